	.target	sm_90a

	.elftype	@"ET_EXEC"


//--------------------- .note.nv.tkinfo           --------------------------
	.section	.note.nv.tkinfo,"",@"SHT_NOTE"
	.sectionflags	@"SHF_NOTE_NV_TKINFO"
	.tkinfo
        /*0018*/ 	.word	0x00000002
        /*0030*/ 	.string	""
        /*0030*/ 	.string	"ptxas"
        /*0030*/ 	.string	"Cuda compilation tools, release 13.0, V13.0.88"
        /*0030*/ 	.string	"Build cuda_13.0.r13.0/compiler.36424714_0"
        /*0030*/ 	.string	"-arch sm_90a -m 64 "



//--------------------- .note.nv.cuinfo           --------------------------
	.section	.note.nv.cuinfo,"",@"SHT_NOTE"
	.sectionflags	@"SHF_NOTE_NV_CUINFO"
        /*0018*/ 	.short	0x0002
        /*001a*/ 	.short	0x005a
        /*001c*/ 	.short	0x0082
	.zero		2


//--------------------- .nv.info                  --------------------------
	.section	.nv.info,"",@"SHT_CUDA_INFO"
	.align	4


	//----- nvinfo : EIATTR_REGCOUNT
	.align		4
        /*0000*/ 	.byte	0x04, 0x2f
        /*0002*/ 	.short	(.L_56 - .L_55)
	.align		4
.L_55:
        /*0004*/ 	.word	index@(_ZN7cutlass13device_kernelIN5flash11enable_sm90INS1_16FlashAttnFwdSm90INS1_25CollectiveMainloopFwdSm90ILi2EN4cute5tupleIJNS5_1CILi1EEES8_S8_EEENS6_IJNS7_ILi192EEENS7_ILi160EEENS7_ILi64EEEEEELi64ENS_12float_e4m3_tEfNS_4arch4Sm90ELb1ELb0ELb1ELb1ELb1ELb1ELb0ELb1ELb1ELb1ELb1ELb0EEENS1_21CollectiveEpilogueFwdINS6_IJSA_SC_SB_EEES9_NS_10bfloat16_tESG_Li384ELb1ELb1ELb1ELb1EEENS1_36VarlenDynamicPersistentTileSchedulerILi192ELi160ELi384ELi128ELb1ELb1ELb1ELb1ELb1ELb1EEEEEEEEEvNT_6ParamsE)
        /*0008*/ 	.word	0x00000080


	//----- nvinfo : EIATTR_FRAME_SIZE
	.align		4
.L_56:
        /*000c*/ 	.byte	0x04, 0x11
        /*000e*/ 	.short	(.L_58 - .L_57)
	.align		4
.L_57:
        /*0010*/ 	.word	index@(_ZN7cutlass13device_kernelIN5flash11enable_sm90INS1_16FlashAttnFwdSm90INS1_25CollectiveMainloopFwdSm90ILi2EN4cute5tupleIJNS5_1CILi1EEES8_S8_EEENS6_IJNS7_ILi192EEENS7_ILi160EEENS7_ILi64EEEEEELi64ENS_12float_e4m3_tEfNS_4arch4Sm90ELb1ELb0ELb1ELb1ELb1ELb1ELb0ELb1ELb1ELb1ELb1ELb0EEENS1_21CollectiveEpilogueFwdINS6_IJSA_SC_SB_EEES9_NS_10bfloat16_tESG_Li384ELb1ELb1ELb1ELb1EEENS1_36VarlenDynamicPersistentTileSchedulerILi192ELi160ELi384ELi128ELb1ELb1ELb1ELb1ELb1ELb1EEEEEEEEEvNT_6ParamsE)
        /*0014*/ 	.word	0x000000a8


	//----- nvinfo : EIATTR_REGCOUNT
	.align		4
.L_58:
        /*0018*/ 	.byte	0x04, 0x2f
        /*001a*/ 	.short	(.L_60 - .L_59)
	.align		4
.L_59:
        /*001c*/ 	.word	index@(_ZN7cutlass13device_kernelIN5flash11enable_sm90INS1_16FlashAttnFwdSm90INS1_25CollectiveMainloopFwdSm90ILi2EN4cute5tupleIJNS5_1CILi1EEES8_S8_EEENS6_IJNS7_ILi192EEENS7_ILi160EEENS7_ILi64EEEEEELi64ENS_12float_e4m3_tEfNS_4arch4Sm90ELb1ELb0ELb1ELb1ELb1ELb0ELb0ELb1ELb1ELb1ELb1ELb0EEENS1_21CollectiveEpilogueFwdINS6_IJSA_SC_SB_EEES9_NS_10bfloat16_tESG_Li384ELb1ELb1ELb1ELb1EEENS1_36VarlenDynamicPersistentTileSchedulerILi192ELi160ELi384ELi128ELb1ELb1ELb1ELb1ELb1ELb1EEEEEEEEEvNT_6ParamsE)
        /*0020*/ 	.word	0x00000080


	//----- nvinfo : EIATTR_FRAME_SIZE
	.align		4
.L_60:
        /*0024*/ 	.byte	0x04, 0x11
        /*0026*/ 	.short	(.L_62 - .L_61)
	.align		4
.L_61:
        /*0028*/ 	.word	index@(_ZN7cutlass13device_kernelIN5flash11enable_sm90INS1_16FlashAttnFwdSm90INS1_25CollectiveMainloopFwdSm90ILi2EN4cute5tupleIJNS5_1CILi1EEES8_S8_EEENS6_IJNS7_ILi192EEENS7_ILi160EEENS7_ILi64EEEEEELi64ENS_12float_e4m3_tEfNS_4arch4Sm90ELb1ELb0ELb1ELb1ELb1ELb0ELb0ELb1ELb1ELb1ELb1ELb0EEENS1_21CollectiveEpilogueFwdINS6_IJSA_SC_SB_EEES9_NS_10bfloat16_tESG_Li384ELb1ELb1ELb1ELb1EEENS1_36VarlenDynamicPersistentTileSchedulerILi192ELi160ELi384ELi128ELb1ELb1ELb1ELb1ELb1ELb1EEEEEEEEEvNT_6ParamsE)
        /*002c*/ 	.word	0x00000048


	//----- nvinfo : EIATTR_REGCOUNT
	.align		4
.L_62:
        /*0030*/ 	.byte	0x04, 0x2f
        /*0032*/ 	.short	(.L_64 - .L_63)
	.align		4
.L_63:
        /*0034*/ 	.word	index@(_ZN7cutlass13device_kernelIN5flash11enable_sm90INS1_16FlashAttnFwdSm90INS1_25CollectiveMainloopFwdSm90ILi2EN4cute5tupleIJNS5_1CILi1EEES8_S8_EEENS6_IJNS7_ILi192EEENS7_ILi160EEENS7_ILi64EEEEEELi64ENS_12float_e4m3_tEfNS_4arch4Sm90ELb1ELb0ELb1ELb0ELb1ELb0ELb0ELb1ELb1ELb1ELb1ELb0EEENS1_21CollectiveEpilogueFwdINS6_IJSA_SC_SB_EEES9_NS_10bfloat16_tESG_Li384ELb0ELb1ELb1ELb1EEENS1_19SingleTileSchedulerILb0ELb1ELb1ELi192EEEEEEEEEvNT_6ParamsE)
        /*0038*/ 	.word	0x00000080


	//----- nvinfo : EIATTR_FRAME_SIZE
	.align		4
.L_64:
        /*003c*/ 	.byte	0x04, 0x11
        /*003e*/ 	.short	(.L_66 - .L_65)
	.align		4
.L_65:
        /*0040*/ 	.word	index@(_ZN7cutlass13device_kernelIN5flash11enable_sm90INS1_16FlashAttnFwdSm90INS1_25CollectiveMainloopFwdSm90ILi2EN4cute5tupleIJNS5_1CILi1EEES8_S8_EEENS6_IJNS7_ILi192EEENS7_ILi160EEENS7_ILi64EEEEEELi64ENS_12float_e4m3_tEfNS_4arch4Sm90ELb1ELb0ELb1ELb0ELb1ELb0ELb0ELb1ELb1ELb1ELb1ELb0EEENS1_21CollectiveEpilogueFwdINS6_IJSA_SC_SB_EEES9_NS_10bfloat16_tESG_Li384ELb0ELb1ELb1ELb1EEENS1_19SingleTileSchedulerILb0ELb1ELb1ELi192EEEEEEEEEvNT_6ParamsE)
        /*0044*/ 	.word	0x00000028


	//----- nvinfo : EIATTR_REGCOUNT
	.align		4
.L_66:
        /*0048*/ 	.byte	0x04, 0x2f
        /*004a*/ 	.short	(.L_68 - .L_67)
	.align		4
.L_67:
        /*004c*/ 	.word	index@(_ZN7cutlass13device_kernelIN5flash11enable_sm90INS1_16FlashAttnFwdSm90INS1_25CollectiveMainloopFwdSm90ILi2EN4cute5tupleIJNS5_1CILi1EEES8_S8_EEENS6_IJNS7_ILi192EEENS7_ILi160EEENS7_ILi64EEEEEELi64ENS_12float_e4m3_tEfNS_4arch4Sm90ELb0ELb1ELb1ELb1ELb1ELb1ELb0ELb1ELb1ELb1ELb1ELb0EEENS1_21CollectiveEpilogueFwdINS6_IJSA_SC_SB_EEES9_NS_10bfloat16_tESG_Li384ELb1ELb1ELb1ELb1EEENS1_36VarlenDynamicPersistentTileSchedulerILi192ELi160ELi384ELi128ELb1ELb1ELb1ELb1ELb0ELb1EEEEEEEEEvNT_6ParamsE)
        /*0050*/ 	.word	0x00000080


	//----- nvinfo : EIATTR_FRAME_SIZE
	.align		4
.L_68:
        /*0054*/ 	.byte	0x04, 0x11
        /*0056*/ 	.short	(.L_70 - .L_69)
	.align		4
.L_69:
        /*0058*/ 	.word	index@(_ZN7cutlass13device_kernelIN5flash11enable_sm90INS1_16FlashAttnFwdSm90INS1_25CollectiveMainloopFwdSm90ILi2EN4cute5tupleIJNS5_1CILi1EEES8_S8_EEENS6_IJNS7_ILi192EEENS7_ILi160EEENS7_ILi64EEEEEELi64ENS_12float_e4m3_tEfNS_4arch4Sm90ELb0ELb1ELb1ELb1ELb1ELb1ELb0ELb1ELb1ELb1ELb1ELb0EEENS1_21CollectiveEpilogueFwdINS6_IJSA_SC_SB_EEES9_NS_10bfloat16_tESG_Li384ELb1ELb1ELb1ELb1EEENS1_36VarlenDynamicPersistentTileSchedulerILi192ELi160ELi384ELi128ELb1ELb1ELb1ELb1ELb0ELb1EEEEEEEEEvNT_6ParamsE)
        /*005c*/ 	.word	0x00000070


	//----- nvinfo : EIATTR_REGCOUNT
	.align		4
.L_70:
        /*0060*/ 	.byte	0x04, 0x2f
        /*0062*/ 	.short	(.L_72 - .L_71)
	.align		4
.L_71:
        /*0064*/ 	.word	index@(_ZN7cutlass13device_kernelIN5flash11enable_sm90INS1_16FlashAttnFwdSm90INS1_25CollectiveMainloopFwdSm90ILi2EN4cute5tupleIJNS5_1CILi1EEES8_S8_EEENS6_IJNS7_ILi192EEENS7_ILi160EEENS7_ILi64EEEEEELi64ENS_12float_e4m3_tEfNS_4arch4Sm90ELb0ELb1ELb1ELb1ELb1ELb0ELb0ELb1ELb1ELb1ELb1ELb0EEENS1_21CollectiveEpilogueFwdINS6_IJSA_SC_SB_EEES9_NS_10bfloat16_tESG_Li384ELb1ELb1ELb1ELb1EEENS1_36VarlenDynamicPersistentTileSchedulerILi192ELi160ELi384ELi128ELb1ELb1ELb1ELb1ELb0ELb1EEEEEEEEEvNT_6ParamsE)
        /*0068*/ 	.word	0x00000080


	//----- nvinfo : EIATTR_FRAME_SIZE
	.align		4
.L_72:
        /*006c*/ 	.byte	0x04, 0x11
        /*006e*/ 	.short	(.L_74 - .L_73)
	.align		4
.L_73:
        /*0070*/ 	.word	index@(_ZN7cutlass13device_kernelIN5flash11enable_sm90INS1_16FlashAttnFwdSm90INS1_25CollectiveMainloopFwdSm90ILi2EN4cute5tupleIJNS5_1CILi1EEES8_S8_EEENS6_IJNS7_ILi192EEENS7_ILi160EEENS7_ILi64EEEEEELi64ENS_12float_e4m3_tEfNS_4arch4Sm90ELb0ELb1ELb1ELb1ELb1ELb0ELb0ELb1ELb1ELb1ELb1ELb0EEENS1_21CollectiveEpilogueFwdINS6_IJSA_SC_SB_EEES9_NS_10bfloat16_tESG_Li384ELb1ELb1ELb1ELb1EEENS1_36VarlenDynamicPersistentTileSchedulerILi192ELi160ELi384ELi128ELb1ELb1ELb1ELb1ELb0ELb1EEEEEEEEEvNT_6ParamsE)
        /*0074*/ 	.word	0x00000038


	//----- nvinfo : EIATTR_REGCOUNT
	.align		4
.L_74:
        /*0078*/ 	.byte	0x04, 0x2f
        /*007a*/ 	.short	(.L_76 - .L_75)
	.align		4
.L_75:
        /*007c*/ 	.word	index@(_ZN7cutlass13device_kernelIN5flash11enable_sm90INS1_16FlashAttnFwdSm90INS1_25CollectiveMainloopFwdSm90ILi2EN4cute5tupleIJNS5_1CILi1EEES8_S8_EEENS6_IJNS7_ILi192EEENS7_ILi160EEENS7_ILi64EEEEEELi64ENS_12float_e4m3_tEfNS_4arch4Sm90ELb0ELb1ELb1ELb0ELb1ELb0ELb0ELb1ELb1ELb1ELb1ELb0EEENS1_21CollectiveEpilogueFwdINS6_IJSA_SC_SB_EEES9_NS_10bfloat16_tESG_Li384ELb0ELb1ELb1ELb1EEENS1_19SingleTileSchedulerILb0ELb1ELb1ELi192EEEEEEEEEvNT_6ParamsE)
        /*0080*/ 	.word	0x00000080


	//----- nvinfo : EIATTR_FRAME_SIZE
	.align		4
.L_76:
        /*0084*/ 	.byte	0x04, 0x11
        /*0086*/ 	.short	(.L_78 - .L_77)
	.align		4
.L_77:
        /*0088*/ 	.word	index@(_ZN7cutlass13device_kernelIN5flash11enable_sm90INS1_16FlashAttnFwdSm90INS1_25CollectiveMainloopFwdSm90ILi2EN4cute5tupleIJNS5_1CILi1EEES8_S8_EEENS6_IJNS7_ILi192EEENS7_ILi160EEENS7_ILi64EEEEEELi64ENS_12float_e4m3_tEfNS_4arch4Sm90ELb0ELb1ELb1ELb0ELb1ELb0ELb0ELb1ELb1ELb1ELb1ELb0EEENS1_21CollectiveEpilogueFwdINS6_IJSA_SC_SB_EEES9_NS_10bfloat16_tESG_Li384ELb0ELb1ELb1ELb1EEENS1_19SingleTileSchedulerILb0ELb1ELb1ELi192EEEEEEEEEvNT_6ParamsE)
        /*008c*/ 	.word	0x00000028


	//----- nvinfo : EIATTR_REGCOUNT
	.align		4
.L_78:
        /*0090*/ 	.byte	0x04, 0x2f
        /*0092*/ 	.short	(.L_80 - .L_79)
	.align		4
.L_79:
        /*0094*/ 	.word	index@(_ZN7cutlass13device_kernelIN5flash11enable_sm90INS1_16FlashAttnFwdSm90INS1_25CollectiveMainloopFwdSm90ILi2EN4cute5tupleIJNS5_1CILi1EEES8_S8_EEENS6_IJNS7_ILi192EEENS7_ILi160EEENS7_ILi64EEEEEELi64ENS_12float_e4m3_tEfNS_4arch4Sm90ELb0ELb0ELb1ELb1ELb1ELb1ELb0ELb1ELb1ELb1ELb1ELb0EEENS1_21CollectiveEpilogueFwdINS6_IJSA_SC_SB_EEES9_NS_10bfloat16_tESG_Li384ELb1ELb1ELb1ELb1EEENS1_36VarlenDynamicPersistentTileSchedulerILi192ELi160ELi384ELi128ELb1ELb1ELb1ELb0ELb1ELb1EEEEEEEEEvNT_6ParamsE)
        /*0098*/ 	.word	0x00000080


	//----- nvinfo : EIATTR_FRAME_SIZE
	.align		4
.L_80:
        /*009c*/ 	.byte	0x04, 0x11
        /*009e*/ 	.short	(.L_82 - .L_81)
	.align		4
.L_81:
        /*00a0*/ 	.word	index@(_ZN7cutlass13device_kernelIN5flash11enable_sm90INS1_16FlashAttnFwdSm90INS1_25CollectiveMainloopFwdSm90ILi2EN4cute5tupleIJNS5_1CILi1EEES8_S8_EEENS6_IJNS7_ILi192EEENS7_ILi160EEENS7_ILi64EEEEEELi64ENS_12float_e4m3_tEfNS_4arch4Sm90ELb0ELb0ELb1ELb1ELb1ELb1ELb0ELb1ELb1ELb1ELb1ELb0EEENS1_21CollectiveEpilogueFwdINS6_IJSA_SC_SB_EEES9_NS_10bfloat16_tESG_Li384ELb1ELb1ELb1ELb1EEENS1_36VarlenDynamicPersistentTileSchedulerILi192ELi160ELi384ELi128ELb1ELb1ELb1ELb0ELb1ELb1EEEEEEEEEvNT_6ParamsE)
        /*00a4*/ 	.word	0x000000a8


	//----- nvinfo : EIATTR_REGCOUNT
	.align		4
.L_82:
        /*00a8*/ 	.byte	0x04, 0x2f
        /*00aa*/ 	.short	(.L_84 - .L_83)
	.align		4
.L_83:
        /*00ac*/ 	.word	index@(_ZN7cutlass13device_kernelIN5flash11enable_sm90INS1_16FlashAttnFwdSm90INS1_25CollectiveMainloopFwdSm90ILi2EN4cute5tupleIJNS5_1CILi1EEES8_S8_EEENS6_IJNS7_ILi192EEENS7_ILi160EEENS7_ILi64EEEEEELi64ENS_12float_e4m3_tEfNS_4arch4Sm90ELb0ELb0ELb1ELb1ELb1ELb0ELb0ELb1ELb1ELb1ELb1ELb0EEENS1_21CollectiveEpilogueFwdINS6_IJSA_SC_SB_EEES9_NS_10bfloat16_tESG_Li384ELb1ELb1ELb1ELb1EEENS1_36VarlenDynamicPersistentTileSchedulerILi192ELi160ELi384ELi128ELb1ELb1ELb1ELb0ELb1ELb1EEEEEEEEEvNT_6ParamsE)
        /*00b0*/ 	.word	0x00000080


	//----- nvinfo : EIATTR_FRAME_SIZE
	.align		4
.L_84:
        /*00b4*/ 	.byte	0x04, 0x11
        /*00b6*/ 	.short	(.L_86 - .L_85)
	.align		4
.L_85:
        /*00b8*/ 	.word	index@(_ZN7cutlass13device_kernelIN5flash11enable_sm90INS1_16FlashAttnFwdSm90INS1_25CollectiveMainloopFwdSm90ILi2EN4cute5tupleIJNS5_1CILi1EEES8_S8_EEENS6_IJNS7_ILi192EEENS7_ILi160EEENS7_ILi64EEEEEELi64ENS_12float_e4m3_tEfNS_4arch4Sm90ELb0ELb0ELb1ELb1ELb1ELb0ELb0ELb1ELb1ELb1ELb1ELb0EEENS1_21CollectiveEpilogueFwdINS6_IJSA_SC_SB_EEES9_NS_10bfloat16_tESG_Li384ELb1ELb1ELb1ELb1EEENS1_36VarlenDynamicPersistentTileSchedulerILi192ELi160ELi384ELi128ELb1ELb1ELb1ELb0ELb1ELb1EEEEEEEEEvNT_6ParamsE)
        /*00bc*/ 	.word	0x00000048


	//----- nvinfo : EIATTR_REGCOUNT
	.align		4
.L_86:
        /*00c0*/ 	.byte	0x04, 0x2f
        /*00c2*/ 	.short	(.L_88 - .L_87)
	.align		4
.L_87:
        /*00c4*/ 	.word	index@(_ZN7cutlass13device_kernelIN5flash11enable_sm90INS1_16FlashAttnFwdSm90INS1_25CollectiveMainloopFwdSm90ILi2EN4cute5tupleIJNS5_1CILi1EEES8_S8_EEENS6_IJNS7_ILi192EEENS7_ILi160EEENS7_ILi64EEEEEELi64ENS_12float_e4m3_tEfNS_4arch4Sm90ELb0ELb0ELb1ELb0ELb1ELb0ELb0ELb1ELb1ELb1ELb1ELb0EEENS1_21CollectiveEpilogueFwdINS6_IJSA_SC_SB_EEES9_NS_10bfloat16_tESG_Li384ELb0ELb1ELb1ELb1EEENS1_19SingleTileSchedulerILb0ELb1ELb1ELi192EEEEEEEEEvNT_6ParamsE)
        /*00c8*/ 	.word	0x00000080


	//----- nvinfo : EIATTR_FRAME_SIZE
	.align		4
.L_88:
        /*00cc*/ 	.byte	0x04, 0x11
        /*00ce*/ 	.short	(.L_90 - .L_89)
	.align		4
.L_89:
        /*00d0*/ 	.word	index@(_ZN7cutlass13device_kernelIN5flash11enable_sm90INS1_16FlashAttnFwdSm90INS1_25CollectiveMainloopFwdSm90ILi2EN4cute5tupleIJNS5_1CILi1EEES8_S8_EEENS6_IJNS7_ILi192EEENS7_ILi160EEENS7_ILi64EEEEEELi64ENS_12float_e4m3_tEfNS_4arch4Sm90ELb0ELb0ELb1ELb0ELb1ELb0ELb0ELb1ELb1ELb1ELb1ELb0EEENS1_21CollectiveEpilogueFwdINS6_IJSA_SC_SB_EEES9_NS_10bfloat16_tESG_Li384ELb0ELb1ELb1ELb1EEENS1_19SingleTileSchedulerILb0ELb1ELb1ELi192EEEEEEEEEvNT_6ParamsE)
        /*00d4*/ 	.word	0x00000020


	//----- nvinfo : EIATTR_REGCOUNT
	.align		4
.L_90:
        /*00d8*/ 	.byte	0x04, 0x2f
        /*00da*/ 	.short	(.L_92 - .L_91)
	.align		4
.L_91:
        /*00dc*/ 	.word	index@(_ZN7cutlass13device_kernelIN5flash11enable_sm90INS1_16FlashAttnFwdSm90INS1_25CollectiveMainloopFwdSm90ILi2EN4cute5tupleIJNS5_1CILi1EEES8_S8_EEENS6_IJNS7_ILi192EEENS7_ILi128EEENS7_ILi96EEEEEELi96ENS_12float_e4m3_tEfNS_4arch4Sm90ELb1ELb0ELb1ELb1ELb1ELb1ELb0ELb1ELb1ELb1ELb1ELb0EEENS1_21CollectiveEpilogueFwdINS6_IJSA_SC_SB_EEES9_NS_10bfloat16_tESG_Li384ELb1ELb1ELb1ELb1EEENS1_36VarlenDynamicPersistentTileSchedulerILi192ELi128ELi384ELi128ELb1ELb1ELb1ELb1ELb1ELb1EEEEEEEEEvNT_6ParamsE)
        /*00e0*/ 	.word	0x00000080


	//----- nvinfo : EIATTR_FRAME_SIZE
	.align		4
.L_92:
        /*00e4*/ 	.byte	0x04, 0x11
        /*00e6*/ 	.short	(.L_94 - .L_93)
	.align		4
.L_93:
        /*00e8*/ 	.word	index@(_ZN7cutlass13device_kernelIN5flash11enable_sm90INS1_16FlashAttnFwdSm90INS1_25CollectiveMainloopFwdSm90ILi2EN4cute5tupleIJNS5_1CILi1EEES8_S8_EEENS6_IJNS7_ILi192EEENS7_ILi128EEENS7_ILi96EEEEEELi96ENS_12float_e4m3_tEfNS_4arch4Sm90ELb1ELb0ELb1ELb1ELb1ELb1ELb0ELb1ELb1ELb1ELb1ELb0EEENS1_21CollectiveEpilogueFwdINS6_IJSA_SC_SB_EEES9_NS_10bfloat16_tESG_Li384ELb1ELb1ELb1ELb1EEENS1_36VarlenDynamicPersistentTileSchedulerILi192ELi128ELi384ELi128ELb1ELb1ELb1ELb1ELb1ELb1EEEEEEEEEvNT_6ParamsE)
        /*00ec*/ 	.word	0x000000b8


	//----- nvinfo : EIATTR_REGCOUNT
	.align		4
.L_94:
        /*00f0*/ 	.byte	0x04, 0x2f
        /*00f2*/ 	.short	(.L_96 - .L_95)
	.align		4
.L_95:
        /*00f4*/ 	.word	index@(_ZN7cutlass13device_kernelIN5flash11enable_sm90INS1_16FlashAttnFwdSm90INS1_25CollectiveMainloopFwdSm90ILi2EN4cute5tupleIJNS5_1CILi1EEES8_S8_EEENS6_IJNS7_ILi192EEENS7_ILi128EEENS7_ILi96EEEEEELi96ENS_12float_e4m3_tEfNS_4arch4Sm90ELb1ELb0ELb1ELb1ELb1ELb0ELb0ELb1ELb1ELb1ELb1ELb0EEENS1_21CollectiveEpilogueFwdINS6_IJSA_SC_SB_EEES9_NS_10bfloat16_tESG_Li384ELb1ELb1ELb1ELb1EEENS1_36VarlenDynamicPersistentTileSchedulerILi192ELi128ELi384ELi128ELb1ELb1ELb1ELb1ELb1ELb1EEEEEEEEEvNT_6ParamsE)
        /*00f8*/ 	.word	0x00000080


	//----- nvinfo : EIATTR_FRAME_SIZE
	.align		4
.L_96:
        /*00fc*/ 	.byte	0x04, 0x11
        /*00fe*/ 	.short	(.L_98 - .L_97)
	.align		4
.L_97:
        /*0100*/ 	.word	index@(_ZN7cutlass13device_kernelIN5flash11enable_sm90INS1_16FlashAttnFwdSm90INS1_25CollectiveMainloopFwdSm90ILi2EN4cute5tupleIJNS5_1CILi1EEES8_S8_EEENS6_IJNS7_ILi192EEENS7_ILi128EEENS7_ILi96EEEEEELi96ENS_12float_e4m3_tEfNS_4arch4Sm90ELb1ELb0ELb1ELb1ELb1ELb0ELb0ELb1ELb1ELb1ELb1ELb0EEENS1_21CollectiveEpilogueFwdINS6_IJSA_SC_SB_EEES9_NS_10bfloat16_tESG_Li384ELb1ELb1ELb1ELb1EEENS1_36VarlenDynamicPersistentTileSchedulerILi192ELi128ELi384ELi128ELb1ELb1ELb1ELb1ELb1ELb1EEEEEEEEEvNT_6ParamsE)
        /*0104*/ 	.word	0x00000038


	//----- nvinfo : EIATTR_REGCOUNT
	.align		4
.L_98:
        /*0108*/ 	.byte	0x04, 0x2f
        /*010a*/ 	.short	(.L_100 - .L_99)
	.align		4
.L_99:
        /*010c*/ 	.word	index@(_ZN7cutlass13device_kernelIN5flash11enable_sm90INS1_16FlashAttnFwdSm90INS1_25CollectiveMainloopFwdSm90ILi2EN4cute5tupleIJNS5_1CILi1EEES8_S8_EEENS6_IJNS7_ILi192EEENS7_ILi128EEENS7_ILi96EEEEEELi96ENS_12float_e4m3_tEfNS_4arch4Sm90ELb1ELb0ELb1ELb0ELb1ELb0ELb0ELb1ELb1ELb1ELb1ELb0EEENS1_21CollectiveEpilogueFwdINS6_IJSA_SC_SB_EEES9_NS_10bfloat16_tESG_Li384ELb0ELb1ELb1ELb1EEENS1_19SingleTileSchedulerILb0ELb1ELb1ELi192EEEEEEEEEvNT_6ParamsE)
        /*0110*/ 	.word	0x00000080


	//----- nvinfo : EIATTR_FRAME_SIZE
	.align		4
.L_100:
        /*0114*/ 	.byte	0x04, 0x11
        /*0116*/ 	.short	(.L_102 - .L_101)
	.align		4
.L_101:
        /*0118*/ 	.word	index@(_ZN7cutlass13device_kernelIN5flash11enable_sm90INS1_16FlashAttnFwdSm90INS1_25CollectiveMainloopFwdSm90ILi2EN4cute5tupleIJNS5_1CILi1EEES8_S8_EEENS6_IJNS7_ILi192EEENS7_ILi128EEENS7_ILi96EEEEEELi96ENS_12float_e4m3_tEfNS_4arch4Sm90ELb1ELb0ELb1ELb0ELb1ELb0ELb0ELb1ELb1ELb1ELb1ELb0EEENS1_21CollectiveEpilogueFwdINS6_IJSA_SC_SB_EEES9_NS_10bfloat16_tESG_Li384ELb0ELb1ELb1ELb1EEENS1_19SingleTileSchedulerILb0ELb1ELb1ELi192EEEEEEEEEvNT_6ParamsE)
        /*011c*/ 	.word	0x00000008


	//----- nvinfo : EIATTR_REGCOUNT
	.align		4
.L_102:
        /*0120*/ 	.byte	0x04, 0x2f
        /*0122*/ 	.short	(.L_104 - .L_103)
	.align		4
.L_103:
        /*0124*/ 	.word	index@(_ZN7cutlass13device_kernelIN5flash11enable_sm90INS1_16FlashAttnFwdSm90INS1_25CollectiveMainloopFwdSm90ILi2EN4cute5tupleIJNS5_1CILi1EEES8_S8_EEENS6_IJNS7_ILi192EEENS7_ILi128EEENS7_ILi96EEEEEELi96ENS_12float_e4m3_tEfNS_4arch4Sm90ELb0ELb1ELb1ELb1ELb1ELb1ELb0ELb1ELb1ELb1ELb1ELb0EEENS1_21CollectiveEpilogueFwdINS6_IJSA_SC_SB_EEES9_NS_10bfloat16_tESG_Li384ELb1ELb1ELb1ELb1EEENS1_36VarlenDynamicPersistentTileSchedulerILi192ELi128ELi384ELi128ELb1ELb1ELb1ELb1ELb0ELb1EEEEEEEEEvNT_6ParamsE)
        /*0128*/ 	.word	0x00000080


	//----- nvinfo : EIATTR_FRAME_SIZE
	.align		4
.L_104:
        /*012c*/ 	.byte	0x04, 0x11
        /*012e*/ 	.short	(.L_106 - .L_105)
	.align		4
.L_105:
        /*0130*/ 	.word	index@(_ZN7cutlass13device_kernelIN5flash11enable_sm90INS1_16FlashAttnFwdSm90INS1_25CollectiveMainloopFwdSm90ILi2EN4cute5tupleIJNS5_1CILi1EEES8_S8_EEENS6_IJNS7_ILi192EEENS7_ILi128EEENS7_ILi96EEEEEELi96ENS_12float_e4m3_tEfNS_4arch4Sm90ELb0ELb1ELb1ELb1ELb1ELb1ELb0ELb1ELb1ELb1ELb1ELb0EEENS1_21CollectiveEpilogueFwdINS6_IJSA_SC_SB_EEES9_NS_10bfloat16_tESG_Li384ELb1ELb1ELb1ELb1EEENS1_36VarlenDynamicPersistentTileSchedulerILi192ELi128ELi384ELi128ELb1ELb1ELb1ELb1ELb0ELb1EEEEEEEEEvNT_6ParamsE)
        /*0134*/ 	.word	0x00000090


	//----- nvinfo : EIATTR_REGCOUNT
	.align		4
.L_106:
        /*0138*/ 	.byte	0x04, 0x2f
        /*013a*/ 	.short	(.L_108 - .L_107)
	.align		4
.L_107:
        /*013c*/ 	.word	index@(_ZN7cutlass13device_kernelIN5flash11enable_sm90INS1_16FlashAttnFwdSm90INS1_25CollectiveMainloopFwdSm90ILi2EN4cute5tupleIJNS5_1CILi1EEES8_S8_EEENS6_IJNS7_ILi192EEENS7_ILi128EEENS7_ILi96EEEEEELi96ENS_12float_e4m3_tEfNS_4arch4Sm90ELb0ELb1ELb1ELb1ELb1ELb0ELb0ELb1ELb1ELb1ELb1ELb0EEENS1_21CollectiveEpilogueFwdINS6_IJSA_SC_SB_EEES9_NS_10bfloat16_tESG_Li384ELb1ELb1ELb1ELb1EEENS1_36VarlenDynamicPersistentTileSchedulerILi192ELi128ELi384ELi128ELb1ELb1ELb1ELb1ELb0ELb1EEEEEEEEEvNT_6ParamsE)
        /*0140*/ 	.word	0x00000080


	//----- nvinfo : EIATTR_FRAME_SIZE
	.align		4
.L_108:
        /*0144*/ 	.byte	0x04, 0x11
        /*0146*/ 	.short	(.L_110 - .L_109)
	.align		4
.L_109:
        /*0148*/ 	.word	index@(_ZN7cutlass13device_kernelIN5flash11enable_sm90INS1_16FlashAttnFwdSm90INS1_25CollectiveMainloopFwdSm90ILi2EN4cute5tupleIJNS5_1CILi1EEES8_S8_EEENS6_IJNS7_ILi192EEENS7_ILi128EEENS7_ILi96EEEEEELi96ENS_12float_e4m3_tEfNS_4arch4Sm90ELb0ELb1ELb1ELb1ELb1ELb0ELb0ELb1ELb1ELb1ELb1ELb0EEENS1_21CollectiveEpilogueFwdINS6_IJSA_SC_SB_EEES9_NS_10bfloat16_tESG_Li384ELb1ELb1ELb1ELb1EEENS1_36VarlenDynamicPersistentTileSchedulerILi192ELi128ELi384ELi128ELb1ELb1ELb1ELb1ELb0ELb1EEEEEEEEEvNT_6ParamsE)
        /*014c*/ 	.word	0x00000028


	//----- nvinfo : EIATTR_REGCOUNT
	.align		4
.L_110:
        /*0150*/ 	.byte	0x04, 0x2f
        /*0152*/ 	.short	(.L_112 - .L_111)
	.align		4
.L_111:
        /*0154*/ 	.word	index@(_ZN7cutlass13device_kernelIN5flash11enable_sm90INS1_16FlashAttnFwdSm90INS1_25CollectiveMainloopFwdSm90ILi2EN4cute5tupleIJNS5_1CILi1EEES8_S8_EEENS6_IJNS7_ILi192EEENS7_ILi128EEENS7_ILi96EEEEEELi96ENS_12float_e4m3_tEfNS_4arch4Sm90ELb0ELb1ELb1ELb0ELb1ELb0ELb0ELb1ELb1ELb1ELb1ELb0EEENS1_21CollectiveEpilogueFwdINS6_IJSA_SC_SB_EEES9_NS_10bfloat16_tESG_Li384ELb0ELb1ELb1ELb1EEENS1_19SingleTileSchedulerILb0ELb1ELb1ELi192EEEEEEEEEvNT_6ParamsE)
        /*0158*/ 	.word	0x00000080


	//----- nvinfo : EIATTR_FRAME_SIZE
	.align		4
.L_112:
        /*015c*/ 	.byte	0x04, 0x11
        /*015e*/ 	.short	(.L_114 - .L_113)
	.align		4
.L_113:
        /*0160*/ 	.word	index@(_ZN7cutlass13device_kernelIN5flash11enable_sm90INS1_16FlashAttnFwdSm90INS1_25CollectiveMainloopFwdSm90ILi2EN4cute5tupleIJNS5_1CILi1EEES8_S8_EEENS6_IJNS7_ILi192EEENS7_ILi128EEENS7_ILi96EEEEEELi96ENS_12float_e4m3_tEfNS_4arch4Sm90ELb0ELb1ELb1ELb0ELb1ELb0ELb0ELb1ELb1ELb1ELb1ELb0EEENS1_21CollectiveEpilogueFwdINS6_IJSA_SC_SB_EEES9_NS_10bfloat16_tESG_Li384ELb0ELb1ELb1ELb1EEENS1_19SingleTileSchedulerILb0ELb1ELb1ELi192EEEEEEEEEvNT_6ParamsE)
        /*0164*/ 	.word	0x00000008


	//----- nvinfo : EIATTR_REGCOUNT
	.align		4
.L_114:
        /*0168*/ 	.byte	0x04, 0x2f
        /*016a*/ 	.short	(.L_116 - .L_115)
	.align		4
.L_115:
        /*016c*/ 	.word	index@(_ZN7cutlass13device_kernelIN5flash11enable_sm90INS1_16FlashAttnFwdSm90INS1_25CollectiveMainloopFwdSm90ILi2EN4cute5tupleIJNS5_1CILi1EEES8_S8_EEENS6_IJNS7_ILi192EEENS7_ILi128EEENS7_ILi96EEEEEELi96ENS_12float_e4m3_tEfNS_4arch4Sm90ELb0ELb0ELb1ELb1ELb1ELb1ELb0ELb1ELb1ELb1ELb1ELb0EEENS1_21CollectiveEpilogueFwdINS6_IJSA_SC_SB_EEES9_NS_10bfloat16_tESG_Li384ELb1ELb1ELb1ELb1EEENS1_36VarlenDynamicPersistentTileSchedulerILi192ELi128ELi384ELi128ELb1ELb1ELb1ELb0ELb1ELb1EEEEEEEEEvNT_6ParamsE)
        /*0170*/ 	.word	0x00000080


	//----- nvinfo : EIATTR_FRAME_SIZE
	.align		4
.L_116:
        /*0174*/ 	.byte	0x04, 0x11
        /*0176*/ 	.short	(.L_118 - .L_117)
	.align		4
.L_117:
        /*0178*/ 	.word	index@(_ZN7cutlass13device_kernelIN5flash11enable_sm90INS1_16FlashAttnFwdSm90INS1_25CollectiveMainloopFwdSm90ILi2EN4cute5tupleIJNS5_1CILi1EEES8_S8_EEENS6_IJNS7_ILi192EEENS7_ILi128EEENS7_ILi96EEEEEELi96ENS_12float_e4m3_tEfNS_4arch4Sm90ELb0ELb0ELb1ELb1ELb1ELb1ELb0ELb1ELb1ELb1ELb1ELb0EEENS1_21CollectiveEpilogueFwdINS6_IJSA_SC_SB_EEES9_NS_10bfloat16_tESG_Li384ELb1ELb1ELb1ELb1EEENS1_36VarlenDynamicPersistentTileSchedulerILi192ELi128ELi384ELi128ELb1ELb1ELb1ELb0ELb1ELb1EEEEEEEEEvNT_6ParamsE)
        /*017c*/ 	.word	0x000000b8


	//----- nvinfo : EIATTR_REGCOUNT
	.align		4
.L_118:
        /*0180*/ 	.byte	0x04, 0x2f
        /*0182*/ 	.short	(.L_120 - .L_119)
	.align		4
.L_119:
        /*0184*/ 	.word	index@(_ZN7cutlass13device_kernelIN5flash11enable_sm90INS1_16FlashAttnFwdSm90INS1_25CollectiveMainloopFwdSm90ILi2EN4cute5tupleIJNS5_1CILi1EEES8_S8_EEENS6_IJNS7_ILi192EEENS7_ILi128EEENS7_ILi96EEEEEELi96ENS_12float_e4m3_tEfNS_4arch4Sm90ELb0ELb0ELb1ELb1ELb1ELb0ELb0ELb1ELb1ELb1ELb1ELb0EEENS1_21CollectiveEpilogueFwdINS6_IJSA_SC_SB_EEES9_NS_10bfloat16_tESG_Li384ELb1ELb1ELb1ELb1EEENS1_36VarlenDynamicPersistentTileSchedulerILi192ELi128ELi384ELi128ELb1ELb1ELb1ELb0ELb1ELb1EEEEEEEEEvNT_6ParamsE)
        /*0188*/ 	.word	0x00000080


	//----- nvinfo : EIATTR_FRAME_SIZE
	.align		4
.L_120:
        /*018c*/ 	.byte	0x04, 0x11
        /*018e*/ 	.short	(.L_122 - .L_121)
	.align		4
.L_121:
        /*0190*/ 	.word	index@(_ZN7cutlass13device_kernelIN5flash11enable_sm90INS1_16FlashAttnFwdSm90INS1_25CollectiveMainloopFwdSm90ILi2EN4cute5tupleIJNS5_1CILi1EEES8_S8_EEENS6_IJNS7_ILi192EEENS7_ILi128EEENS7_ILi96EEEEEELi96ENS_12float_e4m3_tEfNS_4arch4Sm90ELb0ELb0ELb1ELb1ELb1ELb0ELb0ELb1ELb1ELb1ELb1ELb0EEENS1_21CollectiveEpilogueFwdINS6_IJSA_SC_SB_EEES9_NS_10bfloat16_tESG_Li384ELb1ELb1ELb1ELb1EEENS1_36VarlenDynamicPersistentTileSchedulerILi192ELi128ELi384ELi128ELb1ELb1ELb1ELb0ELb1ELb1EEEEEEEEEvNT_6ParamsE)
        /*0194*/ 	.word	0x00000040


	//----- nvinfo : EIATTR_REGCOUNT
	.align		4
.L_122:
        /*0198*/ 	.byte	0x04, 0x2f
        /*019a*/ 	.short	(.L_124 - .L_123)
	.align		4
.L_123:
        /*019c*/ 	.word	index@(_ZN7cutlass13device_kernelIN5flash11enable_sm90INS1_16FlashAttnFwdSm90INS1_25CollectiveMainloopFwdSm90ILi2EN4cute5tupleIJNS5_1CILi1EEES8_S8_EEENS6_IJNS7_ILi192EEENS7_ILi128EEENS7_ILi96EEEEEELi96ENS_12float_e4m3_tEfNS_4arch4Sm90ELb0ELb0ELb1ELb0ELb1ELb0ELb0ELb1ELb1ELb1ELb1ELb0EEENS1_21CollectiveEpilogueFwdINS6_IJSA_SC_SB_EEES9_NS_10bfloat16_tESG_Li384ELb0ELb1ELb1ELb1EEENS1_19SingleTileSchedulerILb0ELb1ELb1ELi192EEEEEEEEEvNT_6ParamsE)
        /*01a0*/ 	.word	0x00000080


	//----- nvinfo : EIATTR_FRAME_SIZE
	.align		4
.L_124:
        /*01a4*/ 	.byte	0x04, 0x11
        /*01a6*/ 	.short	(.L_126 - .L_125)
	.align		4
.L_125:
        /*01a8*/ 	.word	index@(_ZN7cutlass13device_kernelIN5flash11enable_sm90INS1_16FlashAttnFwdSm90INS1_25CollectiveMainloopFwdSm90ILi2EN4cute5tupleIJNS5_1CILi1EEES8_S8_EEENS6_IJNS7_ILi192EEENS7_ILi128EEENS7_ILi96EEEEEELi96ENS_12float_e4m3_tEfNS_4arch4Sm90ELb0ELb0ELb1ELb0ELb1ELb0ELb0ELb1ELb1ELb1ELb1ELb0EEENS1_21CollectiveEpilogueFwdINS6_IJSA_SC_SB_EEES9_NS_10bfloat16_tESG_Li384ELb0ELb1ELb1ELb1EEENS1_19SingleTileSchedulerILb0ELb1ELb1ELi192EEEEEEEEEvNT_6ParamsE)
        /*01ac*/ 	.word	0x00000010


	//----- nvinfo : EIATTR_REGCOUNT
	.align		4
.L_126:
        /*01b0*/ 	.byte	0x04, 0x2f
        /*01b2*/ 	.short	(.L_128 - .L_127)
	.align		4
.L_127:
        /*01b4*/ 	.word	index@(_ZN7cutlass13device_kernelIN5flash11enable_sm90INS1_16FlashAttnFwdSm90INS1_25CollectiveMainloopFwdSm90ILi2EN4cute5tupleIJNS5_1CILi1EEES8_S8_EEENS6_IJNS7_ILi128EEENS7_ILi160EEESA_EEELi128ENS_12float_e4m3_tEfNS_4arch4Sm90ELb1ELb0ELb1ELb1ELb1ELb1ELb0ELb1ELb1ELb1ELb1ELb0EEENS1_21CollectiveEpilogueFwdINS6_IJSA_SA_SB_EEES9_NS_10bfloat16_tESF_Li256ELb1ELb1ELb1ELb1EEENS1_36VarlenDynamicPersistentTileSchedulerILi128ELi160ELi256ELi128ELb1ELb1ELb1ELb1ELb1ELb1EEEEEEEEEvNT_6ParamsE)
        /*01b8*/ 	.word	0x000000a8


	//----- nvinfo : EIATTR_FRAME_SIZE
	.align		4
.L_128:
        /*01bc*/ 	.byte	0x04, 0x11
        /*01be*/ 	.short	(.L_130 - .L_129)
	.align		4
.L_129:
        /*01c0*/ 	.word	index@(_ZN7cutlass13device_kernelIN5flash11enable_sm90INS1_16FlashAttnFwdSm90INS1_25CollectiveMainloopFwdSm90ILi2EN4cute5tupleIJNS5_1CILi1EEES8_S8_EEENS6_IJNS7_ILi128EEENS7_ILi160EEESA_EEELi128ENS_12float_e4m3_tEfNS_4arch4Sm90ELb1ELb0ELb1ELb1ELb1ELb1ELb0ELb1ELb1ELb1ELb1ELb0EEENS1_21CollectiveEpilogueFwdINS6_IJSA_SA_SB_EEES9_NS_10bfloat16_tESF_Li256ELb1ELb1ELb1ELb1EEENS1_36VarlenDynamicPersistentTileSchedulerILi128ELi160ELi256ELi128ELb1ELb1ELb1ELb1ELb1ELb1EEEEEEEEEvNT_6ParamsE)
        /*01c4*/ 	.word	0x00000050


	//----- nvinfo : EIATTR_REGCOUNT
	.align		4
.L_130:
        /*01c8*/ 	.byte	0x04, 0x2f
        /*01ca*/ 	.short	(.L_132 - .L_131)
	.align		4
.L_131:
        /*01cc*/ 	.word	index@(_ZN7cutlass13device_kernelIN5flash11enable_sm90INS1_16FlashAttnFwdSm90INS1_25CollectiveMainloopFwdSm90ILi2EN4cute5tupleIJNS5_1CILi1EEES8_S8_EEENS6_IJNS7_ILi128EEENS7_ILi160EEESA_EEELi128ENS_12float_e4m3_tEfNS_4arch4Sm90ELb1ELb0ELb1ELb1ELb1ELb0ELb0ELb1ELb1ELb1ELb1ELb0EEENS1_21CollectiveEpilogueFwdINS6_IJSA_SA_SB_EEES9_NS_10bfloat16_tESF_Li256ELb1ELb1ELb1ELb1EEENS1_36VarlenDynamicPersistentTileSchedulerILi128ELi160ELi256ELi128ELb1ELb1ELb1ELb1ELb1ELb1EEEEEEEEEvNT_6ParamsE)
        /*01d0*/ 	.word	0x000000a8


	//----- nvinfo : EIATTR_FRAME_SIZE
	.align		4
.L_132:
        /*01d4*/ 	.byte	0x04, 0x11
        /*01d6*/ 	.short	(.L_134 - .L_133)
	.align		4
.L_133:
        /*01d8*/ 	.word	index@(_ZN7cutlass13device_kernelIN5flash11enable_sm90INS1_16FlashAttnFwdSm90INS1_25CollectiveMainloopFwdSm90ILi2EN4cute5tupleIJNS5_1CILi1EEES8_S8_EEENS6_IJNS7_ILi128EEENS7_ILi160EEESA_EEELi128ENS_12float_e4m3_tEfNS_4arch4Sm90ELb1ELb0ELb1ELb1ELb1ELb0ELb0ELb1ELb1ELb1ELb1ELb0EEENS1_21CollectiveEpilogueFwdINS6_IJSA_SA_SB_EEES9_NS_10bfloat16_tESF_Li256ELb1ELb1ELb1ELb1EEENS1_36VarlenDynamicPersistentTileSchedulerILi128ELi160ELi256ELi128ELb1ELb1ELb1ELb1ELb1ELb1EEEEEEEEEvNT_6ParamsE)
        /*01dc*/ 	.word	0x00000030


	//----- nvinfo : EIATTR_REGCOUNT
	.align		4
.L_134:
        /*01e0*/ 	.byte	0x04, 0x2f
        /*01e2*/ 	.short	(.L_136 - .L_135)
	.align		4
.L_135:
        /*01e4*/ 	.word	index@(_ZN7cutlass13device_kernelIN5flash11enable_sm90INS1_16FlashAttnFwdSm90INS1_25CollectiveMainloopFwdSm90ILi2EN4cute5tupleIJNS5_1CILi1EEES8_S8_EEENS6_IJNS7_ILi128EEENS7_ILi160EEESA_EEELi128ENS_12float_e4m3_tEfNS_4arch4Sm90ELb1ELb0ELb1ELb0ELb1ELb0ELb0ELb1ELb1ELb1ELb1ELb0EEENS1_21CollectiveEpilogueFwdINS6_IJSA_SA_SB_EEES9_NS_10bfloat16_tESF_Li256ELb0ELb1ELb1ELb1EEENS1_19SingleTileSchedulerILb0ELb1ELb1ELi128EEEEEEEEEvNT_6ParamsE)
        /*01e8*/ 	.word	0x000000a8


	//----- nvinfo : EIATTR_FRAME_SIZE
	.align		4
.L_136:
        /*01ec*/ 	.byte	0x04, 0x11
        /*01ee*/ 	.short	(.L_138 - .L_137)
	.align		4
.L_137:
        /*01f0*/ 	.word	index@(_ZN7cutlass13device_kernelIN5flash11enable_sm90INS1_16FlashAttnFwdSm90INS1_25CollectiveMainloopFwdSm90ILi2EN4cute5tupleIJNS5_1CILi1EEES8_S8_EEENS6_IJNS7_ILi128EEENS7_ILi160EEESA_EEELi128ENS_12float_e4m3_tEfNS_4arch4Sm90ELb1ELb0ELb1ELb0ELb1ELb0ELb0ELb1ELb1ELb1ELb1ELb0EEENS1_21CollectiveEpilogueFwdINS6_IJSA_SA_SB_EEES9_NS_10bfloat16_tESF_Li256ELb0ELb1ELb1ELb1EEENS1_19SingleTileSchedulerILb0ELb1ELb1ELi128EEEEEEEEEvNT_6ParamsE)
        /*01f4*/ 	.word	0x00000010


	//----- nvinfo : EIATTR_REGCOUNT
	.align		4
.L_138:
        /*01f8*/ 	.byte	0x04, 0x2f
        /*01fa*/ 	.short	(.L_140 - .L_139)
	.align		4
.L_139:
        /*01fc*/ 	.word	index@(_ZN7cutlass13device_kernelIN5flash11enable_sm90INS1_16FlashAttnFwdSm90INS1_25CollectiveMainloopFwdSm90ILi2EN4cute5tupleIJNS5_1CILi1EEES8_S8_EEENS6_IJNS7_ILi128EEENS7_ILi160EEESA_EEELi128ENS_12float_e4m3_tEfNS_4arch4Sm90ELb0ELb1ELb1ELb1ELb1ELb1ELb0ELb1ELb1ELb1ELb1ELb0EEENS1_21CollectiveEpilogueFwdINS6_IJSA_SA_SB_EEES9_NS_10bfloat16_tESF_Li256ELb1ELb1ELb1ELb1EEENS1_36VarlenDynamicPersistentTileSchedulerILi128ELi160ELi256ELi128ELb1ELb1ELb1ELb1ELb0ELb1EEEEEEEEEvNT_6ParamsE)
        /*0200*/ 	.word	0x000000a8


	//----- nvinfo : EIATTR_FRAME_SIZE
	.align		4
.L_140:
        /*0204*/ 	.byte	0x04, 0x11
        /*0206*/ 	.short	(.L_142 - .L_141)
	.align		4
.L_141:
        /*0208*/ 	.word	index@(_ZN7cutlass13device_kernelIN5flash11enable_sm90INS1_16FlashAttnFwdSm90INS1_25CollectiveMainloopFwdSm90ILi2EN4cute5tupleIJNS5_1CILi1EEES8_S8_EEENS6_IJNS7_ILi128EEENS7_ILi160EEESA_EEELi128ENS_12float_e4m3_tEfNS_4arch4Sm90ELb0ELb1ELb1ELb1ELb1ELb1ELb0ELb1ELb1ELb1ELb1ELb0EEENS1_21CollectiveEpilogueFwdINS6_IJSA_SA_SB_EEES9_NS_10bfloat16_tESF_Li256ELb1ELb1ELb1ELb1EEENS1_36VarlenDynamicPersistentTileSchedulerILi128ELi160ELi256ELi128ELb1ELb1ELb1ELb1ELb0ELb1EEEEEEEEEvNT_6ParamsE)
        /*020c*/ 	.word	0x00000050


	//----- nvinfo : EIATTR_REGCOUNT
	.align		4
.L_142:
        /*0210*/ 	.byte	0x04, 0x2f
        /*0212*/ 	.short	(.L_144 - .L_143)
	.align		4
.L_143:
        /*0214*/ 	.word	index@(_ZN7cutlass13device_kernelIN5flash11enable_sm90INS1_16FlashAttnFwdSm90INS1_25CollectiveMainloopFwdSm90ILi2EN4cute5tupleIJNS5_1CILi1EEES8_S8_EEENS6_IJNS7_ILi128EEENS7_ILi160EEESA_EEELi128ENS_12float_e4m3_tEfNS_4arch4Sm90ELb0ELb1ELb1ELb1ELb1ELb0ELb0ELb1ELb1ELb1ELb1ELb0EEENS1_21CollectiveEpilogueFwdINS6_IJSA_SA_SB_EEES9_NS_10bfloat16_tESF_Li256ELb1ELb1ELb1ELb1EEENS1_36VarlenDynamicPersistentTileSchedulerILi128ELi160ELi256ELi128ELb1ELb1ELb1ELb1ELb0ELb1EEEEEEEEEvNT_6ParamsE)
        /*0218*/ 	.word	0x000000a8


	//----- nvinfo : EIATTR_FRAME_SIZE
	.align		4
.L_144:
        /*021c*/ 	.byte	0x04, 0x11
        /*021e*/ 	.short	(.L_146 - .L_145)
	.align		4
.L_145:
        /*0220*/ 	.word	index@(_ZN7cutlass13device_kernelIN5flash11enable_sm90INS1_16FlashAttnFwdSm90INS1_25CollectiveMainloopFwdSm90ILi2EN4cute5tupleIJNS5_1CILi1EEES8_S8_EEENS6_IJNS7_ILi128EEENS7_ILi160EEESA_EEELi128ENS_12float_e4m3_tEfNS_4arch4Sm90ELb0ELb1ELb1ELb1ELb1ELb0ELb0ELb1ELb1ELb1ELb1ELb0EEENS1_21CollectiveEpilogueFwdINS6_IJSA_SA_SB_EEES9_NS_10bfloat16_tESF_Li256ELb1ELb1ELb1ELb1EEENS1_36VarlenDynamicPersistentTileSchedulerILi128ELi160ELi256ELi128ELb1ELb1ELb1ELb1ELb0ELb1EEEEEEEEEvNT_6ParamsE)
        /*0224*/ 	.word	0x00000028


	//----- nvinfo : EIATTR_REGCOUNT
	.align		4
.L_146:
        /*0228*/ 	.byte	0x04, 0x2f
        /*022a*/ 	.short	(.L_148 - .L_147)
	.align		4
.L_147:
        /*022c*/ 	.word	index@(_ZN7cutlass13device_kernelIN5flash11enable_sm90INS1_16FlashAttnFwdSm90INS1_25CollectiveMainloopFwdSm90ILi2EN4cute5tupleIJNS5_1CILi1EEES8_S8_EEENS6_IJNS7_ILi128EEENS7_ILi160EEESA_EEELi128ENS_12float_e4m3_tEfNS_4arch4Sm90ELb0ELb1ELb1ELb0ELb1ELb0ELb0ELb1ELb1ELb1ELb1ELb0EEENS1_21CollectiveEpilogueFwdINS6_IJSA_SA_SB_EEES9_NS_10bfloat16_tESF_Li256ELb0ELb1ELb1ELb1EEENS1_19SingleTileSchedulerILb0ELb1ELb1ELi128EEEEEEEEEvNT_6ParamsE)
        /*0230*/ 	.word	0x000000a8


	//----- nvinfo : EIATTR_FRAME_SIZE
	.align		4
.L_148:
        /*0234*/ 	.byte	0x04, 0x11
        /*0236*/ 	.short	(.L_150 - .L_149)
	.align		4
.L_149:
        /*0238*/ 	.word	index@(_ZN7cutlass13device_kernelIN5flash11enable_sm90INS1_16FlashAttnFwdSm90INS1_25CollectiveMainloopFwdSm90ILi2EN4cute5tupleIJNS5_1CILi1EEES8_S8_EEENS6_IJNS7_ILi128EEENS7_ILi160EEESA_EEELi128ENS_12float_e4m3_tEfNS_4arch4Sm90ELb0ELb1ELb1ELb0ELb1ELb0ELb0ELb1ELb1ELb1ELb1ELb0EEENS1_21CollectiveEpilogueFwdINS6_IJSA_SA_SB_EEES9_NS_10bfloat16_tESF_Li256ELb0ELb1ELb1ELb1EEENS1_19SingleTileSchedulerILb0ELb1ELb1ELi128EEEEEEEEEvNT_6ParamsE)
        /*023c*/ 	.word	0x00000010


	//----- nvinfo : EIATTR_REGCOUNT
	.align		4
.L_150:
        /*0240*/ 	.byte	0x04, 0x2f
        /*0242*/ 	.short	(.L_152 - .L_151)
	.align		4
.L_151:
        /*0244*/ 	.word	index@(_ZN7cutlass13device_kernelIN5flash11enable_sm90INS1_16FlashAttnFwdSm90INS1_25CollectiveMainloopFwdSm90ILi2EN4cute5tupleIJNS5_1CILi1EEES8_S8_EEENS6_IJNS7_ILi128EEENS7_ILi160EEESA_EEELi128ENS_12float_e4m3_tEfNS_4arch4Sm90ELb0ELb0ELb1ELb1ELb1ELb1ELb0ELb1ELb1ELb1ELb1ELb0EEENS1_21CollectiveEpilogueFwdINS6_IJSA_SA_SB_EEES9_NS_10bfloat16_tESF_Li256ELb1ELb1ELb1ELb1EEENS1_36VarlenDynamicPersistentTileSchedulerILi128ELi160ELi256ELi128ELb1ELb1ELb1ELb0ELb1ELb1EEEEEEEEEvNT_6ParamsE)
        /*0248*/ 	.word	0x000000a8


	//----- nvinfo : EIATTR_FRAME_SIZE
	.align		4
.L_152:
        /*024c*/ 	.byte	0x04, 0x11
        /*024e*/ 	.short	(.L_154 - .L_153)
	.align		4
.L_153:
        /*0250*/ 	.word	index@(_ZN7cutlass13device_kernelIN5flash11enable_sm90INS1_16FlashAttnFwdSm90INS1_25CollectiveMainloopFwdSm90ILi2EN4cute5tupleIJNS5_1CILi1EEES8_S8_EEENS6_IJNS7_ILi128EEENS7_ILi160EEESA_EEELi128ENS_12float_e4m3_tEfNS_4arch4Sm90ELb0ELb0ELb1ELb1ELb1ELb1ELb0ELb1ELb1ELb1ELb1ELb0EEENS1_21CollectiveEpilogueFwdINS6_IJSA_SA_SB_EEES9_NS_10bfloat16_tESF_Li256ELb1ELb1ELb1ELb1EEENS1_36VarlenDynamicPersistentTileSchedulerILi128ELi160ELi256ELi128ELb1ELb1ELb1ELb0ELb1ELb1EEEEEEEEEvNT_6ParamsE)
        /*0254*/ 	.word	0x00000070


	//----- nvinfo : EIATTR_REGCOUNT
	.align		4
.L_154:
        /*0258*/ 	.byte	0x04, 0x2f
        /*025a*/ 	.short	(.L_156 - .L_155)
	.align		4
.L_155:
        /*025c*/ 	.word	index@(_ZN7cutlass13device_kernelIN5flash11enable_sm90INS1_16FlashAttnFwdSm90INS1_25CollectiveMainloopFwdSm90ILi2EN4cute5tupleIJNS5_1CILi1EEES8_S8_EEENS6_IJNS7_ILi128EEENS7_ILi160EEESA_EEELi128ENS_12float_e4m3_tEfNS_4arch4Sm90ELb0ELb0ELb1ELb1ELb1ELb0ELb0ELb1ELb1ELb1ELb1ELb0EEENS1_21CollectiveEpilogueFwdINS6_IJSA_SA_SB_EEES9_NS_10bfloat16_tESF_Li256ELb1ELb1ELb1ELb1EEENS1_36VarlenDynamicPersistentTileSchedulerILi128ELi160ELi256ELi128ELb1ELb1ELb1ELb0ELb1ELb1EEEEEEEEEvNT_6ParamsE)
        /*0260*/ 	.word	0x000000a8


	//----- nvinfo : EIATTR_FRAME_SIZE
	.align		4
.L_156:
        /*0264*/ 	.byte	0x04, 0x11
        /*0266*/ 	.short	(.L_158 - .L_157)
	.align		4
.L_157:
        /*0268*/ 	.word	index@(_ZN7cutlass13device_kernelIN5flash11enable_sm90INS1_16FlashAttnFwdSm90INS1_25CollectiveMainloopFwdSm90ILi2EN4cute5tupleIJNS5_1CILi1EEES8_S8_EEENS6_IJNS7_ILi128EEENS7_ILi160EEESA_EEELi128ENS_12float_e4m3_tEfNS_4arch4Sm90ELb0ELb0ELb1ELb1ELb1ELb0ELb0ELb1ELb1ELb1ELb1ELb0EEENS1_21CollectiveEpilogueFwdINS6_IJSA_SA_SB_EEES9_NS_10bfloat16_tESF_Li256ELb1ELb1ELb1ELb1EEENS1_36VarlenDynamicPersistentTileSchedulerILi128ELi160ELi256ELi128ELb1ELb1ELb1ELb0ELb1ELb1EEEEEEEEEvNT_6ParamsE)
        /*026c*/ 	.word	0x00000030


	//----- nvinfo : EIATTR_REGCOUNT
	.align		4
.L_158:
        /*0270*/ 	.byte	0x04, 0x2f
        /*0272*/ 	.short	(.L_160 - .L_159)
	.align		4
.L_159:
        /*0274*/ 	.word	index@(_ZN7cutlass13device_kernelIN5flash11enable_sm90INS1_16FlashAttnFwdSm90INS1_25CollectiveMainloopFwdSm90ILi2EN4cute5tupleIJNS5_1CILi1EEES8_S8_EEENS6_IJNS7_ILi128EEENS7_ILi160EEESA_EEELi128ENS_12float_e4m3_tEfNS_4arch4Sm90ELb0ELb0ELb1ELb0ELb1ELb0ELb0ELb1ELb1ELb1ELb1ELb0EEENS1_21CollectiveEpilogueFwdINS6_IJSA_SA_SB_EEES9_NS_10bfloat16_tESF_Li256ELb0ELb1ELb1ELb1EEENS1_19SingleTileSchedulerILb0ELb1ELb1ELi128EEEEEEEEEvNT_6ParamsE)
        /*0278*/ 	.word	0x000000a8


	//----- nvinfo : EIATTR_FRAME_SIZE
	.align		4
.L_160:
        /*027c*/ 	.byte	0x04, 0x11
        /*027e*/ 	.short	(.L_162 - .L_161)
	.align		4
.L_161:
        /*0280*/ 	.word	index@(_ZN7cutlass13device_kernelIN5flash11enable_sm90INS1_16FlashAttnFwdSm90INS1_25CollectiveMainloopFwdSm90ILi2EN4cute5tupleIJNS5_1CILi1EEES8_S8_EEENS6_IJNS7_ILi128EEENS7_ILi160EEESA_EEELi128ENS_12float_e4m3_tEfNS_4arch4Sm90ELb0ELb0ELb1ELb0ELb1ELb0ELb0ELb1ELb1ELb1ELb1ELb0EEENS1_21CollectiveEpilogueFwdINS6_IJSA_SA_SB_EEES9_NS_10bfloat16_tESF_Li256ELb0ELb1ELb1ELb1EEENS1_19SingleTileSchedulerILb0ELb1ELb1ELi128EEEEEEEEEvNT_6ParamsE)
        /*0284*/ 	.word	0x00000010


	//----- nvinfo : EIATTR_REGCOUNT
	.align		4
.L_162:
        /*0288*/ 	.byte	0x04, 0x2f
        /*028a*/ 	.short	(.L_164 - .L_163)
	.align		4
.L_163:
        /*028c*/ 	.word	index@(_ZN7cutlass13device_kernelIN5flash11enable_sm90INS1_16FlashAttnFwdSm90INS1_25CollectiveMainloopFwdSm90ILi2EN4cute5tupleIJNS5_1CILi1EEES8_S8_EEENS6_IJNS7_ILi128EEENS7_ILi160EEENS7_ILi192EEEEEELi192ENS_12float_e4m3_tEfNS_4arch4Sm90ELb1ELb0ELb1ELb1ELb1ELb1ELb0ELb1ELb1ELb1ELb1ELb0EEENS1_21CollectiveEpilogueFwdINS6_IJSA_SC_SB_EEES9_NS_10bfloat16_tESG_Li256ELb1ELb1ELb1ELb1EEENS1_36VarlenDynamicPersistentTileSchedulerILi128ELi160ELi256ELi128ELb1ELb1ELb1ELb1ELb1ELb1EEEEEEEEEvNT_6ParamsE)
        /*0290*/ 	.word	0x000000a8


	//----- nvinfo : EIATTR_FRAME_SIZE
	.align		4
.L_164:
        /*0294*/ 	.byte	0x04, 0x11
        /*0296*/ 	.short	(.L_166 - .L_165)
	.align		4
.L_165:
        /*0298*/ 	.word	index@(_ZN7cutlass13device_kernelIN5flash11enable_sm90INS1_16FlashAttnFwdSm90INS1_25CollectiveMainloopFwdSm90ILi2EN4cute5tupleIJNS5_1CILi1EEES8_S8_EEENS6_IJNS7_ILi128EEENS7_ILi160EEENS7_ILi192EEEEEELi192ENS_12float_e4m3_tEfNS_4arch4Sm90ELb1ELb0ELb1ELb1ELb1ELb1ELb0ELb1ELb1ELb1ELb1ELb0EEENS1_21CollectiveEpilogueFwdINS6_IJSA_SC_SB_EEES9_NS_10bfloat16_tESG_Li256ELb1ELb1ELb1ELb1EEENS1_36VarlenDynamicPersistentTileSchedulerILi128ELi160ELi256ELi128ELb1ELb1ELb1ELb1ELb1ELb1EEEEEEEEEvNT_6ParamsE)
        /*029c*/ 	.word	0x00000148


	//----- nvinfo : EIATTR_REGCOUNT
	.align		4
.L_166:
        /*02a0*/ 	.byte	0x04, 0x2f
        /*02a2*/ 	.short	(.L_168 - .L_167)
	.align		4
.L_167:
        /*02a4*/ 	.word	index@(_ZN7cutlass13device_kernelIN5flash11enable_sm90INS1_16FlashAttnFwdSm90INS1_25CollectiveMainloopFwdSm90ILi2EN4cute5tupleIJNS5_1CILi1EEES8_S8_EEENS6_IJNS7_ILi128EEENS7_ILi160EEENS7_ILi192EEEEEELi192ENS_12float_e4m3_tEfNS_4arch4Sm90ELb1ELb0ELb1ELb1ELb1ELb0ELb0ELb1ELb1ELb1ELb1ELb0EEENS1_21CollectiveEpilogueFwdINS6_IJSA_SC_SB_EEES9_NS_10bfloat16_tESG_Li256ELb1ELb1ELb1ELb1EEENS1_36VarlenDynamicPersistentTileSchedulerILi128ELi160ELi256ELi128ELb1ELb1ELb1ELb1ELb1ELb1EEEEEEEEEvNT_6ParamsE)
        /*02a8*/ 	.word	0x000000a8


	//----- nvinfo : EIATTR_FRAME_SIZE
	.align		4
.L_168:
        /*02ac*/ 	.byte	0x04, 0x11
        /*02ae*/ 	.short	(.L_170 - .L_169)
	.align		4
.L_169:
        /*02b0*/ 	.word	index@(_ZN7cutlass13device_kernelIN5flash11enable_sm90INS1_16FlashAttnFwdSm90INS1_25CollectiveMainloopFwdSm90ILi2EN4cute5tupleIJNS5_1CILi1EEES8_S8_EEENS6_IJNS7_ILi128EEENS7_ILi160EEENS7_ILi192EEEEEELi192ENS_12float_e4m3_tEfNS_4arch4Sm90ELb1ELb0ELb1ELb1ELb1ELb0ELb0ELb1ELb1ELb1ELb1ELb0EEENS1_21CollectiveEpilogueFwdINS6_IJSA_SC_SB_EEES9_NS_10bfloat16_tESG_Li256ELb1ELb1ELb1ELb1EEENS1_36VarlenDynamicPersistentTileSchedulerILi128ELi160ELi256ELi128ELb1ELb1ELb1ELb1ELb1ELb1EEEEEEEEEvNT_6ParamsE)
        /*02b4*/ 	.word	0x00000030


	//----- nvinfo : EIATTR_REGCOUNT
	.align		4
.L_170:
        /*02b8*/ 	.byte	0x04, 0x2f
        /*02ba*/ 	.short	(.L_172 - .L_171)
	.align		4
.L_171:
        /*02bc*/ 	.word	index@(_ZN7cutlass13device_kernelIN5flash11enable_sm90INS1_16FlashAttnFwdSm90INS1_25CollectiveMainloopFwdSm90ILi2EN4cute5tupleIJNS5_1CILi1EEES8_S8_EEENS6_IJNS7_ILi128EEENS7_ILi160EEENS7_ILi192EEEEEELi192ENS_12float_e4m3_tEfNS_4arch4Sm90ELb1ELb0ELb1ELb0ELb1ELb0ELb0ELb1ELb1ELb1ELb1ELb0EEENS1_21CollectiveEpilogueFwdINS6_IJSA_SC_SB_EEES9_NS_10bfloat16_tESG_Li256ELb0ELb1ELb1ELb1EEENS1_19SingleTileSchedulerILb0ELb1ELb1ELi128EEEEEEEEEvNT_6ParamsE)
        /*02c0*/ 	.word	0x000000a8


	//----- nvinfo : EIATTR_FRAME_SIZE
	.align		4
.L_172:
        /*02c4*/ 	.byte	0x04, 0x11
        /*02c6*/ 	.short	(.L_174 - .L_173)
	.align		4
.L_173:
        /*02c8*/ 	.word	index@(_ZN7cutlass13device_kernelIN5flash11enable_sm90INS1_16FlashAttnFwdSm90INS1_25CollectiveMainloopFwdSm90ILi2EN4cute5tupleIJNS5_1CILi1EEES8_S8_EEENS6_IJNS7_ILi128EEENS7_ILi160EEENS7_ILi192EEEEEELi192ENS_12float_e4m3_tEfNS_4arch4Sm90ELb1ELb0ELb1ELb0ELb1ELb0ELb0ELb1ELb1ELb1ELb1ELb0EEENS1_21CollectiveEpilogueFwdINS6_IJSA_SC_SB_EEES9_NS_10bfloat16_tESG_Li256ELb0ELb1ELb1ELb1EEENS1_19SingleTileSchedulerILb0ELb1ELb1ELi128EEEEEEEEEvNT_6ParamsE)
        /*02cc*/ 	.word	0x00000018


	//----- nvinfo : EIATTR_REGCOUNT
	.align		4
.L_174:
        /*02d0*/ 	.byte	0x04, 0x2f
        /*02d2*/ 	.short	(.L_176 - .L_175)
	.align		4
.L_175:
        /*02d4*/ 	.word	index@(_ZN7cutlass13device_kernelIN5flash11enable_sm90INS1_16FlashAttnFwdSm90INS1_25CollectiveMainloopFwdSm90ILi2EN4cute5tupleIJNS5_1CILi1EEES8_S8_EEENS6_IJNS7_ILi128EEESA_NS7_ILi192EEEEEELi192ENS_12float_e4m3_tEfNS_4arch4Sm90ELb0ELb1ELb1ELb1ELb1ELb1ELb0ELb1ELb1ELb1ELb1ELb0EEENS1_21CollectiveEpilogueFwdINS6_IJSA_SB_SA_EEES9_NS_10bfloat16_tESF_Li256ELb1ELb1ELb1ELb1EEENS1_36VarlenDynamicPersistentTileSchedulerILi128ELi128ELi256ELi128ELb1ELb1ELb1ELb1ELb0ELb1EEEEEEEEEvNT_6ParamsE)
        /*02d8*/ 	.word	0x000000a8


	//----- nvinfo : EIATTR_FRAME_SIZE
	.align		4
.L_176:
        /*02dc*/ 	.byte	0x04, 0x11
        /*02de*/ 	.short	(.L_178 - .L_177)
	.align		4
.L_177:
        /*02e0*/ 	.word	index@(_ZN7cutlass13device_kernelIN5flash11enable_sm90INS1_16FlashAttnFwdSm90INS1_25CollectiveMainloopFwdSm90ILi2EN4cute5tupleIJNS5_1CILi1EEES8_S8_EEENS6_IJNS7_ILi128EEESA_NS7_ILi192EEEEEELi192ENS_12float_e4m3_tEfNS_4arch4Sm90ELb0ELb1ELb1ELb1ELb1ELb1ELb0ELb1ELb1ELb1ELb1ELb0EEENS1_21CollectiveEpilogueFwdINS6_IJSA_SB_SA_EEES9_NS_10bfloat16_tESF_Li256ELb1ELb1ELb1ELb1EEENS1_36VarlenDynamicPersistentTileSchedulerILi128ELi128ELi256ELi128ELb1ELb1ELb1ELb1ELb0ELb1EEEEEEEEEvNT_6ParamsE)
        /*02e4*/ 	.word	0x00000048


	//----- nvinfo : EIATTR_REGCOUNT
	.align		4
.L_178:
        /*02e8*/ 	.byte	0x04, 0x2f
        /*02ea*/ 	.short	(.L_180 - .L_179)
	.align		4
.L_179:
        /*02ec*/ 	.word	index@(_ZN7cutlass13device_kernelIN5flash11enable_sm90INS1_16FlashAttnFwdSm90INS1_25CollectiveMainloopFwdSm90ILi2EN4cute5tupleIJNS5_1CILi1EEES8_S8_EEENS6_IJNS7_ILi128EEESA_NS7_ILi192EEEEEELi192ENS_12float_e4m3_tEfNS_4arch4Sm90ELb0ELb1ELb1ELb1ELb1ELb0ELb0ELb1ELb1ELb1ELb1ELb0EEENS1_21CollectiveEpilogueFwdINS6_IJSA_SB_SA_EEES9_NS_10bfloat16_tESF_Li256ELb1ELb1ELb1ELb1EEENS1_36VarlenDynamicPersistentTileSchedulerILi128ELi128ELi256ELi128ELb1ELb1ELb1ELb1ELb0ELb1EEEEEEEEEvNT_6ParamsE)
        /*02f0*/ 	.word	0x000000a8


	//----- nvinfo : EIATTR_FRAME_SIZE
	.align		4
.L_180:
        /*02f4*/ 	.byte	0x04, 0x11
        /*02f6*/ 	.short	(.L_182 - .L_181)
	.align		4
.L_181:
        /*02f8*/ 	.word	index@(_ZN7cutlass13device_kernelIN5flash11enable_sm90INS1_16FlashAttnFwdSm90INS1_25CollectiveMainloopFwdSm90ILi2EN4cute5tupleIJNS5_1CILi1EEES8_S8_EEENS6_IJNS7_ILi128EEESA_NS7_ILi192EEEEEELi192ENS_12float_e4m3_tEfNS_4arch4Sm90ELb0ELb1ELb1ELb1ELb1ELb0ELb0ELb1ELb1ELb1ELb1ELb0EEENS1_21CollectiveEpilogueFwdINS6_IJSA_SB_SA_EEES9_NS_10bfloat16_tESF_Li256ELb1ELb1ELb1ELb1EEENS1_36VarlenDynamicPersistentTileSchedulerILi128ELi128ELi256ELi128ELb1ELb1ELb1ELb1ELb0ELb1EEEEEEEEEvNT_6ParamsE)
        /*02fc*/ 	.word	0x00000018


	//----- nvinfo : EIATTR_REGCOUNT
	.align		4
.L_182:
        /*0300*/ 	.byte	0x04, 0x2f
        /*0302*/ 	.short	(.L_184 - .L_183)
	.align		4
.L_183:
        /*0304*/ 	.word	index@(_ZN7cutlass13device_kernelIN5flash11enable_sm90INS1_16FlashAttnFwdSm90INS1_25CollectiveMainloopFwdSm90ILi2EN4cute5tupleIJNS5_1CILi1EEES8_S8_EEENS6_IJNS7_ILi128EEESA_NS7_ILi192EEEEEELi192ENS_12float_e4m3_tEfNS_4arch4Sm90ELb0ELb1ELb1ELb0ELb1ELb0ELb0ELb1ELb1ELb1ELb1ELb0EEENS1_21CollectiveEpilogueFwdINS6_IJSA_SB_SA_EEES9_NS_10bfloat16_tESF_Li256ELb0ELb1ELb1ELb1EEENS1_19SingleTileSchedulerILb0ELb1ELb1ELi128EEEEEEEEEvNT_6ParamsE)
        /*0308*/ 	.word	0x000000a8


	//----- nvinfo : EIATTR_FRAME_SIZE
	.align		4
.L_184:
        /*030c*/ 	.byte	0x04, 0x11
        /*030e*/ 	.short	(.L_186 - .L_185)
	.align		4
.L_185:
        /*0310*/ 	.word	index@(_ZN7cutlass13device_kernelIN5flash11enable_sm90INS1_16FlashAttnFwdSm90INS1_25CollectiveMainloopFwdSm90ILi2EN4cute5tupleIJNS5_1CILi1EEES8_S8_EEENS6_IJNS7_ILi128EEESA_NS7_ILi192EEEEEELi192ENS_12float_e4m3_tEfNS_4arch4Sm90ELb0ELb1ELb1ELb0ELb1ELb0ELb0ELb1ELb1ELb1ELb1ELb0EEENS1_21CollectiveEpilogueFwdINS6_IJSA_SB_SA_EEES9_NS_10bfloat16_tESF_Li256ELb0ELb1ELb1ELb1EEENS1_19SingleTileSchedulerILb0ELb1ELb1ELi128EEEEEEEEEvNT_6ParamsE)
        /*0314*/ 	.word	0x00000008


	//----- nvinfo : EIATTR_REGCOUNT
	.align		4
.L_186:
        /*0318*/ 	.byte	0x04, 0x2f
        /*031a*/ 	.short	(.L_188 - .L_187)
	.align		4
.L_187:
        /*031c*/ 	.word	index@(_ZN7cutlass13device_kernelIN5flash11enable_sm90INS1_16FlashAttnFwdSm90INS1_25CollectiveMainloopFwdSm90ILi2EN4cute5tupleIJNS5_1CILi1EEES8_S8_EEENS6_IJNS7_ILi128EEENS7_ILi160EEENS7_ILi192EEEEEELi192ENS_12float_e4m3_tEfNS_4arch4Sm90ELb0ELb0ELb1ELb1ELb1ELb1ELb0ELb1ELb1ELb1ELb1ELb0EEENS1_21CollectiveEpilogueFwdINS6_IJSA_SC_SB_EEES9_NS_10bfloat16_tESG_Li256ELb1ELb1ELb1ELb1EEENS1_36VarlenDynamicPersistentTileSchedulerILi128ELi160ELi256ELi128ELb1ELb1ELb1ELb0ELb1ELb1EEEEEEEEEvNT_6ParamsE)
        /*0320*/ 	.word	0x000000a8


	//----- nvinfo : EIATTR_FRAME_SIZE
	.align		4
.L_188:
        /*0324*/ 	.byte	0x04, 0x11
        /*0326*/ 	.short	(.L_190 - .L_189)
	.align		4
.L_189:
        /*0328*/ 	.word	index@(_ZN7cutlass13device_kernelIN5flash11enable_sm90INS1_16FlashAttnFwdSm90INS1_25CollectiveMainloopFwdSm90ILi2EN4cute5tupleIJNS5_1CILi1EEES8_S8_EEENS6_IJNS7_ILi128EEENS7_ILi160EEENS7_ILi192EEEEEELi192ENS_12float_e4m3_tEfNS_4arch4Sm90ELb0ELb0ELb1ELb1ELb1ELb1ELb0ELb1ELb1ELb1ELb1ELb0EEENS1_21CollectiveEpilogueFwdINS6_IJSA_SC_SB_EEES9_NS_10bfloat16_tESG_Li256ELb1ELb1ELb1ELb1EEENS1_36VarlenDynamicPersistentTileSchedulerILi128ELi160ELi256ELi128ELb1ELb1ELb1ELb0ELb1ELb1EEEEEEEEEvNT_6ParamsE)
        /*032c*/ 	.word	0x00000140


	//----- nvinfo : EIATTR_REGCOUNT
	.align		4
.L_190:
        /*0330*/ 	.byte	0x04, 0x2f
        /*0332*/ 	.short	(.L_192 - .L_191)
	.align		4
.L_191:
        /*0334*/ 	.word	index@(_ZN7cutlass13device_kernelIN5flash11enable_sm90INS1_16FlashAttnFwdSm90INS1_25CollectiveMainloopFwdSm90ILi2EN4cute5tupleIJNS5_1CILi1EEES8_S8_EEENS6_IJNS7_ILi128EEENS7_ILi160EEENS7_ILi192EEEEEELi192ENS_12float_e4m3_tEfNS_4arch4Sm90ELb0ELb0ELb1ELb1ELb1ELb0ELb0ELb1ELb1ELb1ELb1ELb0EEENS1_21CollectiveEpilogueFwdINS6_IJSA_SC_SB_EEES9_NS_10bfloat16_tESG_Li256ELb1ELb1ELb1ELb1EEENS1_36VarlenDynamicPersistentTileSchedulerILi128ELi160ELi256ELi128ELb1ELb1ELb1ELb0ELb1ELb1EEEEEEEEEvNT_6ParamsE)
        /*0338*/ 	.word	0x000000a8


	//----- nvinfo : EIATTR_FRAME_SIZE
	.align		4
.L_192:
        /*033c*/ 	.byte	0x04, 0x11
        /*033e*/ 	.short	(.L_194 - .L_193)
	.align		4
.L_193:
        /*0340*/ 	.word	index@(_ZN7cutlass13device_kernelIN5flash11enable_sm90INS1_16FlashAttnFwdSm90INS1_25CollectiveMainloopFwdSm90ILi2EN4cute5tupleIJNS5_1CILi1EEES8_S8_EEENS6_IJNS7_ILi128EEENS7_ILi160EEENS7_ILi192EEEEEELi192ENS_12float_e4m3_tEfNS_4arch4Sm90ELb0ELb0ELb1ELb1ELb1ELb0ELb0ELb1ELb1ELb1ELb1ELb0EEENS1_21CollectiveEpilogueFwdINS6_IJSA_SC_SB_EEES9_NS_10bfloat16_tESG_Li256ELb1ELb1ELb1ELb1EEENS1_36VarlenDynamicPersistentTileSchedulerILi128ELi160ELi256ELi128ELb1ELb1ELb1ELb0ELb1ELb1EEEEEEEEEvNT_6ParamsE)
        /*0344*/ 	.word	0x00000030


	//----- nvinfo : EIATTR_REGCOUNT
	.align		4
.L_194:
        /*0348*/ 	.byte	0x04, 0x2f
        /*034a*/ 	.short	(.L_196 - .L_195)
	.align		4
.L_195:
        /*034c*/ 	.word	index@(_ZN7cutlass13device_kernelIN5flash11enable_sm90INS1_16FlashAttnFwdSm90INS1_25CollectiveMainloopFwdSm90ILi2EN4cute5tupleIJNS5_1CILi1EEES8_S8_EEENS6_IJNS7_ILi128EEENS7_ILi160EEENS7_ILi192EEEEEELi192ENS_12float_e4m3_tEfNS_4arch4Sm90ELb0ELb0ELb1ELb0ELb1ELb0ELb0ELb1ELb1ELb1ELb1ELb0EEENS1_21CollectiveEpilogueFwdINS6_IJSA_SC_SB_EEES9_NS_10bfloat16_tESG_Li256ELb0ELb1ELb1ELb1EEENS1_19SingleTileSchedulerILb0ELb1ELb1ELi128EEEEEEEEEvNT_6ParamsE)
        /*0350*/ 	.word	0x000000a8


	//----- nvinfo : EIATTR_FRAME_SIZE
	.align		4
.L_196:
        /*0354*/ 	.byte	0x04, 0x11
        /*0356*/ 	.short	(.L_198 - .L_197)
	.align		4
.L_197:
        /*0358*/ 	.word	index@(_ZN7cutlass13device_kernelIN5flash11enable_sm90INS1_16FlashAttnFwdSm90INS1_25CollectiveMainloopFwdSm90ILi2EN4cute5tupleIJNS5_1CILi1EEES8_S8_EEENS6_IJNS7_ILi128EEENS7_ILi160EEENS7_ILi192EEEEEELi192ENS_12float_e4m3_tEfNS_4arch4Sm90ELb0ELb0ELb1ELb0ELb1ELb0ELb0ELb1ELb1ELb1ELb1ELb0EEENS1_21CollectiveEpilogueFwdINS6_IJSA_SC_SB_EEES9_NS_10bfloat16_tESG_Li256ELb0ELb1ELb1ELb1EEENS1_19SingleTileSchedulerILb0ELb1ELb1ELi128EEEEEEEEEvNT_6ParamsE)
        /*035c*/ 	.word	0x00000010


	//----- nvinfo : EIATTR_REGCOUNT
	.align		4
.L_198:
        /*0360*/ 	.byte	0x04, 0x2f
        /*0362*/ 	.short	(.L_200 - .L_199)
	.align		4
.L_199:
        /*0364*/ 	.word	index@(_ZN7cutlass13device_kernelIN5flash11enable_sm90INS1_16FlashAttnFwdSm90INS1_25CollectiveMainloopFwdSm90ILi2EN4cute5tupleIJNS5_1CILi1EEES8_S8_EEENS6_IJNS7_ILi128EEESA_NS7_ILi256EEEEEELi256ENS_12float_e4m3_tEfNS_4arch4Sm90ELb1ELb0ELb1ELb1ELb1ELb1ELb0ELb1ELb0ELb1ELb1ELb0EEENS1_21CollectiveEpilogueFwdINS6_IJSA_SB_SA_EEES9_NS_10bfloat16_tESF_Li256ELb1ELb1ELb1ELb1EEENS1_36VarlenDynamicPersistentTileSchedulerILi128ELi128ELi256ELi128ELb1ELb1ELb1ELb1ELb1ELb1EEEEEEEEEvNT_6ParamsE)
        /*0368*/ 	.word	0x000000a8


	//----- nvinfo : EIATTR_FRAME_SIZE
	.align		4
.L_200:
        /*036c*/ 	.byte	0x04, 0x11
        /*036e*/ 	.short	(.L_202 - .L_201)
	.align		4
.L_201:
        /*0370*/ 	.word	index@(_ZN7cutlass13device_kernelIN5flash11enable_sm90INS1_16FlashAttnFwdSm90INS1_25CollectiveMainloopFwdSm90ILi2EN4cute5tupleIJNS5_1CILi1EEES8_S8_EEENS6_IJNS7_ILi128EEESA_NS7_ILi256EEEEEELi256ENS_12float_e4m3_tEfNS_4arch4Sm90ELb1ELb0ELb1ELb1ELb1ELb1ELb0ELb1ELb0ELb1ELb1ELb0EEENS1_21CollectiveEpilogueFwdINS6_IJSA_SB_SA_EEES9_NS_10bfloat16_tESF_Li256ELb1ELb1ELb1ELb1EEENS1_36VarlenDynamicPersistentTileSchedulerILi128ELi128ELi256ELi128ELb1ELb1ELb1ELb1ELb1ELb1EEEEEEEEEvNT_6ParamsE)
        /*0374*/ 	.word	0x000001d8


	//----- nvinfo : EIATTR_REGCOUNT
	.align		4
.L_202:
        /*0378*/ 	.byte	0x04, 0x2f
        /*037a*/ 	.short	(.L_204 - .L_203)
	.align		4
.L_203:
        /*037c*/ 	.word	index@(_ZN7cutlass13device_kernelIN5flash11enable_sm90INS1_16FlashAttnFwdSm90INS1_25CollectiveMainloopFwdSm90ILi2EN4cute5tupleIJNS5_1CILi1EEES8_S8_EEENS6_IJNS7_ILi128EEESA_NS7_ILi256EEEEEELi256ENS_12float_e4m3_tEfNS_4arch4Sm90ELb1ELb0ELb1ELb1ELb1ELb0ELb0ELb1ELb0ELb1ELb1ELb0EEENS1_21CollectiveEpilogueFwdINS6_IJSA_SB_SA_EEES9_NS_10bfloat16_tESF_Li256ELb1ELb1ELb1ELb1EEENS1_36VarlenDynamicPersistentTileSchedulerILi128ELi128ELi256ELi128ELb1ELb1ELb1ELb1ELb1ELb1EEEEEEEEEvNT_6ParamsE)
        /*0380*/ 	.word	0x000000a8


	//----- nvinfo : EIATTR_FRAME_SIZE
	.align		4
.L_204:
        /*0384*/ 	.byte	0x04, 0x11
        /*0386*/ 	.short	(.L_206 - .L_205)
	.align		4
.L_205:
        /*0388*/ 	.word	index@(_ZN7cutlass13device_kernelIN5flash11enable_sm90INS1_16FlashAttnFwdSm90INS1_25CollectiveMainloopFwdSm90ILi2EN4cute5tupleIJNS5_1CILi1EEES8_S8_EEENS6_IJNS7_ILi128EEESA_NS7_ILi256EEEEEELi256ENS_12float_e4m3_tEfNS_4arch4Sm90ELb1ELb0ELb1ELb1ELb1ELb0ELb0ELb1ELb0ELb1ELb1ELb0EEENS1_21CollectiveEpilogueFwdINS6_IJSA_SB_SA_EEES9_NS_10bfloat16_tESF_Li256ELb1ELb1ELb1ELb1EEENS1_36VarlenDynamicPersistentTileSchedulerILi128ELi128ELi256ELi128ELb1ELb1ELb1ELb1ELb1ELb1EEEEEEEEEvNT_6ParamsE)
        /*038c*/ 	.word	0x00000028


	//----- nvinfo : EIATTR_REGCOUNT
	.align		4
.L_206:
        /*0390*/ 	.byte	0x04, 0x2f
        /*0392*/ 	.short	(.L_208 - .L_207)
	.align		4
.L_207:
        /*0394*/ 	.word	index@(_ZN7cutlass13device_kernelIN5flash11enable_sm90INS1_16FlashAttnFwdSm90INS1_25CollectiveMainloopFwdSm90ILi2EN4cute5tupleIJNS5_1CILi1EEES8_S8_EEENS6_IJNS7_ILi128EEESA_NS7_ILi256EEEEEELi256ENS_12float_e4m3_tEfNS_4arch4Sm90ELb1ELb0ELb1ELb0ELb1ELb0ELb0ELb1ELb0ELb1ELb1ELb0EEENS1_21CollectiveEpilogueFwdINS6_IJSA_SB_SA_EEES9_NS_10bfloat16_tESF_Li256ELb0ELb1ELb1ELb1EEENS1_19SingleTileSchedulerILb0ELb1ELb1ELi128EEEEEEEEEvNT_6ParamsE)
        /*0398*/ 	.word	0x000000a8


	//----- nvinfo : EIATTR_FRAME_SIZE
	.align		4
.L_208:
        /*039c*/ 	.byte	0x04, 0x11
        /*039e*/ 	.short	(.L_210 - .L_209)
	.align		4
.L_209:
        /*03a0*/ 	.word	index@(_ZN7cutlass13device_kernelIN5flash11enable_sm90INS1_16FlashAttnFwdSm90INS1_25CollectiveMainloopFwdSm90ILi2EN4cute5tupleIJNS5_1CILi1EEES8_S8_EEENS6_IJNS7_ILi128EEESA_NS7_ILi256EEEEEELi256ENS_12float_e4m3_tEfNS_4arch4Sm90ELb1ELb0ELb1ELb0ELb1ELb0ELb0ELb1ELb0ELb1ELb1ELb0EEENS1_21CollectiveEpilogueFwdINS6_IJSA_SB_SA_EEES9_NS_10bfloat16_tESF_Li256ELb0ELb1ELb1ELb1EEENS1_19SingleTileSchedulerILb0ELb1ELb1ELi128EEEEEEEEEvNT_6ParamsE)
        /*03a4*/ 	.word	0x00000018


	//----- nvinfo : EIATTR_REGCOUNT
	.align		4
.L_210:
        /*03a8*/ 	.byte	0x04, 0x2f
        /*03aa*/ 	.short	(.L_212 - .L_211)
	.align		4
.L_211:
        /*03ac*/ 	.word	index@(_ZN7cutlass13device_kernelIN5flash11enable_sm90INS1_16FlashAttnFwdSm90INS1_25CollectiveMainloopFwdSm90ILi2EN4cute5tupleIJNS5_1CILi1EEES8_S8_EEENS6_IJNS7_ILi128EEENS7_ILi64EEENS7_ILi256EEEEEELi256ENS_12float_e4m3_tEfNS_4arch4Sm90ELb0ELb1ELb1ELb1ELb1ELb1ELb0ELb1ELb0ELb1ELb1ELb0EEENS1_21CollectiveEpilogueFwdINS6_IJSA_SC_SB_EEES9_NS_10bfloat16_tESG_Li256ELb1ELb1ELb1ELb1EEENS1_36VarlenDynamicPersistentTileSchedulerILi128ELi64ELi256ELi128ELb1ELb1ELb1ELb1ELb0ELb1EEEEEEEEEvNT_6ParamsE)
        /*03b0*/ 	.word	0x000000a8


	//----- nvinfo : EIATTR_FRAME_SIZE
	.align		4
.L_212:
        /*03b4*/ 	.byte	0x04, 0x11
        /*03b6*/ 	.short	(.L_214 - .L_213)
	.align		4
.L_213:
        /*03b8*/ 	.word	index@(_ZN7cutlass13device_kernelIN5flash11enable_sm90INS1_16FlashAttnFwdSm90INS1_25CollectiveMainloopFwdSm90ILi2EN4cute5tupleIJNS5_1CILi1EEES8_S8_EEENS6_IJNS7_ILi128EEENS7_ILi64EEENS7_ILi256EEEEEELi256ENS_12float_e4m3_tEfNS_4arch4Sm90ELb0ELb1ELb1ELb1ELb1ELb1ELb0ELb1ELb0ELb1ELb1ELb0EEENS1_21CollectiveEpilogueFwdINS6_IJSA_SC_SB_EEES9_NS_10bfloat16_tESG_Li256ELb1ELb1ELb1ELb1EEENS1_36VarlenDynamicPersistentTileSchedulerILi128ELi64ELi256ELi128ELb1ELb1ELb1ELb1ELb0ELb1EEEEEEEEEvNT_6ParamsE)
        /*03bc*/ 	.word	0x00000098


	//----- nvinfo : EIATTR_REGCOUNT
	.align		4
.L_214:
        /*03c0*/ 	.byte	0x04, 0x2f
        /*03c2*/ 	.short	(.L_216 - .L_215)
	.align		4
.L_215:
        /*03c4*/ 	.word	index@(_ZN7cutlass13device_kernelIN5flash11enable_sm90INS1_16FlashAttnFwdSm90INS1_25CollectiveMainloopFwdSm90ILi2EN4cute5tupleIJNS5_1CILi1EEES8_S8_EEENS6_IJNS7_ILi128EEENS7_ILi64EEENS7_ILi256EEEEEELi256ENS_12float_e4m3_tEfNS_4arch4Sm90ELb0ELb1ELb1ELb1ELb1ELb0ELb0ELb1ELb0ELb1ELb1ELb0EEENS1_21CollectiveEpilogueFwdINS6_IJSA_SC_SB_EEES9_NS_10bfloat16_tESG_Li256ELb1ELb1ELb1ELb1EEENS1_36VarlenDynamicPersistentTileSchedulerILi128ELi64ELi256ELi128ELb1ELb1ELb1ELb1ELb0ELb1EEEEEEEEEvNT_6ParamsE)
        /*03c8*/ 	.word	0x000000a8


	//----- nvinfo : EIATTR_FRAME_SIZE
	.align		4
.L_216:
        /*03cc*/ 	.byte	0x04, 0x11
        /*03ce*/ 	.short	(.L_218 - .L_217)
	.align		4
.L_217:
        /*03d0*/ 	.word	index@(_ZN7cutlass13device_kernelIN5flash11enable_sm90INS1_16FlashAttnFwdSm90INS1_25CollectiveMainloopFwdSm90ILi2EN4cute5tupleIJNS5_1CILi1EEES8_S8_EEENS6_IJNS7_ILi128EEENS7_ILi64EEENS7_ILi256EEEEEELi256ENS_12float_e4m3_tEfNS_4arch4Sm90ELb0ELb1ELb1ELb1ELb1ELb0ELb0ELb1ELb0ELb1ELb1ELb0EEENS1_21CollectiveEpilogueFwdINS6_IJSA_SC_SB_EEES9_NS_10bfloat16_tESG_Li256ELb1ELb1ELb1ELb1EEENS1_36VarlenDynamicPersistentTileSchedulerILi128ELi64ELi256ELi128ELb1ELb1ELb1ELb1ELb0ELb1EEEEEEEEEvNT_6ParamsE)
        /*03d4*/ 	.word	0x00000018


	//----- nvinfo : EIATTR_REGCOUNT
	.align		4
.L_218:
        /*03d8*/ 	.byte	0x04, 0x2f
        /*03da*/ 	.short	(.L_220 - .L_219)
	.align		4
.L_219:
        /*03dc*/ 	.word	index@(_ZN7cutlass13device_kernelIN5flash11enable_sm90INS1_16FlashAttnFwdSm90INS1_25CollectiveMainloopFwdSm90ILi2EN4cute5tupleIJNS5_1CILi1EEES8_S8_EEENS6_IJNS7_ILi128EEENS7_ILi64EEENS7_ILi256EEEEEELi256ENS_12float_e4m3_tEfNS_4arch4Sm90ELb0ELb1ELb1ELb0ELb1ELb0ELb0ELb1ELb0ELb1ELb1ELb0EEENS1_21CollectiveEpilogueFwdINS6_IJSA_SC_SB_EEES9_NS_10bfloat16_tESG_Li256ELb0ELb1ELb1ELb1EEENS1_19SingleTileSchedulerILb0ELb1ELb1ELi128EEEEEEEEEvNT_6ParamsE)
        /*03e0*/ 	.word	0x000000a8


	//----- nvinfo : EIATTR_FRAME_SIZE
	.align		4
.L_220:
        /*03e4*/ 	.byte	0x04, 0x11
        /*03e6*/ 	.short	(.L_222 - .L_221)
	.align		4
.L_221:
        /*03e8*/ 	.word	index@(_ZN7cutlass13device_kernelIN5flash11enable_sm90INS1_16FlashAttnFwdSm90INS1_25CollectiveMainloopFwdSm90ILi2EN4cute5tupleIJNS5_1CILi1EEES8_S8_EEENS6_IJNS7_ILi128EEENS7_ILi64EEENS7_ILi256EEEEEELi256ENS_12float_e4m3_tEfNS_4arch4Sm90ELb0ELb1ELb1ELb0ELb1ELb0ELb0ELb1ELb0ELb1ELb1ELb0EEENS1_21CollectiveEpilogueFwdINS6_IJSA_SC_SB_EEES9_NS_10bfloat16_tESG_Li256ELb0ELb1ELb1ELb1EEENS1_19SingleTileSchedulerILb0ELb1ELb1ELi128EEEEEEEEEvNT_6ParamsE)
        /*03ec*/ 	.word	0x00000008


	//----- nvinfo : EIATTR_REGCOUNT
	.align		4
.L_222:
        /*03f0*/ 	.byte	0x04, 0x2f
        /*03f2*/ 	.short	(.L_224 - .L_223)
	.align		4
.L_223:
        /*03f4*/ 	.word	index@(_ZN7cutlass13device_kernelIN5flash11enable_sm90INS1_16FlashAttnFwdSm90INS1_25CollectiveMainloopFwdSm90ILi2EN4cute5tupleIJNS5_1CILi1EEES8_S8_EEENS6_IJNS7_ILi128EEESA_NS7_ILi256EEEEEELi256ENS_12float_e4m3_tEfNS_4arch4Sm90ELb0ELb0ELb1ELb1ELb1ELb1ELb0ELb1ELb0ELb1ELb1ELb0EEENS1_21CollectiveEpilogueFwdINS6_IJSA_SB_SA_EEES9_NS_10bfloat16_tESF_Li256ELb1ELb1ELb1ELb1EEENS1_36VarlenDynamicPersistentTileSchedulerILi128ELi128ELi256ELi128ELb1ELb1ELb1ELb0ELb1ELb1EEEEEEEEEvNT_6ParamsE)
        /*03f8*/ 	.word	0x000000a8


	//----- nvinfo : EIATTR_FRAME_SIZE
	.align		4
.L_224:
        /*03fc*/ 	.byte	0x04, 0x11
        /*03fe*/ 	.short	(.L_226 - .L_225)
	.align		4
.L_225:
        /*0400*/ 	.word	index@(_ZN7cutlass13device_kernelIN5flash11enable_sm90INS1_16FlashAttnFwdSm90INS1_25CollectiveMainloopFwdSm90ILi2EN4cute5tupleIJNS5_1CILi1EEES8_S8_EEENS6_IJNS7_ILi128EEESA_NS7_ILi256EEEEEELi256ENS_12float_e4m3_tEfNS_4arch4Sm90ELb0ELb0ELb1ELb1ELb1ELb1ELb0ELb1ELb0ELb1ELb1ELb0EEENS1_21CollectiveEpilogueFwdINS6_IJSA_SB_SA_EEES9_NS_10bfloat16_tESF_Li256ELb1ELb1ELb1ELb1EEENS1_36VarlenDynamicPersistentTileSchedulerILi128ELi128ELi256ELi128ELb1ELb1ELb1ELb0ELb1ELb1EEEEEEEEEvNT_6ParamsE)
        /*0404*/ 	.word	0x000001a8


	//----- nvinfo : EIATTR_REGCOUNT
	.align		4
.L_226:
        /*0408*/ 	.byte	0x04, 0x2f
        /*040a*/ 	.short	(.L_228 - .L_227)
	.align		4
.L_227:
        /*040c*/ 	.word	index@(_ZN7cutlass13device_kernelIN5flash11enable_sm90INS1_16FlashAttnFwdSm90INS1_25CollectiveMainloopFwdSm90ILi2EN4cute5tupleIJNS5_1CILi1EEES8_S8_EEENS6_IJNS7_ILi128EEESA_NS7_ILi256EEEEEELi256ENS_12float_e4m3_tEfNS_4arch4Sm90ELb0ELb0ELb1ELb1ELb1ELb0ELb0ELb1ELb0ELb1ELb1ELb0EEENS1_21CollectiveEpilogueFwdINS6_IJSA_SB_SA_EEES9_NS_10bfloat16_tESF_Li256ELb1ELb1ELb1ELb1EEENS1_36VarlenDynamicPersistentTileSchedulerILi128ELi128ELi256ELi128ELb1ELb1ELb1ELb0ELb1ELb1EEEEEEEEEvNT_6ParamsE)
        /*0410*/ 	.word	0x000000a8


	//----- nvinfo : EIATTR_FRAME_SIZE
	.align		4
.L_228:
        /*0414*/ 	.byte	0x04, 0x11
        /*0416*/ 	.short	(.L_230 - .L_229)
	.align		4
.L_229:
        /*0418*/ 	.word	index@(_ZN7cutlass13device_kernelIN5flash11enable_sm90INS1_16FlashAttnFwdSm90INS1_25CollectiveMainloopFwdSm90ILi2EN4cute5tupleIJNS5_1CILi1EEES8_S8_EEENS6_IJNS7_ILi128EEESA_NS7_ILi256EEEEEELi256ENS_12float_e4m3_tEfNS_4arch4Sm90ELb0ELb0ELb1ELb1ELb1ELb0ELb0ELb1ELb0ELb1ELb1ELb0EEENS1_21CollectiveEpilogueFwdINS6_IJSA_SB_SA_EEES9_NS_10bfloat16_tESF_Li256ELb1ELb1ELb1ELb1EEENS1_36VarlenDynamicPersistentTileSchedulerILi128ELi128ELi256ELi128ELb1ELb1ELb1ELb0ELb1ELb1EEEEEEEEEvNT_6ParamsE)
        /*041c*/ 	.word	0x00000030


	//----- nvinfo : EIATTR_REGCOUNT
	.align		4
.L_230:
        /*0420*/ 	.byte	0x04, 0x2f
        /*0422*/ 	.short	(.L_232 - .L_231)
	.align		4
.L_231:
        /*0424*/ 	.word	index@(_ZN7cutlass13device_kernelIN5flash11enable_sm90INS1_16FlashAttnFwdSm90INS1_25CollectiveMainloopFwdSm90ILi2EN4cute5tupleIJNS5_1CILi1EEES8_S8_EEENS6_IJNS7_ILi128EEESA_NS7_ILi256EEEEEELi256ENS_12float_e4m3_tEfNS_4arch4Sm90ELb0ELb0ELb1ELb0ELb1ELb0ELb0ELb1ELb0ELb1ELb1ELb0EEENS1_21CollectiveEpilogueFwdINS6_IJSA_SB_SA_EEES9_NS_10bfloat16_tESF_Li256ELb0ELb1ELb1ELb1EEENS1_19SingleTileSchedulerILb0ELb1ELb1ELi128EEEEEEEEEvNT_6ParamsE)
        /*0428*/ 	.word	0x000000a8


	//----- nvinfo : EIATTR_FRAME_SIZE
	.align		4
.L_232:
        /*042c*/ 	.byte	0x04, 0x11
        /*042e*/ 	.short	(.L_234 - .L_233)
	.align		4
.L_233:
        /*0430*/ 	.word	index@(_ZN7cutlass13device_kernelIN5flash11enable_sm90INS1_16FlashAttnFwdSm90INS1_25CollectiveMainloopFwdSm90ILi2EN4cute5tupleIJNS5_1CILi1EEES8_S8_EEENS6_IJNS7_ILi128EEESA_NS7_ILi256EEEEEELi256ENS_12float_e4m3_tEfNS_4arch4Sm90ELb0ELb0ELb1ELb0ELb1ELb0ELb0ELb1ELb0ELb1ELb1ELb0EEENS1_21CollectiveEpilogueFwdINS6_IJSA_SB_SA_EEES9_NS_10bfloat16_tESF_Li256ELb0ELb1ELb1ELb1EEENS1_19SingleTileSchedulerILb0ELb1ELb1ELi128EEEEEEEEEvNT_6ParamsE)
        /*0434*/ 	.word	0x00000018


	//----- nvinfo : EIATTR_MIN_STACK_SIZE
	.align		4
.L_234:
        /*0438*/ 	.byte	0x04, 0x12
        /*043a*/ 	.short	(.L_236 - .L_235)
	.align		4
.L_235:
        /*043c*/ 	.word	index@(_ZN7cutlass13device_kernelIN5flash11enable_sm90INS1_16FlashAttnFwdSm90INS1_25CollectiveMainloopFwdSm90ILi2EN4cute5tupleIJNS5_1CILi1EEES8_S8_EEENS6_IJNS7_ILi128EEESA_NS7_ILi256EEEEEELi256ENS_12float_e4m3_tEfNS_4arch4Sm90ELb0ELb0ELb1ELb0ELb1ELb0ELb0ELb1ELb0ELb1ELb1ELb0EEENS1_21CollectiveEpilogueFwdINS6_IJSA_SB_SA_EEES9_NS_10bfloat16_tESF_Li256ELb0ELb1ELb1ELb1EEENS1_19SingleTileSchedulerILb0ELb1ELb1ELi128EEEEEEEEEvNT_6ParamsE)
        /*0440*/ 	.word	0x00000018


	//----- nvinfo : EIATTR_MIN_STACK_SIZE
	.align		4
.L_236:
        /*0444*/ 	.byte	0x04, 0x12
        /*0446*/ 	.short	(.L_238 - .L_237)
	.align		4
.L_237:
        /*0448*/ 	.word	index@(_ZN7cutlass13device_kernelIN5flash11enable_sm90INS1_16FlashAttnFwdSm90INS1_25CollectiveMainloopFwdSm90ILi2EN4cute5tupleIJNS5_1CILi1EEES8_S8_EEENS6_IJNS7_ILi128EEESA_NS7_ILi256EEEEEELi256ENS_12float_e4m3_tEfNS_4arch4Sm90ELb0ELb0ELb1ELb1ELb1ELb0ELb0ELb1ELb0ELb1ELb1ELb0EEENS1_21CollectiveEpilogueFwdINS6_IJSA_SB_SA_EEES9_NS_10bfloat16_tESF_Li256ELb1ELb1ELb1ELb1EEENS1_36VarlenDynamicPersistentTileSchedulerILi128ELi128ELi256ELi128ELb1ELb1ELb1ELb0ELb1ELb1EEEEEEEEEvNT_6ParamsE)
        /*044c*/ 	.word	0x00000030


	//----- nvinfo : EIATTR_MIN_STACK_SIZE
	.align		4
.L_238:
        /*0450*/ 	.byte	0x04, 0x12
        /*0452*/ 	.short	(.L_240 - .L_239)
	.align		4
.L_239:
        /*0454*/ 	.word	index@(_ZN7cutlass13device_kernelIN5flash11enable_sm90INS1_16FlashAttnFwdSm90INS1_25CollectiveMainloopFwdSm90ILi2EN4cute5tupleIJNS5_1CILi1EEES8_S8_EEENS6_IJNS7_ILi128EEESA_NS7_ILi256EEEEEELi256ENS_12float_e4m3_tEfNS_4arch4Sm90ELb0ELb0ELb1ELb1ELb1ELb1ELb0ELb1ELb0ELb1ELb1ELb0EEENS1_21CollectiveEpilogueFwdINS6_IJSA_SB_SA_EEES9_NS_10bfloat16_tESF_Li256ELb1ELb1ELb1ELb1EEENS1_36VarlenDynamicPersistentTileSchedulerILi128ELi128ELi256ELi128ELb1ELb1ELb1ELb0ELb1ELb1EEEEEEEEEvNT_6ParamsE)
        /*0458*/ 	.word	0x000001a8


	//----- nvinfo : EIATTR_MIN_STACK_SIZE
	.align		4
.L_240:
        /*045c*/ 	.byte	0x04, 0x12
        /*045e*/ 	.short	(.L_242 - .L_241)
	.align		4
.L_241:
        /*0460*/ 	.word	index@(_ZN7cutlass13device_kernelIN5flash11enable_sm90INS1_16FlashAttnFwdSm90INS1_25CollectiveMainloopFwdSm90ILi2EN4cute5tupleIJNS5_1CILi1EEES8_S8_EEENS6_IJNS7_ILi128EEENS7_ILi64EEENS7_ILi256EEEEEELi256ENS_12float_e4m3_tEfNS_4arch4Sm90ELb0ELb1ELb1ELb0ELb1ELb0ELb0ELb1ELb0ELb1ELb1ELb0EEENS1_21CollectiveEpilogueFwdINS6_IJSA_SC_SB_EEES9_NS_10bfloat16_tESG_Li256ELb0ELb1ELb1ELb1EEENS1_19SingleTileSchedulerILb0ELb1ELb1ELi128EEEEEEEEEvNT_6ParamsE)
        /*0464*/ 	.word	0x00000008


	//----- nvinfo : EIATTR_MIN_STACK_SIZE
	.align		4
.L_242:
        /*0468*/ 	.byte	0x04, 0x12
        /*046a*/ 	.short	(.L_244 - .L_243)
	.align		4
.L_243:
        /*046c*/ 	.word	index@(_ZN7cutlass13device_kernelIN5flash11enable_sm90INS1_16FlashAttnFwdSm90INS1_25CollectiveMainloopFwdSm90ILi2EN4cute5tupleIJNS5_1CILi1EEES8_S8_EEENS6_IJNS7_ILi128EEENS7_ILi64EEENS7_ILi256EEEEEELi256ENS_12float_e4m3_tEfNS_4arch4Sm90ELb0ELb1ELb1ELb1ELb1ELb0ELb0ELb1ELb0ELb1ELb1ELb0EEENS1_21CollectiveEpilogueFwdINS6_IJSA_SC_SB_EEES9_NS_10bfloat16_tESG_Li256ELb1ELb1ELb1ELb1EEENS1_36VarlenDynamicPersistentTileSchedulerILi128ELi64ELi256ELi128ELb1ELb1ELb1ELb1ELb0ELb1EEEEEEEEEvNT_6ParamsE)
        /*0470*/ 	.word	0x00000018


	//----- nvinfo : EIATTR_MIN_STACK_SIZE
	.align		4
.L_244:
        /*0474*/ 	.byte	0x04, 0x12
        /*0476*/ 	.short	(.L_246 - .L_245)
	.align		4
.L_245:
        /*0478*/ 	.word	index@(_ZN7cutlass13device_kernelIN5flash11enable_sm90INS1_16FlashAttnFwdSm90INS1_25CollectiveMainloopFwdSm90ILi2EN4cute5tupleIJNS5_1CILi1EEES8_S8_EEENS6_IJNS7_ILi128EEENS7_ILi64EEENS7_ILi256EEEEEELi256ENS_12float_e4m3_tEfNS_4arch4Sm90ELb0ELb1ELb1ELb1ELb1ELb1ELb0ELb1ELb0ELb1ELb1ELb0EEENS1_21CollectiveEpilogueFwdINS6_IJSA_SC_SB_EEES9_NS_10bfloat16_tESG_Li256ELb1ELb1ELb1ELb1EEENS1_36VarlenDynamicPersistentTileSchedulerILi128ELi64ELi256ELi128ELb1ELb1ELb1ELb1ELb0ELb1EEEEEEEEEvNT_6ParamsE)
        /*047c*/ 	.word	0x00000098


	//----- nvinfo : EIATTR_MIN_STACK_SIZE
	.align		4
.L_246:
        /*0480*/ 	.byte	0x04, 0x12
        /*0482*/ 	.short	(.L_248 - .L_247)
	.align		4
.L_247:
        /*0484*/ 	.word	index@(_ZN7cutlass13device_kernelIN5flash11enable_sm90INS1_16FlashAttnFwdSm90INS1_25CollectiveMainloopFwdSm90ILi2EN4cute5tupleIJNS5_1CILi1EEES8_S8_EEENS6_IJNS7_ILi128EEESA_NS7_ILi256EEEEEELi256ENS_12float_e4m3_tEfNS_4arch4Sm90ELb1ELb0ELb1ELb0ELb1ELb0ELb0ELb1ELb0ELb1ELb1ELb0EEENS1_21CollectiveEpilogueFwdINS6_IJSA_SB_SA_EEES9_NS_10bfloat16_tESF_Li256ELb0ELb1ELb1ELb1EEENS1_19SingleTileSchedulerILb0ELb1ELb1ELi128EEEEEEEEEvNT_6ParamsE)
        /*0488*/ 	.word	0x00000018


	//----- nvinfo : EIATTR_MIN_STACK_SIZE
	.align		4
.L_248:
        /*048c*/ 	.byte	0x04, 0x12
        /*048e*/ 	.short	(.L_250 - .L_249)
	.align		4
.L_249:
        /*0490*/ 	.word	index@(_ZN7cutlass13device_kernelIN5flash11enable_sm90INS1_16FlashAttnFwdSm90INS1_25CollectiveMainloopFwdSm90ILi2EN4cute5tupleIJNS5_1CILi1EEES8_S8_EEENS6_IJNS7_ILi128EEESA_NS7_ILi256EEEEEELi256ENS_12float_e4m3_tEfNS_4arch4Sm90ELb1ELb0ELb1ELb1ELb1ELb0ELb0ELb1ELb0ELb1ELb1ELb0EEENS1_21CollectiveEpilogueFwdINS6_IJSA_SB_SA_EEES9_NS_10bfloat16_tESF_Li256ELb1ELb1ELb1ELb1EEENS1_36VarlenDynamicPersistentTileSchedulerILi128ELi128ELi256ELi128ELb1ELb1ELb1ELb1ELb1ELb1EEEEEEEEEvNT_6ParamsE)
        /*0494*/ 	.word	0x00000028


	//----- nvinfo : EIATTR_MIN_STACK_SIZE
	.align		4
.L_250:
        /*0498*/ 	.byte	0x04, 0x12
        /*049a*/ 	.short	(.L_252 - .L_251)
	.align		4
.L_251:
        /*049c*/ 	.word	index@(_ZN7cutlass13device_kernelIN5flash11enable_sm90INS1_16FlashAttnFwdSm90INS1_25CollectiveMainloopFwdSm90ILi2EN4cute5tupleIJNS5_1CILi1EEES8_S8_EEENS6_IJNS7_ILi128EEESA_NS7_ILi256EEEEEELi256ENS_12float_e4m3_tEfNS_4arch4Sm90ELb1ELb0ELb1ELb1ELb1ELb1ELb0ELb1ELb0ELb1ELb1ELb0EEENS1_21CollectiveEpilogueFwdINS6_IJSA_SB_SA_EEES9_NS_10bfloat16_tESF_Li256ELb1ELb1ELb1ELb1EEENS1_36VarlenDynamicPersistentTileSchedulerILi128ELi128ELi256ELi128ELb1ELb1ELb1ELb1ELb1ELb1EEEEEEEEEvNT_6ParamsE)
        /*04a0*/ 	.word	0x000001d8


	//----- nvinfo : EIATTR_MIN_STACK_SIZE
	.align		4
.L_252:
        /*04a4*/ 	.byte	0x04, 0x12
        /*04a6*/ 	.short	(.L_254 - .L_253)
	.align		4
.L_253:
        /*04a8*/ 	.word	index@(_ZN7cutlass13device_kernelIN5flash11enable_sm90INS1_16FlashAttnFwdSm90INS1_25CollectiveMainloopFwdSm90ILi2EN4cute5tupleIJNS5_1CILi1EEES8_S8_EEENS6_IJNS7_ILi128EEENS7_ILi160EEENS7_ILi192EEEEEELi192ENS_12float_e4m3_tEfNS_4arch4Sm90ELb0ELb0ELb1ELb0ELb1ELb0ELb0ELb1ELb1ELb1ELb1ELb0EEENS1_21CollectiveEpilogueFwdINS6_IJSA_SC_SB_EEES9_NS_10bfloat16_tESG_Li256ELb0ELb1ELb1ELb1EEENS1_19SingleTileSchedulerILb0ELb1ELb1ELi128EEEEEEEEEvNT_6ParamsE)
        /*04ac*/ 	.word	0x00000010


	//----- nvinfo : EIATTR_MIN_STACK_SIZE
	.align		4
.L_254:
        /*04b0*/ 	.byte	0x04, 0x12
        /*04b2*/ 	.short	(.L_256 - .L_255)
	.align		4
.L_255:
        /*04b4*/ 	.word	index@(_ZN7cutlass13device_kernelIN5flash11enable_sm90INS1_16FlashAttnFwdSm90INS1_25CollectiveMainloopFwdSm90ILi2EN4cute5tupleIJNS5_1CILi1EEES8_S8_EEENS6_IJNS7_ILi128EEENS7_ILi160EEENS7_ILi192EEEEEELi192ENS_12float_e4m3_tEfNS_4arch4Sm90ELb0ELb0ELb1ELb1ELb1ELb0ELb0ELb1ELb1ELb1ELb1ELb0EEENS1_21CollectiveEpilogueFwdINS6_IJSA_SC_SB_EEES9_NS_10bfloat16_tESG_Li256ELb1ELb1ELb1ELb1EEENS1_36VarlenDynamicPersistentTileSchedulerILi128ELi160ELi256ELi128ELb1ELb1ELb1ELb0ELb1ELb1EEEEEEEEEvNT_6ParamsE)
        /*04b8*/ 	.word	0x00000030


	//----- nvinfo : EIATTR_MIN_STACK_SIZE
	.align		4
.L_256:
        /*04bc*/ 	.byte	0x04, 0x12
        /*04be*/ 	.short	(.L_258 - .L_257)
	.align		4
.L_257:
        /*04c0*/ 	.word	index@(_ZN7cutlass13device_kernelIN5flash11enable_sm90INS1_16FlashAttnFwdSm90INS1_25CollectiveMainloopFwdSm90ILi2EN4cute5tupleIJNS5_1CILi1EEES8_S8_EEENS6_IJNS7_ILi128EEENS7_ILi160EEENS7_ILi192EEEEEELi192ENS_12float_e4m3_tEfNS_4arch4Sm90ELb0ELb0ELb1ELb1ELb1ELb1ELb0ELb1ELb1ELb1ELb1ELb0EEENS1_21CollectiveEpilogueFwdINS6_IJSA_SC_SB_EEES9_NS_10bfloat16_tESG_Li256ELb1ELb1ELb1ELb1EEENS1_36VarlenDynamicPersistentTileSchedulerILi128ELi160ELi256ELi128ELb1ELb1ELb1ELb0ELb1ELb1EEEEEEEEEvNT_6ParamsE)
        /*04c4*/ 	.word	0x00000140


	//----- nvinfo : EIATTR_MIN_STACK_SIZE
	.align		4
.L_258:
        /*04c8*/ 	.byte	0x04, 0x12
        /*04ca*/ 	.short	(.L_260 - .L_259)
	.align		4
.L_259:
        /*04cc*/ 	.word	index@(_ZN7cutlass13device_kernelIN5flash11enable_sm90INS1_16FlashAttnFwdSm90INS1_25CollectiveMainloopFwdSm90ILi2EN4cute5tupleIJNS5_1CILi1EEES8_S8_EEENS6_IJNS7_ILi128EEESA_NS7_ILi192EEEEEELi192ENS_12float_e4m3_tEfNS_4arch4Sm90ELb0ELb1ELb1ELb0ELb1ELb0ELb0ELb1ELb1ELb1ELb1ELb0EEENS1_21CollectiveEpilogueFwdINS6_IJSA_SB_SA_EEES9_NS_10bfloat16_tESF_Li256ELb0ELb1ELb1ELb1EEENS1_19SingleTileSchedulerILb0ELb1ELb1ELi128EEEEEEEEEvNT_6ParamsE)
        /*04d0*/ 	.word	0x00000008


	//----- nvinfo : EIATTR_MIN_STACK_SIZE
	.align		4
.L_260:
        /*04d4*/ 	.byte	0x04, 0x12
        /*04d6*/ 	.short	(.L_262 - .L_261)
	.align		4
.L_261:
        /*04d8*/ 	.word	index@(_ZN7cutlass13device_kernelIN5flash11enable_sm90INS1_16FlashAttnFwdSm90INS1_25CollectiveMainloopFwdSm90ILi2EN4cute5tupleIJNS5_1CILi1EEES8_S8_EEENS6_IJNS7_ILi128EEESA_NS7_ILi192EEEEEELi192ENS_12float_e4m3_tEfNS_4arch4Sm90ELb0ELb1ELb1ELb1ELb1ELb0ELb0ELb1ELb1ELb1ELb1ELb0EEENS1_21CollectiveEpilogueFwdINS6_IJSA_SB_SA_EEES9_NS_10bfloat16_tESF_Li256ELb1ELb1ELb1ELb1EEENS1_36VarlenDynamicPersistentTileSchedulerILi128ELi128ELi256ELi128ELb1ELb1ELb1ELb1ELb0ELb1EEEEEEEEEvNT_6ParamsE)
        /*04dc*/ 	.word	0x00000018


	//----- nvinfo : EIATTR_MIN_STACK_SIZE
	.align		4
.L_262:
        /*04e0*/ 	.byte	0x04, 0x12
        /*04e2*/ 	.short	(.L_264 - .L_263)
	.align		4
.L_263:
        /*04e4*/ 	.word	index@(_ZN7cutlass13device_kernelIN5flash11enable_sm90INS1_16FlashAttnFwdSm90INS1_25CollectiveMainloopFwdSm90ILi2EN4cute5tupleIJNS5_1CILi1EEES8_S8_EEENS6_IJNS7_ILi128EEESA_NS7_ILi192EEEEEELi192ENS_12float_e4m3_tEfNS_4arch4Sm90ELb0ELb1ELb1ELb1ELb1ELb1ELb0ELb1ELb1ELb1ELb1ELb0EEENS1_21CollectiveEpilogueFwdINS6_IJSA_SB_SA_EEES9_NS_10bfloat16_tESF_Li256ELb1ELb1ELb1ELb1EEENS1_36VarlenDynamicPersistentTileSchedulerILi128ELi128ELi256ELi128ELb1ELb1ELb1ELb1ELb0ELb1EEEEEEEEEvNT_6ParamsE)
        /*04e8*/ 	.word	0x00000048


	//----- nvinfo : EIATTR_MIN_STACK_SIZE
	.align		4
.L_264:
        /*04ec*/ 	.byte	0x04, 0x12
        /*04ee*/ 	.short	(.L_266 - .L_265)
	.align		4
.L_265:
        /*04f0*/ 	.word	index@(_ZN7cutlass13device_kernelIN5flash11enable_sm90INS1_16FlashAttnFwdSm90INS1_25CollectiveMainloopFwdSm90ILi2EN4cute5tupleIJNS5_1CILi1EEES8_S8_EEENS6_IJNS7_ILi128EEENS7_ILi160EEENS7_ILi192EEEEEELi192ENS_12float_e4m3_tEfNS_4arch4Sm90ELb1ELb0ELb1ELb0ELb1ELb0ELb0ELb1ELb1ELb1ELb1ELb0EEENS1_21CollectiveEpilogueFwdINS6_IJSA_SC_SB_EEES9_NS_10bfloat16_tESG_Li256ELb0ELb1ELb1ELb1EEENS1_19SingleTileSchedulerILb0ELb1ELb1ELi128EEEEEEEEEvNT_6ParamsE)
        /*04f4*/ 	.word	0x00000018


	//----- nvinfo : EIATTR_MIN_STACK_SIZE
	.align		4
.L_266:
        /*04f8*/ 	.byte	0x04, 0x12
        /*04fa*/ 	.short	(.L_268 - .L_267)
	.align		4
.L_267:
        /*04fc*/ 	.word	index@(_ZN7cutlass13device_kernelIN5flash11enable_sm90INS1_16FlashAttnFwdSm90INS1_25CollectiveMainloopFwdSm90ILi2EN4cute5tupleIJNS5_1CILi1EEES8_S8_EEENS6_IJNS7_ILi128EEENS7_ILi160EEENS7_ILi192EEEEEELi192ENS_12float_e4m3_tEfNS_4arch4Sm90ELb1ELb0ELb1ELb1ELb1ELb0ELb0ELb1ELb1ELb1ELb1ELb0EEENS1_21CollectiveEpilogueFwdINS6_IJSA_SC_SB_EEES9_NS_10bfloat16_tESG_Li256ELb1ELb1ELb1ELb1EEENS1_36VarlenDynamicPersistentTileSchedulerILi128ELi160ELi256ELi128ELb1ELb1ELb1ELb1ELb1ELb1EEEEEEEEEvNT_6ParamsE)
        /*0500*/ 	.word	0x00000030


	//----- nvinfo : EIATTR_MIN_STACK_SIZE
	.align		4
.L_268:
        /*0504*/ 	.byte	0x04, 0x12
        /*0506*/ 	.short	(.L_270 - .L_269)
	.align		4
.L_269:
        /*0508*/ 	.word	index@(_ZN7cutlass13device_kernelIN5flash11enable_sm90INS1_16FlashAttnFwdSm90INS1_25CollectiveMainloopFwdSm90ILi2EN4cute5tupleIJNS5_1CILi1EEES8_S8_EEENS6_IJNS7_ILi128EEENS7_ILi160EEENS7_ILi192EEEEEELi192ENS_12float_e4m3_tEfNS_4arch4Sm90ELb1ELb0ELb1ELb1ELb1ELb1ELb0ELb1ELb1ELb1ELb1ELb0EEENS1_21CollectiveEpilogueFwdINS6_IJSA_SC_SB_EEES9_NS_10bfloat16_tESG_Li256ELb1ELb1ELb1ELb1EEENS1_36VarlenDynamicPersistentTileSchedulerILi128ELi160ELi256ELi128ELb1ELb1ELb1ELb1ELb1ELb1EEEEEEEEEvNT_6ParamsE)
        /*050c*/ 	.word	0x00000148


	//----- nvinfo : EIATTR_MIN_STACK_SIZE
	.align		4
.L_270:
        /*0510*/ 	.byte	0x04, 0x12
        /*0512*/ 	.short	(.L_272 - .L_271)
	.align		4
.L_271:
        /*0514*/ 	.word	index@(_ZN7cutlass13device_kernelIN5flash11enable_sm90INS1_16FlashAttnFwdSm90INS1_25CollectiveMainloopFwdSm90ILi2EN4cute5tupleIJNS5_1CILi1EEES8_S8_EEENS6_IJNS7_ILi128EEENS7_ILi160EEESA_EEELi128ENS_12float_e4m3_tEfNS_4arch4Sm90ELb0ELb0ELb1ELb0ELb1ELb0ELb0ELb1ELb1ELb1ELb1ELb0EEENS1_21CollectiveEpilogueFwdINS6_IJSA_SA_SB_EEES9_NS_10bfloat16_tESF_Li256ELb0ELb1ELb1ELb1EEENS1_19SingleTileSchedulerILb0ELb1ELb1ELi128EEEEEEEEEvNT_6ParamsE)
        /*0518*/ 	.word	0x00000010


	//----- nvinfo : EIATTR_MIN_STACK_SIZE
	.align		4
.L_272:
        /*051c*/ 	.byte	0x04, 0x12
        /*051e*/ 	.short	(.L_274 - .L_273)
	.align		4
.L_273:
        /*0520*/ 	.word	index@(_ZN7cutlass13device_kernelIN5flash11enable_sm90INS1_16FlashAttnFwdSm90INS1_25CollectiveMainloopFwdSm90ILi2EN4cute5tupleIJNS5_1CILi1EEES8_S8_EEENS6_IJNS7_ILi128EEENS7_ILi160EEESA_EEELi128ENS_12float_e4m3_tEfNS_4arch4Sm90ELb0ELb0ELb1ELb1ELb1ELb0ELb0ELb1ELb1ELb1ELb1ELb0EEENS1_21CollectiveEpilogueFwdINS6_IJSA_SA_SB_EEES9_NS_10bfloat16_tESF_Li256ELb1ELb1ELb1ELb1EEENS1_36VarlenDynamicPersistentTileSchedulerILi128ELi160ELi256ELi128ELb1ELb1ELb1ELb0ELb1ELb1EEEEEEEEEvNT_6ParamsE)
        /*0524*/ 	.word	0x00000030


	//----- nvinfo : EIATTR_MIN_STACK_SIZE
	.align		4
.L_274:
        /*0528*/ 	.byte	0x04, 0x12
        /*052a*/ 	.short	(.L_276 - .L_275)
	.align		4
.L_275:
        /*052c*/ 	.word	index@(_ZN7cutlass13device_kernelIN5flash11enable_sm90INS1_16FlashAttnFwdSm90INS1_25CollectiveMainloopFwdSm90ILi2EN4cute5tupleIJNS5_1CILi1EEES8_S8_EEENS6_IJNS7_ILi128EEENS7_ILi160EEESA_EEELi128ENS_12float_e4m3_tEfNS_4arch4Sm90ELb0ELb0ELb1ELb1ELb1ELb1ELb0ELb1ELb1ELb1ELb1ELb0EEENS1_21CollectiveEpilogueFwdINS6_IJSA_SA_SB_EEES9_NS_10bfloat16_tESF_Li256ELb1ELb1ELb1ELb1EEENS1_36VarlenDynamicPersistentTileSchedulerILi128ELi160ELi256ELi128ELb1ELb1ELb1ELb0ELb1ELb1EEEEEEEEEvNT_6ParamsE)
        /*0530*/ 	.word	0x00000070


	//----- nvinfo : EIATTR_MIN_STACK_SIZE
	.align		4
.L_276:
        /*0534*/ 	.byte	0x04, 0x12
        /*0536*/ 	.short	(.L_278 - .L_277)
	.align		4
.L_277:
        /*0538*/ 	.word	index@(_ZN7cutlass13device_kernelIN5flash11enable_sm90INS1_16FlashAttnFwdSm90INS1_25CollectiveMainloopFwdSm90ILi2EN4cute5tupleIJNS5_1CILi1EEES8_S8_EEENS6_IJNS7_ILi128EEENS7_ILi160EEESA_EEELi128ENS_12float_e4m3_tEfNS_4arch4Sm90ELb0ELb1ELb1ELb0ELb1ELb0ELb0ELb1ELb1ELb1ELb1ELb0EEENS1_21CollectiveEpilogueFwdINS6_IJSA_SA_SB_EEES9_NS_10bfloat16_tESF_Li256ELb0ELb1ELb1ELb1EEENS1_19SingleTileSchedulerILb0ELb1ELb1ELi128EEEEEEEEEvNT_6ParamsE)
        /*053c*/ 	.word	0x00000010


	//----- nvinfo : EIATTR_MIN_STACK_SIZE
	.align		4
.L_278:
        /*0540*/ 	.byte	0x04, 0x12
        /*0542*/ 	.short	(.L_280 - .L_279)
	.align		4
.L_279:
        /*0544*/ 	.word	index@(_ZN7cutlass13device_kernelIN5flash11enable_sm90INS1_16FlashAttnFwdSm90INS1_25CollectiveMainloopFwdSm90ILi2EN4cute5tupleIJNS5_1CILi1EEES8_S8_EEENS6_IJNS7_ILi128EEENS7_ILi160EEESA_EEELi128ENS_12float_e4m3_tEfNS_4arch4Sm90ELb0ELb1ELb1ELb1ELb1ELb0ELb0ELb1ELb1ELb1ELb1ELb0EEENS1_21CollectiveEpilogueFwdINS6_IJSA_SA_SB_EEES9_NS_10bfloat16_tESF_Li256ELb1ELb1ELb1ELb1EEENS1_36VarlenDynamicPersistentTileSchedulerILi128ELi160ELi256ELi128ELb1ELb1ELb1ELb1ELb0ELb1EEEEEEEEEvNT_6ParamsE)
        /*0548*/ 	.word	0x00000028


	//----- nvinfo : EIATTR_MIN_STACK_SIZE
	.align		4
.L_280:
        /*054c*/ 	.byte	0x04, 0x12
        /*054e*/ 	.short	(.L_282 - .L_281)
	.align		4
.L_281:
        /*0550*/ 	.word	index@(_ZN7cutlass13device_kernelIN5flash11enable_sm90INS1_16FlashAttnFwdSm90INS1_25CollectiveMainloopFwdSm90ILi2EN4cute5tupleIJNS5_1CILi1EEES8_S8_EEENS6_IJNS7_ILi128EEENS7_ILi160EEESA_EEELi128ENS_12float_e4m3_tEfNS_4arch4Sm90ELb0ELb1ELb1ELb1ELb1ELb1ELb0ELb1ELb1ELb1ELb1ELb0EEENS1_21CollectiveEpilogueFwdINS6_IJSA_SA_SB_EEES9_NS_10bfloat16_tESF_Li256ELb1ELb1ELb1ELb1EEENS1_36VarlenDynamicPersistentTileSchedulerILi128ELi160ELi256ELi128ELb1ELb1ELb1ELb1ELb0ELb1EEEEEEEEEvNT_6ParamsE)
        /*0554*/ 	.word	0x00000050


	//----- nvinfo : EIATTR_MIN_STACK_SIZE
	.align		4
.L_282:
        /*0558*/ 	.byte	0x04, 0x12
        /*055a*/ 	.short	(.L_284 - .L_283)
	.align		4
.L_283:
        /*055c*/ 	.word	index@(_ZN7cutlass13device_kernelIN5flash11enable_sm90INS1_16FlashAttnFwdSm90INS1_25CollectiveMainloopFwdSm90ILi2EN4cute5tupleIJNS5_1CILi1EEES8_S8_EEENS6_IJNS7_ILi128EEENS7_ILi160EEESA_EEELi128ENS_12float_e4m3_tEfNS_4arch4Sm90ELb1ELb0ELb1ELb0ELb1ELb0ELb0ELb1ELb1ELb1ELb1ELb0EEENS1_21CollectiveEpilogueFwdINS6_IJSA_SA_SB_EEES9_NS_10bfloat16_tESF_Li256ELb0ELb1ELb1ELb1EEENS1_19SingleTileSchedulerILb0ELb1ELb1ELi128EEEEEEEEEvNT_6ParamsE)
        /*0560*/ 	.word	0x00000010


	//----- nvinfo : EIATTR_MIN_STACK_SIZE
	.align		4
.L_284:
        /*0564*/ 	.byte	0x04, 0x12
        /*0566*/ 	.short	(.L_286 - .L_285)
	.align		4
.L_285:
        /*0568*/ 	.word	index@(_ZN7cutlass13device_kernelIN5flash11enable_sm90INS1_16FlashAttnFwdSm90INS1_25CollectiveMainloopFwdSm90ILi2EN4cute5tupleIJNS5_1CILi1EEES8_S8_EEENS6_IJNS7_ILi128EEENS7_ILi160EEESA_EEELi128ENS_12float_e4m3_tEfNS_4arch4Sm90ELb1ELb0ELb1ELb1ELb1ELb0ELb0ELb1ELb1ELb1ELb1ELb0EEENS1_21CollectiveEpilogueFwdINS6_IJSA_SA_SB_EEES9_NS_10bfloat16_tESF_Li256ELb1ELb1ELb1ELb1EEENS1_36VarlenDynamicPersistentTileSchedulerILi128ELi160ELi256ELi128ELb1ELb1ELb1ELb1ELb1ELb1EEEEEEEEEvNT_6ParamsE)
        /*056c*/ 	.word	0x00000030


	//----- nvinfo : EIATTR_MIN_STACK_SIZE
	.align		4
.L_286:
        /*0570*/ 	.byte	0x04, 0x12
        /*0572*/ 	.short	(.L_288 - .L_287)
	.align		4
.L_287:
        /*0574*/ 	.word	index@(_ZN7cutlass13device_kernelIN5flash11enable_sm90INS1_16FlashAttnFwdSm90INS1_25CollectiveMainloopFwdSm90ILi2EN4cute5tupleIJNS5_1CILi1EEES8_S8_EEENS6_IJNS7_ILi128EEENS7_ILi160EEESA_EEELi128ENS_12float_e4m3_tEfNS_4arch4Sm90ELb1ELb0ELb1ELb1ELb1ELb1ELb0ELb1ELb1ELb1ELb1ELb0EEENS1_21CollectiveEpilogueFwdINS6_IJSA_SA_SB_EEES9_NS_10bfloat16_tESF_Li256ELb1ELb1ELb1ELb1EEENS1_36VarlenDynamicPersistentTileSchedulerILi128ELi160ELi256ELi128ELb1ELb1ELb1ELb1ELb1ELb1EEEEEEEEEvNT_6ParamsE)
        /*0578*/ 	.word	0x00000050


	//----- nvinfo : EIATTR_MIN_STACK_SIZE
	.align		4
.L_288:
        /*057c*/ 	.byte	0x04, 0x12
        /*057e*/ 	.short	(.L_290 - .L_289)
	.align		4
.L_289:
        /*0580*/ 	.word	index@(_ZN7cutlass13device_kernelIN5flash11enable_sm90INS1_16FlashAttnFwdSm90INS1_25CollectiveMainloopFwdSm90ILi2EN4cute5tupleIJNS5_1CILi1EEES8_S8_EEENS6_IJNS7_ILi192EEENS7_ILi128EEENS7_ILi96EEEEEELi96ENS_12float_e4m3_tEfNS_4arch4Sm90ELb0ELb0ELb1ELb0ELb1ELb0ELb0ELb1ELb1ELb1ELb1ELb0EEENS1_21CollectiveEpilogueFwdINS6_IJSA_SC_SB_EEES9_NS_10bfloat16_tESG_Li384ELb0ELb1ELb1ELb1EEENS1_19SingleTileSchedulerILb0ELb1ELb1ELi192EEEEEEEEEvNT_6ParamsE)
        /*0584*/ 	.word	0x00000010


	//----- nvinfo : EIATTR_MIN_STACK_SIZE
	.align		4
.L_290:
        /*0588*/ 	.byte	0x04, 0x12
        /*058a*/ 	.short	(.L_292 - .L_291)
	.align		4
.L_291:
        /*058c*/ 	.word	index@(_ZN7cutlass13device_kernelIN5flash11enable_sm90INS1_16FlashAttnFwdSm90INS1_25CollectiveMainloopFwdSm90ILi2EN4cute5tupleIJNS5_1CILi1EEES8_S8_EEENS6_IJNS7_ILi192EEENS7_ILi128EEENS7_ILi96EEEEEELi96ENS_12float_e4m3_tEfNS_4arch4Sm90ELb0ELb0ELb1ELb1ELb1ELb0ELb0ELb1ELb1ELb1ELb1ELb0EEENS1_21CollectiveEpilogueFwdINS6_IJSA_SC_SB_EEES9_NS_10bfloat16_tESG_Li384ELb1ELb1ELb1ELb1EEENS1_36VarlenDynamicPersistentTileSchedulerILi192ELi128ELi384ELi128ELb1ELb1ELb1ELb0ELb1ELb1EEEEEEEEEvNT_6ParamsE)
        /*0590*/ 	.word	0x00000040


	//----- nvinfo : EIATTR_MIN_STACK_SIZE
	.align		4
.L_292:
        /*0594*/ 	.byte	0x04, 0x12
        /*0596*/ 	.short	(.L_294 - .L_293)
	.align		4
.L_293:
        /*0598*/ 	.word	index@(_ZN7cutlass13device_kernelIN5flash11enable_sm90INS1_16FlashAttnFwdSm90INS1_25CollectiveMainloopFwdSm90ILi2EN4cute5tupleIJNS5_1CILi1EEES8_S8_EEENS6_IJNS7_ILi192EEENS7_ILi128EEENS7_ILi96EEEEEELi96ENS_12float_e4m3_tEfNS_4arch4Sm90ELb0ELb0ELb1ELb1ELb1ELb1ELb0ELb1ELb1ELb1ELb1ELb0EEENS1_21CollectiveEpilogueFwdINS6_IJSA_SC_SB_EEES9_NS_10bfloat16_tESG_Li384ELb1ELb1ELb1ELb1EEENS1_36VarlenDynamicPersistentTileSchedulerILi192ELi128ELi384ELi128ELb1ELb1ELb1ELb0ELb1ELb1EEEEEEEEEvNT_6ParamsE)
        /*059c*/ 	.word	0x000000b8


	//----- nvinfo : EIATTR_MIN_STACK_SIZE
	.align		4
.L_294:
        /*05a0*/ 	.byte	0x04, 0x12
        /*05a2*/ 	.short	(.L_296 - .L_295)
	.align		4
.L_295:
        /*05a4*/ 	.word	index@(_ZN7cutlass13device_kernelIN5flash11enable_sm90INS1_16FlashAttnFwdSm90INS1_25CollectiveMainloopFwdSm90ILi2EN4cute5tupleIJNS5_1CILi1EEES8_S8_EEENS6_IJNS7_ILi192EEENS7_ILi128EEENS7_ILi96EEEEEELi96ENS_12float_e4m3_tEfNS_4arch4Sm90ELb0ELb1ELb1ELb0ELb1ELb0ELb0ELb1ELb1ELb1ELb1ELb0EEENS1_21CollectiveEpilogueFwdINS6_IJSA_SC_SB_EEES9_NS_10bfloat16_tESG_Li384ELb0ELb1ELb1ELb1EEENS1_19SingleTileSchedulerILb0ELb1ELb1ELi192EEEEEEEEEvNT_6ParamsE)
        /*05a8*/ 	.word	0x00000008


	//----- nvinfo : EIATTR_MIN_STACK_SIZE
	.align		4
.L_296:
        /*05ac*/ 	.byte	0x04, 0x12
        /*05ae*/ 	.short	(.L_298 - .L_297)
	.align		4
.L_297:
        /*05b0*/ 	.word	index@(_ZN7cutlass13device_kernelIN5flash11enable_sm90INS1_16FlashAttnFwdSm90INS1_25CollectiveMainloopFwdSm90ILi2EN4cute5tupleIJNS5_1CILi1EEES8_S8_EEENS6_IJNS7_ILi192EEENS7_ILi128EEENS7_ILi96EEEEEELi96ENS_12float_e4m3_tEfNS_4arch4Sm90ELb0ELb1ELb1ELb1ELb1ELb0ELb0ELb1ELb1ELb1ELb1ELb0EEENS1_21CollectiveEpilogueFwdINS6_IJSA_SC_SB_EEES9_NS_10bfloat16_tESG_Li384ELb1ELb1ELb1ELb1EEENS1_36VarlenDynamicPersistentTileSchedulerILi192ELi128ELi384ELi128ELb1ELb1ELb1ELb1ELb0ELb1EEEEEEEEEvNT_6ParamsE)
        /*05b4*/ 	.word	0x00000028


	//----- nvinfo : EIATTR_MIN_STACK_SIZE
	.align		4
.L_298:
        /*05b8*/ 	.byte	0x04, 0x12
        /*05ba*/ 	.short	(.L_300 - .L_299)
	.align		4
.L_299:
        /*05bc*/ 	.word	index@(_ZN7cutlass13device_kernelIN5flash11enable_sm90INS1_16FlashAttnFwdSm90INS1_25CollectiveMainloopFwdSm90ILi2EN4cute5tupleIJNS5_1CILi1EEES8_S8_EEENS6_IJNS7_ILi192EEENS7_ILi128EEENS7_ILi96EEEEEELi96ENS_12float_e4m3_tEfNS_4arch4Sm90ELb0ELb1ELb1ELb1ELb1ELb1ELb0ELb1ELb1ELb1ELb1ELb0EEENS1_21CollectiveEpilogueFwdINS6_IJSA_SC_SB_EEES9_NS_10bfloat16_tESG_Li384ELb1ELb1ELb1ELb1EEENS1_36VarlenDynamicPersistentTileSchedulerILi192ELi128ELi384ELi128ELb1ELb1ELb1ELb1ELb0ELb1EEEEEEEEEvNT_6ParamsE)
        /*05c0*/ 	.word	0x00000090


	//----- nvinfo : EIATTR_MIN_STACK_SIZE
	.align		4
.L_300:
        /*05c4*/ 	.byte	0x04, 0x12
        /*05c6*/ 	.short	(.L_302 - .L_301)
	.align		4
.L_301:
        /*05c8*/ 	.word	index@(_ZN7cutlass13device_kernelIN5flash11enable_sm90INS1_16FlashAttnFwdSm90INS1_25CollectiveMainloopFwdSm90ILi2EN4cute5tupleIJNS5_1CILi1EEES8_S8_EEENS6_IJNS7_ILi192EEENS7_ILi128EEENS7_ILi96EEEEEELi96ENS_12float_e4m3_tEfNS_4arch4Sm90ELb1ELb0ELb1ELb0ELb1ELb0ELb0ELb1ELb1ELb1ELb1ELb0EEENS1_21CollectiveEpilogueFwdINS6_IJSA_SC_SB_EEES9_NS_10bfloat16_tESG_Li384ELb0ELb1ELb1ELb1EEENS1_19SingleTileSchedulerILb0ELb1ELb1ELi192EEEEEEEEEvNT_6ParamsE)
        /*05cc*/ 	.word	0x00000008


	//----- nvinfo : EIATTR_MIN_STACK_SIZE
	.align		4
.L_302:
        /*05d0*/ 	.byte	0x04, 0x12
        /*05d2*/ 	.short	(.L_304 - .L_303)
	.align		4
.L_303:
        /*05d4*/ 	.word	index@(_ZN7cutlass13device_kernelIN5flash11enable_sm90INS1_16FlashAttnFwdSm90INS1_25CollectiveMainloopFwdSm90ILi2EN4cute5tupleIJNS5_1CILi1EEES8_S8_EEENS6_IJNS7_ILi192EEENS7_ILi128EEENS7_ILi96EEEEEELi96ENS_12float_e4m3_tEfNS_4arch4Sm90ELb1ELb0ELb1ELb1ELb1ELb0ELb0ELb1ELb1ELb1ELb1ELb0EEENS1_21CollectiveEpilogueFwdINS6_IJSA_SC_SB_EEES9_NS_10bfloat16_tESG_Li384ELb1ELb1ELb1ELb1EEENS1_36VarlenDynamicPersistentTileSchedulerILi192ELi128ELi384ELi128ELb1ELb1ELb1ELb1ELb1ELb1EEEEEEEEEvNT_6ParamsE)
        /*05d8*/ 	.word	0x00000038


	//----- nvinfo : EIATTR_MIN_STACK_SIZE
	.align		4
.L_304:
        /*05dc*/ 	.byte	0x04, 0x12
        /*05de*/ 	.short	(.L_306 - .L_305)
	.align		4
.L_305:
        /*05e0*/ 	.word	index@(_ZN7cutlass13device_kernelIN5flash11enable_sm90INS1_16FlashAttnFwdSm90INS1_25CollectiveMainloopFwdSm90ILi2EN4cute5tupleIJNS5_1CILi1EEES8_S8_EEENS6_IJNS7_ILi192EEENS7_ILi128EEENS7_ILi96EEEEEELi96ENS_12float_e4m3_tEfNS_4arch4Sm90ELb1ELb0ELb1ELb1ELb1ELb1ELb0ELb1ELb1ELb1ELb1ELb0EEENS1_21CollectiveEpilogueFwdINS6_IJSA_SC_SB_EEES9_NS_10bfloat16_tESG_Li384ELb1ELb1ELb1ELb1EEENS1_36VarlenDynamicPersistentTileSchedulerILi192ELi128ELi384ELi128ELb1ELb1ELb1ELb1ELb1ELb1EEEEEEEEEvNT_6ParamsE)
        /*05e4*/ 	.word	0x000000b8


	//----- nvinfo : EIATTR_MIN_STACK_SIZE
	.align		4
.L_306:
        /*05e8*/ 	.byte	0x04, 0x12
        /*05ea*/ 	.short	(.L_308 - .L_307)
	.align		4
.L_307:
        /*05ec*/ 	.word	index@(_ZN7cutlass13device_kernelIN5flash11enable_sm90INS1_16FlashAttnFwdSm90INS1_25CollectiveMainloopFwdSm90ILi2EN4cute5tupleIJNS5_1CILi1EEES8_S8_EEENS6_IJNS7_ILi192EEENS7_ILi160EEENS7_ILi64EEEEEELi64ENS_12float_e4m3_tEfNS_4arch4Sm90ELb0ELb0ELb1ELb0ELb1ELb0ELb0ELb1ELb1ELb1ELb1ELb0EEENS1_21CollectiveEpilogueFwdINS6_IJSA_SC_SB_EEES9_NS_10bfloat16_tESG_Li384ELb0ELb1ELb1ELb1EEENS1_19SingleTileSchedulerILb0ELb1ELb1ELi192EEEEEEEEEvNT_6ParamsE)
        /*05f0*/ 	.word	0x00000020


	//----- nvinfo : EIATTR_MIN_STACK_SIZE
	.align		4
.L_308:
        /*05f4*/ 	.byte	0x04, 0x12
        /*05f6*/ 	.short	(.L_310 - .L_309)
	.align		4
.L_309:
        /*05f8*/ 	.word	index@(_ZN7cutlass13device_kernelIN5flash11enable_sm90INS1_16FlashAttnFwdSm90INS1_25CollectiveMainloopFwdSm90ILi2EN4cute5tupleIJNS5_1CILi1EEES8_S8_EEENS6_IJNS7_ILi192EEENS7_ILi160EEENS7_ILi64EEEEEELi64ENS_12float_e4m3_tEfNS_4arch4Sm90ELb0ELb0ELb1ELb1ELb1ELb0ELb0ELb1ELb1ELb1ELb1ELb0EEENS1_21CollectiveEpilogueFwdINS6_IJSA_SC_SB_EEES9_NS_10bfloat16_tESG_Li384ELb1ELb1ELb1ELb1EEENS1_36VarlenDynamicPersistentTileSchedulerILi192ELi160ELi384ELi128ELb1ELb1ELb1ELb0ELb1ELb1EEEEEEEEEvNT_6ParamsE)
        /*05fc*/ 	.word	0x00000048


	//----- nvinfo : EIATTR_MIN_STACK_SIZE
	.align		4
.L_310:
        /*0600*/ 	.byte	0x04, 0x12
        /*0602*/ 	.short	(.L_312 - .L_311)
	.align		4
.L_311:
        /*0604*/ 	.word	index@(_ZN7cutlass13device_kernelIN5flash11enable_sm90INS1_16FlashAttnFwdSm90INS1_25CollectiveMainloopFwdSm90ILi2EN4cute5tupleIJNS5_1CILi1EEES8_S8_EEENS6_IJNS7_ILi192EEENS7_ILi160EEENS7_ILi64EEEEEELi64ENS_12float_e4m3_tEfNS_4arch4Sm90ELb0ELb0ELb1ELb1ELb1ELb1ELb0ELb1ELb1ELb1ELb1ELb0EEENS1_21CollectiveEpilogueFwdINS6_IJSA_SC_SB_EEES9_NS_10bfloat16_tESG_Li384ELb1ELb1ELb1ELb1EEENS1_36VarlenDynamicPersistentTileSchedulerILi192ELi160ELi384ELi128ELb1ELb1ELb1ELb0ELb1ELb1EEEEEEEEEvNT_6ParamsE)
        /*0608*/ 	.word	0x000000a8


	//----- nvinfo : EIATTR_MIN_STACK_SIZE
	.align		4
.L_312:
        /*060c*/ 	.byte	0x04, 0x12
        /*060e*/ 	.short	(.L_314 - .L_313)
	.align		4
.L_313:
        /*0610*/ 	.word	index@(_ZN7cutlass13device_kernelIN5flash11enable_sm90INS1_16FlashAttnFwdSm90INS1_25CollectiveMainloopFwdSm90ILi2EN4cute5tupleIJNS5_1CILi1EEES8_S8_EEENS6_IJNS7_ILi192EEENS7_ILi160EEENS7_ILi64EEEEEELi64ENS_12float_e4m3_tEfNS_4arch4Sm90ELb0ELb1ELb1ELb0ELb1ELb0ELb0ELb1ELb1ELb1ELb1ELb0EEENS1_21CollectiveEpilogueFwdINS6_IJSA_SC_SB_EEES9_NS_10bfloat16_tESG_Li384ELb0ELb1ELb1ELb1EEENS1_19SingleTileSchedulerILb0ELb1ELb1ELi192EEEEEEEEEvNT_6ParamsE)
        /*0614*/ 	.word	0x00000028


	//----- nvinfo : EIATTR_MIN_STACK_SIZE
	.align		4
.L_314:
        /*0618*/ 	.byte	0x04, 0x12
        /*061a*/ 	.short	(.L_316 - .L_315)
	.align		4
.L_315:
        /*061c*/ 	.word	index@(_ZN7cutlass13device_kernelIN5flash11enable_sm90INS1_16FlashAttnFwdSm90INS1_25CollectiveMainloopFwdSm90ILi2EN4cute5tupleIJNS5_1CILi1EEES8_S8_EEENS6_IJNS7_ILi192EEENS7_ILi160EEENS7_ILi64EEEEEELi64ENS_12float_e4m3_tEfNS_4arch4Sm90ELb0ELb1ELb1ELb1ELb1ELb0ELb0ELb1ELb1ELb1ELb1ELb0EEENS1_21CollectiveEpilogueFwdINS6_IJSA_SC_SB_EEES9_NS_10bfloat16_tESG_Li384ELb1ELb1ELb1ELb1EEENS1_36VarlenDynamicPersistentTileSchedulerILi192ELi160ELi384ELi128ELb1ELb1ELb1ELb1ELb0ELb1EEEEEEEEEvNT_6ParamsE)
        /*0620*/ 	.word	0x00000038


	//----- nvinfo : EIATTR_MIN_STACK_SIZE
	.align		4
.L_316:
        /*0624*/ 	.byte	0x04, 0x12
        /*0626*/ 	.short	(.L_318 - .L_317)
	.align		4
.L_317:
        /*0628*/ 	.word	index@(_ZN7cutlass13device_kernelIN5flash11enable_sm90INS1_16FlashAttnFwdSm90INS1_25CollectiveMainloopFwdSm90ILi2EN4cute5tupleIJNS5_1CILi1EEES8_S8_EEENS6_IJNS7_ILi192EEENS7_ILi160EEENS7_ILi64EEEEEELi64ENS_12float_e4m3_tEfNS_4arch4Sm90ELb0ELb1ELb1ELb1ELb1ELb1ELb0ELb1ELb1ELb1ELb1ELb0EEENS1_21CollectiveEpilogueFwdINS6_IJSA_SC_SB_EEES9_NS_10bfloat16_tESG_Li384ELb1ELb1ELb1ELb1EEENS1_36VarlenDynamicPersistentTileSchedulerILi192ELi160ELi384ELi128ELb1ELb1ELb1ELb1ELb0ELb1EEEEEEEEEvNT_6ParamsE)
        /*062c*/ 	.word	0x00000070


	//----- nvinfo : EIATTR_MIN_STACK_SIZE
	.align		4
.L_318:
        /*0630*/ 	.byte	0x04, 0x12
        /*0632*/ 	.short	(.L_320 - .L_319)
	.align		4
.L_319:
        /*0634*/ 	.word	index@(_ZN7cutlass13device_kernelIN5flash11enable_sm90INS1_16FlashAttnFwdSm90INS1_25CollectiveMainloopFwdSm90ILi2EN4cute5tupleIJNS5_1CILi1EEES8_S8_EEENS6_IJNS7_ILi192EEENS7_ILi160EEENS7_ILi64EEEEEELi64ENS_12float_e4m3_tEfNS_4arch4Sm90ELb1ELb0ELb1ELb0ELb1ELb0ELb0ELb1ELb1ELb1ELb1ELb0EEENS1_21CollectiveEpilogueFwdINS6_IJSA_SC_SB_EEES9_NS_10bfloat16_tESG_Li384ELb0ELb1ELb1ELb1EEENS1_19SingleTileSchedulerILb0ELb1ELb1ELi192EEEEEEEEEvNT_6ParamsE)
        /*0638*/ 	.word	0x00000028


	//----- nvinfo : EIATTR_MIN_STACK_SIZE
	.align		4
.L_320:
        /*063c*/ 	.byte	0x04, 0x12
        /*063e*/ 	.short	(.L_322 - .L_321)
	.align		4
.L_321:
        /*0640*/ 	.word	index@(_ZN7cutlass13device_kernelIN5flash11enable_sm90INS1_16FlashAttnFwdSm90INS1_25CollectiveMainloopFwdSm90ILi2EN4cute5tupleIJNS5_1CILi1EEES8_S8_EEENS6_IJNS7_ILi192EEENS7_ILi160EEENS7_ILi64EEEEEELi64ENS_12float_e4m3_tEfNS_4arch4Sm90ELb1ELb0ELb1ELb1ELb1ELb0ELb0ELb1ELb1ELb1ELb1ELb0EEENS1_21CollectiveEpilogueFwdINS6_IJSA_SC_SB_EEES9_NS_10bfloat16_tESG_Li384ELb1ELb1ELb1ELb1EEENS1_36VarlenDynamicPersistentTileSchedulerILi192ELi160ELi384ELi128ELb1ELb1ELb1ELb1ELb1ELb1EEEEEEEEEvNT_6ParamsE)
        /*0644*/ 	.word	0x00000048


	//----- nvinfo : EIATTR_MIN_STACK_SIZE
	.align		4
.L_322:
        /*0648*/ 	.byte	0x04, 0x12
        /*064a*/ 	.short	(.L_324 - .L_323)
	.align		4
.L_323:
        /*064c*/ 	.word	index@(_ZN7cutlass13device_kernelIN5flash11enable_sm90INS1_16FlashAttnFwdSm90INS1_25CollectiveMainloopFwdSm90ILi2EN4cute5tupleIJNS5_1CILi1EEES8_S8_EEENS6_IJNS7_ILi192EEENS7_ILi160EEENS7_ILi64EEEEEELi64ENS_12float_e4m3_tEfNS_4arch4Sm90ELb1ELb0ELb1ELb1ELb1ELb1ELb0ELb1ELb1ELb1ELb1ELb0EEENS1_21CollectiveEpilogueFwdINS6_IJSA_SC_SB_EEES9_NS_10bfloat16_tESG_Li384ELb1ELb1ELb1ELb1EEENS1_36VarlenDynamicPersistentTileSchedulerILi192ELi160ELi384ELi128ELb1ELb1ELb1ELb1ELb1ELb1EEEEEEEEEvNT_6ParamsE)
        /*0650*/ 	.word	0x000000a8
.L_324:


//--------------------- .nv.compat                --------------------------
	.section	.nv.compat,"",@"SHT_CUDA_COMPAT_INFO"
	.align	4
        /*0000*/ 	.byte	0x02, 0x09, 0x01, 0x00, 0x02, 0x02, 0x04, 0x00, 0x02, 0x05, 0x05, 0x00, 0x03, 0x07, 0x01, 0x01
        /*0010*/ 	.byte	0x02, 0x03, 0x01, 0x00, 0x02, 0x06, 0x01, 0x00, 0x04, 0x0b, 0x08, 0x00, 0x00, 0x00, 0x00, 0x00
        /*0020*/ 	.byte	0x00, 0x00, 0x00, 0x00


//--------------------- .nv.info._ZN7cutlass13device_kernelIN5flash11enable_sm90INS1_16FlashAttnFwdSm90INS1_25CollectiveMainloopFwdSm90ILi2EN4cute5tupleIJNS5_1CILi1EEES8_S8_EEENS6_IJNS7_ILi128EEESA_NS7_ILi256EEEEEELi256ENS_12float_e4m3_tEfNS_4arch4Sm90ELb0ELb0ELb1ELb0ELb1ELb0ELb0ELb1ELb0ELb1ELb1ELb0EEENS1_21CollectiveEpilogueFwdINS6_IJSA_SB_SA_EEES9_NS_10bfloat16_tESF_Li256ELb0ELb1ELb1ELb1EEENS1_19SingleTileSchedulerILb0ELb1ELb1ELi128EEEEEEEEEvNT_6ParamsE --------------------------
	.section	.nv.info._ZN7cutlass13device_kernelIN5flash11enable_sm90INS1_16FlashAttnFwdSm90INS1_25CollectiveMainloopFwdSm90ILi2EN4cute5tupleIJNS5_1CILi1EEES8_S8_EEENS6_IJNS7_ILi128EEESA_NS7_ILi256EEEEEELi256ENS_12float_e4m3_tEfNS_4arch4Sm90ELb0ELb0ELb1ELb0ELb1ELb0ELb0ELb1ELb0ELb1ELb1ELb0EEENS1_21CollectiveEpilogueFwdINS6_IJSA_SB_SA_EEES9_NS_10bfloat16_tESF_Li256ELb0ELb1ELb1ELb1EEENS1_19SingleTileSchedulerILb0ELb1ELb1ELi128EEEEEEEEEvNT_6ParamsE,"",@"SHT_CUDA_INFO"
	.sectionflags	@""
	.align	4


	//----- nvinfo : EIATTR_CUDA_API_VERSION
	.align		4
        /*0000*/ 	.byte	0x04, 0x37
        /*0002*/ 	.short	(.L_326 - .L_325)
.L_325:
        /*0004*/ 	.word	0x00000082


	//----- nvinfo : EIATTR_KPARAM_INFO
	.align		4
.L_326:
        /*0008*/ 	.byte	0x04, 0x17
        /*000a*/ 	.short	(.L_328 - .L_327)
.L_327:
        /*000c*/ 	.word	0x00000000
        /*0010*/ 	.short	0x0000
        /*0012*/ 	.short	0x0070
        /*0014*/ 	.byte	0x00, 0xf0, 0x01, 0x28


	//----- nvinfo : EIATTR_SPARSE_MMA_MASK
	.align		4
.L_328:
        /*0018*/ 	.byte	0x03, 0x50
        /*001a*/ 	.short	0x0000


	//----- nvinfo : EIATTR_MAXREG_COUNT
	.align		4
        /*001c*/ 	.byte	0x03, 0x1b
        /*001e*/ 	.short	0x00a8


	//----- nvinfo : EIATTR_NUM_BARRIERS
	.align		4
        /*0020*/ 	.byte	0x02, 0x4c
        /*0022*/ 	.byte	0x10
	.zero		1


	//----- nvinfo : EIATTR_EXTERNS
	.align		4
        /*0024*/ 	.byte	0x04, 0x0f
        /*0026*/ 	.short	(.L_330 - .L_329)


	//   ....[0]....
	.align		4
.L_329:
        /*0028*/ 	.word	index@(__assertfail)


	//----- nvinfo : EIATTR_ANNOTATIONS
	.align		4
.L_330:
        /*002c*/ 	.byte	0x04, 0x55
        /*002e*/ 	.short	(.L_332 - .L_331)


	//   ....[0]....
.L_331:
        /*0030*/ 	.word	0x00000001
        /*0034*/ 	.byte	0x20, 0xc2, 0x00, 0x00, 0x01, 0x00, 0x00, 0x00, 0x20, 0xc3, 0x00, 0x00, 0x01, 0x00, 0x00, 0x00
        /*0044*/ 	.byte	0x70, 0xc3, 0x00, 0x00, 0x01, 0x00, 0x00, 0x00, 0xa0, 0xde, 0x00, 0x00, 0x01, 0x00, 0x00, 0x00
        /*0054*/ 	.byte	0xb0, 0xde, 0x00, 0x00, 0x01, 0x00, 0x00, 0x00, 0x90, 0xdf, 0x00, 0x00, 0x01, 0x00, 0x00, 0x00
        /*0064*/ 	.byte	0xa0, 0xdf, 0x00, 0x00, 0x01, 0x00, 0x00, 0x00, 0xb0, 0xdf, 0x00, 0x00, 0x01, 0x00, 0x00, 0x00
        /*0074*/ 	.byte	0xb0, 0xee, 0x00, 0x00, 0x01, 0x00, 0x00, 0x00, 0xe0, 0xef, 0x00, 0x00, 0x01, 0x00, 0x00, 0x00
        /*0084*/ 	.byte	0xd0, 0xf1, 0x00, 0x00, 0x01, 0x00, 0x00, 0x00, 0xc0, 0xf3, 0x00, 0x00, 0x01, 0x00, 0x00, 0x00
        /*0094*/ 	.byte	0x60, 0xf9, 0x00, 0x00, 0x01, 0x00, 0x00, 0x00, 0x70, 0xf9, 0x00, 0x00


	//----- nvinfo : EIATTR_MERCURY_ISA_VERSION
	.align		4
.L_332:
        /*00a0*/ 	.byte	0x03, 0x5f
        /*00a2*/ 	.short	0x0101


	//----- nvinfo : EIATTR_INT_WARP_WIDE_INSTR_OFFSETS
	.align		4
        /*00a4*/ 	.byte	0x04, 0x31
        /*00a6*/ 	.short	(.L_334 - .L_333)


	//   ....[0]....
.L_333:
        /*00a8*/ 	.word	0x000000c0


	//   ....[1]....
        /*00ac*/ 	.word	0x000000d0


	//   ....[2]....
        /*00b0*/ 	.word	0x00000170


	//----- nvinfo : EIATTR_COOP_GROUP_MASK_REGIDS
	.align		4
.L_334:
        /*00b4*/ 	.byte	0x04, 0x29
        /*00b6*/ 	.short	(.L_336 - .L_335)


	//   ....[0]....
.L_335:
        /*00b8*/ 	.word	0xffffffff


	//   ....[1]....
        /*00bc*/ 	.word	0xffffffff


	//   ....[2]....
        /*00c0*/ 	.word	0xffffffff


	//   ....[3]....
        /*00c4*/ 	.word	0xffffffff


	//   ....[4]....
        /*00c8*/ 	.word	0xffffffff


	//   ....[5]....
        /*00cc*/ 	.word	0xffffffff


	//   ....[6]....
        /*00d0*/ 	.word	0xffffffff


	//   ....[7]....
        /*00d4*/ 	.word	0xffffffff


	//   ....[8]....
        /*00d8*/ 	.word	0xffffffff


	//   ....[9]....
        /*00dc*/ 	.word	0xffffffff


	//   ....[10]....
        /*00e0*/ 	.word	0xffffffff


	//   ....[11]....
        /*00e4*/ 	.word	0xffffffff


	//   ....[12]....
        /*00e8*/ 	.word	0xffffffff


	//   ....[13]....
        /*00ec*/ 	.word	0xffffffff


	//   ....[14]....
        /*00f0*/ 	.word	0xffffffff


	//   ....[15]....
        /*00f4*/ 	.word	0xffffffff


	//   ....[16]....
        /*00f8*/ 	.word	0xffffffff


	//   ....[17]....
        /*00fc*/ 	.word	0xffffffff


	//   ....[18]....
        /*0100*/ 	.word	0xffffffff


	//   ....[19]....
        /*0104*/ 	.word	0xffffffff


	//   ....[20]....
        /*0108*/ 	.word	0xffffffff


	//   ....[21]....
        /*010c*/ 	.word	0xffffffff


	//   ....[22]....
        /*0110*/ 	.word	0xffffffff


	//   ....[23]....
        /*0114*/ 	.word	0xffffffff


	//   ....[24]....
        /*0118*/ 	.word	0xffffffff


	//   ....[25]....
        /*011c*/ 	.word	0xffffffff


	//   ....[26]....
        /*0120*/ 	.word	0xffffffff


	//   ....[27]....
        /*0124*/ 	.word	0xffffffff


	//   ....[28]....
        /*0128*/ 	.word	0xffffffff


	//   ....[29]....
        /*012c*/ 	.word	0xffffffff


	//   ....[30]....
        /*0130*/ 	.word	0xffffffff


	//   ....[31]....
        /*0134*/ 	.word	0xffffffff


	//   ....[32]....
        /*0138*/ 	.word	0xffffffff


	//   ....[33]....
        /*013c*/ 	.word	0xffffffff


	//   ....[34]....
        /*0140*/ 	.word	0xffffffff


	//   ....[35]....
        /*0144*/ 	.word	0xffffffff


	//   ....[36]....
        /*0148*/ 	.word	0xffffffff


	//   ....[37]....
        /*014c*/ 	.word	0xffffffff


	//   ....[38]....
        /*0150*/ 	.word	0xffffffff


	//   ....[39]....
        /*0154*/ 	.word	0xffffffff


	//   ....[40]....
        /*0158*/ 	.word	0xffffffff


	//   ....[41]....
        /*015c*/ 	.word	0xffffffff


	//   ....[42]....
        /*0160*/ 	.word	0xffffffff


	//   ....[43]....
        /*0164*/ 	.word	0xffffffff


	//   ....[44]....
        /*0168*/ 	.word	0xffffffff


	//   ....[45]....
        /*016c*/ 	.word	0xffffffff


	//   ....[46]....
        /*0170*/ 	.word	0xffffffff


	//   ....[47]....
        /*0174*/ 	.word	0xffffffff


	//   ....[48]....
        /*0178*/ 	.word	0xffffffff


	//   ....[49]....
        /*017c*/ 	.word	0xffffffff


	//   ....[50]....
        /*0180*/ 	.word	0xffffffff


	//   ....[51]....
        /*0184*/ 	.word	0xffffffff


	//   ....[52]....
        /*0188*/ 	.word	0xffffffff


	//   ....[53]....
        /*018c*/ 	.word	0xffffffff


	//   ....[54]....
        /*0190*/ 	.word	0xffffffff


	//   ....[55]....
        /*0194*/ 	.word	0xffffffff


	//   ....[56]....
        /*0198*/ 	.word	0xffffffff


	//   ....[57]....
        /*019c*/ 	.word	0xffffffff


	//   ....[58]....
        /*01a0*/ 	.word	0xffffffff


	//   ....[59]....
        /*01a4*/ 	.word	0xffffffff


	//   ....[60]....
        /*01a8*/ 	.word	0xffffffff


	//   ....[61]....
        /*01ac*/ 	.word	0xffffffff


	//   ....[62]....
        /*01b0*/ 	.word	0xffffffff


	//   ....[63]....
        /*01b4*/ 	.word	0xffffffff


	//   ....[64]....
        /*01b8*/ 	.word	0xffffffff


	//   ....[65]....
        /*01bc*/ 	.word	0xffffffff


	//   ....[66]....
        /*01c0*/ 	.word	0xffffffff


	//   ....[67]....
        /*01c4*/ 	.word	0xffffffff


	//   ....[68]....
        /*01c8*/ 	.word	0xffffffff


	//   ....[69]....
        /*01cc*/ 	.word	0xffffffff


	//   ....[70]....
        /*01d0*/ 	.word	0xffffffff


	//   ....[71]....
        /*01d4*/ 	.word	0xffffffff


	//   ....[72]....
        /*01d8*/ 	.word	0xffffffff


	//   ....[73]....
        /*01dc*/ 	.word	0xffffffff


	//   ....[74]....
        /*01e0*/ 	.word	0xffffffff


	//   ....[75]....
        /*01e4*/ 	.word	0xffffffff


	//   ....[76]....
        /*01e8*/ 	.word	0xffffffff


	//   ....[77]....
        /*01ec*/ 	.word	0xffffffff


	//   ....[78]....
        /*01f0*/ 	.word	0xffffffff


	//   ....[79]....
        /*01f4*/ 	.word	0xffffffff


	//   ....[80]....
        /*01f8*/ 	.word	0xffffffff


	//   ....[81]....
        /*01fc*/ 	.word	0xffffffff


	//   ....[82]....
        /*0200*/ 	.word	0xffffffff


	//   ....[83]....
        /*0204*/ 	.word	0xffffffff


	//   ....[84]....
        /*0208*/ 	.word	0xffffffff


	//   ....[85]....
        /*020c*/ 	.word	0xffffffff


	//   ....[86]....
        /*0210*/ 	.word	0xffffffff


	//   ....[87]....
        /*0214*/ 	.word	0xffffffff


	//   ....[88]....
        /*0218*/ 	.word	0xffffffff


	//   ....[89]....
        /*021c*/ 	.word	0xffffffff


	//   ....[90]....
        /*0220*/ 	.word	0xffffffff


	//   ....[91]....
        /*0224*/ 	.word	0xffffffff


	//   ....[92]....
        /*0228*/ 	.word	0xffffffff


	//   ....[93]....
        /*022c*/ 	.word	0xffffffff


	//   ....[94]....
        /*0230*/ 	.word	0xffffffff


	//   ....[95]....
        /*0234*/ 	.word	0xffffffff


	//   ....[96]....
        /*0238*/ 	.word	0xffffffff


	//   ....[97]....
        /*023c*/ 	.word	0xffffffff


	//   ....[98]....
        /*0240*/ 	.word	0xffffffff


	//   ....[99]....
        /*0244*/ 	.word	0xffffffff


	//   ....[100]....
        /*0248*/ 	.word	0xffffffff


	//   ....[101]....
        /*024c*/ 	.word	0xffffffff


	//   ....[102]....
        /*0250*/ 	.word	0xffffffff


	//   ....[103]....
        /*0254*/ 	.word	0xffffffff


	//   ....[104]....
        /*0258*/ 	.word	0xffffffff


	//   ....[105]....
        /*025c*/ 	.word	0xffffffff


	//   ....[106]....
        /*0260*/ 	.word	0xffffffff


	//   ....[107]....
        /*0264*/ 	.word	0xffffffff


	//   ....[108]....
        /*0268*/ 	.word	0xffffffff


	//   ....[109]....
        /*026c*/ 	.word	0xffffffff


	//   ....[110]....
        /*0270*/ 	.word	0xffffffff


	//   ....[111]....
        /*0274*/ 	.word	0xffffffff


	//   ....[112]....
        /*0278*/ 	.word	0xffffffff


	//   ....[113]....
        /*027c*/ 	.word	0xffffffff


	//   ....[114]....
        /*0280*/ 	.word	0xffffffff


	//   ....[115]....
        /*0284*/ 	.word	0xffffffff


	//   ....[116]....
        /*0288*/ 	.word	0xffffffff


	//   ....[117]....
        /*028c*/ 	.word	0xffffffff


	//   ....[118]....
        /*0290*/ 	.word	0xffffffff


	//   ....[119]....
        /*0294*/ 	.word	0xffffffff


	//   ....[120]....
        /*0298*/ 	.word	0xffffffff


	//   ....[121]....
        /*029c*/ 	.word	0xffffffff


	//   ....[122]....
        /*02a0*/ 	.word	0xffffffff


	//   ....[123]....
        /*02a4*/ 	.word	0xffffffff


	//   ....[124]....
        /*02a8*/ 	.word	0xffffffff


	//   ....[125]....
        /*02ac*/ 	.word	0xffffffff


	//   ....[126]....
        /*02b0*/ 	.word	0xffffffff


	//   ....[127]....
        /*02b4*/ 	.word	0xffffffff


	//   ....[128]....
        /*02b8*/ 	.word	0xffffffff


	//   ....[129]....
        /*02bc*/ 	.word	0xffffffff


	//   ....[130]....
        /*02c0*/ 	.word	0xffffffff


	//   ....[131]....
        /*02c4*/ 	.word	0xffffffff


	//   ....[132]....
        /*02c8*/ 	.word	0xffffffff


	//   ....[133]....
        /*02cc*/ 	.word	0xffffffff


	//   ....[134]....
        /*02d0*/ 	.word	0xffffffff


	//   ....[135]....
        /*02d4*/ 	.word	0xffffffff


	//   ....[136]....
        /*02d8*/ 	.word	0xffffffff


	//   ....[137]....
        /*02dc*/ 	.word	0xffffffff


	//   ....[138]....
        /*02e0*/ 	.word	0xffffffff


	//   ....[139]....
        /*02e4*/ 	.word	0xffffffff


	//   ....[140]....
        /*02e8*/ 	.word	0xffffffff


	//   ....[141]....
        /*02ec*/ 	.word	0xffffffff


	//   ....[142]....
        /*02f0*/ 	.word	0xffffffff


	//   ....[143]....
        /*02f4*/ 	.word	0xffffffff


	//   ....[144]....
        /*02f8*/ 	.word	0xffffffff


	//   ....[145]....
        /*02fc*/ 	.word	0xffffffff


	//   ....[146]....
        /*0300*/ 	.word	0xffffffff


	//   ....[147]....
        /*0304*/ 	.word	0xffffffff


	//   ....[148]....
        /*0308*/ 	.word	0xffffffff


	//   ....[149]....
        /*030c*/ 	.word	0xffffffff


	//   ....[150]....
        /*0310*/ 	.word	0xffffffff


	//   ....[151]....
        /*0314*/ 	.word	0xffffffff


	//   ....[152]....
        /*0318*/ 	.word	0xffffffff


	//   ....[153]....
        /*031c*/ 	.word	0xffffffff


	//   ....[154]....
        /*0320*/ 	.word	0xffffffff


	//   ....[155]....
        /*0324*/ 	.word	0xffffffff


	//   ....[156]....
        /*0328*/ 	.word	0xffffffff


	//   ....[157]....
        /*032c*/ 	.word	0xffffffff


	//   ....[158]....
        /*0330*/ 	.word	0xffffffff


	//   ....[159]....
        /*0334*/ 	.word	0xffffffff


	//   ....[160]....
        /*0338*/ 	.word	0xffffffff


	//   ....[161]....
        /*033c*/ 	.word	0xffffffff


	//   ....[162]....
        /*0340*/ 	.word	0xffffffff


	//   ....[163]....
        /*0344*/ 	.word	0xffffffff


	//   ....[164]....
        /*0348*/ 	.word	0xffffffff


	//   ....[165]....
        /*034c*/ 	.word	0xffffffff


	//   ....[166]....
        /*0350*/ 	.word	0xffffffff


	//   ....[167]....
        /*0354*/ 	.word	0xffffffff


	//   ....[168]....
        /*0358*/ 	.word	0xffffffff


	//   ....[169]....
        /*035c*/ 	.word	0xffffffff


	//   ....[170]....
        /*0360*/ 	.word	0xffffffff


	//   ....[171]....
        /*0364*/ 	.word	0xffffffff


	//   ....[172]....
        /*0368*/ 	.word	0xffffffff


	//   ....[173]....
        /*036c*/ 	.word	0xffffffff


	//   ....[174]....
        /*0370*/ 	.word	0xffffffff


	//   ....[175]....
        /*0374*/ 	.word	0xffffffff


	//   ....[176]....
        /*0378*/ 	.word	0xffffffff


	//   ....[177]....
        /*037c*/ 	.word	0xffffffff


	//   ....[178]....
        /*0380*/ 	.word	0xffffffff


	//   ....[179]....
        /*0384*/ 	.word	0xffffffff


	//   ....[180]....
        /*0388*/ 	.word	0xffffffff


	//   ....[181]....
        /*038c*/ 	.word	0xffffffff


	//   ....[182]....
        /*0390*/ 	.word	0xffffffff


	//   ....[183]....
        /*0394*/ 	.word	0xffffffff


	//   ....[184]....
        /*0398*/ 	.word	0xffffffff


	//   ....[185]....
        /*039c*/ 	.word	0xffffffff


	//   ....[186]....
        /*03a0*/ 	.word	0xffffffff


	//   ....[187]....
        /*03a4*/ 	.word	0xffffffff


	//   ....[188]....
        /*03a8*/ 	.word	0xffffffff


	//   ....[189]....
        /*03ac*/ 	.word	0xffffffff


	//   ....[190]....
        /*03b0*/ 	.word	0xffffffff


	//   ....[191]....
        /*03b4*/ 	.word	0xffffffff


	//   ....[192]....
        /*03b8*/ 	.word	0xffffffff


	//   ....[193]....
        /*03bc*/ 	.word	0xffffffff


	//   ....[194]....
        /*03c0*/ 	.word	0xffffffff


	//   ....[195]....
        /*03c4*/ 	.word	0xffffffff


	//   ....[196]....
        /*03c8*/ 	.word	0xffffffff


	//   ....[197]....
        /*03cc*/ 	.word	0xffffffff


	//   ....[198]....
        /*03d0*/ 	.word	0xffffffff


	//   ....[199]....
        /*03d4*/ 	.word	0xffffffff


	//   ....[200]....
        /*03d8*/ 	.word	0xffffffff


	//   ....[201]....
        /*03dc*/ 	.word	0xffffffff


	//   ....[202]....
        /*03e0*/ 	.word	0xffffffff


	//   ....[203]....
        /*03e4*/ 	.word	0xffffffff


	//   ....[204]....
        /*03e8*/ 	.word	0xffffffff


	//   ....[205]....
        /*03ec*/ 	.word	0xffffffff


	//   ....[206]....
        /*03f0*/ 	.word	0xffffffff


	//   ....[207]....
        /*03f4*/ 	.word	0xffffffff


	//   ....[208]....
        /*03f8*/ 	.word	0xffffffff


	//   ....[209]....
        /*03fc*/ 	.word	0xffffffff


	//   ....[210]....
        /*0400*/ 	.word	0xffffffff


	//   ....[211]....
        /*0404*/ 	.word	0xffffffff


	//   ....[212]....
        /*0408*/ 	.word	0xffffffff


	//   ....[213]....
        /*040c*/ 	.word	0xffffffff


	//   ....[214]....
        /*0410*/ 	.word	0xffffffff


	//   ....[215]....
        /*0414*/ 	.word	0xffffffff


	//   ....[216]....
        /*0418*/ 	.word	0xffffffff


	//   ....[217]....
        /*041c*/ 	.word	0xffffffff


	//   ....[218]....
        /*0420*/ 	.word	0xffffffff


	//   ....[219]....
        /*0424*/ 	.word	0xffffffff


	//   ....[220]....
        /*0428*/ 	.word	0xffffffff


	//   ....[221]....
        /*042c*/ 	.word	0xffffffff


	//   ....[222]....
        /*0430*/ 	.word	0xffffffff


	//   ....[223]....
        /*0434*/ 	.word	0xffffffff


	//   ....[224]....
        /*0438*/ 	.word	0xffffffff


	//   ....[225]....
        /*043c*/ 	.word	0xffffffff


	//   ....[226]....
        /*0440*/ 	.word	0xffffffff


	//   ....[227]....
        /*0444*/ 	.word	0xffffffff


	//   ....[228]....
        /*0448*/ 	.word	0xffffffff


	//   ....[229]....
        /*044c*/ 	.word	0xffffffff


	//   ....[230]....
        /*0450*/ 	.word	0xffffffff


	//   ....[231]....
        /*0454*/ 	.word	0xffffffff


	//   ....[232]....
        /*0458*/ 	.word	0xffffffff


	//   ....[233]....
        /*045c*/ 	.word	0xffffffff


	//   ....[234]....
        /*0460*/ 	.word	0xffffffff


	//   ....[235]....
        /*0464*/ 	.word	0xffffffff


	//   ....[236]....
        /*0468*/ 	.word	0xffffffff


	//   ....[237]....
        /*046c*/ 	.word	0x0500000f


	//   ....[238]....
        /*0470*/ 	.word	0x0500000f


	//   ....[239]....
        /*0474*/ 	.word	0x0500000f


	//   ....[240]....
        /*0478*/ 	.word	0x0500000f


	//   ....[241]....
        /*047c*/ 	.word	0x0500000f


	//   ....[242]....
        /*0480*/ 	.word	0x0500000f


	//   ....[243]....
        /*0484*/ 	.word	0x0500000f


	//   ....[244]....
        /*0488*/ 	.word	0x0500000f


	//   ....[245]....
        /*048c*/ 	.word	0x0500000f


	//   ....[246]....
        /*0490*/ 	.word	0x0500000f


	//   ....[247]....
        /*0494*/ 	.word	0x0500000f


	//   ....[248]....
        /*0498*/ 	.word	0x0500000f


	//   ....[249]....
        /*049c*/ 	.word	0x0500000f


	//   ....[250]....
        /*04a0*/ 	.word	0x0500000f


	//   ....[251]....
        /*04a4*/ 	.word	0x0500000f


	//   ....[252]....
        /*04a8*/ 	.word	0x0500000f


	//   ....[253]....
        /*04ac*/ 	.word	0x0500000f


	//   ....[254]....
        /*04b0*/ 	.word	0x0500000f


	//   ....[255]....
        /*04b4*/ 	.word	0x0500000f


	//   ....[0]....
        /*04b8*/ 	.word	0x0500000f


	//   ....[1]....
        /*04bc*/ 	.word	0x0500000f


	//   ....[2]....
        /*04c0*/ 	.word	0x0500000f


	//   ....[3]....
        /*04c4*/ 	.word	0x0500000f


	//   ....[4]....
        /*04c8*/ 	.word	0x0500000f


	//   ....[5]....
        /*04cc*/ 	.word	0x0500000f


	//   ....[6]....
        /*04d0*/ 	.word	0x0500000f


	//   ....[7]....
        /*04d4*/ 	.word	0x0500000f


	//   ....[8]....
        /*04d8*/ 	.word	0x0500000f


	//   ....[9]....
        /*04dc*/ 	.word	0x0500000f


	//   ....[10]....
        /*04e0*/ 	.word	0x0500000f


	//   ....[11]....
        /*04e4*/ 	.word	0x0500000f


	//   ....[12]....
        /*04e8*/ 	.word	0x0500000f


	//   ....[13]....
        /*04ec*/ 	.word	0x0500000f


	//   ....[14]....
        /*04f0*/ 	.word	0x0500000f


	//   ....[15]....
        /*04f4*/ 	.word	0x0500000f


	//   ....[16]....
        /*04f8*/ 	.word	0x0500000f


	//   ....[17]....
        /*04fc*/ 	.word	0x0500000f


	//   ....[18]....
        /*0500*/ 	.word	0x0500000f


	//   ....[19]....
        /*0504*/ 	.word	0x0500000f


	//   ....[20]....
        /*0508*/ 	.word	0x0500000f


	//   ....[21]....
        /*050c*/ 	.word	0x0500000f


	//   ....[22]....
        /*0510*/ 	.word	0x0500000f


	//   ....[23]....
        /*0514*/ 	.word	0x0500000f


	//   ....[24]....
        /*0518*/ 	.word	0x0500000f


	//   ....[25]....
        /*051c*/ 	.word	0x0500000f


	//   ....[26]....
        /*0520*/ 	.word	0x0500000f


	//   ....[27]....
        /*0524*/ 	.word	0x0500000f


	//   ....[28]....
        /*0528*/ 	.word	0x0500000f


	//   ....[29]....
        /*052c*/ 	.word	0x0500000f


	//   ....[30]....
        /*0530*/ 	.word	0x0500000f


	//   ....[31]....
        /*0534*/ 	.word	0x0500000f


	//   ....[32]....
        /*0538*/ 	.word	0x0500000f


	//   ....[33]....
        /*053c*/ 	.word	0x0500000f


	//   ....[34]....
        /*0540*/ 	.word	0x0500000f


	//   ....[35]....
        /*0544*/ 	.word	0x0500000f


	//   ....[36]....
        /*0548*/ 	.word	0x0500000f


	//   ....[37]....
        /*054c*/ 	.word	0x0500000f


	//   ....[38]....
        /*0550*/ 	.word	0x0500000f


	//   ....[39]....
        /*0554*/ 	.word	0x0500000f


	//   ....[40]....
        /*0558*/ 	.word	0x0500000f


	//   ....[41]....
        /*055c*/ 	.word	0x0500000f


	//   ....[42]....
        /*0560*/ 	.word	0x0500000f


	//   ....[43]....
        /*0564*/ 	.word	0x0500000f


	//   ....[44]....
        /*0568*/ 	.word	0x0500000f


	//   ....[45]....
        /*056c*/ 	.word	0x0500000f


	//   ....[46]....
        /*0570*/ 	.word	0x0500000f


	//   ....[47]....
        /*0574*/ 	.word	0x0500000f


	//   ....[48]....
        /*0578*/ 	.word	0x0500000f


	//   ....[49]....
        /*057c*/ 	.word	0x0500000f


	//   ....[50]....
        /*0580*/ 	.word	0x0500000f


	//   ....[51]....
        /*0584*/ 	.word	0x0500000f


	//   ....[52]....
        /*0588*/ 	.word	0x0500000f


	//   ....[53]....
        /*058c*/ 	.word	0x0500000f


	//   ....[54]....
        /*0590*/ 	.word	0x0500000f


	//   ....[55]....
        /*0594*/ 	.word	0x0500000f


	//   ....[56]....
        /*0598*/ 	.word	0x0500000f


	//   ....[57]....
        /*059c*/ 	.word	0x0500000f


	//   ....[58]....
        /*05a0*/ 	.word	0x0500000f


	//   ....[59]....
        /*05a4*/ 	.word	0x0500000f


	//   ....[60]....
        /*05a8*/ 	.word	0x0500000f


	//   ....[61]....
        /*05ac*/ 	.word	0x0500000f


	//----- nvinfo : EIATTR_COOP_GROUP_INSTR_OFFSETS
	.align		4
.L_336:
        /*05b0*/ 	.byte	0x04, 0x28
        /*05b2*/ 	.short	(.L_338 - .L_337)


	//   ....[0]....
.L_337:
        /*05b4*/ 	.word	0x00000080


	//   ....[1]....
        /*05b8*/ 	.word	0x00000090


	//   ....[2]....
        /*05bc*/ 	.word	0x000002d0


	//   ....[3]....
        /*05c0*/ 	.word	0x00000430


	//   ....[4]....
        /*05c4*/ 	.word	0x00000550


	//   ....[5]....
        /*05c8*/ 	.word	0x000006b0


	//   ....[6]....
        /*05cc*/ 	.word	0x00001280


	//   ....[7]....
        /*05d0*/ 	.word	0x00002cb0


	//   ....[8]....
        /*05d4*/ 	.word	0x00002d30


	//   ....[9]....
        /*05d8*/ 	.word	0x00003260


	//   ....[10]....
        /*05dc*/ 	.word	0x000032f0


	//   ....[11]....
        /*05e0*/ 	.word	0x00004de0


	//   ....[12]....
        /*05e4*/ 	.word	0x00004e50


	//   ....[13]....
        /*05e8*/ 	.word	0x00005430


	//   ....[14]....
        /*05ec*/ 	.word	0x000055a0


	//   ....[15]....
        /*05f0*/ 	.word	0x00006d40


	//   ....[16]....
        /*05f4*/ 	.word	0x00006d50


	//   ....[17]....
        /*05f8*/ 	.word	0x00006da0


	//   ....[18]....
        /*05fc*/ 	.word	0x00006db0


	//   ....[19]....
        /*0600*/ 	.word	0x00008320


	//   ....[20]....
        /*0604*/ 	.word	0x00008350


	//   ....[21]....
        /*0608*/ 	.word	0x00008380


	//   ....[22]....
        /*060c*/ 	.word	0x00008390


	//   ....[23]....
        /*0610*/ 	.word	0x000083a0


	//   ....[24]....
        /*0614*/ 	.word	0x000083b0


	//   ....[25]....
        /*0618*/ 	.word	0x000083c0


	//   ....[26]....
        /*061c*/ 	.word	0x000083d0


	//   ....[27]....
        /*0620*/ 	.word	0x000083f0


	//   ....[28]....
        /*0624*/ 	.word	0x00008400


	//   ....[29]....
        /*0628*/ 	.word	0x00008410


	//   ....[30]....
        /*062c*/ 	.word	0x00008420


	//   ....[31]....
        /*0630*/ 	.word	0x00008430


	//   ....[32]....
        /*0634*/ 	.word	0x00008440


	//   ....[33]....
        /*0638*/ 	.word	0x00008450


	//   ....[34]....
        /*063c*/ 	.word	0x00008460


	//   ....[35]....
        /*0640*/ 	.word	0x00008470


	//   ....[36]....
        /*0644*/ 	.word	0x00008480


	//   ....[37]....
        /*0648*/ 	.word	0x00008490


	//   ....[38]....
        /*064c*/ 	.word	0x000084a0


	//   ....[39]....
        /*0650*/ 	.word	0x000084b0


	//   ....[40]....
        /*0654*/ 	.word	0x000084c0


	//   ....[41]....
        /*0658*/ 	.word	0x000084d0


	//   ....[42]....
        /*065c*/ 	.word	0x000084e0


	//   ....[43]....
        /*0660*/ 	.word	0x000084f0


	//   ....[44]....
        /*0664*/ 	.word	0x00008500


	//   ....[45]....
        /*0668*/ 	.word	0x00008510


	//   ....[46]....
        /*066c*/ 	.word	0x00008520


	//   ....[47]....
        /*0670*/ 	.word	0x00008530


	//   ....[48]....
        /*0674*/ 	.word	0x00008540


	//   ....[49]....
        /*0678*/ 	.word	0x00008550


	//   ....[50]....
        /*067c*/ 	.word	0x00008560


	//   ....[51]....
        /*0680*/ 	.word	0x00008570


	//   ....[52]....
        /*0684*/ 	.word	0x00008580


	//   ....[53]....
        /*0688*/ 	.word	0x00008590


	//   ....[54]....
        /*068c*/ 	.word	0x000085a0


	//   ....[55]....
        /*0690*/ 	.word	0x000085b0


	//   ....[56]....
        /*0694*/ 	.word	0x000085c0


	//   ....[57]....
        /*0698*/ 	.word	0x000085d0


	//   ....[58]....
        /*069c*/ 	.word	0x000085e0


	//   ....[59]....
        /*06a0*/ 	.word	0x000085f0


	//   ....[60]....
        /*06a4*/ 	.word	0x00008600


	//   ....[61]....
        /*06a8*/ 	.word	0x00008610


	//   ....[62]....
        /*06ac*/ 	.word	0x00008620


	//   ....[63]....
        /*06b0*/ 	.word	0x00008630


	//   ....[64]....
        /*06b4*/ 	.word	0x00008640


	//   ....[65]....
        /*06b8*/ 	.word	0x00008650


	//   ....[66]....
        /*06bc*/ 	.word	0x00008660


	//   ....[67]....
        /*06c0*/ 	.word	0x00008670


	//   ....[68]....
        /*06c4*/ 	.word	0x00008680


	//   ....[69]....
        /*06c8*/ 	.word	0x00008690


	//   ....[70]....
        /*06cc*/ 	.word	0x000086a0


	//   ....[71]....
        /*06d0*/ 	.word	0x000086b0


	//   ....[72]....
        /*06d4*/ 	.word	0x000086c0


	//   ....[73]....
        /*06d8*/ 	.word	0x000086d0


	//   ....[74]....
        /*06dc*/ 	.word	0x000086e0


	//   ....[75]....
        /*06e0*/ 	.word	0x000086f0


	//   ....[76]....
        /*06e4*/ 	.word	0x00008700


	//   ....[77]....
        /*06e8*/ 	.word	0x00008710


	//   ....[78]....
        /*06ec*/ 	.word	0x00008720


	//   ....[79]....
        /*06f0*/ 	.word	0x00008730


	//   ....[80]....
        /*06f4*/ 	.word	0x00008740


	//   ....[81]....
        /*06f8*/ 	.word	0x00008750


	//   ....[82]....
        /*06fc*/ 	.word	0x00008760


	//   ....[83]....
        /*0700*/ 	.word	0x00008770


	//   ....[84]....
        /*0704*/ 	.word	0x00008780


	//   ....[85]....
        /*0708*/ 	.word	0x00008790


	//   ....[86]....
        /*070c*/ 	.word	0x000087a0


	//   ....[87]....
        /*0710*/ 	.word	0x000087b0


	//   ....[88]....
        /*0714*/ 	.word	0x000087c0


	//   ....[89]....
        /*0718*/ 	.word	0x000087d0


	//   ....[90]....
        /*071c*/ 	.word	0x000087e0


	//   ....[91]....
        /*0720*/ 	.word	0x000087f0


	//   ....[92]....
        /*0724*/ 	.word	0x00008800


	//   ....[93]....
        /*0728*/ 	.word	0x00008810


	//   ....[94]....
        /*072c*/ 	.word	0x00008820


	//   ....[95]....
        /*0730*/ 	.word	0x00008830


	//   ....[96]....
        /*0734*/ 	.word	0x00008850


	//   ....[97]....
        /*0738*/ 	.word	0x00008860


	//   ....[98]....
        /*073c*/ 	.word	0x00008870


	//   ....[99]....
        /*0740*/ 	.word	0x00008880


	//   ....[100]....
        /*0744*/ 	.word	0x00008890


	//   ....[101]....
        /*0748*/ 	.word	0x000088a0


	//   ....[102]....
        /*074c*/ 	.word	0x000088c0


	//   ....[103]....
        /*0750*/ 	.word	0x000088d0


	//   ....[104]....
        /*0754*/ 	.word	0x000088e0


	//   ....[105]....
        /*0758*/ 	.word	0x000088f0


	//   ....[106]....
        /*075c*/ 	.word	0x00008920


	//   ....[107]....
        /*0760*/ 	.word	0x00008940


	//   ....[108]....
        /*0764*/ 	.word	0x00008950


	//   ....[109]....
        /*0768*/ 	.word	0x00008960


	//   ....[110]....
        /*076c*/ 	.word	0x00008980


	//   ....[111]....
        /*0770*/ 	.word	0x00008990


	//   ....[112]....
        /*0774*/ 	.word	0x000089b0


	//   ....[113]....
        /*0778*/ 	.word	0x000089d0


	//   ....[114]....
        /*077c*/ 	.word	0x000089f0


	//   ....[115]....
        /*0780*/ 	.word	0x00008a20


	//   ....[116]....
        /*0784*/ 	.word	0x00008a50


	//   ....[117]....
        /*0788*/ 	.word	0x00008a80


	//   ....[118]....
        /*078c*/ 	.word	0x00008ab0


	//   ....[119]....
        /*0790*/ 	.word	0x00008ae0


	//   ....[120]....
        /*0794*/ 	.word	0x00008b10


	//   ....[121]....
        /*0798*/ 	.word	0x00008b40


	//   ....[122]....
        /*079c*/ 	.word	0x00008b70


	//   ....[123]....
        /*07a0*/ 	.word	0x00008bb0


	//   ....[124]....
        /*07a4*/ 	.word	0x00008be0


	//   ....[125]....
        /*07a8*/ 	.word	0x00008c10


	//   ....[126]....
        /*07ac*/ 	.word	0x00008c40


	//   ....[127]....
        /*07b0*/ 	.word	0x00008c70


	//   ....[128]....
        /*07b4*/ 	.word	0x00008cb0


	//   ....[129]....
        /*07b8*/ 	.word	0x00008ce0


	//   ....[130]....
        /*07bc*/ 	.word	0x00008d20


	//   ....[131]....
        /*07c0*/ 	.word	0x00008d50


	//   ....[132]....
        /*07c4*/ 	.word	0x00008d80


	//   ....[133]....
        /*07c8*/ 	.word	0x00008dc0


	//   ....[134]....
        /*07cc*/ 	.word	0x00008e00


	//   ....[135]....
        /*07d0*/ 	.word	0x00008e40


	//   ....[136]....
        /*07d4*/ 	.word	0x00008e80


	//   ....[137]....
        /*07d8*/ 	.word	0x00008eb0


	//   ....[138]....
        /*07dc*/ 	.word	0x00008ee0


	//   ....[139]....
        /*07e0*/ 	.word	0x00008f20


	//   ....[140]....
        /*07e4*/ 	.word	0x00008f60


	//   ....[141]....
        /*07e8*/ 	.word	0x00008fa0


	//   ....[142]....
        /*07ec*/ 	.word	0x00008fe0


	//   ....[143]....
        /*07f0*/ 	.word	0x000090c0


	//   ....[144]....
        /*07f4*/ 	.word	0x00009110


	//   ....[145]....
        /*07f8*/ 	.word	0x00009140


	//   ....[146]....
        /*07fc*/ 	.word	0x00009190


	//   ....[147]....
        /*0800*/ 	.word	0x000094b0


	//   ....[148]....
        /*0804*/ 	.word	0x00009500


	//   ....[149]....
        /*0808*/ 	.word	0x00009540


	//   ....[150]....
        /*080c*/ 	.word	0x00009580


	//   ....[151]....
        /*0810*/ 	.word	0x000095b0


	//   ....[152]....
        /*0814*/ 	.word	0x000095e0


	//   ....[153]....
        /*0818*/ 	.word	0x0000a360


	//   ....[154]....
        /*081c*/ 	.word	0x0000a390


	//   ....[155]....
        /*0820*/ 	.word	0x0000b4e0


	//   ....[156]....
        /*0824*/ 	.word	0x0000c730


	//   ....[157]....
        /*0828*/ 	.word	0x0000c770


	//   ....[158]....
        /*082c*/ 	.word	0x0000c810


	//   ....[159]....
        /*0830*/ 	.word	0x0000c880


	//   ....[160]....
        /*0834*/ 	.word	0x0000c8a0


	//   ....[161]....
        /*0838*/ 	.word	0x0000c900


	//   ....[162]....
        /*083c*/ 	.word	0x0000c920


	//   ....[163]....
        /*0840*/ 	.word	0x0000c980


	//   ....[164]....
        /*0844*/ 	.word	0x0000c9a0


	//   ....[165]....
        /*0848*/ 	.word	0x0000ca00


	//   ....[166]....
        /*084c*/ 	.word	0x0000ca20


	//   ....[167]....
        /*0850*/ 	.word	0x0000ca80


	//   ....[168]....
        /*0854*/ 	.word	0x0000caa0


	//   ....[169]....
        /*0858*/ 	.word	0x0000cb00


	//   ....[170]....
        /*085c*/ 	.word	0x0000cb20


	//   ....[171]....
        /*0860*/ 	.word	0x0000cb30


	//   ....[172]....
        /*0864*/ 	.word	0x0000ced0


	//   ....[173]....
        /*0868*/ 	.word	0x0000cf00


	//   ....[174]....
        /*086c*/ 	.word	0x0000cf90


	//   ....[175]....
        /*0870*/ 	.word	0x0000cfd0


	//   ....[176]....
        /*0874*/ 	.word	0x0000d000


	//   ....[177]....
        /*0878*/ 	.word	0x0000d030


	//   ....[178]....
        /*087c*/ 	.word	0x0000d090


	//   ....[179]....
        /*0880*/ 	.word	0x0000d0c0


	//   ....[180]....
        /*0884*/ 	.word	0x0000d120


	//   ....[181]....
        /*0888*/ 	.word	0x0000d150


	//   ....[182]....
        /*088c*/ 	.word	0x0000d1b0


	//   ....[183]....
        /*0890*/ 	.word	0x0000d1d0


	//   ....[184]....
        /*0894*/ 	.word	0x0000d210


	//   ....[185]....
        /*0898*/ 	.word	0x0000d230


	//   ....[186]....
        /*089c*/ 	.word	0x0000d2c0


	//   ....[187]....
        /*08a0*/ 	.word	0x0000d2f0


	//   ....[188]....
        /*08a4*/ 	.word	0x0000d870


	//   ....[189]....
        /*08a8*/ 	.word	0x0000d8a0


	//   ....[190]....
        /*08ac*/ 	.word	0x0000d8c0


	//   ....[191]....
        /*08b0*/ 	.word	0x0000d920


	//   ....[192]....
        /*08b4*/ 	.word	0x0000d9a0


	//   ....[193]....
        /*08b8*/ 	.word	0x0000d9c0


	//   ....[194]....
        /*08bc*/ 	.word	0x0000da40


	//   ....[195]....
        /*08c0*/ 	.word	0x0000da60


	//   ....[196]....
        /*08c4*/ 	.word	0x0000dae0


	//   ....[197]....
        /*08c8*/ 	.word	0x0000db00


	//   ....[198]....
        /*08cc*/ 	.word	0x0000db80


	//   ....[199]....
        /*08d0*/ 	.word	0x0000dba0


	//   ....[200]....
        /*08d4*/ 	.word	0x0000dc20


	//   ....[201]....
        /*08d8*/ 	.word	0x0000dc40


	//   ....[202]....
        /*08dc*/ 	.word	0x0000dcc0


	//   ....[203]....
        /*08e0*/ 	.word	0x0000dcf0


	//   ....[204]....
        /*08e4*/ 	.word	0x0000e3c0


	//   ....[205]....
        /*08e8*/ 	.word	0x0000e3e0


	//   ....[206]....
        /*08ec*/ 	.word	0x0000e400


	//   ....[207]....
        /*08f0*/ 	.word	0x0000e440


	//   ....[208]....
        /*08f4*/ 	.word	0x0000e460


	//   ....[209]....
        /*08f8*/ 	.word	0x0000e4a0


	//   ....[210]....
        /*08fc*/ 	.word	0x0000e4c0


	//   ....[211]....
        /*0900*/ 	.word	0x0000e500


	//   ....[212]....
        /*0904*/ 	.word	0x0000e520


	//   ....[213]....
        /*0908*/ 	.word	0x0000e560


	//   ....[214]....
        /*090c*/ 	.word	0x0000e580


	//   ....[215]....
        /*0910*/ 	.word	0x0000e5c0


	//   ....[216]....
        /*0914*/ 	.word	0x0000e5e0


	//   ....[217]....
        /*0918*/ 	.word	0x0000e620


	//   ....[218]....
        /*091c*/ 	.word	0x0000e640


	//   ....[219]....
        /*0920*/ 	.word	0x0000e650


	//   ....[220]....
        /*0924*/ 	.word	0x0000e980


	//   ....[221]....
        /*0928*/ 	.word	0x0000e9a0


	//   ....[222]....
        /*092c*/ 	.word	0x0000e9c0


	//   ....[223]....
        /*0930*/ 	.word	0x0000e9d0


	//   ....[224]....
        /*0934*/ 	.word	0x0000e9e0


	//   ....[225]....
        /*0938*/ 	.word	0x0000e9f0


	//   ....[226]....
        /*093c*/ 	.word	0x0000ea10


	//   ....[227]....
        /*0940*/ 	.word	0x0000ea60


	//   ....[228]....
        /*0944*/ 	.word	0x0000ea80


	//   ....[229]....
        /*0948*/ 	.word	0x0000eac0


	//   ....[230]....
        /*094c*/ 	.word	0x0000eae0


	//   ....[231]....
        /*0950*/ 	.word	0x0000eb20


	//   ....[232]....
        /*0954*/ 	.word	0x0000eb40


	//   ....[233]....
        /*0958*/ 	.word	0x0000eb90


	//   ....[234]....
        /*095c*/ 	.word	0x0000ebc0


	//   ....[235]....
        /*0960*/ 	.word	0x0000ebe0


	//   ....[236]....
        /*0964*/ 	.word	0x00010310


	//   ....[237]....
        /*0968*/ 	.word	0x00010830


	//   ....[238]....
        /*096c*/ 	.word	0x00010910


	//   ....[239]....
        /*0970*/ 	.word	0x000109f0


	//   ....[240]....
        /*0974*/ 	.word	0x00010ab0


	//   ....[241]....
        /*0978*/ 	.word	0x00010b80


	//   ....[242]....
        /*097c*/ 	.word	0x00010be0


	//   ....[243]....
        /*0980*/ 	.word	0x00010cb0


	//   ....[244]....
        /*0984*/ 	.word	0x00010d10


	//   ....[245]....
        /*0988*/ 	.word	0x00010de0


	//   ....[246]....
        /*098c*/ 	.word	0x00010e40


	//   ....[247]....
        /*0990*/ 	.word	0x00010f10


	//   ....[248]....
        /*0994*/ 	.word	0x00010f70


	//   ....[249]....
        /*0998*/ 	.word	0x00011040


	//   ....[250]....
        /*099c*/ 	.word	0x000110a0


	//   ....[251]....
        /*09a0*/ 	.word	0x00011170


	//   ....[252]....
        /*09a4*/ 	.word	0x000111d0


	//   ....[253]....
        /*09a8*/ 	.word	0x00011290


	//   ....[254]....
        /*09ac*/ 	.word	0x00011410


	//   ....[255]....
        /*09b0*/ 	.word	0x000114a0


	//   ....[0]....
        /*09b4*/ 	.word	0x00011590


	//   ....[1]....
        /*09b8*/ 	.word	0x000115e0


	//   ....[2]....
        /*09bc*/ 	.word	0x000116e0


	//   ....[3]....
        /*09c0*/ 	.word	0x00011730


	//   ....[4]....
        /*09c4*/ 	.word	0x00011830


	//   ....[5]....
        /*09c8*/ 	.word	0x00011880


	//   ....[6]....
        /*09cc*/ 	.word	0x00011960


	//   ....[7]....
        /*09d0*/ 	.word	0x00011a00


	//   ....[8]....
        /*09d4*/ 	.word	0x00011a80


	//   ....[9]....
        /*09d8*/ 	.word	0x00011b30


	//   ....[10]....
        /*09dc*/ 	.word	0x00011b90


	//   ....[11]....
        /*09e0*/ 	.word	0x00011c60


	//   ....[12]....
        /*09e4*/ 	.word	0x00011ce0


	//   ....[13]....
        /*09e8*/ 	.word	0x00011d90


	//   ....[14]....
        /*09ec*/ 	.word	0x00011e10


	//   ....[15]....
        /*09f0*/ 	.word	0x00011e60


	//   ....[16]....
        /*09f4*/ 	.word	0x00011f30


	//   ....[17]....
        /*09f8*/ 	.word	0x00011ff0


	//   ....[18]....
        /*09fc*/ 	.word	0x00012060


	//   ....[19]....
        /*0a00*/ 	.word	0x00012140


	//   ....[20]....
        /*0a04*/ 	.word	0x000121b0


	//   ....[21]....
        /*0a08*/ 	.word	0x00012290


	//   ....[22]....
        /*0a0c*/ 	.word	0x00012300


	//   ....[23]....
        /*0a10*/ 	.word	0x000123e0


	//   ....[24]....
        /*0a14*/ 	.word	0x00012460


	//   ....[25]....
        /*0a18*/ 	.word	0x00012530


	//   ....[26]....
        /*0a1c*/ 	.word	0x000125a0


	//   ....[27]....
        /*0a20*/ 	.word	0x00012670


	//   ....[28]....
        /*0a24*/ 	.word	0x000126f0


	//   ....[29]....
        /*0a28*/ 	.word	0x000127a0


	//   ....[30]....
        /*0a2c*/ 	.word	0x000128d0


	//   ....[31]....
        /*0a30*/ 	.word	0x00012970


	//   ....[32]....
        /*0a34*/ 	.word	0x000129d0


	//   ....[33]....
        /*0a38*/ 	.word	0x00012a80


	//   ....[34]....
        /*0a3c*/ 	.word	0x00012ae0


	//   ....[35]....
        /*0a40*/ 	.word	0x00012b90


	//   ....[36]....
        /*0a44*/ 	.word	0x00012bf0


	//   ....[37]....
        /*0a48*/ 	.word	0x00012ca0


	//   ....[38]....
        /*0a4c*/ 	.word	0x00012d00


	//   ....[39]....
        /*0a50*/ 	.word	0x00012db0


	//   ....[40]....
        /*0a54*/ 	.word	0x00012e10


	//   ....[41]....
        /*0a58*/ 	.word	0x00012ec0


	//   ....[42]....
        /*0a5c*/ 	.word	0x00012f20


	//   ....[43]....
        /*0a60*/ 	.word	0x00012fd0


	//   ....[44]....
        /*0a64*/ 	.word	0x00013030


	//   ....[45]....
        /*0a68*/ 	.word	0x000130e0


	//   ....[46]....
        /*0a6c*/ 	.word	0x000131c0


	//   ....[47]....
        /*0a70*/ 	.word	0x00013260


	//   ....[48]....
        /*0a74*/ 	.word	0x000132d0


	//   ....[49]....
        /*0a78*/ 	.word	0x00013380


	//   ....[50]....
        /*0a7c*/ 	.word	0x000133e0


	//   ....[51]....
        /*0a80*/ 	.word	0x000134a0


	//   ....[52]....
        /*0a84*/ 	.word	0x00013500


	//   ....[53]....
        /*0a88*/ 	.word	0x000135b0


	//   ....[54]....
        /*0a8c*/ 	.word	0x00013640


	//   ....[55]....
        /*0a90*/ 	.word	0x000136e0


	//   ....[56]....
        /*0a94*/ 	.word	0x00013740


	//   ....[57]....
        /*0a98*/ 	.word	0x00013800


	//   ....[58]....
        /*0a9c*/ 	.word	0x00013860


	//   ....[59]....
        /*0aa0*/ 	.word	0x00013910


	//   ....[60]....
        /*0aa4*/ 	.word	0x000139a0


	//   ....[61]....
        /*0aa8*/ 	.word	0x00013a40


	//----- nvinfo : EIATTR_REG_RECONFIG
	.align		4
.L_338:
        /*0aac*/ 	.byte	0x01, 0x54
	.zero		2


	//----- nvinfo : EIATTR_SYSCALL_OFFSETS
	.align		4
        /*0ab0*/ 	.byte	0x04, 0x46
        /*0ab2*/ 	.short	(.L_340 - .L_339)


	//   ....[0]....
.L_339:
        /*0ab4*/ 	.word	0x00001440


	//   ....[1]....
        /*0ab8*/ 	.word	0x0000bc30


	//   ....[2]....
        /*0abc*/ 	.word	0x0000bd70


	//   ....[3]....
        /*0ac0*/ 	.word	0x0000beb0


	//   ....[4]....
        /*0ac4*/ 	.word	0x0000bfd0


	//   ....[5]....
        /*0ac8*/ 	.word	0x0000d5f0


	//----- nvinfo : EIATTR_MBARRIER_INSTR_OFFSETS
	.align		4
.L_340:
        /*0acc*/ 	.byte	0x04, 0x39
        /*0ace*/ 	.short	(.L_342 - .L_341)


	//   ....[0]....
.L_341:
        /*0ad0*/ 	.word	0x00000180
        /*0ad4*/ 	.word	0x000000ff
        /*0ad8*/ 	.word	0x00038800
        /*0adc*/ 	.short	0x0100
        /*0ade*/ 	.byte	0x08
	.zero		1


	//   ....[1]....
        /*0ae0*/ 	.word	0x00000190
        /*0ae4*/ 	.word	0x000000ff
        /*0ae8*/ 	.word	0x00038820
        /*0aec*/ 	.short	0x0100
        /*0aee*/ 	.byte	0x08
	.zero		1


	//   ....[2]....
        /*0af0*/ 	.word	0x00000280
        /*0af4*/ 	.word	0x000000ff
        /*0af8*/ 	.word	0x00038830
        /*0afc*/ 	.short	0x0100
        /*0afe*/ 	.byte	0x08
	.zero		1


	//   ....[3]....
        /*0b00*/ 	.word	0x00000290
        /*0b04*/ 	.word	0x000000ff
        /*0b08*/ 	.word	0x00038840
        /*0b0c*/ 	.short	0x0100
        /*0b0e*/ 	.byte	0x08
	.zero		1


	//   ....[4]....
        /*0b10*/ 	.word	0x000002a0
        /*0b14*/ 	.word	0x000000ff
        /*0b18*/ 	.word	0x00038838
        /*0b1c*/ 	.short	0x0100
        /*0b1e*/ 	.byte	0x08
	.zero		1


	//   ....[5]....
        /*0b20*/ 	.word	0x000002b0
        /*0b24*/ 	.word	0x000000ff
        /*0b28*/ 	.word	0x00038848
        /*0b2c*/ 	.short	0x0100
        /*0b2e*/ 	.byte	0x08
	.zero		1


	//   ....[6]....
        /*0b30*/ 	.word	0x000003e0
        /*0b34*/ 	.word	0x000000ff
        /*0b38*/ 	.word	0x00038850
        /*0b3c*/ 	.short	0x0100
        /*0b3e*/ 	.byte	0x08
	.zero		1


	//   ....[7]....
        /*0b40*/ 	.word	0x000003f0
        /*0b44*/ 	.word	0x000000ff
        /*0b48*/ 	.word	0x00038860
        /*0b4c*/ 	.short	0x0100
        /*0b4e*/ 	.byte	0x08
	.zero		1


	//   ....[8]....
        /*0b50*/ 	.word	0x00000400
        /*0b54*/ 	.word	0x000000ff
        /*0b58*/ 	.word	0x00038858
        /*0b5c*/ 	.short	0x0100
        /*0b5e*/ 	.byte	0x08
	.zero		1


	//   ....[9]....
        /*0b60*/ 	.word	0x00000410
        /*0b64*/ 	.word	0x000000ff
        /*0b68*/ 	.word	0x00038868
        /*0b6c*/ 	.short	0x0100
        /*0b6e*/ 	.byte	0x08
	.zero		1


	//   ....[10]....
        /*0b70*/ 	.word	0x00000500
        /*0b74*/ 	.word	0x000000ff
        /*0b78*/ 	.word	0x00038870
        /*0b7c*/ 	.short	0x0100
        /*0b7e*/ 	.byte	0x06
	.zero		1


	//   ....[11]....
        /*0b80*/ 	.word	0x00000510
        /*0b84*/ 	.word	0x000000ff
        /*0b88*/ 	.word	0x00038880
        /*0b8c*/ 	.short	0x0100
        /*0b8e*/ 	.byte	0x06
	.zero		1


	//   ....[12]....
        /*0b90*/ 	.word	0x00000520
        /*0b94*/ 	.word	0x000000ff
        /*0b98*/ 	.word	0x00038878
        /*0b9c*/ 	.short	0x0100
        /*0b9e*/ 	.byte	0x06
	.zero		1


	//   ....[13]....
        /*0ba0*/ 	.word	0x00000530
        /*0ba4*/ 	.word	0x000000ff
        /*0ba8*/ 	.word	0x00038888
        /*0bac*/ 	.short	0x0100
        /*0bae*/ 	.byte	0x06
	.zero		1


	//   ....[14]....
        /*0bb0*/ 	.word	0x00000660
        /*0bb4*/ 	.word	0x000000ff
        /*0bb8*/ 	.word	0x00038890
        /*0bbc*/ 	.short	0x0100
        /*0bbe*/ 	.byte	0x08
	.zero		1


	//   ....[15]....
        /*0bc0*/ 	.word	0x00000670
        /*0bc4*/ 	.word	0x000000ff
        /*0bc8*/ 	.word	0x000388a0
        /*0bcc*/ 	.short	0x0100
        /*0bce*/ 	.byte	0x08
	.zero		1


	//   ....[16]....
        /*0bd0*/ 	.word	0x00000680
        /*0bd4*/ 	.word	0x000000ff
        /*0bd8*/ 	.word	0x00038898
        /*0bdc*/ 	.short	0x0100
        /*0bde*/ 	.byte	0x08
	.zero		1


	//   ....[17]....
        /*0be0*/ 	.word	0x00000690
        /*0be4*/ 	.word	0x000000ff
        /*0be8*/ 	.word	0x000388a8
        /*0bec*/ 	.short	0x0100
        /*0bee*/ 	.byte	0x08
	.zero		1


	//   ....[18]....
        /*0bf0*/ 	.word	0x000007d0
        /*0bf4*/ 	.word	0x000000ff
        /*0bf8*/ 	.word	0x000388b0
        /*0bfc*/ 	.short	0x0100
        /*0bfe*/ 	.byte	0x08
	.zero		1


	//   ....[19]....
        /*0c00*/ 	.word	0x000007e0
        /*0c04*/ 	.word	0x000000ff
        /*0c08*/ 	.word	0x000388c0
        /*0c0c*/ 	.short	0x0100
        /*0c0e*/ 	.byte	0x08
	.zero		1


	//   ....[20]....
        /*0c10*/ 	.word	0x000007f0
        /*0c14*/ 	.word	0x000000ff
        /*0c18*/ 	.word	0x000388b8
        /*0c1c*/ 	.short	0x0100
        /*0c1e*/ 	.byte	0x08
	.zero		1


	//   ....[21]....
        /*0c20*/ 	.word	0x00000800
        /*0c24*/ 	.word	0x000000ff
        /*0c28*/ 	.word	0x000388c8
        /*0c2c*/ 	.short	0x0100
        /*0c2e*/ 	.byte	0x08
	.zero		1


	//   ....[22]....
        /*0c30*/ 	.word	0x00001710
        /*0c34*/ 	.word	0x000000ff
        /*0c38*/ 	.word	0x00038800
        /*0c3c*/ 	.short	0x010a
        /*0c3e*/ 	.byte	0x29
	.zero		1


	//   ....[23]....
        /*0c40*/ 	.word	0x000017d0
        /*0c44*/ 	.word	0x000000ff
        /*0c48*/ 	.word	0x00038830
        /*0c4c*/ 	.short	0x010a
        /*0c4e*/ 	.byte	0x29
	.zero		1


	//   ....[24]....
        /*0c50*/ 	.word	0x00001810
        /*0c54*/ 	.word	0x000000ff
        /*0c58*/ 	.word	0x00038830
        /*0c5c*/ 	.short	0x010a
        /*0c5e*/ 	.byte	0x29
	.zero		1


	//   ....[25]....
        /*0c60*/ 	.word	0x00002330
        /*0c64*/ 	.word	0x000000ff
        /*0c68*/ 	.word	0x00000000
        /*0c6c*/ 	.short	0x0101
        /*0c6e*/ 	.byte	0x06
	.zero		1


	//   ....[26]....
        /*0c70*/ 	.word	0x00003e30
        /*0c74*/ 	.word	0x000000ff
        /*0c78*/ 	.word	0x00038850
        /*0c7c*/ 	.short	0x010a
        /*0c7e*/ 	.byte	0x29
	.zero		1


	//   ....[27]....
        /*0c80*/ 	.word	0x00003e70
        /*0c84*/ 	.word	0x000000ff
        /*0c88*/ 	.word	0x00038850
        /*0c8c*/ 	.short	0x010a
        /*0c8e*/ 	.byte	0x29
	.zero		1


	//   ....[28]....
        /*0c90*/ 	.word	0x00004100
        /*0c94*/ 	.word	0x000000ff
        /*0c98*/ 	.word	0x00000000
        /*0c9c*/ 	.short	0x0101
        /*0c9e*/ 	.byte	0x06
	.zero		1


	//   ....[29]....
        /*0ca0*/ 	.word	0x00004260
        /*0ca4*/ 	.word	0x000000ff
        /*0ca8*/ 	.word	0x00038830
        /*0cac*/ 	.short	0x010a
        /*0cae*/ 	.byte	0x33
	.zero		1


	//   ....[30]....
        /*0cb0*/ 	.word	0x000042b0
        /*0cb4*/ 	.word	0x000000ff
        /*0cb8*/ 	.word	0x00038830
        /*0cbc*/ 	.short	0x010a
        /*0cbe*/ 	.byte	0x33
	.zero		1


	//   ....[31]....
        /*0cc0*/ 	.word	0x000049d0
        /*0cc4*/ 	.word	0x000000ff
        /*0cc8*/ 	.word	0x00000000
        /*0ccc*/ 	.short	0x0101
        /*0cce*/ 	.byte	0x06
	.zero		1


	//   ....[32]....
        /*0cd0*/ 	.word	0x00006920
        /*0cd4*/ 	.word	0x000000ff
        /*0cd8*/ 	.word	0x00038850
        /*0cdc*/ 	.short	0x010a
        /*0cde*/ 	.byte	0x33
	.zero		1


	//   ....[33]....
        /*0ce0*/ 	.word	0x00006970
        /*0ce4*/ 	.word	0x000000ff
        /*0ce8*/ 	.word	0x00038850
        /*0cec*/ 	.short	0x010a
        /*0cee*/ 	.byte	0x33
	.zero		1


	//   ....[34]....
        /*0cf0*/ 	.word	0x00006b90
        /*0cf4*/ 	.word	0x000000ff
        /*0cf8*/ 	.word	0x00000000
        /*0cfc*/ 	.short	0x0101
        /*0cfe*/ 	.byte	0x33
	.zero		1


	//   ....[35]....
        /*0d00*/ 	.word	0x000095d0
        /*0d04*/ 	.word	0x000000ff
        /*0d08*/ 	.word	0x00000000
        /*0d0c*/ 	.short	0x0101
        /*0d0e*/ 	.byte	0x04
	.zero		1


	//   ....[36]....
        /*0d10*/ 	.word	0x0000c500
        /*0d14*/ 	.word	0x000000ff
        /*0d18*/ 	.word	0x00038880
        /*0d1c*/ 	.short	0x010a
        /*0d1e*/ 	.byte	0x2a
	.zero		1


	//   ....[37]....
        /*0d20*/ 	.word	0x0000cc70
        /*0d24*/ 	.word	0x000000ff
        /*0d28*/ 	.word	0x00038870
        /*0d2c*/ 	.short	0x0107
        /*0d2e*/ 	.byte	0x2a
	.zero		1


	//   ....[38]....
        /*0d30*/ 	.word	0x0000cd00
        /*0d34*/ 	.word	0x000000ff
        /*0d38*/ 	.word	0x00038870
        /*0d3c*/ 	.short	0x0101
        /*0d3e*/ 	.byte	0x2a
	.zero		1


	//   ....[39]....
        /*0d40*/ 	.word	0x0000cd30
        /*0d44*/ 	.word	0x000000ff
        /*0d48*/ 	.word	0x00038840
        /*0d4c*/ 	.short	0x010a
        /*0d4e*/ 	.byte	0x2a
	.zero		1


	//   ....[40]....
        /*0d50*/ 	.word	0x0000d390
        /*0d54*/ 	.word	0x000000ff
        /*0d58*/ 	.word	0x00038830
        /*0d5c*/ 	.short	0x0107
        /*0d5e*/ 	.byte	0x2a
	.zero		1


	//   ....[41]....
        /*0d60*/ 	.word	0x0000d420
        /*0d64*/ 	.word	0x000000ff
        /*0d68*/ 	.word	0x00038830
        /*0d6c*/ 	.short	0x0101
        /*0d6e*/ 	.byte	0x2a
	.zero		1


	//   ....[42]....
        /*0d70*/ 	.word	0x0000dde0
        /*0d74*/ 	.word	0x000000ff
        /*0d78*/ 	.word	0x00038800
        /*0d7c*/ 	.short	0x0107
        /*0d7e*/ 	.byte	0x2a
	.zero		1


	//   ....[43]....
        /*0d80*/ 	.word	0x0000de20
        /*0d84*/ 	.word	0x000000ff
        /*0d88*/ 	.word	0x00038800
        /*0d8c*/ 	.short	0x0101
        /*0d8e*/ 	.byte	0x2a
	.zero		1


	//   ....[44]....
        /*0d90*/ 	.word	0x0000de30
        /*0d94*/ 	.word	0x000000ff
        /*0d98*/ 	.word	0x00038820
        /*0d9c*/ 	.short	0x010a
        /*0d9e*/ 	.byte	0x2a
	.zero		1


	//   ....[45]....
        /*0da0*/ 	.word	0x0000e1d0
        /*0da4*/ 	.word	0x00000004
        /*0da8*/ 	.word	0x00038880
        /*0dac*/ 	.short	0x010a
        /*0dae*/ 	.byte	0x3f
	.zero		1


	//   ....[46]....
        /*0db0*/ 	.word	0x0000e710
        /*0db4*/ 	.word	0x00000004
        /*0db8*/ 	.word	0x00038870
        /*0dbc*/ 	.short	0x0107
        /*0dbe*/ 	.byte	0x3f
	.zero		1


	//   ....[47]....
        /*0dc0*/ 	.word	0x0000e7a0
        /*0dc4*/ 	.word	0x00000004
        /*0dc8*/ 	.word	0x00038870
        /*0dcc*/ 	.short	0x0101
        /*0dce*/ 	.byte	0x3f
	.zero		1


	//   ....[48]....
        /*0dd0*/ 	.word	0x0000e7d0
        /*0dd4*/ 	.word	0x00000004
        /*0dd8*/ 	.word	0x00038840
        /*0ddc*/ 	.short	0x010a
        /*0dde*/ 	.byte	0x3f
	.zero		1


	//   ....[49]....
        /*0de0*/ 	.word	0x0000ece0
        /*0de4*/ 	.word	0x00000004
        /*0de8*/ 	.word	0x00038830
        /*0dec*/ 	.short	0x0107
        /*0dee*/ 	.byte	0x3f
	.zero		1


	//   ....[50]....
        /*0df0*/ 	.word	0x0000ed80
        /*0df4*/ 	.word	0x00000004
        /*0df8*/ 	.word	0x00038830
        /*0dfc*/ 	.short	0x0101
        /*0dfe*/ 	.byte	0x3f
	.zero		1


	//   ....[51]....
        /*0e00*/ 	.word	0x0000ee00
        /*0e04*/ 	.word	0x00000012
        /*0e08*/ 	.word	0x00038870
        /*0e0c*/ 	.short	0x010a
        /*0e0e*/ 	.byte	0x3f
	.zero		1


	//   ....[52]....
        /*0e10*/ 	.word	0x0000ee90
        /*0e14*/ 	.word	0x00000012
        /*0e18*/ 	.word	0x00038860
        /*0e1c*/ 	.short	0x010a
        /*0e1e*/ 	.byte	0x3f
	.zero		1


	//   ....[53]....
        /*0e20*/ 	.word	0x0000f720
        /*0e24*/ 	.word	0x00000012
        /*0e28*/ 	.word	0x00038850
        /*0e2c*/ 	.short	0x0101
        /*0e2e*/ 	.byte	0x3f
	.zero		1


	//   ....[54]....
        /*0e30*/ 	.word	0x0000f7c0
        /*0e34*/ 	.word	0x00000012
        /*0e38*/ 	.word	0x00000000
        /*0e3c*/ 	.short	0x0101
        /*0e3e*/ 	.byte	0x3f
	.zero		1


	//   ....[55]....
        /*0e40*/ 	.word	0x0000f890
        /*0e44*/ 	.word	0x00000012
        /*0e48*/ 	.word	0x00038870
        /*0e4c*/ 	.short	0x010a
        /*0e4e*/ 	.byte	0x3f
	.zero		1


	//   ....[56]....
        /*0e50*/ 	.word	0x0000f930
        /*0e54*/ 	.word	0x00000012
        /*0e58*/ 	.word	0x00038860
        /*0e5c*/ 	.short	0x010a
        /*0e5e*/ 	.byte	0x3f
	.zero		1


	//   ....[57]....
        /*0e60*/ 	.word	0x000101a0
        /*0e64*/ 	.word	0x00000012
        /*0e68*/ 	.word	0x00038850
        /*0e6c*/ 	.short	0x0101
        /*0e6e*/ 	.byte	0x3f
	.zero		1


	//   ....[58]....
        /*0e70*/ 	.word	0x00010270
        /*0e74*/ 	.word	0x00000012
        /*0e78*/ 	.word	0x00000000
        /*0e7c*/ 	.short	0x0101
        /*0e7e*/ 	.byte	0x3f
	.zero		1


	//   ....[59]....
        /*0e80*/ 	.word	0x000102c0
        /*0e84*/ 	.word	0x00000005
        /*0e88*/ 	.word	0x00038820
        /*0e8c*/ 	.short	0x010a
        /*0e8e*/ 	.byte	0x3f
	.zero		1


	//   ....[60]....
        /*0e90*/ 	.word	0x000103e0
        /*0e94*/ 	.word	0x00000004
        /*0e98*/ 	.word	0x00038840
        /*0e9c*/ 	.short	0x010a
        /*0e9e*/ 	.byte	0x3f
	.zero		1


	//   ....[61]....
        /*0ea0*/ 	.word	0x00010480
        /*0ea4*/ 	.word	0x00000005
        /*0ea8*/ 	.word	0x00038840
        /*0eac*/ 	.short	0x010a
        /*0eae*/ 	.byte	0x3f
	.zero		1


	//   ....[62]....
        /*0eb0*/ 	.word	0x000104c0
        /*0eb4*/ 	.word	0x00000004
        /*0eb8*/ 	.word	0x00038860
        /*0ebc*/ 	.short	0x010a
        /*0ebe*/ 	.byte	0x3f
	.zero		1


	//   ....[63]....
        /*0ec0*/ 	.word	0x00010500
        /*0ec4*/ 	.word	0x00000005
        /*0ec8*/ 	.word	0x00038860
        /*0ecc*/ 	.short	0x010a
        /*0ece*/ 	.byte	0x3f
	.zero		1


	//   ....[64]....
        /*0ed0*/ 	.word	0x00010540
        /*0ed4*/ 	.word	0x00000004
        /*0ed8*/ 	.word	0x00038880
        /*0edc*/ 	.short	0x010a
        /*0ede*/ 	.byte	0x3f
	.zero		1


	//   ....[65]....
        /*0ee0*/ 	.word	0x00010580
        /*0ee4*/ 	.word	0x00000005
        /*0ee8*/ 	.word	0x00038880
        /*0eec*/ 	.short	0x010a
        /*0eee*/ 	.byte	0x3f
	.zero		1


	//   ....[66]....
        /*0ef0*/ 	.word	0x000105f0
        /*0ef4*/ 	.word	0x00000005
        /*0ef8*/ 	.word	0x00038800
        /*0efc*/ 	.short	0x010a
        /*0efe*/ 	.byte	0x3f
	.zero		1


	//   ....[67]....
        /*0f00*/ 	.word	0x00010650
        /*0f04*/ 	.word	0x00000005
        /*0f08*/ 	.word	0x00038830
        /*0f0c*/ 	.short	0x010a
        /*0f0e*/ 	.byte	0x3f
	.zero		1


	//   ....[68]....
        /*0f10*/ 	.word	0x000106b0
        /*0f14*/ 	.word	0x00000007
        /*0f18*/ 	.word	0x00038850
        /*0f1c*/ 	.short	0x010a
        /*0f1e*/ 	.byte	0x3f
	.zero		1


	//   ....[69]....
        /*0f20*/ 	.word	0x00010720
        /*0f24*/ 	.word	0x00000002
        /*0f28*/ 	.word	0x00038830
        /*0f2c*/ 	.short	0x010a
        /*0f2e*/ 	.byte	0x3f
	.zero		1


	//   ....[70]....
        /*0f30*/ 	.word	0x00010790
        /*0f34*/ 	.word	0x00000004
        /*0f38*/ 	.word	0x00038850
        /*0f3c*/ 	.short	0x010a
        /*0f3e*/ 	.byte	0x3f
	.zero		1


	//   ....[71]....
        /*0f40*/ 	.word	0x00010860
        /*0f44*/ 	.word	0x00000016
        /*0f48*/ 	.word	0x00038880
        /*0f4c*/ 	.short	0x010a
        /*0f4e*/ 	.byte	0x3f
	.zero		1


	//   ....[72]....
        /*0f50*/ 	.word	0x00011360
        /*0f54*/ 	.word	0x00000016
        /*0f58*/ 	.word	0x00038840
        /*0f5c*/ 	.short	0x010a
        /*0f5e*/ 	.byte	0x3f
	.zero		1


	//   ....[73]....
        /*0f60*/ 	.word	0x000127d0
        /*0f64*/ 	.word	0x00000016
        /*0f68*/ 	.word	0x00038820
        /*0f6c*/ 	.short	0x010a
        /*0f6e*/ 	.byte	0x3f
	.zero		1


	//   ....[74]....
        /*0f70*/ 	.word	0x00012820
        /*0f74*/ 	.word	0x00000004
        /*0f78*/ 	.word	0x00038880
        /*0f7c*/ 	.short	0x010a
        /*0f7e*/ 	.byte	0x3f
	.zero		1


	//   ....[75]....
        /*0f80*/ 	.word	0x00013110
        /*0f84*/ 	.word	0x00000004
        /*0f88*/ 	.word	0x00038840
        /*0f8c*/ 	.short	0x010a
        /*0f8e*/ 	.byte	0x3f
	.zero		1


	//   ....[76]....
        /*0f90*/ 	.word	0x00013a70
        /*0f94*/ 	.word	0x00000012
        /*0f98*/ 	.word	0x00038870
        /*0f9c*/ 	.short	0x010a
        /*0f9e*/ 	.byte	0x3f
	.zero		1


	//   ....[77]....
        /*0fa0*/ 	.word	0x00013ac0
        /*0fa4*/ 	.word	0x00000012
        /*0fa8*/ 	.word	0x00038860
        /*0fac*/ 	.short	0x010a
        /*0fae*/ 	.byte	0x3f
	.zero		1


	//   ....[78]....
        /*0fb0*/ 	.word	0x00013b10
        /*0fb4*/ 	.word	0x00000012
        /*0fb8*/ 	.word	0x00038870
        /*0fbc*/ 	.short	0x010a
        /*0fbe*/ 	.byte	0x3f
	.zero		1


	//   ....[79]....
        /*0fc0*/ 	.word	0x00013b60
        /*0fc4*/ 	.word	0x00000012
        /*0fc8*/ 	.word	0x00038860
        /*0fcc*/ 	.short	0x010a
        /*0fce*/ 	.byte	0x3f
	.zero		1


	//   ....[80]....
        /*0fd0*/ 	.word	0x00013bb0
        /*0fd4*/ 	.word	0x00000005
        /*0fd8*/ 	.word	0x00038820
        /*0fdc*/ 	.short	0x010a
        /*0fde*/ 	.byte	0x3f
	.zero		1


	//   ....[81]....
        /*0fe0*/ 	.word	0x00013c00
        /*0fe4*/ 	.word	0x00000004
        /*0fe8*/ 	.word	0x00038840
        /*0fec*/ 	.short	0x010a
        /*0fee*/ 	.byte	0x3f
	.zero		1


	//   ....[82]....
        /*0ff0*/ 	.word	0x00013c50
        /*0ff4*/ 	.word	0x00000005
        /*0ff8*/ 	.word	0x00038840
        /*0ffc*/ 	.short	0x010a
        /*0ffe*/ 	.byte	0x3f
	.zero		1


	//   ....[83]....
        /*1000*/ 	.word	0x00013ca0
        /*1004*/ 	.word	0x00000004
        /*1008*/ 	.word	0x00038860
        /*100c*/ 	.short	0x010a
        /*100e*/ 	.byte	0x3f
	.zero		1


	//   ....[84]....
        /*1010*/ 	.word	0x00013cf0
        /*1014*/ 	.word	0x00000005
        /*1018*/ 	.word	0x00038860
        /*101c*/ 	.short	0x010a
        /*101e*/ 	.byte	0x3f
	.zero		1


	//   ....[85]....
        /*1020*/ 	.word	0x00013d40
        /*1024*/ 	.word	0x00000004
        /*1028*/ 	.word	0x00038880
        /*102c*/ 	.short	0x010a
        /*102e*/ 	.byte	0x3f
	.zero		1


	//----- nvinfo : EIATTR_NUM_MBARRIERS
	.align		4
.L_342:
        /*1030*/ 	.byte	0x03, 0x38
        /*1032*/ 	.short	0x0016


	//----- nvinfo : EIATTR_EXIT_INSTR_OFFSETS
	.align		4
        /*1034*/ 	.byte	0x04, 0x1c
        /*1036*/ 	.short	(.L_344 - .L_343)


	//   ....[0]....
.L_343:
        /*1038*/ 	.word	0x000105d0


	//----- nvinfo : EIATTR_MAX_THREADS
	.align		4
.L_344:
        /*103c*/ 	.byte	0x04, 0x05
        /*103e*/ 	.short	(.L_346 - .L_345)
.L_345:
        /*1040*/ 	.word	0x00000180
        /*1044*/ 	.word	0x00000001
        /*1048*/ 	.word	0x00000001


	//----- nvinfo : EIATTR_CRS_STACK_SIZE
	.align		4
.L_346:
        /*104c*/ 	.byte	0x04, 0x1e
        /*104e*/ 	.short	(.L_348 - .L_347)
.L_347:
        /*1050*/ 	.word	0x00000000


	//----- nvinfo : EIATTR_CBANK_PARAM_SIZE
	.align		4
.L_348:
        /*1054*/ 	.byte	0x03, 0x19
        /*1056*/ 	.short	0x0a70


	//----- nvinfo : EIATTR_PARAM_CBANK
	.align		4
        /*1058*/ 	.byte	0x04, 0x0a
        /*105a*/ 	.short	(.L_350 - .L_349)
	.align		4
.L_349:
        /*105c*/ 	.word	index@(.nv.constant0._ZN7cutlass13device_kernelIN5flash11enable_sm90INS1_16FlashAttnFwdSm90INS1_25CollectiveMainloopFwdSm90ILi2EN4cute5tupleIJNS5_1CILi1EEES8_S8_EEENS6_IJNS7_ILi128EEESA_NS7_ILi256EEEEEELi256ENS_12float_e4m3_tEfNS_4arch4Sm90ELb0ELb0ELb1ELb0ELb1ELb0ELb0ELb1ELb0ELb1ELb1ELb0EEENS1_21CollectiveEpilogueFwdINS6_IJSA_SB_SA_EEES9_NS_10bfloat16_tESF_Li256ELb0ELb1ELb1ELb1EEENS1_19SingleTileSchedulerILb0ELb1ELb1ELi128EEEEEEEEEvNT_6ParamsE)
        /*1060*/ 	.short	0x0210
        /*1062*/ 	.short	0x0a70


	//----- nvinfo : EIATTR_SW_WAR
	.align		4
.L_350:
        /*1064*/ 	.byte	0x04, 0x36
        /*1066*/ 	.short	(.L_352 - .L_351)
.L_351:
        /*1068*/ 	.word	0x00000008
.L_352:


//--------------------- .nv.info._ZN7cutlass13device_kernelIN5flash11enable_sm90INS1_16FlashAttnFwdSm90INS1_25CollectiveMainloopFwdSm90ILi2EN4cute5tupleIJNS5_1CILi1EEES8_S8_EEENS6_IJNS7_ILi128EEESA_NS7_ILi256EEEEEELi256ENS_12float_e4m3_tEfNS_4arch4Sm90ELb0ELb0ELb1ELb1ELb1ELb0ELb0ELb1ELb0ELb1ELb1ELb0EEENS1_21CollectiveEpilogueFwdINS6_IJSA_SB_SA_EEES9_NS_10bfloat16_tESF_Li256ELb1ELb1ELb1ELb1EEENS1_36VarlenDynamicPersistentTileSchedulerILi128ELi128ELi256ELi128ELb1ELb1ELb1ELb0ELb1ELb1EEEEEEEEEvNT_6ParamsE --------------------------
	.section	.nv.info._ZN7cutlass13device_kernelIN5flash11enable_sm90INS1_16FlashAttnFwdSm90INS1_25CollectiveMainloopFwdSm90ILi2EN4cute5tupleIJNS5_1CILi1EEES8_S8_EEENS6_IJNS7_ILi128EEESA_NS7_ILi256EEEEEELi256ENS_12float_e4m3_tEfNS_4arch4Sm90ELb0ELb0ELb1ELb1ELb1ELb0ELb0ELb1ELb0ELb1ELb1ELb0EEENS1_21CollectiveEpilogueFwdINS6_IJSA_SB_SA_EEES9_NS_10bfloat16_tESF_Li256ELb1ELb1ELb1ELb1EEENS1_36VarlenDynamicPersistentTileSchedulerILi128ELi128ELi256ELi128ELb1ELb1ELb1ELb0ELb1ELb1EEEEEEEEEvNT_6ParamsE,"",@"SHT_CUDA_INFO"
	.sectionflags	@""
	.align	4


	//----- nvinfo : EIATTR_CUDA_API_VERSION
	.align		4
        /*0000*/ 	.byte	0x04, 0x37
        /*0002*/ 	.short	(.L_354 - .L_353)
.L_353:
        /*0004*/ 	.word	0x00000082


	//----- nvinfo : EIATTR_KPARAM_INFO
	.align		4
.L_354:
        /*0008*/ 	.byte	0x04, 0x17
        /*000a*/ 	.short	(.L_356 - .L_355)
.L_355:
        /*000c*/ 	.word	0x00000000
        /*0010*/ 	.short	0x0000
        /*0012*/ 	.short	0x0070
        /*0014*/ 	.byte	0x00, 0xf0, 0x01, 0x2a


	//----- nvinfo : EIATTR_SPARSE_MMA_MASK
	.align		4
.L_356:
        /*0018*/ 	.byte	0x03, 0x50
        /*001a*/ 	.short	0x0000


	//----- nvinfo : EIATTR_MAXREG_COUNT
	.align		4
        /*001c*/ 	.byte	0x03, 0x1b
        /*001e*/ 	.short	0x00a8


	//----- nvinfo : EIATTR_NUM_BARRIERS
	.align		4
        /*0020*/ 	.byte	0x02, 0x4c
        /*0022*/ 	.byte	0x10
	.zero		1


	//----- nvinfo : EIATTR_EXTERNS
	.align		4
        /*0024*/ 	.byte	0x04, 0x0f
        /*0026*/ 	.short	(.L_358 - .L_357)


	//   ....[0]....
	.align		4
.L_357:
        /*0028*/ 	.word	index@(__assertfail)


	//----- nvinfo : EIATTR_ANNOTATIONS
	.align		4
.L_358:
        /*002c*/ 	.byte	0x04, 0x55
        /*002e*/ 	.short	(.L_360 - .L_359)


	//   ....[0]....
.L_359:
        /*0030*/ 	.word	0x00000001
        /*0034*/ 	.byte	0xf0, 0x0a, 0x00, 0x00, 0x01, 0x00, 0x00, 0x00, 0xc0, 0x0c, 0x00, 0x00, 0x01, 0x00, 0x00, 0x00
        /* <DEDUP_REMOVED lines=13> */
        /*0114*/ 	.byte	0x30, 0x51, 0x01, 0x00


	//----- nvinfo : EIATTR_MERCURY_ISA_VERSION
	.align		4
.L_360:
        /*0118*/ 	.byte	0x03, 0x5f
        /*011a*/ 	.short	0x0101


	//----- nvinfo : EIATTR_UNUSED_LOAD_BYTE_OFFSET
	.align		4
        /*011c*/ 	.byte	0x04, 0x44
        /*011e*/ 	.short	(.L_362 - .L_361)


	//   ....[0]....
.L_361:
        /*0120*/ 	.word	0x00000980
        /*0124*/ 	.word	0x0000fff0


	//   ....[1]....
        /*0128*/ 	.word	0x000080b0
        /*012c*/ 	.word	0x0000fff0


	//----- nvinfo : EIATTR_INT_WARP_WIDE_INSTR_OFFSETS
	.align		4
.L_362:
        /*0130*/ 	.byte	0x04, 0x31
        /*0132*/ 	.short	(.L_364 - .L_363)


	//   ....[0]....
.L_363:
        /*0134*/ 	.word	0x000000c0


	//   ....[1]....
        /*0138*/ 	.word	0x000000d0


	//   ....[2]....
        /*013c*/ 	.word	0x00000170


	//   ....[3]....
        /*0140*/ 	.word	0x0000f990


	//   ....[4]....
        /*0144*/ 	.word	0x0000fa20


	//   ....[5]....
        /*0148*/ 	.word	0x00013a30


	//   ....[6]....
        /*014c*/ 	.word	0x00013ac0


	//----- nvinfo : EIATTR_COOP_GROUP_MASK_REGIDS
	.align		4
.L_364:
        /*0150*/ 	.byte	0x04, 0x29
        /*0152*/ 	.short	(.L_366 - .L_365)


	//   ....[0]....
.L_365:
        /*0154*/ 	.word	0xffffffff


	//   ....[1]....
        /*0158*/ 	.word	0xffffffff


	//   ....[2]....
        /*015c*/ 	.word	0xffffffff


	//   ....[3]....
        /*0160*/ 	.word	0xffffffff


	//   ....[4]....
        /*0164*/ 	.word	0xffffffff


	//   ....[5]....
        /*0168*/ 	.word	0xffffffff


	//   ....[6]....
        /*016c*/ 	.word	0xffffffff


	//   ....[7]....
        /*0170*/ 	.word	0xffffffff


	//   ....[8]....
        /*0174*/ 	.word	0xffffffff


	//   ....[9]....
        /*0178*/ 	.word	0xffffffff


	//   ....[10]....
        /*017c*/ 	.word	0xffffffff


	//   ....[11]....
        /*0180*/ 	.word	0xffffffff


	//   ....[12]....
        /*0184*/ 	.word	0xffffffff


	//   ....[13]....
        /*0188*/ 	.word	0xffffffff


	//   ....[14]....
        /*018c*/ 	.word	0xffffffff


	//   ....[15]....
        /*0190*/ 	.word	0xffffffff


	//   ....[16]....
        /*0194*/ 	.word	0xffffffff


	//   ....[17]....
        /*0198*/ 	.word	0xffffffff


	//   ....[18]....
        /*019c*/ 	.word	0xffffffff


	//   ....[19]....
        /*01a0*/ 	.word	0xffffffff


	//   ....[20]....
        /*01a4*/ 	.word	0xffffffff


	//   ....[21]....
        /*01a8*/ 	.word	0xffffffff


	//   ....[22]....
        /*01ac*/ 	.word	0xffffffff


	//   ....[23]....
        /*01b0*/ 	.word	0xffffffff


	//   ....[24]....
        /*01b4*/ 	.word	0xffffffff


	//   ....[25]....
        /*01b8*/ 	.word	0xffffffff


	//   ....[26]....
        /*01bc*/ 	.word	0xffffffff


	//   ....[27]....
        /*01c0*/ 	.word	0xffffffff


	//   ....[28]....
        /*01c4*/ 	.word	0xffffffff


	//   ....[29]....
        /*01c8*/ 	.word	0xffffffff


	//   ....[30]....
        /*01cc*/ 	.word	0xffffffff


	//   ....[31]....
        /*01d0*/ 	.word	0xffffffff


	//   ....[32]....
        /*01d4*/ 	.word	0xffffffff


	//   ....[33]....
        /*01d8*/ 	.word	0xffffffff


	//   ....[34]....
        /*01dc*/ 	.word	0xffffffff


	//   ....[35]....
        /*01e0*/ 	.word	0xffffffff


	//   ....[36]....
        /*01e4*/ 	.word	0xffffffff


	//   ....[37]....
        /*01e8*/ 	.word	0xffffffff


	//   ....[38]....
        /*01ec*/ 	.word	0xffffffff


	//   ....[39]....
        /*01f0*/ 	.word	0xffffffff


	//   ....[40]....
        /*01f4*/ 	.word	0xffffffff


	//   ....[41]....
        /*01f8*/ 	.word	0xffffffff


	//   ....[42]....
        /*01fc*/ 	.word	0xffffffff


	//   ....[43]....
        /*0200*/ 	.word	0xffffffff


	//   ....[44]....
        /*0204*/ 	.word	0xffffffff


	//   ....[45]....
        /*0208*/ 	.word	0xffffffff


	//   ....[46]....
        /*020c*/ 	.word	0xffffffff


	//   ....[47]....
        /*0210*/ 	.word	0xffffffff


	//   ....[48]....
        /*0214*/ 	.word	0xffffffff


	//   ....[49]....
        /*0218*/ 	.word	0xffffffff


	//   ....[50]....
        /*021c*/ 	.word	0xffffffff


	//   ....[51]....
        /*0220*/ 	.word	0xffffffff


	//   ....[52]....
        /*0224*/ 	.word	0xffffffff


	//   ....[53]....
        /*0228*/ 	.word	0xffffffff


	//   ....[54]....
        /*022c*/ 	.word	0xffffffff


	//   ....[55]....
        /*0230*/ 	.word	0xffffffff


	//   ....[56]....
        /*0234*/ 	.word	0xffffffff


	//   ....[57]....
        /*0238*/ 	.word	0xffffffff


	//   ....[58]....
        /*023c*/ 	.word	0xffffffff


	//   ....[59]....
        /*0240*/ 	.word	0xffffffff


	//   ....[60]....
        /*0244*/ 	.word	0xffffffff


	//   ....[61]....
        /*0248*/ 	.word	0xffffffff


	//   ....[62]....
        /*024c*/ 	.word	0xffffffff


	//   ....[63]....
        /*0250*/ 	.word	0xffffffff


	//   ....[64]....
        /*0254*/ 	.word	0xffffffff


	//   ....[65]....
        /*0258*/ 	.word	0xffffffff


	//   ....[66]....
        /*025c*/ 	.word	0xffffffff


	//   ....[67]....
        /*0260*/ 	.word	0xffffffff


	//   ....[68]....
        /*0264*/ 	.word	0xffffffff


	//   ....[69]....
        /*0268*/ 	.word	0xffffffff


	//   ....[70]....
        /*026c*/ 	.word	0xffffffff


	//   ....[71]....
        /*0270*/ 	.word	0xffffffff


	//   ....[72]....
        /*0274*/ 	.word	0xffffffff


	//   ....[73]....
        /*0278*/ 	.word	0xffffffff


	//   ....[74]....
        /*027c*/ 	.word	0xffffffff


	//   ....[75]....
        /*0280*/ 	.word	0xffffffff


	//   ....[76]....
        /*0284*/ 	.word	0xffffffff


	//   ....[77]....
        /*0288*/ 	.word	0xffffffff


	//   ....[78]....
        /*028c*/ 	.word	0xffffffff


	//   ....[79]....
        /*0290*/ 	.word	0xffffffff


	//   ....[80]....
        /*0294*/ 	.word	0xffffffff


	//   ....[81]....
        /*0298*/ 	.word	0xffffffff


	//   ....[82]....
        /*029c*/ 	.word	0xffffffff


	//   ....[83]....
        /*02a0*/ 	.word	0xffffffff


	//   ....[84]....
        /*02a4*/ 	.word	0xffffffff


	//   ....[85]....
        /*02a8*/ 	.word	0xffffffff


	//   ....[86]....
        /*02ac*/ 	.word	0xffffffff


	//   ....[87]....
        /*02b0*/ 	.word	0xffffffff


	//   ....[88]....
        /*02b4*/ 	.word	0xffffffff


	//   ....[89]....
        /*02b8*/ 	.word	0xffffffff


	//   ....[90]....
        /*02bc*/ 	.word	0xffffffff


	//   ....[91]....
        /*02c0*/ 	.word	0xffffffff


	//   ....[92]....
        /*02c4*/ 	.word	0xffffffff


	//   ....[93]....
        /*02c8*/ 	.word	0xffffffff


	//   ....[94]....
        /*02cc*/ 	.word	0xffffffff


	//   ....[95]....
        /*02d0*/ 	.word	0xffffffff


	//   ....[96]....
        /*02d4*/ 	.word	0xffffffff


	//   ....[97]....
        /*02d8*/ 	.word	0xffffffff


	//   ....[98]....
        /*02dc*/ 	.word	0xffffffff


	//   ....[99]....
        /*02e0*/ 	.word	0xffffffff


	//   ....[100]....
        /*02e4*/ 	.word	0xffffffff


	//   ....[101]....
        /*02e8*/ 	.word	0xffffffff


	//   ....[102]....
        /*02ec*/ 	.word	0xffffffff


	//   ....[103]....
        /*02f0*/ 	.word	0xffffffff


	//   ....[104]....
        /*02f4*/ 	.word	0xffffffff


	//   ....[105]....
        /*02f8*/ 	.word	0xffffffff


	//   ....[106]....
        /*02fc*/ 	.word	0xffffffff


	//   ....[107]....
        /*0300*/ 	.word	0xffffffff


	//   ....[108]....
        /*0304*/ 	.word	0xffffffff


	//   ....[109]....
        /*0308*/ 	.word	0xffffffff


	//   ....[110]....
        /*030c*/ 	.word	0xffffffff


	//   ....[111]....
        /*0310*/ 	.word	0xffffffff


	//   ....[112]....
        /*0314*/ 	.word	0xffffffff


	//   ....[113]....
        /*0318*/ 	.word	0xffffffff


	//   ....[114]....
        /*031c*/ 	.word	0xffffffff


	//   ....[115]....
        /*0320*/ 	.word	0xffffffff


	//   ....[116]....
        /*0324*/ 	.word	0xffffffff


	//   ....[117]....
        /*0328*/ 	.word	0xffffffff


	//   ....[118]....
        /*032c*/ 	.word	0xffffffff


	//   ....[119]....
        /*0330*/ 	.word	0xffffffff


	//   ....[120]....
        /*0334*/ 	.word	0xffffffff


	//   ....[121]....
        /*0338*/ 	.word	0xffffffff


	//   ....[122]....
        /*033c*/ 	.word	0xffffffff


	//   ....[123]....
        /*0340*/ 	.word	0xffffffff


	//   ....[124]....
        /*0344*/ 	.word	0xffffffff


	//   ....[125]....
        /*0348*/ 	.word	0xffffffff


	//   ....[126]....
        /*034c*/ 	.word	0xffffffff


	//   ....[127]....
        /*0350*/ 	.word	0xffffffff


	//   ....[128]....
        /*0354*/ 	.word	0xffffffff


	//   ....[129]....
        /*0358*/ 	.word	0xffffffff


	//   ....[130]....
        /*035c*/ 	.word	0xffffffff


	//   ....[131]....
        /*0360*/ 	.word	0xffffffff


	//   ....[132]....
        /*0364*/ 	.word	0xffffffff


	//   ....[133]....
        /*0368*/ 	.word	0xffffffff


	//   ....[134]....
        /*036c*/ 	.word	0xffffffff


	//   ....[135]....
        /*0370*/ 	.word	0xffffffff


	//   ....[136]....
        /*0374*/ 	.word	0xffffffff


	//   ....[137]....
        /*0378*/ 	.word	0xffffffff


	//   ....[138]....
        /*037c*/ 	.word	0xffffffff


	//   ....[139]....
        /*0380*/ 	.word	0xffffffff


	//   ....[140]....
        /*0384*/ 	.word	0xffffffff


	//   ....[141]....
        /*0388*/ 	.word	0xffffffff


	//   ....[142]....
        /*038c*/ 	.word	0xffffffff


	//   ....[143]....
        /*0390*/ 	.word	0xffffffff


	//   ....[144]....
        /*0394*/ 	.word	0xffffffff


	//   ....[145]....
        /*0398*/ 	.word	0xffffffff


	//   ....[146]....
        /*039c*/ 	.word	0xffffffff


	//   ....[147]....
        /*03a0*/ 	.word	0xffffffff


	//   ....[148]....
        /*03a4*/ 	.word	0xffffffff


	//   ....[149]....
        /*03a8*/ 	.word	0xffffffff


	//   ....[150]....
        /*03ac*/ 	.word	0xffffffff


	//   ....[151]....
        /*03b0*/ 	.word	0xffffffff


	//   ....[152]....
        /*03b4*/ 	.word	0xffffffff


	//   ....[153]....
        /*03b8*/ 	.word	0xffffffff


	//   ....[154]....
        /*03bc*/ 	.word	0xffffffff


	//   ....[155]....
        /*03c0*/ 	.word	0xffffffff


	//   ....[156]....
        /*03c4*/ 	.word	0xffffffff


	//   ....[157]....
        /*03c8*/ 	.word	0xffffffff


	//   ....[158]....
        /*03cc*/ 	.word	0xffffffff


	//   ....[159]....
        /*03d0*/ 	.word	0xffffffff


	//   ....[160]....
        /*03d4*/ 	.word	0xffffffff


	//   ....[161]....
        /*03d8*/ 	.word	0xffffffff


	//   ....[162]....
        /*03dc*/ 	.word	0xffffffff


	//   ....[163]....
        /*03e0*/ 	.word	0xffffffff


	//   ....[164]....
        /*03e4*/ 	.word	0xffffffff


	//   ....[165]....
        /*03e8*/ 	.word	0xffffffff


	//   ....[166]....
        /*03ec*/ 	.word	0xffffffff


	//   ....[167]....
        /*03f0*/ 	.word	0xffffffff


	//   ....[168]....
        /*03f4*/ 	.word	0xffffffff


	//   ....[169]....
        /*03f8*/ 	.word	0xffffffff


	//   ....[170]....
        /*03fc*/ 	.word	0xffffffff


	//   ....[171]....
        /*0400*/ 	.word	0xffffffff


	//   ....[172]....
        /*0404*/ 	.word	0xffffffff


	//   ....[173]....
        /*0408*/ 	.word	0xffffffff


	//   ....[174]....
        /*040c*/ 	.word	0xffffffff


	//   ....[175]....
        /*0410*/ 	.word	0xffffffff


	//   ....[176]....
        /*0414*/ 	.word	0xffffffff


	//   ....[177]....
        /*0418*/ 	.word	0xffffffff


	//   ....[178]....
        /*041c*/ 	.word	0xffffffff


	//   ....[179]....
        /*0420*/ 	.word	0xffffffff


	//   ....[180]....
        /*0424*/ 	.word	0xffffffff


	//   ....[181]....
        /*0428*/ 	.word	0xffffffff


	//   ....[182]....
        /*042c*/ 	.word	0xffffffff


	//   ....[183]....
        /*0430*/ 	.word	0xffffffff


	//   ....[184]....
        /*0434*/ 	.word	0xffffffff


	//   ....[185]....
        /*0438*/ 	.word	0xffffffff


	//   ....[186]....
        /*043c*/ 	.word	0xffffffff


	//   ....[187]....
        /*0440*/ 	.word	0xffffffff


	//   ....[188]....
        /*0444*/ 	.word	0xffffffff


	//   ....[189]....
        /*0448*/ 	.word	0xffffffff


	//   ....[190]....
        /*044c*/ 	.word	0xffffffff


	//   ....[191]....
        /*0450*/ 	.word	0xffffffff


	//   ....[192]....
        /*0454*/ 	.word	0xffffffff


	//   ....[193]....
        /*0458*/ 	.word	0xffffffff


	//   ....[194]....
        /*045c*/ 	.word	0xffffffff


	//   ....[195]....
        /*0460*/ 	.word	0xffffffff


	//   ....[196]....
        /*0464*/ 	.word	0xffffffff


	//   ....[197]....
        /*0468*/ 	.word	0xffffffff


	//   ....[198]....
        /*046c*/ 	.word	0xffffffff


	//   ....[199]....
        /*0470*/ 	.word	0xffffffff


	//   ....[200]....
        /*0474*/ 	.word	0xffffffff


	//   ....[201]....
        /*0478*/ 	.word	0xffffffff


	//   ....[202]....
        /*047c*/ 	.word	0xffffffff


	//   ....[203]....
        /*0480*/ 	.word	0xffffffff


	//   ....[204]....
        /*0484*/ 	.word	0xffffffff


	//   ....[205]....
        /*0488*/ 	.word	0xffffffff


	//   ....[206]....
        /*048c*/ 	.word	0xffffffff


	//   ....[207]....
        /*0490*/ 	.word	0xffffffff


	//   ....[208]....
        /*0494*/ 	.word	0xffffffff


	//   ....[209]....
        /*0498*/ 	.word	0xffffffff


	//   ....[210]....
        /*049c*/ 	.word	0xffffffff


	//   ....[211]....
        /*04a0*/ 	.word	0xffffffff


	//   ....[212]....
        /*04a4*/ 	.word	0xffffffff


	//   ....[213]....
        /*04a8*/ 	.word	0xffffffff


	//   ....[214]....
        /*04ac*/ 	.word	0xffffffff


	//   ....[215]....
        /*04b0*/ 	.word	0xffffffff


	//   ....[216]....
        /*04b4*/ 	.word	0xffffffff


	//   ....[217]....
        /*04b8*/ 	.word	0xffffffff


	//   ....[218]....
        /*04bc*/ 	.word	0xffffffff


	//   ....[219]....
        /*04c0*/ 	.word	0xffffffff


	//   ....[220]....
        /*04c4*/ 	.word	0xffffffff


	//   ....[221]....
        /*04c8*/ 	.word	0xffffffff


	//   ....[222]....
        /*04cc*/ 	.word	0xffffffff


	//   ....[223]....
        /*04d0*/ 	.word	0xffffffff


	//   ....[224]....
        /*04d4*/ 	.word	0xffffffff


	//   ....[225]....
        /*04d8*/ 	.word	0xffffffff


	//   ....[226]....
        /*04dc*/ 	.word	0xffffffff


	//   ....[227]....
        /*04e0*/ 	.word	0xffffffff


	//   ....[228]....
        /*04e4*/ 	.word	0xffffffff


	//   ....[229]....
        /*04e8*/ 	.word	0xffffffff


	//   ....[230]....
        /*04ec*/ 	.word	0xffffffff


	//   ....[231]....
        /*04f0*/ 	.word	0xffffffff


	//   ....[232]....
        /*04f4*/ 	.word	0xffffffff


	//   ....[233]....
        /*04f8*/ 	.word	0xffffffff


	//   ....[234]....
        /*04fc*/ 	.word	0xffffffff


	//   ....[235]....
        /*0500*/ 	.word	0xffffffff


	//   ....[236]....
        /*0504*/ 	.word	0xffffffff


	//   ....[237]....
        /*0508*/ 	.word	0xffffffff


	//   ....[238]....
        /*050c*/ 	.word	0xffffffff


	//   ....[239]....
        /*0510*/ 	.word	0xffffffff


	//   ....[240]....
        /*0514*/ 	.word	0xffffffff


	//   ....[241]....
        /*0518*/ 	.word	0xffffffff


	//   ....[242]....
        /*051c*/ 	.word	0xffffffff


	//   ....[243]....
        /*0520*/ 	.word	0xffffffff


	//   ....[244]....
        /*0524*/ 	.word	0xffffffff


	//   ....[245]....
        /*0528*/ 	.word	0xffffffff


	//   ....[246]....
        /*052c*/ 	.word	0xffffffff


	//   ....[247]....
        /*0530*/ 	.word	0xffffffff


	//   ....[248]....
        /*0534*/ 	.word	0xffffffff


	//   ....[249]....
        /*0538*/ 	.word	0xffffffff


	//   ....[250]....
        /*053c*/ 	.word	0xffffffff


	//   ....[251]....
        /*0540*/ 	.word	0xffffffff


	//   ....[252]....
        /*0544*/ 	.word	0xffffffff


	//   ....[253]....
        /*0548*/ 	.word	0xffffffff


	//   ....[254]....
        /*054c*/ 	.word	0xffffffff


	//   ....[255]....
        /*0550*/ 	.word	0xffffffff


	//   ....[0]....
        /*0554*/ 	.word	0xffffffff


	//   ....[1]....
        /*0558*/ 	.word	0xffffffff


	//   ....[2]....
        /*055c*/ 	.word	0xffffffff


	//   ....[3]....
        /*0560*/ 	.word	0xffffffff


	//   ....[4]....
        /*0564*/ 	.word	0xffffffff


	//   ....[5]....
        /*0568*/ 	.word	0xffffffff


	//   ....[6]....
        /*056c*/ 	.word	0xffffffff


	//   ....[7]....
        /*0570*/ 	.word	0xffffffff


	//   ....[8]....
        /*0574*/ 	.word	0xffffffff


	//   ....[9]....
        /*0578*/ 	.word	0xffffffff


	//   ....[10]....
        /*057c*/ 	.word	0xffffffff


	//   ....[11]....
        /*0580*/ 	.word	0xffffffff


	//   ....[12]....
        /*0584*/ 	.word	0xffffffff


	//   ....[13]....
        /*0588*/ 	.word	0xffffffff


	//   ....[14]....
        /*058c*/ 	.word	0xffffffff


	//   ....[15]....
        /*0590*/ 	.word	0xffffffff


	//   ....[16]....
        /*0594*/ 	.word	0xffffffff


	//   ....[17]....
        /*0598*/ 	.word	0xffffffff


	//   ....[18]....
        /*059c*/ 	.word	0xffffffff


	//   ....[19]....
        /*05a0*/ 	.word	0xffffffff


	//   ....[20]....
        /*05a4*/ 	.word	0xffffffff


	//   ....[21]....
        /*05a8*/ 	.word	0xffffffff


	//   ....[22]....
        /*05ac*/ 	.word	0xffffffff


	//   ....[23]....
        /*05b0*/ 	.word	0xffffffff


	//   ....[24]....
        /*05b4*/ 	.word	0xffffffff


	//   ....[25]....
        /*05b8*/ 	.word	0xffffffff


	//   ....[26]....
        /*05bc*/ 	.word	0xffffffff


	//   ....[27]....
        /*05c0*/ 	.word	0xffffffff


	//   ....[28]....
        /*05c4*/ 	.word	0xffffffff


	//   ....[29]....
        /*05c8*/ 	.word	0xffffffff


	//   ....[30]....
        /*05cc*/ 	.word	0xffffffff


	//   ....[31]....
        /*05d0*/ 	.word	0x0500000f


	//   ....[32]....
        /*05d4*/ 	.word	0x0500000f


	//   ....[33]....
        /*05d8*/ 	.word	0x0500000f


	//   ....[34]....
        /*05dc*/ 	.word	0x0500000f


	//   ....[35]....
        /*05e0*/ 	.word	0x0500000f


	//   ....[36]....
        /*05e4*/ 	.word	0x0500000f


	//   ....[37]....
        /*05e8*/ 	.word	0x0500000f


	//   ....[38]....
        /*05ec*/ 	.word	0x0500000f


	//   ....[39]....
        /*05f0*/ 	.word	0x0500000f


	//   ....[40]....
        /*05f4*/ 	.word	0x0500000f


	//   ....[41]....
        /*05f8*/ 	.word	0x0500000f


	//   ....[42]....
        /*05fc*/ 	.word	0x0500000f


	//   ....[43]....
        /*0600*/ 	.word	0x0500000f


	//   ....[44]....
        /*0604*/ 	.word	0x0500000f


	//   ....[45]....
        /*0608*/ 	.word	0x0500000f


	//   ....[46]....
        /*060c*/ 	.word	0x0500000f


	//   ....[47]....
        /*0610*/ 	.word	0x0500000f


	//   ....[48]....
        /*0614*/ 	.word	0x0500000f


	//   ....[49]....
        /*0618*/ 	.word	0x0500000f


	//   ....[50]....
        /*061c*/ 	.word	0x0500000f


	//   ....[51]....
        /*0620*/ 	.word	0x0500000f


	//   ....[52]....
        /*0624*/ 	.word	0x0500000f


	//   ....[53]....
        /*0628*/ 	.word	0x0500000f


	//   ....[54]....
        /*062c*/ 	.word	0x0500000f


	//   ....[55]....
        /*0630*/ 	.word	0x0500000f


	//   ....[56]....
        /*0634*/ 	.word	0x0500000f


	//   ....[57]....
        /*0638*/ 	.word	0x0500000f


	//   ....[58]....
        /*063c*/ 	.word	0x0500000f


	//   ....[59]....
        /*0640*/ 	.word	0x0500000f


	//   ....[60]....
        /*0644*/ 	.word	0x0500000f


	//   ....[61]....
        /*0648*/ 	.word	0x0500000f


	//   ....[62]....
        /*064c*/ 	.word	0x0500000f


	//   ....[63]....
        /*0650*/ 	.word	0x0500000f


	//   ....[64]....
        /*0654*/ 	.word	0x0500000f


	//   ....[65]....
        /*0658*/ 	.word	0x0500000f


	//   ....[66]....
        /*065c*/ 	.word	0x0500000f


	//   ....[67]....
        /*0660*/ 	.word	0x0500000f


	//   ....[68]....
        /*0664*/ 	.word	0x0500000f


	//   ....[69]....
        /*0668*/ 	.word	0x0500000f


	//   ....[70]....
        /*066c*/ 	.word	0x0500000f


	//   ....[71]....
        /*0670*/ 	.word	0x0500000f


	//   ....[72]....
        /*0674*/ 	.word	0x0500000f


	//   ....[73]....
        /*0678*/ 	.word	0x0500000f


	//   ....[74]....
        /*067c*/ 	.word	0x0500000f


	//   ....[75]....
        /*0680*/ 	.word	0x0500000f


	//   ....[76]....
        /*0684*/ 	.word	0x0500000f


	//   ....[77]....
        /*0688*/ 	.word	0x0500000f


	//   ....[78]....
        /*068c*/ 	.word	0x0500000f


	//   ....[79]....
        /*0690*/ 	.word	0x0500000f


	//   ....[80]....
        /*0694*/ 	.word	0x0500000f


	//   ....[81]....
        /*0698*/ 	.word	0x0500000f


	//   ....[82]....
        /*069c*/ 	.word	0x0500000f


	//   ....[83]....
        /*06a0*/ 	.word	0x0500000f


	//   ....[84]....
        /*06a4*/ 	.word	0x0500000f


	//   ....[85]....
        /*06a8*/ 	.word	0x0500000f


	//   ....[86]....
        /*06ac*/ 	.word	0x0500000f


	//   ....[87]....
        /*06b0*/ 	.word	0x0500000f


	//   ....[88]....
        /*06b4*/ 	.word	0x0500000f


	//   ....[89]....
        /*06b8*/ 	.word	0x0500000f


	//   ....[90]....
        /*06bc*/ 	.word	0x0500000f


	//   ....[91]....
        /*06c0*/ 	.word	0x0500000f


	//   ....[92]....
        /*06c4*/ 	.word	0x0500000f


	//   ....[93]....
        /*06c8*/ 	.word	0x0500000f


	//   ....[94]....
        /*06cc*/ 	.word	0x0500000f


	//   ....[95]....
        /*06d0*/ 	.word	0x0500000f


	//   ....[96]....
        /*06d4*/ 	.word	0x0500000f


	//   ....[97]....
        /*06d8*/ 	.word	0x0500000f


	//   ....[98]....
        /*06dc*/ 	.word	0x0500000f


	//   ....[99]....
        /*06e0*/ 	.word	0x0500000f


	//   ....[100]....
        /*06e4*/ 	.word	0x0500000f


	//   ....[101]....
        /*06e8*/ 	.word	0x0500000f


	//   ....[102]....
        /*06ec*/ 	.word	0x0500000f


	//   ....[103]....
        /*06f0*/ 	.word	0x0500000f


	//   ....[104]....
        /*06f4*/ 	.word	0x0500000f


	//   ....[105]....
        /*06f8*/ 	.word	0x0500000f


	//   ....[106]....
        /*06fc*/ 	.word	0x0500000f


	//   ....[107]....
        /*0700*/ 	.word	0x0500000f


	//   ....[108]....
        /*0704*/ 	.word	0x0500000f


	//   ....[109]....
        /*0708*/ 	.word	0x0500000f


	//   ....[110]....
        /*070c*/ 	.word	0x0500000f


	//   ....[111]....
        /*0710*/ 	.word	0x0500000f


	//   ....[112]....
        /*0714*/ 	.word	0x0500000f


	//----- nvinfo : EIATTR_COOP_GROUP_INSTR_OFFSETS
	.align		4
.L_366:
        /*0718*/ 	.byte	0x04, 0x28
        /*071a*/ 	.short	(.L_368 - .L_367)


	//   ....[0]....
.L_367:
        /*071c*/ 	.word	0x00000080


	//   ....[1]....
        /*0720*/ 	.word	0x00000090


	//   ....[2]....
        /*0724*/ 	.word	0x000002d0


	//   ....[3]....
        /*0728*/ 	.word	0x00000430


	//   ....[4]....
        /*072c*/ 	.word	0x00000550


	//   ....[5]....
        /*0730*/ 	.word	0x000006b0


	//   ....[6]....
        /*0734*/ 	.word	0x00001c50


	//   ....[7]....
        /*0738*/ 	.word	0x00003570


	//   ....[8]....
        /*073c*/ 	.word	0x000035b0


	//   ....[9]....
        /*0740*/ 	.word	0x00003b10


	//   ....[10]....
        /*0744*/ 	.word	0x00003ba0


	//   ....[11]....
        /*0748*/ 	.word	0x00005570


	//   ....[12]....
        /*074c*/ 	.word	0x00005590


	//   ....[13]....
        /*0750*/ 	.word	0x00006210


	//   ....[14]....
        /*0754*/ 	.word	0x00006290


	//   ....[15]....
        /*0758*/ 	.word	0x00007600


	//   ....[16]....
        /*075c*/ 	.word	0x00007630


	//   ....[17]....
        /*0760*/ 	.word	0x000076b0


	//   ....[18]....
        /*0764*/ 	.word	0x000076c0


	//   ....[19]....
        /*0768*/ 	.word	0x00008e40


	//   ....[20]....
        /*076c*/ 	.word	0x00008e70


	//   ....[21]....
        /*0770*/ 	.word	0x00008ea0


	//   ....[22]....
        /*0774*/ 	.word	0x00008ed0


	//   ....[23]....
        /*0778*/ 	.word	0x00008f00


	//   ....[24]....
        /*077c*/ 	.word	0x00008f30


	//   ....[25]....
        /*0780*/ 	.word	0x00008f60


	//   ....[26]....
        /*0784*/ 	.word	0x00008f90


	//   ....[27]....
        /*0788*/ 	.word	0x00008fd0


	//   ....[28]....
        /*078c*/ 	.word	0x00009010


	//   ....[29]....
        /*0790*/ 	.word	0x00009050


	//   ....[30]....
        /*0794*/ 	.word	0x00009080


	//   ....[31]....
        /*0798*/ 	.word	0x000090b0


	//   ....[32]....
        /*079c*/ 	.word	0x000090d0


	//   ....[33]....
        /*07a0*/ 	.word	0x000090e0


	//   ....[34]....
        /*07a4*/ 	.word	0x000090f0


	//   ....[35]....
        /*07a8*/ 	.word	0x00009100


	//   ....[36]....
        /*07ac*/ 	.word	0x00009110


	//   ....[37]....
        /*07b0*/ 	.word	0x00009120


	//   ....[38]....
        /*07b4*/ 	.word	0x00009130


	//   ....[39]....
        /*07b8*/ 	.word	0x00009140


	//   ....[40]....
        /*07bc*/ 	.word	0x00009150


	//   ....[41]....
        /*07c0*/ 	.word	0x00009160


	//   ....[42]....
        /*07c4*/ 	.word	0x00009170


	//   ....[43]....
        /*07c8*/ 	.word	0x00009180


	//   ....[44]....
        /*07cc*/ 	.word	0x00009190


	//   ....[45]....
        /*07d0*/ 	.word	0x000091a0


	//   ....[46]....
        /*07d4*/ 	.word	0x000091b0


	//   ....[47]....
        /*07d8*/ 	.word	0x000091c0


	//   ....[48]....
        /*07dc*/ 	.word	0x000091d0


	//   ....[49]....
        /*07e0*/ 	.word	0x000091e0


	//   ....[50]....
        /*07e4*/ 	.word	0x000091f0


	//   ....[51]....
        /*07e8*/ 	.word	0x00009200


	//   ....[52]....
        /*07ec*/ 	.word	0x00009210


	//   ....[53]....
        /*07f0*/ 	.word	0x00009220


	//   ....[54]....
        /*07f4*/ 	.word	0x00009230


	//   ....[55]....
        /*07f8*/ 	.word	0x00009240


	//   ....[56]....
        /*07fc*/ 	.word	0x00009250


	//   ....[57]....
        /*0800*/ 	.word	0x00009260


	//   ....[58]....
        /*0804*/ 	.word	0x00009270


	//   ....[59]....
        /*0808*/ 	.word	0x00009280


	//   ....[60]....
        /*080c*/ 	.word	0x00009290


	//   ....[61]....
        /*0810*/ 	.word	0x000092a0


	//   ....[62]....
        /*0814*/ 	.word	0x000092b0


	//   ....[63]....
        /*0818*/ 	.word	0x000092c0


	//   ....[64]....
        /*081c*/ 	.word	0x000092d0


	//   ....[65]....
        /*0820*/ 	.word	0x000092e0


	//   ....[66]....
        /*0824*/ 	.word	0x000092f0


	//   ....[67]....
        /*0828*/ 	.word	0x00009300


	//   ....[68]....
        /*082c*/ 	.word	0x00009310


	//   ....[69]....
        /*0830*/ 	.word	0x00009320


	//   ....[70]....
        /*0834*/ 	.word	0x00009330


	//   ....[71]....
        /*0838*/ 	.word	0x00009340


	//   ....[72]....
        /*083c*/ 	.word	0x00009350


	//   ....[73]....
        /*0840*/ 	.word	0x00009360


	//   ....[74]....
        /*0844*/ 	.word	0x00009370


	//   ....[75]....
        /*0848*/ 	.word	0x00009380


	//   ....[76]....
        /*084c*/ 	.word	0x00009390


	//   ....[77]....
        /*0850*/ 	.word	0x000093a0


	//   ....[78]....
        /*0854*/ 	.word	0x000093b0


	//   ....[79]....
        /*0858*/ 	.word	0x000093c0


	//   ....[80]....
        /*085c*/ 	.word	0x000093d0


	//   ....[81]....
        /*0860*/ 	.word	0x000093e0


	//   ....[82]....
        /*0864*/ 	.word	0x000093f0


	//   ....[83]....
        /*0868*/ 	.word	0x00009400


	//   ....[84]....
        /*086c*/ 	.word	0x00009410


	//   ....[85]....
        /*0870*/ 	.word	0x00009430


	//   ....[86]....
        /*0874*/ 	.word	0x00009440


	//   ....[87]....
        /*0878*/ 	.word	0x00009450


	//   ....[88]....
        /*087c*/ 	.word	0x00009460


	//   ....[89]....
        /*0880*/ 	.word	0x00009470


	//   ....[90]....
        /*0884*/ 	.word	0x00009480


	//   ....[91]....
        /*0888*/ 	.word	0x00009490


	//   ....[92]....
        /*088c*/ 	.word	0x000094a0


	//   ....[93]....
        /*0890*/ 	.word	0x000094b0


	//   ....[94]....
        /*0894*/ 	.word	0x000094c0


	//   ....[95]....
        /*0898*/ 	.word	0x000094d0


	//   ....[96]....
        /*089c*/ 	.word	0x000094e0


	//   ....[97]....
        /*08a0*/ 	.word	0x000094f0


	//   ....[98]....
        /*08a4*/ 	.word	0x00009500


	//   ....[99]....
        /*08a8*/ 	.word	0x00009510


	//   ....[100]....
        /*08ac*/ 	.word	0x00009520


	//   ....[101]....
        /*08b0*/ 	.word	0x00009530


	//   ....[102]....
        /*08b4*/ 	.word	0x00009540


	//   ....[103]....
        /*08b8*/ 	.word	0x00009550


	//   ....[104]....
        /*08bc*/ 	.word	0x00009560


	//   ....[105]....
        /*08c0*/ 	.word	0x00009570


	//   ....[106]....
        /*08c4*/ 	.word	0x00009580


	//   ....[107]....
        /*08c8*/ 	.word	0x00009590


	//   ....[108]....
        /*08cc*/ 	.word	0x000095a0


	//   ....[109]....
        /*08d0*/ 	.word	0x000095b0


	//   ....[110]....
        /*08d4*/ 	.word	0x000095c0


	//   ....[111]....
        /*08d8*/ 	.word	0x000095d0


	//   ....[112]....
        /*08dc*/ 	.word	0x000095e0


	//   ....[113]....
        /*08e0*/ 	.word	0x000095f0


	//   ....[114]....
        /*08e4*/ 	.word	0x00009610


	//   ....[115]....
        /*08e8*/ 	.word	0x00009620


	//   ....[116]....
        /*08ec*/ 	.word	0x00009630


	//   ....[117]....
        /*08f0*/ 	.word	0x00009640


	//   ....[118]....
        /*08f4*/ 	.word	0x00009650


	//   ....[119]....
        /*08f8*/ 	.word	0x00009660


	//   ....[120]....
        /*08fc*/ 	.word	0x00009670


	//   ....[121]....
        /*0900*/ 	.word	0x00009680


	//   ....[122]....
        /*0904*/ 	.word	0x00009690


	//   ....[123]....
        /*0908*/ 	.word	0x000096a0


	//   ....[124]....
        /*090c*/ 	.word	0x000096b0


	//   ....[125]....
        /*0910*/ 	.word	0x000096c0


	//   ....[126]....
        /*0914*/ 	.word	0x000096d0


	//   ....[127]....
        /*0918*/ 	.word	0x000096f0


	//   ....[128]....
        /*091c*/ 	.word	0x00009700


	//   ....[129]....
        /*0920*/ 	.word	0x00009710


	//   ....[130]....
        /*0924*/ 	.word	0x00009730


	//   ....[131]....
        /*0928*/ 	.word	0x00009750


	//   ....[132]....
        /*092c*/ 	.word	0x00009770


	//   ....[133]....
        /*0930*/ 	.word	0x00009790


	//   ....[134]....
        /*0934*/ 	.word	0x000097b0


	//   ....[135]....
        /*0938*/ 	.word	0x00009820


	//   ....[136]....
        /*093c*/ 	.word	0x00009850


	//   ....[137]....
        /*0940*/ 	.word	0x00009880


	//   ....[138]....
        /*0944*/ 	.word	0x000098b0


	//   ....[139]....
        /*0948*/ 	.word	0x000098e0


	//   ....[140]....
        /*094c*/ 	.word	0x00009910


	//   ....[141]....
        /*0950*/ 	.word	0x00009940


	//   ....[142]....
        /*0954*/ 	.word	0x00009970


	//   ....[143]....
        /*0958*/ 	.word	0x000099a0


	//   ....[144]....
        /*095c*/ 	.word	0x000099d0


	//   ....[145]....
        /*0960*/ 	.word	0x00009a00


	//   ....[146]....
        /*0964*/ 	.word	0x00009a30


	//   ....[147]....
        /*0968*/ 	.word	0x0000aab0


	//   ....[148]....
        /*096c*/ 	.word	0x0000aac0


	//   ....[149]....
        /*0970*/ 	.word	0x0000aad0


	//   ....[150]....
        /*0974*/ 	.word	0x0000aae0


	//   ....[151]....
        /*0978*/ 	.word	0x0000b5c0


	//   ....[152]....
        /*097c*/ 	.word	0x0000b5e0


	//   ....[153]....
        /*0980*/ 	.word	0x0000b780


	//   ....[154]....
        /*0984*/ 	.word	0x0000b7a0


	//   ....[155]....
        /*0988*/ 	.word	0x0000b8e0


	//   ....[156]....
        /*098c*/ 	.word	0x0000b900


	//   ....[157]....
        /*0990*/ 	.word	0x0000ba50


	//   ....[158]....
        /*0994*/ 	.word	0x0000ba70


	//   ....[159]....
        /*0998*/ 	.word	0x0000c050


	//   ....[160]....
        /*099c*/ 	.word	0x0000c090


	//   ....[161]....
        /*09a0*/ 	.word	0x0000ca30


	//   ....[162]....
        /*09a4*/ 	.word	0x0000ca40


	//   ....[163]....
        /*09a8*/ 	.word	0x0000dc80


	//   ....[164]....
        /*09ac*/ 	.word	0x0000dcb0


	//   ....[165]....
        /*09b0*/ 	.word	0x0000de20


	//   ....[166]....
        /*09b4*/ 	.word	0x0000de40


	//   ....[167]....
        /*09b8*/ 	.word	0x0000df80


	//   ....[168]....
        /*09bc*/ 	.word	0x0000dfa0


	//   ....[169]....
        /*09c0*/ 	.word	0x0000e0f0


	//   ....[170]....
        /*09c4*/ 	.word	0x0000e110


	//   ....[171]....
        /*09c8*/ 	.word	0x0000e2e0


	//   ....[172]....
        /*09cc*/ 	.word	0x0000e4d0


	//   ....[173]....
        /*09d0*/ 	.word	0x0000e500


	//   ....[174]....
        /*09d4*/ 	.word	0x0000e530


	//   ....[175]....
        /*09d8*/ 	.word	0x0000e560


	//   ....[176]....
        /*09dc*/ 	.word	0x0000e590


	//   ....[177]....
        /*09e0*/ 	.word	0x0000e5d0


	//   ....[178]....
        /*09e4*/ 	.word	0x0000e740


	//   ....[179]....
        /*09e8*/ 	.word	0x0000e780


	//   ....[180]....
        /*09ec*/ 	.word	0x0000e7b0


	//   ....[181]....
        /*09f0*/ 	.word	0x0000e7e0


	//   ....[182]....
        /*09f4*/ 	.word	0x0000e810


	//   ....[183]....
        /*09f8*/ 	.word	0x0000e840


	//   ....[184]....
        /*09fc*/ 	.word	0x0000e8d0


	//   ....[185]....
        /*0a00*/ 	.word	0x0000e920


	//   ....[186]....
        /*0a04*/ 	.word	0x0000e930


	//   ....[187]....
        /*0a08*/ 	.word	0x0000e9d0


	//   ....[188]....
        /*0a0c*/ 	.word	0x00010580


	//   ....[189]....
        /*0a10*/ 	.word	0x000105c0


	//   ....[190]....
        /*0a14*/ 	.word	0x000106d0


	//   ....[191]....
        /*0a18*/ 	.word	0x000106e0


	//   ....[192]....
        /*0a1c*/ 	.word	0x00010750


	//   ....[193]....
        /*0a20*/ 	.word	0x00010760


	//   ....[194]....
        /*0a24*/ 	.word	0x000107d0


	//   ....[195]....
        /*0a28*/ 	.word	0x000107e0


	//   ....[196]....
        /*0a2c*/ 	.word	0x00010850


	//   ....[197]....
        /*0a30*/ 	.word	0x00010860


	//   ....[198]....
        /*0a34*/ 	.word	0x000108d0


	//   ....[199]....
        /*0a38*/ 	.word	0x000108e0


	//   ....[200]....
        /*0a3c*/ 	.word	0x00010950


	//   ....[201]....
        /*0a40*/ 	.word	0x00010960


	//   ....[202]....
        /*0a44*/ 	.word	0x00010970


	//   ....[203]....
        /*0a48*/ 	.word	0x000109f0


	//   ....[204]....
        /*0a4c*/ 	.word	0x00010d60


	//   ....[205]....
        /*0a50*/ 	.word	0x00010d90


	//   ....[206]....
        /*0a54*/ 	.word	0x00010eb0


	//   ....[207]....
        /*0a58*/ 	.word	0x00010ec0


	//   ....[208]....
        /*0a5c*/ 	.word	0x00010f50


	//   ....[209]....
        /*0a60*/ 	.word	0x00010f60


	//   ....[210]....
        /*0a64*/ 	.word	0x00010ff0


	//   ....[211]....
        /*0a68*/ 	.word	0x00011000


	//   ....[212]....
        /*0a6c*/ 	.word	0x00011080


	//   ....[213]....
        /*0a70*/ 	.word	0x00011090


	//   ....[214]....
        /*0a74*/ 	.word	0x00011110


	//   ....[215]....
        /*0a78*/ 	.word	0x00011120


	//   ....[216]....
        /*0a7c*/ 	.word	0x000111a0


	//   ....[217]....
        /*0a80*/ 	.word	0x000111b0


	//   ....[218]....
        /*0a84*/ 	.word	0x000111c0


	//   ....[219]....
        /*0a88*/ 	.word	0x000111d0


	//   ....[220]....
        /*0a8c*/ 	.word	0x00011930


	//   ....[221]....
        /*0a90*/ 	.word	0x00011960


	//   ....[222]....
        /*0a94*/ 	.word	0x00011980


	//   ....[223]....
        /*0a98*/ 	.word	0x00011a10


	//   ....[224]....
        /*0a9c*/ 	.word	0x00011a30


	//   ....[225]....
        /*0aa0*/ 	.word	0x00011ac0


	//   ....[226]....
        /*0aa4*/ 	.word	0x00011ae0


	//   ....[227]....
        /*0aa8*/ 	.word	0x00011b70


	//   ....[228]....
        /*0aac*/ 	.word	0x00011b90


	//   ....[229]....
        /*0ab0*/ 	.word	0x00011c20


	//   ....[230]....
        /*0ab4*/ 	.word	0x00011c40


	//   ....[231]....
        /*0ab8*/ 	.word	0x00011cd0


	//   ....[232]....
        /*0abc*/ 	.word	0x00011cf0


	//   ....[233]....
        /*0ac0*/ 	.word	0x00011d80


	//   ....[234]....
        /*0ac4*/ 	.word	0x00011da0


	//   ....[235]....
        /*0ac8*/ 	.word	0x00011db0


	//   ....[236]....
        /*0acc*/ 	.word	0x00012500


	//   ....[237]....
        /*0ad0*/ 	.word	0x00012520


	//   ....[238]....
        /*0ad4*/ 	.word	0x00012580


	//   ....[239]....
        /*0ad8*/ 	.word	0x00012590


	//   ....[240]....
        /*0adc*/ 	.word	0x000125e0


	//   ....[241]....
        /*0ae0*/ 	.word	0x000125f0


	//   ....[242]....
        /*0ae4*/ 	.word	0x00012640


	//   ....[243]....
        /*0ae8*/ 	.word	0x00012650


	//   ....[244]....
        /*0aec*/ 	.word	0x000126a0


	//   ....[245]....
        /*0af0*/ 	.word	0x000126b0


	//   ....[246]....
        /*0af4*/ 	.word	0x00012700


	//   ....[247]....
        /*0af8*/ 	.word	0x00012710


	//   ....[248]....
        /*0afc*/ 	.word	0x00012760


	//   ....[249]....
        /*0b00*/ 	.word	0x00012770


	//   ....[250]....
        /*0b04*/ 	.word	0x00012780


	//   ....[251]....
        /*0b08*/ 	.word	0x000127d0


	//   ....[252]....
        /*0b0c*/ 	.word	0x00012af0


	//   ....[253]....
        /*0b10*/ 	.word	0x00012b00


	//   ....[254]....
        /*0b14*/ 	.word	0x00012b60


	//   ....[255]....
        /*0b18*/ 	.word	0x00012b70


	//   ....[0]....
        /*0b1c*/ 	.word	0x00012bc0


	//   ....[1]....
        /*0b20*/ 	.word	0x00012bd0


	//   ....[2]....
        /*0b24*/ 	.word	0x00012c20


	//   ....[3]....
        /*0b28*/ 	.word	0x00012c30


	//   ....[4]....
        /*0b2c*/ 	.word	0x00012c80


	//   ....[5]....
        /*0b30*/ 	.word	0x00012c90


	//   ....[6]....
        /*0b34*/ 	.word	0x00012ce0


	//   ....[7]....
        /*0b38*/ 	.word	0x00012cf0


	//   ....[8]....
        /*0b3c*/ 	.word	0x00012d40


	//   ....[9]....
        /*0b40*/ 	.word	0x00012d50


	//   ....[10]....
        /*0b44*/ 	.word	0x00012d60


	//   ....[11]....
        /*0b48*/ 	.word	0x00012db0


	//   ....[12]....
        /*0b4c*/ 	.word	0x000147a0


	//   ....[13]....
        /*0b50*/ 	.word	0x000147d0


	//   ....[14]....
        /*0b54*/ 	.word	0x00014800


	//   ....[15]....
        /*0b58*/ 	.word	0x00014810


	//   ....[16]....
        /*0b5c*/ 	.word	0x00014830


	//   ....[17]....
        /*0b60*/ 	.word	0x00014850


	//   ....[18]....
        /*0b64*/ 	.word	0x00014890


	//   ....[19]....
        /*0b68*/ 	.word	0x000148c0


	//   ....[20]....
        /*0b6c*/ 	.word	0x00014a30


	//   ....[21]....
        /*0b70*/ 	.word	0x00014a60


	//   ....[22]....
        /*0b74*/ 	.word	0x00014a90


	//   ....[23]....
        /*0b78*/ 	.word	0x00014ac0


	//   ....[24]....
        /*0b7c*/ 	.word	0x00014af0


	//   ....[25]....
        /*0b80*/ 	.word	0x00014b30


	//   ....[26]....
        /*0b84*/ 	.word	0x00014bb0


	//   ....[27]....
        /*0b88*/ 	.word	0x00014c00


	//   ....[28]....
        /*0b8c*/ 	.word	0x00014c10


	//   ....[29]....
        /*0b90*/ 	.word	0x00014ca0


	//   ....[30]....
        /*0b94*/ 	.word	0x00015250


	//   ....[31]....
        /*0b98*/ 	.word	0x000157d0


	//   ....[32]....
        /*0b9c*/ 	.word	0x000158b0


	//   ....[33]....
        /*0ba0*/ 	.word	0x000159a0


	//   ....[34]....
        /*0ba4*/ 	.word	0x00015a60


	//   ....[35]....
        /*0ba8*/ 	.word	0x00015b40


	//   ....[36]....
        /*0bac*/ 	.word	0x00015ba0


	//   ....[37]....
        /*0bb0*/ 	.word	0x00015c80


	//   ....[38]....
        /*0bb4*/ 	.word	0x00015ce0


	//   ....[39]....
        /*0bb8*/ 	.word	0x00015dc0


	//   ....[40]....
        /*0bbc*/ 	.word	0x00015e20


	//   ....[41]....
        /*0bc0*/ 	.word	0x00015f00


	//   ....[42]....
        /*0bc4*/ 	.word	0x00015f60


	//   ....[43]....
        /*0bc8*/ 	.word	0x00016040


	//   ....[44]....
        /*0bcc*/ 	.word	0x000160a0


	//   ....[45]....
        /*0bd0*/ 	.word	0x00016180


	//   ....[46]....
        /*0bd4*/ 	.word	0x000161e0


	//   ....[47]....
        /*0bd8*/ 	.word	0x000162b0


	//   ....[48]....
        /*0bdc*/ 	.word	0x00016440


	//   ....[49]....
        /*0be0*/ 	.word	0x000164d0


	//   ....[50]....
        /*0be4*/ 	.word	0x000165f0


	//   ....[51]....
        /*0be8*/ 	.word	0x00016640


	//   ....[52]....
        /*0bec*/ 	.word	0x00016760


	//   ....[53]....
        /*0bf0*/ 	.word	0x000167b0


	//   ....[54]....
        /*0bf4*/ 	.word	0x000168d0


	//   ....[55]....
        /*0bf8*/ 	.word	0x00016920


	//   ....[56]....
        /*0bfc*/ 	.word	0x00016a20


	//   ....[57]....
        /*0c00*/ 	.word	0x00016ac0


	//   ....[58]....
        /*0c04*/ 	.word	0x00016b20


	//   ....[59]....
        /*0c08*/ 	.word	0x00016c10


	//   ....[60]....
        /*0c0c*/ 	.word	0x00016c70


	//   ....[61]....
        /*0c10*/ 	.word	0x00016d60


	//   ....[62]....
        /*0c14*/ 	.word	0x00016dc0


	//   ....[63]....
        /*0c18*/ 	.word	0x00016e60


	//   ....[64]....
        /*0c1c*/ 	.word	0x00016f60


	//   ....[65]....
        /*0c20*/ 	.word	0x00016fd0


	//   ....[66]....
        /*0c24*/ 	.word	0x00017030


	//   ....[67]....
        /*0c28*/ 	.word	0x00017140


	//   ....[68]....
        /*0c2c*/ 	.word	0x000171a0


	//   ....[69]....
        /*0c30*/ 	.word	0x000172b0


	//   ....[70]....
        /*0c34*/ 	.word	0x00017310


	//   ....[71]....
        /*0c38*/ 	.word	0x00017420


	//   ....[72]....
        /*0c3c*/ 	.word	0x00017480


	//   ....[73]....
        /*0c40*/ 	.word	0x00017590


	//   ....[74]....
        /*0c44*/ 	.word	0x000175f0


	//   ....[75]....
        /*0c48*/ 	.word	0x00017700


	//   ....[76]....
        /*0c4c*/ 	.word	0x00017760


	//   ....[77]....
        /*0c50*/ 	.word	0x00017860


	//   ....[78]....
        /*0c54*/ 	.word	0x000178c0


	//   ....[79]....
        /*0c58*/ 	.word	0x000179b0


	//   ....[80]....
        /*0c5c*/ 	.word	0x00017ae0


	//   ....[81]....
        /*0c60*/ 	.word	0x00017b80


	//   ....[82]....
        /*0c64*/ 	.word	0x00017be0


	//   ....[83]....
        /*0c68*/ 	.word	0x00017ca0


	//   ....[84]....
        /*0c6c*/ 	.word	0x00017d00


	//   ....[85]....
        /*0c70*/ 	.word	0x00017dc0


	//   ....[86]....
        /*0c74*/ 	.word	0x00017e20


	//   ....[87]....
        /*0c78*/ 	.word	0x00017ee0


	//   ....[88]....
        /*0c7c*/ 	.word	0x00017f40


	//   ....[89]....
        /*0c80*/ 	.word	0x00018000


	//   ....[90]....
        /*0c84*/ 	.word	0x00018060


	//   ....[91]....
        /*0c88*/ 	.word	0x00018120


	//   ....[92]....
        /*0c8c*/ 	.word	0x00018180


	//   ....[93]....
        /*0c90*/ 	.word	0x00018240


	//   ....[94]....
        /*0c94*/ 	.word	0x000182a0


	//   ....[95]....
        /*0c98*/ 	.word	0x00018360


	//   ....[96]....
        /*0c9c*/ 	.word	0x00018450


	//   ....[97]....
        /*0ca0*/ 	.word	0x000184e0


	//   ....[98]....
        /*0ca4*/ 	.word	0x00018540


	//   ....[99]....
        /*0ca8*/ 	.word	0x00018600


	//   ....[100]....
        /*0cac*/ 	.word	0x00018660


	//   ....[101]....
        /*0cb0*/ 	.word	0x00018720


	//   ....[102]....
        /*0cb4*/ 	.word	0x00018780


	//   ....[103]....
        /*0cb8*/ 	.word	0x00018840


	//   ....[104]....
        /*0cbc*/ 	.word	0x000188a0


	//   ....[105]....
        /*0cc0*/ 	.word	0x00018960


	//   ....[106]....
        /*0cc4*/ 	.word	0x000189c0


	//   ....[107]....
        /*0cc8*/ 	.word	0x00018a80


	//   ....[108]....
        /*0ccc*/ 	.word	0x00018ae0


	//   ....[109]....
        /*0cd0*/ 	.word	0x00018ba0


	//   ....[110]....
        /*0cd4*/ 	.word	0x00018c00


	//   ....[111]....
        /*0cd8*/ 	.word	0x00018cc0


	//   ....[112]....
        /*0cdc*/ 	.word	0x00018f20


	//----- nvinfo : EIATTR_REG_RECONFIG
	.align		4
.L_368:
        /*0ce0*/ 	.byte	0x01, 0x54
	.zero		2


	//----- nvinfo : EIATTR_SYSCALL_OFFSETS
	.align		4
        /*0ce4*/ 	.byte	0x04, 0x46
        /*0ce6*/ 	.short	(.L_370 - .L_369)


	//   ....[0]....
.L_369:
        /*0ce8*/ 	.word	0x00001dd0


	//   ....[1]....
        /*0cec*/ 	.word	0x0000fb80


	//   ....[2]....
        /*0cf0*/ 	.word	0x0000fcf0


	//   ....[3]....
        /*0cf4*/ 	.word	0x0000fe40


	//   ....[4]....
        /*0cf8*/ 	.word	0x0000ff80


	//   ....[5]....
        /*0cfc*/ 	.word	0x000115b0


	//----- nvinfo : EIATTR_MBARRIER_INSTR_OFFSETS
	.align		4
.L_370:
        /*0d00*/ 	.byte	0x04, 0x39
        /*0d02*/ 	.short	(.L_372 - .L_371)


	//   ....[0]....
.L_371:
        /*0d04*/ 	.word	0x00000180
        /*0d08*/ 	.word	0x000000ff
        /*0d0c*/ 	.word	0x00038800
        /*0d10*/ 	.short	0x0100
        /*0d12*/ 	.byte	0x08
	.zero		1


	//   ....[1]....
        /*0d14*/ 	.word	0x00000190
        /*0d18*/ 	.word	0x000000ff
        /*0d1c*/ 	.word	0x00038820
        /*0d20*/ 	.short	0x0100
        /*0d22*/ 	.byte	0x08
	.zero		1


	//   ....[2]....
        /*0d24*/ 	.word	0x00000280
        /*0d28*/ 	.word	0x000000ff
        /*0d2c*/ 	.word	0x00038830
        /*0d30*/ 	.short	0x0100
        /*0d32*/ 	.byte	0x08
	.zero		1


	//   ....[3]....
        /*0d34*/ 	.word	0x00000290
        /*0d38*/ 	.word	0x000000ff
        /*0d3c*/ 	.word	0x00038840
        /*0d40*/ 	.short	0x0100
        /*0d42*/ 	.byte	0x08
	.zero		1


	//   ....[4]....
        /*0d44*/ 	.word	0x000002a0
        /*0d48*/ 	.word	0x000000ff
        /*0d4c*/ 	.word	0x00038838
        /*0d50*/ 	.short	0x0100
        /*0d52*/ 	.byte	0x08
	.zero		1


	//   ....[5]....
        /*0d54*/ 	.word	0x000002b0
        /*0d58*/ 	.word	0x000000ff
        /*0d5c*/ 	.word	0x00038848
        /*0d60*/ 	.short	0x0100
        /*0d62*/ 	.byte	0x08
	.zero		1


	//   ....[6]....
        /*0d64*/ 	.word	0x000003e0
        /*0d68*/ 	.word	0x000000ff
        /*0d6c*/ 	.word	0x00038850
        /*0d70*/ 	.short	0x0100
        /*0d72*/ 	.byte	0x08
	.zero		1


	//   ....[7]....
        /*0d74*/ 	.word	0x000003f0
        /*0d78*/ 	.word	0x000000ff
        /*0d7c*/ 	.word	0x00038860
        /*0d80*/ 	.short	0x0100
        /*0d82*/ 	.byte	0x08
	.zero		1


	//   ....[8]....
        /*0d84*/ 	.word	0x00000400
        /*0d88*/ 	.word	0x000000ff
        /*0d8c*/ 	.word	0x00038858
        /*0d90*/ 	.short	0x0100
        /*0d92*/ 	.byte	0x08
	.zero		1


	//   ....[9]....
        /*0d94*/ 	.word	0x00000410
        /*0d98*/ 	.word	0x000000ff
        /*0d9c*/ 	.word	0x00038868
        /*0da0*/ 	.short	0x0100
        /*0da2*/ 	.byte	0x08
	.zero		1


	//   ....[10]....
        /*0da4*/ 	.word	0x00000500
        /*0da8*/ 	.word	0x000000ff
        /*0dac*/ 	.word	0x00038870
        /*0db0*/ 	.short	0x0100
        /*0db2*/ 	.byte	0x06
	.zero		1


	//   ....[11]....
        /*0db4*/ 	.word	0x00000510
        /*0db8*/ 	.word	0x000000ff
        /*0dbc*/ 	.word	0x00038880
        /*0dc0*/ 	.short	0x0100
        /*0dc2*/ 	.byte	0x06
	.zero		1


	//   ....[12]....
        /*0dc4*/ 	.word	0x00000520
        /*0dc8*/ 	.word	0x000000ff
        /*0dcc*/ 	.word	0x00038878
        /*0dd0*/ 	.short	0x0100
        /*0dd2*/ 	.byte	0x06
	.zero		1


	//   ....[13]....
        /*0dd4*/ 	.word	0x00000530
        /*0dd8*/ 	.word	0x000000ff
        /*0ddc*/ 	.word	0x00038888
        /*0de0*/ 	.short	0x0100
        /*0de2*/ 	.byte	0x06
	.zero		1


	//   ....[14]....
        /*0de4*/ 	.word	0x00000660
        /*0de8*/ 	.word	0x000000ff
        /*0dec*/ 	.word	0x00038890
        /*0df0*/ 	.short	0x0100
        /*0df2*/ 	.byte	0x08
	.zero		1


	//   ....[15]....
        /*0df4*/ 	.word	0x00000670
        /*0df8*/ 	.word	0x000000ff
        /*0dfc*/ 	.word	0x000388a0
        /*0e00*/ 	.short	0x0100
        /*0e02*/ 	.byte	0x08
	.zero		1


	//   ....[16]....
        /*0e04*/ 	.word	0x00000680
        /*0e08*/ 	.word	0x000000ff
        /*0e0c*/ 	.word	0x00038898
        /*0e10*/ 	.short	0x0100
        /*0e12*/ 	.byte	0x08
	.zero		1


	//   ....[17]....
        /*0e14*/ 	.word	0x00000690
        /*0e18*/ 	.word	0x000000ff
        /*0e1c*/ 	.word	0x000388a8
        /*0e20*/ 	.short	0x0100
        /*0e22*/ 	.byte	0x08
	.zero		1


	//   ....[18]....
        /*0e24*/ 	.word	0x000007e0
        /*0e28*/ 	.word	0x000000ff
        /*0e2c*/ 	.word	0x000388b0
        /*0e30*/ 	.short	0x0100
        /*0e32*/ 	.byte	0x08
	.zero		1


	//   ....[19]....
        /*0e34*/ 	.word	0x000007f0
        /*0e38*/ 	.word	0x000000ff
        /*0e3c*/ 	.word	0x000388c0
        /*0e40*/ 	.short	0x0100
        /*0e42*/ 	.byte	0x08
	.zero		1


	//   ....[20]....
        /*0e44*/ 	.word	0x00000800
        /*0e48*/ 	.word	0x000000ff
        /*0e4c*/ 	.word	0x000388b8
        /*0e50*/ 	.short	0x0100
        /*0e52*/ 	.byte	0x08
	.zero		1


	//   ....[21]....
        /*0e54*/ 	.word	0x00000810
        /*0e58*/ 	.word	0x000000ff
        /*0e5c*/ 	.word	0x000388c8
        /*0e60*/ 	.short	0x0100
        /*0e62*/ 	.byte	0x08
	.zero		1


	//   ....[22]....
        /*0e64*/ 	.word	0x00002030
        /*0e68*/ 	.word	0x000000ff
        /*0e6c*/ 	.word	0x00038800
        /*0e70*/ 	.short	0x010a
        /*0e72*/ 	.byte	0x33
	.zero		1


	//   ....[23]....
        /*0e74*/ 	.word	0x00002110
        /*0e78*/ 	.word	0x000000ff
        /*0e7c*/ 	.word	0x00038830
        /*0e80*/ 	.short	0x010a
        /*0e82*/ 	.byte	0x37
	.zero		1


	//   ....[24]....
        /*0e84*/ 	.word	0x00002150
        /*0e88*/ 	.word	0x000000ff
        /*0e8c*/ 	.word	0x00038830
        /*0e90*/ 	.short	0x010a
        /*0e92*/ 	.byte	0x37
	.zero		1


	//   ....[25]....
        /*0e94*/ 	.word	0x00002c40
        /*0e98*/ 	.word	0x000000ff
        /*0e9c*/ 	.word	0x00000000
        /*0ea0*/ 	.short	0x0101
        /*0ea2*/ 	.byte	0x06
	.zero		1


	//   ....[26]....
        /*0ea4*/ 	.word	0x00004700
        /*0ea8*/ 	.word	0x000000ff
        /*0eac*/ 	.word	0x00038850
        /*0eb0*/ 	.short	0x010a
        /*0eb2*/ 	.byte	0x37
	.zero		1


	//   ....[27]....
        /*0eb4*/ 	.word	0x00004740
        /*0eb8*/ 	.word	0x000000ff
        /*0ebc*/ 	.word	0x00038850
        /*0ec0*/ 	.short	0x010a
        /*0ec2*/ 	.byte	0x37
	.zero		1


	//   ....[28]....
        /*0ec4*/ 	.word	0x00004970
        /*0ec8*/ 	.word	0x000000ff
        /*0ecc*/ 	.word	0x00000000
        /*0ed0*/ 	.short	0x0101
        /*0ed2*/ 	.byte	0x37
	.zero		1


	//   ....[29]....
        /*0ed4*/ 	.word	0x00004b10
        /*0ed8*/ 	.word	0x000000ff
        /*0edc*/ 	.word	0x00038830
        /*0ee0*/ 	.short	0x010a
        /*0ee2*/ 	.byte	0x31
	.zero		1


	//   ....[30]....
        /*0ee4*/ 	.word	0x00004b60
        /*0ee8*/ 	.word	0x000000ff
        /*0eec*/ 	.word	0x00038830
        /*0ef0*/ 	.short	0x010a
        /*0ef2*/ 	.byte	0x31
	.zero		1


	//   ....[31]....
        /*0ef4*/ 	.word	0x00005260
        /*0ef8*/ 	.word	0x000000ff
        /*0efc*/ 	.word	0x00000000
        /*0f00*/ 	.short	0x0101
        /*0f02*/ 	.byte	0x06
	.zero		1


	//   ....[32]....
        /*0f04*/ 	.word	0x000071f0
        /*0f08*/ 	.word	0x000000ff
        /*0f0c*/ 	.word	0x00038850
        /*0f10*/ 	.short	0x010a
        /*0f12*/ 	.byte	0x31
	.zero		1


	//   ....[33]....
        /*0f14*/ 	.word	0x00007240
        /*0f18*/ 	.word	0x000000ff
        /*0f1c*/ 	.word	0x00038850
        /*0f20*/ 	.short	0x010a
        /*0f22*/ 	.byte	0x31
	.zero		1


	//   ....[34]....
        /*0f24*/ 	.word	0x00007490
        /*0f28*/ 	.word	0x000000ff
        /*0f2c*/ 	.word	0x00000000
        /*0f30*/ 	.short	0x0101
        /*0f32*/ 	.byte	0x31
	.zero		1


	//   ....[35]....
        /*0f34*/ 	.word	0x0000b5b0
        /*0f38*/ 	.word	0x000000ff
        /*0f3c*/ 	.word	0x00000000
        /*0f40*/ 	.short	0x0101
        /*0f42*/ 	.byte	0x08
	.zero		1


	//   ....[36]....
        /*0f44*/ 	.word	0x0000be60
        /*0f48*/ 	.word	0x000000ff
        /*0f4c*/ 	.word	0x00000000
        /*0f50*/ 	.short	0x0101
        /*0f52*/ 	.byte	0x08
	.zero		1


	//   ....[37]....
        /*0f54*/ 	.word	0x00010390
        /*0f58*/ 	.word	0x00000006
        /*0f5c*/ 	.word	0x00038880
        /*0f60*/ 	.short	0x010a
        /*0f62*/ 	.byte	0x3f
	.zero		1


	//   ....[38]....
        /*0f64*/ 	.word	0x00010ae0
        /*0f68*/ 	.word	0x00000006
        /*0f6c*/ 	.word	0x00038870
        /*0f70*/ 	.short	0x0107
        /*0f72*/ 	.byte	0x3f
	.zero		1


	//   ....[39]....
        /*0f74*/ 	.word	0x00010ba0
        /*0f78*/ 	.word	0x00000006
        /*0f7c*/ 	.word	0x00038870
        /*0f80*/ 	.short	0x0101
        /*0f82*/ 	.byte	0x3f
	.zero		1


	//   ....[40]....
        /*0f84*/ 	.word	0x00010bd0
        /*0f88*/ 	.word	0x00000006
        /*0f8c*/ 	.word	0x00038840
        /*0f90*/ 	.short	0x010a
        /*0f92*/ 	.byte	0x3f
	.zero		1


	//   ....[41]....
        /*0f94*/ 	.word	0x00011300
        /*0f98*/ 	.word	0x00000006
        /*0f9c*/ 	.word	0x00038830
        /*0fa0*/ 	.short	0x0107
        /*0fa2*/ 	.byte	0x3f
	.zero		1


	//   ....[42]....
        /*0fa4*/ 	.word	0x000113c0
        /*0fa8*/ 	.word	0x00000006
        /*0fac*/ 	.word	0x00038830
        /*0fb0*/ 	.short	0x0101
        /*0fb2*/ 	.byte	0x3f
	.zero		1


	//   ....[43]....
        /*0fb4*/ 	.word	0x00011ef0
        /*0fb8*/ 	.word	0x00000011
        /*0fbc*/ 	.word	0x00038800
        /*0fc0*/ 	.short	0x0107
        /*0fc2*/ 	.byte	0x3f
	.zero		1


	//   ....[44]....
        /*0fc4*/ 	.word	0x00012000
        /*0fc8*/ 	.word	0x00000011
        /*0fcc*/ 	.word	0x00038800
        /*0fd0*/ 	.short	0x0101
        /*0fd2*/ 	.byte	0x3f
	.zero		1


	//   ....[45]....
        /*0fd4*/ 	.word	0x00012020
        /*0fd8*/ 	.word	0x00000011
        /*0fdc*/ 	.word	0x00038820
        /*0fe0*/ 	.short	0x010a
        /*0fe2*/ 	.byte	0x3f
	.zero		1


	//   ....[46]....
        /*0fe4*/ 	.word	0x00012350
        /*0fe8*/ 	.word	0x00000000
        /*0fec*/ 	.word	0x00038880
        /*0ff0*/ 	.short	0x010a
        /*0ff2*/ 	.byte	0x3f
	.zero		1


	//   ....[47]....
        /*0ff4*/ 	.word	0x00012860
        /*0ff8*/ 	.word	0x00000000
        /*0ffc*/ 	.word	0x00038870
        /*1000*/ 	.short	0x0107
        /*1002*/ 	.byte	0x3f
	.zero		1


	//   ....[48]....
        /*1004*/ 	.word	0x00012920
        /*1008*/ 	.word	0x00000000
        /*100c*/ 	.word	0x00038870
        /*1010*/ 	.short	0x0101
        /*1012*/ 	.byte	0x3f
	.zero		1


	//   ....[49]....
        /*1014*/ 	.word	0x00012950
        /*1018*/ 	.word	0x00000000
        /*101c*/ 	.word	0x00038840
        /*1020*/ 	.short	0x010a
        /*1022*/ 	.byte	0x3f
	.zero		1


	//   ....[50]....
        /*1024*/ 	.word	0x00012e40
        /*1028*/ 	.word	0x00000000
        /*102c*/ 	.word	0x00038830
        /*1030*/ 	.short	0x0107
        /*1032*/ 	.byte	0x3f
	.zero		1


	//   ....[51]....
        /*1034*/ 	.word	0x00012f00
        /*1038*/ 	.word	0x00000000
        /*103c*/ 	.word	0x00038830
        /*1040*/ 	.short	0x0101
        /*1042*/ 	.byte	0x3f
	.zero		1


	//   ....[52]....
        /*1044*/ 	.word	0x00012f90
        /*1048*/ 	.word	0x00000000
        /*104c*/ 	.word	0x00038870
        /*1050*/ 	.short	0x010a
        /*1052*/ 	.byte	0x3f
	.zero		1


	//   ....[53]....
        /*1054*/ 	.word	0x00013020
        /*1058*/ 	.word	0x00000000
        /*105c*/ 	.word	0x00038860
        /*1060*/ 	.short	0x010a
        /*1062*/ 	.byte	0x3f
	.zero		1


	//   ....[54]....
        /*1064*/ 	.word	0x00013910
        /*1068*/ 	.word	0x00000000
        /*106c*/ 	.word	0x00038850
        /*1070*/ 	.short	0x0101
        /*1072*/ 	.byte	0x3f
	.zero		1


	//   ....[55]....
        /*1074*/ 	.word	0x00013990
        /*1078*/ 	.word	0x00000003
        /*107c*/ 	.word	0x00000000
        /*1080*/ 	.short	0x0101
        /*1082*/ 	.byte	0x3f
	.zero		1


	//   ....[56]....
        /*1084*/ 	.word	0x00013b50
        /*1088*/ 	.word	0x00000002
        /*108c*/ 	.word	0x00038870
        /*1090*/ 	.short	0x010a
        /*1092*/ 	.byte	0x3f
	.zero		1


	//   ....[57]....
        /*1094*/ 	.word	0x00013bd0
        /*1098*/ 	.word	0x00000002
        /*109c*/ 	.word	0x00038860
        /*10a0*/ 	.short	0x010a
        /*10a2*/ 	.byte	0x3f
	.zero		1


	//   ....[58]....
        /*10a4*/ 	.word	0x000144d0
        /*10a8*/ 	.word	0x00000002
        /*10ac*/ 	.word	0x00038850
        /*10b0*/ 	.short	0x0101
        /*10b2*/ 	.byte	0x3f
	.zero		1


	//   ....[59]....
        /*10b4*/ 	.word	0x00014550
        /*10b8*/ 	.word	0x00000003
        /*10bc*/ 	.word	0x00000000
        /*10c0*/ 	.short	0x0101
        /*10c2*/ 	.byte	0x3f
	.zero		1


	//   ....[60]....
        /*10c4*/ 	.word	0x000151d0
        /*10c8*/ 	.word	0x00000007
        /*10cc*/ 	.word	0x00038820
        /*10d0*/ 	.short	0x010a
        /*10d2*/ 	.byte	0x3f
	.zero		1


	//   ....[61]....
        /*10d4*/ 	.word	0x00015350
        /*10d8*/ 	.word	0x00000005
        /*10dc*/ 	.word	0x00038840
        /*10e0*/ 	.short	0x010a
        /*10e2*/ 	.byte	0x3f
	.zero		1


	//   ....[62]....
        /*10e4*/ 	.word	0x000153f0
        /*10e8*/ 	.word	0x00000003
        /*10ec*/ 	.word	0x00038840
        /*10f0*/ 	.short	0x010a
        /*10f2*/ 	.byte	0x3f
	.zero		1


	//   ....[63]....
        /*10f4*/ 	.word	0x00015430
        /*10f8*/ 	.word	0x00000005
        /*10fc*/ 	.word	0x00038860
        /*1100*/ 	.short	0x010a
        /*1102*/ 	.byte	0x3f
	.zero		1


	//   ....[64]....
        /*1104*/ 	.word	0x00015470
        /*1108*/ 	.word	0x00000003
        /*110c*/ 	.word	0x00038860
        /*1110*/ 	.short	0x010a
        /*1112*/ 	.byte	0x3f
	.zero		1


	//   ....[65]....
        /*1114*/ 	.word	0x000154b0
        /*1118*/ 	.word	0x00000005
        /*111c*/ 	.word	0x00038880
        /*1120*/ 	.short	0x010a
        /*1122*/ 	.byte	0x3f
	.zero		1


	//   ....[66]....
        /*1124*/ 	.word	0x000154f0
        /*1128*/ 	.word	0x00000003
        /*112c*/ 	.word	0x00038880
        /*1130*/ 	.short	0x010a
        /*1132*/ 	.byte	0x3f
	.zero		1


	//   ....[67]....
        /*1134*/ 	.word	0x00015560
        /*1138*/ 	.word	0x00000003
        /*113c*/ 	.word	0x00038800
        /*1140*/ 	.short	0x010a
        /*1142*/ 	.byte	0x3f
	.zero		1


	//   ....[68]....
        /*1144*/ 	.word	0x000155c0
        /*1148*/ 	.word	0x00000003
        /*114c*/ 	.word	0x00038830
        /*1150*/ 	.short	0x010a
        /*1152*/ 	.byte	0x3f
	.zero		1


	//   ....[69]....
        /*1154*/ 	.word	0x00015620
        /*1158*/ 	.word	0x00000007
        /*115c*/ 	.word	0x00038850
        /*1160*/ 	.short	0x010a
        /*1162*/ 	.byte	0x3f
	.zero		1


	//   ....[70]....
        /*1164*/ 	.word	0x00015690
        /*1168*/ 	.word	0x00000002
        /*116c*/ 	.word	0x00038830
        /*1170*/ 	.short	0x010a
        /*1172*/ 	.byte	0x3f
	.zero		1


	//   ....[71]....
        /*1174*/ 	.word	0x00015700
        /*1178*/ 	.word	0x00000005
        /*117c*/ 	.word	0x00038850
        /*1180*/ 	.short	0x010a
        /*1182*/ 	.byte	0x3f
	.zero		1


	//   ....[72]....
        /*1184*/ 	.word	0x00015800
        /*1188*/ 	.word	0x00000006
        /*118c*/ 	.word	0x00038880
        /*1190*/ 	.short	0x010a
        /*1192*/ 	.byte	0x3f
	.zero		1


	//   ....[73]....
        /*1194*/ 	.word	0x00016390
        /*1198*/ 	.word	0x00000006
        /*119c*/ 	.word	0x00038840
        /*11a0*/ 	.short	0x010a
        /*11a2*/ 	.byte	0x3f
	.zero		1


	//   ....[74]....
        /*11a4*/ 	.word	0x000179e0
        /*11a8*/ 	.word	0x00000011
        /*11ac*/ 	.word	0x00038820
        /*11b0*/ 	.short	0x010a
        /*11b2*/ 	.byte	0x3f
	.zero		1


	//   ....[75]....
        /*11b4*/ 	.word	0x00017a30
        /*11b8*/ 	.word	0x00000000
        /*11bc*/ 	.word	0x00038880
        /*11c0*/ 	.short	0x010a
        /*11c2*/ 	.byte	0x3f
	.zero		1


	//   ....[76]....
        /*11c4*/ 	.word	0x000183a0
        /*11c8*/ 	.word	0x00000000
        /*11cc*/ 	.word	0x00038840
        /*11d0*/ 	.short	0x010a
        /*11d2*/ 	.byte	0x3f
	.zero		1


	//   ....[77]....
        /*11d4*/ 	.word	0x00018d00
        /*11d8*/ 	.word	0x00000000
        /*11dc*/ 	.word	0x00038870
        /*11e0*/ 	.short	0x010a
        /*11e2*/ 	.byte	0x3f
	.zero		1


	//   ....[78]....
        /*11e4*/ 	.word	0x00018d50
        /*11e8*/ 	.word	0x00000000
        /*11ec*/ 	.word	0x00038860
        /*11f0*/ 	.short	0x010a
        /*11f2*/ 	.byte	0x3f
	.zero		1


	//   ....[79]....
        /*11f4*/ 	.word	0x00018da0
        /*11f8*/ 	.word	0x00000002
        /*11fc*/ 	.word	0x00038870
        /*1200*/ 	.short	0x010a
        /*1202*/ 	.byte	0x3f
	.zero		1


	//   ....[80]....
        /*1204*/ 	.word	0x00018df0
        /*1208*/ 	.word	0x00000002
        /*120c*/ 	.word	0x00038860
        /*1210*/ 	.short	0x010a
        /*1212*/ 	.byte	0x3f
	.zero		1


	//   ....[81]....
        /*1214*/ 	.word	0x00018e40
        /*1218*/ 	.word	0x00000007
        /*121c*/ 	.word	0x00038820
        /*1220*/ 	.short	0x010a
        /*1222*/ 	.byte	0x3f
	.zero		1


	//   ....[82]....
        /*1224*/ 	.word	0x00018fe0
        /*1228*/ 	.word	0x00000005
        /*122c*/ 	.word	0x00038840
        /*1230*/ 	.short	0x010a
        /*1232*/ 	.byte	0x3f
	.zero		1


	//   ....[83]....
        /*1234*/ 	.word	0x00019030
        /*1238*/ 	.word	0x00000003
        /*123c*/ 	.word	0x00038840
        /*1240*/ 	.short	0x010a
        /*1242*/ 	.byte	0x3f
	.zero		1


	//   ....[84]....
        /*1244*/ 	.word	0x00019080
        /*1248*/ 	.word	0x00000005
        /*124c*/ 	.word	0x00038860
        /*1250*/ 	.short	0x010a
        /*1252*/ 	.byte	0x3f
	.zero		1


	//   ....[85]....
        /*1254*/ 	.word	0x000190d0
        /*1258*/ 	.word	0x00000003
        /*125c*/ 	.word	0x00038860
        /*1260*/ 	.short	0x010a
        /*1262*/ 	.byte	0x3f
	.zero		1


	//   ....[86]....
        /*1264*/ 	.word	0x00019120
        /*1268*/ 	.word	0x00000005
        /*126c*/ 	.word	0x00038880
        /*1270*/ 	.short	0x010a
        /*1272*/ 	.byte	0x3f
	.zero		1


	//----- nvinfo : EIATTR_NUM_MBARRIERS
	.align		4
.L_372:
        /*1274*/ 	.byte	0x03, 0x38
        /*1276*/ 	.short	0x0016


	//----- nvinfo : EIATTR_EXIT_INSTR_OFFSETS
	.align		4
        /*1278*/ 	.byte	0x04, 0x1c
        /*127a*/ 	.short	(.L_374 - .L_373)


	//   ....[0]....
.L_373:
        /*127c*/ 	.word	0x000009c0


	//   ....[1]....
        /*1280*/ 	.word	0x0000e290


	//   ....[2]....
        /*1284*/ 	.word	0x00015540


	//----- nvinfo : EIATTR_MAX_THREADS
	.align		4
.L_374:
        /*1288*/ 	.byte	0x04, 0x05
        /*128a*/ 	.short	(.L_376 - .L_375)
.L_375:
        /*128c*/ 	.word	0x00000180
        /*1290*/ 	.word	0x00000001
        /*1294*/ 	.word	0x00000001


	//----- nvinfo : EIATTR_CRS_STACK_SIZE
	.align		4
.L_376:
        /*1298*/ 	.byte	0x04, 0x1e
        /*129a*/ 	.short	(.L_378 - .L_377)
.L_377:
        /*129c*/ 	.word	0x00000000


	//----- nvinfo : EIATTR_CBANK_PARAM_SIZE
	.align		4
.L_378:
        /*12a0*/ 	.byte	0x03, 0x19
        /*12a2*/ 	.short	0x0af0


	//----- nvinfo : EIATTR_PARAM_CBANK
	.align		4
        /*12a4*/ 	.byte	0x04, 0x0a
        /*12a6*/ 	.short	(.L_380 - .L_379)
	.align		4
.L_379:
        /*12a8*/ 	.word	index@(.nv.constant0._ZN7cutlass13device_kernelIN5flash11enable_sm90INS1_16FlashAttnFwdSm90INS1_25CollectiveMainloopFwdSm90ILi2EN4cute5tupleIJNS5_1CILi1EEES8_S8_EEENS6_IJNS7_ILi128EEESA_NS7_ILi256EEEEEELi256ENS_12float_e4m3_tEfNS_4arch4Sm90ELb0ELb0ELb1ELb1ELb1ELb0ELb0ELb1ELb0ELb1ELb1ELb0EEENS1_21CollectiveEpilogueFwdINS6_IJSA_SB_SA_EEES9_NS_10bfloat16_tESF_Li256ELb1ELb1ELb1ELb1EEENS1_36VarlenDynamicPersistentTileSchedulerILi128ELi128ELi256ELi128ELb1ELb1ELb1ELb0ELb1ELb1EEEEEEEEEvNT_6ParamsE)
        /*12ac*/ 	.short	0x0210
        /*12ae*/ 	.short	0x0af0


	//----- nvinfo : EIATTR_SW_WAR
	.align		4
.L_380:
        /*12b0*/ 	.byte	0x04, 0x36
        /*12b2*/ 	.short	(.L_382 - .L_381)
.L_381:
        /*12b4*/ 	.word	0x00000008
.L_382:


//--------------------- .nv.info._ZN7cutlass13device_kernelIN5flash11enable_sm90INS1_16FlashAttnFwdSm90INS1_25CollectiveMainloopFwdSm90ILi2EN4cute5tupleIJNS5_1CILi1EEES8_S8_EEENS6_IJNS7_ILi128EEESA_NS7_ILi256EEEEEELi256ENS_12float_e4m3_tEfNS_4arch4Sm90ELb0ELb0ELb1ELb1ELb1ELb1ELb0ELb1ELb0ELb1ELb1ELb0EEENS1_21CollectiveEpilogueFwdINS6_IJSA_SB_SA_EEES9_NS_10bfloat16_tESF_Li256ELb1ELb1ELb1ELb1EEENS1_36VarlenDynamicPersistentTileSchedulerILi128ELi128ELi256ELi128ELb1ELb1ELb1ELb0ELb1ELb1EEEEEEEEEvNT_6ParamsE --------------------------
	.section	.nv.info._ZN7cutlass13device_kernelIN5flash11enable_sm90INS1_16FlashAttnFwdSm90INS1_25CollectiveMainloopFwdSm90ILi2EN4cute5tupleIJNS5_1CILi1EEES8_S8_EEENS6_IJNS7_ILi128EEESA_NS7_ILi256EEEEEELi256ENS_12float_e4m3_tEfNS_4arch4Sm90ELb0ELb0ELb1ELb1ELb1ELb1ELb0ELb1ELb0ELb1ELb1ELb0EEENS1_21CollectiveEpilogueFwdINS6_IJSA_SB_SA_EEES9_NS_10bfloat16_tESF_Li256ELb1ELb1ELb1ELb1EEENS1_36VarlenDynamicPersistentTileSchedulerILi128ELi128ELi256ELi128ELb1ELb1ELb1ELb0ELb1ELb1EEEEEEEEEvNT_6ParamsE,"",@"SHT_CUDA_INFO"
	.sectionflags	@""
	.align	4


	//----- nvinfo : EIATTR_CUDA_API_VERSION
	.align		4
        /*0000*/ 	.byte	0x04, 0x37
        /*0002*/ 	.short	(.L_384 - .L_383)
.L_383:
        /*0004*/ 	.word	0x00000082


	//----- nvinfo : EIATTR_KPARAM_INFO
	.align		4
.L_384:
        /*0008*/ 	.byte	0x04, 0x17
        /*000a*/ 	.short	(.L_386 - .L_385)
.L_385:
        /*000c*/ 	.word	0x00000000
        /*0010*/ 	.short	0x0000
        /*0012*/ 	.short	0x0070
        /*0014*/ 	.byte	0x00, 0xf0, 0x01, 0x2a


	//----- nvinfo : EIATTR_SPARSE_MMA_MASK
	.align		4
.L_386:
        /*0018*/ 	.byte	0x03, 0x50
        /*001a*/ 	.short	0x0000


	//----- nvinfo : EIATTR_MAXREG_COUNT
	.align		4
        /*001c*/ 	.byte	0x03, 0x1b
        /*001e*/ 	.short	0x00a8


	//----- nvinfo : EIATTR_NUM_BARRIERS
	.align		4
        /*0020*/ 	.byte	0x02, 0x4c
        /*0022*/ 	.byte	0x10
	.zero		1


	//----- nvinfo : EIATTR_EXTERNS
	.align		4
        /*0024*/ 	.byte	0x04, 0x0f
        /*0026*/ 	.short	(.L_388 - .L_387)


	//   ....[0]....
	.align		4
.L_387:
        /*0028*/ 	.word	index@(__assertfail)


	//----- nvinfo : EIATTR_ANNOTATIONS
	.align		4
.L_388:
        /*002c*/ 	.byte	0x04, 0x55
        /*002e*/ 	.short	(.L_390 - .L_389)


	//   ....[0]....
.L_389:
        /* <DEDUP_REMOVED lines=210> */
        /*0d44*/ 	.byte	0xd0, 0x12, 0x03, 0x00, 0x01, 0x00, 0x00, 0x00, 0x60, 0x1c, 0x03, 0x00


	//----- nvinfo : EIATTR_MERCURY_ISA_VERSION
	.align		4
.L_390:
        /*0d50*/ 	.byte	0x03, 0x5f
        /*0d52*/ 	.short	0x0101


	//----- nvinfo : EIATTR_UNUSED_LOAD_BYTE_OFFSET
	.align		4
        /*0d54*/ 	.byte	0x04, 0x44
        /*0d56*/ 	.short	(.L_392 - .L_391)


	//   ....[0]....
.L_391:
        /*0d58*/ 	.word	0x00000ab0
        /*0d5c*/ 	.word	0x0000fff0


	//   ....[1]....
        /*0d60*/ 	.word	0x0001b570
        /*0d64*/ 	.word	0x0000fff0


	//----- nvinfo : EIATTR_INT_WARP_WIDE_INSTR_OFFSETS
	.align		4
.L_392:
        /*0d68*/ 	.byte	0x04, 0x31
        /*0d6a*/ 	.short	(.L_394 - .L_393)


	//   ....[0]....
.L_393:
        /*0d6c*/ 	.word	0x00000130


	//   ....[1]....
        /*0d70*/ 	.word	0x00000170


	//   ....[2]....
        /*0d74*/ 	.word	0x000001e0


	//   ....[3]....
        /*0d78*/ 	.word	0x000252b0


	//   ....[4]....
        /*0d7c*/ 	.word	0x00025340


	//   ....[5]....
        /*0d80*/ 	.word	0x000294d0


	//   ....[6]....
        /*0d84*/ 	.word	0x00029560


	//----- nvinfo : EIATTR_COOP_GROUP_MASK_REGIDS
	.align		4
.L_394:
        /*0d88*/ 	.byte	0x04, 0x29
        /*0d8a*/ 	.short	(.L_396 - .L_395)


	//   ....[0]....
.L_395:
        /*0d8c*/ 	.word	0xffffffff


	//   ....[1]....
        /*0d90*/ 	.word	0xffffffff


	//   ....[2]....
        /*0d94*/ 	.word	0xffffffff


	//   ....[3]....
        /*0d98*/ 	.word	0xffffffff


	//   ....[4]....
        /*0d9c*/ 	.word	0xffffffff


	//   ....[5]....
        /*0da0*/ 	.word	0xffffffff


	//   ....[6]....
        /*0da4*/ 	.word	0xffffffff


	//   ....[7]....
        /*0da8*/ 	.word	0xffffffff


	//   ....[8]....
        /*0dac*/ 	.word	0xffffffff


	//   ....[9]....
        /*0db0*/ 	.word	0xffffffff


	//   ....[10]....
        /*0db4*/ 	.word	0xffffffff


	//   ....[11]....
        /*0db8*/ 	.word	0xffffffff


	//   ....[12]....
        /*0dbc*/ 	.word	0xffffffff


	//   ....[13]....
        /*0dc0*/ 	.word	0xffffffff


	//   ....[14]....
        /*0dc4*/ 	.word	0xffffffff


	//   ....[15]....
        /*0dc8*/ 	.word	0xffffffff


	//   ....[16]....
        /*0dcc*/ 	.word	0xffffffff


	//   ....[17]....
        /*0dd0*/ 	.word	0xffffffff


	//   ....[18]....
        /*0dd4*/ 	.word	0xffffffff


	//   ....[19]....
        /*0dd8*/ 	.word	0xffffffff


	//   ....[20]....
        /*0ddc*/ 	.word	0xffffffff


	//   ....[21]....
        /*0de0*/ 	.word	0xffffffff


	//   ....[22]....
        /*0de4*/ 	.word	0xffffffff


	//   ....[23]....
        /*0de8*/ 	.word	0xffffffff


	//   ....[24]....
        /*0dec*/ 	.word	0xffffffff


	//   ....[25]....
        /*0df0*/ 	.word	0xffffffff


	//   ....[26]....
        /*0df4*/ 	.word	0xffffffff


	//   ....[27]....
        /*0df8*/ 	.word	0xffffffff


	//   ....[28]....
        /*0dfc*/ 	.word	0xffffffff


	//   ....[29]....
        /*0e00*/ 	.word	0xffffffff


	//   ....[30]....
        /*0e04*/ 	.word	0xffffffff


	//   ....[31]....
        /*0e08*/ 	.word	0xffffffff


	//   ....[32]....
        /*0e0c*/ 	.word	0xffffffff


	//   ....[33]....
        /*0e10*/ 	.word	0xffffffff


	//   ....[34]....
        /*0e14*/ 	.word	0xffffffff


	//   ....[35]....
        /*0e18*/ 	.word	0xffffffff


	//   ....[36]....
        /*0e1c*/ 	.word	0xffffffff


	//   ....[37]....
        /*0e20*/ 	.word	0xffffffff


	//   ....[38]....
        /*0e24*/ 	.word	0xffffffff


	//   ....[39]....
        /*0e28*/ 	.word	0xffffffff


	//   ....[40]....
        /*0e2c*/ 	.word	0xffffffff


	//   ....[41]....
        /*0e30*/ 	.word	0xffffffff


	//   ....[42]....
        /*0e34*/ 	.word	0xffffffff


	//   ....[43]....
        /*0e38*/ 	.word	0xffffffff


	//   ....[44]....
        /*0e3c*/ 	.word	0xffffffff


	//   ....[45]....
        /*0e40*/ 	.word	0xffffffff


	//   ....[46]....
        /*0e44*/ 	.word	0xffffffff


	//   ....[47]....
        /*0e48*/ 	.word	0xffffffff


	//   ....[48]....
        /*0e4c*/ 	.word	0xffffffff


	//   ....[49]....
        /*0e50*/ 	.word	0xffffffff


	//   ....[50]....
        /*0e54*/ 	.word	0xffffffff


	//   ....[51]....
        /*0e58*/ 	.word	0xffffffff


	//   ....[52]....
        /*0e5c*/ 	.word	0xffffffff


	//   ....[53]....
        /*0e60*/ 	.word	0xffffffff


	//   ....[54]....
        /*0e64*/ 	.word	0xffffffff


	//   ....[55]....
        /*0e68*/ 	.word	0xffffffff


	//   ....[56]....
        /*0e6c*/ 	.word	0xffffffff


	//   ....[57]....
        /*0e70*/ 	.word	0xffffffff


	//   ....[58]....
        /*0e74*/ 	.word	0xffffffff


	//   ....[59]....
        /*0e78*/ 	.word	0xffffffff


	//   ....[60]....
        /*0e7c*/ 	.word	0xffffffff


	//   ....[61]....
        /*0e80*/ 	.word	0xffffffff


	//   ....[62]....
        /*0e84*/ 	.word	0xffffffff


	//   ....[63]....
        /*0e88*/ 	.word	0xffffffff


	//   ....[64]....
        /*0e8c*/ 	.word	0xffffffff


	//   ....[65]....
        /*0e90*/ 	.word	0xffffffff


	//   ....[66]....
        /*0e94*/ 	.word	0xffffffff


	//   ....[67]....
        /*0e98*/ 	.word	0xffffffff


	//   ....[68]....
        /*0e9c*/ 	.word	0xffffffff


	//   ....[69]....
        /*0ea0*/ 	.word	0xffffffff


	//   ....[70]....
        /*0ea4*/ 	.word	0xffffffff


	//   ....[71]....
        /*0ea8*/ 	.word	0xffffffff


	//   ....[72]....
        /*0eac*/ 	.word	0xffffffff


	//   ....[73]....
        /*0eb0*/ 	.word	0xffffffff


	//   ....[74]....
        /*0eb4*/ 	.word	0xffffffff


	//   ....[75]....
        /*0eb8*/ 	.word	0xffffffff


	//   ....[76]....
        /*0ebc*/ 	.word	0xffffffff


	//   ....[77]....
        /*0ec0*/ 	.word	0xffffffff


	//   ....[78]....
        /*0ec4*/ 	.word	0xffffffff


	//   ....[79]....
        /*0ec8*/ 	.word	0xffffffff


	//   ....[80]....
        /*0ecc*/ 	.word	0xffffffff


	//   ....[81]....
        /*0ed0*/ 	.word	0xffffffff


	//   ....[82]....
        /*0ed4*/ 	.word	0xffffffff


	//   ....[83]....
        /*0ed8*/ 	.word	0xffffffff


	//   ....[84]....
        /*0edc*/ 	.word	0xffffffff


	//   ....[85]....
        /*0ee0*/ 	.word	0xffffffff


	//   ....[86]....
        /*0ee4*/ 	.word	0xffffffff


	//   ....[87]....
        /*0ee8*/ 	.word	0xffffffff


	//   ....[88]....
        /*0eec*/ 	.word	0xffffffff


	//   ....[89]....
        /*0ef0*/ 	.word	0xffffffff


	//   ....[90]....
        /*0ef4*/ 	.word	0xffffffff


	//   ....[91]....
        /*0ef8*/ 	.word	0xffffffff


	//   ....[92]....
        /*0efc*/ 	.word	0xffffffff


	//   ....[93]....
        /*0f00*/ 	.word	0xffffffff


	//   ....[94]....
        /*0f04*/ 	.word	0xffffffff


	//   ....[95]....
        /*0f08*/ 	.word	0xffffffff


	//   ....[96]....
        /*0f0c*/ 	.word	0xffffffff


	//   ....[97]....
        /*0f10*/ 	.word	0xffffffff


	//   ....[98]....
        /*0f14*/ 	.word	0xffffffff


	//   ....[99]....
        /*0f18*/ 	.word	0xffffffff


	//   ....[100]....
        /*0f1c*/ 	.word	0xffffffff


	//   ....[101]....
        /*0f20*/ 	.word	0xffffffff


	//   ....[102]....
        /*0f24*/ 	.word	0xffffffff


	//   ....[103]....
        /*0f28*/ 	.word	0xffffffff


	//   ....[104]....
        /*0f2c*/ 	.word	0xffffffff


	//   ....[105]....
        /*0f30*/ 	.word	0xffffffff


	//   ....[106]....
        /*0f34*/ 	.word	0xffffffff


	//   ....[107]....
        /*0f38*/ 	.word	0xffffffff


	//   ....[108]....
        /*0f3c*/ 	.word	0xffffffff


	//   ....[109]....
        /*0f40*/ 	.word	0xffffffff


	//   ....[110]....
        /*0f44*/ 	.word	0xffffffff


	//   ....[111]....
        /*0f48*/ 	.word	0xffffffff


	//   ....[112]....
        /*0f4c*/ 	.word	0xffffffff


	//   ....[113]....
        /*0f50*/ 	.word	0xffffffff


	//   ....[114]....
        /*0f54*/ 	.word	0xffffffff


	//   ....[115]....
        /*0f58*/ 	.word	0xffffffff


	//   ....[116]....
        /*0f5c*/ 	.word	0xffffffff


	//   ....[117]....
        /*0f60*/ 	.word	0xffffffff


	//   ....[118]....
        /*0f64*/ 	.word	0xffffffff


	//   ....[119]....
        /*0f68*/ 	.word	0xffffffff


	//   ....[120]....
        /*0f6c*/ 	.word	0xffffffff


	//   ....[121]....
        /*0f70*/ 	.word	0xffffffff


	//   ....[122]....
        /*0f74*/ 	.word	0xffffffff


	//   ....[123]....
        /*0f78*/ 	.word	0xffffffff


	//   ....[124]....
        /*0f7c*/ 	.word	0xffffffff


	//   ....[125]....
        /*0f80*/ 	.word	0xffffffff


	//   ....[126]....
        /*0f84*/ 	.word	0xffffffff


	//   ....[127]....
        /*0f88*/ 	.word	0xffffffff


	//   ....[128]....
        /*0f8c*/ 	.word	0xffffffff


	//   ....[129]....
        /*0f90*/ 	.word	0xffffffff


	//   ....[130]....
        /*0f94*/ 	.word	0xffffffff


	//   ....[131]....
        /*0f98*/ 	.word	0xffffffff


	//   ....[132]....
        /*0f9c*/ 	.word	0xffffffff


	//   ....[133]....
        /*0fa0*/ 	.word	0xffffffff


	//   ....[134]....
        /*0fa4*/ 	.word	0xffffffff


	//   ....[135]....
        /*0fa8*/ 	.word	0xffffffff


	//   ....[136]....
        /*0fac*/ 	.word	0xffffffff


	//   ....[137]....
        /*0fb0*/ 	.word	0xffffffff


	//   ....[138]....
        /*0fb4*/ 	.word	0xffffffff


	//   ....[139]....
        /*0fb8*/ 	.word	0xffffffff


	//   ....[140]....
        /*0fbc*/ 	.word	0xffffffff


	//   ....[141]....
        /*0fc0*/ 	.word	0xffffffff


	//   ....[142]....
        /*0fc4*/ 	.word	0xffffffff


	//   ....[143]....
        /*0fc8*/ 	.word	0xffffffff


	//   ....[144]....
        /*0fcc*/ 	.word	0xffffffff


	//   ....[145]....
        /*0fd0*/ 	.word	0xffffffff


	//   ....[146]....
        /*0fd4*/ 	.word	0xffffffff


	//   ....[147]....
        /*0fd8*/ 	.word	0xffffffff


	//   ....[148]....
        /*0fdc*/ 	.word	0xffffffff


	//   ....[149]....
        /*0fe0*/ 	.word	0xffffffff


	//   ....[150]....
        /*0fe4*/ 	.word	0xffffffff


	//   ....[151]....
        /*0fe8*/ 	.word	0xffffffff


	//   ....[152]....
        /*0fec*/ 	.word	0xffffffff


	//   ....[153]....
        /*0ff0*/ 	.word	0xffffffff


	//   ....[154]....
        /*0ff4*/ 	.word	0xffffffff


	//   ....[155]....
        /*0ff8*/ 	.word	0xffffffff


	//   ....[156]....
        /*0ffc*/ 	.word	0xffffffff


	//   ....[157]....
        /*1000*/ 	.word	0xffffffff


	//   ....[158]....
        /*1004*/ 	.word	0xffffffff


	//   ....[159]....
        /*1008*/ 	.word	0xffffffff


	//   ....[160]....
        /*100c*/ 	.word	0xffffffff


	//   ....[161]....
        /*1010*/ 	.word	0xffffffff


	//   ....[162]....
        /*1014*/ 	.word	0xffffffff


	//   ....[163]....
        /*1018*/ 	.word	0xffffffff


	//   ....[164]....
        /*101c*/ 	.word	0xffffffff


	//   ....[165]....
        /*1020*/ 	.word	0xffffffff


	//   ....[166]....
        /*1024*/ 	.word	0xffffffff


	//   ....[167]....
        /*1028*/ 	.word	0xffffffff


	//   ....[168]....
        /*102c*/ 	.word	0xffffffff


	//   ....[169]....
        /*1030*/ 	.word	0xffffffff


	//   ....[170]....
        /*1034*/ 	.word	0xffffffff


	//   ....[171]....
        /*1038*/ 	.word	0xffffffff


	//   ....[172]....
        /*103c*/ 	.word	0xffffffff


	//   ....[173]....
        /*1040*/ 	.word	0xffffffff


	//   ....[174]....
        /*1044*/ 	.word	0xffffffff


	//   ....[175]....
        /*1048*/ 	.word	0xffffffff


	//   ....[176]....
        /*104c*/ 	.word	0xffffffff


	//   ....[177]....
        /*1050*/ 	.word	0xffffffff


	//   ....[178]....
        /*1054*/ 	.word	0xffffffff


	//   ....[179]....
        /*1058*/ 	.word	0xffffffff


	//   ....[180]....
        /*105c*/ 	.word	0xffffffff


	//   ....[181]....
        /*1060*/ 	.word	0xffffffff


	//   ....[182]....
        /*1064*/ 	.word	0xffffffff


	//   ....[183]....
        /*1068*/ 	.word	0xffffffff


	//   ....[184]....
        /*106c*/ 	.word	0xffffffff


	//   ....[185]....
        /*1070*/ 	.word	0xffffffff


	//   ....[186]....
        /*1074*/ 	.word	0xffffffff


	//   ....[187]....
        /*1078*/ 	.word	0xffffffff


	//   ....[188]....
        /*107c*/ 	.word	0xffffffff


	//   ....[189]....
        /*1080*/ 	.word	0xffffffff


	//   ....[190]....
        /*1084*/ 	.word	0xffffffff


	//   ....[191]....
        /*1088*/ 	.word	0xffffffff


	//   ....[192]....
        /*108c*/ 	.word	0xffffffff


	//   ....[193]....
        /*1090*/ 	.word	0xffffffff


	//   ....[194]....
        /*1094*/ 	.word	0xffffffff


	//   ....[195]....
        /*1098*/ 	.word	0xffffffff


	//   ....[196]....
        /*109c*/ 	.word	0xffffffff


	//   ....[197]....
        /*10a0*/ 	.word	0xffffffff


	//   ....[198]....
        /*10a4*/ 	.word	0xffffffff


	//   ....[199]....
        /*10a8*/ 	.word	0xffffffff


	//   ....[200]....
        /*10ac*/ 	.word	0xffffffff


	//   ....[201]....
        /*10b0*/ 	.word	0xffffffff


	//   ....[202]....
        /*10b4*/ 	.word	0xffffffff


	//   ....[203]....
        /*10b8*/ 	.word	0xffffffff


	//   ....[204]....
        /*10bc*/ 	.word	0xffffffff


	//   ....[205]....
        /*10c0*/ 	.word	0xffffffff


	//   ....[206]....
        /*10c4*/ 	.word	0xffffffff


	//   ....[207]....
        /*10c8*/ 	.word	0xffffffff


	//   ....[208]....
        /*10cc*/ 	.word	0xffffffff


	//   ....[209]....
        /*10d0*/ 	.word	0xffffffff


	//   ....[210]....
        /*10d4*/ 	.word	0xffffffff


	//   ....[211]....
        /*10d8*/ 	.word	0xffffffff


	//   ....[212]....
        /*10dc*/ 	.word	0xffffffff


	//   ....[213]....
        /*10e0*/ 	.word	0xffffffff


	//   ....[214]....
        /*10e4*/ 	.word	0xffffffff


	//   ....[215]....
        /*10e8*/ 	.word	0xffffffff


	//   ....[216]....
        /*10ec*/ 	.word	0xffffffff


	//   ....[217]....
        /*10f0*/ 	.word	0xffffffff


	//   ....[218]....
        /*10f4*/ 	.word	0xffffffff


	//   ....[219]....
        /*10f8*/ 	.word	0xffffffff


	//   ....[220]....
        /*10fc*/ 	.word	0xffffffff


	//   ....[221]....
        /*1100*/ 	.word	0xffffffff


	//   ....[222]....
        /*1104*/ 	.word	0xffffffff


	//   ....[223]....
        /*1108*/ 	.word	0xffffffff


	//   ....[224]....
        /*110c*/ 	.word	0xffffffff


	//   ....[225]....
        /*1110*/ 	.word	0xffffffff


	//   ....[226]....
        /*1114*/ 	.word	0xffffffff


	//   ....[227]....
        /*1118*/ 	.word	0xffffffff


	//   ....[228]....
        /*111c*/ 	.word	0xffffffff


	//   ....[229]....
        /*1120*/ 	.word	0xffffffff


	//   ....[230]....
        /*1124*/ 	.word	0xffffffff


	//   ....[231]....
        /*1128*/ 	.word	0xffffffff


	//   ....[232]....
        /*112c*/ 	.word	0xffffffff


	//   ....[233]....
        /*1130*/ 	.word	0xffffffff


	//   ....[234]....
        /*1134*/ 	.word	0xffffffff


	//   ....[235]....
        /*1138*/ 	.word	0xffffffff


	//   ....[236]....
        /*113c*/ 	.word	0xffffffff


	//   ....[237]....
        /*1140*/ 	.word	0xffffffff


	//   ....[238]....
        /*1144*/ 	.word	0xffffffff


	//   ....[239]....
        /*1148*/ 	.word	0xffffffff


	//   ....[240]....
        /*114c*/ 	.word	0xffffffff


	//   ....[241]....
        /*1150*/ 	.word	0xffffffff


	//   ....[242]....
        /*1154*/ 	.word	0xffffffff


	//   ....[243]....
        /*1158*/ 	.word	0xffffffff


	//   ....[244]....
        /*115c*/ 	.word	0xffffffff


	//   ....[245]....
        /*1160*/ 	.word	0xffffffff


	//   ....[246]....
        /*1164*/ 	.word	0xffffffff


	//   ....[247]....
        /*1168*/ 	.word	0xffffffff


	//   ....[248]....
        /*116c*/ 	.word	0xffffffff


	//   ....[249]....
        /*1170*/ 	.word	0xffffffff


	//   ....[250]....
        /*1174*/ 	.word	0xffffffff


	//   ....[251]....
        /*1178*/ 	.word	0xffffffff


	//   ....[252]....
        /*117c*/ 	.word	0xffffffff


	//   ....[253]....
        /*1180*/ 	.word	0xffffffff


	//   ....[254]....
        /*1184*/ 	.word	0xffffffff


	//   ....[255]....
        /*1188*/ 	.word	0xffffffff


	//   ....[0]....
        /*118c*/ 	.word	0xffffffff


	//   ....[1]....
        /*1190*/ 	.word	0xffffffff


	//   ....[2]....
        /*1194*/ 	.word	0xffffffff


	//   ....[3]....
        /*1198*/ 	.word	0xffffffff


	//   ....[4]....
        /*119c*/ 	.word	0xffffffff


	//   ....[5]....
        /*11a0*/ 	.word	0xffffffff


	//   ....[6]....
        /*11a4*/ 	.word	0xffffffff


	//   ....[7]....
        /*11a8*/ 	.word	0xffffffff


	//   ....[8]....
        /*11ac*/ 	.word	0xffffffff


	//   ....[9]....
        /*11b0*/ 	.word	0xffffffff


	//   ....[10]....
        /*11b4*/ 	.word	0xffffffff


	//   ....[11]....
        /*11b8*/ 	.word	0xffffffff


	//   ....[12]....
        /*11bc*/ 	.word	0xffffffff


	//   ....[13]....
        /*11c0*/ 	.word	0xffffffff


	//   ....[14]....
        /*11c4*/ 	.word	0xffffffff


	//   ....[15]....
        /*11c8*/ 	.word	0xffffffff


	//   ....[16]....
        /*11cc*/ 	.word	0xffffffff


	//   ....[17]....
        /*11d0*/ 	.word	0xffffffff


	//   ....[18]....
        /*11d4*/ 	.word	0xffffffff


	//   ....[19]....
        /*11d8*/ 	.word	0xffffffff


	//   ....[20]....
        /*11dc*/ 	.word	0xffffffff


	//   ....[21]....
        /*11e0*/ 	.word	0xffffffff


	//   ....[22]....
        /*11e4*/ 	.word	0xffffffff


	//   ....[23]....
        /*11e8*/ 	.word	0xffffffff


	//   ....[24]....
        /*11ec*/ 	.word	0xffffffff


	//   ....[25]....
        /*11f0*/ 	.word	0xffffffff


	//   ....[26]....
        /*11f4*/ 	.word	0xffffffff


	//   ....[27]....
        /*11f8*/ 	.word	0xffffffff


	//   ....[28]....
        /*11fc*/ 	.word	0xffffffff


	//   ....[29]....
        /*1200*/ 	.word	0xffffffff


	//   ....[30]....
        /*1204*/ 	.word	0xffffffff


	//   ....[31]....
        /*1208*/ 	.word	0xffffffff


	//   ....[32]....
        /*120c*/ 	.word	0xffffffff


	//   ....[33]....
        /*1210*/ 	.word	0xffffffff


	//   ....[34]....
        /*1214*/ 	.word	0xffffffff


	//   ....[35]....
        /*1218*/ 	.word	0xffffffff


	//   ....[36]....
        /*121c*/ 	.word	0xffffffff


	//   ....[37]....
        /*1220*/ 	.word	0xffffffff


	//   ....[38]....
        /*1224*/ 	.word	0xffffffff


	//   ....[39]....
        /*1228*/ 	.word	0xffffffff


	//   ....[40]....
        /*122c*/ 	.word	0xffffffff


	//   ....[41]....
        /*1230*/ 	.word	0xffffffff


	//   ....[42]....
        /*1234*/ 	.word	0xffffffff


	//   ....[43]....
        /*1238*/ 	.word	0xffffffff


	//   ....[44]....
        /*123c*/ 	.word	0xffffffff


	//   ....[45]....
        /*1240*/ 	.word	0xffffffff


	//   ....[46]....
        /*1244*/ 	.word	0xffffffff


	//   ....[47]....
        /*1248*/ 	.word	0xffffffff


	//   ....[48]....
        /*124c*/ 	.word	0xffffffff


	//   ....[49]....
        /*1250*/ 	.word	0xffffffff


	//   ....[50]....
        /*1254*/ 	.word	0xffffffff


	//   ....[51]....
        /*1258*/ 	.word	0xffffffff


	//   ....[52]....
        /*125c*/ 	.word	0xffffffff


	//   ....[53]....
        /*1260*/ 	.word	0xffffffff


	//   ....[54]....
        /*1264*/ 	.word	0xffffffff


	//   ....[55]....
        /*1268*/ 	.word	0xffffffff


	//   ....[56]....
        /*126c*/ 	.word	0xffffffff


	//   ....[57]....
        /*1270*/ 	.word	0xffffffff


	//   ....[58]....
        /*1274*/ 	.word	0xffffffff


	//   ....[59]....
        /*1278*/ 	.word	0xffffffff


	//   ....[60]....
        /*127c*/ 	.word	0xffffffff


	//   ....[61]....
        /*1280*/ 	.word	0xffffffff


	//   ....[62]....
        /*1284*/ 	.word	0xffffffff


	//   ....[63]....
        /*1288*/ 	.word	0xffffffff


	//   ....[64]....
        /*128c*/ 	.word	0xffffffff


	//   ....[65]....
        /*1290*/ 	.word	0xffffffff


	//   ....[66]....
        /*1294*/ 	.word	0xffffffff


	//   ....[67]....
        /*1298*/ 	.word	0xffffffff


	//   ....[68]....
        /*129c*/ 	.word	0xffffffff


	//   ....[69]....
        /*12a0*/ 	.word	0xffffffff


	//   ....[70]....
        /*12a4*/ 	.word	0xffffffff


	//   ....[71]....
        /*12a8*/ 	.word	0xffffffff


	//   ....[72]....
        /*12ac*/ 	.word	0xffffffff


	//   ....[73]....
        /*12b0*/ 	.word	0x0500000f


	//   ....[74]....
        /*12b4*/ 	.word	0x0500000f


	//   ....[75]....
        /*12b8*/ 	.word	0x0500000f


	//   ....[76]....
        /*12bc*/ 	.word	0x0500000f


	//   ....[77]....
        /*12c0*/ 	.word	0x0500000f


	//   ....[78]....
        /*12c4*/ 	.word	0x0500000f


	//   ....[79]....
        /*12c8*/ 	.word	0x0500000f


	//   ....[80]....
        /*12cc*/ 	.word	0x0500000f


	//   ....[81]....
        /*12d0*/ 	.word	0x0500000f


	//   ....[82]....
        /*12d4*/ 	.word	0x0500000f


	//   ....[83]....
        /*12d8*/ 	.word	0x0500000f


	//   ....[84]....
        /*12dc*/ 	.word	0x0500000f


	//   ....[85]....
        /*12e0*/ 	.word	0x0500000f


	//   ....[86]....
        /*12e4*/ 	.word	0x0500000f


	//   ....[87]....
        /*12e8*/ 	.word	0x0500000f


	//   ....[88]....
        /*12ec*/ 	.word	0x0500000f


	//   ....[89]....
        /*12f0*/ 	.word	0x0500000f


	//   ....[90]....
        /*12f4*/ 	.word	0x0500000f


	//   ....[91]....
        /*12f8*/ 	.word	0x0500000f


	//   ....[92]....
        /*12fc*/ 	.word	0x0500000f


	//   ....[93]....
        /*1300*/ 	.word	0x0500000f


	//   ....[94]....
        /*1304*/ 	.word	0x0500000f


	//   ....[95]....
        /*1308*/ 	.word	0x0500000f


	//   ....[96]....
        /*130c*/ 	.word	0x0500000f


	//   ....[97]....
        /*1310*/ 	.word	0x0500000f


	//   ....[98]....
        /*1314*/ 	.word	0x0500000f


	//   ....[99]....
        /*1318*/ 	.word	0x0500000f


	//   ....[100]....
        /*131c*/ 	.word	0x0500000f


	//   ....[101]....
        /*1320*/ 	.word	0x0500000f


	//   ....[102]....
        /*1324*/ 	.word	0x0500000f


	//   ....[103]....
        /*1328*/ 	.word	0x0500000f


	//   ....[104]....
        /*132c*/ 	.word	0x0500000f


	//   ....[105]....
        /*1330*/ 	.word	0x0500000f


	//   ....[106]....
        /*1334*/ 	.word	0x0500000f


	//   ....[107]....
        /*1338*/ 	.word	0x0500000f


	//   ....[108]....
        /*133c*/ 	.word	0x0500000f


	//   ....[109]....
        /*1340*/ 	.word	0x0500000f


	//   ....[110]....
        /*1344*/ 	.word	0x0500000f


	//   ....[111]....
        /*1348*/ 	.word	0x0500000f


	//   ....[112]....
        /*134c*/ 	.word	0x0500000f


	//   ....[113]....
        /*1350*/ 	.word	0x0500000f


	//   ....[114]....
        /*1354*/ 	.word	0x0500000f


	//   ....[115]....
        /*1358*/ 	.word	0x0500000f


	//   ....[116]....
        /*135c*/ 	.word	0x0500000f


	//   ....[117]....
        /*1360*/ 	.word	0x0500000f


	//   ....[118]....
        /*1364*/ 	.word	0x0500000f


	//   ....[119]....
        /*1368*/ 	.word	0x0500000f


	//   ....[120]....
        /*136c*/ 	.word	0x0500000f


	//   ....[121]....
        /*1370*/ 	.word	0x0500000f


	//   ....[122]....
        /*1374*/ 	.word	0x0500000f


	//   ....[123]....
        /*1378*/ 	.word	0x0500000f


	//   ....[124]....
        /*137c*/ 	.word	0x0500000f


	//   ....[125]....
        /*1380*/ 	.word	0x0500000f


	//   ....[126]....
        /*1384*/ 	.word	0x0500000f


	//   ....[127]....
        /*1388*/ 	.word	0x0500000f


	//   ....[128]....
        /*138c*/ 	.word	0x0500000f


	//   ....[129]....
        /*1390*/ 	.word	0x0500000f


	//   ....[130]....
        /*1394*/ 	.word	0x0500000f


	//   ....[131]....
        /*1398*/ 	.word	0x0500000f


	//   ....[132]....
        /*139c*/ 	.word	0x0500000f


	//   ....[133]....
        /*13a0*/ 	.word	0x0500000f


	//   ....[134]....
        /*13a4*/ 	.word	0x0500000f


	//   ....[135]....
        /*13a8*/ 	.word	0x0500000f


	//   ....[136]....
        /*13ac*/ 	.word	0x0500000f


	//   ....[137]....
        /*13b0*/ 	.word	0x0500000f


	//   ....[138]....
        /*13b4*/ 	.word	0x0500000f


	//   ....[139]....
        /*13b8*/ 	.word	0x0500000f


	//   ....[140]....
        /*13bc*/ 	.word	0x0500000f


	//   ....[141]....
        /*13c0*/ 	.word	0x0500000f


	//   ....[142]....
        /*13c4*/ 	.word	0x0500000f


	//   ....[143]....
        /*13c8*/ 	.word	0x0500000f


	//   ....[144]....
        /*13cc*/ 	.word	0x0500000f


	//   ....[145]....
        /*13d0*/ 	.word	0x0500000f


	//   ....[146]....
        /*13d4*/ 	.word	0x0500000f


	//   ....[147]....
        /*13d8*/ 	.word	0x0500000f


	//   ....[148]....
        /*13dc*/ 	.word	0x0500000f


	//   ....[149]....
        /*13e0*/ 	.word	0x0500000f


	//   ....[150]....
        /*13e4*/ 	.word	0x0500000f


	//   ....[151]....
        /*13e8*/ 	.word	0x0500000f


	//   ....[152]....
        /*13ec*/ 	.word	0x0500000f


	//   ....[153]....
        /*13f0*/ 	.word	0x0500000f


	//   ....[154]....
        /*13f4*/ 	.word	0x0500000f


	//   ....[155]....
        /*13f8*/ 	.word	0x0500000f


	//   ....[156]....
        /*13fc*/ 	.word	0x0500000f


	//   ....[157]....
        /*1400*/ 	.word	0x0500000f


	//   ....[158]....
        /*1404*/ 	.word	0x0500000f


	//   ....[159]....
        /*1408*/ 	.word	0x0500000f


	//   ....[160]....
        /*140c*/ 	.word	0x0500000f


	//   ....[161]....
        /*1410*/ 	.word	0x0500000f


	//   ....[162]....
        /*1414*/ 	.word	0x0500000f


	//   ....[163]....
        /*1418*/ 	.word	0x0500000f


	//   ....[164]....
        /*141c*/ 	.word	0x0500000f


	//   ....[165]....
        /*1420*/ 	.word	0x0500000f


	//   ....[166]....
        /*1424*/ 	.word	0x0500000f


	//   ....[167]....
        /*1428*/ 	.word	0x0500000f


	//   ....[168]....
        /*142c*/ 	.word	0x0500000f


	//   ....[169]....
        /*1430*/ 	.word	0x0500000f


	//   ....[170]....
        /*1434*/ 	.word	0x0500000f


	//   ....[171]....
        /*1438*/ 	.word	0x0500000f


	//   ....[172]....
        /*143c*/ 	.word	0x0500000f


	//   ....[173]....
        /*1440*/ 	.word	0x0500000f


	//   ....[174]....
        /*1444*/ 	.word	0x0500000f


	//   ....[175]....
        /*1448*/ 	.word	0x0500000f


	//   ....[176]....
        /*144c*/ 	.word	0x0500000f


	//   ....[177]....
        /*1450*/ 	.word	0x0500000f


	//   ....[178]....
        /*1454*/ 	.word	0x0500000f


	//   ....[179]....
        /*1458*/ 	.word	0x0500000f


	//   ....[180]....
        /*145c*/ 	.word	0x0500000f


	//   ....[181]....
        /*1460*/ 	.word	0x0500000f


	//   ....[182]....
        /*1464*/ 	.word	0x0500000f


	//   ....[183]....
        /*1468*/ 	.word	0x0500000f


	//   ....[184]....
        /*146c*/ 	.word	0x0500000f


	//   ....[185]....
        /*1470*/ 	.word	0x0500000f


	//   ....[186]....
        /*1474*/ 	.word	0x0500000f


	//   ....[187]....
        /*1478*/ 	.word	0x0500000f


	//   ....[188]....
        /*147c*/ 	.word	0x0500000f


	//   ....[189]....
        /*1480*/ 	.word	0x0500000f


	//   ....[190]....
        /*1484*/ 	.word	0x0500000f


	//   ....[191]....
        /*1488*/ 	.word	0x0500000f


	//   ....[192]....
        /*148c*/ 	.word	0x0500000f


	//   ....[193]....
        /*1490*/ 	.word	0x0500000f


	//   ....[194]....
        /*1494*/ 	.word	0x0500000f


	//   ....[195]....
        /*1498*/ 	.word	0x0500000f


	//   ....[196]....
        /*149c*/ 	.word	0x0500000f


	//   ....[197]....
        /*14a0*/ 	.word	0x0500000f


	//   ....[198]....
        /*14a4*/ 	.word	0x0500000f


	//   ....[199]....
        /*14a8*/ 	.word	0x0500000f


	//   ....[200]....
        /*14ac*/ 	.word	0x0500000f


	//   ....[201]....
        /*14b0*/ 	.word	0x0500000f


	//   ....[202]....
        /*14b4*/ 	.word	0x0500000f


	//   ....[203]....
        /*14b8*/ 	.word	0x0500000f


	//   ....[204]....
        /*14bc*/ 	.word	0x0500000f


	//   ....[205]....
        /*14c0*/ 	.word	0x0500000f


	//   ....[206]....
        /*14c4*/ 	.word	0x0500000f


	//   ....[207]....
        /*14c8*/ 	.word	0x0500000f


	//   ....[208]....
        /*14cc*/ 	.word	0x0500000f


	//   ....[209]....
        /*14d0*/ 	.word	0x0500000f


	//   ....[210]....
        /*14d4*/ 	.word	0x0500000f


	//   ....[211]....
        /*14d8*/ 	.word	0x0500000f


	//   ....[212]....
        /*14dc*/ 	.word	0x0500000f


	//   ....[213]....
        /*14e0*/ 	.word	0x0500000f


	//   ....[214]....
        /*14e4*/ 	.word	0x0500000f


	//   ....[215]....
        /*14e8*/ 	.word	0x0500000f


	//   ....[216]....
        /*14ec*/ 	.word	0x0500000f


	//   ....[217]....
        /*14f0*/ 	.word	0x0500000f


	//   ....[218]....
        /*14f4*/ 	.word	0x0500000f


	//   ....[219]....
        /*14f8*/ 	.word	0x0500000f


	//   ....[220]....
        /*14fc*/ 	.word	0x0500000f


	//   ....[221]....
        /*1500*/ 	.word	0x0500000f


	//   ....[222]....
        /*1504*/ 	.word	0x0500000f


	//   ....[223]....
        /*1508*/ 	.word	0x0500000f


	//   ....[224]....
        /*150c*/ 	.word	0x0500000f


	//   ....[225]....
        /*1510*/ 	.word	0x0500000f


	//   ....[226]....
        /*1514*/ 	.word	0x0500000f


	//   ....[227]....
        /*1518*/ 	.word	0x0500000f


	//   ....[228]....
        /*151c*/ 	.word	0x0500000f


	//   ....[229]....
        /*1520*/ 	.word	0x0500000f


	//   ....[230]....
        /*1524*/ 	.word	0x0500000f


	//   ....[231]....
        /*1528*/ 	.word	0x0500000f


	//   ....[232]....
        /*152c*/ 	.word	0x0500000f


	//   ....[233]....
        /*1530*/ 	.word	0x0500000f


	//   ....[234]....
        /*1534*/ 	.word	0x0500000f


	//   ....[235]....
        /*1538*/ 	.word	0x0500000f


	//   ....[236]....
        /*153c*/ 	.word	0x0500000f


	//   ....[237]....
        /*1540*/ 	.word	0x0500000f


	//   ....[238]....
        /*1544*/ 	.word	0x0500000f


	//   ....[239]....
        /*1548*/ 	.word	0x0500000f


	//   ....[240]....
        /*154c*/ 	.word	0x0500000f


	//   ....[241]....
        /*1550*/ 	.word	0x0500000f


	//   ....[242]....
        /*1554*/ 	.word	0x0500000f


	//   ....[243]....
        /*1558*/ 	.word	0x0500000f


	//   ....[244]....
        /*155c*/ 	.word	0x0500000f


	//   ....[245]....
        /*1560*/ 	.word	0x0500000f


	//   ....[246]....
        /*1564*/ 	.word	0x0500000f


	//   ....[247]....
        /*1568*/ 	.word	0x0500000f


	//   ....[248]....
        /*156c*/ 	.word	0x0500000f


	//   ....[249]....
        /*1570*/ 	.word	0x0500000f


	//   ....[250]....
        /*1574*/ 	.word	0x0500000f


	//   ....[251]....
        /*1578*/ 	.word	0x0500000f


	//   ....[252]....
        /*157c*/ 	.word	0x0500000f


	//   ....[253]....
        /*1580*/ 	.word	0x0500000f


	//   ....[254]....
        /*1584*/ 	.word	0x0500000f


	//   ....[255]....
        /*1588*/ 	.word	0x0500000f


	//   ....[0]....
        /*158c*/ 	.word	0x0500000f


	//   ....[1]....
        /*1590*/ 	.word	0x0500000f


	//   ....[2]....
        /*1594*/ 	.word	0x0500000f


	//   ....[3]....
        /*1598*/ 	.word	0x0500000f


	//   ....[4]....
        /*159c*/ 	.word	0x0500000f


	//   ....[5]....
        /*15a0*/ 	.word	0x0500000f


	//   ....[6]....
        /*15a4*/ 	.word	0x0500000f


	//   ....[7]....
        /*15a8*/ 	.word	0x0500000f


	//   ....[8]....
        /*15ac*/ 	.word	0x0500000f


	//   ....[9]....
        /*15b0*/ 	.word	0x0500000f


	//   ....[10]....
        /*15b4*/ 	.word	0x0500000f


	//   ....[11]....
        /*15b8*/ 	.word	0x0500000f


	//   ....[12]....
        /*15bc*/ 	.word	0x0500000f


	//   ....[13]....
        /*15c0*/ 	.word	0x0500000f


	//   ....[14]....
        /*15c4*/ 	.word	0x0500000f


	//   ....[15]....
        /*15c8*/ 	.word	0x0500000f


	//   ....[16]....
        /*15cc*/ 	.word	0x0500000f


	//   ....[17]....
        /*15d0*/ 	.word	0x0500000f


	//   ....[18]....
        /*15d4*/ 	.word	0x0500000f


	//   ....[19]....
        /*15d8*/ 	.word	0x0500000f


	//   ....[20]....
        /*15dc*/ 	.word	0x0500000f


	//   ....[21]....
        /*15e0*/ 	.word	0x0500000f


	//   ....[22]....
        /*15e4*/ 	.word	0x0500000f


	//   ....[23]....
        /*15e8*/ 	.word	0x0500000f


	//   ....[24]....
        /*15ec*/ 	.word	0x0500000f


	//   ....[25]....
        /*15f0*/ 	.word	0x0500000f


	//   ....[26]....
        /*15f4*/ 	.word	0x0500000f


	//   ....[27]....
        /*15f8*/ 	.word	0x0500000f


	//   ....[28]....
        /*15fc*/ 	.word	0x0500000f


	//   ....[29]....
        /*1600*/ 	.word	0x0500000f


	//   ....[30]....
        /*1604*/ 	.word	0x0500000f


	//   ....[31]....
        /*1608*/ 	.word	0x0500000f


	//   ....[32]....
        /*160c*/ 	.word	0x0500000f


	//   ....[33]....
        /*1610*/ 	.word	0x0500000f


	//   ....[34]....
        /*1614*/ 	.word	0x0500000f


	//   ....[35]....
        /*1618*/ 	.word	0x0500000f


	//   ....[36]....
        /*161c*/ 	.word	0x0500000f


	//   ....[37]....
        /*1620*/ 	.word	0x0500000f


	//   ....[38]....
        /*1624*/ 	.word	0x0500000f


	//   ....[39]....
        /*1628*/ 	.word	0x0500000f


	//   ....[40]....
        /*162c*/ 	.word	0x0500000f


	//   ....[41]....
        /*1630*/ 	.word	0x0500000f


	//   ....[42]....
        /*1634*/ 	.word	0x0500000f


	//   ....[43]....
        /*1638*/ 	.word	0x0500000f


	//   ....[44]....
        /*163c*/ 	.word	0x0500000f


	//   ....[45]....
        /*1640*/ 	.word	0x0500000f


	//   ....[46]....
        /*1644*/ 	.word	0x0500000f


	//   ....[47]....
        /*1648*/ 	.word	0x0500000f


	//   ....[48]....
        /*164c*/ 	.word	0x0500000f


	//   ....[49]....
        /*1650*/ 	.word	0x0500000f


	//   ....[50]....
        /*1654*/ 	.word	0x0500000f


	//   ....[51]....
        /*1658*/ 	.word	0x0500000f


	//   ....[52]....
        /*165c*/ 	.word	0x0500000f


	//   ....[53]....
        /*1660*/ 	.word	0x0500000f


	//   ....[54]....
        /*1664*/ 	.word	0x0500000f


	//   ....[55]....
        /*1668*/ 	.word	0x0500000f


	//   ....[56]....
        /*166c*/ 	.word	0x0500000f


	//   ....[57]....
        /*1670*/ 	.word	0x0500000f


	//   ....[58]....
        /*1674*/ 	.word	0x0500000f


	//   ....[59]....
        /*1678*/ 	.word	0x0500000f


	//   ....[60]....
        /*167c*/ 	.word	0x0500000f


	//   ....[61]....
        /*1680*/ 	.word	0x0500000f


	//   ....[62]....
        /*1684*/ 	.word	0x0500000f


	//   ....[63]....
        /*1688*/ 	.word	0x0500000f


	//   ....[64]....
        /*168c*/ 	.word	0x0500000f


	//   ....[65]....
        /*1690*/ 	.word	0x0500000f


	//   ....[66]....
        /*1694*/ 	.word	0x0500000f


	//   ....[67]....
        /*1698*/ 	.word	0x0500000f


	//   ....[68]....
        /*169c*/ 	.word	0x0500000f


	//   ....[69]....
        /*16a0*/ 	.word	0x0500000f


	//   ....[70]....
        /*16a4*/ 	.word	0x0500000f


	//   ....[71]....
        /*16a8*/ 	.word	0x0500000f


	//   ....[72]....
        /*16ac*/ 	.word	0x0500000f


	//   ....[73]....
        /*16b0*/ 	.word	0x0500000f


	//   ....[74]....
        /*16b4*/ 	.word	0x0500000f


	//   ....[75]....
        /*16b8*/ 	.word	0x0500000f


	//   ....[76]....
        /*16bc*/ 	.word	0x0500000f


	//   ....[77]....
        /*16c0*/ 	.word	0x0500000f


	//   ....[78]....
        /*16c4*/ 	.word	0x0500000f


	//   ....[79]....
        /*16c8*/ 	.word	0x0500000f


	//   ....[80]....
        /*16cc*/ 	.word	0x0500000f


	//   ....[81]....
        /*16d0*/ 	.word	0x0500000f


	//   ....[82]....
        /*16d4*/ 	.word	0x0500000f


	//   ....[83]....
        /*16d8*/ 	.word	0x0500000f


	//   ....[84]....
        /*16dc*/ 	.word	0x0500000f


	//   ....[85]....
        /*16e0*/ 	.word	0x0500000f


	//   ....[86]....
        /*16e4*/ 	.word	0x0500000f


	//   ....[87]....
        /*16e8*/ 	.word	0x0500000f


	//   ....[88]....
        /*16ec*/ 	.word	0x0500000f


	//   ....[89]....
        /*16f0*/ 	.word	0x0500000f


	//   ....[90]....
        /*16f4*/ 	.word	0x0500000f


	//   ....[91]....
        /*16f8*/ 	.word	0x0500000f


	//   ....[92]....
        /*16fc*/ 	.word	0x0500000f


	//   ....[93]....
        /*1700*/ 	.word	0x0500000f


	//   ....[94]....
        /*1704*/ 	.word	0x0500000f


	//   ....[95]....
        /*1708*/ 	.word	0x0500000f


	//   ....[96]....
        /*170c*/ 	.word	0x0500000f


	//   ....[97]....
        /*1710*/ 	.word	0x0500000f


	//   ....[98]....
        /*1714*/ 	.word	0x0500000f


	//----- nvinfo : EIATTR_COOP_GROUP_INSTR_OFFSETS
	.align		4
.L_396:
        /*1718*/ 	.byte	0x04, 0x28
        /*171a*/ 	.short	(.L_398 - .L_397)


	//   ....[0]....
.L_397:
        /*171c*/ 	.word	0x00000070


	//   ....[1]....
        /*1720*/ 	.word	0x00000140


	//   ....[2]....
        /*1724*/ 	.word	0x00000190


	//   ....[3]....
        /*1728*/ 	.word	0x000003c0


	//   ....[4]....
        /*172c*/ 	.word	0x00000520


	//   ....[5]....
        /*1730*/ 	.word	0x00000640


	//   ....[6]....
        /*1734*/ 	.word	0x000007a0


	//   ....[7]....
        /*1738*/ 	.word	0x00003c70


	//   ....[8]....
        /*173c*/ 	.word	0x00003c80


	//   ....[9]....
        /*1740*/ 	.word	0x00004bf0


	//   ....[10]....
        /*1744*/ 	.word	0x00004c00


	//   ....[11]....
        /*1748*/ 	.word	0x00005b30


	//   ....[12]....
        /*174c*/ 	.word	0x00005b40


	//   ....[13]....
        /*1750*/ 	.word	0x00006ab0


	//   ....[14]....
        /*1754*/ 	.word	0x00006ac0


	//   ....[15]....
        /*1758*/ 	.word	0x00008080


	//   ....[16]....
        /*175c*/ 	.word	0x00008090


	//   ....[17]....
        /*1760*/ 	.word	0x00009110


	//   ....[18]....
        /*1764*/ 	.word	0x00009120


	//   ....[19]....
        /*1768*/ 	.word	0x0000a1b0


	//   ....[20]....
        /*176c*/ 	.word	0x0000a1c0


	//   ....[21]....
        /*1770*/ 	.word	0x0000b1d0


	//   ....[22]....
        /*1774*/ 	.word	0x0000b1e0


	//   ....[23]....
        /*1778*/ 	.word	0x0000c420


	//   ....[24]....
        /*177c*/ 	.word	0x0000c430


	//   ....[25]....
        /*1780*/ 	.word	0x0000c540


	//   ....[26]....
        /*1784*/ 	.word	0x0000c550


	//   ....[27]....
        /*1788*/ 	.word	0x0000c670


	//   ....[28]....
        /*178c*/ 	.word	0x0000c680


	//   ....[29]....
        /*1790*/ 	.word	0x0000c7a0


	//   ....[30]....
        /*1794*/ 	.word	0x0000c7b0


	//   ....[31]....
        /*1798*/ 	.word	0x0000cb20


	//   ....[32]....
        /*179c*/ 	.word	0x0000cb40


	//   ....[33]....
        /*17a0*/ 	.word	0x0000cc20


	//   ....[34]....
        /*17a4*/ 	.word	0x0000cc40


	//   ....[35]....
        /*17a8*/ 	.word	0x0000cd20


	//   ....[36]....
        /*17ac*/ 	.word	0x0000cd40


	//   ....[37]....
        /*17b0*/ 	.word	0x0000ce20


	//   ....[38]....
        /*17b4*/ 	.word	0x0000ce40


	//   ....[39]....
        /*17b8*/ 	.word	0x0000d820


	//   ....[40]....
        /*17bc*/ 	.word	0x0000dfb0


	//   ....[41]....
        /*17c0*/ 	.word	0x0000dfc0


	//   ....[42]....
        /*17c4*/ 	.word	0x0000dfd0


	//   ....[43]....
        /*17c8*/ 	.word	0x0000dfe0


	//   ....[44]....
        /*17cc*/ 	.word	0x00011620


	//   ....[45]....
        /*17d0*/ 	.word	0x00011630


	//   ....[46]....
        /*17d4*/ 	.word	0x00011640


	//   ....[47]....
        /*17d8*/ 	.word	0x00011650


	//   ....[48]....
        /*17dc*/ 	.word	0x000166a0


	//   ....[49]....
        /*17e0*/ 	.word	0x000166c0


	//   ....[50]....
        /*17e4*/ 	.word	0x00016c50


	//   ....[51]....
        /*17e8*/ 	.word	0x00016ce0


	//   ....[52]....
        /*17ec*/ 	.word	0x00018910


	//   ....[53]....
        /*17f0*/ 	.word	0x00018930


	//   ....[54]....
        /*17f4*/ 	.word	0x000195d0


	//   ....[55]....
        /*17f8*/ 	.word	0x00019640


	//   ....[56]....
        /*17fc*/ 	.word	0x0001a940


	//   ....[57]....
        /*1800*/ 	.word	0x0001a9a0


	//   ....[58]....
        /*1804*/ 	.word	0x0001aa80


	//   ....[59]....
        /*1808*/ 	.word	0x0001aaa0


	//   ....[60]....
        /*180c*/ 	.word	0x0001bd90


	//   ....[61]....
        /*1810*/ 	.word	0x0001bdc0


	//   ....[62]....
        /*1814*/ 	.word	0x0001bdf0


	//   ....[63]....
        /*1818*/ 	.word	0x0001be20


	//   ....[64]....
        /*181c*/ 	.word	0x0001be50


	//   ....[65]....
        /*1820*/ 	.word	0x0001be80


	//   ....[66]....
        /*1824*/ 	.word	0x0001beb0


	//   ....[67]....
        /*1828*/ 	.word	0x0001bee0


	//   ....[68]....
        /*182c*/ 	.word	0x0001bf10


	//   ....[69]....
        /*1830*/ 	.word	0x0001bf40


	//   ....[70]....
        /*1834*/ 	.word	0x0001bf70


	//   ....[71]....
        /*1838*/ 	.word	0x0001bfa0


	//   ....[72]....
        /*183c*/ 	.word	0x0001bfd0


	//   ....[73]....
        /*1840*/ 	.word	0x0001c000


	//   ....[74]....
        /*1844*/ 	.word	0x0001c040


	//   ....[75]....
        /*1848*/ 	.word	0x0001c070


	//   ....[76]....
        /*184c*/ 	.word	0x0001c0a0


	//   ....[77]....
        /*1850*/ 	.word	0x0001c0d0


	//   ....[78]....
        /*1854*/ 	.word	0x0001c100


	//   ....[79]....
        /*1858*/ 	.word	0x0001c130


	//   ....[80]....
        /*185c*/ 	.word	0x0001c160


	//   ....[81]....
        /*1860*/ 	.word	0x0001c190


	//   ....[82]....
        /*1864*/ 	.word	0x0001c1c0


	//   ....[83]....
        /*1868*/ 	.word	0x0001c200


	//   ....[84]....
        /*186c*/ 	.word	0x0001c230


	//   ....[85]....
        /*1870*/ 	.word	0x0001c260


	//   ....[86]....
        /*1874*/ 	.word	0x0001c290


	//   ....[87]....
        /*1878*/ 	.word	0x0001c2c0


	//   ....[88]....
        /*187c*/ 	.word	0x0001c2f0


	//   ....[89]....
        /*1880*/ 	.word	0x0001c320


	//   ....[90]....
        /*1884*/ 	.word	0x0001c350


	//   ....[91]....
        /*1888*/ 	.word	0x0001c380


	//   ....[92]....
        /*188c*/ 	.word	0x0001c3b0


	//   ....[93]....
        /*1890*/ 	.word	0x0001c3e0


	//   ....[94]....
        /*1894*/ 	.word	0x0001c410


	//   ....[95]....
        /*1898*/ 	.word	0x0001c440


	//   ....[96]....
        /*189c*/ 	.word	0x0001c470


	//   ....[97]....
        /*18a0*/ 	.word	0x0001c4a0


	//   ....[98]....
        /*18a4*/ 	.word	0x0001c4d0


	//   ....[99]....
        /*18a8*/ 	.word	0x0001c500


	//   ....[100]....
        /*18ac*/ 	.word	0x0001c530


	//   ....[101]....
        /*18b0*/ 	.word	0x0001c560


	//   ....[102]....
        /*18b4*/ 	.word	0x0001c590


	//   ....[103]....
        /*18b8*/ 	.word	0x0001c5c0


	//   ....[104]....
        /*18bc*/ 	.word	0x0001c5f0


	//   ....[105]....
        /*18c0*/ 	.word	0x0001c620


	//   ....[106]....
        /*18c4*/ 	.word	0x0001c650


	//   ....[107]....
        /*18c8*/ 	.word	0x0001c680


	//   ....[108]....
        /*18cc*/ 	.word	0x0001c6b0


	//   ....[109]....
        /*18d0*/ 	.word	0x0001c6e0


	//   ....[110]....
        /*18d4*/ 	.word	0x0001c710


	//   ....[111]....
        /*18d8*/ 	.word	0x0001c740


	//   ....[112]....
        /*18dc*/ 	.word	0x0001c770


	//   ....[113]....
        /*18e0*/ 	.word	0x0001c7a0


	//   ....[114]....
        /*18e4*/ 	.word	0x0001c7d0


	//   ....[115]....
        /*18e8*/ 	.word	0x0001c800


	//   ....[116]....
        /*18ec*/ 	.word	0x0001c830


	//   ....[117]....
        /*18f0*/ 	.word	0x0001c860


	//   ....[118]....
        /*18f4*/ 	.word	0x0001c890


	//   ....[119]....
        /*18f8*/ 	.word	0x0001c8c0


	//   ....[120]....
        /*18fc*/ 	.word	0x0001c8f0


	//   ....[121]....
        /*1900*/ 	.word	0x0001c920


	//   ....[122]....
        /*1904*/ 	.word	0x0001c950


	//   ....[123]....
        /*1908*/ 	.word	0x0001c980


	//   ....[124]....
        /*190c*/ 	.word	0x0001c9b0


	//   ....[125]....
        /*1910*/ 	.word	0x0001c9e0


	//   ....[126]....
        /*1914*/ 	.word	0x0001ca10


	//   ....[127]....
        /*1918*/ 	.word	0x0001ca40


	//   ....[128]....
        /*191c*/ 	.word	0x0001ca70


	//   ....[129]....
        /*1920*/ 	.word	0x0001caa0


	//   ....[130]....
        /*1924*/ 	.word	0x0001cad0


	//   ....[131]....
        /*1928*/ 	.word	0x0001cb00


	//   ....[132]....
        /*192c*/ 	.word	0x0001cb30


	//   ....[133]....
        /*1930*/ 	.word	0x0001cb60


	//   ....[134]....
        /*1934*/ 	.word	0x0001cb90


	//   ....[135]....
        /*1938*/ 	.word	0x0001cbc0


	//   ....[136]....
        /*193c*/ 	.word	0x0001cbf0


	//   ....[137]....
        /*1940*/ 	.word	0x0001cc20


	//   ....[138]....
        /*1944*/ 	.word	0x0001cc50


	//   ....[139]....
        /*1948*/ 	.word	0x0001cc80


	//   ....[140]....
        /*194c*/ 	.word	0x0001ccb0


	//   ....[141]....
        /*1950*/ 	.word	0x0001cce0


	//   ....[142]....
        /*1954*/ 	.word	0x0001cd10


	//   ....[143]....
        /*1958*/ 	.word	0x0001cd40


	//   ....[144]....
        /*195c*/ 	.word	0x0001cd70


	//   ....[145]....
        /*1960*/ 	.word	0x0001cda0


	//   ....[146]....
        /*1964*/ 	.word	0x0001cdd0


	//   ....[147]....
        /*1968*/ 	.word	0x0001ce00


	//   ....[148]....
        /*196c*/ 	.word	0x0001ce30


	//   ....[149]....
        /*1970*/ 	.word	0x0001ce60


	//   ....[150]....
        /*1974*/ 	.word	0x0001ce90


	//   ....[151]....
        /*1978*/ 	.word	0x0001cec0


	//   ....[152]....
        /*197c*/ 	.word	0x0001cef0


	//   ....[153]....
        /*1980*/ 	.word	0x0001cf20


	//   ....[154]....
        /*1984*/ 	.word	0x0001cf50


	//   ....[155]....
        /*1988*/ 	.word	0x0001cf80


	//   ....[156]....
        /*198c*/ 	.word	0x0001cfb0


	//   ....[157]....
        /*1990*/ 	.word	0x0001cfe0


	//   ....[158]....
        /*1994*/ 	.word	0x0001d010


	//   ....[159]....
        /*1998*/ 	.word	0x0001d040


	//   ....[160]....
        /*199c*/ 	.word	0x0001d070


	//   ....[161]....
        /*19a0*/ 	.word	0x0001d0a0


	//   ....[162]....
        /*19a4*/ 	.word	0x0001d0d0


	//   ....[163]....
        /*19a8*/ 	.word	0x0001d100


	//   ....[164]....
        /*19ac*/ 	.word	0x0001d130


	//   ....[165]....
        /*19b0*/ 	.word	0x0001d160


	//   ....[166]....
        /*19b4*/ 	.word	0x0001d190


	//   ....[167]....
        /*19b8*/ 	.word	0x0001d1c0


	//   ....[168]....
        /*19bc*/ 	.word	0x0001d1f0


	//   ....[169]....
        /*19c0*/ 	.word	0x0001d220


	//   ....[170]....
        /*19c4*/ 	.word	0x0001d250


	//   ....[171]....
        /*19c8*/ 	.word	0x0001d280


	//   ....[172]....
        /*19cc*/ 	.word	0x0001d2b0


	//   ....[173]....
        /*19d0*/ 	.word	0x0001d2c0


	//   ....[174]....
        /*19d4*/ 	.word	0x0001d2f0


	//   ....[175]....
        /*19d8*/ 	.word	0x0001d300


	//   ....[176]....
        /*19dc*/ 	.word	0x0001d330


	//   ....[177]....
        /*19e0*/ 	.word	0x0001d360


	//   ....[178]....
        /*19e4*/ 	.word	0x0001d390


	//   ....[179]....
        /*19e8*/ 	.word	0x0001d3c0


	//   ....[180]....
        /*19ec*/ 	.word	0x0001d3f0


	//   ....[181]....
        /*19f0*/ 	.word	0x0001d400


	//   ....[182]....
        /*19f4*/ 	.word	0x0001d430


	//   ....[183]....
        /*19f8*/ 	.word	0x0001d440


	//   ....[184]....
        /*19fc*/ 	.word	0x0001d470


	//   ....[185]....
        /*1a00*/ 	.word	0x0001d480


	//   ....[186]....
        /*1a04*/ 	.word	0x0001d4b0


	//   ....[187]....
        /*1a08*/ 	.word	0x0001d4d0


	//   ....[188]....
        /*1a0c*/ 	.word	0x0001dff0


	//   ....[189]....
        /*1a10*/ 	.word	0x0001e010


	//   ....[190]....
        /*1a14*/ 	.word	0x0001e020


	//   ....[191]....
        /*1a18*/ 	.word	0x0001e030


	//   ....[192]....
        /*1a1c*/ 	.word	0x0001ea40


	//   ....[193]....
        /*1a20*/ 	.word	0x0001ea50


	//   ....[194]....
        /*1a24*/ 	.word	0x0001ec20


	//   ....[195]....
        /*1a28*/ 	.word	0x0001ec30


	//   ....[196]....
        /*1a2c*/ 	.word	0x0001ee10


	//   ....[197]....
        /*1a30*/ 	.word	0x0001ee20


	//   ....[198]....
        /*1a34*/ 	.word	0x0001f000


	//   ....[199]....
        /*1a38*/ 	.word	0x0001f010


	//   ....[200]....
        /*1a3c*/ 	.word	0x0001f490


	//   ....[201]....
        /*1a40*/ 	.word	0x0001f4a0


	//   ....[202]....
        /*1a44*/ 	.word	0x000204b0


	//   ....[203]....
        /*1a48*/ 	.word	0x000204c0


	//   ....[204]....
        /*1a4c*/ 	.word	0x00021fe0


	//   ....[205]....
        /*1a50*/ 	.word	0x00021ff0


	//   ....[206]....
        /*1a54*/ 	.word	0x000221d0


	//   ....[207]....
        /*1a58*/ 	.word	0x000221e0


	//   ....[208]....
        /*1a5c*/ 	.word	0x000223c0


	//   ....[209]....
        /*1a60*/ 	.word	0x000223d0


	//   ....[210]....
        /*1a64*/ 	.word	0x000225b0


	//   ....[211]....
        /*1a68*/ 	.word	0x000225c0


	//   ....[212]....
        /*1a6c*/ 	.word	0x000227f0


	//   ....[213]....
        /*1a70*/ 	.word	0x00022a00


	//   ....[214]....
        /*1a74*/ 	.word	0x00022a30


	//   ....[215]....
        /*1a78*/ 	.word	0x00022a60


	//   ....[216]....
        /*1a7c*/ 	.word	0x00022a90


	//   ....[217]....
        /*1a80*/ 	.word	0x00022ac0


	//   ....[218]....
        /*1a84*/ 	.word	0x00022af0


	//   ....[219]....
        /*1a88*/ 	.word	0x00022c80


	//   ....[220]....
        /*1a8c*/ 	.word	0x00022cb0


	//   ....[221]....
        /*1a90*/ 	.word	0x00022ce0


	//   ....[222]....
        /*1a94*/ 	.word	0x00022d10


	//   ....[223]....
        /*1a98*/ 	.word	0x00022d40


	//   ....[224]....
        /*1a9c*/ 	.word	0x00022d70


	//   ....[225]....
        /*1aa0*/ 	.word	0x00022e00


	//   ....[226]....
        /*1aa4*/ 	.word	0x00022e30


	//   ....[227]....
        /*1aa8*/ 	.word	0x00022e40


	//   ....[228]....
        /*1aac*/ 	.word	0x00022ed0


	//   ....[229]....
        /*1ab0*/ 	.word	0x00024020


	//   ....[230]....
        /*1ab4*/ 	.word	0x00025ee0


	//   ....[231]....
        /*1ab8*/ 	.word	0x00025f00


	//   ....[232]....
        /*1abc*/ 	.word	0x00026000


	//   ....[233]....
        /*1ac0*/ 	.word	0x00026010


	//   ....[234]....
        /*1ac4*/ 	.word	0x00026080


	//   ....[235]....
        /*1ac8*/ 	.word	0x00026090


	//   ....[236]....
        /*1acc*/ 	.word	0x00026100


	//   ....[237]....
        /*1ad0*/ 	.word	0x00026110


	//   ....[238]....
        /*1ad4*/ 	.word	0x00026180


	//   ....[239]....
        /*1ad8*/ 	.word	0x00026190


	//   ....[240]....
        /*1adc*/ 	.word	0x00026240


	//   ....[241]....
        /*1ae0*/ 	.word	0x00026250


	//   ....[242]....
        /*1ae4*/ 	.word	0x000262c0


	//   ....[243]....
        /*1ae8*/ 	.word	0x000262d0


	//   ....[244]....
        /*1aec*/ 	.word	0x000262e0


	//   ....[245]....
        /*1af0*/ 	.word	0x000262f0


	//   ....[246]....
        /*1af4*/ 	.word	0x00026700


	//   ....[247]....
        /*1af8*/ 	.word	0x00026730


	//   ....[248]....
        /*1afc*/ 	.word	0x00026860


	//   ....[249]....
        /*1b00*/ 	.word	0x00026870


	//   ....[250]....
        /*1b04*/ 	.word	0x00026900


	//   ....[251]....
        /*1b08*/ 	.word	0x00026910


	//   ....[252]....
        /*1b0c*/ 	.word	0x000269a0


	//   ....[253]....
        /*1b10*/ 	.word	0x000269b0


	//   ....[254]....
        /*1b14*/ 	.word	0x00026a30


	//   ....[255]....
        /*1b18*/ 	.word	0x00026a40


	//   ....[0]....
        /*1b1c*/ 	.word	0x00026ac0


	//   ....[1]....
        /*1b20*/ 	.word	0x00026ad0


	//   ....[2]....
        /*1b24*/ 	.word	0x00026b50


	//   ....[3]....
        /*1b28*/ 	.word	0x00026b60


	//   ....[4]....
        /*1b2c*/ 	.word	0x00026b70


	//   ....[5]....
        /*1b30*/ 	.word	0x00026b80


	//   ....[6]....
        /*1b34*/ 	.word	0x00027310


	//   ....[7]....
        /*1b38*/ 	.word	0x00027340


	//   ....[8]....
        /*1b3c*/ 	.word	0x000273f0


	//   ....[9]....
        /*1b40*/ 	.word	0x00027410


	//   ....[10]....
        /*1b44*/ 	.word	0x000274a0


	//   ....[11]....
        /*1b48*/ 	.word	0x000274c0


	//   ....[12]....
        /*1b4c*/ 	.word	0x00027550


	//   ....[13]....
        /*1b50*/ 	.word	0x00027570


	//   ....[14]....
        /*1b54*/ 	.word	0x00027600


	//   ....[15]....
        /*1b58*/ 	.word	0x00027620


	//   ....[16]....
        /*1b5c*/ 	.word	0x000276b0


	//   ....[17]....
        /*1b60*/ 	.word	0x000276d0


	//   ....[18]....
        /*1b64*/ 	.word	0x00027760


	//   ....[19]....
        /*1b68*/ 	.word	0x00027780


	//   ....[20]....
        /*1b6c*/ 	.word	0x00027790


	//   ....[21]....
        /*1b70*/ 	.word	0x000277a0


	//   ....[22]....
        /*1b74*/ 	.word	0x00027ee0


	//   ....[23]....
        /*1b78*/ 	.word	0x00027f00


	//   ....[24]....
        /*1b7c*/ 	.word	0x00027f60


	//   ....[25]....
        /*1b80*/ 	.word	0x00027f70


	//   ....[26]....
        /*1b84*/ 	.word	0x00027fc0


	//   ....[27]....
        /*1b88*/ 	.word	0x00027fd0


	//   ....[28]....
        /*1b8c*/ 	.word	0x00028020


	//   ....[29]....
        /*1b90*/ 	.word	0x00028030


	//   ....[30]....
        /*1b94*/ 	.word	0x00028080


	//   ....[31]....
        /*1b98*/ 	.word	0x00028090


	//   ....[32]....
        /*1b9c*/ 	.word	0x000280e0


	//   ....[33]....
        /*1ba0*/ 	.word	0x000280f0


	//   ....[34]....
        /*1ba4*/ 	.word	0x00028140


	//   ....[35]....
        /*1ba8*/ 	.word	0x00028150


	//   ....[36]....
        /*1bac*/ 	.word	0x00028160


	//   ....[37]....
        /*1bb0*/ 	.word	0x000281b0


	//   ....[38]....
        /*1bb4*/ 	.word	0x000284d0


	//   ....[39]....
        /*1bb8*/ 	.word	0x000284e0


	//   ....[40]....
        /*1bbc*/ 	.word	0x00028540


	//   ....[41]....
        /*1bc0*/ 	.word	0x00028550


	//   ....[42]....
        /*1bc4*/ 	.word	0x000285a0


	//   ....[43]....
        /*1bc8*/ 	.word	0x000285b0


	//   ....[44]....
        /*1bcc*/ 	.word	0x00028600


	//   ....[45]....
        /*1bd0*/ 	.word	0x00028610


	//   ....[46]....
        /*1bd4*/ 	.word	0x00028660


	//   ....[47]....
        /*1bd8*/ 	.word	0x00028670


	//   ....[48]....
        /*1bdc*/ 	.word	0x000286c0


	//   ....[49]....
        /*1be0*/ 	.word	0x000286d0


	//   ....[50]....
        /*1be4*/ 	.word	0x00028720


	//   ....[51]....
        /*1be8*/ 	.word	0x00028730


	//   ....[52]....
        /*1bec*/ 	.word	0x00028740


	//   ....[53]....
        /*1bf0*/ 	.word	0x00028790


	//   ....[54]....
        /*1bf4*/ 	.word	0x0002a2d0


	//   ....[55]....
        /*1bf8*/ 	.word	0x0002a300


	//   ....[56]....
        /*1bfc*/ 	.word	0x0002a370


	//   ....[57]....
        /*1c00*/ 	.word	0x0002a3a0


	//   ....[58]....
        /*1c04*/ 	.word	0x0002a3d0


	//   ....[59]....
        /*1c08*/ 	.word	0x0002a400


	//   ....[60]....
        /*1c0c*/ 	.word	0x0002a430


	//   ....[61]....
        /*1c10*/ 	.word	0x0002a460


	//   ....[62]....
        /*1c14*/ 	.word	0x0002a600


	//   ....[63]....
        /*1c18*/ 	.word	0x0002a630


	//   ....[64]....
        /*1c1c*/ 	.word	0x0002a660


	//   ....[65]....
        /*1c20*/ 	.word	0x0002a690


	//   ....[66]....
        /*1c24*/ 	.word	0x0002a6c0


	//   ....[67]....
        /*1c28*/ 	.word	0x0002a6f0


	//   ....[68]....
        /*1c2c*/ 	.word	0x0002a7b0


	//   ....[69]....
        /*1c30*/ 	.word	0x0002a7d0


	//   ....[70]....
        /*1c34*/ 	.word	0x0002a7e0


	//   ....[71]....
        /*1c38*/ 	.word	0x0002a840


	//   ....[72]....
        /*1c3c*/ 	.word	0x0002ae80


	//   ....[73]....
        /*1c40*/ 	.word	0x0002b240


	//   ....[74]....
        /*1c44*/ 	.word	0x0002b2d0


	//   ....[75]....
        /*1c48*/ 	.word	0x0002b370


	//   ....[76]....
        /*1c4c*/ 	.word	0x0002b400


	//   ....[77]....
        /*1c50*/ 	.word	0x0002b4a0


	//   ....[78]....
        /*1c54*/ 	.word	0x0002b530


	//   ....[79]....
        /*1c58*/ 	.word	0x0002b5d0


	//   ....[80]....
        /*1c5c*/ 	.word	0x0002b660


	//   ....[81]....
        /*1c60*/ 	.word	0x0002b750


	//   ....[82]....
        /*1c64*/ 	.word	0x0002b7e0


	//   ....[83]....
        /*1c68*/ 	.word	0x0002b880


	//   ....[84]....
        /*1c6c*/ 	.word	0x0002b910


	//   ....[85]....
        /*1c70*/ 	.word	0x0002b9b0


	//   ....[86]....
        /*1c74*/ 	.word	0x0002ba40


	//   ....[87]....
        /*1c78*/ 	.word	0x0002bae0


	//   ....[88]....
        /*1c7c*/ 	.word	0x0002bb70


	//   ....[89]....
        /*1c80*/ 	.word	0x0002bc60


	//   ....[90]....
        /*1c84*/ 	.word	0x0002bcf0


	//   ....[91]....
        /*1c88*/ 	.word	0x0002bd80


	//   ....[92]....
        /*1c8c*/ 	.word	0x0002be10


	//   ....[93]....
        /*1c90*/ 	.word	0x0002bea0


	//   ....[94]....
        /*1c94*/ 	.word	0x0002bf30


	//   ....[95]....
        /*1c98*/ 	.word	0x0002bfc0


	//   ....[96]....
        /*1c9c*/ 	.word	0x0002c050


	//   ....[97]....
        /*1ca0*/ 	.word	0x0002c120


	//   ....[98]....
        /*1ca4*/ 	.word	0x0002c1c0


	//   ....[99]....
        /*1ca8*/ 	.word	0x0002c250


	//   ....[100]....
        /*1cac*/ 	.word	0x0002c2a0


	//   ....[101]....
        /*1cb0*/ 	.word	0x0002c2f0


	//   ....[102]....
        /*1cb4*/ 	.word	0x0002c3e0


	//   ....[103]....
        /*1cb8*/ 	.word	0x0002c470


	//   ....[104]....
        /*1cbc*/ 	.word	0x0002c4c0


	//   ....[105]....
        /*1cc0*/ 	.word	0x0002c510


	//   ....[106]....
        /*1cc4*/ 	.word	0x0002c780


	//   ....[107]....
        /*1cc8*/ 	.word	0x0002c8a0


	//   ....[108]....
        /*1ccc*/ 	.word	0x0002c9c0


	//   ....[109]....
        /*1cd0*/ 	.word	0x0002cae0


	//   ....[110]....
        /*1cd4*/ 	.word	0x0002cc00


	//   ....[111]....
        /*1cd8*/ 	.word	0x0002cd20


	//   ....[112]....
        /*1cdc*/ 	.word	0x0002ce40


	//   ....[113]....
        /*1ce0*/ 	.word	0x0002cf60


	//   ....[114]....
        /*1ce4*/ 	.word	0x0002d080


	//   ....[115]....
        /*1ce8*/ 	.word	0x0002d1a0


	//   ....[116]....
        /*1cec*/ 	.word	0x0002d2c0


	//   ....[117]....
        /*1cf0*/ 	.word	0x0002d330


	//   ....[118]....
        /*1cf4*/ 	.word	0x0002d3b0


	//   ....[119]....
        /*1cf8*/ 	.word	0x0002d420


	//   ....[120]....
        /*1cfc*/ 	.word	0x0002d480


	//   ....[121]....
        /*1d00*/ 	.word	0x0002d4d0


	//   ....[122]....
        /*1d04*/ 	.word	0x0002d550


	//   ....[123]....
        /*1d08*/ 	.word	0x0002d5c0


	//   ....[124]....
        /*1d0c*/ 	.word	0x0002d620


	//   ....[125]....
        /*1d10*/ 	.word	0x0002d670


	//   ....[126]....
        /*1d14*/ 	.word	0x0002d6f0


	//   ....[127]....
        /*1d18*/ 	.word	0x0002d760


	//   ....[128]....
        /*1d1c*/ 	.word	0x0002d7c0


	//   ....[129]....
        /*1d20*/ 	.word	0x0002d810


	//   ....[130]....
        /*1d24*/ 	.word	0x0002d890


	//   ....[131]....
        /*1d28*/ 	.word	0x0002d900


	//   ....[132]....
        /*1d2c*/ 	.word	0x0002d960


	//   ....[133]....
        /*1d30*/ 	.word	0x0002d9b0


	//   ....[134]....
        /*1d34*/ 	.word	0x0002da30


	//   ....[135]....
        /*1d38*/ 	.word	0x0002daa0


	//   ....[136]....
        /*1d3c*/ 	.word	0x0002db00


	//   ....[137]....
        /*1d40*/ 	.word	0x0002db50


	//   ....[138]....
        /*1d44*/ 	.word	0x0002dbd0


	//   ....[139]....
        /*1d48*/ 	.word	0x0002dc40


	//   ....[140]....
        /*1d4c*/ 	.word	0x0002dca0


	//   ....[141]....
        /*1d50*/ 	.word	0x0002dcf0


	//   ....[142]....
        /*1d54*/ 	.word	0x0002dd70


	//   ....[143]....
        /*1d58*/ 	.word	0x0002dde0


	//   ....[144]....
        /*1d5c*/ 	.word	0x0002de40


	//   ....[145]....
        /*1d60*/ 	.word	0x0002de90


	//   ....[146]....
        /*1d64*/ 	.word	0x0002df10


	//   ....[147]....
        /*1d68*/ 	.word	0x0002df80


	//   ....[148]....
        /*1d6c*/ 	.word	0x0002dfe0


	//   ....[149]....
        /*1d70*/ 	.word	0x0002e030


	//   ....[150]....
        /*1d74*/ 	.word	0x0002e0b0


	//   ....[151]....
        /*1d78*/ 	.word	0x0002e120


	//   ....[152]....
        /*1d7c*/ 	.word	0x0002e180


	//   ....[153]....
        /*1d80*/ 	.word	0x0002e1d0


	//   ....[154]....
        /*1d84*/ 	.word	0x0002e250


	//   ....[155]....
        /*1d88*/ 	.word	0x0002e2c0


	//   ....[156]....
        /*1d8c*/ 	.word	0x0002e320


	//   ....[157]....
        /*1d90*/ 	.word	0x0002e370


	//   ....[158]....
        /*1d94*/ 	.word	0x0002e3f0


	//   ....[159]....
        /*1d98*/ 	.word	0x0002e460


	//   ....[160]....
        /*1d9c*/ 	.word	0x0002e4c0


	//   ....[161]....
        /*1da0*/ 	.word	0x0002e510


	//   ....[162]....
        /*1da4*/ 	.word	0x0002e590


	//   ....[163]....
        /*1da8*/ 	.word	0x0002e600


	//   ....[164]....
        /*1dac*/ 	.word	0x0002e660


	//   ....[165]....
        /*1db0*/ 	.word	0x0002e6b0


	//   ....[166]....
        /*1db4*/ 	.word	0x0002e730


	//   ....[167]....
        /*1db8*/ 	.word	0x0002e7a0


	//   ....[168]....
        /*1dbc*/ 	.word	0x0002e800


	//   ....[169]....
        /*1dc0*/ 	.word	0x0002e850


	//   ....[170]....
        /*1dc4*/ 	.word	0x0002e8d0


	//   ....[171]....
        /*1dc8*/ 	.word	0x0002e940


	//   ....[172]....
        /*1dcc*/ 	.word	0x0002e9a0


	//   ....[173]....
        /*1dd0*/ 	.word	0x0002e9f0


	//   ....[174]....
        /*1dd4*/ 	.word	0x0002ea70


	//   ....[175]....
        /*1dd8*/ 	.word	0x0002eae0


	//   ....[176]....
        /*1ddc*/ 	.word	0x0002eb40


	//   ....[177]....
        /*1de0*/ 	.word	0x0002eb90


	//   ....[178]....
        /*1de4*/ 	.word	0x0002ec10


	//   ....[179]....
        /*1de8*/ 	.word	0x0002ec80


	//   ....[180]....
        /*1dec*/ 	.word	0x0002ece0


	//   ....[181]....
        /*1df0*/ 	.word	0x0002ed30


	//   ....[182]....
        /*1df4*/ 	.word	0x0002edb0


	//   ....[183]....
        /*1df8*/ 	.word	0x0002ee20


	//   ....[184]....
        /*1dfc*/ 	.word	0x0002ee80


	//   ....[185]....
        /*1e00*/ 	.word	0x0002eed0


	//   ....[186]....
        /*1e04*/ 	.word	0x0002ef50


	//   ....[187]....
        /*1e08*/ 	.word	0x0002efc0


	//   ....[188]....
        /*1e0c*/ 	.word	0x0002f020


	//   ....[189]....
        /*1e10*/ 	.word	0x0002f070


	//   ....[190]....
        /*1e14*/ 	.word	0x0002f0f0


	//   ....[191]....
        /*1e18*/ 	.word	0x0002f160


	//   ....[192]....
        /*1e1c*/ 	.word	0x0002f1c0


	//   ....[193]....
        /*1e20*/ 	.word	0x0002f210


	//   ....[194]....
        /*1e24*/ 	.word	0x0002f290


	//   ....[195]....
        /*1e28*/ 	.word	0x0002f300


	//   ....[196]....
        /*1e2c*/ 	.word	0x0002f360


	//   ....[197]....
        /*1e30*/ 	.word	0x0002f3b0


	//   ....[198]....
        /*1e34*/ 	.word	0x0002f430


	//   ....[199]....
        /*1e38*/ 	.word	0x0002f4a0


	//   ....[200]....
        /*1e3c*/ 	.word	0x0002f500


	//   ....[201]....
        /*1e40*/ 	.word	0x0002f550


	//   ....[202]....
        /*1e44*/ 	.word	0x0002f5d0


	//   ....[203]....
        /*1e48*/ 	.word	0x0002f640


	//   ....[204]....
        /*1e4c*/ 	.word	0x0002f6a0


	//   ....[205]....
        /*1e50*/ 	.word	0x0002f6f0


	//   ....[206]....
        /*1e54*/ 	.word	0x0002f770


	//   ....[207]....
        /*1e58*/ 	.word	0x0002f7e0


	//   ....[208]....
        /*1e5c*/ 	.word	0x0002f840


	//   ....[209]....
        /*1e60*/ 	.word	0x0002f890


	//   ....[210]....
        /*1e64*/ 	.word	0x0002f910


	//   ....[211]....
        /*1e68*/ 	.word	0x0002f980


	//   ....[212]....
        /*1e6c*/ 	.word	0x0002f9e0


	//   ....[213]....
        /*1e70*/ 	.word	0x0002fa30


	//   ....[214]....
        /*1e74*/ 	.word	0x0002fab0


	//   ....[215]....
        /*1e78*/ 	.word	0x0002fb20


	//   ....[216]....
        /*1e7c*/ 	.word	0x0002fb80


	//   ....[217]....
        /*1e80*/ 	.word	0x0002fbd0


	//   ....[218]....
        /*1e84*/ 	.word	0x0002fc50


	//   ....[219]....
        /*1e88*/ 	.word	0x0002fcc0


	//   ....[220]....
        /*1e8c*/ 	.word	0x0002fd20


	//   ....[221]....
        /*1e90*/ 	.word	0x0002fd70


	//   ....[222]....
        /*1e94*/ 	.word	0x0002fdf0


	//   ....[223]....
        /*1e98*/ 	.word	0x0002fe60


	//   ....[224]....
        /*1e9c*/ 	.word	0x0002fec0


	//   ....[225]....
        /*1ea0*/ 	.word	0x0002ff10


	//   ....[226]....
        /*1ea4*/ 	.word	0x0002ff90


	//   ....[227]....
        /*1ea8*/ 	.word	0x00030000


	//   ....[228]....
        /*1eac*/ 	.word	0x00030060


	//   ....[229]....
        /*1eb0*/ 	.word	0x000300b0


	//   ....[230]....
        /*1eb4*/ 	.word	0x00030130


	//   ....[231]....
        /*1eb8*/ 	.word	0x000301a0


	//   ....[232]....
        /*1ebc*/ 	.word	0x00030210


	//   ....[233]....
        /*1ec0*/ 	.word	0x00030260


	//   ....[234]....
        /*1ec4*/ 	.word	0x000302f0


	//   ....[235]....
        /*1ec8*/ 	.word	0x00030340


	//   ....[236]....
        /*1ecc*/ 	.word	0x000303d0


	//   ....[237]....
        /*1ed0*/ 	.word	0x00030460


	//   ....[238]....
        /*1ed4*/ 	.word	0x000304f0


	//   ....[239]....
        /*1ed8*/ 	.word	0x00030580


	//   ....[240]....
        /*1edc*/ 	.word	0x00030610


	//   ....[241]....
        /*1ee0*/ 	.word	0x000306a0


	//   ....[242]....
        /*1ee4*/ 	.word	0x00030720


	//   ....[243]....
        /*1ee8*/ 	.word	0x00030770


	//   ....[244]....
        /*1eec*/ 	.word	0x00030810


	//   ....[245]....
        /*1ef0*/ 	.word	0x000308a0


	//   ....[246]....
        /*1ef4*/ 	.word	0x00030930


	//   ....[247]....
        /*1ef8*/ 	.word	0x00030980


	//   ....[248]....
        /*1efc*/ 	.word	0x00030a10


	//   ....[249]....
        /*1f00*/ 	.word	0x00030aa0


	//   ....[250]....
        /*1f04*/ 	.word	0x00030b30


	//   ....[251]....
        /*1f08*/ 	.word	0x00030bc0


	//   ....[252]....
        /*1f0c*/ 	.word	0x00030c50


	//   ....[253]....
        /*1f10*/ 	.word	0x00030ce0


	//   ....[254]....
        /*1f14*/ 	.word	0x00030da0


	//   ....[255]....
        /*1f18*/ 	.word	0x00031080


	//   ....[0]....
        /*1f1c*/ 	.word	0x00031170


	//   ....[1]....
        /*1f20*/ 	.word	0x00031210


	//   ....[2]....
        /*1f24*/ 	.word	0x00031310


	//   ....[3]....
        /*1f28*/ 	.word	0x000313e0


	//   ....[4]....
        /*1f2c*/ 	.word	0x00031440


	//   ....[5]....
        /*1f30*/ 	.word	0x00031520


	//   ....[6]....
        /*1f34*/ 	.word	0x00031580


	//   ....[7]....
        /*1f38*/ 	.word	0x00031660


	//   ....[8]....
        /*1f3c*/ 	.word	0x000316c0


	//   ....[9]....
        /*1f40*/ 	.word	0x000317a0


	//   ....[10]....
        /*1f44*/ 	.word	0x00031800


	//   ....[11]....
        /*1f48*/ 	.word	0x00031920


	//   ....[12]....
        /*1f4c*/ 	.word	0x00031980


	//   ....[13]....
        /*1f50*/ 	.word	0x00031a60


	//   ....[14]....
        /*1f54*/ 	.word	0x00031ac0


	//   ....[15]....
        /*1f58*/ 	.word	0x00031b90


	//   ....[16]....
        /*1f5c*/ 	.word	0x00031d30


	//   ....[17]....
        /*1f60*/ 	.word	0x00031dc0


	//   ....[18]....
        /*1f64*/ 	.word	0x00031ee0


	//   ....[19]....
        /*1f68*/ 	.word	0x00031f30


	//   ....[20]....
        /*1f6c*/ 	.word	0x00032050


	//   ....[21]....
        /*1f70*/ 	.word	0x000320a0


	//   ....[22]....
        /*1f74*/ 	.word	0x000321c0


	//   ....[23]....
        /*1f78*/ 	.word	0x00032210


	//   ....[24]....
        /*1f7c*/ 	.word	0x00032310


	//   ....[25]....
        /*1f80*/ 	.word	0x000323b0


	//   ....[26]....
        /*1f84*/ 	.word	0x00032410


	//   ....[27]....
        /*1f88*/ 	.word	0x00032500


	//   ....[28]....
        /*1f8c*/ 	.word	0x00032560


	//   ....[29]....
        /*1f90*/ 	.word	0x00032650


	//   ....[30]....
        /*1f94*/ 	.word	0x000326b0


	//   ....[31]....
        /*1f98*/ 	.word	0x00032790


	//   ....[32]....
        /*1f9c*/ 	.word	0x00032880


	//   ....[33]....
        /*1fa0*/ 	.word	0x000328f0


	//   ....[34]....
        /*1fa4*/ 	.word	0x00032950


	//   ....[35]....
        /*1fa8*/ 	.word	0x00032a60


	//   ....[36]....
        /*1fac*/ 	.word	0x00032ac0


	//   ....[37]....
        /*1fb0*/ 	.word	0x00032bd0


	//   ....[38]....
        /*1fb4*/ 	.word	0x00032c30


	//   ....[39]....
        /*1fb8*/ 	.word	0x00032d40


	//   ....[40]....
        /*1fbc*/ 	.word	0x00032da0


	//   ....[41]....
        /*1fc0*/ 	.word	0x00032eb0


	//   ....[42]....
        /*1fc4*/ 	.word	0x00032f10


	//   ....[43]....
        /*1fc8*/ 	.word	0x00033020


	//   ....[44]....
        /*1fcc*/ 	.word	0x00033080


	//   ....[45]....
        /*1fd0*/ 	.word	0x00033180


	//   ....[46]....
        /*1fd4*/ 	.word	0x000331e0


	//   ....[47]....
        /*1fd8*/ 	.word	0x00033280


	//   ....[48]....
        /*1fdc*/ 	.word	0x00033410


	//   ....[49]....
        /*1fe0*/ 	.word	0x000334b0


	//   ....[50]....
        /*1fe4*/ 	.word	0x00033510


	//   ....[51]....
        /*1fe8*/ 	.word	0x000335d0


	//   ....[52]....
        /*1fec*/ 	.word	0x00033630


	//   ....[53]....
        /*1ff0*/ 	.word	0x000336f0


	//   ....[54]....
        /*1ff4*/ 	.word	0x00033750


	//   ....[55]....
        /*1ff8*/ 	.word	0x00033810


	//   ....[56]....
        /*1ffc*/ 	.word	0x00033870


	//   ....[57]....
        /*2000*/ 	.word	0x00033930


	//   ....[58]....
        /*2004*/ 	.word	0x00033990


	//   ....[59]....
        /*2008*/ 	.word	0x00033a50


	//   ....[60]....
        /*200c*/ 	.word	0x00033ab0


	//   ....[61]....
        /*2010*/ 	.word	0x00033b70


	//   ....[62]....
        /*2014*/ 	.word	0x00033bd0


	//   ....[63]....
        /*2018*/ 	.word	0x00033c90


	//   ....[64]....
        /*201c*/ 	.word	0x00033d80


	//   ....[65]....
        /*2020*/ 	.word	0x00033e10


	//   ....[66]....
        /*2024*/ 	.word	0x00033e70


	//   ....[67]....
        /*2028*/ 	.word	0x00033f30


	//   ....[68]....
        /*202c*/ 	.word	0x00033f90


	//   ....[69]....
        /*2030*/ 	.word	0x00034050


	//   ....[70]....
        /*2034*/ 	.word	0x000340b0


	//   ....[71]....
        /*2038*/ 	.word	0x00034170


	//   ....[72]....
        /*203c*/ 	.word	0x000341d0


	//   ....[73]....
        /*2040*/ 	.word	0x00034290


	//   ....[74]....
        /*2044*/ 	.word	0x000342f0


	//   ....[75]....
        /*2048*/ 	.word	0x000343b0


	//   ....[76]....
        /*204c*/ 	.word	0x00034410


	//   ....[77]....
        /*2050*/ 	.word	0x000344d0


	//   ....[78]....
        /*2054*/ 	.word	0x00034530


	//   ....[79]....
        /*2058*/ 	.word	0x000345f0


	//   ....[80]....
        /*205c*/ 	.word	0x000347d0


	//   ....[81]....
        /*2060*/ 	.word	0x00034870


	//   ....[82]....
        /*2064*/ 	.word	0x000349f0


	//   ....[83]....
        /*2068*/ 	.word	0x00034a60


	//   ....[84]....
        /*206c*/ 	.word	0x00034ad0


	//   ....[85]....
        /*2070*/ 	.word	0x00034b40


	//   ....[86]....
        /*2074*/ 	.word	0x00034bb0


	//   ....[87]....
        /*2078*/ 	.word	0x00034c30


	//   ....[88]....
        /*207c*/ 	.word	0x00034cb0


	//   ....[89]....
        /*2080*/ 	.word	0x00034d40


	//   ....[90]....
        /*2084*/ 	.word	0x00034db0


	//   ....[91]....
        /*2088*/ 	.word	0x00034e20


	//   ....[92]....
        /*208c*/ 	.word	0x00034e90


	//   ....[93]....
        /*2090*/ 	.word	0x00034f10


	//   ....[94]....
        /*2094*/ 	.word	0x00034f80


	//   ....[95]....
        /*2098*/ 	.word	0x00035020


	//   ....[96]....
        /*209c*/ 	.word	0x00035070


	//   ....[97]....
        /*20a0*/ 	.word	0x00035100


	//   ....[98]....
        /*20a4*/ 	.word	0x00035230


	//----- nvinfo : EIATTR_REG_RECONFIG
	.align		4
.L_398:
        /*20a8*/ 	.byte	0x01, 0x54
	.zero		2


	//----- nvinfo : EIATTR_SYSCALL_OFFSETS
	.align		4
        /*20ac*/ 	.byte	0x04, 0x46
        /*20ae*/ 	.short	(.L_400 - .L_399)


	//   ....[0]....
.L_399:
        /*20b0*/ 	.word	0x000025a0


	//   ....[1]....
        /*20b4*/ 	.word	0x000026f0


	//   ....[2]....
        /*20b8*/ 	.word	0x0000d9e0


	//   ....[3]....
        /*20bc*/ 	.word	0x0000df30


	//   ....[4]....
        /*20c0*/ 	.word	0x000254a0


	//   ....[5]....
        /*20c4*/ 	.word	0x00025630


	//   ....[6]....
        /*20c8*/ 	.word	0x00025780


	//   ....[7]....
        /*20cc*/ 	.word	0x000258d0


	//   ....[8]....
        /*20d0*/ 	.word	0x00026fb0


	//----- nvinfo : EIATTR_MBARRIER_INSTR_OFFSETS
	.align		4
.L_400:
        /*20d4*/ 	.byte	0x04, 0x39
        /*20d6*/ 	.short	(.L_402 - .L_401)


	//   ....[0]....
.L_401:
        /*20d8*/ 	.word	0x00000270
        /*20dc*/ 	.word	0x000000ff
        /*20e0*/ 	.word	0x00038800
        /*20e4*/ 	.short	0x0100
        /*20e6*/ 	.byte	0x08
	.zero		1


	//   ....[1]....
        /*20e8*/ 	.word	0x00000280
        /*20ec*/ 	.word	0x000000ff
        /*20f0*/ 	.word	0x00038820
        /*20f4*/ 	.short	0x0100
        /*20f6*/ 	.byte	0x08
	.zero		1


	//   ....[2]....
        /*20f8*/ 	.word	0x00000370
        /*20fc*/ 	.word	0x000000ff
        /*2100*/ 	.word	0x00038830
        /*2104*/ 	.short	0x0100
        /*2106*/ 	.byte	0x08
	.zero		1


	//   ....[3]....
        /*2108*/ 	.word	0x00000380
        /*210c*/ 	.word	0x000000ff
        /*2110*/ 	.word	0x00038840
        /*2114*/ 	.short	0x0100
        /*2116*/ 	.byte	0x08
	.zero		1


	//   ....[4]....
        /*2118*/ 	.word	0x00000390
        /*211c*/ 	.word	0x000000ff
        /*2120*/ 	.word	0x00038838
        /*2124*/ 	.short	0x0100
        /*2126*/ 	.byte	0x08
	.zero		1


	//   ....[5]....
        /*2128*/ 	.word	0x000003a0
        /*212c*/ 	.word	0x000000ff
        /*2130*/ 	.word	0x00038848
        /*2134*/ 	.short	0x0100
        /*2136*/ 	.byte	0x08
	.zero		1


	//   ....[6]....
        /*2138*/ 	.word	0x000004d0
        /*213c*/ 	.word	0x000000ff
        /*2140*/ 	.word	0x00038850
        /*2144*/ 	.short	0x0100
        /*2146*/ 	.byte	0x08
	.zero		1


	//   ....[7]....
        /*2148*/ 	.word	0x000004e0
        /*214c*/ 	.word	0x000000ff
        /*2150*/ 	.word	0x00038860
        /*2154*/ 	.short	0x0100
        /*2156*/ 	.byte	0x08
	.zero		1


	//   ....[8]....
        /*2158*/ 	.word	0x000004f0
        /*215c*/ 	.word	0x000000ff
        /*2160*/ 	.word	0x00038858
        /*2164*/ 	.short	0x0100
        /*2166*/ 	.byte	0x08
	.zero		1


	//   ....[9]....
        /*2168*/ 	.word	0x00000500
        /*216c*/ 	.word	0x000000ff
        /*2170*/ 	.word	0x00038868
        /*2174*/ 	.short	0x0100
        /*2176*/ 	.byte	0x08
	.zero		1


	//   ....[10]....
        /*2178*/ 	.word	0x000005f0
        /*217c*/ 	.word	0x000000ff
        /*2180*/ 	.word	0x00038870
        /*2184*/ 	.short	0x0100
        /*2186*/ 	.byte	0x06
	.zero		1


	//   ....[11]....
        /*2188*/ 	.word	0x00000600
        /*218c*/ 	.word	0x000000ff
        /*2190*/ 	.word	0x00038880
        /*2194*/ 	.short	0x0100
        /*2196*/ 	.byte	0x06
	.zero		1


	//   ....[12]....
        /*2198*/ 	.word	0x00000610
        /*219c*/ 	.word	0x000000ff
        /*21a0*/ 	.word	0x00038878
        /*21a4*/ 	.short	0x0100
        /*21a6*/ 	.byte	0x06
	.zero		1


	//   ....[13]....
        /*21a8*/ 	.word	0x00000620
        /*21ac*/ 	.word	0x000000ff
        /*21b0*/ 	.word	0x00038888
        /*21b4*/ 	.short	0x0100
        /*21b6*/ 	.byte	0x06
	.zero		1


	//   ....[14]....
        /*21b8*/ 	.word	0x00000750
        /*21bc*/ 	.word	0x000000ff
        /*21c0*/ 	.word	0x00038890
        /*21c4*/ 	.short	0x0100
        /*21c6*/ 	.byte	0x08
	.zero		1


	//   ....[15]....
        /*21c8*/ 	.word	0x00000760
        /*21cc*/ 	.word	0x000000ff
        /*21d0*/ 	.word	0x000388a0
        /*21d4*/ 	.short	0x0100
        /*21d6*/ 	.byte	0x08
	.zero		1


	//   ....[16]....
        /*21d8*/ 	.word	0x00000770
        /*21dc*/ 	.word	0x000000ff
        /*21e0*/ 	.word	0x00038898
        /*21e4*/ 	.short	0x0100
        /*21e6*/ 	.byte	0x08
	.zero		1


	//   ....[17]....
        /*21e8*/ 	.word	0x00000780
        /*21ec*/ 	.word	0x000000ff
        /*21f0*/ 	.word	0x000388a8
        /*21f4*/ 	.short	0x0100
        /*21f6*/ 	.byte	0x08
	.zero		1


	//   ....[18]....
        /*21f8*/ 	.word	0x000008c0
        /*21fc*/ 	.word	0x000000ff
        /*2200*/ 	.word	0x000388b0
        /*2204*/ 	.short	0x0100
        /*2206*/ 	.byte	0x08
	.zero		1


	//   ....[19]....
        /*2208*/ 	.word	0x000008d0
        /*220c*/ 	.word	0x000000ff
        /*2210*/ 	.word	0x000388c0
        /*2214*/ 	.short	0x0100
        /*2216*/ 	.byte	0x08
	.zero		1


	//   ....[20]....
        /*2218*/ 	.word	0x000008e0
        /*221c*/ 	.word	0x000000ff
        /*2220*/ 	.word	0x000388b8
        /*2224*/ 	.short	0x0100
        /*2226*/ 	.byte	0x08
	.zero		1


	//   ....[21]....
        /*2228*/ 	.word	0x000008f0
        /*222c*/ 	.word	0x000000ff
        /*2230*/ 	.word	0x000388c8
        /*2234*/ 	.short	0x0100
        /*2236*/ 	.byte	0x08
	.zero		1


	//   ....[22]....
        /*2238*/ 	.word	0x00003c20
        /*223c*/ 	.word	0x00000051
        /*2240*/ 	.word	0x00038890
        /*2244*/ 	.short	0x010a
        /*2246*/ 	.byte	0x3f
	.zero		1


	//   ....[23]....
        /*2248*/ 	.word	0x00008020
        /*224c*/ 	.word	0x00000051
        /*2250*/ 	.word	0x00038890
        /*2254*/ 	.short	0x010a
        /*2256*/ 	.byte	0x3f
	.zero		1


	//   ....[24]....
        /*2258*/ 	.word	0x0000c280
        /*225c*/ 	.word	0x00000051
        /*2260*/ 	.word	0x00038890
        /*2264*/ 	.short	0x010a
        /*2266*/ 	.byte	0x3f
	.zero		1


	//   ....[25]....
        /*2268*/ 	.word	0x0000c970
        /*226c*/ 	.word	0x0000000b
        /*2270*/ 	.word	0x00000000
        /*2274*/ 	.short	0x0101
        /*2276*/ 	.byte	0x3f
	.zero		1


	//   ....[26]....
        /*2278*/ 	.word	0x0000c9b0
        /*227c*/ 	.word	0x00000051
        /*2280*/ 	.word	0x000388b0
        /*2284*/ 	.short	0x010a
        /*2286*/ 	.byte	0x3f
	.zero		1


	//   ....[27]....
        /*2288*/ 	.word	0x0000cfc0
        /*228c*/ 	.word	0x00000051
        /*2290*/ 	.word	0x00000000
        /*2294*/ 	.short	0x0101
        /*2296*/ 	.byte	0x3f
	.zero		1


	//   ....[28]....
        /*2298*/ 	.word	0x0000dca0
        /*229c*/ 	.word	0x00000013
        /*22a0*/ 	.word	0x00038800
        /*22a4*/ 	.short	0x010a
        /*22a6*/ 	.byte	0x3f
	.zero		1


	//   ....[29]....
        /*22a8*/ 	.word	0x0000dcf0
        /*22ac*/ 	.word	0x00000013
        /*22b0*/ 	.word	0x00038800
        /*22b4*/ 	.short	0x010a
        /*22b6*/ 	.byte	0x3f
	.zero		1


	//   ....[30]....
        /*22b8*/ 	.word	0x0000e210
        /*22bc*/ 	.word	0x00000013
        /*22c0*/ 	.word	0x00038800
        /*22c4*/ 	.short	0x010a
        /*22c6*/ 	.byte	0x3f
	.zero		1


	//   ....[31]....
        /*22c8*/ 	.word	0x00011870
        /*22cc*/ 	.word	0x00000013
        /*22d0*/ 	.word	0x00038800
        /*22d4*/ 	.short	0x010a
        /*22d6*/ 	.byte	0x3f
	.zero		1


	//   ....[32]....
        /*22d8*/ 	.word	0x000150a0
        /*22dc*/ 	.word	0x00000000
        /*22e0*/ 	.word	0x00038830
        /*22e4*/ 	.short	0x010a
        /*22e6*/ 	.byte	0x3f
	.zero		1


	//   ....[33]....
        /*22e8*/ 	.word	0x000150e0
        /*22ec*/ 	.word	0x00000000
        /*22f0*/ 	.word	0x00038830
        /*22f4*/ 	.short	0x010a
        /*22f6*/ 	.byte	0x3f
	.zero		1


	//   ....[34]....
        /*22f8*/ 	.word	0x00017430
        /*22fc*/ 	.word	0x0000002b
        /*2300*/ 	.word	0x00000000
        /*2304*/ 	.short	0x0101
        /*2306*/ 	.byte	0x3f
	.zero		1


	//   ....[35]....
        /*2308*/ 	.word	0x00017860
        /*230c*/ 	.word	0x00000000
        /*2310*/ 	.word	0x00038850
        /*2314*/ 	.short	0x010a
        /*2316*/ 	.byte	0x3f
	.zero		1


	//   ....[36]....
        /*2318*/ 	.word	0x000178b0
        /*231c*/ 	.word	0x00000000
        /*2320*/ 	.word	0x00038850
        /*2324*/ 	.short	0x010a
        /*2326*/ 	.byte	0x3f
	.zero		1


	//   ....[37]....
        /*2328*/ 	.word	0x00017ba0
        /*232c*/ 	.word	0x00000000
        /*2330*/ 	.word	0x00000000
        /*2334*/ 	.short	0x0101
        /*2336*/ 	.byte	0x3f
	.zero		1


	//   ....[38]....
        /*2338*/ 	.word	0x00017ce0
        /*233c*/ 	.word	0x00000005
        /*2340*/ 	.word	0x00038830
        /*2344*/ 	.short	0x010a
        /*2346*/ 	.byte	0x3f
	.zero		1


	//   ....[39]....
        /*2348*/ 	.word	0x00017d80
        /*234c*/ 	.word	0x00000005
        /*2350*/ 	.word	0x00038830
        /*2354*/ 	.short	0x010a
        /*2356*/ 	.byte	0x3f
	.zero		1


	//   ....[40]....
        /*2358*/ 	.word	0x00019c30
        /*235c*/ 	.word	0x000000a6
        /*2360*/ 	.word	0x00000000
        /*2364*/ 	.short	0x0101
        /*2366*/ 	.byte	0x3f
	.zero		1


	//   ....[41]....
        /*2368*/ 	.word	0x0001a5c0
        /*236c*/ 	.word	0x00000005
        /*2370*/ 	.word	0x00038850
        /*2374*/ 	.short	0x010a
        /*2376*/ 	.byte	0x3f
	.zero		1


	//   ....[42]....
        /*2378*/ 	.word	0x0001a610
        /*237c*/ 	.word	0x00000005
        /*2380*/ 	.word	0x00038850
        /*2384*/ 	.short	0x010a
        /*2386*/ 	.byte	0x3f
	.zero		1


	//   ....[43]....
        /*2388*/ 	.word	0x0001a8f0
        /*238c*/ 	.word	0x00000005
        /*2390*/ 	.word	0x00000000
        /*2394*/ 	.short	0x0101
        /*2396*/ 	.byte	0x3f
	.zero		1


	//   ....[44]....
        /*2398*/ 	.word	0x0001e940
        /*239c*/ 	.word	0x00000000
        /*23a0*/ 	.word	0x00000000
        /*23a4*/ 	.short	0x0101
        /*23a6*/ 	.byte	0x3f
	.zero		1


	//   ....[45]....
        /*23a8*/ 	.word	0x0001f2f0
        /*23ac*/ 	.word	0x0000000b
        /*23b0*/ 	.word	0x00000000
        /*23b4*/ 	.short	0x0101
        /*23b6*/ 	.byte	0x3f
	.zero		1


	//   ....[46]....
        /*23b8*/ 	.word	0x00024100
        /*23bc*/ 	.word	0x00000010
        /*23c0*/ 	.word	0x00038820
        /*23c4*/ 	.short	0x010a
        /*23c6*/ 	.byte	0x3f
	.zero		1


	//   ....[47]....
        /*23c8*/ 	.word	0x00024190
        /*23cc*/ 	.word	0x00000009
        /*23d0*/ 	.word	0x000388a0
        /*23d4*/ 	.short	0x010a
        /*23d6*/ 	.byte	0x3f
	.zero		1


	//   ....[48]....
        /*23d8*/ 	.word	0x000244e0
        /*23dc*/ 	.word	0x00000009
        /*23e0*/ 	.word	0x000388c0
        /*23e4*/ 	.short	0x010a
        /*23e6*/ 	.byte	0x3f
	.zero		1


	//   ....[49]....
        /*23e8*/ 	.word	0x00024900
        /*23ec*/ 	.word	0x00000009
        /*23f0*/ 	.word	0x000388a0
        /*23f4*/ 	.short	0x010a
        /*23f6*/ 	.byte	0x3f
	.zero		1


	//   ....[50]....
        /*23f8*/ 	.word	0x00024c40
        /*23fc*/ 	.word	0x00000009
        /*2400*/ 	.word	0x000388c0
        /*2404*/ 	.short	0x010a
        /*2406*/ 	.byte	0x3f
	.zero		1


	//   ....[51]....
        /*2408*/ 	.word	0x00025cd0
        /*240c*/ 	.word	0x00000006
        /*2410*/ 	.word	0x00038880
        /*2414*/ 	.short	0x010a
        /*2416*/ 	.byte	0x3f
	.zero		1


	//   ....[52]....
        /*2418*/ 	.word	0x00026460
        /*241c*/ 	.word	0x00000006
        /*2420*/ 	.word	0x00038870
        /*2424*/ 	.short	0x0107
        /*2426*/ 	.byte	0x3f
	.zero		1


	//   ....[53]....
        /*2428*/ 	.word	0x00026520
        /*242c*/ 	.word	0x00000006
        /*2430*/ 	.word	0x00038870
        /*2434*/ 	.short	0x0101
        /*2436*/ 	.byte	0x3f
	.zero		1


	//   ....[54]....
        /*2438*/ 	.word	0x00026550
        /*243c*/ 	.word	0x00000006
        /*2440*/ 	.word	0x00038840
        /*2444*/ 	.short	0x010a
        /*2446*/ 	.byte	0x3f
	.zero		1


	//   ....[55]....
        /*2448*/ 	.word	0x00026cb0
        /*244c*/ 	.word	0x00000006
        /*2450*/ 	.word	0x00038830
        /*2454*/ 	.short	0x0107
        /*2456*/ 	.byte	0x3f
	.zero		1


	//   ....[56]....
        /*2458*/ 	.word	0x00026d80
        /*245c*/ 	.word	0x00000006
        /*2460*/ 	.word	0x00038830
        /*2464*/ 	.short	0x0101
        /*2466*/ 	.byte	0x3f
	.zero		1


	//   ....[57]....
        /*2468*/ 	.word	0x000278e0
        /*246c*/ 	.word	0x00000010
        /*2470*/ 	.word	0x00038800
        /*2474*/ 	.short	0x0107
        /*2476*/ 	.byte	0x3f
	.zero		1


	//   ....[58]....
        /*2478*/ 	.word	0x000279f0
        /*247c*/ 	.word	0x00000010
        /*2480*/ 	.word	0x00038800
        /*2484*/ 	.short	0x0101
        /*2486*/ 	.byte	0x3f
	.zero		1


	//   ....[59]....
        /*2488*/ 	.word	0x00027a10
        /*248c*/ 	.word	0x00000010
        /*2490*/ 	.word	0x00038820
        /*2494*/ 	.short	0x010a
        /*2496*/ 	.byte	0x3f
	.zero		1


	//   ....[60]....
        /*2498*/ 	.word	0x00027d30
        /*249c*/ 	.word	0x00000000
        /*24a0*/ 	.word	0x00038880
        /*24a4*/ 	.short	0x010a
        /*24a6*/ 	.byte	0x3f
	.zero		1


	//   ....[61]....
        /*24a8*/ 	.word	0x00028240
        /*24ac*/ 	.word	0x00000000
        /*24b0*/ 	.word	0x00038870
        /*24b4*/ 	.short	0x0107
        /*24b6*/ 	.byte	0x3f
	.zero		1


	//   ....[62]....
        /*24b8*/ 	.word	0x00028300
        /*24bc*/ 	.word	0x00000000
        /*24c0*/ 	.word	0x00038870
        /*24c4*/ 	.short	0x0101
        /*24c6*/ 	.byte	0x3f
	.zero		1


	//   ....[63]....
        /*24c8*/ 	.word	0x00028330
        /*24cc*/ 	.word	0x00000000
        /*24d0*/ 	.word	0x00038840
        /*24d4*/ 	.short	0x010a
        /*24d6*/ 	.byte	0x3f
	.zero		1


	//   ....[64]....
        /*24d8*/ 	.word	0x00028820
        /*24dc*/ 	.word	0x00000000
        /*24e0*/ 	.word	0x00038830
        /*24e4*/ 	.short	0x0107
        /*24e6*/ 	.byte	0x3f
	.zero		1


	//   ....[65]....
        /*24e8*/ 	.word	0x000288e0
        /*24ec*/ 	.word	0x00000000
        /*24f0*/ 	.word	0x00038830
        /*24f4*/ 	.short	0x0101
        /*24f6*/ 	.byte	0x3f
	.zero		1


	//   ....[66]....
        /*24f8*/ 	.word	0x00028970
        /*24fc*/ 	.word	0x00000002
        /*2500*/ 	.word	0x00038870
        /*2504*/ 	.short	0x010a
        /*2506*/ 	.byte	0x3f
	.zero		1


	//   ....[67]....
        /*2508*/ 	.word	0x00028a00
        /*250c*/ 	.word	0x00000002
        /*2510*/ 	.word	0x00038860
        /*2514*/ 	.short	0x010a
        /*2516*/ 	.byte	0x3f
	.zero		1


	//   ....[68]....
        /*2518*/ 	.word	0x000293a0
        /*251c*/ 	.word	0x00000002
        /*2520*/ 	.word	0x00038850
        /*2524*/ 	.short	0x0101
        /*2526*/ 	.byte	0x3f
	.zero		1


	//   ....[69]....
        /*2528*/ 	.word	0x00029430
        /*252c*/ 	.word	0x00000002
        /*2530*/ 	.word	0x00000000
        /*2534*/ 	.short	0x0101
        /*2536*/ 	.byte	0x3f
	.zero		1


	//   ....[70]....
        /*2538*/ 	.word	0x000295f0
        /*253c*/ 	.word	0x00000000
        /*2540*/ 	.word	0x00038870
        /*2544*/ 	.short	0x010a
        /*2546*/ 	.byte	0x3f
	.zero		1


	//   ....[71]....
        /*2548*/ 	.word	0x00029670
        /*254c*/ 	.word	0x00000000
        /*2550*/ 	.word	0x00038860
        /*2554*/ 	.short	0x010a
        /*2556*/ 	.byte	0x3f
	.zero		1


	//   ....[72]....
        /*2558*/ 	.word	0x0002a020
        /*255c*/ 	.word	0x00000000
        /*2560*/ 	.word	0x00038850
        /*2564*/ 	.short	0x0101
        /*2566*/ 	.byte	0x3f
	.zero		1


	//   ....[73]....
        /*2568*/ 	.word	0x0002a0e0
        /*256c*/ 	.word	0x00000000
        /*2570*/ 	.word	0x00000000
        /*2574*/ 	.short	0x0101
        /*2576*/ 	.byte	0x3f
	.zero		1


	//   ....[74]....
        /*2578*/ 	.word	0x0002ae00
        /*257c*/ 	.word	0x00000004
        /*2580*/ 	.word	0x00038820
        /*2584*/ 	.short	0x010a
        /*2586*/ 	.byte	0x3f
	.zero		1


	//   ....[75]....
        /*2588*/ 	.word	0x0002af90
        /*258c*/ 	.word	0x00000005
        /*2590*/ 	.word	0x00038840
        /*2594*/ 	.short	0x010a
        /*2596*/ 	.byte	0x3f
	.zero		1


	//   ....[76]....
        /*2598*/ 	.word	0x0002b030
        /*259c*/ 	.word	0x0000001d
        /*25a0*/ 	.word	0x00038840
        /*25a4*/ 	.short	0x010a
        /*25a6*/ 	.byte	0x3f
	.zero		1


	//   ....[77]....
        /*25a8*/ 	.word	0x0002b070
        /*25ac*/ 	.word	0x00000005
        /*25b0*/ 	.word	0x00038860
        /*25b4*/ 	.short	0x010a
        /*25b6*/ 	.byte	0x3f
	.zero		1


	//   ....[78]....
        /*25b8*/ 	.word	0x0002b0b0
        /*25bc*/ 	.word	0x0000001d
        /*25c0*/ 	.word	0x00038860
        /*25c4*/ 	.short	0x010a
        /*25c6*/ 	.byte	0x3f
	.zero		1


	//   ....[79]....
        /*25c8*/ 	.word	0x0002b0f0
        /*25cc*/ 	.word	0x00000005
        /*25d0*/ 	.word	0x00038880
        /*25d4*/ 	.short	0x010a
        /*25d6*/ 	.byte	0x3f
	.zero		1


	//   ....[80]....
        /*25d8*/ 	.word	0x0002b130
        /*25dc*/ 	.word	0x0000001d
        /*25e0*/ 	.word	0x00038880
        /*25e4*/ 	.short	0x010a
        /*25e6*/ 	.byte	0x3f
	.zero		1


	//   ....[81]....
        /*25e8*/ 	.word	0x0002b190
        /*25ec*/ 	.word	0x00000051
        /*25f0*/ 	.word	0x00038890
        /*25f4*/ 	.short	0x010a
        /*25f6*/ 	.byte	0x3f
	.zero		1


	//   ....[82]....
        /*25f8*/ 	.word	0x0002b6a0
        /*25fc*/ 	.word	0x00000051
        /*2600*/ 	.word	0x00038890
        /*2604*/ 	.short	0x010a
        /*2606*/ 	.byte	0x3f
	.zero		1


	//   ....[83]....
        /*2608*/ 	.word	0x0002bbb0
        /*260c*/ 	.word	0x00000051
        /*2610*/ 	.word	0x00038890
        /*2614*/ 	.short	0x010a
        /*2616*/ 	.byte	0x3f
	.zero		1


	//   ....[84]....
        /*2618*/ 	.word	0x0002c080
        /*261c*/ 	.word	0x00000051
        /*2620*/ 	.word	0x000388b0
        /*2624*/ 	.short	0x010a
        /*2626*/ 	.byte	0x3f
	.zero		1


	//   ....[85]....
        /*2628*/ 	.word	0x0002c330
        /*262c*/ 	.word	0x00000013
        /*2630*/ 	.word	0x00038800
        /*2634*/ 	.short	0x010a
        /*2636*/ 	.byte	0x3f
	.zero		1


	//   ....[86]....
        /*2638*/ 	.word	0x0002c540
        /*263c*/ 	.word	0x00000013
        /*2640*/ 	.word	0x00038800
        /*2644*/ 	.short	0x010a
        /*2646*/ 	.byte	0x3f
	.zero		1


	//   ....[87]....
        /*2648*/ 	.word	0x0002c590
        /*264c*/ 	.word	0x00000000
        /*2650*/ 	.word	0x00038830
        /*2654*/ 	.short	0x010a
        /*2656*/ 	.byte	0x3f
	.zero		1


	//   ....[88]....
        /*2658*/ 	.word	0x0002c5e0
        /*265c*/ 	.word	0x00000000
        /*2660*/ 	.word	0x00038850
        /*2664*/ 	.short	0x010a
        /*2666*/ 	.byte	0x3f
	.zero		1


	//   ....[89]....
        /*2668*/ 	.word	0x0002c630
        /*266c*/ 	.word	0x00000005
        /*2670*/ 	.word	0x00038830
        /*2674*/ 	.short	0x010a
        /*2676*/ 	.byte	0x3f
	.zero		1


	//   ....[90]....
        /*2678*/ 	.word	0x0002c680
        /*267c*/ 	.word	0x00000005
        /*2680*/ 	.word	0x00038850
        /*2684*/ 	.short	0x010a
        /*2686*/ 	.byte	0x3f
	.zero		1


	//   ....[91]....
        /*2688*/ 	.word	0x00030e60
        /*268c*/ 	.word	0x00000010
        /*2690*/ 	.word	0x00038820
        /*2694*/ 	.short	0x010a
        /*2696*/ 	.byte	0x3f
	.zero		1


	//   ....[92]....
        /*2698*/ 	.word	0x00030eb0
        /*269c*/ 	.word	0x00000009
        /*26a0*/ 	.word	0x000388a0
        /*26a4*/ 	.short	0x010a
        /*26a6*/ 	.byte	0x3f
	.zero		1


	//   ....[93]....
        /*26a8*/ 	.word	0x00030f00
        /*26ac*/ 	.word	0x00000009
        /*26b0*/ 	.word	0x000388c0
        /*26b4*/ 	.short	0x010a
        /*26b6*/ 	.byte	0x3f
	.zero		1


	//   ....[94]....
        /*26b8*/ 	.word	0x00030f50
        /*26bc*/ 	.word	0x00000009
        /*26c0*/ 	.word	0x000388a0
        /*26c4*/ 	.short	0x010a
        /*26c6*/ 	.byte	0x3f
	.zero		1


	//   ....[95]....
        /*26c8*/ 	.word	0x00030fa0
        /*26cc*/ 	.word	0x00000009
        /*26d0*/ 	.word	0x000388c0
        /*26d4*/ 	.short	0x010a
        /*26d6*/ 	.byte	0x3f
	.zero		1


	//   ....[96]....
        /*26d8*/ 	.word	0x000310c0
        /*26dc*/ 	.word	0x00000006
        /*26e0*/ 	.word	0x00038880
        /*26e4*/ 	.short	0x010a
        /*26e6*/ 	.byte	0x3f
	.zero		1


	//   ....[97]....
        /*26e8*/ 	.word	0x00031c80
        /*26ec*/ 	.word	0x00000006
        /*26f0*/ 	.word	0x00038840
        /*26f4*/ 	.short	0x010a
        /*26f6*/ 	.byte	0x3f
	.zero		1


	//   ....[98]....
        /*26f8*/ 	.word	0x00033310
        /*26fc*/ 	.word	0x00000010
        /*2700*/ 	.word	0x00038820
        /*2704*/ 	.short	0x010a
        /*2706*/ 	.byte	0x3f
	.zero		1


	//   ....[99]....
        /*2708*/ 	.word	0x00033360
        /*270c*/ 	.word	0x00000000
        /*2710*/ 	.word	0x00038880
        /*2714*/ 	.short	0x010a
        /*2716*/ 	.byte	0x3f
	.zero		1


	//   ....[100]....
        /*2718*/ 	.word	0x00033cd0
        /*271c*/ 	.word	0x00000000
        /*2720*/ 	.word	0x00038840
        /*2724*/ 	.short	0x010a
        /*2726*/ 	.byte	0x3f
	.zero		1


	//   ....[101]....
        /*2728*/ 	.word	0x00034630
        /*272c*/ 	.word	0x00000002
        /*2730*/ 	.word	0x00038870
        /*2734*/ 	.short	0x010a
        /*2736*/ 	.byte	0x3f
	.zero		1


	//   ....[102]....
        /*2738*/ 	.word	0x00034680
        /*273c*/ 	.word	0x00000002
        /*2740*/ 	.word	0x00038860
        /*2744*/ 	.short	0x010a
        /*2746*/ 	.byte	0x3f
	.zero		1


	//   ....[103]....
        /*2748*/ 	.word	0x000346d0
        /*274c*/ 	.word	0x00000000
        /*2750*/ 	.word	0x00038870
        /*2754*/ 	.short	0x010a
        /*2756*/ 	.byte	0x3f
	.zero		1


	//   ....[104]....
        /*2758*/ 	.word	0x00034720
        /*275c*/ 	.word	0x00000000
        /*2760*/ 	.word	0x00038860
        /*2764*/ 	.short	0x010a
        /*2766*/ 	.byte	0x3f
	.zero		1


	//   ....[105]....
        /*2768*/ 	.word	0x00035150
        /*276c*/ 	.word	0x00000004
        /*2770*/ 	.word	0x00038820
        /*2774*/ 	.short	0x010a
        /*2776*/ 	.byte	0x3f
	.zero		1


	//   ....[106]....
        /*2778*/ 	.word	0x000352f0
        /*277c*/ 	.word	0x00000005
        /*2780*/ 	.word	0x00038840
        /*2784*/ 	.short	0x010a
        /*2786*/ 	.byte	0x3f
	.zero		1


	//   ....[107]....
        /*2788*/ 	.word	0x00035340
        /*278c*/ 	.word	0x0000001d
        /*2790*/ 	.word	0x00038840
        /*2794*/ 	.short	0x010a
        /*2796*/ 	.byte	0x3f
	.zero		1


	//   ....[108]....
        /*2798*/ 	.word	0x00035390
        /*279c*/ 	.word	0x00000005
        /*27a0*/ 	.word	0x00038860
        /*27a4*/ 	.short	0x010a
        /*27a6*/ 	.byte	0x3f
	.zero		1


	//   ....[109]....
        /*27a8*/ 	.word	0x000353e0
        /*27ac*/ 	.word	0x0000001d
        /*27b0*/ 	.word	0x00038860
        /*27b4*/ 	.short	0x010a
        /*27b6*/ 	.byte	0x3f
	.zero		1


	//   ....[110]....
        /*27b8*/ 	.word	0x00035430
        /*27bc*/ 	.word	0x00000005
        /*27c0*/ 	.word	0x00038880
        /*27c4*/ 	.short	0x010a
        /*27c6*/ 	.byte	0x3f
	.zero		1


	//----- nvinfo : EIATTR_NUM_MBARRIERS
	.align		4
.L_402:
        /*27c8*/ 	.byte	0x03, 0x38
        /*27ca*/ 	.short	0x0016


	//----- nvinfo : EIATTR_EXIT_INSTR_OFFSETS
	.align		4
        /*27cc*/ 	.byte	0x04, 0x1c
        /*27ce*/ 	.short	(.L_404 - .L_403)


	//   ....[0]....
.L_403:
        /*27d0*/ 	.word	0x0002b180


	//----- nvinfo : EIATTR_MAX_THREADS
	.align		4
.L_404:
        /*27d4*/ 	.byte	0x04, 0x05
        /*27d6*/ 	.short	(.L_406 - .L_405)
.L_405:
        /*27d8*/ 	.word	0x00000180
        /*27dc*/ 	.word	0x00000001
        /*27e0*/ 	.word	0x00000001


	//----- nvinfo : EIATTR_CRS_STACK_SIZE
	.align		4
.L_406:
        /*27e4*/ 	.byte	0x04, 0x1e
        /*27e6*/ 	.short	(.L_408 - .L_407)
.L_407:
        /*27e8*/ 	.word	0x00000000


	//----- nvinfo : EIATTR_CBANK_PARAM_SIZE
	.align		4
.L_408:
        /*27ec*/ 	.byte	0x03, 0x19
        /*27ee*/ 	.short	0x0af0


	//----- nvinfo : EIATTR_PARAM_CBANK
	.align		4
        /*27f0*/ 	.byte	0x04, 0x0a
        /*27f2*/ 	.short	(.L_410 - .L_409)
	.align		4
.L_409:
        /*27f4*/ 	.word	index@(.nv.constant0._ZN7cutlass13device_kernelIN5flash11enable_sm90INS1_16FlashAttnFwdSm90INS1_25CollectiveMainloopFwdSm90ILi2EN4cute5tupleIJNS5_1CILi1EEES8_S8_EEENS6_IJNS7_ILi128EEESA_NS7_ILi256EEEEEELi256ENS_12float_e4m3_tEfNS_4arch4Sm90ELb0ELb0ELb1ELb1ELb1ELb1ELb0ELb1ELb0ELb1ELb1ELb0EEENS1_21CollectiveEpilogueFwdINS6_IJSA_SB_SA_EEES9_NS_10bfloat16_tESF_Li256ELb1ELb1ELb1ELb1EEENS1_36VarlenDynamicPersistentTileSchedulerILi128ELi128ELi256ELi128ELb1ELb1ELb1ELb0ELb1ELb1EEEEEEEEEvNT_6ParamsE)
        /*27f8*/ 	.short	0x0210
        /*27fa*/ 	.short	0x0af0


	//----- nvinfo : EIATTR_SW_WAR
	.align		4
.L_410:
        /*27fc*/ 	.byte	0x04, 0x36
        /*27fe*/ 	.short	(.L_412 - .L_411)
.L_411:
        /*2800*/ 	.word	0x00000008
.L_412:


//--------------------- .nv.info._ZN7cutlass13device_kernelIN5flash11enable_sm90INS1_16FlashAttnFwdSm90INS1_25CollectiveMainloopFwdSm90ILi2EN4cute5tupleIJNS5_1CILi1EEES8_S8_EEENS6_IJNS7_ILi128EEENS7_ILi64EEENS7_ILi256EEEEEELi256ENS_12float_e4m3_tEfNS_4arch4Sm90ELb0ELb1ELb1ELb0ELb1ELb0ELb0ELb1ELb0ELb1ELb1ELb0EEENS1_21CollectiveEpilogueFwdINS6_IJSA_SC_SB_EEES9_NS_10bfloat16_tESG_Li256ELb0ELb1ELb1ELb1EEENS1_19SingleTileSchedulerILb0ELb1ELb1ELi128EEEEEEEEEvNT_6ParamsE --------------------------
	.section	.nv.info._ZN7cutlass13device_kernelIN5flash11enable_sm90INS1_16FlashAttnFwdSm90INS1_25CollectiveMainloopFwdSm90ILi2EN4cute5tupleIJNS5_1CILi1EEES8_S8_EEENS6_IJNS7_ILi128EEENS7_ILi64EEENS7_ILi256EEEEEELi256ENS_12float_e4m3_tEfNS_4arch4Sm90ELb0ELb1ELb1ELb0ELb1ELb0ELb0ELb1ELb0ELb1ELb1ELb0EEENS1_21CollectiveEpilogueFwdINS6_IJSA_SC_SB_EEES9_NS_10bfloat16_tESG_Li256ELb0ELb1ELb1ELb1EEENS1_19SingleTileSchedulerILb0ELb1ELb1ELi128EEEEEEEEEvNT_6ParamsE,"",@"SHT_CUDA_INFO"
	.sectionflags	@""
	.align	4


	//----- nvinfo : EIATTR_CUDA_API_VERSION
	.align		4
        /*0000*/ 	.byte	0x04, 0x37
        /*0002*/ 	.short	(.L_414 - .L_413)
.L_413:
        /*0004*/ 	.word	0x00000082


	//----- nvinfo : EIATTR_KPARAM_INFO
	.align		4
.L_414:
        /*0008*/ 	.byte	0x04, 0x17
        /*000a*/ 	.short	(.L_416 - .L_415)
.L_415:
        /*000c*/ 	.word	0x00000000
        /*0010*/ 	.short	0x0000
        /*0012*/ 	.short	0x0070
        /*0014*/ 	.byte	0x00, 0xf0, 0x01, 0x28


	//----- nvinfo : EIATTR_SPARSE_MMA_MASK
	.align		4
.L_416:
        /*0018*/ 	.byte	0x03, 0x50
        /*001a*/ 	.short	0x0000


	//----- nvinfo : EIATTR_MAXREG_COUNT
	.align		4
        /*001c*/ 	.byte	0x03, 0x1b
        /*001e*/ 	.short	0x00a8


	//----- nvinfo : EIATTR_NUM_BARRIERS
	.align		4
        /*0020*/ 	.byte	0x02, 0x4c
        /*0022*/ 	.byte	0x10
	.zero		1


	//----- nvinfo : EIATTR_EXTERNS
	.align		4
        /*0024*/ 	.byte	0x04, 0x0f
        /*0026*/ 	.short	(.L_418 - .L_417)


	//   ....[0]....
	.align		4
.L_417:
        /*0028*/ 	.word	index@(__assertfail)


	//----- nvinfo : EIATTR_ANNOTATIONS
	.align		4
.L_418:
        /*002c*/ 	.byte	0x04, 0x55
        /*002e*/ 	.short	(.L_420 - .L_419)


	//   ....[0]....
.L_419:
        /*0030*/ 	.word	0x00000001
        /*0034*/ 	.byte	0x10, 0x0d, 0x01, 0x00, 0x01, 0x00, 0x00, 0x00, 0xf0, 0x26, 0x01, 0x00


	//----- nvinfo : EIATTR_MERCURY_ISA_VERSION
	.align		4
.L_420:
        /*0040*/ 	.byte	0x03, 0x5f
        /*0042*/ 	.short	0x0101


	//----- nvinfo : EIATTR_INT_WARP_WIDE_INSTR_OFFSETS
	.align		4
        /*0044*/ 	.byte	0x04, 0x31
        /*0046*/ 	.short	(.L_422 - .L_421)


	//   ....[0]....
.L_421:
        /*0048*/ 	.word	0x000000c0


	//   ....[1]....
        /*004c*/ 	.word	0x000000d0


	//   ....[2]....
        /*0050*/ 	.word	0x00000170


	//----- nvinfo : EIATTR_COOP_GROUP_MASK_REGIDS
	.align		4
.L_422:
        /*0054*/ 	.byte	0x04, 0x29
        /*0056*/ 	.short	(.L_424 - .L_423)


	//   ....[0]....
.L_423:
        /*0058*/ 	.word	0xffffffff


	//   ....[1]....
        /*005c*/ 	.word	0xffffffff


	//   ....[2]....
        /*0060*/ 	.word	0xffffffff


	//   ....[3]....
        /*0064*/ 	.word	0xffffffff


	//   ....[4]....
        /*0068*/ 	.word	0xffffffff


	//   ....[5]....
        /*006c*/ 	.word	0xffffffff


	//   ....[6]....
        /*0070*/ 	.word	0xffffffff


	//   ....[7]....
        /*0074*/ 	.word	0xffffffff


	//   ....[8]....
        /*0078*/ 	.word	0xffffffff


	//   ....[9]....
        /*007c*/ 	.word	0xffffffff


	//   ....[10]....
        /*0080*/ 	.word	0xffffffff


	//   ....[11]....
        /*0084*/ 	.word	0xffffffff


	//   ....[12]....
        /*0088*/ 	.word	0xffffffff


	//   ....[13]....
        /*008c*/ 	.word	0xffffffff


	//   ....[14]....
        /*0090*/ 	.word	0xffffffff


	//   ....[15]....
        /*0094*/ 	.word	0xffffffff


	//   ....[16]....
        /*0098*/ 	.word	0xffffffff


	//   ....[17]....
        /*009c*/ 	.word	0xffffffff


	//   ....[18]....
        /*00a0*/ 	.word	0xffffffff


	//   ....[19]....
        /*00a4*/ 	.word	0xffffffff


	//   ....[20]....
        /*00a8*/ 	.word	0xffffffff


	//   ....[21]....
        /*00ac*/ 	.word	0xffffffff


	//   ....[22]....
        /*00b0*/ 	.word	0xffffffff


	//   ....[23]....
        /*00b4*/ 	.word	0xffffffff


	//   ....[24]....
        /*00b8*/ 	.word	0xffffffff


	//   ....[25]....
        /*00bc*/ 	.word	0xffffffff


	//   ....[26]....
        /*00c0*/ 	.word	0xffffffff


	//   ....[27]....
        /*00c4*/ 	.word	0xffffffff


	//   ....[28]....
        /*00c8*/ 	.word	0xffffffff


	//   ....[29]....
        /*00cc*/ 	.word	0xffffffff


	//   ....[30]....
        /*00d0*/ 	.word	0xffffffff


	//   ....[31]....
        /*00d4*/ 	.word	0xffffffff


	//   ....[32]....
        /*00d8*/ 	.word	0xffffffff


	//   ....[33]....
        /*00dc*/ 	.word	0xffffffff


	//   ....[34]....
        /*00e0*/ 	.word	0xffffffff


	//   ....[35]....
        /*00e4*/ 	.word	0xffffffff


	//   ....[36]....
        /*00e8*/ 	.word	0xffffffff


	//   ....[37]....
        /*00ec*/ 	.word	0xffffffff


	//   ....[38]....
        /*00f0*/ 	.word	0xffffffff


	//   ....[39]....
        /*00f4*/ 	.word	0xffffffff


	//   ....[40]....
        /*00f8*/ 	.word	0xffffffff


	//   ....[41]....
        /*00fc*/ 	.word	0xffffffff


	//   ....[42]....
        /*0100*/ 	.word	0xffffffff


	//   ....[43]....
        /*0104*/ 	.word	0xffffffff


	//   ....[44]....
        /*0108*/ 	.word	0xffffffff


	//   ....[45]....
        /*010c*/ 	.word	0xffffffff


	//   ....[46]....
        /*0110*/ 	.word	0xffffffff


	//   ....[47]....
        /*0114*/ 	.word	0xffffffff


	//   ....[48]....
        /*0118*/ 	.word	0xffffffff


	//   ....[49]....
        /*011c*/ 	.word	0xffffffff


	//   ....[50]....
        /*0120*/ 	.word	0xffffffff


	//   ....[51]....
        /*0124*/ 	.word	0xffffffff


	//   ....[52]....
        /*0128*/ 	.word	0xffffffff


	//   ....[53]....
        /*012c*/ 	.word	0xffffffff


	//   ....[54]....
        /*0130*/ 	.word	0xffffffff


	//   ....[55]....
        /*0134*/ 	.word	0xffffffff


	//   ....[56]....
        /*0138*/ 	.word	0xffffffff


	//   ....[57]....
        /*013c*/ 	.word	0xffffffff


	//   ....[58]....
        /*0140*/ 	.word	0xffffffff


	//   ....[59]....
        /*0144*/ 	.word	0xffffffff


	//   ....[60]....
        /*0148*/ 	.word	0xffffffff


	//   ....[61]....
        /*014c*/ 	.word	0xffffffff


	//   ....[62]....
        /*0150*/ 	.word	0xffffffff


	//   ....[63]....
        /*0154*/ 	.word	0xffffffff


	//   ....[64]....
        /*0158*/ 	.word	0xffffffff


	//   ....[65]....
        /*015c*/ 	.word	0xffffffff


	//   ....[66]....
        /*0160*/ 	.word	0xffffffff


	//   ....[67]....
        /*0164*/ 	.word	0xffffffff


	//   ....[68]....
        /*0168*/ 	.word	0xffffffff


	//   ....[69]....
        /*016c*/ 	.word	0xffffffff


	//   ....[70]....
        /*0170*/ 	.word	0xffffffff


	//   ....[71]....
        /*0174*/ 	.word	0xffffffff


	//   ....[72]....
        /*0178*/ 	.word	0xffffffff


	//   ....[73]....
        /*017c*/ 	.word	0xffffffff


	//   ....[74]....
        /*0180*/ 	.word	0xffffffff


	//   ....[75]....
        /*0184*/ 	.word	0xffffffff


	//   ....[76]....
        /*0188*/ 	.word	0xffffffff


	//   ....[77]....
        /*018c*/ 	.word	0xffffffff


	//   ....[78]....
        /*0190*/ 	.word	0xffffffff


	//   ....[79]....
        /*0194*/ 	.word	0xffffffff


	//   ....[80]....
        /*0198*/ 	.word	0xffffffff


	//   ....[81]....
        /*019c*/ 	.word	0xffffffff


	//   ....[82]....
        /*01a0*/ 	.word	0xffffffff


	//   ....[83]....
        /*01a4*/ 	.word	0xffffffff


	//   ....[84]....
        /*01a8*/ 	.word	0xffffffff


	//   ....[85]....
        /*01ac*/ 	.word	0xffffffff


	//   ....[86]....
        /*01b0*/ 	.word	0xffffffff


	//   ....[87]....
        /*01b4*/ 	.word	0xffffffff


	//   ....[88]....
        /*01b8*/ 	.word	0xffffffff


	//   ....[89]....
        /*01bc*/ 	.word	0xffffffff


	//   ....[90]....
        /*01c0*/ 	.word	0xffffffff


	//   ....[91]....
        /*01c4*/ 	.word	0xffffffff


	//   ....[92]....
        /*01c8*/ 	.word	0xffffffff


	//   ....[93]....
        /*01cc*/ 	.word	0xffffffff


	//   ....[94]....
        /*01d0*/ 	.word	0xffffffff


	//   ....[95]....
        /*01d4*/ 	.word	0xffffffff


	//   ....[96]....
        /*01d8*/ 	.word	0xffffffff


	//   ....[97]....
        /*01dc*/ 	.word	0xffffffff


	//   ....[98]....
        /*01e0*/ 	.word	0xffffffff


	//   ....[99]....
        /*01e4*/ 	.word	0xffffffff


	//   ....[100]....
        /*01e8*/ 	.word	0xffffffff


	//   ....[101]....
        /*01ec*/ 	.word	0xffffffff


	//   ....[102]....
        /*01f0*/ 	.word	0xffffffff


	//   ....[103]....
        /*01f4*/ 	.word	0xffffffff


	//   ....[104]....
        /*01f8*/ 	.word	0xffffffff


	//   ....[105]....
        /*01fc*/ 	.word	0xffffffff


	//   ....[106]....
        /*0200*/ 	.word	0xffffffff


	//   ....[107]....
        /*0204*/ 	.word	0xffffffff


	//   ....[108]....
        /*0208*/ 	.word	0xffffffff


	//   ....[109]....
        /*020c*/ 	.word	0xffffffff


	//   ....[110]....
        /*0210*/ 	.word	0xffffffff


	//   ....[111]....
        /*0214*/ 	.word	0xffffffff


	//   ....[112]....
        /*0218*/ 	.word	0xffffffff


	//   ....[113]....
        /*021c*/ 	.word	0xffffffff


	//   ....[114]....
        /*0220*/ 	.word	0xffffffff


	//   ....[115]....
        /*0224*/ 	.word	0xffffffff


	//   ....[116]....
        /*0228*/ 	.word	0xffffffff


	//   ....[117]....
        /*022c*/ 	.word	0xffffffff


	//   ....[118]....
        /*0230*/ 	.word	0xffffffff


	//   ....[119]....
        /*0234*/ 	.word	0xffffffff


	//   ....[120]....
        /*0238*/ 	.word	0xffffffff


	//   ....[121]....
        /*023c*/ 	.word	0xffffffff


	//   ....[122]....
        /*0240*/ 	.word	0xffffffff


	//   ....[123]....
        /*0244*/ 	.word	0xffffffff


	//   ....[124]....
        /*0248*/ 	.word	0xffffffff


	//   ....[125]....
        /*024c*/ 	.word	0xffffffff


	//   ....[126]....
        /*0250*/ 	.word	0xffffffff


	//   ....[127]....
        /*0254*/ 	.word	0xffffffff


	//   ....[128]....
        /*0258*/ 	.word	0xffffffff


	//   ....[129]....
        /*025c*/ 	.word	0xffffffff


	//   ....[130]....
        /*0260*/ 	.word	0xffffffff


	//   ....[131]....
        /*0264*/ 	.word	0xffffffff


	//   ....[132]....
        /*0268*/ 	.word	0xffffffff


	//   ....[133]....
        /*026c*/ 	.word	0xffffffff


	//   ....[134]....
        /*0270*/ 	.word	0xffffffff


	//   ....[135]....
        /*0274*/ 	.word	0xffffffff


	//   ....[136]....
        /*0278*/ 	.word	0xffffffff


	//   ....[137]....
        /*027c*/ 	.word	0xffffffff


	//   ....[138]....
        /*0280*/ 	.word	0xffffffff


	//   ....[139]....
        /*0284*/ 	.word	0xffffffff


	//   ....[140]....
        /*0288*/ 	.word	0xffffffff


	//   ....[141]....
        /*028c*/ 	.word	0xffffffff


	//   ....[142]....
        /*0290*/ 	.word	0xffffffff


	//   ....[143]....
        /*0294*/ 	.word	0xffffffff


	//   ....[144]....
        /*0298*/ 	.word	0xffffffff


	//   ....[145]....
        /*029c*/ 	.word	0xffffffff


	//   ....[146]....
        /*02a0*/ 	.word	0xffffffff


	//   ....[147]....
        /*02a4*/ 	.word	0xffffffff


	//   ....[148]....
        /*02a8*/ 	.word	0xffffffff


	//   ....[149]....
        /*02ac*/ 	.word	0xffffffff


	//   ....[150]....
        /*02b0*/ 	.word	0xffffffff


	//   ....[151]....
        /*02b4*/ 	.word	0xffffffff


	//   ....[152]....
        /*02b8*/ 	.word	0xffffffff


	//   ....[153]....
        /*02bc*/ 	.word	0xffffffff


	//   ....[154]....
        /*02c0*/ 	.word	0xffffffff


	//   ....[155]....
        /*02c4*/ 	.word	0xffffffff


	//   ....[156]....
        /*02c8*/ 	.word	0xffffffff


	//   ....[157]....
        /*02cc*/ 	.word	0xffffffff


	//   ....[158]....
        /*02d0*/ 	.word	0xffffffff


	//   ....[159]....
        /*02d4*/ 	.word	0xffffffff


	//   ....[160]....
        /*02d8*/ 	.word	0xffffffff


	//   ....[161]....
        /*02dc*/ 	.word	0xffffffff


	//   ....[162]....
        /*02e0*/ 	.word	0xffffffff


	//   ....[163]....
        /*02e4*/ 	.word	0xffffffff


	//   ....[164]....
        /*02e8*/ 	.word	0xffffffff


	//   ....[165]....
        /*02ec*/ 	.word	0xffffffff


	//   ....[166]....
        /*02f0*/ 	.word	0xffffffff


	//   ....[167]....
        /*02f4*/ 	.word	0xffffffff


	//   ....[168]....
        /*02f8*/ 	.word	0xffffffff


	//   ....[169]....
        /*02fc*/ 	.word	0xffffffff


	//   ....[170]....
        /*0300*/ 	.word	0xffffffff


	//   ....[171]....
        /*0304*/ 	.word	0xffffffff


	//   ....[172]....
        /*0308*/ 	.word	0xffffffff


	//   ....[173]....
        /*030c*/ 	.word	0xffffffff


	//   ....[174]....
        /*0310*/ 	.word	0xffffffff


	//   ....[175]....
        /*0314*/ 	.word	0xffffffff


	//   ....[176]....
        /*0318*/ 	.word	0xffffffff


	//   ....[177]....
        /*031c*/ 	.word	0xffffffff


	//   ....[178]....
        /*0320*/ 	.word	0xffffffff


	//   ....[179]....
        /*0324*/ 	.word	0xffffffff


	//   ....[180]....
        /*0328*/ 	.word	0xffffffff


	//   ....[181]....
        /*032c*/ 	.word	0xffffffff


	//   ....[182]....
        /*0330*/ 	.word	0xffffffff


	//   ....[183]....
        /*0334*/ 	.word	0xffffffff


	//   ....[184]....
        /*0338*/ 	.word	0xffffffff


	//   ....[185]....
        /*033c*/ 	.word	0xffffffff


	//   ....[186]....
        /*0340*/ 	.word	0xffffffff


	//   ....[187]....
        /*0344*/ 	.word	0xffffffff


	//   ....[188]....
        /*0348*/ 	.word	0xffffffff


	//   ....[189]....
        /*034c*/ 	.word	0xffffffff


	//   ....[190]....
        /*0350*/ 	.word	0xffffffff


	//   ....[191]....
        /*0354*/ 	.word	0xffffffff


	//   ....[192]....
        /*0358*/ 	.word	0xffffffff


	//   ....[193]....
        /*035c*/ 	.word	0xffffffff


	//   ....[194]....
        /*0360*/ 	.word	0xffffffff


	//   ....[195]....
        /*0364*/ 	.word	0xffffffff


	//   ....[196]....
        /*0368*/ 	.word	0xffffffff


	//   ....[197]....
        /*036c*/ 	.word	0xffffffff


	//   ....[198]....
        /*0370*/ 	.word	0xffffffff


	//   ....[199]....
        /*0374*/ 	.word	0xffffffff


	//   ....[200]....
        /*0378*/ 	.word	0xffffffff


	//   ....[201]....
        /*037c*/ 	.word	0xffffffff


	//   ....[202]....
        /*0380*/ 	.word	0xffffffff


	//   ....[203]....
        /*0384*/ 	.word	0xffffffff


	//   ....[204]....
        /*0388*/ 	.word	0xffffffff


	//   ....[205]....
        /*038c*/ 	.word	0xffffffff


	//   ....[206]....
        /*0390*/ 	.word	0xffffffff


	//   ....[207]....
        /*0394*/ 	.word	0xffffffff


	//   ....[208]....
        /*0398*/ 	.word	0xffffffff


	//   ....[209]....
        /*039c*/ 	.word	0xffffffff


	//   ....[210]....
        /*03a0*/ 	.word	0xffffffff


	//   ....[211]....
        /*03a4*/ 	.word	0xffffffff


	//   ....[212]....
        /*03a8*/ 	.word	0xffffffff


	//   ....[213]....
        /*03ac*/ 	.word	0xffffffff


	//   ....[214]....
        /*03b0*/ 	.word	0xffffffff


	//   ....[215]....
        /*03b4*/ 	.word	0xffffffff


	//   ....[216]....
        /*03b8*/ 	.word	0xffffffff


	//   ....[217]....
        /*03bc*/ 	.word	0xffffffff


	//   ....[218]....
        /*03c0*/ 	.word	0xffffffff


	//   ....[219]....
        /*03c4*/ 	.word	0x0500000f


	//   ....[220]....
        /*03c8*/ 	.word	0x0500000f


	//   ....[221]....
        /*03cc*/ 	.word	0x0500000f


	//   ....[222]....
        /*03d0*/ 	.word	0x0500000f


	//   ....[223]....
        /*03d4*/ 	.word	0x0500000f


	//   ....[224]....
        /*03d8*/ 	.word	0x0500000f


	//   ....[225]....
        /*03dc*/ 	.word	0x0500000f


	//   ....[226]....
        /*03e0*/ 	.word	0x0500000f


	//   ....[227]....
        /*03e4*/ 	.word	0x0500000f


	//   ....[228]....
        /*03e8*/ 	.word	0x0500000f


	//   ....[229]....
        /*03ec*/ 	.word	0x0500000f


	//   ....[230]....
        /*03f0*/ 	.word	0x0500000f


	//   ....[231]....
        /*03f4*/ 	.word	0x0500000f


	//   ....[232]....
        /*03f8*/ 	.word	0x0500000f


	//   ....[233]....
        /*03fc*/ 	.word	0x0500000f


	//   ....[234]....
        /*0400*/ 	.word	0x0500000f


	//   ....[235]....
        /*0404*/ 	.word	0x0500000f


	//   ....[236]....
        /*0408*/ 	.word	0x0500000f


	//   ....[237]....
        /*040c*/ 	.word	0x0500000f


	//   ....[238]....
        /*0410*/ 	.word	0x0500000f


	//   ....[239]....
        /*0414*/ 	.word	0x0500000f


	//   ....[240]....
        /*0418*/ 	.word	0x0500000f


	//   ....[241]....
        /*041c*/ 	.word	0x0500000f


	//   ....[242]....
        /*0420*/ 	.word	0x0500000f


	//   ....[243]....
        /*0424*/ 	.word	0x0500000f


	//   ....[244]....
        /*0428*/ 	.word	0x0500000f


	//   ....[245]....
        /*042c*/ 	.word	0x0500000f


	//   ....[246]....
        /*0430*/ 	.word	0x0500000f


	//   ....[247]....
        /*0434*/ 	.word	0x0500000f


	//   ....[248]....
        /*0438*/ 	.word	0x0500000f


	//   ....[249]....
        /*043c*/ 	.word	0x0500000f


	//   ....[250]....
        /*0440*/ 	.word	0x0500000f


	//   ....[251]....
        /*0444*/ 	.word	0x0500000f


	//   ....[252]....
        /*0448*/ 	.word	0x0500000f


	//   ....[253]....
        /*044c*/ 	.word	0x0500000f


	//   ....[254]....
        /*0450*/ 	.word	0x0500000f


	//   ....[255]....
        /*0454*/ 	.word	0x0500000f


	//   ....[0]....
        /*0458*/ 	.word	0x0500000f


	//   ....[1]....
        /*045c*/ 	.word	0x0500000f


	//   ....[2]....
        /*0460*/ 	.word	0x0500000f


	//   ....[3]....
        /*0464*/ 	.word	0x0500000f


	//   ....[4]....
        /*0468*/ 	.word	0x0500000f


	//   ....[5]....
        /*046c*/ 	.word	0x0500000f


	//   ....[6]....
        /*0470*/ 	.word	0x0500000f


	//   ....[7]....
        /*0474*/ 	.word	0x0500000f


	//   ....[8]....
        /*0478*/ 	.word	0x0500000f


	//   ....[9]....
        /*047c*/ 	.word	0x0500000f


	//   ....[10]....
        /*0480*/ 	.word	0x0500000f


	//   ....[11]....
        /*0484*/ 	.word	0x0500000f


	//----- nvinfo : EIATTR_COOP_GROUP_INSTR_OFFSETS
	.align		4
.L_424:
        /*0488*/ 	.byte	0x04, 0x28
        /*048a*/ 	.short	(.L_426 - .L_425)


	//   ....[0]....
.L_425:
        /*048c*/ 	.word	0x00000080


	//   ....[1]....
        /*0490*/ 	.word	0x00000090


	//   ....[2]....
        /*0494*/ 	.word	0x000002d0


	//   ....[3]....
        /*0498*/ 	.word	0x00000430


	//   ....[4]....
        /*049c*/ 	.word	0x00000550


	//   ....[5]....
        /*04a0*/ 	.word	0x000006b0


	//   ....[6]....
        /*04a4*/ 	.word	0x00001730


	//   ....[7]....
        /*04a8*/ 	.word	0x000024b0


	//   ....[8]....
        /*04ac*/ 	.word	0x00002a70


	//   ....[9]....
        /*04b0*/ 	.word	0x000034b0


	//   ....[10]....
        /*04b4*/ 	.word	0x00003590


	//   ....[11]....
        /*04b8*/ 	.word	0x00003820


	//   ....[12]....
        /*04bc*/ 	.word	0x00003890


	//   ....[13]....
        /*04c0*/ 	.word	0x00004940


	//   ....[14]....
        /*04c4*/ 	.word	0x00004e80


	//   ....[15]....
        /*04c8*/ 	.word	0x00005560


	//   ....[16]....
        /*04cc*/ 	.word	0x00005660


	//   ....[17]....
        /*04d0*/ 	.word	0x00005a30


	//   ....[18]....
        /*04d4*/ 	.word	0x00005aa0


	//   ....[19]....
        /*04d8*/ 	.word	0x00007630


	//   ....[20]....
        /*04dc*/ 	.word	0x000076b0


	//   ....[21]....
        /*04e0*/ 	.word	0x000079d0


	//   ....[22]....
        /*04e4*/ 	.word	0x00007b90


	//   ....[23]....
        /*04e8*/ 	.word	0x00009070


	//   ....[24]....
        /*04ec*/ 	.word	0x000095a0


	//   ....[25]....
        /*04f0*/ 	.word	0x00009c80


	//   ....[26]....
        /*04f4*/ 	.word	0x00009d80


	//   ....[27]....
        /*04f8*/ 	.word	0x0000a120


	//   ....[28]....
        /*04fc*/ 	.word	0x0000a190


	//   ....[29]....
        /*0500*/ 	.word	0x0000b390


	//   ....[30]....
        /*0504*/ 	.word	0x0000b3a0


	//   ....[31]....
        /*0508*/ 	.word	0x0000b3f0


	//   ....[32]....
        /*050c*/ 	.word	0x0000b400


	//   ....[33]....
        /*0510*/ 	.word	0x0000c980


	//   ....[34]....
        /*0514*/ 	.word	0x0000c9b0


	//   ....[35]....
        /*0518*/ 	.word	0x0000c9d0


	//   ....[36]....
        /*051c*/ 	.word	0x0000c9f0


	//   ....[37]....
        /*0520*/ 	.word	0x0000ca00


	//   ....[38]....
        /*0524*/ 	.word	0x0000ca10


	//   ....[39]....
        /*0528*/ 	.word	0x0000ca20


	//   ....[40]....
        /*052c*/ 	.word	0x0000ca30


	//   ....[41]....
        /*0530*/ 	.word	0x0000ca40


	//   ....[42]....
        /*0534*/ 	.word	0x0000ca50


	//   ....[43]....
        /*0538*/ 	.word	0x0000ca60


	//   ....[44]....
        /*053c*/ 	.word	0x0000ca80


	//   ....[45]....
        /*0540*/ 	.word	0x0000ca90


	//   ....[46]....
        /*0544*/ 	.word	0x0000caa0


	//   ....[47]....
        /*0548*/ 	.word	0x0000cab0


	//   ....[48]....
        /*054c*/ 	.word	0x0000cac0


	//   ....[49]....
        /*0550*/ 	.word	0x0000cad0


	//   ....[50]....
        /*0554*/ 	.word	0x0000cae0


	//   ....[51]....
        /*0558*/ 	.word	0x0000caf0


	//   ....[52]....
        /*055c*/ 	.word	0x0000cb10


	//   ....[53]....
        /*0560*/ 	.word	0x0000cb20


	//   ....[54]....
        /*0564*/ 	.word	0x0000cb30


	//   ....[55]....
        /*0568*/ 	.word	0x0000cb40


	//   ....[56]....
        /*056c*/ 	.word	0x0000cb50


	//   ....[57]....
        /*0570*/ 	.word	0x0000cb60


	//   ....[58]....
        /*0574*/ 	.word	0x0000cb70


	//   ....[59]....
        /*0578*/ 	.word	0x0000cb80


	//   ....[60]....
        /*057c*/ 	.word	0x0000cb90


	//   ....[61]....
        /*0580*/ 	.word	0x0000cba0


	//   ....[62]....
        /*0584*/ 	.word	0x0000cbb0


	//   ....[63]....
        /*0588*/ 	.word	0x0000cbc0


	//   ....[64]....
        /*058c*/ 	.word	0x0000cbd0


	//   ....[65]....
        /*0590*/ 	.word	0x0000cbe0


	//   ....[66]....
        /*0594*/ 	.word	0x0000cbf0


	//   ....[67]....
        /*0598*/ 	.word	0x0000cc00


	//   ....[68]....
        /*059c*/ 	.word	0x0000cc20


	//   ....[69]....
        /*05a0*/ 	.word	0x0000cc40


	//   ....[70]....
        /*05a4*/ 	.word	0x0000cc50


	//   ....[71]....
        /*05a8*/ 	.word	0x0000cc60


	//   ....[72]....
        /*05ac*/ 	.word	0x0000cc70


	//   ....[73]....
        /*05b0*/ 	.word	0x0000cc90


	//   ....[74]....
        /*05b4*/ 	.word	0x0000ccb0


	//   ....[75]....
        /*05b8*/ 	.word	0x0000ccd0


	//   ....[76]....
        /*05bc*/ 	.word	0x0000cce0


	//   ....[77]....
        /*05c0*/ 	.word	0x0000ccf0


	//   ....[78]....
        /*05c4*/ 	.word	0x0000cd10


	//   ....[79]....
        /*05c8*/ 	.word	0x0000cd20


	//   ....[80]....
        /*05cc*/ 	.word	0x0000cd30


	//   ....[81]....
        /*05d0*/ 	.word	0x0000cd40


	//   ....[82]....
        /*05d4*/ 	.word	0x0000cd50


	//   ....[83]....
        /*05d8*/ 	.word	0x0000cd60


	//   ....[84]....
        /*05dc*/ 	.word	0x0000cd70


	//   ....[85]....
        /*05e0*/ 	.word	0x0000cd90


	//   ....[86]....
        /*05e4*/ 	.word	0x0000cda0


	//   ....[87]....
        /*05e8*/ 	.word	0x0000cdb0


	//   ....[88]....
        /*05ec*/ 	.word	0x0000cdd0


	//   ....[89]....
        /*05f0*/ 	.word	0x0000ce00


	//   ....[90]....
        /*05f4*/ 	.word	0x0000ce30


	//   ....[91]....
        /*05f8*/ 	.word	0x0000ce40


	//   ....[92]....
        /*05fc*/ 	.word	0x0000ce50


	//   ....[93]....
        /*0600*/ 	.word	0x0000ce60


	//   ....[94]....
        /*0604*/ 	.word	0x0000ce70


	//   ....[95]....
        /*0608*/ 	.word	0x0000ce90


	//   ....[96]....
        /*060c*/ 	.word	0x0000cea0


	//   ....[97]....
        /*0610*/ 	.word	0x0000ceb0


	//   ....[98]....
        /*0614*/ 	.word	0x0000cec0


	//   ....[99]....
        /*0618*/ 	.word	0x0000ced0


	//   ....[100]....
        /*061c*/ 	.word	0x0000cef0


	//   ....[101]....
        /*0620*/ 	.word	0x0000cf20


	//   ....[102]....
        /*0624*/ 	.word	0x0000cf40


	//   ....[103]....
        /*0628*/ 	.word	0x0000cf70


	//   ....[104]....
        /*062c*/ 	.word	0x0000cfa0


	//   ....[105]....
        /*0630*/ 	.word	0x0000cfc0


	//   ....[106]....
        /*0634*/ 	.word	0x0000cfe0


	//   ....[107]....
        /*0638*/ 	.word	0x0000d010


	//   ....[108]....
        /*063c*/ 	.word	0x0000d040


	//   ....[109]....
        /*0640*/ 	.word	0x0000d050


	//   ....[110]....
        /*0644*/ 	.word	0x0000d060


	//   ....[111]....
        /*0648*/ 	.word	0x0000d070


	//   ....[112]....
        /*064c*/ 	.word	0x0000d080


	//   ....[113]....
        /*0650*/ 	.word	0x0000d090


	//   ....[114]....
        /*0654*/ 	.word	0x0000d0a0


	//   ....[115]....
        /*0658*/ 	.word	0x0000d0b0


	//   ....[116]....
        /*065c*/ 	.word	0x0000d0c0


	//   ....[117]....
        /*0660*/ 	.word	0x0000d0d0


	//   ....[118]....
        /*0664*/ 	.word	0x0000d0e0


	//   ....[119]....
        /*0668*/ 	.word	0x0000d0f0


	//   ....[120]....
        /*066c*/ 	.word	0x0000d100


	//   ....[121]....
        /*0670*/ 	.word	0x0000d110


	//   ....[122]....
        /*0674*/ 	.word	0x0000d120


	//   ....[123]....
        /*0678*/ 	.word	0x0000d130


	//   ....[124]....
        /*067c*/ 	.word	0x0000d140


	//   ....[125]....
        /*0680*/ 	.word	0x0000d150


	//   ....[126]....
        /*0684*/ 	.word	0x0000d160


	//   ....[127]....
        /*0688*/ 	.word	0x0000d170


	//   ....[128]....
        /*068c*/ 	.word	0x0000d180


	//   ....[129]....
        /*0690*/ 	.word	0x0000d190


	//   ....[130]....
        /*0694*/ 	.word	0x0000d1a0


	//   ....[131]....
        /*0698*/ 	.word	0x0000d1b0


	//   ....[132]....
        /*069c*/ 	.word	0x0000d1d0


	//   ....[133]....
        /*06a0*/ 	.word	0x0000d1e0


	//   ....[134]....
        /*06a4*/ 	.word	0x0000d1f0


	//   ....[135]....
        /*06a8*/ 	.word	0x0000d200


	//   ....[136]....
        /*06ac*/ 	.word	0x0000d220


	//   ....[137]....
        /*06b0*/ 	.word	0x0000d250


	//   ....[138]....
        /*06b4*/ 	.word	0x0000d280


	//   ....[139]....
        /*06b8*/ 	.word	0x0000d2b0


	//   ....[140]....
        /*06bc*/ 	.word	0x0000d2e0


	//   ....[141]....
        /*06c0*/ 	.word	0x0000d310


	//   ....[142]....
        /*06c4*/ 	.word	0x0000d340


	//   ....[143]....
        /*06c8*/ 	.word	0x0000d370


	//   ....[144]....
        /*06cc*/ 	.word	0x0000d380


	//   ....[145]....
        /*06d0*/ 	.word	0x0000d3b0


	//   ....[146]....
        /*06d4*/ 	.word	0x0000d3e0


	//   ....[147]....
        /*06d8*/ 	.word	0x0000d410


	//   ....[148]....
        /*06dc*/ 	.word	0x0000d440


	//   ....[149]....
        /*06e0*/ 	.word	0x0000d470


	//   ....[150]....
        /*06e4*/ 	.word	0x0000d4a0


	//   ....[151]....
        /*06e8*/ 	.word	0x0000d4d0


	//   ....[152]....
        /*06ec*/ 	.word	0x0000d500


	//   ....[153]....
        /*06f0*/ 	.word	0x0000d530


	//   ....[154]....
        /*06f4*/ 	.word	0x0000d560


	//   ....[155]....
        /*06f8*/ 	.word	0x0000d590


	//   ....[156]....
        /*06fc*/ 	.word	0x0000d5c0


	//   ....[157]....
        /*0700*/ 	.word	0x0000d5f0


	//   ....[158]....
        /*0704*/ 	.word	0x0000d630


	//   ....[159]....
        /*0708*/ 	.word	0x0000d660


	//   ....[160]....
        /*070c*/ 	.word	0x0000d6a0


	//   ....[161]....
        /*0710*/ 	.word	0x0000dbc0


	//   ....[162]....
        /*0714*/ 	.word	0x0000dc00


	//   ....[163]....
        /*0718*/ 	.word	0x0000dc40


	//   ....[164]....
        /*071c*/ 	.word	0x0000dc80


	//   ....[165]....
        /*0720*/ 	.word	0x0000dce0


	//   ....[166]....
        /*0724*/ 	.word	0x0000dd10


	//   ....[167]....
        /*0728*/ 	.word	0x0000e9c0


	//   ....[168]....
        /*072c*/ 	.word	0x0000e9f0


	//   ....[169]....
        /*0730*/ 	.word	0x0000fb40


	//   ....[170]....
        /*0734*/ 	.word	0x00011280


	//   ....[171]....
        /*0738*/ 	.word	0x000112c0


	//   ....[172]....
        /*073c*/ 	.word	0x00011300


	//   ....[173]....
        /*0740*/ 	.word	0x00011370


	//   ....[174]....
        /*0744*/ 	.word	0x00011390


	//   ....[175]....
        /*0748*/ 	.word	0x000113f0


	//   ....[176]....
        /*074c*/ 	.word	0x00011410


	//   ....[177]....
        /*0750*/ 	.word	0x00011420


	//   ....[178]....
        /*0754*/ 	.word	0x000117b0


	//   ....[179]....
        /*0758*/ 	.word	0x000117d0


	//   ....[180]....
        /*075c*/ 	.word	0x000117e0


	//   ....[181]....
        /*0760*/ 	.word	0x00011820


	//   ....[182]....
        /*0764*/ 	.word	0x00011880


	//   ....[183]....
        /*0768*/ 	.word	0x000118a0


	//   ....[184]....
        /*076c*/ 	.word	0x00011900


	//   ....[185]....
        /*0770*/ 	.word	0x00011920


	//   ....[186]....
        /*0774*/ 	.word	0x00011f00


	//   ....[187]....
        /*0778*/ 	.word	0x00011f30


	//   ....[188]....
        /*077c*/ 	.word	0x00011f60


	//   ....[189]....
        /*0780*/ 	.word	0x00011fb0


	//   ....[190]....
        /*0784*/ 	.word	0x00012030


	//   ....[191]....
        /*0788*/ 	.word	0x00012050


	//   ....[192]....
        /*078c*/ 	.word	0x000120d0


	//   ....[193]....
        /*0790*/ 	.word	0x000120f0


	//   ....[194]....
        /*0794*/ 	.word	0x00012170


	//   ....[195]....
        /*0798*/ 	.word	0x00012190


	//   ....[196]....
        /*079c*/ 	.word	0x00012210


	//   ....[197]....
        /*07a0*/ 	.word	0x00012230


	//   ....[198]....
        /*07a4*/ 	.word	0x000122b0


	//   ....[199]....
        /*07a8*/ 	.word	0x000122d0


	//   ....[200]....
        /*07ac*/ 	.word	0x00012350


	//   ....[201]....
        /*07b0*/ 	.word	0x00012380


	//   ....[202]....
        /*07b4*/ 	.word	0x00012b40


	//   ....[203]....
        /*07b8*/ 	.word	0x00012b60


	//   ....[204]....
        /*07bc*/ 	.word	0x00012b70


	//   ....[205]....
        /*07c0*/ 	.word	0x00012b80


	//   ....[206]....
        /*07c4*/ 	.word	0x00012b90


	//   ....[207]....
        /*07c8*/ 	.word	0x00012ba0


	//   ....[208]....
        /*07cc*/ 	.word	0x00012bc0


	//   ....[209]....
        /*07d0*/ 	.word	0x00012be0


	//   ....[210]....
        /*07d4*/ 	.word	0x00012fb0


	//   ....[211]....
        /*07d8*/ 	.word	0x00012fd0


	//   ....[212]....
        /*07dc*/ 	.word	0x00012ff0


	//   ....[213]....
        /*07e0*/ 	.word	0x00013000


	//   ....[214]....
        /*07e4*/ 	.word	0x00013010


	//   ....[215]....
        /*07e8*/ 	.word	0x00013020


	//   ....[216]....
        /*07ec*/ 	.word	0x00013040


	//   ....[217]....
        /*07f0*/ 	.word	0x00013090


	//   ....[218]....
        /*07f4*/ 	.word	0x000140f0


	//   ....[219]....
        /*07f8*/ 	.word	0x00014770


	//   ....[220]....
        /*07fc*/ 	.word	0x00014850


	//   ....[221]....
        /*0800*/ 	.word	0x00014920


	//   ....[222]....
        /*0804*/ 	.word	0x000149a0


	//   ....[223]....
        /*0808*/ 	.word	0x00014a70


	//   ....[224]....
        /*080c*/ 	.word	0x00014ad0


	//   ....[225]....
        /*0810*/ 	.word	0x00014ba0


	//   ....[226]....
        /*0814*/ 	.word	0x00014c00


	//   ....[227]....
        /*0818*/ 	.word	0x00014cc0


	//   ....[228]....
        /*081c*/ 	.word	0x00014df0


	//   ....[229]....
        /*0820*/ 	.word	0x00014e80


	//   ....[230]....
        /*0824*/ 	.word	0x00014f50


	//   ....[231]....
        /*0828*/ 	.word	0x00014ff0


	//   ....[232]....
        /*082c*/ 	.word	0x00015060


	//   ....[233]....
        /*0830*/ 	.word	0x00015120


	//   ....[234]....
        /*0834*/ 	.word	0x00015190


	//   ....[235]....
        /*0838*/ 	.word	0x00015250


	//   ....[236]....
        /*083c*/ 	.word	0x000152e0


	//   ....[237]....
        /*0840*/ 	.word	0x00015340


	//   ....[238]....
        /*0844*/ 	.word	0x000153f0


	//   ....[239]....
        /*0848*/ 	.word	0x000154b0


	//   ....[240]....
        /*084c*/ 	.word	0x00015530


	//   ....[241]....
        /*0850*/ 	.word	0x00015600


	//   ....[242]....
        /*0854*/ 	.word	0x00015670


	//   ....[243]....
        /*0858*/ 	.word	0x00015750


	//   ....[244]....
        /*085c*/ 	.word	0x000157c0


	//   ....[245]....
        /*0860*/ 	.word	0x000158a0


	//   ....[246]....
        /*0864*/ 	.word	0x00015910


	//   ....[247]....
        /*0868*/ 	.word	0x000159f0


	//   ....[248]....
        /*086c*/ 	.word	0x00015a60


	//   ....[249]....
        /*0870*/ 	.word	0x00015b30


	//   ....[250]....
        /*0874*/ 	.word	0x00015bb0


	//   ....[251]....
        /*0878*/ 	.word	0x00015c60


	//   ....[252]....
        /*087c*/ 	.word	0x00015d90


	//   ....[253]....
        /*0880*/ 	.word	0x00015e30


	//   ....[254]....
        /*0884*/ 	.word	0x00015e90


	//   ....[255]....
        /*0888*/ 	.word	0x00015f40


	//   ....[0]....
        /*088c*/ 	.word	0x00015fd0


	//   ....[1]....
        /*0890*/ 	.word	0x00016070


	//   ....[2]....
        /*0894*/ 	.word	0x000160f0


	//   ....[3]....
        /*0898*/ 	.word	0x00016190


	//   ....[4]....
        /*089c*/ 	.word	0x00016270


	//   ....[5]....
        /*08a0*/ 	.word	0x00016310


	//   ....[6]....
        /*08a4*/ 	.word	0x00016380


	//   ....[7]....
        /*08a8*/ 	.word	0x00016440


	//   ....[8]....
        /*08ac*/ 	.word	0x000164a0


	//   ....[9]....
        /*08b0*/ 	.word	0x00016550


	//   ....[10]....
        /*08b4*/ 	.word	0x000165e0


	//   ....[11]....
        /*08b8*/ 	.word	0x00016680


	//----- nvinfo : EIATTR_REG_RECONFIG
	.align		4
.L_426:
        /*08bc*/ 	.byte	0x01, 0x54
	.zero		2


	//----- nvinfo : EIATTR_SYSCALL_OFFSETS
	.align		4
        /*08c0*/ 	.byte	0x04, 0x46
        /*08c2*/ 	.short	(.L_428 - .L_427)


	//   ....[0]....
.L_427:
        /*08c4*/ 	.word	0x000018f0


	//   ....[1]....
        /*08c8*/ 	.word	0x00010710


	//   ....[2]....
        /*08cc*/ 	.word	0x00010850


	//   ....[3]....
        /*08d0*/ 	.word	0x00010990


	//   ....[4]....
        /*08d4*/ 	.word	0x00010ab0


	//   ....[5]....
        /*08d8*/ 	.word	0x00011c30


	//----- nvinfo : EIATTR_MBARRIER_INSTR_OFFSETS
	.align		4
.L_428:
        /*08dc*/ 	.byte	0x04, 0x39
        /*08de*/ 	.short	(.L_430 - .L_429)


	//   ....[0]....
.L_429:
        /*08e0*/ 	.word	0x00000180
        /*08e4*/ 	.word	0x000000ff
        /*08e8*/ 	.word	0x00020800
        /*08ec*/ 	.short	0x0100
        /*08ee*/ 	.byte	0x08
	.zero		1


	//   ....[1]....
        /*08f0*/ 	.word	0x00000190
        /*08f4*/ 	.word	0x000000ff
        /*08f8*/ 	.word	0x00020820
        /*08fc*/ 	.short	0x0100
        /*08fe*/ 	.byte	0x08
	.zero		1


	//   ....[2]....
        /*0900*/ 	.word	0x00000280
        /*0904*/ 	.word	0x000000ff
        /*0908*/ 	.word	0x00020830
        /*090c*/ 	.short	0x0100
        /*090e*/ 	.byte	0x08
	.zero		1


	//   ....[3]....
        /*0910*/ 	.word	0x00000290
        /*0914*/ 	.word	0x000000ff
        /*0918*/ 	.word	0x00020840
        /*091c*/ 	.short	0x0100
        /*091e*/ 	.byte	0x08
	.zero		1


	//   ....[4]....
        /*0920*/ 	.word	0x000002a0
        /*0924*/ 	.word	0x000000ff
        /*0928*/ 	.word	0x00020838
        /*092c*/ 	.short	0x0100
        /*092e*/ 	.byte	0x08
	.zero		1


	//   ....[5]....
        /*0930*/ 	.word	0x000002b0
        /*0934*/ 	.word	0x000000ff
        /*0938*/ 	.word	0x00020848
        /*093c*/ 	.short	0x0100
        /*093e*/ 	.byte	0x08
	.zero		1


	//   ....[6]....
        /*0940*/ 	.word	0x000003e0
        /*0944*/ 	.word	0x000000ff
        /*0948*/ 	.word	0x00020850
        /*094c*/ 	.short	0x0100
        /*094e*/ 	.byte	0x08
	.zero		1


	//   ....[7]....
        /*0950*/ 	.word	0x000003f0
        /*0954*/ 	.word	0x000000ff
        /*0958*/ 	.word	0x00020860
        /*095c*/ 	.short	0x0100
        /*095e*/ 	.byte	0x08
	.zero		1


	//   ....[8]....
        /*0960*/ 	.word	0x00000400
        /*0964*/ 	.word	0x000000ff
        /*0968*/ 	.word	0x00020858
        /*096c*/ 	.short	0x0100
        /*096e*/ 	.byte	0x08
	.zero		1


	//   ....[9]....
        /*0970*/ 	.word	0x00000410
        /*0974*/ 	.word	0x000000ff
        /*0978*/ 	.word	0x00020868
        /*097c*/ 	.short	0x0100
        /*097e*/ 	.byte	0x08
	.zero		1


	//   ....[10]....
        /*0980*/ 	.word	0x00000500
        /*0984*/ 	.word	0x000000ff
        /*0988*/ 	.word	0x00020870
        /*098c*/ 	.short	0x0100
        /*098e*/ 	.byte	0x06
	.zero		1


	//   ....[11]....
        /*0990*/ 	.word	0x00000510
        /*0994*/ 	.word	0x000000ff
        /*0998*/ 	.word	0x00020880
        /*099c*/ 	.short	0x0100
        /*099e*/ 	.byte	0x06
	.zero		1


	//   ....[12]....
        /*09a0*/ 	.word	0x00000520
        /*09a4*/ 	.word	0x000000ff
        /*09a8*/ 	.word	0x00020878
        /*09ac*/ 	.short	0x0100
        /*09ae*/ 	.byte	0x06
	.zero		1


	//   ....[13]....
        /*09b0*/ 	.word	0x00000530
        /*09b4*/ 	.word	0x000000ff
        /*09b8*/ 	.word	0x00020888
        /*09bc*/ 	.short	0x0100
        /*09be*/ 	.byte	0x06
	.zero		1


	//   ....[14]....
        /*09c0*/ 	.word	0x00000660
        /*09c4*/ 	.word	0x000000ff
        /*09c8*/ 	.word	0x00020890
        /*09cc*/ 	.short	0x0100
        /*09ce*/ 	.byte	0x08
	.zero		1


	//   ....[15]....
        /*09d0*/ 	.word	0x00000670
        /*09d4*/ 	.word	0x000000ff
        /*09d8*/ 	.word	0x000208a0
        /*09dc*/ 	.short	0x0100
        /*09de*/ 	.byte	0x08
	.zero		1


	//   ....[16]....
        /*09e0*/ 	.word	0x00000680
        /*09e4*/ 	.word	0x000000ff
        /*09e8*/ 	.word	0x00020898
        /*09ec*/ 	.short	0x0100
        /*09ee*/ 	.byte	0x08
	.zero		1


	//   ....[17]....
        /*09f0*/ 	.word	0x00000690
        /*09f4*/ 	.word	0x000000ff
        /*09f8*/ 	.word	0x000208a8
        /*09fc*/ 	.short	0x0100
        /*09fe*/ 	.byte	0x08
	.zero		1


	//   ....[18]....
        /*0a00*/ 	.word	0x000007d0
        /*0a04*/ 	.word	0x000000ff
        /*0a08*/ 	.word	0x000208b0
        /*0a0c*/ 	.short	0x0100
        /*0a0e*/ 	.byte	0x08
	.zero		1


	//   ....[19]....
        /*0a10*/ 	.word	0x000007e0
        /*0a14*/ 	.word	0x000000ff
        /*0a18*/ 	.word	0x000208c0
        /*0a1c*/ 	.short	0x0100
        /*0a1e*/ 	.byte	0x08
	.zero		1


	//   ....[20]....
        /*0a20*/ 	.word	0x000007f0
        /*0a24*/ 	.word	0x000000ff
        /*0a28*/ 	.word	0x000208b8
        /*0a2c*/ 	.short	0x0100
        /*0a2e*/ 	.byte	0x08
	.zero		1


	//   ....[21]....
        /*0a30*/ 	.word	0x00000800
        /*0a34*/ 	.word	0x000000ff
        /*0a38*/ 	.word	0x000208c8
        /*0a3c*/ 	.short	0x0100
        /*0a3e*/ 	.byte	0x08
	.zero		1


	//   ....[22]....
        /*0a40*/ 	.word	0x00001bc0
        /*0a44*/ 	.word	0x000000ff
        /*0a48*/ 	.word	0x00020800
        /*0a4c*/ 	.short	0x010a
        /*0a4e*/ 	.byte	0x29
	.zero		1


	//   ....[23]....
        /*0a50*/ 	.word	0x00001c90
        /*0a54*/ 	.word	0x000000ff
        /*0a58*/ 	.word	0x00020830
        /*0a5c*/ 	.short	0x010a
        /*0a5e*/ 	.byte	0x29
	.zero		1


	//   ....[24]....
        /*0a60*/ 	.word	0x00001cd0
        /*0a64*/ 	.word	0x000000ff
        /*0a68*/ 	.word	0x00020830
        /*0a6c*/ 	.short	0x010a
        /*0a6e*/ 	.byte	0x29
	.zero		1


	//   ....[25]....
        /*0a70*/ 	.word	0x00002690
        /*0a74*/ 	.word	0x000000ff
        /*0a78*/ 	.word	0x00000000
        /*0a7c*/ 	.short	0x0101
        /*0a7e*/ 	.byte	0x06
	.zero		1


	//   ....[26]....
        /*0a80*/ 	.word	0x00003ea0
        /*0a84*/ 	.word	0x000000ff
        /*0a88*/ 	.word	0x00020850
        /*0a8c*/ 	.short	0x010a
        /*0a8e*/ 	.byte	0x29
	.zero		1


	//   ....[27]....
        /*0a90*/ 	.word	0x00003ee0
        /*0a94*/ 	.word	0x000000ff
        /*0a98*/ 	.word	0x00020850
        /*0a9c*/ 	.short	0x010a
        /*0a9e*/ 	.byte	0x29
	.zero		1


	//   ....[28]....
        /*0aa0*/ 	.word	0x000040d0
        /*0aa4*/ 	.word	0x000000ff
        /*0aa8*/ 	.word	0x00000000
        /*0aac*/ 	.short	0x0101
        /*0aae*/ 	.byte	0x0a
	.zero		1


	//   ....[29]....
        /*0ab0*/ 	.word	0x00004440
        /*0ab4*/ 	.word	0x000000ff
        /*0ab8*/ 	.word	0x00020830
        /*0abc*/ 	.short	0x010a
        /*0abe*/ 	.byte	0x37
	.zero		1


	//   ....[30]....
        /*0ac0*/ 	.word	0x00004480
        /*0ac4*/ 	.word	0x000000ff
        /*0ac8*/ 	.word	0x00020830
        /*0acc*/ 	.short	0x010a
        /*0ace*/ 	.byte	0x37
	.zero		1


	//   ....[31]....
        /*0ad0*/ 	.word	0x00004ad0
        /*0ad4*/ 	.word	0x000000ff
        /*0ad8*/ 	.word	0x00000000
        /*0adc*/ 	.short	0x0101
        /*0ade*/ 	.byte	0x06
	.zero		1


	//   ....[32]....
        /*0ae0*/ 	.word	0x00006910
        /*0ae4*/ 	.word	0x000000ff
        /*0ae8*/ 	.word	0x00020850
        /*0aec*/ 	.short	0x010a
        /*0aee*/ 	.byte	0x37
	.zero		1


	//   ....[33]....
        /*0af0*/ 	.word	0x00006950
        /*0af4*/ 	.word	0x000000ff
        /*0af8*/ 	.word	0x00020850
        /*0afc*/ 	.short	0x010a
        /*0afe*/ 	.byte	0x37
	.zero		1


	//   ....[34]....
        /*0b00*/ 	.word	0x00006ac0
        /*0b04*/ 	.word	0x000000ff
        /*0b08*/ 	.word	0x00000000
        /*0b0c*/ 	.short	0x0101
        /*0b0e*/ 	.byte	0x37
	.zero		1


	//   ....[35]....
        /*0b10*/ 	.word	0x00006ec0
        /*0b14*/ 	.word	0x000000ff
        /*0b18*/ 	.word	0x00020830
        /*0b1c*/ 	.short	0x010a
        /*0b1e*/ 	.byte	0x35
	.zero		1


	//   ....[36]....
        /*0b20*/ 	.word	0x00006f00
        /*0b24*/ 	.word	0x000000ff
        /*0b28*/ 	.word	0x00020830
        /*0b2c*/ 	.short	0x010a
        /*0b2e*/ 	.byte	0x35
	.zero		1


	//   ....[37]....
        /*0b30*/ 	.word	0x00007440
        /*0b34*/ 	.word	0x000000ff
        /*0b38*/ 	.word	0x00000000
        /*0b3c*/ 	.short	0x0101
        /*0b3e*/ 	.byte	0x06
	.zero		1


	//   ....[38]....
        /*0b40*/ 	.word	0x00008880
        /*0b44*/ 	.word	0x000000ff
        /*0b48*/ 	.word	0x00020850
        /*0b4c*/ 	.short	0x010a
        /*0b4e*/ 	.byte	0x35
	.zero		1


	//   ....[39]....
        /*0b50*/ 	.word	0x000088c0
        /*0b54*/ 	.word	0x000000ff
        /*0b58*/ 	.word	0x00020850
        /*0b5c*/ 	.short	0x010a
        /*0b5e*/ 	.byte	0x35
	.zero		1


	//   ....[40]....
        /*0b60*/ 	.word	0x00008a10
        /*0b64*/ 	.word	0x000000ff
        /*0b68*/ 	.word	0x00000000
        /*0b6c*/ 	.short	0x0101
        /*0b6e*/ 	.byte	0x35
	.zero		1


	//   ....[41]....
        /*0b70*/ 	.word	0x00008b80
        /*0b74*/ 	.word	0x000000ff
        /*0b78*/ 	.word	0x00020830
        /*0b7c*/ 	.short	0x010a
        /*0b7e*/ 	.byte	0x39
	.zero		1


	//   ....[42]....
        /*0b80*/ 	.word	0x00008bc0
        /*0b84*/ 	.word	0x000000ff
        /*0b88*/ 	.word	0x00020830
        /*0b8c*/ 	.short	0x010a
        /*0b8e*/ 	.byte	0x39
	.zero		1


	//   ....[43]....
        /*0b90*/ 	.word	0x000091f0
        /*0b94*/ 	.word	0x000000ff
        /*0b98*/ 	.word	0x00000000
        /*0b9c*/ 	.short	0x0101
        /*0b9e*/ 	.byte	0x06
	.zero		1


	//   ....[44]....
        /*0ba0*/ 	.word	0x0000b030
        /*0ba4*/ 	.word	0x000000ff
        /*0ba8*/ 	.word	0x00020850
        /*0bac*/ 	.short	0x010a
        /*0bae*/ 	.byte	0x39
	.zero		1


	//   ....[45]....
        /*0bb0*/ 	.word	0x0000b070
        /*0bb4*/ 	.word	0x000000ff
        /*0bb8*/ 	.word	0x00020850
        /*0bbc*/ 	.short	0x010a
        /*0bbe*/ 	.byte	0x39
	.zero		1


	//   ....[46]....
        /*0bc0*/ 	.word	0x0000b1e0
        /*0bc4*/ 	.word	0x000000ff
        /*0bc8*/ 	.word	0x00000000
        /*0bcc*/ 	.short	0x0101
        /*0bce*/ 	.byte	0x39
	.zero		1


	//   ....[47]....
        /*0bd0*/ 	.word	0x0000dcc0
        /*0bd4*/ 	.word	0x000000ff
        /*0bd8*/ 	.word	0x00000000
        /*0bdc*/ 	.short	0x0101
        /*0bde*/ 	.byte	0x04
	.zero		1


	//   ....[48]....
        /*0be0*/ 	.word	0x00011040
        /*0be4*/ 	.word	0x000000ff
        /*0be8*/ 	.word	0x00020880
        /*0bec*/ 	.short	0x010a
        /*0bee*/ 	.byte	0x2e
	.zero		1


	//   ....[49]....
        /*0bf0*/ 	.word	0x00011520
        /*0bf4*/ 	.word	0x000000ff
        /*0bf8*/ 	.word	0x00020870
        /*0bfc*/ 	.short	0x0107
        /*0bfe*/ 	.byte	0x2e
	.zero		1


	//   ....[50]....
        /*0c00*/ 	.word	0x000115b0
        /*0c04*/ 	.word	0x000000ff
        /*0c08*/ 	.word	0x00020870
        /*0c0c*/ 	.short	0x0101
        /*0c0e*/ 	.byte	0x2e
	.zero		1


	//   ....[51]....
        /*0c10*/ 	.word	0x000115e0
        /*0c14*/ 	.word	0x000000ff
        /*0c18*/ 	.word	0x00020840
        /*0c1c*/ 	.short	0x010a
        /*0c1e*/ 	.byte	0x2e
	.zero		1


	//   ....[52]....
        /*0c20*/ 	.word	0x000119d0
        /*0c24*/ 	.word	0x000000ff
        /*0c28*/ 	.word	0x00020830
        /*0c2c*/ 	.short	0x0107
        /*0c2e*/ 	.byte	0x2e
	.zero		1


	//   ....[53]....
        /*0c30*/ 	.word	0x00011a60
        /*0c34*/ 	.word	0x000000ff
        /*0c38*/ 	.word	0x00020830
        /*0c3c*/ 	.short	0x0101
        /*0c3e*/ 	.byte	0x2e
	.zero		1


	//   ....[54]....
        /*0c40*/ 	.word	0x00012460
        /*0c44*/ 	.word	0x000000ff
        /*0c48*/ 	.word	0x00020800
        /*0c4c*/ 	.short	0x0107
        /*0c4e*/ 	.byte	0x2e
	.zero		1


	//   ....[55]....
        /*0c50*/ 	.word	0x000124b0
        /*0c54*/ 	.word	0x000000ff
        /*0c58*/ 	.word	0x00020800
        /*0c5c*/ 	.short	0x0101
        /*0c5e*/ 	.byte	0x2e
	.zero		1


	//   ....[56]....
        /*0c60*/ 	.word	0x000124e0
        /*0c64*/ 	.word	0x000000ff
        /*0c68*/ 	.word	0x00020820
        /*0c6c*/ 	.short	0x010a
        /*0c6e*/ 	.byte	0x2e
	.zero		1


	//   ....[57]....
        /*0c70*/ 	.word	0x00012910
        /*0c74*/ 	.word	0x00000004
        /*0c78*/ 	.word	0x00020880
        /*0c7c*/ 	.short	0x010a
        /*0c7e*/ 	.byte	0x3f
	.zero		1


	//   ....[58]....
        /*0c80*/ 	.word	0x00012d10
        /*0c84*/ 	.word	0x00000004
        /*0c88*/ 	.word	0x00020870
        /*0c8c*/ 	.short	0x0107
        /*0c8e*/ 	.byte	0x3f
	.zero		1


	//   ....[59]....
        /*0c90*/ 	.word	0x00012da0
        /*0c94*/ 	.word	0x00000004
        /*0c98*/ 	.word	0x00020870
        /*0c9c*/ 	.short	0x0101
        /*0c9e*/ 	.byte	0x3f
	.zero		1


	//   ....[60]....
        /*0ca0*/ 	.word	0x00012dd0
        /*0ca4*/ 	.word	0x00000004
        /*0ca8*/ 	.word	0x00020840
        /*0cac*/ 	.short	0x010a
        /*0cae*/ 	.byte	0x3f
	.zero		1


	//   ....[61]....
        /*0cb0*/ 	.word	0x00013190
        /*0cb4*/ 	.word	0x00000004
        /*0cb8*/ 	.word	0x00020830
        /*0cbc*/ 	.short	0x0107
        /*0cbe*/ 	.byte	0x3f
	.zero		1


	//   ....[62]....
        /*0cc0*/ 	.word	0x00013230
        /*0cc4*/ 	.word	0x00000004
        /*0cc8*/ 	.word	0x00020830
        /*0ccc*/ 	.short	0x0101
        /*0cce*/ 	.byte	0x3f
	.zero		1


	//   ....[63]....
        /*0cd0*/ 	.word	0x000132b0
        /*0cd4*/ 	.word	0x00000002
        /*0cd8*/ 	.word	0x00020870
        /*0cdc*/ 	.short	0x010a
        /*0cde*/ 	.byte	0x3f
	.zero		1


	//   ....[64]....
        /*0ce0*/ 	.word	0x00013340
        /*0ce4*/ 	.word	0x00000002
        /*0ce8*/ 	.word	0x00020860
        /*0cec*/ 	.short	0x010a
        /*0cee*/ 	.byte	0x3f
	.zero		1


	//   ....[65]....
        /*0cf0*/ 	.word	0x00013860
        /*0cf4*/ 	.word	0x00000002
        /*0cf8*/ 	.word	0x00020850
        /*0cfc*/ 	.short	0x0101
        /*0cfe*/ 	.byte	0x3f
	.zero		1


	//   ....[66]....
        /*0d00*/ 	.word	0x00013900
        /*0d04*/ 	.word	0x00000002
        /*0d08*/ 	.word	0x00000000
        /*0d0c*/ 	.short	0x0101
        /*0d0e*/ 	.byte	0x3f
	.zero		1


	//   ....[67]....
        /*0d10*/ 	.word	0x000139d0
        /*0d14*/ 	.word	0x00000003
        /*0d18*/ 	.word	0x00020870
        /*0d1c*/ 	.short	0x010a
        /*0d1e*/ 	.byte	0x3f
	.zero		1


	//   ....[68]....
        /*0d20*/ 	.word	0x00013a70
        /*0d24*/ 	.word	0x00000003
        /*0d28*/ 	.word	0x00020860
        /*0d2c*/ 	.short	0x010a
        /*0d2e*/ 	.byte	0x3f
	.zero		1


	//   ....[69]....
        /*0d30*/ 	.word	0x00013f80
        /*0d34*/ 	.word	0x00000003
        /*0d38*/ 	.word	0x00020850
        /*0d3c*/ 	.short	0x0101
        /*0d3e*/ 	.byte	0x3f
	.zero		1


	//   ....[70]....
        /*0d40*/ 	.word	0x00014030
        /*0d44*/ 	.word	0x00000003
        /*0d48*/ 	.word	0x00000000
        /*0d4c*/ 	.short	0x0101
        /*0d4e*/ 	.byte	0x3f
	.zero		1


	//   ....[71]....
        /*0d50*/ 	.word	0x000140a0
        /*0d54*/ 	.word	0x00000007
        /*0d58*/ 	.word	0x00020820
        /*0d5c*/ 	.short	0x010a
        /*0d5e*/ 	.byte	0x3f
	.zero		1


	//   ....[72]....
        /*0d60*/ 	.word	0x000141c0
        /*0d64*/ 	.word	0x00000005
        /*0d68*/ 	.word	0x00020840
        /*0d6c*/ 	.short	0x010a
        /*0d6e*/ 	.byte	0x3f
	.zero		1


	//   ....[73]....
        /*0d70*/ 	.word	0x00014260
        /*0d74*/ 	.word	0x00000007
        /*0d78*/ 	.word	0x00020840
        /*0d7c*/ 	.short	0x010a
        /*0d7e*/ 	.byte	0x3f
	.zero		1


	//   ....[74]....
        /*0d80*/ 	.word	0x000142a0
        /*0d84*/ 	.word	0x00000005
        /*0d88*/ 	.word	0x00020860
        /*0d8c*/ 	.short	0x010a
        /*0d8e*/ 	.byte	0x3f
	.zero		1


	//   ....[75]....
        /*0d90*/ 	.word	0x000142e0
        /*0d94*/ 	.word	0x00000007
        /*0d98*/ 	.word	0x00020860
        /*0d9c*/ 	.short	0x010a
        /*0d9e*/ 	.byte	0x3f
	.zero		1


	//   ....[76]....
        /*0da0*/ 	.word	0x00014320
        /*0da4*/ 	.word	0x00000005
        /*0da8*/ 	.word	0x00020880
        /*0dac*/ 	.short	0x010a
        /*0dae*/ 	.byte	0x3f
	.zero		1


	//   ....[77]....
        /*0db0*/ 	.word	0x00014360
        /*0db4*/ 	.word	0x00000007
        /*0db8*/ 	.word	0x00020880
        /*0dbc*/ 	.short	0x010a
        /*0dbe*/ 	.byte	0x3f
	.zero		1


	//   ....[78]....
        /*0dc0*/ 	.word	0x000143d0
        /*0dc4*/ 	.word	0x00000004
        /*0dc8*/ 	.word	0x00020800
        /*0dcc*/ 	.short	0x010a
        /*0dce*/ 	.byte	0x3f
	.zero		1


	//   ....[79]....
        /*0dd0*/ 	.word	0x00014430
        /*0dd4*/ 	.word	0x00000004
        /*0dd8*/ 	.word	0x00020830
        /*0ddc*/ 	.short	0x010a
        /*0dde*/ 	.byte	0x3f
	.zero		1


	//   ....[80]....
        /*0de0*/ 	.word	0x00014490
        /*0de4*/ 	.word	0x0000000a
        /*0de8*/ 	.word	0x00020850
        /*0dec*/ 	.short	0x010a
        /*0dee*/ 	.byte	0x3f
	.zero		1


	//   ....[81]....
        /*0df0*/ 	.word	0x000144f0
        /*0df4*/ 	.word	0x0000000d
        /*0df8*/ 	.word	0x00020830
        /*0dfc*/ 	.short	0x010a
        /*0dfe*/ 	.byte	0x3f
	.zero		1


	//   ....[82]....
        /*0e00*/ 	.word	0x00014550
        /*0e04*/ 	.word	0x0000000b
        /*0e08*/ 	.word	0x00020850
        /*0e0c*/ 	.short	0x010a
        /*0e0e*/ 	.byte	0x3f
	.zero		1


	//   ....[83]....
        /*0e10*/ 	.word	0x000145b0
        /*0e14*/ 	.word	0x00000006
        /*0e18*/ 	.word	0x00020830
        /*0e1c*/ 	.short	0x010a
        /*0e1e*/ 	.byte	0x3f
	.zero		1


	//   ....[84]....
        /*0e20*/ 	.word	0x00014610
        /*0e24*/ 	.word	0x0000000c
        /*0e28*/ 	.word	0x00020850
        /*0e2c*/ 	.short	0x010a
        /*0e2e*/ 	.byte	0x3f
	.zero		1


	//   ....[85]....
        /*0e30*/ 	.word	0x00014670
        /*0e34*/ 	.word	0x0000000e
        /*0e38*/ 	.word	0x00020830
        /*0e3c*/ 	.short	0x010a
        /*0e3e*/ 	.byte	0x3f
	.zero		1


	//   ....[86]....
        /*0e40*/ 	.word	0x000146d0
        /*0e44*/ 	.word	0x0000000c
        /*0e48*/ 	.word	0x00020850
        /*0e4c*/ 	.short	0x010a
        /*0e4e*/ 	.byte	0x3f
	.zero		1


	//   ....[87]....
        /*0e50*/ 	.word	0x000147a0
        /*0e54*/ 	.word	0x00000013
        /*0e58*/ 	.word	0x00020880
        /*0e5c*/ 	.short	0x010a
        /*0e5e*/ 	.byte	0x3f
	.zero		1


	//   ....[88]....
        /*0e60*/ 	.word	0x00014d40
        /*0e64*/ 	.word	0x00000013
        /*0e68*/ 	.word	0x00020840
        /*0e6c*/ 	.short	0x010a
        /*0e6e*/ 	.byte	0x3f
	.zero		1


	//   ....[89]....
        /*0e70*/ 	.word	0x00015c90
        /*0e74*/ 	.word	0x00000013
        /*0e78*/ 	.word	0x00020820
        /*0e7c*/ 	.short	0x010a
        /*0e7e*/ 	.byte	0x3f
	.zero		1


	//   ....[90]....
        /*0e80*/ 	.word	0x00015ce0
        /*0e84*/ 	.word	0x00000004
        /*0e88*/ 	.word	0x00020880
        /*0e8c*/ 	.short	0x010a
        /*0e8e*/ 	.byte	0x3f
	.zero		1


	//   ....[91]....
        /*0e90*/ 	.word	0x000161c0
        /*0e94*/ 	.word	0x00000004
        /*0e98*/ 	.word	0x00020840
        /*0e9c*/ 	.short	0x010a
        /*0e9e*/ 	.byte	0x3f
	.zero		1


	//   ....[92]....
        /*0ea0*/ 	.word	0x000166b0
        /*0ea4*/ 	.word	0x00000002
        /*0ea8*/ 	.word	0x00020870
        /*0eac*/ 	.short	0x010a
        /*0eae*/ 	.byte	0x3f
	.zero		1


	//   ....[93]....
        /*0eb0*/ 	.word	0x00016700
        /*0eb4*/ 	.word	0x00000002
        /*0eb8*/ 	.word	0x00020860
        /*0ebc*/ 	.short	0x010a
        /*0ebe*/ 	.byte	0x3f
	.zero		1


	//   ....[94]....
        /*0ec0*/ 	.word	0x00016750
        /*0ec4*/ 	.word	0x00000003
        /*0ec8*/ 	.word	0x00020870
        /*0ecc*/ 	.short	0x010a
        /*0ece*/ 	.byte	0x3f
	.zero		1


	//   ....[95]....
        /*0ed0*/ 	.word	0x000167a0
        /*0ed4*/ 	.word	0x00000003
        /*0ed8*/ 	.word	0x00020860
        /*0edc*/ 	.short	0x010a
        /*0ede*/ 	.byte	0x3f
	.zero		1


	//   ....[96]....
        /*0ee0*/ 	.word	0x000167f0
        /*0ee4*/ 	.word	0x00000007
        /*0ee8*/ 	.word	0x00020820
        /*0eec*/ 	.short	0x010a
        /*0eee*/ 	.byte	0x3f
	.zero		1


	//   ....[97]....
        /*0ef0*/ 	.word	0x00016840
        /*0ef4*/ 	.word	0x00000005
        /*0ef8*/ 	.word	0x00020840
        /*0efc*/ 	.short	0x010a
        /*0efe*/ 	.byte	0x3f
	.zero		1


	//   ....[98]....
        /*0f00*/ 	.word	0x00016890
        /*0f04*/ 	.word	0x00000007
        /*0f08*/ 	.word	0x00020840
        /*0f0c*/ 	.short	0x010a
        /*0f0e*/ 	.byte	0x3f
	.zero		1


	//   ....[99]....
        /*0f10*/ 	.word	0x000168e0
        /*0f14*/ 	.word	0x00000005
        /*0f18*/ 	.word	0x00020860
        /*0f1c*/ 	.short	0x010a
        /*0f1e*/ 	.byte	0x3f
	.zero		1


	//   ....[100]....
        /*0f20*/ 	.word	0x00016930
        /*0f24*/ 	.word	0x00000007
        /*0f28*/ 	.word	0x00020860
        /*0f2c*/ 	.short	0x010a
        /*0f2e*/ 	.byte	0x3f
	.zero		1


	//   ....[101]....
        /*0f30*/ 	.word	0x00016980
        /*0f34*/ 	.word	0x00000005
        /*0f38*/ 	.word	0x00020880
        /*0f3c*/ 	.short	0x010a
        /*0f3e*/ 	.byte	0x3f
	.zero		1


	//----- nvinfo : EIATTR_NUM_MBARRIERS
	.align		4
.L_430:
        /*0f40*/ 	.byte	0x03, 0x38
        /*0f42*/ 	.short	0x0016


	//----- nvinfo : EIATTR_EXIT_INSTR_OFFSETS
	.align		4
        /*0f44*/ 	.byte	0x04, 0x1c
        /*0f46*/ 	.short	(.L_432 - .L_431)


	//   ....[0]....
.L_431:
        /*0f48*/ 	.word	0x000143b0


	//----- nvinfo : EIATTR_MAX_THREADS
	.align		4
.L_432:
        /*0f4c*/ 	.byte	0x04, 0x05
        /*0f4e*/ 	.short	(.L_434 - .L_433)
.L_433:
        /*0f50*/ 	.word	0x00000180
        /*0f54*/ 	.word	0x00000001
        /*0f58*/ 	.word	0x00000001


	//----- nvinfo : EIATTR_CRS_STACK_SIZE
	.align		4
.L_434:
        /*0f5c*/ 	.byte	0x04, 0x1e
        /*0f5e*/ 	.short	(.L_436 - .L_435)
.L_435:
        /*0f60*/ 	.word	0x00000000


	//----- nvinfo : EIATTR_CBANK_PARAM_SIZE
	.align		4
.L_436:
        /*0f64*/ 	.byte	0x03, 0x19
        /*0f66*/ 	.short	0x0a70


	//----- nvinfo : EIATTR_PARAM_CBANK
	.align		4
        /*0f68*/ 	.byte	0x04, 0x0a
        /*0f6a*/ 	.short	(.L_438 - .L_437)
	.align		4
.L_437:
        /*0f6c*/ 	.word	index@(.nv.constant0._ZN7cutlass13device_kernelIN5flash11enable_sm90INS1_16FlashAttnFwdSm90INS1_25CollectiveMainloopFwdSm90ILi2EN4cute5tupleIJNS5_1CILi1EEES8_S8_EEENS6_IJNS7_ILi128EEENS7_ILi64EEENS7_ILi256EEEEEELi256ENS_12float_e4m3_tEfNS_4arch4Sm90ELb0ELb1ELb1ELb0ELb1ELb0ELb0ELb1ELb0ELb1ELb1ELb0EEENS1_21CollectiveEpilogueFwdINS6_IJSA_SC_SB_EEES9_NS_10bfloat16_tESG_Li256ELb0ELb1ELb1ELb1EEENS1_19SingleTileSchedulerILb0ELb1ELb1ELi128EEEEEEEEEvNT_6ParamsE)
        /*0f70*/ 	.short	0x0210
        /*0f72*/ 	.short	0x0a70


	//----- nvinfo : EIATTR_SW_WAR
	.align		4
.L_438:
        /*0f74*/ 	.byte	0x04, 0x36
        /*0f76*/ 	.short	(.L_440 - .L_439)
.L_439:
        /*0f78*/ 	.word	0x00000008
.L_440:


//--------------------- .nv.info._ZN7cutlass13device_kernelIN5flash11enable_sm90INS1_16FlashAttnFwdSm90INS1_25CollectiveMainloopFwdSm90ILi2EN4cute5tupleIJNS5_1CILi1EEES8_S8_EEENS6_IJNS7_ILi128EEENS7_ILi64EEENS7_ILi256EEEEEELi256ENS_12float_e4m3_tEfNS_4arch4Sm90ELb0ELb1ELb1ELb1ELb1ELb0ELb0ELb1ELb0ELb1ELb1ELb0EEENS1_21CollectiveEpilogueFwdINS6_IJSA_SC_SB_EEES9_NS_10bfloat16_tESG_Li256ELb1ELb1ELb1ELb1EEENS1_36VarlenDynamicPersistentTileSchedulerILi128ELi64ELi256ELi128ELb1ELb1ELb1ELb1ELb0ELb1EEEEEEEEEvNT_6ParamsE --------------------------
	.section	.nv.info._ZN7cutlass13device_kernelIN5flash11enable_sm90INS1_16FlashAttnFwdSm90INS1_25CollectiveMainloopFwdSm90ILi2EN4cute5tupleIJNS5_1CILi1EEES8_S8_EEENS6_IJNS7_ILi128EEENS7_ILi64EEENS7_ILi256EEEEEELi256ENS_12float_e4m3_tEfNS_4arch4Sm90ELb0ELb1ELb1ELb1ELb1ELb0ELb0ELb1ELb0ELb1ELb1ELb0EEENS1_21CollectiveEpilogueFwdINS6_IJSA_SC_SB_EEES9_NS_10bfloat16_tESG_Li256ELb1ELb1ELb1ELb1EEENS1_36VarlenDynamicPersistentTileSchedulerILi128ELi64ELi256ELi128ELb1ELb1ELb1ELb1ELb0ELb1EEEEEEEEEvNT_6ParamsE,"",@"SHT_CUDA_INFO"
	.sectionflags	@""
	.align	4


	//----- nvinfo : EIATTR_CUDA_API_VERSION
	.align		4
        /*0000*/ 	.byte	0x04, 0x37
        /*0002*/ 	.short	(.L_442 - .L_441)
.L_441:
        /*0004*/ 	.word	0x00000082


	//----- nvinfo : EIATTR_KPARAM_INFO
	.align		4
.L_442:
        /*0008*/ 	.byte	0x04, 0x17
        /*000a*/ 	.short	(.L_444 - .L_443)
.L_443:
        /*000c*/ 	.word	0x00000000
        /*0010*/ 	.short	0x0000
        /*0012*/ 	.short	0x0070
        /*0014*/ 	.byte	0x00, 0xf0, 0x01, 0x2a


	//----- nvinfo : EIATTR_SPARSE_MMA_MASK
	.align		4
.L_444:
        /*0018*/ 	.byte	0x03, 0x50
        /*001a*/ 	.short	0x0000


	//----- nvinfo : EIATTR_MAXREG_COUNT
	.align		4
        /*001c*/ 	.byte	0x03, 0x1b
        /*001e*/ 	.short	0x00a8


	//----- nvinfo : EIATTR_NUM_BARRIERS
	.align		4
        /*0020*/ 	.byte	0x02, 0x4c
        /*0022*/ 	.byte	0x10
	.zero		1


	//----- nvinfo : EIATTR_EXTERNS
	.align		4
        /*0024*/ 	.byte	0x04, 0x0f
        /*0026*/ 	.short	(.L_446 - .L_445)


	//   ....[0]....
	.align		4
.L_445:
        /*0028*/ 	.word	index@(__assertfail)


	//----- nvinfo : EIATTR_ANNOTATIONS
	.align		4
.L_446:
        /*002c*/ 	.byte	0x04, 0x55
        /*002e*/ 	.short	(.L_448 - .L_447)


	//   ....[0]....
.L_447:
        /* <DEDUP_REMOVED lines=10> */


	//----- nvinfo : EIATTR_MERCURY_ISA_VERSION
	.align		4
.L_448:
        /*00b8*/ 	.byte	0x03, 0x5f
        /*00ba*/ 	.short	0x0101


	//----- nvinfo : EIATTR_UNUSED_LOAD_BYTE_OFFSET
	.align		4
        /*00bc*/ 	.byte	0x04, 0x44
        /*00be*/ 	.short	(.L_450 - .L_449)


	//   ....[0]....
.L_449:
        /*00c0*/ 	.word	0x000009a0
        /*00c4*/ 	.word	0x0000fff0


	//   ....[1]....
        /*00c8*/ 	.word	0x0000ce90
        /*00cc*/ 	.word	0x0000fff0


	//----- nvinfo : EIATTR_INT_WARP_WIDE_INSTR_OFFSETS
	.align		4
.L_450:
        /*00d0*/ 	.byte	0x04, 0x31
        /*00d2*/ 	.short	(.L_452 - .L_451)


	//   ....[0]....
.L_451:
        /*00d4*/ 	.word	0x000000c0


	//   ....[1]....
        /*00d8*/ 	.word	0x000000d0


	//   ....[2]....
        /*00dc*/ 	.word	0x00000170


	//   ....[3]....
        /*00e0*/ 	.word	0x00014e60


	//   ....[4]....
        /*00e4*/ 	.word	0x00014ef0


	//   ....[5]....
        /*00e8*/ 	.word	0x00018130


	//   ....[6]....
        /*00ec*/ 	.word	0x000181c0


	//----- nvinfo : EIATTR_COOP_GROUP_MASK_REGIDS
	.align		4
.L_452:
        /*00f0*/ 	.byte	0x04, 0x29
        /*00f2*/ 	.short	(.L_454 - .L_453)


	//   ....[0]....
.L_453:
        /*00f4*/ 	.word	0xffffffff


	//   ....[1]....
        /*00f8*/ 	.word	0xffffffff


	//   ....[2]....
        /*00fc*/ 	.word	0xffffffff


	//   ....[3]....
        /*0100*/ 	.word	0xffffffff


	//   ....[4]....
        /*0104*/ 	.word	0xffffffff


	//   ....[5]....
        /*0108*/ 	.word	0xffffffff


	//   ....[6]....
        /*010c*/ 	.word	0xffffffff


	//   ....[7]....
        /*0110*/ 	.word	0xffffffff


	//   ....[8]....
        /*0114*/ 	.word	0xffffffff


	//   ....[9]....
        /*0118*/ 	.word	0xffffffff


	//   ....[10]....
        /*011c*/ 	.word	0xffffffff


	//   ....[11]....
        /*0120*/ 	.word	0xffffffff


	//   ....[12]....
        /*0124*/ 	.word	0xffffffff


	//   ....[13]....
        /*0128*/ 	.word	0xffffffff


	//   ....[14]....
        /*012c*/ 	.word	0xffffffff


	//   ....[15]....
        /*0130*/ 	.word	0xffffffff


	//   ....[16]....
        /*0134*/ 	.word	0xffffffff


	//   ....[17]....
        /*0138*/ 	.word	0xffffffff


	//   ....[18]....
        /*013c*/ 	.word	0xffffffff


	//   ....[19]....
        /*0140*/ 	.word	0xffffffff


	//   ....[20]....
        /*0144*/ 	.word	0xffffffff


	//   ....[21]....
        /*0148*/ 	.word	0xffffffff


	//   ....[22]....
        /*014c*/ 	.word	0xffffffff


	//   ....[23]....
        /*0150*/ 	.word	0xffffffff


	//   ....[24]....
        /*0154*/ 	.word	0xffffffff


	//   ....[25]....
        /*0158*/ 	.word	0xffffffff


	//   ....[26]....
        /*015c*/ 	.word	0xffffffff


	//   ....[27]....
        /*0160*/ 	.word	0xffffffff


	//   ....[28]....
        /*0164*/ 	.word	0xffffffff


	//   ....[29]....
        /*0168*/ 	.word	0xffffffff


	//   ....[30]....
        /*016c*/ 	.word	0xffffffff


	//   ....[31]....
        /*0170*/ 	.word	0xffffffff


	//   ....[32]....
        /*0174*/ 	.word	0xffffffff


	//   ....[33]....
        /*0178*/ 	.word	0xffffffff


	//   ....[34]....
        /*017c*/ 	.word	0xffffffff


	//   ....[35]....
        /*0180*/ 	.word	0xffffffff


	//   ....[36]....
        /*0184*/ 	.word	0xffffffff


	//   ....[37]....
        /*0188*/ 	.word	0xffffffff


	//   ....[38]....
        /*018c*/ 	.word	0xffffffff


	//   ....[39]....
        /*0190*/ 	.word	0xffffffff


	//   ....[40]....
        /*0194*/ 	.word	0xffffffff


	//   ....[41]....
        /*0198*/ 	.word	0xffffffff


	//   ....[42]....
        /*019c*/ 	.word	0xffffffff


	//   ....[43]....
        /*01a0*/ 	.word	0xffffffff


	//   ....[44]....
        /*01a4*/ 	.word	0xffffffff


	//   ....[45]....
        /*01a8*/ 	.word	0xffffffff


	//   ....[46]....
        /*01ac*/ 	.word	0xffffffff


	//   ....[47]....
        /*01b0*/ 	.word	0xffffffff


	//   ....[48]....
        /*01b4*/ 	.word	0xffffffff


	//   ....[49]....
        /*01b8*/ 	.word	0xffffffff


	//   ....[50]....
        /*01bc*/ 	.word	0xffffffff


	//   ....[51]....
        /*01c0*/ 	.word	0xffffffff


	//   ....[52]....
        /*01c4*/ 	.word	0xffffffff


	//   ....[53]....
        /*01c8*/ 	.word	0xffffffff


	//   ....[54]....
        /*01cc*/ 	.word	0xffffffff


	//   ....[55]....
        /*01d0*/ 	.word	0xffffffff


	//   ....[56]....
        /*01d4*/ 	.word	0xffffffff


	//   ....[57]....
        /*01d8*/ 	.word	0xffffffff


	//   ....[58]....
        /*01dc*/ 	.word	0xffffffff


	//   ....[59]....
        /*01e0*/ 	.word	0xffffffff


	//   ....[60]....
        /*01e4*/ 	.word	0xffffffff


	//   ....[61]....
        /*01e8*/ 	.word	0xffffffff


	//   ....[62]....
        /*01ec*/ 	.word	0xffffffff


	//   ....[63]....
        /*01f0*/ 	.word	0xffffffff


	//   ....[64]....
        /*01f4*/ 	.word	0xffffffff


	//   ....[65]....
        /*01f8*/ 	.word	0xffffffff


	//   ....[66]....
        /*01fc*/ 	.word	0xffffffff


	//   ....[67]....
        /*0200*/ 	.word	0xffffffff


	//   ....[68]....
        /*0204*/ 	.word	0xffffffff


	//   ....[69]....
        /*0208*/ 	.word	0xffffffff


	//   ....[70]....
        /*020c*/ 	.word	0xffffffff


	//   ....[71]....
        /*0210*/ 	.word	0xffffffff


	//   ....[72]....
        /*0214*/ 	.word	0xffffffff


	//   ....[73]....
        /*0218*/ 	.word	0xffffffff


	//   ....[74]....
        /*021c*/ 	.word	0xffffffff


	//   ....[75]....
        /*0220*/ 	.word	0xffffffff


	//   ....[76]....
        /*0224*/ 	.word	0xffffffff


	//   ....[77]....
        /*0228*/ 	.word	0xffffffff


	//   ....[78]....
        /*022c*/ 	.word	0xffffffff


	//   ....[79]....
        /*0230*/ 	.word	0xffffffff


	//   ....[80]....
        /*0234*/ 	.word	0xffffffff


	//   ....[81]....
        /*0238*/ 	.word	0xffffffff


	//   ....[82]....
        /*023c*/ 	.word	0xffffffff


	//   ....[83]....
        /*0240*/ 	.word	0xffffffff


	//   ....[84]....
        /*0244*/ 	.word	0xffffffff


	//   ....[85]....
        /*0248*/ 	.word	0xffffffff


	//   ....[86]....
        /*024c*/ 	.word	0xffffffff


	//   ....[87]....
        /*0250*/ 	.word	0xffffffff


	//   ....[88]....
        /*0254*/ 	.word	0xffffffff


	//   ....[89]....
        /*0258*/ 	.word	0xffffffff


	//   ....[90]....
        /*025c*/ 	.word	0xffffffff


	//   ....[91]....
        /*0260*/ 	.word	0xffffffff


	//   ....[92]....
        /*0264*/ 	.word	0xffffffff


	//   ....[93]....
        /*0268*/ 	.word	0xffffffff


	//   ....[94]....
        /*026c*/ 	.word	0xffffffff


	//   ....[95]....
        /*0270*/ 	.word	0xffffffff


	//   ....[96]....
        /*0274*/ 	.word	0xffffffff


	//   ....[97]....
        /*0278*/ 	.word	0xffffffff


	//   ....[98]....
        /*027c*/ 	.word	0xffffffff


	//   ....[99]....
        /*0280*/ 	.word	0xffffffff


	//   ....[100]....
        /*0284*/ 	.word	0xffffffff


	//   ....[101]....
        /*0288*/ 	.word	0xffffffff


	//   ....[102]....
        /*028c*/ 	.word	0xffffffff


	//   ....[103]....
        /*0290*/ 	.word	0xffffffff


	//   ....[104]....
        /*0294*/ 	.word	0xffffffff


	//   ....[105]....
        /*0298*/ 	.word	0xffffffff


	//   ....[106]....
        /*029c*/ 	.word	0xffffffff


	//   ....[107]....
        /*02a0*/ 	.word	0xffffffff


	//   ....[108]....
        /*02a4*/ 	.word	0xffffffff


	//   ....[109]....
        /*02a8*/ 	.word	0xffffffff


	//   ....[110]....
        /*02ac*/ 	.word	0xffffffff


	//   ....[111]....
        /*02b0*/ 	.word	0xffffffff


	//   ....[112]....
        /*02b4*/ 	.word	0xffffffff


	//   ....[113]....
        /*02b8*/ 	.word	0xffffffff


	//   ....[114]....
        /*02bc*/ 	.word	0xffffffff


	//   ....[115]....
        /*02c0*/ 	.word	0xffffffff


	//   ....[116]....
        /*02c4*/ 	.word	0xffffffff


	//   ....[117]....
        /*02c8*/ 	.word	0xffffffff


	//   ....[118]....
        /*02cc*/ 	.word	0xffffffff


	//   ....[119]....
        /*02d0*/ 	.word	0xffffffff


	//   ....[120]....
        /*02d4*/ 	.word	0xffffffff


	//   ....[121]....
        /*02d8*/ 	.word	0xffffffff


	//   ....[122]....
        /*02dc*/ 	.word	0xffffffff


	//   ....[123]....
        /*02e0*/ 	.word	0xffffffff


	//   ....[124]....
        /*02e4*/ 	.word	0xffffffff


	//   ....[125]....
        /*02e8*/ 	.word	0xffffffff


	//   ....[126]....
        /*02ec*/ 	.word	0xffffffff


	//   ....[127]....
        /*02f0*/ 	.word	0xffffffff


	//   ....[128]....
        /*02f4*/ 	.word	0xffffffff


	//   ....[129]....
        /*02f8*/ 	.word	0xffffffff


	//   ....[130]....
        /*02fc*/ 	.word	0xffffffff


	//   ....[131]....
        /*0300*/ 	.word	0xffffffff


	//   ....[132]....
        /*0304*/ 	.word	0xffffffff


	//   ....[133]....
        /*0308*/ 	.word	0xffffffff


	//   ....[134]....
        /*030c*/ 	.word	0xffffffff


	//   ....[135]....
        /*0310*/ 	.word	0xffffffff


	//   ....[136]....
        /*0314*/ 	.word	0xffffffff


	//   ....[137]....
        /*0318*/ 	.word	0xffffffff


	//   ....[138]....
        /*031c*/ 	.word	0xffffffff


	//   ....[139]....
        /*0320*/ 	.word	0xffffffff


	//   ....[140]....
        /*0324*/ 	.word	0xffffffff


	//   ....[141]....
        /*0328*/ 	.word	0xffffffff


	//   ....[142]....
        /*032c*/ 	.word	0xffffffff


	//   ....[143]....
        /*0330*/ 	.word	0xffffffff


	//   ....[144]....
        /*0334*/ 	.word	0xffffffff


	//   ....[145]....
        /*0338*/ 	.word	0xffffffff


	//   ....[146]....
        /*033c*/ 	.word	0xffffffff


	//   ....[147]....
        /*0340*/ 	.word	0xffffffff


	//   ....[148]....
        /*0344*/ 	.word	0xffffffff


	//   ....[149]....
        /*0348*/ 	.word	0xffffffff


	//   ....[150]....
        /*034c*/ 	.word	0xffffffff


	//   ....[151]....
        /*0350*/ 	.word	0xffffffff


	//   ....[152]....
        /*0354*/ 	.word	0xffffffff


	//   ....[153]....
        /*0358*/ 	.word	0xffffffff


	//   ....[154]....
        /*035c*/ 	.word	0xffffffff


	//   ....[155]....
        /*0360*/ 	.word	0xffffffff


	//   ....[156]....
        /*0364*/ 	.word	0xffffffff


	//   ....[157]....
        /*0368*/ 	.word	0xffffffff


	//   ....[158]....
        /*036c*/ 	.word	0xffffffff


	//   ....[159]....
        /*0370*/ 	.word	0xffffffff


	//   ....[160]....
        /*0374*/ 	.word	0xffffffff


	//   ....[161]....
        /*0378*/ 	.word	0xffffffff


	//   ....[162]....
        /*037c*/ 	.word	0xffffffff


	//   ....[163]....
        /*0380*/ 	.word	0xffffffff


	//   ....[164]....
        /*0384*/ 	.word	0xffffffff


	//   ....[165]....
        /*0388*/ 	.word	0xffffffff


	//   ....[166]....
        /*038c*/ 	.word	0xffffffff


	//   ....[167]....
        /*0390*/ 	.word	0xffffffff


	//   ....[168]....
        /*0394*/ 	.word	0xffffffff


	//   ....[169]....
        /*0398*/ 	.word	0xffffffff


	//   ....[170]....
        /*039c*/ 	.word	0xffffffff


	//   ....[171]....
        /*03a0*/ 	.word	0xffffffff


	//   ....[172]....
        /*03a4*/ 	.word	0xffffffff


	//   ....[173]....
        /*03a8*/ 	.word	0xffffffff


	//   ....[174]....
        /*03ac*/ 	.word	0xffffffff


	//   ....[175]....
        /*03b0*/ 	.word	0xffffffff


	//   ....[176]....
        /*03b4*/ 	.word	0xffffffff


	//   ....[177]....
        /*03b8*/ 	.word	0xffffffff


	//   ....[178]....
        /*03bc*/ 	.word	0xffffffff


	//   ....[179]....
        /*03c0*/ 	.word	0xffffffff


	//   ....[180]....
        /*03c4*/ 	.word	0xffffffff


	//   ....[181]....
        /*03c8*/ 	.word	0xffffffff


	//   ....[182]....
        /*03cc*/ 	.word	0xffffffff


	//   ....[183]....
        /*03d0*/ 	.word	0xffffffff


	//   ....[184]....
        /*03d4*/ 	.word	0xffffffff


	//   ....[185]....
        /*03d8*/ 	.word	0xffffffff


	//   ....[186]....
        /*03dc*/ 	.word	0xffffffff


	//   ....[187]....
        /*03e0*/ 	.word	0xffffffff


	//   ....[188]....
        /*03e4*/ 	.word	0xffffffff


	//   ....[189]....
        /*03e8*/ 	.word	0xffffffff


	//   ....[190]....
        /*03ec*/ 	.word	0xffffffff


	//   ....[191]....
        /*03f0*/ 	.word	0xffffffff


	//   ....[192]....
        /*03f4*/ 	.word	0xffffffff


	//   ....[193]....
        /*03f8*/ 	.word	0xffffffff


	//   ....[194]....
        /*03fc*/ 	.word	0xffffffff


	//   ....[195]....
        /*0400*/ 	.word	0xffffffff


	//   ....[196]....
        /*0404*/ 	.word	0xffffffff


	//   ....[197]....
        /*0408*/ 	.word	0xffffffff


	//   ....[198]....
        /*040c*/ 	.word	0xffffffff


	//   ....[199]....
        /*0410*/ 	.word	0xffffffff


	//   ....[200]....
        /*0414*/ 	.word	0xffffffff


	//   ....[201]....
        /*0418*/ 	.word	0xffffffff


	//   ....[202]....
        /*041c*/ 	.word	0xffffffff


	//   ....[203]....
        /*0420*/ 	.word	0xffffffff


	//   ....[204]....
        /*0424*/ 	.word	0xffffffff


	//   ....[205]....
        /*0428*/ 	.word	0xffffffff


	//   ....[206]....
        /*042c*/ 	.word	0xffffffff


	//   ....[207]....
        /*0430*/ 	.word	0xffffffff


	//   ....[208]....
        /*0434*/ 	.word	0xffffffff


	//   ....[209]....
        /*0438*/ 	.word	0xffffffff


	//   ....[210]....
        /*043c*/ 	.word	0xffffffff


	//   ....[211]....
        /*0440*/ 	.word	0xffffffff


	//   ....[212]....
        /*0444*/ 	.word	0xffffffff


	//   ....[213]....
        /*0448*/ 	.word	0xffffffff


	//   ....[214]....
        /*044c*/ 	.word	0xffffffff


	//   ....[215]....
        /*0450*/ 	.word	0xffffffff


	//   ....[216]....
        /*0454*/ 	.word	0xffffffff


	//   ....[217]....
        /*0458*/ 	.word	0xffffffff


	//   ....[218]....
        /*045c*/ 	.word	0xffffffff


	//   ....[219]....
        /*0460*/ 	.word	0xffffffff


	//   ....[220]....
        /*0464*/ 	.word	0xffffffff


	//   ....[221]....
        /*0468*/ 	.word	0xffffffff


	//   ....[222]....
        /*046c*/ 	.word	0xffffffff


	//   ....[223]....
        /*0470*/ 	.word	0xffffffff


	//   ....[224]....
        /*0474*/ 	.word	0xffffffff


	//   ....[225]....
        /*0478*/ 	.word	0xffffffff


	//   ....[226]....
        /*047c*/ 	.word	0xffffffff


	//   ....[227]....
        /*0480*/ 	.word	0xffffffff


	//   ....[228]....
        /*0484*/ 	.word	0xffffffff


	//   ....[229]....
        /*0488*/ 	.word	0xffffffff


	//   ....[230]....
        /*048c*/ 	.word	0xffffffff


	//   ....[231]....
        /*0490*/ 	.word	0xffffffff


	//   ....[232]....
        /*0494*/ 	.word	0xffffffff


	//   ....[233]....
        /*0498*/ 	.word	0xffffffff


	//   ....[234]....
        /*049c*/ 	.word	0xffffffff


	//   ....[235]....
        /*04a0*/ 	.word	0xffffffff


	//   ....[236]....
        /*04a4*/ 	.word	0xffffffff


	//   ....[237]....
        /*04a8*/ 	.word	0xffffffff


	//   ....[238]....
        /*04ac*/ 	.word	0xffffffff


	//   ....[239]....
        /*04b0*/ 	.word	0xffffffff


	//   ....[240]....
        /*04b4*/ 	.word	0xffffffff


	//   ....[241]....
        /*04b8*/ 	.word	0xffffffff


	//   ....[242]....
        /*04bc*/ 	.word	0xffffffff


	//   ....[243]....
        /*04c0*/ 	.word	0xffffffff


	//   ....[244]....
        /*04c4*/ 	.word	0xffffffff


	//   ....[245]....
        /*04c8*/ 	.word	0xffffffff


	//   ....[246]....
        /*04cc*/ 	.word	0xffffffff


	//   ....[247]....
        /*04d0*/ 	.word	0xffffffff


	//   ....[248]....
        /*04d4*/ 	.word	0xffffffff


	//   ....[249]....
        /*04d8*/ 	.word	0xffffffff


	//   ....[250]....
        /*04dc*/ 	.word	0xffffffff


	//   ....[251]....
        /*04e0*/ 	.word	0xffffffff


	//   ....[252]....
        /*04e4*/ 	.word	0xffffffff


	//   ....[253]....
        /*04e8*/ 	.word	0xffffffff


	//   ....[254]....
        /*04ec*/ 	.word	0xffffffff


	//   ....[255]....
        /*04f0*/ 	.word	0xffffffff


	//   ....[0]....
        /*04f4*/ 	.word	0xffffffff


	//   ....[1]....
        /*04f8*/ 	.word	0xffffffff


	//   ....[2]....
        /*04fc*/ 	.word	0xffffffff


	//   ....[3]....
        /*0500*/ 	.word	0xffffffff


	//   ....[4]....
        /*0504*/ 	.word	0xffffffff


	//   ....[5]....
        /*0508*/ 	.word	0xffffffff


	//   ....[6]....
        /*050c*/ 	.word	0xffffffff


	//   ....[7]....
        /*0510*/ 	.word	0xffffffff


	//   ....[8]....
        /*0514*/ 	.word	0xffffffff


	//   ....[9]....
        /*0518*/ 	.word	0xffffffff


	//   ....[10]....
        /*051c*/ 	.word	0xffffffff


	//   ....[11]....
        /*0520*/ 	.word	0xffffffff


	//   ....[12]....
        /*0524*/ 	.word	0xffffffff


	//   ....[13]....
        /*0528*/ 	.word	0x0500000f


	//   ....[14]....
        /*052c*/ 	.word	0x0500000f


	//   ....[15]....
        /*0530*/ 	.word	0x0500000f


	//   ....[16]....
        /*0534*/ 	.word	0x0500000f


	//   ....[17]....
        /*0538*/ 	.word	0x0500000f


	//   ....[18]....
        /*053c*/ 	.word	0x0500000f


	//   ....[19]....
        /*0540*/ 	.word	0x0500000f


	//   ....[20]....
        /*0544*/ 	.word	0x0500000f


	//   ....[21]....
        /*0548*/ 	.word	0x0500000f


	//   ....[22]....
        /*054c*/ 	.word	0x0500000f


	//   ....[23]....
        /*0550*/ 	.word	0x0500000f


	//   ....[24]....
        /*0554*/ 	.word	0x0500000f


	//   ....[25]....
        /*0558*/ 	.word	0x0500000f


	//   ....[26]....
        /*055c*/ 	.word	0x0500000f


	//   ....[27]....
        /*0560*/ 	.word	0x0500000f


	//   ....[28]....
        /*0564*/ 	.word	0x0500000f


	//   ....[29]....
        /*0568*/ 	.word	0x0500000f


	//   ....[30]....
        /*056c*/ 	.word	0x0500000f


	//   ....[31]....
        /*0570*/ 	.word	0x0500000f


	//   ....[32]....
        /*0574*/ 	.word	0x0500000f


	//   ....[33]....
        /*0578*/ 	.word	0x0500000f


	//   ....[34]....
        /*057c*/ 	.word	0x0500000f


	//   ....[35]....
        /*0580*/ 	.word	0x0500000f


	//   ....[36]....
        /*0584*/ 	.word	0x0500000f


	//   ....[37]....
        /*0588*/ 	.word	0x0500000f


	//   ....[38]....
        /*058c*/ 	.word	0x0500000f


	//   ....[39]....
        /*0590*/ 	.word	0x0500000f


	//   ....[40]....
        /*0594*/ 	.word	0x0500000f


	//   ....[41]....
        /*0598*/ 	.word	0x0500000f


	//   ....[42]....
        /*059c*/ 	.word	0x0500000f


	//   ....[43]....
        /*05a0*/ 	.word	0x0500000f


	//   ....[44]....
        /*05a4*/ 	.word	0x0500000f


	//   ....[45]....
        /*05a8*/ 	.word	0x0500000f


	//   ....[46]....
        /*05ac*/ 	.word	0x0500000f


	//   ....[47]....
        /*05b0*/ 	.word	0x0500000f


	//   ....[48]....
        /*05b4*/ 	.word	0x0500000f


	//   ....[49]....
        /*05b8*/ 	.word	0x0500000f


	//   ....[50]....
        /*05bc*/ 	.word	0x0500000f


	//   ....[51]....
        /*05c0*/ 	.word	0x0500000f


	//   ....[52]....
        /*05c4*/ 	.word	0x0500000f


	//   ....[53]....
        /*05c8*/ 	.word	0x0500000f


	//   ....[54]....
        /*05cc*/ 	.word	0x0500000f


	//   ....[55]....
        /*05d0*/ 	.word	0x0500000f


	//   ....[56]....
        /*05d4*/ 	.word	0x0500000f


	//   ....[57]....
        /*05d8*/ 	.word	0x0500000f


	//   ....[58]....
        /*05dc*/ 	.word	0x0500000f


	//   ....[59]....
        /*05e0*/ 	.word	0x0500000f


	//   ....[60]....
        /*05e4*/ 	.word	0x0500000f


	//   ....[61]....
        /*05e8*/ 	.word	0x0500000f


	//   ....[62]....
        /*05ec*/ 	.word	0x0500000f


	//----- nvinfo : EIATTR_COOP_GROUP_INSTR_OFFSETS
	.align		4
.L_454:
        /*05f0*/ 	.byte	0x04, 0x28
        /*05f2*/ 	.short	(.L_456 - .L_455)


	//   ....[0]....
.L_455:
        /*05f4*/ 	.word	0x00000080


	//   ....[1]....
        /*05f8*/ 	.word	0x00000090


	//   ....[2]....
        /*05fc*/ 	.word	0x000002d0


	//   ....[3]....
        /*0600*/ 	.word	0x00000430


	//   ....[4]....
        /*0604*/ 	.word	0x00000550


	//   ....[5]....
        /*0608*/ 	.word	0x000006b0


	//   ....[6]....
        /*060c*/ 	.word	0x00002270


	//   ....[7]....
        /*0610*/ 	.word	0x00002e40


	//   ....[8]....
        /*0614*/ 	.word	0x000033e0


	//   ....[9]....
        /*0618*/ 	.word	0x00003cc0


	//   ....[10]....
        /*061c*/ 	.word	0x00003de0


	//   ....[11]....
        /*0620*/ 	.word	0x000041a0


	//   ....[12]....
        /*0624*/ 	.word	0x00004200


	//   ....[13]....
        /*0628*/ 	.word	0x00005300


	//   ....[14]....
        /*062c*/ 	.word	0x00005820


	//   ....[15]....
        /*0630*/ 	.word	0x000060e0


	//   ....[16]....
        /*0634*/ 	.word	0x000061c0


	//   ....[17]....
        /*0638*/ 	.word	0x00006850


	//   ....[18]....
        /*063c*/ 	.word	0x00006a20


	//   ....[19]....
        /*0640*/ 	.word	0x00008240


	//   ....[20]....
        /*0644*/ 	.word	0x00008260


	//   ....[21]....
        /*0648*/ 	.word	0x00008b80


	//   ....[22]....
        /*064c*/ 	.word	0x00008c20


	//   ....[23]....
        /*0650*/ 	.word	0x00009e10


	//   ....[24]....
        /*0654*/ 	.word	0x0000a320


	//   ....[25]....
        /*0658*/ 	.word	0x0000abe0


	//   ....[26]....
        /*065c*/ 	.word	0x0000acc0


	//   ....[27]....
        /*0660*/ 	.word	0x0000b350


	//   ....[28]....
        /*0664*/ 	.word	0x0000b520


	//   ....[29]....
        /*0668*/ 	.word	0x0000c3d0


	//   ....[30]....
        /*066c*/ 	.word	0x0000c400


	//   ....[31]....
        /*0670*/ 	.word	0x0000c480


	//   ....[32]....
        /*0674*/ 	.word	0x0000c4a0


	//   ....[33]....
        /*0678*/ 	.word	0x0000d6c0


	//   ....[34]....
        /*067c*/ 	.word	0x0000d6d0


	//   ....[35]....
        /*0680*/ 	.word	0x0000d6e0


	//   ....[36]....
        /*0684*/ 	.word	0x0000d6f0


	//   ....[37]....
        /*0688*/ 	.word	0x0000d720


	//   ....[38]....
        /*068c*/ 	.word	0x0000d740


	//   ....[39]....
        /*0690*/ 	.word	0x0000d750


	//   ....[40]....
        /*0694*/ 	.word	0x0000d760


	//   ....[41]....
        /*0698*/ 	.word	0x0000d780


	//   ....[42]....
        /*069c*/ 	.word	0x0000d790


	//   ....[43]....
        /*06a0*/ 	.word	0x0000d7a0


	//   ....[44]....
        /*06a4*/ 	.word	0x0000d7b0


	//   ....[45]....
        /*06a8*/ 	.word	0x0000d7c0


	//   ....[46]....
        /*06ac*/ 	.word	0x0000d7d0


	//   ....[47]....
        /*06b0*/ 	.word	0x0000d7e0


	//   ....[48]....
        /*06b4*/ 	.word	0x0000d7f0


	//   ....[49]....
        /*06b8*/ 	.word	0x0000e000


	//   ....[50]....
        /*06bc*/ 	.word	0x0000e030


	//   ....[51]....
        /*06c0*/ 	.word	0x0000e070


	//   ....[52]....
        /*06c4*/ 	.word	0x0000e0a0


	//   ....[53]....
        /*06c8*/ 	.word	0x0000e0d0


	//   ....[54]....
        /*06cc*/ 	.word	0x0000e100


	//   ....[55]....
        /*06d0*/ 	.word	0x0000e120


	//   ....[56]....
        /*06d4*/ 	.word	0x0000e140


	//   ....[57]....
        /*06d8*/ 	.word	0x0000e150


	//   ....[58]....
        /*06dc*/ 	.word	0x0000e160


	//   ....[59]....
        /*06e0*/ 	.word	0x0000e170


	//   ....[60]....
        /*06e4*/ 	.word	0x0000e190


	//   ....[61]....
        /*06e8*/ 	.word	0x0000e1a0


	//   ....[62]....
        /*06ec*/ 	.word	0x0000e1b0


	//   ....[63]....
        /*06f0*/ 	.word	0x0000e1c0


	//   ....[64]....
        /*06f4*/ 	.word	0x0000e1d0


	//   ....[65]....
        /*06f8*/ 	.word	0x0000e1e0


	//   ....[66]....
        /*06fc*/ 	.word	0x0000e1f0


	//   ....[67]....
        /*0700*/ 	.word	0x0000e200


	//   ....[68]....
        /*0704*/ 	.word	0x0000e210


	//   ....[69]....
        /*0708*/ 	.word	0x0000e220


	//   ....[70]....
        /*070c*/ 	.word	0x0000e230


	//   ....[71]....
        /*0710*/ 	.word	0x0000e240


	//   ....[72]....
        /*0714*/ 	.word	0x0000e250


	//   ....[73]....
        /*0718*/ 	.word	0x0000e260


	//   ....[74]....
        /*071c*/ 	.word	0x0000e270


	//   ....[75]....
        /*0720*/ 	.word	0x0000e280


	//   ....[76]....
        /*0724*/ 	.word	0x0000e290


	//   ....[77]....
        /*0728*/ 	.word	0x0000e2a0


	//   ....[78]....
        /*072c*/ 	.word	0x0000e2b0


	//   ....[79]....
        /*0730*/ 	.word	0x0000e2d0


	//   ....[80]....
        /*0734*/ 	.word	0x0000e2e0


	//   ....[81]....
        /*0738*/ 	.word	0x0000e2f0


	//   ....[82]....
        /*073c*/ 	.word	0x0000e300


	//   ....[83]....
        /*0740*/ 	.word	0x0000e310


	//   ....[84]....
        /*0744*/ 	.word	0x0000e320


	//   ....[85]....
        /*0748*/ 	.word	0x0000e330


	//   ....[86]....
        /*074c*/ 	.word	0x0000e340


	//   ....[87]....
        /*0750*/ 	.word	0x0000e350


	//   ....[88]....
        /*0754*/ 	.word	0x0000e360


	//   ....[89]....
        /*0758*/ 	.word	0x0000e370


	//   ....[90]....
        /*075c*/ 	.word	0x0000e380


	//   ....[91]....
        /*0760*/ 	.word	0x0000e390


	//   ....[92]....
        /*0764*/ 	.word	0x0000e3a0


	//   ....[93]....
        /*0768*/ 	.word	0x0000e3b0


	//   ....[94]....
        /*076c*/ 	.word	0x0000e3c0


	//   ....[95]....
        /*0770*/ 	.word	0x0000e3d0


	//   ....[96]....
        /*0774*/ 	.word	0x0000e3e0


	//   ....[97]....
        /*0778*/ 	.word	0x0000e3f0


	//   ....[98]....
        /*077c*/ 	.word	0x0000e400


	//   ....[99]....
        /*0780*/ 	.word	0x0000e410


	//   ....[100]....
        /*0784*/ 	.word	0x0000e420


	//   ....[101]....
        /*0788*/ 	.word	0x0000e430


	//   ....[102]....
        /*078c*/ 	.word	0x0000e440


	//   ....[103]....
        /*0790*/ 	.word	0x0000e450


	//   ....[104]....
        /*0794*/ 	.word	0x0000e460


	//   ....[105]....
        /*0798*/ 	.word	0x0000e470


	//   ....[106]....
        /*079c*/ 	.word	0x0000e480


	//   ....[107]....
        /*07a0*/ 	.word	0x0000e490


	//   ....[108]....
        /*07a4*/ 	.word	0x0000e4a0


	//   ....[109]....
        /*07a8*/ 	.word	0x0000e4b0


	//   ....[110]....
        /*07ac*/ 	.word	0x0000e4c0


	//   ....[111]....
        /*07b0*/ 	.word	0x0000e4d0


	//   ....[112]....
        /*07b4*/ 	.word	0x0000e4e0


	//   ....[113]....
        /*07b8*/ 	.word	0x0000e4f0


	//   ....[114]....
        /*07bc*/ 	.word	0x0000e500


	//   ....[115]....
        /*07c0*/ 	.word	0x0000e510


	//   ....[116]....
        /*07c4*/ 	.word	0x0000e520


	//   ....[117]....
        /*07c8*/ 	.word	0x0000e530


	//   ....[118]....
        /*07cc*/ 	.word	0x0000e540


	//   ....[119]....
        /*07d0*/ 	.word	0x0000e550


	//   ....[120]....
        /*07d4*/ 	.word	0x0000e560


	//   ....[121]....
        /*07d8*/ 	.word	0x0000e570


	//   ....[122]....
        /*07dc*/ 	.word	0x0000e580


	//   ....[123]....
        /*07e0*/ 	.word	0x0000e590


	//   ....[124]....
        /*07e4*/ 	.word	0x0000e5a0


	//   ....[125]....
        /*07e8*/ 	.word	0x0000e5b0


	//   ....[126]....
        /*07ec*/ 	.word	0x0000e5c0


	//   ....[127]....
        /*07f0*/ 	.word	0x0000e5d0


	//   ....[128]....
        /*07f4*/ 	.word	0x0000e5e0


	//   ....[129]....
        /*07f8*/ 	.word	0x0000e5f0


	//   ....[130]....
        /*07fc*/ 	.word	0x0000e600


	//   ....[131]....
        /*0800*/ 	.word	0x0000e610


	//   ....[132]....
        /*0804*/ 	.word	0x0000e620


	//   ....[133]....
        /*0808*/ 	.word	0x0000e630


	//   ....[134]....
        /*080c*/ 	.word	0x0000e640


	//   ....[135]....
        /*0810*/ 	.word	0x0000e650


	//   ....[136]....
        /*0814*/ 	.word	0x0000e660


	//   ....[137]....
        /*0818*/ 	.word	0x0000e670


	//   ....[138]....
        /*081c*/ 	.word	0x0000e680


	//   ....[139]....
        /*0820*/ 	.word	0x0000e690


	//   ....[140]....
        /*0824*/ 	.word	0x0000e6a0


	//   ....[141]....
        /*0828*/ 	.word	0x0000e6b0


	//   ....[142]....
        /*082c*/ 	.word	0x0000e6c0


	//   ....[143]....
        /*0830*/ 	.word	0x0000e6d0


	//   ....[144]....
        /*0834*/ 	.word	0x0000e6e0


	//   ....[145]....
        /*0838*/ 	.word	0x0000e6f0


	//   ....[146]....
        /*083c*/ 	.word	0x0000e700


	//   ....[147]....
        /*0840*/ 	.word	0x0000e710


	//   ....[148]....
        /*0844*/ 	.word	0x0000e720


	//   ....[149]....
        /*0848*/ 	.word	0x0000e750


	//   ....[150]....
        /*084c*/ 	.word	0x0000e780


	//   ....[151]....
        /*0850*/ 	.word	0x0000e7a0


	//   ....[152]....
        /*0854*/ 	.word	0x0000e7d0


	//   ....[153]....
        /*0858*/ 	.word	0x0000e800


	//   ....[154]....
        /*085c*/ 	.word	0x0000e830


	//   ....[155]....
        /*0860*/ 	.word	0x0000e870


	//   ....[156]....
        /*0864*/ 	.word	0x0000e8a0


	//   ....[157]....
        /*0868*/ 	.word	0x0000e8f0


	//   ....[158]....
        /*086c*/ 	.word	0x0000eaf0


	//   ....[159]....
        /*0870*/ 	.word	0x0000eb20


	//   ....[160]....
        /*0874*/ 	.word	0x0000eb60


	//   ....[161]....
        /*0878*/ 	.word	0x0000f870


	//   ....[162]....
        /*087c*/ 	.word	0x0000f890


	//   ....[163]....
        /*0880*/ 	.word	0x0000f8a0


	//   ....[164]....
        /*0884*/ 	.word	0x0000f8b0


	//   ....[165]....
        /*0888*/ 	.word	0x00010360


	//   ....[166]....
        /*088c*/ 	.word	0x00010380


	//   ....[167]....
        /*0890*/ 	.word	0x00010530


	//   ....[168]....
        /*0894*/ 	.word	0x00010550


	//   ....[169]....
        /*0898*/ 	.word	0x00010690


	//   ....[170]....
        /*089c*/ 	.word	0x000106b0


	//   ....[171]....
        /*08a0*/ 	.word	0x00010800


	//   ....[172]....
        /*08a4*/ 	.word	0x00010820


	//   ....[173]....
        /*08a8*/ 	.word	0x00010d20


	//   ....[174]....
        /*08ac*/ 	.word	0x00010d30


	//   ....[175]....
        /*08b0*/ 	.word	0x000115e0


	//   ....[176]....
        /*08b4*/ 	.word	0x000115f0


	//   ....[177]....
        /*08b8*/ 	.word	0x00012810


	//   ....[178]....
        /*08bc*/ 	.word	0x00012840


	//   ....[179]....
        /*08c0*/ 	.word	0x000129b0


	//   ....[180]....
        /*08c4*/ 	.word	0x000129d0


	//   ....[181]....
        /*08c8*/ 	.word	0x00012b10


	//   ....[182]....
        /*08cc*/ 	.word	0x00012b30


	//   ....[183]....
        /*08d0*/ 	.word	0x00012c80


	//   ....[184]....
        /*08d4*/ 	.word	0x00012ca0


	//   ....[185]....
        /*08d8*/ 	.word	0x00012e70


	//   ....[186]....
        /*08dc*/ 	.word	0x00013050


	//   ....[187]....
        /*08e0*/ 	.word	0x00013080


	//   ....[188]....
        /*08e4*/ 	.word	0x000130b0


	//   ....[189]....
        /*08e8*/ 	.word	0x000130e0


	//   ....[190]....
        /*08ec*/ 	.word	0x00013110


	//   ....[191]....
        /*08f0*/ 	.word	0x00013160


	//   ....[192]....
        /*08f4*/ 	.word	0x000132e0


	//   ....[193]....
        /*08f8*/ 	.word	0x00013310


	//   ....[194]....
        /*08fc*/ 	.word	0x00013340


	//   ....[195]....
        /*0900*/ 	.word	0x00013370


	//   ....[196]....
        /*0904*/ 	.word	0x000133a0


	//   ....[197]....
        /*0908*/ 	.word	0x000133d0


	//   ....[198]....
        /*090c*/ 	.word	0x00013480


	//   ....[199]....
        /*0910*/ 	.word	0x000134e0


	//   ....[200]....
        /*0914*/ 	.word	0x000134f0


	//   ....[201]....
        /*0918*/ 	.word	0x00013540


	//   ....[202]....
        /*091c*/ 	.word	0x00015a80


	//   ....[203]....
        /*0920*/ 	.word	0x00015ac0


	//   ....[204]....
        /*0924*/ 	.word	0x00015b70


	//   ....[205]....
        /*0928*/ 	.word	0x00015b80


	//   ....[206]....
        /*092c*/ 	.word	0x00015bf0


	//   ....[207]....
        /*0930*/ 	.word	0x00015c00


	//   ....[208]....
        /*0934*/ 	.word	0x00015c10


	//   ....[209]....
        /*0938*/ 	.word	0x00015c90


	//   ....[210]....
        /*093c*/ 	.word	0x00015fa0


	//   ....[211]....
        /*0940*/ 	.word	0x00015fc0


	//   ....[212]....
        /*0944*/ 	.word	0x00016000


	//   ....[213]....
        /*0948*/ 	.word	0x00016030


	//   ....[214]....
        /*094c*/ 	.word	0x00016080


	//   ....[215]....
        /*0950*/ 	.word	0x000160b0


	//   ....[216]....
        /*0954*/ 	.word	0x000160d0


	//   ....[217]....
        /*0958*/ 	.word	0x00016110


	//   ....[218]....
        /*095c*/ 	.word	0x00016830


	//   ....[219]....
        /*0960*/ 	.word	0x00016860


	//   ....[220]....
        /*0964*/ 	.word	0x000168c0


	//   ....[221]....
        /*0968*/ 	.word	0x00016900


	//   ....[222]....
        /*096c*/ 	.word	0x00016950


	//   ....[223]....
        /*0970*/ 	.word	0x000169a0


	//   ....[224]....
        /*0974*/ 	.word	0x000169f0


	//   ....[225]....
        /*0978*/ 	.word	0x00016a40


	//   ....[226]....
        /*097c*/ 	.word	0x00016a90


	//   ....[227]....
        /*0980*/ 	.word	0x00016ae0


	//   ....[228]....
        /*0984*/ 	.word	0x00016b30


	//   ....[229]....
        /*0988*/ 	.word	0x00016b80


	//   ....[230]....
        /*098c*/ 	.word	0x00016bd0


	//   ....[231]....
        /*0990*/ 	.word	0x00016c20


	//   ....[232]....
        /*0994*/ 	.word	0x00016c40


	//   ....[233]....
        /*0998*/ 	.word	0x00016c80


	//   ....[234]....
        /*099c*/ 	.word	0x00017390


	//   ....[235]....
        /*09a0*/ 	.word	0x000173b0


	//   ....[236]....
        /*09a4*/ 	.word	0x00017410


	//   ....[237]....
        /*09a8*/ 	.word	0x00017420


	//   ....[238]....
        /*09ac*/ 	.word	0x00017470


	//   ....[239]....
        /*09b0*/ 	.word	0x00017480


	//   ....[240]....
        /*09b4*/ 	.word	0x00017490


	//   ....[241]....
        /*09b8*/ 	.word	0x000174e0


	//   ....[242]....
        /*09bc*/ 	.word	0x000177e0


	//   ....[243]....
        /*09c0*/ 	.word	0x000177f0


	//   ....[244]....
        /*09c4*/ 	.word	0x00017800


	//   ....[245]....
        /*09c8*/ 	.word	0x00017810


	//   ....[246]....
        /*09cc*/ 	.word	0x00017830


	//   ....[247]....
        /*09d0*/ 	.word	0x000178b0


	//   ....[248]....
        /*09d4*/ 	.word	0x000178c0


	//   ....[249]....
        /*09d8*/ 	.word	0x000178d0


	//   ....[250]....
        /*09dc*/ 	.word	0x00018a50


	//   ....[251]....
        /*09e0*/ 	.word	0x00018a90


	//   ....[252]....
        /*09e4*/ 	.word	0x00018ac0


	//   ....[253]....
        /*09e8*/ 	.word	0x00018ad0


	//   ....[254]....
        /*09ec*/ 	.word	0x00018b00


	//   ....[255]....
        /*09f0*/ 	.word	0x00018b10


	//   ....[0]....
        /*09f4*/ 	.word	0x00018b40


	//   ....[1]....
        /*09f8*/ 	.word	0x00018b70


	//   ....[2]....
        /*09fc*/ 	.word	0x00018ce0


	//   ....[3]....
        /*0a00*/ 	.word	0x00018d10


	//   ....[4]....
        /*0a04*/ 	.word	0x00018d50


	//   ....[5]....
        /*0a08*/ 	.word	0x00018d80


	//   ....[6]....
        /*0a0c*/ 	.word	0x00018db0


	//   ....[7]....
        /*0a10*/ 	.word	0x00018de0


	//   ....[8]....
        /*0a14*/ 	.word	0x00018e70


	//   ....[9]....
        /*0a18*/ 	.word	0x00018ec0


	//   ....[10]....
        /*0a1c*/ 	.word	0x00018ed0


	//   ....[11]....
        /*0a20*/ 	.word	0x00018f10


	//   ....[12]....
        /*0a24*/ 	.word	0x00019930


	//   ....[13]....
        /*0a28*/ 	.word	0x0001a030


	//   ....[14]....
        /*0a2c*/ 	.word	0x0001a110


	//   ....[15]....
        /*0a30*/ 	.word	0x0001a200


	//   ....[16]....
        /*0a34*/ 	.word	0x0001a260


	//   ....[17]....
        /*0a38*/ 	.word	0x0001a340


	//   ....[18]....
        /*0a3c*/ 	.word	0x0001a3a0


	//   ....[19]....
        /*0a40*/ 	.word	0x0001a480


	//   ....[20]....
        /*0a44*/ 	.word	0x0001a4e0


	//   ....[21]....
        /*0a48*/ 	.word	0x0001a5b0


	//   ....[22]....
        /*0a4c*/ 	.word	0x0001a6f0


	//   ....[23]....
        /*0a50*/ 	.word	0x0001a780


	//   ....[24]....
        /*0a54*/ 	.word	0x0001a850


	//   ....[25]....
        /*0a58*/ 	.word	0x0001a8f0


	//   ....[26]....
        /*0a5c*/ 	.word	0x0001a970


	//   ....[27]....
        /*0a60*/ 	.word	0x0001aa20


	//   ....[28]....
        /*0a64*/ 	.word	0x0001aaa0


	//   ....[29]....
        /*0a68*/ 	.word	0x0001ab50


	//   ....[30]....
        /*0a6c*/ 	.word	0x0001abf0


	//   ....[31]....
        /*0a70*/ 	.word	0x0001ac60


	//   ....[32]....
        /*0a74*/ 	.word	0x0001ace0


	//   ....[33]....
        /*0a78*/ 	.word	0x0001ad90


	//   ....[34]....
        /*0a7c*/ 	.word	0x0001ae10


	//   ....[35]....
        /*0a80*/ 	.word	0x0001aee0


	//   ....[36]....
        /*0a84*/ 	.word	0x0001af60


	//   ....[37]....
        /*0a88*/ 	.word	0x0001b030


	//   ....[38]....
        /*0a8c*/ 	.word	0x0001b0b0


	//   ....[39]....
        /*0a90*/ 	.word	0x0001b180


	//   ....[40]....
        /*0a94*/ 	.word	0x0001b200


	//   ....[41]....
        /*0a98*/ 	.word	0x0001b2d0


	//   ....[42]....
        /*0a9c*/ 	.word	0x0001b350


	//   ....[43]....
        /*0aa0*/ 	.word	0x0001b420


	//   ....[44]....
        /*0aa4*/ 	.word	0x0001b4a0


	//   ....[45]....
        /*0aa8*/ 	.word	0x0001b550


	//   ....[46]....
        /*0aac*/ 	.word	0x0001b680


	//   ....[47]....
        /*0ab0*/ 	.word	0x0001b720


	//   ....[48]....
        /*0ab4*/ 	.word	0x0001b780


	//   ....[49]....
        /*0ab8*/ 	.word	0x0001b840


	//   ....[50]....
        /*0abc*/ 	.word	0x0001b8a0


	//   ....[51]....
        /*0ac0*/ 	.word	0x0001b960


	//   ....[52]....
        /*0ac4*/ 	.word	0x0001b9c0


	//   ....[53]....
        /*0ac8*/ 	.word	0x0001ba80


	//   ....[54]....
        /*0acc*/ 	.word	0x0001bb70


	//   ....[55]....
        /*0ad0*/ 	.word	0x0001bc00


	//   ....[56]....
        /*0ad4*/ 	.word	0x0001bc60


	//   ....[57]....
        /*0ad8*/ 	.word	0x0001bd10


	//   ....[58]....
        /*0adc*/ 	.word	0x0001bd70


	//   ....[59]....
        /*0ae0*/ 	.word	0x0001be30


	//   ....[60]....
        /*0ae4*/ 	.word	0x0001be90


	//   ....[61]....
        /*0ae8*/ 	.word	0x0001bf50


	//   ....[62]....
        /*0aec*/ 	.word	0x0001c1a0


	//----- nvinfo : EIATTR_REG_RECONFIG
	.align		4
.L_456:
        /*0af0*/ 	.byte	0x01, 0x54
	.zero		2


	//----- nvinfo : EIATTR_SYSCALL_OFFSETS
	.align		4
        /*0af4*/ 	.byte	0x04, 0x46
        /*0af6*/ 	.short	(.L_458 - .L_457)


	//   ....[0]....
.L_457:
        /*0af8*/ 	.word	0x000023f0


	//   ....[1]....
        /*0afc*/ 	.word	0x00015050


	//   ....[2]....
        /*0b00*/ 	.word	0x000151c0


	//   ....[3]....
        /*0b04*/ 	.word	0x00015310


	//   ....[4]....
        /*0b08*/ 	.word	0x00015450


	//   ....[5]....
        /*0b0c*/ 	.word	0x00016440


	//----- nvinfo : EIATTR_MBARRIER_INSTR_OFFSETS
	.align		4
.L_458:
        /*0b10*/ 	.byte	0x04, 0x39
        /*0b12*/ 	.short	(.L_460 - .L_459)


	//   ....[0]....
.L_459:
        /*0b14*/ 	.word	0x00000180
        /*0b18*/ 	.word	0x000000ff
        /*0b1c*/ 	.word	0x00028400
        /*0b20*/ 	.short	0x0100
        /*0b22*/ 	.byte	0x08
	.zero		1


	//   ....[1]....
        /*0b24*/ 	.word	0x00000190
        /*0b28*/ 	.word	0x000000ff
        /*0b2c*/ 	.word	0x00028420
        /*0b30*/ 	.short	0x0100
        /*0b32*/ 	.byte	0x08
	.zero		1


	//   ....[2]....
        /*0b34*/ 	.word	0x00000280
        /*0b38*/ 	.word	0x000000ff
        /*0b3c*/ 	.word	0x00028430
        /*0b40*/ 	.short	0x0100
        /*0b42*/ 	.byte	0x08
	.zero		1


	//   ....[3]....
        /*0b44*/ 	.word	0x00000290
        /*0b48*/ 	.word	0x000000ff
        /*0b4c*/ 	.word	0x00028440
        /*0b50*/ 	.short	0x0100
        /*0b52*/ 	.byte	0x08
	.zero		1


	//   ....[4]....
        /*0b54*/ 	.word	0x000002a0
        /*0b58*/ 	.word	0x000000ff
        /*0b5c*/ 	.word	0x00028438
        /*0b60*/ 	.short	0x0100
        /*0b62*/ 	.byte	0x08
	.zero		1


	//   ....[5]....
        /*0b64*/ 	.word	0x000002b0
        /*0b68*/ 	.word	0x000000ff
        /*0b6c*/ 	.word	0x00028448
        /*0b70*/ 	.short	0x0100
        /*0b72*/ 	.byte	0x08
	.zero		1


	//   ....[6]....
        /*0b74*/ 	.word	0x000003e0
        /*0b78*/ 	.word	0x000000ff
        /*0b7c*/ 	.word	0x00028450
        /*0b80*/ 	.short	0x0100
        /*0b82*/ 	.byte	0x08
	.zero		1


	//   ....[7]....
        /*0b84*/ 	.word	0x000003f0
        /*0b88*/ 	.word	0x000000ff
        /*0b8c*/ 	.word	0x00028460
        /*0b90*/ 	.short	0x0100
        /*0b92*/ 	.byte	0x08
	.zero		1


	//   ....[8]....
        /*0b94*/ 	.word	0x00000400
        /*0b98*/ 	.word	0x000000ff
        /*0b9c*/ 	.word	0x00028458
        /*0ba0*/ 	.short	0x0100
        /*0ba2*/ 	.byte	0x08
	.zero		1


	//   ....[9]....
        /*0ba4*/ 	.word	0x00000410
        /*0ba8*/ 	.word	0x000000ff
        /*0bac*/ 	.word	0x00028468
        /*0bb0*/ 	.short	0x0100
        /*0bb2*/ 	.byte	0x08
	.zero		1


	//   ....[10]....
        /*0bb4*/ 	.word	0x00000500
        /*0bb8*/ 	.word	0x000000ff
        /*0bbc*/ 	.word	0x00028470
        /*0bc0*/ 	.short	0x0100
        /*0bc2*/ 	.byte	0x06
	.zero		1


	//   ....[11]....
        /*0bc4*/ 	.word	0x00000510
        /*0bc8*/ 	.word	0x000000ff
        /*0bcc*/ 	.word	0x00028480
        /*0bd0*/ 	.short	0x0100
        /*0bd2*/ 	.byte	0x06
	.zero		1


	//   ....[12]....
        /*0bd4*/ 	.word	0x00000520
        /*0bd8*/ 	.word	0x000000ff
        /*0bdc*/ 	.word	0x00028478
        /*0be0*/ 	.short	0x0100
        /*0be2*/ 	.byte	0x06
	.zero		1


	//   ....[13]....
        /*0be4*/ 	.word	0x00000530
        /*0be8*/ 	.word	0x000000ff
        /*0bec*/ 	.word	0x00028488
        /*0bf0*/ 	.short	0x0100
        /*0bf2*/ 	.byte	0x06
	.zero		1


	//   ....[14]....
        /*0bf4*/ 	.word	0x00000660
        /*0bf8*/ 	.word	0x000000ff
        /*0bfc*/ 	.word	0x00028490
        /*0c00*/ 	.short	0x0100
        /*0c02*/ 	.byte	0x08
	.zero		1


	//   ....[15]....
        /*0c04*/ 	.word	0x00000670
        /*0c08*/ 	.word	0x000000ff
        /*0c0c*/ 	.word	0x000284a0
        /*0c10*/ 	.short	0x0100
        /*0c12*/ 	.byte	0x08
	.zero		1


	//   ....[16]....
        /*0c14*/ 	.word	0x00000680
        /*0c18*/ 	.word	0x000000ff
        /*0c1c*/ 	.word	0x00028498
        /*0c20*/ 	.short	0x0100
        /*0c22*/ 	.byte	0x08
	.zero		1


	//   ....[17]....
        /*0c24*/ 	.word	0x00000690
        /*0c28*/ 	.word	0x000000ff
        /*0c2c*/ 	.word	0x000284a8
        /*0c30*/ 	.short	0x0100
        /*0c32*/ 	.byte	0x08
	.zero		1


	//   ....[18]....
        /*0c34*/ 	.word	0x000007e0
        /*0c38*/ 	.word	0x000000ff
        /*0c3c*/ 	.word	0x000284b0
        /*0c40*/ 	.short	0x0100
        /*0c42*/ 	.byte	0x08
	.zero		1


	//   ....[19]....
        /*0c44*/ 	.word	0x000007f0
        /*0c48*/ 	.word	0x000000ff
        /*0c4c*/ 	.word	0x000284c0
        /*0c50*/ 	.short	0x0100
        /*0c52*/ 	.byte	0x08
	.zero		1


	//   ....[20]....
        /*0c54*/ 	.word	0x00000800
        /*0c58*/ 	.word	0x000000ff
        /*0c5c*/ 	.word	0x000284b8
        /*0c60*/ 	.short	0x0100
        /*0c62*/ 	.byte	0x08
	.zero		1


	//   ....[21]....
        /*0c64*/ 	.word	0x00000810
        /*0c68*/ 	.word	0x000000ff
        /*0c6c*/ 	.word	0x000284c8
        /*0c70*/ 	.short	0x0100
        /*0c72*/ 	.byte	0x08
	.zero		1


	//   ....[22]....
        /*0c74*/ 	.word	0x000026e0
        /*0c78*/ 	.word	0x000000ff
        /*0c7c*/ 	.word	0x00028400
        /*0c80*/ 	.short	0x010a
        /*0c82*/ 	.byte	0x2b
	.zero		1


	//   ....[23]....
        /*0c84*/ 	.word	0x000027e0
        /*0c88*/ 	.word	0x000000ff
        /*0c8c*/ 	.word	0x00028430
        /*0c90*/ 	.short	0x010a
        /*0c92*/ 	.byte	0x2d
	.zero		1


	//   ....[24]....
        /*0c94*/ 	.word	0x00002820
        /*0c98*/ 	.word	0x000000ff
        /*0c9c*/ 	.word	0x00028430
        /*0ca0*/ 	.short	0x010a
        /*0ca2*/ 	.byte	0x2d
	.zero		1


	//   ....[25]....
        /*0ca4*/ 	.word	0x00002f60
        /*0ca8*/ 	.word	0x000000ff
        /*0cac*/ 	.word	0x00000000
        /*0cb0*/ 	.short	0x0101
        /*0cb2*/ 	.byte	0x06
	.zero		1


	//   ....[26]....
        /*0cb4*/ 	.word	0x00004810
        /*0cb8*/ 	.word	0x000000ff
        /*0cbc*/ 	.word	0x00028450
        /*0cc0*/ 	.short	0x010a
        /*0cc2*/ 	.byte	0x2d
	.zero		1


	//   ....[27]....
        /*0cc4*/ 	.word	0x00004850
        /*0cc8*/ 	.word	0x000000ff
        /*0ccc*/ 	.word	0x00028450
        /*0cd0*/ 	.short	0x010a
        /*0cd2*/ 	.byte	0x2d
	.zero		1


	//   ....[28]....
        /*0cd4*/ 	.word	0x00004a60
        /*0cd8*/ 	.word	0x000000ff
        /*0cdc*/ 	.word	0x00000000
        /*0ce0*/ 	.short	0x0101
        /*0ce2*/ 	.byte	0x2d
	.zero		1


	//   ....[29]....
        /*0ce4*/ 	.word	0x00004da0
        /*0ce8*/ 	.word	0x000000ff
        /*0cec*/ 	.word	0x00028430
        /*0cf0*/ 	.short	0x010a
        /*0cf2*/ 	.byte	0x2d
	.zero		1


	//   ....[30]....
        /*0cf4*/ 	.word	0x00004de0
        /*0cf8*/ 	.word	0x000000ff
        /*0cfc*/ 	.word	0x00028430
        /*0d00*/ 	.short	0x010a
        /*0d02*/ 	.byte	0x2d
	.zero		1


	//   ....[31]....
        /*0d04*/ 	.word	0x00005440
        /*0d08*/ 	.word	0x000000ff
        /*0d0c*/ 	.word	0x00000000
        /*0d10*/ 	.short	0x0101
        /*0d12*/ 	.byte	0x06
	.zero		1


	//   ....[32]....
        /*0d14*/ 	.word	0x00007570
        /*0d18*/ 	.word	0x000000ff
        /*0d1c*/ 	.word	0x00028450
        /*0d20*/ 	.short	0x010a
        /*0d22*/ 	.byte	0x2d
	.zero		1


	//   ....[33]....
        /*0d24*/ 	.word	0x000075c0
        /*0d28*/ 	.word	0x000000ff
        /*0d2c*/ 	.word	0x00028450
        /*0d30*/ 	.short	0x010a
        /*0d32*/ 	.byte	0x2d
	.zero		1


	//   ....[34]....
        /*0d34*/ 	.word	0x00007740
        /*0d38*/ 	.word	0x000000ff
        /*0d3c*/ 	.word	0x00000000
        /*0d40*/ 	.short	0x0101
        /*0d42*/ 	.byte	0x2d
	.zero		1


	//   ....[35]....
        /*0d44*/ 	.word	0x00007b50
        /*0d48*/ 	.word	0x000000ff
        /*0d4c*/ 	.word	0x00028430
        /*0d50*/ 	.short	0x010a
        /*0d52*/ 	.byte	0x2b
	.zero		1


	//   ....[36]....
        /*0d54*/ 	.word	0x00007b90
        /*0d58*/ 	.word	0x000000ff
        /*0d5c*/ 	.word	0x00028430
        /*0d60*/ 	.short	0x010a
        /*0d62*/ 	.byte	0x2b
	.zero		1


	//   ....[37]....
        /*0d64*/ 	.word	0x00008070
        /*0d68*/ 	.word	0x000000ff
        /*0d6c*/ 	.word	0x00000000
        /*0d70*/ 	.short	0x0101
        /*0d72*/ 	.byte	0x06
	.zero		1


	//   ....[38]....
        /*0d74*/ 	.word	0x00009550
        /*0d78*/ 	.word	0x000000ff
        /*0d7c*/ 	.word	0x00028450
        /*0d80*/ 	.short	0x010a
        /*0d82*/ 	.byte	0x2b
	.zero		1


	//   ....[39]....
        /*0d84*/ 	.word	0x000095a0
        /*0d88*/ 	.word	0x000000ff
        /*0d8c*/ 	.word	0x00028450
        /*0d90*/ 	.short	0x010a
        /*0d92*/ 	.byte	0x2b
	.zero		1


	//   ....[40]....
        /*0d94*/ 	.word	0x00009700
        /*0d98*/ 	.word	0x000000ff
        /*0d9c*/ 	.word	0x00000000
        /*0da0*/ 	.short	0x0101
        /*0da2*/ 	.byte	0x2b
	.zero		1


	//   ....[41]....
        /*0da4*/ 	.word	0x000098b0
        /*0da8*/ 	.word	0x000000ff
        /*0dac*/ 	.word	0x00028430
        /*0db0*/ 	.short	0x010a
        /*0db2*/ 	.byte	0x2c
	.zero		1


	//   ....[42]....
        /*0db4*/ 	.word	0x000098f0
        /*0db8*/ 	.word	0x000000ff
        /*0dbc*/ 	.word	0x00028430
        /*0dc0*/ 	.short	0x010a
        /*0dc2*/ 	.byte	0x2c
	.zero		1


	//   ....[43]....
        /*0dc4*/ 	.word	0x00009f40
        /*0dc8*/ 	.word	0x000000ff
        /*0dcc*/ 	.word	0x00000000
        /*0dd0*/ 	.short	0x0101
        /*0dd2*/ 	.byte	0x06
	.zero		1


	//   ....[44]....
        /*0dd4*/ 	.word	0x0000c070
        /*0dd8*/ 	.word	0x000000ff
        /*0ddc*/ 	.word	0x00028450
        /*0de0*/ 	.short	0x010a
        /*0de2*/ 	.byte	0x2c
	.zero		1


	//   ....[45]....
        /*0de4*/ 	.word	0x0000c0c0
        /*0de8*/ 	.word	0x000000ff
        /*0dec*/ 	.word	0x00028450
        /*0df0*/ 	.short	0x010a
        /*0df2*/ 	.byte	0x2c
	.zero		1


	//   ....[46]....
        /*0df4*/ 	.word	0x0000c240
        /*0df8*/ 	.word	0x000000ff
        /*0dfc*/ 	.word	0x00000000
        /*0e00*/ 	.short	0x0101
        /*0e02*/ 	.byte	0x2c
	.zero		1


	//   ....[47]....
        /*0e04*/ 	.word	0x00010390
        /*0e08*/ 	.word	0x000000ff
        /*0e0c*/ 	.word	0x00000000
        /*0e10*/ 	.short	0x0101
        /*0e12*/ 	.byte	0x07
	.zero		1


	//   ....[48]....
        /*0e14*/ 	.word	0x00010c00
        /*0e18*/ 	.word	0x000000ff
        /*0e1c*/ 	.word	0x00000000
        /*0e20*/ 	.short	0x0101
        /*0e22*/ 	.byte	0x07
	.zero		1


	//   ....[49]....
        /*0e24*/ 	.word	0x000158c0
        /*0e28*/ 	.word	0x00000000
        /*0e2c*/ 	.word	0x00028480
        /*0e30*/ 	.short	0x010a
        /*0e32*/ 	.byte	0x3f
	.zero		1


	//   ....[50]....
        /*0e34*/ 	.word	0x00015d40
        /*0e38*/ 	.word	0x00000000
        /*0e3c*/ 	.word	0x00028470
        /*0e40*/ 	.short	0x0107
        /*0e42*/ 	.byte	0x3f
	.zero		1


	//   ....[51]....
        /*0e44*/ 	.word	0x00015df0
        /*0e48*/ 	.word	0x00000000
        /*0e4c*/ 	.word	0x00028470
        /*0e50*/ 	.short	0x0101
        /*0e52*/ 	.byte	0x3f
	.zero		1


	//   ....[52]....
        /*0e54*/ 	.word	0x00015e20
        /*0e58*/ 	.word	0x00000000
        /*0e5c*/ 	.word	0x00028440
        /*0e60*/ 	.short	0x010a
        /*0e62*/ 	.byte	0x3f
	.zero		1


	//   ....[53]....
        /*0e64*/ 	.word	0x000161d0
        /*0e68*/ 	.word	0x00000000
        /*0e6c*/ 	.word	0x00028430
        /*0e70*/ 	.short	0x0107
        /*0e72*/ 	.byte	0x3f
	.zero		1


	//   ....[54]....
        /*0e74*/ 	.word	0x00016280
        /*0e78*/ 	.word	0x00000000
        /*0e7c*/ 	.word	0x00028430
        /*0e80*/ 	.short	0x0101
        /*0e82*/ 	.byte	0x3f
	.zero		1


	//   ....[55]....
        /*0e84*/ 	.word	0x00016d70
        /*0e88*/ 	.word	0x00000011
        /*0e8c*/ 	.word	0x00028400
        /*0e90*/ 	.short	0x0107
        /*0e92*/ 	.byte	0x3f
	.zero		1


	//   ....[56]....
        /*0e94*/ 	.word	0x00016e70
        /*0e98*/ 	.word	0x00000011
        /*0e9c*/ 	.word	0x00028400
        /*0ea0*/ 	.short	0x0101
        /*0ea2*/ 	.byte	0x3f
	.zero		1


	//   ....[57]....
        /*0ea4*/ 	.word	0x00016ea0
        /*0ea8*/ 	.word	0x00000011
        /*0eac*/ 	.word	0x00028420
        /*0eb0*/ 	.short	0x010a
        /*0eb2*/ 	.byte	0x3f
	.zero		1


	//   ....[58]....
        /*0eb4*/ 	.word	0x000171f0
        /*0eb8*/ 	.word	0x00000000
        /*0ebc*/ 	.word	0x00028480
        /*0ec0*/ 	.short	0x010a
        /*0ec2*/ 	.byte	0x3f
	.zero		1


	//   ....[59]....
        /*0ec4*/ 	.word	0x00017570
        /*0ec8*/ 	.word	0x00000000
        /*0ecc*/ 	.word	0x00028470
        /*0ed0*/ 	.short	0x0107
        /*0ed2*/ 	.byte	0x3f
	.zero		1


	//   ....[60]....
        /*0ed4*/ 	.word	0x00017620
        /*0ed8*/ 	.word	0x00000000
        /*0edc*/ 	.word	0x00028470
        /*0ee0*/ 	.short	0x0101
        /*0ee2*/ 	.byte	0x3f
	.zero		1


	//   ....[61]....
        /*0ee4*/ 	.word	0x00017650
        /*0ee8*/ 	.word	0x00000000
        /*0eec*/ 	.word	0x00028440
        /*0ef0*/ 	.short	0x010a
        /*0ef2*/ 	.byte	0x3f
	.zero		1


	//   ....[62]....
        /*0ef4*/ 	.word	0x000179a0
        /*0ef8*/ 	.word	0x00000000
        /*0efc*/ 	.word	0x00028430
        /*0f00*/ 	.short	0x0107
        /*0f02*/ 	.byte	0x3f
	.zero		1


	//   ....[63]....
        /*0f04*/ 	.word	0x00017a50
        /*0f08*/ 	.word	0x00000000
        /*0f0c*/ 	.word	0x00028430
        /*0f10*/ 	.short	0x0101
        /*0f12*/ 	.byte	0x3f
	.zero		1


	//   ....[64]....
        /*0f14*/ 	.word	0x00017ae0
        /*0f18*/ 	.word	0x00000000
        /*0f1c*/ 	.word	0x00028470
        /*0f20*/ 	.short	0x010a
        /*0f22*/ 	.byte	0x3f
	.zero		1


	//   ....[65]....
        /*0f24*/ 	.word	0x00017b60
        /*0f28*/ 	.word	0x00000000
        /*0f2c*/ 	.word	0x00028460
        /*0f30*/ 	.short	0x010a
        /*0f32*/ 	.byte	0x3f
	.zero		1


	//   ....[66]....
        /*0f34*/ 	.word	0x00018010
        /*0f38*/ 	.word	0x00000000
        /*0f3c*/ 	.word	0x00028450
        /*0f40*/ 	.short	0x0101
        /*0f42*/ 	.byte	0x3f
	.zero		1


	//   ....[67]....
        /*0f44*/ 	.word	0x00018090
        /*0f48*/ 	.word	0x00000003
        /*0f4c*/ 	.word	0x00000000
        /*0f50*/ 	.short	0x0101
        /*0f52*/ 	.byte	0x3f
	.zero		1


	//   ....[68]....
        /*0f54*/ 	.word	0x00018250
        /*0f58*/ 	.word	0x00000002
        /*0f5c*/ 	.word	0x00028470
        /*0f60*/ 	.short	0x010a
        /*0f62*/ 	.byte	0x3f
	.zero		1


	//   ....[69]....
        /*0f64*/ 	.word	0x000182c0
        /*0f68*/ 	.word	0x00000002
        /*0f6c*/ 	.word	0x00028460
        /*0f70*/ 	.short	0x010a
        /*0f72*/ 	.byte	0x3f
	.zero		1


	//   ....[70]....
        /*0f74*/ 	.word	0x00018780
        /*0f78*/ 	.word	0x00000002
        /*0f7c*/ 	.word	0x00028450
        /*0f80*/ 	.short	0x0101
        /*0f82*/ 	.byte	0x3f
	.zero		1


	//   ....[71]....
        /*0f84*/ 	.word	0x00018800
        /*0f88*/ 	.word	0x00000003
        /*0f8c*/ 	.word	0x00000000
        /*0f90*/ 	.short	0x0101
        /*0f92*/ 	.byte	0x3f
	.zero		1


	//   ....[72]....
        /*0f94*/ 	.word	0x000198b0
        /*0f98*/ 	.word	0x00000005
        /*0f9c*/ 	.word	0x00028420
        /*0fa0*/ 	.short	0x010a
        /*0fa2*/ 	.byte	0x3f
	.zero		1


	//   ....[73]....
        /*0fa4*/ 	.word	0x00019a50
        /*0fa8*/ 	.word	0x00000003
        /*0fac*/ 	.word	0x00028440
        /*0fb0*/ 	.short	0x010a
        /*0fb2*/ 	.byte	0x3f
	.zero		1


	//   ....[74]....
        /*0fb4*/ 	.word	0x00019af0
        /*0fb8*/ 	.word	0x00000013
        /*0fbc*/ 	.word	0x00028440
        /*0fc0*/ 	.short	0x010a
        /*0fc2*/ 	.byte	0x3f
	.zero		1


	//   ....[75]....
        /*0fc4*/ 	.word	0x00019b30
        /*0fc8*/ 	.word	0x00000003
        /*0fcc*/ 	.word	0x00028460
        /*0fd0*/ 	.short	0x010a
        /*0fd2*/ 	.byte	0x3f
	.zero		1


	//   ....[76]....
        /*0fd4*/ 	.word	0x00019b70
        /*0fd8*/ 	.word	0x00000013
        /*0fdc*/ 	.word	0x00028460
        /*0fe0*/ 	.short	0x010a
        /*0fe2*/ 	.byte	0x3f
	.zero		1


	//   ....[77]....
        /*0fe4*/ 	.word	0x00019bb0
        /*0fe8*/ 	.word	0x00000003
        /*0fec*/ 	.word	0x00028480
        /*0ff0*/ 	.short	0x010a
        /*0ff2*/ 	.byte	0x3f
	.zero		1


	//   ....[78]....
        /*0ff4*/ 	.word	0x00019bf0
        /*0ff8*/ 	.word	0x00000013
        /*0ffc*/ 	.word	0x00028480
        /*1000*/ 	.short	0x010a
        /*1002*/ 	.byte	0x3f
	.zero		1


	//   ....[79]....
        /*1004*/ 	.word	0x00019c60
        /*1008*/ 	.word	0x00000004
        /*100c*/ 	.word	0x00028400
        /*1010*/ 	.short	0x010a
        /*1012*/ 	.byte	0x3f
	.zero		1


	//   ....[80]....
        /*1014*/ 	.word	0x00019cc0
        /*1018*/ 	.word	0x00000004
        /*101c*/ 	.word	0x00028430
        /*1020*/ 	.short	0x010a
        /*1022*/ 	.byte	0x3f
	.zero		1


	//   ....[81]....
        /*1024*/ 	.word	0x00019d20
        /*1028*/ 	.word	0x00000008
        /*102c*/ 	.word	0x00028450
        /*1030*/ 	.short	0x010a
        /*1032*/ 	.byte	0x3f
	.zero		1


	//   ....[82]....
        /*1034*/ 	.word	0x00019d80
        /*1038*/ 	.word	0x00000005
        /*103c*/ 	.word	0x00028430
        /*1040*/ 	.short	0x010a
        /*1042*/ 	.byte	0x3f
	.zero		1


	//   ....[83]....
        /*1044*/ 	.word	0x00019de0
        /*1048*/ 	.word	0x00000007
        /*104c*/ 	.word	0x00028450
        /*1050*/ 	.short	0x010a
        /*1052*/ 	.byte	0x3f
	.zero		1


	//   ....[84]....
        /*1054*/ 	.word	0x00019e40
        /*1058*/ 	.word	0x00000005
        /*105c*/ 	.word	0x00028430
        /*1060*/ 	.short	0x010a
        /*1062*/ 	.byte	0x3f
	.zero		1


	//   ....[85]....
        /*1064*/ 	.word	0x00019ea0
        /*1068*/ 	.word	0x0000000b
        /*106c*/ 	.word	0x00028450
        /*1070*/ 	.short	0x010a
        /*1072*/ 	.byte	0x3f
	.zero		1


	//   ....[86]....
        /*1074*/ 	.word	0x00019f00
        /*1078*/ 	.word	0x00000005
        /*107c*/ 	.word	0x00028430
        /*1080*/ 	.short	0x010a
        /*1082*/ 	.byte	0x3f
	.zero		1


	//   ....[87]....
        /*1084*/ 	.word	0x00019f60
        /*1088*/ 	.word	0x00000007
        /*108c*/ 	.word	0x00028450
        /*1090*/ 	.short	0x010a
        /*1092*/ 	.byte	0x3f
	.zero		1


	//   ....[88]....
        /*1094*/ 	.word	0x0001a060
        /*1098*/ 	.word	0x00000000
        /*109c*/ 	.word	0x00028480
        /*10a0*/ 	.short	0x010a
        /*10a2*/ 	.byte	0x3f
	.zero		1


	//   ....[89]....
        /*10a4*/ 	.word	0x0001a640
        /*10a8*/ 	.word	0x00000000
        /*10ac*/ 	.word	0x00028440
        /*10b0*/ 	.short	0x010a
        /*10b2*/ 	.byte	0x3f
	.zero		1


	//   ....[90]....
        /*10b4*/ 	.word	0x0001b580
        /*10b8*/ 	.word	0x00000011
        /*10bc*/ 	.word	0x00028420
        /*10c0*/ 	.short	0x010a
        /*10c2*/ 	.byte	0x3f
	.zero		1


	//   ....[91]....
        /*10c4*/ 	.word	0x0001b5d0
        /*10c8*/ 	.word	0x00000000
        /*10cc*/ 	.word	0x00028480
        /*10d0*/ 	.short	0x010a
        /*10d2*/ 	.byte	0x3f
	.zero		1


	//   ....[92]....
        /*10d4*/ 	.word	0x0001bac0
        /*10d8*/ 	.word	0x00000000
        /*10dc*/ 	.word	0x00028440
        /*10e0*/ 	.short	0x010a
        /*10e2*/ 	.byte	0x3f
	.zero		1


	//   ....[93]....
        /*10e4*/ 	.word	0x0001bf80
        /*10e8*/ 	.word	0x00000000
        /*10ec*/ 	.word	0x00028470
        /*10f0*/ 	.short	0x010a
        /*10f2*/ 	.byte	0x3f
	.zero		1


	//   ....[94]....
        /*10f4*/ 	.word	0x0001bfd0
        /*10f8*/ 	.word	0x00000000
        /*10fc*/ 	.word	0x00028460
        /*1100*/ 	.short	0x010a
        /*1102*/ 	.byte	0x3f
	.zero		1


	//   ....[95]....
        /*1104*/ 	.word	0x0001c020
        /*1108*/ 	.word	0x00000002
        /*110c*/ 	.word	0x00028470
        /*1110*/ 	.short	0x010a
        /*1112*/ 	.byte	0x3f
	.zero		1


	//   ....[96]....
        /*1114*/ 	.word	0x0001c070
        /*1118*/ 	.word	0x00000002
        /*111c*/ 	.word	0x00028460
        /*1120*/ 	.short	0x010a
        /*1122*/ 	.byte	0x3f
	.zero		1


	//   ....[97]....
        /*1124*/ 	.word	0x0001c0c0
        /*1128*/ 	.word	0x00000005
        /*112c*/ 	.word	0x00028420
        /*1130*/ 	.short	0x010a
        /*1132*/ 	.byte	0x3f
	.zero		1


	//   ....[98]....
        /*1134*/ 	.word	0x0001c260
        /*1138*/ 	.word	0x00000003
        /*113c*/ 	.word	0x00028440
        /*1140*/ 	.short	0x010a
        /*1142*/ 	.byte	0x3f
	.zero		1


	//   ....[99]....
        /*1144*/ 	.word	0x0001c2b0
        /*1148*/ 	.word	0x00000013
        /*114c*/ 	.word	0x00028440
        /*1150*/ 	.short	0x010a
        /*1152*/ 	.byte	0x3f
	.zero		1


	//   ....[100]....
        /*1154*/ 	.word	0x0001c300
        /*1158*/ 	.word	0x00000003
        /*115c*/ 	.word	0x00028460
        /*1160*/ 	.short	0x010a
        /*1162*/ 	.byte	0x3f
	.zero		1


	//   ....[101]....
        /*1164*/ 	.word	0x0001c350
        /*1168*/ 	.word	0x00000013
        /*116c*/ 	.word	0x00028460
        /*1170*/ 	.short	0x010a
        /*1172*/ 	.byte	0x3f
	.zero		1


	//   ....[102]....
        /*1174*/ 	.word	0x0001c3a0
        /*1178*/ 	.word	0x00000003
        /*117c*/ 	.word	0x00028480
        /*1180*/ 	.short	0x010a
        /*1182*/ 	.byte	0x3f
	.zero		1


	//----- nvinfo : EIATTR_NUM_MBARRIERS
	.align		4
.L_460:
        /*1184*/ 	.byte	0x03, 0x38
        /*1186*/ 	.short	0x0016


	//----- nvinfo : EIATTR_EXIT_INSTR_OFFSETS
	.align		4
        /*1188*/ 	.byte	0x04, 0x1c
        /*118a*/ 	.short	(.L_462 - .L_461)


	//   ....[0]....
.L_461:
        /*118c*/ 	.word	0x000009e0


	//   ....[1]....
        /*1190*/ 	.word	0x00012e20


	//   ....[2]....
        /*1194*/ 	.word	0x00019c40


	//----- nvinfo : EIATTR_MAX_THREADS
	.align		4
.L_462:
        /*1198*/ 	.byte	0x04, 0x05
        /*119a*/ 	.short	(.L_464 - .L_463)
.L_463:
        /*119c*/ 	.word	0x00000180
        /*11a0*/ 	.word	0x00000001
        /*11a4*/ 	.word	0x00000001


	//----- nvinfo : EIATTR_CRS_STACK_SIZE
	.align		4
.L_464:
        /*11a8*/ 	.byte	0x04, 0x1e
        /*11aa*/ 	.short	(.L_466 - .L_465)
.L_465:
        /*11ac*/ 	.word	0x00000000


	//----- nvinfo : EIATTR_CBANK_PARAM_SIZE
	.align		4
.L_466:
        /*11b0*/ 	.byte	0x03, 0x19
        /*11b2*/ 	.short	0x0af0


	//----- nvinfo : EIATTR_PARAM_CBANK
	.align		4
        /*11b4*/ 	.byte	0x04, 0x0a
        /*11b6*/ 	.short	(.L_468 - .L_467)
	.align		4
.L_467:
        /*11b8*/ 	.word	index@(.nv.constant0._ZN7cutlass13device_kernelIN5flash11enable_sm90INS1_16FlashAttnFwdSm90INS1_25CollectiveMainloopFwdSm90ILi2EN4cute5tupleIJNS5_1CILi1EEES8_S8_EEENS6_IJNS7_ILi128EEENS7_ILi64EEENS7_ILi256EEEEEELi256ENS_12float_e4m3_tEfNS_4arch4Sm90ELb0ELb1ELb1ELb1ELb1ELb0ELb0ELb1ELb0ELb1ELb1ELb0EEENS1_21CollectiveEpilogueFwdINS6_IJSA_SC_SB_EEES9_NS_10bfloat16_tESG_Li256ELb1ELb1ELb1ELb1EEENS1_36VarlenDynamicPersistentTileSchedulerILi128ELi64ELi256ELi128ELb1ELb1ELb1ELb1ELb0ELb1EEEEEEEEEvNT_6ParamsE)
        /*11bc*/ 	.short	0x0210
        /*11be*/ 	.short	0x0af0


	//----- nvinfo : EIATTR_SW_WAR
	.align		4
.L_468:
        /*11c0*/ 	.byte	0x04, 0x36
        /*11c2*/ 	.short	(.L_470 - .L_469)
.L_469:
        /*11c4*/ 	.word	0x00000008
.L_470:


//--------------------- .nv.info._ZN7cutlass13device_kernelIN5flash11enable_sm90INS1_16FlashAttnFwdSm90INS1_25CollectiveMainloopFwdSm90ILi2EN4cute5tupleIJNS5_1CILi1EEES8_S8_EEENS6_IJNS7_ILi128EEENS7_ILi64EEENS7_ILi256EEEEEELi256ENS_12float_e4m3_tEfNS_4arch4Sm90ELb0ELb1ELb1ELb1ELb1ELb1ELb0ELb1ELb0ELb1ELb1ELb0EEENS1_21CollectiveEpilogueFwdINS6_IJSA_SC_SB_EEES9_NS_10bfloat16_tESG_Li256ELb1ELb1ELb1ELb1EEENS1_36VarlenDynamicPersistentTileSchedulerILi128ELi64ELi256ELi128ELb1ELb1ELb1ELb1ELb0ELb1EEEEEEEEEvNT_6ParamsE --------------------------
	.section	.nv.info._ZN7cutlass13device_kernelIN5flash11enable_sm90INS1_16FlashAttnFwdSm90INS1_25CollectiveMainloopFwdSm90ILi2EN4cute5tupleIJNS5_1CILi1EEES8_S8_EEENS6_IJNS7_ILi128EEENS7_ILi64EEENS7_ILi256EEEEEELi256ENS_12float_e4m3_tEfNS_4arch4Sm90ELb0ELb1ELb1ELb1ELb1ELb1ELb0ELb1ELb0ELb1ELb1ELb0EEENS1_21CollectiveEpilogueFwdINS6_IJSA_SC_SB_EEES9_NS_10bfloat16_tESG_Li256ELb1ELb1ELb1ELb1EEENS1_36VarlenDynamicPersistentTileSchedulerILi128ELi64ELi256ELi128ELb1ELb1ELb1ELb1ELb0ELb1EEEEEEEEEvNT_6ParamsE,"",@"SHT_CUDA_INFO"
	.sectionflags	@""
	.align	4


	//----- nvinfo : EIATTR_CUDA_API_VERSION
	.align		4
        /*0000*/ 	.byte	0x04, 0x37
        /*0002*/ 	.short	(.L_472 - .L_471)
.L_471:
        /*0004*/ 	.word	0x00000082


	//----- nvinfo : EIATTR_KPARAM_INFO
	.align		4
.L_472:
        /*0008*/ 	.byte	0x04, 0x17
        /*000a*/ 	.short	(.L_474 - .L_473)
.L_473:
        /*000c*/ 	.word	0x00000000
        /*0010*/ 	.short	0x0000
        /*0012*/ 	.short	0x0070
        /*0014*/ 	.byte	0x00, 0xf0, 0x01, 0x2a


	//----- nvinfo : EIATTR_SPARSE_MMA_MASK
	.align		4
.L_474:
        /*0018*/ 	.byte	0x03, 0x50
        /*001a*/ 	.short	0x0000


	//----- nvinfo : EIATTR_MAXREG_COUNT
	.align		4
        /*001c*/ 	.byte	0x03, 0x1b
        /*001e*/ 	.short	0x00a8


	//----- nvinfo : EIATTR_NUM_BARRIERS
	.align		4
        /*0020*/ 	.byte	0x02, 0x4c
        /*0022*/ 	.byte	0x10
	.zero		1


	//----- nvinfo : EIATTR_EXTERNS
	.align		4
        /*0024*/ 	.byte	0x04, 0x0f
        /*0026*/ 	.short	(.L_476 - .L_475)


	//   ....[0]....
	.align		4
.L_475:
        /*0028*/ 	.word	index@(__assertfail)


	//----- nvinfo : EIATTR_ANNOTATIONS
	.align		4
.L_476:
        /*002c*/ 	.byte	0x04, 0x55
        /*002e*/ 	.short	(.L_478 - .L_477)


	//   ....[0]....
.L_477:
        /* <DEDUP_REMOVED lines=54> */


	//----- nvinfo : EIATTR_MERCURY_ISA_VERSION
	.align		4
.L_478:
        /*0378*/ 	.byte	0x03, 0x5f
        /*037a*/ 	.short	0x0101


	//----- nvinfo : EIATTR_UNUSED_LOAD_BYTE_OFFSET
	.align		4
        /*037c*/ 	.byte	0x04, 0x44
        /*037e*/ 	.short	(.L_480 - .L_479)


	//   ....[0]....
.L_479:
        /*0380*/ 	.word	0x00000aa0
        /*0384*/ 	.word	0x0000fff0


	//   ....[1]....
        /*0388*/ 	.word	0x0001cd00
        /*038c*/ 	.word	0x0000fff0


	//----- nvinfo : EIATTR_INT_WARP_WIDE_INSTR_OFFSETS
	.align		4
.L_480:
        /*0390*/ 	.byte	0x04, 0x31
        /*0392*/ 	.short	(.L_482 - .L_481)


	//   ....[0]....
.L_481:
        /*0394*/ 	.word	0x00000130


	//   ....[1]....
        /*0398*/ 	.word	0x00000170


	//   ....[2]....
        /*039c*/ 	.word	0x000001e0


	//   ....[3]....
        /*03a0*/ 	.word	0x000272a0


	//   ....[4]....
        /*03a4*/ 	.word	0x00027330


	//   ....[5]....
        /*03a8*/ 	.word	0x0002a730


	//   ....[6]....
        /*03ac*/ 	.word	0x0002a7c0


	//----- nvinfo : EIATTR_COOP_GROUP_MASK_REGIDS
	.align		4
.L_482:
        /*03b0*/ 	.byte	0x04, 0x29
        /*03b2*/ 	.short	(.L_484 - .L_483)


	//   ....[0]....
.L_483:
        /*03b4*/ 	.word	0xffffffff


	//   ....[1]....
        /*03b8*/ 	.word	0xffffffff


	//   ....[2]....
        /*03bc*/ 	.word	0xffffffff


	//   ....[3]....
        /*03c0*/ 	.word	0xffffffff


	//   ....[4]....
        /*03c4*/ 	.word	0xffffffff


	//   ....[5]....
        /*03c8*/ 	.word	0xffffffff


	//   ....[6]....
        /*03cc*/ 	.word	0xffffffff


	//   ....[7]....
        /*03d0*/ 	.word	0xffffffff


	//   ....[8]....
        /*03d4*/ 	.word	0xffffffff


	//   ....[9]....
        /*03d8*/ 	.word	0xffffffff


	//   ....[10]....
        /*03dc*/ 	.word	0xffffffff


	//   ....[11]....
        /*03e0*/ 	.word	0xffffffff


	//   ....[12]....
        /*03e4*/ 	.word	0xffffffff


	//   ....[13]....
        /*03e8*/ 	.word	0xffffffff


	//   ....[14]....
        /*03ec*/ 	.word	0xffffffff


	//   ....[15]....
        /*03f0*/ 	.word	0xffffffff


	//   ....[16]....
        /*03f4*/ 	.word	0xffffffff


	//   ....[17]....
        /*03f8*/ 	.word	0xffffffff


	//   ....[18]....
        /*03fc*/ 	.word	0xffffffff


	//   ....[19]....
        /*0400*/ 	.word	0xffffffff


	//   ....[20]....
        /*0404*/ 	.word	0xffffffff


	//   ....[21]....
        /*0408*/ 	.word	0xffffffff


	//   ....[22]....
        /*040c*/ 	.word	0xffffffff


	//   ....[23]....
        /*0410*/ 	.word	0xffffffff


	//   ....[24]....
        /*0414*/ 	.word	0xffffffff


	//   ....[25]....
        /*0418*/ 	.word	0xffffffff


	//   ....[26]....
        /*041c*/ 	.word	0xffffffff


	//   ....[27]....
        /*0420*/ 	.word	0xffffffff


	//   ....[28]....
        /*0424*/ 	.word	0xffffffff


	//   ....[29]....
        /*0428*/ 	.word	0xffffffff


	//   ....[30]....
        /*042c*/ 	.word	0xffffffff


	//   ....[31]....
        /*0430*/ 	.word	0xffffffff


	//   ....[32]....
        /*0434*/ 	.word	0xffffffff


	//   ....[33]....
        /*0438*/ 	.word	0xffffffff


	//   ....[34]....
        /*043c*/ 	.word	0xffffffff


	//   ....[35]....
        /*0440*/ 	.word	0xffffffff


	//   ....[36]....
        /*0444*/ 	.word	0xffffffff


	//   ....[37]....
        /*0448*/ 	.word	0xffffffff


	//   ....[38]....
        /*044c*/ 	.word	0xffffffff


	//   ....[39]....
        /*0450*/ 	.word	0xffffffff


	//   ....[40]....
        /*0454*/ 	.word	0xffffffff


	//   ....[41]....
        /*0458*/ 	.word	0xffffffff


	//   ....[42]....
        /*045c*/ 	.word	0xffffffff


	//   ....[43]....
        /*0460*/ 	.word	0xffffffff


	//   ....[44]....
        /*0464*/ 	.word	0xffffffff


	//   ....[45]....
        /*0468*/ 	.word	0xffffffff


	//   ....[46]....
        /*046c*/ 	.word	0xffffffff


	//   ....[47]....
        /*0470*/ 	.word	0xffffffff


	//   ....[48]....
        /*0474*/ 	.word	0xffffffff


	//   ....[49]....
        /*0478*/ 	.word	0xffffffff


	//   ....[50]....
        /*047c*/ 	.word	0xffffffff


	//   ....[51]....
        /*0480*/ 	.word	0xffffffff


	//   ....[52]....
        /*0484*/ 	.word	0xffffffff


	//   ....[53]....
        /*0488*/ 	.word	0xffffffff


	//   ....[54]....
        /*048c*/ 	.word	0xffffffff


	//   ....[55]....
        /*0490*/ 	.word	0xffffffff


	//   ....[56]....
        /*0494*/ 	.word	0xffffffff


	//   ....[57]....
        /*0498*/ 	.word	0xffffffff


	//   ....[58]....
        /*049c*/ 	.word	0xffffffff


	//   ....[59]....
        /*04a0*/ 	.word	0xffffffff


	//   ....[60]....
        /*04a4*/ 	.word	0xffffffff


	//   ....[61]....
        /*04a8*/ 	.word	0xffffffff


	//   ....[62]....
        /*04ac*/ 	.word	0xffffffff


	//   ....[63]....
        /*04b0*/ 	.word	0xffffffff


	//   ....[64]....
        /*04b4*/ 	.word	0xffffffff


	//   ....[65]....
        /*04b8*/ 	.word	0xffffffff


	//   ....[66]....
        /*04bc*/ 	.word	0xffffffff


	//   ....[67]....
        /*04c0*/ 	.word	0xffffffff


	//   ....[68]....
        /*04c4*/ 	.word	0xffffffff


	//   ....[69]....
        /*04c8*/ 	.word	0xffffffff


	//   ....[70]....
        /*04cc*/ 	.word	0xffffffff


	//   ....[71]....
        /*04d0*/ 	.word	0xffffffff


	//   ....[72]....
        /*04d4*/ 	.word	0xffffffff


	//   ....[73]....
        /*04d8*/ 	.word	0xffffffff


	//   ....[74]....
        /*04dc*/ 	.word	0xffffffff


	//   ....[75]....
        /*04e0*/ 	.word	0xffffffff


	//   ....[76]....
        /*04e4*/ 	.word	0xffffffff


	//   ....[77]....
        /*04e8*/ 	.word	0xffffffff


	//   ....[78]....
        /*04ec*/ 	.word	0xffffffff


	//   ....[79]....
        /*04f0*/ 	.word	0xffffffff


	//   ....[80]....
        /*04f4*/ 	.word	0xffffffff


	//   ....[81]....
        /*04f8*/ 	.word	0xffffffff


	//   ....[82]....
        /*04fc*/ 	.word	0xffffffff


	//   ....[83]....
        /*0500*/ 	.word	0xffffffff


	//   ....[84]....
        /*0504*/ 	.word	0xffffffff


	//   ....[85]....
        /*0508*/ 	.word	0xffffffff


	//   ....[86]....
        /*050c*/ 	.word	0xffffffff


	//   ....[87]....
        /*0510*/ 	.word	0xffffffff


	//   ....[88]....
        /*0514*/ 	.word	0xffffffff


	//   ....[89]....
        /*0518*/ 	.word	0xffffffff


	//   ....[90]....
        /*051c*/ 	.word	0xffffffff


	//   ....[91]....
        /*0520*/ 	.word	0xffffffff


	//   ....[92]....
        /*0524*/ 	.word	0xffffffff


	//   ....[93]....
        /*0528*/ 	.word	0xffffffff


	//   ....[94]....
        /*052c*/ 	.word	0xffffffff


	//   ....[95]....
        /*0530*/ 	.word	0xffffffff


	//   ....[96]....
        /*0534*/ 	.word	0xffffffff


	//   ....[97]....
        /*0538*/ 	.word	0xffffffff


	//   ....[98]....
        /*053c*/ 	.word	0xffffffff


	//   ....[99]....
        /*0540*/ 	.word	0xffffffff


	//   ....[100]....
        /*0544*/ 	.word	0xffffffff


	//   ....[101]....
        /*0548*/ 	.word	0xffffffff


	//   ....[102]....
        /*054c*/ 	.word	0xffffffff


	//   ....[103]....
        /*0550*/ 	.word	0xffffffff


	//   ....[104]....
        /*0554*/ 	.word	0xffffffff


	//   ....[105]....
        /*0558*/ 	.word	0xffffffff


	//   ....[106]....
        /*055c*/ 	.word	0xffffffff


	//   ....[107]....
        /*0560*/ 	.word	0xffffffff


	//   ....[108]....
        /*0564*/ 	.word	0xffffffff


	//   ....[109]....
        /*0568*/ 	.word	0xffffffff


	//   ....[110]....
        /*056c*/ 	.word	0xffffffff


	//   ....[111]....
        /*0570*/ 	.word	0xffffffff


	//   ....[112]....
        /*0574*/ 	.word	0xffffffff


	//   ....[113]....
        /*0578*/ 	.word	0xffffffff


	//   ....[114]....
        /*057c*/ 	.word	0xffffffff


	//   ....[115]....
        /*0580*/ 	.word	0xffffffff


	//   ....[116]....
        /*0584*/ 	.word	0xffffffff


	//   ....[117]....
        /*0588*/ 	.word	0xffffffff


	//   ....[118]....
        /*058c*/ 	.word	0xffffffff


	//   ....[119]....
        /*0590*/ 	.word	0xffffffff


	//   ....[120]....
        /*0594*/ 	.word	0xffffffff


	//   ....[121]....
        /*0598*/ 	.word	0xffffffff


	//   ....[122]....
        /*059c*/ 	.word	0xffffffff


	//   ....[123]....
        /*05a0*/ 	.word	0xffffffff


	//   ....[124]....
        /*05a4*/ 	.word	0xffffffff


	//   ....[125]....
        /*05a8*/ 	.word	0xffffffff


	//   ....[126]....
        /*05ac*/ 	.word	0xffffffff


	//   ....[127]....
        /*05b0*/ 	.word	0xffffffff


	//   ....[128]....
        /*05b4*/ 	.word	0xffffffff


	//   ....[129]....
        /*05b8*/ 	.word	0xffffffff


	//   ....[130]....
        /*05bc*/ 	.word	0xffffffff


	//   ....[131]....
        /*05c0*/ 	.word	0xffffffff


	//   ....[132]....
        /*05c4*/ 	.word	0xffffffff


	//   ....[133]....
        /*05c8*/ 	.word	0xffffffff


	//   ....[134]....
        /*05cc*/ 	.word	0xffffffff


	//   ....[135]....
        /*05d0*/ 	.word	0xffffffff


	//   ....[136]....
        /*05d4*/ 	.word	0xffffffff


	//   ....[137]....
        /*05d8*/ 	.word	0xffffffff


	//   ....[138]....
        /*05dc*/ 	.word	0xffffffff


	//   ....[139]....
        /*05e0*/ 	.word	0xffffffff


	//   ....[140]....
        /*05e4*/ 	.word	0xffffffff


	//   ....[141]....
        /*05e8*/ 	.word	0xffffffff


	//   ....[142]....
        /*05ec*/ 	.word	0xffffffff


	//   ....[143]....
        /*05f0*/ 	.word	0xffffffff


	//   ....[144]....
        /*05f4*/ 	.word	0xffffffff


	//   ....[145]....
        /*05f8*/ 	.word	0xffffffff


	//   ....[146]....
        /*05fc*/ 	.word	0xffffffff


	//   ....[147]....
        /*0600*/ 	.word	0xffffffff


	//   ....[148]....
        /*0604*/ 	.word	0xffffffff


	//   ....[149]....
        /*0608*/ 	.word	0xffffffff


	//   ....[150]....
        /*060c*/ 	.word	0xffffffff


	//   ....[151]....
        /*0610*/ 	.word	0xffffffff


	//   ....[152]....
        /*0614*/ 	.word	0xffffffff


	//   ....[153]....
        /*0618*/ 	.word	0xffffffff


	//   ....[154]....
        /*061c*/ 	.word	0xffffffff


	//   ....[155]....
        /*0620*/ 	.word	0xffffffff


	//   ....[156]....
        /*0624*/ 	.word	0xffffffff


	//   ....[157]....
        /*0628*/ 	.word	0xffffffff


	//   ....[158]....
        /*062c*/ 	.word	0xffffffff


	//   ....[159]....
        /*0630*/ 	.word	0xffffffff


	//   ....[160]....
        /*0634*/ 	.word	0xffffffff


	//   ....[161]....
        /*0638*/ 	.word	0xffffffff


	//   ....[162]....
        /*063c*/ 	.word	0xffffffff


	//   ....[163]....
        /*0640*/ 	.word	0xffffffff


	//   ....[164]....
        /*0644*/ 	.word	0xffffffff


	//   ....[165]....
        /*0648*/ 	.word	0xffffffff


	//   ....[166]....
        /*064c*/ 	.word	0xffffffff


	//   ....[167]....
        /*0650*/ 	.word	0xffffffff


	//   ....[168]....
        /*0654*/ 	.word	0xffffffff


	//   ....[169]....
        /*0658*/ 	.word	0xffffffff


	//   ....[170]....
        /*065c*/ 	.word	0xffffffff


	//   ....[171]....
        /*0660*/ 	.word	0xffffffff


	//   ....[172]....
        /*0664*/ 	.word	0xffffffff


	//   ....[173]....
        /*0668*/ 	.word	0xffffffff


	//   ....[174]....
        /*066c*/ 	.word	0xffffffff


	//   ....[175]....
        /*0670*/ 	.word	0xffffffff


	//   ....[176]....
        /*0674*/ 	.word	0xffffffff


	//   ....[177]....
        /*0678*/ 	.word	0xffffffff


	//   ....[178]....
        /*067c*/ 	.word	0xffffffff


	//   ....[179]....
        /*0680*/ 	.word	0xffffffff


	//   ....[180]....
        /*0684*/ 	.word	0xffffffff


	//   ....[181]....
        /*0688*/ 	.word	0xffffffff


	//   ....[182]....
        /*068c*/ 	.word	0xffffffff


	//   ....[183]....
        /*0690*/ 	.word	0xffffffff


	//   ....[184]....
        /*0694*/ 	.word	0xffffffff


	//   ....[185]....
        /*0698*/ 	.word	0xffffffff


	//   ....[186]....
        /*069c*/ 	.word	0xffffffff


	//   ....[187]....
        /*06a0*/ 	.word	0xffffffff


	//   ....[188]....
        /*06a4*/ 	.word	0xffffffff


	//   ....[189]....
        /*06a8*/ 	.word	0xffffffff


	//   ....[190]....
        /*06ac*/ 	.word	0xffffffff


	//   ....[191]....
        /*06b0*/ 	.word	0xffffffff


	//   ....[192]....
        /*06b4*/ 	.word	0xffffffff


	//   ....[193]....
        /*06b8*/ 	.word	0xffffffff


	//   ....[194]....
        /*06bc*/ 	.word	0xffffffff


	//   ....[195]....
        /*06c0*/ 	.word	0xffffffff


	//   ....[196]....
        /*06c4*/ 	.word	0xffffffff


	//   ....[197]....
        /*06c8*/ 	.word	0xffffffff


	//   ....[198]....
        /*06cc*/ 	.word	0xffffffff


	//   ....[199]....
        /*06d0*/ 	.word	0xffffffff


	//   ....[200]....
        /*06d4*/ 	.word	0xffffffff


	//   ....[201]....
        /*06d8*/ 	.word	0xffffffff


	//   ....[202]....
        /*06dc*/ 	.word	0xffffffff


	//   ....[203]....
        /*06e0*/ 	.word	0xffffffff


	//   ....[204]....
        /*06e4*/ 	.word	0xffffffff


	//   ....[205]....
        /*06e8*/ 	.word	0xffffffff


	//   ....[206]....
        /*06ec*/ 	.word	0xffffffff


	//   ....[207]....
        /*06f0*/ 	.word	0xffffffff


	//   ....[208]....
        /*06f4*/ 	.word	0xffffffff


	//   ....[209]....
        /*06f8*/ 	.word	0xffffffff


	//   ....[210]....
        /*06fc*/ 	.word	0xffffffff


	//   ....[211]....
        /*0700*/ 	.word	0xffffffff


	//   ....[212]....
        /*0704*/ 	.word	0xffffffff


	//   ....[213]....
        /*0708*/ 	.word	0xffffffff


	//   ....[214]....
        /*070c*/ 	.word	0xffffffff


	//   ....[215]....
        /*0710*/ 	.word	0xffffffff


	//   ....[216]....
        /*0714*/ 	.word	0xffffffff


	//   ....[217]....
        /*0718*/ 	.word	0xffffffff


	//   ....[218]....
        /*071c*/ 	.word	0xffffffff


	//   ....[219]....
        /*0720*/ 	.word	0xffffffff


	//   ....[220]....
        /*0724*/ 	.word	0xffffffff


	//   ....[221]....
        /*0728*/ 	.word	0xffffffff


	//   ....[222]....
        /*072c*/ 	.word	0xffffffff


	//   ....[223]....
        /*0730*/ 	.word	0xffffffff


	//   ....[224]....
        /*0734*/ 	.word	0xffffffff


	//   ....[225]....
        /*0738*/ 	.word	0xffffffff


	//   ....[226]....
        /*073c*/ 	.word	0xffffffff


	//   ....[227]....
        /*0740*/ 	.word	0xffffffff


	//   ....[228]....
        /*0744*/ 	.word	0xffffffff


	//   ....[229]....
        /*0748*/ 	.word	0xffffffff


	//   ....[230]....
        /*074c*/ 	.word	0xffffffff


	//   ....[231]....
        /*0750*/ 	.word	0xffffffff


	//   ....[232]....
        /*0754*/ 	.word	0xffffffff


	//   ....[233]....
        /*0758*/ 	.word	0xffffffff


	//   ....[234]....
        /*075c*/ 	.word	0xffffffff


	//   ....[235]....
        /*0760*/ 	.word	0xffffffff


	//   ....[236]....
        /*0764*/ 	.word	0xffffffff


	//   ....[237]....
        /*0768*/ 	.word	0xffffffff


	//   ....[238]....
        /*076c*/ 	.word	0xffffffff


	//   ....[239]....
        /*0770*/ 	.word	0xffffffff


	//   ....[240]....
        /*0774*/ 	.word	0xffffffff


	//   ....[241]....
        /*0778*/ 	.word	0xffffffff


	//   ....[242]....
        /*077c*/ 	.word	0xffffffff


	//   ....[243]....
        /*0780*/ 	.word	0xffffffff


	//   ....[244]....
        /*0784*/ 	.word	0xffffffff


	//   ....[245]....
        /*0788*/ 	.word	0xffffffff


	//   ....[246]....
        /*078c*/ 	.word	0xffffffff


	//   ....[247]....
        /*0790*/ 	.word	0xffffffff


	//   ....[248]....
        /*0794*/ 	.word	0xffffffff


	//   ....[249]....
        /*0798*/ 	.word	0xffffffff


	//   ....[250]....
        /*079c*/ 	.word	0xffffffff


	//   ....[251]....
        /*07a0*/ 	.word	0xffffffff


	//   ....[252]....
        /*07a4*/ 	.word	0xffffffff


	//   ....[253]....
        /*07a8*/ 	.word	0xffffffff


	//   ....[254]....
        /*07ac*/ 	.word	0xffffffff


	//   ....[255]....
        /*07b0*/ 	.word	0xffffffff


	//   ....[0]....
        /*07b4*/ 	.word	0xffffffff


	//   ....[1]....
        /*07b8*/ 	.word	0xffffffff


	//   ....[2]....
        /*07bc*/ 	.word	0xffffffff


	//   ....[3]....
        /*07c0*/ 	.word	0xffffffff


	//   ....[4]....
        /*07c4*/ 	.word	0xffffffff


	//   ....[5]....
        /*07c8*/ 	.word	0xffffffff


	//   ....[6]....
        /*07cc*/ 	.word	0xffffffff


	//   ....[7]....
        /*07d0*/ 	.word	0xffffffff


	//   ....[8]....
        /*07d4*/ 	.word	0xffffffff


	//   ....[9]....
        /*07d8*/ 	.word	0xffffffff


	//   ....[10]....
        /*07dc*/ 	.word	0xffffffff


	//   ....[11]....
        /*07e0*/ 	.word	0xffffffff


	//   ....[12]....
        /*07e4*/ 	.word	0xffffffff


	//   ....[13]....
        /*07e8*/ 	.word	0xffffffff


	//   ....[14]....
        /*07ec*/ 	.word	0xffffffff


	//   ....[15]....
        /*07f0*/ 	.word	0xffffffff


	//   ....[16]....
        /*07f4*/ 	.word	0xffffffff


	//   ....[17]....
        /*07f8*/ 	.word	0xffffffff


	//   ....[18]....
        /*07fc*/ 	.word	0xffffffff


	//   ....[19]....
        /*0800*/ 	.word	0xffffffff


	//   ....[20]....
        /*0804*/ 	.word	0xffffffff


	//   ....[21]....
        /*0808*/ 	.word	0xffffffff


	//   ....[22]....
        /*080c*/ 	.word	0xffffffff


	//   ....[23]....
        /*0810*/ 	.word	0xffffffff


	//   ....[24]....
        /*0814*/ 	.word	0xffffffff


	//   ....[25]....
        /*0818*/ 	.word	0xffffffff


	//   ....[26]....
        /*081c*/ 	.word	0xffffffff


	//   ....[27]....
        /*0820*/ 	.word	0xffffffff


	//   ....[28]....
        /*0824*/ 	.word	0xffffffff


	//   ....[29]....
        /*0828*/ 	.word	0xffffffff


	//   ....[30]....
        /*082c*/ 	.word	0xffffffff


	//   ....[31]....
        /*0830*/ 	.word	0xffffffff


	//   ....[32]....
        /*0834*/ 	.word	0xffffffff


	//   ....[33]....
        /*0838*/ 	.word	0xffffffff


	//   ....[34]....
        /*083c*/ 	.word	0xffffffff


	//   ....[35]....
        /*0840*/ 	.word	0xffffffff


	//   ....[36]....
        /*0844*/ 	.word	0xffffffff


	//   ....[37]....
        /*0848*/ 	.word	0xffffffff


	//   ....[38]....
        /*084c*/ 	.word	0xffffffff


	//   ....[39]....
        /*0850*/ 	.word	0xffffffff


	//   ....[40]....
        /*0854*/ 	.word	0xffffffff


	//   ....[41]....
        /*0858*/ 	.word	0xffffffff


	//   ....[42]....
        /*085c*/ 	.word	0xffffffff


	//   ....[43]....
        /*0860*/ 	.word	0xffffffff


	//   ....[44]....
        /*0864*/ 	.word	0xffffffff


	//   ....[45]....
        /*0868*/ 	.word	0xffffffff


	//   ....[46]....
        /*086c*/ 	.word	0xffffffff


	//   ....[47]....
        /*0870*/ 	.word	0xffffffff


	//   ....[48]....
        /*0874*/ 	.word	0xffffffff


	//   ....[49]....
        /*0878*/ 	.word	0xffffffff


	//   ....[50]....
        /*087c*/ 	.word	0xffffffff


	//   ....[51]....
        /*0880*/ 	.word	0xffffffff


	//   ....[52]....
        /*0884*/ 	.word	0xffffffff


	//   ....[53]....
        /*0888*/ 	.word	0xffffffff


	//   ....[54]....
        /*088c*/ 	.word	0xffffffff


	//   ....[55]....
        /*0890*/ 	.word	0xffffffff


	//   ....[56]....
        /*0894*/ 	.word	0xffffffff


	//   ....[57]....
        /*0898*/ 	.word	0xffffffff


	//   ....[58]....
        /*089c*/ 	.word	0xffffffff


	//   ....[59]....
        /*08a0*/ 	.word	0xffffffff


	//   ....[60]....
        /*08a4*/ 	.word	0xffffffff


	//   ....[61]....
        /*08a8*/ 	.word	0xffffffff


	//   ....[62]....
        /*08ac*/ 	.word	0xffffffff


	//   ....[63]....
        /*08b0*/ 	.word	0x0500000f


	//   ....[64]....
        /*08b4*/ 	.word	0x0500000f


	//   ....[65]....
        /*08b8*/ 	.word	0x0500000f


	//   ....[66]....
        /*08bc*/ 	.word	0x0500000f


	//   ....[67]....
        /*08c0*/ 	.word	0x0500000f


	//   ....[68]....
        /*08c4*/ 	.word	0x0500000f


	//   ....[69]....
        /*08c8*/ 	.word	0x0500000f


	//   ....[70]....
        /*08cc*/ 	.word	0x0500000f


	//   ....[71]....
        /*08d0*/ 	.word	0x0500000f


	//   ....[72]....
        /*08d4*/ 	.word	0x0500000f


	//   ....[73]....
        /*08d8*/ 	.word	0x0500000f


	//   ....[74]....
        /*08dc*/ 	.word	0x0500000f


	//   ....[75]....
        /*08e0*/ 	.word	0x0500000f


	//   ....[76]....
        /*08e4*/ 	.word	0x0500000f


	//   ....[77]....
        /*08e8*/ 	.word	0x0500000f


	//   ....[78]....
        /*08ec*/ 	.word	0x0500000f


	//   ....[79]....
        /*08f0*/ 	.word	0x0500000f


	//   ....[80]....
        /*08f4*/ 	.word	0x0500000f


	//   ....[81]....
        /*08f8*/ 	.word	0x0500000f


	//   ....[82]....
        /*08fc*/ 	.word	0x0500000f


	//   ....[83]....
        /*0900*/ 	.word	0x0500000f


	//   ....[84]....
        /*0904*/ 	.word	0x0500000f


	//   ....[85]....
        /*0908*/ 	.word	0x0500000f


	//   ....[86]....
        /*090c*/ 	.word	0x0500000f


	//   ....[87]....
        /*0910*/ 	.word	0x0500000f


	//   ....[88]....
        /*0914*/ 	.word	0x0500000f


	//   ....[89]....
        /*0918*/ 	.word	0x0500000f


	//   ....[90]....
        /*091c*/ 	.word	0x0500000f


	//   ....[91]....
        /*0920*/ 	.word	0x0500000f


	//   ....[92]....
        /*0924*/ 	.word	0x0500000f


	//   ....[93]....
        /*0928*/ 	.word	0x0500000f


	//   ....[94]....
        /*092c*/ 	.word	0x0500000f


	//   ....[95]....
        /*0930*/ 	.word	0x0500000f


	//   ....[96]....
        /*0934*/ 	.word	0x0500000f


	//   ....[97]....
        /*0938*/ 	.word	0x0500000f


	//   ....[98]....
        /*093c*/ 	.word	0x0500000f


	//   ....[99]....
        /*0940*/ 	.word	0x0500000f


	//   ....[100]....
        /*0944*/ 	.word	0x0500000f


	//   ....[101]....
        /*0948*/ 	.word	0x0500000f


	//   ....[102]....
        /*094c*/ 	.word	0x0500000f


	//   ....[103]....
        /*0950*/ 	.word	0x0500000f


	//   ....[104]....
        /*0954*/ 	.word	0x0500000f


	//   ....[105]....
        /*0958*/ 	.word	0x0500000f


	//   ....[106]....
        /*095c*/ 	.word	0x0500000f


	//   ....[107]....
        /*0960*/ 	.word	0x0500000f


	//   ....[108]....
        /*0964*/ 	.word	0x0500000f


	//   ....[109]....
        /*0968*/ 	.word	0x0500000f


	//   ....[110]....
        /*096c*/ 	.word	0x0500000f


	//   ....[111]....
        /*0970*/ 	.word	0x0500000f


	//   ....[112]....
        /*0974*/ 	.word	0x0500000f


	//   ....[113]....
        /*0978*/ 	.word	0x0500000f


	//   ....[114]....
        /*097c*/ 	.word	0x0500000f


	//   ....[115]....
        /*0980*/ 	.word	0x0500000f


	//   ....[116]....
        /*0984*/ 	.word	0x0500000f


	//   ....[117]....
        /*0988*/ 	.word	0x0500000f


	//   ....[118]....
        /*098c*/ 	.word	0x0500000f


	//   ....[119]....
        /*0990*/ 	.word	0x0500000f


	//   ....[120]....
        /*0994*/ 	.word	0x0500000f


	//   ....[121]....
        /*0998*/ 	.word	0x0500000f


	//   ....[122]....
        /*099c*/ 	.word	0x0500000f


	//   ....[123]....
        /*09a0*/ 	.word	0x0500000f


	//   ....[124]....
        /*09a4*/ 	.word	0x0500000f


	//   ....[125]....
        /*09a8*/ 	.word	0x0500000f


	//   ....[126]....
        /*09ac*/ 	.word	0x0500000f


	//   ....[127]....
        /*09b0*/ 	.word	0x0500000f


	//   ....[128]....
        /*09b4*/ 	.word	0x0500000f


	//   ....[129]....
        /*09b8*/ 	.word	0x0500000f


	//   ....[130]....
        /*09bc*/ 	.word	0x0500000f


	//   ....[131]....
        /*09c0*/ 	.word	0x0500000f


	//   ....[132]....
        /*09c4*/ 	.word	0x0500000f


	//   ....[133]....
        /*09c8*/ 	.word	0x0500000f


	//   ....[134]....
        /*09cc*/ 	.word	0x0500000f


	//   ....[135]....
        /*09d0*/ 	.word	0x0500000f


	//   ....[136]....
        /*09d4*/ 	.word	0x0500000f


	//   ....[137]....
        /*09d8*/ 	.word	0x0500000f


	//   ....[138]....
        /*09dc*/ 	.word	0x0500000f


	//   ....[139]....
        /*09e0*/ 	.word	0x0500000f


	//   ....[140]....
        /*09e4*/ 	.word	0x0500000f


	//   ....[141]....
        /*09e8*/ 	.word	0x0500000f


	//   ....[142]....
        /*09ec*/ 	.word	0x0500000f


	//   ....[143]....
        /*09f0*/ 	.word	0x0500000f


	//   ....[144]....
        /*09f4*/ 	.word	0x0500000f


	//   ....[145]....
        /*09f8*/ 	.word	0x0500000f


	//   ....[146]....
        /*09fc*/ 	.word	0x0500000f


	//   ....[147]....
        /*0a00*/ 	.word	0x0500000f


	//   ....[148]....
        /*0a04*/ 	.word	0x0500000f


	//   ....[149]....
        /*0a08*/ 	.word	0x0500000f


	//   ....[150]....
        /*0a0c*/ 	.word	0x0500000f


	//   ....[151]....
        /*0a10*/ 	.word	0x0500000f


	//   ....[152]....
        /*0a14*/ 	.word	0x0500000f


	//   ....[153]....
        /*0a18*/ 	.word	0x0500000f


	//   ....[154]....
        /*0a1c*/ 	.word	0x0500000f


	//   ....[155]....
        /*0a20*/ 	.word	0x0500000f


	//   ....[156]....
        /*0a24*/ 	.word	0x0500000f


	//   ....[157]....
        /*0a28*/ 	.word	0x0500000f


	//   ....[158]....
        /*0a2c*/ 	.word	0x0500000f


	//   ....[159]....
        /*0a30*/ 	.word	0x0500000f


	//   ....[160]....
        /*0a34*/ 	.word	0x0500000f


	//   ....[161]....
        /*0a38*/ 	.word	0x0500000f


	//   ....[162]....
        /*0a3c*/ 	.word	0x0500000f


	//   ....[163]....
        /*0a40*/ 	.word	0x0500000f


	//   ....[164]....
        /*0a44*/ 	.word	0x0500000f


	//   ....[165]....
        /*0a48*/ 	.word	0x0500000f


	//   ....[166]....
        /*0a4c*/ 	.word	0x0500000f


	//   ....[167]....
        /*0a50*/ 	.word	0x0500000f


	//   ....[168]....
        /*0a54*/ 	.word	0x0500000f


	//   ....[169]....
        /*0a58*/ 	.word	0x0500000f


	//   ....[170]....
        /*0a5c*/ 	.word	0x0500000f


	//   ....[171]....
        /*0a60*/ 	.word	0x0500000f


	//   ....[172]....
        /*0a64*/ 	.word	0x0500000f


	//   ....[173]....
        /*0a68*/ 	.word	0x0500000f


	//   ....[174]....
        /*0a6c*/ 	.word	0x0500000f


	//   ....[175]....
        /*0a70*/ 	.word	0x0500000f


	//   ....[176]....
        /*0a74*/ 	.word	0x0500000f


	//   ....[177]....
        /*0a78*/ 	.word	0x0500000f


	//   ....[178]....
        /*0a7c*/ 	.word	0x0500000f


	//   ....[179]....
        /*0a80*/ 	.word	0x0500000f


	//   ....[180]....
        /*0a84*/ 	.word	0x0500000f


	//   ....[181]....
        /*0a88*/ 	.word	0x0500000f


	//   ....[182]....
        /*0a8c*/ 	.word	0x0500000f


	//   ....[183]....
        /*0a90*/ 	.word	0x0500000f


	//   ....[184]....
        /*0a94*/ 	.word	0x0500000f


	//   ....[185]....
        /*0a98*/ 	.word	0x0500000f


	//   ....[186]....
        /*0a9c*/ 	.word	0x0500000f


	//   ....[187]....
        /*0aa0*/ 	.word	0x0500000f


	//   ....[188]....
        /*0aa4*/ 	.word	0x0500000f


	//   ....[189]....
        /*0aa8*/ 	.word	0x0500000f


	//   ....[190]....
        /*0aac*/ 	.word	0x0500000f


	//   ....[191]....
        /*0ab0*/ 	.word	0x0500000f


	//   ....[192]....
        /*0ab4*/ 	.word	0x0500000f


	//   ....[193]....
        /*0ab8*/ 	.word	0x0500000f


	//   ....[194]....
        /*0abc*/ 	.word	0x0500000f


	//   ....[195]....
        /*0ac0*/ 	.word	0x0500000f


	//   ....[196]....
        /*0ac4*/ 	.word	0x0500000f


	//   ....[197]....
        /*0ac8*/ 	.word	0x0500000f


	//   ....[198]....
        /*0acc*/ 	.word	0x0500000f


	//   ....[199]....
        /*0ad0*/ 	.word	0x0500000f


	//   ....[200]....
        /*0ad4*/ 	.word	0x0500000f


	//   ....[201]....
        /*0ad8*/ 	.word	0x0500000f


	//   ....[202]....
        /*0adc*/ 	.word	0x0500000f


	//   ....[203]....
        /*0ae0*/ 	.word	0x0500000f


	//   ....[204]....
        /*0ae4*/ 	.word	0x0500000f


	//   ....[205]....
        /*0ae8*/ 	.word	0x0500000f


	//   ....[206]....
        /*0aec*/ 	.word	0x0500000f


	//   ....[207]....
        /*0af0*/ 	.word	0x0500000f


	//   ....[208]....
        /*0af4*/ 	.word	0x0500000f


	//   ....[209]....
        /*0af8*/ 	.word	0x0500000f


	//   ....[210]....
        /*0afc*/ 	.word	0x0500000f


	//   ....[211]....
        /*0b00*/ 	.word	0x0500000f


	//   ....[212]....
        /*0b04*/ 	.word	0x0500000f


	//   ....[213]....
        /*0b08*/ 	.word	0x0500000f


	//   ....[214]....
        /*0b0c*/ 	.word	0x0500000f


	//   ....[215]....
        /*0b10*/ 	.word	0x0500000f


	//   ....[216]....
        /*0b14*/ 	.word	0x0500000f


	//   ....[217]....
        /*0b18*/ 	.word	0x0500000f


	//   ....[218]....
        /*0b1c*/ 	.word	0x0500000f


	//   ....[219]....
        /*0b20*/ 	.word	0x0500000f


	//   ....[220]....
        /*0b24*/ 	.word	0x0500000f


	//   ....[221]....
        /*0b28*/ 	.word	0x0500000f


	//   ....[222]....
        /*0b2c*/ 	.word	0x0500000f


	//   ....[223]....
        /*0b30*/ 	.word	0x0500000f


	//   ....[224]....
        /*0b34*/ 	.word	0x0500000f


	//   ....[225]....
        /*0b38*/ 	.word	0x0500000f


	//   ....[226]....
        /*0b3c*/ 	.word	0x0500000f


	//   ....[227]....
        /*0b40*/ 	.word	0x0500000f


	//   ....[228]....
        /*0b44*/ 	.word	0x0500000f


	//   ....[229]....
        /*0b48*/ 	.word	0x0500000f


	//   ....[230]....
        /*0b4c*/ 	.word	0x0500000f


	//   ....[231]....
        /*0b50*/ 	.word	0x0500000f


	//   ....[232]....
        /*0b54*/ 	.word	0x0500000f


	//   ....[233]....
        /*0b58*/ 	.word	0x0500000f


	//   ....[234]....
        /*0b5c*/ 	.word	0x0500000f


	//   ....[235]....
        /*0b60*/ 	.word	0x0500000f


	//   ....[236]....
        /*0b64*/ 	.word	0x0500000f


	//   ....[237]....
        /*0b68*/ 	.word	0x0500000f


	//   ....[238]....
        /*0b6c*/ 	.word	0x0500000f


	//   ....[239]....
        /*0b70*/ 	.word	0x0500000f


	//   ....[240]....
        /*0b74*/ 	.word	0x0500000f


	//   ....[241]....
        /*0b78*/ 	.word	0x0500000f


	//   ....[242]....
        /*0b7c*/ 	.word	0x0500000f


	//   ....[243]....
        /*0b80*/ 	.word	0x0500000f


	//   ....[244]....
        /*0b84*/ 	.word	0x0500000f


	//   ....[245]....
        /*0b88*/ 	.word	0x0500000f


	//   ....[246]....
        /*0b8c*/ 	.word	0x0500000f


	//   ....[247]....
        /*0b90*/ 	.word	0x0500000f


	//   ....[248]....
        /*0b94*/ 	.word	0x0500000f


	//   ....[249]....
        /*0b98*/ 	.word	0x0500000f


	//   ....[250]....
        /*0b9c*/ 	.word	0x0500000f


	//   ....[251]....
        /*0ba0*/ 	.word	0x0500000f


	//   ....[252]....
        /*0ba4*/ 	.word	0x0500000f


	//   ....[253]....
        /*0ba8*/ 	.word	0x0500000f


	//   ....[254]....
        /*0bac*/ 	.word	0x0500000f


	//   ....[255]....
        /*0bb0*/ 	.word	0x0500000f


	//   ....[0]....
        /*0bb4*/ 	.word	0x0500000f


	//   ....[1]....
        /*0bb8*/ 	.word	0x0500000f


	//   ....[2]....
        /*0bbc*/ 	.word	0x0500000f


	//   ....[3]....
        /*0bc0*/ 	.word	0x0500000f


	//   ....[4]....
        /*0bc4*/ 	.word	0x0500000f


	//   ....[5]....
        /*0bc8*/ 	.word	0x0500000f


	//   ....[6]....
        /*0bcc*/ 	.word	0x0500000f


	//   ....[7]....
        /*0bd0*/ 	.word	0x0500000f


	//   ....[8]....
        /*0bd4*/ 	.word	0x0500000f


	//   ....[9]....
        /*0bd8*/ 	.word	0x0500000f


	//   ....[10]....
        /*0bdc*/ 	.word	0x0500000f


	//   ....[11]....
        /*0be0*/ 	.word	0x0500000f


	//   ....[12]....
        /*0be4*/ 	.word	0x0500000f


	//   ....[13]....
        /*0be8*/ 	.word	0x0500000f


	//   ....[14]....
        /*0bec*/ 	.word	0x0500000f


	//   ....[15]....
        /*0bf0*/ 	.word	0x0500000f


	//   ....[16]....
        /*0bf4*/ 	.word	0x0500000f


	//   ....[17]....
        /*0bf8*/ 	.word	0x0500000f


	//   ....[18]....
        /*0bfc*/ 	.word	0x0500000f


	//   ....[19]....
        /*0c00*/ 	.word	0x0500000f


	//   ....[20]....
        /*0c04*/ 	.word	0x0500000f


	//   ....[21]....
        /*0c08*/ 	.word	0x0500000f


	//   ....[22]....
        /*0c0c*/ 	.word	0x0500000f


	//   ....[23]....
        /*0c10*/ 	.word	0x0500000f


	//   ....[24]....
        /*0c14*/ 	.word	0x0500000f


	//   ....[25]....
        /*0c18*/ 	.word	0x0500000f


	//   ....[26]....
        /*0c1c*/ 	.word	0x0500000f


	//   ....[27]....
        /*0c20*/ 	.word	0x0500000f


	//   ....[28]....
        /*0c24*/ 	.word	0x0500000f


	//   ....[29]....
        /*0c28*/ 	.word	0x0500000f


	//   ....[30]....
        /*0c2c*/ 	.word	0x0500000f


	//   ....[31]....
        /*0c30*/ 	.word	0x0500000f


	//   ....[32]....
        /*0c34*/ 	.word	0x0500000f


	//   ....[33]....
        /*0c38*/ 	.word	0x0500000f


	//   ....[34]....
        /*0c3c*/ 	.word	0x0500000f


	//   ....[35]....
        /*0c40*/ 	.word	0x0500000f


	//   ....[36]....
        /*0c44*/ 	.word	0x0500000f


	//   ....[37]....
        /*0c48*/ 	.word	0x0500000f


	//   ....[38]....
        /*0c4c*/ 	.word	0x0500000f


	//   ....[39]....
        /*0c50*/ 	.word	0x0500000f


	//   ....[40]....
        /*0c54*/ 	.word	0x0500000f


	//   ....[41]....
        /*0c58*/ 	.word	0x0500000f


	//   ....[42]....
        /*0c5c*/ 	.word	0x0500000f


	//   ....[43]....
        /*0c60*/ 	.word	0x0500000f


	//   ....[44]....
        /*0c64*/ 	.word	0x0500000f


	//   ....[45]....
        /*0c68*/ 	.word	0x0500000f


	//   ....[46]....
        /*0c6c*/ 	.word	0x0500000f


	//   ....[47]....
        /*0c70*/ 	.word	0x0500000f


	//   ....[48]....
        /*0c74*/ 	.word	0x0500000f


	//   ....[49]....
        /*0c78*/ 	.word	0x0500000f


	//   ....[50]....
        /*0c7c*/ 	.word	0x0500000f


	//   ....[51]....
        /*0c80*/ 	.word	0x0500000f


	//   ....[52]....
        /*0c84*/ 	.word	0x0500000f


	//   ....[53]....
        /*0c88*/ 	.word	0x0500000f


	//   ....[54]....
        /*0c8c*/ 	.word	0x0500000f


	//   ....[55]....
        /*0c90*/ 	.word	0x0500000f


	//   ....[56]....
        /*0c94*/ 	.word	0x0500000f


	//   ....[57]....
        /*0c98*/ 	.word	0x0500000f


	//   ....[58]....
        /*0c9c*/ 	.word	0x0500000f


	//   ....[59]....
        /*0ca0*/ 	.word	0x0500000f


	//   ....[60]....
        /*0ca4*/ 	.word	0x0500000f


	//   ....[61]....
        /*0ca8*/ 	.word	0x0500000f


	//   ....[62]....
        /*0cac*/ 	.word	0x0500000f


	//   ....[63]....
        /*0cb0*/ 	.word	0x0500000f


	//   ....[64]....
        /*0cb4*/ 	.word	0x0500000f


	//   ....[65]....
        /*0cb8*/ 	.word	0x0500000f


	//   ....[66]....
        /*0cbc*/ 	.word	0x0500000f


	//   ....[67]....
        /*0cc0*/ 	.word	0x0500000f


	//   ....[68]....
        /*0cc4*/ 	.word	0x0500000f


	//----- nvinfo : EIATTR_COOP_GROUP_INSTR_OFFSETS
	.align		4
.L_484:
        /*0cc8*/ 	.byte	0x04, 0x28
        /*0cca*/ 	.short	(.L_486 - .L_485)


	//   ....[0]....
.L_485:
        /*0ccc*/ 	.word	0x00000070


	//   ....[1]....
        /*0cd0*/ 	.word	0x00000140


	//   ....[2]....
        /*0cd4*/ 	.word	0x00000190


	//   ....[3]....
        /*0cd8*/ 	.word	0x000003c0


	//   ....[4]....
        /*0cdc*/ 	.word	0x00000520


	//   ....[5]....
        /*0ce0*/ 	.word	0x00000640


	//   ....[6]....
        /*0ce4*/ 	.word	0x000007a0


	//   ....[7]....
        /*0ce8*/ 	.word	0x00003390


	//   ....[8]....
        /*0cec*/ 	.word	0x000033a0


	//   ....[9]....
        /*0cf0*/ 	.word	0x000042a0


	//   ....[10]....
        /*0cf4*/ 	.word	0x000042b0


	//   ....[11]....
        /*0cf8*/ 	.word	0x000054f0


	//   ....[12]....
        /*0cfc*/ 	.word	0x00005500


	//   ....[13]....
        /*0d00*/ 	.word	0x000064a0


	//   ....[14]....
        /*0d04*/ 	.word	0x000064b0


	//   ....[15]....
        /*0d08*/ 	.word	0x00007690


	//   ....[16]....
        /*0d0c*/ 	.word	0x000076a0


	//   ....[17]....
        /*0d10*/ 	.word	0x000077b0


	//   ....[18]....
        /*0d14*/ 	.word	0x000077c0


	//   ....[19]....
        /*0d18*/ 	.word	0x00007b20


	//   ....[20]....
        /*0d1c*/ 	.word	0x00007b40


	//   ....[21]....
        /*0d20*/ 	.word	0x00007c30


	//   ....[22]....
        /*0d24*/ 	.word	0x00007c50


	//   ....[23]....
        /*0d28*/ 	.word	0x00008a00


	//   ....[24]....
        /*0d2c*/ 	.word	0x00009330


	//   ....[25]....
        /*0d30*/ 	.word	0x00009340


	//   ....[26]....
        /*0d34*/ 	.word	0x00009350


	//   ....[27]....
        /*0d38*/ 	.word	0x00009360


	//   ....[28]....
        /*0d3c*/ 	.word	0x00009560


	//   ....[29]....
        /*0d40*/ 	.word	0x00009570


	//   ....[30]....
        /*0d44*/ 	.word	0x00009580


	//   ....[31]....
        /*0d48*/ 	.word	0x00009590


	//   ....[32]....
        /*0d4c*/ 	.word	0x00009770


	//   ....[33]....
        /*0d50*/ 	.word	0x00009780


	//   ....[34]....
        /*0d54*/ 	.word	0x00009790


	//   ....[35]....
        /*0d58*/ 	.word	0x000097a0


	//   ....[36]....
        /*0d5c*/ 	.word	0x000099a0


	//   ....[37]....
        /*0d60*/ 	.word	0x000099b0


	//   ....[38]....
        /*0d64*/ 	.word	0x000099c0


	//   ....[39]....
        /*0d68*/ 	.word	0x000099d0


	//   ....[40]....
        /*0d6c*/ 	.word	0x0000dca0


	//   ....[41]....
        /*0d70*/ 	.word	0x0000dcc0


	//   ....[42]....
        /*0d74*/ 	.word	0x0000dcd0


	//   ....[43]....
        /*0d78*/ 	.word	0x0000dce0


	//   ....[44]....
        /*0d7c*/ 	.word	0x0000dda0


	//   ....[45]....
        /*0d80*/ 	.word	0x0000ddc0


	//   ....[46]....
        /*0d84*/ 	.word	0x0000ddd0


	//   ....[47]....
        /*0d88*/ 	.word	0x0000dde0


	//   ....[48]....
        /*0d8c*/ 	.word	0x0000dfc0


	//   ....[49]....
        /*0d90*/ 	.word	0x0000dfe0


	//   ....[50]....
        /*0d94*/ 	.word	0x0000e000


	//   ....[51]....
        /*0d98*/ 	.word	0x0000e010


	//   ....[52]....
        /*0d9c*/ 	.word	0x0000e090


	//   ....[53]....
        /*0da0*/ 	.word	0x0000e0a0


	//   ....[54]....
        /*0da4*/ 	.word	0x0000e0b0


	//   ....[55]....
        /*0da8*/ 	.word	0x0000e0c0


	//   ....[56]....
        /*0dac*/ 	.word	0x00012f20


	//   ....[57]....
        /*0db0*/ 	.word	0x00013790


	//   ....[58]....
        /*0db4*/ 	.word	0x00013dd0


	//   ....[59]....
        /*0db8*/ 	.word	0x00013df0


	//   ....[60]....
        /*0dbc*/ 	.word	0x00014120


	//   ....[61]....
        /*0dc0*/ 	.word	0x00014170


	//   ....[62]....
        /*0dc4*/ 	.word	0x00015450


	//   ....[63]....
        /*0dc8*/ 	.word	0x000158b0


	//   ....[64]....
        /*0dcc*/ 	.word	0x00015f80


	//   ....[65]....
        /*0dd0*/ 	.word	0x00015fe0


	//   ....[66]....
        /*0dd4*/ 	.word	0x00016860


	//   ....[67]....
        /*0dd8*/ 	.word	0x00016a30


	//   ....[68]....
        /*0ddc*/ 	.word	0x00018170


	//   ....[69]....
        /*0de0*/ 	.word	0x00018190


	//   ....[70]....
        /*0de4*/ 	.word	0x00018af0


	//   ....[71]....
        /*0de8*/ 	.word	0x00018ba0


	//   ....[72]....
        /*0dec*/ 	.word	0x00019fc0


	//   ....[73]....
        /*0df0*/ 	.word	0x0001a400


	//   ....[74]....
        /*0df4*/ 	.word	0x0001a9b0


	//   ....[75]....
        /*0df8*/ 	.word	0x0001a9d0


	//   ....[76]....
        /*0dfc*/ 	.word	0x0001b460


	//   ....[77]....
        /*0e00*/ 	.word	0x0001b5d0


	//   ....[78]....
        /*0e04*/ 	.word	0x0001c0d0


	//   ....[79]....
        /*0e08*/ 	.word	0x0001c120


	//   ....[80]....
        /*0e0c*/ 	.word	0x0001c320


	//   ....[81]....
        /*0e10*/ 	.word	0x0001c350


	//   ....[82]....
        /*0e14*/ 	.word	0x0001d560


	//   ....[83]....
        /*0e18*/ 	.word	0x0001d590


	//   ....[84]....
        /*0e1c*/ 	.word	0x0001d5c0


	//   ....[85]....
        /*0e20*/ 	.word	0x0001d5f0


	//   ....[86]....
        /*0e24*/ 	.word	0x0001d620


	//   ....[87]....
        /*0e28*/ 	.word	0x0001d650


	//   ....[88]....
        /*0e2c*/ 	.word	0x0001d680


	//   ....[89]....
        /*0e30*/ 	.word	0x0001d6b0


	//   ....[90]....
        /*0e34*/ 	.word	0x0001d6e0


	//   ....[91]....
        /*0e38*/ 	.word	0x0001d740


	//   ....[92]....
        /*0e3c*/ 	.word	0x0001d770


	//   ....[93]....
        /*0e40*/ 	.word	0x0001d7a0


	//   ....[94]....
        /*0e44*/ 	.word	0x0001d7d0


	//   ....[95]....
        /*0e48*/ 	.word	0x0001d800


	//   ....[96]....
        /*0e4c*/ 	.word	0x0001d830


	//   ....[97]....
        /*0e50*/ 	.word	0x0001d860


	//   ....[98]....
        /*0e54*/ 	.word	0x0001d890


	//   ....[99]....
        /*0e58*/ 	.word	0x0001d8c0


	//   ....[100]....
        /*0e5c*/ 	.word	0x0001d8f0


	//   ....[101]....
        /*0e60*/ 	.word	0x0001d920


	//   ....[102]....
        /*0e64*/ 	.word	0x0001d950


	//   ....[103]....
        /*0e68*/ 	.word	0x0001d980


	//   ....[104]....
        /*0e6c*/ 	.word	0x0001d9b0


	//   ....[105]....
        /*0e70*/ 	.word	0x0001d9e0


	//   ....[106]....
        /*0e74*/ 	.word	0x0001da10


	//   ....[107]....
        /*0e78*/ 	.word	0x0001da40


	//   ....[108]....
        /*0e7c*/ 	.word	0x0001da70


	//   ....[109]....
        /*0e80*/ 	.word	0x0001daa0


	//   ....[110]....
        /*0e84*/ 	.word	0x0001dad0


	//   ....[111]....
        /*0e88*/ 	.word	0x0001db00


	//   ....[112]....
        /*0e8c*/ 	.word	0x0001db30


	//   ....[113]....
        /*0e90*/ 	.word	0x0001db60


	//   ....[114]....
        /*0e94*/ 	.word	0x0001db90


	//   ....[115]....
        /*0e98*/ 	.word	0x0001dbc0


	//   ....[116]....
        /*0e9c*/ 	.word	0x0001dbf0


	//   ....[117]....
        /*0ea0*/ 	.word	0x0001dc20


	//   ....[118]....
        /*0ea4*/ 	.word	0x0001dc50


	//   ....[119]....
        /*0ea8*/ 	.word	0x0001dc80


	//   ....[120]....
        /*0eac*/ 	.word	0x0001dcb0


	//   ....[121]....
        /*0eb0*/ 	.word	0x0001dce0


	//   ....[122]....
        /*0eb4*/ 	.word	0x0001dd10


	//   ....[123]....
        /*0eb8*/ 	.word	0x0001dd40


	//   ....[124]....
        /*0ebc*/ 	.word	0x0001dd70


	//   ....[125]....
        /*0ec0*/ 	.word	0x0001dda0


	//   ....[126]....
        /*0ec4*/ 	.word	0x0001ddd0


	//   ....[127]....
        /*0ec8*/ 	.word	0x0001de00


	//   ....[128]....
        /*0ecc*/ 	.word	0x0001de30


	//   ....[129]....
        /*0ed0*/ 	.word	0x0001de60


	//   ....[130]....
        /*0ed4*/ 	.word	0x0001de90


	//   ....[131]....
        /*0ed8*/ 	.word	0x0001dec0


	//   ....[132]....
        /*0edc*/ 	.word	0x0001def0


	//   ....[133]....
        /*0ee0*/ 	.word	0x0001df20


	//   ....[134]....
        /*0ee4*/ 	.word	0x0001df50


	//   ....[135]....
        /*0ee8*/ 	.word	0x0001df80


	//   ....[136]....
        /*0eec*/ 	.word	0x0001dfb0


	//   ....[137]....
        /*0ef0*/ 	.word	0x0001dfe0


	//   ....[138]....
        /*0ef4*/ 	.word	0x0001e010


	//   ....[139]....
        /*0ef8*/ 	.word	0x0001e040


	//   ....[140]....
        /*0efc*/ 	.word	0x0001e070


	//   ....[141]....
        /*0f00*/ 	.word	0x0001e0a0


	//   ....[142]....
        /*0f04*/ 	.word	0x0001e0d0


	//   ....[143]....
        /*0f08*/ 	.word	0x0001e100


	//   ....[144]....
        /*0f0c*/ 	.word	0x0001e130


	//   ....[145]....
        /*0f10*/ 	.word	0x0001e160


	//   ....[146]....
        /*0f14*/ 	.word	0x0001e190


	//   ....[147]....
        /*0f18*/ 	.word	0x0001e1c0


	//   ....[148]....
        /*0f1c*/ 	.word	0x0001e1f0


	//   ....[149]....
        /*0f20*/ 	.word	0x0001e220


	//   ....[150]....
        /*0f24*/ 	.word	0x0001e250


	//   ....[151]....
        /*0f28*/ 	.word	0x0001e280


	//   ....[152]....
        /*0f2c*/ 	.word	0x0001e2b0


	//   ....[153]....
        /*0f30*/ 	.word	0x0001e2e0


	//   ....[154]....
        /*0f34*/ 	.word	0x0001e310


	//   ....[155]....
        /*0f38*/ 	.word	0x0001e340


	//   ....[156]....
        /*0f3c*/ 	.word	0x0001e370


	//   ....[157]....
        /*0f40*/ 	.word	0x0001e3a0


	//   ....[158]....
        /*0f44*/ 	.word	0x0001e3d0


	//   ....[159]....
        /*0f48*/ 	.word	0x0001e400


	//   ....[160]....
        /*0f4c*/ 	.word	0x0001e430


	//   ....[161]....
        /*0f50*/ 	.word	0x0001e460


	//   ....[162]....
        /*0f54*/ 	.word	0x0001e490


	//   ....[163]....
        /*0f58*/ 	.word	0x0001e4c0


	//   ....[164]....
        /*0f5c*/ 	.word	0x0001e4f0


	//   ....[165]....
        /*0f60*/ 	.word	0x0001e520


	//   ....[166]....
        /*0f64*/ 	.word	0x0001e550


	//   ....[167]....
        /*0f68*/ 	.word	0x0001e580


	//   ....[168]....
        /*0f6c*/ 	.word	0x0001e5b0


	//   ....[169]....
        /*0f70*/ 	.word	0x0001e5e0


	//   ....[170]....
        /*0f74*/ 	.word	0x0001e610


	//   ....[171]....
        /*0f78*/ 	.word	0x0001e640


	//   ....[172]....
        /*0f7c*/ 	.word	0x0001e670


	//   ....[173]....
        /*0f80*/ 	.word	0x0001e690


	//   ....[174]....
        /*0f84*/ 	.word	0x0001e6c0


	//   ....[175]....
        /*0f88*/ 	.word	0x0001e6d0


	//   ....[176]....
        /*0f8c*/ 	.word	0x0001e700


	//   ....[177]....
        /*0f90*/ 	.word	0x0001e710


	//   ....[178]....
        /*0f94*/ 	.word	0x0001e740


	//   ....[179]....
        /*0f98*/ 	.word	0x0001e750


	//   ....[180]....
        /*0f9c*/ 	.word	0x0001e780


	//   ....[181]....
        /*0fa0*/ 	.word	0x0001e790


	//   ....[182]....
        /*0fa4*/ 	.word	0x0001e7c0


	//   ....[183]....
        /*0fa8*/ 	.word	0x0001e7d0


	//   ....[184]....
        /*0fac*/ 	.word	0x0001e800


	//   ....[185]....
        /*0fb0*/ 	.word	0x0001e810


	//   ....[186]....
        /*0fb4*/ 	.word	0x0001e840


	//   ....[187]....
        /*0fb8*/ 	.word	0x0001e850


	//   ....[188]....
        /*0fbc*/ 	.word	0x0001e880


	//   ....[189]....
        /*0fc0*/ 	.word	0x0001e890


	//   ....[190]....
        /*0fc4*/ 	.word	0x0001e8c0


	//   ....[191]....
        /*0fc8*/ 	.word	0x0001e8d0


	//   ....[192]....
        /*0fcc*/ 	.word	0x0001e900


	//   ....[193]....
        /*0fd0*/ 	.word	0x0001e910


	//   ....[194]....
        /*0fd4*/ 	.word	0x0001e940


	//   ....[195]....
        /*0fd8*/ 	.word	0x0001e950


	//   ....[196]....
        /*0fdc*/ 	.word	0x0001e980


	//   ....[197]....
        /*0fe0*/ 	.word	0x0001e9b0


	//   ....[198]....
        /*0fe4*/ 	.word	0x0001e9c0


	//   ....[199]....
        /*0fe8*/ 	.word	0x0001e9f0


	//   ....[200]....
        /*0fec*/ 	.word	0x0001ea00


	//   ....[201]....
        /*0ff0*/ 	.word	0x0001ea30


	//   ....[202]....
        /*0ff4*/ 	.word	0x0001ea60


	//   ....[203]....
        /*0ff8*/ 	.word	0x0001ea70


	//   ....[204]....
        /*0ffc*/ 	.word	0x0001eaa0


	//   ....[205]....
        /*1000*/ 	.word	0x0001ead0


	//   ....[206]....
        /*1004*/ 	.word	0x0001eb50


	//   ....[207]....
        /*1008*/ 	.word	0x0001eb80


	//   ....[208]....
        /*100c*/ 	.word	0x0001ebb0


	//   ....[209]....
        /*1010*/ 	.word	0x0001ec70


	//   ....[210]....
        /*1014*/ 	.word	0x0001f8d0


	//   ....[211]....
        /*1018*/ 	.word	0x0001f8f0


	//   ....[212]....
        /*101c*/ 	.word	0x0001f910


	//   ....[213]....
        /*1020*/ 	.word	0x0001f920


	//   ....[214]....
        /*1024*/ 	.word	0x00020340


	//   ....[215]....
        /*1028*/ 	.word	0x00020350


	//   ....[216]....
        /*102c*/ 	.word	0x000204d0


	//   ....[217]....
        /*1030*/ 	.word	0x000204e0


	//   ....[218]....
        /*1034*/ 	.word	0x00020670


	//   ....[219]....
        /*1038*/ 	.word	0x00020680


	//   ....[220]....
        /*103c*/ 	.word	0x00020810


	//   ....[221]....
        /*1040*/ 	.word	0x00020820


	//   ....[222]....
        /*1044*/ 	.word	0x00020c50


	//   ....[223]....
        /*1048*/ 	.word	0x00020c60


	//   ....[224]....
        /*104c*/ 	.word	0x00021dc0


	//   ....[225]....
        /*1050*/ 	.word	0x00021dd0


	//   ....[226]....
        /*1054*/ 	.word	0x00023580


	//   ....[227]....
        /*1058*/ 	.word	0x00023590


	//   ....[228]....
        /*105c*/ 	.word	0x00023720


	//   ....[229]....
        /*1060*/ 	.word	0x00023730


	//   ....[230]....
        /*1064*/ 	.word	0x000238c0


	//   ....[231]....
        /*1068*/ 	.word	0x000238d0


	//   ....[232]....
        /*106c*/ 	.word	0x00023a60


	//   ....[233]....
        /*1070*/ 	.word	0x00023a70


	//   ....[234]....
        /*1074*/ 	.word	0x00023c50


	//   ....[235]....
        /*1078*/ 	.word	0x00023e30


	//   ....[236]....
        /*107c*/ 	.word	0x00023e60


	//   ....[237]....
        /*1080*/ 	.word	0x00023e90


	//   ....[238]....
        /*1084*/ 	.word	0x00023ec0


	//   ....[239]....
        /*1088*/ 	.word	0x00023ef0


	//   ....[240]....
        /*108c*/ 	.word	0x00023f20


	//   ....[241]....
        /*1090*/ 	.word	0x000240a0


	//   ....[242]....
        /*1094*/ 	.word	0x000240d0


	//   ....[243]....
        /*1098*/ 	.word	0x00024100


	//   ....[244]....
        /*109c*/ 	.word	0x00024130


	//   ....[245]....
        /*10a0*/ 	.word	0x00024160


	//   ....[246]....
        /*10a4*/ 	.word	0x00024190


	//   ....[247]....
        /*10a8*/ 	.word	0x00024220


	//   ....[248]....
        /*10ac*/ 	.word	0x00024250


	//   ....[249]....
        /*10b0*/ 	.word	0x00024260


	//   ....[250]....
        /*10b4*/ 	.word	0x000242a0


	//   ....[251]....
        /*10b8*/ 	.word	0x00025be0


	//   ....[252]....
        /*10bc*/ 	.word	0x00027e80


	//   ....[253]....
        /*10c0*/ 	.word	0x00027eb0


	//   ....[254]....
        /*10c4*/ 	.word	0x00027f30


	//   ....[255]....
        /*10c8*/ 	.word	0x00027f70


	//   ....[0]....
        /*10cc*/ 	.word	0x00027fb0


	//   ....[1]....
        /*10d0*/ 	.word	0x00027fc0


	//   ....[2]....
        /*10d4*/ 	.word	0x00028000


	//   ....[3]....
        /*10d8*/ 	.word	0x00028010


	//   ....[4]....
        /*10dc*/ 	.word	0x000283a0


	//   ....[5]....
        /*10e0*/ 	.word	0x000283c0


	//   ....[6]....
        /*10e4*/ 	.word	0x00028450


	//   ....[7]....
        /*10e8*/ 	.word	0x00028460


	//   ....[8]....
        /*10ec*/ 	.word	0x000284e0


	//   ....[9]....
        /*10f0*/ 	.word	0x000284f0


	//   ....[10]....
        /*10f4*/ 	.word	0x00028500


	//   ....[11]....
        /*10f8*/ 	.word	0x00028510


	//   ....[12]....
        /*10fc*/ 	.word	0x00028ca0


	//   ....[13]....
        /*1100*/ 	.word	0x00028cd0


	//   ....[14]....
        /*1104*/ 	.word	0x00028cf0


	//   ....[15]....
        /*1108*/ 	.word	0x00028d80


	//   ....[16]....
        /*110c*/ 	.word	0x00028da0


	//   ....[17]....
        /*1110*/ 	.word	0x00028e30


	//   ....[18]....
        /*1114*/ 	.word	0x00028e50


	//   ....[19]....
        /*1118*/ 	.word	0x00028ee0


	//   ....[20]....
        /*111c*/ 	.word	0x00028f00


	//   ....[21]....
        /*1120*/ 	.word	0x00028f90


	//   ....[22]....
        /*1124*/ 	.word	0x00028fb0


	//   ....[23]....
        /*1128*/ 	.word	0x00029040


	//   ....[24]....
        /*112c*/ 	.word	0x00029060


	//   ....[25]....
        /*1130*/ 	.word	0x000290f0


	//   ....[26]....
        /*1134*/ 	.word	0x00029110


	//   ....[27]....
        /*1138*/ 	.word	0x00029120


	//   ....[28]....
        /*113c*/ 	.word	0x00029890


	//   ....[29]....
        /*1140*/ 	.word	0x000298b0


	//   ....[30]....
        /*1144*/ 	.word	0x00029910


	//   ....[31]....
        /*1148*/ 	.word	0x00029920


	//   ....[32]....
        /*114c*/ 	.word	0x00029970


	//   ....[33]....
        /*1150*/ 	.word	0x00029980


	//   ....[34]....
        /*1154*/ 	.word	0x00029990


	//   ....[35]....
        /*1158*/ 	.word	0x000299e0


	//   ....[36]....
        /*115c*/ 	.word	0x00029cf0


	//   ....[37]....
        /*1160*/ 	.word	0x00029d00


	//   ....[38]....
        /*1164*/ 	.word	0x00029d60


	//   ....[39]....
        /*1168*/ 	.word	0x00029d70


	//   ....[40]....
        /*116c*/ 	.word	0x00029dc0


	//   ....[41]....
        /*1170*/ 	.word	0x00029dd0


	//   ....[42]....
        /*1174*/ 	.word	0x00029de0


	//   ....[43]....
        /*1178*/ 	.word	0x00029e30


	//   ....[44]....
        /*117c*/ 	.word	0x0002b0f0


	//   ....[45]....
        /*1180*/ 	.word	0x0002b120


	//   ....[46]....
        /*1184*/ 	.word	0x0002b180


	//   ....[47]....
        /*1188*/ 	.word	0x0002b1b0


	//   ....[48]....
        /*118c*/ 	.word	0x0002b1e0


	//   ....[49]....
        /*1190*/ 	.word	0x0002b210


	//   ....[50]....
        /*1194*/ 	.word	0x0002b240


	//   ....[51]....
        /*1198*/ 	.word	0x0002b270


	//   ....[52]....
        /*119c*/ 	.word	0x0002b410


	//   ....[53]....
        /*11a0*/ 	.word	0x0002b440


	//   ....[54]....
        /*11a4*/ 	.word	0x0002b470


	//   ....[55]....
        /*11a8*/ 	.word	0x0002b4a0


	//   ....[56]....
        /*11ac*/ 	.word	0x0002b4d0


	//   ....[57]....
        /*11b0*/ 	.word	0x0002b500


	//   ....[58]....
        /*11b4*/ 	.word	0x0002b5c0


	//   ....[59]....
        /*11b8*/ 	.word	0x0002b5e0


	//   ....[60]....
        /*11bc*/ 	.word	0x0002b600


	//   ....[61]....
        /*11c0*/ 	.word	0x0002b660


	//   ....[62]....
        /*11c4*/ 	.word	0x0002c080


	//   ....[63]....
        /*11c8*/ 	.word	0x0002c440


	//   ....[64]....
        /*11cc*/ 	.word	0x0002c4d0


	//   ....[65]....
        /*11d0*/ 	.word	0x0002c560


	//   ....[66]....
        /*11d4*/ 	.word	0x0002c5f0


	//   ....[67]....
        /*11d8*/ 	.word	0x0002c6d0


	//   ....[68]....
        /*11dc*/ 	.word	0x0002c760


	//   ....[69]....
        /*11e0*/ 	.word	0x0002c800


	//   ....[70]....
        /*11e4*/ 	.word	0x0002c890


	//   ....[71]....
        /*11e8*/ 	.word	0x0002c970


	//   ....[72]....
        /*11ec*/ 	.word	0x0002ca00


	//   ....[73]....
        /*11f0*/ 	.word	0x0002ca90


	//   ....[74]....
        /*11f4*/ 	.word	0x0002cb20


	//   ....[75]....
        /*11f8*/ 	.word	0x0002cbf0


	//   ....[76]....
        /*11fc*/ 	.word	0x0002cc90


	//   ....[77]....
        /*1200*/ 	.word	0x0002cd20


	//   ....[78]....
        /*1204*/ 	.word	0x0002cd70


	//   ....[79]....
        /*1208*/ 	.word	0x0002cdc0


	//   ....[80]....
        /*120c*/ 	.word	0x0002ce50


	//   ....[81]....
        /*1210*/ 	.word	0x0002cee0


	//   ....[82]....
        /*1214*/ 	.word	0x0002cf30


	//   ....[83]....
        /*1218*/ 	.word	0x0002cf80


	//   ....[84]....
        /*121c*/ 	.word	0x0002d010


	//   ....[85]....
        /*1220*/ 	.word	0x0002d0a0


	//   ....[86]....
        /*1224*/ 	.word	0x0002d0f0


	//   ....[87]....
        /*1228*/ 	.word	0x0002d140


	//   ....[88]....
        /*122c*/ 	.word	0x0002d1d0


	//   ....[89]....
        /*1230*/ 	.word	0x0002d260


	//   ....[90]....
        /*1234*/ 	.word	0x0002d2b0


	//   ....[91]....
        /*1238*/ 	.word	0x0002d300


	//   ....[92]....
        /*123c*/ 	.word	0x0002d400


	//   ....[93]....
        /*1240*/ 	.word	0x0002d4b0


	//   ....[94]....
        /*1244*/ 	.word	0x0002d510


	//   ....[95]....
        /*1248*/ 	.word	0x0002d590


	//   ....[96]....
        /*124c*/ 	.word	0x0002d610


	//   ....[97]....
        /*1250*/ 	.word	0x0002d660


	//   ....[98]....
        /*1254*/ 	.word	0x0002d6b0


	//   ....[99]....
        /*1258*/ 	.word	0x0002d700


	//   ....[100]....
        /*125c*/ 	.word	0x0002d860


	//   ....[101]....
        /*1260*/ 	.word	0x0002d900


	//   ....[102]....
        /*1264*/ 	.word	0x0002d960


	//   ....[103]....
        /*1268*/ 	.word	0x0002d9d0


	//   ....[104]....
        /*126c*/ 	.word	0x0002da70


	//   ....[105]....
        /*1270*/ 	.word	0x0002dac0


	//   ....[106]....
        /*1274*/ 	.word	0x0002db10


	//   ....[107]....
        /*1278*/ 	.word	0x0002db60


	//   ....[108]....
        /*127c*/ 	.word	0x0002dfc0


	//   ....[109]....
        /*1280*/ 	.word	0x0002e0e0


	//   ....[110]....
        /*1284*/ 	.word	0x0002e200


	//   ....[111]....
        /*1288*/ 	.word	0x0002e320


	//   ....[112]....
        /*128c*/ 	.word	0x0002e450


	//   ....[113]....
        /*1290*/ 	.word	0x0002e570


	//   ....[114]....
        /*1294*/ 	.word	0x0002e6a0


	//   ....[115]....
        /*1298*/ 	.word	0x0002e7b0


	//   ....[116]....
        /*129c*/ 	.word	0x0002e8e0


	//   ....[117]....
        /*12a0*/ 	.word	0x0002ea00


	//   ....[118]....
        /*12a4*/ 	.word	0x0002eac0


	//   ....[119]....
        /*12a8*/ 	.word	0x0002eb10


	//   ....[120]....
        /*12ac*/ 	.word	0x0002eb90


	//   ....[121]....
        /*12b0*/ 	.word	0x0002ebf0


	//   ....[122]....
        /*12b4*/ 	.word	0x0002ec50


	//   ....[123]....
        /*12b8*/ 	.word	0x0002eca0


	//   ....[124]....
        /*12bc*/ 	.word	0x0002ed20


	//   ....[125]....
        /*12c0*/ 	.word	0x0002ed90


	//   ....[126]....
        /*12c4*/ 	.word	0x0002edf0


	//   ....[127]....
        /*12c8*/ 	.word	0x0002ee40


	//   ....[128]....
        /*12cc*/ 	.word	0x0002eec0


	//   ....[129]....
        /*12d0*/ 	.word	0x0002ef30


	//   ....[130]....
        /*12d4*/ 	.word	0x0002ef90


	//   ....[131]....
        /*12d8*/ 	.word	0x0002efe0


	//   ....[132]....
        /*12dc*/ 	.word	0x0002f060


	//   ....[133]....
        /*12e0*/ 	.word	0x0002f0d0


	//   ....[134]....
        /*12e4*/ 	.word	0x0002f130


	//   ....[135]....
        /*12e8*/ 	.word	0x0002f180


	//   ....[136]....
        /*12ec*/ 	.word	0x0002f200


	//   ....[137]....
        /*12f0*/ 	.word	0x0002f270


	//   ....[138]....
        /*12f4*/ 	.word	0x0002f2d0


	//   ....[139]....
        /*12f8*/ 	.word	0x0002f320


	//   ....[140]....
        /*12fc*/ 	.word	0x0002f3a0


	//   ....[141]....
        /*1300*/ 	.word	0x0002f410


	//   ....[142]....
        /*1304*/ 	.word	0x0002f470


	//   ....[143]....
        /*1308*/ 	.word	0x0002f4c0


	//   ....[144]....
        /*130c*/ 	.word	0x0002f540


	//   ....[145]....
        /*1310*/ 	.word	0x0002f5b0


	//   ....[146]....
        /*1314*/ 	.word	0x0002f610


	//   ....[147]....
        /*1318*/ 	.word	0x0002f660


	//   ....[148]....
        /*131c*/ 	.word	0x0002f6e0


	//   ....[149]....
        /*1320*/ 	.word	0x0002f730


	//   ....[150]....
        /*1324*/ 	.word	0x0002f790


	//   ....[151]....
        /*1328*/ 	.word	0x0002f7e0


	//   ....[152]....
        /*132c*/ 	.word	0x0002f850


	//   ....[153]....
        /*1330*/ 	.word	0x0002f8c0


	//   ....[154]....
        /*1334*/ 	.word	0x0002f920


	//   ....[155]....
        /*1338*/ 	.word	0x0002f970


	//   ....[156]....
        /*133c*/ 	.word	0x0002f9f0


	//   ....[157]....
        /*1340*/ 	.word	0x0002fa60


	//   ....[158]....
        /*1344*/ 	.word	0x0002fac0


	//   ....[159]....
        /*1348*/ 	.word	0x0002fb10


	//   ....[160]....
        /*134c*/ 	.word	0x0002fb70


	//   ....[161]....
        /*1350*/ 	.word	0x0002fbe0


	//   ....[162]....
        /*1354*/ 	.word	0x0002fc40


	//   ....[163]....
        /*1358*/ 	.word	0x0002fc90


	//   ....[164]....
        /*135c*/ 	.word	0x0002fcf0


	//   ....[165]....
        /*1360*/ 	.word	0x0002fd40


	//   ....[166]....
        /*1364*/ 	.word	0x0002fda0


	//   ....[167]....
        /*1368*/ 	.word	0x0002fdf0


	//   ....[168]....
        /*136c*/ 	.word	0x0002fe50


	//   ....[169]....
        /*1370*/ 	.word	0x0002fea0


	//   ....[170]....
        /*1374*/ 	.word	0x0002ff00


	//   ....[171]....
        /*1378*/ 	.word	0x0002ff50


	//   ....[172]....
        /*137c*/ 	.word	0x0002ffb0


	//   ....[173]....
        /*1380*/ 	.word	0x00030000


	//   ....[174]....
        /*1384*/ 	.word	0x00030060


	//   ....[175]....
        /*1388*/ 	.word	0x000300b0


	//   ....[176]....
        /*138c*/ 	.word	0x00030130


	//   ....[177]....
        /*1390*/ 	.word	0x00030180


	//   ....[178]....
        /*1394*/ 	.word	0x000301e0


	//   ....[179]....
        /*1398*/ 	.word	0x00030230


	//   ....[180]....
        /*139c*/ 	.word	0x000302b0


	//   ....[181]....
        /*13a0*/ 	.word	0x00030320


	//   ....[182]....
        /*13a4*/ 	.word	0x00030380


	//   ....[183]....
        /*13a8*/ 	.word	0x000303d0


	//   ....[184]....
        /*13ac*/ 	.word	0x00030450


	//   ....[185]....
        /*13b0*/ 	.word	0x000304c0


	//   ....[186]....
        /*13b4*/ 	.word	0x00030520


	//   ....[187]....
        /*13b8*/ 	.word	0x00030570


	//   ....[188]....
        /*13bc*/ 	.word	0x000305f0


	//   ....[189]....
        /*13c0*/ 	.word	0x00030660


	//   ....[190]....
        /*13c4*/ 	.word	0x000306c0


	//   ....[191]....
        /*13c8*/ 	.word	0x00030710


	//   ....[192]....
        /*13cc*/ 	.word	0x00030790


	//   ....[193]....
        /*13d0*/ 	.word	0x000307e0


	//   ....[194]....
        /*13d4*/ 	.word	0x00030840


	//   ....[195]....
        /*13d8*/ 	.word	0x00030890


	//   ....[196]....
        /*13dc*/ 	.word	0x000308f0


	//   ....[197]....
        /*13e0*/ 	.word	0x00030960


	//   ....[198]....
        /*13e4*/ 	.word	0x000309c0


	//   ....[199]....
        /*13e8*/ 	.word	0x00030a10


	//   ....[200]....
        /*13ec*/ 	.word	0x00030a90


	//   ....[201]....
        /*13f0*/ 	.word	0x00030b00


	//   ....[202]....
        /*13f4*/ 	.word	0x00030b60


	//   ....[203]....
        /*13f8*/ 	.word	0x00030bb0


	//   ....[204]....
        /*13fc*/ 	.word	0x00030c30


	//   ....[205]....
        /*1400*/ 	.word	0x00030ca0


	//   ....[206]....
        /*1404*/ 	.word	0x00030d00


	//   ....[207]....
        /*1408*/ 	.word	0x00030d50


	//   ....[208]....
        /*140c*/ 	.word	0x00030dd0


	//   ....[209]....
        /*1410*/ 	.word	0x00030e40


	//   ....[210]....
        /*1414*/ 	.word	0x00030ea0


	//   ....[211]....
        /*1418*/ 	.word	0x00030ef0


	//   ....[212]....
        /*141c*/ 	.word	0x00030f70


	//   ....[213]....
        /*1420*/ 	.word	0x00030fc0


	//   ....[214]....
        /*1424*/ 	.word	0x00031020


	//   ....[215]....
        /*1428*/ 	.word	0x00031070


	//   ....[216]....
        /*142c*/ 	.word	0x000310f0


	//   ....[217]....
        /*1430*/ 	.word	0x00031160


	//   ....[218]....
        /*1434*/ 	.word	0x000311c0


	//   ....[219]....
        /*1438*/ 	.word	0x00031210


	//   ....[220]....
        /*143c*/ 	.word	0x00031290


	//   ....[221]....
        /*1440*/ 	.word	0x00031300


	//   ....[222]....
        /*1444*/ 	.word	0x00031360


	//   ....[223]....
        /*1448*/ 	.word	0x000313b0


	//   ....[224]....
        /*144c*/ 	.word	0x00031430


	//   ....[225]....
        /*1450*/ 	.word	0x000314a0


	//   ....[226]....
        /*1454*/ 	.word	0x00031500


	//   ....[227]....
        /*1458*/ 	.word	0x00031550


	//   ....[228]....
        /*145c*/ 	.word	0x000315d0


	//   ....[229]....
        /*1460*/ 	.word	0x00031640


	//   ....[230]....
        /*1464*/ 	.word	0x000316a0


	//   ....[231]....
        /*1468*/ 	.word	0x000316f0


	//   ....[232]....
        /*146c*/ 	.word	0x00031770


	//   ....[233]....
        /*1470*/ 	.word	0x000317f0


	//   ....[234]....
        /*1474*/ 	.word	0x00031890


	//   ....[235]....
        /*1478*/ 	.word	0x000319d0


	//   ....[236]....
        /*147c*/ 	.word	0x00031be0


	//   ....[237]....
        /*1480*/ 	.word	0x00031c30


	//   ....[238]....
        /*1484*/ 	.word	0x00031cc0


	//   ....[239]....
        /*1488*/ 	.word	0x00031d50


	//   ....[240]....
        /*148c*/ 	.word	0x00031de0


	//   ....[241]....
        /*1490*/ 	.word	0x00031e70


	//   ....[242]....
        /*1494*/ 	.word	0x00031f00


	//   ....[243]....
        /*1498*/ 	.word	0x00031f90


	//   ....[244]....
        /*149c*/ 	.word	0x00032010


	//   ....[245]....
        /*14a0*/ 	.word	0x00032060


	//   ....[246]....
        /*14a4*/ 	.word	0x00032100


	//   ....[247]....
        /*14a8*/ 	.word	0x00032190


	//   ....[248]....
        /*14ac*/ 	.word	0x00032220


	//   ....[249]....
        /*14b0*/ 	.word	0x00032270


	//   ....[250]....
        /*14b4*/ 	.word	0x00032300


	//   ....[251]....
        /*14b8*/ 	.word	0x00032390


	//   ....[252]....
        /*14bc*/ 	.word	0x00032420


	//   ....[253]....
        /*14c0*/ 	.word	0x000324b0


	//   ....[254]....
        /*14c4*/ 	.word	0x00032540


	//   ....[255]....
        /*14c8*/ 	.word	0x000325d0


	//   ....[0]....
        /*14cc*/ 	.word	0x00032690


	//   ....[1]....
        /*14d0*/ 	.word	0x00032970


	//   ....[2]....
        /*14d4*/ 	.word	0x00032a60


	//   ....[3]....
        /*14d8*/ 	.word	0x00032b10


	//   ....[4]....
        /*14dc*/ 	.word	0x00032c10


	//   ....[5]....
        /*14e0*/ 	.word	0x00032cc0


	//   ....[6]....
        /*14e4*/ 	.word	0x00032d20


	//   ....[7]....
        /*14e8*/ 	.word	0x00032df0


	//   ....[8]....
        /*14ec*/ 	.word	0x00032e90


	//   ....[9]....
        /*14f0*/ 	.word	0x00032f60


	//   ....[10]....
        /*14f4*/ 	.word	0x000330a0


	//   ....[11]....
        /*14f8*/ 	.word	0x00033130


	//   ....[12]....
        /*14fc*/ 	.word	0x00033230


	//   ....[13]....
        /*1500*/ 	.word	0x000332d0


	//   ....[14]....
        /*1504*/ 	.word	0x00033330


	//   ....[15]....
        /*1508*/ 	.word	0x00033420


	//   ....[16]....
        /*150c*/ 	.word	0x00033480


	//   ....[17]....
        /*1510*/ 	.word	0x00033520


	//   ....[18]....
        /*1514*/ 	.word	0x00033620


	//   ....[19]....
        /*1518*/ 	.word	0x00033690


	//   ....[20]....
        /*151c*/ 	.word	0x000336f0


	//   ....[21]....
        /*1520*/ 	.word	0x000337f0


	//   ....[22]....
        /*1524*/ 	.word	0x00033850


	//   ....[23]....
        /*1528*/ 	.word	0x00033960


	//   ....[24]....
        /*152c*/ 	.word	0x000339c0


	//   ....[25]....
        /*1530*/ 	.word	0x00033ad0


	//   ....[26]....
        /*1534*/ 	.word	0x00033b30


	//   ....[27]....
        /*1538*/ 	.word	0x00033c40


	//   ....[28]....
        /*153c*/ 	.word	0x00033ca0


	//   ....[29]....
        /*1540*/ 	.word	0x00033db0


	//   ....[30]....
        /*1544*/ 	.word	0x00033e10


	//   ....[31]....
        /*1548*/ 	.word	0x00033f20


	//   ....[32]....
        /*154c*/ 	.word	0x00033f80


	//   ....[33]....
        /*1550*/ 	.word	0x00034070


	//   ....[34]....
        /*1554*/ 	.word	0x000341a0


	//   ....[35]....
        /*1558*/ 	.word	0x00034240


	//   ....[36]....
        /*155c*/ 	.word	0x000342a0


	//   ....[37]....
        /*1560*/ 	.word	0x00034360


	//   ....[38]....
        /*1564*/ 	.word	0x000343c0


	//   ....[39]....
        /*1568*/ 	.word	0x00034480


	//   ....[40]....
        /*156c*/ 	.word	0x000344e0


	//   ....[41]....
        /*1570*/ 	.word	0x000345a0


	//   ....[42]....
        /*1574*/ 	.word	0x00034690


	//   ....[43]....
        /*1578*/ 	.word	0x00034720


	//   ....[44]....
        /*157c*/ 	.word	0x00034780


	//   ....[45]....
        /*1580*/ 	.word	0x00034840


	//   ....[46]....
        /*1584*/ 	.word	0x000348a0


	//   ....[47]....
        /*1588*/ 	.word	0x00034960


	//   ....[48]....
        /*158c*/ 	.word	0x000349c0


	//   ....[49]....
        /*1590*/ 	.word	0x00034a80


	//   ....[50]....
        /*1594*/ 	.word	0x00034c60


	//   ....[51]....
        /*1598*/ 	.word	0x00034d00


	//   ....[52]....
        /*159c*/ 	.word	0x00034e70


	//   ....[53]....
        /*15a0*/ 	.word	0x00034ee0


	//   ....[54]....
        /*15a4*/ 	.word	0x00034f50


	//   ....[55]....
        /*15a8*/ 	.word	0x00034fc0


	//   ....[56]....
        /*15ac*/ 	.word	0x00035030


	//   ....[57]....
        /*15b0*/ 	.word	0x000350b0


	//   ....[58]....
        /*15b4*/ 	.word	0x00035130


	//   ....[59]....
        /*15b8*/ 	.word	0x000351c0


	//   ....[60]....
        /*15bc*/ 	.word	0x00035230


	//   ....[61]....
        /*15c0*/ 	.word	0x000352a0


	//   ....[62]....
        /*15c4*/ 	.word	0x00035310


	//   ....[63]....
        /*15c8*/ 	.word	0x00035390


	//   ....[64]....
        /*15cc*/ 	.word	0x00035400


	//   ....[65]....
        /*15d0*/ 	.word	0x000354b0


	//   ....[66]....
        /*15d4*/ 	.word	0x00035500


	//   ....[67]....
        /*15d8*/ 	.word	0x00035590


	//   ....[68]....
        /*15dc*/ 	.word	0x000356c0


	//----- nvinfo : EIATTR_REG_RECONFIG
	.align		4
.L_486:
        /*15e0*/ 	.byte	0x01, 0x54
	.zero		2


	//----- nvinfo : EIATTR_SYSCALL_OFFSETS
	.align		4
        /*15e4*/ 	.byte	0x04, 0x46
        /*15e6*/ 	.short	(.L_488 - .L_487)


	//   ....[0]....
.L_487:
        /*15e8*/ 	.word	0x00002430


	//   ....[1]....
        /*15ec*/ 	.word	0x00002580


	//   ....[2]....
        /*15f0*/ 	.word	0x00008bb0


	//   ....[3]....
        /*15f4*/ 	.word	0x00009100


	//   ....[4]....
        /*15f8*/ 	.word	0x00027490


	//   ....[5]....
        /*15fc*/ 	.word	0x00027600


	//   ....[6]....
        /*1600*/ 	.word	0x00027750


	//   ....[7]....
        /*1604*/ 	.word	0x00027890


	//   ....[8]....
        /*1608*/ 	.word	0x00028940


	//----- nvinfo : EIATTR_MBARRIER_INSTR_OFFSETS
	.align		4
.L_488:
        /*160c*/ 	.byte	0x04, 0x39
        /*160e*/ 	.short	(.L_490 - .L_489)


	//   ....[0]....
.L_489:
        /*1610*/ 	.word	0x00000270
        /*1614*/ 	.word	0x000000ff
        /*1618*/ 	.word	0x00028400
        /*161c*/ 	.short	0x0100
        /*161e*/ 	.byte	0x08
	.zero		1


	//   ....[1]....
        /*1620*/ 	.word	0x00000280
        /*1624*/ 	.word	0x000000ff
        /*1628*/ 	.word	0x00028420
        /*162c*/ 	.short	0x0100
        /*162e*/ 	.byte	0x08
	.zero		1


	//   ....[2]....
        /*1630*/ 	.word	0x00000370
        /*1634*/ 	.word	0x000000ff
        /*1638*/ 	.word	0x00028430
        /*163c*/ 	.short	0x0100
        /*163e*/ 	.byte	0x08
	.zero		1


	//   ....[3]....
        /*1640*/ 	.word	0x00000380
        /*1644*/ 	.word	0x000000ff
        /*1648*/ 	.word	0x00028440
        /*164c*/ 	.short	0x0100
        /*164e*/ 	.byte	0x08
	.zero		1


	//   ....[4]....
        /*1650*/ 	.word	0x00000390
        /*1654*/ 	.word	0x000000ff
        /*1658*/ 	.word	0x00028438
        /*165c*/ 	.short	0x0100
        /*165e*/ 	.byte	0x08
	.zero		1


	//   ....[5]....
        /*1660*/ 	.word	0x000003a0
        /*1664*/ 	.word	0x000000ff
        /*1668*/ 	.word	0x00028448
        /*166c*/ 	.short	0x0100
        /*166e*/ 	.byte	0x08
	.zero		1


	//   ....[6]....
        /*1670*/ 	.word	0x000004d0
        /*1674*/ 	.word	0x000000ff
        /*1678*/ 	.word	0x00028450
        /*167c*/ 	.short	0x0100
        /*167e*/ 	.byte	0x08
	.zero		1


	//   ....[7]....
        /*1680*/ 	.word	0x000004e0
        /*1684*/ 	.word	0x000000ff
        /*1688*/ 	.word	0x00028460
        /*168c*/ 	.short	0x0100
        /*168e*/ 	.byte	0x08
	.zero		1


	//   ....[8]....
        /*1690*/ 	.word	0x000004f0
        /*1694*/ 	.word	0x000000ff
        /*1698*/ 	.word	0x00028458
        /*169c*/ 	.short	0x0100
        /*169e*/ 	.byte	0x08
	.zero		1


	//   ....[9]....
        /*16a0*/ 	.word	0x00000500
        /*16a4*/ 	.word	0x000000ff
        /*16a8*/ 	.word	0x00028468
        /*16ac*/ 	.short	0x0100
        /*16ae*/ 	.byte	0x08
	.zero		1


	//   ....[10]....
        /*16b0*/ 	.word	0x000005f0
        /*16b4*/ 	.word	0x000000ff
        /*16b8*/ 	.word	0x00028470
        /*16bc*/ 	.short	0x0100
        /*16be*/ 	.byte	0x06
	.zero		1


	//   ....[11]....
        /*16c0*/ 	.word	0x00000600
        /*16c4*/ 	.word	0x000000ff
        /*16c8*/ 	.word	0x00028480
        /*16cc*/ 	.short	0x0100
        /*16ce*/ 	.byte	0x06
	.zero		1


	//   ....[12]....
        /*16d0*/ 	.word	0x00000610
        /*16d4*/ 	.word	0x000000ff
        /*16d8*/ 	.word	0x00028478
        /*16dc*/ 	.short	0x0100
        /*16de*/ 	.byte	0x06
	.zero		1


	//   ....[13]....
        /*16e0*/ 	.word	0x00000620
        /*16e4*/ 	.word	0x000000ff
        /*16e8*/ 	.word	0x00028488
        /*16ec*/ 	.short	0x0100
        /*16ee*/ 	.byte	0x06
	.zero		1


	//   ....[14]....
        /*16f0*/ 	.word	0x00000750
        /*16f4*/ 	.word	0x000000ff
        /*16f8*/ 	.word	0x00028490
        /*16fc*/ 	.short	0x0100
        /*16fe*/ 	.byte	0x08
	.zero		1


	//   ....[15]....
        /*1700*/ 	.word	0x00000760
        /*1704*/ 	.word	0x000000ff
        /*1708*/ 	.word	0x000284a0
        /*170c*/ 	.short	0x0100
        /*170e*/ 	.byte	0x08
	.zero		1


	//   ....[16]....
        /*1710*/ 	.word	0x00000770
        /*1714*/ 	.word	0x000000ff
        /*1718*/ 	.word	0x00028498
        /*171c*/ 	.short	0x0100
        /*171e*/ 	.byte	0x08
	.zero		1


	//   ....[17]....
        /*1720*/ 	.word	0x00000780
        /*1724*/ 	.word	0x000000ff
        /*1728*/ 	.word	0x000284a8
        /*172c*/ 	.short	0x0100
        /*172e*/ 	.byte	0x08
	.zero		1


	//   ....[18]....
        /*1730*/ 	.word	0x000008c0
        /*1734*/ 	.word	0x000000ff
        /*1738*/ 	.word	0x000284b0
        /*173c*/ 	.short	0x0100
        /*173e*/ 	.byte	0x08
	.zero		1


	//   ....[19]....
        /*1740*/ 	.word	0x000008d0
        /*1744*/ 	.word	0x000000ff
        /*1748*/ 	.word	0x000284c0
        /*174c*/ 	.short	0x0100
        /*174e*/ 	.byte	0x08
	.zero		1


	//   ....[20]....
        /*1750*/ 	.word	0x000008e0
        /*1754*/ 	.word	0x000000ff
        /*1758*/ 	.word	0x000284b8
        /*175c*/ 	.short	0x0100
        /*175e*/ 	.byte	0x08
	.zero		1


	//   ....[21]....
        /*1760*/ 	.word	0x000008f0
        /*1764*/ 	.word	0x000000ff
        /*1768*/ 	.word	0x000284c8
        /*176c*/ 	.short	0x0100
        /*176e*/ 	.byte	0x08
	.zero		1


	//   ....[22]....
        /*1770*/ 	.word	0x00003340
        /*1774*/ 	.word	0x0000004c
        /*1778*/ 	.word	0x00028490
        /*177c*/ 	.short	0x010a
        /*177e*/ 	.byte	0x3f
	.zero		1


	//   ....[23]....
        /*1780*/ 	.word	0x00005490
        /*1784*/ 	.word	0x0000004c
        /*1788*/ 	.word	0x00028490
        /*178c*/ 	.short	0x010a
        /*178e*/ 	.byte	0x3f
	.zero		1


	//   ....[24]....
        /*1790*/ 	.word	0x000074f0
        /*1794*/ 	.word	0x0000004c
        /*1798*/ 	.word	0x00028490
        /*179c*/ 	.short	0x010a
        /*179e*/ 	.byte	0x3f
	.zero		1


	//   ....[25]....
        /*17a0*/ 	.word	0x00007980
        /*17a4*/ 	.word	0x00000004
        /*17a8*/ 	.word	0x00000000
        /*17ac*/ 	.short	0x0101
        /*17ae*/ 	.byte	0x3f
	.zero		1


	//   ....[26]....
        /*17b0*/ 	.word	0x000079c0
        /*17b4*/ 	.word	0x0000004c
        /*17b8*/ 	.word	0x000284b0
        /*17bc*/ 	.short	0x010a
        /*17be*/ 	.byte	0x3f
	.zero		1


	//   ....[27]....
        /*17c0*/ 	.word	0x00007de0
        /*17c4*/ 	.word	0x0000004c
        /*17c8*/ 	.word	0x00000000
        /*17cc*/ 	.short	0x0101
        /*17ce*/ 	.byte	0x3f
	.zero		1


	//   ....[28]....
        /*17d0*/ 	.word	0x00008e60
        /*17d4*/ 	.word	0x00000016
        /*17d8*/ 	.word	0x00028400
        /*17dc*/ 	.short	0x010a
        /*17de*/ 	.byte	0x3f
	.zero		1


	//   ....[29]....
        /*17e0*/ 	.word	0x00008eb0
        /*17e4*/ 	.word	0x00000016
        /*17e8*/ 	.word	0x00028400
        /*17ec*/ 	.short	0x010a
        /*17ee*/ 	.byte	0x3f
	.zero		1


	//   ....[30]....
        /*17f0*/ 	.word	0x00009bd0
        /*17f4*/ 	.word	0x00000016
        /*17f8*/ 	.word	0x00028400
        /*17fc*/ 	.short	0x010a
        /*17fe*/ 	.byte	0x3f
	.zero		1


	//   ....[31]....
        /*1800*/ 	.word	0x0000e300
        /*1804*/ 	.word	0x00000016
        /*1808*/ 	.word	0x00028400
        /*180c*/ 	.short	0x010a
        /*180e*/ 	.byte	0x3f
	.zero		1


	//   ....[32]....
        /*1810*/ 	.word	0x00012550
        /*1814*/ 	.word	0x00000005
        /*1818*/ 	.word	0x00028430
        /*181c*/ 	.short	0x010a
        /*181e*/ 	.byte	0x3f
	.zero		1


	//   ....[33]....
        /*1820*/ 	.word	0x00012590
        /*1824*/ 	.word	0x00000005
        /*1828*/ 	.word	0x00028430
        /*182c*/ 	.short	0x010a
        /*182e*/ 	.byte	0x3f
	.zero		1


	//   ....[34]....
        /*1830*/ 	.word	0x00012f50
        /*1834*/ 	.word	0x00000015
        /*1838*/ 	.word	0x00000000
        /*183c*/ 	.short	0x0101
        /*183e*/ 	.byte	0x3f
	.zero		1


	//   ....[35]....
        /*1840*/ 	.word	0x00014730
        /*1844*/ 	.word	0x00000005
        /*1848*/ 	.word	0x00028450
        /*184c*/ 	.short	0x010a
        /*184e*/ 	.byte	0x3f
	.zero		1


	//   ....[36]....
        /*1850*/ 	.word	0x00014780
        /*1854*/ 	.word	0x00000005
        /*1858*/ 	.word	0x00028450
        /*185c*/ 	.short	0x010a
        /*185e*/ 	.byte	0x3f
	.zero		1


	//   ....[37]....
        /*1860*/ 	.word	0x00014990
        /*1864*/ 	.word	0x00000005
        /*1868*/ 	.word	0x00000000
        /*186c*/ 	.short	0x0101
        /*186e*/ 	.byte	0x3f
	.zero		1


	//   ....[38]....
        /*1870*/ 	.word	0x00014cd0
        /*1874*/ 	.word	0x000000cd
        /*1878*/ 	.word	0x00028430
        /*187c*/ 	.short	0x010a
        /*187e*/ 	.byte	0x3f
	.zero		1


	//   ....[39]....
        /*1880*/ 	.word	0x00014d50
        /*1884*/ 	.word	0x000000cd
        /*1888*/ 	.word	0x00028430
        /*188c*/ 	.short	0x010a
        /*188e*/ 	.byte	0x3f
	.zero		1


	//   ....[40]....
        /*1890*/ 	.word	0x00015520
        /*1894*/ 	.word	0x0000000a
        /*1898*/ 	.word	0x00000000
        /*189c*/ 	.short	0x0101
        /*189e*/ 	.byte	0x3f
	.zero		1


	//   ....[41]....
        /*18a0*/ 	.word	0x00017320
        /*18a4*/ 	.word	0x000000cd
        /*18a8*/ 	.word	0x00028450
        /*18ac*/ 	.short	0x010a
        /*18ae*/ 	.byte	0x3f
	.zero		1


	//   ....[42]....
        /*18b0*/ 	.word	0x00017370
        /*18b4*/ 	.word	0x000000cd
        /*18b8*/ 	.word	0x00028450
        /*18bc*/ 	.short	0x010a
        /*18be*/ 	.byte	0x3f
	.zero		1


	//   ....[43]....
        /*18c0*/ 	.word	0x00017560
        /*18c4*/ 	.word	0x00000006
        /*18c8*/ 	.word	0x00000000
        /*18cc*/ 	.short	0x0101
        /*18ce*/ 	.byte	0x3f
	.zero		1


	//   ....[44]....
        /*18d0*/ 	.word	0x00017930
        /*18d4*/ 	.word	0x00000005
        /*18d8*/ 	.word	0x00028430
        /*18dc*/ 	.short	0x010a
        /*18de*/ 	.byte	0x3f
	.zero		1


	//   ....[45]....
        /*18e0*/ 	.word	0x000179b0
        /*18e4*/ 	.word	0x00000005
        /*18e8*/ 	.word	0x00028430
        /*18ec*/ 	.short	0x010a
        /*18ee*/ 	.byte	0x3f
	.zero		1


	//   ....[46]....
        /*18f0*/ 	.word	0x000192c0
        /*18f4*/ 	.word	0x0000000e
        /*18f8*/ 	.word	0x00000000
        /*18fc*/ 	.short	0x0101
        /*18fe*/ 	.byte	0x3f
	.zero		1


	//   ....[47]....
        /*1900*/ 	.word	0x000194f0
        /*1904*/ 	.word	0x00000005
        /*1908*/ 	.word	0x00028450
        /*190c*/ 	.short	0x010a
        /*190e*/ 	.byte	0x3f
	.zero		1


	//   ....[48]....
        /*1910*/ 	.word	0x00019540
        /*1914*/ 	.word	0x00000005
        /*1918*/ 	.word	0x00028450
        /*191c*/ 	.short	0x010a
        /*191e*/ 	.byte	0x3f
	.zero		1


	//   ....[49]....
        /*1920*/ 	.word	0x00019720
        /*1924*/ 	.word	0x00000005
        /*1928*/ 	.word	0x00000000
        /*192c*/ 	.short	0x0101
        /*192e*/ 	.byte	0x3f
	.zero		1


	//   ....[50]....
        /*1930*/ 	.word	0x00019840
        /*1934*/ 	.word	0x0000000a
        /*1938*/ 	.word	0x00028430
        /*193c*/ 	.short	0x010a
        /*193e*/ 	.byte	0x3f
	.zero		1


	//   ....[51]....
        /*1940*/ 	.word	0x000198c0
        /*1944*/ 	.word	0x0000000a
        /*1948*/ 	.word	0x00028430
        /*194c*/ 	.short	0x010a
        /*194e*/ 	.byte	0x3f
	.zero		1


	//   ....[52]....
        /*1950*/ 	.word	0x0001a060
        /*1954*/ 	.word	0x00000006
        /*1958*/ 	.word	0x00000000
        /*195c*/ 	.short	0x0101
        /*195e*/ 	.byte	0x3f
	.zero		1


	//   ....[53]....
        /*1960*/ 	.word	0x0001be50
        /*1964*/ 	.word	0x0000000a
        /*1968*/ 	.word	0x00028450
        /*196c*/ 	.short	0x010a
        /*196e*/ 	.byte	0x3f
	.zero		1


	//   ....[54]....
        /*1970*/ 	.word	0x0001bea0
        /*1974*/ 	.word	0x0000000a
        /*1978*/ 	.word	0x00028450
        /*197c*/ 	.short	0x010a
        /*197e*/ 	.byte	0x3f
	.zero		1


	//   ....[55]....
        /*1980*/ 	.word	0x0001c0a0
        /*1984*/ 	.word	0x00000008
        /*1988*/ 	.word	0x00000000
        /*198c*/ 	.short	0x0101
        /*198e*/ 	.byte	0x3f
	.zero		1


	//   ....[56]....
        /*1990*/ 	.word	0x000202d0
        /*1994*/ 	.word	0x00000000
        /*1998*/ 	.word	0x00000000
        /*199c*/ 	.short	0x0101
        /*199e*/ 	.byte	0x3f
	.zero		1


	//   ....[57]....
        /*19a0*/ 	.word	0x00020ab0
        /*19a4*/ 	.word	0x0000000b
        /*19a8*/ 	.word	0x00000000
        /*19ac*/ 	.short	0x0101
        /*19ae*/ 	.byte	0x3f
	.zero		1


	//   ....[58]....
        /*19b0*/ 	.word	0x00025cc0
        /*19b4*/ 	.word	0x00000016
        /*19b8*/ 	.word	0x00028420
        /*19bc*/ 	.short	0x010a
        /*19be*/ 	.byte	0x3f
	.zero		1


	//   ....[59]....
        /*19c0*/ 	.word	0x00025d50
        /*19c4*/ 	.word	0x0000000b
        /*19c8*/ 	.word	0x000284a0
        /*19cc*/ 	.short	0x010a
        /*19ce*/ 	.byte	0x3f
	.zero		1


	//   ....[60]....
        /*19d0*/ 	.word	0x000260a0
        /*19d4*/ 	.word	0x0000000b
        /*19d8*/ 	.word	0x000284c0
        /*19dc*/ 	.short	0x010a
        /*19de*/ 	.byte	0x3f
	.zero		1


	//   ....[61]....
        /*19e0*/ 	.word	0x000264c0
        /*19e4*/ 	.word	0x0000000a
        /*19e8*/ 	.word	0x000284a0
        /*19ec*/ 	.short	0x010a
        /*19ee*/ 	.byte	0x3f
	.zero		1


	//   ....[62]....
        /*19f0*/ 	.word	0x00026800
        /*19f4*/ 	.word	0x0000000a
        /*19f8*/ 	.word	0x000284c0
        /*19fc*/ 	.short	0x010a
        /*19fe*/ 	.byte	0x3f
	.zero		1


	//   ....[63]....
        /*1a00*/ 	.word	0x00027cb0
        /*1a04*/ 	.word	0x00000006
        /*1a08*/ 	.word	0x00028480
        /*1a0c*/ 	.short	0x010a
        /*1a0e*/ 	.byte	0x3f
	.zero		1


	//   ....[64]....
        /*1a10*/ 	.word	0x00028130
        /*1a14*/ 	.word	0x00000006
        /*1a18*/ 	.word	0x00028470
        /*1a1c*/ 	.short	0x0107
        /*1a1e*/ 	.byte	0x3f
	.zero		1


	//   ....[65]....
        /*1a20*/ 	.word	0x000281e0
        /*1a24*/ 	.word	0x00000006
        /*1a28*/ 	.word	0x00028470
        /*1a2c*/ 	.short	0x0101
        /*1a2e*/ 	.byte	0x3f
	.zero		1


	//   ....[66]....
        /*1a30*/ 	.word	0x00028210
        /*1a34*/ 	.word	0x00000006
        /*1a38*/ 	.word	0x00028440
        /*1a3c*/ 	.short	0x010a
        /*1a3e*/ 	.byte	0x3f
	.zero		1


	//   ....[67]....
        /*1a40*/ 	.word	0x00028630
        /*1a44*/ 	.word	0x00000006
        /*1a48*/ 	.word	0x00028430
        /*1a4c*/ 	.short	0x0107
        /*1a4e*/ 	.byte	0x3f
	.zero		1


	//   ....[68]....
        /*1a50*/ 	.word	0x000286f0
        /*1a54*/ 	.word	0x00000006
        /*1a58*/ 	.word	0x00028430
        /*1a5c*/ 	.short	0x0101
        /*1a5e*/ 	.byte	0x3f
	.zero		1


	//   ....[69]....
        /*1a60*/ 	.word	0x00029260
        /*1a64*/ 	.word	0x00000016
        /*1a68*/ 	.word	0x00028400
        /*1a6c*/ 	.short	0x0107
        /*1a6e*/ 	.byte	0x3f
	.zero		1


	//   ....[70]....
        /*1a70*/ 	.word	0x00029370
        /*1a74*/ 	.word	0x00000016
        /*1a78*/ 	.word	0x00028400
        /*1a7c*/ 	.short	0x0101
        /*1a7e*/ 	.byte	0x3f
	.zero		1


	//   ....[71]....
        /*1a80*/ 	.word	0x00029390
        /*1a84*/ 	.word	0x00000016
        /*1a88*/ 	.word	0x00028420
        /*1a8c*/ 	.short	0x010a
        /*1a8e*/ 	.byte	0x3f
	.zero		1


	//   ....[72]....
        /*1a90*/ 	.word	0x000296d0
        /*1a94*/ 	.word	0x00000000
        /*1a98*/ 	.word	0x00028480
        /*1a9c*/ 	.short	0x010a
        /*1a9e*/ 	.byte	0x3f
	.zero		1


	//   ....[73]....
        /*1aa0*/ 	.word	0x00029a70
        /*1aa4*/ 	.word	0x00000000
        /*1aa8*/ 	.word	0x00028470
        /*1aac*/ 	.short	0x0107
        /*1aae*/ 	.byte	0x3f
	.zero		1


	//   ....[74]....
        /*1ab0*/ 	.word	0x00029b20
        /*1ab4*/ 	.word	0x00000000
        /*1ab8*/ 	.word	0x00028470
        /*1abc*/ 	.short	0x0101
        /*1abe*/ 	.byte	0x3f
	.zero		1


	//   ....[75]....
        /*1ac0*/ 	.word	0x00029b50
        /*1ac4*/ 	.word	0x00000000
        /*1ac8*/ 	.word	0x00028440
        /*1acc*/ 	.short	0x010a
        /*1ace*/ 	.byte	0x3f
	.zero		1


	//   ....[76]....
        /*1ad0*/ 	.word	0x00029ec0
        /*1ad4*/ 	.word	0x00000000
        /*1ad8*/ 	.word	0x00028430
        /*1adc*/ 	.short	0x0107
        /*1ade*/ 	.byte	0x3f
	.zero		1


	//   ....[77]....
        /*1ae0*/ 	.word	0x00029f70
        /*1ae4*/ 	.word	0x00000000
        /*1ae8*/ 	.word	0x00028430
        /*1aec*/ 	.short	0x0101
        /*1aee*/ 	.byte	0x3f
	.zero		1


	//   ....[78]....
        /*1af0*/ 	.word	0x0002a000
        /*1af4*/ 	.word	0x00000003
        /*1af8*/ 	.word	0x00028470
        /*1afc*/ 	.short	0x010a
        /*1afe*/ 	.byte	0x3f
	.zero		1


	//   ....[79]....
        /*1b00*/ 	.word	0x0002a080
        /*1b04*/ 	.word	0x00000003
        /*1b08*/ 	.word	0x00028460
        /*1b0c*/ 	.short	0x010a
        /*1b0e*/ 	.byte	0x3f
	.zero		1


	//   ....[80]....
        /*1b10*/ 	.word	0x0002a610
        /*1b14*/ 	.word	0x00000003
        /*1b18*/ 	.word	0x00028450
        /*1b1c*/ 	.short	0x0101
        /*1b1e*/ 	.byte	0x3f
	.zero		1


	//   ....[81]....
        /*1b20*/ 	.word	0x0002a690
        /*1b24*/ 	.word	0x00000000
        /*1b28*/ 	.word	0x00000000
        /*1b2c*/ 	.short	0x0101
        /*1b2e*/ 	.byte	0x3f
	.zero		1


	//   ....[82]....
        /*1b30*/ 	.word	0x0002a850
        /*1b34*/ 	.word	0x00000000
        /*1b38*/ 	.word	0x00028470
        /*1b3c*/ 	.short	0x010a
        /*1b3e*/ 	.byte	0x3f
	.zero		1


	//   ....[83]....
        /*1b40*/ 	.word	0x0002a8c0
        /*1b44*/ 	.word	0x00000000
        /*1b48*/ 	.word	0x00028460
        /*1b4c*/ 	.short	0x010a
        /*1b4e*/ 	.byte	0x3f
	.zero		1


	//   ....[84]....
        /*1b50*/ 	.word	0x0002ae60
        /*1b54*/ 	.word	0x00000000
        /*1b58*/ 	.word	0x00028450
        /*1b5c*/ 	.short	0x0101
        /*1b5e*/ 	.byte	0x3f
	.zero		1


	//   ....[85]....
        /*1b60*/ 	.word	0x0002aee0
        /*1b64*/ 	.word	0x00000000
        /*1b68*/ 	.word	0x00000000
        /*1b6c*/ 	.short	0x0101
        /*1b6e*/ 	.byte	0x3f
	.zero		1


	//   ....[86]....
        /*1b70*/ 	.word	0x0002c000
        /*1b74*/ 	.word	0x00000004
        /*1b78*/ 	.word	0x00028420
        /*1b7c*/ 	.short	0x010a
        /*1b7e*/ 	.byte	0x3f
	.zero		1


	//   ....[87]....
        /*1b80*/ 	.word	0x0002c190
        /*1b84*/ 	.word	0x00000005
        /*1b88*/ 	.word	0x00028440
        /*1b8c*/ 	.short	0x010a
        /*1b8e*/ 	.byte	0x3f
	.zero		1


	//   ....[88]....
        /*1b90*/ 	.word	0x0002c230
        /*1b94*/ 	.word	0x00000019
        /*1b98*/ 	.word	0x00028440
        /*1b9c*/ 	.short	0x010a
        /*1b9e*/ 	.byte	0x3f
	.zero		1


	//   ....[89]....
        /*1ba0*/ 	.word	0x0002c270
        /*1ba4*/ 	.word	0x00000005
        /*1ba8*/ 	.word	0x00028460
        /*1bac*/ 	.short	0x010a
        /*1bae*/ 	.byte	0x3f
	.zero		1


	//   ....[90]....
        /*1bb0*/ 	.word	0x0002c2b0
        /*1bb4*/ 	.word	0x00000019
        /*1bb8*/ 	.word	0x00028460
        /*1bbc*/ 	.short	0x010a
        /*1bbe*/ 	.byte	0x3f
	.zero		1


	//   ....[91]....
        /*1bc0*/ 	.word	0x0002c2f0
        /*1bc4*/ 	.word	0x00000005
        /*1bc8*/ 	.word	0x00028480
        /*1bcc*/ 	.short	0x010a
        /*1bce*/ 	.byte	0x3f
	.zero		1


	//   ....[92]....
        /*1bd0*/ 	.word	0x0002c330
        /*1bd4*/ 	.word	0x00000019
        /*1bd8*/ 	.word	0x00028480
        /*1bdc*/ 	.short	0x010a
        /*1bde*/ 	.byte	0x3f
	.zero		1


	//   ....[93]....
        /*1be0*/ 	.word	0x0002c390
        /*1be4*/ 	.word	0x0000004c
        /*1be8*/ 	.word	0x00028490
        /*1bec*/ 	.short	0x010a
        /*1bee*/ 	.byte	0x3f
	.zero		1


	//   ....[94]....
        /*1bf0*/ 	.word	0x0002c620
        /*1bf4*/ 	.word	0x0000004c
        /*1bf8*/ 	.word	0x00028490
        /*1bfc*/ 	.short	0x010a
        /*1bfe*/ 	.byte	0x3f
	.zero		1


	//   ....[95]....
        /*1c00*/ 	.word	0x0002c8c0
        /*1c04*/ 	.word	0x0000004c
        /*1c08*/ 	.word	0x00028490
        /*1c0c*/ 	.short	0x010a
        /*1c0e*/ 	.byte	0x3f
	.zero		1


	//   ....[96]....
        /*1c10*/ 	.word	0x0002cb50
        /*1c14*/ 	.word	0x0000004c
        /*1c18*/ 	.word	0x000284b0
        /*1c1c*/ 	.short	0x010a
        /*1c1e*/ 	.byte	0x3f
	.zero		1


	//   ....[97]....
        /*1c20*/ 	.word	0x0002d340
        /*1c24*/ 	.word	0x00000016
        /*1c28*/ 	.word	0x00028400
        /*1c2c*/ 	.short	0x010a
        /*1c2e*/ 	.byte	0x3f
	.zero		1


	//   ....[98]....
        /*1c30*/ 	.word	0x0002dc70
        /*1c34*/ 	.word	0x00000016
        /*1c38*/ 	.word	0x00028400
        /*1c3c*/ 	.short	0x010a
        /*1c3e*/ 	.byte	0x3f
	.zero		1


	//   ....[99]....
        /*1c40*/ 	.word	0x0002dcc0
        /*1c44*/ 	.word	0x00000005
        /*1c48*/ 	.word	0x00028430
        /*1c4c*/ 	.short	0x010a
        /*1c4e*/ 	.byte	0x3f
	.zero		1


	//   ....[100]....
        /*1c50*/ 	.word	0x0002dd10
        /*1c54*/ 	.word	0x00000005
        /*1c58*/ 	.word	0x00028450
        /*1c5c*/ 	.short	0x010a
        /*1c5e*/ 	.byte	0x3f
	.zero		1


	//   ....[101]....
        /*1c60*/ 	.word	0x0002dd60
        /*1c64*/ 	.word	0x000000cd
        /*1c68*/ 	.word	0x00028430
        /*1c6c*/ 	.short	0x010a
        /*1c6e*/ 	.byte	0x3f
	.zero		1


	//   ....[102]....
        /*1c70*/ 	.word	0x0002ddb0
        /*1c74*/ 	.word	0x000000cd
        /*1c78*/ 	.word	0x00028450
        /*1c7c*/ 	.short	0x010a
        /*1c7e*/ 	.byte	0x3f
	.zero		1


	//   ....[103]....
        /*1c80*/ 	.word	0x0002de00
        /*1c84*/ 	.word	0x00000005
        /*1c88*/ 	.word	0x00028430
        /*1c8c*/ 	.short	0x010a
        /*1c8e*/ 	.byte	0x3f
	.zero		1


	//   ....[104]....
        /*1c90*/ 	.word	0x0002de50
        /*1c94*/ 	.word	0x00000005
        /*1c98*/ 	.word	0x00028450
        /*1c9c*/ 	.short	0x010a
        /*1c9e*/ 	.byte	0x3f
	.zero		1


	//   ....[105]....
        /*1ca0*/ 	.word	0x0002dea0
        /*1ca4*/ 	.word	0x0000000a
        /*1ca8*/ 	.word	0x00028430
        /*1cac*/ 	.short	0x010a
        /*1cae*/ 	.byte	0x3f
	.zero		1


	//   ....[106]....
        /*1cb0*/ 	.word	0x0002def0
        /*1cb4*/ 	.word	0x0000000a
        /*1cb8*/ 	.word	0x00028450
        /*1cbc*/ 	.short	0x010a
        /*1cbe*/ 	.byte	0x3f
	.zero		1


	//   ....[107]....
        /*1cc0*/ 	.word	0x00032750
        /*1cc4*/ 	.word	0x00000016
        /*1cc8*/ 	.word	0x00028420
        /*1ccc*/ 	.short	0x010a
        /*1cce*/ 	.byte	0x3f
	.zero		1


	//   ....[108]....
        /*1cd0*/ 	.word	0x000327a0
        /*1cd4*/ 	.word	0x0000000b
        /*1cd8*/ 	.word	0x000284a0
        /*1cdc*/ 	.short	0x010a
        /*1cde*/ 	.byte	0x3f
	.zero		1


	//   ....[109]....
        /*1ce0*/ 	.word	0x000327f0
        /*1ce4*/ 	.word	0x0000000b
        /*1ce8*/ 	.word	0x000284c0
        /*1cec*/ 	.short	0x010a
        /*1cee*/ 	.byte	0x3f
	.zero		1


	//   ....[110]....
        /*1cf0*/ 	.word	0x00032840
        /*1cf4*/ 	.word	0x0000000a
        /*1cf8*/ 	.word	0x000284a0
        /*1cfc*/ 	.short	0x010a
        /*1cfe*/ 	.byte	0x3f
	.zero		1


	//   ....[111]....
        /*1d00*/ 	.word	0x00032890
        /*1d04*/ 	.word	0x0000000a
        /*1d08*/ 	.word	0x000284c0
        /*1d0c*/ 	.short	0x010a
        /*1d0e*/ 	.byte	0x3f
	.zero		1


	//   ....[112]....
        /*1d10*/ 	.word	0x000329b0
        /*1d14*/ 	.word	0x00000006
        /*1d18*/ 	.word	0x00028480
        /*1d1c*/ 	.short	0x010a
        /*1d1e*/ 	.byte	0x3f
	.zero		1


	//   ....[113]....
        /*1d20*/ 	.word	0x00032ff0
        /*1d24*/ 	.word	0x00000006
        /*1d28*/ 	.word	0x00028440
        /*1d2c*/ 	.short	0x010a
        /*1d2e*/ 	.byte	0x3f
	.zero		1


	//   ....[114]....
        /*1d30*/ 	.word	0x000340a0
        /*1d34*/ 	.word	0x00000016
        /*1d38*/ 	.word	0x00028420
        /*1d3c*/ 	.short	0x010a
        /*1d3e*/ 	.byte	0x3f
	.zero		1


	//   ....[115]....
        /*1d40*/ 	.word	0x000340f0
        /*1d44*/ 	.word	0x00000000
        /*1d48*/ 	.word	0x00028480
        /*1d4c*/ 	.short	0x010a
        /*1d4e*/ 	.byte	0x3f
	.zero		1


	//   ....[116]....
        /*1d50*/ 	.word	0x000345e0
        /*1d54*/ 	.word	0x00000000
        /*1d58*/ 	.word	0x00028440
        /*1d5c*/ 	.short	0x010a
        /*1d5e*/ 	.byte	0x3f
	.zero		1


	//   ....[117]....
        /*1d60*/ 	.word	0x00034ac0
        /*1d64*/ 	.word	0x00000003
        /*1d68*/ 	.word	0x00028470
        /*1d6c*/ 	.short	0x010a
        /*1d6e*/ 	.byte	0x3f
	.zero		1


	//   ....[118]....
        /*1d70*/ 	.word	0x00034b10
        /*1d74*/ 	.word	0x00000003
        /*1d78*/ 	.word	0x00028460
        /*1d7c*/ 	.short	0x010a
        /*1d7e*/ 	.byte	0x3f
	.zero		1


	//   ....[119]....
        /*1d80*/ 	.word	0x00034b60
        /*1d84*/ 	.word	0x00000000
        /*1d88*/ 	.word	0x00028470
        /*1d8c*/ 	.short	0x010a
        /*1d8e*/ 	.byte	0x3f
	.zero		1


	//   ....[120]....
        /*1d90*/ 	.word	0x00034bb0
        /*1d94*/ 	.word	0x00000000
        /*1d98*/ 	.word	0x00028460
        /*1d9c*/ 	.short	0x010a
        /*1d9e*/ 	.byte	0x3f
	.zero		1


	//   ....[121]....
        /*1da0*/ 	.word	0x000355e0
        /*1da4*/ 	.word	0x00000004
        /*1da8*/ 	.word	0x00028420
        /*1dac*/ 	.short	0x010a
        /*1dae*/ 	.byte	0x3f
	.zero		1


	//   ....[122]....
        /*1db0*/ 	.word	0x00035780
        /*1db4*/ 	.word	0x00000005
        /*1db8*/ 	.word	0x00028440
        /*1dbc*/ 	.short	0x010a
        /*1dbe*/ 	.byte	0x3f
	.zero		1


	//   ....[123]....
        /*1dc0*/ 	.word	0x000357d0
        /*1dc4*/ 	.word	0x00000019
        /*1dc8*/ 	.word	0x00028440
        /*1dcc*/ 	.short	0x010a
        /*1dce*/ 	.byte	0x3f
	.zero		1


	//   ....[124]....
        /*1dd0*/ 	.word	0x00035820
        /*1dd4*/ 	.word	0x00000005
        /*1dd8*/ 	.word	0x00028460
        /*1ddc*/ 	.short	0x010a
        /*1dde*/ 	.byte	0x3f
	.zero		1


	//   ....[125]....
        /*1de0*/ 	.word	0x00035870
        /*1de4*/ 	.word	0x00000019
        /*1de8*/ 	.word	0x00028460
        /*1dec*/ 	.short	0x010a
        /*1dee*/ 	.byte	0x3f
	.zero		1


	//   ....[126]....
        /*1df0*/ 	.word	0x000358c0
        /*1df4*/ 	.word	0x00000005
        /*1df8*/ 	.word	0x00028480
        /*1dfc*/ 	.short	0x010a
        /*1dfe*/ 	.byte	0x3f
	.zero		1


	//----- nvinfo : EIATTR_NUM_MBARRIERS
	.align		4
.L_490:
        /*1e00*/ 	.byte	0x03, 0x38
        /*1e02*/ 	.short	0x0016


	//----- nvinfo : EIATTR_EXIT_INSTR_OFFSETS
	.align		4
        /*1e04*/ 	.byte	0x04, 0x1c
        /*1e06*/ 	.short	(.L_492 - .L_491)


	//   ....[0]....
.L_491:
        /*1e08*/ 	.word	0x0002c380


	//----- nvinfo : EIATTR_MAX_THREADS
	.align		4
.L_492:
        /*1e0c*/ 	.byte	0x04, 0x05
        /*1e0e*/ 	.short	(.L_494 - .L_493)
.L_493:
        /*1e10*/ 	.word	0x00000180
        /*1e14*/ 	.word	0x00000001
        /*1e18*/ 	.word	0x00000001


	//----- nvinfo : EIATTR_CRS_STACK_SIZE
	.align		4
.L_494:
        /*1e1c*/ 	.byte	0x04, 0x1e
        /*1e1e*/ 	.short	(.L_496 - .L_495)
.L_495:
        /*1e20*/ 	.word	0x00000000


	//----- nvinfo : EIATTR_CBANK_PARAM_SIZE
	.align		4
.L_496:
        /*1e24*/ 	.byte	0x03, 0x19
        /*1e26*/ 	.short	0x0af0


	//----- nvinfo : EIATTR_PARAM_CBANK
	.align		4
        /*1e28*/ 	.byte	0x04, 0x0a
        /*1e2a*/ 	.short	(.L_498 - .L_497)
	.align		4
.L_497:
        /*1e2c*/ 	.word	index@(.nv.constant0._ZN7cutlass13device_kernelIN5flash11enable_sm90INS1_16FlashAttnFwdSm90INS1_25CollectiveMainloopFwdSm90ILi2EN4cute5tupleIJNS5_1CILi1EEES8_S8_EEENS6_IJNS7_ILi128EEENS7_ILi64EEENS7_ILi256EEEEEELi256ENS_12float_e4m3_tEfNS_4arch4Sm90ELb0ELb1ELb1ELb1ELb1ELb1ELb0ELb1ELb0ELb1ELb1ELb0EEENS1_21CollectiveEpilogueFwdINS6_IJSA_SC_SB_EEES9_NS_10bfloat16_tESG_Li256ELb1ELb1ELb1ELb1EEENS1_36VarlenDynamicPersistentTileSchedulerILi128ELi64ELi256ELi128ELb1ELb1ELb1ELb1ELb0ELb1EEEEEEEEEvNT_6ParamsE)
        /*1e30*/ 	.short	0x0210
        /*1e32*/ 	.short	0x0af0


	//----- nvinfo : EIATTR_SW_WAR
	.align		4
.L_498:
        /*1e34*/ 	.byte	0x04, 0x36
        /*1e36*/ 	.short	(.L_500 - .L_499)
.L_499:
        /*1e38*/ 	.word	0x00000008
.L_500:


//--------------------- .nv.info._ZN7cutlass13device_kernelIN5flash11enable_sm90INS1_16FlashAttnFwdSm90INS1_25CollectiveMainloopFwdSm90ILi2EN4cute5tupleIJNS5_1CILi1EEES8_S8_EEENS6_IJNS7_ILi128EEESA_NS7_ILi256EEEEEELi256ENS_12float_e4m3_tEfNS_4arch4Sm90ELb1ELb0ELb1ELb0ELb1ELb0ELb0ELb1ELb0ELb1ELb1ELb0EEENS1_21CollectiveEpilogueFwdINS6_IJSA_SB_SA_EEES9_NS_10bfloat16_tESF_Li256ELb0ELb1ELb1ELb1EEENS1_19SingleTileSchedulerILb0ELb1ELb1ELi128EEEEEEEEEvNT_6ParamsE --------------------------
	.section	.nv.info._ZN7cutlass13device_kernelIN5flash11enable_sm90INS1_16FlashAttnFwdSm90INS1_25CollectiveMainloopFwdSm90ILi2EN4cute5tupleIJNS5_1CILi1EEES8_S8_EEENS6_IJNS7_ILi128EEESA_NS7_ILi256EEEEEELi256ENS_12float_e4m3_tEfNS_4arch4Sm90ELb1ELb0ELb1ELb0ELb1ELb0ELb0ELb1ELb0ELb1ELb1ELb0EEENS1_21CollectiveEpilogueFwdINS6_IJSA_SB_SA_EEES9_NS_10bfloat16_tESF_Li256ELb0ELb1ELb1ELb1EEENS1_19SingleTileSchedulerILb0ELb1ELb1ELi128EEEEEEEEEvNT_6ParamsE,"",@"SHT_CUDA_INFO"
	.sectionflags	@""
	.align	4


	//----- nvinfo : EIATTR_CUDA_API_VERSION
	.align		4
        /*0000*/ 	.byte	0x04, 0x37
        /*0002*/ 	.short	(.L_502 - .L_501)
.L_501:
        /*0004*/ 	.word	0x00000082


	//----- nvinfo : EIATTR_KPARAM_INFO
	.align		4
.L_502:
        /*0008*/ 	.byte	0x04, 0x17
        /*000a*/ 	.short	(.L_504 - .L_503)
.L_503:
        /*000c*/ 	.word	0x00000000
        /*0010*/ 	.short	0x0000
        /*0012*/ 	.short	0x0070
        /*0014*/ 	.byte	0x00, 0xf0, 0x01, 0x28


	//----- nvinfo : EIATTR_SPARSE_MMA_MASK
	.align		4
.L_504:
        /*0018*/ 	.byte	0x03, 0x50
        /*001a*/ 	.short	0x0000


	//----- nvinfo : EIATTR_MAXREG_COUNT
	.align		4
        /*001c*/ 	.byte	0x03, 0x1b
        /*001e*/ 	.short	0x00a8


	//----- nvinfo : EIATTR_NUM_BARRIERS
	.align		4
        /*0020*/ 	.byte	0x02, 0x4c
        /*0022*/ 	.byte	0x10
	.zero		1


	//----- nvinfo : EIATTR_EXTERNS
	.align		4
        /*0024*/ 	.byte	0x04, 0x0f
        /*0026*/ 	.short	(.L_506 - .L_505)


	//   ....[0]....
	.align		4
.L_505:
        /*0028*/ 	.word	index@(__assertfail)


	//----- nvinfo : EIATTR_ANNOTATIONS
	.align		4
.L_506:
        /*002c*/ 	.byte	0x04, 0x55
        /*002e*/ 	.short	(.L_508 - .L_507)


	//   ....[0]....
.L_507:
        /* <DEDUP_REMOVED lines=8> */


	//----- nvinfo : EIATTR_MERCURY_ISA_VERSION
	.align		4
.L_508:
        /*00a0*/ 	.byte	0x03, 0x5f
        /*00a2*/ 	.short	0x0101


	//----- nvinfo : EIATTR_INT_WARP_WIDE_INSTR_OFFSETS
	.align		4
        /*00a4*/ 	.byte	0x04, 0x31
        /*00a6*/ 	.short	(.L_510 - .L_509)


	//   ....[0]....
.L_509:
        /*00a8*/ 	.word	0x000000c0


	//   ....[1]....
        /*00ac*/ 	.word	0x000000d0


	//   ....[2]....
        /*00b0*/ 	.word	0x00000170


	//----- nvinfo : EIATTR_COOP_GROUP_MASK_REGIDS
	.align		4
.L_510:
        /*00b4*/ 	.byte	0x04, 0x29
        /*00b6*/ 	.short	(.L_512 - .L_511)


	//   ....[0]....
.L_511:
        /*00b8*/ 	.word	0xffffffff


	//   ....[1]....
        /*00bc*/ 	.word	0xffffffff


	//   ....[2]....
        /*00c0*/ 	.word	0xffffffff


	//   ....[3]....
        /*00c4*/ 	.word	0xffffffff


	//   ....[4]....
        /*00c8*/ 	.word	0xffffffff


	//   ....[5]....
        /*00cc*/ 	.word	0xffffffff


	//   ....[6]....
        /*00d0*/ 	.word	0xffffffff


	//   ....[7]....
        /*00d4*/ 	.word	0xffffffff


	//   ....[8]....
        /*00d8*/ 	.word	0xffffffff


	//   ....[9]....
        /*00dc*/ 	.word	0xffffffff


	//   ....[10]....
        /*00e0*/ 	.word	0xffffffff


	//   ....[11]....
        /*00e4*/ 	.word	0xffffffff


	//   ....[12]....
        /*00e8*/ 	.word	0xffffffff


	//   ....[13]....
        /*00ec*/ 	.word	0xffffffff


	//   ....[14]....
        /*00f0*/ 	.word	0xffffffff


	//   ....[15]....
        /*00f4*/ 	.word	0xffffffff


	//   ....[16]....
        /*00f8*/ 	.word	0xffffffff


	//   ....[17]....
        /*00fc*/ 	.word	0xffffffff


	//   ....[18]....
        /*0100*/ 	.word	0xffffffff


	//   ....[19]....
        /*0104*/ 	.word	0xffffffff


	//   ....[20]....
        /*0108*/ 	.word	0xffffffff


	//   ....[21]....
        /*010c*/ 	.word	0xffffffff


	//   ....[22]....
        /*0110*/ 	.word	0xffffffff


	//   ....[23]....
        /*0114*/ 	.word	0xffffffff


	//   ....[24]....
        /*0118*/ 	.word	0xffffffff


	//   ....[25]....
        /*011c*/ 	.word	0xffffffff


	//   ....[26]....
        /*0120*/ 	.word	0xffffffff


	//   ....[27]....
        /*0124*/ 	.word	0xffffffff


	//   ....[28]....
        /*0128*/ 	.word	0xffffffff


	//   ....[29]....
        /*012c*/ 	.word	0xffffffff


	//   ....[30]....
        /*0130*/ 	.word	0xffffffff


	//   ....[31]....
        /*0134*/ 	.word	0xffffffff


	//   ....[32]....
        /*0138*/ 	.word	0xffffffff


	//   ....[33]....
        /*013c*/ 	.word	0xffffffff


	//   ....[34]....
        /*0140*/ 	.word	0xffffffff


	//   ....[35]....
        /*0144*/ 	.word	0xffffffff


	//   ....[36]....
        /*0148*/ 	.word	0xffffffff


	//   ....[37]....
        /*014c*/ 	.word	0xffffffff


	//   ....[38]....
        /*0150*/ 	.word	0xffffffff


	//   ....[39]....
        /*0154*/ 	.word	0xffffffff


	//   ....[40]....
        /*0158*/ 	.word	0xffffffff


	//   ....[41]....
        /*015c*/ 	.word	0xffffffff


	//   ....[42]....
        /*0160*/ 	.word	0xffffffff


	//   ....[43]....
        /*0164*/ 	.word	0xffffffff


	//   ....[44]....
        /*0168*/ 	.word	0xffffffff


	//   ....[45]....
        /*016c*/ 	.word	0xffffffff


	//   ....[46]....
        /*0170*/ 	.word	0xffffffff


	//   ....[47]....
        /*0174*/ 	.word	0xffffffff


	//   ....[48]....
        /*0178*/ 	.word	0xffffffff


	//   ....[49]....
        /*017c*/ 	.word	0xffffffff


	//   ....[50]....
        /*0180*/ 	.word	0xffffffff


	//   ....[51]....
        /*0184*/ 	.word	0xffffffff


	//   ....[52]....
        /*0188*/ 	.word	0xffffffff


	//   ....[53]....
        /*018c*/ 	.word	0xffffffff


	//   ....[54]....
        /*0190*/ 	.word	0xffffffff


	//   ....[55]....
        /*0194*/ 	.word	0xffffffff


	//   ....[56]....
        /*0198*/ 	.word	0xffffffff


	//   ....[57]....
        /*019c*/ 	.word	0xffffffff


	//   ....[58]....
        /*01a0*/ 	.word	0xffffffff


	//   ....[59]....
        /*01a4*/ 	.word	0xffffffff


	//   ....[60]....
        /*01a8*/ 	.word	0xffffffff


	//   ....[61]....
        /*01ac*/ 	.word	0xffffffff


	//   ....[62]....
        /*01b0*/ 	.word	0xffffffff


	//   ....[63]....
        /*01b4*/ 	.word	0xffffffff


	//   ....[64]....
        /*01b8*/ 	.word	0xffffffff


	//   ....[65]....
        /*01bc*/ 	.word	0xffffffff


	//   ....[66]....
        /*01c0*/ 	.word	0xffffffff


	//   ....[67]....
        /*01c4*/ 	.word	0xffffffff


	//   ....[68]....
        /*01c8*/ 	.word	0xffffffff


	//   ....[69]....
        /*01cc*/ 	.word	0xffffffff


	//   ....[70]....
        /*01d0*/ 	.word	0xffffffff


	//   ....[71]....
        /*01d4*/ 	.word	0xffffffff


	//   ....[72]....
        /*01d8*/ 	.word	0xffffffff


	//   ....[73]....
        /*01dc*/ 	.word	0xffffffff


	//   ....[74]....
        /*01e0*/ 	.word	0xffffffff


	//   ....[75]....
        /*01e4*/ 	.word	0xffffffff


	//   ....[76]....
        /*01e8*/ 	.word	0xffffffff


	//   ....[77]....
        /*01ec*/ 	.word	0xffffffff


	//   ....[78]....
        /*01f0*/ 	.word	0xffffffff


	//   ....[79]....
        /*01f4*/ 	.word	0xffffffff


	//   ....[80]....
        /*01f8*/ 	.word	0xffffffff


	//   ....[81]....
        /*01fc*/ 	.word	0xffffffff


	//   ....[82]....
        /*0200*/ 	.word	0xffffffff


	//   ....[83]....
        /*0204*/ 	.word	0xffffffff


	//   ....[84]....
        /*0208*/ 	.word	0xffffffff


	//   ....[85]....
        /*020c*/ 	.word	0xffffffff


	//   ....[86]....
        /*0210*/ 	.word	0xffffffff


	//   ....[87]....
        /*0214*/ 	.word	0xffffffff


	//   ....[88]....
        /*0218*/ 	.word	0xffffffff


	//   ....[89]....
        /*021c*/ 	.word	0xffffffff


	//   ....[90]....
        /*0220*/ 	.word	0xffffffff


	//   ....[91]....
        /*0224*/ 	.word	0xffffffff


	//   ....[92]....
        /*0228*/ 	.word	0xffffffff


	//   ....[93]....
        /*022c*/ 	.word	0xffffffff


	//   ....[94]....
        /*0230*/ 	.word	0xffffffff


	//   ....[95]....
        /*0234*/ 	.word	0xffffffff


	//   ....[96]....
        /*0238*/ 	.word	0xffffffff


	//   ....[97]....
        /*023c*/ 	.word	0xffffffff


	//   ....[98]....
        /*0240*/ 	.word	0xffffffff


	//   ....[99]....
        /*0244*/ 	.word	0xffffffff


	//   ....[100]....
        /*0248*/ 	.word	0xffffffff


	//   ....[101]....
        /*024c*/ 	.word	0xffffffff


	//   ....[102]....
        /*0250*/ 	.word	0xffffffff


	//   ....[103]....
        /*0254*/ 	.word	0xffffffff


	//   ....[104]....
        /*0258*/ 	.word	0xffffffff


	//   ....[105]....
        /*025c*/ 	.word	0xffffffff


	//   ....[106]....
        /*0260*/ 	.word	0xffffffff


	//   ....[107]....
        /*0264*/ 	.word	0xffffffff


	//   ....[108]....
        /*0268*/ 	.word	0xffffffff


	//   ....[109]....
        /*026c*/ 	.word	0xffffffff


	//   ....[110]....
        /*0270*/ 	.word	0xffffffff


	//   ....[111]....
        /*0274*/ 	.word	0xffffffff


	//   ....[112]....
        /*0278*/ 	.word	0xffffffff


	//   ....[113]....
        /*027c*/ 	.word	0xffffffff


	//   ....[114]....
        /*0280*/ 	.word	0xffffffff


	//   ....[115]....
        /*0284*/ 	.word	0xffffffff


	//   ....[116]....
        /*0288*/ 	.word	0xffffffff


	//   ....[117]....
        /*028c*/ 	.word	0xffffffff


	//   ....[118]....
        /*0290*/ 	.word	0xffffffff


	//   ....[119]....
        /*0294*/ 	.word	0xffffffff


	//   ....[120]....
        /*0298*/ 	.word	0xffffffff


	//   ....[121]....
        /*029c*/ 	.word	0xffffffff


	//   ....[122]....
        /*02a0*/ 	.word	0xffffffff


	//   ....[123]....
        /*02a4*/ 	.word	0xffffffff


	//   ....[124]....
        /*02a8*/ 	.word	0xffffffff


	//   ....[125]....
        /*02ac*/ 	.word	0xffffffff


	//   ....[126]....
        /*02b0*/ 	.word	0xffffffff


	//   ....[127]....
        /*02b4*/ 	.word	0xffffffff


	//   ....[128]....
        /*02b8*/ 	.word	0xffffffff


	//   ....[129]....
        /*02bc*/ 	.word	0xffffffff


	//   ....[130]....
        /*02c0*/ 	.word	0xffffffff


	//   ....[131]....
        /*02c4*/ 	.word	0xffffffff


	//   ....[132]....
        /*02c8*/ 	.word	0xffffffff


	//   ....[133]....
        /*02cc*/ 	.word	0xffffffff


	//   ....[134]....
        /*02d0*/ 	.word	0xffffffff


	//   ....[135]....
        /*02d4*/ 	.word	0xffffffff


	//   ....[136]....
        /*02d8*/ 	.word	0xffffffff


	//   ....[137]....
        /*02dc*/ 	.word	0xffffffff


	//   ....[138]....
        /*02e0*/ 	.word	0xffffffff


	//   ....[139]....
        /*02e4*/ 	.word	0xffffffff


	//   ....[140]....
        /*02e8*/ 	.word	0xffffffff


	//   ....[141]....
        /*02ec*/ 	.word	0xffffffff


	//   ....[142]....
        /*02f0*/ 	.word	0xffffffff


	//   ....[143]....
        /*02f4*/ 	.word	0xffffffff


	//   ....[144]....
        /*02f8*/ 	.word	0xffffffff


	//   ....[145]....
        /*02fc*/ 	.word	0xffffffff


	//   ....[146]....
        /*0300*/ 	.word	0xffffffff


	//   ....[147]....
        /*0304*/ 	.word	0xffffffff


	//   ....[148]....
        /*0308*/ 	.word	0xffffffff


	//   ....[149]....
        /*030c*/ 	.word	0xffffffff


	//   ....[150]....
        /*0310*/ 	.word	0xffffffff


	//   ....[151]....
        /*0314*/ 	.word	0xffffffff


	//   ....[152]....
        /*0318*/ 	.word	0xffffffff


	//   ....[153]....
        /*031c*/ 	.word	0xffffffff


	//   ....[154]....
        /*0320*/ 	.word	0xffffffff


	//   ....[155]....
        /*0324*/ 	.word	0xffffffff


	//   ....[156]....
        /*0328*/ 	.word	0xffffffff


	//   ....[157]....
        /*032c*/ 	.word	0xffffffff


	//   ....[158]....
        /*0330*/ 	.word	0xffffffff


	//   ....[159]....
        /*0334*/ 	.word	0xffffffff


	//   ....[160]....
        /*0338*/ 	.word	0xffffffff


	//   ....[161]....
        /*033c*/ 	.word	0xffffffff


	//   ....[162]....
        /*0340*/ 	.word	0xffffffff


	//   ....[163]....
        /*0344*/ 	.word	0xffffffff


	//   ....[164]....
        /*0348*/ 	.word	0xffffffff


	//   ....[165]....
        /*034c*/ 	.word	0xffffffff


	//   ....[166]....
        /*0350*/ 	.word	0xffffffff


	//   ....[167]....
        /*0354*/ 	.word	0xffffffff


	//   ....[168]....
        /*0358*/ 	.word	0xffffffff


	//   ....[169]....
        /*035c*/ 	.word	0xffffffff


	//   ....[170]....
        /*0360*/ 	.word	0xffffffff


	//   ....[171]....
        /*0364*/ 	.word	0xffffffff


	//   ....[172]....
        /*0368*/ 	.word	0xffffffff


	//   ....[173]....
        /*036c*/ 	.word	0xffffffff


	//   ....[174]....
        /*0370*/ 	.word	0xffffffff


	//   ....[175]....
        /*0374*/ 	.word	0xffffffff


	//   ....[176]....
        /*0378*/ 	.word	0xffffffff


	//   ....[177]....
        /*037c*/ 	.word	0xffffffff


	//   ....[178]....
        /*0380*/ 	.word	0xffffffff


	//   ....[179]....
        /*0384*/ 	.word	0xffffffff


	//   ....[180]....
        /*0388*/ 	.word	0xffffffff


	//   ....[181]....
        /*038c*/ 	.word	0xffffffff


	//   ....[182]....
        /*0390*/ 	.word	0xffffffff


	//   ....[183]....
        /*0394*/ 	.word	0xffffffff


	//   ....[184]....
        /*0398*/ 	.word	0xffffffff


	//   ....[185]....
        /*039c*/ 	.word	0xffffffff


	//   ....[186]....
        /*03a0*/ 	.word	0xffffffff


	//   ....[187]....
        /*03a4*/ 	.word	0xffffffff


	//   ....[188]....
        /*03a8*/ 	.word	0xffffffff


	//   ....[189]....
        /*03ac*/ 	.word	0xffffffff


	//   ....[190]....
        /*03b0*/ 	.word	0xffffffff


	//   ....[191]....
        /*03b4*/ 	.word	0xffffffff


	//   ....[192]....
        /*03b8*/ 	.word	0xffffffff


	//   ....[193]....
        /*03bc*/ 	.word	0xffffffff


	//   ....[194]....
        /*03c0*/ 	.word	0xffffffff


	//   ....[195]....
        /*03c4*/ 	.word	0xffffffff


	//   ....[196]....
        /*03c8*/ 	.word	0xffffffff


	//   ....[197]....
        /*03cc*/ 	.word	0xffffffff


	//   ....[198]....
        /*03d0*/ 	.word	0xffffffff


	//   ....[199]....
        /*03d4*/ 	.word	0xffffffff


	//   ....[200]....
        /*03d8*/ 	.word	0xffffffff


	//   ....[201]....
        /*03dc*/ 	.word	0xffffffff


	//   ....[202]....
        /*03e0*/ 	.word	0xffffffff


	//   ....[203]....
        /*03e4*/ 	.word	0xffffffff


	//   ....[204]....
        /*03e8*/ 	.word	0xffffffff


	//   ....[205]....
        /*03ec*/ 	.word	0xffffffff


	//   ....[206]....
        /*03f0*/ 	.word	0xffffffff


	//   ....[207]....
        /*03f4*/ 	.word	0xffffffff


	//   ....[208]....
        /*03f8*/ 	.word	0xffffffff


	//   ....[209]....
        /*03fc*/ 	.word	0xffffffff


	//   ....[210]....
        /*0400*/ 	.word	0xffffffff


	//   ....[211]....
        /*0404*/ 	.word	0xffffffff


	//   ....[212]....
        /*0408*/ 	.word	0xffffffff


	//   ....[213]....
        /*040c*/ 	.word	0xffffffff


	//   ....[214]....
        /*0410*/ 	.word	0xffffffff


	//   ....[215]....
        /*0414*/ 	.word	0xffffffff


	//   ....[216]....
        /*0418*/ 	.word	0xffffffff


	//   ....[217]....
        /*041c*/ 	.word	0xffffffff


	//   ....[218]....
        /*0420*/ 	.word	0xffffffff


	//   ....[219]....
        /*0424*/ 	.word	0xffffffff


	//   ....[220]....
        /*0428*/ 	.word	0xffffffff


	//   ....[221]....
        /*042c*/ 	.word	0xffffffff


	//   ....[222]....
        /*0430*/ 	.word	0xffffffff


	//   ....[223]....
        /*0434*/ 	.word	0xffffffff


	//   ....[224]....
        /*0438*/ 	.word	0xffffffff


	//   ....[225]....
        /*043c*/ 	.word	0xffffffff


	//   ....[226]....
        /*0440*/ 	.word	0xffffffff


	//   ....[227]....
        /*0444*/ 	.word	0xffffffff


	//   ....[228]....
        /*0448*/ 	.word	0xffffffff


	//   ....[229]....
        /*044c*/ 	.word	0xffffffff


	//   ....[230]....
        /*0450*/ 	.word	0xffffffff


	//   ....[231]....
        /*0454*/ 	.word	0xffffffff


	//   ....[232]....
        /*0458*/ 	.word	0xffffffff


	//   ....[233]....
        /*045c*/ 	.word	0xffffffff


	//   ....[234]....
        /*0460*/ 	.word	0xffffffff


	//   ....[235]....
        /*0464*/ 	.word	0xffffffff


	//   ....[236]....
        /*0468*/ 	.word	0xffffffff


	//   ....[237]....
        /*046c*/ 	.word	0xffffffff


	//   ....[238]....
        /*0470*/ 	.word	0xffffffff


	//   ....[239]....
        /*0474*/ 	.word	0xffffffff


	//   ....[240]....
        /*0478*/ 	.word	0xffffffff


	//   ....[241]....
        /*047c*/ 	.word	0xffffffff


	//   ....[242]....
        /*0480*/ 	.word	0xffffffff


	//   ....[243]....
        /*0484*/ 	.word	0xffffffff


	//   ....[244]....
        /*0488*/ 	.word	0xffffffff


	//   ....[245]....
        /*048c*/ 	.word	0x0500000f


	//   ....[246]....
        /*0490*/ 	.word	0x0500000f


	//   ....[247]....
        /*0494*/ 	.word	0x0500000f


	//   ....[248]....
        /*0498*/ 	.word	0x0500000f


	//   ....[249]....
        /*049c*/ 	.word	0x0500000f


	//   ....[250]....
        /*04a0*/ 	.word	0x0500000f


	//   ....[251]....
        /*04a4*/ 	.word	0x0500000f


	//   ....[252]....
        /*04a8*/ 	.word	0x0500000f


	//   ....[253]....
        /*04ac*/ 	.word	0x0500000f


	//   ....[254]....
        /*04b0*/ 	.word	0x0500000f


	//   ....[255]....
        /*04b4*/ 	.word	0x0500000f


	//   ....[0]....
        /*04b8*/ 	.word	0x0500000f


	//   ....[1]....
        /*04bc*/ 	.word	0x0500000f


	//   ....[2]....
        /*04c0*/ 	.word	0x0500000f


	//   ....[3]....
        /*04c4*/ 	.word	0x0500000f


	//   ....[4]....
        /*04c8*/ 	.word	0x0500000f


	//   ....[5]....
        /*04cc*/ 	.word	0x0500000f


	//   ....[6]....
        /*04d0*/ 	.word	0x0500000f


	//   ....[7]....
        /*04d4*/ 	.word	0x0500000f


	//   ....[8]....
        /*04d8*/ 	.word	0x0500000f


	//   ....[9]....
        /*04dc*/ 	.word	0x0500000f


	//   ....[10]....
        /*04e0*/ 	.word	0x0500000f


	//   ....[11]....
        /*04e4*/ 	.word	0x0500000f


	//   ....[12]....
        /*04e8*/ 	.word	0x0500000f


	//   ....[13]....
        /*04ec*/ 	.word	0x0500000f


	//   ....[14]....
        /*04f0*/ 	.word	0x0500000f


	//   ....[15]....
        /*04f4*/ 	.word	0x0500000f


	//   ....[16]....
        /*04f8*/ 	.word	0x0500000f


	//   ....[17]....
        /*04fc*/ 	.word	0x0500000f


	//   ....[18]....
        /*0500*/ 	.word	0x0500000f


	//   ....[19]....
        /*0504*/ 	.word	0x0500000f


	//   ....[20]....
        /*0508*/ 	.word	0x0500000f


	//   ....[21]....
        /*050c*/ 	.word	0x0500000f


	//   ....[22]....
        /*0510*/ 	.word	0x0500000f


	//   ....[23]....
        /*0514*/ 	.word	0x0500000f


	//   ....[24]....
        /*0518*/ 	.word	0x0500000f


	//   ....[25]....
        /*051c*/ 	.word	0x0500000f


	//   ....[26]....
        /*0520*/ 	.word	0x0500000f


	//   ....[27]....
        /*0524*/ 	.word	0x0500000f


	//   ....[28]....
        /*0528*/ 	.word	0x0500000f


	//   ....[29]....
        /*052c*/ 	.word	0x0500000f


	//   ....[30]....
        /*0530*/ 	.word	0x0500000f


	//   ....[31]....
        /*0534*/ 	.word	0x0500000f


	//   ....[32]....
        /*0538*/ 	.word	0x0500000f


	//   ....[33]....
        /*053c*/ 	.word	0x0500000f


	//   ....[34]....
        /*0540*/ 	.word	0x0500000f


	//   ....[35]....
        /*0544*/ 	.word	0x0500000f


	//   ....[36]....
        /*0548*/ 	.word	0x0500000f


	//   ....[37]....
        /*054c*/ 	.word	0x0500000f


	//   ....[38]....
        /*0550*/ 	.word	0x0500000f


	//   ....[39]....
        /*0554*/ 	.word	0x0500000f


	//   ....[40]....
        /*0558*/ 	.word	0x0500000f


	//   ....[41]....
        /*055c*/ 	.word	0x0500000f


	//   ....[42]....
        /*0560*/ 	.word	0x0500000f


	//   ....[43]....
        /*0564*/ 	.word	0x0500000f


	//   ....[44]....
        /*0568*/ 	.word	0x0500000f


	//   ....[45]....
        /*056c*/ 	.word	0x0500000f


	//   ....[46]....
        /*0570*/ 	.word	0x0500000f


	//   ....[47]....
        /*0574*/ 	.word	0x0500000f


	//   ....[48]....
        /*0578*/ 	.word	0x0500000f


	//   ....[49]....
        /*057c*/ 	.word	0x0500000f


	//   ....[50]....
        /*0580*/ 	.word	0x0500000f


	//   ....[51]....
        /*0584*/ 	.word	0x0500000f


	//   ....[52]....
        /*0588*/ 	.word	0x0500000f


	//   ....[53]....
        /*058c*/ 	.word	0x0500000f


	//   ....[54]....
        /*0590*/ 	.word	0x0500000f


	//   ....[55]....
        /*0594*/ 	.word	0x0500000f


	//   ....[56]....
        /*0598*/ 	.word	0x0500000f


	//   ....[57]....
        /*059c*/ 	.word	0x0500000f


	//   ....[58]....
        /*05a0*/ 	.word	0x0500000f


	//   ....[59]....
        /*05a4*/ 	.word	0x0500000f


	//   ....[60]....
        /*05a8*/ 	.word	0x0500000f


	//   ....[61]....
        /*05ac*/ 	.word	0x0500000f


	//   ....[62]....
        /*05b0*/ 	.word	0x0500000f


	//   ....[63]....
        /*05b4*/ 	.word	0x0500000f


	//   ....[64]....
        /*05b8*/ 	.word	0x0500000f


	//   ....[65]....
        /*05bc*/ 	.word	0x0500000f


	//   ....[66]....
        /*05c0*/ 	.word	0x0500000f


	//   ....[67]....
        /*05c4*/ 	.word	0x0500000f


	//   ....[68]....
        /*05c8*/ 	.word	0x0500000f


	//   ....[69]....
        /*05cc*/ 	.word	0x0500000f


	//----- nvinfo : EIATTR_COOP_GROUP_INSTR_OFFSETS
	.align		4
.L_512:
        /*05d0*/ 	.byte	0x04, 0x28
        /*05d2*/ 	.short	(.L_514 - .L_513)


	//   ....[0]....
.L_513:
        /*05d4*/ 	.word	0x00000080


	//   ....[1]....
        /*05d8*/ 	.word	0x00000090


	//   ....[2]....
        /*05dc*/ 	.word	0x000002d0


	//   ....[3]....
        /*05e0*/ 	.word	0x00000430


	//   ....[4]....
        /*05e4*/ 	.word	0x00000550


	//   ....[5]....
        /*05e8*/ 	.word	0x000006b0


	//   ....[6]....
        /*05ec*/ 	.word	0x000013a0


	//   ....[7]....
        /*05f0*/ 	.word	0x000021c0


	//   ....[8]....
        /*05f4*/ 	.word	0x00002550


	//   ....[9]....
        /*05f8*/ 	.word	0x00002d20


	//   ....[10]....
        /*05fc*/ 	.word	0x00002d80


	//   ....[11]....
        /*0600*/ 	.word	0x00003790


	//   ....[12]....
        /*0604*/ 	.word	0x000037f0


	//   ....[13]....
        /*0608*/ 	.word	0x00004d70


	//   ....[14]....
        /*060c*/ 	.word	0x000057b0


	//   ....[15]....
        /*0610*/ 	.word	0x00005900


	//   ....[16]....
        /*0614*/ 	.word	0x000059d0


	//   ....[17]....
        /*0618*/ 	.word	0x00006350


	//   ....[18]....
        /*061c*/ 	.word	0x000063d0


	//   ....[19]....
        /*0620*/ 	.word	0x000087d0


	//   ....[20]....
        /*0624*/ 	.word	0x00008840


	//   ....[21]....
        /*0628*/ 	.word	0x00008e60


	//   ....[22]....
        /*062c*/ 	.word	0x00008fc0


	//   ....[23]....
        /*0630*/ 	.word	0x0000a730


	//   ....[24]....
        /*0634*/ 	.word	0x0000a740


	//   ....[25]....
        /*0638*/ 	.word	0x0000a7a0


	//   ....[26]....
        /*063c*/ 	.word	0x0000a7b0


	//   ....[27]....
        /*0640*/ 	.word	0x0000bd10


	//   ....[28]....
        /*0644*/ 	.word	0x0000bd40


	//   ....[29]....
        /*0648*/ 	.word	0x0000bd70


	//   ....[30]....
        /*064c*/ 	.word	0x0000bd90


	//   ....[31]....
        /*0650*/ 	.word	0x0000bda0


	//   ....[32]....
        /*0654*/ 	.word	0x0000bdb0


	//   ....[33]....
        /*0658*/ 	.word	0x0000bdc0


	//   ....[34]....
        /*065c*/ 	.word	0x0000bdd0


	//   ....[35]....
        /*0660*/ 	.word	0x0000bde0


	//   ....[36]....
        /*0664*/ 	.word	0x0000bdf0


	//   ....[37]....
        /*0668*/ 	.word	0x0000be00


	//   ....[38]....
        /*066c*/ 	.word	0x0000be10


	//   ....[39]....
        /*0670*/ 	.word	0x0000be20


	//   ....[40]....
        /*0674*/ 	.word	0x0000be30


	//   ....[41]....
        /*0678*/ 	.word	0x0000be40


	//   ....[42]....
        /*067c*/ 	.word	0x0000be50


	//   ....[43]....
        /*0680*/ 	.word	0x0000be60


	//   ....[44]....
        /*0684*/ 	.word	0x0000be70


	//   ....[45]....
        /*0688*/ 	.word	0x0000be80


	//   ....[46]....
        /*068c*/ 	.word	0x0000be90


	//   ....[47]....
        /*0690*/ 	.word	0x0000beb0


	//   ....[48]....
        /*0694*/ 	.word	0x0000bec0


	//   ....[49]....
        /*0698*/ 	.word	0x0000bed0


	//   ....[50]....
        /*069c*/ 	.word	0x0000bee0


	//   ....[51]....
        /*06a0*/ 	.word	0x0000bef0


	//   ....[52]....
        /*06a4*/ 	.word	0x0000bf00


	//   ....[53]....
        /*06a8*/ 	.word	0x0000bf20


	//   ....[54]....
        /*06ac*/ 	.word	0x0000bf30


	//   ....[55]....
        /*06b0*/ 	.word	0x0000bf40


	//   ....[56]....
        /*06b4*/ 	.word	0x0000bf50


	//   ....[57]....
        /*06b8*/ 	.word	0x0000bf60


	//   ....[58]....
        /*06bc*/ 	.word	0x0000bf70


	//   ....[59]....
        /*06c0*/ 	.word	0x0000bf80


	//   ....[60]....
        /*06c4*/ 	.word	0x0000bf90


	//   ....[61]....
        /*06c8*/ 	.word	0x0000bfa0


	//   ....[62]....
        /*06cc*/ 	.word	0x0000bfb0


	//   ....[63]....
        /*06d0*/ 	.word	0x0000bfc0


	//   ....[64]....
        /*06d4*/ 	.word	0x0000bfd0


	//   ....[65]....
        /*06d8*/ 	.word	0x0000bfe0


	//   ....[66]....
        /*06dc*/ 	.word	0x0000bff0


	//   ....[67]....
        /*06e0*/ 	.word	0x0000c000


	//   ....[68]....
        /*06e4*/ 	.word	0x0000c010


	//   ....[69]....
        /*06e8*/ 	.word	0x0000c020


	//   ....[70]....
        /*06ec*/ 	.word	0x0000c030


	//   ....[71]....
        /*06f0*/ 	.word	0x0000c040


	//   ....[72]....
        /*06f4*/ 	.word	0x0000c050


	//   ....[73]....
        /*06f8*/ 	.word	0x0000c070


	//   ....[74]....
        /*06fc*/ 	.word	0x0000c090


	//   ....[75]....
        /*0700*/ 	.word	0x0000c0b0


	//   ....[76]....
        /*0704*/ 	.word	0x0000c0e0


	//   ....[77]....
        /*0708*/ 	.word	0x0000c100


	//   ....[78]....
        /*070c*/ 	.word	0x0000c110


	//   ....[79]....
        /*0710*/ 	.word	0x0000c120


	//   ....[80]....
        /*0714*/ 	.word	0x0000c130


	//   ....[81]....
        /*0718*/ 	.word	0x0000c150


	//   ....[82]....
        /*071c*/ 	.word	0x0000c160


	//   ....[83]....
        /*0720*/ 	.word	0x0000c180


	//   ....[84]....
        /*0724*/ 	.word	0x0000c1a0


	//   ....[85]....
        /*0728*/ 	.word	0x0000c1c0


	//   ....[86]....
        /*072c*/ 	.word	0x0000c1f0


	//   ....[87]....
        /*0730*/ 	.word	0x0000c220


	//   ....[88]....
        /*0734*/ 	.word	0x0000c250


	//   ....[89]....
        /*0738*/ 	.word	0x0000c280


	//   ....[90]....
        /*073c*/ 	.word	0x0000c2b0


	//   ....[91]....
        /*0740*/ 	.word	0x0000c2d0


	//   ....[92]....
        /*0744*/ 	.word	0x0000c300


	//   ....[93]....
        /*0748*/ 	.word	0x0000c320


	//   ....[94]....
        /*074c*/ 	.word	0x0000c340


	//   ....[95]....
        /*0750*/ 	.word	0x0000c370


	//   ....[96]....
        /*0754*/ 	.word	0x0000c3a0


	//   ....[97]....
        /*0758*/ 	.word	0x0000c3d0


	//   ....[98]....
        /*075c*/ 	.word	0x0000c400


	//   ....[99]....
        /*0760*/ 	.word	0x0000c430


	//   ....[100]....
        /*0764*/ 	.word	0x0000c450


	//   ....[101]....
        /*0768*/ 	.word	0x0000c460


	//   ....[102]....
        /*076c*/ 	.word	0x0000c470


	//   ....[103]....
        /*0770*/ 	.word	0x0000c480


	//   ....[104]....
        /*0774*/ 	.word	0x0000c4b0


	//   ....[105]....
        /*0778*/ 	.word	0x0000c4d0


	//   ....[106]....
        /*077c*/ 	.word	0x0000c510


	//   ....[107]....
        /*0780*/ 	.word	0x0000c530


	//   ....[108]....
        /*0784*/ 	.word	0x0000c560


	//   ....[109]....
        /*0788*/ 	.word	0x0000c580


	//   ....[110]....
        /*078c*/ 	.word	0x0000c590


	//   ....[111]....
        /*0790*/ 	.word	0x0000c5a0


	//   ....[112]....
        /*0794*/ 	.word	0x0000c5b0


	//   ....[113]....
        /*0798*/ 	.word	0x0000c5e0


	//   ....[114]....
        /*079c*/ 	.word	0x0000c610


	//   ....[115]....
        /*07a0*/ 	.word	0x0000c650


	//   ....[116]....
        /*07a4*/ 	.word	0x0000c680


	//   ....[117]....
        /*07a8*/ 	.word	0x0000c6b0


	//   ....[118]....
        /*07ac*/ 	.word	0x0000c6f0


	//   ....[119]....
        /*07b0*/ 	.word	0x0000c720


	//   ....[120]....
        /*07b4*/ 	.word	0x0000c760


	//   ....[121]....
        /*07b8*/ 	.word	0x0000c7a0


	//   ....[122]....
        /*07bc*/ 	.word	0x0000c7e0


	//   ....[123]....
        /*07c0*/ 	.word	0x0000c820


	//   ....[124]....
        /*07c4*/ 	.word	0x0000c840


	//   ....[125]....
        /*07c8*/ 	.word	0x0000c860


	//   ....[126]....
        /*07cc*/ 	.word	0x0000c870


	//   ....[127]....
        /*07d0*/ 	.word	0x0000c880


	//   ....[128]....
        /*07d4*/ 	.word	0x0000c890


	//   ....[129]....
        /*07d8*/ 	.word	0x0000c8c0


	//   ....[130]....
        /*07dc*/ 	.word	0x0000c8d0


	//   ....[131]....
        /*07e0*/ 	.word	0x0000c8e0


	//   ....[132]....
        /*07e4*/ 	.word	0x0000c8f0


	//   ....[133]....
        /*07e8*/ 	.word	0x0000c900


	//   ....[134]....
        /*07ec*/ 	.word	0x0000c910


	//   ....[135]....
        /*07f0*/ 	.word	0x0000c920


	//   ....[136]....
        /*07f4*/ 	.word	0x0000c930


	//   ....[137]....
        /*07f8*/ 	.word	0x0000c940


	//   ....[138]....
        /*07fc*/ 	.word	0x0000c950


	//   ....[139]....
        /*0800*/ 	.word	0x0000c960


	//   ....[140]....
        /*0804*/ 	.word	0x0000c970


	//   ....[141]....
        /*0808*/ 	.word	0x0000c980


	//   ....[142]....
        /*080c*/ 	.word	0x0000c990


	//   ....[143]....
        /*0810*/ 	.word	0x0000c9b0


	//   ....[144]....
        /*0814*/ 	.word	0x0000c9d0


	//   ....[145]....
        /*0818*/ 	.word	0x0000c9f0


	//   ....[146]....
        /*081c*/ 	.word	0x0000ca40


	//   ....[147]....
        /*0820*/ 	.word	0x0000cac0


	//   ....[148]....
        /*0824*/ 	.word	0x0000cb90


	//   ....[149]....
        /*0828*/ 	.word	0x0000cbd0


	//   ....[150]....
        /*082c*/ 	.word	0x0000cc20


	//   ....[151]....
        /*0830*/ 	.word	0x0000cc90


	//   ....[152]....
        /*0834*/ 	.word	0x0000ccd0


	//   ....[153]....
        /*0838*/ 	.word	0x0000cd10


	//   ....[154]....
        /*083c*/ 	.word	0x0000cd50


	//   ....[155]....
        /*0840*/ 	.word	0x0000ce70


	//   ....[156]....
        /*0844*/ 	.word	0x0000cec0


	//   ....[157]....
        /*0848*/ 	.word	0x0000cf00


	//   ....[158]....
        /*084c*/ 	.word	0x0000cf40


	//   ....[159]....
        /*0850*/ 	.word	0x0000cfc0


	//   ....[160]....
        /*0854*/ 	.word	0x0000cff0


	//   ....[161]....
        /*0858*/ 	.word	0x0000dd60


	//   ....[162]....
        /*085c*/ 	.word	0x0000dd90


	//   ....[163]....
        /*0860*/ 	.word	0x0000eee0


	//   ....[164]....
        /*0864*/ 	.word	0x00010200


	//   ....[165]....
        /*0868*/ 	.word	0x00010240


	//   ....[166]....
        /*086c*/ 	.word	0x000102e0


	//   ....[167]....
        /*0870*/ 	.word	0x00010350


	//   ....[168]....
        /*0874*/ 	.word	0x00010370


	//   ....[169]....
        /*0878*/ 	.word	0x000103d0


	//   ....[170]....
        /*087c*/ 	.word	0x000103f0


	//   ....[171]....
        /*0880*/ 	.word	0x00010450


	//   ....[172]....
        /*0884*/ 	.word	0x00010470


	//   ....[173]....
        /*0888*/ 	.word	0x000104d0


	//   ....[174]....
        /*088c*/ 	.word	0x000104f0


	//   ....[175]....
        /*0890*/ 	.word	0x00010550


	//   ....[176]....
        /*0894*/ 	.word	0x00010570


	//   ....[177]....
        /*0898*/ 	.word	0x000105d0


	//   ....[178]....
        /*089c*/ 	.word	0x000105f0


	//   ....[179]....
        /*08a0*/ 	.word	0x00010600


	//   ....[180]....
        /*08a4*/ 	.word	0x000109a0


	//   ....[181]....
        /*08a8*/ 	.word	0x000109d0


	//   ....[182]....
        /*08ac*/ 	.word	0x00010a60


	//   ....[183]....
        /*08b0*/ 	.word	0x00010aa0


	//   ....[184]....
        /*08b4*/ 	.word	0x00010ad0


	//   ....[185]....
        /*08b8*/ 	.word	0x00010b00


	//   ....[186]....
        /*08bc*/ 	.word	0x00010b60


	//   ....[187]....
        /*08c0*/ 	.word	0x00010b90


	//   ....[188]....
        /*08c4*/ 	.word	0x00010bf0


	//   ....[189]....
        /*08c8*/ 	.word	0x00010c20


	//   ....[190]....
        /*08cc*/ 	.word	0x00010c70


	//   ....[191]....
        /*08d0*/ 	.word	0x00010ca0


	//   ....[192]....
        /*08d4*/ 	.word	0x00010ce0


	//   ....[193]....
        /*08d8*/ 	.word	0x00010d10


	//   ....[194]....
        /*08dc*/ 	.word	0x00010d80


	//   ....[195]....
        /*08e0*/ 	.word	0x00010da0


	//   ....[196]....
        /*08e4*/ 	.word	0x00011370


	//   ....[197]....
        /*08e8*/ 	.word	0x000113a0


	//   ....[198]....
        /*08ec*/ 	.word	0x000113d0


	//   ....[199]....
        /*08f0*/ 	.word	0x00011430


	//   ....[200]....
        /*08f4*/ 	.word	0x000114b0


	//   ....[201]....
        /*08f8*/ 	.word	0x000114d0


	//   ....[202]....
        /*08fc*/ 	.word	0x00011550


	//   ....[203]....
        /*0900*/ 	.word	0x00011570


	//   ....[204]....
        /*0904*/ 	.word	0x000115f0


	//   ....[205]....
        /*0908*/ 	.word	0x00011610


	//   ....[206]....
        /*090c*/ 	.word	0x00011690


	//   ....[207]....
        /*0910*/ 	.word	0x000116b0


	//   ....[208]....
        /*0914*/ 	.word	0x00011730


	//   ....[209]....
        /*0918*/ 	.word	0x00011750


	//   ....[210]....
        /*091c*/ 	.word	0x000117d0


	//   ....[211]....
        /*0920*/ 	.word	0x00011800


	//   ....[212]....
        /*0924*/ 	.word	0x00011ed0


	//   ....[213]....
        /*0928*/ 	.word	0x00011ef0


	//   ....[214]....
        /*092c*/ 	.word	0x00011f10


	//   ....[215]....
        /*0930*/ 	.word	0x00011f50


	//   ....[216]....
        /*0934*/ 	.word	0x00011f70


	//   ....[217]....
        /*0938*/ 	.word	0x00011fb0


	//   ....[218]....
        /*093c*/ 	.word	0x00011fd0


	//   ....[219]....
        /*0940*/ 	.word	0x00012010


	//   ....[220]....
        /*0944*/ 	.word	0x00012030


	//   ....[221]....
        /*0948*/ 	.word	0x00012070


	//   ....[222]....
        /*094c*/ 	.word	0x00012090


	//   ....[223]....
        /*0950*/ 	.word	0x000120d0


	//   ....[224]....
        /*0954*/ 	.word	0x000120f0


	//   ....[225]....
        /*0958*/ 	.word	0x00012130


	//   ....[226]....
        /*095c*/ 	.word	0x00012150


	//   ....[227]....
        /*0960*/ 	.word	0x00012160


	//   ....[228]....
        /*0964*/ 	.word	0x00012490


	//   ....[229]....
        /*0968*/ 	.word	0x000124b0


	//   ....[230]....
        /*096c*/ 	.word	0x000124d0


	//   ....[231]....
        /*0970*/ 	.word	0x000124e0


	//   ....[232]....
        /*0974*/ 	.word	0x000124f0


	//   ....[233]....
        /*0978*/ 	.word	0x00012500


	//   ....[234]....
        /*097c*/ 	.word	0x00012520


	//   ....[235]....
        /*0980*/ 	.word	0x00012570


	//   ....[236]....
        /*0984*/ 	.word	0x00012590


	//   ....[237]....
        /*0988*/ 	.word	0x000125d0


	//   ....[238]....
        /*098c*/ 	.word	0x000125f0


	//   ....[239]....
        /*0990*/ 	.word	0x00012630


	//   ....[240]....
        /*0994*/ 	.word	0x00012650


	//   ....[241]....
        /*0998*/ 	.word	0x000126a0


	//   ....[242]....
        /*099c*/ 	.word	0x000126d0


	//   ....[243]....
        /*09a0*/ 	.word	0x000126f0


	//   ....[244]....
        /*09a4*/ 	.word	0x00013e20


	//   ....[245]....
        /*09a8*/ 	.word	0x00014400


	//   ....[246]....
        /*09ac*/ 	.word	0x000144e0


	//   ....[247]....
        /*09b0*/ 	.word	0x000145d0


	//   ....[248]....
        /*09b4*/ 	.word	0x00014680


	//   ....[249]....
        /*09b8*/ 	.word	0x00014750


	//   ....[250]....
        /*09bc*/ 	.word	0x000147b0


	//   ....[251]....
        /*09c0*/ 	.word	0x00014880


	//   ....[252]....
        /*09c4*/ 	.word	0x000148e0


	//   ....[253]....
        /*09c8*/ 	.word	0x000149b0


	//   ....[254]....
        /*09cc*/ 	.word	0x00014a10


	//   ....[255]....
        /*09d0*/ 	.word	0x00014ae0


	//   ....[0]....
        /*09d4*/ 	.word	0x00014b40


	//   ....[1]....
        /*09d8*/ 	.word	0x00014c10


	//   ....[2]....
        /*09dc*/ 	.word	0x00014c70


	//   ....[3]....
        /*09e0*/ 	.word	0x00014d40


	//   ....[4]....
        /*09e4*/ 	.word	0x00014da0


	//   ....[5]....
        /*09e8*/ 	.word	0x00014e60


	//   ....[6]....
        /*09ec*/ 	.word	0x00014fe0


	//   ....[7]....
        /*09f0*/ 	.word	0x00015070


	//   ....[8]....
        /*09f4*/ 	.word	0x00015160


	//   ....[9]....
        /*09f8*/ 	.word	0x000151b0


	//   ....[10]....
        /*09fc*/ 	.word	0x000152b0


	//   ....[11]....
        /*0a00*/ 	.word	0x00015300


	//   ....[12]....
        /*0a04*/ 	.word	0x00015400


	//   ....[13]....
        /*0a08*/ 	.word	0x00015450


	//   ....[14]....
        /*0a0c*/ 	.word	0x00015530


	//   ....[15]....
        /*0a10*/ 	.word	0x000155d0


	//   ....[16]....
        /*0a14*/ 	.word	0x00015650


	//   ....[17]....
        /*0a18*/ 	.word	0x00015700


	//   ....[18]....
        /*0a1c*/ 	.word	0x00015760


	//   ....[19]....
        /*0a20*/ 	.word	0x00015830


	//   ....[20]....
        /*0a24*/ 	.word	0x000158a0


	//   ....[21]....
        /*0a28*/ 	.word	0x00015960


	//   ....[22]....
        /*0a2c*/ 	.word	0x000159f0


	//   ....[23]....
        /*0a30*/ 	.word	0x00015a60


	//   ....[24]....
        /*0a34*/ 	.word	0x00015b10


	//   ....[25]....
        /*0a38*/ 	.word	0x00015bd0


	//   ....[26]....
        /*0a3c*/ 	.word	0x00015c50


	//   ....[27]....
        /*0a40*/ 	.word	0x00015d20


	//   ....[28]....
        /*0a44*/ 	.word	0x00015d90


	//   ....[29]....
        /*0a48*/ 	.word	0x00015e70


	//   ....[30]....
        /*0a4c*/ 	.word	0x00015ee0


	//   ....[31]....
        /*0a50*/ 	.word	0x00015fc0


	//   ....[32]....
        /*0a54*/ 	.word	0x00016030


	//   ....[33]....
        /*0a58*/ 	.word	0x00016110


	//   ....[34]....
        /*0a5c*/ 	.word	0x00016180


	//   ....[35]....
        /*0a60*/ 	.word	0x00016250


	//   ....[36]....
        /*0a64*/ 	.word	0x000162c0


	//   ....[37]....
        /*0a68*/ 	.word	0x00016380


	//   ....[38]....
        /*0a6c*/ 	.word	0x000164b0


	//   ....[39]....
        /*0a70*/ 	.word	0x00016550


	//   ....[40]....
        /*0a74*/ 	.word	0x000165b0


	//   ....[41]....
        /*0a78*/ 	.word	0x00016660


	//   ....[42]....
        /*0a7c*/ 	.word	0x000166c0


	//   ....[43]....
        /*0a80*/ 	.word	0x00016770


	//   ....[44]....
        /*0a84*/ 	.word	0x000167d0


	//   ....[45]....
        /*0a88*/ 	.word	0x00016880


	//   ....[46]....
        /*0a8c*/ 	.word	0x000168e0


	//   ....[47]....
        /*0a90*/ 	.word	0x00016990


	//   ....[48]....
        /*0a94*/ 	.word	0x000169f0


	//   ....[49]....
        /*0a98*/ 	.word	0x00016aa0


	//   ....[50]....
        /*0a9c*/ 	.word	0x00016b00


	//   ....[51]....
        /*0aa0*/ 	.word	0x00016bb0


	//   ....[52]....
        /*0aa4*/ 	.word	0x00016c10


	//   ....[53]....
        /*0aa8*/ 	.word	0x00016cc0


	//   ....[54]....
        /*0aac*/ 	.word	0x00016da0


	//   ....[55]....
        /*0ab0*/ 	.word	0x00016e40


	//   ....[56]....
        /*0ab4*/ 	.word	0x00016eb0


	//   ....[57]....
        /*0ab8*/ 	.word	0x00016f60


	//   ....[58]....
        /*0abc*/ 	.word	0x00016fc0


	//   ....[59]....
        /*0ac0*/ 	.word	0x00017080


	//   ....[60]....
        /*0ac4*/ 	.word	0x000170e0


	//   ....[61]....
        /*0ac8*/ 	.word	0x00017190


	//   ....[62]....
        /*0acc*/ 	.word	0x00017220


	//   ....[63]....
        /*0ad0*/ 	.word	0x000172c0


	//   ....[64]....
        /*0ad4*/ 	.word	0x00017320


	//   ....[65]....
        /*0ad8*/ 	.word	0x000173e0


	//   ....[66]....
        /*0adc*/ 	.word	0x00017440


	//   ....[67]....
        /*0ae0*/ 	.word	0x000174f0


	//   ....[68]....
        /*0ae4*/ 	.word	0x00017580


	//   ....[69]....
        /*0ae8*/ 	.word	0x00017620


	//----- nvinfo : EIATTR_REG_RECONFIG
	.align		4
.L_514:
        /*0aec*/ 	.byte	0x01, 0x54
	.zero		2


	//----- nvinfo : EIATTR_SYSCALL_OFFSETS
	.align		4
        /*0af0*/ 	.byte	0x04, 0x46
        /*0af2*/ 	.short	(.L_516 - .L_515)


	//   ....[0]....
.L_515:
        /*0af4*/ 	.word	0x00001560


	//   ....[1]....
        /*0af8*/ 	.word	0x0000f710


	//   ....[2]....
        /*0afc*/ 	.word	0x0000f850


	//   ....[3]....
        /*0b00*/ 	.word	0x0000f990


	//   ....[4]....
        /*0b04*/ 	.word	0x0000fab0


	//   ....[5]....
        /*0b08*/ 	.word	0x000110c0


	//----- nvinfo : EIATTR_MBARRIER_INSTR_OFFSETS
	.align		4
.L_516:
        /*0b0c*/ 	.byte	0x04, 0x39
        /*0b0e*/ 	.short	(.L_518 - .L_517)


	//   ....[0]....
.L_517:
        /*0b10*/ 	.word	0x00000180
        /*0b14*/ 	.word	0x000000ff
        /*0b18*/ 	.word	0x00038800
        /*0b1c*/ 	.short	0x0100
        /*0b1e*/ 	.byte	0x08
	.zero		1


	//   ....[1]....
        /*0b20*/ 	.word	0x00000190
        /*0b24*/ 	.word	0x000000ff
        /*0b28*/ 	.word	0x00038820
        /*0b2c*/ 	.short	0x0100
        /*0b2e*/ 	.byte	0x08
	.zero		1


	//   ....[2]....
        /*0b30*/ 	.word	0x00000280
        /*0b34*/ 	.word	0x000000ff
        /*0b38*/ 	.word	0x00038830
        /*0b3c*/ 	.short	0x0100
        /*0b3e*/ 	.byte	0x08
	.zero		1


	//   ....[3]....
        /*0b40*/ 	.word	0x00000290
        /*0b44*/ 	.word	0x000000ff
        /*0b48*/ 	.word	0x00038840
        /*0b4c*/ 	.short	0x0100
        /*0b4e*/ 	.byte	0x08
	.zero		1


	//   ....[4]....
        /*0b50*/ 	.word	0x000002a0
        /*0b54*/ 	.word	0x000000ff
        /*0b58*/ 	.word	0x00038838
        /*0b5c*/ 	.short	0x0100
        /*0b5e*/ 	.byte	0x08
	.zero		1


	//   ....[5]....
        /*0b60*/ 	.word	0x000002b0
        /*0b64*/ 	.word	0x000000ff
        /*0b68*/ 	.word	0x00038848
        /*0b6c*/ 	.short	0x0100
        /*0b6e*/ 	.byte	0x08
	.zero		1


	//   ....[6]....
        /*0b70*/ 	.word	0x000003e0
        /*0b74*/ 	.word	0x000000ff
        /*0b78*/ 	.word	0x00038850
        /*0b7c*/ 	.short	0x0100
        /*0b7e*/ 	.byte	0x08
	.zero		1


	//   ....[7]....
        /*0b80*/ 	.word	0x000003f0
        /*0b84*/ 	.word	0x000000ff
        /*0b88*/ 	.word	0x00038860
        /*0b8c*/ 	.short	0x0100
        /*0b8e*/ 	.byte	0x08
	.zero		1


	//   ....[8]....
        /*0b90*/ 	.word	0x00000400
        /*0b94*/ 	.word	0x000000ff
        /*0b98*/ 	.word	0x00038858
        /*0b9c*/ 	.short	0x0100
        /*0b9e*/ 	.byte	0x08
	.zero		1


	//   ....[9]....
        /*0ba0*/ 	.word	0x00000410
        /*0ba4*/ 	.word	0x000000ff
        /*0ba8*/ 	.word	0x00038868
        /*0bac*/ 	.short	0x0100
        /*0bae*/ 	.byte	0x08
	.zero		1


	//   ....[10]....
        /*0bb0*/ 	.word	0x00000500
        /*0bb4*/ 	.word	0x000000ff
        /*0bb8*/ 	.word	0x00038870
        /*0bbc*/ 	.short	0x0100
        /*0bbe*/ 	.byte	0x06
	.zero		1


	//   ....[11]....
        /*0bc0*/ 	.word	0x00000510
        /*0bc4*/ 	.word	0x000000ff
        /*0bc8*/ 	.word	0x00038880
        /*0bcc*/ 	.short	0x0100
        /*0bce*/ 	.byte	0x06
	.zero		1


	//   ....[12]....
        /*0bd0*/ 	.word	0x00000520
        /*0bd4*/ 	.word	0x000000ff
        /*0bd8*/ 	.word	0x00038878
        /*0bdc*/ 	.short	0x0100
        /*0bde*/ 	.byte	0x06
	.zero		1


	//   ....[13]....
        /*0be0*/ 	.word	0x00000530
        /*0be4*/ 	.word	0x000000ff
        /*0be8*/ 	.word	0x00038888
        /*0bec*/ 	.short	0x0100
        /*0bee*/ 	.byte	0x06
	.zero		1


	//   ....[14]....
        /*0bf0*/ 	.word	0x00000660
        /*0bf4*/ 	.word	0x000000ff
        /*0bf8*/ 	.word	0x00038890
        /*0bfc*/ 	.short	0x0100
        /*0bfe*/ 	.byte	0x08
	.zero		1


	//   ....[15]....
        /*0c00*/ 	.word	0x00000670
        /*0c04*/ 	.word	0x000000ff
        /*0c08*/ 	.word	0x000388a0
        /*0c0c*/ 	.short	0x0100
        /*0c0e*/ 	.byte	0x08
	.zero		1


	//   ....[16]....
        /*0c10*/ 	.word	0x00000680
        /*0c14*/ 	.word	0x000000ff
        /*0c18*/ 	.word	0x00038898
        /*0c1c*/ 	.short	0x0100
        /*0c1e*/ 	.byte	0x08
	.zero		1


	//   ....[17]....
        /*0c20*/ 	.word	0x00000690
        /*0c24*/ 	.word	0x000000ff
        /*0c28*/ 	.word	0x000388a8
        /*0c2c*/ 	.short	0x0100
        /*0c2e*/ 	.byte	0x08
	.zero		1


	//   ....[18]....
        /*0c30*/ 	.word	0x000007d0
        /*0c34*/ 	.word	0x000000ff
        /*0c38*/ 	.word	0x000388b0
        /*0c3c*/ 	.short	0x0100
        /*0c3e*/ 	.byte	0x08
	.zero		1


	//   ....[19]....
        /*0c40*/ 	.word	0x000007e0
        /*0c44*/ 	.word	0x000000ff
        /*0c48*/ 	.word	0x000388c0
        /*0c4c*/ 	.short	0x0100
        /*0c4e*/ 	.byte	0x08
	.zero		1


	//   ....[20]....
        /*0c50*/ 	.word	0x000007f0
        /*0c54*/ 	.word	0x000000ff
        /*0c58*/ 	.word	0x000388b8
        /*0c5c*/ 	.short	0x0100
        /*0c5e*/ 	.byte	0x08
	.zero		1


	//   ....[21]....
        /*0c60*/ 	.word	0x00000800
        /*0c64*/ 	.word	0x000000ff
        /*0c68*/ 	.word	0x000388c8
        /*0c6c*/ 	.short	0x0100
        /*0c6e*/ 	.byte	0x08
	.zero		1


	//   ....[22]....
        /*0c70*/ 	.word	0x00001830
        /*0c74*/ 	.word	0x000000ff
        /*0c78*/ 	.word	0x00038800
        /*0c7c*/ 	.short	0x010a
        /*0c7e*/ 	.byte	0x29
	.zero		1


	//   ....[23]....
        /*0c80*/ 	.word	0x000018f0
        /*0c84*/ 	.word	0x000000ff
        /*0c88*/ 	.word	0x00038830
        /*0c8c*/ 	.short	0x010a
        /*0c8e*/ 	.byte	0x29
	.zero		1


	//   ....[24]....
        /*0c90*/ 	.word	0x00001930
        /*0c94*/ 	.word	0x000000ff
        /*0c98*/ 	.word	0x00038830
        /*0c9c*/ 	.short	0x010a
        /*0c9e*/ 	.byte	0x29
	.zero		1


	//   ....[25]....
        /*0ca0*/ 	.word	0x00002850
        /*0ca4*/ 	.word	0x000000ff
        /*0ca8*/ 	.word	0x00000000
        /*0cac*/ 	.short	0x0101
        /*0cae*/ 	.byte	0x06
	.zero		1


	//   ....[26]....
        /*0cb0*/ 	.word	0x000043a0
        /*0cb4*/ 	.word	0x000000ff
        /*0cb8*/ 	.word	0x00038850
        /*0cbc*/ 	.short	0x010a
        /*0cbe*/ 	.byte	0x29
	.zero		1


	//   ....[27]....
        /*0cc0*/ 	.word	0x000043e0
        /*0cc4*/ 	.word	0x000000ff
        /*0cc8*/ 	.word	0x00038850
        /*0ccc*/ 	.short	0x010a
        /*0cce*/ 	.byte	0x29
	.zero		1


	//   ....[28]....
        /*0cd0*/ 	.word	0x000046b0
        /*0cd4*/ 	.word	0x000000ff
        /*0cd8*/ 	.word	0x00000000
        /*0cdc*/ 	.short	0x0101
        /*0cde*/ 	.byte	0x06
	.zero		1


	//   ....[29]....
        /*0ce0*/ 	.word	0x00004870
        /*0ce4*/ 	.word	0x000000ff
        /*0ce8*/ 	.word	0x00038830
        /*0cec*/ 	.short	0x010a
        /*0cee*/ 	.byte	0x36
	.zero		1


	//   ....[30]....
        /*0cf0*/ 	.word	0x000048c0
        /*0cf4*/ 	.word	0x000000ff
        /*0cf8*/ 	.word	0x00038830
        /*0cfc*/ 	.short	0x010a
        /*0cfe*/ 	.byte	0x36
	.zero		1


	//   ....[31]....
        /*0d00*/ 	.word	0x00005210
        /*0d04*/ 	.word	0x000000ff
        /*0d08*/ 	.word	0x00000000
        /*0d0c*/ 	.short	0x0101
        /*0d0e*/ 	.byte	0x06
	.zero		1


	//   ....[32]....
        /*0d10*/ 	.word	0x000078b0
        /*0d14*/ 	.word	0x000000ff
        /*0d18*/ 	.word	0x00038850
        /*0d1c*/ 	.short	0x010a
        /*0d1e*/ 	.byte	0x36
	.zero		1


	//   ....[33]....
        /*0d20*/ 	.word	0x00007900
        /*0d24*/ 	.word	0x000000ff
        /*0d28*/ 	.word	0x00038850
        /*0d2c*/ 	.short	0x010a
        /*0d2e*/ 	.byte	0x36
	.zero		1


	//   ....[34]....
        /*0d30*/ 	.word	0x00007b40
        /*0d34*/ 	.word	0x000000ff
        /*0d38*/ 	.word	0x00000000
        /*0d3c*/ 	.short	0x0101
        /*0d3e*/ 	.byte	0x36
	.zero		1


	//   ....[35]....
        /*0d40*/ 	.word	0x00007c70
        /*0d44*/ 	.word	0x000000ff
        /*0d48*/ 	.word	0x00038830
        /*0d4c*/ 	.short	0x010a
        /*0d4e*/ 	.byte	0x2c
	.zero		1


	//   ....[36]....
        /*0d50*/ 	.word	0x00007cb0
        /*0d54*/ 	.word	0x000000ff
        /*0d58*/ 	.word	0x00038830
        /*0d5c*/ 	.short	0x010a
        /*0d5e*/ 	.byte	0x2c
	.zero		1


	//   ....[37]....
        /*0d60*/ 	.word	0x00008410
        /*0d64*/ 	.word	0x000000ff
        /*0d68*/ 	.word	0x00000000
        /*0d6c*/ 	.short	0x0101
        /*0d6e*/ 	.byte	0x06
	.zero		1


	//   ....[38]....
        /*0d70*/ 	.word	0x0000a300
        /*0d74*/ 	.word	0x000000ff
        /*0d78*/ 	.word	0x00038850
        /*0d7c*/ 	.short	0x010a
        /*0d7e*/ 	.byte	0x2c
	.zero		1


	//   ....[39]....
        /*0d80*/ 	.word	0x0000a340
        /*0d84*/ 	.word	0x000000ff
        /*0d88*/ 	.word	0x00038850
        /*0d8c*/ 	.short	0x010a
        /*0d8e*/ 	.byte	0x2c
	.zero		1


	//   ....[40]....
        /*0d90*/ 	.word	0x0000a580
        /*0d94*/ 	.word	0x000000ff
        /*0d98*/ 	.word	0x00000000
        /*0d9c*/ 	.short	0x0101
        /*0d9e*/ 	.byte	0x2c
	.zero		1


	//   ....[41]....
        /*0da0*/ 	.word	0x0000cf70
        /*0da4*/ 	.word	0x000000ff
        /*0da8*/ 	.word	0x00000000
        /*0dac*/ 	.short	0x0101
        /*0dae*/ 	.byte	0x04
	.zero		1


	//   ....[42]....
        /*0db0*/ 	.word	0x0000ffd0
        /*0db4*/ 	.word	0x000000ff
        /*0db8*/ 	.word	0x00038880
        /*0dbc*/ 	.short	0x010a
        /*0dbe*/ 	.byte	0x2c
	.zero		1


	//   ....[43]....
        /*0dc0*/ 	.word	0x00010740
        /*0dc4*/ 	.word	0x000000ff
        /*0dc8*/ 	.word	0x00038870
        /*0dcc*/ 	.short	0x0107
        /*0dce*/ 	.byte	0x2c
	.zero		1


	//   ....[44]....
        /*0dd0*/ 	.word	0x000107d0
        /*0dd4*/ 	.word	0x000000ff
        /*0dd8*/ 	.word	0x00038870
        /*0ddc*/ 	.short	0x0101
        /*0dde*/ 	.byte	0x2c
	.zero		1


	//   ....[45]....
        /*0de0*/ 	.word	0x00010800
        /*0de4*/ 	.word	0x000000ff
        /*0de8*/ 	.word	0x00038840
        /*0dec*/ 	.short	0x010a
        /*0dee*/ 	.byte	0x2c
	.zero		1


	//   ....[46]....
        /*0df0*/ 	.word	0x00010e60
        /*0df4*/ 	.word	0x000000ff
        /*0df8*/ 	.word	0x00038830
        /*0dfc*/ 	.short	0x0107
        /*0dfe*/ 	.byte	0x2c
	.zero		1


	//   ....[47]....
        /*0e00*/ 	.word	0x00010ef0
        /*0e04*/ 	.word	0x000000ff
        /*0e08*/ 	.word	0x00038830
        /*0e0c*/ 	.short	0x0101
        /*0e0e*/ 	.byte	0x2c
	.zero		1


	//   ....[48]....
        /*0e10*/ 	.word	0x000118e0
        /*0e14*/ 	.word	0x000000ff
        /*0e18*/ 	.word	0x00038800
        /*0e1c*/ 	.short	0x0107
        /*0e1e*/ 	.byte	0x2c
	.zero		1


	//   ....[49]....
        /*0e20*/ 	.word	0x00011930
        /*0e24*/ 	.word	0x000000ff
        /*0e28*/ 	.word	0x00038800
        /*0e2c*/ 	.short	0x0101
        /*0e2e*/ 	.byte	0x2c
	.zero		1


	//   ....[50]....
        /*0e30*/ 	.word	0x00011960
        /*0e34*/ 	.word	0x000000ff
        /*0e38*/ 	.word	0x00038820
        /*0e3c*/ 	.short	0x010a
        /*0e3e*/ 	.byte	0x2c
	.zero		1


	//   ....[51]....
        /*0e40*/ 	.word	0x00011ce0
        /*0e44*/ 	.word	0x00000004
        /*0e48*/ 	.word	0x00038880
        /*0e4c*/ 	.short	0x010a
        /*0e4e*/ 	.byte	0x3f
	.zero		1


	//   ....[52]....
        /*0e50*/ 	.word	0x00012220
        /*0e54*/ 	.word	0x00000004
        /*0e58*/ 	.word	0x00038870
        /*0e5c*/ 	.short	0x0107
        /*0e5e*/ 	.byte	0x3f
	.zero		1


	//   ....[53]....
        /*0e60*/ 	.word	0x000122b0
        /*0e64*/ 	.word	0x00000004
        /*0e68*/ 	.word	0x00038870
        /*0e6c*/ 	.short	0x0101
        /*0e6e*/ 	.byte	0x3f
	.zero		1


	//   ....[54]....
        /*0e70*/ 	.word	0x000122e0
        /*0e74*/ 	.word	0x00000004
        /*0e78*/ 	.word	0x00038840
        /*0e7c*/ 	.short	0x010a
        /*0e7e*/ 	.byte	0x3f
	.zero		1


	//   ....[55]....
        /*0e80*/ 	.word	0x000127f0
        /*0e84*/ 	.word	0x00000004
        /*0e88*/ 	.word	0x00038830
        /*0e8c*/ 	.short	0x0107
        /*0e8e*/ 	.byte	0x3f
	.zero		1


	//   ....[56]....
        /*0e90*/ 	.word	0x00012890
        /*0e94*/ 	.word	0x00000004
        /*0e98*/ 	.word	0x00038830
        /*0e9c*/ 	.short	0x0101
        /*0e9e*/ 	.byte	0x3f
	.zero		1


	//   ....[57]....
        /*0ea0*/ 	.word	0x00012910
        /*0ea4*/ 	.word	0x00000012
        /*0ea8*/ 	.word	0x00038870
        /*0eac*/ 	.short	0x010a
        /*0eae*/ 	.byte	0x3f
	.zero		1


	//   ....[58]....
        /*0eb0*/ 	.word	0x000129a0
        /*0eb4*/ 	.word	0x00000012
        /*0eb8*/ 	.word	0x00038860
        /*0ebc*/ 	.short	0x010a
        /*0ebe*/ 	.byte	0x3f
	.zero		1


	//   ....[59]....
        /*0ec0*/ 	.word	0x00013230
        /*0ec4*/ 	.word	0x00000012
        /*0ec8*/ 	.word	0x00038850
        /*0ecc*/ 	.short	0x0101
        /*0ece*/ 	.byte	0x3f
	.zero		1


	//   ....[60]....
        /*0ed0*/ 	.word	0x000132d0
        /*0ed4*/ 	.word	0x00000012
        /*0ed8*/ 	.word	0x00000000
        /*0edc*/ 	.short	0x0101
        /*0ede*/ 	.byte	0x3f
	.zero		1


	//   ....[61]....
        /*0ee0*/ 	.word	0x000133a0
        /*0ee4*/ 	.word	0x00000012
        /*0ee8*/ 	.word	0x00038870
        /*0eec*/ 	.short	0x010a
        /*0eee*/ 	.byte	0x3f
	.zero		1


	//   ....[62]....
        /*0ef0*/ 	.word	0x00013440
        /*0ef4*/ 	.word	0x00000012
        /*0ef8*/ 	.word	0x00038860
        /*0efc*/ 	.short	0x010a
        /*0efe*/ 	.byte	0x3f
	.zero		1


	//   ....[63]....
        /*0f00*/ 	.word	0x00013cb0
        /*0f04*/ 	.word	0x00000012
        /*0f08*/ 	.word	0x00038850
        /*0f0c*/ 	.short	0x0101
        /*0f0e*/ 	.byte	0x3f
	.zero		1


	//   ....[64]....
        /*0f10*/ 	.word	0x00013d80
        /*0f14*/ 	.word	0x00000012
        /*0f18*/ 	.word	0x00000000
        /*0f1c*/ 	.short	0x0101
        /*0f1e*/ 	.byte	0x3f
	.zero		1


	//   ....[65]....
        /*0f20*/ 	.word	0x00013dd0
        /*0f24*/ 	.word	0x00000005
        /*0f28*/ 	.word	0x00038820
        /*0f2c*/ 	.short	0x010a
        /*0f2e*/ 	.byte	0x3f
	.zero		1


	//   ....[66]....
        /*0f30*/ 	.word	0x00013ef0
        /*0f34*/ 	.word	0x00000004
        /*0f38*/ 	.word	0x00038840
        /*0f3c*/ 	.short	0x010a
        /*0f3e*/ 	.byte	0x3f
	.zero		1


	//   ....[67]....
        /*0f40*/ 	.word	0x00013f90
        /*0f44*/ 	.word	0x00000005
        /*0f48*/ 	.word	0x00038840
        /*0f4c*/ 	.short	0x010a
        /*0f4e*/ 	.byte	0x3f
	.zero		1


	//   ....[68]....
        /*0f50*/ 	.word	0x00013fd0
        /*0f54*/ 	.word	0x00000004
        /*0f58*/ 	.word	0x00038860
        /*0f5c*/ 	.short	0x010a
        /*0f5e*/ 	.byte	0x3f
	.zero		1


	//   ....[69]....
        /*0f60*/ 	.word	0x00014010
        /*0f64*/ 	.word	0x00000005
        /*0f68*/ 	.word	0x00038860
        /*0f6c*/ 	.short	0x010a
        /*0f6e*/ 	.byte	0x3f
	.zero		1


	//   ....[70]....
        /*0f70*/ 	.word	0x00014050
        /*0f74*/ 	.word	0x00000004
        /*0f78*/ 	.word	0x00038880
        /*0f7c*/ 	.short	0x010a
        /*0f7e*/ 	.byte	0x3f
	.zero		1


	//   ....[71]....
        /*0f80*/ 	.word	0x00014090
        /*0f84*/ 	.word	0x00000005
        /*0f88*/ 	.word	0x00038880
        /*0f8c*/ 	.short	0x010a
        /*0f8e*/ 	.byte	0x3f
	.zero		1


	//   ....[72]....
        /*0f90*/ 	.word	0x00014100
        /*0f94*/ 	.word	0x00000003
        /*0f98*/ 	.word	0x00038800
        /*0f9c*/ 	.short	0x010a
        /*0f9e*/ 	.byte	0x3f
	.zero		1


	//   ....[73]....
        /*0fa0*/ 	.word	0x00014160
        /*0fa4*/ 	.word	0x00000003
        /*0fa8*/ 	.word	0x00038830
        /*0fac*/ 	.short	0x010a
        /*0fae*/ 	.byte	0x3f
	.zero		1


	//   ....[74]....
        /*0fb0*/ 	.word	0x000141c0
        /*0fb4*/ 	.word	0x00000009
        /*0fb8*/ 	.word	0x00038850
        /*0fbc*/ 	.short	0x010a
        /*0fbe*/ 	.byte	0x3f
	.zero		1


	//   ....[75]....
        /*0fc0*/ 	.word	0x00014230
        /*0fc4*/ 	.word	0x00000004
        /*0fc8*/ 	.word	0x00038830
        /*0fcc*/ 	.short	0x010a
        /*0fce*/ 	.byte	0x3f
	.zero		1


	//   ....[76]....
        /*0fd0*/ 	.word	0x000142a0
        /*0fd4*/ 	.word	0x00000008
        /*0fd8*/ 	.word	0x00038850
        /*0fdc*/ 	.short	0x010a
        /*0fde*/ 	.byte	0x3f
	.zero		1


	//   ....[77]....
        /*0fe0*/ 	.word	0x00014300
        /*0fe4*/ 	.word	0x0000000a
        /*0fe8*/ 	.word	0x00038830
        /*0fec*/ 	.short	0x010a
        /*0fee*/ 	.byte	0x3f
	.zero		1


	//   ....[78]....
        /*0ff0*/ 	.word	0x00014360
        /*0ff4*/ 	.word	0x00000008
        /*0ff8*/ 	.word	0x00038850
        /*0ffc*/ 	.short	0x010a
        /*0ffe*/ 	.byte	0x3f
	.zero		1


	//   ....[79]....
        /*1000*/ 	.word	0x00014430
        /*1004*/ 	.word	0x00000017
        /*1008*/ 	.word	0x00038880
        /*100c*/ 	.short	0x010a
        /*100e*/ 	.byte	0x3f
	.zero		1


	//   ....[80]....
        /*1010*/ 	.word	0x00014f30
        /*1014*/ 	.word	0x00000017
        /*1018*/ 	.word	0x00038840
        /*101c*/ 	.short	0x010a
        /*101e*/ 	.byte	0x3f
	.zero		1


	//   ....[81]....
        /*1020*/ 	.word	0x000163b0
        /*1024*/ 	.word	0x00000017
        /*1028*/ 	.word	0x00038820
        /*102c*/ 	.short	0x010a
        /*102e*/ 	.byte	0x3f
	.zero		1


	//   ....[82]....
        /*1030*/ 	.word	0x00016400
        /*1034*/ 	.word	0x00000004
        /*1038*/ 	.word	0x00038880
        /*103c*/ 	.short	0x010a
        /*103e*/ 	.byte	0x3f
	.zero		1


	//   ....[83]....
        /*1040*/ 	.word	0x00016cf0
        /*1044*/ 	.word	0x00000004
        /*1048*/ 	.word	0x00038840
        /*104c*/ 	.short	0x010a
        /*104e*/ 	.byte	0x3f
	.zero		1


	//   ....[84]....
        /*1050*/ 	.word	0x00017650
        /*1054*/ 	.word	0x00000012
        /*1058*/ 	.word	0x00038870
        /*105c*/ 	.short	0x010a
        /*105e*/ 	.byte	0x3f
	.zero		1


	//   ....[85]....
        /*1060*/ 	.word	0x000176a0
        /*1064*/ 	.word	0x00000012
        /*1068*/ 	.word	0x00038860
        /*106c*/ 	.short	0x010a
        /*106e*/ 	.byte	0x3f
	.zero		1


	//   ....[86]....
        /*1070*/ 	.word	0x000176f0
        /*1074*/ 	.word	0x00000012
        /*1078*/ 	.word	0x00038870
        /*107c*/ 	.short	0x010a
        /*107e*/ 	.byte	0x3f
	.zero		1


	//   ....[87]....
        /*1080*/ 	.word	0x00017740
        /*1084*/ 	.word	0x00000012
        /*1088*/ 	.word	0x00038860
        /*108c*/ 	.short	0x010a
        /*108e*/ 	.byte	0x3f
	.zero		1


	//   ....[88]....
        /*1090*/ 	.word	0x00017790
        /*1094*/ 	.word	0x00000005
        /*1098*/ 	.word	0x00038820
        /*109c*/ 	.short	0x010a
        /*109e*/ 	.byte	0x3f
	.zero		1


	//   ....[89]....
        /*10a0*/ 	.word	0x000177e0
        /*10a4*/ 	.word	0x00000004
        /*10a8*/ 	.word	0x00038840
        /*10ac*/ 	.short	0x010a
        /*10ae*/ 	.byte	0x3f
	.zero		1


	//   ....[90]....
        /*10b0*/ 	.word	0x00017830
        /*10b4*/ 	.word	0x00000005
        /*10b8*/ 	.word	0x00038840
        /*10bc*/ 	.short	0x010a
        /*10be*/ 	.byte	0x3f
	.zero		1


	//   ....[91]....
        /*10c0*/ 	.word	0x00017880
        /*10c4*/ 	.word	0x00000004
        /*10c8*/ 	.word	0x00038860
        /*10cc*/ 	.short	0x010a
        /*10ce*/ 	.byte	0x3f
	.zero		1


	//   ....[92]....
        /*10d0*/ 	.word	0x000178d0
        /*10d4*/ 	.word	0x00000005
        /*10d8*/ 	.word	0x00038860
        /*10dc*/ 	.short	0x010a
        /*10de*/ 	.byte	0x3f
	.zero		1


	//   ....[93]....
        /*10e0*/ 	.word	0x00017920
        /*10e4*/ 	.word	0x00000004
        /*10e8*/ 	.word	0x00038880
        /*10ec*/ 	.short	0x010a
        /*10ee*/ 	.byte	0x3f
	.zero		1


	//----- nvinfo : EIATTR_NUM_MBARRIERS
	.align		4
.L_518:
        /*10f0*/ 	.byte	0x03, 0x38
        /*10f2*/ 	.short	0x0016


	//----- nvinfo : EIATTR_EXIT_INSTR_OFFSETS
	.align		4
        /*10f4*/ 	.byte	0x04, 0x1c
        /*10f6*/ 	.short	(.L_520 - .L_519)


	//   ....[0]....
.L_519:
        /*10f8*/ 	.word	0x000140e0


	//----- nvinfo : EIATTR_MAX_THREADS
	.align		4
.L_520:
        /*10fc*/ 	.byte	0x04, 0x05
        /*10fe*/ 	.short	(.L_522 - .L_521)
.L_521:
        /*1100*/ 	.word	0x00000180
        /*1104*/ 	.word	0x00000001
        /*1108*/ 	.word	0x00000001


	//----- nvinfo : EIATTR_CRS_STACK_SIZE
	.align		4
.L_522:
        /*110c*/ 	.byte	0x04, 0x1e
        /*110e*/ 	.short	(.L_524 - .L_523)
.L_523:
        /*1110*/ 	.word	0x00000000


	//----- nvinfo : EIATTR_CBANK_PARAM_SIZE
	.align		4
.L_524:
        /*1114*/ 	.byte	0x03, 0x19
        /*1116*/ 	.short	0x0a70


	//----- nvinfo : EIATTR_PARAM_CBANK
	.align		4
        /*1118*/ 	.byte	0x04, 0x0a
        /*111a*/ 	.short	(.L_526 - .L_525)
	.align		4
.L_525:
        /*111c*/ 	.word	index@(.nv.constant0._ZN7cutlass13device_kernelIN5flash11enable_sm90INS1_16FlashAttnFwdSm90INS1_25CollectiveMainloopFwdSm90ILi2EN4cute5tupleIJNS5_1CILi1EEES8_S8_EEENS6_IJNS7_ILi128EEESA_NS7_ILi256EEEEEELi256ENS_12float_e4m3_tEfNS_4arch4Sm90ELb1ELb0ELb1ELb0ELb1ELb0ELb0ELb1ELb0ELb1ELb1ELb0EEENS1_21CollectiveEpilogueFwdINS6_IJSA_SB_SA_EEES9_NS_10bfloat16_tESF_Li256ELb0ELb1ELb1ELb1EEENS1_19SingleTileSchedulerILb0ELb1ELb1ELi128EEEEEEEEEvNT_6ParamsE)
        /*1120*/ 	.short	0x0210
        /*1122*/ 	.short	0x0a70


	//----- nvinfo : EIATTR_SW_WAR
	.align		4
.L_526:
        /*1124*/ 	.byte	0x04, 0x36
        /*1126*/ 	.short	(.L_528 - .L_527)
.L_527:
        /*1128*/ 	.word	0x00000008
.L_528:


//--------------------- .nv.info._ZN7cutlass13device_kernelIN5flash11enable_sm90INS1_16FlashAttnFwdSm90INS1_25CollectiveMainloopFwdSm90ILi2EN4cute5tupleIJNS5_1CILi1EEES8_S8_EEENS6_IJNS7_ILi128EEESA_NS7_ILi256EEEEEELi256ENS_12float_e4m3_tEfNS_4arch4Sm90ELb1ELb0ELb1ELb1ELb1ELb0ELb0ELb1ELb0ELb1ELb1ELb0EEENS1_21CollectiveEpilogueFwdINS6_IJSA_SB_SA_EEES9_NS_10bfloat16_tESF_Li256ELb1ELb1ELb1ELb1EEENS1_36VarlenDynamicPersistentTileSchedulerILi128ELi128ELi256ELi128ELb1ELb1ELb1ELb1ELb1ELb1EEEEEEEEEvNT_6ParamsE --------------------------
	.section	.nv.info._ZN7cutlass13device_kernelIN5flash11enable_sm90INS1_16FlashAttnFwdSm90INS1_25CollectiveMainloopFwdSm90ILi2EN4cute5tupleIJNS5_1CILi1EEES8_S8_EEENS6_IJNS7_ILi128EEESA_NS7_ILi256EEEEEELi256ENS_12float_e4m3_tEfNS_4arch4Sm90ELb1ELb0ELb1ELb1ELb1ELb0ELb0ELb1ELb0ELb1ELb1ELb0EEENS1_21CollectiveEpilogueFwdINS6_IJSA_SB_SA_EEES9_NS_10bfloat16_tESF_Li256ELb1ELb1ELb1ELb1EEENS1_36VarlenDynamicPersistentTileSchedulerILi128ELi128ELi256ELi128ELb1ELb1ELb1ELb1ELb1ELb1EEEEEEEEEvNT_6ParamsE,"",@"SHT_CUDA_INFO"
	.sectionflags	@""
	.align	4


	//----- nvinfo : EIATTR_CUDA_API_VERSION
	.align		4
        /*0000*/ 	.byte	0x04, 0x37
        /*0002*/ 	.short	(.L_530 - .L_529)
.L_529:
        /*0004*/ 	.word	0x00000082


	//----- nvinfo : EIATTR_KPARAM_INFO
	.align		4
.L_530:
        /*0008*/ 	.byte	0x04, 0x17
        /*000a*/ 	.short	(.L_532 - .L_531)
.L_531:
        /*000c*/ 	.word	0x00000000
        /*0010*/ 	.short	0x0000
        /*0012*/ 	.short	0x0070
        /*0014*/ 	.byte	0x00, 0xf0, 0x01, 0x2a


	//----- nvinfo : EIATTR_SPARSE_MMA_MASK
	.align		4
.L_532:
        /*0018*/ 	.byte	0x03, 0x50
        /*001a*/ 	.short	0x0000


	//----- nvinfo : EIATTR_MAXREG_COUNT
	.align		4
        /*001c*/ 	.byte	0x03, 0x1b
        /*001e*/ 	.short	0x00a8


	//----- nvinfo : EIATTR_NUM_BARRIERS
	.align		4
        /*0020*/ 	.byte	0x02, 0x4c
        /*0022*/ 	.byte	0x10
	.zero		1


	//----- nvinfo : EIATTR_EXTERNS
	.align		4
        /*0024*/ 	.byte	0x04, 0x0f
        /*0026*/ 	.short	(.L_534 - .L_533)


	//   ....[0]....
	.align		4
.L_533:
        /*0028*/ 	.word	index@(__assertfail)


	//----- nvinfo : EIATTR_ANNOTATIONS
	.align		4
.L_534:
        /*002c*/ 	.byte	0x04, 0x55
        /*002e*/ 	.short	(.L_536 - .L_535)


	//   ....[0]....
.L_535:
        /* <DEDUP_REMOVED lines=15> */


	//----- nvinfo : EIATTR_MERCURY_ISA_VERSION
	.align		4
.L_536:
        /*0108*/ 	.byte	0x03, 0x5f
        /*010a*/ 	.short	0x0101


	//----- nvinfo : EIATTR_UNUSED_LOAD_BYTE_OFFSET
	.align		4
        /*010c*/ 	.byte	0x04, 0x44
        /*010e*/ 	.short	(.L_538 - .L_537)


	//   ....[0]....
.L_537:
        /*0110*/ 	.word	0x00000980
        /*0114*/ 	.word	0x0000fff0


	//   ....[1]....
        /*0118*/ 	.word	0x0000ba90
        /*011c*/ 	.word	0x0000fff0


	//----- nvinfo : EIATTR_INT_WARP_WIDE_INSTR_OFFSETS
	.align		4
.L_538:
        /*0120*/ 	.byte	0x04, 0x31
        /*0122*/ 	.short	(.L_540 - .L_539)


	//   ....[0]....
.L_539:
        /*0124*/ 	.word	0x000000c0


	//   ....[1]....
        /*0128*/ 	.word	0x000000d0


	//   ....[2]....
        /*012c*/ 	.word	0x00000170


	//   ....[3]....
        /*0130*/ 	.word	0x00013830


	//   ....[4]....
        /*0134*/ 	.word	0x000138c0


	//   ....[5]....
        /*0138*/ 	.word	0x000178c0


	//   ....[6]....
        /*013c*/ 	.word	0x00017950


	//----- nvinfo : EIATTR_COOP_GROUP_MASK_REGIDS
	.align		4
.L_540:
        /*0140*/ 	.byte	0x04, 0x29
        /*0142*/ 	.short	(.L_542 - .L_541)


	//   ....[0]....
.L_541:
        /*0144*/ 	.word	0xffffffff


	//   ....[1]....
        /*0148*/ 	.word	0xffffffff


	//   ....[2]....
        /*014c*/ 	.word	0xffffffff


	//   ....[3]....
        /*0150*/ 	.word	0xffffffff


	//   ....[4]....
        /*0154*/ 	.word	0xffffffff


	//   ....[5]....
        /*0158*/ 	.word	0xffffffff


	//   ....[6]....
        /*015c*/ 	.word	0xffffffff


	//   ....[7]....
        /*0160*/ 	.word	0xffffffff


	//   ....[8]....
        /*0164*/ 	.word	0xffffffff


	//   ....[9]....
        /*0168*/ 	.word	0xffffffff


	//   ....[10]....
        /*016c*/ 	.word	0xffffffff


	//   ....[11]....
        /*0170*/ 	.word	0xffffffff


	//   ....[12]....
        /*0174*/ 	.word	0xffffffff


	//   ....[13]....
        /*0178*/ 	.word	0xffffffff


	//   ....[14]....
        /*017c*/ 	.word	0xffffffff


	//   ....[15]....
        /*0180*/ 	.word	0xffffffff


	//   ....[16]....
        /*0184*/ 	.word	0xffffffff


	//   ....[17]....
        /*0188*/ 	.word	0xffffffff


	//   ....[18]....
        /*018c*/ 	.word	0xffffffff


	//   ....[19]....
        /*0190*/ 	.word	0xffffffff


	//   ....[20]....
        /*0194*/ 	.word	0xffffffff


	//   ....[21]....
        /*0198*/ 	.word	0xffffffff


	//   ....[22]....
        /*019c*/ 	.word	0xffffffff


	//   ....[23]....
        /*01a0*/ 	.word	0xffffffff


	//   ....[24]....
        /*01a4*/ 	.word	0xffffffff


	//   ....[25]....
        /*01a8*/ 	.word	0xffffffff


	//   ....[26]....
        /*01ac*/ 	.word	0xffffffff


	//   ....[27]....
        /*01b0*/ 	.word	0xffffffff


	//   ....[28]....
        /*01b4*/ 	.word	0xffffffff


	//   ....[29]....
        /*01b8*/ 	.word	0xffffffff


	//   ....[30]....
        /*01bc*/ 	.word	0xffffffff


	//   ....[31]....
        /*01c0*/ 	.word	0xffffffff


	//   ....[32]....
        /*01c4*/ 	.word	0xffffffff


	//   ....[33]....
        /*01c8*/ 	.word	0xffffffff


	//   ....[34]....
        /*01cc*/ 	.word	0xffffffff


	//   ....[35]....
        /*01d0*/ 	.word	0xffffffff


	//   ....[36]....
        /*01d4*/ 	.word	0xffffffff


	//   ....[37]....
        /*01d8*/ 	.word	0xffffffff


	//   ....[38]....
        /*01dc*/ 	.word	0xffffffff


	//   ....[39]....
        /*01e0*/ 	.word	0xffffffff


	//   ....[40]....
        /*01e4*/ 	.word	0xffffffff


	//   ....[41]....
        /*01e8*/ 	.word	0xffffffff


	//   ....[42]....
        /*01ec*/ 	.word	0xffffffff


	//   ....[43]....
        /*01f0*/ 	.word	0xffffffff


	//   ....[44]....
        /*01f4*/ 	.word	0xffffffff


	//   ....[45]....
        /*01f8*/ 	.word	0xffffffff


	//   ....[46]....
        /*01fc*/ 	.word	0xffffffff


	//   ....[47]....
        /*0200*/ 	.word	0xffffffff


	//   ....[48]....
        /*0204*/ 	.word	0xffffffff


	//   ....[49]....
        /*0208*/ 	.word	0xffffffff


	//   ....[50]....
        /*020c*/ 	.word	0xffffffff


	//   ....[51]....
        /*0210*/ 	.word	0xffffffff


	//   ....[52]....
        /*0214*/ 	.word	0xffffffff


	//   ....[53]....
        /*0218*/ 	.word	0xffffffff


	//   ....[54]....
        /*021c*/ 	.word	0xffffffff


	//   ....[55]....
        /*0220*/ 	.word	0xffffffff


	//   ....[56]....
        /*0224*/ 	.word	0xffffffff


	//   ....[57]....
        /*0228*/ 	.word	0xffffffff


	//   ....[58]....
        /*022c*/ 	.word	0xffffffff


	//   ....[59]....
        /*0230*/ 	.word	0xffffffff


	//   ....[60]....
        /*0234*/ 	.word	0xffffffff


	//   ....[61]....
        /*0238*/ 	.word	0xffffffff


	//   ....[62]....
        /*023c*/ 	.word	0xffffffff


	//   ....[63]....
        /*0240*/ 	.word	0xffffffff


	//   ....[64]....
        /*0244*/ 	.word	0xffffffff


	//   ....[65]....
        /*0248*/ 	.word	0xffffffff


	//   ....[66]....
        /*024c*/ 	.word	0xffffffff


	//   ....[67]....
        /*0250*/ 	.word	0xffffffff


	//   ....[68]....
        /*0254*/ 	.word	0xffffffff


	//   ....[69]....
        /*0258*/ 	.word	0xffffffff


	//   ....[70]....
        /*025c*/ 	.word	0xffffffff


	//   ....[71]....
        /*0260*/ 	.word	0xffffffff


	//   ....[72]....
        /*0264*/ 	.word	0xffffffff


	//   ....[73]....
        /*0268*/ 	.word	0xffffffff


	//   ....[74]....
        /*026c*/ 	.word	0xffffffff


	//   ....[75]....
        /*0270*/ 	.word	0xffffffff


	//   ....[76]....
        /*0274*/ 	.word	0xffffffff


	//   ....[77]....
        /*0278*/ 	.word	0xffffffff


	//   ....[78]....
        /*027c*/ 	.word	0xffffffff


	//   ....[79]....
        /*0280*/ 	.word	0xffffffff


	//   ....[80]....
        /*0284*/ 	.word	0xffffffff


	//   ....[81]....
        /*0288*/ 	.word	0xffffffff


	//   ....[82]....
        /*028c*/ 	.word	0xffffffff


	//   ....[83]....
        /*0290*/ 	.word	0xffffffff


	//   ....[84]....
        /*0294*/ 	.word	0xffffffff


	//   ....[85]....
        /*0298*/ 	.word	0xffffffff


	//   ....[86]....
        /*029c*/ 	.word	0xffffffff


	//   ....[87]....
        /*02a0*/ 	.word	0xffffffff


	//   ....[88]....
        /*02a4*/ 	.word	0xffffffff


	//   ....[89]....
        /*02a8*/ 	.word	0xffffffff


	//   ....[90]....
        /*02ac*/ 	.word	0xffffffff


	//   ....[91]....
        /*02b0*/ 	.word	0xffffffff


	//   ....[92]....
        /*02b4*/ 	.word	0xffffffff


	//   ....[93]....
        /*02b8*/ 	.word	0xffffffff


	//   ....[94]....
        /*02bc*/ 	.word	0xffffffff


	//   ....[95]....
        /*02c0*/ 	.word	0xffffffff


	//   ....[96]....
        /*02c4*/ 	.word	0xffffffff


	//   ....[97]....
        /*02c8*/ 	.word	0xffffffff


	//   ....[98]....
        /*02cc*/ 	.word	0xffffffff


	//   ....[99]....
        /*02d0*/ 	.word	0xffffffff


	//   ....[100]....
        /*02d4*/ 	.word	0xffffffff


	//   ....[101]....
        /*02d8*/ 	.word	0xffffffff


	//   ....[102]....
        /*02dc*/ 	.word	0xffffffff


	//   ....[103]....
        /*02e0*/ 	.word	0xffffffff


	//   ....[104]....
        /*02e4*/ 	.word	0xffffffff


	//   ....[105]....
        /*02e8*/ 	.word	0xffffffff


	//   ....[106]....
        /*02ec*/ 	.word	0xffffffff


	//   ....[107]....
        /*02f0*/ 	.word	0xffffffff


	//   ....[108]....
        /*02f4*/ 	.word	0xffffffff


	//   ....[109]....
        /*02f8*/ 	.word	0xffffffff


	//   ....[110]....
        /*02fc*/ 	.word	0xffffffff


	//   ....[111]....
        /*0300*/ 	.word	0xffffffff


	//   ....[112]....
        /*0304*/ 	.word	0xffffffff


	//   ....[113]....
        /*0308*/ 	.word	0xffffffff


	//   ....[114]....
        /*030c*/ 	.word	0xffffffff


	//   ....[115]....
        /*0310*/ 	.word	0xffffffff


	//   ....[116]....
        /*0314*/ 	.word	0xffffffff


	//   ....[117]....
        /*0318*/ 	.word	0xffffffff


	//   ....[118]....
        /*031c*/ 	.word	0xffffffff


	//   ....[119]....
        /*0320*/ 	.word	0xffffffff


	//   ....[120]....
        /*0324*/ 	.word	0xffffffff


	//   ....[121]....
        /*0328*/ 	.word	0xffffffff


	//   ....[122]....
        /*032c*/ 	.word	0xffffffff


	//   ....[123]....
        /*0330*/ 	.word	0xffffffff


	//   ....[124]....
        /*0334*/ 	.word	0xffffffff


	//   ....[125]....
        /*0338*/ 	.word	0xffffffff


	//   ....[126]....
        /*033c*/ 	.word	0xffffffff


	//   ....[127]....
        /*0340*/ 	.word	0xffffffff


	//   ....[128]....
        /*0344*/ 	.word	0xffffffff


	//   ....[129]....
        /*0348*/ 	.word	0xffffffff


	//   ....[130]....
        /*034c*/ 	.word	0xffffffff


	//   ....[131]....
        /*0350*/ 	.word	0xffffffff


	//   ....[132]....
        /*0354*/ 	.word	0xffffffff


	//   ....[133]....
        /*0358*/ 	.word	0xffffffff


	//   ....[134]....
        /*035c*/ 	.word	0xffffffff


	//   ....[135]....
        /*0360*/ 	.word	0xffffffff


	//   ....[136]....
        /*0364*/ 	.word	0xffffffff


	//   ....[137]....
        /*0368*/ 	.word	0xffffffff


	//   ....[138]....
        /*036c*/ 	.word	0xffffffff


	//   ....[139]....
        /*0370*/ 	.word	0xffffffff


	//   ....[140]....
        /*0374*/ 	.word	0xffffffff


	//   ....[141]....
        /*0378*/ 	.word	0xffffffff


	//   ....[142]....
        /*037c*/ 	.word	0xffffffff


	//   ....[143]....
        /*0380*/ 	.word	0xffffffff


	//   ....[144]....
        /*0384*/ 	.word	0xffffffff


	//   ....[145]....
        /*0388*/ 	.word	0xffffffff


	//   ....[146]....
        /*038c*/ 	.word	0xffffffff


	//   ....[147]....
        /*0390*/ 	.word	0xffffffff


	//   ....[148]....
        /*0394*/ 	.word	0xffffffff


	//   ....[149]....
        /*0398*/ 	.word	0xffffffff


	//   ....[150]....
        /*039c*/ 	.word	0xffffffff


	//   ....[151]....
        /*03a0*/ 	.word	0xffffffff


	//   ....[152]....
        /*03a4*/ 	.word	0xffffffff


	//   ....[153]....
        /*03a8*/ 	.word	0xffffffff


	//   ....[154]....
        /*03ac*/ 	.word	0xffffffff


	//   ....[155]....
        /*03b0*/ 	.word	0xffffffff


	//   ....[156]....
        /*03b4*/ 	.word	0xffffffff


	//   ....[157]....
        /*03b8*/ 	.word	0xffffffff


	//   ....[158]....
        /*03bc*/ 	.word	0xffffffff


	//   ....[159]....
        /*03c0*/ 	.word	0xffffffff


	//   ....[160]....
        /*03c4*/ 	.word	0xffffffff


	//   ....[161]....
        /*03c8*/ 	.word	0xffffffff


	//   ....[162]....
        /*03cc*/ 	.word	0xffffffff


	//   ....[163]....
        /*03d0*/ 	.word	0xffffffff


	//   ....[164]....
        /*03d4*/ 	.word	0xffffffff


	//   ....[165]....
        /*03d8*/ 	.word	0xffffffff


	//   ....[166]....
        /*03dc*/ 	.word	0xffffffff


	//   ....[167]....
        /*03e0*/ 	.word	0xffffffff


	//   ....[168]....
        /*03e4*/ 	.word	0xffffffff


	//   ....[169]....
        /*03e8*/ 	.word	0xffffffff


	//   ....[170]....
        /*03ec*/ 	.word	0xffffffff


	//   ....[171]....
        /*03f0*/ 	.word	0xffffffff


	//   ....[172]....
        /*03f4*/ 	.word	0xffffffff


	//   ....[173]....
        /*03f8*/ 	.word	0xffffffff


	//   ....[174]....
        /*03fc*/ 	.word	0xffffffff


	//   ....[175]....
        /*0400*/ 	.word	0xffffffff


	//   ....[176]....
        /*0404*/ 	.word	0xffffffff


	//   ....[177]....
        /*0408*/ 	.word	0xffffffff


	//   ....[178]....
        /*040c*/ 	.word	0xffffffff


	//   ....[179]....
        /*0410*/ 	.word	0xffffffff


	//   ....[180]....
        /*0414*/ 	.word	0xffffffff


	//   ....[181]....
        /*0418*/ 	.word	0xffffffff


	//   ....[182]....
        /*041c*/ 	.word	0xffffffff


	//   ....[183]....
        /*0420*/ 	.word	0xffffffff


	//   ....[184]....
        /*0424*/ 	.word	0xffffffff


	//   ....[185]....
        /*0428*/ 	.word	0xffffffff


	//   ....[186]....
        /*042c*/ 	.word	0xffffffff


	//   ....[187]....
        /*0430*/ 	.word	0xffffffff


	//   ....[188]....
        /*0434*/ 	.word	0xffffffff


	//   ....[189]....
        /*0438*/ 	.word	0xffffffff


	//   ....[190]....
        /*043c*/ 	.word	0xffffffff


	//   ....[191]....
        /*0440*/ 	.word	0xffffffff


	//   ....[192]....
        /*0444*/ 	.word	0xffffffff


	//   ....[193]....
        /*0448*/ 	.word	0xffffffff


	//   ....[194]....
        /*044c*/ 	.word	0xffffffff


	//   ....[195]....
        /*0450*/ 	.word	0xffffffff


	//   ....[196]....
        /*0454*/ 	.word	0xffffffff


	//   ....[197]....
        /*0458*/ 	.word	0xffffffff


	//   ....[198]....
        /*045c*/ 	.word	0xffffffff


	//   ....[199]....
        /*0460*/ 	.word	0xffffffff


	//   ....[200]....
        /*0464*/ 	.word	0xffffffff


	//   ....[201]....
        /*0468*/ 	.word	0xffffffff


	//   ....[202]....
        /*046c*/ 	.word	0xffffffff


	//   ....[203]....
        /*0470*/ 	.word	0xffffffff


	//   ....[204]....
        /*0474*/ 	.word	0xffffffff


	//   ....[205]....
        /*0478*/ 	.word	0xffffffff


	//   ....[206]....
        /*047c*/ 	.word	0xffffffff


	//   ....[207]....
        /*0480*/ 	.word	0xffffffff


	//   ....[208]....
        /*0484*/ 	.word	0xffffffff


	//   ....[209]....
        /*0488*/ 	.word	0xffffffff


	//   ....[210]....
        /*048c*/ 	.word	0xffffffff


	//   ....[211]....
        /*0490*/ 	.word	0xffffffff


	//   ....[212]....
        /*0494*/ 	.word	0xffffffff


	//   ....[213]....
        /*0498*/ 	.word	0xffffffff


	//   ....[214]....
        /*049c*/ 	.word	0xffffffff


	//   ....[215]....
        /*04a0*/ 	.word	0xffffffff


	//   ....[216]....
        /*04a4*/ 	.word	0xffffffff


	//   ....[217]....
        /*04a8*/ 	.word	0xffffffff


	//   ....[218]....
        /*04ac*/ 	.word	0xffffffff


	//   ....[219]....
        /*04b0*/ 	.word	0xffffffff


	//   ....[220]....
        /*04b4*/ 	.word	0xffffffff


	//   ....[221]....
        /*04b8*/ 	.word	0xffffffff


	//   ....[222]....
        /*04bc*/ 	.word	0xffffffff


	//   ....[223]....
        /*04c0*/ 	.word	0xffffffff


	//   ....[224]....
        /*04c4*/ 	.word	0xffffffff


	//   ....[225]....
        /*04c8*/ 	.word	0xffffffff


	//   ....[226]....
        /*04cc*/ 	.word	0xffffffff


	//   ....[227]....
        /*04d0*/ 	.word	0xffffffff


	//   ....[228]....
        /*04d4*/ 	.word	0xffffffff


	//   ....[229]....
        /*04d8*/ 	.word	0xffffffff


	//   ....[230]....
        /*04dc*/ 	.word	0xffffffff


	//   ....[231]....
        /*04e0*/ 	.word	0xffffffff


	//   ....[232]....
        /*04e4*/ 	.word	0xffffffff


	//   ....[233]....
        /*04e8*/ 	.word	0xffffffff


	//   ....[234]....
        /*04ec*/ 	.word	0xffffffff


	//   ....[235]....
        /*04f0*/ 	.word	0xffffffff


	//   ....[236]....
        /*04f4*/ 	.word	0xffffffff


	//   ....[237]....
        /*04f8*/ 	.word	0xffffffff


	//   ....[238]....
        /*04fc*/ 	.word	0xffffffff


	//   ....[239]....
        /*0500*/ 	.word	0xffffffff


	//   ....[240]....
        /*0504*/ 	.word	0xffffffff


	//   ....[241]....
        /*0508*/ 	.word	0xffffffff


	//   ....[242]....
        /*050c*/ 	.word	0xffffffff


	//   ....[243]....
        /*0510*/ 	.word	0xffffffff


	//   ....[244]....
        /*0514*/ 	.word	0xffffffff


	//   ....[245]....
        /*0518*/ 	.word	0xffffffff


	//   ....[246]....
        /*051c*/ 	.word	0xffffffff


	//   ....[247]....
        /*0520*/ 	.word	0xffffffff


	//   ....[248]....
        /*0524*/ 	.word	0xffffffff


	//   ....[249]....
        /*0528*/ 	.word	0xffffffff


	//   ....[250]....
        /*052c*/ 	.word	0xffffffff


	//   ....[251]....
        /*0530*/ 	.word	0xffffffff


	//   ....[252]....
        /*0534*/ 	.word	0xffffffff


	//   ....[253]....
        /*0538*/ 	.word	0xffffffff


	//   ....[254]....
        /*053c*/ 	.word	0xffffffff


	//   ....[255]....
        /*0540*/ 	.word	0xffffffff


	//   ....[0]....
        /*0544*/ 	.word	0xffffffff


	//   ....[1]....
        /*0548*/ 	.word	0xffffffff


	//   ....[2]....
        /*054c*/ 	.word	0xffffffff


	//   ....[3]....
        /*0550*/ 	.word	0xffffffff


	//   ....[4]....
        /*0554*/ 	.word	0xffffffff


	//   ....[5]....
        /*0558*/ 	.word	0xffffffff


	//   ....[6]....
        /*055c*/ 	.word	0xffffffff


	//   ....[7]....
        /*0560*/ 	.word	0xffffffff


	//   ....[8]....
        /*0564*/ 	.word	0xffffffff


	//   ....[9]....
        /*0568*/ 	.word	0xffffffff


	//   ....[10]....
        /*056c*/ 	.word	0xffffffff


	//   ....[11]....
        /*0570*/ 	.word	0xffffffff


	//   ....[12]....
        /*0574*/ 	.word	0xffffffff


	//   ....[13]....
        /*0578*/ 	.word	0xffffffff


	//   ....[14]....
        /*057c*/ 	.word	0xffffffff


	//   ....[15]....
        /*0580*/ 	.word	0xffffffff


	//   ....[16]....
        /*0584*/ 	.word	0xffffffff


	//   ....[17]....
        /*0588*/ 	.word	0xffffffff


	//   ....[18]....
        /*058c*/ 	.word	0xffffffff


	//   ....[19]....
        /*0590*/ 	.word	0xffffffff


	//   ....[20]....
        /*0594*/ 	.word	0xffffffff


	//   ....[21]....
        /*0598*/ 	.word	0xffffffff


	//   ....[22]....
        /*059c*/ 	.word	0xffffffff


	//   ....[23]....
        /*05a0*/ 	.word	0xffffffff


	//   ....[24]....
        /*05a4*/ 	.word	0xffffffff


	//   ....[25]....
        /*05a8*/ 	.word	0xffffffff


	//   ....[26]....
        /*05ac*/ 	.word	0xffffffff


	//   ....[27]....
        /*05b0*/ 	.word	0xffffffff


	//   ....[28]....
        /*05b4*/ 	.word	0xffffffff


	//   ....[29]....
        /*05b8*/ 	.word	0xffffffff


	//   ....[30]....
        /*05bc*/ 	.word	0xffffffff


	//   ....[31]....
        /*05c0*/ 	.word	0xffffffff


	//   ....[32]....
        /*05c4*/ 	.word	0xffffffff


	//   ....[33]....
        /*05c8*/ 	.word	0xffffffff


	//   ....[34]....
        /*05cc*/ 	.word	0xffffffff


	//   ....[35]....
        /*05d0*/ 	.word	0xffffffff


	//   ....[36]....
        /*05d4*/ 	.word	0xffffffff


	//   ....[37]....
        /*05d8*/ 	.word	0xffffffff


	//   ....[38]....
        /*05dc*/ 	.word	0xffffffff


	//   ....[39]....
        /*05e0*/ 	.word	0x0500000f


	//   ....[40]....
        /*05e4*/ 	.word	0x0500000f


	//   ....[41]....
        /*05e8*/ 	.word	0x0500000f


	//   ....[42]....
        /*05ec*/ 	.word	0x0500000f


	//   ....[43]....
        /*05f0*/ 	.word	0x0500000f


	//   ....[44]....
        /*05f4*/ 	.word	0x0500000f


	//   ....[45]....
        /*05f8*/ 	.word	0x0500000f


	//   ....[46]....
        /*05fc*/ 	.word	0x0500000f


	//   ....[47]....
        /*0600*/ 	.word	0x0500000f


	//   ....[48]....
        /*0604*/ 	.word	0x0500000f


	//   ....[49]....
        /*0608*/ 	.word	0x0500000f


	//   ....[50]....
        /*060c*/ 	.word	0x0500000f


	//   ....[51]....
        /*0610*/ 	.word	0x0500000f


	//   ....[52]....
        /*0614*/ 	.word	0x0500000f


	//   ....[53]....
        /*0618*/ 	.word	0x0500000f


	//   ....[54]....
        /*061c*/ 	.word	0x0500000f


	//   ....[55]....
        /*0620*/ 	.word	0x0500000f


	//   ....[56]....
        /*0624*/ 	.word	0x0500000f


	//   ....[57]....
        /*0628*/ 	.word	0x0500000f


	//   ....[58]....
        /*062c*/ 	.word	0x0500000f


	//   ....[59]....
        /*0630*/ 	.word	0x0500000f


	//   ....[60]....
        /*0634*/ 	.word	0x0500000f


	//   ....[61]....
        /*0638*/ 	.word	0x0500000f


	//   ....[62]....
        /*063c*/ 	.word	0x0500000f


	//   ....[63]....
        /*0640*/ 	.word	0x0500000f


	//   ....[64]....
        /*0644*/ 	.word	0x0500000f


	//   ....[65]....
        /*0648*/ 	.word	0x0500000f


	//   ....[66]....
        /*064c*/ 	.word	0x0500000f


	//   ....[67]....
        /*0650*/ 	.word	0x0500000f


	//   ....[68]....
        /*0654*/ 	.word	0x0500000f


	//   ....[69]....
        /*0658*/ 	.word	0x0500000f


	//   ....[70]....
        /*065c*/ 	.word	0x0500000f


	//   ....[71]....
        /*0660*/ 	.word	0x0500000f


	//   ....[72]....
        /*0664*/ 	.word	0x0500000f


	//   ....[73]....
        /*0668*/ 	.word	0x0500000f


	//   ....[74]....
        /*066c*/ 	.word	0x0500000f


	//   ....[75]....
        /*0670*/ 	.word	0x0500000f


	//   ....[76]....
        /*0674*/ 	.word	0x0500000f


	//   ....[77]....
        /*0678*/ 	.word	0x0500000f


	//   ....[78]....
        /*067c*/ 	.word	0x0500000f


	//   ....[79]....
        /*0680*/ 	.word	0x0500000f


	//   ....[80]....
        /*0684*/ 	.word	0x0500000f


	//   ....[81]....
        /*0688*/ 	.word	0x0500000f


	//   ....[82]....
        /*068c*/ 	.word	0x0500000f


	//   ....[83]....
        /*0690*/ 	.word	0x0500000f


	//   ....[84]....
        /*0694*/ 	.word	0x0500000f


	//   ....[85]....
        /*0698*/ 	.word	0x0500000f


	//   ....[86]....
        /*069c*/ 	.word	0x0500000f


	//   ....[87]....
        /*06a0*/ 	.word	0x0500000f


	//   ....[88]....
        /*06a4*/ 	.word	0x0500000f


	//   ....[89]....
        /*06a8*/ 	.word	0x0500000f


	//   ....[90]....
        /*06ac*/ 	.word	0x0500000f


	//   ....[91]....
        /*06b0*/ 	.word	0x0500000f


	//   ....[92]....
        /*06b4*/ 	.word	0x0500000f


	//   ....[93]....
        /*06b8*/ 	.word	0x0500000f


	//   ....[94]....
        /*06bc*/ 	.word	0x0500000f


	//   ....[95]....
        /*06c0*/ 	.word	0x0500000f


	//   ....[96]....
        /*06c4*/ 	.word	0x0500000f


	//   ....[97]....
        /*06c8*/ 	.word	0x0500000f


	//   ....[98]....
        /*06cc*/ 	.word	0x0500000f


	//   ....[99]....
        /*06d0*/ 	.word	0x0500000f


	//   ....[100]....
        /*06d4*/ 	.word	0x0500000f


	//   ....[101]....
        /*06d8*/ 	.word	0x0500000f


	//   ....[102]....
        /*06dc*/ 	.word	0x0500000f


	//   ....[103]....
        /*06e0*/ 	.word	0x0500000f


	//   ....[104]....
        /*06e4*/ 	.word	0x0500000f


	//   ....[105]....
        /*06e8*/ 	.word	0x0500000f


	//   ....[106]....
        /*06ec*/ 	.word	0x0500000f


	//   ....[107]....
        /*06f0*/ 	.word	0x0500000f


	//   ....[108]....
        /*06f4*/ 	.word	0x0500000f


	//   ....[109]....
        /*06f8*/ 	.word	0x0500000f


	//   ....[110]....
        /*06fc*/ 	.word	0x0500000f


	//   ....[111]....
        /*0700*/ 	.word	0x0500000f


	//   ....[112]....
        /*0704*/ 	.word	0x0500000f


	//   ....[113]....
        /*0708*/ 	.word	0x0500000f


	//   ....[114]....
        /*070c*/ 	.word	0x0500000f


	//   ....[115]....
        /*0710*/ 	.word	0x0500000f


	//   ....[116]....
        /*0714*/ 	.word	0x0500000f


	//   ....[117]....
        /*0718*/ 	.word	0x0500000f


	//   ....[118]....
        /*071c*/ 	.word	0x0500000f


	//   ....[119]....
        /*0720*/ 	.word	0x0500000f


	//   ....[120]....
        /*0724*/ 	.word	0x0500000f


	//----- nvinfo : EIATTR_COOP_GROUP_INSTR_OFFSETS
	.align		4
.L_542:
        /*0728*/ 	.byte	0x04, 0x28
        /*072a*/ 	.short	(.L_544 - .L_543)


	//   ....[0]....
.L_543:
        /*072c*/ 	.word	0x00000080


	//   ....[1]....
        /*0730*/ 	.word	0x00000090


	//   ....[2]....
        /*0734*/ 	.word	0x000002d0


	//   ....[3]....
        /*0738*/ 	.word	0x00000430


	//   ....[4]....
        /*073c*/ 	.word	0x00000550


	//   ....[5]....
        /*0740*/ 	.word	0x000006b0


	//   ....[6]....
        /*0744*/ 	.word	0x00001ec0


	//   ....[7]....
        /*0748*/ 	.word	0x000029d0


	//   ....[8]....
        /*074c*/ 	.word	0x00002e30


	//   ....[9]....
        /*0750*/ 	.word	0x00003590


	//   ....[10]....
        /*0754*/ 	.word	0x00003600


	//   ....[11]....
        /*0758*/ 	.word	0x00004040


	//   ....[12]....
        /*075c*/ 	.word	0x000040a0


	//   ....[13]....
        /*0760*/ 	.word	0x000055e0


	//   ....[14]....
        /*0764*/ 	.word	0x00005630


	//   ....[15]....
        /*0768*/ 	.word	0x00006340


	//   ....[16]....
        /*076c*/ 	.word	0x00006400


	//   ....[17]....
        /*0770*/ 	.word	0x000071c0


	//   ....[18]....
        /*0774*/ 	.word	0x00007270


	//   ....[19]....
        /*0778*/ 	.word	0x00008ec0


	//   ....[20]....
        /*077c*/ 	.word	0x00008ee0


	//   ....[21]....
        /*0780*/ 	.word	0x00009be0


	//   ....[22]....
        /*0784*/ 	.word	0x00009c60


	//   ....[23]....
        /*0788*/ 	.word	0x0000afd0


	//   ....[24]....
        /*078c*/ 	.word	0x0000b000


	//   ....[25]....
        /*0790*/ 	.word	0x0000b080


	//   ....[26]....
        /*0794*/ 	.word	0x0000b0a0


	//   ....[27]....
        /*0798*/ 	.word	0x0000c5b0


	//   ....[28]....
        /*079c*/ 	.word	0x0000c5e0


	//   ....[29]....
        /*07a0*/ 	.word	0x0000c610


	//   ....[30]....
        /*07a4*/ 	.word	0x0000c640


	//   ....[31]....
        /*07a8*/ 	.word	0x0000c670


	//   ....[32]....
        /*07ac*/ 	.word	0x0000c6b0


	//   ....[33]....
        /*07b0*/ 	.word	0x0000c6e0


	//   ....[34]....
        /*07b4*/ 	.word	0x0000c710


	//   ....[35]....
        /*07b8*/ 	.word	0x0000c740


	//   ....[36]....
        /*07bc*/ 	.word	0x0000c780


	//   ....[37]....
        /*07c0*/ 	.word	0x0000c800


	//   ....[38]....
        /*07c4*/ 	.word	0x0000c830


	//   ....[39]....
        /*07c8*/ 	.word	0x0000c880


	//   ....[40]....
        /*07cc*/ 	.word	0x0000c8b0


	//   ....[41]....
        /*07d0*/ 	.word	0x0000c8e0


	//   ....[42]....
        /*07d4*/ 	.word	0x0000c920


	//   ....[43]....
        /*07d8*/ 	.word	0x0000c950


	//   ....[44]....
        /*07dc*/ 	.word	0x0000c980


	//   ....[45]....
        /*07e0*/ 	.word	0x0000c9b0


	//   ....[46]....
        /*07e4*/ 	.word	0x0000c9e0


	//   ....[47]....
        /*07e8*/ 	.word	0x0000ca10


	//   ....[48]....
        /*07ec*/ 	.word	0x0000ca40


	//   ....[49]....
        /*07f0*/ 	.word	0x0000ca70


	//   ....[50]....
        /*07f4*/ 	.word	0x0000caa0


	//   ....[51]....
        /*07f8*/ 	.word	0x0000cad0


	//   ....[52]....
        /*07fc*/ 	.word	0x0000cb00


	//   ....[53]....
        /*0800*/ 	.word	0x0000cb40


	//   ....[54]....
        /*0804*/ 	.word	0x0000cb80


	//   ....[55]....
        /*0808*/ 	.word	0x0000cbb0


	//   ....[56]....
        /*080c*/ 	.word	0x0000cbe0


	//   ....[57]....
        /*0810*/ 	.word	0x0000cc10


	//   ....[58]....
        /*0814*/ 	.word	0x0000cc20


	//   ....[59]....
        /*0818*/ 	.word	0x0000cc30


	//   ....[60]....
        /*081c*/ 	.word	0x0000cc40


	//   ....[61]....
        /*0820*/ 	.word	0x0000cc50


	//   ....[62]....
        /*0824*/ 	.word	0x0000cc60


	//   ....[63]....
        /*0828*/ 	.word	0x0000cc70


	//   ....[64]....
        /*082c*/ 	.word	0x0000cc80


	//   ....[65]....
        /*0830*/ 	.word	0x0000cc90


	//   ....[66]....
        /*0834*/ 	.word	0x0000cca0


	//   ....[67]....
        /*0838*/ 	.word	0x0000ccb0


	//   ....[68]....
        /*083c*/ 	.word	0x0000ccc0


	//   ....[69]....
        /*0840*/ 	.word	0x0000ccd0


	//   ....[70]....
        /*0844*/ 	.word	0x0000cce0


	//   ....[71]....
        /*0848*/ 	.word	0x0000ccf0


	//   ....[72]....
        /*084c*/ 	.word	0x0000cd00


	//   ....[73]....
        /*0850*/ 	.word	0x0000cd10


	//   ....[74]....
        /*0854*/ 	.word	0x0000cd20


	//   ....[75]....
        /*0858*/ 	.word	0x0000cd30


	//   ....[76]....
        /*085c*/ 	.word	0x0000cd40


	//   ....[77]....
        /*0860*/ 	.word	0x0000cd50


	//   ....[78]....
        /*0864*/ 	.word	0x0000cd60


	//   ....[79]....
        /*0868*/ 	.word	0x0000cd70


	//   ....[80]....
        /*086c*/ 	.word	0x0000cd80


	//   ....[81]....
        /*0870*/ 	.word	0x0000cd90


	//   ....[82]....
        /*0874*/ 	.word	0x0000cda0


	//   ....[83]....
        /*0878*/ 	.word	0x0000cdb0


	//   ....[84]....
        /*087c*/ 	.word	0x0000cdc0


	//   ....[85]....
        /*0880*/ 	.word	0x0000cdd0


	//   ....[86]....
        /*0884*/ 	.word	0x0000cde0


	//   ....[87]....
        /*0888*/ 	.word	0x0000cdf0


	//   ....[88]....
        /*088c*/ 	.word	0x0000ce00


	//   ....[89]....
        /*0890*/ 	.word	0x0000ce10


	//   ....[90]....
        /*0894*/ 	.word	0x0000ce20


	//   ....[91]....
        /*0898*/ 	.word	0x0000ce30


	//   ....[92]....
        /*089c*/ 	.word	0x0000ce40


	//   ....[93]....
        /*08a0*/ 	.word	0x0000ce60


	//   ....[94]....
        /*08a4*/ 	.word	0x0000ce70


	//   ....[95]....
        /*08a8*/ 	.word	0x0000ce80


	//   ....[96]....
        /*08ac*/ 	.word	0x0000ce90


	//   ....[97]....
        /*08b0*/ 	.word	0x0000cea0


	//   ....[98]....
        /*08b4*/ 	.word	0x0000cec0


	//   ....[99]....
        /*08b8*/ 	.word	0x0000ced0


	//   ....[100]....
        /*08bc*/ 	.word	0x0000cee0


	//   ....[101]....
        /*08c0*/ 	.word	0x0000cf00


	//   ....[102]....
        /*08c4*/ 	.word	0x0000cf20


	//   ....[103]....
        /*08c8*/ 	.word	0x0000cf30


	//   ....[104]....
        /*08cc*/ 	.word	0x0000cf40


	//   ....[105]....
        /*08d0*/ 	.word	0x0000cf60


	//   ....[106]....
        /*08d4*/ 	.word	0x0000cf70


	//   ....[107]....
        /*08d8*/ 	.word	0x0000cf80


	//   ....[108]....
        /*08dc*/ 	.word	0x0000cfa0


	//   ....[109]....
        /*08e0*/ 	.word	0x0000cfc0


	//   ....[110]....
        /*08e4*/ 	.word	0x0000cff0


	//   ....[111]....
        /*08e8*/ 	.word	0x0000d020


	//   ....[112]....
        /*08ec*/ 	.word	0x0000d050


	//   ....[113]....
        /*08f0*/ 	.word	0x0000d080


	//   ....[114]....
        /*08f4*/ 	.word	0x0000d0a0


	//   ....[115]....
        /*08f8*/ 	.word	0x0000d0c0


	//   ....[116]....
        /*08fc*/ 	.word	0x0000d0f0


	//   ....[117]....
        /*0900*/ 	.word	0x0000d120


	//   ....[118]....
        /*0904*/ 	.word	0x0000d150


	//   ....[119]....
        /*0908*/ 	.word	0x0000d180


	//   ....[120]....
        /*090c*/ 	.word	0x0000d1b0


	//   ....[121]....
        /*0910*/ 	.word	0x0000d1e0


	//   ....[122]....
        /*0914*/ 	.word	0x0000d210


	//   ....[123]....
        /*0918*/ 	.word	0x0000d240


	//   ....[124]....
        /*091c*/ 	.word	0x0000d270


	//   ....[125]....
        /*0920*/ 	.word	0x0000d2a0


	//   ....[126]....
        /*0924*/ 	.word	0x0000d2d0


	//   ....[127]....
        /*0928*/ 	.word	0x0000d300


	//   ....[128]....
        /*092c*/ 	.word	0x0000d330


	//   ....[129]....
        /*0930*/ 	.word	0x0000d360


	//   ....[130]....
        /*0934*/ 	.word	0x0000d390


	//   ....[131]....
        /*0938*/ 	.word	0x0000d3c0


	//   ....[132]....
        /*093c*/ 	.word	0x0000d3f0


	//   ....[133]....
        /*0940*/ 	.word	0x0000d420


	//   ....[134]....
        /*0944*/ 	.word	0x0000d430


	//   ....[135]....
        /*0948*/ 	.word	0x0000d440


	//   ....[136]....
        /*094c*/ 	.word	0x0000d450


	//   ....[137]....
        /*0950*/ 	.word	0x0000d460


	//   ....[138]....
        /*0954*/ 	.word	0x0000d470


	//   ....[139]....
        /*0958*/ 	.word	0x0000d490


	//   ....[140]....
        /*095c*/ 	.word	0x0000d4c0


	//   ....[141]....
        /*0960*/ 	.word	0x0000d4e0


	//   ....[142]....
        /*0964*/ 	.word	0x0000d500


	//   ....[143]....
        /*0968*/ 	.word	0x0000d530


	//   ....[144]....
        /*096c*/ 	.word	0x0000d560


	//   ....[145]....
        /*0970*/ 	.word	0x0000d580


	//   ....[146]....
        /*0974*/ 	.word	0x0000d590


	//   ....[147]....
        /*0978*/ 	.word	0x0000d5a0


	//   ....[148]....
        /*097c*/ 	.word	0x0000d5c0


	//   ....[149]....
        /*0980*/ 	.word	0x0000d5f0


	//   ....[150]....
        /*0984*/ 	.word	0x0000d620


	//   ....[151]....
        /*0988*/ 	.word	0x0000d650


	//   ....[152]....
        /*098c*/ 	.word	0x0000d680


	//   ....[153]....
        /*0990*/ 	.word	0x0000d6b0


	//   ....[154]....
        /*0994*/ 	.word	0x0000d6e0


	//   ....[155]....
        /*0998*/ 	.word	0x0000e460


	//   ....[156]....
        /*099c*/ 	.word	0x0000e470


	//   ....[157]....
        /*09a0*/ 	.word	0x0000e480


	//   ....[158]....
        /*09a4*/ 	.word	0x0000e490


	//   ....[159]....
        /*09a8*/ 	.word	0x0000ef50


	//   ....[160]....
        /*09ac*/ 	.word	0x0000ef70


	//   ....[161]....
        /*09b0*/ 	.word	0x0000f110


	//   ....[162]....
        /*09b4*/ 	.word	0x0000f130


	//   ....[163]....
        /*09b8*/ 	.word	0x0000f270


	//   ....[164]....
        /*09bc*/ 	.word	0x0000f290


	//   ....[165]....
        /*09c0*/ 	.word	0x0000f3e0


	//   ....[166]....
        /*09c4*/ 	.word	0x0000f400


	//   ....[167]....
        /*09c8*/ 	.word	0x0000f9e0


	//   ....[168]....
        /*09cc*/ 	.word	0x0000fa20


	//   ....[169]....
        /*09d0*/ 	.word	0x000103e0


	//   ....[170]....
        /*09d4*/ 	.word	0x000103f0


	//   ....[171]....
        /*09d8*/ 	.word	0x00011600


	//   ....[172]....
        /*09dc*/ 	.word	0x00011630


	//   ....[173]....
        /*09e0*/ 	.word	0x000117a0


	//   ....[174]....
        /*09e4*/ 	.word	0x000117c0


	//   ....[175]....
        /*09e8*/ 	.word	0x00011900


	//   ....[176]....
        /*09ec*/ 	.word	0x00011920


	//   ....[177]....
        /*09f0*/ 	.word	0x00011a70


	//   ....[178]....
        /*09f4*/ 	.word	0x00011a90


	//   ....[179]....
        /*09f8*/ 	.word	0x00011c60


	//   ....[180]....
        /*09fc*/ 	.word	0x00011e40


	//   ....[181]....
        /*0a00*/ 	.word	0x00011e70


	//   ....[182]....
        /*0a04*/ 	.word	0x00011ea0


	//   ....[183]....
        /*0a08*/ 	.word	0x00011ed0


	//   ....[184]....
        /*0a0c*/ 	.word	0x00011f00


	//   ....[185]....
        /*0a10*/ 	.word	0x00011f50


	//   ....[186]....
        /*0a14*/ 	.word	0x000120d0


	//   ....[187]....
        /*0a18*/ 	.word	0x00012100


	//   ....[188]....
        /*0a1c*/ 	.word	0x00012130


	//   ....[189]....
        /*0a20*/ 	.word	0x00012160


	//   ....[190]....
        /*0a24*/ 	.word	0x00012190


	//   ....[191]....
        /*0a28*/ 	.word	0x000121c0


	//   ....[192]....
        /*0a2c*/ 	.word	0x00012270


	//   ....[193]....
        /*0a30*/ 	.word	0x000122d0


	//   ....[194]....
        /*0a34*/ 	.word	0x000122e0


	//   ....[195]....
        /*0a38*/ 	.word	0x00012330


	//   ....[196]....
        /*0a3c*/ 	.word	0x00014420


	//   ....[197]....
        /*0a40*/ 	.word	0x00014460


	//   ....[198]....
        /*0a44*/ 	.word	0x00014570


	//   ....[199]....
        /*0a48*/ 	.word	0x00014580


	//   ....[200]....
        /*0a4c*/ 	.word	0x000145f0


	//   ....[201]....
        /*0a50*/ 	.word	0x00014600


	//   ....[202]....
        /*0a54*/ 	.word	0x00014670


	//   ....[203]....
        /*0a58*/ 	.word	0x00014680


	//   ....[204]....
        /*0a5c*/ 	.word	0x000146f0


	//   ....[205]....
        /*0a60*/ 	.word	0x00014700


	//   ....[206]....
        /*0a64*/ 	.word	0x00014770


	//   ....[207]....
        /*0a68*/ 	.word	0x00014780


	//   ....[208]....
        /*0a6c*/ 	.word	0x000147f0


	//   ....[209]....
        /*0a70*/ 	.word	0x00014800


	//   ....[210]....
        /*0a74*/ 	.word	0x00014810


	//   ....[211]....
        /*0a78*/ 	.word	0x00014890


	//   ....[212]....
        /*0a7c*/ 	.word	0x00014c00


	//   ....[213]....
        /*0a80*/ 	.word	0x00014c30


	//   ....[214]....
        /*0a84*/ 	.word	0x00014d50


	//   ....[215]....
        /*0a88*/ 	.word	0x00014d60


	//   ....[216]....
        /*0a8c*/ 	.word	0x00014df0


	//   ....[217]....
        /*0a90*/ 	.word	0x00014e00


	//   ....[218]....
        /*0a94*/ 	.word	0x00014e90


	//   ....[219]....
        /*0a98*/ 	.word	0x00014ea0


	//   ....[220]....
        /*0a9c*/ 	.word	0x00014f20


	//   ....[221]....
        /*0aa0*/ 	.word	0x00014f30


	//   ....[222]....
        /*0aa4*/ 	.word	0x00014fb0


	//   ....[223]....
        /*0aa8*/ 	.word	0x00014fc0


	//   ....[224]....
        /*0aac*/ 	.word	0x00015040


	//   ....[225]....
        /*0ab0*/ 	.word	0x00015050


	//   ....[226]....
        /*0ab4*/ 	.word	0x00015060


	//   ....[227]....
        /*0ab8*/ 	.word	0x00015070


	//   ....[228]....
        /*0abc*/ 	.word	0x000157c0


	//   ....[229]....
        /*0ac0*/ 	.word	0x000157f0


	//   ....[230]....
        /*0ac4*/ 	.word	0x00015810


	//   ....[231]....
        /*0ac8*/ 	.word	0x000158a0


	//   ....[232]....
        /*0acc*/ 	.word	0x000158c0


	//   ....[233]....
        /*0ad0*/ 	.word	0x00015950


	//   ....[234]....
        /*0ad4*/ 	.word	0x00015970


	//   ....[235]....
        /*0ad8*/ 	.word	0x00015a00


	//   ....[236]....
        /*0adc*/ 	.word	0x00015a20


	//   ....[237]....
        /*0ae0*/ 	.word	0x00015ab0


	//   ....[238]....
        /*0ae4*/ 	.word	0x00015ad0


	//   ....[239]....
        /*0ae8*/ 	.word	0x00015b60


	//   ....[240]....
        /*0aec*/ 	.word	0x00015b80


	//   ....[241]....
        /*0af0*/ 	.word	0x00015c10


	//   ....[242]....
        /*0af4*/ 	.word	0x00015c30


	//   ....[243]....
        /*0af8*/ 	.word	0x00015c40


	//   ....[244]....
        /*0afc*/ 	.word	0x00016390


	//   ....[245]....
        /*0b00*/ 	.word	0x000163b0


	//   ....[246]....
        /*0b04*/ 	.word	0x00016410


	//   ....[247]....
        /*0b08*/ 	.word	0x00016420


	//   ....[248]....
        /*0b0c*/ 	.word	0x00016470


	//   ....[249]....
        /*0b10*/ 	.word	0x00016480


	//   ....[250]....
        /*0b14*/ 	.word	0x000164d0


	//   ....[251]....
        /*0b18*/ 	.word	0x000164e0


	//   ....[252]....
        /*0b1c*/ 	.word	0x00016530


	//   ....[253]....
        /*0b20*/ 	.word	0x00016540


	//   ....[254]....
        /*0b24*/ 	.word	0x00016590


	//   ....[255]....
        /*0b28*/ 	.word	0x000165a0


	//   ....[0]....
        /*0b2c*/ 	.word	0x000165f0


	//   ....[1]....
        /*0b30*/ 	.word	0x00016600


	//   ....[2]....
        /*0b34*/ 	.word	0x00016610


	//   ....[3]....
        /*0b38*/ 	.word	0x00016660


	//   ....[4]....
        /*0b3c*/ 	.word	0x00016980


	//   ....[5]....
        /*0b40*/ 	.word	0x00016990


	//   ....[6]....
        /*0b44*/ 	.word	0x000169f0


	//   ....[7]....
        /*0b48*/ 	.word	0x00016a00


	//   ....[8]....
        /*0b4c*/ 	.word	0x00016a50


	//   ....[9]....
        /*0b50*/ 	.word	0x00016a60


	//   ....[10]....
        /*0b54*/ 	.word	0x00016ab0


	//   ....[11]....
        /*0b58*/ 	.word	0x00016ac0


	//   ....[12]....
        /*0b5c*/ 	.word	0x00016b10


	//   ....[13]....
        /*0b60*/ 	.word	0x00016b20


	//   ....[14]....
        /*0b64*/ 	.word	0x00016b70


	//   ....[15]....
        /*0b68*/ 	.word	0x00016b80


	//   ....[16]....
        /*0b6c*/ 	.word	0x00016bd0


	//   ....[17]....
        /*0b70*/ 	.word	0x00016be0


	//   ....[18]....
        /*0b74*/ 	.word	0x00016bf0


	//   ....[19]....
        /*0b78*/ 	.word	0x00016c40


	//   ....[20]....
        /*0b7c*/ 	.word	0x00018630


	//   ....[21]....
        /*0b80*/ 	.word	0x00018670


	//   ....[22]....
        /*0b84*/ 	.word	0x000186a0


	//   ....[23]....
        /*0b88*/ 	.word	0x000186b0


	//   ....[24]....
        /*0b8c*/ 	.word	0x000186e0


	//   ....[25]....
        /*0b90*/ 	.word	0x000186f0


	//   ....[26]....
        /*0b94*/ 	.word	0x00018720


	//   ....[27]....
        /*0b98*/ 	.word	0x00018750


	//   ....[28]....
        /*0b9c*/ 	.word	0x000188c0


	//   ....[29]....
        /*0ba0*/ 	.word	0x000188f0


	//   ....[30]....
        /*0ba4*/ 	.word	0x00018930


	//   ....[31]....
        /*0ba8*/ 	.word	0x00018960


	//   ....[32]....
        /*0bac*/ 	.word	0x00018990


	//   ....[33]....
        /*0bb0*/ 	.word	0x000189c0


	//   ....[34]....
        /*0bb4*/ 	.word	0x00018a50


	//   ....[35]....
        /*0bb8*/ 	.word	0x00018aa0


	//   ....[36]....
        /*0bbc*/ 	.word	0x00018ab0


	//   ....[37]....
        /*0bc0*/ 	.word	0x00018af0


	//   ....[38]....
        /*0bc4*/ 	.word	0x00019510


	//   ....[39]....
        /*0bc8*/ 	.word	0x00019b30


	//   ....[40]....
        /*0bcc*/ 	.word	0x00019c10


	//   ....[41]....
        /*0bd0*/ 	.word	0x00019d00


	//   ....[42]....
        /*0bd4*/ 	.word	0x00019dc0


	//   ....[43]....
        /*0bd8*/ 	.word	0x00019ea0


	//   ....[44]....
        /*0bdc*/ 	.word	0x00019f00


	//   ....[45]....
        /*0be0*/ 	.word	0x00019fe0


	//   ....[46]....
        /*0be4*/ 	.word	0x0001a040


	//   ....[47]....
        /*0be8*/ 	.word	0x0001a120


	//   ....[48]....
        /*0bec*/ 	.word	0x0001a180


	//   ....[49]....
        /*0bf0*/ 	.word	0x0001a260


	//   ....[50]....
        /*0bf4*/ 	.word	0x0001a2c0


	//   ....[51]....
        /*0bf8*/ 	.word	0x0001a3a0


	//   ....[52]....
        /*0bfc*/ 	.word	0x0001a400


	//   ....[53]....
        /*0c00*/ 	.word	0x0001a4e0


	//   ....[54]....
        /*0c04*/ 	.word	0x0001a540


	//   ....[55]....
        /*0c08*/ 	.word	0x0001a610


	//   ....[56]....
        /*0c0c*/ 	.word	0x0001a7a0


	//   ....[57]....
        /*0c10*/ 	.word	0x0001a830


	//   ....[58]....
        /*0c14*/ 	.word	0x0001a950


	//   ....[59]....
        /*0c18*/ 	.word	0x0001a9a0


	//   ....[60]....
        /*0c1c*/ 	.word	0x0001aac0


	//   ....[61]....
        /*0c20*/ 	.word	0x0001ab10


	//   ....[62]....
        /*0c24*/ 	.word	0x0001ac30


	//   ....[63]....
        /*0c28*/ 	.word	0x0001ac80


	//   ....[64]....
        /*0c2c*/ 	.word	0x0001ad80


	//   ....[65]....
        /*0c30*/ 	.word	0x0001ae20


	//   ....[66]....
        /*0c34*/ 	.word	0x0001ae80


	//   ....[67]....
        /*0c38*/ 	.word	0x0001af70


	//   ....[68]....
        /*0c3c*/ 	.word	0x0001afd0


	//   ....[69]....
        /*0c40*/ 	.word	0x0001b0c0


	//   ....[70]....
        /*0c44*/ 	.word	0x0001b120


	//   ....[71]....
        /*0c48*/ 	.word	0x0001b1c0


	//   ....[72]....
        /*0c4c*/ 	.word	0x0001b2c0


	//   ....[73]....
        /*0c50*/ 	.word	0x0001b330


	//   ....[74]....
        /*0c54*/ 	.word	0x0001b390


	//   ....[75]....
        /*0c58*/ 	.word	0x0001b4a0


	//   ....[76]....
        /*0c5c*/ 	.word	0x0001b500


	//   ....[77]....
        /*0c60*/ 	.word	0x0001b610


	//   ....[78]....
        /*0c64*/ 	.word	0x0001b670


	//   ....[79]....
        /*0c68*/ 	.word	0x0001b780


	//   ....[80]....
        /*0c6c*/ 	.word	0x0001b7e0


	//   ....[81]....
        /*0c70*/ 	.word	0x0001b8f0


	//   ....[82]....
        /*0c74*/ 	.word	0x0001b950


	//   ....[83]....
        /*0c78*/ 	.word	0x0001ba60


	//   ....[84]....
        /*0c7c*/ 	.word	0x0001bac0


	//   ....[85]....
        /*0c80*/ 	.word	0x0001bbc0


	//   ....[86]....
        /*0c84*/ 	.word	0x0001bc20


	//   ....[87]....
        /*0c88*/ 	.word	0x0001bd10


	//   ....[88]....
        /*0c8c*/ 	.word	0x0001be40


	//   ....[89]....
        /*0c90*/ 	.word	0x0001bee0


	//   ....[90]....
        /*0c94*/ 	.word	0x0001bf40


	//   ....[91]....
        /*0c98*/ 	.word	0x0001c000


	//   ....[92]....
        /*0c9c*/ 	.word	0x0001c060


	//   ....[93]....
        /*0ca0*/ 	.word	0x0001c120


	//   ....[94]....
        /*0ca4*/ 	.word	0x0001c180


	//   ....[95]....
        /*0ca8*/ 	.word	0x0001c240


	//   ....[96]....
        /*0cac*/ 	.word	0x0001c2a0


	//   ....[97]....
        /*0cb0*/ 	.word	0x0001c360


	//   ....[98]....
        /*0cb4*/ 	.word	0x0001c3c0


	//   ....[99]....
        /*0cb8*/ 	.word	0x0001c480


	//   ....[100]....
        /*0cbc*/ 	.word	0x0001c4e0


	//   ....[101]....
        /*0cc0*/ 	.word	0x0001c5a0


	//   ....[102]....
        /*0cc4*/ 	.word	0x0001c600


	//   ....[103]....
        /*0cc8*/ 	.word	0x0001c6c0


	//   ....[104]....
        /*0ccc*/ 	.word	0x0001c7b0


	//   ....[105]....
        /*0cd0*/ 	.word	0x0001c840


	//   ....[106]....
        /*0cd4*/ 	.word	0x0001c8a0


	//   ....[107]....
        /*0cd8*/ 	.word	0x0001c960


	//   ....[108]....
        /*0cdc*/ 	.word	0x0001c9c0


	//   ....[109]....
        /*0ce0*/ 	.word	0x0001ca80


	//   ....[110]....
        /*0ce4*/ 	.word	0x0001cae0


	//   ....[111]....
        /*0ce8*/ 	.word	0x0001cba0


	//   ....[112]....
        /*0cec*/ 	.word	0x0001cc00


	//   ....[113]....
        /*0cf0*/ 	.word	0x0001ccc0


	//   ....[114]....
        /*0cf4*/ 	.word	0x0001cd20


	//   ....[115]....
        /*0cf8*/ 	.word	0x0001cde0


	//   ....[116]....
        /*0cfc*/ 	.word	0x0001ce40


	//   ....[117]....
        /*0d00*/ 	.word	0x0001cf00


	//   ....[118]....
        /*0d04*/ 	.word	0x0001cf60


	//   ....[119]....
        /*0d08*/ 	.word	0x0001d020


	//   ....[120]....
        /*0d0c*/ 	.word	0x0001d280


	//----- nvinfo : EIATTR_REG_RECONFIG
	.align		4
.L_544:
        /*0d10*/ 	.byte	0x01, 0x54
	.zero		2


	//----- nvinfo : EIATTR_SYSCALL_OFFSETS
	.align		4
        /*0d14*/ 	.byte	0x04, 0x46
        /*0d16*/ 	.short	(.L_546 - .L_545)


	//   ....[0]....
.L_545:
        /*0d18*/ 	.word	0x00002040


	//   ....[1]....
        /*0d1c*/ 	.word	0x00013a20


	//   ....[2]....
        /*0d20*/ 	.word	0x00013b90


	//   ....[3]....
        /*0d24*/ 	.word	0x00013ce0


	//   ....[4]....
        /*0d28*/ 	.word	0x00013e20


	//   ....[5]....
        /*0d2c*/ 	.word	0x00015450


	//----- nvinfo : EIATTR_MBARRIER_INSTR_OFFSETS
	.align		4
.L_546:
        /*0d30*/ 	.byte	0x04, 0x39
        /*0d32*/ 	.short	(.L_548 - .L_547)


	//   ....[0]....
.L_547:
        /*0d34*/ 	.word	0x00000180
        /*0d38*/ 	.word	0x000000ff
        /*0d3c*/ 	.word	0x00038800
        /*0d40*/ 	.short	0x0100
        /*0d42*/ 	.byte	0x08
	.zero		1


	//   ....[1]....
        /*0d44*/ 	.word	0x00000190
        /*0d48*/ 	.word	0x000000ff
        /*0d4c*/ 	.word	0x00038820
        /*0d50*/ 	.short	0x0100
        /*0d52*/ 	.byte	0x08
	.zero		1


	//   ....[2]....
        /*0d54*/ 	.word	0x00000280
        /*0d58*/ 	.word	0x000000ff
        /*0d5c*/ 	.word	0x00038830
        /*0d60*/ 	.short	0x0100
        /*0d62*/ 	.byte	0x08
	.zero		1


	//   ....[3]....
        /*0d64*/ 	.word	0x00000290
        /*0d68*/ 	.word	0x000000ff
        /*0d6c*/ 	.word	0x00038840
        /*0d70*/ 	.short	0x0100
        /*0d72*/ 	.byte	0x08
	.zero		1


	//   ....[4]....
        /*0d74*/ 	.word	0x000002a0
        /*0d78*/ 	.word	0x000000ff
        /*0d7c*/ 	.word	0x00038838
        /*0d80*/ 	.short	0x0100
        /*0d82*/ 	.byte	0x08
	.zero		1


	//   ....[5]....
        /*0d84*/ 	.word	0x000002b0
        /*0d88*/ 	.word	0x000000ff
        /*0d8c*/ 	.word	0x00038848
        /*0d90*/ 	.short	0x0100
        /*0d92*/ 	.byte	0x08
	.zero		1


	//   ....[6]....
        /*0d94*/ 	.word	0x000003e0
        /*0d98*/ 	.word	0x000000ff
        /*0d9c*/ 	.word	0x00038850
        /*0da0*/ 	.short	0x0100
        /*0da2*/ 	.byte	0x08
	.zero		1


	//   ....[7]....
        /*0da4*/ 	.word	0x000003f0
        /*0da8*/ 	.word	0x000000ff
        /*0dac*/ 	.word	0x00038860
        /*0db0*/ 	.short	0x0100
        /*0db2*/ 	.byte	0x08
	.zero		1


	//   ....[8]....
        /*0db4*/ 	.word	0x00000400
        /*0db8*/ 	.word	0x000000ff
        /*0dbc*/ 	.word	0x00038858
        /*0dc0*/ 	.short	0x0100
        /*0dc2*/ 	.byte	0x08
	.zero		1


	//   ....[9]....
        /*0dc4*/ 	.word	0x00000410
        /*0dc8*/ 	.word	0x000000ff
        /*0dcc*/ 	.word	0x00038868
        /*0dd0*/ 	.short	0x0100
        /*0dd2*/ 	.byte	0x08
	.zero		1


	//   ....[10]....
        /*0dd4*/ 	.word	0x00000500
        /*0dd8*/ 	.word	0x000000ff
        /*0ddc*/ 	.word	0x00038870
        /*0de0*/ 	.short	0x0100
        /*0de2*/ 	.byte	0x06
	.zero		1


	//   ....[11]....
        /*0de4*/ 	.word	0x00000510
        /*0de8*/ 	.word	0x000000ff
        /*0dec*/ 	.word	0x00038880
        /*0df0*/ 	.short	0x0100
        /*0df2*/ 	.byte	0x06
	.zero		1


	//   ....[12]....
        /*0df4*/ 	.word	0x00000520
        /*0df8*/ 	.word	0x000000ff
        /*0dfc*/ 	.word	0x00038878
        /*0e00*/ 	.short	0x0100
        /*0e02*/ 	.byte	0x06
	.zero		1


	//   ....[13]....
        /*0e04*/ 	.word	0x00000530
        /*0e08*/ 	.word	0x000000ff
        /*0e0c*/ 	.word	0x00038888
        /*0e10*/ 	.short	0x0100
        /*0e12*/ 	.byte	0x06
	.zero		1


	//   ....[14]....
        /*0e14*/ 	.word	0x00000660
        /*0e18*/ 	.word	0x000000ff
        /*0e1c*/ 	.word	0x00038890
        /*0e20*/ 	.short	0x0100
        /*0e22*/ 	.byte	0x08
	.zero		1


	//   ....[15]....
        /*0e24*/ 	.word	0x00000670
        /*0e28*/ 	.word	0x000000ff
        /*0e2c*/ 	.word	0x000388a0
        /*0e30*/ 	.short	0x0100
        /*0e32*/ 	.byte	0x08
	.zero		1


	//   ....[16]....
        /*0e34*/ 	.word	0x00000680
        /*0e38*/ 	.word	0x000000ff
        /*0e3c*/ 	.word	0x00038898
        /*0e40*/ 	.short	0x0100
        /*0e42*/ 	.byte	0x08
	.zero		1


	//   ....[17]....
        /*0e44*/ 	.word	0x00000690
        /*0e48*/ 	.word	0x000000ff
        /*0e4c*/ 	.word	0x000388a8
        /*0e50*/ 	.short	0x0100
        /*0e52*/ 	.byte	0x08
	.zero		1


	//   ....[18]....
        /*0e54*/ 	.word	0x000007e0
        /*0e58*/ 	.word	0x000000ff
        /*0e5c*/ 	.word	0x000388b0
        /*0e60*/ 	.short	0x0100
        /*0e62*/ 	.byte	0x08
	.zero		1


	//   ....[19]....
        /*0e64*/ 	.word	0x000007f0
        /*0e68*/ 	.word	0x000000ff
        /*0e6c*/ 	.word	0x000388c0
        /*0e70*/ 	.short	0x0100
        /*0e72*/ 	.byte	0x08
	.zero		1


	//   ....[20]....
        /*0e74*/ 	.word	0x00000800
        /*0e78*/ 	.word	0x000000ff
        /*0e7c*/ 	.word	0x000388b8
        /*0e80*/ 	.short	0x0100
        /*0e82*/ 	.byte	0x08
	.zero		1


	//   ....[21]....
        /*0e84*/ 	.word	0x00000810
        /*0e88*/ 	.word	0x000000ff
        /*0e8c*/ 	.word	0x000388c8
        /*0e90*/ 	.short	0x0100
        /*0e92*/ 	.byte	0x08
	.zero		1


	//   ....[22]....
        /*0e94*/ 	.word	0x000022a0
        /*0e98*/ 	.word	0x000000ff
        /*0e9c*/ 	.word	0x00038800
        /*0ea0*/ 	.short	0x010a
        /*0ea2*/ 	.byte	0x34
	.zero		1


	//   ....[23]....
        /*0ea4*/ 	.word	0x00002380
        /*0ea8*/ 	.word	0x000000ff
        /*0eac*/ 	.word	0x00038830
        /*0eb0*/ 	.short	0x010a
        /*0eb2*/ 	.byte	0x39
	.zero		1


	//   ....[24]....
        /*0eb4*/ 	.word	0x000023c0
        /*0eb8*/ 	.word	0x000000ff
        /*0ebc*/ 	.word	0x00038830
        /*0ec0*/ 	.short	0x010a
        /*0ec2*/ 	.byte	0x39
	.zero		1


	//   ....[25]....
        /*0ec4*/ 	.word	0x00002f40
        /*0ec8*/ 	.word	0x000000ff
        /*0ecc*/ 	.word	0x00000000
        /*0ed0*/ 	.short	0x0101
        /*0ed2*/ 	.byte	0x06
	.zero		1


	//   ....[26]....
        /*0ed4*/ 	.word	0x00004c50
        /*0ed8*/ 	.word	0x000000ff
        /*0edc*/ 	.word	0x00038850
        /*0ee0*/ 	.short	0x010a
        /*0ee2*/ 	.byte	0x39
	.zero		1


	//   ....[27]....
        /*0ee4*/ 	.word	0x00004c90
        /*0ee8*/ 	.word	0x000000ff
        /*0eec*/ 	.word	0x00038850
        /*0ef0*/ 	.short	0x010a
        /*0ef2*/ 	.byte	0x39
	.zero		1


	//   ....[28]....
        /*0ef4*/ 	.word	0x00004f30
        /*0ef8*/ 	.word	0x000000ff
        /*0efc*/ 	.word	0x00000000
        /*0f00*/ 	.short	0x0101
        /*0f02*/ 	.byte	0x39
	.zero		1


	//   ....[29]....
        /*0f04*/ 	.word	0x000050d0
        /*0f08*/ 	.word	0x000000ff
        /*0f0c*/ 	.word	0x00038830
        /*0f10*/ 	.short	0x010a
        /*0f12*/ 	.byte	0x38
	.zero		1


	//   ....[30]....
        /*0f14*/ 	.word	0x00005110
        /*0f18*/ 	.word	0x000000ff
        /*0f1c*/ 	.word	0x00038830
        /*0f20*/ 	.short	0x010a
        /*0f22*/ 	.byte	0x38
	.zero		1


	//   ....[31]....
        /*0f24*/ 	.word	0x00005bc0
        /*0f28*/ 	.word	0x000000ff
        /*0f2c*/ 	.word	0x00000000
        /*0f30*/ 	.short	0x0101
        /*0f32*/ 	.byte	0x06
	.zero		1


	//   ....[32]....
        /*0f34*/ 	.word	0x00008100
        /*0f38*/ 	.word	0x000000ff
        /*0f3c*/ 	.word	0x00038850
        /*0f40*/ 	.short	0x010a
        /*0f42*/ 	.byte	0x38
	.zero		1


	//   ....[33]....
        /*0f44*/ 	.word	0x00008140
        /*0f48*/ 	.word	0x000000ff
        /*0f4c*/ 	.word	0x00038850
        /*0f50*/ 	.short	0x010a
        /*0f52*/ 	.byte	0x38
	.zero		1


	//   ....[34]....
        /*0f54*/ 	.word	0x000083b0
        /*0f58*/ 	.word	0x000000ff
        /*0f5c*/ 	.word	0x00000000
        /*0f60*/ 	.short	0x0101
        /*0f62*/ 	.byte	0x38
	.zero		1


	//   ....[35]....
        /*0f64*/ 	.word	0x00008500
        /*0f68*/ 	.word	0x000000ff
        /*0f6c*/ 	.word	0x00038830
        /*0f70*/ 	.short	0x010a
        /*0f72*/ 	.byte	0x32
	.zero		1


	//   ....[36]....
        /*0f74*/ 	.word	0x00008540
        /*0f78*/ 	.word	0x000000ff
        /*0f7c*/ 	.word	0x00038830
        /*0f80*/ 	.short	0x010a
        /*0f82*/ 	.byte	0x32
	.zero		1


	//   ....[37]....
        /*0f84*/ 	.word	0x00008b50
        /*0f88*/ 	.word	0x000000ff
        /*0f8c*/ 	.word	0x00000000
        /*0f90*/ 	.short	0x0101
        /*0f92*/ 	.byte	0x06
	.zero		1


	//   ....[38]....
        /*0f94*/ 	.word	0x0000abc0
        /*0f98*/ 	.word	0x000000ff
        /*0f9c*/ 	.word	0x00038850
        /*0fa0*/ 	.short	0x010a
        /*0fa2*/ 	.byte	0x32
	.zero		1


	//   ....[39]....
        /*0fa4*/ 	.word	0x0000ac00
        /*0fa8*/ 	.word	0x000000ff
        /*0fac*/ 	.word	0x00038850
        /*0fb0*/ 	.short	0x010a
        /*0fb2*/ 	.byte	0x32
	.zero		1


	//   ....[40]....
        /*0fb4*/ 	.word	0x0000ae70
        /*0fb8*/ 	.word	0x000000ff
        /*0fbc*/ 	.word	0x00000000
        /*0fc0*/ 	.short	0x0101
        /*0fc2*/ 	.byte	0x32
	.zero		1


	//   ....[41]....
        /*0fc4*/ 	.word	0x0000ef40
        /*0fc8*/ 	.word	0x000000ff
        /*0fcc*/ 	.word	0x00000000
        /*0fd0*/ 	.short	0x0101
        /*0fd2*/ 	.byte	0x08
	.zero		1


	//   ....[42]....
        /*0fd4*/ 	.word	0x0000f7f0
        /*0fd8*/ 	.word	0x000000ff
        /*0fdc*/ 	.word	0x00000000
        /*0fe0*/ 	.short	0x0101
        /*0fe2*/ 	.byte	0x08
	.zero		1


	//   ....[43]....
        /*0fe4*/ 	.word	0x00014230
        /*0fe8*/ 	.word	0x00000006
        /*0fec*/ 	.word	0x00038880
        /*0ff0*/ 	.short	0x010a
        /*0ff2*/ 	.byte	0x3f
	.zero		1


	//   ....[44]....
        /*0ff4*/ 	.word	0x00014980
        /*0ff8*/ 	.word	0x00000006
        /*0ffc*/ 	.word	0x00038870
        /*1000*/ 	.short	0x0107
        /*1002*/ 	.byte	0x3f
	.zero		1


	//   ....[45]....
        /*1004*/ 	.word	0x00014a40
        /*1008*/ 	.word	0x00000006
        /*100c*/ 	.word	0x00038870
        /*1010*/ 	.short	0x0101
        /*1012*/ 	.byte	0x3f
	.zero		1


	//   ....[46]....
        /*1014*/ 	.word	0x00014a70
        /*1018*/ 	.word	0x00000006
        /*101c*/ 	.word	0x00038840
        /*1020*/ 	.short	0x010a
        /*1022*/ 	.byte	0x3f
	.zero		1


	//   ....[47]....
        /*1024*/ 	.word	0x000151a0
        /*1028*/ 	.word	0x00000006
        /*102c*/ 	.word	0x00038830
        /*1030*/ 	.short	0x0107
        /*1032*/ 	.byte	0x3f
	.zero		1


	//   ....[48]....
        /*1034*/ 	.word	0x00015260
        /*1038*/ 	.word	0x00000006
        /*103c*/ 	.word	0x00038830
        /*1040*/ 	.short	0x0101
        /*1042*/ 	.byte	0x3f
	.zero		1


	//   ....[49]....
        /*1044*/ 	.word	0x00015d80
        /*1048*/ 	.word	0x00000011
        /*104c*/ 	.word	0x00038800
        /*1050*/ 	.short	0x0107
        /*1052*/ 	.byte	0x3f
	.zero		1


	//   ....[50]....
        /*1054*/ 	.word	0x00015e90
        /*1058*/ 	.word	0x00000011
        /*105c*/ 	.word	0x00038800
        /*1060*/ 	.short	0x0101
        /*1062*/ 	.byte	0x3f
	.zero		1


	//   ....[51]....
        /*1064*/ 	.word	0x00015eb0
        /*1068*/ 	.word	0x00000011
        /*106c*/ 	.word	0x00038820
        /*1070*/ 	.short	0x010a
        /*1072*/ 	.byte	0x3f
	.zero		1


	//   ....[52]....
        /*1074*/ 	.word	0x000161e0
        /*1078*/ 	.word	0x00000000
        /*107c*/ 	.word	0x00038880
        /*1080*/ 	.short	0x010a
        /*1082*/ 	.byte	0x3f
	.zero		1


	//   ....[53]....
        /*1084*/ 	.word	0x000166f0
        /*1088*/ 	.word	0x00000000
        /*108c*/ 	.word	0x00038870
        /*1090*/ 	.short	0x0107
        /*1092*/ 	.byte	0x3f
	.zero		1


	//   ....[54]....
        /*1094*/ 	.word	0x000167b0
        /*1098*/ 	.word	0x00000000
        /*109c*/ 	.word	0x00038870
        /*10a0*/ 	.short	0x0101
        /*10a2*/ 	.byte	0x3f
	.zero		1


	//   ....[55]....
        /*10a4*/ 	.word	0x000167e0
        /*10a8*/ 	.word	0x00000000
        /*10ac*/ 	.word	0x00038840
        /*10b0*/ 	.short	0x010a
        /*10b2*/ 	.byte	0x3f
	.zero		1


	//   ....[56]....
        /*10b4*/ 	.word	0x00016cd0
        /*10b8*/ 	.word	0x00000000
        /*10bc*/ 	.word	0x00038830
        /*10c0*/ 	.short	0x0107
        /*10c2*/ 	.byte	0x3f
	.zero		1


	//   ....[57]....
        /*10c4*/ 	.word	0x00016d90
        /*10c8*/ 	.word	0x00000000
        /*10cc*/ 	.word	0x00038830
        /*10d0*/ 	.short	0x0101
        /*10d2*/ 	.byte	0x3f
	.zero		1


	//   ....[58]....
        /*10d4*/ 	.word	0x00016e20
        /*10d8*/ 	.word	0x00000000
        /*10dc*/ 	.word	0x00038870
        /*10e0*/ 	.short	0x010a
        /*10e2*/ 	.byte	0x3f
	.zero		1


	//   ....[59]....
        /*10e4*/ 	.word	0x00016eb0
        /*10e8*/ 	.word	0x00000000
        /*10ec*/ 	.word	0x00038860
        /*10f0*/ 	.short	0x010a
        /*10f2*/ 	.byte	0x3f
	.zero		1


	//   ....[60]....
        /*10f4*/ 	.word	0x000177a0
        /*10f8*/ 	.word	0x00000000
        /*10fc*/ 	.word	0x00038850
        /*1100*/ 	.short	0x0101
        /*1102*/ 	.byte	0x3f
	.zero		1


	//   ....[61]....
        /*1104*/ 	.word	0x00017820
        /*1108*/ 	.word	0x00000003
        /*110c*/ 	.word	0x00000000
        /*1110*/ 	.short	0x0101
        /*1112*/ 	.byte	0x3f
	.zero		1


	//   ....[62]....
        /*1114*/ 	.word	0x000179e0
        /*1118*/ 	.word	0x00000002
        /*111c*/ 	.word	0x00038870
        /*1120*/ 	.short	0x010a
        /*1122*/ 	.byte	0x3f
	.zero		1


	//   ....[63]....
        /*1124*/ 	.word	0x00017a60
        /*1128*/ 	.word	0x00000002
        /*112c*/ 	.word	0x00038860
        /*1130*/ 	.short	0x010a
        /*1132*/ 	.byte	0x3f
	.zero		1


	//   ....[64]....
        /*1134*/ 	.word	0x00018360
        /*1138*/ 	.word	0x00000002
        /*113c*/ 	.word	0x00038850
        /*1140*/ 	.short	0x0101
        /*1142*/ 	.byte	0x3f
	.zero		1


	//   ....[65]....
        /*1144*/ 	.word	0x000183e0
        /*1148*/ 	.word	0x00000003
        /*114c*/ 	.word	0x00000000
        /*1150*/ 	.short	0x0101
        /*1152*/ 	.byte	0x3f
	.zero		1


	//   ....[66]....
        /*1154*/ 	.word	0x00019490
        /*1158*/ 	.word	0x00000004
        /*115c*/ 	.word	0x00038820
        /*1160*/ 	.short	0x010a
        /*1162*/ 	.byte	0x3f
	.zero		1


	//   ....[67]....
        /*1164*/ 	.word	0x00019610
        /*1168*/ 	.word	0x00000005
        /*116c*/ 	.word	0x00038840
        /*1170*/ 	.short	0x010a
        /*1172*/ 	.byte	0x3f
	.zero		1


	//   ....[68]....
        /*1174*/ 	.word	0x000196b0
        /*1178*/ 	.word	0x00000019
        /*117c*/ 	.word	0x00038840
        /*1180*/ 	.short	0x010a
        /*1182*/ 	.byte	0x3f
	.zero		1


	//   ....[69]....
        /*1184*/ 	.word	0x000196f0
        /*1188*/ 	.word	0x00000005
        /*118c*/ 	.word	0x00038860
        /*1190*/ 	.short	0x010a
        /*1192*/ 	.byte	0x3f
	.zero		1


	//   ....[70]....
        /*1194*/ 	.word	0x00019730
        /*1198*/ 	.word	0x00000019
        /*119c*/ 	.word	0x00038860
        /*11a0*/ 	.short	0x010a
        /*11a2*/ 	.byte	0x3f
	.zero		1


	//   ....[71]....
        /*11a4*/ 	.word	0x00019770
        /*11a8*/ 	.word	0x00000005
        /*11ac*/ 	.word	0x00038880
        /*11b0*/ 	.short	0x010a
        /*11b2*/ 	.byte	0x3f
	.zero		1


	//   ....[72]....
        /*11b4*/ 	.word	0x000197b0
        /*11b8*/ 	.word	0x00000019
        /*11bc*/ 	.word	0x00038880
        /*11c0*/ 	.short	0x010a
        /*11c2*/ 	.byte	0x3f
	.zero		1


	//   ....[73]....
        /*11c4*/ 	.word	0x00019820
        /*11c8*/ 	.word	0x00000003
        /*11cc*/ 	.word	0x00038800
        /*11d0*/ 	.short	0x010a
        /*11d2*/ 	.byte	0x3f
	.zero		1


	//   ....[74]....
        /*11d4*/ 	.word	0x00019880
        /*11d8*/ 	.word	0x00000003
        /*11dc*/ 	.word	0x00038830
        /*11e0*/ 	.short	0x010a
        /*11e2*/ 	.byte	0x3f
	.zero		1


	//   ....[75]....
        /*11e4*/ 	.word	0x000198e0
        /*11e8*/ 	.word	0x00000007
        /*11ec*/ 	.word	0x00038850
        /*11f0*/ 	.short	0x010a
        /*11f2*/ 	.byte	0x3f
	.zero		1


	//   ....[76]....
        /*11f4*/ 	.word	0x00019940
        /*11f8*/ 	.word	0x00000004
        /*11fc*/ 	.word	0x00038830
        /*1200*/ 	.short	0x010a
        /*1202*/ 	.byte	0x3f
	.zero		1


	//   ....[77]....
        /*1204*/ 	.word	0x000199a0
        /*1208*/ 	.word	0x00000006
        /*120c*/ 	.word	0x00038850
        /*1210*/ 	.short	0x010a
        /*1212*/ 	.byte	0x3f
	.zero		1


	//   ....[78]....
        /*1214*/ 	.word	0x00019a00
        /*1218*/ 	.word	0x00000004
        /*121c*/ 	.word	0x00038830
        /*1220*/ 	.short	0x010a
        /*1222*/ 	.byte	0x3f
	.zero		1


	//   ....[79]....
        /*1224*/ 	.word	0x00019a60
        /*1228*/ 	.word	0x00000006
        /*122c*/ 	.word	0x00038850
        /*1230*/ 	.short	0x010a
        /*1232*/ 	.byte	0x3f
	.zero		1


	//   ....[80]....
        /*1234*/ 	.word	0x00019b60
        /*1238*/ 	.word	0x00000006
        /*123c*/ 	.word	0x00038880
        /*1240*/ 	.short	0x010a
        /*1242*/ 	.byte	0x3f
	.zero		1


	//   ....[81]....
        /*1244*/ 	.word	0x0001a6f0
        /*1248*/ 	.word	0x00000006
        /*124c*/ 	.word	0x00038840
        /*1250*/ 	.short	0x010a
        /*1252*/ 	.byte	0x3f
	.zero		1


	//   ....[82]....
        /*1254*/ 	.word	0x0001bd40
        /*1258*/ 	.word	0x00000011
        /*125c*/ 	.word	0x00038820
        /*1260*/ 	.short	0x010a
        /*1262*/ 	.byte	0x3f
	.zero		1


	//   ....[83]....
        /*1264*/ 	.word	0x0001bd90
        /*1268*/ 	.word	0x00000000
        /*126c*/ 	.word	0x00038880
        /*1270*/ 	.short	0x010a
        /*1272*/ 	.byte	0x3f
	.zero		1


	//   ....[84]....
        /*1274*/ 	.word	0x0001c700
        /*1278*/ 	.word	0x00000000
        /*127c*/ 	.word	0x00038840
        /*1280*/ 	.short	0x010a
        /*1282*/ 	.byte	0x3f
	.zero		1


	//   ....[85]....
        /*1284*/ 	.word	0x0001d060
        /*1288*/ 	.word	0x00000000
        /*128c*/ 	.word	0x00038870
        /*1290*/ 	.short	0x010a
        /*1292*/ 	.byte	0x3f
	.zero		1


	//   ....[86]....
        /*1294*/ 	.word	0x0001d0b0
        /*1298*/ 	.word	0x00000000
        /*129c*/ 	.word	0x00038860
        /*12a0*/ 	.short	0x010a
        /*12a2*/ 	.byte	0x3f
	.zero		1


	//   ....[87]....
        /*12a4*/ 	.word	0x0001d100
        /*12a8*/ 	.word	0x00000002
        /*12ac*/ 	.word	0x00038870
        /*12b0*/ 	.short	0x010a
        /*12b2*/ 	.byte	0x3f
	.zero		1


	//   ....[88]....
        /*12b4*/ 	.word	0x0001d150
        /*12b8*/ 	.word	0x00000002
        /*12bc*/ 	.word	0x00038860
        /*12c0*/ 	.short	0x010a
        /*12c2*/ 	.byte	0x3f
	.zero		1


	//   ....[89]....
        /*12c4*/ 	.word	0x0001d1a0
        /*12c8*/ 	.word	0x00000004
        /*12cc*/ 	.word	0x00038820
        /*12d0*/ 	.short	0x010a
        /*12d2*/ 	.byte	0x3f
	.zero		1


	//   ....[90]....
        /*12d4*/ 	.word	0x0001d340
        /*12d8*/ 	.word	0x00000005
        /*12dc*/ 	.word	0x00038840
        /*12e0*/ 	.short	0x010a
        /*12e2*/ 	.byte	0x3f
	.zero		1


	//   ....[91]....
        /*12e4*/ 	.word	0x0001d390
        /*12e8*/ 	.word	0x00000019
        /*12ec*/ 	.word	0x00038840
        /*12f0*/ 	.short	0x010a
        /*12f2*/ 	.byte	0x3f
	.zero		1


	//   ....[92]....
        /*12f4*/ 	.word	0x0001d3e0
        /*12f8*/ 	.word	0x00000005
        /*12fc*/ 	.word	0x00038860
        /*1300*/ 	.short	0x010a
        /*1302*/ 	.byte	0x3f
	.zero		1


	//   ....[93]....
        /*1304*/ 	.word	0x0001d430
        /*1308*/ 	.word	0x00000019
        /*130c*/ 	.word	0x00038860
        /*1310*/ 	.short	0x010a
        /*1312*/ 	.byte	0x3f
	.zero		1


	//   ....[94]....
        /*1314*/ 	.word	0x0001d480
        /*1318*/ 	.word	0x00000005
        /*131c*/ 	.word	0x00038880
        /*1320*/ 	.short	0x010a
        /*1322*/ 	.byte	0x3f
	.zero		1


	//----- nvinfo : EIATTR_NUM_MBARRIERS
	.align		4
.L_548:
        /*1324*/ 	.byte	0x03, 0x38
        /*1326*/ 	.short	0x0016


	//----- nvinfo : EIATTR_EXIT_INSTR_OFFSETS
	.align		4
        /*1328*/ 	.byte	0x04, 0x1c
        /*132a*/ 	.short	(.L_550 - .L_549)


	//   ....[0]....
.L_549:
        /*132c*/ 	.word	0x000009c0


	//   ....[1]....
        /*1330*/ 	.word	0x00011c10


	//   ....[2]....
        /*1334*/ 	.word	0x00019800


	//----- nvinfo : EIATTR_MAX_THREADS
	.align		4
.L_550:
        /*1338*/ 	.byte	0x04, 0x05
        /*133a*/ 	.short	(.L_552 - .L_551)
.L_551:
        /*133c*/ 	.word	0x00000180
        /*1340*/ 	.word	0x00000001
        /*1344*/ 	.word	0x00000001


	//----- nvinfo : EIATTR_CRS_STACK_SIZE
	.align		4
.L_552:
        /*1348*/ 	.byte	0x04, 0x1e
        /*134a*/ 	.short	(.L_554 - .L_553)
.L_553:
        /*134c*/ 	.word	0x00000000


	//----- nvinfo : EIATTR_CBANK_PARAM_SIZE
	.align		4
.L_554:
        /*1350*/ 	.byte	0x03, 0x19
        /*1352*/ 	.short	0x0af0


	//----- nvinfo : EIATTR_PARAM_CBANK
	.align		4
        /*1354*/ 	.byte	0x04, 0x0a
        /*1356*/ 	.short	(.L_556 - .L_555)
	.align		4
.L_555:
        /*1358*/ 	.word	index@(.nv.constant0._ZN7cutlass13device_kernelIN5flash11enable_sm90INS1_16FlashAttnFwdSm90INS1_25CollectiveMainloopFwdSm90ILi2EN4cute5tupleIJNS5_1CILi1EEES8_S8_EEENS6_IJNS7_ILi128EEESA_NS7_ILi256EEEEEELi256ENS_12float_e4m3_tEfNS_4arch4Sm90ELb1ELb0ELb1ELb1ELb1ELb0ELb0ELb1ELb0ELb1ELb1ELb0EEENS1_21CollectiveEpilogueFwdINS6_IJSA_SB_SA_EEES9_NS_10bfloat16_tESF_Li256ELb1ELb1ELb1ELb1EEENS1_36VarlenDynamicPersistentTileSchedulerILi128ELi128ELi256ELi128ELb1ELb1ELb1ELb1ELb1ELb1EEEEEEEEEvNT_6ParamsE)
        /*135c*/ 	.short	0x0210
        /*135e*/ 	.short	0x0af0


	//----- nvinfo : EIATTR_SW_WAR
	.align		4
.L_556:
        /*1360*/ 	.byte	0x04, 0x36
        /*1362*/ 	.short	(.L_558 - .L_557)
.L_557:
        /*1364*/ 	.word	0x00000008
.L_558:


//--------------------- .nv.info._ZN7cutlass13device_kernelIN5flash11enable_sm90INS1_16FlashAttnFwdSm90INS1_25CollectiveMainloopFwdSm90ILi2EN4cute5tupleIJNS5_1CILi1EEES8_S8_EEENS6_IJNS7_ILi128EEESA_NS7_ILi256EEEEEELi256ENS_12float_e4m3_tEfNS_4arch4Sm90ELb1ELb0ELb1ELb1ELb1ELb1ELb0ELb1ELb0ELb1ELb1ELb0EEENS1_21CollectiveEpilogueFwdINS6_IJSA_SB_SA_EEES9_NS_10bfloat16_tESF_Li256ELb1ELb1ELb1ELb1EEENS1_36VarlenDynamicPersistentTileSchedulerILi128ELi128ELi256ELi128ELb1ELb1ELb1ELb1ELb1ELb1EEEEEEEEEvNT_6ParamsE --------------------------
	.section	.nv.info._ZN7cutlass13device_kernelIN5flash11enable_sm90INS1_16FlashAttnFwdSm90INS1_25CollectiveMainloopFwdSm90ILi2EN4cute5tupleIJNS5_1CILi1EEES8_S8_EEENS6_IJNS7_ILi128EEESA_NS7_ILi256EEEEEELi256ENS_12float_e4m3_tEfNS_4arch4Sm90ELb1ELb0ELb1ELb1ELb1ELb1ELb0ELb1ELb0ELb1ELb1ELb0EEENS1_21CollectiveEpilogueFwdINS6_IJSA_SB_SA_EEES9_NS_10bfloat16_tESF_Li256ELb1ELb1ELb1ELb1EEENS1_36VarlenDynamicPersistentTileSchedulerILi128ELi128ELi256ELi128ELb1ELb1ELb1ELb1ELb1ELb1EEEEEEEEEvNT_6ParamsE,"",@"SHT_CUDA_INFO"
	.sectionflags	@""
	.align	4


	//----- nvinfo : EIATTR_CUDA_API_VERSION
	.align		4
        /*0000*/ 	.byte	0x04, 0x37
        /*0002*/ 	.short	(.L_560 - .L_559)
.L_559:
        /*0004*/ 	.word	0x00000082


	//----- nvinfo : EIATTR_KPARAM_INFO
	.align		4
.L_560:
        /*0008*/ 	.byte	0x04, 0x17
        /*000a*/ 	.short	(.L_562 - .L_561)
.L_561:
        /*000c*/ 	.word	0x00000000
        /*0010*/ 	.short	0x0000
        /*0012*/ 	.short	0x0070
        /*0014*/ 	.byte	0x00, 0xf0, 0x01, 0x2a


	//----- nvinfo : EIATTR_SPARSE_MMA_MASK
	.align		4
.L_562:
        /*0018*/ 	.byte	0x03, 0x50
        /*001a*/ 	.short	0x0000


	//----- nvinfo : EIATTR_MAXREG_COUNT
	.align		4
        /*001c*/ 	.byte	0x03, 0x1b
        /*001e*/ 	.short	0x00a8


	//----- nvinfo : EIATTR_NUM_BARRIERS
	.align		4
        /*0020*/ 	.byte	0x02, 0x4c
        /*0022*/ 	.byte	0x10
	.zero		1


	//----- nvinfo : EIATTR_EXTERNS
	.align		4
        /*0024*/ 	.byte	0x04, 0x0f
        /*0026*/ 	.short	(.L_564 - .L_563)


	//   ....[0]....
	.align		4
.L_563:
        /*0028*/ 	.word	index@(__assertfail)


	//----- nvinfo : EIATTR_ANNOTATIONS
	.align		4
.L_564:
        /*002c*/ 	.byte	0x04, 0x55
        /*002e*/ 	.short	(.L_566 - .L_565)


	//   ....[0]....
.L_565:
        /* <DEDUP_REMOVED lines=225> */


	//----- nvinfo : EIATTR_MERCURY_ISA_VERSION
	.align		4
.L_566:
        /*0e28*/ 	.byte	0x03, 0x5f
        /*0e2a*/ 	.short	0x0101


	//----- nvinfo : EIATTR_UNUSED_LOAD_BYTE_OFFSET
	.align		4
        /*0e2c*/ 	.byte	0x04, 0x44
        /*0e2e*/ 	.short	(.L_568 - .L_567)


	//   ....[0]....
.L_567:
        /*0e30*/ 	.word	0x00000a90
        /*0e34*/ 	.word	0x0000fff0


	//   ....[1]....
        /*0e38*/ 	.word	0x00021cd0
        /*0e3c*/ 	.word	0x0000fff0


	//----- nvinfo : EIATTR_INT_WARP_WIDE_INSTR_OFFSETS
	.align		4
.L_568:
        /*0e40*/ 	.byte	0x04, 0x31
        /*0e42*/ 	.short	(.L_570 - .L_569)


	//   ....[0]....
.L_569:
        /*0e44*/ 	.word	0x00000130


	//   ....[1]....
        /*0e48*/ 	.word	0x00000170


	//   ....[2]....
        /*0e4c*/ 	.word	0x000001e0


	//   ....[3]....
        /*0e50*/ 	.word	0x0002c470


	//   ....[4]....
        /*0e54*/ 	.word	0x0002c500


	//   ....[5]....
        /*0e58*/ 	.word	0x00030690


	//   ....[6]....
        /*0e5c*/ 	.word	0x00030720


	//----- nvinfo : EIATTR_COOP_GROUP_MASK_REGIDS
	.align		4
.L_570:
        /*0e60*/ 	.byte	0x04, 0x29
        /*0e62*/ 	.short	(.L_572 - .L_571)


	//   ....[0]....
.L_571:
        /*0e64*/ 	.word	0xffffffff


	//   ....[1]....
        /*0e68*/ 	.word	0xffffffff


	//   ....[2]....
        /*0e6c*/ 	.word	0xffffffff


	//   ....[3]....
        /*0e70*/ 	.word	0xffffffff


	//   ....[4]....
        /*0e74*/ 	.word	0xffffffff


	//   ....[5]....
        /*0e78*/ 	.word	0xffffffff


	//   ....[6]....
        /*0e7c*/ 	.word	0xffffffff


	//   ....[7]....
        /*0e80*/ 	.word	0xffffffff


	//   ....[8]....
        /*0e84*/ 	.word	0xffffffff


	//   ....[9]....
        /*0e88*/ 	.word	0xffffffff


	//   ....[10]....
        /*0e8c*/ 	.word	0xffffffff


	//   ....[11]....
        /*0e90*/ 	.word	0xffffffff


	//   ....[12]....
        /*0e94*/ 	.word	0xffffffff


	//   ....[13]....
        /*0e98*/ 	.word	0xffffffff


	//   ....[14]....
        /*0e9c*/ 	.word	0xffffffff


	//   ....[15]....
        /*0ea0*/ 	.word	0xffffffff


	//   ....[16]....
        /*0ea4*/ 	.word	0xffffffff


	//   ....[17]....
        /*0ea8*/ 	.word	0xffffffff


	//   ....[18]....
        /*0eac*/ 	.word	0xffffffff


	//   ....[19]....
        /*0eb0*/ 	.word	0xffffffff


	//   ....[20]....
        /*0eb4*/ 	.word	0xffffffff


	//   ....[21]....
        /*0eb8*/ 	.word	0xffffffff


	//   ....[22]....
        /*0ebc*/ 	.word	0xffffffff


	//   ....[23]....
        /*0ec0*/ 	.word	0xffffffff


	//   ....[24]....
        /*0ec4*/ 	.word	0xffffffff


	//   ....[25]....
        /*0ec8*/ 	.word	0xffffffff


	//   ....[26]....
        /*0ecc*/ 	.word	0xffffffff


	//   ....[27]....
        /*0ed0*/ 	.word	0xffffffff


	//   ....[28]....
        /*0ed4*/ 	.word	0xffffffff


	//   ....[29]....
        /*0ed8*/ 	.word	0xffffffff


	//   ....[30]....
        /*0edc*/ 	.word	0xffffffff


	//   ....[31]....
        /*0ee0*/ 	.word	0xffffffff


	//   ....[32]....
        /*0ee4*/ 	.word	0xffffffff


	//   ....[33]....
        /*0ee8*/ 	.word	0xffffffff


	//   ....[34]....
        /*0eec*/ 	.word	0xffffffff


	//   ....[35]....
        /*0ef0*/ 	.word	0xffffffff


	//   ....[36]....
        /*0ef4*/ 	.word	0xffffffff


	//   ....[37]....
        /*0ef8*/ 	.word	0xffffffff


	//   ....[38]....
        /*0efc*/ 	.word	0xffffffff


	//   ....[39]....
        /*0f00*/ 	.word	0xffffffff


	//   ....[40]....
        /*0f04*/ 	.word	0xffffffff


	//   ....[41]....
        /*0f08*/ 	.word	0xffffffff


	//   ....[42]....
        /*0f0c*/ 	.word	0xffffffff


	//   ....[43]....
        /*0f10*/ 	.word	0xffffffff


	//   ....[44]....
        /*0f14*/ 	.word	0xffffffff


	//   ....[45]....
        /*0f18*/ 	.word	0xffffffff


	//   ....[46]....
        /*0f1c*/ 	.word	0xffffffff


	//   ....[47]....
        /*0f20*/ 	.word	0xffffffff


	//   ....[48]....
        /*0f24*/ 	.word	0xffffffff


	//   ....[49]....
        /*0f28*/ 	.word	0xffffffff


	//   ....[50]....
        /*0f2c*/ 	.word	0xffffffff


	//   ....[51]....
        /*0f30*/ 	.word	0xffffffff


	//   ....[52]....
        /*0f34*/ 	.word	0xffffffff


	//   ....[53]....
        /*0f38*/ 	.word	0xffffffff


	//   ....[54]....
        /*0f3c*/ 	.word	0xffffffff


	//   ....[55]....
        /*0f40*/ 	.word	0xffffffff


	//   ....[56]....
        /*0f44*/ 	.word	0xffffffff


	//   ....[57]....
        /*0f48*/ 	.word	0xffffffff


	//   ....[58]....
        /*0f4c*/ 	.word	0xffffffff


	//   ....[59]....
        /*0f50*/ 	.word	0xffffffff


	//   ....[60]....
        /*0f54*/ 	.word	0xffffffff


	//   ....[61]....
        /*0f58*/ 	.word	0xffffffff


	//   ....[62]....
        /*0f5c*/ 	.word	0xffffffff


	//   ....[63]....
        /*0f60*/ 	.word	0xffffffff


	//   ....[64]....
        /*0f64*/ 	.word	0xffffffff


	//   ....[65]....
        /*0f68*/ 	.word	0xffffffff


	//   ....[66]....
        /*0f6c*/ 	.word	0xffffffff


	//   ....[67]....
        /*0f70*/ 	.word	0xffffffff


	//   ....[68]....
        /*0f74*/ 	.word	0xffffffff


	//   ....[69]....
        /*0f78*/ 	.word	0xffffffff


	//   ....[70]....
        /*0f7c*/ 	.word	0xffffffff


	//   ....[71]....
        /*0f80*/ 	.word	0xffffffff


	//   ....[72]....
        /*0f84*/ 	.word	0xffffffff


	//   ....[73]....
        /*0f88*/ 	.word	0xffffffff


	//   ....[74]....
        /*0f8c*/ 	.word	0xffffffff


	//   ....[75]....
        /*0f90*/ 	.word	0xffffffff


	//   ....[76]....
        /*0f94*/ 	.word	0xffffffff


	//   ....[77]....
        /*0f98*/ 	.word	0xffffffff


	//   ....[78]....
        /*0f9c*/ 	.word	0xffffffff


	//   ....[79]....
        /*0fa0*/ 	.word	0xffffffff


	//   ....[80]....
        /*0fa4*/ 	.word	0xffffffff


	//   ....[81]....
        /*0fa8*/ 	.word	0xffffffff


	//   ....[82]....
        /*0fac*/ 	.word	0xffffffff


	//   ....[83]....
        /*0fb0*/ 	.word	0xffffffff


	//   ....[84]....
        /*0fb4*/ 	.word	0xffffffff


	//   ....[85]....
        /*0fb8*/ 	.word	0xffffffff


	//   ....[86]....
        /*0fbc*/ 	.word	0xffffffff


	//   ....[87]....
        /*0fc0*/ 	.word	0xffffffff


	//   ....[88]....
        /*0fc4*/ 	.word	0xffffffff


	//   ....[89]....
        /*0fc8*/ 	.word	0xffffffff


	//   ....[90]....
        /*0fcc*/ 	.word	0xffffffff


	//   ....[91]....
        /*0fd0*/ 	.word	0xffffffff


	//   ....[92]....
        /*0fd4*/ 	.word	0xffffffff


	//   ....[93]....
        /*0fd8*/ 	.word	0xffffffff


	//   ....[94]....
        /*0fdc*/ 	.word	0xffffffff


	//   ....[95]....
        /*0fe0*/ 	.word	0xffffffff


	//   ....[96]....
        /*0fe4*/ 	.word	0xffffffff


	//   ....[97]....
        /*0fe8*/ 	.word	0xffffffff


	//   ....[98]....
        /*0fec*/ 	.word	0xffffffff


	//   ....[99]....
        /*0ff0*/ 	.word	0xffffffff


	//   ....[100]....
        /*0ff4*/ 	.word	0xffffffff


	//   ....[101]....
        /*0ff8*/ 	.word	0xffffffff


	//   ....[102]....
        /*0ffc*/ 	.word	0xffffffff


	//   ....[103]....
        /*1000*/ 	.word	0xffffffff


	//   ....[104]....
        /*1004*/ 	.word	0xffffffff


	//   ....[105]....
        /*1008*/ 	.word	0xffffffff


	//   ....[106]....
        /*100c*/ 	.word	0xffffffff


	//   ....[107]....
        /*1010*/ 	.word	0xffffffff


	//   ....[108]....
        /*1014*/ 	.word	0xffffffff


	//   ....[109]....
        /*1018*/ 	.word	0xffffffff


	//   ....[110]....
        /*101c*/ 	.word	0xffffffff


	//   ....[111]....
        /*1020*/ 	.word	0xffffffff


	//   ....[112]....
        /*1024*/ 	.word	0xffffffff


	//   ....[113]....
        /*1028*/ 	.word	0xffffffff


	//   ....[114]....
        /*102c*/ 	.word	0xffffffff


	//   ....[115]....
        /*1030*/ 	.word	0xffffffff


	//   ....[116]....
        /*1034*/ 	.word	0xffffffff


	//   ....[117]....
        /*1038*/ 	.word	0xffffffff


	//   ....[118]....
        /*103c*/ 	.word	0xffffffff


	//   ....[119]....
        /*1040*/ 	.word	0xffffffff


	//   ....[120]....
        /*1044*/ 	.word	0xffffffff


	//   ....[121]....
        /*1048*/ 	.word	0xffffffff


	//   ....[122]....
        /*104c*/ 	.word	0xffffffff


	//   ....[123]....
        /*1050*/ 	.word	0xffffffff


	//   ....[124]....
        /*1054*/ 	.word	0xffffffff


	//   ....[125]....
        /*1058*/ 	.word	0xffffffff


	//   ....[126]....
        /*105c*/ 	.word	0xffffffff


	//   ....[127]....
        /*1060*/ 	.word	0xffffffff


	//   ....[128]....
        /*1064*/ 	.word	0xffffffff


	//   ....[129]....
        /*1068*/ 	.word	0xffffffff


	//   ....[130]....
        /*106c*/ 	.word	0xffffffff


	//   ....[131]....
        /*1070*/ 	.word	0xffffffff


	//   ....[132]....
        /*1074*/ 	.word	0xffffffff


	//   ....[133]....
        /*1078*/ 	.word	0xffffffff


	//   ....[134]....
        /*107c*/ 	.word	0xffffffff


	//   ....[135]....
        /*1080*/ 	.word	0xffffffff


	//   ....[136]....
        /*1084*/ 	.word	0xffffffff


	//   ....[137]....
        /*1088*/ 	.word	0xffffffff


	//   ....[138]....
        /*108c*/ 	.word	0xffffffff


	//   ....[139]....
        /*1090*/ 	.word	0xffffffff


	//   ....[140]....
        /*1094*/ 	.word	0xffffffff


	//   ....[141]....
        /*1098*/ 	.word	0xffffffff


	//   ....[142]....
        /*109c*/ 	.word	0xffffffff


	//   ....[143]....
        /*10a0*/ 	.word	0xffffffff


	//   ....[144]....
        /*10a4*/ 	.word	0xffffffff


	//   ....[145]....
        /*10a8*/ 	.word	0xffffffff


	//   ....[146]....
        /*10ac*/ 	.word	0xffffffff


	//   ....[147]....
        /*10b0*/ 	.word	0xffffffff


	//   ....[148]....
        /*10b4*/ 	.word	0xffffffff


	//   ....[149]....
        /*10b8*/ 	.word	0xffffffff


	//   ....[150]....
        /*10bc*/ 	.word	0xffffffff


	//   ....[151]....
        /*10c0*/ 	.word	0xffffffff


	//   ....[152]....
        /*10c4*/ 	.word	0xffffffff


	//   ....[153]....
        /*10c8*/ 	.word	0xffffffff


	//   ....[154]....
        /*10cc*/ 	.word	0xffffffff


	//   ....[155]....
        /*10d0*/ 	.word	0xffffffff


	//   ....[156]....
        /*10d4*/ 	.word	0xffffffff


	//   ....[157]....
        /*10d8*/ 	.word	0xffffffff


	//   ....[158]....
        /*10dc*/ 	.word	0xffffffff


	//   ....[159]....
        /*10e0*/ 	.word	0xffffffff


	//   ....[160]....
        /*10e4*/ 	.word	0xffffffff


	//   ....[161]....
        /*10e8*/ 	.word	0xffffffff


	//   ....[162]....
        /*10ec*/ 	.word	0xffffffff


	//   ....[163]....
        /*10f0*/ 	.word	0xffffffff


	//   ....[164]....
        /*10f4*/ 	.word	0xffffffff


	//   ....[165]....
        /*10f8*/ 	.word	0xffffffff


	//   ....[166]....
        /*10fc*/ 	.word	0xffffffff


	//   ....[167]....
        /*1100*/ 	.word	0xffffffff


	//   ....[168]....
        /*1104*/ 	.word	0xffffffff


	//   ....[169]....
        /*1108*/ 	.word	0xffffffff


	//   ....[170]....
        /*110c*/ 	.word	0xffffffff


	//   ....[171]....
        /*1110*/ 	.word	0xffffffff


	//   ....[172]....
        /*1114*/ 	.word	0xffffffff


	//   ....[173]....
        /*1118*/ 	.word	0xffffffff


	//   ....[174]....
        /*111c*/ 	.word	0xffffffff


	//   ....[175]....
        /*1120*/ 	.word	0xffffffff


	//   ....[176]....
        /*1124*/ 	.word	0xffffffff


	//   ....[177]....
        /*1128*/ 	.word	0xffffffff


	//   ....[178]....
        /*112c*/ 	.word	0xffffffff


	//   ....[179]....
        /*1130*/ 	.word	0xffffffff


	//   ....[180]....
        /*1134*/ 	.word	0xffffffff


	//   ....[181]....
        /*1138*/ 	.word	0xffffffff


	//   ....[182]....
        /*113c*/ 	.word	0xffffffff


	//   ....[183]....
        /*1140*/ 	.word	0xffffffff


	//   ....[184]....
        /*1144*/ 	.word	0xffffffff


	//   ....[185]....
        /*1148*/ 	.word	0xffffffff


	//   ....[186]....
        /*114c*/ 	.word	0xffffffff


	//   ....[187]....
        /*1150*/ 	.word	0xffffffff


	//   ....[188]....
        /*1154*/ 	.word	0xffffffff


	//   ....[189]....
        /*1158*/ 	.word	0xffffffff


	//   ....[190]....
        /*115c*/ 	.word	0xffffffff


	//   ....[191]....
        /*1160*/ 	.word	0xffffffff


	//   ....[192]....
        /*1164*/ 	.word	0xffffffff


	//   ....[193]....
        /*1168*/ 	.word	0xffffffff


	//   ....[194]....
        /*116c*/ 	.word	0xffffffff


	//   ....[195]....
        /*1170*/ 	.word	0xffffffff


	//   ....[196]....
        /*1174*/ 	.word	0xffffffff


	//   ....[197]....
        /*1178*/ 	.word	0xffffffff


	//   ....[198]....
        /*117c*/ 	.word	0xffffffff


	//   ....[199]....
        /*1180*/ 	.word	0xffffffff


	//   ....[200]....
        /*1184*/ 	.word	0xffffffff


	//   ....[201]....
        /*1188*/ 	.word	0xffffffff


	//   ....[202]....
        /*118c*/ 	.word	0xffffffff


	//   ....[203]....
        /*1190*/ 	.word	0xffffffff


	//   ....[204]....
        /*1194*/ 	.word	0xffffffff


	//   ....[205]....
        /*1198*/ 	.word	0xffffffff


	//   ....[206]....
        /*119c*/ 	.word	0xffffffff


	//   ....[207]....
        /*11a0*/ 	.word	0xffffffff


	//   ....[208]....
        /*11a4*/ 	.word	0xffffffff


	//   ....[209]....
        /*11a8*/ 	.word	0xffffffff


	//   ....[210]....
        /*11ac*/ 	.word	0xffffffff


	//   ....[211]....
        /*11b0*/ 	.word	0xffffffff


	//   ....[212]....
        /*11b4*/ 	.word	0xffffffff


	//   ....[213]....
        /*11b8*/ 	.word	0xffffffff


	//   ....[214]....
        /*11bc*/ 	.word	0xffffffff


	//   ....[215]....
        /*11c0*/ 	.word	0xffffffff


	//   ....[216]....
        /*11c4*/ 	.word	0xffffffff


	//   ....[217]....
        /*11c8*/ 	.word	0xffffffff


	//   ....[218]....
        /*11cc*/ 	.word	0xffffffff


	//   ....[219]....
        /*11d0*/ 	.word	0xffffffff


	//   ....[220]....
        /*11d4*/ 	.word	0xffffffff


	//   ....[221]....
        /*11d8*/ 	.word	0xffffffff


	//   ....[222]....
        /*11dc*/ 	.word	0xffffffff


	//   ....[223]....
        /*11e0*/ 	.word	0xffffffff


	//   ....[224]....
        /*11e4*/ 	.word	0xffffffff


	//   ....[225]....
        /*11e8*/ 	.word	0xffffffff


	//   ....[226]....
        /*11ec*/ 	.word	0xffffffff


	//   ....[227]....
        /*11f0*/ 	.word	0xffffffff


	//   ....[228]....
        /*11f4*/ 	.word	0xffffffff


	//   ....[229]....
        /*11f8*/ 	.word	0xffffffff


	//   ....[230]....
        /*11fc*/ 	.word	0xffffffff


	//   ....[231]....
        /*1200*/ 	.word	0xffffffff


	//   ....[232]....
        /*1204*/ 	.word	0xffffffff


	//   ....[233]....
        /*1208*/ 	.word	0xffffffff


	//   ....[234]....
        /*120c*/ 	.word	0xffffffff


	//   ....[235]....
        /*1210*/ 	.word	0xffffffff


	//   ....[236]....
        /*1214*/ 	.word	0xffffffff


	//   ....[237]....
        /*1218*/ 	.word	0xffffffff


	//   ....[238]....
        /*121c*/ 	.word	0xffffffff


	//   ....[239]....
        /*1220*/ 	.word	0xffffffff


	//   ....[240]....
        /*1224*/ 	.word	0xffffffff


	//   ....[241]....
        /*1228*/ 	.word	0xffffffff


	//   ....[242]....
        /*122c*/ 	.word	0xffffffff


	//   ....[243]....
        /*1230*/ 	.word	0xffffffff


	//   ....[244]....
        /*1234*/ 	.word	0xffffffff


	//   ....[245]....
        /*1238*/ 	.word	0xffffffff


	//   ....[246]....
        /*123c*/ 	.word	0xffffffff


	//   ....[247]....
        /*1240*/ 	.word	0xffffffff


	//   ....[248]....
        /*1244*/ 	.word	0xffffffff


	//   ....[249]....
        /*1248*/ 	.word	0xffffffff


	//   ....[250]....
        /*124c*/ 	.word	0xffffffff


	//   ....[251]....
        /*1250*/ 	.word	0xffffffff


	//   ....[252]....
        /*1254*/ 	.word	0xffffffff


	//   ....[253]....
        /*1258*/ 	.word	0xffffffff


	//   ....[254]....
        /*125c*/ 	.word	0xffffffff


	//   ....[255]....
        /*1260*/ 	.word	0xffffffff


	//   ....[0]....
        /*1264*/ 	.word	0xffffffff


	//   ....[1]....
        /*1268*/ 	.word	0xffffffff


	//   ....[2]....
        /*126c*/ 	.word	0xffffffff


	//   ....[3]....
        /*1270*/ 	.word	0xffffffff


	//   ....[4]....
        /*1274*/ 	.word	0xffffffff


	//   ....[5]....
        /*1278*/ 	.word	0xffffffff


	//   ....[6]....
        /*127c*/ 	.word	0xffffffff


	//   ....[7]....
        /*1280*/ 	.word	0xffffffff


	//   ....[8]....
        /*1284*/ 	.word	0xffffffff


	//   ....[9]....
        /*1288*/ 	.word	0xffffffff


	//   ....[10]....
        /*128c*/ 	.word	0xffffffff


	//   ....[11]....
        /*1290*/ 	.word	0xffffffff


	//   ....[12]....
        /*1294*/ 	.word	0xffffffff


	//   ....[13]....
        /*1298*/ 	.word	0xffffffff


	//   ....[14]....
        /*129c*/ 	.word	0xffffffff


	//   ....[15]....
        /*12a0*/ 	.word	0xffffffff


	//   ....[16]....
        /*12a4*/ 	.word	0xffffffff


	//   ....[17]....
        /*12a8*/ 	.word	0xffffffff


	//   ....[18]....
        /*12ac*/ 	.word	0xffffffff


	//   ....[19]....
        /*12b0*/ 	.word	0xffffffff


	//   ....[20]....
        /*12b4*/ 	.word	0xffffffff


	//   ....[21]....
        /*12b8*/ 	.word	0xffffffff


	//   ....[22]....
        /*12bc*/ 	.word	0xffffffff


	//   ....[23]....
        /*12c0*/ 	.word	0xffffffff


	//   ....[24]....
        /*12c4*/ 	.word	0xffffffff


	//   ....[25]....
        /*12c8*/ 	.word	0xffffffff


	//   ....[26]....
        /*12cc*/ 	.word	0xffffffff


	//   ....[27]....
        /*12d0*/ 	.word	0xffffffff


	//   ....[28]....
        /*12d4*/ 	.word	0xffffffff


	//   ....[29]....
        /*12d8*/ 	.word	0xffffffff


	//   ....[30]....
        /*12dc*/ 	.word	0xffffffff


	//   ....[31]....
        /*12e0*/ 	.word	0xffffffff


	//   ....[32]....
        /*12e4*/ 	.word	0xffffffff


	//   ....[33]....
        /*12e8*/ 	.word	0xffffffff


	//   ....[34]....
        /*12ec*/ 	.word	0xffffffff


	//   ....[35]....
        /*12f0*/ 	.word	0xffffffff


	//   ....[36]....
        /*12f4*/ 	.word	0xffffffff


	//   ....[37]....
        /*12f8*/ 	.word	0xffffffff


	//   ....[38]....
        /*12fc*/ 	.word	0xffffffff


	//   ....[39]....
        /*1300*/ 	.word	0xffffffff


	//   ....[40]....
        /*1304*/ 	.word	0xffffffff


	//   ....[41]....
        /*1308*/ 	.word	0xffffffff


	//   ....[42]....
        /*130c*/ 	.word	0xffffffff


	//   ....[43]....
        /*1310*/ 	.word	0xffffffff


	//   ....[44]....
        /*1314*/ 	.word	0xffffffff


	//   ....[45]....
        /*1318*/ 	.word	0xffffffff


	//   ....[46]....
        /*131c*/ 	.word	0xffffffff


	//   ....[47]....
        /*1320*/ 	.word	0xffffffff


	//   ....[48]....
        /*1324*/ 	.word	0xffffffff


	//   ....[49]....
        /*1328*/ 	.word	0xffffffff


	//   ....[50]....
        /*132c*/ 	.word	0xffffffff


	//   ....[51]....
        /*1330*/ 	.word	0xffffffff


	//   ....[52]....
        /*1334*/ 	.word	0xffffffff


	//   ....[53]....
        /*1338*/ 	.word	0xffffffff


	//   ....[54]....
        /*133c*/ 	.word	0xffffffff


	//   ....[55]....
        /*1340*/ 	.word	0xffffffff


	//   ....[56]....
        /*1344*/ 	.word	0xffffffff


	//   ....[57]....
        /*1348*/ 	.word	0xffffffff


	//   ....[58]....
        /*134c*/ 	.word	0xffffffff


	//   ....[59]....
        /*1350*/ 	.word	0xffffffff


	//   ....[60]....
        /*1354*/ 	.word	0xffffffff


	//   ....[61]....
        /*1358*/ 	.word	0xffffffff


	//   ....[62]....
        /*135c*/ 	.word	0xffffffff


	//   ....[63]....
        /*1360*/ 	.word	0xffffffff


	//   ....[64]....
        /*1364*/ 	.word	0xffffffff


	//   ....[65]....
        /*1368*/ 	.word	0xffffffff


	//   ....[66]....
        /*136c*/ 	.word	0xffffffff


	//   ....[67]....
        /*1370*/ 	.word	0xffffffff


	//   ....[68]....
        /*1374*/ 	.word	0xffffffff


	//   ....[69]....
        /*1378*/ 	.word	0xffffffff


	//   ....[70]....
        /*137c*/ 	.word	0xffffffff


	//   ....[71]....
        /*1380*/ 	.word	0xffffffff


	//   ....[72]....
        /*1384*/ 	.word	0xffffffff


	//   ....[73]....
        /*1388*/ 	.word	0xffffffff


	//   ....[74]....
        /*138c*/ 	.word	0xffffffff


	//   ....[75]....
        /*1390*/ 	.word	0xffffffff


	//   ....[76]....
        /*1394*/ 	.word	0xffffffff


	//   ....[77]....
        /*1398*/ 	.word	0xffffffff


	//   ....[78]....
        /*139c*/ 	.word	0xffffffff


	//   ....[79]....
        /*13a0*/ 	.word	0xffffffff


	//   ....[80]....
        /*13a4*/ 	.word	0xffffffff


	//   ....[81]....
        /*13a8*/ 	.word	0xffffffff


	//   ....[82]....
        /*13ac*/ 	.word	0xffffffff


	//   ....[83]....
        /*13b0*/ 	.word	0xffffffff


	//   ....[84]....
        /*13b4*/ 	.word	0xffffffff


	//   ....[85]....
        /*13b8*/ 	.word	0xffffffff


	//   ....[86]....
        /*13bc*/ 	.word	0xffffffff


	//   ....[87]....
        /*13c0*/ 	.word	0xffffffff


	//   ....[88]....
        /*13c4*/ 	.word	0xffffffff


	//   ....[89]....
        /*13c8*/ 	.word	0xffffffff


	//   ....[90]....
        /*13cc*/ 	.word	0xffffffff


	//   ....[91]....
        /*13d0*/ 	.word	0xffffffff


	//   ....[92]....
        /*13d4*/ 	.word	0xffffffff


	//   ....[93]....
        /*13d8*/ 	.word	0xffffffff


	//   ....[94]....
        /*13dc*/ 	.word	0xffffffff


	//   ....[95]....
        /*13e0*/ 	.word	0xffffffff


	//   ....[96]....
        /*13e4*/ 	.word	0xffffffff


	//   ....[97]....
        /*13e8*/ 	.word	0xffffffff


	//   ....[98]....
        /*13ec*/ 	.word	0xffffffff


	//   ....[99]....
        /*13f0*/ 	.word	0xffffffff


	//   ....[100]....
        /*13f4*/ 	.word	0xffffffff


	//   ....[101]....
        /*13f8*/ 	.word	0xffffffff


	//   ....[102]....
        /*13fc*/ 	.word	0xffffffff


	//   ....[103]....
        /*1400*/ 	.word	0xffffffff


	//   ....[104]....
        /*1404*/ 	.word	0xffffffff


	//   ....[105]....
        /*1408*/ 	.word	0x0500000f


	//   ....[106]....
        /*140c*/ 	.word	0x0500000f


	//   ....[107]....
        /*1410*/ 	.word	0x0500000f


	//   ....[108]....
        /*1414*/ 	.word	0x0500000f


	//   ....[109]....
        /*1418*/ 	.word	0x0500000f


	//   ....[110]....
        /*141c*/ 	.word	0x0500000f


	//   ....[111]....
        /*1420*/ 	.word	0x0500000f


	//   ....[112]....
        /*1424*/ 	.word	0x0500000f


	//   ....[113]....
        /*1428*/ 	.word	0x0500000f


	//   ....[114]....
        /*142c*/ 	.word	0x0500000f


	//   ....[115]....
        /*1430*/ 	.word	0x0500000f


	//   ....[116]....
        /*1434*/ 	.word	0x0500000f


	//   ....[117]....
        /*1438*/ 	.word	0x0500000f


	//   ....[118]....
        /*143c*/ 	.word	0x0500000f


	//   ....[119]....
        /*1440*/ 	.word	0x0500000f


	//   ....[120]....
        /*1444*/ 	.word	0x0500000f


	//   ....[121]....
        /*1448*/ 	.word	0x0500000f


	//   ....[122]....
        /*144c*/ 	.word	0x0500000f


	//   ....[123]....
        /*1450*/ 	.word	0x0500000f


	//   ....[124]....
        /*1454*/ 	.word	0x0500000f


	//   ....[125]....
        /*1458*/ 	.word	0x0500000f


	//   ....[126]....
        /*145c*/ 	.word	0x0500000f


	//   ....[127]....
        /*1460*/ 	.word	0x0500000f


	//   ....[128]....
        /*1464*/ 	.word	0x0500000f


	//   ....[129]....
        /*1468*/ 	.word	0x0500000f


	//   ....[130]....
        /*146c*/ 	.word	0x0500000f


	//   ....[131]....
        /*1470*/ 	.word	0x0500000f


	//   ....[132]....
        /*1474*/ 	.word	0x0500000f


	//   ....[133]....
        /*1478*/ 	.word	0x0500000f


	//   ....[134]....
        /*147c*/ 	.word	0x0500000f


	//   ....[135]....
        /*1480*/ 	.word	0x0500000f


	//   ....[136]....
        /*1484*/ 	.word	0x0500000f


	//   ....[137]....
        /*1488*/ 	.word	0x0500000f


	//   ....[138]....
        /*148c*/ 	.word	0x0500000f


	//   ....[139]....
        /*1490*/ 	.word	0x0500000f


	//   ....[140]....
        /*1494*/ 	.word	0x0500000f


	//   ....[141]....
        /*1498*/ 	.word	0x0500000f


	//   ....[142]....
        /*149c*/ 	.word	0x0500000f


	//   ....[143]....
        /*14a0*/ 	.word	0x0500000f


	//   ....[144]....
        /*14a4*/ 	.word	0x0500000f


	//   ....[145]....
        /*14a8*/ 	.word	0x0500000f


	//   ....[146]....
        /*14ac*/ 	.word	0x0500000f


	//   ....[147]....
        /*14b0*/ 	.word	0x0500000f


	//   ....[148]....
        /*14b4*/ 	.word	0x0500000f


	//   ....[149]....
        /*14b8*/ 	.word	0x0500000f


	//   ....[150]....
        /*14bc*/ 	.word	0x0500000f


	//   ....[151]....
        /*14c0*/ 	.word	0x0500000f


	//   ....[152]....
        /*14c4*/ 	.word	0x0500000f


	//   ....[153]....
        /*14c8*/ 	.word	0x0500000f


	//   ....[154]....
        /*14cc*/ 	.word	0x0500000f


	//   ....[155]....
        /*14d0*/ 	.word	0x0500000f


	//   ....[156]....
        /*14d4*/ 	.word	0x0500000f


	//   ....[157]....
        /*14d8*/ 	.word	0x0500000f


	//   ....[158]....
        /*14dc*/ 	.word	0x0500000f


	//   ....[159]....
        /*14e0*/ 	.word	0x0500000f


	//   ....[160]....
        /*14e4*/ 	.word	0x0500000f


	//   ....[161]....
        /*14e8*/ 	.word	0x0500000f


	//   ....[162]....
        /*14ec*/ 	.word	0x0500000f


	//   ....[163]....
        /*14f0*/ 	.word	0x0500000f


	//   ....[164]....
        /*14f4*/ 	.word	0x0500000f


	//   ....[165]....
        /*14f8*/ 	.word	0x0500000f


	//   ....[166]....
        /*14fc*/ 	.word	0x0500000f


	//   ....[167]....
        /*1500*/ 	.word	0x0500000f


	//   ....[168]....
        /*1504*/ 	.word	0x0500000f


	//   ....[169]....
        /*1508*/ 	.word	0x0500000f


	//   ....[170]....
        /*150c*/ 	.word	0x0500000f


	//   ....[171]....
        /*1510*/ 	.word	0x0500000f


	//   ....[172]....
        /*1514*/ 	.word	0x0500000f


	//   ....[173]....
        /*1518*/ 	.word	0x0500000f


	//   ....[174]....
        /*151c*/ 	.word	0x0500000f


	//   ....[175]....
        /*1520*/ 	.word	0x0500000f


	//   ....[176]....
        /*1524*/ 	.word	0x0500000f


	//   ....[177]....
        /*1528*/ 	.word	0x0500000f


	//   ....[178]....
        /*152c*/ 	.word	0x0500000f


	//   ....[179]....
        /*1530*/ 	.word	0x0500000f


	//   ....[180]....
        /*1534*/ 	.word	0x0500000f


	//   ....[181]....
        /*1538*/ 	.word	0x0500000f


	//   ....[182]....
        /*153c*/ 	.word	0x0500000f


	//   ....[183]....
        /*1540*/ 	.word	0x0500000f


	//   ....[184]....
        /*1544*/ 	.word	0x0500000f


	//   ....[185]....
        /*1548*/ 	.word	0x0500000f


	//   ....[186]....
        /*154c*/ 	.word	0x0500000f


	//   ....[187]....
        /*1550*/ 	.word	0x0500000f


	//   ....[188]....
        /*1554*/ 	.word	0x0500000f


	//   ....[189]....
        /*1558*/ 	.word	0x0500000f


	//   ....[190]....
        /*155c*/ 	.word	0x0500000f


	//   ....[191]....
        /*1560*/ 	.word	0x0500000f


	//   ....[192]....
        /*1564*/ 	.word	0x0500000f


	//   ....[193]....
        /*1568*/ 	.word	0x0500000f


	//   ....[194]....
        /*156c*/ 	.word	0x0500000f


	//   ....[195]....
        /*1570*/ 	.word	0x0500000f


	//   ....[196]....
        /*1574*/ 	.word	0x0500000f


	//   ....[197]....
        /*1578*/ 	.word	0x0500000f


	//   ....[198]....
        /*157c*/ 	.word	0x0500000f


	//   ....[199]....
        /*1580*/ 	.word	0x0500000f


	//   ....[200]....
        /*1584*/ 	.word	0x0500000f


	//   ....[201]....
        /*1588*/ 	.word	0x0500000f


	//   ....[202]....
        /*158c*/ 	.word	0x0500000f


	//   ....[203]....
        /*1590*/ 	.word	0x0500000f


	//   ....[204]....
        /*1594*/ 	.word	0x0500000f


	//   ....[205]....
        /*1598*/ 	.word	0x0500000f


	//   ....[206]....
        /*159c*/ 	.word	0x0500000f


	//   ....[207]....
        /*15a0*/ 	.word	0x0500000f


	//   ....[208]....
        /*15a4*/ 	.word	0x0500000f


	//   ....[209]....
        /*15a8*/ 	.word	0x0500000f


	//   ....[210]....
        /*15ac*/ 	.word	0x0500000f


	//   ....[211]....
        /*15b0*/ 	.word	0x0500000f


	//   ....[212]....
        /*15b4*/ 	.word	0x0500000f


	//   ....[213]....
        /*15b8*/ 	.word	0x0500000f


	//   ....[214]....
        /*15bc*/ 	.word	0x0500000f


	//   ....[215]....
        /*15c0*/ 	.word	0x0500000f


	//   ....[216]....
        /*15c4*/ 	.word	0x0500000f


	//   ....[217]....
        /*15c8*/ 	.word	0x0500000f


	//   ....[218]....
        /*15cc*/ 	.word	0x0500000f


	//   ....[219]....
        /*15d0*/ 	.word	0x0500000f


	//   ....[220]....
        /*15d4*/ 	.word	0x0500000f


	//   ....[221]....
        /*15d8*/ 	.word	0x0500000f


	//   ....[222]....
        /*15dc*/ 	.word	0x0500000f


	//   ....[223]....
        /*15e0*/ 	.word	0x0500000f


	//   ....[224]....
        /*15e4*/ 	.word	0x0500000f


	//   ....[225]....
        /*15e8*/ 	.word	0x0500000f


	//   ....[226]....
        /*15ec*/ 	.word	0x0500000f


	//   ....[227]....
        /*15f0*/ 	.word	0x0500000f


	//   ....[228]....
        /*15f4*/ 	.word	0x0500000f


	//   ....[229]....
        /*15f8*/ 	.word	0x0500000f


	//   ....[230]....
        /*15fc*/ 	.word	0x0500000f


	//   ....[231]....
        /*1600*/ 	.word	0x0500000f


	//   ....[232]....
        /*1604*/ 	.word	0x0500000f


	//   ....[233]....
        /*1608*/ 	.word	0x0500000f


	//   ....[234]....
        /*160c*/ 	.word	0x0500000f


	//   ....[235]....
        /*1610*/ 	.word	0x0500000f


	//   ....[236]....
        /*1614*/ 	.word	0x0500000f


	//   ....[237]....
        /*1618*/ 	.word	0x0500000f


	//   ....[238]....
        /*161c*/ 	.word	0x0500000f


	//   ....[239]....
        /*1620*/ 	.word	0x0500000f


	//   ....[240]....
        /*1624*/ 	.word	0x0500000f


	//   ....[241]....
        /*1628*/ 	.word	0x0500000f


	//   ....[242]....
        /*162c*/ 	.word	0x0500000f


	//   ....[243]....
        /*1630*/ 	.word	0x0500000f


	//   ....[244]....
        /*1634*/ 	.word	0x0500000f


	//   ....[245]....
        /*1638*/ 	.word	0x0500000f


	//   ....[246]....
        /*163c*/ 	.word	0x0500000f


	//   ....[247]....
        /*1640*/ 	.word	0x0500000f


	//   ....[248]....
        /*1644*/ 	.word	0x0500000f


	//   ....[249]....
        /*1648*/ 	.word	0x0500000f


	//   ....[250]....
        /*164c*/ 	.word	0x0500000f


	//   ....[251]....
        /*1650*/ 	.word	0x0500000f


	//   ....[252]....
        /*1654*/ 	.word	0x0500000f


	//   ....[253]....
        /*1658*/ 	.word	0x0500000f


	//   ....[254]....
        /*165c*/ 	.word	0x0500000f


	//   ....[255]....
        /*1660*/ 	.word	0x0500000f


	//   ....[0]....
        /*1664*/ 	.word	0x0500000f


	//   ....[1]....
        /*1668*/ 	.word	0x0500000f


	//   ....[2]....
        /*166c*/ 	.word	0x0500000f


	//   ....[3]....
        /*1670*/ 	.word	0x0500000f


	//   ....[4]....
        /*1674*/ 	.word	0x0500000f


	//   ....[5]....
        /*1678*/ 	.word	0x0500000f


	//   ....[6]....
        /*167c*/ 	.word	0x0500000f


	//   ....[7]....
        /*1680*/ 	.word	0x0500000f


	//   ....[8]....
        /*1684*/ 	.word	0x0500000f


	//   ....[9]....
        /*1688*/ 	.word	0x0500000f


	//   ....[10]....
        /*168c*/ 	.word	0x0500000f


	//   ....[11]....
        /*1690*/ 	.word	0x0500000f


	//   ....[12]....
        /*1694*/ 	.word	0x0500000f


	//   ....[13]....
        /*1698*/ 	.word	0x0500000f


	//   ....[14]....
        /*169c*/ 	.word	0x0500000f


	//   ....[15]....
        /*16a0*/ 	.word	0x0500000f


	//   ....[16]....
        /*16a4*/ 	.word	0x0500000f


	//   ....[17]....
        /*16a8*/ 	.word	0x0500000f


	//   ....[18]....
        /*16ac*/ 	.word	0x0500000f


	//   ....[19]....
        /*16b0*/ 	.word	0x0500000f


	//   ....[20]....
        /*16b4*/ 	.word	0x0500000f


	//   ....[21]....
        /*16b8*/ 	.word	0x0500000f


	//   ....[22]....
        /*16bc*/ 	.word	0x0500000f


	//   ....[23]....
        /*16c0*/ 	.word	0x0500000f


	//   ....[24]....
        /*16c4*/ 	.word	0x0500000f


	//   ....[25]....
        /*16c8*/ 	.word	0x0500000f


	//   ....[26]....
        /*16cc*/ 	.word	0x0500000f


	//   ....[27]....
        /*16d0*/ 	.word	0x0500000f


	//   ....[28]....
        /*16d4*/ 	.word	0x0500000f


	//   ....[29]....
        /*16d8*/ 	.word	0x0500000f


	//   ....[30]....
        /*16dc*/ 	.word	0x0500000f


	//   ....[31]....
        /*16e0*/ 	.word	0x0500000f


	//   ....[32]....
        /*16e4*/ 	.word	0x0500000f


	//   ....[33]....
        /*16e8*/ 	.word	0x0500000f


	//   ....[34]....
        /*16ec*/ 	.word	0x0500000f


	//   ....[35]....
        /*16f0*/ 	.word	0x0500000f


	//   ....[36]....
        /*16f4*/ 	.word	0x0500000f


	//   ....[37]....
        /*16f8*/ 	.word	0x0500000f


	//   ....[38]....
        /*16fc*/ 	.word	0x0500000f


	//   ....[39]....
        /*1700*/ 	.word	0x0500000f


	//   ....[40]....
        /*1704*/ 	.word	0x0500000f


	//   ....[41]....
        /*1708*/ 	.word	0x0500000f


	//   ....[42]....
        /*170c*/ 	.word	0x0500000f


	//   ....[43]....
        /*1710*/ 	.word	0x0500000f


	//   ....[44]....
        /*1714*/ 	.word	0x0500000f


	//   ....[45]....
        /*1718*/ 	.word	0x0500000f


	//   ....[46]....
        /*171c*/ 	.word	0x0500000f


	//   ....[47]....
        /*1720*/ 	.word	0x0500000f


	//   ....[48]....
        /*1724*/ 	.word	0x0500000f


	//   ....[49]....
        /*1728*/ 	.word	0x0500000f


	//   ....[50]....
        /*172c*/ 	.word	0x0500000f


	//   ....[51]....
        /*1730*/ 	.word	0x0500000f


	//   ....[52]....
        /*1734*/ 	.word	0x0500000f


	//   ....[53]....
        /*1738*/ 	.word	0x0500000f


	//   ....[54]....
        /*173c*/ 	.word	0x0500000f


	//   ....[55]....
        /*1740*/ 	.word	0x0500000f


	//   ....[56]....
        /*1744*/ 	.word	0x0500000f


	//   ....[57]....
        /*1748*/ 	.word	0x0500000f


	//   ....[58]....
        /*174c*/ 	.word	0x0500000f


	//   ....[59]....
        /*1750*/ 	.word	0x0500000f


	//   ....[60]....
        /*1754*/ 	.word	0x0500000f


	//   ....[61]....
        /*1758*/ 	.word	0x0500000f


	//   ....[62]....
        /*175c*/ 	.word	0x0500000f


	//   ....[63]....
        /*1760*/ 	.word	0x0500000f


	//   ....[64]....
        /*1764*/ 	.word	0x0500000f


	//   ....[65]....
        /*1768*/ 	.word	0x0500000f


	//   ....[66]....
        /*176c*/ 	.word	0x0500000f


	//   ....[67]....
        /*1770*/ 	.word	0x0500000f


	//   ....[68]....
        /*1774*/ 	.word	0x0500000f


	//   ....[69]....
        /*1778*/ 	.word	0x0500000f


	//   ....[70]....
        /*177c*/ 	.word	0x0500000f


	//   ....[71]....
        /*1780*/ 	.word	0x0500000f


	//   ....[72]....
        /*1784*/ 	.word	0x0500000f


	//   ....[73]....
        /*1788*/ 	.word	0x0500000f


	//   ....[74]....
        /*178c*/ 	.word	0x0500000f


	//   ....[75]....
        /*1790*/ 	.word	0x0500000f


	//   ....[76]....
        /*1794*/ 	.word	0x0500000f


	//   ....[77]....
        /*1798*/ 	.word	0x0500000f


	//   ....[78]....
        /*179c*/ 	.word	0x0500000f


	//   ....[79]....
        /*17a0*/ 	.word	0x0500000f


	//   ....[80]....
        /*17a4*/ 	.word	0x0500000f


	//   ....[81]....
        /*17a8*/ 	.word	0x0500000f


	//   ....[82]....
        /*17ac*/ 	.word	0x0500000f


	//   ....[83]....
        /*17b0*/ 	.word	0x0500000f


	//   ....[84]....
        /*17b4*/ 	.word	0x0500000f


	//   ....[85]....
        /*17b8*/ 	.word	0x0500000f


	//   ....[86]....
        /*17bc*/ 	.word	0x0500000f


	//   ....[87]....
        /*17c0*/ 	.word	0x0500000f


	//   ....[88]....
        /*17c4*/ 	.word	0x0500000f


	//   ....[89]....
        /*17c8*/ 	.word	0x0500000f


	//   ....[90]....
        /*17cc*/ 	.word	0x0500000f


	//   ....[91]....
        /*17d0*/ 	.word	0x0500000f


	//   ....[92]....
        /*17d4*/ 	.word	0x0500000f


	//   ....[93]....
        /*17d8*/ 	.word	0x0500000f


	//   ....[94]....
        /*17dc*/ 	.word	0x0500000f


	//   ....[95]....
        /*17e0*/ 	.word	0x0500000f


	//   ....[96]....
        /*17e4*/ 	.word	0x0500000f


	//   ....[97]....
        /*17e8*/ 	.word	0x0500000f


	//   ....[98]....
        /*17ec*/ 	.word	0x0500000f


	//   ....[99]....
        /*17f0*/ 	.word	0x0500000f


	//   ....[100]....
        /*17f4*/ 	.word	0x0500000f


	//   ....[101]....
        /*17f8*/ 	.word	0x0500000f


	//   ....[102]....
        /*17fc*/ 	.word	0x0500000f


	//   ....[103]....
        /*1800*/ 	.word	0x0500000f


	//   ....[104]....
        /*1804*/ 	.word	0x0500000f


	//   ....[105]....
        /*1808*/ 	.word	0x0500000f


	//   ....[106]....
        /*180c*/ 	.word	0x0500000f


	//   ....[107]....
        /*1810*/ 	.word	0x0500000f


	//   ....[108]....
        /*1814*/ 	.word	0x0500000f


	//   ....[109]....
        /*1818*/ 	.word	0x0500000f


	//   ....[110]....
        /*181c*/ 	.word	0x0500000f


	//   ....[111]....
        /*1820*/ 	.word	0x0500000f


	//   ....[112]....
        /*1824*/ 	.word	0x0500000f


	//   ....[113]....
        /*1828*/ 	.word	0x0500000f


	//   ....[114]....
        /*182c*/ 	.word	0x0500000f


	//   ....[115]....
        /*1830*/ 	.word	0x0500000f


	//   ....[116]....
        /*1834*/ 	.word	0x0500000f


	//   ....[117]....
        /*1838*/ 	.word	0x0500000f


	//   ....[118]....
        /*183c*/ 	.word	0x0500000f


	//   ....[119]....
        /*1840*/ 	.word	0x0500000f


	//   ....[120]....
        /*1844*/ 	.word	0x0500000f


	//   ....[121]....
        /*1848*/ 	.word	0x0500000f


	//   ....[122]....
        /*184c*/ 	.word	0x0500000f


	//   ....[123]....
        /*1850*/ 	.word	0x0500000f


	//   ....[124]....
        /*1854*/ 	.word	0x0500000f


	//   ....[125]....
        /*1858*/ 	.word	0x0500000f


	//   ....[126]....
        /*185c*/ 	.word	0x0500000f


	//   ....[127]....
        /*1860*/ 	.word	0x0500000f


	//   ....[128]....
        /*1864*/ 	.word	0x0500000f


	//   ....[129]....
        /*1868*/ 	.word	0x0500000f


	//   ....[130]....
        /*186c*/ 	.word	0x0500000f


	//   ....[131]....
        /*1870*/ 	.word	0x0500000f


	//   ....[132]....
        /*1874*/ 	.word	0x0500000f


	//   ....[133]....
        /*1878*/ 	.word	0x0500000f


	//   ....[134]....
        /*187c*/ 	.word	0x0500000f


	//   ....[135]....
        /*1880*/ 	.word	0x0500000f


	//   ....[136]....
        /*1884*/ 	.word	0x0500000f


	//   ....[137]....
        /*1888*/ 	.word	0x0500000f


	//   ....[138]....
        /*188c*/ 	.word	0x0500000f


	//   ....[139]....
        /*1890*/ 	.word	0x0500000f


	//   ....[140]....
        /*1894*/ 	.word	0x0500000f


	//   ....[141]....
        /*1898*/ 	.word	0x0500000f


	//   ....[142]....
        /*189c*/ 	.word	0x0500000f


	//   ....[143]....
        /*18a0*/ 	.word	0x0500000f


	//   ....[144]....
        /*18a4*/ 	.word	0x0500000f


	//   ....[145]....
        /*18a8*/ 	.word	0x0500000f


	//   ....[146]....
        /*18ac*/ 	.word	0x0500000f


	//   ....[147]....
        /*18b0*/ 	.word	0x0500000f


	//   ....[148]....
        /*18b4*/ 	.word	0x0500000f


	//   ....[149]....
        /*18b8*/ 	.word	0x0500000f


	//   ....[150]....
        /*18bc*/ 	.word	0x0500000f


	//   ....[151]....
        /*18c0*/ 	.word	0x0500000f


	//   ....[152]....
        /*18c4*/ 	.word	0x0500000f


	//   ....[153]....
        /*18c8*/ 	.word	0x0500000f


	//   ....[154]....
        /*18cc*/ 	.word	0x0500000f


	//----- nvinfo : EIATTR_COOP_GROUP_INSTR_OFFSETS
	.align		4
.L_572:
        /*18d0*/ 	.byte	0x04, 0x28
        /*18d2*/ 	.short	(.L_574 - .L_573)


	//   ....[0]....
.L_573:
        /*18d4*/ 	.word	0x00000070


	//   ....[1]....
        /*18d8*/ 	.word	0x00000140


	//   ....[2]....
        /*18dc*/ 	.word	0x00000190


	//   ....[3]....
        /*18e0*/ 	.word	0x000003c0


	//   ....[4]....
        /*18e4*/ 	.word	0x00000520


	//   ....[5]....
        /*18e8*/ 	.word	0x00000640


	//   ....[6]....
        /*18ec*/ 	.word	0x000007a0


	//   ....[7]....
        /*18f0*/ 	.word	0x00003d40


	//   ....[8]....
        /*18f4*/ 	.word	0x00003d50


	//   ....[9]....
        /*18f8*/ 	.word	0x00004cd0


	//   ....[10]....
        /*18fc*/ 	.word	0x00004ce0


	//   ....[11]....
        /*1900*/ 	.word	0x00005c40


	//   ....[12]....
        /*1904*/ 	.word	0x00005c50


	//   ....[13]....
        /*1908*/ 	.word	0x00006ba0


	//   ....[14]....
        /*190c*/ 	.word	0x00006bb0


	//   ....[15]....
        /*1910*/ 	.word	0x00008170


	//   ....[16]....
        /*1914*/ 	.word	0x00008180


	//   ....[17]....
        /*1918*/ 	.word	0x000091e0


	//   ....[18]....
        /*191c*/ 	.word	0x000091f0


	//   ....[19]....
        /*1920*/ 	.word	0x0000a230


	//   ....[20]....
        /*1924*/ 	.word	0x0000a240


	//   ....[21]....
        /*1928*/ 	.word	0x0000b290


	//   ....[22]....
        /*192c*/ 	.word	0x0000b2a0


	//   ....[23]....
        /*1930*/ 	.word	0x0000c510


	//   ....[24]....
        /*1934*/ 	.word	0x0000c520


	//   ....[25]....
        /*1938*/ 	.word	0x0000c630


	//   ....[26]....
        /*193c*/ 	.word	0x0000c640


	//   ....[27]....
        /*1940*/ 	.word	0x0000c760


	//   ....[28]....
        /*1944*/ 	.word	0x0000c770


	//   ....[29]....
        /*1948*/ 	.word	0x0000c890


	//   ....[30]....
        /*194c*/ 	.word	0x0000c8a0


	//   ....[31]....
        /*1950*/ 	.word	0x0000cc10


	//   ....[32]....
        /*1954*/ 	.word	0x0000cc30


	//   ....[33]....
        /*1958*/ 	.word	0x0000cd10


	//   ....[34]....
        /*195c*/ 	.word	0x0000cd30


	//   ....[35]....
        /*1960*/ 	.word	0x0000ce10


	//   ....[36]....
        /*1964*/ 	.word	0x0000ce30


	//   ....[37]....
        /*1968*/ 	.word	0x0000cf10


	//   ....[38]....
        /*196c*/ 	.word	0x0000cf30


	//   ....[39]....
        /*1970*/ 	.word	0x0000d9e0


	//   ....[40]....
        /*1974*/ 	.word	0x0000e320


	//   ....[41]....
        /*1978*/ 	.word	0x0000e330


	//   ....[42]....
        /*197c*/ 	.word	0x0000e340


	//   ....[43]....
        /*1980*/ 	.word	0x0000e350


	//   ....[44]....
        /*1984*/ 	.word	0x0000e570


	//   ....[45]....
        /*1988*/ 	.word	0x0000e580


	//   ....[46]....
        /*198c*/ 	.word	0x0000e590


	//   ....[47]....
        /*1990*/ 	.word	0x0000e5a0


	//   ....[48]....
        /*1994*/ 	.word	0x0000e790


	//   ....[49]....
        /*1998*/ 	.word	0x0000e7a0


	//   ....[50]....
        /*199c*/ 	.word	0x0000e7b0


	//   ....[51]....
        /*19a0*/ 	.word	0x0000e7c0


	//   ....[52]....
        /*19a4*/ 	.word	0x0000e9d0


	//   ....[53]....
        /*19a8*/ 	.word	0x0000e9e0


	//   ....[54]....
        /*19ac*/ 	.word	0x0000e9f0


	//   ....[55]....
        /*19b0*/ 	.word	0x0000ea00


	//   ....[56]....
        /*19b4*/ 	.word	0x00012d40


	//   ....[57]....
        /*19b8*/ 	.word	0x00012d50


	//   ....[58]....
        /*19bc*/ 	.word	0x00012d60


	//   ....[59]....
        /*19c0*/ 	.word	0x00012d70


	//   ....[60]....
        /*19c4*/ 	.word	0x00012e40


	//   ....[61]....
        /*19c8*/ 	.word	0x00012e60


	//   ....[62]....
        /*19cc*/ 	.word	0x00012e70


	//   ....[63]....
        /*19d0*/ 	.word	0x00012e80


	//   ....[64]....
        /*19d4*/ 	.word	0x00013060


	//   ....[65]....
        /*19d8*/ 	.word	0x00013080


	//   ....[66]....
        /*19dc*/ 	.word	0x000130a0


	//   ....[67]....
        /*19e0*/ 	.word	0x000130b0


	//   ....[68]....
        /*19e4*/ 	.word	0x00013130


	//   ....[69]....
        /*19e8*/ 	.word	0x00013140


	//   ....[70]....
        /*19ec*/ 	.word	0x00013150


	//   ....[71]....
        /*19f0*/ 	.word	0x00013160


	//   ....[72]....
        /*19f4*/ 	.word	0x000182e0


	//   ....[73]....
        /*19f8*/ 	.word	0x00018b60


	//   ....[74]....
        /*19fc*/ 	.word	0x00018b70


	//   ....[75]....
        /*1a00*/ 	.word	0x00018b90


	//   ....[76]....
        /*1a04*/ 	.word	0x000194d0


	//   ....[77]....
        /*1a08*/ 	.word	0x00019510


	//   ....[78]....
        /*1a0c*/ 	.word	0x0001b620


	//   ....[79]....
        /*1a10*/ 	.word	0x0001b670


	//   ....[80]....
        /*1a14*/ 	.word	0x0001c480


	//   ....[81]....
        /*1a18*/ 	.word	0x0001c4a0


	//   ....[82]....
        /*1a1c*/ 	.word	0x0001ca90


	//   ....[83]....
        /*1a20*/ 	.word	0x0001cad0


	//   ....[84]....
        /*1a24*/ 	.word	0x0001f010


	//   ....[85]....
        /*1a28*/ 	.word	0x0001f070


	//   ....[86]....
        /*1a2c*/ 	.word	0x0001fce0


	//   ....[87]....
        /*1a30*/ 	.word	0x0001fd60


	//   ....[88]....
        /*1a34*/ 	.word	0x000210a0


	//   ....[89]....
        /*1a38*/ 	.word	0x00021110


	//   ....[90]....
        /*1a3c*/ 	.word	0x000211e0


	//   ....[91]....
        /*1a40*/ 	.word	0x00021200


	//   ....[92]....
        /*1a44*/ 	.word	0x000224a0


	//   ....[93]....
        /*1a48*/ 	.word	0x000224e0


	//   ....[94]....
        /*1a4c*/ 	.word	0x00022510


	//   ....[95]....
        /*1a50*/ 	.word	0x00022540


	//   ....[96]....
        /*1a54*/ 	.word	0x00022570


	//   ....[97]....
        /*1a58*/ 	.word	0x000225a0


	//   ....[98]....
        /*1a5c*/ 	.word	0x000225d0


	//   ....[99]....
        /*1a60*/ 	.word	0x00022600


	//   ....[100]....
        /*1a64*/ 	.word	0x00022630


	//   ....[101]....
        /*1a68*/ 	.word	0x00022660


	//   ....[102]....
        /*1a6c*/ 	.word	0x00022690


	//   ....[103]....
        /*1a70*/ 	.word	0x000226c0


	//   ....[104]....
        /*1a74*/ 	.word	0x000226f0


	//   ....[105]....
        /*1a78*/ 	.word	0x00022720


	//   ....[106]....
        /*1a7c*/ 	.word	0x00022750


	//   ....[107]....
        /*1a80*/ 	.word	0x00022780


	//   ....[108]....
        /*1a84*/ 	.word	0x000227b0


	//   ....[109]....
        /*1a88*/ 	.word	0x000227e0


	//   ....[110]....
        /*1a8c*/ 	.word	0x00022810


	//   ....[111]....
        /*1a90*/ 	.word	0x00022840


	//   ....[112]....
        /*1a94*/ 	.word	0x00022870


	//   ....[113]....
        /*1a98*/ 	.word	0x000228a0


	//   ....[114]....
        /*1a9c*/ 	.word	0x000228d0


	//   ....[115]....
        /*1aa0*/ 	.word	0x00022900


	//   ....[116]....
        /*1aa4*/ 	.word	0x00022930


	//   ....[117]....
        /*1aa8*/ 	.word	0x00022960


	//   ....[118]....
        /*1aac*/ 	.word	0x00022990


	//   ....[119]....
        /*1ab0*/ 	.word	0x000229c0


	//   ....[120]....
        /*1ab4*/ 	.word	0x000229f0


	//   ....[121]....
        /*1ab8*/ 	.word	0x00022a20


	//   ....[122]....
        /*1abc*/ 	.word	0x00022a50


	//   ....[123]....
        /*1ac0*/ 	.word	0x00022a80


	//   ....[124]....
        /*1ac4*/ 	.word	0x00022ab0


	//   ....[125]....
        /*1ac8*/ 	.word	0x00022ae0


	//   ....[126]....
        /*1acc*/ 	.word	0x00022b10


	//   ....[127]....
        /*1ad0*/ 	.word	0x00022b40


	//   ....[128]....
        /*1ad4*/ 	.word	0x00022b70


	//   ....[129]....
        /*1ad8*/ 	.word	0x00022ba0


	//   ....[130]....
        /*1adc*/ 	.word	0x00022bd0


	//   ....[131]....
        /*1ae0*/ 	.word	0x00022c00


	//   ....[132]....
        /*1ae4*/ 	.word	0x00022c30


	//   ....[133]....
        /*1ae8*/ 	.word	0x00022c60


	//   ....[134]....
        /*1aec*/ 	.word	0x00022c90


	//   ....[135]....
        /*1af0*/ 	.word	0x00022cc0


	//   ....[136]....
        /*1af4*/ 	.word	0x00022cf0


	//   ....[137]....
        /*1af8*/ 	.word	0x00022d20


	//   ....[138]....
        /*1afc*/ 	.word	0x00022d50


	//   ....[139]....
        /*1b00*/ 	.word	0x00022d80


	//   ....[140]....
        /*1b04*/ 	.word	0x00022db0


	//   ....[141]....
        /*1b08*/ 	.word	0x00022de0


	//   ....[142]....
        /*1b0c*/ 	.word	0x00022e10


	//   ....[143]....
        /*1b10*/ 	.word	0x00022e40


	//   ....[144]....
        /*1b14*/ 	.word	0x00022e70


	//   ....[145]....
        /*1b18*/ 	.word	0x00022ea0


	//   ....[146]....
        /*1b1c*/ 	.word	0x00022ed0


	//   ....[147]....
        /*1b20*/ 	.word	0x00022f00


	//   ....[148]....
        /*1b24*/ 	.word	0x00022f30


	//   ....[149]....
        /*1b28*/ 	.word	0x00022f60


	//   ....[150]....
        /*1b2c*/ 	.word	0x00022f90


	//   ....[151]....
        /*1b30*/ 	.word	0x00022fc0


	//   ....[152]....
        /*1b34*/ 	.word	0x00022ff0


	//   ....[153]....
        /*1b38*/ 	.word	0x00023020


	//   ....[154]....
        /*1b3c*/ 	.word	0x00023050


	//   ....[155]....
        /*1b40*/ 	.word	0x00023080


	//   ....[156]....
        /*1b44*/ 	.word	0x000230b0


	//   ....[157]....
        /*1b48*/ 	.word	0x000230e0


	//   ....[158]....
        /*1b4c*/ 	.word	0x00023110


	//   ....[159]....
        /*1b50*/ 	.word	0x00023140


	//   ....[160]....
        /*1b54*/ 	.word	0x00023170


	//   ....[161]....
        /*1b58*/ 	.word	0x000231a0


	//   ....[162]....
        /*1b5c*/ 	.word	0x000231d0


	//   ....[163]....
        /*1b60*/ 	.word	0x00023200


	//   ....[164]....
        /*1b64*/ 	.word	0x00023230


	//   ....[165]....
        /*1b68*/ 	.word	0x00023260


	//   ....[166]....
        /*1b6c*/ 	.word	0x00023290


	//   ....[167]....
        /*1b70*/ 	.word	0x000232c0


	//   ....[168]....
        /*1b74*/ 	.word	0x000232f0


	//   ....[169]....
        /*1b78*/ 	.word	0x00023320


	//   ....[170]....
        /*1b7c*/ 	.word	0x00023350


	//   ....[171]....
        /*1b80*/ 	.word	0x00023380


	//   ....[172]....
        /*1b84*/ 	.word	0x000233b0


	//   ....[173]....
        /*1b88*/ 	.word	0x000233e0


	//   ....[174]....
        /*1b8c*/ 	.word	0x00023410


	//   ....[175]....
        /*1b90*/ 	.word	0x00023440


	//   ....[176]....
        /*1b94*/ 	.word	0x00023470


	//   ....[177]....
        /*1b98*/ 	.word	0x000234a0


	//   ....[178]....
        /*1b9c*/ 	.word	0x000234d0


	//   ....[179]....
        /*1ba0*/ 	.word	0x00023500


	//   ....[180]....
        /*1ba4*/ 	.word	0x00023530


	//   ....[181]....
        /*1ba8*/ 	.word	0x00023560


	//   ....[182]....
        /*1bac*/ 	.word	0x00023590


	//   ....[183]....
        /*1bb0*/ 	.word	0x000235c0


	//   ....[184]....
        /*1bb4*/ 	.word	0x000235f0


	//   ....[185]....
        /*1bb8*/ 	.word	0x00023620


	//   ....[186]....
        /*1bbc*/ 	.word	0x00023650


	//   ....[187]....
        /*1bc0*/ 	.word	0x00023680


	//   ....[188]....
        /*1bc4*/ 	.word	0x000236b0


	//   ....[189]....
        /*1bc8*/ 	.word	0x000236e0


	//   ....[190]....
        /*1bcc*/ 	.word	0x00023710


	//   ....[191]....
        /*1bd0*/ 	.word	0x00023740


	//   ....[192]....
        /*1bd4*/ 	.word	0x00023770


	//   ....[193]....
        /*1bd8*/ 	.word	0x000237a0


	//   ....[194]....
        /*1bdc*/ 	.word	0x000237d0


	//   ....[195]....
        /*1be0*/ 	.word	0x00023800


	//   ....[196]....
        /*1be4*/ 	.word	0x00023830


	//   ....[197]....
        /*1be8*/ 	.word	0x00023860


	//   ....[198]....
        /*1bec*/ 	.word	0x00023890


	//   ....[199]....
        /*1bf0*/ 	.word	0x000238c0


	//   ....[200]....
        /*1bf4*/ 	.word	0x000238f0


	//   ....[201]....
        /*1bf8*/ 	.word	0x00023920


	//   ....[202]....
        /*1bfc*/ 	.word	0x00023950


	//   ....[203]....
        /*1c00*/ 	.word	0x00023980


	//   ....[204]....
        /*1c04*/ 	.word	0x000239b0


	//   ....[205]....
        /*1c08*/ 	.word	0x000239e0


	//   ....[206]....
        /*1c0c*/ 	.word	0x00023a10


	//   ....[207]....
        /*1c10*/ 	.word	0x00023a40


	//   ....[208]....
        /*1c14*/ 	.word	0x00023a70


	//   ....[209]....
        /*1c18*/ 	.word	0x00023aa0


	//   ....[210]....
        /*1c1c*/ 	.word	0x00023ad0


	//   ....[211]....
        /*1c20*/ 	.word	0x00023ae0


	//   ....[212]....
        /*1c24*/ 	.word	0x00023b10


	//   ....[213]....
        /*1c28*/ 	.word	0x00023b20


	//   ....[214]....
        /*1c2c*/ 	.word	0x00023b50


	//   ....[215]....
        /*1c30*/ 	.word	0x00023b60


	//   ....[216]....
        /*1c34*/ 	.word	0x00023b90


	//   ....[217]....
        /*1c38*/ 	.word	0x00023ba0


	//   ....[218]....
        /*1c3c*/ 	.word	0x00023bd0


	//   ....[219]....
        /*1c40*/ 	.word	0x00023be0


	//   ....[220]....
        /*1c44*/ 	.word	0x000246c0


	//   ....[221]....
        /*1c48*/ 	.word	0x000246e0


	//   ....[222]....
        /*1c4c*/ 	.word	0x000246f0


	//   ....[223]....
        /*1c50*/ 	.word	0x00024700


	//   ....[224]....
        /*1c54*/ 	.word	0x00025120


	//   ....[225]....
        /*1c58*/ 	.word	0x00025130


	//   ....[226]....
        /*1c5c*/ 	.word	0x00025300


	//   ....[227]....
        /*1c60*/ 	.word	0x00025310


	//   ....[228]....
        /*1c64*/ 	.word	0x000254f0


	//   ....[229]....
        /*1c68*/ 	.word	0x00025500


	//   ....[230]....
        /*1c6c*/ 	.word	0x000256e0


	//   ....[231]....
        /*1c70*/ 	.word	0x000256f0


	//   ....[232]....
        /*1c74*/ 	.word	0x00025b70


	//   ....[233]....
        /*1c78*/ 	.word	0x00025b80


	//   ....[234]....
        /*1c7c*/ 	.word	0x00026ba0


	//   ....[235]....
        /*1c80*/ 	.word	0x00026bb0


	//   ....[236]....
        /*1c84*/ 	.word	0x00028c10


	//   ....[237]....
        /*1c88*/ 	.word	0x00028c20


	//   ....[238]....
        /*1c8c*/ 	.word	0x00028e00


	//   ....[239]....
        /*1c90*/ 	.word	0x00028e10


	//   ....[240]....
        /*1c94*/ 	.word	0x00028ff0


	//   ....[241]....
        /*1c98*/ 	.word	0x00029000


	//   ....[242]....
        /*1c9c*/ 	.word	0x000291e0


	//   ....[243]....
        /*1ca0*/ 	.word	0x000291f0


	//   ....[244]....
        /*1ca4*/ 	.word	0x00029420


	//   ....[245]....
        /*1ca8*/ 	.word	0x00029630


	//   ....[246]....
        /*1cac*/ 	.word	0x00029660


	//   ....[247]....
        /*1cb0*/ 	.word	0x00029690


	//   ....[248]....
        /*1cb4*/ 	.word	0x000296c0


	//   ....[249]....
        /*1cb8*/ 	.word	0x000296f0


	//   ....[250]....
        /*1cbc*/ 	.word	0x00029720


	//   ....[251]....
        /*1cc0*/ 	.word	0x000298b0


	//   ....[252]....
        /*1cc4*/ 	.word	0x000298e0


	//   ....[253]....
        /*1cc8*/ 	.word	0x00029910


	//   ....[254]....
        /*1ccc*/ 	.word	0x00029940


	//   ....[255]....
        /*1cd0*/ 	.word	0x00029970


	//   ....[0]....
        /*1cd4*/ 	.word	0x000299a0


	//   ....[1]....
        /*1cd8*/ 	.word	0x00029a30


	//   ....[2]....
        /*1cdc*/ 	.word	0x00029a60


	//   ....[3]....
        /*1ce0*/ 	.word	0x00029a70


	//   ....[4]....
        /*1ce4*/ 	.word	0x00029ab0


	//   ....[5]....
        /*1ce8*/ 	.word	0x0002b100


	//   ....[6]....
        /*1cec*/ 	.word	0x0002d0b0


	//   ....[7]....
        /*1cf0*/ 	.word	0x0002d0d0


	//   ....[8]....
        /*1cf4*/ 	.word	0x0002d1d0


	//   ....[9]....
        /*1cf8*/ 	.word	0x0002d1e0


	//   ....[10]....
        /*1cfc*/ 	.word	0x0002d250


	//   ....[11]....
        /*1d00*/ 	.word	0x0002d260


	//   ....[12]....
        /*1d04*/ 	.word	0x0002d2d0


	//   ....[13]....
        /*1d08*/ 	.word	0x0002d2e0


	//   ....[14]....
        /*1d0c*/ 	.word	0x0002d350


	//   ....[15]....
        /*1d10*/ 	.word	0x0002d360


	//   ....[16]....
        /*1d14*/ 	.word	0x0002d410


	//   ....[17]....
        /*1d18*/ 	.word	0x0002d420


	//   ....[18]....
        /*1d1c*/ 	.word	0x0002d490


	//   ....[19]....
        /*1d20*/ 	.word	0x0002d4a0


	//   ....[20]....
        /*1d24*/ 	.word	0x0002d4b0


	//   ....[21]....
        /*1d28*/ 	.word	0x0002d4c0


	//   ....[22]....
        /*1d2c*/ 	.word	0x0002d8d0


	//   ....[23]....
        /*1d30*/ 	.word	0x0002d900


	//   ....[24]....
        /*1d34*/ 	.word	0x0002da30


	//   ....[25]....
        /*1d38*/ 	.word	0x0002da40


	//   ....[26]....
        /*1d3c*/ 	.word	0x0002dad0


	//   ....[27]....
        /*1d40*/ 	.word	0x0002dae0


	//   ....[28]....
        /*1d44*/ 	.word	0x0002db70


	//   ....[29]....
        /*1d48*/ 	.word	0x0002db80


	//   ....[30]....
        /*1d4c*/ 	.word	0x0002dc00


	//   ....[31]....
        /*1d50*/ 	.word	0x0002dc10


	//   ....[32]....
        /*1d54*/ 	.word	0x0002dc90


	//   ....[33]....
        /*1d58*/ 	.word	0x0002dca0


	//   ....[34]....
        /*1d5c*/ 	.word	0x0002dd20


	//   ....[35]....
        /*1d60*/ 	.word	0x0002dd30


	//   ....[36]....
        /*1d64*/ 	.word	0x0002dd40


	//   ....[37]....
        /*1d68*/ 	.word	0x0002dd50


	//   ....[38]....
        /*1d6c*/ 	.word	0x0002e4a0


	//   ....[39]....
        /*1d70*/ 	.word	0x0002e4d0


	//   ....[40]....
        /*1d74*/ 	.word	0x0002e580


	//   ....[41]....
        /*1d78*/ 	.word	0x0002e5a0


	//   ....[42]....
        /*1d7c*/ 	.word	0x0002e630


	//   ....[43]....
        /*1d80*/ 	.word	0x0002e650


	//   ....[44]....
        /*1d84*/ 	.word	0x0002e6e0


	//   ....[45]....
        /*1d88*/ 	.word	0x0002e700


	//   ....[46]....
        /*1d8c*/ 	.word	0x0002e790


	//   ....[47]....
        /*1d90*/ 	.word	0x0002e7b0


	//   ....[48]....
        /*1d94*/ 	.word	0x0002e840


	//   ....[49]....
        /*1d98*/ 	.word	0x0002e860


	//   ....[50]....
        /*1d9c*/ 	.word	0x0002e8f0


	//   ....[51]....
        /*1da0*/ 	.word	0x0002e910


	//   ....[52]....
        /*1da4*/ 	.word	0x0002e920


	//   ....[53]....
        /*1da8*/ 	.word	0x0002e930


	//   ....[54]....
        /*1dac*/ 	.word	0x0002f0a0


	//   ....[55]....
        /*1db0*/ 	.word	0x0002f0c0


	//   ....[56]....
        /*1db4*/ 	.word	0x0002f120


	//   ....[57]....
        /*1db8*/ 	.word	0x0002f130


	//   ....[58]....
        /*1dbc*/ 	.word	0x0002f180


	//   ....[59]....
        /*1dc0*/ 	.word	0x0002f190


	//   ....[60]....
        /*1dc4*/ 	.word	0x0002f1e0


	//   ....[61]....
        /*1dc8*/ 	.word	0x0002f1f0


	//   ....[62]....
        /*1dcc*/ 	.word	0x0002f240


	//   ....[63]....
        /*1dd0*/ 	.word	0x0002f250


	//   ....[64]....
        /*1dd4*/ 	.word	0x0002f2a0


	//   ....[65]....
        /*1dd8*/ 	.word	0x0002f2b0


	//   ....[66]....
        /*1ddc*/ 	.word	0x0002f300


	//   ....[67]....
        /*1de0*/ 	.word	0x0002f310


	//   ....[68]....
        /*1de4*/ 	.word	0x0002f320


	//   ....[69]....
        /*1de8*/ 	.word	0x0002f370


	//   ....[70]....
        /*1dec*/ 	.word	0x0002f690


	//   ....[71]....
        /*1df0*/ 	.word	0x0002f6a0


	//   ....[72]....
        /*1df4*/ 	.word	0x0002f700


	//   ....[73]....
        /*1df8*/ 	.word	0x0002f710


	//   ....[74]....
        /*1dfc*/ 	.word	0x0002f760


	//   ....[75]....
        /*1e00*/ 	.word	0x0002f770


	//   ....[76]....
        /*1e04*/ 	.word	0x0002f7c0


	//   ....[77]....
        /*1e08*/ 	.word	0x0002f7d0


	//   ....[78]....
        /*1e0c*/ 	.word	0x0002f820


	//   ....[79]....
        /*1e10*/ 	.word	0x0002f830


	//   ....[80]....
        /*1e14*/ 	.word	0x0002f880


	//   ....[81]....
        /*1e18*/ 	.word	0x0002f890


	//   ....[82]....
        /*1e1c*/ 	.word	0x0002f8e0


	//   ....[83]....
        /*1e20*/ 	.word	0x0002f8f0


	//   ....[84]....
        /*1e24*/ 	.word	0x0002f900


	//   ....[85]....
        /*1e28*/ 	.word	0x0002f950


	//   ....[86]....
        /*1e2c*/ 	.word	0x00031490


	//   ....[87]....
        /*1e30*/ 	.word	0x000314c0


	//   ....[88]....
        /*1e34*/ 	.word	0x00031530


	//   ....[89]....
        /*1e38*/ 	.word	0x00031560


	//   ....[90]....
        /*1e3c*/ 	.word	0x00031590


	//   ....[91]....
        /*1e40*/ 	.word	0x000315c0


	//   ....[92]....
        /*1e44*/ 	.word	0x000315f0


	//   ....[93]....
        /*1e48*/ 	.word	0x00031620


	//   ....[94]....
        /*1e4c*/ 	.word	0x000317c0


	//   ....[95]....
        /*1e50*/ 	.word	0x000317f0


	//   ....[96]....
        /*1e54*/ 	.word	0x00031820


	//   ....[97]....
        /*1e58*/ 	.word	0x00031850


	//   ....[98]....
        /*1e5c*/ 	.word	0x00031880


	//   ....[99]....
        /*1e60*/ 	.word	0x000318b0


	//   ....[100]....
        /*1e64*/ 	.word	0x00031970


	//   ....[101]....
        /*1e68*/ 	.word	0x00031990


	//   ....[102]....
        /*1e6c*/ 	.word	0x000319b0


	//   ....[103]....
        /*1e70*/ 	.word	0x00031a10


	//   ....[104]....
        /*1e74*/ 	.word	0x00032460


	//   ....[105]....
        /*1e78*/ 	.word	0x00032800


	//   ....[106]....
        /*1e7c*/ 	.word	0x00032890


	//   ....[107]....
        /*1e80*/ 	.word	0x00032930


	//   ....[108]....
        /*1e84*/ 	.word	0x000329c0


	//   ....[109]....
        /*1e88*/ 	.word	0x00032a60


	//   ....[110]....
        /*1e8c*/ 	.word	0x00032af0


	//   ....[111]....
        /*1e90*/ 	.word	0x00032b90


	//   ....[112]....
        /*1e94*/ 	.word	0x00032c20


	//   ....[113]....
        /*1e98*/ 	.word	0x00032d10


	//   ....[114]....
        /*1e9c*/ 	.word	0x00032da0


	//   ....[115]....
        /*1ea0*/ 	.word	0x00032e40


	//   ....[116]....
        /*1ea4*/ 	.word	0x00032ed0


	//   ....[117]....
        /*1ea8*/ 	.word	0x00032f70


	//   ....[118]....
        /*1eac*/ 	.word	0x00033000


	//   ....[119]....
        /*1eb0*/ 	.word	0x000330a0


	//   ....[120]....
        /*1eb4*/ 	.word	0x00033130


	//   ....[121]....
        /*1eb8*/ 	.word	0x00033220


	//   ....[122]....
        /*1ebc*/ 	.word	0x000332b0


	//   ....[123]....
        /*1ec0*/ 	.word	0x00033340


	//   ....[124]....
        /*1ec4*/ 	.word	0x000333d0


	//   ....[125]....
        /*1ec8*/ 	.word	0x00033460


	//   ....[126]....
        /*1ecc*/ 	.word	0x000334f0


	//   ....[127]....
        /*1ed0*/ 	.word	0x00033580


	//   ....[128]....
        /*1ed4*/ 	.word	0x00033610


	//   ....[129]....
        /*1ed8*/ 	.word	0x000336e0


	//   ....[130]....
        /*1edc*/ 	.word	0x00033780


	//   ....[131]....
        /*1ee0*/ 	.word	0x00033810


	//   ....[132]....
        /*1ee4*/ 	.word	0x00033860


	//   ....[133]....
        /*1ee8*/ 	.word	0x000338b0


	//   ....[134]....
        /*1eec*/ 	.word	0x00033940


	//   ....[135]....
        /*1ef0*/ 	.word	0x000339d0


	//   ....[136]....
        /*1ef4*/ 	.word	0x00033a20


	//   ....[137]....
        /*1ef8*/ 	.word	0x00033a70


	//   ....[138]....
        /*1efc*/ 	.word	0x00033b00


	//   ....[139]....
        /*1f00*/ 	.word	0x00033b90


	//   ....[140]....
        /*1f04*/ 	.word	0x00033be0


	//   ....[141]....
        /*1f08*/ 	.word	0x00033c30


	//   ....[142]....
        /*1f0c*/ 	.word	0x00033cc0


	//   ....[143]....
        /*1f10*/ 	.word	0x00033d50


	//   ....[144]....
        /*1f14*/ 	.word	0x00033da0


	//   ....[145]....
        /*1f18*/ 	.word	0x00033df0


	//   ....[146]....
        /*1f1c*/ 	.word	0x00033ef0


	//   ....[147]....
        /*1f20*/ 	.word	0x00033fa0


	//   ....[148]....
        /*1f24*/ 	.word	0x00033ff0


	//   ....[149]....
        /*1f28*/ 	.word	0x00034040


	//   ....[150]....
        /*1f2c*/ 	.word	0x00034150


	//   ....[151]....
        /*1f30*/ 	.word	0x000341a0


	//   ....[152]....
        /*1f34*/ 	.word	0x000341f0


	//   ....[153]....
        /*1f38*/ 	.word	0x00034240


	//   ....[154]....
        /*1f3c*/ 	.word	0x00034360


	//   ....[155]....
        /*1f40*/ 	.word	0x00034400


	//   ....[156]....
        /*1f44*/ 	.word	0x00034460


	//   ....[157]....
        /*1f48*/ 	.word	0x000344d0


	//   ....[158]....
        /*1f4c*/ 	.word	0x00034570


	//   ....[159]....
        /*1f50*/ 	.word	0x000345c0


	//   ....[160]....
        /*1f54*/ 	.word	0x00034610


	//   ....[161]....
        /*1f58*/ 	.word	0x00034660


	//   ....[162]....
        /*1f5c*/ 	.word	0x00034a00


	//   ....[163]....
        /*1f60*/ 	.word	0x00034b20


	//   ....[164]....
        /*1f64*/ 	.word	0x00034c40


	//   ....[165]....
        /*1f68*/ 	.word	0x00034d60


	//   ....[166]....
        /*1f6c*/ 	.word	0x00034e90


	//   ....[167]....
        /*1f70*/ 	.word	0x00034fa0


	//   ....[168]....
        /*1f74*/ 	.word	0x000350d0


	//   ....[169]....
        /*1f78*/ 	.word	0x000351e0


	//   ....[170]....
        /*1f7c*/ 	.word	0x00035310


	//   ....[171]....
        /*1f80*/ 	.word	0x00035430


	//   ....[172]....
        /*1f84*/ 	.word	0x00035550


	//   ....[173]....
        /*1f88*/ 	.word	0x000355f0


	//   ....[174]....
        /*1f8c*/ 	.word	0x00035670


	//   ....[175]....
        /*1f90*/ 	.word	0x000356e0


	//   ....[176]....
        /*1f94*/ 	.word	0x00035740


	//   ....[177]....
        /*1f98*/ 	.word	0x00035790


	//   ....[178]....
        /*1f9c*/ 	.word	0x00035810


	//   ....[179]....
        /*1fa0*/ 	.word	0x00035880


	//   ....[180]....
        /*1fa4*/ 	.word	0x000358e0


	//   ....[181]....
        /*1fa8*/ 	.word	0x00035930


	//   ....[182]....
        /*1fac*/ 	.word	0x000359b0


	//   ....[183]....
        /*1fb0*/ 	.word	0x00035a20


	//   ....[184]....
        /*1fb4*/ 	.word	0x00035a80


	//   ....[185]....
        /*1fb8*/ 	.word	0x00035ad0


	//   ....[186]....
        /*1fbc*/ 	.word	0x00035b50


	//   ....[187]....
        /*1fc0*/ 	.word	0x00035bc0


	//   ....[188]....
        /*1fc4*/ 	.word	0x00035c20


	//   ....[189]....
        /*1fc8*/ 	.word	0x00035c70


	//   ....[190]....
        /*1fcc*/ 	.word	0x00035cf0


	//   ....[191]....
        /*1fd0*/ 	.word	0x00035d60


	//   ....[192]....
        /*1fd4*/ 	.word	0x00035dc0


	//   ....[193]....
        /*1fd8*/ 	.word	0x00035e10


	//   ....[194]....
        /*1fdc*/ 	.word	0x00035e90


	//   ....[195]....
        /*1fe0*/ 	.word	0x00035f00


	//   ....[196]....
        /*1fe4*/ 	.word	0x00035f60


	//   ....[197]....
        /*1fe8*/ 	.word	0x00035fb0


	//   ....[198]....
        /*1fec*/ 	.word	0x00036030


	//   ....[199]....
        /*1ff0*/ 	.word	0x000360a0


	//   ....[200]....
        /*1ff4*/ 	.word	0x00036100


	//   ....[201]....
        /*1ff8*/ 	.word	0x00036150


	//   ....[202]....
        /*1ffc*/ 	.word	0x000361d0


	//   ....[203]....
        /*2000*/ 	.word	0x00036240


	//   ....[204]....
        /*2004*/ 	.word	0x000362a0


	//   ....[205]....
        /*2008*/ 	.word	0x000362f0


	//   ....[206]....
        /*200c*/ 	.word	0x00036370


	//   ....[207]....
        /*2010*/ 	.word	0x000363e0


	//   ....[208]....
        /*2014*/ 	.word	0x00036440


	//   ....[209]....
        /*2018*/ 	.word	0x00036490


	//   ....[210]....
        /*201c*/ 	.word	0x00036510


	//   ....[211]....
        /*2020*/ 	.word	0x00036580


	//   ....[212]....
        /*2024*/ 	.word	0x000365e0


	//   ....[213]....
        /*2028*/ 	.word	0x00036630


	//   ....[214]....
        /*202c*/ 	.word	0x000366b0


	//   ....[215]....
        /*2030*/ 	.word	0x00036720


	//   ....[216]....
        /*2034*/ 	.word	0x00036780


	//   ....[217]....
        /*2038*/ 	.word	0x000367d0


	//   ....[218]....
        /*203c*/ 	.word	0x00036850


	//   ....[219]....
        /*2040*/ 	.word	0x000368c0


	//   ....[220]....
        /*2044*/ 	.word	0x00036920


	//   ....[221]....
        /*2048*/ 	.word	0x00036970


	//   ....[222]....
        /*204c*/ 	.word	0x000369f0


	//   ....[223]....
        /*2050*/ 	.word	0x00036a60


	//   ....[224]....
        /*2054*/ 	.word	0x00036ac0


	//   ....[225]....
        /*2058*/ 	.word	0x00036b10


	//   ....[226]....
        /*205c*/ 	.word	0x00036b90


	//   ....[227]....
        /*2060*/ 	.word	0x00036c00


	//   ....[228]....
        /*2064*/ 	.word	0x00036c60


	//   ....[229]....
        /*2068*/ 	.word	0x00036cb0


	//   ....[230]....
        /*206c*/ 	.word	0x00036d30


	//   ....[231]....
        /*2070*/ 	.word	0x00036da0


	//   ....[232]....
        /*2074*/ 	.word	0x00036e00


	//   ....[233]....
        /*2078*/ 	.word	0x00036e50


	//   ....[234]....
        /*207c*/ 	.word	0x00036ed0


	//   ....[235]....
        /*2080*/ 	.word	0x00036f40


	//   ....[236]....
        /*2084*/ 	.word	0x00036fa0


	//   ....[237]....
        /*2088*/ 	.word	0x00036ff0


	//   ....[238]....
        /*208c*/ 	.word	0x00037070


	//   ....[239]....
        /*2090*/ 	.word	0x000370e0


	//   ....[240]....
        /*2094*/ 	.word	0x00037140


	//   ....[241]....
        /*2098*/ 	.word	0x00037190


	//   ....[242]....
        /*209c*/ 	.word	0x00037210


	//   ....[243]....
        /*20a0*/ 	.word	0x00037280


	//   ....[244]....
        /*20a4*/ 	.word	0x000372e0


	//   ....[245]....
        /*20a8*/ 	.word	0x00037330


	//   ....[246]....
        /*20ac*/ 	.word	0x000373b0


	//   ....[247]....
        /*20b0*/ 	.word	0x00037420


	//   ....[248]....
        /*20b4*/ 	.word	0x00037480


	//   ....[249]....
        /*20b8*/ 	.word	0x000374d0


	//   ....[250]....
        /*20bc*/ 	.word	0x00037550


	//   ....[251]....
        /*20c0*/ 	.word	0x000375c0


	//   ....[252]....
        /*20c4*/ 	.word	0x00037620


	//   ....[253]....
        /*20c8*/ 	.word	0x00037670


	//   ....[254]....
        /*20cc*/ 	.word	0x000376f0


	//   ....[255]....
        /*20d0*/ 	.word	0x00037760


	//   ....[0]....
        /*20d4*/ 	.word	0x000377c0


	//   ....[1]....
        /*20d8*/ 	.word	0x00037810


	//   ....[2]....
        /*20dc*/ 	.word	0x00037890


	//   ....[3]....
        /*20e0*/ 	.word	0x00037900


	//   ....[4]....
        /*20e4*/ 	.word	0x00037960


	//   ....[5]....
        /*20e8*/ 	.word	0x000379b0


	//   ....[6]....
        /*20ec*/ 	.word	0x00037a30


	//   ....[7]....
        /*20f0*/ 	.word	0x00037aa0


	//   ....[8]....
        /*20f4*/ 	.word	0x00037b00


	//   ....[9]....
        /*20f8*/ 	.word	0x00037b50


	//   ....[10]....
        /*20fc*/ 	.word	0x00037bd0


	//   ....[11]....
        /*2100*/ 	.word	0x00037c40


	//   ....[12]....
        /*2104*/ 	.word	0x00037ca0


	//   ....[13]....
        /*2108*/ 	.word	0x00037cf0


	//   ....[14]....
        /*210c*/ 	.word	0x00037d70


	//   ....[15]....
        /*2110*/ 	.word	0x00037de0


	//   ....[16]....
        /*2114*/ 	.word	0x00037e40


	//   ....[17]....
        /*2118*/ 	.word	0x00037e90


	//   ....[18]....
        /*211c*/ 	.word	0x00037f10


	//   ....[19]....
        /*2120*/ 	.word	0x00037f80


	//   ....[20]....
        /*2124*/ 	.word	0x00037fe0


	//   ....[21]....
        /*2128*/ 	.word	0x00038030


	//   ....[22]....
        /*212c*/ 	.word	0x000380b0


	//   ....[23]....
        /*2130*/ 	.word	0x00038120


	//   ....[24]....
        /*2134*/ 	.word	0x00038180


	//   ....[25]....
        /*2138*/ 	.word	0x000381d0


	//   ....[26]....
        /*213c*/ 	.word	0x00038250


	//   ....[27]....
        /*2140*/ 	.word	0x000382c0


	//   ....[28]....
        /*2144*/ 	.word	0x00038320


	//   ....[29]....
        /*2148*/ 	.word	0x00038370


	//   ....[30]....
        /*214c*/ 	.word	0x000383f0


	//   ....[31]....
        /*2150*/ 	.word	0x00038460


	//   ....[32]....
        /*2154*/ 	.word	0x000384c0


	//   ....[33]....
        /*2158*/ 	.word	0x00038510


	//   ....[34]....
        /*215c*/ 	.word	0x000385b0


	//   ....[35]....
        /*2160*/ 	.word	0x00038600


	//   ....[36]....
        /*2164*/ 	.word	0x00038690


	//   ....[37]....
        /*2168*/ 	.word	0x00038720


	//   ....[38]....
        /*216c*/ 	.word	0x000387b0


	//   ....[39]....
        /*2170*/ 	.word	0x00038840


	//   ....[40]....
        /*2174*/ 	.word	0x000388d0


	//   ....[41]....
        /*2178*/ 	.word	0x00038960


	//   ....[42]....
        /*217c*/ 	.word	0x000389e0


	//   ....[43]....
        /*2180*/ 	.word	0x00038a30


	//   ....[44]....
        /*2184*/ 	.word	0x00038ad0


	//   ....[45]....
        /*2188*/ 	.word	0x00038b60


	//   ....[46]....
        /*218c*/ 	.word	0x00038bf0


	//   ....[47]....
        /*2190*/ 	.word	0x00038c40


	//   ....[48]....
        /*2194*/ 	.word	0x00038cd0


	//   ....[49]....
        /*2198*/ 	.word	0x00038d60


	//   ....[50]....
        /*219c*/ 	.word	0x00038df0


	//   ....[51]....
        /*21a0*/ 	.word	0x00038e80


	//   ....[52]....
        /*21a4*/ 	.word	0x00038f10


	//   ....[53]....
        /*21a8*/ 	.word	0x00038fa0


	//   ....[54]....
        /*21ac*/ 	.word	0x00039060


	//   ....[55]....
        /*21b0*/ 	.word	0x00039340


	//   ....[56]....
        /*21b4*/ 	.word	0x00039430


	//   ....[57]....
        /*21b8*/ 	.word	0x000394e0


	//   ....[58]....
        /*21bc*/ 	.word	0x00039560


	//   ....[59]....
        /*21c0*/ 	.word	0x00039690


	//   ....[60]....
        /*21c4*/ 	.word	0x000396f0


	//   ....[61]....
        /*21c8*/ 	.word	0x000397d0


	//   ....[62]....
        /*21cc*/ 	.word	0x00039830


	//   ....[63]....
        /*21d0*/ 	.word	0x00039910


	//   ....[64]....
        /*21d4*/ 	.word	0x00039970


	//   ....[65]....
        /*21d8*/ 	.word	0x00039a50


	//   ....[66]....
        /*21dc*/ 	.word	0x00039ab0


	//   ....[67]....
        /*21e0*/ 	.word	0x00039bd0


	//   ....[68]....
        /*21e4*/ 	.word	0x00039c30


	//   ....[69]....
        /*21e8*/ 	.word	0x00039d10


	//   ....[70]....
        /*21ec*/ 	.word	0x00039d70


	//   ....[71]....
        /*21f0*/ 	.word	0x00039e40


	//   ....[72]....
        /*21f4*/ 	.word	0x00039fe0


	//   ....[73]....
        /*21f8*/ 	.word	0x0003a070


	//   ....[74]....
        /*21fc*/ 	.word	0x0003a190


	//   ....[75]....
        /*2200*/ 	.word	0x0003a1e0


	//   ....[76]....
        /*2204*/ 	.word	0x0003a300


	//   ....[77]....
        /*2208*/ 	.word	0x0003a350


	//   ....[78]....
        /*220c*/ 	.word	0x0003a470


	//   ....[79]....
        /*2210*/ 	.word	0x0003a4c0


	//   ....[80]....
        /*2214*/ 	.word	0x0003a5c0


	//   ....[81]....
        /*2218*/ 	.word	0x0003a660


	//   ....[82]....
        /*221c*/ 	.word	0x0003a6c0


	//   ....[83]....
        /*2220*/ 	.word	0x0003a7b0


	//   ....[84]....
        /*2224*/ 	.word	0x0003a810


	//   ....[85]....
        /*2228*/ 	.word	0x0003a900


	//   ....[86]....
        /*222c*/ 	.word	0x0003a960


	//   ....[87]....
        /*2230*/ 	.word	0x0003aa00


	//   ....[88]....
        /*2234*/ 	.word	0x0003ab00


	//   ....[89]....
        /*2238*/ 	.word	0x0003ab70


	//   ....[90]....
        /*223c*/ 	.word	0x0003abd0


	//   ....[91]....
        /*2240*/ 	.word	0x0003ace0


	//   ....[92]....
        /*2244*/ 	.word	0x0003ad40


	//   ....[93]....
        /*2248*/ 	.word	0x0003ae50


	//   ....[94]....
        /*224c*/ 	.word	0x0003aeb0


	//   ....[95]....
        /*2250*/ 	.word	0x0003afc0


	//   ....[96]....
        /*2254*/ 	.word	0x0003b020


	//   ....[97]....
        /*2258*/ 	.word	0x0003b130


	//   ....[98]....
        /*225c*/ 	.word	0x0003b190


	//   ....[99]....
        /*2260*/ 	.word	0x0003b2a0


	//   ....[100]....
        /*2264*/ 	.word	0x0003b300


	//   ....[101]....
        /*2268*/ 	.word	0x0003b400


	//   ....[102]....
        /*226c*/ 	.word	0x0003b460


	//   ....[103]....
        /*2270*/ 	.word	0x0003b500


	//   ....[104]....
        /*2274*/ 	.word	0x0003b690


	//   ....[105]....
        /*2278*/ 	.word	0x0003b730


	//   ....[106]....
        /*227c*/ 	.word	0x0003b790


	//   ....[107]....
        /*2280*/ 	.word	0x0003b850


	//   ....[108]....
        /*2284*/ 	.word	0x0003b8b0


	//   ....[109]....
        /*2288*/ 	.word	0x0003b970


	//   ....[110]....
        /*228c*/ 	.word	0x0003b9d0


	//   ....[111]....
        /*2290*/ 	.word	0x0003ba90


	//   ....[112]....
        /*2294*/ 	.word	0x0003baf0


	//   ....[113]....
        /*2298*/ 	.word	0x0003bbb0


	//   ....[114]....
        /*229c*/ 	.word	0x0003bc10


	//   ....[115]....
        /*22a0*/ 	.word	0x0003bcd0


	//   ....[116]....
        /*22a4*/ 	.word	0x0003bd30


	//   ....[117]....
        /*22a8*/ 	.word	0x0003bdf0


	//   ....[118]....
        /*22ac*/ 	.word	0x0003be50


	//   ....[119]....
        /*22b0*/ 	.word	0x0003bf10


	//   ....[120]....
        /*22b4*/ 	.word	0x0003c000


	//   ....[121]....
        /*22b8*/ 	.word	0x0003c090


	//   ....[122]....
        /*22bc*/ 	.word	0x0003c0f0


	//   ....[123]....
        /*22c0*/ 	.word	0x0003c1b0


	//   ....[124]....
        /*22c4*/ 	.word	0x0003c210


	//   ....[125]....
        /*22c8*/ 	.word	0x0003c2d0


	//   ....[126]....
        /*22cc*/ 	.word	0x0003c330


	//   ....[127]....
        /*22d0*/ 	.word	0x0003c3f0


	//   ....[128]....
        /*22d4*/ 	.word	0x0003c450


	//   ....[129]....
        /*22d8*/ 	.word	0x0003c510


	//   ....[130]....
        /*22dc*/ 	.word	0x0003c570


	//   ....[131]....
        /*22e0*/ 	.word	0x0003c630


	//   ....[132]....
        /*22e4*/ 	.word	0x0003c690


	//   ....[133]....
        /*22e8*/ 	.word	0x0003c750


	//   ....[134]....
        /*22ec*/ 	.word	0x0003c7b0


	//   ....[135]....
        /*22f0*/ 	.word	0x0003c870


	//   ....[136]....
        /*22f4*/ 	.word	0x0003ca50


	//   ....[137]....
        /*22f8*/ 	.word	0x0003caf0


	//   ....[138]....
        /*22fc*/ 	.word	0x0003cc60


	//   ....[139]....
        /*2300*/ 	.word	0x0003ccd0


	//   ....[140]....
        /*2304*/ 	.word	0x0003cd40


	//   ....[141]....
        /*2308*/ 	.word	0x0003cdb0


	//   ....[142]....
        /*230c*/ 	.word	0x0003ce20


	//   ....[143]....
        /*2310*/ 	.word	0x0003cea0


	//   ....[144]....
        /*2314*/ 	.word	0x0003cf20


	//   ....[145]....
        /*2318*/ 	.word	0x0003cfb0


	//   ....[146]....
        /*231c*/ 	.word	0x0003d020


	//   ....[147]....
        /*2320*/ 	.word	0x0003d090


	//   ....[148]....
        /*2324*/ 	.word	0x0003d100


	//   ....[149]....
        /*2328*/ 	.word	0x0003d180


	//   ....[150]....
        /*232c*/ 	.word	0x0003d1f0


	//   ....[151]....
        /*2330*/ 	.word	0x0003d2a0


	//   ....[152]....
        /*2334*/ 	.word	0x0003d2f0


	//   ....[153]....
        /*2338*/ 	.word	0x0003d380


	//   ....[154]....
        /*233c*/ 	.word	0x0003d4b0


	//----- nvinfo : EIATTR_REG_RECONFIG
	.align		4
.L_574:
        /*2340*/ 	.byte	0x01, 0x54
	.zero		2


	//----- nvinfo : EIATTR_SYSCALL_OFFSETS
	.align		4
        /*2344*/ 	.byte	0x04, 0x46
        /*2346*/ 	.short	(.L_576 - .L_575)


	//   ....[0]....
.L_575:
        /*2348*/ 	.word	0x000025f0


	//   ....[1]....
        /*234c*/ 	.word	0x00002740


	//   ....[2]....
        /*2350*/ 	.word	0x0000db80


	//   ....[3]....
        /*2354*/ 	.word	0x0000e0d0


	//   ....[4]....
        /*2358*/ 	.word	0x0002c660


	//   ....[5]....
        /*235c*/ 	.word	0x0002c7f0


	//   ....[6]....
        /*2360*/ 	.word	0x0002c940


	//   ....[7]....
        /*2364*/ 	.word	0x0002ca90


	//   ....[8]....
        /*2368*/ 	.word	0x0002e160


	//----- nvinfo : EIATTR_MBARRIER_INSTR_OFFSETS
	.align		4
.L_576:
        /*236c*/ 	.byte	0x04, 0x39
        /*236e*/ 	.short	(.L_578 - .L_577)


	//   ....[0]....
.L_577:
        /*2370*/ 	.word	0x00000270
        /*2374*/ 	.word	0x000000ff
        /*2378*/ 	.word	0x00038800
        /*237c*/ 	.short	0x0100
        /*237e*/ 	.byte	0x08
	.zero		1


	//   ....[1]....
        /*2380*/ 	.word	0x00000280
        /*2384*/ 	.word	0x000000ff
        /*2388*/ 	.word	0x00038820
        /*238c*/ 	.short	0x0100
        /*238e*/ 	.byte	0x08
	.zero		1


	//   ....[2]....
        /*2390*/ 	.word	0x00000370
        /*2394*/ 	.word	0x000000ff
        /*2398*/ 	.word	0x00038830
        /*239c*/ 	.short	0x0100
        /*239e*/ 	.byte	0x08
	.zero		1


	//   ....[3]....
        /*23a0*/ 	.word	0x00000380
        /*23a4*/ 	.word	0x000000ff
        /*23a8*/ 	.word	0x00038840
        /*23ac*/ 	.short	0x0100
        /*23ae*/ 	.byte	0x08
	.zero		1


	//   ....[4]....
        /*23b0*/ 	.word	0x00000390
        /*23b4*/ 	.word	0x000000ff
        /*23b8*/ 	.word	0x00038838
        /*23bc*/ 	.short	0x0100
        /*23be*/ 	.byte	0x08
	.zero		1


	//   ....[5]....
        /*23c0*/ 	.word	0x000003a0
        /*23c4*/ 	.word	0x000000ff
        /*23c8*/ 	.word	0x00038848
        /*23cc*/ 	.short	0x0100
        /*23ce*/ 	.byte	0x08
	.zero		1


	//   ....[6]....
        /*23d0*/ 	.word	0x000004d0
        /*23d4*/ 	.word	0x000000ff
        /*23d8*/ 	.word	0x00038850
        /*23dc*/ 	.short	0x0100
        /*23de*/ 	.byte	0x08
	.zero		1


	//   ....[7]....
        /*23e0*/ 	.word	0x000004e0
        /*23e4*/ 	.word	0x000000ff
        /*23e8*/ 	.word	0x00038860
        /*23ec*/ 	.short	0x0100
        /*23ee*/ 	.byte	0x08
	.zero		1


	//   ....[8]....
        /*23f0*/ 	.word	0x000004f0
        /*23f4*/ 	.word	0x000000ff
        /*23f8*/ 	.word	0x00038858
        /*23fc*/ 	.short	0x0100
        /*23fe*/ 	.byte	0x08
	.zero		1


	//   ....[9]....
        /*2400*/ 	.word	0x00000500
        /*2404*/ 	.word	0x000000ff
        /*2408*/ 	.word	0x00038868
        /*240c*/ 	.short	0x0100
        /*240e*/ 	.byte	0x08
	.zero		1


	//   ....[10]....
        /*2410*/ 	.word	0x000005f0
        /*2414*/ 	.word	0x000000ff
        /*2418*/ 	.word	0x00038870
        /*241c*/ 	.short	0x0100
        /*241e*/ 	.byte	0x06
	.zero		1


	//   ....[11]....
        /*2420*/ 	.word	0x00000600
        /*2424*/ 	.word	0x000000ff
        /*2428*/ 	.word	0x00038880
        /*242c*/ 	.short	0x0100
        /*242e*/ 	.byte	0x06
	.zero		1


	//   ....[12]....
        /*2430*/ 	.word	0x00000610
        /*2434*/ 	.word	0x000000ff
        /*2438*/ 	.word	0x00038878
        /*243c*/ 	.short	0x0100
        /*243e*/ 	.byte	0x06
	.zero		1


	//   ....[13]....
        /*2440*/ 	.word	0x00000620
        /*2444*/ 	.word	0x000000ff
        /*2448*/ 	.word	0x00038888
        /*244c*/ 	.short	0x0100
        /*244e*/ 	.byte	0x06
	.zero		1


	//   ....[14]....
        /*2450*/ 	.word	0x00000750
        /*2454*/ 	.word	0x000000ff
        /*2458*/ 	.word	0x00038890
        /*245c*/ 	.short	0x0100
        /*245e*/ 	.byte	0x08
	.zero		1


	//   ....[15]....
        /*2460*/ 	.word	0x00000760
        /*2464*/ 	.word	0x000000ff
        /*2468*/ 	.word	0x000388a0
        /*246c*/ 	.short	0x0100
        /*246e*/ 	.byte	0x08
	.zero		1


	//   ....[16]....
        /*2470*/ 	.word	0x00000770
        /*2474*/ 	.word	0x000000ff
        /*2478*/ 	.word	0x00038898
        /*247c*/ 	.short	0x0100
        /*247e*/ 	.byte	0x08
	.zero		1


	//   ....[17]....
        /*2480*/ 	.word	0x00000780
        /*2484*/ 	.word	0x000000ff
        /*2488*/ 	.word	0x000388a8
        /*248c*/ 	.short	0x0100
        /*248e*/ 	.byte	0x08
	.zero		1


	//   ....[18]....
        /*2490*/ 	.word	0x000008c0
        /*2494*/ 	.word	0x000000ff
        /*2498*/ 	.word	0x000388b0
        /*249c*/ 	.short	0x0100
        /*249e*/ 	.byte	0x08
	.zero		1


	//   ....[19]....
        /*24a0*/ 	.word	0x000008d0
        /*24a4*/ 	.word	0x000000ff
        /*24a8*/ 	.word	0x000388c0
        /*24ac*/ 	.short	0x0100
        /*24ae*/ 	.byte	0x08
	.zero		1


	//   ....[20]....
        /*24b0*/ 	.word	0x000008e0
        /*24b4*/ 	.word	0x000000ff
        /*24b8*/ 	.word	0x000388b8
        /*24bc*/ 	.short	0x0100
        /*24be*/ 	.byte	0x08
	.zero		1


	//   ....[21]....
        /*24c0*/ 	.word	0x000008f0
        /*24c4*/ 	.word	0x000000ff
        /*24c8*/ 	.word	0x000388c8
        /*24cc*/ 	.short	0x0100
        /*24ce*/ 	.byte	0x08
	.zero		1


	//   ....[22]....
        /*24d0*/ 	.word	0x00003cf0
        /*24d4*/ 	.word	0x00000058
        /*24d8*/ 	.word	0x00038890
        /*24dc*/ 	.short	0x010a
        /*24de*/ 	.byte	0x3f
	.zero		1


	//   ....[23]....
        /*24e0*/ 	.word	0x00008110
        /*24e4*/ 	.word	0x00000058
        /*24e8*/ 	.word	0x00038890
        /*24ec*/ 	.short	0x010a
        /*24ee*/ 	.byte	0x3f
	.zero		1


	//   ....[24]....
        /*24f0*/ 	.word	0x0000c370
        /*24f4*/ 	.word	0x00000058
        /*24f8*/ 	.word	0x00038890
        /*24fc*/ 	.short	0x010a
        /*24fe*/ 	.byte	0x3f
	.zero		1


	//   ....[25]....
        /*2500*/ 	.word	0x0000ca60
        /*2504*/ 	.word	0x0000000b
        /*2508*/ 	.word	0x00000000
        /*250c*/ 	.short	0x0101
        /*250e*/ 	.byte	0x3f
	.zero		1


	//   ....[26]....
        /*2510*/ 	.word	0x0000caa0
        /*2514*/ 	.word	0x00000058
        /*2518*/ 	.word	0x000388b0
        /*251c*/ 	.short	0x010a
        /*251e*/ 	.byte	0x3f
	.zero		1


	//   ....[27]....
        /*2520*/ 	.word	0x0000d0b0
        /*2524*/ 	.word	0x00000058
        /*2528*/ 	.word	0x00000000
        /*252c*/ 	.short	0x0101
        /*252e*/ 	.byte	0x3f
	.zero		1


	//   ....[28]....
        /*2530*/ 	.word	0x0000de50
        /*2534*/ 	.word	0x00000017
        /*2538*/ 	.word	0x00038800
        /*253c*/ 	.short	0x010a
        /*253e*/ 	.byte	0x3f
	.zero		1


	//   ....[29]....
        /*2540*/ 	.word	0x0000dea0
        /*2544*/ 	.word	0x00000017
        /*2548*/ 	.word	0x00038800
        /*254c*/ 	.short	0x010a
        /*254e*/ 	.byte	0x3f
	.zero		1


	//   ....[30]....
        /*2550*/ 	.word	0x0000ec20
        /*2554*/ 	.word	0x00000017
        /*2558*/ 	.word	0x00038800
        /*255c*/ 	.short	0x010a
        /*255e*/ 	.byte	0x3f
	.zero		1


	//   ....[31]....
        /*2560*/ 	.word	0x000133c0
        /*2564*/ 	.word	0x00000017
        /*2568*/ 	.word	0x00038800
        /*256c*/ 	.short	0x010a
        /*256e*/ 	.byte	0x3f
	.zero		1


	//   ....[32]....
        /*2570*/ 	.word	0x00017700
        /*2574*/ 	.word	0x00000003
        /*2578*/ 	.word	0x00038830
        /*257c*/ 	.short	0x010a
        /*257e*/ 	.byte	0x3f
	.zero		1


	//   ....[33]....
        /*2580*/ 	.word	0x00017740
        /*2584*/ 	.word	0x00000003
        /*2588*/ 	.word	0x00038830
        /*258c*/ 	.short	0x010a
        /*258e*/ 	.byte	0x3f
	.zero		1


	//   ....[34]....
        /*2590*/ 	.word	0x00019d30
        /*2594*/ 	.word	0x0000002a
        /*2598*/ 	.word	0x00000000
        /*259c*/ 	.short	0x0101
        /*259e*/ 	.byte	0x3f
	.zero		1


	//   ....[35]....
        /*25a0*/ 	.word	0x0001a2a0
        /*25a4*/ 	.word	0x00000003
        /*25a8*/ 	.word	0x00038850
        /*25ac*/ 	.short	0x010a
        /*25ae*/ 	.byte	0x3f
	.zero		1


	//   ....[36]....
        /*25b0*/ 	.word	0x0001a2f0
        /*25b4*/ 	.word	0x00000003
        /*25b8*/ 	.word	0x00038850
        /*25bc*/ 	.short	0x010a
        /*25be*/ 	.byte	0x3f
	.zero		1


	//   ....[37]....
        /*25c0*/ 	.word	0x0001a640
        /*25c4*/ 	.word	0x00000003
        /*25c8*/ 	.word	0x00000000
        /*25cc*/ 	.short	0x0101
        /*25ce*/ 	.byte	0x3f
	.zero		1


	//   ....[38]....
        /*25d0*/ 	.word	0x0001a7f0
        /*25d4*/ 	.word	0x00000006
        /*25d8*/ 	.word	0x00038830
        /*25dc*/ 	.short	0x010a
        /*25de*/ 	.byte	0x3f
	.zero		1


	//   ....[39]....
        /*25e0*/ 	.word	0x0001a870
        /*25e4*/ 	.word	0x00000006
        /*25e8*/ 	.word	0x00038830
        /*25ec*/ 	.short	0x010a
        /*25ee*/ 	.byte	0x3f
	.zero		1


	//   ....[40]....
        /*25f0*/ 	.word	0x0001d570
        /*25f4*/ 	.word	0x0000009b
        /*25f8*/ 	.word	0x00000000
        /*25fc*/ 	.short	0x0101
        /*25fe*/ 	.byte	0x3f
	.zero		1


	//   ....[41]....
        /*2600*/ 	.word	0x0001df20
        /*2604*/ 	.word	0x00000006
        /*2608*/ 	.word	0x00038850
        /*260c*/ 	.short	0x010a
        /*260e*/ 	.byte	0x3f
	.zero		1


	//   ....[42]....
        /*2610*/ 	.word	0x0001df70
        /*2614*/ 	.word	0x00000006
        /*2618*/ 	.word	0x00038850
        /*261c*/ 	.short	0x010a
        /*261e*/ 	.byte	0x3f
	.zero		1


	//   ....[43]....
        /*2620*/ 	.word	0x0001e250
        /*2624*/ 	.word	0x00000006
        /*2628*/ 	.word	0x00000000
        /*262c*/ 	.short	0x0101
        /*262e*/ 	.byte	0x3f
	.zero		1


	//   ....[44]....
        /*2630*/ 	.word	0x0001e390
        /*2634*/ 	.word	0x00000006
        /*2638*/ 	.word	0x00038830
        /*263c*/ 	.short	0x010a
        /*263e*/ 	.byte	0x3f
	.zero		1


	//   ....[45]....
        /*2640*/ 	.word	0x0001e410
        /*2644*/ 	.word	0x00000006
        /*2648*/ 	.word	0x00038830
        /*264c*/ 	.short	0x010a
        /*264e*/ 	.byte	0x3f
	.zero		1


	//   ....[46]....
        /*2650*/ 	.word	0x00020350
        /*2654*/ 	.word	0x0000009a
        /*2658*/ 	.word	0x00000000
        /*265c*/ 	.short	0x0101
        /*265e*/ 	.byte	0x3f
	.zero		1


	//   ....[47]....
        /*2660*/ 	.word	0x00020d00
        /*2664*/ 	.word	0x00000006
        /*2668*/ 	.word	0x00038850
        /*266c*/ 	.short	0x010a
        /*266e*/ 	.byte	0x3f
	.zero		1


	//   ....[48]....
        /*2670*/ 	.word	0x00020d50
        /*2674*/ 	.word	0x00000006
        /*2678*/ 	.word	0x00038850
        /*267c*/ 	.short	0x010a
        /*267e*/ 	.byte	0x3f
	.zero		1


	//   ....[49]....
        /*2680*/ 	.word	0x00021030
        /*2684*/ 	.word	0x00000006
        /*2688*/ 	.word	0x00000000
        /*268c*/ 	.short	0x0101
        /*268e*/ 	.byte	0x3f
	.zero		1


	//   ....[50]....
        /*2690*/ 	.word	0x00025060
        /*2694*/ 	.word	0x00000008
        /*2698*/ 	.word	0x00000000
        /*269c*/ 	.short	0x0101
        /*269e*/ 	.byte	0x3f
	.zero		1


	//   ....[51]....
        /*26a0*/ 	.word	0x00025ad0
        /*26a4*/ 	.word	0x0000000e
        /*26a8*/ 	.word	0x00000000
        /*26ac*/ 	.short	0x0101
        /*26ae*/ 	.byte	0x3f
	.zero		1


	//   ....[52]....
        /*26b0*/ 	.word	0x0002b1e0
        /*26b4*/ 	.word	0x00000016
        /*26b8*/ 	.word	0x00038820
        /*26bc*/ 	.short	0x010a
        /*26be*/ 	.byte	0x3f
	.zero		1


	//   ....[53]....
        /*26c0*/ 	.word	0x0002b270
        /*26c4*/ 	.word	0x00000009
        /*26c8*/ 	.word	0x000388a0
        /*26cc*/ 	.short	0x010a
        /*26ce*/ 	.byte	0x3f
	.zero		1


	//   ....[54]....
        /*26d0*/ 	.word	0x0002b5c0
        /*26d4*/ 	.word	0x00000009
        /*26d8*/ 	.word	0x000388c0
        /*26dc*/ 	.short	0x010a
        /*26de*/ 	.byte	0x3f
	.zero		1


	//   ....[55]....
        /*26e0*/ 	.word	0x0002b9e0
        /*26e4*/ 	.word	0x00000009
        /*26e8*/ 	.word	0x000388a0
        /*26ec*/ 	.short	0x010a
        /*26ee*/ 	.byte	0x3f
	.zero		1


	//   ....[56]....
        /*26f0*/ 	.word	0x0002bd20
        /*26f4*/ 	.word	0x00000009
        /*26f8*/ 	.word	0x000388c0
        /*26fc*/ 	.short	0x010a
        /*26fe*/ 	.byte	0x3f
	.zero		1


	//   ....[57]....
        /*2700*/ 	.word	0x0002cea0
        /*2704*/ 	.word	0x00000006
        /*2708*/ 	.word	0x00038880
        /*270c*/ 	.short	0x010a
        /*270e*/ 	.byte	0x3f
	.zero		1


	//   ....[58]....
        /*2710*/ 	.word	0x0002d630
        /*2714*/ 	.word	0x00000006
        /*2718*/ 	.word	0x00038870
        /*271c*/ 	.short	0x0107
        /*271e*/ 	.byte	0x3f
	.zero		1


	//   ....[59]....
        /*2720*/ 	.word	0x0002d6f0
        /*2724*/ 	.word	0x00000006
        /*2728*/ 	.word	0x00038870
        /*272c*/ 	.short	0x0101
        /*272e*/ 	.byte	0x3f
	.zero		1


	//   ....[60]....
        /*2730*/ 	.word	0x0002d720
        /*2734*/ 	.word	0x00000006
        /*2738*/ 	.word	0x00038840
        /*273c*/ 	.short	0x010a
        /*273e*/ 	.byte	0x3f
	.zero		1


	//   ....[61]....
        /*2740*/ 	.word	0x0002de80
        /*2744*/ 	.word	0x00000006
        /*2748*/ 	.word	0x00038830
        /*274c*/ 	.short	0x0107
        /*274e*/ 	.byte	0x3f
	.zero		1


	//   ....[62]....
        /*2750*/ 	.word	0x0002df70
        /*2754*/ 	.word	0x00000006
        /*2758*/ 	.word	0x00038830
        /*275c*/ 	.short	0x0101
        /*275e*/ 	.byte	0x3f
	.zero		1


	//   ....[63]....
        /*2760*/ 	.word	0x0002ea70
        /*2764*/ 	.word	0x00000016
        /*2768*/ 	.word	0x00038800
        /*276c*/ 	.short	0x0107
        /*276e*/ 	.byte	0x3f
	.zero		1


	//   ....[64]....
        /*2770*/ 	.word	0x0002eb80
        /*2774*/ 	.word	0x00000016
        /*2778*/ 	.word	0x00038800
        /*277c*/ 	.short	0x0101
        /*277e*/ 	.byte	0x3f
	.zero		1


	//   ....[65]....
        /*2780*/ 	.word	0x0002ebb0
        /*2784*/ 	.word	0x00000016
        /*2788*/ 	.word	0x00038820
        /*278c*/ 	.short	0x010a
        /*278e*/ 	.byte	0x3f
	.zero		1


	//   ....[66]....
        /*2790*/ 	.word	0x0002eef0
        /*2794*/ 	.word	0x00000000
        /*2798*/ 	.word	0x00038880
        /*279c*/ 	.short	0x010a
        /*279e*/ 	.byte	0x3f
	.zero		1


	//   ....[67]....
        /*27a0*/ 	.word	0x0002f400
        /*27a4*/ 	.word	0x00000000
        /*27a8*/ 	.word	0x00038870
        /*27ac*/ 	.short	0x0107
        /*27ae*/ 	.byte	0x3f
	.zero		1


	//   ....[68]....
        /*27b0*/ 	.word	0x0002f4c0
        /*27b4*/ 	.word	0x00000000
        /*27b8*/ 	.word	0x00038870
        /*27bc*/ 	.short	0x0101
        /*27be*/ 	.byte	0x3f
	.zero		1


	//   ....[69]....
        /*27c0*/ 	.word	0x0002f4f0
        /*27c4*/ 	.word	0x00000000
        /*27c8*/ 	.word	0x00038840
        /*27cc*/ 	.short	0x010a
        /*27ce*/ 	.byte	0x3f
	.zero		1


	//   ....[70]....
        /*27d0*/ 	.word	0x0002f9e0
        /*27d4*/ 	.word	0x00000000
        /*27d8*/ 	.word	0x00038830
        /*27dc*/ 	.short	0x0107
        /*27de*/ 	.byte	0x3f
	.zero		1


	//   ....[71]....
        /*27e0*/ 	.word	0x0002faa0
        /*27e4*/ 	.word	0x00000000
        /*27e8*/ 	.word	0x00038830
        /*27ec*/ 	.short	0x0101
        /*27ee*/ 	.byte	0x3f
	.zero		1


	//   ....[72]....
        /*27f0*/ 	.word	0x0002fb30
        /*27f4*/ 	.word	0x00000002
        /*27f8*/ 	.word	0x00038870
        /*27fc*/ 	.short	0x010a
        /*27fe*/ 	.byte	0x3f
	.zero		1


	//   ....[73]....
        /*2800*/ 	.word	0x0002fbc0
        /*2804*/ 	.word	0x00000002
        /*2808*/ 	.word	0x00038860
        /*280c*/ 	.short	0x010a
        /*280e*/ 	.byte	0x3f
	.zero		1


	//   ....[74]....
        /*2810*/ 	.word	0x00030560
        /*2814*/ 	.word	0x00000002
        /*2818*/ 	.word	0x00038850
        /*281c*/ 	.short	0x0101
        /*281e*/ 	.byte	0x3f
	.zero		1


	//   ....[75]....
        /*2820*/ 	.word	0x000305f0
        /*2824*/ 	.word	0x00000002
        /*2828*/ 	.word	0x00000000
        /*282c*/ 	.short	0x0101
        /*282e*/ 	.byte	0x3f
	.zero		1


	//   ....[76]....
        /*2830*/ 	.word	0x000307b0
        /*2834*/ 	.word	0x00000000
        /*2838*/ 	.word	0x00038870
        /*283c*/ 	.short	0x010a
        /*283e*/ 	.byte	0x3f
	.zero		1


	//   ....[77]....
        /*2840*/ 	.word	0x00030830
        /*2844*/ 	.word	0x00000000
        /*2848*/ 	.word	0x00038860
        /*284c*/ 	.short	0x010a
        /*284e*/ 	.byte	0x3f
	.zero		1


	//   ....[78]....
        /*2850*/ 	.word	0x000311e0
        /*2854*/ 	.word	0x00000000
        /*2858*/ 	.word	0x00038850
        /*285c*/ 	.short	0x0101
        /*285e*/ 	.byte	0x3f
	.zero		1


	//   ....[79]....
        /*2860*/ 	.word	0x000312a0
        /*2864*/ 	.word	0x00000000
        /*2868*/ 	.word	0x00000000
        /*286c*/ 	.short	0x0101
        /*286e*/ 	.byte	0x3f
	.zero		1


	//   ....[80]....
        /*2870*/ 	.word	0x000323e0
        /*2874*/ 	.word	0x00000007
        /*2878*/ 	.word	0x00038820
        /*287c*/ 	.short	0x010a
        /*287e*/ 	.byte	0x3f
	.zero		1


	//   ....[81]....
        /*2880*/ 	.word	0x00032550
        /*2884*/ 	.word	0x00000005
        /*2888*/ 	.word	0x00038840
        /*288c*/ 	.short	0x010a
        /*288e*/ 	.byte	0x3f
	.zero		1


	//   ....[82]....
        /*2890*/ 	.word	0x000325f0
        /*2894*/ 	.word	0x00000003
        /*2898*/ 	.word	0x00038840
        /*289c*/ 	.short	0x010a
        /*289e*/ 	.byte	0x3f
	.zero		1


	//   ....[83]....
        /*28a0*/ 	.word	0x00032630
        /*28a4*/ 	.word	0x00000005
        /*28a8*/ 	.word	0x00038860
        /*28ac*/ 	.short	0x010a
        /*28ae*/ 	.byte	0x3f
	.zero		1


	//   ....[84]....
        /*28b0*/ 	.word	0x00032670
        /*28b4*/ 	.word	0x00000003
        /*28b8*/ 	.word	0x00038860
        /*28bc*/ 	.short	0x010a
        /*28be*/ 	.byte	0x3f
	.zero		1


	//   ....[85]....
        /*28c0*/ 	.word	0x000326b0
        /*28c4*/ 	.word	0x00000005
        /*28c8*/ 	.word	0x00038880
        /*28cc*/ 	.short	0x010a
        /*28ce*/ 	.byte	0x3f
	.zero		1


	//   ....[86]....
        /*28d0*/ 	.word	0x000326f0
        /*28d4*/ 	.word	0x00000003
        /*28d8*/ 	.word	0x00038880
        /*28dc*/ 	.short	0x010a
        /*28de*/ 	.byte	0x3f
	.zero		1


	//   ....[87]....
        /*28e0*/ 	.word	0x00032750
        /*28e4*/ 	.word	0x00000058
        /*28e8*/ 	.word	0x00038890
        /*28ec*/ 	.short	0x010a
        /*28ee*/ 	.byte	0x3f
	.zero		1


	//   ....[88]....
        /*28f0*/ 	.word	0x00032c60
        /*28f4*/ 	.word	0x00000058
        /*28f8*/ 	.word	0x00038890
        /*28fc*/ 	.short	0x010a
        /*28fe*/ 	.byte	0x3f
	.zero		1


	//   ....[89]....
        /*2900*/ 	.word	0x00033170
        /*2904*/ 	.word	0x00000058
        /*2908*/ 	.word	0x00038890
        /*290c*/ 	.short	0x010a
        /*290e*/ 	.byte	0x3f
	.zero		1


	//   ....[90]....
        /*2910*/ 	.word	0x00033640
        /*2914*/ 	.word	0x00000058
        /*2918*/ 	.word	0x000388b0
        /*291c*/ 	.short	0x010a
        /*291e*/ 	.byte	0x3f
	.zero		1


	//   ....[91]....
        /*2920*/ 	.word	0x00033e30
        /*2924*/ 	.word	0x00000017
        /*2928*/ 	.word	0x00038800
        /*292c*/ 	.short	0x010a
        /*292e*/ 	.byte	0x3f
	.zero		1


	//   ....[92]....
        /*2930*/ 	.word	0x00034770
        /*2934*/ 	.word	0x00000017
        /*2938*/ 	.word	0x00038800
        /*293c*/ 	.short	0x010a
        /*293e*/ 	.byte	0x3f
	.zero		1


	//   ....[93]....
        /*2940*/ 	.word	0x000347c0
        /*2944*/ 	.word	0x00000003
        /*2948*/ 	.word	0x00038830
        /*294c*/ 	.short	0x010a
        /*294e*/ 	.byte	0x3f
	.zero		1


	//   ....[94]....
        /*2950*/ 	.word	0x00034810
        /*2954*/ 	.word	0x00000003
        /*2958*/ 	.word	0x00038850
        /*295c*/ 	.short	0x010a
        /*295e*/ 	.byte	0x3f
	.zero		1


	//   ....[95]....
        /*2960*/ 	.word	0x00034860
        /*2964*/ 	.word	0x00000006
        /*2968*/ 	.word	0x00038830
        /*296c*/ 	.short	0x010a
        /*296e*/ 	.byte	0x3f
	.zero		1


	//   ....[96]....
        /*2970*/ 	.word	0x000348b0
        /*2974*/ 	.word	0x00000006
        /*2978*/ 	.word	0x00038850
        /*297c*/ 	.short	0x010a
        /*297e*/ 	.byte	0x3f
	.zero		1


	//   ....[97]....
        /*2980*/ 	.word	0x00034900
        /*2984*/ 	.word	0x00000006
        /*2988*/ 	.word	0x00038830
        /*298c*/ 	.short	0x010a
        /*298e*/ 	.byte	0x3f
	.zero		1


	//   ....[98]....
        /*2990*/ 	.word	0x00034950
        /*2994*/ 	.word	0x00000006
        /*2998*/ 	.word	0x00038850
        /*299c*/ 	.short	0x010a
        /*299e*/ 	.byte	0x3f
	.zero		1


	//   ....[99]....
        /*29a0*/ 	.word	0x00039120
        /*29a4*/ 	.word	0x00000016
        /*29a8*/ 	.word	0x00038820
        /*29ac*/ 	.short	0x010a
        /*29ae*/ 	.byte	0x3f
	.zero		1


	//   ....[100]....
        /*29b0*/ 	.word	0x00039170
        /*29b4*/ 	.word	0x00000009
        /*29b8*/ 	.word	0x000388a0
        /*29bc*/ 	.short	0x010a
        /*29be*/ 	.byte	0x3f
	.zero		1


	//   ....[101]....
        /*29c0*/ 	.word	0x000391c0
        /*29c4*/ 	.word	0x00000009
        /*29c8*/ 	.word	0x000388c0
        /*29cc*/ 	.short	0x010a
        /*29ce*/ 	.byte	0x3f
	.zero		1


	//   ....[102]....
        /*29d0*/ 	.word	0x00039210
        /*29d4*/ 	.word	0x00000009
        /*29d8*/ 	.word	0x000388a0
        /*29dc*/ 	.short	0x010a
        /*29de*/ 	.byte	0x3f
	.zero		1


	//   ....[103]....
        /*29e0*/ 	.word	0x00039260
        /*29e4*/ 	.word	0x00000009
        /*29e8*/ 	.word	0x000388c0
        /*29ec*/ 	.short	0x010a
        /*29ee*/ 	.byte	0x3f
	.zero		1


	//   ....[104]....
        /*29f0*/ 	.word	0x00039380
        /*29f4*/ 	.word	0x00000006
        /*29f8*/ 	.word	0x00038880
        /*29fc*/ 	.short	0x010a
        /*29fe*/ 	.byte	0x3f
	.zero		1


	//   ....[105]....
        /*2a00*/ 	.word	0x00039f30
        /*2a04*/ 	.word	0x00000006
        /*2a08*/ 	.word	0x00038840
        /*2a0c*/ 	.short	0x010a
        /*2a0e*/ 	.byte	0x3f
	.zero		1


	//   ....[106]....
        /*2a10*/ 	.word	0x0003b590
        /*2a14*/ 	.word	0x00000016
        /*2a18*/ 	.word	0x00038820
        /*2a1c*/ 	.short	0x010a
        /*2a1e*/ 	.byte	0x3f
	.zero		1


	//   ....[107]....
        /*2a20*/ 	.word	0x0003b5e0
        /*2a24*/ 	.word	0x00000000
        /*2a28*/ 	.word	0x00038880
        /*2a2c*/ 	.short	0x010a
        /*2a2e*/ 	.byte	0x3f
	.zero		1


	//   ....[108]....
        /*2a30*/ 	.word	0x0003bf50
        /*2a34*/ 	.word	0x00000000
        /*2a38*/ 	.word	0x00038840
        /*2a3c*/ 	.short	0x010a
        /*2a3e*/ 	.byte	0x3f
	.zero		1


	//   ....[109]....
        /*2a40*/ 	.word	0x0003c8b0
        /*2a44*/ 	.word	0x00000002
        /*2a48*/ 	.word	0x00038870
        /*2a4c*/ 	.short	0x010a
        /*2a4e*/ 	.byte	0x3f
	.zero		1


	//   ....[110]....
        /*2a50*/ 	.word	0x0003c900
        /*2a54*/ 	.word	0x00000002
        /*2a58*/ 	.word	0x00038860
        /*2a5c*/ 	.short	0x010a
        /*2a5e*/ 	.byte	0x3f
	.zero		1


	//   ....[111]....
        /*2a60*/ 	.word	0x0003c950
        /*2a64*/ 	.word	0x00000000
        /*2a68*/ 	.word	0x00038870
        /*2a6c*/ 	.short	0x010a
        /*2a6e*/ 	.byte	0x3f
	.zero		1


	//   ....[112]....
        /*2a70*/ 	.word	0x0003c9a0
        /*2a74*/ 	.word	0x00000000
        /*2a78*/ 	.word	0x00038860
        /*2a7c*/ 	.short	0x010a
        /*2a7e*/ 	.byte	0x3f
	.zero		1


	//   ....[113]....
        /*2a80*/ 	.word	0x0003d3d0
        /*2a84*/ 	.word	0x00000007
        /*2a88*/ 	.word	0x00038820
        /*2a8c*/ 	.short	0x010a
        /*2a8e*/ 	.byte	0x3f
	.zero		1


	//   ....[114]....
        /*2a90*/ 	.word	0x0003d570
        /*2a94*/ 	.word	0x00000005
        /*2a98*/ 	.word	0x00038840
        /*2a9c*/ 	.short	0x010a
        /*2a9e*/ 	.byte	0x3f
	.zero		1


	//   ....[115]....
        /*2aa0*/ 	.word	0x0003d5c0
        /*2aa4*/ 	.word	0x00000003
        /*2aa8*/ 	.word	0x00038840
        /*2aac*/ 	.short	0x010a
        /*2aae*/ 	.byte	0x3f
	.zero		1


	//   ....[116]....
        /*2ab0*/ 	.word	0x0003d610
        /*2ab4*/ 	.word	0x00000005
        /*2ab8*/ 	.word	0x00038860
        /*2abc*/ 	.short	0x010a
        /*2abe*/ 	.byte	0x3f
	.zero		1


	//   ....[117]....
        /*2ac0*/ 	.word	0x0003d660
        /*2ac4*/ 	.word	0x00000003
        /*2ac8*/ 	.word	0x00038860
        /*2acc*/ 	.short	0x010a
        /*2ace*/ 	.byte	0x3f
	.zero		1


	//   ....[118]....
        /*2ad0*/ 	.word	0x0003d6b0
        /*2ad4*/ 	.word	0x00000005
        /*2ad8*/ 	.word	0x00038880
        /*2adc*/ 	.short	0x010a
        /*2ade*/ 	.byte	0x3f
	.zero		1


	//----- nvinfo : EIATTR_NUM_MBARRIERS
	.align		4
.L_578:
        /*2ae0*/ 	.byte	0x03, 0x38
        /*2ae2*/ 	.short	0x0016


	//----- nvinfo : EIATTR_EXIT_INSTR_OFFSETS
	.align		4
        /*2ae4*/ 	.byte	0x04, 0x1c
        /*2ae6*/ 	.short	(.L_580 - .L_579)


	//   ....[0]....
.L_579:
        /*2ae8*/ 	.word	0x00032740


	//----- nvinfo : EIATTR_MAX_THREADS
	.align		4
.L_580:
        /*2aec*/ 	.byte	0x04, 0x05
        /*2aee*/ 	.short	(.L_582 - .L_581)
.L_581:
        /*2af0*/ 	.word	0x00000180
        /*2af4*/ 	.word	0x00000001
        /*2af8*/ 	.word	0x00000001


	//----- nvinfo : EIATTR_CRS_STACK_SIZE
	.align		4
.L_582:
        /*2afc*/ 	.byte	0x04, 0x1e
        /*2afe*/ 	.short	(.L_584 - .L_583)
.L_583:
        /*2b00*/ 	.word	0x00000000


	//----- nvinfo : EIATTR_CBANK_PARAM_SIZE
	.align		4
.L_584:
        /*2b04*/ 	.byte	0x03, 0x19
        /*2b06*/ 	.short	0x0af0


	//----- nvinfo : EIATTR_PARAM_CBANK
	.align		4
        /*2b08*/ 	.byte	0x04, 0x0a
        /*2b0a*/ 	.short	(.L_586 - .L_585)
	.align		4
.L_585:
        /*2b0c*/ 	.word	index@(.nv.constant0._ZN7cutlass13device_kernelIN5flash11enable_sm90INS1_16FlashAttnFwdSm90INS1_25CollectiveMainloopFwdSm90ILi2EN4cute5tupleIJNS5_1CILi1EEES8_S8_EEENS6_IJNS7_ILi128EEESA_NS7_ILi256EEEEEELi256ENS_12float_e4m3_tEfNS_4arch4Sm90ELb1ELb0ELb1ELb1ELb1ELb1ELb0ELb1ELb0ELb1ELb1ELb0EEENS1_21CollectiveEpilogueFwdINS6_IJSA_SB_SA_EEES9_NS_10bfloat16_tESF_Li256ELb1ELb1ELb1ELb1EEENS1_36VarlenDynamicPersistentTileSchedulerILi128ELi128ELi256ELi128ELb1ELb1ELb1ELb1ELb1ELb1EEEEEEEEEvNT_6ParamsE)
        /*2b10*/ 	.short	0x0210
        /*2b12*/ 	.short	0x0af0


	//----- nvinfo : EIATTR_SW_WAR
	.align		4
.L_586:
        /*2b14*/ 	.byte	0x04, 0x36
        /*2b16*/ 	.short	(.L_588 - .L_587)
.L_587:
        /*2b18*/ 	.word	0x00000008
.L_588:


//--------------------- .nv.info._ZN7cutlass13device_kernelIN5flash11enable_sm90INS1_16FlashAttnFwdSm90INS1_25CollectiveMainloopFwdSm90ILi2EN4cute5tupleIJNS5_1CILi1EEES8_S8_EEENS6_IJNS7_ILi128EEENS7_ILi160EEENS7_ILi192EEEEEELi192ENS_12float_e4m3_tEfNS_4arch4Sm90ELb0ELb0ELb1ELb0ELb1ELb0ELb0ELb1ELb1ELb1ELb1ELb0EEENS1_21CollectiveEpilogueFwdINS6_IJSA_SC_SB_EEES9_NS_10bfloat16_tESG_Li256ELb0ELb1ELb1ELb1EEENS1_19SingleTileSchedulerILb0ELb1ELb1ELi128EEEEEEEEEvNT_6ParamsE --------------------------
	.section	.nv.info._ZN7cutlass13device_kernelIN5flash11enable_sm90INS1_16FlashAttnFwdSm90INS1_25CollectiveMainloopFwdSm90ILi2EN4cute5tupleIJNS5_1CILi1EEES8_S8_EEENS6_IJNS7_ILi128EEENS7_ILi160EEENS7_ILi192EEEEEELi192ENS_12float_e4m3_tEfNS_4arch4Sm90ELb0ELb0ELb1ELb0ELb1ELb0ELb0ELb1ELb1ELb1ELb1ELb0EEENS1_21CollectiveEpilogueFwdINS6_IJSA_SC_SB_EEES9_NS_10bfloat16_tESG_Li256ELb0ELb1ELb1ELb1EEENS1_19SingleTileSchedulerILb0ELb1ELb1ELi128EEEEEEEEEvNT_6ParamsE,"",@"SHT_CUDA_INFO"
	.sectionflags	@""
	.align	4


	//----- nvinfo : EIATTR_CUDA_API_VERSION
	.align		4
        /*0000*/ 	.byte	0x04, 0x37
        /*0002*/ 	.short	(.L_590 - .L_589)
.L_589:
        /*0004*/ 	.word	0x00000082


	//----- nvinfo : EIATTR_KPARAM_INFO
	.align		4
.L_590:
        /*0008*/ 	.byte	0x04, 0x17
        /*000a*/ 	.short	(.L_592 - .L_591)
.L_591:
        /*000c*/ 	.word	0x00000000
        /*0010*/ 	.short	0x0000
        /*0012*/ 	.short	0x0070
        /*0014*/ 	.byte	0x00, 0xf0, 0x01, 0x28


	//----- nvinfo : EIATTR_SPARSE_MMA_MASK
	.align		4
.L_592:
        /*0018*/ 	.byte	0x03, 0x50
        /*001a*/ 	.short	0x0000


	//----- nvinfo : EIATTR_MAXREG_COUNT
	.align		4
        /*001c*/ 	.byte	0x03, 0x1b
        /*001e*/ 	.short	0x00a8


	//----- nvinfo : EIATTR_NUM_BARRIERS
	.align		4
        /*0020*/ 	.byte	0x02, 0x4c
        /*0022*/ 	.byte	0x10
	.zero		1


	//----- nvinfo : EIATTR_EXTERNS
	.align		4
        /*0024*/ 	.byte	0x04, 0x0f
        /*0026*/ 	.short	(.L_594 - .L_593)


	//   ....[0]....
	.align		4
.L_593:
        /*0028*/ 	.word	index@(__assertfail)


	//----- nvinfo : EIATTR_ANNOTATIONS
	.align		4
.L_594:
        /*002c*/ 	.byte	0x04, 0x55
        /*002e*/ 	.short	(.L_596 - .L_595)


	//   ....[0]....
.L_595:
        /*0030*/ 	.word	0x00000001
        /*0034*/ 	.byte	0x10, 0xdc, 0x00, 0x00, 0x01, 0x00, 0x00, 0x00, 0x80, 0xdc, 0x00, 0x00, 0x01, 0x00, 0x00, 0x00
        /*0044*/ 	.byte	0x80, 0xe2, 0x00, 0x00, 0x01, 0x00, 0x00, 0x00, 0x50, 0xe5, 0x00, 0x00, 0x01, 0x00, 0x00, 0x00
        /*0054*/ 	.byte	0xc0, 0xf9, 0x00, 0x00, 0x01, 0x00, 0x00, 0x00, 0xe0, 0xf9, 0x00, 0x00, 0x01, 0x00, 0x00, 0x00
        /*0064*/ 	.byte	0x70, 0x05, 0x01, 0x00, 0x01, 0x00, 0x00, 0x00, 0xb0, 0x27, 0x01, 0x00, 0x01, 0x00, 0x00, 0x00
        /*0074*/ 	.byte	0x90, 0x42, 0x01, 0x00


	//----- nvinfo : EIATTR_MERCURY_ISA_VERSION
	.align		4
.L_596:
        /*0078*/ 	.byte	0x03, 0x5f
        /*007a*/ 	.short	0x0101


	//----- nvinfo : EIATTR_INT_WARP_WIDE_INSTR_OFFSETS
	.align		4
        /*007c*/ 	.byte	0x04, 0x31
        /*007e*/ 	.short	(.L_598 - .L_597)


	//   ....[0]....
.L_597:
        /*0080*/ 	.word	0x000000c0


	//   ....[1]....
        /*0084*/ 	.word	0x000000d0


	//   ....[2]....
        /*0088*/ 	.word	0x00000170


	//----- nvinfo : EIATTR_COOP_GROUP_MASK_REGIDS
	.align		4
.L_598:
        /*008c*/ 	.byte	0x04, 0x29
        /*008e*/ 	.short	(.L_600 - .L_599)


	//   ....[0]....
.L_599:
        /*0090*/ 	.word	0xffffffff


	//   ....[1]....
        /*0094*/ 	.word	0xffffffff


	//   ....[2]....
        /*0098*/ 	.word	0xffffffff


	//   ....[3]....
        /*009c*/ 	.word	0xffffffff


	//   ....[4]....
        /*00a0*/ 	.word	0xffffffff


	//   ....[5]....
        /*00a4*/ 	.word	0xffffffff


	//   ....[6]....
        /*00a8*/ 	.word	0xffffffff


	//   ....[7]....
        /*00ac*/ 	.word	0xffffffff


	//   ....[8]....
        /*00b0*/ 	.word	0xffffffff


	//   ....[9]....
        /*00b4*/ 	.word	0xffffffff


	//   ....[10]....
        /*00b8*/ 	.word	0xffffffff


	//   ....[11]....
        /*00bc*/ 	.word	0xffffffff


	//   ....[12]....
        /*00c0*/ 	.word	0xffffffff


	//   ....[13]....
        /*00c4*/ 	.word	0xffffffff


	//   ....[14]....
        /*00c8*/ 	.word	0xffffffff


	//   ....[15]....
        /*00cc*/ 	.word	0xffffffff


	//   ....[16]....
        /*00d0*/ 	.word	0xffffffff


	//   ....[17]....
        /*00d4*/ 	.word	0xffffffff


	//   ....[18]....
        /*00d8*/ 	.word	0xffffffff


	//   ....[19]....
        /*00dc*/ 	.word	0xffffffff


	//   ....[20]....
        /*00e0*/ 	.word	0xffffffff


	//   ....[21]....
        /*00e4*/ 	.word	0xffffffff


	//   ....[22]....
        /*00e8*/ 	.word	0xffffffff


	//   ....[23]....
        /*00ec*/ 	.word	0xffffffff


	//   ....[24]....
        /*00f0*/ 	.word	0xffffffff


	//   ....[25]....
        /*00f4*/ 	.word	0xffffffff


	//   ....[26]....
        /*00f8*/ 	.word	0xffffffff


	//   ....[27]....
        /*00fc*/ 	.word	0xffffffff


	//   ....[28]....
        /*0100*/ 	.word	0xffffffff


	//   ....[29]....
        /*0104*/ 	.word	0xffffffff


	//   ....[30]....
        /*0108*/ 	.word	0xffffffff


	//   ....[31]....
        /*010c*/ 	.word	0xffffffff


	//   ....[32]....
        /*0110*/ 	.word	0xffffffff


	//   ....[33]....
        /*0114*/ 	.word	0xffffffff


	//   ....[34]....
        /*0118*/ 	.word	0xffffffff


	//   ....[35]....
        /*011c*/ 	.word	0xffffffff


	//   ....[36]....
        /*0120*/ 	.word	0xffffffff


	//   ....[37]....
        /*0124*/ 	.word	0xffffffff


	//   ....[38]....
        /*0128*/ 	.word	0xffffffff


	//   ....[39]....
        /*012c*/ 	.word	0xffffffff


	//   ....[40]....
        /*0130*/ 	.word	0xffffffff


	//   ....[41]....
        /*0134*/ 	.word	0xffffffff


	//   ....[42]....
        /*0138*/ 	.word	0xffffffff


	//   ....[43]....
        /*013c*/ 	.word	0xffffffff


	//   ....[44]....
        /*0140*/ 	.word	0xffffffff


	//   ....[45]....
        /*0144*/ 	.word	0xffffffff


	//   ....[46]....
        /*0148*/ 	.word	0xffffffff


	//   ....[47]....
        /*014c*/ 	.word	0xffffffff


	//   ....[48]....
        /*0150*/ 	.word	0xffffffff


	//   ....[49]....
        /*0154*/ 	.word	0xffffffff


	//   ....[50]....
        /*0158*/ 	.word	0xffffffff


	//   ....[51]....
        /*015c*/ 	.word	0xffffffff


	//   ....[52]....
        /*0160*/ 	.word	0xffffffff


	//   ....[53]....
        /*0164*/ 	.word	0xffffffff


	//   ....[54]....
        /*0168*/ 	.word	0xffffffff


	//   ....[55]....
        /*016c*/ 	.word	0xffffffff


	//   ....[56]....
        /*0170*/ 	.word	0xffffffff


	//   ....[57]....
        /*0174*/ 	.word	0xffffffff


	//   ....[58]....
        /*0178*/ 	.word	0xffffffff


	//   ....[59]....
        /*017c*/ 	.word	0xffffffff


	//   ....[60]....
        /*0180*/ 	.word	0xffffffff


	//   ....[61]....
        /*0184*/ 	.word	0xffffffff


	//   ....[62]....
        /*0188*/ 	.word	0xffffffff


	//   ....[63]....
        /*018c*/ 	.word	0xffffffff


	//   ....[64]....
        /*0190*/ 	.word	0xffffffff


	//   ....[65]....
        /*0194*/ 	.word	0xffffffff


	//   ....[66]....
        /*0198*/ 	.word	0xffffffff


	//   ....[67]....
        /*019c*/ 	.word	0xffffffff


	//   ....[68]....
        /*01a0*/ 	.word	0xffffffff


	//   ....[69]....
        /*01a4*/ 	.word	0xffffffff


	//   ....[70]....
        /*01a8*/ 	.word	0xffffffff


	//   ....[71]....
        /*01ac*/ 	.word	0xffffffff


	//   ....[72]....
        /*01b0*/ 	.word	0xffffffff


	//   ....[73]....
        /*01b4*/ 	.word	0xffffffff


	//   ....[74]....
        /*01b8*/ 	.word	0xffffffff


	//   ....[75]....
        /*01bc*/ 	.word	0xffffffff


	//   ....[76]....
        /*01c0*/ 	.word	0xffffffff


	//   ....[77]....
        /*01c4*/ 	.word	0xffffffff


	//   ....[78]....
        /*01c8*/ 	.word	0xffffffff


	//   ....[79]....
        /*01cc*/ 	.word	0xffffffff


	//   ....[80]....
        /*01d0*/ 	.word	0xffffffff


	//   ....[81]....
        /*01d4*/ 	.word	0xffffffff


	//   ....[82]....
        /*01d8*/ 	.word	0xffffffff


	//   ....[83]....
        /*01dc*/ 	.word	0xffffffff


	//   ....[84]....
        /*01e0*/ 	.word	0xffffffff


	//   ....[85]....
        /*01e4*/ 	.word	0xffffffff


	//   ....[86]....
        /*01e8*/ 	.word	0xffffffff


	//   ....[87]....
        /*01ec*/ 	.word	0xffffffff


	//   ....[88]....
        /*01f0*/ 	.word	0xffffffff


	//   ....[89]....
        /*01f4*/ 	.word	0xffffffff


	//   ....[90]....
        /*01f8*/ 	.word	0xffffffff


	//   ....[91]....
        /*01fc*/ 	.word	0xffffffff


	//   ....[92]....
        /*0200*/ 	.word	0xffffffff


	//   ....[93]....
        /*0204*/ 	.word	0xffffffff


	//   ....[94]....
        /*0208*/ 	.word	0xffffffff


	//   ....[95]....
        /*020c*/ 	.word	0xffffffff


	//   ....[96]....
        /*0210*/ 	.word	0xffffffff


	//   ....[97]....
        /*0214*/ 	.word	0xffffffff


	//   ....[98]....
        /*0218*/ 	.word	0xffffffff


	//   ....[99]....
        /*021c*/ 	.word	0xffffffff


	//   ....[100]....
        /*0220*/ 	.word	0xffffffff


	//   ....[101]....
        /*0224*/ 	.word	0xffffffff


	//   ....[102]....
        /*0228*/ 	.word	0xffffffff


	//   ....[103]....
        /*022c*/ 	.word	0xffffffff


	//   ....[104]....
        /*0230*/ 	.word	0xffffffff


	//   ....[105]....
        /*0234*/ 	.word	0xffffffff


	//   ....[106]....
        /*0238*/ 	.word	0xffffffff


	//   ....[107]....
        /*023c*/ 	.word	0xffffffff


	//   ....[108]....
        /*0240*/ 	.word	0xffffffff


	//   ....[109]....
        /*0244*/ 	.word	0xffffffff


	//   ....[110]....
        /*0248*/ 	.word	0xffffffff


	//   ....[111]....
        /*024c*/ 	.word	0xffffffff


	//   ....[112]....
        /*0250*/ 	.word	0xffffffff


	//   ....[113]....
        /*0254*/ 	.word	0xffffffff


	//   ....[114]....
        /*0258*/ 	.word	0xffffffff


	//   ....[115]....
        /*025c*/ 	.word	0xffffffff


	//   ....[116]....
        /*0260*/ 	.word	0xffffffff


	//   ....[117]....
        /*0264*/ 	.word	0xffffffff


	//   ....[118]....
        /*0268*/ 	.word	0xffffffff


	//   ....[119]....
        /*026c*/ 	.word	0xffffffff


	//   ....[120]....
        /*0270*/ 	.word	0xffffffff


	//   ....[121]....
        /*0274*/ 	.word	0xffffffff


	//   ....[122]....
        /*0278*/ 	.word	0xffffffff


	//   ....[123]....
        /*027c*/ 	.word	0xffffffff


	//   ....[124]....
        /*0280*/ 	.word	0xffffffff


	//   ....[125]....
        /*0284*/ 	.word	0xffffffff


	//   ....[126]....
        /*0288*/ 	.word	0xffffffff


	//   ....[127]....
        /*028c*/ 	.word	0xffffffff


	//   ....[128]....
        /*0290*/ 	.word	0xffffffff


	//   ....[129]....
        /*0294*/ 	.word	0xffffffff


	//   ....[130]....
        /*0298*/ 	.word	0xffffffff


	//   ....[131]....
        /*029c*/ 	.word	0xffffffff


	//   ....[132]....
        /*02a0*/ 	.word	0xffffffff


	//   ....[133]....
        /*02a4*/ 	.word	0xffffffff


	//   ....[134]....
        /*02a8*/ 	.word	0xffffffff


	//   ....[135]....
        /*02ac*/ 	.word	0xffffffff


	//   ....[136]....
        /*02b0*/ 	.word	0xffffffff


	//   ....[137]....
        /*02b4*/ 	.word	0xffffffff


	//   ....[138]....
        /*02b8*/ 	.word	0xffffffff


	//   ....[139]....
        /*02bc*/ 	.word	0xffffffff


	//   ....[140]....
        /*02c0*/ 	.word	0xffffffff


	//   ....[141]....
        /*02c4*/ 	.word	0xffffffff


	//   ....[142]....
        /*02c8*/ 	.word	0xffffffff


	//   ....[143]....
        /*02cc*/ 	.word	0xffffffff


	//   ....[144]....
        /*02d0*/ 	.word	0xffffffff


	//   ....[145]....
        /*02d4*/ 	.word	0xffffffff


	//   ....[146]....
        /*02d8*/ 	.word	0xffffffff


	//   ....[147]....
        /*02dc*/ 	.word	0xffffffff


	//   ....[148]....
        /*02e0*/ 	.word	0xffffffff


	//   ....[149]....
        /*02e4*/ 	.word	0xffffffff


	//   ....[150]....
        /*02e8*/ 	.word	0xffffffff


	//   ....[151]....
        /*02ec*/ 	.word	0xffffffff


	//   ....[152]....
        /*02f0*/ 	.word	0xffffffff


	//   ....[153]....
        /*02f4*/ 	.word	0xffffffff


	//   ....[154]....
        /*02f8*/ 	.word	0xffffffff


	//   ....[155]....
        /*02fc*/ 	.word	0xffffffff


	//   ....[156]....
        /*0300*/ 	.word	0xffffffff


	//   ....[157]....
        /*0304*/ 	.word	0xffffffff


	//   ....[158]....
        /*0308*/ 	.word	0xffffffff


	//   ....[159]....
        /*030c*/ 	.word	0xffffffff


	//   ....[160]....
        /*0310*/ 	.word	0xffffffff


	//   ....[161]....
        /*0314*/ 	.word	0xffffffff


	//   ....[162]....
        /*0318*/ 	.word	0xffffffff


	//   ....[163]....
        /*031c*/ 	.word	0xffffffff


	//   ....[164]....
        /*0320*/ 	.word	0xffffffff


	//   ....[165]....
        /*0324*/ 	.word	0xffffffff


	//   ....[166]....
        /*0328*/ 	.word	0xffffffff


	//   ....[167]....
        /*032c*/ 	.word	0xffffffff


	//   ....[168]....
        /*0330*/ 	.word	0xffffffff


	//   ....[169]....
        /*0334*/ 	.word	0xffffffff


	//   ....[170]....
        /*0338*/ 	.word	0xffffffff


	//   ....[171]....
        /*033c*/ 	.word	0xffffffff


	//   ....[172]....
        /*0340*/ 	.word	0xffffffff


	//   ....[173]....
        /*0344*/ 	.word	0x0500000f


	//   ....[174]....
        /*0348*/ 	.word	0x0500000f


	//   ....[175]....
        /*034c*/ 	.word	0x0500000f


	//   ....[176]....
        /*0350*/ 	.word	0x0500000f


	//   ....[177]....
        /*0354*/ 	.word	0x0500000f


	//   ....[178]....
        /*0358*/ 	.word	0x0500000f


	//   ....[179]....
        /*035c*/ 	.word	0x0500000f


	//   ....[180]....
        /*0360*/ 	.word	0x0500000f


	//   ....[181]....
        /*0364*/ 	.word	0x0500000f


	//   ....[182]....
        /*0368*/ 	.word	0x0500000f


	//   ....[183]....
        /*036c*/ 	.word	0x0500000f


	//   ....[184]....
        /*0370*/ 	.word	0x0500000f


	//   ....[185]....
        /*0374*/ 	.word	0x0500000f


	//   ....[186]....
        /*0378*/ 	.word	0x0500000f


	//   ....[187]....
        /*037c*/ 	.word	0x0500000f


	//   ....[188]....
        /*0380*/ 	.word	0x0500000f


	//   ....[189]....
        /*0384*/ 	.word	0x0500000f


	//   ....[190]....
        /*0388*/ 	.word	0x0500000f


	//   ....[191]....
        /*038c*/ 	.word	0x0500000f


	//   ....[192]....
        /*0390*/ 	.word	0x0500000f


	//   ....[193]....
        /*0394*/ 	.word	0x0500000f


	//   ....[194]....
        /*0398*/ 	.word	0x0500000f


	//   ....[195]....
        /*039c*/ 	.word	0x0500000f


	//   ....[196]....
        /*03a0*/ 	.word	0x0500000f


	//   ....[197]....
        /*03a4*/ 	.word	0x0500000f


	//   ....[198]....
        /*03a8*/ 	.word	0x0500000f


	//   ....[199]....
        /*03ac*/ 	.word	0x0500000f


	//   ....[200]....
        /*03b0*/ 	.word	0x0500000f


	//   ....[201]....
        /*03b4*/ 	.word	0x0500000f


	//   ....[202]....
        /*03b8*/ 	.word	0x0500000f


	//   ....[203]....
        /*03bc*/ 	.word	0x0500000f


	//   ....[204]....
        /*03c0*/ 	.word	0x0500000f


	//   ....[205]....
        /*03c4*/ 	.word	0x0500000f


	//   ....[206]....
        /*03c8*/ 	.word	0x0500000f


	//   ....[207]....
        /*03cc*/ 	.word	0x0500000f


	//   ....[208]....
        /*03d0*/ 	.word	0x0500000f


	//   ....[209]....
        /*03d4*/ 	.word	0x0500000f


	//   ....[210]....
        /*03d8*/ 	.word	0x0500000f


	//   ....[211]....
        /*03dc*/ 	.word	0x0500000f


	//   ....[212]....
        /*03e0*/ 	.word	0x0500000f


	//   ....[213]....
        /*03e4*/ 	.word	0x0500000f


	//   ....[214]....
        /*03e8*/ 	.word	0x0500000f


	//   ....[215]....
        /*03ec*/ 	.word	0x0500000f


	//   ....[216]....
        /*03f0*/ 	.word	0x0500000f


	//   ....[217]....
        /*03f4*/ 	.word	0x0500000f


	//   ....[218]....
        /*03f8*/ 	.word	0x0500000f


	//   ....[219]....
        /*03fc*/ 	.word	0x0500000f


	//   ....[220]....
        /*0400*/ 	.word	0x0500000f


	//   ....[221]....
        /*0404*/ 	.word	0x0500000f


	//----- nvinfo : EIATTR_COOP_GROUP_INSTR_OFFSETS
	.align		4
.L_600:
        /*0408*/ 	.byte	0x04, 0x28
        /*040a*/ 	.short	(.L_602 - .L_601)


	//   ....[0]....
.L_601:
        /*040c*/ 	.word	0x00000080


	//   ....[1]....
        /*0410*/ 	.word	0x00000090


	//   ....[2]....
        /*0414*/ 	.word	0x000002d0


	//   ....[3]....
        /*0418*/ 	.word	0x00000430


	//   ....[4]....
        /*041c*/ 	.word	0x00000550


	//   ....[5]....
        /*0420*/ 	.word	0x000006b0


	//   ....[6]....
        /*0424*/ 	.word	0x000011e0


	//   ....[7]....
        /*0428*/ 	.word	0x00003ad0


	//   ....[8]....
        /*042c*/ 	.word	0x00003b30


	//   ....[9]....
        /*0430*/ 	.word	0x00004200


	//   ....[10]....
        /*0434*/ 	.word	0x000042c0


	//   ....[11]....
        /*0438*/ 	.word	0x000077d0


	//   ....[12]....
        /*043c*/ 	.word	0x000077f0


	//   ....[13]....
        /*0440*/ 	.word	0x00007830


	//   ....[14]....
        /*0444*/ 	.word	0x00007840


	//   ....[15]....
        /*0448*/ 	.word	0x00009570


	//   ....[16]....
        /*044c*/ 	.word	0x00009580


	//   ....[17]....
        /*0450*/ 	.word	0x000095b0


	//   ....[18]....
        /*0454*/ 	.word	0x000095c0


	//   ....[19]....
        /*0458*/ 	.word	0x0000a860


	//   ....[20]....
        /*045c*/ 	.word	0x0000a870


	//   ....[21]....
        /*0460*/ 	.word	0x0000a880


	//   ....[22]....
        /*0464*/ 	.word	0x0000a890


	//   ....[23]....
        /*0468*/ 	.word	0x0000a8a0


	//   ....[24]....
        /*046c*/ 	.word	0x0000a8b0


	//   ....[25]....
        /*0470*/ 	.word	0x0000a8c0


	//   ....[26]....
        /*0474*/ 	.word	0x0000a8d0


	//   ....[27]....
        /*0478*/ 	.word	0x0000a8e0


	//   ....[28]....
        /*047c*/ 	.word	0x0000a8f0


	//   ....[29]....
        /*0480*/ 	.word	0x0000a900


	//   ....[30]....
        /*0484*/ 	.word	0x0000a910


	//   ....[31]....
        /*0488*/ 	.word	0x0000a920


	//   ....[32]....
        /*048c*/ 	.word	0x0000a930


	//   ....[33]....
        /*0490*/ 	.word	0x0000a940


	//   ....[34]....
        /*0494*/ 	.word	0x0000a970


	//   ....[35]....
        /*0498*/ 	.word	0x0000a980


	//   ....[36]....
        /*049c*/ 	.word	0x0000a990


	//   ....[37]....
        /*04a0*/ 	.word	0x0000a9a0


	//   ....[38]....
        /*04a4*/ 	.word	0x0000a9b0


	//   ....[39]....
        /*04a8*/ 	.word	0x0000a9c0


	//   ....[40]....
        /*04ac*/ 	.word	0x0000a9e0


	//   ....[41]....
        /*04b0*/ 	.word	0x0000aa10


	//   ....[42]....
        /*04b4*/ 	.word	0x0000aa30


	//   ....[43]....
        /*04b8*/ 	.word	0x0000aa40


	//   ....[44]....
        /*04bc*/ 	.word	0x0000aa50


	//   ....[45]....
        /*04c0*/ 	.word	0x0000aa60


	//   ....[46]....
        /*04c4*/ 	.word	0x0000aa80


	//   ....[47]....
        /*04c8*/ 	.word	0x0000aa90


	//   ....[48]....
        /*04cc*/ 	.word	0x0000aaa0


	//   ....[49]....
        /*04d0*/ 	.word	0x0000aab0


	//   ....[50]....
        /*04d4*/ 	.word	0x0000aad0


	//   ....[51]....
        /*04d8*/ 	.word	0x0000aae0


	//   ....[52]....
        /*04dc*/ 	.word	0x0000aaf0


	//   ....[53]....
        /*04e0*/ 	.word	0x0000ab00


	//   ....[54]....
        /*04e4*/ 	.word	0x0000ab10


	//   ....[55]....
        /*04e8*/ 	.word	0x0000ab20


	//   ....[56]....
        /*04ec*/ 	.word	0x0000ab40


	//   ....[57]....
        /*04f0*/ 	.word	0x0000ab50


	//   ....[58]....
        /*04f4*/ 	.word	0x0000ab60


	//   ....[59]....
        /*04f8*/ 	.word	0x0000ab70


	//   ....[60]....
        /*04fc*/ 	.word	0x0000ab80


	//   ....[61]....
        /*0500*/ 	.word	0x0000ab90


	//   ....[62]....
        /*0504*/ 	.word	0x0000aba0


	//   ....[63]....
        /*0508*/ 	.word	0x0000abb0


	//   ....[64]....
        /*050c*/ 	.word	0x0000abc0


	//   ....[65]....
        /*0510*/ 	.word	0x0000abd0


	//   ....[66]....
        /*0514*/ 	.word	0x0000abe0


	//   ....[67]....
        /*0518*/ 	.word	0x0000abf0


	//   ....[68]....
        /*051c*/ 	.word	0x0000ac00


	//   ....[69]....
        /*0520*/ 	.word	0x0000ac10


	//   ....[70]....
        /*0524*/ 	.word	0x0000ac20


	//   ....[71]....
        /*0528*/ 	.word	0x0000ac30


	//   ....[72]....
        /*052c*/ 	.word	0x0000ac40


	//   ....[73]....
        /*0530*/ 	.word	0x0000ac50


	//   ....[74]....
        /*0534*/ 	.word	0x0000ac60


	//   ....[75]....
        /*0538*/ 	.word	0x0000ac70


	//   ....[76]....
        /*053c*/ 	.word	0x0000ac80


	//   ....[77]....
        /*0540*/ 	.word	0x0000ac90


	//   ....[78]....
        /*0544*/ 	.word	0x0000aca0


	//   ....[79]....
        /*0548*/ 	.word	0x0000acb0


	//   ....[80]....
        /*054c*/ 	.word	0x0000acc0


	//   ....[81]....
        /*0550*/ 	.word	0x0000acd0


	//   ....[82]....
        /*0554*/ 	.word	0x0000acf0


	//   ....[83]....
        /*0558*/ 	.word	0x0000ad20


	//   ....[84]....
        /*055c*/ 	.word	0x0000ad50


	//   ....[85]....
        /*0560*/ 	.word	0x0000ad80


	//   ....[86]....
        /*0564*/ 	.word	0x0000adb0


	//   ....[87]....
        /*0568*/ 	.word	0x0000ade0


	//   ....[88]....
        /*056c*/ 	.word	0x0000ae10


	//   ....[89]....
        /*0570*/ 	.word	0x0000ae40


	//   ....[90]....
        /*0574*/ 	.word	0x0000ae70


	//   ....[91]....
        /*0578*/ 	.word	0x0000aea0


	//   ....[92]....
        /*057c*/ 	.word	0x0000aed0


	//   ....[93]....
        /*0580*/ 	.word	0x0000af00


	//   ....[94]....
        /*0584*/ 	.word	0x0000af30


	//   ....[95]....
        /*0588*/ 	.word	0x0000af50


	//   ....[96]....
        /*058c*/ 	.word	0x0000af70


	//   ....[97]....
        /*0590*/ 	.word	0x0000afa0


	//   ....[98]....
        /*0594*/ 	.word	0x0000afd0


	//   ....[99]....
        /*0598*/ 	.word	0x0000b010


	//   ....[100]....
        /*059c*/ 	.word	0x0000b050


	//   ....[101]....
        /*05a0*/ 	.word	0x0000b080


	//   ....[102]....
        /*05a4*/ 	.word	0x0000b0c0


	//   ....[103]....
        /*05a8*/ 	.word	0x0000b100


	//   ....[104]....
        /*05ac*/ 	.word	0x0000b130


	//   ....[105]....
        /*05b0*/ 	.word	0x0000b160


	//   ....[106]....
        /*05b4*/ 	.word	0x0000b180


	//   ....[107]....
        /*05b8*/ 	.word	0x0000b1b0


	//   ....[108]....
        /*05bc*/ 	.word	0x0000b1d0


	//   ....[109]....
        /*05c0*/ 	.word	0x0000b1f0


	//   ....[110]....
        /*05c4*/ 	.word	0x0000b200


	//   ....[111]....
        /*05c8*/ 	.word	0x0000b210


	//   ....[112]....
        /*05cc*/ 	.word	0x0000b220


	//   ....[113]....
        /*05d0*/ 	.word	0x0000b250


	//   ....[114]....
        /*05d4*/ 	.word	0x0000b270


	//   ....[115]....
        /*05d8*/ 	.word	0x0000b650


	//   ....[116]....
        /*05dc*/ 	.word	0x0000b6c0


	//   ....[117]....
        /*05e0*/ 	.word	0x0000b700


	//   ....[118]....
        /*05e4*/ 	.word	0x0000b740


	//   ....[119]....
        /*05e8*/ 	.word	0x0000b780


	//   ....[120]....
        /*05ec*/ 	.word	0x0000b7b0


	//   ....[121]....
        /*05f0*/ 	.word	0x0000c140


	//   ....[122]....
        /*05f4*/ 	.word	0x0000c170


	//   ....[123]....
        /*05f8*/ 	.word	0x0000cfc0


	//   ....[124]....
        /*05fc*/ 	.word	0x0000e580


	//   ....[125]....
        /*0600*/ 	.word	0x0000e5b0


	//   ....[126]....
        /*0604*/ 	.word	0x0000e5d0


	//   ....[127]....
        /*0608*/ 	.word	0x0000e5f0


	//   ....[128]....
        /*060c*/ 	.word	0x0000e6c0


	//   ....[129]....
        /*0610*/ 	.word	0x0000e6d0


	//   ....[130]....
        /*0614*/ 	.word	0x0000e760


	//   ....[131]....
        /*0618*/ 	.word	0x0000e770


	//   ....[132]....
        /*061c*/ 	.word	0x0000e780


	//   ....[133]....
        /*0620*/ 	.word	0x0000e810


	//   ....[134]....
        /*0624*/ 	.word	0x0000ec50


	//   ....[135]....
        /*0628*/ 	.word	0x0000ec80


	//   ....[136]....
        /*062c*/ 	.word	0x0000eca0


	//   ....[137]....
        /*0630*/ 	.word	0x0000ed10


	//   ....[138]....
        /*0634*/ 	.word	0x0000ed60


	//   ....[139]....
        /*0638*/ 	.word	0x0000ed90


	//   ....[140]....
        /*063c*/ 	.word	0x0000edb0


	//   ....[141]....
        /*0640*/ 	.word	0x0000ee20


	//   ....[142]....
        /*0644*/ 	.word	0x0000ee40


	//   ....[143]....
        /*0648*/ 	.word	0x0000eed0


	//   ....[144]....
        /*064c*/ 	.word	0x0000f4f0


	//   ....[145]....
        /*0650*/ 	.word	0x0000f520


	//   ....[146]....
        /*0654*/ 	.word	0x0000f550


	//   ....[147]....
        /*0658*/ 	.word	0x0000f5a0


	//   ....[148]....
        /*065c*/ 	.word	0x0000f620


	//   ....[149]....
        /*0660*/ 	.word	0x0000f650


	//   ....[150]....
        /*0664*/ 	.word	0x0000f6d0


	//   ....[151]....
        /*0668*/ 	.word	0x0000f6f0


	//   ....[152]....
        /*066c*/ 	.word	0x0000ffc0


	//   ....[153]....
        /*0670*/ 	.word	0x0000ffe0


	//   ....[154]....
        /*0674*/ 	.word	0x0000fff0


	//   ....[155]....
        /*0678*/ 	.word	0x00010000


	//   ....[156]....
        /*067c*/ 	.word	0x00010010


	//   ....[157]....
        /*0680*/ 	.word	0x00010070


	//   ....[158]....
        /*0684*/ 	.word	0x00010080


	//   ....[159]....
        /*0688*/ 	.word	0x000100e0


	//   ....[160]....
        /*068c*/ 	.word	0x00010110


	//   ....[161]....
        /*0690*/ 	.word	0x00010150


	//   ....[162]....
        /*0694*/ 	.word	0x00010580


	//   ....[163]....
        /*0698*/ 	.word	0x00010590


	//   ....[164]....
        /*069c*/ 	.word	0x000105a0


	//   ....[165]....
        /*06a0*/ 	.word	0x000105c0


	//   ....[166]....
        /*06a4*/ 	.word	0x000105e0


	//   ....[167]....
        /*06a8*/ 	.word	0x00010600


	//   ....[168]....
        /*06ac*/ 	.word	0x00010620


	//   ....[169]....
        /*06b0*/ 	.word	0x00010630


	//   ....[170]....
        /*06b4*/ 	.word	0x00010650


	//   ....[171]....
        /*06b8*/ 	.word	0x00010680


	//   ....[172]....
        /*06bc*/ 	.word	0x000121a0


	//   ....[173]....
        /*06c0*/ 	.word	0x000126a0


	//   ....[174]....
        /*06c4*/ 	.word	0x00012780


	//   ....[175]....
        /*06c8*/ 	.word	0x00012850


	//   ....[176]....
        /*06cc*/ 	.word	0x000129b0


	//   ....[177]....
        /*06d0*/ 	.word	0x00012a40


	//   ....[178]....
        /*06d4*/ 	.word	0x00012aa0


	//   ....[179]....
        /*06d8*/ 	.word	0x00012ba0


	//   ....[180]....
        /*06dc*/ 	.word	0x00012c00


	//   ....[181]....
        /*06e0*/ 	.word	0x00012cd0


	//   ....[182]....
        /*06e4*/ 	.word	0x00012d90


	//   ....[183]....
        /*06e8*/ 	.word	0x00012e60


	//   ....[184]....
        /*06ec*/ 	.word	0x00012fd0


	//   ....[185]....
        /*06f0*/ 	.word	0x00013070


	//   ....[186]....
        /*06f4*/ 	.word	0x00013190


	//   ....[187]....
        /*06f8*/ 	.word	0x000131e0


	//   ....[188]....
        /*06fc*/ 	.word	0x000132c0


	//   ....[189]....
        /*0700*/ 	.word	0x00013370


	//   ....[190]....
        /*0704*/ 	.word	0x000133e0


	//   ....[191]....
        /*0708*/ 	.word	0x000134b0


	//   ....[192]....
        /*070c*/ 	.word	0x00013530


	//   ....[193]....
        /*0710*/ 	.word	0x000135f0


	//   ....[194]....
        /*0714*/ 	.word	0x00013680


	//   ....[195]....
        /*0718*/ 	.word	0x000136e0


	//   ....[196]....
        /*071c*/ 	.word	0x00013790


	//   ....[197]....
        /*0720*/ 	.word	0x00013850


	//   ....[198]....
        /*0724*/ 	.word	0x000138c0


	//   ....[199]....
        /*0728*/ 	.word	0x000139b0


	//   ....[200]....
        /*072c*/ 	.word	0x00013a20


	//   ....[201]....
        /*0730*/ 	.word	0x00013af0


	//   ....[202]....
        /*0734*/ 	.word	0x00013c20


	//   ....[203]....
        /*0738*/ 	.word	0x00013cc0


	//   ....[204]....
        /*073c*/ 	.word	0x00013d20


	//   ....[205]....
        /*0740*/ 	.word	0x00013df0


	//   ....[206]....
        /*0744*/ 	.word	0x00013e50


	//   ....[207]....
        /*0748*/ 	.word	0x00013f20


	//   ....[208]....
        /*074c*/ 	.word	0x00013f80


	//   ....[209]....
        /*0750*/ 	.word	0x00014050


	//   ....[210]....
        /*0754*/ 	.word	0x000140b0


	//   ....[211]....
        /*0758*/ 	.word	0x00014180


	//   ....[212]....
        /*075c*/ 	.word	0x00014260


	//   ....[213]....
        /*0760*/ 	.word	0x00014300


	//   ....[214]....
        /*0764*/ 	.word	0x00014360


	//   ....[215]....
        /*0768*/ 	.word	0x00014440


	//   ....[216]....
        /*076c*/ 	.word	0x000144a0


	//   ....[217]....
        /*0770*/ 	.word	0x00014560


	//   ....[218]....
        /*0774*/ 	.word	0x000145c0


	//   ....[219]....
        /*0778*/ 	.word	0x00014680


	//   ....[220]....
        /*077c*/ 	.word	0x000146e0


	//   ....[221]....
        /*0780*/ 	.word	0x000147a0


	//----- nvinfo : EIATTR_REG_RECONFIG
	.align		4
.L_602:
        /*0784*/ 	.byte	0x01, 0x54
	.zero		2


	//----- nvinfo : EIATTR_SYSCALL_OFFSETS
	.align		4
        /*0788*/ 	.byte	0x04, 0x46
        /*078a*/ 	.short	(.L_604 - .L_603)


	//   ....[0]....
.L_603:
        /*078c*/ 	.word	0x000013a0


	//   ....[1]....
        /*0790*/ 	.word	0x0000d710


	//   ....[2]....
        /*0794*/ 	.word	0x0000d850


	//   ....[3]....
        /*0798*/ 	.word	0x0000d990


	//   ....[4]....
        /*079c*/ 	.word	0x0000dab0


	//   ....[5]....
        /*07a0*/ 	.word	0x0000f270


	//----- nvinfo : EIATTR_MBARRIER_INSTR_OFFSETS
	.align		4
.L_604:
        /*07a4*/ 	.byte	0x04, 0x39
        /*07a6*/ 	.short	(.L_606 - .L_605)


	//   ....[0]....
.L_605:
        /*07a8*/ 	.word	0x00000180
        /*07ac*/ 	.word	0x000000ff
        /*07b0*/ 	.word	0x00033400
        /*07b4*/ 	.short	0x0100
        /*07b6*/ 	.byte	0x08
	.zero		1


	//   ....[1]....
        /*07b8*/ 	.word	0x00000190
        /*07bc*/ 	.word	0x000000ff
        /*07c0*/ 	.word	0x00033420
        /*07c4*/ 	.short	0x0100
        /*07c6*/ 	.byte	0x08
	.zero		1


	//   ....[2]....
        /*07c8*/ 	.word	0x00000280
        /*07cc*/ 	.word	0x000000ff
        /*07d0*/ 	.word	0x00033430
        /*07d4*/ 	.short	0x0100
        /*07d6*/ 	.byte	0x08
	.zero		1


	//   ....[3]....
        /*07d8*/ 	.word	0x00000290
        /*07dc*/ 	.word	0x000000ff
        /*07e0*/ 	.word	0x00033440
        /*07e4*/ 	.short	0x0100
        /*07e6*/ 	.byte	0x08
	.zero		1


	//   ....[4]....
        /*07e8*/ 	.word	0x000002a0
        /*07ec*/ 	.word	0x000000ff
        /*07f0*/ 	.word	0x00033438
        /*07f4*/ 	.short	0x0100
        /*07f6*/ 	.byte	0x08
	.zero		1


	//   ....[5]....
        /*07f8*/ 	.word	0x000002b0
        /*07fc*/ 	.word	0x000000ff
        /*0800*/ 	.word	0x00033448
        /*0804*/ 	.short	0x0100
        /*0806*/ 	.byte	0x08
	.zero		1


	//   ....[6]....
        /*0808*/ 	.word	0x000003e0
        /*080c*/ 	.word	0x000000ff
        /*0810*/ 	.word	0x00033450
        /*0814*/ 	.short	0x0100
        /*0816*/ 	.byte	0x08
	.zero		1


	//   ....[7]....
        /*0818*/ 	.word	0x000003f0
        /*081c*/ 	.word	0x000000ff
        /*0820*/ 	.word	0x00033460
        /*0824*/ 	.short	0x0100
        /*0826*/ 	.byte	0x08
	.zero		1


	//   ....[8]....
        /*0828*/ 	.word	0x00000400
        /*082c*/ 	.word	0x000000ff
        /*0830*/ 	.word	0x00033458
        /*0834*/ 	.short	0x0100
        /*0836*/ 	.byte	0x08
	.zero		1


	//   ....[9]....
        /*0838*/ 	.word	0x00000410
        /*083c*/ 	.word	0x000000ff
        /*0840*/ 	.word	0x00033468
        /*0844*/ 	.short	0x0100
        /*0846*/ 	.byte	0x08
	.zero		1


	//   ....[10]....
        /*0848*/ 	.word	0x00000500
        /*084c*/ 	.word	0x000000ff
        /*0850*/ 	.word	0x00033470
        /*0854*/ 	.short	0x0100
        /*0856*/ 	.byte	0x06
	.zero		1


	//   ....[11]....
        /*0858*/ 	.word	0x00000510
        /*085c*/ 	.word	0x000000ff
        /*0860*/ 	.word	0x00033480
        /*0864*/ 	.short	0x0100
        /*0866*/ 	.byte	0x06
	.zero		1


	//   ....[12]....
        /*0868*/ 	.word	0x00000520
        /*086c*/ 	.word	0x000000ff
        /*0870*/ 	.word	0x00033478
        /*0874*/ 	.short	0x0100
        /*0876*/ 	.byte	0x06
	.zero		1


	//   ....[13]....
        /*0878*/ 	.word	0x00000530
        /*087c*/ 	.word	0x000000ff
        /*0880*/ 	.word	0x00033488
        /*0884*/ 	.short	0x0100
        /*0886*/ 	.byte	0x06
	.zero		1


	//   ....[14]....
        /*0888*/ 	.word	0x00000660
        /*088c*/ 	.word	0x000000ff
        /*0890*/ 	.word	0x00033490
        /*0894*/ 	.short	0x0100
        /*0896*/ 	.byte	0x08
	.zero		1


	//   ....[15]....
        /*0898*/ 	.word	0x00000670
        /*089c*/ 	.word	0x000000ff
        /*08a0*/ 	.word	0x000334a0
        /*08a4*/ 	.short	0x0100
        /*08a6*/ 	.byte	0x08
	.zero		1


	//   ....[16]....
        /*08a8*/ 	.word	0x00000680
        /*08ac*/ 	.word	0x000000ff
        /*08b0*/ 	.word	0x00033498
        /*08b4*/ 	.short	0x0100
        /*08b6*/ 	.byte	0x08
	.zero		1


	//   ....[17]....
        /*08b8*/ 	.word	0x00000690
        /*08bc*/ 	.word	0x000000ff
        /*08c0*/ 	.word	0x000334a8
        /*08c4*/ 	.short	0x0100
        /*08c6*/ 	.byte	0x08
	.zero		1


	//   ....[18]....
        /*08c8*/ 	.word	0x000007d0
        /*08cc*/ 	.word	0x000000ff
        /*08d0*/ 	.word	0x000334b0
        /*08d4*/ 	.short	0x0100
        /*08d6*/ 	.byte	0x08
	.zero		1


	//   ....[19]....
        /*08d8*/ 	.word	0x000007e0
        /*08dc*/ 	.word	0x000000ff
        /*08e0*/ 	.word	0x000334c0
        /*08e4*/ 	.short	0x0100
        /*08e6*/ 	.byte	0x08
	.zero		1


	//   ....[20]....
        /*08e8*/ 	.word	0x000007f0
        /*08ec*/ 	.word	0x000000ff
        /*08f0*/ 	.word	0x000334b8
        /*08f4*/ 	.short	0x0100
        /*08f6*/ 	.byte	0x08
	.zero		1


	//   ....[21]....
        /*08f8*/ 	.word	0x00000800
        /*08fc*/ 	.word	0x000000ff
        /*0900*/ 	.word	0x000334c8
        /*0904*/ 	.short	0x0100
        /*0906*/ 	.byte	0x08
	.zero		1


	//   ....[22]....
        /*0908*/ 	.word	0x00001670
        /*090c*/ 	.word	0x000000ff
        /*0910*/ 	.word	0x00033400
        /*0914*/ 	.short	0x010a
        /*0916*/ 	.byte	0x24
	.zero		1


	//   ....[23]....
        /*0918*/ 	.word	0x00001700
        /*091c*/ 	.word	0x000000ff
        /*0920*/ 	.word	0x00033430
        /*0924*/ 	.short	0x010a
        /*0926*/ 	.byte	0x24
	.zero		1


	//   ....[24]....
        /*0928*/ 	.word	0x00001760
        /*092c*/ 	.word	0x000000ff
        /*0930*/ 	.word	0x00033430
        /*0934*/ 	.short	0x010a
        /*0936*/ 	.byte	0x24
	.zero		1


	//   ....[25]....
        /*0938*/ 	.word	0x00002e10
        /*093c*/ 	.word	0x000000ff
        /*0940*/ 	.word	0x00000000
        /*0944*/ 	.short	0x0101
        /*0946*/ 	.byte	0x04
	.zero		1


	//   ....[26]....
        /*0948*/ 	.word	0x00005900
        /*094c*/ 	.word	0x000000ff
        /*0950*/ 	.word	0x00033430
        /*0954*/ 	.short	0x010a
        /*0956*/ 	.byte	0x04
	.zero		1


	//   ....[27]....
        /*0958*/ 	.word	0x00005940
        /*095c*/ 	.word	0x000000ff
        /*0960*/ 	.word	0x00033430
        /*0964*/ 	.short	0x010a
        /*0966*/ 	.byte	0x04
	.zero		1


	//   ....[28]....
        /*0968*/ 	.word	0x00006610
        /*096c*/ 	.word	0x000000ff
        /*0970*/ 	.word	0x00033450
        /*0974*/ 	.short	0x010a
        /*0976*/ 	.byte	0x04
	.zero		1


	//   ....[29]....
        /*0978*/ 	.word	0x00006650
        /*097c*/ 	.word	0x000000ff
        /*0980*/ 	.word	0x00033450
        /*0984*/ 	.short	0x010a
        /*0986*/ 	.byte	0x04
	.zero		1


	//   ....[30]....
        /*0988*/ 	.word	0x00006fa0
        /*098c*/ 	.word	0x000000ff
        /*0990*/ 	.word	0x00000000
        /*0994*/ 	.short	0x0101
        /*0996*/ 	.byte	0x04
	.zero		1


	//   ....[31]....
        /*0998*/ 	.word	0x00008960
        /*099c*/ 	.word	0x000000ff
        /*09a0*/ 	.word	0x00000000
        /*09a4*/ 	.short	0x0101
        /*09a6*/ 	.byte	0x04
	.zero		1


	//   ....[32]....
        /*09a8*/ 	.word	0x000091d0
        /*09ac*/ 	.word	0x000000ff
        /*09b0*/ 	.word	0x00033450
        /*09b4*/ 	.short	0x010a
        /*09b6*/ 	.byte	0x09
	.zero		1


	//   ....[33]....
        /*09b8*/ 	.word	0x00009210
        /*09bc*/ 	.word	0x000000ff
        /*09c0*/ 	.word	0x00033450
        /*09c4*/ 	.short	0x010a
        /*09c6*/ 	.byte	0x09
	.zero		1


	//   ....[34]....
        /*09c8*/ 	.word	0x000098a0
        /*09cc*/ 	.word	0x000000ff
        /*09d0*/ 	.word	0x00000000
        /*09d4*/ 	.short	0x0101
        /*09d6*/ 	.byte	0x04
	.zero		1


	//   ....[35]....
        /*09d8*/ 	.word	0x0000b7c0
        /*09dc*/ 	.word	0x000000ff
        /*09e0*/ 	.word	0x00000000
        /*09e4*/ 	.short	0x0101
        /*09e6*/ 	.byte	0x04
	.zero		1


	//   ....[36]....
        /*09e8*/ 	.word	0x0000e230
        /*09ec*/ 	.word	0x000000ff
        /*09f0*/ 	.word	0x00033480
        /*09f4*/ 	.short	0x010a
        /*09f6*/ 	.byte	0x2a
	.zero		1


	//   ....[37]....
        /*09f8*/ 	.word	0x0000e960
        /*09fc*/ 	.word	0x000000ff
        /*0a00*/ 	.word	0x00033470
        /*0a04*/ 	.short	0x0107
        /*0a06*/ 	.byte	0x2a
	.zero		1


	//   ....[38]....
        /*0a08*/ 	.word	0x0000e9f0
        /*0a0c*/ 	.word	0x000000ff
        /*0a10*/ 	.word	0x00033470
        /*0a14*/ 	.short	0x0101
        /*0a16*/ 	.byte	0x2a
	.zero		1


	//   ....[39]....
        /*0a18*/ 	.word	0x0000ea20
        /*0a1c*/ 	.word	0x000000ff
        /*0a20*/ 	.word	0x00033440
        /*0a24*/ 	.short	0x010a
        /*0a26*/ 	.byte	0x2a
	.zero		1


	//   ....[40]....
        /*0a28*/ 	.word	0x0000f010
        /*0a2c*/ 	.word	0x000000ff
        /*0a30*/ 	.word	0x00033430
        /*0a34*/ 	.short	0x0107
        /*0a36*/ 	.byte	0x2a
	.zero		1


	//   ....[41]....
        /*0a38*/ 	.word	0x0000f0a0
        /*0a3c*/ 	.word	0x000000ff
        /*0a40*/ 	.word	0x00033430
        /*0a44*/ 	.short	0x0101
        /*0a46*/ 	.byte	0x2a
	.zero		1


	//   ....[42]....
        /*0a48*/ 	.word	0x0000f800
        /*0a4c*/ 	.word	0x000000ff
        /*0a50*/ 	.word	0x00033400
        /*0a54*/ 	.short	0x0107
        /*0a56*/ 	.byte	0x2a
	.zero		1


	//   ....[43]....
        /*0a58*/ 	.word	0x0000f860
        /*0a5c*/ 	.word	0x000000ff
        /*0a60*/ 	.word	0x00033400
        /*0a64*/ 	.short	0x0101
        /*0a66*/ 	.byte	0x2a
	.zero		1


	//   ....[44]....
        /*0a68*/ 	.word	0x0000f870
        /*0a6c*/ 	.word	0x000000ff
        /*0a70*/ 	.word	0x00033420
        /*0a74*/ 	.short	0x010a
        /*0a76*/ 	.byte	0x2a
	.zero		1


	//   ....[45]....
        /*0a78*/ 	.word	0x0000fcd0
        /*0a7c*/ 	.word	0x00000004
        /*0a80*/ 	.word	0x00033480
        /*0a84*/ 	.short	0x010a
        /*0a86*/ 	.byte	0x3f
	.zero		1


	//   ....[46]....
        /*0a88*/ 	.word	0x00010240
        /*0a8c*/ 	.word	0x00000004
        /*0a90*/ 	.word	0x00033470
        /*0a94*/ 	.short	0x0107
        /*0a96*/ 	.byte	0x3f
	.zero		1


	//   ....[47]....
        /*0a98*/ 	.word	0x000102d0
        /*0a9c*/ 	.word	0x00000004
        /*0aa0*/ 	.word	0x00033470
        /*0aa4*/ 	.short	0x0101
        /*0aa6*/ 	.byte	0x3f
	.zero		1


	//   ....[48]....
        /*0aa8*/ 	.word	0x00010300
        /*0aac*/ 	.word	0x00000004
        /*0ab0*/ 	.word	0x00033440
        /*0ab4*/ 	.short	0x010a
        /*0ab6*/ 	.byte	0x3f
	.zero		1


	//   ....[49]....
        /*0ab8*/ 	.word	0x00010810
        /*0abc*/ 	.word	0x00000004
        /*0ac0*/ 	.word	0x00033430
        /*0ac4*/ 	.short	0x0107
        /*0ac6*/ 	.byte	0x3f
	.zero		1


	//   ....[50]....
        /*0ac8*/ 	.word	0x000108b0
        /*0acc*/ 	.word	0x00000004
        /*0ad0*/ 	.word	0x00033430
        /*0ad4*/ 	.short	0x0101
        /*0ad6*/ 	.byte	0x3f
	.zero		1


	//   ....[51]....
        /*0ad8*/ 	.word	0x00010930
        /*0adc*/ 	.word	0x00000003
        /*0ae0*/ 	.word	0x00033470
        /*0ae4*/ 	.short	0x010a
        /*0ae6*/ 	.byte	0x3f
	.zero		1


	//   ....[52]....
        /*0ae8*/ 	.word	0x000109c0
        /*0aec*/ 	.word	0x00000003
        /*0af0*/ 	.word	0x00033460
        /*0af4*/ 	.short	0x010a
        /*0af6*/ 	.byte	0x3f
	.zero		1


	//   ....[53]....
        /*0af8*/ 	.word	0x000113f0
        /*0afc*/ 	.word	0x00000003
        /*0b00*/ 	.word	0x00033450
        /*0b04*/ 	.short	0x0101
        /*0b06*/ 	.byte	0x3f
	.zero		1


	//   ....[54]....
        /*0b08*/ 	.word	0x00011490
        /*0b0c*/ 	.word	0x00000003
        /*0b10*/ 	.word	0x00000000
        /*0b14*/ 	.short	0x0101
        /*0b16*/ 	.byte	0x3f
	.zero		1


	//   ....[55]....
        /*0b18*/ 	.word	0x00011560
        /*0b1c*/ 	.word	0x00000003
        /*0b20*/ 	.word	0x00033470
        /*0b24*/ 	.short	0x010a
        /*0b26*/ 	.byte	0x3f
	.zero		1


	//   ....[56]....
        /*0b28*/ 	.word	0x00011600
        /*0b2c*/ 	.word	0x00000003
        /*0b30*/ 	.word	0x00033460
        /*0b34*/ 	.short	0x010a
        /*0b36*/ 	.byte	0x3f
	.zero		1


	//   ....[57]....
        /*0b38*/ 	.word	0x00012030
        /*0b3c*/ 	.word	0x00000003
        /*0b40*/ 	.word	0x00033450
        /*0b44*/ 	.short	0x0101
        /*0b46*/ 	.byte	0x3f
	.zero		1


	//   ....[58]....
        /*0b48*/ 	.word	0x000120b0
        /*0b4c*/ 	.word	0x00000003
        /*0b50*/ 	.word	0x00000000
        /*0b54*/ 	.short	0x0101
        /*0b56*/ 	.byte	0x3f
	.zero		1


	//   ....[59]....
        /*0b58*/ 	.word	0x00012150
        /*0b5c*/ 	.word	0x00000006
        /*0b60*/ 	.word	0x00033420
        /*0b64*/ 	.short	0x010a
        /*0b66*/ 	.byte	0x3f
	.zero		1


	//   ....[60]....
        /*0b68*/ 	.word	0x00012270
        /*0b6c*/ 	.word	0x00000005
        /*0b70*/ 	.word	0x00033440
        /*0b74*/ 	.short	0x010a
        /*0b76*/ 	.byte	0x3f
	.zero		1


	//   ....[61]....
        /*0b78*/ 	.word	0x00012310
        /*0b7c*/ 	.word	0x00000003
        /*0b80*/ 	.word	0x00033440
        /*0b84*/ 	.short	0x010a
        /*0b86*/ 	.byte	0x3f
	.zero		1


	//   ....[62]....
        /*0b88*/ 	.word	0x00012350
        /*0b8c*/ 	.word	0x00000005
        /*0b90*/ 	.word	0x00033460
        /*0b94*/ 	.short	0x010a
        /*0b96*/ 	.byte	0x3f
	.zero		1


	//   ....[63]....
        /*0b98*/ 	.word	0x00012390
        /*0b9c*/ 	.word	0x00000003
        /*0ba0*/ 	.word	0x00033460
        /*0ba4*/ 	.short	0x010a
        /*0ba6*/ 	.byte	0x3f
	.zero		1


	//   ....[64]....
        /*0ba8*/ 	.word	0x000123d0
        /*0bac*/ 	.word	0x00000005
        /*0bb0*/ 	.word	0x00033480
        /*0bb4*/ 	.short	0x010a
        /*0bb6*/ 	.byte	0x3f
	.zero		1


	//   ....[65]....
        /*0bb8*/ 	.word	0x00012410
        /*0bbc*/ 	.word	0x00000003
        /*0bc0*/ 	.word	0x00033480
        /*0bc4*/ 	.short	0x010a
        /*0bc6*/ 	.byte	0x3f
	.zero		1


	//   ....[66]....
        /*0bc8*/ 	.word	0x00012480
        /*0bcc*/ 	.word	0x00000003
        /*0bd0*/ 	.word	0x00033400
        /*0bd4*/ 	.short	0x010a
        /*0bd6*/ 	.byte	0x3f
	.zero		1


	//   ....[67]....
        /*0bd8*/ 	.word	0x000124e0
        /*0bdc*/ 	.word	0x00000003
        /*0be0*/ 	.word	0x00033430
        /*0be4*/ 	.short	0x010a
        /*0be6*/ 	.byte	0x3f
	.zero		1


	//   ....[68]....
        /*0be8*/ 	.word	0x00012540
        /*0bec*/ 	.word	0x00000009
        /*0bf0*/ 	.word	0x00033430
        /*0bf4*/ 	.short	0x010a
        /*0bf6*/ 	.byte	0x3f
	.zero		1


	//   ....[69]....
        /*0bf8*/ 	.word	0x000125a0
        /*0bfc*/ 	.word	0x0000000a
        /*0c00*/ 	.word	0x00033450
        /*0c04*/ 	.short	0x010a
        /*0c06*/ 	.byte	0x3f
	.zero		1


	//   ....[70]....
        /*0c08*/ 	.word	0x00012600
        /*0c0c*/ 	.word	0x00000003
        /*0c10*/ 	.word	0x00033450
        /*0c14*/ 	.short	0x010a
        /*0c16*/ 	.byte	0x3f
	.zero		1


	//   ....[71]....
        /*0c18*/ 	.word	0x000126d0
        /*0c1c*/ 	.word	0x0000001e
        /*0c20*/ 	.word	0x00033480
        /*0c24*/ 	.short	0x010a
        /*0c26*/ 	.byte	0x3f
	.zero		1


	//   ....[72]....
        /*0c28*/ 	.word	0x00012f20
        /*0c2c*/ 	.word	0x0000001e
        /*0c30*/ 	.word	0x00033440
        /*0c34*/ 	.short	0x010a
        /*0c36*/ 	.byte	0x3f
	.zero		1


	//   ....[73]....
        /*0c38*/ 	.word	0x00013b20
        /*0c3c*/ 	.word	0x0000001e
        /*0c40*/ 	.word	0x00033420
        /*0c44*/ 	.short	0x010a
        /*0c46*/ 	.byte	0x3f
	.zero		1


	//   ....[74]....
        /*0c48*/ 	.word	0x00013b70
        /*0c4c*/ 	.word	0x00000004
        /*0c50*/ 	.word	0x00033480
        /*0c54*/ 	.short	0x010a
        /*0c56*/ 	.byte	0x3f
	.zero		1


	//   ....[75]....
        /*0c58*/ 	.word	0x000141b0
        /*0c5c*/ 	.word	0x00000004
        /*0c60*/ 	.word	0x00033440
        /*0c64*/ 	.short	0x010a
        /*0c66*/ 	.byte	0x3f
	.zero		1


	//   ....[76]....
        /*0c68*/ 	.word	0x000147d0
        /*0c6c*/ 	.word	0x00000003
        /*0c70*/ 	.word	0x00033470
        /*0c74*/ 	.short	0x010a
        /*0c76*/ 	.byte	0x3f
	.zero		1


	//   ....[77]....
        /*0c78*/ 	.word	0x00014820
        /*0c7c*/ 	.word	0x00000003
        /*0c80*/ 	.word	0x00033460
        /*0c84*/ 	.short	0x010a
        /*0c86*/ 	.byte	0x3f
	.zero		1


	//   ....[78]....
        /*0c88*/ 	.word	0x00014870
        /*0c8c*/ 	.word	0x00000003
        /*0c90*/ 	.word	0x00033470
        /*0c94*/ 	.short	0x010a
        /*0c96*/ 	.byte	0x3f
	.zero		1


	//   ....[79]....
        /*0c98*/ 	.word	0x000148c0
        /*0c9c*/ 	.word	0x00000003
        /*0ca0*/ 	.word	0x00033460
        /*0ca4*/ 	.short	0x010a
        /*0ca6*/ 	.byte	0x3f
	.zero		1


	//   ....[80]....
        /*0ca8*/ 	.word	0x00014910
        /*0cac*/ 	.word	0x00000006
        /*0cb0*/ 	.word	0x00033420
        /*0cb4*/ 	.short	0x010a
        /*0cb6*/ 	.byte	0x3f
	.zero		1


	//   ....[81]....
        /*0cb8*/ 	.word	0x00014960
        /*0cbc*/ 	.word	0x00000005
        /*0cc0*/ 	.word	0x00033440
        /*0cc4*/ 	.short	0x010a
        /*0cc6*/ 	.byte	0x3f
	.zero		1


	//   ....[82]....
        /*0cc8*/ 	.word	0x000149b0
        /*0ccc*/ 	.word	0x00000003
        /*0cd0*/ 	.word	0x00033440
        /*0cd4*/ 	.short	0x010a
        /*0cd6*/ 	.byte	0x3f
	.zero		1


	//   ....[83]....
        /*0cd8*/ 	.word	0x00014a00
        /*0cdc*/ 	.word	0x00000005
        /*0ce0*/ 	.word	0x00033460
        /*0ce4*/ 	.short	0x010a
        /*0ce6*/ 	.byte	0x3f
	.zero		1


	//   ....[84]....
        /*0ce8*/ 	.word	0x00014a50
        /*0cec*/ 	.word	0x00000003
        /*0cf0*/ 	.word	0x00033460
        /*0cf4*/ 	.short	0x010a
        /*0cf6*/ 	.byte	0x3f
	.zero		1


	//   ....[85]....
        /*0cf8*/ 	.word	0x00014aa0
        /*0cfc*/ 	.word	0x00000005
        /*0d00*/ 	.word	0x00033480
        /*0d04*/ 	.short	0x010a
        /*0d06*/ 	.byte	0x3f
	.zero		1


	//----- nvinfo : EIATTR_NUM_MBARRIERS
	.align		4
.L_606:
        /*0d08*/ 	.byte	0x03, 0x38
        /*0d0a*/ 	.short	0x0016


	//----- nvinfo : EIATTR_EXIT_INSTR_OFFSETS
	.align		4
        /*0d0c*/ 	.byte	0x04, 0x1c
        /*0d0e*/ 	.short	(.L_608 - .L_607)


	//   ....[0]....
.L_607:
        /*0d10*/ 	.word	0x00012460


	//----- nvinfo : EIATTR_MAX_THREADS
	.align		4
.L_608:
        /*0d14*/ 	.byte	0x04, 0x05
        /*0d16*/ 	.short	(.L_610 - .L_609)
.L_609:
        /*0d18*/ 	.word	0x00000180
        /*0d1c*/ 	.word	0x00000001
        /*0d20*/ 	.word	0x00000001


	//----- nvinfo : EIATTR_CRS_STACK_SIZE
	.align		4
.L_610:
        /*0d24*/ 	.byte	0x04, 0x1e
        /*0d26*/ 	.short	(.L_612 - .L_611)
.L_611:
        /*0d28*/ 	.word	0x00000000


	//----- nvinfo : EIATTR_CBANK_PARAM_SIZE
	.align		4
.L_612:
        /*0d2c*/ 	.byte	0x03, 0x19
        /*0d2e*/ 	.short	0x0a70


	//----- nvinfo : EIATTR_PARAM_CBANK
	.align		4
        /*0d30*/ 	.byte	0x04, 0x0a
        /*0d32*/ 	.short	(.L_614 - .L_613)
	.align		4
.L_613:
        /*0d34*/ 	.word	index@(.nv.constant0._ZN7cutlass13device_kernelIN5flash11enable_sm90INS1_16FlashAttnFwdSm90INS1_25CollectiveMainloopFwdSm90ILi2EN4cute5tupleIJNS5_1CILi1EEES8_S8_EEENS6_IJNS7_ILi128EEENS7_ILi160EEENS7_ILi192EEEEEELi192ENS_12float_e4m3_tEfNS_4arch4Sm90ELb0ELb0ELb1ELb0ELb1ELb0ELb0ELb1ELb1ELb1ELb1ELb0EEENS1_21CollectiveEpilogueFwdINS6_IJSA_SC_SB_EEES9_NS_10bfloat16_tESG_Li256ELb0ELb1ELb1ELb1EEENS1_19SingleTileSchedulerILb0ELb1ELb1ELi128EEEEEEEEEvNT_6ParamsE)
        /*0d38*/ 	.short	0x0210
        /*0d3a*/ 	.short	0x0a70


	//----- nvinfo : EIATTR_SW_WAR
	.align		4
.L_614:
        /*0d3c*/ 	.byte	0x04, 0x36
        /*0d3e*/ 	.short	(.L_616 - .L_615)
.L_615:
        /*0d40*/ 	.word	0x00000008
.L_616:


//--------------------- .nv.info._ZN7cutlass13device_kernelIN5flash11enable_sm90INS1_16FlashAttnFwdSm90INS1_25CollectiveMainloopFwdSm90ILi2EN4cute5tupleIJNS5_1CILi1EEES8_S8_EEENS6_IJNS7_ILi128EEENS7_ILi160EEENS7_ILi192EEEEEELi192ENS_12float_e4m3_tEfNS_4arch4Sm90ELb0ELb0ELb1ELb1ELb1ELb0ELb0ELb1ELb1ELb1ELb1ELb0EEENS1_21CollectiveEpilogueFwdINS6_IJSA_SC_SB_EEES9_NS_10bfloat16_tESG_Li256ELb1ELb1ELb1ELb1EEENS1_36VarlenDynamicPersistentTileSchedulerILi128ELi160ELi256ELi128ELb1ELb1ELb1ELb0ELb1ELb1EEEEEEEEEvNT_6ParamsE --------------------------
	.section	.nv.info._ZN7cutlass13device_kernelIN5flash11enable_sm90INS1_16FlashAttnFwdSm90INS1_25CollectiveMainloopFwdSm90ILi2EN4cute5tupleIJNS5_1CILi1EEES8_S8_EEENS6_IJNS7_ILi128EEENS7_ILi160EEENS7_ILi192EEEEEELi192ENS_12float_e4m3_tEfNS_4arch4Sm90ELb0ELb0ELb1ELb1ELb1ELb0ELb0ELb1ELb1ELb1ELb1ELb0EEENS1_21CollectiveEpilogueFwdINS6_IJSA_SC_SB_EEES9_NS_10bfloat16_tESG_Li256ELb1ELb1ELb1ELb1EEENS1_36VarlenDynamicPersistentTileSchedulerILi128ELi160ELi256ELi128ELb1ELb1ELb1ELb0ELb1ELb1EEEEEEEEEvNT_6ParamsE,"",@"SHT_CUDA_INFO"
	.sectionflags	@""
	.align	4


	//----- nvinfo : EIATTR_CUDA_API_VERSION
	.align		4
        /*0000*/ 	.byte	0x04, 0x37
        /*0002*/ 	.short	(.L_618 - .L_617)
.L_617:
        /*0004*/ 	.word	0x00000082


	//----- nvinfo : EIATTR_KPARAM_INFO
	.align		4
.L_618:
        /*0008*/ 	.byte	0x04, 0x17
        /*000a*/ 	.short	(.L_620 - .L_619)
.L_619:
        /*000c*/ 	.word	0x00000000
        /*0010*/ 	.short	0x0000
        /*0012*/ 	.short	0x0070
        /*0014*/ 	.byte	0x00, 0xf0, 0x01, 0x2a


	//----- nvinfo : EIATTR_SPARSE_MMA_MASK
	.align		4
.L_620:
        /*0018*/ 	.byte	0x03, 0x50
        /*001a*/ 	.short	0x0000


	//----- nvinfo : EIATTR_MAXREG_COUNT
	.align		4
        /*001c*/ 	.byte	0x03, 0x1b
        /*001e*/ 	.short	0x00a8


	//----- nvinfo : EIATTR_NUM_BARRIERS
	.align		4
        /*0020*/ 	.byte	0x02, 0x4c
        /*0022*/ 	.byte	0x10
	.zero		1


	//----- nvinfo : EIATTR_EXTERNS
	.align		4
        /*0024*/ 	.byte	0x04, 0x0f
        /*0026*/ 	.short	(.L_622 - .L_621)


	//   ....[0]....
	.align		4
.L_621:
        /*0028*/ 	.word	index@(__assertfail)


	//----- nvinfo : EIATTR_ANNOTATIONS
	.align		4
.L_622:
        /*002c*/ 	.byte	0x04, 0x55
        /*002e*/ 	.short	(.L_624 - .L_623)


	//   ....[0]....
.L_623:
        /* <DEDUP_REMOVED lines=28> */


	//----- nvinfo : EIATTR_MERCURY_ISA_VERSION
	.align		4
.L_624:
        /*01e0*/ 	.byte	0x03, 0x5f
        /*01e2*/ 	.short	0x0101


	//----- nvinfo : EIATTR_UNUSED_LOAD_BYTE_OFFSET
	.align		4
        /*01e4*/ 	.byte	0x04, 0x44
        /*01e6*/ 	.short	(.L_626 - .L_625)


	//   ....[0]....
.L_625:
        /*01e8*/ 	.word	0x00000980
        /*01ec*/ 	.word	0x0000fff0


	//   ....[1]....
        /*01f0*/ 	.word	0x0000a550
        /*01f4*/ 	.word	0x0000fff0


	//----- nvinfo : EIATTR_INT_WARP_WIDE_INSTR_OFFSETS
	.align		4
.L_626:
        /*01f8*/ 	.byte	0x04, 0x31
        /*01fa*/ 	.short	(.L_628 - .L_627)


	//   ....[0]....
.L_627:
        /*01fc*/ 	.word	0x000000c0


	//   ....[1]....
        /*0200*/ 	.word	0x000000d0


	//   ....[2]....
        /*0204*/ 	.word	0x00000170


	//   ....[3]....
        /*0208*/ 	.word	0x00010d00


	//   ....[4]....
        /*020c*/ 	.word	0x00010d90


	//   ....[5]....
        /*0210*/ 	.word	0x000150e0


	//   ....[6]....
        /*0214*/ 	.word	0x00015170


	//----- nvinfo : EIATTR_COOP_GROUP_MASK_REGIDS
	.align		4
.L_628:
        /*0218*/ 	.byte	0x04, 0x29
        /*021a*/ 	.short	(.L_630 - .L_629)


	//   ....[0]....
.L_629:
        /*021c*/ 	.word	0xffffffff


	//   ....[1]....
        /*0220*/ 	.word	0xffffffff


	//   ....[2]....
        /*0224*/ 	.word	0xffffffff


	//   ....[3]....
        /*0228*/ 	.word	0xffffffff


	//   ....[4]....
        /*022c*/ 	.word	0xffffffff


	//   ....[5]....
        /*0230*/ 	.word	0xffffffff


	//   ....[6]....
        /*0234*/ 	.word	0xffffffff


	//   ....[7]....
        /*0238*/ 	.word	0xffffffff


	//   ....[8]....
        /*023c*/ 	.word	0xffffffff


	//   ....[9]....
        /*0240*/ 	.word	0xffffffff


	//   ....[10]....
        /*0244*/ 	.word	0xffffffff


	//   ....[11]....
        /*0248*/ 	.word	0xffffffff


	//   ....[12]....
        /*024c*/ 	.word	0xffffffff


	//   ....[13]....
        /*0250*/ 	.word	0xffffffff


	//   ....[14]....
        /*0254*/ 	.word	0xffffffff


	//   ....[15]....
        /*0258*/ 	.word	0xffffffff


	//   ....[16]....
        /*025c*/ 	.word	0xffffffff


	//   ....[17]....
        /*0260*/ 	.word	0xffffffff


	//   ....[18]....
        /*0264*/ 	.word	0xffffffff


	//   ....[19]....
        /*0268*/ 	.word	0xffffffff


	//   ....[20]....
        /*026c*/ 	.word	0xffffffff


	//   ....[21]....
        /*0270*/ 	.word	0xffffffff


	//   ....[22]....
        /*0274*/ 	.word	0xffffffff


	//   ....[23]....
        /*0278*/ 	.word	0xffffffff


	//   ....[24]....
        /*027c*/ 	.word	0xffffffff


	//   ....[25]....
        /*0280*/ 	.word	0xffffffff


	//   ....[26]....
        /*0284*/ 	.word	0xffffffff


	//   ....[27]....
        /*0288*/ 	.word	0xffffffff


	//   ....[28]....
        /*028c*/ 	.word	0xffffffff


	//   ....[29]....
        /*0290*/ 	.word	0xffffffff


	//   ....[30]....
        /*0294*/ 	.word	0xffffffff


	//   ....[31]....
        /*0298*/ 	.word	0xffffffff


	//   ....[32]....
        /*029c*/ 	.word	0xffffffff


	//   ....[33]....
        /*02a0*/ 	.word	0xffffffff


	//   ....[34]....
        /*02a4*/ 	.word	0xffffffff


	//   ....[35]....
        /*02a8*/ 	.word	0xffffffff


	//   ....[36]....
        /*02ac*/ 	.word	0xffffffff


	//   ....[37]....
        /*02b0*/ 	.word	0xffffffff


	//   ....[38]....
        /*02b4*/ 	.word	0xffffffff


	//   ....[39]....
        /*02b8*/ 	.word	0xffffffff


	//   ....[40]....
        /*02bc*/ 	.word	0xffffffff


	//   ....[41]....
        /*02c0*/ 	.word	0xffffffff


	//   ....[42]....
        /*02c4*/ 	.word	0xffffffff


	//   ....[43]....
        /*02c8*/ 	.word	0xffffffff


	//   ....[44]....
        /*02cc*/ 	.word	0xffffffff


	//   ....[45]....
        /*02d0*/ 	.word	0xffffffff


	//   ....[46]....
        /*02d4*/ 	.word	0xffffffff


	//   ....[47]....
        /*02d8*/ 	.word	0xffffffff


	//   ....[48]....
        /*02dc*/ 	.word	0xffffffff


	//   ....[49]....
        /*02e0*/ 	.word	0xffffffff


	//   ....[50]....
        /*02e4*/ 	.word	0xffffffff


	//   ....[51]....
        /*02e8*/ 	.word	0xffffffff


	//   ....[52]....
        /*02ec*/ 	.word	0xffffffff


	//   ....[53]....
        /*02f0*/ 	.word	0xffffffff


	//   ....[54]....
        /*02f4*/ 	.word	0xffffffff


	//   ....[55]....
        /*02f8*/ 	.word	0xffffffff


	//   ....[56]....
        /*02fc*/ 	.word	0xffffffff


	//   ....[57]....
        /*0300*/ 	.word	0xffffffff


	//   ....[58]....
        /*0304*/ 	.word	0xffffffff


	//   ....[59]....
        /*0308*/ 	.word	0xffffffff


	//   ....[60]....
        /*030c*/ 	.word	0xffffffff


	//   ....[61]....
        /*0310*/ 	.word	0xffffffff


	//   ....[62]....
        /*0314*/ 	.word	0xffffffff


	//   ....[63]....
        /*0318*/ 	.word	0xffffffff


	//   ....[64]....
        /*031c*/ 	.word	0xffffffff


	//   ....[65]....
        /*0320*/ 	.word	0xffffffff


	//   ....[66]....
        /*0324*/ 	.word	0xffffffff


	//   ....[67]....
        /*0328*/ 	.word	0xffffffff


	//   ....[68]....
        /*032c*/ 	.word	0xffffffff


	//   ....[69]....
        /*0330*/ 	.word	0xffffffff


	//   ....[70]....
        /*0334*/ 	.word	0xffffffff


	//   ....[71]....
        /*0338*/ 	.word	0xffffffff


	//   ....[72]....
        /*033c*/ 	.word	0xffffffff


	//   ....[73]....
        /*0340*/ 	.word	0xffffffff


	//   ....[74]....
        /*0344*/ 	.word	0xffffffff


	//   ....[75]....
        /*0348*/ 	.word	0xffffffff


	//   ....[76]....
        /*034c*/ 	.word	0xffffffff


	//   ....[77]....
        /*0350*/ 	.word	0xffffffff


	//   ....[78]....
        /*0354*/ 	.word	0xffffffff


	//   ....[79]....
        /*0358*/ 	.word	0xffffffff


	//   ....[80]....
        /*035c*/ 	.word	0xffffffff


	//   ....[81]....
        /*0360*/ 	.word	0xffffffff


	//   ....[82]....
        /*0364*/ 	.word	0xffffffff


	//   ....[83]....
        /*0368*/ 	.word	0xffffffff


	//   ....[84]....
        /*036c*/ 	.word	0xffffffff


	//   ....[85]....
        /*0370*/ 	.word	0xffffffff


	//   ....[86]....
        /*0374*/ 	.word	0xffffffff


	//   ....[87]....
        /*0378*/ 	.word	0xffffffff


	//   ....[88]....
        /*037c*/ 	.word	0xffffffff


	//   ....[89]....
        /*0380*/ 	.word	0xffffffff


	//   ....[90]....
        /*0384*/ 	.word	0xffffffff


	//   ....[91]....
        /*0388*/ 	.word	0xffffffff


	//   ....[92]....
        /*038c*/ 	.word	0xffffffff


	//   ....[93]....
        /*0390*/ 	.word	0xffffffff


	//   ....[94]....
        /*0394*/ 	.word	0xffffffff


	//   ....[95]....
        /*0398*/ 	.word	0xffffffff


	//   ....[96]....
        /*039c*/ 	.word	0xffffffff


	//   ....[97]....
        /*03a0*/ 	.word	0xffffffff


	//   ....[98]....
        /*03a4*/ 	.word	0xffffffff


	//   ....[99]....
        /*03a8*/ 	.word	0xffffffff


	//   ....[100]....
        /*03ac*/ 	.word	0xffffffff


	//   ....[101]....
        /*03b0*/ 	.word	0xffffffff


	//   ....[102]....
        /*03b4*/ 	.word	0xffffffff


	//   ....[103]....
        /*03b8*/ 	.word	0xffffffff


	//   ....[104]....
        /*03bc*/ 	.word	0xffffffff


	//   ....[105]....
        /*03c0*/ 	.word	0xffffffff


	//   ....[106]....
        /*03c4*/ 	.word	0xffffffff


	//   ....[107]....
        /*03c8*/ 	.word	0xffffffff


	//   ....[108]....
        /*03cc*/ 	.word	0xffffffff


	//   ....[109]....
        /*03d0*/ 	.word	0xffffffff


	//   ....[110]....
        /*03d4*/ 	.word	0xffffffff


	//   ....[111]....
        /*03d8*/ 	.word	0xffffffff


	//   ....[112]....
        /*03dc*/ 	.word	0xffffffff


	//   ....[113]....
        /*03e0*/ 	.word	0xffffffff


	//   ....[114]....
        /*03e4*/ 	.word	0xffffffff


	//   ....[115]....
        /*03e8*/ 	.word	0xffffffff


	//   ....[116]....
        /*03ec*/ 	.word	0xffffffff


	//   ....[117]....
        /*03f0*/ 	.word	0xffffffff


	//   ....[118]....
        /*03f4*/ 	.word	0xffffffff


	//   ....[119]....
        /*03f8*/ 	.word	0xffffffff


	//   ....[120]....
        /*03fc*/ 	.word	0xffffffff


	//   ....[121]....
        /*0400*/ 	.word	0xffffffff


	//   ....[122]....
        /*0404*/ 	.word	0xffffffff


	//   ....[123]....
        /*0408*/ 	.word	0xffffffff


	//   ....[124]....
        /*040c*/ 	.word	0xffffffff


	//   ....[125]....
        /*0410*/ 	.word	0xffffffff


	//   ....[126]....
        /*0414*/ 	.word	0xffffffff


	//   ....[127]....
        /*0418*/ 	.word	0xffffffff


	//   ....[128]....
        /*041c*/ 	.word	0xffffffff


	//   ....[129]....
        /*0420*/ 	.word	0xffffffff


	//   ....[130]....
        /*0424*/ 	.word	0xffffffff


	//   ....[131]....
        /*0428*/ 	.word	0xffffffff


	//   ....[132]....
        /*042c*/ 	.word	0xffffffff


	//   ....[133]....
        /*0430*/ 	.word	0xffffffff


	//   ....[134]....
        /*0434*/ 	.word	0xffffffff


	//   ....[135]....
        /*0438*/ 	.word	0xffffffff


	//   ....[136]....
        /*043c*/ 	.word	0xffffffff


	//   ....[137]....
        /*0440*/ 	.word	0xffffffff


	//   ....[138]....
        /*0444*/ 	.word	0xffffffff


	//   ....[139]....
        /*0448*/ 	.word	0xffffffff


	//   ....[140]....
        /*044c*/ 	.word	0xffffffff


	//   ....[141]....
        /*0450*/ 	.word	0xffffffff


	//   ....[142]....
        /*0454*/ 	.word	0xffffffff


	//   ....[143]....
        /*0458*/ 	.word	0xffffffff


	//   ....[144]....
        /*045c*/ 	.word	0xffffffff


	//   ....[145]....
        /*0460*/ 	.word	0xffffffff


	//   ....[146]....
        /*0464*/ 	.word	0xffffffff


	//   ....[147]....
        /*0468*/ 	.word	0xffffffff


	//   ....[148]....
        /*046c*/ 	.word	0xffffffff


	//   ....[149]....
        /*0470*/ 	.word	0xffffffff


	//   ....[150]....
        /*0474*/ 	.word	0xffffffff


	//   ....[151]....
        /*0478*/ 	.word	0xffffffff


	//   ....[152]....
        /*047c*/ 	.word	0xffffffff


	//   ....[153]....
        /*0480*/ 	.word	0xffffffff


	//   ....[154]....
        /*0484*/ 	.word	0xffffffff


	//   ....[155]....
        /*0488*/ 	.word	0xffffffff


	//   ....[156]....
        /*048c*/ 	.word	0xffffffff


	//   ....[157]....
        /*0490*/ 	.word	0xffffffff


	//   ....[158]....
        /*0494*/ 	.word	0xffffffff


	//   ....[159]....
        /*0498*/ 	.word	0xffffffff


	//   ....[160]....
        /*049c*/ 	.word	0xffffffff


	//   ....[161]....
        /*04a0*/ 	.word	0xffffffff


	//   ....[162]....
        /*04a4*/ 	.word	0xffffffff


	//   ....[163]....
        /*04a8*/ 	.word	0xffffffff


	//   ....[164]....
        /*04ac*/ 	.word	0xffffffff


	//   ....[165]....
        /*04b0*/ 	.word	0xffffffff


	//   ....[166]....
        /*04b4*/ 	.word	0xffffffff


	//   ....[167]....
        /*04b8*/ 	.word	0xffffffff


	//   ....[168]....
        /*04bc*/ 	.word	0xffffffff


	//   ....[169]....
        /*04c0*/ 	.word	0xffffffff


	//   ....[170]....
        /*04c4*/ 	.word	0xffffffff


	//   ....[171]....
        /*04c8*/ 	.word	0xffffffff


	//   ....[172]....
        /*04cc*/ 	.word	0xffffffff


	//   ....[173]....
        /*04d0*/ 	.word	0xffffffff


	//   ....[174]....
        /*04d4*/ 	.word	0xffffffff


	//   ....[175]....
        /*04d8*/ 	.word	0xffffffff


	//   ....[176]....
        /*04dc*/ 	.word	0xffffffff


	//   ....[177]....
        /*04e0*/ 	.word	0xffffffff


	//   ....[178]....
        /*04e4*/ 	.word	0xffffffff


	//   ....[179]....
        /*04e8*/ 	.word	0xffffffff


	//   ....[180]....
        /*04ec*/ 	.word	0xffffffff


	//   ....[181]....
        /*04f0*/ 	.word	0xffffffff


	//   ....[182]....
        /*04f4*/ 	.word	0xffffffff


	//   ....[183]....
        /*04f8*/ 	.word	0xffffffff


	//   ....[184]....
        /*04fc*/ 	.word	0xffffffff


	//   ....[185]....
        /*0500*/ 	.word	0xffffffff


	//   ....[186]....
        /*0504*/ 	.word	0xffffffff


	//   ....[187]....
        /*0508*/ 	.word	0xffffffff


	//   ....[188]....
        /*050c*/ 	.word	0xffffffff


	//   ....[189]....
        /*0510*/ 	.word	0xffffffff


	//   ....[190]....
        /*0514*/ 	.word	0xffffffff


	//   ....[191]....
        /*0518*/ 	.word	0xffffffff


	//   ....[192]....
        /*051c*/ 	.word	0xffffffff


	//   ....[193]....
        /*0520*/ 	.word	0xffffffff


	//   ....[194]....
        /*0524*/ 	.word	0xffffffff


	//   ....[195]....
        /*0528*/ 	.word	0xffffffff


	//   ....[196]....
        /*052c*/ 	.word	0xffffffff


	//   ....[197]....
        /*0530*/ 	.word	0xffffffff


	//   ....[198]....
        /*0534*/ 	.word	0xffffffff


	//   ....[199]....
        /*0538*/ 	.word	0xffffffff


	//   ....[200]....
        /*053c*/ 	.word	0xffffffff


	//   ....[201]....
        /*0540*/ 	.word	0xffffffff


	//   ....[202]....
        /*0544*/ 	.word	0xffffffff


	//   ....[203]....
        /*0548*/ 	.word	0xffffffff


	//   ....[204]....
        /*054c*/ 	.word	0xffffffff


	//   ....[205]....
        /*0550*/ 	.word	0xffffffff


	//   ....[206]....
        /*0554*/ 	.word	0xffffffff


	//   ....[207]....
        /*0558*/ 	.word	0xffffffff


	//   ....[208]....
        /*055c*/ 	.word	0xffffffff


	//   ....[209]....
        /*0560*/ 	.word	0xffffffff


	//   ....[210]....
        /*0564*/ 	.word	0xffffffff


	//   ....[211]....
        /*0568*/ 	.word	0xffffffff


	//   ....[212]....
        /*056c*/ 	.word	0xffffffff


	//   ....[213]....
        /*0570*/ 	.word	0xffffffff


	//   ....[214]....
        /*0574*/ 	.word	0xffffffff


	//   ....[215]....
        /*0578*/ 	.word	0xffffffff


	//   ....[216]....
        /*057c*/ 	.word	0xffffffff


	//   ....[217]....
        /*0580*/ 	.word	0xffffffff


	//   ....[218]....
        /*0584*/ 	.word	0xffffffff


	//   ....[219]....
        /*0588*/ 	.word	0xffffffff


	//   ....[220]....
        /*058c*/ 	.word	0xffffffff


	//   ....[221]....
        /*0590*/ 	.word	0xffffffff


	//   ....[222]....
        /*0594*/ 	.word	0xffffffff


	//   ....[223]....
        /*0598*/ 	.word	0x0500000f


	//   ....[224]....
        /*059c*/ 	.word	0x0500000f


	//   ....[225]....
        /*05a0*/ 	.word	0x0500000f


	//   ....[226]....
        /*05a4*/ 	.word	0x0500000f


	//   ....[227]....
        /*05a8*/ 	.word	0x0500000f


	//   ....[228]....
        /*05ac*/ 	.word	0x0500000f


	//   ....[229]....
        /*05b0*/ 	.word	0x0500000f


	//   ....[230]....
        /*05b4*/ 	.word	0x0500000f


	//   ....[231]....
        /*05b8*/ 	.word	0x0500000f


	//   ....[232]....
        /*05bc*/ 	.word	0x0500000f


	//   ....[233]....
        /*05c0*/ 	.word	0x0500000f


	//   ....[234]....
        /*05c4*/ 	.word	0x0500000f


	//   ....[235]....
        /*05c8*/ 	.word	0x0500000f


	//   ....[236]....
        /*05cc*/ 	.word	0x0500000f


	//   ....[237]....
        /*05d0*/ 	.word	0x0500000f


	//   ....[238]....
        /*05d4*/ 	.word	0x0500000f


	//   ....[239]....
        /*05d8*/ 	.word	0x0500000f


	//   ....[240]....
        /*05dc*/ 	.word	0x0500000f


	//   ....[241]....
        /*05e0*/ 	.word	0x0500000f


	//   ....[242]....
        /*05e4*/ 	.word	0x0500000f


	//   ....[243]....
        /*05e8*/ 	.word	0x0500000f


	//   ....[244]....
        /*05ec*/ 	.word	0x0500000f


	//   ....[245]....
        /*05f0*/ 	.word	0x0500000f


	//   ....[246]....
        /*05f4*/ 	.word	0x0500000f


	//   ....[247]....
        /*05f8*/ 	.word	0x0500000f


	//   ....[248]....
        /*05fc*/ 	.word	0x0500000f


	//   ....[249]....
        /*0600*/ 	.word	0x0500000f


	//   ....[250]....
        /*0604*/ 	.word	0x0500000f


	//   ....[251]....
        /*0608*/ 	.word	0x0500000f


	//   ....[252]....
        /*060c*/ 	.word	0x0500000f


	//   ....[253]....
        /*0610*/ 	.word	0x0500000f


	//   ....[254]....
        /*0614*/ 	.word	0x0500000f


	//   ....[255]....
        /*0618*/ 	.word	0x0500000f


	//   ....[0]....
        /*061c*/ 	.word	0x0500000f


	//   ....[1]....
        /*0620*/ 	.word	0x0500000f


	//   ....[2]....
        /*0624*/ 	.word	0x0500000f


	//   ....[3]....
        /*0628*/ 	.word	0x0500000f


	//   ....[4]....
        /*062c*/ 	.word	0x0500000f


	//   ....[5]....
        /*0630*/ 	.word	0x0500000f


	//   ....[6]....
        /*0634*/ 	.word	0x0500000f


	//   ....[7]....
        /*0638*/ 	.word	0x0500000f


	//   ....[8]....
        /*063c*/ 	.word	0x0500000f


	//   ....[9]....
        /*0640*/ 	.word	0x0500000f


	//   ....[10]....
        /*0644*/ 	.word	0x0500000f


	//   ....[11]....
        /*0648*/ 	.word	0x0500000f


	//   ....[12]....
        /*064c*/ 	.word	0x0500000f


	//   ....[13]....
        /*0650*/ 	.word	0x0500000f


	//   ....[14]....
        /*0654*/ 	.word	0x0500000f


	//   ....[15]....
        /*0658*/ 	.word	0x0500000f


	//   ....[16]....
        /*065c*/ 	.word	0x0500000f


	//----- nvinfo : EIATTR_COOP_GROUP_INSTR_OFFSETS
	.align		4
.L_630:
        /*0660*/ 	.byte	0x04, 0x28
        /*0662*/ 	.short	(.L_632 - .L_631)


	//   ....[0]....
.L_631:
        /*0664*/ 	.word	0x00000080


	//   ....[1]....
        /*0668*/ 	.word	0x00000090


	//   ....[2]....
        /*066c*/ 	.word	0x000002d0


	//   ....[3]....
        /*0670*/ 	.word	0x00000430


	//   ....[4]....
        /*0674*/ 	.word	0x00000550


	//   ....[5]....
        /*0678*/ 	.word	0x000006b0


	//   ....[6]....
        /*067c*/ 	.word	0x00001a40


	//   ....[7]....
        /*0680*/ 	.word	0x00004140


	//   ....[8]....
        /*0684*/ 	.word	0x000041e0


	//   ....[9]....
        /*0688*/ 	.word	0x00004870


	//   ....[10]....
        /*068c*/ 	.word	0x000048f0


	//   ....[11]....
        /*0690*/ 	.word	0x00007ec0


	//   ....[12]....
        /*0694*/ 	.word	0x00007ee0


	//   ....[13]....
        /*0698*/ 	.word	0x00007f00


	//   ....[14]....
        /*069c*/ 	.word	0x00007f30


	//   ....[15]....
        /*06a0*/ 	.word	0x00009b90


	//   ....[16]....
        /*06a4*/ 	.word	0x00009ba0


	//   ....[17]....
        /*06a8*/ 	.word	0x00009c20


	//   ....[18]....
        /*06ac*/ 	.word	0x00009c30


	//   ....[19]....
        /*06b0*/ 	.word	0x0000b0a0


	//   ....[20]....
        /*06b4*/ 	.word	0x0000b0d0


	//   ....[21]....
        /*06b8*/ 	.word	0x0000b0f0


	//   ....[22]....
        /*06bc*/ 	.word	0x0000b110


	//   ....[23]....
        /*06c0*/ 	.word	0x0000b130


	//   ....[24]....
        /*06c4*/ 	.word	0x0000b150


	//   ....[25]....
        /*06c8*/ 	.word	0x0000b170


	//   ....[26]....
        /*06cc*/ 	.word	0x0000b190


	//   ....[27]....
        /*06d0*/ 	.word	0x0000b1b0


	//   ....[28]....
        /*06d4*/ 	.word	0x0000b1d0


	//   ....[29]....
        /*06d8*/ 	.word	0x0000b1f0


	//   ....[30]....
        /*06dc*/ 	.word	0x0000b200


	//   ....[31]....
        /*06e0*/ 	.word	0x0000b210


	//   ....[32]....
        /*06e4*/ 	.word	0x0000b220


	//   ....[33]....
        /*06e8*/ 	.word	0x0000b230


	//   ....[34]....
        /*06ec*/ 	.word	0x0000b240


	//   ....[35]....
        /*06f0*/ 	.word	0x0000b250


	//   ....[36]....
        /*06f4*/ 	.word	0x0000b260


	//   ....[37]....
        /*06f8*/ 	.word	0x0000b270


	//   ....[38]....
        /*06fc*/ 	.word	0x0000b280


	//   ....[39]....
        /*0700*/ 	.word	0x0000b290


	//   ....[40]....
        /*0704*/ 	.word	0x0000b2a0


	//   ....[41]....
        /*0708*/ 	.word	0x0000b2b0


	//   ....[42]....
        /*070c*/ 	.word	0x0000b2c0


	//   ....[43]....
        /*0710*/ 	.word	0x0000b2d0


	//   ....[44]....
        /*0714*/ 	.word	0x0000b2e0


	//   ....[45]....
        /*0718*/ 	.word	0x0000b2f0


	//   ....[46]....
        /*071c*/ 	.word	0x0000b300


	//   ....[47]....
        /*0720*/ 	.word	0x0000b310


	//   ....[48]....
        /*0724*/ 	.word	0x0000b320


	//   ....[49]....
        /*0728*/ 	.word	0x0000b330


	//   ....[50]....
        /*072c*/ 	.word	0x0000b340


	//   ....[51]....
        /*0730*/ 	.word	0x0000b350


	//   ....[52]....
        /*0734*/ 	.word	0x0000b360


	//   ....[53]....
        /*0738*/ 	.word	0x0000b370


	//   ....[54]....
        /*073c*/ 	.word	0x0000b380


	//   ....[55]....
        /*0740*/ 	.word	0x0000b390


	//   ....[56]....
        /*0744*/ 	.word	0x0000b3a0


	//   ....[57]....
        /*0748*/ 	.word	0x0000b3b0


	//   ....[58]....
        /*074c*/ 	.word	0x0000b3c0


	//   ....[59]....
        /*0750*/ 	.word	0x0000b3d0


	//   ....[60]....
        /*0754*/ 	.word	0x0000b3e0


	//   ....[61]....
        /*0758*/ 	.word	0x0000b3f0


	//   ....[62]....
        /*075c*/ 	.word	0x0000b400


	//   ....[63]....
        /*0760*/ 	.word	0x0000b410


	//   ....[64]....
        /*0764*/ 	.word	0x0000b420


	//   ....[65]....
        /*0768*/ 	.word	0x0000b430


	//   ....[66]....
        /*076c*/ 	.word	0x0000b440


	//   ....[67]....
        /*0770*/ 	.word	0x0000b450


	//   ....[68]....
        /*0774*/ 	.word	0x0000b460


	//   ....[69]....
        /*0778*/ 	.word	0x0000b470


	//   ....[70]....
        /*077c*/ 	.word	0x0000b480


	//   ....[71]....
        /*0780*/ 	.word	0x0000b490


	//   ....[72]....
        /*0784*/ 	.word	0x0000b4a0


	//   ....[73]....
        /*0788*/ 	.word	0x0000b4b0


	//   ....[74]....
        /*078c*/ 	.word	0x0000b4c0


	//   ....[75]....
        /*0790*/ 	.word	0x0000b4d0


	//   ....[76]....
        /*0794*/ 	.word	0x0000b4e0


	//   ....[77]....
        /*0798*/ 	.word	0x0000b4f0


	//   ....[78]....
        /*079c*/ 	.word	0x0000b500


	//   ....[79]....
        /*07a0*/ 	.word	0x0000b510


	//   ....[80]....
        /*07a4*/ 	.word	0x0000b520


	//   ....[81]....
        /*07a8*/ 	.word	0x0000b530


	//   ....[82]....
        /*07ac*/ 	.word	0x0000b540


	//   ....[83]....
        /*07b0*/ 	.word	0x0000b550


	//   ....[84]....
        /*07b4*/ 	.word	0x0000b560


	//   ....[85]....
        /*07b8*/ 	.word	0x0000b570


	//   ....[86]....
        /*07bc*/ 	.word	0x0000b580


	//   ....[87]....
        /*07c0*/ 	.word	0x0000b590


	//   ....[88]....
        /*07c4*/ 	.word	0x0000b5a0


	//   ....[89]....
        /*07c8*/ 	.word	0x0000b5b0


	//   ....[90]....
        /*07cc*/ 	.word	0x0000b5c0


	//   ....[91]....
        /*07d0*/ 	.word	0x0000b5d0


	//   ....[92]....
        /*07d4*/ 	.word	0x0000b5e0


	//   ....[93]....
        /*07d8*/ 	.word	0x0000b5f0


	//   ....[94]....
        /*07dc*/ 	.word	0x0000b600


	//   ....[95]....
        /*07e0*/ 	.word	0x0000b610


	//   ....[96]....
        /*07e4*/ 	.word	0x0000b620


	//   ....[97]....
        /*07e8*/ 	.word	0x0000b630


	//   ....[98]....
        /*07ec*/ 	.word	0x0000b640


	//   ....[99]....
        /*07f0*/ 	.word	0x0000b650


	//   ....[100]....
        /*07f4*/ 	.word	0x0000b660


	//   ....[101]....
        /*07f8*/ 	.word	0x0000b670


	//   ....[102]....
        /*07fc*/ 	.word	0x0000b680


	//   ....[103]....
        /*0800*/ 	.word	0x0000b690


	//   ....[104]....
        /*0804*/ 	.word	0x0000b6a0


	//   ....[105]....
        /*0808*/ 	.word	0x0000b6b0


	//   ....[106]....
        /*080c*/ 	.word	0x0000b6c0


	//   ....[107]....
        /*0810*/ 	.word	0x0000b6d0


	//   ....[108]....
        /*0814*/ 	.word	0x0000b6e0


	//   ....[109]....
        /*0818*/ 	.word	0x0000b6f0


	//   ....[110]....
        /*081c*/ 	.word	0x0000b700


	//   ....[111]....
        /*0820*/ 	.word	0x0000b710


	//   ....[112]....
        /*0824*/ 	.word	0x0000b720


	//   ....[113]....
        /*0828*/ 	.word	0x0000b730


	//   ....[114]....
        /*082c*/ 	.word	0x0000b740


	//   ....[115]....
        /*0830*/ 	.word	0x0000c620


	//   ....[116]....
        /*0834*/ 	.word	0x0000c640


	//   ....[117]....
        /*0838*/ 	.word	0x0000c650


	//   ....[118]....
        /*083c*/ 	.word	0x0000c660


	//   ....[119]....
        /*0840*/ 	.word	0x0000cf50


	//   ....[120]....
        /*0844*/ 	.word	0x0000cf70


	//   ....[121]....
        /*0848*/ 	.word	0x0000d0b0


	//   ....[122]....
        /*084c*/ 	.word	0x0000d0d0


	//   ....[123]....
        /*0850*/ 	.word	0x0000d1d0


	//   ....[124]....
        /*0854*/ 	.word	0x0000d1f0


	//   ....[125]....
        /*0858*/ 	.word	0x0000d300


	//   ....[126]....
        /*085c*/ 	.word	0x0000d320


	//   ....[127]....
        /*0860*/ 	.word	0x0000d7b0


	//   ....[128]....
        /*0864*/ 	.word	0x0000d7c0


	//   ....[129]....
        /*0868*/ 	.word	0x0000df70


	//   ....[130]....
        /*086c*/ 	.word	0x0000df80


	//   ....[131]....
        /*0870*/ 	.word	0x0000f070


	//   ....[132]....
        /*0874*/ 	.word	0x0000f0a0


	//   ....[133]....
        /*0878*/ 	.word	0x0000f1c0


	//   ....[134]....
        /*087c*/ 	.word	0x0000f1e0


	//   ....[135]....
        /*0880*/ 	.word	0x0000f2e0


	//   ....[136]....
        /*0884*/ 	.word	0x0000f300


	//   ....[137]....
        /*0888*/ 	.word	0x0000f410


	//   ....[138]....
        /*088c*/ 	.word	0x0000f430


	//   ....[139]....
        /*0890*/ 	.word	0x0000f5c0


	//   ....[140]....
        /*0894*/ 	.word	0x0000f7e0


	//   ....[141]....
        /*0898*/ 	.word	0x0000f810


	//   ....[142]....
        /*089c*/ 	.word	0x0000f840


	//   ....[143]....
        /*08a0*/ 	.word	0x0000f870


	//   ....[144]....
        /*08a4*/ 	.word	0x0000f8a0


	//   ....[145]....
        /*08a8*/ 	.word	0x0000f8e0


	//   ....[146]....
        /*08ac*/ 	.word	0x0000fa60


	//   ....[147]....
        /*08b0*/ 	.word	0x0000fa90


	//   ....[148]....
        /*08b4*/ 	.word	0x0000fac0


	//   ....[149]....
        /*08b8*/ 	.word	0x0000faf0


	//   ....[150]....
        /*08bc*/ 	.word	0x0000fb20


	//   ....[151]....
        /*08c0*/ 	.word	0x0000fb50


	//   ....[152]....
        /*08c4*/ 	.word	0x0000fbe0


	//   ....[153]....
        /*08c8*/ 	.word	0x0000fc30


	//   ....[154]....
        /*08cc*/ 	.word	0x0000fc40


	//   ....[155]....
        /*08d0*/ 	.word	0x0000fce0


	//   ....[156]....
        /*08d4*/ 	.word	0x00011c60


	//   ....[157]....
        /*08d8*/ 	.word	0x00011c90


	//   ....[158]....
        /*08dc*/ 	.word	0x00011cc0


	//   ....[159]....
        /*08e0*/ 	.word	0x00011dd0


	//   ....[160]....
        /*08e4*/ 	.word	0x00011de0


	//   ....[161]....
        /*08e8*/ 	.word	0x00011e70


	//   ....[162]....
        /*08ec*/ 	.word	0x00011e80


	//   ....[163]....
        /*08f0*/ 	.word	0x00011e90


	//   ....[164]....
        /*08f4*/ 	.word	0x00011f20


	//   ....[165]....
        /*08f8*/ 	.word	0x00011fc0


	//   ....[166]....
        /*08fc*/ 	.word	0x000123a0


	//   ....[167]....
        /*0900*/ 	.word	0x000123e0


	//   ....[168]....
        /*0904*/ 	.word	0x00012410


	//   ....[169]....
        /*0908*/ 	.word	0x00012430


	//   ....[170]....
        /*090c*/ 	.word	0x00012500


	//   ....[171]....
        /*0910*/ 	.word	0x00012510


	//   ....[172]....
        /*0914*/ 	.word	0x000125a0


	//   ....[173]....
        /*0918*/ 	.word	0x000125b0


	//   ....[174]....
        /*091c*/ 	.word	0x000125c0


	//   ....[175]....
        /*0920*/ 	.word	0x000125d0


	//   ....[176]....
        /*0924*/ 	.word	0x00012e60


	//   ....[177]....
        /*0928*/ 	.word	0x00012e90


	//   ....[178]....
        /*092c*/ 	.word	0x00012ef0


	//   ....[179]....
        /*0930*/ 	.word	0x00012f50


	//   ....[180]....
        /*0934*/ 	.word	0x00012fa0


	//   ....[181]....
        /*0938*/ 	.word	0x00012ff0


	//   ....[182]....
        /*093c*/ 	.word	0x00013010


	//   ....[183]....
        /*0940*/ 	.word	0x00013050


	//   ....[184]....
        /*0944*/ 	.word	0x00013a50


	//   ....[185]....
        /*0948*/ 	.word	0x00013a60


	//   ....[186]....
        /*094c*/ 	.word	0x00013a70


	//   ....[187]....
        /*0950*/ 	.word	0x00013ab0


	//   ....[188]....
        /*0954*/ 	.word	0x00013af0


	//   ....[189]....
        /*0958*/ 	.word	0x00013b00


	//   ....[190]....
        /*095c*/ 	.word	0x00013b60


	//   ....[191]....
        /*0960*/ 	.word	0x00013b90


	//   ....[192]....
        /*0964*/ 	.word	0x00013bd0


	//   ....[193]....
        /*0968*/ 	.word	0x00013c30


	//   ....[194]....
        /*096c*/ 	.word	0x00014050


	//   ....[195]....
        /*0970*/ 	.word	0x00014060


	//   ....[196]....
        /*0974*/ 	.word	0x00014070


	//   ....[197]....
        /*0978*/ 	.word	0x00014080


	//   ....[198]....
        /*097c*/ 	.word	0x00014090


	//   ....[199]....
        /*0980*/ 	.word	0x000140f0


	//   ....[200]....
        /*0984*/ 	.word	0x00014100


	//   ....[201]....
        /*0988*/ 	.word	0x00014160


	//   ....[202]....
        /*098c*/ 	.word	0x00014190


	//   ....[203]....
        /*0990*/ 	.word	0x000141d0


	//   ....[204]....
        /*0994*/ 	.word	0x000160b0


	//   ....[205]....
        /*0998*/ 	.word	0x00016100


	//   ....[206]....
        /*099c*/ 	.word	0x00016130


	//   ....[207]....
        /*09a0*/ 	.word	0x00016160


	//   ....[208]....
        /*09a4*/ 	.word	0x00016190


	//   ....[209]....
        /*09a8*/ 	.word	0x000161a0


	//   ....[210]....
        /*09ac*/ 	.word	0x000161d0


	//   ....[211]....
        /*09b0*/ 	.word	0x00016220


	//   ....[212]....
        /*09b4*/ 	.word	0x00016380


	//   ....[213]....
        /*09b8*/ 	.word	0x000163b0


	//   ....[214]....
        /*09bc*/ 	.word	0x000163e0


	//   ....[215]....
        /*09c0*/ 	.word	0x00016410


	//   ....[216]....
        /*09c4*/ 	.word	0x00016440


	//   ....[217]....
        /*09c8*/ 	.word	0x00016480


	//   ....[218]....
        /*09cc*/ 	.word	0x00016500


	//   ....[219]....
        /*09d0*/ 	.word	0x00016550


	//   ....[220]....
        /*09d4*/ 	.word	0x00016560


	//   ....[221]....
        /*09d8*/ 	.word	0x000165f0


	//   ....[222]....
        /*09dc*/ 	.word	0x00016c60


	//   ....[223]....
        /*09e0*/ 	.word	0x000171b0


	//   ....[224]....
        /*09e4*/ 	.word	0x00017290


	//   ....[225]....
        /*09e8*/ 	.word	0x00017360


	//   ....[226]....
        /*09ec*/ 	.word	0x000174e0


	//   ....[227]....
        /*09f0*/ 	.word	0x00017570


	//   ....[228]....
        /*09f4*/ 	.word	0x000175d0


	//   ....[229]....
        /*09f8*/ 	.word	0x000176d0


	//   ....[230]....
        /*09fc*/ 	.word	0x00017730


	//   ....[231]....
        /*0a00*/ 	.word	0x00017800


	//   ....[232]....
        /*0a04*/ 	.word	0x000178c0


	//   ....[233]....
        /*0a08*/ 	.word	0x00017990


	//   ....[234]....
        /*0a0c*/ 	.word	0x00017b10


	//   ....[235]....
        /*0a10*/ 	.word	0x00017bd0


	//   ....[236]....
        /*0a14*/ 	.word	0x00017d20


	//   ....[237]....
        /*0a18*/ 	.word	0x00017d70


	//   ....[238]....
        /*0a1c*/ 	.word	0x00017e70


	//   ....[239]....
        /*0a20*/ 	.word	0x00017f20


	//   ....[240]....
        /*0a24*/ 	.word	0x00017f80


	//   ....[241]....
        /*0a28*/ 	.word	0x00018020


	//   ....[242]....
        /*0a2c*/ 	.word	0x000180e0


	//   ....[243]....
        /*0a30*/ 	.word	0x000181d0


	//   ....[244]....
        /*0a34*/ 	.word	0x00018270


	//   ....[245]....
        /*0a38*/ 	.word	0x000182e0


	//   ....[246]....
        /*0a3c*/ 	.word	0x00018360


	//   ....[247]....
        /*0a40*/ 	.word	0x00018430


	//   ....[248]....
        /*0a44*/ 	.word	0x000184b0


	//   ....[249]....
        /*0a48*/ 	.word	0x00018580


	//   ....[250]....
        /*0a4c*/ 	.word	0x00018600


	//   ....[251]....
        /*0a50*/ 	.word	0x000186c0


	//   ....[252]....
        /*0a54*/ 	.word	0x000187f0


	//   ....[253]....
        /*0a58*/ 	.word	0x00018880


	//   ....[254]....
        /*0a5c*/ 	.word	0x000188e0


	//   ....[255]....
        /*0a60*/ 	.word	0x000189c0


	//   ....[0]....
        /*0a64*/ 	.word	0x00018a20


	//   ....[1]....
        /*0a68*/ 	.word	0x00018af0


	//   ....[2]....
        /*0a6c*/ 	.word	0x00018b50


	//   ....[3]....
        /*0a70*/ 	.word	0x00018c20


	//   ....[4]....
        /*0a74*/ 	.word	0x00018c80


	//   ....[5]....
        /*0a78*/ 	.word	0x00018d50


	//   ....[6]....
        /*0a7c*/ 	.word	0x00018e40


	//   ....[7]....
        /*0a80*/ 	.word	0x00018ed0


	//   ....[8]....
        /*0a84*/ 	.word	0x00018f30


	//   ....[9]....
        /*0a88*/ 	.word	0x00019000


	//   ....[10]....
        /*0a8c*/ 	.word	0x00019060


	//   ....[11]....
        /*0a90*/ 	.word	0x00019130


	//   ....[12]....
        /*0a94*/ 	.word	0x00019190


	//   ....[13]....
        /*0a98*/ 	.word	0x00019260


	//   ....[14]....
        /*0a9c*/ 	.word	0x000192c0


	//   ....[15]....
        /*0aa0*/ 	.word	0x00019390


	//   ....[16]....
        /*0aa4*/ 	.word	0x000195e0


	//----- nvinfo : EIATTR_REG_RECONFIG
	.align		4
.L_632:
        /*0aa8*/ 	.byte	0x01, 0x54
	.zero		2


	//----- nvinfo : EIATTR_SYSCALL_OFFSETS
	.align		4
        /*0aac*/ 	.byte	0x04, 0x46
        /*0aae*/ 	.short	(.L_634 - .L_633)


	//   ....[0]....
.L_633:
        /*0ab0*/ 	.word	0x00001bc0


	//   ....[1]....
        /*0ab4*/ 	.word	0x00010f00


	//   ....[2]....
        /*0ab8*/ 	.word	0x00011070


	//   ....[3]....
        /*0abc*/ 	.word	0x000111c0


	//   ....[4]....
        /*0ac0*/ 	.word	0x00011300


	//   ....[5]....
        /*0ac4*/ 	.word	0x00012ab0


	//----- nvinfo : EIATTR_MBARRIER_INSTR_OFFSETS
	.align		4
.L_634:
        /*0ac8*/ 	.byte	0x04, 0x39
        /*0aca*/ 	.short	(.L_636 - .L_635)


	//   ....[0]....
.L_635:
        /*0acc*/ 	.word	0x00000180
        /*0ad0*/ 	.word	0x000000ff
        /*0ad4*/ 	.word	0x00033400
        /*0ad8*/ 	.short	0x0100
        /*0ada*/ 	.byte	0x08
	.zero		1


	//   ....[1]....
        /*0adc*/ 	.word	0x00000190
        /*0ae0*/ 	.word	0x000000ff
        /*0ae4*/ 	.word	0x00033420
        /*0ae8*/ 	.short	0x0100
        /*0aea*/ 	.byte	0x08
	.zero		1


	//   ....[2]....
        /*0aec*/ 	.word	0x00000280
        /*0af0*/ 	.word	0x000000ff
        /*0af4*/ 	.word	0x00033430
        /*0af8*/ 	.short	0x0100
        /*0afa*/ 	.byte	0x08
	.zero		1


	//   ....[3]....
        /*0afc*/ 	.word	0x00000290
        /*0b00*/ 	.word	0x000000ff
        /*0b04*/ 	.word	0x00033440
        /*0b08*/ 	.short	0x0100
        /*0b0a*/ 	.byte	0x08
	.zero		1


	//   ....[4]....
        /*0b0c*/ 	.word	0x000002a0
        /*0b10*/ 	.word	0x000000ff
        /*0b14*/ 	.word	0x00033438
        /*0b18*/ 	.short	0x0100
        /*0b1a*/ 	.byte	0x08
	.zero		1


	//   ....[5]....
        /*0b1c*/ 	.word	0x000002b0
        /*0b20*/ 	.word	0x000000ff
        /*0b24*/ 	.word	0x00033448
        /*0b28*/ 	.short	0x0100
        /*0b2a*/ 	.byte	0x08
	.zero		1


	//   ....[6]....
        /*0b2c*/ 	.word	0x000003e0
        /*0b30*/ 	.word	0x000000ff
        /*0b34*/ 	.word	0x00033450
        /*0b38*/ 	.short	0x0100
        /*0b3a*/ 	.byte	0x08
	.zero		1


	//   ....[7]....
        /*0b3c*/ 	.word	0x000003f0
        /*0b40*/ 	.word	0x000000ff
        /*0b44*/ 	.word	0x00033460
        /*0b48*/ 	.short	0x0100
        /*0b4a*/ 	.byte	0x08
	.zero		1


	//   ....[8]....
        /*0b4c*/ 	.word	0x00000400
        /*0b50*/ 	.word	0x000000ff
        /*0b54*/ 	.word	0x00033458
        /*0b58*/ 	.short	0x0100
        /*0b5a*/ 	.byte	0x08
	.zero		1


	//   ....[9]....
        /*0b5c*/ 	.word	0x00000410
        /*0b60*/ 	.word	0x000000ff
        /*0b64*/ 	.word	0x00033468
        /*0b68*/ 	.short	0x0100
        /*0b6a*/ 	.byte	0x08
	.zero		1


	//   ....[10]....
        /*0b6c*/ 	.word	0x00000500
        /*0b70*/ 	.word	0x000000ff
        /*0b74*/ 	.word	0x00033470
        /*0b78*/ 	.short	0x0100
        /*0b7a*/ 	.byte	0x06
	.zero		1


	//   ....[11]....
        /*0b7c*/ 	.word	0x00000510
        /*0b80*/ 	.word	0x000000ff
        /*0b84*/ 	.word	0x00033480
        /*0b88*/ 	.short	0x0100
        /*0b8a*/ 	.byte	0x06
	.zero		1


	//   ....[12]....
        /*0b8c*/ 	.word	0x00000520
        /*0b90*/ 	.word	0x000000ff
        /*0b94*/ 	.word	0x00033478
        /*0b98*/ 	.short	0x0100
        /*0b9a*/ 	.byte	0x06
	.zero		1


	//   ....[13]....
        /*0b9c*/ 	.word	0x00000530
        /*0ba0*/ 	.word	0x000000ff
        /*0ba4*/ 	.word	0x00033488
        /*0ba8*/ 	.short	0x0100
        /*0baa*/ 	.byte	0x06
	.zero		1


	//   ....[14]....
        /*0bac*/ 	.word	0x00000660
        /*0bb0*/ 	.word	0x000000ff
        /*0bb4*/ 	.word	0x00033490
        /*0bb8*/ 	.short	0x0100
        /*0bba*/ 	.byte	0x08
	.zero		1


	//   ....[15]....
        /*0bbc*/ 	.word	0x00000670
        /*0bc0*/ 	.word	0x000000ff
        /*0bc4*/ 	.word	0x000334a0
        /*0bc8*/ 	.short	0x0100
        /*0bca*/ 	.byte	0x08
	.zero		1


	//   ....[16]....
        /*0bcc*/ 	.word	0x00000680
        /*0bd0*/ 	.word	0x000000ff
        /*0bd4*/ 	.word	0x00033498
        /*0bd8*/ 	.short	0x0100
        /*0bda*/ 	.byte	0x08
	.zero		1


	//   ....[17]....
        /*0bdc*/ 	.word	0x00000690
        /*0be0*/ 	.word	0x000000ff
        /*0be4*/ 	.word	0x000334a8
        /*0be8*/ 	.short	0x0100
        /*0bea*/ 	.byte	0x08
	.zero		1


	//   ....[18]....
        /*0bec*/ 	.word	0x000007e0
        /*0bf0*/ 	.word	0x000000ff
        /*0bf4*/ 	.word	0x000334b0
        /*0bf8*/ 	.short	0x0100
        /*0bfa*/ 	.byte	0x08
	.zero		1


	//   ....[19]....
        /*0bfc*/ 	.word	0x000007f0
        /*0c00*/ 	.word	0x000000ff
        /*0c04*/ 	.word	0x000334c0
        /*0c08*/ 	.short	0x0100
        /*0c0a*/ 	.byte	0x08
	.zero		1


	//   ....[20]....
        /*0c0c*/ 	.word	0x00000800
        /*0c10*/ 	.word	0x000000ff
        /*0c14*/ 	.word	0x000334b8
        /*0c18*/ 	.short	0x0100
        /*0c1a*/ 	.byte	0x08
	.zero		1


	//   ....[21]....
        /*0c1c*/ 	.word	0x00000810
        /*0c20*/ 	.word	0x000000ff
        /*0c24*/ 	.word	0x000334c8
        /*0c28*/ 	.short	0x0100
        /*0c2a*/ 	.byte	0x08
	.zero		1


	//   ....[22]....
        /*0c2c*/ 	.word	0x00001e10
        /*0c30*/ 	.word	0x000000ff
        /*0c34*/ 	.word	0x00033400
        /*0c38*/ 	.short	0x010a
        /*0c3a*/ 	.byte	0x31
	.zero		1


	//   ....[23]....
        /*0c3c*/ 	.word	0x00001ed0
        /*0c40*/ 	.word	0x00000003
        /*0c44*/ 	.word	0x00033430
        /*0c48*/ 	.short	0x010a
        /*0c4a*/ 	.byte	0x3f
	.zero		1


	//   ....[24]....
        /*0c4c*/ 	.word	0x00001f20
        /*0c50*/ 	.word	0x00000003
        /*0c54*/ 	.word	0x00033430
        /*0c58*/ 	.short	0x010a
        /*0c5a*/ 	.byte	0x3f
	.zero		1


	//   ....[25]....
        /*0c5c*/ 	.word	0x00003500
        /*0c60*/ 	.word	0x000000ff
        /*0c64*/ 	.word	0x00000000
        /*0c68*/ 	.short	0x0101
        /*0c6a*/ 	.byte	0x07
	.zero		1


	//   ....[26]....
        /*0c6c*/ 	.word	0x00005ff0
        /*0c70*/ 	.word	0x000000ff
        /*0c74*/ 	.word	0x00033430
        /*0c78*/ 	.short	0x010a
        /*0c7a*/ 	.byte	0x06
	.zero		1


	//   ....[27]....
        /*0c7c*/ 	.word	0x00006030
        /*0c80*/ 	.word	0x000000ff
        /*0c84*/ 	.word	0x00033430
        /*0c88*/ 	.short	0x010a
        /*0c8a*/ 	.byte	0x06
	.zero		1


	//   ....[28]....
        /*0c8c*/ 	.word	0x00006cb0
        /*0c90*/ 	.word	0x000000ff
        /*0c94*/ 	.word	0x00033450
        /*0c98*/ 	.short	0x010a
        /*0c9a*/ 	.byte	0x06
	.zero		1


	//   ....[29]....
        /*0c9c*/ 	.word	0x00006cf0
        /*0ca0*/ 	.word	0x000000ff
        /*0ca4*/ 	.word	0x00033450
        /*0ca8*/ 	.short	0x010a
        /*0caa*/ 	.byte	0x06
	.zero		1


	//   ....[30]....
        /*0cac*/ 	.word	0x00007680
        /*0cb0*/ 	.word	0x000000ff
        /*0cb4*/ 	.word	0x00000000
        /*0cb8*/ 	.short	0x0101
        /*0cba*/ 	.byte	0x07
	.zero		1


	//   ....[31]....
        /*0cbc*/ 	.word	0x00009050
        /*0cc0*/ 	.word	0x000000ff
        /*0cc4*/ 	.word	0x00000000
        /*0cc8*/ 	.short	0x0101
        /*0cca*/ 	.byte	0x07
	.zero		1


	//   ....[32]....
        /*0ccc*/ 	.word	0x000098e0
        /*0cd0*/ 	.word	0x000000ff
        /*0cd4*/ 	.word	0x00033450
        /*0cd8*/ 	.short	0x010a
        /*0cda*/ 	.byte	0x05
	.zero		1


	//   ....[33]....
        /*0cdc*/ 	.word	0x00009920
        /*0ce0*/ 	.word	0x000000ff
        /*0ce4*/ 	.word	0x00033450
        /*0ce8*/ 	.short	0x010a
        /*0cea*/ 	.byte	0x05
	.zero		1


	//   ....[34]....
        /*0cec*/ 	.word	0x0000a120
        /*0cf0*/ 	.word	0x000000ff
        /*0cf4*/ 	.word	0x00000000
        /*0cf8*/ 	.short	0x0101
        /*0cfa*/ 	.byte	0x04
	.zero		1


	//   ....[35]....
        /*0cfc*/ 	.word	0x0000cf40
        /*0d00*/ 	.word	0x000000ff
        /*0d04*/ 	.word	0x00000000
        /*0d08*/ 	.short	0x0101
        /*0d0a*/ 	.byte	0x08
	.zero		1


	//   ....[36]....
        /*0d0c*/ 	.word	0x0000d5c0
        /*0d10*/ 	.word	0x000000ff
        /*0d14*/ 	.word	0x00000000
        /*0d18*/ 	.short	0x0101
        /*0d1a*/ 	.byte	0x08
	.zero		1


	//   ....[37]....
        /*0d1c*/ 	.word	0x00011980
        /*0d20*/ 	.word	0x00000004
        /*0d24*/ 	.word	0x00033480
        /*0d28*/ 	.short	0x010a
        /*0d2a*/ 	.byte	0x3f
	.zero		1


	//   ....[38]....
        /*0d2c*/ 	.word	0x00012090
        /*0d30*/ 	.word	0x00000004
        /*0d34*/ 	.word	0x00033470
        /*0d38*/ 	.short	0x0107
        /*0d3a*/ 	.byte	0x3f
	.zero		1


	//   ....[39]....
        /*0d3c*/ 	.word	0x00012150
        /*0d40*/ 	.word	0x00000004
        /*0d44*/ 	.word	0x00033470
        /*0d48*/ 	.short	0x0101
        /*0d4a*/ 	.byte	0x3f
	.zero		1


	//   ....[40]....
        /*0d4c*/ 	.word	0x00012180
        /*0d50*/ 	.word	0x00000004
        /*0d54*/ 	.word	0x00033440
        /*0d58*/ 	.short	0x010a
        /*0d5a*/ 	.byte	0x3f
	.zero		1


	//   ....[41]....
        /*0d5c*/ 	.word	0x000127f0
        /*0d60*/ 	.word	0x00000004
        /*0d64*/ 	.word	0x00033430
        /*0d68*/ 	.short	0x0107
        /*0d6a*/ 	.byte	0x3f
	.zero		1


	//   ....[42]....
        /*0d6c*/ 	.word	0x000128c0
        /*0d70*/ 	.word	0x00000004
        /*0d74*/ 	.word	0x00033430
        /*0d78*/ 	.short	0x0101
        /*0d7a*/ 	.byte	0x3f
	.zero		1


	//   ....[43]....
        /*0d7c*/ 	.word	0x00013160
        /*0d80*/ 	.word	0x00000012
        /*0d84*/ 	.word	0x00033400
        /*0d88*/ 	.short	0x0107
        /*0d8a*/ 	.byte	0x3f
	.zero		1


	//   ....[44]....
        /*0d8c*/ 	.word	0x00013260
        /*0d90*/ 	.word	0x00000012
        /*0d94*/ 	.word	0x00033400
        /*0d98*/ 	.short	0x0101
        /*0d9a*/ 	.byte	0x3f
	.zero		1


	//   ....[45]....
        /*0d9c*/ 	.word	0x00013280
        /*0da0*/ 	.word	0x00000012
        /*0da4*/ 	.word	0x00033420
        /*0da8*/ 	.short	0x010a
        /*0daa*/ 	.byte	0x3f
	.zero		1


	//   ....[46]....
        /*0dac*/ 	.word	0x000137a0
        /*0db0*/ 	.word	0x00000004
        /*0db4*/ 	.word	0x00033480
        /*0db8*/ 	.short	0x010a
        /*0dba*/ 	.byte	0x3f
	.zero		1


	//   ....[47]....
        /*0dbc*/ 	.word	0x00013cd0
        /*0dc0*/ 	.word	0x00000004
        /*0dc4*/ 	.word	0x00033470
        /*0dc8*/ 	.short	0x0107
        /*0dca*/ 	.byte	0x3f
	.zero		1


	//   ....[48]....
        /*0dcc*/ 	.word	0x00013d90
        /*0dd0*/ 	.word	0x00000004
        /*0dd4*/ 	.word	0x00033470
        /*0dd8*/ 	.short	0x0101
        /*0dda*/ 	.byte	0x3f
	.zero		1


	//   ....[49]....
        /*0ddc*/ 	.word	0x00013dc0
        /*0de0*/ 	.word	0x00000004
        /*0de4*/ 	.word	0x00033440
        /*0de8*/ 	.short	0x010a
        /*0dea*/ 	.byte	0x3f
	.zero		1


	//   ....[50]....
        /*0dec*/ 	.word	0x000142c0
        /*0df0*/ 	.word	0x00000004
        /*0df4*/ 	.word	0x00033430
        /*0df8*/ 	.short	0x0107
        /*0dfa*/ 	.byte	0x3f
	.zero		1


	//   ....[51]....
        /*0dfc*/ 	.word	0x00014390
        /*0e00*/ 	.word	0x00000004
        /*0e04*/ 	.word	0x00033430
        /*0e08*/ 	.short	0x0101
        /*0e0a*/ 	.byte	0x3f
	.zero		1


	//   ....[52]....
        /*0e0c*/ 	.word	0x00014410
        /*0e10*/ 	.word	0x00000002
        /*0e14*/ 	.word	0x00033470
        /*0e18*/ 	.short	0x010a
        /*0e1a*/ 	.byte	0x3f
	.zero		1


	//   ....[53]....
        /*0e1c*/ 	.word	0x000144a0
        /*0e20*/ 	.word	0x00000002
        /*0e24*/ 	.word	0x00033460
        /*0e28*/ 	.short	0x010a
        /*0e2a*/ 	.byte	0x3f
	.zero		1


	//   ....[54]....
        /*0e2c*/ 	.word	0x00014fb0
        /*0e30*/ 	.word	0x00000002
        /*0e34*/ 	.word	0x00033450
        /*0e38*/ 	.short	0x0101
        /*0e3a*/ 	.byte	0x3f
	.zero		1


	//   ....[55]....
        /*0e3c*/ 	.word	0x00015040
        /*0e40*/ 	.word	0x00000002
        /*0e44*/ 	.word	0x00000000
        /*0e48*/ 	.short	0x0101
        /*0e4a*/ 	.byte	0x3f
	.zero		1


	//   ....[56]....
        /*0e4c*/ 	.word	0x00015210
        /*0e50*/ 	.word	0x00000000
        /*0e54*/ 	.word	0x00033470
        /*0e58*/ 	.short	0x010a
        /*0e5a*/ 	.byte	0x3f
	.zero		1


	//   ....[57]....
        /*0e5c*/ 	.word	0x00015290
        /*0e60*/ 	.word	0x00000000
        /*0e64*/ 	.word	0x00033460
        /*0e68*/ 	.short	0x010a
        /*0e6a*/ 	.byte	0x3f
	.zero		1


	//   ....[58]....
        /*0e6c*/ 	.word	0x00015db0
        /*0e70*/ 	.word	0x00000000
        /*0e74*/ 	.word	0x00033450
        /*0e78*/ 	.short	0x0101
        /*0e7a*/ 	.byte	0x3f
	.zero		1


	//   ....[59]....
        /*0e7c*/ 	.word	0x00015e50
        /*0e80*/ 	.word	0x00000000
        /*0e84*/ 	.word	0x00000000
        /*0e88*/ 	.short	0x0101
        /*0e8a*/ 	.byte	0x3f
	.zero		1


	//   ....[60]....
        /*0e8c*/ 	.word	0x00016be0
        /*0e90*/ 	.word	0x00000005
        /*0e94*/ 	.word	0x00033420
        /*0e98*/ 	.short	0x010a
        /*0e9a*/ 	.byte	0x3f
	.zero		1


	//   ....[61]....
        /*0e9c*/ 	.word	0x00016d60
        /*0ea0*/ 	.word	0x00000003
        /*0ea4*/ 	.word	0x00033440
        /*0ea8*/ 	.short	0x010a
        /*0eaa*/ 	.byte	0x3f
	.zero		1


	//   ....[62]....
        /*0eac*/ 	.word	0x00016e00
        /*0eb0*/ 	.word	0x00000005
        /*0eb4*/ 	.word	0x00033440
        /*0eb8*/ 	.short	0x010a
        /*0eba*/ 	.byte	0x3f
	.zero		1


	//   ....[63]....
        /*0ebc*/ 	.word	0x00016e40
        /*0ec0*/ 	.word	0x00000003
        /*0ec4*/ 	.word	0x00033460
        /*0ec8*/ 	.short	0x010a
        /*0eca*/ 	.byte	0x3f
	.zero		1


	//   ....[64]....
        /*0ecc*/ 	.word	0x00016e80
        /*0ed0*/ 	.word	0x00000005
        /*0ed4*/ 	.word	0x00033460
        /*0ed8*/ 	.short	0x010a
        /*0eda*/ 	.byte	0x3f
	.zero		1


	//   ....[65]....
        /*0edc*/ 	.word	0x00016ec0
        /*0ee0*/ 	.word	0x00000003
        /*0ee4*/ 	.word	0x00033480
        /*0ee8*/ 	.short	0x010a
        /*0eea*/ 	.byte	0x3f
	.zero		1


	//   ....[66]....
        /*0eec*/ 	.word	0x00016f00
        /*0ef0*/ 	.word	0x00000005
        /*0ef4*/ 	.word	0x00033480
        /*0ef8*/ 	.short	0x010a
        /*0efa*/ 	.byte	0x3f
	.zero		1


	//   ....[67]....
        /*0efc*/ 	.word	0x00016f70
        /*0f00*/ 	.word	0x00000003
        /*0f04*/ 	.word	0x00033400
        /*0f08*/ 	.short	0x010a
        /*0f0a*/ 	.byte	0x3f
	.zero		1


	//   ....[68]....
        /*0f0c*/ 	.word	0x00016fc0
        /*0f10*/ 	.word	0x00000003
        /*0f14*/ 	.word	0x00033430
        /*0f18*/ 	.short	0x010a
        /*0f1a*/ 	.byte	0x3f
	.zero		1


	//   ....[69]....
        /*0f1c*/ 	.word	0x00017020
        /*0f20*/ 	.word	0x00000008
        /*0f24*/ 	.word	0x00033430
        /*0f28*/ 	.short	0x010a
        /*0f2a*/ 	.byte	0x3f
	.zero		1


	//   ....[70]....
        /*0f2c*/ 	.word	0x00017080
        /*0f30*/ 	.word	0x00000008
        /*0f34*/ 	.word	0x00033450
        /*0f38*/ 	.short	0x010a
        /*0f3a*/ 	.byte	0x3f
	.zero		1


	//   ....[71]....
        /*0f3c*/ 	.word	0x000170e0
        /*0f40*/ 	.word	0x00000005
        /*0f44*/ 	.word	0x00033450
        /*0f48*/ 	.short	0x010a
        /*0f4a*/ 	.byte	0x3f
	.zero		1


	//   ....[72]....
        /*0f4c*/ 	.word	0x000171e0
        /*0f50*/ 	.word	0x00000004
        /*0f54*/ 	.word	0x00033480
        /*0f58*/ 	.short	0x010a
        /*0f5a*/ 	.byte	0x3f
	.zero		1


	//   ....[73]....
        /*0f5c*/ 	.word	0x00017a60
        /*0f60*/ 	.word	0x00000004
        /*0f64*/ 	.word	0x00033440
        /*0f68*/ 	.short	0x010a
        /*0f6a*/ 	.byte	0x3f
	.zero		1


	//   ....[74]....
        /*0f6c*/ 	.word	0x000186f0
        /*0f70*/ 	.word	0x00000012
        /*0f74*/ 	.word	0x00033420
        /*0f78*/ 	.short	0x010a
        /*0f7a*/ 	.byte	0x3f
	.zero		1


	//   ....[75]....
        /*0f7c*/ 	.word	0x00018740
        /*0f80*/ 	.word	0x00000004
        /*0f84*/ 	.word	0x00033480
        /*0f88*/ 	.short	0x010a
        /*0f8a*/ 	.byte	0x3f
	.zero		1


	//   ....[76]....
        /*0f8c*/ 	.word	0x00018d90
        /*0f90*/ 	.word	0x00000004
        /*0f94*/ 	.word	0x00033440
        /*0f98*/ 	.short	0x010a
        /*0f9a*/ 	.byte	0x3f
	.zero		1


	//   ....[77]....
        /*0f9c*/ 	.word	0x000193c0
        /*0fa0*/ 	.word	0x00000002
        /*0fa4*/ 	.word	0x00033470
        /*0fa8*/ 	.short	0x010a
        /*0faa*/ 	.byte	0x3f
	.zero		1


	//   ....[78]....
        /*0fac*/ 	.word	0x00019410
        /*0fb0*/ 	.word	0x00000002
        /*0fb4*/ 	.word	0x00033460
        /*0fb8*/ 	.short	0x010a
        /*0fba*/ 	.byte	0x3f
	.zero		1


	//   ....[79]....
        /*0fbc*/ 	.word	0x00019460
        /*0fc0*/ 	.word	0x00000000
        /*0fc4*/ 	.word	0x00033470
        /*0fc8*/ 	.short	0x010a
        /*0fca*/ 	.byte	0x3f
	.zero		1


	//   ....[80]....
        /*0fcc*/ 	.word	0x000194b0
        /*0fd0*/ 	.word	0x00000000
        /*0fd4*/ 	.word	0x00033460
        /*0fd8*/ 	.short	0x010a
        /*0fda*/ 	.byte	0x3f
	.zero		1


	//   ....[81]....
        /*0fdc*/ 	.word	0x00019500
        /*0fe0*/ 	.word	0x00000005
        /*0fe4*/ 	.word	0x00033420
        /*0fe8*/ 	.short	0x010a
        /*0fea*/ 	.byte	0x3f
	.zero		1


	//   ....[82]....
        /*0fec*/ 	.word	0x000196a0
        /*0ff0*/ 	.word	0x00000003
        /*0ff4*/ 	.word	0x00033440
        /*0ff8*/ 	.short	0x010a
        /*0ffa*/ 	.byte	0x3f
	.zero		1


	//   ....[83]....
        /*0ffc*/ 	.word	0x000196f0
        /*1000*/ 	.word	0x00000005
        /*1004*/ 	.word	0x00033440
        /*1008*/ 	.short	0x010a
        /*100a*/ 	.byte	0x3f
	.zero		1


	//   ....[84]....
        /*100c*/ 	.word	0x00019740
        /*1010*/ 	.word	0x00000003
        /*1014*/ 	.word	0x00033460
        /*1018*/ 	.short	0x010a
        /*101a*/ 	.byte	0x3f
	.zero		1


	//   ....[85]....
        /*101c*/ 	.word	0x00019790
        /*1020*/ 	.word	0x00000005
        /*1024*/ 	.word	0x00033460
        /*1028*/ 	.short	0x010a
        /*102a*/ 	.byte	0x3f
	.zero		1


	//   ....[86]....
        /*102c*/ 	.word	0x000197e0
        /*1030*/ 	.word	0x00000003
        /*1034*/ 	.word	0x00033480
        /*1038*/ 	.short	0x010a
        /*103a*/ 	.byte	0x3f
	.zero		1


	//----- nvinfo : EIATTR_NUM_MBARRIERS
	.align		4
.L_636:
        /*103c*/ 	.byte	0x03, 0x38
        /*103e*/ 	.short	0x0016


	//----- nvinfo : EIATTR_EXIT_INSTR_OFFSETS
	.align		4
        /*1040*/ 	.byte	0x04, 0x1c
        /*1042*/ 	.short	(.L_638 - .L_637)


	//   ....[0]....
.L_637:
        /*1044*/ 	.word	0x000009c0


	//   ....[1]....
        /*1048*/ 	.word	0x0000f570


	//   ....[2]....
        /*104c*/ 	.word	0x00016f50


	//----- nvinfo : EIATTR_MAX_THREADS
	.align		4
.L_638:
        /*1050*/ 	.byte	0x04, 0x05
        /*1052*/ 	.short	(.L_640 - .L_639)
.L_639:
        /*1054*/ 	.word	0x00000180
        /*1058*/ 	.word	0x00000001
        /*105c*/ 	.word	0x00000001


	//----- nvinfo : EIATTR_CRS_STACK_SIZE
	.align		4
.L_640:
        /*1060*/ 	.byte	0x04, 0x1e
        /*1062*/ 	.short	(.L_642 - .L_641)
.L_641:
        /*1064*/ 	.word	0x00000000


	//----- nvinfo : EIATTR_CBANK_PARAM_SIZE
	.align		4
.L_642:
        /*1068*/ 	.byte	0x03, 0x19
        /*106a*/ 	.short	0x0af0


	//----- nvinfo : EIATTR_PARAM_CBANK
	.align		4
        /*106c*/ 	.byte	0x04, 0x0a
        /*106e*/ 	.short	(.L_644 - .L_643)
	.align		4
.L_643:
        /*1070*/ 	.word	index@(.nv.constant0._ZN7cutlass13device_kernelIN5flash11enable_sm90INS1_16FlashAttnFwdSm90INS1_25CollectiveMainloopFwdSm90ILi2EN4cute5tupleIJNS5_1CILi1EEES8_S8_EEENS6_IJNS7_ILi128EEENS7_ILi160EEENS7_ILi192EEEEEELi192ENS_12float_e4m3_tEfNS_4arch4Sm90ELb0ELb0ELb1ELb1ELb1ELb0ELb0ELb1ELb1ELb1ELb1ELb0EEENS1_21CollectiveEpilogueFwdINS6_IJSA_SC_SB_EEES9_NS_10bfloat16_tESG_Li256ELb1ELb1ELb1ELb1EEENS1_36VarlenDynamicPersistentTileSchedulerILi128ELi160ELi256ELi128ELb1ELb1ELb1ELb0ELb1ELb1EEEEEEEEEvNT_6ParamsE)
        /*1074*/ 	.short	0x0210
        /*1076*/ 	.short	0x0af0


	//----- nvinfo : EIATTR_SW_WAR
	.align		4
.L_644:
        /*1078*/ 	.byte	0x04, 0x36
        /*107a*/ 	.short	(.L_646 - .L_645)
.L_645:
        /*107c*/ 	.word	0x00000008
.L_646:


//--------------------- .nv.info._ZN7cutlass13device_kernelIN5flash11enable_sm90INS1_16FlashAttnFwdSm90INS1_25CollectiveMainloopFwdSm90ILi2EN4cute5tupleIJNS5_1CILi1EEES8_S8_EEENS6_IJNS7_ILi128EEENS7_ILi160EEENS7_ILi192EEEEEELi192ENS_12float_e4m3_tEfNS_4arch4Sm90ELb0ELb0ELb1ELb1ELb1ELb1ELb0ELb1ELb1ELb1ELb1ELb0EEENS1_21CollectiveEpilogueFwdINS6_IJSA_SC_SB_EEES9_NS_10bfloat16_tESG_Li256ELb1ELb1ELb1ELb1EEENS1_36VarlenDynamicPersistentTileSchedulerILi128ELi160ELi256ELi128ELb1ELb1ELb1ELb0ELb1ELb1EEEEEEEEEvNT_6ParamsE --------------------------
	.section	.nv.info._ZN7cutlass13device_kernelIN5flash11enable_sm90INS1_16FlashAttnFwdSm90INS1_25CollectiveMainloopFwdSm90ILi2EN4cute5tupleIJNS5_1CILi1EEES8_S8_EEENS6_IJNS7_ILi128EEENS7_ILi160EEENS7_ILi192EEEEEELi192ENS_12float_e4m3_tEfNS_4arch4Sm90ELb0ELb0ELb1ELb1ELb1ELb1ELb0ELb1ELb1ELb1ELb1ELb0EEENS1_21CollectiveEpilogueFwdINS6_IJSA_SC_SB_EEES9_NS_10bfloat16_tESG_Li256ELb1ELb1ELb1ELb1EEENS1_36VarlenDynamicPersistentTileSchedulerILi128ELi160ELi256ELi128ELb1ELb1ELb1ELb0ELb1ELb1EEEEEEEEEvNT_6ParamsE,"",@"SHT_CUDA_INFO"
	.sectionflags	@""
	.align	4


	//----- nvinfo : EIATTR_CUDA_API_VERSION
	.align		4
        /*0000*/ 	.byte	0x04, 0x37
        /*0002*/ 	.short	(.L_648 - .L_647)
.L_647:
        /*0004*/ 	.word	0x00000082


	//----- nvinfo : EIATTR_KPARAM_INFO
	.align		4
.L_648:
        /*0008*/ 	.byte	0x04, 0x17
        /*000a*/ 	.short	(.L_650 - .L_649)
.L_649:
        /*000c*/ 	.word	0x00000000
        /*0010*/ 	.short	0x0000
        /*0012*/ 	.short	0x0070
        /*0014*/ 	.byte	0x00, 0xf0, 0x01, 0x2a


	//----- nvinfo : EIATTR_SPARSE_MMA_MASK
	.align		4
.L_650:
        /*0018*/ 	.byte	0x03, 0x50
        /*001a*/ 	.short	0x0000


	//----- nvinfo : EIATTR_MAXREG_COUNT
	.align		4
        /*001c*/ 	.byte	0x03, 0x1b
        /*001e*/ 	.short	0x00a8


	//----- nvinfo : EIATTR_NUM_BARRIERS
	.align		4
        /*0020*/ 	.byte	0x02, 0x4c
        /*0022*/ 	.byte	0x10
	.zero		1


	//----- nvinfo : EIATTR_EXTERNS
	.align		4
        /*0024*/ 	.byte	0x04, 0x0f
        /*0026*/ 	.short	(.L_652 - .L_651)


	//   ....[0]....
	.align		4
.L_651:
        /*0028*/ 	.word	index@(__assertfail)


	//----- nvinfo : EIATTR_ANNOTATIONS
	.align		4
.L_652:
        /*002c*/ 	.byte	0x04, 0x55
        /*002e*/ 	.short	(.L_654 - .L_653)


	//   ....[0]....
.L_653:
        /* <DEDUP_REMOVED lines=177> */


	//----- nvinfo : EIATTR_MERCURY_ISA_VERSION
	.align		4
.L_654:
        /*0b28*/ 	.byte	0x03, 0x5f
        /*0b2a*/ 	.short	0x0101


	//----- nvinfo : EIATTR_UNUSED_LOAD_BYTE_OFFSET
	.align		4
        /*0b2c*/ 	.byte	0x04, 0x44
        /*0b2e*/ 	.short	(.L_656 - .L_655)


	//   ....[0]....
.L_655:
        /*0b30*/ 	.word	0x00000a90
        /*0b34*/ 	.word	0x0000fff0


	//   ....[1]....
        /*0b38*/ 	.word	0x00022180
        /*0b3c*/ 	.word	0x0000fff0


	//----- nvinfo : EIATTR_INT_WARP_WIDE_INSTR_OFFSETS
	.align		4
.L_656:
        /*0b40*/ 	.byte	0x04, 0x31
        /*0b42*/ 	.short	(.L_658 - .L_657)


	//   ....[0]....
.L_657:
        /*0b44*/ 	.word	0x00000130


	//   ....[1]....
        /*0b48*/ 	.word	0x00000170


	//   ....[2]....
        /*0b4c*/ 	.word	0x000001e0


	//   ....[3]....
        /*0b50*/ 	.word	0x0002abf0


	//   ....[4]....
        /*0b54*/ 	.word	0x0002ac80


	//   ....[5]....
        /*0b58*/ 	.word	0x0002f2c0


	//   ....[6]....
        /*0b5c*/ 	.word	0x0002f350


	//----- nvinfo : EIATTR_COOP_GROUP_MASK_REGIDS
	.align		4
.L_658:
        /*0b60*/ 	.byte	0x04, 0x29
        /*0b62*/ 	.short	(.L_660 - .L_659)


	//   ....[0]....
.L_659:
        /*0b64*/ 	.word	0xffffffff


	//   ....[1]....
        /*0b68*/ 	.word	0xffffffff


	//   ....[2]....
        /*0b6c*/ 	.word	0xffffffff


	//   ....[3]....
        /*0b70*/ 	.word	0xffffffff


	//   ....[4]....
        /*0b74*/ 	.word	0xffffffff


	//   ....[5]....
        /*0b78*/ 	.word	0xffffffff


	//   ....[6]....
        /*0b7c*/ 	.word	0xffffffff


	//   ....[7]....
        /*0b80*/ 	.word	0xffffffff


	//   ....[8]....
        /*0b84*/ 	.word	0xffffffff


	//   ....[9]....
        /*0b88*/ 	.word	0xffffffff


	//   ....[10]....
        /*0b8c*/ 	.word	0xffffffff


	//   ....[11]....
        /*0b90*/ 	.word	0xffffffff


	//   ....[12]....
        /*0b94*/ 	.word	0xffffffff


	//   ....[13]....
        /*0b98*/ 	.word	0xffffffff


	//   ....[14]....
        /*0b9c*/ 	.word	0xffffffff


	//   ....[15]....
        /*0ba0*/ 	.word	0xffffffff


	//   ....[16]....
        /*0ba4*/ 	.word	0xffffffff


	//   ....[17]....
        /*0ba8*/ 	.word	0xffffffff


	//   ....[18]....
        /*0bac*/ 	.word	0xffffffff


	//   ....[19]....
        /*0bb0*/ 	.word	0xffffffff


	//   ....[20]....
        /*0bb4*/ 	.word	0xffffffff


	//   ....[21]....
        /*0bb8*/ 	.word	0xffffffff


	//   ....[22]....
        /*0bbc*/ 	.word	0xffffffff


	//   ....[23]....
        /*0bc0*/ 	.word	0xffffffff


	//   ....[24]....
        /*0bc4*/ 	.word	0xffffffff


	//   ....[25]....
        /*0bc8*/ 	.word	0xffffffff


	//   ....[26]....
        /*0bcc*/ 	.word	0xffffffff


	//   ....[27]....
        /*0bd0*/ 	.word	0xffffffff


	//   ....[28]....
        /*0bd4*/ 	.word	0xffffffff


	//   ....[29]....
        /*0bd8*/ 	.word	0xffffffff


	//   ....[30]....
        /*0bdc*/ 	.word	0xffffffff


	//   ....[31]....
        /*0be0*/ 	.word	0xffffffff


	//   ....[32]....
        /*0be4*/ 	.word	0xffffffff


	//   ....[33]....
        /*0be8*/ 	.word	0xffffffff


	//   ....[34]....
        /*0bec*/ 	.word	0xffffffff


	//   ....[35]....
        /*0bf0*/ 	.word	0xffffffff


	//   ....[36]....
        /*0bf4*/ 	.word	0xffffffff


	//   ....[37]....
        /*0bf8*/ 	.word	0xffffffff


	//   ....[38]....
        /*0bfc*/ 	.word	0xffffffff


	//   ....[39]....
        /*0c00*/ 	.word	0xffffffff


	//   ....[40]....
        /*0c04*/ 	.word	0xffffffff


	//   ....[41]....
        /*0c08*/ 	.word	0xffffffff


	//   ....[42]....
        /*0c0c*/ 	.word	0xffffffff


	//   ....[43]....
        /*0c10*/ 	.word	0xffffffff


	//   ....[44]....
        /*0c14*/ 	.word	0xffffffff


	//   ....[45]....
        /*0c18*/ 	.word	0xffffffff


	//   ....[46]....
        /*0c1c*/ 	.word	0xffffffff


	//   ....[47]....
        /*0c20*/ 	.word	0xffffffff


	//   ....[48]....
        /*0c24*/ 	.word	0xffffffff


	//   ....[49]....
        /*0c28*/ 	.word	0xffffffff


	//   ....[50]....
        /*0c2c*/ 	.word	0xffffffff


	//   ....[51]....
        /*0c30*/ 	.word	0xffffffff


	//   ....[52]....
        /*0c34*/ 	.word	0xffffffff


	//   ....[53]....
        /*0c38*/ 	.word	0xffffffff


	//   ....[54]....
        /*0c3c*/ 	.word	0xffffffff


	//   ....[55]....
        /*0c40*/ 	.word	0xffffffff


	//   ....[56]....
        /*0c44*/ 	.word	0xffffffff


	//   ....[57]....
        /*0c48*/ 	.word	0xffffffff


	//   ....[58]....
        /*0c4c*/ 	.word	0xffffffff


	//   ....[59]....
        /*0c50*/ 	.word	0xffffffff


	//   ....[60]....
        /*0c54*/ 	.word	0xffffffff


	//   ....[61]....
        /*0c58*/ 	.word	0xffffffff


	//   ....[62]....
        /*0c5c*/ 	.word	0xffffffff


	//   ....[63]....
        /*0c60*/ 	.word	0xffffffff


	//   ....[64]....
        /*0c64*/ 	.word	0xffffffff


	//   ....[65]....
        /*0c68*/ 	.word	0xffffffff


	//   ....[66]....
        /*0c6c*/ 	.word	0xffffffff


	//   ....[67]....
        /*0c70*/ 	.word	0xffffffff


	//   ....[68]....
        /*0c74*/ 	.word	0xffffffff


	//   ....[69]....
        /*0c78*/ 	.word	0xffffffff


	//   ....[70]....
        /*0c7c*/ 	.word	0xffffffff


	//   ....[71]....
        /*0c80*/ 	.word	0xffffffff


	//   ....[72]....
        /*0c84*/ 	.word	0xffffffff


	//   ....[73]....
        /*0c88*/ 	.word	0xffffffff


	//   ....[74]....
        /*0c8c*/ 	.word	0xffffffff


	//   ....[75]....
        /*0c90*/ 	.word	0xffffffff


	//   ....[76]....
        /*0c94*/ 	.word	0xffffffff


	//   ....[77]....
        /*0c98*/ 	.word	0xffffffff


	//   ....[78]....
        /*0c9c*/ 	.word	0xffffffff


	//   ....[79]....
        /*0ca0*/ 	.word	0xffffffff


	//   ....[80]....
        /*0ca4*/ 	.word	0xffffffff


	//   ....[81]....
        /*0ca8*/ 	.word	0xffffffff


	//   ....[82]....
        /*0cac*/ 	.word	0xffffffff


	//   ....[83]....
        /*0cb0*/ 	.word	0xffffffff


	//   ....[84]....
        /*0cb4*/ 	.word	0xffffffff


	//   ....[85]....
        /*0cb8*/ 	.word	0xffffffff


	//   ....[86]....
        /*0cbc*/ 	.word	0xffffffff


	//   ....[87]....
        /*0cc0*/ 	.word	0xffffffff


	//   ....[88]....
        /*0cc4*/ 	.word	0xffffffff


	//   ....[89]....
        /*0cc8*/ 	.word	0xffffffff


	//   ....[90]....
        /*0ccc*/ 	.word	0xffffffff


	//   ....[91]....
        /*0cd0*/ 	.word	0xffffffff


	//   ....[92]....
        /*0cd4*/ 	.word	0xffffffff


	//   ....[93]....
        /*0cd8*/ 	.word	0xffffffff


	//   ....[94]....
        /*0cdc*/ 	.word	0xffffffff


	//   ....[95]....
        /*0ce0*/ 	.word	0xffffffff


	//   ....[96]....
        /*0ce4*/ 	.word	0xffffffff


	//   ....[97]....
        /*0ce8*/ 	.word	0xffffffff


	//   ....[98]....
        /*0cec*/ 	.word	0xffffffff


	//   ....[99]....
        /*0cf0*/ 	.word	0xffffffff


	//   ....[100]....
        /*0cf4*/ 	.word	0xffffffff


	//   ....[101]....
        /*0cf8*/ 	.word	0xffffffff


	//   ....[102]....
        /*0cfc*/ 	.word	0xffffffff


	//   ....[103]....
        /*0d00*/ 	.word	0xffffffff


	//   ....[104]....
        /*0d04*/ 	.word	0xffffffff


	//   ....[105]....
        /*0d08*/ 	.word	0xffffffff


	//   ....[106]....
        /*0d0c*/ 	.word	0xffffffff


	//   ....[107]....
        /*0d10*/ 	.word	0xffffffff


	//   ....[108]....
        /*0d14*/ 	.word	0xffffffff


	//   ....[109]....
        /*0d18*/ 	.word	0xffffffff


	//   ....[110]....
        /*0d1c*/ 	.word	0xffffffff


	//   ....[111]....
        /*0d20*/ 	.word	0xffffffff


	//   ....[112]....
        /*0d24*/ 	.word	0xffffffff


	//   ....[113]....
        /*0d28*/ 	.word	0xffffffff


	//   ....[114]....
        /*0d2c*/ 	.word	0xffffffff


	//   ....[115]....
        /*0d30*/ 	.word	0xffffffff


	//   ....[116]....
        /*0d34*/ 	.word	0xffffffff


	//   ....[117]....
        /*0d38*/ 	.word	0xffffffff


	//   ....[118]....
        /*0d3c*/ 	.word	0xffffffff


	//   ....[119]....
        /*0d40*/ 	.word	0xffffffff


	//   ....[120]....
        /*0d44*/ 	.word	0xffffffff


	//   ....[121]....
        /*0d48*/ 	.word	0xffffffff


	//   ....[122]....
        /*0d4c*/ 	.word	0xffffffff


	//   ....[123]....
        /*0d50*/ 	.word	0xffffffff


	//   ....[124]....
        /*0d54*/ 	.word	0xffffffff


	//   ....[125]....
        /*0d58*/ 	.word	0xffffffff


	//   ....[126]....
        /*0d5c*/ 	.word	0xffffffff


	//   ....[127]....
        /*0d60*/ 	.word	0xffffffff


	//   ....[128]....
        /*0d64*/ 	.word	0xffffffff


	//   ....[129]....
        /*0d68*/ 	.word	0xffffffff


	//   ....[130]....
        /*0d6c*/ 	.word	0xffffffff


	//   ....[131]....
        /*0d70*/ 	.word	0xffffffff


	//   ....[132]....
        /*0d74*/ 	.word	0xffffffff


	//   ....[133]....
        /*0d78*/ 	.word	0xffffffff


	//   ....[134]....
        /*0d7c*/ 	.word	0xffffffff


	//   ....[135]....
        /*0d80*/ 	.word	0xffffffff


	//   ....[136]....
        /*0d84*/ 	.word	0xffffffff


	//   ....[137]....
        /*0d88*/ 	.word	0xffffffff


	//   ....[138]....
        /*0d8c*/ 	.word	0xffffffff


	//   ....[139]....
        /*0d90*/ 	.word	0xffffffff


	//   ....[140]....
        /*0d94*/ 	.word	0xffffffff


	//   ....[141]....
        /*0d98*/ 	.word	0xffffffff


	//   ....[142]....
        /*0d9c*/ 	.word	0xffffffff


	//   ....[143]....
        /*0da0*/ 	.word	0xffffffff


	//   ....[144]....
        /*0da4*/ 	.word	0xffffffff


	//   ....[145]....
        /*0da8*/ 	.word	0xffffffff


	//   ....[146]....
        /*0dac*/ 	.word	0xffffffff


	//   ....[147]....
        /*0db0*/ 	.word	0xffffffff


	//   ....[148]....
        /*0db4*/ 	.word	0xffffffff


	//   ....[149]....
        /*0db8*/ 	.word	0xffffffff


	//   ....[150]....
        /*0dbc*/ 	.word	0xffffffff


	//   ....[151]....
        /*0dc0*/ 	.word	0xffffffff


	//   ....[152]....
        /*0dc4*/ 	.word	0xffffffff


	//   ....[153]....
        /*0dc8*/ 	.word	0xffffffff


	//   ....[154]....
        /*0dcc*/ 	.word	0xffffffff


	//   ....[155]....
        /*0dd0*/ 	.word	0xffffffff


	//   ....[156]....
        /*0dd4*/ 	.word	0xffffffff


	//   ....[157]....
        /*0dd8*/ 	.word	0xffffffff


	//   ....[158]....
        /*0ddc*/ 	.word	0xffffffff


	//   ....[159]....
        /*0de0*/ 	.word	0xffffffff


	//   ....[160]....
        /*0de4*/ 	.word	0xffffffff


	//   ....[161]....
        /*0de8*/ 	.word	0xffffffff


	//   ....[162]....
        /*0dec*/ 	.word	0xffffffff


	//   ....[163]....
        /*0df0*/ 	.word	0xffffffff


	//   ....[164]....
        /*0df4*/ 	.word	0xffffffff


	//   ....[165]....
        /*0df8*/ 	.word	0xffffffff


	//   ....[166]....
        /*0dfc*/ 	.word	0xffffffff


	//   ....[167]....
        /*0e00*/ 	.word	0xffffffff


	//   ....[168]....
        /*0e04*/ 	.word	0xffffffff


	//   ....[169]....
        /*0e08*/ 	.word	0xffffffff


	//   ....[170]....
        /*0e0c*/ 	.word	0xffffffff


	//   ....[171]....
        /*0e10*/ 	.word	0xffffffff


	//   ....[172]....
        /*0e14*/ 	.word	0xffffffff


	//   ....[173]....
        /*0e18*/ 	.word	0xffffffff


	//   ....[174]....
        /*0e1c*/ 	.word	0xffffffff


	//   ....[175]....
        /*0e20*/ 	.word	0xffffffff


	//   ....[176]....
        /*0e24*/ 	.word	0xffffffff


	//   ....[177]....
        /*0e28*/ 	.word	0xffffffff


	//   ....[178]....
        /*0e2c*/ 	.word	0xffffffff


	//   ....[179]....
        /*0e30*/ 	.word	0xffffffff


	//   ....[180]....
        /*0e34*/ 	.word	0xffffffff


	//   ....[181]....
        /*0e38*/ 	.word	0xffffffff


	//   ....[182]....
        /*0e3c*/ 	.word	0xffffffff


	//   ....[183]....
        /*0e40*/ 	.word	0xffffffff


	//   ....[184]....
        /*0e44*/ 	.word	0xffffffff


	//   ....[185]....
        /*0e48*/ 	.word	0xffffffff


	//   ....[186]....
        /*0e4c*/ 	.word	0xffffffff


	//   ....[187]....
        /*0e50*/ 	.word	0xffffffff


	//   ....[188]....
        /*0e54*/ 	.word	0xffffffff


	//   ....[189]....
        /*0e58*/ 	.word	0xffffffff


	//   ....[190]....
        /*0e5c*/ 	.word	0xffffffff


	//   ....[191]....
        /*0e60*/ 	.word	0xffffffff


	//   ....[192]....
        /*0e64*/ 	.word	0xffffffff


	//   ....[193]....
        /*0e68*/ 	.word	0xffffffff


	//   ....[194]....
        /*0e6c*/ 	.word	0xffffffff


	//   ....[195]....
        /*0e70*/ 	.word	0xffffffff


	//   ....[196]....
        /*0e74*/ 	.word	0xffffffff


	//   ....[197]....
        /*0e78*/ 	.word	0xffffffff


	//   ....[198]....
        /*0e7c*/ 	.word	0xffffffff


	//   ....[199]....
        /*0e80*/ 	.word	0xffffffff


	//   ....[200]....
        /*0e84*/ 	.word	0xffffffff


	//   ....[201]....
        /*0e88*/ 	.word	0xffffffff


	//   ....[202]....
        /*0e8c*/ 	.word	0xffffffff


	//   ....[203]....
        /*0e90*/ 	.word	0xffffffff


	//   ....[204]....
        /*0e94*/ 	.word	0xffffffff


	//   ....[205]....
        /*0e98*/ 	.word	0xffffffff


	//   ....[206]....
        /*0e9c*/ 	.word	0xffffffff


	//   ....[207]....
        /*0ea0*/ 	.word	0xffffffff


	//   ....[208]....
        /*0ea4*/ 	.word	0xffffffff


	//   ....[209]....
        /*0ea8*/ 	.word	0xffffffff


	//   ....[210]....
        /*0eac*/ 	.word	0xffffffff


	//   ....[211]....
        /*0eb0*/ 	.word	0xffffffff


	//   ....[212]....
        /*0eb4*/ 	.word	0xffffffff


	//   ....[213]....
        /*0eb8*/ 	.word	0xffffffff


	//   ....[214]....
        /*0ebc*/ 	.word	0xffffffff


	//   ....[215]....
        /*0ec0*/ 	.word	0xffffffff


	//   ....[216]....
        /*0ec4*/ 	.word	0xffffffff


	//   ....[217]....
        /*0ec8*/ 	.word	0xffffffff


	//   ....[218]....
        /*0ecc*/ 	.word	0xffffffff


	//   ....[219]....
        /*0ed0*/ 	.word	0xffffffff


	//   ....[220]....
        /*0ed4*/ 	.word	0xffffffff


	//   ....[221]....
        /*0ed8*/ 	.word	0xffffffff


	//   ....[222]....
        /*0edc*/ 	.word	0xffffffff


	//   ....[223]....
        /*0ee0*/ 	.word	0xffffffff


	//   ....[224]....
        /*0ee4*/ 	.word	0xffffffff


	//   ....[225]....
        /*0ee8*/ 	.word	0xffffffff


	//   ....[226]....
        /*0eec*/ 	.word	0xffffffff


	//   ....[227]....
        /*0ef0*/ 	.word	0xffffffff


	//   ....[228]....
        /*0ef4*/ 	.word	0xffffffff


	//   ....[229]....
        /*0ef8*/ 	.word	0xffffffff


	//   ....[230]....
        /*0efc*/ 	.word	0xffffffff


	//   ....[231]....
        /*0f00*/ 	.word	0xffffffff


	//   ....[232]....
        /*0f04*/ 	.word	0xffffffff


	//   ....[233]....
        /*0f08*/ 	.word	0xffffffff


	//   ....[234]....
        /*0f0c*/ 	.word	0xffffffff


	//   ....[235]....
        /*0f10*/ 	.word	0xffffffff


	//   ....[236]....
        /*0f14*/ 	.word	0xffffffff


	//   ....[237]....
        /*0f18*/ 	.word	0xffffffff


	//   ....[238]....
        /*0f1c*/ 	.word	0xffffffff


	//   ....[239]....
        /*0f20*/ 	.word	0xffffffff


	//   ....[240]....
        /*0f24*/ 	.word	0xffffffff


	//   ....[241]....
        /*0f28*/ 	.word	0xffffffff


	//   ....[242]....
        /*0f2c*/ 	.word	0xffffffff


	//   ....[243]....
        /*0f30*/ 	.word	0xffffffff


	//   ....[244]....
        /*0f34*/ 	.word	0xffffffff


	//   ....[245]....
        /*0f38*/ 	.word	0xffffffff


	//   ....[246]....
        /*0f3c*/ 	.word	0xffffffff


	//   ....[247]....
        /*0f40*/ 	.word	0xffffffff


	//   ....[248]....
        /*0f44*/ 	.word	0xffffffff


	//   ....[249]....
        /*0f48*/ 	.word	0x0500000f


	//   ....[250]....
        /*0f4c*/ 	.word	0x0500000f


	//   ....[251]....
        /*0f50*/ 	.word	0x0500000f


	//   ....[252]....
        /*0f54*/ 	.word	0x0500000f


	//   ....[253]....
        /*0f58*/ 	.word	0x0500000f


	//   ....[254]....
        /*0f5c*/ 	.word	0x0500000f


	//   ....[255]....
        /*0f60*/ 	.word	0x0500000f


	//   ....[0]....
        /*0f64*/ 	.word	0x0500000f


	//   ....[1]....
        /*0f68*/ 	.word	0x0500000f


	//   ....[2]....
        /*0f6c*/ 	.word	0x0500000f


	//   ....[3]....
        /*0f70*/ 	.word	0x0500000f


	//   ....[4]....
        /*0f74*/ 	.word	0x0500000f


	//   ....[5]....
        /*0f78*/ 	.word	0x0500000f


	//   ....[6]....
        /*0f7c*/ 	.word	0x0500000f


	//   ....[7]....
        /*0f80*/ 	.word	0x0500000f


	//   ....[8]....
        /*0f84*/ 	.word	0x0500000f


	//   ....[9]....
        /*0f88*/ 	.word	0x0500000f


	//   ....[10]....
        /*0f8c*/ 	.word	0x0500000f


	//   ....[11]....
        /*0f90*/ 	.word	0x0500000f


	//   ....[12]....
        /*0f94*/ 	.word	0x0500000f


	//   ....[13]....
        /*0f98*/ 	.word	0x0500000f


	//   ....[14]....
        /*0f9c*/ 	.word	0x0500000f


	//   ....[15]....
        /*0fa0*/ 	.word	0x0500000f


	//   ....[16]....
        /*0fa4*/ 	.word	0x0500000f


	//   ....[17]....
        /*0fa8*/ 	.word	0x0500000f


	//   ....[18]....
        /*0fac*/ 	.word	0x0500000f


	//   ....[19]....
        /*0fb0*/ 	.word	0x0500000f


	//   ....[20]....
        /*0fb4*/ 	.word	0x0500000f


	//   ....[21]....
        /*0fb8*/ 	.word	0x0500000f


	//   ....[22]....
        /*0fbc*/ 	.word	0x0500000f


	//   ....[23]....
        /*0fc0*/ 	.word	0x0500000f


	//   ....[24]....
        /*0fc4*/ 	.word	0x0500000f


	//   ....[25]....
        /*0fc8*/ 	.word	0x0500000f


	//   ....[26]....
        /*0fcc*/ 	.word	0x0500000f


	//   ....[27]....
        /*0fd0*/ 	.word	0x0500000f


	//   ....[28]....
        /*0fd4*/ 	.word	0x0500000f


	//   ....[29]....
        /*0fd8*/ 	.word	0x0500000f


	//   ....[30]....
        /*0fdc*/ 	.word	0x0500000f


	//   ....[31]....
        /*0fe0*/ 	.word	0x0500000f


	//   ....[32]....
        /*0fe4*/ 	.word	0x0500000f


	//   ....[33]....
        /*0fe8*/ 	.word	0x0500000f


	//   ....[34]....
        /*0fec*/ 	.word	0x0500000f


	//   ....[35]....
        /*0ff0*/ 	.word	0x0500000f


	//   ....[36]....
        /*0ff4*/ 	.word	0x0500000f


	//   ....[37]....
        /*0ff8*/ 	.word	0x0500000f


	//   ....[38]....
        /*0ffc*/ 	.word	0x0500000f


	//   ....[39]....
        /*1000*/ 	.word	0x0500000f


	//   ....[40]....
        /*1004*/ 	.word	0x0500000f


	//   ....[41]....
        /*1008*/ 	.word	0x0500000f


	//   ....[42]....
        /*100c*/ 	.word	0x0500000f


	//   ....[43]....
        /*1010*/ 	.word	0x0500000f


	//   ....[44]....
        /*1014*/ 	.word	0x0500000f


	//   ....[45]....
        /*1018*/ 	.word	0x0500000f


	//   ....[46]....
        /*101c*/ 	.word	0x0500000f


	//   ....[47]....
        /*1020*/ 	.word	0x0500000f


	//   ....[48]....
        /*1024*/ 	.word	0x0500000f


	//   ....[49]....
        /*1028*/ 	.word	0x0500000f


	//   ....[50]....
        /*102c*/ 	.word	0x0500000f


	//   ....[51]....
        /*1030*/ 	.word	0x0500000f


	//   ....[52]....
        /*1034*/ 	.word	0x0500000f


	//   ....[53]....
        /*1038*/ 	.word	0x0500000f


	//   ....[54]....
        /*103c*/ 	.word	0x0500000f


	//   ....[55]....
        /*1040*/ 	.word	0x0500000f


	//   ....[56]....
        /*1044*/ 	.word	0x0500000f


	//   ....[57]....
        /*1048*/ 	.word	0x0500000f


	//   ....[58]....
        /*104c*/ 	.word	0x0500000f


	//   ....[59]....
        /*1050*/ 	.word	0x0500000f


	//   ....[60]....
        /*1054*/ 	.word	0x0500000f


	//   ....[61]....
        /*1058*/ 	.word	0x0500000f


	//   ....[62]....
        /*105c*/ 	.word	0x0500000f


	//   ....[63]....
        /*1060*/ 	.word	0x0500000f


	//   ....[64]....
        /*1064*/ 	.word	0x0500000f


	//   ....[65]....
        /*1068*/ 	.word	0x0500000f


	//   ....[66]....
        /*106c*/ 	.word	0x0500000f


	//   ....[67]....
        /*1070*/ 	.word	0x0500000f


	//   ....[68]....
        /*1074*/ 	.word	0x0500000f


	//   ....[69]....
        /*1078*/ 	.word	0x0500000f


	//   ....[70]....
        /*107c*/ 	.word	0x0500000f


	//   ....[71]....
        /*1080*/ 	.word	0x0500000f


	//   ....[72]....
        /*1084*/ 	.word	0x0500000f


	//   ....[73]....
        /*1088*/ 	.word	0x0500000f


	//   ....[74]....
        /*108c*/ 	.word	0x0500000f


	//   ....[75]....
        /*1090*/ 	.word	0x0500000f


	//   ....[76]....
        /*1094*/ 	.word	0x0500000f


	//   ....[77]....
        /*1098*/ 	.word	0x0500000f


	//   ....[78]....
        /*109c*/ 	.word	0x0500000f


	//   ....[79]....
        /*10a0*/ 	.word	0x0500000f


	//   ....[80]....
        /*10a4*/ 	.word	0x0500000f


	//   ....[81]....
        /*10a8*/ 	.word	0x0500000f


	//   ....[82]....
        /*10ac*/ 	.word	0x0500000f


	//   ....[83]....
        /*10b0*/ 	.word	0x0500000f


	//   ....[84]....
        /*10b4*/ 	.word	0x0500000f


	//   ....[85]....
        /*10b8*/ 	.word	0x0500000f


	//   ....[86]....
        /*10bc*/ 	.word	0x0500000f


	//   ....[87]....
        /*10c0*/ 	.word	0x0500000f


	//   ....[88]....
        /*10c4*/ 	.word	0x0500000f


	//   ....[89]....
        /*10c8*/ 	.word	0x0500000f


	//   ....[90]....
        /*10cc*/ 	.word	0x0500000f


	//   ....[91]....
        /*10d0*/ 	.word	0x0500000f


	//   ....[92]....
        /*10d4*/ 	.word	0x0500000f


	//   ....[93]....
        /*10d8*/ 	.word	0x0500000f


	//   ....[94]....
        /*10dc*/ 	.word	0x0500000f


	//   ....[95]....
        /*10e0*/ 	.word	0x0500000f


	//   ....[96]....
        /*10e4*/ 	.word	0x0500000f


	//   ....[97]....
        /*10e8*/ 	.word	0x0500000f


	//   ....[98]....
        /*10ec*/ 	.word	0x0500000f


	//   ....[99]....
        /*10f0*/ 	.word	0x0500000f


	//   ....[100]....
        /*10f4*/ 	.word	0x0500000f


	//   ....[101]....
        /*10f8*/ 	.word	0x0500000f


	//   ....[102]....
        /*10fc*/ 	.word	0x0500000f


	//   ....[103]....
        /*1100*/ 	.word	0x0500000f


	//   ....[104]....
        /*1104*/ 	.word	0x0500000f


	//   ....[105]....
        /*1108*/ 	.word	0x0500000f


	//   ....[106]....
        /*110c*/ 	.word	0x0500000f


	//   ....[107]....
        /*1110*/ 	.word	0x0500000f


	//   ....[108]....
        /*1114*/ 	.word	0x0500000f


	//   ....[109]....
        /*1118*/ 	.word	0x0500000f


	//   ....[110]....
        /*111c*/ 	.word	0x0500000f


	//   ....[111]....
        /*1120*/ 	.word	0x0500000f


	//   ....[112]....
        /*1124*/ 	.word	0x0500000f


	//   ....[113]....
        /*1128*/ 	.word	0x0500000f


	//   ....[114]....
        /*112c*/ 	.word	0x0500000f


	//   ....[115]....
        /*1130*/ 	.word	0x0500000f


	//   ....[116]....
        /*1134*/ 	.word	0x0500000f


	//   ....[117]....
        /*1138*/ 	.word	0x0500000f


	//   ....[118]....
        /*113c*/ 	.word	0x0500000f


	//   ....[119]....
        /*1140*/ 	.word	0x0500000f


	//   ....[120]....
        /*1144*/ 	.word	0x0500000f


	//   ....[121]....
        /*1148*/ 	.word	0x0500000f


	//   ....[122]....
        /*114c*/ 	.word	0x0500000f


	//   ....[123]....
        /*1150*/ 	.word	0x0500000f


	//   ....[124]....
        /*1154*/ 	.word	0x0500000f


	//   ....[125]....
        /*1158*/ 	.word	0x0500000f


	//   ....[126]....
        /*115c*/ 	.word	0x0500000f


	//   ....[127]....
        /*1160*/ 	.word	0x0500000f


	//   ....[128]....
        /*1164*/ 	.word	0x0500000f


	//   ....[129]....
        /*1168*/ 	.word	0x0500000f


	//   ....[130]....
        /*116c*/ 	.word	0x0500000f


	//   ....[131]....
        /*1170*/ 	.word	0x0500000f


	//   ....[132]....
        /*1174*/ 	.word	0x0500000f


	//   ....[133]....
        /*1178*/ 	.word	0x0500000f


	//   ....[134]....
        /*117c*/ 	.word	0x0500000f


	//   ....[135]....
        /*1180*/ 	.word	0x0500000f


	//   ....[136]....
        /*1184*/ 	.word	0x0500000f


	//   ....[137]....
        /*1188*/ 	.word	0x0500000f


	//   ....[138]....
        /*118c*/ 	.word	0x0500000f


	//   ....[139]....
        /*1190*/ 	.word	0x0500000f


	//   ....[140]....
        /*1194*/ 	.word	0x0500000f


	//   ....[141]....
        /*1198*/ 	.word	0x0500000f


	//   ....[142]....
        /*119c*/ 	.word	0x0500000f


	//   ....[143]....
        /*11a0*/ 	.word	0x0500000f


	//   ....[144]....
        /*11a4*/ 	.word	0x0500000f


	//   ....[145]....
        /*11a8*/ 	.word	0x0500000f


	//   ....[146]....
        /*11ac*/ 	.word	0x0500000f


	//   ....[147]....
        /*11b0*/ 	.word	0x0500000f


	//   ....[148]....
        /*11b4*/ 	.word	0x0500000f


	//   ....[149]....
        /*11b8*/ 	.word	0x0500000f


	//   ....[150]....
        /*11bc*/ 	.word	0x0500000f


	//   ....[151]....
        /*11c0*/ 	.word	0x0500000f


	//   ....[152]....
        /*11c4*/ 	.word	0x0500000f


	//   ....[153]....
        /*11c8*/ 	.word	0x0500000f


	//   ....[154]....
        /*11cc*/ 	.word	0x0500000f


	//   ....[155]....
        /*11d0*/ 	.word	0x0500000f


	//   ....[156]....
        /*11d4*/ 	.word	0x0500000f


	//   ....[157]....
        /*11d8*/ 	.word	0x0500000f


	//   ....[158]....
        /*11dc*/ 	.word	0x0500000f


	//   ....[159]....
        /*11e0*/ 	.word	0x0500000f


	//   ....[160]....
        /*11e4*/ 	.word	0x0500000f


	//   ....[161]....
        /*11e8*/ 	.word	0x0500000f


	//   ....[162]....
        /*11ec*/ 	.word	0x0500000f


	//   ....[163]....
        /*11f0*/ 	.word	0x0500000f


	//   ....[164]....
        /*11f4*/ 	.word	0x0500000f


	//   ....[165]....
        /*11f8*/ 	.word	0x0500000f


	//   ....[166]....
        /*11fc*/ 	.word	0x0500000f


	//   ....[167]....
        /*1200*/ 	.word	0x0500000f


	//   ....[168]....
        /*1204*/ 	.word	0x0500000f


	//   ....[169]....
        /*1208*/ 	.word	0x0500000f


	//   ....[170]....
        /*120c*/ 	.word	0x0500000f


	//   ....[171]....
        /*1210*/ 	.word	0x0500000f


	//   ....[172]....
        /*1214*/ 	.word	0x0500000f


	//   ....[173]....
        /*1218*/ 	.word	0x0500000f


	//   ....[174]....
        /*121c*/ 	.word	0x0500000f


	//   ....[175]....
        /*1220*/ 	.word	0x0500000f


	//   ....[176]....
        /*1224*/ 	.word	0x0500000f


	//   ....[177]....
        /*1228*/ 	.word	0x0500000f


	//   ....[178]....
        /*122c*/ 	.word	0x0500000f


	//   ....[179]....
        /*1230*/ 	.word	0x0500000f


	//   ....[180]....
        /*1234*/ 	.word	0x0500000f


	//   ....[181]....
        /*1238*/ 	.word	0x0500000f


	//   ....[182]....
        /*123c*/ 	.word	0x0500000f


	//   ....[183]....
        /*1240*/ 	.word	0x0500000f


	//   ....[184]....
        /*1244*/ 	.word	0x0500000f


	//   ....[185]....
        /*1248*/ 	.word	0x0500000f


	//   ....[186]....
        /*124c*/ 	.word	0x0500000f


	//   ....[187]....
        /*1250*/ 	.word	0x0500000f


	//   ....[188]....
        /*1254*/ 	.word	0x0500000f


	//   ....[189]....
        /*1258*/ 	.word	0x0500000f


	//   ....[190]....
        /*125c*/ 	.word	0x0500000f


	//   ....[191]....
        /*1260*/ 	.word	0x0500000f


	//   ....[192]....
        /*1264*/ 	.word	0x0500000f


	//   ....[193]....
        /*1268*/ 	.word	0x0500000f


	//   ....[194]....
        /*126c*/ 	.word	0x0500000f


	//   ....[195]....
        /*1270*/ 	.word	0x0500000f


	//   ....[196]....
        /*1274*/ 	.word	0x0500000f


	//   ....[197]....
        /*1278*/ 	.word	0x0500000f


	//   ....[198]....
        /*127c*/ 	.word	0x0500000f


	//----- nvinfo : EIATTR_COOP_GROUP_INSTR_OFFSETS
	.align		4
.L_660:
        /*1280*/ 	.byte	0x04, 0x28
        /*1282*/ 	.short	(.L_662 - .L_661)


	//   ....[0]....
.L_661:
        /*1284*/ 	.word	0x00000070


	//   ....[1]....
        /*1288*/ 	.word	0x00000140


	//   ....[2]....
        /*128c*/ 	.word	0x00000190


	//   ....[3]....
        /*1290*/ 	.word	0x000003c0


	//   ....[4]....
        /*1294*/ 	.word	0x00000520


	//   ....[5]....
        /*1298*/ 	.word	0x00000640


	//   ....[6]....
        /*129c*/ 	.word	0x000007a0


	//   ....[7]....
        /*12a0*/ 	.word	0x00003ec0


	//   ....[8]....
        /*12a4*/ 	.word	0x00003ed0


	//   ....[9]....
        /*12a8*/ 	.word	0x00006d30


	//   ....[10]....
        /*12ac*/ 	.word	0x00006d40


	//   ....[11]....
        /*12b0*/ 	.word	0x0000a370


	//   ....[12]....
        /*12b4*/ 	.word	0x0000a380


	//   ....[13]....
        /*12b8*/ 	.word	0x0000d4a0


	//   ....[14]....
        /*12bc*/ 	.word	0x0000d4b0


	//   ....[15]....
        /*12c0*/ 	.word	0x000106c0


	//   ....[16]....
        /*12c4*/ 	.word	0x000106d0


	//   ....[17]....
        /*12c8*/ 	.word	0x00010950


	//   ....[18]....
        /*12cc*/ 	.word	0x00010960


	//   ....[19]....
        /*12d0*/ 	.word	0x00010e40


	//   ....[20]....
        /*12d4*/ 	.word	0x00010ea0


	//   ....[21]....
        /*12d8*/ 	.word	0x00011100


	//   ....[22]....
        /*12dc*/ 	.word	0x00011120


	//   ....[23]....
        /*12e0*/ 	.word	0x00011ba0


	//   ....[24]....
        /*12e4*/ 	.word	0x00012380


	//   ....[25]....
        /*12e8*/ 	.word	0x00012390


	//   ....[26]....
        /*12ec*/ 	.word	0x000123a0


	//   ....[27]....
        /*12f0*/ 	.word	0x000123b0


	//   ....[28]....
        /*12f4*/ 	.word	0x00015970


	//   ....[29]....
        /*12f8*/ 	.word	0x00015980


	//   ....[30]....
        /*12fc*/ 	.word	0x00015990


	//   ....[31]....
        /*1300*/ 	.word	0x000159a0


	//   ....[32]....
        /*1304*/ 	.word	0x0001b470


	//   ....[33]....
        /*1308*/ 	.word	0x0001b490


	//   ....[34]....
        /*130c*/ 	.word	0x0001b9a0


	//   ....[35]....
        /*1310*/ 	.word	0x0001b9c0


	//   ....[36]....
        /*1314*/ 	.word	0x0001f500


	//   ....[37]....
        /*1318*/ 	.word	0x0001f550


	//   ....[38]....
        /*131c*/ 	.word	0x0001f930


	//   ....[39]....
        /*1320*/ 	.word	0x0001f950


	//   ....[40]....
        /*1324*/ 	.word	0x00021770


	//   ....[41]....
        /*1328*/ 	.word	0x000217d0


	//   ....[42]....
        /*132c*/ 	.word	0x000217f0


	//   ....[43]....
        /*1330*/ 	.word	0x00021810


	//   ....[44]....
        /*1334*/ 	.word	0x000227c0


	//   ....[45]....
        /*1338*/ 	.word	0x000227f0


	//   ....[46]....
        /*133c*/ 	.word	0x00022840


	//   ....[47]....
        /*1340*/ 	.word	0x00022870


	//   ....[48]....
        /*1344*/ 	.word	0x000228a0


	//   ....[49]....
        /*1348*/ 	.word	0x000228d0


	//   ....[50]....
        /*134c*/ 	.word	0x00022900


	//   ....[51]....
        /*1350*/ 	.word	0x00022940


	//   ....[52]....
        /*1354*/ 	.word	0x00022970


	//   ....[53]....
        /*1358*/ 	.word	0x000229a0


	//   ....[54]....
        /*135c*/ 	.word	0x000229d0


	//   ....[55]....
        /*1360*/ 	.word	0x00022a00


	//   ....[56]....
        /*1364*/ 	.word	0x00022a30


	//   ....[57]....
        /*1368*/ 	.word	0x00022a60


	//   ....[58]....
        /*136c*/ 	.word	0x00022a90


	//   ....[59]....
        /*1370*/ 	.word	0x00022ac0


	//   ....[60]....
        /*1374*/ 	.word	0x00022af0


	//   ....[61]....
        /*1378*/ 	.word	0x00022b20


	//   ....[62]....
        /*137c*/ 	.word	0x00022b50


	//   ....[63]....
        /*1380*/ 	.word	0x00022b80


	//   ....[64]....
        /*1384*/ 	.word	0x00022bb0


	//   ....[65]....
        /*1388*/ 	.word	0x00022be0


	//   ....[66]....
        /*138c*/ 	.word	0x00022c10


	//   ....[67]....
        /*1390*/ 	.word	0x00022c40


	//   ....[68]....
        /*1394*/ 	.word	0x00022c70


	//   ....[69]....
        /*1398*/ 	.word	0x00022ca0


	//   ....[70]....
        /*139c*/ 	.word	0x00022cd0


	//   ....[71]....
        /*13a0*/ 	.word	0x00022d00


	//   ....[72]....
        /*13a4*/ 	.word	0x00022d30


	//   ....[73]....
        /*13a8*/ 	.word	0x00022d60


	//   ....[74]....
        /*13ac*/ 	.word	0x00022d90


	//   ....[75]....
        /*13b0*/ 	.word	0x00022dc0


	//   ....[76]....
        /*13b4*/ 	.word	0x00022df0


	//   ....[77]....
        /*13b8*/ 	.word	0x00022e20


	//   ....[78]....
        /*13bc*/ 	.word	0x00022e50


	//   ....[79]....
        /*13c0*/ 	.word	0x00022e80


	//   ....[80]....
        /*13c4*/ 	.word	0x00022eb0


	//   ....[81]....
        /*13c8*/ 	.word	0x00022ee0


	//   ....[82]....
        /*13cc*/ 	.word	0x00022f10


	//   ....[83]....
        /*13d0*/ 	.word	0x00022f40


	//   ....[84]....
        /*13d4*/ 	.word	0x00022f70


	//   ....[85]....
        /*13d8*/ 	.word	0x00022fa0


	//   ....[86]....
        /*13dc*/ 	.word	0x00022fd0


	//   ....[87]....
        /*13e0*/ 	.word	0x00023000


	//   ....[88]....
        /*13e4*/ 	.word	0x00023030


	//   ....[89]....
        /*13e8*/ 	.word	0x00023060


	//   ....[90]....
        /*13ec*/ 	.word	0x00023090


	//   ....[91]....
        /*13f0*/ 	.word	0x000230c0


	//   ....[92]....
        /*13f4*/ 	.word	0x000230f0


	//   ....[93]....
        /*13f8*/ 	.word	0x00023120


	//   ....[94]....
        /*13fc*/ 	.word	0x00023150


	//   ....[95]....
        /*1400*/ 	.word	0x00023180


	//   ....[96]....
        /*1404*/ 	.word	0x000231b0


	//   ....[97]....
        /*1408*/ 	.word	0x000231e0


	//   ....[98]....
        /*140c*/ 	.word	0x00023210


	//   ....[99]....
        /*1410*/ 	.word	0x00023240


	//   ....[100]....
        /*1414*/ 	.word	0x00023270


	//   ....[101]....
        /*1418*/ 	.word	0x000232a0


	//   ....[102]....
        /*141c*/ 	.word	0x000232d0


	//   ....[103]....
        /*1420*/ 	.word	0x00023300


	//   ....[104]....
        /*1424*/ 	.word	0x00023330


	//   ....[105]....
        /*1428*/ 	.word	0x00023360


	//   ....[106]....
        /*142c*/ 	.word	0x00023390


	//   ....[107]....
        /*1430*/ 	.word	0x000233c0


	//   ....[108]....
        /*1434*/ 	.word	0x000233f0


	//   ....[109]....
        /*1438*/ 	.word	0x00023420


	//   ....[110]....
        /*143c*/ 	.word	0x00023450


	//   ....[111]....
        /*1440*/ 	.word	0x00023480


	//   ....[112]....
        /*1444*/ 	.word	0x000234b0


	//   ....[113]....
        /*1448*/ 	.word	0x000234e0


	//   ....[114]....
        /*144c*/ 	.word	0x00023510


	//   ....[115]....
        /*1450*/ 	.word	0x00023530


	//   ....[116]....
        /*1454*/ 	.word	0x00023540


	//   ....[117]....
        /*1458*/ 	.word	0x00023550


	//   ....[118]....
        /*145c*/ 	.word	0x00023560


	//   ....[119]....
        /*1460*/ 	.word	0x00023570


	//   ....[120]....
        /*1464*/ 	.word	0x00023580


	//   ....[121]....
        /*1468*/ 	.word	0x00023590


	//   ....[122]....
        /*146c*/ 	.word	0x000235a0


	//   ....[123]....
        /*1470*/ 	.word	0x000235b0


	//   ....[124]....
        /*1474*/ 	.word	0x000235c0


	//   ....[125]....
        /*1478*/ 	.word	0x000235d0


	//   ....[126]....
        /*147c*/ 	.word	0x000235e0


	//   ....[127]....
        /*1480*/ 	.word	0x00023610


	//   ....[128]....
        /*1484*/ 	.word	0x00023640


	//   ....[129]....
        /*1488*/ 	.word	0x00023650


	//   ....[130]....
        /*148c*/ 	.word	0x00023680


	//   ....[131]....
        /*1490*/ 	.word	0x000236b0


	//   ....[132]....
        /*1494*/ 	.word	0x000236c0


	//   ....[133]....
        /*1498*/ 	.word	0x000236f0


	//   ....[134]....
        /*149c*/ 	.word	0x00023720


	//   ....[135]....
        /*14a0*/ 	.word	0x00023750


	//   ....[136]....
        /*14a4*/ 	.word	0x00023780


	//   ....[137]....
        /*14a8*/ 	.word	0x000237b0


	//   ....[138]....
        /*14ac*/ 	.word	0x000237e0


	//   ....[139]....
        /*14b0*/ 	.word	0x00023810


	//   ....[140]....
        /*14b4*/ 	.word	0x00024210


	//   ....[141]....
        /*14b8*/ 	.word	0x00024230


	//   ....[142]....
        /*14bc*/ 	.word	0x00024240


	//   ....[143]....
        /*14c0*/ 	.word	0x00024250


	//   ....[144]....
        /*14c4*/ 	.word	0x00024af0


	//   ....[145]....
        /*14c8*/ 	.word	0x00024b00


	//   ....[146]....
        /*14cc*/ 	.word	0x00024cd0


	//   ....[147]....
        /*14d0*/ 	.word	0x00024ce0


	//   ....[148]....
        /*14d4*/ 	.word	0x00024e30


	//   ....[149]....
        /*14d8*/ 	.word	0x00024e40


	//   ....[150]....
        /*14dc*/ 	.word	0x00024f90


	//   ....[151]....
        /*14e0*/ 	.word	0x00024fa0


	//   ....[152]....
        /*14e4*/ 	.word	0x00025390


	//   ....[153]....
        /*14e8*/ 	.word	0x000253a0


	//   ....[154]....
        /*14ec*/ 	.word	0x00025ff0


	//   ....[155]....
        /*14f0*/ 	.word	0x00026000


	//   ....[156]....
        /*14f4*/ 	.word	0x00027780


	//   ....[157]....
        /*14f8*/ 	.word	0x00027790


	//   ....[158]....
        /*14fc*/ 	.word	0x000278f0


	//   ....[159]....
        /*1500*/ 	.word	0x00027900


	//   ....[160]....
        /*1504*/ 	.word	0x00027a50


	//   ....[161]....
        /*1508*/ 	.word	0x00027a60


	//   ....[162]....
        /*150c*/ 	.word	0x00027bb0


	//   ....[163]....
        /*1510*/ 	.word	0x00027bc0


	//   ....[164]....
        /*1514*/ 	.word	0x00027d60


	//   ....[165]....
        /*1518*/ 	.word	0x00027f70


	//   ....[166]....
        /*151c*/ 	.word	0x00027fa0


	//   ....[167]....
        /*1520*/ 	.word	0x00027fd0


	//   ....[168]....
        /*1524*/ 	.word	0x00028000


	//   ....[169]....
        /*1528*/ 	.word	0x00028030


	//   ....[170]....
        /*152c*/ 	.word	0x00028060


	//   ....[171]....
        /*1530*/ 	.word	0x000281f0


	//   ....[172]....
        /*1534*/ 	.word	0x00028220


	//   ....[173]....
        /*1538*/ 	.word	0x00028250


	//   ....[174]....
        /*153c*/ 	.word	0x00028280


	//   ....[175]....
        /*1540*/ 	.word	0x000282b0


	//   ....[176]....
        /*1544*/ 	.word	0x000282e0


	//   ....[177]....
        /*1548*/ 	.word	0x00028370


	//   ....[178]....
        /*154c*/ 	.word	0x000283a0


	//   ....[179]....
        /*1550*/ 	.word	0x000283b0


	//   ....[180]....
        /*1554*/ 	.word	0x00028440


	//   ....[181]....
        /*1558*/ 	.word	0x00029520


	//   ....[182]....
        /*155c*/ 	.word	0x0002bbe0


	//   ....[183]....
        /*1560*/ 	.word	0x0002bbf0


	//   ....[184]....
        /*1564*/ 	.word	0x0002bd70


	//   ....[185]....
        /*1568*/ 	.word	0x0002bd80


	//   ....[186]....
        /*156c*/ 	.word	0x0002be10


	//   ....[187]....
        /*1570*/ 	.word	0x0002be20


	//   ....[188]....
        /*1574*/ 	.word	0x0002be30


	//   ....[189]....
        /*1578*/ 	.word	0x0002bec0


	//   ....[190]....
        /*157c*/ 	.word	0x0002bf60


	//   ....[191]....
        /*1580*/ 	.word	0x0002bf70


	//   ....[192]....
        /*1584*/ 	.word	0x0002c410


	//   ....[193]....
        /*1588*/ 	.word	0x0002c430


	//   ....[194]....
        /*158c*/ 	.word	0x0002c460


	//   ....[195]....
        /*1590*/ 	.word	0x0002c590


	//   ....[196]....
        /*1594*/ 	.word	0x0002c5a0


	//   ....[197]....
        /*1598*/ 	.word	0x0002c630


	//   ....[198]....
        /*159c*/ 	.word	0x0002c640


	//   ....[199]....
        /*15a0*/ 	.word	0x0002c650


	//   ....[200]....
        /*15a4*/ 	.word	0x0002c660


	//   ....[201]....
        /*15a8*/ 	.word	0x0002c740


	//   ....[202]....
        /*15ac*/ 	.word	0x0002cf40


	//   ....[203]....
        /*15b0*/ 	.word	0x0002cf70


	//   ....[204]....
        /*15b4*/ 	.word	0x0002cf90


	//   ....[205]....
        /*15b8*/ 	.word	0x0002d050


	//   ....[206]....
        /*15bc*/ 	.word	0x0002d060


	//   ....[207]....
        /*15c0*/ 	.word	0x0002d100


	//   ....[208]....
        /*15c4*/ 	.word	0x0002d110


	//   ....[209]....
        /*15c8*/ 	.word	0x0002d120


	//   ....[210]....
        /*15cc*/ 	.word	0x0002dba0


	//   ....[211]....
        /*15d0*/ 	.word	0x0002dbb0


	//   ....[212]....
        /*15d4*/ 	.word	0x0002dbc0


	//   ....[213]....
        /*15d8*/ 	.word	0x0002dc20


	//   ....[214]....
        /*15dc*/ 	.word	0x0002dc60


	//   ....[215]....
        /*15e0*/ 	.word	0x0002dc70


	//   ....[216]....
        /*15e4*/ 	.word	0x0002dcd0


	//   ....[217]....
        /*15e8*/ 	.word	0x0002dd00


	//   ....[218]....
        /*15ec*/ 	.word	0x0002dd40


	//   ....[219]....
        /*15f0*/ 	.word	0x0002dda0


	//   ....[220]....
        /*15f4*/ 	.word	0x0002e230


	//   ....[221]....
        /*15f8*/ 	.word	0x0002e240


	//   ....[222]....
        /*15fc*/ 	.word	0x0002e250


	//   ....[223]....
        /*1600*/ 	.word	0x0002e260


	//   ....[224]....
        /*1604*/ 	.word	0x0002e2c0


	//   ....[225]....
        /*1608*/ 	.word	0x0002e2d0


	//   ....[226]....
        /*160c*/ 	.word	0x0002e330


	//   ....[227]....
        /*1610*/ 	.word	0x0002e360


	//   ....[228]....
        /*1614*/ 	.word	0x0002e3a0


	//   ....[229]....
        /*1618*/ 	.word	0x0002e400


	//   ....[230]....
        /*161c*/ 	.word	0x00030230


	//   ....[231]....
        /*1620*/ 	.word	0x00030260


	//   ....[232]....
        /*1624*/ 	.word	0x000302d0


	//   ....[233]....
        /*1628*/ 	.word	0x00030300


	//   ....[234]....
        /*162c*/ 	.word	0x00030330


	//   ....[235]....
        /*1630*/ 	.word	0x00030360


	//   ....[236]....
        /*1634*/ 	.word	0x00030390


	//   ....[237]....
        /*1638*/ 	.word	0x000303c0


	//   ....[238]....
        /*163c*/ 	.word	0x00030560


	//   ....[239]....
        /*1640*/ 	.word	0x00030590


	//   ....[240]....
        /*1644*/ 	.word	0x000305c0


	//   ....[241]....
        /*1648*/ 	.word	0x000305f0


	//   ....[242]....
        /*164c*/ 	.word	0x00030620


	//   ....[243]....
        /*1650*/ 	.word	0x00030650


	//   ....[244]....
        /*1654*/ 	.word	0x00030710


	//   ....[245]....
        /*1658*/ 	.word	0x00030730


	//   ....[246]....
        /*165c*/ 	.word	0x00030740


	//   ....[247]....
        /*1660*/ 	.word	0x000307a0


	//   ....[248]....
        /*1664*/ 	.word	0x00030de0


	//   ....[249]....
        /*1668*/ 	.word	0x00031180


	//   ....[250]....
        /*166c*/ 	.word	0x00031210


	//   ....[251]....
        /*1670*/ 	.word	0x000312b0


	//   ....[252]....
        /*1674*/ 	.word	0x00031340


	//   ....[253]....
        /*1678*/ 	.word	0x00031430


	//   ....[254]....
        /*167c*/ 	.word	0x000314c0


	//   ....[255]....
        /*1680*/ 	.word	0x00031560


	//   ....[0]....
        /*1684*/ 	.word	0x000315f0


	//   ....[1]....
        /*1688*/ 	.word	0x000316e0


	//   ....[2]....
        /*168c*/ 	.word	0x00031770


	//   ....[3]....
        /*1690*/ 	.word	0x00031810


	//   ....[4]....
        /*1694*/ 	.word	0x000318a0


	//   ....[5]....
        /*1698*/ 	.word	0x00031980


	//   ....[6]....
        /*169c*/ 	.word	0x00031a30


	//   ....[7]....
        /*16a0*/ 	.word	0x00031ac0


	//   ....[8]....
        /*16a4*/ 	.word	0x00031b10


	//   ....[9]....
        /*16a8*/ 	.word	0x00031b60


	//   ....[10]....
        /*16ac*/ 	.word	0x00031c50


	//   ....[11]....
        /*16b0*/ 	.word	0x00031ce0


	//   ....[12]....
        /*16b4*/ 	.word	0x00031d30


	//   ....[13]....
        /*16b8*/ 	.word	0x00031d80


	//   ....[14]....
        /*16bc*/ 	.word	0x00032110


	//   ....[15]....
        /*16c0*/ 	.word	0x00032220


	//   ....[16]....
        /*16c4*/ 	.word	0x00032350


	//   ....[17]....
        /*16c8*/ 	.word	0x00032480


	//   ....[18]....
        /*16cc*/ 	.word	0x000325a0


	//   ....[19]....
        /*16d0*/ 	.word	0x000326c0


	//   ....[20]....
        /*16d4*/ 	.word	0x00032780


	//   ....[21]....
        /*16d8*/ 	.word	0x000327d0


	//   ....[22]....
        /*16dc*/ 	.word	0x00032850


	//   ....[23]....
        /*16e0*/ 	.word	0x000328c0


	//   ....[24]....
        /*16e4*/ 	.word	0x00032920


	//   ....[25]....
        /*16e8*/ 	.word	0x00032970


	//   ....[26]....
        /*16ec*/ 	.word	0x000329d0


	//   ....[27]....
        /*16f0*/ 	.word	0x00032a20


	//   ....[28]....
        /*16f4*/ 	.word	0x00032a80


	//   ....[29]....
        /*16f8*/ 	.word	0x00032ad0


	//   ....[30]....
        /*16fc*/ 	.word	0x00032b50


	//   ....[31]....
        /*1700*/ 	.word	0x00032bc0


	//   ....[32]....
        /*1704*/ 	.word	0x00032c20


	//   ....[33]....
        /*1708*/ 	.word	0x00032c90


	//   ....[34]....
        /*170c*/ 	.word	0x00032cf0


	//   ....[35]....
        /*1710*/ 	.word	0x00032d80


	//   ....[36]....
        /*1714*/ 	.word	0x00032de0


	//   ....[37]....
        /*1718*/ 	.word	0x00032e30


	//   ....[38]....
        /*171c*/ 	.word	0x00032e90


	//   ....[39]....
        /*1720*/ 	.word	0x00032f20


	//   ....[40]....
        /*1724*/ 	.word	0x00032f80


	//   ....[41]....
        /*1728*/ 	.word	0x00032fd0


	//   ....[42]....
        /*172c*/ 	.word	0x00033030


	//   ....[43]....
        /*1730*/ 	.word	0x000330c0


	//   ....[44]....
        /*1734*/ 	.word	0x00033120


	//   ....[45]....
        /*1738*/ 	.word	0x00033170


	//   ....[46]....
        /*173c*/ 	.word	0x000331d0


	//   ....[47]....
        /*1740*/ 	.word	0x00033260


	//   ....[48]....
        /*1744*/ 	.word	0x000332c0


	//   ....[49]....
        /*1748*/ 	.word	0x00033310


	//   ....[50]....
        /*174c*/ 	.word	0x00033370


	//   ....[51]....
        /*1750*/ 	.word	0x00033400


	//   ....[52]....
        /*1754*/ 	.word	0x00033460


	//   ....[53]....
        /*1758*/ 	.word	0x000334b0


	//   ....[54]....
        /*175c*/ 	.word	0x00033510


	//   ....[55]....
        /*1760*/ 	.word	0x000335a0


	//   ....[56]....
        /*1764*/ 	.word	0x00033600


	//   ....[57]....
        /*1768*/ 	.word	0x00033650


	//   ....[58]....
        /*176c*/ 	.word	0x000336b0


	//   ....[59]....
        /*1770*/ 	.word	0x00033740


	//   ....[60]....
        /*1774*/ 	.word	0x000337a0


	//   ....[61]....
        /*1778*/ 	.word	0x000337f0


	//   ....[62]....
        /*177c*/ 	.word	0x00033850


	//   ....[63]....
        /*1780*/ 	.word	0x000338e0


	//   ....[64]....
        /*1784*/ 	.word	0x00033940


	//   ....[65]....
        /*1788*/ 	.word	0x00033990


	//   ....[66]....
        /*178c*/ 	.word	0x000339f0


	//   ....[67]....
        /*1790*/ 	.word	0x00033a80


	//   ....[68]....
        /*1794*/ 	.word	0x00033ae0


	//   ....[69]....
        /*1798*/ 	.word	0x00033b30


	//   ....[70]....
        /*179c*/ 	.word	0x00033b90


	//   ....[71]....
        /*17a0*/ 	.word	0x00033c20


	//   ....[72]....
        /*17a4*/ 	.word	0x00033c80


	//   ....[73]....
        /*17a8*/ 	.word	0x00033cd0


	//   ....[74]....
        /*17ac*/ 	.word	0x00033d30


	//   ....[75]....
        /*17b0*/ 	.word	0x00033dc0


	//   ....[76]....
        /*17b4*/ 	.word	0x00033e20


	//   ....[77]....
        /*17b8*/ 	.word	0x00033e70


	//   ....[78]....
        /*17bc*/ 	.word	0x00033ed0


	//   ....[79]....
        /*17c0*/ 	.word	0x00033f60


	//   ....[80]....
        /*17c4*/ 	.word	0x00033fc0


	//   ....[81]....
        /*17c8*/ 	.word	0x00034010


	//   ....[82]....
        /*17cc*/ 	.word	0x00034090


	//   ....[83]....
        /*17d0*/ 	.word	0x000340e0


	//   ....[84]....
        /*17d4*/ 	.word	0x00034140


	//   ....[85]....
        /*17d8*/ 	.word	0x00034190


	//   ....[86]....
        /*17dc*/ 	.word	0x000341f0


	//   ....[87]....
        /*17e0*/ 	.word	0x00034260


	//   ....[88]....
        /*17e4*/ 	.word	0x000342c0


	//   ....[89]....
        /*17e8*/ 	.word	0x00034310


	//   ....[90]....
        /*17ec*/ 	.word	0x00034390


	//   ....[91]....
        /*17f0*/ 	.word	0x00034400


	//   ....[92]....
        /*17f4*/ 	.word	0x00034460


	//   ....[93]....
        /*17f8*/ 	.word	0x000344b0


	//   ....[94]....
        /*17fc*/ 	.word	0x00034530


	//   ....[95]....
        /*1800*/ 	.word	0x000345a0


	//   ....[96]....
        /*1804*/ 	.word	0x00034600


	//   ....[97]....
        /*1808*/ 	.word	0x00034650


	//   ....[98]....
        /*180c*/ 	.word	0x000346d0


	//   ....[99]....
        /*1810*/ 	.word	0x00034740


	//   ....[100]....
        /*1814*/ 	.word	0x000347a0


	//   ....[101]....
        /*1818*/ 	.word	0x000347f0


	//   ....[102]....
        /*181c*/ 	.word	0x00034870


	//   ....[103]....
        /*1820*/ 	.word	0x000348e0


	//   ....[104]....
        /*1824*/ 	.word	0x00034940


	//   ....[105]....
        /*1828*/ 	.word	0x00034990


	//   ....[106]....
        /*182c*/ 	.word	0x00034a60


	//   ....[107]....
        /*1830*/ 	.word	0x00034ae0


	//   ....[108]....
        /*1834*/ 	.word	0x00034b80


	//   ....[109]....
        /*1838*/ 	.word	0x00034bd0


	//   ....[110]....
        /*183c*/ 	.word	0x00034c60


	//   ....[111]....
        /*1840*/ 	.word	0x00034cb0


	//   ....[112]....
        /*1844*/ 	.word	0x00034d40


	//   ....[113]....
        /*1848*/ 	.word	0x00034dd0


	//   ....[114]....
        /*184c*/ 	.word	0x00034e60


	//   ....[115]....
        /*1850*/ 	.word	0x00034ef0


	//   ....[116]....
        /*1854*/ 	.word	0x00034f80


	//   ....[117]....
        /*1858*/ 	.word	0x00035010


	//   ....[118]....
        /*185c*/ 	.word	0x00035090


	//   ....[119]....
        /*1860*/ 	.word	0x000350e0


	//   ....[120]....
        /*1864*/ 	.word	0x00035180


	//   ....[121]....
        /*1868*/ 	.word	0x00035210


	//   ....[122]....
        /*186c*/ 	.word	0x00035290


	//   ....[123]....
        /*1870*/ 	.word	0x000352e0


	//   ....[124]....
        /*1874*/ 	.word	0x00035370


	//   ....[125]....
        /*1878*/ 	.word	0x00035400


	//   ....[126]....
        /*187c*/ 	.word	0x00035490


	//   ....[127]....
        /*1880*/ 	.word	0x00035520


	//   ....[128]....
        /*1884*/ 	.word	0x000355b0


	//   ....[129]....
        /*1888*/ 	.word	0x00035640


	//   ....[130]....
        /*188c*/ 	.word	0x00035700


	//   ....[131]....
        /*1890*/ 	.word	0x000359d0


	//   ....[132]....
        /*1894*/ 	.word	0x00035ad0


	//   ....[133]....
        /*1898*/ 	.word	0x00035b70


	//   ....[134]....
        /*189c*/ 	.word	0x00035d30


	//   ....[135]....
        /*18a0*/ 	.word	0x00035dd0


	//   ....[136]....
        /*18a4*/ 	.word	0x00035ee0


	//   ....[137]....
        /*18a8*/ 	.word	0x00035fa0


	//   ....[138]....
        /*18ac*/ 	.word	0x000360b0


	//   ....[139]....
        /*18b0*/ 	.word	0x00036170


	//   ....[140]....
        /*18b4*/ 	.word	0x00036220


	//   ....[141]....
        /*18b8*/ 	.word	0x000362f0


	//   ....[142]....
        /*18bc*/ 	.word	0x00036460


	//   ....[143]....
        /*18c0*/ 	.word	0x00036500


	//   ....[144]....
        /*18c4*/ 	.word	0x000366c0


	//   ....[145]....
        /*18c8*/ 	.word	0x00036710


	//   ....[146]....
        /*18cc*/ 	.word	0x00036810


	//   ....[147]....
        /*18d0*/ 	.word	0x000368c0


	//   ....[148]....
        /*18d4*/ 	.word	0x00036920


	//   ....[149]....
        /*18d8*/ 	.word	0x000369c0


	//   ....[150]....
        /*18dc*/ 	.word	0x00036a80


	//   ....[151]....
        /*18e0*/ 	.word	0x00036b50


	//   ....[152]....
        /*18e4*/ 	.word	0x00036c00


	//   ....[153]....
        /*18e8*/ 	.word	0x00036c70


	//   ....[154]....
        /*18ec*/ 	.word	0x00036cd0


	//   ....[155]....
        /*18f0*/ 	.word	0x00036df0


	//   ....[156]....
        /*18f4*/ 	.word	0x00036e50


	//   ....[157]....
        /*18f8*/ 	.word	0x00036f60


	//   ....[158]....
        /*18fc*/ 	.word	0x00036fc0


	//   ....[159]....
        /*1900*/ 	.word	0x000370c0


	//   ....[160]....
        /*1904*/ 	.word	0x000371f0


	//   ....[161]....
        /*1908*/ 	.word	0x00037280


	//   ....[162]....
        /*190c*/ 	.word	0x000372e0


	//   ....[163]....
        /*1910*/ 	.word	0x000373d0


	//   ....[164]....
        /*1914*/ 	.word	0x00037450


	//   ....[165]....
        /*1918*/ 	.word	0x00037520


	//   ....[166]....
        /*191c*/ 	.word	0x00037590


	//   ....[167]....
        /*1920*/ 	.word	0x00037620


	//   ....[168]....
        /*1924*/ 	.word	0x000376f0


	//   ....[169]....
        /*1928*/ 	.word	0x00037740


	//   ....[170]....
        /*192c*/ 	.word	0x000378d0


	//   ....[171]....
        /*1930*/ 	.word	0x00037960


	//   ....[172]....
        /*1934*/ 	.word	0x000379c0


	//   ....[173]....
        /*1938*/ 	.word	0x00037a90


	//   ....[174]....
        /*193c*/ 	.word	0x00037af0


	//   ....[175]....
        /*1940*/ 	.word	0x00037bc0


	//   ....[176]....
        /*1944*/ 	.word	0x00037c20


	//   ....[177]....
        /*1948*/ 	.word	0x00037cf0


	//   ....[178]....
        /*194c*/ 	.word	0x00037d50


	//   ....[179]....
        /*1950*/ 	.word	0x00037e20


	//   ....[180]....
        /*1954*/ 	.word	0x00038000


	//   ....[181]....
        /*1958*/ 	.word	0x000380a0


	//   ....[182]....
        /*195c*/ 	.word	0x00038220


	//   ....[183]....
        /*1960*/ 	.word	0x00038290


	//   ....[184]....
        /*1964*/ 	.word	0x00038300


	//   ....[185]....
        /*1968*/ 	.word	0x00038370


	//   ....[186]....
        /*196c*/ 	.word	0x000383e0


	//   ....[187]....
        /*1970*/ 	.word	0x00038460


	//   ....[188]....
        /*1974*/ 	.word	0x000384e0


	//   ....[189]....
        /*1978*/ 	.word	0x00038570


	//   ....[190]....
        /*197c*/ 	.word	0x000385e0


	//   ....[191]....
        /*1980*/ 	.word	0x00038650


	//   ....[192]....
        /*1984*/ 	.word	0x000386c0


	//   ....[193]....
        /*1988*/ 	.word	0x00038740


	//   ....[194]....
        /*198c*/ 	.word	0x000387b0


	//   ....[195]....
        /*1990*/ 	.word	0x00038850


	//   ....[196]....
        /*1994*/ 	.word	0x000388a0


	//   ....[197]....
        /*1998*/ 	.word	0x00038930


	//   ....[198]....
        /*199c*/ 	.word	0x00038a60


	//----- nvinfo : EIATTR_REG_RECONFIG
	.align		4
.L_662:
        /*19a0*/ 	.byte	0x01, 0x54
	.zero		2


	//----- nvinfo : EIATTR_SYSCALL_OFFSETS
	.align		4
        /*19a4*/ 	.byte	0x04, 0x46
        /*19a6*/ 	.short	(.L_664 - .L_663)


	//   ....[0]....
.L_663:
        /*19a8*/ 	.word	0x00002440


	//   ....[1]....
        /*19ac*/ 	.word	0x00002590


	//   ....[2]....
        /*19b0*/ 	.word	0x00011d50


	//   ....[3]....
        /*19b4*/ 	.word	0x000122b0


	//   ....[4]....
        /*19b8*/ 	.word	0x0002ade0


	//   ....[5]....
        /*19bc*/ 	.word	0x0002af70


	//   ....[6]....
        /*19c0*/ 	.word	0x0002b0c0


	//   ....[7]....
        /*19c4*/ 	.word	0x0002b200


	//   ....[8]....
        /*19c8*/ 	.word	0x0002cb90


	//----- nvinfo : EIATTR_MBARRIER_INSTR_OFFSETS
	.align		4
.L_664:
        /*19cc*/ 	.byte	0x04, 0x39
        /*19ce*/ 	.short	(.L_666 - .L_665)


	//   ....[0]....
.L_665:
        /*19d0*/ 	.word	0x00000270
        /*19d4*/ 	.word	0x000000ff
        /*19d8*/ 	.word	0x00033400
        /*19dc*/ 	.short	0x0100
        /*19de*/ 	.byte	0x08
	.zero		1


	//   ....[1]....
        /*19e0*/ 	.word	0x00000280
        /*19e4*/ 	.word	0x000000ff
        /*19e8*/ 	.word	0x00033420
        /*19ec*/ 	.short	0x0100
        /*19ee*/ 	.byte	0x08
	.zero		1


	//   ....[2]....
        /*19f0*/ 	.word	0x00000370
        /*19f4*/ 	.word	0x000000ff
        /*19f8*/ 	.word	0x00033430
        /*19fc*/ 	.short	0x0100
        /*19fe*/ 	.byte	0x08
	.zero		1


	//   ....[3]....
        /*1a00*/ 	.word	0x00000380
        /*1a04*/ 	.word	0x000000ff
        /*1a08*/ 	.word	0x00033440
        /*1a0c*/ 	.short	0x0100
        /*1a0e*/ 	.byte	0x08
	.zero		1


	//   ....[4]....
        /*1a10*/ 	.word	0x00000390
        /*1a14*/ 	.word	0x000000ff
        /*1a18*/ 	.word	0x00033438
        /*1a1c*/ 	.short	0x0100
        /*1a1e*/ 	.byte	0x08
	.zero		1


	//   ....[5]....
        /*1a20*/ 	.word	0x000003a0
        /*1a24*/ 	.word	0x000000ff
        /*1a28*/ 	.word	0x00033448
        /*1a2c*/ 	.short	0x0100
        /*1a2e*/ 	.byte	0x08
	.zero		1


	//   ....[6]....
        /*1a30*/ 	.word	0x000004d0
        /*1a34*/ 	.word	0x000000ff
        /*1a38*/ 	.word	0x00033450
        /*1a3c*/ 	.short	0x0100
        /*1a3e*/ 	.byte	0x08
	.zero		1


	//   ....[7]....
        /*1a40*/ 	.word	0x000004e0
        /*1a44*/ 	.word	0x000000ff
        /*1a48*/ 	.word	0x00033460
        /*1a4c*/ 	.short	0x0100
        /*1a4e*/ 	.byte	0x08
	.zero		1


	//   ....[8]....
        /*1a50*/ 	.word	0x000004f0
        /*1a54*/ 	.word	0x000000ff
        /*1a58*/ 	.word	0x00033458
        /*1a5c*/ 	.short	0x0100
        /*1a5e*/ 	.byte	0x08
	.zero		1


	//   ....[9]....
        /*1a60*/ 	.word	0x00000500
        /*1a64*/ 	.word	0x000000ff
        /*1a68*/ 	.word	0x00033468
        /*1a6c*/ 	.short	0x0100
        /*1a6e*/ 	.byte	0x08
	.zero		1


	//   ....[10]....
        /*1a70*/ 	.word	0x000005f0
        /*1a74*/ 	.word	0x000000ff
        /*1a78*/ 	.word	0x00033470
        /*1a7c*/ 	.short	0x0100
        /*1a7e*/ 	.byte	0x06
	.zero		1


	//   ....[11]....
        /*1a80*/ 	.word	0x00000600
        /*1a84*/ 	.word	0x000000ff
        /*1a88*/ 	.word	0x00033480
        /*1a8c*/ 	.short	0x0100
        /*1a8e*/ 	.byte	0x06
	.zero		1


	//   ....[12]....
        /*1a90*/ 	.word	0x00000610
        /*1a94*/ 	.word	0x000000ff
        /*1a98*/ 	.word	0x00033478
        /*1a9c*/ 	.short	0x0100
        /*1a9e*/ 	.byte	0x06
	.zero		1


	//   ....[13]....
        /*1aa0*/ 	.word	0x00000620
        /*1aa4*/ 	.word	0x000000ff
        /*1aa8*/ 	.word	0x00033488
        /*1aac*/ 	.short	0x0100
        /*1aae*/ 	.byte	0x06
	.zero		1


	//   ....[14]....
        /*1ab0*/ 	.word	0x00000750
        /*1ab4*/ 	.word	0x000000ff
        /*1ab8*/ 	.word	0x00033490
        /*1abc*/ 	.short	0x0100
        /*1abe*/ 	.byte	0x08
	.zero		1


	//   ....[15]....
        /*1ac0*/ 	.word	0x00000760
        /*1ac4*/ 	.word	0x000000ff
        /*1ac8*/ 	.word	0x000334a0
        /*1acc*/ 	.short	0x0100
        /*1ace*/ 	.byte	0x08
	.zero		1


	//   ....[16]....
        /*1ad0*/ 	.word	0x00000770
        /*1ad4*/ 	.word	0x000000ff
        /*1ad8*/ 	.word	0x00033498
        /*1adc*/ 	.short	0x0100
        /*1ade*/ 	.byte	0x08
	.zero		1


	//   ....[17]....
        /*1ae0*/ 	.word	0x00000780
        /*1ae4*/ 	.word	0x000000ff
        /*1ae8*/ 	.word	0x000334a8
        /*1aec*/ 	.short	0x0100
        /*1aee*/ 	.byte	0x08
	.zero		1


	//   ....[18]....
        /*1af0*/ 	.word	0x000008c0
        /*1af4*/ 	.word	0x000000ff
        /*1af8*/ 	.word	0x000334b0
        /*1afc*/ 	.short	0x0100
        /*1afe*/ 	.byte	0x08
	.zero		1


	//   ....[19]....
        /*1b00*/ 	.word	0x000008d0
        /*1b04*/ 	.word	0x000000ff
        /*1b08*/ 	.word	0x000334c0
        /*1b0c*/ 	.short	0x0100
        /*1b0e*/ 	.byte	0x08
	.zero		1


	//   ....[20]....
        /*1b10*/ 	.word	0x000008e0
        /*1b14*/ 	.word	0x000000ff
        /*1b18*/ 	.word	0x000334b8
        /*1b1c*/ 	.short	0x0100
        /*1b1e*/ 	.byte	0x08
	.zero		1


	//   ....[21]....
        /*1b20*/ 	.word	0x000008f0
        /*1b24*/ 	.word	0x000000ff
        /*1b28*/ 	.word	0x000334c8
        /*1b2c*/ 	.short	0x0100
        /*1b2e*/ 	.byte	0x08
	.zero		1


	//   ....[22]....
        /*1b30*/ 	.word	0x00003e70
        /*1b34*/ 	.word	0x0000005d
        /*1b38*/ 	.word	0x00033490
        /*1b3c*/ 	.short	0x010a
        /*1b3e*/ 	.byte	0x3f
	.zero		1


	//   ....[23]....
        /*1b40*/ 	.word	0x0000a300
        /*1b44*/ 	.word	0x0000005d
        /*1b48*/ 	.word	0x00033490
        /*1b4c*/ 	.short	0x010a
        /*1b4e*/ 	.byte	0x3f
	.zero		1


	//   ....[24]....
        /*1b50*/ 	.word	0x000104d0
        /*1b54*/ 	.word	0x0000005d
        /*1b58*/ 	.word	0x00033490
        /*1b5c*/ 	.short	0x010a
        /*1b5e*/ 	.byte	0x3f
	.zero		1


	//   ....[25]....
        /*1b60*/ 	.word	0x00010c90
        /*1b64*/ 	.word	0x0000000b
        /*1b68*/ 	.word	0x00000000
        /*1b6c*/ 	.short	0x0101
        /*1b6e*/ 	.byte	0x3f
	.zero		1


	//   ....[26]....
        /*1b70*/ 	.word	0x00010cd0
        /*1b74*/ 	.word	0x0000005d
        /*1b78*/ 	.word	0x000334b0
        /*1b7c*/ 	.short	0x010a
        /*1b7e*/ 	.byte	0x3f
	.zero		1


	//   ....[27]....
        /*1b80*/ 	.word	0x00011430
        /*1b84*/ 	.word	0x0000005d
        /*1b88*/ 	.word	0x00000000
        /*1b8c*/ 	.short	0x0101
        /*1b8e*/ 	.byte	0x3f
	.zero		1


	//   ....[28]....
        /*1b90*/ 	.word	0x00012010
        /*1b94*/ 	.word	0x00000012
        /*1b98*/ 	.word	0x00033400
        /*1b9c*/ 	.short	0x010a
        /*1b9e*/ 	.byte	0x3f
	.zero		1


	//   ....[29]....
        /*1ba0*/ 	.word	0x00012060
        /*1ba4*/ 	.word	0x00000012
        /*1ba8*/ 	.word	0x00033400
        /*1bac*/ 	.short	0x010a
        /*1bae*/ 	.byte	0x3f
	.zero		1


	//   ....[30]....
        /*1bb0*/ 	.word	0x00012990
        /*1bb4*/ 	.word	0x00000012
        /*1bb8*/ 	.word	0x00033400
        /*1bbc*/ 	.short	0x010a
        /*1bbe*/ 	.byte	0x3f
	.zero		1


	//   ....[31]....
        /*1bc0*/ 	.word	0x00015dc0
        /*1bc4*/ 	.word	0x00000012
        /*1bc8*/ 	.word	0x00033400
        /*1bcc*/ 	.short	0x010a
        /*1bce*/ 	.byte	0x3f
	.zero		1


	//   ....[32]....
        /*1bd0*/ 	.word	0x00018f40
        /*1bd4*/ 	.word	0x00000000
        /*1bd8*/ 	.word	0x00033430
        /*1bdc*/ 	.short	0x010a
        /*1bde*/ 	.byte	0x3f
	.zero		1


	//   ....[33]....
        /*1be0*/ 	.word	0x00018f90
        /*1be4*/ 	.word	0x00000000
        /*1be8*/ 	.word	0x00033430
        /*1bec*/ 	.short	0x010a
        /*1bee*/ 	.byte	0x3f
	.zero		1


	//   ....[34]....
        /*1bf0*/ 	.word	0x0001bf70
        /*1bf4*/ 	.word	0x00000000
        /*1bf8*/ 	.word	0x00000000
        /*1bfc*/ 	.short	0x0101
        /*1bfe*/ 	.byte	0x3f
	.zero		1


	//   ....[35]....
        /*1c00*/ 	.word	0x0001d4b0
        /*1c04*/ 	.word	0x00000005
        /*1c08*/ 	.word	0x00033430
        /*1c0c*/ 	.short	0x010a
        /*1c0e*/ 	.byte	0x3f
	.zero		1


	//   ....[36]....
        /*1c10*/ 	.word	0x0001d500
        /*1c14*/ 	.word	0x00000005
        /*1c18*/ 	.word	0x00033430
        /*1c1c*/ 	.short	0x010a
        /*1c1e*/ 	.byte	0x3f
	.zero		1


	//   ....[37]....
        /*1c20*/ 	.word	0x0001e610
        /*1c24*/ 	.word	0x00000004
        /*1c28*/ 	.word	0x00033450
        /*1c2c*/ 	.short	0x010a
        /*1c2e*/ 	.byte	0x3f
	.zero		1


	//   ....[38]....
        /*1c30*/ 	.word	0x0001e650
        /*1c34*/ 	.word	0x00000004
        /*1c38*/ 	.word	0x00033450
        /*1c3c*/ 	.short	0x010a
        /*1c3e*/ 	.byte	0x3f
	.zero		1


	//   ....[39]....
        /*1c40*/ 	.word	0x0001f120
        /*1c44*/ 	.word	0x000000bf
        /*1c48*/ 	.word	0x00000000
        /*1c4c*/ 	.short	0x0101
        /*1c4e*/ 	.byte	0x3f
	.zero		1


	//   ....[40]....
        /*1c50*/ 	.word	0x00020c00
        /*1c54*/ 	.word	0x00000000
        /*1c58*/ 	.word	0x00000000
        /*1c5c*/ 	.short	0x0101
        /*1c5e*/ 	.byte	0x3f
	.zero		1


	//   ....[41]....
        /*1c60*/ 	.word	0x00021400
        /*1c64*/ 	.word	0x00000008
        /*1c68*/ 	.word	0x00033450
        /*1c6c*/ 	.short	0x010a
        /*1c6e*/ 	.byte	0x3f
	.zero		1


	//   ....[42]....
        /*1c70*/ 	.word	0x00021480
        /*1c74*/ 	.word	0x00000008
        /*1c78*/ 	.word	0x00033450
        /*1c7c*/ 	.short	0x010a
        /*1c7e*/ 	.byte	0x3f
	.zero		1


	//   ....[43]....
        /*1c80*/ 	.word	0x00021d70
        /*1c84*/ 	.word	0x00000003
        /*1c88*/ 	.word	0x00000000
        /*1c8c*/ 	.short	0x0101
        /*1c8e*/ 	.byte	0x3f
	.zero		1


	//   ....[44]....
        /*1c90*/ 	.word	0x00024a30
        /*1c94*/ 	.word	0x00000000
        /*1c98*/ 	.word	0x00000000
        /*1c9c*/ 	.short	0x0101
        /*1c9e*/ 	.byte	0x3f
	.zero		1


	//   ....[45]....
        /*1ca0*/ 	.word	0x00025310
        /*1ca4*/ 	.word	0x00000024
        /*1ca8*/ 	.word	0x00000000
        /*1cac*/ 	.short	0x0101
        /*1cae*/ 	.byte	0x3f
	.zero		1


	//   ....[46]....
        /*1cb0*/ 	.word	0x00029600
        /*1cb4*/ 	.word	0x00000011
        /*1cb8*/ 	.word	0x00033420
        /*1cbc*/ 	.short	0x010a
        /*1cbe*/ 	.byte	0x3f
	.zero		1


	//   ....[47]....
        /*1cc0*/ 	.word	0x000296c0
        /*1cc4*/ 	.word	0x0000000b
        /*1cc8*/ 	.word	0x000334a0
        /*1ccc*/ 	.short	0x010a
        /*1cce*/ 	.byte	0x3f
	.zero		1


	//   ....[48]....
        /*1cd0*/ 	.word	0x00029af0
        /*1cd4*/ 	.word	0x0000000b
        /*1cd8*/ 	.word	0x000334c0
        /*1cdc*/ 	.short	0x010a
        /*1cde*/ 	.byte	0x3f
	.zero		1


	//   ....[49]....
        /*1ce0*/ 	.word	0x0002a050
        /*1ce4*/ 	.word	0x0000000a
        /*1ce8*/ 	.word	0x000334a0
        /*1cec*/ 	.short	0x010a
        /*1cee*/ 	.byte	0x3f
	.zero		1


	//   ....[50]....
        /*1cf0*/ 	.word	0x0002a470
        /*1cf4*/ 	.word	0x0000000a
        /*1cf8*/ 	.word	0x000334c0
        /*1cfc*/ 	.short	0x010a
        /*1cfe*/ 	.byte	0x3f
	.zero		1


	//   ....[51]....
        /*1d00*/ 	.word	0x0002b880
        /*1d04*/ 	.word	0x00000004
        /*1d08*/ 	.word	0x00033480
        /*1d0c*/ 	.short	0x010a
        /*1d0e*/ 	.byte	0x3f
	.zero		1


	//   ....[52]....
        /*1d10*/ 	.word	0x0002c0a0
        /*1d14*/ 	.word	0x00000004
        /*1d18*/ 	.word	0x00033470
        /*1d1c*/ 	.short	0x0107
        /*1d1e*/ 	.byte	0x3f
	.zero		1


	//   ....[53]....
        /*1d20*/ 	.word	0x0002c160
        /*1d24*/ 	.word	0x00000004
        /*1d28*/ 	.word	0x00033470
        /*1d2c*/ 	.short	0x0101
        /*1d2e*/ 	.byte	0x3f
	.zero		1


	//   ....[54]....
        /*1d30*/ 	.word	0x0002c1b0
        /*1d34*/ 	.word	0x00000004
        /*1d38*/ 	.word	0x00033440
        /*1d3c*/ 	.short	0x010a
        /*1d3e*/ 	.byte	0x3f
	.zero		1


	//   ....[55]....
        /*1d40*/ 	.word	0x0002c8a0
        /*1d44*/ 	.word	0x00000004
        /*1d48*/ 	.word	0x00033430
        /*1d4c*/ 	.short	0x0107
        /*1d4e*/ 	.byte	0x3f
	.zero		1


	//   ....[56]....
        /*1d50*/ 	.word	0x0002c980
        /*1d54*/ 	.word	0x00000004
        /*1d58*/ 	.word	0x00033430
        /*1d5c*/ 	.short	0x0101
        /*1d5e*/ 	.byte	0x3f
	.zero		1


	//   ....[57]....
        /*1d60*/ 	.word	0x0002d280
        /*1d64*/ 	.word	0x00000011
        /*1d68*/ 	.word	0x00033400
        /*1d6c*/ 	.short	0x0107
        /*1d6e*/ 	.byte	0x3f
	.zero		1


	//   ....[58]....
        /*1d70*/ 	.word	0x0002d380
        /*1d74*/ 	.word	0x00000011
        /*1d78*/ 	.word	0x00033400
        /*1d7c*/ 	.short	0x0101
        /*1d7e*/ 	.byte	0x3f
	.zero		1


	//   ....[59]....
        /*1d80*/ 	.word	0x0002d3b0
        /*1d84*/ 	.word	0x00000011
        /*1d88*/ 	.word	0x00033420
        /*1d8c*/ 	.short	0x010a
        /*1d8e*/ 	.byte	0x3f
	.zero		1


	//   ....[60]....
        /*1d90*/ 	.word	0x0002d890
        /*1d94*/ 	.word	0x00000004
        /*1d98*/ 	.word	0x00033480
        /*1d9c*/ 	.short	0x010a
        /*1d9e*/ 	.byte	0x3f
	.zero		1


	//   ....[61]....
        /*1da0*/ 	.word	0x0002de70
        /*1da4*/ 	.word	0x00000004
        /*1da8*/ 	.word	0x00033470
        /*1dac*/ 	.short	0x0107
        /*1dae*/ 	.byte	0x3f
	.zero		1


	//   ....[62]....
        /*1db0*/ 	.word	0x0002df30
        /*1db4*/ 	.word	0x00000004
        /*1db8*/ 	.word	0x00033470
        /*1dbc*/ 	.short	0x0101
        /*1dbe*/ 	.byte	0x3f
	.zero		1


	//   ....[63]....
        /*1dc0*/ 	.word	0x0002df60
        /*1dc4*/ 	.word	0x00000004
        /*1dc8*/ 	.word	0x00033440
        /*1dcc*/ 	.short	0x010a
        /*1dce*/ 	.byte	0x3f
	.zero		1


	//   ....[64]....
        /*1dd0*/ 	.word	0x0002e4a0
        /*1dd4*/ 	.word	0x00000004
        /*1dd8*/ 	.word	0x00033430
        /*1ddc*/ 	.short	0x0107
        /*1dde*/ 	.byte	0x3f
	.zero		1


	//   ....[65]....
        /*1de0*/ 	.word	0x0002e570
        /*1de4*/ 	.word	0x00000004
        /*1de8*/ 	.word	0x00033430
        /*1dec*/ 	.short	0x0101
        /*1dee*/ 	.byte	0x3f
	.zero		1


	//   ....[66]....
        /*1df0*/ 	.word	0x0002e5f0
        /*1df4*/ 	.word	0x00000002
        /*1df8*/ 	.word	0x00033470
        /*1dfc*/ 	.short	0x010a
        /*1dfe*/ 	.byte	0x3f
	.zero		1


	//   ....[67]....
        /*1e00*/ 	.word	0x0002e680
        /*1e04*/ 	.word	0x00000002
        /*1e08*/ 	.word	0x00033460
        /*1e0c*/ 	.short	0x010a
        /*1e0e*/ 	.byte	0x3f
	.zero		1


	//   ....[68]....
        /*1e10*/ 	.word	0x0002f190
        /*1e14*/ 	.word	0x00000002
        /*1e18*/ 	.word	0x00033450
        /*1e1c*/ 	.short	0x0101
        /*1e1e*/ 	.byte	0x3f
	.zero		1


	//   ....[69]....
        /*1e20*/ 	.word	0x0002f220
        /*1e24*/ 	.word	0x00000002
        /*1e28*/ 	.word	0x00000000
        /*1e2c*/ 	.short	0x0101
        /*1e2e*/ 	.byte	0x3f
	.zero		1


	//   ....[70]....
        /*1e30*/ 	.word	0x0002f3e0
        /*1e34*/ 	.word	0x00000000
        /*1e38*/ 	.word	0x00033470
        /*1e3c*/ 	.short	0x010a
        /*1e3e*/ 	.byte	0x3f
	.zero		1


	//   ....[71]....
        /*1e40*/ 	.word	0x0002f460
        /*1e44*/ 	.word	0x00000000
        /*1e48*/ 	.word	0x00033460
        /*1e4c*/ 	.short	0x010a
        /*1e4e*/ 	.byte	0x3f
	.zero		1


	//   ....[72]....
        /*1e50*/ 	.word	0x0002ff80
        /*1e54*/ 	.word	0x00000000
        /*1e58*/ 	.word	0x00033450
        /*1e5c*/ 	.short	0x0101
        /*1e5e*/ 	.byte	0x3f
	.zero		1


	//   ....[73]....
        /*1e60*/ 	.word	0x00030020
        /*1e64*/ 	.word	0x00000000
        /*1e68*/ 	.word	0x00000000
        /*1e6c*/ 	.short	0x0101
        /*1e6e*/ 	.byte	0x3f
	.zero		1


	//   ....[74]....
        /*1e70*/ 	.word	0x00030d60
        /*1e74*/ 	.word	0x00000005
        /*1e78*/ 	.word	0x00033420
        /*1e7c*/ 	.short	0x010a
        /*1e7e*/ 	.byte	0x3f
	.zero		1


	//   ....[75]....
        /*1e80*/ 	.word	0x00030ed0
        /*1e84*/ 	.word	0x00000003
        /*1e88*/ 	.word	0x00033440
        /*1e8c*/ 	.short	0x010a
        /*1e8e*/ 	.byte	0x3f
	.zero		1


	//   ....[76]....
        /*1e90*/ 	.word	0x00030f70
        /*1e94*/ 	.word	0x00000005
        /*1e98*/ 	.word	0x00033440
        /*1e9c*/ 	.short	0x010a
        /*1e9e*/ 	.byte	0x3f
	.zero		1


	//   ....[77]....
        /*1ea0*/ 	.word	0x00030fb0
        /*1ea4*/ 	.word	0x00000003
        /*1ea8*/ 	.word	0x00033460
        /*1eac*/ 	.short	0x010a
        /*1eae*/ 	.byte	0x3f
	.zero		1


	//   ....[78]....
        /*1eb0*/ 	.word	0x00030ff0
        /*1eb4*/ 	.word	0x00000005
        /*1eb8*/ 	.word	0x00033460
        /*1ebc*/ 	.short	0x010a
        /*1ebe*/ 	.byte	0x3f
	.zero		1


	//   ....[79]....
        /*1ec0*/ 	.word	0x00031030
        /*1ec4*/ 	.word	0x00000003
        /*1ec8*/ 	.word	0x00033480
        /*1ecc*/ 	.short	0x010a
        /*1ece*/ 	.byte	0x3f
	.zero		1


	//   ....[80]....
        /*1ed0*/ 	.word	0x00031070
        /*1ed4*/ 	.word	0x00000005
        /*1ed8*/ 	.word	0x00033480
        /*1edc*/ 	.short	0x010a
        /*1ede*/ 	.byte	0x3f
	.zero		1


	//   ....[81]....
        /*1ee0*/ 	.word	0x000310d0
        /*1ee4*/ 	.word	0x0000005d
        /*1ee8*/ 	.word	0x00033490
        /*1eec*/ 	.short	0x010a
        /*1eee*/ 	.byte	0x3f
	.zero		1


	//   ....[82]....
        /*1ef0*/ 	.word	0x00031380
        /*1ef4*/ 	.word	0x0000005d
        /*1ef8*/ 	.word	0x00033490
        /*1efc*/ 	.short	0x010a
        /*1efe*/ 	.byte	0x3f
	.zero		1


	//   ....[83]....
        /*1f00*/ 	.word	0x00031630
        /*1f04*/ 	.word	0x0000005d
        /*1f08*/ 	.word	0x00033490
        /*1f0c*/ 	.short	0x010a
        /*1f0e*/ 	.byte	0x3f
	.zero		1


	//   ....[84]....
        /*1f10*/ 	.word	0x000318e0
        /*1f14*/ 	.word	0x0000005d
        /*1f18*/ 	.word	0x000334b0
        /*1f1c*/ 	.short	0x010a
        /*1f1e*/ 	.byte	0x3f
	.zero		1


	//   ....[85]....
        /*1f20*/ 	.word	0x00031ba0
        /*1f24*/ 	.word	0x00000012
        /*1f28*/ 	.word	0x00033400
        /*1f2c*/ 	.short	0x010a
        /*1f2e*/ 	.byte	0x3f
	.zero		1


	//   ....[86]....
        /*1f30*/ 	.word	0x00031dc0
        /*1f34*/ 	.word	0x00000012
        /*1f38*/ 	.word	0x00033400
        /*1f3c*/ 	.short	0x010a
        /*1f3e*/ 	.byte	0x3f
	.zero		1


	//   ....[87]....
        /*1f40*/ 	.word	0x00031e10
        /*1f44*/ 	.word	0x00000000
        /*1f48*/ 	.word	0x00033430
        /*1f4c*/ 	.short	0x010a
        /*1f4e*/ 	.byte	0x3f
	.zero		1


	//   ....[88]....
        /*1f50*/ 	.word	0x00031e60
        /*1f54*/ 	.word	0x00000005
        /*1f58*/ 	.word	0x00033430
        /*1f5c*/ 	.short	0x010a
        /*1f5e*/ 	.byte	0x3f
	.zero		1


	//   ....[89]....
        /*1f60*/ 	.word	0x00031eb0
        /*1f64*/ 	.word	0x00000004
        /*1f68*/ 	.word	0x00033450
        /*1f6c*/ 	.short	0x010a
        /*1f6e*/ 	.byte	0x3f
	.zero		1


	//   ....[90]....
        /*1f70*/ 	.word	0x00031f00
        /*1f74*/ 	.word	0x00000008
        /*1f78*/ 	.word	0x00033450
        /*1f7c*/ 	.short	0x010a
        /*1f7e*/ 	.byte	0x3f
	.zero		1


	//   ....[91]....
        /*1f80*/ 	.word	0x000357c0
        /*1f84*/ 	.word	0x00000011
        /*1f88*/ 	.word	0x00033420
        /*1f8c*/ 	.short	0x010a
        /*1f8e*/ 	.byte	0x3f
	.zero		1


	//   ....[92]....
        /*1f90*/ 	.word	0x00035810
        /*1f94*/ 	.word	0x0000000b
        /*1f98*/ 	.word	0x000334a0
        /*1f9c*/ 	.short	0x010a
        /*1f9e*/ 	.byte	0x3f
	.zero		1


	//   ....[93]....
        /*1fa0*/ 	.word	0x00035860
        /*1fa4*/ 	.word	0x0000000b
        /*1fa8*/ 	.word	0x000334c0
        /*1fac*/ 	.short	0x010a
        /*1fae*/ 	.byte	0x3f
	.zero		1


	//   ....[94]....
        /*1fb0*/ 	.word	0x000358b0
        /*1fb4*/ 	.word	0x0000000a
        /*1fb8*/ 	.word	0x000334a0
        /*1fbc*/ 	.short	0x010a
        /*1fbe*/ 	.byte	0x3f
	.zero		1


	//   ....[95]....
        /*1fc0*/ 	.word	0x00035900
        /*1fc4*/ 	.word	0x0000000a
        /*1fc8*/ 	.word	0x000334c0
        /*1fcc*/ 	.short	0x010a
        /*1fce*/ 	.byte	0x3f
	.zero		1


	//   ....[96]....
        /*1fd0*/ 	.word	0x00035a20
        /*1fd4*/ 	.word	0x00000004
        /*1fd8*/ 	.word	0x00033480
        /*1fdc*/ 	.short	0x010a
        /*1fde*/ 	.byte	0x3f
	.zero		1


	//   ....[97]....
        /*1fe0*/ 	.word	0x000363b0
        /*1fe4*/ 	.word	0x00000004
        /*1fe8*/ 	.word	0x00033440
        /*1fec*/ 	.short	0x010a
        /*1fee*/ 	.byte	0x3f
	.zero		1


	//   ....[98]....
        /*1ff0*/ 	.word	0x000370f0
        /*1ff4*/ 	.word	0x00000011
        /*1ff8*/ 	.word	0x00033420
        /*1ffc*/ 	.short	0x010a
        /*1ffe*/ 	.byte	0x3f
	.zero		1


	//   ....[99]....
        /*2000*/ 	.word	0x00037140
        /*2004*/ 	.word	0x00000004
        /*2008*/ 	.word	0x00033480
        /*200c*/ 	.short	0x010a
        /*200e*/ 	.byte	0x3f
	.zero		1


	//   ....[100]....
        /*2010*/ 	.word	0x00037820
        /*2014*/ 	.word	0x00000004
        /*2018*/ 	.word	0x00033440
        /*201c*/ 	.short	0x010a
        /*201e*/ 	.byte	0x3f
	.zero		1


	//   ....[101]....
        /*2020*/ 	.word	0x00037e60
        /*2024*/ 	.word	0x00000002
        /*2028*/ 	.word	0x00033470
        /*202c*/ 	.short	0x010a
        /*202e*/ 	.byte	0x3f
	.zero		1


	//   ....[102]....
        /*2030*/ 	.word	0x00037eb0
        /*2034*/ 	.word	0x00000002
        /*2038*/ 	.word	0x00033460
        /*203c*/ 	.short	0x010a
        /*203e*/ 	.byte	0x3f
	.zero		1


	//   ....[103]....
        /*2040*/ 	.word	0x00037f00
        /*2044*/ 	.word	0x00000000
        /*2048*/ 	.word	0x00033470
        /*204c*/ 	.short	0x010a
        /*204e*/ 	.byte	0x3f
	.zero		1


	//   ....[104]....
        /*2050*/ 	.word	0x00037f50
        /*2054*/ 	.word	0x00000000
        /*2058*/ 	.word	0x00033460
        /*205c*/ 	.short	0x010a
        /*205e*/ 	.byte	0x3f
	.zero		1


	//   ....[105]....
        /*2060*/ 	.word	0x00038980
        /*2064*/ 	.word	0x00000005
        /*2068*/ 	.word	0x00033420
        /*206c*/ 	.short	0x010a
        /*206e*/ 	.byte	0x3f
	.zero		1


	//   ....[106]....
        /*2070*/ 	.word	0x00038b20
        /*2074*/ 	.word	0x00000003
        /*2078*/ 	.word	0x00033440
        /*207c*/ 	.short	0x010a
        /*207e*/ 	.byte	0x3f
	.zero		1


	//   ....[107]....
        /*2080*/ 	.word	0x00038b70
        /*2084*/ 	.word	0x00000005
        /*2088*/ 	.word	0x00033440
        /*208c*/ 	.short	0x010a
        /*208e*/ 	.byte	0x3f
	.zero		1


	//   ....[108]....
        /*2090*/ 	.word	0x00038bc0
        /*2094*/ 	.word	0x00000003
        /*2098*/ 	.word	0x00033460
        /*209c*/ 	.short	0x010a
        /*209e*/ 	.byte	0x3f
	.zero		1


	//   ....[109]....
        /*20a0*/ 	.word	0x00038c10
        /*20a4*/ 	.word	0x00000005
        /*20a8*/ 	.word	0x00033460
        /*20ac*/ 	.short	0x010a
        /*20ae*/ 	.byte	0x3f
	.zero		1


	//   ....[110]....
        /*20b0*/ 	.word	0x00038c60
        /*20b4*/ 	.word	0x00000003
        /*20b8*/ 	.word	0x00033480
        /*20bc*/ 	.short	0x010a
        /*20be*/ 	.byte	0x3f
	.zero		1


	//----- nvinfo : EIATTR_NUM_MBARRIERS
	.align		4
.L_666:
        /*20c0*/ 	.byte	0x03, 0x38
        /*20c2*/ 	.short	0x0016


	//----- nvinfo : EIATTR_EXIT_INSTR_OFFSETS
	.align		4
        /*20c4*/ 	.byte	0x04, 0x1c
        /*20c6*/ 	.short	(.L_668 - .L_667)


	//   ....[0]....
.L_667:
        /*20c8*/ 	.word	0x000310c0


	//----- nvinfo : EIATTR_MAX_THREADS
	.align		4
.L_668:
        /*20cc*/ 	.byte	0x04, 0x05
        /*20ce*/ 	.short	(.L_670 - .L_669)
.L_669:
        /*20d0*/ 	.word	0x00000180
        /*20d4*/ 	.word	0x00000001
        /*20d8*/ 	.word	0x00000001


	//----- nvinfo : EIATTR_CRS_STACK_SIZE
	.align		4
.L_670:
        /*20dc*/ 	.byte	0x04, 0x1e
        /*20de*/ 	.short	(.L_672 - .L_671)
.L_671:
        /*20e0*/ 	.word	0x00000000


	//----- nvinfo : EIATTR_CBANK_PARAM_SIZE
	.align		4
.L_672:
        /*20e4*/ 	.byte	0x03, 0x19
        /*20e6*/ 	.short	0x0af0


	//----- nvinfo : EIATTR_PARAM_CBANK
	.align		4
        /*20e8*/ 	.byte	0x04, 0x0a
        /*20ea*/ 	.short	(.L_674 - .L_673)
	.align		4
.L_673:
        /*20ec*/ 	.word	index@(.nv.constant0._ZN7cutlass13device_kernelIN5flash11enable_sm90INS1_16FlashAttnFwdSm90INS1_25CollectiveMainloopFwdSm90ILi2EN4cute5tupleIJNS5_1CILi1EEES8_S8_EEENS6_IJNS7_ILi128EEENS7_ILi160EEENS7_ILi192EEEEEELi192ENS_12float_e4m3_tEfNS_4arch4Sm90ELb0ELb0ELb1ELb1ELb1ELb1ELb0ELb1ELb1ELb1ELb1ELb0EEENS1_21CollectiveEpilogueFwdINS6_IJSA_SC_SB_EEES9_NS_10bfloat16_tESG_Li256ELb1ELb1ELb1ELb1EEENS1_36VarlenDynamicPersistentTileSchedulerILi128ELi160ELi256ELi128ELb1ELb1ELb1ELb0ELb1ELb1EEEEEEEEEvNT_6ParamsE)
        /*20f0*/ 	.short	0x0210
        /*20f2*/ 	.short	0x0af0


	//----- nvinfo : EIATTR_SW_WAR
	.align		4
.L_674:
        /*20f4*/ 	.byte	0x04, 0x36
        /*20f6*/ 	.short	(.L_676 - .L_675)
.L_675:
        /*20f8*/ 	.word	0x00000008
.L_676:


//--------------------- .nv.info._ZN7cutlass13device_kernelIN5flash11enable_sm90INS1_16FlashAttnFwdSm90INS1_25CollectiveMainloopFwdSm90ILi2EN4cute5tupleIJNS5_1CILi1EEES8_S8_EEENS6_IJNS7_ILi128EEESA_NS7_ILi192EEEEEELi192ENS_12float_e4m3_tEfNS_4arch4Sm90ELb0ELb1ELb1ELb0ELb1ELb0ELb0ELb1ELb1ELb1ELb1ELb0EEENS1_21CollectiveEpilogueFwdINS6_IJSA_SB_SA_EEES9_NS_10bfloat16_tESF_Li256ELb0ELb1ELb1ELb1EEENS1_19SingleTileSchedulerILb0ELb1ELb1ELi128EEEEEEEEEvNT_6ParamsE --------------------------
	.section	.nv.info._ZN7cutlass13device_kernelIN5flash11enable_sm90INS1_16FlashAttnFwdSm90INS1_25CollectiveMainloopFwdSm90ILi2EN4cute5tupleIJNS5_1CILi1EEES8_S8_EEENS6_IJNS7_ILi128EEESA_NS7_ILi192EEEEEELi192ENS_12float_e4m3_tEfNS_4arch4Sm90ELb0ELb1ELb1ELb0ELb1ELb0ELb0ELb1ELb1ELb1ELb1ELb0EEENS1_21CollectiveEpilogueFwdINS6_IJSA_SB_SA_EEES9_NS_10bfloat16_tESF_Li256ELb0ELb1ELb1ELb1EEENS1_19SingleTileSchedulerILb0ELb1ELb1ELi128EEEEEEEEEvNT_6ParamsE,"",@"SHT_CUDA_INFO"
	.sectionflags	@""
	.align	4


	//----- nvinfo : EIATTR_CUDA_API_VERSION
	.align		4
        /*0000*/ 	.byte	0x04, 0x37
        /*0002*/ 	.short	(.L_678 - .L_677)
.L_677:
        /*0004*/ 	.word	0x00000082


	//----- nvinfo : EIATTR_KPARAM_INFO
	.align		4
.L_678:
        /*0008*/ 	.byte	0x04, 0x17
        /*000a*/ 	.short	(.L_680 - .L_679)
.L_679:
        /*000c*/ 	.word	0x00000000
        /*0010*/ 	.short	0x0000
        /*0012*/ 	.short	0x0070
        /*0014*/ 	.byte	0x00, 0xf0, 0x01, 0x28


	//----- nvinfo : EIATTR_SPARSE_MMA_MASK
	.align		4
.L_680:
        /*0018*/ 	.byte	0x03, 0x50
        /*001a*/ 	.short	0x0000


	//----- nvinfo : EIATTR_MAXREG_COUNT
	.align		4
        /*001c*/ 	.byte	0x03, 0x1b
        /*001e*/ 	.short	0x00a8


	//----- nvinfo : EIATTR_NUM_BARRIERS
	.align		4
        /*0020*/ 	.byte	0x02, 0x4c
        /*0022*/ 	.byte	0x10
	.zero		1


	//----- nvinfo : EIATTR_EXTERNS
	.align		4
        /*0024*/ 	.byte	0x04, 0x0f
        /*0026*/ 	.short	(.L_682 - .L_681)


	//   ....[0]....
	.align		4
.L_681:
        /*0028*/ 	.word	index@(__assertfail)


	//----- nvinfo : EIATTR_ANNOTATIONS
	.align		4
.L_682:
        /*002c*/ 	.byte	0x04, 0x55
        /*002e*/ 	.short	(.L_684 - .L_683)


	//   ....[0]....
.L_683:
        /*0030*/ 	.word	0x00000001
        /*0034*/ 	.byte	0x80, 0x4b, 0x01, 0x00, 0x01, 0x00, 0x00, 0x00, 0x90, 0x4b, 0x01, 0x00, 0x01, 0x00, 0x00, 0x00
        /*0044*/ 	.byte	0x70, 0x60, 0x01, 0x00, 0x01, 0x00, 0x00, 0x00, 0x80, 0x60, 0x01, 0x00, 0x01, 0x00, 0x00, 0x00
        /*0054*/ 	.byte	0x70, 0x75, 0x01, 0x00, 0x01, 0x00, 0x00, 0x00, 0x80, 0x75, 0x01, 0x00


	//----- nvinfo : EIATTR_MERCURY_ISA_VERSION
	.align		4
.L_684:
        /*0060*/ 	.byte	0x03, 0x5f
        /*0062*/ 	.short	0x0101


	//----- nvinfo : EIATTR_INT_WARP_WIDE_INSTR_OFFSETS
	.align		4
        /*0064*/ 	.byte	0x04, 0x31
        /*0066*/ 	.short	(.L_686 - .L_685)


	//   ....[0]....
.L_685:
        /*0068*/ 	.word	0x000000c0


	//   ....[1]....
        /*006c*/ 	.word	0x000000d0


	//   ....[2]....
        /*0070*/ 	.word	0x00000170


	//----- nvinfo : EIATTR_COOP_GROUP_MASK_REGIDS
	.align		4
.L_686:
        /*0074*/ 	.byte	0x04, 0x29
        /*0076*/ 	.short	(.L_688 - .L_687)


	//   ....[0]....
.L_687:
        /*0078*/ 	.word	0xffffffff


	//   ....[1]....
        /*007c*/ 	.word	0xffffffff


	//   ....[2]....
        /*0080*/ 	.word	0xffffffff


	//   ....[3]....
        /*0084*/ 	.word	0xffffffff


	//   ....[4]....
        /*0088*/ 	.word	0xffffffff


	//   ....[5]....
        /*008c*/ 	.word	0xffffffff


	//   ....[6]....
        /*0090*/ 	.word	0xffffffff


	//   ....[7]....
        /*0094*/ 	.word	0xffffffff


	//   ....[8]....
        /*0098*/ 	.word	0xffffffff


	//   ....[9]....
        /*009c*/ 	.word	0xffffffff


	//   ....[10]....
        /*00a0*/ 	.word	0xffffffff


	//   ....[11]....
        /*00a4*/ 	.word	0xffffffff


	//   ....[12]....
        /*00a8*/ 	.word	0xffffffff


	//   ....[13]....
        /*00ac*/ 	.word	0xffffffff


	//   ....[14]....
        /*00b0*/ 	.word	0xffffffff


	//   ....[15]....
        /*00b4*/ 	.word	0xffffffff


	//   ....[16]....
        /*00b8*/ 	.word	0xffffffff


	//   ....[17]....
        /*00bc*/ 	.word	0xffffffff


	//   ....[18]....
        /*00c0*/ 	.word	0xffffffff


	//   ....[19]....
        /*00c4*/ 	.word	0xffffffff


	//   ....[20]....
        /*00c8*/ 	.word	0xffffffff


	//   ....[21]....
        /*00cc*/ 	.word	0xffffffff


	//   ....[22]....
        /*00d0*/ 	.word	0xffffffff


	//   ....[23]....
        /*00d4*/ 	.word	0xffffffff


	//   ....[24]....
        /*00d8*/ 	.word	0xffffffff


	//   ....[25]....
        /*00dc*/ 	.word	0xffffffff


	//   ....[26]....
        /*00e0*/ 	.word	0xffffffff


	//   ....[27]....
        /*00e4*/ 	.word	0xffffffff


	//   ....[28]....
        /*00e8*/ 	.word	0xffffffff


	//   ....[29]....
        /*00ec*/ 	.word	0xffffffff


	//   ....[30]....
        /*00f0*/ 	.word	0xffffffff


	//   ....[31]....
        /*00f4*/ 	.word	0xffffffff


	//   ....[32]....
        /*00f8*/ 	.word	0xffffffff


	//   ....[33]....
        /*00fc*/ 	.word	0xffffffff


	//   ....[34]....
        /*0100*/ 	.word	0xffffffff


	//   ....[35]....
        /*0104*/ 	.word	0xffffffff


	//   ....[36]....
        /*0108*/ 	.word	0xffffffff


	//   ....[37]....
        /*010c*/ 	.word	0xffffffff


	//   ....[38]....
        /*0110*/ 	.word	0xffffffff


	//   ....[39]....
        /*0114*/ 	.word	0xffffffff


	//   ....[40]....
        /*0118*/ 	.word	0xffffffff


	//   ....[41]....
        /*011c*/ 	.word	0xffffffff


	//   ....[42]....
        /*0120*/ 	.word	0xffffffff


	//   ....[43]....
        /*0124*/ 	.word	0xffffffff


	//   ....[44]....
        /*0128*/ 	.word	0xffffffff


	//   ....[45]....
        /*012c*/ 	.word	0xffffffff


	//   ....[46]....
        /*0130*/ 	.word	0xffffffff


	//   ....[47]....
        /*0134*/ 	.word	0xffffffff


	//   ....[48]....
        /*0138*/ 	.word	0xffffffff


	//   ....[49]....
        /*013c*/ 	.word	0xffffffff


	//   ....[50]....
        /*0140*/ 	.word	0xffffffff


	//   ....[51]....
        /*0144*/ 	.word	0xffffffff


	//   ....[52]....
        /*0148*/ 	.word	0xffffffff


	//   ....[53]....
        /*014c*/ 	.word	0xffffffff


	//   ....[54]....
        /*0150*/ 	.word	0xffffffff


	//   ....[55]....
        /*0154*/ 	.word	0xffffffff


	//   ....[56]....
        /*0158*/ 	.word	0xffffffff


	//   ....[57]....
        /*015c*/ 	.word	0xffffffff


	//   ....[58]....
        /*0160*/ 	.word	0xffffffff


	//   ....[59]....
        /*0164*/ 	.word	0xffffffff


	//   ....[60]....
        /*0168*/ 	.word	0xffffffff


	//   ....[61]....
        /*016c*/ 	.word	0xffffffff


	//   ....[62]....
        /*0170*/ 	.word	0xffffffff


	//   ....[63]....
        /*0174*/ 	.word	0xffffffff


	//   ....[64]....
        /*0178*/ 	.word	0xffffffff


	//   ....[65]....
        /*017c*/ 	.word	0xffffffff


	//   ....[66]....
        /*0180*/ 	.word	0xffffffff


	//   ....[67]....
        /*0184*/ 	.word	0xffffffff


	//   ....[68]....
        /*0188*/ 	.word	0xffffffff


	//   ....[69]....
        /*018c*/ 	.word	0xffffffff


	//   ....[70]....
        /*0190*/ 	.word	0xffffffff


	//   ....[71]....
        /*0194*/ 	.word	0xffffffff


	//   ....[72]....
        /*0198*/ 	.word	0xffffffff


	//   ....[73]....
        /*019c*/ 	.word	0xffffffff


	//   ....[74]....
        /*01a0*/ 	.word	0xffffffff


	//   ....[75]....
        /*01a4*/ 	.word	0xffffffff


	//   ....[76]....
        /*01a8*/ 	.word	0xffffffff


	//   ....[77]....
        /*01ac*/ 	.word	0xffffffff


	//   ....[78]....
        /*01b0*/ 	.word	0xffffffff


	//   ....[79]....
        /*01b4*/ 	.word	0xffffffff


	//   ....[80]....
        /*01b8*/ 	.word	0xffffffff


	//   ....[81]....
        /*01bc*/ 	.word	0xffffffff


	//   ....[82]....
        /*01c0*/ 	.word	0xffffffff


	//   ....[83]....
        /*01c4*/ 	.word	0xffffffff


	//   ....[84]....
        /*01c8*/ 	.word	0xffffffff


	//   ....[85]....
        /*01cc*/ 	.word	0xffffffff


	//   ....[86]....
        /*01d0*/ 	.word	0xffffffff


	//   ....[87]....
        /*01d4*/ 	.word	0xffffffff


	//   ....[88]....
        /*01d8*/ 	.word	0xffffffff


	//   ....[89]....
        /*01dc*/ 	.word	0xffffffff


	//   ....[90]....
        /*01e0*/ 	.word	0xffffffff


	//   ....[91]....
        /*01e4*/ 	.word	0xffffffff


	//   ....[92]....
        /*01e8*/ 	.word	0xffffffff


	//   ....[93]....
        /*01ec*/ 	.word	0xffffffff


	//   ....[94]....
        /*01f0*/ 	.word	0xffffffff


	//   ....[95]....
        /*01f4*/ 	.word	0xffffffff


	//   ....[96]....
        /*01f8*/ 	.word	0xffffffff


	//   ....[97]....
        /*01fc*/ 	.word	0xffffffff


	//   ....[98]....
        /*0200*/ 	.word	0xffffffff


	//   ....[99]....
        /*0204*/ 	.word	0xffffffff


	//   ....[100]....
        /*0208*/ 	.word	0xffffffff


	//   ....[101]....
        /*020c*/ 	.word	0xffffffff


	//   ....[102]....
        /*0210*/ 	.word	0xffffffff


	//   ....[103]....
        /*0214*/ 	.word	0xffffffff


	//   ....[104]....
        /*0218*/ 	.word	0xffffffff


	//   ....[105]....
        /*021c*/ 	.word	0xffffffff


	//   ....[106]....
        /*0220*/ 	.word	0xffffffff


	//   ....[107]....
        /*0224*/ 	.word	0xffffffff


	//   ....[108]....
        /*0228*/ 	.word	0xffffffff


	//   ....[109]....
        /*022c*/ 	.word	0xffffffff


	//   ....[110]....
        /*0230*/ 	.word	0xffffffff


	//   ....[111]....
        /*0234*/ 	.word	0xffffffff


	//   ....[112]....
        /*0238*/ 	.word	0xffffffff


	//   ....[113]....
        /*023c*/ 	.word	0xffffffff


	//   ....[114]....
        /*0240*/ 	.word	0xffffffff


	//   ....[115]....
        /*0244*/ 	.word	0xffffffff


	//   ....[116]....
        /*0248*/ 	.word	0xffffffff


	//   ....[117]....
        /*024c*/ 	.word	0xffffffff


	//   ....[118]....
        /*0250*/ 	.word	0xffffffff


	//   ....[119]....
        /*0254*/ 	.word	0xffffffff


	//   ....[120]....
        /*0258*/ 	.word	0xffffffff


	//   ....[121]....
        /*025c*/ 	.word	0xffffffff


	//   ....[122]....
        /*0260*/ 	.word	0xffffffff


	//   ....[123]....
        /*0264*/ 	.word	0xffffffff


	//   ....[124]....
        /*0268*/ 	.word	0xffffffff


	//   ....[125]....
        /*026c*/ 	.word	0xffffffff


	//   ....[126]....
        /*0270*/ 	.word	0xffffffff


	//   ....[127]....
        /*0274*/ 	.word	0xffffffff


	//   ....[128]....
        /*0278*/ 	.word	0xffffffff


	//   ....[129]....
        /*027c*/ 	.word	0xffffffff


	//   ....[130]....
        /*0280*/ 	.word	0xffffffff


	//   ....[131]....
        /*0284*/ 	.word	0xffffffff


	//   ....[132]....
        /*0288*/ 	.word	0xffffffff


	//   ....[133]....
        /*028c*/ 	.word	0xffffffff


	//   ....[134]....
        /*0290*/ 	.word	0xffffffff


	//   ....[135]....
        /*0294*/ 	.word	0xffffffff


	//   ....[136]....
        /*0298*/ 	.word	0xffffffff


	//   ....[137]....
        /*029c*/ 	.word	0xffffffff


	//   ....[138]....
        /*02a0*/ 	.word	0xffffffff


	//   ....[139]....
        /*02a4*/ 	.word	0xffffffff


	//   ....[140]....
        /*02a8*/ 	.word	0xffffffff


	//   ....[141]....
        /*02ac*/ 	.word	0xffffffff


	//   ....[142]....
        /*02b0*/ 	.word	0xffffffff


	//   ....[143]....
        /*02b4*/ 	.word	0xffffffff


	//   ....[144]....
        /*02b8*/ 	.word	0xffffffff


	//   ....[145]....
        /*02bc*/ 	.word	0xffffffff


	//   ....[146]....
        /*02c0*/ 	.word	0xffffffff


	//   ....[147]....
        /*02c4*/ 	.word	0xffffffff


	//   ....[148]....
        /*02c8*/ 	.word	0xffffffff


	//   ....[149]....
        /*02cc*/ 	.word	0xffffffff


	//   ....[150]....
        /*02d0*/ 	.word	0xffffffff


	//   ....[151]....
        /*02d4*/ 	.word	0xffffffff


	//   ....[152]....
        /*02d8*/ 	.word	0xffffffff


	//   ....[153]....
        /*02dc*/ 	.word	0xffffffff


	//   ....[154]....
        /*02e0*/ 	.word	0xffffffff


	//   ....[155]....
        /*02e4*/ 	.word	0xffffffff


	//   ....[156]....
        /*02e8*/ 	.word	0xffffffff


	//   ....[157]....
        /*02ec*/ 	.word	0xffffffff


	//   ....[158]....
        /*02f0*/ 	.word	0xffffffff


	//   ....[159]....
        /*02f4*/ 	.word	0xffffffff


	//   ....[160]....
        /*02f8*/ 	.word	0xffffffff


	//   ....[161]....
        /*02fc*/ 	.word	0xffffffff


	//   ....[162]....
        /*0300*/ 	.word	0xffffffff


	//   ....[163]....
        /*0304*/ 	.word	0xffffffff


	//   ....[164]....
        /*0308*/ 	.word	0xffffffff


	//   ....[165]....
        /*030c*/ 	.word	0xffffffff


	//   ....[166]....
        /*0310*/ 	.word	0xffffffff


	//   ....[167]....
        /*0314*/ 	.word	0xffffffff


	//   ....[168]....
        /*0318*/ 	.word	0xffffffff


	//   ....[169]....
        /*031c*/ 	.word	0xffffffff


	//   ....[170]....
        /*0320*/ 	.word	0xffffffff


	//   ....[171]....
        /*0324*/ 	.word	0xffffffff


	//   ....[172]....
        /*0328*/ 	.word	0xffffffff


	//   ....[173]....
        /*032c*/ 	.word	0xffffffff


	//   ....[174]....
        /*0330*/ 	.word	0xffffffff


	//   ....[175]....
        /*0334*/ 	.word	0xffffffff


	//   ....[176]....
        /*0338*/ 	.word	0xffffffff


	//   ....[177]....
        /*033c*/ 	.word	0xffffffff


	//   ....[178]....
        /*0340*/ 	.word	0xffffffff


	//   ....[179]....
        /*0344*/ 	.word	0x0500000f


	//   ....[180]....
        /*0348*/ 	.word	0x0500000f


	//   ....[181]....
        /*034c*/ 	.word	0x0500000f


	//   ....[182]....
        /*0350*/ 	.word	0x0500000f


	//   ....[183]....
        /*0354*/ 	.word	0x0500000f


	//   ....[184]....
        /*0358*/ 	.word	0x0500000f


	//   ....[185]....
        /*035c*/ 	.word	0x0500000f


	//   ....[186]....
        /*0360*/ 	.word	0x0500000f


	//   ....[187]....
        /*0364*/ 	.word	0x0500000f


	//   ....[188]....
        /*0368*/ 	.word	0x0500000f


	//   ....[189]....
        /*036c*/ 	.word	0x0500000f


	//   ....[190]....
        /*0370*/ 	.word	0x0500000f


	//   ....[191]....
        /*0374*/ 	.word	0x0500000f


	//   ....[192]....
        /*0378*/ 	.word	0x0500000f


	//   ....[193]....
        /*037c*/ 	.word	0x0500000f


	//   ....[194]....
        /*0380*/ 	.word	0x0500000f


	//   ....[195]....
        /*0384*/ 	.word	0x0500000f


	//   ....[196]....
        /*0388*/ 	.word	0x0500000f


	//   ....[197]....
        /*038c*/ 	.word	0x0500000f


	//   ....[198]....
        /*0390*/ 	.word	0x0500000f


	//   ....[199]....
        /*0394*/ 	.word	0x0500000f


	//   ....[200]....
        /*0398*/ 	.word	0x0500000f


	//   ....[201]....
        /*039c*/ 	.word	0x0500000f


	//   ....[202]....
        /*03a0*/ 	.word	0x0500000f


	//   ....[203]....
        /*03a4*/ 	.word	0x0500000f


	//   ....[204]....
        /*03a8*/ 	.word	0x0500000f


	//   ....[205]....
        /*03ac*/ 	.word	0x0500000f


	//   ....[206]....
        /*03b0*/ 	.word	0x0500000f


	//   ....[207]....
        /*03b4*/ 	.word	0x0500000f


	//   ....[208]....
        /*03b8*/ 	.word	0x0500000f


	//   ....[209]....
        /*03bc*/ 	.word	0x0500000f


	//   ....[210]....
        /*03c0*/ 	.word	0x0500000f


	//   ....[211]....
        /*03c4*/ 	.word	0x0500000f


	//   ....[212]....
        /*03c8*/ 	.word	0x0500000f


	//   ....[213]....
        /*03cc*/ 	.word	0x0500000f


	//   ....[214]....
        /*03d0*/ 	.word	0x0500000f


	//   ....[215]....
        /*03d4*/ 	.word	0x0500000f


	//   ....[216]....
        /*03d8*/ 	.word	0x0500000f


	//   ....[217]....
        /*03dc*/ 	.word	0x0500000f


	//   ....[218]....
        /*03e0*/ 	.word	0x0500000f


	//   ....[219]....
        /*03e4*/ 	.word	0x0500000f


	//----- nvinfo : EIATTR_COOP_GROUP_INSTR_OFFSETS
	.align		4
.L_688:
        /*03e8*/ 	.byte	0x04, 0x28
        /*03ea*/ 	.short	(.L_690 - .L_689)


	//   ....[0]....
.L_689:
        /*03ec*/ 	.word	0x00000080


	//   ....[1]....
        /*03f0*/ 	.word	0x00000090


	//   ....[2]....
        /*03f4*/ 	.word	0x000002d0


	//   ....[3]....
        /*03f8*/ 	.word	0x00000430


	//   ....[4]....
        /*03fc*/ 	.word	0x00000550


	//   ....[5]....
        /*0400*/ 	.word	0x000006b0


	//   ....[6]....
        /*0404*/ 	.word	0x000016b0


	//   ....[7]....
        /*0408*/ 	.word	0x00002360


	//   ....[8]....
        /*040c*/ 	.word	0x00002f80


	//   ....[9]....
        /*0410*/ 	.word	0x00003f60


	//   ....[10]....
        /*0414*/ 	.word	0x00004050


	//   ....[11]....
        /*0418*/ 	.word	0x000047f0


	//   ....[12]....
        /*041c*/ 	.word	0x00004880


	//   ....[13]....
        /*0420*/ 	.word	0x000063d0


	//   ....[14]....
        /*0424*/ 	.word	0x00006d30


	//   ....[15]....
        /*0428*/ 	.word	0x00007890


	//   ....[16]....
        /*042c*/ 	.word	0x000078d0


	//   ....[17]....
        /*0430*/ 	.word	0x000082f0


	//   ....[18]....
        /*0434*/ 	.word	0x00008370


	//   ....[19]....
        /*0438*/ 	.word	0x0000aad0


	//   ....[20]....
        /*043c*/ 	.word	0x0000aaf0


	//   ....[21]....
        /*0440*/ 	.word	0x0000ab20


	//   ....[22]....
        /*0444*/ 	.word	0x0000ab30


	//   ....[23]....
        /*0448*/ 	.word	0x0000c900


	//   ....[24]....
        /*044c*/ 	.word	0x0000d240


	//   ....[25]....
        /*0450*/ 	.word	0x0000de40


	//   ....[26]....
        /*0454*/ 	.word	0x0000df00


	//   ....[27]....
        /*0458*/ 	.word	0x0000e7b0


	//   ....[28]....
        /*045c*/ 	.word	0x0000e840


	//   ....[29]....
        /*0460*/ 	.word	0x0000fe00


	//   ....[30]....
        /*0464*/ 	.word	0x0000fe10


	//   ....[31]....
        /*0468*/ 	.word	0x0000fe40


	//   ....[32]....
        /*046c*/ 	.word	0x0000fe50


	//   ....[33]....
        /*0470*/ 	.word	0x000110f0


	//   ....[34]....
        /*0474*/ 	.word	0x00011100


	//   ....[35]....
        /*0478*/ 	.word	0x00011110


	//   ....[36]....
        /*047c*/ 	.word	0x00011120


	//   ....[37]....
        /*0480*/ 	.word	0x00011130


	//   ....[38]....
        /*0484*/ 	.word	0x00011140


	//   ....[39]....
        /*0488*/ 	.word	0x00011150


	//   ....[40]....
        /*048c*/ 	.word	0x00011160


	//   ....[41]....
        /*0490*/ 	.word	0x00011170


	//   ....[42]....
        /*0494*/ 	.word	0x00011180


	//   ....[43]....
        /*0498*/ 	.word	0x00011190


	//   ....[44]....
        /*049c*/ 	.word	0x000111a0


	//   ....[45]....
        /*04a0*/ 	.word	0x000111b0


	//   ....[46]....
        /*04a4*/ 	.word	0x000111c0


	//   ....[47]....
        /*04a8*/ 	.word	0x000111f0


	//   ....[48]....
        /*04ac*/ 	.word	0x00011200


	//   ....[49]....
        /*04b0*/ 	.word	0x00011210


	//   ....[50]....
        /*04b4*/ 	.word	0x00011220


	//   ....[51]....
        /*04b8*/ 	.word	0x00011230


	//   ....[52]....
        /*04bc*/ 	.word	0x00011240


	//   ....[53]....
        /*04c0*/ 	.word	0x00011250


	//   ....[54]....
        /*04c4*/ 	.word	0x00011270


	//   ....[55]....
        /*04c8*/ 	.word	0x000112a0


	//   ....[56]....
        /*04cc*/ 	.word	0x000112c0


	//   ....[57]....
        /*04d0*/ 	.word	0x000112d0


	//   ....[58]....
        /*04d4*/ 	.word	0x000112e0


	//   ....[59]....
        /*04d8*/ 	.word	0x000112f0


	//   ....[60]....
        /*04dc*/ 	.word	0x00011310


	//   ....[61]....
        /*04e0*/ 	.word	0x00011320


	//   ....[62]....
        /*04e4*/ 	.word	0x00011330


	//   ....[63]....
        /*04e8*/ 	.word	0x00011340


	//   ....[64]....
        /*04ec*/ 	.word	0x00011350


	//   ....[65]....
        /*04f0*/ 	.word	0x00011360


	//   ....[66]....
        /*04f4*/ 	.word	0x00011370


	//   ....[67]....
        /*04f8*/ 	.word	0x00011380


	//   ....[68]....
        /*04fc*/ 	.word	0x00011390


	//   ....[69]....
        /*0500*/ 	.word	0x000113a0


	//   ....[70]....
        /*0504*/ 	.word	0x000113b0


	//   ....[71]....
        /*0508*/ 	.word	0x000113c0


	//   ....[72]....
        /*050c*/ 	.word	0x000113d0


	//   ....[73]....
        /*0510*/ 	.word	0x000113e0


	//   ....[74]....
        /*0514*/ 	.word	0x000113f0


	//   ....[75]....
        /*0518*/ 	.word	0x00011400


	//   ....[76]....
        /*051c*/ 	.word	0x00011410


	//   ....[77]....
        /*0520*/ 	.word	0x00011420


	//   ....[78]....
        /*0524*/ 	.word	0x00011430


	//   ....[79]....
        /*0528*/ 	.word	0x00011440


	//   ....[80]....
        /*052c*/ 	.word	0x00011450


	//   ....[81]....
        /*0530*/ 	.word	0x00011460


	//   ....[82]....
        /*0534*/ 	.word	0x00011470


	//   ....[83]....
        /*0538*/ 	.word	0x00011480


	//   ....[84]....
        /*053c*/ 	.word	0x00011490


	//   ....[85]....
        /*0540*/ 	.word	0x000114a0


	//   ....[86]....
        /*0544*/ 	.word	0x000114b0


	//   ....[87]....
        /*0548*/ 	.word	0x000114c0


	//   ....[88]....
        /*054c*/ 	.word	0x000114d0


	//   ....[89]....
        /*0550*/ 	.word	0x000114e0


	//   ....[90]....
        /*0554*/ 	.word	0x000114f0


	//   ....[91]....
        /*0558*/ 	.word	0x00011500


	//   ....[92]....
        /*055c*/ 	.word	0x00011510


	//   ....[93]....
        /*0560*/ 	.word	0x00011520


	//   ....[94]....
        /*0564*/ 	.word	0x00011530


	//   ....[95]....
        /*0568*/ 	.word	0x00011540


	//   ....[96]....
        /*056c*/ 	.word	0x00011550


	//   ....[97]....
        /*0570*/ 	.word	0x00011560


	//   ....[98]....
        /*0574*/ 	.word	0x00011590


	//   ....[99]....
        /*0578*/ 	.word	0x000115c0


	//   ....[100]....
        /*057c*/ 	.word	0x000115f0


	//   ....[101]....
        /*0580*/ 	.word	0x00011620


	//   ....[102]....
        /*0584*/ 	.word	0x00011650


	//   ....[103]....
        /*0588*/ 	.word	0x00011680


	//   ....[104]....
        /*058c*/ 	.word	0x000116b0


	//   ....[105]....
        /*0590*/ 	.word	0x000116e0


	//   ....[106]....
        /*0594*/ 	.word	0x00011710


	//   ....[107]....
        /*0598*/ 	.word	0x00011740


	//   ....[108]....
        /*059c*/ 	.word	0x00011770


	//   ....[109]....
        /*05a0*/ 	.word	0x00011790


	//   ....[110]....
        /*05a4*/ 	.word	0x000117c0


	//   ....[111]....
        /*05a8*/ 	.word	0x000117f0


	//   ....[112]....
        /*05ac*/ 	.word	0x00011820


	//   ....[113]....
        /*05b0*/ 	.word	0x00011850


	//   ....[114]....
        /*05b4*/ 	.word	0x00011880


	//   ....[115]....
        /*05b8*/ 	.word	0x000118b0


	//   ....[116]....
        /*05bc*/ 	.word	0x000118e0


	//   ....[117]....
        /*05c0*/ 	.word	0x00011920


	//   ....[118]....
        /*05c4*/ 	.word	0x00011960


	//   ....[119]....
        /*05c8*/ 	.word	0x000119a0


	//   ....[120]....
        /*05cc*/ 	.word	0x000119d0


	//   ....[121]....
        /*05d0*/ 	.word	0x00011a10


	//   ....[122]....
        /*05d4*/ 	.word	0x00011a50


	//   ....[123]....
        /*05d8*/ 	.word	0x00011a80


	//   ....[124]....
        /*05dc*/ 	.word	0x00011ab0


	//   ....[125]....
        /*05e0*/ 	.word	0x00011ae0


	//   ....[126]....
        /*05e4*/ 	.word	0x00011b00


	//   ....[127]....
        /*05e8*/ 	.word	0x00011b10


	//   ....[128]....
        /*05ec*/ 	.word	0x00011b20


	//   ....[129]....
        /*05f0*/ 	.word	0x00011f30


	//   ....[130]....
        /*05f4*/ 	.word	0x00011f70


	//   ....[131]....
        /*05f8*/ 	.word	0x00011fb0


	//   ....[132]....
        /*05fc*/ 	.word	0x00011fe0


	//   ....[133]....
        /*0600*/ 	.word	0x00012020


	//   ....[134]....
        /*0604*/ 	.word	0x00012050


	//   ....[135]....
        /*0608*/ 	.word	0x000129d0


	//   ....[136]....
        /*060c*/ 	.word	0x00012a00


	//   ....[137]....
        /*0610*/ 	.word	0x00013850


	//   ....[138]....
        /*0614*/ 	.word	0x00014fa0


	//   ....[139]....
        /*0618*/ 	.word	0x00014fe0


	//   ....[140]....
        /*061c*/ 	.word	0x00015040


	//   ....[141]....
        /*0620*/ 	.word	0x000150e0


	//   ....[142]....
        /*0624*/ 	.word	0x00015100


	//   ....[143]....
        /*0628*/ 	.word	0x00015180


	//   ....[144]....
        /*062c*/ 	.word	0x000151a0


	//   ....[145]....
        /*0630*/ 	.word	0x000151b0


	//   ....[146]....
        /*0634*/ 	.word	0x00015540


	//   ....[147]....
        /*0638*/ 	.word	0x00015560


	//   ....[148]....
        /*063c*/ 	.word	0x00015570


	//   ....[149]....
        /*0640*/ 	.word	0x000155b0


	//   ....[150]....
        /*0644*/ 	.word	0x00015620


	//   ....[151]....
        /*0648*/ 	.word	0x00015640


	//   ....[152]....
        /*064c*/ 	.word	0x000156c0


	//   ....[153]....
        /*0650*/ 	.word	0x00015700


	//   ....[154]....
        /*0654*/ 	.word	0x00015c90


	//   ....[155]....
        /*0658*/ 	.word	0x00015cc0


	//   ....[156]....
        /*065c*/ 	.word	0x00015cf0


	//   ....[157]....
        /*0660*/ 	.word	0x00015d40


	//   ....[158]....
        /*0664*/ 	.word	0x00015dd0


	//   ....[159]....
        /*0668*/ 	.word	0x00015df0


	//   ....[160]....
        /*066c*/ 	.word	0x00015e80


	//   ....[161]....
        /*0670*/ 	.word	0x00015ec0


	//   ....[162]....
        /*0674*/ 	.word	0x00016580


	//   ....[163]....
        /*0678*/ 	.word	0x000165a0


	//   ....[164]....
        /*067c*/ 	.word	0x000165b0


	//   ....[165]....
        /*0680*/ 	.word	0x000165d0


	//   ....[166]....
        /*0684*/ 	.word	0x00016620


	//   ....[167]....
        /*0688*/ 	.word	0x00016630


	//   ....[168]....
        /*068c*/ 	.word	0x00016690


	//   ....[169]....
        /*0690*/ 	.word	0x000166c0


	//   ....[170]....
        /*0694*/ 	.word	0x000169f0


	//   ....[171]....
        /*0698*/ 	.word	0x00016a10


	//   ....[172]....
        /*069c*/ 	.word	0x00016a30


	//   ....[173]....
        /*06a0*/ 	.word	0x00016a50


	//   ....[174]....
        /*06a4*/ 	.word	0x00016a70


	//   ....[175]....
        /*06a8*/ 	.word	0x00016ac0


	//   ....[176]....
        /*06ac*/ 	.word	0x00016ae0


	//   ....[177]....
        /*06b0*/ 	.word	0x00016b20


	//   ....[178]....
        /*06b4*/ 	.word	0x00017cd0


	//   ....[179]....
        /*06b8*/ 	.word	0x00018350


	//   ....[180]....
        /*06bc*/ 	.word	0x00018430


	//   ....[181]....
        /*06c0*/ 	.word	0x00018500


	//   ....[182]....
        /*06c4*/ 	.word	0x00018590


	//   ....[183]....
        /*06c8*/ 	.word	0x00018680


	//   ....[184]....
        /*06cc*/ 	.word	0x000186e0


	//   ....[185]....
        /*06d0*/ 	.word	0x000187d0


	//   ....[186]....
        /*06d4*/ 	.word	0x00018830


	//   ....[187]....
        /*06d8*/ 	.word	0x000188f0


	//   ....[188]....
        /*06dc*/ 	.word	0x00018a60


	//   ....[189]....
        /*06e0*/ 	.word	0x00018af0


	//   ....[190]....
        /*06e4*/ 	.word	0x00018bc0


	//   ....[191]....
        /*06e8*/ 	.word	0x00018c70


	//   ....[192]....
        /*06ec*/ 	.word	0x00018ce0


	//   ....[193]....
        /*06f0*/ 	.word	0x00018db0


	//   ....[194]....
        /*06f4*/ 	.word	0x00018e20


	//   ....[195]....
        /*06f8*/ 	.word	0x00018ef0


	//   ....[196]....
        /*06fc*/ 	.word	0x00018f80


	//   ....[197]....
        /*0700*/ 	.word	0x00018fe0


	//   ....[198]....
        /*0704*/ 	.word	0x00019090


	//   ....[199]....
        /*0708*/ 	.word	0x00019160


	//   ....[200]....
        /*070c*/ 	.word	0x000191d0


	//   ....[201]....
        /*0710*/ 	.word	0x000192b0


	//   ....[202]....
        /*0714*/ 	.word	0x00019320


	//   ....[203]....
        /*0718*/ 	.word	0x000193f0


	//   ....[204]....
        /*071c*/ 	.word	0x00019520


	//   ....[205]....
        /*0720*/ 	.word	0x000195c0


	//   ....[206]....
        /*0724*/ 	.word	0x00019620


	//   ....[207]....
        /*0728*/ 	.word	0x000196e0


	//   ....[208]....
        /*072c*/ 	.word	0x00019740


	//   ....[209]....
        /*0730*/ 	.word	0x00019810


	//   ....[210]....
        /*0734*/ 	.word	0x00019870


	//   ....[211]....
        /*0738*/ 	.word	0x00019940


	//   ....[212]....
        /*073c*/ 	.word	0x00019a20


	//   ....[213]....
        /*0740*/ 	.word	0x00019ac0


	//   ....[214]....
        /*0744*/ 	.word	0x00019b30


	//   ....[215]....
        /*0748*/ 	.word	0x00019bf0


	//   ....[216]....
        /*074c*/ 	.word	0x00019c50


	//   ....[217]....
        /*0750*/ 	.word	0x00019d10


	//   ....[218]....
        /*0754*/ 	.word	0x00019d70


	//   ....[219]....
        /*0758*/ 	.word	0x00019e40


	//----- nvinfo : EIATTR_REG_RECONFIG
	.align		4
.L_690:
        /*075c*/ 	.byte	0x01, 0x54
	.zero		2


	//----- nvinfo : EIATTR_SYSCALL_OFFSETS
	.align		4
        /*0760*/ 	.byte	0x04, 0x46
        /*0762*/ 	.short	(.L_692 - .L_691)


	//   ....[0]....
.L_691:
        /*0764*/ 	.word	0x00001870


	//   ....[1]....
        /*0768*/ 	.word	0x00014420


	//   ....[2]....
        /*076c*/ 	.word	0x00014560


	//   ....[3]....
        /*0770*/ 	.word	0x000146a0


	//   ....[4]....
        /*0774*/ 	.word	0x000147c0


	//   ....[5]....
        /*0778*/ 	.word	0x000159f0


	//----- nvinfo : EIATTR_MBARRIER_INSTR_OFFSETS
	.align		4
.L_692:
        /*077c*/ 	.byte	0x04, 0x39
        /*077e*/ 	.short	(.L_694 - .L_693)


	//   ....[0]....
.L_693:
        /*0780*/ 	.word	0x00000180
        /*0784*/ 	.word	0x000000ff
        /*0788*/ 	.word	0x0002a800
        /*078c*/ 	.short	0x0100
        /*078e*/ 	.byte	0x08
	.zero		1


	//   ....[1]....
        /*0790*/ 	.word	0x00000190
        /*0794*/ 	.word	0x000000ff
        /*0798*/ 	.word	0x0002a820
        /*079c*/ 	.short	0x0100
        /*079e*/ 	.byte	0x08
	.zero		1


	//   ....[2]....
        /*07a0*/ 	.word	0x00000280
        /*07a4*/ 	.word	0x000000ff
        /*07a8*/ 	.word	0x0002a830
        /*07ac*/ 	.short	0x0100
        /*07ae*/ 	.byte	0x08
	.zero		1


	//   ....[3]....
        /*07b0*/ 	.word	0x00000290
        /*07b4*/ 	.word	0x000000ff
        /*07b8*/ 	.word	0x0002a840
        /*07bc*/ 	.short	0x0100
        /*07be*/ 	.byte	0x08
	.zero		1


	//   ....[4]....
        /*07c0*/ 	.word	0x000002a0
        /*07c4*/ 	.word	0x000000ff
        /*07c8*/ 	.word	0x0002a838
        /*07cc*/ 	.short	0x0100
        /*07ce*/ 	.byte	0x08
	.zero		1


	//   ....[5]....
        /*07d0*/ 	.word	0x000002b0
        /*07d4*/ 	.word	0x000000ff
        /*07d8*/ 	.word	0x0002a848
        /*07dc*/ 	.short	0x0100
        /*07de*/ 	.byte	0x08
	.zero		1


	//   ....[6]....
        /*07e0*/ 	.word	0x000003e0
        /*07e4*/ 	.word	0x000000ff
        /*07e8*/ 	.word	0x0002a850
        /*07ec*/ 	.short	0x0100
        /*07ee*/ 	.byte	0x08
	.zero		1


	//   ....[7]....
        /*07f0*/ 	.word	0x000003f0
        /*07f4*/ 	.word	0x000000ff
        /*07f8*/ 	.word	0x0002a860
        /*07fc*/ 	.short	0x0100
        /*07fe*/ 	.byte	0x08
	.zero		1


	//   ....[8]....
        /*0800*/ 	.word	0x00000400
        /*0804*/ 	.word	0x000000ff
        /*0808*/ 	.word	0x0002a858
        /*080c*/ 	.short	0x0100
        /*080e*/ 	.byte	0x08
	.zero		1


	//   ....[9]....
        /*0810*/ 	.word	0x00000410
        /*0814*/ 	.word	0x000000ff
        /*0818*/ 	.word	0x0002a868
        /*081c*/ 	.short	0x0100
        /*081e*/ 	.byte	0x08
	.zero		1


	//   ....[10]....
        /*0820*/ 	.word	0x00000500
        /*0824*/ 	.word	0x000000ff
        /*0828*/ 	.word	0x0002a870
        /*082c*/ 	.short	0x0100
        /*082e*/ 	.byte	0x06
	.zero		1


	//   ....[11]....
        /*0830*/ 	.word	0x00000510
        /*0834*/ 	.word	0x000000ff
        /*0838*/ 	.word	0x0002a880
        /*083c*/ 	.short	0x0100
        /*083e*/ 	.byte	0x06
	.zero		1


	//   ....[12]....
        /*0840*/ 	.word	0x00000520
        /*0844*/ 	.word	0x000000ff
        /*0848*/ 	.word	0x0002a878
        /*084c*/ 	.short	0x0100
        /*084e*/ 	.byte	0x06
	.zero		1


	//   ....[13]....
        /*0850*/ 	.word	0x00000530
        /*0854*/ 	.word	0x000000ff
        /*0858*/ 	.word	0x0002a888
        /*085c*/ 	.short	0x0100
        /*085e*/ 	.byte	0x06
	.zero		1


	//   ....[14]....
        /*0860*/ 	.word	0x00000660
        /*0864*/ 	.word	0x000000ff
        /*0868*/ 	.word	0x0002a890
        /*086c*/ 	.short	0x0100
        /*086e*/ 	.byte	0x08
	.zero		1


	//   ....[15]....
        /*0870*/ 	.word	0x00000670
        /*0874*/ 	.word	0x000000ff
        /*0878*/ 	.word	0x0002a8a0
        /*087c*/ 	.short	0x0100
        /*087e*/ 	.byte	0x08
	.zero		1


	//   ....[16]....
        /*0880*/ 	.word	0x00000680
        /*0884*/ 	.word	0x000000ff
        /*0888*/ 	.word	0x0002a898
        /*088c*/ 	.short	0x0100
        /*088e*/ 	.byte	0x08
	.zero		1


	//   ....[17]....
        /*0890*/ 	.word	0x00000690
        /*0894*/ 	.word	0x000000ff
        /*0898*/ 	.word	0x0002a8a8
        /*089c*/ 	.short	0x0100
        /*089e*/ 	.byte	0x08
	.zero		1


	//   ....[18]....
        /*08a0*/ 	.word	0x000007d0
        /*08a4*/ 	.word	0x000000ff
        /*08a8*/ 	.word	0x0002a8b0
        /*08ac*/ 	.short	0x0100
        /*08ae*/ 	.byte	0x08
	.zero		1


	//   ....[19]....
        /*08b0*/ 	.word	0x000007e0
        /*08b4*/ 	.word	0x000000ff
        /*08b8*/ 	.word	0x0002a8c0
        /*08bc*/ 	.short	0x0100
        /*08be*/ 	.byte	0x08
	.zero		1


	//   ....[20]....
        /*08c0*/ 	.word	0x000007f0
        /*08c4*/ 	.word	0x000000ff
        /*08c8*/ 	.word	0x0002a8b8
        /*08cc*/ 	.short	0x0100
        /*08ce*/ 	.byte	0x08
	.zero		1


	//   ....[21]....
        /*08d0*/ 	.word	0x00000800
        /*08d4*/ 	.word	0x000000ff
        /*08d8*/ 	.word	0x0002a8c8
        /*08dc*/ 	.short	0x0100
        /*08de*/ 	.byte	0x08
	.zero		1


	//   ....[22]....
        /*08e0*/ 	.word	0x00001b40
        /*08e4*/ 	.word	0x000000ff
        /*08e8*/ 	.word	0x0002a800
        /*08ec*/ 	.short	0x010a
        /*08ee*/ 	.byte	0x24
	.zero		1


	//   ....[23]....
        /*08f0*/ 	.word	0x00001bd0
        /*08f4*/ 	.word	0x000000ff
        /*08f8*/ 	.word	0x0002a830
        /*08fc*/ 	.short	0x010a
        /*08fe*/ 	.byte	0x24
	.zero		1


	//   ....[24]....
        /*0900*/ 	.word	0x00001c30
        /*0904*/ 	.word	0x000000ff
        /*0908*/ 	.word	0x0002a830
        /*090c*/ 	.short	0x010a
        /*090e*/ 	.byte	0x24
	.zero		1


	//   ....[25]....
        /*0910*/ 	.word	0x00002660
        /*0914*/ 	.word	0x000000ff
        /*0918*/ 	.word	0x00000000
        /*091c*/ 	.short	0x0101
        /*091e*/ 	.byte	0x06
	.zero		1


	//   ....[26]....
        /*0920*/ 	.word	0x00005cc0
        /*0924*/ 	.word	0x000000ff
        /*0928*/ 	.word	0x0002a830
        /*092c*/ 	.short	0x010a
        /*092e*/ 	.byte	0x06
	.zero		1


	//   ....[27]....
        /*0930*/ 	.word	0x00005d00
        /*0934*/ 	.word	0x000000ff
        /*0938*/ 	.word	0x0002a830
        /*093c*/ 	.short	0x010a
        /*093e*/ 	.byte	0x06
	.zero		1


	//   ....[28]....
        /*0940*/ 	.word	0x00005fd0
        /*0944*/ 	.word	0x000000ff
        /*0948*/ 	.word	0x0002a850
        /*094c*/ 	.short	0x010a
        /*094e*/ 	.byte	0x06
	.zero		1


	//   ....[29]....
        /*0950*/ 	.word	0x00006010
        /*0954*/ 	.word	0x000000ff
        /*0958*/ 	.word	0x0002a850
        /*095c*/ 	.short	0x010a
        /*095e*/ 	.byte	0x06
	.zero		1


	//   ....[30]....
        /*0960*/ 	.word	0x00006780
        /*0964*/ 	.word	0x000000ff
        /*0968*/ 	.word	0x00000000
        /*096c*/ 	.short	0x0101
        /*096e*/ 	.byte	0x06
	.zero		1


	//   ....[31]....
        /*0970*/ 	.word	0x00008dd0
        /*0974*/ 	.word	0x000000ff
        /*0978*/ 	.word	0x00000000
        /*097c*/ 	.short	0x0101
        /*097e*/ 	.byte	0x0a
	.zero		1


	//   ....[32]....
        /*0980*/ 	.word	0x00009930
        /*0984*/ 	.word	0x000000ff
        /*0988*/ 	.word	0x0002a830
        /*098c*/ 	.short	0x010a
        /*098e*/ 	.byte	0x06
	.zero		1


	//   ....[33]....
        /*0990*/ 	.word	0x00009970
        /*0994*/ 	.word	0x000000ff
        /*0998*/ 	.word	0x0002a830
        /*099c*/ 	.short	0x010a
        /*099e*/ 	.byte	0x06
	.zero		1


	//   ....[34]....
        /*09a0*/ 	.word	0x00009c40
        /*09a4*/ 	.word	0x000000ff
        /*09a8*/ 	.word	0x0002a850
        /*09ac*/ 	.short	0x010a
        /*09ae*/ 	.byte	0x06
	.zero		1


	//   ....[35]....
        /*09b0*/ 	.word	0x00009c80
        /*09b4*/ 	.word	0x000000ff
        /*09b8*/ 	.word	0x0002a850
        /*09bc*/ 	.short	0x010a
        /*09be*/ 	.byte	0x06
	.zero		1


	//   ....[36]....
        /*09c0*/ 	.word	0x0000a3a0
        /*09c4*/ 	.word	0x000000ff
        /*09c8*/ 	.word	0x00000000
        /*09cc*/ 	.short	0x0101
        /*09ce*/ 	.byte	0x07
	.zero		1


	//   ....[37]....
        /*09d0*/ 	.word	0x0000b920
        /*09d4*/ 	.word	0x000000ff
        /*09d8*/ 	.word	0x00000000
        /*09dc*/ 	.short	0x0101
        /*09de*/ 	.byte	0x07
	.zero		1


	//   ....[38]....
        /*09e0*/ 	.word	0x0000c240
        /*09e4*/ 	.word	0x000000ff
        /*09e8*/ 	.word	0x0002a830
        /*09ec*/ 	.short	0x010a
        /*09ee*/ 	.byte	0x06
	.zero		1


	//   ....[39]....
        /*09f0*/ 	.word	0x0000c280
        /*09f4*/ 	.word	0x000000ff
        /*09f8*/ 	.word	0x0002a830
        /*09fc*/ 	.short	0x010a
        /*09fe*/ 	.byte	0x06
	.zero		1


	//   ....[40]....
        /*0a00*/ 	.word	0x0000c510
        /*0a04*/ 	.word	0x000000ff
        /*0a08*/ 	.word	0x0002a850
        /*0a0c*/ 	.short	0x010a
        /*0a0e*/ 	.byte	0x06
	.zero		1


	//   ....[41]....
        /*0a10*/ 	.word	0x0000c550
        /*0a14*/ 	.word	0x000000ff
        /*0a18*/ 	.word	0x0002a850
        /*0a1c*/ 	.short	0x010a
        /*0a1e*/ 	.byte	0x06
	.zero		1


	//   ....[42]....
        /*0a20*/ 	.word	0x0000cca0
        /*0a24*/ 	.word	0x000000ff
        /*0a28*/ 	.word	0x00000000
        /*0a2c*/ 	.short	0x0101
        /*0a2e*/ 	.byte	0x06
	.zero		1


	//   ....[43]....
        /*0a30*/ 	.word	0x0000f2e0
        /*0a34*/ 	.word	0x000000ff
        /*0a38*/ 	.word	0x00000000
        /*0a3c*/ 	.short	0x0101
        /*0a3e*/ 	.byte	0x07
	.zero		1


	//   ....[44]....
        /*0a40*/ 	.word	0x0000fad0
        /*0a44*/ 	.word	0x000000ff
        /*0a48*/ 	.word	0x0002a850
        /*0a4c*/ 	.short	0x010a
        /*0a4e*/ 	.byte	0x0b
	.zero		1


	//   ....[45]....
        /*0a50*/ 	.word	0x0000fb10
        /*0a54*/ 	.word	0x000000ff
        /*0a58*/ 	.word	0x0002a850
        /*0a5c*/ 	.short	0x010a
        /*0a5e*/ 	.byte	0x0b
	.zero		1


	//   ....[46]....
        /*0a60*/ 	.word	0x00010130
        /*0a64*/ 	.word	0x000000ff
        /*0a68*/ 	.word	0x00000000
        /*0a6c*/ 	.short	0x0101
        /*0a6e*/ 	.byte	0x04
	.zero		1


	//   ....[47]....
        /*0a70*/ 	.word	0x00012060
        /*0a74*/ 	.word	0x000000ff
        /*0a78*/ 	.word	0x00000000
        /*0a7c*/ 	.short	0x0101
        /*0a7e*/ 	.byte	0x04
	.zero		1


	//   ....[48]....
        /*0a80*/ 	.word	0x00014d70
        /*0a84*/ 	.word	0x000000ff
        /*0a88*/ 	.word	0x0002a880
        /*0a8c*/ 	.short	0x010a
        /*0a8e*/ 	.byte	0x30
	.zero		1


	//   ....[49]....
        /*0a90*/ 	.word	0x000152f0
        /*0a94*/ 	.word	0x000000ff
        /*0a98*/ 	.word	0x0002a870
        /*0a9c*/ 	.short	0x0107
        /*0a9e*/ 	.byte	0x30
	.zero		1


	//   ....[50]....
        /*0aa0*/ 	.word	0x00015360
        /*0aa4*/ 	.word	0x000000ff
        /*0aa8*/ 	.word	0x0002a870
        /*0aac*/ 	.short	0x0101
        /*0aae*/ 	.byte	0x30
	.zero		1


	//   ....[51]....
        /*0ab0*/ 	.word	0x00015390
        /*0ab4*/ 	.word	0x000000ff
        /*0ab8*/ 	.word	0x0002a840
        /*0abc*/ 	.short	0x010a
        /*0abe*/ 	.byte	0x30
	.zero		1


	//   ....[52]....
        /*0ac0*/ 	.word	0x000157b0
        /*0ac4*/ 	.word	0x000000ff
        /*0ac8*/ 	.word	0x0002a830
        /*0acc*/ 	.short	0x0107
        /*0ace*/ 	.byte	0x30
	.zero		1


	//   ....[53]....
        /*0ad0*/ 	.word	0x00015820
        /*0ad4*/ 	.word	0x000000ff
        /*0ad8*/ 	.word	0x0002a830
        /*0adc*/ 	.short	0x0101
        /*0ade*/ 	.byte	0x30
	.zero		1


	//   ....[54]....
        /*0ae0*/ 	.word	0x00015fa0
        /*0ae4*/ 	.word	0x000000ff
        /*0ae8*/ 	.word	0x0002a800
        /*0aec*/ 	.short	0x0107
        /*0aee*/ 	.byte	0x30
	.zero		1


	//   ....[55]....
        /*0af0*/ 	.word	0x00016000
        /*0af4*/ 	.word	0x000000ff
        /*0af8*/ 	.word	0x0002a800
        /*0afc*/ 	.short	0x0101
        /*0afe*/ 	.byte	0x30
	.zero		1


	//   ....[56]....
        /*0b00*/ 	.word	0x00016030
        /*0b04*/ 	.word	0x000000ff
        /*0b08*/ 	.word	0x0002a820
        /*0b0c*/ 	.short	0x010a
        /*0b0e*/ 	.byte	0x30
	.zero		1


	//   ....[57]....
        /*0b10*/ 	.word	0x00016380
        /*0b14*/ 	.word	0x00000006
        /*0b18*/ 	.word	0x0002a880
        /*0b1c*/ 	.short	0x010a
        /*0b1e*/ 	.byte	0x3f
	.zero		1


	//   ....[58]....
        /*0b20*/ 	.word	0x00016790
        /*0b24*/ 	.word	0x00000006
        /*0b28*/ 	.word	0x0002a870
        /*0b2c*/ 	.short	0x0107
        /*0b2e*/ 	.byte	0x3f
	.zero		1


	//   ....[59]....
        /*0b30*/ 	.word	0x00016800
        /*0b34*/ 	.word	0x00000006
        /*0b38*/ 	.word	0x0002a870
        /*0b3c*/ 	.short	0x0101
        /*0b3e*/ 	.byte	0x3f
	.zero		1


	//   ....[60]....
        /*0b40*/ 	.word	0x00016830
        /*0b44*/ 	.word	0x00000006
        /*0b48*/ 	.word	0x0002a840
        /*0b4c*/ 	.short	0x010a
        /*0b4e*/ 	.byte	0x3f
	.zero		1


	//   ....[61]....
        /*0b50*/ 	.word	0x00016c10
        /*0b54*/ 	.word	0x00000006
        /*0b58*/ 	.word	0x0002a830
        /*0b5c*/ 	.short	0x0107
        /*0b5e*/ 	.byte	0x3f
	.zero		1


	//   ....[62]....
        /*0b60*/ 	.word	0x00016c90
        /*0b64*/ 	.word	0x00000006
        /*0b68*/ 	.word	0x0002a830
        /*0b6c*/ 	.short	0x0101
        /*0b6e*/ 	.byte	0x3f
	.zero		1


	//   ....[63]....
        /*0b70*/ 	.word	0x00016d10
        /*0b74*/ 	.word	0x00000002
        /*0b78*/ 	.word	0x0002a870
        /*0b7c*/ 	.short	0x010a
        /*0b7e*/ 	.byte	0x3f
	.zero		1


	//   ....[64]....
        /*0b80*/ 	.word	0x00016d80
        /*0b84*/ 	.word	0x00000002
        /*0b88*/ 	.word	0x0002a860
        /*0b8c*/ 	.short	0x010a
        /*0b8e*/ 	.byte	0x3f
	.zero		1


	//   ....[65]....
        /*0b90*/ 	.word	0x00017350
        /*0b94*/ 	.word	0x00000002
        /*0b98*/ 	.word	0x0002a850
        /*0b9c*/ 	.short	0x0101
        /*0b9e*/ 	.byte	0x3f
	.zero		1


	//   ....[66]....
        /*0ba0*/ 	.word	0x000173f0
        /*0ba4*/ 	.word	0x00000002
        /*0ba8*/ 	.word	0x00000000
        /*0bac*/ 	.short	0x0101
        /*0bae*/ 	.byte	0x3f
	.zero		1


	//   ....[67]....
        /*0bb0*/ 	.word	0x000174c0
        /*0bb4*/ 	.word	0x0000000c
        /*0bb8*/ 	.word	0x0002a870
        /*0bbc*/ 	.short	0x010a
        /*0bbe*/ 	.byte	0x3f
	.zero		1


	//   ....[68]....
        /*0bc0*/ 	.word	0x00017540
        /*0bc4*/ 	.word	0x0000000c
        /*0bc8*/ 	.word	0x0002a860
        /*0bcc*/ 	.short	0x010a
        /*0bce*/ 	.byte	0x3f
	.zero		1


	//   ....[69]....
        /*0bd0*/ 	.word	0x00017b60
        /*0bd4*/ 	.word	0x0000000c
        /*0bd8*/ 	.word	0x0002a850
        /*0bdc*/ 	.short	0x0101
        /*0bde*/ 	.byte	0x3f
	.zero		1


	//   ....[70]....
        /*0be0*/ 	.word	0x00017c30
        /*0be4*/ 	.word	0x0000000c
        /*0be8*/ 	.word	0x00000000
        /*0bec*/ 	.short	0x0101
        /*0bee*/ 	.byte	0x3f
	.zero		1


	//   ....[71]....
        /*0bf0*/ 	.word	0x00017c80
        /*0bf4*/ 	.word	0x00000007
        /*0bf8*/ 	.word	0x0002a820
        /*0bfc*/ 	.short	0x010a
        /*0bfe*/ 	.byte	0x3f
	.zero		1


	//   ....[72]....
        /*0c00*/ 	.word	0x00017da0
        /*0c04*/ 	.word	0x00000005
        /*0c08*/ 	.word	0x0002a840
        /*0c0c*/ 	.short	0x010a
        /*0c0e*/ 	.byte	0x3f
	.zero		1


	//   ....[73]....
        /*0c10*/ 	.word	0x00017e40
        /*0c14*/ 	.word	0x00000007
        /*0c18*/ 	.word	0x0002a840
        /*0c1c*/ 	.short	0x010a
        /*0c1e*/ 	.byte	0x3f
	.zero		1


	//   ....[74]....
        /*0c20*/ 	.word	0x00017e80
        /*0c24*/ 	.word	0x00000005
        /*0c28*/ 	.word	0x0002a860
        /*0c2c*/ 	.short	0x010a
        /*0c2e*/ 	.byte	0x3f
	.zero		1


	//   ....[75]....
        /*0c30*/ 	.word	0x00017ec0
        /*0c34*/ 	.word	0x00000007
        /*0c38*/ 	.word	0x0002a860
        /*0c3c*/ 	.short	0x010a
        /*0c3e*/ 	.byte	0x3f
	.zero		1


	//   ....[76]....
        /*0c40*/ 	.word	0x00017f00
        /*0c44*/ 	.word	0x00000005
        /*0c48*/ 	.word	0x0002a880
        /*0c4c*/ 	.short	0x010a
        /*0c4e*/ 	.byte	0x3f
	.zero		1


	//   ....[77]....
        /*0c50*/ 	.word	0x00017f40
        /*0c54*/ 	.word	0x00000007
        /*0c58*/ 	.word	0x0002a880
        /*0c5c*/ 	.short	0x010a
        /*0c5e*/ 	.byte	0x3f
	.zero		1


	//   ....[78]....
        /*0c60*/ 	.word	0x00017fb0
        /*0c64*/ 	.word	0x00000003
        /*0c68*/ 	.word	0x0002a800
        /*0c6c*/ 	.short	0x010a
        /*0c6e*/ 	.byte	0x3f
	.zero		1


	//   ....[79]....
        /*0c70*/ 	.word	0x00018010
        /*0c74*/ 	.word	0x00000003
        /*0c78*/ 	.word	0x0002a830
        /*0c7c*/ 	.short	0x010a
        /*0c7e*/ 	.byte	0x3f
	.zero		1


	//   ....[80]....
        /*0c80*/ 	.word	0x00018070
        /*0c84*/ 	.word	0x0000000c
        /*0c88*/ 	.word	0x0002a830
        /*0c8c*/ 	.short	0x010a
        /*0c8e*/ 	.byte	0x3f
	.zero		1


	//   ....[81]....
        /*0c90*/ 	.word	0x000180d0
        /*0c94*/ 	.word	0x0000000c
        /*0c98*/ 	.word	0x0002a850
        /*0c9c*/ 	.short	0x010a
        /*0c9e*/ 	.byte	0x3f
	.zero		1


	//   ....[82]....
        /*0ca0*/ 	.word	0x00018130
        /*0ca4*/ 	.word	0x0000000c
        /*0ca8*/ 	.word	0x0002a830
        /*0cac*/ 	.short	0x010a
        /*0cae*/ 	.byte	0x3f
	.zero		1


	//   ....[83]....
        /*0cb0*/ 	.word	0x00018190
        /*0cb4*/ 	.word	0x0000000c
        /*0cb8*/ 	.word	0x0002a850
        /*0cbc*/ 	.short	0x010a
        /*0cbe*/ 	.byte	0x3f
	.zero		1


	//   ....[84]....
        /*0cc0*/ 	.word	0x000181f0
        /*0cc4*/ 	.word	0x0000000d
        /*0cc8*/ 	.word	0x0002a830
        /*0ccc*/ 	.short	0x010a
        /*0cce*/ 	.byte	0x3f
	.zero		1


	//   ....[85]....
        /*0cd0*/ 	.word	0x00018250
        /*0cd4*/ 	.word	0x0000000d
        /*0cd8*/ 	.word	0x0002a850
        /*0cdc*/ 	.short	0x010a
        /*0cde*/ 	.byte	0x3f
	.zero		1


	//   ....[86]....
        /*0ce0*/ 	.word	0x000182b0
        /*0ce4*/ 	.word	0x00000005
        /*0ce8*/ 	.word	0x0002a850
        /*0cec*/ 	.short	0x010a
        /*0cee*/ 	.byte	0x3f
	.zero		1


	//   ....[87]....
        /*0cf0*/ 	.word	0x00018380
        /*0cf4*/ 	.word	0x00000022
        /*0cf8*/ 	.word	0x0002a880
        /*0cfc*/ 	.short	0x010a
        /*0cfe*/ 	.byte	0x3f
	.zero		1


	//   ....[88]....
        /*0d00*/ 	.word	0x000189b0
        /*0d04*/ 	.word	0x00000022
        /*0d08*/ 	.word	0x0002a840
        /*0d0c*/ 	.short	0x010a
        /*0d0e*/ 	.byte	0x3f
	.zero		1


	//   ....[89]....
        /*0d10*/ 	.word	0x00019420
        /*0d14*/ 	.word	0x00000022
        /*0d18*/ 	.word	0x0002a820
        /*0d1c*/ 	.short	0x010a
        /*0d1e*/ 	.byte	0x3f
	.zero		1


	//   ....[90]....
        /*0d20*/ 	.word	0x00019470
        /*0d24*/ 	.word	0x00000006
        /*0d28*/ 	.word	0x0002a880
        /*0d2c*/ 	.short	0x010a
        /*0d2e*/ 	.byte	0x3f
	.zero		1


	//   ....[91]....
        /*0d30*/ 	.word	0x00019970
        /*0d34*/ 	.word	0x00000006
        /*0d38*/ 	.word	0x0002a840
        /*0d3c*/ 	.short	0x010a
        /*0d3e*/ 	.byte	0x3f
	.zero		1


	//   ....[92]....
        /*0d40*/ 	.word	0x00019e70
        /*0d44*/ 	.word	0x00000002
        /*0d48*/ 	.word	0x0002a870
        /*0d4c*/ 	.short	0x010a
        /*0d4e*/ 	.byte	0x3f
	.zero		1


	//   ....[93]....
        /*0d50*/ 	.word	0x00019ec0
        /*0d54*/ 	.word	0x00000002
        /*0d58*/ 	.word	0x0002a860
        /*0d5c*/ 	.short	0x010a
        /*0d5e*/ 	.byte	0x3f
	.zero		1


	//   ....[94]....
        /*0d60*/ 	.word	0x00019f10
        /*0d64*/ 	.word	0x0000000c
        /*0d68*/ 	.word	0x0002a870
        /*0d6c*/ 	.short	0x010a
        /*0d6e*/ 	.byte	0x3f
	.zero		1


	//   ....[95]....
        /*0d70*/ 	.word	0x00019f60
        /*0d74*/ 	.word	0x0000000c
        /*0d78*/ 	.word	0x0002a860
        /*0d7c*/ 	.short	0x010a
        /*0d7e*/ 	.byte	0x3f
	.zero		1


	//   ....[96]....
        /*0d80*/ 	.word	0x00019fb0
        /*0d84*/ 	.word	0x00000007
        /*0d88*/ 	.word	0x0002a820
        /*0d8c*/ 	.short	0x010a
        /*0d8e*/ 	.byte	0x3f
	.zero		1


	//   ....[97]....
        /*0d90*/ 	.word	0x0001a000
        /*0d94*/ 	.word	0x00000005
        /*0d98*/ 	.word	0x0002a840
        /*0d9c*/ 	.short	0x010a
        /*0d9e*/ 	.byte	0x3f
	.zero		1


	//   ....[98]....
        /*0da0*/ 	.word	0x0001a050
        /*0da4*/ 	.word	0x00000007
        /*0da8*/ 	.word	0x0002a840
        /*0dac*/ 	.short	0x010a
        /*0dae*/ 	.byte	0x3f
	.zero		1


	//   ....[99]....
        /*0db0*/ 	.word	0x0001a0a0
        /*0db4*/ 	.word	0x00000005
        /*0db8*/ 	.word	0x0002a860
        /*0dbc*/ 	.short	0x010a
        /*0dbe*/ 	.byte	0x3f
	.zero		1


	//   ....[100]....
        /*0dc0*/ 	.word	0x0001a0f0
        /*0dc4*/ 	.word	0x00000007
        /*0dc8*/ 	.word	0x0002a860
        /*0dcc*/ 	.short	0x010a
        /*0dce*/ 	.byte	0x3f
	.zero		1


	//   ....[101]....
        /*0dd0*/ 	.word	0x0001a140
        /*0dd4*/ 	.word	0x00000005
        /*0dd8*/ 	.word	0x0002a880
        /*0ddc*/ 	.short	0x010a
        /*0dde*/ 	.byte	0x3f
	.zero		1


	//----- nvinfo : EIATTR_NUM_MBARRIERS
	.align		4
.L_694:
        /*0de0*/ 	.byte	0x03, 0x38
        /*0de2*/ 	.short	0x0016


	//----- nvinfo : EIATTR_EXIT_INSTR_OFFSETS
	.align		4
        /*0de4*/ 	.byte	0x04, 0x1c
        /*0de6*/ 	.short	(.L_696 - .L_695)


	//   ....[0]....
.L_695:
        /*0de8*/ 	.word	0x00017f90


	//----- nvinfo : EIATTR_MAX_THREADS
	.align		4
.L_696:
        /*0dec*/ 	.byte	0x04, 0x05
        /*0dee*/ 	.short	(.L_698 - .L_697)
.L_697:
        /*0df0*/ 	.word	0x00000180
        /*0df4*/ 	.word	0x00000001
        /*0df8*/ 	.word	0x00000001


	//----- nvinfo : EIATTR_CRS_STACK_SIZE
	.align		4
.L_698:
        /*0dfc*/ 	.byte	0x04, 0x1e
        /*0dfe*/ 	.short	(.L_700 - .L_699)
.L_699:
        /*0e00*/ 	.word	0x00000000


	//----- nvinfo : EIATTR_CBANK_PARAM_SIZE
	.align		4
.L_700:
        /*0e04*/ 	.byte	0x03, 0x19
        /*0e06*/ 	.short	0x0a70


	//----- nvinfo : EIATTR_PARAM_CBANK
	.align		4
        /*0e08*/ 	.byte	0x04, 0x0a
        /*0e0a*/ 	.short	(.L_702 - .L_701)
	.align		4
.L_701:
        /*0e0c*/ 	.word	index@(.nv.constant0._ZN7cutlass13device_kernelIN5flash11enable_sm90INS1_16FlashAttnFwdSm90INS1_25CollectiveMainloopFwdSm90ILi2EN4cute5tupleIJNS5_1CILi1EEES8_S8_EEENS6_IJNS7_ILi128EEESA_NS7_ILi192EEEEEELi192ENS_12float_e4m3_tEfNS_4arch4Sm90ELb0ELb1ELb1ELb0ELb1ELb0ELb0ELb1ELb1ELb1ELb1ELb0EEENS1_21CollectiveEpilogueFwdINS6_IJSA_SB_SA_EEES9_NS_10bfloat16_tESF_Li256ELb0ELb1ELb1ELb1EEENS1_19SingleTileSchedulerILb0ELb1ELb1ELi128EEEEEEEEEvNT_6ParamsE)
        /*0e10*/ 	.short	0x0210
        /*0e12*/ 	.short	0x0a70


	//----- nvinfo : EIATTR_SW_WAR
	.align		4
.L_702:
        /*0e14*/ 	.byte	0x04, 0x36
        /*0e16*/ 	.short	(.L_704 - .L_703)
.L_703:
        /*0e18*/ 	.word	0x00000008
.L_704:


//--------------------- .nv.info._ZN7cutlass13device_kernelIN5flash11enable_sm90INS1_16FlashAttnFwdSm90INS1_25CollectiveMainloopFwdSm90ILi2EN4cute5tupleIJNS5_1CILi1EEES8_S8_EEENS6_IJNS7_ILi128EEESA_NS7_ILi192EEEEEELi192ENS_12float_e4m3_tEfNS_4arch4Sm90ELb0ELb1ELb1ELb1ELb1ELb0ELb0ELb1ELb1ELb1ELb1ELb0EEENS1_21CollectiveEpilogueFwdINS6_IJSA_SB_SA_EEES9_NS_10bfloat16_tESF_Li256ELb1ELb1ELb1ELb1EEENS1_36VarlenDynamicPersistentTileSchedulerILi128ELi128ELi256ELi128ELb1ELb1ELb1ELb1ELb0ELb1EEEEEEEEEvNT_6ParamsE --------------------------
	.section	.nv.info._ZN7cutlass13device_kernelIN5flash11enable_sm90INS1_16FlashAttnFwdSm90INS1_25CollectiveMainloopFwdSm90ILi2EN4cute5tupleIJNS5_1CILi1EEES8_S8_EEENS6_IJNS7_ILi128EEESA_NS7_ILi192EEEEEELi192ENS_12float_e4m3_tEfNS_4arch4Sm90ELb0ELb1ELb1ELb1ELb1ELb0ELb0ELb1ELb1ELb1ELb1ELb0EEENS1_21CollectiveEpilogueFwdINS6_IJSA_SB_SA_EEES9_NS_10bfloat16_tESF_Li256ELb1ELb1ELb1ELb1EEENS1_36VarlenDynamicPersistentTileSchedulerILi128ELi128ELi256ELi128ELb1ELb1ELb1ELb1ELb0ELb1EEEEEEEEEvNT_6ParamsE,"",@"SHT_CUDA_INFO"
	.sectionflags	@""
	.align	4


	//----- nvinfo : EIATTR_CUDA_API_VERSION
	.align		4
        /*0000*/ 	.byte	0x04, 0x37
        /*0002*/ 	.short	(.L_706 - .L_705)
.L_705:
        /*0004*/ 	.word	0x00000082


	//----- nvinfo : EIATTR_KPARAM_INFO
	.align		4
.L_706:
        /*0008*/ 	.byte	0x04, 0x17
        /*000a*/ 	.short	(.L_708 - .L_707)
.L_707:
        /*000c*/ 	.word	0x00000000
        /*0010*/ 	.short	0x0000
        /*0012*/ 	.short	0x0070
        /*0014*/ 	.byte	0x00, 0xf0, 0x01, 0x2a


	//----- nvinfo : EIATTR_SPARSE_MMA_MASK
	.align		4
.L_708:
        /*0018*/ 	.byte	0x03, 0x50
        /*001a*/ 	.short	0x0000


	//----- nvinfo : EIATTR_MAXREG_COUNT
	.align		4
        /*001c*/ 	.byte	0x03, 0x1b
        /*001e*/ 	.short	0x00a8


	//----- nvinfo : EIATTR_NUM_BARRIERS
	.align		4
        /*0020*/ 	.byte	0x02, 0x4c
        /*0022*/ 	.byte	0x10
	.zero		1


	//----- nvinfo : EIATTR_EXTERNS
	.align		4
        /*0024*/ 	.byte	0x04, 0x0f
        /*0026*/ 	.short	(.L_710 - .L_709)


	//   ....[0]....
	.align		4
.L_709:
        /*0028*/ 	.word	index@(__assertfail)


	//----- nvinfo : EIATTR_ANNOTATIONS
	.align		4
.L_710:
        /*002c*/ 	.byte	0x04, 0x55
        /*002e*/ 	.short	(.L_712 - .L_711)


	//   ....[0]....
.L_711:
        /* <DEDUP_REMOVED lines=8> */


	//----- nvinfo : EIATTR_MERCURY_ISA_VERSION
	.align		4
.L_712:
        /*00a0*/ 	.byte	0x03, 0x5f
        /*00a2*/ 	.short	0x0101


	//----- nvinfo : EIATTR_UNUSED_LOAD_BYTE_OFFSET
	.align		4
        /*00a4*/ 	.byte	0x04, 0x44
        /*00a6*/ 	.short	(.L_714 - .L_713)


	//   ....[0]....
.L_713:
        /*00a8*/ 	.word	0x00000980
        /*00ac*/ 	.word	0x0000fff0


	//   ....[1]....
        /*00b0*/ 	.word	0x00011360
        /*00b4*/ 	.word	0x0000fff0


	//----- nvinfo : EIATTR_INT_WARP_WIDE_INSTR_OFFSETS
	.align		4
.L_714:
        /*00b8*/ 	.byte	0x04, 0x31
        /*00ba*/ 	.short	(.L_716 - .L_715)


	//   ....[0]....
.L_715:
        /*00bc*/ 	.word	0x000000c0


	//   ....[1]....
        /*00c0*/ 	.word	0x000000d0


	//   ....[2]....
        /*00c4*/ 	.word	0x00000170


	//   ....[3]....
        /*00c8*/ 	.word	0x000181b0


	//   ....[4]....
        /*00cc*/ 	.word	0x00018240


	//   ....[5]....
        /*00d0*/ 	.word	0x0001b7a0


	//   ....[6]....
        /*00d4*/ 	.word	0x0001b830


	//----- nvinfo : EIATTR_COOP_GROUP_MASK_REGIDS
	.align		4
.L_716:
        /*00d8*/ 	.byte	0x04, 0x29
        /*00da*/ 	.short	(.L_718 - .L_717)


	//   ....[0]....
.L_717:
        /*00dc*/ 	.word	0xffffffff


	//   ....[1]....
        /*00e0*/ 	.word	0xffffffff


	//   ....[2]....
        /*00e4*/ 	.word	0xffffffff


	//   ....[3]....
        /*00e8*/ 	.word	0xffffffff


	//   ....[4]....
        /*00ec*/ 	.word	0xffffffff


	//   ....[5]....
        /*00f0*/ 	.word	0xffffffff


	//   ....[6]....
        /*00f4*/ 	.word	0xffffffff


	//   ....[7]....
        /*00f8*/ 	.word	0xffffffff


	//   ....[8]....
        /*00fc*/ 	.word	0xffffffff


	//   ....[9]....
        /*0100*/ 	.word	0xffffffff


	//   ....[10]....
        /*0104*/ 	.word	0xffffffff


	//   ....[11]....
        /*0108*/ 	.word	0xffffffff


	//   ....[12]....
        /*010c*/ 	.word	0xffffffff


	//   ....[13]....
        /*0110*/ 	.word	0xffffffff


	//   ....[14]....
        /*0114*/ 	.word	0xffffffff


	//   ....[15]....
        /*0118*/ 	.word	0xffffffff


	//   ....[16]....
        /*011c*/ 	.word	0xffffffff


	//   ....[17]....
        /*0120*/ 	.word	0xffffffff


	//   ....[18]....
        /*0124*/ 	.word	0xffffffff


	//   ....[19]....
        /*0128*/ 	.word	0xffffffff


	//   ....[20]....
        /*012c*/ 	.word	0xffffffff


	//   ....[21]....
        /*0130*/ 	.word	0xffffffff


	//   ....[22]....
        /*0134*/ 	.word	0xffffffff


	//   ....[23]....
        /*0138*/ 	.word	0xffffffff


	//   ....[24]....
        /*013c*/ 	.word	0xffffffff


	//   ....[25]....
        /*0140*/ 	.word	0xffffffff


	//   ....[26]....
        /*0144*/ 	.word	0xffffffff


	//   ....[27]....
        /*0148*/ 	.word	0xffffffff


	//   ....[28]....
        /*014c*/ 	.word	0xffffffff


	//   ....[29]....
        /*0150*/ 	.word	0xffffffff


	//   ....[30]....
        /*0154*/ 	.word	0xffffffff


	//   ....[31]....
        /*0158*/ 	.word	0xffffffff


	//   ....[32]....
        /*015c*/ 	.word	0xffffffff


	//   ....[33]....
        /*0160*/ 	.word	0xffffffff


	//   ....[34]....
        /*0164*/ 	.word	0xffffffff


	//   ....[35]....
        /*0168*/ 	.word	0xffffffff


	//   ....[36]....
        /*016c*/ 	.word	0xffffffff


	//   ....[37]....
        /*0170*/ 	.word	0xffffffff


	//   ....[38]....
        /*0174*/ 	.word	0xffffffff


	//   ....[39]....
        /*0178*/ 	.word	0xffffffff


	//   ....[40]....
        /*017c*/ 	.word	0xffffffff


	//   ....[41]....
        /*0180*/ 	.word	0xffffffff


	//   ....[42]....
        /*0184*/ 	.word	0xffffffff


	//   ....[43]....
        /*0188*/ 	.word	0xffffffff


	//   ....[44]....
        /*018c*/ 	.word	0xffffffff


	//   ....[45]....
        /*0190*/ 	.word	0xffffffff


	//   ....[46]....
        /*0194*/ 	.word	0xffffffff


	//   ....[47]....
        /*0198*/ 	.word	0xffffffff


	//   ....[48]....
        /*019c*/ 	.word	0xffffffff


	//   ....[49]....
        /*01a0*/ 	.word	0xffffffff


	//   ....[50]....
        /*01a4*/ 	.word	0xffffffff


	//   ....[51]....
        /*01a8*/ 	.word	0xffffffff


	//   ....[52]....
        /*01ac*/ 	.word	0xffffffff


	//   ....[53]....
        /*01b0*/ 	.word	0xffffffff


	//   ....[54]....
        /*01b4*/ 	.word	0xffffffff


	//   ....[55]....
        /*01b8*/ 	.word	0xffffffff


	//   ....[56]....
        /*01bc*/ 	.word	0xffffffff


	//   ....[57]....
        /*01c0*/ 	.word	0xffffffff


	//   ....[58]....
        /*01c4*/ 	.word	0xffffffff


	//   ....[59]....
        /*01c8*/ 	.word	0xffffffff


	//   ....[60]....
        /*01cc*/ 	.word	0xffffffff


	//   ....[61]....
        /*01d0*/ 	.word	0xffffffff


	//   ....[62]....
        /*01d4*/ 	.word	0xffffffff


	//   ....[63]....
        /*01d8*/ 	.word	0xffffffff


	//   ....[64]....
        /*01dc*/ 	.word	0xffffffff


	//   ....[65]....
        /*01e0*/ 	.word	0xffffffff


	//   ....[66]....
        /*01e4*/ 	.word	0xffffffff


	//   ....[67]....
        /*01e8*/ 	.word	0xffffffff


	//   ....[68]....
        /*01ec*/ 	.word	0xffffffff


	//   ....[69]....
        /*01f0*/ 	.word	0xffffffff


	//   ....[70]....
        /*01f4*/ 	.word	0xffffffff


	//   ....[71]....
        /*01f8*/ 	.word	0xffffffff


	//   ....[72]....
        /*01fc*/ 	.word	0xffffffff


	//   ....[73]....
        /*0200*/ 	.word	0xffffffff


	//   ....[74]....
        /*0204*/ 	.word	0xffffffff


	//   ....[75]....
        /*0208*/ 	.word	0xffffffff


	//   ....[76]....
        /*020c*/ 	.word	0xffffffff


	//   ....[77]....
        /*0210*/ 	.word	0xffffffff


	//   ....[78]....
        /*0214*/ 	.word	0xffffffff


	//   ....[79]....
        /*0218*/ 	.word	0xffffffff


	//   ....[80]....
        /*021c*/ 	.word	0xffffffff


	//   ....[81]....
        /*0220*/ 	.word	0xffffffff


	//   ....[82]....
        /*0224*/ 	.word	0xffffffff


	//   ....[83]....
        /*0228*/ 	.word	0xffffffff


	//   ....[84]....
        /*022c*/ 	.word	0xffffffff


	//   ....[85]....
        /*0230*/ 	.word	0xffffffff


	//   ....[86]....
        /*0234*/ 	.word	0xffffffff


	//   ....[87]....
        /*0238*/ 	.word	0xffffffff


	//   ....[88]....
        /*023c*/ 	.word	0xffffffff


	//   ....[89]....
        /*0240*/ 	.word	0xffffffff


	//   ....[90]....
        /*0244*/ 	.word	0xffffffff


	//   ....[91]....
        /*0248*/ 	.word	0xffffffff


	//   ....[92]....
        /*024c*/ 	.word	0xffffffff


	//   ....[93]....
        /*0250*/ 	.word	0xffffffff


	//   ....[94]....
        /*0254*/ 	.word	0xffffffff


	//   ....[95]....
        /*0258*/ 	.word	0xffffffff


	//   ....[96]....
        /*025c*/ 	.word	0xffffffff


	//   ....[97]....
        /*0260*/ 	.word	0xffffffff


	//   ....[98]....
        /*0264*/ 	.word	0xffffffff


	//   ....[99]....
        /*0268*/ 	.word	0xffffffff


	//   ....[100]....
        /*026c*/ 	.word	0xffffffff


	//   ....[101]....
        /*0270*/ 	.word	0xffffffff


	//   ....[102]....
        /*0274*/ 	.word	0xffffffff


	//   ....[103]....
        /*0278*/ 	.word	0xffffffff


	//   ....[104]....
        /*027c*/ 	.word	0xffffffff


	//   ....[105]....
        /*0280*/ 	.word	0xffffffff


	//   ....[106]....
        /*0284*/ 	.word	0xffffffff


	//   ....[107]....
        /*0288*/ 	.word	0xffffffff


	//   ....[108]....
        /*028c*/ 	.word	0xffffffff


	//   ....[109]....
        /*0290*/ 	.word	0xffffffff


	//   ....[110]....
        /*0294*/ 	.word	0xffffffff


	//   ....[111]....
        /*0298*/ 	.word	0xffffffff


	//   ....[112]....
        /*029c*/ 	.word	0xffffffff


	//   ....[113]....
        /*02a0*/ 	.word	0xffffffff


	//   ....[114]....
        /*02a4*/ 	.word	0xffffffff


	//   ....[115]....
        /*02a8*/ 	.word	0xffffffff


	//   ....[116]....
        /*02ac*/ 	.word	0xffffffff


	//   ....[117]....
        /*02b0*/ 	.word	0xffffffff


	//   ....[118]....
        /*02b4*/ 	.word	0xffffffff


	//   ....[119]....
        /*02b8*/ 	.word	0xffffffff


	//   ....[120]....
        /*02bc*/ 	.word	0xffffffff


	//   ....[121]....
        /*02c0*/ 	.word	0xffffffff


	//   ....[122]....
        /*02c4*/ 	.word	0xffffffff


	//   ....[123]....
        /*02c8*/ 	.word	0xffffffff


	//   ....[124]....
        /*02cc*/ 	.word	0xffffffff


	//   ....[125]....
        /*02d0*/ 	.word	0xffffffff


	//   ....[126]....
        /*02d4*/ 	.word	0xffffffff


	//   ....[127]....
        /*02d8*/ 	.word	0xffffffff


	//   ....[128]....
        /*02dc*/ 	.word	0xffffffff


	//   ....[129]....
        /*02e0*/ 	.word	0xffffffff


	//   ....[130]....
        /*02e4*/ 	.word	0xffffffff


	//   ....[131]....
        /*02e8*/ 	.word	0xffffffff


	//   ....[132]....
        /*02ec*/ 	.word	0xffffffff


	//   ....[133]....
        /*02f0*/ 	.word	0xffffffff


	//   ....[134]....
        /*02f4*/ 	.word	0xffffffff


	//   ....[135]....
        /*02f8*/ 	.word	0xffffffff


	//   ....[136]....
        /*02fc*/ 	.word	0xffffffff


	//   ....[137]....
        /*0300*/ 	.word	0xffffffff


	//   ....[138]....
        /*0304*/ 	.word	0xffffffff


	//   ....[139]....
        /*0308*/ 	.word	0xffffffff


	//   ....[140]....
        /*030c*/ 	.word	0xffffffff


	//   ....[141]....
        /*0310*/ 	.word	0xffffffff


	//   ....[142]....
        /*0314*/ 	.word	0xffffffff


	//   ....[143]....
        /*0318*/ 	.word	0xffffffff


	//   ....[144]....
        /*031c*/ 	.word	0xffffffff


	//   ....[145]....
        /*0320*/ 	.word	0xffffffff


	//   ....[146]....
        /*0324*/ 	.word	0xffffffff


	//   ....[147]....
        /*0328*/ 	.word	0xffffffff


	//   ....[148]....
        /*032c*/ 	.word	0xffffffff


	//   ....[149]....
        /*0330*/ 	.word	0xffffffff


	//   ....[150]....
        /*0334*/ 	.word	0xffffffff


	//   ....[151]....
        /*0338*/ 	.word	0xffffffff


	//   ....[152]....
        /*033c*/ 	.word	0xffffffff


	//   ....[153]....
        /*0340*/ 	.word	0xffffffff


	//   ....[154]....
        /*0344*/ 	.word	0xffffffff


	//   ....[155]....
        /*0348*/ 	.word	0xffffffff


	//   ....[156]....
        /*034c*/ 	.word	0xffffffff


	//   ....[157]....
        /*0350*/ 	.word	0xffffffff


	//   ....[158]....
        /*0354*/ 	.word	0xffffffff


	//   ....[159]....
        /*0358*/ 	.word	0xffffffff


	//   ....[160]....
        /*035c*/ 	.word	0xffffffff


	//   ....[161]....
        /*0360*/ 	.word	0xffffffff


	//   ....[162]....
        /*0364*/ 	.word	0xffffffff


	//   ....[163]....
        /*0368*/ 	.word	0xffffffff


	//   ....[164]....
        /*036c*/ 	.word	0xffffffff


	//   ....[165]....
        /*0370*/ 	.word	0xffffffff


	//   ....[166]....
        /*0374*/ 	.word	0xffffffff


	//   ....[167]....
        /*0378*/ 	.word	0xffffffff


	//   ....[168]....
        /*037c*/ 	.word	0xffffffff


	//   ....[169]....
        /*0380*/ 	.word	0xffffffff


	//   ....[170]....
        /*0384*/ 	.word	0xffffffff


	//   ....[171]....
        /*0388*/ 	.word	0xffffffff


	//   ....[172]....
        /*038c*/ 	.word	0xffffffff


	//   ....[173]....
        /*0390*/ 	.word	0xffffffff


	//   ....[174]....
        /*0394*/ 	.word	0xffffffff


	//   ....[175]....
        /*0398*/ 	.word	0xffffffff


	//   ....[176]....
        /*039c*/ 	.word	0xffffffff


	//   ....[177]....
        /*03a0*/ 	.word	0xffffffff


	//   ....[178]....
        /*03a4*/ 	.word	0xffffffff


	//   ....[179]....
        /*03a8*/ 	.word	0xffffffff


	//   ....[180]....
        /*03ac*/ 	.word	0xffffffff


	//   ....[181]....
        /*03b0*/ 	.word	0xffffffff


	//   ....[182]....
        /*03b4*/ 	.word	0xffffffff


	//   ....[183]....
        /*03b8*/ 	.word	0xffffffff


	//   ....[184]....
        /*03bc*/ 	.word	0xffffffff


	//   ....[185]....
        /*03c0*/ 	.word	0xffffffff


	//   ....[186]....
        /*03c4*/ 	.word	0xffffffff


	//   ....[187]....
        /*03c8*/ 	.word	0xffffffff


	//   ....[188]....
        /*03cc*/ 	.word	0xffffffff


	//   ....[189]....
        /*03d0*/ 	.word	0xffffffff


	//   ....[190]....
        /*03d4*/ 	.word	0xffffffff


	//   ....[191]....
        /*03d8*/ 	.word	0xffffffff


	//   ....[192]....
        /*03dc*/ 	.word	0xffffffff


	//   ....[193]....
        /*03e0*/ 	.word	0xffffffff


	//   ....[194]....
        /*03e4*/ 	.word	0xffffffff


	//   ....[195]....
        /*03e8*/ 	.word	0xffffffff


	//   ....[196]....
        /*03ec*/ 	.word	0xffffffff


	//   ....[197]....
        /*03f0*/ 	.word	0xffffffff


	//   ....[198]....
        /*03f4*/ 	.word	0xffffffff


	//   ....[199]....
        /*03f8*/ 	.word	0xffffffff


	//   ....[200]....
        /*03fc*/ 	.word	0xffffffff


	//   ....[201]....
        /*0400*/ 	.word	0xffffffff


	//   ....[202]....
        /*0404*/ 	.word	0xffffffff


	//   ....[203]....
        /*0408*/ 	.word	0xffffffff


	//   ....[204]....
        /*040c*/ 	.word	0xffffffff


	//   ....[205]....
        /*0410*/ 	.word	0xffffffff


	//   ....[206]....
        /*0414*/ 	.word	0xffffffff


	//   ....[207]....
        /*0418*/ 	.word	0xffffffff


	//   ....[208]....
        /*041c*/ 	.word	0xffffffff


	//   ....[209]....
        /*0420*/ 	.word	0xffffffff


	//   ....[210]....
        /*0424*/ 	.word	0xffffffff


	//   ....[211]....
        /*0428*/ 	.word	0xffffffff


	//   ....[212]....
        /*042c*/ 	.word	0xffffffff


	//   ....[213]....
        /*0430*/ 	.word	0xffffffff


	//   ....[214]....
        /*0434*/ 	.word	0xffffffff


	//   ....[215]....
        /*0438*/ 	.word	0xffffffff


	//   ....[216]....
        /*043c*/ 	.word	0xffffffff


	//   ....[217]....
        /*0440*/ 	.word	0xffffffff


	//   ....[218]....
        /*0444*/ 	.word	0xffffffff


	//   ....[219]....
        /*0448*/ 	.word	0xffffffff


	//   ....[220]....
        /*044c*/ 	.word	0xffffffff


	//   ....[221]....
        /*0450*/ 	.word	0xffffffff


	//   ....[222]....
        /*0454*/ 	.word	0xffffffff


	//   ....[223]....
        /*0458*/ 	.word	0xffffffff


	//   ....[224]....
        /*045c*/ 	.word	0xffffffff


	//   ....[225]....
        /*0460*/ 	.word	0xffffffff


	//   ....[226]....
        /*0464*/ 	.word	0xffffffff


	//   ....[227]....
        /*0468*/ 	.word	0xffffffff


	//   ....[228]....
        /*046c*/ 	.word	0xffffffff


	//   ....[229]....
        /*0470*/ 	.word	0x0500000f


	//   ....[230]....
        /*0474*/ 	.word	0x0500000f


	//   ....[231]....
        /*0478*/ 	.word	0x0500000f


	//   ....[232]....
        /*047c*/ 	.word	0x0500000f


	//   ....[233]....
        /*0480*/ 	.word	0x0500000f


	//   ....[234]....
        /*0484*/ 	.word	0x0500000f


	//   ....[235]....
        /*0488*/ 	.word	0x0500000f


	//   ....[236]....
        /*048c*/ 	.word	0x0500000f


	//   ....[237]....
        /*0490*/ 	.word	0x0500000f


	//   ....[238]....
        /*0494*/ 	.word	0x0500000f


	//   ....[239]....
        /*0498*/ 	.word	0x0500000f


	//   ....[240]....
        /*049c*/ 	.word	0x0500000f


	//   ....[241]....
        /*04a0*/ 	.word	0x0500000f


	//   ....[242]....
        /*04a4*/ 	.word	0x0500000f


	//   ....[243]....
        /*04a8*/ 	.word	0x0500000f


	//   ....[244]....
        /*04ac*/ 	.word	0x0500000f


	//   ....[245]....
        /*04b0*/ 	.word	0x0500000f


	//   ....[246]....
        /*04b4*/ 	.word	0x0500000f


	//   ....[247]....
        /*04b8*/ 	.word	0x0500000f


	//   ....[248]....
        /*04bc*/ 	.word	0x0500000f


	//   ....[249]....
        /*04c0*/ 	.word	0x0500000f


	//   ....[250]....
        /*04c4*/ 	.word	0x0500000f


	//   ....[251]....
        /*04c8*/ 	.word	0x0500000f


	//   ....[252]....
        /*04cc*/ 	.word	0x0500000f


	//   ....[253]....
        /*04d0*/ 	.word	0x0500000f


	//   ....[254]....
        /*04d4*/ 	.word	0x0500000f


	//   ....[255]....
        /*04d8*/ 	.word	0x0500000f


	//   ....[0]....
        /*04dc*/ 	.word	0x0500000f


	//   ....[1]....
        /*04e0*/ 	.word	0x0500000f


	//   ....[2]....
        /*04e4*/ 	.word	0x0500000f


	//   ....[3]....
        /*04e8*/ 	.word	0x0500000f


	//   ....[4]....
        /*04ec*/ 	.word	0x0500000f


	//   ....[5]....
        /*04f0*/ 	.word	0x0500000f


	//   ....[6]....
        /*04f4*/ 	.word	0x0500000f


	//   ....[7]....
        /*04f8*/ 	.word	0x0500000f


	//   ....[8]....
        /*04fc*/ 	.word	0x0500000f


	//   ....[9]....
        /*0500*/ 	.word	0x0500000f


	//   ....[10]....
        /*0504*/ 	.word	0x0500000f


	//   ....[11]....
        /*0508*/ 	.word	0x0500000f


	//   ....[12]....
        /*050c*/ 	.word	0x0500000f


	//   ....[13]....
        /*0510*/ 	.word	0x0500000f


	//   ....[14]....
        /*0514*/ 	.word	0x0500000f


	//----- nvinfo : EIATTR_COOP_GROUP_INSTR_OFFSETS
	.align		4
.L_718:
        /*0518*/ 	.byte	0x04, 0x28
        /*051a*/ 	.short	(.L_720 - .L_719)


	//   ....[0]....
.L_719:
        /*051c*/ 	.word	0x00000080


	//   ....[1]....
        /*0520*/ 	.word	0x00000090


	//   ....[2]....
        /*0524*/ 	.word	0x000002d0


	//   ....[3]....
        /*0528*/ 	.word	0x00000430


	//   ....[4]....
        /*052c*/ 	.word	0x00000550


	//   ....[5]....
        /*0530*/ 	.word	0x000006b0


	//   ....[6]....
        /*0534*/ 	.word	0x000020e0


	//   ....[7]....
        /*0538*/ 	.word	0x00002b30


	//   ....[8]....
        /*053c*/ 	.word	0x000034e0


	//   ....[9]....
        /*0540*/ 	.word	0x00004730


	//   ....[10]....
        /*0544*/ 	.word	0x00004a20


	//   ....[11]....
        /*0548*/ 	.word	0x00005010


	//   ....[12]....
        /*054c*/ 	.word	0x00005060


	//   ....[13]....
        /*0550*/ 	.word	0x00006c20


	//   ....[14]....
        /*0554*/ 	.word	0x00007510


	//   ....[15]....
        /*0558*/ 	.word	0x00008500


	//   ....[16]....
        /*055c*/ 	.word	0x00008620


	//   ....[17]....
        /*0560*/ 	.word	0x00008c50


	//   ....[18]....
        /*0564*/ 	.word	0x00008cb0


	//   ....[19]....
        /*0568*/ 	.word	0x0000b050


	//   ....[20]....
        /*056c*/ 	.word	0x0000b0b0


	//   ....[21]....
        /*0570*/ 	.word	0x0000b520


	//   ....[22]....
        /*0574*/ 	.word	0x0000b540


	//   ....[23]....
        /*0578*/ 	.word	0x0000d350


	//   ....[24]....
        /*057c*/ 	.word	0x0000dc40


	//   ....[25]....
        /*0580*/ 	.word	0x0000ec30


	//   ....[26]....
        /*0584*/ 	.word	0x0000ed50


	//   ....[27]....
        /*0588*/ 	.word	0x0000f370


	//   ....[28]....
        /*058c*/ 	.word	0x0000f3d0


	//   ....[29]....
        /*0590*/ 	.word	0x000109f0


	//   ....[30]....
        /*0594*/ 	.word	0x00010a00


	//   ....[31]....
        /*0598*/ 	.word	0x00010a30


	//   ....[32]....
        /*059c*/ 	.word	0x00010a40


	//   ....[33]....
        /*05a0*/ 	.word	0x00011ae0


	//   ....[34]....
        /*05a4*/ 	.word	0x00011af0


	//   ....[35]....
        /*05a8*/ 	.word	0x00011b00


	//   ....[36]....
        /*05ac*/ 	.word	0x00011b20


	//   ....[37]....
        /*05b0*/ 	.word	0x00011b40


	//   ....[38]....
        /*05b4*/ 	.word	0x00011b70


	//   ....[39]....
        /*05b8*/ 	.word	0x00011c30


	//   ....[40]....
        /*05bc*/ 	.word	0x00011c60


	//   ....[41]....
        /*05c0*/ 	.word	0x00011d50


	//   ....[42]....
        /*05c4*/ 	.word	0x00011d80


	//   ....[43]....
        /*05c8*/ 	.word	0x00011db0


	//   ....[44]....
        /*05cc*/ 	.word	0x00011de0


	//   ....[45]....
        /*05d0*/ 	.word	0x00011e10


	//   ....[46]....
        /*05d4*/ 	.word	0x00011e40


	//   ....[47]....
        /*05d8*/ 	.word	0x00011e70


	//   ....[48]....
        /*05dc*/ 	.word	0x00011ea0


	//   ....[49]....
        /*05e0*/ 	.word	0x00011ed0


	//   ....[50]....
        /*05e4*/ 	.word	0x00011f00


	//   ....[51]....
        /*05e8*/ 	.word	0x00011f30


	//   ....[52]....
        /*05ec*/ 	.word	0x00011f60


	//   ....[53]....
        /*05f0*/ 	.word	0x00011f90


	//   ....[54]....
        /*05f4*/ 	.word	0x00011fc0


	//   ....[55]....
        /*05f8*/ 	.word	0x00011ff0


	//   ....[56]....
        /*05fc*/ 	.word	0x00012020


	//   ....[57]....
        /*0600*/ 	.word	0x00012050


	//   ....[58]....
        /*0604*/ 	.word	0x00012080


	//   ....[59]....
        /*0608*/ 	.word	0x000120b0


	//   ....[60]....
        /*060c*/ 	.word	0x000120e0


	//   ....[61]....
        /*0610*/ 	.word	0x00012110


	//   ....[62]....
        /*0614*/ 	.word	0x00012130


	//   ....[63]....
        /*0618*/ 	.word	0x00012140


	//   ....[64]....
        /*061c*/ 	.word	0x00012150


	//   ....[65]....
        /*0620*/ 	.word	0x00012180


	//   ....[66]....
        /*0624*/ 	.word	0x000121b0


	//   ....[67]....
        /*0628*/ 	.word	0x000121c0


	//   ....[68]....
        /*062c*/ 	.word	0x000121d0


	//   ....[69]....
        /*0630*/ 	.word	0x000121e0


	//   ....[70]....
        /*0634*/ 	.word	0x000121f0


	//   ....[71]....
        /*0638*/ 	.word	0x00012220


	//   ....[72]....
        /*063c*/ 	.word	0x00012230


	//   ....[73]....
        /*0640*/ 	.word	0x00012260


	//   ....[74]....
        /*0644*/ 	.word	0x00012270


	//   ....[75]....
        /*0648*/ 	.word	0x00012280


	//   ....[76]....
        /*064c*/ 	.word	0x00012290


	//   ....[77]....
        /*0650*/ 	.word	0x000122a0


	//   ....[78]....
        /*0654*/ 	.word	0x000122b0


	//   ....[79]....
        /*0658*/ 	.word	0x000122e0


	//   ....[80]....
        /*065c*/ 	.word	0x000122f0


	//   ....[81]....
        /*0660*/ 	.word	0x00012300


	//   ....[82]....
        /*0664*/ 	.word	0x00012310


	//   ....[83]....
        /*0668*/ 	.word	0x00012320


	//   ....[84]....
        /*066c*/ 	.word	0x00012330


	//   ....[85]....
        /*0670*/ 	.word	0x00012350


	//   ....[86]....
        /*0674*/ 	.word	0x00012360


	//   ....[87]....
        /*0678*/ 	.word	0x00012390


	//   ....[88]....
        /*067c*/ 	.word	0x000123c0


	//   ....[89]....
        /*0680*/ 	.word	0x000123e0


	//   ....[90]....
        /*0684*/ 	.word	0x000123f0


	//   ....[91]....
        /*0688*/ 	.word	0x00012420


	//   ....[92]....
        /*068c*/ 	.word	0x00012450


	//   ....[93]....
        /*0690*/ 	.word	0x00012480


	//   ....[94]....
        /*0694*/ 	.word	0x00012490


	//   ....[95]....
        /*0698*/ 	.word	0x000124a0


	//   ....[96]....
        /*069c*/ 	.word	0x000124c0


	//   ....[97]....
        /*06a0*/ 	.word	0x000124f0


	//   ....[98]....
        /*06a4*/ 	.word	0x00012500


	//   ....[99]....
        /*06a8*/ 	.word	0x00012530


	//   ....[100]....
        /*06ac*/ 	.word	0x00012560


	//   ....[101]....
        /*06b0*/ 	.word	0x00012590


	//   ....[102]....
        /*06b4*/ 	.word	0x000125c0


	//   ....[103]....
        /*06b8*/ 	.word	0x000125f0


	//   ....[104]....
        /*06bc*/ 	.word	0x00012620


	//   ....[105]....
        /*06c0*/ 	.word	0x00012650


	//   ....[106]....
        /*06c4*/ 	.word	0x00012660


	//   ....[107]....
        /*06c8*/ 	.word	0x00012670


	//   ....[108]....
        /*06cc*/ 	.word	0x00012680


	//   ....[109]....
        /*06d0*/ 	.word	0x00012690


	//   ....[110]....
        /*06d4*/ 	.word	0x000126a0


	//   ....[111]....
        /*06d8*/ 	.word	0x000126b0


	//   ....[112]....
        /*06dc*/ 	.word	0x000126c0


	//   ....[113]....
        /*06e0*/ 	.word	0x000126f0


	//   ....[114]....
        /*06e4*/ 	.word	0x00012720


	//   ....[115]....
        /*06e8*/ 	.word	0x00012750


	//   ....[116]....
        /*06ec*/ 	.word	0x00012780


	//   ....[117]....
        /*06f0*/ 	.word	0x000127b0


	//   ....[118]....
        /*06f4*/ 	.word	0x000127e0


	//   ....[119]....
        /*06f8*/ 	.word	0x00012810


	//   ....[120]....
        /*06fc*/ 	.word	0x00012840


	//   ....[121]....
        /*0700*/ 	.word	0x00012870


	//   ....[122]....
        /*0704*/ 	.word	0x000128a0


	//   ....[123]....
        /*0708*/ 	.word	0x000128d0


	//   ....[124]....
        /*070c*/ 	.word	0x00012900


	//   ....[125]....
        /*0710*/ 	.word	0x00012930


	//   ....[126]....
        /*0714*/ 	.word	0x00012960


	//   ....[127]....
        /*0718*/ 	.word	0x00012990


	//   ....[128]....
        /*071c*/ 	.word	0x000129c0


	//   ....[129]....
        /*0720*/ 	.word	0x00013400


	//   ....[130]....
        /*0724*/ 	.word	0x00013420


	//   ....[131]....
        /*0728*/ 	.word	0x00013430


	//   ....[132]....
        /*072c*/ 	.word	0x00013440


	//   ....[133]....
        /*0730*/ 	.word	0x00013d20


	//   ....[134]....
        /*0734*/ 	.word	0x00013d40


	//   ....[135]....
        /*0738*/ 	.word	0x00013e70


	//   ....[136]....
        /*073c*/ 	.word	0x00013e90


	//   ....[137]....
        /*0740*/ 	.word	0x00013f90


	//   ....[138]....
        /*0744*/ 	.word	0x00013fb0


	//   ....[139]....
        /*0748*/ 	.word	0x000140c0


	//   ....[140]....
        /*074c*/ 	.word	0x000140e0


	//   ....[141]....
        /*0750*/ 	.word	0x000145f0


	//   ....[142]....
        /*0754*/ 	.word	0x00014600


	//   ....[143]....
        /*0758*/ 	.word	0x00014c40


	//   ....[144]....
        /*075c*/ 	.word	0x00014c50


	//   ....[145]....
        /*0760*/ 	.word	0x00015bb0


	//   ....[146]....
        /*0764*/ 	.word	0x00015be0


	//   ....[147]....
        /*0768*/ 	.word	0x00015d00


	//   ....[148]....
        /*076c*/ 	.word	0x00015d20


	//   ....[149]....
        /*0770*/ 	.word	0x00015e20


	//   ....[150]....
        /*0774*/ 	.word	0x00015e40


	//   ....[151]....
        /*0778*/ 	.word	0x00015f50


	//   ....[152]....
        /*077c*/ 	.word	0x00015f70


	//   ....[153]....
        /*0780*/ 	.word	0x00016100


	//   ....[154]....
        /*0784*/ 	.word	0x000162e0


	//   ....[155]....
        /*0788*/ 	.word	0x00016310


	//   ....[156]....
        /*078c*/ 	.word	0x00016340


	//   ....[157]....
        /*0790*/ 	.word	0x00016370


	//   ....[158]....
        /*0794*/ 	.word	0x000163a0


	//   ....[159]....
        /*0798*/ 	.word	0x000163f0


	//   ....[160]....
        /*079c*/ 	.word	0x00016570


	//   ....[161]....
        /*07a0*/ 	.word	0x000165a0


	//   ....[162]....
        /*07a4*/ 	.word	0x000165d0


	//   ....[163]....
        /*07a8*/ 	.word	0x00016600


	//   ....[164]....
        /*07ac*/ 	.word	0x00016630


	//   ....[165]....
        /*07b0*/ 	.word	0x00016660


	//   ....[166]....
        /*07b4*/ 	.word	0x00016710


	//   ....[167]....
        /*07b8*/ 	.word	0x00016770


	//   ....[168]....
        /*07bc*/ 	.word	0x00016780


	//   ....[169]....
        /*07c0*/ 	.word	0x000167d0


	//   ....[170]....
        /*07c4*/ 	.word	0x00018dc0


	//   ....[171]....
        /*07c8*/ 	.word	0x00018df0


	//   ....[172]....
        /*07cc*/ 	.word	0x00018f10


	//   ....[173]....
        /*07d0*/ 	.word	0x00018f20


	//   ....[174]....
        /*07d4*/ 	.word	0x00018fb0


	//   ....[175]....
        /*07d8*/ 	.word	0x00018fc0


	//   ....[176]....
        /*07dc*/ 	.word	0x00018fd0


	//   ....[177]....
        /*07e0*/ 	.word	0x00019070


	//   ....[178]....
        /*07e4*/ 	.word	0x000193d0


	//   ....[179]....
        /*07e8*/ 	.word	0x000193f0


	//   ....[180]....
        /*07ec*/ 	.word	0x00019490


	//   ....[181]....
        /*07f0*/ 	.word	0x000194a0


	//   ....[182]....
        /*07f4*/ 	.word	0x00019530


	//   ....[183]....
        /*07f8*/ 	.word	0x00019540


	//   ....[184]....
        /*07fc*/ 	.word	0x00019550


	//   ....[185]....
        /*0800*/ 	.word	0x00019560


	//   ....[186]....
        /*0804*/ 	.word	0x00019d40


	//   ....[187]....
        /*0808*/ 	.word	0x00019d70


	//   ....[188]....
        /*080c*/ 	.word	0x00019e30


	//   ....[189]....
        /*0810*/ 	.word	0x00019e50


	//   ....[190]....
        /*0814*/ 	.word	0x00019ef0


	//   ....[191]....
        /*0818*/ 	.word	0x00019f10


	//   ....[192]....
        /*081c*/ 	.word	0x00019f20


	//   ....[193]....
        /*0820*/ 	.word	0x00019f30


	//   ....[194]....
        /*0824*/ 	.word	0x0001a6b0


	//   ....[195]....
        /*0828*/ 	.word	0x0001a6c0


	//   ....[196]....
        /*082c*/ 	.word	0x0001a700


	//   ....[197]....
        /*0830*/ 	.word	0x0001a740


	//   ....[198]....
        /*0834*/ 	.word	0x0001a750


	//   ....[199]....
        /*0838*/ 	.word	0x0001a7b0


	//   ....[200]....
        /*083c*/ 	.word	0x0001a7e0


	//   ....[201]....
        /*0840*/ 	.word	0x0001a820


	//   ....[202]....
        /*0844*/ 	.word	0x0001ab60


	//   ....[203]....
        /*0848*/ 	.word	0x0001ab70


	//   ....[204]....
        /*084c*/ 	.word	0x0001ab80


	//   ....[205]....
        /*0850*/ 	.word	0x0001abe0


	//   ....[206]....
        /*0854*/ 	.word	0x0001abf0


	//   ....[207]....
        /*0858*/ 	.word	0x0001ac50


	//   ....[208]....
        /*085c*/ 	.word	0x0001ac80


	//   ....[209]....
        /*0860*/ 	.word	0x0001acc0


	//   ....[210]....
        /*0864*/ 	.word	0x0001c350


	//   ....[211]....
        /*0868*/ 	.word	0x0001c370


	//   ....[212]....
        /*086c*/ 	.word	0x0001c3a0


	//   ....[213]....
        /*0870*/ 	.word	0x0001c3b0


	//   ....[214]....
        /*0874*/ 	.word	0x0001c3f0


	//   ....[215]....
        /*0878*/ 	.word	0x0001c430


	//   ....[216]....
        /*087c*/ 	.word	0x0001c460


	//   ....[217]....
        /*0880*/ 	.word	0x0001c490


	//   ....[218]....
        /*0884*/ 	.word	0x0001c5f0


	//   ....[219]....
        /*0888*/ 	.word	0x0001c620


	//   ....[220]....
        /*088c*/ 	.word	0x0001c660


	//   ....[221]....
        /*0890*/ 	.word	0x0001c690


	//   ....[222]....
        /*0894*/ 	.word	0x0001c6c0


	//   ....[223]....
        /*0898*/ 	.word	0x0001c6f0


	//   ....[224]....
        /*089c*/ 	.word	0x0001c770


	//   ....[225]....
        /*08a0*/ 	.word	0x0001c7c0


	//   ....[226]....
        /*08a4*/ 	.word	0x0001c7d0


	//   ....[227]....
        /*08a8*/ 	.word	0x0001c810


	//   ....[228]....
        /*08ac*/ 	.word	0x0001d240


	//   ....[229]....
        /*08b0*/ 	.word	0x0001d910


	//   ....[230]....
        /*08b4*/ 	.word	0x0001d9f0


	//   ....[231]....
        /*08b8*/ 	.word	0x0001dab0


	//   ....[232]....
        /*08bc*/ 	.word	0x0001dc20


	//   ....[233]....
        /*08c0*/ 	.word	0x0001dcb0


	//   ....[234]....
        /*08c4*/ 	.word	0x0001dd10


	//   ....[235]....
        /*08c8*/ 	.word	0x0001de10


	//   ....[236]....
        /*08cc*/ 	.word	0x0001de70


	//   ....[237]....
        /*08d0*/ 	.word	0x0001df40


	//   ....[238]....
        /*08d4*/ 	.word	0x0001e0c0


	//   ....[239]....
        /*08d8*/ 	.word	0x0001e150


	//   ....[240]....
        /*08dc*/ 	.word	0x0001e250


	//   ....[241]....
        /*08e0*/ 	.word	0x0001e300


	//   ....[242]....
        /*08e4*/ 	.word	0x0001e360


	//   ....[243]....
        /*08e8*/ 	.word	0x0001e460


	//   ....[244]....
        /*08ec*/ 	.word	0x0001e4c0


	//   ....[245]....
        /*08f0*/ 	.word	0x0001e560


	//   ....[246]....
        /*08f4*/ 	.word	0x0001e670


	//   ....[247]....
        /*08f8*/ 	.word	0x0001e6e0


	//   ....[248]....
        /*08fc*/ 	.word	0x0001e740


	//   ....[249]....
        /*0900*/ 	.word	0x0001e850


	//   ....[250]....
        /*0904*/ 	.word	0x0001e8b0


	//   ....[251]....
        /*0908*/ 	.word	0x0001e9d0


	//   ....[252]....
        /*090c*/ 	.word	0x0001ea30


	//   ....[253]....
        /*0910*/ 	.word	0x0001ead0


	//   ....[254]....
        /*0914*/ 	.word	0x0001ec70


	//   ....[255]....
        /*0918*/ 	.word	0x0001ed00


	//   ....[0]....
        /*091c*/ 	.word	0x0001ed60


	//   ....[1]....
        /*0920*/ 	.word	0x0001ee40


	//   ....[2]....
        /*0924*/ 	.word	0x0001eea0


	//   ....[3]....
        /*0928*/ 	.word	0x0001ef70


	//   ....[4]....
        /*092c*/ 	.word	0x0001efd0


	//   ....[5]....
        /*0930*/ 	.word	0x0001f0a0


	//   ....[6]....
        /*0934*/ 	.word	0x0001f190


	//   ....[7]....
        /*0938*/ 	.word	0x0001f220


	//   ....[8]....
        /*093c*/ 	.word	0x0001f280


	//   ....[9]....
        /*0940*/ 	.word	0x0001f350


	//   ....[10]....
        /*0944*/ 	.word	0x0001f3b0


	//   ....[11]....
        /*0948*/ 	.word	0x0001f480


	//   ....[12]....
        /*094c*/ 	.word	0x0001f4e0


	//   ....[13]....
        /*0950*/ 	.word	0x0001f5b0


	//   ....[14]....
        /*0954*/ 	.word	0x0001f810


	//----- nvinfo : EIATTR_REG_RECONFIG
	.align		4
.L_720:
        /*0958*/ 	.byte	0x01, 0x54
	.zero		2


	//----- nvinfo : EIATTR_SYSCALL_OFFSETS
	.align		4
        /*095c*/ 	.byte	0x04, 0x46
        /*095e*/ 	.short	(.L_722 - .L_721)


	//   ....[0]....
.L_721:
        /*0960*/ 	.word	0x00002260


	//   ....[1]....
        /*0964*/ 	.word	0x000183a0


	//   ....[2]....
        /*0968*/ 	.word	0x00018510


	//   ....[3]....
        /*096c*/ 	.word	0x00018660


	//   ....[4]....
        /*0970*/ 	.word	0x000187a0


	//   ....[5]....
        /*0974*/ 	.word	0x00019920


	//----- nvinfo : EIATTR_MBARRIER_INSTR_OFFSETS
	.align		4
.L_722:
        /*0978*/ 	.byte	0x04, 0x39
        /*097a*/ 	.short	(.L_724 - .L_723)


	//   ....[0]....
.L_723:
        /*097c*/ 	.word	0x00000180
        /*0980*/ 	.word	0x000000ff
        /*0984*/ 	.word	0x0002a800
        /*0988*/ 	.short	0x0100
        /*098a*/ 	.byte	0x08
	.zero		1


	//   ....[1]....
        /*098c*/ 	.word	0x00000190
        /*0990*/ 	.word	0x000000ff
        /*0994*/ 	.word	0x0002a820
        /*0998*/ 	.short	0x0100
        /*099a*/ 	.byte	0x08
	.zero		1


	//   ....[2]....
        /*099c*/ 	.word	0x00000280
        /*09a0*/ 	.word	0x000000ff
        /*09a4*/ 	.word	0x0002a830
        /*09a8*/ 	.short	0x0100
        /*09aa*/ 	.byte	0x08
	.zero		1


	//   ....[3]....
        /*09ac*/ 	.word	0x00000290
        /*09b0*/ 	.word	0x000000ff
        /*09b4*/ 	.word	0x0002a840
        /*09b8*/ 	.short	0x0100
        /*09ba*/ 	.byte	0x08
	.zero		1


	//   ....[4]....
        /*09bc*/ 	.word	0x000002a0
        /*09c0*/ 	.word	0x000000ff
        /*09c4*/ 	.word	0x0002a838
        /*09c8*/ 	.short	0x0100
        /*09ca*/ 	.byte	0x08
	.zero		1


	//   ....[5]....
        /*09cc*/ 	.word	0x000002b0
        /*09d0*/ 	.word	0x000000ff
        /*09d4*/ 	.word	0x0002a848
        /*09d8*/ 	.short	0x0100
        /*09da*/ 	.byte	0x08
	.zero		1


	//   ....[6]....
        /*09dc*/ 	.word	0x000003e0
        /*09e0*/ 	.word	0x000000ff
        /*09e4*/ 	.word	0x0002a850
        /*09e8*/ 	.short	0x0100
        /*09ea*/ 	.byte	0x08
	.zero		1


	//   ....[7]....
        /*09ec*/ 	.word	0x000003f0
        /*09f0*/ 	.word	0x000000ff
        /*09f4*/ 	.word	0x0002a860
        /*09f8*/ 	.short	0x0100
        /*09fa*/ 	.byte	0x08
	.zero		1


	//   ....[8]....
        /*09fc*/ 	.word	0x00000400
        /*0a00*/ 	.word	0x000000ff
        /*0a04*/ 	.word	0x0002a858
        /*0a08*/ 	.short	0x0100
        /*0a0a*/ 	.byte	0x08
	.zero		1


	//   ....[9]....
        /*0a0c*/ 	.word	0x00000410
        /*0a10*/ 	.word	0x000000ff
        /*0a14*/ 	.word	0x0002a868
        /*0a18*/ 	.short	0x0100
        /*0a1a*/ 	.byte	0x08
	.zero		1


	//   ....[10]....
        /*0a1c*/ 	.word	0x00000500
        /*0a20*/ 	.word	0x000000ff
        /*0a24*/ 	.word	0x0002a870
        /*0a28*/ 	.short	0x0100
        /*0a2a*/ 	.byte	0x06
	.zero		1


	//   ....[11]....
        /*0a2c*/ 	.word	0x00000510
        /*0a30*/ 	.word	0x000000ff
        /*0a34*/ 	.word	0x0002a880
        /*0a38*/ 	.short	0x0100
        /*0a3a*/ 	.byte	0x06
	.zero		1


	//   ....[12]....
        /*0a3c*/ 	.word	0x00000520
        /*0a40*/ 	.word	0x000000ff
        /*0a44*/ 	.word	0x0002a878
        /*0a48*/ 	.short	0x0100
        /*0a4a*/ 	.byte	0x06
	.zero		1


	//   ....[13]....
        /*0a4c*/ 	.word	0x00000530
        /*0a50*/ 	.word	0x000000ff
        /*0a54*/ 	.word	0x0002a888
        /*0a58*/ 	.short	0x0100
        /*0a5a*/ 	.byte	0x06
	.zero		1


	//   ....[14]....
        /*0a5c*/ 	.word	0x00000660
        /*0a60*/ 	.word	0x000000ff
        /*0a64*/ 	.word	0x0002a890
        /*0a68*/ 	.short	0x0100
        /*0a6a*/ 	.byte	0x08
	.zero		1


	//   ....[15]....
        /*0a6c*/ 	.word	0x00000670
        /*0a70*/ 	.word	0x000000ff
        /*0a74*/ 	.word	0x0002a8a0
        /*0a78*/ 	.short	0x0100
        /*0a7a*/ 	.byte	0x08
	.zero		1


	//   ....[16]....
        /*0a7c*/ 	.word	0x00000680
        /*0a80*/ 	.word	0x000000ff
        /*0a84*/ 	.word	0x0002a898
        /*0a88*/ 	.short	0x0100
        /*0a8a*/ 	.byte	0x08
	.zero		1


	//   ....[17]....
        /*0a8c*/ 	.word	0x00000690
        /*0a90*/ 	.word	0x000000ff
        /*0a94*/ 	.word	0x0002a8a8
        /*0a98*/ 	.short	0x0100
        /*0a9a*/ 	.byte	0x08
	.zero		1


	//   ....[18]....
        /*0a9c*/ 	.word	0x000007e0
        /*0aa0*/ 	.word	0x000000ff
        /*0aa4*/ 	.word	0x0002a8b0
        /*0aa8*/ 	.short	0x0100
        /*0aaa*/ 	.byte	0x08
	.zero		1


	//   ....[19]....
        /*0aac*/ 	.word	0x000007f0
        /*0ab0*/ 	.word	0x000000ff
        /*0ab4*/ 	.word	0x0002a8c0
        /*0ab8*/ 	.short	0x0100
        /*0aba*/ 	.byte	0x08
	.zero		1


	//   ....[20]....
        /*0abc*/ 	.word	0x00000800
        /*0ac0*/ 	.word	0x000000ff
        /*0ac4*/ 	.word	0x0002a8b8
        /*0ac8*/ 	.short	0x0100
        /*0aca*/ 	.byte	0x08
	.zero		1


	//   ....[21]....
        /*0acc*/ 	.word	0x00000810
        /*0ad0*/ 	.word	0x000000ff
        /*0ad4*/ 	.word	0x0002a8c8
        /*0ad8*/ 	.short	0x0100
        /*0ada*/ 	.byte	0x08
	.zero		1


	//   ....[22]....
        /*0adc*/ 	.word	0x00002550
        /*0ae0*/ 	.word	0x000000ff
        /*0ae4*/ 	.word	0x0002a800
        /*0ae8*/ 	.short	0x010a
        /*0aea*/ 	.byte	0x24
	.zero		1


	//   ....[23]....
        /*0aec*/ 	.word	0x000025f0
        /*0af0*/ 	.word	0x00000002
        /*0af4*/ 	.word	0x0002a830
        /*0af8*/ 	.short	0x010a
        /*0afa*/ 	.byte	0x3f
	.zero		1


	//   ....[24]....
        /*0afc*/ 	.word	0x00002630
        /*0b00*/ 	.word	0x00000002
        /*0b04*/ 	.word	0x0002a830
        /*0b08*/ 	.short	0x010a
        /*0b0a*/ 	.byte	0x3f
	.zero		1


	//   ....[25]....
        /*0b0c*/ 	.word	0x00002e80
        /*0b10*/ 	.word	0x000000ff
        /*0b14*/ 	.word	0x00000000
        /*0b18*/ 	.short	0x0101
        /*0b1a*/ 	.byte	0x06
	.zero		1


	//   ....[26]....
        /*0b1c*/ 	.word	0x000064a0
        /*0b20*/ 	.word	0x000000ff
        /*0b24*/ 	.word	0x0002a830
        /*0b28*/ 	.short	0x010a
        /*0b2a*/ 	.byte	0x06
	.zero		1


	//   ....[27]....
        /*0b2c*/ 	.word	0x000064e0
        /*0b30*/ 	.word	0x000000ff
        /*0b34*/ 	.word	0x0002a830
        /*0b38*/ 	.short	0x010a
        /*0b3a*/ 	.byte	0x06
	.zero		1


	//   ....[28]....
        /*0b3c*/ 	.word	0x000067b0
        /*0b40*/ 	.word	0x000000ff
        /*0b44*/ 	.word	0x0002a850
        /*0b48*/ 	.short	0x010a
        /*0b4a*/ 	.byte	0x06
	.zero		1


	//   ....[29]....
        /*0b4c*/ 	.word	0x000067f0
        /*0b50*/ 	.word	0x000000ff
        /*0b54*/ 	.word	0x0002a850
        /*0b58*/ 	.short	0x010a
        /*0b5a*/ 	.byte	0x06
	.zero		1


	//   ....[30]....
        /*0b5c*/ 	.word	0x00006f20
        /*0b60*/ 	.word	0x000000ff
        /*0b64*/ 	.word	0x00000000
        /*0b68*/ 	.short	0x0101
        /*0b6a*/ 	.byte	0x06
	.zero		1


	//   ....[31]....
        /*0b6c*/ 	.word	0x000097e0
        /*0b70*/ 	.word	0x000000ff
        /*0b74*/ 	.word	0x00000000
        /*0b78*/ 	.short	0x0101
        /*0b7a*/ 	.byte	0x06
	.zero		1


	//   ....[32]....
        /*0b7c*/ 	.word	0x0000a310
        /*0b80*/ 	.word	0x000000ff
        /*0b84*/ 	.word	0x0002a830
        /*0b88*/ 	.short	0x010a
        /*0b8a*/ 	.byte	0x06
	.zero		1


	//   ....[33]....
        /*0b8c*/ 	.word	0x0000a350
        /*0b90*/ 	.word	0x000000ff
        /*0b94*/ 	.word	0x0002a830
        /*0b98*/ 	.short	0x010a
        /*0b9a*/ 	.byte	0x06
	.zero		1


	//   ....[34]....
        /*0b9c*/ 	.word	0x0000a620
        /*0ba0*/ 	.word	0x000000ff
        /*0ba4*/ 	.word	0x0002a850
        /*0ba8*/ 	.short	0x010a
        /*0baa*/ 	.byte	0x06
	.zero		1


	//   ....[35]....
        /*0bac*/ 	.word	0x0000a660
        /*0bb0*/ 	.word	0x000000ff
        /*0bb4*/ 	.word	0x0002a850
        /*0bb8*/ 	.short	0x010a
        /*0bba*/ 	.byte	0x06
	.zero		1


	//   ....[36]....
        /*0bbc*/ 	.word	0x0000ace0
        /*0bc0*/ 	.word	0x000000ff
        /*0bc4*/ 	.word	0x00000000
        /*0bc8*/ 	.short	0x0101
        /*0bca*/ 	.byte	0x06
	.zero		1


	//   ....[37]....
        /*0bcc*/ 	.word	0x0000c310
        /*0bd0*/ 	.word	0x000000ff
        /*0bd4*/ 	.word	0x00000000
        /*0bd8*/ 	.short	0x0101
        /*0bda*/ 	.byte	0x06
	.zero		1


	//   ....[38]....
        /*0bdc*/ 	.word	0x0000cc00
        /*0be0*/ 	.word	0x000000ff
        /*0be4*/ 	.word	0x0002a830
        /*0be8*/ 	.short	0x010a
        /*0bea*/ 	.byte	0x06
	.zero		1


	//   ....[39]....
        /*0bec*/ 	.word	0x0000cc40
        /*0bf0*/ 	.word	0x000000ff
        /*0bf4*/ 	.word	0x0002a830
        /*0bf8*/ 	.short	0x010a
        /*0bfa*/ 	.byte	0x06
	.zero		1


	//   ....[40]....
        /*0bfc*/ 	.word	0x0000cee0
        /*0c00*/ 	.word	0x000000ff
        /*0c04*/ 	.word	0x0002a850
        /*0c08*/ 	.short	0x010a
        /*0c0a*/ 	.byte	0x06
	.zero		1


	//   ....[41]....
        /*0c0c*/ 	.word	0x0000cf20
        /*0c10*/ 	.word	0x000000ff
        /*0c14*/ 	.word	0x0002a850
        /*0c18*/ 	.short	0x010a
        /*0c1a*/ 	.byte	0x06
	.zero		1


	//   ....[42]....
        /*0c1c*/ 	.word	0x0000d650
        /*0c20*/ 	.word	0x000000ff
        /*0c24*/ 	.word	0x00000000
        /*0c28*/ 	.short	0x0101
        /*0c2a*/ 	.byte	0x06
	.zero		1


	//   ....[43]....
        /*0c2c*/ 	.word	0x0000ff10
        /*0c30*/ 	.word	0x000000ff
        /*0c34*/ 	.word	0x00000000
        /*0c38*/ 	.short	0x0101
        /*0c3a*/ 	.byte	0x06
	.zero		1


	//   ....[44]....
        /*0c3c*/ 	.word	0x00010700
        /*0c40*/ 	.word	0x000000ff
        /*0c44*/ 	.word	0x0002a850
        /*0c48*/ 	.short	0x010a
        /*0c4a*/ 	.byte	0x09
	.zero		1


	//   ....[45]....
        /*0c4c*/ 	.word	0x00010740
        /*0c50*/ 	.word	0x000000ff
        /*0c54*/ 	.word	0x0002a850
        /*0c58*/ 	.short	0x010a
        /*0c5a*/ 	.byte	0x09
	.zero		1


	//   ....[46]....
        /*0c5c*/ 	.word	0x00010d20
        /*0c60*/ 	.word	0x000000ff
        /*0c64*/ 	.word	0x00000000
        /*0c68*/ 	.short	0x0101
        /*0c6a*/ 	.byte	0x04
	.zero		1


	//   ....[47]....
        /*0c6c*/ 	.word	0x00013d10
        /*0c70*/ 	.word	0x000000ff
        /*0c74*/ 	.word	0x00000000
        /*0c78*/ 	.short	0x0101
        /*0c7a*/ 	.byte	0x07
	.zero		1


	//   ....[48]....
        /*0c7c*/ 	.word	0x00014380
        /*0c80*/ 	.word	0x000000ff
        /*0c84*/ 	.word	0x00000000
        /*0c88*/ 	.short	0x0101
        /*0c8a*/ 	.byte	0x07
	.zero		1


	//   ....[49]....
        /*0c8c*/ 	.word	0x00018c00
        /*0c90*/ 	.word	0x00000004
        /*0c94*/ 	.word	0x0002a880
        /*0c98*/ 	.short	0x010a
        /*0c9a*/ 	.byte	0x3f
	.zero		1


	//   ....[50]....
        /*0c9c*/ 	.word	0x00019140
        /*0ca0*/ 	.word	0x00000004
        /*0ca4*/ 	.word	0x0002a870
        /*0ca8*/ 	.short	0x0107
        /*0caa*/ 	.byte	0x3f
	.zero		1


	//   ....[51]....
        /*0cac*/ 	.word	0x00019200
        /*0cb0*/ 	.word	0x00000004
        /*0cb4*/ 	.word	0x0002a870
        /*0cb8*/ 	.short	0x0101
        /*0cba*/ 	.byte	0x3f
	.zero		1


	//   ....[52]....
        /*0cbc*/ 	.word	0x00019230
        /*0cc0*/ 	.word	0x00000004
        /*0cc4*/ 	.word	0x0002a840
        /*0cc8*/ 	.short	0x010a
        /*0cca*/ 	.byte	0x3f
	.zero		1


	//   ....[53]....
        /*0ccc*/ 	.word	0x000196a0
        /*0cd0*/ 	.word	0x00000004
        /*0cd4*/ 	.word	0x0002a830
        /*0cd8*/ 	.short	0x0107
        /*0cda*/ 	.byte	0x3f
	.zero		1


	//   ....[54]....
        /*0cdc*/ 	.word	0x00019760
        /*0ce0*/ 	.word	0x00000004
        /*0ce4*/ 	.word	0x0002a830
        /*0ce8*/ 	.short	0x0101
        /*0cea*/ 	.byte	0x3f
	.zero		1


	//   ....[55]....
        /*0cec*/ 	.word	0x0001a090
        /*0cf0*/ 	.word	0x00000012
        /*0cf4*/ 	.word	0x0002a800
        /*0cf8*/ 	.short	0x0107
        /*0cfa*/ 	.byte	0x3f
	.zero		1


	//   ....[56]....
        /*0cfc*/ 	.word	0x0001a190
        /*0d00*/ 	.word	0x00000012
        /*0d04*/ 	.word	0x0002a800
        /*0d08*/ 	.short	0x0101
        /*0d0a*/ 	.byte	0x3f
	.zero		1


	//   ....[57]....
        /*0d0c*/ 	.word	0x0001a1c0
        /*0d10*/ 	.word	0x00000012
        /*0d14*/ 	.word	0x0002a820
        /*0d18*/ 	.short	0x010a
        /*0d1a*/ 	.byte	0x3f
	.zero		1


	//   ....[58]....
        /*0d1c*/ 	.word	0x0001a500
        /*0d20*/ 	.word	0x00000004
        /*0d24*/ 	.word	0x0002a880
        /*0d28*/ 	.short	0x010a
        /*0d2a*/ 	.byte	0x3f
	.zero		1


	//   ....[59]....
        /*0d2c*/ 	.word	0x0001a8c0
        /*0d30*/ 	.word	0x00000004
        /*0d34*/ 	.word	0x0002a870
        /*0d38*/ 	.short	0x0107
        /*0d3a*/ 	.byte	0x3f
	.zero		1


	//   ....[60]....
        /*0d3c*/ 	.word	0x0001a980
        /*0d40*/ 	.word	0x00000004
        /*0d44*/ 	.word	0x0002a870
        /*0d48*/ 	.short	0x0101
        /*0d4a*/ 	.byte	0x3f
	.zero		1


	//   ....[61]....
        /*0d4c*/ 	.word	0x0001a9b0
        /*0d50*/ 	.word	0x00000004
        /*0d54*/ 	.word	0x0002a840
        /*0d58*/ 	.short	0x010a
        /*0d5a*/ 	.byte	0x3f
	.zero		1


	//   ....[62]....
        /*0d5c*/ 	.word	0x0001ad60
        /*0d60*/ 	.word	0x00000004
        /*0d64*/ 	.word	0x0002a830
        /*0d68*/ 	.short	0x0107
        /*0d6a*/ 	.byte	0x3f
	.zero		1


	//   ....[63]....
        /*0d6c*/ 	.word	0x0001ae30
        /*0d70*/ 	.word	0x00000004
        /*0d74*/ 	.word	0x0002a830
        /*0d78*/ 	.short	0x0101
        /*0d7a*/ 	.byte	0x3f
	.zero		1


	//   ....[64]....
        /*0d7c*/ 	.word	0x0001aeb0
        /*0d80*/ 	.word	0x00000000
        /*0d84*/ 	.word	0x0002a870
        /*0d88*/ 	.short	0x010a
        /*0d8a*/ 	.byte	0x3f
	.zero		1


	//   ....[65]....
        /*0d8c*/ 	.word	0x0001af40
        /*0d90*/ 	.word	0x00000000
        /*0d94*/ 	.word	0x0002a860
        /*0d98*/ 	.short	0x010a
        /*0d9a*/ 	.byte	0x3f
	.zero		1


	//   ....[66]....
        /*0d9c*/ 	.word	0x0001b680
        /*0da0*/ 	.word	0x00000000
        /*0da4*/ 	.word	0x0002a850
        /*0da8*/ 	.short	0x0101
        /*0daa*/ 	.byte	0x3f
	.zero		1


	//   ....[67]....
        /*0dac*/ 	.word	0x0001b700
        /*0db0*/ 	.word	0x00000000
        /*0db4*/ 	.word	0x00000000
        /*0db8*/ 	.short	0x0101
        /*0dba*/ 	.byte	0x3f
	.zero		1


	//   ....[68]....
        /*0dbc*/ 	.word	0x0001b8c0
        /*0dc0*/ 	.word	0x00000000
        /*0dc4*/ 	.word	0x0002a870
        /*0dc8*/ 	.short	0x010a
        /*0dca*/ 	.byte	0x3f
	.zero		1


	//   ....[69]....
        /*0dcc*/ 	.word	0x0001b940
        /*0dd0*/ 	.word	0x00000000
        /*0dd4*/ 	.word	0x0002a860
        /*0dd8*/ 	.short	0x010a
        /*0dda*/ 	.byte	0x3f
	.zero		1


	//   ....[70]....
        /*0ddc*/ 	.word	0x0001c090
        /*0de0*/ 	.word	0x00000000
        /*0de4*/ 	.word	0x0002a850
        /*0de8*/ 	.short	0x0101
        /*0dea*/ 	.byte	0x3f
	.zero		1


	//   ....[71]....
        /*0dec*/ 	.word	0x0001c110
        /*0df0*/ 	.word	0x00000000
        /*0df4*/ 	.word	0x00000000
        /*0df8*/ 	.short	0x0101
        /*0dfa*/ 	.byte	0x3f
	.zero		1


	//   ....[72]....
        /*0dfc*/ 	.word	0x0001d1c0
        /*0e00*/ 	.word	0x00000007
        /*0e04*/ 	.word	0x0002a820
        /*0e08*/ 	.short	0x010a
        /*0e0a*/ 	.byte	0x3f
	.zero		1


	//   ....[73]....
        /*0e0c*/ 	.word	0x0001d340
        /*0e10*/ 	.word	0x00000005
        /*0e14*/ 	.word	0x0002a840
        /*0e18*/ 	.short	0x010a
        /*0e1a*/ 	.byte	0x3f
	.zero		1


	//   ....[74]....
        /*0e1c*/ 	.word	0x0001d3e0
        /*0e20*/ 	.word	0x00000003
        /*0e24*/ 	.word	0x0002a840
        /*0e28*/ 	.short	0x010a
        /*0e2a*/ 	.byte	0x3f
	.zero		1


	//   ....[75]....
        /*0e2c*/ 	.word	0x0001d420
        /*0e30*/ 	.word	0x00000005
        /*0e34*/ 	.word	0x0002a860
        /*0e38*/ 	.short	0x010a
        /*0e3a*/ 	.byte	0x3f
	.zero		1


	//   ....[76]....
        /*0e3c*/ 	.word	0x0001d460
        /*0e40*/ 	.word	0x00000003
        /*0e44*/ 	.word	0x0002a860
        /*0e48*/ 	.short	0x010a
        /*0e4a*/ 	.byte	0x3f
	.zero		1


	//   ....[77]....
        /*0e4c*/ 	.word	0x0001d4a0
        /*0e50*/ 	.word	0x00000005
        /*0e54*/ 	.word	0x0002a880
        /*0e58*/ 	.short	0x010a
        /*0e5a*/ 	.byte	0x3f
	.zero		1


	//   ....[78]....
        /*0e5c*/ 	.word	0x0001d4e0
        /*0e60*/ 	.word	0x00000003
        /*0e64*/ 	.word	0x0002a880
        /*0e68*/ 	.short	0x010a
        /*0e6a*/ 	.byte	0x3f
	.zero		1


	//   ....[79]....
        /*0e6c*/ 	.word	0x0001d550
        /*0e70*/ 	.word	0x00000003
        /*0e74*/ 	.word	0x0002a800
        /*0e78*/ 	.short	0x010a
        /*0e7a*/ 	.byte	0x3f
	.zero		1


	//   ....[80]....
        /*0e7c*/ 	.word	0x0001d5a0
        /*0e80*/ 	.word	0x00000002
        /*0e84*/ 	.word	0x0002a830
        /*0e88*/ 	.short	0x010a
        /*0e8a*/ 	.byte	0x3f
	.zero		1


	//   ....[81]....
        /*0e8c*/ 	.word	0x0001d600
        /*0e90*/ 	.word	0x00000008
        /*0e94*/ 	.word	0x0002a830
        /*0e98*/ 	.short	0x010a
        /*0e9a*/ 	.byte	0x3f
	.zero		1


	//   ....[82]....
        /*0e9c*/ 	.word	0x0001d660
        /*0ea0*/ 	.word	0x00000008
        /*0ea4*/ 	.word	0x0002a850
        /*0ea8*/ 	.short	0x010a
        /*0eaa*/ 	.byte	0x3f
	.zero		1


	//   ....[83]....
        /*0eac*/ 	.word	0x0001d6c0
        /*0eb0*/ 	.word	0x00000008
        /*0eb4*/ 	.word	0x0002a830
        /*0eb8*/ 	.short	0x010a
        /*0eba*/ 	.byte	0x3f
	.zero		1


	//   ....[84]....
        /*0ebc*/ 	.word	0x0001d720
        /*0ec0*/ 	.word	0x00000008
        /*0ec4*/ 	.word	0x0002a850
        /*0ec8*/ 	.short	0x010a
        /*0eca*/ 	.byte	0x3f
	.zero		1


	//   ....[85]....
        /*0ecc*/ 	.word	0x0001d780
        /*0ed0*/ 	.word	0x00000008
        /*0ed4*/ 	.word	0x0002a830
        /*0ed8*/ 	.short	0x010a
        /*0eda*/ 	.byte	0x3f
	.zero		1


	//   ....[86]....
        /*0edc*/ 	.word	0x0001d7e0
        /*0ee0*/ 	.word	0x00000008
        /*0ee4*/ 	.word	0x0002a850
        /*0ee8*/ 	.short	0x010a
        /*0eea*/ 	.byte	0x3f
	.zero		1


	//   ....[87]....
        /*0eec*/ 	.word	0x0001d840
        /*0ef0*/ 	.word	0x00000005
        /*0ef4*/ 	.word	0x0002a850
        /*0ef8*/ 	.short	0x010a
        /*0efa*/ 	.byte	0x3f
	.zero		1


	//   ....[88]....
        /*0efc*/ 	.word	0x0001d940
        /*0f00*/ 	.word	0x00000004
        /*0f04*/ 	.word	0x0002a880
        /*0f08*/ 	.short	0x010a
        /*0f0a*/ 	.byte	0x3f
	.zero		1


	//   ....[89]....
        /*0f0c*/ 	.word	0x0001e010
        /*0f10*/ 	.word	0x00000004
        /*0f14*/ 	.word	0x0002a840
        /*0f18*/ 	.short	0x010a
        /*0f1a*/ 	.byte	0x3f
	.zero		1


	//   ....[90]....
        /*0f1c*/ 	.word	0x0001eb70
        /*0f20*/ 	.word	0x00000012
        /*0f24*/ 	.word	0x0002a820
        /*0f28*/ 	.short	0x010a
        /*0f2a*/ 	.byte	0x3f
	.zero		1


	//   ....[91]....
        /*0f2c*/ 	.word	0x0001ebc0
        /*0f30*/ 	.word	0x00000004
        /*0f34*/ 	.word	0x0002a880
        /*0f38*/ 	.short	0x010a
        /*0f3a*/ 	.byte	0x3f
	.zero		1


	//   ....[92]....
        /*0f3c*/ 	.word	0x0001f0e0
        /*0f40*/ 	.word	0x00000004
        /*0f44*/ 	.word	0x0002a840
        /*0f48*/ 	.short	0x010a
        /*0f4a*/ 	.byte	0x3f
	.zero		1


	//   ....[93]....
        /*0f4c*/ 	.word	0x0001f5f0
        /*0f50*/ 	.word	0x00000000
        /*0f54*/ 	.word	0x0002a870
        /*0f58*/ 	.short	0x010a
        /*0f5a*/ 	.byte	0x3f
	.zero		1


	//   ....[94]....
        /*0f5c*/ 	.word	0x0001f640
        /*0f60*/ 	.word	0x00000000
        /*0f64*/ 	.word	0x0002a860
        /*0f68*/ 	.short	0x010a
        /*0f6a*/ 	.byte	0x3f
	.zero		1


	//   ....[95]....
        /*0f6c*/ 	.word	0x0001f690
        /*0f70*/ 	.word	0x00000000
        /*0f74*/ 	.word	0x0002a870
        /*0f78*/ 	.short	0x010a
        /*0f7a*/ 	.byte	0x3f
	.zero		1


	//   ....[96]....
        /*0f7c*/ 	.word	0x0001f6e0
        /*0f80*/ 	.word	0x00000000
        /*0f84*/ 	.word	0x0002a860
        /*0f88*/ 	.short	0x010a
        /*0f8a*/ 	.byte	0x3f
	.zero		1


	//   ....[97]....
        /*0f8c*/ 	.word	0x0001f730
        /*0f90*/ 	.word	0x00000007
        /*0f94*/ 	.word	0x0002a820
        /*0f98*/ 	.short	0x010a
        /*0f9a*/ 	.byte	0x3f
	.zero		1


	//   ....[98]....
        /*0f9c*/ 	.word	0x0001f8d0
        /*0fa0*/ 	.word	0x00000005
        /*0fa4*/ 	.word	0x0002a840
        /*0fa8*/ 	.short	0x010a
        /*0faa*/ 	.byte	0x3f
	.zero		1


	//   ....[99]....
        /*0fac*/ 	.word	0x0001f920
        /*0fb0*/ 	.word	0x00000003
        /*0fb4*/ 	.word	0x0002a840
        /*0fb8*/ 	.short	0x010a
        /*0fba*/ 	.byte	0x3f
	.zero		1


	//   ....[100]....
        /*0fbc*/ 	.word	0x0001f970
        /*0fc0*/ 	.word	0x00000005
        /*0fc4*/ 	.word	0x0002a860
        /*0fc8*/ 	.short	0x010a
        /*0fca*/ 	.byte	0x3f
	.zero		1


	//   ....[101]....
        /*0fcc*/ 	.word	0x0001f9c0
        /*0fd0*/ 	.word	0x00000003
        /*0fd4*/ 	.word	0x0002a860
        /*0fd8*/ 	.short	0x010a
        /*0fda*/ 	.byte	0x3f
	.zero		1


	//   ....[102]....
        /*0fdc*/ 	.word	0x0001fa10
        /*0fe0*/ 	.word	0x00000005
        /*0fe4*/ 	.word	0x0002a880
        /*0fe8*/ 	.short	0x010a
        /*0fea*/ 	.byte	0x3f
	.zero		1


	//----- nvinfo : EIATTR_NUM_MBARRIERS
	.align		4
.L_724:
        /*0fec*/ 	.byte	0x03, 0x38
        /*0fee*/ 	.short	0x0016


	//----- nvinfo : EIATTR_EXIT_INSTR_OFFSETS
	.align		4
        /*0ff0*/ 	.byte	0x04, 0x1c
        /*0ff2*/ 	.short	(.L_726 - .L_725)


	//   ....[0]....
.L_725:
        /*0ff4*/ 	.word	0x000009c0


	//   ....[1]....
        /*0ff8*/ 	.word	0x000160b0


	//   ....[2]....
        /*0ffc*/ 	.word	0x0001d530


	//----- nvinfo : EIATTR_MAX_THREADS
	.align		4
.L_726:
        /*1000*/ 	.byte	0x04, 0x05
        /*1002*/ 	.short	(.L_728 - .L_727)
.L_727:
        /*1004*/ 	.word	0x00000180
        /*1008*/ 	.word	0x00000001
        /*100c*/ 	.word	0x00000001


	//----- nvinfo : EIATTR_CRS_STACK_SIZE
	.align		4
.L_728:
        /*1010*/ 	.byte	0x04, 0x1e
        /*1012*/ 	.short	(.L_730 - .L_729)
.L_729:
        /*1014*/ 	.word	0x00000000


	//----- nvinfo : EIATTR_CBANK_PARAM_SIZE
	.align		4
.L_730:
        /*1018*/ 	.byte	0x03, 0x19
        /*101a*/ 	.short	0x0af0


	//----- nvinfo : EIATTR_PARAM_CBANK
	.align		4
        /*101c*/ 	.byte	0x04, 0x0a
        /*101e*/ 	.short	(.L_732 - .L_731)
	.align		4
.L_731:
        /*1020*/ 	.word	index@(.nv.constant0._ZN7cutlass13device_kernelIN5flash11enable_sm90INS1_16FlashAttnFwdSm90INS1_25CollectiveMainloopFwdSm90ILi2EN4cute5tupleIJNS5_1CILi1EEES8_S8_EEENS6_IJNS7_ILi128EEESA_NS7_ILi192EEEEEELi192ENS_12float_e4m3_tEfNS_4arch4Sm90ELb0ELb1ELb1ELb1ELb1ELb0ELb0ELb1ELb1ELb1ELb1ELb0EEENS1_21CollectiveEpilogueFwdINS6_IJSA_SB_SA_EEES9_NS_10bfloat16_tESF_Li256ELb1ELb1ELb1ELb1EEENS1_36VarlenDynamicPersistentTileSchedulerILi128ELi128ELi256ELi128ELb1ELb1ELb1ELb1ELb0ELb1EEEEEEEEEvNT_6ParamsE)
        /*1024*/ 	.short	0x0210
        /*1026*/ 	.short	0x0af0


	//----- nvinfo : EIATTR_SW_WAR
	.align		4
.L_732:
        /*1028*/ 	.byte	0x04, 0x36
        /*102a*/ 	.short	(.L_734 - .L_733)
.L_733:
        /*102c*/ 	.word	0x00000008
.L_734:


//--------------------- .nv.info._ZN7cutlass13device_kernelIN5flash11enable_sm90INS1_16FlashAttnFwdSm90INS1_25CollectiveMainloopFwdSm90ILi2EN4cute5tupleIJNS5_1CILi1EEES8_S8_EEENS6_IJNS7_ILi128EEESA_NS7_ILi192EEEEEELi192ENS_12float_e4m3_tEfNS_4arch4Sm90ELb0ELb1ELb1ELb1ELb1ELb1ELb0ELb1ELb1ELb1ELb1ELb0EEENS1_21CollectiveEpilogueFwdINS6_IJSA_SB_SA_EEES9_NS_10bfloat16_tESF_Li256ELb1ELb1ELb1ELb1EEENS1_36VarlenDynamicPersistentTileSchedulerILi128ELi128ELi256ELi128ELb1ELb1ELb1ELb1ELb0ELb1EEEEEEEEEvNT_6ParamsE --------------------------
	.section	.nv.info._ZN7cutlass13device_kernelIN5flash11enable_sm90INS1_16FlashAttnFwdSm90INS1_25CollectiveMainloopFwdSm90ILi2EN4cute5tupleIJNS5_1CILi1EEES8_S8_EEENS6_IJNS7_ILi128EEESA_NS7_ILi192EEEEEELi192ENS_12float_e4m3_tEfNS_4arch4Sm90ELb0ELb1ELb1ELb1ELb1ELb1ELb0ELb1ELb1ELb1ELb1ELb0EEENS1_21CollectiveEpilogueFwdINS6_IJSA_SB_SA_EEES9_NS_10bfloat16_tESF_Li256ELb1ELb1ELb1ELb1EEENS1_36VarlenDynamicPersistentTileSchedulerILi128ELi128ELi256ELi128ELb1ELb1ELb1ELb1ELb0ELb1EEEEEEEEEvNT_6ParamsE,"",@"SHT_CUDA_INFO"
	.sectionflags	@""
	.align	4


	//----- nvinfo : EIATTR_CUDA_API_VERSION
	.align		4
        /*0000*/ 	.byte	0x04, 0x37
        /*0002*/ 	.short	(.L_736 - .L_735)
.L_735:
        /*0004*/ 	.word	0x00000082


	//----- nvinfo : EIATTR_KPARAM_INFO
	.align		4
.L_736:
        /*0008*/ 	.byte	0x04, 0x17
        /*000a*/ 	.short	(.L_738 - .L_737)
.L_737:
        /*000c*/ 	.word	0x00000000
        /*0010*/ 	.short	0x0000
        /*0012*/ 	.short	0x0070
        /*0014*/ 	.byte	0x00, 0xf0, 0x01, 0x2a


	//----- nvinfo : EIATTR_SPARSE_MMA_MASK
	.align		4
.L_738:
        /*0018*/ 	.byte	0x03, 0x50
        /*001a*/ 	.short	0x0000


	//----- nvinfo : EIATTR_MAXREG_COUNT
	.align		4
        /*001c*/ 	.byte	0x03, 0x1b
        /*001e*/ 	.short	0x00a8


	//----- nvinfo : EIATTR_NUM_BARRIERS
	.align		4
        /*0020*/ 	.byte	0x02, 0x4c
        /*0022*/ 	.byte	0x10
	.zero		1


	//----- nvinfo : EIATTR_EXTERNS
	.align		4
        /*0024*/ 	.byte	0x04, 0x0f
        /*0026*/ 	.short	(.L_740 - .L_739)


	//   ....[0]....
	.align		4
.L_739:
        /*0028*/ 	.word	index@(__assertfail)


	//----- nvinfo : EIATTR_ANNOTATIONS
	.align		4
.L_740:
        /*002c*/ 	.byte	0x04, 0x55
        /*002e*/ 	.short	(.L_742 - .L_741)


	//   ....[0]....
.L_741:
        /* <DEDUP_REMOVED lines=35> */


	//----- nvinfo : EIATTR_MERCURY_ISA_VERSION
	.align		4
.L_742:
        /*0250*/ 	.byte	0x03, 0x5f
        /*0252*/ 	.short	0x0101


	//----- nvinfo : EIATTR_UNUSED_LOAD_BYTE_OFFSET
	.align		4
        /*0254*/ 	.byte	0x04, 0x44
        /*0256*/ 	.short	(.L_744 - .L_743)


	//   ....[0]....
.L_743:
        /*0258*/ 	.word	0x00000a80
        /*025c*/ 	.word	0x0000fff0


	//   ....[1]....
        /*0260*/ 	.word	0x00020f50
        /*0264*/ 	.word	0x0000fff0


	//----- nvinfo : EIATTR_INT_WARP_WIDE_INSTR_OFFSETS
	.align		4
.L_744:
        /*0268*/ 	.byte	0x04, 0x31
        /*026a*/ 	.short	(.L_746 - .L_745)


	//   ....[0]....
.L_745:
        /*026c*/ 	.word	0x00000130


	//   ....[1]....
        /*0270*/ 	.word	0x00000170


	//   ....[2]....
        /*0274*/ 	.word	0x000001e0


	//   ....[3]....
        /*0278*/ 	.word	0x0002a420


	//   ....[4]....
        /*027c*/ 	.word	0x0002a4b0


	//   ....[5]....
        /*0280*/ 	.word	0x0002da50


	//   ....[6]....
        /*0284*/ 	.word	0x0002dae0


	//----- nvinfo : EIATTR_COOP_GROUP_MASK_REGIDS
	.align		4
.L_746:
        /*0288*/ 	.byte	0x04, 0x29
        /*028a*/ 	.short	(.L_748 - .L_747)


	//   ....[0]....
.L_747:
        /*028c*/ 	.word	0xffffffff


	//   ....[1]....
        /*0290*/ 	.word	0xffffffff


	//   ....[2]....
        /*0294*/ 	.word	0xffffffff


	//   ....[3]....
        /*0298*/ 	.word	0xffffffff


	//   ....[4]....
        /*029c*/ 	.word	0xffffffff


	//   ....[5]....
        /*02a0*/ 	.word	0xffffffff


	//   ....[6]....
        /*02a4*/ 	.word	0xffffffff


	//   ....[7]....
        /*02a8*/ 	.word	0xffffffff


	//   ....[8]....
        /*02ac*/ 	.word	0xffffffff


	//   ....[9]....
        /*02b0*/ 	.word	0xffffffff


	//   ....[10]....
        /*02b4*/ 	.word	0xffffffff


	//   ....[11]....
        /*02b8*/ 	.word	0xffffffff


	//   ....[12]....
        /*02bc*/ 	.word	0xffffffff


	//   ....[13]....
        /*02c0*/ 	.word	0xffffffff


	//   ....[14]....
        /*02c4*/ 	.word	0xffffffff


	//   ....[15]....
        /*02c8*/ 	.word	0xffffffff


	//   ....[16]....
        /*02cc*/ 	.word	0xffffffff


	//   ....[17]....
        /*02d0*/ 	.word	0xffffffff


	//   ....[18]....
        /*02d4*/ 	.word	0xffffffff


	//   ....[19]....
        /*02d8*/ 	.word	0xffffffff


	//   ....[20]....
        /*02dc*/ 	.word	0xffffffff


	//   ....[21]....
        /*02e0*/ 	.word	0xffffffff


	//   ....[22]....
        /*02e4*/ 	.word	0xffffffff


	//   ....[23]....
        /*02e8*/ 	.word	0xffffffff


	//   ....[24]....
        /*02ec*/ 	.word	0xffffffff


	//   ....[25]....
        /*02f0*/ 	.word	0xffffffff


	//   ....[26]....
        /*02f4*/ 	.word	0xffffffff


	//   ....[27]....
        /*02f8*/ 	.word	0xffffffff


	//   ....[28]....
        /*02fc*/ 	.word	0xffffffff


	//   ....[29]....
        /*0300*/ 	.word	0xffffffff


	//   ....[30]....
        /*0304*/ 	.word	0xffffffff


	//   ....[31]....
        /*0308*/ 	.word	0xffffffff


	//   ....[32]....
        /*030c*/ 	.word	0xffffffff


	//   ....[33]....
        /*0310*/ 	.word	0xffffffff


	//   ....[34]....
        /*0314*/ 	.word	0xffffffff


	//   ....[35]....
        /*0318*/ 	.word	0xffffffff


	//   ....[36]....
        /*031c*/ 	.word	0xffffffff


	//   ....[37]....
        /*0320*/ 	.word	0xffffffff


	//   ....[38]....
        /*0324*/ 	.word	0xffffffff


	//   ....[39]....
        /*0328*/ 	.word	0xffffffff


	//   ....[40]....
        /*032c*/ 	.word	0xffffffff


	//   ....[41]....
        /*0330*/ 	.word	0xffffffff


	//   ....[42]....
        /*0334*/ 	.word	0xffffffff


	//   ....[43]....
        /*0338*/ 	.word	0xffffffff


	//   ....[44]....
        /*033c*/ 	.word	0xffffffff


	//   ....[45]....
        /*0340*/ 	.word	0xffffffff


	//   ....[46]....
        /*0344*/ 	.word	0xffffffff


	//   ....[47]....
        /*0348*/ 	.word	0xffffffff


	//   ....[48]....
        /*034c*/ 	.word	0xffffffff


	//   ....[49]....
        /*0350*/ 	.word	0xffffffff


	//   ....[50]....
        /*0354*/ 	.word	0xffffffff


	//   ....[51]....
        /*0358*/ 	.word	0xffffffff


	//   ....[52]....
        /*035c*/ 	.word	0xffffffff


	//   ....[53]....
        /*0360*/ 	.word	0xffffffff


	//   ....[54]....
        /*0364*/ 	.word	0xffffffff


	//   ....[55]....
        /*0368*/ 	.word	0xffffffff


	//   ....[56]....
        /*036c*/ 	.word	0xffffffff


	//   ....[57]....
        /*0370*/ 	.word	0xffffffff


	//   ....[58]....
        /*0374*/ 	.word	0xffffffff


	//   ....[59]....
        /*0378*/ 	.word	0xffffffff


	//   ....[60]....
        /*037c*/ 	.word	0xffffffff


	//   ....[61]....
        /*0380*/ 	.word	0xffffffff


	//   ....[62]....
        /*0384*/ 	.word	0xffffffff


	//   ....[63]....
        /*0388*/ 	.word	0xffffffff


	//   ....[64]....
        /*038c*/ 	.word	0xffffffff


	//   ....[65]....
        /*0390*/ 	.word	0xffffffff


	//   ....[66]....
        /*0394*/ 	.word	0xffffffff


	//   ....[67]....
        /*0398*/ 	.word	0xffffffff


	//   ....[68]....
        /*039c*/ 	.word	0xffffffff


	//   ....[69]....
        /*03a0*/ 	.word	0xffffffff


	//   ....[70]....
        /*03a4*/ 	.word	0xffffffff


	//   ....[71]....
        /*03a8*/ 	.word	0xffffffff


	//   ....[72]....
        /*03ac*/ 	.word	0xffffffff


	//   ....[73]....
        /*03b0*/ 	.word	0xffffffff


	//   ....[74]....
        /*03b4*/ 	.word	0xffffffff


	//   ....[75]....
        /*03b8*/ 	.word	0xffffffff


	//   ....[76]....
        /*03bc*/ 	.word	0xffffffff


	//   ....[77]....
        /*03c0*/ 	.word	0xffffffff


	//   ....[78]....
        /*03c4*/ 	.word	0xffffffff


	//   ....[79]....
        /*03c8*/ 	.word	0xffffffff


	//   ....[80]....
        /*03cc*/ 	.word	0xffffffff


	//   ....[81]....
        /*03d0*/ 	.word	0xffffffff


	//   ....[82]....
        /*03d4*/ 	.word	0xffffffff


	//   ....[83]....
        /*03d8*/ 	.word	0xffffffff


	//   ....[84]....
        /*03dc*/ 	.word	0xffffffff


	//   ....[85]....
        /*03e0*/ 	.word	0xffffffff


	//   ....[86]....
        /*03e4*/ 	.word	0xffffffff


	//   ....[87]....
        /*03e8*/ 	.word	0xffffffff


	//   ....[88]....
        /*03ec*/ 	.word	0xffffffff


	//   ....[89]....
        /*03f0*/ 	.word	0xffffffff


	//   ....[90]....
        /*03f4*/ 	.word	0xffffffff


	//   ....[91]....
        /*03f8*/ 	.word	0xffffffff


	//   ....[92]....
        /*03fc*/ 	.word	0xffffffff


	//   ....[93]....
        /*0400*/ 	.word	0xffffffff


	//   ....[94]....
        /*0404*/ 	.word	0xffffffff


	//   ....[95]....
        /*0408*/ 	.word	0xffffffff


	//   ....[96]....
        /*040c*/ 	.word	0xffffffff


	//   ....[97]....
        /*0410*/ 	.word	0xffffffff


	//   ....[98]....
        /*0414*/ 	.word	0xffffffff


	//   ....[99]....
        /*0418*/ 	.word	0xffffffff


	//   ....[100]....
        /*041c*/ 	.word	0xffffffff


	//   ....[101]....
        /*0420*/ 	.word	0xffffffff


	//   ....[102]....
        /*0424*/ 	.word	0xffffffff


	//   ....[103]....
        /*0428*/ 	.word	0xffffffff


	//   ....[104]....
        /*042c*/ 	.word	0xffffffff


	//   ....[105]....
        /*0430*/ 	.word	0xffffffff


	//   ....[106]....
        /*0434*/ 	.word	0xffffffff


	//   ....[107]....
        /*0438*/ 	.word	0xffffffff


	//   ....[108]....
        /*043c*/ 	.word	0xffffffff


	//   ....[109]....
        /*0440*/ 	.word	0xffffffff


	//   ....[110]....
        /*0444*/ 	.word	0xffffffff


	//   ....[111]....
        /*0448*/ 	.word	0xffffffff


	//   ....[112]....
        /*044c*/ 	.word	0xffffffff


	//   ....[113]....
        /*0450*/ 	.word	0xffffffff


	//   ....[114]....
        /*0454*/ 	.word	0xffffffff


	//   ....[115]....
        /*0458*/ 	.word	0xffffffff


	//   ....[116]....
        /*045c*/ 	.word	0xffffffff


	//   ....[117]....
        /*0460*/ 	.word	0xffffffff


	//   ....[118]....
        /*0464*/ 	.word	0xffffffff


	//   ....[119]....
        /*0468*/ 	.word	0xffffffff


	//   ....[120]....
        /*046c*/ 	.word	0xffffffff


	//   ....[121]....
        /*0470*/ 	.word	0xffffffff


	//   ....[122]....
        /*0474*/ 	.word	0xffffffff


	//   ....[123]....
        /*0478*/ 	.word	0xffffffff


	//   ....[124]....
        /*047c*/ 	.word	0xffffffff


	//   ....[125]....
        /*0480*/ 	.word	0xffffffff


	//   ....[126]....
        /*0484*/ 	.word	0xffffffff


	//   ....[127]....
        /*0488*/ 	.word	0xffffffff


	//   ....[128]....
        /*048c*/ 	.word	0xffffffff


	//   ....[129]....
        /*0490*/ 	.word	0xffffffff


	//   ....[130]....
        /*0494*/ 	.word	0xffffffff


	//   ....[131]....
        /*0498*/ 	.word	0xffffffff


	//   ....[132]....
        /*049c*/ 	.word	0xffffffff


	//   ....[133]....
        /*04a0*/ 	.word	0xffffffff


	//   ....[134]....
        /*04a4*/ 	.word	0xffffffff


	//   ....[135]....
        /*04a8*/ 	.word	0xffffffff


	//   ....[136]....
        /*04ac*/ 	.word	0xffffffff


	//   ....[137]....
        /*04b0*/ 	.word	0xffffffff


	//   ....[138]....
        /*04b4*/ 	.word	0xffffffff


	//   ....[139]....
        /*04b8*/ 	.word	0xffffffff


	//   ....[140]....
        /*04bc*/ 	.word	0xffffffff


	//   ....[141]....
        /*04c0*/ 	.word	0xffffffff


	//   ....[142]....
        /*04c4*/ 	.word	0xffffffff


	//   ....[143]....
        /*04c8*/ 	.word	0xffffffff


	//   ....[144]....
        /*04cc*/ 	.word	0xffffffff


	//   ....[145]....
        /*04d0*/ 	.word	0xffffffff


	//   ....[146]....
        /*04d4*/ 	.word	0xffffffff


	//   ....[147]....
        /*04d8*/ 	.word	0xffffffff


	//   ....[148]....
        /*04dc*/ 	.word	0xffffffff


	//   ....[149]....
        /*04e0*/ 	.word	0xffffffff


	//   ....[150]....
        /*04e4*/ 	.word	0xffffffff


	//   ....[151]....
        /*04e8*/ 	.word	0xffffffff


	//   ....[152]....
        /*04ec*/ 	.word	0xffffffff


	//   ....[153]....
        /*04f0*/ 	.word	0xffffffff


	//   ....[154]....
        /*04f4*/ 	.word	0xffffffff


	//   ....[155]....
        /*04f8*/ 	.word	0xffffffff


	//   ....[156]....
        /*04fc*/ 	.word	0xffffffff


	//   ....[157]....
        /*0500*/ 	.word	0xffffffff


	//   ....[158]....
        /*0504*/ 	.word	0xffffffff


	//   ....[159]....
        /*0508*/ 	.word	0xffffffff


	//   ....[160]....
        /*050c*/ 	.word	0xffffffff


	//   ....[161]....
        /*0510*/ 	.word	0xffffffff


	//   ....[162]....
        /*0514*/ 	.word	0xffffffff


	//   ....[163]....
        /*0518*/ 	.word	0xffffffff


	//   ....[164]....
        /*051c*/ 	.word	0xffffffff


	//   ....[165]....
        /*0520*/ 	.word	0xffffffff


	//   ....[166]....
        /*0524*/ 	.word	0xffffffff


	//   ....[167]....
        /*0528*/ 	.word	0xffffffff


	//   ....[168]....
        /*052c*/ 	.word	0xffffffff


	//   ....[169]....
        /*0530*/ 	.word	0xffffffff


	//   ....[170]....
        /*0534*/ 	.word	0xffffffff


	//   ....[171]....
        /*0538*/ 	.word	0xffffffff


	//   ....[172]....
        /*053c*/ 	.word	0xffffffff


	//   ....[173]....
        /*0540*/ 	.word	0xffffffff


	//   ....[174]....
        /*0544*/ 	.word	0xffffffff


	//   ....[175]....
        /*0548*/ 	.word	0xffffffff


	//   ....[176]....
        /*054c*/ 	.word	0xffffffff


	//   ....[177]....
        /*0550*/ 	.word	0xffffffff


	//   ....[178]....
        /*0554*/ 	.word	0xffffffff


	//   ....[179]....
        /*0558*/ 	.word	0xffffffff


	//   ....[180]....
        /*055c*/ 	.word	0xffffffff


	//   ....[181]....
        /*0560*/ 	.word	0xffffffff


	//   ....[182]....
        /*0564*/ 	.word	0xffffffff


	//   ....[183]....
        /*0568*/ 	.word	0xffffffff


	//   ....[184]....
        /*056c*/ 	.word	0xffffffff


	//   ....[185]....
        /*0570*/ 	.word	0xffffffff


	//   ....[186]....
        /*0574*/ 	.word	0xffffffff


	//   ....[187]....
        /*0578*/ 	.word	0xffffffff


	//   ....[188]....
        /*057c*/ 	.word	0xffffffff


	//   ....[189]....
        /*0580*/ 	.word	0xffffffff


	//   ....[190]....
        /*0584*/ 	.word	0xffffffff


	//   ....[191]....
        /*0588*/ 	.word	0xffffffff


	//   ....[192]....
        /*058c*/ 	.word	0xffffffff


	//   ....[193]....
        /*0590*/ 	.word	0xffffffff


	//   ....[194]....
        /*0594*/ 	.word	0xffffffff


	//   ....[195]....
        /*0598*/ 	.word	0xffffffff


	//   ....[196]....
        /*059c*/ 	.word	0xffffffff


	//   ....[197]....
        /*05a0*/ 	.word	0xffffffff


	//   ....[198]....
        /*05a4*/ 	.word	0xffffffff


	//   ....[199]....
        /*05a8*/ 	.word	0xffffffff


	//   ....[200]....
        /*05ac*/ 	.word	0xffffffff


	//   ....[201]....
        /*05b0*/ 	.word	0xffffffff


	//   ....[202]....
        /*05b4*/ 	.word	0xffffffff


	//   ....[203]....
        /*05b8*/ 	.word	0xffffffff


	//   ....[204]....
        /*05bc*/ 	.word	0xffffffff


	//   ....[205]....
        /*05c0*/ 	.word	0xffffffff


	//   ....[206]....
        /*05c4*/ 	.word	0xffffffff


	//   ....[207]....
        /*05c8*/ 	.word	0xffffffff


	//   ....[208]....
        /*05cc*/ 	.word	0xffffffff


	//   ....[209]....
        /*05d0*/ 	.word	0xffffffff


	//   ....[210]....
        /*05d4*/ 	.word	0xffffffff


	//   ....[211]....
        /*05d8*/ 	.word	0xffffffff


	//   ....[212]....
        /*05dc*/ 	.word	0xffffffff


	//   ....[213]....
        /*05e0*/ 	.word	0xffffffff


	//   ....[214]....
        /*05e4*/ 	.word	0xffffffff


	//   ....[215]....
        /*05e8*/ 	.word	0xffffffff


	//   ....[216]....
        /*05ec*/ 	.word	0xffffffff


	//   ....[217]....
        /*05f0*/ 	.word	0xffffffff


	//   ....[218]....
        /*05f4*/ 	.word	0xffffffff


	//   ....[219]....
        /*05f8*/ 	.word	0xffffffff


	//   ....[220]....
        /*05fc*/ 	.word	0xffffffff


	//   ....[221]....
        /*0600*/ 	.word	0xffffffff


	//   ....[222]....
        /*0604*/ 	.word	0xffffffff


	//   ....[223]....
        /*0608*/ 	.word	0xffffffff


	//   ....[224]....
        /*060c*/ 	.word	0xffffffff


	//   ....[225]....
        /*0610*/ 	.word	0xffffffff


	//   ....[226]....
        /*0614*/ 	.word	0xffffffff


	//   ....[227]....
        /*0618*/ 	.word	0xffffffff


	//   ....[228]....
        /*061c*/ 	.word	0xffffffff


	//   ....[229]....
        /*0620*/ 	.word	0xffffffff


	//   ....[230]....
        /*0624*/ 	.word	0xffffffff


	//   ....[231]....
        /*0628*/ 	.word	0xffffffff


	//   ....[232]....
        /*062c*/ 	.word	0xffffffff


	//   ....[233]....
        /*0630*/ 	.word	0xffffffff


	//   ....[234]....
        /*0634*/ 	.word	0xffffffff


	//   ....[235]....
        /*0638*/ 	.word	0xffffffff


	//   ....[236]....
        /*063c*/ 	.word	0xffffffff


	//   ....[237]....
        /*0640*/ 	.word	0xffffffff


	//   ....[238]....
        /*0644*/ 	.word	0xffffffff


	//   ....[239]....
        /*0648*/ 	.word	0xffffffff


	//   ....[240]....
        /*064c*/ 	.word	0xffffffff


	//   ....[241]....
        /*0650*/ 	.word	0xffffffff


	//   ....[242]....
        /*0654*/ 	.word	0xffffffff


	//   ....[243]....
        /*0658*/ 	.word	0xffffffff


	//   ....[244]....
        /*065c*/ 	.word	0xffffffff


	//   ....[245]....
        /*0660*/ 	.word	0xffffffff


	//   ....[246]....
        /*0664*/ 	.word	0xffffffff


	//   ....[247]....
        /*0668*/ 	.word	0x0500000f


	//   ....[248]....
        /*066c*/ 	.word	0x0500000f


	//   ....[249]....
        /*0670*/ 	.word	0x0500000f


	//   ....[250]....
        /*0674*/ 	.word	0x0500000f


	//   ....[251]....
        /*0678*/ 	.word	0x0500000f


	//   ....[252]....
        /*067c*/ 	.word	0x0500000f


	//   ....[253]....
        /*0680*/ 	.word	0x0500000f


	//   ....[254]....
        /*0684*/ 	.word	0x0500000f


	//   ....[255]....
        /*0688*/ 	.word	0x0500000f


	//   ....[0]....
        /*068c*/ 	.word	0x0500000f


	//   ....[1]....
        /*0690*/ 	.word	0x0500000f


	//   ....[2]....
        /*0694*/ 	.word	0x0500000f


	//   ....[3]....
        /*0698*/ 	.word	0x0500000f


	//   ....[4]....
        /*069c*/ 	.word	0x0500000f


	//   ....[5]....
        /*06a0*/ 	.word	0x0500000f


	//   ....[6]....
        /*06a4*/ 	.word	0x0500000f


	//   ....[7]....
        /*06a8*/ 	.word	0x0500000f


	//   ....[8]....
        /*06ac*/ 	.word	0x0500000f


	//   ....[9]....
        /*06b0*/ 	.word	0x0500000f


	//   ....[10]....
        /*06b4*/ 	.word	0x0500000f


	//   ....[11]....
        /*06b8*/ 	.word	0x0500000f


	//   ....[12]....
        /*06bc*/ 	.word	0x0500000f


	//   ....[13]....
        /*06c0*/ 	.word	0x0500000f


	//   ....[14]....
        /*06c4*/ 	.word	0x0500000f


	//   ....[15]....
        /*06c8*/ 	.word	0x0500000f


	//   ....[16]....
        /*06cc*/ 	.word	0x0500000f


	//   ....[17]....
        /*06d0*/ 	.word	0x0500000f


	//   ....[18]....
        /*06d4*/ 	.word	0x0500000f


	//   ....[19]....
        /*06d8*/ 	.word	0x0500000f


	//   ....[20]....
        /*06dc*/ 	.word	0x0500000f


	//   ....[21]....
        /*06e0*/ 	.word	0x0500000f


	//   ....[22]....
        /*06e4*/ 	.word	0x0500000f


	//   ....[23]....
        /*06e8*/ 	.word	0x0500000f


	//   ....[24]....
        /*06ec*/ 	.word	0x0500000f


	//   ....[25]....
        /*06f0*/ 	.word	0x0500000f


	//   ....[26]....
        /*06f4*/ 	.word	0x0500000f


	//   ....[27]....
        /*06f8*/ 	.word	0x0500000f


	//   ....[28]....
        /*06fc*/ 	.word	0x0500000f


	//   ....[29]....
        /*0700*/ 	.word	0x0500000f


	//   ....[30]....
        /*0704*/ 	.word	0x0500000f


	//   ....[31]....
        /*0708*/ 	.word	0x0500000f


	//   ....[32]....
        /*070c*/ 	.word	0x0500000f


	//   ....[33]....
        /*0710*/ 	.word	0x0500000f


	//   ....[34]....
        /*0714*/ 	.word	0x0500000f


	//   ....[35]....
        /*0718*/ 	.word	0x0500000f


	//   ....[36]....
        /*071c*/ 	.word	0x0500000f


	//   ....[37]....
        /*0720*/ 	.word	0x0500000f


	//   ....[38]....
        /*0724*/ 	.word	0x0500000f


	//   ....[39]....
        /*0728*/ 	.word	0x0500000f


	//   ....[40]....
        /*072c*/ 	.word	0x0500000f


	//   ....[41]....
        /*0730*/ 	.word	0x0500000f


	//   ....[42]....
        /*0734*/ 	.word	0x0500000f


	//   ....[43]....
        /*0738*/ 	.word	0x0500000f


	//   ....[44]....
        /*073c*/ 	.word	0x0500000f


	//   ....[45]....
        /*0740*/ 	.word	0x0500000f


	//   ....[46]....
        /*0744*/ 	.word	0x0500000f


	//   ....[47]....
        /*0748*/ 	.word	0x0500000f


	//   ....[48]....
        /*074c*/ 	.word	0x0500000f


	//   ....[49]....
        /*0750*/ 	.word	0x0500000f


	//   ....[50]....
        /*0754*/ 	.word	0x0500000f


	//   ....[51]....
        /*0758*/ 	.word	0x0500000f


	//   ....[52]....
        /*075c*/ 	.word	0x0500000f


	//   ....[53]....
        /*0760*/ 	.word	0x0500000f


	//   ....[54]....
        /*0764*/ 	.word	0x0500000f


	//   ....[55]....
        /*0768*/ 	.word	0x0500000f


	//   ....[56]....
        /*076c*/ 	.word	0x0500000f


	//   ....[57]....
        /*0770*/ 	.word	0x0500000f


	//   ....[58]....
        /*0774*/ 	.word	0x0500000f


	//   ....[59]....
        /*0778*/ 	.word	0x0500000f


	//   ....[60]....
        /*077c*/ 	.word	0x0500000f


	//   ....[61]....
        /*0780*/ 	.word	0x0500000f


	//   ....[62]....
        /*0784*/ 	.word	0x0500000f


	//   ....[63]....
        /*0788*/ 	.word	0x0500000f


	//   ....[64]....
        /*078c*/ 	.word	0x0500000f


	//   ....[65]....
        /*0790*/ 	.word	0x0500000f


	//   ....[66]....
        /*0794*/ 	.word	0x0500000f


	//   ....[67]....
        /*0798*/ 	.word	0x0500000f


	//   ....[68]....
        /*079c*/ 	.word	0x0500000f


	//   ....[69]....
        /*07a0*/ 	.word	0x0500000f


	//   ....[70]....
        /*07a4*/ 	.word	0x0500000f


	//   ....[71]....
        /*07a8*/ 	.word	0x0500000f


	//   ....[72]....
        /*07ac*/ 	.word	0x0500000f


	//   ....[73]....
        /*07b0*/ 	.word	0x0500000f


	//   ....[74]....
        /*07b4*/ 	.word	0x0500000f


	//   ....[75]....
        /*07b8*/ 	.word	0x0500000f


	//   ....[76]....
        /*07bc*/ 	.word	0x0500000f


	//   ....[77]....
        /*07c0*/ 	.word	0x0500000f


	//   ....[78]....
        /*07c4*/ 	.word	0x0500000f


	//   ....[79]....
        /*07c8*/ 	.word	0x0500000f


	//   ....[80]....
        /*07cc*/ 	.word	0x0500000f


	//   ....[81]....
        /*07d0*/ 	.word	0x0500000f


	//   ....[82]....
        /*07d4*/ 	.word	0x0500000f


	//   ....[83]....
        /*07d8*/ 	.word	0x0500000f


	//   ....[84]....
        /*07dc*/ 	.word	0x0500000f


	//   ....[85]....
        /*07e0*/ 	.word	0x0500000f


	//   ....[86]....
        /*07e4*/ 	.word	0x0500000f


	//   ....[87]....
        /*07e8*/ 	.word	0x0500000f


	//   ....[88]....
        /*07ec*/ 	.word	0x0500000f


	//   ....[89]....
        /*07f0*/ 	.word	0x0500000f


	//   ....[90]....
        /*07f4*/ 	.word	0x0500000f


	//   ....[91]....
        /*07f8*/ 	.word	0x0500000f


	//   ....[92]....
        /*07fc*/ 	.word	0x0500000f


	//   ....[93]....
        /*0800*/ 	.word	0x0500000f


	//   ....[94]....
        /*0804*/ 	.word	0x0500000f


	//   ....[95]....
        /*0808*/ 	.word	0x0500000f


	//   ....[96]....
        /*080c*/ 	.word	0x0500000f


	//   ....[97]....
        /*0810*/ 	.word	0x0500000f


	//   ....[98]....
        /*0814*/ 	.word	0x0500000f


	//   ....[99]....
        /*0818*/ 	.word	0x0500000f


	//   ....[100]....
        /*081c*/ 	.word	0x0500000f


	//   ....[101]....
        /*0820*/ 	.word	0x0500000f


	//   ....[102]....
        /*0824*/ 	.word	0x0500000f


	//   ....[103]....
        /*0828*/ 	.word	0x0500000f


	//   ....[104]....
        /*082c*/ 	.word	0x0500000f


	//   ....[105]....
        /*0830*/ 	.word	0x0500000f


	//   ....[106]....
        /*0834*/ 	.word	0x0500000f


	//   ....[107]....
        /*0838*/ 	.word	0x0500000f


	//   ....[108]....
        /*083c*/ 	.word	0x0500000f


	//   ....[109]....
        /*0840*/ 	.word	0x0500000f


	//   ....[110]....
        /*0844*/ 	.word	0x0500000f


	//   ....[111]....
        /*0848*/ 	.word	0x0500000f


	//   ....[112]....
        /*084c*/ 	.word	0x0500000f


	//   ....[113]....
        /*0850*/ 	.word	0x0500000f


	//   ....[114]....
        /*0854*/ 	.word	0x0500000f


	//   ....[115]....
        /*0858*/ 	.word	0x0500000f


	//   ....[116]....
        /*085c*/ 	.word	0x0500000f


	//   ....[117]....
        /*0860*/ 	.word	0x0500000f


	//   ....[118]....
        /*0864*/ 	.word	0x0500000f


	//   ....[119]....
        /*0868*/ 	.word	0x0500000f


	//   ....[120]....
        /*086c*/ 	.word	0x0500000f


	//   ....[121]....
        /*0870*/ 	.word	0x0500000f


	//   ....[122]....
        /*0874*/ 	.word	0x0500000f


	//   ....[123]....
        /*0878*/ 	.word	0x0500000f


	//   ....[124]....
        /*087c*/ 	.word	0x0500000f


	//   ....[125]....
        /*0880*/ 	.word	0x0500000f


	//   ....[126]....
        /*0884*/ 	.word	0x0500000f


	//   ....[127]....
        /*0888*/ 	.word	0x0500000f


	//   ....[128]....
        /*088c*/ 	.word	0x0500000f


	//   ....[129]....
        /*0890*/ 	.word	0x0500000f


	//   ....[130]....
        /*0894*/ 	.word	0x0500000f


	//   ....[131]....
        /*0898*/ 	.word	0x0500000f


	//   ....[132]....
        /*089c*/ 	.word	0x0500000f


	//   ....[133]....
        /*08a0*/ 	.word	0x0500000f


	//   ....[134]....
        /*08a4*/ 	.word	0x0500000f


	//   ....[135]....
        /*08a8*/ 	.word	0x0500000f


	//   ....[136]....
        /*08ac*/ 	.word	0x0500000f


	//   ....[137]....
        /*08b0*/ 	.word	0x0500000f


	//   ....[138]....
        /*08b4*/ 	.word	0x0500000f


	//   ....[139]....
        /*08b8*/ 	.word	0x0500000f


	//   ....[140]....
        /*08bc*/ 	.word	0x0500000f


	//   ....[141]....
        /*08c0*/ 	.word	0x0500000f


	//   ....[142]....
        /*08c4*/ 	.word	0x0500000f


	//   ....[143]....
        /*08c8*/ 	.word	0x0500000f


	//   ....[144]....
        /*08cc*/ 	.word	0x0500000f


	//   ....[145]....
        /*08d0*/ 	.word	0x0500000f


	//   ....[146]....
        /*08d4*/ 	.word	0x0500000f


	//   ....[147]....
        /*08d8*/ 	.word	0x0500000f


	//   ....[148]....
        /*08dc*/ 	.word	0x0500000f


	//   ....[149]....
        /*08e0*/ 	.word	0x0500000f


	//   ....[150]....
        /*08e4*/ 	.word	0x0500000f


	//   ....[151]....
        /*08e8*/ 	.word	0x0500000f


	//   ....[152]....
        /*08ec*/ 	.word	0x0500000f


	//   ....[153]....
        /*08f0*/ 	.word	0x0500000f


	//   ....[154]....
        /*08f4*/ 	.word	0x0500000f


	//   ....[155]....
        /*08f8*/ 	.word	0x0500000f


	//   ....[156]....
        /*08fc*/ 	.word	0x0500000f


	//   ....[157]....
        /*0900*/ 	.word	0x0500000f


	//   ....[158]....
        /*0904*/ 	.word	0x0500000f


	//   ....[159]....
        /*0908*/ 	.word	0x0500000f


	//   ....[160]....
        /*090c*/ 	.word	0x0500000f


	//   ....[161]....
        /*0910*/ 	.word	0x0500000f


	//   ....[162]....
        /*0914*/ 	.word	0x0500000f


	//   ....[163]....
        /*0918*/ 	.word	0x0500000f


	//   ....[164]....
        /*091c*/ 	.word	0x0500000f


	//   ....[165]....
        /*0920*/ 	.word	0x0500000f


	//   ....[166]....
        /*0924*/ 	.word	0x0500000f


	//   ....[167]....
        /*0928*/ 	.word	0x0500000f


	//   ....[168]....
        /*092c*/ 	.word	0x0500000f


	//   ....[169]....
        /*0930*/ 	.word	0x0500000f


	//   ....[170]....
        /*0934*/ 	.word	0x0500000f


	//   ....[171]....
        /*0938*/ 	.word	0x0500000f


	//   ....[172]....
        /*093c*/ 	.word	0x0500000f


	//   ....[173]....
        /*0940*/ 	.word	0x0500000f


	//   ....[174]....
        /*0944*/ 	.word	0x0500000f


	//   ....[175]....
        /*0948*/ 	.word	0x0500000f


	//   ....[176]....
        /*094c*/ 	.word	0x0500000f


	//   ....[177]....
        /*0950*/ 	.word	0x0500000f


	//   ....[178]....
        /*0954*/ 	.word	0x0500000f


	//   ....[179]....
        /*0958*/ 	.word	0x0500000f


	//   ....[180]....
        /*095c*/ 	.word	0x0500000f


	//   ....[181]....
        /*0960*/ 	.word	0x0500000f


	//   ....[182]....
        /*0964*/ 	.word	0x0500000f


	//----- nvinfo : EIATTR_COOP_GROUP_INSTR_OFFSETS
	.align		4
.L_748:
        /*0968*/ 	.byte	0x04, 0x28
        /*096a*/ 	.short	(.L_750 - .L_749)


	//   ....[0]....
.L_749:
        /*096c*/ 	.word	0x00000070


	//   ....[1]....
        /*0970*/ 	.word	0x00000140


	//   ....[2]....
        /*0974*/ 	.word	0x00000190


	//   ....[3]....
        /*0978*/ 	.word	0x000003c0


	//   ....[4]....
        /*097c*/ 	.word	0x00000520


	//   ....[5]....
        /*0980*/ 	.word	0x00000640


	//   ....[6]....
        /*0984*/ 	.word	0x000007a0


	//   ....[7]....
        /*0988*/ 	.word	0x00003540


	//   ....[8]....
        /*098c*/ 	.word	0x00003550


	//   ....[9]....
        /*0990*/ 	.word	0x00006640


	//   ....[10]....
        /*0994*/ 	.word	0x00006650


	//   ....[11]....
        /*0998*/ 	.word	0x000097d0


	//   ....[12]....
        /*099c*/ 	.word	0x000097e0


	//   ....[13]....
        /*09a0*/ 	.word	0x00009c80


	//   ....[14]....
        /*09a4*/ 	.word	0x00009ca0


	//   ....[15]....
        /*09a8*/ 	.word	0x0000ab30


	//   ....[16]....
        /*09ac*/ 	.word	0x0000b420


	//   ....[17]....
        /*09b0*/ 	.word	0x0000b430


	//   ....[18]....
        /*09b4*/ 	.word	0x0000b440


	//   ....[19]....
        /*09b8*/ 	.word	0x0000b450


	//   ....[20]....
        /*09bc*/ 	.word	0x0000eaf0


	//   ....[21]....
        /*09c0*/ 	.word	0x0000eb00


	//   ....[22]....
        /*09c4*/ 	.word	0x0000eb10


	//   ....[23]....
        /*09c8*/ 	.word	0x0000eb20


	//   ....[24]....
        /*09cc*/ 	.word	0x00012b60


	//   ....[25]....
        /*09d0*/ 	.word	0x00012f90


	//   ....[26]....
        /*09d4*/ 	.word	0x00014040


	//   ....[27]....
        /*09d8*/ 	.word	0x00014100


	//   ....[28]....
        /*09dc*/ 	.word	0x00014a10


	//   ....[29]....
        /*09e0*/ 	.word	0x00014ab0


	//   ....[30]....
        /*09e4*/ 	.word	0x00016b50


	//   ....[31]....
        /*09e8*/ 	.word	0x00016fd0


	//   ....[32]....
        /*09ec*/ 	.word	0x00017980


	//   ....[33]....
        /*09f0*/ 	.word	0x000179a0


	//   ....[34]....
        /*09f4*/ 	.word	0x00018650


	//   ....[35]....
        /*09f8*/ 	.word	0x00018680


	//   ....[36]....
        /*09fc*/ 	.word	0x0001abc0


	//   ....[37]....
        /*0a00*/ 	.word	0x0001ac20


	//   ....[38]....
        /*0a04*/ 	.word	0x0001b010


	//   ....[39]....
        /*0a08*/ 	.word	0x0001b030


	//   ....[40]....
        /*0a0c*/ 	.word	0x0001d530


	//   ....[41]....
        /*0a10*/ 	.word	0x0001d920


	//   ....[42]....
        /*0a14*/ 	.word	0x0001e2d0


	//   ....[43]....
        /*0a18*/ 	.word	0x0001e2f0


	//   ....[44]....
        /*0a1c*/ 	.word	0x0001efb0


	//   ....[45]....
        /*0a20*/ 	.word	0x0001efd0


	//   ....[46]....
        /*0a24*/ 	.word	0x00020570


	//   ....[47]....
        /*0a28*/ 	.word	0x00020580


	//   ....[48]....
        /*0a2c*/ 	.word	0x00020600


	//   ....[49]....
        /*0a30*/ 	.word	0x00020610


	//   ....[50]....
        /*0a34*/ 	.word	0x00021590


	//   ....[51]....
        /*0a38*/ 	.word	0x000215c0


	//   ....[52]....
        /*0a3c*/ 	.word	0x00021610


	//   ....[53]....
        /*0a40*/ 	.word	0x00021640


	//   ....[54]....
        /*0a44*/ 	.word	0x00021670


	//   ....[55]....
        /*0a48*/ 	.word	0x000216a0


	//   ....[56]....
        /*0a4c*/ 	.word	0x000216d0


	//   ....[57]....
        /*0a50*/ 	.word	0x00021700


	//   ....[58]....
        /*0a54*/ 	.word	0x00021730


	//   ....[59]....
        /*0a58*/ 	.word	0x00021760


	//   ....[60]....
        /*0a5c*/ 	.word	0x00021790


	//   ....[61]....
        /*0a60*/ 	.word	0x000217c0


	//   ....[62]....
        /*0a64*/ 	.word	0x000217f0


	//   ....[63]....
        /*0a68*/ 	.word	0x00021820


	//   ....[64]....
        /*0a6c*/ 	.word	0x00021850


	//   ....[65]....
        /*0a70*/ 	.word	0x00021880


	//   ....[66]....
        /*0a74*/ 	.word	0x000218b0


	//   ....[67]....
        /*0a78*/ 	.word	0x000218f0


	//   ....[68]....
        /*0a7c*/ 	.word	0x00021920


	//   ....[69]....
        /*0a80*/ 	.word	0x00021950


	//   ....[70]....
        /*0a84*/ 	.word	0x00021980


	//   ....[71]....
        /*0a88*/ 	.word	0x000219b0


	//   ....[72]....
        /*0a8c*/ 	.word	0x000219e0


	//   ....[73]....
        /*0a90*/ 	.word	0x00021a10


	//   ....[74]....
        /*0a94*/ 	.word	0x00021a40


	//   ....[75]....
        /*0a98*/ 	.word	0x00021a70


	//   ....[76]....
        /*0a9c*/ 	.word	0x00021aa0


	//   ....[77]....
        /*0aa0*/ 	.word	0x00021ad0


	//   ....[78]....
        /*0aa4*/ 	.word	0x00021b00


	//   ....[79]....
        /*0aa8*/ 	.word	0x00021b30


	//   ....[80]....
        /*0aac*/ 	.word	0x00021b60


	//   ....[81]....
        /*0ab0*/ 	.word	0x00021b90


	//   ....[82]....
        /*0ab4*/ 	.word	0x00021bc0


	//   ....[83]....
        /*0ab8*/ 	.word	0x00021bf0


	//   ....[84]....
        /*0abc*/ 	.word	0x00021c20


	//   ....[85]....
        /*0ac0*/ 	.word	0x00021c50


	//   ....[86]....
        /*0ac4*/ 	.word	0x00021c80


	//   ....[87]....
        /*0ac8*/ 	.word	0x00021cb0


	//   ....[88]....
        /*0acc*/ 	.word	0x00021ce0


	//   ....[89]....
        /*0ad0*/ 	.word	0x00021d10


	//   ....[90]....
        /*0ad4*/ 	.word	0x00021d40


	//   ....[91]....
        /*0ad8*/ 	.word	0x00021d70


	//   ....[92]....
        /*0adc*/ 	.word	0x00021da0


	//   ....[93]....
        /*0ae0*/ 	.word	0x00021dd0


	//   ....[94]....
        /*0ae4*/ 	.word	0x00021e00


	//   ....[95]....
        /*0ae8*/ 	.word	0x00021e30


	//   ....[96]....
        /*0aec*/ 	.word	0x00021e60


	//   ....[97]....
        /*0af0*/ 	.word	0x00021e90


	//   ....[98]....
        /*0af4*/ 	.word	0x00021ec0


	//   ....[99]....
        /*0af8*/ 	.word	0x00021ef0


	//   ....[100]....
        /*0afc*/ 	.word	0x00021f20


	//   ....[101]....
        /*0b00*/ 	.word	0x00021f50


	//   ....[102]....
        /*0b04*/ 	.word	0x00021f70


	//   ....[103]....
        /*0b08*/ 	.word	0x00021f80


	//   ....[104]....
        /*0b0c*/ 	.word	0x00021fb0


	//   ....[105]....
        /*0b10*/ 	.word	0x00021fe0


	//   ....[106]....
        /*0b14*/ 	.word	0x00022010


	//   ....[107]....
        /*0b18*/ 	.word	0x00022040


	//   ....[108]....
        /*0b1c*/ 	.word	0x00022070


	//   ....[109]....
        /*0b20*/ 	.word	0x000220a0


	//   ....[110]....
        /*0b24*/ 	.word	0x000220b0


	//   ....[111]....
        /*0b28*/ 	.word	0x000220c0


	//   ....[112]....
        /*0b2c*/ 	.word	0x000220d0


	//   ....[113]....
        /*0b30*/ 	.word	0x000220e0


	//   ....[114]....
        /*0b34*/ 	.word	0x000220f0


	//   ....[115]....
        /*0b38*/ 	.word	0x00022100


	//   ....[116]....
        /*0b3c*/ 	.word	0x00022110


	//   ....[117]....
        /*0b40*/ 	.word	0x00022120


	//   ....[118]....
        /*0b44*/ 	.word	0x00022130


	//   ....[119]....
        /*0b48*/ 	.word	0x00022140


	//   ....[120]....
        /*0b4c*/ 	.word	0x00022150


	//   ....[121]....
        /*0b50*/ 	.word	0x00022160


	//   ....[122]....
        /*0b54*/ 	.word	0x00022170


	//   ....[123]....
        /*0b58*/ 	.word	0x00022180


	//   ....[124]....
        /*0b5c*/ 	.word	0x00022190


	//   ....[125]....
        /*0b60*/ 	.word	0x000221a0


	//   ....[126]....
        /*0b64*/ 	.word	0x000221b0


	//   ....[127]....
        /*0b68*/ 	.word	0x000221c0


	//   ....[128]....
        /*0b6c*/ 	.word	0x000221d0


	//   ....[129]....
        /*0b70*/ 	.word	0x00022200


	//   ....[130]....
        /*0b74*/ 	.word	0x00022230


	//   ....[131]....
        /*0b78*/ 	.word	0x00022260


	//   ....[132]....
        /*0b7c*/ 	.word	0x00022290


	//   ....[133]....
        /*0b80*/ 	.word	0x000222c0


	//   ....[134]....
        /*0b84*/ 	.word	0x000222f0


	//   ....[135]....
        /*0b88*/ 	.word	0x00022300


	//   ....[136]....
        /*0b8c*/ 	.word	0x00022310


	//   ....[137]....
        /*0b90*/ 	.word	0x00022340


	//   ....[138]....
        /*0b94*/ 	.word	0x00022370


	//   ....[139]....
        /*0b98*/ 	.word	0x000223a0


	//   ....[140]....
        /*0b9c*/ 	.word	0x000223d0


	//   ....[141]....
        /*0ba0*/ 	.word	0x00022400


	//   ....[142]....
        /*0ba4*/ 	.word	0x00022430


	//   ....[143]....
        /*0ba8*/ 	.word	0x00022460


	//   ....[144]....
        /*0bac*/ 	.word	0x00022470


	//   ....[145]....
        /*0bb0*/ 	.word	0x00022490


	//   ....[146]....
        /*0bb4*/ 	.word	0x00022fb0


	//   ....[147]....
        /*0bb8*/ 	.word	0x00022fd0


	//   ....[148]....
        /*0bbc*/ 	.word	0x00022fe0


	//   ....[149]....
        /*0bc0*/ 	.word	0x00022ff0


	//   ....[150]....
        /*0bc4*/ 	.word	0x000238d0


	//   ....[151]....
        /*0bc8*/ 	.word	0x000238e0


	//   ....[152]....
        /*0bcc*/ 	.word	0x00023a30


	//   ....[153]....
        /*0bd0*/ 	.word	0x00023a40


	//   ....[154]....
        /*0bd4*/ 	.word	0x00023b90


	//   ....[155]....
        /*0bd8*/ 	.word	0x00023ba0


	//   ....[156]....
        /*0bdc*/ 	.word	0x00023cf0


	//   ....[157]....
        /*0be0*/ 	.word	0x00023d00


	//   ....[158]....
        /*0be4*/ 	.word	0x000240f0


	//   ....[159]....
        /*0be8*/ 	.word	0x00024100


	//   ....[160]....
        /*0bec*/ 	.word	0x00024e40


	//   ....[161]....
        /*0bf0*/ 	.word	0x00024e50


	//   ....[162]....
        /*0bf4*/ 	.word	0x00026380


	//   ....[163]....
        /*0bf8*/ 	.word	0x00026390


	//   ....[164]....
        /*0bfc*/ 	.word	0x000264f0


	//   ....[165]....
        /*0c00*/ 	.word	0x00026500


	//   ....[166]....
        /*0c04*/ 	.word	0x00026650


	//   ....[167]....
        /*0c08*/ 	.word	0x00026660


	//   ....[168]....
        /*0c0c*/ 	.word	0x000267b0


	//   ....[169]....
        /*0c10*/ 	.word	0x000267c0


	//   ....[170]....
        /*0c14*/ 	.word	0x00026960


	//   ....[171]....
        /*0c18*/ 	.word	0x00026b50


	//   ....[172]....
        /*0c1c*/ 	.word	0x00026b80


	//   ....[173]....
        /*0c20*/ 	.word	0x00026bb0


	//   ....[174]....
        /*0c24*/ 	.word	0x00026be0


	//   ....[175]....
        /*0c28*/ 	.word	0x00026c10


	//   ....[176]....
        /*0c2c*/ 	.word	0x00026c40


	//   ....[177]....
        /*0c30*/ 	.word	0x00026dd0


	//   ....[178]....
        /*0c34*/ 	.word	0x00026e00


	//   ....[179]....
        /*0c38*/ 	.word	0x00026e30


	//   ....[180]....
        /*0c3c*/ 	.word	0x00026e60


	//   ....[181]....
        /*0c40*/ 	.word	0x00026e90


	//   ....[182]....
        /*0c44*/ 	.word	0x00026ec0


	//   ....[183]....
        /*0c48*/ 	.word	0x00026f50


	//   ....[184]....
        /*0c4c*/ 	.word	0x00026f80


	//   ....[185]....
        /*0c50*/ 	.word	0x00026f90


	//   ....[186]....
        /*0c54*/ 	.word	0x00026fd0


	//   ....[187]....
        /*0c58*/ 	.word	0x00028980


	//   ....[188]....
        /*0c5c*/ 	.word	0x0002afd0


	//   ....[189]....
        /*0c60*/ 	.word	0x0002b000


	//   ....[190]....
        /*0c64*/ 	.word	0x0002b130


	//   ....[191]....
        /*0c68*/ 	.word	0x0002b140


	//   ....[192]....
        /*0c6c*/ 	.word	0x0002b1d0


	//   ....[193]....
        /*0c70*/ 	.word	0x0002b1e0


	//   ....[194]....
        /*0c74*/ 	.word	0x0002b1f0


	//   ....[195]....
        /*0c78*/ 	.word	0x0002b290


	//   ....[196]....
        /*0c7c*/ 	.word	0x0002b610


	//   ....[197]....
        /*0c80*/ 	.word	0x0002b630


	//   ....[198]....
        /*0c84*/ 	.word	0x0002b6d0


	//   ....[199]....
        /*0c88*/ 	.word	0x0002b6e0


	//   ....[200]....
        /*0c8c*/ 	.word	0x0002b770


	//   ....[201]....
        /*0c90*/ 	.word	0x0002b780


	//   ....[202]....
        /*0c94*/ 	.word	0x0002b790


	//   ....[203]....
        /*0c98*/ 	.word	0x0002b7a0


	//   ....[204]....
        /*0c9c*/ 	.word	0x0002bf90


	//   ....[205]....
        /*0ca0*/ 	.word	0x0002bfc0


	//   ....[206]....
        /*0ca4*/ 	.word	0x0002c080


	//   ....[207]....
        /*0ca8*/ 	.word	0x0002c0a0


	//   ....[208]....
        /*0cac*/ 	.word	0x0002c140


	//   ....[209]....
        /*0cb0*/ 	.word	0x0002c160


	//   ....[210]....
        /*0cb4*/ 	.word	0x0002c170


	//   ....[211]....
        /*0cb8*/ 	.word	0x0002c200


	//   ....[212]....
        /*0cbc*/ 	.word	0x0002c920


	//   ....[213]....
        /*0cc0*/ 	.word	0x0002c930


	//   ....[214]....
        /*0cc4*/ 	.word	0x0002c970


	//   ....[215]....
        /*0cc8*/ 	.word	0x0002c9b0


	//   ....[216]....
        /*0ccc*/ 	.word	0x0002c9c0


	//   ....[217]....
        /*0cd0*/ 	.word	0x0002ca20


	//   ....[218]....
        /*0cd4*/ 	.word	0x0002ca50


	//   ....[219]....
        /*0cd8*/ 	.word	0x0002ca90


	//   ....[220]....
        /*0cdc*/ 	.word	0x0002cde0


	//   ....[221]....
        /*0ce0*/ 	.word	0x0002cdf0


	//   ....[222]....
        /*0ce4*/ 	.word	0x0002ce00


	//   ....[223]....
        /*0ce8*/ 	.word	0x0002ce60


	//   ....[224]....
        /*0cec*/ 	.word	0x0002ce70


	//   ....[225]....
        /*0cf0*/ 	.word	0x0002ced0


	//   ....[226]....
        /*0cf4*/ 	.word	0x0002cf00


	//   ....[227]....
        /*0cf8*/ 	.word	0x0002cf40


	//   ....[228]....
        /*0cfc*/ 	.word	0x0002e600


	//   ....[229]....
        /*0d00*/ 	.word	0x0002e630


	//   ....[230]....
        /*0d04*/ 	.word	0x0002e690


	//   ....[231]....
        /*0d08*/ 	.word	0x0002e6c0


	//   ....[232]....
        /*0d0c*/ 	.word	0x0002e6f0


	//   ....[233]....
        /*0d10*/ 	.word	0x0002e720


	//   ....[234]....
        /*0d14*/ 	.word	0x0002e750


	//   ....[235]....
        /*0d18*/ 	.word	0x0002e780


	//   ....[236]....
        /*0d1c*/ 	.word	0x0002e920


	//   ....[237]....
        /*0d20*/ 	.word	0x0002e950


	//   ....[238]....
        /*0d24*/ 	.word	0x0002e980


	//   ....[239]....
        /*0d28*/ 	.word	0x0002e9b0


	//   ....[240]....
        /*0d2c*/ 	.word	0x0002e9e0


	//   ....[241]....
        /*0d30*/ 	.word	0x0002ea10


	//   ....[242]....
        /*0d34*/ 	.word	0x0002ead0


	//   ....[243]....
        /*0d38*/ 	.word	0x0002eaf0


	//   ....[244]....
        /*0d3c*/ 	.word	0x0002eb10


	//   ....[245]....
        /*0d40*/ 	.word	0x0002eb70


	//   ....[246]....
        /*0d44*/ 	.word	0x0002f5b0


	//   ....[247]....
        /*0d48*/ 	.word	0x0002f950


	//   ....[248]....
        /*0d4c*/ 	.word	0x0002f9e0


	//   ....[249]....
        /*0d50*/ 	.word	0x0002fac0


	//   ....[250]....
        /*0d54*/ 	.word	0x0002fb50


	//   ....[251]....
        /*0d58*/ 	.word	0x0002fc30


	//   ....[252]....
        /*0d5c*/ 	.word	0x0002fcc0


	//   ....[253]....
        /*0d60*/ 	.word	0x0002fd90


	//   ....[254]....
        /*0d64*/ 	.word	0x0002fe30


	//   ....[255]....
        /*0d68*/ 	.word	0x0002fec0


	//   ....[0]....
        /*0d6c*/ 	.word	0x0002ff10


	//   ....[1]....
        /*0d70*/ 	.word	0x0002ff60


	//   ....[2]....
        /*0d74*/ 	.word	0x00030040


	//   ....[3]....
        /*0d78*/ 	.word	0x000300d0


	//   ....[4]....
        /*0d7c*/ 	.word	0x00030120


	//   ....[5]....
        /*0d80*/ 	.word	0x00030170


	//   ....[6]....
        /*0d84*/ 	.word	0x00030640


	//   ....[7]....
        /*0d88*/ 	.word	0x00030760


	//   ....[8]....
        /*0d8c*/ 	.word	0x00030890


	//   ....[9]....
        /*0d90*/ 	.word	0x000309c0


	//   ....[10]....
        /*0d94*/ 	.word	0x00030af0


	//   ....[11]....
        /*0d98*/ 	.word	0x00030c10


	//   ....[12]....
        /*0d9c*/ 	.word	0x00030cb0


	//   ....[13]....
        /*0da0*/ 	.word	0x00030d00


	//   ....[14]....
        /*0da4*/ 	.word	0x00030d80


	//   ....[15]....
        /*0da8*/ 	.word	0x00030df0


	//   ....[16]....
        /*0dac*/ 	.word	0x00030e70


	//   ....[17]....
        /*0db0*/ 	.word	0x00030ec0


	//   ....[18]....
        /*0db4*/ 	.word	0x00030f40


	//   ....[19]....
        /*0db8*/ 	.word	0x00030fb0


	//   ....[20]....
        /*0dbc*/ 	.word	0x00031010


	//   ....[21]....
        /*0dc0*/ 	.word	0x00031060


	//   ....[22]....
        /*0dc4*/ 	.word	0x000310c0


	//   ....[23]....
        /*0dc8*/ 	.word	0x00031130


	//   ....[24]....
        /*0dcc*/ 	.word	0x00031190


	//   ....[25]....
        /*0dd0*/ 	.word	0x000311e0


	//   ....[26]....
        /*0dd4*/ 	.word	0x00031260


	//   ....[27]....
        /*0dd8*/ 	.word	0x000312b0


	//   ....[28]....
        /*0ddc*/ 	.word	0x00031310


	//   ....[29]....
        /*0de0*/ 	.word	0x00031360


	//   ....[30]....
        /*0de4*/ 	.word	0x000313e0


	//   ....[31]....
        /*0de8*/ 	.word	0x00031450


	//   ....[32]....
        /*0dec*/ 	.word	0x000314b0


	//   ....[33]....
        /*0df0*/ 	.word	0x00031500


	//   ....[34]....
        /*0df4*/ 	.word	0x00031580


	//   ....[35]....
        /*0df8*/ 	.word	0x000315f0


	//   ....[36]....
        /*0dfc*/ 	.word	0x00031650


	//   ....[37]....
        /*0e00*/ 	.word	0x000316a0


	//   ....[38]....
        /*0e04*/ 	.word	0x00031720


	//   ....[39]....
        /*0e08*/ 	.word	0x00031790


	//   ....[40]....
        /*0e0c*/ 	.word	0x000317f0


	//   ....[41]....
        /*0e10*/ 	.word	0x00031840


	//   ....[42]....
        /*0e14*/ 	.word	0x000318c0


	//   ....[43]....
        /*0e18*/ 	.word	0x00031930


	//   ....[44]....
        /*0e1c*/ 	.word	0x00031990


	//   ....[45]....
        /*0e20*/ 	.word	0x000319e0


	//   ....[46]....
        /*0e24*/ 	.word	0x00031a60


	//   ....[47]....
        /*0e28*/ 	.word	0x00031ad0


	//   ....[48]....
        /*0e2c*/ 	.word	0x00031b30


	//   ....[49]....
        /*0e30*/ 	.word	0x00031b80


	//   ....[50]....
        /*0e34*/ 	.word	0x00031be0


	//   ....[51]....
        /*0e38*/ 	.word	0x00031c50


	//   ....[52]....
        /*0e3c*/ 	.word	0x00031cb0


	//   ....[53]....
        /*0e40*/ 	.word	0x00031d00


	//   ....[54]....
        /*0e44*/ 	.word	0x00031d80


	//   ....[55]....
        /*0e48*/ 	.word	0x00031dd0


	//   ....[56]....
        /*0e4c*/ 	.word	0x00031e30


	//   ....[57]....
        /*0e50*/ 	.word	0x00031e80


	//   ....[58]....
        /*0e54*/ 	.word	0x00031ee0


	//   ....[59]....
        /*0e58*/ 	.word	0x00031f50


	//   ....[60]....
        /*0e5c*/ 	.word	0x00031fb0


	//   ....[61]....
        /*0e60*/ 	.word	0x00032000


	//   ....[62]....
        /*0e64*/ 	.word	0x00032060


	//   ....[63]....
        /*0e68*/ 	.word	0x000320b0


	//   ....[64]....
        /*0e6c*/ 	.word	0x00032110


	//   ....[65]....
        /*0e70*/ 	.word	0x00032160


	//   ....[66]....
        /*0e74*/ 	.word	0x000321c0


	//   ....[67]....
        /*0e78*/ 	.word	0x00032210


	//   ....[68]....
        /*0e7c*/ 	.word	0x00032270


	//   ....[69]....
        /*0e80*/ 	.word	0x000322c0


	//   ....[70]....
        /*0e84*/ 	.word	0x00032320


	//   ....[71]....
        /*0e88*/ 	.word	0x00032370


	//   ....[72]....
        /*0e8c*/ 	.word	0x000323d0


	//   ....[73]....
        /*0e90*/ 	.word	0x00032420


	//   ....[74]....
        /*0e94*/ 	.word	0x00032480


	//   ....[75]....
        /*0e98*/ 	.word	0x000324d0


	//   ....[76]....
        /*0e9c*/ 	.word	0x00032530


	//   ....[77]....
        /*0ea0*/ 	.word	0x00032580


	//   ....[78]....
        /*0ea4*/ 	.word	0x00032600


	//   ....[79]....
        /*0ea8*/ 	.word	0x00032670


	//   ....[80]....
        /*0eac*/ 	.word	0x000326d0


	//   ....[81]....
        /*0eb0*/ 	.word	0x00032720


	//   ....[82]....
        /*0eb4*/ 	.word	0x000327a0


	//   ....[83]....
        /*0eb8*/ 	.word	0x00032810


	//   ....[84]....
        /*0ebc*/ 	.word	0x00032870


	//   ....[85]....
        /*0ec0*/ 	.word	0x000328c0


	//   ....[86]....
        /*0ec4*/ 	.word	0x00032940


	//   ....[87]....
        /*0ec8*/ 	.word	0x000329b0


	//   ....[88]....
        /*0ecc*/ 	.word	0x00032a10


	//   ....[89]....
        /*0ed0*/ 	.word	0x00032a60


	//   ....[90]....
        /*0ed4*/ 	.word	0x00032ac0


	//   ....[91]....
        /*0ed8*/ 	.word	0x00032b30


	//   ....[92]....
        /*0edc*/ 	.word	0x00032b90


	//   ....[93]....
        /*0ee0*/ 	.word	0x00032be0


	//   ....[94]....
        /*0ee4*/ 	.word	0x00032c60


	//   ....[95]....
        /*0ee8*/ 	.word	0x00032cb0


	//   ....[96]....
        /*0eec*/ 	.word	0x00032d10


	//   ....[97]....
        /*0ef0*/ 	.word	0x00032d60


	//   ....[98]....
        /*0ef4*/ 	.word	0x00032e20


	//   ....[99]....
        /*0ef8*/ 	.word	0x00032e90


	//   ....[100]....
        /*0efc*/ 	.word	0x00032f50


	//   ....[101]....
        /*0f00*/ 	.word	0x00033070


	//   ....[102]....
        /*0f04*/ 	.word	0x00033190


	//   ....[103]....
        /*0f08*/ 	.word	0x000331e0


	//   ....[104]....
        /*0f0c*/ 	.word	0x00033270


	//   ....[105]....
        /*0f10*/ 	.word	0x00033300


	//   ....[106]....
        /*0f14*/ 	.word	0x00033390


	//   ....[107]....
        /*0f18*/ 	.word	0x00033420


	//   ....[108]....
        /*0f1c*/ 	.word	0x000334b0


	//   ....[109]....
        /*0f20*/ 	.word	0x00033540


	//   ....[110]....
        /*0f24*/ 	.word	0x000335c0


	//   ....[111]....
        /*0f28*/ 	.word	0x00033610


	//   ....[112]....
        /*0f2c*/ 	.word	0x000336b0


	//   ....[113]....
        /*0f30*/ 	.word	0x00033740


	//   ....[114]....
        /*0f34*/ 	.word	0x000337d0


	//   ....[115]....
        /*0f38*/ 	.word	0x00033820


	//   ....[116]....
        /*0f3c*/ 	.word	0x000338b0


	//   ....[117]....
        /*0f40*/ 	.word	0x00033940


	//   ....[118]....
        /*0f44*/ 	.word	0x000339d0


	//   ....[119]....
        /*0f48*/ 	.word	0x00033a60


	//   ....[120]....
        /*0f4c*/ 	.word	0x00033af0


	//   ....[121]....
        /*0f50*/ 	.word	0x00033b80


	//   ....[122]....
        /*0f54*/ 	.word	0x00033c40


	//   ....[123]....
        /*0f58*/ 	.word	0x00033f20


	//   ....[124]....
        /*0f5c*/ 	.word	0x00034020


	//   ....[125]....
        /*0f60*/ 	.word	0x000340e0


	//   ....[126]....
        /*0f64*/ 	.word	0x00034260


	//   ....[127]....
        /*0f68*/ 	.word	0x000342f0


	//   ....[128]....
        /*0f6c*/ 	.word	0x00034350


	//   ....[129]....
        /*0f70*/ 	.word	0x00034450


	//   ....[130]....
        /*0f74*/ 	.word	0x000344b0


	//   ....[131]....
        /*0f78*/ 	.word	0x00034580


	//   ....[132]....
        /*0f7c*/ 	.word	0x00034710


	//   ....[133]....
        /*0f80*/ 	.word	0x000347a0


	//   ....[134]....
        /*0f84*/ 	.word	0x000348a0


	//   ....[135]....
        /*0f88*/ 	.word	0x00034950


	//   ....[136]....
        /*0f8c*/ 	.word	0x000349b0


	//   ....[137]....
        /*0f90*/ 	.word	0x00034ab0


	//   ....[138]....
        /*0f94*/ 	.word	0x00034b10


	//   ....[139]....
        /*0f98*/ 	.word	0x00034bb0


	//   ....[140]....
        /*0f9c*/ 	.word	0x00034cc0


	//   ....[141]....
        /*0fa0*/ 	.word	0x00034d30


	//   ....[142]....
        /*0fa4*/ 	.word	0x00034d90


	//   ....[143]....
        /*0fa8*/ 	.word	0x00034ea0


	//   ....[144]....
        /*0fac*/ 	.word	0x00034f00


	//   ....[145]....
        /*0fb0*/ 	.word	0x00035020


	//   ....[146]....
        /*0fb4*/ 	.word	0x00035080


	//   ....[147]....
        /*0fb8*/ 	.word	0x00035120


	//   ....[148]....
        /*0fbc*/ 	.word	0x000352c0


	//   ....[149]....
        /*0fc0*/ 	.word	0x00035350


	//   ....[150]....
        /*0fc4*/ 	.word	0x000353b0


	//   ....[151]....
        /*0fc8*/ 	.word	0x00035490


	//   ....[152]....
        /*0fcc*/ 	.word	0x000354f0


	//   ....[153]....
        /*0fd0*/ 	.word	0x000355c0


	//   ....[154]....
        /*0fd4*/ 	.word	0x00035620


	//   ....[155]....
        /*0fd8*/ 	.word	0x000356f0


	//   ....[156]....
        /*0fdc*/ 	.word	0x000357e0


	//   ....[157]....
        /*0fe0*/ 	.word	0x00035870


	//   ....[158]....
        /*0fe4*/ 	.word	0x000358d0


	//   ....[159]....
        /*0fe8*/ 	.word	0x000359a0


	//   ....[160]....
        /*0fec*/ 	.word	0x00035a00


	//   ....[161]....
        /*0ff0*/ 	.word	0x00035ad0


	//   ....[162]....
        /*0ff4*/ 	.word	0x00035b30


	//   ....[163]....
        /*0ff8*/ 	.word	0x00035c00


	//   ....[164]....
        /*0ffc*/ 	.word	0x00035de0


	//   ....[165]....
        /*1000*/ 	.word	0x00035e80


	//   ....[166]....
        /*1004*/ 	.word	0x00036000


	//   ....[167]....
        /*1008*/ 	.word	0x00036080


	//   ....[168]....
        /*100c*/ 	.word	0x00036100


	//   ....[169]....
        /*1010*/ 	.word	0x00036180


	//   ....[170]....
        /*1014*/ 	.word	0x00036200


	//   ....[171]....
        /*1018*/ 	.word	0x00036290


	//   ....[172]....
        /*101c*/ 	.word	0x00036330


	//   ....[173]....
        /*1020*/ 	.word	0x000363e0


	//   ....[174]....
        /*1024*/ 	.word	0x00036460


	//   ....[175]....
        /*1028*/ 	.word	0x000364e0


	//   ....[176]....
        /*102c*/ 	.word	0x00036560


	//   ....[177]....
        /*1030*/ 	.word	0x000365f0


	//   ....[178]....
        /*1034*/ 	.word	0x00036670


	//   ....[179]....
        /*1038*/ 	.word	0x00036720


	//   ....[180]....
        /*103c*/ 	.word	0x00036770


	//   ....[181]....
        /*1040*/ 	.word	0x00036810


	//   ....[182]....
        /*1044*/ 	.word	0x00036940


	//----- nvinfo : EIATTR_REG_RECONFIG
	.align		4
.L_750:
        /*1048*/ 	.byte	0x01, 0x54
	.zero		2


	//----- nvinfo : EIATTR_SYSCALL_OFFSETS
	.align		4
        /*104c*/ 	.byte	0x04, 0x46
        /*104e*/ 	.short	(.L_752 - .L_751)


	//   ....[0]....
.L_751:
        /*1050*/ 	.word	0x000022f0


	//   ....[1]....
        /*1054*/ 	.word	0x00002440


	//   ....[2]....
        /*1058*/ 	.word	0x0000acc0


	//   ....[3]....
        /*105c*/ 	.word	0x0000b200


	//   ....[4]....
        /*1060*/ 	.word	0x0002a610


	//   ....[5]....
        /*1064*/ 	.word	0x0002a780


	//   ....[6]....
        /*1068*/ 	.word	0x0002a8d0


	//   ....[7]....
        /*106c*/ 	.word	0x0002aa10


	//   ....[8]....
        /*1070*/ 	.word	0x0002bc00


	//----- nvinfo : EIATTR_MBARRIER_INSTR_OFFSETS
	.align		4
.L_752:
        /*1074*/ 	.byte	0x04, 0x39
        /*1076*/ 	.short	(.L_754 - .L_753)


	//   ....[0]....
.L_753:
        /*1078*/ 	.word	0x00000270
        /*107c*/ 	.word	0x000000ff
        /*1080*/ 	.word	0x0002a800
        /*1084*/ 	.short	0x0100
        /*1086*/ 	.byte	0x08
	.zero		1


	//   ....[1]....
        /*1088*/ 	.word	0x00000280
        /*108c*/ 	.word	0x000000ff
        /*1090*/ 	.word	0x0002a820
        /*1094*/ 	.short	0x0100
        /*1096*/ 	.byte	0x08
	.zero		1


	//   ....[2]....
        /*1098*/ 	.word	0x00000370
        /*109c*/ 	.word	0x000000ff
        /*10a0*/ 	.word	0x0002a830
        /*10a4*/ 	.short	0x0100
        /*10a6*/ 	.byte	0x08
	.zero		1


	//   ....[3]....
        /*10a8*/ 	.word	0x00000380
        /*10ac*/ 	.word	0x000000ff
        /*10b0*/ 	.word	0x0002a840
        /*10b4*/ 	.short	0x0100
        /*10b6*/ 	.byte	0x08
	.zero		1


	//   ....[4]....
        /*10b8*/ 	.word	0x00000390
        /*10bc*/ 	.word	0x000000ff
        /*10c0*/ 	.word	0x0002a838
        /*10c4*/ 	.short	0x0100
        /*10c6*/ 	.byte	0x08
	.zero		1


	//   ....[5]....
        /*10c8*/ 	.word	0x000003a0
        /*10cc*/ 	.word	0x000000ff
        /*10d0*/ 	.word	0x0002a848
        /*10d4*/ 	.short	0x0100
        /*10d6*/ 	.byte	0x08
	.zero		1


	//   ....[6]....
        /*10d8*/ 	.word	0x000004d0
        /*10dc*/ 	.word	0x000000ff
        /*10e0*/ 	.word	0x0002a850
        /*10e4*/ 	.short	0x0100
        /*10e6*/ 	.byte	0x08
	.zero		1


	//   ....[7]....
        /*10e8*/ 	.word	0x000004e0
        /*10ec*/ 	.word	0x000000ff
        /*10f0*/ 	.word	0x0002a860
        /*10f4*/ 	.short	0x0100
        /*10f6*/ 	.byte	0x08
	.zero		1


	//   ....[8]....
        /*10f8*/ 	.word	0x000004f0
        /*10fc*/ 	.word	0x000000ff
        /*1100*/ 	.word	0x0002a858
        /*1104*/ 	.short	0x0100
        /*1106*/ 	.byte	0x08
	.zero		1


	//   ....[9]....
        /*1108*/ 	.word	0x00000500
        /*110c*/ 	.word	0x000000ff
        /*1110*/ 	.word	0x0002a868
        /*1114*/ 	.short	0x0100
        /*1116*/ 	.byte	0x08
	.zero		1


	//   ....[10]....
        /*1118*/ 	.word	0x000005f0
        /*111c*/ 	.word	0x000000ff
        /*1120*/ 	.word	0x0002a870
        /*1124*/ 	.short	0x0100
        /*1126*/ 	.byte	0x06
	.zero		1


	//   ....[11]....
        /*1128*/ 	.word	0x00000600
        /*112c*/ 	.word	0x000000ff
        /*1130*/ 	.word	0x0002a880
        /*1134*/ 	.short	0x0100
        /*1136*/ 	.byte	0x06
	.zero		1


	//   ....[12]....
        /*1138*/ 	.word	0x00000610
        /*113c*/ 	.word	0x000000ff
        /*1140*/ 	.word	0x0002a878
        /*1144*/ 	.short	0x0100
        /*1146*/ 	.byte	0x06
	.zero		1


	//   ....[13]....
        /*1148*/ 	.word	0x00000620
        /*114c*/ 	.word	0x000000ff
        /*1150*/ 	.word	0x0002a888
        /*1154*/ 	.short	0x0100
        /*1156*/ 	.byte	0x06
	.zero		1


	//   ....[14]....
        /*1158*/ 	.word	0x00000750
        /*115c*/ 	.word	0x000000ff
        /*1160*/ 	.word	0x0002a890
        /*1164*/ 	.short	0x0100
        /*1166*/ 	.byte	0x08
	.zero		1


	//   ....[15]....
        /*1168*/ 	.word	0x00000760
        /*116c*/ 	.word	0x000000ff
        /*1170*/ 	.word	0x0002a8a0
        /*1174*/ 	.short	0x0100
        /*1176*/ 	.byte	0x08
	.zero		1


	//   ....[16]....
        /*1178*/ 	.word	0x00000770
        /*117c*/ 	.word	0x000000ff
        /*1180*/ 	.word	0x0002a898
        /*1184*/ 	.short	0x0100
        /*1186*/ 	.byte	0x08
	.zero		1


	//   ....[17]....
        /*1188*/ 	.word	0x00000780
        /*118c*/ 	.word	0x000000ff
        /*1190*/ 	.word	0x0002a8a8
        /*1194*/ 	.short	0x0100
        /*1196*/ 	.byte	0x08
	.zero		1


	//   ....[18]....
        /*1198*/ 	.word	0x000008c0
        /*119c*/ 	.word	0x000000ff
        /*11a0*/ 	.word	0x0002a8b0
        /*11a4*/ 	.short	0x0100
        /*11a6*/ 	.byte	0x08
	.zero		1


	//   ....[19]....
        /*11a8*/ 	.word	0x000008d0
        /*11ac*/ 	.word	0x000000ff
        /*11b0*/ 	.word	0x0002a8c0
        /*11b4*/ 	.short	0x0100
        /*11b6*/ 	.byte	0x08
	.zero		1


	//   ....[20]....
        /*11b8*/ 	.word	0x000008e0
        /*11bc*/ 	.word	0x000000ff
        /*11c0*/ 	.word	0x0002a8b8
        /*11c4*/ 	.short	0x0100
        /*11c6*/ 	.byte	0x08
	.zero		1


	//   ....[21]....
        /*11c8*/ 	.word	0x000008f0
        /*11cc*/ 	.word	0x000000ff
        /*11d0*/ 	.word	0x0002a8c8
        /*11d4*/ 	.short	0x0100
        /*11d6*/ 	.byte	0x08
	.zero		1


	//   ....[22]....
        /*11d8*/ 	.word	0x000034f0
        /*11dc*/ 	.word	0x00000052
        /*11e0*/ 	.word	0x0002a890
        /*11e4*/ 	.short	0x010a
        /*11e6*/ 	.byte	0x3f
	.zero		1


	//   ....[23]....
        /*11e8*/ 	.word	0x000065f0
        /*11ec*/ 	.word	0x00000052
        /*11f0*/ 	.word	0x0002a890
        /*11f4*/ 	.short	0x010a
        /*11f6*/ 	.byte	0x3f
	.zero		1


	//   ....[24]....
        /*11f8*/ 	.word	0x00009640
        /*11fc*/ 	.word	0x00000052
        /*1200*/ 	.word	0x0002a890
        /*1204*/ 	.short	0x010a
        /*1206*/ 	.byte	0x3f
	.zero		1


	//   ....[25]....
        /*1208*/ 	.word	0x00009af0
        /*120c*/ 	.word	0x00000004
        /*1210*/ 	.word	0x00000000
        /*1214*/ 	.short	0x0101
        /*1216*/ 	.byte	0x3f
	.zero		1


	//   ....[26]....
        /*1218*/ 	.word	0x00009b30
        /*121c*/ 	.word	0x00000052
        /*1220*/ 	.word	0x0002a8b0
        /*1224*/ 	.short	0x010a
        /*1226*/ 	.byte	0x3f
	.zero		1


	//   ....[27]....
        /*1228*/ 	.word	0x00009fc0
        /*122c*/ 	.word	0x00000052
        /*1230*/ 	.word	0x00000000
        /*1234*/ 	.short	0x0101
        /*1236*/ 	.byte	0x3f
	.zero		1


	//   ....[28]....
        /*1238*/ 	.word	0x0000af80
        /*123c*/ 	.word	0x00000010
        /*1240*/ 	.word	0x0002a800
        /*1244*/ 	.short	0x010a
        /*1246*/ 	.byte	0x3f
	.zero		1


	//   ....[29]....
        /*1248*/ 	.word	0x0000afd0
        /*124c*/ 	.word	0x00000010
        /*1250*/ 	.word	0x0002a800
        /*1254*/ 	.short	0x010a
        /*1256*/ 	.byte	0x3f
	.zero		1


	//   ....[30]....
        /*1258*/ 	.word	0x0000b9c0
        /*125c*/ 	.word	0x00000010
        /*1260*/ 	.word	0x0002a800
        /*1264*/ 	.short	0x010a
        /*1266*/ 	.byte	0x3f
	.zero		1


	//   ....[31]....
        /*1268*/ 	.word	0x0000ef40
        /*126c*/ 	.word	0x00000010
        /*1270*/ 	.word	0x0002a800
        /*1274*/ 	.short	0x010a
        /*1276*/ 	.byte	0x3f
	.zero		1


	//   ....[32]....
        /*1278*/ 	.word	0x00012040
        /*127c*/ 	.word	0x00000015
        /*1280*/ 	.word	0x0002a830
        /*1284*/ 	.short	0x010a
        /*1286*/ 	.byte	0x3f
	.zero		1


	//   ....[33]....
        /*1288*/ 	.word	0x00012080
        /*128c*/ 	.word	0x00000015
        /*1290*/ 	.word	0x0002a830
        /*1294*/ 	.short	0x010a
        /*1296*/ 	.byte	0x3f
	.zero		1


	//   ....[34]....
        /*1298*/ 	.word	0x00012b90
        /*129c*/ 	.word	0x00000008
        /*12a0*/ 	.word	0x00000000
        /*12a4*/ 	.short	0x0101
        /*12a6*/ 	.byte	0x3f
	.zero		1


	//   ....[35]....
        /*12a8*/ 	.word	0x00015eb0
        /*12ac*/ 	.word	0x00000007
        /*12b0*/ 	.word	0x0002a830
        /*12b4*/ 	.short	0x010a
        /*12b6*/ 	.byte	0x3f
	.zero		1


	//   ....[36]....
        /*12b8*/ 	.word	0x00015f00
        /*12bc*/ 	.word	0x00000007
        /*12c0*/ 	.word	0x0002a830
        /*12c4*/ 	.short	0x010a
        /*12c6*/ 	.byte	0x3f
	.zero		1


	//   ....[37]....
        /*12c8*/ 	.word	0x00016250
        /*12cc*/ 	.word	0x00000007
        /*12d0*/ 	.word	0x0002a850
        /*12d4*/ 	.short	0x010a
        /*12d6*/ 	.byte	0x3f
	.zero		1


	//   ....[38]....
        /*12d8*/ 	.word	0x00016290
        /*12dc*/ 	.word	0x00000007
        /*12e0*/ 	.word	0x0002a850
        /*12e4*/ 	.short	0x010a
        /*12e6*/ 	.byte	0x3f
	.zero		1


	//   ....[39]....
        /*12e8*/ 	.word	0x00016840
        /*12ec*/ 	.word	0x0000007a
        /*12f0*/ 	.word	0x00000000
        /*12f4*/ 	.short	0x0101
        /*12f6*/ 	.byte	0x3f
	.zero		1


	//   ....[40]....
        /*12f8*/ 	.word	0x000191a0
        /*12fc*/ 	.word	0x00000011
        /*1300*/ 	.word	0x00000000
        /*1304*/ 	.short	0x0101
        /*1306*/ 	.byte	0x3f
	.zero		1


	//   ....[41]....
        /*1308*/ 	.word	0x00019ca0
        /*130c*/ 	.word	0x00000007
        /*1310*/ 	.word	0x0002a830
        /*1314*/ 	.short	0x010a
        /*1316*/ 	.byte	0x3f
	.zero		1


	//   ....[42]....
        /*1318*/ 	.word	0x00019cf0
        /*131c*/ 	.word	0x00000007
        /*1320*/ 	.word	0x0002a830
        /*1324*/ 	.short	0x010a
        /*1326*/ 	.byte	0x3f
	.zero		1


	//   ....[43]....
        /*1328*/ 	.word	0x0001a070
        /*132c*/ 	.word	0x00000007
        /*1330*/ 	.word	0x0002a850
        /*1334*/ 	.short	0x010a
        /*1336*/ 	.byte	0x3f
	.zero		1


	//   ....[44]....
        /*1338*/ 	.word	0x0001a0b0
        /*133c*/ 	.word	0x00000007
        /*1340*/ 	.word	0x0002a850
        /*1344*/ 	.short	0x010a
        /*1346*/ 	.byte	0x3f
	.zero		1


	//   ....[45]....
        /*1348*/ 	.word	0x0001a440
        /*134c*/ 	.word	0x0000000a
        /*1350*/ 	.word	0x00000000
        /*1354*/ 	.short	0x0101
        /*1356*/ 	.byte	0x3f
	.zero		1


	//   ....[46]....
        /*1358*/ 	.word	0x0001bf60
        /*135c*/ 	.word	0x0000000f
        /*1360*/ 	.word	0x00000000
        /*1364*/ 	.short	0x0101
        /*1366*/ 	.byte	0x3f
	.zero		1


	//   ....[47]....
        /*1368*/ 	.word	0x0001c7d0
        /*136c*/ 	.word	0x00000007
        /*1370*/ 	.word	0x0002a830
        /*1374*/ 	.short	0x010a
        /*1376*/ 	.byte	0x3f
	.zero		1


	//   ....[48]....
        /*1378*/ 	.word	0x0001c820
        /*137c*/ 	.word	0x00000007
        /*1380*/ 	.word	0x0002a830
        /*1384*/ 	.short	0x010a
        /*1386*/ 	.byte	0x3f
	.zero		1


	//   ....[49]....
        /*1388*/ 	.word	0x0001cba0
        /*138c*/ 	.word	0x00000007
        /*1390*/ 	.word	0x0002a850
        /*1394*/ 	.short	0x010a
        /*1396*/ 	.byte	0x3f
	.zero		1


	//   ....[50]....
        /*1398*/ 	.word	0x0001cbe0
        /*139c*/ 	.word	0x00000007
        /*13a0*/ 	.word	0x0002a850
        /*13a4*/ 	.short	0x010a
        /*13a6*/ 	.byte	0x3f
	.zero		1


	//   ....[51]....
        /*13a8*/ 	.word	0x0001d580
        /*13ac*/ 	.word	0x0000007b
        /*13b0*/ 	.word	0x00000000
        /*13b4*/ 	.short	0x0101
        /*13b6*/ 	.byte	0x3f
	.zero		1


	//   ....[52]....
        /*13b8*/ 	.word	0x0001faf0
        /*13bc*/ 	.word	0x0000000d
        /*13c0*/ 	.word	0x00000000
        /*13c4*/ 	.short	0x0101
        /*13c6*/ 	.byte	0x3f
	.zero		1


	//   ....[53]....
        /*13c8*/ 	.word	0x00020290
        /*13cc*/ 	.word	0x00000002
        /*13d0*/ 	.word	0x0002a850
        /*13d4*/ 	.short	0x010a
        /*13d6*/ 	.byte	0x3f
	.zero		1


	//   ....[54]....
        /*13d8*/ 	.word	0x00020310
        /*13dc*/ 	.word	0x00000002
        /*13e0*/ 	.word	0x0002a850
        /*13e4*/ 	.short	0x010a
        /*13e6*/ 	.byte	0x3f
	.zero		1


	//   ....[55]....
        /*13e8*/ 	.word	0x000208d0
        /*13ec*/ 	.word	0x00000006
        /*13f0*/ 	.word	0x00000000
        /*13f4*/ 	.short	0x0101
        /*13f6*/ 	.byte	0x3f
	.zero		1


	//   ....[56]....
        /*13f8*/ 	.word	0x00023870
        /*13fc*/ 	.word	0x00000000
        /*1400*/ 	.word	0x00000000
        /*1404*/ 	.short	0x0101
        /*1406*/ 	.byte	0x3f
	.zero		1


	//   ....[57]....
        /*1408*/ 	.word	0x00024070
        /*140c*/ 	.word	0x00000020
        /*1410*/ 	.word	0x00000000
        /*1414*/ 	.short	0x0101
        /*1416*/ 	.byte	0x3f
	.zero		1


	//   ....[58]....
        /*1418*/ 	.word	0x00028a60
        /*141c*/ 	.word	0x00000017
        /*1420*/ 	.word	0x0002a820
        /*1424*/ 	.short	0x010a
        /*1426*/ 	.byte	0x3f
	.zero		1


	//   ....[59]....
        /*1428*/ 	.word	0x00028af0
        /*142c*/ 	.word	0x0000000b
        /*1430*/ 	.word	0x0002a8a0
        /*1434*/ 	.short	0x010a
        /*1436*/ 	.byte	0x3f
	.zero		1


	//   ....[60]....
        /*1438*/ 	.word	0x00028f40
        /*143c*/ 	.word	0x0000000b
        /*1440*/ 	.word	0x0002a8c0
        /*1444*/ 	.short	0x010a
        /*1446*/ 	.byte	0x3f
	.zero		1


	//   ....[61]....
        /*1448*/ 	.word	0x00029450
        /*144c*/ 	.word	0x0000000a
        /*1450*/ 	.word	0x0002a8a0
        /*1454*/ 	.short	0x010a
        /*1456*/ 	.byte	0x3f
	.zero		1


	//   ....[62]....
        /*1458*/ 	.word	0x00029890
        /*145c*/ 	.word	0x0000000a
        /*1460*/ 	.word	0x0002a8c0
        /*1464*/ 	.short	0x010a
        /*1466*/ 	.byte	0x3f
	.zero		1


	//   ....[63]....
        /*1468*/ 	.word	0x0002ae20
        /*146c*/ 	.word	0x00000006
        /*1470*/ 	.word	0x0002a880
        /*1474*/ 	.short	0x010a
        /*1476*/ 	.byte	0x3f
	.zero		1


	//   ....[64]....
        /*1478*/ 	.word	0x0002b360
        /*147c*/ 	.word	0x00000006
        /*1480*/ 	.word	0x0002a870
        /*1484*/ 	.short	0x0107
        /*1486*/ 	.byte	0x3f
	.zero		1


	//   ....[65]....
        /*1488*/ 	.word	0x0002b420
        /*148c*/ 	.word	0x00000006
        /*1490*/ 	.word	0x0002a870
        /*1494*/ 	.short	0x0101
        /*1496*/ 	.byte	0x3f
	.zero		1


	//   ....[66]....
        /*1498*/ 	.word	0x0002b470
        /*149c*/ 	.word	0x00000006
        /*14a0*/ 	.word	0x0002a840
        /*14a4*/ 	.short	0x010a
        /*14a6*/ 	.byte	0x3f
	.zero		1


	//   ....[67]....
        /*14a8*/ 	.word	0x0002b8e0
        /*14ac*/ 	.word	0x00000006
        /*14b0*/ 	.word	0x0002a830
        /*14b4*/ 	.short	0x0107
        /*14b6*/ 	.byte	0x3f
	.zero		1


	//   ....[68]....
        /*14b8*/ 	.word	0x0002b9b0
        /*14bc*/ 	.word	0x00000006
        /*14c0*/ 	.word	0x0002a830
        /*14c4*/ 	.short	0x0101
        /*14c6*/ 	.byte	0x3f
	.zero		1


	//   ....[69]....
        /*14c8*/ 	.word	0x0002c2e0
        /*14cc*/ 	.word	0x00000017
        /*14d0*/ 	.word	0x0002a800
        /*14d4*/ 	.short	0x0107
        /*14d6*/ 	.byte	0x3f
	.zero		1


	//   ....[70]....
        /*14d8*/ 	.word	0x0002c3e0
        /*14dc*/ 	.word	0x00000017
        /*14e0*/ 	.word	0x0002a800
        /*14e4*/ 	.short	0x0101
        /*14e6*/ 	.byte	0x3f
	.zero		1


	//   ....[71]....
        /*14e8*/ 	.word	0x0002c400
        /*14ec*/ 	.word	0x00000017
        /*14f0*/ 	.word	0x0002a820
        /*14f4*/ 	.short	0x010a
        /*14f6*/ 	.byte	0x3f
	.zero		1


	//   ....[72]....
        /*14f8*/ 	.word	0x0002c750
        /*14fc*/ 	.word	0x00000004
        /*1500*/ 	.word	0x0002a880
        /*1504*/ 	.short	0x010a
        /*1506*/ 	.byte	0x3f
	.zero		1


	//   ....[73]....
        /*1508*/ 	.word	0x0002cb30
        /*150c*/ 	.word	0x00000004
        /*1510*/ 	.word	0x0002a870
        /*1514*/ 	.short	0x0107
        /*1516*/ 	.byte	0x3f
	.zero		1


	//   ....[74]....
        /*1518*/ 	.word	0x0002cbf0
        /*151c*/ 	.word	0x00000004
        /*1520*/ 	.word	0x0002a870
        /*1524*/ 	.short	0x0101
        /*1526*/ 	.byte	0x3f
	.zero		1


	//   ....[75]....
        /*1528*/ 	.word	0x0002cc20
        /*152c*/ 	.word	0x00000004
        /*1530*/ 	.word	0x0002a840
        /*1534*/ 	.short	0x010a
        /*1536*/ 	.byte	0x3f
	.zero		1


	//   ....[76]....
        /*1538*/ 	.word	0x0002cfe0
        /*153c*/ 	.word	0x00000004
        /*1540*/ 	.word	0x0002a830
        /*1544*/ 	.short	0x0107
        /*1546*/ 	.byte	0x3f
	.zero		1


	//   ....[77]....
        /*1548*/ 	.word	0x0002d0b0
        /*154c*/ 	.word	0x00000004
        /*1550*/ 	.word	0x0002a830
        /*1554*/ 	.short	0x0101
        /*1556*/ 	.byte	0x3f
	.zero		1


	//   ....[78]....
        /*1558*/ 	.word	0x0002d130
        /*155c*/ 	.word	0x00000002
        /*1560*/ 	.word	0x0002a870
        /*1564*/ 	.short	0x010a
        /*1566*/ 	.byte	0x3f
	.zero		1


	//   ....[79]....
        /*1568*/ 	.word	0x0002d1c0
        /*156c*/ 	.word	0x00000002
        /*1570*/ 	.word	0x0002a860
        /*1574*/ 	.short	0x010a
        /*1576*/ 	.byte	0x3f
	.zero		1


	//   ....[80]....
        /*1578*/ 	.word	0x0002d930
        /*157c*/ 	.word	0x00000002
        /*1580*/ 	.word	0x0002a850
        /*1584*/ 	.short	0x0101
        /*1586*/ 	.byte	0x3f
	.zero		1


	//   ....[81]....
        /*1588*/ 	.word	0x0002d9b0
        /*158c*/ 	.word	0x00000002
        /*1590*/ 	.word	0x00000000
        /*1594*/ 	.short	0x0101
        /*1596*/ 	.byte	0x3f
	.zero		1


	//   ....[82]....
        /*1598*/ 	.word	0x0002db70
        /*159c*/ 	.word	0x00000002
        /*15a0*/ 	.word	0x0002a870
        /*15a4*/ 	.short	0x010a
        /*15a6*/ 	.byte	0x3f
	.zero		1


	//   ....[83]....
        /*15a8*/ 	.word	0x0002dbf0
        /*15ac*/ 	.word	0x00000002
        /*15b0*/ 	.word	0x0002a860
        /*15b4*/ 	.short	0x010a
        /*15b6*/ 	.byte	0x3f
	.zero		1


	//   ....[84]....
        /*15b8*/ 	.word	0x0002e370
        /*15bc*/ 	.word	0x00000002
        /*15c0*/ 	.word	0x0002a850
        /*15c4*/ 	.short	0x0101
        /*15c6*/ 	.byte	0x3f
	.zero		1


	//   ....[85]....
        /*15c8*/ 	.word	0x0002e3f0
        /*15cc*/ 	.word	0x00000002
        /*15d0*/ 	.word	0x00000000
        /*15d4*/ 	.short	0x0101
        /*15d6*/ 	.byte	0x3f
	.zero		1


	//   ....[86]....
        /*15d8*/ 	.word	0x0002f530
        /*15dc*/ 	.word	0x00000004
        /*15e0*/ 	.word	0x0002a820
        /*15e4*/ 	.short	0x010a
        /*15e6*/ 	.byte	0x3f
	.zero		1


	//   ....[87]....
        /*15e8*/ 	.word	0x0002f6a0
        /*15ec*/ 	.word	0x00000005
        /*15f0*/ 	.word	0x0002a840
        /*15f4*/ 	.short	0x010a
        /*15f6*/ 	.byte	0x3f
	.zero		1


	//   ....[88]....
        /*15f8*/ 	.word	0x0002f740
        /*15fc*/ 	.word	0x00000019
        /*1600*/ 	.word	0x0002a840
        /*1604*/ 	.short	0x010a
        /*1606*/ 	.byte	0x3f
	.zero		1


	//   ....[89]....
        /*1608*/ 	.word	0x0002f780
        /*160c*/ 	.word	0x00000005
        /*1610*/ 	.word	0x0002a860
        /*1614*/ 	.short	0x010a
        /*1616*/ 	.byte	0x3f
	.zero		1


	//   ....[90]....
        /*1618*/ 	.word	0x0002f7c0
        /*161c*/ 	.word	0x00000019
        /*1620*/ 	.word	0x0002a860
        /*1624*/ 	.short	0x010a
        /*1626*/ 	.byte	0x3f
	.zero		1


	//   ....[91]....
        /*1628*/ 	.word	0x0002f800
        /*162c*/ 	.word	0x00000005
        /*1630*/ 	.word	0x0002a880
        /*1634*/ 	.short	0x010a
        /*1636*/ 	.byte	0x3f
	.zero		1


	//   ....[92]....
        /*1638*/ 	.word	0x0002f840
        /*163c*/ 	.word	0x00000019
        /*1640*/ 	.word	0x0002a880
        /*1644*/ 	.short	0x010a
        /*1646*/ 	.byte	0x3f
	.zero		1


	//   ....[93]....
        /*1648*/ 	.word	0x0002f8a0
        /*164c*/ 	.word	0x00000052
        /*1650*/ 	.word	0x0002a890
        /*1654*/ 	.short	0x010a
        /*1656*/ 	.byte	0x3f
	.zero		1


	//   ....[94]....
        /*1658*/ 	.word	0x0002fa10
        /*165c*/ 	.word	0x00000052
        /*1660*/ 	.word	0x0002a890
        /*1664*/ 	.short	0x010a
        /*1666*/ 	.byte	0x3f
	.zero		1


	//   ....[95]....
        /*1668*/ 	.word	0x0002fb90
        /*166c*/ 	.word	0x00000052
        /*1670*/ 	.word	0x0002a890
        /*1674*/ 	.short	0x010a
        /*1676*/ 	.byte	0x3f
	.zero		1


	//   ....[96]....
        /*1678*/ 	.word	0x0002fcf0
        /*167c*/ 	.word	0x00000052
        /*1680*/ 	.word	0x0002a8b0
        /*1684*/ 	.short	0x010a
        /*1686*/ 	.byte	0x3f
	.zero		1


	//   ....[97]....
        /*1688*/ 	.word	0x0002ffa0
        /*168c*/ 	.word	0x00000010
        /*1690*/ 	.word	0x0002a800
        /*1694*/ 	.short	0x010a
        /*1696*/ 	.byte	0x3f
	.zero		1


	//   ....[98]....
        /*1698*/ 	.word	0x000301b0
        /*169c*/ 	.word	0x00000010
        /*16a0*/ 	.word	0x0002a800
        /*16a4*/ 	.short	0x010a
        /*16a6*/ 	.byte	0x3f
	.zero		1


	//   ....[99]....
        /*16a8*/ 	.word	0x00030200
        /*16ac*/ 	.word	0x00000015
        /*16b0*/ 	.word	0x0002a830
        /*16b4*/ 	.short	0x010a
        /*16b6*/ 	.byte	0x3f
	.zero		1


	//   ....[100]....
        /*16b8*/ 	.word	0x00030250
        /*16bc*/ 	.word	0x00000007
        /*16c0*/ 	.word	0x0002a830
        /*16c4*/ 	.short	0x010a
        /*16c6*/ 	.byte	0x3f
	.zero		1


	//   ....[101]....
        /*16c8*/ 	.word	0x000302a0
        /*16cc*/ 	.word	0x00000007
        /*16d0*/ 	.word	0x0002a850
        /*16d4*/ 	.short	0x010a
        /*16d6*/ 	.byte	0x3f
	.zero		1


	//   ....[102]....
        /*16d8*/ 	.word	0x000302f0
        /*16dc*/ 	.word	0x00000007
        /*16e0*/ 	.word	0x0002a830
        /*16e4*/ 	.short	0x010a
        /*16e6*/ 	.byte	0x3f
	.zero		1


	//   ....[103]....
        /*16e8*/ 	.word	0x00030340
        /*16ec*/ 	.word	0x00000007
        /*16f0*/ 	.word	0x0002a850
        /*16f4*/ 	.short	0x010a
        /*16f6*/ 	.byte	0x3f
	.zero		1


	//   ....[104]....
        /*16f8*/ 	.word	0x00030390
        /*16fc*/ 	.word	0x00000007
        /*1700*/ 	.word	0x0002a830
        /*1704*/ 	.short	0x010a
        /*1706*/ 	.byte	0x3f
	.zero		1


	//   ....[105]....
        /*1708*/ 	.word	0x000303e0
        /*170c*/ 	.word	0x00000007
        /*1710*/ 	.word	0x0002a850
        /*1714*/ 	.short	0x010a
        /*1716*/ 	.byte	0x3f
	.zero		1


	//   ....[106]....
        /*1718*/ 	.word	0x00030430
        /*171c*/ 	.word	0x00000002
        /*1720*/ 	.word	0x0002a850
        /*1724*/ 	.short	0x010a
        /*1726*/ 	.byte	0x3f
	.zero		1


	//   ....[107]....
        /*1728*/ 	.word	0x00033d00
        /*172c*/ 	.word	0x00000017
        /*1730*/ 	.word	0x0002a820
        /*1734*/ 	.short	0x010a
        /*1736*/ 	.byte	0x3f
	.zero		1


	//   ....[108]....
        /*1738*/ 	.word	0x00033d50
        /*173c*/ 	.word	0x0000000b
        /*1740*/ 	.word	0x0002a8a0
        /*1744*/ 	.short	0x010a
        /*1746*/ 	.byte	0x3f
	.zero		1


	//   ....[109]....
        /*1748*/ 	.word	0x00033da0
        /*174c*/ 	.word	0x0000000b
        /*1750*/ 	.word	0x0002a8c0
        /*1754*/ 	.short	0x010a
        /*1756*/ 	.byte	0x3f
	.zero		1


	//   ....[110]....
        /*1758*/ 	.word	0x00033df0
        /*175c*/ 	.word	0x0000000a
        /*1760*/ 	.word	0x0002a8a0
        /*1764*/ 	.short	0x010a
        /*1766*/ 	.byte	0x3f
	.zero		1


	//   ....[111]....
        /*1768*/ 	.word	0x00033e40
        /*176c*/ 	.word	0x0000000a
        /*1770*/ 	.word	0x0002a8c0
        /*1774*/ 	.short	0x010a
        /*1776*/ 	.byte	0x3f
	.zero		1


	//   ....[112]....
        /*1778*/ 	.word	0x00033f70
        /*177c*/ 	.word	0x00000006
        /*1780*/ 	.word	0x0002a880
        /*1784*/ 	.short	0x010a
        /*1786*/ 	.byte	0x3f
	.zero		1


	//   ....[113]....
        /*1788*/ 	.word	0x00034660
        /*178c*/ 	.word	0x00000006
        /*1790*/ 	.word	0x0002a840
        /*1794*/ 	.short	0x010a
        /*1796*/ 	.byte	0x3f
	.zero		1


	//   ....[114]....
        /*1798*/ 	.word	0x000351c0
        /*179c*/ 	.word	0x00000017
        /*17a0*/ 	.word	0x0002a820
        /*17a4*/ 	.short	0x010a
        /*17a6*/ 	.byte	0x3f
	.zero		1


	//   ....[115]....
        /*17a8*/ 	.word	0x00035210
        /*17ac*/ 	.word	0x00000004
        /*17b0*/ 	.word	0x0002a880
        /*17b4*/ 	.short	0x010a
        /*17b6*/ 	.byte	0x3f
	.zero		1


	//   ....[116]....
        /*17b8*/ 	.word	0x00035730
        /*17bc*/ 	.word	0x00000004
        /*17c0*/ 	.word	0x0002a840
        /*17c4*/ 	.short	0x010a
        /*17c6*/ 	.byte	0x3f
	.zero		1


	//   ....[117]....
        /*17c8*/ 	.word	0x00035c40
        /*17cc*/ 	.word	0x00000002
        /*17d0*/ 	.word	0x0002a870
        /*17d4*/ 	.short	0x010a
        /*17d6*/ 	.byte	0x3f
	.zero		1


	//   ....[118]....
        /*17d8*/ 	.word	0x00035c90
        /*17dc*/ 	.word	0x00000002
        /*17e0*/ 	.word	0x0002a860
        /*17e4*/ 	.short	0x010a
        /*17e6*/ 	.byte	0x3f
	.zero		1


	//   ....[119]....
        /*17e8*/ 	.word	0x00035ce0
        /*17ec*/ 	.word	0x00000002
        /*17f0*/ 	.word	0x0002a870
        /*17f4*/ 	.short	0x010a
        /*17f6*/ 	.byte	0x3f
	.zero		1


	//   ....[120]....
        /*17f8*/ 	.word	0x00035d30
        /*17fc*/ 	.word	0x00000002
        /*1800*/ 	.word	0x0002a860
        /*1804*/ 	.short	0x010a
        /*1806*/ 	.byte	0x3f
	.zero		1


	//   ....[121]....
        /*1808*/ 	.word	0x00036860
        /*180c*/ 	.word	0x00000004
        /*1810*/ 	.word	0x0002a820
        /*1814*/ 	.short	0x010a
        /*1816*/ 	.byte	0x3f
	.zero		1


	//   ....[122]....
        /*1818*/ 	.word	0x00036a00
        /*181c*/ 	.word	0x00000005
        /*1820*/ 	.word	0x0002a840
        /*1824*/ 	.short	0x010a
        /*1826*/ 	.byte	0x3f
	.zero		1


	//   ....[123]....
        /*1828*/ 	.word	0x00036a50
        /*182c*/ 	.word	0x00000019
        /*1830*/ 	.word	0x0002a840
        /*1834*/ 	.short	0x010a
        /*1836*/ 	.byte	0x3f
	.zero		1


	//   ....[124]....
        /*1838*/ 	.word	0x00036aa0
        /*183c*/ 	.word	0x00000005
        /*1840*/ 	.word	0x0002a860
        /*1844*/ 	.short	0x010a
        /*1846*/ 	.byte	0x3f
	.zero		1


	//   ....[125]....
        /*1848*/ 	.word	0x00036af0
        /*184c*/ 	.word	0x00000019
        /*1850*/ 	.word	0x0002a860
        /*1854*/ 	.short	0x010a
        /*1856*/ 	.byte	0x3f
	.zero		1


	//   ....[126]....
        /*1858*/ 	.word	0x00036b40
        /*185c*/ 	.word	0x00000005
        /*1860*/ 	.word	0x0002a880
        /*1864*/ 	.short	0x010a
        /*1866*/ 	.byte	0x3f
	.zero		1


	//----- nvinfo : EIATTR_NUM_MBARRIERS
	.align		4
.L_754:
        /*1868*/ 	.byte	0x03, 0x38
        /*186a*/ 	.short	0x0016


	//----- nvinfo : EIATTR_EXIT_INSTR_OFFSETS
	.align		4
        /*186c*/ 	.byte	0x04, 0x1c
        /*186e*/ 	.short	(.L_756 - .L_755)


	//   ....[0]....
.L_755:
        /*1870*/ 	.word	0x0002f890


	//----- nvinfo : EIATTR_MAX_THREADS
	.align		4
.L_756:
        /*1874*/ 	.byte	0x04, 0x05
        /*1876*/ 	.short	(.L_758 - .L_757)
.L_757:
        /*1878*/ 	.word	0x00000180
        /*187c*/ 	.word	0x00000001
        /*1880*/ 	.word	0x00000001


	//----- nvinfo : EIATTR_CRS_STACK_SIZE
	.align		4
.L_758:
        /*1884*/ 	.byte	0x04, 0x1e
        /*1886*/ 	.short	(.L_760 - .L_759)
.L_759:
        /*1888*/ 	.word	0x00000000


	//----- nvinfo : EIATTR_CBANK_PARAM_SIZE
	.align		4
.L_760:
        /*188c*/ 	.byte	0x03, 0x19
        /*188e*/ 	.short	0x0af0


	//----- nvinfo : EIATTR_PARAM_CBANK
	.align		4
        /*1890*/ 	.byte	0x04, 0x0a
        /*1892*/ 	.short	(.L_762 - .L_761)
	.align		4
.L_761:
        /*1894*/ 	.word	index@(.nv.constant0._ZN7cutlass13device_kernelIN5flash11enable_sm90INS1_16FlashAttnFwdSm90INS1_25CollectiveMainloopFwdSm90ILi2EN4cute5tupleIJNS5_1CILi1EEES8_S8_EEENS6_IJNS7_ILi128EEESA_NS7_ILi192EEEEEELi192ENS_12float_e4m3_tEfNS_4arch4Sm90ELb0ELb1ELb1ELb1ELb1ELb1ELb0ELb1ELb1ELb1ELb1ELb0EEENS1_21CollectiveEpilogueFwdINS6_IJSA_SB_SA_EEES9_NS_10bfloat16_tESF_Li256ELb1ELb1ELb1ELb1EEENS1_36VarlenDynamicPersistentTileSchedulerILi128ELi128ELi256ELi128ELb1ELb1ELb1ELb1ELb0ELb1EEEEEEEEEvNT_6ParamsE)
        /*1898*/ 	.short	0x0210
        /*189a*/ 	.short	0x0af0


	//----- nvinfo : EIATTR_SW_WAR
	.align		4
.L_762:
        /*189c*/ 	.byte	0x04, 0x36
        /*189e*/ 	.short	(.L_764 - .L_763)
.L_763:
        /*18a0*/ 	.word	0x00000008
.L_764:


//--------------------- .nv.info._ZN7cutlass13device_kernelIN5flash11enable_sm90INS1_16FlashAttnFwdSm90INS1_25CollectiveMainloopFwdSm90ILi2EN4cute5tupleIJNS5_1CILi1EEES8_S8_EEENS6_IJNS7_ILi128EEENS7_ILi160EEENS7_ILi192EEEEEELi192ENS_12float_e4m3_tEfNS_4arch4Sm90ELb1ELb0ELb1ELb0ELb1ELb0ELb0ELb1ELb1ELb1ELb1ELb0EEENS1_21CollectiveEpilogueFwdINS6_IJSA_SC_SB_EEES9_NS_10bfloat16_tESG_Li256ELb0ELb1ELb1ELb1EEENS1_19SingleTileSchedulerILb0ELb1ELb1ELi128EEEEEEEEEvNT_6ParamsE --------------------------
	.section	.nv.info._ZN7cutlass13device_kernelIN5flash11enable_sm90INS1_16FlashAttnFwdSm90INS1_25CollectiveMainloopFwdSm90ILi2EN4cute5tupleIJNS5_1CILi1EEES8_S8_EEENS6_IJNS7_ILi128EEENS7_ILi160EEENS7_ILi192EEEEEELi192ENS_12float_e4m3_tEfNS_4arch4Sm90ELb1ELb0ELb1ELb0ELb1ELb0ELb0ELb1ELb1ELb1ELb1ELb0EEENS1_21CollectiveEpilogueFwdINS6_IJSA_SC_SB_EEES9_NS_10bfloat16_tESG_Li256ELb0ELb1ELb1ELb1EEENS1_19SingleTileSchedulerILb0ELb1ELb1ELi128EEEEEEEEEvNT_6ParamsE,"",@"SHT_CUDA_INFO"
	.sectionflags	@""
	.align	4


	//----- nvinfo : EIATTR_CUDA_API_VERSION
	.align		4
        /*0000*/ 	.byte	0x04, 0x37
        /*0002*/ 	.short	(.L_766 - .L_765)
.L_765:
        /*0004*/ 	.word	0x00000082


	//----- nvinfo : EIATTR_KPARAM_INFO
	.align		4
.L_766:
        /*0008*/ 	.byte	0x04, 0x17
        /*000a*/ 	.short	(.L_768 - .L_767)
.L_767:
        /*000c*/ 	.word	0x00000000
        /*0010*/ 	.short	0x0000
        /*0012*/ 	.short	0x0070
        /*0014*/ 	.byte	0x00, 0xf0, 0x01, 0x28


	//----- nvinfo : EIATTR_SPARSE_MMA_MASK
	.align		4
.L_768:
        /*0018*/ 	.byte	0x03, 0x50
        /*001a*/ 	.short	0x0000


	//----- nvinfo : EIATTR_MAXREG_COUNT
	.align		4
        /*001c*/ 	.byte	0x03, 0x1b
        /*001e*/ 	.short	0x00a8


	//----- nvinfo : EIATTR_NUM_BARRIERS
	.align		4
        /*0020*/ 	.byte	0x02, 0x4c
        /*0022*/ 	.byte	0x10
	.zero		1


	//----- nvinfo : EIATTR_EXTERNS
	.align		4
        /*0024*/ 	.byte	0x04, 0x0f
        /*0026*/ 	.short	(.L_770 - .L_769)


	//   ....[0]....
	.align		4
.L_769:
        /*0028*/ 	.word	index@(__assertfail)


	//----- nvinfo : EIATTR_ANNOTATIONS
	.align		4
.L_770:
        /*002c*/ 	.byte	0x04, 0x55
        /*002e*/ 	.short	(.L_772 - .L_771)


	//   ....[0]....
.L_771:
        /* <DEDUP_REMOVED lines=10> */


	//----- nvinfo : EIATTR_MERCURY_ISA_VERSION
	.align		4
.L_772:
        /*00b8*/ 	.byte	0x03, 0x5f
        /*00ba*/ 	.short	0x0101


	//----- nvinfo : EIATTR_INT_WARP_WIDE_INSTR_OFFSETS
	.align		4
        /*00bc*/ 	.byte	0x04, 0x31
        /*00be*/ 	.short	(.L_774 - .L_773)


	//   ....[0]....
.L_773:
        /*00c0*/ 	.word	0x000000c0


	//   ....[1]....
        /*00c4*/ 	.word	0x000000d0


	//   ....[2]....
        /*00c8*/ 	.word	0x00000170


	//----- nvinfo : EIATTR_COOP_GROUP_MASK_REGIDS
	.align		4
.L_774:
        /*00cc*/ 	.byte	0x04, 0x29
        /*00ce*/ 	.short	(.L_776 - .L_775)


	//   ....[0]....
.L_775:
        /*00d0*/ 	.word	0xffffffff


	//   ....[1]....
        /*00d4*/ 	.word	0xffffffff


	//   ....[2]....
        /*00d8*/ 	.word	0xffffffff


	//   ....[3]....
        /*00dc*/ 	.word	0xffffffff


	//   ....[4]....
        /*00e0*/ 	.word	0xffffffff


	//   ....[5]....
        /*00e4*/ 	.word	0xffffffff


	//   ....[6]....
        /*00e8*/ 	.word	0xffffffff


	//   ....[7]....
        /*00ec*/ 	.word	0xffffffff


	//   ....[8]....
        /*00f0*/ 	.word	0xffffffff


	//   ....[9]....
        /*00f4*/ 	.word	0xffffffff


	//   ....[10]....
        /*00f8*/ 	.word	0xffffffff


	//   ....[11]....
        /*00fc*/ 	.word	0xffffffff


	//   ....[12]....
        /*0100*/ 	.word	0xffffffff


	//   ....[13]....
        /*0104*/ 	.word	0xffffffff


	//   ....[14]....
        /*0108*/ 	.word	0xffffffff


	//   ....[15]....
        /*010c*/ 	.word	0xffffffff


	//   ....[16]....
        /*0110*/ 	.word	0xffffffff


	//   ....[17]....
        /*0114*/ 	.word	0xffffffff


	//   ....[18]....
        /*0118*/ 	.word	0xffffffff


	//   ....[19]....
        /*011c*/ 	.word	0xffffffff


	//   ....[20]....
        /*0120*/ 	.word	0xffffffff


	//   ....[21]....
        /*0124*/ 	.word	0xffffffff


	//   ....[22]....
        /*0128*/ 	.word	0xffffffff


	//   ....[23]....
        /*012c*/ 	.word	0xffffffff


	//   ....[24]....
        /*0130*/ 	.word	0xffffffff


	//   ....[25]....
        /*0134*/ 	.word	0xffffffff


	//   ....[26]....
        /*0138*/ 	.word	0xffffffff


	//   ....[27]....
        /*013c*/ 	.word	0xffffffff


	//   ....[28]....
        /*0140*/ 	.word	0xffffffff


	//   ....[29]....
        /*0144*/ 	.word	0xffffffff


	//   ....[30]....
        /*0148*/ 	.word	0xffffffff


	//   ....[31]....
        /*014c*/ 	.word	0xffffffff


	//   ....[32]....
        /*0150*/ 	.word	0xffffffff


	//   ....[33]....
        /*0154*/ 	.word	0xffffffff


	//   ....[34]....
        /*0158*/ 	.word	0xffffffff


	//   ....[35]....
        /*015c*/ 	.word	0xffffffff


	//   ....[36]....
        /*0160*/ 	.word	0xffffffff


	//   ....[37]....
        /*0164*/ 	.word	0xffffffff


	//   ....[38]....
        /*0168*/ 	.word	0xffffffff


	//   ....[39]....
        /*016c*/ 	.word	0xffffffff


	//   ....[40]....
        /*0170*/ 	.word	0xffffffff


	//   ....[41]....
        /*0174*/ 	.word	0xffffffff


	//   ....[42]....
        /*0178*/ 	.word	0xffffffff


	//   ....[43]....
        /*017c*/ 	.word	0xffffffff


	//   ....[44]....
        /*0180*/ 	.word	0xffffffff


	//   ....[45]....
        /*0184*/ 	.word	0xffffffff


	//   ....[46]....
        /*0188*/ 	.word	0xffffffff


	//   ....[47]....
        /*018c*/ 	.word	0xffffffff


	//   ....[48]....
        /*0190*/ 	.word	0xffffffff


	//   ....[49]....
        /*0194*/ 	.word	0xffffffff


	//   ....[50]....
        /*0198*/ 	.word	0xffffffff


	//   ....[51]....
        /*019c*/ 	.word	0xffffffff


	//   ....[52]....
        /*01a0*/ 	.word	0xffffffff


	//   ....[53]....
        /*01a4*/ 	.word	0xffffffff


	//   ....[54]....
        /*01a8*/ 	.word	0xffffffff


	//   ....[55]....
        /*01ac*/ 	.word	0xffffffff


	//   ....[56]....
        /*01b0*/ 	.word	0xffffffff


	//   ....[57]....
        /*01b4*/ 	.word	0xffffffff


	//   ....[58]....
        /*01b8*/ 	.word	0xffffffff


	//   ....[59]....
        /*01bc*/ 	.word	0xffffffff


	//   ....[60]....
        /*01c0*/ 	.word	0xffffffff


	//   ....[61]....
        /*01c4*/ 	.word	0xffffffff


	//   ....[62]....
        /*01c8*/ 	.word	0xffffffff


	//   ....[63]....
        /*01cc*/ 	.word	0xffffffff


	//   ....[64]....
        /*01d0*/ 	.word	0xffffffff


	//   ....[65]....
        /*01d4*/ 	.word	0xffffffff


	//   ....[66]....
        /*01d8*/ 	.word	0xffffffff


	//   ....[67]....
        /*01dc*/ 	.word	0xffffffff


	//   ....[68]....
        /*01e0*/ 	.word	0xffffffff


	//   ....[69]....
        /*01e4*/ 	.word	0xffffffff


	//   ....[70]....
        /*01e8*/ 	.word	0xffffffff


	//   ....[71]....
        /*01ec*/ 	.word	0xffffffff


	//   ....[72]....
        /*01f0*/ 	.word	0xffffffff


	//   ....[73]....
        /*01f4*/ 	.word	0xffffffff


	//   ....[74]....
        /*01f8*/ 	.word	0xffffffff


	//   ....[75]....
        /*01fc*/ 	.word	0xffffffff


	//   ....[76]....
        /*0200*/ 	.word	0xffffffff


	//   ....[77]....
        /*0204*/ 	.word	0xffffffff


	//   ....[78]....
        /*0208*/ 	.word	0xffffffff


	//   ....[79]....
        /*020c*/ 	.word	0xffffffff


	//   ....[80]....
        /*0210*/ 	.word	0xffffffff


	//   ....[81]....
        /*0214*/ 	.word	0xffffffff


	//   ....[82]....
        /*0218*/ 	.word	0xffffffff


	//   ....[83]....
        /*021c*/ 	.word	0xffffffff


	//   ....[84]....
        /*0220*/ 	.word	0xffffffff


	//   ....[85]....
        /*0224*/ 	.word	0xffffffff


	//   ....[86]....
        /*0228*/ 	.word	0xffffffff


	//   ....[87]....
        /*022c*/ 	.word	0xffffffff


	//   ....[88]....
        /*0230*/ 	.word	0xffffffff


	//   ....[89]....
        /*0234*/ 	.word	0xffffffff


	//   ....[90]....
        /*0238*/ 	.word	0xffffffff


	//   ....[91]....
        /*023c*/ 	.word	0xffffffff


	//   ....[92]....
        /*0240*/ 	.word	0xffffffff


	//   ....[93]....
        /*0244*/ 	.word	0xffffffff


	//   ....[94]....
        /*0248*/ 	.word	0xffffffff


	//   ....[95]....
        /*024c*/ 	.word	0xffffffff


	//   ....[96]....
        /*0250*/ 	.word	0xffffffff


	//   ....[97]....
        /*0254*/ 	.word	0xffffffff


	//   ....[98]....
        /*0258*/ 	.word	0xffffffff


	//   ....[99]....
        /*025c*/ 	.word	0xffffffff


	//   ....[100]....
        /*0260*/ 	.word	0xffffffff


	//   ....[101]....
        /*0264*/ 	.word	0xffffffff


	//   ....[102]....
        /*0268*/ 	.word	0xffffffff


	//   ....[103]....
        /*026c*/ 	.word	0xffffffff


	//   ....[104]....
        /*0270*/ 	.word	0xffffffff


	//   ....[105]....
        /*0274*/ 	.word	0xffffffff


	//   ....[106]....
        /*0278*/ 	.word	0xffffffff


	//   ....[107]....
        /*027c*/ 	.word	0xffffffff


	//   ....[108]....
        /*0280*/ 	.word	0xffffffff


	//   ....[109]....
        /*0284*/ 	.word	0xffffffff


	//   ....[110]....
        /*0288*/ 	.word	0xffffffff


	//   ....[111]....
        /*028c*/ 	.word	0xffffffff


	//   ....[112]....
        /*0290*/ 	.word	0xffffffff


	//   ....[113]....
        /*0294*/ 	.word	0xffffffff


	//   ....[114]....
        /*0298*/ 	.word	0xffffffff


	//   ....[115]....
        /*029c*/ 	.word	0xffffffff


	//   ....[116]....
        /*02a0*/ 	.word	0xffffffff


	//   ....[117]....
        /*02a4*/ 	.word	0xffffffff


	//   ....[118]....
        /*02a8*/ 	.word	0xffffffff


	//   ....[119]....
        /*02ac*/ 	.word	0xffffffff


	//   ....[120]....
        /*02b0*/ 	.word	0xffffffff


	//   ....[121]....
        /*02b4*/ 	.word	0xffffffff


	//   ....[122]....
        /*02b8*/ 	.word	0xffffffff


	//   ....[123]....
        /*02bc*/ 	.word	0xffffffff


	//   ....[124]....
        /*02c0*/ 	.word	0xffffffff


	//   ....[125]....
        /*02c4*/ 	.word	0xffffffff


	//   ....[126]....
        /*02c8*/ 	.word	0xffffffff


	//   ....[127]....
        /*02cc*/ 	.word	0xffffffff


	//   ....[128]....
        /*02d0*/ 	.word	0xffffffff


	//   ....[129]....
        /*02d4*/ 	.word	0xffffffff


	//   ....[130]....
        /*02d8*/ 	.word	0xffffffff


	//   ....[131]....
        /*02dc*/ 	.word	0xffffffff


	//   ....[132]....
        /*02e0*/ 	.word	0xffffffff


	//   ....[133]....
        /*02e4*/ 	.word	0xffffffff


	//   ....[134]....
        /*02e8*/ 	.word	0xffffffff


	//   ....[135]....
        /*02ec*/ 	.word	0xffffffff


	//   ....[136]....
        /*02f0*/ 	.word	0xffffffff


	//   ....[137]....
        /*02f4*/ 	.word	0xffffffff


	//   ....[138]....
        /*02f8*/ 	.word	0xffffffff


	//   ....[139]....
        /*02fc*/ 	.word	0xffffffff


	//   ....[140]....
        /*0300*/ 	.word	0xffffffff


	//   ....[141]....
        /*0304*/ 	.word	0xffffffff


	//   ....[142]....
        /*0308*/ 	.word	0xffffffff


	//   ....[143]....
        /*030c*/ 	.word	0xffffffff


	//   ....[144]....
        /*0310*/ 	.word	0xffffffff


	//   ....[145]....
        /*0314*/ 	.word	0xffffffff


	//   ....[146]....
        /*0318*/ 	.word	0xffffffff


	//   ....[147]....
        /*031c*/ 	.word	0xffffffff


	//   ....[148]....
        /*0320*/ 	.word	0xffffffff


	//   ....[149]....
        /*0324*/ 	.word	0xffffffff


	//   ....[150]....
        /*0328*/ 	.word	0xffffffff


	//   ....[151]....
        /*032c*/ 	.word	0xffffffff


	//   ....[152]....
        /*0330*/ 	.word	0xffffffff


	//   ....[153]....
        /*0334*/ 	.word	0xffffffff


	//   ....[154]....
        /*0338*/ 	.word	0xffffffff


	//   ....[155]....
        /*033c*/ 	.word	0xffffffff


	//   ....[156]....
        /*0340*/ 	.word	0xffffffff


	//   ....[157]....
        /*0344*/ 	.word	0xffffffff


	//   ....[158]....
        /*0348*/ 	.word	0xffffffff


	//   ....[159]....
        /*034c*/ 	.word	0xffffffff


	//   ....[160]....
        /*0350*/ 	.word	0xffffffff


	//   ....[161]....
        /*0354*/ 	.word	0xffffffff


	//   ....[162]....
        /*0358*/ 	.word	0xffffffff


	//   ....[163]....
        /*035c*/ 	.word	0xffffffff


	//   ....[164]....
        /*0360*/ 	.word	0xffffffff


	//   ....[165]....
        /*0364*/ 	.word	0xffffffff


	//   ....[166]....
        /*0368*/ 	.word	0xffffffff


	//   ....[167]....
        /*036c*/ 	.word	0xffffffff


	//   ....[168]....
        /*0370*/ 	.word	0xffffffff


	//   ....[169]....
        /*0374*/ 	.word	0xffffffff


	//   ....[170]....
        /*0378*/ 	.word	0xffffffff


	//   ....[171]....
        /*037c*/ 	.word	0xffffffff


	//   ....[172]....
        /*0380*/ 	.word	0xffffffff


	//   ....[173]....
        /*0384*/ 	.word	0xffffffff


	//   ....[174]....
        /*0388*/ 	.word	0xffffffff


	//   ....[175]....
        /*038c*/ 	.word	0xffffffff


	//   ....[176]....
        /*0390*/ 	.word	0xffffffff


	//   ....[177]....
        /*0394*/ 	.word	0xffffffff


	//   ....[178]....
        /*0398*/ 	.word	0xffffffff


	//   ....[179]....
        /*039c*/ 	.word	0xffffffff


	//   ....[180]....
        /*03a0*/ 	.word	0xffffffff


	//   ....[181]....
        /*03a4*/ 	.word	0x0500000f


	//   ....[182]....
        /*03a8*/ 	.word	0x0500000f


	//   ....[183]....
        /*03ac*/ 	.word	0x0500000f


	//   ....[184]....
        /*03b0*/ 	.word	0x0500000f


	//   ....[185]....
        /*03b4*/ 	.word	0x0500000f


	//   ....[186]....
        /*03b8*/ 	.word	0x0500000f


	//   ....[187]....
        /*03bc*/ 	.word	0x0500000f


	//   ....[188]....
        /*03c0*/ 	.word	0x0500000f


	//   ....[189]....
        /*03c4*/ 	.word	0x0500000f


	//   ....[190]....
        /*03c8*/ 	.word	0x0500000f


	//   ....[191]....
        /*03cc*/ 	.word	0x0500000f


	//   ....[192]....
        /*03d0*/ 	.word	0x0500000f


	//   ....[193]....
        /*03d4*/ 	.word	0x0500000f


	//   ....[194]....
        /*03d8*/ 	.word	0x0500000f


	//   ....[195]....
        /*03dc*/ 	.word	0x0500000f


	//   ....[196]....
        /*03e0*/ 	.word	0x0500000f


	//   ....[197]....
        /*03e4*/ 	.word	0x0500000f


	//   ....[198]....
        /*03e8*/ 	.word	0x0500000f


	//   ....[199]....
        /*03ec*/ 	.word	0x0500000f


	//   ....[200]....
        /*03f0*/ 	.word	0x0500000f


	//   ....[201]....
        /*03f4*/ 	.word	0x0500000f


	//   ....[202]....
        /*03f8*/ 	.word	0x0500000f


	//   ....[203]....
        /*03fc*/ 	.word	0x0500000f


	//   ....[204]....
        /*0400*/ 	.word	0x0500000f


	//   ....[205]....
        /*0404*/ 	.word	0x0500000f


	//   ....[206]....
        /*0408*/ 	.word	0x0500000f


	//   ....[207]....
        /*040c*/ 	.word	0x0500000f


	//   ....[208]....
        /*0410*/ 	.word	0x0500000f


	//   ....[209]....
        /*0414*/ 	.word	0x0500000f


	//   ....[210]....
        /*0418*/ 	.word	0x0500000f


	//   ....[211]....
        /*041c*/ 	.word	0x0500000f


	//   ....[212]....
        /*0420*/ 	.word	0x0500000f


	//   ....[213]....
        /*0424*/ 	.word	0x0500000f


	//   ....[214]....
        /*0428*/ 	.word	0x0500000f


	//   ....[215]....
        /*042c*/ 	.word	0x0500000f


	//   ....[216]....
        /*0430*/ 	.word	0x0500000f


	//   ....[217]....
        /*0434*/ 	.word	0x0500000f


	//   ....[218]....
        /*0438*/ 	.word	0x0500000f


	//   ....[219]....
        /*043c*/ 	.word	0x0500000f


	//   ....[220]....
        /*0440*/ 	.word	0x0500000f


	//   ....[221]....
        /*0444*/ 	.word	0x0500000f


	//   ....[222]....
        /*0448*/ 	.word	0x0500000f


	//   ....[223]....
        /*044c*/ 	.word	0x0500000f


	//   ....[224]....
        /*0450*/ 	.word	0x0500000f


	//   ....[225]....
        /*0454*/ 	.word	0x0500000f


	//   ....[226]....
        /*0458*/ 	.word	0x0500000f


	//   ....[227]....
        /*045c*/ 	.word	0x0500000f


	//   ....[228]....
        /*0460*/ 	.word	0x0500000f


	//   ....[229]....
        /*0464*/ 	.word	0x0500000f


	//----- nvinfo : EIATTR_COOP_GROUP_INSTR_OFFSETS
	.align		4
.L_776:
        /*0468*/ 	.byte	0x04, 0x28
        /*046a*/ 	.short	(.L_778 - .L_777)


	//   ....[0]....
.L_777:
        /*046c*/ 	.word	0x00000080


	//   ....[1]....
        /*0470*/ 	.word	0x00000090


	//   ....[2]....
        /*0474*/ 	.word	0x000002d0


	//   ....[3]....
        /*0478*/ 	.word	0x00000430


	//   ....[4]....
        /*047c*/ 	.word	0x00000550


	//   ....[5]....
        /*0480*/ 	.word	0x000006b0


	//   ....[6]....
        /*0484*/ 	.word	0x00001350


	//   ....[7]....
        /*0488*/ 	.word	0x00002d60


	//   ....[8]....
        /*048c*/ 	.word	0x00003b30


	//   ....[9]....
        /*0490*/ 	.word	0x00003b50


	//   ....[10]....
        /*0494*/ 	.word	0x00003ba0


	//   ....[11]....
        /*0498*/ 	.word	0x000048b0


	//   ....[12]....
        /*049c*/ 	.word	0x00004950


	//   ....[13]....
        /*04a0*/ 	.word	0x00006f70


	//   ....[14]....
        /*04a4*/ 	.word	0x00007440


	//   ....[15]....
        /*04a8*/ 	.word	0x00007e30


	//   ....[16]....
        /*04ac*/ 	.word	0x00007e90


	//   ....[17]....
        /*04b0*/ 	.word	0x00008b60


	//   ....[18]....
        /*04b4*/ 	.word	0x00008bd0


	//   ....[19]....
        /*04b8*/ 	.word	0x0000c1b0


	//   ....[20]....
        /*04bc*/ 	.word	0x0000c1d0


	//   ....[21]....
        /*04c0*/ 	.word	0x0000c1f0


	//   ....[22]....
        /*04c4*/ 	.word	0x0000c210


	//   ....[23]....
        /*04c8*/ 	.word	0x0000df50


	//   ....[24]....
        /*04cc*/ 	.word	0x0000df60


	//   ....[25]....
        /*04d0*/ 	.word	0x0000df90


	//   ....[26]....
        /*04d4*/ 	.word	0x0000dfa0


	//   ....[27]....
        /*04d8*/ 	.word	0x0000f270


	//   ....[28]....
        /*04dc*/ 	.word	0x0000f280


	//   ....[29]....
        /*04e0*/ 	.word	0x0000f290


	//   ....[30]....
        /*04e4*/ 	.word	0x0000f2a0


	//   ....[31]....
        /*04e8*/ 	.word	0x0000f2b0


	//   ....[32]....
        /*04ec*/ 	.word	0x0000f2c0


	//   ....[33]....
        /*04f0*/ 	.word	0x0000f2d0


	//   ....[34]....
        /*04f4*/ 	.word	0x0000f2e0


	//   ....[35]....
        /*04f8*/ 	.word	0x0000f2f0


	//   ....[36]....
        /*04fc*/ 	.word	0x0000f300


	//   ....[37]....
        /*0500*/ 	.word	0x0000f310


	//   ....[38]....
        /*0504*/ 	.word	0x0000f320


	//   ....[39]....
        /*0508*/ 	.word	0x0000f330


	//   ....[40]....
        /*050c*/ 	.word	0x0000f350


	//   ....[41]....
        /*0510*/ 	.word	0x0000f360


	//   ....[42]....
        /*0514*/ 	.word	0x0000f370


	//   ....[43]....
        /*0518*/ 	.word	0x0000f380


	//   ....[44]....
        /*051c*/ 	.word	0x0000f390


	//   ....[45]....
        /*0520*/ 	.word	0x0000f3a0


	//   ....[46]....
        /*0524*/ 	.word	0x0000f3b0


	//   ....[47]....
        /*0528*/ 	.word	0x0000f3c0


	//   ....[48]....
        /*052c*/ 	.word	0x0000f3d0


	//   ....[49]....
        /*0530*/ 	.word	0x0000f3f0


	//   ....[50]....
        /*0534*/ 	.word	0x0000f400


	//   ....[51]....
        /*0538*/ 	.word	0x0000f410


	//   ....[52]....
        /*053c*/ 	.word	0x0000f420


	//   ....[53]....
        /*0540*/ 	.word	0x0000f430


	//   ....[54]....
        /*0544*/ 	.word	0x0000f450


	//   ....[55]....
        /*0548*/ 	.word	0x0000f480


	//   ....[56]....
        /*054c*/ 	.word	0x0000f4b0


	//   ....[57]....
        /*0550*/ 	.word	0x0000f4d0


	//   ....[58]....
        /*0554*/ 	.word	0x0000f500


	//   ....[59]....
        /*0558*/ 	.word	0x0000f530


	//   ....[60]....
        /*055c*/ 	.word	0x0000f540


	//   ....[61]....
        /*0560*/ 	.word	0x0000f560


	//   ....[62]....
        /*0564*/ 	.word	0x0000f570


	//   ....[63]....
        /*0568*/ 	.word	0x0000f590


	//   ....[64]....
        /*056c*/ 	.word	0x0000f5a0


	//   ....[65]....
        /*0570*/ 	.word	0x0000f5b0


	//   ....[66]....
        /*0574*/ 	.word	0x0000f5c0


	//   ....[67]....
        /*0578*/ 	.word	0x0000f5d0


	//   ....[68]....
        /*057c*/ 	.word	0x0000f5e0


	//   ....[69]....
        /*0580*/ 	.word	0x0000f600


	//   ....[70]....
        /*0584*/ 	.word	0x0000f620


	//   ....[71]....
        /*0588*/ 	.word	0x0000f630


	//   ....[72]....
        /*058c*/ 	.word	0x0000f650


	//   ....[73]....
        /*0590*/ 	.word	0x0000f660


	//   ....[74]....
        /*0594*/ 	.word	0x0000f670


	//   ....[75]....
        /*0598*/ 	.word	0x0000f690


	//   ....[76]....
        /*059c*/ 	.word	0x0000f6a0


	//   ....[77]....
        /*05a0*/ 	.word	0x0000f6b0


	//   ....[78]....
        /*05a4*/ 	.word	0x0000f6c0


	//   ....[79]....
        /*05a8*/ 	.word	0x0000f6f0


	//   ....[80]....
        /*05ac*/ 	.word	0x0000f720


	//   ....[81]....
        /*05b0*/ 	.word	0x0000f750


	//   ....[82]....
        /*05b4*/ 	.word	0x0000f780


	//   ....[83]....
        /*05b8*/ 	.word	0x0000f7b0


	//   ....[84]....
        /*05bc*/ 	.word	0x0000f7f0


	//   ....[85]....
        /*05c0*/ 	.word	0x0000f830


	//   ....[86]....
        /*05c4*/ 	.word	0x0000f840


	//   ....[87]....
        /*05c8*/ 	.word	0x0000f850


	//   ....[88]....
        /*05cc*/ 	.word	0x0000f860


	//   ....[89]....
        /*05d0*/ 	.word	0x0000f870


	//   ....[90]....
        /*05d4*/ 	.word	0x0000f880


	//   ....[91]....
        /*05d8*/ 	.word	0x0000f8b0


	//   ....[92]....
        /*05dc*/ 	.word	0x0000f8d0


	//   ....[93]....
        /*05e0*/ 	.word	0x0000f8f0


	//   ....[94]....
        /*05e4*/ 	.word	0x0000f910


	//   ....[95]....
        /*05e8*/ 	.word	0x0000f920


	//   ....[96]....
        /*05ec*/ 	.word	0x0000f930


	//   ....[97]....
        /*05f0*/ 	.word	0x0000f940


	//   ....[98]....
        /*05f4*/ 	.word	0x0000f950


	//   ....[99]....
        /*05f8*/ 	.word	0x0000f960


	//   ....[100]....
        /*05fc*/ 	.word	0x0000f970


	//   ....[101]....
        /*0600*/ 	.word	0x0000f980


	//   ....[102]....
        /*0604*/ 	.word	0x0000f990


	//   ....[103]....
        /*0608*/ 	.word	0x0000f9a0


	//   ....[104]....
        /*060c*/ 	.word	0x0000f9d0


	//   ....[105]....
        /*0610*/ 	.word	0x0000fa10


	//   ....[106]....
        /*0614*/ 	.word	0x0000fa30


	//   ....[107]....
        /*0618*/ 	.word	0x0000fa60


	//   ....[108]....
        /*061c*/ 	.word	0x0000fa90


	//   ....[109]....
        /*0620*/ 	.word	0x0000fac0


	//   ....[110]....
        /*0624*/ 	.word	0x0000fae0


	//   ....[111]....
        /*0628*/ 	.word	0x0000fb10


	//   ....[112]....
        /*062c*/ 	.word	0x0000fb40


	//   ....[113]....
        /*0630*/ 	.word	0x0000fb70


	//   ....[114]....
        /*0634*/ 	.word	0x0000fba0


	//   ....[115]....
        /*0638*/ 	.word	0x0000fbd0


	//   ....[116]....
        /*063c*/ 	.word	0x0000fc00


	//   ....[117]....
        /*0640*/ 	.word	0x0000fc30


	//   ....[118]....
        /*0644*/ 	.word	0x0000fc60


	//   ....[119]....
        /*0648*/ 	.word	0x0000fc90


	//   ....[120]....
        /*064c*/ 	.word	0x0000fcc0


	//   ....[121]....
        /*0650*/ 	.word	0x0000fce0


	//   ....[122]....
        /*0654*/ 	.word	0x0000fcf0


	//   ....[123]....
        /*0658*/ 	.word	0x00010080


	//   ....[124]....
        /*065c*/ 	.word	0x000100d0


	//   ....[125]....
        /*0660*/ 	.word	0x00010110


	//   ....[126]....
        /*0664*/ 	.word	0x00010150


	//   ....[127]....
        /*0668*/ 	.word	0x00010190


	//   ....[128]....
        /*066c*/ 	.word	0x000101c0


	//   ....[129]....
        /*0670*/ 	.word	0x00010b50


	//   ....[130]....
        /*0674*/ 	.word	0x00010b80


	//   ....[131]....
        /*0678*/ 	.word	0x00011a00


	//   ....[132]....
        /*067c*/ 	.word	0x000130e0


	//   ....[133]....
        /*0680*/ 	.word	0x00013110


	//   ....[134]....
        /*0684*/ 	.word	0x00013130


	//   ....[135]....
        /*0688*/ 	.word	0x00013150


	//   ....[136]....
        /*068c*/ 	.word	0x00013220


	//   ....[137]....
        /*0690*/ 	.word	0x00013230


	//   ....[138]....
        /*0694*/ 	.word	0x000132c0


	//   ....[139]....
        /*0698*/ 	.word	0x000132d0


	//   ....[140]....
        /*069c*/ 	.word	0x000132e0


	//   ....[141]....
        /*06a0*/ 	.word	0x00013370


	//   ....[142]....
        /*06a4*/ 	.word	0x00013790


	//   ....[143]....
        /*06a8*/ 	.word	0x000137c0


	//   ....[144]....
        /*06ac*/ 	.word	0x000137e0


	//   ....[145]....
        /*06b0*/ 	.word	0x00013850


	//   ....[146]....
        /*06b4*/ 	.word	0x000138a0


	//   ....[147]....
        /*06b8*/ 	.word	0x000138d0


	//   ....[148]....
        /*06bc*/ 	.word	0x000138f0


	//   ....[149]....
        /*06c0*/ 	.word	0x00013960


	//   ....[150]....
        /*06c4*/ 	.word	0x00013980


	//   ....[151]....
        /*06c8*/ 	.word	0x00013a10


	//   ....[152]....
        /*06cc*/ 	.word	0x00014040


	//   ....[153]....
        /*06d0*/ 	.word	0x00014070


	//   ....[154]....
        /*06d4*/ 	.word	0x000140a0


	//   ....[155]....
        /*06d8*/ 	.word	0x00014100


	//   ....[156]....
        /*06dc*/ 	.word	0x00014190


	//   ....[157]....
        /*06e0*/ 	.word	0x000141b0


	//   ....[158]....
        /*06e4*/ 	.word	0x00014230


	//   ....[159]....
        /*06e8*/ 	.word	0x00014250


	//   ....[160]....
        /*06ec*/ 	.word	0x00014b30


	//   ....[161]....
        /*06f0*/ 	.word	0x00014b50


	//   ....[162]....
        /*06f4*/ 	.word	0x00014b60


	//   ....[163]....
        /*06f8*/ 	.word	0x00014b70


	//   ....[164]....
        /*06fc*/ 	.word	0x00014b80


	//   ....[165]....
        /*0700*/ 	.word	0x00014be0


	//   ....[166]....
        /*0704*/ 	.word	0x00014bf0


	//   ....[167]....
        /*0708*/ 	.word	0x00014c50


	//   ....[168]....
        /*070c*/ 	.word	0x00014c80


	//   ....[169]....
        /*0710*/ 	.word	0x00014cc0


	//   ....[170]....
        /*0714*/ 	.word	0x000150d0


	//   ....[171]....
        /*0718*/ 	.word	0x000150e0


	//   ....[172]....
        /*071c*/ 	.word	0x000150f0


	//   ....[173]....
        /*0720*/ 	.word	0x00015110


	//   ....[174]....
        /*0724*/ 	.word	0x00015130


	//   ....[175]....
        /*0728*/ 	.word	0x00015150


	//   ....[176]....
        /*072c*/ 	.word	0x00015170


	//   ....[177]....
        /*0730*/ 	.word	0x00015180


	//   ....[178]....
        /*0734*/ 	.word	0x000151a0


	//   ....[179]....
        /*0738*/ 	.word	0x000151d0


	//   ....[180]....
        /*073c*/ 	.word	0x00016c60


	//   ....[181]....
        /*0740*/ 	.word	0x00017240


	//   ....[182]....
        /*0744*/ 	.word	0x00017320


	//   ....[183]....
        /*0748*/ 	.word	0x000173f0


	//   ....[184]....
        /*074c*/ 	.word	0x00017550


	//   ....[185]....
        /*0750*/ 	.word	0x000175e0


	//   ....[186]....
        /*0754*/ 	.word	0x00017640


	//   ....[187]....
        /*0758*/ 	.word	0x00017740


	//   ....[188]....
        /*075c*/ 	.word	0x000177a0


	//   ....[189]....
        /*0760*/ 	.word	0x00017870


	//   ....[190]....
        /*0764*/ 	.word	0x00017930


	//   ....[191]....
        /*0768*/ 	.word	0x00017a00


	//   ....[192]....
        /*076c*/ 	.word	0x00017b70


	//   ....[193]....
        /*0770*/ 	.word	0x00017c10


	//   ....[194]....
        /*0774*/ 	.word	0x00017d30


	//   ....[195]....
        /*0778*/ 	.word	0x00017d80


	//   ....[196]....
        /*077c*/ 	.word	0x00017e60


	//   ....[197]....
        /*0780*/ 	.word	0x00017f10


	//   ....[198]....
        /*0784*/ 	.word	0x00017f80


	//   ....[199]....
        /*0788*/ 	.word	0x00018050


	//   ....[200]....
        /*078c*/ 	.word	0x000180c0


	//   ....[201]....
        /*0790*/ 	.word	0x00018190


	//   ....[202]....
        /*0794*/ 	.word	0x00018220


	//   ....[203]....
        /*0798*/ 	.word	0x00018270


	//   ....[204]....
        /*079c*/ 	.word	0x00018340


	//   ....[205]....
        /*07a0*/ 	.word	0x00018400


	//   ....[206]....
        /*07a4*/ 	.word	0x00018470


	//   ....[207]....
        /*07a8*/ 	.word	0x00018560


	//   ....[208]....
        /*07ac*/ 	.word	0x000185d0


	//   ....[209]....
        /*07b0*/ 	.word	0x000186a0


	//   ....[210]....
        /*07b4*/ 	.word	0x000187d0


	//   ....[211]....
        /*07b8*/ 	.word	0x00018870


	//   ....[212]....
        /*07bc*/ 	.word	0x000188d0


	//   ....[213]....
        /*07c0*/ 	.word	0x000189a0


	//   ....[214]....
        /*07c4*/ 	.word	0x00018a00


	//   ....[215]....
        /*07c8*/ 	.word	0x00018ad0


	//   ....[216]....
        /*07cc*/ 	.word	0x00018b30


	//   ....[217]....
        /*07d0*/ 	.word	0x00018c00


	//   ....[218]....
        /*07d4*/ 	.word	0x00018c60


	//   ....[219]....
        /*07d8*/ 	.word	0x00018d30


	//   ....[220]....
        /*07dc*/ 	.word	0x00018e10


	//   ....[221]....
        /*07e0*/ 	.word	0x00018eb0


	//   ....[222]....
        /*07e4*/ 	.word	0x00018f10


	//   ....[223]....
        /*07e8*/ 	.word	0x00018ff0


	//   ....[224]....
        /*07ec*/ 	.word	0x00019050


	//   ....[225]....
        /*07f0*/ 	.word	0x00019110


	//   ....[226]....
        /*07f4*/ 	.word	0x00019170


	//   ....[227]....
        /*07f8*/ 	.word	0x00019230


	//   ....[228]....
        /*07fc*/ 	.word	0x00019290


	//   ....[229]....
        /*0800*/ 	.word	0x00019350


	//----- nvinfo : EIATTR_REG_RECONFIG
	.align		4
.L_778:
        /*0804*/ 	.byte	0x01, 0x54
	.zero		2


	//----- nvinfo : EIATTR_SYSCALL_OFFSETS
	.align		4
        /*0808*/ 	.byte	0x04, 0x46
        /*080a*/ 	.short	(.L_780 - .L_779)


	//   ....[0]....
.L_779:
        /*080c*/ 	.word	0x00001510


	//   ....[1]....
        /*0810*/ 	.word	0x00012250


	//   ....[2]....
        /*0814*/ 	.word	0x00012390


	//   ....[3]....
        /*0818*/ 	.word	0x000124d0


	//   ....[4]....
        /*081c*/ 	.word	0x000125f0


	//   ....[5]....
        /*0820*/ 	.word	0x00013d90


	//----- nvinfo : EIATTR_MBARRIER_INSTR_OFFSETS
	.align		4
.L_780:
        /*0824*/ 	.byte	0x04, 0x39
        /*0826*/ 	.short	(.L_782 - .L_781)


	//   ....[0]....
.L_781:
        /*0828*/ 	.word	0x00000180
        /*082c*/ 	.word	0x000000ff
        /*0830*/ 	.word	0x00033400
        /*0834*/ 	.short	0x0100
        /*0836*/ 	.byte	0x08
	.zero		1


	//   ....[1]....
        /*0838*/ 	.word	0x00000190
        /*083c*/ 	.word	0x000000ff
        /*0840*/ 	.word	0x00033420
        /*0844*/ 	.short	0x0100
        /*0846*/ 	.byte	0x08
	.zero		1


	//   ....[2]....
        /*0848*/ 	.word	0x00000280
        /*084c*/ 	.word	0x000000ff
        /*0850*/ 	.word	0x00033430
        /*0854*/ 	.short	0x0100
        /*0856*/ 	.byte	0x08
	.zero		1


	//   ....[3]....
        /*0858*/ 	.word	0x00000290
        /*085c*/ 	.word	0x000000ff
        /*0860*/ 	.word	0x00033440
        /*0864*/ 	.short	0x0100
        /*0866*/ 	.byte	0x08
	.zero		1


	//   ....[4]....
        /*0868*/ 	.word	0x000002a0
        /*086c*/ 	.word	0x000000ff
        /*0870*/ 	.word	0x00033438
        /*0874*/ 	.short	0x0100
        /*0876*/ 	.byte	0x08
	.zero		1


	//   ....[5]....
        /*0878*/ 	.word	0x000002b0
        /*087c*/ 	.word	0x000000ff
        /*0880*/ 	.word	0x00033448
        /*0884*/ 	.short	0x0100
        /*0886*/ 	.byte	0x08
	.zero		1


	//   ....[6]....
        /*0888*/ 	.word	0x000003e0
        /*088c*/ 	.word	0x000000ff
        /*0890*/ 	.word	0x00033450
        /*0894*/ 	.short	0x0100
        /*0896*/ 	.byte	0x08
	.zero		1


	//   ....[7]....
        /*0898*/ 	.word	0x000003f0
        /*089c*/ 	.word	0x000000ff
        /*08a0*/ 	.word	0x00033460
        /*08a4*/ 	.short	0x0100
        /*08a6*/ 	.byte	0x08
	.zero		1


	//   ....[8]....
        /*08a8*/ 	.word	0x00000400
        /*08ac*/ 	.word	0x000000ff
        /*08b0*/ 	.word	0x00033458
        /*08b4*/ 	.short	0x0100
        /*08b6*/ 	.byte	0x08
	.zero		1


	//   ....[9]....
        /*08b8*/ 	.word	0x00000410
        /*08bc*/ 	.word	0x000000ff
        /*08c0*/ 	.word	0x00033468
        /*08c4*/ 	.short	0x0100
        /*08c6*/ 	.byte	0x08
	.zero		1


	//   ....[10]....
        /*08c8*/ 	.word	0x00000500
        /*08cc*/ 	.word	0x000000ff
        /*08d0*/ 	.word	0x00033470
        /*08d4*/ 	.short	0x0100
        /*08d6*/ 	.byte	0x06
	.zero		1


	//   ....[11]....
        /*08d8*/ 	.word	0x00000510
        /*08dc*/ 	.word	0x000000ff
        /*08e0*/ 	.word	0x00033480
        /*08e4*/ 	.short	0x0100
        /*08e6*/ 	.byte	0x06
	.zero		1


	//   ....[12]....
        /*08e8*/ 	.word	0x00000520
        /*08ec*/ 	.word	0x000000ff
        /*08f0*/ 	.word	0x00033478
        /*08f4*/ 	.short	0x0100
        /*08f6*/ 	.byte	0x06
	.zero		1


	//   ....[13]....
        /*08f8*/ 	.word	0x00000530
        /*08fc*/ 	.word	0x000000ff
        /*0900*/ 	.word	0x00033488
        /*0904*/ 	.short	0x0100
        /*0906*/ 	.byte	0x06
	.zero		1


	//   ....[14]....
        /*0908*/ 	.word	0x00000660
        /*090c*/ 	.word	0x000000ff
        /*0910*/ 	.word	0x00033490
        /*0914*/ 	.short	0x0100
        /*0916*/ 	.byte	0x08
	.zero		1


	//   ....[15]....
        /*0918*/ 	.word	0x00000670
        /*091c*/ 	.word	0x000000ff
        /*0920*/ 	.word	0x000334a0
        /*0924*/ 	.short	0x0100
        /*0926*/ 	.byte	0x08
	.zero		1


	//   ....[16]....
        /*0928*/ 	.word	0x00000680
        /*092c*/ 	.word	0x000000ff
        /*0930*/ 	.word	0x00033498
        /*0934*/ 	.short	0x0100
        /*0936*/ 	.byte	0x08
	.zero		1


	//   ....[17]....
        /*0938*/ 	.word	0x00000690
        /*093c*/ 	.word	0x000000ff
        /*0940*/ 	.word	0x000334a8
        /*0944*/ 	.short	0x0100
        /*0946*/ 	.byte	0x08
	.zero		1


	//   ....[18]....
        /*0948*/ 	.word	0x000007d0
        /*094c*/ 	.word	0x000000ff
        /*0950*/ 	.word	0x000334b0
        /*0954*/ 	.short	0x0100
        /*0956*/ 	.byte	0x08
	.zero		1


	//   ....[19]....
        /*0958*/ 	.word	0x000007e0
        /*095c*/ 	.word	0x000000ff
        /*0960*/ 	.word	0x000334c0
        /*0964*/ 	.short	0x0100
        /*0966*/ 	.byte	0x08
	.zero		1


	//   ....[20]....
        /*0968*/ 	.word	0x000007f0
        /*096c*/ 	.word	0x000000ff
        /*0970*/ 	.word	0x000334b8
        /*0974*/ 	.short	0x0100
        /*0976*/ 	.byte	0x08
	.zero		1


	//   ....[21]....
        /*0978*/ 	.word	0x00000800
        /*097c*/ 	.word	0x000000ff
        /*0980*/ 	.word	0x000334c8
        /*0984*/ 	.short	0x0100
        /*0986*/ 	.byte	0x08
	.zero		1


	//   ....[22]....
        /*0988*/ 	.word	0x00001810
        /*098c*/ 	.word	0x000000ff
        /*0990*/ 	.word	0x00033400
        /*0994*/ 	.short	0x010a
        /*0996*/ 	.byte	0x26
	.zero		1


	//   ....[23]....
        /*0998*/ 	.word	0x000018c0
        /*099c*/ 	.word	0x000000ff
        /*09a0*/ 	.word	0x00033430
        /*09a4*/ 	.short	0x010a
        /*09a6*/ 	.byte	0x26
	.zero		1


	//   ....[24]....
        /*09a8*/ 	.word	0x00001920
        /*09ac*/ 	.word	0x000000ff
        /*09b0*/ 	.word	0x00033430
        /*09b4*/ 	.short	0x010a
        /*09b6*/ 	.byte	0x26
	.zero		1


	//   ....[25]....
        /*09b8*/ 	.word	0x000033f0
        /*09bc*/ 	.word	0x000000ff
        /*09c0*/ 	.word	0x00000000
        /*09c4*/ 	.short	0x0101
        /*09c6*/ 	.byte	0x07
	.zero		1


	//   ....[26]....
        /*09c8*/ 	.word	0x00005e70
        /*09cc*/ 	.word	0x000000ff
        /*09d0*/ 	.word	0x00033430
        /*09d4*/ 	.short	0x010a
        /*09d6*/ 	.byte	0x04
	.zero		1


	//   ....[27]....
        /*09d8*/ 	.word	0x00005eb0
        /*09dc*/ 	.word	0x000000ff
        /*09e0*/ 	.word	0x00033430
        /*09e4*/ 	.short	0x010a
        /*09e6*/ 	.byte	0x04
	.zero		1


	//   ....[28]....
        /*09e8*/ 	.word	0x00006b20
        /*09ec*/ 	.word	0x000000ff
        /*09f0*/ 	.word	0x00033450
        /*09f4*/ 	.short	0x010a
        /*09f6*/ 	.byte	0x0a
	.zero		1


	//   ....[29]....
        /*09f8*/ 	.word	0x00006b60
        /*09fc*/ 	.word	0x000000ff
        /*0a00*/ 	.word	0x00033450
        /*0a04*/ 	.short	0x010a
        /*0a06*/ 	.byte	0x0a
	.zero		1


	//   ....[30]....
        /*0a08*/ 	.word	0x00007600
        /*0a0c*/ 	.word	0x000000ff
        /*0a10*/ 	.word	0x00000000
        /*0a14*/ 	.short	0x0101
        /*0a16*/ 	.byte	0x07
	.zero		1


	//   ....[31]....
        /*0a18*/ 	.word	0x000099d0
        /*0a1c*/ 	.word	0x000000ff
        /*0a20*/ 	.word	0x00000000
        /*0a24*/ 	.short	0x0101
        /*0a26*/ 	.byte	0x06
	.zero		1


	//   ....[32]....
        /*0a28*/ 	.word	0x0000a360
        /*0a2c*/ 	.word	0x000000ff
        /*0a30*/ 	.word	0x00033430
        /*0a34*/ 	.short	0x010a
        /*0a36*/ 	.byte	0x0a
	.zero		1


	//   ....[33]....
        /*0a38*/ 	.word	0x0000a3a0
        /*0a3c*/ 	.word	0x000000ff
        /*0a40*/ 	.word	0x00033430
        /*0a44*/ 	.short	0x010a
        /*0a46*/ 	.byte	0x0a
	.zero		1


	//   ....[34]....
        /*0a48*/ 	.word	0x0000aff0
        /*0a4c*/ 	.word	0x000000ff
        /*0a50*/ 	.word	0x00033450
        /*0a54*/ 	.short	0x010a
        /*0a56*/ 	.byte	0x0a
	.zero		1


	//   ....[35]....
        /*0a58*/ 	.word	0x0000b030
        /*0a5c*/ 	.word	0x000000ff
        /*0a60*/ 	.word	0x00033450
        /*0a64*/ 	.short	0x010a
        /*0a66*/ 	.byte	0x0a
	.zero		1


	//   ....[36]....
        /*0a68*/ 	.word	0x0000b970
        /*0a6c*/ 	.word	0x000000ff
        /*0a70*/ 	.word	0x00000000
        /*0a74*/ 	.short	0x0101
        /*0a76*/ 	.byte	0x0b
	.zero		1


	//   ....[37]....
        /*0a78*/ 	.word	0x0000d310
        /*0a7c*/ 	.word	0x000000ff
        /*0a80*/ 	.word	0x00000000
        /*0a84*/ 	.short	0x0101
        /*0a86*/ 	.byte	0x07
	.zero		1


	//   ....[38]....
        /*0a88*/ 	.word	0x0000db90
        /*0a8c*/ 	.word	0x000000ff
        /*0a90*/ 	.word	0x00033450
        /*0a94*/ 	.short	0x010a
        /*0a96*/ 	.byte	0x09
	.zero		1


	//   ....[39]....
        /*0a98*/ 	.word	0x0000dbd0
        /*0a9c*/ 	.word	0x000000ff
        /*0aa0*/ 	.word	0x00033450
        /*0aa4*/ 	.short	0x010a
        /*0aa6*/ 	.byte	0x09
	.zero		1


	//   ....[40]....
        /*0aa8*/ 	.word	0x0000e280
        /*0aac*/ 	.word	0x000000ff
        /*0ab0*/ 	.word	0x00000000
        /*0ab4*/ 	.short	0x0101
        /*0ab6*/ 	.byte	0x04
	.zero		1


	//   ....[41]....
        /*0ab8*/ 	.word	0x000101e0
        /*0abc*/ 	.word	0x000000ff
        /*0ac0*/ 	.word	0x00000000
        /*0ac4*/ 	.short	0x0101
        /*0ac6*/ 	.byte	0x04
	.zero		1


	//   ....[42]....
        /*0ac8*/ 	.word	0x00012da0
        /*0acc*/ 	.word	0x000000ff
        /*0ad0*/ 	.word	0x00033480
        /*0ad4*/ 	.short	0x010a
        /*0ad6*/ 	.byte	0x2d
	.zero		1


	//   ....[43]....
        /*0ad8*/ 	.word	0x000134c0
        /*0adc*/ 	.word	0x000000ff
        /*0ae0*/ 	.word	0x00033470
        /*0ae4*/ 	.short	0x0107
        /*0ae6*/ 	.byte	0x2d
	.zero		1


	//   ....[44]....
        /*0ae8*/ 	.word	0x00013530
        /*0aec*/ 	.word	0x000000ff
        /*0af0*/ 	.word	0x00033470
        /*0af4*/ 	.short	0x0101
        /*0af6*/ 	.byte	0x2d
	.zero		1


	//   ....[45]....
        /*0af8*/ 	.word	0x00013560
        /*0afc*/ 	.word	0x000000ff
        /*0b00*/ 	.word	0x00033440
        /*0b04*/ 	.short	0x010a
        /*0b06*/ 	.byte	0x2d
	.zero		1


	//   ....[46]....
        /*0b08*/ 	.word	0x00013b50
        /*0b0c*/ 	.word	0x000000ff
        /*0b10*/ 	.word	0x00033430
        /*0b14*/ 	.short	0x0107
        /*0b16*/ 	.byte	0x2d
	.zero		1


	//   ....[47]....
        /*0b18*/ 	.word	0x00013bc0
        /*0b1c*/ 	.word	0x000000ff
        /*0b20*/ 	.word	0x00033430
        /*0b24*/ 	.short	0x0101
        /*0b26*/ 	.byte	0x2d
	.zero		1


	//   ....[48]....
        /*0b28*/ 	.word	0x00014360
        /*0b2c*/ 	.word	0x000000ff
        /*0b30*/ 	.word	0x00033400
        /*0b34*/ 	.short	0x0107
        /*0b36*/ 	.byte	0x2d
	.zero		1


	//   ....[49]....
        /*0b38*/ 	.word	0x000143c0
        /*0b3c*/ 	.word	0x000000ff
        /*0b40*/ 	.word	0x00033400
        /*0b44*/ 	.short	0x0101
        /*0b46*/ 	.byte	0x2d
	.zero		1


	//   ....[50]....
        /*0b48*/ 	.word	0x000143d0
        /*0b4c*/ 	.word	0x000000ff
        /*0b50*/ 	.word	0x00033420
        /*0b54*/ 	.short	0x010a
        /*0b56*/ 	.byte	0x2d
	.zero		1


	//   ....[51]....
        /*0b58*/ 	.word	0x00014840
        /*0b5c*/ 	.word	0x00000000
        /*0b60*/ 	.word	0x00033480
        /*0b64*/ 	.short	0x010a
        /*0b66*/ 	.byte	0x3f
	.zero		1


	//   ....[52]....
        /*0b68*/ 	.word	0x00014db0
        /*0b6c*/ 	.word	0x00000000
        /*0b70*/ 	.word	0x00033470
        /*0b74*/ 	.short	0x0107
        /*0b76*/ 	.byte	0x3f
	.zero		1


	//   ....[53]....
        /*0b78*/ 	.word	0x00014e20
        /*0b7c*/ 	.word	0x00000000
        /*0b80*/ 	.word	0x00033470
        /*0b84*/ 	.short	0x0101
        /*0b86*/ 	.byte	0x3f
	.zero		1


	//   ....[54]....
        /*0b88*/ 	.word	0x00014e50
        /*0b8c*/ 	.word	0x00000000
        /*0b90*/ 	.word	0x00033440
        /*0b94*/ 	.short	0x010a
        /*0b96*/ 	.byte	0x3f
	.zero		1


	//   ....[55]....
        /*0b98*/ 	.word	0x00015360
        /*0b9c*/ 	.word	0x00000000
        /*0ba0*/ 	.word	0x00033430
        /*0ba4*/ 	.short	0x0107
        /*0ba6*/ 	.byte	0x3f
	.zero		1


	//   ....[56]....
        /*0ba8*/ 	.word	0x000153e0
        /*0bac*/ 	.word	0x00000000
        /*0bb0*/ 	.word	0x00033430
        /*0bb4*/ 	.short	0x0101
        /*0bb6*/ 	.byte	0x3f
	.zero		1


	//   ....[57]....
        /*0bb8*/ 	.word	0x00015450
        /*0bbc*/ 	.word	0x00000002
        /*0bc0*/ 	.word	0x00033470
        /*0bc4*/ 	.short	0x010a
        /*0bc6*/ 	.byte	0x3f
	.zero		1


	//   ....[58]....
        /*0bc8*/ 	.word	0x000154c0
        /*0bcc*/ 	.word	0x00000002
        /*0bd0*/ 	.word	0x00033460
        /*0bd4*/ 	.short	0x010a
        /*0bd6*/ 	.byte	0x3f
	.zero		1


	//   ....[59]....
        /*0bd8*/ 	.word	0x00015ed0
        /*0bdc*/ 	.word	0x00000002
        /*0be0*/ 	.word	0x00033450
        /*0be4*/ 	.short	0x0101
        /*0be6*/ 	.byte	0x3f
	.zero		1


	//   ....[60]....
        /*0be8*/ 	.word	0x00015f70
        /*0bec*/ 	.word	0x00000002
        /*0bf0*/ 	.word	0x00000000
        /*0bf4*/ 	.short	0x0101
        /*0bf6*/ 	.byte	0x3f
	.zero		1


	//   ....[61]....
        /*0bf8*/ 	.word	0x00016060
        /*0bfc*/ 	.word	0x00000002
        /*0c00*/ 	.word	0x00033470
        /*0c04*/ 	.short	0x010a
        /*0c06*/ 	.byte	0x3f
	.zero		1


	//   ....[62]....
        /*0c08*/ 	.word	0x000160e0
        /*0c0c*/ 	.word	0x00000002
        /*0c10*/ 	.word	0x00033460
        /*0c14*/ 	.short	0x010a
        /*0c16*/ 	.byte	0x3f
	.zero		1


	//   ....[63]....
        /*0c18*/ 	.word	0x00016af0
        /*0c1c*/ 	.word	0x00000002
        /*0c20*/ 	.word	0x00033450
        /*0c24*/ 	.short	0x0101
        /*0c26*/ 	.byte	0x3f
	.zero		1


	//   ....[64]....
        /*0c28*/ 	.word	0x00016b70
        /*0c2c*/ 	.word	0x00000002
        /*0c30*/ 	.word	0x00000000
        /*0c34*/ 	.short	0x0101
        /*0c36*/ 	.byte	0x3f
	.zero		1


	//   ....[65]....
        /*0c38*/ 	.word	0x00016c10
        /*0c3c*/ 	.word	0x00000006
        /*0c40*/ 	.word	0x00033420
        /*0c44*/ 	.short	0x010a
        /*0c46*/ 	.byte	0x3f
	.zero		1


	//   ....[66]....
        /*0c48*/ 	.word	0x00016d50
        /*0c4c*/ 	.word	0x00000005
        /*0c50*/ 	.word	0x00033440
        /*0c54*/ 	.short	0x010a
        /*0c56*/ 	.byte	0x3f
	.zero		1


	//   ....[67]....
        /*0c58*/ 	.word	0x00016df0
        /*0c5c*/ 	.word	0x00000003
        /*0c60*/ 	.word	0x00033440
        /*0c64*/ 	.short	0x010a
        /*0c66*/ 	.byte	0x3f
	.zero		1


	//   ....[68]....
        /*0c68*/ 	.word	0x00016e30
        /*0c6c*/ 	.word	0x00000005
        /*0c70*/ 	.word	0x00033460
        /*0c74*/ 	.short	0x010a
        /*0c76*/ 	.byte	0x3f
	.zero		1


	//   ....[69]....
        /*0c78*/ 	.word	0x00016e70
        /*0c7c*/ 	.word	0x00000003
        /*0c80*/ 	.word	0x00033460
        /*0c84*/ 	.short	0x010a
        /*0c86*/ 	.byte	0x3f
	.zero		1


	//   ....[70]....
        /*0c88*/ 	.word	0x00016eb0
        /*0c8c*/ 	.word	0x00000005
        /*0c90*/ 	.word	0x00033480
        /*0c94*/ 	.short	0x010a
        /*0c96*/ 	.byte	0x3f
	.zero		1


	//   ....[71]....
        /*0c98*/ 	.word	0x00016ef0
        /*0c9c*/ 	.word	0x00000003
        /*0ca0*/ 	.word	0x00033480
        /*0ca4*/ 	.short	0x010a
        /*0ca6*/ 	.byte	0x3f
	.zero		1


	//   ....[72]....
        /*0ca8*/ 	.word	0x00016f60
        /*0cac*/ 	.word	0x00000003
        /*0cb0*/ 	.word	0x00033400
        /*0cb4*/ 	.short	0x010a
        /*0cb6*/ 	.byte	0x3f
	.zero		1


	//   ....[73]....
        /*0cb8*/ 	.word	0x00016fc0
        /*0cbc*/ 	.word	0x00000005
        /*0cc0*/ 	.word	0x00033430
        /*0cc4*/ 	.short	0x010a
        /*0cc6*/ 	.byte	0x3f
	.zero		1


	//   ....[74]....
        /*0cc8*/ 	.word	0x00017020
        /*0ccc*/ 	.word	0x0000000b
        /*0cd0*/ 	.word	0x00033430
        /*0cd4*/ 	.short	0x010a
        /*0cd6*/ 	.byte	0x3f
	.zero		1


	//   ....[75]....
        /*0cd8*/ 	.word	0x00017080
        /*0cdc*/ 	.word	0x0000000b
        /*0ce0*/ 	.word	0x00033450
        /*0ce4*/ 	.short	0x010a
        /*0ce6*/ 	.byte	0x3f
	.zero		1


	//   ....[76]....
        /*0ce8*/ 	.word	0x000170e0
        /*0cec*/ 	.word	0x0000000a
        /*0cf0*/ 	.word	0x00033430
        /*0cf4*/ 	.short	0x010a
        /*0cf6*/ 	.byte	0x3f
	.zero		1


	//   ....[77]....
        /*0cf8*/ 	.word	0x00017140
        /*0cfc*/ 	.word	0x0000000a
        /*0d00*/ 	.word	0x00033450
        /*0d04*/ 	.short	0x010a
        /*0d06*/ 	.byte	0x3f
	.zero		1


	//   ....[78]....
        /*0d08*/ 	.word	0x000171a0
        /*0d0c*/ 	.word	0x00000003
        /*0d10*/ 	.word	0x00033450
        /*0d14*/ 	.short	0x010a
        /*0d16*/ 	.byte	0x3f
	.zero		1


	//   ....[79]....
        /*0d18*/ 	.word	0x00017270
        /*0d1c*/ 	.word	0x0000001e
        /*0d20*/ 	.word	0x00033480
        /*0d24*/ 	.short	0x010a
        /*0d26*/ 	.byte	0x3f
	.zero		1


	//   ....[80]....
        /*0d28*/ 	.word	0x00017ac0
        /*0d2c*/ 	.word	0x0000001e
        /*0d30*/ 	.word	0x00033440
        /*0d34*/ 	.short	0x010a
        /*0d36*/ 	.byte	0x3f
	.zero		1


	//   ....[81]....
        /*0d38*/ 	.word	0x000186d0
        /*0d3c*/ 	.word	0x0000001e
        /*0d40*/ 	.word	0x00033420
        /*0d44*/ 	.short	0x010a
        /*0d46*/ 	.byte	0x3f
	.zero		1


	//   ....[82]....
        /*0d48*/ 	.word	0x00018720
        /*0d4c*/ 	.word	0x00000000
        /*0d50*/ 	.word	0x00033480
        /*0d54*/ 	.short	0x010a
        /*0d56*/ 	.byte	0x3f
	.zero		1


	//   ....[83]....
        /*0d58*/ 	.word	0x00018d60
        /*0d5c*/ 	.word	0x00000000
        /*0d60*/ 	.word	0x00033440
        /*0d64*/ 	.short	0x010a
        /*0d66*/ 	.byte	0x3f
	.zero		1


	//   ....[84]....
        /*0d68*/ 	.word	0x00019380
        /*0d6c*/ 	.word	0x00000002
        /*0d70*/ 	.word	0x00033470
        /*0d74*/ 	.short	0x010a
        /*0d76*/ 	.byte	0x3f
	.zero		1


	//   ....[85]....
        /*0d78*/ 	.word	0x000193d0
        /*0d7c*/ 	.word	0x00000002
        /*0d80*/ 	.word	0x00033460
        /*0d84*/ 	.short	0x010a
        /*0d86*/ 	.byte	0x3f
	.zero		1


	//   ....[86]....
        /*0d88*/ 	.word	0x00019420
        /*0d8c*/ 	.word	0x00000002
        /*0d90*/ 	.word	0x00033470
        /*0d94*/ 	.short	0x010a
        /*0d96*/ 	.byte	0x3f
	.zero		1


	//   ....[87]....
        /*0d98*/ 	.word	0x00019470
        /*0d9c*/ 	.word	0x00000002
        /*0da0*/ 	.word	0x00033460
        /*0da4*/ 	.short	0x010a
        /*0da6*/ 	.byte	0x3f
	.zero		1


	//   ....[88]....
        /*0da8*/ 	.word	0x000194c0
        /*0dac*/ 	.word	0x00000006
        /*0db0*/ 	.word	0x00033420
        /*0db4*/ 	.short	0x010a
        /*0db6*/ 	.byte	0x3f
	.zero		1


	//   ....[89]....
        /*0db8*/ 	.word	0x00019510
        /*0dbc*/ 	.word	0x00000005
        /*0dc0*/ 	.word	0x00033440
        /*0dc4*/ 	.short	0x010a
        /*0dc6*/ 	.byte	0x3f
	.zero		1


	//   ....[90]....
        /*0dc8*/ 	.word	0x00019560
        /*0dcc*/ 	.word	0x00000003
        /*0dd0*/ 	.word	0x00033440
        /*0dd4*/ 	.short	0x010a
        /*0dd6*/ 	.byte	0x3f
	.zero		1


	//   ....[91]....
        /*0dd8*/ 	.word	0x000195b0
        /*0ddc*/ 	.word	0x00000005
        /*0de0*/ 	.word	0x00033460
        /*0de4*/ 	.short	0x010a
        /*0de6*/ 	.byte	0x3f
	.zero		1


	//   ....[92]....
        /*0de8*/ 	.word	0x00019600
        /*0dec*/ 	.word	0x00000003
        /*0df0*/ 	.word	0x00033460
        /*0df4*/ 	.short	0x010a
        /*0df6*/ 	.byte	0x3f
	.zero		1


	//   ....[93]....
        /*0df8*/ 	.word	0x00019650
        /*0dfc*/ 	.word	0x00000005
        /*0e00*/ 	.word	0x00033480
        /*0e04*/ 	.short	0x010a
        /*0e06*/ 	.byte	0x3f
	.zero		1


	//----- nvinfo : EIATTR_NUM_MBARRIERS
	.align		4
.L_782:
        /*0e08*/ 	.byte	0x03, 0x38
        /*0e0a*/ 	.short	0x0016


	//----- nvinfo : EIATTR_EXIT_INSTR_OFFSETS
	.align		4
        /*0e0c*/ 	.byte	0x04, 0x1c
        /*0e0e*/ 	.short	(.L_784 - .L_783)


	//   ....[0]....
.L_783:
        /*0e10*/ 	.word	0x00016f40


	//----- nvinfo : EIATTR_MAX_THREADS
	.align		4
.L_784:
        /*0e14*/ 	.byte	0x04, 0x05
        /*0e16*/ 	.short	(.L_786 - .L_785)
.L_785:
        /*0e18*/ 	.word	0x00000180
        /*0e1c*/ 	.word	0x00000001
        /*0e20*/ 	.word	0x00000001


	//----- nvinfo : EIATTR_CRS_STACK_SIZE
	.align		4
.L_786:
        /*0e24*/ 	.byte	0x04, 0x1e
        /*0e26*/ 	.short	(.L_788 - .L_787)
.L_787:
        /*0e28*/ 	.word	0x00000000


	//----- nvinfo : EIATTR_CBANK_PARAM_SIZE
	.align		4
.L_788:
        /*0e2c*/ 	.byte	0x03, 0x19
        /*0e2e*/ 	.short	0x0a70


	//----- nvinfo : EIATTR_PARAM_CBANK
	.align		4
        /*0e30*/ 	.byte	0x04, 0x0a
        /*0e32*/ 	.short	(.L_790 - .L_789)
	.align		4
.L_789:
        /*0e34*/ 	.word	index@(.nv.constant0._ZN7cutlass13device_kernelIN5flash11enable_sm90INS1_16FlashAttnFwdSm90INS1_25CollectiveMainloopFwdSm90ILi2EN4cute5tupleIJNS5_1CILi1EEES8_S8_EEENS6_IJNS7_ILi128EEENS7_ILi160EEENS7_ILi192EEEEEELi192ENS_12float_e4m3_tEfNS_4arch4Sm90ELb1ELb0ELb1ELb0ELb1ELb0ELb0ELb1ELb1ELb1ELb1ELb0EEENS1_21CollectiveEpilogueFwdINS6_IJSA_SC_SB_EEES9_NS_10bfloat16_tESG_Li256ELb0ELb1ELb1ELb1EEENS1_19SingleTileSchedulerILb0ELb1ELb1ELi128EEEEEEEEEvNT_6ParamsE)
        /*0e38*/ 	.short	0x0210
        /*0e3a*/ 	.short	0x0a70


	//----- nvinfo : EIATTR_SW_WAR
	.align		4
.L_790:
        /*0e3c*/ 	.byte	0x04, 0x36
        /*0e3e*/ 	.short	(.L_792 - .L_791)
.L_791:
        /*0e40*/ 	.word	0x00000008
.L_792:


//--------------------- .nv.info._ZN7cutlass13device_kernelIN5flash11enable_sm90INS1_16FlashAttnFwdSm90INS1_25CollectiveMainloopFwdSm90ILi2EN4cute5tupleIJNS5_1CILi1EEES8_S8_EEENS6_IJNS7_ILi128EEENS7_ILi160EEENS7_ILi192EEEEEELi192ENS_12float_e4m3_tEfNS_4arch4Sm90ELb1ELb0ELb1ELb1ELb1ELb0ELb0ELb1ELb1ELb1ELb1ELb0EEENS1_21CollectiveEpilogueFwdINS6_IJSA_SC_SB_EEES9_NS_10bfloat16_tESG_Li256ELb1ELb1ELb1ELb1EEENS1_36VarlenDynamicPersistentTileSchedulerILi128ELi160ELi256ELi128ELb1ELb1ELb1ELb1ELb1ELb1EEEEEEEEEvNT_6ParamsE --------------------------
	.section	.nv.info._ZN7cutlass13device_kernelIN5flash11enable_sm90INS1_16FlashAttnFwdSm90INS1_25CollectiveMainloopFwdSm90ILi2EN4cute5tupleIJNS5_1CILi1EEES8_S8_EEENS6_IJNS7_ILi128EEENS7_ILi160EEENS7_ILi192EEEEEELi192ENS_12float_e4m3_tEfNS_4arch4Sm90ELb1ELb0ELb1ELb1ELb1ELb0ELb0ELb1ELb1ELb1ELb1ELb0EEENS1_21CollectiveEpilogueFwdINS6_IJSA_SC_SB_EEES9_NS_10bfloat16_tESG_Li256ELb1ELb1ELb1ELb1EEENS1_36VarlenDynamicPersistentTileSchedulerILi128ELi160ELi256ELi128ELb1ELb1ELb1ELb1ELb1ELb1EEEEEEEEEvNT_6ParamsE,"",@"SHT_CUDA_INFO"
	.sectionflags	@""
	.align	4


	//----- nvinfo : EIATTR_CUDA_API_VERSION
	.align		4
        /*0000*/ 	.byte	0x04, 0x37
        /*0002*/ 	.short	(.L_794 - .L_793)
.L_793:
        /*0004*/ 	.word	0x00000082


	//----- nvinfo : EIATTR_KPARAM_INFO
	.align		4
.L_794:
        /*0008*/ 	.byte	0x04, 0x17
        /*000a*/ 	.short	(.L_796 - .L_795)
.L_795:
        /*000c*/ 	.word	0x00000000
        /*0010*/ 	.short	0x0000
        /*0012*/ 	.short	0x0070
        /*0014*/ 	.byte	0x00, 0xf0, 0x01, 0x2a


	//----- nvinfo : EIATTR_SPARSE_MMA_MASK
	.align		4
.L_796:
        /*0018*/ 	.byte	0x03, 0x50
        /*001a*/ 	.short	0x0000


	//----- nvinfo : EIATTR_MAXREG_COUNT
	.align		4
        /*001c*/ 	.byte	0x03, 0x1b
        /*001e*/ 	.short	0x00a8


	//----- nvinfo : EIATTR_NUM_BARRIERS
	.align		4
        /*0020*/ 	.byte	0x02, 0x4c
        /*0022*/ 	.byte	0x10
	.zero		1


	//----- nvinfo : EIATTR_EXTERNS
	.align		4
        /*0024*/ 	.byte	0x04, 0x0f
        /*0026*/ 	.short	(.L_798 - .L_797)


	//   ....[0]....
	.align		4
.L_797:
        /*0028*/ 	.word	index@(__assertfail)


	//----- nvinfo : EIATTR_ANNOTATIONS
	.align		4
.L_798:
        /*002c*/ 	.byte	0x04, 0x55
        /*002e*/ 	.short	(.L_800 - .L_799)


	//   ....[0]....
.L_799:
        /* <DEDUP_REMOVED lines=31> */


	//----- nvinfo : EIATTR_MERCURY_ISA_VERSION
	.align		4
.L_800:
        /*0208*/ 	.byte	0x03, 0x5f
        /*020a*/ 	.short	0x0101


	//----- nvinfo : EIATTR_UNUSED_LOAD_BYTE_OFFSET
	.align		4
        /*020c*/ 	.byte	0x04, 0x44
        /*020e*/ 	.short	(.L_802 - .L_801)


	//   ....[0]....
.L_801:
        /*0210*/ 	.word	0x000009a0
        /*0214*/ 	.word	0x0000fff0


	//   ....[1]....
        /*0218*/ 	.word	0x0000ee10
        /*021c*/ 	.word	0x0000fff0


	//----- nvinfo : EIATTR_INT_WARP_WIDE_INSTR_OFFSETS
	.align		4
.L_802:
        /*0220*/ 	.byte	0x04, 0x31
        /*0222*/ 	.short	(.L_804 - .L_803)


	//   ....[0]....
.L_803:
        /*0224*/ 	.word	0x000000c0


	//   ....[1]....
        /*0228*/ 	.word	0x000000d0


	//   ....[2]....
        /*022c*/ 	.word	0x00000170


	//   ....[3]....
        /*0230*/ 	.word	0x00015ac0


	//   ....[4]....
        /*0234*/ 	.word	0x00015b50


	//   ....[5]....
        /*0238*/ 	.word	0x00019db0


	//   ....[6]....
        /*023c*/ 	.word	0x00019e40


	//----- nvinfo : EIATTR_COOP_GROUP_MASK_REGIDS
	.align		4
.L_804:
        /*0240*/ 	.byte	0x04, 0x29
        /*0242*/ 	.short	(.L_806 - .L_805)


	//   ....[0]....
.L_805:
        /*0244*/ 	.word	0xffffffff


	//   ....[1]....
        /*0248*/ 	.word	0xffffffff


	//   ....[2]....
        /*024c*/ 	.word	0xffffffff


	//   ....[3]....
        /*0250*/ 	.word	0xffffffff


	//   ....[4]....
        /*0254*/ 	.word	0xffffffff


	//   ....[5]....
        /*0258*/ 	.word	0xffffffff


	//   ....[6]....
        /*025c*/ 	.word	0xffffffff


	//   ....[7]....
        /*0260*/ 	.word	0xffffffff


	//   ....[8]....
        /*0264*/ 	.word	0xffffffff


	//   ....[9]....
        /*0268*/ 	.word	0xffffffff


	//   ....[10]....
        /*026c*/ 	.word	0xffffffff


	//   ....[11]....
        /*0270*/ 	.word	0xffffffff


	//   ....[12]....
        /*0274*/ 	.word	0xffffffff


	//   ....[13]....
        /*0278*/ 	.word	0xffffffff


	//   ....[14]....
        /*027c*/ 	.word	0xffffffff


	//   ....[15]....
        /*0280*/ 	.word	0xffffffff


	//   ....[16]....
        /*0284*/ 	.word	0xffffffff


	//   ....[17]....
        /*0288*/ 	.word	0xffffffff


	//   ....[18]....
        /*028c*/ 	.word	0xffffffff


	//   ....[19]....
        /*0290*/ 	.word	0xffffffff


	//   ....[20]....
        /*0294*/ 	.word	0xffffffff


	//   ....[21]....
        /*0298*/ 	.word	0xffffffff


	//   ....[22]....
        /*029c*/ 	.word	0xffffffff


	//   ....[23]....
        /*02a0*/ 	.word	0xffffffff


	//   ....[24]....
        /*02a4*/ 	.word	0xffffffff


	//   ....[25]....
        /*02a8*/ 	.word	0xffffffff


	//   ....[26]....
        /*02ac*/ 	.word	0xffffffff


	//   ....[27]....
        /*02b0*/ 	.word	0xffffffff


	//   ....[28]....
        /*02b4*/ 	.word	0xffffffff


	//   ....[29]....
        /*02b8*/ 	.word	0xffffffff


	//   ....[30]....
        /*02bc*/ 	.word	0xffffffff


	//   ....[31]....
        /*02c0*/ 	.word	0xffffffff


	//   ....[32]....
        /*02c4*/ 	.word	0xffffffff


	//   ....[33]....
        /*02c8*/ 	.word	0xffffffff


	//   ....[34]....
        /*02cc*/ 	.word	0xffffffff


	//   ....[35]....
        /*02d0*/ 	.word	0xffffffff


	//   ....[36]....
        /*02d4*/ 	.word	0xffffffff


	//   ....[37]....
        /*02d8*/ 	.word	0xffffffff


	//   ....[38]....
        /*02dc*/ 	.word	0xffffffff


	//   ....[39]....
        /*02e0*/ 	.word	0xffffffff


	//   ....[40]....
        /*02e4*/ 	.word	0xffffffff


	//   ....[41]....
        /*02e8*/ 	.word	0xffffffff


	//   ....[42]....
        /*02ec*/ 	.word	0xffffffff


	//   ....[43]....
        /*02f0*/ 	.word	0xffffffff


	//   ....[44]....
        /*02f4*/ 	.word	0xffffffff


	//   ....[45]....
        /*02f8*/ 	.word	0xffffffff


	//   ....[46]....
        /*02fc*/ 	.word	0xffffffff


	//   ....[47]....
        /*0300*/ 	.word	0xffffffff


	//   ....[48]....
        /*0304*/ 	.word	0xffffffff


	//   ....[49]....
        /*0308*/ 	.word	0xffffffff


	//   ....[50]....
        /*030c*/ 	.word	0xffffffff


	//   ....[51]....
        /*0310*/ 	.word	0xffffffff


	//   ....[52]....
        /*0314*/ 	.word	0xffffffff


	//   ....[53]....
        /*0318*/ 	.word	0xffffffff


	//   ....[54]....
        /*031c*/ 	.word	0xffffffff


	//   ....[55]....
        /*0320*/ 	.word	0xffffffff


	//   ....[56]....
        /*0324*/ 	.word	0xffffffff


	//   ....[57]....
        /*0328*/ 	.word	0xffffffff


	//   ....[58]....
        /*032c*/ 	.word	0xffffffff


	//   ....[59]....
        /*0330*/ 	.word	0xffffffff


	//   ....[60]....
        /*0334*/ 	.word	0xffffffff


	//   ....[61]....
        /*0338*/ 	.word	0xffffffff


	//   ....[62]....
        /*033c*/ 	.word	0xffffffff


	//   ....[63]....
        /*0340*/ 	.word	0xffffffff


	//   ....[64]....
        /*0344*/ 	.word	0xffffffff


	//   ....[65]....
        /*0348*/ 	.word	0xffffffff


	//   ....[66]....
        /*034c*/ 	.word	0xffffffff


	//   ....[67]....
        /*0350*/ 	.word	0xffffffff


	//   ....[68]....
        /*0354*/ 	.word	0xffffffff


	//   ....[69]....
        /*0358*/ 	.word	0xffffffff


	//   ....[70]....
        /*035c*/ 	.word	0xffffffff


	//   ....[71]....
        /*0360*/ 	.word	0xffffffff


	//   ....[72]....
        /*0364*/ 	.word	0xffffffff


	//   ....[73]....
        /*0368*/ 	.word	0xffffffff


	//   ....[74]....
        /*036c*/ 	.word	0xffffffff


	//   ....[75]....
        /*0370*/ 	.word	0xffffffff


	//   ....[76]....
        /*0374*/ 	.word	0xffffffff


	//   ....[77]....
        /*0378*/ 	.word	0xffffffff


	//   ....[78]....
        /*037c*/ 	.word	0xffffffff


	//   ....[79]....
        /*0380*/ 	.word	0xffffffff


	//   ....[80]....
        /*0384*/ 	.word	0xffffffff


	//   ....[81]....
        /*0388*/ 	.word	0xffffffff


	//   ....[82]....
        /*038c*/ 	.word	0xffffffff


	//   ....[83]....
        /*0390*/ 	.word	0xffffffff


	//   ....[84]....
        /*0394*/ 	.word	0xffffffff


	//   ....[85]....
        /*0398*/ 	.word	0xffffffff


	//   ....[86]....
        /*039c*/ 	.word	0xffffffff


	//   ....[87]....
        /*03a0*/ 	.word	0xffffffff


	//   ....[88]....
        /*03a4*/ 	.word	0xffffffff


	//   ....[89]....
        /*03a8*/ 	.word	0xffffffff


	//   ....[90]....
        /*03ac*/ 	.word	0xffffffff


	//   ....[91]....
        /*03b0*/ 	.word	0xffffffff


	//   ....[92]....
        /*03b4*/ 	.word	0xffffffff


	//   ....[93]....
        /*03b8*/ 	.word	0xffffffff


	//   ....[94]....
        /*03bc*/ 	.word	0xffffffff


	//   ....[95]....
        /*03c0*/ 	.word	0xffffffff


	//   ....[96]....
        /*03c4*/ 	.word	0xffffffff


	//   ....[97]....
        /*03c8*/ 	.word	0xffffffff


	//   ....[98]....
        /*03cc*/ 	.word	0xffffffff


	//   ....[99]....
        /*03d0*/ 	.word	0xffffffff


	//   ....[100]....
        /*03d4*/ 	.word	0xffffffff


	//   ....[101]....
        /*03d8*/ 	.word	0xffffffff


	//   ....[102]....
        /*03dc*/ 	.word	0xffffffff


	//   ....[103]....
        /*03e0*/ 	.word	0xffffffff


	//   ....[104]....
        /*03e4*/ 	.word	0xffffffff


	//   ....[105]....
        /*03e8*/ 	.word	0xffffffff


	//   ....[106]....
        /*03ec*/ 	.word	0xffffffff


	//   ....[107]....
        /*03f0*/ 	.word	0xffffffff


	//   ....[108]....
        /*03f4*/ 	.word	0xffffffff


	//   ....[109]....
        /*03f8*/ 	.word	0xffffffff


	//   ....[110]....
        /*03fc*/ 	.word	0xffffffff


	//   ....[111]....
        /*0400*/ 	.word	0xffffffff


	//   ....[112]....
        /*0404*/ 	.word	0xffffffff


	//   ....[113]....
        /*0408*/ 	.word	0xffffffff


	//   ....[114]....
        /*040c*/ 	.word	0xffffffff


	//   ....[115]....
        /*0410*/ 	.word	0xffffffff


	//   ....[116]....
        /*0414*/ 	.word	0xffffffff


	//   ....[117]....
        /*0418*/ 	.word	0xffffffff


	//   ....[118]....
        /*041c*/ 	.word	0xffffffff


	//   ....[119]....
        /*0420*/ 	.word	0xffffffff


	//   ....[120]....
        /*0424*/ 	.word	0xffffffff


	//   ....[121]....
        /*0428*/ 	.word	0xffffffff


	//   ....[122]....
        /*042c*/ 	.word	0xffffffff


	//   ....[123]....
        /*0430*/ 	.word	0xffffffff


	//   ....[124]....
        /*0434*/ 	.word	0xffffffff


	//   ....[125]....
        /*0438*/ 	.word	0xffffffff


	//   ....[126]....
        /*043c*/ 	.word	0xffffffff


	//   ....[127]....
        /*0440*/ 	.word	0xffffffff


	//   ....[128]....
        /*0444*/ 	.word	0xffffffff


	//   ....[129]....
        /*0448*/ 	.word	0xffffffff


	//   ....[130]....
        /*044c*/ 	.word	0xffffffff


	//   ....[131]....
        /*0450*/ 	.word	0xffffffff


	//   ....[132]....
        /*0454*/ 	.word	0xffffffff


	//   ....[133]....
        /*0458*/ 	.word	0xffffffff


	//   ....[134]....
        /*045c*/ 	.word	0xffffffff


	//   ....[135]....
        /*0460*/ 	.word	0xffffffff


	//   ....[136]....
        /*0464*/ 	.word	0xffffffff


	//   ....[137]....
        /*0468*/ 	.word	0xffffffff


	//   ....[138]....
        /*046c*/ 	.word	0xffffffff


	//   ....[139]....
        /*0470*/ 	.word	0xffffffff


	//   ....[140]....
        /*0474*/ 	.word	0xffffffff


	//   ....[141]....
        /*0478*/ 	.word	0xffffffff


	//   ....[142]....
        /*047c*/ 	.word	0xffffffff


	//   ....[143]....
        /*0480*/ 	.word	0xffffffff


	//   ....[144]....
        /*0484*/ 	.word	0xffffffff


	//   ....[145]....
        /*0488*/ 	.word	0xffffffff


	//   ....[146]....
        /*048c*/ 	.word	0xffffffff


	//   ....[147]....
        /*0490*/ 	.word	0xffffffff


	//   ....[148]....
        /*0494*/ 	.word	0xffffffff


	//   ....[149]....
        /*0498*/ 	.word	0xffffffff


	//   ....[150]....
        /*049c*/ 	.word	0xffffffff


	//   ....[151]....
        /*04a0*/ 	.word	0xffffffff


	//   ....[152]....
        /*04a4*/ 	.word	0xffffffff


	//   ....[153]....
        /*04a8*/ 	.word	0xffffffff


	//   ....[154]....
        /*04ac*/ 	.word	0xffffffff


	//   ....[155]....
        /*04b0*/ 	.word	0xffffffff


	//   ....[156]....
        /*04b4*/ 	.word	0xffffffff


	//   ....[157]....
        /*04b8*/ 	.word	0xffffffff


	//   ....[158]....
        /*04bc*/ 	.word	0xffffffff


	//   ....[159]....
        /*04c0*/ 	.word	0xffffffff


	//   ....[160]....
        /*04c4*/ 	.word	0xffffffff


	//   ....[161]....
        /*04c8*/ 	.word	0xffffffff


	//   ....[162]....
        /*04cc*/ 	.word	0xffffffff


	//   ....[163]....
        /*04d0*/ 	.word	0xffffffff


	//   ....[164]....
        /*04d4*/ 	.word	0xffffffff


	//   ....[165]....
        /*04d8*/ 	.word	0xffffffff


	//   ....[166]....
        /*04dc*/ 	.word	0xffffffff


	//   ....[167]....
        /*04e0*/ 	.word	0xffffffff


	//   ....[168]....
        /*04e4*/ 	.word	0xffffffff


	//   ....[169]....
        /*04e8*/ 	.word	0xffffffff


	//   ....[170]....
        /*04ec*/ 	.word	0xffffffff


	//   ....[171]....
        /*04f0*/ 	.word	0xffffffff


	//   ....[172]....
        /*04f4*/ 	.word	0xffffffff


	//   ....[173]....
        /*04f8*/ 	.word	0xffffffff


	//   ....[174]....
        /*04fc*/ 	.word	0xffffffff


	//   ....[175]....
        /*0500*/ 	.word	0xffffffff


	//   ....[176]....
        /*0504*/ 	.word	0xffffffff


	//   ....[177]....
        /*0508*/ 	.word	0xffffffff


	//   ....[178]....
        /*050c*/ 	.word	0xffffffff


	//   ....[179]....
        /*0510*/ 	.word	0xffffffff


	//   ....[180]....
        /*0514*/ 	.word	0xffffffff


	//   ....[181]....
        /*0518*/ 	.word	0xffffffff


	//   ....[182]....
        /*051c*/ 	.word	0xffffffff


	//   ....[183]....
        /*0520*/ 	.word	0xffffffff


	//   ....[184]....
        /*0524*/ 	.word	0xffffffff


	//   ....[185]....
        /*0528*/ 	.word	0xffffffff


	//   ....[186]....
        /*052c*/ 	.word	0xffffffff


	//   ....[187]....
        /*0530*/ 	.word	0xffffffff


	//   ....[188]....
        /*0534*/ 	.word	0xffffffff


	//   ....[189]....
        /*0538*/ 	.word	0xffffffff


	//   ....[190]....
        /*053c*/ 	.word	0xffffffff


	//   ....[191]....
        /*0540*/ 	.word	0xffffffff


	//   ....[192]....
        /*0544*/ 	.word	0xffffffff


	//   ....[193]....
        /*0548*/ 	.word	0xffffffff


	//   ....[194]....
        /*054c*/ 	.word	0xffffffff


	//   ....[195]....
        /*0550*/ 	.word	0xffffffff


	//   ....[196]....
        /*0554*/ 	.word	0xffffffff


	//   ....[197]....
        /*0558*/ 	.word	0xffffffff


	//   ....[198]....
        /*055c*/ 	.word	0xffffffff


	//   ....[199]....
        /*0560*/ 	.word	0xffffffff


	//   ....[200]....
        /*0564*/ 	.word	0xffffffff


	//   ....[201]....
        /*0568*/ 	.word	0xffffffff


	//   ....[202]....
        /*056c*/ 	.word	0xffffffff


	//   ....[203]....
        /*0570*/ 	.word	0xffffffff


	//   ....[204]....
        /*0574*/ 	.word	0xffffffff


	//   ....[205]....
        /*0578*/ 	.word	0xffffffff


	//   ....[206]....
        /*057c*/ 	.word	0xffffffff


	//   ....[207]....
        /*0580*/ 	.word	0xffffffff


	//   ....[208]....
        /*0584*/ 	.word	0xffffffff


	//   ....[209]....
        /*0588*/ 	.word	0xffffffff


	//   ....[210]....
        /*058c*/ 	.word	0xffffffff


	//   ....[211]....
        /*0590*/ 	.word	0xffffffff


	//   ....[212]....
        /*0594*/ 	.word	0xffffffff


	//   ....[213]....
        /*0598*/ 	.word	0xffffffff


	//   ....[214]....
        /*059c*/ 	.word	0xffffffff


	//   ....[215]....
        /*05a0*/ 	.word	0xffffffff


	//   ....[216]....
        /*05a4*/ 	.word	0xffffffff


	//   ....[217]....
        /*05a8*/ 	.word	0xffffffff


	//   ....[218]....
        /*05ac*/ 	.word	0xffffffff


	//   ....[219]....
        /*05b0*/ 	.word	0xffffffff


	//   ....[220]....
        /*05b4*/ 	.word	0xffffffff


	//   ....[221]....
        /*05b8*/ 	.word	0xffffffff


	//   ....[222]....
        /*05bc*/ 	.word	0xffffffff


	//   ....[223]....
        /*05c0*/ 	.word	0xffffffff


	//   ....[224]....
        /*05c4*/ 	.word	0xffffffff


	//   ....[225]....
        /*05c8*/ 	.word	0xffffffff


	//   ....[226]....
        /*05cc*/ 	.word	0xffffffff


	//   ....[227]....
        /*05d0*/ 	.word	0xffffffff


	//   ....[228]....
        /*05d4*/ 	.word	0xffffffff


	//   ....[229]....
        /*05d8*/ 	.word	0xffffffff


	//   ....[230]....
        /*05dc*/ 	.word	0xffffffff


	//   ....[231]....
        /*05e0*/ 	.word	0x0500000f


	//   ....[232]....
        /*05e4*/ 	.word	0x0500000f


	//   ....[233]....
        /*05e8*/ 	.word	0x0500000f


	//   ....[234]....
        /*05ec*/ 	.word	0x0500000f


	//   ....[235]....
        /*05f0*/ 	.word	0x0500000f


	//   ....[236]....
        /*05f4*/ 	.word	0x0500000f


	//   ....[237]....
        /*05f8*/ 	.word	0x0500000f


	//   ....[238]....
        /*05fc*/ 	.word	0x0500000f


	//   ....[239]....
        /*0600*/ 	.word	0x0500000f


	//   ....[240]....
        /*0604*/ 	.word	0x0500000f


	//   ....[241]....
        /*0608*/ 	.word	0x0500000f


	//   ....[242]....
        /*060c*/ 	.word	0x0500000f


	//   ....[243]....
        /*0610*/ 	.word	0x0500000f


	//   ....[244]....
        /*0614*/ 	.word	0x0500000f


	//   ....[245]....
        /*0618*/ 	.word	0x0500000f


	//   ....[246]....
        /*061c*/ 	.word	0x0500000f


	//   ....[247]....
        /*0620*/ 	.word	0x0500000f


	//   ....[248]....
        /*0624*/ 	.word	0x0500000f


	//   ....[249]....
        /*0628*/ 	.word	0x0500000f


	//   ....[250]....
        /*062c*/ 	.word	0x0500000f


	//   ....[251]....
        /*0630*/ 	.word	0x0500000f


	//   ....[252]....
        /*0634*/ 	.word	0x0500000f


	//   ....[253]....
        /*0638*/ 	.word	0x0500000f


	//   ....[254]....
        /*063c*/ 	.word	0x0500000f


	//   ....[255]....
        /*0640*/ 	.word	0x0500000f


	//   ....[0]....
        /*0644*/ 	.word	0x0500000f


	//   ....[1]....
        /*0648*/ 	.word	0x0500000f


	//   ....[2]....
        /*064c*/ 	.word	0x0500000f


	//   ....[3]....
        /*0650*/ 	.word	0x0500000f


	//   ....[4]....
        /*0654*/ 	.word	0x0500000f


	//   ....[5]....
        /*0658*/ 	.word	0x0500000f


	//   ....[6]....
        /*065c*/ 	.word	0x0500000f


	//   ....[7]....
        /*0660*/ 	.word	0x0500000f


	//   ....[8]....
        /*0664*/ 	.word	0x0500000f


	//   ....[9]....
        /*0668*/ 	.word	0x0500000f


	//   ....[10]....
        /*066c*/ 	.word	0x0500000f


	//   ....[11]....
        /*0670*/ 	.word	0x0500000f


	//   ....[12]....
        /*0674*/ 	.word	0x0500000f


	//   ....[13]....
        /*0678*/ 	.word	0x0500000f


	//   ....[14]....
        /*067c*/ 	.word	0x0500000f


	//   ....[15]....
        /*0680*/ 	.word	0x0500000f


	//   ....[16]....
        /*0684*/ 	.word	0x0500000f


	//   ....[17]....
        /*0688*/ 	.word	0x0500000f


	//   ....[18]....
        /*068c*/ 	.word	0x0500000f


	//   ....[19]....
        /*0690*/ 	.word	0x0500000f


	//   ....[20]....
        /*0694*/ 	.word	0x0500000f


	//   ....[21]....
        /*0698*/ 	.word	0x0500000f


	//   ....[22]....
        /*069c*/ 	.word	0x0500000f


	//   ....[23]....
        /*06a0*/ 	.word	0x0500000f


	//   ....[24]....
        /*06a4*/ 	.word	0x0500000f


	//----- nvinfo : EIATTR_COOP_GROUP_INSTR_OFFSETS
	.align		4
.L_806:
        /*06a8*/ 	.byte	0x04, 0x28
        /*06aa*/ 	.short	(.L_808 - .L_807)


	//   ....[0]....
.L_807:
        /*06ac*/ 	.word	0x00000080


	//   ....[1]....
        /*06b0*/ 	.word	0x00000090


	//   ....[2]....
        /*06b4*/ 	.word	0x000002d0


	//   ....[3]....
        /*06b8*/ 	.word	0x00000430


	//   ....[4]....
        /*06bc*/ 	.word	0x00000550


	//   ....[5]....
        /*06c0*/ 	.word	0x000006b0


	//   ....[6]....
        /*06c4*/ 	.word	0x00001d00


	//   ....[7]....
        /*06c8*/ 	.word	0x000031c0


	//   ....[8]....
        /*06cc*/ 	.word	0x00003640


	//   ....[9]....
        /*06d0*/ 	.word	0x000041e0


	//   ....[10]....
        /*06d4*/ 	.word	0x00004250


	//   ....[11]....
        /*06d8*/ 	.word	0x00004ed0


	//   ....[12]....
        /*06dc*/ 	.word	0x00004f20


	//   ....[13]....
        /*06e0*/ 	.word	0x000075d0


	//   ....[14]....
        /*06e4*/ 	.word	0x00008540


	//   ....[15]....
        /*06e8*/ 	.word	0x00008590


	//   ....[16]....
        /*06ec*/ 	.word	0x000085b0


	//   ....[17]....
        /*06f0*/ 	.word	0x00009250


	//   ....[18]....
        /*06f4*/ 	.word	0x000092d0


	//   ....[19]....
        /*06f8*/ 	.word	0x0000c7c0


	//   ....[20]....
        /*06fc*/ 	.word	0x0000c7e0


	//   ....[21]....
        /*0700*/ 	.word	0x0000c820


	//   ....[22]....
        /*0704*/ 	.word	0x0000c830


	//   ....[23]....
        /*0708*/ 	.word	0x0000e4a0


	//   ....[24]....
        /*070c*/ 	.word	0x0000e4b0


	//   ....[25]....
        /*0710*/ 	.word	0x0000e4e0


	//   ....[26]....
        /*0714*/ 	.word	0x0000e4f0


	//   ....[27]....
        /*0718*/ 	.word	0x0000f5a0


	//   ....[28]....
        /*071c*/ 	.word	0x0000f5b0


	//   ....[29]....
        /*0720*/ 	.word	0x0000f5c0


	//   ....[30]....
        /*0724*/ 	.word	0x0000f5e0


	//   ....[31]....
        /*0728*/ 	.word	0x0000f610


	//   ....[32]....
        /*072c*/ 	.word	0x0000f6e0


	//   ....[33]....
        /*0730*/ 	.word	0x0000f710


	//   ....[34]....
        /*0734*/ 	.word	0x0000f7f0


	//   ....[35]....
        /*0738*/ 	.word	0x0000f820


	//   ....[36]....
        /*073c*/ 	.word	0x0000f850


	//   ....[37]....
        /*0740*/ 	.word	0x0000f880


	//   ....[38]....
        /*0744*/ 	.word	0x0000f8b0


	//   ....[39]....
        /*0748*/ 	.word	0x0000f8e0


	//   ....[40]....
        /*074c*/ 	.word	0x0000f910


	//   ....[41]....
        /*0750*/ 	.word	0x0000f940


	//   ....[42]....
        /*0754*/ 	.word	0x0000f970


	//   ....[43]....
        /*0758*/ 	.word	0x0000f9a0


	//   ....[44]....
        /*075c*/ 	.word	0x0000f9d0


	//   ....[45]....
        /*0760*/ 	.word	0x0000fa00


	//   ....[46]....
        /*0764*/ 	.word	0x0000fa30


	//   ....[47]....
        /*0768*/ 	.word	0x0000fa60


	//   ....[48]....
        /*076c*/ 	.word	0x0000fa90


	//   ....[49]....
        /*0770*/ 	.word	0x0000fac0


	//   ....[50]....
        /*0774*/ 	.word	0x0000faf0


	//   ....[51]....
        /*0778*/ 	.word	0x0000fb20


	//   ....[52]....
        /*077c*/ 	.word	0x0000fb50


	//   ....[53]....
        /*0780*/ 	.word	0x0000fb80


	//   ....[54]....
        /*0784*/ 	.word	0x0000fbb0


	//   ....[55]....
        /*0788*/ 	.word	0x0000fbe0


	//   ....[56]....
        /*078c*/ 	.word	0x0000fc10


	//   ....[57]....
        /*0790*/ 	.word	0x0000fc40


	//   ....[58]....
        /*0794*/ 	.word	0x0000fc70


	//   ....[59]....
        /*0798*/ 	.word	0x0000fca0


	//   ....[60]....
        /*079c*/ 	.word	0x0000fcc0


	//   ....[61]....
        /*07a0*/ 	.word	0x0000fcd0


	//   ....[62]....
        /*07a4*/ 	.word	0x0000fce0


	//   ....[63]....
        /*07a8*/ 	.word	0x0000fd10


	//   ....[64]....
        /*07ac*/ 	.word	0x0000fd20


	//   ....[65]....
        /*07b0*/ 	.word	0x0000fd50


	//   ....[66]....
        /*07b4*/ 	.word	0x0000fd80


	//   ....[67]....
        /*07b8*/ 	.word	0x0000fd90


	//   ....[68]....
        /*07bc*/ 	.word	0x0000fda0


	//   ....[69]....
        /*07c0*/ 	.word	0x0000fdb0


	//   ....[70]....
        /*07c4*/ 	.word	0x0000fdc0


	//   ....[71]....
        /*07c8*/ 	.word	0x0000fdd0


	//   ....[72]....
        /*07cc*/ 	.word	0x0000fde0


	//   ....[73]....
        /*07d0*/ 	.word	0x0000fe10


	//   ....[74]....
        /*07d4*/ 	.word	0x0000fe30


	//   ....[75]....
        /*07d8*/ 	.word	0x0000fe60


	//   ....[76]....
        /*07dc*/ 	.word	0x0000fe70


	//   ....[77]....
        /*07e0*/ 	.word	0x0000fe80


	//   ....[78]....
        /*07e4*/ 	.word	0x0000fe90


	//   ....[79]....
        /*07e8*/ 	.word	0x0000feb0


	//   ....[80]....
        /*07ec*/ 	.word	0x0000fec0


	//   ....[81]....
        /*07f0*/ 	.word	0x0000fed0


	//   ....[82]....
        /*07f4*/ 	.word	0x0000fee0


	//   ....[83]....
        /*07f8*/ 	.word	0x0000fef0


	//   ....[84]....
        /*07fc*/ 	.word	0x0000ff00


	//   ....[85]....
        /*0800*/ 	.word	0x0000ff10


	//   ....[86]....
        /*0804*/ 	.word	0x0000ff20


	//   ....[87]....
        /*0808*/ 	.word	0x0000ff30


	//   ....[88]....
        /*080c*/ 	.word	0x0000ff40


	//   ....[89]....
        /*0810*/ 	.word	0x0000ff50


	//   ....[90]....
        /*0814*/ 	.word	0x0000ff60


	//   ....[91]....
        /*0818*/ 	.word	0x0000ff70


	//   ....[92]....
        /*081c*/ 	.word	0x0000ff80


	//   ....[93]....
        /*0820*/ 	.word	0x0000ff90


	//   ....[94]....
        /*0824*/ 	.word	0x0000ffa0


	//   ....[95]....
        /*0828*/ 	.word	0x0000ffb0


	//   ....[96]....
        /*082c*/ 	.word	0x0000ffc0


	//   ....[97]....
        /*0830*/ 	.word	0x0000ffd0


	//   ....[98]....
        /*0834*/ 	.word	0x00010000


	//   ....[99]....
        /*0838*/ 	.word	0x00010030


	//   ....[100]....
        /*083c*/ 	.word	0x00010060


	//   ....[101]....
        /*0840*/ 	.word	0x00010080


	//   ....[102]....
        /*0844*/ 	.word	0x000100b0


	//   ....[103]....
        /*0848*/ 	.word	0x000100e0


	//   ....[104]....
        /*084c*/ 	.word	0x00010100


	//   ....[105]....
        /*0850*/ 	.word	0x00010120


	//   ....[106]....
        /*0854*/ 	.word	0x00010140


	//   ....[107]....
        /*0858*/ 	.word	0x00010170


	//   ....[108]....
        /*085c*/ 	.word	0x000101a0


	//   ....[109]....
        /*0860*/ 	.word	0x000101d0


	//   ....[110]....
        /*0864*/ 	.word	0x000101e0


	//   ....[111]....
        /*0868*/ 	.word	0x00010200


	//   ....[112]....
        /*086c*/ 	.word	0x00010230


	//   ....[113]....
        /*0870*/ 	.word	0x00010250


	//   ....[114]....
        /*0874*/ 	.word	0x00010280


	//   ....[115]....
        /*0878*/ 	.word	0x000102b0


	//   ....[116]....
        /*087c*/ 	.word	0x000102e0


	//   ....[117]....
        /*0880*/ 	.word	0x00010310


	//   ....[118]....
        /*0884*/ 	.word	0x00010340


	//   ....[119]....
        /*0888*/ 	.word	0x00010370


	//   ....[120]....
        /*088c*/ 	.word	0x000103a0


	//   ....[121]....
        /*0890*/ 	.word	0x000103d0


	//   ....[122]....
        /*0894*/ 	.word	0x00010400


	//   ....[123]....
        /*0898*/ 	.word	0x00010eb0


	//   ....[124]....
        /*089c*/ 	.word	0x00010ec0


	//   ....[125]....
        /*08a0*/ 	.word	0x00010ed0


	//   ....[126]....
        /*08a4*/ 	.word	0x00010ee0


	//   ....[127]....
        /*08a8*/ 	.word	0x000117d0


	//   ....[128]....
        /*08ac*/ 	.word	0x000117f0


	//   ....[129]....
        /*08b0*/ 	.word	0x00011920


	//   ....[130]....
        /*08b4*/ 	.word	0x00011940


	//   ....[131]....
        /*08b8*/ 	.word	0x00011a40


	//   ....[132]....
        /*08bc*/ 	.word	0x00011a60


	//   ....[133]....
        /*08c0*/ 	.word	0x00011b70


	//   ....[134]....
        /*08c4*/ 	.word	0x00011b90


	//   ....[135]....
        /*08c8*/ 	.word	0x00012020


	//   ....[136]....
        /*08cc*/ 	.word	0x00012030


	//   ....[137]....
        /*08d0*/ 	.word	0x00012800


	//   ....[138]....
        /*08d4*/ 	.word	0x00012810


	//   ....[139]....
        /*08d8*/ 	.word	0x000138f0


	//   ....[140]....
        /*08dc*/ 	.word	0x00013920


	//   ....[141]....
        /*08e0*/ 	.word	0x00013a40


	//   ....[142]....
        /*08e4*/ 	.word	0x00013a60


	//   ....[143]....
        /*08e8*/ 	.word	0x00013b60


	//   ....[144]....
        /*08ec*/ 	.word	0x00013b80


	//   ....[145]....
        /*08f0*/ 	.word	0x00013c90


	//   ....[146]....
        /*08f4*/ 	.word	0x00013cb0


	//   ....[147]....
        /*08f8*/ 	.word	0x00013e40


	//   ....[148]....
        /*08fc*/ 	.word	0x00014050


	//   ....[149]....
        /*0900*/ 	.word	0x00014080


	//   ....[150]....
        /*0904*/ 	.word	0x000140b0


	//   ....[151]....
        /*0908*/ 	.word	0x000140e0


	//   ....[152]....
        /*090c*/ 	.word	0x00014110


	//   ....[153]....
        /*0910*/ 	.word	0x00014160


	//   ....[154]....
        /*0914*/ 	.word	0x000142e0


	//   ....[155]....
        /*0918*/ 	.word	0x00014310


	//   ....[156]....
        /*091c*/ 	.word	0x00014340


	//   ....[157]....
        /*0920*/ 	.word	0x00014370


	//   ....[158]....
        /*0924*/ 	.word	0x000143a0


	//   ....[159]....
        /*0928*/ 	.word	0x000143d0


	//   ....[160]....
        /*092c*/ 	.word	0x00014460


	//   ....[161]....
        /*0930*/ 	.word	0x000144c0


	//   ....[162]....
        /*0934*/ 	.word	0x000144d0


	//   ....[163]....
        /*0938*/ 	.word	0x00014520


	//   ....[164]....
        /*093c*/ 	.word	0x000169e0


	//   ....[165]....
        /*0940*/ 	.word	0x00016a10


	//   ....[166]....
        /*0944*/ 	.word	0x00016a40


	//   ....[167]....
        /*0948*/ 	.word	0x00016b50


	//   ....[168]....
        /*094c*/ 	.word	0x00016b60


	//   ....[169]....
        /*0950*/ 	.word	0x00016bf0


	//   ....[170]....
        /*0954*/ 	.word	0x00016c00


	//   ....[171]....
        /*0958*/ 	.word	0x00016c10


	//   ....[172]....
        /*095c*/ 	.word	0x00016ca0


	//   ....[173]....
        /*0960*/ 	.word	0x00016d40


	//   ....[174]....
        /*0964*/ 	.word	0x00017110


	//   ....[175]....
        /*0968*/ 	.word	0x00017150


	//   ....[176]....
        /*096c*/ 	.word	0x00017180


	//   ....[177]....
        /*0970*/ 	.word	0x000171a0


	//   ....[178]....
        /*0974*/ 	.word	0x00017270


	//   ....[179]....
        /*0978*/ 	.word	0x00017280


	//   ....[180]....
        /*097c*/ 	.word	0x00017310


	//   ....[181]....
        /*0980*/ 	.word	0x00017320


	//   ....[182]....
        /*0984*/ 	.word	0x00017330


	//   ....[183]....
        /*0988*/ 	.word	0x00017340


	//   ....[184]....
        /*098c*/ 	.word	0x00017b90


	//   ....[185]....
        /*0990*/ 	.word	0x00017bc0


	//   ....[186]....
        /*0994*/ 	.word	0x00017c20


	//   ....[187]....
        /*0998*/ 	.word	0x00017c80


	//   ....[188]....
        /*099c*/ 	.word	0x00017cd0


	//   ....[189]....
        /*09a0*/ 	.word	0x00017d20


	//   ....[190]....
        /*09a4*/ 	.word	0x00017d40


	//   ....[191]....
        /*09a8*/ 	.word	0x00017d80


	//   ....[192]....
        /*09ac*/ 	.word	0x00018760


	//   ....[193]....
        /*09b0*/ 	.word	0x00018770


	//   ....[194]....
        /*09b4*/ 	.word	0x00018780


	//   ....[195]....
        /*09b8*/ 	.word	0x000187c0


	//   ....[196]....
        /*09bc*/ 	.word	0x00018800


	//   ....[197]....
        /*09c0*/ 	.word	0x00018810


	//   ....[198]....
        /*09c4*/ 	.word	0x00018870


	//   ....[199]....
        /*09c8*/ 	.word	0x000188a0


	//   ....[200]....
        /*09cc*/ 	.word	0x000188e0


	//   ....[201]....
        /*09d0*/ 	.word	0x00018940


	//   ....[202]....
        /*09d4*/ 	.word	0x00018d50


	//   ....[203]....
        /*09d8*/ 	.word	0x00018d60


	//   ....[204]....
        /*09dc*/ 	.word	0x00018d70


	//   ....[205]....
        /*09e0*/ 	.word	0x00018d80


	//   ....[206]....
        /*09e4*/ 	.word	0x00018d90


	//   ....[207]....
        /*09e8*/ 	.word	0x00018df0


	//   ....[208]....
        /*09ec*/ 	.word	0x00018e00


	//   ....[209]....
        /*09f0*/ 	.word	0x00018e60


	//   ....[210]....
        /*09f4*/ 	.word	0x00018e90


	//   ....[211]....
        /*09f8*/ 	.word	0x00018ed0


	//   ....[212]....
        /*09fc*/ 	.word	0x0001ad60


	//   ....[213]....
        /*0a00*/ 	.word	0x0001adb0


	//   ....[214]....
        /*0a04*/ 	.word	0x0001ade0


	//   ....[215]....
        /*0a08*/ 	.word	0x0001ae10


	//   ....[216]....
        /*0a0c*/ 	.word	0x0001ae40


	//   ....[217]....
        /*0a10*/ 	.word	0x0001ae50


	//   ....[218]....
        /*0a14*/ 	.word	0x0001ae80


	//   ....[219]....
        /*0a18*/ 	.word	0x0001aed0


	//   ....[220]....
        /*0a1c*/ 	.word	0x0001b030


	//   ....[221]....
        /*0a20*/ 	.word	0x0001b060


	//   ....[222]....
        /*0a24*/ 	.word	0x0001b0a0


	//   ....[223]....
        /*0a28*/ 	.word	0x0001b0d0


	//   ....[224]....
        /*0a2c*/ 	.word	0x0001b100


	//   ....[225]....
        /*0a30*/ 	.word	0x0001b130


	//   ....[226]....
        /*0a34*/ 	.word	0x0001b1d0


	//   ....[227]....
        /*0a38*/ 	.word	0x0001b220


	//   ....[228]....
        /*0a3c*/ 	.word	0x0001b230


	//   ....[229]....
        /*0a40*/ 	.word	0x0001b270


	//   ....[230]....
        /*0a44*/ 	.word	0x0001bd60


	//   ....[231]....
        /*0a48*/ 	.word	0x0001c390


	//   ....[232]....
        /*0a4c*/ 	.word	0x0001c470


	//   ....[233]....
        /*0a50*/ 	.word	0x0001c530


	//   ....[234]....
        /*0a54*/ 	.word	0x0001c6c0


	//   ....[235]....
        /*0a58*/ 	.word	0x0001c750


	//   ....[236]....
        /*0a5c*/ 	.word	0x0001c7b0


	//   ....[237]....
        /*0a60*/ 	.word	0x0001c8b0


	//   ....[238]....
        /*0a64*/ 	.word	0x0001c910


	//   ....[239]....
        /*0a68*/ 	.word	0x0001c9e0


	//   ....[240]....
        /*0a6c*/ 	.word	0x0001caa0


	//   ....[241]....
        /*0a70*/ 	.word	0x0001cb70


	//   ....[242]....
        /*0a74*/ 	.word	0x0001ccf0


	//   ....[243]....
        /*0a78*/ 	.word	0x0001cdb0


	//   ....[244]....
        /*0a7c*/ 	.word	0x0001cf00


	//   ....[245]....
        /*0a80*/ 	.word	0x0001cf50


	//   ....[246]....
        /*0a84*/ 	.word	0x0001d050


	//   ....[247]....
        /*0a88*/ 	.word	0x0001d100


	//   ....[248]....
        /*0a8c*/ 	.word	0x0001d160


	//   ....[249]....
        /*0a90*/ 	.word	0x0001d200


	//   ....[250]....
        /*0a94*/ 	.word	0x0001d2c0


	//   ....[251]....
        /*0a98*/ 	.word	0x0001d390


	//   ....[252]....
        /*0a9c*/ 	.word	0x0001d430


	//   ....[253]....
        /*0aa0*/ 	.word	0x0001d4a0


	//   ....[254]....
        /*0aa4*/ 	.word	0x0001d520


	//   ....[255]....
        /*0aa8*/ 	.word	0x0001d5f0


	//   ....[0]....
        /*0aac*/ 	.word	0x0001d670


	//   ....[1]....
        /*0ab0*/ 	.word	0x0001d740


	//   ....[2]....
        /*0ab4*/ 	.word	0x0001d7c0


	//   ....[3]....
        /*0ab8*/ 	.word	0x0001d880


	//   ....[4]....
        /*0abc*/ 	.word	0x0001d9b0


	//   ....[5]....
        /*0ac0*/ 	.word	0x0001da40


	//   ....[6]....
        /*0ac4*/ 	.word	0x0001daa0


	//   ....[7]....
        /*0ac8*/ 	.word	0x0001db80


	//   ....[8]....
        /*0acc*/ 	.word	0x0001dbe0


	//   ....[9]....
        /*0ad0*/ 	.word	0x0001dcb0


	//   ....[10]....
        /*0ad4*/ 	.word	0x0001dd10


	//   ....[11]....
        /*0ad8*/ 	.word	0x0001dde0


	//   ....[12]....
        /*0adc*/ 	.word	0x0001de40


	//   ....[13]....
        /*0ae0*/ 	.word	0x0001df10


	//   ....[14]....
        /*0ae4*/ 	.word	0x0001e000


	//   ....[15]....
        /*0ae8*/ 	.word	0x0001e090


	//   ....[16]....
        /*0aec*/ 	.word	0x0001e0f0


	//   ....[17]....
        /*0af0*/ 	.word	0x0001e1c0


	//   ....[18]....
        /*0af4*/ 	.word	0x0001e220


	//   ....[19]....
        /*0af8*/ 	.word	0x0001e2f0


	//   ....[20]....
        /*0afc*/ 	.word	0x0001e350


	//   ....[21]....
        /*0b00*/ 	.word	0x0001e420


	//   ....[22]....
        /*0b04*/ 	.word	0x0001e480


	//   ....[23]....
        /*0b08*/ 	.word	0x0001e550


	//   ....[24]....
        /*0b0c*/ 	.word	0x0001e7a0


	//----- nvinfo : EIATTR_REG_RECONFIG
	.align		4
.L_808:
        /*0b10*/ 	.byte	0x01, 0x54
	.zero		2


	//----- nvinfo : EIATTR_SYSCALL_OFFSETS
	.align		4
        /*0b14*/ 	.byte	0x04, 0x46
        /*0b16*/ 	.short	(.L_810 - .L_809)


	//   ....[0]....
.L_809:
        /*0b18*/ 	.word	0x00001e80


	//   ....[1]....
        /*0b1c*/ 	.word	0x00015cc0


	//   ....[2]....
        /*0b20*/ 	.word	0x00015e30


	//   ....[3]....
        /*0b24*/ 	.word	0x00015f80


	//   ....[4]....
        /*0b28*/ 	.word	0x000160c0


	//   ....[5]....
        /*0b2c*/ 	.word	0x000177f0


	//----- nvinfo : EIATTR_MBARRIER_INSTR_OFFSETS
	.align		4
.L_810:
        /*0b30*/ 	.byte	0x04, 0x39
        /*0b32*/ 	.short	(.L_812 - .L_811)


	//   ....[0]....
.L_811:
        /*0b34*/ 	.word	0x00000180
        /*0b38*/ 	.word	0x000000ff
        /*0b3c*/ 	.word	0x00033400
        /*0b40*/ 	.short	0x0100
        /*0b42*/ 	.byte	0x08
	.zero		1


	//   ....[1]....
        /*0b44*/ 	.word	0x00000190
        /*0b48*/ 	.word	0x000000ff
        /*0b4c*/ 	.word	0x00033420
        /*0b50*/ 	.short	0x0100
        /*0b52*/ 	.byte	0x08
	.zero		1


	//   ....[2]....
        /*0b54*/ 	.word	0x00000280
        /*0b58*/ 	.word	0x000000ff
        /*0b5c*/ 	.word	0x00033430
        /*0b60*/ 	.short	0x0100
        /*0b62*/ 	.byte	0x08
	.zero		1


	//   ....[3]....
        /*0b64*/ 	.word	0x00000290
        /*0b68*/ 	.word	0x000000ff
        /*0b6c*/ 	.word	0x00033440
        /*0b70*/ 	.short	0x0100
        /*0b72*/ 	.byte	0x08
	.zero		1


	//   ....[4]....
        /*0b74*/ 	.word	0x000002a0
        /*0b78*/ 	.word	0x000000ff
        /*0b7c*/ 	.word	0x00033438
        /*0b80*/ 	.short	0x0100
        /*0b82*/ 	.byte	0x08
	.zero		1


	//   ....[5]....
        /*0b84*/ 	.word	0x000002b0
        /*0b88*/ 	.word	0x000000ff
        /*0b8c*/ 	.word	0x00033448
        /*0b90*/ 	.short	0x0100
        /*0b92*/ 	.byte	0x08
	.zero		1


	//   ....[6]....
        /*0b94*/ 	.word	0x000003e0
        /*0b98*/ 	.word	0x000000ff
        /*0b9c*/ 	.word	0x00033450
        /*0ba0*/ 	.short	0x0100
        /*0ba2*/ 	.byte	0x08
	.zero		1


	//   ....[7]....
        /*0ba4*/ 	.word	0x000003f0
        /*0ba8*/ 	.word	0x000000ff
        /*0bac*/ 	.word	0x00033460
        /*0bb0*/ 	.short	0x0100
        /*0bb2*/ 	.byte	0x08
	.zero		1


	//   ....[8]....
        /*0bb4*/ 	.word	0x00000400
        /*0bb8*/ 	.word	0x000000ff
        /*0bbc*/ 	.word	0x00033458
        /*0bc0*/ 	.short	0x0100
        /*0bc2*/ 	.byte	0x08
	.zero		1


	//   ....[9]....
        /*0bc4*/ 	.word	0x00000410
        /*0bc8*/ 	.word	0x000000ff
        /*0bcc*/ 	.word	0x00033468
        /*0bd0*/ 	.short	0x0100
        /*0bd2*/ 	.byte	0x08
	.zero		1


	//   ....[10]....
        /*0bd4*/ 	.word	0x00000500
        /*0bd8*/ 	.word	0x000000ff
        /*0bdc*/ 	.word	0x00033470
        /*0be0*/ 	.short	0x0100
        /*0be2*/ 	.byte	0x06
	.zero		1


	//   ....[11]....
        /*0be4*/ 	.word	0x00000510
        /*0be8*/ 	.word	0x000000ff
        /*0bec*/ 	.word	0x00033480
        /*0bf0*/ 	.short	0x0100
        /*0bf2*/ 	.byte	0x06
	.zero		1


	//   ....[12]....
        /*0bf4*/ 	.word	0x00000520
        /*0bf8*/ 	.word	0x000000ff
        /*0bfc*/ 	.word	0x00033478
        /*0c00*/ 	.short	0x0100
        /*0c02*/ 	.byte	0x06
	.zero		1


	//   ....[13]....
        /*0c04*/ 	.word	0x00000530
        /*0c08*/ 	.word	0x000000ff
        /*0c0c*/ 	.word	0x00033488
        /*0c10*/ 	.short	0x0100
        /*0c12*/ 	.byte	0x06
	.zero		1


	//   ....[14]....
        /*0c14*/ 	.word	0x00000660
        /*0c18*/ 	.word	0x000000ff
        /*0c1c*/ 	.word	0x00033490
        /*0c20*/ 	.short	0x0100
        /*0c22*/ 	.byte	0x08
	.zero		1


	//   ....[15]....
        /*0c24*/ 	.word	0x00000670
        /*0c28*/ 	.word	0x000000ff
        /*0c2c*/ 	.word	0x000334a0
        /*0c30*/ 	.short	0x0100
        /*0c32*/ 	.byte	0x08
	.zero		1


	//   ....[16]....
        /*0c34*/ 	.word	0x00000680
        /*0c38*/ 	.word	0x000000ff
        /*0c3c*/ 	.word	0x00033498
        /*0c40*/ 	.short	0x0100
        /*0c42*/ 	.byte	0x08
	.zero		1


	//   ....[17]....
        /*0c44*/ 	.word	0x00000690
        /*0c48*/ 	.word	0x000000ff
        /*0c4c*/ 	.word	0x000334a8
        /*0c50*/ 	.short	0x0100
        /*0c52*/ 	.byte	0x08
	.zero		1


	//   ....[18]....
        /*0c54*/ 	.word	0x000007e0
        /*0c58*/ 	.word	0x000000ff
        /*0c5c*/ 	.word	0x000334b0
        /*0c60*/ 	.short	0x0100
        /*0c62*/ 	.byte	0x08
	.zero		1


	//   ....[19]....
        /*0c64*/ 	.word	0x000007f0
        /*0c68*/ 	.word	0x000000ff
        /*0c6c*/ 	.word	0x000334c0
        /*0c70*/ 	.short	0x0100
        /*0c72*/ 	.byte	0x08
	.zero		1


	//   ....[20]....
        /*0c74*/ 	.word	0x00000800
        /*0c78*/ 	.word	0x000000ff
        /*0c7c*/ 	.word	0x000334b8
        /*0c80*/ 	.short	0x0100
        /*0c82*/ 	.byte	0x08
	.zero		1


	//   ....[21]....
        /*0c84*/ 	.word	0x00000810
        /*0c88*/ 	.word	0x000000ff
        /*0c8c*/ 	.word	0x000334c8
        /*0c90*/ 	.short	0x0100
        /*0c92*/ 	.byte	0x08
	.zero		1


	//   ....[22]....
        /*0c94*/ 	.word	0x000020d0
        /*0c98*/ 	.word	0x000000ff
        /*0c9c*/ 	.word	0x00033400
        /*0ca0*/ 	.short	0x010a
        /*0ca2*/ 	.byte	0x27
	.zero		1


	//   ....[23]....
        /*0ca4*/ 	.word	0x00002190
        /*0ca8*/ 	.word	0x00000002
        /*0cac*/ 	.word	0x00033430
        /*0cb0*/ 	.short	0x010a
        /*0cb2*/ 	.byte	0x3f
	.zero		1


	//   ....[24]....
        /*0cb4*/ 	.word	0x000021d0
        /*0cb8*/ 	.word	0x00000002
        /*0cbc*/ 	.word	0x00033430
        /*0cc0*/ 	.short	0x010a
        /*0cc2*/ 	.byte	0x3f
	.zero		1


	//   ....[25]....
        /*0cc4*/ 	.word	0x000039f0
        /*0cc8*/ 	.word	0x000000ff
        /*0ccc*/ 	.word	0x00000000
        /*0cd0*/ 	.short	0x0101
        /*0cd2*/ 	.byte	0x05
	.zero		1


	//   ....[26]....
        /*0cd4*/ 	.word	0x000064d0
        /*0cd8*/ 	.word	0x000000ff
        /*0cdc*/ 	.word	0x00033430
        /*0ce0*/ 	.short	0x010a
        /*0ce2*/ 	.byte	0x06
	.zero		1


	//   ....[27]....
        /*0ce4*/ 	.word	0x00006510
        /*0ce8*/ 	.word	0x000000ff
        /*0cec*/ 	.word	0x00033430
        /*0cf0*/ 	.short	0x010a
        /*0cf2*/ 	.byte	0x06
	.zero		1


	//   ....[28]....
        /*0cf4*/ 	.word	0x00007160
        /*0cf8*/ 	.word	0x000000ff
        /*0cfc*/ 	.word	0x00033450
        /*0d00*/ 	.short	0x010a
        /*0d02*/ 	.byte	0x06
	.zero		1


	//   ....[29]....
        /*0d04*/ 	.word	0x000071a0
        /*0d08*/ 	.word	0x000000ff
        /*0d0c*/ 	.word	0x00033450
        /*0d10*/ 	.short	0x010a
        /*0d12*/ 	.byte	0x06
	.zero		1


	//   ....[30]....
        /*0d14*/ 	.word	0x00007cb0
        /*0d18*/ 	.word	0x000000ff
        /*0d1c*/ 	.word	0x00000000
        /*0d20*/ 	.short	0x0101
        /*0d22*/ 	.byte	0x06
	.zero		1


	//   ....[31]....
        /*0d24*/ 	.word	0x0000a020
        /*0d28*/ 	.word	0x000000ff
        /*0d2c*/ 	.word	0x00000000
        /*0d30*/ 	.short	0x0101
        /*0d32*/ 	.byte	0x05
	.zero		1


	//   ....[32]....
        /*0d34*/ 	.word	0x0000a980
        /*0d38*/ 	.word	0x000000ff
        /*0d3c*/ 	.word	0x00033430
        /*0d40*/ 	.short	0x010a
        /*0d42*/ 	.byte	0x06
	.zero		1


	//   ....[33]....
        /*0d44*/ 	.word	0x0000a9c0
        /*0d48*/ 	.word	0x000000ff
        /*0d4c*/ 	.word	0x00033430
        /*0d50*/ 	.short	0x010a
        /*0d52*/ 	.byte	0x06
	.zero		1


	//   ....[34]....
        /*0d54*/ 	.word	0x0000b5e0
        /*0d58*/ 	.word	0x000000ff
        /*0d5c*/ 	.word	0x00033450
        /*0d60*/ 	.short	0x010a
        /*0d62*/ 	.byte	0x06
	.zero		1


	//   ....[35]....
        /*0d64*/ 	.word	0x0000b620
        /*0d68*/ 	.word	0x000000ff
        /*0d6c*/ 	.word	0x00033450
        /*0d70*/ 	.short	0x010a
        /*0d72*/ 	.byte	0x06
	.zero		1


	//   ....[36]....
        /*0d74*/ 	.word	0x0000bf80
        /*0d78*/ 	.word	0x000000ff
        /*0d7c*/ 	.word	0x00000000
        /*0d80*/ 	.short	0x0101
        /*0d82*/ 	.byte	0x06
	.zero		1


	//   ....[37]....
        /*0d84*/ 	.word	0x0000d930
        /*0d88*/ 	.word	0x000000ff
        /*0d8c*/ 	.word	0x00000000
        /*0d90*/ 	.short	0x0101
        /*0d92*/ 	.byte	0x05
	.zero		1


	//   ....[38]....
        /*0d94*/ 	.word	0x0000e1b0
        /*0d98*/ 	.word	0x000000ff
        /*0d9c*/ 	.word	0x00033450
        /*0da0*/ 	.short	0x010a
        /*0da2*/ 	.byte	0x05
	.zero		1


	//   ....[39]....
        /*0da4*/ 	.word	0x0000e1f0
        /*0da8*/ 	.word	0x000000ff
        /*0dac*/ 	.word	0x00033450
        /*0db0*/ 	.short	0x010a
        /*0db2*/ 	.byte	0x05
	.zero		1


	//   ....[40]....
        /*0db4*/ 	.word	0x0000e930
        /*0db8*/ 	.word	0x000000ff
        /*0dbc*/ 	.word	0x00000000
        /*0dc0*/ 	.short	0x0101
        /*0dc2*/ 	.byte	0x04
	.zero		1


	//   ....[41]....
        /*0dc4*/ 	.word	0x000117c0
        /*0dc8*/ 	.word	0x000000ff
        /*0dcc*/ 	.word	0x00000000
        /*0dd0*/ 	.short	0x0101
        /*0dd2*/ 	.byte	0x08
	.zero		1


	//   ....[42]....
        /*0dd4*/ 	.word	0x00011e30
        /*0dd8*/ 	.word	0x000000ff
        /*0ddc*/ 	.word	0x00000000
        /*0de0*/ 	.short	0x0101
        /*0de2*/ 	.byte	0x08
	.zero		1


	//   ....[43]....
        /*0de4*/ 	.word	0x00016700
        /*0de8*/ 	.word	0x00000004
        /*0dec*/ 	.word	0x00033480
        /*0df0*/ 	.short	0x010a
        /*0df2*/ 	.byte	0x3f
	.zero		1


	//   ....[44]....
        /*0df4*/ 	.word	0x00016e10
        /*0df8*/ 	.word	0x00000004
        /*0dfc*/ 	.word	0x00033470
        /*0e00*/ 	.short	0x0107
        /*0e02*/ 	.byte	0x3f
	.zero		1


	//   ....[45]....
        /*0e04*/ 	.word	0x00016ec0
        /*0e08*/ 	.word	0x00000004
        /*0e0c*/ 	.word	0x00033470
        /*0e10*/ 	.short	0x0101
        /*0e12*/ 	.byte	0x3f
	.zero		1


	//   ....[46]....
        /*0e14*/ 	.word	0x00016ef0
        /*0e18*/ 	.word	0x00000004
        /*0e1c*/ 	.word	0x00033440
        /*0e20*/ 	.short	0x010a
        /*0e22*/ 	.byte	0x3f
	.zero		1


	//   ....[47]....
        /*0e24*/ 	.word	0x00017540
        /*0e28*/ 	.word	0x00000004
        /*0e2c*/ 	.word	0x00033430
        /*0e30*/ 	.short	0x0107
        /*0e32*/ 	.byte	0x3f
	.zero		1


	//   ....[48]....
        /*0e34*/ 	.word	0x00017600
        /*0e38*/ 	.word	0x00000004
        /*0e3c*/ 	.word	0x00033430
        /*0e40*/ 	.short	0x0101
        /*0e42*/ 	.byte	0x3f
	.zero		1


	//   ....[49]....
        /*0e44*/ 	.word	0x00017e90
        /*0e48*/ 	.word	0x00000012
        /*0e4c*/ 	.word	0x00033400
        /*0e50*/ 	.short	0x0107
        /*0e52*/ 	.byte	0x3f
	.zero		1


	//   ....[50]....
        /*0e54*/ 	.word	0x00017fa0
        /*0e58*/ 	.word	0x00000012
        /*0e5c*/ 	.word	0x00033400
        /*0e60*/ 	.short	0x0101
        /*0e62*/ 	.byte	0x3f
	.zero		1


	//   ....[51]....
        /*0e64*/ 	.word	0x00017fc0
        /*0e68*/ 	.word	0x00000012
        /*0e6c*/ 	.word	0x00033420
        /*0e70*/ 	.short	0x010a
        /*0e72*/ 	.byte	0x3f
	.zero		1


	//   ....[52]....
        /*0e74*/ 	.word	0x000184b0
        /*0e78*/ 	.word	0x00000004
        /*0e7c*/ 	.word	0x00033480
        /*0e80*/ 	.short	0x010a
        /*0e82*/ 	.byte	0x3f
	.zero		1


	//   ....[53]....
        /*0e84*/ 	.word	0x000189e0
        /*0e88*/ 	.word	0x00000004
        /*0e8c*/ 	.word	0x00033470
        /*0e90*/ 	.short	0x0107
        /*0e92*/ 	.byte	0x3f
	.zero		1


	//   ....[54]....
        /*0e94*/ 	.word	0x00018a90
        /*0e98*/ 	.word	0x00000004
        /*0e9c*/ 	.word	0x00033470
        /*0ea0*/ 	.short	0x0101
        /*0ea2*/ 	.byte	0x3f
	.zero		1


	//   ....[55]....
        /*0ea4*/ 	.word	0x00018ac0
        /*0ea8*/ 	.word	0x00000004
        /*0eac*/ 	.word	0x00033440
        /*0eb0*/ 	.short	0x010a
        /*0eb2*/ 	.byte	0x3f
	.zero		1


	//   ....[56]....
        /*0eb4*/ 	.word	0x00018fc0
        /*0eb8*/ 	.word	0x00000004
        /*0ebc*/ 	.word	0x00033430
        /*0ec0*/ 	.short	0x0107
        /*0ec2*/ 	.byte	0x3f
	.zero		1


	//   ....[57]....
        /*0ec4*/ 	.word	0x00019080
        /*0ec8*/ 	.word	0x00000004
        /*0ecc*/ 	.word	0x00033430
        /*0ed0*/ 	.short	0x0101
        /*0ed2*/ 	.byte	0x3f
	.zero		1


	//   ....[58]....
        /*0ed4*/ 	.word	0x00019100
        /*0ed8*/ 	.word	0x00000002
        /*0edc*/ 	.word	0x00033470
        /*0ee0*/ 	.short	0x010a
        /*0ee2*/ 	.byte	0x3f
	.zero		1


	//   ....[59]....
        /*0ee4*/ 	.word	0x00019180
        /*0ee8*/ 	.word	0x00000002
        /*0eec*/ 	.word	0x00033460
        /*0ef0*/ 	.short	0x010a
        /*0ef2*/ 	.byte	0x3f
	.zero		1


	//   ....[60]....
        /*0ef4*/ 	.word	0x00019c80
        /*0ef8*/ 	.word	0x00000002
        /*0efc*/ 	.word	0x00033450
        /*0f00*/ 	.short	0x0101
        /*0f02*/ 	.byte	0x3f
	.zero		1


	//   ....[61]....
        /*0f04*/ 	.word	0x00019d10
        /*0f08*/ 	.word	0x00000002
        /*0f0c*/ 	.word	0x00000000
        /*0f10*/ 	.short	0x0101
        /*0f12*/ 	.byte	0x3f
	.zero		1


	//   ....[62]....
        /*0f14*/ 	.word	0x00019ee0
        /*0f18*/ 	.word	0x00000000
        /*0f1c*/ 	.word	0x00033470
        /*0f20*/ 	.short	0x010a
        /*0f22*/ 	.byte	0x3f
	.zero		1


	//   ....[63]....
        /*0f24*/ 	.word	0x00019f50
        /*0f28*/ 	.word	0x00000000
        /*0f2c*/ 	.word	0x00033460
        /*0f30*/ 	.short	0x010a
        /*0f32*/ 	.byte	0x3f
	.zero		1


	//   ....[64]....
        /*0f34*/ 	.word	0x0001aa60
        /*0f38*/ 	.word	0x00000000
        /*0f3c*/ 	.word	0x00033450
        /*0f40*/ 	.short	0x0101
        /*0f42*/ 	.byte	0x3f
	.zero		1


	//   ....[65]....
        /*0f44*/ 	.word	0x0001ab20
        /*0f48*/ 	.word	0x00000000
        /*0f4c*/ 	.word	0x00000000
        /*0f50*/ 	.short	0x0101
        /*0f52*/ 	.byte	0x3f
	.zero		1


	//   ....[66]....
        /*0f54*/ 	.word	0x0001bce0
        /*0f58*/ 	.word	0x00000004
        /*0f5c*/ 	.word	0x00033420
        /*0f60*/ 	.short	0x010a
        /*0f62*/ 	.byte	0x3f
	.zero		1


	//   ....[67]....
        /*0f64*/ 	.word	0x0001be80
        /*0f68*/ 	.word	0x00000005
        /*0f6c*/ 	.word	0x00033440
        /*0f70*/ 	.short	0x010a
        /*0f72*/ 	.byte	0x3f
	.zero		1


	//   ....[68]....
        /*0f74*/ 	.word	0x0001bf20
        /*0f78*/ 	.word	0x0000001f
        /*0f7c*/ 	.word	0x00033440
        /*0f80*/ 	.short	0x010a
        /*0f82*/ 	.byte	0x3f
	.zero		1


	//   ....[69]....
        /*0f84*/ 	.word	0x0001bf60
        /*0f88*/ 	.word	0x00000005
        /*0f8c*/ 	.word	0x00033460
        /*0f90*/ 	.short	0x010a
        /*0f92*/ 	.byte	0x3f
	.zero		1


	//   ....[70]....
        /*0f94*/ 	.word	0x0001bfa0
        /*0f98*/ 	.word	0x0000001f
        /*0f9c*/ 	.word	0x00033460
        /*0fa0*/ 	.short	0x010a
        /*0fa2*/ 	.byte	0x3f
	.zero		1


	//   ....[71]....
        /*0fa4*/ 	.word	0x0001bfe0
        /*0fa8*/ 	.word	0x00000005
        /*0fac*/ 	.word	0x00033480
        /*0fb0*/ 	.short	0x010a
        /*0fb2*/ 	.byte	0x3f
	.zero		1


	//   ....[72]....
        /*0fb4*/ 	.word	0x0001c020
        /*0fb8*/ 	.word	0x0000001f
        /*0fbc*/ 	.word	0x00033480
        /*0fc0*/ 	.short	0x010a
        /*0fc2*/ 	.byte	0x3f
	.zero		1


	//   ....[73]....
        /*0fc4*/ 	.word	0x0001c090
        /*0fc8*/ 	.word	0x00000003
        /*0fcc*/ 	.word	0x00033400
        /*0fd0*/ 	.short	0x010a
        /*0fd2*/ 	.byte	0x3f
	.zero		1


	//   ....[74]....
        /*0fd4*/ 	.word	0x0001c0e0
        /*0fd8*/ 	.word	0x00000002
        /*0fdc*/ 	.word	0x00033430
        /*0fe0*/ 	.short	0x010a
        /*0fe2*/ 	.byte	0x3f
	.zero		1


	//   ....[75]....
        /*0fe4*/ 	.word	0x0001c140
        /*0fe8*/ 	.word	0x00000007
        /*0fec*/ 	.word	0x00033430
        /*0ff0*/ 	.short	0x010a
        /*0ff2*/ 	.byte	0x3f
	.zero		1


	//   ....[76]....
        /*0ff4*/ 	.word	0x0001c1a0
        /*0ff8*/ 	.word	0x00000007
        /*0ffc*/ 	.word	0x00033450
        /*1000*/ 	.short	0x010a
        /*1002*/ 	.byte	0x3f
	.zero		1


	//   ....[77]....
        /*1004*/ 	.word	0x0001c200
        /*1008*/ 	.word	0x00000007
        /*100c*/ 	.word	0x00033430
        /*1010*/ 	.short	0x010a
        /*1012*/ 	.byte	0x3f
	.zero		1


	//   ....[78]....
        /*1014*/ 	.word	0x0001c260
        /*1018*/ 	.word	0x00000007
        /*101c*/ 	.word	0x00033450
        /*1020*/ 	.short	0x010a
        /*1022*/ 	.byte	0x3f
	.zero		1


	//   ....[79]....
        /*1024*/ 	.word	0x0001c2c0
        /*1028*/ 	.word	0x00000005
        /*102c*/ 	.word	0x00033450
        /*1030*/ 	.short	0x010a
        /*1032*/ 	.byte	0x3f
	.zero		1


	//   ....[80]....
        /*1034*/ 	.word	0x0001c3c0
        /*1038*/ 	.word	0x00000004
        /*103c*/ 	.word	0x00033480
        /*1040*/ 	.short	0x010a
        /*1042*/ 	.byte	0x3f
	.zero		1


	//   ....[81]....
        /*1044*/ 	.word	0x0001cc40
        /*1048*/ 	.word	0x00000004
        /*104c*/ 	.word	0x00033440
        /*1050*/ 	.short	0x010a
        /*1052*/ 	.byte	0x3f
	.zero		1


	//   ....[82]....
        /*1054*/ 	.word	0x0001d8b0
        /*1058*/ 	.word	0x00000012
        /*105c*/ 	.word	0x00033420
        /*1060*/ 	.short	0x010a
        /*1062*/ 	.byte	0x3f
	.zero		1


	//   ....[83]....
        /*1064*/ 	.word	0x0001d900
        /*1068*/ 	.word	0x00000004
        /*106c*/ 	.word	0x00033480
        /*1070*/ 	.short	0x010a
        /*1072*/ 	.byte	0x3f
	.zero		1


	//   ....[84]....
        /*1074*/ 	.word	0x0001df50
        /*1078*/ 	.word	0x00000004
        /*107c*/ 	.word	0x00033440
        /*1080*/ 	.short	0x010a
        /*1082*/ 	.byte	0x3f
	.zero		1


	//   ....[85]....
        /*1084*/ 	.word	0x0001e580
        /*1088*/ 	.word	0x00000002
        /*108c*/ 	.word	0x00033470
        /*1090*/ 	.short	0x010a
        /*1092*/ 	.byte	0x3f
	.zero		1


	//   ....[86]....
        /*1094*/ 	.word	0x0001e5d0
        /*1098*/ 	.word	0x00000002
        /*109c*/ 	.word	0x00033460
        /*10a0*/ 	.short	0x010a
        /*10a2*/ 	.byte	0x3f
	.zero		1


	//   ....[87]....
        /*10a4*/ 	.word	0x0001e620
        /*10a8*/ 	.word	0x00000000
        /*10ac*/ 	.word	0x00033470
        /*10b0*/ 	.short	0x010a
        /*10b2*/ 	.byte	0x3f
	.zero		1


	//   ....[88]....
        /*10b4*/ 	.word	0x0001e670
        /*10b8*/ 	.word	0x00000000
        /*10bc*/ 	.word	0x00033460
        /*10c0*/ 	.short	0x010a
        /*10c2*/ 	.byte	0x3f
	.zero		1


	//   ....[89]....
        /*10c4*/ 	.word	0x0001e6c0
        /*10c8*/ 	.word	0x00000004
        /*10cc*/ 	.word	0x00033420
        /*10d0*/ 	.short	0x010a
        /*10d2*/ 	.byte	0x3f
	.zero		1


	//   ....[90]....
        /*10d4*/ 	.word	0x0001e860
        /*10d8*/ 	.word	0x00000005
        /*10dc*/ 	.word	0x00033440
        /*10e0*/ 	.short	0x010a
        /*10e2*/ 	.byte	0x3f
	.zero		1


	//   ....[91]....
        /*10e4*/ 	.word	0x0001e8b0
        /*10e8*/ 	.word	0x0000001f
        /*10ec*/ 	.word	0x00033440
        /*10f0*/ 	.short	0x010a
        /*10f2*/ 	.byte	0x3f
	.zero		1


	//   ....[92]....
        /*10f4*/ 	.word	0x0001e900
        /*10f8*/ 	.word	0x00000005
        /*10fc*/ 	.word	0x00033460
        /*1100*/ 	.short	0x010a
        /*1102*/ 	.byte	0x3f
	.zero		1


	//   ....[93]....
        /*1104*/ 	.word	0x0001e950
        /*1108*/ 	.word	0x0000001f
        /*110c*/ 	.word	0x00033460
        /*1110*/ 	.short	0x010a
        /*1112*/ 	.byte	0x3f
	.zero		1


	//   ....[94]....
        /*1114*/ 	.word	0x0001e9a0
        /*1118*/ 	.word	0x00000005
        /*111c*/ 	.word	0x00033480
        /*1120*/ 	.short	0x010a
        /*1122*/ 	.byte	0x3f
	.zero		1


	//----- nvinfo : EIATTR_NUM_MBARRIERS
	.align		4
.L_812:
        /*1124*/ 	.byte	0x03, 0x38
        /*1126*/ 	.short	0x0016


	//----- nvinfo : EIATTR_EXIT_INSTR_OFFSETS
	.align		4
        /*1128*/ 	.byte	0x04, 0x1c
        /*112a*/ 	.short	(.L_814 - .L_813)


	//   ....[0]....
.L_813:
        /*112c*/ 	.word	0x000009e0


	//   ....[1]....
        /*1130*/ 	.word	0x00013df0


	//   ....[2]....
        /*1134*/ 	.word	0x0001c070


	//----- nvinfo : EIATTR_MAX_THREADS
	.align		4
.L_814:
        /*1138*/ 	.byte	0x04, 0x05
        /*113a*/ 	.short	(.L_816 - .L_815)
.L_815:
        /*113c*/ 	.word	0x00000180
        /*1140*/ 	.word	0x00000001
        /*1144*/ 	.word	0x00000001


	//----- nvinfo : EIATTR_CRS_STACK_SIZE
	.align		4
.L_816:
        /*1148*/ 	.byte	0x04, 0x1e
        /*114a*/ 	.short	(.L_818 - .L_817)
.L_817:
        /*114c*/ 	.word	0x00000000


	//----- nvinfo : EIATTR_CBANK_PARAM_SIZE
	.align		4
.L_818:
        /*1150*/ 	.byte	0x03, 0x19
        /*1152*/ 	.short	0x0af0


	//----- nvinfo : EIATTR_PARAM_CBANK
	.align		4
        /*1154*/ 	.byte	0x04, 0x0a
        /*1156*/ 	.short	(.L_820 - .L_819)
	.align		4
.L_819:
        /*1158*/ 	.word	index@(.nv.constant0._ZN7cutlass13device_kernelIN5flash11enable_sm90INS1_16FlashAttnFwdSm90INS1_25CollectiveMainloopFwdSm90ILi2EN4cute5tupleIJNS5_1CILi1EEES8_S8_EEENS6_IJNS7_ILi128EEENS7_ILi160EEENS7_ILi192EEEEEELi192ENS_12float_e4m3_tEfNS_4arch4Sm90ELb1ELb0ELb1ELb1ELb1ELb0ELb0ELb1ELb1ELb1ELb1ELb0EEENS1_21CollectiveEpilogueFwdINS6_IJSA_SC_SB_EEES9_NS_10bfloat16_tESG_Li256ELb1ELb1ELb1ELb1EEENS1_36VarlenDynamicPersistentTileSchedulerILi128ELi160ELi256ELi128ELb1ELb1ELb1ELb1ELb1ELb1EEEEEEEEEvNT_6ParamsE)
        /*115c*/ 	.short	0x0210
        /*115e*/ 	.short	0x0af0


	//----- nvinfo : EIATTR_SW_WAR
	.align		4
.L_820:
        /*1160*/ 	.byte	0x04, 0x36
        /*1162*/ 	.short	(.L_822 - .L_821)
.L_821:
        /*1164*/ 	.word	0x00000008
.L_822:


//--------------------- .nv.info._ZN7cutlass13device_kernelIN5flash11enable_sm90INS1_16FlashAttnFwdSm90INS1_25CollectiveMainloopFwdSm90ILi2EN4cute5tupleIJNS5_1CILi1EEES8_S8_EEENS6_IJNS7_ILi128EEENS7_ILi160EEENS7_ILi192EEEEEELi192ENS_12float_e4m3_tEfNS_4arch4Sm90ELb1ELb0ELb1ELb1ELb1ELb1ELb0ELb1ELb1ELb1ELb1ELb0EEENS1_21CollectiveEpilogueFwdINS6_IJSA_SC_SB_EEES9_NS_10bfloat16_tESG_Li256ELb1ELb1ELb1ELb1EEENS1_36VarlenDynamicPersistentTileSchedulerILi128ELi160ELi256ELi128ELb1ELb1ELb1ELb1ELb1ELb1EEEEEEEEEvNT_6ParamsE --------------------------
	.section	.nv.info._ZN7cutlass13device_kernelIN5flash11enable_sm90INS1_16FlashAttnFwdSm90INS1_25CollectiveMainloopFwdSm90ILi2EN4cute5tupleIJNS5_1CILi1EEES8_S8_EEENS6_IJNS7_ILi128EEENS7_ILi160EEENS7_ILi192EEEEEELi192ENS_12float_e4m3_tEfNS_4arch4Sm90ELb1ELb0ELb1ELb1ELb1ELb1ELb0ELb1ELb1ELb1ELb1ELb0EEENS1_21CollectiveEpilogueFwdINS6_IJSA_SC_SB_EEES9_NS_10bfloat16_tESG_Li256ELb1ELb1ELb1ELb1EEENS1_36VarlenDynamicPersistentTileSchedulerILi128ELi160ELi256ELi128ELb1ELb1ELb1ELb1ELb1ELb1EEEEEEEEEvNT_6ParamsE,"",@"SHT_CUDA_INFO"
	.sectionflags	@""
	.align	4


	//----- nvinfo : EIATTR_CUDA_API_VERSION
	.align		4
        /*0000*/ 	.byte	0x04, 0x37
        /*0002*/ 	.short	(.L_824 - .L_823)
.L_823:
        /*0004*/ 	.word	0x00000082


	//----- nvinfo : EIATTR_KPARAM_INFO
	.align		4
.L_824:
        /*0008*/ 	.byte	0x04, 0x17
        /*000a*/ 	.short	(.L_826 - .L_825)
.L_825:
        /*000c*/ 	.word	0x00000000
        /*0010*/ 	.short	0x0000
        /*0012*/ 	.short	0x0070
        /*0014*/ 	.byte	0x00, 0xf0, 0x01, 0x2a


	//----- nvinfo : EIATTR_SPARSE_MMA_MASK
	.align		4
.L_826:
        /*0018*/ 	.byte	0x03, 0x50
        /*001a*/ 	.short	0x0000


	//----- nvinfo : EIATTR_MAXREG_COUNT
	.align		4
        /*001c*/ 	.byte	0x03, 0x1b
        /*001e*/ 	.short	0x00a8


	//----- nvinfo : EIATTR_NUM_BARRIERS
	.align		4
        /*0020*/ 	.byte	0x02, 0x4c
        /*0022*/ 	.byte	0x10
	.zero		1


	//----- nvinfo : EIATTR_EXTERNS
	.align		4
        /*0024*/ 	.byte	0x04, 0x0f
        /*0026*/ 	.short	(.L_828 - .L_827)


	//   ....[0]....
	.align		4
.L_827:
        /*0028*/ 	.word	index@(__assertfail)


	//----- nvinfo : EIATTR_ANNOTATIONS
	.align		4
.L_828:
        /*002c*/ 	.byte	0x04, 0x55
        /*002e*/ 	.short	(.L_830 - .L_829)


	//   ....[0]....
.L_829:
        /* <DEDUP_REMOVED lines=183> */


	//----- nvinfo : EIATTR_MERCURY_ISA_VERSION
	.align		4
.L_830:
        /*0b88*/ 	.byte	0x03, 0x5f
        /*0b8a*/ 	.short	0x0101


	//----- nvinfo : EIATTR_UNUSED_LOAD_BYTE_OFFSET
	.align		4
        /*0b8c*/ 	.byte	0x04, 0x44
        /*0b8e*/ 	.short	(.L_832 - .L_831)


	//   ....[0]....
.L_831:
        /*0b90*/ 	.word	0x00000a90
        /*0b94*/ 	.word	0x0000fff0


	//   ....[1]....
        /*0b98*/ 	.word	0x00027350
        /*0b9c*/ 	.word	0x0000fff0


	//----- nvinfo : EIATTR_INT_WARP_WIDE_INSTR_OFFSETS
	.align		4
.L_832:
        /*0ba0*/ 	.byte	0x04, 0x31
        /*0ba2*/ 	.short	(.L_834 - .L_833)


	//   ....[0]....
.L_833:
        /*0ba4*/ 	.word	0x00000130


	//   ....[1]....
        /*0ba8*/ 	.word	0x00000170


	//   ....[2]....
        /*0bac*/ 	.word	0x000001e0


	//   ....[3]....
        /*0bb0*/ 	.word	0x000303e0


	//   ....[4]....
        /*0bb4*/ 	.word	0x00030470


	//   ....[5]....
        /*0bb8*/ 	.word	0x00034ab0


	//   ....[6]....
        /*0bbc*/ 	.word	0x00034b40


	//----- nvinfo : EIATTR_COOP_GROUP_MASK_REGIDS
	.align		4
.L_834:
        /*0bc0*/ 	.byte	0x04, 0x29
        /*0bc2*/ 	.short	(.L_836 - .L_835)


	//   ....[0]....
.L_835:
        /*0bc4*/ 	.word	0xffffffff


	//   ....[1]....
        /*0bc8*/ 	.word	0xffffffff


	//   ....[2]....
        /*0bcc*/ 	.word	0xffffffff


	//   ....[3]....
        /*0bd0*/ 	.word	0xffffffff


	//   ....[4]....
        /*0bd4*/ 	.word	0xffffffff


	//   ....[5]....
        /*0bd8*/ 	.word	0xffffffff


	//   ....[6]....
        /*0bdc*/ 	.word	0xffffffff


	//   ....[7]....
        /*0be0*/ 	.word	0xffffffff


	//   ....[8]....
        /*0be4*/ 	.word	0xffffffff


	//   ....[9]....
        /*0be8*/ 	.word	0xffffffff


	//   ....[10]....
        /*0bec*/ 	.word	0xffffffff


	//   ....[11]....
        /*0bf0*/ 	.word	0xffffffff


	//   ....[12]....
        /*0bf4*/ 	.word	0xffffffff


	//   ....[13]....
        /*0bf8*/ 	.word	0xffffffff


	//   ....[14]....
        /*0bfc*/ 	.word	0xffffffff


	//   ....[15]....
        /*0c00*/ 	.word	0xffffffff


	//   ....[16]....
        /*0c04*/ 	.word	0xffffffff


	//   ....[17]....
        /*0c08*/ 	.word	0xffffffff


	//   ....[18]....
        /*0c0c*/ 	.word	0xffffffff


	//   ....[19]....
        /*0c10*/ 	.word	0xffffffff


	//   ....[20]....
        /*0c14*/ 	.word	0xffffffff


	//   ....[21]....
        /*0c18*/ 	.word	0xffffffff


	//   ....[22]....
        /*0c1c*/ 	.word	0xffffffff


	//   ....[23]....
        /*0c20*/ 	.word	0xffffffff


	//   ....[24]....
        /*0c24*/ 	.word	0xffffffff


	//   ....[25]....
        /*0c28*/ 	.word	0xffffffff


	//   ....[26]....
        /*0c2c*/ 	.word	0xffffffff


	//   ....[27]....
        /*0c30*/ 	.word	0xffffffff


	//   ....[28]....
        /*0c34*/ 	.word	0xffffffff


	//   ....[29]....
        /*0c38*/ 	.word	0xffffffff


	//   ....[30]....
        /*0c3c*/ 	.word	0xffffffff


	//   ....[31]....
        /*0c40*/ 	.word	0xffffffff


	//   ....[32]....
        /*0c44*/ 	.word	0xffffffff


	//   ....[33]....
        /*0c48*/ 	.word	0xffffffff


	//   ....[34]....
        /*0c4c*/ 	.word	0xffffffff


	//   ....[35]....
        /*0c50*/ 	.word	0xffffffff


	//   ....[36]....
        /*0c54*/ 	.word	0xffffffff


	//   ....[37]....
        /*0c58*/ 	.word	0xffffffff


	//   ....[38]....
        /*0c5c*/ 	.word	0xffffffff


	//   ....[39]....
        /*0c60*/ 	.word	0xffffffff


	//   ....[40]....
        /*0c64*/ 	.word	0xffffffff


	//   ....[41]....
        /*0c68*/ 	.word	0xffffffff


	//   ....[42]....
        /*0c6c*/ 	.word	0xffffffff


	//   ....[43]....
        /*0c70*/ 	.word	0xffffffff


	//   ....[44]....
        /*0c74*/ 	.word	0xffffffff


	//   ....[45]....
        /*0c78*/ 	.word	0xffffffff


	//   ....[46]....
        /*0c7c*/ 	.word	0xffffffff


	//   ....[47]....
        /*0c80*/ 	.word	0xffffffff


	//   ....[48]....
        /*0c84*/ 	.word	0xffffffff


	//   ....[49]....
        /*0c88*/ 	.word	0xffffffff


	//   ....[50]....
        /*0c8c*/ 	.word	0xffffffff


	//   ....[51]....
        /*0c90*/ 	.word	0xffffffff


	//   ....[52]....
        /*0c94*/ 	.word	0xffffffff


	//   ....[53]....
        /*0c98*/ 	.word	0xffffffff


	//   ....[54]....
        /*0c9c*/ 	.word	0xffffffff


	//   ....[55]....
        /*0ca0*/ 	.word	0xffffffff


	//   ....[56]....
        /*0ca4*/ 	.word	0xffffffff


	//   ....[57]....
        /*0ca8*/ 	.word	0xffffffff


	//   ....[58]....
        /*0cac*/ 	.word	0xffffffff


	//   ....[59]....
        /*0cb0*/ 	.word	0xffffffff


	//   ....[60]....
        /*0cb4*/ 	.word	0xffffffff


	//   ....[61]....
        /*0cb8*/ 	.word	0xffffffff


	//   ....[62]....
        /*0cbc*/ 	.word	0xffffffff


	//   ....[63]....
        /*0cc0*/ 	.word	0xffffffff


	//   ....[64]....
        /*0cc4*/ 	.word	0xffffffff


	//   ....[65]....
        /*0cc8*/ 	.word	0xffffffff


	//   ....[66]....
        /*0ccc*/ 	.word	0xffffffff


	//   ....[67]....
        /*0cd0*/ 	.word	0xffffffff


	//   ....[68]....
        /*0cd4*/ 	.word	0xffffffff


	//   ....[69]....
        /*0cd8*/ 	.word	0xffffffff


	//   ....[70]....
        /*0cdc*/ 	.word	0xffffffff


	//   ....[71]....
        /*0ce0*/ 	.word	0xffffffff


	//   ....[72]....
        /*0ce4*/ 	.word	0xffffffff


	//   ....[73]....
        /*0ce8*/ 	.word	0xffffffff


	//   ....[74]....
        /*0cec*/ 	.word	0xffffffff


	//   ....[75]....
        /*0cf0*/ 	.word	0xffffffff


	//   ....[76]....
        /*0cf4*/ 	.word	0xffffffff


	//   ....[77]....
        /*0cf8*/ 	.word	0xffffffff


	//   ....[78]....
        /*0cfc*/ 	.word	0xffffffff


	//   ....[79]....
        /*0d00*/ 	.word	0xffffffff


	//   ....[80]....
        /*0d04*/ 	.word	0xffffffff


	//   ....[81]....
        /*0d08*/ 	.word	0xffffffff


	//   ....[82]....
        /*0d0c*/ 	.word	0xffffffff


	//   ....[83]....
        /*0d10*/ 	.word	0xffffffff


	//   ....[84]....
        /*0d14*/ 	.word	0xffffffff


	//   ....[85]....
        /*0d18*/ 	.word	0xffffffff


	//   ....[86]....
        /*0d1c*/ 	.word	0xffffffff


	//   ....[87]....
        /*0d20*/ 	.word	0xffffffff


	//   ....[88]....
        /*0d24*/ 	.word	0xffffffff


	//   ....[89]....
        /*0d28*/ 	.word	0xffffffff


	//   ....[90]....
        /*0d2c*/ 	.word	0xffffffff


	//   ....[91]....
        /*0d30*/ 	.word	0xffffffff


	//   ....[92]....
        /*0d34*/ 	.word	0xffffffff


	//   ....[93]....
        /*0d38*/ 	.word	0xffffffff


	//   ....[94]....
        /*0d3c*/ 	.word	0xffffffff


	//   ....[95]....
        /*0d40*/ 	.word	0xffffffff


	//   ....[96]....
        /*0d44*/ 	.word	0xffffffff


	//   ....[97]....
        /*0d48*/ 	.word	0xffffffff


	//   ....[98]....
        /*0d4c*/ 	.word	0xffffffff


	//   ....[99]....
        /*0d50*/ 	.word	0xffffffff


	//   ....[100]....
        /*0d54*/ 	.word	0xffffffff


	//   ....[101]....
        /*0d58*/ 	.word	0xffffffff


	//   ....[102]....
        /*0d5c*/ 	.word	0xffffffff


	//   ....[103]....
        /*0d60*/ 	.word	0xffffffff


	//   ....[104]....
        /*0d64*/ 	.word	0xffffffff


	//   ....[105]....
        /*0d68*/ 	.word	0xffffffff


	//   ....[106]....
        /*0d6c*/ 	.word	0xffffffff


	//   ....[107]....
        /*0d70*/ 	.word	0xffffffff


	//   ....[108]....
        /*0d74*/ 	.word	0xffffffff


	//   ....[109]....
        /*0d78*/ 	.word	0xffffffff


	//   ....[110]....
        /*0d7c*/ 	.word	0xffffffff


	//   ....[111]....
        /*0d80*/ 	.word	0xffffffff


	//   ....[112]....
        /*0d84*/ 	.word	0xffffffff


	//   ....[113]....
        /*0d88*/ 	.word	0xffffffff


	//   ....[114]....
        /*0d8c*/ 	.word	0xffffffff


	//   ....[115]....
        /*0d90*/ 	.word	0xffffffff


	//   ....[116]....
        /*0d94*/ 	.word	0xffffffff


	//   ....[117]....
        /*0d98*/ 	.word	0xffffffff


	//   ....[118]....
        /*0d9c*/ 	.word	0xffffffff


	//   ....[119]....
        /*0da0*/ 	.word	0xffffffff


	//   ....[120]....
        /*0da4*/ 	.word	0xffffffff


	//   ....[121]....
        /*0da8*/ 	.word	0xffffffff


	//   ....[122]....
        /*0dac*/ 	.word	0xffffffff


	//   ....[123]....
        /*0db0*/ 	.word	0xffffffff


	//   ....[124]....
        /*0db4*/ 	.word	0xffffffff


	//   ....[125]....
        /*0db8*/ 	.word	0xffffffff


	//   ....[126]....
        /*0dbc*/ 	.word	0xffffffff


	//   ....[127]....
        /*0dc0*/ 	.word	0xffffffff


	//   ....[128]....
        /*0dc4*/ 	.word	0xffffffff


	//   ....[129]....
        /*0dc8*/ 	.word	0xffffffff


	//   ....[130]....
        /*0dcc*/ 	.word	0xffffffff


	//   ....[131]....
        /*0dd0*/ 	.word	0xffffffff


	//   ....[132]....
        /*0dd4*/ 	.word	0xffffffff


	//   ....[133]....
        /*0dd8*/ 	.word	0xffffffff


	//   ....[134]....
        /*0ddc*/ 	.word	0xffffffff


	//   ....[135]....
        /*0de0*/ 	.word	0xffffffff


	//   ....[136]....
        /*0de4*/ 	.word	0xffffffff


	//   ....[137]....
        /*0de8*/ 	.word	0xffffffff


	//   ....[138]....
        /*0dec*/ 	.word	0xffffffff


	//   ....[139]....
        /*0df0*/ 	.word	0xffffffff


	//   ....[140]....
        /*0df4*/ 	.word	0xffffffff


	//   ....[141]....
        /*0df8*/ 	.word	0xffffffff


	//   ....[142]....
        /*0dfc*/ 	.word	0xffffffff


	//   ....[143]....
        /*0e00*/ 	.word	0xffffffff


	//   ....[144]....
        /*0e04*/ 	.word	0xffffffff


	//   ....[145]....
        /*0e08*/ 	.word	0xffffffff


	//   ....[146]....
        /*0e0c*/ 	.word	0xffffffff


	//   ....[147]....
        /*0e10*/ 	.word	0xffffffff


	//   ....[148]....
        /*0e14*/ 	.word	0xffffffff


	//   ....[149]....
        /*0e18*/ 	.word	0xffffffff


	//   ....[150]....
        /*0e1c*/ 	.word	0xffffffff


	//   ....[151]....
        /*0e20*/ 	.word	0xffffffff


	//   ....[152]....
        /*0e24*/ 	.word	0xffffffff


	//   ....[153]....
        /*0e28*/ 	.word	0xffffffff


	//   ....[154]....
        /*0e2c*/ 	.word	0xffffffff


	//   ....[155]....
        /*0e30*/ 	.word	0xffffffff


	//   ....[156]....
        /*0e34*/ 	.word	0xffffffff


	//   ....[157]....
        /*0e38*/ 	.word	0xffffffff


	//   ....[158]....
        /*0e3c*/ 	.word	0xffffffff


	//   ....[159]....
        /*0e40*/ 	.word	0xffffffff


	//   ....[160]....
        /*0e44*/ 	.word	0xffffffff


	//   ....[161]....
        /*0e48*/ 	.word	0xffffffff


	//   ....[162]....
        /*0e4c*/ 	.word	0xffffffff


	//   ....[163]....
        /*0e50*/ 	.word	0xffffffff


	//   ....[164]....
        /*0e54*/ 	.word	0xffffffff


	//   ....[165]....
        /*0e58*/ 	.word	0xffffffff


	//   ....[166]....
        /*0e5c*/ 	.word	0xffffffff


	//   ....[167]....
        /*0e60*/ 	.word	0xffffffff


	//   ....[168]....
        /*0e64*/ 	.word	0xffffffff


	//   ....[169]....
        /*0e68*/ 	.word	0xffffffff


	//   ....[170]....
        /*0e6c*/ 	.word	0xffffffff


	//   ....[171]....
        /*0e70*/ 	.word	0xffffffff


	//   ....[172]....
        /*0e74*/ 	.word	0xffffffff


	//   ....[173]....
        /*0e78*/ 	.word	0xffffffff


	//   ....[174]....
        /*0e7c*/ 	.word	0xffffffff


	//   ....[175]....
        /*0e80*/ 	.word	0xffffffff


	//   ....[176]....
        /*0e84*/ 	.word	0xffffffff


	//   ....[177]....
        /*0e88*/ 	.word	0xffffffff


	//   ....[178]....
        /*0e8c*/ 	.word	0xffffffff


	//   ....[179]....
        /*0e90*/ 	.word	0xffffffff


	//   ....[180]....
        /*0e94*/ 	.word	0xffffffff


	//   ....[181]....
        /*0e98*/ 	.word	0xffffffff


	//   ....[182]....
        /*0e9c*/ 	.word	0xffffffff


	//   ....[183]....
        /*0ea0*/ 	.word	0xffffffff


	//   ....[184]....
        /*0ea4*/ 	.word	0xffffffff


	//   ....[185]....
        /*0ea8*/ 	.word	0xffffffff


	//   ....[186]....
        /*0eac*/ 	.word	0xffffffff


	//   ....[187]....
        /*0eb0*/ 	.word	0xffffffff


	//   ....[188]....
        /*0eb4*/ 	.word	0xffffffff


	//   ....[189]....
        /*0eb8*/ 	.word	0xffffffff


	//   ....[190]....
        /*0ebc*/ 	.word	0xffffffff


	//   ....[191]....
        /*0ec0*/ 	.word	0xffffffff


	//   ....[192]....
        /*0ec4*/ 	.word	0xffffffff


	//   ....[193]....
        /*0ec8*/ 	.word	0xffffffff


	//   ....[194]....
        /*0ecc*/ 	.word	0xffffffff


	//   ....[195]....
        /*0ed0*/ 	.word	0xffffffff


	//   ....[196]....
        /*0ed4*/ 	.word	0xffffffff


	//   ....[197]....
        /*0ed8*/ 	.word	0xffffffff


	//   ....[198]....
        /*0edc*/ 	.word	0xffffffff


	//   ....[199]....
        /*0ee0*/ 	.word	0xffffffff


	//   ....[200]....
        /*0ee4*/ 	.word	0xffffffff


	//   ....[201]....
        /*0ee8*/ 	.word	0xffffffff


	//   ....[202]....
        /*0eec*/ 	.word	0xffffffff


	//   ....[203]....
        /*0ef0*/ 	.word	0xffffffff


	//   ....[204]....
        /*0ef4*/ 	.word	0xffffffff


	//   ....[205]....
        /*0ef8*/ 	.word	0xffffffff


	//   ....[206]....
        /*0efc*/ 	.word	0xffffffff


	//   ....[207]....
        /*0f00*/ 	.word	0xffffffff


	//   ....[208]....
        /*0f04*/ 	.word	0xffffffff


	//   ....[209]....
        /*0f08*/ 	.word	0xffffffff


	//   ....[210]....
        /*0f0c*/ 	.word	0xffffffff


	//   ....[211]....
        /*0f10*/ 	.word	0xffffffff


	//   ....[212]....
        /*0f14*/ 	.word	0xffffffff


	//   ....[213]....
        /*0f18*/ 	.word	0xffffffff


	//   ....[214]....
        /*0f1c*/ 	.word	0xffffffff


	//   ....[215]....
        /*0f20*/ 	.word	0xffffffff


	//   ....[216]....
        /*0f24*/ 	.word	0xffffffff


	//   ....[217]....
        /*0f28*/ 	.word	0xffffffff


	//   ....[218]....
        /*0f2c*/ 	.word	0xffffffff


	//   ....[219]....
        /*0f30*/ 	.word	0xffffffff


	//   ....[220]....
        /*0f34*/ 	.word	0xffffffff


	//   ....[221]....
        /*0f38*/ 	.word	0xffffffff


	//   ....[222]....
        /*0f3c*/ 	.word	0xffffffff


	//   ....[223]....
        /*0f40*/ 	.word	0xffffffff


	//   ....[224]....
        /*0f44*/ 	.word	0xffffffff


	//   ....[225]....
        /*0f48*/ 	.word	0xffffffff


	//   ....[226]....
        /*0f4c*/ 	.word	0xffffffff


	//   ....[227]....
        /*0f50*/ 	.word	0xffffffff


	//   ....[228]....
        /*0f54*/ 	.word	0xffffffff


	//   ....[229]....
        /*0f58*/ 	.word	0xffffffff


	//   ....[230]....
        /*0f5c*/ 	.word	0xffffffff


	//   ....[231]....
        /*0f60*/ 	.word	0xffffffff


	//   ....[232]....
        /*0f64*/ 	.word	0xffffffff


	//   ....[233]....
        /*0f68*/ 	.word	0xffffffff


	//   ....[234]....
        /*0f6c*/ 	.word	0xffffffff


	//   ....[235]....
        /*0f70*/ 	.word	0xffffffff


	//   ....[236]....
        /*0f74*/ 	.word	0xffffffff


	//   ....[237]....
        /*0f78*/ 	.word	0xffffffff


	//   ....[238]....
        /*0f7c*/ 	.word	0xffffffff


	//   ....[239]....
        /*0f80*/ 	.word	0xffffffff


	//   ....[240]....
        /*0f84*/ 	.word	0xffffffff


	//   ....[241]....
        /*0f88*/ 	.word	0xffffffff


	//   ....[242]....
        /*0f8c*/ 	.word	0xffffffff


	//   ....[243]....
        /*0f90*/ 	.word	0xffffffff


	//   ....[244]....
        /*0f94*/ 	.word	0xffffffff


	//   ....[245]....
        /*0f98*/ 	.word	0xffffffff


	//   ....[246]....
        /*0f9c*/ 	.word	0xffffffff


	//   ....[247]....
        /*0fa0*/ 	.word	0xffffffff


	//   ....[248]....
        /*0fa4*/ 	.word	0xffffffff


	//   ....[249]....
        /*0fa8*/ 	.word	0xffffffff


	//   ....[250]....
        /*0fac*/ 	.word	0xffffffff


	//   ....[251]....
        /*0fb0*/ 	.word	0xffffffff


	//   ....[252]....
        /*0fb4*/ 	.word	0xffffffff


	//   ....[253]....
        /*0fb8*/ 	.word	0xffffffff


	//   ....[254]....
        /*0fbc*/ 	.word	0xffffffff


	//   ....[255]....
        /*0fc0*/ 	.word	0xffffffff


	//   ....[0]....
        /*0fc4*/ 	.word	0xffffffff


	//   ....[1]....
        /*0fc8*/ 	.word	0x0500000f


	//   ....[2]....
        /*0fcc*/ 	.word	0x0500000f


	//   ....[3]....
        /*0fd0*/ 	.word	0x0500000f


	//   ....[4]....
        /*0fd4*/ 	.word	0x0500000f


	//   ....[5]....
        /*0fd8*/ 	.word	0x0500000f


	//   ....[6]....
        /*0fdc*/ 	.word	0x0500000f


	//   ....[7]....
        /*0fe0*/ 	.word	0x0500000f


	//   ....[8]....
        /*0fe4*/ 	.word	0x0500000f


	//   ....[9]....
        /*0fe8*/ 	.word	0x0500000f


	//   ....[10]....
        /*0fec*/ 	.word	0x0500000f


	//   ....[11]....
        /*0ff0*/ 	.word	0x0500000f


	//   ....[12]....
        /*0ff4*/ 	.word	0x0500000f


	//   ....[13]....
        /*0ff8*/ 	.word	0x0500000f


	//   ....[14]....
        /*0ffc*/ 	.word	0x0500000f


	//   ....[15]....
        /*1000*/ 	.word	0x0500000f


	//   ....[16]....
        /*1004*/ 	.word	0x0500000f


	//   ....[17]....
        /*1008*/ 	.word	0x0500000f


	//   ....[18]....
        /*100c*/ 	.word	0x0500000f


	//   ....[19]....
        /*1010*/ 	.word	0x0500000f


	//   ....[20]....
        /*1014*/ 	.word	0x0500000f


	//   ....[21]....
        /*1018*/ 	.word	0x0500000f


	//   ....[22]....
        /*101c*/ 	.word	0x0500000f


	//   ....[23]....
        /*1020*/ 	.word	0x0500000f


	//   ....[24]....
        /*1024*/ 	.word	0x0500000f


	//   ....[25]....
        /*1028*/ 	.word	0x0500000f


	//   ....[26]....
        /*102c*/ 	.word	0x0500000f


	//   ....[27]....
        /*1030*/ 	.word	0x0500000f


	//   ....[28]....
        /*1034*/ 	.word	0x0500000f


	//   ....[29]....
        /*1038*/ 	.word	0x0500000f


	//   ....[30]....
        /*103c*/ 	.word	0x0500000f


	//   ....[31]....
        /*1040*/ 	.word	0x0500000f


	//   ....[32]....
        /*1044*/ 	.word	0x0500000f


	//   ....[33]....
        /*1048*/ 	.word	0x0500000f


	//   ....[34]....
        /*104c*/ 	.word	0x0500000f


	//   ....[35]....
        /*1050*/ 	.word	0x0500000f


	//   ....[36]....
        /*1054*/ 	.word	0x0500000f


	//   ....[37]....
        /*1058*/ 	.word	0x0500000f


	//   ....[38]....
        /*105c*/ 	.word	0x0500000f


	//   ....[39]....
        /*1060*/ 	.word	0x0500000f


	//   ....[40]....
        /*1064*/ 	.word	0x0500000f


	//   ....[41]....
        /*1068*/ 	.word	0x0500000f


	//   ....[42]....
        /*106c*/ 	.word	0x0500000f


	//   ....[43]....
        /*1070*/ 	.word	0x0500000f


	//   ....[44]....
        /*1074*/ 	.word	0x0500000f


	//   ....[45]....
        /*1078*/ 	.word	0x0500000f


	//   ....[46]....
        /*107c*/ 	.word	0x0500000f


	//   ....[47]....
        /*1080*/ 	.word	0x0500000f


	//   ....[48]....
        /*1084*/ 	.word	0x0500000f


	//   ....[49]....
        /*1088*/ 	.word	0x0500000f


	//   ....[50]....
        /*108c*/ 	.word	0x0500000f


	//   ....[51]....
        /*1090*/ 	.word	0x0500000f


	//   ....[52]....
        /*1094*/ 	.word	0x0500000f


	//   ....[53]....
        /*1098*/ 	.word	0x0500000f


	//   ....[54]....
        /*109c*/ 	.word	0x0500000f


	//   ....[55]....
        /*10a0*/ 	.word	0x0500000f


	//   ....[56]....
        /*10a4*/ 	.word	0x0500000f


	//   ....[57]....
        /*10a8*/ 	.word	0x0500000f


	//   ....[58]....
        /*10ac*/ 	.word	0x0500000f


	//   ....[59]....
        /*10b0*/ 	.word	0x0500000f


	//   ....[60]....
        /*10b4*/ 	.word	0x0500000f


	//   ....[61]....
        /*10b8*/ 	.word	0x0500000f


	//   ....[62]....
        /*10bc*/ 	.word	0x0500000f


	//   ....[63]....
        /*10c0*/ 	.word	0x0500000f


	//   ....[64]....
        /*10c4*/ 	.word	0x0500000f


	//   ....[65]....
        /*10c8*/ 	.word	0x0500000f


	//   ....[66]....
        /*10cc*/ 	.word	0x0500000f


	//   ....[67]....
        /*10d0*/ 	.word	0x0500000f


	//   ....[68]....
        /*10d4*/ 	.word	0x0500000f


	//   ....[69]....
        /*10d8*/ 	.word	0x0500000f


	//   ....[70]....
        /*10dc*/ 	.word	0x0500000f


	//   ....[71]....
        /*10e0*/ 	.word	0x0500000f


	//   ....[72]....
        /*10e4*/ 	.word	0x0500000f


	//   ....[73]....
        /*10e8*/ 	.word	0x0500000f


	//   ....[74]....
        /*10ec*/ 	.word	0x0500000f


	//   ....[75]....
        /*10f0*/ 	.word	0x0500000f


	//   ....[76]....
        /*10f4*/ 	.word	0x0500000f


	//   ....[77]....
        /*10f8*/ 	.word	0x0500000f


	//   ....[78]....
        /*10fc*/ 	.word	0x0500000f


	//   ....[79]....
        /*1100*/ 	.word	0x0500000f


	//   ....[80]....
        /*1104*/ 	.word	0x0500000f


	//   ....[81]....
        /*1108*/ 	.word	0x0500000f


	//   ....[82]....
        /*110c*/ 	.word	0x0500000f


	//   ....[83]....
        /*1110*/ 	.word	0x0500000f


	//   ....[84]....
        /*1114*/ 	.word	0x0500000f


	//   ....[85]....
        /*1118*/ 	.word	0x0500000f


	//   ....[86]....
        /*111c*/ 	.word	0x0500000f


	//   ....[87]....
        /*1120*/ 	.word	0x0500000f


	//   ....[88]....
        /*1124*/ 	.word	0x0500000f


	//   ....[89]....
        /*1128*/ 	.word	0x0500000f


	//   ....[90]....
        /*112c*/ 	.word	0x0500000f


	//   ....[91]....
        /*1130*/ 	.word	0x0500000f


	//   ....[92]....
        /*1134*/ 	.word	0x0500000f


	//   ....[93]....
        /*1138*/ 	.word	0x0500000f


	//   ....[94]....
        /*113c*/ 	.word	0x0500000f


	//   ....[95]....
        /*1140*/ 	.word	0x0500000f


	//   ....[96]....
        /*1144*/ 	.word	0x0500000f


	//   ....[97]....
        /*1148*/ 	.word	0x0500000f


	//   ....[98]....
        /*114c*/ 	.word	0x0500000f


	//   ....[99]....
        /*1150*/ 	.word	0x0500000f


	//   ....[100]....
        /*1154*/ 	.word	0x0500000f


	//   ....[101]....
        /*1158*/ 	.word	0x0500000f


	//   ....[102]....
        /*115c*/ 	.word	0x0500000f


	//   ....[103]....
        /*1160*/ 	.word	0x0500000f


	//   ....[104]....
        /*1164*/ 	.word	0x0500000f


	//   ....[105]....
        /*1168*/ 	.word	0x0500000f


	//   ....[106]....
        /*116c*/ 	.word	0x0500000f


	//   ....[107]....
        /*1170*/ 	.word	0x0500000f


	//   ....[108]....
        /*1174*/ 	.word	0x0500000f


	//   ....[109]....
        /*1178*/ 	.word	0x0500000f


	//   ....[110]....
        /*117c*/ 	.word	0x0500000f


	//   ....[111]....
        /*1180*/ 	.word	0x0500000f


	//   ....[112]....
        /*1184*/ 	.word	0x0500000f


	//   ....[113]....
        /*1188*/ 	.word	0x0500000f


	//   ....[114]....
        /*118c*/ 	.word	0x0500000f


	//   ....[115]....
        /*1190*/ 	.word	0x0500000f


	//   ....[116]....
        /*1194*/ 	.word	0x0500000f


	//   ....[117]....
        /*1198*/ 	.word	0x0500000f


	//   ....[118]....
        /*119c*/ 	.word	0x0500000f


	//   ....[119]....
        /*11a0*/ 	.word	0x0500000f


	//   ....[120]....
        /*11a4*/ 	.word	0x0500000f


	//   ....[121]....
        /*11a8*/ 	.word	0x0500000f


	//   ....[122]....
        /*11ac*/ 	.word	0x0500000f


	//   ....[123]....
        /*11b0*/ 	.word	0x0500000f


	//   ....[124]....
        /*11b4*/ 	.word	0x0500000f


	//   ....[125]....
        /*11b8*/ 	.word	0x0500000f


	//   ....[126]....
        /*11bc*/ 	.word	0x0500000f


	//   ....[127]....
        /*11c0*/ 	.word	0x0500000f


	//   ....[128]....
        /*11c4*/ 	.word	0x0500000f


	//   ....[129]....
        /*11c8*/ 	.word	0x0500000f


	//   ....[130]....
        /*11cc*/ 	.word	0x0500000f


	//   ....[131]....
        /*11d0*/ 	.word	0x0500000f


	//   ....[132]....
        /*11d4*/ 	.word	0x0500000f


	//   ....[133]....
        /*11d8*/ 	.word	0x0500000f


	//   ....[134]....
        /*11dc*/ 	.word	0x0500000f


	//   ....[135]....
        /*11e0*/ 	.word	0x0500000f


	//   ....[136]....
        /*11e4*/ 	.word	0x0500000f


	//   ....[137]....
        /*11e8*/ 	.word	0x0500000f


	//   ....[138]....
        /*11ec*/ 	.word	0x0500000f


	//   ....[139]....
        /*11f0*/ 	.word	0x0500000f


	//   ....[140]....
        /*11f4*/ 	.word	0x0500000f


	//   ....[141]....
        /*11f8*/ 	.word	0x0500000f


	//   ....[142]....
        /*11fc*/ 	.word	0x0500000f


	//   ....[143]....
        /*1200*/ 	.word	0x0500000f


	//   ....[144]....
        /*1204*/ 	.word	0x0500000f


	//   ....[145]....
        /*1208*/ 	.word	0x0500000f


	//   ....[146]....
        /*120c*/ 	.word	0x0500000f


	//   ....[147]....
        /*1210*/ 	.word	0x0500000f


	//   ....[148]....
        /*1214*/ 	.word	0x0500000f


	//   ....[149]....
        /*1218*/ 	.word	0x0500000f


	//   ....[150]....
        /*121c*/ 	.word	0x0500000f


	//   ....[151]....
        /*1220*/ 	.word	0x0500000f


	//   ....[152]....
        /*1224*/ 	.word	0x0500000f


	//   ....[153]....
        /*1228*/ 	.word	0x0500000f


	//   ....[154]....
        /*122c*/ 	.word	0x0500000f


	//   ....[155]....
        /*1230*/ 	.word	0x0500000f


	//   ....[156]....
        /*1234*/ 	.word	0x0500000f


	//   ....[157]....
        /*1238*/ 	.word	0x0500000f


	//   ....[158]....
        /*123c*/ 	.word	0x0500000f


	//   ....[159]....
        /*1240*/ 	.word	0x0500000f


	//   ....[160]....
        /*1244*/ 	.word	0x0500000f


	//   ....[161]....
        /*1248*/ 	.word	0x0500000f


	//   ....[162]....
        /*124c*/ 	.word	0x0500000f


	//   ....[163]....
        /*1250*/ 	.word	0x0500000f


	//   ....[164]....
        /*1254*/ 	.word	0x0500000f


	//   ....[165]....
        /*1258*/ 	.word	0x0500000f


	//   ....[166]....
        /*125c*/ 	.word	0x0500000f


	//   ....[167]....
        /*1260*/ 	.word	0x0500000f


	//   ....[168]....
        /*1264*/ 	.word	0x0500000f


	//   ....[169]....
        /*1268*/ 	.word	0x0500000f


	//   ....[170]....
        /*126c*/ 	.word	0x0500000f


	//   ....[171]....
        /*1270*/ 	.word	0x0500000f


	//   ....[172]....
        /*1274*/ 	.word	0x0500000f


	//   ....[173]....
        /*1278*/ 	.word	0x0500000f


	//   ....[174]....
        /*127c*/ 	.word	0x0500000f


	//   ....[175]....
        /*1280*/ 	.word	0x0500000f


	//   ....[176]....
        /*1284*/ 	.word	0x0500000f


	//   ....[177]....
        /*1288*/ 	.word	0x0500000f


	//   ....[178]....
        /*128c*/ 	.word	0x0500000f


	//   ....[179]....
        /*1290*/ 	.word	0x0500000f


	//   ....[180]....
        /*1294*/ 	.word	0x0500000f


	//   ....[181]....
        /*1298*/ 	.word	0x0500000f


	//   ....[182]....
        /*129c*/ 	.word	0x0500000f


	//   ....[183]....
        /*12a0*/ 	.word	0x0500000f


	//   ....[184]....
        /*12a4*/ 	.word	0x0500000f


	//   ....[185]....
        /*12a8*/ 	.word	0x0500000f


	//   ....[186]....
        /*12ac*/ 	.word	0x0500000f


	//   ....[187]....
        /*12b0*/ 	.word	0x0500000f


	//   ....[188]....
        /*12b4*/ 	.word	0x0500000f


	//   ....[189]....
        /*12b8*/ 	.word	0x0500000f


	//   ....[190]....
        /*12bc*/ 	.word	0x0500000f


	//   ....[191]....
        /*12c0*/ 	.word	0x0500000f


	//   ....[192]....
        /*12c4*/ 	.word	0x0500000f


	//   ....[193]....
        /*12c8*/ 	.word	0x0500000f


	//   ....[194]....
        /*12cc*/ 	.word	0x0500000f


	//   ....[195]....
        /*12d0*/ 	.word	0x0500000f


	//   ....[196]....
        /*12d4*/ 	.word	0x0500000f


	//   ....[197]....
        /*12d8*/ 	.word	0x0500000f


	//   ....[198]....
        /*12dc*/ 	.word	0x0500000f


	//   ....[199]....
        /*12e0*/ 	.word	0x0500000f


	//   ....[200]....
        /*12e4*/ 	.word	0x0500000f


	//   ....[201]....
        /*12e8*/ 	.word	0x0500000f


	//   ....[202]....
        /*12ec*/ 	.word	0x0500000f


	//   ....[203]....
        /*12f0*/ 	.word	0x0500000f


	//   ....[204]....
        /*12f4*/ 	.word	0x0500000f


	//   ....[205]....
        /*12f8*/ 	.word	0x0500000f


	//   ....[206]....
        /*12fc*/ 	.word	0x0500000f


	//----- nvinfo : EIATTR_COOP_GROUP_INSTR_OFFSETS
	.align		4
.L_836:
        /*1300*/ 	.byte	0x04, 0x28
        /*1302*/ 	.short	(.L_838 - .L_837)


	//   ....[0]....
.L_837:
        /*1304*/ 	.word	0x00000070


	//   ....[1]....
        /*1308*/ 	.word	0x00000140


	//   ....[2]....
        /*130c*/ 	.word	0x00000190


	//   ....[3]....
        /*1310*/ 	.word	0x000003c0


	//   ....[4]....
        /*1314*/ 	.word	0x00000520


	//   ....[5]....
        /*1318*/ 	.word	0x00000640


	//   ....[6]....
        /*131c*/ 	.word	0x000007a0


	//   ....[7]....
        /*1320*/ 	.word	0x00003fa0


	//   ....[8]....
        /*1324*/ 	.word	0x00003fb0


	//   ....[9]....
        /*1328*/ 	.word	0x00006e30


	//   ....[10]....
        /*132c*/ 	.word	0x00006e40


	//   ....[11]....
        /*1330*/ 	.word	0x0000a490


	//   ....[12]....
        /*1334*/ 	.word	0x0000a4a0


	//   ....[13]....
        /*1338*/ 	.word	0x0000d5c0


	//   ....[14]....
        /*133c*/ 	.word	0x0000d5d0


	//   ....[15]....
        /*1340*/ 	.word	0x000107e0


	//   ....[16]....
        /*1344*/ 	.word	0x000107f0


	//   ....[17]....
        /*1348*/ 	.word	0x00010a90


	//   ....[18]....
        /*134c*/ 	.word	0x00010aa0


	//   ....[19]....
        /*1350*/ 	.word	0x00011020


	//   ....[20]....
        /*1354*/ 	.word	0x00011040


	//   ....[21]....
        /*1358*/ 	.word	0x00011280


	//   ....[22]....
        /*135c*/ 	.word	0x000112a0


	//   ....[23]....
        /*1360*/ 	.word	0x00011e00


	//   ....[24]....
        /*1364*/ 	.word	0x00012770


	//   ....[25]....
        /*1368*/ 	.word	0x00012780


	//   ....[26]....
        /*136c*/ 	.word	0x00012790


	//   ....[27]....
        /*1370*/ 	.word	0x000127a0


	//   ....[28]....
        /*1374*/ 	.word	0x00015ef0


	//   ....[29]....
        /*1378*/ 	.word	0x00015f00


	//   ....[30]....
        /*137c*/ 	.word	0x00015f10


	//   ....[31]....
        /*1380*/ 	.word	0x00015f20


	//   ....[32]....
        /*1384*/ 	.word	0x0001ab30


	//   ....[33]....
        /*1388*/ 	.word	0x0001b800


	//   ....[34]....
        /*138c*/ 	.word	0x0001b810


	//   ....[35]....
        /*1390*/ 	.word	0x0001b830


	//   ....[36]....
        /*1394*/ 	.word	0x0001c290


	//   ....[37]....
        /*1398*/ 	.word	0x0001c2c0


	//   ....[38]....
        /*139c*/ 	.word	0x0001f4c0


	//   ....[39]....
        /*13a0*/ 	.word	0x0001fbb0


	//   ....[40]....
        /*13a4*/ 	.word	0x000206e0


	//   ....[41]....
        /*13a8*/ 	.word	0x00020700


	//   ....[42]....
        /*13ac*/ 	.word	0x00020d80


	//   ....[43]....
        /*13b0*/ 	.word	0x00020db0


	//   ....[44]....
        /*13b4*/ 	.word	0x00024600


	//   ....[45]....
        /*13b8*/ 	.word	0x00024660


	//   ....[46]....
        /*13bc*/ 	.word	0x00024b50


	//   ....[47]....
        /*13c0*/ 	.word	0x00024b70


	//   ....[48]....
        /*13c4*/ 	.word	0x00026970


	//   ....[49]....
        /*13c8*/ 	.word	0x000269d0


	//   ....[50]....
        /*13cc*/ 	.word	0x000269f0


	//   ....[51]....
        /*13d0*/ 	.word	0x00026a10


	//   ....[52]....
        /*13d4*/ 	.word	0x000279b0


	//   ....[53]....
        /*13d8*/ 	.word	0x000279e0


	//   ....[54]....
        /*13dc*/ 	.word	0x00027a10


	//   ....[55]....
        /*13e0*/ 	.word	0x00027a40


	//   ....[56]....
        /*13e4*/ 	.word	0x00027a80


	//   ....[57]....
        /*13e8*/ 	.word	0x00027ab0


	//   ....[58]....
        /*13ec*/ 	.word	0x00027ae0


	//   ....[59]....
        /*13f0*/ 	.word	0x00027b10


	//   ....[60]....
        /*13f4*/ 	.word	0x00027b40


	//   ....[61]....
        /*13f8*/ 	.word	0x00027b70


	//   ....[62]....
        /*13fc*/ 	.word	0x00027ba0


	//   ....[63]....
        /*1400*/ 	.word	0x00027be0


	//   ....[64]....
        /*1404*/ 	.word	0x00027c10


	//   ....[65]....
        /*1408*/ 	.word	0x00027c40


	//   ....[66]....
        /*140c*/ 	.word	0x00027c70


	//   ....[67]....
        /*1410*/ 	.word	0x00027ca0


	//   ....[68]....
        /*1414*/ 	.word	0x00027cd0


	//   ....[69]....
        /*1418*/ 	.word	0x00027d00


	//   ....[70]....
        /*141c*/ 	.word	0x00027d30


	//   ....[71]....
        /*1420*/ 	.word	0x00027d60


	//   ....[72]....
        /*1424*/ 	.word	0x00027d90


	//   ....[73]....
        /*1428*/ 	.word	0x00027dc0


	//   ....[74]....
        /*142c*/ 	.word	0x00027df0


	//   ....[75]....
        /*1430*/ 	.word	0x00027e20


	//   ....[76]....
        /*1434*/ 	.word	0x00027e50


	//   ....[77]....
        /*1438*/ 	.word	0x00027e80


	//   ....[78]....
        /*143c*/ 	.word	0x00027eb0


	//   ....[79]....
        /*1440*/ 	.word	0x00027ee0


	//   ....[80]....
        /*1444*/ 	.word	0x00027f10


	//   ....[81]....
        /*1448*/ 	.word	0x00027f40


	//   ....[82]....
        /*144c*/ 	.word	0x00027f70


	//   ....[83]....
        /*1450*/ 	.word	0x00027fa0


	//   ....[84]....
        /*1454*/ 	.word	0x00027fd0


	//   ....[85]....
        /*1458*/ 	.word	0x00028000


	//   ....[86]....
        /*145c*/ 	.word	0x00028030


	//   ....[87]....
        /*1460*/ 	.word	0x00028060


	//   ....[88]....
        /*1464*/ 	.word	0x00028090


	//   ....[89]....
        /*1468*/ 	.word	0x000280c0


	//   ....[90]....
        /*146c*/ 	.word	0x000280f0


	//   ....[91]....
        /*1470*/ 	.word	0x00028120


	//   ....[92]....
        /*1474*/ 	.word	0x00028150


	//   ....[93]....
        /*1478*/ 	.word	0x00028180


	//   ....[94]....
        /*147c*/ 	.word	0x000281b0


	//   ....[95]....
        /*1480*/ 	.word	0x000281e0


	//   ....[96]....
        /*1484*/ 	.word	0x00028210


	//   ....[97]....
        /*1488*/ 	.word	0x00028240


	//   ....[98]....
        /*148c*/ 	.word	0x00028270


	//   ....[99]....
        /*1490*/ 	.word	0x000282a0


	//   ....[100]....
        /*1494*/ 	.word	0x000282d0


	//   ....[101]....
        /*1498*/ 	.word	0x00028300


	//   ....[102]....
        /*149c*/ 	.word	0x00028330


	//   ....[103]....
        /*14a0*/ 	.word	0x00028360


	//   ....[104]....
        /*14a4*/ 	.word	0x00028390


	//   ....[105]....
        /*14a8*/ 	.word	0x000283c0


	//   ....[106]....
        /*14ac*/ 	.word	0x000283f0


	//   ....[107]....
        /*14b0*/ 	.word	0x00028420


	//   ....[108]....
        /*14b4*/ 	.word	0x00028450


	//   ....[109]....
        /*14b8*/ 	.word	0x00028480


	//   ....[110]....
        /*14bc*/ 	.word	0x000284b0


	//   ....[111]....
        /*14c0*/ 	.word	0x000284e0


	//   ....[112]....
        /*14c4*/ 	.word	0x00028510


	//   ....[113]....
        /*14c8*/ 	.word	0x00028540


	//   ....[114]....
        /*14cc*/ 	.word	0x00028570


	//   ....[115]....
        /*14d0*/ 	.word	0x000285a0


	//   ....[116]....
        /*14d4*/ 	.word	0x000285d0


	//   ....[117]....
        /*14d8*/ 	.word	0x00028600


	//   ....[118]....
        /*14dc*/ 	.word	0x00028630


	//   ....[119]....
        /*14e0*/ 	.word	0x00028660


	//   ....[120]....
        /*14e4*/ 	.word	0x00028690


	//   ....[121]....
        /*14e8*/ 	.word	0x000286c0


	//   ....[122]....
        /*14ec*/ 	.word	0x000286f0


	//   ....[123]....
        /*14f0*/ 	.word	0x00028700


	//   ....[124]....
        /*14f4*/ 	.word	0x00028710


	//   ....[125]....
        /*14f8*/ 	.word	0x00028720


	//   ....[126]....
        /*14fc*/ 	.word	0x00028730


	//   ....[127]....
        /*1500*/ 	.word	0x00028740


	//   ....[128]....
        /*1504*/ 	.word	0x00028750


	//   ....[129]....
        /*1508*/ 	.word	0x00028760


	//   ....[130]....
        /*150c*/ 	.word	0x00028770


	//   ....[131]....
        /*1510*/ 	.word	0x00028780


	//   ....[132]....
        /*1514*/ 	.word	0x00028790


	//   ....[133]....
        /*1518*/ 	.word	0x000287a0


	//   ....[134]....
        /*151c*/ 	.word	0x000287b0


	//   ....[135]....
        /*1520*/ 	.word	0x000287e0


	//   ....[136]....
        /*1524*/ 	.word	0x00028810


	//   ....[137]....
        /*1528*/ 	.word	0x00028820


	//   ....[138]....
        /*152c*/ 	.word	0x00028850


	//   ....[139]....
        /*1530*/ 	.word	0x00028880


	//   ....[140]....
        /*1534*/ 	.word	0x000288b0


	//   ....[141]....
        /*1538*/ 	.word	0x000288c0


	//   ....[142]....
        /*153c*/ 	.word	0x000288f0


	//   ....[143]....
        /*1540*/ 	.word	0x00028920


	//   ....[144]....
        /*1544*/ 	.word	0x00028950


	//   ....[145]....
        /*1548*/ 	.word	0x00028980


	//   ....[146]....
        /*154c*/ 	.word	0x000289b0


	//   ....[147]....
        /*1550*/ 	.word	0x000289e0


	//   ....[148]....
        /*1554*/ 	.word	0x000293e0


	//   ....[149]....
        /*1558*/ 	.word	0x00029400


	//   ....[150]....
        /*155c*/ 	.word	0x00029410


	//   ....[151]....
        /*1560*/ 	.word	0x00029420


	//   ....[152]....
        /*1564*/ 	.word	0x00029cd0


	//   ....[153]....
        /*1568*/ 	.word	0x00029ce0


	//   ....[154]....
        /*156c*/ 	.word	0x00029e90


	//   ....[155]....
        /*1570*/ 	.word	0x00029ea0


	//   ....[156]....
        /*1574*/ 	.word	0x00029ff0


	//   ....[157]....
        /*1578*/ 	.word	0x0002a000


	//   ....[158]....
        /*157c*/ 	.word	0x0002a150


	//   ....[159]....
        /*1580*/ 	.word	0x0002a160


	//   ....[160]....
        /*1584*/ 	.word	0x0002a550


	//   ....[161]....
        /*1588*/ 	.word	0x0002a560


	//   ....[162]....
        /*158c*/ 	.word	0x0002b210


	//   ....[163]....
        /*1590*/ 	.word	0x0002b220


	//   ....[164]....
        /*1594*/ 	.word	0x0002c9e0


	//   ....[165]....
        /*1598*/ 	.word	0x0002c9f0


	//   ....[166]....
        /*159c*/ 	.word	0x0002cb50


	//   ....[167]....
        /*15a0*/ 	.word	0x0002cb60


	//   ....[168]....
        /*15a4*/ 	.word	0x0002ccb0


	//   ....[169]....
        /*15a8*/ 	.word	0x0002ccc0


	//   ....[170]....
        /*15ac*/ 	.word	0x0002ce10


	//   ....[171]....
        /*15b0*/ 	.word	0x0002ce20


	//   ....[172]....
        /*15b4*/ 	.word	0x0002cfc0


	//   ....[173]....
        /*15b8*/ 	.word	0x0002d1d0


	//   ....[174]....
        /*15bc*/ 	.word	0x0002d200


	//   ....[175]....
        /*15c0*/ 	.word	0x0002d230


	//   ....[176]....
        /*15c4*/ 	.word	0x0002d260


	//   ....[177]....
        /*15c8*/ 	.word	0x0002d290


	//   ....[178]....
        /*15cc*/ 	.word	0x0002d2c0


	//   ....[179]....
        /*15d0*/ 	.word	0x0002d450


	//   ....[180]....
        /*15d4*/ 	.word	0x0002d480


	//   ....[181]....
        /*15d8*/ 	.word	0x0002d4b0


	//   ....[182]....
        /*15dc*/ 	.word	0x0002d4e0


	//   ....[183]....
        /*15e0*/ 	.word	0x0002d510


	//   ....[184]....
        /*15e4*/ 	.word	0x0002d540


	//   ....[185]....
        /*15e8*/ 	.word	0x0002d5d0


	//   ....[186]....
        /*15ec*/ 	.word	0x0002d600


	//   ....[187]....
        /*15f0*/ 	.word	0x0002d610


	//   ....[188]....
        /*15f4*/ 	.word	0x0002d650


	//   ....[189]....
        /*15f8*/ 	.word	0x0002ec40


	//   ....[190]....
        /*15fc*/ 	.word	0x000313e0


	//   ....[191]....
        /*1600*/ 	.word	0x000313f0


	//   ....[192]....
        /*1604*/ 	.word	0x00031570


	//   ....[193]....
        /*1608*/ 	.word	0x00031580


	//   ....[194]....
        /*160c*/ 	.word	0x00031610


	//   ....[195]....
        /*1610*/ 	.word	0x00031620


	//   ....[196]....
        /*1614*/ 	.word	0x00031630


	//   ....[197]....
        /*1618*/ 	.word	0x000316c0


	//   ....[198]....
        /*161c*/ 	.word	0x00031760


	//   ....[199]....
        /*1620*/ 	.word	0x00031770


	//   ....[200]....
        /*1624*/ 	.word	0x00031c20


	//   ....[201]....
        /*1628*/ 	.word	0x00031c40


	//   ....[202]....
        /*162c*/ 	.word	0x00031c70


	//   ....[203]....
        /*1630*/ 	.word	0x00031da0


	//   ....[204]....
        /*1634*/ 	.word	0x00031db0


	//   ....[205]....
        /*1638*/ 	.word	0x00031e40


	//   ....[206]....
        /*163c*/ 	.word	0x00031e50


	//   ....[207]....
        /*1640*/ 	.word	0x00031e60


	//   ....[208]....
        /*1644*/ 	.word	0x00031e70


	//   ....[209]....
        /*1648*/ 	.word	0x00031f50


	//   ....[210]....
        /*164c*/ 	.word	0x00032730


	//   ....[211]....
        /*1650*/ 	.word	0x00032760


	//   ....[212]....
        /*1654*/ 	.word	0x00032790


	//   ....[213]....
        /*1658*/ 	.word	0x00032840


	//   ....[214]....
        /*165c*/ 	.word	0x00032850


	//   ....[215]....
        /*1660*/ 	.word	0x000328f0


	//   ....[216]....
        /*1664*/ 	.word	0x00032900


	//   ....[217]....
        /*1668*/ 	.word	0x00032910


	//   ....[218]....
        /*166c*/ 	.word	0x00033390


	//   ....[219]....
        /*1670*/ 	.word	0x000333a0


	//   ....[220]....
        /*1674*/ 	.word	0x000333b0


	//   ....[221]....
        /*1678*/ 	.word	0x00033410


	//   ....[222]....
        /*167c*/ 	.word	0x00033450


	//   ....[223]....
        /*1680*/ 	.word	0x00033460


	//   ....[224]....
        /*1684*/ 	.word	0x000334c0


	//   ....[225]....
        /*1688*/ 	.word	0x000334f0


	//   ....[226]....
        /*168c*/ 	.word	0x00033530


	//   ....[227]....
        /*1690*/ 	.word	0x00033590


	//   ....[228]....
        /*1694*/ 	.word	0x00033a20


	//   ....[229]....
        /*1698*/ 	.word	0x00033a30


	//   ....[230]....
        /*169c*/ 	.word	0x00033a40


	//   ....[231]....
        /*16a0*/ 	.word	0x00033a50


	//   ....[232]....
        /*16a4*/ 	.word	0x00033ab0


	//   ....[233]....
        /*16a8*/ 	.word	0x00033ac0


	//   ....[234]....
        /*16ac*/ 	.word	0x00033b20


	//   ....[235]....
        /*16b0*/ 	.word	0x00033b50


	//   ....[236]....
        /*16b4*/ 	.word	0x00033b90


	//   ....[237]....
        /*16b8*/ 	.word	0x00033bf0


	//   ....[238]....
        /*16bc*/ 	.word	0x00035a30


	//   ....[239]....
        /*16c0*/ 	.word	0x00035a60


	//   ....[240]....
        /*16c4*/ 	.word	0x00035ac0


	//   ....[241]....
        /*16c8*/ 	.word	0x00035af0


	//   ....[242]....
        /*16cc*/ 	.word	0x00035b20


	//   ....[243]....
        /*16d0*/ 	.word	0x00035b50


	//   ....[244]....
        /*16d4*/ 	.word	0x00035b80


	//   ....[245]....
        /*16d8*/ 	.word	0x00035bb0


	//   ....[246]....
        /*16dc*/ 	.word	0x00035d50


	//   ....[247]....
        /*16e0*/ 	.word	0x00035d80


	//   ....[248]....
        /*16e4*/ 	.word	0x00035db0


	//   ....[249]....
        /*16e8*/ 	.word	0x00035de0


	//   ....[250]....
        /*16ec*/ 	.word	0x00035e10


	//   ....[251]....
        /*16f0*/ 	.word	0x00035e40


	//   ....[252]....
        /*16f4*/ 	.word	0x00035f00


	//   ....[253]....
        /*16f8*/ 	.word	0x00035f20


	//   ....[254]....
        /*16fc*/ 	.word	0x00035f40


	//   ....[255]....
        /*1700*/ 	.word	0x00035fa0


	//   ....[0]....
        /*1704*/ 	.word	0x000369e0


	//   ....[1]....
        /*1708*/ 	.word	0x00036d80


	//   ....[2]....
        /*170c*/ 	.word	0x00036e10


	//   ....[3]....
        /*1710*/ 	.word	0x00036eb0


	//   ....[4]....
        /*1714*/ 	.word	0x00036f40


	//   ....[5]....
        /*1718*/ 	.word	0x00037030


	//   ....[6]....
        /*171c*/ 	.word	0x000370c0


	//   ....[7]....
        /*1720*/ 	.word	0x00037160


	//   ....[8]....
        /*1724*/ 	.word	0x000371f0


	//   ....[9]....
        /*1728*/ 	.word	0x000372e0


	//   ....[10]....
        /*172c*/ 	.word	0x00037370


	//   ....[11]....
        /*1730*/ 	.word	0x00037410


	//   ....[12]....
        /*1734*/ 	.word	0x000374a0


	//   ....[13]....
        /*1738*/ 	.word	0x00037580


	//   ....[14]....
        /*173c*/ 	.word	0x00037620


	//   ....[15]....
        /*1740*/ 	.word	0x000376b0


	//   ....[16]....
        /*1744*/ 	.word	0x00037700


	//   ....[17]....
        /*1748*/ 	.word	0x00037750


	//   ....[18]....
        /*174c*/ 	.word	0x00037830


	//   ....[19]....
        /*1750*/ 	.word	0x000378c0


	//   ....[20]....
        /*1754*/ 	.word	0x00037910


	//   ....[21]....
        /*1758*/ 	.word	0x00037960


	//   ....[22]....
        /*175c*/ 	.word	0x00037c90


	//   ....[23]....
        /*1760*/ 	.word	0x00037db0


	//   ....[24]....
        /*1764*/ 	.word	0x00037ed0


	//   ....[25]....
        /*1768*/ 	.word	0x00037ff0


	//   ....[26]....
        /*176c*/ 	.word	0x00038120


	//   ....[27]....
        /*1770*/ 	.word	0x00038240


	//   ....[28]....
        /*1774*/ 	.word	0x00038370


	//   ....[29]....
        /*1778*/ 	.word	0x00038450


	//   ....[30]....
        /*177c*/ 	.word	0x000384d0


	//   ....[31]....
        /*1780*/ 	.word	0x00038540


	//   ....[32]....
        /*1784*/ 	.word	0x000385a0


	//   ....[33]....
        /*1788*/ 	.word	0x000385f0


	//   ....[34]....
        /*178c*/ 	.word	0x00038670


	//   ....[35]....
        /*1790*/ 	.word	0x000386e0


	//   ....[36]....
        /*1794*/ 	.word	0x00038740


	//   ....[37]....
        /*1798*/ 	.word	0x00038790


	//   ....[38]....
        /*179c*/ 	.word	0x00038810


	//   ....[39]....
        /*17a0*/ 	.word	0x00038860


	//   ....[40]....
        /*17a4*/ 	.word	0x000388c0


	//   ....[41]....
        /*17a8*/ 	.word	0x00038910


	//   ....[42]....
        /*17ac*/ 	.word	0x00038970


	//   ....[43]....
        /*17b0*/ 	.word	0x00038a00


	//   ....[44]....
        /*17b4*/ 	.word	0x00038a60


	//   ....[45]....
        /*17b8*/ 	.word	0x00038ab0


	//   ....[46]....
        /*17bc*/ 	.word	0x00038b10


	//   ....[47]....
        /*17c0*/ 	.word	0x00038ba0


	//   ....[48]....
        /*17c4*/ 	.word	0x00038c00


	//   ....[49]....
        /*17c8*/ 	.word	0x00038c50


	//   ....[50]....
        /*17cc*/ 	.word	0x00038cb0


	//   ....[51]....
        /*17d0*/ 	.word	0x00038d40


	//   ....[52]....
        /*17d4*/ 	.word	0x00038da0


	//   ....[53]....
        /*17d8*/ 	.word	0x00038df0


	//   ....[54]....
        /*17dc*/ 	.word	0x00038e50


	//   ....[55]....
        /*17e0*/ 	.word	0x00038ee0


	//   ....[56]....
        /*17e4*/ 	.word	0x00038f40


	//   ....[57]....
        /*17e8*/ 	.word	0x00038f90


	//   ....[58]....
        /*17ec*/ 	.word	0x00038ff0


	//   ....[59]....
        /*17f0*/ 	.word	0x00039080


	//   ....[60]....
        /*17f4*/ 	.word	0x000390e0


	//   ....[61]....
        /*17f8*/ 	.word	0x00039130


	//   ....[62]....
        /*17fc*/ 	.word	0x00039190


	//   ....[63]....
        /*1800*/ 	.word	0x00039220


	//   ....[64]....
        /*1804*/ 	.word	0x00039280


	//   ....[65]....
        /*1808*/ 	.word	0x000392d0


	//   ....[66]....
        /*180c*/ 	.word	0x00039330


	//   ....[67]....
        /*1810*/ 	.word	0x000393c0


	//   ....[68]....
        /*1814*/ 	.word	0x00039420


	//   ....[69]....
        /*1818*/ 	.word	0x00039470


	//   ....[70]....
        /*181c*/ 	.word	0x000394d0


	//   ....[71]....
        /*1820*/ 	.word	0x00039560


	//   ....[72]....
        /*1824*/ 	.word	0x000395c0


	//   ....[73]....
        /*1828*/ 	.word	0x00039610


	//   ....[74]....
        /*182c*/ 	.word	0x00039670


	//   ....[75]....
        /*1830*/ 	.word	0x00039700


	//   ....[76]....
        /*1834*/ 	.word	0x00039760


	//   ....[77]....
        /*1838*/ 	.word	0x000397b0


	//   ....[78]....
        /*183c*/ 	.word	0x00039810


	//   ....[79]....
        /*1840*/ 	.word	0x000398a0


	//   ....[80]....
        /*1844*/ 	.word	0x00039900


	//   ....[81]....
        /*1848*/ 	.word	0x00039950


	//   ....[82]....
        /*184c*/ 	.word	0x000399b0


	//   ....[83]....
        /*1850*/ 	.word	0x00039a40


	//   ....[84]....
        /*1854*/ 	.word	0x00039aa0


	//   ....[85]....
        /*1858*/ 	.word	0x00039af0


	//   ....[86]....
        /*185c*/ 	.word	0x00039b50


	//   ....[87]....
        /*1860*/ 	.word	0x00039be0


	//   ....[88]....
        /*1864*/ 	.word	0x00039c40


	//   ....[89]....
        /*1868*/ 	.word	0x00039c90


	//   ....[90]....
        /*186c*/ 	.word	0x00039d10


	//   ....[91]....
        /*1870*/ 	.word	0x00039d60


	//   ....[92]....
        /*1874*/ 	.word	0x00039dc0


	//   ....[93]....
        /*1878*/ 	.word	0x00039e10


	//   ....[94]....
        /*187c*/ 	.word	0x00039e90


	//   ....[95]....
        /*1880*/ 	.word	0x00039f00


	//   ....[96]....
        /*1884*/ 	.word	0x00039f60


	//   ....[97]....
        /*1888*/ 	.word	0x00039fb0


	//   ....[98]....
        /*188c*/ 	.word	0x0003a030


	//   ....[99]....
        /*1890*/ 	.word	0x0003a080


	//   ....[100]....
        /*1894*/ 	.word	0x0003a0e0


	//   ....[101]....
        /*1898*/ 	.word	0x0003a130


	//   ....[102]....
        /*189c*/ 	.word	0x0003a1b0


	//   ....[103]....
        /*18a0*/ 	.word	0x0003a220


	//   ....[104]....
        /*18a4*/ 	.word	0x0003a280


	//   ....[105]....
        /*18a8*/ 	.word	0x0003a2d0


	//   ....[106]....
        /*18ac*/ 	.word	0x0003a350


	//   ....[107]....
        /*18b0*/ 	.word	0x0003a3c0


	//   ....[108]....
        /*18b4*/ 	.word	0x0003a420


	//   ....[109]....
        /*18b8*/ 	.word	0x0003a470


	//   ....[110]....
        /*18bc*/ 	.word	0x0003a4f0


	//   ....[111]....
        /*18c0*/ 	.word	0x0003a560


	//   ....[112]....
        /*18c4*/ 	.word	0x0003a5c0


	//   ....[113]....
        /*18c8*/ 	.word	0x0003a610


	//   ....[114]....
        /*18cc*/ 	.word	0x0003a6d0


	//   ....[115]....
        /*18d0*/ 	.word	0x0003a760


	//   ....[116]....
        /*18d4*/ 	.word	0x0003a800


	//   ....[117]....
        /*18d8*/ 	.word	0x0003a850


	//   ....[118]....
        /*18dc*/ 	.word	0x0003a8e0


	//   ....[119]....
        /*18e0*/ 	.word	0x0003a930


	//   ....[120]....
        /*18e4*/ 	.word	0x0003a9c0


	//   ....[121]....
        /*18e8*/ 	.word	0x0003aa50


	//   ....[122]....
        /*18ec*/ 	.word	0x0003aae0


	//   ....[123]....
        /*18f0*/ 	.word	0x0003ab70


	//   ....[124]....
        /*18f4*/ 	.word	0x0003ac00


	//   ....[125]....
        /*18f8*/ 	.word	0x0003ac90


	//   ....[126]....
        /*18fc*/ 	.word	0x0003ad10


	//   ....[127]....
        /*1900*/ 	.word	0x0003ad60


	//   ....[128]....
        /*1904*/ 	.word	0x0003ae00


	//   ....[129]....
        /*1908*/ 	.word	0x0003ae90


	//   ....[130]....
        /*190c*/ 	.word	0x0003af10


	//   ....[131]....
        /*1910*/ 	.word	0x0003af60


	//   ....[132]....
        /*1914*/ 	.word	0x0003aff0


	//   ....[133]....
        /*1918*/ 	.word	0x0003b080


	//   ....[134]....
        /*191c*/ 	.word	0x0003b110


	//   ....[135]....
        /*1920*/ 	.word	0x0003b1a0


	//   ....[136]....
        /*1924*/ 	.word	0x0003b230


	//   ....[137]....
        /*1928*/ 	.word	0x0003b2c0


	//   ....[138]....
        /*192c*/ 	.word	0x0003b380


	//   ....[139]....
        /*1930*/ 	.word	0x0003b650


	//   ....[140]....
        /*1934*/ 	.word	0x0003b750


	//   ....[141]....
        /*1938*/ 	.word	0x0003b7f0


	//   ....[142]....
        /*193c*/ 	.word	0x0003b9b0


	//   ....[143]....
        /*1940*/ 	.word	0x0003ba50


	//   ....[144]....
        /*1944*/ 	.word	0x0003bb60


	//   ....[145]....
        /*1948*/ 	.word	0x0003bc20


	//   ....[146]....
        /*194c*/ 	.word	0x0003bd30


	//   ....[147]....
        /*1950*/ 	.word	0x0003bdf0


	//   ....[148]....
        /*1954*/ 	.word	0x0003bea0


	//   ....[149]....
        /*1958*/ 	.word	0x0003bf70


	//   ....[150]....
        /*195c*/ 	.word	0x0003c0e0


	//   ....[151]....
        /*1960*/ 	.word	0x0003c180


	//   ....[152]....
        /*1964*/ 	.word	0x0003c340


	//   ....[153]....
        /*1968*/ 	.word	0x0003c390


	//   ....[154]....
        /*196c*/ 	.word	0x0003c490


	//   ....[155]....
        /*1970*/ 	.word	0x0003c540


	//   ....[156]....
        /*1974*/ 	.word	0x0003c5a0


	//   ....[157]....
        /*1978*/ 	.word	0x0003c640


	//   ....[158]....
        /*197c*/ 	.word	0x0003c700


	//   ....[159]....
        /*1980*/ 	.word	0x0003c7d0


	//   ....[160]....
        /*1984*/ 	.word	0x0003c890


	//   ....[161]....
        /*1988*/ 	.word	0x0003c8f0


	//   ....[162]....
        /*198c*/ 	.word	0x0003c950


	//   ....[163]....
        /*1990*/ 	.word	0x0003ca70


	//   ....[164]....
        /*1994*/ 	.word	0x0003cad0


	//   ....[165]....
        /*1998*/ 	.word	0x0003cbe0


	//   ....[166]....
        /*199c*/ 	.word	0x0003cc40


	//   ....[167]....
        /*19a0*/ 	.word	0x0003cd40


	//   ....[168]....
        /*19a4*/ 	.word	0x0003ce70


	//   ....[169]....
        /*19a8*/ 	.word	0x0003cf00


	//   ....[170]....
        /*19ac*/ 	.word	0x0003cf60


	//   ....[171]....
        /*19b0*/ 	.word	0x0003d050


	//   ....[172]....
        /*19b4*/ 	.word	0x0003d0d0


	//   ....[173]....
        /*19b8*/ 	.word	0x0003d1a0


	//   ....[174]....
        /*19bc*/ 	.word	0x0003d210


	//   ....[175]....
        /*19c0*/ 	.word	0x0003d2a0


	//   ....[176]....
        /*19c4*/ 	.word	0x0003d370


	//   ....[177]....
        /*19c8*/ 	.word	0x0003d3c0


	//   ....[178]....
        /*19cc*/ 	.word	0x0003d550


	//   ....[179]....
        /*19d0*/ 	.word	0x0003d5e0


	//   ....[180]....
        /*19d4*/ 	.word	0x0003d640


	//   ....[181]....
        /*19d8*/ 	.word	0x0003d710


	//   ....[182]....
        /*19dc*/ 	.word	0x0003d770


	//   ....[183]....
        /*19e0*/ 	.word	0x0003d840


	//   ....[184]....
        /*19e4*/ 	.word	0x0003d8a0


	//   ....[185]....
        /*19e8*/ 	.word	0x0003d970


	//   ....[186]....
        /*19ec*/ 	.word	0x0003d9d0


	//   ....[187]....
        /*19f0*/ 	.word	0x0003daa0


	//   ....[188]....
        /*19f4*/ 	.word	0x0003dc80


	//   ....[189]....
        /*19f8*/ 	.word	0x0003dd20


	//   ....[190]....
        /*19fc*/ 	.word	0x0003de90


	//   ....[191]....
        /*1a00*/ 	.word	0x0003df00


	//   ....[192]....
        /*1a04*/ 	.word	0x0003df70


	//   ....[193]....
        /*1a08*/ 	.word	0x0003dfe0


	//   ....[194]....
        /*1a0c*/ 	.word	0x0003e050


	//   ....[195]....
        /*1a10*/ 	.word	0x0003e0d0


	//   ....[196]....
        /*1a14*/ 	.word	0x0003e150


	//   ....[197]....
        /*1a18*/ 	.word	0x0003e1e0


	//   ....[198]....
        /*1a1c*/ 	.word	0x0003e250


	//   ....[199]....
        /*1a20*/ 	.word	0x0003e2c0


	//   ....[200]....
        /*1a24*/ 	.word	0x0003e330


	//   ....[201]....
        /*1a28*/ 	.word	0x0003e3b0


	//   ....[202]....
        /*1a2c*/ 	.word	0x0003e420


	//   ....[203]....
        /*1a30*/ 	.word	0x0003e4b0


	//   ....[204]....
        /*1a34*/ 	.word	0x0003e510


	//   ....[205]....
        /*1a38*/ 	.word	0x0003e5a0


	//   ....[206]....
        /*1a3c*/ 	.word	0x0003e6d0


	//----- nvinfo : EIATTR_REG_RECONFIG
	.align		4
.L_838:
        /*1a40*/ 	.byte	0x01, 0x54
	.zero		2


	//----- nvinfo : EIATTR_SYSCALL_OFFSETS
	.align		4
        /*1a44*/ 	.byte	0x04, 0x46
        /*1a46*/ 	.short	(.L_840 - .L_839)


	//   ....[0]....
.L_839:
        /*1a48*/ 	.word	0x00002540


	//   ....[1]....
        /*1a4c*/ 	.word	0x00002690


	//   ....[2]....
        /*1a50*/ 	.word	0x00011fb0


	//   ....[3]....
        /*1a54*/ 	.word	0x000124f0


	//   ....[4]....
        /*1a58*/ 	.word	0x000305d0


	//   ....[5]....
        /*1a5c*/ 	.word	0x00030760


	//   ....[6]....
        /*1a60*/ 	.word	0x000308b0


	//   ....[7]....
        /*1a64*/ 	.word	0x000309f0


	//   ....[8]....
        /*1a68*/ 	.word	0x000323a0


	//----- nvinfo : EIATTR_MBARRIER_INSTR_OFFSETS
	.align		4
.L_840:
        /*1a6c*/ 	.byte	0x04, 0x39
        /*1a6e*/ 	.short	(.L_842 - .L_841)


	//   ....[0]....
.L_841:
        /*1a70*/ 	.word	0x00000270
        /*1a74*/ 	.word	0x000000ff
        /*1a78*/ 	.word	0x00033400
        /*1a7c*/ 	.short	0x0100
        /*1a7e*/ 	.byte	0x08
	.zero		1


	//   ....[1]....
        /*1a80*/ 	.word	0x00000280
        /*1a84*/ 	.word	0x000000ff
        /*1a88*/ 	.word	0x00033420
        /*1a8c*/ 	.short	0x0100
        /*1a8e*/ 	.byte	0x08
	.zero		1


	//   ....[2]....
        /*1a90*/ 	.word	0x00000370
        /*1a94*/ 	.word	0x000000ff
        /*1a98*/ 	.word	0x00033430
        /*1a9c*/ 	.short	0x0100
        /*1a9e*/ 	.byte	0x08
	.zero		1


	//   ....[3]....
        /*1aa0*/ 	.word	0x00000380
        /*1aa4*/ 	.word	0x000000ff
        /*1aa8*/ 	.word	0x00033440
        /*1aac*/ 	.short	0x0100
        /*1aae*/ 	.byte	0x08
	.zero		1


	//   ....[4]....
        /*1ab0*/ 	.word	0x00000390
        /*1ab4*/ 	.word	0x000000ff
        /*1ab8*/ 	.word	0x00033438
        /*1abc*/ 	.short	0x0100
        /*1abe*/ 	.byte	0x08
	.zero		1


	//   ....[5]....
        /*1ac0*/ 	.word	0x000003a0
        /*1ac4*/ 	.word	0x000000ff
        /*1ac8*/ 	.word	0x00033448
        /*1acc*/ 	.short	0x0100
        /*1ace*/ 	.byte	0x08
	.zero		1


	//   ....[6]....
        /*1ad0*/ 	.word	0x000004d0
        /*1ad4*/ 	.word	0x000000ff
        /*1ad8*/ 	.word	0x00033450
        /*1adc*/ 	.short	0x0100
        /*1ade*/ 	.byte	0x08
	.zero		1


	//   ....[7]....
        /*1ae0*/ 	.word	0x000004e0
        /*1ae4*/ 	.word	0x000000ff
        /*1ae8*/ 	.word	0x00033460
        /*1aec*/ 	.short	0x0100
        /*1aee*/ 	.byte	0x08
	.zero		1


	//   ....[8]....
        /*1af0*/ 	.word	0x000004f0
        /*1af4*/ 	.word	0x000000ff
        /*1af8*/ 	.word	0x00033458
        /*1afc*/ 	.short	0x0100
        /*1afe*/ 	.byte	0x08
	.zero		1


	//   ....[9]....
        /*1b00*/ 	.word	0x00000500
        /*1b04*/ 	.word	0x000000ff
        /*1b08*/ 	.word	0x00033468
        /*1b0c*/ 	.short	0x0100
        /*1b0e*/ 	.byte	0x08
	.zero		1


	//   ....[10]....
        /*1b10*/ 	.word	0x000005f0
        /*1b14*/ 	.word	0x000000ff
        /*1b18*/ 	.word	0x00033470
        /*1b1c*/ 	.short	0x0100
        /*1b1e*/ 	.byte	0x06
	.zero		1


	//   ....[11]....
        /*1b20*/ 	.word	0x00000600
        /*1b24*/ 	.word	0x000000ff
        /*1b28*/ 	.word	0x00033480
        /*1b2c*/ 	.short	0x0100
        /*1b2e*/ 	.byte	0x06
	.zero		1


	//   ....[12]....
        /*1b30*/ 	.word	0x00000610
        /*1b34*/ 	.word	0x000000ff
        /*1b38*/ 	.word	0x00033478
        /*1b3c*/ 	.short	0x0100
        /*1b3e*/ 	.byte	0x06
	.zero		1


	//   ....[13]....
        /*1b40*/ 	.word	0x00000620
        /*1b44*/ 	.word	0x000000ff
        /*1b48*/ 	.word	0x00033488
        /*1b4c*/ 	.short	0x0100
        /*1b4e*/ 	.byte	0x06
	.zero		1


	//   ....[14]....
        /*1b50*/ 	.word	0x00000750
        /*1b54*/ 	.word	0x000000ff
        /*1b58*/ 	.word	0x00033490
        /*1b5c*/ 	.short	0x0100
        /*1b5e*/ 	.byte	0x08
	.zero		1


	//   ....[15]....
        /*1b60*/ 	.word	0x00000760
        /*1b64*/ 	.word	0x000000ff
        /*1b68*/ 	.word	0x000334a0
        /*1b6c*/ 	.short	0x0100
        /*1b6e*/ 	.byte	0x08
	.zero		1


	//   ....[16]....
        /*1b70*/ 	.word	0x00000770
        /*1b74*/ 	.word	0x000000ff
        /*1b78*/ 	.word	0x00033498
        /*1b7c*/ 	.short	0x0100
        /*1b7e*/ 	.byte	0x08
	.zero		1


	//   ....[17]....
        /*1b80*/ 	.word	0x00000780
        /*1b84*/ 	.word	0x000000ff
        /*1b88*/ 	.word	0x000334a8
        /*1b8c*/ 	.short	0x0100
        /*1b8e*/ 	.byte	0x08
	.zero		1


	//   ....[18]....
        /*1b90*/ 	.word	0x000008c0
        /*1b94*/ 	.word	0x000000ff
        /*1b98*/ 	.word	0x000334b0
        /*1b9c*/ 	.short	0x0100
        /*1b9e*/ 	.byte	0x08
	.zero		1


	//   ....[19]....
        /*1ba0*/ 	.word	0x000008d0
        /*1ba4*/ 	.word	0x000000ff
        /*1ba8*/ 	.word	0x000334c0
        /*1bac*/ 	.short	0x0100
        /*1bae*/ 	.byte	0x08
	.zero		1


	//   ....[20]....
        /*1bb0*/ 	.word	0x000008e0
        /*1bb4*/ 	.word	0x000000ff
        /*1bb8*/ 	.word	0x000334b8
        /*1bbc*/ 	.short	0x0100
        /*1bbe*/ 	.byte	0x08
	.zero		1


	//   ....[21]....
        /*1bc0*/ 	.word	0x000008f0
        /*1bc4*/ 	.word	0x000000ff
        /*1bc8*/ 	.word	0x000334c8
        /*1bcc*/ 	.short	0x0100
        /*1bce*/ 	.byte	0x08
	.zero		1


	//   ....[22]....
        /*1bd0*/ 	.word	0x00003f50
        /*1bd4*/ 	.word	0x0000005d
        /*1bd8*/ 	.word	0x00033490
        /*1bdc*/ 	.short	0x010a
        /*1bde*/ 	.byte	0x3f
	.zero		1


	//   ....[23]....
        /*1be0*/ 	.word	0x0000a420
        /*1be4*/ 	.word	0x0000005d
        /*1be8*/ 	.word	0x00033490
        /*1bec*/ 	.short	0x010a
        /*1bee*/ 	.byte	0x3f
	.zero		1


	//   ....[24]....
        /*1bf0*/ 	.word	0x000105f0
        /*1bf4*/ 	.word	0x0000005d
        /*1bf8*/ 	.word	0x00033490
        /*1bfc*/ 	.short	0x010a
        /*1bfe*/ 	.byte	0x3f
	.zero		1


	//   ....[25]....
        /*1c00*/ 	.word	0x00010df0
        /*1c04*/ 	.word	0x0000000b
        /*1c08*/ 	.word	0x00000000
        /*1c0c*/ 	.short	0x0101
        /*1c0e*/ 	.byte	0x3f
	.zero		1


	//   ....[26]....
        /*1c10*/ 	.word	0x00010e30
        /*1c14*/ 	.word	0x0000005d
        /*1c18*/ 	.word	0x000334b0
        /*1c1c*/ 	.short	0x010a
        /*1c1e*/ 	.byte	0x3f
	.zero		1


	//   ....[27]....
        /*1c20*/ 	.word	0x000115b0
        /*1c24*/ 	.word	0x0000005d
        /*1c28*/ 	.word	0x00000000
        /*1c2c*/ 	.short	0x0101
        /*1c2e*/ 	.byte	0x3f
	.zero		1


	//   ....[28]....
        /*1c30*/ 	.word	0x00012270
        /*1c34*/ 	.word	0x00000012
        /*1c38*/ 	.word	0x00033400
        /*1c3c*/ 	.short	0x010a
        /*1c3e*/ 	.byte	0x3f
	.zero		1


	//   ....[29]....
        /*1c40*/ 	.word	0x000122c0
        /*1c44*/ 	.word	0x00000012
        /*1c48*/ 	.word	0x00033400
        /*1c4c*/ 	.short	0x010a
        /*1c4e*/ 	.byte	0x3f
	.zero		1


	//   ....[30]....
        /*1c50*/ 	.word	0x00012d70
        /*1c54*/ 	.word	0x00000012
        /*1c58*/ 	.word	0x00033400
        /*1c5c*/ 	.short	0x010a
        /*1c5e*/ 	.byte	0x3f
	.zero		1


	//   ....[31]....
        /*1c60*/ 	.word	0x00016330
        /*1c64*/ 	.word	0x00000012
        /*1c68*/ 	.word	0x00033400
        /*1c6c*/ 	.short	0x010a
        /*1c6e*/ 	.byte	0x3f
	.zero		1


	//   ....[32]....
        /*1c70*/ 	.word	0x000194a0
        /*1c74*/ 	.word	0x00000000
        /*1c78*/ 	.word	0x00033430
        /*1c7c*/ 	.short	0x010a
        /*1c7e*/ 	.byte	0x3f
	.zero		1


	//   ....[33]....
        /*1c80*/ 	.word	0x000194e0
        /*1c84*/ 	.word	0x00000000
        /*1c88*/ 	.word	0x00033430
        /*1c8c*/ 	.short	0x010a
        /*1c8e*/ 	.byte	0x3f
	.zero		1


	//   ....[34]....
        /*1c90*/ 	.word	0x0001cc00
        /*1c94*/ 	.word	0x00000000
        /*1c98*/ 	.word	0x00000000
        /*1c9c*/ 	.short	0x0101
        /*1c9e*/ 	.byte	0x3f
	.zero		1


	//   ....[35]....
        /*1ca0*/ 	.word	0x0001db90
        /*1ca4*/ 	.word	0x00000005
        /*1ca8*/ 	.word	0x00033430
        /*1cac*/ 	.short	0x010a
        /*1cae*/ 	.byte	0x3f
	.zero		1


	//   ....[36]....
        /*1cb0*/ 	.word	0x0001dbe0
        /*1cb4*/ 	.word	0x00000005
        /*1cb8*/ 	.word	0x00033430
        /*1cbc*/ 	.short	0x010a
        /*1cbe*/ 	.byte	0x3f
	.zero		1


	//   ....[37]....
        /*1cc0*/ 	.word	0x0001ece0
        /*1cc4*/ 	.word	0x00000005
        /*1cc8*/ 	.word	0x00033450
        /*1ccc*/ 	.short	0x010a
        /*1cce*/ 	.byte	0x3f
	.zero		1


	//   ....[38]....
        /*1cd0*/ 	.word	0x0001ed20
        /*1cd4*/ 	.word	0x00000005
        /*1cd8*/ 	.word	0x00033450
        /*1cdc*/ 	.short	0x010a
        /*1cde*/ 	.byte	0x3f
	.zero		1


	//   ....[39]....
        /*1ce0*/ 	.word	0x000211e0
        /*1ce4*/ 	.word	0x000000c1
        /*1ce8*/ 	.word	0x00000000
        /*1cec*/ 	.short	0x0101
        /*1cee*/ 	.byte	0x3f
	.zero		1


	//   ....[40]....
        /*1cf0*/ 	.word	0x00021e60
        /*1cf4*/ 	.word	0x00000003
        /*1cf8*/ 	.word	0x00000000
        /*1cfc*/ 	.short	0x0101
        /*1cfe*/ 	.byte	0x3f
	.zero		1


	//   ....[41]....
        /*1d00*/ 	.word	0x00022720
        /*1d04*/ 	.word	0x00000004
        /*1d08*/ 	.word	0x00033430
        /*1d0c*/ 	.short	0x010a
        /*1d0e*/ 	.byte	0x3f
	.zero		1


	//   ....[42]....
        /*1d10*/ 	.word	0x00022770
        /*1d14*/ 	.word	0x00000004
        /*1d18*/ 	.word	0x00033430
        /*1d1c*/ 	.short	0x010a
        /*1d1e*/ 	.byte	0x3f
	.zero		1


	//   ....[43]....
        /*1d20*/ 	.word	0x00023840
        /*1d24*/ 	.word	0x00000005
        /*1d28*/ 	.word	0x00033450
        /*1d2c*/ 	.short	0x010a
        /*1d2e*/ 	.byte	0x3f
	.zero		1


	//   ....[44]....
        /*1d30*/ 	.word	0x00023880
        /*1d34*/ 	.word	0x00000005
        /*1d38*/ 	.word	0x00033450
        /*1d3c*/ 	.short	0x010a
        /*1d3e*/ 	.byte	0x3f
	.zero		1


	//   ....[45]....
        /*1d40*/ 	.word	0x00023c80
        /*1d44*/ 	.word	0x00000004
        /*1d48*/ 	.word	0x00000000
        /*1d4c*/ 	.short	0x0101
        /*1d4e*/ 	.byte	0x3f
	.zero		1


	//   ....[46]....
        /*1d50*/ 	.word	0x00025e10
        /*1d54*/ 	.word	0x00000000
        /*1d58*/ 	.word	0x00000000
        /*1d5c*/ 	.short	0x0101
        /*1d5e*/ 	.byte	0x3f
	.zero		1


	//   ....[47]....
        /*1d60*/ 	.word	0x00026610
        /*1d64*/ 	.word	0x00000005
        /*1d68*/ 	.word	0x00033450
        /*1d6c*/ 	.short	0x010a
        /*1d6e*/ 	.byte	0x3f
	.zero		1


	//   ....[48]....
        /*1d70*/ 	.word	0x00026690
        /*1d74*/ 	.word	0x00000005
        /*1d78*/ 	.word	0x00033450
        /*1d7c*/ 	.short	0x010a
        /*1d7e*/ 	.byte	0x3f
	.zero		1


	//   ....[49]....
        /*1d80*/ 	.word	0x00026fe0
        /*1d84*/ 	.word	0x00000005
        /*1d88*/ 	.word	0x00000000
        /*1d8c*/ 	.short	0x0101
        /*1d8e*/ 	.byte	0x3f
	.zero		1


	//   ....[50]....
        /*1d90*/ 	.word	0x00029c00
        /*1d94*/ 	.word	0x00000000
        /*1d98*/ 	.word	0x00000000
        /*1d9c*/ 	.short	0x0101
        /*1d9e*/ 	.byte	0x3f
	.zero		1


	//   ....[51]....
        /*1da0*/ 	.word	0x0002a450
        /*1da4*/ 	.word	0x00000024
        /*1da8*/ 	.word	0x00000000
        /*1dac*/ 	.short	0x0101
        /*1dae*/ 	.byte	0x3f
	.zero		1


	//   ....[52]....
        /*1db0*/ 	.word	0x0002ed20
        /*1db4*/ 	.word	0x00000011
        /*1db8*/ 	.word	0x00033420
        /*1dbc*/ 	.short	0x010a
        /*1dbe*/ 	.byte	0x3f
	.zero		1


	//   ....[53]....
        /*1dc0*/ 	.word	0x0002ede0
        /*1dc4*/ 	.word	0x0000000c
        /*1dc8*/ 	.word	0x000334a0
        /*1dcc*/ 	.short	0x010a
        /*1dce*/ 	.byte	0x3f
	.zero		1


	//   ....[54]....
        /*1dd0*/ 	.word	0x0002f210
        /*1dd4*/ 	.word	0x0000000c
        /*1dd8*/ 	.word	0x000334c0
        /*1ddc*/ 	.short	0x010a
        /*1dde*/ 	.byte	0x3f
	.zero		1


	//   ....[55]....
        /*1de0*/ 	.word	0x0002f770
        /*1de4*/ 	.word	0x0000000b
        /*1de8*/ 	.word	0x000334a0
        /*1dec*/ 	.short	0x010a
        /*1dee*/ 	.byte	0x3f
	.zero		1


	//   ....[56]....
        /*1df0*/ 	.word	0x0002fb90
        /*1df4*/ 	.word	0x0000000b
        /*1df8*/ 	.word	0x000334c0
        /*1dfc*/ 	.short	0x010a
        /*1dfe*/ 	.byte	0x3f
	.zero		1


	//   ....[57]....
        /*1e00*/ 	.word	0x00031070
        /*1e04*/ 	.word	0x00000004
        /*1e08*/ 	.word	0x00033480
        /*1e0c*/ 	.short	0x010a
        /*1e0e*/ 	.byte	0x3f
	.zero		1


	//   ....[58]....
        /*1e10*/ 	.word	0x000318a0
        /*1e14*/ 	.word	0x00000004
        /*1e18*/ 	.word	0x00033470
        /*1e1c*/ 	.short	0x0107
        /*1e1e*/ 	.byte	0x3f
	.zero		1


	//   ....[59]....
        /*1e20*/ 	.word	0x00031960
        /*1e24*/ 	.word	0x00000004
        /*1e28*/ 	.word	0x00033470
        /*1e2c*/ 	.short	0x0101
        /*1e2e*/ 	.byte	0x3f
	.zero		1


	//   ....[60]....
        /*1e30*/ 	.word	0x000319b0
        /*1e34*/ 	.word	0x00000004
        /*1e38*/ 	.word	0x00033440
        /*1e3c*/ 	.short	0x010a
        /*1e3e*/ 	.byte	0x3f
	.zero		1


	//   ....[61]....
        /*1e40*/ 	.word	0x000320b0
        /*1e44*/ 	.word	0x00000004
        /*1e48*/ 	.word	0x00033430
        /*1e4c*/ 	.short	0x0107
        /*1e4e*/ 	.byte	0x3f
	.zero		1


	//   ....[62]....
        /*1e50*/ 	.word	0x00032190
        /*1e54*/ 	.word	0x00000004
        /*1e58*/ 	.word	0x00033430
        /*1e5c*/ 	.short	0x0101
        /*1e5e*/ 	.byte	0x3f
	.zero		1


	//   ....[63]....
        /*1e60*/ 	.word	0x00032a70
        /*1e64*/ 	.word	0x00000011
        /*1e68*/ 	.word	0x00033400
        /*1e6c*/ 	.short	0x0107
        /*1e6e*/ 	.byte	0x3f
	.zero		1


	//   ....[64]....
        /*1e70*/ 	.word	0x00032b70
        /*1e74*/ 	.word	0x00000011
        /*1e78*/ 	.word	0x00033400
        /*1e7c*/ 	.short	0x0101
        /*1e7e*/ 	.byte	0x3f
	.zero		1


	//   ....[65]....
        /*1e80*/ 	.word	0x00032ba0
        /*1e84*/ 	.word	0x00000011
        /*1e88*/ 	.word	0x00033420
        /*1e8c*/ 	.short	0x010a
        /*1e8e*/ 	.byte	0x3f
	.zero		1


	//   ....[66]....
        /*1e90*/ 	.word	0x00033080
        /*1e94*/ 	.word	0x00000004
        /*1e98*/ 	.word	0x00033480
        /*1e9c*/ 	.short	0x010a
        /*1e9e*/ 	.byte	0x3f
	.zero		1


	//   ....[67]....
        /*1ea0*/ 	.word	0x00033660
        /*1ea4*/ 	.word	0x00000004
        /*1ea8*/ 	.word	0x00033470
        /*1eac*/ 	.short	0x0107
        /*1eae*/ 	.byte	0x3f
	.zero		1


	//   ....[68]....
        /*1eb0*/ 	.word	0x00033720
        /*1eb4*/ 	.word	0x00000004
        /*1eb8*/ 	.word	0x00033470
        /*1ebc*/ 	.short	0x0101
        /*1ebe*/ 	.byte	0x3f
	.zero		1


	//   ....[69]....
        /*1ec0*/ 	.word	0x00033750
        /*1ec4*/ 	.word	0x00000004
        /*1ec8*/ 	.word	0x00033440
        /*1ecc*/ 	.short	0x010a
        /*1ece*/ 	.byte	0x3f
	.zero		1


	//   ....[70]....
        /*1ed0*/ 	.word	0x00033c90
        /*1ed4*/ 	.word	0x00000004
        /*1ed8*/ 	.word	0x00033430
        /*1edc*/ 	.short	0x0107
        /*1ede*/ 	.byte	0x3f
	.zero		1


	//   ....[71]....
        /*1ee0*/ 	.word	0x00033d60
        /*1ee4*/ 	.word	0x00000004
        /*1ee8*/ 	.word	0x00033430
        /*1eec*/ 	.short	0x0101
        /*1eee*/ 	.byte	0x3f
	.zero		1


	//   ....[72]....
        /*1ef0*/ 	.word	0x00033de0
        /*1ef4*/ 	.word	0x00000002
        /*1ef8*/ 	.word	0x00033470
        /*1efc*/ 	.short	0x010a
        /*1efe*/ 	.byte	0x3f
	.zero		1


	//   ....[73]....
        /*1f00*/ 	.word	0x00033e70
        /*1f04*/ 	.word	0x00000002
        /*1f08*/ 	.word	0x00033460
        /*1f0c*/ 	.short	0x010a
        /*1f0e*/ 	.byte	0x3f
	.zero		1


	//   ....[74]....
        /*1f10*/ 	.word	0x00034980
        /*1f14*/ 	.word	0x00000002
        /*1f18*/ 	.word	0x00033450
        /*1f1c*/ 	.short	0x0101
        /*1f1e*/ 	.byte	0x3f
	.zero		1


	//   ....[75]....
        /*1f20*/ 	.word	0x00034a10
        /*1f24*/ 	.word	0x00000002
        /*1f28*/ 	.word	0x00000000
        /*1f2c*/ 	.short	0x0101
        /*1f2e*/ 	.byte	0x3f
	.zero		1


	//   ....[76]....
        /*1f30*/ 	.word	0x00034bd0
        /*1f34*/ 	.word	0x00000000
        /*1f38*/ 	.word	0x00033470
        /*1f3c*/ 	.short	0x010a
        /*1f3e*/ 	.byte	0x3f
	.zero		1


	//   ....[77]....
        /*1f40*/ 	.word	0x00034c50
        /*1f44*/ 	.word	0x00000000
        /*1f48*/ 	.word	0x00033460
        /*1f4c*/ 	.short	0x010a
        /*1f4e*/ 	.byte	0x3f
	.zero		1


	//   ....[78]....
        /*1f50*/ 	.word	0x00035770
        /*1f54*/ 	.word	0x00000000
        /*1f58*/ 	.word	0x00033450
        /*1f5c*/ 	.short	0x0101
        /*1f5e*/ 	.byte	0x3f
	.zero		1


	//   ....[79]....
        /*1f60*/ 	.word	0x00035810
        /*1f64*/ 	.word	0x00000000
        /*1f68*/ 	.word	0x00000000
        /*1f6c*/ 	.short	0x0101
        /*1f6e*/ 	.byte	0x3f
	.zero		1


	//   ....[80]....
        /*1f70*/ 	.word	0x00036960
        /*1f74*/ 	.word	0x00000005
        /*1f78*/ 	.word	0x00033420
        /*1f7c*/ 	.short	0x010a
        /*1f7e*/ 	.byte	0x3f
	.zero		1


	//   ....[81]....
        /*1f80*/ 	.word	0x00036ad0
        /*1f84*/ 	.word	0x00000003
        /*1f88*/ 	.word	0x00033440
        /*1f8c*/ 	.short	0x010a
        /*1f8e*/ 	.byte	0x3f
	.zero		1


	//   ....[82]....
        /*1f90*/ 	.word	0x00036b70
        /*1f94*/ 	.word	0x00000005
        /*1f98*/ 	.word	0x00033440
        /*1f9c*/ 	.short	0x010a
        /*1f9e*/ 	.byte	0x3f
	.zero		1


	//   ....[83]....
        /*1fa0*/ 	.word	0x00036bb0
        /*1fa4*/ 	.word	0x00000003
        /*1fa8*/ 	.word	0x00033460
        /*1fac*/ 	.short	0x010a
        /*1fae*/ 	.byte	0x3f
	.zero		1


	//   ....[84]....
        /*1fb0*/ 	.word	0x00036bf0
        /*1fb4*/ 	.word	0x00000005
        /*1fb8*/ 	.word	0x00033460
        /*1fbc*/ 	.short	0x010a
        /*1fbe*/ 	.byte	0x3f
	.zero		1


	//   ....[85]....
        /*1fc0*/ 	.word	0x00036c30
        /*1fc4*/ 	.word	0x00000003
        /*1fc8*/ 	.word	0x00033480
        /*1fcc*/ 	.short	0x010a
        /*1fce*/ 	.byte	0x3f
	.zero		1


	//   ....[86]....
        /*1fd0*/ 	.word	0x00036c70
        /*1fd4*/ 	.word	0x00000005
        /*1fd8*/ 	.word	0x00033480
        /*1fdc*/ 	.short	0x010a
        /*1fde*/ 	.byte	0x3f
	.zero		1


	//   ....[87]....
        /*1fe0*/ 	.word	0x00036cd0
        /*1fe4*/ 	.word	0x0000005d
        /*1fe8*/ 	.word	0x00033490
        /*1fec*/ 	.short	0x010a
        /*1fee*/ 	.byte	0x3f
	.zero		1


	//   ....[88]....
        /*1ff0*/ 	.word	0x00036f80
        /*1ff4*/ 	.word	0x0000005d
        /*1ff8*/ 	.word	0x00033490
        /*1ffc*/ 	.short	0x010a
        /*1ffe*/ 	.byte	0x3f
	.zero		1


	//   ....[89]....
        /*2000*/ 	.word	0x00037230
        /*2004*/ 	.word	0x0000005d
        /*2008*/ 	.word	0x00033490
        /*200c*/ 	.short	0x010a
        /*200e*/ 	.byte	0x3f
	.zero		1


	//   ....[90]....
        /*2010*/ 	.word	0x000374e0
        /*2014*/ 	.word	0x0000005d
        /*2018*/ 	.word	0x000334b0
        /*201c*/ 	.short	0x010a
        /*201e*/ 	.byte	0x3f
	.zero		1


	//   ....[91]....
        /*2020*/ 	.word	0x00037790
        /*2024*/ 	.word	0x00000012
        /*2028*/ 	.word	0x00033400
        /*202c*/ 	.short	0x010a
        /*202e*/ 	.byte	0x3f
	.zero		1


	//   ....[92]....
        /*2030*/ 	.word	0x000379a0
        /*2034*/ 	.word	0x00000012
        /*2038*/ 	.word	0x00033400
        /*203c*/ 	.short	0x010a
        /*203e*/ 	.byte	0x3f
	.zero		1


	//   ....[93]....
        /*2040*/ 	.word	0x000379f0
        /*2044*/ 	.word	0x00000000
        /*2048*/ 	.word	0x00033430
        /*204c*/ 	.short	0x010a
        /*204e*/ 	.byte	0x3f
	.zero		1


	//   ....[94]....
        /*2050*/ 	.word	0x00037a40
        /*2054*/ 	.word	0x00000005
        /*2058*/ 	.word	0x00033430
        /*205c*/ 	.short	0x010a
        /*205e*/ 	.byte	0x3f
	.zero		1


	//   ....[95]....
        /*2060*/ 	.word	0x00037a90
        /*2064*/ 	.word	0x00000005
        /*2068*/ 	.word	0x00033450
        /*206c*/ 	.short	0x010a
        /*206e*/ 	.byte	0x3f
	.zero		1


	//   ....[96]....
        /*2070*/ 	.word	0x00037ae0
        /*2074*/ 	.word	0x00000004
        /*2078*/ 	.word	0x00033430
        /*207c*/ 	.short	0x010a
        /*207e*/ 	.byte	0x3f
	.zero		1


	//   ....[97]....
        /*2080*/ 	.word	0x00037b30
        /*2084*/ 	.word	0x00000005
        /*2088*/ 	.word	0x00033450
        /*208c*/ 	.short	0x010a
        /*208e*/ 	.byte	0x3f
	.zero		1


	//   ....[98]....
        /*2090*/ 	.word	0x00037b80
        /*2094*/ 	.word	0x00000005
        /*2098*/ 	.word	0x00033450
        /*209c*/ 	.short	0x010a
        /*209e*/ 	.byte	0x3f
	.zero		1


	//   ....[99]....
        /*20a0*/ 	.word	0x0003b440
        /*20a4*/ 	.word	0x00000011
        /*20a8*/ 	.word	0x00033420
        /*20ac*/ 	.short	0x010a
        /*20ae*/ 	.byte	0x3f
	.zero		1


	//   ....[100]....
        /*20b0*/ 	.word	0x0003b490
        /*20b4*/ 	.word	0x0000000c
        /*20b8*/ 	.word	0x000334a0
        /*20bc*/ 	.short	0x010a
        /*20be*/ 	.byte	0x3f
	.zero		1


	//   ....[101]....
        /*20c0*/ 	.word	0x0003b4e0
        /*20c4*/ 	.word	0x0000000c
        /*20c8*/ 	.word	0x000334c0
        /*20cc*/ 	.short	0x010a
        /*20ce*/ 	.byte	0x3f
	.zero		1


	//   ....[102]....
        /*20d0*/ 	.word	0x0003b530
        /*20d4*/ 	.word	0x0000000b
        /*20d8*/ 	.word	0x000334a0
        /*20dc*/ 	.short	0x010a
        /*20de*/ 	.byte	0x3f
	.zero		1


	//   ....[103]....
        /*20e0*/ 	.word	0x0003b580
        /*20e4*/ 	.word	0x0000000b
        /*20e8*/ 	.word	0x000334c0
        /*20ec*/ 	.short	0x010a
        /*20ee*/ 	.byte	0x3f
	.zero		1


	//   ....[104]....
        /*20f0*/ 	.word	0x0003b6a0
        /*20f4*/ 	.word	0x00000004
        /*20f8*/ 	.word	0x00033480
        /*20fc*/ 	.short	0x010a
        /*20fe*/ 	.byte	0x3f
	.zero		1


	//   ....[105]....
        /*2100*/ 	.word	0x0003c030
        /*2104*/ 	.word	0x00000004
        /*2108*/ 	.word	0x00033440
        /*210c*/ 	.short	0x010a
        /*210e*/ 	.byte	0x3f
	.zero		1


	//   ....[106]....
        /*2110*/ 	.word	0x0003cd70
        /*2114*/ 	.word	0x00000011
        /*2118*/ 	.word	0x00033420
        /*211c*/ 	.short	0x010a
        /*211e*/ 	.byte	0x3f
	.zero		1


	//   ....[107]....
        /*2120*/ 	.word	0x0003cdc0
        /*2124*/ 	.word	0x00000004
        /*2128*/ 	.word	0x00033480
        /*212c*/ 	.short	0x010a
        /*212e*/ 	.byte	0x3f
	.zero		1


	//   ....[108]....
        /*2130*/ 	.word	0x0003d4a0
        /*2134*/ 	.word	0x00000004
        /*2138*/ 	.word	0x00033440
        /*213c*/ 	.short	0x010a
        /*213e*/ 	.byte	0x3f
	.zero		1


	//   ....[109]....
        /*2140*/ 	.word	0x0003dae0
        /*2144*/ 	.word	0x00000002
        /*2148*/ 	.word	0x00033470
        /*214c*/ 	.short	0x010a
        /*214e*/ 	.byte	0x3f
	.zero		1


	//   ....[110]....
        /*2150*/ 	.word	0x0003db30
        /*2154*/ 	.word	0x00000002
        /*2158*/ 	.word	0x00033460
        /*215c*/ 	.short	0x010a
        /*215e*/ 	.byte	0x3f
	.zero		1


	//   ....[111]....
        /*2160*/ 	.word	0x0003db80
        /*2164*/ 	.word	0x00000000
        /*2168*/ 	.word	0x00033470
        /*216c*/ 	.short	0x010a
        /*216e*/ 	.byte	0x3f
	.zero		1


	//   ....[112]....
        /*2170*/ 	.word	0x0003dbd0
        /*2174*/ 	.word	0x00000000
        /*2178*/ 	.word	0x00033460
        /*217c*/ 	.short	0x010a
        /*217e*/ 	.byte	0x3f
	.zero		1


	//   ....[113]....
        /*2180*/ 	.word	0x0003e5f0
        /*2184*/ 	.word	0x00000005
        /*2188*/ 	.word	0x00033420
        /*218c*/ 	.short	0x010a
        /*218e*/ 	.byte	0x3f
	.zero		1


	//   ....[114]....
        /*2190*/ 	.word	0x0003e790
        /*2194*/ 	.word	0x00000003
        /*2198*/ 	.word	0x00033440
        /*219c*/ 	.short	0x010a
        /*219e*/ 	.byte	0x3f
	.zero		1


	//   ....[115]....
        /*21a0*/ 	.word	0x0003e7e0
        /*21a4*/ 	.word	0x00000005
        /*21a8*/ 	.word	0x00033440
        /*21ac*/ 	.short	0x010a
        /*21ae*/ 	.byte	0x3f
	.zero		1


	//   ....[116]....
        /*21b0*/ 	.word	0x0003e830
        /*21b4*/ 	.word	0x00000003
        /*21b8*/ 	.word	0x00033460
        /*21bc*/ 	.short	0x010a
        /*21be*/ 	.byte	0x3f
	.zero		1


	//   ....[117]....
        /*21c0*/ 	.word	0x0003e880
        /*21c4*/ 	.word	0x00000005
        /*21c8*/ 	.word	0x00033460
        /*21cc*/ 	.short	0x010a
        /*21ce*/ 	.byte	0x3f
	.zero		1


	//   ....[118]....
        /*21d0*/ 	.word	0x0003e8d0
        /*21d4*/ 	.word	0x00000003
        /*21d8*/ 	.word	0x00033480
        /*21dc*/ 	.short	0x010a
        /*21de*/ 	.byte	0x3f
	.zero		1


	//----- nvinfo : EIATTR_NUM_MBARRIERS
	.align		4
.L_842:
        /*21e0*/ 	.byte	0x03, 0x38
        /*21e2*/ 	.short	0x0016


	//----- nvinfo : EIATTR_EXIT_INSTR_OFFSETS
	.align		4
        /*21e4*/ 	.byte	0x04, 0x1c
        /*21e6*/ 	.short	(.L_844 - .L_843)


	//   ....[0]....
.L_843:
        /*21e8*/ 	.word	0x00036cc0


	//----- nvinfo : EIATTR_MAX_THREADS
	.align		4
.L_844:
        /*21ec*/ 	.byte	0x04, 0x05
        /*21ee*/ 	.short	(.L_846 - .L_845)
.L_845:
        /*21f0*/ 	.word	0x00000180
        /*21f4*/ 	.word	0x00000001
        /*21f8*/ 	.word	0x00000001


	//----- nvinfo : EIATTR_CRS_STACK_SIZE
	.align		4
.L_846:
        /*21fc*/ 	.byte	0x04, 0x1e
        /*21fe*/ 	.short	(.L_848 - .L_847)
.L_847:
        /*2200*/ 	.word	0x00000000


	//----- nvinfo : EIATTR_CBANK_PARAM_SIZE
	.align		4
.L_848:
        /*2204*/ 	.byte	0x03, 0x19
        /*2206*/ 	.short	0x0af0


	//----- nvinfo : EIATTR_PARAM_CBANK
	.align		4
        /*2208*/ 	.byte	0x04, 0x0a
        /*220a*/ 	.short	(.L_850 - .L_849)
	.align		4
.L_849:
        /*220c*/ 	.word	index@(.nv.constant0._ZN7cutlass13device_kernelIN5flash11enable_sm90INS1_16FlashAttnFwdSm90INS1_25CollectiveMainloopFwdSm90ILi2EN4cute5tupleIJNS5_1CILi1EEES8_S8_EEENS6_IJNS7_ILi128EEENS7_ILi160EEENS7_ILi192EEEEEELi192ENS_12float_e4m3_tEfNS_4arch4Sm90ELb1ELb0ELb1ELb1ELb1ELb1ELb0ELb1ELb1ELb1ELb1ELb0EEENS1_21CollectiveEpilogueFwdINS6_IJSA_SC_SB_EEES9_NS_10bfloat16_tESG_Li256ELb1ELb1ELb1ELb1EEENS1_36VarlenDynamicPersistentTileSchedulerILi128ELi160ELi256ELi128ELb1ELb1ELb1ELb1ELb1ELb1EEEEEEEEEvNT_6ParamsE)
        /*2210*/ 	.short	0x0210
        /*2212*/ 	.short	0x0af0


	//----- nvinfo : EIATTR_SW_WAR
	.align		4
.L_850:
        /*2214*/ 	.byte	0x04, 0x36
        /*2216*/ 	.short	(.L_852 - .L_851)
.L_851:
        /*2218*/ 	.word	0x00000008
.L_852:


//--------------------- .nv.info._ZN7cutlass13device_kernelIN5flash11enable_sm90INS1_16FlashAttnFwdSm90INS1_25CollectiveMainloopFwdSm90ILi2EN4cute5tupleIJNS5_1CILi1EEES8_S8_EEENS6_IJNS7_ILi128EEENS7_ILi160EEESA_EEELi128ENS_12float_e4m3_tEfNS_4arch4Sm90ELb0ELb0ELb1ELb0ELb1ELb0ELb0ELb1ELb1ELb1ELb1ELb0EEENS1_21CollectiveEpilogueFwdINS6_IJSA_SA_SB_EEES9_NS_10bfloat16_tESF_Li256ELb0ELb1ELb1ELb1EEENS1_19SingleTileSchedulerILb0ELb1ELb1ELi128EEEEEEEEEvNT_6ParamsE --------------------------
	.section	.nv.info._ZN7cutlass13device_kernelIN5flash11enable_sm90INS1_16FlashAttnFwdSm90INS1_25CollectiveMainloopFwdSm90ILi2EN4cute5tupleIJNS5_1CILi1EEES8_S8_EEENS6_IJNS7_ILi128EEENS7_ILi160EEESA_EEELi128ENS_12float_e4m3_tEfNS_4arch4Sm90ELb0ELb0ELb1ELb0ELb1ELb0ELb0ELb1ELb1ELb1ELb1ELb0EEENS1_21CollectiveEpilogueFwdINS6_IJSA_SA_SB_EEES9_NS_10bfloat16_tESF_Li256ELb0ELb1ELb1ELb1EEENS1_19SingleTileSchedulerILb0ELb1ELb1ELi128EEEEEEEEEvNT_6ParamsE,"",@"SHT_CUDA_INFO"
	.sectionflags	@""
	.align	4


	//----- nvinfo : EIATTR_CUDA_API_VERSION
	.align		4
        /*0000*/ 	.byte	0x04, 0x37
        /*0002*/ 	.short	(.L_854 - .L_853)
.L_853:
        /*0004*/ 	.word	0x00000082


	//----- nvinfo : EIATTR_KPARAM_INFO
	.align		4
.L_854:
        /*0008*/ 	.byte	0x04, 0x17
        /*000a*/ 	.short	(.L_856 - .L_855)
.L_855:
        /*000c*/ 	.word	0x00000000
        /*0010*/ 	.short	0x0000
        /*0012*/ 	.short	0x0070
        /*0014*/ 	.byte	0x00, 0xf0, 0x01, 0x28


	//----- nvinfo : EIATTR_SPARSE_MMA_MASK
	.align		4
.L_856:
        /*0018*/ 	.byte	0x03, 0x50
        /*001a*/ 	.short	0x0000


	//----- nvinfo : EIATTR_MAXREG_COUNT
	.align		4
        /*001c*/ 	.byte	0x03, 0x1b
        /*001e*/ 	.short	0x00a8


	//----- nvinfo : EIATTR_NUM_BARRIERS
	.align		4
        /*0020*/ 	.byte	0x02, 0x4c
        /*0022*/ 	.byte	0x10
	.zero		1


	//----- nvinfo : EIATTR_EXTERNS
	.align		4
        /*0024*/ 	.byte	0x04, 0x0f
        /*0026*/ 	.short	(.L_858 - .L_857)


	//   ....[0]....
	.align		4
.L_857:
        /*0028*/ 	.word	index@(__assertfail)


	//----- nvinfo : EIATTR_ANNOTATIONS
	.align		4
.L_858:
        /*002c*/ 	.byte	0x04, 0x55
        /*002e*/ 	.short	(.L_860 - .L_859)


	//   ....[0]....
.L_859:
        /*0030*/ 	.word	0x00000001
        /*0034*/ 	.byte	0xd0, 0xc3, 0x00, 0x00, 0x01, 0x00, 0x00, 0x00, 0xf0, 0xc3, 0x00, 0x00, 0x01, 0x00, 0x00, 0x00
        /*0044*/ 	.byte	0x70, 0xdf, 0x00, 0x00, 0x01, 0x00, 0x00, 0x00, 0x30, 0xe0, 0x00, 0x00, 0x01, 0x00, 0x00, 0x00
        /*0054*/ 	.byte	0x30, 0xf2, 0x00, 0x00, 0x01, 0x00, 0x00, 0x00, 0x40, 0xf2, 0x00, 0x00, 0x01, 0x00, 0x00, 0x00
        /*0064*/ 	.byte	0x70, 0xf9, 0x00, 0x00, 0x01, 0x00, 0x00, 0x00, 0xe0, 0xf9, 0x00, 0x00


	//----- nvinfo : EIATTR_MERCURY_ISA_VERSION
	.align		4
.L_860:
        /*0070*/ 	.byte	0x03, 0x5f
        /*0072*/ 	.short	0x0101


	//----- nvinfo : EIATTR_INT_WARP_WIDE_INSTR_OFFSETS
	.align		4
        /*0074*/ 	.byte	0x04, 0x31
        /*0076*/ 	.short	(.L_862 - .L_861)


	//   ....[0]....
.L_861:
        /*0078*/ 	.word	0x000000c0


	//   ....[1]....
        /*007c*/ 	.word	0x000000d0


	//   ....[2]....
        /*0080*/ 	.word	0x00000170


	//----- nvinfo : EIATTR_COOP_GROUP_MASK_REGIDS
	.align		4
.L_862:
        /*0084*/ 	.byte	0x04, 0x29
        /*0086*/ 	.short	(.L_864 - .L_863)


	//   ....[0]....
.L_863:
        /*0088*/ 	.word	0xffffffff


	//   ....[1]....
        /*008c*/ 	.word	0xffffffff


	//   ....[2]....
        /*0090*/ 	.word	0xffffffff


	//   ....[3]....
        /*0094*/ 	.word	0xffffffff


	//   ....[4]....
        /*0098*/ 	.word	0xffffffff


	//   ....[5]....
        /*009c*/ 	.word	0xffffffff


	//   ....[6]....
        /*00a0*/ 	.word	0xffffffff


	//   ....[7]....
        /*00a4*/ 	.word	0xffffffff


	//   ....[8]....
        /*00a8*/ 	.word	0xffffffff


	//   ....[9]....
        /*00ac*/ 	.word	0xffffffff


	//   ....[10]....
        /*00b0*/ 	.word	0xffffffff


	//   ....[11]....
        /*00b4*/ 	.word	0xffffffff


	//   ....[12]....
        /*00b8*/ 	.word	0xffffffff


	//   ....[13]....
        /*00bc*/ 	.word	0xffffffff


	//   ....[14]....
        /*00c0*/ 	.word	0xffffffff


	//   ....[15]....
        /*00c4*/ 	.word	0xffffffff


	//   ....[16]....
        /*00c8*/ 	.word	0xffffffff


	//   ....[17]....
        /*00cc*/ 	.word	0xffffffff


	//   ....[18]....
        /*00d0*/ 	.word	0xffffffff


	//   ....[19]....
        /*00d4*/ 	.word	0xffffffff


	//   ....[20]....
        /*00d8*/ 	.word	0xffffffff


	//   ....[21]....
        /*00dc*/ 	.word	0xffffffff


	//   ....[22]....
        /*00e0*/ 	.word	0xffffffff


	//   ....[23]....
        /*00e4*/ 	.word	0xffffffff


	//   ....[24]....
        /*00e8*/ 	.word	0xffffffff


	//   ....[25]....
        /*00ec*/ 	.word	0xffffffff


	//   ....[26]....
        /*00f0*/ 	.word	0xffffffff


	//   ....[27]....
        /*00f4*/ 	.word	0xffffffff


	//   ....[28]....
        /*00f8*/ 	.word	0xffffffff


	//   ....[29]....
        /*00fc*/ 	.word	0xffffffff


	//   ....[30]....
        /*0100*/ 	.word	0xffffffff


	//   ....[31]....
        /*0104*/ 	.word	0xffffffff


	//   ....[32]....
        /*0108*/ 	.word	0xffffffff


	//   ....[33]....
        /*010c*/ 	.word	0xffffffff


	//   ....[34]....
        /*0110*/ 	.word	0xffffffff


	//   ....[35]....
        /*0114*/ 	.word	0xffffffff


	//   ....[36]....
        /*0118*/ 	.word	0xffffffff


	//   ....[37]....
        /*011c*/ 	.word	0xffffffff


	//   ....[38]....
        /*0120*/ 	.word	0xffffffff


	//   ....[39]....
        /*0124*/ 	.word	0xffffffff


	//   ....[40]....
        /*0128*/ 	.word	0xffffffff


	//   ....[41]....
        /*012c*/ 	.word	0xffffffff


	//   ....[42]....
        /*0130*/ 	.word	0xffffffff


	//   ....[43]....
        /*0134*/ 	.word	0xffffffff


	//   ....[44]....
        /*0138*/ 	.word	0xffffffff


	//   ....[45]....
        /*013c*/ 	.word	0xffffffff


	//   ....[46]....
        /*0140*/ 	.word	0xffffffff


	//   ....[47]....
        /*0144*/ 	.word	0xffffffff


	//   ....[48]....
        /*0148*/ 	.word	0xffffffff


	//   ....[49]....
        /*014c*/ 	.word	0xffffffff


	//   ....[50]....
        /*0150*/ 	.word	0xffffffff


	//   ....[51]....
        /*0154*/ 	.word	0xffffffff


	//   ....[52]....
        /*0158*/ 	.word	0xffffffff


	//   ....[53]....
        /*015c*/ 	.word	0xffffffff


	//   ....[54]....
        /*0160*/ 	.word	0xffffffff


	//   ....[55]....
        /*0164*/ 	.word	0xffffffff


	//   ....[56]....
        /*0168*/ 	.word	0xffffffff


	//   ....[57]....
        /*016c*/ 	.word	0xffffffff


	//   ....[58]....
        /*0170*/ 	.word	0xffffffff


	//   ....[59]....
        /*0174*/ 	.word	0xffffffff


	//   ....[60]....
        /*0178*/ 	.word	0xffffffff


	//   ....[61]....
        /*017c*/ 	.word	0xffffffff


	//   ....[62]....
        /*0180*/ 	.word	0xffffffff


	//   ....[63]....
        /*0184*/ 	.word	0xffffffff


	//   ....[64]....
        /*0188*/ 	.word	0xffffffff


	//   ....[65]....
        /*018c*/ 	.word	0xffffffff


	//   ....[66]....
        /*0190*/ 	.word	0xffffffff


	//   ....[67]....
        /*0194*/ 	.word	0xffffffff


	//   ....[68]....
        /*0198*/ 	.word	0xffffffff


	//   ....[69]....
        /*019c*/ 	.word	0xffffffff


	//   ....[70]....
        /*01a0*/ 	.word	0xffffffff


	//   ....[71]....
        /*01a4*/ 	.word	0xffffffff


	//   ....[72]....
        /*01a8*/ 	.word	0xffffffff


	//   ....[73]....
        /*01ac*/ 	.word	0xffffffff


	//   ....[74]....
        /*01b0*/ 	.word	0xffffffff


	//   ....[75]....
        /*01b4*/ 	.word	0xffffffff


	//   ....[76]....
        /*01b8*/ 	.word	0xffffffff


	//   ....[77]....
        /*01bc*/ 	.word	0xffffffff


	//   ....[78]....
        /*01c0*/ 	.word	0xffffffff


	//   ....[79]....
        /*01c4*/ 	.word	0xffffffff


	//   ....[80]....
        /*01c8*/ 	.word	0xffffffff


	//   ....[81]....
        /*01cc*/ 	.word	0xffffffff


	//   ....[82]....
        /*01d0*/ 	.word	0xffffffff


	//   ....[83]....
        /*01d4*/ 	.word	0xffffffff


	//   ....[84]....
        /*01d8*/ 	.word	0xffffffff


	//   ....[85]....
        /*01dc*/ 	.word	0xffffffff


	//   ....[86]....
        /*01e0*/ 	.word	0xffffffff


	//   ....[87]....
        /*01e4*/ 	.word	0xffffffff


	//   ....[88]....
        /*01e8*/ 	.word	0xffffffff


	//   ....[89]....
        /*01ec*/ 	.word	0xffffffff


	//   ....[90]....
        /*01f0*/ 	.word	0xffffffff


	//   ....[91]....
        /*01f4*/ 	.word	0xffffffff


	//   ....[92]....
        /*01f8*/ 	.word	0xffffffff


	//   ....[93]....
        /*01fc*/ 	.word	0xffffffff


	//   ....[94]....
        /*0200*/ 	.word	0xffffffff


	//   ....[95]....
        /*0204*/ 	.word	0xffffffff


	//   ....[96]....
        /*0208*/ 	.word	0xffffffff


	//   ....[97]....
        /*020c*/ 	.word	0xffffffff


	//   ....[98]....
        /*0210*/ 	.word	0xffffffff


	//   ....[99]....
        /*0214*/ 	.word	0xffffffff


	//   ....[100]....
        /*0218*/ 	.word	0xffffffff


	//   ....[101]....
        /*021c*/ 	.word	0xffffffff


	//   ....[102]....
        /*0220*/ 	.word	0xffffffff


	//   ....[103]....
        /*0224*/ 	.word	0xffffffff


	//   ....[104]....
        /*0228*/ 	.word	0xffffffff


	//   ....[105]....
        /*022c*/ 	.word	0xffffffff


	//   ....[106]....
        /*0230*/ 	.word	0xffffffff


	//   ....[107]....
        /*0234*/ 	.word	0xffffffff


	//   ....[108]....
        /*0238*/ 	.word	0xffffffff


	//   ....[109]....
        /*023c*/ 	.word	0xffffffff


	//   ....[110]....
        /*0240*/ 	.word	0xffffffff


	//   ....[111]....
        /*0244*/ 	.word	0xffffffff


	//   ....[112]....
        /*0248*/ 	.word	0xffffffff


	//   ....[113]....
        /*024c*/ 	.word	0xffffffff


	//   ....[114]....
        /*0250*/ 	.word	0xffffffff


	//   ....[115]....
        /*0254*/ 	.word	0xffffffff


	//   ....[116]....
        /*0258*/ 	.word	0xffffffff


	//   ....[117]....
        /*025c*/ 	.word	0xffffffff


	//   ....[118]....
        /*0260*/ 	.word	0xffffffff


	//   ....[119]....
        /*0264*/ 	.word	0xffffffff


	//   ....[120]....
        /*0268*/ 	.word	0xffffffff


	//   ....[121]....
        /*026c*/ 	.word	0xffffffff


	//   ....[122]....
        /*0270*/ 	.word	0xffffffff


	//   ....[123]....
        /*0274*/ 	.word	0xffffffff


	//   ....[124]....
        /*0278*/ 	.word	0xffffffff


	//   ....[125]....
        /*027c*/ 	.word	0xffffffff


	//   ....[126]....
        /*0280*/ 	.word	0xffffffff


	//   ....[127]....
        /*0284*/ 	.word	0xffffffff


	//   ....[128]....
        /*0288*/ 	.word	0xffffffff


	//   ....[129]....
        /*028c*/ 	.word	0xffffffff


	//   ....[130]....
        /*0290*/ 	.word	0xffffffff


	//   ....[131]....
        /*0294*/ 	.word	0xffffffff


	//   ....[132]....
        /*0298*/ 	.word	0xffffffff


	//   ....[133]....
        /*029c*/ 	.word	0xffffffff


	//   ....[134]....
        /*02a0*/ 	.word	0xffffffff


	//   ....[135]....
        /*02a4*/ 	.word	0xffffffff


	//   ....[136]....
        /*02a8*/ 	.word	0xffffffff


	//   ....[137]....
        /*02ac*/ 	.word	0xffffffff


	//   ....[138]....
        /*02b0*/ 	.word	0xffffffff


	//   ....[139]....
        /*02b4*/ 	.word	0xffffffff


	//   ....[140]....
        /*02b8*/ 	.word	0xffffffff


	//   ....[141]....
        /*02bc*/ 	.word	0xffffffff


	//   ....[142]....
        /*02c0*/ 	.word	0xffffffff


	//   ....[143]....
        /*02c4*/ 	.word	0xffffffff


	//   ....[144]....
        /*02c8*/ 	.word	0xffffffff


	//   ....[145]....
        /*02cc*/ 	.word	0xffffffff


	//   ....[146]....
        /*02d0*/ 	.word	0xffffffff


	//   ....[147]....
        /*02d4*/ 	.word	0xffffffff


	//   ....[148]....
        /*02d8*/ 	.word	0xffffffff


	//   ....[149]....
        /*02dc*/ 	.word	0xffffffff


	//   ....[150]....
        /*02e0*/ 	.word	0xffffffff


	//   ....[151]....
        /*02e4*/ 	.word	0xffffffff


	//   ....[152]....
        /*02e8*/ 	.word	0xffffffff


	//   ....[153]....
        /*02ec*/ 	.word	0xffffffff


	//   ....[154]....
        /*02f0*/ 	.word	0xffffffff


	//   ....[155]....
        /*02f4*/ 	.word	0xffffffff


	//   ....[156]....
        /*02f8*/ 	.word	0xffffffff


	//   ....[157]....
        /*02fc*/ 	.word	0xffffffff


	//   ....[158]....
        /*0300*/ 	.word	0xffffffff


	//   ....[159]....
        /*0304*/ 	.word	0xffffffff


	//   ....[160]....
        /*0308*/ 	.word	0xffffffff


	//   ....[161]....
        /*030c*/ 	.word	0xffffffff


	//   ....[162]....
        /*0310*/ 	.word	0xffffffff


	//   ....[163]....
        /*0314*/ 	.word	0xffffffff


	//   ....[164]....
        /*0318*/ 	.word	0xffffffff


	//   ....[165]....
        /*031c*/ 	.word	0xffffffff


	//   ....[166]....
        /*0320*/ 	.word	0xffffffff


	//   ....[167]....
        /*0324*/ 	.word	0xffffffff


	//   ....[168]....
        /*0328*/ 	.word	0xffffffff


	//   ....[169]....
        /*032c*/ 	.word	0xffffffff


	//   ....[170]....
        /*0330*/ 	.word	0xffffffff


	//   ....[171]....
        /*0334*/ 	.word	0xffffffff


	//   ....[172]....
        /*0338*/ 	.word	0xffffffff


	//   ....[173]....
        /*033c*/ 	.word	0xffffffff


	//   ....[174]....
        /*0340*/ 	.word	0xffffffff


	//   ....[175]....
        /*0344*/ 	.word	0xffffffff


	//   ....[176]....
        /*0348*/ 	.word	0xffffffff


	//   ....[177]....
        /*034c*/ 	.word	0xffffffff


	//   ....[178]....
        /*0350*/ 	.word	0xffffffff


	//   ....[179]....
        /*0354*/ 	.word	0xffffffff


	//   ....[180]....
        /*0358*/ 	.word	0xffffffff


	//   ....[181]....
        /*035c*/ 	.word	0xffffffff


	//   ....[182]....
        /*0360*/ 	.word	0xffffffff


	//   ....[183]....
        /*0364*/ 	.word	0xffffffff


	//   ....[184]....
        /*0368*/ 	.word	0xffffffff


	//   ....[185]....
        /*036c*/ 	.word	0xffffffff


	//   ....[186]....
        /*0370*/ 	.word	0xffffffff


	//   ....[187]....
        /*0374*/ 	.word	0xffffffff


	//   ....[188]....
        /*0378*/ 	.word	0xffffffff


	//   ....[189]....
        /*037c*/ 	.word	0x0500000f


	//   ....[190]....
        /*0380*/ 	.word	0x0500000f


	//   ....[191]....
        /*0384*/ 	.word	0x0500000f


	//   ....[192]....
        /*0388*/ 	.word	0x0500000f


	//   ....[193]....
        /*038c*/ 	.word	0x0500000f


	//   ....[194]....
        /*0390*/ 	.word	0x0500000f


	//   ....[195]....
        /*0394*/ 	.word	0x0500000f


	//   ....[196]....
        /*0398*/ 	.word	0x0500000f


	//   ....[197]....
        /*039c*/ 	.word	0x0500000f


	//   ....[198]....
        /*03a0*/ 	.word	0x0500000f


	//   ....[199]....
        /*03a4*/ 	.word	0x0500000f


	//   ....[200]....
        /*03a8*/ 	.word	0x0500000f


	//   ....[201]....
        /*03ac*/ 	.word	0x0500000f


	//   ....[202]....
        /*03b0*/ 	.word	0x0500000f


	//   ....[203]....
        /*03b4*/ 	.word	0x0500000f


	//   ....[204]....
        /*03b8*/ 	.word	0x0500000f


	//   ....[205]....
        /*03bc*/ 	.word	0x0500000f


	//   ....[206]....
        /*03c0*/ 	.word	0x0500000f


	//   ....[207]....
        /*03c4*/ 	.word	0x0500000f


	//   ....[208]....
        /*03c8*/ 	.word	0x0500000f


	//   ....[209]....
        /*03cc*/ 	.word	0x0500000f


	//   ....[210]....
        /*03d0*/ 	.word	0x0500000f


	//   ....[211]....
        /*03d4*/ 	.word	0x0500000f


	//   ....[212]....
        /*03d8*/ 	.word	0x0500000f


	//   ....[213]....
        /*03dc*/ 	.word	0x0500000f


	//   ....[214]....
        /*03e0*/ 	.word	0x0500000f


	//   ....[215]....
        /*03e4*/ 	.word	0x0500000f


	//   ....[216]....
        /*03e8*/ 	.word	0x0500000f


	//   ....[217]....
        /*03ec*/ 	.word	0x0500000f


	//   ....[218]....
        /*03f0*/ 	.word	0x0500000f


	//   ....[219]....
        /*03f4*/ 	.word	0x0500000f


	//   ....[220]....
        /*03f8*/ 	.word	0x0500000f


	//   ....[221]....
        /*03fc*/ 	.word	0x0500000f


	//   ....[222]....
        /*0400*/ 	.word	0x0500000f


	//   ....[223]....
        /*0404*/ 	.word	0x0500000f


	//   ....[224]....
        /*0408*/ 	.word	0x0500000f


	//   ....[225]....
        /*040c*/ 	.word	0x0500000f


	//   ....[226]....
        /*0410*/ 	.word	0x0500000f


	//   ....[227]....
        /*0414*/ 	.word	0x0500000f


	//   ....[228]....
        /*0418*/ 	.word	0x0500000f


	//   ....[229]....
        /*041c*/ 	.word	0x0500000f


	//   ....[230]....
        /*0420*/ 	.word	0x0500000f


	//   ....[231]....
        /*0424*/ 	.word	0x0500000f


	//   ....[232]....
        /*0428*/ 	.word	0x0500000f


	//   ....[233]....
        /*042c*/ 	.word	0x0500000f


	//   ....[234]....
        /*0430*/ 	.word	0x0500000f


	//   ....[235]....
        /*0434*/ 	.word	0x0500000f


	//   ....[236]....
        /*0438*/ 	.word	0x0500000f


	//   ....[237]....
        /*043c*/ 	.word	0x0500000f


	//   ....[238]....
        /*0440*/ 	.word	0x0500000f


	//   ....[239]....
        /*0444*/ 	.word	0x0500000f


	//   ....[240]....
        /*0448*/ 	.word	0x0500000f


	//   ....[241]....
        /*044c*/ 	.word	0x0500000f


	//   ....[242]....
        /*0450*/ 	.word	0x0500000f


	//   ....[243]....
        /*0454*/ 	.word	0x0500000f


	//   ....[244]....
        /*0458*/ 	.word	0x0500000f


	//   ....[245]....
        /*045c*/ 	.word	0x0500000f


	//   ....[246]....
        /*0460*/ 	.word	0x0500000f


	//   ....[247]....
        /*0464*/ 	.word	0x0500000f


	//   ....[248]....
        /*0468*/ 	.word	0x0500000f


	//   ....[249]....
        /*046c*/ 	.word	0x0500000f


	//   ....[250]....
        /*0470*/ 	.word	0x0500000f


	//   ....[251]....
        /*0474*/ 	.word	0x0500000f


	//   ....[252]....
        /*0478*/ 	.word	0x0500000f


	//   ....[253]....
        /*047c*/ 	.word	0x0500000f


	//   ....[254]....
        /*0480*/ 	.word	0x0500000f


	//   ....[255]....
        /*0484*/ 	.word	0x0500000f


	//   ....[0]....
        /*0488*/ 	.word	0x0500000f


	//   ....[1]....
        /*048c*/ 	.word	0x0500000f


	//   ....[2]....
        /*0490*/ 	.word	0x0500000f


	//   ....[3]....
        /*0494*/ 	.word	0x0500000f


	//   ....[4]....
        /*0498*/ 	.word	0x0500000f


	//   ....[5]....
        /*049c*/ 	.word	0x0500000f


	//   ....[6]....
        /*04a0*/ 	.word	0x0500000f


	//   ....[7]....
        /*04a4*/ 	.word	0x0500000f


	//   ....[8]....
        /*04a8*/ 	.word	0x0500000f


	//   ....[9]....
        /*04ac*/ 	.word	0x0500000f


	//   ....[10]....
        /*04b0*/ 	.word	0x0500000f


	//   ....[11]....
        /*04b4*/ 	.word	0x0500000f


	//   ....[12]....
        /*04b8*/ 	.word	0x0500000f


	//   ....[13]....
        /*04bc*/ 	.word	0x0500000f


	//   ....[14]....
        /*04c0*/ 	.word	0x0500000f


	//   ....[15]....
        /*04c4*/ 	.word	0x0500000f


	//   ....[16]....
        /*04c8*/ 	.word	0x0500000f


	//   ....[17]....
        /*04cc*/ 	.word	0x0500000f


	//   ....[18]....
        /*04d0*/ 	.word	0x0500000f


	//   ....[19]....
        /*04d4*/ 	.word	0x0500000f


	//   ....[20]....
        /*04d8*/ 	.word	0x0500000f


	//   ....[21]....
        /*04dc*/ 	.word	0x0500000f


	//   ....[22]....
        /*04e0*/ 	.word	0x0500000f


	//   ....[23]....
        /*04e4*/ 	.word	0x0500000f


	//   ....[24]....
        /*04e8*/ 	.word	0x0500000f


	//   ....[25]....
        /*04ec*/ 	.word	0x0500000f


	//   ....[26]....
        /*04f0*/ 	.word	0x0500000f


	//   ....[27]....
        /*04f4*/ 	.word	0x0500000f


	//   ....[28]....
        /*04f8*/ 	.word	0x0500000f


	//   ....[29]....
        /*04fc*/ 	.word	0x0500000f


	//----- nvinfo : EIATTR_COOP_GROUP_INSTR_OFFSETS
	.align		4
.L_864:
        /*0500*/ 	.byte	0x04, 0x28
        /*0502*/ 	.short	(.L_866 - .L_865)


	//   ....[0]....
.L_865:
        /*0504*/ 	.word	0x00000070


	//   ....[1]....
        /*0508*/ 	.word	0x000000b0


	//   ....[2]....
        /*050c*/ 	.word	0x000002d0


	//   ....[3]....
        /*0510*/ 	.word	0x00000430


	//   ....[4]....
        /*0514*/ 	.word	0x00000550


	//   ....[5]....
        /*0518*/ 	.word	0x000006b0


	//   ....[6]....
        /*051c*/ 	.word	0x000010e0


	//   ....[7]....
        /*0520*/ 	.word	0x00003520


	//   ....[8]....
        /*0524*/ 	.word	0x000035e0


	//   ....[9]....
        /*0528*/ 	.word	0x000039d0


	//   ....[10]....
        /*052c*/ 	.word	0x00003ad0


	//   ....[11]....
        /*0530*/ 	.word	0x00006b80


	//   ....[12]....
        /*0534*/ 	.word	0x00006bb0


	//   ....[13]....
        /*0538*/ 	.word	0x00006bd0


	//   ....[14]....
        /*053c*/ 	.word	0x00006bf0


	//   ....[15]....
        /*0540*/ 	.word	0x000086f0


	//   ....[16]....
        /*0544*/ 	.word	0x00008700


	//   ....[17]....
        /*0548*/ 	.word	0x00008780


	//   ....[18]....
        /*054c*/ 	.word	0x00008790


	//   ....[19]....
        /*0550*/ 	.word	0x00009620


	//   ....[20]....
        /*0554*/ 	.word	0x00009630


	//   ....[21]....
        /*0558*/ 	.word	0x00009640


	//   ....[22]....
        /*055c*/ 	.word	0x00009660


	//   ....[23]....
        /*0560*/ 	.word	0x00009670


	//   ....[24]....
        /*0564*/ 	.word	0x00009680


	//   ....[25]....
        /*0568*/ 	.word	0x00009690


	//   ....[26]....
        /*056c*/ 	.word	0x000096a0


	//   ....[27]....
        /*0570*/ 	.word	0x000096b0


	//   ....[28]....
        /*0574*/ 	.word	0x000096c0


	//   ....[29]....
        /*0578*/ 	.word	0x000096d0


	//   ....[30]....
        /*057c*/ 	.word	0x000096f0


	//   ....[31]....
        /*0580*/ 	.word	0x00009700


	//   ....[32]....
        /*0584*/ 	.word	0x00009710


	//   ....[33]....
        /*0588*/ 	.word	0x00009720


	//   ....[34]....
        /*058c*/ 	.word	0x00009730


	//   ....[35]....
        /*0590*/ 	.word	0x00009740


	//   ....[36]....
        /*0594*/ 	.word	0x00009750


	//   ....[37]....
        /*0598*/ 	.word	0x00009760


	//   ....[38]....
        /*059c*/ 	.word	0x00009770


	//   ....[39]....
        /*05a0*/ 	.word	0x00009780


	//   ....[40]....
        /*05a4*/ 	.word	0x00009790


	//   ....[41]....
        /*05a8*/ 	.word	0x000097a0


	//   ....[42]....
        /*05ac*/ 	.word	0x000097b0


	//   ....[43]....
        /*05b0*/ 	.word	0x000097c0


	//   ....[44]....
        /*05b4*/ 	.word	0x000097d0


	//   ....[45]....
        /*05b8*/ 	.word	0x000097e0


	//   ....[46]....
        /*05bc*/ 	.word	0x000097f0


	//   ....[47]....
        /*05c0*/ 	.word	0x00009810


	//   ....[48]....
        /*05c4*/ 	.word	0x00009820


	//   ....[49]....
        /*05c8*/ 	.word	0x00009830


	//   ....[50]....
        /*05cc*/ 	.word	0x00009840


	//   ....[51]....
        /*05d0*/ 	.word	0x00009850


	//   ....[52]....
        /*05d4*/ 	.word	0x00009860


	//   ....[53]....
        /*05d8*/ 	.word	0x00009870


	//   ....[54]....
        /*05dc*/ 	.word	0x00009880


	//   ....[55]....
        /*05e0*/ 	.word	0x00009890


	//   ....[56]....
        /*05e4*/ 	.word	0x000098b0


	//   ....[57]....
        /*05e8*/ 	.word	0x000098c0


	//   ....[58]....
        /*05ec*/ 	.word	0x000098d0


	//   ....[59]....
        /*05f0*/ 	.word	0x000098f0


	//   ....[60]....
        /*05f4*/ 	.word	0x00009900


	//   ....[61]....
        /*05f8*/ 	.word	0x00009910


	//   ....[62]....
        /*05fc*/ 	.word	0x00009920


	//   ....[63]....
        /*0600*/ 	.word	0x00009930


	//   ....[64]....
        /*0604*/ 	.word	0x00009940


	//   ....[65]....
        /*0608*/ 	.word	0x00009960


	//   ....[66]....
        /*060c*/ 	.word	0x00009970


	//   ....[67]....
        /*0610*/ 	.word	0x00009980


	//   ....[68]....
        /*0614*/ 	.word	0x00009990


	//   ....[69]....
        /*0618*/ 	.word	0x000099a0


	//   ....[70]....
        /*061c*/ 	.word	0x000099d0


	//   ....[71]....
        /*0620*/ 	.word	0x00009a00


	//   ....[72]....
        /*0624*/ 	.word	0x00009a30


	//   ....[73]....
        /*0628*/ 	.word	0x00009a60


	//   ....[74]....
        /*062c*/ 	.word	0x00009aa0


	//   ....[75]....
        /*0630*/ 	.word	0x00009ad0


	//   ....[76]....
        /*0634*/ 	.word	0x00009b00


	//   ....[77]....
        /*0638*/ 	.word	0x00009b30


	//   ....[78]....
        /*063c*/ 	.word	0x00009b50


	//   ....[79]....
        /*0640*/ 	.word	0x00009b60


	//   ....[80]....
        /*0644*/ 	.word	0x00009b80


	//   ....[81]....
        /*0648*/ 	.word	0x00009b90


	//   ....[82]....
        /*064c*/ 	.word	0x00009ba0


	//   ....[83]....
        /*0650*/ 	.word	0x0000a000


	//   ....[84]....
        /*0654*/ 	.word	0x0000a040


	//   ....[85]....
        /*0658*/ 	.word	0x0000a080


	//   ....[86]....
        /*065c*/ 	.word	0x0000a0c0


	//   ....[87]....
        /*0660*/ 	.word	0x0000a0f0


	//   ....[88]....
        /*0664*/ 	.word	0x0000a130


	//   ....[89]....
        /*0668*/ 	.word	0x0000a7f0


	//   ....[90]....
        /*066c*/ 	.word	0x0000a820


	//   ....[91]....
        /*0670*/ 	.word	0x0000b370


	//   ....[92]....
        /*0674*/ 	.word	0x0000c840


	//   ....[93]....
        /*0678*/ 	.word	0x0000c870


	//   ....[94]....
        /*067c*/ 	.word	0x0000c8a0


	//   ....[95]....
        /*0680*/ 	.word	0x0000c920


	//   ....[96]....
        /*0684*/ 	.word	0x0000c930


	//   ....[97]....
        /*0688*/ 	.word	0x0000c980


	//   ....[98]....
        /*068c*/ 	.word	0x0000c990


	//   ....[99]....
        /*0690*/ 	.word	0x0000c9e0


	//   ....[100]....
        /*0694*/ 	.word	0x0000c9f0


	//   ....[101]....
        /*0698*/ 	.word	0x0000ca40


	//   ....[102]....
        /*069c*/ 	.word	0x0000ca50


	//   ....[103]....
        /*06a0*/ 	.word	0x0000caa0


	//   ....[104]....
        /*06a4*/ 	.word	0x0000cab0


	//   ....[105]....
        /*06a8*/ 	.word	0x0000cb00


	//   ....[106]....
        /*06ac*/ 	.word	0x0000cb10


	//   ....[107]....
        /*06b0*/ 	.word	0x0000cb20


	//   ....[108]....
        /*06b4*/ 	.word	0x0000cb70


	//   ....[109]....
        /*06b8*/ 	.word	0x0000cbc0


	//   ....[110]....
        /*06bc*/ 	.word	0x0000cbe0


	//   ....[111]....
        /*06c0*/ 	.word	0x0000cbf0


	//   ....[112]....
        /*06c4*/ 	.word	0x0000d080


	//   ....[113]....
        /*06c8*/ 	.word	0x0000d0b0


	//   ....[114]....
        /*06cc*/ 	.word	0x0000d140


	//   ....[115]....
        /*06d0*/ 	.word	0x0000d170


	//   ....[116]....
        /*06d4*/ 	.word	0x0000d190


	//   ....[117]....
        /*06d8*/ 	.word	0x0000d1d0


	//   ....[118]....
        /*06dc*/ 	.word	0x0000d200


	//   ....[119]....
        /*06e0*/ 	.word	0x0000d250


	//   ....[120]....
        /*06e4*/ 	.word	0x0000d280


	//   ....[121]....
        /*06e8*/ 	.word	0x0000d2a0


	//   ....[122]....
        /*06ec*/ 	.word	0x0000d300


	//   ....[123]....
        /*06f0*/ 	.word	0x0000d320


	//   ....[124]....
        /*06f4*/ 	.word	0x0000d380


	//   ....[125]....
        /*06f8*/ 	.word	0x0000d3a0


	//   ....[126]....
        /*06fc*/ 	.word	0x0000d3e0


	//   ....[127]....
        /*0700*/ 	.word	0x0000d400


	//   ....[128]....
        /*0704*/ 	.word	0x0000d420


	//   ....[129]....
        /*0708*/ 	.word	0x0000d450


	//   ....[130]....
        /*070c*/ 	.word	0x0000d480


	//   ....[131]....
        /*0710*/ 	.word	0x0000d4e0


	//   ....[132]....
        /*0714*/ 	.word	0x0000da50


	//   ....[133]....
        /*0718*/ 	.word	0x0000da80


	//   ....[134]....
        /*071c*/ 	.word	0x0000daa0


	//   ....[135]....
        /*0720*/ 	.word	0x0000dae0


	//   ....[136]....
        /*0724*/ 	.word	0x0000db30


	//   ....[137]....
        /*0728*/ 	.word	0x0000db40


	//   ....[138]....
        /*072c*/ 	.word	0x0000dba0


	//   ....[139]....
        /*0730*/ 	.word	0x0000dbd0


	//   ....[140]....
        /*0734*/ 	.word	0x0000dc40


	//   ....[141]....
        /*0738*/ 	.word	0x0000dc60


	//   ....[142]....
        /*073c*/ 	.word	0x0000dc90


	//   ....[143]....
        /*0740*/ 	.word	0x0000dcc0


	//   ....[144]....
        /*0744*/ 	.word	0x0000dd00


	//   ....[145]....
        /*0748*/ 	.word	0x0000dd30


	//   ....[146]....
        /*074c*/ 	.word	0x0000dd60


	//   ....[147]....
        /*0750*/ 	.word	0x0000dde0


	//   ....[148]....
        /*0754*/ 	.word	0x0000e660


	//   ....[149]....
        /*0758*/ 	.word	0x0000e680


	//   ....[150]....
        /*075c*/ 	.word	0x0000e690


	//   ....[151]....
        /*0760*/ 	.word	0x0000e6a0


	//   ....[152]....
        /*0764*/ 	.word	0x0000e6b0


	//   ....[153]....
        /*0768*/ 	.word	0x0000e700


	//   ....[154]....
        /*076c*/ 	.word	0x0000e720


	//   ....[155]....
        /*0770*/ 	.word	0x0000e740


	//   ....[156]....
        /*0774*/ 	.word	0x0000e750


	//   ....[157]....
        /*0778*/ 	.word	0x0000e790


	//   ....[158]....
        /*077c*/ 	.word	0x0000e7a0


	//   ....[159]....
        /*0780*/ 	.word	0x0000e7e0


	//   ....[160]....
        /*0784*/ 	.word	0x0000e7f0


	//   ....[161]....
        /*0788*/ 	.word	0x0000e830


	//   ....[162]....
        /*078c*/ 	.word	0x0000e840


	//   ....[163]....
        /*0790*/ 	.word	0x0000e880


	//   ....[164]....
        /*0794*/ 	.word	0x0000e890


	//   ....[165]....
        /*0798*/ 	.word	0x0000e8a0


	//   ....[166]....
        /*079c*/ 	.word	0x0000e8e0


	//   ....[167]....
        /*07a0*/ 	.word	0x0000e900


	//   ....[168]....
        /*07a4*/ 	.word	0x0000ece0


	//   ....[169]....
        /*07a8*/ 	.word	0x0000ed00


	//   ....[170]....
        /*07ac*/ 	.word	0x0000ed20


	//   ....[171]....
        /*07b0*/ 	.word	0x0000ed30


	//   ....[172]....
        /*07b4*/ 	.word	0x0000ed40


	//   ....[173]....
        /*07b8*/ 	.word	0x0000ed50


	//   ....[174]....
        /*07bc*/ 	.word	0x0000ed70


	//   ....[175]....
        /*07c0*/ 	.word	0x0000ed90


	//   ....[176]....
        /*07c4*/ 	.word	0x0000edb0


	//   ....[177]....
        /*07c8*/ 	.word	0x0000edd0


	//   ....[178]....
        /*07cc*/ 	.word	0x0000edf0


	//   ....[179]....
        /*07d0*/ 	.word	0x0000ee20


	//   ....[180]....
        /*07d4*/ 	.word	0x0000ee40


	//   ....[181]....
        /*07d8*/ 	.word	0x0000ee70


	//   ....[182]....
        /*07dc*/ 	.word	0x0000ee90


	//   ....[183]....
        /*07e0*/ 	.word	0x0000eec0


	//   ....[184]....
        /*07e4*/ 	.word	0x0000eee0


	//   ....[185]....
        /*07e8*/ 	.word	0x0000ef00


	//   ....[186]....
        /*07ec*/ 	.word	0x0000ef10


	//   ....[187]....
        /*07f0*/ 	.word	0x0000efd0


	//   ....[188]....
        /*07f4*/ 	.word	0x00010070


	//   ....[189]....
        /*07f8*/ 	.word	0x00010570


	//   ....[190]....
        /*07fc*/ 	.word	0x00010650


	//   ....[191]....
        /*0800*/ 	.word	0x00010720


	//   ....[192]....
        /*0804*/ 	.word	0x000107a0


	//   ....[193]....
        /*0808*/ 	.word	0x00010860


	//   ....[194]....
        /*080c*/ 	.word	0x000108c0


	//   ....[195]....
        /*0810*/ 	.word	0x00010980


	//   ....[196]....
        /*0814*/ 	.word	0x000109e0


	//   ....[197]....
        /*0818*/ 	.word	0x00010aa0


	//   ....[198]....
        /*081c*/ 	.word	0x00010b00


	//   ....[199]....
        /*0820*/ 	.word	0x00010bc0


	//   ....[200]....
        /*0824*/ 	.word	0x00010c20


	//   ....[201]....
        /*0828*/ 	.word	0x00010ce0


	//   ....[202]....
        /*082c*/ 	.word	0x00010d40


	//   ....[203]....
        /*0830*/ 	.word	0x00010e00


	//   ....[204]....
        /*0834*/ 	.word	0x00010e60


	//   ....[205]....
        /*0838*/ 	.word	0x00010f20


	//   ....[206]....
        /*083c*/ 	.word	0x00010f80


	//   ....[207]....
        /*0840*/ 	.word	0x00011040


	//   ....[208]....
        /*0844*/ 	.word	0x000110a0


	//   ....[209]....
        /*0848*/ 	.word	0x00011190


	//   ....[210]....
        /*084c*/ 	.word	0x000112f0


	//   ....[211]....
        /*0850*/ 	.word	0x000113c0


	//   ....[212]....
        /*0854*/ 	.word	0x000114a0


	//   ....[213]....
        /*0858*/ 	.word	0x000114f0


	//   ....[214]....
        /*085c*/ 	.word	0x000115c0


	//   ....[215]....
        /*0860*/ 	.word	0x00011610


	//   ....[216]....
        /*0864*/ 	.word	0x00011700


	//   ....[217]....
        /*0868*/ 	.word	0x00011750


	//   ....[218]....
        /*086c*/ 	.word	0x00011840


	//   ....[219]....
        /*0870*/ 	.word	0x00011890


	//   ....[220]....
        /*0874*/ 	.word	0x00011910


	//   ....[221]....
        /*0878*/ 	.word	0x000119c0


	//   ....[222]....
        /*087c*/ 	.word	0x00011a30


	//   ....[223]....
        /*0880*/ 	.word	0x00011ae0


	//   ....[224]....
        /*0884*/ 	.word	0x00011b50


	//   ....[225]....
        /*0888*/ 	.word	0x00011c00


	//   ....[226]....
        /*088c*/ 	.word	0x00011c60


	//   ....[227]....
        /*0890*/ 	.word	0x00011d20


	//   ....[228]....
        /*0894*/ 	.word	0x00011d90


	//   ....[229]....
        /*0898*/ 	.word	0x00011e40


	//   ....[230]....
        /*089c*/ 	.word	0x00011ec0


	//   ....[231]....
        /*08a0*/ 	.word	0x00011f10


	//   ....[232]....
        /*08a4*/ 	.word	0x00011fe0


	//   ....[233]....
        /*08a8*/ 	.word	0x000120a0


	//   ....[234]....
        /*08ac*/ 	.word	0x00012100


	//   ....[235]....
        /*08b0*/ 	.word	0x000121e0


	//   ....[236]....
        /*08b4*/ 	.word	0x00012250


	//   ....[237]....
        /*08b8*/ 	.word	0x00012320


	//   ....[238]....
        /*08bc*/ 	.word	0x00012380


	//   ....[239]....
        /*08c0*/ 	.word	0x00012440


	//   ....[240]....
        /*08c4*/ 	.word	0x000124a0


	//   ....[241]....
        /*08c8*/ 	.word	0x00012560


	//   ....[242]....
        /*08cc*/ 	.word	0x000125c0


	//   ....[243]....
        /*08d0*/ 	.word	0x00012680


	//   ....[244]....
        /*08d4*/ 	.word	0x00012700


	//   ....[245]....
        /*08d8*/ 	.word	0x000127b0


	//   ....[246]....
        /*08dc*/ 	.word	0x000128e0


	//   ....[247]....
        /*08e0*/ 	.word	0x00012980


	//   ....[248]....
        /*08e4*/ 	.word	0x000129e0


	//   ....[249]....
        /*08e8*/ 	.word	0x00012a90


	//   ....[250]....
        /*08ec*/ 	.word	0x00012b20


	//   ....[251]....
        /*08f0*/ 	.word	0x00012bb0


	//   ....[252]....
        /*08f4*/ 	.word	0x00012c10


	//   ....[253]....
        /*08f8*/ 	.word	0x00012cc0


	//   ....[254]....
        /*08fc*/ 	.word	0x00012d20


	//   ....[255]....
        /*0900*/ 	.word	0x00012dd0


	//   ....[0]....
        /*0904*/ 	.word	0x00012e30


	//   ....[1]....
        /*0908*/ 	.word	0x00012ee0


	//   ....[2]....
        /*090c*/ 	.word	0x00012f40


	//   ....[3]....
        /*0910*/ 	.word	0x00012ff0


	//   ....[4]....
        /*0914*/ 	.word	0x00013050


	//   ....[5]....
        /*0918*/ 	.word	0x00013100


	//   ....[6]....
        /*091c*/ 	.word	0x00013190


	//   ....[7]....
        /*0920*/ 	.word	0x00013220


	//   ....[8]....
        /*0924*/ 	.word	0x00013280


	//   ....[9]....
        /*0928*/ 	.word	0x00013330


	//   ....[10]....
        /*092c*/ 	.word	0x00013410


	//   ....[11]....
        /*0930*/ 	.word	0x000134b0


	//   ....[12]....
        /*0934*/ 	.word	0x00013520


	//   ....[13]....
        /*0938*/ 	.word	0x000135c0


	//   ....[14]....
        /*093c*/ 	.word	0x00013620


	//   ....[15]....
        /*0940*/ 	.word	0x000136c0


	//   ....[16]....
        /*0944*/ 	.word	0x00013720


	//   ....[17]....
        /*0948*/ 	.word	0x000137d0


	//   ....[18]....
        /*094c*/ 	.word	0x00013830


	//   ....[19]....
        /*0950*/ 	.word	0x000138d0


	//   ....[20]....
        /*0954*/ 	.word	0x00013930


	//   ....[21]....
        /*0958*/ 	.word	0x000139e0


	//   ....[22]....
        /*095c*/ 	.word	0x00013a60


	//   ....[23]....
        /*0960*/ 	.word	0x00013af0


	//   ....[24]....
        /*0964*/ 	.word	0x00013b50


	//   ....[25]....
        /*0968*/ 	.word	0x00013bc0


	//   ....[26]....
        /*096c*/ 	.word	0x00013c90


	//   ....[27]....
        /*0970*/ 	.word	0x00013d20


	//   ....[28]....
        /*0974*/ 	.word	0x00013d80


	//   ....[29]....
        /*0978*/ 	.word	0x00013e30


	//----- nvinfo : EIATTR_REG_RECONFIG
	.align		4
.L_866:
        /*097c*/ 	.byte	0x01, 0x54
	.zero		2


	//----- nvinfo : EIATTR_SYSCALL_OFFSETS
	.align		4
        /*0980*/ 	.byte	0x04, 0x46
        /*0982*/ 	.short	(.L_868 - .L_867)


	//   ....[0]....
.L_867:
        /*0984*/ 	.word	0x000012a0


	//   ....[1]....
        /*0988*/ 	.word	0x0000bac0


	//   ....[2]....
        /*098c*/ 	.word	0x0000bc00


	//   ....[3]....
        /*0990*/ 	.word	0x0000bd40


	//   ....[4]....
        /*0994*/ 	.word	0x0000be60


	//   ....[5]....
        /*0998*/ 	.word	0x0000d7f0


	//----- nvinfo : EIATTR_MBARRIER_INSTR_OFFSETS
	.align		4
.L_868:
        /*099c*/ 	.byte	0x04, 0x39
        /*099e*/ 	.short	(.L_870 - .L_869)


	//   ....[0]....
.L_869:
        /*09a0*/ 	.word	0x00000180
        /*09a4*/ 	.word	0x000000ff
        /*09a8*/ 	.word	0x00022800
        /*09ac*/ 	.short	0x0100
        /*09ae*/ 	.byte	0x08
	.zero		1


	//   ....[1]....
        /*09b0*/ 	.word	0x00000190
        /*09b4*/ 	.word	0x000000ff
        /*09b8*/ 	.word	0x00022820
        /*09bc*/ 	.short	0x0100
        /*09be*/ 	.byte	0x08
	.zero		1


	//   ....[2]....
        /*09c0*/ 	.word	0x00000280
        /*09c4*/ 	.word	0x000000ff
        /*09c8*/ 	.word	0x00022830
        /*09cc*/ 	.short	0x0100
        /*09ce*/ 	.byte	0x08
	.zero		1


	//   ....[3]....
        /*09d0*/ 	.word	0x00000290
        /*09d4*/ 	.word	0x000000ff
        /*09d8*/ 	.word	0x00022840
        /*09dc*/ 	.short	0x0100
        /*09de*/ 	.byte	0x08
	.zero		1


	//   ....[4]....
        /*09e0*/ 	.word	0x000002a0
        /*09e4*/ 	.word	0x000000ff
        /*09e8*/ 	.word	0x00022838
        /*09ec*/ 	.short	0x0100
        /*09ee*/ 	.byte	0x08
	.zero		1


	//   ....[5]....
        /*09f0*/ 	.word	0x000002b0
        /*09f4*/ 	.word	0x000000ff
        /*09f8*/ 	.word	0x00022848
        /*09fc*/ 	.short	0x0100
        /*09fe*/ 	.byte	0x08
	.zero		1


	//   ....[6]....
        /*0a00*/ 	.word	0x000003e0
        /*0a04*/ 	.word	0x000000ff
        /*0a08*/ 	.word	0x00022850
        /*0a0c*/ 	.short	0x0100
        /*0a0e*/ 	.byte	0x08
	.zero		1


	//   ....[7]....
        /*0a10*/ 	.word	0x000003f0
        /*0a14*/ 	.word	0x000000ff
        /*0a18*/ 	.word	0x00022860
        /*0a1c*/ 	.short	0x0100
        /*0a1e*/ 	.byte	0x08
	.zero		1


	//   ....[8]....
        /*0a20*/ 	.word	0x00000400
        /*0a24*/ 	.word	0x000000ff
        /*0a28*/ 	.word	0x00022858
        /*0a2c*/ 	.short	0x0100
        /*0a2e*/ 	.byte	0x08
	.zero		1


	//   ....[9]....
        /*0a30*/ 	.word	0x00000410
        /*0a34*/ 	.word	0x000000ff
        /*0a38*/ 	.word	0x00022868
        /*0a3c*/ 	.short	0x0100
        /*0a3e*/ 	.byte	0x08
	.zero		1


	//   ....[10]....
        /*0a40*/ 	.word	0x00000500
        /*0a44*/ 	.word	0x000000ff
        /*0a48*/ 	.word	0x00022870
        /*0a4c*/ 	.short	0x0100
        /*0a4e*/ 	.byte	0x06
	.zero		1


	//   ....[11]....
        /*0a50*/ 	.word	0x00000510
        /*0a54*/ 	.word	0x000000ff
        /*0a58*/ 	.word	0x00022880
        /*0a5c*/ 	.short	0x0100
        /*0a5e*/ 	.byte	0x06
	.zero		1


	//   ....[12]....
        /*0a60*/ 	.word	0x00000520
        /*0a64*/ 	.word	0x000000ff
        /*0a68*/ 	.word	0x00022878
        /*0a6c*/ 	.short	0x0100
        /*0a6e*/ 	.byte	0x06
	.zero		1


	//   ....[13]....
        /*0a70*/ 	.word	0x00000530
        /*0a74*/ 	.word	0x000000ff
        /*0a78*/ 	.word	0x00022888
        /*0a7c*/ 	.short	0x0100
        /*0a7e*/ 	.byte	0x06
	.zero		1


	//   ....[14]....
        /*0a80*/ 	.word	0x00000660
        /*0a84*/ 	.word	0x000000ff
        /*0a88*/ 	.word	0x00022890
        /*0a8c*/ 	.short	0x0100
        /*0a8e*/ 	.byte	0x08
	.zero		1


	//   ....[15]....
        /*0a90*/ 	.word	0x00000670
        /*0a94*/ 	.word	0x000000ff
        /*0a98*/ 	.word	0x000228a0
        /*0a9c*/ 	.short	0x0100
        /*0a9e*/ 	.byte	0x08
	.zero		1


	//   ....[16]....
        /*0aa0*/ 	.word	0x00000680
        /*0aa4*/ 	.word	0x000000ff
        /*0aa8*/ 	.word	0x00022898
        /*0aac*/ 	.short	0x0100
        /*0aae*/ 	.byte	0x08
	.zero		1


	//   ....[17]....
        /*0ab0*/ 	.word	0x00000690
        /*0ab4*/ 	.word	0x000000ff
        /*0ab8*/ 	.word	0x000228a8
        /*0abc*/ 	.short	0x0100
        /*0abe*/ 	.byte	0x08
	.zero		1


	//   ....[18]....
        /*0ac0*/ 	.word	0x000007d0
        /*0ac4*/ 	.word	0x000000ff
        /*0ac8*/ 	.word	0x000228b0
        /*0acc*/ 	.short	0x0100
        /*0ace*/ 	.byte	0x08
	.zero		1


	//   ....[19]....
        /*0ad0*/ 	.word	0x000007e0
        /*0ad4*/ 	.word	0x000000ff
        /*0ad8*/ 	.word	0x000228c0
        /*0adc*/ 	.short	0x0100
        /*0ade*/ 	.byte	0x08
	.zero		1


	//   ....[20]....
        /*0ae0*/ 	.word	0x000007f0
        /*0ae4*/ 	.word	0x000000ff
        /*0ae8*/ 	.word	0x000228b8
        /*0aec*/ 	.short	0x0100
        /*0aee*/ 	.byte	0x08
	.zero		1


	//   ....[21]....
        /*0af0*/ 	.word	0x00000800
        /*0af4*/ 	.word	0x000000ff
        /*0af8*/ 	.word	0x000228c8
        /*0afc*/ 	.short	0x0100
        /*0afe*/ 	.byte	0x08
	.zero		1


	//   ....[22]....
        /*0b00*/ 	.word	0x00001570
        /*0b04*/ 	.word	0x000000ff
        /*0b08*/ 	.word	0x00022800
        /*0b0c*/ 	.short	0x010a
        /*0b0e*/ 	.byte	0x29
	.zero		1


	//   ....[23]....
        /*0b10*/ 	.word	0x00001600
        /*0b14*/ 	.word	0x000000ff
        /*0b18*/ 	.word	0x00022830
        /*0b1c*/ 	.short	0x010a
        /*0b1e*/ 	.byte	0x29
	.zero		1


	//   ....[24]....
        /*0b20*/ 	.word	0x00001660
        /*0b24*/ 	.word	0x000000ff
        /*0b28*/ 	.word	0x00022830
        /*0b2c*/ 	.short	0x010a
        /*0b2e*/ 	.byte	0x29
	.zero		1


	//   ....[25]....
        /*0b30*/ 	.word	0x00002960
        /*0b34*/ 	.word	0x000000ff
        /*0b38*/ 	.word	0x00000000
        /*0b3c*/ 	.short	0x0101
        /*0b3e*/ 	.byte	0x04
	.zero		1


	//   ....[26]....
        /*0b40*/ 	.word	0x00005080
        /*0b44*/ 	.word	0x000000ff
        /*0b48*/ 	.word	0x00022830
        /*0b4c*/ 	.short	0x010a
        /*0b4e*/ 	.byte	0x04
	.zero		1


	//   ....[27]....
        /*0b50*/ 	.word	0x000050c0
        /*0b54*/ 	.word	0x000000ff
        /*0b58*/ 	.word	0x00022830
        /*0b5c*/ 	.short	0x010a
        /*0b5e*/ 	.byte	0x04
	.zero		1


	//   ....[28]....
        /*0b60*/ 	.word	0x000059b0
        /*0b64*/ 	.word	0x000000ff
        /*0b68*/ 	.word	0x00022850
        /*0b6c*/ 	.short	0x010a
        /*0b6e*/ 	.byte	0x04
	.zero		1


	//   ....[29]....
        /*0b70*/ 	.word	0x000059f0
        /*0b74*/ 	.word	0x000000ff
        /*0b78*/ 	.word	0x00022850
        /*0b7c*/ 	.short	0x010a
        /*0b7e*/ 	.byte	0x04
	.zero		1


	//   ....[30]....
        /*0b80*/ 	.word	0x000062c0
        /*0b84*/ 	.word	0x000000ff
        /*0b88*/ 	.word	0x00000000
        /*0b8c*/ 	.short	0x0101
        /*0b8e*/ 	.byte	0x04
	.zero		1


	//   ....[31]....
        /*0b90*/ 	.word	0x00007d00
        /*0b94*/ 	.word	0x000000ff
        /*0b98*/ 	.word	0x00000000
        /*0b9c*/ 	.short	0x0101
        /*0b9e*/ 	.byte	0x04
	.zero		1


	//   ....[32]....
        /*0ba0*/ 	.word	0x000083a0
        /*0ba4*/ 	.word	0x000000ff
        /*0ba8*/ 	.word	0x00022850
        /*0bac*/ 	.short	0x010a
        /*0bae*/ 	.byte	0x09
	.zero		1


	//   ....[33]....
        /*0bb0*/ 	.word	0x000083e0
        /*0bb4*/ 	.word	0x000000ff
        /*0bb8*/ 	.word	0x00022850
        /*0bbc*/ 	.short	0x010a
        /*0bbe*/ 	.byte	0x09
	.zero		1


	//   ....[34]....
        /*0bc0*/ 	.word	0x00008a50
        /*0bc4*/ 	.word	0x000000ff
        /*0bc8*/ 	.word	0x00000000
        /*0bcc*/ 	.short	0x0101
        /*0bce*/ 	.byte	0x04
	.zero		1


	//   ....[35]....
        /*0bd0*/ 	.word	0x0000a120
        /*0bd4*/ 	.word	0x000000ff
        /*0bd8*/ 	.word	0x00000000
        /*0bdc*/ 	.short	0x0101
        /*0bde*/ 	.byte	0x04
	.zero		1


	//   ....[36]....
        /*0be0*/ 	.word	0x0000c4f0
        /*0be4*/ 	.word	0x000000ff
        /*0be8*/ 	.word	0x00022880
        /*0bec*/ 	.short	0x010a
        /*0bee*/ 	.byte	0x2a
	.zero		1


	//   ....[37]....
        /*0bf0*/ 	.word	0x0000cd50
        /*0bf4*/ 	.word	0x000000ff
        /*0bf8*/ 	.word	0x00022870
        /*0bfc*/ 	.short	0x0107
        /*0bfe*/ 	.byte	0x2a
	.zero		1


	//   ....[38]....
        /*0c00*/ 	.word	0x0000cde0
        /*0c04*/ 	.word	0x000000ff
        /*0c08*/ 	.word	0x00022870
        /*0c0c*/ 	.short	0x0101
        /*0c0e*/ 	.byte	0x2a
	.zero		1


	//   ....[39]....
        /*0c10*/ 	.word	0x0000ce10
        /*0c14*/ 	.word	0x000000ff
        /*0c18*/ 	.word	0x00022840
        /*0c1c*/ 	.short	0x010a
        /*0c1e*/ 	.byte	0x2a
	.zero		1


	//   ....[40]....
        /*0c20*/ 	.word	0x0000d590
        /*0c24*/ 	.word	0x000000ff
        /*0c28*/ 	.word	0x00022830
        /*0c2c*/ 	.short	0x0107
        /*0c2e*/ 	.byte	0x2a
	.zero		1


	//   ....[41]....
        /*0c30*/ 	.word	0x0000d620
        /*0c34*/ 	.word	0x000000ff
        /*0c38*/ 	.word	0x00022830
        /*0c3c*/ 	.short	0x0101
        /*0c3e*/ 	.byte	0x2a
	.zero		1


	//   ....[42]....
        /*0c40*/ 	.word	0x0000deb0
        /*0c44*/ 	.word	0x000000ff
        /*0c48*/ 	.word	0x00022800
        /*0c4c*/ 	.short	0x0107
        /*0c4e*/ 	.byte	0x2a
	.zero		1


	//   ....[43]....
        /*0c50*/ 	.word	0x0000def0
        /*0c54*/ 	.word	0x000000ff
        /*0c58*/ 	.word	0x00022800
        /*0c5c*/ 	.short	0x0101
        /*0c5e*/ 	.byte	0x2a
	.zero		1


	//   ....[44]....
        /*0c60*/ 	.word	0x0000df00
        /*0c64*/ 	.word	0x000000ff
        /*0c68*/ 	.word	0x00022820
        /*0c6c*/ 	.short	0x010a
        /*0c6e*/ 	.byte	0x2a
	.zero		1


	//   ....[45]....
        /*0c70*/ 	.word	0x0000e380
        /*0c74*/ 	.word	0x00000003
        /*0c78*/ 	.word	0x00022880
        /*0c7c*/ 	.short	0x010a
        /*0c7e*/ 	.byte	0x3f
	.zero		1


	//   ....[46]....
        /*0c80*/ 	.word	0x0000e9d0
        /*0c84*/ 	.word	0x00000003
        /*0c88*/ 	.word	0x00022870
        /*0c8c*/ 	.short	0x0107
        /*0c8e*/ 	.byte	0x3f
	.zero		1


	//   ....[47]....
        /*0c90*/ 	.word	0x0000ea60
        /*0c94*/ 	.word	0x00000003
        /*0c98*/ 	.word	0x00022870
        /*0c9c*/ 	.short	0x0101
        /*0c9e*/ 	.byte	0x3f
	.zero		1


	//   ....[48]....
        /*0ca0*/ 	.word	0x0000ea90
        /*0ca4*/ 	.word	0x00000003
        /*0ca8*/ 	.word	0x00022840
        /*0cac*/ 	.short	0x010a
        /*0cae*/ 	.byte	0x3f
	.zero		1


	//   ....[49]....
        /*0cb0*/ 	.word	0x0000f060
        /*0cb4*/ 	.word	0x00000003
        /*0cb8*/ 	.word	0x00022830
        /*0cbc*/ 	.short	0x0107
        /*0cbe*/ 	.byte	0x3f
	.zero		1


	//   ....[50]....
        /*0cc0*/ 	.word	0x0000f100
        /*0cc4*/ 	.word	0x00000003
        /*0cc8*/ 	.word	0x00022830
        /*0ccc*/ 	.short	0x0101
        /*0cce*/ 	.byte	0x3f
	.zero		1


	//   ....[51]....
        /*0cd0*/ 	.word	0x0000f180
        /*0cd4*/ 	.word	0x00000006
        /*0cd8*/ 	.word	0x00022870
        /*0cdc*/ 	.short	0x010a
        /*0cde*/ 	.byte	0x3f
	.zero		1


	//   ....[52]....
        /*0ce0*/ 	.word	0x0000f210
        /*0ce4*/ 	.word	0x00000006
        /*0ce8*/ 	.word	0x00022860
        /*0cec*/ 	.short	0x010a
        /*0cee*/ 	.byte	0x3f
	.zero		1


	//   ....[53]....
        /*0cf0*/ 	.word	0x0000f780
        /*0cf4*/ 	.word	0x00000006
        /*0cf8*/ 	.word	0x00022850
        /*0cfc*/ 	.short	0x0101
        /*0cfe*/ 	.byte	0x3f
	.zero		1


	//   ....[54]....
        /*0d00*/ 	.word	0x0000f820
        /*0d04*/ 	.word	0x00000006
        /*0d08*/ 	.word	0x00000000
        /*0d0c*/ 	.short	0x0101
        /*0d0e*/ 	.byte	0x3f
	.zero		1


	//   ....[55]....
        /*0d10*/ 	.word	0x0000f8f0
        /*0d14*/ 	.word	0x00000010
        /*0d18*/ 	.word	0x00022870
        /*0d1c*/ 	.short	0x010a
        /*0d1e*/ 	.byte	0x3f
	.zero		1


	//   ....[56]....
        /*0d20*/ 	.word	0x0000f9a0
        /*0d24*/ 	.word	0x00000010
        /*0d28*/ 	.word	0x00022860
        /*0d2c*/ 	.short	0x010a
        /*0d2e*/ 	.byte	0x3f
	.zero		1


	//   ....[57]....
        /*0d30*/ 	.word	0x0000ff00
        /*0d34*/ 	.word	0x00000010
        /*0d38*/ 	.word	0x00022850
        /*0d3c*/ 	.short	0x0101
        /*0d3e*/ 	.byte	0x3f
	.zero		1


	//   ....[58]....
        /*0d40*/ 	.word	0x0000ffc0
        /*0d44*/ 	.word	0x00000010
        /*0d48*/ 	.word	0x00000000
        /*0d4c*/ 	.short	0x0101
        /*0d4e*/ 	.byte	0x3f
	.zero		1


	//   ....[59]....
        /*0d50*/ 	.word	0x00010020
        /*0d54*/ 	.word	0x00000006
        /*0d58*/ 	.word	0x00022820
        /*0d5c*/ 	.short	0x010a
        /*0d5e*/ 	.byte	0x3f
	.zero		1


	//   ....[60]....
        /*0d60*/ 	.word	0x00010140
        /*0d64*/ 	.word	0x00000005
        /*0d68*/ 	.word	0x00022840
        /*0d6c*/ 	.short	0x010a
        /*0d6e*/ 	.byte	0x3f
	.zero		1


	//   ....[61]....
        /*0d70*/ 	.word	0x000101e0
        /*0d74*/ 	.word	0x00000003
        /*0d78*/ 	.word	0x00022840
        /*0d7c*/ 	.short	0x010a
        /*0d7e*/ 	.byte	0x3f
	.zero		1


	//   ....[62]....
        /*0d80*/ 	.word	0x00010220
        /*0d84*/ 	.word	0x00000005
        /*0d88*/ 	.word	0x00022860
        /*0d8c*/ 	.short	0x010a
        /*0d8e*/ 	.byte	0x3f
	.zero		1


	//   ....[63]....
        /*0d90*/ 	.word	0x00010260
        /*0d94*/ 	.word	0x00000003
        /*0d98*/ 	.word	0x00022860
        /*0d9c*/ 	.short	0x010a
        /*0d9e*/ 	.byte	0x3f
	.zero		1


	//   ....[64]....
        /*0da0*/ 	.word	0x000102a0
        /*0da4*/ 	.word	0x00000005
        /*0da8*/ 	.word	0x00022880
        /*0dac*/ 	.short	0x010a
        /*0dae*/ 	.byte	0x3f
	.zero		1


	//   ....[65]....
        /*0db0*/ 	.word	0x000102e0
        /*0db4*/ 	.word	0x00000003
        /*0db8*/ 	.word	0x00022880
        /*0dbc*/ 	.short	0x010a
        /*0dbe*/ 	.byte	0x3f
	.zero		1


	//   ....[66]....
        /*0dc0*/ 	.word	0x00010350
        /*0dc4*/ 	.word	0x00000003
        /*0dc8*/ 	.word	0x00022800
        /*0dcc*/ 	.short	0x010a
        /*0dce*/ 	.byte	0x3f
	.zero		1


	//   ....[67]....
        /*0dd0*/ 	.word	0x000103b0
        /*0dd4*/ 	.word	0x00000005
        /*0dd8*/ 	.word	0x00022830
        /*0ddc*/ 	.short	0x010a
        /*0dde*/ 	.byte	0x3f
	.zero		1


	//   ....[68]....
        /*0de0*/ 	.word	0x00010410
        /*0de4*/ 	.word	0x00000008
        /*0de8*/ 	.word	0x00022830
        /*0dec*/ 	.short	0x010a
        /*0dee*/ 	.byte	0x3f
	.zero		1


	//   ....[69]....
        /*0df0*/ 	.word	0x00010470
        /*0df4*/ 	.word	0x00000009
        /*0df8*/ 	.word	0x00022850
        /*0dfc*/ 	.short	0x010a
        /*0dfe*/ 	.byte	0x3f
	.zero		1


	//   ....[70]....
        /*0e00*/ 	.word	0x000104d0
        /*0e04*/ 	.word	0x00000005
        /*0e08*/ 	.word	0x00022850
        /*0e0c*/ 	.short	0x010a
        /*0e0e*/ 	.byte	0x3f
	.zero		1


	//   ....[71]....
        /*0e10*/ 	.word	0x000105a0
        /*0e14*/ 	.word	0x00000019
        /*0e18*/ 	.word	0x00022880
        /*0e1c*/ 	.short	0x010a
        /*0e1e*/ 	.byte	0x3f
	.zero		1


	//   ....[72]....
        /*0e20*/ 	.word	0x00011240
        /*0e24*/ 	.word	0x00000019
        /*0e28*/ 	.word	0x00022840
        /*0e2c*/ 	.short	0x010a
        /*0e2e*/ 	.byte	0x3f
	.zero		1


	//   ....[73]....
        /*0e30*/ 	.word	0x000127e0
        /*0e34*/ 	.word	0x00000019
        /*0e38*/ 	.word	0x00022820
        /*0e3c*/ 	.short	0x010a
        /*0e3e*/ 	.byte	0x3f
	.zero		1


	//   ....[74]....
        /*0e40*/ 	.word	0x00012830
        /*0e44*/ 	.word	0x00000003
        /*0e48*/ 	.word	0x00022880
        /*0e4c*/ 	.short	0x010a
        /*0e4e*/ 	.byte	0x3f
	.zero		1


	//   ....[75]....
        /*0e50*/ 	.word	0x00013360
        /*0e54*/ 	.word	0x00000003
        /*0e58*/ 	.word	0x00022840
        /*0e5c*/ 	.short	0x010a
        /*0e5e*/ 	.byte	0x3f
	.zero		1


	//   ....[76]....
        /*0e60*/ 	.word	0x00013e60
        /*0e64*/ 	.word	0x00000006
        /*0e68*/ 	.word	0x00022870
        /*0e6c*/ 	.short	0x010a
        /*0e6e*/ 	.byte	0x3f
	.zero		1


	//   ....[77]....
        /*0e70*/ 	.word	0x00013eb0
        /*0e74*/ 	.word	0x00000006
        /*0e78*/ 	.word	0x00022860
        /*0e7c*/ 	.short	0x010a
        /*0e7e*/ 	.byte	0x3f
	.zero		1


	//   ....[78]....
        /*0e80*/ 	.word	0x00013f00
        /*0e84*/ 	.word	0x00000010
        /*0e88*/ 	.word	0x00022870
        /*0e8c*/ 	.short	0x010a
        /*0e8e*/ 	.byte	0x3f
	.zero		1


	//   ....[79]....
        /*0e90*/ 	.word	0x00013f50
        /*0e94*/ 	.word	0x00000010
        /*0e98*/ 	.word	0x00022860
        /*0e9c*/ 	.short	0x010a
        /*0e9e*/ 	.byte	0x3f
	.zero		1


	//   ....[80]....
        /*0ea0*/ 	.word	0x00013fa0
        /*0ea4*/ 	.word	0x00000006
        /*0ea8*/ 	.word	0x00022820
        /*0eac*/ 	.short	0x010a
        /*0eae*/ 	.byte	0x3f
	.zero		1


	//   ....[81]....
        /*0eb0*/ 	.word	0x00013ff0
        /*0eb4*/ 	.word	0x00000005
        /*0eb8*/ 	.word	0x00022840
        /*0ebc*/ 	.short	0x010a
        /*0ebe*/ 	.byte	0x3f
	.zero		1


	//   ....[82]....
        /*0ec0*/ 	.word	0x00014040
        /*0ec4*/ 	.word	0x00000003
        /*0ec8*/ 	.word	0x00022840
        /*0ecc*/ 	.short	0x010a
        /*0ece*/ 	.byte	0x3f
	.zero		1


	//   ....[83]....
        /*0ed0*/ 	.word	0x00014090
        /*0ed4*/ 	.word	0x00000005
        /*0ed8*/ 	.word	0x00022860
        /*0edc*/ 	.short	0x010a
        /*0ede*/ 	.byte	0x3f
	.zero		1


	//   ....[84]....
        /*0ee0*/ 	.word	0x000140e0
        /*0ee4*/ 	.word	0x00000003
        /*0ee8*/ 	.word	0x00022860
        /*0eec*/ 	.short	0x010a
        /*0eee*/ 	.byte	0x3f
	.zero		1


	//   ....[85]....
        /*0ef0*/ 	.word	0x00014130
        /*0ef4*/ 	.word	0x00000005
        /*0ef8*/ 	.word	0x00022880
        /*0efc*/ 	.short	0x010a
        /*0efe*/ 	.byte	0x3f
	.zero		1


	//----- nvinfo : EIATTR_NUM_MBARRIERS
	.align		4
.L_870:
        /*0f00*/ 	.byte	0x03, 0x38
        /*0f02*/ 	.short	0x0016


	//----- nvinfo : EIATTR_EXIT_INSTR_OFFSETS
	.align		4
        /*0f04*/ 	.byte	0x04, 0x1c
        /*0f06*/ 	.short	(.L_872 - .L_871)


	//   ....[0]....
.L_871:
        /*0f08*/ 	.word	0x00010330


	//----- nvinfo : EIATTR_MAX_THREADS
	.align		4
.L_872:
        /*0f0c*/ 	.byte	0x04, 0x05
        /*0f0e*/ 	.short	(.L_874 - .L_873)
.L_873:
        /*0f10*/ 	.word	0x00000180
        /*0f14*/ 	.word	0x00000001
        /*0f18*/ 	.word	0x00000001


	//----- nvinfo : EIATTR_CRS_STACK_SIZE
	.align		4
.L_874:
        /*0f1c*/ 	.byte	0x04, 0x1e
        /*0f1e*/ 	.short	(.L_876 - .L_875)
.L_875:
        /*0f20*/ 	.word	0x00000000


	//----- nvinfo : EIATTR_CBANK_PARAM_SIZE
	.align		4
.L_876:
        /*0f24*/ 	.byte	0x03, 0x19
        /*0f26*/ 	.short	0x0a70


	//----- nvinfo : EIATTR_PARAM_CBANK
	.align		4
        /*0f28*/ 	.byte	0x04, 0x0a
        /*0f2a*/ 	.short	(.L_878 - .L_877)
	.align		4
.L_877:
        /*0f2c*/ 	.word	index@(.nv.constant0._ZN7cutlass13device_kernelIN5flash11enable_sm90INS1_16FlashAttnFwdSm90INS1_25CollectiveMainloopFwdSm90ILi2EN4cute5tupleIJNS5_1CILi1EEES8_S8_EEENS6_IJNS7_ILi128EEENS7_ILi160EEESA_EEELi128ENS_12float_e4m3_tEfNS_4arch4Sm90ELb0ELb0ELb1ELb0ELb1ELb0ELb0ELb1ELb1ELb1ELb1ELb0EEENS1_21CollectiveEpilogueFwdINS6_IJSA_SA_SB_EEES9_NS_10bfloat16_tESF_Li256ELb0ELb1ELb1ELb1EEENS1_19SingleTileSchedulerILb0ELb1ELb1ELi128EEEEEEEEEvNT_6ParamsE)
        /*0f30*/ 	.short	0x0210
        /*0f32*/ 	.short	0x0a70


	//----- nvinfo : EIATTR_SW_WAR
	.align		4
.L_878:
        /*0f34*/ 	.byte	0x04, 0x36
        /*0f36*/ 	.short	(.L_880 - .L_879)
.L_879:
        /*0f38*/ 	.word	0x00000008
.L_880:


//--------------------- .nv.info._ZN7cutlass13device_kernelIN5flash11enable_sm90INS1_16FlashAttnFwdSm90INS1_25CollectiveMainloopFwdSm90ILi2EN4cute5tupleIJNS5_1CILi1EEES8_S8_EEENS6_IJNS7_ILi128EEENS7_ILi160EEESA_EEELi128ENS_12float_e4m3_tEfNS_4arch4Sm90ELb0ELb0ELb1ELb1ELb1ELb0ELb0ELb1ELb1ELb1ELb1ELb0EEENS1_21CollectiveEpilogueFwdINS6_IJSA_SA_SB_EEES9_NS_10bfloat16_tESF_Li256ELb1ELb1ELb1ELb1EEENS1_36VarlenDynamicPersistentTileSchedulerILi128ELi160ELi256ELi128ELb1ELb1ELb1ELb0ELb1ELb1EEEEEEEEEvNT_6ParamsE --------------------------
	.section	.nv.info._ZN7cutlass13device_kernelIN5flash11enable_sm90INS1_16FlashAttnFwdSm90INS1_25CollectiveMainloopFwdSm90ILi2EN4cute5tupleIJNS5_1CILi1EEES8_S8_EEENS6_IJNS7_ILi128EEENS7_ILi160EEESA_EEELi128ENS_12float_e4m3_tEfNS_4arch4Sm90ELb0ELb0ELb1ELb1ELb1ELb0ELb0ELb1ELb1ELb1ELb1ELb0EEENS1_21CollectiveEpilogueFwdINS6_IJSA_SA_SB_EEES9_NS_10bfloat16_tESF_Li256ELb1ELb1ELb1ELb1EEENS1_36VarlenDynamicPersistentTileSchedulerILi128ELi160ELi256ELi128ELb1ELb1ELb1ELb0ELb1ELb1EEEEEEEEEvNT_6ParamsE,"",@"SHT_CUDA_INFO"
	.sectionflags	@""
	.align	4


	//----- nvinfo : EIATTR_CUDA_API_VERSION
	.align		4
        /*0000*/ 	.byte	0x04, 0x37
        /*0002*/ 	.short	(.L_882 - .L_881)
.L_881:
        /*0004*/ 	.word	0x00000082


	//----- nvinfo : EIATTR_KPARAM_INFO
	.align		4
.L_882:
        /*0008*/ 	.byte	0x04, 0x17
        /*000a*/ 	.short	(.L_884 - .L_883)
.L_883:
        /*000c*/ 	.word	0x00000000
        /*0010*/ 	.short	0x0000
        /*0012*/ 	.short	0x0070
        /*0014*/ 	.byte	0x00, 0xf0, 0x01, 0x2a


	//----- nvinfo : EIATTR_SPARSE_MMA_MASK
	.align		4
.L_884:
        /*0018*/ 	.byte	0x03, 0x50
        /*001a*/ 	.short	0x0000


	//----- nvinfo : EIATTR_MAXREG_COUNT
	.align		4
        /*001c*/ 	.byte	0x03, 0x1b
        /*001e*/ 	.short	0x00a8


	//----- nvinfo : EIATTR_NUM_BARRIERS
	.align		4
        /*0020*/ 	.byte	0x02, 0x4c
        /*0022*/ 	.byte	0x10
	.zero		1


	//----- nvinfo : EIATTR_EXTERNS
	.align		4
        /*0024*/ 	.byte	0x04, 0x0f
        /*0026*/ 	.short	(.L_886 - .L_885)


	//   ....[0]....
	.align		4
.L_885:
        /*0028*/ 	.word	index@(__assertfail)


	//----- nvinfo : EIATTR_ANNOTATIONS
	.align		4
.L_886:
        /*002c*/ 	.byte	0x04, 0x55
        /*002e*/ 	.short	(.L_888 - .L_887)


	//   ....[0]....
.L_887:
        /* <DEDUP_REMOVED lines=29> */


	//----- nvinfo : EIATTR_MERCURY_ISA_VERSION
	.align		4
.L_888:
        /*01e8*/ 	.byte	0x03, 0x5f
        /*01ea*/ 	.short	0x0101


	//----- nvinfo : EIATTR_UNUSED_LOAD_BYTE_OFFSET
	.align		4
        /*01ec*/ 	.byte	0x04, 0x44
        /*01ee*/ 	.short	(.L_890 - .L_889)


	//   ....[0]....
.L_889:
        /*01f0*/ 	.word	0x00000980
        /*01f4*/ 	.word	0x0000fff0


	//   ....[1]....
        /*01f8*/ 	.word	0x000094b0
        /*01fc*/ 	.word	0x0000fff0


	//----- nvinfo : EIATTR_INT_WARP_WIDE_INSTR_OFFSETS
	.align		4
.L_890:
        /*0200*/ 	.byte	0x04, 0x31
        /*0202*/ 	.short	(.L_892 - .L_891)


	//   ....[0]....
.L_891:
        /*0204*/ 	.word	0x000000c0


	//   ....[1]....
        /*0208*/ 	.word	0x000000d0


	//   ....[2]....
        /*020c*/ 	.word	0x00000170


	//   ....[3]....
        /*0210*/ 	.word	0x0000e790


	//   ....[4]....
        /*0214*/ 	.word	0x0000e820


	//   ....[5]....
        /*0218*/ 	.word	0x000129a0


	//   ....[6]....
        /*021c*/ 	.word	0x00012a30


	//----- nvinfo : EIATTR_COOP_GROUP_MASK_REGIDS
	.align		4
.L_892:
        /*0220*/ 	.byte	0x04, 0x29
        /*0222*/ 	.short	(.L_894 - .L_893)


	//   ....[0]....
.L_893:
        /*0224*/ 	.word	0xffffffff


	//   ....[1]....
        /*0228*/ 	.word	0xffffffff


	//   ....[2]....
        /*022c*/ 	.word	0xffffffff


	//   ....[3]....
        /*0230*/ 	.word	0xffffffff


	//   ....[4]....
        /*0234*/ 	.word	0xffffffff


	//   ....[5]....
        /*0238*/ 	.word	0xffffffff


	//   ....[6]....
        /*023c*/ 	.word	0xffffffff


	//   ....[7]....
        /*0240*/ 	.word	0xffffffff


	//   ....[8]....
        /*0244*/ 	.word	0xffffffff


	//   ....[9]....
        /*0248*/ 	.word	0xffffffff


	//   ....[10]....
        /*024c*/ 	.word	0xffffffff


	//   ....[11]....
        /*0250*/ 	.word	0xffffffff


	//   ....[12]....
        /*0254*/ 	.word	0xffffffff


	//   ....[13]....
        /*0258*/ 	.word	0xffffffff


	//   ....[14]....
        /*025c*/ 	.word	0xffffffff


	//   ....[15]....
        /*0260*/ 	.word	0xffffffff


	//   ....[16]....
        /*0264*/ 	.word	0xffffffff


	//   ....[17]....
        /*0268*/ 	.word	0xffffffff


	//   ....[18]....
        /*026c*/ 	.word	0xffffffff


	//   ....[19]....
        /*0270*/ 	.word	0xffffffff


	//   ....[20]....
        /*0274*/ 	.word	0xffffffff


	//   ....[21]....
        /*0278*/ 	.word	0xffffffff


	//   ....[22]....
        /*027c*/ 	.word	0xffffffff


	//   ....[23]....
        /*0280*/ 	.word	0xffffffff


	//   ....[24]....
        /*0284*/ 	.word	0xffffffff


	//   ....[25]....
        /*0288*/ 	.word	0xffffffff


	//   ....[26]....
        /*028c*/ 	.word	0xffffffff


	//   ....[27]....
        /*0290*/ 	.word	0xffffffff


	//   ....[28]....
        /*0294*/ 	.word	0xffffffff


	//   ....[29]....
        /*0298*/ 	.word	0xffffffff


	//   ....[30]....
        /*029c*/ 	.word	0xffffffff


	//   ....[31]....
        /*02a0*/ 	.word	0xffffffff


	//   ....[32]....
        /*02a4*/ 	.word	0xffffffff


	//   ....[33]....
        /*02a8*/ 	.word	0xffffffff


	//   ....[34]....
        /*02ac*/ 	.word	0xffffffff


	//   ....[35]....
        /*02b0*/ 	.word	0xffffffff


	//   ....[36]....
        /*02b4*/ 	.word	0xffffffff


	//   ....[37]....
        /*02b8*/ 	.word	0xffffffff


	//   ....[38]....
        /*02bc*/ 	.word	0xffffffff


	//   ....[39]....
        /*02c0*/ 	.word	0xffffffff


	//   ....[40]....
        /*02c4*/ 	.word	0xffffffff


	//   ....[41]....
        /*02c8*/ 	.word	0xffffffff


	//   ....[42]....
        /*02cc*/ 	.word	0xffffffff


	//   ....[43]....
        /*02d0*/ 	.word	0xffffffff


	//   ....[44]....
        /*02d4*/ 	.word	0xffffffff


	//   ....[45]....
        /*02d8*/ 	.word	0xffffffff


	//   ....[46]....
        /*02dc*/ 	.word	0xffffffff


	//   ....[47]....
        /*02e0*/ 	.word	0xffffffff


	//   ....[48]....
        /*02e4*/ 	.word	0xffffffff


	//   ....[49]....
        /*02e8*/ 	.word	0xffffffff


	//   ....[50]....
        /*02ec*/ 	.word	0xffffffff


	//   ....[51]....
        /*02f0*/ 	.word	0xffffffff


	//   ....[52]....
        /*02f4*/ 	.word	0xffffffff


	//   ....[53]....
        /*02f8*/ 	.word	0xffffffff


	//   ....[54]....
        /*02fc*/ 	.word	0xffffffff


	//   ....[55]....
        /*0300*/ 	.word	0xffffffff


	//   ....[56]....
        /*0304*/ 	.word	0xffffffff


	//   ....[57]....
        /*0308*/ 	.word	0xffffffff


	//   ....[58]....
        /*030c*/ 	.word	0xffffffff


	//   ....[59]....
        /*0310*/ 	.word	0xffffffff


	//   ....[60]....
        /*0314*/ 	.word	0xffffffff


	//   ....[61]....
        /*0318*/ 	.word	0xffffffff


	//   ....[62]....
        /*031c*/ 	.word	0xffffffff


	//   ....[63]....
        /*0320*/ 	.word	0xffffffff


	//   ....[64]....
        /*0324*/ 	.word	0xffffffff


	//   ....[65]....
        /*0328*/ 	.word	0xffffffff


	//   ....[66]....
        /*032c*/ 	.word	0xffffffff


	//   ....[67]....
        /*0330*/ 	.word	0xffffffff


	//   ....[68]....
        /*0334*/ 	.word	0xffffffff


	//   ....[69]....
        /*0338*/ 	.word	0xffffffff


	//   ....[70]....
        /*033c*/ 	.word	0xffffffff


	//   ....[71]....
        /*0340*/ 	.word	0xffffffff


	//   ....[72]....
        /*0344*/ 	.word	0xffffffff


	//   ....[73]....
        /*0348*/ 	.word	0xffffffff


	//   ....[74]....
        /*034c*/ 	.word	0xffffffff


	//   ....[75]....
        /*0350*/ 	.word	0xffffffff


	//   ....[76]....
        /*0354*/ 	.word	0xffffffff


	//   ....[77]....
        /*0358*/ 	.word	0xffffffff


	//   ....[78]....
        /*035c*/ 	.word	0xffffffff


	//   ....[79]....
        /*0360*/ 	.word	0xffffffff


	//   ....[80]....
        /*0364*/ 	.word	0xffffffff


	//   ....[81]....
        /*0368*/ 	.word	0xffffffff


	//   ....[82]....
        /*036c*/ 	.word	0xffffffff


	//   ....[83]....
        /*0370*/ 	.word	0xffffffff


	//   ....[84]....
        /*0374*/ 	.word	0xffffffff


	//   ....[85]....
        /*0378*/ 	.word	0xffffffff


	//   ....[86]....
        /*037c*/ 	.word	0xffffffff


	//   ....[87]....
        /*0380*/ 	.word	0xffffffff


	//   ....[88]....
        /*0384*/ 	.word	0xffffffff


	//   ....[89]....
        /*0388*/ 	.word	0xffffffff


	//   ....[90]....
        /*038c*/ 	.word	0xffffffff


	//   ....[91]....
        /*0390*/ 	.word	0xffffffff


	//   ....[92]....
        /*0394*/ 	.word	0xffffffff


	//   ....[93]....
        /*0398*/ 	.word	0xffffffff


	//   ....[94]....
        /*039c*/ 	.word	0xffffffff


	//   ....[95]....
        /*03a0*/ 	.word	0xffffffff


	//   ....[96]....
        /*03a4*/ 	.word	0xffffffff


	//   ....[97]....
        /*03a8*/ 	.word	0xffffffff


	//   ....[98]....
        /*03ac*/ 	.word	0xffffffff


	//   ....[99]....
        /*03b0*/ 	.word	0xffffffff


	//   ....[100]....
        /*03b4*/ 	.word	0xffffffff


	//   ....[101]....
        /*03b8*/ 	.word	0xffffffff


	//   ....[102]....
        /*03bc*/ 	.word	0xffffffff


	//   ....[103]....
        /*03c0*/ 	.word	0xffffffff


	//   ....[104]....
        /*03c4*/ 	.word	0xffffffff


	//   ....[105]....
        /*03c8*/ 	.word	0xffffffff


	//   ....[106]....
        /*03cc*/ 	.word	0xffffffff


	//   ....[107]....
        /*03d0*/ 	.word	0xffffffff


	//   ....[108]....
        /*03d4*/ 	.word	0xffffffff


	//   ....[109]....
        /*03d8*/ 	.word	0xffffffff


	//   ....[110]....
        /*03dc*/ 	.word	0xffffffff


	//   ....[111]....
        /*03e0*/ 	.word	0xffffffff


	//   ....[112]....
        /*03e4*/ 	.word	0xffffffff


	//   ....[113]....
        /*03e8*/ 	.word	0xffffffff


	//   ....[114]....
        /*03ec*/ 	.word	0xffffffff


	//   ....[115]....
        /*03f0*/ 	.word	0xffffffff


	//   ....[116]....
        /*03f4*/ 	.word	0xffffffff


	//   ....[117]....
        /*03f8*/ 	.word	0xffffffff


	//   ....[118]....
        /*03fc*/ 	.word	0xffffffff


	//   ....[119]....
        /*0400*/ 	.word	0xffffffff


	//   ....[120]....
        /*0404*/ 	.word	0xffffffff


	//   ....[121]....
        /*0408*/ 	.word	0xffffffff


	//   ....[122]....
        /*040c*/ 	.word	0xffffffff


	//   ....[123]....
        /*0410*/ 	.word	0xffffffff


	//   ....[124]....
        /*0414*/ 	.word	0xffffffff


	//   ....[125]....
        /*0418*/ 	.word	0xffffffff


	//   ....[126]....
        /*041c*/ 	.word	0xffffffff


	//   ....[127]....
        /*0420*/ 	.word	0xffffffff


	//   ....[128]....
        /*0424*/ 	.word	0xffffffff


	//   ....[129]....
        /*0428*/ 	.word	0xffffffff


	//   ....[130]....
        /*042c*/ 	.word	0xffffffff


	//   ....[131]....
        /*0430*/ 	.word	0xffffffff


	//   ....[132]....
        /*0434*/ 	.word	0xffffffff


	//   ....[133]....
        /*0438*/ 	.word	0xffffffff


	//   ....[134]....
        /*043c*/ 	.word	0xffffffff


	//   ....[135]....
        /*0440*/ 	.word	0xffffffff


	//   ....[136]....
        /*0444*/ 	.word	0xffffffff


	//   ....[137]....
        /*0448*/ 	.word	0xffffffff


	//   ....[138]....
        /*044c*/ 	.word	0xffffffff


	//   ....[139]....
        /*0450*/ 	.word	0xffffffff


	//   ....[140]....
        /*0454*/ 	.word	0xffffffff


	//   ....[141]....
        /*0458*/ 	.word	0xffffffff


	//   ....[142]....
        /*045c*/ 	.word	0xffffffff


	//   ....[143]....
        /*0460*/ 	.word	0xffffffff


	//   ....[144]....
        /*0464*/ 	.word	0xffffffff


	//   ....[145]....
        /*0468*/ 	.word	0xffffffff


	//   ....[146]....
        /*046c*/ 	.word	0xffffffff


	//   ....[147]....
        /*0470*/ 	.word	0xffffffff


	//   ....[148]....
        /*0474*/ 	.word	0xffffffff


	//   ....[149]....
        /*0478*/ 	.word	0xffffffff


	//   ....[150]....
        /*047c*/ 	.word	0xffffffff


	//   ....[151]....
        /*0480*/ 	.word	0xffffffff


	//   ....[152]....
        /*0484*/ 	.word	0xffffffff


	//   ....[153]....
        /*0488*/ 	.word	0xffffffff


	//   ....[154]....
        /*048c*/ 	.word	0xffffffff


	//   ....[155]....
        /*0490*/ 	.word	0xffffffff


	//   ....[156]....
        /*0494*/ 	.word	0xffffffff


	//   ....[157]....
        /*0498*/ 	.word	0xffffffff


	//   ....[158]....
        /*049c*/ 	.word	0xffffffff


	//   ....[159]....
        /*04a0*/ 	.word	0xffffffff


	//   ....[160]....
        /*04a4*/ 	.word	0xffffffff


	//   ....[161]....
        /*04a8*/ 	.word	0xffffffff


	//   ....[162]....
        /*04ac*/ 	.word	0xffffffff


	//   ....[163]....
        /*04b0*/ 	.word	0xffffffff


	//   ....[164]....
        /*04b4*/ 	.word	0xffffffff


	//   ....[165]....
        /*04b8*/ 	.word	0xffffffff


	//   ....[166]....
        /*04bc*/ 	.word	0xffffffff


	//   ....[167]....
        /*04c0*/ 	.word	0xffffffff


	//   ....[168]....
        /*04c4*/ 	.word	0xffffffff


	//   ....[169]....
        /*04c8*/ 	.word	0xffffffff


	//   ....[170]....
        /*04cc*/ 	.word	0xffffffff


	//   ....[171]....
        /*04d0*/ 	.word	0xffffffff


	//   ....[172]....
        /*04d4*/ 	.word	0xffffffff


	//   ....[173]....
        /*04d8*/ 	.word	0xffffffff


	//   ....[174]....
        /*04dc*/ 	.word	0xffffffff


	//   ....[175]....
        /*04e0*/ 	.word	0xffffffff


	//   ....[176]....
        /*04e4*/ 	.word	0xffffffff


	//   ....[177]....
        /*04e8*/ 	.word	0xffffffff


	//   ....[178]....
        /*04ec*/ 	.word	0xffffffff


	//   ....[179]....
        /*04f0*/ 	.word	0xffffffff


	//   ....[180]....
        /*04f4*/ 	.word	0xffffffff


	//   ....[181]....
        /*04f8*/ 	.word	0xffffffff


	//   ....[182]....
        /*04fc*/ 	.word	0xffffffff


	//   ....[183]....
        /*0500*/ 	.word	0xffffffff


	//   ....[184]....
        /*0504*/ 	.word	0xffffffff


	//   ....[185]....
        /*0508*/ 	.word	0xffffffff


	//   ....[186]....
        /*050c*/ 	.word	0xffffffff


	//   ....[187]....
        /*0510*/ 	.word	0xffffffff


	//   ....[188]....
        /*0514*/ 	.word	0xffffffff


	//   ....[189]....
        /*0518*/ 	.word	0xffffffff


	//   ....[190]....
        /*051c*/ 	.word	0xffffffff


	//   ....[191]....
        /*0520*/ 	.word	0xffffffff


	//   ....[192]....
        /*0524*/ 	.word	0xffffffff


	//   ....[193]....
        /*0528*/ 	.word	0xffffffff


	//   ....[194]....
        /*052c*/ 	.word	0xffffffff


	//   ....[195]....
        /*0530*/ 	.word	0xffffffff


	//   ....[196]....
        /*0534*/ 	.word	0xffffffff


	//   ....[197]....
        /*0538*/ 	.word	0xffffffff


	//   ....[198]....
        /*053c*/ 	.word	0xffffffff


	//   ....[199]....
        /*0540*/ 	.word	0xffffffff


	//   ....[200]....
        /*0544*/ 	.word	0xffffffff


	//   ....[201]....
        /*0548*/ 	.word	0xffffffff


	//   ....[202]....
        /*054c*/ 	.word	0xffffffff


	//   ....[203]....
        /*0550*/ 	.word	0xffffffff


	//   ....[204]....
        /*0554*/ 	.word	0xffffffff


	//   ....[205]....
        /*0558*/ 	.word	0xffffffff


	//   ....[206]....
        /*055c*/ 	.word	0xffffffff


	//   ....[207]....
        /*0560*/ 	.word	0xffffffff


	//   ....[208]....
        /*0564*/ 	.word	0xffffffff


	//   ....[209]....
        /*0568*/ 	.word	0xffffffff


	//   ....[210]....
        /*056c*/ 	.word	0xffffffff


	//   ....[211]....
        /*0570*/ 	.word	0xffffffff


	//   ....[212]....
        /*0574*/ 	.word	0xffffffff


	//   ....[213]....
        /*0578*/ 	.word	0xffffffff


	//   ....[214]....
        /*057c*/ 	.word	0xffffffff


	//   ....[215]....
        /*0580*/ 	.word	0xffffffff


	//   ....[216]....
        /*0584*/ 	.word	0xffffffff


	//   ....[217]....
        /*0588*/ 	.word	0xffffffff


	//   ....[218]....
        /*058c*/ 	.word	0xffffffff


	//   ....[219]....
        /*0590*/ 	.word	0xffffffff


	//   ....[220]....
        /*0594*/ 	.word	0xffffffff


	//   ....[221]....
        /*0598*/ 	.word	0xffffffff


	//   ....[222]....
        /*059c*/ 	.word	0xffffffff


	//   ....[223]....
        /*05a0*/ 	.word	0xffffffff


	//   ....[224]....
        /*05a4*/ 	.word	0xffffffff


	//   ....[225]....
        /*05a8*/ 	.word	0xffffffff


	//   ....[226]....
        /*05ac*/ 	.word	0xffffffff


	//   ....[227]....
        /*05b0*/ 	.word	0xffffffff


	//   ....[228]....
        /*05b4*/ 	.word	0xffffffff


	//   ....[229]....
        /*05b8*/ 	.word	0xffffffff


	//   ....[230]....
        /*05bc*/ 	.word	0xffffffff


	//   ....[231]....
        /*05c0*/ 	.word	0xffffffff


	//   ....[232]....
        /*05c4*/ 	.word	0xffffffff


	//   ....[233]....
        /*05c8*/ 	.word	0xffffffff


	//   ....[234]....
        /*05cc*/ 	.word	0xffffffff


	//   ....[235]....
        /*05d0*/ 	.word	0xffffffff


	//   ....[236]....
        /*05d4*/ 	.word	0xffffffff


	//   ....[237]....
        /*05d8*/ 	.word	0xffffffff


	//   ....[238]....
        /*05dc*/ 	.word	0xffffffff


	//   ....[239]....
        /*05e0*/ 	.word	0x0500000f


	//   ....[240]....
        /*05e4*/ 	.word	0x0500000f


	//   ....[241]....
        /*05e8*/ 	.word	0x0500000f


	//   ....[242]....
        /*05ec*/ 	.word	0x0500000f


	//   ....[243]....
        /*05f0*/ 	.word	0x0500000f


	//   ....[244]....
        /*05f4*/ 	.word	0x0500000f


	//   ....[245]....
        /*05f8*/ 	.word	0x0500000f


	//   ....[246]....
        /*05fc*/ 	.word	0x0500000f


	//   ....[247]....
        /*0600*/ 	.word	0x0500000f


	//   ....[248]....
        /*0604*/ 	.word	0x0500000f


	//   ....[249]....
        /*0608*/ 	.word	0x0500000f


	//   ....[250]....
        /*060c*/ 	.word	0x0500000f


	//   ....[251]....
        /*0610*/ 	.word	0x0500000f


	//   ....[252]....
        /*0614*/ 	.word	0x0500000f


	//   ....[253]....
        /*0618*/ 	.word	0x0500000f


	//   ....[254]....
        /*061c*/ 	.word	0x0500000f


	//   ....[255]....
        /*0620*/ 	.word	0x0500000f


	//   ....[0]....
        /*0624*/ 	.word	0x0500000f


	//   ....[1]....
        /*0628*/ 	.word	0x0500000f


	//   ....[2]....
        /*062c*/ 	.word	0x0500000f


	//   ....[3]....
        /*0630*/ 	.word	0x0500000f


	//   ....[4]....
        /*0634*/ 	.word	0x0500000f


	//   ....[5]....
        /*0638*/ 	.word	0x0500000f


	//   ....[6]....
        /*063c*/ 	.word	0x0500000f


	//   ....[7]....
        /*0640*/ 	.word	0x0500000f


	//   ....[8]....
        /*0644*/ 	.word	0x0500000f


	//   ....[9]....
        /*0648*/ 	.word	0x0500000f


	//   ....[10]....
        /*064c*/ 	.word	0x0500000f


	//   ....[11]....
        /*0650*/ 	.word	0x0500000f


	//   ....[12]....
        /*0654*/ 	.word	0x0500000f


	//   ....[13]....
        /*0658*/ 	.word	0x0500000f


	//   ....[14]....
        /*065c*/ 	.word	0x0500000f


	//   ....[15]....
        /*0660*/ 	.word	0x0500000f


	//   ....[16]....
        /*0664*/ 	.word	0x0500000f


	//   ....[17]....
        /*0668*/ 	.word	0x0500000f


	//   ....[18]....
        /*066c*/ 	.word	0x0500000f


	//   ....[19]....
        /*0670*/ 	.word	0x0500000f


	//   ....[20]....
        /*0674*/ 	.word	0x0500000f


	//   ....[21]....
        /*0678*/ 	.word	0x0500000f


	//   ....[22]....
        /*067c*/ 	.word	0x0500000f


	//   ....[23]....
        /*0680*/ 	.word	0x0500000f


	//   ....[24]....
        /*0684*/ 	.word	0x0500000f


	//   ....[25]....
        /*0688*/ 	.word	0x0500000f


	//   ....[26]....
        /*068c*/ 	.word	0x0500000f


	//   ....[27]....
        /*0690*/ 	.word	0x0500000f


	//   ....[28]....
        /*0694*/ 	.word	0x0500000f


	//   ....[29]....
        /*0698*/ 	.word	0x0500000f


	//   ....[30]....
        /*069c*/ 	.word	0x0500000f


	//   ....[31]....
        /*06a0*/ 	.word	0x0500000f


	//   ....[32]....
        /*06a4*/ 	.word	0x0500000f


	//   ....[33]....
        /*06a8*/ 	.word	0x0500000f


	//   ....[34]....
        /*06ac*/ 	.word	0x0500000f


	//   ....[35]....
        /*06b0*/ 	.word	0x0500000f


	//   ....[36]....
        /*06b4*/ 	.word	0x0500000f


	//   ....[37]....
        /*06b8*/ 	.word	0x0500000f


	//   ....[38]....
        /*06bc*/ 	.word	0x0500000f


	//   ....[39]....
        /*06c0*/ 	.word	0x0500000f


	//   ....[40]....
        /*06c4*/ 	.word	0x0500000f


	//   ....[41]....
        /*06c8*/ 	.word	0x0500000f


	//   ....[42]....
        /*06cc*/ 	.word	0x0500000f


	//   ....[43]....
        /*06d0*/ 	.word	0x0500000f


	//   ....[44]....
        /*06d4*/ 	.word	0x0500000f


	//   ....[45]....
        /*06d8*/ 	.word	0x0500000f


	//   ....[46]....
        /*06dc*/ 	.word	0x0500000f


	//   ....[47]....
        /*06e0*/ 	.word	0x0500000f


	//   ....[48]....
        /*06e4*/ 	.word	0x0500000f


	//   ....[49]....
        /*06e8*/ 	.word	0x0500000f


	//   ....[50]....
        /*06ec*/ 	.word	0x0500000f


	//   ....[51]....
        /*06f0*/ 	.word	0x0500000f


	//   ....[52]....
        /*06f4*/ 	.word	0x0500000f


	//   ....[53]....
        /*06f8*/ 	.word	0x0500000f


	//   ....[54]....
        /*06fc*/ 	.word	0x0500000f


	//   ....[55]....
        /*0700*/ 	.word	0x0500000f


	//   ....[56]....
        /*0704*/ 	.word	0x0500000f


	//   ....[57]....
        /*0708*/ 	.word	0x0500000f


	//   ....[58]....
        /*070c*/ 	.word	0x0500000f


	//   ....[59]....
        /*0710*/ 	.word	0x0500000f


	//   ....[60]....
        /*0714*/ 	.word	0x0500000f


	//   ....[61]....
        /*0718*/ 	.word	0x0500000f


	//   ....[62]....
        /*071c*/ 	.word	0x0500000f


	//   ....[63]....
        /*0720*/ 	.word	0x0500000f


	//   ....[64]....
        /*0724*/ 	.word	0x0500000f


	//   ....[65]....
        /*0728*/ 	.word	0x0500000f


	//   ....[66]....
        /*072c*/ 	.word	0x0500000f


	//   ....[67]....
        /*0730*/ 	.word	0x0500000f


	//   ....[68]....
        /*0734*/ 	.word	0x0500000f


	//   ....[69]....
        /*0738*/ 	.word	0x0500000f


	//   ....[70]....
        /*073c*/ 	.word	0x0500000f


	//   ....[71]....
        /*0740*/ 	.word	0x0500000f


	//   ....[72]....
        /*0744*/ 	.word	0x0500000f


	//   ....[73]....
        /*0748*/ 	.word	0x0500000f


	//   ....[74]....
        /*074c*/ 	.word	0x0500000f


	//   ....[75]....
        /*0750*/ 	.word	0x0500000f


	//   ....[76]....
        /*0754*/ 	.word	0x0500000f


	//   ....[77]....
        /*0758*/ 	.word	0x0500000f


	//   ....[78]....
        /*075c*/ 	.word	0x0500000f


	//   ....[79]....
        /*0760*/ 	.word	0x0500000f


	//   ....[80]....
        /*0764*/ 	.word	0x0500000f


	//----- nvinfo : EIATTR_COOP_GROUP_INSTR_OFFSETS
	.align		4
.L_894:
        /*0768*/ 	.byte	0x04, 0x28
        /*076a*/ 	.short	(.L_896 - .L_895)


	//   ....[0]....
.L_895:
        /*076c*/ 	.word	0x00000080


	//   ....[1]....
        /*0770*/ 	.word	0x00000090


	//   ....[2]....
        /*0774*/ 	.word	0x000002d0


	//   ....[3]....
        /*0778*/ 	.word	0x00000430


	//   ....[4]....
        /*077c*/ 	.word	0x00000550


	//   ....[5]....
        /*0780*/ 	.word	0x000006b0


	//   ....[6]....
        /*0784*/ 	.word	0x00001860


	//   ....[7]....
        /*0788*/ 	.word	0x00003a70


	//   ....[8]....
        /*078c*/ 	.word	0x00003b20


	//   ....[9]....
        /*0790*/ 	.word	0x00004130


	//   ....[10]....
        /*0794*/ 	.word	0x000041d0


	//   ....[11]....
        /*0798*/ 	.word	0x000071f0


	//   ....[12]....
        /*079c*/ 	.word	0x00007240


	//   ....[13]....
        /*07a0*/ 	.word	0x00007260


	//   ....[14]....
        /*07a4*/ 	.word	0x00007280


	//   ....[15]....
        /*07a8*/ 	.word	0x00008cf0


	//   ....[16]....
        /*07ac*/ 	.word	0x00008d00


	//   ....[17]....
        /*07b0*/ 	.word	0x00008d80


	//   ....[18]....
        /*07b4*/ 	.word	0x00008d90


	//   ....[19]....
        /*07b8*/ 	.word	0x00009d00


	//   ....[20]....
        /*07bc*/ 	.word	0x00009d10


	//   ....[21]....
        /*07c0*/ 	.word	0x00009d20


	//   ....[22]....
        /*07c4*/ 	.word	0x00009d30


	//   ....[23]....
        /*07c8*/ 	.word	0x00009d40


	//   ....[24]....
        /*07cc*/ 	.word	0x00009d50


	//   ....[25]....
        /*07d0*/ 	.word	0x00009d60


	//   ....[26]....
        /*07d4*/ 	.word	0x00009d70


	//   ....[27]....
        /*07d8*/ 	.word	0x00009d80


	//   ....[28]....
        /*07dc*/ 	.word	0x00009d90


	//   ....[29]....
        /*07e0*/ 	.word	0x00009dc0


	//   ....[30]....
        /*07e4*/ 	.word	0x00009dd0


	//   ....[31]....
        /*07e8*/ 	.word	0x00009de0


	//   ....[32]....
        /*07ec*/ 	.word	0x00009df0


	//   ....[33]....
        /*07f0*/ 	.word	0x00009e00


	//   ....[34]....
        /*07f4*/ 	.word	0x00009e10


	//   ....[35]....
        /*07f8*/ 	.word	0x00009e20


	//   ....[36]....
        /*07fc*/ 	.word	0x00009e40


	//   ....[37]....
        /*0800*/ 	.word	0x00009e50


	//   ....[38]....
        /*0804*/ 	.word	0x00009e60


	//   ....[39]....
        /*0808*/ 	.word	0x00009e70


	//   ....[40]....
        /*080c*/ 	.word	0x00009e80


	//   ....[41]....
        /*0810*/ 	.word	0x00009e90


	//   ....[42]....
        /*0814*/ 	.word	0x00009ea0


	//   ....[43]....
        /*0818*/ 	.word	0x00009eb0


	//   ....[44]....
        /*081c*/ 	.word	0x00009ec0


	//   ....[45]....
        /*0820*/ 	.word	0x00009ed0


	//   ....[46]....
        /*0824*/ 	.word	0x00009ee0


	//   ....[47]....
        /*0828*/ 	.word	0x00009ef0


	//   ....[48]....
        /*082c*/ 	.word	0x00009f00


	//   ....[49]....
        /*0830*/ 	.word	0x00009f10


	//   ....[50]....
        /*0834*/ 	.word	0x00009f20


	//   ....[51]....
        /*0838*/ 	.word	0x00009f30


	//   ....[52]....
        /*083c*/ 	.word	0x00009f50


	//   ....[53]....
        /*0840*/ 	.word	0x00009f60


	//   ....[54]....
        /*0844*/ 	.word	0x00009f80


	//   ....[55]....
        /*0848*/ 	.word	0x00009f90


	//   ....[56]....
        /*084c*/ 	.word	0x00009fa0


	//   ....[57]....
        /*0850*/ 	.word	0x00009fb0


	//   ....[58]....
        /*0854*/ 	.word	0x00009fc0


	//   ....[59]....
        /*0858*/ 	.word	0x00009fd0


	//   ....[60]....
        /*085c*/ 	.word	0x00009fe0


	//   ....[61]....
        /*0860*/ 	.word	0x0000a000


	//   ....[62]....
        /*0864*/ 	.word	0x0000a010


	//   ....[63]....
        /*0868*/ 	.word	0x0000a030


	//   ....[64]....
        /*086c*/ 	.word	0x0000a050


	//   ....[65]....
        /*0870*/ 	.word	0x0000a060


	//   ....[66]....
        /*0874*/ 	.word	0x0000a090


	//   ....[67]....
        /*0878*/ 	.word	0x0000a0c0


	//   ....[68]....
        /*087c*/ 	.word	0x0000a0f0


	//   ....[69]....
        /*0880*/ 	.word	0x0000a120


	//   ....[70]....
        /*0884*/ 	.word	0x0000a150


	//   ....[71]....
        /*0888*/ 	.word	0x0000a180


	//   ....[72]....
        /*088c*/ 	.word	0x0000a1b0


	//   ....[73]....
        /*0890*/ 	.word	0x0000a1e0


	//   ....[74]....
        /*0894*/ 	.word	0x0000a210


	//   ....[75]....
        /*0898*/ 	.word	0x0000a240


	//   ....[76]....
        /*089c*/ 	.word	0x0000a270


	//   ....[77]....
        /*08a0*/ 	.word	0x0000a2a0


	//   ....[78]....
        /*08a4*/ 	.word	0x0000a2d0


	//   ....[79]....
        /*08a8*/ 	.word	0x0000a300


	//   ....[80]....
        /*08ac*/ 	.word	0x0000a330


	//   ....[81]....
        /*08b0*/ 	.word	0x0000a360


	//   ....[82]....
        /*08b4*/ 	.word	0x0000a390


	//   ....[83]....
        /*08b8*/ 	.word	0x0000ac50


	//   ....[84]....
        /*08bc*/ 	.word	0x0000ac90


	//   ....[85]....
        /*08c0*/ 	.word	0x0000acc0


	//   ....[86]....
        /*08c4*/ 	.word	0x0000ace0


	//   ....[87]....
        /*08c8*/ 	.word	0x0000b3d0


	//   ....[88]....
        /*08cc*/ 	.word	0x0000b410


	//   ....[89]....
        /*08d0*/ 	.word	0x0000b4d0


	//   ....[90]....
        /*08d4*/ 	.word	0x0000b4f0


	//   ....[91]....
        /*08d8*/ 	.word	0x0000b5b0


	//   ....[92]....
        /*08dc*/ 	.word	0x0000b5d0


	//   ....[93]....
        /*08e0*/ 	.word	0x0000b6a0


	//   ....[94]....
        /*08e4*/ 	.word	0x0000b6c0


	//   ....[95]....
        /*08e8*/ 	.word	0x0000ba70


	//   ....[96]....
        /*08ec*/ 	.word	0x0000ba80


	//   ....[97]....
        /*08f0*/ 	.word	0x0000beb0


	//   ....[98]....
        /*08f4*/ 	.word	0x0000bec0


	//   ....[99]....
        /*08f8*/ 	.word	0x0000cbc0


	//   ....[100]....
        /*08fc*/ 	.word	0x0000cbf0


	//   ....[101]....
        /*0900*/ 	.word	0x0000ccc0


	//   ....[102]....
        /*0904*/ 	.word	0x0000cce0


	//   ....[103]....
        /*0908*/ 	.word	0x0000cda0


	//   ....[104]....
        /*090c*/ 	.word	0x0000cdc0


	//   ....[105]....
        /*0910*/ 	.word	0x0000ce90


	//   ....[106]....
        /*0914*/ 	.word	0x0000ceb0


	//   ....[107]....
        /*0918*/ 	.word	0x0000cff0


	//   ....[108]....
        /*091c*/ 	.word	0x0000d210


	//   ....[109]....
        /*0920*/ 	.word	0x0000d240


	//   ....[110]....
        /*0924*/ 	.word	0x0000d270


	//   ....[111]....
        /*0928*/ 	.word	0x0000d2a0


	//   ....[112]....
        /*092c*/ 	.word	0x0000d2d0


	//   ....[113]....
        /*0930*/ 	.word	0x0000d310


	//   ....[114]....
        /*0934*/ 	.word	0x0000d490


	//   ....[115]....
        /*0938*/ 	.word	0x0000d4c0


	//   ....[116]....
        /*093c*/ 	.word	0x0000d4f0


	//   ....[117]....
        /*0940*/ 	.word	0x0000d520


	//   ....[118]....
        /*0944*/ 	.word	0x0000d550


	//   ....[119]....
        /*0948*/ 	.word	0x0000d580


	//   ....[120]....
        /*094c*/ 	.word	0x0000d610


	//   ....[121]....
        /*0950*/ 	.word	0x0000d660


	//   ....[122]....
        /*0954*/ 	.word	0x0000d670


	//   ....[123]....
        /*0958*/ 	.word	0x0000d710


	//   ....[124]....
        /*095c*/ 	.word	0x0000f690


	//   ....[125]....
        /*0960*/ 	.word	0x0000f6c0


	//   ....[126]....
        /*0964*/ 	.word	0x0000f760


	//   ....[127]....
        /*0968*/ 	.word	0x0000f770


	//   ....[128]....
        /*096c*/ 	.word	0x0000f7c0


	//   ....[129]....
        /*0970*/ 	.word	0x0000f7d0


	//   ....[130]....
        /*0974*/ 	.word	0x0000f820


	//   ....[131]....
        /*0978*/ 	.word	0x0000f830


	//   ....[132]....
        /*097c*/ 	.word	0x0000f880


	//   ....[133]....
        /*0980*/ 	.word	0x0000f890


	//   ....[134]....
        /*0984*/ 	.word	0x0000f8e0


	//   ....[135]....
        /*0988*/ 	.word	0x0000f8f0


	//   ....[136]....
        /*098c*/ 	.word	0x0000f940


	//   ....[137]....
        /*0990*/ 	.word	0x0000f950


	//   ....[138]....
        /*0994*/ 	.word	0x0000f960


	//   ....[139]....
        /*0998*/ 	.word	0x0000f9b0


	//   ....[140]....
        /*099c*/ 	.word	0x0000fa00


	//   ....[141]....
        /*09a0*/ 	.word	0x0000fa10


	//   ....[142]....
        /*09a4*/ 	.word	0x0000fa20


	//   ....[143]....
        /*09a8*/ 	.word	0x0000fa80


	//   ....[144]....
        /*09ac*/ 	.word	0x0000ff10


	//   ....[145]....
        /*09b0*/ 	.word	0x0000ff40


	//   ....[146]....
        /*09b4*/ 	.word	0x0000ff80


	//   ....[147]....
        /*09b8*/ 	.word	0x0000ffd0


	//   ....[148]....
        /*09bc*/ 	.word	0x0000fff0


	//   ....[149]....
        /*09c0*/ 	.word	0x00010030


	//   ....[150]....
        /*09c4*/ 	.word	0x00010060


	//   ....[151]....
        /*09c8*/ 	.word	0x000100b0


	//   ....[152]....
        /*09cc*/ 	.word	0x000100e0


	//   ....[153]....
        /*09d0*/ 	.word	0x00010140


	//   ....[154]....
        /*09d4*/ 	.word	0x00010160


	//   ....[155]....
        /*09d8*/ 	.word	0x000101b0


	//   ....[156]....
        /*09dc*/ 	.word	0x000101d0


	//   ....[157]....
        /*09e0*/ 	.word	0x00010220


	//   ....[158]....
        /*09e4*/ 	.word	0x00010240


	//   ....[159]....
        /*09e8*/ 	.word	0x00010250


	//   ....[160]....
        /*09ec*/ 	.word	0x000102e0


	//   ....[161]....
        /*09f0*/ 	.word	0x00010300


	//   ....[162]....
        /*09f4*/ 	.word	0x00010310


	//   ....[163]....
        /*09f8*/ 	.word	0x00010360


	//   ....[164]....
        /*09fc*/ 	.word	0x00010a10


	//   ....[165]....
        /*0a00*/ 	.word	0x00010a40


	//   ....[166]....
        /*0a04*/ 	.word	0x00010aa0


	//   ....[167]....
        /*0a08*/ 	.word	0x00010ae0


	//   ....[168]....
        /*0a0c*/ 	.word	0x00010b20


	//   ....[169]....
        /*0a10*/ 	.word	0x00010b60


	//   ....[170]....
        /*0a14*/ 	.word	0x00010ba0


	//   ....[171]....
        /*0a18*/ 	.word	0x00010be0


	//   ....[172]....
        /*0a1c*/ 	.word	0x00010c20


	//   ....[173]....
        /*0a20*/ 	.word	0x00010c60


	//   ....[174]....
        /*0a24*/ 	.word	0x00010ca0


	//   ....[175]....
        /*0a28*/ 	.word	0x00010ce0


	//   ....[176]....
        /*0a2c*/ 	.word	0x00010d20


	//   ....[177]....
        /*0a30*/ 	.word	0x00010d50


	//   ....[178]....
        /*0a34*/ 	.word	0x00010d60


	//   ....[179]....
        /*0a38*/ 	.word	0x00010da0


	//   ....[180]....
        /*0a3c*/ 	.word	0x000116d0


	//   ....[181]....
        /*0a40*/ 	.word	0x000116f0


	//   ....[182]....
        /*0a44*/ 	.word	0x00011700


	//   ....[183]....
        /*0a48*/ 	.word	0x00011710


	//   ....[184]....
        /*0a4c*/ 	.word	0x00011720


	//   ....[185]....
        /*0a50*/ 	.word	0x00011730


	//   ....[186]....
        /*0a54*/ 	.word	0x00011790


	//   ....[187]....
        /*0a58*/ 	.word	0x000117d0


	//   ....[188]....
        /*0a5c*/ 	.word	0x000117f0


	//   ....[189]....
        /*0a60*/ 	.word	0x00011800


	//   ....[190]....
        /*0a64*/ 	.word	0x00011840


	//   ....[191]....
        /*0a68*/ 	.word	0x00011850


	//   ....[192]....
        /*0a6c*/ 	.word	0x00011890


	//   ....[193]....
        /*0a70*/ 	.word	0x000118a0


	//   ....[194]....
        /*0a74*/ 	.word	0x000118e0


	//   ....[195]....
        /*0a78*/ 	.word	0x000118f0


	//   ....[196]....
        /*0a7c*/ 	.word	0x00011900


	//   ....[197]....
        /*0a80*/ 	.word	0x00011910


	//   ....[198]....
        /*0a84*/ 	.word	0x00011920


	//   ....[199]....
        /*0a88*/ 	.word	0x000119c0


	//   ....[200]....
        /*0a8c*/ 	.word	0x00011d70


	//   ....[201]....
        /*0a90*/ 	.word	0x00011d80


	//   ....[202]....
        /*0a94*/ 	.word	0x00011d90


	//   ....[203]....
        /*0a98*/ 	.word	0x00011da0


	//   ....[204]....
        /*0a9c*/ 	.word	0x00011db0


	//   ....[205]....
        /*0aa0*/ 	.word	0x00011dc0


	//   ....[206]....
        /*0aa4*/ 	.word	0x00011de0


	//   ....[207]....
        /*0aa8*/ 	.word	0x00011e30


	//   ....[208]....
        /*0aac*/ 	.word	0x00011e70


	//   ....[209]....
        /*0ab0*/ 	.word	0x00011e90


	//   ....[210]....
        /*0ab4*/ 	.word	0x00011ea0


	//   ....[211]....
        /*0ab8*/ 	.word	0x00011ee0


	//   ....[212]....
        /*0abc*/ 	.word	0x00011ef0


	//   ....[213]....
        /*0ac0*/ 	.word	0x00011f30


	//   ....[214]....
        /*0ac4*/ 	.word	0x00011f40


	//   ....[215]....
        /*0ac8*/ 	.word	0x00011f80


	//   ....[216]....
        /*0acc*/ 	.word	0x00011f90


	//   ....[217]....
        /*0ad0*/ 	.word	0x00011fa0


	//   ....[218]....
        /*0ad4*/ 	.word	0x00011fb0


	//   ....[219]....
        /*0ad8*/ 	.word	0x00011fc0


	//   ....[220]....
        /*0adc*/ 	.word	0x00013460


	//   ....[221]....
        /*0ae0*/ 	.word	0x00013490


	//   ....[222]....
        /*0ae4*/ 	.word	0x000134c0


	//   ....[223]....
        /*0ae8*/ 	.word	0x000134f0


	//   ....[224]....
        /*0aec*/ 	.word	0x00013520


	//   ....[225]....
        /*0af0*/ 	.word	0x00013530


	//   ....[226]....
        /*0af4*/ 	.word	0x00013570


	//   ....[227]....
        /*0af8*/ 	.word	0x00013580


	//   ....[228]....
        /*0afc*/ 	.word	0x000136f0


	//   ....[229]....
        /*0b00*/ 	.word	0x00013720


	//   ....[230]....
        /*0b04*/ 	.word	0x00013750


	//   ....[231]....
        /*0b08*/ 	.word	0x00013780


	//   ....[232]....
        /*0b0c*/ 	.word	0x000137b0


	//   ....[233]....
        /*0b10*/ 	.word	0x000137f0


	//   ....[234]....
        /*0b14*/ 	.word	0x00013870


	//   ....[235]....
        /*0b18*/ 	.word	0x000138c0


	//   ....[236]....
        /*0b1c*/ 	.word	0x000138d0


	//   ....[237]....
        /*0b20*/ 	.word	0x00013960


	//   ....[238]....
        /*0b24*/ 	.word	0x00013fe0


	//   ....[239]....
        /*0b28*/ 	.word	0x00014530


	//   ....[240]....
        /*0b2c*/ 	.word	0x00014610


	//   ....[241]....
        /*0b30*/ 	.word	0x000146e0


	//   ....[242]....
        /*0b34*/ 	.word	0x00014760


	//   ....[243]....
        /*0b38*/ 	.word	0x00014820


	//   ....[244]....
        /*0b3c*/ 	.word	0x00014880


	//   ....[245]....
        /*0b40*/ 	.word	0x00014940


	//   ....[246]....
        /*0b44*/ 	.word	0x000149a0


	//   ....[247]....
        /*0b48*/ 	.word	0x00014a60


	//   ....[248]....
        /*0b4c*/ 	.word	0x00014ac0


	//   ....[249]....
        /*0b50*/ 	.word	0x00014b80


	//   ....[250]....
        /*0b54*/ 	.word	0x00014be0


	//   ....[251]....
        /*0b58*/ 	.word	0x00014ca0


	//   ....[252]....
        /*0b5c*/ 	.word	0x00014d00


	//   ....[253]....
        /*0b60*/ 	.word	0x00014dc0


	//   ....[254]....
        /*0b64*/ 	.word	0x00014e20


	//   ....[255]....
        /*0b68*/ 	.word	0x00014ee0


	//   ....[0]....
        /*0b6c*/ 	.word	0x00014f40


	//   ....[1]....
        /*0b70*/ 	.word	0x00015000


	//   ....[2]....
        /*0b74*/ 	.word	0x00015060


	//   ....[3]....
        /*0b78*/ 	.word	0x00015130


	//   ....[4]....
        /*0b7c*/ 	.word	0x000152f0


	//   ....[5]....
        /*0b80*/ 	.word	0x00015380


	//   ....[6]....
        /*0b84*/ 	.word	0x00015450


	//   ....[7]....
        /*0b88*/ 	.word	0x000154a0


	//   ....[8]....
        /*0b8c*/ 	.word	0x00015570


	//   ....[9]....
        /*0b90*/ 	.word	0x000155c0


	//   ....[10]....
        /*0b94*/ 	.word	0x00015620


	//   ....[11]....
        /*0b98*/ 	.word	0x000156f0


	//   ....[12]....
        /*0b9c*/ 	.word	0x00015750


	//   ....[13]....
        /*0ba0*/ 	.word	0x00015820


	//   ....[14]....
        /*0ba4*/ 	.word	0x00015880


	//   ....[15]....
        /*0ba8*/ 	.word	0x00015950


	//   ....[16]....
        /*0bac*/ 	.word	0x000159b0


	//   ....[17]....
        /*0bb0*/ 	.word	0x00015a70


	//   ....[18]....
        /*0bb4*/ 	.word	0x00015ad0


	//   ....[19]....
        /*0bb8*/ 	.word	0x00015b90


	//   ....[20]....
        /*0bbc*/ 	.word	0x00015c00


	//   ....[21]....
        /*0bc0*/ 	.word	0x00015cb0


	//   ....[22]....
        /*0bc4*/ 	.word	0x00015d30


	//   ....[23]....
        /*0bc8*/ 	.word	0x00015dd0


	//   ....[24]....
        /*0bcc*/ 	.word	0x00015e70


	//   ....[25]....
        /*0bd0*/ 	.word	0x00015ee0


	//   ....[26]....
        /*0bd4*/ 	.word	0x00015f60


	//   ....[27]....
        /*0bd8*/ 	.word	0x00016010


	//   ....[28]....
        /*0bdc*/ 	.word	0x00016090


	//   ....[29]....
        /*0be0*/ 	.word	0x00016140


	//   ....[30]....
        /*0be4*/ 	.word	0x000161c0


	//   ....[31]....
        /*0be8*/ 	.word	0x00016270


	//   ....[32]....
        /*0bec*/ 	.word	0x000162f0


	//   ....[33]....
        /*0bf0*/ 	.word	0x000163a0


	//   ....[34]....
        /*0bf4*/ 	.word	0x00016420


	//   ....[35]....
        /*0bf8*/ 	.word	0x000164d0


	//   ....[36]....
        /*0bfc*/ 	.word	0x00016550


	//   ....[37]....
        /*0c00*/ 	.word	0x000165f0


	//   ....[38]....
        /*0c04*/ 	.word	0x00016670


	//   ....[39]....
        /*0c08*/ 	.word	0x00016700


	//   ....[40]....
        /*0c0c*/ 	.word	0x00016830


	//   ....[41]....
        /*0c10*/ 	.word	0x000168d0


	//   ....[42]....
        /*0c14*/ 	.word	0x00016930


	//   ....[43]....
        /*0c18*/ 	.word	0x000169e0


	//   ....[44]....
        /*0c1c*/ 	.word	0x00016a60


	//   ....[45]....
        /*0c20*/ 	.word	0x00016af0


	//   ....[46]....
        /*0c24*/ 	.word	0x00016b80


	//   ....[47]....
        /*0c28*/ 	.word	0x00016c10


	//   ....[48]....
        /*0c2c*/ 	.word	0x00016c70


	//   ....[49]....
        /*0c30*/ 	.word	0x00016d20


	//   ....[50]....
        /*0c34*/ 	.word	0x00016d80


	//   ....[51]....
        /*0c38*/ 	.word	0x00016e30


	//   ....[52]....
        /*0c3c*/ 	.word	0x00016e90


	//   ....[53]....
        /*0c40*/ 	.word	0x00016f40


	//   ....[54]....
        /*0c44*/ 	.word	0x00016fa0


	//   ....[55]....
        /*0c48*/ 	.word	0x00017050


	//   ....[56]....
        /*0c4c*/ 	.word	0x000170b0


	//   ....[57]....
        /*0c50*/ 	.word	0x00017160


	//   ....[58]....
        /*0c54*/ 	.word	0x000171c0


	//   ....[59]....
        /*0c58*/ 	.word	0x00017270


	//   ....[60]....
        /*0c5c*/ 	.word	0x00017360


	//   ....[61]....
        /*0c60*/ 	.word	0x000173f0


	//   ....[62]....
        /*0c64*/ 	.word	0x00017450


	//   ....[63]....
        /*0c68*/ 	.word	0x00017500


	//   ....[64]....
        /*0c6c*/ 	.word	0x00017580


	//   ....[65]....
        /*0c70*/ 	.word	0x00017610


	//   ....[66]....
        /*0c74*/ 	.word	0x000176a0


	//   ....[67]....
        /*0c78*/ 	.word	0x00017730


	//   ....[68]....
        /*0c7c*/ 	.word	0x00017790


	//   ....[69]....
        /*0c80*/ 	.word	0x00017840


	//   ....[70]....
        /*0c84*/ 	.word	0x000178a0


	//   ....[71]....
        /*0c88*/ 	.word	0x00017950


	//   ....[72]....
        /*0c8c*/ 	.word	0x000179b0


	//   ....[73]....
        /*0c90*/ 	.word	0x00017a60


	//   ....[74]....
        /*0c94*/ 	.word	0x00017ac0


	//   ....[75]....
        /*0c98*/ 	.word	0x00017b70


	//   ....[76]....
        /*0c9c*/ 	.word	0x00017bd0


	//   ....[77]....
        /*0ca0*/ 	.word	0x00017c80


	//   ....[78]....
        /*0ca4*/ 	.word	0x00017ce0


	//   ....[79]....
        /*0ca8*/ 	.word	0x00017d90


	//   ....[80]....
        /*0cac*/ 	.word	0x00017fe0


	//----- nvinfo : EIATTR_REG_RECONFIG
	.align		4
.L_896:
        /*0cb0*/ 	.byte	0x01, 0x54
	.zero		2


	//----- nvinfo : EIATTR_SYSCALL_OFFSETS
	.align		4
        /*0cb4*/ 	.byte	0x04, 0x46
        /*0cb6*/ 	.short	(.L_898 - .L_897)


	//   ....[0]....
.L_897:
        /*0cb8*/ 	.word	0x00001a40


	//   ....[1]....
        /*0cbc*/ 	.word	0x0000e990


	//   ....[2]....
        /*0cc0*/ 	.word	0x0000eb00


	//   ....[3]....
        /*0cc4*/ 	.word	0x0000ec60


	//   ....[4]....
        /*0cc8*/ 	.word	0x0000eda0


	//   ....[5]....
        /*0ccc*/ 	.word	0x000106b0


	//----- nvinfo : EIATTR_MBARRIER_INSTR_OFFSETS
	.align		4
.L_898:
        /*0cd0*/ 	.byte	0x04, 0x39
        /*0cd2*/ 	.short	(.L_900 - .L_899)


	//   ....[0]....
.L_899:
        /*0cd4*/ 	.word	0x00000180
        /*0cd8*/ 	.word	0x000000ff
        /*0cdc*/ 	.word	0x00022800
        /*0ce0*/ 	.short	0x0100
        /*0ce2*/ 	.byte	0x08
	.zero		1


	//   ....[1]....
        /*0ce4*/ 	.word	0x00000190
        /*0ce8*/ 	.word	0x000000ff
        /*0cec*/ 	.word	0x00022820
        /*0cf0*/ 	.short	0x0100
        /*0cf2*/ 	.byte	0x08
	.zero		1


	//   ....[2]....
        /*0cf4*/ 	.word	0x00000280
        /*0cf8*/ 	.word	0x000000ff
        /*0cfc*/ 	.word	0x00022830
        /*0d00*/ 	.short	0x0100
        /*0d02*/ 	.byte	0x08
	.zero		1


	//   ....[3]....
        /*0d04*/ 	.word	0x00000290
        /*0d08*/ 	.word	0x000000ff
        /*0d0c*/ 	.word	0x00022840
        /*0d10*/ 	.short	0x0100
        /*0d12*/ 	.byte	0x08
	.zero		1


	//   ....[4]....
        /*0d14*/ 	.word	0x000002a0
        /*0d18*/ 	.word	0x000000ff
        /*0d1c*/ 	.word	0x00022838
        /*0d20*/ 	.short	0x0100
        /*0d22*/ 	.byte	0x08
	.zero		1


	//   ....[5]....
        /*0d24*/ 	.word	0x000002b0
        /*0d28*/ 	.word	0x000000ff
        /*0d2c*/ 	.word	0x00022848
        /*0d30*/ 	.short	0x0100
        /*0d32*/ 	.byte	0x08
	.zero		1


	//   ....[6]....
        /*0d34*/ 	.word	0x000003e0
        /*0d38*/ 	.word	0x000000ff
        /*0d3c*/ 	.word	0x00022850
        /*0d40*/ 	.short	0x0100
        /*0d42*/ 	.byte	0x08
	.zero		1


	//   ....[7]....
        /*0d44*/ 	.word	0x000003f0
        /*0d48*/ 	.word	0x000000ff
        /*0d4c*/ 	.word	0x00022860
        /*0d50*/ 	.short	0x0100
        /*0d52*/ 	.byte	0x08
	.zero		1


	//   ....[8]....
        /*0d54*/ 	.word	0x00000400
        /*0d58*/ 	.word	0x000000ff
        /*0d5c*/ 	.word	0x00022858
        /*0d60*/ 	.short	0x0100
        /*0d62*/ 	.byte	0x08
	.zero		1


	//   ....[9]....
        /*0d64*/ 	.word	0x00000410
        /*0d68*/ 	.word	0x000000ff
        /*0d6c*/ 	.word	0x00022868
        /*0d70*/ 	.short	0x0100
        /*0d72*/ 	.byte	0x08
	.zero		1


	//   ....[10]....
        /*0d74*/ 	.word	0x00000500
        /*0d78*/ 	.word	0x000000ff
        /*0d7c*/ 	.word	0x00022870
        /*0d80*/ 	.short	0x0100
        /*0d82*/ 	.byte	0x06
	.zero		1


	//   ....[11]....
        /*0d84*/ 	.word	0x00000510
        /*0d88*/ 	.word	0x000000ff
        /*0d8c*/ 	.word	0x00022880
        /*0d90*/ 	.short	0x0100
        /*0d92*/ 	.byte	0x06
	.zero		1


	//   ....[12]....
        /*0d94*/ 	.word	0x00000520
        /*0d98*/ 	.word	0x000000ff
        /*0d9c*/ 	.word	0x00022878
        /*0da0*/ 	.short	0x0100
        /*0da2*/ 	.byte	0x06
	.zero		1


	//   ....[13]....
        /*0da4*/ 	.word	0x00000530
        /*0da8*/ 	.word	0x000000ff
        /*0dac*/ 	.word	0x00022888
        /*0db0*/ 	.short	0x0100
        /*0db2*/ 	.byte	0x06
	.zero		1


	//   ....[14]....
        /*0db4*/ 	.word	0x00000660
        /*0db8*/ 	.word	0x000000ff
        /*0dbc*/ 	.word	0x00022890
        /*0dc0*/ 	.short	0x0100
        /*0dc2*/ 	.byte	0x08
	.zero		1


	//   ....[15]....
        /*0dc4*/ 	.word	0x00000670
        /*0dc8*/ 	.word	0x000000ff
        /*0dcc*/ 	.word	0x000228a0
        /*0dd0*/ 	.short	0x0100
        /*0dd2*/ 	.byte	0x08
	.zero		1


	//   ....[16]....
        /*0dd4*/ 	.word	0x00000680
        /*0dd8*/ 	.word	0x000000ff
        /*0ddc*/ 	.word	0x00022898
        /*0de0*/ 	.short	0x0100
        /*0de2*/ 	.byte	0x08
	.zero		1


	//   ....[17]....
        /*0de4*/ 	.word	0x00000690
        /*0de8*/ 	.word	0x000000ff
        /*0dec*/ 	.word	0x000228a8
        /*0df0*/ 	.short	0x0100
        /*0df2*/ 	.byte	0x08
	.zero		1


	//   ....[18]....
        /*0df4*/ 	.word	0x000007e0
        /*0df8*/ 	.word	0x000000ff
        /*0dfc*/ 	.word	0x000228b0
        /*0e00*/ 	.short	0x0100
        /*0e02*/ 	.byte	0x08
	.zero		1


	//   ....[19]....
        /*0e04*/ 	.word	0x000007f0
        /*0e08*/ 	.word	0x000000ff
        /*0e0c*/ 	.word	0x000228c0
        /*0e10*/ 	.short	0x0100
        /*0e12*/ 	.byte	0x08
	.zero		1


	//   ....[20]....
        /*0e14*/ 	.word	0x00000800
        /*0e18*/ 	.word	0x000000ff
        /*0e1c*/ 	.word	0x000228b8
        /*0e20*/ 	.short	0x0100
        /*0e22*/ 	.byte	0x08
	.zero		1


	//   ....[21]....
        /*0e24*/ 	.word	0x00000810
        /*0e28*/ 	.word	0x000000ff
        /*0e2c*/ 	.word	0x000228c8
        /*0e30*/ 	.short	0x0100
        /*0e32*/ 	.byte	0x08
	.zero		1


	//   ....[22]....
        /*0e34*/ 	.word	0x00001ca0
        /*0e38*/ 	.word	0x000000ff
        /*0e3c*/ 	.word	0x00022800
        /*0e40*/ 	.short	0x010a
        /*0e42*/ 	.byte	0x36
	.zero		1


	//   ....[23]....
        /*0e44*/ 	.word	0x00001d50
        /*0e48*/ 	.word	0x00000004
        /*0e4c*/ 	.word	0x00022830
        /*0e50*/ 	.short	0x010a
        /*0e52*/ 	.byte	0x3f
	.zero		1


	//   ....[24]....
        /*0e54*/ 	.word	0x00001d90
        /*0e58*/ 	.word	0x00000004
        /*0e5c*/ 	.word	0x00022830
        /*0e60*/ 	.short	0x010a
        /*0e62*/ 	.byte	0x3f
	.zero		1


	//   ....[25]....
        /*0e64*/ 	.word	0x00002f20
        /*0e68*/ 	.word	0x000000ff
        /*0e6c*/ 	.word	0x00000000
        /*0e70*/ 	.short	0x0101
        /*0e72*/ 	.byte	0x06
	.zero		1


	//   ....[26]....
        /*0e74*/ 	.word	0x00005720
        /*0e78*/ 	.word	0x000000ff
        /*0e7c*/ 	.word	0x00022830
        /*0e80*/ 	.short	0x010a
        /*0e82*/ 	.byte	0x06
	.zero		1


	//   ....[27]....
        /*0e84*/ 	.word	0x00005760
        /*0e88*/ 	.word	0x000000ff
        /*0e8c*/ 	.word	0x00022830
        /*0e90*/ 	.short	0x010a
        /*0e92*/ 	.byte	0x06
	.zero		1


	//   ....[28]....
        /*0e94*/ 	.word	0x00006020
        /*0e98*/ 	.word	0x000000ff
        /*0e9c*/ 	.word	0x00022850
        /*0ea0*/ 	.short	0x010a
        /*0ea2*/ 	.byte	0x06
	.zero		1


	//   ....[29]....
        /*0ea4*/ 	.word	0x00006060
        /*0ea8*/ 	.word	0x000000ff
        /*0eac*/ 	.word	0x00022850
        /*0eb0*/ 	.short	0x010a
        /*0eb2*/ 	.byte	0x06
	.zero		1


	//   ....[30]....
        /*0eb4*/ 	.word	0x000069d0
        /*0eb8*/ 	.word	0x000000ff
        /*0ebc*/ 	.word	0x00000000
        /*0ec0*/ 	.short	0x0101
        /*0ec2*/ 	.byte	0x06
	.zero		1


	//   ....[31]....
        /*0ec4*/ 	.word	0x000083b0
        /*0ec8*/ 	.word	0x000000ff
        /*0ecc*/ 	.word	0x00000000
        /*0ed0*/ 	.short	0x0101
        /*0ed2*/ 	.byte	0x06
	.zero		1


	//   ....[32]....
        /*0ed4*/ 	.word	0x00008a40
        /*0ed8*/ 	.word	0x000000ff
        /*0edc*/ 	.word	0x00022850
        /*0ee0*/ 	.short	0x010a
        /*0ee2*/ 	.byte	0x05
	.zero		1


	//   ....[33]....
        /*0ee4*/ 	.word	0x00008a80
        /*0ee8*/ 	.word	0x000000ff
        /*0eec*/ 	.word	0x00022850
        /*0ef0*/ 	.short	0x010a
        /*0ef2*/ 	.byte	0x05
	.zero		1


	//   ....[34]....
        /*0ef4*/ 	.word	0x00009070
        /*0ef8*/ 	.word	0x000000ff
        /*0efc*/ 	.word	0x00000000
        /*0f00*/ 	.short	0x0101
        /*0f02*/ 	.byte	0x04
	.zero		1


	//   ....[35]....
        /*0f04*/ 	.word	0x0000b400
        /*0f08*/ 	.word	0x00000020
        /*0f0c*/ 	.word	0x00000000
        /*0f10*/ 	.short	0x0101
        /*0f12*/ 	.byte	0x3f
	.zero		1


	//   ....[36]....
        /*0f14*/ 	.word	0x0000b870
        /*0f18*/ 	.word	0x00000020
        /*0f1c*/ 	.word	0x00000000
        /*0f20*/ 	.short	0x0101
        /*0f22*/ 	.byte	0x3f
	.zero		1


	//   ....[37]....
        /*0f24*/ 	.word	0x0000f360
        /*0f28*/ 	.word	0x00000000
        /*0f2c*/ 	.word	0x00022880
        /*0f30*/ 	.short	0x010a
        /*0f32*/ 	.byte	0x3f
	.zero		1


	//   ....[38]....
        /*0f34*/ 	.word	0x0000fbe0
        /*0f38*/ 	.word	0x00000000
        /*0f3c*/ 	.word	0x00022870
        /*0f40*/ 	.short	0x0107
        /*0f42*/ 	.byte	0x3f
	.zero		1


	//   ....[39]....
        /*0f44*/ 	.word	0x0000fca0
        /*0f48*/ 	.word	0x00000000
        /*0f4c*/ 	.word	0x00022870
        /*0f50*/ 	.short	0x0101
        /*0f52*/ 	.byte	0x3f
	.zero		1


	//   ....[40]....
        /*0f54*/ 	.word	0x0000fcd0
        /*0f58*/ 	.word	0x00000000
        /*0f5c*/ 	.word	0x00022840
        /*0f60*/ 	.short	0x010a
        /*0f62*/ 	.byte	0x3f
	.zero		1


	//   ....[41]....
        /*0f64*/ 	.word	0x00010400
        /*0f68*/ 	.word	0x00000000
        /*0f6c*/ 	.word	0x00022830
        /*0f70*/ 	.short	0x0107
        /*0f72*/ 	.byte	0x3f
	.zero		1


	//   ....[42]....
        /*0f74*/ 	.word	0x000104c0
        /*0f78*/ 	.word	0x00000000
        /*0f7c*/ 	.word	0x00022830
        /*0f80*/ 	.short	0x0101
        /*0f82*/ 	.byte	0x3f
	.zero		1


	//   ....[43]....
        /*0f84*/ 	.word	0x00010e50
        /*0f88*/ 	.word	0x00000010
        /*0f8c*/ 	.word	0x00022800
        /*0f90*/ 	.short	0x0107
        /*0f92*/ 	.byte	0x3f
	.zero		1


	//   ....[44]....
        /*0f94*/ 	.word	0x00010f40
        /*0f98*/ 	.word	0x00000010
        /*0f9c*/ 	.word	0x00022800
        /*0fa0*/ 	.short	0x0101
        /*0fa2*/ 	.byte	0x3f
	.zero		1


	//   ....[45]....
        /*0fa4*/ 	.word	0x00010f60
        /*0fa8*/ 	.word	0x00000010
        /*0fac*/ 	.word	0x00022820
        /*0fb0*/ 	.short	0x010a
        /*0fb2*/ 	.byte	0x3f
	.zero		1


	//   ....[46]....
        /*0fb4*/ 	.word	0x00011460
        /*0fb8*/ 	.word	0x00000000
        /*0fbc*/ 	.word	0x00022880
        /*0fc0*/ 	.short	0x010a
        /*0fc2*/ 	.byte	0x3f
	.zero		1


	//   ....[47]....
        /*0fc4*/ 	.word	0x00011a40
        /*0fc8*/ 	.word	0x00000000
        /*0fcc*/ 	.word	0x00022870
        /*0fd0*/ 	.short	0x0107
        /*0fd2*/ 	.byte	0x3f
	.zero		1


	//   ....[48]....
        /*0fd4*/ 	.word	0x00011b00
        /*0fd8*/ 	.word	0x00000000
        /*0fdc*/ 	.word	0x00022870
        /*0fe0*/ 	.short	0x0101
        /*0fe2*/ 	.byte	0x3f
	.zero		1


	//   ....[49]....
        /*0fe4*/ 	.word	0x00011b30
        /*0fe8*/ 	.word	0x00000000
        /*0fec*/ 	.word	0x00022840
        /*0ff0*/ 	.short	0x010a
        /*0ff2*/ 	.byte	0x3f
	.zero		1


	//   ....[50]....
        /*0ff4*/ 	.word	0x000120d0
        /*0ff8*/ 	.word	0x00000000
        /*0ffc*/ 	.word	0x00022830
        /*1000*/ 	.short	0x0107
        /*1002*/ 	.byte	0x3f
	.zero		1


	//   ....[51]....
        /*1004*/ 	.word	0x00012190
        /*1008*/ 	.word	0x00000000
        /*100c*/ 	.word	0x00022830
        /*1010*/ 	.short	0x0101
        /*1012*/ 	.byte	0x3f
	.zero		1


	//   ....[52]....
        /*1014*/ 	.word	0x00012220
        /*1018*/ 	.word	0x00000000
        /*101c*/ 	.word	0x00022870
        /*1020*/ 	.short	0x010a
        /*1022*/ 	.byte	0x3f
	.zero		1


	//   ....[53]....
        /*1024*/ 	.word	0x000122b0
        /*1028*/ 	.word	0x00000000
        /*102c*/ 	.word	0x00022860
        /*1030*/ 	.short	0x010a
        /*1032*/ 	.byte	0x3f
	.zero		1


	//   ....[54]....
        /*1034*/ 	.word	0x00012870
        /*1038*/ 	.word	0x00000000
        /*103c*/ 	.word	0x00022850
        /*1040*/ 	.short	0x0101
        /*1042*/ 	.byte	0x3f
	.zero		1


	//   ....[55]....
        /*1044*/ 	.word	0x00012900
        /*1048*/ 	.word	0x00000000
        /*104c*/ 	.word	0x00000000
        /*1050*/ 	.short	0x0101
        /*1052*/ 	.byte	0x3f
	.zero		1


	//   ....[56]....
        /*1054*/ 	.word	0x00012ad0
        /*1058*/ 	.word	0x00000002
        /*105c*/ 	.word	0x00022870
        /*1060*/ 	.short	0x010a
        /*1062*/ 	.byte	0x3f
	.zero		1


	//   ....[57]....
        /*1064*/ 	.word	0x00012b50
        /*1068*/ 	.word	0x00000002
        /*106c*/ 	.word	0x00022860
        /*1070*/ 	.short	0x010a
        /*1072*/ 	.byte	0x3f
	.zero		1


	//   ....[58]....
        /*1074*/ 	.word	0x00013120
        /*1078*/ 	.word	0x00000002
        /*107c*/ 	.word	0x00022850
        /*1080*/ 	.short	0x0101
        /*1082*/ 	.byte	0x3f
	.zero		1


	//   ....[59]....
        /*1084*/ 	.word	0x000131d0
        /*1088*/ 	.word	0x00000002
        /*108c*/ 	.word	0x00000000
        /*1090*/ 	.short	0x0101
        /*1092*/ 	.byte	0x3f
	.zero		1


	//   ....[60]....
        /*1094*/ 	.word	0x00013f60
        /*1098*/ 	.word	0x00000005
        /*109c*/ 	.word	0x00022820
        /*10a0*/ 	.short	0x010a
        /*10a2*/ 	.byte	0x3f
	.zero		1


	//   ....[61]....
        /*10a4*/ 	.word	0x000140e0
        /*10a8*/ 	.word	0x00000003
        /*10ac*/ 	.word	0x00022840
        /*10b0*/ 	.short	0x010a
        /*10b2*/ 	.byte	0x3f
	.zero		1


	//   ....[62]....
        /*10b4*/ 	.word	0x00014180
        /*10b8*/ 	.word	0x0000001f
        /*10bc*/ 	.word	0x00022840
        /*10c0*/ 	.short	0x010a
        /*10c2*/ 	.byte	0x3f
	.zero		1


	//   ....[63]....
        /*10c4*/ 	.word	0x000141c0
        /*10c8*/ 	.word	0x00000003
        /*10cc*/ 	.word	0x00022860
        /*10d0*/ 	.short	0x010a
        /*10d2*/ 	.byte	0x3f
	.zero		1


	//   ....[64]....
        /*10d4*/ 	.word	0x00014200
        /*10d8*/ 	.word	0x0000001f
        /*10dc*/ 	.word	0x00022860
        /*10e0*/ 	.short	0x010a
        /*10e2*/ 	.byte	0x3f
	.zero		1


	//   ....[65]....
        /*10e4*/ 	.word	0x00014240
        /*10e8*/ 	.word	0x00000003
        /*10ec*/ 	.word	0x00022880
        /*10f0*/ 	.short	0x010a
        /*10f2*/ 	.byte	0x3f
	.zero		1


	//   ....[66]....
        /*10f4*/ 	.word	0x00014280
        /*10f8*/ 	.word	0x0000001f
        /*10fc*/ 	.word	0x00022880
        /*1100*/ 	.short	0x010a
        /*1102*/ 	.byte	0x3f
	.zero		1


	//   ....[67]....
        /*1104*/ 	.word	0x000142f0
        /*1108*/ 	.word	0x00000003
        /*110c*/ 	.word	0x00022800
        /*1110*/ 	.short	0x010a
        /*1112*/ 	.byte	0x3f
	.zero		1


	//   ....[68]....
        /*1114*/ 	.word	0x00014340
        /*1118*/ 	.word	0x00000004
        /*111c*/ 	.word	0x00022830
        /*1120*/ 	.short	0x010a
        /*1122*/ 	.byte	0x3f
	.zero		1


	//   ....[69]....
        /*1124*/ 	.word	0x000143a0
        /*1128*/ 	.word	0x00000009
        /*112c*/ 	.word	0x00022830
        /*1130*/ 	.short	0x010a
        /*1132*/ 	.byte	0x3f
	.zero		1


	//   ....[70]....
        /*1134*/ 	.word	0x00014400
        /*1138*/ 	.word	0x00000009
        /*113c*/ 	.word	0x00022850
        /*1140*/ 	.short	0x010a
        /*1142*/ 	.byte	0x3f
	.zero		1


	//   ....[71]....
        /*1144*/ 	.word	0x00014460
        /*1148*/ 	.word	0x00000003
        /*114c*/ 	.word	0x00022850
        /*1150*/ 	.short	0x010a
        /*1152*/ 	.byte	0x3f
	.zero		1


	//   ....[72]....
        /*1154*/ 	.word	0x00014560
        /*1158*/ 	.word	0x00000000
        /*115c*/ 	.word	0x00022880
        /*1160*/ 	.short	0x010a
        /*1162*/ 	.byte	0x3f
	.zero		1


	//   ....[73]....
        /*1164*/ 	.word	0x00015240
        /*1168*/ 	.word	0x00000000
        /*116c*/ 	.word	0x00022840
        /*1170*/ 	.short	0x010a
        /*1172*/ 	.byte	0x3f
	.zero		1


	//   ....[74]....
        /*1174*/ 	.word	0x00016730
        /*1178*/ 	.word	0x00000010
        /*117c*/ 	.word	0x00022820
        /*1180*/ 	.short	0x010a
        /*1182*/ 	.byte	0x3f
	.zero		1


	//   ....[75]....
        /*1184*/ 	.word	0x00016780
        /*1188*/ 	.word	0x00000000
        /*118c*/ 	.word	0x00022880
        /*1190*/ 	.short	0x010a
        /*1192*/ 	.byte	0x3f
	.zero		1


	//   ....[76]....
        /*1194*/ 	.word	0x000172b0
        /*1198*/ 	.word	0x00000000
        /*119c*/ 	.word	0x00022840
        /*11a0*/ 	.short	0x010a
        /*11a2*/ 	.byte	0x3f
	.zero		1


	//   ....[77]....
        /*11a4*/ 	.word	0x00017dc0
        /*11a8*/ 	.word	0x00000000
        /*11ac*/ 	.word	0x00022870
        /*11b0*/ 	.short	0x010a
        /*11b2*/ 	.byte	0x3f
	.zero		1


	//   ....[78]....
        /*11b4*/ 	.word	0x00017e10
        /*11b8*/ 	.word	0x00000000
        /*11bc*/ 	.word	0x00022860
        /*11c0*/ 	.short	0x010a
        /*11c2*/ 	.byte	0x3f
	.zero		1


	//   ....[79]....
        /*11c4*/ 	.word	0x00017e60
        /*11c8*/ 	.word	0x00000002
        /*11cc*/ 	.word	0x00022870
        /*11d0*/ 	.short	0x010a
        /*11d2*/ 	.byte	0x3f
	.zero		1


	//   ....[80]....
        /*11d4*/ 	.word	0x00017eb0
        /*11d8*/ 	.word	0x00000002
        /*11dc*/ 	.word	0x00022860
        /*11e0*/ 	.short	0x010a
        /*11e2*/ 	.byte	0x3f
	.zero		1


	//   ....[81]....
        /*11e4*/ 	.word	0x00017f00
        /*11e8*/ 	.word	0x00000005
        /*11ec*/ 	.word	0x00022820
        /*11f0*/ 	.short	0x010a
        /*11f2*/ 	.byte	0x3f
	.zero		1


	//   ....[82]....
        /*11f4*/ 	.word	0x000180a0
        /*11f8*/ 	.word	0x00000003
        /*11fc*/ 	.word	0x00022840
        /*1200*/ 	.short	0x010a
        /*1202*/ 	.byte	0x3f
	.zero		1


	//   ....[83]....
        /*1204*/ 	.word	0x000180f0
        /*1208*/ 	.word	0x0000001f
        /*120c*/ 	.word	0x00022840
        /*1210*/ 	.short	0x010a
        /*1212*/ 	.byte	0x3f
	.zero		1


	//   ....[84]....
        /*1214*/ 	.word	0x00018140
        /*1218*/ 	.word	0x00000003
        /*121c*/ 	.word	0x00022860
        /*1220*/ 	.short	0x010a
        /*1222*/ 	.byte	0x3f
	.zero		1


	//   ....[85]....
        /*1224*/ 	.word	0x00018190
        /*1228*/ 	.word	0x0000001f
        /*122c*/ 	.word	0x00022860
        /*1230*/ 	.short	0x010a
        /*1232*/ 	.byte	0x3f
	.zero		1


	//   ....[86]....
        /*1234*/ 	.word	0x000181e0
        /*1238*/ 	.word	0x00000003
        /*123c*/ 	.word	0x00022880
        /*1240*/ 	.short	0x010a
        /*1242*/ 	.byte	0x3f
	.zero		1


	//----- nvinfo : EIATTR_NUM_MBARRIERS
	.align		4
.L_900:
        /*1244*/ 	.byte	0x03, 0x38
        /*1246*/ 	.short	0x0016


	//----- nvinfo : EIATTR_EXIT_INSTR_OFFSETS
	.align		4
        /*1248*/ 	.byte	0x04, 0x1c
        /*124a*/ 	.short	(.L_902 - .L_901)


	//   ....[0]....
.L_901:
        /*124c*/ 	.word	0x000009c0


	//   ....[1]....
        /*1250*/ 	.word	0x0000cfa0


	//   ....[2]....
        /*1254*/ 	.word	0x000142d0


	//----- nvinfo : EIATTR_MAX_THREADS
	.align		4
.L_902:
        /*1258*/ 	.byte	0x04, 0x05
        /*125a*/ 	.short	(.L_904 - .L_903)
.L_903:
        /*125c*/ 	.word	0x00000180
        /*1260*/ 	.word	0x00000001
        /*1264*/ 	.word	0x00000001


	//----- nvinfo : EIATTR_CRS_STACK_SIZE
	.align		4
.L_904:
        /*1268*/ 	.byte	0x04, 0x1e
        /*126a*/ 	.short	(.L_906 - .L_905)
.L_905:
        /*126c*/ 	.word	0x00000000


	//----- nvinfo : EIATTR_CBANK_PARAM_SIZE
	.align		4
.L_906:
        /*1270*/ 	.byte	0x03, 0x19
        /*1272*/ 	.short	0x0af0


	//----- nvinfo : EIATTR_PARAM_CBANK
	.align		4
        /*1274*/ 	.byte	0x04, 0x0a
        /*1276*/ 	.short	(.L_908 - .L_907)
	.align		4
.L_907:
        /*1278*/ 	.word	index@(.nv.constant0._ZN7cutlass13device_kernelIN5flash11enable_sm90INS1_16FlashAttnFwdSm90INS1_25CollectiveMainloopFwdSm90ILi2EN4cute5tupleIJNS5_1CILi1EEES8_S8_EEENS6_IJNS7_ILi128EEENS7_ILi160EEESA_EEELi128ENS_12float_e4m3_tEfNS_4arch4Sm90ELb0ELb0ELb1ELb1ELb1ELb0ELb0ELb1ELb1ELb1ELb1ELb0EEENS1_21CollectiveEpilogueFwdINS6_IJSA_SA_SB_EEES9_NS_10bfloat16_tESF_Li256ELb1ELb1ELb1ELb1EEENS1_36VarlenDynamicPersistentTileSchedulerILi128ELi160ELi256ELi128ELb1ELb1ELb1ELb0ELb1ELb1EEEEEEEEEvNT_6ParamsE)
        /*127c*/ 	.short	0x0210
        /*127e*/ 	.short	0x0af0


	//----- nvinfo : EIATTR_SW_WAR
	.align		4
.L_908:
        /*1280*/ 	.byte	0x04, 0x36
        /*1282*/ 	.short	(.L_910 - .L_909)
.L_909:
        /*1284*/ 	.word	0x00000008
.L_910:


//--------------------- .nv.info._ZN7cutlass13device_kernelIN5flash11enable_sm90INS1_16FlashAttnFwdSm90INS1_25CollectiveMainloopFwdSm90ILi2EN4cute5tupleIJNS5_1CILi1EEES8_S8_EEENS6_IJNS7_ILi128EEENS7_ILi160EEESA_EEELi128ENS_12float_e4m3_tEfNS_4arch4Sm90ELb0ELb0ELb1ELb1ELb1ELb1ELb0ELb1ELb1ELb1ELb1ELb0EEENS1_21CollectiveEpilogueFwdINS6_IJSA_SA_SB_EEES9_NS_10bfloat16_tESF_Li256ELb1ELb1ELb1ELb1EEENS1_36VarlenDynamicPersistentTileSchedulerILi128ELi160ELi256ELi128ELb1ELb1ELb1ELb0ELb1ELb1EEEEEEEEEvNT_6ParamsE --------------------------
	.section	.nv.info._ZN7cutlass13device_kernelIN5flash11enable_sm90INS1_16FlashAttnFwdSm90INS1_25CollectiveMainloopFwdSm90ILi2EN4cute5tupleIJNS5_1CILi1EEES8_S8_EEENS6_IJNS7_ILi128EEENS7_ILi160EEESA_EEELi128ENS_12float_e4m3_tEfNS_4arch4Sm90ELb0ELb0ELb1ELb1ELb1ELb1ELb0ELb1ELb1ELb1ELb1ELb0EEENS1_21CollectiveEpilogueFwdINS6_IJSA_SA_SB_EEES9_NS_10bfloat16_tESF_Li256ELb1ELb1ELb1ELb1EEENS1_36VarlenDynamicPersistentTileSchedulerILi128ELi160ELi256ELi128ELb1ELb1ELb1ELb0ELb1ELb1EEEEEEEEEvNT_6ParamsE,"",@"SHT_CUDA_INFO"
	.sectionflags	@""
	.align	4


	//----- nvinfo : EIATTR_CUDA_API_VERSION
	.align		4
        /*0000*/ 	.byte	0x04, 0x37
        /*0002*/ 	.short	(.L_912 - .L_911)
.L_911:
        /*0004*/ 	.word	0x00000082


	//----- nvinfo : EIATTR_KPARAM_INFO
	.align		4
.L_912:
        /*0008*/ 	.byte	0x04, 0x17
        /*000a*/ 	.short	(.L_914 - .L_913)
.L_913:
        /*000c*/ 	.word	0x00000000
        /*0010*/ 	.short	0x0000
        /*0012*/ 	.short	0x0070
        /*0014*/ 	.byte	0x00, 0xf0, 0x01, 0x2a


	//----- nvinfo : EIATTR_SPARSE_MMA_MASK
	.align		4
.L_914:
        /*0018*/ 	.byte	0x03, 0x50
        /*001a*/ 	.short	0x0000


	//----- nvinfo : EIATTR_MAXREG_COUNT
	.align		4
        /*001c*/ 	.byte	0x03, 0x1b
        /*001e*/ 	.short	0x00a8


	//----- nvinfo : EIATTR_NUM_BARRIERS
	.align		4
        /*0020*/ 	.byte	0x02, 0x4c
        /*0022*/ 	.byte	0x10
	.zero		1


	//----- nvinfo : EIATTR_EXTERNS
	.align		4
        /*0024*/ 	.byte	0x04, 0x0f
        /*0026*/ 	.short	(.L_916 - .L_915)


	//   ....[0]....
	.align		4
.L_915:
        /*0028*/ 	.word	index@(__assertfail)


	//----- nvinfo : EIATTR_ANNOTATIONS
	.align		4
.L_916:
        /*002c*/ 	.byte	0x04, 0x55
        /*002e*/ 	.short	(.L_918 - .L_917)


	//   ....[0]....
.L_917:
        /* <DEDUP_REMOVED lines=79> */


	//----- nvinfo : EIATTR_MERCURY_ISA_VERSION
	.align		4
.L_918:
        /*0508*/ 	.byte	0x03, 0x5f
        /*050a*/ 	.short	0x0101


	//----- nvinfo : EIATTR_UNUSED_LOAD_BYTE_OFFSET
	.align		4
        /*050c*/ 	.byte	0x04, 0x44
        /*050e*/ 	.short	(.L_920 - .L_919)


	//   ....[0]....
.L_919:
        /*0510*/ 	.word	0x00000a60
        /*0514*/ 	.word	0x0000fff0


	//   ....[1]....
        /*0518*/ 	.word	0x00016760
        /*051c*/ 	.word	0x0000fff0


	//----- nvinfo : EIATTR_INT_WARP_WIDE_INSTR_OFFSETS
	.align		4
.L_920:
        /*0520*/ 	.byte	0x04, 0x31
        /*0522*/ 	.short	(.L_922 - .L_921)


	//   ....[0]....
.L_921:
        /*0524*/ 	.word	0x00000120


	//   ....[1]....
        /*0528*/ 	.word	0x000001c0


	//   ....[2]....
        /*052c*/ 	.word	0x00000230


	//   ....[3]....
        /*0530*/ 	.word	0x0001d230


	//   ....[4]....
        /*0534*/ 	.word	0x0001d2c0


	//   ....[5]....
        /*0538*/ 	.word	0x00021680


	//   ....[6]....
        /*053c*/ 	.word	0x00021710


	//----- nvinfo : EIATTR_COOP_GROUP_MASK_REGIDS
	.align		4
.L_922:
        /*0540*/ 	.byte	0x04, 0x29
        /*0542*/ 	.short	(.L_924 - .L_923)


	//   ....[0]....
.L_923:
        /*0544*/ 	.word	0xffffffff


	//   ....[1]....
        /*0548*/ 	.word	0xffffffff


	//   ....[2]....
        /*054c*/ 	.word	0xffffffff


	//   ....[3]....
        /*0550*/ 	.word	0xffffffff


	//   ....[4]....
        /*0554*/ 	.word	0xffffffff


	//   ....[5]....
        /*0558*/ 	.word	0xffffffff


	//   ....[6]....
        /*055c*/ 	.word	0xffffffff


	//   ....[7]....
        /*0560*/ 	.word	0xffffffff


	//   ....[8]....
        /*0564*/ 	.word	0xffffffff


	//   ....[9]....
        /*0568*/ 	.word	0xffffffff


	//   ....[10]....
        /*056c*/ 	.word	0xffffffff


	//   ....[11]....
        /*0570*/ 	.word	0xffffffff


	//   ....[12]....
        /*0574*/ 	.word	0xffffffff


	//   ....[13]....
        /*0578*/ 	.word	0xffffffff


	//   ....[14]....
        /*057c*/ 	.word	0xffffffff


	//   ....[15]....
        /*0580*/ 	.word	0xffffffff


	//   ....[16]....
        /*0584*/ 	.word	0xffffffff


	//   ....[17]....
        /*0588*/ 	.word	0xffffffff


	//   ....[18]....
        /*058c*/ 	.word	0xffffffff


	//   ....[19]....
        /*0590*/ 	.word	0xffffffff


	//   ....[20]....
        /*0594*/ 	.word	0xffffffff


	//   ....[21]....
        /*0598*/ 	.word	0xffffffff


	//   ....[22]....
        /*059c*/ 	.word	0xffffffff


	//   ....[23]....
        /*05a0*/ 	.word	0xffffffff


	//   ....[24]....
        /*05a4*/ 	.word	0xffffffff


	//   ....[25]....
        /*05a8*/ 	.word	0xffffffff


	//   ....[26]....
        /*05ac*/ 	.word	0xffffffff


	//   ....[27]....
        /*05b0*/ 	.word	0xffffffff


	//   ....[28]....
        /*05b4*/ 	.word	0xffffffff


	//   ....[29]....
        /*05b8*/ 	.word	0xffffffff


	//   ....[30]....
        /*05bc*/ 	.word	0xffffffff


	//   ....[31]....
        /*05c0*/ 	.word	0xffffffff


	//   ....[32]....
        /*05c4*/ 	.word	0xffffffff


	//   ....[33]....
        /*05c8*/ 	.word	0xffffffff


	//   ....[34]....
        /*05cc*/ 	.word	0xffffffff


	//   ....[35]....
        /*05d0*/ 	.word	0xffffffff


	//   ....[36]....
        /*05d4*/ 	.word	0xffffffff


	//   ....[37]....
        /*05d8*/ 	.word	0xffffffff


	//   ....[38]....
        /*05dc*/ 	.word	0xffffffff


	//   ....[39]....
        /*05e0*/ 	.word	0xffffffff


	//   ....[40]....
        /*05e4*/ 	.word	0xffffffff


	//   ....[41]....
        /*05e8*/ 	.word	0xffffffff


	//   ....[42]....
        /*05ec*/ 	.word	0xffffffff


	//   ....[43]....
        /*05f0*/ 	.word	0xffffffff


	//   ....[44]....
        /*05f4*/ 	.word	0xffffffff


	//   ....[45]....
        /*05f8*/ 	.word	0xffffffff


	//   ....[46]....
        /*05fc*/ 	.word	0xffffffff


	//   ....[47]....
        /*0600*/ 	.word	0xffffffff


	//   ....[48]....
        /*0604*/ 	.word	0xffffffff


	//   ....[49]....
        /*0608*/ 	.word	0xffffffff


	//   ....[50]....
        /*060c*/ 	.word	0xffffffff


	//   ....[51]....
        /*0610*/ 	.word	0xffffffff


	//   ....[52]....
        /*0614*/ 	.word	0xffffffff


	//   ....[53]....
        /*0618*/ 	.word	0xffffffff


	//   ....[54]....
        /*061c*/ 	.word	0xffffffff


	//   ....[55]....
        /*0620*/ 	.word	0xffffffff


	//   ....[56]....
        /*0624*/ 	.word	0xffffffff


	//   ....[57]....
        /*0628*/ 	.word	0xffffffff


	//   ....[58]....
        /*062c*/ 	.word	0xffffffff


	//   ....[59]....
        /*0630*/ 	.word	0xffffffff


	//   ....[60]....
        /*0634*/ 	.word	0xffffffff


	//   ....[61]....
        /*0638*/ 	.word	0xffffffff


	//   ....[62]....
        /*063c*/ 	.word	0xffffffff


	//   ....[63]....
        /*0640*/ 	.word	0xffffffff


	//   ....[64]....
        /*0644*/ 	.word	0xffffffff


	//   ....[65]....
        /*0648*/ 	.word	0xffffffff


	//   ....[66]....
        /*064c*/ 	.word	0xffffffff


	//   ....[67]....
        /*0650*/ 	.word	0xffffffff


	//   ....[68]....
        /*0654*/ 	.word	0xffffffff


	//   ....[69]....
        /*0658*/ 	.word	0xffffffff


	//   ....[70]....
        /*065c*/ 	.word	0xffffffff


	//   ....[71]....
        /*0660*/ 	.word	0xffffffff


	//   ....[72]....
        /*0664*/ 	.word	0xffffffff


	//   ....[73]....
        /*0668*/ 	.word	0xffffffff


	//   ....[74]....
        /*066c*/ 	.word	0xffffffff


	//   ....[75]....
        /*0670*/ 	.word	0xffffffff


	//   ....[76]....
        /*0674*/ 	.word	0xffffffff


	//   ....[77]....
        /*0678*/ 	.word	0xffffffff


	//   ....[78]....
        /*067c*/ 	.word	0xffffffff


	//   ....[79]....
        /*0680*/ 	.word	0xffffffff


	//   ....[80]....
        /*0684*/ 	.word	0xffffffff


	//   ....[81]....
        /*0688*/ 	.word	0xffffffff


	//   ....[82]....
        /*068c*/ 	.word	0xffffffff


	//   ....[83]....
        /*0690*/ 	.word	0xffffffff


	//   ....[84]....
        /*0694*/ 	.word	0xffffffff


	//   ....[85]....
        /*0698*/ 	.word	0xffffffff


	//   ....[86]....
        /*069c*/ 	.word	0xffffffff


	//   ....[87]....
        /*06a0*/ 	.word	0xffffffff


	//   ....[88]....
        /*06a4*/ 	.word	0xffffffff


	//   ....[89]....
        /*06a8*/ 	.word	0xffffffff


	//   ....[90]....
        /*06ac*/ 	.word	0xffffffff


	//   ....[91]....
        /*06b0*/ 	.word	0xffffffff


	//   ....[92]....
        /*06b4*/ 	.word	0xffffffff


	//   ....[93]....
        /*06b8*/ 	.word	0xffffffff


	//   ....[94]....
        /*06bc*/ 	.word	0xffffffff


	//   ....[95]....
        /*06c0*/ 	.word	0xffffffff


	//   ....[96]....
        /*06c4*/ 	.word	0xffffffff


	//   ....[97]....
        /*06c8*/ 	.word	0xffffffff


	//   ....[98]....
        /*06cc*/ 	.word	0xffffffff


	//   ....[99]....
        /*06d0*/ 	.word	0xffffffff


	//   ....[100]....
        /*06d4*/ 	.word	0xffffffff


	//   ....[101]....
        /*06d8*/ 	.word	0xffffffff


	//   ....[102]....
        /*06dc*/ 	.word	0xffffffff


	//   ....[103]....
        /*06e0*/ 	.word	0xffffffff


	//   ....[104]....
        /*06e4*/ 	.word	0xffffffff


	//   ....[105]....
        /*06e8*/ 	.word	0xffffffff


	//   ....[106]....
        /*06ec*/ 	.word	0xffffffff


	//   ....[107]....
        /*06f0*/ 	.word	0xffffffff


	//   ....[108]....
        /*06f4*/ 	.word	0xffffffff


	//   ....[109]....
        /*06f8*/ 	.word	0xffffffff


	//   ....[110]....
        /*06fc*/ 	.word	0xffffffff


	//   ....[111]....
        /*0700*/ 	.word	0xffffffff


	//   ....[112]....
        /*0704*/ 	.word	0xffffffff


	//   ....[113]....
        /*0708*/ 	.word	0xffffffff


	//   ....[114]....
        /*070c*/ 	.word	0xffffffff


	//   ....[115]....
        /*0710*/ 	.word	0xffffffff


	//   ....[116]....
        /*0714*/ 	.word	0xffffffff


	//   ....[117]....
        /*0718*/ 	.word	0xffffffff


	//   ....[118]....
        /*071c*/ 	.word	0xffffffff


	//   ....[119]....
        /*0720*/ 	.word	0xffffffff


	//   ....[120]....
        /*0724*/ 	.word	0xffffffff


	//   ....[121]....
        /*0728*/ 	.word	0xffffffff


	//   ....[122]....
        /*072c*/ 	.word	0xffffffff


	//   ....[123]....
        /*0730*/ 	.word	0xffffffff


	//   ....[124]....
        /*0734*/ 	.word	0xffffffff


	//   ....[125]....
        /*0738*/ 	.word	0xffffffff


	//   ....[126]....
        /*073c*/ 	.word	0xffffffff


	//   ....[127]....
        /*0740*/ 	.word	0xffffffff


	//   ....[128]....
        /*0744*/ 	.word	0xffffffff


	//   ....[129]....
        /*0748*/ 	.word	0xffffffff


	//   ....[130]....
        /*074c*/ 	.word	0xffffffff


	//   ....[131]....
        /*0750*/ 	.word	0xffffffff


	//   ....[132]....
        /*0754*/ 	.word	0xffffffff


	//   ....[133]....
        /*0758*/ 	.word	0xffffffff


	//   ....[134]....
        /*075c*/ 	.word	0xffffffff


	//   ....[135]....
        /*0760*/ 	.word	0xffffffff


	//   ....[136]....
        /*0764*/ 	.word	0xffffffff


	//   ....[137]....
        /*0768*/ 	.word	0xffffffff


	//   ....[138]....
        /*076c*/ 	.word	0xffffffff


	//   ....[139]....
        /*0770*/ 	.word	0xffffffff


	//   ....[140]....
        /*0774*/ 	.word	0xffffffff


	//   ....[141]....
        /*0778*/ 	.word	0xffffffff


	//   ....[142]....
        /*077c*/ 	.word	0xffffffff


	//   ....[143]....
        /*0780*/ 	.word	0xffffffff


	//   ....[144]....
        /*0784*/ 	.word	0xffffffff


	//   ....[145]....
        /*0788*/ 	.word	0xffffffff


	//   ....[146]....
        /*078c*/ 	.word	0xffffffff


	//   ....[147]....
        /*0790*/ 	.word	0xffffffff


	//   ....[148]....
        /*0794*/ 	.word	0xffffffff


	//   ....[149]....
        /*0798*/ 	.word	0xffffffff


	//   ....[150]....
        /*079c*/ 	.word	0xffffffff


	//   ....[151]....
        /*07a0*/ 	.word	0xffffffff


	//   ....[152]....
        /*07a4*/ 	.word	0xffffffff


	//   ....[153]....
        /*07a8*/ 	.word	0xffffffff


	//   ....[154]....
        /*07ac*/ 	.word	0xffffffff


	//   ....[155]....
        /*07b0*/ 	.word	0xffffffff


	//   ....[156]....
        /*07b4*/ 	.word	0xffffffff


	//   ....[157]....
        /*07b8*/ 	.word	0xffffffff


	//   ....[158]....
        /*07bc*/ 	.word	0xffffffff


	//   ....[159]....
        /*07c0*/ 	.word	0xffffffff


	//   ....[160]....
        /*07c4*/ 	.word	0xffffffff


	//   ....[161]....
        /*07c8*/ 	.word	0xffffffff


	//   ....[162]....
        /*07cc*/ 	.word	0xffffffff


	//   ....[163]....
        /*07d0*/ 	.word	0xffffffff


	//   ....[164]....
        /*07d4*/ 	.word	0xffffffff


	//   ....[165]....
        /*07d8*/ 	.word	0xffffffff


	//   ....[166]....
        /*07dc*/ 	.word	0xffffffff


	//   ....[167]....
        /*07e0*/ 	.word	0xffffffff


	//   ....[168]....
        /*07e4*/ 	.word	0xffffffff


	//   ....[169]....
        /*07e8*/ 	.word	0xffffffff


	//   ....[170]....
        /*07ec*/ 	.word	0xffffffff


	//   ....[171]....
        /*07f0*/ 	.word	0xffffffff


	//   ....[172]....
        /*07f4*/ 	.word	0xffffffff


	//   ....[173]....
        /*07f8*/ 	.word	0xffffffff


	//   ....[174]....
        /*07fc*/ 	.word	0xffffffff


	//   ....[175]....
        /*0800*/ 	.word	0xffffffff


	//   ....[176]....
        /*0804*/ 	.word	0xffffffff


	//   ....[177]....
        /*0808*/ 	.word	0xffffffff


	//   ....[178]....
        /*080c*/ 	.word	0xffffffff


	//   ....[179]....
        /*0810*/ 	.word	0xffffffff


	//   ....[180]....
        /*0814*/ 	.word	0xffffffff


	//   ....[181]....
        /*0818*/ 	.word	0xffffffff


	//   ....[182]....
        /*081c*/ 	.word	0xffffffff


	//   ....[183]....
        /*0820*/ 	.word	0xffffffff


	//   ....[184]....
        /*0824*/ 	.word	0xffffffff


	//   ....[185]....
        /*0828*/ 	.word	0xffffffff


	//   ....[186]....
        /*082c*/ 	.word	0xffffffff


	//   ....[187]....
        /*0830*/ 	.word	0xffffffff


	//   ....[188]....
        /*0834*/ 	.word	0xffffffff


	//   ....[189]....
        /*0838*/ 	.word	0xffffffff


	//   ....[190]....
        /*083c*/ 	.word	0xffffffff


	//   ....[191]....
        /*0840*/ 	.word	0xffffffff


	//   ....[192]....
        /*0844*/ 	.word	0xffffffff


	//   ....[193]....
        /*0848*/ 	.word	0xffffffff


	//   ....[194]....
        /*084c*/ 	.word	0xffffffff


	//   ....[195]....
        /*0850*/ 	.word	0xffffffff


	//   ....[196]....
        /*0854*/ 	.word	0xffffffff


	//   ....[197]....
        /*0858*/ 	.word	0xffffffff


	//   ....[198]....
        /*085c*/ 	.word	0xffffffff


	//   ....[199]....
        /*0860*/ 	.word	0xffffffff


	//   ....[200]....
        /*0864*/ 	.word	0xffffffff


	//   ....[201]....
        /*0868*/ 	.word	0xffffffff


	//   ....[202]....
        /*086c*/ 	.word	0xffffffff


	//   ....[203]....
        /*0870*/ 	.word	0xffffffff


	//   ....[204]....
        /*0874*/ 	.word	0xffffffff


	//   ....[205]....
        /*0878*/ 	.word	0xffffffff


	//   ....[206]....
        /*087c*/ 	.word	0xffffffff


	//   ....[207]....
        /*0880*/ 	.word	0xffffffff


	//   ....[208]....
        /*0884*/ 	.word	0xffffffff


	//   ....[209]....
        /*0888*/ 	.word	0xffffffff


	//   ....[210]....
        /*088c*/ 	.word	0xffffffff


	//   ....[211]....
        /*0890*/ 	.word	0xffffffff


	//   ....[212]....
        /*0894*/ 	.word	0xffffffff


	//   ....[213]....
        /*0898*/ 	.word	0xffffffff


	//   ....[214]....
        /*089c*/ 	.word	0xffffffff


	//   ....[215]....
        /*08a0*/ 	.word	0xffffffff


	//   ....[216]....
        /*08a4*/ 	.word	0xffffffff


	//   ....[217]....
        /*08a8*/ 	.word	0xffffffff


	//   ....[218]....
        /*08ac*/ 	.word	0xffffffff


	//   ....[219]....
        /*08b0*/ 	.word	0xffffffff


	//   ....[220]....
        /*08b4*/ 	.word	0xffffffff


	//   ....[221]....
        /*08b8*/ 	.word	0xffffffff


	//   ....[222]....
        /*08bc*/ 	.word	0xffffffff


	//   ....[223]....
        /*08c0*/ 	.word	0xffffffff


	//   ....[224]....
        /*08c4*/ 	.word	0xffffffff


	//   ....[225]....
        /*08c8*/ 	.word	0xffffffff


	//   ....[226]....
        /*08cc*/ 	.word	0xffffffff


	//   ....[227]....
        /*08d0*/ 	.word	0xffffffff


	//   ....[228]....
        /*08d4*/ 	.word	0xffffffff


	//   ....[229]....
        /*08d8*/ 	.word	0xffffffff


	//   ....[230]....
        /*08dc*/ 	.word	0xffffffff


	//   ....[231]....
        /*08e0*/ 	.word	0xffffffff


	//   ....[232]....
        /*08e4*/ 	.word	0xffffffff


	//   ....[233]....
        /*08e8*/ 	.word	0xffffffff


	//   ....[234]....
        /*08ec*/ 	.word	0xffffffff


	//   ....[235]....
        /*08f0*/ 	.word	0xffffffff


	//   ....[236]....
        /*08f4*/ 	.word	0xffffffff


	//   ....[237]....
        /*08f8*/ 	.word	0xffffffff


	//   ....[238]....
        /*08fc*/ 	.word	0xffffffff


	//   ....[239]....
        /*0900*/ 	.word	0xffffffff


	//   ....[240]....
        /*0904*/ 	.word	0xffffffff


	//   ....[241]....
        /*0908*/ 	.word	0xffffffff


	//   ....[242]....
        /*090c*/ 	.word	0xffffffff


	//   ....[243]....
        /*0910*/ 	.word	0xffffffff


	//   ....[244]....
        /*0914*/ 	.word	0xffffffff


	//   ....[245]....
        /*0918*/ 	.word	0xffffffff


	//   ....[246]....
        /*091c*/ 	.word	0xffffffff


	//   ....[247]....
        /*0920*/ 	.word	0xffffffff


	//   ....[248]....
        /*0924*/ 	.word	0xffffffff


	//   ....[249]....
        /*0928*/ 	.word	0xffffffff


	//   ....[250]....
        /*092c*/ 	.word	0xffffffff


	//   ....[251]....
        /*0930*/ 	.word	0xffffffff


	//   ....[252]....
        /*0934*/ 	.word	0xffffffff


	//   ....[253]....
        /*0938*/ 	.word	0xffffffff


	//   ....[254]....
        /*093c*/ 	.word	0xffffffff


	//   ....[255]....
        /*0940*/ 	.word	0xffffffff


	//   ....[0]....
        /*0944*/ 	.word	0xffffffff


	//   ....[1]....
        /*0948*/ 	.word	0xffffffff


	//   ....[2]....
        /*094c*/ 	.word	0xffffffff


	//   ....[3]....
        /*0950*/ 	.word	0xffffffff


	//   ....[4]....
        /*0954*/ 	.word	0xffffffff


	//   ....[5]....
        /*0958*/ 	.word	0xffffffff


	//   ....[6]....
        /*095c*/ 	.word	0xffffffff


	//   ....[7]....
        /*0960*/ 	.word	0xffffffff


	//   ....[8]....
        /*0964*/ 	.word	0xffffffff


	//   ....[9]....
        /*0968*/ 	.word	0xffffffff


	//   ....[10]....
        /*096c*/ 	.word	0xffffffff


	//   ....[11]....
        /*0970*/ 	.word	0xffffffff


	//   ....[12]....
        /*0974*/ 	.word	0xffffffff


	//   ....[13]....
        /*0978*/ 	.word	0xffffffff


	//   ....[14]....
        /*097c*/ 	.word	0xffffffff


	//   ....[15]....
        /*0980*/ 	.word	0xffffffff


	//   ....[16]....
        /*0984*/ 	.word	0xffffffff


	//   ....[17]....
        /*0988*/ 	.word	0x0500000f


	//   ....[18]....
        /*098c*/ 	.word	0x0500000f


	//   ....[19]....
        /*0990*/ 	.word	0x0500000f


	//   ....[20]....
        /*0994*/ 	.word	0x0500000f


	//   ....[21]....
        /*0998*/ 	.word	0x0500000f


	//   ....[22]....
        /*099c*/ 	.word	0x0500000f


	//   ....[23]....
        /*09a0*/ 	.word	0x0500000f


	//   ....[24]....
        /*09a4*/ 	.word	0x0500000f


	//   ....[25]....
        /*09a8*/ 	.word	0x0500000f


	//   ....[26]....
        /*09ac*/ 	.word	0x0500000f


	//   ....[27]....
        /*09b0*/ 	.word	0x0500000f


	//   ....[28]....
        /*09b4*/ 	.word	0x0500000f


	//   ....[29]....
        /*09b8*/ 	.word	0x0500000f


	//   ....[30]....
        /*09bc*/ 	.word	0x0500000f


	//   ....[31]....
        /*09c0*/ 	.word	0x0500000f


	//   ....[32]....
        /*09c4*/ 	.word	0x0500000f


	//   ....[33]....
        /*09c8*/ 	.word	0x0500000f


	//   ....[34]....
        /*09cc*/ 	.word	0x0500000f


	//   ....[35]....
        /*09d0*/ 	.word	0x0500000f


	//   ....[36]....
        /*09d4*/ 	.word	0x0500000f


	//   ....[37]....
        /*09d8*/ 	.word	0x0500000f


	//   ....[38]....
        /*09dc*/ 	.word	0x0500000f


	//   ....[39]....
        /*09e0*/ 	.word	0x0500000f


	//   ....[40]....
        /*09e4*/ 	.word	0x0500000f


	//   ....[41]....
        /*09e8*/ 	.word	0x0500000f


	//   ....[42]....
        /*09ec*/ 	.word	0x0500000f


	//   ....[43]....
        /*09f0*/ 	.word	0x0500000f


	//   ....[44]....
        /*09f4*/ 	.word	0x0500000f


	//   ....[45]....
        /*09f8*/ 	.word	0x0500000f


	//   ....[46]....
        /*09fc*/ 	.word	0x0500000f


	//   ....[47]....
        /*0a00*/ 	.word	0x0500000f


	//   ....[48]....
        /*0a04*/ 	.word	0x0500000f


	//   ....[49]....
        /*0a08*/ 	.word	0x0500000f


	//   ....[50]....
        /*0a0c*/ 	.word	0x0500000f


	//   ....[51]....
        /*0a10*/ 	.word	0x0500000f


	//   ....[52]....
        /*0a14*/ 	.word	0x0500000f


	//   ....[53]....
        /*0a18*/ 	.word	0x0500000f


	//   ....[54]....
        /*0a1c*/ 	.word	0x0500000f


	//   ....[55]....
        /*0a20*/ 	.word	0x0500000f


	//   ....[56]....
        /*0a24*/ 	.word	0x0500000f


	//   ....[57]....
        /*0a28*/ 	.word	0x0500000f


	//   ....[58]....
        /*0a2c*/ 	.word	0x0500000f


	//   ....[59]....
        /*0a30*/ 	.word	0x0500000f


	//   ....[60]....
        /*0a34*/ 	.word	0x0500000f


	//   ....[61]....
        /*0a38*/ 	.word	0x0500000f


	//   ....[62]....
        /*0a3c*/ 	.word	0x0500000f


	//   ....[63]....
        /*0a40*/ 	.word	0x0500000f


	//   ....[64]....
        /*0a44*/ 	.word	0x0500000f


	//   ....[65]....
        /*0a48*/ 	.word	0x0500000f


	//   ....[66]....
        /*0a4c*/ 	.word	0x0500000f


	//   ....[67]....
        /*0a50*/ 	.word	0x0500000f


	//   ....[68]....
        /*0a54*/ 	.word	0x0500000f


	//   ....[69]....
        /*0a58*/ 	.word	0x0500000f


	//   ....[70]....
        /*0a5c*/ 	.word	0x0500000f


	//   ....[71]....
        /*0a60*/ 	.word	0x0500000f


	//   ....[72]....
        /*0a64*/ 	.word	0x0500000f


	//   ....[73]....
        /*0a68*/ 	.word	0x0500000f


	//   ....[74]....
        /*0a6c*/ 	.word	0x0500000f


	//   ....[75]....
        /*0a70*/ 	.word	0x0500000f


	//   ....[76]....
        /*0a74*/ 	.word	0x0500000f


	//   ....[77]....
        /*0a78*/ 	.word	0x0500000f


	//   ....[78]....
        /*0a7c*/ 	.word	0x0500000f


	//   ....[79]....
        /*0a80*/ 	.word	0x0500000f


	//   ....[80]....
        /*0a84*/ 	.word	0x0500000f


	//   ....[81]....
        /*0a88*/ 	.word	0x0500000f


	//   ....[82]....
        /*0a8c*/ 	.word	0x0500000f


	//   ....[83]....
        /*0a90*/ 	.word	0x0500000f


	//   ....[84]....
        /*0a94*/ 	.word	0x0500000f


	//   ....[85]....
        /*0a98*/ 	.word	0x0500000f


	//   ....[86]....
        /*0a9c*/ 	.word	0x0500000f


	//   ....[87]....
        /*0aa0*/ 	.word	0x0500000f


	//   ....[88]....
        /*0aa4*/ 	.word	0x0500000f


	//   ....[89]....
        /*0aa8*/ 	.word	0x0500000f


	//   ....[90]....
        /*0aac*/ 	.word	0x0500000f


	//   ....[91]....
        /*0ab0*/ 	.word	0x0500000f


	//   ....[92]....
        /*0ab4*/ 	.word	0x0500000f


	//   ....[93]....
        /*0ab8*/ 	.word	0x0500000f


	//   ....[94]....
        /*0abc*/ 	.word	0x0500000f


	//   ....[95]....
        /*0ac0*/ 	.word	0x0500000f


	//   ....[96]....
        /*0ac4*/ 	.word	0x0500000f


	//   ....[97]....
        /*0ac8*/ 	.word	0x0500000f


	//   ....[98]....
        /*0acc*/ 	.word	0x0500000f


	//   ....[99]....
        /*0ad0*/ 	.word	0x0500000f


	//   ....[100]....
        /*0ad4*/ 	.word	0x0500000f


	//   ....[101]....
        /*0ad8*/ 	.word	0x0500000f


	//   ....[102]....
        /*0adc*/ 	.word	0x0500000f


	//   ....[103]....
        /*0ae0*/ 	.word	0x0500000f


	//   ....[104]....
        /*0ae4*/ 	.word	0x0500000f


	//   ....[105]....
        /*0ae8*/ 	.word	0x0500000f


	//   ....[106]....
        /*0aec*/ 	.word	0x0500000f


	//   ....[107]....
        /*0af0*/ 	.word	0x0500000f


	//   ....[108]....
        /*0af4*/ 	.word	0x0500000f


	//   ....[109]....
        /*0af8*/ 	.word	0x0500000f


	//   ....[110]....
        /*0afc*/ 	.word	0x0500000f


	//   ....[111]....
        /*0b00*/ 	.word	0x0500000f


	//   ....[112]....
        /*0b04*/ 	.word	0x0500000f


	//   ....[113]....
        /*0b08*/ 	.word	0x0500000f


	//   ....[114]....
        /*0b0c*/ 	.word	0x0500000f


	//   ....[115]....
        /*0b10*/ 	.word	0x0500000f


	//   ....[116]....
        /*0b14*/ 	.word	0x0500000f


	//   ....[117]....
        /*0b18*/ 	.word	0x0500000f


	//   ....[118]....
        /*0b1c*/ 	.word	0x0500000f


	//   ....[119]....
        /*0b20*/ 	.word	0x0500000f


	//   ....[120]....
        /*0b24*/ 	.word	0x0500000f


	//   ....[121]....
        /*0b28*/ 	.word	0x0500000f


	//   ....[122]....
        /*0b2c*/ 	.word	0x0500000f


	//   ....[123]....
        /*0b30*/ 	.word	0x0500000f


	//   ....[124]....
        /*0b34*/ 	.word	0x0500000f


	//   ....[125]....
        /*0b38*/ 	.word	0x0500000f


	//   ....[126]....
        /*0b3c*/ 	.word	0x0500000f


	//   ....[127]....
        /*0b40*/ 	.word	0x0500000f


	//   ....[128]....
        /*0b44*/ 	.word	0x0500000f


	//   ....[129]....
        /*0b48*/ 	.word	0x0500000f


	//   ....[130]....
        /*0b4c*/ 	.word	0x0500000f


	//   ....[131]....
        /*0b50*/ 	.word	0x0500000f


	//   ....[132]....
        /*0b54*/ 	.word	0x0500000f


	//   ....[133]....
        /*0b58*/ 	.word	0x0500000f


	//   ....[134]....
        /*0b5c*/ 	.word	0x0500000f


	//   ....[135]....
        /*0b60*/ 	.word	0x0500000f


	//   ....[136]....
        /*0b64*/ 	.word	0x0500000f


	//   ....[137]....
        /*0b68*/ 	.word	0x0500000f


	//   ....[138]....
        /*0b6c*/ 	.word	0x0500000f


	//   ....[139]....
        /*0b70*/ 	.word	0x0500000f


	//   ....[140]....
        /*0b74*/ 	.word	0x0500000f


	//   ....[141]....
        /*0b78*/ 	.word	0x0500000f


	//   ....[142]....
        /*0b7c*/ 	.word	0x0500000f


	//   ....[143]....
        /*0b80*/ 	.word	0x0500000f


	//   ....[144]....
        /*0b84*/ 	.word	0x0500000f


	//   ....[145]....
        /*0b88*/ 	.word	0x0500000f


	//   ....[146]....
        /*0b8c*/ 	.word	0x0500000f


	//   ....[147]....
        /*0b90*/ 	.word	0x0500000f


	//   ....[148]....
        /*0b94*/ 	.word	0x0500000f


	//   ....[149]....
        /*0b98*/ 	.word	0x0500000f


	//   ....[150]....
        /*0b9c*/ 	.word	0x0500000f


	//   ....[151]....
        /*0ba0*/ 	.word	0x0500000f


	//   ....[152]....
        /*0ba4*/ 	.word	0x0500000f


	//   ....[153]....
        /*0ba8*/ 	.word	0x0500000f


	//   ....[154]....
        /*0bac*/ 	.word	0x0500000f


	//   ....[155]....
        /*0bb0*/ 	.word	0x0500000f


	//   ....[156]....
        /*0bb4*/ 	.word	0x0500000f


	//   ....[157]....
        /*0bb8*/ 	.word	0x0500000f


	//   ....[158]....
        /*0bbc*/ 	.word	0x0500000f


	//   ....[159]....
        /*0bc0*/ 	.word	0x0500000f


	//   ....[160]....
        /*0bc4*/ 	.word	0x0500000f


	//   ....[161]....
        /*0bc8*/ 	.word	0x0500000f


	//   ....[162]....
        /*0bcc*/ 	.word	0x0500000f


	//   ....[163]....
        /*0bd0*/ 	.word	0x0500000f


	//   ....[164]....
        /*0bd4*/ 	.word	0x0500000f


	//   ....[165]....
        /*0bd8*/ 	.word	0x0500000f


	//   ....[166]....
        /*0bdc*/ 	.word	0x0500000f


	//   ....[167]....
        /*0be0*/ 	.word	0x0500000f


	//   ....[168]....
        /*0be4*/ 	.word	0x0500000f


	//   ....[169]....
        /*0be8*/ 	.word	0x0500000f


	//   ....[170]....
        /*0bec*/ 	.word	0x0500000f


	//   ....[171]....
        /*0bf0*/ 	.word	0x0500000f


	//   ....[172]....
        /*0bf4*/ 	.word	0x0500000f


	//   ....[173]....
        /*0bf8*/ 	.word	0x0500000f


	//   ....[174]....
        /*0bfc*/ 	.word	0x0500000f


	//   ....[175]....
        /*0c00*/ 	.word	0x0500000f


	//   ....[176]....
        /*0c04*/ 	.word	0x0500000f


	//   ....[177]....
        /*0c08*/ 	.word	0x0500000f


	//   ....[178]....
        /*0c0c*/ 	.word	0x0500000f


	//   ....[179]....
        /*0c10*/ 	.word	0x0500000f


	//   ....[180]....
        /*0c14*/ 	.word	0x0500000f


	//   ....[181]....
        /*0c18*/ 	.word	0x0500000f


	//   ....[182]....
        /*0c1c*/ 	.word	0x0500000f


	//   ....[183]....
        /*0c20*/ 	.word	0x0500000f


	//   ....[184]....
        /*0c24*/ 	.word	0x0500000f


	//   ....[185]....
        /*0c28*/ 	.word	0x0500000f


	//   ....[186]....
        /*0c2c*/ 	.word	0x0500000f


	//   ....[187]....
        /*0c30*/ 	.word	0x0500000f


	//   ....[188]....
        /*0c34*/ 	.word	0x0500000f


	//   ....[189]....
        /*0c38*/ 	.word	0x0500000f


	//   ....[190]....
        /*0c3c*/ 	.word	0x0500000f


	//   ....[191]....
        /*0c40*/ 	.word	0x0500000f


	//   ....[192]....
        /*0c44*/ 	.word	0x0500000f


	//   ....[193]....
        /*0c48*/ 	.word	0x0500000f


	//   ....[194]....
        /*0c4c*/ 	.word	0x0500000f


	//   ....[195]....
        /*0c50*/ 	.word	0x0500000f


	//   ....[196]....
        /*0c54*/ 	.word	0x0500000f


	//   ....[197]....
        /*0c58*/ 	.word	0x0500000f


	//   ....[198]....
        /*0c5c*/ 	.word	0x0500000f


	//   ....[199]....
        /*0c60*/ 	.word	0x0500000f


	//   ....[200]....
        /*0c64*/ 	.word	0x0500000f


	//   ....[201]....
        /*0c68*/ 	.word	0x0500000f


	//   ....[202]....
        /*0c6c*/ 	.word	0x0500000f


	//   ....[203]....
        /*0c70*/ 	.word	0x0500000f


	//   ....[204]....
        /*0c74*/ 	.word	0x0500000f


	//   ....[205]....
        /*0c78*/ 	.word	0x0500000f


	//   ....[206]....
        /*0c7c*/ 	.word	0x0500000f


	//   ....[207]....
        /*0c80*/ 	.word	0x0500000f


	//   ....[208]....
        /*0c84*/ 	.word	0x0500000f


	//   ....[209]....
        /*0c88*/ 	.word	0x0500000f


	//   ....[210]....
        /*0c8c*/ 	.word	0x0500000f


	//   ....[211]....
        /*0c90*/ 	.word	0x0500000f


	//   ....[212]....
        /*0c94*/ 	.word	0x0500000f


	//   ....[213]....
        /*0c98*/ 	.word	0x0500000f


	//   ....[214]....
        /*0c9c*/ 	.word	0x0500000f


	//   ....[215]....
        /*0ca0*/ 	.word	0x0500000f


	//   ....[216]....
        /*0ca4*/ 	.word	0x0500000f


	//   ....[217]....
        /*0ca8*/ 	.word	0x0500000f


	//   ....[218]....
        /*0cac*/ 	.word	0x0500000f


	//   ....[219]....
        /*0cb0*/ 	.word	0x0500000f


	//   ....[220]....
        /*0cb4*/ 	.word	0x0500000f


	//   ....[221]....
        /*0cb8*/ 	.word	0x0500000f


	//   ....[222]....
        /*0cbc*/ 	.word	0x0500000f


	//   ....[223]....
        /*0cc0*/ 	.word	0x0500000f


	//   ....[224]....
        /*0cc4*/ 	.word	0x0500000f


	//   ....[225]....
        /*0cc8*/ 	.word	0x0500000f


	//   ....[226]....
        /*0ccc*/ 	.word	0x0500000f


	//   ....[227]....
        /*0cd0*/ 	.word	0x0500000f


	//   ....[228]....
        /*0cd4*/ 	.word	0x0500000f


	//   ....[229]....
        /*0cd8*/ 	.word	0x0500000f


	//   ....[230]....
        /*0cdc*/ 	.word	0x0500000f


	//   ....[231]....
        /*0ce0*/ 	.word	0x0500000f


	//   ....[232]....
        /*0ce4*/ 	.word	0x0500000f


	//   ....[233]....
        /*0ce8*/ 	.word	0x0500000f


	//   ....[234]....
        /*0cec*/ 	.word	0x0500000f


	//   ....[235]....
        /*0cf0*/ 	.word	0x0500000f


	//   ....[236]....
        /*0cf4*/ 	.word	0x0500000f


	//   ....[237]....
        /*0cf8*/ 	.word	0x0500000f


	//   ....[238]....
        /*0cfc*/ 	.word	0x0500000f


	//   ....[239]....
        /*0d00*/ 	.word	0x0500000f


	//   ....[240]....
        /*0d04*/ 	.word	0x0500000f


	//   ....[241]....
        /*0d08*/ 	.word	0x0500000f


	//   ....[242]....
        /*0d0c*/ 	.word	0x0500000f


	//   ....[243]....
        /*0d10*/ 	.word	0x0500000f


	//   ....[244]....
        /*0d14*/ 	.word	0x0500000f


	//----- nvinfo : EIATTR_COOP_GROUP_INSTR_OFFSETS
	.align		4
.L_924:
        /*0d18*/ 	.byte	0x04, 0x28
        /*0d1a*/ 	.short	(.L_926 - .L_925)


	//   ....[0]....
.L_925:
        /*0d1c*/ 	.word	0x00000060


	//   ....[1]....
        /*0d20*/ 	.word	0x00000130


	//   ....[2]....
        /*0d24*/ 	.word	0x000001e0


	//   ....[3]....
        /*0d28*/ 	.word	0x000003a0


	//   ....[4]....
        /*0d2c*/ 	.word	0x00000500


	//   ....[5]....
        /*0d30*/ 	.word	0x00000620


	//   ....[6]....
        /*0d34*/ 	.word	0x00000780


	//   ....[7]....
        /*0d38*/ 	.word	0x00002fc0


	//   ....[8]....
        /*0d3c*/ 	.word	0x00002fd0


	//   ....[9]....
        /*0d40*/ 	.word	0x00003ee0


	//   ....[10]....
        /*0d44*/ 	.word	0x00003ef0


	//   ....[11]....
        /*0d48*/ 	.word	0x00004e00


	//   ....[12]....
        /*0d4c*/ 	.word	0x00004e10


	//   ....[13]....
        /*0d50*/ 	.word	0x000061b0


	//   ....[14]....
        /*0d54*/ 	.word	0x000061c0


	//   ....[15]....
        /*0d58*/ 	.word	0x00007110


	//   ....[16]....
        /*0d5c*/ 	.word	0x00007120


	//   ....[17]....
        /*0d60*/ 	.word	0x000080f0


	//   ....[18]....
        /*0d64*/ 	.word	0x00008100


	//   ....[19]....
        /*0d68*/ 	.word	0x00009280


	//   ....[20]....
        /*0d6c*/ 	.word	0x00009290


	//   ....[21]....
        /*0d70*/ 	.word	0x000093a0


	//   ....[22]....
        /*0d74*/ 	.word	0x000093b0


	//   ....[23]....
        /*0d78*/ 	.word	0x000094d0


	//   ....[24]....
        /*0d7c*/ 	.word	0x000094e0


	//   ....[25]....
        /*0d80*/ 	.word	0x00009850


	//   ....[26]....
        /*0d84*/ 	.word	0x00009870


	//   ....[27]....
        /*0d88*/ 	.word	0x00009950


	//   ....[28]....
        /*0d8c*/ 	.word	0x00009970


	//   ....[29]....
        /*0d90*/ 	.word	0x00009a50


	//   ....[30]....
        /*0d94*/ 	.word	0x00009a70


	//   ....[31]....
        /*0d98*/ 	.word	0x0000a2f0


	//   ....[32]....
        /*0d9c*/ 	.word	0x0000aa60


	//   ....[33]....
        /*0da0*/ 	.word	0x0000aa70


	//   ....[34]....
        /*0da4*/ 	.word	0x0000aa80


	//   ....[35]....
        /*0da8*/ 	.word	0x0000aa90


	//   ....[36]....
        /*0dac*/ 	.word	0x0000c930


	//   ....[37]....
        /*0db0*/ 	.word	0x0000c940


	//   ....[38]....
        /*0db4*/ 	.word	0x0000c950


	//   ....[39]....
        /*0db8*/ 	.word	0x0000c960


	//   ....[40]....
        /*0dbc*/ 	.word	0x00010940


	//   ....[41]....
        /*0dc0*/ 	.word	0x000109d0


	//   ....[42]....
        /*0dc4*/ 	.word	0x00010d40


	//   ....[43]....
        /*0dc8*/ 	.word	0x00010e70


	//   ....[44]....
        /*0dcc*/ 	.word	0x00013fb0


	//   ....[45]....
        /*0dd0*/ 	.word	0x00014010


	//   ....[46]....
        /*0dd4*/ 	.word	0x000144e0


	//   ....[47]....
        /*0dd8*/ 	.word	0x00014500


	//   ....[48]....
        /*0ddc*/ 	.word	0x00015fa0


	//   ....[49]....
        /*0de0*/ 	.word	0x00015fb0


	//   ....[50]....
        /*0de4*/ 	.word	0x00016030


	//   ....[51]....
        /*0de8*/ 	.word	0x00016040


	//   ....[52]....
        /*0dec*/ 	.word	0x00016bc0


	//   ....[53]....
        /*0df0*/ 	.word	0x00016bf0


	//   ....[54]....
        /*0df4*/ 	.word	0x00016c20


	//   ....[55]....
        /*0df8*/ 	.word	0x00016c50


	//   ....[56]....
        /*0dfc*/ 	.word	0x00016c80


	//   ....[57]....
        /*0e00*/ 	.word	0x00016cb0


	//   ....[58]....
        /*0e04*/ 	.word	0x00016ce0


	//   ....[59]....
        /*0e08*/ 	.word	0x00016d10


	//   ....[60]....
        /*0e0c*/ 	.word	0x00016d40


	//   ....[61]....
        /*0e10*/ 	.word	0x00016d70


	//   ....[62]....
        /*0e14*/ 	.word	0x00016da0


	//   ....[63]....
        /*0e18*/ 	.word	0x00016dd0


	//   ....[64]....
        /*0e1c*/ 	.word	0x00016e00


	//   ....[65]....
        /*0e20*/ 	.word	0x00016e30


	//   ....[66]....
        /*0e24*/ 	.word	0x00016e60


	//   ....[67]....
        /*0e28*/ 	.word	0x00016e90


	//   ....[68]....
        /*0e2c*/ 	.word	0x00016ec0


	//   ....[69]....
        /*0e30*/ 	.word	0x00016ef0


	//   ....[70]....
        /*0e34*/ 	.word	0x00016f20


	//   ....[71]....
        /*0e38*/ 	.word	0x00016f50


	//   ....[72]....
        /*0e3c*/ 	.word	0x00016f80


	//   ....[73]....
        /*0e40*/ 	.word	0x00016fb0


	//   ....[74]....
        /*0e44*/ 	.word	0x00016fe0


	//   ....[75]....
        /*0e48*/ 	.word	0x00017010


	//   ....[76]....
        /*0e4c*/ 	.word	0x00017040


	//   ....[77]....
        /*0e50*/ 	.word	0x00017070


	//   ....[78]....
        /*0e54*/ 	.word	0x000170a0


	//   ....[79]....
        /*0e58*/ 	.word	0x000170d0


	//   ....[80]....
        /*0e5c*/ 	.word	0x00017100


	//   ....[81]....
        /*0e60*/ 	.word	0x00017130


	//   ....[82]....
        /*0e64*/ 	.word	0x00017160


	//   ....[83]....
        /*0e68*/ 	.word	0x00017190


	//   ....[84]....
        /*0e6c*/ 	.word	0x000171c0


	//   ....[85]....
        /*0e70*/ 	.word	0x000171f0


	//   ....[86]....
        /*0e74*/ 	.word	0x00017220


	//   ....[87]....
        /*0e78*/ 	.word	0x00017250


	//   ....[88]....
        /*0e7c*/ 	.word	0x00017280


	//   ....[89]....
        /*0e80*/ 	.word	0x000172b0


	//   ....[90]....
        /*0e84*/ 	.word	0x000172d0


	//   ....[91]....
        /*0e88*/ 	.word	0x000172e0


	//   ....[92]....
        /*0e8c*/ 	.word	0x00017300


	//   ....[93]....
        /*0e90*/ 	.word	0x00017320


	//   ....[94]....
        /*0e94*/ 	.word	0x00017340


	//   ....[95]....
        /*0e98*/ 	.word	0x00017360


	//   ....[96]....
        /*0e9c*/ 	.word	0x00017370


	//   ....[97]....
        /*0ea0*/ 	.word	0x000173a0


	//   ....[98]....
        /*0ea4*/ 	.word	0x000173d0


	//   ....[99]....
        /*0ea8*/ 	.word	0x00017400


	//   ....[100]....
        /*0eac*/ 	.word	0x00017430


	//   ....[101]....
        /*0eb0*/ 	.word	0x00017460


	//   ....[102]....
        /*0eb4*/ 	.word	0x00017490


	//   ....[103]....
        /*0eb8*/ 	.word	0x000174c0


	//   ....[104]....
        /*0ebc*/ 	.word	0x000174f0


	//   ....[105]....
        /*0ec0*/ 	.word	0x00017520


	//   ....[106]....
        /*0ec4*/ 	.word	0x00017550


	//   ....[107]....
        /*0ec8*/ 	.word	0x00017560


	//   ....[108]....
        /*0ecc*/ 	.word	0x00017590


	//   ....[109]....
        /*0ed0*/ 	.word	0x000175c0


	//   ....[110]....
        /*0ed4*/ 	.word	0x000175f0


	//   ....[111]....
        /*0ed8*/ 	.word	0x00017620


	//   ....[112]....
        /*0edc*/ 	.word	0x00017650


	//   ....[113]....
        /*0ee0*/ 	.word	0x00017680


	//   ....[114]....
        /*0ee4*/ 	.word	0x000176b0


	//   ....[115]....
        /*0ee8*/ 	.word	0x000176e0


	//   ....[116]....
        /*0eec*/ 	.word	0x00017ef0


	//   ....[117]....
        /*0ef0*/ 	.word	0x00017f10


	//   ....[118]....
        /*0ef4*/ 	.word	0x00017f20


	//   ....[119]....
        /*0ef8*/ 	.word	0x00017f30


	//   ....[120]....
        /*0efc*/ 	.word	0x00018620


	//   ....[121]....
        /*0f00*/ 	.word	0x00018630


	//   ....[122]....
        /*0f04*/ 	.word	0x00018760


	//   ....[123]....
        /*0f08*/ 	.word	0x00018770


	//   ....[124]....
        /*0f0c*/ 	.word	0x000188a0


	//   ....[125]....
        /*0f10*/ 	.word	0x000188b0


	//   ....[126]....
        /*0f14*/ 	.word	0x000189e0


	//   ....[127]....
        /*0f18*/ 	.word	0x000189f0


	//   ....[128]....
        /*0f1c*/ 	.word	0x00018dd0


	//   ....[129]....
        /*0f20*/ 	.word	0x00018de0


	//   ....[130]....
        /*0f24*/ 	.word	0x000195e0


	//   ....[131]....
        /*0f28*/ 	.word	0x000195f0


	//   ....[132]....
        /*0f2c*/ 	.word	0x0001a580


	//   ....[133]....
        /*0f30*/ 	.word	0x0001a590


	//   ....[134]....
        /*0f34*/ 	.word	0x0001a6d0


	//   ....[135]....
        /*0f38*/ 	.word	0x0001a6e0


	//   ....[136]....
        /*0f3c*/ 	.word	0x0001a810


	//   ....[137]....
        /*0f40*/ 	.word	0x0001a820


	//   ....[138]....
        /*0f44*/ 	.word	0x0001a950


	//   ....[139]....
        /*0f48*/ 	.word	0x0001a960


	//   ....[140]....
        /*0f4c*/ 	.word	0x0001aae0


	//   ....[141]....
        /*0f50*/ 	.word	0x0001acd0


	//   ....[142]....
        /*0f54*/ 	.word	0x0001ad00


	//   ....[143]....
        /*0f58*/ 	.word	0x0001ad30


	//   ....[144]....
        /*0f5c*/ 	.word	0x0001ad60


	//   ....[145]....
        /*0f60*/ 	.word	0x0001ad90


	//   ....[146]....
        /*0f64*/ 	.word	0x0001adc0


	//   ....[147]....
        /*0f68*/ 	.word	0x0001af50


	//   ....[148]....
        /*0f6c*/ 	.word	0x0001af80


	//   ....[149]....
        /*0f70*/ 	.word	0x0001afb0


	//   ....[150]....
        /*0f74*/ 	.word	0x0001afe0


	//   ....[151]....
        /*0f78*/ 	.word	0x0001b010


	//   ....[152]....
        /*0f7c*/ 	.word	0x0001b040


	//   ....[153]....
        /*0f80*/ 	.word	0x0001b0d0


	//   ....[154]....
        /*0f84*/ 	.word	0x0001b100


	//   ....[155]....
        /*0f88*/ 	.word	0x0001b110


	//   ....[156]....
        /*0f8c*/ 	.word	0x0001b1a0


	//   ....[157]....
        /*0f90*/ 	.word	0x0001c320


	//   ....[158]....
        /*0f94*/ 	.word	0x0001e140


	//   ....[159]....
        /*0f98*/ 	.word	0x0001e170


	//   ....[160]....
        /*0f9c*/ 	.word	0x0001e1a0


	//   ....[161]....
        /*0fa0*/ 	.word	0x0001e200


	//   ....[162]....
        /*0fa4*/ 	.word	0x0001e230


	//   ....[163]....
        /*0fa8*/ 	.word	0x0001e260


	//   ....[164]....
        /*0fac*/ 	.word	0x0001e290


	//   ....[165]....
        /*0fb0*/ 	.word	0x0001e2b0


	//   ....[166]....
        /*0fb4*/ 	.word	0x0001e2f0


	//   ....[167]....
        /*0fb8*/ 	.word	0x0001e320


	//   ....[168]....
        /*0fbc*/ 	.word	0x0001e350


	//   ....[169]....
        /*0fc0*/ 	.word	0x0001e380


	//   ....[170]....
        /*0fc4*/ 	.word	0x0001e3b0


	//   ....[171]....
        /*0fc8*/ 	.word	0x0001e3e0


	//   ....[172]....
        /*0fcc*/ 	.word	0x0001e3f0


	//   ....[173]....
        /*0fd0*/ 	.word	0x0001e400


	//   ....[174]....
        /*0fd4*/ 	.word	0x0001e470


	//   ....[175]....
        /*0fd8*/ 	.word	0x0001e490


	//   ....[176]....
        /*0fdc*/ 	.word	0x0001e4d0


	//   ....[177]....
        /*0fe0*/ 	.word	0x0001e500


	//   ....[178]....
        /*0fe4*/ 	.word	0x0001e9d0


	//   ....[179]....
        /*0fe8*/ 	.word	0x0001e9f0


	//   ....[180]....
        /*0fec*/ 	.word	0x0001eac0


	//   ....[181]....
        /*0ff0*/ 	.word	0x0001eaf0


	//   ....[182]....
        /*0ff4*/ 	.word	0x0001eb30


	//   ....[183]....
        /*0ff8*/ 	.word	0x0001eb60


	//   ....[184]....
        /*0ffc*/ 	.word	0x0001eba0


	//   ....[185]....
        /*1000*/ 	.word	0x0001ebd0


	//   ....[186]....
        /*1004*/ 	.word	0x0001ec10


	//   ....[187]....
        /*1008*/ 	.word	0x0001ec40


	//   ....[188]....
        /*100c*/ 	.word	0x0001ec80


	//   ....[189]....
        /*1010*/ 	.word	0x0001eca0


	//   ....[190]....
        /*1014*/ 	.word	0x0001ece0


	//   ....[191]....
        /*1018*/ 	.word	0x0001ed00


	//   ....[192]....
        /*101c*/ 	.word	0x0001ed10


	//   ....[193]....
        /*1020*/ 	.word	0x0001ed60


	//   ....[194]....
        /*1024*/ 	.word	0x0001ed70


	//   ....[195]....
        /*1028*/ 	.word	0x0001ed80


	//   ....[196]....
        /*102c*/ 	.word	0x0001edc0


	//   ....[197]....
        /*1030*/ 	.word	0x0001ede0


	//   ....[198]....
        /*1034*/ 	.word	0x0001f510


	//   ....[199]....
        /*1038*/ 	.word	0x0001f540


	//   ....[200]....
        /*103c*/ 	.word	0x0001f560


	//   ....[201]....
        /*1040*/ 	.word	0x0001f5a0


	//   ....[202]....
        /*1044*/ 	.word	0x0001f630


	//   ....[203]....
        /*1048*/ 	.word	0x0001f650


	//   ....[204]....
        /*104c*/ 	.word	0x0001f6d0


	//   ....[205]....
        /*1050*/ 	.word	0x0001f6f0


	//   ....[206]....
        /*1054*/ 	.word	0x0001f770


	//   ....[207]....
        /*1058*/ 	.word	0x0001f790


	//   ....[208]....
        /*105c*/ 	.word	0x0001f810


	//   ....[209]....
        /*1060*/ 	.word	0x0001f830


	//   ....[210]....
        /*1064*/ 	.word	0x0001f8b0


	//   ....[211]....
        /*1068*/ 	.word	0x0001f8d0


	//   ....[212]....
        /*106c*/ 	.word	0x0001f8e0


	//   ....[213]....
        /*1070*/ 	.word	0x0001f950


	//   ....[214]....
        /*1074*/ 	.word	0x000202a0


	//   ....[215]....
        /*1078*/ 	.word	0x000202c0


	//   ....[216]....
        /*107c*/ 	.word	0x000202d0


	//   ....[217]....
        /*1080*/ 	.word	0x000202e0


	//   ....[218]....
        /*1084*/ 	.word	0x00020330


	//   ....[219]....
        /*1088*/ 	.word	0x00020350


	//   ....[220]....
        /*108c*/ 	.word	0x00020370


	//   ....[221]....
        /*1090*/ 	.word	0x00020380


	//   ....[222]....
        /*1094*/ 	.word	0x000203c0


	//   ....[223]....
        /*1098*/ 	.word	0x000203d0


	//   ....[224]....
        /*109c*/ 	.word	0x00020410


	//   ....[225]....
        /*10a0*/ 	.word	0x00020420


	//   ....[226]....
        /*10a4*/ 	.word	0x00020460


	//   ....[227]....
        /*10a8*/ 	.word	0x00020470


	//   ....[228]....
        /*10ac*/ 	.word	0x000204b0


	//   ....[229]....
        /*10b0*/ 	.word	0x000204c0


	//   ....[230]....
        /*10b4*/ 	.word	0x000204d0


	//   ....[231]....
        /*10b8*/ 	.word	0x00020510


	//   ....[232]....
        /*10bc*/ 	.word	0x00020530


	//   ....[233]....
        /*10c0*/ 	.word	0x00020590


	//   ....[234]....
        /*10c4*/ 	.word	0x00020940


	//   ....[235]....
        /*10c8*/ 	.word	0x00020950


	//   ....[236]....
        /*10cc*/ 	.word	0x00020960


	//   ....[237]....
        /*10d0*/ 	.word	0x00020970


	//   ....[238]....
        /*10d4*/ 	.word	0x000209c0


	//   ....[239]....
        /*10d8*/ 	.word	0x000209e0


	//   ....[240]....
        /*10dc*/ 	.word	0x00020a00


	//   ....[241]....
        /*10e0*/ 	.word	0x00020a10


	//   ....[242]....
        /*10e4*/ 	.word	0x00020a50


	//   ....[243]....
        /*10e8*/ 	.word	0x00020a60


	//   ....[244]....
        /*10ec*/ 	.word	0x00020aa0


	//   ....[245]....
        /*10f0*/ 	.word	0x00020ab0


	//   ....[246]....
        /*10f4*/ 	.word	0x00020af0


	//   ....[247]....
        /*10f8*/ 	.word	0x00020b00


	//   ....[248]....
        /*10fc*/ 	.word	0x00020b40


	//   ....[249]....
        /*1100*/ 	.word	0x00020b50


	//   ....[250]....
        /*1104*/ 	.word	0x00020b60


	//   ....[251]....
        /*1108*/ 	.word	0x00020ba0


	//   ....[252]....
        /*110c*/ 	.word	0x00020bc0


	//   ....[253]....
        /*1110*/ 	.word	0x00020c20


	//   ....[254]....
        /*1114*/ 	.word	0x000221e0


	//   ....[255]....
        /*1118*/ 	.word	0x00022210


	//   ....[0]....
        /*111c*/ 	.word	0x00022280


	//   ....[1]....
        /*1120*/ 	.word	0x000222b0


	//   ....[2]....
        /*1124*/ 	.word	0x000222e0


	//   ....[3]....
        /*1128*/ 	.word	0x00022310


	//   ....[4]....
        /*112c*/ 	.word	0x00022340


	//   ....[5]....
        /*1130*/ 	.word	0x00022370


	//   ....[6]....
        /*1134*/ 	.word	0x00022510


	//   ....[7]....
        /*1138*/ 	.word	0x00022540


	//   ....[8]....
        /*113c*/ 	.word	0x00022570


	//   ....[9]....
        /*1140*/ 	.word	0x000225a0


	//   ....[10]....
        /*1144*/ 	.word	0x000225d0


	//   ....[11]....
        /*1148*/ 	.word	0x00022600


	//   ....[12]....
        /*114c*/ 	.word	0x000226c0


	//   ....[13]....
        /*1150*/ 	.word	0x000226e0


	//   ....[14]....
        /*1154*/ 	.word	0x000226f0


	//   ....[15]....
        /*1158*/ 	.word	0x00022750


	//   ....[16]....
        /*115c*/ 	.word	0x00022d90


	//   ....[17]....
        /*1160*/ 	.word	0x00023150


	//   ....[18]....
        /*1164*/ 	.word	0x000231e0


	//   ....[19]....
        /*1168*/ 	.word	0x00023270


	//   ....[20]....
        /*116c*/ 	.word	0x00023300


	//   ....[21]....
        /*1170*/ 	.word	0x00023390


	//   ....[22]....
        /*1174*/ 	.word	0x00023420


	//   ....[23]....
        /*1178*/ 	.word	0x00023500


	//   ....[24]....
        /*117c*/ 	.word	0x00023590


	//   ....[25]....
        /*1180*/ 	.word	0x00023630


	//   ....[26]....
        /*1184*/ 	.word	0x000236c0


	//   ....[27]....
        /*1188*/ 	.word	0x00023750


	//   ....[28]....
        /*118c*/ 	.word	0x000237e0


	//   ....[29]....
        /*1190*/ 	.word	0x000238c0


	//   ....[30]....
        /*1194*/ 	.word	0x00023950


	//   ....[31]....
        /*1198*/ 	.word	0x000239e0


	//   ....[32]....
        /*119c*/ 	.word	0x00023a70


	//   ....[33]....
        /*11a0*/ 	.word	0x00023b00


	//   ....[34]....
        /*11a4*/ 	.word	0x00023b90


	//   ....[35]....
        /*11a8*/ 	.word	0x00023cc0


	//   ....[36]....
        /*11ac*/ 	.word	0x00023d70


	//   ....[37]....
        /*11b0*/ 	.word	0x00023e00


	//   ....[38]....
        /*11b4*/ 	.word	0x00023e50


	//   ....[39]....
        /*11b8*/ 	.word	0x00023ea0


	//   ....[40]....
        /*11bc*/ 	.word	0x00023f80


	//   ....[41]....
        /*11c0*/ 	.word	0x00024010


	//   ....[42]....
        /*11c4*/ 	.word	0x00024060


	//   ....[43]....
        /*11c8*/ 	.word	0x000240b0


	//   ....[44]....
        /*11cc*/ 	.word	0x000242f0


	//   ....[45]....
        /*11d0*/ 	.word	0x00024410


	//   ....[46]....
        /*11d4*/ 	.word	0x00024530


	//   ....[47]....
        /*11d8*/ 	.word	0x00024650


	//   ....[48]....
        /*11dc*/ 	.word	0x00024770


	//   ....[49]....
        /*11e0*/ 	.word	0x00024870


	//   ....[50]....
        /*11e4*/ 	.word	0x000248d0


	//   ....[51]....
        /*11e8*/ 	.word	0x00024920


	//   ....[52]....
        /*11ec*/ 	.word	0x000249a0


	//   ....[53]....
        /*11f0*/ 	.word	0x00024a10


	//   ....[54]....
        /*11f4*/ 	.word	0x00024a70


	//   ....[55]....
        /*11f8*/ 	.word	0x00024ac0


	//   ....[56]....
        /*11fc*/ 	.word	0x00024b40


	//   ....[57]....
        /*1200*/ 	.word	0x00024bb0


	//   ....[58]....
        /*1204*/ 	.word	0x00024c10


	//   ....[59]....
        /*1208*/ 	.word	0x00024c60


	//   ....[60]....
        /*120c*/ 	.word	0x00024ce0


	//   ....[61]....
        /*1210*/ 	.word	0x00024d30


	//   ....[62]....
        /*1214*/ 	.word	0x00024d90


	//   ....[63]....
        /*1218*/ 	.word	0x00024de0


	//   ....[64]....
        /*121c*/ 	.word	0x00024e40


	//   ....[65]....
        /*1220*/ 	.word	0x00024ea0


	//   ....[66]....
        /*1224*/ 	.word	0x00024f00


	//   ....[67]....
        /*1228*/ 	.word	0x00024f50


	//   ....[68]....
        /*122c*/ 	.word	0x00024fb0


	//   ....[69]....
        /*1230*/ 	.word	0x00025020


	//   ....[70]....
        /*1234*/ 	.word	0x00025080


	//   ....[71]....
        /*1238*/ 	.word	0x000250d0


	//   ....[72]....
        /*123c*/ 	.word	0x00025130


	//   ....[73]....
        /*1240*/ 	.word	0x000251a0


	//   ....[74]....
        /*1244*/ 	.word	0x00025200


	//   ....[75]....
        /*1248*/ 	.word	0x00025250


	//   ....[76]....
        /*124c*/ 	.word	0x000252d0


	//   ....[77]....
        /*1250*/ 	.word	0x00025340


	//   ....[78]....
        /*1254*/ 	.word	0x000253f0


	//   ....[79]....
        /*1258*/ 	.word	0x00025470


	//   ....[80]....
        /*125c*/ 	.word	0x00025500


	//   ....[81]....
        /*1260*/ 	.word	0x00025550


	//   ....[82]....
        /*1264*/ 	.word	0x000255c0


	//   ....[83]....
        /*1268*/ 	.word	0x00025630


	//   ....[84]....
        /*126c*/ 	.word	0x00025690


	//   ....[85]....
        /*1270*/ 	.word	0x000256e0


	//   ....[86]....
        /*1274*/ 	.word	0x00025740


	//   ....[87]....
        /*1278*/ 	.word	0x000257b0


	//   ....[88]....
        /*127c*/ 	.word	0x00025810


	//   ....[89]....
        /*1280*/ 	.word	0x00025860


	//   ....[90]....
        /*1284*/ 	.word	0x000258c0


	//   ....[91]....
        /*1288*/ 	.word	0x00025910


	//   ....[92]....
        /*128c*/ 	.word	0x00025970


	//   ....[93]....
        /*1290*/ 	.word	0x000259e0


	//   ....[94]....
        /*1294*/ 	.word	0x00025a40


	//   ....[95]....
        /*1298*/ 	.word	0x00025a90


	//   ....[96]....
        /*129c*/ 	.word	0x00025b10


	//   ....[97]....
        /*12a0*/ 	.word	0x00025ba0


	//   ....[98]....
        /*12a4*/ 	.word	0x00025c00


	//   ....[99]....
        /*12a8*/ 	.word	0x00025c50


	//   ....[100]....
        /*12ac*/ 	.word	0x00025cf0


	//   ....[101]....
        /*12b0*/ 	.word	0x00025d80


	//   ....[102]....
        /*12b4*/ 	.word	0x00025e00


	//   ....[103]....
        /*12b8*/ 	.word	0x00025e50


	//   ....[104]....
        /*12bc*/ 	.word	0x00025ed0


	//   ....[105]....
        /*12c0*/ 	.word	0x00025f40


	//   ....[106]....
        /*12c4*/ 	.word	0x00025fa0


	//   ....[107]....
        /*12c8*/ 	.word	0x00025ff0


	//   ....[108]....
        /*12cc*/ 	.word	0x00026070


	//   ....[109]....
        /*12d0*/ 	.word	0x000260c0


	//   ....[110]....
        /*12d4*/ 	.word	0x00026150


	//   ....[111]....
        /*12d8*/ 	.word	0x000261e0


	//   ....[112]....
        /*12dc*/ 	.word	0x00026270


	//   ....[113]....
        /*12e0*/ 	.word	0x00026300


	//   ....[114]....
        /*12e4*/ 	.word	0x00026390


	//   ....[115]....
        /*12e8*/ 	.word	0x00026420


	//   ....[116]....
        /*12ec*/ 	.word	0x000264a0


	//   ....[117]....
        /*12f0*/ 	.word	0x000264f0


	//   ....[118]....
        /*12f4*/ 	.word	0x00026580


	//   ....[119]....
        /*12f8*/ 	.word	0x00026610


	//   ....[120]....
        /*12fc*/ 	.word	0x00026690


	//   ....[121]....
        /*1300*/ 	.word	0x000266e0


	//   ....[122]....
        /*1304*/ 	.word	0x00026770


	//   ....[123]....
        /*1308*/ 	.word	0x00026800


	//   ....[124]....
        /*130c*/ 	.word	0x00026890


	//   ....[125]....
        /*1310*/ 	.word	0x00026920


	//   ....[126]....
        /*1314*/ 	.word	0x000269b0


	//   ....[127]....
        /*1318*/ 	.word	0x00026a40


	//   ....[128]....
        /*131c*/ 	.word	0x00026b00


	//   ....[129]....
        /*1320*/ 	.word	0x00026dd0


	//   ....[130]....
        /*1324*/ 	.word	0x00026ed0


	//   ....[131]....
        /*1328*/ 	.word	0x00026f90


	//   ....[132]....
        /*132c*/ 	.word	0x00027010


	//   ....[133]....
        /*1330*/ 	.word	0x000270e0


	//   ....[134]....
        /*1334*/ 	.word	0x00027170


	//   ....[135]....
        /*1338*/ 	.word	0x00027210


	//   ....[136]....
        /*133c*/ 	.word	0x000272a0


	//   ....[137]....
        /*1340*/ 	.word	0x00027340


	//   ....[138]....
        /*1344*/ 	.word	0x000273e0


	//   ....[139]....
        /*1348*/ 	.word	0x00027470


	//   ....[140]....
        /*134c*/ 	.word	0x00027500


	//   ....[141]....
        /*1350*/ 	.word	0x000275a0


	//   ....[142]....
        /*1354*/ 	.word	0x00027630


	//   ....[143]....
        /*1358*/ 	.word	0x000276d0


	//   ....[144]....
        /*135c*/ 	.word	0x00027760


	//   ....[145]....
        /*1360*/ 	.word	0x00027800


	//   ....[146]....
        /*1364*/ 	.word	0x00027860


	//   ....[147]....
        /*1368*/ 	.word	0x00027920


	//   ....[148]....
        /*136c*/ 	.word	0x00027980


	//   ....[149]....
        /*1370*/ 	.word	0x00027a50


	//   ....[150]....
        /*1374*/ 	.word	0x00027c20


	//   ....[151]....
        /*1378*/ 	.word	0x00027cb0


	//   ....[152]....
        /*137c*/ 	.word	0x00027d90


	//   ....[153]....
        /*1380*/ 	.word	0x00027de0


	//   ....[154]....
        /*1384*/ 	.word	0x00027ec0


	//   ....[155]....
        /*1388*/ 	.word	0x00027f10


	//   ....[156]....
        /*138c*/ 	.word	0x00027ff0


	//   ....[157]....
        /*1390*/ 	.word	0x00028040


	//   ....[158]....
        /*1394*/ 	.word	0x000280a0


	//   ....[159]....
        /*1398*/ 	.word	0x00028170


	//   ....[160]....
        /*139c*/ 	.word	0x00028250


	//   ....[161]....
        /*13a0*/ 	.word	0x000282a0


	//   ....[162]....
        /*13a4*/ 	.word	0x00028300


	//   ....[163]....
        /*13a8*/ 	.word	0x000283c0


	//   ....[164]....
        /*13ac*/ 	.word	0x00028420


	//   ....[165]....
        /*13b0*/ 	.word	0x000284e0


	//   ....[166]....
        /*13b4*/ 	.word	0x00028540


	//   ....[167]....
        /*13b8*/ 	.word	0x000285f0


	//   ....[168]....
        /*13bc*/ 	.word	0x00028650


	//   ....[169]....
        /*13c0*/ 	.word	0x00028720


	//   ....[170]....
        /*13c4*/ 	.word	0x000287d0


	//   ....[171]....
        /*13c8*/ 	.word	0x00028830


	//   ....[172]....
        /*13cc*/ 	.word	0x00028890


	//   ....[173]....
        /*13d0*/ 	.word	0x00028980


	//   ....[174]....
        /*13d4*/ 	.word	0x000289e0


	//   ....[175]....
        /*13d8*/ 	.word	0x00028ae0


	//   ....[176]....
        /*13dc*/ 	.word	0x00028b40


	//   ....[177]....
        /*13e0*/ 	.word	0x00028c40


	//   ....[178]....
        /*13e4*/ 	.word	0x00028ca0


	//   ....[179]....
        /*13e8*/ 	.word	0x00028da0


	//   ....[180]....
        /*13ec*/ 	.word	0x00028e00


	//   ....[181]....
        /*13f0*/ 	.word	0x00028f00


	//   ....[182]....
        /*13f4*/ 	.word	0x00028f60


	//   ....[183]....
        /*13f8*/ 	.word	0x00029050


	//   ....[184]....
        /*13fc*/ 	.word	0x000290b0


	//   ....[185]....
        /*1400*/ 	.word	0x00029190


	//   ....[186]....
        /*1404*/ 	.word	0x000292d0


	//   ....[187]....
        /*1408*/ 	.word	0x00029370


	//   ....[188]....
        /*140c*/ 	.word	0x000293d0


	//   ....[189]....
        /*1410*/ 	.word	0x00029480


	//   ....[190]....
        /*1414*/ 	.word	0x00029510


	//   ....[191]....
        /*1418*/ 	.word	0x000295a0


	//   ....[192]....
        /*141c*/ 	.word	0x00029600


	//   ....[193]....
        /*1420*/ 	.word	0x000296b0


	//   ....[194]....
        /*1424*/ 	.word	0x00029710


	//   ....[195]....
        /*1428*/ 	.word	0x000297c0


	//   ....[196]....
        /*142c*/ 	.word	0x00029820


	//   ....[197]....
        /*1430*/ 	.word	0x000298d0


	//   ....[198]....
        /*1434*/ 	.word	0x00029930


	//   ....[199]....
        /*1438*/ 	.word	0x000299e0


	//   ....[200]....
        /*143c*/ 	.word	0x00029a40


	//   ....[201]....
        /*1440*/ 	.word	0x00029af0


	//   ....[202]....
        /*1444*/ 	.word	0x00029b80


	//   ....[203]....
        /*1448*/ 	.word	0x00029c10


	//   ....[204]....
        /*144c*/ 	.word	0x00029c70


	//   ....[205]....
        /*1450*/ 	.word	0x00029d20


	//   ....[206]....
        /*1454*/ 	.word	0x00029e10


	//   ....[207]....
        /*1458*/ 	.word	0x00029ea0


	//   ....[208]....
        /*145c*/ 	.word	0x00029f00


	//   ....[209]....
        /*1460*/ 	.word	0x00029fb0


	//   ....[210]....
        /*1464*/ 	.word	0x0002a010


	//   ....[211]....
        /*1468*/ 	.word	0x0002a0c0


	//   ....[212]....
        /*146c*/ 	.word	0x0002a120


	//   ....[213]....
        /*1470*/ 	.word	0x0002a1d0


	//   ....[214]....
        /*1474*/ 	.word	0x0002a230


	//   ....[215]....
        /*1478*/ 	.word	0x0002a2e0


	//   ....[216]....
        /*147c*/ 	.word	0x0002a340


	//   ....[217]....
        /*1480*/ 	.word	0x0002a3f0


	//   ....[218]....
        /*1484*/ 	.word	0x0002a450


	//   ....[219]....
        /*1488*/ 	.word	0x0002a500


	//   ....[220]....
        /*148c*/ 	.word	0x0002a560


	//   ....[221]....
        /*1490*/ 	.word	0x0002a610


	//   ....[222]....
        /*1494*/ 	.word	0x0002a670


	//   ....[223]....
        /*1498*/ 	.word	0x0002a720


	//   ....[224]....
        /*149c*/ 	.word	0x0002a780


	//   ....[225]....
        /*14a0*/ 	.word	0x0002a830


	//   ....[226]....
        /*14a4*/ 	.word	0x0002aa10


	//   ....[227]....
        /*14a8*/ 	.word	0x0002aab0


	//   ....[228]....
        /*14ac*/ 	.word	0x0002ac40


	//   ....[229]....
        /*14b0*/ 	.word	0x0002acb0


	//   ....[230]....
        /*14b4*/ 	.word	0x0002ad20


	//   ....[231]....
        /*14b8*/ 	.word	0x0002ad90


	//   ....[232]....
        /*14bc*/ 	.word	0x0002ae00


	//   ....[233]....
        /*14c0*/ 	.word	0x0002ae80


	//   ....[234]....
        /*14c4*/ 	.word	0x0002af10


	//   ....[235]....
        /*14c8*/ 	.word	0x0002afb0


	//   ....[236]....
        /*14cc*/ 	.word	0x0002b020


	//   ....[237]....
        /*14d0*/ 	.word	0x0002b090


	//   ....[238]....
        /*14d4*/ 	.word	0x0002b100


	//   ....[239]....
        /*14d8*/ 	.word	0x0002b180


	//   ....[240]....
        /*14dc*/ 	.word	0x0002b1f0


	//   ....[241]....
        /*14e0*/ 	.word	0x0002b290


	//   ....[242]....
        /*14e4*/ 	.word	0x0002b2e0


	//   ....[243]....
        /*14e8*/ 	.word	0x0002b370


	//   ....[244]....
        /*14ec*/ 	.word	0x0002b4a0


	//----- nvinfo : EIATTR_REG_RECONFIG
	.align		4
.L_926:
        /*14f0*/ 	.byte	0x01, 0x54
	.zero		2


	//----- nvinfo : EIATTR_SYSCALL_OFFSETS
	.align		4
        /*14f4*/ 	.byte	0x04, 0x46
        /*14f6*/ 	.short	(.L_928 - .L_927)


	//   ....[0]....
.L_927:
        /*14f8*/ 	.word	0x00001d80


	//   ....[1]....
        /*14fc*/ 	.word	0x00001ed0


	//   ....[2]....
        /*1500*/ 	.word	0x0000a490


	//   ....[3]....
        /*1504*/ 	.word	0x0000a9d0


	//   ....[4]....
        /*1508*/ 	.word	0x0001d420


	//   ....[5]....
        /*150c*/ 	.word	0x0001d590


	//   ....[6]....
        /*1510*/ 	.word	0x0001d6e0


	//   ....[7]....
        /*1514*/ 	.word	0x0001d820


	//   ....[8]....
        /*1518*/ 	.word	0x0001f1c0


	//----- nvinfo : EIATTR_MBARRIER_INSTR_OFFSETS
	.align		4
.L_928:
        /*151c*/ 	.byte	0x04, 0x39
        /*151e*/ 	.short	(.L_930 - .L_929)


	//   ....[0]....
.L_929:
        /*1520*/ 	.word	0x00000250
        /*1524*/ 	.word	0x000000ff
        /*1528*/ 	.word	0x00022800
        /*152c*/ 	.short	0x0100
        /*152e*/ 	.byte	0x08
	.zero		1


	//   ....[1]....
        /*1530*/ 	.word	0x00000260
        /*1534*/ 	.word	0x000000ff
        /*1538*/ 	.word	0x00022820
        /*153c*/ 	.short	0x0100
        /*153e*/ 	.byte	0x08
	.zero		1


	//   ....[2]....
        /*1540*/ 	.word	0x00000350
        /*1544*/ 	.word	0x000000ff
        /*1548*/ 	.word	0x00022830
        /*154c*/ 	.short	0x0100
        /*154e*/ 	.byte	0x08
	.zero		1


	//   ....[3]....
        /*1550*/ 	.word	0x00000360
        /*1554*/ 	.word	0x000000ff
        /*1558*/ 	.word	0x00022840
        /*155c*/ 	.short	0x0100
        /*155e*/ 	.byte	0x08
	.zero		1


	//   ....[4]....
        /*1560*/ 	.word	0x00000370
        /*1564*/ 	.word	0x000000ff
        /*1568*/ 	.word	0x00022838
        /*156c*/ 	.short	0x0100
        /*156e*/ 	.byte	0x08
	.zero		1


	//   ....[5]....
        /*1570*/ 	.word	0x00000380
        /*1574*/ 	.word	0x000000ff
        /*1578*/ 	.word	0x00022848
        /*157c*/ 	.short	0x0100
        /*157e*/ 	.byte	0x08
	.zero		1


	//   ....[6]....
        /*1580*/ 	.word	0x000004b0
        /*1584*/ 	.word	0x000000ff
        /*1588*/ 	.word	0x00022850
        /*158c*/ 	.short	0x0100
        /*158e*/ 	.byte	0x08
	.zero		1


	//   ....[7]....
        /*1590*/ 	.word	0x000004c0
        /*1594*/ 	.word	0x000000ff
        /*1598*/ 	.word	0x00022860
        /*159c*/ 	.short	0x0100
        /*159e*/ 	.byte	0x08
	.zero		1


	//   ....[8]....
        /*15a0*/ 	.word	0x000004d0
        /*15a4*/ 	.word	0x000000ff
        /*15a8*/ 	.word	0x00022858
        /*15ac*/ 	.short	0x0100
        /*15ae*/ 	.byte	0x08
	.zero		1


	//   ....[9]....
        /*15b0*/ 	.word	0x000004e0
        /*15b4*/ 	.word	0x000000ff
        /*15b8*/ 	.word	0x00022868
        /*15bc*/ 	.short	0x0100
        /*15be*/ 	.byte	0x08
	.zero		1


	//   ....[10]....
        /*15c0*/ 	.word	0x000005d0
        /*15c4*/ 	.word	0x000000ff
        /*15c8*/ 	.word	0x00022870
        /*15cc*/ 	.short	0x0100
        /*15ce*/ 	.byte	0x06
	.zero		1


	//   ....[11]....
        /*15d0*/ 	.word	0x000005e0
        /*15d4*/ 	.word	0x000000ff
        /*15d8*/ 	.word	0x00022880
        /*15dc*/ 	.short	0x0100
        /*15de*/ 	.byte	0x06
	.zero		1


	//   ....[12]....
        /*15e0*/ 	.word	0x000005f0
        /*15e4*/ 	.word	0x000000ff
        /*15e8*/ 	.word	0x00022878
        /*15ec*/ 	.short	0x0100
        /*15ee*/ 	.byte	0x06
	.zero		1


	//   ....[13]....
        /*15f0*/ 	.word	0x00000600
        /*15f4*/ 	.word	0x000000ff
        /*15f8*/ 	.word	0x00022888
        /*15fc*/ 	.short	0x0100
        /*15fe*/ 	.byte	0x06
	.zero		1


	//   ....[14]....
        /*1600*/ 	.word	0x00000730
        /*1604*/ 	.word	0x000000ff
        /*1608*/ 	.word	0x00022890
        /*160c*/ 	.short	0x0100
        /*160e*/ 	.byte	0x08
	.zero		1


	//   ....[15]....
        /*1610*/ 	.word	0x00000740
        /*1614*/ 	.word	0x000000ff
        /*1618*/ 	.word	0x000228a0
        /*161c*/ 	.short	0x0100
        /*161e*/ 	.byte	0x08
	.zero		1


	//   ....[16]....
        /*1620*/ 	.word	0x00000750
        /*1624*/ 	.word	0x000000ff
        /*1628*/ 	.word	0x00022898
        /*162c*/ 	.short	0x0100
        /*162e*/ 	.byte	0x08
	.zero		1


	//   ....[17]....
        /*1630*/ 	.word	0x00000760
        /*1634*/ 	.word	0x000000ff
        /*1638*/ 	.word	0x000228a8
        /*163c*/ 	.short	0x0100
        /*163e*/ 	.byte	0x08
	.zero		1


	//   ....[18]....
        /*1640*/ 	.word	0x000008a0
        /*1644*/ 	.word	0x000000ff
        /*1648*/ 	.word	0x000228b0
        /*164c*/ 	.short	0x0100
        /*164e*/ 	.byte	0x08
	.zero		1


	//   ....[19]....
        /*1650*/ 	.word	0x000008b0
        /*1654*/ 	.word	0x000000ff
        /*1658*/ 	.word	0x000228c0
        /*165c*/ 	.short	0x0100
        /*165e*/ 	.byte	0x08
	.zero		1


	//   ....[20]....
        /*1660*/ 	.word	0x000008c0
        /*1664*/ 	.word	0x000000ff
        /*1668*/ 	.word	0x000228b8
        /*166c*/ 	.short	0x0100
        /*166e*/ 	.byte	0x08
	.zero		1


	//   ....[21]....
        /*1670*/ 	.word	0x000008d0
        /*1674*/ 	.word	0x000000ff
        /*1678*/ 	.word	0x000228c8
        /*167c*/ 	.short	0x0100
        /*167e*/ 	.byte	0x08
	.zero		1


	//   ....[22]....
        /*1680*/ 	.word	0x00002f70
        /*1684*/ 	.word	0x00000058
        /*1688*/ 	.word	0x00022890
        /*168c*/ 	.short	0x010a
        /*168e*/ 	.byte	0x3f
	.zero		1


	//   ....[23]....
        /*1690*/ 	.word	0x00006150
        /*1694*/ 	.word	0x00000058
        /*1698*/ 	.word	0x00022890
        /*169c*/ 	.short	0x010a
        /*169e*/ 	.byte	0x3f
	.zero		1


	//   ....[24]....
        /*16a0*/ 	.word	0x000090e0
        /*16a4*/ 	.word	0x00000058
        /*16a8*/ 	.word	0x00022890
        /*16ac*/ 	.short	0x010a
        /*16ae*/ 	.byte	0x3f
	.zero		1


	//   ....[25]....
        /*16b0*/ 	.word	0x000096a0
        /*16b4*/ 	.word	0x00000004
        /*16b8*/ 	.word	0x00000000
        /*16bc*/ 	.short	0x0101
        /*16be*/ 	.byte	0x3f
	.zero		1


	//   ....[26]....
        /*16c0*/ 	.word	0x000096e0
        /*16c4*/ 	.word	0x00000058
        /*16c8*/ 	.word	0x000228b0
        /*16cc*/ 	.short	0x010a
        /*16ce*/ 	.byte	0x3f
	.zero		1


	//   ....[27]....
        /*16d0*/ 	.word	0x00009bf0
        /*16d4*/ 	.word	0x00000058
        /*16d8*/ 	.word	0x00000000
        /*16dc*/ 	.short	0x0101
        /*16de*/ 	.byte	0x3f
	.zero		1


	//   ....[28]....
        /*16e0*/ 	.word	0x0000a730
        /*16e4*/ 	.word	0x00000012
        /*16e8*/ 	.word	0x00022800
        /*16ec*/ 	.short	0x010a
        /*16ee*/ 	.byte	0x3f
	.zero		1


	//   ....[29]....
        /*16f0*/ 	.word	0x0000a780
        /*16f4*/ 	.word	0x00000012
        /*16f8*/ 	.word	0x00022800
        /*16fc*/ 	.short	0x010a
        /*16fe*/ 	.byte	0x3f
	.zero		1


	//   ....[30]....
        /*1700*/ 	.word	0x0000ad60
        /*1704*/ 	.word	0x00000012
        /*1708*/ 	.word	0x00022800
        /*170c*/ 	.short	0x010a
        /*170e*/ 	.byte	0x3f
	.zero		1


	//   ....[31]....
        /*1710*/ 	.word	0x0000cb60
        /*1714*/ 	.word	0x00000012
        /*1718*/ 	.word	0x00022800
        /*171c*/ 	.short	0x010a
        /*171e*/ 	.byte	0x3f
	.zero		1


	//   ....[32]....
        /*1720*/ 	.word	0x0000e7c0
        /*1724*/ 	.word	0x00000003
        /*1728*/ 	.word	0x00022830
        /*172c*/ 	.short	0x010a
        /*172e*/ 	.byte	0x3f
	.zero		1


	//   ....[33]....
        /*1730*/ 	.word	0x0000e850
        /*1734*/ 	.word	0x00000003
        /*1738*/ 	.word	0x00022830
        /*173c*/ 	.short	0x010a
        /*173e*/ 	.byte	0x3f
	.zero		1


	//   ....[34]....
        /*1740*/ 	.word	0x000110f0
        /*1744*/ 	.word	0x00000031
        /*1748*/ 	.word	0x00000000
        /*174c*/ 	.short	0x0101
        /*174e*/ 	.byte	0x3f
	.zero		1


	//   ....[35]....
        /*1750*/ 	.word	0x000124b0
        /*1754*/ 	.word	0x0000000d
        /*1758*/ 	.word	0x00022830
        /*175c*/ 	.short	0x010a
        /*175e*/ 	.byte	0x3f
	.zero		1


	//   ....[36]....
        /*1760*/ 	.word	0x00012500
        /*1764*/ 	.word	0x0000000d
        /*1768*/ 	.word	0x00022830
        /*176c*/ 	.short	0x010a
        /*176e*/ 	.byte	0x3f
	.zero		1


	//   ....[37]....
        /*1770*/ 	.word	0x00013200
        /*1774*/ 	.word	0x0000000d
        /*1778*/ 	.word	0x00022850
        /*177c*/ 	.short	0x010a
        /*177e*/ 	.byte	0x3f
	.zero		1


	//   ....[38]....
        /*1780*/ 	.word	0x00013240
        /*1784*/ 	.word	0x0000000d
        /*1788*/ 	.word	0x00022850
        /*178c*/ 	.short	0x010a
        /*178e*/ 	.byte	0x3f
	.zero		1


	//   ....[39]....
        /*1790*/ 	.word	0x00013780
        /*1794*/ 	.word	0x000000a4
        /*1798*/ 	.word	0x00000000
        /*179c*/ 	.short	0x0101
        /*179e*/ 	.byte	0x3f
	.zero		1


	//   ....[40]....
        /*17a0*/ 	.word	0x000155b0
        /*17a4*/ 	.word	0x000000a9
        /*17a8*/ 	.word	0x00000000
        /*17ac*/ 	.short	0x0101
        /*17ae*/ 	.byte	0x3f
	.zero		1


	//   ....[41]....
        /*17b0*/ 	.word	0x00015c60
        /*17b4*/ 	.word	0x0000000d
        /*17b8*/ 	.word	0x00022850
        /*17bc*/ 	.short	0x010a
        /*17be*/ 	.byte	0x3f
	.zero		1


	//   ....[42]....
        /*17c0*/ 	.word	0x00015ce0
        /*17c4*/ 	.word	0x0000000d
        /*17c8*/ 	.word	0x00022850
        /*17cc*/ 	.short	0x010a
        /*17ce*/ 	.byte	0x3f
	.zero		1


	//   ....[43]....
        /*17d0*/ 	.word	0x00016470
        /*17d4*/ 	.word	0x00000000
        /*17d8*/ 	.word	0x00000000
        /*17dc*/ 	.short	0x0101
        /*17de*/ 	.byte	0x3f
	.zero		1


	//   ....[44]....
        /*17e0*/ 	.word	0x00018540
        /*17e4*/ 	.word	0x00000000
        /*17e8*/ 	.word	0x00000000
        /*17ec*/ 	.short	0x0101
        /*17ee*/ 	.byte	0x3f
	.zero		1


	//   ....[45]....
        /*17f0*/ 	.word	0x00018cd0
        /*17f4*/ 	.word	0x00000008
        /*17f8*/ 	.word	0x00000000
        /*17fc*/ 	.short	0x0101
        /*17fe*/ 	.byte	0x3f
	.zero		1


	//   ....[46]....
        /*1800*/ 	.word	0x0001c400
        /*1804*/ 	.word	0x00000016
        /*1808*/ 	.word	0x00022820
        /*180c*/ 	.short	0x010a
        /*180e*/ 	.byte	0x3f
	.zero		1


	//   ....[47]....
        /*1810*/ 	.word	0x0001c4c0
        /*1814*/ 	.word	0x00000006
        /*1818*/ 	.word	0x000228a0
        /*181c*/ 	.short	0x010a
        /*181e*/ 	.byte	0x3f
	.zero		1


	//   ....[48]....
        /*1820*/ 	.word	0x0001c6f0
        /*1824*/ 	.word	0x00000006
        /*1828*/ 	.word	0x000228c0
        /*182c*/ 	.short	0x010a
        /*182e*/ 	.byte	0x3f
	.zero		1


	//   ....[49]....
        /*1830*/ 	.word	0x0001ca70
        /*1834*/ 	.word	0x00000006
        /*1838*/ 	.word	0x000228a0
        /*183c*/ 	.short	0x010a
        /*183e*/ 	.byte	0x3f
	.zero		1


	//   ....[50]....
        /*1840*/ 	.word	0x0001cc90
        /*1844*/ 	.word	0x00000006
        /*1848*/ 	.word	0x000228c0
        /*184c*/ 	.short	0x010a
        /*184e*/ 	.byte	0x3f
	.zero		1


	//   ....[51]....
        /*1850*/ 	.word	0x0001dde0
        /*1854*/ 	.word	0x00000006
        /*1858*/ 	.word	0x00022880
        /*185c*/ 	.short	0x010a
        /*185e*/ 	.byte	0x3f
	.zero		1


	//   ....[52]....
        /*1860*/ 	.word	0x0001e680
        /*1864*/ 	.word	0x00000006
        /*1868*/ 	.word	0x00022870
        /*186c*/ 	.short	0x0107
        /*186e*/ 	.byte	0x3f
	.zero		1


	//   ....[53]....
        /*1870*/ 	.word	0x0001e740
        /*1874*/ 	.word	0x00000006
        /*1878*/ 	.word	0x00022870
        /*187c*/ 	.short	0x0101
        /*187e*/ 	.byte	0x3f
	.zero		1


	//   ....[54]....
        /*1880*/ 	.word	0x0001e790
        /*1884*/ 	.word	0x00000006
        /*1888*/ 	.word	0x00022840
        /*188c*/ 	.short	0x010a
        /*188e*/ 	.byte	0x3f
	.zero		1


	//   ....[55]....
        /*1890*/ 	.word	0x0001eee0
        /*1894*/ 	.word	0x00000006
        /*1898*/ 	.word	0x00022830
        /*189c*/ 	.short	0x0107
        /*189e*/ 	.byte	0x3f
	.zero		1


	//   ....[56]....
        /*18a0*/ 	.word	0x0001efd0
        /*18a4*/ 	.word	0x00000006
        /*18a8*/ 	.word	0x00022830
        /*18ac*/ 	.short	0x0101
        /*18ae*/ 	.byte	0x3f
	.zero		1


	//   ....[57]....
        /*18b0*/ 	.word	0x0001f9f0
        /*18b4*/ 	.word	0x00000016
        /*18b8*/ 	.word	0x00022800
        /*18bc*/ 	.short	0x0107
        /*18be*/ 	.byte	0x3f
	.zero		1


	//   ....[58]....
        /*18c0*/ 	.word	0x0001fae0
        /*18c4*/ 	.word	0x00000016
        /*18c8*/ 	.word	0x00022800
        /*18cc*/ 	.short	0x0101
        /*18ce*/ 	.byte	0x3f
	.zero		1


	//   ....[59]....
        /*18d0*/ 	.word	0x0001fb00
        /*18d4*/ 	.word	0x00000016
        /*18d8*/ 	.word	0x00022820
        /*18dc*/ 	.short	0x010a
        /*18de*/ 	.byte	0x3f
	.zero		1


	//   ....[60]....
        /*18e0*/ 	.word	0x00020030
        /*18e4*/ 	.word	0x00000000
        /*18e8*/ 	.word	0x00022880
        /*18ec*/ 	.short	0x010a
        /*18ee*/ 	.byte	0x3f
	.zero		1


	//   ....[61]....
        /*18f0*/ 	.word	0x00020610
        /*18f4*/ 	.word	0x00000000
        /*18f8*/ 	.word	0x00022870
        /*18fc*/ 	.short	0x0107
        /*18fe*/ 	.byte	0x3f
	.zero		1


	//   ....[62]....
        /*1900*/ 	.word	0x000206d0
        /*1904*/ 	.word	0x00000000
        /*1908*/ 	.word	0x00022870
        /*190c*/ 	.short	0x0101
        /*190e*/ 	.byte	0x3f
	.zero		1


	//   ....[63]....
        /*1910*/ 	.word	0x00020700
        /*1914*/ 	.word	0x00000000
        /*1918*/ 	.word	0x00022840
        /*191c*/ 	.short	0x010a
        /*191e*/ 	.byte	0x3f
	.zero		1


	//   ....[64]....
        /*1920*/ 	.word	0x00020ca0
        /*1924*/ 	.word	0x00000000
        /*1928*/ 	.word	0x00022830
        /*192c*/ 	.short	0x0107
        /*192e*/ 	.byte	0x3f
	.zero		1


	//   ....[65]....
        /*1930*/ 	.word	0x00020d70
        /*1934*/ 	.word	0x00000000
        /*1938*/ 	.word	0x00022830
        /*193c*/ 	.short	0x0101
        /*193e*/ 	.byte	0x3f
	.zero		1


	//   ....[66]....
        /*1940*/ 	.word	0x00020df0
        /*1944*/ 	.word	0x00000002
        /*1948*/ 	.word	0x00022870
        /*194c*/ 	.short	0x010a
        /*194e*/ 	.byte	0x3f
	.zero		1


	//   ....[67]....
        /*1950*/ 	.word	0x00020e80
        /*1954*/ 	.word	0x00000002
        /*1958*/ 	.word	0x00022860
        /*195c*/ 	.short	0x010a
        /*195e*/ 	.byte	0x3f
	.zero		1


	//   ....[68]....
        /*1960*/ 	.word	0x00021550
        /*1964*/ 	.word	0x00000002
        /*1968*/ 	.word	0x00022850
        /*196c*/ 	.short	0x0101
        /*196e*/ 	.byte	0x3f
	.zero		1


	//   ....[69]....
        /*1970*/ 	.word	0x000215e0
        /*1974*/ 	.word	0x00000002
        /*1978*/ 	.word	0x00000000
        /*197c*/ 	.short	0x0101
        /*197e*/ 	.byte	0x3f
	.zero		1


	//   ....[70]....
        /*1980*/ 	.word	0x000217b0
        /*1984*/ 	.word	0x00000000
        /*1988*/ 	.word	0x00022870
        /*198c*/ 	.short	0x010a
        /*198e*/ 	.byte	0x3f
	.zero		1


	//   ....[71]....
        /*1990*/ 	.word	0x00021840
        /*1994*/ 	.word	0x00000000
        /*1998*/ 	.word	0x00022860
        /*199c*/ 	.short	0x010a
        /*199e*/ 	.byte	0x3f
	.zero		1


	//   ....[72]....
        /*19a0*/ 	.word	0x00021f20
        /*19a4*/ 	.word	0x00000000
        /*19a8*/ 	.word	0x00022850
        /*19ac*/ 	.short	0x0101
        /*19ae*/ 	.byte	0x3f
	.zero		1


	//   ....[73]....
        /*19b0*/ 	.word	0x00021fd0
        /*19b4*/ 	.word	0x00000000
        /*19b8*/ 	.word	0x00000000
        /*19bc*/ 	.short	0x0101
        /*19be*/ 	.byte	0x3f
	.zero		1


	//   ....[74]....
        /*19c0*/ 	.word	0x00022d10
        /*19c4*/ 	.word	0x00000005
        /*19c8*/ 	.word	0x00022820
        /*19cc*/ 	.short	0x010a
        /*19ce*/ 	.byte	0x3f
	.zero		1


	//   ....[75]....
        /*19d0*/ 	.word	0x00022eb0
        /*19d4*/ 	.word	0x00000003
        /*19d8*/ 	.word	0x00022840
        /*19dc*/ 	.short	0x010a
        /*19de*/ 	.byte	0x3f
	.zero		1


	//   ....[76]....
        /*19e0*/ 	.word	0x00022f40
        /*19e4*/ 	.word	0x00000005
        /*19e8*/ 	.word	0x00022840
        /*19ec*/ 	.short	0x010a
        /*19ee*/ 	.byte	0x3f
	.zero		1


	//   ....[77]....
        /*19f0*/ 	.word	0x00022f80
        /*19f4*/ 	.word	0x00000003
        /*19f8*/ 	.word	0x00022860
        /*19fc*/ 	.short	0x010a
        /*19fe*/ 	.byte	0x3f
	.zero		1


	//   ....[78]....
        /*1a00*/ 	.word	0x00022fc0
        /*1a04*/ 	.word	0x00000005
        /*1a08*/ 	.word	0x00022860
        /*1a0c*/ 	.short	0x010a
        /*1a0e*/ 	.byte	0x3f
	.zero		1


	//   ....[79]....
        /*1a10*/ 	.word	0x00023000
        /*1a14*/ 	.word	0x00000003
        /*1a18*/ 	.word	0x00022880
        /*1a1c*/ 	.short	0x010a
        /*1a1e*/ 	.byte	0x3f
	.zero		1


	//   ....[80]....
        /*1a20*/ 	.word	0x00023040
        /*1a24*/ 	.word	0x00000005
        /*1a28*/ 	.word	0x00022880
        /*1a2c*/ 	.short	0x010a
        /*1a2e*/ 	.byte	0x3f
	.zero		1


	//   ....[81]....
        /*1a30*/ 	.word	0x000230a0
        /*1a34*/ 	.word	0x00000058
        /*1a38*/ 	.word	0x00022890
        /*1a3c*/ 	.short	0x010a
        /*1a3e*/ 	.byte	0x3f
	.zero		1


	//   ....[82]....
        /*1a40*/ 	.word	0x00023450
        /*1a44*/ 	.word	0x00000058
        /*1a48*/ 	.word	0x00022890
        /*1a4c*/ 	.short	0x010a
        /*1a4e*/ 	.byte	0x3f
	.zero		1


	//   ....[83]....
        /*1a50*/ 	.word	0x00023810
        /*1a54*/ 	.word	0x00000058
        /*1a58*/ 	.word	0x00022890
        /*1a5c*/ 	.short	0x010a
        /*1a5e*/ 	.byte	0x3f
	.zero		1


	//   ....[84]....
        /*1a60*/ 	.word	0x00023bc0
        /*1a64*/ 	.word	0x00000058
        /*1a68*/ 	.word	0x000228b0
        /*1a6c*/ 	.short	0x010a
        /*1a6e*/ 	.byte	0x3f
	.zero		1


	//   ....[85]....
        /*1a70*/ 	.word	0x00023ed0
        /*1a74*/ 	.word	0x00000012
        /*1a78*/ 	.word	0x00022800
        /*1a7c*/ 	.short	0x010a
        /*1a7e*/ 	.byte	0x3f
	.zero		1


	//   ....[86]....
        /*1a80*/ 	.word	0x000240e0
        /*1a84*/ 	.word	0x00000012
        /*1a88*/ 	.word	0x00022800
        /*1a8c*/ 	.short	0x010a
        /*1a8e*/ 	.byte	0x3f
	.zero		1


	//   ....[87]....
        /*1a90*/ 	.word	0x00024130
        /*1a94*/ 	.word	0x00000003
        /*1a98*/ 	.word	0x00022830
        /*1a9c*/ 	.short	0x010a
        /*1a9e*/ 	.byte	0x3f
	.zero		1


	//   ....[88]....
        /*1aa0*/ 	.word	0x00024180
        /*1aa4*/ 	.word	0x0000000d
        /*1aa8*/ 	.word	0x00022830
        /*1aac*/ 	.short	0x010a
        /*1aae*/ 	.byte	0x3f
	.zero		1


	//   ....[89]....
        /*1ab0*/ 	.word	0x000241d0
        /*1ab4*/ 	.word	0x0000000d
        /*1ab8*/ 	.word	0x00022850
        /*1abc*/ 	.short	0x010a
        /*1abe*/ 	.byte	0x3f
	.zero		1


	//   ....[90]....
        /*1ac0*/ 	.word	0x00024220
        /*1ac4*/ 	.word	0x0000000d
        /*1ac8*/ 	.word	0x00022850
        /*1acc*/ 	.short	0x010a
        /*1ace*/ 	.byte	0x3f
	.zero		1


	//   ....[91]....
        /*1ad0*/ 	.word	0x00026bc0
        /*1ad4*/ 	.word	0x00000016
        /*1ad8*/ 	.word	0x00022820
        /*1adc*/ 	.short	0x010a
        /*1ade*/ 	.byte	0x3f
	.zero		1


	//   ....[92]....
        /*1ae0*/ 	.word	0x00026c10
        /*1ae4*/ 	.word	0x00000006
        /*1ae8*/ 	.word	0x000228a0
        /*1aec*/ 	.short	0x010a
        /*1aee*/ 	.byte	0x3f
	.zero		1


	//   ....[93]....
        /*1af0*/ 	.word	0x00026c60
        /*1af4*/ 	.word	0x00000006
        /*1af8*/ 	.word	0x000228c0
        /*1afc*/ 	.short	0x010a
        /*1afe*/ 	.byte	0x3f
	.zero		1


	//   ....[94]....
        /*1b00*/ 	.word	0x00026cb0
        /*1b04*/ 	.word	0x00000006
        /*1b08*/ 	.word	0x000228a0
        /*1b0c*/ 	.short	0x010a
        /*1b0e*/ 	.byte	0x3f
	.zero		1


	//   ....[95]....
        /*1b10*/ 	.word	0x00026d00
        /*1b14*/ 	.word	0x00000006
        /*1b18*/ 	.word	0x000228c0
        /*1b1c*/ 	.short	0x010a
        /*1b1e*/ 	.byte	0x3f
	.zero		1


	//   ....[96]....
        /*1b20*/ 	.word	0x00026e20
        /*1b24*/ 	.word	0x00000006
        /*1b28*/ 	.word	0x00022880
        /*1b2c*/ 	.short	0x010a
        /*1b2e*/ 	.byte	0x3f
	.zero		1


	//   ....[97]....
        /*1b30*/ 	.word	0x00027b70
        /*1b34*/ 	.word	0x00000006
        /*1b38*/ 	.word	0x00022840
        /*1b3c*/ 	.short	0x010a
        /*1b3e*/ 	.byte	0x3f
	.zero		1


	//   ....[98]....
        /*1b40*/ 	.word	0x000291d0
        /*1b44*/ 	.word	0x00000016
        /*1b48*/ 	.word	0x00022820
        /*1b4c*/ 	.short	0x010a
        /*1b4e*/ 	.byte	0x3f
	.zero		1


	//   ....[99]....
        /*1b50*/ 	.word	0x00029220
        /*1b54*/ 	.word	0x00000000
        /*1b58*/ 	.word	0x00022880
        /*1b5c*/ 	.short	0x010a
        /*1b5e*/ 	.byte	0x3f
	.zero		1


	//   ....[100]....
        /*1b60*/ 	.word	0x00029d60
        /*1b64*/ 	.word	0x00000000
        /*1b68*/ 	.word	0x00022840
        /*1b6c*/ 	.short	0x010a
        /*1b6e*/ 	.byte	0x3f
	.zero		1


	//   ....[101]....
        /*1b70*/ 	.word	0x0002a870
        /*1b74*/ 	.word	0x00000002
        /*1b78*/ 	.word	0x00022870
        /*1b7c*/ 	.short	0x010a
        /*1b7e*/ 	.byte	0x3f
	.zero		1


	//   ....[102]....
        /*1b80*/ 	.word	0x0002a8c0
        /*1b84*/ 	.word	0x00000002
        /*1b88*/ 	.word	0x00022860
        /*1b8c*/ 	.short	0x010a
        /*1b8e*/ 	.byte	0x3f
	.zero		1


	//   ....[103]....
        /*1b90*/ 	.word	0x0002a910
        /*1b94*/ 	.word	0x00000000
        /*1b98*/ 	.word	0x00022870
        /*1b9c*/ 	.short	0x010a
        /*1b9e*/ 	.byte	0x3f
	.zero		1


	//   ....[104]....
        /*1ba0*/ 	.word	0x0002a960
        /*1ba4*/ 	.word	0x00000000
        /*1ba8*/ 	.word	0x00022860
        /*1bac*/ 	.short	0x010a
        /*1bae*/ 	.byte	0x3f
	.zero		1


	//   ....[105]....
        /*1bb0*/ 	.word	0x0002b3c0
        /*1bb4*/ 	.word	0x00000005
        /*1bb8*/ 	.word	0x00022820
        /*1bbc*/ 	.short	0x010a
        /*1bbe*/ 	.byte	0x3f
	.zero		1


	//   ....[106]....
        /*1bc0*/ 	.word	0x0002b560
        /*1bc4*/ 	.word	0x00000003
        /*1bc8*/ 	.word	0x00022840
        /*1bcc*/ 	.short	0x010a
        /*1bce*/ 	.byte	0x3f
	.zero		1


	//   ....[107]....
        /*1bd0*/ 	.word	0x0002b5b0
        /*1bd4*/ 	.word	0x00000005
        /*1bd8*/ 	.word	0x00022840
        /*1bdc*/ 	.short	0x010a
        /*1bde*/ 	.byte	0x3f
	.zero		1


	//   ....[108]....
        /*1be0*/ 	.word	0x0002b600
        /*1be4*/ 	.word	0x00000003
        /*1be8*/ 	.word	0x00022860
        /*1bec*/ 	.short	0x010a
        /*1bee*/ 	.byte	0x3f
	.zero		1


	//   ....[109]....
        /*1bf0*/ 	.word	0x0002b650
        /*1bf4*/ 	.word	0x00000005
        /*1bf8*/ 	.word	0x00022860
        /*1bfc*/ 	.short	0x010a
        /*1bfe*/ 	.byte	0x3f
	.zero		1


	//   ....[110]....
        /*1c00*/ 	.word	0x0002b6a0
        /*1c04*/ 	.word	0x00000003
        /*1c08*/ 	.word	0x00022880
        /*1c0c*/ 	.short	0x010a
        /*1c0e*/ 	.byte	0x3f
	.zero		1


	//----- nvinfo : EIATTR_NUM_MBARRIERS
	.align		4
.L_930:
        /*1c10*/ 	.byte	0x03, 0x38
        /*1c12*/ 	.short	0x0016


	//----- nvinfo : EIATTR_EXIT_INSTR_OFFSETS
	.align		4
        /*1c14*/ 	.byte	0x04, 0x1c
        /*1c16*/ 	.short	(.L_932 - .L_931)


	//   ....[0]....
.L_931:
        /*1c18*/ 	.word	0x00023090


	//----- nvinfo : EIATTR_MAX_THREADS
	.align		4
.L_932:
        /*1c1c*/ 	.byte	0x04, 0x05
        /*1c1e*/ 	.short	(.L_934 - .L_933)
.L_933:
        /*1c20*/ 	.word	0x00000180
        /*1c24*/ 	.word	0x00000001
        /*1c28*/ 	.word	0x00000001


	//----- nvinfo : EIATTR_CRS_STACK_SIZE
	.align		4
.L_934:
        /*1c2c*/ 	.byte	0x04, 0x1e
        /*1c2e*/ 	.short	(.L_936 - .L_935)
.L_935:
        /*1c30*/ 	.word	0x00000000


	//----- nvinfo : EIATTR_CBANK_PARAM_SIZE
	.align		4
.L_936:
        /*1c34*/ 	.byte	0x03, 0x19
        /*1c36*/ 	.short	0x0af0


	//----- nvinfo : EIATTR_PARAM_CBANK
	.align		4
        /*1c38*/ 	.byte	0x04, 0x0a
        /*1c3a*/ 	.short	(.L_938 - .L_937)
	.align		4
.L_937:
        /*1c3c*/ 	.word	index@(.nv.constant0._ZN7cutlass13device_kernelIN5flash11enable_sm90INS1_16FlashAttnFwdSm90INS1_25CollectiveMainloopFwdSm90ILi2EN4cute5tupleIJNS5_1CILi1EEES8_S8_EEENS6_IJNS7_ILi128EEENS7_ILi160EEESA_EEELi128ENS_12float_e4m3_tEfNS_4arch4Sm90ELb0ELb0ELb1ELb1ELb1ELb1ELb0ELb1ELb1ELb1ELb1ELb0EEENS1_21CollectiveEpilogueFwdINS6_IJSA_SA_SB_EEES9_NS_10bfloat16_tESF_Li256ELb1ELb1ELb1ELb1EEENS1_36VarlenDynamicPersistentTileSchedulerILi128ELi160ELi256ELi128ELb1ELb1ELb1ELb0ELb1ELb1EEEEEEEEEvNT_6ParamsE)
        /*1c40*/ 	.short	0x0210
        /*1c42*/ 	.short	0x0af0


	//----- nvinfo : EIATTR_SW_WAR
	.align		4
.L_938:
        /*1c44*/ 	.byte	0x04, 0x36
        /*1c46*/ 	.short	(.L_940 - .L_939)
.L_939:
        /*1c48*/ 	.word	0x00000008
.L_940:


//--------------------- .nv.info._ZN7cutlass13device_kernelIN5flash11enable_sm90INS1_16FlashAttnFwdSm90INS1_25CollectiveMainloopFwdSm90ILi2EN4cute5tupleIJNS5_1CILi1EEES8_S8_EEENS6_IJNS7_ILi128EEENS7_ILi160EEESA_EEELi128ENS_12float_e4m3_tEfNS_4arch4Sm90ELb0ELb1ELb1ELb0ELb1ELb0ELb0ELb1ELb1ELb1ELb1ELb0EEENS1_21CollectiveEpilogueFwdINS6_IJSA_SA_SB_EEES9_NS_10bfloat16_tESF_Li256ELb0ELb1ELb1ELb1EEENS1_19SingleTileSchedulerILb0ELb1ELb1ELi128EEEEEEEEEvNT_6ParamsE --------------------------
	.section	.nv.info._ZN7cutlass13device_kernelIN5flash11enable_sm90INS1_16FlashAttnFwdSm90INS1_25CollectiveMainloopFwdSm90ILi2EN4cute5tupleIJNS5_1CILi1EEES8_S8_EEENS6_IJNS7_ILi128EEENS7_ILi160EEESA_EEELi128ENS_12float_e4m3_tEfNS_4arch4Sm90ELb0ELb1ELb1ELb0ELb1ELb0ELb0ELb1ELb1ELb1ELb1ELb0EEENS1_21CollectiveEpilogueFwdINS6_IJSA_SA_SB_EEES9_NS_10bfloat16_tESF_Li256ELb0ELb1ELb1ELb1EEENS1_19SingleTileSchedulerILb0ELb1ELb1ELi128EEEEEEEEEvNT_6ParamsE,"",@"SHT_CUDA_INFO"
	.sectionflags	@""
	.align	4


	//----- nvinfo : EIATTR_CUDA_API_VERSION
	.align		4
        /*0000*/ 	.byte	0x04, 0x37
        /*0002*/ 	.short	(.L_942 - .L_941)
.L_941:
        /*0004*/ 	.word	0x00000082


	//----- nvinfo : EIATTR_KPARAM_INFO
	.align		4
.L_942:
        /*0008*/ 	.byte	0x04, 0x17
        /*000a*/ 	.short	(.L_944 - .L_943)
.L_943:
        /*000c*/ 	.word	0x00000000
        /*0010*/ 	.short	0x0000
        /*0012*/ 	.short	0x0070
        /*0014*/ 	.byte	0x00, 0xf0, 0x01, 0x28


	//----- nvinfo : EIATTR_SPARSE_MMA_MASK
	.align		4
.L_944:
        /*0018*/ 	.byte	0x03, 0x50
        /*001a*/ 	.short	0x0000


	//----- nvinfo : EIATTR_MAXREG_COUNT
	.align		4
        /*001c*/ 	.byte	0x03, 0x1b
        /*001e*/ 	.short	0x00a8


	//----- nvinfo : EIATTR_NUM_BARRIERS
	.align		4
        /*0020*/ 	.byte	0x02, 0x4c
        /*0022*/ 	.byte	0x10
	.zero		1


	//----- nvinfo : EIATTR_EXTERNS
	.align		4
        /*0024*/ 	.byte	0x04, 0x0f
        /*0026*/ 	.short	(.L_946 - .L_945)


	//   ....[0]....
	.align		4
.L_945:
        /*0028*/ 	.word	index@(__assertfail)


	//----- nvinfo : EIATTR_ANNOTATIONS
	.align		4
.L_946:
        /*002c*/ 	.byte	0x04, 0x55
        /*002e*/ 	.short	(.L_948 - .L_947)


	//   ....[0]....
.L_947:
        /*0030*/ 	.word	0x00000001
        /*0034*/ 	.byte	0xc0, 0x83, 0x01, 0x00, 0x01, 0x00, 0x00, 0x00, 0xe0, 0x83, 0x01, 0x00, 0x01, 0x00, 0x00, 0x00
        /*0044*/ 	.byte	0x80, 0x9f, 0x01, 0x00, 0x01, 0x00, 0x00, 0x00, 0x60, 0xa0, 0x01, 0x00, 0x01, 0x00, 0x00, 0x00
        /*0054*/ 	.byte	0x60, 0xb2, 0x01, 0x00, 0x01, 0x00, 0x00, 0x00, 0x70, 0xb2, 0x01, 0x00, 0x01, 0x00, 0x00, 0x00
        /*0064*/ 	.byte	0xa0, 0xb9, 0x01, 0x00, 0x01, 0x00, 0x00, 0x00, 0x10, 0xba, 0x01, 0x00


	//----- nvinfo : EIATTR_MERCURY_ISA_VERSION
	.align		4
.L_948:
        /*0070*/ 	.byte	0x03, 0x5f
        /*0072*/ 	.short	0x0101


	//----- nvinfo : EIATTR_INT_WARP_WIDE_INSTR_OFFSETS
	.align		4
        /*0074*/ 	.byte	0x04, 0x31
        /*0076*/ 	.short	(.L_950 - .L_949)


	//   ....[0]....
.L_949:
        /*0078*/ 	.word	0x000000c0


	//   ....[1]....
        /*007c*/ 	.word	0x000000d0


	//   ....[2]....
        /*0080*/ 	.word	0x00000170


	//----- nvinfo : EIATTR_COOP_GROUP_MASK_REGIDS
	.align		4
.L_950:
        /*0084*/ 	.byte	0x04, 0x29
        /*0086*/ 	.short	(.L_952 - .L_951)


	//   ....[0]....
.L_951:
        /*0088*/ 	.word	0xffffffff


	//   ....[1]....
        /*008c*/ 	.word	0xffffffff


	//   ....[2]....
        /*0090*/ 	.word	0xffffffff


	//   ....[3]....
        /*0094*/ 	.word	0xffffffff


	//   ....[4]....
        /*0098*/ 	.word	0xffffffff


	//   ....[5]....
        /*009c*/ 	.word	0xffffffff


	//   ....[6]....
        /*00a0*/ 	.word	0xffffffff


	//   ....[7]....
        /*00a4*/ 	.word	0xffffffff


	//   ....[8]....
        /*00a8*/ 	.word	0xffffffff


	//   ....[9]....
        /*00ac*/ 	.word	0xffffffff


	//   ....[10]....
        /*00b0*/ 	.word	0xffffffff


	//   ....[11]....
        /*00b4*/ 	.word	0xffffffff


	//   ....[12]....
        /*00b8*/ 	.word	0xffffffff


	//   ....[13]....
        /*00bc*/ 	.word	0xffffffff


	//   ....[14]....
        /*00c0*/ 	.word	0xffffffff


	//   ....[15]....
        /*00c4*/ 	.word	0xffffffff


	//   ....[16]....
        /*00c8*/ 	.word	0xffffffff


	//   ....[17]....
        /*00cc*/ 	.word	0xffffffff


	//   ....[18]....
        /*00d0*/ 	.word	0xffffffff


	//   ....[19]....
        /*00d4*/ 	.word	0xffffffff


	//   ....[20]....
        /*00d8*/ 	.word	0xffffffff


	//   ....[21]....
        /*00dc*/ 	.word	0xffffffff


	//   ....[22]....
        /*00e0*/ 	.word	0xffffffff


	//   ....[23]....
        /*00e4*/ 	.word	0xffffffff


	//   ....[24]....
        /*00e8*/ 	.word	0xffffffff


	//   ....[25]....
        /*00ec*/ 	.word	0xffffffff


	//   ....[26]....
        /*00f0*/ 	.word	0xffffffff


	//   ....[27]....
        /*00f4*/ 	.word	0xffffffff


	//   ....[28]....
        /*00f8*/ 	.word	0xffffffff


	//   ....[29]....
        /*00fc*/ 	.word	0xffffffff


	//   ....[30]....
        /*0100*/ 	.word	0xffffffff


	//   ....[31]....
        /*0104*/ 	.word	0xffffffff


	//   ....[32]....
        /*0108*/ 	.word	0xffffffff


	//   ....[33]....
        /*010c*/ 	.word	0xffffffff


	//   ....[34]....
        /*0110*/ 	.word	0xffffffff


	//   ....[35]....
        /*0114*/ 	.word	0xffffffff


	//   ....[36]....
        /*0118*/ 	.word	0xffffffff


	//   ....[37]....
        /*011c*/ 	.word	0xffffffff


	//   ....[38]....
        /*0120*/ 	.word	0xffffffff


	//   ....[39]....
        /*0124*/ 	.word	0xffffffff


	//   ....[40]....
        /*0128*/ 	.word	0xffffffff


	//   ....[41]....
        /*012c*/ 	.word	0xffffffff


	//   ....[42]....
        /*0130*/ 	.word	0xffffffff


	//   ....[43]....
        /*0134*/ 	.word	0xffffffff


	//   ....[44]....
        /*0138*/ 	.word	0xffffffff


	//   ....[45]....
        /*013c*/ 	.word	0xffffffff


	//   ....[46]....
        /*0140*/ 	.word	0xffffffff


	//   ....[47]....
        /*0144*/ 	.word	0xffffffff


	//   ....[48]....
        /*0148*/ 	.word	0xffffffff


	//   ....[49]....
        /*014c*/ 	.word	0xffffffff


	//   ....[50]....
        /*0150*/ 	.word	0xffffffff


	//   ....[51]....
        /*0154*/ 	.word	0xffffffff


	//   ....[52]....
        /*0158*/ 	.word	0xffffffff


	//   ....[53]....
        /*015c*/ 	.word	0xffffffff


	//   ....[54]....
        /*0160*/ 	.word	0xffffffff


	//   ....[55]....
        /*0164*/ 	.word	0xffffffff


	//   ....[56]....
        /*0168*/ 	.word	0xffffffff


	//   ....[57]....
        /*016c*/ 	.word	0xffffffff


	//   ....[58]....
        /*0170*/ 	.word	0xffffffff


	//   ....[59]....
        /*0174*/ 	.word	0xffffffff


	//   ....[60]....
        /*0178*/ 	.word	0xffffffff


	//   ....[61]....
        /*017c*/ 	.word	0xffffffff


	//   ....[62]....
        /*0180*/ 	.word	0xffffffff


	//   ....[63]....
        /*0184*/ 	.word	0xffffffff


	//   ....[64]....
        /*0188*/ 	.word	0xffffffff


	//   ....[65]....
        /*018c*/ 	.word	0xffffffff


	//   ....[66]....
        /*0190*/ 	.word	0xffffffff


	//   ....[67]....
        /*0194*/ 	.word	0xffffffff


	//   ....[68]....
        /*0198*/ 	.word	0xffffffff


	//   ....[69]....
        /*019c*/ 	.word	0xffffffff


	//   ....[70]....
        /*01a0*/ 	.word	0xffffffff


	//   ....[71]....
        /*01a4*/ 	.word	0xffffffff


	//   ....[72]....
        /*01a8*/ 	.word	0xffffffff


	//   ....[73]....
        /*01ac*/ 	.word	0xffffffff


	//   ....[74]....
        /*01b0*/ 	.word	0xffffffff


	//   ....[75]....
        /*01b4*/ 	.word	0xffffffff


	//   ....[76]....
        /*01b8*/ 	.word	0xffffffff


	//   ....[77]....
        /*01bc*/ 	.word	0xffffffff


	//   ....[78]....
        /*01c0*/ 	.word	0xffffffff


	//   ....[79]....
        /*01c4*/ 	.word	0xffffffff


	//   ....[80]....
        /*01c8*/ 	.word	0xffffffff


	//   ....[81]....
        /*01cc*/ 	.word	0xffffffff


	//   ....[82]....
        /*01d0*/ 	.word	0xffffffff


	//   ....[83]....
        /*01d4*/ 	.word	0xffffffff


	//   ....[84]....
        /*01d8*/ 	.word	0xffffffff


	//   ....[85]....
        /*01dc*/ 	.word	0xffffffff


	//   ....[86]....
        /*01e0*/ 	.word	0xffffffff


	//   ....[87]....
        /*01e4*/ 	.word	0xffffffff


	//   ....[88]....
        /*01e8*/ 	.word	0xffffffff


	//   ....[89]....
        /*01ec*/ 	.word	0xffffffff


	//   ....[90]....
        /*01f0*/ 	.word	0xffffffff


	//   ....[91]....
        /*01f4*/ 	.word	0xffffffff


	//   ....[92]....
        /*01f8*/ 	.word	0xffffffff


	//   ....[93]....
        /*01fc*/ 	.word	0xffffffff


	//   ....[94]....
        /*0200*/ 	.word	0xffffffff


	//   ....[95]....
        /*0204*/ 	.word	0xffffffff


	//   ....[96]....
        /*0208*/ 	.word	0xffffffff


	//   ....[97]....
        /*020c*/ 	.word	0xffffffff


	//   ....[98]....
        /*0210*/ 	.word	0xffffffff


	//   ....[99]....
        /*0214*/ 	.word	0xffffffff


	//   ....[100]....
        /*0218*/ 	.word	0xffffffff


	//   ....[101]....
        /*021c*/ 	.word	0xffffffff


	//   ....[102]....
        /*0220*/ 	.word	0xffffffff


	//   ....[103]....
        /*0224*/ 	.word	0xffffffff


	//   ....[104]....
        /*0228*/ 	.word	0xffffffff


	//   ....[105]....
        /*022c*/ 	.word	0xffffffff


	//   ....[106]....
        /*0230*/ 	.word	0xffffffff


	//   ....[107]....
        /*0234*/ 	.word	0xffffffff


	//   ....[108]....
        /*0238*/ 	.word	0xffffffff


	//   ....[109]....
        /*023c*/ 	.word	0xffffffff


	//   ....[110]....
        /*0240*/ 	.word	0xffffffff


	//   ....[111]....
        /*0244*/ 	.word	0xffffffff


	//   ....[112]....
        /*0248*/ 	.word	0xffffffff


	//   ....[113]....
        /*024c*/ 	.word	0xffffffff


	//   ....[114]....
        /*0250*/ 	.word	0xffffffff


	//   ....[115]....
        /*0254*/ 	.word	0xffffffff


	//   ....[116]....
        /*0258*/ 	.word	0xffffffff


	//   ....[117]....
        /*025c*/ 	.word	0xffffffff


	//   ....[118]....
        /*0260*/ 	.word	0xffffffff


	//   ....[119]....
        /*0264*/ 	.word	0xffffffff


	//   ....[120]....
        /*0268*/ 	.word	0xffffffff


	//   ....[121]....
        /*026c*/ 	.word	0xffffffff


	//   ....[122]....
        /*0270*/ 	.word	0xffffffff


	//   ....[123]....
        /*0274*/ 	.word	0xffffffff


	//   ....[124]....
        /*0278*/ 	.word	0xffffffff


	//   ....[125]....
        /*027c*/ 	.word	0xffffffff


	//   ....[126]....
        /*0280*/ 	.word	0xffffffff


	//   ....[127]....
        /*0284*/ 	.word	0xffffffff


	//   ....[128]....
        /*0288*/ 	.word	0xffffffff


	//   ....[129]....
        /*028c*/ 	.word	0xffffffff


	//   ....[130]....
        /*0290*/ 	.word	0xffffffff


	//   ....[131]....
        /*0294*/ 	.word	0xffffffff


	//   ....[132]....
        /*0298*/ 	.word	0xffffffff


	//   ....[133]....
        /*029c*/ 	.word	0xffffffff


	//   ....[134]....
        /*02a0*/ 	.word	0xffffffff


	//   ....[135]....
        /*02a4*/ 	.word	0xffffffff


	//   ....[136]....
        /*02a8*/ 	.word	0xffffffff


	//   ....[137]....
        /*02ac*/ 	.word	0xffffffff


	//   ....[138]....
        /*02b0*/ 	.word	0xffffffff


	//   ....[139]....
        /*02b4*/ 	.word	0xffffffff


	//   ....[140]....
        /*02b8*/ 	.word	0xffffffff


	//   ....[141]....
        /*02bc*/ 	.word	0xffffffff


	//   ....[142]....
        /*02c0*/ 	.word	0xffffffff


	//   ....[143]....
        /*02c4*/ 	.word	0xffffffff


	//   ....[144]....
        /*02c8*/ 	.word	0xffffffff


	//   ....[145]....
        /*02cc*/ 	.word	0xffffffff


	//   ....[146]....
        /*02d0*/ 	.word	0xffffffff


	//   ....[147]....
        /*02d4*/ 	.word	0xffffffff


	//   ....[148]....
        /*02d8*/ 	.word	0xffffffff


	//   ....[149]....
        /*02dc*/ 	.word	0xffffffff


	//   ....[150]....
        /*02e0*/ 	.word	0xffffffff


	//   ....[151]....
        /*02e4*/ 	.word	0xffffffff


	//   ....[152]....
        /*02e8*/ 	.word	0xffffffff


	//   ....[153]....
        /*02ec*/ 	.word	0xffffffff


	//   ....[154]....
        /*02f0*/ 	.word	0xffffffff


	//   ....[155]....
        /*02f4*/ 	.word	0xffffffff


	//   ....[156]....
        /*02f8*/ 	.word	0xffffffff


	//   ....[157]....
        /*02fc*/ 	.word	0xffffffff


	//   ....[158]....
        /*0300*/ 	.word	0xffffffff


	//   ....[159]....
        /*0304*/ 	.word	0xffffffff


	//   ....[160]....
        /*0308*/ 	.word	0xffffffff


	//   ....[161]....
        /*030c*/ 	.word	0xffffffff


	//   ....[162]....
        /*0310*/ 	.word	0xffffffff


	//   ....[163]....
        /*0314*/ 	.word	0xffffffff


	//   ....[164]....
        /*0318*/ 	.word	0xffffffff


	//   ....[165]....
        /*031c*/ 	.word	0xffffffff


	//   ....[166]....
        /*0320*/ 	.word	0xffffffff


	//   ....[167]....
        /*0324*/ 	.word	0xffffffff


	//   ....[168]....
        /*0328*/ 	.word	0xffffffff


	//   ....[169]....
        /*032c*/ 	.word	0xffffffff


	//   ....[170]....
        /*0330*/ 	.word	0xffffffff


	//   ....[171]....
        /*0334*/ 	.word	0xffffffff


	//   ....[172]....
        /*0338*/ 	.word	0xffffffff


	//   ....[173]....
        /*033c*/ 	.word	0xffffffff


	//   ....[174]....
        /*0340*/ 	.word	0xffffffff


	//   ....[175]....
        /*0344*/ 	.word	0xffffffff


	//   ....[176]....
        /*0348*/ 	.word	0xffffffff


	//   ....[177]....
        /*034c*/ 	.word	0xffffffff


	//   ....[178]....
        /*0350*/ 	.word	0xffffffff


	//   ....[179]....
        /*0354*/ 	.word	0xffffffff


	//   ....[180]....
        /*0358*/ 	.word	0xffffffff


	//   ....[181]....
        /*035c*/ 	.word	0xffffffff


	//   ....[182]....
        /*0360*/ 	.word	0xffffffff


	//   ....[183]....
        /*0364*/ 	.word	0xffffffff


	//   ....[184]....
        /*0368*/ 	.word	0xffffffff


	//   ....[185]....
        /*036c*/ 	.word	0xffffffff


	//   ....[186]....
        /*0370*/ 	.word	0xffffffff


	//   ....[187]....
        /*0374*/ 	.word	0xffffffff


	//   ....[188]....
        /*0378*/ 	.word	0xffffffff


	//   ....[189]....
        /*037c*/ 	.word	0xffffffff


	//   ....[190]....
        /*0380*/ 	.word	0xffffffff


	//   ....[191]....
        /*0384*/ 	.word	0xffffffff


	//   ....[192]....
        /*0388*/ 	.word	0xffffffff


	//   ....[193]....
        /*038c*/ 	.word	0xffffffff


	//   ....[194]....
        /*0390*/ 	.word	0xffffffff


	//   ....[195]....
        /*0394*/ 	.word	0xffffffff


	//   ....[196]....
        /*0398*/ 	.word	0xffffffff


	//   ....[197]....
        /*039c*/ 	.word	0xffffffff


	//   ....[198]....
        /*03a0*/ 	.word	0xffffffff


	//   ....[199]....
        /*03a4*/ 	.word	0xffffffff


	//   ....[200]....
        /*03a8*/ 	.word	0xffffffff


	//   ....[201]....
        /*03ac*/ 	.word	0xffffffff


	//   ....[202]....
        /*03b0*/ 	.word	0xffffffff


	//   ....[203]....
        /*03b4*/ 	.word	0x0500000f


	//   ....[204]....
        /*03b8*/ 	.word	0x0500000f


	//   ....[205]....
        /*03bc*/ 	.word	0x0500000f


	//   ....[206]....
        /*03c0*/ 	.word	0x0500000f


	//   ....[207]....
        /*03c4*/ 	.word	0x0500000f


	//   ....[208]....
        /*03c8*/ 	.word	0x0500000f


	//   ....[209]....
        /*03cc*/ 	.word	0x0500000f


	//   ....[210]....
        /*03d0*/ 	.word	0x0500000f


	//   ....[211]....
        /*03d4*/ 	.word	0x0500000f


	//   ....[212]....
        /*03d8*/ 	.word	0x0500000f


	//   ....[213]....
        /*03dc*/ 	.word	0x0500000f


	//   ....[214]....
        /*03e0*/ 	.word	0x0500000f


	//   ....[215]....
        /*03e4*/ 	.word	0x0500000f


	//   ....[216]....
        /*03e8*/ 	.word	0x0500000f


	//   ....[217]....
        /*03ec*/ 	.word	0x0500000f


	//   ....[218]....
        /*03f0*/ 	.word	0x0500000f


	//   ....[219]....
        /*03f4*/ 	.word	0x0500000f


	//   ....[220]....
        /*03f8*/ 	.word	0x0500000f


	//   ....[221]....
        /*03fc*/ 	.word	0x0500000f


	//   ....[222]....
        /*0400*/ 	.word	0x0500000f


	//   ....[223]....
        /*0404*/ 	.word	0x0500000f


	//   ....[224]....
        /*0408*/ 	.word	0x0500000f


	//   ....[225]....
        /*040c*/ 	.word	0x0500000f


	//   ....[226]....
        /*0410*/ 	.word	0x0500000f


	//   ....[227]....
        /*0414*/ 	.word	0x0500000f


	//   ....[228]....
        /*0418*/ 	.word	0x0500000f


	//   ....[229]....
        /*041c*/ 	.word	0x0500000f


	//   ....[230]....
        /*0420*/ 	.word	0x0500000f


	//   ....[231]....
        /*0424*/ 	.word	0x0500000f


	//   ....[232]....
        /*0428*/ 	.word	0x0500000f


	//   ....[233]....
        /*042c*/ 	.word	0x0500000f


	//   ....[234]....
        /*0430*/ 	.word	0x0500000f


	//   ....[235]....
        /*0434*/ 	.word	0x0500000f


	//   ....[236]....
        /*0438*/ 	.word	0x0500000f


	//   ....[237]....
        /*043c*/ 	.word	0x0500000f


	//   ....[238]....
        /*0440*/ 	.word	0x0500000f


	//   ....[239]....
        /*0444*/ 	.word	0x0500000f


	//   ....[240]....
        /*0448*/ 	.word	0x0500000f


	//   ....[241]....
        /*044c*/ 	.word	0x0500000f


	//   ....[242]....
        /*0450*/ 	.word	0x0500000f


	//   ....[243]....
        /*0454*/ 	.word	0x0500000f


	//   ....[244]....
        /*0458*/ 	.word	0x0500000f


	//   ....[245]....
        /*045c*/ 	.word	0x0500000f


	//   ....[246]....
        /*0460*/ 	.word	0x0500000f


	//   ....[247]....
        /*0464*/ 	.word	0x0500000f


	//   ....[248]....
        /*0468*/ 	.word	0x0500000f


	//   ....[249]....
        /*046c*/ 	.word	0x0500000f


	//   ....[250]....
        /*0470*/ 	.word	0x0500000f


	//   ....[251]....
        /*0474*/ 	.word	0x0500000f


	//   ....[252]....
        /*0478*/ 	.word	0x0500000f


	//   ....[253]....
        /*047c*/ 	.word	0x0500000f


	//   ....[254]....
        /*0480*/ 	.word	0x0500000f


	//   ....[255]....
        /*0484*/ 	.word	0x0500000f


	//   ....[0]....
        /*0488*/ 	.word	0x0500000f


	//   ....[1]....
        /*048c*/ 	.word	0x0500000f


	//   ....[2]....
        /*0490*/ 	.word	0x0500000f


	//   ....[3]....
        /*0494*/ 	.word	0x0500000f


	//   ....[4]....
        /*0498*/ 	.word	0x0500000f


	//   ....[5]....
        /*049c*/ 	.word	0x0500000f


	//   ....[6]....
        /*04a0*/ 	.word	0x0500000f


	//   ....[7]....
        /*04a4*/ 	.word	0x0500000f


	//   ....[8]....
        /*04a8*/ 	.word	0x0500000f


	//   ....[9]....
        /*04ac*/ 	.word	0x0500000f


	//   ....[10]....
        /*04b0*/ 	.word	0x0500000f


	//   ....[11]....
        /*04b4*/ 	.word	0x0500000f


	//   ....[12]....
        /*04b8*/ 	.word	0x0500000f


	//   ....[13]....
        /*04bc*/ 	.word	0x0500000f


	//   ....[14]....
        /*04c0*/ 	.word	0x0500000f


	//   ....[15]....
        /*04c4*/ 	.word	0x0500000f


	//   ....[16]....
        /*04c8*/ 	.word	0x0500000f


	//   ....[17]....
        /*04cc*/ 	.word	0x0500000f


	//   ....[18]....
        /*04d0*/ 	.word	0x0500000f


	//   ....[19]....
        /*04d4*/ 	.word	0x0500000f


	//   ....[20]....
        /*04d8*/ 	.word	0x0500000f


	//   ....[21]....
        /*04dc*/ 	.word	0x0500000f


	//   ....[22]....
        /*04e0*/ 	.word	0x0500000f


	//   ....[23]....
        /*04e4*/ 	.word	0x0500000f


	//   ....[24]....
        /*04e8*/ 	.word	0x0500000f


	//   ....[25]....
        /*04ec*/ 	.word	0x0500000f


	//   ....[26]....
        /*04f0*/ 	.word	0x0500000f


	//   ....[27]....
        /*04f4*/ 	.word	0x0500000f


	//   ....[28]....
        /*04f8*/ 	.word	0x0500000f


	//   ....[29]....
        /*04fc*/ 	.word	0x0500000f


	//   ....[30]....
        /*0500*/ 	.word	0x0500000f


	//   ....[31]....
        /*0504*/ 	.word	0x0500000f


	//   ....[32]....
        /*0508*/ 	.word	0x0500000f


	//   ....[33]....
        /*050c*/ 	.word	0x0500000f


	//   ....[34]....
        /*0510*/ 	.word	0x0500000f


	//   ....[35]....
        /*0514*/ 	.word	0x0500000f


	//   ....[36]....
        /*0518*/ 	.word	0x0500000f


	//   ....[37]....
        /*051c*/ 	.word	0x0500000f


	//   ....[38]....
        /*0520*/ 	.word	0x0500000f


	//   ....[39]....
        /*0524*/ 	.word	0x0500000f


	//   ....[40]....
        /*0528*/ 	.word	0x0500000f


	//   ....[41]....
        /*052c*/ 	.word	0x0500000f


	//   ....[42]....
        /*0530*/ 	.word	0x0500000f


	//   ....[43]....
        /*0534*/ 	.word	0x0500000f


	//----- nvinfo : EIATTR_COOP_GROUP_INSTR_OFFSETS
	.align		4
.L_952:
        /*0538*/ 	.byte	0x04, 0x28
        /*053a*/ 	.short	(.L_954 - .L_953)


	//   ....[0]....
.L_953:
        /*053c*/ 	.word	0x00000080


	//   ....[1]....
        /*0540*/ 	.word	0x00000090


	//   ....[2]....
        /*0544*/ 	.word	0x000002d0


	//   ....[3]....
        /*0548*/ 	.word	0x00000430


	//   ....[4]....
        /*054c*/ 	.word	0x00000550


	//   ....[5]....
        /*0550*/ 	.word	0x000006b0


	//   ....[6]....
        /*0554*/ 	.word	0x00001540


	//   ....[7]....
        /*0558*/ 	.word	0x000029b0


	//   ....[8]....
        /*055c*/ 	.word	0x000032b0


	//   ....[9]....
        /*0560*/ 	.word	0x00004760


	//   ....[10]....
        /*0564*/ 	.word	0x00004870


	//   ....[11]....
        /*0568*/ 	.word	0x000053f0


	//   ....[12]....
        /*056c*/ 	.word	0x00005450


	//   ....[13]....
        /*0570*/ 	.word	0x000076c0


	//   ....[14]....
        /*0574*/ 	.word	0x000081f0


	//   ....[15]....
        /*0578*/ 	.word	0x00009850


	//   ....[16]....
        /*057c*/ 	.word	0x00009960


	//   ....[17]....
        /*0580*/ 	.word	0x0000a4f0


	//   ....[18]....
        /*0584*/ 	.word	0x0000a550


	//   ....[19]....
        /*0588*/ 	.word	0x0000d6f0


	//   ....[20]....
        /*058c*/ 	.word	0x0000d720


	//   ....[21]....
        /*0590*/ 	.word	0x0000d740


	//   ....[22]....
        /*0594*/ 	.word	0x0000d760


	//   ....[23]....
        /*0598*/ 	.word	0x0000fce0


	//   ....[24]....
        /*059c*/ 	.word	0x00010810


	//   ....[25]....
        /*05a0*/ 	.word	0x00011e60


	//   ....[26]....
        /*05a4*/ 	.word	0x00011f80


	//   ....[27]....
        /*05a8*/ 	.word	0x00012b20


	//   ....[28]....
        /*05ac*/ 	.word	0x00012b80


	//   ....[29]....
        /*05b0*/ 	.word	0x00014240


	//   ....[30]....
        /*05b4*/ 	.word	0x00014250


	//   ....[31]....
        /*05b8*/ 	.word	0x000142d0


	//   ....[32]....
        /*05bc*/ 	.word	0x000142e0


	//   ....[33]....
        /*05c0*/ 	.word	0x00015160


	//   ....[34]....
        /*05c4*/ 	.word	0x00015170


	//   ....[35]....
        /*05c8*/ 	.word	0x00015180


	//   ....[36]....
        /*05cc*/ 	.word	0x000151a0


	//   ....[37]....
        /*05d0*/ 	.word	0x000151b0


	//   ....[38]....
        /*05d4*/ 	.word	0x000151c0


	//   ....[39]....
        /*05d8*/ 	.word	0x000151d0


	//   ....[40]....
        /*05dc*/ 	.word	0x000151f0


	//   ....[41]....
        /*05e0*/ 	.word	0x00015200


	//   ....[42]....
        /*05e4*/ 	.word	0x00015210


	//   ....[43]....
        /*05e8*/ 	.word	0x00015220


	//   ....[44]....
        /*05ec*/ 	.word	0x00015230


	//   ....[45]....
        /*05f0*/ 	.word	0x00015240


	//   ....[46]....
        /*05f4*/ 	.word	0x00015260


	//   ....[47]....
        /*05f8*/ 	.word	0x00015270


	//   ....[48]....
        /*05fc*/ 	.word	0x00015280


	//   ....[49]....
        /*0600*/ 	.word	0x00015290


	//   ....[50]....
        /*0604*/ 	.word	0x000152a0


	//   ....[51]....
        /*0608*/ 	.word	0x000152b0


	//   ....[52]....
        /*060c*/ 	.word	0x000152c0


	//   ....[53]....
        /*0610*/ 	.word	0x000152d0


	//   ....[54]....
        /*0614*/ 	.word	0x000152e0


	//   ....[55]....
        /*0618*/ 	.word	0x000152f0


	//   ....[56]....
        /*061c*/ 	.word	0x00015300


	//   ....[57]....
        /*0620*/ 	.word	0x00015310


	//   ....[58]....
        /*0624*/ 	.word	0x00015320


	//   ....[59]....
        /*0628*/ 	.word	0x00015330


	//   ....[60]....
        /*062c*/ 	.word	0x00015340


	//   ....[61]....
        /*0630*/ 	.word	0x00015360


	//   ....[62]....
        /*0634*/ 	.word	0x00015370


	//   ....[63]....
        /*0638*/ 	.word	0x00015380


	//   ....[64]....
        /*063c*/ 	.word	0x00015390


	//   ....[65]....
        /*0640*/ 	.word	0x000153a0


	//   ....[66]....
        /*0644*/ 	.word	0x000153c0


	//   ....[67]....
        /*0648*/ 	.word	0x000153d0


	//   ....[68]....
        /*064c*/ 	.word	0x000153f0


	//   ....[69]....
        /*0650*/ 	.word	0x00015400


	//   ....[70]....
        /*0654*/ 	.word	0x00015410


	//   ....[71]....
        /*0658*/ 	.word	0x00015420


	//   ....[72]....
        /*065c*/ 	.word	0x00015440


	//   ....[73]....
        /*0660*/ 	.word	0x00015450


	//   ....[74]....
        /*0664*/ 	.word	0x00015460


	//   ....[75]....
        /*0668*/ 	.word	0x00015470


	//   ....[76]....
        /*066c*/ 	.word	0x00015480


	//   ....[77]....
        /*0670*/ 	.word	0x00015490


	//   ....[78]....
        /*0674*/ 	.word	0x000154a0


	//   ....[79]....
        /*0678*/ 	.word	0x000154b0


	//   ....[80]....
        /*067c*/ 	.word	0x000154d0


	//   ....[81]....
        /*0680*/ 	.word	0x00015500


	//   ....[82]....
        /*0684*/ 	.word	0x00015530


	//   ....[83]....
        /*0688*/ 	.word	0x00015560


	//   ....[84]....
        /*068c*/ 	.word	0x00015590


	//   ....[85]....
        /*0690*/ 	.word	0x000155c0


	//   ....[86]....
        /*0694*/ 	.word	0x000155e0


	//   ....[87]....
        /*0698*/ 	.word	0x000155f0


	//   ....[88]....
        /*069c*/ 	.word	0x00015600


	//   ....[89]....
        /*06a0*/ 	.word	0x00015610


	//   ....[90]....
        /*06a4*/ 	.word	0x00015620


	//   ....[91]....
        /*06a8*/ 	.word	0x00015650


	//   ....[92]....
        /*06ac*/ 	.word	0x00015680


	//   ....[93]....
        /*06b0*/ 	.word	0x000156b0


	//   ....[94]....
        /*06b4*/ 	.word	0x000156c0


	//   ....[95]....
        /*06b8*/ 	.word	0x000156d0


	//   ....[96]....
        /*06bc*/ 	.word	0x000156e0


	//   ....[97]....
        /*06c0*/ 	.word	0x00015b50


	//   ....[98]....
        /*06c4*/ 	.word	0x00015b90


	//   ....[99]....
        /*06c8*/ 	.word	0x00015bd0


	//   ....[100]....
        /*06cc*/ 	.word	0x00015c00


	//   ....[101]....
        /*06d0*/ 	.word	0x00015c50


	//   ....[102]....
        /*06d4*/ 	.word	0x00015c80


	//   ....[103]....
        /*06d8*/ 	.word	0x00016340


	//   ....[104]....
        /*06dc*/ 	.word	0x00016370


	//   ....[105]....
        /*06e0*/ 	.word	0x00016ec0


	//   ....[106]....
        /*06e4*/ 	.word	0x00018830


	//   ....[107]....
        /*06e8*/ 	.word	0x00018870


	//   ....[108]....
        /*06ec*/ 	.word	0x000188a0


	//   ....[109]....
        /*06f0*/ 	.word	0x000188d0


	//   ....[110]....
        /*06f4*/ 	.word	0x000188f0


	//   ....[111]....
        /*06f8*/ 	.word	0x00018930


	//   ....[112]....
        /*06fc*/ 	.word	0x00018940


	//   ....[113]....
        /*0700*/ 	.word	0x00018990


	//   ....[114]....
        /*0704*/ 	.word	0x000189a0


	//   ....[115]....
        /*0708*/ 	.word	0x000189f0


	//   ....[116]....
        /*070c*/ 	.word	0x00018a00


	//   ....[117]....
        /*0710*/ 	.word	0x00018a50


	//   ....[118]....
        /*0714*/ 	.word	0x00018a60


	//   ....[119]....
        /*0718*/ 	.word	0x00018ab0


	//   ....[120]....
        /*071c*/ 	.word	0x00018ac0


	//   ....[121]....
        /*0720*/ 	.word	0x00018b10


	//   ....[122]....
        /*0724*/ 	.word	0x00018b20


	//   ....[123]....
        /*0728*/ 	.word	0x00018b30


	//   ....[124]....
        /*072c*/ 	.word	0x00018b40


	//   ....[125]....
        /*0730*/ 	.word	0x00018b50


	//   ....[126]....
        /*0734*/ 	.word	0x00019070


	//   ....[127]....
        /*0738*/ 	.word	0x000190a0


	//   ....[128]....
        /*073c*/ 	.word	0x00019130


	//   ....[129]....
        /*0740*/ 	.word	0x00019160


	//   ....[130]....
        /*0744*/ 	.word	0x00019180


	//   ....[131]....
        /*0748*/ 	.word	0x000191c0


	//   ....[132]....
        /*074c*/ 	.word	0x000191f0


	//   ....[133]....
        /*0750*/ 	.word	0x00019240


	//   ....[134]....
        /*0754*/ 	.word	0x00019270


	//   ....[135]....
        /*0758*/ 	.word	0x00019290


	//   ....[136]....
        /*075c*/ 	.word	0x000192f0


	//   ....[137]....
        /*0760*/ 	.word	0x00019310


	//   ....[138]....
        /*0764*/ 	.word	0x00019360


	//   ....[139]....
        /*0768*/ 	.word	0x00019380


	//   ....[140]....
        /*076c*/ 	.word	0x000193d0


	//   ....[141]....
        /*0770*/ 	.word	0x000193f0


	//   ....[142]....
        /*0774*/ 	.word	0x00019410


	//   ....[143]....
        /*0778*/ 	.word	0x00019440


	//   ....[144]....
        /*077c*/ 	.word	0x00019460


	//   ....[145]....
        /*0780*/ 	.word	0x000194e0


	//   ....[146]....
        /*0784*/ 	.word	0x00019a60


	//   ....[147]....
        /*0788*/ 	.word	0x00019a90


	//   ....[148]....
        /*078c*/ 	.word	0x00019ac0


	//   ....[149]....
        /*0790*/ 	.word	0x00019af0


	//   ....[150]....
        /*0794*/ 	.word	0x00019b40


	//   ....[151]....
        /*0798*/ 	.word	0x00019b50


	//   ....[152]....
        /*079c*/ 	.word	0x00019bb0


	//   ....[153]....
        /*07a0*/ 	.word	0x00019be0


	//   ....[154]....
        /*07a4*/ 	.word	0x00019c50


	//   ....[155]....
        /*07a8*/ 	.word	0x00019c70


	//   ....[156]....
        /*07ac*/ 	.word	0x00019ca0


	//   ....[157]....
        /*07b0*/ 	.word	0x00019cd0


	//   ....[158]....
        /*07b4*/ 	.word	0x00019d10


	//   ....[159]....
        /*07b8*/ 	.word	0x00019d40


	//   ....[160]....
        /*07bc*/ 	.word	0x00019d70


	//   ....[161]....
        /*07c0*/ 	.word	0x00019e00


	//   ....[162]....
        /*07c4*/ 	.word	0x0001a690


	//   ....[163]....
        /*07c8*/ 	.word	0x0001a6b0


	//   ....[164]....
        /*07cc*/ 	.word	0x0001a6c0


	//   ....[165]....
        /*07d0*/ 	.word	0x0001a6d0


	//   ....[166]....
        /*07d4*/ 	.word	0x0001a6e0


	//   ....[167]....
        /*07d8*/ 	.word	0x0001a730


	//   ....[168]....
        /*07dc*/ 	.word	0x0001a750


	//   ....[169]....
        /*07e0*/ 	.word	0x0001a770


	//   ....[170]....
        /*07e4*/ 	.word	0x0001a780


	//   ....[171]....
        /*07e8*/ 	.word	0x0001a7c0


	//   ....[172]....
        /*07ec*/ 	.word	0x0001a7d0


	//   ....[173]....
        /*07f0*/ 	.word	0x0001a810


	//   ....[174]....
        /*07f4*/ 	.word	0x0001a820


	//   ....[175]....
        /*07f8*/ 	.word	0x0001a860


	//   ....[176]....
        /*07fc*/ 	.word	0x0001a870


	//   ....[177]....
        /*0800*/ 	.word	0x0001a8b0


	//   ....[178]....
        /*0804*/ 	.word	0x0001a8c0


	//   ....[179]....
        /*0808*/ 	.word	0x0001a8d0


	//   ....[180]....
        /*080c*/ 	.word	0x0001a910


	//   ....[181]....
        /*0810*/ 	.word	0x0001a930


	//   ....[182]....
        /*0814*/ 	.word	0x0001ad10


	//   ....[183]....
        /*0818*/ 	.word	0x0001ad30


	//   ....[184]....
        /*081c*/ 	.word	0x0001ad50


	//   ....[185]....
        /*0820*/ 	.word	0x0001ad60


	//   ....[186]....
        /*0824*/ 	.word	0x0001ad70


	//   ....[187]....
        /*0828*/ 	.word	0x0001ad80


	//   ....[188]....
        /*082c*/ 	.word	0x0001ada0


	//   ....[189]....
        /*0830*/ 	.word	0x0001adb0


	//   ....[190]....
        /*0834*/ 	.word	0x0001add0


	//   ....[191]....
        /*0838*/ 	.word	0x0001ae00


	//   ....[192]....
        /*083c*/ 	.word	0x0001ae20


	//   ....[193]....
        /*0840*/ 	.word	0x0001ae50


	//   ....[194]....
        /*0844*/ 	.word	0x0001ae70


	//   ....[195]....
        /*0848*/ 	.word	0x0001aea0


	//   ....[196]....
        /*084c*/ 	.word	0x0001aec0


	//   ....[197]....
        /*0850*/ 	.word	0x0001aef0


	//   ....[198]....
        /*0854*/ 	.word	0x0001af10


	//   ....[199]....
        /*0858*/ 	.word	0x0001af30


	//   ....[200]....
        /*085c*/ 	.word	0x0001af40


	//   ....[201]....
        /*0860*/ 	.word	0x0001b000


	//   ....[202]....
        /*0864*/ 	.word	0x0001c0a0


	//   ....[203]....
        /*0868*/ 	.word	0x0001c720


	//   ....[204]....
        /*086c*/ 	.word	0x0001c800


	//   ....[205]....
        /*0870*/ 	.word	0x0001c8f0


	//   ....[206]....
        /*0874*/ 	.word	0x0001c950


	//   ....[207]....
        /*0878*/ 	.word	0x0001ca00


	//   ....[208]....
        /*087c*/ 	.word	0x0001ca60


	//   ....[209]....
        /*0880*/ 	.word	0x0001cb20


	//   ....[210]....
        /*0884*/ 	.word	0x0001cb80


	//   ....[211]....
        /*0888*/ 	.word	0x0001cc40


	//   ....[212]....
        /*088c*/ 	.word	0x0001cca0


	//   ....[213]....
        /*0890*/ 	.word	0x0001cd60


	//   ....[214]....
        /*0894*/ 	.word	0x0001cdc0


	//   ....[215]....
        /*0898*/ 	.word	0x0001ce80


	//   ....[216]....
        /*089c*/ 	.word	0x0001cee0


	//   ....[217]....
        /*08a0*/ 	.word	0x0001cfa0


	//   ....[218]....
        /*08a4*/ 	.word	0x0001d000


	//   ....[219]....
        /*08a8*/ 	.word	0x0001d0c0


	//   ....[220]....
        /*08ac*/ 	.word	0x0001d150


	//   ....[221]....
        /*08b0*/ 	.word	0x0001d1f0


	//   ....[222]....
        /*08b4*/ 	.word	0x0001d270


	//   ....[223]....
        /*08b8*/ 	.word	0x0001d350


	//   ....[224]....
        /*08bc*/ 	.word	0x0001d4b0


	//   ....[225]....
        /*08c0*/ 	.word	0x0001d580


	//   ....[226]....
        /*08c4*/ 	.word	0x0001d660


	//   ....[227]....
        /*08c8*/ 	.word	0x0001d6b0


	//   ....[228]....
        /*08cc*/ 	.word	0x0001d780


	//   ....[229]....
        /*08d0*/ 	.word	0x0001d7d0


	//   ....[230]....
        /*08d4*/ 	.word	0x0001d8c0


	//   ....[231]....
        /*08d8*/ 	.word	0x0001d910


	//   ....[232]....
        /*08dc*/ 	.word	0x0001da00


	//   ....[233]....
        /*08e0*/ 	.word	0x0001da50


	//   ....[234]....
        /*08e4*/ 	.word	0x0001dac0


	//   ....[235]....
        /*08e8*/ 	.word	0x0001db80


	//   ....[236]....
        /*08ec*/ 	.word	0x0001dbf0


	//   ....[237]....
        /*08f0*/ 	.word	0x0001dca0


	//   ....[238]....
        /*08f4*/ 	.word	0x0001dd10


	//   ....[239]....
        /*08f8*/ 	.word	0x0001ddc0


	//   ....[240]....
        /*08fc*/ 	.word	0x0001de20


	//   ....[241]....
        /*0900*/ 	.word	0x0001dee0


	//   ....[242]....
        /*0904*/ 	.word	0x0001df50


	//   ....[243]....
        /*0908*/ 	.word	0x0001e000


	//   ....[244]....
        /*090c*/ 	.word	0x0001e090


	//   ....[245]....
        /*0910*/ 	.word	0x0001e0f0


	//   ....[246]....
        /*0914*/ 	.word	0x0001e1a0


	//   ....[247]....
        /*0918*/ 	.word	0x0001e260


	//   ....[248]....
        /*091c*/ 	.word	0x0001e2c0


	//   ....[249]....
        /*0920*/ 	.word	0x0001e3a0


	//   ....[250]....
        /*0924*/ 	.word	0x0001e410


	//   ....[251]....
        /*0928*/ 	.word	0x0001e4e0


	//   ....[252]....
        /*092c*/ 	.word	0x0001e540


	//   ....[253]....
        /*0930*/ 	.word	0x0001e600


	//   ....[254]....
        /*0934*/ 	.word	0x0001e660


	//   ....[255]....
        /*0938*/ 	.word	0x0001e720


	//   ....[0]....
        /*093c*/ 	.word	0x0001e780


	//   ....[1]....
        /*0940*/ 	.word	0x0001e830


	//   ....[2]....
        /*0944*/ 	.word	0x0001e8c0


	//   ....[3]....
        /*0948*/ 	.word	0x0001e970


	//   ....[4]....
        /*094c*/ 	.word	0x0001eaa0


	//   ....[5]....
        /*0950*/ 	.word	0x0001eb40


	//   ....[6]....
        /*0954*/ 	.word	0x0001eba0


	//   ....[7]....
        /*0958*/ 	.word	0x0001ec50


	//   ....[8]....
        /*095c*/ 	.word	0x0001ece0


	//   ....[9]....
        /*0960*/ 	.word	0x0001ed70


	//   ....[10]....
        /*0964*/ 	.word	0x0001edd0


	//   ....[11]....
        /*0968*/ 	.word	0x0001ee80


	//   ....[12]....
        /*096c*/ 	.word	0x0001eee0


	//   ....[13]....
        /*0970*/ 	.word	0x0001ef90


	//   ....[14]....
        /*0974*/ 	.word	0x0001eff0


	//   ....[15]....
        /*0978*/ 	.word	0x0001f0a0


	//   ....[16]....
        /*097c*/ 	.word	0x0001f100


	//   ....[17]....
        /*0980*/ 	.word	0x0001f1b0


	//   ....[18]....
        /*0984*/ 	.word	0x0001f210


	//   ....[19]....
        /*0988*/ 	.word	0x0001f2c0


	//   ....[20]....
        /*098c*/ 	.word	0x0001f350


	//   ....[21]....
        /*0990*/ 	.word	0x0001f3e0


	//   ....[22]....
        /*0994*/ 	.word	0x0001f440


	//   ....[23]....
        /*0998*/ 	.word	0x0001f4f0


	//   ....[24]....
        /*099c*/ 	.word	0x0001f5d0


	//   ....[25]....
        /*09a0*/ 	.word	0x0001f670


	//   ....[26]....
        /*09a4*/ 	.word	0x0001f6e0


	//   ....[27]....
        /*09a8*/ 	.word	0x0001f780


	//   ....[28]....
        /*09ac*/ 	.word	0x0001f7e0


	//   ....[29]....
        /*09b0*/ 	.word	0x0001f880


	//   ....[30]....
        /*09b4*/ 	.word	0x0001f8e0


	//   ....[31]....
        /*09b8*/ 	.word	0x0001f990


	//   ....[32]....
        /*09bc*/ 	.word	0x0001f9f0


	//   ....[33]....
        /*09c0*/ 	.word	0x0001fa90


	//   ....[34]....
        /*09c4*/ 	.word	0x0001faf0


	//   ....[35]....
        /*09c8*/ 	.word	0x0001fba0


	//   ....[36]....
        /*09cc*/ 	.word	0x0001fc20


	//   ....[37]....
        /*09d0*/ 	.word	0x0001fcb0


	//   ....[38]....
        /*09d4*/ 	.word	0x0001fd10


	//   ....[39]....
        /*09d8*/ 	.word	0x0001fdc0


	//   ....[40]....
        /*09dc*/ 	.word	0x0001fe50


	//   ....[41]....
        /*09e0*/ 	.word	0x0001fee0


	//   ....[42]....
        /*09e4*/ 	.word	0x0001ff40


	//   ....[43]....
        /*09e8*/ 	.word	0x0001fff0


	//----- nvinfo : EIATTR_REG_RECONFIG
	.align		4
.L_954:
        /*09ec*/ 	.byte	0x01, 0x54
	.zero		2


	//----- nvinfo : EIATTR_SYSCALL_OFFSETS
	.align		4
        /*09f0*/ 	.byte	0x04, 0x46
        /*09f2*/ 	.short	(.L_956 - .L_955)


	//   ....[0]....
.L_955:
        /*09f4*/ 	.word	0x00001700


	//   ....[1]....
        /*09f8*/ 	.word	0x00017ab0


	//   ....[2]....
        /*09fc*/ 	.word	0x00017bf0


	//   ....[3]....
        /*0a00*/ 	.word	0x00017d30


	//   ....[4]....
        /*0a04*/ 	.word	0x00017e50


	//   ....[5]....
        /*0a08*/ 	.word	0x000197e0


	//----- nvinfo : EIATTR_MBARRIER_INSTR_OFFSETS
	.align		4
.L_956:
        /*0a0c*/ 	.byte	0x04, 0x39
        /*0a0e*/ 	.short	(.L_958 - .L_957)


	//   ....[0]....
.L_957:
        /*0a10*/ 	.word	0x00000180
        /*0a14*/ 	.word	0x000000ff
        /*0a18*/ 	.word	0x00022800
        /*0a1c*/ 	.short	0x0100
        /*0a1e*/ 	.byte	0x08
	.zero		1


	//   ....[1]....
        /*0a20*/ 	.word	0x00000190
        /*0a24*/ 	.word	0x000000ff
        /*0a28*/ 	.word	0x00022820
        /*0a2c*/ 	.short	0x0100
        /*0a2e*/ 	.byte	0x08
	.zero		1


	//   ....[2]....
        /*0a30*/ 	.word	0x00000280
        /*0a34*/ 	.word	0x000000ff
        /*0a38*/ 	.word	0x00022830
        /*0a3c*/ 	.short	0x0100
        /*0a3e*/ 	.byte	0x08
	.zero		1


	//   ....[3]....
        /*0a40*/ 	.word	0x00000290
        /*0a44*/ 	.word	0x000000ff
        /*0a48*/ 	.word	0x00022840
        /*0a4c*/ 	.short	0x0100
        /*0a4e*/ 	.byte	0x08
	.zero		1


	//   ....[4]....
        /*0a50*/ 	.word	0x000002a0
        /*0a54*/ 	.word	0x000000ff
        /*0a58*/ 	.word	0x00022838
        /*0a5c*/ 	.short	0x0100
        /*0a5e*/ 	.byte	0x08
	.zero		1


	//   ....[5]....
        /*0a60*/ 	.word	0x000002b0
        /*0a64*/ 	.word	0x000000ff
        /*0a68*/ 	.word	0x00022848
        /*0a6c*/ 	.short	0x0100
        /*0a6e*/ 	.byte	0x08
	.zero		1


	//   ....[6]....
        /*0a70*/ 	.word	0x000003e0
        /*0a74*/ 	.word	0x000000ff
        /*0a78*/ 	.word	0x00022850
        /*0a7c*/ 	.short	0x0100
        /*0a7e*/ 	.byte	0x08
	.zero		1


	//   ....[7]....
        /*0a80*/ 	.word	0x000003f0
        /*0a84*/ 	.word	0x000000ff
        /*0a88*/ 	.word	0x00022860
        /*0a8c*/ 	.short	0x0100
        /*0a8e*/ 	.byte	0x08
	.zero		1


	//   ....[8]....
        /*0a90*/ 	.word	0x00000400
        /*0a94*/ 	.word	0x000000ff
        /*0a98*/ 	.word	0x00022858
        /*0a9c*/ 	.short	0x0100
        /*0a9e*/ 	.byte	0x08
	.zero		1


	//   ....[9]....
        /*0aa0*/ 	.word	0x00000410
        /*0aa4*/ 	.word	0x000000ff
        /*0aa8*/ 	.word	0x00022868
        /*0aac*/ 	.short	0x0100
        /*0aae*/ 	.byte	0x08
	.zero		1


	//   ....[10]....
        /*0ab0*/ 	.word	0x00000500
        /*0ab4*/ 	.word	0x000000ff
        /*0ab8*/ 	.word	0x00022870
        /*0abc*/ 	.short	0x0100
        /*0abe*/ 	.byte	0x06
	.zero		1


	//   ....[11]....
        /*0ac0*/ 	.word	0x00000510
        /*0ac4*/ 	.word	0x000000ff
        /*0ac8*/ 	.word	0x00022880
        /*0acc*/ 	.short	0x0100
        /*0ace*/ 	.byte	0x06
	.zero		1


	//   ....[12]....
        /*0ad0*/ 	.word	0x00000520
        /*0ad4*/ 	.word	0x000000ff
        /*0ad8*/ 	.word	0x00022878
        /*0adc*/ 	.short	0x0100
        /*0ade*/ 	.byte	0x06
	.zero		1


	//   ....[13]....
        /*0ae0*/ 	.word	0x00000530
        /*0ae4*/ 	.word	0x000000ff
        /*0ae8*/ 	.word	0x00022888
        /*0aec*/ 	.short	0x0100
        /*0aee*/ 	.byte	0x06
	.zero		1


	//   ....[14]....
        /*0af0*/ 	.word	0x00000660
        /*0af4*/ 	.word	0x000000ff
        /*0af8*/ 	.word	0x00022890
        /*0afc*/ 	.short	0x0100
        /*0afe*/ 	.byte	0x08
	.zero		1


	//   ....[15]....
        /*0b00*/ 	.word	0x00000670
        /*0b04*/ 	.word	0x000000ff
        /*0b08*/ 	.word	0x000228a0
        /*0b0c*/ 	.short	0x0100
        /*0b0e*/ 	.byte	0x08
	.zero		1


	//   ....[16]....
        /*0b10*/ 	.word	0x00000680
        /*0b14*/ 	.word	0x000000ff
        /*0b18*/ 	.word	0x00022898
        /*0b1c*/ 	.short	0x0100
        /*0b1e*/ 	.byte	0x08
	.zero		1


	//   ....[17]....
        /*0b20*/ 	.word	0x00000690
        /*0b24*/ 	.word	0x000000ff
        /*0b28*/ 	.word	0x000228a8
        /*0b2c*/ 	.short	0x0100
        /*0b2e*/ 	.byte	0x08
	.zero		1


	//   ....[18]....
        /*0b30*/ 	.word	0x000007d0
        /*0b34*/ 	.word	0x000000ff
        /*0b38*/ 	.word	0x000228b0
        /*0b3c*/ 	.short	0x0100
        /*0b3e*/ 	.byte	0x08
	.zero		1


	//   ....[19]....
        /*0b40*/ 	.word	0x000007e0
        /*0b44*/ 	.word	0x000000ff
        /*0b48*/ 	.word	0x000228c0
        /*0b4c*/ 	.short	0x0100
        /*0b4e*/ 	.byte	0x08
	.zero		1


	//   ....[20]....
        /*0b50*/ 	.word	0x000007f0
        /*0b54*/ 	.word	0x000000ff
        /*0b58*/ 	.word	0x000228b8
        /*0b5c*/ 	.short	0x0100
        /*0b5e*/ 	.byte	0x08
	.zero		1


	//   ....[21]....
        /*0b60*/ 	.word	0x00000800
        /*0b64*/ 	.word	0x000000ff
        /*0b68*/ 	.word	0x000228c8
        /*0b6c*/ 	.short	0x0100
        /*0b6e*/ 	.byte	0x08
	.zero		1


	//   ....[22]....
        /*0b70*/ 	.word	0x000019d0
        /*0b74*/ 	.word	0x000000ff
        /*0b78*/ 	.word	0x00022800
        /*0b7c*/ 	.short	0x010a
        /*0b7e*/ 	.byte	0x29
	.zero		1


	//   ....[23]....
        /*0b80*/ 	.word	0x00001a60
        /*0b84*/ 	.word	0x000000ff
        /*0b88*/ 	.word	0x00022830
        /*0b8c*/ 	.short	0x010a
        /*0b8e*/ 	.byte	0x29
	.zero		1


	//   ....[24]....
        /*0b90*/ 	.word	0x00001ac0
        /*0b94*/ 	.word	0x000000ff
        /*0b98*/ 	.word	0x00022830
        /*0b9c*/ 	.short	0x010a
        /*0b9e*/ 	.byte	0x29
	.zero		1


	//   ....[25]....
        /*0ba0*/ 	.word	0x00002c00
        /*0ba4*/ 	.word	0x000000ff
        /*0ba8*/ 	.word	0x00000000
        /*0bac*/ 	.short	0x0101
        /*0bae*/ 	.byte	0x06
	.zero		1


	//   ....[26]....
        /*0bb0*/ 	.word	0x00006970
        /*0bb4*/ 	.word	0x000000ff
        /*0bb8*/ 	.word	0x00022830
        /*0bbc*/ 	.short	0x010a
        /*0bbe*/ 	.byte	0x06
	.zero		1


	//   ....[27]....
        /*0bc0*/ 	.word	0x000069b0
        /*0bc4*/ 	.word	0x000000ff
        /*0bc8*/ 	.word	0x00022830
        /*0bcc*/ 	.short	0x010a
        /*0bce*/ 	.byte	0x06
	.zero		1


	//   ....[28]....
        /*0bd0*/ 	.word	0x00007260
        /*0bd4*/ 	.word	0x000000ff
        /*0bd8*/ 	.word	0x00022850
        /*0bdc*/ 	.short	0x010a
        /*0bde*/ 	.byte	0x06
	.zero		1


	//   ....[29]....
        /*0be0*/ 	.word	0x000072a0
        /*0be4*/ 	.word	0x000000ff
        /*0be8*/ 	.word	0x00022850
        /*0bec*/ 	.short	0x010a
        /*0bee*/ 	.byte	0x06
	.zero		1


	//   ....[30]....
        /*0bf0*/ 	.word	0x00007b50
        /*0bf4*/ 	.word	0x000000ff
        /*0bf8*/ 	.word	0x00000000
        /*0bfc*/ 	.short	0x0101
        /*0bfe*/ 	.byte	0x06
	.zero		1


	//   ....[31]....
        /*0c00*/ 	.word	0x0000b260
        /*0c04*/ 	.word	0x000000ff
        /*0c08*/ 	.word	0x00000000
        /*0c0c*/ 	.short	0x0101
        /*0c0e*/ 	.byte	0x06
	.zero		1


	//   ....[32]....
        /*0c10*/ 	.word	0x0000bc50
        /*0c14*/ 	.word	0x000000ff
        /*0c18*/ 	.word	0x00022830
        /*0c1c*/ 	.short	0x010a
        /*0c1e*/ 	.byte	0x06
	.zero		1


	//   ....[33]....
        /*0c20*/ 	.word	0x0000bc90
        /*0c24*/ 	.word	0x000000ff
        /*0c28*/ 	.word	0x00022830
        /*0c2c*/ 	.short	0x010a
        /*0c2e*/ 	.byte	0x06
	.zero		1


	//   ....[34]....
        /*0c30*/ 	.word	0x0000c540
        /*0c34*/ 	.word	0x000000ff
        /*0c38*/ 	.word	0x00022850
        /*0c3c*/ 	.short	0x010a
        /*0c3e*/ 	.byte	0x06
	.zero		1


	//   ....[35]....
        /*0c40*/ 	.word	0x0000c580
        /*0c44*/ 	.word	0x000000ff
        /*0c48*/ 	.word	0x00022850
        /*0c4c*/ 	.short	0x010a
        /*0c4e*/ 	.byte	0x06
	.zero		1


	//   ....[36]....
        /*0c50*/ 	.word	0x0000ceb0
        /*0c54*/ 	.word	0x000000ff
        /*0c58*/ 	.word	0x00000000
        /*0c5c*/ 	.short	0x0101
        /*0c5e*/ 	.byte	0x06
	.zero		1


	//   ....[37]....
        /*0c60*/ 	.word	0x0000e850
        /*0c64*/ 	.word	0x000000ff
        /*0c68*/ 	.word	0x00000000
        /*0c6c*/ 	.short	0x0101
        /*0c6e*/ 	.byte	0x06
	.zero		1


	//   ....[38]....
        /*0c70*/ 	.word	0x0000eff0
        /*0c74*/ 	.word	0x000000ff
        /*0c78*/ 	.word	0x00022830
        /*0c7c*/ 	.short	0x010a
        /*0c7e*/ 	.byte	0x06
	.zero		1


	//   ....[39]....
        /*0c80*/ 	.word	0x0000f030
        /*0c84*/ 	.word	0x000000ff
        /*0c88*/ 	.word	0x00022830
        /*0c8c*/ 	.short	0x010a
        /*0c8e*/ 	.byte	0x06
	.zero		1


	//   ....[40]....
        /*0c90*/ 	.word	0x0000f8a0
        /*0c94*/ 	.word	0x000000ff
        /*0c98*/ 	.word	0x00022850
        /*0c9c*/ 	.short	0x010a
        /*0c9e*/ 	.byte	0x06
	.zero		1


	//   ....[41]....
        /*0ca0*/ 	.word	0x0000f8e0
        /*0ca4*/ 	.word	0x000000ff
        /*0ca8*/ 	.word	0x00022850
        /*0cac*/ 	.short	0x010a
        /*0cae*/ 	.byte	0x06
	.zero		1


	//   ....[42]....
        /*0cb0*/ 	.word	0x00010170
        /*0cb4*/ 	.word	0x000000ff
        /*0cb8*/ 	.word	0x00000000
        /*0cbc*/ 	.short	0x0101
        /*0cbe*/ 	.byte	0x06
	.zero		1


	//   ....[43]....
        /*0cc0*/ 	.word	0x00013880
        /*0cc4*/ 	.word	0x000000ff
        /*0cc8*/ 	.word	0x00000000
        /*0ccc*/ 	.short	0x0101
        /*0cce*/ 	.byte	0x06
	.zero		1


	//   ....[44]....
        /*0cd0*/ 	.word	0x00013f00
        /*0cd4*/ 	.word	0x000000ff
        /*0cd8*/ 	.word	0x00022850
        /*0cdc*/ 	.short	0x010a
        /*0cde*/ 	.byte	0x0c
	.zero		1


	//   ....[45]....
        /*0ce0*/ 	.word	0x00013f40
        /*0ce4*/ 	.word	0x000000ff
        /*0ce8*/ 	.word	0x00022850
        /*0cec*/ 	.short	0x010a
        /*0cee*/ 	.byte	0x0c
	.zero		1


	//   ....[46]....
        /*0cf0*/ 	.word	0x000145a0
        /*0cf4*/ 	.word	0x000000ff
        /*0cf8*/ 	.word	0x00000000
        /*0cfc*/ 	.short	0x0101
        /*0cfe*/ 	.byte	0x04
	.zero		1


	//   ....[47]....
        /*0d00*/ 	.word	0x00015c40
        /*0d04*/ 	.word	0x000000ff
        /*0d08*/ 	.word	0x00000000
        /*0d0c*/ 	.short	0x0101
        /*0d0e*/ 	.byte	0x04
	.zero		1


	//   ....[48]....
        /*0d10*/ 	.word	0x000184e0
        /*0d14*/ 	.word	0x000000ff
        /*0d18*/ 	.word	0x00022880
        /*0d1c*/ 	.short	0x010a
        /*0d1e*/ 	.byte	0x2e
	.zero		1


	//   ....[49]....
        /*0d20*/ 	.word	0x00018d40
        /*0d24*/ 	.word	0x000000ff
        /*0d28*/ 	.word	0x00022870
        /*0d2c*/ 	.short	0x0107
        /*0d2e*/ 	.byte	0x2e
	.zero		1


	//   ....[50]....
        /*0d30*/ 	.word	0x00018dd0
        /*0d34*/ 	.word	0x000000ff
        /*0d38*/ 	.word	0x00022870
        /*0d3c*/ 	.short	0x0101
        /*0d3e*/ 	.byte	0x2e
	.zero		1


	//   ....[51]....
        /*0d40*/ 	.word	0x00018e00
        /*0d44*/ 	.word	0x000000ff
        /*0d48*/ 	.word	0x00022840
        /*0d4c*/ 	.short	0x010a
        /*0d4e*/ 	.byte	0x2e
	.zero		1


	//   ....[52]....
        /*0d50*/ 	.word	0x00019580
        /*0d54*/ 	.word	0x000000ff
        /*0d58*/ 	.word	0x00022830
        /*0d5c*/ 	.short	0x0107
        /*0d5e*/ 	.byte	0x2e
	.zero		1


	//   ....[53]....
        /*0d60*/ 	.word	0x00019610
        /*0d64*/ 	.word	0x000000ff
        /*0d68*/ 	.word	0x00022830
        /*0d6c*/ 	.short	0x0101
        /*0d6e*/ 	.byte	0x2e
	.zero		1


	//   ....[54]....
        /*0d70*/ 	.word	0x00019ec0
        /*0d74*/ 	.word	0x000000ff
        /*0d78*/ 	.word	0x00022800
        /*0d7c*/ 	.short	0x0107
        /*0d7e*/ 	.byte	0x2e
	.zero		1


	//   ....[55]....
        /*0d80*/ 	.word	0x00019f00
        /*0d84*/ 	.word	0x000000ff
        /*0d88*/ 	.word	0x00022800
        /*0d8c*/ 	.short	0x0101
        /*0d8e*/ 	.byte	0x2e
	.zero		1


	//   ....[56]....
        /*0d90*/ 	.word	0x00019f10
        /*0d94*/ 	.word	0x000000ff
        /*0d98*/ 	.word	0x00022820
        /*0d9c*/ 	.short	0x010a
        /*0d9e*/ 	.byte	0x2e
	.zero		1


	//   ....[57]....
        /*0da0*/ 	.word	0x0001a3b0
        /*0da4*/ 	.word	0x00000003
        /*0da8*/ 	.word	0x00022880
        /*0dac*/ 	.short	0x010a
        /*0dae*/ 	.byte	0x3f
	.zero		1


	//   ....[58]....
        /*0db0*/ 	.word	0x0001aa00
        /*0db4*/ 	.word	0x00000003
        /*0db8*/ 	.word	0x00022870
        /*0dbc*/ 	.short	0x0107
        /*0dbe*/ 	.byte	0x3f
	.zero		1


	//   ....[59]....
        /*0dc0*/ 	.word	0x0001aa90
        /*0dc4*/ 	.word	0x00000003
        /*0dc8*/ 	.word	0x00022870
        /*0dcc*/ 	.short	0x0101
        /*0dce*/ 	.byte	0x3f
	.zero		1


	//   ....[60]....
        /*0dd0*/ 	.word	0x0001aac0
        /*0dd4*/ 	.word	0x00000003
        /*0dd8*/ 	.word	0x00022840
        /*0ddc*/ 	.short	0x010a
        /*0dde*/ 	.byte	0x3f
	.zero		1


	//   ....[61]....
        /*0de0*/ 	.word	0x0001b090
        /*0de4*/ 	.word	0x00000003
        /*0de8*/ 	.word	0x00022830
        /*0dec*/ 	.short	0x0107
        /*0dee*/ 	.byte	0x3f
	.zero		1


	//   ....[62]....
        /*0df0*/ 	.word	0x0001b130
        /*0df4*/ 	.word	0x00000003
        /*0df8*/ 	.word	0x00022830
        /*0dfc*/ 	.short	0x0101
        /*0dfe*/ 	.byte	0x3f
	.zero		1


	//   ....[63]....
        /*0e00*/ 	.word	0x0001b1b0
        /*0e04*/ 	.word	0x00000006
        /*0e08*/ 	.word	0x00022870
        /*0e0c*/ 	.short	0x010a
        /*0e0e*/ 	.byte	0x3f
	.zero		1


	//   ....[64]....
        /*0e10*/ 	.word	0x0001b240
        /*0e14*/ 	.word	0x00000006
        /*0e18*/ 	.word	0x00022860
        /*0e1c*/ 	.short	0x010a
        /*0e1e*/ 	.byte	0x3f
	.zero		1


	//   ....[65]....
        /*0e20*/ 	.word	0x0001b7b0
        /*0e24*/ 	.word	0x00000006
        /*0e28*/ 	.word	0x00022850
        /*0e2c*/ 	.short	0x0101
        /*0e2e*/ 	.byte	0x3f
	.zero		1


	//   ....[66]....
        /*0e30*/ 	.word	0x0001b850
        /*0e34*/ 	.word	0x00000006
        /*0e38*/ 	.word	0x00000000
        /*0e3c*/ 	.short	0x0101
        /*0e3e*/ 	.byte	0x3f
	.zero		1


	//   ....[67]....
        /*0e40*/ 	.word	0x0001b920
        /*0e44*/ 	.word	0x00000010
        /*0e48*/ 	.word	0x00022870
        /*0e4c*/ 	.short	0x010a
        /*0e4e*/ 	.byte	0x3f
	.zero		1


	//   ....[68]....
        /*0e50*/ 	.word	0x0001b9d0
        /*0e54*/ 	.word	0x00000010
        /*0e58*/ 	.word	0x00022860
        /*0e5c*/ 	.short	0x010a
        /*0e5e*/ 	.byte	0x3f
	.zero		1


	//   ....[69]....
        /*0e60*/ 	.word	0x0001bf30
        /*0e64*/ 	.word	0x00000010
        /*0e68*/ 	.word	0x00022850
        /*0e6c*/ 	.short	0x0101
        /*0e6e*/ 	.byte	0x3f
	.zero		1


	//   ....[70]....
        /*0e70*/ 	.word	0x0001bfc0
        /*0e74*/ 	.word	0x00000010
        /*0e78*/ 	.word	0x00000000
        /*0e7c*/ 	.short	0x0101
        /*0e7e*/ 	.byte	0x3f
	.zero		1


	//   ....[71]....
        /*0e80*/ 	.word	0x0001c050
        /*0e84*/ 	.word	0x00000005
        /*0e88*/ 	.word	0x00022820
        /*0e8c*/ 	.short	0x010a
        /*0e8e*/ 	.byte	0x3f
	.zero		1


	//   ....[72]....
        /*0e90*/ 	.word	0x0001c170
        /*0e94*/ 	.word	0x00000004
        /*0e98*/ 	.word	0x00022840
        /*0e9c*/ 	.short	0x010a
        /*0e9e*/ 	.byte	0x3f
	.zero		1


	//   ....[73]....
        /*0ea0*/ 	.word	0x0001c210
        /*0ea4*/ 	.word	0x00000005
        /*0ea8*/ 	.word	0x00022840
        /*0eac*/ 	.short	0x010a
        /*0eae*/ 	.byte	0x3f
	.zero		1


	//   ....[74]....
        /*0eb0*/ 	.word	0x0001c250
        /*0eb4*/ 	.word	0x00000004
        /*0eb8*/ 	.word	0x00022860
        /*0ebc*/ 	.short	0x010a
        /*0ebe*/ 	.byte	0x3f
	.zero		1


	//   ....[75]....
        /*0ec0*/ 	.word	0x0001c290
        /*0ec4*/ 	.word	0x00000005
        /*0ec8*/ 	.word	0x00022860
        /*0ecc*/ 	.short	0x010a
        /*0ece*/ 	.byte	0x3f
	.zero		1


	//   ....[76]....
        /*0ed0*/ 	.word	0x0001c2d0
        /*0ed4*/ 	.word	0x00000004
        /*0ed8*/ 	.word	0x00022880
        /*0edc*/ 	.short	0x010a
        /*0ede*/ 	.byte	0x3f
	.zero		1


	//   ....[77]....
        /*0ee0*/ 	.word	0x0001c310
        /*0ee4*/ 	.word	0x00000005
        /*0ee8*/ 	.word	0x00022880
        /*0eec*/ 	.short	0x010a
        /*0eee*/ 	.byte	0x3f
	.zero		1


	//   ....[78]....
        /*0ef0*/ 	.word	0x0001c380
        /*0ef4*/ 	.word	0x00000003
        /*0ef8*/ 	.word	0x00022800
        /*0efc*/ 	.short	0x010a
        /*0efe*/ 	.byte	0x3f
	.zero		1


	//   ....[79]....
        /*0f00*/ 	.word	0x0001c3e0
        /*0f04*/ 	.word	0x00000003
        /*0f08*/ 	.word	0x00022830
        /*0f0c*/ 	.short	0x010a
        /*0f0e*/ 	.byte	0x3f
	.zero		1


	//   ....[80]....
        /*0f10*/ 	.word	0x0001c440
        /*0f14*/ 	.word	0x0000000e
        /*0f18*/ 	.word	0x00022830
        /*0f1c*/ 	.short	0x010a
        /*0f1e*/ 	.byte	0x3f
	.zero		1


	//   ....[81]....
        /*0f20*/ 	.word	0x0001c4a0
        /*0f24*/ 	.word	0x0000000e
        /*0f28*/ 	.word	0x00022850
        /*0f2c*/ 	.short	0x010a
        /*0f2e*/ 	.byte	0x3f
	.zero		1


	//   ....[82]....
        /*0f30*/ 	.word	0x0001c500
        /*0f34*/ 	.word	0x0000000e
        /*0f38*/ 	.word	0x00022830
        /*0f3c*/ 	.short	0x010a
        /*0f3e*/ 	.byte	0x3f
	.zero		1


	//   ....[83]....
        /*0f40*/ 	.word	0x0001c560
        /*0f44*/ 	.word	0x0000000e
        /*0f48*/ 	.word	0x00022850
        /*0f4c*/ 	.short	0x010a
        /*0f4e*/ 	.byte	0x3f
	.zero		1


	//   ....[84]....
        /*0f50*/ 	.word	0x0001c5c0
        /*0f54*/ 	.word	0x0000000f
        /*0f58*/ 	.word	0x00022830
        /*0f5c*/ 	.short	0x010a
        /*0f5e*/ 	.byte	0x3f
	.zero		1


	//   ....[85]....
        /*0f60*/ 	.word	0x0001c620
        /*0f64*/ 	.word	0x0000000f
        /*0f68*/ 	.word	0x00022850
        /*0f6c*/ 	.short	0x010a
        /*0f6e*/ 	.byte	0x3f
	.zero		1


	//   ....[86]....
        /*0f70*/ 	.word	0x0001c680
        /*0f74*/ 	.word	0x00000003
        /*0f78*/ 	.word	0x00022850
        /*0f7c*/ 	.short	0x010a
        /*0f7e*/ 	.byte	0x3f
	.zero		1


	//   ....[87]....
        /*0f80*/ 	.word	0x0001c750
        /*0f84*/ 	.word	0x00000019
        /*0f88*/ 	.word	0x00022880
        /*0f8c*/ 	.short	0x010a
        /*0f8e*/ 	.byte	0x3f
	.zero		1


	//   ....[88]....
        /*0f90*/ 	.word	0x0001d400
        /*0f94*/ 	.word	0x00000019
        /*0f98*/ 	.word	0x00022840
        /*0f9c*/ 	.short	0x010a
        /*0f9e*/ 	.byte	0x3f
	.zero		1


	//   ....[89]....
        /*0fa0*/ 	.word	0x0001e9a0
        /*0fa4*/ 	.word	0x00000019
        /*0fa8*/ 	.word	0x00022820
        /*0fac*/ 	.short	0x010a
        /*0fae*/ 	.byte	0x3f
	.zero		1


	//   ....[90]....
        /*0fb0*/ 	.word	0x0001e9f0
        /*0fb4*/ 	.word	0x00000003
        /*0fb8*/ 	.word	0x00022880
        /*0fbc*/ 	.short	0x010a
        /*0fbe*/ 	.byte	0x3f
	.zero		1


	//   ....[91]....
        /*0fc0*/ 	.word	0x0001f520
        /*0fc4*/ 	.word	0x00000003
        /*0fc8*/ 	.word	0x00022840
        /*0fcc*/ 	.short	0x010a
        /*0fce*/ 	.byte	0x3f
	.zero		1


	//   ....[92]....
        /*0fd0*/ 	.word	0x00020020
        /*0fd4*/ 	.word	0x00000006
        /*0fd8*/ 	.word	0x00022870
        /*0fdc*/ 	.short	0x010a
        /*0fde*/ 	.byte	0x3f
	.zero		1


	//   ....[93]....
        /*0fe0*/ 	.word	0x00020070
        /*0fe4*/ 	.word	0x00000006
        /*0fe8*/ 	.word	0x00022860
        /*0fec*/ 	.short	0x010a
        /*0fee*/ 	.byte	0x3f
	.zero		1


	//   ....[94]....
        /*0ff0*/ 	.word	0x000200c0
        /*0ff4*/ 	.word	0x00000010
        /*0ff8*/ 	.word	0x00022870
        /*0ffc*/ 	.short	0x010a
        /*0ffe*/ 	.byte	0x3f
	.zero		1


	//   ....[95]....
        /*1000*/ 	.word	0x00020110
        /*1004*/ 	.word	0x00000010
        /*1008*/ 	.word	0x00022860
        /*100c*/ 	.short	0x010a
        /*100e*/ 	.byte	0x3f
	.zero		1


	//   ....[96]....
        /*1010*/ 	.word	0x00020160
        /*1014*/ 	.word	0x00000005
        /*1018*/ 	.word	0x00022820
        /*101c*/ 	.short	0x010a
        /*101e*/ 	.byte	0x3f
	.zero		1


	//   ....[97]....
        /*1020*/ 	.word	0x000201b0
        /*1024*/ 	.word	0x00000004
        /*1028*/ 	.word	0x00022840
        /*102c*/ 	.short	0x010a
        /*102e*/ 	.byte	0x3f
	.zero		1


	//   ....[98]....
        /*1030*/ 	.word	0x00020200
        /*1034*/ 	.word	0x00000005
        /*1038*/ 	.word	0x00022840
        /*103c*/ 	.short	0x010a
        /*103e*/ 	.byte	0x3f
	.zero		1


	//   ....[99]....
        /*1040*/ 	.word	0x00020250
        /*1044*/ 	.word	0x00000004
        /*1048*/ 	.word	0x00022860
        /*104c*/ 	.short	0x010a
        /*104e*/ 	.byte	0x3f
	.zero		1


	//   ....[100]....
        /*1050*/ 	.word	0x000202a0
        /*1054*/ 	.word	0x00000005
        /*1058*/ 	.word	0x00022860
        /*105c*/ 	.short	0x010a
        /*105e*/ 	.byte	0x3f
	.zero		1


	//   ....[101]....
        /*1060*/ 	.word	0x000202f0
        /*1064*/ 	.word	0x00000004
        /*1068*/ 	.word	0x00022880
        /*106c*/ 	.short	0x010a
        /*106e*/ 	.byte	0x3f
	.zero		1


	//----- nvinfo : EIATTR_NUM_MBARRIERS
	.align		4
.L_958:
        /*1070*/ 	.byte	0x03, 0x38
        /*1072*/ 	.short	0x0016


	//----- nvinfo : EIATTR_EXIT_INSTR_OFFSETS
	.align		4
        /*1074*/ 	.byte	0x04, 0x1c
        /*1076*/ 	.short	(.L_960 - .L_959)


	//   ....[0]....
.L_959:
        /*1078*/ 	.word	0x0001c360


	//----- nvinfo : EIATTR_MAX_THREADS
	.align		4
.L_960:
        /*107c*/ 	.byte	0x04, 0x05
        /*107e*/ 	.short	(.L_962 - .L_961)
.L_961:
        /*1080*/ 	.word	0x00000180
        /*1084*/ 	.word	0x00000001
        /*1088*/ 	.word	0x00000001


	//----- nvinfo : EIATTR_CRS_STACK_SIZE
	.align		4
.L_962:
        /*108c*/ 	.byte	0x04, 0x1e
        /*108e*/ 	.short	(.L_964 - .L_963)
.L_963:
        /*1090*/ 	.word	0x00000000


	//----- nvinfo : EIATTR_CBANK_PARAM_SIZE
	.align		4
.L_964:
        /*1094*/ 	.byte	0x03, 0x19
        /*1096*/ 	.short	0x0a70


	//----- nvinfo : EIATTR_PARAM_CBANK
	.align		4
        /*1098*/ 	.byte	0x04, 0x0a
        /*109a*/ 	.short	(.L_966 - .L_965)
	.align		4
.L_965:
        /*109c*/ 	.word	index@(.nv.constant0._ZN7cutlass13device_kernelIN5flash11enable_sm90INS1_16FlashAttnFwdSm90INS1_25CollectiveMainloopFwdSm90ILi2EN4cute5tupleIJNS5_1CILi1EEES8_S8_EEENS6_IJNS7_ILi128EEENS7_ILi160EEESA_EEELi128ENS_12float_e4m3_tEfNS_4arch4Sm90ELb0ELb1ELb1ELb0ELb1ELb0ELb0ELb1ELb1ELb1ELb1ELb0EEENS1_21CollectiveEpilogueFwdINS6_IJSA_SA_SB_EEES9_NS_10bfloat16_tESF_Li256ELb0ELb1ELb1ELb1EEENS1_19SingleTileSchedulerILb0ELb1ELb1ELi128EEEEEEEEEvNT_6ParamsE)
        /*10a0*/ 	.short	0x0210
        /*10a2*/ 	.short	0x0a70


	//----- nvinfo : EIATTR_SW_WAR
	.align		4
.L_966:
        /*10a4*/ 	.byte	0x04, 0x36
        /*10a6*/ 	.short	(.L_968 - .L_967)
.L_967:
        /*10a8*/ 	.word	0x00000008
.L_968:


//--------------------- .nv.info._ZN7cutlass13device_kernelIN5flash11enable_sm90INS1_16FlashAttnFwdSm90INS1_25CollectiveMainloopFwdSm90ILi2EN4cute5tupleIJNS5_1CILi1EEES8_S8_EEENS6_IJNS7_ILi128EEENS7_ILi160EEESA_EEELi128ENS_12float_e4m3_tEfNS_4arch4Sm90ELb0ELb1ELb1ELb1ELb1ELb0ELb0ELb1ELb1ELb1ELb1ELb0EEENS1_21CollectiveEpilogueFwdINS6_IJSA_SA_SB_EEES9_NS_10bfloat16_tESF_Li256ELb1ELb1ELb1ELb1EEENS1_36VarlenDynamicPersistentTileSchedulerILi128ELi160ELi256ELi128ELb1ELb1ELb1ELb1ELb0ELb1EEEEEEEEEvNT_6ParamsE --------------------------
	.section	.nv.info._ZN7cutlass13device_kernelIN5flash11enable_sm90INS1_16FlashAttnFwdSm90INS1_25CollectiveMainloopFwdSm90ILi2EN4cute5tupleIJNS5_1CILi1EEES8_S8_EEENS6_IJNS7_ILi128EEENS7_ILi160EEESA_EEELi128ENS_12float_e4m3_tEfNS_4arch4Sm90ELb0ELb1ELb1ELb1ELb1ELb0ELb0ELb1ELb1ELb1ELb1ELb0EEENS1_21CollectiveEpilogueFwdINS6_IJSA_SA_SB_EEES9_NS_10bfloat16_tESF_Li256ELb1ELb1ELb1ELb1EEENS1_36VarlenDynamicPersistentTileSchedulerILi128ELi160ELi256ELi128ELb1ELb1ELb1ELb1ELb0ELb1EEEEEEEEEvNT_6ParamsE,"",@"SHT_CUDA_INFO"
	.sectionflags	@""
	.align	4


	//----- nvinfo : EIATTR_CUDA_API_VERSION
	.align		4
        /*0000*/ 	.byte	0x04, 0x37
        /*0002*/ 	.short	(.L_970 - .L_969)
.L_969:
        /*0004*/ 	.word	0x00000082


	//----- nvinfo : EIATTR_KPARAM_INFO
	.align		4
.L_970:
        /*0008*/ 	.byte	0x04, 0x17
        /*000a*/ 	.short	(.L_972 - .L_971)
.L_971:
        /*000c*/ 	.word	0x00000000
        /*0010*/ 	.short	0x0000
        /*0012*/ 	.short	0x0070
        /*0014*/ 	.byte	0x00, 0xf0, 0x01, 0x2a


	//----- nvinfo : EIATTR_SPARSE_MMA_MASK
	.align		4
.L_972:
        /*0018*/ 	.byte	0x03, 0x50
        /*001a*/ 	.short	0x0000


	//----- nvinfo : EIATTR_MAXREG_COUNT
	.align		4
        /*001c*/ 	.byte	0x03, 0x1b
        /*001e*/ 	.short	0x00a8


	//----- nvinfo : EIATTR_NUM_BARRIERS
	.align		4
        /*0020*/ 	.byte	0x02, 0x4c
        /*0022*/ 	.byte	0x10
	.zero		1


	//----- nvinfo : EIATTR_EXTERNS
	.align		4
        /*0024*/ 	.byte	0x04, 0x0f
        /*0026*/ 	.short	(.L_974 - .L_973)


	//   ....[0]....
	.align		4
.L_973:
        /*0028*/ 	.word	index@(__assertfail)


	//----- nvinfo : EIATTR_ANNOTATIONS
	.align		4
.L_974:
        /*002c*/ 	.byte	0x04, 0x55
        /*002e*/ 	.short	(.L_976 - .L_975)


	//   ....[0]....
.L_975:
        /* <DEDUP_REMOVED lines=27> */


	//----- nvinfo : EIATTR_MERCURY_ISA_VERSION
	.align		4
.L_976:
        /*01c8*/ 	.byte	0x03, 0x5f
        /*01ca*/ 	.short	0x0101


	//----- nvinfo : EIATTR_UNUSED_LOAD_BYTE_OFFSET
	.align		4
        /*01cc*/ 	.byte	0x04, 0x44
        /*01ce*/ 	.short	(.L_978 - .L_977)


	//   ....[0]....
.L_977:
        /*01d0*/ 	.word	0x00000980
        /*01d4*/ 	.word	0x0000fff0


	//   ....[1]....
        /*01d8*/ 	.word	0x00014f10
        /*01dc*/ 	.word	0x0000fff0


	//----- nvinfo : EIATTR_INT_WARP_WIDE_INSTR_OFFSETS
	.align		4
.L_978:
        /*01e0*/ 	.byte	0x04, 0x31
        /*01e2*/ 	.short	(.L_980 - .L_979)


	//   ....[0]....
.L_979:
        /*01e4*/ 	.word	0x000000c0


	//   ....[1]....
        /*01e8*/ 	.word	0x000000d0


	//   ....[2]....
        /*01ec*/ 	.word	0x00000170


	//   ....[3]....
        /*01f0*/ 	.word	0x0001ac00


	//   ....[4]....
        /*01f4*/ 	.word	0x0001ac90


	//   ....[5]....
        /*01f8*/ 	.word	0x0001ede0


	//   ....[6]....
        /*01fc*/ 	.word	0x0001ee70


	//----- nvinfo : EIATTR_COOP_GROUP_MASK_REGIDS
	.align		4
.L_980:
        /*0200*/ 	.byte	0x04, 0x29
        /*0202*/ 	.short	(.L_982 - .L_981)


	//   ....[0]....
.L_981:
        /*0204*/ 	.word	0xffffffff


	//   ....[1]....
        /*0208*/ 	.word	0xffffffff


	//   ....[2]....
        /*020c*/ 	.word	0xffffffff


	//   ....[3]....
        /*0210*/ 	.word	0xffffffff


	//   ....[4]....
        /*0214*/ 	.word	0xffffffff


	//   ....[5]....
        /*0218*/ 	.word	0xffffffff


	//   ....[6]....
        /*021c*/ 	.word	0xffffffff


	//   ....[7]....
        /*0220*/ 	.word	0xffffffff


	//   ....[8]....
        /*0224*/ 	.word	0xffffffff


	//   ....[9]....
        /*0228*/ 	.word	0xffffffff


	//   ....[10]....
        /*022c*/ 	.word	0xffffffff


	//   ....[11]....
        /*0230*/ 	.word	0xffffffff


	//   ....[12]....
        /*0234*/ 	.word	0xffffffff


	//   ....[13]....
        /*0238*/ 	.word	0xffffffff


	//   ....[14]....
        /*023c*/ 	.word	0xffffffff


	//   ....[15]....
        /*0240*/ 	.word	0xffffffff


	//   ....[16]....
        /*0244*/ 	.word	0xffffffff


	//   ....[17]....
        /*0248*/ 	.word	0xffffffff


	//   ....[18]....
        /*024c*/ 	.word	0xffffffff


	//   ....[19]....
        /*0250*/ 	.word	0xffffffff


	//   ....[20]....
        /*0254*/ 	.word	0xffffffff


	//   ....[21]....
        /*0258*/ 	.word	0xffffffff


	//   ....[22]....
        /*025c*/ 	.word	0xffffffff


	//   ....[23]....
        /*0260*/ 	.word	0xffffffff


	//   ....[24]....
        /*0264*/ 	.word	0xffffffff


	//   ....[25]....
        /*0268*/ 	.word	0xffffffff


	//   ....[26]....
        /*026c*/ 	.word	0xffffffff


	//   ....[27]....
        /*0270*/ 	.word	0xffffffff


	//   ....[28]....
        /*0274*/ 	.word	0xffffffff


	//   ....[29]....
        /*0278*/ 	.word	0xffffffff


	//   ....[30]....
        /*027c*/ 	.word	0xffffffff


	//   ....[31]....
        /*0280*/ 	.word	0xffffffff


	//   ....[32]....
        /*0284*/ 	.word	0xffffffff


	//   ....[33]....
        /*0288*/ 	.word	0xffffffff


	//   ....[34]....
        /*028c*/ 	.word	0xffffffff


	//   ....[35]....
        /*0290*/ 	.word	0xffffffff


	//   ....[36]....
        /*0294*/ 	.word	0xffffffff


	//   ....[37]....
        /*0298*/ 	.word	0xffffffff


	//   ....[38]....
        /*029c*/ 	.word	0xffffffff


	//   ....[39]....
        /*02a0*/ 	.word	0xffffffff


	//   ....[40]....
        /*02a4*/ 	.word	0xffffffff


	//   ....[41]....
        /*02a8*/ 	.word	0xffffffff


	//   ....[42]....
        /*02ac*/ 	.word	0xffffffff


	//   ....[43]....
        /*02b0*/ 	.word	0xffffffff


	//   ....[44]....
        /*02b4*/ 	.word	0xffffffff


	//   ....[45]....
        /*02b8*/ 	.word	0xffffffff


	//   ....[46]....
        /*02bc*/ 	.word	0xffffffff


	//   ....[47]....
        /*02c0*/ 	.word	0xffffffff


	//   ....[48]....
        /*02c4*/ 	.word	0xffffffff


	//   ....[49]....
        /*02c8*/ 	.word	0xffffffff


	//   ....[50]....
        /*02cc*/ 	.word	0xffffffff


	//   ....[51]....
        /*02d0*/ 	.word	0xffffffff


	//   ....[52]....
        /*02d4*/ 	.word	0xffffffff


	//   ....[53]....
        /*02d8*/ 	.word	0xffffffff


	//   ....[54]....
        /*02dc*/ 	.word	0xffffffff


	//   ....[55]....
        /*02e0*/ 	.word	0xffffffff


	//   ....[56]....
        /*02e4*/ 	.word	0xffffffff


	//   ....[57]....
        /*02e8*/ 	.word	0xffffffff


	//   ....[58]....
        /*02ec*/ 	.word	0xffffffff


	//   ....[59]....
        /*02f0*/ 	.word	0xffffffff


	//   ....[60]....
        /*02f4*/ 	.word	0xffffffff


	//   ....[61]....
        /*02f8*/ 	.word	0xffffffff


	//   ....[62]....
        /*02fc*/ 	.word	0xffffffff


	//   ....[63]....
        /*0300*/ 	.word	0xffffffff


	//   ....[64]....
        /*0304*/ 	.word	0xffffffff


	//   ....[65]....
        /*0308*/ 	.word	0xffffffff


	//   ....[66]....
        /*030c*/ 	.word	0xffffffff


	//   ....[67]....
        /*0310*/ 	.word	0xffffffff


	//   ....[68]....
        /*0314*/ 	.word	0xffffffff


	//   ....[69]....
        /*0318*/ 	.word	0xffffffff


	//   ....[70]....
        /*031c*/ 	.word	0xffffffff


	//   ....[71]....
        /*0320*/ 	.word	0xffffffff


	//   ....[72]....
        /*0324*/ 	.word	0xffffffff


	//   ....[73]....
        /*0328*/ 	.word	0xffffffff


	//   ....[74]....
        /*032c*/ 	.word	0xffffffff


	//   ....[75]....
        /*0330*/ 	.word	0xffffffff


	//   ....[76]....
        /*0334*/ 	.word	0xffffffff


	//   ....[77]....
        /*0338*/ 	.word	0xffffffff


	//   ....[78]....
        /*033c*/ 	.word	0xffffffff


	//   ....[79]....
        /*0340*/ 	.word	0xffffffff


	//   ....[80]....
        /*0344*/ 	.word	0xffffffff


	//   ....[81]....
        /*0348*/ 	.word	0xffffffff


	//   ....[82]....
        /*034c*/ 	.word	0xffffffff


	//   ....[83]....
        /*0350*/ 	.word	0xffffffff


	//   ....[84]....
        /*0354*/ 	.word	0xffffffff


	//   ....[85]....
        /*0358*/ 	.word	0xffffffff


	//   ....[86]....
        /*035c*/ 	.word	0xffffffff


	//   ....[87]....
        /*0360*/ 	.word	0xffffffff


	//   ....[88]....
        /*0364*/ 	.word	0xffffffff


	//   ....[89]....
        /*0368*/ 	.word	0xffffffff


	//   ....[90]....
        /*036c*/ 	.word	0xffffffff


	//   ....[91]....
        /*0370*/ 	.word	0xffffffff


	//   ....[92]....
        /*0374*/ 	.word	0xffffffff


	//   ....[93]....
        /*0378*/ 	.word	0xffffffff


	//   ....[94]....
        /*037c*/ 	.word	0xffffffff


	//   ....[95]....
        /*0380*/ 	.word	0xffffffff


	//   ....[96]....
        /*0384*/ 	.word	0xffffffff


	//   ....[97]....
        /*0388*/ 	.word	0xffffffff


	//   ....[98]....
        /*038c*/ 	.word	0xffffffff


	//   ....[99]....
        /*0390*/ 	.word	0xffffffff


	//   ....[100]....
        /*0394*/ 	.word	0xffffffff


	//   ....[101]....
        /*0398*/ 	.word	0xffffffff


	//   ....[102]....
        /*039c*/ 	.word	0xffffffff


	//   ....[103]....
        /*03a0*/ 	.word	0xffffffff


	//   ....[104]....
        /*03a4*/ 	.word	0xffffffff


	//   ....[105]....
        /*03a8*/ 	.word	0xffffffff


	//   ....[106]....
        /*03ac*/ 	.word	0xffffffff


	//   ....[107]....
        /*03b0*/ 	.word	0xffffffff


	//   ....[108]....
        /*03b4*/ 	.word	0xffffffff


	//   ....[109]....
        /*03b8*/ 	.word	0xffffffff


	//   ....[110]....
        /*03bc*/ 	.word	0xffffffff


	//   ....[111]....
        /*03c0*/ 	.word	0xffffffff


	//   ....[112]....
        /*03c4*/ 	.word	0xffffffff


	//   ....[113]....
        /*03c8*/ 	.word	0xffffffff


	//   ....[114]....
        /*03cc*/ 	.word	0xffffffff


	//   ....[115]....
        /*03d0*/ 	.word	0xffffffff


	//   ....[116]....
        /*03d4*/ 	.word	0xffffffff


	//   ....[117]....
        /*03d8*/ 	.word	0xffffffff


	//   ....[118]....
        /*03dc*/ 	.word	0xffffffff


	//   ....[119]....
        /*03e0*/ 	.word	0xffffffff


	//   ....[120]....
        /*03e4*/ 	.word	0xffffffff


	//   ....[121]....
        /*03e8*/ 	.word	0xffffffff


	//   ....[122]....
        /*03ec*/ 	.word	0xffffffff


	//   ....[123]....
        /*03f0*/ 	.word	0xffffffff


	//   ....[124]....
        /*03f4*/ 	.word	0xffffffff


	//   ....[125]....
        /*03f8*/ 	.word	0xffffffff


	//   ....[126]....
        /*03fc*/ 	.word	0xffffffff


	//   ....[127]....
        /*0400*/ 	.word	0xffffffff


	//   ....[128]....
        /*0404*/ 	.word	0xffffffff


	//   ....[129]....
        /*0408*/ 	.word	0xffffffff


	//   ....[130]....
        /*040c*/ 	.word	0xffffffff


	//   ....[131]....
        /*0410*/ 	.word	0xffffffff


	//   ....[132]....
        /*0414*/ 	.word	0xffffffff


	//   ....[133]....
        /*0418*/ 	.word	0xffffffff


	//   ....[134]....
        /*041c*/ 	.word	0xffffffff


	//   ....[135]....
        /*0420*/ 	.word	0xffffffff


	//   ....[136]....
        /*0424*/ 	.word	0xffffffff


	//   ....[137]....
        /*0428*/ 	.word	0xffffffff


	//   ....[138]....
        /*042c*/ 	.word	0xffffffff


	//   ....[139]....
        /*0430*/ 	.word	0xffffffff


	//   ....[140]....
        /*0434*/ 	.word	0xffffffff


	//   ....[141]....
        /*0438*/ 	.word	0xffffffff


	//   ....[142]....
        /*043c*/ 	.word	0xffffffff


	//   ....[143]....
        /*0440*/ 	.word	0xffffffff


	//   ....[144]....
        /*0444*/ 	.word	0xffffffff


	//   ....[145]....
        /*0448*/ 	.word	0xffffffff


	//   ....[146]....
        /*044c*/ 	.word	0xffffffff


	//   ....[147]....
        /*0450*/ 	.word	0xffffffff


	//   ....[148]....
        /*0454*/ 	.word	0xffffffff


	//   ....[149]....
        /*0458*/ 	.word	0xffffffff


	//   ....[150]....
        /*045c*/ 	.word	0xffffffff


	//   ....[151]....
        /*0460*/ 	.word	0xffffffff


	//   ....[152]....
        /*0464*/ 	.word	0xffffffff


	//   ....[153]....
        /*0468*/ 	.word	0xffffffff


	//   ....[154]....
        /*046c*/ 	.word	0xffffffff


	//   ....[155]....
        /*0470*/ 	.word	0xffffffff


	//   ....[156]....
        /*0474*/ 	.word	0xffffffff


	//   ....[157]....
        /*0478*/ 	.word	0xffffffff


	//   ....[158]....
        /*047c*/ 	.word	0xffffffff


	//   ....[159]....
        /*0480*/ 	.word	0xffffffff


	//   ....[160]....
        /*0484*/ 	.word	0xffffffff


	//   ....[161]....
        /*0488*/ 	.word	0xffffffff


	//   ....[162]....
        /*048c*/ 	.word	0xffffffff


	//   ....[163]....
        /*0490*/ 	.word	0xffffffff


	//   ....[164]....
        /*0494*/ 	.word	0xffffffff


	//   ....[165]....
        /*0498*/ 	.word	0xffffffff


	//   ....[166]....
        /*049c*/ 	.word	0xffffffff


	//   ....[167]....
        /*04a0*/ 	.word	0xffffffff


	//   ....[168]....
        /*04a4*/ 	.word	0xffffffff


	//   ....[169]....
        /*04a8*/ 	.word	0xffffffff


	//   ....[170]....
        /*04ac*/ 	.word	0xffffffff


	//   ....[171]....
        /*04b0*/ 	.word	0xffffffff


	//   ....[172]....
        /*04b4*/ 	.word	0xffffffff


	//   ....[173]....
        /*04b8*/ 	.word	0xffffffff


	//   ....[174]....
        /*04bc*/ 	.word	0xffffffff


	//   ....[175]....
        /*04c0*/ 	.word	0xffffffff


	//   ....[176]....
        /*04c4*/ 	.word	0xffffffff


	//   ....[177]....
        /*04c8*/ 	.word	0xffffffff


	//   ....[178]....
        /*04cc*/ 	.word	0xffffffff


	//   ....[179]....
        /*04d0*/ 	.word	0xffffffff


	//   ....[180]....
        /*04d4*/ 	.word	0xffffffff


	//   ....[181]....
        /*04d8*/ 	.word	0xffffffff


	//   ....[182]....
        /*04dc*/ 	.word	0xffffffff


	//   ....[183]....
        /*04e0*/ 	.word	0xffffffff


	//   ....[184]....
        /*04e4*/ 	.word	0xffffffff


	//   ....[185]....
        /*04e8*/ 	.word	0xffffffff


	//   ....[186]....
        /*04ec*/ 	.word	0xffffffff


	//   ....[187]....
        /*04f0*/ 	.word	0xffffffff


	//   ....[188]....
        /*04f4*/ 	.word	0xffffffff


	//   ....[189]....
        /*04f8*/ 	.word	0xffffffff


	//   ....[190]....
        /*04fc*/ 	.word	0xffffffff


	//   ....[191]....
        /*0500*/ 	.word	0xffffffff


	//   ....[192]....
        /*0504*/ 	.word	0xffffffff


	//   ....[193]....
        /*0508*/ 	.word	0xffffffff


	//   ....[194]....
        /*050c*/ 	.word	0xffffffff


	//   ....[195]....
        /*0510*/ 	.word	0xffffffff


	//   ....[196]....
        /*0514*/ 	.word	0xffffffff


	//   ....[197]....
        /*0518*/ 	.word	0xffffffff


	//   ....[198]....
        /*051c*/ 	.word	0xffffffff


	//   ....[199]....
        /*0520*/ 	.word	0xffffffff


	//   ....[200]....
        /*0524*/ 	.word	0xffffffff


	//   ....[201]....
        /*0528*/ 	.word	0xffffffff


	//   ....[202]....
        /*052c*/ 	.word	0xffffffff


	//   ....[203]....
        /*0530*/ 	.word	0xffffffff


	//   ....[204]....
        /*0534*/ 	.word	0xffffffff


	//   ....[205]....
        /*0538*/ 	.word	0xffffffff


	//   ....[206]....
        /*053c*/ 	.word	0xffffffff


	//   ....[207]....
        /*0540*/ 	.word	0xffffffff


	//   ....[208]....
        /*0544*/ 	.word	0xffffffff


	//   ....[209]....
        /*0548*/ 	.word	0xffffffff


	//   ....[210]....
        /*054c*/ 	.word	0xffffffff


	//   ....[211]....
        /*0550*/ 	.word	0xffffffff


	//   ....[212]....
        /*0554*/ 	.word	0xffffffff


	//   ....[213]....
        /*0558*/ 	.word	0xffffffff


	//   ....[214]....
        /*055c*/ 	.word	0xffffffff


	//   ....[215]....
        /*0560*/ 	.word	0xffffffff


	//   ....[216]....
        /*0564*/ 	.word	0xffffffff


	//   ....[217]....
        /*0568*/ 	.word	0xffffffff


	//   ....[218]....
        /*056c*/ 	.word	0xffffffff


	//   ....[219]....
        /*0570*/ 	.word	0xffffffff


	//   ....[220]....
        /*0574*/ 	.word	0xffffffff


	//   ....[221]....
        /*0578*/ 	.word	0xffffffff


	//   ....[222]....
        /*057c*/ 	.word	0xffffffff


	//   ....[223]....
        /*0580*/ 	.word	0xffffffff


	//   ....[224]....
        /*0584*/ 	.word	0xffffffff


	//   ....[225]....
        /*0588*/ 	.word	0xffffffff


	//   ....[226]....
        /*058c*/ 	.word	0xffffffff


	//   ....[227]....
        /*0590*/ 	.word	0xffffffff


	//   ....[228]....
        /*0594*/ 	.word	0xffffffff


	//   ....[229]....
        /*0598*/ 	.word	0xffffffff


	//   ....[230]....
        /*059c*/ 	.word	0xffffffff


	//   ....[231]....
        /*05a0*/ 	.word	0xffffffff


	//   ....[232]....
        /*05a4*/ 	.word	0xffffffff


	//   ....[233]....
        /*05a8*/ 	.word	0xffffffff


	//   ....[234]....
        /*05ac*/ 	.word	0xffffffff


	//   ....[235]....
        /*05b0*/ 	.word	0xffffffff


	//   ....[236]....
        /*05b4*/ 	.word	0xffffffff


	//   ....[237]....
        /*05b8*/ 	.word	0xffffffff


	//   ....[238]....
        /*05bc*/ 	.word	0xffffffff


	//   ....[239]....
        /*05c0*/ 	.word	0xffffffff


	//   ....[240]....
        /*05c4*/ 	.word	0xffffffff


	//   ....[241]....
        /*05c8*/ 	.word	0xffffffff


	//   ....[242]....
        /*05cc*/ 	.word	0xffffffff


	//   ....[243]....
        /*05d0*/ 	.word	0xffffffff


	//   ....[244]....
        /*05d4*/ 	.word	0xffffffff


	//   ....[245]....
        /*05d8*/ 	.word	0xffffffff


	//   ....[246]....
        /*05dc*/ 	.word	0xffffffff


	//   ....[247]....
        /*05e0*/ 	.word	0xffffffff


	//   ....[248]....
        /*05e4*/ 	.word	0xffffffff


	//   ....[249]....
        /*05e8*/ 	.word	0xffffffff


	//   ....[250]....
        /*05ec*/ 	.word	0xffffffff


	//   ....[251]....
        /*05f0*/ 	.word	0xffffffff


	//   ....[252]....
        /*05f4*/ 	.word	0xffffffff


	//   ....[253]....
        /*05f8*/ 	.word	0x0500000f


	//   ....[254]....
        /*05fc*/ 	.word	0x0500000f


	//   ....[255]....
        /*0600*/ 	.word	0x0500000f


	//   ....[0]....
        /*0604*/ 	.word	0x0500000f


	//   ....[1]....
        /*0608*/ 	.word	0x0500000f


	//   ....[2]....
        /*060c*/ 	.word	0x0500000f


	//   ....[3]....
        /*0610*/ 	.word	0x0500000f


	//   ....[4]....
        /*0614*/ 	.word	0x0500000f


	//   ....[5]....
        /*0618*/ 	.word	0x0500000f


	//   ....[6]....
        /*061c*/ 	.word	0x0500000f


	//   ....[7]....
        /*0620*/ 	.word	0x0500000f


	//   ....[8]....
        /*0624*/ 	.word	0x0500000f


	//   ....[9]....
        /*0628*/ 	.word	0x0500000f


	//   ....[10]....
        /*062c*/ 	.word	0x0500000f


	//   ....[11]....
        /*0630*/ 	.word	0x0500000f


	//   ....[12]....
        /*0634*/ 	.word	0x0500000f


	//   ....[13]....
        /*0638*/ 	.word	0x0500000f


	//   ....[14]....
        /*063c*/ 	.word	0x0500000f


	//   ....[15]....
        /*0640*/ 	.word	0x0500000f


	//   ....[16]....
        /*0644*/ 	.word	0x0500000f


	//   ....[17]....
        /*0648*/ 	.word	0x0500000f


	//   ....[18]....
        /*064c*/ 	.word	0x0500000f


	//   ....[19]....
        /*0650*/ 	.word	0x0500000f


	//   ....[20]....
        /*0654*/ 	.word	0x0500000f


	//   ....[21]....
        /*0658*/ 	.word	0x0500000f


	//   ....[22]....
        /*065c*/ 	.word	0x0500000f


	//   ....[23]....
        /*0660*/ 	.word	0x0500000f


	//   ....[24]....
        /*0664*/ 	.word	0x0500000f


	//   ....[25]....
        /*0668*/ 	.word	0x0500000f


	//   ....[26]....
        /*066c*/ 	.word	0x0500000f


	//   ....[27]....
        /*0670*/ 	.word	0x0500000f


	//   ....[28]....
        /*0674*/ 	.word	0x0500000f


	//   ....[29]....
        /*0678*/ 	.word	0x0500000f


	//   ....[30]....
        /*067c*/ 	.word	0x0500000f


	//   ....[31]....
        /*0680*/ 	.word	0x0500000f


	//   ....[32]....
        /*0684*/ 	.word	0x0500000f


	//   ....[33]....
        /*0688*/ 	.word	0x0500000f


	//   ....[34]....
        /*068c*/ 	.word	0x0500000f


	//   ....[35]....
        /*0690*/ 	.word	0x0500000f


	//   ....[36]....
        /*0694*/ 	.word	0x0500000f


	//   ....[37]....
        /*0698*/ 	.word	0x0500000f


	//   ....[38]....
        /*069c*/ 	.word	0x0500000f


	//   ....[39]....
        /*06a0*/ 	.word	0x0500000f


	//   ....[40]....
        /*06a4*/ 	.word	0x0500000f


	//   ....[41]....
        /*06a8*/ 	.word	0x0500000f


	//   ....[42]....
        /*06ac*/ 	.word	0x0500000f


	//   ....[43]....
        /*06b0*/ 	.word	0x0500000f


	//   ....[44]....
        /*06b4*/ 	.word	0x0500000f


	//   ....[45]....
        /*06b8*/ 	.word	0x0500000f


	//   ....[46]....
        /*06bc*/ 	.word	0x0500000f


	//   ....[47]....
        /*06c0*/ 	.word	0x0500000f


	//   ....[48]....
        /*06c4*/ 	.word	0x0500000f


	//   ....[49]....
        /*06c8*/ 	.word	0x0500000f


	//   ....[50]....
        /*06cc*/ 	.word	0x0500000f


	//   ....[51]....
        /*06d0*/ 	.word	0x0500000f


	//   ....[52]....
        /*06d4*/ 	.word	0x0500000f


	//   ....[53]....
        /*06d8*/ 	.word	0x0500000f


	//   ....[54]....
        /*06dc*/ 	.word	0x0500000f


	//   ....[55]....
        /*06e0*/ 	.word	0x0500000f


	//   ....[56]....
        /*06e4*/ 	.word	0x0500000f


	//   ....[57]....
        /*06e8*/ 	.word	0x0500000f


	//   ....[58]....
        /*06ec*/ 	.word	0x0500000f


	//   ....[59]....
        /*06f0*/ 	.word	0x0500000f


	//   ....[60]....
        /*06f4*/ 	.word	0x0500000f


	//   ....[61]....
        /*06f8*/ 	.word	0x0500000f


	//   ....[62]....
        /*06fc*/ 	.word	0x0500000f


	//   ....[63]....
        /*0700*/ 	.word	0x0500000f


	//   ....[64]....
        /*0704*/ 	.word	0x0500000f


	//   ....[65]....
        /*0708*/ 	.word	0x0500000f


	//   ....[66]....
        /*070c*/ 	.word	0x0500000f


	//   ....[67]....
        /*0710*/ 	.word	0x0500000f


	//   ....[68]....
        /*0714*/ 	.word	0x0500000f


	//   ....[69]....
        /*0718*/ 	.word	0x0500000f


	//   ....[70]....
        /*071c*/ 	.word	0x0500000f


	//   ....[71]....
        /*0720*/ 	.word	0x0500000f


	//   ....[72]....
        /*0724*/ 	.word	0x0500000f


	//   ....[73]....
        /*0728*/ 	.word	0x0500000f


	//   ....[74]....
        /*072c*/ 	.word	0x0500000f


	//   ....[75]....
        /*0730*/ 	.word	0x0500000f


	//   ....[76]....
        /*0734*/ 	.word	0x0500000f


	//   ....[77]....
        /*0738*/ 	.word	0x0500000f


	//   ....[78]....
        /*073c*/ 	.word	0x0500000f


	//   ....[79]....
        /*0740*/ 	.word	0x0500000f


	//   ....[80]....
        /*0744*/ 	.word	0x0500000f


	//   ....[81]....
        /*0748*/ 	.word	0x0500000f


	//   ....[82]....
        /*074c*/ 	.word	0x0500000f


	//   ....[83]....
        /*0750*/ 	.word	0x0500000f


	//   ....[84]....
        /*0754*/ 	.word	0x0500000f


	//   ....[85]....
        /*0758*/ 	.word	0x0500000f


	//   ....[86]....
        /*075c*/ 	.word	0x0500000f


	//   ....[87]....
        /*0760*/ 	.word	0x0500000f


	//   ....[88]....
        /*0764*/ 	.word	0x0500000f


	//   ....[89]....
        /*0768*/ 	.word	0x0500000f


	//   ....[90]....
        /*076c*/ 	.word	0x0500000f


	//   ....[91]....
        /*0770*/ 	.word	0x0500000f


	//   ....[92]....
        /*0774*/ 	.word	0x0500000f


	//   ....[93]....
        /*0778*/ 	.word	0x0500000f


	//   ....[94]....
        /*077c*/ 	.word	0x0500000f


	//----- nvinfo : EIATTR_COOP_GROUP_INSTR_OFFSETS
	.align		4
.L_982:
        /*0780*/ 	.byte	0x04, 0x28
        /*0782*/ 	.short	(.L_984 - .L_983)


	//   ....[0]....
.L_983:
        /*0784*/ 	.word	0x00000080


	//   ....[1]....
        /*0788*/ 	.word	0x00000090


	//   ....[2]....
        /*078c*/ 	.word	0x000002d0


	//   ....[3]....
        /*0790*/ 	.word	0x00000430


	//   ....[4]....
        /*0794*/ 	.word	0x00000550


	//   ....[5]....
        /*0798*/ 	.word	0x000006b0


	//   ....[6]....
        /*079c*/ 	.word	0x00001cb0


	//   ....[7]....
        /*07a0*/ 	.word	0x00002d60


	//   ....[8]....
        /*07a4*/ 	.word	0x00003860


	//   ....[9]....
        /*07a8*/ 	.word	0x00004cf0


	//   ....[10]....
        /*07ac*/ 	.word	0x00004e00


	//   ....[11]....
        /*07b0*/ 	.word	0x00005a30


	//   ....[12]....
        /*07b4*/ 	.word	0x00005a90


	//   ....[13]....
        /*07b8*/ 	.word	0x00007d40


	//   ....[14]....
        /*07bc*/ 	.word	0x00009590


	//   ....[15]....
        /*07c0*/ 	.word	0x00009db0


	//   ....[16]....
        /*07c4*/ 	.word	0x00009ec0


	//   ....[17]....
        /*07c8*/ 	.word	0x0000a9d0


	//   ....[18]....
        /*07cc*/ 	.word	0x0000aa60


	//   ....[19]....
        /*07d0*/ 	.word	0x0000dba0


	//   ....[20]....
        /*07d4*/ 	.word	0x0000dc40


	//   ....[21]....
        /*07d8*/ 	.word	0x0000dc70


	//   ....[22]....
        /*07dc*/ 	.word	0x0000dd70


	//   ....[23]....
        /*07e0*/ 	.word	0x00010350


	//   ....[24]....
        /*07e4*/ 	.word	0x00011ba0


	//   ....[25]....
        /*07e8*/ 	.word	0x000123c0


	//   ....[26]....
        /*07ec*/ 	.word	0x000124d0


	//   ....[27]....
        /*07f0*/ 	.word	0x00012fe0


	//   ....[28]....
        /*07f4*/ 	.word	0x00013070


	//   ....[29]....
        /*07f8*/ 	.word	0x00014750


	//   ....[30]....
        /*07fc*/ 	.word	0x00014760


	//   ....[31]....
        /*0800*/ 	.word	0x000147e0


	//   ....[32]....
        /*0804*/ 	.word	0x000147f0


	//   ....[33]....
        /*0808*/ 	.word	0x00015770


	//   ....[34]....
        /*080c*/ 	.word	0x00015780


	//   ....[35]....
        /*0810*/ 	.word	0x00015790


	//   ....[36]....
        /*0814*/ 	.word	0x000157a0


	//   ....[37]....
        /*0818*/ 	.word	0x000157b0


	//   ....[38]....
        /*081c*/ 	.word	0x000157c0


	//   ....[39]....
        /*0820*/ 	.word	0x000157d0


	//   ....[40]....
        /*0824*/ 	.word	0x000157e0


	//   ....[41]....
        /*0828*/ 	.word	0x000157f0


	//   ....[42]....
        /*082c*/ 	.word	0x00015800


	//   ....[43]....
        /*0830*/ 	.word	0x00015810


	//   ....[44]....
        /*0834*/ 	.word	0x00015840


	//   ....[45]....
        /*0838*/ 	.word	0x00015870


	//   ....[46]....
        /*083c*/ 	.word	0x00015880


	//   ....[47]....
        /*0840*/ 	.word	0x00015890


	//   ....[48]....
        /*0844*/ 	.word	0x000158a0


	//   ....[49]....
        /*0848*/ 	.word	0x000158b0


	//   ....[50]....
        /*084c*/ 	.word	0x000158c0


	//   ....[51]....
        /*0850*/ 	.word	0x000158f0


	//   ....[52]....
        /*0854*/ 	.word	0x00015920


	//   ....[53]....
        /*0858*/ 	.word	0x00015940


	//   ....[54]....
        /*085c*/ 	.word	0x00015950


	//   ....[55]....
        /*0860*/ 	.word	0x00015960


	//   ....[56]....
        /*0864*/ 	.word	0x00015970


	//   ....[57]....
        /*0868*/ 	.word	0x00015980


	//   ....[58]....
        /*086c*/ 	.word	0x00015990


	//   ....[59]....
        /*0870*/ 	.word	0x000159a0


	//   ....[60]....
        /*0874*/ 	.word	0x000159d0


	//   ....[61]....
        /*0878*/ 	.word	0x00015a00


	//   ....[62]....
        /*087c*/ 	.word	0x00015a20


	//   ....[63]....
        /*0880*/ 	.word	0x00015a30


	//   ....[64]....
        /*0884*/ 	.word	0x00015a40


	//   ....[65]....
        /*0888*/ 	.word	0x00015a50


	//   ....[66]....
        /*088c*/ 	.word	0x00015a60


	//   ....[67]....
        /*0890*/ 	.word	0x00015a80


	//   ....[68]....
        /*0894*/ 	.word	0x00015a90


	//   ....[69]....
        /*0898*/ 	.word	0x00015aa0


	//   ....[70]....
        /*089c*/ 	.word	0x00015ab0


	//   ....[71]....
        /*08a0*/ 	.word	0x00015ad0


	//   ....[72]....
        /*08a4*/ 	.word	0x00015b00


	//   ....[73]....
        /*08a8*/ 	.word	0x00015b30


	//   ....[74]....
        /*08ac*/ 	.word	0x00015b50


	//   ....[75]....
        /*08b0*/ 	.word	0x00015b60


	//   ....[76]....
        /*08b4*/ 	.word	0x00015b70


	//   ....[77]....
        /*08b8*/ 	.word	0x00015b90


	//   ....[78]....
        /*08bc*/ 	.word	0x00015ba0


	//   ....[79]....
        /*08c0*/ 	.word	0x00015bc0


	//   ....[80]....
        /*08c4*/ 	.word	0x00015bf0


	//   ....[81]....
        /*08c8*/ 	.word	0x00015c20


	//   ....[82]....
        /*08cc*/ 	.word	0x00015c50


	//   ....[83]....
        /*08d0*/ 	.word	0x00015c80


	//   ....[84]....
        /*08d4*/ 	.word	0x00015cb0


	//   ....[85]....
        /*08d8*/ 	.word	0x00015cc0


	//   ....[86]....
        /*08dc*/ 	.word	0x00015cf0


	//   ....[87]....
        /*08e0*/ 	.word	0x00015d00


	//   ....[88]....
        /*08e4*/ 	.word	0x00015d20


	//   ....[89]....
        /*08e8*/ 	.word	0x00015d30


	//   ....[90]....
        /*08ec*/ 	.word	0x00015d40


	//   ....[91]....
        /*08f0*/ 	.word	0x00015d60


	//   ....[92]....
        /*08f4*/ 	.word	0x00015d90


	//   ....[93]....
        /*08f8*/ 	.word	0x00015dc0


	//   ....[94]....
        /*08fc*/ 	.word	0x00015df0


	//   ....[95]....
        /*0900*/ 	.word	0x00015e20


	//   ....[96]....
        /*0904*/ 	.word	0x00015e50


	//   ....[97]....
        /*0908*/ 	.word	0x000166d0


	//   ....[98]....
        /*090c*/ 	.word	0x00016710


	//   ....[99]....
        /*0910*/ 	.word	0x00016740


	//   ....[100]....
        /*0914*/ 	.word	0x00016770


	//   ....[101]....
        /*0918*/ 	.word	0x00016e30


	//   ....[102]....
        /*091c*/ 	.word	0x00016e70


	//   ....[103]....
        /*0920*/ 	.word	0x00016f30


	//   ....[104]....
        /*0924*/ 	.word	0x00016f50


	//   ....[105]....
        /*0928*/ 	.word	0x00017010


	//   ....[106]....
        /*092c*/ 	.word	0x00017030


	//   ....[107]....
        /*0930*/ 	.word	0x00017100


	//   ....[108]....
        /*0934*/ 	.word	0x00017120


	//   ....[109]....
        /*0938*/ 	.word	0x00017560


	//   ....[110]....
        /*093c*/ 	.word	0x00017570


	//   ....[111]....
        /*0940*/ 	.word	0x000179a0


	//   ....[112]....
        /*0944*/ 	.word	0x000179b0


	//   ....[113]....
        /*0948*/ 	.word	0x00018720


	//   ....[114]....
        /*094c*/ 	.word	0x00018740


	//   ....[115]....
        /*0950*/ 	.word	0x00018800


	//   ....[116]....
        /*0954*/ 	.word	0x00018820


	//   ....[117]....
        /*0958*/ 	.word	0x000188e0


	//   ....[118]....
        /*095c*/ 	.word	0x00018900


	//   ....[119]....
        /*0960*/ 	.word	0x000189d0


	//   ....[120]....
        /*0964*/ 	.word	0x000189f0


	//   ....[121]....
        /*0968*/ 	.word	0x00018b40


	//   ....[122]....
        /*096c*/ 	.word	0x00018d50


	//   ....[123]....
        /*0970*/ 	.word	0x00018d80


	//   ....[124]....
        /*0974*/ 	.word	0x00018db0


	//   ....[125]....
        /*0978*/ 	.word	0x00018de0


	//   ....[126]....
        /*097c*/ 	.word	0x00018e10


	//   ....[127]....
        /*0980*/ 	.word	0x00018e60


	//   ....[128]....
        /*0984*/ 	.word	0x00018fe0


	//   ....[129]....
        /*0988*/ 	.word	0x00019010


	//   ....[130]....
        /*098c*/ 	.word	0x00019040


	//   ....[131]....
        /*0990*/ 	.word	0x00019070


	//   ....[132]....
        /*0994*/ 	.word	0x000190a0


	//   ....[133]....
        /*0998*/ 	.word	0x000190d0


	//   ....[134]....
        /*099c*/ 	.word	0x00019160


	//   ....[135]....
        /*09a0*/ 	.word	0x000191c0


	//   ....[136]....
        /*09a4*/ 	.word	0x000191d0


	//   ....[137]....
        /*09a8*/ 	.word	0x00019220


	//   ....[138]....
        /*09ac*/ 	.word	0x0001bb20


	//   ....[139]....
        /*09b0*/ 	.word	0x0001bb50


	//   ....[140]....
        /*09b4*/ 	.word	0x0001bbf0


	//   ....[141]....
        /*09b8*/ 	.word	0x0001bc00


	//   ....[142]....
        /*09bc*/ 	.word	0x0001bc50


	//   ....[143]....
        /*09c0*/ 	.word	0x0001bc60


	//   ....[144]....
        /*09c4*/ 	.word	0x0001bcb0


	//   ....[145]....
        /*09c8*/ 	.word	0x0001bcc0


	//   ....[146]....
        /*09cc*/ 	.word	0x0001bd10


	//   ....[147]....
        /*09d0*/ 	.word	0x0001bd20


	//   ....[148]....
        /*09d4*/ 	.word	0x0001bd70


	//   ....[149]....
        /*09d8*/ 	.word	0x0001bd80


	//   ....[150]....
        /*09dc*/ 	.word	0x0001bdd0


	//   ....[151]....
        /*09e0*/ 	.word	0x0001bde0


	//   ....[152]....
        /*09e4*/ 	.word	0x0001bdf0


	//   ....[153]....
        /*09e8*/ 	.word	0x0001be40


	//   ....[154]....
        /*09ec*/ 	.word	0x0001be90


	//   ....[155]....
        /*09f0*/ 	.word	0x0001bea0


	//   ....[156]....
        /*09f4*/ 	.word	0x0001beb0


	//   ....[157]....
        /*09f8*/ 	.word	0x0001bf10


	//   ....[158]....
        /*09fc*/ 	.word	0x0001c390


	//   ....[159]....
        /*0a00*/ 	.word	0x0001c3c0


	//   ....[160]....
        /*0a04*/ 	.word	0x0001c410


	//   ....[161]....
        /*0a08*/ 	.word	0x0001c440


	//   ....[162]....
        /*0a0c*/ 	.word	0x0001c480


	//   ....[163]....
        /*0a10*/ 	.word	0x0001c4b0


	//   ....[164]....
        /*0a14*/ 	.word	0x0001c500


	//   ....[165]....
        /*0a18*/ 	.word	0x0001c530


	//   ....[166]....
        /*0a1c*/ 	.word	0x0001c580


	//   ....[167]....
        /*0a20*/ 	.word	0x0001c5b0


	//   ....[168]....
        /*0a24*/ 	.word	0x0001c600


	//   ....[169]....
        /*0a28*/ 	.word	0x0001c620


	//   ....[170]....
        /*0a2c*/ 	.word	0x0001c670


	//   ....[171]....
        /*0a30*/ 	.word	0x0001c690


	//   ....[172]....
        /*0a34*/ 	.word	0x0001c6a0


	//   ....[173]....
        /*0a38*/ 	.word	0x0001c6e0


	//   ....[174]....
        /*0a3c*/ 	.word	0x0001c740


	//   ....[175]....
        /*0a40*/ 	.word	0x0001c760


	//   ....[176]....
        /*0a44*/ 	.word	0x0001c770


	//   ....[177]....
        /*0a48*/ 	.word	0x0001c7d0


	//   ....[178]....
        /*0a4c*/ 	.word	0x0001cec0


	//   ....[179]....
        /*0a50*/ 	.word	0x0001cef0


	//   ....[180]....
        /*0a54*/ 	.word	0x0001cf20


	//   ....[181]....
        /*0a58*/ 	.word	0x0001cf60


	//   ....[182]....
        /*0a5c*/ 	.word	0x0001cfb0


	//   ....[183]....
        /*0a60*/ 	.word	0x0001cfd0


	//   ....[184]....
        /*0a64*/ 	.word	0x0001d020


	//   ....[185]....
        /*0a68*/ 	.word	0x0001d040


	//   ....[186]....
        /*0a6c*/ 	.word	0x0001d090


	//   ....[187]....
        /*0a70*/ 	.word	0x0001d0b0


	//   ....[188]....
        /*0a74*/ 	.word	0x0001d100


	//   ....[189]....
        /*0a78*/ 	.word	0x0001d120


	//   ....[190]....
        /*0a7c*/ 	.word	0x0001d170


	//   ....[191]....
        /*0a80*/ 	.word	0x0001d190


	//   ....[192]....
        /*0a84*/ 	.word	0x0001d1d0


	//   ....[193]....
        /*0a88*/ 	.word	0x0001d1f0


	//   ....[194]....
        /*0a8c*/ 	.word	0x0001db20


	//   ....[195]....
        /*0a90*/ 	.word	0x0001db40


	//   ....[196]....
        /*0a94*/ 	.word	0x0001db50


	//   ....[197]....
        /*0a98*/ 	.word	0x0001db60


	//   ....[198]....
        /*0a9c*/ 	.word	0x0001db70


	//   ....[199]....
        /*0aa0*/ 	.word	0x0001db80


	//   ....[200]....
        /*0aa4*/ 	.word	0x0001dbe0


	//   ....[201]....
        /*0aa8*/ 	.word	0x0001dc20


	//   ....[202]....
        /*0aac*/ 	.word	0x0001dc40


	//   ....[203]....
        /*0ab0*/ 	.word	0x0001dc50


	//   ....[204]....
        /*0ab4*/ 	.word	0x0001dc90


	//   ....[205]....
        /*0ab8*/ 	.word	0x0001dca0


	//   ....[206]....
        /*0abc*/ 	.word	0x0001dce0


	//   ....[207]....
        /*0ac0*/ 	.word	0x0001dcf0


	//   ....[208]....
        /*0ac4*/ 	.word	0x0001dd30


	//   ....[209]....
        /*0ac8*/ 	.word	0x0001dd40


	//   ....[210]....
        /*0acc*/ 	.word	0x0001dd50


	//   ....[211]....
        /*0ad0*/ 	.word	0x0001dd60


	//   ....[212]....
        /*0ad4*/ 	.word	0x0001dd70


	//   ....[213]....
        /*0ad8*/ 	.word	0x0001de10


	//   ....[214]....
        /*0adc*/ 	.word	0x0001e1c0


	//   ....[215]....
        /*0ae0*/ 	.word	0x0001e1d0


	//   ....[216]....
        /*0ae4*/ 	.word	0x0001e1e0


	//   ....[217]....
        /*0ae8*/ 	.word	0x0001e1f0


	//   ....[218]....
        /*0aec*/ 	.word	0x0001e200


	//   ....[219]....
        /*0af0*/ 	.word	0x0001e210


	//   ....[220]....
        /*0af4*/ 	.word	0x0001e230


	//   ....[221]....
        /*0af8*/ 	.word	0x0001e280


	//   ....[222]....
        /*0afc*/ 	.word	0x0001e2c0


	//   ....[223]....
        /*0b00*/ 	.word	0x0001e2e0


	//   ....[224]....
        /*0b04*/ 	.word	0x0001e300


	//   ....[225]....
        /*0b08*/ 	.word	0x0001e330


	//   ....[226]....
        /*0b0c*/ 	.word	0x0001e350


	//   ....[227]....
        /*0b10*/ 	.word	0x0001e380


	//   ....[228]....
        /*0b14*/ 	.word	0x0001e3a0


	//   ....[229]....
        /*0b18*/ 	.word	0x0001e3d0


	//   ....[230]....
        /*0b1c*/ 	.word	0x0001e3e0


	//   ....[231]....
        /*0b20*/ 	.word	0x0001e3f0


	//   ....[232]....
        /*0b24*/ 	.word	0x0001e400


	//   ....[233]....
        /*0b28*/ 	.word	0x0001e410


	//   ....[234]....
        /*0b2c*/ 	.word	0x0001f880


	//   ....[235]....
        /*0b30*/ 	.word	0x0001f8a0


	//   ....[236]....
        /*0b34*/ 	.word	0x0001f8d0


	//   ....[237]....
        /*0b38*/ 	.word	0x0001f900


	//   ....[238]....
        /*0b3c*/ 	.word	0x0001f930


	//   ....[239]....
        /*0b40*/ 	.word	0x0001f940


	//   ....[240]....
        /*0b44*/ 	.word	0x0001f970


	//   ....[241]....
        /*0b48*/ 	.word	0x0001f9b0


	//   ....[242]....
        /*0b4c*/ 	.word	0x0001fb20


	//   ....[243]....
        /*0b50*/ 	.word	0x0001fb50


	//   ....[244]....
        /*0b54*/ 	.word	0x0001fb90


	//   ....[245]....
        /*0b58*/ 	.word	0x0001fbc0


	//   ....[246]....
        /*0b5c*/ 	.word	0x0001fbf0


	//   ....[247]....
        /*0b60*/ 	.word	0x0001fc20


	//   ....[248]....
        /*0b64*/ 	.word	0x0001fcb0


	//   ....[249]....
        /*0b68*/ 	.word	0x0001fd00


	//   ....[250]....
        /*0b6c*/ 	.word	0x0001fd10


	//   ....[251]....
        /*0b70*/ 	.word	0x0001fd50


	//   ....[252]....
        /*0b74*/ 	.word	0x00020850


	//   ....[253]....
        /*0b78*/ 	.word	0x00020f20


	//   ....[254]....
        /*0b7c*/ 	.word	0x00021000


	//   ....[255]....
        /*0b80*/ 	.word	0x000210f0


	//   ....[0]....
        /*0b84*/ 	.word	0x00021150


	//   ....[1]....
        /*0b88*/ 	.word	0x00021210


	//   ....[2]....
        /*0b8c*/ 	.word	0x00021270


	//   ....[3]....
        /*0b90*/ 	.word	0x00021330


	//   ....[4]....
        /*0b94*/ 	.word	0x00021390


	//   ....[5]....
        /*0b98*/ 	.word	0x00021450


	//   ....[6]....
        /*0b9c*/ 	.word	0x000214b0


	//   ....[7]....
        /*0ba0*/ 	.word	0x00021570


	//   ....[8]....
        /*0ba4*/ 	.word	0x000215d0


	//   ....[9]....
        /*0ba8*/ 	.word	0x00021690


	//   ....[10]....
        /*0bac*/ 	.word	0x000216f0


	//   ....[11]....
        /*0bb0*/ 	.word	0x000217b0


	//   ....[12]....
        /*0bb4*/ 	.word	0x00021810


	//   ....[13]....
        /*0bb8*/ 	.word	0x000218d0


	//   ....[14]....
        /*0bbc*/ 	.word	0x00021930


	//   ....[15]....
        /*0bc0*/ 	.word	0x000219f0


	//   ....[16]....
        /*0bc4*/ 	.word	0x00021a50


	//   ....[17]....
        /*0bc8*/ 	.word	0x00021b20


	//   ....[18]....
        /*0bcc*/ 	.word	0x00021ce0


	//   ....[19]....
        /*0bd0*/ 	.word	0x00021d70


	//   ....[20]....
        /*0bd4*/ 	.word	0x00021e40


	//   ....[21]....
        /*0bd8*/ 	.word	0x00021e90


	//   ....[22]....
        /*0bdc*/ 	.word	0x00021f60


	//   ....[23]....
        /*0be0*/ 	.word	0x00021fb0


	//   ....[24]....
        /*0be4*/ 	.word	0x00022030


	//   ....[25]....
        /*0be8*/ 	.word	0x000220e0


	//   ....[26]....
        /*0bec*/ 	.word	0x00022160


	//   ....[27]....
        /*0bf0*/ 	.word	0x00022210


	//   ....[28]....
        /*0bf4*/ 	.word	0x00022290


	//   ....[29]....
        /*0bf8*/ 	.word	0x00022340


	//   ....[30]....
        /*0bfc*/ 	.word	0x000223c0


	//   ....[31]....
        /*0c00*/ 	.word	0x00022460


	//   ....[32]....
        /*0c04*/ 	.word	0x000224e0


	//   ....[33]....
        /*0c08*/ 	.word	0x00022580


	//   ....[34]....
        /*0c0c*/ 	.word	0x000225f0


	//   ....[35]....
        /*0c10*/ 	.word	0x000226a0


	//   ....[36]....
        /*0c14*/ 	.word	0x00022710


	//   ....[37]....
        /*0c18*/ 	.word	0x000227c0


	//   ....[38]....
        /*0c1c*/ 	.word	0x00022860


	//   ....[39]....
        /*0c20*/ 	.word	0x000228d0


	//   ....[40]....
        /*0c24*/ 	.word	0x00022950


	//   ....[41]....
        /*0c28*/ 	.word	0x00022a00


	//   ....[42]....
        /*0c2c*/ 	.word	0x00022a60


	//   ....[43]....
        /*0c30*/ 	.word	0x00022b20


	//   ....[44]....
        /*0c34*/ 	.word	0x00022b80


	//   ....[45]....
        /*0c38*/ 	.word	0x00022c40


	//   ....[46]....
        /*0c3c*/ 	.word	0x00022ca0


	//   ....[47]....
        /*0c40*/ 	.word	0x00022d60


	//   ....[48]....
        /*0c44*/ 	.word	0x00022dc0


	//   ....[49]....
        /*0c48*/ 	.word	0x00022e70


	//   ....[50]....
        /*0c4c*/ 	.word	0x00022ed0


	//   ....[51]....
        /*0c50*/ 	.word	0x00022f90


	//   ....[52]....
        /*0c54*/ 	.word	0x00022ff0


	//   ....[53]....
        /*0c58*/ 	.word	0x00023090


	//   ....[54]....
        /*0c5c*/ 	.word	0x000231c0


	//   ....[55]....
        /*0c60*/ 	.word	0x00023260


	//   ....[56]....
        /*0c64*/ 	.word	0x000232c0


	//   ....[57]....
        /*0c68*/ 	.word	0x00023370


	//   ....[58]....
        /*0c6c*/ 	.word	0x000233f0


	//   ....[59]....
        /*0c70*/ 	.word	0x00023480


	//   ....[60]....
        /*0c74*/ 	.word	0x00023510


	//   ....[61]....
        /*0c78*/ 	.word	0x000235a0


	//   ....[62]....
        /*0c7c*/ 	.word	0x00023600


	//   ....[63]....
        /*0c80*/ 	.word	0x000236b0


	//   ....[64]....
        /*0c84*/ 	.word	0x00023710


	//   ....[65]....
        /*0c88*/ 	.word	0x000237c0


	//   ....[66]....
        /*0c8c*/ 	.word	0x00023820


	//   ....[67]....
        /*0c90*/ 	.word	0x000238d0


	//   ....[68]....
        /*0c94*/ 	.word	0x00023930


	//   ....[69]....
        /*0c98*/ 	.word	0x000239e0


	//   ....[70]....
        /*0c9c*/ 	.word	0x00023a40


	//   ....[71]....
        /*0ca0*/ 	.word	0x00023af0


	//   ....[72]....
        /*0ca4*/ 	.word	0x00023b50


	//   ....[73]....
        /*0ca8*/ 	.word	0x00023c00


	//   ....[74]....
        /*0cac*/ 	.word	0x00023cf0


	//   ....[75]....
        /*0cb0*/ 	.word	0x00023d80


	//   ....[76]....
        /*0cb4*/ 	.word	0x00023de0


	//   ....[77]....
        /*0cb8*/ 	.word	0x00023e90


	//   ....[78]....
        /*0cbc*/ 	.word	0x00023f10


	//   ....[79]....
        /*0cc0*/ 	.word	0x00023fa0


	//   ....[80]....
        /*0cc4*/ 	.word	0x00024030


	//   ....[81]....
        /*0cc8*/ 	.word	0x000240c0


	//   ....[82]....
        /*0ccc*/ 	.word	0x00024120


	//   ....[83]....
        /*0cd0*/ 	.word	0x000241c0


	//   ....[84]....
        /*0cd4*/ 	.word	0x00024220


	//   ....[85]....
        /*0cd8*/ 	.word	0x000242c0


	//   ....[86]....
        /*0cdc*/ 	.word	0x00024320


	//   ....[87]....
        /*0ce0*/ 	.word	0x000243c0


	//   ....[88]....
        /*0ce4*/ 	.word	0x00024420


	//   ....[89]....
        /*0ce8*/ 	.word	0x000244d0


	//   ....[90]....
        /*0cec*/ 	.word	0x00024530


	//   ....[91]....
        /*0cf0*/ 	.word	0x000245e0


	//   ....[92]....
        /*0cf4*/ 	.word	0x00024640


	//   ....[93]....
        /*0cf8*/ 	.word	0x000246f0


	//   ....[94]....
        /*0cfc*/ 	.word	0x00024940


	//----- nvinfo : EIATTR_REG_RECONFIG
	.align		4
.L_984:
        /*0d00*/ 	.byte	0x01, 0x54
	.zero		2


	//----- nvinfo : EIATTR_SYSCALL_OFFSETS
	.align		4
        /*0d04*/ 	.byte	0x04, 0x46
        /*0d06*/ 	.short	(.L_986 - .L_985)


	//   ....[0]....
.L_985:
        /*0d08*/ 	.word	0x00001e90


	//   ....[1]....
        /*0d0c*/ 	.word	0x0001ae00


	//   ....[2]....
        /*0d10*/ 	.word	0x0001af70


	//   ....[3]....
        /*0d14*/ 	.word	0x0001b0c0


	//   ....[4]....
        /*0d18*/ 	.word	0x0001b200


	//   ....[5]....
        /*0d1c*/ 	.word	0x0001caf0


	//----- nvinfo : EIATTR_MBARRIER_INSTR_OFFSETS
	.align		4
.L_986:
        /*0d20*/ 	.byte	0x04, 0x39
        /*0d22*/ 	.short	(.L_988 - .L_987)


	//   ....[0]....
.L_987:
        /*0d24*/ 	.word	0x00000180
        /*0d28*/ 	.word	0x000000ff
        /*0d2c*/ 	.word	0x00022800
        /*0d30*/ 	.short	0x0100
        /*0d32*/ 	.byte	0x08
	.zero		1


	//   ....[1]....
        /*0d34*/ 	.word	0x00000190
        /*0d38*/ 	.word	0x000000ff
        /*0d3c*/ 	.word	0x00022820
        /*0d40*/ 	.short	0x0100
        /*0d42*/ 	.byte	0x08
	.zero		1


	//   ....[2]....
        /*0d44*/ 	.word	0x00000280
        /*0d48*/ 	.word	0x000000ff
        /*0d4c*/ 	.word	0x00022830
        /*0d50*/ 	.short	0x0100
        /*0d52*/ 	.byte	0x08
	.zero		1


	//   ....[3]....
        /*0d54*/ 	.word	0x00000290
        /*0d58*/ 	.word	0x000000ff
        /*0d5c*/ 	.word	0x00022840
        /*0d60*/ 	.short	0x0100
        /*0d62*/ 	.byte	0x08
	.zero		1


	//   ....[4]....
        /*0d64*/ 	.word	0x000002a0
        /*0d68*/ 	.word	0x000000ff
        /*0d6c*/ 	.word	0x00022838
        /*0d70*/ 	.short	0x0100
        /*0d72*/ 	.byte	0x08
	.zero		1


	//   ....[5]....
        /*0d74*/ 	.word	0x000002b0
        /*0d78*/ 	.word	0x000000ff
        /*0d7c*/ 	.word	0x00022848
        /*0d80*/ 	.short	0x0100
        /*0d82*/ 	.byte	0x08
	.zero		1


	//   ....[6]....
        /*0d84*/ 	.word	0x000003e0
        /*0d88*/ 	.word	0x000000ff
        /*0d8c*/ 	.word	0x00022850
        /*0d90*/ 	.short	0x0100
        /*0d92*/ 	.byte	0x08
	.zero		1


	//   ....[7]....
        /*0d94*/ 	.word	0x000003f0
        /*0d98*/ 	.word	0x000000ff
        /*0d9c*/ 	.word	0x00022860
        /*0da0*/ 	.short	0x0100
        /*0da2*/ 	.byte	0x08
	.zero		1


	//   ....[8]....
        /*0da4*/ 	.word	0x00000400
        /*0da8*/ 	.word	0x000000ff
        /*0dac*/ 	.word	0x00022858
        /*0db0*/ 	.short	0x0100
        /*0db2*/ 	.byte	0x08
	.zero		1


	//   ....[9]....
        /*0db4*/ 	.word	0x00000410
        /*0db8*/ 	.word	0x000000ff
        /*0dbc*/ 	.word	0x00022868
        /*0dc0*/ 	.short	0x0100
        /*0dc2*/ 	.byte	0x08
	.zero		1


	//   ....[10]....
        /*0dc4*/ 	.word	0x00000500
        /*0dc8*/ 	.word	0x000000ff
        /*0dcc*/ 	.word	0x00022870
        /*0dd0*/ 	.short	0x0100
        /*0dd2*/ 	.byte	0x06
	.zero		1


	//   ....[11]....
        /*0dd4*/ 	.word	0x00000510
        /*0dd8*/ 	.word	0x000000ff
        /*0ddc*/ 	.word	0x00022880
        /*0de0*/ 	.short	0x0100
        /*0de2*/ 	.byte	0x06
	.zero		1


	//   ....[12]....
        /*0de4*/ 	.word	0x00000520
        /*0de8*/ 	.word	0x000000ff
        /*0dec*/ 	.word	0x00022878
        /*0df0*/ 	.short	0x0100
        /*0df2*/ 	.byte	0x06
	.zero		1


	//   ....[13]....
        /*0df4*/ 	.word	0x00000530
        /*0df8*/ 	.word	0x000000ff
        /*0dfc*/ 	.word	0x00022888
        /*0e00*/ 	.short	0x0100
        /*0e02*/ 	.byte	0x06
	.zero		1


	//   ....[14]....
        /*0e04*/ 	.word	0x00000660
        /*0e08*/ 	.word	0x000000ff
        /*0e0c*/ 	.word	0x00022890
        /*0e10*/ 	.short	0x0100
        /*0e12*/ 	.byte	0x08
	.zero		1


	//   ....[15]....
        /*0e14*/ 	.word	0x00000670
        /*0e18*/ 	.word	0x000000ff
        /*0e1c*/ 	.word	0x000228a0
        /*0e20*/ 	.short	0x0100
        /*0e22*/ 	.byte	0x08
	.zero		1


	//   ....[16]....
        /*0e24*/ 	.word	0x00000680
        /*0e28*/ 	.word	0x000000ff
        /*0e2c*/ 	.word	0x00022898
        /*0e30*/ 	.short	0x0100
        /*0e32*/ 	.byte	0x08
	.zero		1


	//   ....[17]....
        /*0e34*/ 	.word	0x00000690
        /*0e38*/ 	.word	0x000000ff
        /*0e3c*/ 	.word	0x000228a8
        /*0e40*/ 	.short	0x0100
        /*0e42*/ 	.byte	0x08
	.zero		1


	//   ....[18]....
        /*0e44*/ 	.word	0x000007e0
        /*0e48*/ 	.word	0x000000ff
        /*0e4c*/ 	.word	0x000228b0
        /*0e50*/ 	.short	0x0100
        /*0e52*/ 	.byte	0x08
	.zero		1


	//   ....[19]....
        /*0e54*/ 	.word	0x000007f0
        /*0e58*/ 	.word	0x000000ff
        /*0e5c*/ 	.word	0x000228c0
        /*0e60*/ 	.short	0x0100
        /*0e62*/ 	.byte	0x08
	.zero		1


	//   ....[20]....
        /*0e64*/ 	.word	0x00000800
        /*0e68*/ 	.word	0x000000ff
        /*0e6c*/ 	.word	0x000228b8
        /*0e70*/ 	.short	0x0100
        /*0e72*/ 	.byte	0x08
	.zero		1


	//   ....[21]....
        /*0e74*/ 	.word	0x00000810
        /*0e78*/ 	.word	0x000000ff
        /*0e7c*/ 	.word	0x000228c8
        /*0e80*/ 	.short	0x0100
        /*0e82*/ 	.byte	0x08
	.zero		1


	//   ....[22]....
        /*0e84*/ 	.word	0x00002180
        /*0e88*/ 	.word	0x000000ff
        /*0e8c*/ 	.word	0x00022800
        /*0e90*/ 	.short	0x010a
        /*0e92*/ 	.byte	0x2b
	.zero		1


	//   ....[23]....
        /*0e94*/ 	.word	0x00002220
        /*0e98*/ 	.word	0x00000069
        /*0e9c*/ 	.word	0x00022830
        /*0ea0*/ 	.short	0x010a
        /*0ea2*/ 	.byte	0x3f
	.zero		1


	//   ....[24]....
        /*0ea4*/ 	.word	0x00002260
        /*0ea8*/ 	.word	0x00000069
        /*0eac*/ 	.word	0x00022830
        /*0eb0*/ 	.short	0x010a
        /*0eb2*/ 	.byte	0x3f
	.zero		1


	//   ....[25]....
        /*0eb4*/ 	.word	0x00003120
        /*0eb8*/ 	.word	0x000000ff
        /*0ebc*/ 	.word	0x00000000
        /*0ec0*/ 	.short	0x0101
        /*0ec2*/ 	.byte	0x06
	.zero		1


	//   ....[26]....
        /*0ec4*/ 	.word	0x00006f10
        /*0ec8*/ 	.word	0x000000ff
        /*0ecc*/ 	.word	0x00022830
        /*0ed0*/ 	.short	0x010a
        /*0ed2*/ 	.byte	0x06
	.zero		1


	//   ....[27]....
        /*0ed4*/ 	.word	0x00006f50
        /*0ed8*/ 	.word	0x000000ff
        /*0edc*/ 	.word	0x00022830
        /*0ee0*/ 	.short	0x010a
        /*0ee2*/ 	.byte	0x06
	.zero		1


	//   ....[28]....
        /*0ee4*/ 	.word	0x000077e0
        /*0ee8*/ 	.word	0x000000ff
        /*0eec*/ 	.word	0x00022850
        /*0ef0*/ 	.short	0x010a
        /*0ef2*/ 	.byte	0x06
	.zero		1


	//   ....[29]....
        /*0ef4*/ 	.word	0x00007820
        /*0ef8*/ 	.word	0x000000ff
        /*0efc*/ 	.word	0x00022850
        /*0f00*/ 	.short	0x010a
        /*0f02*/ 	.byte	0x06
	.zero		1


	//   ....[30]....
        /*0f04*/ 	.word	0x00008080
        /*0f08*/ 	.word	0x000000ff
        /*0f0c*/ 	.word	0x00000000
        /*0f10*/ 	.short	0x0101
        /*0f12*/ 	.byte	0x06
	.zero		1


	//   ....[31]....
        /*0f14*/ 	.word	0x0000b7e0
        /*0f18*/ 	.word	0x000000ff
        /*0f1c*/ 	.word	0x00000000
        /*0f20*/ 	.short	0x0101
        /*0f22*/ 	.byte	0x06
	.zero		1


	//   ....[32]....
        /*0f24*/ 	.word	0x0000c190
        /*0f28*/ 	.word	0x000000ff
        /*0f2c*/ 	.word	0x00022830
        /*0f30*/ 	.short	0x010a
        /*0f32*/ 	.byte	0x06
	.zero		1


	//   ....[33]....
        /*0f34*/ 	.word	0x0000c1d0
        /*0f38*/ 	.word	0x000000ff
        /*0f3c*/ 	.word	0x00022830
        /*0f40*/ 	.short	0x010a
        /*0f42*/ 	.byte	0x06
	.zero		1


	//   ....[34]....
        /*0f44*/ 	.word	0x0000ca60
        /*0f48*/ 	.word	0x000000ff
        /*0f4c*/ 	.word	0x00022850
        /*0f50*/ 	.short	0x010a
        /*0f52*/ 	.byte	0x06
	.zero		1


	//   ....[35]....
        /*0f54*/ 	.word	0x0000caa0
        /*0f58*/ 	.word	0x000000ff
        /*0f5c*/ 	.word	0x00022850
        /*0f60*/ 	.short	0x010a
        /*0f62*/ 	.byte	0x06
	.zero		1


	//   ....[36]....
        /*0f64*/ 	.word	0x0000d3f0
        /*0f68*/ 	.word	0x000000ff
        /*0f6c*/ 	.word	0x00000000
        /*0f70*/ 	.short	0x0101
        /*0f72*/ 	.byte	0x06
	.zero		1


	//   ....[37]....
        /*0f74*/ 	.word	0x0000eda0
        /*0f78*/ 	.word	0x000000ff
        /*0f7c*/ 	.word	0x00000000
        /*0f80*/ 	.short	0x0101
        /*0f82*/ 	.byte	0x06
	.zero		1


	//   ....[38]....
        /*0f84*/ 	.word	0x0000f520
        /*0f88*/ 	.word	0x000000ff
        /*0f8c*/ 	.word	0x00022830
        /*0f90*/ 	.short	0x010a
        /*0f92*/ 	.byte	0x06
	.zero		1


	//   ....[39]....
        /*0f94*/ 	.word	0x0000f560
        /*0f98*/ 	.word	0x000000ff
        /*0f9c*/ 	.word	0x00022830
        /*0fa0*/ 	.short	0x010a
        /*0fa2*/ 	.byte	0x06
	.zero		1


	//   ....[40]....
        /*0fa4*/ 	.word	0x0000fdf0
        /*0fa8*/ 	.word	0x000000ff
        /*0fac*/ 	.word	0x00022850
        /*0fb0*/ 	.short	0x010a
        /*0fb2*/ 	.byte	0x06
	.zero		1


	//   ....[41]....
        /*0fb4*/ 	.word	0x0000fe30
        /*0fb8*/ 	.word	0x000000ff
        /*0fbc*/ 	.word	0x00022850
        /*0fc0*/ 	.short	0x010a
        /*0fc2*/ 	.byte	0x06
	.zero		1


	//   ....[42]....
        /*0fc4*/ 	.word	0x00010690
        /*0fc8*/ 	.word	0x000000ff
        /*0fcc*/ 	.word	0x00000000
        /*0fd0*/ 	.short	0x0101
        /*0fd2*/ 	.byte	0x06
	.zero		1


	//   ....[43]....
        /*0fd4*/ 	.word	0x00013df0
        /*0fd8*/ 	.word	0x000000ff
        /*0fdc*/ 	.word	0x00000000
        /*0fe0*/ 	.short	0x0101
        /*0fe2*/ 	.byte	0x06
	.zero		1


	//   ....[44]....
        /*0fe4*/ 	.word	0x00014460
        /*0fe8*/ 	.word	0x000000ff
        /*0fec*/ 	.word	0x00022850
        /*0ff0*/ 	.short	0x010a
        /*0ff2*/ 	.byte	0x09
	.zero		1


	//   ....[45]....
        /*0ff4*/ 	.word	0x000144a0
        /*0ff8*/ 	.word	0x000000ff
        /*0ffc*/ 	.word	0x00022850
        /*1000*/ 	.short	0x010a
        /*1002*/ 	.byte	0x09
	.zero		1


	//   ....[46]....
        /*1004*/ 	.word	0x00014ad0
        /*1008*/ 	.word	0x000000ff
        /*100c*/ 	.word	0x00000000
        /*1010*/ 	.short	0x0101
        /*1012*/ 	.byte	0x04
	.zero		1


	//   ....[47]....
        /*1014*/ 	.word	0x00016e60
        /*1018*/ 	.word	0x00000011
        /*101c*/ 	.word	0x00000000
        /*1020*/ 	.short	0x0101
        /*1022*/ 	.byte	0x3f
	.zero		1


	//   ....[48]....
        /*1024*/ 	.word	0x00017300
        /*1028*/ 	.word	0x00000011
        /*102c*/ 	.word	0x00000000
        /*1030*/ 	.short	0x0101
        /*1032*/ 	.byte	0x3f
	.zero		1


	//   ....[49]....
        /*1034*/ 	.word	0x0001b7e0
        /*1038*/ 	.word	0x00000000
        /*103c*/ 	.word	0x00022880
        /*1040*/ 	.short	0x010a
        /*1042*/ 	.byte	0x3f
	.zero		1


	//   ....[50]....
        /*1044*/ 	.word	0x0001c070
        /*1048*/ 	.word	0x00000000
        /*104c*/ 	.word	0x00022870
        /*1050*/ 	.short	0x0107
        /*1052*/ 	.byte	0x3f
	.zero		1


	//   ....[51]....
        /*1054*/ 	.word	0x0001c130
        /*1058*/ 	.word	0x00000000
        /*105c*/ 	.word	0x00022870
        /*1060*/ 	.short	0x0101
        /*1062*/ 	.byte	0x3f
	.zero		1


	//   ....[52]....
        /*1064*/ 	.word	0x0001c160
        /*1068*/ 	.word	0x00000000
        /*106c*/ 	.word	0x00022840
        /*1070*/ 	.short	0x010a
        /*1072*/ 	.byte	0x3f
	.zero		1


	//   ....[53]....
        /*1074*/ 	.word	0x0001c870
        /*1078*/ 	.word	0x00000000
        /*107c*/ 	.word	0x00022830
        /*1080*/ 	.short	0x0107
        /*1082*/ 	.byte	0x3f
	.zero		1


	//   ....[54]....
        /*1084*/ 	.word	0x0001c930
        /*1088*/ 	.word	0x00000000
        /*108c*/ 	.word	0x00022830
        /*1090*/ 	.short	0x0101
        /*1092*/ 	.byte	0x3f
	.zero		1


	//   ....[55]....
        /*1094*/ 	.word	0x0001d2a0
        /*1098*/ 	.word	0x00000011
        /*109c*/ 	.word	0x00022800
        /*10a0*/ 	.short	0x0107
        /*10a2*/ 	.byte	0x3f
	.zero		1


	//   ....[56]....
        /*10a4*/ 	.word	0x0001d390
        /*10a8*/ 	.word	0x00000011
        /*10ac*/ 	.word	0x00022800
        /*10b0*/ 	.short	0x0101
        /*10b2*/ 	.byte	0x3f
	.zero		1


	//   ....[57]....
        /*10b4*/ 	.word	0x0001d3b0
        /*10b8*/ 	.word	0x00000011
        /*10bc*/ 	.word	0x00022820
        /*10c0*/ 	.short	0x010a
        /*10c2*/ 	.byte	0x3f
	.zero		1


	//   ....[58]....
        /*10c4*/ 	.word	0x0001d8b0
        /*10c8*/ 	.word	0x00000000
        /*10cc*/ 	.word	0x00022880
        /*10d0*/ 	.short	0x010a
        /*10d2*/ 	.byte	0x3f
	.zero		1


	//   ....[59]....
        /*10d4*/ 	.word	0x0001de90
        /*10d8*/ 	.word	0x00000000
        /*10dc*/ 	.word	0x00022870
        /*10e0*/ 	.short	0x0107
        /*10e2*/ 	.byte	0x3f
	.zero		1


	//   ....[60]....
        /*10e4*/ 	.word	0x0001df50
        /*10e8*/ 	.word	0x00000000
        /*10ec*/ 	.word	0x00022870
        /*10f0*/ 	.short	0x0101
        /*10f2*/ 	.byte	0x3f
	.zero		1


	//   ....[61]....
        /*10f4*/ 	.word	0x0001df80
        /*10f8*/ 	.word	0x00000000
        /*10fc*/ 	.word	0x00022840
        /*1100*/ 	.short	0x010a
        /*1102*/ 	.byte	0x3f
	.zero		1


	//   ....[62]....
        /*1104*/ 	.word	0x0001e520
        /*1108*/ 	.word	0x00000000
        /*110c*/ 	.word	0x00022830
        /*1110*/ 	.short	0x0107
        /*1112*/ 	.byte	0x3f
	.zero		1


	//   ....[63]....
        /*1114*/ 	.word	0x0001e5e0
        /*1118*/ 	.word	0x00000000
        /*111c*/ 	.word	0x00022830
        /*1120*/ 	.short	0x0101
        /*1122*/ 	.byte	0x3f
	.zero		1


	//   ....[64]....
        /*1124*/ 	.word	0x0001e670
        /*1128*/ 	.word	0x00000003
        /*112c*/ 	.word	0x00022870
        /*1130*/ 	.short	0x010a
        /*1132*/ 	.byte	0x3f
	.zero		1


	//   ....[65]....
        /*1134*/ 	.word	0x0001e700
        /*1138*/ 	.word	0x00000003
        /*113c*/ 	.word	0x00022860
        /*1140*/ 	.short	0x010a
        /*1142*/ 	.byte	0x3f
	.zero		1


	//   ....[66]....
        /*1144*/ 	.word	0x0001ecb0
        /*1148*/ 	.word	0x00000003
        /*114c*/ 	.word	0x00022850
        /*1150*/ 	.short	0x0101
        /*1152*/ 	.byte	0x3f
	.zero		1


	//   ....[67]....
        /*1154*/ 	.word	0x0001ed40
        /*1158*/ 	.word	0x00000003
        /*115c*/ 	.word	0x00000000
        /*1160*/ 	.short	0x0101
        /*1162*/ 	.byte	0x3f
	.zero		1


	//   ....[68]....
        /*1164*/ 	.word	0x0001ef10
        /*1168*/ 	.word	0x00000002
        /*116c*/ 	.word	0x00022870
        /*1170*/ 	.short	0x010a
        /*1172*/ 	.byte	0x3f
	.zero		1


	//   ....[69]....
        /*1174*/ 	.word	0x0001ef90
        /*1178*/ 	.word	0x00000002
        /*117c*/ 	.word	0x00022860
        /*1180*/ 	.short	0x010a
        /*1182*/ 	.byte	0x3f
	.zero		1


	//   ....[70]....
        /*1184*/ 	.word	0x0001f550
        /*1188*/ 	.word	0x00000002
        /*118c*/ 	.word	0x00022850
        /*1190*/ 	.short	0x0101
        /*1192*/ 	.byte	0x3f
	.zero		1


	//   ....[71]....
        /*1194*/ 	.word	0x0001f600
        /*1198*/ 	.word	0x00000002
        /*119c*/ 	.word	0x00000000
        /*11a0*/ 	.short	0x0101
        /*11a2*/ 	.byte	0x3f
	.zero		1


	//   ....[72]....
        /*11a4*/ 	.word	0x000207d0
        /*11a8*/ 	.word	0x00000005
        /*11ac*/ 	.word	0x00022820
        /*11b0*/ 	.short	0x010a
        /*11b2*/ 	.byte	0x3f
	.zero		1


	//   ....[73]....
        /*11b4*/ 	.word	0x00020950
        /*11b8*/ 	.word	0x00000003
        /*11bc*/ 	.word	0x00022840
        /*11c0*/ 	.short	0x010a
        /*11c2*/ 	.byte	0x3f
	.zero		1


	//   ....[74]....
        /*11c4*/ 	.word	0x000209f0
        /*11c8*/ 	.word	0x0000001f
        /*11cc*/ 	.word	0x00022840
        /*11d0*/ 	.short	0x010a
        /*11d2*/ 	.byte	0x3f
	.zero		1


	//   ....[75]....
        /*11d4*/ 	.word	0x00020a30
        /*11d8*/ 	.word	0x00000003
        /*11dc*/ 	.word	0x00022860
        /*11e0*/ 	.short	0x010a
        /*11e2*/ 	.byte	0x3f
	.zero		1


	//   ....[76]....
        /*11e4*/ 	.word	0x00020a70
        /*11e8*/ 	.word	0x0000001f
        /*11ec*/ 	.word	0x00022860
        /*11f0*/ 	.short	0x010a
        /*11f2*/ 	.byte	0x3f
	.zero		1


	//   ....[77]....
        /*11f4*/ 	.word	0x00020ab0
        /*11f8*/ 	.word	0x00000003
        /*11fc*/ 	.word	0x00022880
        /*1200*/ 	.short	0x010a
        /*1202*/ 	.byte	0x3f
	.zero		1


	//   ....[78]....
        /*1204*/ 	.word	0x00020af0
        /*1208*/ 	.word	0x0000001f
        /*120c*/ 	.word	0x00022880
        /*1210*/ 	.short	0x010a
        /*1212*/ 	.byte	0x3f
	.zero		1


	//   ....[79]....
        /*1214*/ 	.word	0x00020b60
        /*1218*/ 	.word	0x00000003
        /*121c*/ 	.word	0x00022800
        /*1220*/ 	.short	0x010a
        /*1222*/ 	.byte	0x3f
	.zero		1


	//   ....[80]....
        /*1224*/ 	.word	0x00020bb0
        /*1228*/ 	.word	0x00000069
        /*122c*/ 	.word	0x00022830
        /*1230*/ 	.short	0x010a
        /*1232*/ 	.byte	0x3f
	.zero		1


	//   ....[81]....
        /*1234*/ 	.word	0x00020c10
        /*1238*/ 	.word	0x0000000a
        /*123c*/ 	.word	0x00022830
        /*1240*/ 	.short	0x010a
        /*1242*/ 	.byte	0x3f
	.zero		1


	//   ....[82]....
        /*1244*/ 	.word	0x00020c70
        /*1248*/ 	.word	0x0000000a
        /*124c*/ 	.word	0x00022850
        /*1250*/ 	.short	0x010a
        /*1252*/ 	.byte	0x3f
	.zero		1


	//   ....[83]....
        /*1254*/ 	.word	0x00020cd0
        /*1258*/ 	.word	0x0000000c
        /*125c*/ 	.word	0x00022830
        /*1260*/ 	.short	0x010a
        /*1262*/ 	.byte	0x3f
	.zero		1


	//   ....[84]....
        /*1264*/ 	.word	0x00020d30
        /*1268*/ 	.word	0x0000000c
        /*126c*/ 	.word	0x00022850
        /*1270*/ 	.short	0x010a
        /*1272*/ 	.byte	0x3f
	.zero		1


	//   ....[85]....
        /*1274*/ 	.word	0x00020d90
        /*1278*/ 	.word	0x0000000a
        /*127c*/ 	.word	0x00022830
        /*1280*/ 	.short	0x010a
        /*1282*/ 	.byte	0x3f
	.zero		1


	//   ....[86]....
        /*1284*/ 	.word	0x00020df0
        /*1288*/ 	.word	0x0000000a
        /*128c*/ 	.word	0x00022850
        /*1290*/ 	.short	0x010a
        /*1292*/ 	.byte	0x3f
	.zero		1


	//   ....[87]....
        /*1294*/ 	.word	0x00020e50
        /*1298*/ 	.word	0x00000005
        /*129c*/ 	.word	0x00022850
        /*12a0*/ 	.short	0x010a
        /*12a2*/ 	.byte	0x3f
	.zero		1


	//   ....[88]....
        /*12a4*/ 	.word	0x00020f50
        /*12a8*/ 	.word	0x00000000
        /*12ac*/ 	.word	0x00022880
        /*12b0*/ 	.short	0x010a
        /*12b2*/ 	.byte	0x3f
	.zero		1


	//   ....[89]....
        /*12b4*/ 	.word	0x00021c30
        /*12b8*/ 	.word	0x00000000
        /*12bc*/ 	.word	0x00022840
        /*12c0*/ 	.short	0x010a
        /*12c2*/ 	.byte	0x3f
	.zero		1


	//   ....[90]....
        /*12c4*/ 	.word	0x000230c0
        /*12c8*/ 	.word	0x00000011
        /*12cc*/ 	.word	0x00022820
        /*12d0*/ 	.short	0x010a
        /*12d2*/ 	.byte	0x3f
	.zero		1


	//   ....[91]....
        /*12d4*/ 	.word	0x00023110
        /*12d8*/ 	.word	0x00000000
        /*12dc*/ 	.word	0x00022880
        /*12e0*/ 	.short	0x010a
        /*12e2*/ 	.byte	0x3f
	.zero		1


	//   ....[92]....
        /*12e4*/ 	.word	0x00023c40
        /*12e8*/ 	.word	0x00000000
        /*12ec*/ 	.word	0x00022840
        /*12f0*/ 	.short	0x010a
        /*12f2*/ 	.byte	0x3f
	.zero		1


	//   ....[93]....
        /*12f4*/ 	.word	0x00024720
        /*12f8*/ 	.word	0x00000003
        /*12fc*/ 	.word	0x00022870
        /*1300*/ 	.short	0x010a
        /*1302*/ 	.byte	0x3f
	.zero		1


	//   ....[94]....
        /*1304*/ 	.word	0x00024770
        /*1308*/ 	.word	0x00000003
        /*130c*/ 	.word	0x00022860
        /*1310*/ 	.short	0x010a
        /*1312*/ 	.byte	0x3f
	.zero		1


	//   ....[95]....
        /*1314*/ 	.word	0x000247c0
        /*1318*/ 	.word	0x00000002
        /*131c*/ 	.word	0x00022870
        /*1320*/ 	.short	0x010a
        /*1322*/ 	.byte	0x3f
	.zero		1


	//   ....[96]....
        /*1324*/ 	.word	0x00024810
        /*1328*/ 	.word	0x00000002
        /*132c*/ 	.word	0x00022860
        /*1330*/ 	.short	0x010a
        /*1332*/ 	.byte	0x3f
	.zero		1


	//   ....[97]....
        /*1334*/ 	.word	0x00024860
        /*1338*/ 	.word	0x00000005
        /*133c*/ 	.word	0x00022820
        /*1340*/ 	.short	0x010a
        /*1342*/ 	.byte	0x3f
	.zero		1


	//   ....[98]....
        /*1344*/ 	.word	0x00024a00
        /*1348*/ 	.word	0x00000003
        /*134c*/ 	.word	0x00022840
        /*1350*/ 	.short	0x010a
        /*1352*/ 	.byte	0x3f
	.zero		1


	//   ....[99]....
        /*1354*/ 	.word	0x00024a50
        /*1358*/ 	.word	0x0000001f
        /*135c*/ 	.word	0x00022840
        /*1360*/ 	.short	0x010a
        /*1362*/ 	.byte	0x3f
	.zero		1


	//   ....[100]....
        /*1364*/ 	.word	0x00024aa0
        /*1368*/ 	.word	0x00000003
        /*136c*/ 	.word	0x00022860
        /*1370*/ 	.short	0x010a
        /*1372*/ 	.byte	0x3f
	.zero		1


	//   ....[101]....
        /*1374*/ 	.word	0x00024af0
        /*1378*/ 	.word	0x0000001f
        /*137c*/ 	.word	0x00022860
        /*1380*/ 	.short	0x010a
        /*1382*/ 	.byte	0x3f
	.zero		1


	//   ....[102]....
        /*1384*/ 	.word	0x00024b40
        /*1388*/ 	.word	0x00000003
        /*138c*/ 	.word	0x00022880
        /*1390*/ 	.short	0x010a
        /*1392*/ 	.byte	0x3f
	.zero		1


	//----- nvinfo : EIATTR_NUM_MBARRIERS
	.align		4
.L_988:
        /*1394*/ 	.byte	0x03, 0x38
        /*1396*/ 	.short	0x0016


	//----- nvinfo : EIATTR_EXIT_INSTR_OFFSETS
	.align		4
        /*1398*/ 	.byte	0x04, 0x1c
        /*139a*/ 	.short	(.L_990 - .L_989)


	//   ....[0]....
.L_989:
        /*139c*/ 	.word	0x000009c0


	//   ....[1]....
        /*13a0*/ 	.word	0x00018af0


	//   ....[2]....
        /*13a4*/ 	.word	0x00020b40


	//----- nvinfo : EIATTR_MAX_THREADS
	.align		4
.L_990:
        /*13a8*/ 	.byte	0x04, 0x05
        /*13aa*/ 	.short	(.L_992 - .L_991)
.L_991:
        /*13ac*/ 	.word	0x00000180
        /*13b0*/ 	.word	0x00000001
        /*13b4*/ 	.word	0x00000001


	//----- nvinfo : EIATTR_CRS_STACK_SIZE
	.align		4
.L_992:
        /*13b8*/ 	.byte	0x04, 0x1e
        /*13ba*/ 	.short	(.L_994 - .L_993)
.L_993:
        /*13bc*/ 	.word	0x00000000


	//----- nvinfo : EIATTR_CBANK_PARAM_SIZE
	.align		4
.L_994:
        /*13c0*/ 	.byte	0x03, 0x19
        /*13c2*/ 	.short	0x0af0


	//----- nvinfo : EIATTR_PARAM_CBANK
	.align		4
        /*13c4*/ 	.byte	0x04, 0x0a
        /*13c6*/ 	.short	(.L_996 - .L_995)
	.align		4
.L_995:
        /*13c8*/ 	.word	index@(.nv.constant0._ZN7cutlass13device_kernelIN5flash11enable_sm90INS1_16FlashAttnFwdSm90INS1_25CollectiveMainloopFwdSm90ILi2EN4cute5tupleIJNS5_1CILi1EEES8_S8_EEENS6_IJNS7_ILi128EEENS7_ILi160EEESA_EEELi128ENS_12float_e4m3_tEfNS_4arch4Sm90ELb0ELb1ELb1ELb1ELb1ELb0ELb0ELb1ELb1ELb1ELb1ELb0EEENS1_21CollectiveEpilogueFwdINS6_IJSA_SA_SB_EEES9_NS_10bfloat16_tESF_Li256ELb1ELb1ELb1ELb1EEENS1_36VarlenDynamicPersistentTileSchedulerILi128ELi160ELi256ELi128ELb1ELb1ELb1ELb1ELb0ELb1EEEEEEEEEvNT_6ParamsE)
        /*13cc*/ 	.short	0x0210
        /*13ce*/ 	.short	0x0af0


	//----- nvinfo : EIATTR_SW_WAR
	.align		4
.L_996:
        /*13d0*/ 	.byte	0x04, 0x36
        /*13d2*/ 	.short	(.L_998 - .L_997)
.L_997:
        /*13d4*/ 	.word	0x00000008
.L_998:


//--------------------- .nv.info._ZN7cutlass13device_kernelIN5flash11enable_sm90INS1_16FlashAttnFwdSm90INS1_25CollectiveMainloopFwdSm90ILi2EN4cute5tupleIJNS5_1CILi1EEES8_S8_EEENS6_IJNS7_ILi128EEENS7_ILi160EEESA_EEELi128ENS_12float_e4m3_tEfNS_4arch4Sm90ELb0ELb1ELb1ELb1ELb1ELb1ELb0ELb1ELb1ELb1ELb1ELb0EEENS1_21CollectiveEpilogueFwdINS6_IJSA_SA_SB_EEES9_NS_10bfloat16_tESF_Li256ELb1ELb1ELb1ELb1EEENS1_36VarlenDynamicPersistentTileSchedulerILi128ELi160ELi256ELi128ELb1ELb1ELb1ELb1ELb0ELb1EEEEEEEEEvNT_6ParamsE --------------------------
	.section	.nv.info._ZN7cutlass13device_kernelIN5flash11enable_sm90INS1_16FlashAttnFwdSm90INS1_25CollectiveMainloopFwdSm90ILi2EN4cute5tupleIJNS5_1CILi1EEES8_S8_EEENS6_IJNS7_ILi128EEENS7_ILi160EEESA_EEELi128ENS_12float_e4m3_tEfNS_4arch4Sm90ELb0ELb1ELb1ELb1ELb1ELb1ELb0ELb1ELb1ELb1ELb1ELb0EEENS1_21CollectiveEpilogueFwdINS6_IJSA_SA_SB_EEES9_NS_10bfloat16_tESF_Li256ELb1ELb1ELb1ELb1EEENS1_36VarlenDynamicPersistentTileSchedulerILi128ELi160ELi256ELi128ELb1ELb1ELb1ELb1ELb0ELb1EEEEEEEEEvNT_6ParamsE,"",@"SHT_CUDA_INFO"
	.sectionflags	@""
	.align	4


	//----- nvinfo : EIATTR_CUDA_API_VERSION
	.align		4
        /*0000*/ 	.byte	0x04, 0x37
        /*0002*/ 	.short	(.L_1000 - .L_999)
.L_999:
        /*0004*/ 	.word	0x00000082


	//----- nvinfo : EIATTR_KPARAM_INFO
	.align		4
.L_1000:
        /*0008*/ 	.byte	0x04, 0x17
        /*000a*/ 	.short	(.L_1002 - .L_1001)
.L_1001:
        /*000c*/ 	.word	0x00000000
        /*0010*/ 	.short	0x0000
        /*0012*/ 	.short	0x0070
        /*0014*/ 	.byte	0x00, 0xf0, 0x01, 0x2a


	//----- nvinfo : EIATTR_SPARSE_MMA_MASK
	.align		4
.L_1002:
        /*0018*/ 	.byte	0x03, 0x50
        /*001a*/ 	.short	0x0000


	//----- nvinfo : EIATTR_MAXREG_COUNT
	.align		4
        /*001c*/ 	.byte	0x03, 0x1b
        /*001e*/ 	.short	0x00a8


	//----- nvinfo : EIATTR_NUM_BARRIERS
	.align		4
        /*0020*/ 	.byte	0x02, 0x4c
        /*0022*/ 	.byte	0x10
	.zero		1


	//----- nvinfo : EIATTR_EXTERNS
	.align		4
        /*0024*/ 	.byte	0x04, 0x0f
        /*0026*/ 	.short	(.L_1004 - .L_1003)


	//   ....[0]....
	.align		4
.L_1003:
        /*0028*/ 	.word	index@(__assertfail)


	//----- nvinfo : EIATTR_ANNOTATIONS
	.align		4
.L_1004:
        /*002c*/ 	.byte	0x04, 0x55
        /*002e*/ 	.short	(.L_1006 - .L_1005)


	//   ....[0]....
.L_1005:
        /* <DEDUP_REMOVED lines=47> */


	//----- nvinfo : EIATTR_MERCURY_ISA_VERSION
	.align		4
.L_1006:
        /*0308*/ 	.byte	0x03, 0x5f
        /*030a*/ 	.short	0x0101


	//----- nvinfo : EIATTR_UNUSED_LOAD_BYTE_OFFSET
	.align		4
        /*030c*/ 	.byte	0x04, 0x44
        /*030e*/ 	.short	(.L_1008 - .L_1007)


	//   ....[0]....
.L_1007:
        /*0310*/ 	.word	0x00000a80
        /*0314*/ 	.word	0x0000fff0


	//   ....[1]....
        /*0318*/ 	.word	0x00023b50
        /*031c*/ 	.word	0x0000fff0


	//----- nvinfo : EIATTR_INT_WARP_WIDE_INSTR_OFFSETS
	.align		4
.L_1008:
        /*0320*/ 	.byte	0x04, 0x31
        /*0322*/ 	.short	(.L_1010 - .L_1009)


	//   ....[0]....
.L_1009:
        /*0324*/ 	.word	0x00000120


	//   ....[1]....
        /*0328*/ 	.word	0x000001c0


	//   ....[2]....
        /*032c*/ 	.word	0x00000230


	//   ....[3]....
        /*0330*/ 	.word	0x0002aec0


	//   ....[4]....
        /*0334*/ 	.word	0x0002af50


	//   ....[5]....
        /*0338*/ 	.word	0x0002f240


	//   ....[6]....
        /*033c*/ 	.word	0x0002f2d0


	//----- nvinfo : EIATTR_COOP_GROUP_MASK_REGIDS
	.align		4
.L_1010:
        /*0340*/ 	.byte	0x04, 0x29
        /*0342*/ 	.short	(.L_1012 - .L_1011)


	//   ....[0]....
.L_1011:
        /*0344*/ 	.word	0xffffffff


	//   ....[1]....
        /*0348*/ 	.word	0xffffffff


	//   ....[2]....
        /*034c*/ 	.word	0xffffffff


	//   ....[3]....
        /*0350*/ 	.word	0xffffffff


	//   ....[4]....
        /*0354*/ 	.word	0xffffffff


	//   ....[5]....
        /*0358*/ 	.word	0xffffffff


	//   ....[6]....
        /*035c*/ 	.word	0xffffffff


	//   ....[7]....
        /*0360*/ 	.word	0xffffffff


	//   ....[8]....
        /*0364*/ 	.word	0xffffffff


	//   ....[9]....
        /*0368*/ 	.word	0xffffffff


	//   ....[10]....
        /*036c*/ 	.word	0xffffffff


	//   ....[11]....
        /*0370*/ 	.word	0xffffffff


	//   ....[12]....
        /*0374*/ 	.word	0xffffffff


	//   ....[13]....
        /*0378*/ 	.word	0xffffffff


	//   ....[14]....
        /*037c*/ 	.word	0xffffffff


	//   ....[15]....
        /*0380*/ 	.word	0xffffffff


	//   ....[16]....
        /*0384*/ 	.word	0xffffffff


	//   ....[17]....
        /*0388*/ 	.word	0xffffffff


	//   ....[18]....
        /*038c*/ 	.word	0xffffffff


	//   ....[19]....
        /*0390*/ 	.word	0xffffffff


	//   ....[20]....
        /*0394*/ 	.word	0xffffffff


	//   ....[21]....
        /*0398*/ 	.word	0xffffffff


	//   ....[22]....
        /*039c*/ 	.word	0xffffffff


	//   ....[23]....
        /*03a0*/ 	.word	0xffffffff


	//   ....[24]....
        /*03a4*/ 	.word	0xffffffff


	//   ....[25]....
        /*03a8*/ 	.word	0xffffffff


	//   ....[26]....
        /*03ac*/ 	.word	0xffffffff


	//   ....[27]....
        /*03b0*/ 	.word	0xffffffff


	//   ....[28]....
        /*03b4*/ 	.word	0xffffffff


	//   ....[29]....
        /*03b8*/ 	.word	0xffffffff


	//   ....[30]....
        /*03bc*/ 	.word	0xffffffff


	//   ....[31]....
        /*03c0*/ 	.word	0xffffffff


	//   ....[32]....
        /*03c4*/ 	.word	0xffffffff


	//   ....[33]....
        /*03c8*/ 	.word	0xffffffff


	//   ....[34]....
        /*03cc*/ 	.word	0xffffffff


	//   ....[35]....
        /*03d0*/ 	.word	0xffffffff


	//   ....[36]....
        /*03d4*/ 	.word	0xffffffff


	//   ....[37]....
        /*03d8*/ 	.word	0xffffffff


	//   ....[38]....
        /*03dc*/ 	.word	0xffffffff


	//   ....[39]....
        /*03e0*/ 	.word	0xffffffff


	//   ....[40]....
        /*03e4*/ 	.word	0xffffffff


	//   ....[41]....
        /*03e8*/ 	.word	0xffffffff


	//   ....[42]....
        /*03ec*/ 	.word	0xffffffff


	//   ....[43]....
        /*03f0*/ 	.word	0xffffffff


	//   ....[44]....
        /*03f4*/ 	.word	0xffffffff


	//   ....[45]....
        /*03f8*/ 	.word	0xffffffff


	//   ....[46]....
        /*03fc*/ 	.word	0xffffffff


	//   ....[47]....
        /*0400*/ 	.word	0xffffffff


	//   ....[48]....
        /*0404*/ 	.word	0xffffffff


	//   ....[49]....
        /*0408*/ 	.word	0xffffffff


	//   ....[50]....
        /*040c*/ 	.word	0xffffffff


	//   ....[51]....
        /*0410*/ 	.word	0xffffffff


	//   ....[52]....
        /*0414*/ 	.word	0xffffffff


	//   ....[53]....
        /*0418*/ 	.word	0xffffffff


	//   ....[54]....
        /*041c*/ 	.word	0xffffffff


	//   ....[55]....
        /*0420*/ 	.word	0xffffffff


	//   ....[56]....
        /*0424*/ 	.word	0xffffffff


	//   ....[57]....
        /*0428*/ 	.word	0xffffffff


	//   ....[58]....
        /*042c*/ 	.word	0xffffffff


	//   ....[59]....
        /*0430*/ 	.word	0xffffffff


	//   ....[60]....
        /*0434*/ 	.word	0xffffffff


	//   ....[61]....
        /*0438*/ 	.word	0xffffffff


	//   ....[62]....
        /*043c*/ 	.word	0xffffffff


	//   ....[63]....
        /*0440*/ 	.word	0xffffffff


	//   ....[64]....
        /*0444*/ 	.word	0xffffffff


	//   ....[65]....
        /*0448*/ 	.word	0xffffffff


	//   ....[66]....
        /*044c*/ 	.word	0xffffffff


	//   ....[67]....
        /*0450*/ 	.word	0xffffffff


	//   ....[68]....
        /*0454*/ 	.word	0xffffffff


	//   ....[69]....
        /*0458*/ 	.word	0xffffffff


	//   ....[70]....
        /*045c*/ 	.word	0xffffffff


	//   ....[71]....
        /*0460*/ 	.word	0xffffffff


	//   ....[72]....
        /*0464*/ 	.word	0xffffffff


	//   ....[73]....
        /*0468*/ 	.word	0xffffffff


	//   ....[74]....
        /*046c*/ 	.word	0xffffffff


	//   ....[75]....
        /*0470*/ 	.word	0xffffffff


	//   ....[76]....
        /*0474*/ 	.word	0xffffffff


	//   ....[77]....
        /*0478*/ 	.word	0xffffffff


	//   ....[78]....
        /*047c*/ 	.word	0xffffffff


	//   ....[79]....
        /*0480*/ 	.word	0xffffffff


	//   ....[80]....
        /*0484*/ 	.word	0xffffffff


	//   ....[81]....
        /*0488*/ 	.word	0xffffffff


	//   ....[82]....
        /*048c*/ 	.word	0xffffffff


	//   ....[83]....
        /*0490*/ 	.word	0xffffffff


	//   ....[84]....
        /*0494*/ 	.word	0xffffffff


	//   ....[85]....
        /*0498*/ 	.word	0xffffffff


	//   ....[86]....
        /*049c*/ 	.word	0xffffffff


	//   ....[87]....
        /*04a0*/ 	.word	0xffffffff


	//   ....[88]....
        /*04a4*/ 	.word	0xffffffff


	//   ....[89]....
        /*04a8*/ 	.word	0xffffffff


	//   ....[90]....
        /*04ac*/ 	.word	0xffffffff


	//   ....[91]....
        /*04b0*/ 	.word	0xffffffff


	//   ....[92]....
        /*04b4*/ 	.word	0xffffffff


	//   ....[93]....
        /*04b8*/ 	.word	0xffffffff


	//   ....[94]....
        /*04bc*/ 	.word	0xffffffff


	//   ....[95]....
        /*04c0*/ 	.word	0xffffffff


	//   ....[96]....
        /*04c4*/ 	.word	0xffffffff


	//   ....[97]....
        /*04c8*/ 	.word	0xffffffff


	//   ....[98]....
        /*04cc*/ 	.word	0xffffffff


	//   ....[99]....
        /*04d0*/ 	.word	0xffffffff


	//   ....[100]....
        /*04d4*/ 	.word	0xffffffff


	//   ....[101]....
        /*04d8*/ 	.word	0xffffffff


	//   ....[102]....
        /*04dc*/ 	.word	0xffffffff


	//   ....[103]....
        /*04e0*/ 	.word	0xffffffff


	//   ....[104]....
        /*04e4*/ 	.word	0xffffffff


	//   ....[105]....
        /*04e8*/ 	.word	0xffffffff


	//   ....[106]....
        /*04ec*/ 	.word	0xffffffff


	//   ....[107]....
        /*04f0*/ 	.word	0xffffffff


	//   ....[108]....
        /*04f4*/ 	.word	0xffffffff


	//   ....[109]....
        /*04f8*/ 	.word	0xffffffff


	//   ....[110]....
        /*04fc*/ 	.word	0xffffffff


	//   ....[111]....
        /*0500*/ 	.word	0xffffffff


	//   ....[112]....
        /*0504*/ 	.word	0xffffffff


	//   ....[113]....
        /*0508*/ 	.word	0xffffffff


	//   ....[114]....
        /*050c*/ 	.word	0xffffffff


	//   ....[115]....
        /*0510*/ 	.word	0xffffffff


	//   ....[116]....
        /*0514*/ 	.word	0xffffffff


	//   ....[117]....
        /*0518*/ 	.word	0xffffffff


	//   ....[118]....
        /*051c*/ 	.word	0xffffffff


	//   ....[119]....
        /*0520*/ 	.word	0xffffffff


	//   ....[120]....
        /*0524*/ 	.word	0xffffffff


	//   ....[121]....
        /*0528*/ 	.word	0xffffffff


	//   ....[122]....
        /*052c*/ 	.word	0xffffffff


	//   ....[123]....
        /*0530*/ 	.word	0xffffffff


	//   ....[124]....
        /*0534*/ 	.word	0xffffffff


	//   ....[125]....
        /*0538*/ 	.word	0xffffffff


	//   ....[126]....
        /*053c*/ 	.word	0xffffffff


	//   ....[127]....
        /*0540*/ 	.word	0xffffffff


	//   ....[128]....
        /*0544*/ 	.word	0xffffffff


	//   ....[129]....
        /*0548*/ 	.word	0xffffffff


	//   ....[130]....
        /*054c*/ 	.word	0xffffffff


	//   ....[131]....
        /*0550*/ 	.word	0xffffffff


	//   ....[132]....
        /*0554*/ 	.word	0xffffffff


	//   ....[133]....
        /*0558*/ 	.word	0xffffffff


	//   ....[134]....
        /*055c*/ 	.word	0xffffffff


	//   ....[135]....
        /*0560*/ 	.word	0xffffffff


	//   ....[136]....
        /*0564*/ 	.word	0xffffffff


	//   ....[137]....
        /*0568*/ 	.word	0xffffffff


	//   ....[138]....
        /*056c*/ 	.word	0xffffffff


	//   ....[139]....
        /*0570*/ 	.word	0xffffffff


	//   ....[140]....
        /*0574*/ 	.word	0xffffffff


	//   ....[141]....
        /*0578*/ 	.word	0xffffffff


	//   ....[142]....
        /*057c*/ 	.word	0xffffffff


	//   ....[143]....
        /*0580*/ 	.word	0xffffffff


	//   ....[144]....
        /*0584*/ 	.word	0xffffffff


	//   ....[145]....
        /*0588*/ 	.word	0xffffffff


	//   ....[146]....
        /*058c*/ 	.word	0xffffffff


	//   ....[147]....
        /*0590*/ 	.word	0xffffffff


	//   ....[148]....
        /*0594*/ 	.word	0xffffffff


	//   ....[149]....
        /*0598*/ 	.word	0xffffffff


	//   ....[150]....
        /*059c*/ 	.word	0xffffffff


	//   ....[151]....
        /*05a0*/ 	.word	0xffffffff


	//   ....[152]....
        /*05a4*/ 	.word	0xffffffff


	//   ....[153]....
        /*05a8*/ 	.word	0xffffffff


	//   ....[154]....
        /*05ac*/ 	.word	0xffffffff


	//   ....[155]....
        /*05b0*/ 	.word	0xffffffff


	//   ....[156]....
        /*05b4*/ 	.word	0xffffffff


	//   ....[157]....
        /*05b8*/ 	.word	0xffffffff


	//   ....[158]....
        /*05bc*/ 	.word	0xffffffff


	//   ....[159]....
        /*05c0*/ 	.word	0xffffffff


	//   ....[160]....
        /*05c4*/ 	.word	0xffffffff


	//   ....[161]....
        /*05c8*/ 	.word	0xffffffff


	//   ....[162]....
        /*05cc*/ 	.word	0xffffffff


	//   ....[163]....
        /*05d0*/ 	.word	0xffffffff


	//   ....[164]....
        /*05d4*/ 	.word	0xffffffff


	//   ....[165]....
        /*05d8*/ 	.word	0xffffffff


	//   ....[166]....
        /*05dc*/ 	.word	0xffffffff


	//   ....[167]....
        /*05e0*/ 	.word	0xffffffff


	//   ....[168]....
        /*05e4*/ 	.word	0xffffffff


	//   ....[169]....
        /*05e8*/ 	.word	0xffffffff


	//   ....[170]....
        /*05ec*/ 	.word	0xffffffff


	//   ....[171]....
        /*05f0*/ 	.word	0xffffffff


	//   ....[172]....
        /*05f4*/ 	.word	0xffffffff


	//   ....[173]....
        /*05f8*/ 	.word	0xffffffff


	//   ....[174]....
        /*05fc*/ 	.word	0xffffffff


	//   ....[175]....
        /*0600*/ 	.word	0xffffffff


	//   ....[176]....
        /*0604*/ 	.word	0xffffffff


	//   ....[177]....
        /*0608*/ 	.word	0xffffffff


	//   ....[178]....
        /*060c*/ 	.word	0xffffffff


	//   ....[179]....
        /*0610*/ 	.word	0xffffffff


	//   ....[180]....
        /*0614*/ 	.word	0xffffffff


	//   ....[181]....
        /*0618*/ 	.word	0xffffffff


	//   ....[182]....
        /*061c*/ 	.word	0xffffffff


	//   ....[183]....
        /*0620*/ 	.word	0xffffffff


	//   ....[184]....
        /*0624*/ 	.word	0xffffffff


	//   ....[185]....
        /*0628*/ 	.word	0xffffffff


	//   ....[186]....
        /*062c*/ 	.word	0xffffffff


	//   ....[187]....
        /*0630*/ 	.word	0xffffffff


	//   ....[188]....
        /*0634*/ 	.word	0xffffffff


	//   ....[189]....
        /*0638*/ 	.word	0xffffffff


	//   ....[190]....
        /*063c*/ 	.word	0xffffffff


	//   ....[191]....
        /*0640*/ 	.word	0xffffffff


	//   ....[192]....
        /*0644*/ 	.word	0xffffffff


	//   ....[193]....
        /*0648*/ 	.word	0xffffffff


	//   ....[194]....
        /*064c*/ 	.word	0xffffffff


	//   ....[195]....
        /*0650*/ 	.word	0xffffffff


	//   ....[196]....
        /*0654*/ 	.word	0xffffffff


	//   ....[197]....
        /*0658*/ 	.word	0xffffffff


	//   ....[198]....
        /*065c*/ 	.word	0xffffffff


	//   ....[199]....
        /*0660*/ 	.word	0xffffffff


	//   ....[200]....
        /*0664*/ 	.word	0xffffffff


	//   ....[201]....
        /*0668*/ 	.word	0xffffffff


	//   ....[202]....
        /*066c*/ 	.word	0xffffffff


	//   ....[203]....
        /*0670*/ 	.word	0xffffffff


	//   ....[204]....
        /*0674*/ 	.word	0xffffffff


	//   ....[205]....
        /*0678*/ 	.word	0xffffffff


	//   ....[206]....
        /*067c*/ 	.word	0xffffffff


	//   ....[207]....
        /*0680*/ 	.word	0xffffffff


	//   ....[208]....
        /*0684*/ 	.word	0xffffffff


	//   ....[209]....
        /*0688*/ 	.word	0xffffffff


	//   ....[210]....
        /*068c*/ 	.word	0xffffffff


	//   ....[211]....
        /*0690*/ 	.word	0xffffffff


	//   ....[212]....
        /*0694*/ 	.word	0xffffffff


	//   ....[213]....
        /*0698*/ 	.word	0xffffffff


	//   ....[214]....
        /*069c*/ 	.word	0xffffffff


	//   ....[215]....
        /*06a0*/ 	.word	0xffffffff


	//   ....[216]....
        /*06a4*/ 	.word	0xffffffff


	//   ....[217]....
        /*06a8*/ 	.word	0xffffffff


	//   ....[218]....
        /*06ac*/ 	.word	0xffffffff


	//   ....[219]....
        /*06b0*/ 	.word	0xffffffff


	//   ....[220]....
        /*06b4*/ 	.word	0xffffffff


	//   ....[221]....
        /*06b8*/ 	.word	0xffffffff


	//   ....[222]....
        /*06bc*/ 	.word	0xffffffff


	//   ....[223]....
        /*06c0*/ 	.word	0xffffffff


	//   ....[224]....
        /*06c4*/ 	.word	0xffffffff


	//   ....[225]....
        /*06c8*/ 	.word	0xffffffff


	//   ....[226]....
        /*06cc*/ 	.word	0xffffffff


	//   ....[227]....
        /*06d0*/ 	.word	0xffffffff


	//   ....[228]....
        /*06d4*/ 	.word	0xffffffff


	//   ....[229]....
        /*06d8*/ 	.word	0xffffffff


	//   ....[230]....
        /*06dc*/ 	.word	0xffffffff


	//   ....[231]....
        /*06e0*/ 	.word	0xffffffff


	//   ....[232]....
        /*06e4*/ 	.word	0xffffffff


	//   ....[233]....
        /*06e8*/ 	.word	0xffffffff


	//   ....[234]....
        /*06ec*/ 	.word	0xffffffff


	//   ....[235]....
        /*06f0*/ 	.word	0xffffffff


	//   ....[236]....
        /*06f4*/ 	.word	0xffffffff


	//   ....[237]....
        /*06f8*/ 	.word	0xffffffff


	//   ....[238]....
        /*06fc*/ 	.word	0xffffffff


	//   ....[239]....
        /*0700*/ 	.word	0xffffffff


	//   ....[240]....
        /*0704*/ 	.word	0xffffffff


	//   ....[241]....
        /*0708*/ 	.word	0xffffffff


	//   ....[242]....
        /*070c*/ 	.word	0xffffffff


	//   ....[243]....
        /*0710*/ 	.word	0xffffffff


	//   ....[244]....
        /*0714*/ 	.word	0xffffffff


	//   ....[245]....
        /*0718*/ 	.word	0xffffffff


	//   ....[246]....
        /*071c*/ 	.word	0xffffffff


	//   ....[247]....
        /*0720*/ 	.word	0xffffffff


	//   ....[248]....
        /*0724*/ 	.word	0xffffffff


	//   ....[249]....
        /*0728*/ 	.word	0xffffffff


	//   ....[250]....
        /*072c*/ 	.word	0xffffffff


	//   ....[251]....
        /*0730*/ 	.word	0xffffffff


	//   ....[252]....
        /*0734*/ 	.word	0xffffffff


	//   ....[253]....
        /*0738*/ 	.word	0xffffffff


	//   ....[254]....
        /*073c*/ 	.word	0xffffffff


	//   ....[255]....
        /*0740*/ 	.word	0xffffffff


	//   ....[0]....
        /*0744*/ 	.word	0xffffffff


	//   ....[1]....
        /*0748*/ 	.word	0xffffffff


	//   ....[2]....
        /*074c*/ 	.word	0xffffffff


	//   ....[3]....
        /*0750*/ 	.word	0xffffffff


	//   ....[4]....
        /*0754*/ 	.word	0xffffffff


	//   ....[5]....
        /*0758*/ 	.word	0xffffffff


	//   ....[6]....
        /*075c*/ 	.word	0xffffffff


	//   ....[7]....
        /*0760*/ 	.word	0xffffffff


	//   ....[8]....
        /*0764*/ 	.word	0xffffffff


	//   ....[9]....
        /*0768*/ 	.word	0xffffffff


	//   ....[10]....
        /*076c*/ 	.word	0xffffffff


	//   ....[11]....
        /*0770*/ 	.word	0xffffffff


	//   ....[12]....
        /*0774*/ 	.word	0xffffffff


	//   ....[13]....
        /*0778*/ 	.word	0xffffffff


	//   ....[14]....
        /*077c*/ 	.word	0xffffffff


	//   ....[15]....
        /*0780*/ 	.word	0xffffffff


	//   ....[16]....
        /*0784*/ 	.word	0xffffffff


	//   ....[17]....
        /*0788*/ 	.word	0xffffffff


	//   ....[18]....
        /*078c*/ 	.word	0xffffffff


	//   ....[19]....
        /*0790*/ 	.word	0xffffffff


	//   ....[20]....
        /*0794*/ 	.word	0xffffffff


	//   ....[21]....
        /*0798*/ 	.word	0xffffffff


	//   ....[22]....
        /*079c*/ 	.word	0xffffffff


	//   ....[23]....
        /*07a0*/ 	.word	0xffffffff


	//   ....[24]....
        /*07a4*/ 	.word	0xffffffff


	//   ....[25]....
        /*07a8*/ 	.word	0xffffffff


	//   ....[26]....
        /*07ac*/ 	.word	0xffffffff


	//   ....[27]....
        /*07b0*/ 	.word	0xffffffff


	//   ....[28]....
        /*07b4*/ 	.word	0xffffffff


	//   ....[29]....
        /*07b8*/ 	.word	0xffffffff


	//   ....[30]....
        /*07bc*/ 	.word	0xffffffff


	//   ....[31]....
        /*07c0*/ 	.word	0xffffffff


	//   ....[32]....
        /*07c4*/ 	.word	0xffffffff


	//   ....[33]....
        /*07c8*/ 	.word	0xffffffff


	//   ....[34]....
        /*07cc*/ 	.word	0xffffffff


	//   ....[35]....
        /*07d0*/ 	.word	0xffffffff


	//   ....[36]....
        /*07d4*/ 	.word	0xffffffff


	//   ....[37]....
        /*07d8*/ 	.word	0xffffffff


	//   ....[38]....
        /*07dc*/ 	.word	0xffffffff


	//   ....[39]....
        /*07e0*/ 	.word	0x0500000f


	//   ....[40]....
        /*07e4*/ 	.word	0x0500000f


	//   ....[41]....
        /*07e8*/ 	.word	0x0500000f


	//   ....[42]....
        /*07ec*/ 	.word	0x0500000f


	//   ....[43]....
        /*07f0*/ 	.word	0x0500000f


	//   ....[44]....
        /*07f4*/ 	.word	0x0500000f


	//   ....[45]....
        /*07f8*/ 	.word	0x0500000f


	//   ....[46]....
        /*07fc*/ 	.word	0x0500000f


	//   ....[47]....
        /*0800*/ 	.word	0x0500000f


	//   ....[48]....
        /*0804*/ 	.word	0x0500000f


	//   ....[49]....
        /*0808*/ 	.word	0x0500000f


	//   ....[50]....
        /*080c*/ 	.word	0x0500000f


	//   ....[51]....
        /*0810*/ 	.word	0x0500000f


	//   ....[52]....
        /*0814*/ 	.word	0x0500000f


	//   ....[53]....
        /*0818*/ 	.word	0x0500000f


	//   ....[54]....
        /*081c*/ 	.word	0x0500000f


	//   ....[55]....
        /*0820*/ 	.word	0x0500000f


	//   ....[56]....
        /*0824*/ 	.word	0x0500000f


	//   ....[57]....
        /*0828*/ 	.word	0x0500000f


	//   ....[58]....
        /*082c*/ 	.word	0x0500000f


	//   ....[59]....
        /*0830*/ 	.word	0x0500000f


	//   ....[60]....
        /*0834*/ 	.word	0x0500000f


	//   ....[61]....
        /*0838*/ 	.word	0x0500000f


	//   ....[62]....
        /*083c*/ 	.word	0x0500000f


	//   ....[63]....
        /*0840*/ 	.word	0x0500000f


	//   ....[64]....
        /*0844*/ 	.word	0x0500000f


	//   ....[65]....
        /*0848*/ 	.word	0x0500000f


	//   ....[66]....
        /*084c*/ 	.word	0x0500000f


	//   ....[67]....
        /*0850*/ 	.word	0x0500000f


	//   ....[68]....
        /*0854*/ 	.word	0x0500000f


	//   ....[69]....
        /*0858*/ 	.word	0x0500000f


	//   ....[70]....
        /*085c*/ 	.word	0x0500000f


	//   ....[71]....
        /*0860*/ 	.word	0x0500000f


	//   ....[72]....
        /*0864*/ 	.word	0x0500000f


	//   ....[73]....
        /*0868*/ 	.word	0x0500000f


	//   ....[74]....
        /*086c*/ 	.word	0x0500000f


	//   ....[75]....
        /*0870*/ 	.word	0x0500000f


	//   ....[76]....
        /*0874*/ 	.word	0x0500000f


	//   ....[77]....
        /*0878*/ 	.word	0x0500000f


	//   ....[78]....
        /*087c*/ 	.word	0x0500000f


	//   ....[79]....
        /*0880*/ 	.word	0x0500000f


	//   ....[80]....
        /*0884*/ 	.word	0x0500000f


	//   ....[81]....
        /*0888*/ 	.word	0x0500000f


	//   ....[82]....
        /*088c*/ 	.word	0x0500000f


	//   ....[83]....
        /*0890*/ 	.word	0x0500000f


	//   ....[84]....
        /*0894*/ 	.word	0x0500000f


	//   ....[85]....
        /*0898*/ 	.word	0x0500000f


	//   ....[86]....
        /*089c*/ 	.word	0x0500000f


	//   ....[87]....
        /*08a0*/ 	.word	0x0500000f


	//   ....[88]....
        /*08a4*/ 	.word	0x0500000f


	//   ....[89]....
        /*08a8*/ 	.word	0x0500000f


	//   ....[90]....
        /*08ac*/ 	.word	0x0500000f


	//   ....[91]....
        /*08b0*/ 	.word	0x0500000f


	//   ....[92]....
        /*08b4*/ 	.word	0x0500000f


	//   ....[93]....
        /*08b8*/ 	.word	0x0500000f


	//   ....[94]....
        /*08bc*/ 	.word	0x0500000f


	//   ....[95]....
        /*08c0*/ 	.word	0x0500000f


	//   ....[96]....
        /*08c4*/ 	.word	0x0500000f


	//   ....[97]....
        /*08c8*/ 	.word	0x0500000f


	//   ....[98]....
        /*08cc*/ 	.word	0x0500000f


	//   ....[99]....
        /*08d0*/ 	.word	0x0500000f


	//   ....[100]....
        /*08d4*/ 	.word	0x0500000f


	//   ....[101]....
        /*08d8*/ 	.word	0x0500000f


	//   ....[102]....
        /*08dc*/ 	.word	0x0500000f


	//   ....[103]....
        /*08e0*/ 	.word	0x0500000f


	//   ....[104]....
        /*08e4*/ 	.word	0x0500000f


	//   ....[105]....
        /*08e8*/ 	.word	0x0500000f


	//   ....[106]....
        /*08ec*/ 	.word	0x0500000f


	//   ....[107]....
        /*08f0*/ 	.word	0x0500000f


	//   ....[108]....
        /*08f4*/ 	.word	0x0500000f


	//   ....[109]....
        /*08f8*/ 	.word	0x0500000f


	//   ....[110]....
        /*08fc*/ 	.word	0x0500000f


	//   ....[111]....
        /*0900*/ 	.word	0x0500000f


	//   ....[112]....
        /*0904*/ 	.word	0x0500000f


	//   ....[113]....
        /*0908*/ 	.word	0x0500000f


	//   ....[114]....
        /*090c*/ 	.word	0x0500000f


	//   ....[115]....
        /*0910*/ 	.word	0x0500000f


	//   ....[116]....
        /*0914*/ 	.word	0x0500000f


	//   ....[117]....
        /*0918*/ 	.word	0x0500000f


	//   ....[118]....
        /*091c*/ 	.word	0x0500000f


	//   ....[119]....
        /*0920*/ 	.word	0x0500000f


	//   ....[120]....
        /*0924*/ 	.word	0x0500000f


	//   ....[121]....
        /*0928*/ 	.word	0x0500000f


	//   ....[122]....
        /*092c*/ 	.word	0x0500000f


	//   ....[123]....
        /*0930*/ 	.word	0x0500000f


	//   ....[124]....
        /*0934*/ 	.word	0x0500000f


	//   ....[125]....
        /*0938*/ 	.word	0x0500000f


	//   ....[126]....
        /*093c*/ 	.word	0x0500000f


	//   ....[127]....
        /*0940*/ 	.word	0x0500000f


	//   ....[128]....
        /*0944*/ 	.word	0x0500000f


	//   ....[129]....
        /*0948*/ 	.word	0x0500000f


	//   ....[130]....
        /*094c*/ 	.word	0x0500000f


	//   ....[131]....
        /*0950*/ 	.word	0x0500000f


	//   ....[132]....
        /*0954*/ 	.word	0x0500000f


	//   ....[133]....
        /*0958*/ 	.word	0x0500000f


	//   ....[134]....
        /*095c*/ 	.word	0x0500000f


	//   ....[135]....
        /*0960*/ 	.word	0x0500000f


	//   ....[136]....
        /*0964*/ 	.word	0x0500000f


	//   ....[137]....
        /*0968*/ 	.word	0x0500000f


	//   ....[138]....
        /*096c*/ 	.word	0x0500000f


	//   ....[139]....
        /*0970*/ 	.word	0x0500000f


	//   ....[140]....
        /*0974*/ 	.word	0x0500000f


	//   ....[141]....
        /*0978*/ 	.word	0x0500000f


	//   ....[142]....
        /*097c*/ 	.word	0x0500000f


	//   ....[143]....
        /*0980*/ 	.word	0x0500000f


	//   ....[144]....
        /*0984*/ 	.word	0x0500000f


	//   ....[145]....
        /*0988*/ 	.word	0x0500000f


	//   ....[146]....
        /*098c*/ 	.word	0x0500000f


	//   ....[147]....
        /*0990*/ 	.word	0x0500000f


	//   ....[148]....
        /*0994*/ 	.word	0x0500000f


	//   ....[149]....
        /*0998*/ 	.word	0x0500000f


	//   ....[150]....
        /*099c*/ 	.word	0x0500000f


	//   ....[151]....
        /*09a0*/ 	.word	0x0500000f


	//   ....[152]....
        /*09a4*/ 	.word	0x0500000f


	//   ....[153]....
        /*09a8*/ 	.word	0x0500000f


	//   ....[154]....
        /*09ac*/ 	.word	0x0500000f


	//   ....[155]....
        /*09b0*/ 	.word	0x0500000f


	//   ....[156]....
        /*09b4*/ 	.word	0x0500000f


	//   ....[157]....
        /*09b8*/ 	.word	0x0500000f


	//   ....[158]....
        /*09bc*/ 	.word	0x0500000f


	//   ....[159]....
        /*09c0*/ 	.word	0x0500000f


	//   ....[160]....
        /*09c4*/ 	.word	0x0500000f


	//   ....[161]....
        /*09c8*/ 	.word	0x0500000f


	//   ....[162]....
        /*09cc*/ 	.word	0x0500000f


	//   ....[163]....
        /*09d0*/ 	.word	0x0500000f


	//   ....[164]....
        /*09d4*/ 	.word	0x0500000f


	//   ....[165]....
        /*09d8*/ 	.word	0x0500000f


	//   ....[166]....
        /*09dc*/ 	.word	0x0500000f


	//   ....[167]....
        /*09e0*/ 	.word	0x0500000f


	//   ....[168]....
        /*09e4*/ 	.word	0x0500000f


	//   ....[169]....
        /*09e8*/ 	.word	0x0500000f


	//   ....[170]....
        /*09ec*/ 	.word	0x0500000f


	//   ....[171]....
        /*09f0*/ 	.word	0x0500000f


	//   ....[172]....
        /*09f4*/ 	.word	0x0500000f


	//   ....[173]....
        /*09f8*/ 	.word	0x0500000f


	//   ....[174]....
        /*09fc*/ 	.word	0x0500000f


	//   ....[175]....
        /*0a00*/ 	.word	0x0500000f


	//   ....[176]....
        /*0a04*/ 	.word	0x0500000f


	//   ....[177]....
        /*0a08*/ 	.word	0x0500000f


	//   ....[178]....
        /*0a0c*/ 	.word	0x0500000f


	//   ....[179]....
        /*0a10*/ 	.word	0x0500000f


	//   ....[180]....
        /*0a14*/ 	.word	0x0500000f


	//   ....[181]....
        /*0a18*/ 	.word	0x0500000f


	//   ....[182]....
        /*0a1c*/ 	.word	0x0500000f


	//   ....[183]....
        /*0a20*/ 	.word	0x0500000f


	//   ....[184]....
        /*0a24*/ 	.word	0x0500000f


	//   ....[185]....
        /*0a28*/ 	.word	0x0500000f


	//   ....[186]....
        /*0a2c*/ 	.word	0x0500000f


	//   ....[187]....
        /*0a30*/ 	.word	0x0500000f


	//   ....[188]....
        /*0a34*/ 	.word	0x0500000f


	//   ....[189]....
        /*0a38*/ 	.word	0x0500000f


	//   ....[190]....
        /*0a3c*/ 	.word	0x0500000f


	//   ....[191]....
        /*0a40*/ 	.word	0x0500000f


	//   ....[192]....
        /*0a44*/ 	.word	0x0500000f


	//   ....[193]....
        /*0a48*/ 	.word	0x0500000f


	//   ....[194]....
        /*0a4c*/ 	.word	0x0500000f


	//   ....[195]....
        /*0a50*/ 	.word	0x0500000f


	//   ....[196]....
        /*0a54*/ 	.word	0x0500000f


	//   ....[197]....
        /*0a58*/ 	.word	0x0500000f


	//   ....[198]....
        /*0a5c*/ 	.word	0x0500000f


	//   ....[199]....
        /*0a60*/ 	.word	0x0500000f


	//   ....[200]....
        /*0a64*/ 	.word	0x0500000f


	//   ....[201]....
        /*0a68*/ 	.word	0x0500000f


	//   ....[202]....
        /*0a6c*/ 	.word	0x0500000f


	//   ....[203]....
        /*0a70*/ 	.word	0x0500000f


	//   ....[204]....
        /*0a74*/ 	.word	0x0500000f


	//   ....[205]....
        /*0a78*/ 	.word	0x0500000f


	//   ....[206]....
        /*0a7c*/ 	.word	0x0500000f


	//   ....[207]....
        /*0a80*/ 	.word	0x0500000f


	//   ....[208]....
        /*0a84*/ 	.word	0x0500000f


	//   ....[209]....
        /*0a88*/ 	.word	0x0500000f


	//   ....[210]....
        /*0a8c*/ 	.word	0x0500000f


	//   ....[211]....
        /*0a90*/ 	.word	0x0500000f


	//   ....[212]....
        /*0a94*/ 	.word	0x0500000f


	//   ....[213]....
        /*0a98*/ 	.word	0x0500000f


	//   ....[214]....
        /*0a9c*/ 	.word	0x0500000f


	//   ....[215]....
        /*0aa0*/ 	.word	0x0500000f


	//   ....[216]....
        /*0aa4*/ 	.word	0x0500000f


	//   ....[217]....
        /*0aa8*/ 	.word	0x0500000f


	//   ....[218]....
        /*0aac*/ 	.word	0x0500000f


	//   ....[219]....
        /*0ab0*/ 	.word	0x0500000f


	//   ....[220]....
        /*0ab4*/ 	.word	0x0500000f


	//   ....[221]....
        /*0ab8*/ 	.word	0x0500000f


	//   ....[222]....
        /*0abc*/ 	.word	0x0500000f


	//   ....[223]....
        /*0ac0*/ 	.word	0x0500000f


	//   ....[224]....
        /*0ac4*/ 	.word	0x0500000f


	//   ....[225]....
        /*0ac8*/ 	.word	0x0500000f


	//   ....[226]....
        /*0acc*/ 	.word	0x0500000f


	//   ....[227]....
        /*0ad0*/ 	.word	0x0500000f


	//   ....[228]....
        /*0ad4*/ 	.word	0x0500000f


	//   ....[229]....
        /*0ad8*/ 	.word	0x0500000f


	//   ....[230]....
        /*0adc*/ 	.word	0x0500000f


	//   ....[231]....
        /*0ae0*/ 	.word	0x0500000f


	//   ....[232]....
        /*0ae4*/ 	.word	0x0500000f


	//   ....[233]....
        /*0ae8*/ 	.word	0x0500000f


	//   ....[234]....
        /*0aec*/ 	.word	0x0500000f


	//   ....[235]....
        /*0af0*/ 	.word	0x0500000f


	//   ....[236]....
        /*0af4*/ 	.word	0x0500000f


	//   ....[237]....
        /*0af8*/ 	.word	0x0500000f


	//   ....[238]....
        /*0afc*/ 	.word	0x0500000f


	//   ....[239]....
        /*0b00*/ 	.word	0x0500000f


	//   ....[240]....
        /*0b04*/ 	.word	0x0500000f


	//   ....[241]....
        /*0b08*/ 	.word	0x0500000f


	//   ....[242]....
        /*0b0c*/ 	.word	0x0500000f


	//   ....[243]....
        /*0b10*/ 	.word	0x0500000f


	//   ....[244]....
        /*0b14*/ 	.word	0x0500000f


	//   ....[245]....
        /*0b18*/ 	.word	0x0500000f


	//   ....[246]....
        /*0b1c*/ 	.word	0x0500000f


	//   ....[247]....
        /*0b20*/ 	.word	0x0500000f


	//   ....[248]....
        /*0b24*/ 	.word	0x0500000f


	//   ....[249]....
        /*0b28*/ 	.word	0x0500000f


	//   ....[250]....
        /*0b2c*/ 	.word	0x0500000f


	//   ....[251]....
        /*0b30*/ 	.word	0x0500000f


	//   ....[252]....
        /*0b34*/ 	.word	0x0500000f


	//   ....[253]....
        /*0b38*/ 	.word	0x0500000f


	//   ....[254]....
        /*0b3c*/ 	.word	0x0500000f


	//   ....[255]....
        /*0b40*/ 	.word	0x0500000f


	//   ....[0]....
        /*0b44*/ 	.word	0x0500000f


	//   ....[1]....
        /*0b48*/ 	.word	0x0500000f


	//   ....[2]....
        /*0b4c*/ 	.word	0x0500000f


	//   ....[3]....
        /*0b50*/ 	.word	0x0500000f


	//   ....[4]....
        /*0b54*/ 	.word	0x0500000f


	//   ....[5]....
        /*0b58*/ 	.word	0x0500000f


	//   ....[6]....
        /*0b5c*/ 	.word	0x0500000f


	//   ....[7]....
        /*0b60*/ 	.word	0x0500000f


	//   ....[8]....
        /*0b64*/ 	.word	0x0500000f


	//   ....[9]....
        /*0b68*/ 	.word	0x0500000f


	//   ....[10]....
        /*0b6c*/ 	.word	0x0500000f


	//   ....[11]....
        /*0b70*/ 	.word	0x0500000f


	//   ....[12]....
        /*0b74*/ 	.word	0x0500000f


	//   ....[13]....
        /*0b78*/ 	.word	0x0500000f


	//   ....[14]....
        /*0b7c*/ 	.word	0x0500000f


	//   ....[15]....
        /*0b80*/ 	.word	0x0500000f


	//   ....[16]....
        /*0b84*/ 	.word	0x0500000f


	//   ....[17]....
        /*0b88*/ 	.word	0x0500000f


	//   ....[18]....
        /*0b8c*/ 	.word	0x0500000f


	//----- nvinfo : EIATTR_COOP_GROUP_INSTR_OFFSETS
	.align		4
.L_1012:
        /*0b90*/ 	.byte	0x04, 0x28
        /*0b92*/ 	.short	(.L_1014 - .L_1013)


	//   ....[0]....
.L_1013:
        /*0b94*/ 	.word	0x00000060


	//   ....[1]....
        /*0b98*/ 	.word	0x00000130


	//   ....[2]....
        /*0b9c*/ 	.word	0x000001e0


	//   ....[3]....
        /*0ba0*/ 	.word	0x000003a0


	//   ....[4]....
        /*0ba4*/ 	.word	0x00000500


	//   ....[5]....
        /*0ba8*/ 	.word	0x00000620


	//   ....[6]....
        /*0bac*/ 	.word	0x00000780


	//   ....[7]....
        /*0bb0*/ 	.word	0x000030d0


	//   ....[8]....
        /*0bb4*/ 	.word	0x000030e0


	//   ....[9]....
        /*0bb8*/ 	.word	0x00003fe0


	//   ....[10]....
        /*0bbc*/ 	.word	0x00003ff0


	//   ....[11]....
        /*0bc0*/ 	.word	0x00004f30


	//   ....[12]....
        /*0bc4*/ 	.word	0x00004f40


	//   ....[13]....
        /*0bc8*/ 	.word	0x00006310


	//   ....[14]....
        /*0bcc*/ 	.word	0x00006320


	//   ....[15]....
        /*0bd0*/ 	.word	0x00007270


	//   ....[16]....
        /*0bd4*/ 	.word	0x00007280


	//   ....[17]....
        /*0bd8*/ 	.word	0x00008250


	//   ....[18]....
        /*0bdc*/ 	.word	0x00008260


	//   ....[19]....
        /*0be0*/ 	.word	0x000093f0


	//   ....[20]....
        /*0be4*/ 	.word	0x00009400


	//   ....[21]....
        /*0be8*/ 	.word	0x00009510


	//   ....[22]....
        /*0bec*/ 	.word	0x00009520


	//   ....[23]....
        /*0bf0*/ 	.word	0x00009640


	//   ....[24]....
        /*0bf4*/ 	.word	0x00009650


	//   ....[25]....
        /*0bf8*/ 	.word	0x000099b0


	//   ....[26]....
        /*0bfc*/ 	.word	0x000099d0


	//   ....[27]....
        /*0c00*/ 	.word	0x00009ac0


	//   ....[28]....
        /*0c04*/ 	.word	0x00009ae0


	//   ....[29]....
        /*0c08*/ 	.word	0x00009bd0


	//   ....[30]....
        /*0c0c*/ 	.word	0x00009bf0


	//   ....[31]....
        /*0c10*/ 	.word	0x0000a850


	//   ....[32]....
        /*0c14*/ 	.word	0x0000b1d0


	//   ....[33]....
        /*0c18*/ 	.word	0x0000b1e0


	//   ....[34]....
        /*0c1c*/ 	.word	0x0000b1f0


	//   ....[35]....
        /*0c20*/ 	.word	0x0000b200


	//   ....[36]....
        /*0c24*/ 	.word	0x0000b410


	//   ....[37]....
        /*0c28*/ 	.word	0x0000b420


	//   ....[38]....
        /*0c2c*/ 	.word	0x0000b430


	//   ....[39]....
        /*0c30*/ 	.word	0x0000b440


	//   ....[40]....
        /*0c34*/ 	.word	0x0000d8d0


	//   ....[41]....
        /*0c38*/ 	.word	0x0000d8f0


	//   ....[42]....
        /*0c3c*/ 	.word	0x0000d900


	//   ....[43]....
        /*0c40*/ 	.word	0x0000d910


	//   ....[44]....
        /*0c44*/ 	.word	0x0000da00


	//   ....[45]....
        /*0c48*/ 	.word	0x0000da20


	//   ....[46]....
        /*0c4c*/ 	.word	0x0000da30


	//   ....[47]....
        /*0c50*/ 	.word	0x0000da40


	//   ....[48]....
        /*0c54*/ 	.word	0x00010e00


	//   ....[49]....
        /*0c58*/ 	.word	0x000116c0


	//   ....[50]....
        /*0c5c*/ 	.word	0x00012f30


	//   ....[51]....
        /*0c60*/ 	.word	0x00012fd0


	//   ....[52]....
        /*0c64*/ 	.word	0x00013760


	//   ....[53]....
        /*0c68*/ 	.word	0x000137f0


	//   ....[54]....
        /*0c6c*/ 	.word	0x000161d0


	//   ....[55]....
        /*0c70*/ 	.word	0x00016960


	//   ....[56]....
        /*0c74*/ 	.word	0x00018620


	//   ....[57]....
        /*0c78*/ 	.word	0x00018640


	//   ....[58]....
        /*0c7c*/ 	.word	0x00018c00


	//   ....[59]....
        /*0c80*/ 	.word	0x00018c90


	//   ....[60]....
        /*0c84*/ 	.word	0x0001c310


	//   ....[61]....
        /*0c88*/ 	.word	0x0001c340


	//   ....[62]....
        /*0c8c*/ 	.word	0x0001c360


	//   ....[63]....
        /*0c90*/ 	.word	0x0001c390


	//   ....[64]....
        /*0c94*/ 	.word	0x0001f1c0


	//   ....[65]....
        /*0c98*/ 	.word	0x0001f950


	//   ....[66]....
        /*0c9c*/ 	.word	0x000212c0


	//   ....[67]....
        /*0ca0*/ 	.word	0x00021360


	//   ....[68]....
        /*0ca4*/ 	.word	0x00021bc0


	//   ....[69]....
        /*0ca8*/ 	.word	0x00021c80


	//   ....[70]....
        /*0cac*/ 	.word	0x00023390


	//   ....[71]....
        /*0cb0*/ 	.word	0x000233f0


	//   ....[72]....
        /*0cb4*/ 	.word	0x00023410


	//   ....[73]....
        /*0cb8*/ 	.word	0x00023430


	//   ....[74]....
        /*0cbc*/ 	.word	0x00023fb0


	//   ....[75]....
        /*0cc0*/ 	.word	0x00024020


	//   ....[76]....
        /*0cc4*/ 	.word	0x00024050


	//   ....[77]....
        /*0cc8*/ 	.word	0x00024080


	//   ....[78]....
        /*0ccc*/ 	.word	0x000240b0


	//   ....[79]....
        /*0cd0*/ 	.word	0x000240e0


	//   ....[80]....
        /*0cd4*/ 	.word	0x00024110


	//   ....[81]....
        /*0cd8*/ 	.word	0x00024140


	//   ....[82]....
        /*0cdc*/ 	.word	0x00024170


	//   ....[83]....
        /*0ce0*/ 	.word	0x000241a0


	//   ....[84]....
        /*0ce4*/ 	.word	0x000241d0


	//   ....[85]....
        /*0ce8*/ 	.word	0x00024200


	//   ....[86]....
        /*0cec*/ 	.word	0x00024230


	//   ....[87]....
        /*0cf0*/ 	.word	0x00024260


	//   ....[88]....
        /*0cf4*/ 	.word	0x00024290


	//   ....[89]....
        /*0cf8*/ 	.word	0x000242c0


	//   ....[90]....
        /*0cfc*/ 	.word	0x000242f0


	//   ....[91]....
        /*0d00*/ 	.word	0x00024320


	//   ....[92]....
        /*0d04*/ 	.word	0x00024350


	//   ....[93]....
        /*0d08*/ 	.word	0x00024380


	//   ....[94]....
        /*0d0c*/ 	.word	0x000243b0


	//   ....[95]....
        /*0d10*/ 	.word	0x000243e0


	//   ....[96]....
        /*0d14*/ 	.word	0x00024410


	//   ....[97]....
        /*0d18*/ 	.word	0x00024440


	//   ....[98]....
        /*0d1c*/ 	.word	0x00024470


	//   ....[99]....
        /*0d20*/ 	.word	0x000244a0


	//   ....[100]....
        /*0d24*/ 	.word	0x000244d0


	//   ....[101]....
        /*0d28*/ 	.word	0x00024500


	//   ....[102]....
        /*0d2c*/ 	.word	0x00024530


	//   ....[103]....
        /*0d30*/ 	.word	0x00024560


	//   ....[104]....
        /*0d34*/ 	.word	0x00024590


	//   ....[105]....
        /*0d38*/ 	.word	0x000245c0


	//   ....[106]....
        /*0d3c*/ 	.word	0x000245f0


	//   ....[107]....
        /*0d40*/ 	.word	0x00024620


	//   ....[108]....
        /*0d44*/ 	.word	0x00024650


	//   ....[109]....
        /*0d48*/ 	.word	0x00024680


	//   ....[110]....
        /*0d4c*/ 	.word	0x000246b0


	//   ....[111]....
        /*0d50*/ 	.word	0x000246e0


	//   ....[112]....
        /*0d54*/ 	.word	0x00024710


	//   ....[113]....
        /*0d58*/ 	.word	0x00024720


	//   ....[114]....
        /*0d5c*/ 	.word	0x00024730


	//   ....[115]....
        /*0d60*/ 	.word	0x00024740


	//   ....[116]....
        /*0d64*/ 	.word	0x00024770


	//   ....[117]....
        /*0d68*/ 	.word	0x00024780


	//   ....[118]....
        /*0d6c*/ 	.word	0x000247b0


	//   ....[119]....
        /*0d70*/ 	.word	0x000247e0


	//   ....[120]....
        /*0d74*/ 	.word	0x00024810


	//   ....[121]....
        /*0d78*/ 	.word	0x00024840


	//   ....[122]....
        /*0d7c*/ 	.word	0x00024870


	//   ....[123]....
        /*0d80*/ 	.word	0x000248a0


	//   ....[124]....
        /*0d84*/ 	.word	0x000248d0


	//   ....[125]....
        /*0d88*/ 	.word	0x000248f0


	//   ....[126]....
        /*0d8c*/ 	.word	0x00024900


	//   ....[127]....
        /*0d90*/ 	.word	0x00024910


	//   ....[128]....
        /*0d94*/ 	.word	0x00024920


	//   ....[129]....
        /*0d98*/ 	.word	0x00024930


	//   ....[130]....
        /*0d9c*/ 	.word	0x00024940


	//   ....[131]....
        /*0da0*/ 	.word	0x00024950


	//   ....[132]....
        /*0da4*/ 	.word	0x00024980


	//   ....[133]....
        /*0da8*/ 	.word	0x000249b0


	//   ....[134]....
        /*0dac*/ 	.word	0x000249e0


	//   ....[135]....
        /*0db0*/ 	.word	0x00024a10


	//   ....[136]....
        /*0db4*/ 	.word	0x00024a40


	//   ....[137]....
        /*0db8*/ 	.word	0x00024a80


	//   ....[138]....
        /*0dbc*/ 	.word	0x000252e0


	//   ....[139]....
        /*0dc0*/ 	.word	0x00025300


	//   ....[140]....
        /*0dc4*/ 	.word	0x00025320


	//   ....[141]....
        /*0dc8*/ 	.word	0x00025330


	//   ....[142]....
        /*0dcc*/ 	.word	0x00025a10


	//   ....[143]....
        /*0dd0*/ 	.word	0x00025a20


	//   ....[144]....
        /*0dd4*/ 	.word	0x00025b50


	//   ....[145]....
        /*0dd8*/ 	.word	0x00025b60


	//   ....[146]....
        /*0ddc*/ 	.word	0x00025c90


	//   ....[147]....
        /*0de0*/ 	.word	0x00025ca0


	//   ....[148]....
        /*0de4*/ 	.word	0x00025dd0


	//   ....[149]....
        /*0de8*/ 	.word	0x00025de0


	//   ....[150]....
        /*0dec*/ 	.word	0x00026370


	//   ....[151]....
        /*0df0*/ 	.word	0x00026380


	//   ....[152]....
        /*0df4*/ 	.word	0x00026910


	//   ....[153]....
        /*0df8*/ 	.word	0x00026920


	//   ....[154]....
        /*0dfc*/ 	.word	0x000275f0


	//   ....[155]....
        /*0e00*/ 	.word	0x00027600


	//   ....[156]....
        /*0e04*/ 	.word	0x00027740


	//   ....[157]....
        /*0e08*/ 	.word	0x00027750


	//   ....[158]....
        /*0e0c*/ 	.word	0x00027880


	//   ....[159]....
        /*0e10*/ 	.word	0x00027890


	//   ....[160]....
        /*0e14*/ 	.word	0x000279c0


	//   ....[161]....
        /*0e18*/ 	.word	0x000279d0


	//   ....[162]....
        /*0e1c*/ 	.word	0x00027b50


	//   ....[163]....
        /*0e20*/ 	.word	0x00027d30


	//   ....[164]....
        /*0e24*/ 	.word	0x00027d60


	//   ....[165]....
        /*0e28*/ 	.word	0x00027d90


	//   ....[166]....
        /*0e2c*/ 	.word	0x00027dc0


	//   ....[167]....
        /*0e30*/ 	.word	0x00027df0


	//   ....[168]....
        /*0e34*/ 	.word	0x00027e20


	//   ....[169]....
        /*0e38*/ 	.word	0x00027fa0


	//   ....[170]....
        /*0e3c*/ 	.word	0x00027fd0


	//   ....[171]....
        /*0e40*/ 	.word	0x00028000


	//   ....[172]....
        /*0e44*/ 	.word	0x00028030


	//   ....[173]....
        /*0e48*/ 	.word	0x00028060


	//   ....[174]....
        /*0e4c*/ 	.word	0x00028090


	//   ....[175]....
        /*0e50*/ 	.word	0x00028120


	//   ....[176]....
        /*0e54*/ 	.word	0x00028150


	//   ....[177]....
        /*0e58*/ 	.word	0x00028160


	//   ....[178]....
        /*0e5c*/ 	.word	0x000281a0


	//   ....[179]....
        /*0e60*/ 	.word	0x00029b00


	//   ....[180]....
        /*0e64*/ 	.word	0x0002bde0


	//   ....[181]....
        /*0e68*/ 	.word	0x0002be10


	//   ....[182]....
        /*0e6c*/ 	.word	0x0002be40


	//   ....[183]....
        /*0e70*/ 	.word	0x0002bea0


	//   ....[184]....
        /*0e74*/ 	.word	0x0002bed0


	//   ....[185]....
        /*0e78*/ 	.word	0x0002bf00


	//   ....[186]....
        /*0e7c*/ 	.word	0x0002bf30


	//   ....[187]....
        /*0e80*/ 	.word	0x0002bf60


	//   ....[188]....
        /*0e84*/ 	.word	0x0002bf90


	//   ....[189]....
        /*0e88*/ 	.word	0x0002bfc0


	//   ....[190]....
        /*0e8c*/ 	.word	0x0002bff0


	//   ....[191]....
        /*0e90*/ 	.word	0x0002c020


	//   ....[192]....
        /*0e94*/ 	.word	0x0002c050


	//   ....[193]....
        /*0e98*/ 	.word	0x0002c080


	//   ....[194]....
        /*0e9c*/ 	.word	0x0002c090


	//   ....[195]....
        /*0ea0*/ 	.word	0x0002c0a0


	//   ....[196]....
        /*0ea4*/ 	.word	0x0002c110


	//   ....[197]....
        /*0ea8*/ 	.word	0x0002c140


	//   ....[198]....
        /*0eac*/ 	.word	0x0002c170


	//   ....[199]....
        /*0eb0*/ 	.word	0x0002c1a0


	//   ....[200]....
        /*0eb4*/ 	.word	0x0002c680


	//   ....[201]....
        /*0eb8*/ 	.word	0x0002c6b0


	//   ....[202]....
        /*0ebc*/ 	.word	0x0002c770


	//   ....[203]....
        /*0ec0*/ 	.word	0x0002c7a0


	//   ....[204]....
        /*0ec4*/ 	.word	0x0002c7e0


	//   ....[205]....
        /*0ec8*/ 	.word	0x0002c810


	//   ....[206]....
        /*0ecc*/ 	.word	0x0002c850


	//   ....[207]....
        /*0ed0*/ 	.word	0x0002c880


	//   ....[208]....
        /*0ed4*/ 	.word	0x0002c8c0


	//   ....[209]....
        /*0ed8*/ 	.word	0x0002c8f0


	//   ....[210]....
        /*0edc*/ 	.word	0x0002c930


	//   ....[211]....
        /*0ee0*/ 	.word	0x0002c950


	//   ....[212]....
        /*0ee4*/ 	.word	0x0002c990


	//   ....[213]....
        /*0ee8*/ 	.word	0x0002c9b0


	//   ....[214]....
        /*0eec*/ 	.word	0x0002c9c0


	//   ....[215]....
        /*0ef0*/ 	.word	0x0002ca10


	//   ....[216]....
        /*0ef4*/ 	.word	0x0002ca20


	//   ....[217]....
        /*0ef8*/ 	.word	0x0002ca30


	//   ....[218]....
        /*0efc*/ 	.word	0x0002ca70


	//   ....[219]....
        /*0f00*/ 	.word	0x0002ca90


	//   ....[220]....
        /*0f04*/ 	.word	0x0002d170


	//   ....[221]....
        /*0f08*/ 	.word	0x0002d1a0


	//   ....[222]....
        /*0f0c*/ 	.word	0x0002d1d0


	//   ....[223]....
        /*0f10*/ 	.word	0x0002d210


	//   ....[224]....
        /*0f14*/ 	.word	0x0002d290


	//   ....[225]....
        /*0f18*/ 	.word	0x0002d2a0


	//   ....[226]....
        /*0f1c*/ 	.word	0x0002d310


	//   ....[227]....
        /*0f20*/ 	.word	0x0002d320


	//   ....[228]....
        /*0f24*/ 	.word	0x0002d390


	//   ....[229]....
        /*0f28*/ 	.word	0x0002d3a0


	//   ....[230]....
        /*0f2c*/ 	.word	0x0002d410


	//   ....[231]....
        /*0f30*/ 	.word	0x0002d420


	//   ....[232]....
        /*0f34*/ 	.word	0x0002d490


	//   ....[233]....
        /*0f38*/ 	.word	0x0002d4a0


	//   ....[234]....
        /*0f3c*/ 	.word	0x0002d4b0


	//   ....[235]....
        /*0f40*/ 	.word	0x0002d4f0


	//   ....[236]....
        /*0f44*/ 	.word	0x0002de60


	//   ....[237]....
        /*0f48*/ 	.word	0x0002de80


	//   ....[238]....
        /*0f4c*/ 	.word	0x0002de90


	//   ....[239]....
        /*0f50*/ 	.word	0x0002dea0


	//   ....[240]....
        /*0f54*/ 	.word	0x0002def0


	//   ....[241]....
        /*0f58*/ 	.word	0x0002df10


	//   ....[242]....
        /*0f5c*/ 	.word	0x0002df30


	//   ....[243]....
        /*0f60*/ 	.word	0x0002df40


	//   ....[244]....
        /*0f64*/ 	.word	0x0002df80


	//   ....[245]....
        /*0f68*/ 	.word	0x0002df90


	//   ....[246]....
        /*0f6c*/ 	.word	0x0002dfd0


	//   ....[247]....
        /*0f70*/ 	.word	0x0002dfe0


	//   ....[248]....
        /*0f74*/ 	.word	0x0002e020


	//   ....[249]....
        /*0f78*/ 	.word	0x0002e030


	//   ....[250]....
        /*0f7c*/ 	.word	0x0002e070


	//   ....[251]....
        /*0f80*/ 	.word	0x0002e080


	//   ....[252]....
        /*0f84*/ 	.word	0x0002e090


	//   ....[253]....
        /*0f88*/ 	.word	0x0002e0d0


	//   ....[254]....
        /*0f8c*/ 	.word	0x0002e0f0


	//   ....[255]....
        /*0f90*/ 	.word	0x0002e150


	//   ....[0]....
        /*0f94*/ 	.word	0x0002e500


	//   ....[1]....
        /*0f98*/ 	.word	0x0002e510


	//   ....[2]....
        /*0f9c*/ 	.word	0x0002e520


	//   ....[3]....
        /*0fa0*/ 	.word	0x0002e530


	//   ....[4]....
        /*0fa4*/ 	.word	0x0002e580


	//   ....[5]....
        /*0fa8*/ 	.word	0x0002e5a0


	//   ....[6]....
        /*0fac*/ 	.word	0x0002e5c0


	//   ....[7]....
        /*0fb0*/ 	.word	0x0002e5d0


	//   ....[8]....
        /*0fb4*/ 	.word	0x0002e610


	//   ....[9]....
        /*0fb8*/ 	.word	0x0002e620


	//   ....[10]....
        /*0fbc*/ 	.word	0x0002e660


	//   ....[11]....
        /*0fc0*/ 	.word	0x0002e670


	//   ....[12]....
        /*0fc4*/ 	.word	0x0002e6b0


	//   ....[13]....
        /*0fc8*/ 	.word	0x0002e6c0


	//   ....[14]....
        /*0fcc*/ 	.word	0x0002e700


	//   ....[15]....
        /*0fd0*/ 	.word	0x0002e710


	//   ....[16]....
        /*0fd4*/ 	.word	0x0002e720


	//   ....[17]....
        /*0fd8*/ 	.word	0x0002e760


	//   ....[18]....
        /*0fdc*/ 	.word	0x0002e780


	//   ....[19]....
        /*0fe0*/ 	.word	0x0002e7e0


	//   ....[20]....
        /*0fe4*/ 	.word	0x0002fdb0


	//   ....[21]....
        /*0fe8*/ 	.word	0x0002fde0


	//   ....[22]....
        /*0fec*/ 	.word	0x0002fe40


	//   ....[23]....
        /*0ff0*/ 	.word	0x0002fe70


	//   ....[24]....
        /*0ff4*/ 	.word	0x0002fea0


	//   ....[25]....
        /*0ff8*/ 	.word	0x0002fed0


	//   ....[26]....
        /*0ffc*/ 	.word	0x0002ff00


	//   ....[27]....
        /*1000*/ 	.word	0x0002ff30


	//   ....[28]....
        /*1004*/ 	.word	0x000300d0


	//   ....[29]....
        /*1008*/ 	.word	0x00030100


	//   ....[30]....
        /*100c*/ 	.word	0x00030130


	//   ....[31]....
        /*1010*/ 	.word	0x00030160


	//   ....[32]....
        /*1014*/ 	.word	0x00030190


	//   ....[33]....
        /*1018*/ 	.word	0x000301c0


	//   ....[34]....
        /*101c*/ 	.word	0x00030280


	//   ....[35]....
        /*1020*/ 	.word	0x000302a0


	//   ....[36]....
        /*1024*/ 	.word	0x000302c0


	//   ....[37]....
        /*1028*/ 	.word	0x00030320


	//   ....[38]....
        /*102c*/ 	.word	0x00030d80


	//   ....[39]....
        /*1030*/ 	.word	0x00031140


	//   ....[40]....
        /*1034*/ 	.word	0x000311d0


	//   ....[41]....
        /*1038*/ 	.word	0x00031260


	//   ....[42]....
        /*103c*/ 	.word	0x000312f0


	//   ....[43]....
        /*1040*/ 	.word	0x00031380


	//   ....[44]....
        /*1044*/ 	.word	0x00031410


	//   ....[45]....
        /*1048*/ 	.word	0x000314f0


	//   ....[46]....
        /*104c*/ 	.word	0x00031580


	//   ....[47]....
        /*1050*/ 	.word	0x00031620


	//   ....[48]....
        /*1054*/ 	.word	0x000316b0


	//   ....[49]....
        /*1058*/ 	.word	0x00031740


	//   ....[50]....
        /*105c*/ 	.word	0x000317d0


	//   ....[51]....
        /*1060*/ 	.word	0x000318b0


	//   ....[52]....
        /*1064*/ 	.word	0x00031940


	//   ....[53]....
        /*1068*/ 	.word	0x000319d0


	//   ....[54]....
        /*106c*/ 	.word	0x00031a60


	//   ....[55]....
        /*1070*/ 	.word	0x00031af0


	//   ....[56]....
        /*1074*/ 	.word	0x00031b80


	//   ....[57]....
        /*1078*/ 	.word	0x00031cb0


	//   ....[58]....
        /*107c*/ 	.word	0x00031d60


	//   ....[59]....
        /*1080*/ 	.word	0x00031df0


	//   ....[60]....
        /*1084*/ 	.word	0x00031e40


	//   ....[61]....
        /*1088*/ 	.word	0x00031e90


	//   ....[62]....
        /*108c*/ 	.word	0x00031f20


	//   ....[63]....
        /*1090*/ 	.word	0x00031fb0


	//   ....[64]....
        /*1094*/ 	.word	0x00032000


	//   ....[65]....
        /*1098*/ 	.word	0x00032050


	//   ....[66]....
        /*109c*/ 	.word	0x00032140


	//   ....[67]....
        /*10a0*/ 	.word	0x000321f0


	//   ....[68]....
        /*10a4*/ 	.word	0x00032250


	//   ....[69]....
        /*10a8*/ 	.word	0x000322d0


	//   ....[70]....
        /*10ac*/ 	.word	0x000323c0


	//   ....[71]....
        /*10b0*/ 	.word	0x00032410


	//   ....[72]....
        /*10b4*/ 	.word	0x00032460


	//   ....[73]....
        /*10b8*/ 	.word	0x000324b0


	//   ....[74]....
        /*10bc*/ 	.word	0x00032920


	//   ....[75]....
        /*10c0*/ 	.word	0x00032a40


	//   ....[76]....
        /*10c4*/ 	.word	0x00032b70


	//   ....[77]....
        /*10c8*/ 	.word	0x00032c90


	//   ....[78]....
        /*10cc*/ 	.word	0x00032dc0


	//   ....[79]....
        /*10d0*/ 	.word	0x00032e20


	//   ....[80]....
        /*10d4*/ 	.word	0x00032e80


	//   ....[81]....
        /*10d8*/ 	.word	0x00032ed0


	//   ....[82]....
        /*10dc*/ 	.word	0x00032f50


	//   ....[83]....
        /*10e0*/ 	.word	0x00032fc0


	//   ....[84]....
        /*10e4*/ 	.word	0x00033020


	//   ....[85]....
        /*10e8*/ 	.word	0x00033070


	//   ....[86]....
        /*10ec*/ 	.word	0x00033110


	//   ....[87]....
        /*10f0*/ 	.word	0x00033170


	//   ....[88]....
        /*10f4*/ 	.word	0x000331d0


	//   ....[89]....
        /*10f8*/ 	.word	0x00033230


	//   ....[90]....
        /*10fc*/ 	.word	0x000332b0


	//   ....[91]....
        /*1100*/ 	.word	0x00033310


	//   ....[92]....
        /*1104*/ 	.word	0x00033370


	//   ....[93]....
        /*1108*/ 	.word	0x000333d0


	//   ....[94]....
        /*110c*/ 	.word	0x00033450


	//   ....[95]....
        /*1110*/ 	.word	0x000334a0


	//   ....[96]....
        /*1114*/ 	.word	0x00033500


	//   ....[97]....
        /*1118*/ 	.word	0x00033550


	//   ....[98]....
        /*111c*/ 	.word	0x000335b0


	//   ....[99]....
        /*1120*/ 	.word	0x00033620


	//   ....[100]....
        /*1124*/ 	.word	0x00033680


	//   ....[101]....
        /*1128*/ 	.word	0x000336e0


	//   ....[102]....
        /*112c*/ 	.word	0x00033760


	//   ....[103]....
        /*1130*/ 	.word	0x000337b0


	//   ....[104]....
        /*1134*/ 	.word	0x00033810


	//   ....[105]....
        /*1138*/ 	.word	0x00033860


	//   ....[106]....
        /*113c*/ 	.word	0x000338e0


	//   ....[107]....
        /*1140*/ 	.word	0x00033950


	//   ....[108]....
        /*1144*/ 	.word	0x000339b0


	//   ....[109]....
        /*1148*/ 	.word	0x00033a30


	//   ....[110]....
        /*114c*/ 	.word	0x00033ab0


	//   ....[111]....
        /*1150*/ 	.word	0x00033b00


	//   ....[112]....
        /*1154*/ 	.word	0x00033b80


	//   ....[113]....
        /*1158*/ 	.word	0x00033bd0


	//   ....[114]....
        /*115c*/ 	.word	0x00033c50


	//   ....[115]....
        /*1160*/ 	.word	0x00033ca0


	//   ....[116]....
        /*1164*/ 	.word	0x00033d10


	//   ....[117]....
        /*1168*/ 	.word	0x00033d70


	//   ....[118]....
        /*116c*/ 	.word	0x00033df0


	//   ....[119]....
        /*1170*/ 	.word	0x00033e40


	//   ....[120]....
        /*1174*/ 	.word	0x00033ea0


	//   ....[121]....
        /*1178*/ 	.word	0x00033ef0


	//   ....[122]....
        /*117c*/ 	.word	0x00033f70


	//   ....[123]....
        /*1180*/ 	.word	0x00033fe0


	//   ....[124]....
        /*1184*/ 	.word	0x00034050


	//   ....[125]....
        /*1188*/ 	.word	0x000340a0


	//   ....[126]....
        /*118c*/ 	.word	0x00034120


	//   ....[127]....
        /*1190*/ 	.word	0x000341a0


	//   ....[128]....
        /*1194*/ 	.word	0x00034200


	//   ....[129]....
        /*1198*/ 	.word	0x00034250


	//   ....[130]....
        /*119c*/ 	.word	0x000342d0


	//   ....[131]....
        /*11a0*/ 	.word	0x00034330


	//   ....[132]....
        /*11a4*/ 	.word	0x00034390


	//   ....[133]....
        /*11a8*/ 	.word	0x00034420


	//   ....[134]....
        /*11ac*/ 	.word	0x000344a0


	//   ....[135]....
        /*11b0*/ 	.word	0x00034510


	//   ....[136]....
        /*11b4*/ 	.word	0x00034570


	//   ....[137]....
        /*11b8*/ 	.word	0x000345c0


	//   ....[138]....
        /*11bc*/ 	.word	0x00034640


	//   ....[139]....
        /*11c0*/ 	.word	0x00034690


	//   ....[140]....
        /*11c4*/ 	.word	0x00034720


	//   ....[141]....
        /*11c8*/ 	.word	0x000347b0


	//   ....[142]....
        /*11cc*/ 	.word	0x00034840


	//   ....[143]....
        /*11d0*/ 	.word	0x000348d0


	//   ....[144]....
        /*11d4*/ 	.word	0x00034960


	//   ....[145]....
        /*11d8*/ 	.word	0x000349f0


	//   ....[146]....
        /*11dc*/ 	.word	0x00034a70


	//   ....[147]....
        /*11e0*/ 	.word	0x00034ac0


	//   ....[148]....
        /*11e4*/ 	.word	0x00034b50


	//   ....[149]....
        /*11e8*/ 	.word	0x00034be0


	//   ....[150]....
        /*11ec*/ 	.word	0x00034c60


	//   ....[151]....
        /*11f0*/ 	.word	0x00034cb0


	//   ....[152]....
        /*11f4*/ 	.word	0x00034d40


	//   ....[153]....
        /*11f8*/ 	.word	0x00034dd0


	//   ....[154]....
        /*11fc*/ 	.word	0x00034e60


	//   ....[155]....
        /*1200*/ 	.word	0x00034ef0


	//   ....[156]....
        /*1204*/ 	.word	0x00034f80


	//   ....[157]....
        /*1208*/ 	.word	0x00035010


	//   ....[158]....
        /*120c*/ 	.word	0x000350d0


	//   ....[159]....
        /*1210*/ 	.word	0x000353a0


	//   ....[160]....
        /*1214*/ 	.word	0x000354a0


	//   ....[161]....
        /*1218*/ 	.word	0x00035580


	//   ....[162]....
        /*121c*/ 	.word	0x000355e0


	//   ....[163]....
        /*1220*/ 	.word	0x000356b0


	//   ....[164]....
        /*1224*/ 	.word	0x00035740


	//   ....[165]....
        /*1228*/ 	.word	0x000357e0


	//   ....[166]....
        /*122c*/ 	.word	0x00035870


	//   ....[167]....
        /*1230*/ 	.word	0x00035910


	//   ....[168]....
        /*1234*/ 	.word	0x000359a0


	//   ....[169]....
        /*1238*/ 	.word	0x00035a40


	//   ....[170]....
        /*123c*/ 	.word	0x00035ad0


	//   ....[171]....
        /*1240*/ 	.word	0x00035b70


	//   ....[172]....
        /*1244*/ 	.word	0x00035c00


	//   ....[173]....
        /*1248*/ 	.word	0x00035ca0


	//   ....[174]....
        /*124c*/ 	.word	0x00035d30


	//   ....[175]....
        /*1250*/ 	.word	0x00035dd0


	//   ....[176]....
        /*1254*/ 	.word	0x00035e30


	//   ....[177]....
        /*1258*/ 	.word	0x00035ef0


	//   ....[178]....
        /*125c*/ 	.word	0x00035f50


	//   ....[179]....
        /*1260*/ 	.word	0x00036020


	//   ....[180]....
        /*1264*/ 	.word	0x000361f0


	//   ....[181]....
        /*1268*/ 	.word	0x00036280


	//   ....[182]....
        /*126c*/ 	.word	0x00036360


	//   ....[183]....
        /*1270*/ 	.word	0x000363b0


	//   ....[184]....
        /*1274*/ 	.word	0x00036490


	//   ....[185]....
        /*1278*/ 	.word	0x000364e0


	//   ....[186]....
        /*127c*/ 	.word	0x000365c0


	//   ....[187]....
        /*1280*/ 	.word	0x00036610


	//   ....[188]....
        /*1284*/ 	.word	0x00036670


	//   ....[189]....
        /*1288*/ 	.word	0x00036740


	//   ....[190]....
        /*128c*/ 	.word	0x00036820


	//   ....[191]....
        /*1290*/ 	.word	0x00036870


	//   ....[192]....
        /*1294*/ 	.word	0x000368d0


	//   ....[193]....
        /*1298*/ 	.word	0x00036990


	//   ....[194]....
        /*129c*/ 	.word	0x000369f0


	//   ....[195]....
        /*12a0*/ 	.word	0x00036ab0


	//   ....[196]....
        /*12a4*/ 	.word	0x00036b10


	//   ....[197]....
        /*12a8*/ 	.word	0x00036bc0


	//   ....[198]....
        /*12ac*/ 	.word	0x00036c20


	//   ....[199]....
        /*12b0*/ 	.word	0x00036cf0


	//   ....[200]....
        /*12b4*/ 	.word	0x00036da0


	//   ....[201]....
        /*12b8*/ 	.word	0x00036e00


	//   ....[202]....
        /*12bc*/ 	.word	0x00036e60


	//   ....[203]....
        /*12c0*/ 	.word	0x00036f30


	//   ....[204]....
        /*12c4*/ 	.word	0x00036f90


	//   ....[205]....
        /*12c8*/ 	.word	0x00037090


	//   ....[206]....
        /*12cc*/ 	.word	0x000370f0


	//   ....[207]....
        /*12d0*/ 	.word	0x000371d0


	//   ....[208]....
        /*12d4*/ 	.word	0x00037230


	//   ....[209]....
        /*12d8*/ 	.word	0x00037310


	//   ....[210]....
        /*12dc*/ 	.word	0x00037370


	//   ....[211]....
        /*12e0*/ 	.word	0x00037450


	//   ....[212]....
        /*12e4*/ 	.word	0x000374b0


	//   ....[213]....
        /*12e8*/ 	.word	0x00037580


	//   ....[214]....
        /*12ec*/ 	.word	0x000375e0


	//   ....[215]....
        /*12f0*/ 	.word	0x000376a0


	//   ....[216]....
        /*12f4*/ 	.word	0x000377e0


	//   ....[217]....
        /*12f8*/ 	.word	0x00037880


	//   ....[218]....
        /*12fc*/ 	.word	0x000378e0


	//   ....[219]....
        /*1300*/ 	.word	0x00037990


	//   ....[220]....
        /*1304*/ 	.word	0x00037a20


	//   ....[221]....
        /*1308*/ 	.word	0x00037ab0


	//   ....[222]....
        /*130c*/ 	.word	0x00037b10


	//   ....[223]....
        /*1310*/ 	.word	0x00037bc0


	//   ....[224]....
        /*1314*/ 	.word	0x00037c20


	//   ....[225]....
        /*1318*/ 	.word	0x00037cd0


	//   ....[226]....
        /*131c*/ 	.word	0x00037d30


	//   ....[227]....
        /*1320*/ 	.word	0x00037de0


	//   ....[228]....
        /*1324*/ 	.word	0x00037e40


	//   ....[229]....
        /*1328*/ 	.word	0x00037ef0


	//   ....[230]....
        /*132c*/ 	.word	0x00037f50


	//   ....[231]....
        /*1330*/ 	.word	0x00038000


	//   ....[232]....
        /*1334*/ 	.word	0x00038090


	//   ....[233]....
        /*1338*/ 	.word	0x00038120


	//   ....[234]....
        /*133c*/ 	.word	0x00038180


	//   ....[235]....
        /*1340*/ 	.word	0x00038230


	//   ....[236]....
        /*1344*/ 	.word	0x00038320


	//   ....[237]....
        /*1348*/ 	.word	0x000383b0


	//   ....[238]....
        /*134c*/ 	.word	0x00038410


	//   ....[239]....
        /*1350*/ 	.word	0x000384c0


	//   ....[240]....
        /*1354*/ 	.word	0x00038520


	//   ....[241]....
        /*1358*/ 	.word	0x000385d0


	//   ....[242]....
        /*135c*/ 	.word	0x00038630


	//   ....[243]....
        /*1360*/ 	.word	0x000386e0


	//   ....[244]....
        /*1364*/ 	.word	0x00038740


	//   ....[245]....
        /*1368*/ 	.word	0x000387f0


	//   ....[246]....
        /*136c*/ 	.word	0x00038850


	//   ....[247]....
        /*1370*/ 	.word	0x00038900


	//   ....[248]....
        /*1374*/ 	.word	0x00038960


	//   ....[249]....
        /*1378*/ 	.word	0x00038a10


	//   ....[250]....
        /*137c*/ 	.word	0x00038a70


	//   ....[251]....
        /*1380*/ 	.word	0x00038b20


	//   ....[252]....
        /*1384*/ 	.word	0x00038b80


	//   ....[253]....
        /*1388*/ 	.word	0x00038c30


	//   ....[254]....
        /*138c*/ 	.word	0x00038c90


	//   ....[255]....
        /*1390*/ 	.word	0x00038d40


	//   ....[0]....
        /*1394*/ 	.word	0x00038f20


	//   ....[1]....
        /*1398*/ 	.word	0x00038fc0


	//   ....[2]....
        /*139c*/ 	.word	0x00039140


	//   ....[3]....
        /*13a0*/ 	.word	0x000391b0


	//   ....[4]....
        /*13a4*/ 	.word	0x00039220


	//   ....[5]....
        /*13a8*/ 	.word	0x00039290


	//   ....[6]....
        /*13ac*/ 	.word	0x00039300


	//   ....[7]....
        /*13b0*/ 	.word	0x00039380


	//   ....[8]....
        /*13b4*/ 	.word	0x00039410


	//   ....[9]....
        /*13b8*/ 	.word	0x000394b0


	//   ....[10]....
        /*13bc*/ 	.word	0x00039520


	//   ....[11]....
        /*13c0*/ 	.word	0x00039590


	//   ....[12]....
        /*13c4*/ 	.word	0x00039600


	//   ....[13]....
        /*13c8*/ 	.word	0x00039680


	//   ....[14]....
        /*13cc*/ 	.word	0x000396f0


	//   ....[15]....
        /*13d0*/ 	.word	0x000397a0


	//   ....[16]....
        /*13d4*/ 	.word	0x000397f0


	//   ....[17]....
        /*13d8*/ 	.word	0x00039880


	//   ....[18]....
        /*13dc*/ 	.word	0x000399b0


	//----- nvinfo : EIATTR_REG_RECONFIG
	.align		4
.L_1014:
        /*13e0*/ 	.byte	0x01, 0x54
	.zero		2


	//----- nvinfo : EIATTR_SYSCALL_OFFSETS
	.align		4
        /*13e4*/ 	.byte	0x04, 0x46
        /*13e6*/ 	.short	(.L_1016 - .L_1015)


	//   ....[0]....
.L_1015:
        /*13e8*/ 	.word	0x00001e80


	//   ....[1]....
        /*13ec*/ 	.word	0x00001fd0


	//   ....[2]....
        /*13f0*/ 	.word	0x0000a9f0


	//   ....[3]....
        /*13f4*/ 	.word	0x0000af30


	//   ....[4]....
        /*13f8*/ 	.word	0x0002b0b0


	//   ....[5]....
        /*13fc*/ 	.word	0x0002b220


	//   ....[6]....
        /*1400*/ 	.word	0x0002b370


	//   ....[7]....
        /*1404*/ 	.word	0x0002b4b0


	//   ....[8]....
        /*1408*/ 	.word	0x0002ce50


	//----- nvinfo : EIATTR_MBARRIER_INSTR_OFFSETS
	.align		4
.L_1016:
        /*140c*/ 	.byte	0x04, 0x39
        /*140e*/ 	.short	(.L_1018 - .L_1017)


	//   ....[0]....
.L_1017:
        /*1410*/ 	.word	0x00000250
        /*1414*/ 	.word	0x000000ff
        /*1418*/ 	.word	0x00022800
        /*141c*/ 	.short	0x0100
        /*141e*/ 	.byte	0x08
	.zero		1


	//   ....[1]....
        /*1420*/ 	.word	0x00000260
        /*1424*/ 	.word	0x000000ff
        /*1428*/ 	.word	0x00022820
        /*142c*/ 	.short	0x0100
        /*142e*/ 	.byte	0x08
	.zero		1


	//   ....[2]....
        /*1430*/ 	.word	0x00000350
        /*1434*/ 	.word	0x000000ff
        /*1438*/ 	.word	0x00022830
        /*143c*/ 	.short	0x0100
        /*143e*/ 	.byte	0x08
	.zero		1


	//   ....[3]....
        /*1440*/ 	.word	0x00000360
        /*1444*/ 	.word	0x000000ff
        /*1448*/ 	.word	0x00022840
        /*144c*/ 	.short	0x0100
        /*144e*/ 	.byte	0x08
	.zero		1


	//   ....[4]....
        /*1450*/ 	.word	0x00000370
        /*1454*/ 	.word	0x000000ff
        /*1458*/ 	.word	0x00022838
        /*145c*/ 	.short	0x0100
        /*145e*/ 	.byte	0x08
	.zero		1


	//   ....[5]....
        /*1460*/ 	.word	0x00000380
        /*1464*/ 	.word	0x000000ff
        /*1468*/ 	.word	0x00022848
        /*146c*/ 	.short	0x0100
        /*146e*/ 	.byte	0x08
	.zero		1


	//   ....[6]....
        /*1470*/ 	.word	0x000004b0
        /*1474*/ 	.word	0x000000ff
        /*1478*/ 	.word	0x00022850
        /*147c*/ 	.short	0x0100
        /*147e*/ 	.byte	0x08
	.zero		1


	//   ....[7]....
        /*1480*/ 	.word	0x000004c0
        /*1484*/ 	.word	0x000000ff
        /*1488*/ 	.word	0x00022860
        /*148c*/ 	.short	0x0100
        /*148e*/ 	.byte	0x08
	.zero		1


	//   ....[8]....
        /*1490*/ 	.word	0x000004d0
        /*1494*/ 	.word	0x000000ff
        /*1498*/ 	.word	0x00022858
        /*149c*/ 	.short	0x0100
        /*149e*/ 	.byte	0x08
	.zero		1


	//   ....[9]....
        /*14a0*/ 	.word	0x000004e0
        /*14a4*/ 	.word	0x000000ff
        /*14a8*/ 	.word	0x00022868
        /*14ac*/ 	.short	0x0100
        /*14ae*/ 	.byte	0x08
	.zero		1


	//   ....[10]....
        /*14b0*/ 	.word	0x000005d0
        /*14b4*/ 	.word	0x000000ff
        /*14b8*/ 	.word	0x00022870
        /*14bc*/ 	.short	0x0100
        /*14be*/ 	.byte	0x06
	.zero		1


	//   ....[11]....
        /*14c0*/ 	.word	0x000005e0
        /*14c4*/ 	.word	0x000000ff
        /*14c8*/ 	.word	0x00022880
        /*14cc*/ 	.short	0x0100
        /*14ce*/ 	.byte	0x06
	.zero		1


	//   ....[12]....
        /*14d0*/ 	.word	0x000005f0
        /*14d4*/ 	.word	0x000000ff
        /*14d8*/ 	.word	0x00022878
        /*14dc*/ 	.short	0x0100
        /*14de*/ 	.byte	0x06
	.zero		1


	//   ....[13]....
        /*14e0*/ 	.word	0x00000600
        /*14e4*/ 	.word	0x000000ff
        /*14e8*/ 	.word	0x00022888
        /*14ec*/ 	.short	0x0100
        /*14ee*/ 	.byte	0x06
	.zero		1


	//   ....[14]....
        /*14f0*/ 	.word	0x00000730
        /*14f4*/ 	.word	0x000000ff
        /*14f8*/ 	.word	0x00022890
        /*14fc*/ 	.short	0x0100
        /*14fe*/ 	.byte	0x08
	.zero		1


	//   ....[15]....
        /*1500*/ 	.word	0x00000740
        /*1504*/ 	.word	0x000000ff
        /*1508*/ 	.word	0x000228a0
        /*150c*/ 	.short	0x0100
        /*150e*/ 	.byte	0x08
	.zero		1


	//   ....[16]....
        /*1510*/ 	.word	0x00000750
        /*1514*/ 	.word	0x000000ff
        /*1518*/ 	.word	0x00022898
        /*151c*/ 	.short	0x0100
        /*151e*/ 	.byte	0x08
	.zero		1


	//   ....[17]....
        /*1520*/ 	.word	0x00000760
        /*1524*/ 	.word	0x000000ff
        /*1528*/ 	.word	0x000228a8
        /*152c*/ 	.short	0x0100
        /*152e*/ 	.byte	0x08
	.zero		1


	//   ....[18]....
        /*1530*/ 	.word	0x000008a0
        /*1534*/ 	.word	0x000000ff
        /*1538*/ 	.word	0x000228b0
        /*153c*/ 	.short	0x0100
        /*153e*/ 	.byte	0x08
	.zero		1


	//   ....[19]....
        /*1540*/ 	.word	0x000008b0
        /*1544*/ 	.word	0x000000ff
        /*1548*/ 	.word	0x000228c0
        /*154c*/ 	.short	0x0100
        /*154e*/ 	.byte	0x08
	.zero		1


	//   ....[20]....
        /*1550*/ 	.word	0x000008c0
        /*1554*/ 	.word	0x000000ff
        /*1558*/ 	.word	0x000228b8
        /*155c*/ 	.short	0x0100
        /*155e*/ 	.byte	0x08
	.zero		1


	//   ....[21]....
        /*1560*/ 	.word	0x000008d0
        /*1564*/ 	.word	0x000000ff
        /*1568*/ 	.word	0x000228c8
        /*156c*/ 	.short	0x0100
        /*156e*/ 	.byte	0x08
	.zero		1


	//   ....[22]....
        /*1570*/ 	.word	0x00003080
        /*1574*/ 	.word	0x00000056
        /*1578*/ 	.word	0x00022890
        /*157c*/ 	.short	0x010a
        /*157e*/ 	.byte	0x3f
	.zero		1


	//   ....[23]....
        /*1580*/ 	.word	0x000062b0
        /*1584*/ 	.word	0x00000056
        /*1588*/ 	.word	0x00022890
        /*158c*/ 	.short	0x010a
        /*158e*/ 	.byte	0x3f
	.zero		1


	//   ....[24]....
        /*1590*/ 	.word	0x00009250
        /*1594*/ 	.word	0x00000056
        /*1598*/ 	.word	0x00022890
        /*159c*/ 	.short	0x010a
        /*159e*/ 	.byte	0x3f
	.zero		1


	//   ....[25]....
        /*15a0*/ 	.word	0x00009810
        /*15a4*/ 	.word	0x00000004
        /*15a8*/ 	.word	0x00000000
        /*15ac*/ 	.short	0x0101
        /*15ae*/ 	.byte	0x3f
	.zero		1


	//   ....[26]....
        /*15b0*/ 	.word	0x00009850
        /*15b4*/ 	.word	0x00000056
        /*15b8*/ 	.word	0x000228b0
        /*15bc*/ 	.short	0x010a
        /*15be*/ 	.byte	0x3f
	.zero		1


	//   ....[27]....
        /*15c0*/ 	.word	0x00009d80
        /*15c4*/ 	.word	0x00000056
        /*15c8*/ 	.word	0x00000000
        /*15cc*/ 	.short	0x0101
        /*15ce*/ 	.byte	0x3f
	.zero		1


	//   ....[28]....
        /*15d0*/ 	.word	0x0000acb0
        /*15d4*/ 	.word	0x00000011
        /*15d8*/ 	.word	0x00022800
        /*15dc*/ 	.short	0x010a
        /*15de*/ 	.byte	0x3f
	.zero		1


	//   ....[29]....
        /*15e0*/ 	.word	0x0000ad00
        /*15e4*/ 	.word	0x00000011
        /*15e8*/ 	.word	0x00022800
        /*15ec*/ 	.short	0x010a
        /*15ee*/ 	.byte	0x3f
	.zero		1


	//   ....[30]....
        /*15f0*/ 	.word	0x0000b650
        /*15f4*/ 	.word	0x00000011
        /*15f8*/ 	.word	0x00022800
        /*15fc*/ 	.short	0x010a
        /*15fe*/ 	.byte	0x3f
	.zero		1


	//   ....[31]....
        /*1600*/ 	.word	0x0000dc40
        /*1604*/ 	.word	0x00000011
        /*1608*/ 	.word	0x00022800
        /*160c*/ 	.short	0x010a
        /*160e*/ 	.byte	0x3f
	.zero		1


	//   ....[32]....
        /*1610*/ 	.word	0x0000fce0
        /*1614*/ 	.word	0x0000000e
        /*1618*/ 	.word	0x00022830
        /*161c*/ 	.short	0x010a
        /*161e*/ 	.byte	0x3f
	.zero		1


	//   ....[33]....
        /*1620*/ 	.word	0x0000fd70
        /*1624*/ 	.word	0x0000000e
        /*1628*/ 	.word	0x00022830
        /*162c*/ 	.short	0x010a
        /*162e*/ 	.byte	0x3f
	.zero		1


	//   ....[34]....
        /*1630*/ 	.word	0x00010f60
        /*1634*/ 	.word	0x0000000e
        /*1638*/ 	.word	0x00000000
        /*163c*/ 	.short	0x0101
        /*163e*/ 	.byte	0x3f
	.zero		1


	//   ....[35]....
        /*1640*/ 	.word	0x00014c50
        /*1644*/ 	.word	0x0000000f
        /*1648*/ 	.word	0x00022830
        /*164c*/ 	.short	0x010a
        /*164e*/ 	.byte	0x3f
	.zero		1


	//   ....[36]....
        /*1650*/ 	.word	0x00014ca0
        /*1654*/ 	.word	0x0000000f
        /*1658*/ 	.word	0x00022830
        /*165c*/ 	.short	0x010a
        /*165e*/ 	.byte	0x3f
	.zero		1


	//   ....[37]....
        /*1660*/ 	.word	0x00015910
        /*1664*/ 	.word	0x0000000f
        /*1668*/ 	.word	0x00022850
        /*166c*/ 	.short	0x010a
        /*166e*/ 	.byte	0x3f
	.zero		1


	//   ....[38]....
        /*1670*/ 	.word	0x00015950
        /*1674*/ 	.word	0x0000000f
        /*1678*/ 	.word	0x00022850
        /*167c*/ 	.short	0x010a
        /*167e*/ 	.byte	0x3f
	.zero		1


	//   ....[39]....
        /*1680*/ 	.word	0x00016280
        /*1684*/ 	.word	0x00000058
        /*1688*/ 	.word	0x00000000
        /*168c*/ 	.short	0x0101
        /*168e*/ 	.byte	0x3f
	.zero		1


	//   ....[40]....
        /*1690*/ 	.word	0x000199e0
        /*1694*/ 	.word	0x0000000f
        /*1698*/ 	.word	0x00000000
        /*169c*/ 	.short	0x0101
        /*169e*/ 	.byte	0x3f
	.zero		1


	//   ....[41]....
        /*16a0*/ 	.word	0x0001a3f0
        /*16a4*/ 	.word	0x0000000e
        /*16a8*/ 	.word	0x00022830
        /*16ac*/ 	.short	0x010a
        /*16ae*/ 	.byte	0x3f
	.zero		1


	//   ....[42]....
        /*16b0*/ 	.word	0x0001a440
        /*16b4*/ 	.word	0x0000000e
        /*16b8*/ 	.word	0x00022830
        /*16bc*/ 	.short	0x010a
        /*16be*/ 	.byte	0x3f
	.zero		1


	//   ....[43]....
        /*16c0*/ 	.word	0x0001b0e0
        /*16c4*/ 	.word	0x0000000f
        /*16c8*/ 	.word	0x00022850
        /*16cc*/ 	.short	0x010a
        /*16ce*/ 	.byte	0x3f
	.zero		1


	//   ....[44]....
        /*16d0*/ 	.word	0x0001b120
        /*16d4*/ 	.word	0x0000000f
        /*16d8*/ 	.word	0x00022850
        /*16dc*/ 	.short	0x010a
        /*16de*/ 	.byte	0x3f
	.zero		1


	//   ....[45]....
        /*16e0*/ 	.word	0x0001ca90
        /*16e4*/ 	.word	0x000000a7
        /*16e8*/ 	.word	0x00000000
        /*16ec*/ 	.short	0x0101
        /*16ee*/ 	.byte	0x3f
	.zero		1


	//   ....[46]....
        /*16f0*/ 	.word	0x0001d4d0
        /*16f4*/ 	.word	0x0000000f
        /*16f8*/ 	.word	0x00000000
        /*16fc*/ 	.short	0x0101
        /*16fe*/ 	.byte	0x3f
	.zero		1


	//   ....[47]....
        /*1700*/ 	.word	0x0001dc00
        /*1704*/ 	.word	0x0000000e
        /*1708*/ 	.word	0x00022830
        /*170c*/ 	.short	0x010a
        /*170e*/ 	.byte	0x3f
	.zero		1


	//   ....[48]....
        /*1710*/ 	.word	0x0001dc50
        /*1714*/ 	.word	0x0000000e
        /*1718*/ 	.word	0x00022830
        /*171c*/ 	.short	0x010a
        /*171e*/ 	.byte	0x3f
	.zero		1


	//   ....[49]....
        /*1720*/ 	.word	0x0001e8f0
        /*1724*/ 	.word	0x0000000f
        /*1728*/ 	.word	0x00022850
        /*172c*/ 	.short	0x010a
        /*172e*/ 	.byte	0x3f
	.zero		1


	//   ....[50]....
        /*1730*/ 	.word	0x0001e930
        /*1734*/ 	.word	0x0000000f
        /*1738*/ 	.word	0x00022850
        /*173c*/ 	.short	0x010a
        /*173e*/ 	.byte	0x3f
	.zero		1


	//   ....[51]....
        /*1740*/ 	.word	0x0001f270
        /*1744*/ 	.word	0x00000058
        /*1748*/ 	.word	0x00000000
        /*174c*/ 	.short	0x0101
        /*174e*/ 	.byte	0x3f
	.zero		1


	//   ....[52]....
        /*1750*/ 	.word	0x000229d0
        /*1754*/ 	.word	0x0000000f
        /*1758*/ 	.word	0x00000000
        /*175c*/ 	.short	0x0101
        /*175e*/ 	.byte	0x3f
	.zero		1


	//   ....[53]....
        /*1760*/ 	.word	0x00023040
        /*1764*/ 	.word	0x0000000b
        /*1768*/ 	.word	0x00022850
        /*176c*/ 	.short	0x010a
        /*176e*/ 	.byte	0x3f
	.zero		1


	//   ....[54]....
        /*1770*/ 	.word	0x000230c0
        /*1774*/ 	.word	0x0000000b
        /*1778*/ 	.word	0x00022850
        /*177c*/ 	.short	0x010a
        /*177e*/ 	.byte	0x3f
	.zero		1


	//   ....[55]....
        /*1780*/ 	.word	0x00023860
        /*1784*/ 	.word	0x00000003
        /*1788*/ 	.word	0x00000000
        /*178c*/ 	.short	0x0101
        /*178e*/ 	.byte	0x3f
	.zero		1


	//   ....[56]....
        /*1790*/ 	.word	0x00025930
        /*1794*/ 	.word	0x00000000
        /*1798*/ 	.word	0x00000000
        /*179c*/ 	.short	0x0101
        /*179e*/ 	.byte	0x3f
	.zero		1


	//   ....[57]....
        /*17a0*/ 	.word	0x000260d0
        /*17a4*/ 	.word	0x00000008
        /*17a8*/ 	.word	0x00000000
        /*17ac*/ 	.short	0x0101
        /*17ae*/ 	.byte	0x3f
	.zero		1


	//   ....[58]....
        /*17b0*/ 	.word	0x00029be0
        /*17b4*/ 	.word	0x00000011
        /*17b8*/ 	.word	0x00022820
        /*17bc*/ 	.short	0x010a
        /*17be*/ 	.byte	0x3f
	.zero		1


	//   ....[59]....
        /*17c0*/ 	.word	0x00029cb0
        /*17c4*/ 	.word	0x00000005
        /*17c8*/ 	.word	0x000228a0
        /*17cc*/ 	.short	0x010a
        /*17ce*/ 	.byte	0x3f
	.zero		1


	//   ....[60]....
        /*17d0*/ 	.word	0x00029ef0
        /*17d4*/ 	.word	0x00000005
        /*17d8*/ 	.word	0x000228c0
        /*17dc*/ 	.short	0x010a
        /*17de*/ 	.byte	0x3f
	.zero		1


	//   ....[61]....
        /*17e0*/ 	.word	0x0002a2a0
        /*17e4*/ 	.word	0x00000005
        /*17e8*/ 	.word	0x000228a0
        /*17ec*/ 	.short	0x010a
        /*17ee*/ 	.byte	0x3f
	.zero		1


	//   ....[62]....
        /*17f0*/ 	.word	0x0002a4d0
        /*17f4*/ 	.word	0x00000005
        /*17f8*/ 	.word	0x000228c0
        /*17fc*/ 	.short	0x010a
        /*17fe*/ 	.byte	0x3f
	.zero		1


	//   ....[63]....
        /*1800*/ 	.word	0x0002ba80
        /*1804*/ 	.word	0x00000004
        /*1808*/ 	.word	0x00022880
        /*180c*/ 	.short	0x010a
        /*180e*/ 	.byte	0x3f
	.zero		1


	//   ....[64]....
        /*1810*/ 	.word	0x0002c320
        /*1814*/ 	.word	0x00000004
        /*1818*/ 	.word	0x00022870
        /*181c*/ 	.short	0x0107
        /*181e*/ 	.byte	0x3f
	.zero		1


	//   ....[65]....
        /*1820*/ 	.word	0x0002c3e0
        /*1824*/ 	.word	0x00000004
        /*1828*/ 	.word	0x00022870
        /*182c*/ 	.short	0x0101
        /*182e*/ 	.byte	0x3f
	.zero		1


	//   ....[66]....
        /*1830*/ 	.word	0x0002c430
        /*1834*/ 	.word	0x00000004
        /*1838*/ 	.word	0x00022840
        /*183c*/ 	.short	0x010a
        /*183e*/ 	.byte	0x3f
	.zero		1


	//   ....[67]....
        /*1840*/ 	.word	0x0002cb70
        /*1844*/ 	.word	0x00000004
        /*1848*/ 	.word	0x00022830
        /*184c*/ 	.short	0x0107
        /*184e*/ 	.byte	0x3f
	.zero		1


	//   ....[68]....
        /*1850*/ 	.word	0x0002cc50
        /*1854*/ 	.word	0x00000004
        /*1858*/ 	.word	0x00022830
        /*185c*/ 	.short	0x0101
        /*185e*/ 	.byte	0x3f
	.zero		1


	//   ....[69]....
        /*1860*/ 	.word	0x0002d5a0
        /*1864*/ 	.word	0x00000011
        /*1868*/ 	.word	0x00022800
        /*186c*/ 	.short	0x0107
        /*186e*/ 	.byte	0x3f
	.zero		1


	//   ....[70]....
        /*1870*/ 	.word	0x0002d690
        /*1874*/ 	.word	0x00000011
        /*1878*/ 	.word	0x00022800
        /*187c*/ 	.short	0x0101
        /*187e*/ 	.byte	0x3f
	.zero		1


	//   ....[71]....
        /*1880*/ 	.word	0x0002d6b0
        /*1884*/ 	.word	0x00000011
        /*1888*/ 	.word	0x00022820
        /*188c*/ 	.short	0x010a
        /*188e*/ 	.byte	0x3f
	.zero		1


	//   ....[72]....
        /*1890*/ 	.word	0x0002dbf0
        /*1894*/ 	.word	0x00000000
        /*1898*/ 	.word	0x00022880
        /*189c*/ 	.short	0x010a
        /*189e*/ 	.byte	0x3f
	.zero		1


	//   ....[73]....
        /*18a0*/ 	.word	0x0002e1d0
        /*18a4*/ 	.word	0x00000000
        /*18a8*/ 	.word	0x00022870
        /*18ac*/ 	.short	0x0107
        /*18ae*/ 	.byte	0x3f
	.zero		1


	//   ....[74]....
        /*18b0*/ 	.word	0x0002e290
        /*18b4*/ 	.word	0x00000000
        /*18b8*/ 	.word	0x00022870
        /*18bc*/ 	.short	0x0101
        /*18be*/ 	.byte	0x3f
	.zero		1


	//   ....[75]....
        /*18c0*/ 	.word	0x0002e2c0
        /*18c4*/ 	.word	0x00000000
        /*18c8*/ 	.word	0x00022840
        /*18cc*/ 	.short	0x010a
        /*18ce*/ 	.byte	0x3f
	.zero		1


	//   ....[76]....
        /*18d0*/ 	.word	0x0002e860
        /*18d4*/ 	.word	0x00000000
        /*18d8*/ 	.word	0x00022830
        /*18dc*/ 	.short	0x0107
        /*18de*/ 	.byte	0x3f
	.zero		1


	//   ....[77]....
        /*18e0*/ 	.word	0x0002e930
        /*18e4*/ 	.word	0x00000000
        /*18e8*/ 	.word	0x00022830
        /*18ec*/ 	.short	0x0101
        /*18ee*/ 	.byte	0x3f
	.zero		1


	//   ....[78]....
        /*18f0*/ 	.word	0x0002e9b0
        /*18f4*/ 	.word	0x00000002
        /*18f8*/ 	.word	0x00022870
        /*18fc*/ 	.short	0x010a
        /*18fe*/ 	.byte	0x3f
	.zero		1


	//   ....[79]....
        /*1900*/ 	.word	0x0002ea40
        /*1904*/ 	.word	0x00000002
        /*1908*/ 	.word	0x00022860
        /*190c*/ 	.short	0x010a
        /*190e*/ 	.byte	0x3f
	.zero		1


	//   ....[80]....
        /*1910*/ 	.word	0x0002f110
        /*1914*/ 	.word	0x00000002
        /*1918*/ 	.word	0x00022850
        /*191c*/ 	.short	0x0101
        /*191e*/ 	.byte	0x3f
	.zero		1


	//   ....[81]....
        /*1920*/ 	.word	0x0002f1a0
        /*1924*/ 	.word	0x00000002
        /*1928*/ 	.word	0x00000000
        /*192c*/ 	.short	0x0101
        /*192e*/ 	.byte	0x3f
	.zero		1


	//   ....[82]....
        /*1930*/ 	.word	0x0002f370
        /*1934*/ 	.word	0x00000000
        /*1938*/ 	.word	0x00022870
        /*193c*/ 	.short	0x010a
        /*193e*/ 	.byte	0x3f
	.zero		1


	//   ....[83]....
        /*1940*/ 	.word	0x0002f400
        /*1944*/ 	.word	0x00000000
        /*1948*/ 	.word	0x00022860
        /*194c*/ 	.short	0x010a
        /*194e*/ 	.byte	0x3f
	.zero		1


	//   ....[84]....
        /*1950*/ 	.word	0x0002fae0
        /*1954*/ 	.word	0x00000000
        /*1958*/ 	.word	0x00022850
        /*195c*/ 	.short	0x0101
        /*195e*/ 	.byte	0x3f
	.zero		1


	//   ....[85]....
        /*1960*/ 	.word	0x0002fb90
        /*1964*/ 	.word	0x00000000
        /*1968*/ 	.word	0x00000000
        /*196c*/ 	.short	0x0101
        /*196e*/ 	.byte	0x3f
	.zero		1


	//   ....[86]....
        /*1970*/ 	.word	0x00030d00
        /*1974*/ 	.word	0x00000005
        /*1978*/ 	.word	0x00022820
        /*197c*/ 	.short	0x010a
        /*197e*/ 	.byte	0x3f
	.zero		1


	//   ....[87]....
        /*1980*/ 	.word	0x00030ea0
        /*1984*/ 	.word	0x00000003
        /*1988*/ 	.word	0x00022840
        /*198c*/ 	.short	0x010a
        /*198e*/ 	.byte	0x3f
	.zero		1


	//   ....[88]....
        /*1990*/ 	.word	0x00030f30
        /*1994*/ 	.word	0x00000023
        /*1998*/ 	.word	0x00022840
        /*199c*/ 	.short	0x010a
        /*199e*/ 	.byte	0x3f
	.zero		1


	//   ....[89]....
        /*19a0*/ 	.word	0x00030f70
        /*19a4*/ 	.word	0x00000003
        /*19a8*/ 	.word	0x00022860
        /*19ac*/ 	.short	0x010a
        /*19ae*/ 	.byte	0x3f
	.zero		1


	//   ....[90]....
        /*19b0*/ 	.word	0x00030fb0
        /*19b4*/ 	.word	0x00000023
        /*19b8*/ 	.word	0x00022860
        /*19bc*/ 	.short	0x010a
        /*19be*/ 	.byte	0x3f
	.zero		1


	//   ....[91]....
        /*19c0*/ 	.word	0x00030ff0
        /*19c4*/ 	.word	0x00000003
        /*19c8*/ 	.word	0x00022880
        /*19cc*/ 	.short	0x010a
        /*19ce*/ 	.byte	0x3f
	.zero		1


	//   ....[92]....
        /*19d0*/ 	.word	0x00031030
        /*19d4*/ 	.word	0x00000023
        /*19d8*/ 	.word	0x00022880
        /*19dc*/ 	.short	0x010a
        /*19de*/ 	.byte	0x3f
	.zero		1


	//   ....[93]....
        /*19e0*/ 	.word	0x00031090
        /*19e4*/ 	.word	0x00000056
        /*19e8*/ 	.word	0x00022890
        /*19ec*/ 	.short	0x010a
        /*19ee*/ 	.byte	0x3f
	.zero		1


	//   ....[94]....
        /*19f0*/ 	.word	0x00031440
        /*19f4*/ 	.word	0x00000056
        /*19f8*/ 	.word	0x00022890
        /*19fc*/ 	.short	0x010a
        /*19fe*/ 	.byte	0x3f
	.zero		1


	//   ....[95]....
        /*1a00*/ 	.word	0x00031800
        /*1a04*/ 	.word	0x00000056
        /*1a08*/ 	.word	0x00022890
        /*1a0c*/ 	.short	0x010a
        /*1a0e*/ 	.byte	0x3f
	.zero		1


	//   ....[96]....
        /*1a10*/ 	.word	0x00031bb0
        /*1a14*/ 	.word	0x00000056
        /*1a18*/ 	.word	0x000228b0
        /*1a1c*/ 	.short	0x010a
        /*1a1e*/ 	.byte	0x3f
	.zero		1


	//   ....[97]....
        /*1a20*/ 	.word	0x00032080
        /*1a24*/ 	.word	0x00000011
        /*1a28*/ 	.word	0x00022800
        /*1a2c*/ 	.short	0x010a
        /*1a2e*/ 	.byte	0x3f
	.zero		1


	//   ....[98]....
        /*1a30*/ 	.word	0x00032570
        /*1a34*/ 	.word	0x00000011
        /*1a38*/ 	.word	0x00022800
        /*1a3c*/ 	.short	0x010a
        /*1a3e*/ 	.byte	0x3f
	.zero		1


	//   ....[99]....
        /*1a40*/ 	.word	0x000325c0
        /*1a44*/ 	.word	0x0000000e
        /*1a48*/ 	.word	0x00022830
        /*1a4c*/ 	.short	0x010a
        /*1a4e*/ 	.byte	0x3f
	.zero		1


	//   ....[100]....
        /*1a50*/ 	.word	0x00032610
        /*1a54*/ 	.word	0x0000000f
        /*1a58*/ 	.word	0x00022830
        /*1a5c*/ 	.short	0x010a
        /*1a5e*/ 	.byte	0x3f
	.zero		1


	//   ....[101]....
        /*1a60*/ 	.word	0x00032660
        /*1a64*/ 	.word	0x0000000f
        /*1a68*/ 	.word	0x00022850
        /*1a6c*/ 	.short	0x010a
        /*1a6e*/ 	.byte	0x3f
	.zero		1


	//   ....[102]....
        /*1a70*/ 	.word	0x000326b0
        /*1a74*/ 	.word	0x0000000e
        /*1a78*/ 	.word	0x00022830
        /*1a7c*/ 	.short	0x010a
        /*1a7e*/ 	.byte	0x3f
	.zero		1


	//   ....[103]....
        /*1a80*/ 	.word	0x00032700
        /*1a84*/ 	.word	0x0000000f
        /*1a88*/ 	.word	0x00022850
        /*1a8c*/ 	.short	0x010a
        /*1a8e*/ 	.byte	0x3f
	.zero		1


	//   ....[104]....
        /*1a90*/ 	.word	0x00032750
        /*1a94*/ 	.word	0x0000000e
        /*1a98*/ 	.word	0x00022830
        /*1a9c*/ 	.short	0x010a
        /*1a9e*/ 	.byte	0x3f
	.zero		1


	//   ....[105]....
        /*1aa0*/ 	.word	0x000327a0
        /*1aa4*/ 	.word	0x0000000f
        /*1aa8*/ 	.word	0x00022850
        /*1aac*/ 	.short	0x010a
        /*1aae*/ 	.byte	0x3f
	.zero		1


	//   ....[106]....
        /*1ab0*/ 	.word	0x000327f0
        /*1ab4*/ 	.word	0x0000000b
        /*1ab8*/ 	.word	0x00022850
        /*1abc*/ 	.short	0x010a
        /*1abe*/ 	.byte	0x3f
	.zero		1


	//   ....[107]....
        /*1ac0*/ 	.word	0x00035190
        /*1ac4*/ 	.word	0x00000011
        /*1ac8*/ 	.word	0x00022820
        /*1acc*/ 	.short	0x010a
        /*1ace*/ 	.byte	0x3f
	.zero		1


	//   ....[108]....
        /*1ad0*/ 	.word	0x000351e0
        /*1ad4*/ 	.word	0x00000005
        /*1ad8*/ 	.word	0x000228a0
        /*1adc*/ 	.short	0x010a
        /*1ade*/ 	.byte	0x3f
	.zero		1


	//   ....[109]....
        /*1ae0*/ 	.word	0x00035230
        /*1ae4*/ 	.word	0x00000005
        /*1ae8*/ 	.word	0x000228c0
        /*1aec*/ 	.short	0x010a
        /*1aee*/ 	.byte	0x3f
	.zero		1


	//   ....[110]....
        /*1af0*/ 	.word	0x00035280
        /*1af4*/ 	.word	0x00000005
        /*1af8*/ 	.word	0x000228a0
        /*1afc*/ 	.short	0x010a
        /*1afe*/ 	.byte	0x3f
	.zero		1


	//   ....[111]....
        /*1b00*/ 	.word	0x000352d0
        /*1b04*/ 	.word	0x00000005
        /*1b08*/ 	.word	0x000228c0
        /*1b0c*/ 	.short	0x010a
        /*1b0e*/ 	.byte	0x3f
	.zero		1


	//   ....[112]....
        /*1b10*/ 	.word	0x000353f0
        /*1b14*/ 	.word	0x00000004
        /*1b18*/ 	.word	0x00022880
        /*1b1c*/ 	.short	0x010a
        /*1b1e*/ 	.byte	0x3f
	.zero		1


	//   ....[113]....
        /*1b20*/ 	.word	0x00036140
        /*1b24*/ 	.word	0x00000004
        /*1b28*/ 	.word	0x00022840
        /*1b2c*/ 	.short	0x010a
        /*1b2e*/ 	.byte	0x3f
	.zero		1


	//   ....[114]....
        /*1b30*/ 	.word	0x000376e0
        /*1b34*/ 	.word	0x00000011
        /*1b38*/ 	.word	0x00022820
        /*1b3c*/ 	.short	0x010a
        /*1b3e*/ 	.byte	0x3f
	.zero		1


	//   ....[115]....
        /*1b40*/ 	.word	0x00037730
        /*1b44*/ 	.word	0x00000000
        /*1b48*/ 	.word	0x00022880
        /*1b4c*/ 	.short	0x010a
        /*1b4e*/ 	.byte	0x3f
	.zero		1


	//   ....[116]....
        /*1b50*/ 	.word	0x00038270
        /*1b54*/ 	.word	0x00000000
        /*1b58*/ 	.word	0x00022840
        /*1b5c*/ 	.short	0x010a
        /*1b5e*/ 	.byte	0x3f
	.zero		1


	//   ....[117]....
        /*1b60*/ 	.word	0x00038d80
        /*1b64*/ 	.word	0x00000002
        /*1b68*/ 	.word	0x00022870
        /*1b6c*/ 	.short	0x010a
        /*1b6e*/ 	.byte	0x3f
	.zero		1


	//   ....[118]....
        /*1b70*/ 	.word	0x00038dd0
        /*1b74*/ 	.word	0x00000002
        /*1b78*/ 	.word	0x00022860
        /*1b7c*/ 	.short	0x010a
        /*1b7e*/ 	.byte	0x3f
	.zero		1


	//   ....[119]....
        /*1b80*/ 	.word	0x00038e20
        /*1b84*/ 	.word	0x00000000
        /*1b88*/ 	.word	0x00022870
        /*1b8c*/ 	.short	0x010a
        /*1b8e*/ 	.byte	0x3f
	.zero		1


	//   ....[120]....
        /*1b90*/ 	.word	0x00038e70
        /*1b94*/ 	.word	0x00000000
        /*1b98*/ 	.word	0x00022860
        /*1b9c*/ 	.short	0x010a
        /*1b9e*/ 	.byte	0x3f
	.zero		1


	//   ....[121]....
        /*1ba0*/ 	.word	0x000398d0
        /*1ba4*/ 	.word	0x00000005
        /*1ba8*/ 	.word	0x00022820
        /*1bac*/ 	.short	0x010a
        /*1bae*/ 	.byte	0x3f
	.zero		1


	//   ....[122]....
        /*1bb0*/ 	.word	0x00039a70
        /*1bb4*/ 	.word	0x00000003
        /*1bb8*/ 	.word	0x00022840
        /*1bbc*/ 	.short	0x010a
        /*1bbe*/ 	.byte	0x3f
	.zero		1


	//   ....[123]....
        /*1bc0*/ 	.word	0x00039ac0
        /*1bc4*/ 	.word	0x00000023
        /*1bc8*/ 	.word	0x00022840
        /*1bcc*/ 	.short	0x010a
        /*1bce*/ 	.byte	0x3f
	.zero		1


	//   ....[124]....
        /*1bd0*/ 	.word	0x00039b10
        /*1bd4*/ 	.word	0x00000003
        /*1bd8*/ 	.word	0x00022860
        /*1bdc*/ 	.short	0x010a
        /*1bde*/ 	.byte	0x3f
	.zero		1


	//   ....[125]....
        /*1be0*/ 	.word	0x00039b60
        /*1be4*/ 	.word	0x00000023
        /*1be8*/ 	.word	0x00022860
        /*1bec*/ 	.short	0x010a
        /*1bee*/ 	.byte	0x3f
	.zero		1


	//   ....[126]....
        /*1bf0*/ 	.word	0x00039bb0
        /*1bf4*/ 	.word	0x00000003
        /*1bf8*/ 	.word	0x00022880
        /*1bfc*/ 	.short	0x010a
        /*1bfe*/ 	.byte	0x3f
	.zero		1


	//----- nvinfo : EIATTR_NUM_MBARRIERS
	.align		4
.L_1018:
        /*1c00*/ 	.byte	0x03, 0x38
        /*1c02*/ 	.short	0x0016


	//----- nvinfo : EIATTR_EXIT_INSTR_OFFSETS
	.align		4
        /*1c04*/ 	.byte	0x04, 0x1c
        /*1c06*/ 	.short	(.L_1020 - .L_1019)


	//   ....[0]....
.L_1019:
        /*1c08*/ 	.word	0x00031080


	//----- nvinfo : EIATTR_MAX_THREADS
	.align		4
.L_1020:
        /*1c0c*/ 	.byte	0x04, 0x05
        /*1c0e*/ 	.short	(.L_1022 - .L_1021)
.L_1021:
        /*1c10*/ 	.word	0x00000180
        /*1c14*/ 	.word	0x00000001
        /*1c18*/ 	.word	0x00000001


	//----- nvinfo : EIATTR_CRS_STACK_SIZE
	.align		4
.L_1022:
        /*1c1c*/ 	.byte	0x04, 0x1e
        /*1c1e*/ 	.short	(.L_1024 - .L_1023)
.L_1023:
        /*1c20*/ 	.word	0x00000000


	//----- nvinfo : EIATTR_CBANK_PARAM_SIZE
	.align		4
.L_1024:
        /*1c24*/ 	.byte	0x03, 0x19
        /*1c26*/ 	.short	0x0af0


	//----- nvinfo : EIATTR_PARAM_CBANK
	.align		4
        /*1c28*/ 	.byte	0x04, 0x0a
        /*1c2a*/ 	.short	(.L_1026 - .L_1025)
	.align		4
.L_1025:
        /*1c2c*/ 	.word	index@(.nv.constant0._ZN7cutlass13device_kernelIN5flash11enable_sm90INS1_16FlashAttnFwdSm90INS1_25CollectiveMainloopFwdSm90ILi2EN4cute5tupleIJNS5_1CILi1EEES8_S8_EEENS6_IJNS7_ILi128EEENS7_ILi160EEESA_EEELi128ENS_12float_e4m3_tEfNS_4arch4Sm90ELb0ELb1ELb1ELb1ELb1ELb1ELb0ELb1ELb1ELb1ELb1ELb0EEENS1_21CollectiveEpilogueFwdINS6_IJSA_SA_SB_EEES9_NS_10bfloat16_tESF_Li256ELb1ELb1ELb1ELb1EEENS1_36VarlenDynamicPersistentTileSchedulerILi128ELi160ELi256ELi128ELb1ELb1ELb1ELb1ELb0ELb1EEEEEEEEEvNT_6ParamsE)
        /*1c30*/ 	.short	0x0210
        /*1c32*/ 	.short	0x0af0


	//----- nvinfo : EIATTR_SW_WAR
	.align		4
.L_1026:
        /*1c34*/ 	.byte	0x04, 0x36
        /*1c36*/ 	.short	(.L_1028 - .L_1027)
.L_1027:
        /*1c38*/ 	.word	0x00000008
.L_1028:


//--------------------- .nv.info._ZN7cutlass13device_kernelIN5flash11enable_sm90INS1_16FlashAttnFwdSm90INS1_25CollectiveMainloopFwdSm90ILi2EN4cute5tupleIJNS5_1CILi1EEES8_S8_EEENS6_IJNS7_ILi128EEENS7_ILi160EEESA_EEELi128ENS_12float_e4m3_tEfNS_4arch4Sm90ELb1ELb0ELb1ELb0ELb1ELb0ELb0ELb1ELb1ELb1ELb1ELb0EEENS1_21CollectiveEpilogueFwdINS6_IJSA_SA_SB_EEES9_NS_10bfloat16_tESF_Li256ELb0ELb1ELb1ELb1EEENS1_19SingleTileSchedulerILb0ELb1ELb1ELi128EEEEEEEEEvNT_6ParamsE --------------------------
	.section	.nv.info._ZN7cutlass13device_kernelIN5flash11enable_sm90INS1_16FlashAttnFwdSm90INS1_25CollectiveMainloopFwdSm90ILi2EN4cute5tupleIJNS5_1CILi1EEES8_S8_EEENS6_IJNS7_ILi128EEENS7_ILi160EEESA_EEELi128ENS_12float_e4m3_tEfNS_4arch4Sm90ELb1ELb0ELb1ELb0ELb1ELb0ELb0ELb1ELb1ELb1ELb1ELb0EEENS1_21CollectiveEpilogueFwdINS6_IJSA_SA_SB_EEES9_NS_10bfloat16_tESF_Li256ELb0ELb1ELb1ELb1EEENS1_19SingleTileSchedulerILb0ELb1ELb1ELi128EEEEEEEEEvNT_6ParamsE,"",@"SHT_CUDA_INFO"
	.sectionflags	@""
	.align	4


	//----- nvinfo : EIATTR_CUDA_API_VERSION
	.align		4
        /*0000*/ 	.byte	0x04, 0x37
        /*0002*/ 	.short	(.L_1030 - .L_1029)
.L_1029:
        /*0004*/ 	.word	0x00000082


	//----- nvinfo : EIATTR_KPARAM_INFO
	.align		4
.L_1030:
        /*0008*/ 	.byte	0x04, 0x17
        /*000a*/ 	.short	(.L_1032 - .L_1031)
.L_1031:
        /*000c*/ 	.word	0x00000000
        /*0010*/ 	.short	0x0000
        /*0012*/ 	.short	0x0070
        /*0014*/ 	.byte	0x00, 0xf0, 0x01, 0x28


	//----- nvinfo : EIATTR_SPARSE_MMA_MASK
	.align		4
.L_1032:
        /*0018*/ 	.byte	0x03, 0x50
        /*001a*/ 	.short	0x0000


	//----- nvinfo : EIATTR_MAXREG_COUNT
	.align		4
        /*001c*/ 	.byte	0x03, 0x1b
        /*001e*/ 	.short	0x00a8


	//----- nvinfo : EIATTR_NUM_BARRIERS
	.align		4
        /*0020*/ 	.byte	0x02, 0x4c
        /*0022*/ 	.byte	0x10
	.zero		1


	//----- nvinfo : EIATTR_EXTERNS
	.align		4
        /*0024*/ 	.byte	0x04, 0x0f
        /*0026*/ 	.short	(.L_1034 - .L_1033)


	//   ....[0]....
	.align		4
.L_1033:
        /*0028*/ 	.word	index@(__assertfail)


	//----- nvinfo : EIATTR_ANNOTATIONS
	.align		4
.L_1034:
        /*002c*/ 	.byte	0x04, 0x55
        /*002e*/ 	.short	(.L_1036 - .L_1035)


	//   ....[0]....
.L_1035:
        /*0030*/ 	.word	0x00000001
        /*0034*/ 	.byte	0x60, 0x07, 0x01, 0x00, 0x01, 0x00, 0x00, 0x00, 0x70, 0x07, 0x01, 0x00, 0x01, 0x00, 0x00, 0x00
        /*0044*/ 	.byte	0x30, 0x23, 0x01, 0x00, 0x01, 0x00, 0x00, 0x00, 0x00, 0x24, 0x01, 0x00, 0x01, 0x00, 0x00, 0x00
        /*0054*/ 	.byte	0x00, 0x36, 0x01, 0x00, 0x01, 0x00, 0x00, 0x00, 0x10, 0x36, 0x01, 0x00, 0x01, 0x00, 0x00, 0x00
        /*0064*/ 	.byte	0x40, 0x3d, 0x01, 0x00, 0x01, 0x00, 0x00, 0x00, 0xb0, 0x3d, 0x01, 0x00


	//----- nvinfo : EIATTR_MERCURY_ISA_VERSION
	.align		4
.L_1036:
        /*0070*/ 	.byte	0x03, 0x5f
        /*0072*/ 	.short	0x0101


	//----- nvinfo : EIATTR_INT_WARP_WIDE_INSTR_OFFSETS
	.align		4
        /*0074*/ 	.byte	0x04, 0x31
        /*0076*/ 	.short	(.L_1038 - .L_1037)


	//   ....[0]....
.L_1037:
        /*0078*/ 	.word	0x000000c0


	//   ....[1]....
        /*007c*/ 	.word	0x000000d0


	//   ....[2]....
        /*0080*/ 	.word	0x00000170


	//----- nvinfo : EIATTR_COOP_GROUP_MASK_REGIDS
	.align		4
.L_1038:
        /*0084*/ 	.byte	0x04, 0x29
        /*0086*/ 	.short	(.L_1040 - .L_1039)


	//   ....[0]....
.L_1039:
        /*0088*/ 	.word	0xffffffff


	//   ....[1]....
        /*008c*/ 	.word	0xffffffff


	//   ....[2]....
        /*0090*/ 	.word	0xffffffff


	//   ....[3]....
        /*0094*/ 	.word	0xffffffff


	//   ....[4]....
        /*0098*/ 	.word	0xffffffff


	//   ....[5]....
        /*009c*/ 	.word	0xffffffff


	//   ....[6]....
        /*00a0*/ 	.word	0xffffffff


	//   ....[7]....
        /*00a4*/ 	.word	0xffffffff


	//   ....[8]....
        /*00a8*/ 	.word	0xffffffff


	//   ....[9]....
        /*00ac*/ 	.word	0xffffffff


	//   ....[10]....
        /*00b0*/ 	.word	0xffffffff


	//   ....[11]....
        /*00b4*/ 	.word	0xffffffff


	//   ....[12]....
        /*00b8*/ 	.word	0xffffffff


	//   ....[13]....
        /*00bc*/ 	.word	0xffffffff


	//   ....[14]....
        /*00c0*/ 	.word	0xffffffff


	//   ....[15]....
        /*00c4*/ 	.word	0xffffffff


	//   ....[16]....
        /*00c8*/ 	.word	0xffffffff


	//   ....[17]....
        /*00cc*/ 	.word	0xffffffff


	//   ....[18]....
        /*00d0*/ 	.word	0xffffffff


	//   ....[19]....
        /*00d4*/ 	.word	0xffffffff


	//   ....[20]....
        /*00d8*/ 	.word	0xffffffff


	//   ....[21]....
        /*00dc*/ 	.word	0xffffffff


	//   ....[22]....
        /*00e0*/ 	.word	0xffffffff


	//   ....[23]....
        /*00e4*/ 	.word	0xffffffff


	//   ....[24]....
        /*00e8*/ 	.word	0xffffffff


	//   ....[25]....
        /*00ec*/ 	.word	0xffffffff


	//   ....[26]....
        /*00f0*/ 	.word	0xffffffff


	//   ....[27]....
        /*00f4*/ 	.word	0xffffffff


	//   ....[28]....
        /*00f8*/ 	.word	0xffffffff


	//   ....[29]....
        /*00fc*/ 	.word	0xffffffff


	//   ....[30]....
        /*0100*/ 	.word	0xffffffff


	//   ....[31]....
        /*0104*/ 	.word	0xffffffff


	//   ....[32]....
        /*0108*/ 	.word	0xffffffff


	//   ....[33]....
        /*010c*/ 	.word	0xffffffff


	//   ....[34]....
        /*0110*/ 	.word	0xffffffff


	//   ....[35]....
        /*0114*/ 	.word	0xffffffff


	//   ....[36]....
        /*0118*/ 	.word	0xffffffff


	//   ....[37]....
        /*011c*/ 	.word	0xffffffff


	//   ....[38]....
        /*0120*/ 	.word	0xffffffff


	//   ....[39]....
        /*0124*/ 	.word	0xffffffff


	//   ....[40]....
        /*0128*/ 	.word	0xffffffff


	//   ....[41]....
        /*012c*/ 	.word	0xffffffff


	//   ....[42]....
        /*0130*/ 	.word	0xffffffff


	//   ....[43]....
        /*0134*/ 	.word	0xffffffff


	//   ....[44]....
        /*0138*/ 	.word	0xffffffff


	//   ....[45]....
        /*013c*/ 	.word	0xffffffff


	//   ....[46]....
        /*0140*/ 	.word	0xffffffff


	//   ....[47]....
        /*0144*/ 	.word	0xffffffff


	//   ....[48]....
        /*0148*/ 	.word	0xffffffff


	//   ....[49]....
        /*014c*/ 	.word	0xffffffff


	//   ....[50]....
        /*0150*/ 	.word	0xffffffff


	//   ....[51]....
        /*0154*/ 	.word	0xffffffff


	//   ....[52]....
        /*0158*/ 	.word	0xffffffff


	//   ....[53]....
        /*015c*/ 	.word	0xffffffff


	//   ....[54]....
        /*0160*/ 	.word	0xffffffff


	//   ....[55]....
        /*0164*/ 	.word	0xffffffff


	//   ....[56]....
        /*0168*/ 	.word	0xffffffff


	//   ....[57]....
        /*016c*/ 	.word	0xffffffff


	//   ....[58]....
        /*0170*/ 	.word	0xffffffff


	//   ....[59]....
        /*0174*/ 	.word	0xffffffff


	//   ....[60]....
        /*0178*/ 	.word	0xffffffff


	//   ....[61]....
        /*017c*/ 	.word	0xffffffff


	//   ....[62]....
        /*0180*/ 	.word	0xffffffff


	//   ....[63]....
        /*0184*/ 	.word	0xffffffff


	//   ....[64]....
        /*0188*/ 	.word	0xffffffff


	//   ....[65]....
        /*018c*/ 	.word	0xffffffff


	//   ....[66]....
        /*0190*/ 	.word	0xffffffff


	//   ....[67]....
        /*0194*/ 	.word	0xffffffff


	//   ....[68]....
        /*0198*/ 	.word	0xffffffff


	//   ....[69]....
        /*019c*/ 	.word	0xffffffff


	//   ....[70]....
        /*01a0*/ 	.word	0xffffffff


	//   ....[71]....
        /*01a4*/ 	.word	0xffffffff


	//   ....[72]....
        /*01a8*/ 	.word	0xffffffff


	//   ....[73]....
        /*01ac*/ 	.word	0xffffffff


	//   ....[74]....
        /*01b0*/ 	.word	0xffffffff


	//   ....[75]....
        /*01b4*/ 	.word	0xffffffff


	//   ....[76]....
        /*01b8*/ 	.word	0xffffffff


	//   ....[77]....
        /*01bc*/ 	.word	0xffffffff


	//   ....[78]....
        /*01c0*/ 	.word	0xffffffff


	//   ....[79]....
        /*01c4*/ 	.word	0xffffffff


	//   ....[80]....
        /*01c8*/ 	.word	0xffffffff


	//   ....[81]....
        /*01cc*/ 	.word	0xffffffff


	//   ....[82]....
        /*01d0*/ 	.word	0xffffffff


	//   ....[83]....
        /*01d4*/ 	.word	0xffffffff


	//   ....[84]....
        /*01d8*/ 	.word	0xffffffff


	//   ....[85]....
        /*01dc*/ 	.word	0xffffffff


	//   ....[86]....
        /*01e0*/ 	.word	0xffffffff


	//   ....[87]....
        /*01e4*/ 	.word	0xffffffff


	//   ....[88]....
        /*01e8*/ 	.word	0xffffffff


	//   ....[89]....
        /*01ec*/ 	.word	0xffffffff


	//   ....[90]....
        /*01f0*/ 	.word	0xffffffff


	//   ....[91]....
        /*01f4*/ 	.word	0xffffffff


	//   ....[92]....
        /*01f8*/ 	.word	0xffffffff


	//   ....[93]....
        /*01fc*/ 	.word	0xffffffff


	//   ....[94]....
        /*0200*/ 	.word	0xffffffff


	//   ....[95]....
        /*0204*/ 	.word	0xffffffff


	//   ....[96]....
        /*0208*/ 	.word	0xffffffff


	//   ....[97]....
        /*020c*/ 	.word	0xffffffff


	//   ....[98]....
        /*0210*/ 	.word	0xffffffff


	//   ....[99]....
        /*0214*/ 	.word	0xffffffff


	//   ....[100]....
        /*0218*/ 	.word	0xffffffff


	//   ....[101]....
        /*021c*/ 	.word	0xffffffff


	//   ....[102]....
        /*0220*/ 	.word	0xffffffff


	//   ....[103]....
        /*0224*/ 	.word	0xffffffff


	//   ....[104]....
        /*0228*/ 	.word	0xffffffff


	//   ....[105]....
        /*022c*/ 	.word	0xffffffff


	//   ....[106]....
        /*0230*/ 	.word	0xffffffff


	//   ....[107]....
        /*0234*/ 	.word	0xffffffff


	//   ....[108]....
        /*0238*/ 	.word	0xffffffff


	//   ....[109]....
        /*023c*/ 	.word	0xffffffff


	//   ....[110]....
        /*0240*/ 	.word	0xffffffff


	//   ....[111]....
        /*0244*/ 	.word	0xffffffff


	//   ....[112]....
        /*0248*/ 	.word	0xffffffff


	//   ....[113]....
        /*024c*/ 	.word	0xffffffff


	//   ....[114]....
        /*0250*/ 	.word	0xffffffff


	//   ....[115]....
        /*0254*/ 	.word	0xffffffff


	//   ....[116]....
        /*0258*/ 	.word	0xffffffff


	//   ....[117]....
        /*025c*/ 	.word	0xffffffff


	//   ....[118]....
        /*0260*/ 	.word	0xffffffff


	//   ....[119]....
        /*0264*/ 	.word	0xffffffff


	//   ....[120]....
        /*0268*/ 	.word	0xffffffff


	//   ....[121]....
        /*026c*/ 	.word	0xffffffff


	//   ....[122]....
        /*0270*/ 	.word	0xffffffff


	//   ....[123]....
        /*0274*/ 	.word	0xffffffff


	//   ....[124]....
        /*0278*/ 	.word	0xffffffff


	//   ....[125]....
        /*027c*/ 	.word	0xffffffff


	//   ....[126]....
        /*0280*/ 	.word	0xffffffff


	//   ....[127]....
        /*0284*/ 	.word	0xffffffff


	//   ....[128]....
        /*0288*/ 	.word	0xffffffff


	//   ....[129]....
        /*028c*/ 	.word	0xffffffff


	//   ....[130]....
        /*0290*/ 	.word	0xffffffff


	//   ....[131]....
        /*0294*/ 	.word	0xffffffff


	//   ....[132]....
        /*0298*/ 	.word	0xffffffff


	//   ....[133]....
        /*029c*/ 	.word	0xffffffff


	//   ....[134]....
        /*02a0*/ 	.word	0xffffffff


	//   ....[135]....
        /*02a4*/ 	.word	0xffffffff


	//   ....[136]....
        /*02a8*/ 	.word	0xffffffff


	//   ....[137]....
        /*02ac*/ 	.word	0xffffffff


	//   ....[138]....
        /*02b0*/ 	.word	0xffffffff


	//   ....[139]....
        /*02b4*/ 	.word	0xffffffff


	//   ....[140]....
        /*02b8*/ 	.word	0xffffffff


	//   ....[141]....
        /*02bc*/ 	.word	0xffffffff


	//   ....[142]....
        /*02c0*/ 	.word	0xffffffff


	//   ....[143]....
        /*02c4*/ 	.word	0xffffffff


	//   ....[144]....
        /*02c8*/ 	.word	0xffffffff


	//   ....[145]....
        /*02cc*/ 	.word	0xffffffff


	//   ....[146]....
        /*02d0*/ 	.word	0xffffffff


	//   ....[147]....
        /*02d4*/ 	.word	0xffffffff


	//   ....[148]....
        /*02d8*/ 	.word	0xffffffff


	//   ....[149]....
        /*02dc*/ 	.word	0xffffffff


	//   ....[150]....
        /*02e0*/ 	.word	0xffffffff


	//   ....[151]....
        /*02e4*/ 	.word	0xffffffff


	//   ....[152]....
        /*02e8*/ 	.word	0xffffffff


	//   ....[153]....
        /*02ec*/ 	.word	0xffffffff


	//   ....[154]....
        /*02f0*/ 	.word	0xffffffff


	//   ....[155]....
        /*02f4*/ 	.word	0xffffffff


	//   ....[156]....
        /*02f8*/ 	.word	0xffffffff


	//   ....[157]....
        /*02fc*/ 	.word	0xffffffff


	//   ....[158]....
        /*0300*/ 	.word	0xffffffff


	//   ....[159]....
        /*0304*/ 	.word	0xffffffff


	//   ....[160]....
        /*0308*/ 	.word	0xffffffff


	//   ....[161]....
        /*030c*/ 	.word	0xffffffff


	//   ....[162]....
        /*0310*/ 	.word	0xffffffff


	//   ....[163]....
        /*0314*/ 	.word	0xffffffff


	//   ....[164]....
        /*0318*/ 	.word	0xffffffff


	//   ....[165]....
        /*031c*/ 	.word	0xffffffff


	//   ....[166]....
        /*0320*/ 	.word	0xffffffff


	//   ....[167]....
        /*0324*/ 	.word	0xffffffff


	//   ....[168]....
        /*0328*/ 	.word	0xffffffff


	//   ....[169]....
        /*032c*/ 	.word	0xffffffff


	//   ....[170]....
        /*0330*/ 	.word	0xffffffff


	//   ....[171]....
        /*0334*/ 	.word	0xffffffff


	//   ....[172]....
        /*0338*/ 	.word	0xffffffff


	//   ....[173]....
        /*033c*/ 	.word	0xffffffff


	//   ....[174]....
        /*0340*/ 	.word	0xffffffff


	//   ....[175]....
        /*0344*/ 	.word	0xffffffff


	//   ....[176]....
        /*0348*/ 	.word	0xffffffff


	//   ....[177]....
        /*034c*/ 	.word	0xffffffff


	//   ....[178]....
        /*0350*/ 	.word	0xffffffff


	//   ....[179]....
        /*0354*/ 	.word	0xffffffff


	//   ....[180]....
        /*0358*/ 	.word	0xffffffff


	//   ....[181]....
        /*035c*/ 	.word	0xffffffff


	//   ....[182]....
        /*0360*/ 	.word	0xffffffff


	//   ....[183]....
        /*0364*/ 	.word	0xffffffff


	//   ....[184]....
        /*0368*/ 	.word	0xffffffff


	//   ....[185]....
        /*036c*/ 	.word	0xffffffff


	//   ....[186]....
        /*0370*/ 	.word	0xffffffff


	//   ....[187]....
        /*0374*/ 	.word	0xffffffff


	//   ....[188]....
        /*0378*/ 	.word	0xffffffff


	//   ....[189]....
        /*037c*/ 	.word	0xffffffff


	//   ....[190]....
        /*0380*/ 	.word	0xffffffff


	//   ....[191]....
        /*0384*/ 	.word	0xffffffff


	//   ....[192]....
        /*0388*/ 	.word	0xffffffff


	//   ....[193]....
        /*038c*/ 	.word	0xffffffff


	//   ....[194]....
        /*0390*/ 	.word	0xffffffff


	//   ....[195]....
        /*0394*/ 	.word	0xffffffff


	//   ....[196]....
        /*0398*/ 	.word	0xffffffff


	//   ....[197]....
        /*039c*/ 	.word	0x0500000f


	//   ....[198]....
        /*03a0*/ 	.word	0x0500000f


	//   ....[199]....
        /*03a4*/ 	.word	0x0500000f


	//   ....[200]....
        /*03a8*/ 	.word	0x0500000f


	//   ....[201]....
        /*03ac*/ 	.word	0x0500000f


	//   ....[202]....
        /*03b0*/ 	.word	0x0500000f


	//   ....[203]....
        /*03b4*/ 	.word	0x0500000f


	//   ....[204]....
        /*03b8*/ 	.word	0x0500000f


	//   ....[205]....
        /*03bc*/ 	.word	0x0500000f


	//   ....[206]....
        /*03c0*/ 	.word	0x0500000f


	//   ....[207]....
        /*03c4*/ 	.word	0x0500000f


	//   ....[208]....
        /*03c8*/ 	.word	0x0500000f


	//   ....[209]....
        /*03cc*/ 	.word	0x0500000f


	//   ....[210]....
        /*03d0*/ 	.word	0x0500000f


	//   ....[211]....
        /*03d4*/ 	.word	0x0500000f


	//   ....[212]....
        /*03d8*/ 	.word	0x0500000f


	//   ....[213]....
        /*03dc*/ 	.word	0x0500000f


	//   ....[214]....
        /*03e0*/ 	.word	0x0500000f


	//   ....[215]....
        /*03e4*/ 	.word	0x0500000f


	//   ....[216]....
        /*03e8*/ 	.word	0x0500000f


	//   ....[217]....
        /*03ec*/ 	.word	0x0500000f


	//   ....[218]....
        /*03f0*/ 	.word	0x0500000f


	//   ....[219]....
        /*03f4*/ 	.word	0x0500000f


	//   ....[220]....
        /*03f8*/ 	.word	0x0500000f


	//   ....[221]....
        /*03fc*/ 	.word	0x0500000f


	//   ....[222]....
        /*0400*/ 	.word	0x0500000f


	//   ....[223]....
        /*0404*/ 	.word	0x0500000f


	//   ....[224]....
        /*0408*/ 	.word	0x0500000f


	//   ....[225]....
        /*040c*/ 	.word	0x0500000f


	//   ....[226]....
        /*0410*/ 	.word	0x0500000f


	//   ....[227]....
        /*0414*/ 	.word	0x0500000f


	//   ....[228]....
        /*0418*/ 	.word	0x0500000f


	//   ....[229]....
        /*041c*/ 	.word	0x0500000f


	//   ....[230]....
        /*0420*/ 	.word	0x0500000f


	//   ....[231]....
        /*0424*/ 	.word	0x0500000f


	//   ....[232]....
        /*0428*/ 	.word	0x0500000f


	//   ....[233]....
        /*042c*/ 	.word	0x0500000f


	//   ....[234]....
        /*0430*/ 	.word	0x0500000f


	//   ....[235]....
        /*0434*/ 	.word	0x0500000f


	//   ....[236]....
        /*0438*/ 	.word	0x0500000f


	//   ....[237]....
        /*043c*/ 	.word	0x0500000f


	//   ....[238]....
        /*0440*/ 	.word	0x0500000f


	//   ....[239]....
        /*0444*/ 	.word	0x0500000f


	//   ....[240]....
        /*0448*/ 	.word	0x0500000f


	//   ....[241]....
        /*044c*/ 	.word	0x0500000f


	//   ....[242]....
        /*0450*/ 	.word	0x0500000f


	//   ....[243]....
        /*0454*/ 	.word	0x0500000f


	//   ....[244]....
        /*0458*/ 	.word	0x0500000f


	//   ....[245]....
        /*045c*/ 	.word	0x0500000f


	//   ....[246]....
        /*0460*/ 	.word	0x0500000f


	//   ....[247]....
        /*0464*/ 	.word	0x0500000f


	//   ....[248]....
        /*0468*/ 	.word	0x0500000f


	//   ....[249]....
        /*046c*/ 	.word	0x0500000f


	//   ....[250]....
        /*0470*/ 	.word	0x0500000f


	//   ....[251]....
        /*0474*/ 	.word	0x0500000f


	//   ....[252]....
        /*0478*/ 	.word	0x0500000f


	//   ....[253]....
        /*047c*/ 	.word	0x0500000f


	//   ....[254]....
        /*0480*/ 	.word	0x0500000f


	//   ....[255]....
        /*0484*/ 	.word	0x0500000f


	//   ....[0]....
        /*0488*/ 	.word	0x0500000f


	//   ....[1]....
        /*048c*/ 	.word	0x0500000f


	//   ....[2]....
        /*0490*/ 	.word	0x0500000f


	//   ....[3]....
        /*0494*/ 	.word	0x0500000f


	//   ....[4]....
        /*0498*/ 	.word	0x0500000f


	//   ....[5]....
        /*049c*/ 	.word	0x0500000f


	//   ....[6]....
        /*04a0*/ 	.word	0x0500000f


	//   ....[7]....
        /*04a4*/ 	.word	0x0500000f


	//   ....[8]....
        /*04a8*/ 	.word	0x0500000f


	//   ....[9]....
        /*04ac*/ 	.word	0x0500000f


	//   ....[10]....
        /*04b0*/ 	.word	0x0500000f


	//   ....[11]....
        /*04b4*/ 	.word	0x0500000f


	//   ....[12]....
        /*04b8*/ 	.word	0x0500000f


	//   ....[13]....
        /*04bc*/ 	.word	0x0500000f


	//   ....[14]....
        /*04c0*/ 	.word	0x0500000f


	//   ....[15]....
        /*04c4*/ 	.word	0x0500000f


	//   ....[16]....
        /*04c8*/ 	.word	0x0500000f


	//   ....[17]....
        /*04cc*/ 	.word	0x0500000f


	//   ....[18]....
        /*04d0*/ 	.word	0x0500000f


	//   ....[19]....
        /*04d4*/ 	.word	0x0500000f


	//   ....[20]....
        /*04d8*/ 	.word	0x0500000f


	//   ....[21]....
        /*04dc*/ 	.word	0x0500000f


	//   ....[22]....
        /*04e0*/ 	.word	0x0500000f


	//   ....[23]....
        /*04e4*/ 	.word	0x0500000f


	//   ....[24]....
        /*04e8*/ 	.word	0x0500000f


	//   ....[25]....
        /*04ec*/ 	.word	0x0500000f


	//   ....[26]....
        /*04f0*/ 	.word	0x0500000f


	//   ....[27]....
        /*04f4*/ 	.word	0x0500000f


	//   ....[28]....
        /*04f8*/ 	.word	0x0500000f


	//   ....[29]....
        /*04fc*/ 	.word	0x0500000f


	//   ....[30]....
        /*0500*/ 	.word	0x0500000f


	//   ....[31]....
        /*0504*/ 	.word	0x0500000f


	//   ....[32]....
        /*0508*/ 	.word	0x0500000f


	//   ....[33]....
        /*050c*/ 	.word	0x0500000f


	//   ....[34]....
        /*0510*/ 	.word	0x0500000f


	//   ....[35]....
        /*0514*/ 	.word	0x0500000f


	//   ....[36]....
        /*0518*/ 	.word	0x0500000f


	//   ....[37]....
        /*051c*/ 	.word	0x0500000f


	//----- nvinfo : EIATTR_COOP_GROUP_INSTR_OFFSETS
	.align		4
.L_1040:
        /*0520*/ 	.byte	0x04, 0x28
        /*0522*/ 	.short	(.L_1042 - .L_1041)


	//   ....[0]....
.L_1041:
        /*0524*/ 	.word	0x00000080


	//   ....[1]....
        /*0528*/ 	.word	0x00000090


	//   ....[2]....
        /*052c*/ 	.word	0x000002d0


	//   ....[3]....
        /*0530*/ 	.word	0x00000430


	//   ....[4]....
        /*0534*/ 	.word	0x00000550


	//   ....[5]....
        /*0538*/ 	.word	0x000006b0


	//   ....[6]....
        /*053c*/ 	.word	0x000011a0


	//   ....[7]....
        /*0540*/ 	.word	0x00002480


	//   ....[8]....
        /*0544*/ 	.word	0x00003170


	//   ....[9]....
        /*0548*/ 	.word	0x000032c0


	//   ....[10]....
        /*054c*/ 	.word	0x00003340


	//   ....[11]....
        /*0550*/ 	.word	0x000040c0


	//   ....[12]....
        /*0554*/ 	.word	0x00004120


	//   ....[13]....
        /*0558*/ 	.word	0x00006200


	//   ....[14]....
        /*055c*/ 	.word	0x00006750


	//   ....[15]....
        /*0560*/ 	.word	0x00007110


	//   ....[16]....
        /*0564*/ 	.word	0x00007210


	//   ....[17]....
        /*0568*/ 	.word	0x00007e30


	//   ....[18]....
        /*056c*/ 	.word	0x00007e90


	//   ....[19]....
        /*0570*/ 	.word	0x0000ae10


	//   ....[20]....
        /*0574*/ 	.word	0x0000ae40


	//   ....[21]....
        /*0578*/ 	.word	0x0000ae60


	//   ....[22]....
        /*057c*/ 	.word	0x0000ae80


	//   ....[23]....
        /*0580*/ 	.word	0x0000c970


	//   ....[24]....
        /*0584*/ 	.word	0x0000c980


	//   ....[25]....
        /*0588*/ 	.word	0x0000ca00


	//   ....[26]....
        /*058c*/ 	.word	0x0000ca10


	//   ....[27]....
        /*0590*/ 	.word	0x0000d890


	//   ....[28]....
        /*0594*/ 	.word	0x0000d8a0


	//   ....[29]....
        /*0598*/ 	.word	0x0000d8b0


	//   ....[30]....
        /*059c*/ 	.word	0x0000d8d0


	//   ....[31]....
        /*05a0*/ 	.word	0x0000d8e0


	//   ....[32]....
        /*05a4*/ 	.word	0x0000d8f0


	//   ....[33]....
        /*05a8*/ 	.word	0x0000d900


	//   ....[34]....
        /*05ac*/ 	.word	0x0000d920


	//   ....[35]....
        /*05b0*/ 	.word	0x0000d930


	//   ....[36]....
        /*05b4*/ 	.word	0x0000d940


	//   ....[37]....
        /*05b8*/ 	.word	0x0000d950


	//   ....[38]....
        /*05bc*/ 	.word	0x0000d960


	//   ....[39]....
        /*05c0*/ 	.word	0x0000d970


	//   ....[40]....
        /*05c4*/ 	.word	0x0000d990


	//   ....[41]....
        /*05c8*/ 	.word	0x0000d9a0


	//   ....[42]....
        /*05cc*/ 	.word	0x0000d9b0


	//   ....[43]....
        /*05d0*/ 	.word	0x0000d9c0


	//   ....[44]....
        /*05d4*/ 	.word	0x0000d9d0


	//   ....[45]....
        /*05d8*/ 	.word	0x0000d9e0


	//   ....[46]....
        /*05dc*/ 	.word	0x0000d9f0


	//   ....[47]....
        /*05e0*/ 	.word	0x0000da00


	//   ....[48]....
        /*05e4*/ 	.word	0x0000da10


	//   ....[49]....
        /*05e8*/ 	.word	0x0000da20


	//   ....[50]....
        /*05ec*/ 	.word	0x0000da30


	//   ....[51]....
        /*05f0*/ 	.word	0x0000da40


	//   ....[52]....
        /*05f4*/ 	.word	0x0000da50


	//   ....[53]....
        /*05f8*/ 	.word	0x0000da60


	//   ....[54]....
        /*05fc*/ 	.word	0x0000da70


	//   ....[55]....
        /*0600*/ 	.word	0x0000da90


	//   ....[56]....
        /*0604*/ 	.word	0x0000daa0


	//   ....[57]....
        /*0608*/ 	.word	0x0000dab0


	//   ....[58]....
        /*060c*/ 	.word	0x0000dac0


	//   ....[59]....
        /*0610*/ 	.word	0x0000dad0


	//   ....[60]....
        /*0614*/ 	.word	0x0000daf0


	//   ....[61]....
        /*0618*/ 	.word	0x0000db00


	//   ....[62]....
        /*061c*/ 	.word	0x0000db20


	//   ....[63]....
        /*0620*/ 	.word	0x0000db30


	//   ....[64]....
        /*0624*/ 	.word	0x0000db40


	//   ....[65]....
        /*0628*/ 	.word	0x0000db50


	//   ....[66]....
        /*062c*/ 	.word	0x0000db70


	//   ....[67]....
        /*0630*/ 	.word	0x0000db80


	//   ....[68]....
        /*0634*/ 	.word	0x0000db90


	//   ....[69]....
        /*0638*/ 	.word	0x0000dba0


	//   ....[70]....
        /*063c*/ 	.word	0x0000dbb0


	//   ....[71]....
        /*0640*/ 	.word	0x0000dbc0


	//   ....[72]....
        /*0644*/ 	.word	0x0000dbd0


	//   ....[73]....
        /*0648*/ 	.word	0x0000dbe0


	//   ....[74]....
        /*064c*/ 	.word	0x0000dc00


	//   ....[75]....
        /*0650*/ 	.word	0x0000dc30


	//   ....[76]....
        /*0654*/ 	.word	0x0000dc60


	//   ....[77]....
        /*0658*/ 	.word	0x0000dc90


	//   ....[78]....
        /*065c*/ 	.word	0x0000dcc0


	//   ....[79]....
        /*0660*/ 	.word	0x0000dcf0


	//   ....[80]....
        /*0664*/ 	.word	0x0000dd10


	//   ....[81]....
        /*0668*/ 	.word	0x0000dd20


	//   ....[82]....
        /*066c*/ 	.word	0x0000dd30


	//   ....[83]....
        /*0670*/ 	.word	0x0000dd40


	//   ....[84]....
        /*0674*/ 	.word	0x0000dd50


	//   ....[85]....
        /*0678*/ 	.word	0x0000dd80


	//   ....[86]....
        /*067c*/ 	.word	0x0000ddb0


	//   ....[87]....
        /*0680*/ 	.word	0x0000dde0


	//   ....[88]....
        /*0684*/ 	.word	0x0000ddf0


	//   ....[89]....
        /*0688*/ 	.word	0x0000de00


	//   ....[90]....
        /*068c*/ 	.word	0x0000de10


	//   ....[91]....
        /*0690*/ 	.word	0x0000e280


	//   ....[92]....
        /*0694*/ 	.word	0x0000e2c0


	//   ....[93]....
        /*0698*/ 	.word	0x0000e300


	//   ....[94]....
        /*069c*/ 	.word	0x0000e340


	//   ....[95]....
        /*06a0*/ 	.word	0x0000e380


	//   ....[96]....
        /*06a4*/ 	.word	0x0000e3b0


	//   ....[97]....
        /*06a8*/ 	.word	0x0000ea70


	//   ....[98]....
        /*06ac*/ 	.word	0x0000eaa0


	//   ....[99]....
        /*06b0*/ 	.word	0x0000f5f0


	//   ....[100]....
        /*06b4*/ 	.word	0x00010bc0


	//   ....[101]....
        /*06b8*/ 	.word	0x00010bf0


	//   ....[102]....
        /*06bc*/ 	.word	0x00010c20


	//   ....[103]....
        /*06c0*/ 	.word	0x00010c50


	//   ....[104]....
        /*06c4*/ 	.word	0x00010c80


	//   ....[105]....
        /*06c8*/ 	.word	0x00010cc0


	//   ....[106]....
        /*06cc*/ 	.word	0x00010cd0


	//   ....[107]....
        /*06d0*/ 	.word	0x00010d20


	//   ....[108]....
        /*06d4*/ 	.word	0x00010d30


	//   ....[109]....
        /*06d8*/ 	.word	0x00010d80


	//   ....[110]....
        /*06dc*/ 	.word	0x00010d90


	//   ....[111]....
        /*06e0*/ 	.word	0x00010de0


	//   ....[112]....
        /*06e4*/ 	.word	0x00010df0


	//   ....[113]....
        /*06e8*/ 	.word	0x00010e40


	//   ....[114]....
        /*06ec*/ 	.word	0x00010e50


	//   ....[115]....
        /*06f0*/ 	.word	0x00010ea0


	//   ....[116]....
        /*06f4*/ 	.word	0x00010eb0


	//   ....[117]....
        /*06f8*/ 	.word	0x00010ec0


	//   ....[118]....
        /*06fc*/ 	.word	0x00010ed0


	//   ....[119]....
        /*0700*/ 	.word	0x00010ee0


	//   ....[120]....
        /*0704*/ 	.word	0x00011400


	//   ....[121]....
        /*0708*/ 	.word	0x00011430


	//   ....[122]....
        /*070c*/ 	.word	0x000114c0


	//   ....[123]....
        /*0710*/ 	.word	0x000114f0


	//   ....[124]....
        /*0714*/ 	.word	0x00011510


	//   ....[125]....
        /*0718*/ 	.word	0x00011550


	//   ....[126]....
        /*071c*/ 	.word	0x00011580


	//   ....[127]....
        /*0720*/ 	.word	0x000115d0


	//   ....[128]....
        /*0724*/ 	.word	0x00011600


	//   ....[129]....
        /*0728*/ 	.word	0x00011620


	//   ....[130]....
        /*072c*/ 	.word	0x00011680


	//   ....[131]....
        /*0730*/ 	.word	0x000116a0


	//   ....[132]....
        /*0734*/ 	.word	0x000116f0


	//   ....[133]....
        /*0738*/ 	.word	0x00011710


	//   ....[134]....
        /*073c*/ 	.word	0x00011770


	//   ....[135]....
        /*0740*/ 	.word	0x00011790


	//   ....[136]....
        /*0744*/ 	.word	0x000117b0


	//   ....[137]....
        /*0748*/ 	.word	0x000117d0


	//   ....[138]....
        /*074c*/ 	.word	0x000117f0


	//   ....[139]....
        /*0750*/ 	.word	0x00011860


	//   ....[140]....
        /*0754*/ 	.word	0x00011e00


	//   ....[141]....
        /*0758*/ 	.word	0x00011e30


	//   ....[142]....
        /*075c*/ 	.word	0x00011e60


	//   ....[143]....
        /*0760*/ 	.word	0x00011e90


	//   ....[144]....
        /*0764*/ 	.word	0x00011ef0


	//   ....[145]....
        /*0768*/ 	.word	0x00011f00


	//   ....[146]....
        /*076c*/ 	.word	0x00011f60


	//   ....[147]....
        /*0770*/ 	.word	0x00011f90


	//   ....[148]....
        /*0774*/ 	.word	0x00012000


	//   ....[149]....
        /*0778*/ 	.word	0x00012020


	//   ....[150]....
        /*077c*/ 	.word	0x00012050


	//   ....[151]....
        /*0780*/ 	.word	0x00012080


	//   ....[152]....
        /*0784*/ 	.word	0x000120c0


	//   ....[153]....
        /*0788*/ 	.word	0x000120f0


	//   ....[154]....
        /*078c*/ 	.word	0x00012120


	//   ....[155]....
        /*0790*/ 	.word	0x000121b0


	//   ....[156]....
        /*0794*/ 	.word	0x00012a30


	//   ....[157]....
        /*0798*/ 	.word	0x00012a50


	//   ....[158]....
        /*079c*/ 	.word	0x00012a60


	//   ....[159]....
        /*07a0*/ 	.word	0x00012a70


	//   ....[160]....
        /*07a4*/ 	.word	0x00012a80


	//   ....[161]....
        /*07a8*/ 	.word	0x00012ad0


	//   ....[162]....
        /*07ac*/ 	.word	0x00012af0


	//   ....[163]....
        /*07b0*/ 	.word	0x00012b10


	//   ....[164]....
        /*07b4*/ 	.word	0x00012b20


	//   ....[165]....
        /*07b8*/ 	.word	0x00012b60


	//   ....[166]....
        /*07bc*/ 	.word	0x00012b70


	//   ....[167]....
        /*07c0*/ 	.word	0x00012bb0


	//   ....[168]....
        /*07c4*/ 	.word	0x00012bc0


	//   ....[169]....
        /*07c8*/ 	.word	0x00012c00


	//   ....[170]....
        /*07cc*/ 	.word	0x00012c10


	//   ....[171]....
        /*07d0*/ 	.word	0x00012c50


	//   ....[172]....
        /*07d4*/ 	.word	0x00012c60


	//   ....[173]....
        /*07d8*/ 	.word	0x00012c70


	//   ....[174]....
        /*07dc*/ 	.word	0x00012cb0


	//   ....[175]....
        /*07e0*/ 	.word	0x00012cd0


	//   ....[176]....
        /*07e4*/ 	.word	0x000130b0


	//   ....[177]....
        /*07e8*/ 	.word	0x000130d0


	//   ....[178]....
        /*07ec*/ 	.word	0x000130f0


	//   ....[179]....
        /*07f0*/ 	.word	0x00013100


	//   ....[180]....
        /*07f4*/ 	.word	0x00013110


	//   ....[181]....
        /*07f8*/ 	.word	0x00013120


	//   ....[182]....
        /*07fc*/ 	.word	0x00013140


	//   ....[183]....
        /*0800*/ 	.word	0x00013150


	//   ....[184]....
        /*0804*/ 	.word	0x00013170


	//   ....[185]....
        /*0808*/ 	.word	0x000131a0


	//   ....[186]....
        /*080c*/ 	.word	0x000131c0


	//   ....[187]....
        /*0810*/ 	.word	0x000131f0


	//   ....[188]....
        /*0814*/ 	.word	0x00013210


	//   ....[189]....
        /*0818*/ 	.word	0x00013240


	//   ....[190]....
        /*081c*/ 	.word	0x00013260


	//   ....[191]....
        /*0820*/ 	.word	0x00013290


	//   ....[192]....
        /*0824*/ 	.word	0x000132b0


	//   ....[193]....
        /*0828*/ 	.word	0x000132d0


	//   ....[194]....
        /*082c*/ 	.word	0x000132e0


	//   ....[195]....
        /*0830*/ 	.word	0x000133a0


	//   ....[196]....
        /*0834*/ 	.word	0x00014440


	//   ....[197]....
        /*0838*/ 	.word	0x00014a00


	//   ....[198]....
        /*083c*/ 	.word	0x00014ae0


	//   ....[199]....
        /*0840*/ 	.word	0x00014bb0


	//   ....[200]....
        /*0844*/ 	.word	0x00014c30


	//   ....[201]....
        /*0848*/ 	.word	0x00014ce0


	//   ....[202]....
        /*084c*/ 	.word	0x00014d40


	//   ....[203]....
        /*0850*/ 	.word	0x00014e00


	//   ....[204]....
        /*0854*/ 	.word	0x00014e60


	//   ....[205]....
        /*0858*/ 	.word	0x00014f20


	//   ....[206]....
        /*085c*/ 	.word	0x00014f80


	//   ....[207]....
        /*0860*/ 	.word	0x00015040


	//   ....[208]....
        /*0864*/ 	.word	0x000150a0


	//   ....[209]....
        /*0868*/ 	.word	0x00015160


	//   ....[210]....
        /*086c*/ 	.word	0x000151c0


	//   ....[211]....
        /*0870*/ 	.word	0x00015280


	//   ....[212]....
        /*0874*/ 	.word	0x000152e0


	//   ....[213]....
        /*0878*/ 	.word	0x000153a0


	//   ....[214]....
        /*087c*/ 	.word	0x00015430


	//   ....[215]....
        /*0880*/ 	.word	0x000154d0


	//   ....[216]....
        /*0884*/ 	.word	0x00015550


	//   ....[217]....
        /*0888*/ 	.word	0x00015630


	//   ....[218]....
        /*088c*/ 	.word	0x00015790


	//   ....[219]....
        /*0890*/ 	.word	0x00015850


	//   ....[220]....
        /*0894*/ 	.word	0x00015940


	//   ....[221]....
        /*0898*/ 	.word	0x00015990


	//   ....[222]....
        /*089c*/ 	.word	0x00015a60


	//   ....[223]....
        /*08a0*/ 	.word	0x00015ab0


	//   ....[224]....
        /*08a4*/ 	.word	0x00015ba0


	//   ....[225]....
        /*08a8*/ 	.word	0x00015bf0


	//   ....[226]....
        /*08ac*/ 	.word	0x00015ce0


	//   ....[227]....
        /*08b0*/ 	.word	0x00015d30


	//   ....[228]....
        /*08b4*/ 	.word	0x00015da0


	//   ....[229]....
        /*08b8*/ 	.word	0x00015e60


	//   ....[230]....
        /*08bc*/ 	.word	0x00015ed0


	//   ....[231]....
        /*08c0*/ 	.word	0x00015f80


	//   ....[232]....
        /*08c4*/ 	.word	0x00016000


	//   ....[233]....
        /*08c8*/ 	.word	0x000160a0


	//   ....[234]....
        /*08cc*/ 	.word	0x00016100


	//   ....[235]....
        /*08d0*/ 	.word	0x000161c0


	//   ....[236]....
        /*08d4*/ 	.word	0x00016230


	//   ....[237]....
        /*08d8*/ 	.word	0x000162e0


	//   ....[238]....
        /*08dc*/ 	.word	0x00016370


	//   ....[239]....
        /*08e0*/ 	.word	0x000163e0


	//   ....[240]....
        /*08e4*/ 	.word	0x00016490


	//   ....[241]....
        /*08e8*/ 	.word	0x00016550


	//   ....[242]....
        /*08ec*/ 	.word	0x000165b0


	//   ....[243]....
        /*08f0*/ 	.word	0x00016690


	//   ....[244]....
        /*08f4*/ 	.word	0x00016700


	//   ....[245]....
        /*08f8*/ 	.word	0x000167d0


	//   ....[246]....
        /*08fc*/ 	.word	0x00016830


	//   ....[247]....
        /*0900*/ 	.word	0x000168f0


	//   ....[248]....
        /*0904*/ 	.word	0x00016950


	//   ....[249]....
        /*0908*/ 	.word	0x00016a10


	//   ....[250]....
        /*090c*/ 	.word	0x00016a70


	//   ....[251]....
        /*0910*/ 	.word	0x00016b30


	//   ....[252]....
        /*0914*/ 	.word	0x00016bb0


	//   ....[253]....
        /*0918*/ 	.word	0x00016c60


	//   ....[254]....
        /*091c*/ 	.word	0x00016d90


	//   ....[255]....
        /*0920*/ 	.word	0x00016e30


	//   ....[0]....
        /*0924*/ 	.word	0x00016e90


	//   ....[1]....
        /*0928*/ 	.word	0x00016f40


	//   ....[2]....
        /*092c*/ 	.word	0x00016fd0


	//   ....[3]....
        /*0930*/ 	.word	0x00017060


	//   ....[4]....
        /*0934*/ 	.word	0x000170c0


	//   ....[5]....
        /*0938*/ 	.word	0x00017170


	//   ....[6]....
        /*093c*/ 	.word	0x000171d0


	//   ....[7]....
        /*0940*/ 	.word	0x00017280


	//   ....[8]....
        /*0944*/ 	.word	0x000172e0


	//   ....[9]....
        /*0948*/ 	.word	0x00017390


	//   ....[10]....
        /*094c*/ 	.word	0x000173f0


	//   ....[11]....
        /*0950*/ 	.word	0x000174a0


	//   ....[12]....
        /*0954*/ 	.word	0x00017500


	//   ....[13]....
        /*0958*/ 	.word	0x000175b0


	//   ....[14]....
        /*095c*/ 	.word	0x00017640


	//   ....[15]....
        /*0960*/ 	.word	0x000176d0


	//   ....[16]....
        /*0964*/ 	.word	0x00017730


	//   ....[17]....
        /*0968*/ 	.word	0x000177e0


	//   ....[18]....
        /*096c*/ 	.word	0x000178c0


	//   ....[19]....
        /*0970*/ 	.word	0x00017960


	//   ....[20]....
        /*0974*/ 	.word	0x000179d0


	//   ....[21]....
        /*0978*/ 	.word	0x00017a70


	//   ....[22]....
        /*097c*/ 	.word	0x00017ad0


	//   ....[23]....
        /*0980*/ 	.word	0x00017b70


	//   ....[24]....
        /*0984*/ 	.word	0x00017bd0


	//   ....[25]....
        /*0988*/ 	.word	0x00017c80


	//   ....[26]....
        /*098c*/ 	.word	0x00017ce0


	//   ....[27]....
        /*0990*/ 	.word	0x00017d80


	//   ....[28]....
        /*0994*/ 	.word	0x00017de0


	//   ....[29]....
        /*0998*/ 	.word	0x00017e90


	//   ....[30]....
        /*099c*/ 	.word	0x00017f10


	//   ....[31]....
        /*09a0*/ 	.word	0x00017fa0


	//   ....[32]....
        /*09a4*/ 	.word	0x00018000


	//   ....[33]....
        /*09a8*/ 	.word	0x00018070


	//   ....[34]....
        /*09ac*/ 	.word	0x00018140


	//   ....[35]....
        /*09b0*/ 	.word	0x000181d0


	//   ....[36]....
        /*09b4*/ 	.word	0x00018230


	//   ....[37]....
        /*09b8*/ 	.word	0x000182e0


	//----- nvinfo : EIATTR_REG_RECONFIG
	.align		4
.L_1042:
        /*09bc*/ 	.byte	0x01, 0x54
	.zero		2


	//----- nvinfo : EIATTR_SYSCALL_OFFSETS
	.align		4
        /*09c0*/ 	.byte	0x04, 0x46
        /*09c2*/ 	.short	(.L_1044 - .L_1043)


	//   ....[0]....
.L_1043:
        /*09c4*/ 	.word	0x00001360


	//   ....[1]....
        /*09c8*/ 	.word	0x0000fe40


	//   ....[2]....
        /*09cc*/ 	.word	0x0000ff80


	//   ....[3]....
        /*09d0*/ 	.word	0x000100c0


	//   ....[4]....
        /*09d4*/ 	.word	0x000101e0


	//   ....[5]....
        /*09d8*/ 	.word	0x00011b70


	//----- nvinfo : EIATTR_MBARRIER_INSTR_OFFSETS
	.align		4
.L_1044:
        /*09dc*/ 	.byte	0x04, 0x39
        /*09de*/ 	.short	(.L_1046 - .L_1045)


	//   ....[0]....
.L_1045:
        /*09e0*/ 	.word	0x00000180
        /*09e4*/ 	.word	0x000000ff
        /*09e8*/ 	.word	0x00022800
        /*09ec*/ 	.short	0x0100
        /*09ee*/ 	.byte	0x08
	.zero		1


	//   ....[1]....
        /*09f0*/ 	.word	0x00000190
        /*09f4*/ 	.word	0x000000ff
        /*09f8*/ 	.word	0x00022820
        /*09fc*/ 	.short	0x0100
        /*09fe*/ 	.byte	0x08
	.zero		1


	//   ....[2]....
        /*0a00*/ 	.word	0x00000280
        /*0a04*/ 	.word	0x000000ff
        /*0a08*/ 	.word	0x00022830
        /*0a0c*/ 	.short	0x0100
        /*0a0e*/ 	.byte	0x08
	.zero		1


	//   ....[3]....
        /*0a10*/ 	.word	0x00000290
        /*0a14*/ 	.word	0x000000ff
        /*0a18*/ 	.word	0x00022840
        /*0a1c*/ 	.short	0x0100
        /*0a1e*/ 	.byte	0x08
	.zero		1


	//   ....[4]....
        /*0a20*/ 	.word	0x000002a0
        /*0a24*/ 	.word	0x000000ff
        /*0a28*/ 	.word	0x00022838
        /*0a2c*/ 	.short	0x0100
        /*0a2e*/ 	.byte	0x08
	.zero		1


	//   ....[5]....
        /*0a30*/ 	.word	0x000002b0
        /*0a34*/ 	.word	0x000000ff
        /*0a38*/ 	.word	0x00022848
        /*0a3c*/ 	.short	0x0100
        /*0a3e*/ 	.byte	0x08
	.zero		1


	//   ....[6]....
        /*0a40*/ 	.word	0x000003e0
        /*0a44*/ 	.word	0x000000ff
        /*0a48*/ 	.word	0x00022850
        /*0a4c*/ 	.short	0x0100
        /*0a4e*/ 	.byte	0x08
	.zero		1


	//   ....[7]....
        /*0a50*/ 	.word	0x000003f0
        /*0a54*/ 	.word	0x000000ff
        /*0a58*/ 	.word	0x00022860
        /*0a5c*/ 	.short	0x0100
        /*0a5e*/ 	.byte	0x08
	.zero		1


	//   ....[8]....
        /*0a60*/ 	.word	0x00000400
        /*0a64*/ 	.word	0x000000ff
        /*0a68*/ 	.word	0x00022858
        /*0a6c*/ 	.short	0x0100
        /*0a6e*/ 	.byte	0x08
	.zero		1


	//   ....[9]....
        /*0a70*/ 	.word	0x00000410
        /*0a74*/ 	.word	0x000000ff
        /*0a78*/ 	.word	0x00022868
        /*0a7c*/ 	.short	0x0100
        /*0a7e*/ 	.byte	0x08
	.zero		1


	//   ....[10]....
        /*0a80*/ 	.word	0x00000500
        /*0a84*/ 	.word	0x000000ff
        /*0a88*/ 	.word	0x00022870
        /*0a8c*/ 	.short	0x0100
        /*0a8e*/ 	.byte	0x06
	.zero		1


	//   ....[11]....
        /*0a90*/ 	.word	0x00000510
        /*0a94*/ 	.word	0x000000ff
        /*0a98*/ 	.word	0x00022880
        /*0a9c*/ 	.short	0x0100
        /*0a9e*/ 	.byte	0x06
	.zero		1


	//   ....[12]....
        /*0aa0*/ 	.word	0x00000520
        /*0aa4*/ 	.word	0x000000ff
        /*0aa8*/ 	.word	0x00022878
        /*0aac*/ 	.short	0x0100
        /*0aae*/ 	.byte	0x06
	.zero		1


	//   ....[13]....
        /*0ab0*/ 	.word	0x00000530
        /*0ab4*/ 	.word	0x000000ff
        /*0ab8*/ 	.word	0x00022888
        /*0abc*/ 	.short	0x0100
        /*0abe*/ 	.byte	0x06
	.zero		1


	//   ....[14]....
        /*0ac0*/ 	.word	0x00000660
        /*0ac4*/ 	.word	0x000000ff
        /*0ac8*/ 	.word	0x00022890
        /*0acc*/ 	.short	0x0100
        /*0ace*/ 	.byte	0x08
	.zero		1


	//   ....[15]....
        /*0ad0*/ 	.word	0x00000670
        /*0ad4*/ 	.word	0x000000ff
        /*0ad8*/ 	.word	0x000228a0
        /*0adc*/ 	.short	0x0100
        /*0ade*/ 	.byte	0x08
	.zero		1


	//   ....[16]....
        /*0ae0*/ 	.word	0x00000680
        /*0ae4*/ 	.word	0x000000ff
        /*0ae8*/ 	.word	0x00022898
        /*0aec*/ 	.short	0x0100
        /*0aee*/ 	.byte	0x08
	.zero		1


	//   ....[17]....
        /*0af0*/ 	.word	0x00000690
        /*0af4*/ 	.word	0x000000ff
        /*0af8*/ 	.word	0x000228a8
        /*0afc*/ 	.short	0x0100
        /*0afe*/ 	.byte	0x08
	.zero		1


	//   ....[18]....
        /*0b00*/ 	.word	0x000007d0
        /*0b04*/ 	.word	0x000000ff
        /*0b08*/ 	.word	0x000228b0
        /*0b0c*/ 	.short	0x0100
        /*0b0e*/ 	.byte	0x08
	.zero		1


	//   ....[19]....
        /*0b10*/ 	.word	0x000007e0
        /*0b14*/ 	.word	0x000000ff
        /*0b18*/ 	.word	0x000228c0
        /*0b1c*/ 	.short	0x0100
        /*0b1e*/ 	.byte	0x08
	.zero		1


	//   ....[20]....
        /*0b20*/ 	.word	0x000007f0
        /*0b24*/ 	.word	0x000000ff
        /*0b28*/ 	.word	0x000228b8
        /*0b2c*/ 	.short	0x0100
        /*0b2e*/ 	.byte	0x08
	.zero		1


	//   ....[21]....
        /*0b30*/ 	.word	0x00000800
        /*0b34*/ 	.word	0x000000ff
        /*0b38*/ 	.word	0x000228c8
        /*0b3c*/ 	.short	0x0100
        /*0b3e*/ 	.byte	0x08
	.zero		1


	//   ....[22]....
        /*0b40*/ 	.word	0x00001630
        /*0b44*/ 	.word	0x000000ff
        /*0b48*/ 	.word	0x00022800
        /*0b4c*/ 	.short	0x010a
        /*0b4e*/ 	.byte	0x29
	.zero		1


	//   ....[23]....
        /*0b50*/ 	.word	0x000016c0
        /*0b54*/ 	.word	0x000000ff
        /*0b58*/ 	.word	0x00022830
        /*0b5c*/ 	.short	0x010a
        /*0b5e*/ 	.byte	0x29
	.zero		1


	//   ....[24]....
        /*0b60*/ 	.word	0x00001720
        /*0b64*/ 	.word	0x000000ff
        /*0b68*/ 	.word	0x00022830
        /*0b6c*/ 	.short	0x010a
        /*0b6e*/ 	.byte	0x29
	.zero		1


	//   ....[25]....
        /*0b70*/ 	.word	0x00002d10
        /*0b74*/ 	.word	0x000000ff
        /*0b78*/ 	.word	0x00000000
        /*0b7c*/ 	.short	0x0101
        /*0b7e*/ 	.byte	0x0a
	.zero		1


	//   ....[26]....
        /*0b80*/ 	.word	0x000054c0
        /*0b84*/ 	.word	0x000000ff
        /*0b88*/ 	.word	0x00022830
        /*0b8c*/ 	.short	0x010a
        /*0b8e*/ 	.byte	0x06
	.zero		1


	//   ....[27]....
        /*0b90*/ 	.word	0x00005500
        /*0b94*/ 	.word	0x000000ff
        /*0b98*/ 	.word	0x00022830
        /*0b9c*/ 	.short	0x010a
        /*0b9e*/ 	.byte	0x06
	.zero		1


	//   ....[28]....
        /*0ba0*/ 	.word	0x00005db0
        /*0ba4*/ 	.word	0x000000ff
        /*0ba8*/ 	.word	0x00022850
        /*0bac*/ 	.short	0x010a
        /*0bae*/ 	.byte	0x06
	.zero		1


	//   ....[29]....
        /*0bb0*/ 	.word	0x00005df0
        /*0bb4*/ 	.word	0x000000ff
        /*0bb8*/ 	.word	0x00022850
        /*0bbc*/ 	.short	0x010a
        /*0bbe*/ 	.byte	0x06
	.zero		1


	//   ....[30]....
        /*0bc0*/ 	.word	0x00006960
        /*0bc4*/ 	.word	0x000000ff
        /*0bc8*/ 	.word	0x00000000
        /*0bcc*/ 	.short	0x0101
        /*0bce*/ 	.byte	0x06
	.zero		1


	//   ....[31]....
        /*0bd0*/ 	.word	0x00008c60
        /*0bd4*/ 	.word	0x000000ff
        /*0bd8*/ 	.word	0x00000000
        /*0bdc*/ 	.short	0x0101
        /*0bde*/ 	.byte	0x06
	.zero		1


	//   ....[32]....
        /*0be0*/ 	.word	0x000093c0
        /*0be4*/ 	.word	0x000000ff
        /*0be8*/ 	.word	0x00022830
        /*0bec*/ 	.short	0x010a
        /*0bee*/ 	.byte	0x06
	.zero		1


	//   ....[33]....
        /*0bf0*/ 	.word	0x00009400
        /*0bf4*/ 	.word	0x000000ff
        /*0bf8*/ 	.word	0x00022830
        /*0bfc*/ 	.short	0x010a
        /*0bfe*/ 	.byte	0x06
	.zero		1


	//   ....[34]....
        /*0c00*/ 	.word	0x00009c70
        /*0c04*/ 	.word	0x000000ff
        /*0c08*/ 	.word	0x00022850
        /*0c0c*/ 	.short	0x010a
        /*0c0e*/ 	.byte	0x06
	.zero		1


	//   ....[35]....
        /*0c10*/ 	.word	0x00009cb0
        /*0c14*/ 	.word	0x000000ff
        /*0c18*/ 	.word	0x00022850
        /*0c1c*/ 	.short	0x010a
        /*0c1e*/ 	.byte	0x06
	.zero		1


	//   ....[36]....
        /*0c20*/ 	.word	0x0000a560
        /*0c24*/ 	.word	0x000000ff
        /*0c28*/ 	.word	0x00000000
        /*0c2c*/ 	.short	0x0101
        /*0c2e*/ 	.byte	0x06
	.zero		1


	//   ....[37]....
        /*0c30*/ 	.word	0x0000bf90
        /*0c34*/ 	.word	0x000000ff
        /*0c38*/ 	.word	0x00000000
        /*0c3c*/ 	.short	0x0101
        /*0c3e*/ 	.byte	0x06
	.zero		1


	//   ....[38]....
        /*0c40*/ 	.word	0x0000c630
        /*0c44*/ 	.word	0x000000ff
        /*0c48*/ 	.word	0x00022850
        /*0c4c*/ 	.short	0x010a
        /*0c4e*/ 	.byte	0x0c
	.zero		1


	//   ....[39]....
        /*0c50*/ 	.word	0x0000c670
        /*0c54*/ 	.word	0x000000ff
        /*0c58*/ 	.word	0x00022850
        /*0c5c*/ 	.short	0x010a
        /*0c5e*/ 	.byte	0x0c
	.zero		1


	//   ....[40]....
        /*0c60*/ 	.word	0x0000ccd0
        /*0c64*/ 	.word	0x000000ff
        /*0c68*/ 	.word	0x00000000
        /*0c6c*/ 	.short	0x0101
        /*0c6e*/ 	.byte	0x04
	.zero		1


	//   ....[41]....
        /*0c70*/ 	.word	0x0000e3a0
        /*0c74*/ 	.word	0x000000ff
        /*0c78*/ 	.word	0x00000000
        /*0c7c*/ 	.short	0x0101
        /*0c7e*/ 	.byte	0x04
	.zero		1


	//   ....[42]....
        /*0c80*/ 	.word	0x00010870
        /*0c84*/ 	.word	0x000000ff
        /*0c88*/ 	.word	0x00022880
        /*0c8c*/ 	.short	0x010a
        /*0c8e*/ 	.byte	0x2c
	.zero		1


	//   ....[43]....
        /*0c90*/ 	.word	0x000110d0
        /*0c94*/ 	.word	0x000000ff
        /*0c98*/ 	.word	0x00022870
        /*0c9c*/ 	.short	0x0107
        /*0c9e*/ 	.byte	0x2c
	.zero		1


	//   ....[44]....
        /*0ca0*/ 	.word	0x00011160
        /*0ca4*/ 	.word	0x000000ff
        /*0ca8*/ 	.word	0x00022870
        /*0cac*/ 	.short	0x0101
        /*0cae*/ 	.byte	0x2c
	.zero		1


	//   ....[45]....
        /*0cb0*/ 	.word	0x00011190
        /*0cb4*/ 	.word	0x000000ff
        /*0cb8*/ 	.word	0x00022840
        /*0cbc*/ 	.short	0x010a
        /*0cbe*/ 	.byte	0x2c
	.zero		1


	//   ....[46]....
        /*0cc0*/ 	.word	0x00011910
        /*0cc4*/ 	.word	0x000000ff
        /*0cc8*/ 	.word	0x00022830
        /*0ccc*/ 	.short	0x0107
        /*0cce*/ 	.byte	0x2c
	.zero		1


	//   ....[47]....
        /*0cd0*/ 	.word	0x000119a0
        /*0cd4*/ 	.word	0x000000ff
        /*0cd8*/ 	.word	0x00022830
        /*0cdc*/ 	.short	0x0101
        /*0cde*/ 	.byte	0x2c
	.zero		1


	//   ....[48]....
        /*0ce0*/ 	.word	0x00012270
        /*0ce4*/ 	.word	0x000000ff
        /*0ce8*/ 	.word	0x00022800
        /*0cec*/ 	.short	0x0107
        /*0cee*/ 	.byte	0x2c
	.zero		1


	//   ....[49]....
        /*0cf0*/ 	.word	0x000122b0
        /*0cf4*/ 	.word	0x000000ff
        /*0cf8*/ 	.word	0x00022800
        /*0cfc*/ 	.short	0x0101
        /*0cfe*/ 	.byte	0x2c
	.zero		1


	//   ....[50]....
        /*0d00*/ 	.word	0x000122c0
        /*0d04*/ 	.word	0x000000ff
        /*0d08*/ 	.word	0x00022820
        /*0d0c*/ 	.short	0x010a
        /*0d0e*/ 	.byte	0x2c
	.zero		1


	//   ....[51]....
        /*0d10*/ 	.word	0x00012750
        /*0d14*/ 	.word	0x00000003
        /*0d18*/ 	.word	0x00022880
        /*0d1c*/ 	.short	0x010a
        /*0d1e*/ 	.byte	0x3f
	.zero		1


	//   ....[52]....
        /*0d20*/ 	.word	0x00012da0
        /*0d24*/ 	.word	0x00000003
        /*0d28*/ 	.word	0x00022870
        /*0d2c*/ 	.short	0x0107
        /*0d2e*/ 	.byte	0x3f
	.zero		1


	//   ....[53]....
        /*0d30*/ 	.word	0x00012e30
        /*0d34*/ 	.word	0x00000003
        /*0d38*/ 	.word	0x00022870
        /*0d3c*/ 	.short	0x0101
        /*0d3e*/ 	.byte	0x3f
	.zero		1


	//   ....[54]....
        /*0d40*/ 	.word	0x00012e60
        /*0d44*/ 	.word	0x00000003
        /*0d48*/ 	.word	0x00022840
        /*0d4c*/ 	.short	0x010a
        /*0d4e*/ 	.byte	0x3f
	.zero		1


	//   ....[55]....
        /*0d50*/ 	.word	0x00013430
        /*0d54*/ 	.word	0x00000003
        /*0d58*/ 	.word	0x00022830
        /*0d5c*/ 	.short	0x0107
        /*0d5e*/ 	.byte	0x3f
	.zero		1


	//   ....[56]....
        /*0d60*/ 	.word	0x000134d0
        /*0d64*/ 	.word	0x00000003
        /*0d68*/ 	.word	0x00022830
        /*0d6c*/ 	.short	0x0101
        /*0d6e*/ 	.byte	0x3f
	.zero		1


	//   ....[57]....
        /*0d70*/ 	.word	0x00013550
        /*0d74*/ 	.word	0x00000006
        /*0d78*/ 	.word	0x00022870
        /*0d7c*/ 	.short	0x010a
        /*0d7e*/ 	.byte	0x3f
	.zero		1


	//   ....[58]....
        /*0d80*/ 	.word	0x000135e0
        /*0d84*/ 	.word	0x00000006
        /*0d88*/ 	.word	0x00022860
        /*0d8c*/ 	.short	0x010a
        /*0d8e*/ 	.byte	0x3f
	.zero		1


	//   ....[59]....
        /*0d90*/ 	.word	0x00013b50
        /*0d94*/ 	.word	0x00000006
        /*0d98*/ 	.word	0x00022850
        /*0d9c*/ 	.short	0x0101
        /*0d9e*/ 	.byte	0x3f
	.zero		1


	//   ....[60]....
        /*0da0*/ 	.word	0x00013bf0
        /*0da4*/ 	.word	0x00000006
        /*0da8*/ 	.word	0x00000000
        /*0dac*/ 	.short	0x0101
        /*0dae*/ 	.byte	0x3f
	.zero		1


	//   ....[61]....
        /*0db0*/ 	.word	0x00013cc0
        /*0db4*/ 	.word	0x00000010
        /*0db8*/ 	.word	0x00022870
        /*0dbc*/ 	.short	0x010a
        /*0dbe*/ 	.byte	0x3f
	.zero		1


	//   ....[62]....
        /*0dc0*/ 	.word	0x00013d70
        /*0dc4*/ 	.word	0x00000010
        /*0dc8*/ 	.word	0x00022860
        /*0dcc*/ 	.short	0x010a
        /*0dce*/ 	.byte	0x3f
	.zero		1


	//   ....[63]....
        /*0dd0*/ 	.word	0x000142d0
        /*0dd4*/ 	.word	0x00000010
        /*0dd8*/ 	.word	0x00022850
        /*0ddc*/ 	.short	0x0101
        /*0dde*/ 	.byte	0x3f
	.zero		1


	//   ....[64]....
        /*0de0*/ 	.word	0x00014360
        /*0de4*/ 	.word	0x00000010
        /*0de8*/ 	.word	0x00000000
        /*0dec*/ 	.short	0x0101
        /*0dee*/ 	.byte	0x3f
	.zero		1


	//   ....[65]....
        /*0df0*/ 	.word	0x000143f0
        /*0df4*/ 	.word	0x00000005
        /*0df8*/ 	.word	0x00022820
        /*0dfc*/ 	.short	0x010a
        /*0dfe*/ 	.byte	0x3f
	.zero		1


	//   ....[66]....
        /*0e00*/ 	.word	0x00014510
        /*0e04*/ 	.word	0x00000004
        /*0e08*/ 	.word	0x00022840
        /*0e0c*/ 	.short	0x010a
        /*0e0e*/ 	.byte	0x3f
	.zero		1


	//   ....[67]....
        /*0e10*/ 	.word	0x000145b0
        /*0e14*/ 	.word	0x00000005
        /*0e18*/ 	.word	0x00022840
        /*0e1c*/ 	.short	0x010a
        /*0e1e*/ 	.byte	0x3f
	.zero		1


	//   ....[68]....
        /*0e20*/ 	.word	0x000145f0
        /*0e24*/ 	.word	0x00000004
        /*0e28*/ 	.word	0x00022860
        /*0e2c*/ 	.short	0x010a
        /*0e2e*/ 	.byte	0x3f
	.zero		1


	//   ....[69]....
        /*0e30*/ 	.word	0x00014630
        /*0e34*/ 	.word	0x00000005
        /*0e38*/ 	.word	0x00022860
        /*0e3c*/ 	.short	0x010a
        /*0e3e*/ 	.byte	0x3f
	.zero		1


	//   ....[70]....
        /*0e40*/ 	.word	0x00014670
        /*0e44*/ 	.word	0x00000004
        /*0e48*/ 	.word	0x00022880
        /*0e4c*/ 	.short	0x010a
        /*0e4e*/ 	.byte	0x3f
	.zero		1


	//   ....[71]....
        /*0e50*/ 	.word	0x000146b0
        /*0e54*/ 	.word	0x00000005
        /*0e58*/ 	.word	0x00022880
        /*0e5c*/ 	.short	0x010a
        /*0e5e*/ 	.byte	0x3f
	.zero		1


	//   ....[72]....
        /*0e60*/ 	.word	0x00014720
        /*0e64*/ 	.word	0x00000003
        /*0e68*/ 	.word	0x00022800
        /*0e6c*/ 	.short	0x010a
        /*0e6e*/ 	.byte	0x3f
	.zero		1


	//   ....[73]....
        /*0e70*/ 	.word	0x00014780
        /*0e74*/ 	.word	0x00000005
        /*0e78*/ 	.word	0x00022830
        /*0e7c*/ 	.short	0x010a
        /*0e7e*/ 	.byte	0x3f
	.zero		1


	//   ....[74]....
        /*0e80*/ 	.word	0x000147e0
        /*0e84*/ 	.word	0x0000000b
        /*0e88*/ 	.word	0x00022830
        /*0e8c*/ 	.short	0x010a
        /*0e8e*/ 	.byte	0x3f
	.zero		1


	//   ....[75]....
        /*0e90*/ 	.word	0x00014840
        /*0e94*/ 	.word	0x0000000b
        /*0e98*/ 	.word	0x00022850
        /*0e9c*/ 	.short	0x010a
        /*0e9e*/ 	.byte	0x3f
	.zero		1


	//   ....[76]....
        /*0ea0*/ 	.word	0x000148a0
        /*0ea4*/ 	.word	0x0000000a
        /*0ea8*/ 	.word	0x00022830
        /*0eac*/ 	.short	0x010a
        /*0eae*/ 	.byte	0x3f
	.zero		1


	//   ....[77]....
        /*0eb0*/ 	.word	0x00014900
        /*0eb4*/ 	.word	0x0000000a
        /*0eb8*/ 	.word	0x00022850
        /*0ebc*/ 	.short	0x010a
        /*0ebe*/ 	.byte	0x3f
	.zero		1


	//   ....[78]....
        /*0ec0*/ 	.word	0x00014960
        /*0ec4*/ 	.word	0x00000003
        /*0ec8*/ 	.word	0x00022850
        /*0ecc*/ 	.short	0x010a
        /*0ece*/ 	.byte	0x3f
	.zero		1


	//   ....[79]....
        /*0ed0*/ 	.word	0x00014a30
        /*0ed4*/ 	.word	0x00000019
        /*0ed8*/ 	.word	0x00022880
        /*0edc*/ 	.short	0x010a
        /*0ede*/ 	.byte	0x3f
	.zero		1


	//   ....[80]....
        /*0ee0*/ 	.word	0x000156e0
        /*0ee4*/ 	.word	0x00000019
        /*0ee8*/ 	.word	0x00022840
        /*0eec*/ 	.short	0x010a
        /*0eee*/ 	.byte	0x3f
	.zero		1


	//   ....[81]....
        /*0ef0*/ 	.word	0x00016c90
        /*0ef4*/ 	.word	0x00000019
        /*0ef8*/ 	.word	0x00022820
        /*0efc*/ 	.short	0x010a
        /*0efe*/ 	.byte	0x3f
	.zero		1


	//   ....[82]....
        /*0f00*/ 	.word	0x00016ce0
        /*0f04*/ 	.word	0x00000003
        /*0f08*/ 	.word	0x00022880
        /*0f0c*/ 	.short	0x010a
        /*0f0e*/ 	.byte	0x3f
	.zero		1


	//   ....[83]....
        /*0f10*/ 	.word	0x00017810
        /*0f14*/ 	.word	0x00000003
        /*0f18*/ 	.word	0x00022840
        /*0f1c*/ 	.short	0x010a
        /*0f1e*/ 	.byte	0x3f
	.zero		1


	//   ....[84]....
        /*0f20*/ 	.word	0x00018310
        /*0f24*/ 	.word	0x00000006
        /*0f28*/ 	.word	0x00022870
        /*0f2c*/ 	.short	0x010a
        /*0f2e*/ 	.byte	0x3f
	.zero		1


	//   ....[85]....
        /*0f30*/ 	.word	0x00018360
        /*0f34*/ 	.word	0x00000006
        /*0f38*/ 	.word	0x00022860
        /*0f3c*/ 	.short	0x010a
        /*0f3e*/ 	.byte	0x3f
	.zero		1


	//   ....[86]....
        /*0f40*/ 	.word	0x000183b0
        /*0f44*/ 	.word	0x00000010
        /*0f48*/ 	.word	0x00022870
        /*0f4c*/ 	.short	0x010a
        /*0f4e*/ 	.byte	0x3f
	.zero		1


	//   ....[87]....
        /*0f50*/ 	.word	0x00018400
        /*0f54*/ 	.word	0x00000010
        /*0f58*/ 	.word	0x00022860
        /*0f5c*/ 	.short	0x010a
        /*0f5e*/ 	.byte	0x3f
	.zero		1


	//   ....[88]....
        /*0f60*/ 	.word	0x00018450
        /*0f64*/ 	.word	0x00000005
        /*0f68*/ 	.word	0x00022820
        /*0f6c*/ 	.short	0x010a
        /*0f6e*/ 	.byte	0x3f
	.zero		1


	//   ....[89]....
        /*0f70*/ 	.word	0x000184a0
        /*0f74*/ 	.word	0x00000004
        /*0f78*/ 	.word	0x00022840
        /*0f7c*/ 	.short	0x010a
        /*0f7e*/ 	.byte	0x3f
	.zero		1


	//   ....[90]....
        /*0f80*/ 	.word	0x000184f0
        /*0f84*/ 	.word	0x00000005
        /*0f88*/ 	.word	0x00022840
        /*0f8c*/ 	.short	0x010a
        /*0f8e*/ 	.byte	0x3f
	.zero		1


	//   ....[91]....
        /*0f90*/ 	.word	0x00018540
        /*0f94*/ 	.word	0x00000004
        /*0f98*/ 	.word	0x00022860
        /*0f9c*/ 	.short	0x010a
        /*0f9e*/ 	.byte	0x3f
	.zero		1


	//   ....[92]....
        /*0fa0*/ 	.word	0x00018590
        /*0fa4*/ 	.word	0x00000005
        /*0fa8*/ 	.word	0x00022860
        /*0fac*/ 	.short	0x010a
        /*0fae*/ 	.byte	0x3f
	.zero		1


	//   ....[93]....
        /*0fb0*/ 	.word	0x000185e0
        /*0fb4*/ 	.word	0x00000004
        /*0fb8*/ 	.word	0x00022880
        /*0fbc*/ 	.short	0x010a
        /*0fbe*/ 	.byte	0x3f
	.zero		1


	//----- nvinfo : EIATTR_NUM_MBARRIERS
	.align		4
.L_1046:
        /*0fc0*/ 	.byte	0x03, 0x38
        /*0fc2*/ 	.short	0x0016


	//----- nvinfo : EIATTR_EXIT_INSTR_OFFSETS
	.align		4
        /*0fc4*/ 	.byte	0x04, 0x1c
        /*0fc6*/ 	.short	(.L_1048 - .L_1047)


	//   ....[0]....
.L_1047:
        /*0fc8*/ 	.word	0x00014700


	//----- nvinfo : EIATTR_MAX_THREADS
	.align		4
.L_1048:
        /*0fcc*/ 	.byte	0x04, 0x05
        /*0fce*/ 	.short	(.L_1050 - .L_1049)
.L_1049:
        /*0fd0*/ 	.word	0x00000180
        /*0fd4*/ 	.word	0x00000001
        /*0fd8*/ 	.word	0x00000001


	//----- nvinfo : EIATTR_CRS_STACK_SIZE
	.align		4
.L_1050:
        /*0fdc*/ 	.byte	0x04, 0x1e
        /*0fde*/ 	.short	(.L_1052 - .L_1051)
.L_1051:
        /*0fe0*/ 	.word	0x00000000


	//----- nvinfo : EIATTR_CBANK_PARAM_SIZE
	.align		4
.L_1052:
        /*0fe4*/ 	.byte	0x03, 0x19
        /*0fe6*/ 	.short	0x0a70


	//----- nvinfo : EIATTR_PARAM_CBANK
	.align		4
        /*0fe8*/ 	.byte	0x04, 0x0a
        /*0fea*/ 	.short	(.L_1054 - .L_1053)
	.align		4
.L_1053:
        /*0fec*/ 	.word	index@(.nv.constant0._ZN7cutlass13device_kernelIN5flash11enable_sm90INS1_16FlashAttnFwdSm90INS1_25CollectiveMainloopFwdSm90ILi2EN4cute5tupleIJNS5_1CILi1EEES8_S8_EEENS6_IJNS7_ILi128EEENS7_ILi160EEESA_EEELi128ENS_12float_e4m3_tEfNS_4arch4Sm90ELb1ELb0ELb1ELb0ELb1ELb0ELb0ELb1ELb1ELb1ELb1ELb0EEENS1_21CollectiveEpilogueFwdINS6_IJSA_SA_SB_EEES9_NS_10bfloat16_tESF_Li256ELb0ELb1ELb1ELb1EEENS1_19SingleTileSchedulerILb0ELb1ELb1ELi128EEEEEEEEEvNT_6ParamsE)
        /*0ff0*/ 	.short	0x0210
        /*0ff2*/ 	.short	0x0a70


	//----- nvinfo : EIATTR_SW_WAR
	.align		4
.L_1054:
        /*0ff4*/ 	.byte	0x04, 0x36
        /*0ff6*/ 	.short	(.L_1056 - .L_1055)
.L_1055:
        /*0ff8*/ 	.word	0x00000008
.L_1056:


//--------------------- .nv.info._ZN7cutlass13device_kernelIN5flash11enable_sm90INS1_16FlashAttnFwdSm90INS1_25CollectiveMainloopFwdSm90ILi2EN4cute5tupleIJNS5_1CILi1EEES8_S8_EEENS6_IJNS7_ILi128EEENS7_ILi160EEESA_EEELi128ENS_12float_e4m3_tEfNS_4arch4Sm90ELb1ELb0ELb1ELb1ELb1ELb0ELb0ELb1ELb1ELb1ELb1ELb0EEENS1_21CollectiveEpilogueFwdINS6_IJSA_SA_SB_EEES9_NS_10bfloat16_tESF_Li256ELb1ELb1ELb1ELb1EEENS1_36VarlenDynamicPersistentTileSchedulerILi128ELi160ELi256ELi128ELb1ELb1ELb1ELb1ELb1ELb1EEEEEEEEEvNT_6ParamsE --------------------------
	.section	.nv.info._ZN7cutlass13device_kernelIN5flash11enable_sm90INS1_16FlashAttnFwdSm90INS1_25CollectiveMainloopFwdSm90ILi2EN4cute5tupleIJNS5_1CILi1EEES8_S8_EEENS6_IJNS7_ILi128EEENS7_ILi160EEESA_EEELi128ENS_12float_e4m3_tEfNS_4arch4Sm90ELb1ELb0ELb1ELb1ELb1ELb0ELb0ELb1ELb1ELb1ELb1ELb0EEENS1_21CollectiveEpilogueFwdINS6_IJSA_SA_SB_EEES9_NS_10bfloat16_tESF_Li256ELb1ELb1ELb1ELb1EEENS1_36VarlenDynamicPersistentTileSchedulerILi128ELi160ELi256ELi128ELb1ELb1ELb1ELb1ELb1ELb1EEEEEEEEEvNT_6ParamsE,"",@"SHT_CUDA_INFO"
	.sectionflags	@""
	.align	4


	//----- nvinfo : EIATTR_CUDA_API_VERSION
	.align		4
        /*0000*/ 	.byte	0x04, 0x37
        /*0002*/ 	.short	(.L_1058 - .L_1057)
.L_1057:
        /*0004*/ 	.word	0x00000082


	//----- nvinfo : EIATTR_KPARAM_INFO
	.align		4
.L_1058:
        /*0008*/ 	.byte	0x04, 0x17
        /*000a*/ 	.short	(.L_1060 - .L_1059)
.L_1059:
        /*000c*/ 	.word	0x00000000
        /*0010*/ 	.short	0x0000
        /*0012*/ 	.short	0x0070
        /*0014*/ 	.byte	0x00, 0xf0, 0x01, 0x2a


	//----- nvinfo : EIATTR_SPARSE_MMA_MASK
	.align		4
.L_1060:
        /*0018*/ 	.byte	0x03, 0x50
        /*001a*/ 	.short	0x0000


	//----- nvinfo : EIATTR_MAXREG_COUNT
	.align		4
        /*001c*/ 	.byte	0x03, 0x1b
        /*001e*/ 	.short	0x00a8


	//----- nvinfo : EIATTR_NUM_BARRIERS
	.align		4
        /*0020*/ 	.byte	0x02, 0x4c
        /*0022*/ 	.byte	0x10
	.zero		1


	//----- nvinfo : EIATTR_EXTERNS
	.align		4
        /*0024*/ 	.byte	0x04, 0x0f
        /*0026*/ 	.short	(.L_1062 - .L_1061)


	//   ....[0]....
	.align		4
.L_1061:
        /*0028*/ 	.word	index@(__assertfail)


	//----- nvinfo : EIATTR_ANNOTATIONS
	.align		4
.L_1062:
        /*002c*/ 	.byte	0x04, 0x55
        /*002e*/ 	.short	(.L_1064 - .L_1063)


	//   ....[0]....
.L_1063:
        /* <DEDUP_REMOVED lines=30> */


	//----- nvinfo : EIATTR_MERCURY_ISA_VERSION
	.align		4
.L_1064:
        /*0200*/ 	.byte	0x03, 0x5f
        /*0202*/ 	.short	0x0101


	//----- nvinfo : EIATTR_UNUSED_LOAD_BYTE_OFFSET
	.align		4
        /*0204*/ 	.byte	0x04, 0x44
        /*0206*/ 	.short	(.L_1066 - .L_1065)


	//   ....[0]....
.L_1065:
        /*0208*/ 	.word	0x00000980
        /*020c*/ 	.word	0x0000fff0


	//   ....[1]....
        /*0210*/ 	.word	0x0000d6f0
        /*0214*/ 	.word	0x0000fff0


	//----- nvinfo : EIATTR_INT_WARP_WIDE_INSTR_OFFSETS
	.align		4
.L_1066:
        /*0218*/ 	.byte	0x04, 0x31
        /*021a*/ 	.short	(.L_1068 - .L_1067)


	//   ....[0]....
.L_1067:
        /*021c*/ 	.word	0x000000c0


	//   ....[1]....
        /*0220*/ 	.word	0x000000d0


	//   ....[2]....
        /*0224*/ 	.word	0x00000170


	//   ....[3]....
        /*0228*/ 	.word	0x00012e60


	//   ....[4]....
        /*022c*/ 	.word	0x00012ef0


	//   ....[5]....
        /*0230*/ 	.word	0x000170d0


	//   ....[6]....
        /*0234*/ 	.word	0x00017160


	//----- nvinfo : EIATTR_COOP_GROUP_MASK_REGIDS
	.align		4
.L_1068:
        /*0238*/ 	.byte	0x04, 0x29
        /*023a*/ 	.short	(.L_1070 - .L_1069)


	//   ....[0]....
.L_1069:
        /*023c*/ 	.word	0xffffffff


	//   ....[1]....
        /*0240*/ 	.word	0xffffffff


	//   ....[2]....
        /*0244*/ 	.word	0xffffffff


	//   ....[3]....
        /*0248*/ 	.word	0xffffffff


	//   ....[4]....
        /*024c*/ 	.word	0xffffffff


	//   ....[5]....
        /*0250*/ 	.word	0xffffffff


	//   ....[6]....
        /*0254*/ 	.word	0xffffffff


	//   ....[7]....
        /*0258*/ 	.word	0xffffffff


	//   ....[8]....
        /*025c*/ 	.word	0xffffffff


	//   ....[9]....
        /*0260*/ 	.word	0xffffffff


	//   ....[10]....
        /*0264*/ 	.word	0xffffffff


	//   ....[11]....
        /*0268*/ 	.word	0xffffffff


	//   ....[12]....
        /*026c*/ 	.word	0xffffffff


	//   ....[13]....
        /*0270*/ 	.word	0xffffffff


	//   ....[14]....
        /*0274*/ 	.word	0xffffffff


	//   ....[15]....
        /*0278*/ 	.word	0xffffffff


	//   ....[16]....
        /*027c*/ 	.word	0xffffffff


	//   ....[17]....
        /*0280*/ 	.word	0xffffffff


	//   ....[18]....
        /*0284*/ 	.word	0xffffffff


	//   ....[19]....
        /*0288*/ 	.word	0xffffffff


	//   ....[20]....
        /*028c*/ 	.word	0xffffffff


	//   ....[21]....
        /*0290*/ 	.word	0xffffffff


	//   ....[22]....
        /*0294*/ 	.word	0xffffffff


	//   ....[23]....
        /*0298*/ 	.word	0xffffffff


	//   ....[24]....
        /*029c*/ 	.word	0xffffffff


	//   ....[25]....
        /*02a0*/ 	.word	0xffffffff


	//   ....[26]....
        /*02a4*/ 	.word	0xffffffff


	//   ....[27]....
        /*02a8*/ 	.word	0xffffffff


	//   ....[28]....
        /*02ac*/ 	.word	0xffffffff


	//   ....[29]....
        /*02b0*/ 	.word	0xffffffff


	//   ....[30]....
        /*02b4*/ 	.word	0xffffffff


	//   ....[31]....
        /*02b8*/ 	.word	0xffffffff


	//   ....[32]....
        /*02bc*/ 	.word	0xffffffff


	//   ....[33]....
        /*02c0*/ 	.word	0xffffffff


	//   ....[34]....
        /*02c4*/ 	.word	0xffffffff


	//   ....[35]....
        /*02c8*/ 	.word	0xffffffff


	//   ....[36]....
        /*02cc*/ 	.word	0xffffffff


	//   ....[37]....
        /*02d0*/ 	.word	0xffffffff


	//   ....[38]....
        /*02d4*/ 	.word	0xffffffff


	//   ....[39]....
        /*02d8*/ 	.word	0xffffffff


	//   ....[40]....
        /*02dc*/ 	.word	0xffffffff


	//   ....[41]....
        /*02e0*/ 	.word	0xffffffff


	//   ....[42]....
        /*02e4*/ 	.word	0xffffffff


	//   ....[43]....
        /*02e8*/ 	.word	0xffffffff


	//   ....[44]....
        /*02ec*/ 	.word	0xffffffff


	//   ....[45]....
        /*02f0*/ 	.word	0xffffffff


	//   ....[46]....
        /*02f4*/ 	.word	0xffffffff


	//   ....[47]....
        /*02f8*/ 	.word	0xffffffff


	//   ....[48]....
        /*02fc*/ 	.word	0xffffffff


	//   ....[49]....
        /*0300*/ 	.word	0xffffffff


	//   ....[50]....
        /*0304*/ 	.word	0xffffffff


	//   ....[51]....
        /*0308*/ 	.word	0xffffffff


	//   ....[52]....
        /*030c*/ 	.word	0xffffffff


	//   ....[53]....
        /*0310*/ 	.word	0xffffffff


	//   ....[54]....
        /*0314*/ 	.word	0xffffffff


	//   ....[55]....
        /*0318*/ 	.word	0xffffffff


	//   ....[56]....
        /*031c*/ 	.word	0xffffffff


	//   ....[57]....
        /*0320*/ 	.word	0xffffffff


	//   ....[58]....
        /*0324*/ 	.word	0xffffffff


	//   ....[59]....
        /*0328*/ 	.word	0xffffffff


	//   ....[60]....
        /*032c*/ 	.word	0xffffffff


	//   ....[61]....
        /*0330*/ 	.word	0xffffffff


	//   ....[62]....
        /*0334*/ 	.word	0xffffffff


	//   ....[63]....
        /*0338*/ 	.word	0xffffffff


	//   ....[64]....
        /*033c*/ 	.word	0xffffffff


	//   ....[65]....
        /*0340*/ 	.word	0xffffffff


	//   ....[66]....
        /*0344*/ 	.word	0xffffffff


	//   ....[67]....
        /*0348*/ 	.word	0xffffffff


	//   ....[68]....
        /*034c*/ 	.word	0xffffffff


	//   ....[69]....
        /*0350*/ 	.word	0xffffffff


	//   ....[70]....
        /*0354*/ 	.word	0xffffffff


	//   ....[71]....
        /*0358*/ 	.word	0xffffffff


	//   ....[72]....
        /*035c*/ 	.word	0xffffffff


	//   ....[73]....
        /*0360*/ 	.word	0xffffffff


	//   ....[74]....
        /*0364*/ 	.word	0xffffffff


	//   ....[75]....
        /*0368*/ 	.word	0xffffffff


	//   ....[76]....
        /*036c*/ 	.word	0xffffffff


	//   ....[77]....
        /*0370*/ 	.word	0xffffffff


	//   ....[78]....
        /*0374*/ 	.word	0xffffffff


	//   ....[79]....
        /*0378*/ 	.word	0xffffffff


	//   ....[80]....
        /*037c*/ 	.word	0xffffffff


	//   ....[81]....
        /*0380*/ 	.word	0xffffffff


	//   ....[82]....
        /*0384*/ 	.word	0xffffffff


	//   ....[83]....
        /*0388*/ 	.word	0xffffffff


	//   ....[84]....
        /*038c*/ 	.word	0xffffffff


	//   ....[85]....
        /*0390*/ 	.word	0xffffffff


	//   ....[86]....
        /*0394*/ 	.word	0xffffffff


	//   ....[87]....
        /*0398*/ 	.word	0xffffffff


	//   ....[88]....
        /*039c*/ 	.word	0xffffffff


	//   ....[89]....
        /*03a0*/ 	.word	0xffffffff


	//   ....[90]....
        /*03a4*/ 	.word	0xffffffff


	//   ....[91]....
        /*03a8*/ 	.word	0xffffffff


	//   ....[92]....
        /*03ac*/ 	.word	0xffffffff


	//   ....[93]....
        /*03b0*/ 	.word	0xffffffff


	//   ....[94]....
        /*03b4*/ 	.word	0xffffffff


	//   ....[95]....
        /*03b8*/ 	.word	0xffffffff


	//   ....[96]....
        /*03bc*/ 	.word	0xffffffff


	//   ....[97]....
        /*03c0*/ 	.word	0xffffffff


	//   ....[98]....
        /*03c4*/ 	.word	0xffffffff


	//   ....[99]....
        /*03c8*/ 	.word	0xffffffff


	//   ....[100]....
        /*03cc*/ 	.word	0xffffffff


	//   ....[101]....
        /*03d0*/ 	.word	0xffffffff


	//   ....[102]....
        /*03d4*/ 	.word	0xffffffff


	//   ....[103]....
        /*03d8*/ 	.word	0xffffffff


	//   ....[104]....
        /*03dc*/ 	.word	0xffffffff


	//   ....[105]....
        /*03e0*/ 	.word	0xffffffff


	//   ....[106]....
        /*03e4*/ 	.word	0xffffffff


	//   ....[107]....
        /*03e8*/ 	.word	0xffffffff


	//   ....[108]....
        /*03ec*/ 	.word	0xffffffff


	//   ....[109]....
        /*03f0*/ 	.word	0xffffffff


	//   ....[110]....
        /*03f4*/ 	.word	0xffffffff


	//   ....[111]....
        /*03f8*/ 	.word	0xffffffff


	//   ....[112]....
        /*03fc*/ 	.word	0xffffffff


	//   ....[113]....
        /*0400*/ 	.word	0xffffffff


	//   ....[114]....
        /*0404*/ 	.word	0xffffffff


	//   ....[115]....
        /*0408*/ 	.word	0xffffffff


	//   ....[116]....
        /*040c*/ 	.word	0xffffffff


	//   ....[117]....
        /*0410*/ 	.word	0xffffffff


	//   ....[118]....
        /*0414*/ 	.word	0xffffffff


	//   ....[119]....
        /*0418*/ 	.word	0xffffffff


	//   ....[120]....
        /*041c*/ 	.word	0xffffffff


	//   ....[121]....
        /*0420*/ 	.word	0xffffffff


	//   ....[122]....
        /*0424*/ 	.word	0xffffffff


	//   ....[123]....
        /*0428*/ 	.word	0xffffffff


	//   ....[124]....
        /*042c*/ 	.word	0xffffffff


	//   ....[125]....
        /*0430*/ 	.word	0xffffffff


	//   ....[126]....
        /*0434*/ 	.word	0xffffffff


	//   ....[127]....
        /*0438*/ 	.word	0xffffffff


	//   ....[128]....
        /*043c*/ 	.word	0xffffffff


	//   ....[129]....
        /*0440*/ 	.word	0xffffffff


	//   ....[130]....
        /*0444*/ 	.word	0xffffffff


	//   ....[131]....
        /*0448*/ 	.word	0xffffffff


	//   ....[132]....
        /*044c*/ 	.word	0xffffffff


	//   ....[133]....
        /*0450*/ 	.word	0xffffffff


	//   ....[134]....
        /*0454*/ 	.word	0xffffffff


	//   ....[135]....
        /*0458*/ 	.word	0xffffffff


	//   ....[136]....
        /*045c*/ 	.word	0xffffffff


	//   ....[137]....
        /*0460*/ 	.word	0xffffffff


	//   ....[138]....
        /*0464*/ 	.word	0xffffffff


	//   ....[139]....
        /*0468*/ 	.word	0xffffffff


	//   ....[140]....
        /*046c*/ 	.word	0xffffffff


	//   ....[141]....
        /*0470*/ 	.word	0xffffffff


	//   ....[142]....
        /*0474*/ 	.word	0xffffffff


	//   ....[143]....
        /*0478*/ 	.word	0xffffffff


	//   ....[144]....
        /*047c*/ 	.word	0xffffffff


	//   ....[145]....
        /*0480*/ 	.word	0xffffffff


	//   ....[146]....
        /*0484*/ 	.word	0xffffffff


	//   ....[147]....
        /*0488*/ 	.word	0xffffffff


	//   ....[148]....
        /*048c*/ 	.word	0xffffffff


	//   ....[149]....
        /*0490*/ 	.word	0xffffffff


	//   ....[150]....
        /*0494*/ 	.word	0xffffffff


	//   ....[151]....
        /*0498*/ 	.word	0xffffffff


	//   ....[152]....
        /*049c*/ 	.word	0xffffffff


	//   ....[153]....
        /*04a0*/ 	.word	0xffffffff


	//   ....[154]....
        /*04a4*/ 	.word	0xffffffff


	//   ....[155]....
        /*04a8*/ 	.word	0xffffffff


	//   ....[156]....
        /*04ac*/ 	.word	0xffffffff


	//   ....[157]....
        /*04b0*/ 	.word	0xffffffff


	//   ....[158]....
        /*04b4*/ 	.word	0xffffffff


	//   ....[159]....
        /*04b8*/ 	.word	0xffffffff


	//   ....[160]....
        /*04bc*/ 	.word	0xffffffff


	//   ....[161]....
        /*04c0*/ 	.word	0xffffffff


	//   ....[162]....
        /*04c4*/ 	.word	0xffffffff


	//   ....[163]....
        /*04c8*/ 	.word	0xffffffff


	//   ....[164]....
        /*04cc*/ 	.word	0xffffffff


	//   ....[165]....
        /*04d0*/ 	.word	0xffffffff


	//   ....[166]....
        /*04d4*/ 	.word	0xffffffff


	//   ....[167]....
        /*04d8*/ 	.word	0xffffffff


	//   ....[168]....
        /*04dc*/ 	.word	0xffffffff


	//   ....[169]....
        /*04e0*/ 	.word	0xffffffff


	//   ....[170]....
        /*04e4*/ 	.word	0xffffffff


	//   ....[171]....
        /*04e8*/ 	.word	0xffffffff


	//   ....[172]....
        /*04ec*/ 	.word	0xffffffff


	//   ....[173]....
        /*04f0*/ 	.word	0xffffffff


	//   ....[174]....
        /*04f4*/ 	.word	0xffffffff


	//   ....[175]....
        /*04f8*/ 	.word	0xffffffff


	//   ....[176]....
        /*04fc*/ 	.word	0xffffffff


	//   ....[177]....
        /*0500*/ 	.word	0xffffffff


	//   ....[178]....
        /*0504*/ 	.word	0xffffffff


	//   ....[179]....
        /*0508*/ 	.word	0xffffffff


	//   ....[180]....
        /*050c*/ 	.word	0xffffffff


	//   ....[181]....
        /*0510*/ 	.word	0xffffffff


	//   ....[182]....
        /*0514*/ 	.word	0xffffffff


	//   ....[183]....
        /*0518*/ 	.word	0xffffffff


	//   ....[184]....
        /*051c*/ 	.word	0xffffffff


	//   ....[185]....
        /*0520*/ 	.word	0xffffffff


	//   ....[186]....
        /*0524*/ 	.word	0xffffffff


	//   ....[187]....
        /*0528*/ 	.word	0xffffffff


	//   ....[188]....
        /*052c*/ 	.word	0xffffffff


	//   ....[189]....
        /*0530*/ 	.word	0xffffffff


	//   ....[190]....
        /*0534*/ 	.word	0xffffffff


	//   ....[191]....
        /*0538*/ 	.word	0xffffffff


	//   ....[192]....
        /*053c*/ 	.word	0xffffffff


	//   ....[193]....
        /*0540*/ 	.word	0xffffffff


	//   ....[194]....
        /*0544*/ 	.word	0xffffffff


	//   ....[195]....
        /*0548*/ 	.word	0xffffffff


	//   ....[196]....
        /*054c*/ 	.word	0xffffffff


	//   ....[197]....
        /*0550*/ 	.word	0xffffffff


	//   ....[198]....
        /*0554*/ 	.word	0xffffffff


	//   ....[199]....
        /*0558*/ 	.word	0xffffffff


	//   ....[200]....
        /*055c*/ 	.word	0xffffffff


	//   ....[201]....
        /*0560*/ 	.word	0xffffffff


	//   ....[202]....
        /*0564*/ 	.word	0xffffffff


	//   ....[203]....
        /*0568*/ 	.word	0xffffffff


	//   ....[204]....
        /*056c*/ 	.word	0xffffffff


	//   ....[205]....
        /*0570*/ 	.word	0xffffffff


	//   ....[206]....
        /*0574*/ 	.word	0xffffffff


	//   ....[207]....
        /*0578*/ 	.word	0xffffffff


	//   ....[208]....
        /*057c*/ 	.word	0xffffffff


	//   ....[209]....
        /*0580*/ 	.word	0xffffffff


	//   ....[210]....
        /*0584*/ 	.word	0xffffffff


	//   ....[211]....
        /*0588*/ 	.word	0xffffffff


	//   ....[212]....
        /*058c*/ 	.word	0xffffffff


	//   ....[213]....
        /*0590*/ 	.word	0xffffffff


	//   ....[214]....
        /*0594*/ 	.word	0xffffffff


	//   ....[215]....
        /*0598*/ 	.word	0xffffffff


	//   ....[216]....
        /*059c*/ 	.word	0xffffffff


	//   ....[217]....
        /*05a0*/ 	.word	0xffffffff


	//   ....[218]....
        /*05a4*/ 	.word	0xffffffff


	//   ....[219]....
        /*05a8*/ 	.word	0xffffffff


	//   ....[220]....
        /*05ac*/ 	.word	0xffffffff


	//   ....[221]....
        /*05b0*/ 	.word	0xffffffff


	//   ....[222]....
        /*05b4*/ 	.word	0xffffffff


	//   ....[223]....
        /*05b8*/ 	.word	0xffffffff


	//   ....[224]....
        /*05bc*/ 	.word	0xffffffff


	//   ....[225]....
        /*05c0*/ 	.word	0xffffffff


	//   ....[226]....
        /*05c4*/ 	.word	0xffffffff


	//   ....[227]....
        /*05c8*/ 	.word	0xffffffff


	//   ....[228]....
        /*05cc*/ 	.word	0xffffffff


	//   ....[229]....
        /*05d0*/ 	.word	0xffffffff


	//   ....[230]....
        /*05d4*/ 	.word	0xffffffff


	//   ....[231]....
        /*05d8*/ 	.word	0xffffffff


	//   ....[232]....
        /*05dc*/ 	.word	0xffffffff


	//   ....[233]....
        /*05e0*/ 	.word	0xffffffff


	//   ....[234]....
        /*05e4*/ 	.word	0xffffffff


	//   ....[235]....
        /*05e8*/ 	.word	0xffffffff


	//   ....[236]....
        /*05ec*/ 	.word	0xffffffff


	//   ....[237]....
        /*05f0*/ 	.word	0xffffffff


	//   ....[238]....
        /*05f4*/ 	.word	0xffffffff


	//   ....[239]....
        /*05f8*/ 	.word	0xffffffff


	//   ....[240]....
        /*05fc*/ 	.word	0xffffffff


	//   ....[241]....
        /*0600*/ 	.word	0xffffffff


	//   ....[242]....
        /*0604*/ 	.word	0xffffffff


	//   ....[243]....
        /*0608*/ 	.word	0xffffffff


	//   ....[244]....
        /*060c*/ 	.word	0xffffffff


	//   ....[245]....
        /*0610*/ 	.word	0xffffffff


	//   ....[246]....
        /*0614*/ 	.word	0xffffffff


	//   ....[247]....
        /*0618*/ 	.word	0x0500000f


	//   ....[248]....
        /*061c*/ 	.word	0x0500000f


	//   ....[249]....
        /*0620*/ 	.word	0x0500000f


	//   ....[250]....
        /*0624*/ 	.word	0x0500000f


	//   ....[251]....
        /*0628*/ 	.word	0x0500000f


	//   ....[252]....
        /*062c*/ 	.word	0x0500000f


	//   ....[253]....
        /*0630*/ 	.word	0x0500000f


	//   ....[254]....
        /*0634*/ 	.word	0x0500000f


	//   ....[255]....
        /*0638*/ 	.word	0x0500000f


	//   ....[0]....
        /*063c*/ 	.word	0x0500000f


	//   ....[1]....
        /*0640*/ 	.word	0x0500000f


	//   ....[2]....
        /*0644*/ 	.word	0x0500000f


	//   ....[3]....
        /*0648*/ 	.word	0x0500000f


	//   ....[4]....
        /*064c*/ 	.word	0x0500000f


	//   ....[5]....
        /*0650*/ 	.word	0x0500000f


	//   ....[6]....
        /*0654*/ 	.word	0x0500000f


	//   ....[7]....
        /*0658*/ 	.word	0x0500000f


	//   ....[8]....
        /*065c*/ 	.word	0x0500000f


	//   ....[9]....
        /*0660*/ 	.word	0x0500000f


	//   ....[10]....
        /*0664*/ 	.word	0x0500000f


	//   ....[11]....
        /*0668*/ 	.word	0x0500000f


	//   ....[12]....
        /*066c*/ 	.word	0x0500000f


	//   ....[13]....
        /*0670*/ 	.word	0x0500000f


	//   ....[14]....
        /*0674*/ 	.word	0x0500000f


	//   ....[15]....
        /*0678*/ 	.word	0x0500000f


	//   ....[16]....
        /*067c*/ 	.word	0x0500000f


	//   ....[17]....
        /*0680*/ 	.word	0x0500000f


	//   ....[18]....
        /*0684*/ 	.word	0x0500000f


	//   ....[19]....
        /*0688*/ 	.word	0x0500000f


	//   ....[20]....
        /*068c*/ 	.word	0x0500000f


	//   ....[21]....
        /*0690*/ 	.word	0x0500000f


	//   ....[22]....
        /*0694*/ 	.word	0x0500000f


	//   ....[23]....
        /*0698*/ 	.word	0x0500000f


	//   ....[24]....
        /*069c*/ 	.word	0x0500000f


	//   ....[25]....
        /*06a0*/ 	.word	0x0500000f


	//   ....[26]....
        /*06a4*/ 	.word	0x0500000f


	//   ....[27]....
        /*06a8*/ 	.word	0x0500000f


	//   ....[28]....
        /*06ac*/ 	.word	0x0500000f


	//   ....[29]....
        /*06b0*/ 	.word	0x0500000f


	//   ....[30]....
        /*06b4*/ 	.word	0x0500000f


	//   ....[31]....
        /*06b8*/ 	.word	0x0500000f


	//   ....[32]....
        /*06bc*/ 	.word	0x0500000f


	//   ....[33]....
        /*06c0*/ 	.word	0x0500000f


	//   ....[34]....
        /*06c4*/ 	.word	0x0500000f


	//   ....[35]....
        /*06c8*/ 	.word	0x0500000f


	//   ....[36]....
        /*06cc*/ 	.word	0x0500000f


	//   ....[37]....
        /*06d0*/ 	.word	0x0500000f


	//   ....[38]....
        /*06d4*/ 	.word	0x0500000f


	//   ....[39]....
        /*06d8*/ 	.word	0x0500000f


	//   ....[40]....
        /*06dc*/ 	.word	0x0500000f


	//   ....[41]....
        /*06e0*/ 	.word	0x0500000f


	//   ....[42]....
        /*06e4*/ 	.word	0x0500000f


	//   ....[43]....
        /*06e8*/ 	.word	0x0500000f


	//   ....[44]....
        /*06ec*/ 	.word	0x0500000f


	//   ....[45]....
        /*06f0*/ 	.word	0x0500000f


	//   ....[46]....
        /*06f4*/ 	.word	0x0500000f


	//   ....[47]....
        /*06f8*/ 	.word	0x0500000f


	//   ....[48]....
        /*06fc*/ 	.word	0x0500000f


	//   ....[49]....
        /*0700*/ 	.word	0x0500000f


	//   ....[50]....
        /*0704*/ 	.word	0x0500000f


	//   ....[51]....
        /*0708*/ 	.word	0x0500000f


	//   ....[52]....
        /*070c*/ 	.word	0x0500000f


	//   ....[53]....
        /*0710*/ 	.word	0x0500000f


	//   ....[54]....
        /*0714*/ 	.word	0x0500000f


	//   ....[55]....
        /*0718*/ 	.word	0x0500000f


	//   ....[56]....
        /*071c*/ 	.word	0x0500000f


	//   ....[57]....
        /*0720*/ 	.word	0x0500000f


	//   ....[58]....
        /*0724*/ 	.word	0x0500000f


	//   ....[59]....
        /*0728*/ 	.word	0x0500000f


	//   ....[60]....
        /*072c*/ 	.word	0x0500000f


	//   ....[61]....
        /*0730*/ 	.word	0x0500000f


	//   ....[62]....
        /*0734*/ 	.word	0x0500000f


	//   ....[63]....
        /*0738*/ 	.word	0x0500000f


	//   ....[64]....
        /*073c*/ 	.word	0x0500000f


	//   ....[65]....
        /*0740*/ 	.word	0x0500000f


	//   ....[66]....
        /*0744*/ 	.word	0x0500000f


	//   ....[67]....
        /*0748*/ 	.word	0x0500000f


	//   ....[68]....
        /*074c*/ 	.word	0x0500000f


	//   ....[69]....
        /*0750*/ 	.word	0x0500000f


	//   ....[70]....
        /*0754*/ 	.word	0x0500000f


	//   ....[71]....
        /*0758*/ 	.word	0x0500000f


	//   ....[72]....
        /*075c*/ 	.word	0x0500000f


	//   ....[73]....
        /*0760*/ 	.word	0x0500000f


	//   ....[74]....
        /*0764*/ 	.word	0x0500000f


	//   ....[75]....
        /*0768*/ 	.word	0x0500000f


	//   ....[76]....
        /*076c*/ 	.word	0x0500000f


	//   ....[77]....
        /*0770*/ 	.word	0x0500000f


	//   ....[78]....
        /*0774*/ 	.word	0x0500000f


	//   ....[79]....
        /*0778*/ 	.word	0x0500000f


	//   ....[80]....
        /*077c*/ 	.word	0x0500000f


	//   ....[81]....
        /*0780*/ 	.word	0x0500000f


	//   ....[82]....
        /*0784*/ 	.word	0x0500000f


	//   ....[83]....
        /*0788*/ 	.word	0x0500000f


	//   ....[84]....
        /*078c*/ 	.word	0x0500000f


	//   ....[85]....
        /*0790*/ 	.word	0x0500000f


	//   ....[86]....
        /*0794*/ 	.word	0x0500000f


	//   ....[87]....
        /*0798*/ 	.word	0x0500000f


	//   ....[88]....
        /*079c*/ 	.word	0x0500000f


	//----- nvinfo : EIATTR_COOP_GROUP_INSTR_OFFSETS
	.align		4
.L_1070:
        /*07a0*/ 	.byte	0x04, 0x28
        /*07a2*/ 	.short	(.L_1072 - .L_1071)


	//   ....[0]....
.L_1071:
        /*07a4*/ 	.word	0x00000080


	//   ....[1]....
        /*07a8*/ 	.word	0x00000090


	//   ....[2]....
        /*07ac*/ 	.word	0x000002d0


	//   ....[3]....
        /*07b0*/ 	.word	0x00000430


	//   ....[4]....
        /*07b4*/ 	.word	0x00000550


	//   ....[5]....
        /*07b8*/ 	.word	0x000006b0


	//   ....[6]....
        /*07bc*/ 	.word	0x00001ab0


	//   ....[7]....
        /*07c0*/ 	.word	0x00002a70


	//   ....[8]....
        /*07c4*/ 	.word	0x00002ee0


	//   ....[9]....
        /*07c8*/ 	.word	0x00003a10


	//   ....[10]....
        /*07cc*/ 	.word	0x00003a90


	//   ....[11]....
        /*07d0*/ 	.word	0x00004700


	//   ....[12]....
        /*07d4*/ 	.word	0x00004780


	//   ....[13]....
        /*07d8*/ 	.word	0x00006890


	//   ....[14]....
        /*07dc*/ 	.word	0x00007710


	//   ....[15]....
        /*07e0*/ 	.word	0x00007740


	//   ....[16]....
        /*07e4*/ 	.word	0x000077e0


	//   ....[17]....
        /*07e8*/ 	.word	0x000084a0


	//   ....[18]....
        /*07ec*/ 	.word	0x000084f0


	//   ....[19]....
        /*07f0*/ 	.word	0x0000b4b0


	//   ....[20]....
        /*07f4*/ 	.word	0x0000b4d0


	//   ....[21]....
        /*07f8*/ 	.word	0x0000b4f0


	//   ....[22]....
        /*07fc*/ 	.word	0x0000b520


	//   ....[23]....
        /*0800*/ 	.word	0x0000cf30


	//   ....[24]....
        /*0804*/ 	.word	0x0000cf40


	//   ....[25]....
        /*0808*/ 	.word	0x0000cfc0


	//   ....[26]....
        /*080c*/ 	.word	0x0000cfd0


	//   ....[27]....
        /*0810*/ 	.word	0x0000df40


	//   ....[28]....
        /*0814*/ 	.word	0x0000df50


	//   ....[29]....
        /*0818*/ 	.word	0x0000df60


	//   ....[30]....
        /*081c*/ 	.word	0x0000df70


	//   ....[31]....
        /*0820*/ 	.word	0x0000df80


	//   ....[32]....
        /*0824*/ 	.word	0x0000df90


	//   ....[33]....
        /*0828*/ 	.word	0x0000dfa0


	//   ....[34]....
        /*082c*/ 	.word	0x0000dfb0


	//   ....[35]....
        /*0830*/ 	.word	0x0000dfc0


	//   ....[36]....
        /*0834*/ 	.word	0x0000dfd0


	//   ....[37]....
        /*0838*/ 	.word	0x0000e000


	//   ....[38]....
        /*083c*/ 	.word	0x0000e010


	//   ....[39]....
        /*0840*/ 	.word	0x0000e020


	//   ....[40]....
        /*0844*/ 	.word	0x0000e030


	//   ....[41]....
        /*0848*/ 	.word	0x0000e040


	//   ....[42]....
        /*084c*/ 	.word	0x0000e050


	//   ....[43]....
        /*0850*/ 	.word	0x0000e060


	//   ....[44]....
        /*0854*/ 	.word	0x0000e070


	//   ....[45]....
        /*0858*/ 	.word	0x0000e080


	//   ....[46]....
        /*085c*/ 	.word	0x0000e0a0


	//   ....[47]....
        /*0860*/ 	.word	0x0000e0b0


	//   ....[48]....
        /*0864*/ 	.word	0x0000e0c0


	//   ....[49]....
        /*0868*/ 	.word	0x0000e0d0


	//   ....[50]....
        /*086c*/ 	.word	0x0000e0e0


	//   ....[51]....
        /*0870*/ 	.word	0x0000e0f0


	//   ....[52]....
        /*0874*/ 	.word	0x0000e100


	//   ....[53]....
        /*0878*/ 	.word	0x0000e110


	//   ....[54]....
        /*087c*/ 	.word	0x0000e120


	//   ....[55]....
        /*0880*/ 	.word	0x0000e130


	//   ....[56]....
        /*0884*/ 	.word	0x0000e140


	//   ....[57]....
        /*0888*/ 	.word	0x0000e150


	//   ....[58]....
        /*088c*/ 	.word	0x0000e160


	//   ....[59]....
        /*0890*/ 	.word	0x0000e170


	//   ....[60]....
        /*0894*/ 	.word	0x0000e180


	//   ....[61]....
        /*0898*/ 	.word	0x0000e1a0


	//   ....[62]....
        /*089c*/ 	.word	0x0000e1b0


	//   ....[63]....
        /*08a0*/ 	.word	0x0000e1c0


	//   ....[64]....
        /*08a4*/ 	.word	0x0000e1e0


	//   ....[65]....
        /*08a8*/ 	.word	0x0000e1f0


	//   ....[66]....
        /*08ac*/ 	.word	0x0000e210


	//   ....[67]....
        /*08b0*/ 	.word	0x0000e220


	//   ....[68]....
        /*08b4*/ 	.word	0x0000e230


	//   ....[69]....
        /*08b8*/ 	.word	0x0000e240


	//   ....[70]....
        /*08bc*/ 	.word	0x0000e260


	//   ....[71]....
        /*08c0*/ 	.word	0x0000e270


	//   ....[72]....
        /*08c4*/ 	.word	0x0000e290


	//   ....[73]....
        /*08c8*/ 	.word	0x0000e2b0


	//   ....[74]....
        /*08cc*/ 	.word	0x0000e2c0


	//   ....[75]....
        /*08d0*/ 	.word	0x0000e2f0


	//   ....[76]....
        /*08d4*/ 	.word	0x0000e320


	//   ....[77]....
        /*08d8*/ 	.word	0x0000e350


	//   ....[78]....
        /*08dc*/ 	.word	0x0000e380


	//   ....[79]....
        /*08e0*/ 	.word	0x0000e3b0


	//   ....[80]....
        /*08e4*/ 	.word	0x0000e3e0


	//   ....[81]....
        /*08e8*/ 	.word	0x0000e410


	//   ....[82]....
        /*08ec*/ 	.word	0x0000e440


	//   ....[83]....
        /*08f0*/ 	.word	0x0000e470


	//   ....[84]....
        /*08f4*/ 	.word	0x0000e4a0


	//   ....[85]....
        /*08f8*/ 	.word	0x0000e4d0


	//   ....[86]....
        /*08fc*/ 	.word	0x0000e500


	//   ....[87]....
        /*0900*/ 	.word	0x0000e530


	//   ....[88]....
        /*0904*/ 	.word	0x0000e560


	//   ....[89]....
        /*0908*/ 	.word	0x0000e590


	//   ....[90]....
        /*090c*/ 	.word	0x0000e5c0


	//   ....[91]....
        /*0910*/ 	.word	0x0000ee70


	//   ....[92]....
        /*0914*/ 	.word	0x0000eeb0


	//   ....[93]....
        /*0918*/ 	.word	0x0000eee0


	//   ....[94]....
        /*091c*/ 	.word	0x0000ef10


	//   ....[95]....
        /*0920*/ 	.word	0x0000f5e0


	//   ....[96]....
        /*0924*/ 	.word	0x0000f600


	//   ....[97]....
        /*0928*/ 	.word	0x0000f6d0


	//   ....[98]....
        /*092c*/ 	.word	0x0000f6f0


	//   ....[99]....
        /*0930*/ 	.word	0x0000f7b0


	//   ....[100]....
        /*0934*/ 	.word	0x0000f7d0


	//   ....[101]....
        /*0938*/ 	.word	0x0000f8a0


	//   ....[102]....
        /*093c*/ 	.word	0x0000f8c0


	//   ....[103]....
        /*0940*/ 	.word	0x0000fc80


	//   ....[104]....
        /*0944*/ 	.word	0x0000fc90


	//   ....[105]....
        /*0948*/ 	.word	0x000100c0


	//   ....[106]....
        /*094c*/ 	.word	0x000100d0


	//   ....[107]....
        /*0950*/ 	.word	0x00010dc0


	//   ....[108]....
        /*0954*/ 	.word	0x00010de0


	//   ....[109]....
        /*0958*/ 	.word	0x00010ea0


	//   ....[110]....
        /*095c*/ 	.word	0x00010ec0


	//   ....[111]....
        /*0960*/ 	.word	0x00010f80


	//   ....[112]....
        /*0964*/ 	.word	0x00010fa0


	//   ....[113]....
        /*0968*/ 	.word	0x00011070


	//   ....[114]....
        /*096c*/ 	.word	0x00011090


	//   ....[115]....
        /*0970*/ 	.word	0x000111d0


	//   ....[116]....
        /*0974*/ 	.word	0x000113e0


	//   ....[117]....
        /*0978*/ 	.word	0x00011410


	//   ....[118]....
        /*097c*/ 	.word	0x00011440


	//   ....[119]....
        /*0980*/ 	.word	0x00011470


	//   ....[120]....
        /*0984*/ 	.word	0x000114a0


	//   ....[121]....
        /*0988*/ 	.word	0x000114f0


	//   ....[122]....
        /*098c*/ 	.word	0x00011670


	//   ....[123]....
        /*0990*/ 	.word	0x000116a0


	//   ....[124]....
        /*0994*/ 	.word	0x000116d0


	//   ....[125]....
        /*0998*/ 	.word	0x00011700


	//   ....[126]....
        /*099c*/ 	.word	0x00011730


	//   ....[127]....
        /*09a0*/ 	.word	0x00011760


	//   ....[128]....
        /*09a4*/ 	.word	0x000117f0


	//   ....[129]....
        /*09a8*/ 	.word	0x00011850


	//   ....[130]....
        /*09ac*/ 	.word	0x00011860


	//   ....[131]....
        /*09b0*/ 	.word	0x000118b0


	//   ....[132]....
        /*09b4*/ 	.word	0x00013d40


	//   ....[133]....
        /*09b8*/ 	.word	0x00013d70


	//   ....[134]....
        /*09bc*/ 	.word	0x00013e10


	//   ....[135]....
        /*09c0*/ 	.word	0x00013e20


	//   ....[136]....
        /*09c4*/ 	.word	0x00013e70


	//   ....[137]....
        /*09c8*/ 	.word	0x00013e80


	//   ....[138]....
        /*09cc*/ 	.word	0x00013ed0


	//   ....[139]....
        /*09d0*/ 	.word	0x00013ee0


	//   ....[140]....
        /*09d4*/ 	.word	0x00013f30


	//   ....[141]....
        /*09d8*/ 	.word	0x00013f40


	//   ....[142]....
        /*09dc*/ 	.word	0x00013f90


	//   ....[143]....
        /*09e0*/ 	.word	0x00013fa0


	//   ....[144]....
        /*09e4*/ 	.word	0x00013ff0


	//   ....[145]....
        /*09e8*/ 	.word	0x00014000


	//   ....[146]....
        /*09ec*/ 	.word	0x00014010


	//   ....[147]....
        /*09f0*/ 	.word	0x00014060


	//   ....[148]....
        /*09f4*/ 	.word	0x000140b0


	//   ....[149]....
        /*09f8*/ 	.word	0x000140c0


	//   ....[150]....
        /*09fc*/ 	.word	0x000140d0


	//   ....[151]....
        /*0a00*/ 	.word	0x00014130


	//   ....[152]....
        /*0a04*/ 	.word	0x000145c0


	//   ....[153]....
        /*0a08*/ 	.word	0x000145f0


	//   ....[154]....
        /*0a0c*/ 	.word	0x00014610


	//   ....[155]....
        /*0a10*/ 	.word	0x000146a0


	//   ....[156]....
        /*0a14*/ 	.word	0x000146b0


	//   ....[157]....
        /*0a18*/ 	.word	0x00014730


	//   ....[158]....
        /*0a1c*/ 	.word	0x00014740


	//   ....[159]....
        /*0a20*/ 	.word	0x000147c0


	//   ....[160]....
        /*0a24*/ 	.word	0x000147d0


	//   ....[161]....
        /*0a28*/ 	.word	0x00014850


	//   ....[162]....
        /*0a2c*/ 	.word	0x00014860


	//   ....[163]....
        /*0a30*/ 	.word	0x000148d0


	//   ....[164]....
        /*0a34*/ 	.word	0x000148e0


	//   ....[165]....
        /*0a38*/ 	.word	0x00014950


	//   ....[166]....
        /*0a3c*/ 	.word	0x00014960


	//   ....[167]....
        /*0a40*/ 	.word	0x00014970


	//   ....[168]....
        /*0a44*/ 	.word	0x00014980


	//   ....[169]....
        /*0a48*/ 	.word	0x00014a40


	//   ....[170]....
        /*0a4c*/ 	.word	0x00014a60


	//   ....[171]....
        /*0a50*/ 	.word	0x00014a70


	//   ....[172]....
        /*0a54*/ 	.word	0x00015140


	//   ....[173]....
        /*0a58*/ 	.word	0x00015170


	//   ....[174]....
        /*0a5c*/ 	.word	0x000151d0


	//   ....[175]....
        /*0a60*/ 	.word	0x00015210


	//   ....[176]....
        /*0a64*/ 	.word	0x00015250


	//   ....[177]....
        /*0a68*/ 	.word	0x00015290


	//   ....[178]....
        /*0a6c*/ 	.word	0x000152d0


	//   ....[179]....
        /*0a70*/ 	.word	0x00015310


	//   ....[180]....
        /*0a74*/ 	.word	0x00015350


	//   ....[181]....
        /*0a78*/ 	.word	0x00015390


	//   ....[182]....
        /*0a7c*/ 	.word	0x000153d0


	//   ....[183]....
        /*0a80*/ 	.word	0x00015410


	//   ....[184]....
        /*0a84*/ 	.word	0x00015450


	//   ....[185]....
        /*0a88*/ 	.word	0x00015480


	//   ....[186]....
        /*0a8c*/ 	.word	0x00015490


	//   ....[187]....
        /*0a90*/ 	.word	0x000154d0


	//   ....[188]....
        /*0a94*/ 	.word	0x00015e00


	//   ....[189]....
        /*0a98*/ 	.word	0x00015e20


	//   ....[190]....
        /*0a9c*/ 	.word	0x00015e30


	//   ....[191]....
        /*0aa0*/ 	.word	0x00015e40


	//   ....[192]....
        /*0aa4*/ 	.word	0x00015e50


	//   ....[193]....
        /*0aa8*/ 	.word	0x00015e60


	//   ....[194]....
        /*0aac*/ 	.word	0x00015ec0


	//   ....[195]....
        /*0ab0*/ 	.word	0x00015f00


	//   ....[196]....
        /*0ab4*/ 	.word	0x00015f20


	//   ....[197]....
        /*0ab8*/ 	.word	0x00015f30


	//   ....[198]....
        /*0abc*/ 	.word	0x00015f70


	//   ....[199]....
        /*0ac0*/ 	.word	0x00015f80


	//   ....[200]....
        /*0ac4*/ 	.word	0x00015fc0


	//   ....[201]....
        /*0ac8*/ 	.word	0x00015fd0


	//   ....[202]....
        /*0acc*/ 	.word	0x00016010


	//   ....[203]....
        /*0ad0*/ 	.word	0x00016020


	//   ....[204]....
        /*0ad4*/ 	.word	0x00016030


	//   ....[205]....
        /*0ad8*/ 	.word	0x00016040


	//   ....[206]....
        /*0adc*/ 	.word	0x00016050


	//   ....[207]....
        /*0ae0*/ 	.word	0x000160f0


	//   ....[208]....
        /*0ae4*/ 	.word	0x000164a0


	//   ....[209]....
        /*0ae8*/ 	.word	0x000164b0


	//   ....[210]....
        /*0aec*/ 	.word	0x000164c0


	//   ....[211]....
        /*0af0*/ 	.word	0x000164d0


	//   ....[212]....
        /*0af4*/ 	.word	0x000164e0


	//   ....[213]....
        /*0af8*/ 	.word	0x000164f0


	//   ....[214]....
        /*0afc*/ 	.word	0x00016510


	//   ....[215]....
        /*0b00*/ 	.word	0x00016560


	//   ....[216]....
        /*0b04*/ 	.word	0x000165a0


	//   ....[217]....
        /*0b08*/ 	.word	0x000165c0


	//   ....[218]....
        /*0b0c*/ 	.word	0x000165d0


	//   ....[219]....
        /*0b10*/ 	.word	0x00016610


	//   ....[220]....
        /*0b14*/ 	.word	0x00016620


	//   ....[221]....
        /*0b18*/ 	.word	0x00016660


	//   ....[222]....
        /*0b1c*/ 	.word	0x00016670


	//   ....[223]....
        /*0b20*/ 	.word	0x000166b0


	//   ....[224]....
        /*0b24*/ 	.word	0x000166c0


	//   ....[225]....
        /*0b28*/ 	.word	0x000166d0


	//   ....[226]....
        /*0b2c*/ 	.word	0x000166e0


	//   ....[227]....
        /*0b30*/ 	.word	0x000166f0


	//   ....[228]....
        /*0b34*/ 	.word	0x00017b80


	//   ....[229]....
        /*0b38*/ 	.word	0x00017ba0


	//   ....[230]....
        /*0b3c*/ 	.word	0x00017bd0


	//   ....[231]....
        /*0b40*/ 	.word	0x00017c00


	//   ....[232]....
        /*0b44*/ 	.word	0x00017c30


	//   ....[233]....
        /*0b48*/ 	.word	0x00017c40


	//   ....[234]....
        /*0b4c*/ 	.word	0x00017c70


	//   ....[235]....
        /*0b50*/ 	.word	0x00017cb0


	//   ....[236]....
        /*0b54*/ 	.word	0x00017e20


	//   ....[237]....
        /*0b58*/ 	.word	0x00017e50


	//   ....[238]....
        /*0b5c*/ 	.word	0x00017e90


	//   ....[239]....
        /*0b60*/ 	.word	0x00017ec0


	//   ....[240]....
        /*0b64*/ 	.word	0x00017ef0


	//   ....[241]....
        /*0b68*/ 	.word	0x00017f20


	//   ....[242]....
        /*0b6c*/ 	.word	0x00017fb0


	//   ....[243]....
        /*0b70*/ 	.word	0x00018000


	//   ....[244]....
        /*0b74*/ 	.word	0x00018010


	//   ....[245]....
        /*0b78*/ 	.word	0x00018050


	//   ....[246]....
        /*0b7c*/ 	.word	0x00018b50


	//   ....[247]....
        /*0b80*/ 	.word	0x00019160


	//   ....[248]....
        /*0b84*/ 	.word	0x00019240


	//   ....[249]....
        /*0b88*/ 	.word	0x00019330


	//   ....[250]....
        /*0b8c*/ 	.word	0x00019390


	//   ....[251]....
        /*0b90*/ 	.word	0x00019450


	//   ....[252]....
        /*0b94*/ 	.word	0x000194b0


	//   ....[253]....
        /*0b98*/ 	.word	0x00019570


	//   ....[254]....
        /*0b9c*/ 	.word	0x000195d0


	//   ....[255]....
        /*0ba0*/ 	.word	0x00019690


	//   ....[0]....
        /*0ba4*/ 	.word	0x000196f0


	//   ....[1]....
        /*0ba8*/ 	.word	0x000197b0


	//   ....[2]....
        /*0bac*/ 	.word	0x00019810


	//   ....[3]....
        /*0bb0*/ 	.word	0x000198d0


	//   ....[4]....
        /*0bb4*/ 	.word	0x00019930


	//   ....[5]....
        /*0bb8*/ 	.word	0x000199f0


	//   ....[6]....
        /*0bbc*/ 	.word	0x00019a50


	//   ....[7]....
        /*0bc0*/ 	.word	0x00019b10


	//   ....[8]....
        /*0bc4*/ 	.word	0x00019b70


	//   ....[9]....
        /*0bc8*/ 	.word	0x00019c30


	//   ....[10]....
        /*0bcc*/ 	.word	0x00019c90


	//   ....[11]....
        /*0bd0*/ 	.word	0x00019d60


	//   ....[12]....
        /*0bd4*/ 	.word	0x00019f20


	//   ....[13]....
        /*0bd8*/ 	.word	0x00019fb0


	//   ....[14]....
        /*0bdc*/ 	.word	0x0001a0b0


	//   ....[15]....
        /*0be0*/ 	.word	0x0001a100


	//   ....[16]....
        /*0be4*/ 	.word	0x0001a200


	//   ....[17]....
        /*0be8*/ 	.word	0x0001a250


	//   ....[18]....
        /*0bec*/ 	.word	0x0001a2b0


	//   ....[19]....
        /*0bf0*/ 	.word	0x0001a3a0


	//   ....[20]....
        /*0bf4*/ 	.word	0x0001a400


	//   ....[21]....
        /*0bf8*/ 	.word	0x0001a4f0


	//   ....[22]....
        /*0bfc*/ 	.word	0x0001a550


	//   ....[23]....
        /*0c00*/ 	.word	0x0001a640


	//   ....[24]....
        /*0c04*/ 	.word	0x0001a6a0


	//   ....[25]....
        /*0c08*/ 	.word	0x0001a780


	//   ....[26]....
        /*0c0c*/ 	.word	0x0001a7e0


	//   ....[27]....
        /*0c10*/ 	.word	0x0001a8c0


	//   ....[28]....
        /*0c14*/ 	.word	0x0001a920


	//   ....[29]....
        /*0c18*/ 	.word	0x0001a9f0


	//   ....[30]....
        /*0c1c*/ 	.word	0x0001aa50


	//   ....[31]....
        /*0c20*/ 	.word	0x0001ab10


	//   ....[32]....
        /*0c24*/ 	.word	0x0001abb0


	//   ....[33]....
        /*0c28*/ 	.word	0x0001ac20


	//   ....[34]....
        /*0c2c*/ 	.word	0x0001aca0


	//   ....[35]....
        /*0c30*/ 	.word	0x0001ad50


	//   ....[36]....
        /*0c34*/ 	.word	0x0001add0


	//   ....[37]....
        /*0c38*/ 	.word	0x0001ae80


	//   ....[38]....
        /*0c3c*/ 	.word	0x0001af00


	//   ....[39]....
        /*0c40*/ 	.word	0x0001afb0


	//   ....[40]....
        /*0c44*/ 	.word	0x0001b030


	//   ....[41]....
        /*0c48*/ 	.word	0x0001b0e0


	//   ....[42]....
        /*0c4c*/ 	.word	0x0001b160


	//   ....[43]....
        /*0c50*/ 	.word	0x0001b210


	//   ....[44]....
        /*0c54*/ 	.word	0x0001b290


	//   ....[45]....
        /*0c58*/ 	.word	0x0001b330


	//   ....[46]....
        /*0c5c*/ 	.word	0x0001b3b0


	//   ....[47]....
        /*0c60*/ 	.word	0x0001b440


	//   ....[48]....
        /*0c64*/ 	.word	0x0001b570


	//   ....[49]....
        /*0c68*/ 	.word	0x0001b610


	//   ....[50]....
        /*0c6c*/ 	.word	0x0001b670


	//   ....[51]....
        /*0c70*/ 	.word	0x0001b720


	//   ....[52]....
        /*0c74*/ 	.word	0x0001b7a0


	//   ....[53]....
        /*0c78*/ 	.word	0x0001b830


	//   ....[54]....
        /*0c7c*/ 	.word	0x0001b8c0


	//   ....[55]....
        /*0c80*/ 	.word	0x0001b950


	//   ....[56]....
        /*0c84*/ 	.word	0x0001b9b0


	//   ....[57]....
        /*0c88*/ 	.word	0x0001ba60


	//   ....[58]....
        /*0c8c*/ 	.word	0x0001bac0


	//   ....[59]....
        /*0c90*/ 	.word	0x0001bb70


	//   ....[60]....
        /*0c94*/ 	.word	0x0001bbd0


	//   ....[61]....
        /*0c98*/ 	.word	0x0001bc80


	//   ....[62]....
        /*0c9c*/ 	.word	0x0001bce0


	//   ....[63]....
        /*0ca0*/ 	.word	0x0001bd90


	//   ....[64]....
        /*0ca4*/ 	.word	0x0001bdf0


	//   ....[65]....
        /*0ca8*/ 	.word	0x0001bea0


	//   ....[66]....
        /*0cac*/ 	.word	0x0001bf00


	//   ....[67]....
        /*0cb0*/ 	.word	0x0001bfb0


	//   ....[68]....
        /*0cb4*/ 	.word	0x0001c0a0


	//   ....[69]....
        /*0cb8*/ 	.word	0x0001c130


	//   ....[70]....
        /*0cbc*/ 	.word	0x0001c190


	//   ....[71]....
        /*0cc0*/ 	.word	0x0001c240


	//   ....[72]....
        /*0cc4*/ 	.word	0x0001c2c0


	//   ....[73]....
        /*0cc8*/ 	.word	0x0001c350


	//   ....[74]....
        /*0ccc*/ 	.word	0x0001c3e0


	//   ....[75]....
        /*0cd0*/ 	.word	0x0001c470


	//   ....[76]....
        /*0cd4*/ 	.word	0x0001c4d0


	//   ....[77]....
        /*0cd8*/ 	.word	0x0001c580


	//   ....[78]....
        /*0cdc*/ 	.word	0x0001c5e0


	//   ....[79]....
        /*0ce0*/ 	.word	0x0001c690


	//   ....[80]....
        /*0ce4*/ 	.word	0x0001c6f0


	//   ....[81]....
        /*0ce8*/ 	.word	0x0001c7a0


	//   ....[82]....
        /*0cec*/ 	.word	0x0001c800


	//   ....[83]....
        /*0cf0*/ 	.word	0x0001c8b0


	//   ....[84]....
        /*0cf4*/ 	.word	0x0001c910


	//   ....[85]....
        /*0cf8*/ 	.word	0x0001c9c0


	//   ....[86]....
        /*0cfc*/ 	.word	0x0001ca20


	//   ....[87]....
        /*0d00*/ 	.word	0x0001cad0


	//   ....[88]....
        /*0d04*/ 	.word	0x0001cd20


	//----- nvinfo : EIATTR_REG_RECONFIG
	.align		4
.L_1072:
        /*0d08*/ 	.byte	0x01, 0x54
	.zero		2


	//----- nvinfo : EIATTR_SYSCALL_OFFSETS
	.align		4
        /*0d0c*/ 	.byte	0x04, 0x46
        /*0d0e*/ 	.short	(.L_1074 - .L_1073)


	//   ....[0]....
.L_1073:
        /*0d10*/ 	.word	0x00001c90


	//   ....[1]....
        /*0d14*/ 	.word	0x00013060


	//   ....[2]....
        /*0d18*/ 	.word	0x000131d0


	//   ....[3]....
        /*0d1c*/ 	.word	0x00013330


	//   ....[4]....
        /*0d20*/ 	.word	0x00013470


	//   ....[5]....
        /*0d24*/ 	.word	0x00014df0


	//----- nvinfo : EIATTR_MBARRIER_INSTR_OFFSETS
	.align		4
.L_1074:
        /*0d28*/ 	.byte	0x04, 0x39
        /*0d2a*/ 	.short	(.L_1076 - .L_1075)


	//   ....[0]....
.L_1075:
        /*0d2c*/ 	.word	0x00000180
        /*0d30*/ 	.word	0x000000ff
        /*0d34*/ 	.word	0x00022800
        /*0d38*/ 	.short	0x0100
        /*0d3a*/ 	.byte	0x08
	.zero		1


	//   ....[1]....
        /*0d3c*/ 	.word	0x00000190
        /*0d40*/ 	.word	0x000000ff
        /*0d44*/ 	.word	0x00022820
        /*0d48*/ 	.short	0x0100
        /*0d4a*/ 	.byte	0x08
	.zero		1


	//   ....[2]....
        /*0d4c*/ 	.word	0x00000280
        /*0d50*/ 	.word	0x000000ff
        /*0d54*/ 	.word	0x00022830
        /*0d58*/ 	.short	0x0100
        /*0d5a*/ 	.byte	0x08
	.zero		1


	//   ....[3]....
        /*0d5c*/ 	.word	0x00000290
        /*0d60*/ 	.word	0x000000ff
        /*0d64*/ 	.word	0x00022840
        /*0d68*/ 	.short	0x0100
        /*0d6a*/ 	.byte	0x08
	.zero		1


	//   ....[4]....
        /*0d6c*/ 	.word	0x000002a0
        /*0d70*/ 	.word	0x000000ff
        /*0d74*/ 	.word	0x00022838
        /*0d78*/ 	.short	0x0100
        /*0d7a*/ 	.byte	0x08
	.zero		1


	//   ....[5]....
        /*0d7c*/ 	.word	0x000002b0
        /*0d80*/ 	.word	0x000000ff
        /*0d84*/ 	.word	0x00022848
        /*0d88*/ 	.short	0x0100
        /*0d8a*/ 	.byte	0x08
	.zero		1


	//   ....[6]....
        /*0d8c*/ 	.word	0x000003e0
        /*0d90*/ 	.word	0x000000ff
        /*0d94*/ 	.word	0x00022850
        /*0d98*/ 	.short	0x0100
        /*0d9a*/ 	.byte	0x08
	.zero		1


	//   ....[7]....
        /*0d9c*/ 	.word	0x000003f0
        /*0da0*/ 	.word	0x000000ff
        /*0da4*/ 	.word	0x00022860
        /*0da8*/ 	.short	0x0100
        /*0daa*/ 	.byte	0x08
	.zero		1


	//   ....[8]....
        /*0dac*/ 	.word	0x00000400
        /*0db0*/ 	.word	0x000000ff
        /*0db4*/ 	.word	0x00022858
        /*0db8*/ 	.short	0x0100
        /*0dba*/ 	.byte	0x08
	.zero		1


	//   ....[9]....
        /*0dbc*/ 	.word	0x00000410
        /*0dc0*/ 	.word	0x000000ff
        /*0dc4*/ 	.word	0x00022868
        /*0dc8*/ 	.short	0x0100
        /*0dca*/ 	.byte	0x08
	.zero		1


	//   ....[10]....
        /*0dcc*/ 	.word	0x00000500
        /*0dd0*/ 	.word	0x000000ff
        /*0dd4*/ 	.word	0x00022870
        /*0dd8*/ 	.short	0x0100
        /*0dda*/ 	.byte	0x06
	.zero		1


	//   ....[11]....
        /*0ddc*/ 	.word	0x00000510
        /*0de0*/ 	.word	0x000000ff
        /*0de4*/ 	.word	0x00022880
        /*0de8*/ 	.short	0x0100
        /*0dea*/ 	.byte	0x06
	.zero		1


	//   ....[12]....
        /*0dec*/ 	.word	0x00000520
        /*0df0*/ 	.word	0x000000ff
        /*0df4*/ 	.word	0x00022878
        /*0df8*/ 	.short	0x0100
        /*0dfa*/ 	.byte	0x06
	.zero		1


	//   ....[13]....
        /*0dfc*/ 	.word	0x00000530
        /*0e00*/ 	.word	0x000000ff
        /*0e04*/ 	.word	0x00022888
        /*0e08*/ 	.short	0x0100
        /*0e0a*/ 	.byte	0x06
	.zero		1


	//   ....[14]....
        /*0e0c*/ 	.word	0x00000660
        /*0e10*/ 	.word	0x000000ff
        /*0e14*/ 	.word	0x00022890
        /*0e18*/ 	.short	0x0100
        /*0e1a*/ 	.byte	0x08
	.zero		1


	//   ....[15]....
        /*0e1c*/ 	.word	0x00000670
        /*0e20*/ 	.word	0x000000ff
        /*0e24*/ 	.word	0x000228a0
        /*0e28*/ 	.short	0x0100
        /*0e2a*/ 	.byte	0x08
	.zero		1


	//   ....[16]....
        /*0e2c*/ 	.word	0x00000680
        /*0e30*/ 	.word	0x000000ff
        /*0e34*/ 	.word	0x00022898
        /*0e38*/ 	.short	0x0100
        /*0e3a*/ 	.byte	0x08
	.zero		1


	//   ....[17]....
        /*0e3c*/ 	.word	0x00000690
        /*0e40*/ 	.word	0x000000ff
        /*0e44*/ 	.word	0x000228a8
        /*0e48*/ 	.short	0x0100
        /*0e4a*/ 	.byte	0x08
	.zero		1


	//   ....[18]....
        /*0e4c*/ 	.word	0x000007e0
        /*0e50*/ 	.word	0x000000ff
        /*0e54*/ 	.word	0x000228b0
        /*0e58*/ 	.short	0x0100
        /*0e5a*/ 	.byte	0x08
	.zero		1


	//   ....[19]....
        /*0e5c*/ 	.word	0x000007f0
        /*0e60*/ 	.word	0x000000ff
        /*0e64*/ 	.word	0x000228c0
        /*0e68*/ 	.short	0x0100
        /*0e6a*/ 	.byte	0x08
	.zero		1


	//   ....[20]....
        /*0e6c*/ 	.word	0x00000800
        /*0e70*/ 	.word	0x000000ff
        /*0e74*/ 	.word	0x000228b8
        /*0e78*/ 	.short	0x0100
        /*0e7a*/ 	.byte	0x08
	.zero		1


	//   ....[21]....
        /*0e7c*/ 	.word	0x00000810
        /*0e80*/ 	.word	0x000000ff
        /*0e84*/ 	.word	0x000228c8
        /*0e88*/ 	.short	0x0100
        /*0e8a*/ 	.byte	0x08
	.zero		1


	//   ....[22]....
        /*0e8c*/ 	.word	0x00001ee0
        /*0e90*/ 	.word	0x000000ff
        /*0e94*/ 	.word	0x00022800
        /*0e98*/ 	.short	0x010a
        /*0e9a*/ 	.byte	0x2b
	.zero		1


	//   ....[23]....
        /*0e9c*/ 	.word	0x00001fa0
        /*0ea0*/ 	.word	0x00000002
        /*0ea4*/ 	.word	0x00022830
        /*0ea8*/ 	.short	0x010a
        /*0eaa*/ 	.byte	0x3f
	.zero		1


	//   ....[24]....
        /*0eac*/ 	.word	0x00001fe0
        /*0eb0*/ 	.word	0x00000002
        /*0eb4*/ 	.word	0x00022830
        /*0eb8*/ 	.short	0x010a
        /*0eba*/ 	.byte	0x3f
	.zero		1


	//   ....[25]....
        /*0ebc*/ 	.word	0x00003850
        /*0ec0*/ 	.word	0x000000ff
        /*0ec4*/ 	.word	0x00000000
        /*0ec8*/ 	.short	0x0101
        /*0eca*/ 	.byte	0x06
	.zero		1


	//   ....[26]....
        /*0ecc*/ 	.word	0x00005b50
        /*0ed0*/ 	.word	0x000000ff
        /*0ed4*/ 	.word	0x00022830
        /*0ed8*/ 	.short	0x010a
        /*0eda*/ 	.byte	0x06
	.zero		1


	//   ....[27]....
        /*0edc*/ 	.word	0x00005b90
        /*0ee0*/ 	.word	0x000000ff
        /*0ee4*/ 	.word	0x00022830
        /*0ee8*/ 	.short	0x010a
        /*0eea*/ 	.byte	0x06
	.zero		1


	//   ....[28]....
        /*0eec*/ 	.word	0x00006420
        /*0ef0*/ 	.word	0x000000ff
        /*0ef4*/ 	.word	0x00022850
        /*0ef8*/ 	.short	0x010a
        /*0efa*/ 	.byte	0x06
	.zero		1


	//   ....[29]....
        /*0efc*/ 	.word	0x00006460
        /*0f00*/ 	.word	0x000000ff
        /*0f04*/ 	.word	0x00022850
        /*0f08*/ 	.short	0x010a
        /*0f0a*/ 	.byte	0x06
	.zero		1


	//   ....[30]....
        /*0f0c*/ 	.word	0x00006f50
        /*0f10*/ 	.word	0x000000ff
        /*0f14*/ 	.word	0x00000000
        /*0f18*/ 	.short	0x0101
        /*0f1a*/ 	.byte	0x06
	.zero		1


	//   ....[31]....
        /*0f1c*/ 	.word	0x000092f0
        /*0f20*/ 	.word	0x000000ff
        /*0f24*/ 	.word	0x00000000
        /*0f28*/ 	.short	0x0101
        /*0f2a*/ 	.byte	0x06
	.zero		1


	//   ....[32]....
        /*0f2c*/ 	.word	0x00009a30
        /*0f30*/ 	.word	0x000000ff
        /*0f34*/ 	.word	0x00022830
        /*0f38*/ 	.short	0x010a
        /*0f3a*/ 	.byte	0x06
	.zero		1


	//   ....[33]....
        /*0f3c*/ 	.word	0x00009a70
        /*0f40*/ 	.word	0x000000ff
        /*0f44*/ 	.word	0x00022830
        /*0f48*/ 	.short	0x010a
        /*0f4a*/ 	.byte	0x06
	.zero		1


	//   ....[34]....
        /*0f4c*/ 	.word	0x0000a2d0
        /*0f50*/ 	.word	0x000000ff
        /*0f54*/ 	.word	0x00022850
        /*0f58*/ 	.short	0x010a
        /*0f5a*/ 	.byte	0x06
	.zero		1


	//   ....[35]....
        /*0f5c*/ 	.word	0x0000a310
        /*0f60*/ 	.word	0x000000ff
        /*0f64*/ 	.word	0x00022850
        /*0f68*/ 	.short	0x010a
        /*0f6a*/ 	.byte	0x06
	.zero		1


	//   ....[36]....
        /*0f6c*/ 	.word	0x0000ac70
        /*0f70*/ 	.word	0x000000ff
        /*0f74*/ 	.word	0x00000000
        /*0f78*/ 	.short	0x0101
        /*0f7a*/ 	.byte	0x06
	.zero		1


	//   ....[37]....
        /*0f7c*/ 	.word	0x0000c630
        /*0f80*/ 	.word	0x000000ff
        /*0f84*/ 	.word	0x00000000
        /*0f88*/ 	.short	0x0101
        /*0f8a*/ 	.byte	0x06
	.zero		1


	//   ....[38]....
        /*0f8c*/ 	.word	0x0000cc90
        /*0f90*/ 	.word	0x000000ff
        /*0f94*/ 	.word	0x00022850
        /*0f98*/ 	.short	0x010a
        /*0f9a*/ 	.byte	0x05
	.zero		1


	//   ....[39]....
        /*0f9c*/ 	.word	0x0000ccd0
        /*0fa0*/ 	.word	0x000000ff
        /*0fa4*/ 	.word	0x00022850
        /*0fa8*/ 	.short	0x010a
        /*0faa*/ 	.byte	0x05
	.zero		1


	//   ....[40]....
        /*0fac*/ 	.word	0x0000d2b0
        /*0fb0*/ 	.word	0x000000ff
        /*0fb4*/ 	.word	0x00000000
        /*0fb8*/ 	.short	0x0101
        /*0fba*/ 	.byte	0x04
	.zero		1


	//   ....[41]....
        /*0fbc*/ 	.word	0x0000f5d0
        /*0fc0*/ 	.word	0x00000003
        /*0fc4*/ 	.word	0x00000000
        /*0fc8*/ 	.short	0x0101
        /*0fca*/ 	.byte	0x3f
	.zero		1


	//   ....[42]....
        /*0fcc*/ 	.word	0x0000fa70
        /*0fd0*/ 	.word	0x00000002
        /*0fd4*/ 	.word	0x00000000
        /*0fd8*/ 	.short	0x0101
        /*0fda*/ 	.byte	0x3f
	.zero		1


	//   ....[43]....
        /*0fdc*/ 	.word	0x00013a10
        /*0fe0*/ 	.word	0x00000000
        /*0fe4*/ 	.word	0x00022880
        /*0fe8*/ 	.short	0x010a
        /*0fea*/ 	.byte	0x3f
	.zero		1


	//   ....[44]....
        /*0fec*/ 	.word	0x00014290
        /*0ff0*/ 	.word	0x00000000
        /*0ff4*/ 	.word	0x00022870
        /*0ff8*/ 	.short	0x0107
        /*0ffa*/ 	.byte	0x3f
	.zero		1


	//   ....[45]....
        /*0ffc*/ 	.word	0x00014350
        /*1000*/ 	.word	0x00000000
        /*1004*/ 	.word	0x00022870
        /*1008*/ 	.short	0x0101
        /*100a*/ 	.byte	0x3f
	.zero		1


	//   ....[46]....
        /*100c*/ 	.word	0x00014380
        /*1010*/ 	.word	0x00000000
        /*1014*/ 	.word	0x00022840
        /*1018*/ 	.short	0x010a
        /*101a*/ 	.byte	0x3f
	.zero		1


	//   ....[47]....
        /*101c*/ 	.word	0x00014b40
        /*1020*/ 	.word	0x00000000
        /*1024*/ 	.word	0x00022830
        /*1028*/ 	.short	0x0107
        /*102a*/ 	.byte	0x3f
	.zero		1


	//   ....[48]....
        /*102c*/ 	.word	0x00014c00
        /*1030*/ 	.word	0x00000000
        /*1034*/ 	.word	0x00022830
        /*1038*/ 	.short	0x0101
        /*103a*/ 	.byte	0x3f
	.zero		1


	//   ....[49]....
        /*103c*/ 	.word	0x00015580
        /*1040*/ 	.word	0x00000010
        /*1044*/ 	.word	0x00022800
        /*1048*/ 	.short	0x0107
        /*104a*/ 	.byte	0x3f
	.zero		1


	//   ....[50]....
        /*104c*/ 	.word	0x00015670
        /*1050*/ 	.word	0x00000010
        /*1054*/ 	.word	0x00022800
        /*1058*/ 	.short	0x0101
        /*105a*/ 	.byte	0x3f
	.zero		1


	//   ....[51]....
        /*105c*/ 	.word	0x00015690
        /*1060*/ 	.word	0x00000010
        /*1064*/ 	.word	0x00022820
        /*1068*/ 	.short	0x010a
        /*106a*/ 	.byte	0x3f
	.zero		1


	//   ....[52]....
        /*106c*/ 	.word	0x00015b90
        /*1070*/ 	.word	0x00000000
        /*1074*/ 	.word	0x00022880
        /*1078*/ 	.short	0x010a
        /*107a*/ 	.byte	0x3f
	.zero		1


	//   ....[53]....
        /*107c*/ 	.word	0x00016170
        /*1080*/ 	.word	0x00000000
        /*1084*/ 	.word	0x00022870
        /*1088*/ 	.short	0x0107
        /*108a*/ 	.byte	0x3f
	.zero		1


	//   ....[54]....
        /*108c*/ 	.word	0x00016230
        /*1090*/ 	.word	0x00000000
        /*1094*/ 	.word	0x00022870
        /*1098*/ 	.short	0x0101
        /*109a*/ 	.byte	0x3f
	.zero		1


	//   ....[55]....
        /*109c*/ 	.word	0x00016260
        /*10a0*/ 	.word	0x00000000
        /*10a4*/ 	.word	0x00022840
        /*10a8*/ 	.short	0x010a
        /*10aa*/ 	.byte	0x3f
	.zero		1


	//   ....[56]....
        /*10ac*/ 	.word	0x00016800
        /*10b0*/ 	.word	0x00000000
        /*10b4*/ 	.word	0x00022830
        /*10b8*/ 	.short	0x0107
        /*10ba*/ 	.byte	0x3f
	.zero		1


	//   ....[57]....
        /*10bc*/ 	.word	0x000168c0
        /*10c0*/ 	.word	0x00000000
        /*10c4*/ 	.word	0x00022830
        /*10c8*/ 	.short	0x0101
        /*10ca*/ 	.byte	0x3f
	.zero		1


	//   ....[58]....
        /*10cc*/ 	.word	0x00016950
        /*10d0*/ 	.word	0x00000000
        /*10d4*/ 	.word	0x00022870
        /*10d8*/ 	.short	0x010a
        /*10da*/ 	.byte	0x3f
	.zero		1


	//   ....[59]....
        /*10dc*/ 	.word	0x000169e0
        /*10e0*/ 	.word	0x00000000
        /*10e4*/ 	.word	0x00022860
        /*10e8*/ 	.short	0x010a
        /*10ea*/ 	.byte	0x3f
	.zero		1


	//   ....[60]....
        /*10ec*/ 	.word	0x00016fa0
        /*10f0*/ 	.word	0x00000000
        /*10f4*/ 	.word	0x00022850
        /*10f8*/ 	.short	0x0101
        /*10fa*/ 	.byte	0x3f
	.zero		1


	//   ....[61]....
        /*10fc*/ 	.word	0x00017030
        /*1100*/ 	.word	0x00000000
        /*1104*/ 	.word	0x00000000
        /*1108*/ 	.short	0x0101
        /*110a*/ 	.byte	0x3f
	.zero		1


	//   ....[62]....
        /*110c*/ 	.word	0x00017200
        /*1110*/ 	.word	0x00000002
        /*1114*/ 	.word	0x00022870
        /*1118*/ 	.short	0x010a
        /*111a*/ 	.byte	0x3f
	.zero		1


	//   ....[63]....
        /*111c*/ 	.word	0x00017280
        /*1120*/ 	.word	0x00000002
        /*1124*/ 	.word	0x00022860
        /*1128*/ 	.short	0x010a
        /*112a*/ 	.byte	0x3f
	.zero		1


	//   ....[64]....
        /*112c*/ 	.word	0x00017850
        /*1130*/ 	.word	0x00000002
        /*1134*/ 	.word	0x00022850
        /*1138*/ 	.short	0x0101
        /*113a*/ 	.byte	0x3f
	.zero		1


	//   ....[65]....
        /*113c*/ 	.word	0x00017900
        /*1140*/ 	.word	0x00000002
        /*1144*/ 	.word	0x00000000
        /*1148*/ 	.short	0x0101
        /*114a*/ 	.byte	0x3f
	.zero		1


	//   ....[66]....
        /*114c*/ 	.word	0x00018ad0
        /*1150*/ 	.word	0x00000005
        /*1154*/ 	.word	0x00022820
        /*1158*/ 	.short	0x010a
        /*115a*/ 	.byte	0x3f
	.zero		1


	//   ....[67]....
        /*115c*/ 	.word	0x00018c50
        /*1160*/ 	.word	0x00000003
        /*1164*/ 	.word	0x00022840
        /*1168*/ 	.short	0x010a
        /*116a*/ 	.byte	0x3f
	.zero		1


	//   ....[68]....
        /*116c*/ 	.word	0x00018cf0
        /*1170*/ 	.word	0x0000001f
        /*1174*/ 	.word	0x00022840
        /*1178*/ 	.short	0x010a
        /*117a*/ 	.byte	0x3f
	.zero		1


	//   ....[69]....
        /*117c*/ 	.word	0x00018d30
        /*1180*/ 	.word	0x00000003
        /*1184*/ 	.word	0x00022860
        /*1188*/ 	.short	0x010a
        /*118a*/ 	.byte	0x3f
	.zero		1


	//   ....[70]....
        /*118c*/ 	.word	0x00018d70
        /*1190*/ 	.word	0x0000001f
        /*1194*/ 	.word	0x00022860
        /*1198*/ 	.short	0x010a
        /*119a*/ 	.byte	0x3f
	.zero		1


	//   ....[71]....
        /*119c*/ 	.word	0x00018db0
        /*11a0*/ 	.word	0x00000003
        /*11a4*/ 	.word	0x00022880
        /*11a8*/ 	.short	0x010a
        /*11aa*/ 	.byte	0x3f
	.zero		1


	//   ....[72]....
        /*11ac*/ 	.word	0x00018df0
        /*11b0*/ 	.word	0x0000001f
        /*11b4*/ 	.word	0x00022880
        /*11b8*/ 	.short	0x010a
        /*11ba*/ 	.byte	0x3f
	.zero		1


	//   ....[73]....
        /*11bc*/ 	.word	0x00018e60
        /*11c0*/ 	.word	0x00000003
        /*11c4*/ 	.word	0x00022800
        /*11c8*/ 	.short	0x010a
        /*11ca*/ 	.byte	0x3f
	.zero		1


	//   ....[74]....
        /*11cc*/ 	.word	0x00018eb0
        /*11d0*/ 	.word	0x00000002
        /*11d4*/ 	.word	0x00022830
        /*11d8*/ 	.short	0x010a
        /*11da*/ 	.byte	0x3f
	.zero		1


	//   ....[75]....
        /*11dc*/ 	.word	0x00018f10
        /*11e0*/ 	.word	0x00000008
        /*11e4*/ 	.word	0x00022830
        /*11e8*/ 	.short	0x010a
        /*11ea*/ 	.byte	0x3f
	.zero		1


	//   ....[76]....
        /*11ec*/ 	.word	0x00018f70
        /*11f0*/ 	.word	0x00000008
        /*11f4*/ 	.word	0x00022850
        /*11f8*/ 	.short	0x010a
        /*11fa*/ 	.byte	0x3f
	.zero		1


	//   ....[77]....
        /*11fc*/ 	.word	0x00018fd0
        /*1200*/ 	.word	0x00000008
        /*1204*/ 	.word	0x00022830
        /*1208*/ 	.short	0x010a
        /*120a*/ 	.byte	0x3f
	.zero		1


	//   ....[78]....
        /*120c*/ 	.word	0x00019030
        /*1210*/ 	.word	0x00000008
        /*1214*/ 	.word	0x00022850
        /*1218*/ 	.short	0x010a
        /*121a*/ 	.byte	0x3f
	.zero		1


	//   ....[79]....
        /*121c*/ 	.word	0x00019090
        /*1220*/ 	.word	0x00000005
        /*1224*/ 	.word	0x00022850
        /*1228*/ 	.short	0x010a
        /*122a*/ 	.byte	0x3f
	.zero		1


	//   ....[80]....
        /*122c*/ 	.word	0x00019190
        /*1230*/ 	.word	0x00000000
        /*1234*/ 	.word	0x00022880
        /*1238*/ 	.short	0x010a
        /*123a*/ 	.byte	0x3f
	.zero		1


	//   ....[81]....
        /*123c*/ 	.word	0x00019e70
        /*1240*/ 	.word	0x00000000
        /*1244*/ 	.word	0x00022840
        /*1248*/ 	.short	0x010a
        /*124a*/ 	.byte	0x3f
	.zero		1


	//   ....[82]....
        /*124c*/ 	.word	0x0001b470
        /*1250*/ 	.word	0x00000010
        /*1254*/ 	.word	0x00022820
        /*1258*/ 	.short	0x010a
        /*125a*/ 	.byte	0x3f
	.zero		1


	//   ....[83]....
        /*125c*/ 	.word	0x0001b4c0
        /*1260*/ 	.word	0x00000000
        /*1264*/ 	.word	0x00022880
        /*1268*/ 	.short	0x010a
        /*126a*/ 	.byte	0x3f
	.zero		1


	//   ....[84]....
        /*126c*/ 	.word	0x0001bff0
        /*1270*/ 	.word	0x00000000
        /*1274*/ 	.word	0x00022840
        /*1278*/ 	.short	0x010a
        /*127a*/ 	.byte	0x3f
	.zero		1


	//   ....[85]....
        /*127c*/ 	.word	0x0001cb00
        /*1280*/ 	.word	0x00000000
        /*1284*/ 	.word	0x00022870
        /*1288*/ 	.short	0x010a
        /*128a*/ 	.byte	0x3f
	.zero		1


	//   ....[86]....
        /*128c*/ 	.word	0x0001cb50
        /*1290*/ 	.word	0x00000000
        /*1294*/ 	.word	0x00022860
        /*1298*/ 	.short	0x010a
        /*129a*/ 	.byte	0x3f
	.zero		1


	//   ....[87]....
        /*129c*/ 	.word	0x0001cba0
        /*12a0*/ 	.word	0x00000002
        /*12a4*/ 	.word	0x00022870
        /*12a8*/ 	.short	0x010a
        /*12aa*/ 	.byte	0x3f
	.zero		1


	//   ....[88]....
        /*12ac*/ 	.word	0x0001cbf0
        /*12b0*/ 	.word	0x00000002
        /*12b4*/ 	.word	0x00022860
        /*12b8*/ 	.short	0x010a
        /*12ba*/ 	.byte	0x3f
	.zero		1


	//   ....[89]....
        /*12bc*/ 	.word	0x0001cc40
        /*12c0*/ 	.word	0x00000005
        /*12c4*/ 	.word	0x00022820
        /*12c8*/ 	.short	0x010a
        /*12ca*/ 	.byte	0x3f
	.zero		1


	//   ....[90]....
        /*12cc*/ 	.word	0x0001cde0
        /*12d0*/ 	.word	0x00000003
        /*12d4*/ 	.word	0x00022840
        /*12d8*/ 	.short	0x010a
        /*12da*/ 	.byte	0x3f
	.zero		1


	//   ....[91]....
        /*12dc*/ 	.word	0x0001ce30
        /*12e0*/ 	.word	0x0000001f
        /*12e4*/ 	.word	0x00022840
        /*12e8*/ 	.short	0x010a
        /*12ea*/ 	.byte	0x3f
	.zero		1


	//   ....[92]....
        /*12ec*/ 	.word	0x0001ce80
        /*12f0*/ 	.word	0x00000003
        /*12f4*/ 	.word	0x00022860
        /*12f8*/ 	.short	0x010a
        /*12fa*/ 	.byte	0x3f
	.zero		1


	//   ....[93]....
        /*12fc*/ 	.word	0x0001ced0
        /*1300*/ 	.word	0x0000001f
        /*1304*/ 	.word	0x00022860
        /*1308*/ 	.short	0x010a
        /*130a*/ 	.byte	0x3f
	.zero		1


	//   ....[94]....
        /*130c*/ 	.word	0x0001cf20
        /*1310*/ 	.word	0x00000003
        /*1314*/ 	.word	0x00022880
        /*1318*/ 	.short	0x010a
        /*131a*/ 	.byte	0x3f
	.zero		1


	//----- nvinfo : EIATTR_NUM_MBARRIERS
	.align		4
.L_1076:
        /*131c*/ 	.byte	0x03, 0x38
        /*131e*/ 	.short	0x0016


	//----- nvinfo : EIATTR_EXIT_INSTR_OFFSETS
	.align		4
        /*1320*/ 	.byte	0x04, 0x1c
        /*1322*/ 	.short	(.L_1078 - .L_1077)


	//   ....[0]....
.L_1077:
        /*1324*/ 	.word	0x000009c0


	//   ....[1]....
        /*1328*/ 	.word	0x00011180


	//   ....[2]....
        /*132c*/ 	.word	0x00018e40


	//----- nvinfo : EIATTR_MAX_THREADS
	.align		4
.L_1078:
        /*1330*/ 	.byte	0x04, 0x05
        /*1332*/ 	.short	(.L_1080 - .L_1079)
.L_1079:
        /*1334*/ 	.word	0x00000180
        /*1338*/ 	.word	0x00000001
        /*133c*/ 	.word	0x00000001


	//----- nvinfo : EIATTR_CRS_STACK_SIZE
	.align		4
.L_1080:
        /*1340*/ 	.byte	0x04, 0x1e
        /*1342*/ 	.short	(.L_1082 - .L_1081)
.L_1081:
        /*1344*/ 	.word	0x00000000


	//----- nvinfo : EIATTR_CBANK_PARAM_SIZE
	.align		4
.L_1082:
        /*1348*/ 	.byte	0x03, 0x19
        /*134a*/ 	.short	0x0af0


	//----- nvinfo : EIATTR_PARAM_CBANK
	.align		4
        /*134c*/ 	.byte	0x04, 0x0a
        /*134e*/ 	.short	(.L_1084 - .L_1083)
	.align		4
.L_1083:
        /*1350*/ 	.word	index@(.nv.constant0._ZN7cutlass13device_kernelIN5flash11enable_sm90INS1_16FlashAttnFwdSm90INS1_25CollectiveMainloopFwdSm90ILi2EN4cute5tupleIJNS5_1CILi1EEES8_S8_EEENS6_IJNS7_ILi128EEENS7_ILi160EEESA_EEELi128ENS_12float_e4m3_tEfNS_4arch4Sm90ELb1ELb0ELb1ELb1ELb1ELb0ELb0ELb1ELb1ELb1ELb1ELb0EEENS1_21CollectiveEpilogueFwdINS6_IJSA_SA_SB_EEES9_NS_10bfloat16_tESF_Li256ELb1ELb1ELb1ELb1EEENS1_36VarlenDynamicPersistentTileSchedulerILi128ELi160ELi256ELi128ELb1ELb1ELb1ELb1ELb1ELb1EEEEEEEEEvNT_6ParamsE)
        /*1354*/ 	.short	0x0210
        /*1356*/ 	.short	0x0af0


	//----- nvinfo : EIATTR_SW_WAR
	.align		4
.L_1084:
        /*1358*/ 	.byte	0x04, 0x36
        /*135a*/ 	.short	(.L_1086 - .L_1085)
.L_1085:
        /*135c*/ 	.word	0x00000008
.L_1086:


//--------------------- .nv.info._ZN7cutlass13device_kernelIN5flash11enable_sm90INS1_16FlashAttnFwdSm90INS1_25CollectiveMainloopFwdSm90ILi2EN4cute5tupleIJNS5_1CILi1EEES8_S8_EEENS6_IJNS7_ILi128EEENS7_ILi160EEESA_EEELi128ENS_12float_e4m3_tEfNS_4arch4Sm90ELb1ELb0ELb1ELb1ELb1ELb1ELb0ELb1ELb1ELb1ELb1ELb0EEENS1_21CollectiveEpilogueFwdINS6_IJSA_SA_SB_EEES9_NS_10bfloat16_tESF_Li256ELb1ELb1ELb1ELb1EEENS1_36VarlenDynamicPersistentTileSchedulerILi128ELi160ELi256ELi128ELb1ELb1ELb1ELb1ELb1ELb1EEEEEEEEEvNT_6ParamsE --------------------------
	.section	.nv.info._ZN7cutlass13device_kernelIN5flash11enable_sm90INS1_16FlashAttnFwdSm90INS1_25CollectiveMainloopFwdSm90ILi2EN4cute5tupleIJNS5_1CILi1EEES8_S8_EEENS6_IJNS7_ILi128EEENS7_ILi160EEESA_EEELi128ENS_12float_e4m3_tEfNS_4arch4Sm90ELb1ELb0ELb1ELb1ELb1ELb1ELb0ELb1ELb1ELb1ELb1ELb0EEENS1_21CollectiveEpilogueFwdINS6_IJSA_SA_SB_EEES9_NS_10bfloat16_tESF_Li256ELb1ELb1ELb1ELb1EEENS1_36VarlenDynamicPersistentTileSchedulerILi128ELi160ELi256ELi128ELb1ELb1ELb1ELb1ELb1ELb1EEEEEEEEEvNT_6ParamsE,"",@"SHT_CUDA_INFO"
	.sectionflags	@""
	.align	4


	//----- nvinfo : EIATTR_CUDA_API_VERSION
	.align		4
        /*0000*/ 	.byte	0x04, 0x37
        /*0002*/ 	.short	(.L_1088 - .L_1087)
.L_1087:
        /*0004*/ 	.word	0x00000082


	//----- nvinfo : EIATTR_KPARAM_INFO
	.align		4
.L_1088:
        /*0008*/ 	.byte	0x04, 0x17
        /*000a*/ 	.short	(.L_1090 - .L_1089)
.L_1089:
        /*000c*/ 	.word	0x00000000
        /*0010*/ 	.short	0x0000
        /*0012*/ 	.short	0x0070
        /*0014*/ 	.byte	0x00, 0xf0, 0x01, 0x2a


	//----- nvinfo : EIATTR_SPARSE_MMA_MASK
	.align		4
.L_1090:
        /*0018*/ 	.byte	0x03, 0x50
        /*001a*/ 	.short	0x0000


	//----- nvinfo : EIATTR_MAXREG_COUNT
	.align		4
        /*001c*/ 	.byte	0x03, 0x1b
        /*001e*/ 	.short	0x00a8


	//----- nvinfo : EIATTR_NUM_BARRIERS
	.align		4
        /*0020*/ 	.byte	0x02, 0x4c
        /*0022*/ 	.byte	0x10
	.zero		1


	//----- nvinfo : EIATTR_EXTERNS
	.align		4
        /*0024*/ 	.byte	0x04, 0x0f
        /*0026*/ 	.short	(.L_1092 - .L_1091)


	//   ....[0]....
	.align		4
.L_1091:
        /*0028*/ 	.word	index@(__assertfail)


	//----- nvinfo : EIATTR_ANNOTATIONS
	.align		4
.L_1092:
        /*002c*/ 	.byte	0x04, 0x55
        /*002e*/ 	.short	(.L_1094 - .L_1093)


	//   ....[0]....
.L_1093:
        /* <DEDUP_REMOVED lines=56> */


	//----- nvinfo : EIATTR_MERCURY_ISA_VERSION
	.align		4
.L_1094:
        /*0398*/ 	.byte	0x03, 0x5f
        /*039a*/ 	.short	0x0101


	//----- nvinfo : EIATTR_UNUSED_LOAD_BYTE_OFFSET
	.align		4
        /*039c*/ 	.byte	0x04, 0x44
        /*039e*/ 	.short	(.L_1096 - .L_1095)


	//   ....[0]....
.L_1095:
        /*03a0*/ 	.word	0x00000aa0
        /*03a4*/ 	.word	0x0000fff0


	//   ....[1]....
        /*03a8*/ 	.word	0x0001c0b0
        /*03ac*/ 	.word	0x0000fff0


	//----- nvinfo : EIATTR_INT_WARP_WIDE_INSTR_OFFSETS
	.align		4
.L_1096:
        /*03b0*/ 	.byte	0x04, 0x31
        /*03b2*/ 	.short	(.L_1098 - .L_1097)


	//   ....[0]....
.L_1097:
        /*03b4*/ 	.word	0x00000130


	//   ....[1]....
        /*03b8*/ 	.word	0x00000170


	//   ....[2]....
        /*03bc*/ 	.word	0x000001e0


	//   ....[3]....
        /*03c0*/ 	.word	0x00023350


	//   ....[4]....
        /*03c4*/ 	.word	0x000233f0


	//   ....[5]....
        /*03c8*/ 	.word	0x00027890


	//   ....[6]....
        /*03cc*/ 	.word	0x00027930


	//----- nvinfo : EIATTR_COOP_GROUP_MASK_REGIDS
	.align		4
.L_1098:
        /*03d0*/ 	.byte	0x04, 0x29
        /*03d2*/ 	.short	(.L_1100 - .L_1099)


	//   ....[0]....
.L_1099:
        /*03d4*/ 	.word	0xffffffff


	//   ....[1]....
        /*03d8*/ 	.word	0xffffffff


	//   ....[2]....
        /*03dc*/ 	.word	0xffffffff


	//   ....[3]....
        /*03e0*/ 	.word	0xffffffff


	//   ....[4]....
        /*03e4*/ 	.word	0xffffffff


	//   ....[5]....
        /*03e8*/ 	.word	0xffffffff


	//   ....[6]....
        /*03ec*/ 	.word	0xffffffff


	//   ....[7]....
        /*03f0*/ 	.word	0xffffffff


	//   ....[8]....
        /*03f4*/ 	.word	0xffffffff


	//   ....[9]....
        /*03f8*/ 	.word	0xffffffff


	//   ....[10]....
        /*03fc*/ 	.word	0xffffffff


	//   ....[11]....
        /*0400*/ 	.word	0xffffffff


	//   ....[12]....
        /*0404*/ 	.word	0xffffffff


	//   ....[13]....
        /*0408*/ 	.word	0xffffffff


	//   ....[14]....
        /*040c*/ 	.word	0xffffffff


	//   ....[15]....
        /*0410*/ 	.word	0xffffffff


	//   ....[16]....
        /*0414*/ 	.word	0xffffffff


	//   ....[17]....
        /*0418*/ 	.word	0xffffffff


	//   ....[18]....
        /*041c*/ 	.word	0xffffffff


	//   ....[19]....
        /*0420*/ 	.word	0xffffffff


	//   ....[20]....
        /*0424*/ 	.word	0xffffffff


	//   ....[21]....
        /*0428*/ 	.word	0xffffffff


	//   ....[22]....
        /*042c*/ 	.word	0xffffffff


	//   ....[23]....
        /*0430*/ 	.word	0xffffffff


	//   ....[24]....
        /*0434*/ 	.word	0xffffffff


	//   ....[25]....
        /*0438*/ 	.word	0xffffffff


	//   ....[26]....
        /*043c*/ 	.word	0xffffffff


	//   ....[27]....
        /*0440*/ 	.word	0xffffffff


	//   ....[28]....
        /*0444*/ 	.word	0xffffffff


	//   ....[29]....
        /*0448*/ 	.word	0xffffffff


	//   ....[30]....
        /*044c*/ 	.word	0xffffffff


	//   ....[31]....
        /*0450*/ 	.word	0xffffffff


	//   ....[32]....
        /*0454*/ 	.word	0xffffffff


	//   ....[33]....
        /*0458*/ 	.word	0xffffffff


	//   ....[34]....
        /*045c*/ 	.word	0xffffffff


	//   ....[35]....
        /*0460*/ 	.word	0xffffffff


	//   ....[36]....
        /*0464*/ 	.word	0xffffffff


	//   ....[37]....
        /*0468*/ 	.word	0xffffffff


	//   ....[38]....
        /*046c*/ 	.word	0xffffffff


	//   ....[39]....
        /*0470*/ 	.word	0xffffffff


	//   ....[40]....
        /*0474*/ 	.word	0xffffffff


	//   ....[41]....
        /*0478*/ 	.word	0xffffffff


	//   ....[42]....
        /*047c*/ 	.word	0xffffffff


	//   ....[43]....
        /*0480*/ 	.word	0xffffffff


	//   ....[44]....
        /*0484*/ 	.word	0xffffffff


	//   ....[45]....
        /*0488*/ 	.word	0xffffffff


	//   ....[46]....
        /*048c*/ 	.word	0xffffffff


	//   ....[47]....
        /*0490*/ 	.word	0xffffffff


	//   ....[48]....
        /*0494*/ 	.word	0xffffffff


	//   ....[49]....
        /*0498*/ 	.word	0xffffffff


	//   ....[50]....
        /*049c*/ 	.word	0xffffffff


	//   ....[51]....
        /*04a0*/ 	.word	0xffffffff


	//   ....[52]....
        /*04a4*/ 	.word	0xffffffff


	//   ....[53]....
        /*04a8*/ 	.word	0xffffffff


	//   ....[54]....
        /*04ac*/ 	.word	0xffffffff


	//   ....[55]....
        /*04b0*/ 	.word	0xffffffff


	//   ....[56]....
        /*04b4*/ 	.word	0xffffffff


	//   ....[57]....
        /*04b8*/ 	.word	0xffffffff


	//   ....[58]....
        /*04bc*/ 	.word	0xffffffff


	//   ....[59]....
        /*04c0*/ 	.word	0xffffffff


	//   ....[60]....
        /*04c4*/ 	.word	0xffffffff


	//   ....[61]....
        /*04c8*/ 	.word	0xffffffff


	//   ....[62]....
        /*04cc*/ 	.word	0xffffffff


	//   ....[63]....
        /*04d0*/ 	.word	0xffffffff


	//   ....[64]....
        /*04d4*/ 	.word	0xffffffff


	//   ....[65]....
        /*04d8*/ 	.word	0xffffffff


	//   ....[66]....
        /*04dc*/ 	.word	0xffffffff


	//   ....[67]....
        /*04e0*/ 	.word	0xffffffff


	//   ....[68]....
        /*04e4*/ 	.word	0xffffffff


	//   ....[69]....
        /*04e8*/ 	.word	0xffffffff


	//   ....[70]....
        /*04ec*/ 	.word	0xffffffff


	//   ....[71]....
        /*04f0*/ 	.word	0xffffffff


	//   ....[72]....
        /*04f4*/ 	.word	0xffffffff


	//   ....[73]....
        /*04f8*/ 	.word	0xffffffff


	//   ....[74]....
        /*04fc*/ 	.word	0xffffffff


	//   ....[75]....
        /*0500*/ 	.word	0xffffffff


	//   ....[76]....
        /*0504*/ 	.word	0xffffffff


	//   ....[77]....
        /*0508*/ 	.word	0xffffffff


	//   ....[78]....
        /*050c*/ 	.word	0xffffffff


	//   ....[79]....
        /*0510*/ 	.word	0xffffffff


	//   ....[80]....
        /*0514*/ 	.word	0xffffffff


	//   ....[81]....
        /*0518*/ 	.word	0xffffffff


	//   ....[82]....
        /*051c*/ 	.word	0xffffffff


	//   ....[83]....
        /*0520*/ 	.word	0xffffffff


	//   ....[84]....
        /*0524*/ 	.word	0xffffffff


	//   ....[85]....
        /*0528*/ 	.word	0xffffffff


	//   ....[86]....
        /*052c*/ 	.word	0xffffffff


	//   ....[87]....
        /*0530*/ 	.word	0xffffffff


	//   ....[88]....
        /*0534*/ 	.word	0xffffffff


	//   ....[89]....
        /*0538*/ 	.word	0xffffffff


	//   ....[90]....
        /*053c*/ 	.word	0xffffffff


	//   ....[91]....
        /*0540*/ 	.word	0xffffffff


	//   ....[92]....
        /*0544*/ 	.word	0xffffffff


	//   ....[93]....
        /*0548*/ 	.word	0xffffffff


	//   ....[94]....
        /*054c*/ 	.word	0xffffffff


	//   ....[95]....
        /*0550*/ 	.word	0xffffffff


	//   ....[96]....
        /*0554*/ 	.word	0xffffffff


	//   ....[97]....
        /*0558*/ 	.word	0xffffffff


	//   ....[98]....
        /*055c*/ 	.word	0xffffffff


	//   ....[99]....
        /*0560*/ 	.word	0xffffffff


	//   ....[100]....
        /*0564*/ 	.word	0xffffffff


	//   ....[101]....
        /*0568*/ 	.word	0xffffffff


	//   ....[102]....
        /*056c*/ 	.word	0xffffffff


	//   ....[103]....
        /*0570*/ 	.word	0xffffffff


	//   ....[104]....
        /*0574*/ 	.word	0xffffffff


	//   ....[105]....
        /*0578*/ 	.word	0xffffffff


	//   ....[106]....
        /*057c*/ 	.word	0xffffffff


	//   ....[107]....
        /*0580*/ 	.word	0xffffffff


	//   ....[108]....
        /*0584*/ 	.word	0xffffffff


	//   ....[109]....
        /*0588*/ 	.word	0xffffffff


	//   ....[110]....
        /*058c*/ 	.word	0xffffffff


	//   ....[111]....
        /*0590*/ 	.word	0xffffffff


	//   ....[112]....
        /*0594*/ 	.word	0xffffffff


	//   ....[113]....
        /*0598*/ 	.word	0xffffffff


	//   ....[114]....
        /*059c*/ 	.word	0xffffffff


	//   ....[115]....
        /*05a0*/ 	.word	0xffffffff


	//   ....[116]....
        /*05a4*/ 	.word	0xffffffff


	//   ....[117]....
        /*05a8*/ 	.word	0xffffffff


	//   ....[118]....
        /*05ac*/ 	.word	0xffffffff


	//   ....[119]....
        /*05b0*/ 	.word	0xffffffff


	//   ....[120]....
        /*05b4*/ 	.word	0xffffffff


	//   ....[121]....
        /*05b8*/ 	.word	0xffffffff


	//   ....[122]....
        /*05bc*/ 	.word	0xffffffff


	//   ....[123]....
        /*05c0*/ 	.word	0xffffffff


	//   ....[124]....
        /*05c4*/ 	.word	0xffffffff


	//   ....[125]....
        /*05c8*/ 	.word	0xffffffff


	//   ....[126]....
        /*05cc*/ 	.word	0xffffffff


	//   ....[127]....
        /*05d0*/ 	.word	0xffffffff


	//   ....[128]....
        /*05d4*/ 	.word	0xffffffff


	//   ....[129]....
        /*05d8*/ 	.word	0xffffffff


	//   ....[130]....
        /*05dc*/ 	.word	0xffffffff


	//   ....[131]....
        /*05e0*/ 	.word	0xffffffff


	//   ....[132]....
        /*05e4*/ 	.word	0xffffffff


	//   ....[133]....
        /*05e8*/ 	.word	0xffffffff


	//   ....[134]....
        /*05ec*/ 	.word	0xffffffff


	//   ....[135]....
        /*05f0*/ 	.word	0xffffffff


	//   ....[136]....
        /*05f4*/ 	.word	0xffffffff


	//   ....[137]....
        /*05f8*/ 	.word	0xffffffff


	//   ....[138]....
        /*05fc*/ 	.word	0xffffffff


	//   ....[139]....
        /*0600*/ 	.word	0xffffffff


	//   ....[140]....
        /*0604*/ 	.word	0xffffffff


	//   ....[141]....
        /*0608*/ 	.word	0xffffffff


	//   ....[142]....
        /*060c*/ 	.word	0xffffffff


	//   ....[143]....
        /*0610*/ 	.word	0xffffffff


	//   ....[144]....
        /*0614*/ 	.word	0xffffffff


	//   ....[145]....
        /*0618*/ 	.word	0xffffffff


	//   ....[146]....
        /*061c*/ 	.word	0xffffffff


	//   ....[147]....
        /*0620*/ 	.word	0xffffffff


	//   ....[148]....
        /*0624*/ 	.word	0xffffffff


	//   ....[149]....
        /*0628*/ 	.word	0xffffffff


	//   ....[150]....
        /*062c*/ 	.word	0xffffffff


	//   ....[151]....
        /*0630*/ 	.word	0xffffffff


	//   ....[152]....
        /*0634*/ 	.word	0xffffffff


	//   ....[153]....
        /*0638*/ 	.word	0xffffffff


	//   ....[154]....
        /*063c*/ 	.word	0xffffffff


	//   ....[155]....
        /*0640*/ 	.word	0xffffffff


	//   ....[156]....
        /*0644*/ 	.word	0xffffffff


	//   ....[157]....
        /*0648*/ 	.word	0xffffffff


	//   ....[158]....
        /*064c*/ 	.word	0xffffffff


	//   ....[159]....
        /*0650*/ 	.word	0xffffffff


	//   ....[160]....
        /*0654*/ 	.word	0xffffffff


	//   ....[161]....
        /*0658*/ 	.word	0xffffffff


	//   ....[162]....
        /*065c*/ 	.word	0xffffffff


	//   ....[163]....
        /*0660*/ 	.word	0xffffffff


	//   ....[164]....
        /*0664*/ 	.word	0xffffffff


	//   ....[165]....
        /*0668*/ 	.word	0xffffffff


	//   ....[166]....
        /*066c*/ 	.word	0xffffffff


	//   ....[167]....
        /*0670*/ 	.word	0xffffffff


	//   ....[168]....
        /*0674*/ 	.word	0xffffffff


	//   ....[169]....
        /*0678*/ 	.word	0xffffffff


	//   ....[170]....
        /*067c*/ 	.word	0xffffffff


	//   ....[171]....
        /*0680*/ 	.word	0xffffffff


	//   ....[172]....
        /*0684*/ 	.word	0xffffffff


	//   ....[173]....
        /*0688*/ 	.word	0xffffffff


	//   ....[174]....
        /*068c*/ 	.word	0xffffffff


	//   ....[175]....
        /*0690*/ 	.word	0xffffffff


	//   ....[176]....
        /*0694*/ 	.word	0xffffffff


	//   ....[177]....
        /*0698*/ 	.word	0xffffffff


	//   ....[178]....
        /*069c*/ 	.word	0xffffffff


	//   ....[179]....
        /*06a0*/ 	.word	0xffffffff


	//   ....[180]....
        /*06a4*/ 	.word	0xffffffff


	//   ....[181]....
        /*06a8*/ 	.word	0xffffffff


	//   ....[182]....
        /*06ac*/ 	.word	0xffffffff


	//   ....[183]....
        /*06b0*/ 	.word	0xffffffff


	//   ....[184]....
        /*06b4*/ 	.word	0xffffffff


	//   ....[185]....
        /*06b8*/ 	.word	0xffffffff


	//   ....[186]....
        /*06bc*/ 	.word	0xffffffff


	//   ....[187]....
        /*06c0*/ 	.word	0xffffffff


	//   ....[188]....
        /*06c4*/ 	.word	0xffffffff


	//   ....[189]....
        /*06c8*/ 	.word	0xffffffff


	//   ....[190]....
        /*06cc*/ 	.word	0xffffffff


	//   ....[191]....
        /*06d0*/ 	.word	0xffffffff


	//   ....[192]....
        /*06d4*/ 	.word	0xffffffff


	//   ....[193]....
        /*06d8*/ 	.word	0xffffffff


	//   ....[194]....
        /*06dc*/ 	.word	0xffffffff


	//   ....[195]....
        /*06e0*/ 	.word	0xffffffff


	//   ....[196]....
        /*06e4*/ 	.word	0xffffffff


	//   ....[197]....
        /*06e8*/ 	.word	0xffffffff


	//   ....[198]....
        /*06ec*/ 	.word	0xffffffff


	//   ....[199]....
        /*06f0*/ 	.word	0xffffffff


	//   ....[200]....
        /*06f4*/ 	.word	0xffffffff


	//   ....[201]....
        /*06f8*/ 	.word	0xffffffff


	//   ....[202]....
        /*06fc*/ 	.word	0xffffffff


	//   ....[203]....
        /*0700*/ 	.word	0xffffffff


	//   ....[204]....
        /*0704*/ 	.word	0xffffffff


	//   ....[205]....
        /*0708*/ 	.word	0xffffffff


	//   ....[206]....
        /*070c*/ 	.word	0xffffffff


	//   ....[207]....
        /*0710*/ 	.word	0xffffffff


	//   ....[208]....
        /*0714*/ 	.word	0xffffffff


	//   ....[209]....
        /*0718*/ 	.word	0xffffffff


	//   ....[210]....
        /*071c*/ 	.word	0xffffffff


	//   ....[211]....
        /*0720*/ 	.word	0xffffffff


	//   ....[212]....
        /*0724*/ 	.word	0xffffffff


	//   ....[213]....
        /*0728*/ 	.word	0xffffffff


	//   ....[214]....
        /*072c*/ 	.word	0xffffffff


	//   ....[215]....
        /*0730*/ 	.word	0xffffffff


	//   ....[216]....
        /*0734*/ 	.word	0xffffffff


	//   ....[217]....
        /*0738*/ 	.word	0xffffffff


	//   ....[218]....
        /*073c*/ 	.word	0xffffffff


	//   ....[219]....
        /*0740*/ 	.word	0xffffffff


	//   ....[220]....
        /*0744*/ 	.word	0xffffffff


	//   ....[221]....
        /*0748*/ 	.word	0xffffffff


	//   ....[222]....
        /*074c*/ 	.word	0xffffffff


	//   ....[223]....
        /*0750*/ 	.word	0xffffffff


	//   ....[224]....
        /*0754*/ 	.word	0xffffffff


	//   ....[225]....
        /*0758*/ 	.word	0xffffffff


	//   ....[226]....
        /*075c*/ 	.word	0xffffffff


	//   ....[227]....
        /*0760*/ 	.word	0xffffffff


	//   ....[228]....
        /*0764*/ 	.word	0xffffffff


	//   ....[229]....
        /*0768*/ 	.word	0xffffffff


	//   ....[230]....
        /*076c*/ 	.word	0xffffffff


	//   ....[231]....
        /*0770*/ 	.word	0xffffffff


	//   ....[232]....
        /*0774*/ 	.word	0xffffffff


	//   ....[233]....
        /*0778*/ 	.word	0xffffffff


	//   ....[234]....
        /*077c*/ 	.word	0xffffffff


	//   ....[235]....
        /*0780*/ 	.word	0xffffffff


	//   ....[236]....
        /*0784*/ 	.word	0xffffffff


	//   ....[237]....
        /*0788*/ 	.word	0xffffffff


	//   ....[238]....
        /*078c*/ 	.word	0xffffffff


	//   ....[239]....
        /*0790*/ 	.word	0xffffffff


	//   ....[240]....
        /*0794*/ 	.word	0xffffffff


	//   ....[241]....
        /*0798*/ 	.word	0xffffffff


	//   ....[242]....
        /*079c*/ 	.word	0xffffffff


	//   ....[243]....
        /*07a0*/ 	.word	0xffffffff


	//   ....[244]....
        /*07a4*/ 	.word	0xffffffff


	//   ....[245]....
        /*07a8*/ 	.word	0xffffffff


	//   ....[246]....
        /*07ac*/ 	.word	0xffffffff


	//   ....[247]....
        /*07b0*/ 	.word	0xffffffff


	//   ....[248]....
        /*07b4*/ 	.word	0xffffffff


	//   ....[249]....
        /*07b8*/ 	.word	0xffffffff


	//   ....[250]....
        /*07bc*/ 	.word	0xffffffff


	//   ....[251]....
        /*07c0*/ 	.word	0xffffffff


	//   ....[252]....
        /*07c4*/ 	.word	0xffffffff


	//   ....[253]....
        /*07c8*/ 	.word	0xffffffff


	//   ....[254]....
        /*07cc*/ 	.word	0xffffffff


	//   ....[255]....
        /*07d0*/ 	.word	0xffffffff


	//   ....[0]....
        /*07d4*/ 	.word	0xffffffff


	//   ....[1]....
        /*07d8*/ 	.word	0xffffffff


	//   ....[2]....
        /*07dc*/ 	.word	0xffffffff


	//   ....[3]....
        /*07e0*/ 	.word	0xffffffff


	//   ....[4]....
        /*07e4*/ 	.word	0xffffffff


	//   ....[5]....
        /*07e8*/ 	.word	0xffffffff


	//   ....[6]....
        /*07ec*/ 	.word	0xffffffff


	//   ....[7]....
        /*07f0*/ 	.word	0xffffffff


	//   ....[8]....
        /*07f4*/ 	.word	0xffffffff


	//   ....[9]....
        /*07f8*/ 	.word	0xffffffff


	//   ....[10]....
        /*07fc*/ 	.word	0xffffffff


	//   ....[11]....
        /*0800*/ 	.word	0xffffffff


	//   ....[12]....
        /*0804*/ 	.word	0xffffffff


	//   ....[13]....
        /*0808*/ 	.word	0xffffffff


	//   ....[14]....
        /*080c*/ 	.word	0xffffffff


	//   ....[15]....
        /*0810*/ 	.word	0xffffffff


	//   ....[16]....
        /*0814*/ 	.word	0xffffffff


	//   ....[17]....
        /*0818*/ 	.word	0xffffffff


	//   ....[18]....
        /*081c*/ 	.word	0xffffffff


	//   ....[19]....
        /*0820*/ 	.word	0xffffffff


	//   ....[20]....
        /*0824*/ 	.word	0xffffffff


	//   ....[21]....
        /*0828*/ 	.word	0xffffffff


	//   ....[22]....
        /*082c*/ 	.word	0xffffffff


	//   ....[23]....
        /*0830*/ 	.word	0xffffffff


	//   ....[24]....
        /*0834*/ 	.word	0xffffffff


	//   ....[25]....
        /*0838*/ 	.word	0xffffffff


	//   ....[26]....
        /*083c*/ 	.word	0xffffffff


	//   ....[27]....
        /*0840*/ 	.word	0xffffffff


	//   ....[28]....
        /*0844*/ 	.word	0xffffffff


	//   ....[29]....
        /*0848*/ 	.word	0xffffffff


	//   ....[30]....
        /*084c*/ 	.word	0xffffffff


	//   ....[31]....
        /*0850*/ 	.word	0xffffffff


	//   ....[32]....
        /*0854*/ 	.word	0xffffffff


	//   ....[33]....
        /*0858*/ 	.word	0x0500000f


	//   ....[34]....
        /*085c*/ 	.word	0x0500000f


	//   ....[35]....
        /*0860*/ 	.word	0x0500000f


	//   ....[36]....
        /*0864*/ 	.word	0x0500000f


	//   ....[37]....
        /*0868*/ 	.word	0x0500000f


	//   ....[38]....
        /*086c*/ 	.word	0x0500000f


	//   ....[39]....
        /*0870*/ 	.word	0x0500000f


	//   ....[40]....
        /*0874*/ 	.word	0x0500000f


	//   ....[41]....
        /*0878*/ 	.word	0x0500000f


	//   ....[42]....
        /*087c*/ 	.word	0x0500000f


	//   ....[43]....
        /*0880*/ 	.word	0x0500000f


	//   ....[44]....
        /*0884*/ 	.word	0x0500000f


	//   ....[45]....
        /*0888*/ 	.word	0x0500000f


	//   ....[46]....
        /*088c*/ 	.word	0x0500000f


	//   ....[47]....
        /*0890*/ 	.word	0x0500000f


	//   ....[48]....
        /*0894*/ 	.word	0x0500000f


	//   ....[49]....
        /*0898*/ 	.word	0x0500000f


	//   ....[50]....
        /*089c*/ 	.word	0x0500000f


	//   ....[51]....
        /*08a0*/ 	.word	0x0500000f


	//   ....[52]....
        /*08a4*/ 	.word	0x0500000f


	//   ....[53]....
        /*08a8*/ 	.word	0x0500000f


	//   ....[54]....
        /*08ac*/ 	.word	0x0500000f


	//   ....[55]....
        /*08b0*/ 	.word	0x0500000f


	//   ....[56]....
        /*08b4*/ 	.word	0x0500000f


	//   ....[57]....
        /*08b8*/ 	.word	0x0500000f


	//   ....[58]....
        /*08bc*/ 	.word	0x0500000f


	//   ....[59]....
        /*08c0*/ 	.word	0x0500000f


	//   ....[60]....
        /*08c4*/ 	.word	0x0500000f


	//   ....[61]....
        /*08c8*/ 	.word	0x0500000f


	//   ....[62]....
        /*08cc*/ 	.word	0x0500000f


	//   ....[63]....
        /*08d0*/ 	.word	0x0500000f


	//   ....[64]....
        /*08d4*/ 	.word	0x0500000f


	//   ....[65]....
        /*08d8*/ 	.word	0x0500000f


	//   ....[66]....
        /*08dc*/ 	.word	0x0500000f


	//   ....[67]....
        /*08e0*/ 	.word	0x0500000f


	//   ....[68]....
        /*08e4*/ 	.word	0x0500000f


	//   ....[69]....
        /*08e8*/ 	.word	0x0500000f


	//   ....[70]....
        /*08ec*/ 	.word	0x0500000f


	//   ....[71]....
        /*08f0*/ 	.word	0x0500000f


	//   ....[72]....
        /*08f4*/ 	.word	0x0500000f


	//   ....[73]....
        /*08f8*/ 	.word	0x0500000f


	//   ....[74]....
        /*08fc*/ 	.word	0x0500000f


	//   ....[75]....
        /*0900*/ 	.word	0x0500000f


	//   ....[76]....
        /*0904*/ 	.word	0x0500000f


	//   ....[77]....
        /*0908*/ 	.word	0x0500000f


	//   ....[78]....
        /*090c*/ 	.word	0x0500000f


	//   ....[79]....
        /*0910*/ 	.word	0x0500000f


	//   ....[80]....
        /*0914*/ 	.word	0x0500000f


	//   ....[81]....
        /*0918*/ 	.word	0x0500000f


	//   ....[82]....
        /*091c*/ 	.word	0x0500000f


	//   ....[83]....
        /*0920*/ 	.word	0x0500000f


	//   ....[84]....
        /*0924*/ 	.word	0x0500000f


	//   ....[85]....
        /*0928*/ 	.word	0x0500000f


	//   ....[86]....
        /*092c*/ 	.word	0x0500000f


	//   ....[87]....
        /*0930*/ 	.word	0x0500000f


	//   ....[88]....
        /*0934*/ 	.word	0x0500000f


	//   ....[89]....
        /*0938*/ 	.word	0x0500000f


	//   ....[90]....
        /*093c*/ 	.word	0x0500000f


	//   ....[91]....
        /*0940*/ 	.word	0x0500000f


	//   ....[92]....
        /*0944*/ 	.word	0x0500000f


	//   ....[93]....
        /*0948*/ 	.word	0x0500000f


	//   ....[94]....
        /*094c*/ 	.word	0x0500000f


	//   ....[95]....
        /*0950*/ 	.word	0x0500000f


	//   ....[96]....
        /*0954*/ 	.word	0x0500000f


	//   ....[97]....
        /*0958*/ 	.word	0x0500000f


	//   ....[98]....
        /*095c*/ 	.word	0x0500000f


	//   ....[99]....
        /*0960*/ 	.word	0x0500000f


	//   ....[100]....
        /*0964*/ 	.word	0x0500000f


	//   ....[101]....
        /*0968*/ 	.word	0x0500000f


	//   ....[102]....
        /*096c*/ 	.word	0x0500000f


	//   ....[103]....
        /*0970*/ 	.word	0x0500000f


	//   ....[104]....
        /*0974*/ 	.word	0x0500000f


	//   ....[105]....
        /*0978*/ 	.word	0x0500000f


	//   ....[106]....
        /*097c*/ 	.word	0x0500000f


	//   ....[107]....
        /*0980*/ 	.word	0x0500000f


	//   ....[108]....
        /*0984*/ 	.word	0x0500000f


	//   ....[109]....
        /*0988*/ 	.word	0x0500000f


	//   ....[110]....
        /*098c*/ 	.word	0x0500000f


	//   ....[111]....
        /*0990*/ 	.word	0x0500000f


	//   ....[112]....
        /*0994*/ 	.word	0x0500000f


	//   ....[113]....
        /*0998*/ 	.word	0x0500000f


	//   ....[114]....
        /*099c*/ 	.word	0x0500000f


	//   ....[115]....
        /*09a0*/ 	.word	0x0500000f


	//   ....[116]....
        /*09a4*/ 	.word	0x0500000f


	//   ....[117]....
        /*09a8*/ 	.word	0x0500000f


	//   ....[118]....
        /*09ac*/ 	.word	0x0500000f


	//   ....[119]....
        /*09b0*/ 	.word	0x0500000f


	//   ....[120]....
        /*09b4*/ 	.word	0x0500000f


	//   ....[121]....
        /*09b8*/ 	.word	0x0500000f


	//   ....[122]....
        /*09bc*/ 	.word	0x0500000f


	//   ....[123]....
        /*09c0*/ 	.word	0x0500000f


	//   ....[124]....
        /*09c4*/ 	.word	0x0500000f


	//   ....[125]....
        /*09c8*/ 	.word	0x0500000f


	//   ....[126]....
        /*09cc*/ 	.word	0x0500000f


	//   ....[127]....
        /*09d0*/ 	.word	0x0500000f


	//   ....[128]....
        /*09d4*/ 	.word	0x0500000f


	//   ....[129]....
        /*09d8*/ 	.word	0x0500000f


	//   ....[130]....
        /*09dc*/ 	.word	0x0500000f


	//   ....[131]....
        /*09e0*/ 	.word	0x0500000f


	//   ....[132]....
        /*09e4*/ 	.word	0x0500000f


	//   ....[133]....
        /*09e8*/ 	.word	0x0500000f


	//   ....[134]....
        /*09ec*/ 	.word	0x0500000f


	//   ....[135]....
        /*09f0*/ 	.word	0x0500000f


	//   ....[136]....
        /*09f4*/ 	.word	0x0500000f


	//   ....[137]....
        /*09f8*/ 	.word	0x0500000f


	//   ....[138]....
        /*09fc*/ 	.word	0x0500000f


	//   ....[139]....
        /*0a00*/ 	.word	0x0500000f


	//   ....[140]....
        /*0a04*/ 	.word	0x0500000f


	//   ....[141]....
        /*0a08*/ 	.word	0x0500000f


	//   ....[142]....
        /*0a0c*/ 	.word	0x0500000f


	//   ....[143]....
        /*0a10*/ 	.word	0x0500000f


	//   ....[144]....
        /*0a14*/ 	.word	0x0500000f


	//   ....[145]....
        /*0a18*/ 	.word	0x0500000f


	//   ....[146]....
        /*0a1c*/ 	.word	0x0500000f


	//   ....[147]....
        /*0a20*/ 	.word	0x0500000f


	//   ....[148]....
        /*0a24*/ 	.word	0x0500000f


	//   ....[149]....
        /*0a28*/ 	.word	0x0500000f


	//   ....[150]....
        /*0a2c*/ 	.word	0x0500000f


	//   ....[151]....
        /*0a30*/ 	.word	0x0500000f


	//   ....[152]....
        /*0a34*/ 	.word	0x0500000f


	//   ....[153]....
        /*0a38*/ 	.word	0x0500000f


	//   ....[154]....
        /*0a3c*/ 	.word	0x0500000f


	//   ....[155]....
        /*0a40*/ 	.word	0x0500000f


	//   ....[156]....
        /*0a44*/ 	.word	0x0500000f


	//   ....[157]....
        /*0a48*/ 	.word	0x0500000f


	//   ....[158]....
        /*0a4c*/ 	.word	0x0500000f


	//   ....[159]....
        /*0a50*/ 	.word	0x0500000f


	//   ....[160]....
        /*0a54*/ 	.word	0x0500000f


	//   ....[161]....
        /*0a58*/ 	.word	0x0500000f


	//   ....[162]....
        /*0a5c*/ 	.word	0x0500000f


	//   ....[163]....
        /*0a60*/ 	.word	0x0500000f


	//   ....[164]....
        /*0a64*/ 	.word	0x0500000f


	//   ....[165]....
        /*0a68*/ 	.word	0x0500000f


	//   ....[166]....
        /*0a6c*/ 	.word	0x0500000f


	//   ....[167]....
        /*0a70*/ 	.word	0x0500000f


	//   ....[168]....
        /*0a74*/ 	.word	0x0500000f


	//   ....[169]....
        /*0a78*/ 	.word	0x0500000f


	//   ....[170]....
        /*0a7c*/ 	.word	0x0500000f


	//   ....[171]....
        /*0a80*/ 	.word	0x0500000f


	//   ....[172]....
        /*0a84*/ 	.word	0x0500000f


	//   ....[173]....
        /*0a88*/ 	.word	0x0500000f


	//   ....[174]....
        /*0a8c*/ 	.word	0x0500000f


	//   ....[175]....
        /*0a90*/ 	.word	0x0500000f


	//   ....[176]....
        /*0a94*/ 	.word	0x0500000f


	//   ....[177]....
        /*0a98*/ 	.word	0x0500000f


	//   ....[178]....
        /*0a9c*/ 	.word	0x0500000f


	//   ....[179]....
        /*0aa0*/ 	.word	0x0500000f


	//   ....[180]....
        /*0aa4*/ 	.word	0x0500000f


	//   ....[181]....
        /*0aa8*/ 	.word	0x0500000f


	//   ....[182]....
        /*0aac*/ 	.word	0x0500000f


	//   ....[183]....
        /*0ab0*/ 	.word	0x0500000f


	//   ....[184]....
        /*0ab4*/ 	.word	0x0500000f


	//   ....[185]....
        /*0ab8*/ 	.word	0x0500000f


	//   ....[186]....
        /*0abc*/ 	.word	0x0500000f


	//   ....[187]....
        /*0ac0*/ 	.word	0x0500000f


	//   ....[188]....
        /*0ac4*/ 	.word	0x0500000f


	//   ....[189]....
        /*0ac8*/ 	.word	0x0500000f


	//   ....[190]....
        /*0acc*/ 	.word	0x0500000f


	//   ....[191]....
        /*0ad0*/ 	.word	0x0500000f


	//   ....[192]....
        /*0ad4*/ 	.word	0x0500000f


	//   ....[193]....
        /*0ad8*/ 	.word	0x0500000f


	//   ....[194]....
        /*0adc*/ 	.word	0x0500000f


	//   ....[195]....
        /*0ae0*/ 	.word	0x0500000f


	//   ....[196]....
        /*0ae4*/ 	.word	0x0500000f


	//   ....[197]....
        /*0ae8*/ 	.word	0x0500000f


	//   ....[198]....
        /*0aec*/ 	.word	0x0500000f


	//   ....[199]....
        /*0af0*/ 	.word	0x0500000f


	//   ....[200]....
        /*0af4*/ 	.word	0x0500000f


	//   ....[201]....
        /*0af8*/ 	.word	0x0500000f


	//   ....[202]....
        /*0afc*/ 	.word	0x0500000f


	//   ....[203]....
        /*0b00*/ 	.word	0x0500000f


	//   ....[204]....
        /*0b04*/ 	.word	0x0500000f


	//   ....[205]....
        /*0b08*/ 	.word	0x0500000f


	//   ....[206]....
        /*0b0c*/ 	.word	0x0500000f


	//   ....[207]....
        /*0b10*/ 	.word	0x0500000f


	//   ....[208]....
        /*0b14*/ 	.word	0x0500000f


	//   ....[209]....
        /*0b18*/ 	.word	0x0500000f


	//   ....[210]....
        /*0b1c*/ 	.word	0x0500000f


	//   ....[211]....
        /*0b20*/ 	.word	0x0500000f


	//   ....[212]....
        /*0b24*/ 	.word	0x0500000f


	//   ....[213]....
        /*0b28*/ 	.word	0x0500000f


	//   ....[214]....
        /*0b2c*/ 	.word	0x0500000f


	//   ....[215]....
        /*0b30*/ 	.word	0x0500000f


	//   ....[216]....
        /*0b34*/ 	.word	0x0500000f


	//   ....[217]....
        /*0b38*/ 	.word	0x0500000f


	//   ....[218]....
        /*0b3c*/ 	.word	0x0500000f


	//   ....[219]....
        /*0b40*/ 	.word	0x0500000f


	//   ....[220]....
        /*0b44*/ 	.word	0x0500000f


	//   ....[221]....
        /*0b48*/ 	.word	0x0500000f


	//   ....[222]....
        /*0b4c*/ 	.word	0x0500000f


	//   ....[223]....
        /*0b50*/ 	.word	0x0500000f


	//   ....[224]....
        /*0b54*/ 	.word	0x0500000f


	//   ....[225]....
        /*0b58*/ 	.word	0x0500000f


	//   ....[226]....
        /*0b5c*/ 	.word	0x0500000f


	//   ....[227]....
        /*0b60*/ 	.word	0x0500000f


	//   ....[228]....
        /*0b64*/ 	.word	0x0500000f


	//   ....[229]....
        /*0b68*/ 	.word	0x0500000f


	//   ....[230]....
        /*0b6c*/ 	.word	0x0500000f


	//   ....[231]....
        /*0b70*/ 	.word	0x0500000f


	//   ....[232]....
        /*0b74*/ 	.word	0x0500000f


	//   ....[233]....
        /*0b78*/ 	.word	0x0500000f


	//   ....[234]....
        /*0b7c*/ 	.word	0x0500000f


	//   ....[235]....
        /*0b80*/ 	.word	0x0500000f


	//   ....[236]....
        /*0b84*/ 	.word	0x0500000f


	//   ....[237]....
        /*0b88*/ 	.word	0x0500000f


	//   ....[238]....
        /*0b8c*/ 	.word	0x0500000f


	//   ....[239]....
        /*0b90*/ 	.word	0x0500000f


	//   ....[240]....
        /*0b94*/ 	.word	0x0500000f


	//   ....[241]....
        /*0b98*/ 	.word	0x0500000f


	//   ....[242]....
        /*0b9c*/ 	.word	0x0500000f


	//   ....[243]....
        /*0ba0*/ 	.word	0x0500000f


	//   ....[244]....
        /*0ba4*/ 	.word	0x0500000f


	//   ....[245]....
        /*0ba8*/ 	.word	0x0500000f


	//   ....[246]....
        /*0bac*/ 	.word	0x0500000f


	//   ....[247]....
        /*0bb0*/ 	.word	0x0500000f


	//   ....[248]....
        /*0bb4*/ 	.word	0x0500000f


	//   ....[249]....
        /*0bb8*/ 	.word	0x0500000f


	//   ....[250]....
        /*0bbc*/ 	.word	0x0500000f


	//   ....[251]....
        /*0bc0*/ 	.word	0x0500000f


	//   ....[252]....
        /*0bc4*/ 	.word	0x0500000f


	//   ....[253]....
        /*0bc8*/ 	.word	0x0500000f


	//   ....[254]....
        /*0bcc*/ 	.word	0x0500000f


	//   ....[255]....
        /*0bd0*/ 	.word	0x0500000f


	//   ....[0]....
        /*0bd4*/ 	.word	0x0500000f


	//   ....[1]....
        /*0bd8*/ 	.word	0x0500000f


	//   ....[2]....
        /*0bdc*/ 	.word	0x0500000f


	//   ....[3]....
        /*0be0*/ 	.word	0x0500000f


	//   ....[4]....
        /*0be4*/ 	.word	0x0500000f


	//   ....[5]....
        /*0be8*/ 	.word	0x0500000f


	//   ....[6]....
        /*0bec*/ 	.word	0x0500000f


	//   ....[7]....
        /*0bf0*/ 	.word	0x0500000f


	//   ....[8]....
        /*0bf4*/ 	.word	0x0500000f


	//   ....[9]....
        /*0bf8*/ 	.word	0x0500000f


	//   ....[10]....
        /*0bfc*/ 	.word	0x0500000f


	//   ....[11]....
        /*0c00*/ 	.word	0x0500000f


	//   ....[12]....
        /*0c04*/ 	.word	0x0500000f


	//----- nvinfo : EIATTR_COOP_GROUP_INSTR_OFFSETS
	.align		4
.L_1100:
        /*0c08*/ 	.byte	0x04, 0x28
        /*0c0a*/ 	.short	(.L_1102 - .L_1101)


	//   ....[0]....
.L_1101:
        /*0c0c*/ 	.word	0x00000070


	//   ....[1]....
        /*0c10*/ 	.word	0x00000140


	//   ....[2]....
        /*0c14*/ 	.word	0x00000190


	//   ....[3]....
        /*0c18*/ 	.word	0x000003c0


	//   ....[4]....
        /*0c1c*/ 	.word	0x00000520


	//   ....[5]....
        /*0c20*/ 	.word	0x00000640


	//   ....[6]....
        /*0c24*/ 	.word	0x000007a0


	//   ....[7]....
        /*0c28*/ 	.word	0x00003090


	//   ....[8]....
        /*0c2c*/ 	.word	0x000030a0


	//   ....[9]....
        /*0c30*/ 	.word	0x00003fd0


	//   ....[10]....
        /*0c34*/ 	.word	0x00003fe0


	//   ....[11]....
        /*0c38*/ 	.word	0x00004f10


	//   ....[12]....
        /*0c3c*/ 	.word	0x00004f20


	//   ....[13]....
        /*0c40*/ 	.word	0x00006340


	//   ....[14]....
        /*0c44*/ 	.word	0x00006350


	//   ....[15]....
        /*0c48*/ 	.word	0x000072b0


	//   ....[16]....
        /*0c4c*/ 	.word	0x000072c0


	//   ....[17]....
        /*0c50*/ 	.word	0x000082a0


	//   ....[18]....
        /*0c54*/ 	.word	0x000082b0


	//   ....[19]....
        /*0c58*/ 	.word	0x00009490


	//   ....[20]....
        /*0c5c*/ 	.word	0x000094a0


	//   ....[21]....
        /*0c60*/ 	.word	0x000095c0


	//   ....[22]....
        /*0c64*/ 	.word	0x000095d0


	//   ....[23]....
        /*0c68*/ 	.word	0x00009700


	//   ....[24]....
        /*0c6c*/ 	.word	0x00009710


	//   ....[25]....
        /*0c70*/ 	.word	0x00009a80


	//   ....[26]....
        /*0c74*/ 	.word	0x00009aa0


	//   ....[27]....
        /*0c78*/ 	.word	0x00009ba0


	//   ....[28]....
        /*0c7c*/ 	.word	0x00009bc0


	//   ....[29]....
        /*0c80*/ 	.word	0x00009cc0


	//   ....[30]....
        /*0c84*/ 	.word	0x00009ce0


	//   ....[31]....
        /*0c88*/ 	.word	0x0000a5c0


	//   ....[32]....
        /*0c8c*/ 	.word	0x0000af60


	//   ....[33]....
        /*0c90*/ 	.word	0x0000af70


	//   ....[34]....
        /*0c94*/ 	.word	0x0000af80


	//   ....[35]....
        /*0c98*/ 	.word	0x0000af90


	//   ....[36]....
        /*0c9c*/ 	.word	0x0000b1b0


	//   ....[37]....
        /*0ca0*/ 	.word	0x0000b1c0


	//   ....[38]....
        /*0ca4*/ 	.word	0x0000b1d0


	//   ....[39]....
        /*0ca8*/ 	.word	0x0000b1e0


	//   ....[40]....
        /*0cac*/ 	.word	0x0000d6b0


	//   ....[41]....
        /*0cb0*/ 	.word	0x0000d6e0


	//   ....[42]....
        /*0cb4*/ 	.word	0x0000d6f0


	//   ....[43]....
        /*0cb8*/ 	.word	0x0000d700


	//   ....[44]....
        /*0cbc*/ 	.word	0x0000d7f0


	//   ....[45]....
        /*0cc0*/ 	.word	0x0000d810


	//   ....[46]....
        /*0cc4*/ 	.word	0x0000d820


	//   ....[47]....
        /*0cc8*/ 	.word	0x0000d830


	//   ....[48]....
        /*0ccc*/ 	.word	0x00010c70


	//   ....[49]....
        /*0cd0*/ 	.word	0x00010cb0


	//   ....[50]....
        /*0cd4*/ 	.word	0x00011940


	//   ....[51]....
        /*0cd8*/ 	.word	0x000119b0


	//   ....[52]....
        /*0cdc*/ 	.word	0x00012580


	//   ....[53]....
        /*0ce0*/ 	.word	0x00012610


	//   ....[54]....
        /*0ce4*/ 	.word	0x00014f60


	//   ....[55]....
        /*0ce8*/ 	.word	0x00014fc0


	//   ....[56]....
        /*0cec*/ 	.word	0x000161e0


	//   ....[57]....
        /*0cf0*/ 	.word	0x00016260


	//   ....[58]....
        /*0cf4*/ 	.word	0x000168d0


	//   ....[59]....
        /*0cf8*/ 	.word	0x00016930


	//   ....[60]....
        /*0cfc*/ 	.word	0x00019880


	//   ....[61]....
        /*0d00*/ 	.word	0x000198e0


	//   ....[62]....
        /*0d04*/ 	.word	0x00019dd0


	//   ....[63]....
        /*0d08*/ 	.word	0x00019df0


	//   ....[64]....
        /*0d0c*/ 	.word	0x0001b880


	//   ....[65]....
        /*0d10*/ 	.word	0x0001b890


	//   ....[66]....
        /*0d14*/ 	.word	0x0001b910


	//   ....[67]....
        /*0d18*/ 	.word	0x0001b920


	//   ....[68]....
        /*0d1c*/ 	.word	0x0001c520


	//   ....[69]....
        /*0d20*/ 	.word	0x0001c560


	//   ....[70]....
        /*0d24*/ 	.word	0x0001c590


	//   ....[71]....
        /*0d28*/ 	.word	0x0001c5c0


	//   ....[72]....
        /*0d2c*/ 	.word	0x0001c5f0


	//   ....[73]....
        /*0d30*/ 	.word	0x0001c620


	//   ....[74]....
        /*0d34*/ 	.word	0x0001c650


	//   ....[75]....
        /*0d38*/ 	.word	0x0001c680


	//   ....[76]....
        /*0d3c*/ 	.word	0x0001c6b0


	//   ....[77]....
        /*0d40*/ 	.word	0x0001c6e0


	//   ....[78]....
        /*0d44*/ 	.word	0x0001c710


	//   ....[79]....
        /*0d48*/ 	.word	0x0001c740


	//   ....[80]....
        /*0d4c*/ 	.word	0x0001c770


	//   ....[81]....
        /*0d50*/ 	.word	0x0001c7a0


	//   ....[82]....
        /*0d54*/ 	.word	0x0001c7d0


	//   ....[83]....
        /*0d58*/ 	.word	0x0001c800


	//   ....[84]....
        /*0d5c*/ 	.word	0x0001c830


	//   ....[85]....
        /*0d60*/ 	.word	0x0001c860


	//   ....[86]....
        /*0d64*/ 	.word	0x0001c890


	//   ....[87]....
        /*0d68*/ 	.word	0x0001c8c0


	//   ....[88]....
        /*0d6c*/ 	.word	0x0001c8f0


	//   ....[89]....
        /*0d70*/ 	.word	0x0001c920


	//   ....[90]....
        /*0d74*/ 	.word	0x0001c950


	//   ....[91]....
        /*0d78*/ 	.word	0x0001c980


	//   ....[92]....
        /*0d7c*/ 	.word	0x0001c9b0


	//   ....[93]....
        /*0d80*/ 	.word	0x0001c9e0


	//   ....[94]....
        /*0d84*/ 	.word	0x0001ca10


	//   ....[95]....
        /*0d88*/ 	.word	0x0001ca40


	//   ....[96]....
        /*0d8c*/ 	.word	0x0001ca70


	//   ....[97]....
        /*0d90*/ 	.word	0x0001caa0


	//   ....[98]....
        /*0d94*/ 	.word	0x0001cad0


	//   ....[99]....
        /*0d98*/ 	.word	0x0001cb00


	//   ....[100]....
        /*0d9c*/ 	.word	0x0001cb30


	//   ....[101]....
        /*0da0*/ 	.word	0x0001cb60


	//   ....[102]....
        /*0da4*/ 	.word	0x0001cb90


	//   ....[103]....
        /*0da8*/ 	.word	0x0001cbc0


	//   ....[104]....
        /*0dac*/ 	.word	0x0001cbf0


	//   ....[105]....
        /*0db0*/ 	.word	0x0001cc00


	//   ....[106]....
        /*0db4*/ 	.word	0x0001cc10


	//   ....[107]....
        /*0db8*/ 	.word	0x0001cc40


	//   ....[108]....
        /*0dbc*/ 	.word	0x0001cc80


	//   ....[109]....
        /*0dc0*/ 	.word	0x0001cc90


	//   ....[110]....
        /*0dc4*/ 	.word	0x0001cca0


	//   ....[111]....
        /*0dc8*/ 	.word	0x0001ccb0


	//   ....[112]....
        /*0dcc*/ 	.word	0x0001ccc0


	//   ....[113]....
        /*0dd0*/ 	.word	0x0001ccd0


	//   ....[114]....
        /*0dd4*/ 	.word	0x0001cce0


	//   ....[115]....
        /*0dd8*/ 	.word	0x0001cd10


	//   ....[116]....
        /*0ddc*/ 	.word	0x0001cd40


	//   ....[117]....
        /*0de0*/ 	.word	0x0001cd70


	//   ....[118]....
        /*0de4*/ 	.word	0x0001cd80


	//   ....[119]....
        /*0de8*/ 	.word	0x0001cdb0


	//   ....[120]....
        /*0dec*/ 	.word	0x0001cde0


	//   ....[121]....
        /*0df0*/ 	.word	0x0001ce10


	//   ....[122]....
        /*0df4*/ 	.word	0x0001ce40


	//   ....[123]....
        /*0df8*/ 	.word	0x0001ce70


	//   ....[124]....
        /*0dfc*/ 	.word	0x0001cea0


	//   ....[125]....
        /*0e00*/ 	.word	0x0001ced0


	//   ....[126]....
        /*0e04*/ 	.word	0x0001cf00


	//   ....[127]....
        /*0e08*/ 	.word	0x0001cf30


	//   ....[128]....
        /*0e0c*/ 	.word	0x0001cf60


	//   ....[129]....
        /*0e10*/ 	.word	0x0001cf90


	//   ....[130]....
        /*0e14*/ 	.word	0x0001cfc0


	//   ....[131]....
        /*0e18*/ 	.word	0x0001cff0


	//   ....[132]....
        /*0e1c*/ 	.word	0x0001d870


	//   ....[133]....
        /*0e20*/ 	.word	0x0001d890


	//   ....[134]....
        /*0e24*/ 	.word	0x0001d8b0


	//   ....[135]....
        /*0e28*/ 	.word	0x0001d8c0


	//   ....[136]....
        /*0e2c*/ 	.word	0x0001dfb0


	//   ....[137]....
        /*0e30*/ 	.word	0x0001dfc0


	//   ....[138]....
        /*0e34*/ 	.word	0x0001e100


	//   ....[139]....
        /*0e38*/ 	.word	0x0001e110


	//   ....[140]....
        /*0e3c*/ 	.word	0x0001e250


	//   ....[141]....
        /*0e40*/ 	.word	0x0001e260


	//   ....[142]....
        /*0e44*/ 	.word	0x0001e3a0


	//   ....[143]....
        /*0e48*/ 	.word	0x0001e3b0


	//   ....[144]....
        /*0e4c*/ 	.word	0x0001e7f0


	//   ....[145]....
        /*0e50*/ 	.word	0x0001e800


	//   ....[146]....
        /*0e54*/ 	.word	0x0001f070


	//   ....[147]....
        /*0e58*/ 	.word	0x0001f080


	//   ....[148]....
        /*0e5c*/ 	.word	0x00020030


	//   ....[149]....
        /*0e60*/ 	.word	0x00020040


	//   ....[150]....
        /*0e64*/ 	.word	0x00020190


	//   ....[151]....
        /*0e68*/ 	.word	0x000201a0


	//   ....[152]....
        /*0e6c*/ 	.word	0x000202e0


	//   ....[153]....
        /*0e70*/ 	.word	0x000202f0


	//   ....[154]....
        /*0e74*/ 	.word	0x00020430


	//   ....[155]....
        /*0e78*/ 	.word	0x00020440


	//   ....[156]....
        /*0e7c*/ 	.word	0x000205d0


	//   ....[157]....
        /*0e80*/ 	.word	0x000207e0


	//   ....[158]....
        /*0e84*/ 	.word	0x00020810


	//   ....[159]....
        /*0e88*/ 	.word	0x00020840


	//   ....[160]....
        /*0e8c*/ 	.word	0x00020870


	//   ....[161]....
        /*0e90*/ 	.word	0x000208a0


	//   ....[162]....
        /*0e94*/ 	.word	0x000208d0


	//   ....[163]....
        /*0e98*/ 	.word	0x00020a60


	//   ....[164]....
        /*0e9c*/ 	.word	0x00020a90


	//   ....[165]....
        /*0ea0*/ 	.word	0x00020ac0


	//   ....[166]....
        /*0ea4*/ 	.word	0x00020af0


	//   ....[167]....
        /*0ea8*/ 	.word	0x00020b20


	//   ....[168]....
        /*0eac*/ 	.word	0x00020b50


	//   ....[169]....
        /*0eb0*/ 	.word	0x00020be0


	//   ....[170]....
        /*0eb4*/ 	.word	0x00020c10


	//   ....[171]....
        /*0eb8*/ 	.word	0x00020c20


	//   ....[172]....
        /*0ebc*/ 	.word	0x00020c60


	//   ....[173]....
        /*0ec0*/ 	.word	0x00022370


	//   ....[174]....
        /*0ec4*/ 	.word	0x000242f0


	//   ....[175]....
        /*0ec8*/ 	.word	0x00024320


	//   ....[176]....
        /*0ecc*/ 	.word	0x00024340


	//   ....[177]....
        /*0ed0*/ 	.word	0x00024390


	//   ....[178]....
        /*0ed4*/ 	.word	0x000243c0


	//   ....[179]....
        /*0ed8*/ 	.word	0x000243f0


	//   ....[180]....
        /*0edc*/ 	.word	0x00024420


	//   ....[181]....
        /*0ee0*/ 	.word	0x00024450


	//   ....[182]....
        /*0ee4*/ 	.word	0x00024480


	//   ....[183]....
        /*0ee8*/ 	.word	0x000244b0


	//   ....[184]....
        /*0eec*/ 	.word	0x000244e0


	//   ....[185]....
        /*0ef0*/ 	.word	0x00024510


	//   ....[186]....
        /*0ef4*/ 	.word	0x00024540


	//   ....[187]....
        /*0ef8*/ 	.word	0x00024570


	//   ....[188]....
        /*0efc*/ 	.word	0x00024580


	//   ....[189]....
        /*0f00*/ 	.word	0x00024590


	//   ....[190]....
        /*0f04*/ 	.word	0x00024600


	//   ....[191]....
        /*0f08*/ 	.word	0x00024640


	//   ....[192]....
        /*0f0c*/ 	.word	0x00024690


	//   ....[193]....
        /*0f10*/ 	.word	0x000246a0


	//   ....[194]....
        /*0f14*/ 	.word	0x00024ba0


	//   ....[195]....
        /*0f18*/ 	.word	0x00024bd0


	//   ....[196]....
        /*0f1c*/ 	.word	0x00024cb0


	//   ....[197]....
        /*0f20*/ 	.word	0x00024ce0


	//   ....[198]....
        /*0f24*/ 	.word	0x00024d20


	//   ....[199]....
        /*0f28*/ 	.word	0x00024d50


	//   ....[200]....
        /*0f2c*/ 	.word	0x00024d90


	//   ....[201]....
        /*0f30*/ 	.word	0x00024dc0


	//   ....[202]....
        /*0f34*/ 	.word	0x00024e00


	//   ....[203]....
        /*0f38*/ 	.word	0x00024e30


	//   ....[204]....
        /*0f3c*/ 	.word	0x00024e70


	//   ....[205]....
        /*0f40*/ 	.word	0x00024e90


	//   ....[206]....
        /*0f44*/ 	.word	0x00024ed0


	//   ....[207]....
        /*0f48*/ 	.word	0x00024ef0


	//   ....[208]....
        /*0f4c*/ 	.word	0x00024f00


	//   ....[209]....
        /*0f50*/ 	.word	0x00024f10


	//   ....[210]....
        /*0f54*/ 	.word	0x00024f60


	//   ....[211]....
        /*0f58*/ 	.word	0x00024fa0


	//   ....[212]....
        /*0f5c*/ 	.word	0x00024fb0


	//   ....[213]....
        /*0f60*/ 	.word	0x00024fc0


	//   ....[214]....
        /*0f64*/ 	.word	0x000256c0


	//   ....[215]....
        /*0f68*/ 	.word	0x00025700


	//   ....[216]....
        /*0f6c*/ 	.word	0x00025730


	//   ....[217]....
        /*0f70*/ 	.word	0x00025770


	//   ....[218]....
        /*0f74*/ 	.word	0x00025800


	//   ....[219]....
        /*0f78*/ 	.word	0x00025820


	//   ....[220]....
        /*0f7c*/ 	.word	0x000258a0


	//   ....[221]....
        /*0f80*/ 	.word	0x000258c0


	//   ....[222]....
        /*0f84*/ 	.word	0x00025940


	//   ....[223]....
        /*0f88*/ 	.word	0x00025960


	//   ....[224]....
        /*0f8c*/ 	.word	0x000259e0


	//   ....[225]....
        /*0f90*/ 	.word	0x00025a00


	//   ....[226]....
        /*0f94*/ 	.word	0x00025a80


	//   ....[227]....
        /*0f98*/ 	.word	0x00025aa0


	//   ....[228]....
        /*0f9c*/ 	.word	0x00025ab0


	//   ....[229]....
        /*0fa0*/ 	.word	0x00025b20


	//   ....[230]....
        /*0fa4*/ 	.word	0x00026470


	//   ....[231]....
        /*0fa8*/ 	.word	0x000264a0


	//   ....[232]....
        /*0fac*/ 	.word	0x000264b0


	//   ....[233]....
        /*0fb0*/ 	.word	0x000264c0


	//   ....[234]....
        /*0fb4*/ 	.word	0x00026510


	//   ....[235]....
        /*0fb8*/ 	.word	0x00026530


	//   ....[236]....
        /*0fbc*/ 	.word	0x00026550


	//   ....[237]....
        /*0fc0*/ 	.word	0x00026560


	//   ....[238]....
        /*0fc4*/ 	.word	0x000265a0


	//   ....[239]....
        /*0fc8*/ 	.word	0x000265b0


	//   ....[240]....
        /*0fcc*/ 	.word	0x000265f0


	//   ....[241]....
        /*0fd0*/ 	.word	0x00026600


	//   ....[242]....
        /*0fd4*/ 	.word	0x00026640


	//   ....[243]....
        /*0fd8*/ 	.word	0x00026650


	//   ....[244]....
        /*0fdc*/ 	.word	0x00026690


	//   ....[245]....
        /*0fe0*/ 	.word	0x000266a0


	//   ....[246]....
        /*0fe4*/ 	.word	0x000266b0


	//   ....[247]....
        /*0fe8*/ 	.word	0x000266f0


	//   ....[248]....
        /*0fec*/ 	.word	0x00026710


	//   ....[249]....
        /*0ff0*/ 	.word	0x00026770


	//   ....[250]....
        /*0ff4*/ 	.word	0x00026b30


	//   ....[251]....
        /*0ff8*/ 	.word	0x00026b50


	//   ....[252]....
        /*0ffc*/ 	.word	0x00026b60


	//   ....[253]....
        /*1000*/ 	.word	0x00026b70


	//   ....[254]....
        /*1004*/ 	.word	0x00026bc0


	//   ....[255]....
        /*1008*/ 	.word	0x00026be0


	//   ....[0]....
        /*100c*/ 	.word	0x00026c00


	//   ....[1]....
        /*1010*/ 	.word	0x00026c10


	//   ....[2]....
        /*1014*/ 	.word	0x00026c50


	//   ....[3]....
        /*1018*/ 	.word	0x00026c60


	//   ....[4]....
        /*101c*/ 	.word	0x00026ca0


	//   ....[5]....
        /*1020*/ 	.word	0x00026cb0


	//   ....[6]....
        /*1024*/ 	.word	0x00026cf0


	//   ....[7]....
        /*1028*/ 	.word	0x00026d00


	//   ....[8]....
        /*102c*/ 	.word	0x00026d40


	//   ....[9]....
        /*1030*/ 	.word	0x00026d50


	//   ....[10]....
        /*1034*/ 	.word	0x00026d60


	//   ....[11]....
        /*1038*/ 	.word	0x00026da0


	//   ....[12]....
        /*103c*/ 	.word	0x00026dc0


	//   ....[13]....
        /*1040*/ 	.word	0x00026e20


	//   ....[14]....
        /*1044*/ 	.word	0x00028430


	//   ....[15]....
        /*1048*/ 	.word	0x00028460


	//   ....[16]....
        /*104c*/ 	.word	0x000284c0


	//   ....[17]....
        /*1050*/ 	.word	0x000284f0


	//   ....[18]....
        /*1054*/ 	.word	0x00028520


	//   ....[19]....
        /*1058*/ 	.word	0x00028550


	//   ....[20]....
        /*105c*/ 	.word	0x00028580


	//   ....[21]....
        /*1060*/ 	.word	0x000285b0


	//   ....[22]....
        /*1064*/ 	.word	0x00028760


	//   ....[23]....
        /*1068*/ 	.word	0x00028790


	//   ....[24]....
        /*106c*/ 	.word	0x000287c0


	//   ....[25]....
        /*1070*/ 	.word	0x000287f0


	//   ....[26]....
        /*1074*/ 	.word	0x00028820


	//   ....[27]....
        /*1078*/ 	.word	0x00028850


	//   ....[28]....
        /*107c*/ 	.word	0x00028910


	//   ....[29]....
        /*1080*/ 	.word	0x00028930


	//   ....[30]....
        /*1084*/ 	.word	0x00028950


	//   ....[31]....
        /*1088*/ 	.word	0x000289b0


	//   ....[32]....
        /*108c*/ 	.word	0x00029400


	//   ....[33]....
        /*1090*/ 	.word	0x000297e0


	//   ....[34]....
        /*1094*/ 	.word	0x00029870


	//   ....[35]....
        /*1098*/ 	.word	0x00029900


	//   ....[36]....
        /*109c*/ 	.word	0x00029990


	//   ....[37]....
        /*10a0*/ 	.word	0x00029a20


	//   ....[38]....
        /*10a4*/ 	.word	0x00029ab0


	//   ....[39]....
        /*10a8*/ 	.word	0x00029b90


	//   ....[40]....
        /*10ac*/ 	.word	0x00029c20


	//   ....[41]....
        /*10b0*/ 	.word	0x00029cc0


	//   ....[42]....
        /*10b4*/ 	.word	0x00029d50


	//   ....[43]....
        /*10b8*/ 	.word	0x00029de0


	//   ....[44]....
        /*10bc*/ 	.word	0x00029e70


	//   ....[45]....
        /*10c0*/ 	.word	0x00029f50


	//   ....[46]....
        /*10c4*/ 	.word	0x00029fe0


	//   ....[47]....
        /*10c8*/ 	.word	0x0002a070


	//   ....[48]....
        /*10cc*/ 	.word	0x0002a100


	//   ....[49]....
        /*10d0*/ 	.word	0x0002a190


	//   ....[50]....
        /*10d4*/ 	.word	0x0002a220


	//   ....[51]....
        /*10d8*/ 	.word	0x0002a350


	//   ....[52]....
        /*10dc*/ 	.word	0x0002a400


	//   ....[53]....
        /*10e0*/ 	.word	0x0002a490


	//   ....[54]....
        /*10e4*/ 	.word	0x0002a4e0


	//   ....[55]....
        /*10e8*/ 	.word	0x0002a530


	//   ....[56]....
        /*10ec*/ 	.word	0x0002a5c0


	//   ....[57]....
        /*10f0*/ 	.word	0x0002a650


	//   ....[58]....
        /*10f4*/ 	.word	0x0002a6a0


	//   ....[59]....
        /*10f8*/ 	.word	0x0002a6f0


	//   ....[60]....
        /*10fc*/ 	.word	0x0002a7e0


	//   ....[61]....
        /*1100*/ 	.word	0x0002a890


	//   ....[62]....
        /*1104*/ 	.word	0x0002a8f0


	//   ....[63]....
        /*1108*/ 	.word	0x0002a970


	//   ....[64]....
        /*110c*/ 	.word	0x0002aa70


	//   ....[65]....
        /*1110*/ 	.word	0x0002aac0


	//   ....[66]....
        /*1114*/ 	.word	0x0002ab10


	//   ....[67]....
        /*1118*/ 	.word	0x0002ab60


	//   ....[68]....
        /*111c*/ 	.word	0x0002af30


	//   ....[69]....
        /*1120*/ 	.word	0x0002b040


	//   ....[70]....
        /*1124*/ 	.word	0x0002b170


	//   ....[71]....
        /*1128*/ 	.word	0x0002b290


	//   ....[72]....
        /*112c*/ 	.word	0x0002b3b0


	//   ....[73]....
        /*1130*/ 	.word	0x0002b450


	//   ....[74]....
        /*1134*/ 	.word	0x0002b4b0


	//   ....[75]....
        /*1138*/ 	.word	0x0002b500


	//   ....[76]....
        /*113c*/ 	.word	0x0002b560


	//   ....[77]....
        /*1140*/ 	.word	0x0002b5d0


	//   ....[78]....
        /*1144*/ 	.word	0x0002b630


	//   ....[79]....
        /*1148*/ 	.word	0x0002b6a0


	//   ....[80]....
        /*114c*/ 	.word	0x0002b720


	//   ....[81]....
        /*1150*/ 	.word	0x0002b790


	//   ....[82]....
        /*1154*/ 	.word	0x0002b7f0


	//   ....[83]....
        /*1158*/ 	.word	0x0002b840


	//   ....[84]....
        /*115c*/ 	.word	0x0002b8c0


	//   ....[85]....
        /*1160*/ 	.word	0x0002b930


	//   ....[86]....
        /*1164*/ 	.word	0x0002b990


	//   ....[87]....
        /*1168*/ 	.word	0x0002b9e0


	//   ....[88]....
        /*116c*/ 	.word	0x0002ba60


	//   ....[89]....
        /*1170*/ 	.word	0x0002bab0


	//   ....[90]....
        /*1174*/ 	.word	0x0002bb10


	//   ....[91]....
        /*1178*/ 	.word	0x0002bb60


	//   ....[92]....
        /*117c*/ 	.word	0x0002bbc0


	//   ....[93]....
        /*1180*/ 	.word	0x0002bc30


	//   ....[94]....
        /*1184*/ 	.word	0x0002bc90


	//   ....[95]....
        /*1188*/ 	.word	0x0002bce0


	//   ....[96]....
        /*118c*/ 	.word	0x0002bd60


	//   ....[97]....
        /*1190*/ 	.word	0x0002bde0


	//   ....[98]....
        /*1194*/ 	.word	0x0002be40


	//   ....[99]....
        /*1198*/ 	.word	0x0002be90


	//   ....[100]....
        /*119c*/ 	.word	0x0002bef0


	//   ....[101]....
        /*11a0*/ 	.word	0x0002bf60


	//   ....[102]....
        /*11a4*/ 	.word	0x0002bfe0


	//   ....[103]....
        /*11a8*/ 	.word	0x0002c050


	//   ....[104]....
        /*11ac*/ 	.word	0x0002c0d0


	//   ....[105]....
        /*11b0*/ 	.word	0x0002c120


	//   ....[106]....
        /*11b4*/ 	.word	0x0002c1a0


	//   ....[107]....
        /*11b8*/ 	.word	0x0002c1f0


	//   ....[108]....
        /*11bc*/ 	.word	0x0002c250


	//   ....[109]....
        /*11c0*/ 	.word	0x0002c2c0


	//   ....[110]....
        /*11c4*/ 	.word	0x0002c330


	//   ....[111]....
        /*11c8*/ 	.word	0x0002c3a0


	//   ....[112]....
        /*11cc*/ 	.word	0x0002c410


	//   ....[113]....
        /*11d0*/ 	.word	0x0002c460


	//   ....[114]....
        /*11d4*/ 	.word	0x0002c4c0


	//   ....[115]....
        /*11d8*/ 	.word	0x0002c510


	//   ....[116]....
        /*11dc*/ 	.word	0x0002c570


	//   ....[117]....
        /*11e0*/ 	.word	0x0002c5e0


	//   ....[118]....
        /*11e4*/ 	.word	0x0002c640


	//   ....[119]....
        /*11e8*/ 	.word	0x0002c690


	//   ....[120]....
        /*11ec*/ 	.word	0x0002c710


	//   ....[121]....
        /*11f0*/ 	.word	0x0002c780


	//   ....[122]....
        /*11f4*/ 	.word	0x0002c830


	//   ....[123]....
        /*11f8*/ 	.word	0x0002c880


	//   ....[124]....
        /*11fc*/ 	.word	0x0002c900


	//   ....[125]....
        /*1200*/ 	.word	0x0002c970


	//   ....[126]....
        /*1204*/ 	.word	0x0002c9e0


	//   ....[127]....
        /*1208*/ 	.word	0x0002ca30


	//   ....[128]....
        /*120c*/ 	.word	0x0002cab0


	//   ....[129]....
        /*1210*/ 	.word	0x0002cb20


	//   ....[130]....
        /*1214*/ 	.word	0x0002cb80


	//   ....[131]....
        /*1218*/ 	.word	0x0002cbd0


	//   ....[132]....
        /*121c*/ 	.word	0x0002cc50


	//   ....[133]....
        /*1220*/ 	.word	0x0002cca0


	//   ....[134]....
        /*1224*/ 	.word	0x0002cd30


	//   ....[135]....
        /*1228*/ 	.word	0x0002cdc0


	//   ....[136]....
        /*122c*/ 	.word	0x0002ce50


	//   ....[137]....
        /*1230*/ 	.word	0x0002cee0


	//   ....[138]....
        /*1234*/ 	.word	0x0002cf70


	//   ....[139]....
        /*1238*/ 	.word	0x0002d000


	//   ....[140]....
        /*123c*/ 	.word	0x0002d080


	//   ....[141]....
        /*1240*/ 	.word	0x0002d0d0


	//   ....[142]....
        /*1244*/ 	.word	0x0002d160


	//   ....[143]....
        /*1248*/ 	.word	0x0002d1f0


	//   ....[144]....
        /*124c*/ 	.word	0x0002d270


	//   ....[145]....
        /*1250*/ 	.word	0x0002d2c0


	//   ....[146]....
        /*1254*/ 	.word	0x0002d350


	//   ....[147]....
        /*1258*/ 	.word	0x0002d3e0


	//   ....[148]....
        /*125c*/ 	.word	0x0002d470


	//   ....[149]....
        /*1260*/ 	.word	0x0002d500


	//   ....[150]....
        /*1264*/ 	.word	0x0002d590


	//   ....[151]....
        /*1268*/ 	.word	0x0002d620


	//   ....[152]....
        /*126c*/ 	.word	0x0002d6e0


	//   ....[153]....
        /*1270*/ 	.word	0x0002d9b0


	//   ....[154]....
        /*1274*/ 	.word	0x0002dab0


	//   ....[155]....
        /*1278*/ 	.word	0x0002db40


	//   ....[156]....
        /*127c*/ 	.word	0x0002dc40


	//   ....[157]....
        /*1280*/ 	.word	0x0002dc90


	//   ....[158]....
        /*1284*/ 	.word	0x0002dd80


	//   ....[159]....
        /*1288*/ 	.word	0x0002ddd0


	//   ....[160]....
        /*128c*/ 	.word	0x0002dec0


	//   ....[161]....
        /*1290*/ 	.word	0x0002df10


	//   ....[162]....
        /*1294*/ 	.word	0x0002e000


	//   ....[163]....
        /*1298*/ 	.word	0x0002e050


	//   ....[164]....
        /*129c*/ 	.word	0x0002e140


	//   ....[165]....
        /*12a0*/ 	.word	0x0002e190


	//   ....[166]....
        /*12a4*/ 	.word	0x0002e280


	//   ....[167]....
        /*12a8*/ 	.word	0x0002e2d0


	//   ....[168]....
        /*12ac*/ 	.word	0x0002e3c0


	//   ....[169]....
        /*12b0*/ 	.word	0x0002e410


	//   ....[170]....
        /*12b4*/ 	.word	0x0002e4f0


	//   ....[171]....
        /*12b8*/ 	.word	0x0002e540


	//   ....[172]....
        /*12bc*/ 	.word	0x0002e680


	//   ....[173]....
        /*12c0*/ 	.word	0x0002e760


	//   ....[174]....
        /*12c4*/ 	.word	0x0002e8b0


	//   ....[175]....
        /*12c8*/ 	.word	0x0002e940


	//   ....[176]....
        /*12cc*/ 	.word	0x0002ea30


	//   ....[177]....
        /*12d0*/ 	.word	0x0002ea80


	//   ....[178]....
        /*12d4*/ 	.word	0x0002eb70


	//   ....[179]....
        /*12d8*/ 	.word	0x0002ebc0


	//   ....[180]....
        /*12dc*/ 	.word	0x0002ecb0


	//   ....[181]....
        /*12e0*/ 	.word	0x0002ed00


	//   ....[182]....
        /*12e4*/ 	.word	0x0002edf0


	//   ....[183]....
        /*12e8*/ 	.word	0x0002ee40


	//   ....[184]....
        /*12ec*/ 	.word	0x0002ef30


	//   ....[185]....
        /*12f0*/ 	.word	0x0002ef80


	//   ....[186]....
        /*12f4*/ 	.word	0x0002f060


	//   ....[187]....
        /*12f8*/ 	.word	0x0002f0b0


	//   ....[188]....
        /*12fc*/ 	.word	0x0002f190


	//   ....[189]....
        /*1300*/ 	.word	0x0002f1e0


	//   ....[190]....
        /*1304*/ 	.word	0x0002f2b0


	//   ....[191]....
        /*1308*/ 	.word	0x0002f300


	//   ....[192]....
        /*130c*/ 	.word	0x0002f3d0


	//   ....[193]....
        /*1310*/ 	.word	0x0002f420


	//   ....[194]....
        /*1314*/ 	.word	0x0002f4d0


	//   ....[195]....
        /*1318*/ 	.word	0x0002f530


	//   ....[196]....
        /*131c*/ 	.word	0x0002f620


	//   ....[197]....
        /*1320*/ 	.word	0x0002f690


	//   ....[198]....
        /*1324*/ 	.word	0x0002f790


	//   ....[199]....
        /*1328*/ 	.word	0x0002f800


	//   ....[200]....
        /*132c*/ 	.word	0x0002f900


	//   ....[201]....
        /*1330*/ 	.word	0x0002f970


	//   ....[202]....
        /*1334*/ 	.word	0x0002fa70


	//   ....[203]....
        /*1338*/ 	.word	0x0002fae0


	//   ....[204]....
        /*133c*/ 	.word	0x0002fbe0


	//   ....[205]....
        /*1340*/ 	.word	0x0002fc50


	//   ....[206]....
        /*1344*/ 	.word	0x0002fd60


	//   ....[207]....
        /*1348*/ 	.word	0x0002fdb0


	//   ....[208]....
        /*134c*/ 	.word	0x0002feb0


	//   ....[209]....
        /*1350*/ 	.word	0x0002ff00


	//   ....[210]....
        /*1354*/ 	.word	0x00030040


	//   ....[211]....
        /*1358*/ 	.word	0x000300e0


	//   ....[212]....
        /*135c*/ 	.word	0x000301b0


	//   ....[213]....
        /*1360*/ 	.word	0x00030200


	//   ....[214]....
        /*1364*/ 	.word	0x000302e0


	//   ....[215]....
        /*1368*/ 	.word	0x00030330


	//   ....[216]....
        /*136c*/ 	.word	0x00030400


	//   ....[217]....
        /*1370*/ 	.word	0x00030450


	//   ....[218]....
        /*1374*/ 	.word	0x00030520


	//   ....[219]....
        /*1378*/ 	.word	0x00030570


	//   ....[220]....
        /*137c*/ 	.word	0x00030640


	//   ....[221]....
        /*1380*/ 	.word	0x00030690


	//   ....[222]....
        /*1384*/ 	.word	0x00030760


	//   ....[223]....
        /*1388*/ 	.word	0x000307b0


	//   ....[224]....
        /*138c*/ 	.word	0x00030810


	//   ....[225]....
        /*1390*/ 	.word	0x00030880


	//   ....[226]....
        /*1394*/ 	.word	0x00030970


	//   ....[227]....
        /*1398*/ 	.word	0x000309c0


	//   ....[228]....
        /*139c*/ 	.word	0x00030a90


	//   ....[229]....
        /*13a0*/ 	.word	0x00030ae0


	//   ....[230]....
        /*13a4*/ 	.word	0x00030bd0


	//   ....[231]....
        /*13a8*/ 	.word	0x00030c60


	//   ....[232]....
        /*13ac*/ 	.word	0x00030d30


	//   ....[233]....
        /*13b0*/ 	.word	0x00030d80


	//   ....[234]....
        /*13b4*/ 	.word	0x00030e50


	//   ....[235]....
        /*13b8*/ 	.word	0x00030ea0


	//   ....[236]....
        /*13bc*/ 	.word	0x00030f70


	//   ....[237]....
        /*13c0*/ 	.word	0x00030fc0


	//   ....[238]....
        /*13c4*/ 	.word	0x00031090


	//   ....[239]....
        /*13c8*/ 	.word	0x000310e0


	//   ....[240]....
        /*13cc*/ 	.word	0x000311b0


	//   ....[241]....
        /*13d0*/ 	.word	0x00031200


	//   ....[242]....
        /*13d4*/ 	.word	0x000312d0


	//   ....[243]....
        /*13d8*/ 	.word	0x00031320


	//   ....[244]....
        /*13dc*/ 	.word	0x00031380


	//   ....[245]....
        /*13e0*/ 	.word	0x000313f0


	//   ....[246]....
        /*13e4*/ 	.word	0x000314d0


	//   ....[247]....
        /*13e8*/ 	.word	0x00031520


	//   ....[248]....
        /*13ec*/ 	.word	0x000315f0


	//   ....[249]....
        /*13f0*/ 	.word	0x00031640


	//   ....[250]....
        /*13f4*/ 	.word	0x00031820


	//   ....[251]....
        /*13f8*/ 	.word	0x000318c0


	//   ....[252]....
        /*13fc*/ 	.word	0x00031a40


	//   ....[253]....
        /*1400*/ 	.word	0x00031ab0


	//   ....[254]....
        /*1404*/ 	.word	0x00031b20


	//   ....[255]....
        /*1408*/ 	.word	0x00031b90


	//   ....[0]....
        /*140c*/ 	.word	0x00031c00


	//   ....[1]....
        /*1410*/ 	.word	0x00031c80


	//   ....[2]....
        /*1414*/ 	.word	0x00031d00


	//   ....[3]....
        /*1418*/ 	.word	0x00031d90


	//   ....[4]....
        /*141c*/ 	.word	0x00031e00


	//   ....[5]....
        /*1420*/ 	.word	0x00031e70


	//   ....[6]....
        /*1424*/ 	.word	0x00031ee0


	//   ....[7]....
        /*1428*/ 	.word	0x00031f60


	//   ....[8]....
        /*142c*/ 	.word	0x00031fd0


	//   ....[9]....
        /*1430*/ 	.word	0x00032080


	//   ....[10]....
        /*1434*/ 	.word	0x000320d0


	//   ....[11]....
        /*1438*/ 	.word	0x00032160


	//   ....[12]....
        /*143c*/ 	.word	0x00032290


	//----- nvinfo : EIATTR_REG_RECONFIG
	.align		4
.L_1102:
        /*1440*/ 	.byte	0x01, 0x54
	.zero		2


	//----- nvinfo : EIATTR_SYSCALL_OFFSETS
	.align		4
        /*1444*/ 	.byte	0x04, 0x46
        /*1446*/ 	.short	(.L_1104 - .L_1103)


	//   ....[0]....
.L_1103:
        /*1448*/ 	.word	0x00001dd0


	//   ....[1]....
        /*144c*/ 	.word	0x00001f20


	//   ....[2]....
        /*1450*/ 	.word	0x0000a760


	//   ....[3]....
        /*1454*/ 	.word	0x0000acc0


	//   ....[4]....
        /*1458*/ 	.word	0x00023550


	//   ....[5]....
        /*145c*/ 	.word	0x000236e0


	//   ....[6]....
        /*1460*/ 	.word	0x00023830


	//   ....[7]....
        /*1464*/ 	.word	0x00023970


	//   ....[8]....
        /*1468*/ 	.word	0x00025390


	//----- nvinfo : EIATTR_MBARRIER_INSTR_OFFSETS
	.align		4
.L_1104:
        /*146c*/ 	.byte	0x04, 0x39
        /*146e*/ 	.short	(.L_1106 - .L_1105)


	//   ....[0]....
.L_1105:
        /*1470*/ 	.word	0x00000270
        /*1474*/ 	.word	0x000000ff
        /*1478*/ 	.word	0x00022800
        /*147c*/ 	.short	0x0100
        /*147e*/ 	.byte	0x08
	.zero		1


	//   ....[1]....
        /*1480*/ 	.word	0x00000280
        /*1484*/ 	.word	0x000000ff
        /*1488*/ 	.word	0x00022820
        /*148c*/ 	.short	0x0100
        /*148e*/ 	.byte	0x08
	.zero		1


	//   ....[2]....
        /*1490*/ 	.word	0x00000370
        /*1494*/ 	.word	0x000000ff
        /*1498*/ 	.word	0x00022830
        /*149c*/ 	.short	0x0100
        /*149e*/ 	.byte	0x08
	.zero		1


	//   ....[3]....
        /*14a0*/ 	.word	0x00000380
        /*14a4*/ 	.word	0x000000ff
        /*14a8*/ 	.word	0x00022840
        /*14ac*/ 	.short	0x0100
        /*14ae*/ 	.byte	0x08
	.zero		1


	//   ....[4]....
        /*14b0*/ 	.word	0x00000390
        /*14b4*/ 	.word	0x000000ff
        /*14b8*/ 	.word	0x00022838
        /*14bc*/ 	.short	0x0100
        /*14be*/ 	.byte	0x08
	.zero		1


	//   ....[5]....
        /*14c0*/ 	.word	0x000003a0
        /*14c4*/ 	.word	0x000000ff
        /*14c8*/ 	.word	0x00022848
        /*14cc*/ 	.short	0x0100
        /*14ce*/ 	.byte	0x08
	.zero		1


	//   ....[6]....
        /*14d0*/ 	.word	0x000004d0
        /*14d4*/ 	.word	0x000000ff
        /*14d8*/ 	.word	0x00022850
        /*14dc*/ 	.short	0x0100
        /*14de*/ 	.byte	0x08
	.zero		1


	//   ....[7]....
        /*14e0*/ 	.word	0x000004e0
        /*14e4*/ 	.word	0x000000ff
        /*14e8*/ 	.word	0x00022860
        /*14ec*/ 	.short	0x0100
        /*14ee*/ 	.byte	0x08
	.zero		1


	//   ....[8]....
        /*14f0*/ 	.word	0x000004f0
        /*14f4*/ 	.word	0x000000ff
        /*14f8*/ 	.word	0x00022858
        /*14fc*/ 	.short	0x0100
        /*14fe*/ 	.byte	0x08
	.zero		1


	//   ....[9]....
        /*1500*/ 	.word	0x00000500
        /*1504*/ 	.word	0x000000ff
        /*1508*/ 	.word	0x00022868
        /*150c*/ 	.short	0x0100
        /*150e*/ 	.byte	0x08
	.zero		1


	//   ....[10]....
        /*1510*/ 	.word	0x000005f0
        /*1514*/ 	.word	0x000000ff
        /*1518*/ 	.word	0x00022870
        /*151c*/ 	.short	0x0100
        /*151e*/ 	.byte	0x06
	.zero		1


	//   ....[11]....
        /*1520*/ 	.word	0x00000600
        /*1524*/ 	.word	0x000000ff
        /*1528*/ 	.word	0x00022880
        /*152c*/ 	.short	0x0100
        /*152e*/ 	.byte	0x06
	.zero		1


	//   ....[12]....
        /*1530*/ 	.word	0x00000610
        /*1534*/ 	.word	0x000000ff
        /*1538*/ 	.word	0x00022878
        /*153c*/ 	.short	0x0100
        /*153e*/ 	.byte	0x06
	.zero		1


	//   ....[13]....
        /*1540*/ 	.word	0x00000620
        /*1544*/ 	.word	0x000000ff
        /*1548*/ 	.word	0x00022888
        /*154c*/ 	.short	0x0100
        /*154e*/ 	.byte	0x06
	.zero		1


	//   ....[14]....
        /*1550*/ 	.word	0x00000750
        /*1554*/ 	.word	0x000000ff
        /*1558*/ 	.word	0x00022890
        /*155c*/ 	.short	0x0100
        /*155e*/ 	.byte	0x08
	.zero		1


	//   ....[15]....
        /*1560*/ 	.word	0x00000760
        /*1564*/ 	.word	0x000000ff
        /*1568*/ 	.word	0x000228a0
        /*156c*/ 	.short	0x0100
        /*156e*/ 	.byte	0x08
	.zero		1


	//   ....[16]....
        /*1570*/ 	.word	0x00000770
        /*1574*/ 	.word	0x000000ff
        /*1578*/ 	.word	0x00022898
        /*157c*/ 	.short	0x0100
        /*157e*/ 	.byte	0x08
	.zero		1


	//   ....[17]....
        /*1580*/ 	.word	0x00000780
        /*1584*/ 	.word	0x000000ff
        /*1588*/ 	.word	0x000228a8
        /*158c*/ 	.short	0x0100
        /*158e*/ 	.byte	0x08
	.zero		1


	//   ....[18]....
        /*1590*/ 	.word	0x000008c0
        /*1594*/ 	.word	0x000000ff
        /*1598*/ 	.word	0x000228b0
        /*159c*/ 	.short	0x0100
        /*159e*/ 	.byte	0x08
	.zero		1


	//   ....[19]....
        /*15a0*/ 	.word	0x000008d0
        /*15a4*/ 	.word	0x000000ff
        /*15a8*/ 	.word	0x000228c0
        /*15ac*/ 	.short	0x0100
        /*15ae*/ 	.byte	0x08
	.zero		1


	//   ....[20]....
        /*15b0*/ 	.word	0x000008e0
        /*15b4*/ 	.word	0x000000ff
        /*15b8*/ 	.word	0x000228b8
        /*15bc*/ 	.short	0x0100
        /*15be*/ 	.byte	0x08
	.zero		1


	//   ....[21]....
        /*15c0*/ 	.word	0x000008f0
        /*15c4*/ 	.word	0x000000ff
        /*15c8*/ 	.word	0x000228c8
        /*15cc*/ 	.short	0x0100
        /*15ce*/ 	.byte	0x08
	.zero		1


	//   ....[22]....
        /*15d0*/ 	.word	0x00003040
        /*15d4*/ 	.word	0x00000056
        /*15d8*/ 	.word	0x00022890
        /*15dc*/ 	.short	0x010a
        /*15de*/ 	.byte	0x3f
	.zero		1


	//   ....[23]....
        /*15e0*/ 	.word	0x000062e0
        /*15e4*/ 	.word	0x00000056
        /*15e8*/ 	.word	0x00022890
        /*15ec*/ 	.short	0x010a
        /*15ee*/ 	.byte	0x3f
	.zero		1


	//   ....[24]....
        /*15f0*/ 	.word	0x000092f0
        /*15f4*/ 	.word	0x00000056
        /*15f8*/ 	.word	0x00022890
        /*15fc*/ 	.short	0x010a
        /*15fe*/ 	.byte	0x3f
	.zero		1


	//   ....[25]....
        /*1600*/ 	.word	0x000098e0
        /*1604*/ 	.word	0x00000004
        /*1608*/ 	.word	0x00000000
        /*160c*/ 	.short	0x0101
        /*160e*/ 	.byte	0x3f
	.zero		1


	//   ....[26]....
        /*1610*/ 	.word	0x00009920
        /*1614*/ 	.word	0x00000056
        /*1618*/ 	.word	0x000228b0
        /*161c*/ 	.short	0x010a
        /*161e*/ 	.byte	0x3f
	.zero		1


	//   ....[27]....
        /*1620*/ 	.word	0x00009e80
        /*1624*/ 	.word	0x00000056
        /*1628*/ 	.word	0x00000000
        /*162c*/ 	.short	0x0101
        /*162e*/ 	.byte	0x3f
	.zero		1


	//   ....[28]....
        /*1630*/ 	.word	0x0000aa40
        /*1634*/ 	.word	0x00000012
        /*1638*/ 	.word	0x00022800
        /*163c*/ 	.short	0x010a
        /*163e*/ 	.byte	0x3f
	.zero		1


	//   ....[29]....
        /*1640*/ 	.word	0x0000aa90
        /*1644*/ 	.word	0x00000012
        /*1648*/ 	.word	0x00022800
        /*164c*/ 	.short	0x010a
        /*164e*/ 	.byte	0x3f
	.zero		1


	//   ....[30]....
        /*1650*/ 	.word	0x0000b4f0
        /*1654*/ 	.word	0x00000012
        /*1658*/ 	.word	0x00022800
        /*165c*/ 	.short	0x010a
        /*165e*/ 	.byte	0x3f
	.zero		1


	//   ....[31]....
        /*1660*/ 	.word	0x0000dac0
        /*1664*/ 	.word	0x00000012
        /*1668*/ 	.word	0x00022800
        /*166c*/ 	.short	0x010a
        /*166e*/ 	.byte	0x3f
	.zero		1


	//   ....[32]....
        /*1670*/ 	.word	0x0000fb40
        /*1674*/ 	.word	0x00000000
        /*1678*/ 	.word	0x00022830
        /*167c*/ 	.short	0x010a
        /*167e*/ 	.byte	0x3f
	.zero		1


	//   ....[33]....
        /*1680*/ 	.word	0x0000fbd0
        /*1684*/ 	.word	0x00000000
        /*1688*/ 	.word	0x00022830
        /*168c*/ 	.short	0x010a
        /*168e*/ 	.byte	0x3f
	.zero		1


	//   ....[34]....
        /*1690*/ 	.word	0x000128c0
        /*1694*/ 	.word	0x00000032
        /*1698*/ 	.word	0x00000000
        /*169c*/ 	.short	0x0101
        /*169e*/ 	.byte	0x3f
	.zero		1


	//   ....[35]....
        /*16a0*/ 	.word	0x00013a70
        /*16a4*/ 	.word	0x0000000f
        /*16a8*/ 	.word	0x00022830
        /*16ac*/ 	.short	0x010a
        /*16ae*/ 	.byte	0x3f
	.zero		1


	//   ....[36]....
        /*16b0*/ 	.word	0x00013ac0
        /*16b4*/ 	.word	0x0000000f
        /*16b8*/ 	.word	0x00022830
        /*16bc*/ 	.short	0x010a
        /*16be*/ 	.byte	0x3f
	.zero		1


	//   ....[37]....
        /*16c0*/ 	.word	0x00014760
        /*16c4*/ 	.word	0x0000000f
        /*16c8*/ 	.word	0x00022850
        /*16cc*/ 	.short	0x010a
        /*16ce*/ 	.byte	0x3f
	.zero		1


	//   ....[38]....
        /*16d0*/ 	.word	0x000147a0
        /*16d4*/ 	.word	0x0000000f
        /*16d8*/ 	.word	0x00022850
        /*16dc*/ 	.short	0x010a
        /*16de*/ 	.byte	0x3f
	.zero		1


	//   ....[39]....
        /*16e0*/ 	.word	0x00016b10
        /*16e4*/ 	.word	0x000000a7
        /*16e8*/ 	.word	0x00000000
        /*16ec*/ 	.short	0x0101
        /*16ee*/ 	.byte	0x3f
	.zero		1


	//   ....[40]....
        /*16f0*/ 	.word	0x00017670
        /*16f4*/ 	.word	0x000000a7
        /*16f8*/ 	.word	0x00000000
        /*16fc*/ 	.short	0x0101
        /*16fe*/ 	.byte	0x3f
	.zero		1


	//   ....[41]....
        /*1700*/ 	.word	0x00017df0
        /*1704*/ 	.word	0x0000000e
        /*1708*/ 	.word	0x00022830
        /*170c*/ 	.short	0x010a
        /*170e*/ 	.byte	0x3f
	.zero		1


	//   ....[42]....
        /*1710*/ 	.word	0x00017e40
        /*1714*/ 	.word	0x0000000e
        /*1718*/ 	.word	0x00022830
        /*171c*/ 	.short	0x010a
        /*171e*/ 	.byte	0x3f
	.zero		1


	//   ....[43]....
        /*1720*/ 	.word	0x00018ab0
        /*1724*/ 	.word	0x0000000f
        /*1728*/ 	.word	0x00022850
        /*172c*/ 	.short	0x010a
        /*172e*/ 	.byte	0x3f
	.zero		1


	//   ....[44]....
        /*1730*/ 	.word	0x00018af0
        /*1734*/ 	.word	0x0000000f
        /*1738*/ 	.word	0x00022850
        /*173c*/ 	.short	0x010a
        /*173e*/ 	.byte	0x3f
	.zero		1


	//   ....[45]....
        /*1740*/ 	.word	0x00018f40
        /*1744*/ 	.word	0x0000000e
        /*1748*/ 	.word	0x00000000
        /*174c*/ 	.short	0x0101
        /*174e*/ 	.byte	0x3f
	.zero		1


	//   ....[46]....
        /*1750*/ 	.word	0x0001ae70
        /*1754*/ 	.word	0x000000a6
        /*1758*/ 	.word	0x00000000
        /*175c*/ 	.short	0x0101
        /*175e*/ 	.byte	0x3f
	.zero		1


	//   ....[47]....
        /*1760*/ 	.word	0x0001b530
        /*1764*/ 	.word	0x0000000b
        /*1768*/ 	.word	0x00022850
        /*176c*/ 	.short	0x010a
        /*176e*/ 	.byte	0x3f
	.zero		1


	//   ....[48]....
        /*1770*/ 	.word	0x0001b5b0
        /*1774*/ 	.word	0x0000000b
        /*1778*/ 	.word	0x00022850
        /*177c*/ 	.short	0x010a
        /*177e*/ 	.byte	0x3f
	.zero		1


	//   ....[49]....
        /*1780*/ 	.word	0x0001bfd0
        /*1784*/ 	.word	0x00000002
        /*1788*/ 	.word	0x00000000
        /*178c*/ 	.short	0x0101
        /*178e*/ 	.byte	0x3f
	.zero		1


	//   ....[50]....
        /*1790*/ 	.word	0x0001ded0
        /*1794*/ 	.word	0x00000000
        /*1798*/ 	.word	0x00000000
        /*179c*/ 	.short	0x0101
        /*179e*/ 	.byte	0x3f
	.zero		1


	//   ....[51]....
        /*17a0*/ 	.word	0x0001e6f0
        /*17a4*/ 	.word	0x0000000c
        /*17a8*/ 	.word	0x00000000
        /*17ac*/ 	.short	0x0101
        /*17ae*/ 	.byte	0x3f
	.zero		1


	//   ....[52]....
        /*17b0*/ 	.word	0x00022450
        /*17b4*/ 	.word	0x00000016
        /*17b8*/ 	.word	0x00022820
        /*17bc*/ 	.short	0x010a
        /*17be*/ 	.byte	0x3f
	.zero		1


	//   ....[53]....
        /*17c0*/ 	.word	0x00022510
        /*17c4*/ 	.word	0x00000006
        /*17c8*/ 	.word	0x000228a0
        /*17cc*/ 	.short	0x010a
        /*17ce*/ 	.byte	0x3f
	.zero		1


	//   ....[54]....
        /*17d0*/ 	.word	0x00022740
        /*17d4*/ 	.word	0x00000006
        /*17d8*/ 	.word	0x000228c0
        /*17dc*/ 	.short	0x010a
        /*17de*/ 	.byte	0x3f
	.zero		1


	//   ....[55]....
        /*17e0*/ 	.word	0x00022ac0
        /*17e4*/ 	.word	0x00000006
        /*17e8*/ 	.word	0x000228a0
        /*17ec*/ 	.short	0x010a
        /*17ee*/ 	.byte	0x3f
	.zero		1


	//   ....[56]....
        /*17f0*/ 	.word	0x00022ce0
        /*17f4*/ 	.word	0x00000006
        /*17f8*/ 	.word	0x000228c0
        /*17fc*/ 	.short	0x010a
        /*17fe*/ 	.byte	0x3f
	.zero		1


	//   ....[57]....
        /*1800*/ 	.word	0x00023f40
        /*1804*/ 	.word	0x00000006
        /*1808*/ 	.word	0x00022880
        /*180c*/ 	.short	0x010a
        /*180e*/ 	.byte	0x3f
	.zero		1


	//   ....[58]....
        /*1810*/ 	.word	0x00024840
        /*1814*/ 	.word	0x00000006
        /*1818*/ 	.word	0x00022870
        /*181c*/ 	.short	0x0107
        /*181e*/ 	.byte	0x3f
	.zero		1


	//   ....[59]....
        /*1820*/ 	.word	0x00024900
        /*1824*/ 	.word	0x00000006
        /*1828*/ 	.word	0x00022870
        /*182c*/ 	.short	0x0101
        /*182e*/ 	.byte	0x3f
	.zero		1


	//   ....[60]....
        /*1830*/ 	.word	0x00024950
        /*1834*/ 	.word	0x00000006
        /*1838*/ 	.word	0x00022840
        /*183c*/ 	.short	0x010a
        /*183e*/ 	.byte	0x3f
	.zero		1


	//   ....[61]....
        /*1840*/ 	.word	0x000250b0
        /*1844*/ 	.word	0x00000006
        /*1848*/ 	.word	0x00022830
        /*184c*/ 	.short	0x0107
        /*184e*/ 	.byte	0x3f
	.zero		1


	//   ....[62]....
        /*1850*/ 	.word	0x000251a0
        /*1854*/ 	.word	0x00000006
        /*1858*/ 	.word	0x00022830
        /*185c*/ 	.short	0x0101
        /*185e*/ 	.byte	0x3f
	.zero		1


	//   ....[63]....
        /*1860*/ 	.word	0x00025bd0
        /*1864*/ 	.word	0x00000016
        /*1868*/ 	.word	0x00022800
        /*186c*/ 	.short	0x0107
        /*186e*/ 	.byte	0x3f
	.zero		1


	//   ....[64]....
        /*1870*/ 	.word	0x00025cd0
        /*1874*/ 	.word	0x00000016
        /*1878*/ 	.word	0x00022800
        /*187c*/ 	.short	0x0101
        /*187e*/ 	.byte	0x3f
	.zero		1


	//   ....[65]....
        /*1880*/ 	.word	0x00025d00
        /*1884*/ 	.word	0x00000016
        /*1888*/ 	.word	0x00022820
        /*188c*/ 	.short	0x010a
        /*188e*/ 	.byte	0x3f
	.zero		1


	//   ....[66]....
        /*1890*/ 	.word	0x00026200
        /*1894*/ 	.word	0x00000000
        /*1898*/ 	.word	0x00022880
        /*189c*/ 	.short	0x010a
        /*189e*/ 	.byte	0x3f
	.zero		1


	//   ....[67]....
        /*18a0*/ 	.word	0x00026800
        /*18a4*/ 	.word	0x00000000
        /*18a8*/ 	.word	0x00022870
        /*18ac*/ 	.short	0x0107
        /*18ae*/ 	.byte	0x3f
	.zero		1


	//   ....[68]....
        /*18b0*/ 	.word	0x000268c0
        /*18b4*/ 	.word	0x00000000
        /*18b8*/ 	.word	0x00022870
        /*18bc*/ 	.short	0x0101
        /*18be*/ 	.byte	0x3f
	.zero		1


	//   ....[69]....
        /*18c0*/ 	.word	0x000268f0
        /*18c4*/ 	.word	0x00000000
        /*18c8*/ 	.word	0x00022840
        /*18cc*/ 	.short	0x010a
        /*18ce*/ 	.byte	0x3f
	.zero		1


	//   ....[70]....
        /*18d0*/ 	.word	0x00026eb0
        /*18d4*/ 	.word	0x00000000
        /*18d8*/ 	.word	0x00022830
        /*18dc*/ 	.short	0x0107
        /*18de*/ 	.byte	0x3f
	.zero		1


	//   ....[71]....
        /*18e0*/ 	.word	0x00026f70
        /*18e4*/ 	.word	0x00000000
        /*18e8*/ 	.word	0x00022830
        /*18ec*/ 	.short	0x0101
        /*18ee*/ 	.byte	0x3f
	.zero		1


	//   ....[72]....
        /*18f0*/ 	.word	0x00027000
        /*18f4*/ 	.word	0x00000002
        /*18f8*/ 	.word	0x00022870
        /*18fc*/ 	.short	0x010a
        /*18fe*/ 	.byte	0x3f
	.zero		1


	//   ....[73]....
        /*1900*/ 	.word	0x00027090
        /*1904*/ 	.word	0x00000002
        /*1908*/ 	.word	0x00022860
        /*190c*/ 	.short	0x010a
        /*190e*/ 	.byte	0x3f
	.zero		1


	//   ....[74]....
        /*1910*/ 	.word	0x00027760
        /*1914*/ 	.word	0x00000002
        /*1918*/ 	.word	0x00022850
        /*191c*/ 	.short	0x0101
        /*191e*/ 	.byte	0x3f
	.zero		1


	//   ....[75]....
        /*1920*/ 	.word	0x000277f0
        /*1924*/ 	.word	0x00000002
        /*1928*/ 	.word	0x00000000
        /*192c*/ 	.short	0x0101
        /*192e*/ 	.byte	0x3f
	.zero		1


	//   ....[76]....
        /*1930*/ 	.word	0x000279d0
        /*1934*/ 	.word	0x00000000
        /*1938*/ 	.word	0x00022870
        /*193c*/ 	.short	0x010a
        /*193e*/ 	.byte	0x3f
	.zero		1


	//   ....[77]....
        /*1940*/ 	.word	0x00027a60
        /*1944*/ 	.word	0x00000000
        /*1948*/ 	.word	0x00022860
        /*194c*/ 	.short	0x010a
        /*194e*/ 	.byte	0x3f
	.zero		1


	//   ....[78]....
        /*1950*/ 	.word	0x00028140
        /*1954*/ 	.word	0x00000000
        /*1958*/ 	.word	0x00022850
        /*195c*/ 	.short	0x0101
        /*195e*/ 	.byte	0x3f
	.zero		1


	//   ....[79]....
        /*1960*/ 	.word	0x000281f0
        /*1964*/ 	.word	0x00000000
        /*1968*/ 	.word	0x00000000
        /*196c*/ 	.short	0x0101
        /*196e*/ 	.byte	0x3f
	.zero		1


	//   ....[80]....
        /*1970*/ 	.word	0x00029380
        /*1974*/ 	.word	0x00000005
        /*1978*/ 	.word	0x00022820
        /*197c*/ 	.short	0x010a
        /*197e*/ 	.byte	0x3f
	.zero		1


	//   ....[81]....
        /*1980*/ 	.word	0x00029540
        /*1984*/ 	.word	0x00000003
        /*1988*/ 	.word	0x00022840
        /*198c*/ 	.short	0x010a
        /*198e*/ 	.byte	0x3f
	.zero		1


	//   ....[82]....
        /*1990*/ 	.word	0x000295d0
        /*1994*/ 	.word	0x00000021
        /*1998*/ 	.word	0x00022840
        /*199c*/ 	.short	0x010a
        /*199e*/ 	.byte	0x3f
	.zero		1


	//   ....[83]....
        /*19a0*/ 	.word	0x00029610
        /*19a4*/ 	.word	0x00000003
        /*19a8*/ 	.word	0x00022860
        /*19ac*/ 	.short	0x010a
        /*19ae*/ 	.byte	0x3f
	.zero		1


	//   ....[84]....
        /*19b0*/ 	.word	0x00029650
        /*19b4*/ 	.word	0x00000021
        /*19b8*/ 	.word	0x00022860
        /*19bc*/ 	.short	0x010a
        /*19be*/ 	.byte	0x3f
	.zero		1


	//   ....[85]....
        /*19c0*/ 	.word	0x00029690
        /*19c4*/ 	.word	0x00000003
        /*19c8*/ 	.word	0x00022880
        /*19cc*/ 	.short	0x010a
        /*19ce*/ 	.byte	0x3f
	.zero		1


	//   ....[86]....
        /*19d0*/ 	.word	0x000296d0
        /*19d4*/ 	.word	0x00000021
        /*19d8*/ 	.word	0x00022880
        /*19dc*/ 	.short	0x010a
        /*19de*/ 	.byte	0x3f
	.zero		1


	//   ....[87]....
        /*19e0*/ 	.word	0x00029730
        /*19e4*/ 	.word	0x00000056
        /*19e8*/ 	.word	0x00022890
        /*19ec*/ 	.short	0x010a
        /*19ee*/ 	.byte	0x3f
	.zero		1


	//   ....[88]....
        /*19f0*/ 	.word	0x00029ae0
        /*19f4*/ 	.word	0x00000056
        /*19f8*/ 	.word	0x00022890
        /*19fc*/ 	.short	0x010a
        /*19fe*/ 	.byte	0x3f
	.zero		1


	//   ....[89]....
        /*1a00*/ 	.word	0x00029ea0
        /*1a04*/ 	.word	0x00000056
        /*1a08*/ 	.word	0x00022890
        /*1a0c*/ 	.short	0x010a
        /*1a0e*/ 	.byte	0x3f
	.zero		1


	//   ....[90]....
        /*1a10*/ 	.word	0x0002a250
        /*1a14*/ 	.word	0x00000056
        /*1a18*/ 	.word	0x000228b0
        /*1a1c*/ 	.short	0x010a
        /*1a1e*/ 	.byte	0x3f
	.zero		1


	//   ....[91]....
        /*1a20*/ 	.word	0x0002a720
        /*1a24*/ 	.word	0x00000012
        /*1a28*/ 	.word	0x00022800
        /*1a2c*/ 	.short	0x010a
        /*1a2e*/ 	.byte	0x3f
	.zero		1


	//   ....[92]....
        /*1a30*/ 	.word	0x0002ac20
        /*1a34*/ 	.word	0x00000012
        /*1a38*/ 	.word	0x00022800
        /*1a3c*/ 	.short	0x010a
        /*1a3e*/ 	.byte	0x3f
	.zero		1


	//   ....[93]....
        /*1a40*/ 	.word	0x0002ac70
        /*1a44*/ 	.word	0x00000000
        /*1a48*/ 	.word	0x00022830
        /*1a4c*/ 	.short	0x010a
        /*1a4e*/ 	.byte	0x3f
	.zero		1


	//   ....[94]....
        /*1a50*/ 	.word	0x0002acc0
        /*1a54*/ 	.word	0x0000000f
        /*1a58*/ 	.word	0x00022830
        /*1a5c*/ 	.short	0x010a
        /*1a5e*/ 	.byte	0x3f
	.zero		1


	//   ....[95]....
        /*1a60*/ 	.word	0x0002ad10
        /*1a64*/ 	.word	0x0000000f
        /*1a68*/ 	.word	0x00022850
        /*1a6c*/ 	.short	0x010a
        /*1a6e*/ 	.byte	0x3f
	.zero		1


	//   ....[96]....
        /*1a70*/ 	.word	0x0002ad60
        /*1a74*/ 	.word	0x0000000e
        /*1a78*/ 	.word	0x00022830
        /*1a7c*/ 	.short	0x010a
        /*1a7e*/ 	.byte	0x3f
	.zero		1


	//   ....[97]....
        /*1a80*/ 	.word	0x0002adb0
        /*1a84*/ 	.word	0x0000000f
        /*1a88*/ 	.word	0x00022850
        /*1a8c*/ 	.short	0x010a
        /*1a8e*/ 	.byte	0x3f
	.zero		1


	//   ....[98]....
        /*1a90*/ 	.word	0x0002ae00
        /*1a94*/ 	.word	0x0000000b
        /*1a98*/ 	.word	0x00022850
        /*1a9c*/ 	.short	0x010a
        /*1a9e*/ 	.byte	0x3f
	.zero		1


	//   ....[99]....
        /*1aa0*/ 	.word	0x0002d7a0
        /*1aa4*/ 	.word	0x00000016
        /*1aa8*/ 	.word	0x00022820
        /*1aac*/ 	.short	0x010a
        /*1aae*/ 	.byte	0x3f
	.zero		1


	//   ....[100]....
        /*1ab0*/ 	.word	0x0002d7f0
        /*1ab4*/ 	.word	0x00000006
        /*1ab8*/ 	.word	0x000228a0
        /*1abc*/ 	.short	0x010a
        /*1abe*/ 	.byte	0x3f
	.zero		1


	//   ....[101]....
        /*1ac0*/ 	.word	0x0002d840
        /*1ac4*/ 	.word	0x00000006
        /*1ac8*/ 	.word	0x000228c0
        /*1acc*/ 	.short	0x010a
        /*1ace*/ 	.byte	0x3f
	.zero		1


	//   ....[102]....
        /*1ad0*/ 	.word	0x0002d890
        /*1ad4*/ 	.word	0x00000006
        /*1ad8*/ 	.word	0x000228a0
        /*1adc*/ 	.short	0x010a
        /*1ade*/ 	.byte	0x3f
	.zero		1


	//   ....[103]....
        /*1ae0*/ 	.word	0x0002d8e0
        /*1ae4*/ 	.word	0x00000006
        /*1ae8*/ 	.word	0x000228c0
        /*1aec*/ 	.short	0x010a
        /*1aee*/ 	.byte	0x3f
	.zero		1


	//   ....[104]....
        /*1af0*/ 	.word	0x0002da00
        /*1af4*/ 	.word	0x00000006
        /*1af8*/ 	.word	0x00022880
        /*1afc*/ 	.short	0x010a
        /*1afe*/ 	.byte	0x3f
	.zero		1


	//   ....[105]....
        /*1b00*/ 	.word	0x0002e800
        /*1b04*/ 	.word	0x00000006
        /*1b08*/ 	.word	0x00022840
        /*1b0c*/ 	.short	0x010a
        /*1b0e*/ 	.byte	0x3f
	.zero		1


	//   ....[106]....
        /*1b10*/ 	.word	0x0002ff40
        /*1b14*/ 	.word	0x00000016
        /*1b18*/ 	.word	0x00022820
        /*1b1c*/ 	.short	0x010a
        /*1b1e*/ 	.byte	0x3f
	.zero		1


	//   ....[107]....
        /*1b20*/ 	.word	0x0002ff90
        /*1b24*/ 	.word	0x00000000
        /*1b28*/ 	.word	0x00022880
        /*1b2c*/ 	.short	0x010a
        /*1b2e*/ 	.byte	0x3f
	.zero		1


	//   ....[108]....
        /*1b30*/ 	.word	0x00030b20
        /*1b34*/ 	.word	0x00000000
        /*1b38*/ 	.word	0x00022840
        /*1b3c*/ 	.short	0x010a
        /*1b3e*/ 	.byte	0x3f
	.zero		1


	//   ....[109]....
        /*1b40*/ 	.word	0x00031680
        /*1b44*/ 	.word	0x00000002
        /*1b48*/ 	.word	0x00022870
        /*1b4c*/ 	.short	0x010a
        /*1b4e*/ 	.byte	0x3f
	.zero		1


	//   ....[110]....
        /*1b50*/ 	.word	0x000316d0
        /*1b54*/ 	.word	0x00000002
        /*1b58*/ 	.word	0x00022860
        /*1b5c*/ 	.short	0x010a
        /*1b5e*/ 	.byte	0x3f
	.zero		1


	//   ....[111]....
        /*1b60*/ 	.word	0x00031720
        /*1b64*/ 	.word	0x00000000
        /*1b68*/ 	.word	0x00022870
        /*1b6c*/ 	.short	0x010a
        /*1b6e*/ 	.byte	0x3f
	.zero		1


	//   ....[112]....
        /*1b70*/ 	.word	0x00031770
        /*1b74*/ 	.word	0x00000000
        /*1b78*/ 	.word	0x00022860
        /*1b7c*/ 	.short	0x010a
        /*1b7e*/ 	.byte	0x3f
	.zero		1


	//   ....[113]....
        /*1b80*/ 	.word	0x000321b0
        /*1b84*/ 	.word	0x00000005
        /*1b88*/ 	.word	0x00022820
        /*1b8c*/ 	.short	0x010a
        /*1b8e*/ 	.byte	0x3f
	.zero		1


	//   ....[114]....
        /*1b90*/ 	.word	0x00032350
        /*1b94*/ 	.word	0x00000003
        /*1b98*/ 	.word	0x00022840
        /*1b9c*/ 	.short	0x010a
        /*1b9e*/ 	.byte	0x3f
	.zero		1


	//   ....[115]....
        /*1ba0*/ 	.word	0x000323a0
        /*1ba4*/ 	.word	0x00000021
        /*1ba8*/ 	.word	0x00022840
        /*1bac*/ 	.short	0x010a
        /*1bae*/ 	.byte	0x3f
	.zero		1


	//   ....[116]....
        /*1bb0*/ 	.word	0x000323f0
        /*1bb4*/ 	.word	0x00000003
        /*1bb8*/ 	.word	0x00022860
        /*1bbc*/ 	.short	0x010a
        /*1bbe*/ 	.byte	0x3f
	.zero		1


	//   ....[117]....
        /*1bc0*/ 	.word	0x00032440
        /*1bc4*/ 	.word	0x00000021
        /*1bc8*/ 	.word	0x00022860
        /*1bcc*/ 	.short	0x010a
        /*1bce*/ 	.byte	0x3f
	.zero		1


	//   ....[118]....
        /*1bd0*/ 	.word	0x00032490
        /*1bd4*/ 	.word	0x00000003
        /*1bd8*/ 	.word	0x00022880
        /*1bdc*/ 	.short	0x010a
        /*1bde*/ 	.byte	0x3f
	.zero		1


	//----- nvinfo : EIATTR_NUM_MBARRIERS
	.align		4
.L_1106:
        /*1be0*/ 	.byte	0x03, 0x38
        /*1be2*/ 	.short	0x0016


	//----- nvinfo : EIATTR_EXIT_INSTR_OFFSETS
	.align		4
        /*1be4*/ 	.byte	0x04, 0x1c
        /*1be6*/ 	.short	(.L_1108 - .L_1107)


	//   ....[0]....
.L_1107:
        /*1be8*/ 	.word	0x00029720


	//----- nvinfo : EIATTR_MAX_THREADS
	.align		4
.L_1108:
        /*1bec*/ 	.byte	0x04, 0x05
        /*1bee*/ 	.short	(.L_1110 - .L_1109)
.L_1109:
        /*1bf0*/ 	.word	0x00000180
        /*1bf4*/ 	.word	0x00000001
        /*1bf8*/ 	.word	0x00000001


	//----- nvinfo : EIATTR_CRS_STACK_SIZE
	.align		4
.L_1110:
        /*1bfc*/ 	.byte	0x04, 0x1e
        /*1bfe*/ 	.short	(.L_1112 - .L_1111)
.L_1111:
        /*1c00*/ 	.word	0x00000000


	//----- nvinfo : EIATTR_CBANK_PARAM_SIZE
	.align		4
.L_1112:
        /*1c04*/ 	.byte	0x03, 0x19
        /*1c06*/ 	.short	0x0af0


	//----- nvinfo : EIATTR_PARAM_CBANK
	.align		4
        /*1c08*/ 	.byte	0x04, 0x0a
        /*1c0a*/ 	.short	(.L_1114 - .L_1113)
	.align		4
.L_1113:
        /*1c0c*/ 	.word	index@(.nv.constant0._ZN7cutlass13device_kernelIN5flash11enable_sm90INS1_16FlashAttnFwdSm90INS1_25CollectiveMainloopFwdSm90ILi2EN4cute5tupleIJNS5_1CILi1EEES8_S8_EEENS6_IJNS7_ILi128EEENS7_ILi160EEESA_EEELi128ENS_12float_e4m3_tEfNS_4arch4Sm90ELb1ELb0ELb1ELb1ELb1ELb1ELb0ELb1ELb1ELb1ELb1ELb0EEENS1_21CollectiveEpilogueFwdINS6_IJSA_SA_SB_EEES9_NS_10bfloat16_tESF_Li256ELb1ELb1ELb1ELb1EEENS1_36VarlenDynamicPersistentTileSchedulerILi128ELi160ELi256ELi128ELb1ELb1ELb1ELb1ELb1ELb1EEEEEEEEEvNT_6ParamsE)
        /*1c10*/ 	.short	0x0210
        /*1c12*/ 	.short	0x0af0


	//----- nvinfo : EIATTR_SW_WAR
	.align		4
.L_1114:
        /*1c14*/ 	.byte	0x04, 0x36
        /*1c16*/ 	.short	(.L_1116 - .L_1115)
.L_1115:
        /*1c18*/ 	.word	0x00000008
.L_1116:


//--------------------- .nv.info._ZN7cutlass13device_kernelIN5flash11enable_sm90INS1_16FlashAttnFwdSm90INS1_25CollectiveMainloopFwdSm90ILi2EN4cute5tupleIJNS5_1CILi1EEES8_S8_EEENS6_IJNS7_ILi192EEENS7_ILi128EEENS7_ILi96EEEEEELi96ENS_12float_e4m3_tEfNS_4arch4Sm90ELb0ELb0ELb1ELb0ELb1ELb0ELb0ELb1ELb1ELb1ELb1ELb0EEENS1_21CollectiveEpilogueFwdINS6_IJSA_SC_SB_EEES9_NS_10bfloat16_tESG_Li384ELb0ELb1ELb1ELb1EEENS1_19SingleTileSchedulerILb0ELb1ELb1ELi192EEEEEEEEEvNT_6ParamsE --------------------------
	.section	.nv.info._ZN7cutlass13device_kernelIN5flash11enable_sm90INS1_16FlashAttnFwdSm90INS1_25CollectiveMainloopFwdSm90ILi2EN4cute5tupleIJNS5_1CILi1EEES8_S8_EEENS6_IJNS7_ILi192EEENS7_ILi128EEENS7_ILi96EEEEEELi96ENS_12float_e4m3_tEfNS_4arch4Sm90ELb0ELb0ELb1ELb0ELb1ELb0ELb0ELb1ELb1ELb1ELb1ELb0EEENS1_21CollectiveEpilogueFwdINS6_IJSA_SC_SB_EEES9_NS_10bfloat16_tESG_Li384ELb0ELb1ELb1ELb1EEENS1_19SingleTileSchedulerILb0ELb1ELb1ELi192EEEEEEEEEvNT_6ParamsE,"",@"SHT_CUDA_INFO"
	.sectionflags	@""
	.align	4


	//----- nvinfo : EIATTR_CUDA_API_VERSION
	.align		4
        /*0000*/ 	.byte	0x04, 0x37
        /*0002*/ 	.short	(.L_1118 - .L_1117)
.L_1117:
        /*0004*/ 	.word	0x00000082


	//----- nvinfo : EIATTR_KPARAM_INFO
	.align		4
.L_1118:
        /*0008*/ 	.byte	0x04, 0x17
        /*000a*/ 	.short	(.L_1120 - .L_1119)
.L_1119:
        /*000c*/ 	.word	0x00000000
        /*0010*/ 	.short	0x0000
        /*0012*/ 	.short	0x0070
        /*0014*/ 	.byte	0x00, 0xf0, 0x01, 0x28


	//----- nvinfo : EIATTR_SPARSE_MMA_MASK
	.align		4
.L_1120:
        /*0018*/ 	.byte	0x03, 0x50
        /*001a*/ 	.short	0x0000


	//----- nvinfo : EIATTR_MAXREG_COUNT
	.align		4
        /*001c*/ 	.byte	0x03, 0x1b
        /*001e*/ 	.short	0x0080


	//----- nvinfo : EIATTR_NUM_BARRIERS
	.align		4
        /*0020*/ 	.byte	0x02, 0x4c
        /*0022*/ 	.byte	0x09
	.zero		1


	//----- nvinfo : EIATTR_EXTERNS
	.align		4
        /*0024*/ 	.byte	0x04, 0x0f
        /*0026*/ 	.short	(.L_1122 - .L_1121)


	//   ....[0]....
	.align		4
.L_1121:
        /*0028*/ 	.word	index@(__assertfail)


	//----- nvinfo : EIATTR_ANNOTATIONS
	.align		4
.L_1122:
        /*002c*/ 	.byte	0x04, 0x55
        /*002e*/ 	.short	(.L_1124 - .L_1123)


	//   ....[0]....
.L_1123:
        /*0030*/ 	.word	0x00000001
        /*0034*/ 	.byte	0x20, 0x98, 0x00, 0x00, 0x01, 0x00, 0x00, 0x00, 0xc0, 0x9a, 0x00, 0x00, 0x01, 0x00, 0x00, 0x00
        /*0044*/ 	.byte	0x40, 0x9c, 0x00, 0x00, 0x01, 0x00, 0x00, 0x00, 0x20, 0x9e, 0x00, 0x00, 0x01, 0x00, 0x00, 0x00
        /*0054*/ 	.byte	0xc0, 0xad, 0x00, 0x00, 0x01, 0x00, 0x00, 0x00, 0xb0, 0xae, 0x00, 0x00, 0x01, 0x00, 0x00, 0x00
        /*0064*/ 	.byte	0xd0, 0xae, 0x00, 0x00, 0x01, 0x00, 0x00, 0x00, 0x60, 0xb7, 0x00, 0x00, 0x01, 0x00, 0x00, 0x00
        /*0074*/ 	.byte	0x80, 0xba, 0x00, 0x00, 0x01, 0x00, 0x00, 0x00, 0x90, 0xc0, 0x00, 0x00, 0x01, 0x00, 0x00, 0x00
        /*0084*/ 	.byte	0xe0, 0xcb, 0x00, 0x00, 0x01, 0x00, 0x00, 0x00, 0x90, 0xd8, 0x00, 0x00


	//----- nvinfo : EIATTR_MERCURY_ISA_VERSION
	.align		4
.L_1124:
        /*0090*/ 	.byte	0x03, 0x5f
        /*0092*/ 	.short	0x0101


	//----- nvinfo : EIATTR_INT_WARP_WIDE_INSTR_OFFSETS
	.align		4
        /*0094*/ 	.byte	0x04, 0x31
        /*0096*/ 	.short	(.L_1126 - .L_1125)


	//   ....[0]....
.L_1125:
        /*0098*/ 	.word	0x000000c0


	//   ....[1]....
        /*009c*/ 	.word	0x000000d0


	//   ....[2]....
        /*00a0*/ 	.word	0x00000170


	//----- nvinfo : EIATTR_COOP_GROUP_MASK_REGIDS
	.align		4
.L_1126:
        /*00a4*/ 	.byte	0x04, 0x29
        /*00a6*/ 	.short	(.L_1128 - .L_1127)


	//   ....[0]....
.L_1127:
        /*00a8*/ 	.word	0xffffffff


	//   ....[1]....
        /*00ac*/ 	.word	0xffffffff


	//   ....[2]....
        /*00b0*/ 	.word	0xffffffff


	//   ....[3]....
        /*00b4*/ 	.word	0xffffffff


	//   ....[4]....
        /*00b8*/ 	.word	0xffffffff


	//   ....[5]....
        /*00bc*/ 	.word	0xffffffff


	//   ....[6]....
        /*00c0*/ 	.word	0xffffffff


	//   ....[7]....
        /*00c4*/ 	.word	0xffffffff


	//   ....[8]....
        /*00c8*/ 	.word	0xffffffff


	//   ....[9]....
        /*00cc*/ 	.word	0xffffffff


	//   ....[10]....
        /*00d0*/ 	.word	0xffffffff


	//   ....[11]....
        /*00d4*/ 	.word	0xffffffff


	//   ....[12]....
        /*00d8*/ 	.word	0xffffffff


	//   ....[13]....
        /*00dc*/ 	.word	0xffffffff


	//   ....[14]....
        /*00e0*/ 	.word	0xffffffff


	//   ....[15]....
        /*00e4*/ 	.word	0xffffffff


	//   ....[16]....
        /*00e8*/ 	.word	0xffffffff


	//   ....[17]....
        /*00ec*/ 	.word	0xffffffff


	//   ....[18]....
        /*00f0*/ 	.word	0xffffffff


	//   ....[19]....
        /*00f4*/ 	.word	0xffffffff


	//   ....[20]....
        /*00f8*/ 	.word	0xffffffff


	//   ....[21]....
        /*00fc*/ 	.word	0xffffffff


	//   ....[22]....
        /*0100*/ 	.word	0xffffffff


	//   ....[23]....
        /*0104*/ 	.word	0xffffffff


	//   ....[24]....
        /*0108*/ 	.word	0xffffffff


	//   ....[25]....
        /*010c*/ 	.word	0xffffffff


	//   ....[26]....
        /*0110*/ 	.word	0xffffffff


	//   ....[27]....
        /*0114*/ 	.word	0xffffffff


	//   ....[28]....
        /*0118*/ 	.word	0xffffffff


	//   ....[29]....
        /*011c*/ 	.word	0xffffffff


	//   ....[30]....
        /*0120*/ 	.word	0xffffffff


	//   ....[31]....
        /*0124*/ 	.word	0xffffffff


	//   ....[32]....
        /*0128*/ 	.word	0xffffffff


	//   ....[33]....
        /*012c*/ 	.word	0xffffffff


	//   ....[34]....
        /*0130*/ 	.word	0xffffffff


	//   ....[35]....
        /*0134*/ 	.word	0xffffffff


	//   ....[36]....
        /*0138*/ 	.word	0xffffffff


	//   ....[37]....
        /*013c*/ 	.word	0xffffffff


	//   ....[38]....
        /*0140*/ 	.word	0xffffffff


	//   ....[39]....
        /*0144*/ 	.word	0xffffffff


	//   ....[40]....
        /*0148*/ 	.word	0xffffffff


	//   ....[41]....
        /*014c*/ 	.word	0xffffffff


	//   ....[42]....
        /*0150*/ 	.word	0xffffffff


	//   ....[43]....
        /*0154*/ 	.word	0xffffffff


	//   ....[44]....
        /*0158*/ 	.word	0xffffffff


	//   ....[45]....
        /*015c*/ 	.word	0xffffffff


	//   ....[46]....
        /*0160*/ 	.word	0xffffffff


	//   ....[47]....
        /*0164*/ 	.word	0xffffffff


	//   ....[48]....
        /*0168*/ 	.word	0xffffffff


	//   ....[49]....
        /*016c*/ 	.word	0xffffffff


	//   ....[50]....
        /*0170*/ 	.word	0xffffffff


	//   ....[51]....
        /*0174*/ 	.word	0xffffffff


	//   ....[52]....
        /*0178*/ 	.word	0xffffffff


	//   ....[53]....
        /*017c*/ 	.word	0xffffffff


	//   ....[54]....
        /*0180*/ 	.word	0xffffffff


	//   ....[55]....
        /*0184*/ 	.word	0xffffffff


	//   ....[56]....
        /*0188*/ 	.word	0xffffffff


	//   ....[57]....
        /*018c*/ 	.word	0xffffffff


	//   ....[58]....
        /*0190*/ 	.word	0xffffffff


	//   ....[59]....
        /*0194*/ 	.word	0xffffffff


	//   ....[60]....
        /*0198*/ 	.word	0xffffffff


	//   ....[61]....
        /*019c*/ 	.word	0xffffffff


	//   ....[62]....
        /*01a0*/ 	.word	0xffffffff


	//   ....[63]....
        /*01a4*/ 	.word	0xffffffff


	//   ....[64]....
        /*01a8*/ 	.word	0xffffffff


	//   ....[65]....
        /*01ac*/ 	.word	0xffffffff


	//   ....[66]....
        /*01b0*/ 	.word	0xffffffff


	//   ....[67]....
        /*01b4*/ 	.word	0xffffffff


	//   ....[68]....
        /*01b8*/ 	.word	0xffffffff


	//   ....[69]....
        /*01bc*/ 	.word	0xffffffff


	//   ....[70]....
        /*01c0*/ 	.word	0xffffffff


	//   ....[71]....
        /*01c4*/ 	.word	0xffffffff


	//   ....[72]....
        /*01c8*/ 	.word	0xffffffff


	//   ....[73]....
        /*01cc*/ 	.word	0xffffffff


	//   ....[74]....
        /*01d0*/ 	.word	0xffffffff


	//   ....[75]....
        /*01d4*/ 	.word	0xffffffff


	//   ....[76]....
        /*01d8*/ 	.word	0xffffffff


	//   ....[77]....
        /*01dc*/ 	.word	0xffffffff


	//   ....[78]....
        /*01e0*/ 	.word	0xffffffff


	//   ....[79]....
        /*01e4*/ 	.word	0xffffffff


	//   ....[80]....
        /*01e8*/ 	.word	0xffffffff


	//   ....[81]....
        /*01ec*/ 	.word	0xffffffff


	//   ....[82]....
        /*01f0*/ 	.word	0xffffffff


	//   ....[83]....
        /*01f4*/ 	.word	0xffffffff


	//   ....[84]....
        /*01f8*/ 	.word	0xffffffff


	//   ....[85]....
        /*01fc*/ 	.word	0xffffffff


	//   ....[86]....
        /*0200*/ 	.word	0xffffffff


	//   ....[87]....
        /*0204*/ 	.word	0xffffffff


	//   ....[88]....
        /*0208*/ 	.word	0xffffffff


	//   ....[89]....
        /*020c*/ 	.word	0xffffffff


	//   ....[90]....
        /*0210*/ 	.word	0xffffffff


	//   ....[91]....
        /*0214*/ 	.word	0xffffffff


	//   ....[92]....
        /*0218*/ 	.word	0xffffffff


	//   ....[93]....
        /*021c*/ 	.word	0xffffffff


	//   ....[94]....
        /*0220*/ 	.word	0xffffffff


	//   ....[95]....
        /*0224*/ 	.word	0xffffffff


	//   ....[96]....
        /*0228*/ 	.word	0xffffffff


	//   ....[97]....
        /*022c*/ 	.word	0xffffffff


	//   ....[98]....
        /*0230*/ 	.word	0xffffffff


	//   ....[99]....
        /*0234*/ 	.word	0x0500000f


	//   ....[100]....
        /*0238*/ 	.word	0x0500000f


	//   ....[101]....
        /*023c*/ 	.word	0x0500000f


	//   ....[102]....
        /*0240*/ 	.word	0x0500000f


	//   ....[103]....
        /*0244*/ 	.word	0x0500000f


	//   ....[104]....
        /*0248*/ 	.word	0x0500000f


	//   ....[105]....
        /*024c*/ 	.word	0x0500000f


	//   ....[106]....
        /*0250*/ 	.word	0x0500000f


	//   ....[107]....
        /*0254*/ 	.word	0x0500000f


	//   ....[108]....
        /*0258*/ 	.word	0x0500000f


	//   ....[109]....
        /*025c*/ 	.word	0x0500000f


	//   ....[110]....
        /*0260*/ 	.word	0x0500000f


	//   ....[111]....
        /*0264*/ 	.word	0x0500000f


	//   ....[112]....
        /*0268*/ 	.word	0x0500000f


	//   ....[113]....
        /*026c*/ 	.word	0x0500000f


	//   ....[114]....
        /*0270*/ 	.word	0x0500000f


	//   ....[115]....
        /*0274*/ 	.word	0x0500000f


	//   ....[116]....
        /*0278*/ 	.word	0x0500000f


	//   ....[117]....
        /*027c*/ 	.word	0x0500000f


	//   ....[118]....
        /*0280*/ 	.word	0x0500000f


	//   ....[119]....
        /*0284*/ 	.word	0x0500000f


	//   ....[120]....
        /*0288*/ 	.word	0x0500000f


	//   ....[121]....
        /*028c*/ 	.word	0x0500000f


	//----- nvinfo : EIATTR_COOP_GROUP_INSTR_OFFSETS
	.align		4
.L_1128:
        /*0290*/ 	.byte	0x04, 0x28
        /*0292*/ 	.short	(.L_1130 - .L_1129)


	//   ....[0]....
.L_1129:
        /*0294*/ 	.word	0x00000070


	//   ....[1]....
        /*0298*/ 	.word	0x000000b0


	//   ....[2]....
        /*029c*/ 	.word	0x000002d0


	//   ....[3]....
        /*02a0*/ 	.word	0x00000430


	//   ....[4]....
        /*02a4*/ 	.word	0x00000550


	//   ....[5]....
        /*02a8*/ 	.word	0x000006b0


	//   ....[6]....
        /*02ac*/ 	.word	0x00000ff0


	//   ....[7]....
        /*02b0*/ 	.word	0x00002b20


	//   ....[8]....
        /*02b4*/ 	.word	0x00002b90


	//   ....[9]....
        /*02b8*/ 	.word	0x00002f70


	//   ....[10]....
        /*02bc*/ 	.word	0x00003050


	//   ....[11]....
        /*02c0*/ 	.word	0x00004f30


	//   ....[12]....
        /*02c4*/ 	.word	0x00004f60


	//   ....[13]....
        /*02c8*/ 	.word	0x00004f90


	//   ....[14]....
        /*02cc*/ 	.word	0x00004fa0


	//   ....[15]....
        /*02d0*/ 	.word	0x00006570


	//   ....[16]....
        /*02d4*/ 	.word	0x00006590


	//   ....[17]....
        /*02d8*/ 	.word	0x00006610


	//   ....[18]....
        /*02dc*/ 	.word	0x00006620


	//   ....[19]....
        /*02e0*/ 	.word	0x000072d0


	//   ....[20]....
        /*02e4*/ 	.word	0x000072e0


	//   ....[21]....
        /*02e8*/ 	.word	0x000072f0


	//   ....[22]....
        /*02ec*/ 	.word	0x00007300


	//   ....[23]....
        /*02f0*/ 	.word	0x00007310


	//   ....[24]....
        /*02f4*/ 	.word	0x00007330


	//   ....[25]....
        /*02f8*/ 	.word	0x00007340


	//   ....[26]....
        /*02fc*/ 	.word	0x00007350


	//   ....[27]....
        /*0300*/ 	.word	0x00007370


	//   ....[28]....
        /*0304*/ 	.word	0x00007380


	//   ....[29]....
        /*0308*/ 	.word	0x00007390


	//   ....[30]....
        /*030c*/ 	.word	0x000073a0


	//   ....[31]....
        /*0310*/ 	.word	0x000073c0


	//   ....[32]....
        /*0314*/ 	.word	0x000073e0


	//   ....[33]....
        /*0318*/ 	.word	0x00007400


	//   ....[34]....
        /*031c*/ 	.word	0x00007410


	//   ....[35]....
        /*0320*/ 	.word	0x00007430


	//   ....[36]....
        /*0324*/ 	.word	0x00007450


	//   ....[37]....
        /*0328*/ 	.word	0x00007460


	//   ....[38]....
        /*032c*/ 	.word	0x00007480


	//   ....[39]....
        /*0330*/ 	.word	0x000074a0


	//   ....[40]....
        /*0334*/ 	.word	0x000074b0


	//   ....[41]....
        /*0338*/ 	.word	0x000074c0


	//   ....[42]....
        /*033c*/ 	.word	0x000074d0


	//   ....[43]....
        /*0340*/ 	.word	0x00007500


	//   ....[44]....
        /*0344*/ 	.word	0x00007510


	//   ....[45]....
        /*0348*/ 	.word	0x00007520


	//   ....[46]....
        /*034c*/ 	.word	0x00007530


	//   ....[47]....
        /*0350*/ 	.word	0x00007550


	//   ....[48]....
        /*0354*/ 	.word	0x00007560


	//   ....[49]....
        /*0358*/ 	.word	0x00007570


	//   ....[50]....
        /*035c*/ 	.word	0x00007580


	//   ....[51]....
        /*0360*/ 	.word	0x00007590


	//   ....[52]....
        /*0364*/ 	.word	0x000075a0


	//   ....[53]....
        /*0368*/ 	.word	0x000075b0


	//   ....[54]....
        /*036c*/ 	.word	0x000075c0


	//   ....[55]....
        /*0370*/ 	.word	0x000075d0


	//   ....[56]....
        /*0374*/ 	.word	0x000075e0


	//   ....[57]....
        /*0378*/ 	.word	0x000075f0


	//   ....[58]....
        /*037c*/ 	.word	0x00007600


	//   ....[59]....
        /*0380*/ 	.word	0x00007620


	//   ....[60]....
        /*0384*/ 	.word	0x00007640


	//   ....[61]....
        /*0388*/ 	.word	0x00007660


	//   ....[62]....
        /*038c*/ 	.word	0x00007670


	//   ....[63]....
        /*0390*/ 	.word	0x00007680


	//   ....[64]....
        /*0394*/ 	.word	0x00007690


	//   ....[65]....
        /*0398*/ 	.word	0x000076a0


	//   ....[66]....
        /*039c*/ 	.word	0x000076b0


	//   ....[67]....
        /*03a0*/ 	.word	0x00007a90


	//   ....[68]....
        /*03a4*/ 	.word	0x00007af0


	//   ....[69]....
        /*03a8*/ 	.word	0x00007b20


	//   ....[70]....
        /*03ac*/ 	.word	0x00007b60


	//   ....[71]....
        /*03b0*/ 	.word	0x00007b90


	//   ....[72]....
        /*03b4*/ 	.word	0x00007bd0


	//   ....[73]....
        /*03b8*/ 	.word	0x00008100


	//   ....[74]....
        /*03bc*/ 	.word	0x00008130


	//   ....[75]....
        /*03c0*/ 	.word	0x00008b00


	//   ....[76]....
        /*03c4*/ 	.word	0x00009e40


	//   ....[77]....
        /*03c8*/ 	.word	0x00009e50


	//   ....[78]....
        /*03cc*/ 	.word	0x00009e60


	//   ....[79]....
        /*03d0*/ 	.word	0x00009f40


	//   ....[80]....
        /*03d4*/ 	.word	0x0000a2b0


	//   ....[81]....
        /*03d8*/ 	.word	0x0000a2c0


	//   ....[82]....
        /*03dc*/ 	.word	0x0000a2d0


	//   ....[83]....
        /*03e0*/ 	.word	0x0000a310


	//   ....[84]....
        /*03e4*/ 	.word	0x0000aa80


	//   ....[85]....
        /*03e8*/ 	.word	0x0000aab0


	//   ....[86]....
        /*03ec*/ 	.word	0x0000aad0


	//   ....[87]....
        /*03f0*/ 	.word	0x0000aaf0


	//   ....[88]....
        /*03f4*/ 	.word	0x0000ab00


	//   ....[89]....
        /*03f8*/ 	.word	0x0000abc0


	//   ....[90]....
        /*03fc*/ 	.word	0x0000b340


	//   ....[91]....
        /*0400*/ 	.word	0x0000b350


	//   ....[92]....
        /*0404*/ 	.word	0x0000b360


	//   ....[93]....
        /*0408*/ 	.word	0x0000b3e0


	//   ....[94]....
        /*040c*/ 	.word	0x0000b770


	//   ....[95]....
        /*0410*/ 	.word	0x0000b780


	//   ....[96]....
        /*0414*/ 	.word	0x0000b790


	//   ....[97]....
        /*0418*/ 	.word	0x0000b7b0


	//   ....[98]....
        /*041c*/ 	.word	0x0000c5d0


	//   ....[99]....
        /*0420*/ 	.word	0x0000cad0


	//   ....[100]....
        /*0424*/ 	.word	0x0000cbb0


	//   ....[101]....
        /*0428*/ 	.word	0x0000cc60


	//   ....[102]....
        /*042c*/ 	.word	0x0000cce0


	//   ....[103]....
        /*0430*/ 	.word	0x0000cd60


	//   ....[104]....
        /*0434*/ 	.word	0x0000cf00


	//   ....[105]....
        /*0438*/ 	.word	0x0000cf90


	//   ....[106]....
        /*043c*/ 	.word	0x0000d010


	//   ....[107]....
        /*0440*/ 	.word	0x0000d0c0


	//   ....[108]....
        /*0444*/ 	.word	0x0000d150


	//   ....[109]....
        /*0448*/ 	.word	0x0000d1a0


	//   ....[110]....
        /*044c*/ 	.word	0x0000d230


	//   ....[111]....
        /*0450*/ 	.word	0x0000d310


	//   ....[112]....
        /*0454*/ 	.word	0x0000d3a0


	//   ....[113]....
        /*0458*/ 	.word	0x0000d470


	//   ....[114]....
        /*045c*/ 	.word	0x0000d5a0


	//   ....[115]....
        /*0460*/ 	.word	0x0000d630


	//   ....[116]....
        /*0464*/ 	.word	0x0000d690


	//   ....[117]....
        /*0468*/ 	.word	0x0000d770


	//   ....[118]....
        /*046c*/ 	.word	0x0000d860


	//   ....[119]....
        /*0470*/ 	.word	0x0000d900


	//   ....[120]....
        /*0474*/ 	.word	0x0000d960


	//   ....[121]....
        /*0478*/ 	.word	0x0000d9c0


	//----- nvinfo : EIATTR_REG_RECONFIG
	.align		4
.L_1130:
        /*047c*/ 	.byte	0x01, 0x54
	.zero		2


	//----- nvinfo : EIATTR_SYSCALL_OFFSETS
	.align		4
        /*0480*/ 	.byte	0x04, 0x46
        /*0482*/ 	.short	(.L_1132 - .L_1131)


	//   ....[0]....
.L_1131:
        /*0484*/ 	.word	0x000011b0


	//   ....[1]....
        /*0488*/ 	.word	0x00009240


	//   ....[2]....
        /*048c*/ 	.word	0x00009380


	//   ....[3]....
        /*0490*/ 	.word	0x000094c0


	//   ....[4]....
        /*0494*/ 	.word	0x000095e0


	//   ....[5]....
        /*0498*/ 	.word	0x0000a620


	//----- nvinfo : EIATTR_MBARRIER_INSTR_OFFSETS
	.align		4
.L_1132:
        /*049c*/ 	.byte	0x04, 0x39
        /*049e*/ 	.short	(.L_1134 - .L_1133)


	//   ....[0]....
.L_1133:
        /*04a0*/ 	.word	0x00000180
        /*04a4*/ 	.word	0x000000ff
        /*04a8*/ 	.word	0x00017000
        /*04ac*/ 	.short	0x0100
        /*04ae*/ 	.byte	0x08
	.zero		1


	//   ....[1]....
        /*04b0*/ 	.word	0x00000190
        /*04b4*/ 	.word	0x000000ff
        /*04b8*/ 	.word	0x00017020
        /*04bc*/ 	.short	0x0100
        /*04be*/ 	.byte	0x08
	.zero		1


	//   ....[2]....
        /*04c0*/ 	.word	0x00000280
        /*04c4*/ 	.word	0x000000ff
        /*04c8*/ 	.word	0x00017030
        /*04cc*/ 	.short	0x0100
        /*04ce*/ 	.byte	0x08
	.zero		1


	//   ....[3]....
        /*04d0*/ 	.word	0x00000290
        /*04d4*/ 	.word	0x000000ff
        /*04d8*/ 	.word	0x00017040
        /*04dc*/ 	.short	0x0100
        /*04de*/ 	.byte	0x08
	.zero		1


	//   ....[4]....
        /*04e0*/ 	.word	0x000002a0
        /*04e4*/ 	.word	0x000000ff
        /*04e8*/ 	.word	0x00017038
        /*04ec*/ 	.short	0x0100
        /*04ee*/ 	.byte	0x08
	.zero		1


	//   ....[5]....
        /*04f0*/ 	.word	0x000002b0
        /*04f4*/ 	.word	0x000000ff
        /*04f8*/ 	.word	0x00017048
        /*04fc*/ 	.short	0x0100
        /*04fe*/ 	.byte	0x08
	.zero		1


	//   ....[6]....
        /*0500*/ 	.word	0x000003e0
        /*0504*/ 	.word	0x000000ff
        /*0508*/ 	.word	0x00017050
        /*050c*/ 	.short	0x0100
        /*050e*/ 	.byte	0x08
	.zero		1


	//   ....[7]....
        /*0510*/ 	.word	0x000003f0
        /*0514*/ 	.word	0x000000ff
        /*0518*/ 	.word	0x00017060
        /*051c*/ 	.short	0x0100
        /*051e*/ 	.byte	0x08
	.zero		1


	//   ....[8]....
        /*0520*/ 	.word	0x00000400
        /*0524*/ 	.word	0x000000ff
        /*0528*/ 	.word	0x00017058
        /*052c*/ 	.short	0x0100
        /*052e*/ 	.byte	0x08
	.zero		1


	//   ....[9]....
        /*0530*/ 	.word	0x00000410
        /*0534*/ 	.word	0x000000ff
        /*0538*/ 	.word	0x00017068
        /*053c*/ 	.short	0x0100
        /*053e*/ 	.byte	0x08
	.zero		1


	//   ....[10]....
        /*0540*/ 	.word	0x00000500
        /*0544*/ 	.word	0x000000ff
        /*0548*/ 	.word	0x00017070
        /*054c*/ 	.short	0x0100
        /*054e*/ 	.byte	0x06
	.zero		1


	//   ....[11]....
        /*0550*/ 	.word	0x00000510
        /*0554*/ 	.word	0x000000ff
        /*0558*/ 	.word	0x00017080
        /*055c*/ 	.short	0x0100
        /*055e*/ 	.byte	0x06
	.zero		1


	//   ....[12]....
        /*0560*/ 	.word	0x00000520
        /*0564*/ 	.word	0x000000ff
        /*0568*/ 	.word	0x00017078
        /*056c*/ 	.short	0x0100
        /*056e*/ 	.byte	0x06
	.zero		1


	//   ....[13]....
        /*0570*/ 	.word	0x00000530
        /*0574*/ 	.word	0x000000ff
        /*0578*/ 	.word	0x00017088
        /*057c*/ 	.short	0x0100
        /*057e*/ 	.byte	0x06
	.zero		1


	//   ....[14]....
        /*0580*/ 	.word	0x00000660
        /*0584*/ 	.word	0x000000ff
        /*0588*/ 	.word	0x00017090
        /*058c*/ 	.short	0x0100
        /*058e*/ 	.byte	0x08
	.zero		1


	//   ....[15]....
        /*0590*/ 	.word	0x00000670
        /*0594*/ 	.word	0x000000ff
        /*0598*/ 	.word	0x000170a0
        /*059c*/ 	.short	0x0100
        /*059e*/ 	.byte	0x08
	.zero		1


	//   ....[16]....
        /*05a0*/ 	.word	0x00000680
        /*05a4*/ 	.word	0x000000ff
        /*05a8*/ 	.word	0x00017098
        /*05ac*/ 	.short	0x0100
        /*05ae*/ 	.byte	0x08
	.zero		1


	//   ....[17]....
        /*05b0*/ 	.word	0x00000690
        /*05b4*/ 	.word	0x000000ff
        /*05b8*/ 	.word	0x000170a8
        /*05bc*/ 	.short	0x0100
        /*05be*/ 	.byte	0x08
	.zero		1


	//   ....[18]....
        /*05c0*/ 	.word	0x000007d0
        /*05c4*/ 	.word	0x000000ff
        /*05c8*/ 	.word	0x000170b0
        /*05cc*/ 	.short	0x0100
        /*05ce*/ 	.byte	0x08
	.zero		1


	//   ....[19]....
        /*05d0*/ 	.word	0x000007e0
        /*05d4*/ 	.word	0x000000ff
        /*05d8*/ 	.word	0x000170c0
        /*05dc*/ 	.short	0x0100
        /*05de*/ 	.byte	0x08
	.zero		1


	//   ....[20]....
        /*05e0*/ 	.word	0x000007f0
        /*05e4*/ 	.word	0x000000ff
        /*05e8*/ 	.word	0x000170b8
        /*05ec*/ 	.short	0x0100
        /*05ee*/ 	.byte	0x08
	.zero		1


	//   ....[21]....
        /*05f0*/ 	.word	0x00000800
        /*05f4*/ 	.word	0x000000ff
        /*05f8*/ 	.word	0x000170c8
        /*05fc*/ 	.short	0x0100
        /*05fe*/ 	.byte	0x08
	.zero		1


	//   ....[22]....
        /*0600*/ 	.word	0x00001480
        /*0604*/ 	.word	0x000000ff
        /*0608*/ 	.word	0x00017000
        /*060c*/ 	.short	0x010a
        /*060e*/ 	.byte	0x28
	.zero		1


	//   ....[23]....
        /*0610*/ 	.word	0x00001510
        /*0614*/ 	.word	0x000000ff
        /*0618*/ 	.word	0x00017030
        /*061c*/ 	.short	0x010a
        /*061e*/ 	.byte	0x28
	.zero		1


	//   ....[24]....
        /*0620*/ 	.word	0x00001570
        /*0624*/ 	.word	0x000000ff
        /*0628*/ 	.word	0x00017030
        /*062c*/ 	.short	0x010a
        /*062e*/ 	.byte	0x28
	.zero		1


	//   ....[25]....
        /*0630*/ 	.word	0x00002510
        /*0634*/ 	.word	0x000000ff
        /*0638*/ 	.word	0x00000000
        /*063c*/ 	.short	0x0101
        /*063e*/ 	.byte	0x04
	.zero		1


	//   ....[26]....
        /*0640*/ 	.word	0x00003f20
        /*0644*/ 	.word	0x000000ff
        /*0648*/ 	.word	0x00017030
        /*064c*/ 	.short	0x010a
        /*064e*/ 	.byte	0x11
	.zero		1


	//   ....[27]....
        /*0650*/ 	.word	0x00003f60
        /*0654*/ 	.word	0x000000ff
        /*0658*/ 	.word	0x00017030
        /*065c*/ 	.short	0x010a
        /*065e*/ 	.byte	0x11
	.zero		1


	//   ....[28]....
        /*0660*/ 	.word	0x000040f0
        /*0664*/ 	.word	0x000000ff
        /*0668*/ 	.word	0x00017050
        /*066c*/ 	.short	0x010a
        /*066e*/ 	.byte	0x0e
	.zero		1


	//   ....[29]....
        /*0670*/ 	.word	0x00004130
        /*0674*/ 	.word	0x000000ff
        /*0678*/ 	.word	0x00017050
        /*067c*/ 	.short	0x010a
        /*067e*/ 	.byte	0x0e
	.zero		1


	//   ....[30]....
        /*0680*/ 	.word	0x00004890
        /*0684*/ 	.word	0x000000ff
        /*0688*/ 	.word	0x00000000
        /*068c*/ 	.short	0x0101
        /*068e*/ 	.byte	0x05
	.zero		1


	//   ....[31]....
        /*0690*/ 	.word	0x00005d70
        /*0694*/ 	.word	0x000000ff
        /*0698*/ 	.word	0x00000000
        /*069c*/ 	.short	0x0101
        /*069e*/ 	.byte	0x05
	.zero		1


	//   ....[32]....
        /*06a0*/ 	.word	0x00006290
        /*06a4*/ 	.word	0x000000ff
        /*06a8*/ 	.word	0x00017050
        /*06ac*/ 	.short	0x010a
        /*06ae*/ 	.byte	0x10
	.zero		1


	//   ....[33]....
        /*06b0*/ 	.word	0x000062d0
        /*06b4*/ 	.word	0x000000ff
        /*06b8*/ 	.word	0x00017050
        /*06bc*/ 	.short	0x010a
        /*06be*/ 	.byte	0x10
	.zero		1


	//   ....[34]....
        /*06c0*/ 	.word	0x000068e0
        /*06c4*/ 	.word	0x000000ff
        /*06c8*/ 	.word	0x00000000
        /*06cc*/ 	.short	0x0101
        /*06ce*/ 	.byte	0x04
	.zero		1


	//   ....[35]....
        /*06d0*/ 	.word	0x00007bb0
        /*06d4*/ 	.word	0x000000ff
        /*06d8*/ 	.word	0x00000000
        /*06dc*/ 	.short	0x0101
        /*06de*/ 	.byte	0x04
	.zero		1


	//   ....[36]....
        /*06e0*/ 	.word	0x00009c00
        /*06e4*/ 	.word	0x000000ff
        /*06e8*/ 	.word	0x00017080
        /*06ec*/ 	.short	0x010a
        /*06ee*/ 	.byte	0x2c
	.zero		1


	//   ....[37]....
        /*06f0*/ 	.word	0x0000a000
        /*06f4*/ 	.word	0x000000ff
        /*06f8*/ 	.word	0x00017070
        /*06fc*/ 	.short	0x0107
        /*06fe*/ 	.byte	0x2c
	.zero		1


	//   ....[38]....
        /*0700*/ 	.word	0x0000a090
        /*0704*/ 	.word	0x000000ff
        /*0708*/ 	.word	0x00017070
        /*070c*/ 	.short	0x0101
        /*070e*/ 	.byte	0x2c
	.zero		1


	//   ....[39]....
        /*0710*/ 	.word	0x0000a0c0
        /*0714*/ 	.word	0x000000ff
        /*0718*/ 	.word	0x00017040
        /*071c*/ 	.short	0x010a
        /*071e*/ 	.byte	0x2c
	.zero		1


	//   ....[40]....
        /*0720*/ 	.word	0x0000a3d0
        /*0724*/ 	.word	0x000000ff
        /*0728*/ 	.word	0x00017030
        /*072c*/ 	.short	0x0107
        /*072e*/ 	.byte	0x2c
	.zero		1


	//   ....[41]....
        /*0730*/ 	.word	0x0000a460
        /*0734*/ 	.word	0x000000ff
        /*0738*/ 	.word	0x00017030
        /*073c*/ 	.short	0x0101
        /*073e*/ 	.byte	0x2c
	.zero		1


	//   ....[42]....
        /*0740*/ 	.word	0x0000ace0
        /*0744*/ 	.word	0x000000ff
        /*0748*/ 	.word	0x00017000
        /*074c*/ 	.short	0x0107
        /*074e*/ 	.byte	0x2c
	.zero		1


	//   ....[43]....
        /*0750*/ 	.word	0x0000ad40
        /*0754*/ 	.word	0x000000ff
        /*0758*/ 	.word	0x00017000
        /*075c*/ 	.short	0x0101
        /*075e*/ 	.byte	0x2c
	.zero		1


	//   ....[44]....
        /*0760*/ 	.word	0x0000ad50
        /*0764*/ 	.word	0x000000ff
        /*0768*/ 	.word	0x00017020
        /*076c*/ 	.short	0x010a
        /*076e*/ 	.byte	0x2c
	.zero		1


	//   ....[45]....
        /*0770*/ 	.word	0x0000b0f0
        /*0774*/ 	.word	0x00000006
        /*0778*/ 	.word	0x00017080
        /*077c*/ 	.short	0x010a
        /*077e*/ 	.byte	0x3f
	.zero		1


	//   ....[46]....
        /*0780*/ 	.word	0x0000b4b0
        /*0784*/ 	.word	0x00000006
        /*0788*/ 	.word	0x00017070
        /*078c*/ 	.short	0x0107
        /*078e*/ 	.byte	0x3f
	.zero		1


	//   ....[47]....
        /*0790*/ 	.word	0x0000b540
        /*0794*/ 	.word	0x00000006
        /*0798*/ 	.word	0x00017070
        /*079c*/ 	.short	0x0101
        /*079e*/ 	.byte	0x3f
	.zero		1


	//   ....[48]....
        /*07a0*/ 	.word	0x0000b570
        /*07a4*/ 	.word	0x00000006
        /*07a8*/ 	.word	0x00017040
        /*07ac*/ 	.short	0x010a
        /*07ae*/ 	.byte	0x3f
	.zero		1


	//   ....[49]....
        /*07b0*/ 	.word	0x0000b8b0
        /*07b4*/ 	.word	0x00000006
        /*07b8*/ 	.word	0x00017030
        /*07bc*/ 	.short	0x0107
        /*07be*/ 	.byte	0x3f
	.zero		1


	//   ....[50]....
        /*07c0*/ 	.word	0x0000b950
        /*07c4*/ 	.word	0x00000006
        /*07c8*/ 	.word	0x00017030
        /*07cc*/ 	.short	0x0101
        /*07ce*/ 	.byte	0x3f
	.zero		1


	//   ....[51]....
        /*07d0*/ 	.word	0x0000b9d0
        /*07d4*/ 	.word	0x00000002
        /*07d8*/ 	.word	0x00017070
        /*07dc*/ 	.short	0x010a
        /*07de*/ 	.byte	0x3f
	.zero		1


	//   ....[52]....
        /*07e0*/ 	.word	0x0000ba60
        /*07e4*/ 	.word	0x00000002
        /*07e8*/ 	.word	0x00017060
        /*07ec*/ 	.short	0x010a
        /*07ee*/ 	.byte	0x3f
	.zero		1


	//   ....[53]....
        /*07f0*/ 	.word	0x0000be50
        /*07f4*/ 	.word	0x00000002
        /*07f8*/ 	.word	0x00017050
        /*07fc*/ 	.short	0x0101
        /*07fe*/ 	.byte	0x3f
	.zero		1


	//   ....[54]....
        /*0800*/ 	.word	0x0000bef0
        /*0804*/ 	.word	0x00000002
        /*0808*/ 	.word	0x00000000
        /*080c*/ 	.short	0x0101
        /*080e*/ 	.byte	0x3f
	.zero		1


	//   ....[55]....
        /*0810*/ 	.word	0x0000bfc0
        /*0814*/ 	.word	0x00000003
        /*0818*/ 	.word	0x00017070
        /*081c*/ 	.short	0x010a
        /*081e*/ 	.byte	0x3f
	.zero		1


	//   ....[56]....
        /*0820*/ 	.word	0x0000c060
        /*0824*/ 	.word	0x00000003
        /*0828*/ 	.word	0x00017060
        /*082c*/ 	.short	0x010a
        /*082e*/ 	.byte	0x3f
	.zero		1


	//   ....[57]....
        /*0830*/ 	.word	0x0000c460
        /*0834*/ 	.word	0x00000003
        /*0838*/ 	.word	0x00017050
        /*083c*/ 	.short	0x0101
        /*083e*/ 	.byte	0x3f
	.zero		1


	//   ....[58]....
        /*0840*/ 	.word	0x0000c510
        /*0844*/ 	.word	0x00000003
        /*0848*/ 	.word	0x00000000
        /*084c*/ 	.short	0x0101
        /*084e*/ 	.byte	0x3f
	.zero		1


	//   ....[59]....
        /*0850*/ 	.word	0x0000c580
        /*0854*/ 	.word	0x00000007
        /*0858*/ 	.word	0x00017020
        /*085c*/ 	.short	0x010a
        /*085e*/ 	.byte	0x3f
	.zero		1


	//   ....[60]....
        /*0860*/ 	.word	0x0000c6a0
        /*0864*/ 	.word	0x00000005
        /*0868*/ 	.word	0x00017040
        /*086c*/ 	.short	0x010a
        /*086e*/ 	.byte	0x3f
	.zero		1


	//   ....[61]....
        /*0870*/ 	.word	0x0000c740
        /*0874*/ 	.word	0x00000007
        /*0878*/ 	.word	0x00017040
        /*087c*/ 	.short	0x010a
        /*087e*/ 	.byte	0x3f
	.zero		1


	//   ....[62]....
        /*0880*/ 	.word	0x0000c780
        /*0884*/ 	.word	0x00000005
        /*0888*/ 	.word	0x00017060
        /*088c*/ 	.short	0x010a
        /*088e*/ 	.byte	0x3f
	.zero		1


	//   ....[63]....
        /*0890*/ 	.word	0x0000c7c0
        /*0894*/ 	.word	0x00000007
        /*0898*/ 	.word	0x00017060
        /*089c*/ 	.short	0x010a
        /*089e*/ 	.byte	0x3f
	.zero		1


	//   ....[64]....
        /*08a0*/ 	.word	0x0000c800
        /*08a4*/ 	.word	0x00000005
        /*08a8*/ 	.word	0x00017080
        /*08ac*/ 	.short	0x010a
        /*08ae*/ 	.byte	0x3f
	.zero		1


	//   ....[65]....
        /*08b0*/ 	.word	0x0000c840
        /*08b4*/ 	.word	0x00000007
        /*08b8*/ 	.word	0x00017080
        /*08bc*/ 	.short	0x010a
        /*08be*/ 	.byte	0x3f
	.zero		1


	//   ....[66]....
        /*08c0*/ 	.word	0x0000c8b0
        /*08c4*/ 	.word	0x00000003
        /*08c8*/ 	.word	0x00017000
        /*08cc*/ 	.short	0x010a
        /*08ce*/ 	.byte	0x3f
	.zero		1


	//   ....[67]....
        /*08d0*/ 	.word	0x0000c910
        /*08d4*/ 	.word	0x00000003
        /*08d8*/ 	.word	0x00017030
        /*08dc*/ 	.short	0x010a
        /*08de*/ 	.byte	0x3f
	.zero		1


	//   ....[68]....
        /*08e0*/ 	.word	0x0000c970
        /*08e4*/ 	.word	0x0000000a
        /*08e8*/ 	.word	0x00017030
        /*08ec*/ 	.short	0x010a
        /*08ee*/ 	.byte	0x3f
	.zero		1


	//   ....[69]....
        /*08f0*/ 	.word	0x0000c9d0
        /*08f4*/ 	.word	0x0000000a
        /*08f8*/ 	.word	0x00017050
        /*08fc*/ 	.short	0x010a
        /*08fe*/ 	.byte	0x3f
	.zero		1


	//   ....[70]....
        /*0900*/ 	.word	0x0000ca30
        /*0904*/ 	.word	0x00000003
        /*0908*/ 	.word	0x00017050
        /*090c*/ 	.short	0x010a
        /*090e*/ 	.byte	0x3f
	.zero		1


	//   ....[71]....
        /*0910*/ 	.word	0x0000cb00
        /*0914*/ 	.word	0x0000001a
        /*0918*/ 	.word	0x00017080
        /*091c*/ 	.short	0x010a
        /*091e*/ 	.byte	0x3f
	.zero		1


	//   ....[72]....
        /*0920*/ 	.word	0x0000ce50
        /*0924*/ 	.word	0x0000001a
        /*0928*/ 	.word	0x00017040
        /*092c*/ 	.short	0x010a
        /*092e*/ 	.byte	0x3f
	.zero		1


	//   ....[73]....
        /*0930*/ 	.word	0x0000d4a0
        /*0934*/ 	.word	0x0000001a
        /*0938*/ 	.word	0x00017020
        /*093c*/ 	.short	0x010a
        /*093e*/ 	.byte	0x3f
	.zero		1


	//   ....[74]....
        /*0940*/ 	.word	0x0000d4f0
        /*0944*/ 	.word	0x00000006
        /*0948*/ 	.word	0x00017080
        /*094c*/ 	.short	0x010a
        /*094e*/ 	.byte	0x3f
	.zero		1


	//   ....[75]....
        /*0950*/ 	.word	0x0000d7b0
        /*0954*/ 	.word	0x00000006
        /*0958*/ 	.word	0x00017040
        /*095c*/ 	.short	0x010a
        /*095e*/ 	.byte	0x3f
	.zero		1


	//   ....[76]....
        /*0960*/ 	.word	0x0000da70
        /*0964*/ 	.word	0x00000002
        /*0968*/ 	.word	0x00017070
        /*096c*/ 	.short	0x010a
        /*096e*/ 	.byte	0x3f
	.zero		1


	//   ....[77]....
        /*0970*/ 	.word	0x0000dac0
        /*0974*/ 	.word	0x00000002
        /*0978*/ 	.word	0x00017060
        /*097c*/ 	.short	0x010a
        /*097e*/ 	.byte	0x3f
	.zero		1


	//   ....[78]....
        /*0980*/ 	.word	0x0000db10
        /*0984*/ 	.word	0x00000003
        /*0988*/ 	.word	0x00017070
        /*098c*/ 	.short	0x010a
        /*098e*/ 	.byte	0x3f
	.zero		1


	//   ....[79]....
        /*0990*/ 	.word	0x0000db60
        /*0994*/ 	.word	0x00000003
        /*0998*/ 	.word	0x00017060
        /*099c*/ 	.short	0x010a
        /*099e*/ 	.byte	0x3f
	.zero		1


	//   ....[80]....
        /*09a0*/ 	.word	0x0000dbb0
        /*09a4*/ 	.word	0x00000007
        /*09a8*/ 	.word	0x00017020
        /*09ac*/ 	.short	0x010a
        /*09ae*/ 	.byte	0x3f
	.zero		1


	//   ....[81]....
        /*09b0*/ 	.word	0x0000dc00
        /*09b4*/ 	.word	0x00000005
        /*09b8*/ 	.word	0x00017040
        /*09bc*/ 	.short	0x010a
        /*09be*/ 	.byte	0x3f
	.zero		1


	//   ....[82]....
        /*09c0*/ 	.word	0x0000dc50
        /*09c4*/ 	.word	0x00000007
        /*09c8*/ 	.word	0x00017040
        /*09cc*/ 	.short	0x010a
        /*09ce*/ 	.byte	0x3f
	.zero		1


	//   ....[83]....
        /*09d0*/ 	.word	0x0000dca0
        /*09d4*/ 	.word	0x00000005
        /*09d8*/ 	.word	0x00017060
        /*09dc*/ 	.short	0x010a
        /*09de*/ 	.byte	0x3f
	.zero		1


	//   ....[84]....
        /*09e0*/ 	.word	0x0000dcf0
        /*09e4*/ 	.word	0x00000007
        /*09e8*/ 	.word	0x00017060
        /*09ec*/ 	.short	0x010a
        /*09ee*/ 	.byte	0x3f
	.zero		1


	//   ....[85]....
        /*09f0*/ 	.word	0x0000dd40
        /*09f4*/ 	.word	0x00000005
        /*09f8*/ 	.word	0x00017080
        /*09fc*/ 	.short	0x010a
        /*09fe*/ 	.byte	0x3f
	.zero		1


	//----- nvinfo : EIATTR_NUM_MBARRIERS
	.align		4
.L_1134:
        /*0a00*/ 	.byte	0x03, 0x38
        /*0a02*/ 	.short	0x0016


	//----- nvinfo : EIATTR_EXIT_INSTR_OFFSETS
	.align		4
        /*0a04*/ 	.byte	0x04, 0x1c
        /*0a06*/ 	.short	(.L_1136 - .L_1135)


	//   ....[0]....
.L_1135:
        /*0a08*/ 	.word	0x0000c890


	//----- nvinfo : EIATTR_MAX_THREADS
	.align		4
.L_1136:
        /*0a0c*/ 	.byte	0x04, 0x05
        /*0a0e*/ 	.short	(.L_1138 - .L_1137)
.L_1137:
        /*0a10*/ 	.word	0x00000200
        /*0a14*/ 	.word	0x00000001
        /*0a18*/ 	.word	0x00000001


	//----- nvinfo : EIATTR_CRS_STACK_SIZE
	.align		4
.L_1138:
        /*0a1c*/ 	.byte	0x04, 0x1e
        /*0a1e*/ 	.short	(.L_1140 - .L_1139)
.L_1139:
        /*0a20*/ 	.word	0x00000000


	//----- nvinfo : EIATTR_CBANK_PARAM_SIZE
	.align		4
.L_1140:
        /*0a24*/ 	.byte	0x03, 0x19
        /*0a26*/ 	.short	0x0a70


	//----- nvinfo : EIATTR_PARAM_CBANK
	.align		4
        /*0a28*/ 	.byte	0x04, 0x0a
        /*0a2a*/ 	.short	(.L_1142 - .L_1141)
	.align		4
.L_1141:
        /*0a2c*/ 	.word	index@(.nv.constant0._ZN7cutlass13device_kernelIN5flash11enable_sm90INS1_16FlashAttnFwdSm90INS1_25CollectiveMainloopFwdSm90ILi2EN4cute5tupleIJNS5_1CILi1EEES8_S8_EEENS6_IJNS7_ILi192EEENS7_ILi128EEENS7_ILi96EEEEEELi96ENS_12float_e4m3_tEfNS_4arch4Sm90ELb0ELb0ELb1ELb0ELb1ELb0ELb0ELb1ELb1ELb1ELb1ELb0EEENS1_21CollectiveEpilogueFwdINS6_IJSA_SC_SB_EEES9_NS_10bfloat16_tESG_Li384ELb0ELb1ELb1ELb1EEENS1_19SingleTileSchedulerILb0ELb1ELb1ELi192EEEEEEEEEvNT_6ParamsE)
        /*0a30*/ 	.short	0x0210
        /*0a32*/ 	.short	0x0a70


	//----- nvinfo : EIATTR_SW_WAR
	.align		4
.L_1142:
        /*0a34*/ 	.byte	0x04, 0x36
        /*0a36*/ 	.short	(.L_1144 - .L_1143)
.L_1143:
        /*0a38*/ 	.word	0x00000008
.L_1144:


//--------------------- .nv.info._ZN7cutlass13device_kernelIN5flash11enable_sm90INS1_16FlashAttnFwdSm90INS1_25CollectiveMainloopFwdSm90ILi2EN4cute5tupleIJNS5_1CILi1EEES8_S8_EEENS6_IJNS7_ILi192EEENS7_ILi128EEENS7_ILi96EEEEEELi96ENS_12float_e4m3_tEfNS_4arch4Sm90ELb0ELb0ELb1ELb1ELb1ELb0ELb0ELb1ELb1ELb1ELb1ELb0EEENS1_21CollectiveEpilogueFwdINS6_IJSA_SC_SB_EEES9_NS_10bfloat16_tESG_Li384ELb1ELb1ELb1ELb1EEENS1_36VarlenDynamicPersistentTileSchedulerILi192ELi128ELi384ELi128ELb1ELb1ELb1ELb0ELb1ELb1EEEEEEEEEvNT_6ParamsE --------------------------
	.section	.nv.info._ZN7cutlass13device_kernelIN5flash11enable_sm90INS1_16FlashAttnFwdSm90INS1_25CollectiveMainloopFwdSm90ILi2EN4cute5tupleIJNS5_1CILi1EEES8_S8_EEENS6_IJNS7_ILi192EEENS7_ILi128EEENS7_ILi96EEEEEELi96ENS_12float_e4m3_tEfNS_4arch4Sm90ELb0ELb0ELb1ELb1ELb1ELb0ELb0ELb1ELb1ELb1ELb1ELb0EEENS1_21CollectiveEpilogueFwdINS6_IJSA_SC_SB_EEES9_NS_10bfloat16_tESG_Li384ELb1ELb1ELb1ELb1EEENS1_36VarlenDynamicPersistentTileSchedulerILi192ELi128ELi384ELi128ELb1ELb1ELb1ELb0ELb1ELb1EEEEEEEEEvNT_6ParamsE,"",@"SHT_CUDA_INFO"
	.sectionflags	@""
	.align	4


	//----- nvinfo : EIATTR_CUDA_API_VERSION
	.align		4
        /*0000*/ 	.byte	0x04, 0x37
        /*0002*/ 	.short	(.L_1146 - .L_1145)
.L_1145:
        /*0004*/ 	.word	0x00000082


	//----- nvinfo : EIATTR_KPARAM_INFO
	.align		4
.L_1146:
        /*0008*/ 	.byte	0x04, 0x17
        /*000a*/ 	.short	(.L_1148 - .L_1147)
.L_1147:
        /*000c*/ 	.word	0x00000000
        /*0010*/ 	.short	0x0000
        /*0012*/ 	.short	0x0070
        /*0014*/ 	.byte	0x00, 0xf0, 0x01, 0x2a


	//----- nvinfo : EIATTR_SPARSE_MMA_MASK
	.align		4
.L_1148:
        /*0018*/ 	.byte	0x03, 0x50
        /*001a*/ 	.short	0x0000


	//----- nvinfo : EIATTR_MAXREG_COUNT
	.align		4
        /*001c*/ 	.byte	0x03, 0x1b
        /*001e*/ 	.short	0x0080


	//----- nvinfo : EIATTR_NUM_BARRIERS
	.align		4
        /*0020*/ 	.byte	0x02, 0x4c
        /*0022*/ 	.byte	0x09
	.zero		1


	//----- nvinfo : EIATTR_EXTERNS
	.align		4
        /*0024*/ 	.byte	0x04, 0x0f
        /*0026*/ 	.short	(.L_1150 - .L_1149)


	//   ....[0]....
	.align		4
.L_1149:
        /*0028*/ 	.word	index@(__assertfail)


	//----- nvinfo : EIATTR_ANNOTATIONS
	.align		4
.L_1150:
        /*002c*/ 	.byte	0x04, 0x55
        /*002e*/ 	.short	(.L_1152 - .L_1151)


	//   ....[0]....
.L_1151:
        /* <DEDUP_REMOVED lines=35> */


	//----- nvinfo : EIATTR_MERCURY_ISA_VERSION
	.align		4
.L_1152:
        /*0248*/ 	.byte	0x03, 0x5f
        /*024a*/ 	.short	0x0101


	//----- nvinfo : EIATTR_UNUSED_LOAD_BYTE_OFFSET
	.align		4
        /*024c*/ 	.byte	0x04, 0x44
        /*024e*/ 	.short	(.L_1154 - .L_1153)


	//   ....[0]....
.L_1153:
        /*0250*/ 	.word	0x00000940
        /*0254*/ 	.word	0x0000fff0


	//   ....[1]....
        /*0258*/ 	.word	0x000072e0
        /*025c*/ 	.word	0x0000fff0


	//----- nvinfo : EIATTR_INT_WARP_WIDE_INSTR_OFFSETS
	.align		4
.L_1154:
        /*0260*/ 	.byte	0x04, 0x31
        /*0262*/ 	.short	(.L_1156 - .L_1155)


	//   ....[0]....
.L_1155:
        /*0264*/ 	.word	0x000000c0


	//   ....[1]....
        /*0268*/ 	.word	0x000000d0


	//   ....[2]....
        /*026c*/ 	.word	0x00000170


	//   ....[3]....
        /*0270*/ 	.word	0x0000be80


	//   ....[4]....
        /*0274*/ 	.word	0x0000bf10


	//   ....[5]....
        /*0278*/ 	.word	0x0000ed80


	//   ....[6]....
        /*027c*/ 	.word	0x0000ee10


	//----- nvinfo : EIATTR_COOP_GROUP_MASK_REGIDS
	.align		4
.L_1156:
        /*0280*/ 	.byte	0x04, 0x29
        /*0282*/ 	.short	(.L_1158 - .L_1157)


	//   ....[0]....
.L_1157:
        /*0284*/ 	.word	0xffffffff


	//   ....[1]....
        /*0288*/ 	.word	0xffffffff


	//   ....[2]....
        /*028c*/ 	.word	0xffffffff


	//   ....[3]....
        /*0290*/ 	.word	0xffffffff


	//   ....[4]....
        /*0294*/ 	.word	0xffffffff


	//   ....[5]....
        /*0298*/ 	.word	0xffffffff


	//   ....[6]....
        /*029c*/ 	.word	0xffffffff


	//   ....[7]....
        /*02a0*/ 	.word	0xffffffff


	//   ....[8]....
        /*02a4*/ 	.word	0xffffffff


	//   ....[9]....
        /*02a8*/ 	.word	0xffffffff


	//   ....[10]....
        /*02ac*/ 	.word	0xffffffff


	//   ....[11]....
        /*02b0*/ 	.word	0xffffffff


	//   ....[12]....
        /*02b4*/ 	.word	0xffffffff


	//   ....[13]....
        /*02b8*/ 	.word	0xffffffff


	//   ....[14]....
        /*02bc*/ 	.word	0xffffffff


	//   ....[15]....
        /*02c0*/ 	.word	0xffffffff


	//   ....[16]....
        /*02c4*/ 	.word	0xffffffff


	//   ....[17]....
        /*02c8*/ 	.word	0xffffffff


	//   ....[18]....
        /*02cc*/ 	.word	0xffffffff


	//   ....[19]....
        /*02d0*/ 	.word	0xffffffff


	//   ....[20]....
        /*02d4*/ 	.word	0xffffffff


	//   ....[21]....
        /*02d8*/ 	.word	0xffffffff


	//   ....[22]....
        /*02dc*/ 	.word	0xffffffff


	//   ....[23]....
        /*02e0*/ 	.word	0xffffffff


	//   ....[24]....
        /*02e4*/ 	.word	0xffffffff


	//   ....[25]....
        /*02e8*/ 	.word	0xffffffff


	//   ....[26]....
        /*02ec*/ 	.word	0xffffffff


	//   ....[27]....
        /*02f0*/ 	.word	0xffffffff


	//   ....[28]....
        /*02f4*/ 	.word	0xffffffff


	//   ....[29]....
        /*02f8*/ 	.word	0xffffffff


	//   ....[30]....
        /*02fc*/ 	.word	0xffffffff


	//   ....[31]....
        /*0300*/ 	.word	0xffffffff


	//   ....[32]....
        /*0304*/ 	.word	0xffffffff


	//   ....[33]....
        /*0308*/ 	.word	0xffffffff


	//   ....[34]....
        /*030c*/ 	.word	0xffffffff


	//   ....[35]....
        /*0310*/ 	.word	0xffffffff


	//   ....[36]....
        /*0314*/ 	.word	0xffffffff


	//   ....[37]....
        /*0318*/ 	.word	0xffffffff


	//   ....[38]....
        /*031c*/ 	.word	0xffffffff


	//   ....[39]....
        /*0320*/ 	.word	0xffffffff


	//   ....[40]....
        /*0324*/ 	.word	0xffffffff


	//   ....[41]....
        /*0328*/ 	.word	0xffffffff


	//   ....[42]....
        /*032c*/ 	.word	0xffffffff


	//   ....[43]....
        /*0330*/ 	.word	0xffffffff


	//   ....[44]....
        /*0334*/ 	.word	0xffffffff


	//   ....[45]....
        /*0338*/ 	.word	0xffffffff


	//   ....[46]....
        /*033c*/ 	.word	0xffffffff


	//   ....[47]....
        /*0340*/ 	.word	0xffffffff


	//   ....[48]....
        /*0344*/ 	.word	0xffffffff


	//   ....[49]....
        /*0348*/ 	.word	0xffffffff


	//   ....[50]....
        /*034c*/ 	.word	0xffffffff


	//   ....[51]....
        /*0350*/ 	.word	0xffffffff


	//   ....[52]....
        /*0354*/ 	.word	0xffffffff


	//   ....[53]....
        /*0358*/ 	.word	0xffffffff


	//   ....[54]....
        /*035c*/ 	.word	0xffffffff


	//   ....[55]....
        /*0360*/ 	.word	0xffffffff


	//   ....[56]....
        /*0364*/ 	.word	0xffffffff


	//   ....[57]....
        /*0368*/ 	.word	0xffffffff


	//   ....[58]....
        /*036c*/ 	.word	0xffffffff


	//   ....[59]....
        /*0370*/ 	.word	0xffffffff


	//   ....[60]....
        /*0374*/ 	.word	0xffffffff


	//   ....[61]....
        /*0378*/ 	.word	0xffffffff


	//   ....[62]....
        /*037c*/ 	.word	0xffffffff


	//   ....[63]....
        /*0380*/ 	.word	0xffffffff


	//   ....[64]....
        /*0384*/ 	.word	0xffffffff


	//   ....[65]....
        /*0388*/ 	.word	0xffffffff


	//   ....[66]....
        /*038c*/ 	.word	0xffffffff


	//   ....[67]....
        /*0390*/ 	.word	0xffffffff


	//   ....[68]....
        /*0394*/ 	.word	0xffffffff


	//   ....[69]....
        /*0398*/ 	.word	0xffffffff


	//   ....[70]....
        /*039c*/ 	.word	0xffffffff


	//   ....[71]....
        /*03a0*/ 	.word	0xffffffff


	//   ....[72]....
        /*03a4*/ 	.word	0xffffffff


	//   ....[73]....
        /*03a8*/ 	.word	0xffffffff


	//   ....[74]....
        /*03ac*/ 	.word	0xffffffff


	//   ....[75]....
        /*03b0*/ 	.word	0xffffffff


	//   ....[76]....
        /*03b4*/ 	.word	0xffffffff


	//   ....[77]....
        /*03b8*/ 	.word	0xffffffff


	//   ....[78]....
        /*03bc*/ 	.word	0xffffffff


	//   ....[79]....
        /*03c0*/ 	.word	0xffffffff


	//   ....[80]....
        /*03c4*/ 	.word	0xffffffff


	//   ....[81]....
        /*03c8*/ 	.word	0xffffffff


	//   ....[82]....
        /*03cc*/ 	.word	0xffffffff


	//   ....[83]....
        /*03d0*/ 	.word	0xffffffff


	//   ....[84]....
        /*03d4*/ 	.word	0xffffffff


	//   ....[85]....
        /*03d8*/ 	.word	0xffffffff


	//   ....[86]....
        /*03dc*/ 	.word	0xffffffff


	//   ....[87]....
        /*03e0*/ 	.word	0xffffffff


	//   ....[88]....
        /*03e4*/ 	.word	0xffffffff


	//   ....[89]....
        /*03e8*/ 	.word	0xffffffff


	//   ....[90]....
        /*03ec*/ 	.word	0xffffffff


	//   ....[91]....
        /*03f0*/ 	.word	0xffffffff


	//   ....[92]....
        /*03f4*/ 	.word	0xffffffff


	//   ....[93]....
        /*03f8*/ 	.word	0xffffffff


	//   ....[94]....
        /*03fc*/ 	.word	0xffffffff


	//   ....[95]....
        /*0400*/ 	.word	0xffffffff


	//   ....[96]....
        /*0404*/ 	.word	0xffffffff


	//   ....[97]....
        /*0408*/ 	.word	0xffffffff


	//   ....[98]....
        /*040c*/ 	.word	0xffffffff


	//   ....[99]....
        /*0410*/ 	.word	0xffffffff


	//   ....[100]....
        /*0414*/ 	.word	0xffffffff


	//   ....[101]....
        /*0418*/ 	.word	0xffffffff


	//   ....[102]....
        /*041c*/ 	.word	0xffffffff


	//   ....[103]....
        /*0420*/ 	.word	0xffffffff


	//   ....[104]....
        /*0424*/ 	.word	0xffffffff


	//   ....[105]....
        /*0428*/ 	.word	0xffffffff


	//   ....[106]....
        /*042c*/ 	.word	0xffffffff


	//   ....[107]....
        /*0430*/ 	.word	0xffffffff


	//   ....[108]....
        /*0434*/ 	.word	0xffffffff


	//   ....[109]....
        /*0438*/ 	.word	0xffffffff


	//   ....[110]....
        /*043c*/ 	.word	0xffffffff


	//   ....[111]....
        /*0440*/ 	.word	0xffffffff


	//   ....[112]....
        /*0444*/ 	.word	0xffffffff


	//   ....[113]....
        /*0448*/ 	.word	0xffffffff


	//   ....[114]....
        /*044c*/ 	.word	0xffffffff


	//   ....[115]....
        /*0450*/ 	.word	0xffffffff


	//   ....[116]....
        /*0454*/ 	.word	0xffffffff


	//   ....[117]....
        /*0458*/ 	.word	0xffffffff


	//   ....[118]....
        /*045c*/ 	.word	0xffffffff


	//   ....[119]....
        /*0460*/ 	.word	0xffffffff


	//   ....[120]....
        /*0464*/ 	.word	0xffffffff


	//   ....[121]....
        /*0468*/ 	.word	0xffffffff


	//   ....[122]....
        /*046c*/ 	.word	0xffffffff


	//   ....[123]....
        /*0470*/ 	.word	0xffffffff


	//   ....[124]....
        /*0474*/ 	.word	0xffffffff


	//   ....[125]....
        /*0478*/ 	.word	0xffffffff


	//   ....[126]....
        /*047c*/ 	.word	0xffffffff


	//   ....[127]....
        /*0480*/ 	.word	0xffffffff


	//   ....[128]....
        /*0484*/ 	.word	0xffffffff


	//   ....[129]....
        /*0488*/ 	.word	0xffffffff


	//   ....[130]....
        /*048c*/ 	.word	0xffffffff


	//   ....[131]....
        /*0490*/ 	.word	0xffffffff


	//   ....[132]....
        /*0494*/ 	.word	0xffffffff


	//   ....[133]....
        /*0498*/ 	.word	0xffffffff


	//   ....[134]....
        /*049c*/ 	.word	0xffffffff


	//   ....[135]....
        /*04a0*/ 	.word	0xffffffff


	//   ....[136]....
        /*04a4*/ 	.word	0xffffffff


	//   ....[137]....
        /*04a8*/ 	.word	0xffffffff


	//   ....[138]....
        /*04ac*/ 	.word	0xffffffff


	//   ....[139]....
        /*04b0*/ 	.word	0xffffffff


	//   ....[140]....
        /*04b4*/ 	.word	0xffffffff


	//   ....[141]....
        /*04b8*/ 	.word	0x0500000f


	//   ....[142]....
        /*04bc*/ 	.word	0x0500000f


	//   ....[143]....
        /*04c0*/ 	.word	0x0500000f


	//   ....[144]....
        /*04c4*/ 	.word	0x0500000f


	//   ....[145]....
        /*04c8*/ 	.word	0x0500000f


	//   ....[146]....
        /*04cc*/ 	.word	0x0500000f


	//   ....[147]....
        /*04d0*/ 	.word	0x0500000f


	//   ....[148]....
        /*04d4*/ 	.word	0x0500000f


	//   ....[149]....
        /*04d8*/ 	.word	0x0500000f


	//   ....[150]....
        /*04dc*/ 	.word	0x0500000f


	//   ....[151]....
        /*04e0*/ 	.word	0x0500000f


	//   ....[152]....
        /*04e4*/ 	.word	0x0500000f


	//   ....[153]....
        /*04e8*/ 	.word	0x0500000f


	//   ....[154]....
        /*04ec*/ 	.word	0x0500000f


	//   ....[155]....
        /*04f0*/ 	.word	0x0500000f


	//   ....[156]....
        /*04f4*/ 	.word	0x0500000f


	//   ....[157]....
        /*04f8*/ 	.word	0x0500000f


	//   ....[158]....
        /*04fc*/ 	.word	0x0500000f


	//   ....[159]....
        /*0500*/ 	.word	0x0500000f


	//   ....[160]....
        /*0504*/ 	.word	0x0500000f


	//   ....[161]....
        /*0508*/ 	.word	0x0500000f


	//   ....[162]....
        /*050c*/ 	.word	0x0500000f


	//   ....[163]....
        /*0510*/ 	.word	0x0500000f


	//   ....[164]....
        /*0514*/ 	.word	0x0500000f


	//----- nvinfo : EIATTR_COOP_GROUP_INSTR_OFFSETS
	.align		4
.L_1158:
        /*0518*/ 	.byte	0x04, 0x28
        /*051a*/ 	.short	(.L_1160 - .L_1159)


	//   ....[0]....
.L_1159:
        /*051c*/ 	.word	0x00000070


	//   ....[1]....
        /*0520*/ 	.word	0x000000b0


	//   ....[2]....
        /*0524*/ 	.word	0x000002d0


	//   ....[3]....
        /*0528*/ 	.word	0x00000430


	//   ....[4]....
        /*052c*/ 	.word	0x00000550


	//   ....[5]....
        /*0530*/ 	.word	0x000006b0


	//   ....[6]....
        /*0534*/ 	.word	0x00001810


	//   ....[7]....
        /*0538*/ 	.word	0x00003230


	//   ....[8]....
        /*053c*/ 	.word	0x00003270


	//   ....[9]....
        /*0540*/ 	.word	0x000037f0


	//   ....[10]....
        /*0544*/ 	.word	0x00003860


	//   ....[11]....
        /*0548*/ 	.word	0x000051e0


	//   ....[12]....
        /*054c*/ 	.word	0x00005250


	//   ....[13]....
        /*0550*/ 	.word	0x000058e0


	//   ....[14]....
        /*0554*/ 	.word	0x00005960


	//   ....[15]....
        /*0558*/ 	.word	0x00006c10


	//   ....[16]....
        /*055c*/ 	.word	0x00006c30


	//   ....[17]....
        /*0560*/ 	.word	0x00006cb0


	//   ....[18]....
        /*0564*/ 	.word	0x00006cc0


	//   ....[19]....
        /*0568*/ 	.word	0x00007920


	//   ....[20]....
        /*056c*/ 	.word	0x00007950


	//   ....[21]....
        /*0570*/ 	.word	0x00007970


	//   ....[22]....
        /*0574*/ 	.word	0x00007990


	//   ....[23]....
        /*0578*/ 	.word	0x000079b0


	//   ....[24]....
        /*057c*/ 	.word	0x000079d0


	//   ....[25]....
        /*0580*/ 	.word	0x000079f0


	//   ....[26]....
        /*0584*/ 	.word	0x00007a00


	//   ....[27]....
        /*0588*/ 	.word	0x00007a10


	//   ....[28]....
        /*058c*/ 	.word	0x00007a20


	//   ....[29]....
        /*0590*/ 	.word	0x00007a30


	//   ....[30]....
        /*0594*/ 	.word	0x00007a40


	//   ....[31]....
        /*0598*/ 	.word	0x00007a50


	//   ....[32]....
        /*059c*/ 	.word	0x00007a60


	//   ....[33]....
        /*05a0*/ 	.word	0x00007a70


	//   ....[34]....
        /*05a4*/ 	.word	0x00007a80


	//   ....[35]....
        /*05a8*/ 	.word	0x00007a90


	//   ....[36]....
        /*05ac*/ 	.word	0x00007aa0


	//   ....[37]....
        /*05b0*/ 	.word	0x00007ab0


	//   ....[38]....
        /*05b4*/ 	.word	0x00007ac0


	//   ....[39]....
        /*05b8*/ 	.word	0x00007ad0


	//   ....[40]....
        /*05bc*/ 	.word	0x00007ae0


	//   ....[41]....
        /*05c0*/ 	.word	0x00007af0


	//   ....[42]....
        /*05c4*/ 	.word	0x00007b00


	//   ....[43]....
        /*05c8*/ 	.word	0x00007b10


	//   ....[44]....
        /*05cc*/ 	.word	0x00007b20


	//   ....[45]....
        /*05d0*/ 	.word	0x00007b30


	//   ....[46]....
        /*05d4*/ 	.word	0x00007b40


	//   ....[47]....
        /*05d8*/ 	.word	0x00007b50


	//   ....[48]....
        /*05dc*/ 	.word	0x00007b60


	//   ....[49]....
        /*05e0*/ 	.word	0x00007b70


	//   ....[50]....
        /*05e4*/ 	.word	0x00007b80


	//   ....[51]....
        /*05e8*/ 	.word	0x00007b90


	//   ....[52]....
        /*05ec*/ 	.word	0x00007ba0


	//   ....[53]....
        /*05f0*/ 	.word	0x00007bb0


	//   ....[54]....
        /*05f4*/ 	.word	0x00007bc0


	//   ....[55]....
        /*05f8*/ 	.word	0x00007bd0


	//   ....[56]....
        /*05fc*/ 	.word	0x00007be0


	//   ....[57]....
        /*0600*/ 	.word	0x00007bf0


	//   ....[58]....
        /*0604*/ 	.word	0x00007c00


	//   ....[59]....
        /*0608*/ 	.word	0x00007c10


	//   ....[60]....
        /*060c*/ 	.word	0x00007c20


	//   ....[61]....
        /*0610*/ 	.word	0x00007c30


	//   ....[62]....
        /*0614*/ 	.word	0x00007c40


	//   ....[63]....
        /*0618*/ 	.word	0x00007c50


	//   ....[64]....
        /*061c*/ 	.word	0x00007c60


	//   ....[65]....
        /*0620*/ 	.word	0x00007c70


	//   ....[66]....
        /*0624*/ 	.word	0x00007c80


	//   ....[67]....
        /*0628*/ 	.word	0x00008660


	//   ....[68]....
        /*062c*/ 	.word	0x00008670


	//   ....[69]....
        /*0630*/ 	.word	0x00008680


	//   ....[70]....
        /*0634*/ 	.word	0x000086d0


	//   ....[71]....
        /*0638*/ 	.word	0x00008dd0


	//   ....[72]....
        /*063c*/ 	.word	0x00008e00


	//   ....[73]....
        /*0640*/ 	.word	0x00008f20


	//   ....[74]....
        /*0644*/ 	.word	0x00008f40


	//   ....[75]....
        /*0648*/ 	.word	0x00009400


	//   ....[76]....
        /*064c*/ 	.word	0x00009410


	//   ....[77]....
        /*0650*/ 	.word	0x00009740


	//   ....[78]....
        /*0654*/ 	.word	0x00009750


	//   ....[79]....
        /*0658*/ 	.word	0x0000a3e0


	//   ....[80]....
        /*065c*/ 	.word	0x0000a3f0


	//   ....[81]....
        /*0660*/ 	.word	0x0000a4f0


	//   ....[82]....
        /*0664*/ 	.word	0x0000a510


	//   ....[83]....
        /*0668*/ 	.word	0x0000a680


	//   ....[84]....
        /*066c*/ 	.word	0x0000a890


	//   ....[85]....
        /*0670*/ 	.word	0x0000a8c0


	//   ....[86]....
        /*0674*/ 	.word	0x0000a8f0


	//   ....[87]....
        /*0678*/ 	.word	0x0000a920


	//   ....[88]....
        /*067c*/ 	.word	0x0000a950


	//   ....[89]....
        /*0680*/ 	.word	0x0000a9a0


	//   ....[90]....
        /*0684*/ 	.word	0x0000ab10


	//   ....[91]....
        /*0688*/ 	.word	0x0000ab40


	//   ....[92]....
        /*068c*/ 	.word	0x0000ab70


	//   ....[93]....
        /*0690*/ 	.word	0x0000aba0


	//   ....[94]....
        /*0694*/ 	.word	0x0000abd0


	//   ....[95]....
        /*0698*/ 	.word	0x0000ac10


	//   ....[96]....
        /*069c*/ 	.word	0x0000ac90


	//   ....[97]....
        /*06a0*/ 	.word	0x0000ace0


	//   ....[98]....
        /*06a4*/ 	.word	0x0000acf0


	//   ....[99]....
        /*06a8*/ 	.word	0x0000ada0


	//   ....[100]....
        /*06ac*/ 	.word	0x0000ca90


	//   ....[101]....
        /*06b0*/ 	.word	0x0000cac0


	//   ....[102]....
        /*06b4*/ 	.word	0x0000cae0


	//   ....[103]....
        /*06b8*/ 	.word	0x0000cbc0


	//   ....[104]....
        /*06bc*/ 	.word	0x0000cf50


	//   ....[105]....
        /*06c0*/ 	.word	0x0000cf60


	//   ....[106]....
        /*06c4*/ 	.word	0x0000cf70


	//   ....[107]....
        /*06c8*/ 	.word	0x0000cf80


	//   ....[108]....
        /*06cc*/ 	.word	0x0000d830


	//   ....[109]....
        /*06d0*/ 	.word	0x0000d860


	//   ....[110]....
        /*06d4*/ 	.word	0x0000d880


	//   ....[111]....
        /*06d8*/ 	.word	0x0000d890


	//   ....[112]....
        /*06dc*/ 	.word	0x0000d990


	//   ....[113]....
        /*06e0*/ 	.word	0x0000d9a0


	//   ....[114]....
        /*06e4*/ 	.word	0x0000e100


	//   ....[115]....
        /*06e8*/ 	.word	0x0000e120


	//   ....[116]....
        /*06ec*/ 	.word	0x0000e130


	//   ....[117]....
        /*06f0*/ 	.word	0x0000e190


	//   ....[118]....
        /*06f4*/ 	.word	0x0000e4e0


	//   ....[119]....
        /*06f8*/ 	.word	0x0000e4f0


	//   ....[120]....
        /*06fc*/ 	.word	0x0000e500


	//   ....[121]....
        /*0700*/ 	.word	0x0000e560


	//   ....[122]....
        /*0704*/ 	.word	0x0000f6f0


	//   ....[123]....
        /*0708*/ 	.word	0x0000f720


	//   ....[124]....
        /*070c*/ 	.word	0x0000f750


	//   ....[125]....
        /*0710*/ 	.word	0x0000f760


	//   ....[126]....
        /*0714*/ 	.word	0x0000f7a0


	//   ....[127]....
        /*0718*/ 	.word	0x0000f7e0


	//   ....[128]....
        /*071c*/ 	.word	0x0000f7f0


	//   ....[129]....
        /*0720*/ 	.word	0x0000f820


	//   ....[130]....
        /*0724*/ 	.word	0x0000f980


	//   ....[131]....
        /*0728*/ 	.word	0x0000f9b0


	//   ....[132]....
        /*072c*/ 	.word	0x0000f9e0


	//   ....[133]....
        /*0730*/ 	.word	0x0000fa10


	//   ....[134]....
        /*0734*/ 	.word	0x0000fa40


	//   ....[135]....
        /*0738*/ 	.word	0x0000fa80


	//   ....[136]....
        /*073c*/ 	.word	0x0000fb00


	//   ....[137]....
        /*0740*/ 	.word	0x0000fb40


	//   ....[138]....
        /*0744*/ 	.word	0x0000fb50


	//   ....[139]....
        /*0748*/ 	.word	0x0000fb90


	//   ....[140]....
        /*074c*/ 	.word	0x00010240


	//   ....[141]....
        /*0750*/ 	.word	0x00010790


	//   ....[142]....
        /*0754*/ 	.word	0x00010870


	//   ....[143]....
        /*0758*/ 	.word	0x00010900


	//   ....[144]....
        /*075c*/ 	.word	0x00010a90


	//   ....[145]....
        /*0760*/ 	.word	0x00010b30


	//   ....[146]....
        /*0764*/ 	.word	0x00010c20


	//   ....[147]....
        /*0768*/ 	.word	0x00010cb0


	//   ....[148]....
        /*076c*/ 	.word	0x00010d10


	//   ....[149]....
        /*0770*/ 	.word	0x00010db0


	//   ....[150]....
        /*0774*/ 	.word	0x00010ec0


	//   ....[151]....
        /*0778*/ 	.word	0x00010f20


	//   ....[152]....
        /*077c*/ 	.word	0x00010f80


	//   ....[153]....
        /*0780*/ 	.word	0x00011020


	//   ....[154]....
        /*0784*/ 	.word	0x000110f0


	//   ....[155]....
        /*0788*/ 	.word	0x000111d0


	//   ....[156]....
        /*078c*/ 	.word	0x00011310


	//   ....[157]....
        /*0790*/ 	.word	0x000113b0


	//   ....[158]....
        /*0794*/ 	.word	0x00011410


	//   ....[159]....
        /*0798*/ 	.word	0x000114e0


	//   ....[160]....
        /*079c*/ 	.word	0x000115d0


	//   ....[161]....
        /*07a0*/ 	.word	0x00011660


	//   ....[162]....
        /*07a4*/ 	.word	0x000116c0


	//   ....[163]....
        /*07a8*/ 	.word	0x00011790


	//   ....[164]....
        /*07ac*/ 	.word	0x000119f0


	//----- nvinfo : EIATTR_REG_RECONFIG
	.align		4
.L_1160:
        /*07b0*/ 	.byte	0x01, 0x54
	.zero		2


	//----- nvinfo : EIATTR_SYSCALL_OFFSETS
	.align		4
        /*07b4*/ 	.byte	0x04, 0x46
        /*07b6*/ 	.short	(.L_1162 - .L_1161)


	//   ....[0]....
.L_1161:
        /*07b8*/ 	.word	0x000019c0


	//   ....[1]....
        /*07bc*/ 	.word	0x0000c080


	//   ....[2]....
        /*07c0*/ 	.word	0x0000c1f0


	//   ....[3]....
        /*07c4*/ 	.word	0x0000c340


	//   ....[4]....
        /*07c8*/ 	.word	0x0000c480


	//   ....[5]....
        /*07cc*/ 	.word	0x0000d350


	//----- nvinfo : EIATTR_MBARRIER_INSTR_OFFSETS
	.align		4
.L_1162:
        /*07d0*/ 	.byte	0x04, 0x39
        /*07d2*/ 	.short	(.L_1164 - .L_1163)


	//   ....[0]....
.L_1163:
        /*07d4*/ 	.word	0x00000180
        /*07d8*/ 	.word	0x000000ff
        /*07dc*/ 	.word	0x00019c00
        /*07e0*/ 	.short	0x0100
        /*07e2*/ 	.byte	0x08
	.zero		1


	//   ....[1]....
        /*07e4*/ 	.word	0x00000190
        /*07e8*/ 	.word	0x000000ff
        /*07ec*/ 	.word	0x00019c20
        /*07f0*/ 	.short	0x0100
        /*07f2*/ 	.byte	0x08
	.zero		1


	//   ....[2]....
        /*07f4*/ 	.word	0x00000280
        /*07f8*/ 	.word	0x000000ff
        /*07fc*/ 	.word	0x00019c30
        /*0800*/ 	.short	0x0100
        /*0802*/ 	.byte	0x08
	.zero		1


	//   ....[3]....
        /*0804*/ 	.word	0x00000290
        /*0808*/ 	.word	0x000000ff
        /*080c*/ 	.word	0x00019c40
        /*0810*/ 	.short	0x0100
        /*0812*/ 	.byte	0x08
	.zero		1


	//   ....[4]....
        /*0814*/ 	.word	0x000002a0
        /*0818*/ 	.word	0x000000ff
        /*081c*/ 	.word	0x00019c38
        /*0820*/ 	.short	0x0100
        /*0822*/ 	.byte	0x08
	.zero		1


	//   ....[5]....
        /*0824*/ 	.word	0x000002b0
        /*0828*/ 	.word	0x000000ff
        /*082c*/ 	.word	0x00019c48
        /*0830*/ 	.short	0x0100
        /*0832*/ 	.byte	0x08
	.zero		1


	//   ....[6]....
        /*0834*/ 	.word	0x000003e0
        /*0838*/ 	.word	0x000000ff
        /*083c*/ 	.word	0x00019c50
        /*0840*/ 	.short	0x0100
        /*0842*/ 	.byte	0x08
	.zero		1


	//   ....[7]....
        /*0844*/ 	.word	0x000003f0
        /*0848*/ 	.word	0x000000ff
        /*084c*/ 	.word	0x00019c60
        /*0850*/ 	.short	0x0100
        /*0852*/ 	.byte	0x08
	.zero		1


	//   ....[8]....
        /*0854*/ 	.word	0x00000400
        /*0858*/ 	.word	0x000000ff
        /*085c*/ 	.word	0x00019c58
        /*0860*/ 	.short	0x0100
        /*0862*/ 	.byte	0x08
	.zero		1


	//   ....[9]....
        /*0864*/ 	.word	0x00000410
        /*0868*/ 	.word	0x000000ff
        /*086c*/ 	.word	0x00019c68
        /*0870*/ 	.short	0x0100
        /*0872*/ 	.byte	0x08
	.zero		1


	//   ....[10]....
        /*0874*/ 	.word	0x00000500
        /*0878*/ 	.word	0x000000ff
        /*087c*/ 	.word	0x00019c70
        /*0880*/ 	.short	0x0100
        /*0882*/ 	.byte	0x06
	.zero		1


	//   ....[11]....
        /*0884*/ 	.word	0x00000510
        /*0888*/ 	.word	0x000000ff
        /*088c*/ 	.word	0x00019c80
        /*0890*/ 	.short	0x0100
        /*0892*/ 	.byte	0x06
	.zero		1


	//   ....[12]....
        /*0894*/ 	.word	0x00000520
        /*0898*/ 	.word	0x000000ff
        /*089c*/ 	.word	0x00019c78
        /*08a0*/ 	.short	0x0100
        /*08a2*/ 	.byte	0x06
	.zero		1


	//   ....[13]....
        /*08a4*/ 	.word	0x00000530
        /*08a8*/ 	.word	0x000000ff
        /*08ac*/ 	.word	0x00019c88
        /*08b0*/ 	.short	0x0100
        /*08b2*/ 	.byte	0x06
	.zero		1


	//   ....[14]....
        /*08b4*/ 	.word	0x00000660
        /*08b8*/ 	.word	0x000000ff
        /*08bc*/ 	.word	0x00019c90
        /*08c0*/ 	.short	0x0100
        /*08c2*/ 	.byte	0x08
	.zero		1


	//   ....[15]....
        /*08c4*/ 	.word	0x00000670
        /*08c8*/ 	.word	0x000000ff
        /*08cc*/ 	.word	0x00019ca0
        /*08d0*/ 	.short	0x0100
        /*08d2*/ 	.byte	0x08
	.zero		1


	//   ....[16]....
        /*08d4*/ 	.word	0x00000680
        /*08d8*/ 	.word	0x000000ff
        /*08dc*/ 	.word	0x00019c98
        /*08e0*/ 	.short	0x0100
        /*08e2*/ 	.byte	0x08
	.zero		1


	//   ....[17]....
        /*08e4*/ 	.word	0x00000690
        /*08e8*/ 	.word	0x000000ff
        /*08ec*/ 	.word	0x00019ca8
        /*08f0*/ 	.short	0x0100
        /*08f2*/ 	.byte	0x08
	.zero		1


	//   ....[18]....
        /*08f4*/ 	.word	0x000007e0
        /*08f8*/ 	.word	0x000000ff
        /*08fc*/ 	.word	0x00019cb0
        /*0900*/ 	.short	0x0100
        /*0902*/ 	.byte	0x08
	.zero		1


	//   ....[19]....
        /*0904*/ 	.word	0x000007f0
        /*0908*/ 	.word	0x000000ff
        /*090c*/ 	.word	0x00019cc0
        /*0910*/ 	.short	0x0100
        /*0912*/ 	.byte	0x08
	.zero		1


	//   ....[20]....
        /*0914*/ 	.word	0x00000800
        /*0918*/ 	.word	0x000000ff
        /*091c*/ 	.word	0x00019cb8
        /*0920*/ 	.short	0x0100
        /*0922*/ 	.byte	0x08
	.zero		1


	//   ....[21]....
        /*0924*/ 	.word	0x00000810
        /*0928*/ 	.word	0x000000ff
        /*092c*/ 	.word	0x00019cc8
        /*0930*/ 	.short	0x0100
        /*0932*/ 	.byte	0x08
	.zero		1


	//   ....[22]....
        /*0934*/ 	.word	0x00001c10
        /*0938*/ 	.word	0x000000ff
        /*093c*/ 	.word	0x00019c00
        /*0940*/ 	.short	0x010a
        /*0942*/ 	.byte	0x33
	.zero		1


	//   ....[23]....
        /*0944*/ 	.word	0x00001cd0
        /*0948*/ 	.word	0x00000003
        /*094c*/ 	.word	0x00019c30
        /*0950*/ 	.short	0x010a
        /*0952*/ 	.byte	0x3f
	.zero		1


	//   ....[24]....
        /*0954*/ 	.word	0x00001d20
        /*0958*/ 	.word	0x00000003
        /*095c*/ 	.word	0x00019c30
        /*0960*/ 	.short	0x010a
        /*0962*/ 	.byte	0x3f
	.zero		1


	//   ....[25]....
        /*0964*/ 	.word	0x000024e0
        /*0968*/ 	.word	0x000000ff
        /*096c*/ 	.word	0x00000000
        /*0970*/ 	.short	0x0101
        /*0972*/ 	.byte	0x06
	.zero		1


	//   ....[26]....
        /*0974*/ 	.word	0x00004660
        /*0978*/ 	.word	0x000000ff
        /*097c*/ 	.word	0x00019c30
        /*0980*/ 	.short	0x010a
        /*0982*/ 	.byte	0x14
	.zero		1


	//   ....[27]....
        /*0984*/ 	.word	0x000046a0
        /*0988*/ 	.word	0x000000ff
        /*098c*/ 	.word	0x00019c30
        /*0990*/ 	.short	0x010a
        /*0992*/ 	.byte	0x14
	.zero		1


	//   ....[28]....
        /*0994*/ 	.word	0x00004800
        /*0998*/ 	.word	0x000000ff
        /*099c*/ 	.word	0x00019c50
        /*09a0*/ 	.short	0x010a
        /*09a2*/ 	.byte	0x0b
	.zero		1


	//   ....[29]....
        /*09a4*/ 	.word	0x00004840
        /*09a8*/ 	.word	0x000000ff
        /*09ac*/ 	.word	0x00019c50
        /*09b0*/ 	.short	0x010a
        /*09b2*/ 	.byte	0x0b
	.zero		1


	//   ....[30]....
        /*09b4*/ 	.word	0x00004dc0
        /*09b8*/ 	.word	0x000000ff
        /*09bc*/ 	.word	0x00000000
        /*09c0*/ 	.short	0x0101
        /*09c2*/ 	.byte	0x14
	.zero		1


	//   ....[31]....
        /*09c4*/ 	.word	0x00006480
        /*09c8*/ 	.word	0x000000ff
        /*09cc*/ 	.word	0x00000000
        /*09d0*/ 	.short	0x0101
        /*09d2*/ 	.byte	0x06
	.zero		1


	//   ....[32]....
        /*09d4*/ 	.word	0x000069c0
        /*09d8*/ 	.word	0x000000ff
        /*09dc*/ 	.word	0x00019c50
        /*09e0*/ 	.short	0x010a
        /*09e2*/ 	.byte	0x05
	.zero		1


	//   ....[33]....
        /*09e4*/ 	.word	0x00006a00
        /*09e8*/ 	.word	0x000000ff
        /*09ec*/ 	.word	0x00019c50
        /*09f0*/ 	.short	0x010a
        /*09f2*/ 	.byte	0x05
	.zero		1


	//   ....[34]....
        /*09f4*/ 	.word	0x00006fa0
        /*09f8*/ 	.word	0x000000ff
        /*09fc*/ 	.word	0x00000000
        /*0a00*/ 	.short	0x0101
        /*0a02*/ 	.byte	0x04
	.zero		1


	//   ....[35]....
        /*0a04*/ 	.word	0x00008df0
        /*0a08*/ 	.word	0x0000004e
        /*0a0c*/ 	.word	0x00000000
        /*0a10*/ 	.short	0x0101
        /*0a12*/ 	.byte	0x3f
	.zero		1


	//   ....[36]....
        /*0a14*/ 	.word	0x00009170
        /*0a18*/ 	.word	0x0000004e
        /*0a1c*/ 	.word	0x00000000
        /*0a20*/ 	.short	0x0101
        /*0a22*/ 	.byte	0x3f
	.zero		1


	//   ....[37]....
        /*0a24*/ 	.word	0x0000c8f0
        /*0a28*/ 	.word	0x00000004
        /*0a2c*/ 	.word	0x00019c80
        /*0a30*/ 	.short	0x010a
        /*0a32*/ 	.byte	0x3f
	.zero		1


	//   ....[38]....
        /*0a34*/ 	.word	0x0000cc90
        /*0a38*/ 	.word	0x00000004
        /*0a3c*/ 	.word	0x00019c70
        /*0a40*/ 	.short	0x0107
        /*0a42*/ 	.byte	0x3f
	.zero		1


	//   ....[39]....
        /*0a44*/ 	.word	0x0000cd50
        /*0a48*/ 	.word	0x00000004
        /*0a4c*/ 	.word	0x00019c70
        /*0a50*/ 	.short	0x0101
        /*0a52*/ 	.byte	0x3f
	.zero		1


	//   ....[40]....
        /*0a54*/ 	.word	0x0000cd80
        /*0a58*/ 	.word	0x00000004
        /*0a5c*/ 	.word	0x00019c40
        /*0a60*/ 	.short	0x010a
        /*0a62*/ 	.byte	0x3f
	.zero		1


	//   ....[41]....
        /*0a64*/ 	.word	0x0000d0a0
        /*0a68*/ 	.word	0x00000004
        /*0a6c*/ 	.word	0x00019c30
        /*0a70*/ 	.short	0x0107
        /*0a72*/ 	.byte	0x3f
	.zero		1


	//   ....[42]....
        /*0a74*/ 	.word	0x0000d160
        /*0a78*/ 	.word	0x00000004
        /*0a7c*/ 	.word	0x00019c30
        /*0a80*/ 	.short	0x0101
        /*0a82*/ 	.byte	0x3f
	.zero		1


	//   ....[43]....
        /*0a84*/ 	.word	0x0000da80
        /*0a88*/ 	.word	0x00000010
        /*0a8c*/ 	.word	0x00019c00
        /*0a90*/ 	.short	0x0107
        /*0a92*/ 	.byte	0x3f
	.zero		1


	//   ....[44]....
        /*0a94*/ 	.word	0x0000db80
        /*0a98*/ 	.word	0x00000010
        /*0a9c*/ 	.word	0x00019c00
        /*0aa0*/ 	.short	0x0101
        /*0aa2*/ 	.byte	0x3f
	.zero		1


	//   ....[45]....
        /*0aa4*/ 	.word	0x0000dba0
        /*0aa8*/ 	.word	0x00000010
        /*0aac*/ 	.word	0x00019c20
        /*0ab0*/ 	.short	0x010a
        /*0ab2*/ 	.byte	0x3f
	.zero		1


	//   ....[46]....
        /*0ab4*/ 	.word	0x0000df30
        /*0ab8*/ 	.word	0x00000005
        /*0abc*/ 	.word	0x00019c80
        /*0ac0*/ 	.short	0x010a
        /*0ac2*/ 	.byte	0x3f
	.zero		1


	//   ....[47]....
        /*0ac4*/ 	.word	0x0000e230
        /*0ac8*/ 	.word	0x00000005
        /*0acc*/ 	.word	0x00019c70
        /*0ad0*/ 	.short	0x0107
        /*0ad2*/ 	.byte	0x3f
	.zero		1


	//   ....[48]....
        /*0ad4*/ 	.word	0x0000e2f0
        /*0ad8*/ 	.word	0x00000005
        /*0adc*/ 	.word	0x00019c70
        /*0ae0*/ 	.short	0x0101
        /*0ae2*/ 	.byte	0x3f
	.zero		1


	//   ....[49]....
        /*0ae4*/ 	.word	0x0000e320
        /*0ae8*/ 	.word	0x00000005
        /*0aec*/ 	.word	0x00019c40
        /*0af0*/ 	.short	0x010a
        /*0af2*/ 	.byte	0x3f
	.zero		1


	//   ....[50]....
        /*0af4*/ 	.word	0x0000e600
        /*0af8*/ 	.word	0x00000005
        /*0afc*/ 	.word	0x00019c30
        /*0b00*/ 	.short	0x0107
        /*0b02*/ 	.byte	0x3f
	.zero		1


	//   ....[51]....
        /*0b04*/ 	.word	0x0000e6d0
        /*0b08*/ 	.word	0x00000005
        /*0b0c*/ 	.word	0x00019c30
        /*0b10*/ 	.short	0x0101
        /*0b12*/ 	.byte	0x3f
	.zero		1


	//   ....[52]....
        /*0b14*/ 	.word	0x0000e750
        /*0b18*/ 	.word	0x00000002
        /*0b1c*/ 	.word	0x00019c70
        /*0b20*/ 	.short	0x010a
        /*0b22*/ 	.byte	0x3f
	.zero		1


	//   ....[53]....
        /*0b24*/ 	.word	0x0000e7e0
        /*0b28*/ 	.word	0x00000002
        /*0b2c*/ 	.word	0x00019c60
        /*0b30*/ 	.short	0x010a
        /*0b32*/ 	.byte	0x3f
	.zero		1


	//   ....[54]....
        /*0b34*/ 	.word	0x0000ec50
        /*0b38*/ 	.word	0x00000002
        /*0b3c*/ 	.word	0x00019c50
        /*0b40*/ 	.short	0x0101
        /*0b42*/ 	.byte	0x3f
	.zero		1


	//   ....[55]....
        /*0b44*/ 	.word	0x0000ece0
        /*0b48*/ 	.word	0x00000002
        /*0b4c*/ 	.word	0x00000000
        /*0b50*/ 	.short	0x0101
        /*0b52*/ 	.byte	0x3f
	.zero		1


	//   ....[56]....
        /*0b54*/ 	.word	0x0000eeb0
        /*0b58*/ 	.word	0x00000000
        /*0b5c*/ 	.word	0x00019c70
        /*0b60*/ 	.short	0x010a
        /*0b62*/ 	.byte	0x3f
	.zero		1


	//   ....[57]....
        /*0b64*/ 	.word	0x0000ef30
        /*0b68*/ 	.word	0x00000000
        /*0b6c*/ 	.word	0x00019c60
        /*0b70*/ 	.short	0x010a
        /*0b72*/ 	.byte	0x3f
	.zero		1


	//   ....[58]....
        /*0b74*/ 	.word	0x0000f3b0
        /*0b78*/ 	.word	0x00000000
        /*0b7c*/ 	.word	0x00019c50
        /*0b80*/ 	.short	0x0101
        /*0b82*/ 	.byte	0x3f
	.zero		1


	//   ....[59]....
        /*0b84*/ 	.word	0x0000f470
        /*0b88*/ 	.word	0x00000000
        /*0b8c*/ 	.word	0x00000000
        /*0b90*/ 	.short	0x0101
        /*0b92*/ 	.byte	0x3f
	.zero		1


	//   ....[60]....
        /*0b94*/ 	.word	0x000101c0
        /*0b98*/ 	.word	0x00000004
        /*0b9c*/ 	.word	0x00019c20
        /*0ba0*/ 	.short	0x010a
        /*0ba2*/ 	.byte	0x3f
	.zero		1


	//   ....[61]....
        /*0ba4*/ 	.word	0x00010340
        /*0ba8*/ 	.word	0x00000005
        /*0bac*/ 	.word	0x00019c40
        /*0bb0*/ 	.short	0x010a
        /*0bb2*/ 	.byte	0x3f
	.zero		1


	//   ....[62]....
        /*0bb4*/ 	.word	0x000103e0
        /*0bb8*/ 	.word	0x00000013
        /*0bbc*/ 	.word	0x00019c40
        /*0bc0*/ 	.short	0x010a
        /*0bc2*/ 	.byte	0x3f
	.zero		1


	//   ....[63]....
        /*0bc4*/ 	.word	0x00010420
        /*0bc8*/ 	.word	0x00000005
        /*0bcc*/ 	.word	0x00019c60
        /*0bd0*/ 	.short	0x010a
        /*0bd2*/ 	.byte	0x3f
	.zero		1


	//   ....[64]....
        /*0bd4*/ 	.word	0x00010460
        /*0bd8*/ 	.word	0x00000013
        /*0bdc*/ 	.word	0x00019c60
        /*0be0*/ 	.short	0x010a
        /*0be2*/ 	.byte	0x3f
	.zero		1


	//   ....[65]....
        /*0be4*/ 	.word	0x000104a0
        /*0be8*/ 	.word	0x00000005
        /*0bec*/ 	.word	0x00019c80
        /*0bf0*/ 	.short	0x010a
        /*0bf2*/ 	.byte	0x3f
	.zero		1


	//   ....[66]....
        /*0bf4*/ 	.word	0x000104e0
        /*0bf8*/ 	.word	0x00000013
        /*0bfc*/ 	.word	0x00019c80
        /*0c00*/ 	.short	0x010a
        /*0c02*/ 	.byte	0x3f
	.zero		1


	//   ....[67]....
        /*0c04*/ 	.word	0x00010550
        /*0c08*/ 	.word	0x00000003
        /*0c0c*/ 	.word	0x00019c00
        /*0c10*/ 	.short	0x010a
        /*0c12*/ 	.byte	0x3f
	.zero		1


	//   ....[68]....
        /*0c14*/ 	.word	0x000105a0
        /*0c18*/ 	.word	0x00000003
        /*0c1c*/ 	.word	0x00019c30
        /*0c20*/ 	.short	0x010a
        /*0c22*/ 	.byte	0x3f
	.zero		1


	//   ....[69]....
        /*0c24*/ 	.word	0x00010600
        /*0c28*/ 	.word	0x00000008
        /*0c2c*/ 	.word	0x00019c30
        /*0c30*/ 	.short	0x010a
        /*0c32*/ 	.byte	0x3f
	.zero		1


	//   ....[70]....
        /*0c34*/ 	.word	0x00010660
        /*0c38*/ 	.word	0x00000008
        /*0c3c*/ 	.word	0x00019c50
        /*0c40*/ 	.short	0x010a
        /*0c42*/ 	.byte	0x3f
	.zero		1


	//   ....[71]....
        /*0c44*/ 	.word	0x000106c0
        /*0c48*/ 	.word	0x00000005
        /*0c4c*/ 	.word	0x00019c50
        /*0c50*/ 	.short	0x010a
        /*0c52*/ 	.byte	0x3f
	.zero		1


	//   ....[72]....
        /*0c54*/ 	.word	0x000107c0
        /*0c58*/ 	.word	0x00000004
        /*0c5c*/ 	.word	0x00019c80
        /*0c60*/ 	.short	0x010a
        /*0c62*/ 	.byte	0x3f
	.zero		1


	//   ....[73]....
        /*0c64*/ 	.word	0x00010b70
        /*0c68*/ 	.word	0x00000004
        /*0c6c*/ 	.word	0x00019c40
        /*0c70*/ 	.short	0x010a
        /*0c72*/ 	.byte	0x3f
	.zero		1


	//   ....[74]....
        /*0c74*/ 	.word	0x00011210
        /*0c78*/ 	.word	0x00000010
        /*0c7c*/ 	.word	0x00019c20
        /*0c80*/ 	.short	0x010a
        /*0c82*/ 	.byte	0x3f
	.zero		1


	//   ....[75]....
        /*0c84*/ 	.word	0x00011260
        /*0c88*/ 	.word	0x00000005
        /*0c8c*/ 	.word	0x00019c80
        /*0c90*/ 	.short	0x010a
        /*0c92*/ 	.byte	0x3f
	.zero		1


	//   ....[76]....
        /*0c94*/ 	.word	0x00011520
        /*0c98*/ 	.word	0x00000005
        /*0c9c*/ 	.word	0x00019c40
        /*0ca0*/ 	.short	0x010a
        /*0ca2*/ 	.byte	0x3f
	.zero		1


	//   ....[77]....
        /*0ca4*/ 	.word	0x000117d0
        /*0ca8*/ 	.word	0x00000002
        /*0cac*/ 	.word	0x00019c70
        /*0cb0*/ 	.short	0x010a
        /*0cb2*/ 	.byte	0x3f
	.zero		1


	//   ....[78]....
        /*0cb4*/ 	.word	0x00011820
        /*0cb8*/ 	.word	0x00000002
        /*0cbc*/ 	.word	0x00019c60
        /*0cc0*/ 	.short	0x010a
        /*0cc2*/ 	.byte	0x3f
	.zero		1


	//   ....[79]....
        /*0cc4*/ 	.word	0x00011870
        /*0cc8*/ 	.word	0x00000000
        /*0ccc*/ 	.word	0x00019c70
        /*0cd0*/ 	.short	0x010a
        /*0cd2*/ 	.byte	0x3f
	.zero		1


	//   ....[80]....
        /*0cd4*/ 	.word	0x000118c0
        /*0cd8*/ 	.word	0x00000000
        /*0cdc*/ 	.word	0x00019c60
        /*0ce0*/ 	.short	0x010a
        /*0ce2*/ 	.byte	0x3f
	.zero		1


	//   ....[81]....
        /*0ce4*/ 	.word	0x00011910
        /*0ce8*/ 	.word	0x00000004
        /*0cec*/ 	.word	0x00019c20
        /*0cf0*/ 	.short	0x010a
        /*0cf2*/ 	.byte	0x3f
	.zero		1


	//   ....[82]....
        /*0cf4*/ 	.word	0x00011ab0
        /*0cf8*/ 	.word	0x00000005
        /*0cfc*/ 	.word	0x00019c40
        /*0d00*/ 	.short	0x010a
        /*0d02*/ 	.byte	0x3f
	.zero		1


	//   ....[83]....
        /*0d04*/ 	.word	0x00011b00
        /*0d08*/ 	.word	0x00000013
        /*0d0c*/ 	.word	0x00019c40
        /*0d10*/ 	.short	0x010a
        /*0d12*/ 	.byte	0x3f
	.zero		1


	//   ....[84]....
        /*0d14*/ 	.word	0x00011b50
        /*0d18*/ 	.word	0x00000005
        /*0d1c*/ 	.word	0x00019c60
        /*0d20*/ 	.short	0x010a
        /*0d22*/ 	.byte	0x3f
	.zero		1


	//   ....[85]....
        /*0d24*/ 	.word	0x00011ba0
        /*0d28*/ 	.word	0x00000013
        /*0d2c*/ 	.word	0x00019c60
        /*0d30*/ 	.short	0x010a
        /*0d32*/ 	.byte	0x3f
	.zero		1


	//   ....[86]....
        /*0d34*/ 	.word	0x00011bf0
        /*0d38*/ 	.word	0x00000005
        /*0d3c*/ 	.word	0x00019c80
        /*0d40*/ 	.short	0x010a
        /*0d42*/ 	.byte	0x3f
	.zero		1


	//----- nvinfo : EIATTR_NUM_MBARRIERS
	.align		4
.L_1164:
        /*0d44*/ 	.byte	0x03, 0x38
        /*0d46*/ 	.short	0x0016


	//----- nvinfo : EIATTR_EXIT_INSTR_OFFSETS
	.align		4
        /*0d48*/ 	.byte	0x04, 0x1c
        /*0d4a*/ 	.short	(.L_1166 - .L_1165)


	//   ....[0]....
.L_1165:
        /*0d4c*/ 	.word	0x00000980


	//   ....[1]....
        /*0d50*/ 	.word	0x0000a630


	//   ....[2]....
        /*0d54*/ 	.word	0x00010530


	//----- nvinfo : EIATTR_MAX_THREADS
	.align		4
.L_1166:
        /*0d58*/ 	.byte	0x04, 0x05
        /*0d5a*/ 	.short	(.L_1168 - .L_1167)
.L_1167:
        /*0d5c*/ 	.word	0x00000200
        /*0d60*/ 	.word	0x00000001
        /*0d64*/ 	.word	0x00000001


	//----- nvinfo : EIATTR_CRS_STACK_SIZE
	.align		4
.L_1168:
        /*0d68*/ 	.byte	0x04, 0x1e
        /*0d6a*/ 	.short	(.L_1170 - .L_1169)
.L_1169:
        /*0d6c*/ 	.word	0x00000000


	//----- nvinfo : EIATTR_CBANK_PARAM_SIZE
	.align		4
.L_1170:
        /*0d70*/ 	.byte	0x03, 0x19
        /*0d72*/ 	.short	0x0af0


	//----- nvinfo : EIATTR_PARAM_CBANK
	.align		4
        /*0d74*/ 	.byte	0x04, 0x0a
        /*0d76*/ 	.short	(.L_1172 - .L_1171)
	.align		4
.L_1171:
        /*0d78*/ 	.word	index@(.nv.constant0._ZN7cutlass13device_kernelIN5flash11enable_sm90INS1_16FlashAttnFwdSm90INS1_25CollectiveMainloopFwdSm90ILi2EN4cute5tupleIJNS5_1CILi1EEES8_S8_EEENS6_IJNS7_ILi192EEENS7_ILi128EEENS7_ILi96EEEEEELi96ENS_12float_e4m3_tEfNS_4arch4Sm90ELb0ELb0ELb1ELb1ELb1ELb0ELb0ELb1ELb1ELb1ELb1ELb0EEENS1_21CollectiveEpilogueFwdINS6_IJSA_SC_SB_EEES9_NS_10bfloat16_tESG_Li384ELb1ELb1ELb1ELb1EEENS1_36VarlenDynamicPersistentTileSchedulerILi192ELi128ELi384ELi128ELb1ELb1ELb1ELb0ELb1ELb1EEEEEEEEEvNT_6ParamsE)
        /*0d7c*/ 	.short	0x0210
        /*0d7e*/ 	.short	0x0af0


	//----- nvinfo : EIATTR_SW_WAR
	.align		4
.L_1172:
        /*0d80*/ 	.byte	0x04, 0x36
        /*0d82*/ 	.short	(.L_1174 - .L_1173)
.L_1173:
        /*0d84*/ 	.word	0x00000008
.L_1174:


//--------------------- .nv.info._ZN7cutlass13device_kernelIN5flash11enable_sm90INS1_16FlashAttnFwdSm90INS1_25CollectiveMainloopFwdSm90ILi2EN4cute5tupleIJNS5_1CILi1EEES8_S8_EEENS6_IJNS7_ILi192EEENS7_ILi128EEENS7_ILi96EEEEEELi96ENS_12float_e4m3_tEfNS_4arch4Sm90ELb0ELb0ELb1ELb1ELb1ELb1ELb0ELb1ELb1ELb1ELb1ELb0EEENS1_21CollectiveEpilogueFwdINS6_IJSA_SC_SB_EEES9_NS_10bfloat16_tESG_Li384ELb1ELb1ELb1ELb1EEENS1_36VarlenDynamicPersistentTileSchedulerILi192ELi128ELi384ELi128ELb1ELb1ELb1ELb0ELb1ELb1EEEEEEEEEvNT_6ParamsE --------------------------
	.section	.nv.info._ZN7cutlass13device_kernelIN5flash11enable_sm90INS1_16FlashAttnFwdSm90INS1_25CollectiveMainloopFwdSm90ILi2EN4cute5tupleIJNS5_1CILi1EEES8_S8_EEENS6_IJNS7_ILi192EEENS7_ILi128EEENS7_ILi96EEEEEELi96ENS_12float_e4m3_tEfNS_4arch4Sm90ELb0ELb0ELb1ELb1ELb1ELb1ELb0ELb1ELb1ELb1ELb1ELb0EEENS1_21CollectiveEpilogueFwdINS6_IJSA_SC_SB_EEES9_NS_10bfloat16_tESG_Li384ELb1ELb1ELb1ELb1EEENS1_36VarlenDynamicPersistentTileSchedulerILi192ELi128ELi384ELi128ELb1ELb1ELb1ELb0ELb1ELb1EEEEEEEEEvNT_6ParamsE,"",@"SHT_CUDA_INFO"
	.sectionflags	@""
	.align	4


	//----- nvinfo : EIATTR_CUDA_API_VERSION
	.align		4
        /*0000*/ 	.byte	0x04, 0x37
        /*0002*/ 	.short	(.L_1176 - .L_1175)
.L_1175:
        /*0004*/ 	.word	0x00000082


	//----- nvinfo : EIATTR_KPARAM_INFO
	.align		4
.L_1176:
        /*0008*/ 	.byte	0x04, 0x17
        /*000a*/ 	.short	(.L_1178 - .L_1177)
.L_1177:
        /*000c*/ 	.word	0x00000000
        /*0010*/ 	.short	0x0000
        /*0012*/ 	.short	0x0070
        /*0014*/ 	.byte	0x00, 0xf0, 0x01, 0x2a


	//----- nvinfo : EIATTR_SPARSE_MMA_MASK
	.align		4
.L_1178:
        /*0018*/ 	.byte	0x03, 0x50
        /*001a*/ 	.short	0x0000


	//----- nvinfo : EIATTR_MAXREG_COUNT
	.align		4
        /*001c*/ 	.byte	0x03, 0x1b
        /*001e*/ 	.short	0x0080


	//----- nvinfo : EIATTR_NUM_BARRIERS
	.align		4
        /*0020*/ 	.byte	0x02, 0x4c
        /*0022*/ 	.byte	0x10
	.zero		1


	//----- nvinfo : EIATTR_EXTERNS
	.align		4
        /*0024*/ 	.byte	0x04, 0x0f
        /*0026*/ 	.short	(.L_1180 - .L_1179)


	//   ....[0]....
	.align		4
.L_1179:
        /*0028*/ 	.word	index@(__assertfail)


	//----- nvinfo : EIATTR_ANNOTATIONS
	.align		4
.L_1180:
        /*002c*/ 	.byte	0x04, 0x55
        /*002e*/ 	.short	(.L_1182 - .L_1181)


	//   ....[0]....
.L_1181:
        /* <DEDUP_REMOVED lines=110> */


	//----- nvinfo : EIATTR_MERCURY_ISA_VERSION
	.align		4
.L_1182:
        /*0700*/ 	.byte	0x03, 0x5f
        /*0702*/ 	.short	0x0101


	//----- nvinfo : EIATTR_UNUSED_LOAD_BYTE_OFFSET
	.align		4
        /*0704*/ 	.byte	0x04, 0x44
        /*0706*/ 	.short	(.L_1184 - .L_1183)


	//   ....[0]....
.L_1183:
        /*0708*/ 	.word	0x00000a50
        /*070c*/ 	.word	0x0000fff0


	//   ....[1]....
        /*0710*/ 	.word	0x000114c0
        /*0714*/ 	.word	0x0000fff0


	//----- nvinfo : EIATTR_INT_WARP_WIDE_INSTR_OFFSETS
	.align		4
.L_1184:
        /*0718*/ 	.byte	0x04, 0x31
        /*071a*/ 	.short	(.L_1186 - .L_1185)


	//   ....[0]....
.L_1185:
        /*071c*/ 	.word	0x00000130


	//   ....[1]....
        /*0720*/ 	.word	0x00000170


	//   ....[2]....
        /*0724*/ 	.word	0x000001e0


	//   ....[3]....
        /*0728*/ 	.word	0x000177b0


	//   ....[4]....
        /*072c*/ 	.word	0x00017840


	//   ....[5]....
        /*0730*/ 	.word	0x0001a9d0


	//   ....[6]....
        /*0734*/ 	.word	0x0001aa60


	//----- nvinfo : EIATTR_COOP_GROUP_MASK_REGIDS
	.align		4
.L_1186:
        /*0738*/ 	.byte	0x04, 0x29
        /*073a*/ 	.short	(.L_1188 - .L_1187)


	//   ....[0]....
.L_1187:
        /*073c*/ 	.word	0xffffffff


	//   ....[1]....
        /*0740*/ 	.word	0xffffffff


	//   ....[2]....
        /*0744*/ 	.word	0xffffffff


	//   ....[3]....
        /*0748*/ 	.word	0xffffffff


	//   ....[4]....
        /*074c*/ 	.word	0xffffffff


	//   ....[5]....
        /*0750*/ 	.word	0xffffffff


	//   ....[6]....
        /*0754*/ 	.word	0xffffffff


	//   ....[7]....
        /*0758*/ 	.word	0xffffffff


	//   ....[8]....
        /*075c*/ 	.word	0xffffffff


	//   ....[9]....
        /*0760*/ 	.word	0xffffffff


	//   ....[10]....
        /*0764*/ 	.word	0xffffffff


	//   ....[11]....
        /*0768*/ 	.word	0xffffffff


	//   ....[12]....
        /*076c*/ 	.word	0xffffffff


	//   ....[13]....
        /*0770*/ 	.word	0xffffffff


	//   ....[14]....
        /*0774*/ 	.word	0xffffffff


	//   ....[15]....
        /*0778*/ 	.word	0xffffffff


	//   ....[16]....
        /*077c*/ 	.word	0xffffffff


	//   ....[17]....
        /*0780*/ 	.word	0xffffffff


	//   ....[18]....
        /*0784*/ 	.word	0xffffffff


	//   ....[19]....
        /*0788*/ 	.word	0xffffffff


	//   ....[20]....
        /*078c*/ 	.word	0xffffffff


	//   ....[21]....
        /*0790*/ 	.word	0xffffffff


	//   ....[22]....
        /*0794*/ 	.word	0xffffffff


	//   ....[23]....
        /*0798*/ 	.word	0xffffffff


	//   ....[24]....
        /*079c*/ 	.word	0xffffffff


	//   ....[25]....
        /*07a0*/ 	.word	0xffffffff


	//   ....[26]....
        /*07a4*/ 	.word	0xffffffff


	//   ....[27]....
        /*07a8*/ 	.word	0xffffffff


	//   ....[28]....
        /*07ac*/ 	.word	0xffffffff


	//   ....[29]....
        /*07b0*/ 	.word	0xffffffff


	//   ....[30]....
        /*07b4*/ 	.word	0xffffffff


	//   ....[31]....
        /*07b8*/ 	.word	0xffffffff


	//   ....[32]....
        /*07bc*/ 	.word	0xffffffff


	//   ....[33]....
        /*07c0*/ 	.word	0xffffffff


	//   ....[34]....
        /*07c4*/ 	.word	0xffffffff


	//   ....[35]....
        /*07c8*/ 	.word	0xffffffff


	//   ....[36]....
        /*07cc*/ 	.word	0xffffffff


	//   ....[37]....
        /*07d0*/ 	.word	0xffffffff


	//   ....[38]....
        /*07d4*/ 	.word	0xffffffff


	//   ....[39]....
        /*07d8*/ 	.word	0xffffffff


	//   ....[40]....
        /*07dc*/ 	.word	0xffffffff


	//   ....[41]....
        /*07e0*/ 	.word	0xffffffff


	//   ....[42]....
        /*07e4*/ 	.word	0xffffffff


	//   ....[43]....
        /*07e8*/ 	.word	0xffffffff


	//   ....[44]....
        /*07ec*/ 	.word	0xffffffff


	//   ....[45]....
        /*07f0*/ 	.word	0xffffffff


	//   ....[46]....
        /*07f4*/ 	.word	0xffffffff


	//   ....[47]....
        /*07f8*/ 	.word	0xffffffff


	//   ....[48]....
        /*07fc*/ 	.word	0xffffffff


	//   ....[49]....
        /*0800*/ 	.word	0xffffffff


	//   ....[50]....
        /*0804*/ 	.word	0xffffffff


	//   ....[51]....
        /*0808*/ 	.word	0xffffffff


	//   ....[52]....
        /*080c*/ 	.word	0xffffffff


	//   ....[53]....
        /*0810*/ 	.word	0xffffffff


	//   ....[54]....
        /*0814*/ 	.word	0xffffffff


	//   ....[55]....
        /*0818*/ 	.word	0xffffffff


	//   ....[56]....
        /*081c*/ 	.word	0xffffffff


	//   ....[57]....
        /*0820*/ 	.word	0xffffffff


	//   ....[58]....
        /*0824*/ 	.word	0xffffffff


	//   ....[59]....
        /*0828*/ 	.word	0xffffffff


	//   ....[60]....
        /*082c*/ 	.word	0xffffffff


	//   ....[61]....
        /*0830*/ 	.word	0xffffffff


	//   ....[62]....
        /*0834*/ 	.word	0xffffffff


	//   ....[63]....
        /*0838*/ 	.word	0xffffffff


	//   ....[64]....
        /*083c*/ 	.word	0xffffffff


	//   ....[65]....
        /*0840*/ 	.word	0xffffffff


	//   ....[66]....
        /*0844*/ 	.word	0xffffffff


	//   ....[67]....
        /*0848*/ 	.word	0xffffffff


	//   ....[68]....
        /*084c*/ 	.word	0xffffffff


	//   ....[69]....
        /*0850*/ 	.word	0xffffffff


	//   ....[70]....
        /*0854*/ 	.word	0xffffffff


	//   ....[71]....
        /*0858*/ 	.word	0xffffffff


	//   ....[72]....
        /*085c*/ 	.word	0xffffffff


	//   ....[73]....
        /*0860*/ 	.word	0xffffffff


	//   ....[74]....
        /*0864*/ 	.word	0xffffffff


	//   ....[75]....
        /*0868*/ 	.word	0xffffffff


	//   ....[76]....
        /*086c*/ 	.word	0xffffffff


	//   ....[77]....
        /*0870*/ 	.word	0xffffffff


	//   ....[78]....
        /*0874*/ 	.word	0xffffffff


	//   ....[79]....
        /*0878*/ 	.word	0xffffffff


	//   ....[80]....
        /*087c*/ 	.word	0xffffffff


	//   ....[81]....
        /*0880*/ 	.word	0xffffffff


	//   ....[82]....
        /*0884*/ 	.word	0xffffffff


	//   ....[83]....
        /*0888*/ 	.word	0xffffffff


	//   ....[84]....
        /*088c*/ 	.word	0xffffffff


	//   ....[85]....
        /*0890*/ 	.word	0xffffffff


	//   ....[86]....
        /*0894*/ 	.word	0xffffffff


	//   ....[87]....
        /*0898*/ 	.word	0xffffffff


	//   ....[88]....
        /*089c*/ 	.word	0xffffffff


	//   ....[89]....
        /*08a0*/ 	.word	0xffffffff


	//   ....[90]....
        /*08a4*/ 	.word	0xffffffff


	//   ....[91]....
        /*08a8*/ 	.word	0xffffffff


	//   ....[92]....
        /*08ac*/ 	.word	0xffffffff


	//   ....[93]....
        /*08b0*/ 	.word	0xffffffff


	//   ....[94]....
        /*08b4*/ 	.word	0xffffffff


	//   ....[95]....
        /*08b8*/ 	.word	0xffffffff


	//   ....[96]....
        /*08bc*/ 	.word	0xffffffff


	//   ....[97]....
        /*08c0*/ 	.word	0xffffffff


	//   ....[98]....
        /*08c4*/ 	.word	0xffffffff


	//   ....[99]....
        /*08c8*/ 	.word	0xffffffff


	//   ....[100]....
        /*08cc*/ 	.word	0xffffffff


	//   ....[101]....
        /*08d0*/ 	.word	0xffffffff


	//   ....[102]....
        /*08d4*/ 	.word	0xffffffff


	//   ....[103]....
        /*08d8*/ 	.word	0xffffffff


	//   ....[104]....
        /*08dc*/ 	.word	0xffffffff


	//   ....[105]....
        /*08e0*/ 	.word	0xffffffff


	//   ....[106]....
        /*08e4*/ 	.word	0xffffffff


	//   ....[107]....
        /*08e8*/ 	.word	0xffffffff


	//   ....[108]....
        /*08ec*/ 	.word	0xffffffff


	//   ....[109]....
        /*08f0*/ 	.word	0xffffffff


	//   ....[110]....
        /*08f4*/ 	.word	0xffffffff


	//   ....[111]....
        /*08f8*/ 	.word	0xffffffff


	//   ....[112]....
        /*08fc*/ 	.word	0xffffffff


	//   ....[113]....
        /*0900*/ 	.word	0xffffffff


	//   ....[114]....
        /*0904*/ 	.word	0xffffffff


	//   ....[115]....
        /*0908*/ 	.word	0xffffffff


	//   ....[116]....
        /*090c*/ 	.word	0xffffffff


	//   ....[117]....
        /*0910*/ 	.word	0xffffffff


	//   ....[118]....
        /*0914*/ 	.word	0xffffffff


	//   ....[119]....
        /*0918*/ 	.word	0xffffffff


	//   ....[120]....
        /*091c*/ 	.word	0xffffffff


	//   ....[121]....
        /*0920*/ 	.word	0xffffffff


	//   ....[122]....
        /*0924*/ 	.word	0xffffffff


	//   ....[123]....
        /*0928*/ 	.word	0xffffffff


	//   ....[124]....
        /*092c*/ 	.word	0xffffffff


	//   ....[125]....
        /*0930*/ 	.word	0xffffffff


	//   ....[126]....
        /*0934*/ 	.word	0xffffffff


	//   ....[127]....
        /*0938*/ 	.word	0xffffffff


	//   ....[128]....
        /*093c*/ 	.word	0xffffffff


	//   ....[129]....
        /*0940*/ 	.word	0xffffffff


	//   ....[130]....
        /*0944*/ 	.word	0xffffffff


	//   ....[131]....
        /*0948*/ 	.word	0xffffffff


	//   ....[132]....
        /*094c*/ 	.word	0xffffffff


	//   ....[133]....
        /*0950*/ 	.word	0xffffffff


	//   ....[134]....
        /*0954*/ 	.word	0xffffffff


	//   ....[135]....
        /*0958*/ 	.word	0xffffffff


	//   ....[136]....
        /*095c*/ 	.word	0xffffffff


	//   ....[137]....
        /*0960*/ 	.word	0xffffffff


	//   ....[138]....
        /*0964*/ 	.word	0xffffffff


	//   ....[139]....
        /*0968*/ 	.word	0xffffffff


	//   ....[140]....
        /*096c*/ 	.word	0xffffffff


	//   ....[141]....
        /*0970*/ 	.word	0xffffffff


	//   ....[142]....
        /*0974*/ 	.word	0xffffffff


	//   ....[143]....
        /*0978*/ 	.word	0xffffffff


	//   ....[144]....
        /*097c*/ 	.word	0xffffffff


	//   ....[145]....
        /*0980*/ 	.word	0xffffffff


	//   ....[146]....
        /*0984*/ 	.word	0xffffffff


	//   ....[147]....
        /*0988*/ 	.word	0xffffffff


	//   ....[148]....
        /*098c*/ 	.word	0xffffffff


	//   ....[149]....
        /*0990*/ 	.word	0xffffffff


	//   ....[150]....
        /*0994*/ 	.word	0xffffffff


	//   ....[151]....
        /*0998*/ 	.word	0xffffffff


	//   ....[152]....
        /*099c*/ 	.word	0xffffffff


	//   ....[153]....
        /*09a0*/ 	.word	0xffffffff


	//   ....[154]....
        /*09a4*/ 	.word	0xffffffff


	//   ....[155]....
        /*09a8*/ 	.word	0xffffffff


	//   ....[156]....
        /*09ac*/ 	.word	0xffffffff


	//   ....[157]....
        /*09b0*/ 	.word	0xffffffff


	//   ....[158]....
        /*09b4*/ 	.word	0xffffffff


	//   ....[159]....
        /*09b8*/ 	.word	0x0500000f


	//   ....[160]....
        /*09bc*/ 	.word	0x0500000f


	//   ....[161]....
        /*09c0*/ 	.word	0x0500000f


	//   ....[162]....
        /*09c4*/ 	.word	0x0500000f


	//   ....[163]....
        /*09c8*/ 	.word	0x0500000f


	//   ....[164]....
        /*09cc*/ 	.word	0x0500000f


	//   ....[165]....
        /*09d0*/ 	.word	0x0500000f


	//   ....[166]....
        /*09d4*/ 	.word	0x0500000f


	//   ....[167]....
        /*09d8*/ 	.word	0x0500000f


	//   ....[168]....
        /*09dc*/ 	.word	0x0500000f


	//   ....[169]....
        /*09e0*/ 	.word	0x0500000f


	//   ....[170]....
        /*09e4*/ 	.word	0x0500000f


	//   ....[171]....
        /*09e8*/ 	.word	0x0500000f


	//   ....[172]....
        /*09ec*/ 	.word	0x0500000f


	//   ....[173]....
        /*09f0*/ 	.word	0x0500000f


	//   ....[174]....
        /*09f4*/ 	.word	0x0500000f


	//   ....[175]....
        /*09f8*/ 	.word	0x0500000f


	//   ....[176]....
        /*09fc*/ 	.word	0x0500000f


	//   ....[177]....
        /*0a00*/ 	.word	0x0500000f


	//   ....[178]....
        /*0a04*/ 	.word	0x0500000f


	//   ....[179]....
        /*0a08*/ 	.word	0x0500000f


	//   ....[180]....
        /*0a0c*/ 	.word	0x0500000f


	//   ....[181]....
        /*0a10*/ 	.word	0x0500000f


	//   ....[182]....
        /*0a14*/ 	.word	0x0500000f


	//   ....[183]....
        /*0a18*/ 	.word	0x0500000f


	//   ....[184]....
        /*0a1c*/ 	.word	0x0500000f


	//   ....[185]....
        /*0a20*/ 	.word	0x0500000f


	//   ....[186]....
        /*0a24*/ 	.word	0x0500000f


	//   ....[187]....
        /*0a28*/ 	.word	0x0500000f


	//   ....[188]....
        /*0a2c*/ 	.word	0x0500000f


	//   ....[189]....
        /*0a30*/ 	.word	0x0500000f


	//   ....[190]....
        /*0a34*/ 	.word	0x0500000f


	//   ....[191]....
        /*0a38*/ 	.word	0x0500000f


	//   ....[192]....
        /*0a3c*/ 	.word	0x0500000f


	//   ....[193]....
        /*0a40*/ 	.word	0x0500000f


	//   ....[194]....
        /*0a44*/ 	.word	0x0500000f


	//   ....[195]....
        /*0a48*/ 	.word	0x0500000f


	//   ....[196]....
        /*0a4c*/ 	.word	0x0500000f


	//   ....[197]....
        /*0a50*/ 	.word	0x0500000f


	//   ....[198]....
        /*0a54*/ 	.word	0x0500000f


	//   ....[199]....
        /*0a58*/ 	.word	0x0500000f


	//   ....[200]....
        /*0a5c*/ 	.word	0x0500000f


	//   ....[201]....
        /*0a60*/ 	.word	0x0500000f


	//   ....[202]....
        /*0a64*/ 	.word	0x0500000f


	//   ....[203]....
        /*0a68*/ 	.word	0x0500000f


	//   ....[204]....
        /*0a6c*/ 	.word	0x0500000f


	//   ....[205]....
        /*0a70*/ 	.word	0x0500000f


	//   ....[206]....
        /*0a74*/ 	.word	0x0500000f


	//   ....[207]....
        /*0a78*/ 	.word	0x0500000f


	//   ....[208]....
        /*0a7c*/ 	.word	0x0500000f


	//   ....[209]....
        /*0a80*/ 	.word	0x0500000f


	//   ....[210]....
        /*0a84*/ 	.word	0x0500000f


	//   ....[211]....
        /*0a88*/ 	.word	0x0500000f


	//   ....[212]....
        /*0a8c*/ 	.word	0x0500000f


	//   ....[213]....
        /*0a90*/ 	.word	0x0500000f


	//   ....[214]....
        /*0a94*/ 	.word	0x0500000f


	//   ....[215]....
        /*0a98*/ 	.word	0x0500000f


	//----- nvinfo : EIATTR_COOP_GROUP_INSTR_OFFSETS
	.align		4
.L_1188:
        /*0a9c*/ 	.byte	0x04, 0x28
        /*0a9e*/ 	.short	(.L_1190 - .L_1189)


	//   ....[0]....
.L_1189:
        /*0aa0*/ 	.word	0x00000070


	//   ....[1]....
        /*0aa4*/ 	.word	0x00000140


	//   ....[2]....
        /*0aa8*/ 	.word	0x00000190


	//   ....[3]....
        /*0aac*/ 	.word	0x000003c0


	//   ....[4]....
        /*0ab0*/ 	.word	0x00000520


	//   ....[5]....
        /*0ab4*/ 	.word	0x00000640


	//   ....[6]....
        /*0ab8*/ 	.word	0x000007a0


	//   ....[7]....
        /*0abc*/ 	.word	0x00002c70


	//   ....[8]....
        /*0ac0*/ 	.word	0x00002c80


	//   ....[9]....
        /*0ac4*/ 	.word	0x00004630


	//   ....[10]....
        /*0ac8*/ 	.word	0x00004640


	//   ....[11]....
        /*0acc*/ 	.word	0x00006820


	//   ....[12]....
        /*0ad0*/ 	.word	0x00006830


	//   ....[13]....
        /*0ad4*/ 	.word	0x00006bf0


	//   ....[14]....
        /*0ad8*/ 	.word	0x00006c00


	//   ....[15]....
        /*0adc*/ 	.word	0x00007380


	//   ....[16]....
        /*0ae0*/ 	.word	0x00007b10


	//   ....[17]....
        /*0ae4*/ 	.word	0x00007b20


	//   ....[18]....
        /*0ae8*/ 	.word	0x00007b30


	//   ....[19]....
        /*0aec*/ 	.word	0x00007b40


	//   ....[20]....
        /*0af0*/ 	.word	0x00009650


	//   ....[21]....
        /*0af4*/ 	.word	0x00009660


	//   ....[22]....
        /*0af8*/ 	.word	0x00009670


	//   ....[23]....
        /*0afc*/ 	.word	0x00009680


	//   ....[24]....
        /*0b00*/ 	.word	0x0000cdc0


	//   ....[25]....
        /*0b04*/ 	.word	0x0000ce50


	//   ....[26]....
        /*0b08*/ 	.word	0x0000d170


	//   ....[27]....
        /*0b0c*/ 	.word	0x0000d190


	//   ....[28]....
        /*0b10*/ 	.word	0x0000f3d0


	//   ....[29]....
        /*0b14*/ 	.word	0x0000f420


	//   ....[30]....
        /*0b18*/ 	.word	0x0000f6c0


	//   ....[31]....
        /*0b1c*/ 	.word	0x0000f6e0


	//   ....[32]....
        /*0b20*/ 	.word	0x00010d20


	//   ....[33]....
        /*0b24*/ 	.word	0x00010d30


	//   ....[34]....
        /*0b28*/ 	.word	0x00010e10


	//   ....[35]....
        /*0b2c*/ 	.word	0x00010f00


	//   ....[36]....
        /*0b30*/ 	.word	0x00011b80


	//   ....[37]....
        /*0b34*/ 	.word	0x00011bc0


	//   ....[38]....
        /*0b38*/ 	.word	0x00011c10


	//   ....[39]....
        /*0b3c*/ 	.word	0x00011c30


	//   ....[40]....
        /*0b40*/ 	.word	0x00011c50


	//   ....[41]....
        /*0b44*/ 	.word	0x00011c70


	//   ....[42]....
        /*0b48*/ 	.word	0x00011c90


	//   ....[43]....
        /*0b4c*/ 	.word	0x00011ca0


	//   ....[44]....
        /*0b50*/ 	.word	0x00011cb0


	//   ....[45]....
        /*0b54*/ 	.word	0x00011cc0


	//   ....[46]....
        /*0b58*/ 	.word	0x00011cd0


	//   ....[47]....
        /*0b5c*/ 	.word	0x00011ce0


	//   ....[48]....
        /*0b60*/ 	.word	0x00011cf0


	//   ....[49]....
        /*0b64*/ 	.word	0x00011d00


	//   ....[50]....
        /*0b68*/ 	.word	0x00011d10


	//   ....[51]....
        /*0b6c*/ 	.word	0x00011d20


	//   ....[52]....
        /*0b70*/ 	.word	0x00011d30


	//   ....[53]....
        /*0b74*/ 	.word	0x00011d40


	//   ....[54]....
        /*0b78*/ 	.word	0x00011d50


	//   ....[55]....
        /*0b7c*/ 	.word	0x00011d60


	//   ....[56]....
        /*0b80*/ 	.word	0x00011d70


	//   ....[57]....
        /*0b84*/ 	.word	0x00011d80


	//   ....[58]....
        /*0b88*/ 	.word	0x00011d90


	//   ....[59]....
        /*0b8c*/ 	.word	0x00011da0


	//   ....[60]....
        /*0b90*/ 	.word	0x00011db0


	//   ....[61]....
        /*0b94*/ 	.word	0x00011dc0


	//   ....[62]....
        /*0b98*/ 	.word	0x00011dd0


	//   ....[63]....
        /*0b9c*/ 	.word	0x00011de0


	//   ....[64]....
        /*0ba0*/ 	.word	0x00011df0


	//   ....[65]....
        /*0ba4*/ 	.word	0x00011e00


	//   ....[66]....
        /*0ba8*/ 	.word	0x00011e10


	//   ....[67]....
        /*0bac*/ 	.word	0x00011e20


	//   ....[68]....
        /*0bb0*/ 	.word	0x00011e30


	//   ....[69]....
        /*0bb4*/ 	.word	0x00011e40


	//   ....[70]....
        /*0bb8*/ 	.word	0x00011e50


	//   ....[71]....
        /*0bbc*/ 	.word	0x00011e60


	//   ....[72]....
        /*0bc0*/ 	.word	0x00011e70


	//   ....[73]....
        /*0bc4*/ 	.word	0x00011e80


	//   ....[74]....
        /*0bc8*/ 	.word	0x00011e90


	//   ....[75]....
        /*0bcc*/ 	.word	0x00011ea0


	//   ....[76]....
        /*0bd0*/ 	.word	0x00011eb0


	//   ....[77]....
        /*0bd4*/ 	.word	0x00011ec0


	//   ....[78]....
        /*0bd8*/ 	.word	0x00011ed0


	//   ....[79]....
        /*0bdc*/ 	.word	0x00011ee0


	//   ....[80]....
        /*0be0*/ 	.word	0x00011ef0


	//   ....[81]....
        /*0be4*/ 	.word	0x00011f00


	//   ....[82]....
        /*0be8*/ 	.word	0x00011f10


	//   ....[83]....
        /*0bec*/ 	.word	0x00011f20


	//   ....[84]....
        /*0bf0*/ 	.word	0x00012860


	//   ....[85]....
        /*0bf4*/ 	.word	0x00012870


	//   ....[86]....
        /*0bf8*/ 	.word	0x00012880


	//   ....[87]....
        /*0bfc*/ 	.word	0x000128c0


	//   ....[88]....
        /*0c00*/ 	.word	0x00012fb0


	//   ....[89]....
        /*0c04*/ 	.word	0x00012fc0


	//   ....[90]....
        /*0c08*/ 	.word	0x000130d0


	//   ....[91]....
        /*0c0c*/ 	.word	0x000130f0


	//   ....[92]....
        /*0c10*/ 	.word	0x000135b0


	//   ....[93]....
        /*0c14*/ 	.word	0x000135c0


	//   ....[94]....
        /*0c18*/ 	.word	0x00013970


	//   ....[95]....
        /*0c1c*/ 	.word	0x00013980


	//   ....[96]....
        /*0c20*/ 	.word	0x000145c0


	//   ....[97]....
        /*0c24*/ 	.word	0x000145d0


	//   ....[98]....
        /*0c28*/ 	.word	0x000146d0


	//   ....[99]....
        /*0c2c*/ 	.word	0x000146f0


	//   ....[100]....
        /*0c30*/ 	.word	0x00014860


	//   ....[101]....
        /*0c34*/ 	.word	0x00014a70


	//   ....[102]....
        /*0c38*/ 	.word	0x00014aa0


	//   ....[103]....
        /*0c3c*/ 	.word	0x00014ad0


	//   ....[104]....
        /*0c40*/ 	.word	0x00014b00


	//   ....[105]....
        /*0c44*/ 	.word	0x00014b30


	//   ....[106]....
        /*0c48*/ 	.word	0x00014b60


	//   ....[107]....
        /*0c4c*/ 	.word	0x00014cf0


	//   ....[108]....
        /*0c50*/ 	.word	0x00014d20


	//   ....[109]....
        /*0c54*/ 	.word	0x00014d50


	//   ....[110]....
        /*0c58*/ 	.word	0x00014d80


	//   ....[111]....
        /*0c5c*/ 	.word	0x00014db0


	//   ....[112]....
        /*0c60*/ 	.word	0x00014de0


	//   ....[113]....
        /*0c64*/ 	.word	0x00014e70


	//   ....[114]....
        /*0c68*/ 	.word	0x00014ea0


	//   ....[115]....
        /*0c6c*/ 	.word	0x00014eb0


	//   ....[116]....
        /*0c70*/ 	.word	0x00014f50


	//   ....[117]....
        /*0c74*/ 	.word	0x000160c0


	//   ....[118]....
        /*0c78*/ 	.word	0x00018450


	//   ....[119]....
        /*0c7c*/ 	.word	0x00018460


	//   ....[120]....
        /*0c80*/ 	.word	0x00018470


	//   ....[121]....
        /*0c84*/ 	.word	0x00018590


	//   ....[122]....
        /*0c88*/ 	.word	0x000189b0


	//   ....[123]....
        /*0c8c*/ 	.word	0x000189c0


	//   ....[124]....
        /*0c90*/ 	.word	0x000189d0


	//   ....[125]....
        /*0c94*/ 	.word	0x000189e0


	//   ....[126]....
        /*0c98*/ 	.word	0x00019370


	//   ....[127]....
        /*0c9c*/ 	.word	0x000193a0


	//   ....[128]....
        /*0ca0*/ 	.word	0x000193c0


	//   ....[129]....
        /*0ca4*/ 	.word	0x000193d0


	//   ....[130]....
        /*0ca8*/ 	.word	0x000194d0


	//   ....[131]....
        /*0cac*/ 	.word	0x000194e0


	//   ....[132]....
        /*0cb0*/ 	.word	0x00019cb0


	//   ....[133]....
        /*0cb4*/ 	.word	0x00019cd0


	//   ....[134]....
        /*0cb8*/ 	.word	0x00019cf0


	//   ....[135]....
        /*0cbc*/ 	.word	0x00019d50


	//   ....[136]....
        /*0cc0*/ 	.word	0x0001a120


	//   ....[137]....
        /*0cc4*/ 	.word	0x0001a130


	//   ....[138]....
        /*0cc8*/ 	.word	0x0001a140


	//   ....[139]....
        /*0ccc*/ 	.word	0x0001a1a0


	//   ....[140]....
        /*0cd0*/ 	.word	0x0001b2b0


	//   ....[141]....
        /*0cd4*/ 	.word	0x0001b2e0


	//   ....[142]....
        /*0cd8*/ 	.word	0x0001b340


	//   ....[143]....
        /*0cdc*/ 	.word	0x0001b370


	//   ....[144]....
        /*0ce0*/ 	.word	0x0001b3a0


	//   ....[145]....
        /*0ce4*/ 	.word	0x0001b3d0


	//   ....[146]....
        /*0ce8*/ 	.word	0x0001b400


	//   ....[147]....
        /*0cec*/ 	.word	0x0001b430


	//   ....[148]....
        /*0cf0*/ 	.word	0x0001b5d0


	//   ....[149]....
        /*0cf4*/ 	.word	0x0001b600


	//   ....[150]....
        /*0cf8*/ 	.word	0x0001b630


	//   ....[151]....
        /*0cfc*/ 	.word	0x0001b660


	//   ....[152]....
        /*0d00*/ 	.word	0x0001b690


	//   ....[153]....
        /*0d04*/ 	.word	0x0001b6c0


	//   ....[154]....
        /*0d08*/ 	.word	0x0001b780


	//   ....[155]....
        /*0d0c*/ 	.word	0x0001b7a0


	//   ....[156]....
        /*0d10*/ 	.word	0x0001b7b0


	//   ....[157]....
        /*0d14*/ 	.word	0x0001b810


	//   ....[158]....
        /*0d18*/ 	.word	0x0001be60


	//   ....[159]....
        /*0d1c*/ 	.word	0x0001c200


	//   ....[160]....
        /*0d20*/ 	.word	0x0001c290


	//   ....[161]....
        /*0d24*/ 	.word	0x0001c370


	//   ....[162]....
        /*0d28*/ 	.word	0x0001c400


	//   ....[163]....
        /*0d2c*/ 	.word	0x0001c4e0


	//   ....[164]....
        /*0d30*/ 	.word	0x0001c570


	//   ....[165]....
        /*0d34*/ 	.word	0x0001c650


	//   ....[166]....
        /*0d38*/ 	.word	0x0001c6e0


	//   ....[167]....
        /*0d3c*/ 	.word	0x0001c730


	//   ....[168]....
        /*0d40*/ 	.word	0x0001c780


	//   ....[169]....
        /*0d44*/ 	.word	0x0001c870


	//   ....[170]....
        /*0d48*/ 	.word	0x0001c900


	//   ....[171]....
        /*0d4c*/ 	.word	0x0001c950


	//   ....[172]....
        /*0d50*/ 	.word	0x0001c9a0


	//   ....[173]....
        /*0d54*/ 	.word	0x0001cc00


	//   ....[174]....
        /*0d58*/ 	.word	0x0001cee0


	//   ....[175]....
        /*0d5c*/ 	.word	0x0001cfe0


	//   ....[176]....
        /*0d60*/ 	.word	0x0001d080


	//   ....[177]....
        /*0d64*/ 	.word	0x0001d230


	//   ....[178]....
        /*0d68*/ 	.word	0x0001d2d0


	//   ....[179]....
        /*0d6c*/ 	.word	0x0001d3d0


	//   ....[180]....
        /*0d70*/ 	.word	0x0001d460


	//   ....[181]....
        /*0d74*/ 	.word	0x0001d4c0


	//   ....[182]....
        /*0d78*/ 	.word	0x0001d560


	//   ....[183]....
        /*0d7c*/ 	.word	0x0001d670


	//   ....[184]....
        /*0d80*/ 	.word	0x0001d6d0


	//   ....[185]....
        /*0d84*/ 	.word	0x0001d730


	//   ....[186]....
        /*0d88*/ 	.word	0x0001d7d0


	//   ....[187]....
        /*0d8c*/ 	.word	0x0001d8a0


	//   ....[188]....
        /*0d90*/ 	.word	0x0001d980


	//   ....[189]....
        /*0d94*/ 	.word	0x0001dac0


	//   ....[190]....
        /*0d98*/ 	.word	0x0001db70


	//   ....[191]....
        /*0d9c*/ 	.word	0x0001dc20


	//   ....[192]....
        /*0da0*/ 	.word	0x0001dcd0


	//   ....[193]....
        /*0da4*/ 	.word	0x0001ddc0


	//   ....[194]....
        /*0da8*/ 	.word	0x0001de50


	//   ....[195]....
        /*0dac*/ 	.word	0x0001deb0


	//   ....[196]....
        /*0db0*/ 	.word	0x0001df80


	//   ....[197]....
        /*0db4*/ 	.word	0x0001e160


	//   ....[198]....
        /*0db8*/ 	.word	0x0001e200


	//   ....[199]....
        /*0dbc*/ 	.word	0x0001e380


	//   ....[200]....
        /*0dc0*/ 	.word	0x0001e400


	//   ....[201]....
        /*0dc4*/ 	.word	0x0001e480


	//   ....[202]....
        /*0dc8*/ 	.word	0x0001e500


	//   ....[203]....
        /*0dcc*/ 	.word	0x0001e580


	//   ....[204]....
        /*0dd0*/ 	.word	0x0001e610


	//   ....[205]....
        /*0dd4*/ 	.word	0x0001e6b0


	//   ....[206]....
        /*0dd8*/ 	.word	0x0001e760


	//   ....[207]....
        /*0ddc*/ 	.word	0x0001e7e0


	//   ....[208]....
        /*0de0*/ 	.word	0x0001e860


	//   ....[209]....
        /*0de4*/ 	.word	0x0001e8e0


	//   ....[210]....
        /*0de8*/ 	.word	0x0001e970


	//   ....[211]....
        /*0dec*/ 	.word	0x0001e9f0


	//   ....[212]....
        /*0df0*/ 	.word	0x0001ea90


	//   ....[213]....
        /*0df4*/ 	.word	0x0001eae0


	//   ....[214]....
        /*0df8*/ 	.word	0x0001eb70


	//   ....[215]....
        /*0dfc*/ 	.word	0x0001eca0


	//----- nvinfo : EIATTR_REG_RECONFIG
	.align		4
.L_1190:
        /*0e00*/ 	.byte	0x01, 0x54
	.zero		2


	//----- nvinfo : EIATTR_SYSCALL_OFFSETS
	.align		4
        /*0e04*/ 	.byte	0x04, 0x46
        /*0e06*/ 	.short	(.L_1192 - .L_1191)


	//   ....[0]....
.L_1191:
        /*0e08*/ 	.word	0x00001d90


	//   ....[1]....
        /*0e0c*/ 	.word	0x00001ee0


	//   ....[2]....
        /*0e10*/ 	.word	0x000074f0


	//   ....[3]....
        /*0e14*/ 	.word	0x00007a60


	//   ....[4]....
        /*0e18*/ 	.word	0x000179a0


	//   ....[5]....
        /*0e1c*/ 	.word	0x00017b30


	//   ....[6]....
        /*0e20*/ 	.word	0x00017c80


	//   ....[7]....
        /*0e24*/ 	.word	0x00017dd0


	//   ....[8]....
        /*0e28*/ 	.word	0x00018e50


	//----- nvinfo : EIATTR_MBARRIER_INSTR_OFFSETS
	.align		4
.L_1192:
        /*0e2c*/ 	.byte	0x04, 0x39
        /*0e2e*/ 	.short	(.L_1194 - .L_1193)


	//   ....[0]....
.L_1193:
        /*0e30*/ 	.word	0x00000270
        /*0e34*/ 	.word	0x000000ff
        /*0e38*/ 	.word	0x00019c00
        /*0e3c*/ 	.short	0x0100
        /*0e3e*/ 	.byte	0x08
	.zero		1


	//   ....[1]....
        /*0e40*/ 	.word	0x00000280
        /*0e44*/ 	.word	0x000000ff
        /*0e48*/ 	.word	0x00019c20
        /*0e4c*/ 	.short	0x0100
        /*0e4e*/ 	.byte	0x08
	.zero		1


	//   ....[2]....
        /*0e50*/ 	.word	0x00000370
        /*0e54*/ 	.word	0x000000ff
        /*0e58*/ 	.word	0x00019c30
        /*0e5c*/ 	.short	0x0100
        /*0e5e*/ 	.byte	0x08
	.zero		1


	//   ....[3]....
        /*0e60*/ 	.word	0x00000380
        /*0e64*/ 	.word	0x000000ff
        /*0e68*/ 	.word	0x00019c40
        /*0e6c*/ 	.short	0x0100
        /*0e6e*/ 	.byte	0x08
	.zero		1


	//   ....[4]....
        /*0e70*/ 	.word	0x00000390
        /*0e74*/ 	.word	0x000000ff
        /*0e78*/ 	.word	0x00019c38
        /*0e7c*/ 	.short	0x0100
        /*0e7e*/ 	.byte	0x08
	.zero		1


	//   ....[5]....
        /*0e80*/ 	.word	0x000003a0
        /*0e84*/ 	.word	0x000000ff
        /*0e88*/ 	.word	0x00019c48
        /*0e8c*/ 	.short	0x0100
        /*0e8e*/ 	.byte	0x08
	.zero		1


	//   ....[6]....
        /*0e90*/ 	.word	0x000004d0
        /*0e94*/ 	.word	0x000000ff
        /*0e98*/ 	.word	0x00019c50
        /*0e9c*/ 	.short	0x0100
        /*0e9e*/ 	.byte	0x08
	.zero		1


	//   ....[7]....
        /*0ea0*/ 	.word	0x000004e0
        /*0ea4*/ 	.word	0x000000ff
        /*0ea8*/ 	.word	0x00019c60
        /*0eac*/ 	.short	0x0100
        /*0eae*/ 	.byte	0x08
	.zero		1


	//   ....[8]....
        /*0eb0*/ 	.word	0x000004f0
        /*0eb4*/ 	.word	0x000000ff
        /*0eb8*/ 	.word	0x00019c58
        /*0ebc*/ 	.short	0x0100
        /*0ebe*/ 	.byte	0x08
	.zero		1


	//   ....[9]....
        /*0ec0*/ 	.word	0x00000500
        /*0ec4*/ 	.word	0x000000ff
        /*0ec8*/ 	.word	0x00019c68
        /*0ecc*/ 	.short	0x0100
        /*0ece*/ 	.byte	0x08
	.zero		1


	//   ....[10]....
        /*0ed0*/ 	.word	0x000005f0
        /*0ed4*/ 	.word	0x000000ff
        /*0ed8*/ 	.word	0x00019c70
        /*0edc*/ 	.short	0x0100
        /*0ede*/ 	.byte	0x06
	.zero		1


	//   ....[11]....
        /*0ee0*/ 	.word	0x00000600
        /*0ee4*/ 	.word	0x000000ff
        /*0ee8*/ 	.word	0x00019c80
        /*0eec*/ 	.short	0x0100
        /*0eee*/ 	.byte	0x06
	.zero		1


	//   ....[12]....
        /*0ef0*/ 	.word	0x00000610
        /*0ef4*/ 	.word	0x000000ff
        /*0ef8*/ 	.word	0x00019c78
        /*0efc*/ 	.short	0x0100
        /*0efe*/ 	.byte	0x06
	.zero		1


	//   ....[13]....
        /*0f00*/ 	.word	0x00000620
        /*0f04*/ 	.word	0x000000ff
        /*0f08*/ 	.word	0x00019c88
        /*0f0c*/ 	.short	0x0100
        /*0f0e*/ 	.byte	0x06
	.zero		1


	//   ....[14]....
        /*0f10*/ 	.word	0x00000750
        /*0f14*/ 	.word	0x000000ff
        /*0f18*/ 	.word	0x00019c90
        /*0f1c*/ 	.short	0x0100
        /*0f1e*/ 	.byte	0x08
	.zero		1


	//   ....[15]....
        /*0f20*/ 	.word	0x00000760
        /*0f24*/ 	.word	0x000000ff
        /*0f28*/ 	.word	0x00019ca0
        /*0f2c*/ 	.short	0x0100
        /*0f2e*/ 	.byte	0x08
	.zero		1


	//   ....[16]....
        /*0f30*/ 	.word	0x00000770
        /*0f34*/ 	.word	0x000000ff
        /*0f38*/ 	.word	0x00019c98
        /*0f3c*/ 	.short	0x0100
        /*0f3e*/ 	.byte	0x08
	.zero		1


	//   ....[17]....
        /*0f40*/ 	.word	0x00000780
        /*0f44*/ 	.word	0x000000ff
        /*0f48*/ 	.word	0x00019ca8
        /*0f4c*/ 	.short	0x0100
        /*0f4e*/ 	.byte	0x08
	.zero		1


	//   ....[18]....
        /*0f50*/ 	.word	0x000008c0
        /*0f54*/ 	.word	0x000000ff
        /*0f58*/ 	.word	0x00019cb0
        /*0f5c*/ 	.short	0x0100
        /*0f5e*/ 	.byte	0x08
	.zero		1


	//   ....[19]....
        /*0f60*/ 	.word	0x000008d0
        /*0f64*/ 	.word	0x000000ff
        /*0f68*/ 	.word	0x00019cc0
        /*0f6c*/ 	.short	0x0100
        /*0f6e*/ 	.byte	0x08
	.zero		1


	//   ....[20]....
        /*0f70*/ 	.word	0x000008e0
        /*0f74*/ 	.word	0x000000ff
        /*0f78*/ 	.word	0x00019cb8
        /*0f7c*/ 	.short	0x0100
        /*0f7e*/ 	.byte	0x08
	.zero		1


	//   ....[21]....
        /*0f80*/ 	.word	0x000008f0
        /*0f84*/ 	.word	0x000000ff
        /*0f88*/ 	.word	0x00019cc8
        /*0f8c*/ 	.short	0x0100
        /*0f8e*/ 	.byte	0x08
	.zero		1


	//   ....[22]....
        /*0f90*/ 	.word	0x00002c20
        /*0f94*/ 	.word	0x00000046
        /*0f98*/ 	.word	0x00019c90
        /*0f9c*/ 	.short	0x010a
        /*0f9e*/ 	.byte	0x3f
	.zero		1


	//   ....[23]....
        /*0fa0*/ 	.word	0x000045e0
        /*0fa4*/ 	.word	0x00000046
        /*0fa8*/ 	.word	0x00019c90
        /*0fac*/ 	.short	0x010a
        /*0fae*/ 	.byte	0x3f
	.zero		1


	//   ....[24]....
        /*0fb0*/ 	.word	0x00006690
        /*0fb4*/ 	.word	0x00000046
        /*0fb8*/ 	.word	0x00019c90
        /*0fbc*/ 	.short	0x010a
        /*0fbe*/ 	.byte	0x3f
	.zero		1


	//   ....[25]....
        /*0fc0*/ 	.word	0x00006a50
        /*0fc4*/ 	.word	0x00000004
        /*0fc8*/ 	.word	0x00000000
        /*0fcc*/ 	.short	0x0101
        /*0fce*/ 	.byte	0x3f
	.zero		1


	//   ....[26]....
        /*0fd0*/ 	.word	0x00006a90
        /*0fd4*/ 	.word	0x00000046
        /*0fd8*/ 	.word	0x00019cb0
        /*0fdc*/ 	.short	0x010a
        /*0fde*/ 	.byte	0x3f
	.zero		1


	//   ....[27]....
        /*0fe0*/ 	.word	0x00006e00
        /*0fe4*/ 	.word	0x00000046
        /*0fe8*/ 	.word	0x00000000
        /*0fec*/ 	.short	0x0101
        /*0fee*/ 	.byte	0x3f
	.zero		1


	//   ....[28]....
        /*0ff0*/ 	.word	0x000077c0
        /*0ff4*/ 	.word	0x00000012
        /*0ff8*/ 	.word	0x00019c00
        /*0ffc*/ 	.short	0x010a
        /*0ffe*/ 	.byte	0x3f
	.zero		1


	//   ....[29]....
        /*1000*/ 	.word	0x00007810
        /*1004*/ 	.word	0x00000012
        /*1008*/ 	.word	0x00019c00
        /*100c*/ 	.short	0x010a
        /*100e*/ 	.byte	0x3f
	.zero		1


	//   ....[30]....
        /*1010*/ 	.word	0x00007e70
        /*1014*/ 	.word	0x00000012
        /*1018*/ 	.word	0x00019c00
        /*101c*/ 	.short	0x010a
        /*101e*/ 	.byte	0x3f
	.zero		1


	//   ....[31]....
        /*1020*/ 	.word	0x00009970
        /*1024*/ 	.word	0x00000012
        /*1028*/ 	.word	0x00019c00
        /*102c*/ 	.short	0x010a
        /*102e*/ 	.byte	0x3f
	.zero		1


	//   ....[32]....
        /*1030*/ 	.word	0x0000bb00
        /*1034*/ 	.word	0x00000000
        /*1038*/ 	.word	0x00019c30
        /*103c*/ 	.short	0x010a
        /*103e*/ 	.byte	0x3f
	.zero		1


	//   ....[33]....
        /*1040*/ 	.word	0x0000bba0
        /*1044*/ 	.word	0x00000000
        /*1048*/ 	.word	0x00019c30
        /*104c*/ 	.short	0x010a
        /*104e*/ 	.byte	0x3f
	.zero		1


	//   ....[34]....
        /*1050*/ 	.word	0x0000d9b0
        /*1054*/ 	.word	0x00000000
        /*1058*/ 	.word	0x00000000
        /*105c*/ 	.short	0x0101
        /*105e*/ 	.byte	0x3f
	.zero		1


	//   ....[35]....
        /*1060*/ 	.word	0x0000e510
        /*1064*/ 	.word	0x0000000b
        /*1068*/ 	.word	0x00019c30
        /*106c*/ 	.short	0x010a
        /*106e*/ 	.byte	0x3f
	.zero		1


	//   ....[36]....
        /*1070*/ 	.word	0x0000e580
        /*1074*/ 	.word	0x0000000b
        /*1078*/ 	.word	0x00019c30
        /*107c*/ 	.short	0x010a
        /*107e*/ 	.byte	0x3f
	.zero		1


	//   ....[37]....
        /*1080*/ 	.word	0x0000e790
        /*1084*/ 	.word	0x0000000c
        /*1088*/ 	.word	0x00019c50
        /*108c*/ 	.short	0x010a
        /*108e*/ 	.byte	0x3f
	.zero		1


	//   ....[38]....
        /*1090*/ 	.word	0x0000e7e0
        /*1094*/ 	.word	0x0000000c
        /*1098*/ 	.word	0x00019c50
        /*109c*/ 	.short	0x010a
        /*109e*/ 	.byte	0x3f
	.zero		1


	//   ....[39]....
        /*10a0*/ 	.word	0x0000f0f0
        /*10a4*/ 	.word	0x00000031
        /*10a8*/ 	.word	0x00000000
        /*10ac*/ 	.short	0x0101
        /*10ae*/ 	.byte	0x3f
	.zero		1


	//   ....[40]....
        /*10b0*/ 	.word	0x00010510
        /*10b4*/ 	.word	0x0000000c
        /*10b8*/ 	.word	0x00000000
        /*10bc*/ 	.short	0x0101
        /*10be*/ 	.byte	0x3f
	.zero		1


	//   ....[41]....
        /*10c0*/ 	.word	0x00010ac0
        /*10c4*/ 	.word	0x0000000a
        /*10c8*/ 	.word	0x00019c50
        /*10cc*/ 	.short	0x010a
        /*10ce*/ 	.byte	0x3f
	.zero		1


	//   ....[42]....
        /*10d0*/ 	.word	0x00010b10
        /*10d4*/ 	.word	0x0000000a
        /*10d8*/ 	.word	0x00019c50
        /*10dc*/ 	.short	0x010a
        /*10de*/ 	.byte	0x3f
	.zero		1


	//   ....[43]....
        /*10e0*/ 	.word	0x000113c0
        /*10e4*/ 	.word	0x00000005
        /*10e8*/ 	.word	0x00000000
        /*10ec*/ 	.short	0x0101
        /*10ee*/ 	.byte	0x3f
	.zero		1


	//   ....[44]....
        /*10f0*/ 	.word	0x00012fd0
        /*10f4*/ 	.word	0x00000000
        /*10f8*/ 	.word	0x00000000
        /*10fc*/ 	.short	0x0101
        /*10fe*/ 	.byte	0x3f
	.zero		1


	//   ....[45]....
        /*1100*/ 	.word	0x000135a0
        /*1104*/ 	.word	0x00000002
        /*1108*/ 	.word	0x00000000
        /*110c*/ 	.short	0x0101
        /*110e*/ 	.byte	0x3f
	.zero		1


	//   ....[46]....
        /*1110*/ 	.word	0x000161a0
        /*1114*/ 	.word	0x00000011
        /*1118*/ 	.word	0x00019c20
        /*111c*/ 	.short	0x010a
        /*111e*/ 	.byte	0x3f
	.zero		1


	//   ....[47]....
        /*1120*/ 	.word	0x00016260
        /*1124*/ 	.word	0x00000008
        /*1128*/ 	.word	0x00019ca0
        /*112c*/ 	.short	0x010a
        /*112e*/ 	.byte	0x3f
	.zero		1


	//   ....[48]....
        /*1130*/ 	.word	0x00016690
        /*1134*/ 	.word	0x00000008
        /*1138*/ 	.word	0x00019cc0
        /*113c*/ 	.short	0x010a
        /*113e*/ 	.byte	0x3f
	.zero		1


	//   ....[49]....
        /*1140*/ 	.word	0x00016bf0
        /*1144*/ 	.word	0x00000009
        /*1148*/ 	.word	0x00019ca0
        /*114c*/ 	.short	0x010a
        /*114e*/ 	.byte	0x3f
	.zero		1


	//   ....[50]....
        /*1150*/ 	.word	0x00017010
        /*1154*/ 	.word	0x00000009
        /*1158*/ 	.word	0x00019cc0
        /*115c*/ 	.short	0x010a
        /*115e*/ 	.byte	0x3f
	.zero		1


	//   ....[51]....
        /*1160*/ 	.word	0x00018280
        /*1164*/ 	.word	0x00000004
        /*1168*/ 	.word	0x00019c80
        /*116c*/ 	.short	0x010a
        /*116e*/ 	.byte	0x3f
	.zero		1


	//   ....[52]....
        /*1170*/ 	.word	0x00018690
        /*1174*/ 	.word	0x00000004
        /*1178*/ 	.word	0x00019c70
        /*117c*/ 	.short	0x0107
        /*117e*/ 	.byte	0x3f
	.zero		1


	//   ....[53]....
        /*1180*/ 	.word	0x00018750
        /*1184*/ 	.word	0x00000004
        /*1188*/ 	.word	0x00019c70
        /*118c*/ 	.short	0x0101
        /*118e*/ 	.byte	0x3f
	.zero		1


	//   ....[54]....
        /*1190*/ 	.word	0x000187a0
        /*1194*/ 	.word	0x00000004
        /*1198*/ 	.word	0x00019c40
        /*119c*/ 	.short	0x010a
        /*119e*/ 	.byte	0x3f
	.zero		1


	//   ....[55]....
        /*11a0*/ 	.word	0x00018b30
        /*11a4*/ 	.word	0x00000004
        /*11a8*/ 	.word	0x00019c30
        /*11ac*/ 	.short	0x0107
        /*11ae*/ 	.byte	0x3f
	.zero		1


	//   ....[56]....
        /*11b0*/ 	.word	0x00018c00
        /*11b4*/ 	.word	0x00000004
        /*11b8*/ 	.word	0x00019c30
        /*11bc*/ 	.short	0x0101
        /*11be*/ 	.byte	0x3f
	.zero		1


	//   ....[57]....
        /*11c0*/ 	.word	0x000195c0
        /*11c4*/ 	.word	0x00000011
        /*11c8*/ 	.word	0x00019c00
        /*11cc*/ 	.short	0x0107
        /*11ce*/ 	.byte	0x3f
	.zero		1


	//   ....[58]....
        /*11d0*/ 	.word	0x000196c0
        /*11d4*/ 	.word	0x00000011
        /*11d8*/ 	.word	0x00019c00
        /*11dc*/ 	.short	0x0101
        /*11de*/ 	.byte	0x3f
	.zero		1


	//   ....[59]....
        /*11e0*/ 	.word	0x000196e0
        /*11e4*/ 	.word	0x00000011
        /*11e8*/ 	.word	0x00019c20
        /*11ec*/ 	.short	0x010a
        /*11ee*/ 	.byte	0x3f
	.zero		1


	//   ....[60]....
        /*11f0*/ 	.word	0x00019a70
        /*11f4*/ 	.word	0x00000000
        /*11f8*/ 	.word	0x00019c80
        /*11fc*/ 	.short	0x010a
        /*11fe*/ 	.byte	0x3f
	.zero		1


	//   ....[61]....
        /*1200*/ 	.word	0x00019e20
        /*1204*/ 	.word	0x00000000
        /*1208*/ 	.word	0x00019c70
        /*120c*/ 	.short	0x0107
        /*120e*/ 	.byte	0x3f
	.zero		1


	//   ....[62]....
        /*1210*/ 	.word	0x00019ee0
        /*1214*/ 	.word	0x00000000
        /*1218*/ 	.word	0x00019c70
        /*121c*/ 	.short	0x0101
        /*121e*/ 	.byte	0x3f
	.zero		1


	//   ....[63]....
        /*1220*/ 	.word	0x00019f10
        /*1224*/ 	.word	0x00000000
        /*1228*/ 	.word	0x00019c40
        /*122c*/ 	.short	0x010a
        /*122e*/ 	.byte	0x3f
	.zero		1


	//   ....[64]....
        /*1230*/ 	.word	0x0001a240
        /*1234*/ 	.word	0x00000000
        /*1238*/ 	.word	0x00019c30
        /*123c*/ 	.short	0x0107
        /*123e*/ 	.byte	0x3f
	.zero		1


	//   ....[65]....
        /*1240*/ 	.word	0x0001a300
        /*1244*/ 	.word	0x00000000
        /*1248*/ 	.word	0x00019c30
        /*124c*/ 	.short	0x0101
        /*124e*/ 	.byte	0x3f
	.zero		1


	//   ....[66]....
        /*1250*/ 	.word	0x0001a390
        /*1254*/ 	.word	0x00000002
        /*1258*/ 	.word	0x00019c70
        /*125c*/ 	.short	0x010a
        /*125e*/ 	.byte	0x3f
	.zero		1


	//   ....[67]....
        /*1260*/ 	.word	0x0001a420
        /*1264*/ 	.word	0x00000002
        /*1268*/ 	.word	0x00019c60
        /*126c*/ 	.short	0x010a
        /*126e*/ 	.byte	0x3f
	.zero		1


	//   ....[68]....
        /*1270*/ 	.word	0x0001a8a0
        /*1274*/ 	.word	0x00000002
        /*1278*/ 	.word	0x00019c50
        /*127c*/ 	.short	0x0101
        /*127e*/ 	.byte	0x3f
	.zero		1


	//   ....[69]....
        /*1280*/ 	.word	0x0001a930
        /*1284*/ 	.word	0x00000002
        /*1288*/ 	.word	0x00000000
        /*128c*/ 	.short	0x0101
        /*128e*/ 	.byte	0x3f
	.zero		1


	//   ....[70]....
        /*1290*/ 	.word	0x0001aaf0
        /*1294*/ 	.word	0x00000000
        /*1298*/ 	.word	0x00019c70
        /*129c*/ 	.short	0x010a
        /*129e*/ 	.byte	0x3f
	.zero		1


	//   ....[71]....
        /*12a0*/ 	.word	0x0001ab70
        /*12a4*/ 	.word	0x00000000
        /*12a8*/ 	.word	0x00019c60
        /*12ac*/ 	.short	0x010a
        /*12ae*/ 	.byte	0x3f
	.zero		1


	//   ....[72]....
        /*12b0*/ 	.word	0x0001b000
        /*12b4*/ 	.word	0x00000000
        /*12b8*/ 	.word	0x00019c50
        /*12bc*/ 	.short	0x0101
        /*12be*/ 	.byte	0x3f
	.zero		1


	//   ....[73]....
        /*12c0*/ 	.word	0x0001b0a0
        /*12c4*/ 	.word	0x00000000
        /*12c8*/ 	.word	0x00000000
        /*12cc*/ 	.short	0x0101
        /*12ce*/ 	.byte	0x3f
	.zero		1


	//   ....[74]....
        /*12d0*/ 	.word	0x0001bde0
        /*12d4*/ 	.word	0x00000005
        /*12d8*/ 	.word	0x00019c20
        /*12dc*/ 	.short	0x010a
        /*12de*/ 	.byte	0x3f
	.zero		1


	//   ....[75]....
        /*12e0*/ 	.word	0x0001bf50
        /*12e4*/ 	.word	0x00000003
        /*12e8*/ 	.word	0x00019c40
        /*12ec*/ 	.short	0x010a
        /*12ee*/ 	.byte	0x3f
	.zero		1


	//   ....[76]....
        /*12f0*/ 	.word	0x0001bff0
        /*12f4*/ 	.word	0x00000013
        /*12f8*/ 	.word	0x00019c40
        /*12fc*/ 	.short	0x010a
        /*12fe*/ 	.byte	0x3f
	.zero		1


	//   ....[77]....
        /*1300*/ 	.word	0x0001c030
        /*1304*/ 	.word	0x00000003
        /*1308*/ 	.word	0x00019c60
        /*130c*/ 	.short	0x010a
        /*130e*/ 	.byte	0x3f
	.zero		1


	//   ....[78]....
        /*1310*/ 	.word	0x0001c070
        /*1314*/ 	.word	0x00000013
        /*1318*/ 	.word	0x00019c60
        /*131c*/ 	.short	0x010a
        /*131e*/ 	.byte	0x3f
	.zero		1


	//   ....[79]....
        /*1320*/ 	.word	0x0001c0b0
        /*1324*/ 	.word	0x00000003
        /*1328*/ 	.word	0x00019c80
        /*132c*/ 	.short	0x010a
        /*132e*/ 	.byte	0x3f
	.zero		1


	//   ....[80]....
        /*1330*/ 	.word	0x0001c0f0
        /*1334*/ 	.word	0x00000013
        /*1338*/ 	.word	0x00019c80
        /*133c*/ 	.short	0x010a
        /*133e*/ 	.byte	0x3f
	.zero		1


	//   ....[81]....
        /*1340*/ 	.word	0x0001c150
        /*1344*/ 	.word	0x00000046
        /*1348*/ 	.word	0x00019c90
        /*134c*/ 	.short	0x010a
        /*134e*/ 	.byte	0x3f
	.zero		1


	//   ....[82]....
        /*1350*/ 	.word	0x0001c2c0
        /*1354*/ 	.word	0x00000046
        /*1358*/ 	.word	0x00019c90
        /*135c*/ 	.short	0x010a
        /*135e*/ 	.byte	0x3f
	.zero		1


	//   ....[83]....
        /*1360*/ 	.word	0x0001c440
        /*1364*/ 	.word	0x00000046
        /*1368*/ 	.word	0x00019c90
        /*136c*/ 	.short	0x010a
        /*136e*/ 	.byte	0x3f
	.zero		1


	//   ....[84]....
        /*1370*/ 	.word	0x0001c5a0
        /*1374*/ 	.word	0x00000046
        /*1378*/ 	.word	0x00019cb0
        /*137c*/ 	.short	0x010a
        /*137e*/ 	.byte	0x3f
	.zero		1


	//   ....[85]....
        /*1380*/ 	.word	0x0001c7c0
        /*1384*/ 	.word	0x00000012
        /*1388*/ 	.word	0x00019c00
        /*138c*/ 	.short	0x010a
        /*138e*/ 	.byte	0x3f
	.zero		1


	//   ....[86]....
        /*1390*/ 	.word	0x0001c9e0
        /*1394*/ 	.word	0x00000012
        /*1398*/ 	.word	0x00019c00
        /*139c*/ 	.short	0x010a
        /*139e*/ 	.byte	0x3f
	.zero		1


	//   ....[87]....
        /*13a0*/ 	.word	0x0001ca30
        /*13a4*/ 	.word	0x00000000
        /*13a8*/ 	.word	0x00019c30
        /*13ac*/ 	.short	0x010a
        /*13ae*/ 	.byte	0x3f
	.zero		1


	//   ....[88]....
        /*13b0*/ 	.word	0x0001ca80
        /*13b4*/ 	.word	0x0000000b
        /*13b8*/ 	.word	0x00019c30
        /*13bc*/ 	.short	0x010a
        /*13be*/ 	.byte	0x3f
	.zero		1


	//   ....[89]....
        /*13c0*/ 	.word	0x0001cad0
        /*13c4*/ 	.word	0x0000000c
        /*13c8*/ 	.word	0x00019c50
        /*13cc*/ 	.short	0x010a
        /*13ce*/ 	.byte	0x3f
	.zero		1


	//   ....[90]....
        /*13d0*/ 	.word	0x0001cb20
        /*13d4*/ 	.word	0x0000000a
        /*13d8*/ 	.word	0x00019c50
        /*13dc*/ 	.short	0x010a
        /*13de*/ 	.byte	0x3f
	.zero		1


	//   ....[91]....
        /*13e0*/ 	.word	0x0001ccc0
        /*13e4*/ 	.word	0x00000011
        /*13e8*/ 	.word	0x00019c20
        /*13ec*/ 	.short	0x010a
        /*13ee*/ 	.byte	0x3f
	.zero		1


	//   ....[92]....
        /*13f0*/ 	.word	0x0001cd10
        /*13f4*/ 	.word	0x00000008
        /*13f8*/ 	.word	0x00019ca0
        /*13fc*/ 	.short	0x010a
        /*13fe*/ 	.byte	0x3f
	.zero		1


	//   ....[93]....
        /*1400*/ 	.word	0x0001cd60
        /*1404*/ 	.word	0x00000008
        /*1408*/ 	.word	0x00019cc0
        /*140c*/ 	.short	0x010a
        /*140e*/ 	.byte	0x3f
	.zero		1


	//   ....[94]....
        /*1410*/ 	.word	0x0001cdb0
        /*1414*/ 	.word	0x00000009
        /*1418*/ 	.word	0x00019ca0
        /*141c*/ 	.short	0x010a
        /*141e*/ 	.byte	0x3f
	.zero		1


	//   ....[95]....
        /*1420*/ 	.word	0x0001ce00
        /*1424*/ 	.word	0x00000009
        /*1428*/ 	.word	0x00019cc0
        /*142c*/ 	.short	0x010a
        /*142e*/ 	.byte	0x3f
	.zero		1


	//   ....[96]....
        /*1430*/ 	.word	0x0001cf30
        /*1434*/ 	.word	0x00000004
        /*1438*/ 	.word	0x00019c80
        /*143c*/ 	.short	0x010a
        /*143e*/ 	.byte	0x3f
	.zero		1


	//   ....[97]....
        /*1440*/ 	.word	0x0001d320
        /*1444*/ 	.word	0x00000004
        /*1448*/ 	.word	0x00019c40
        /*144c*/ 	.short	0x010a
        /*144e*/ 	.byte	0x3f
	.zero		1


	//   ....[98]....
        /*1450*/ 	.word	0x0001d9c0
        /*1454*/ 	.word	0x00000011
        /*1458*/ 	.word	0x00019c20
        /*145c*/ 	.short	0x010a
        /*145e*/ 	.byte	0x3f
	.zero		1


	//   ....[99]....
        /*1460*/ 	.word	0x0001da10
        /*1464*/ 	.word	0x00000000
        /*1468*/ 	.word	0x00019c80
        /*146c*/ 	.short	0x010a
        /*146e*/ 	.byte	0x3f
	.zero		1


	//   ....[100]....
        /*1470*/ 	.word	0x0001dd10
        /*1474*/ 	.word	0x00000000
        /*1478*/ 	.word	0x00019c40
        /*147c*/ 	.short	0x010a
        /*147e*/ 	.byte	0x3f
	.zero		1


	//   ....[101]....
        /*1480*/ 	.word	0x0001dfc0
        /*1484*/ 	.word	0x00000002
        /*1488*/ 	.word	0x00019c70
        /*148c*/ 	.short	0x010a
        /*148e*/ 	.byte	0x3f
	.zero		1


	//   ....[102]....
        /*1490*/ 	.word	0x0001e010
        /*1494*/ 	.word	0x00000002
        /*1498*/ 	.word	0x00019c60
        /*149c*/ 	.short	0x010a
        /*149e*/ 	.byte	0x3f
	.zero		1


	//   ....[103]....
        /*14a0*/ 	.word	0x0001e060
        /*14a4*/ 	.word	0x00000000
        /*14a8*/ 	.word	0x00019c70
        /*14ac*/ 	.short	0x010a
        /*14ae*/ 	.byte	0x3f
	.zero		1


	//   ....[104]....
        /*14b0*/ 	.word	0x0001e0b0
        /*14b4*/ 	.word	0x00000000
        /*14b8*/ 	.word	0x00019c60
        /*14bc*/ 	.short	0x010a
        /*14be*/ 	.byte	0x3f
	.zero		1


	//   ....[105]....
        /*14c0*/ 	.word	0x0001ebc0
        /*14c4*/ 	.word	0x00000005
        /*14c8*/ 	.word	0x00019c20
        /*14cc*/ 	.short	0x010a
        /*14ce*/ 	.byte	0x3f
	.zero		1


	//   ....[106]....
        /*14d0*/ 	.word	0x0001ed60
        /*14d4*/ 	.word	0x00000003
        /*14d8*/ 	.word	0x00019c40
        /*14dc*/ 	.short	0x010a
        /*14de*/ 	.byte	0x3f
	.zero		1


	//   ....[107]....
        /*14e0*/ 	.word	0x0001edb0
        /*14e4*/ 	.word	0x00000013
        /*14e8*/ 	.word	0x00019c40
        /*14ec*/ 	.short	0x010a
        /*14ee*/ 	.byte	0x3f
	.zero		1


	//   ....[108]....
        /*14f0*/ 	.word	0x0001ee00
        /*14f4*/ 	.word	0x00000003
        /*14f8*/ 	.word	0x00019c60
        /*14fc*/ 	.short	0x010a
        /*14fe*/ 	.byte	0x3f
	.zero		1


	//   ....[109]....
        /*1500*/ 	.word	0x0001ee50
        /*1504*/ 	.word	0x00000013
        /*1508*/ 	.word	0x00019c60
        /*150c*/ 	.short	0x010a
        /*150e*/ 	.byte	0x3f
	.zero		1


	//   ....[110]....
        /*1510*/ 	.word	0x0001eea0
        /*1514*/ 	.word	0x00000003
        /*1518*/ 	.word	0x00019c80
        /*151c*/ 	.short	0x010a
        /*151e*/ 	.byte	0x3f
	.zero		1


	//----- nvinfo : EIATTR_NUM_MBARRIERS
	.align		4
.L_1194:
        /*1520*/ 	.byte	0x03, 0x38
        /*1522*/ 	.short	0x0016


	//----- nvinfo : EIATTR_EXIT_INSTR_OFFSETS
	.align		4
        /*1524*/ 	.byte	0x04, 0x1c
        /*1526*/ 	.short	(.L_1196 - .L_1195)


	//   ....[0]....
.L_1195:
        /*1528*/ 	.word	0x0001c140


	//----- nvinfo : EIATTR_MAX_THREADS
	.align		4
.L_1196:
        /*152c*/ 	.byte	0x04, 0x05
        /*152e*/ 	.short	(.L_1198 - .L_1197)
.L_1197:
        /*1530*/ 	.word	0x00000200
        /*1534*/ 	.word	0x00000001
        /*1538*/ 	.word	0x00000001


	//----- nvinfo : EIATTR_CRS_STACK_SIZE
	.align		4
.L_1198:
        /*153c*/ 	.byte	0x04, 0x1e
        /*153e*/ 	.short	(.L_1200 - .L_1199)
.L_1199:
        /*1540*/ 	.word	0x00000000


	//----- nvinfo : EIATTR_CBANK_PARAM_SIZE
	.align		4
.L_1200:
        /*1544*/ 	.byte	0x03, 0x19
        /*1546*/ 	.short	0x0af0


	//----- nvinfo : EIATTR_PARAM_CBANK
	.align		4
        /*1548*/ 	.byte	0x04, 0x0a
        /*154a*/ 	.short	(.L_1202 - .L_1201)
	.align		4
.L_1201:
        /*154c*/ 	.word	index@(.nv.constant0._ZN7cutlass13device_kernelIN5flash11enable_sm90INS1_16FlashAttnFwdSm90INS1_25CollectiveMainloopFwdSm90ILi2EN4cute5tupleIJNS5_1CILi1EEES8_S8_EEENS6_IJNS7_ILi192EEENS7_ILi128EEENS7_ILi96EEEEEELi96ENS_12float_e4m3_tEfNS_4arch4Sm90ELb0ELb0ELb1ELb1ELb1ELb1ELb0ELb1ELb1ELb1ELb1ELb0EEENS1_21CollectiveEpilogueFwdINS6_IJSA_SC_SB_EEES9_NS_10bfloat16_tESG_Li384ELb1ELb1ELb1ELb1EEENS1_36VarlenDynamicPersistentTileSchedulerILi192ELi128ELi384ELi128ELb1ELb1ELb1ELb0ELb1ELb1EEEEEEEEEvNT_6ParamsE)
        /*1550*/ 	.short	0x0210
        /*1552*/ 	.short	0x0af0


	//----- nvinfo : EIATTR_SW_WAR
	.align		4
.L_1202:
        /*1554*/ 	.byte	0x04, 0x36
        /*1556*/ 	.short	(.L_1204 - .L_1203)
.L_1203:
        /*1558*/ 	.word	0x00000008
.L_1204:


//--------------------- .nv.info._ZN7cutlass13device_kernelIN5flash11enable_sm90INS1_16FlashAttnFwdSm90INS1_25CollectiveMainloopFwdSm90ILi2EN4cute5tupleIJNS5_1CILi1EEES8_S8_EEENS6_IJNS7_ILi192EEENS7_ILi128EEENS7_ILi96EEEEEELi96ENS_12float_e4m3_tEfNS_4arch4Sm90ELb0ELb1ELb1ELb0ELb1ELb0ELb0ELb1ELb1ELb1ELb1ELb0EEENS1_21CollectiveEpilogueFwdINS6_IJSA_SC_SB_EEES9_NS_10bfloat16_tESG_Li384ELb0ELb1ELb1ELb1EEENS1_19SingleTileSchedulerILb0ELb1ELb1ELi192EEEEEEEEEvNT_6ParamsE --------------------------
	.section	.nv.info._ZN7cutlass13device_kernelIN5flash11enable_sm90INS1_16FlashAttnFwdSm90INS1_25CollectiveMainloopFwdSm90ILi2EN4cute5tupleIJNS5_1CILi1EEES8_S8_EEENS6_IJNS7_ILi192EEENS7_ILi128EEENS7_ILi96EEEEEELi96ENS_12float_e4m3_tEfNS_4arch4Sm90ELb0ELb1ELb1ELb0ELb1ELb0ELb0ELb1ELb1ELb1ELb1ELb0EEENS1_21CollectiveEpilogueFwdINS6_IJSA_SC_SB_EEES9_NS_10bfloat16_tESG_Li384ELb0ELb1ELb1ELb1EEENS1_19SingleTileSchedulerILb0ELb1ELb1ELi192EEEEEEEEEvNT_6ParamsE,"",@"SHT_CUDA_INFO"
	.sectionflags	@""
	.align	4


	//----- nvinfo : EIATTR_CUDA_API_VERSION
	.align		4
        /*0000*/ 	.byte	0x04, 0x37
        /*0002*/ 	.short	(.L_1206 - .L_1205)
.L_1205:
        /*0004*/ 	.word	0x00000082


	//----- nvinfo : EIATTR_KPARAM_INFO
	.align		4
.L_1206:
        /*0008*/ 	.byte	0x04, 0x17
        /*000a*/ 	.short	(.L_1208 - .L_1207)
.L_1207:
        /*000c*/ 	.word	0x00000000
        /*0010*/ 	.short	0x0000
        /*0012*/ 	.short	0x0070
        /*0014*/ 	.byte	0x00, 0xf0, 0x01, 0x28


	//----- nvinfo : EIATTR_SPARSE_MMA_MASK
	.align		4
.L_1208:
        /*0018*/ 	.byte	0x03, 0x50
        /*001a*/ 	.short	0x0000


	//----- nvinfo : EIATTR_MAXREG_COUNT
	.align		4
        /*001c*/ 	.byte	0x03, 0x1b
        /*001e*/ 	.short	0x0080


	//----- nvinfo : EIATTR_NUM_BARRIERS
	.align		4
        /*0020*/ 	.byte	0x02, 0x4c
        /*0022*/ 	.byte	0x09
	.zero		1


	//----- nvinfo : EIATTR_EXTERNS
	.align		4
        /*0024*/ 	.byte	0x04, 0x0f
        /*0026*/ 	.short	(.L_1210 - .L_1209)


	//   ....[0]....
	.align		4
.L_1209:
        /*0028*/ 	.word	index@(__assertfail)


	//----- nvinfo : EIATTR_ANNOTATIONS
	.align		4
.L_1210:
        /*002c*/ 	.byte	0x04, 0x55
        /*002e*/ 	.short	(.L_1212 - .L_1211)


	//   ....[0]....
.L_1211:
        /*0030*/ 	.word	0x00000001
        /*0034*/ 	.byte	0xa0, 0x22, 0x01, 0x00, 0x01, 0x00, 0x00, 0x00, 0xa0, 0x26, 0x01, 0x00, 0x01, 0x00, 0x00, 0x00
        /*0044*/ 	.byte	0x80, 0x28, 0x01, 0x00, 0x01, 0x00, 0x00, 0x00, 0x80, 0x39, 0x01, 0x00, 0x01, 0x00, 0x00, 0x00
        /*0054*/ 	.byte	0x10, 0x42, 0x01, 0x00, 0x01, 0x00, 0x00, 0x00, 0x90, 0x58, 0x01, 0x00, 0x01, 0x00, 0x00, 0x00
        /*0064*/ 	.byte	0x60, 0x65, 0x01, 0x00


	//----- nvinfo : EIATTR_MERCURY_ISA_VERSION
	.align		4
.L_1212:
        /*0068*/ 	.byte	0x03, 0x5f
        /*006a*/ 	.short	0x0101


	//----- nvinfo : EIATTR_INT_WARP_WIDE_INSTR_OFFSETS
	.align		4
        /*006c*/ 	.byte	0x04, 0x31
        /*006e*/ 	.short	(.L_1214 - .L_1213)


	//   ....[0]....
.L_1213:
        /*0070*/ 	.word	0x000000c0


	//   ....[1]....
        /*0074*/ 	.word	0x000000d0


	//   ....[2]....
        /*0078*/ 	.word	0x00000170


	//----- nvinfo : EIATTR_COOP_GROUP_MASK_REGIDS
	.align		4
.L_1214:
        /*007c*/ 	.byte	0x04, 0x29
        /*007e*/ 	.short	(.L_1216 - .L_1215)


	//   ....[0]....
.L_1215:
        /*0080*/ 	.word	0xffffffff


	//   ....[1]....
        /*0084*/ 	.word	0xffffffff


	//   ....[2]....
        /*0088*/ 	.word	0xffffffff


	//   ....[3]....
        /*008c*/ 	.word	0xffffffff


	//   ....[4]....
        /*0090*/ 	.word	0xffffffff


	//   ....[5]....
        /*0094*/ 	.word	0xffffffff


	//   ....[6]....
        /*0098*/ 	.word	0xffffffff


	//   ....[7]....
        /*009c*/ 	.word	0xffffffff


	//   ....[8]....
        /*00a0*/ 	.word	0xffffffff


	//   ....[9]....
        /*00a4*/ 	.word	0xffffffff


	//   ....[10]....
        /*00a8*/ 	.word	0xffffffff


	//   ....[11]....
        /*00ac*/ 	.word	0xffffffff


	//   ....[12]....
        /*00b0*/ 	.word	0xffffffff


	//   ....[13]....
        /*00b4*/ 	.word	0xffffffff


	//   ....[14]....
        /*00b8*/ 	.word	0xffffffff


	//   ....[15]....
        /*00bc*/ 	.word	0xffffffff


	//   ....[16]....
        /*00c0*/ 	.word	0xffffffff


	//   ....[17]....
        /*00c4*/ 	.word	0xffffffff


	//   ....[18]....
        /*00c8*/ 	.word	0xffffffff


	//   ....[19]....
        /*00cc*/ 	.word	0xffffffff


	//   ....[20]....
        /*00d0*/ 	.word	0xffffffff


	//   ....[21]....
        /*00d4*/ 	.word	0xffffffff


	//   ....[22]....
        /*00d8*/ 	.word	0xffffffff


	//   ....[23]....
        /*00dc*/ 	.word	0xffffffff


	//   ....[24]....
        /*00e0*/ 	.word	0xffffffff


	//   ....[25]....
        /*00e4*/ 	.word	0xffffffff


	//   ....[26]....
        /*00e8*/ 	.word	0xffffffff


	//   ....[27]....
        /*00ec*/ 	.word	0xffffffff


	//   ....[28]....
        /*00f0*/ 	.word	0xffffffff


	//   ....[29]....
        /*00f4*/ 	.word	0xffffffff


	//   ....[30]....
        /*00f8*/ 	.word	0xffffffff


	//   ....[31]....
        /*00fc*/ 	.word	0xffffffff


	//   ....[32]....
        /*0100*/ 	.word	0xffffffff


	//   ....[33]....
        /*0104*/ 	.word	0xffffffff


	//   ....[34]....
        /*0108*/ 	.word	0xffffffff


	//   ....[35]....
        /*010c*/ 	.word	0xffffffff


	//   ....[36]....
        /*0110*/ 	.word	0xffffffff


	//   ....[37]....
        /*0114*/ 	.word	0xffffffff


	//   ....[38]....
        /*0118*/ 	.word	0xffffffff


	//   ....[39]....
        /*011c*/ 	.word	0xffffffff


	//   ....[40]....
        /*0120*/ 	.word	0xffffffff


	//   ....[41]....
        /*0124*/ 	.word	0xffffffff


	//   ....[42]....
        /*0128*/ 	.word	0xffffffff


	//   ....[43]....
        /*012c*/ 	.word	0xffffffff


	//   ....[44]....
        /*0130*/ 	.word	0xffffffff


	//   ....[45]....
        /*0134*/ 	.word	0xffffffff


	//   ....[46]....
        /*0138*/ 	.word	0xffffffff


	//   ....[47]....
        /*013c*/ 	.word	0xffffffff


	//   ....[48]....
        /*0140*/ 	.word	0xffffffff


	//   ....[49]....
        /*0144*/ 	.word	0xffffffff


	//   ....[50]....
        /*0148*/ 	.word	0xffffffff


	//   ....[51]....
        /*014c*/ 	.word	0xffffffff


	//   ....[52]....
        /*0150*/ 	.word	0xffffffff


	//   ....[53]....
        /*0154*/ 	.word	0xffffffff


	//   ....[54]....
        /*0158*/ 	.word	0xffffffff


	//   ....[55]....
        /*015c*/ 	.word	0xffffffff


	//   ....[56]....
        /*0160*/ 	.word	0xffffffff


	//   ....[57]....
        /*0164*/ 	.word	0xffffffff


	//   ....[58]....
        /*0168*/ 	.word	0xffffffff


	//   ....[59]....
        /*016c*/ 	.word	0xffffffff


	//   ....[60]....
        /*0170*/ 	.word	0xffffffff


	//   ....[61]....
        /*0174*/ 	.word	0xffffffff


	//   ....[62]....
        /*0178*/ 	.word	0xffffffff


	//   ....[63]....
        /*017c*/ 	.word	0xffffffff


	//   ....[64]....
        /*0180*/ 	.word	0xffffffff


	//   ....[65]....
        /*0184*/ 	.word	0xffffffff


	//   ....[66]....
        /*0188*/ 	.word	0xffffffff


	//   ....[67]....
        /*018c*/ 	.word	0xffffffff


	//   ....[68]....
        /*0190*/ 	.word	0xffffffff


	//   ....[69]....
        /*0194*/ 	.word	0xffffffff


	//   ....[70]....
        /*0198*/ 	.word	0xffffffff


	//   ....[71]....
        /*019c*/ 	.word	0xffffffff


	//   ....[72]....
        /*01a0*/ 	.word	0xffffffff


	//   ....[73]....
        /*01a4*/ 	.word	0xffffffff


	//   ....[74]....
        /*01a8*/ 	.word	0xffffffff


	//   ....[75]....
        /*01ac*/ 	.word	0xffffffff


	//   ....[76]....
        /*01b0*/ 	.word	0xffffffff


	//   ....[77]....
        /*01b4*/ 	.word	0xffffffff


	//   ....[78]....
        /*01b8*/ 	.word	0xffffffff


	//   ....[79]....
        /*01bc*/ 	.word	0xffffffff


	//   ....[80]....
        /*01c0*/ 	.word	0xffffffff


	//   ....[81]....
        /*01c4*/ 	.word	0xffffffff


	//   ....[82]....
        /*01c8*/ 	.word	0xffffffff


	//   ....[83]....
        /*01cc*/ 	.word	0xffffffff


	//   ....[84]....
        /*01d0*/ 	.word	0xffffffff


	//   ....[85]....
        /*01d4*/ 	.word	0xffffffff


	//   ....[86]....
        /*01d8*/ 	.word	0xffffffff


	//   ....[87]....
        /*01dc*/ 	.word	0xffffffff


	//   ....[88]....
        /*01e0*/ 	.word	0xffffffff


	//   ....[89]....
        /*01e4*/ 	.word	0xffffffff


	//   ....[90]....
        /*01e8*/ 	.word	0xffffffff


	//   ....[91]....
        /*01ec*/ 	.word	0xffffffff


	//   ....[92]....
        /*01f0*/ 	.word	0xffffffff


	//   ....[93]....
        /*01f4*/ 	.word	0xffffffff


	//   ....[94]....
        /*01f8*/ 	.word	0xffffffff


	//   ....[95]....
        /*01fc*/ 	.word	0xffffffff


	//   ....[96]....
        /*0200*/ 	.word	0xffffffff


	//   ....[97]....
        /*0204*/ 	.word	0xffffffff


	//   ....[98]....
        /*0208*/ 	.word	0xffffffff


	//   ....[99]....
        /*020c*/ 	.word	0xffffffff


	//   ....[100]....
        /*0210*/ 	.word	0xffffffff


	//   ....[101]....
        /*0214*/ 	.word	0xffffffff


	//   ....[102]....
        /*0218*/ 	.word	0xffffffff


	//   ....[103]....
        /*021c*/ 	.word	0xffffffff


	//   ....[104]....
        /*0220*/ 	.word	0xffffffff


	//   ....[105]....
        /*0224*/ 	.word	0xffffffff


	//   ....[106]....
        /*0228*/ 	.word	0xffffffff


	//   ....[107]....
        /*022c*/ 	.word	0xffffffff


	//   ....[108]....
        /*0230*/ 	.word	0xffffffff


	//   ....[109]....
        /*0234*/ 	.word	0xffffffff


	//   ....[110]....
        /*0238*/ 	.word	0xffffffff


	//   ....[111]....
        /*023c*/ 	.word	0xffffffff


	//   ....[112]....
        /*0240*/ 	.word	0xffffffff


	//   ....[113]....
        /*0244*/ 	.word	0x0500000f


	//   ....[114]....
        /*0248*/ 	.word	0x0500000f


	//   ....[115]....
        /*024c*/ 	.word	0x0500000f


	//   ....[116]....
        /*0250*/ 	.word	0x0500000f


	//   ....[117]....
        /*0254*/ 	.word	0x0500000f


	//   ....[118]....
        /*0258*/ 	.word	0x0500000f


	//   ....[119]....
        /*025c*/ 	.word	0x0500000f


	//   ....[120]....
        /*0260*/ 	.word	0x0500000f


	//   ....[121]....
        /*0264*/ 	.word	0x0500000f


	//   ....[122]....
        /*0268*/ 	.word	0x0500000f


	//   ....[123]....
        /*026c*/ 	.word	0x0500000f


	//   ....[124]....
        /*0270*/ 	.word	0x0500000f


	//   ....[125]....
        /*0274*/ 	.word	0x0500000f


	//   ....[126]....
        /*0278*/ 	.word	0x0500000f


	//   ....[127]....
        /*027c*/ 	.word	0x0500000f


	//   ....[128]....
        /*0280*/ 	.word	0x0500000f


	//   ....[129]....
        /*0284*/ 	.word	0x0500000f


	//   ....[130]....
        /*0288*/ 	.word	0x0500000f


	//   ....[131]....
        /*028c*/ 	.word	0x0500000f


	//   ....[132]....
        /*0290*/ 	.word	0x0500000f


	//   ....[133]....
        /*0294*/ 	.word	0x0500000f


	//   ....[134]....
        /*0298*/ 	.word	0x0500000f


	//   ....[135]....
        /*029c*/ 	.word	0x0500000f


	//----- nvinfo : EIATTR_COOP_GROUP_INSTR_OFFSETS
	.align		4
.L_1216:
        /*02a0*/ 	.byte	0x04, 0x28
        /*02a2*/ 	.short	(.L_1218 - .L_1217)


	//   ....[0]....
.L_1217:
        /*02a4*/ 	.word	0x00000070


	//   ....[1]....
        /*02a8*/ 	.word	0x000000b0


	//   ....[2]....
        /*02ac*/ 	.word	0x000002d0


	//   ....[3]....
        /*02b0*/ 	.word	0x00000430


	//   ....[4]....
        /*02b4*/ 	.word	0x00000550


	//   ....[5]....
        /*02b8*/ 	.word	0x000006b0


	//   ....[6]....
        /*02bc*/ 	.word	0x000014c0


	//   ....[7]....
        /*02c0*/ 	.word	0x00002020


	//   ....[8]....
        /*02c4*/ 	.word	0x00002ce0


	//   ....[9]....
        /*02c8*/ 	.word	0x00003d00


	//   ....[10]....
        /*02cc*/ 	.word	0x00003e20


	//   ....[11]....
        /*02d0*/ 	.word	0x000046d0


	//   ....[12]....
        /*02d4*/ 	.word	0x00004730


	//   ....[13]....
        /*02d8*/ 	.word	0x00005de0


	//   ....[14]....
        /*02dc*/ 	.word	0x000066f0


	//   ....[15]....
        /*02e0*/ 	.word	0x000072f0


	//   ....[16]....
        /*02e4*/ 	.word	0x000073f0


	//   ....[17]....
        /*02e8*/ 	.word	0x00007c40


	//   ....[18]....
        /*02ec*/ 	.word	0x00007ce0


	//   ....[19]....
        /*02f0*/ 	.word	0x00009fe0


	//   ....[20]....
        /*02f4*/ 	.word	0x0000a000


	//   ....[21]....
        /*02f8*/ 	.word	0x0000a030


	//   ....[22]....
        /*02fc*/ 	.word	0x0000a040


	//   ....[23]....
        /*0300*/ 	.word	0x0000b9c0


	//   ....[24]....
        /*0304*/ 	.word	0x0000c2e0


	//   ....[25]....
        /*0308*/ 	.word	0x0000ced0


	//   ....[26]....
        /*030c*/ 	.word	0x0000cf50


	//   ....[27]....
        /*0310*/ 	.word	0x0000d880


	//   ....[28]....
        /*0314*/ 	.word	0x0000d8f0


	//   ....[29]....
        /*0318*/ 	.word	0x0000eb40


	//   ....[30]....
        /*031c*/ 	.word	0x0000eb60


	//   ....[31]....
        /*0320*/ 	.word	0x0000ebe0


	//   ....[32]....
        /*0324*/ 	.word	0x0000ebf0


	//   ....[33]....
        /*0328*/ 	.word	0x0000f8c0


	//   ....[34]....
        /*032c*/ 	.word	0x0000f8d0


	//   ....[35]....
        /*0330*/ 	.word	0x0000f8e0


	//   ....[36]....
        /*0334*/ 	.word	0x0000f8f0


	//   ....[37]....
        /*0338*/ 	.word	0x0000f900


	//   ....[38]....
        /*033c*/ 	.word	0x0000f920


	//   ....[39]....
        /*0340*/ 	.word	0x0000f930


	//   ....[40]....
        /*0344*/ 	.word	0x0000f940


	//   ....[41]....
        /*0348*/ 	.word	0x0000f960


	//   ....[42]....
        /*034c*/ 	.word	0x0000f970


	//   ....[43]....
        /*0350*/ 	.word	0x0000f980


	//   ....[44]....
        /*0354*/ 	.word	0x0000f990


	//   ....[45]....
        /*0358*/ 	.word	0x0000f9b0


	//   ....[46]....
        /*035c*/ 	.word	0x0000f9d0


	//   ....[47]....
        /*0360*/ 	.word	0x0000f9e0


	//   ....[48]....
        /*0364*/ 	.word	0x0000f9f0


	//   ....[49]....
        /*0368*/ 	.word	0x0000fa10


	//   ....[50]....
        /*036c*/ 	.word	0x0000fa30


	//   ....[51]....
        /*0370*/ 	.word	0x0000fa40


	//   ....[52]....
        /*0374*/ 	.word	0x0000fa60


	//   ....[53]....
        /*0378*/ 	.word	0x0000fa80


	//   ....[54]....
        /*037c*/ 	.word	0x0000fa90


	//   ....[55]....
        /*0380*/ 	.word	0x0000faa0


	//   ....[56]....
        /*0384*/ 	.word	0x0000fab0


	//   ....[57]....
        /*0388*/ 	.word	0x0000fac0


	//   ....[58]....
        /*038c*/ 	.word	0x0000fae0


	//   ....[59]....
        /*0390*/ 	.word	0x0000faf0


	//   ....[60]....
        /*0394*/ 	.word	0x0000fb00


	//   ....[61]....
        /*0398*/ 	.word	0x0000fb10


	//   ....[62]....
        /*039c*/ 	.word	0x0000fb20


	//   ....[63]....
        /*03a0*/ 	.word	0x0000fb30


	//   ....[64]....
        /*03a4*/ 	.word	0x0000fb40


	//   ....[65]....
        /*03a8*/ 	.word	0x0000fb50


	//   ....[66]....
        /*03ac*/ 	.word	0x0000fb70


	//   ....[67]....
        /*03b0*/ 	.word	0x0000fba0


	//   ....[68]....
        /*03b4*/ 	.word	0x0000fbd0


	//   ....[69]....
        /*03b8*/ 	.word	0x0000fc00


	//   ....[70]....
        /*03bc*/ 	.word	0x0000fc40


	//   ....[71]....
        /*03c0*/ 	.word	0x0000fc80


	//   ....[72]....
        /*03c4*/ 	.word	0x0000fcb0


	//   ....[73]....
        /*03c8*/ 	.word	0x0000fcc0


	//   ....[74]....
        /*03cc*/ 	.word	0x0000fcd0


	//   ....[75]....
        /*03d0*/ 	.word	0x0000fce0


	//   ....[76]....
        /*03d4*/ 	.word	0x0000fcf0


	//   ....[77]....
        /*03d8*/ 	.word	0x0000fd00


	//   ....[78]....
        /*03dc*/ 	.word	0x0000fd10


	//   ....[79]....
        /*03e0*/ 	.word	0x0000fd20


	//   ....[80]....
        /*03e4*/ 	.word	0x0000fd30


	//   ....[81]....
        /*03e8*/ 	.word	0x00010080


	//   ....[82]....
        /*03ec*/ 	.word	0x000100e0


	//   ....[83]....
        /*03f0*/ 	.word	0x00010110


	//   ....[84]....
        /*03f4*/ 	.word	0x00010150


	//   ....[85]....
        /*03f8*/ 	.word	0x00010190


	//   ....[86]....
        /*03fc*/ 	.word	0x000101d0


	//   ....[87]....
        /*0400*/ 	.word	0x000106f0


	//   ....[88]....
        /*0404*/ 	.word	0x00010720


	//   ....[89]....
        /*0408*/ 	.word	0x000110f0


	//   ....[90]....
        /*040c*/ 	.word	0x000128a0


	//   ....[91]....
        /*0410*/ 	.word	0x000128b0


	//   ....[92]....
        /*0414*/ 	.word	0x000128c0


	//   ....[93]....
        /*0418*/ 	.word	0x000129a0


	//   ....[94]....
        /*041c*/ 	.word	0x00012d10


	//   ....[95]....
        /*0420*/ 	.word	0x00012d20


	//   ....[96]....
        /*0424*/ 	.word	0x00012d30


	//   ....[97]....
        /*0428*/ 	.word	0x00012d70


	//   ....[98]....
        /*042c*/ 	.word	0x00013500


	//   ....[99]....
        /*0430*/ 	.word	0x00013530


	//   ....[100]....
        /*0434*/ 	.word	0x00013560


	//   ....[101]....
        /*0438*/ 	.word	0x00013580


	//   ....[102]....
        /*043c*/ 	.word	0x00013590


	//   ....[103]....
        /*0440*/ 	.word	0x00013650


	//   ....[104]....
        /*0444*/ 	.word	0x00013df0


	//   ....[105]....
        /*0448*/ 	.word	0x00013e00


	//   ....[106]....
        /*044c*/ 	.word	0x00013e10


	//   ....[107]....
        /*0450*/ 	.word	0x00013e90


	//   ....[108]....
        /*0454*/ 	.word	0x00014220


	//   ....[109]....
        /*0458*/ 	.word	0x00014230


	//   ....[110]....
        /*045c*/ 	.word	0x00014240


	//   ....[111]....
        /*0460*/ 	.word	0x00014260


	//   ....[112]....
        /*0464*/ 	.word	0x000150f0


	//   ....[113]....
        /*0468*/ 	.word	0x00015770


	//   ....[114]....
        /*046c*/ 	.word	0x00015860


	//   ....[115]....
        /*0470*/ 	.word	0x00015910


	//   ....[116]....
        /*0474*/ 	.word	0x00015990


	//   ....[117]....
        /*0478*/ 	.word	0x00015a10


	//   ....[118]....
        /*047c*/ 	.word	0x00015bc0


	//   ....[119]....
        /*0480*/ 	.word	0x00015c50


	//   ....[120]....
        /*0484*/ 	.word	0x00015cd0


	//   ....[121]....
        /*0488*/ 	.word	0x00015d80


	//   ....[122]....
        /*048c*/ 	.word	0x00015e10


	//   ....[123]....
        /*0490*/ 	.word	0x00015e60


	//   ....[124]....
        /*0494*/ 	.word	0x00015ef0


	//   ....[125]....
        /*0498*/ 	.word	0x00015ff0


	//   ....[126]....
        /*049c*/ 	.word	0x00016060


	//   ....[127]....
        /*04a0*/ 	.word	0x00016130


	//   ....[128]....
        /*04a4*/ 	.word	0x00016270


	//   ....[129]....
        /*04a8*/ 	.word	0x00016300


	//   ....[130]....
        /*04ac*/ 	.word	0x00016360


	//   ....[131]....
        /*04b0*/ 	.word	0x00016440


	//   ....[132]....
        /*04b4*/ 	.word	0x00016530


	//   ....[133]....
        /*04b8*/ 	.word	0x000165d0


	//   ....[134]....
        /*04bc*/ 	.word	0x00016630


	//   ....[135]....
        /*04c0*/ 	.word	0x00016690


	//----- nvinfo : EIATTR_REG_RECONFIG
	.align		4
.L_1218:
        /*04c4*/ 	.byte	0x01, 0x54
	.zero		2


	//----- nvinfo : EIATTR_SYSCALL_OFFSETS
	.align		4
        /*04c8*/ 	.byte	0x04, 0x46
        /*04ca*/ 	.short	(.L_1220 - .L_1219)


	//   ....[0]....
.L_1219:
        /*04cc*/ 	.word	0x00001680


	//   ....[1]....
        /*04d0*/ 	.word	0x00011cc0


	//   ....[2]....
        /*04d4*/ 	.word	0x00011e00


	//   ....[3]....
        /*04d8*/ 	.word	0x00011f40


	//   ....[4]....
        /*04dc*/ 	.word	0x00012060


	//   ....[5]....
        /*04e0*/ 	.word	0x00013080


	//----- nvinfo : EIATTR_MBARRIER_INSTR_OFFSETS
	.align		4
.L_1220:
        /*04e4*/ 	.byte	0x04, 0x39
        /*04e6*/ 	.short	(.L_1222 - .L_1221)


	//   ....[0]....
.L_1221:
        /*04e8*/ 	.word	0x00000180
        /*04ec*/ 	.word	0x000000ff
        /*04f0*/ 	.word	0x00017000
        /*04f4*/ 	.short	0x0100
        /*04f6*/ 	.byte	0x08
	.zero		1


	//   ....[1]....
        /*04f8*/ 	.word	0x00000190
        /*04fc*/ 	.word	0x000000ff
        /*0500*/ 	.word	0x00017020
        /*0504*/ 	.short	0x0100
        /*0506*/ 	.byte	0x08
	.zero		1


	//   ....[2]....
        /*0508*/ 	.word	0x00000280
        /*050c*/ 	.word	0x000000ff
        /*0510*/ 	.word	0x00017030
        /*0514*/ 	.short	0x0100
        /*0516*/ 	.byte	0x08
	.zero		1


	//   ....[3]....
        /*0518*/ 	.word	0x00000290
        /*051c*/ 	.word	0x000000ff
        /*0520*/ 	.word	0x00017040
        /*0524*/ 	.short	0x0100
        /*0526*/ 	.byte	0x08
	.zero		1


	//   ....[4]....
        /*0528*/ 	.word	0x000002a0
        /*052c*/ 	.word	0x000000ff
        /*0530*/ 	.word	0x00017038
        /*0534*/ 	.short	0x0100
        /*0536*/ 	.byte	0x08
	.zero		1


	//   ....[5]....
        /*0538*/ 	.word	0x000002b0
        /*053c*/ 	.word	0x000000ff
        /*0540*/ 	.word	0x00017048
        /*0544*/ 	.short	0x0100
        /*0546*/ 	.byte	0x08
	.zero		1


	//   ....[6]....
        /*0548*/ 	.word	0x000003e0
        /*054c*/ 	.word	0x000000ff
        /*0550*/ 	.word	0x00017050
        /*0554*/ 	.short	0x0100
        /*0556*/ 	.byte	0x08
	.zero		1


	//   ....[7]....
        /*0558*/ 	.word	0x000003f0
        /*055c*/ 	.word	0x000000ff
        /*0560*/ 	.word	0x00017060
        /*0564*/ 	.short	0x0100
        /*0566*/ 	.byte	0x08
	.zero		1


	//   ....[8]....
        /*0568*/ 	.word	0x00000400
        /*056c*/ 	.word	0x000000ff
        /*0570*/ 	.word	0x00017058
        /*0574*/ 	.short	0x0100
        /*0576*/ 	.byte	0x08
	.zero		1


	//   ....[9]....
        /*0578*/ 	.word	0x00000410
        /*057c*/ 	.word	0x000000ff
        /*0580*/ 	.word	0x00017068
        /*0584*/ 	.short	0x0100
        /*0586*/ 	.byte	0x08
	.zero		1


	//   ....[10]....
        /*0588*/ 	.word	0x00000500
        /*058c*/ 	.word	0x000000ff
        /*0590*/ 	.word	0x00017070
        /*0594*/ 	.short	0x0100
        /*0596*/ 	.byte	0x06
	.zero		1


	//   ....[11]....
        /*0598*/ 	.word	0x00000510
        /*059c*/ 	.word	0x000000ff
        /*05a0*/ 	.word	0x00017080
        /*05a4*/ 	.short	0x0100
        /*05a6*/ 	.byte	0x06
	.zero		1


	//   ....[12]....
        /*05a8*/ 	.word	0x00000520
        /*05ac*/ 	.word	0x000000ff
        /*05b0*/ 	.word	0x00017078
        /*05b4*/ 	.short	0x0100
        /*05b6*/ 	.byte	0x06
	.zero		1


	//   ....[13]....
        /*05b8*/ 	.word	0x00000530
        /*05bc*/ 	.word	0x000000ff
        /*05c0*/ 	.word	0x00017088
        /*05c4*/ 	.short	0x0100
        /*05c6*/ 	.byte	0x06
	.zero		1


	//   ....[14]....
        /*05c8*/ 	.word	0x00000660
        /*05cc*/ 	.word	0x000000ff
        /*05d0*/ 	.word	0x00017090
        /*05d4*/ 	.short	0x0100
        /*05d6*/ 	.byte	0x08
	.zero		1


	//   ....[15]....
        /*05d8*/ 	.word	0x00000670
        /*05dc*/ 	.word	0x000000ff
        /*05e0*/ 	.word	0x000170a0
        /*05e4*/ 	.short	0x0100
        /*05e6*/ 	.byte	0x08
	.zero		1


	//   ....[16]....
        /*05e8*/ 	.word	0x00000680
        /*05ec*/ 	.word	0x000000ff
        /*05f0*/ 	.word	0x00017098
        /*05f4*/ 	.short	0x0100
        /*05f6*/ 	.byte	0x08
	.zero		1


	//   ....[17]....
        /*05f8*/ 	.word	0x00000690
        /*05fc*/ 	.word	0x000000ff
        /*0600*/ 	.word	0x000170a8
        /*0604*/ 	.short	0x0100
        /*0606*/ 	.byte	0x08
	.zero		1


	//   ....[18]....
        /*0608*/ 	.word	0x000007d0
        /*060c*/ 	.word	0x000000ff
        /*0610*/ 	.word	0x000170b0
        /*0614*/ 	.short	0x0100
        /*0616*/ 	.byte	0x08
	.zero		1


	//   ....[19]....
        /*0618*/ 	.word	0x000007e0
        /*061c*/ 	.word	0x000000ff
        /*0620*/ 	.word	0x000170c0
        /*0624*/ 	.short	0x0100
        /*0626*/ 	.byte	0x08
	.zero		1


	//   ....[20]....
        /*0628*/ 	.word	0x000007f0
        /*062c*/ 	.word	0x000000ff
        /*0630*/ 	.word	0x000170b8
        /*0634*/ 	.short	0x0100
        /*0636*/ 	.byte	0x08
	.zero		1


	//   ....[21]....
        /*0638*/ 	.word	0x00000800
        /*063c*/ 	.word	0x000000ff
        /*0640*/ 	.word	0x000170c8
        /*0644*/ 	.short	0x0100
        /*0646*/ 	.byte	0x08
	.zero		1


	//   ....[22]....
        /*0648*/ 	.word	0x00001950
        /*064c*/ 	.word	0x000000ff
        /*0650*/ 	.word	0x00017000
        /*0654*/ 	.short	0x010a
        /*0656*/ 	.byte	0x2c
	.zero		1


	//   ....[23]....
        /*0658*/ 	.word	0x000019e0
        /*065c*/ 	.word	0x000000ff
        /*0660*/ 	.word	0x00017030
        /*0664*/ 	.short	0x010a
        /*0666*/ 	.byte	0x2c
	.zero		1


	//   ....[24]....
        /*0668*/ 	.word	0x00001a40
        /*066c*/ 	.word	0x000000ff
        /*0670*/ 	.word	0x00017030
        /*0674*/ 	.short	0x010a
        /*0676*/ 	.byte	0x2c
	.zero		1


	//   ....[25]....
        /*0678*/ 	.word	0x000022d0
        /*067c*/ 	.word	0x000000ff
        /*0680*/ 	.word	0x00000000
        /*0684*/ 	.short	0x0101
        /*0686*/ 	.byte	0x04
	.zero		1


	//   ....[26]....
        /*0688*/ 	.word	0x00005810
        /*068c*/ 	.word	0x000000ff
        /*0690*/ 	.word	0x00017030
        /*0694*/ 	.short	0x010a
        /*0696*/ 	.byte	0x1c
	.zero		1


	//   ....[27]....
        /*0698*/ 	.word	0x00005850
        /*069c*/ 	.word	0x000000ff
        /*06a0*/ 	.word	0x00017030
        /*06a4*/ 	.short	0x010a
        /*06a6*/ 	.byte	0x1c
	.zero		1


	//   ....[28]....
        /*06a8*/ 	.word	0x000059d0
        /*06ac*/ 	.word	0x000000ff
        /*06b0*/ 	.word	0x00017050
        /*06b4*/ 	.short	0x010a
        /*06b6*/ 	.byte	0x0f
	.zero		1


	//   ....[29]....
        /*06b8*/ 	.word	0x00005a10
        /*06bc*/ 	.word	0x000000ff
        /*06c0*/ 	.word	0x00017050
        /*06c4*/ 	.short	0x010a
        /*06c6*/ 	.byte	0x0f
	.zero		1


	//   ....[30]....
        /*06c8*/ 	.word	0x00006140
        /*06cc*/ 	.word	0x000000ff
        /*06d0*/ 	.word	0x00000000
        /*06d4*/ 	.short	0x0101
        /*06d6*/ 	.byte	0x0a
	.zero		1


	//   ....[31]....
        /*06d8*/ 	.word	0x00008750
        /*06dc*/ 	.word	0x000000ff
        /*06e0*/ 	.word	0x00000000
        /*06e4*/ 	.short	0x0101
        /*06e6*/ 	.byte	0x0b
	.zero		1


	//   ....[32]....
        /*06e8*/ 	.word	0x00008fc0
        /*06ec*/ 	.word	0x000000ff
        /*06f0*/ 	.word	0x00017030
        /*06f4*/ 	.short	0x010a
        /*06f6*/ 	.byte	0x0a
	.zero		1


	//   ....[33]....
        /*06f8*/ 	.word	0x00009000
        /*06fc*/ 	.word	0x000000ff
        /*0700*/ 	.word	0x00017030
        /*0704*/ 	.short	0x010a
        /*0706*/ 	.byte	0x0a
	.zero		1


	//   ....[34]....
        /*0708*/ 	.word	0x00009180
        /*070c*/ 	.word	0x000000ff
        /*0710*/ 	.word	0x00017050
        /*0714*/ 	.short	0x010a
        /*0716*/ 	.byte	0x0f
	.zero		1


	//   ....[35]....
        /*0718*/ 	.word	0x000091c0
        /*071c*/ 	.word	0x000000ff
        /*0720*/ 	.word	0x00017050
        /*0724*/ 	.short	0x010a
        /*0726*/ 	.byte	0x0f
	.zero		1


	//   ....[36]....
        /*0728*/ 	.word	0x00009840
        /*072c*/ 	.word	0x000000ff
        /*0730*/ 	.word	0x00000000
        /*0734*/ 	.short	0x0101
        /*0736*/ 	.byte	0x0b
	.zero		1


	//   ....[37]....
        /*0738*/ 	.word	0x0000ae00
        /*073c*/ 	.word	0x000000ff
        /*0740*/ 	.word	0x00000000
        /*0744*/ 	.short	0x0101
        /*0746*/ 	.byte	0x0b
	.zero		1


	//   ....[38]....
        /*0748*/ 	.word	0x0000b410
        /*074c*/ 	.word	0x000000ff
        /*0750*/ 	.word	0x00017030
        /*0754*/ 	.short	0x010a
        /*0756*/ 	.byte	0x16
	.zero		1


	//   ....[39]....
        /*0758*/ 	.word	0x0000b450
        /*075c*/ 	.word	0x000000ff
        /*0760*/ 	.word	0x00017030
        /*0764*/ 	.short	0x010a
        /*0766*/ 	.byte	0x16
	.zero		1


	//   ....[40]....
        /*0768*/ 	.word	0x0000b5d0
        /*076c*/ 	.word	0x000000ff
        /*0770*/ 	.word	0x00017050
        /*0774*/ 	.short	0x010a
        /*0776*/ 	.byte	0x0f
	.zero		1


	//   ....[41]....
        /*0778*/ 	.word	0x0000b610
        /*077c*/ 	.word	0x000000ff
        /*0780*/ 	.word	0x00017050
        /*0784*/ 	.short	0x010a
        /*0786*/ 	.byte	0x0f
	.zero		1


	//   ....[42]....
        /*0788*/ 	.word	0x0000bd30
        /*078c*/ 	.word	0x000000ff
        /*0790*/ 	.word	0x00000000
        /*0794*/ 	.short	0x0101
        /*0796*/ 	.byte	0x16
	.zero		1


	//   ....[43]....
        /*0798*/ 	.word	0x0000e340
        /*079c*/ 	.word	0x000000ff
        /*07a0*/ 	.word	0x00000000
        /*07a4*/ 	.short	0x0101
        /*07a6*/ 	.byte	0x0b
	.zero		1


	//   ....[44]....
        /*07a8*/ 	.word	0x0000e860
        /*07ac*/ 	.word	0x000000ff
        /*07b0*/ 	.word	0x00017050
        /*07b4*/ 	.short	0x010a
        /*07b6*/ 	.byte	0x0b
	.zero		1


	//   ....[45]....
        /*07b8*/ 	.word	0x0000e8a0
        /*07bc*/ 	.word	0x000000ff
        /*07c0*/ 	.word	0x00017050
        /*07c4*/ 	.short	0x010a
        /*07c6*/ 	.byte	0x0b
	.zero		1


	//   ....[46]....
        /*07c8*/ 	.word	0x0000eed0
        /*07cc*/ 	.word	0x000000ff
        /*07d0*/ 	.word	0x00000000
        /*07d4*/ 	.short	0x0101
        /*07d6*/ 	.byte	0x04
	.zero		1


	//   ....[47]....
        /*07d8*/ 	.word	0x000101b0
        /*07dc*/ 	.word	0x000000ff
        /*07e0*/ 	.word	0x00000000
        /*07e4*/ 	.short	0x0101
        /*07e6*/ 	.byte	0x04
	.zero		1


	//   ....[48]....
        /*07e8*/ 	.word	0x00012660
        /*07ec*/ 	.word	0x000000ff
        /*07f0*/ 	.word	0x00017080
        /*07f4*/ 	.short	0x010a
        /*07f6*/ 	.byte	0x30
	.zero		1


	//   ....[49]....
        /*07f8*/ 	.word	0x00012a60
        /*07fc*/ 	.word	0x000000ff
        /*0800*/ 	.word	0x00017070
        /*0804*/ 	.short	0x0107
        /*0806*/ 	.byte	0x30
	.zero		1


	//   ....[50]....
        /*0808*/ 	.word	0x00012af0
        /*080c*/ 	.word	0x000000ff
        /*0810*/ 	.word	0x00017070
        /*0814*/ 	.short	0x0101
        /*0816*/ 	.byte	0x30
	.zero		1


	//   ....[51]....
        /*0818*/ 	.word	0x00012b20
        /*081c*/ 	.word	0x000000ff
        /*0820*/ 	.word	0x00017040
        /*0824*/ 	.short	0x010a
        /*0826*/ 	.byte	0x30
	.zero		1


	//   ....[52]....
        /*0828*/ 	.word	0x00012e30
        /*082c*/ 	.word	0x000000ff
        /*0830*/ 	.word	0x00017030
        /*0834*/ 	.short	0x0107
        /*0836*/ 	.byte	0x30
	.zero		1


	//   ....[53]....
        /*0838*/ 	.word	0x00012ec0
        /*083c*/ 	.word	0x000000ff
        /*0840*/ 	.word	0x00017030
        /*0844*/ 	.short	0x0101
        /*0846*/ 	.byte	0x30
	.zero		1


	//   ....[54]....
        /*0848*/ 	.word	0x00013760
        /*084c*/ 	.word	0x000000ff
        /*0850*/ 	.word	0x00017000
        /*0854*/ 	.short	0x0107
        /*0856*/ 	.byte	0x30
	.zero		1


	//   ....[55]....
        /*0858*/ 	.word	0x000137c0
        /*085c*/ 	.word	0x000000ff
        /*0860*/ 	.word	0x00017000
        /*0864*/ 	.short	0x0101
        /*0866*/ 	.byte	0x30
	.zero		1


	//   ....[56]....
        /*0868*/ 	.word	0x000137f0
        /*086c*/ 	.word	0x000000ff
        /*0870*/ 	.word	0x00017020
        /*0874*/ 	.short	0x010a
        /*0876*/ 	.byte	0x30
	.zero		1


	//   ....[57]....
        /*0878*/ 	.word	0x00013ba0
        /*087c*/ 	.word	0x00000005
        /*0880*/ 	.word	0x00017080
        /*0884*/ 	.short	0x010a
        /*0886*/ 	.byte	0x3f
	.zero		1


	//   ....[58]....
        /*0888*/ 	.word	0x00013f60
        /*088c*/ 	.word	0x00000005
        /*0890*/ 	.word	0x00017070
        /*0894*/ 	.short	0x0107
        /*0896*/ 	.byte	0x3f
	.zero		1


	//   ....[59]....
        /*0898*/ 	.word	0x00013ff0
        /*089c*/ 	.word	0x00000005
        /*08a0*/ 	.word	0x00017070
        /*08a4*/ 	.short	0x0101
        /*08a6*/ 	.byte	0x3f
	.zero		1


	//   ....[60]....
        /*08a8*/ 	.word	0x00014020
        /*08ac*/ 	.word	0x00000005
        /*08b0*/ 	.word	0x00017040
        /*08b4*/ 	.short	0x010a
        /*08b6*/ 	.byte	0x3f
	.zero		1


	//   ....[61]....
        /*08b8*/ 	.word	0x00014360
        /*08bc*/ 	.word	0x00000005
        /*08c0*/ 	.word	0x00017030
        /*08c4*/ 	.short	0x0107
        /*08c6*/ 	.byte	0x3f
	.zero		1


	//   ....[62]....
        /*08c8*/ 	.word	0x00014400
        /*08cc*/ 	.word	0x00000005
        /*08d0*/ 	.word	0x00017030
        /*08d4*/ 	.short	0x0101
        /*08d6*/ 	.byte	0x3f
	.zero		1


	//   ....[63]....
        /*08d8*/ 	.word	0x00014480
        /*08dc*/ 	.word	0x00000003
        /*08e0*/ 	.word	0x00017070
        /*08e4*/ 	.short	0x010a
        /*08e6*/ 	.byte	0x3f
	.zero		1


	//   ....[64]....
        /*08e8*/ 	.word	0x00014510
        /*08ec*/ 	.word	0x00000003
        /*08f0*/ 	.word	0x00017060
        /*08f4*/ 	.short	0x010a
        /*08f6*/ 	.byte	0x3f
	.zero		1


	//   ....[65]....
        /*08f8*/ 	.word	0x00014940
        /*08fc*/ 	.word	0x00000003
        /*0900*/ 	.word	0x00017050
        /*0904*/ 	.short	0x0101
        /*0906*/ 	.byte	0x3f
	.zero		1


	//   ....[66]....
        /*0908*/ 	.word	0x000149e0
        /*090c*/ 	.word	0x00000003
        /*0910*/ 	.word	0x00000000
        /*0914*/ 	.short	0x0101
        /*0916*/ 	.byte	0x3f
	.zero		1


	//   ....[67]....
        /*0918*/ 	.word	0x00014ab0
        /*091c*/ 	.word	0x00000003
        /*0920*/ 	.word	0x00017070
        /*0924*/ 	.short	0x010a
        /*0926*/ 	.byte	0x3f
	.zero		1


	//   ....[68]....
        /*0928*/ 	.word	0x00014b50
        /*092c*/ 	.word	0x00000003
        /*0930*/ 	.word	0x00017060
        /*0934*/ 	.short	0x010a
        /*0936*/ 	.byte	0x3f
	.zero		1


	//   ....[69]....
        /*0938*/ 	.word	0x00014f80
        /*093c*/ 	.word	0x00000003
        /*0940*/ 	.word	0x00017050
        /*0944*/ 	.short	0x0101
        /*0946*/ 	.byte	0x3f
	.zero		1


	//   ....[70]....
        /*0948*/ 	.word	0x00015030
        /*094c*/ 	.word	0x00000003
        /*0950*/ 	.word	0x00000000
        /*0954*/ 	.short	0x0101
        /*0956*/ 	.byte	0x3f
	.zero		1


	//   ....[71]....
        /*0958*/ 	.word	0x000150a0
        /*095c*/ 	.word	0x00000007
        /*0960*/ 	.word	0x00017020
        /*0964*/ 	.short	0x010a
        /*0966*/ 	.byte	0x3f
	.zero		1


	//   ....[72]....
        /*0968*/ 	.word	0x000151c0
        /*096c*/ 	.word	0x00000005
        /*0970*/ 	.word	0x00017040
        /*0974*/ 	.short	0x010a
        /*0976*/ 	.byte	0x3f
	.zero		1


	//   ....[73]....
        /*0978*/ 	.word	0x00015260
        /*097c*/ 	.word	0x00000007
        /*0980*/ 	.word	0x00017040
        /*0984*/ 	.short	0x010a
        /*0986*/ 	.byte	0x3f
	.zero		1


	//   ....[74]....
        /*0988*/ 	.word	0x000152a0
        /*098c*/ 	.word	0x00000005
        /*0990*/ 	.word	0x00017060
        /*0994*/ 	.short	0x010a
        /*0996*/ 	.byte	0x3f
	.zero		1


	//   ....[75]....
        /*0998*/ 	.word	0x000152e0
        /*099c*/ 	.word	0x00000007
        /*09a0*/ 	.word	0x00017060
        /*09a4*/ 	.short	0x010a
        /*09a6*/ 	.byte	0x3f
	.zero		1


	//   ....[76]....
        /*09a8*/ 	.word	0x00015320
        /*09ac*/ 	.word	0x00000005
        /*09b0*/ 	.word	0x00017080
        /*09b4*/ 	.short	0x010a
        /*09b6*/ 	.byte	0x3f
	.zero		1


	//   ....[77]....
        /*09b8*/ 	.word	0x00015360
        /*09bc*/ 	.word	0x00000007
        /*09c0*/ 	.word	0x00017080
        /*09c4*/ 	.short	0x010a
        /*09c6*/ 	.byte	0x3f
	.zero		1


	//   ....[78]....
        /*09c8*/ 	.word	0x000153d0
        /*09cc*/ 	.word	0x00000003
        /*09d0*/ 	.word	0x00017000
        /*09d4*/ 	.short	0x010a
        /*09d6*/ 	.byte	0x3f
	.zero		1


	//   ....[79]....
        /*09d8*/ 	.word	0x00015430
        /*09dc*/ 	.word	0x00000003
        /*09e0*/ 	.word	0x00017030
        /*09e4*/ 	.short	0x010a
        /*09e6*/ 	.byte	0x3f
	.zero		1


	//   ....[80]....
        /*09e8*/ 	.word	0x00015490
        /*09ec*/ 	.word	0x0000000c
        /*09f0*/ 	.word	0x00017030
        /*09f4*/ 	.short	0x010a
        /*09f6*/ 	.byte	0x3f
	.zero		1


	//   ....[81]....
        /*09f8*/ 	.word	0x000154f0
        /*09fc*/ 	.word	0x0000000c
        /*0a00*/ 	.word	0x00017050
        /*0a04*/ 	.short	0x010a
        /*0a06*/ 	.byte	0x3f
	.zero		1


	//   ....[82]....
        /*0a08*/ 	.word	0x00015550
        /*0a0c*/ 	.word	0x0000000c
        /*0a10*/ 	.word	0x00017030
        /*0a14*/ 	.short	0x010a
        /*0a16*/ 	.byte	0x3f
	.zero		1


	//   ....[83]....
        /*0a18*/ 	.word	0x000155b0
        /*0a1c*/ 	.word	0x0000000c
        /*0a20*/ 	.word	0x00017050
        /*0a24*/ 	.short	0x010a
        /*0a26*/ 	.byte	0x3f
	.zero		1


	//   ....[84]....
        /*0a28*/ 	.word	0x00015610
        /*0a2c*/ 	.word	0x0000000c
        /*0a30*/ 	.word	0x00017030
        /*0a34*/ 	.short	0x010a
        /*0a36*/ 	.byte	0x3f
	.zero		1


	//   ....[85]....
        /*0a38*/ 	.word	0x00015670
        /*0a3c*/ 	.word	0x0000000c
        /*0a40*/ 	.word	0x00017050
        /*0a44*/ 	.short	0x010a
        /*0a46*/ 	.byte	0x3f
	.zero		1


	//   ....[86]....
        /*0a48*/ 	.word	0x000156d0
        /*0a4c*/ 	.word	0x00000005
        /*0a50*/ 	.word	0x00017050
        /*0a54*/ 	.short	0x010a
        /*0a56*/ 	.byte	0x3f
	.zero		1


	//   ....[87]....
        /*0a58*/ 	.word	0x000157b0
        /*0a5c*/ 	.word	0x00000002
        /*0a60*/ 	.word	0x00017080
        /*0a64*/ 	.short	0x010a
        /*0a66*/ 	.byte	0x3f
	.zero		1


	//   ....[88]....
        /*0a68*/ 	.word	0x00015b10
        /*0a6c*/ 	.word	0x00000002
        /*0a70*/ 	.word	0x00017040
        /*0a74*/ 	.short	0x010a
        /*0a76*/ 	.byte	0x3f
	.zero		1


	//   ....[89]....
        /*0a78*/ 	.word	0x00016170
        /*0a7c*/ 	.word	0x00000002
        /*0a80*/ 	.word	0x00017020
        /*0a84*/ 	.short	0x010a
        /*0a86*/ 	.byte	0x3f
	.zero		1


	//   ....[90]....
        /*0a88*/ 	.word	0x000161c0
        /*0a8c*/ 	.word	0x00000005
        /*0a90*/ 	.word	0x00017080
        /*0a94*/ 	.short	0x010a
        /*0a96*/ 	.byte	0x3f
	.zero		1


	//   ....[91]....
        /*0a98*/ 	.word	0x00016480
        /*0a9c*/ 	.word	0x00000005
        /*0aa0*/ 	.word	0x00017040
        /*0aa4*/ 	.short	0x010a
        /*0aa6*/ 	.byte	0x3f
	.zero		1


	//   ....[92]....
        /*0aa8*/ 	.word	0x00016740
        /*0aac*/ 	.word	0x00000003
        /*0ab0*/ 	.word	0x00017070
        /*0ab4*/ 	.short	0x010a
        /*0ab6*/ 	.byte	0x3f
	.zero		1


	//   ....[93]....
        /*0ab8*/ 	.word	0x00016790
        /*0abc*/ 	.word	0x00000003
        /*0ac0*/ 	.word	0x00017060
        /*0ac4*/ 	.short	0x010a
        /*0ac6*/ 	.byte	0x3f
	.zero		1


	//   ....[94]....
        /*0ac8*/ 	.word	0x000167e0
        /*0acc*/ 	.word	0x00000003
        /*0ad0*/ 	.word	0x00017070
        /*0ad4*/ 	.short	0x010a
        /*0ad6*/ 	.byte	0x3f
	.zero		1


	//   ....[95]....
        /*0ad8*/ 	.word	0x00016830
        /*0adc*/ 	.word	0x00000003
        /*0ae0*/ 	.word	0x00017060
        /*0ae4*/ 	.short	0x010a
        /*0ae6*/ 	.byte	0x3f
	.zero		1


	//   ....[96]....
        /*0ae8*/ 	.word	0x00016880
        /*0aec*/ 	.word	0x00000007
        /*0af0*/ 	.word	0x00017020
        /*0af4*/ 	.short	0x010a
        /*0af6*/ 	.byte	0x3f
	.zero		1


	//   ....[97]....
        /*0af8*/ 	.word	0x000168d0
        /*0afc*/ 	.word	0x00000005
        /*0b00*/ 	.word	0x00017040
        /*0b04*/ 	.short	0x010a
        /*0b06*/ 	.byte	0x3f
	.zero		1


	//   ....[98]....
        /*0b08*/ 	.word	0x00016920
        /*0b0c*/ 	.word	0x00000007
        /*0b10*/ 	.word	0x00017040
        /*0b14*/ 	.short	0x010a
        /*0b16*/ 	.byte	0x3f
	.zero		1


	//   ....[99]....
        /*0b18*/ 	.word	0x00016970
        /*0b1c*/ 	.word	0x00000005
        /*0b20*/ 	.word	0x00017060
        /*0b24*/ 	.short	0x010a
        /*0b26*/ 	.byte	0x3f
	.zero		1


	//   ....[100]....
        /*0b28*/ 	.word	0x000169c0
        /*0b2c*/ 	.word	0x00000007
        /*0b30*/ 	.word	0x00017060
        /*0b34*/ 	.short	0x010a
        /*0b36*/ 	.byte	0x3f
	.zero		1


	//   ....[101]....
        /*0b38*/ 	.word	0x00016a10
        /*0b3c*/ 	.word	0x00000005
        /*0b40*/ 	.word	0x00017080
        /*0b44*/ 	.short	0x010a
        /*0b46*/ 	.byte	0x3f
	.zero		1


	//----- nvinfo : EIATTR_NUM_MBARRIERS
	.align		4
.L_1222:
        /*0b48*/ 	.byte	0x03, 0x38
        /*0b4a*/ 	.short	0x0016


	//----- nvinfo : EIATTR_EXIT_INSTR_OFFSETS
	.align		4
        /*0b4c*/ 	.byte	0x04, 0x1c
        /*0b4e*/ 	.short	(.L_1224 - .L_1223)


	//   ....[0]....
.L_1223:
        /*0b50*/ 	.word	0x000153b0


	//----- nvinfo : EIATTR_MAX_THREADS
	.align		4
.L_1224:
        /*0b54*/ 	.byte	0x04, 0x05
        /*0b56*/ 	.short	(.L_1226 - .L_1225)
.L_1225:
        /*0b58*/ 	.word	0x00000200
        /*0b5c*/ 	.word	0x00000001
        /*0b60*/ 	.word	0x00000001


	//----- nvinfo : EIATTR_CRS_STACK_SIZE
	.align		4
.L_1226:
        /*0b64*/ 	.byte	0x04, 0x1e
        /*0b66*/ 	.short	(.L_1228 - .L_1227)
.L_1227:
        /*0b68*/ 	.word	0x00000000


	//----- nvinfo : EIATTR_CBANK_PARAM_SIZE
	.align		4
.L_1228:
        /*0b6c*/ 	.byte	0x03, 0x19
        /*0b6e*/ 	.short	0x0a70


	//----- nvinfo : EIATTR_PARAM_CBANK
	.align		4
        /*0b70*/ 	.byte	0x04, 0x0a
        /*0b72*/ 	.short	(.L_1230 - .L_1229)
	.align		4
.L_1229:
        /*0b74*/ 	.word	index@(.nv.constant0._ZN7cutlass13device_kernelIN5flash11enable_sm90INS1_16FlashAttnFwdSm90INS1_25CollectiveMainloopFwdSm90ILi2EN4cute5tupleIJNS5_1CILi1EEES8_S8_EEENS6_IJNS7_ILi192EEENS7_ILi128EEENS7_ILi96EEEEEELi96ENS_12float_e4m3_tEfNS_4arch4Sm90ELb0ELb1ELb1ELb0ELb1ELb0ELb0ELb1ELb1ELb1ELb1ELb0EEENS1_21CollectiveEpilogueFwdINS6_IJSA_SC_SB_EEES9_NS_10bfloat16_tESG_Li384ELb0ELb1ELb1ELb1EEENS1_19SingleTileSchedulerILb0ELb1ELb1ELi192EEEEEEEEEvNT_6ParamsE)
        /*0b78*/ 	.short	0x0210
        /*0b7a*/ 	.short	0x0a70


	//----- nvinfo : EIATTR_SW_WAR
	.align		4
.L_1230:
        /*0b7c*/ 	.byte	0x04, 0x36
        /*0b7e*/ 	.short	(.L_1232 - .L_1231)
.L_1231:
        /*0b80*/ 	.word	0x00000008
.L_1232:


//--------------------- .nv.info._ZN7cutlass13device_kernelIN5flash11enable_sm90INS1_16FlashAttnFwdSm90INS1_25CollectiveMainloopFwdSm90ILi2EN4cute5tupleIJNS5_1CILi1EEES8_S8_EEENS6_IJNS7_ILi192EEENS7_ILi128EEENS7_ILi96EEEEEELi96ENS_12float_e4m3_tEfNS_4arch4Sm90ELb0ELb1ELb1ELb1ELb1ELb0ELb0ELb1ELb1ELb1ELb1ELb0EEENS1_21CollectiveEpilogueFwdINS6_IJSA_SC_SB_EEES9_NS_10bfloat16_tESG_Li384ELb1ELb1ELb1ELb1EEENS1_36VarlenDynamicPersistentTileSchedulerILi192ELi128ELi384ELi128ELb1ELb1ELb1ELb1ELb0ELb1EEEEEEEEEvNT_6ParamsE --------------------------
	.section	.nv.info._ZN7cutlass13device_kernelIN5flash11enable_sm90INS1_16FlashAttnFwdSm90INS1_25CollectiveMainloopFwdSm90ILi2EN4cute5tupleIJNS5_1CILi1EEES8_S8_EEENS6_IJNS7_ILi192EEENS7_ILi128EEENS7_ILi96EEEEEELi96ENS_12float_e4m3_tEfNS_4arch4Sm90ELb0ELb1ELb1ELb1ELb1ELb0ELb0ELb1ELb1ELb1ELb1ELb0EEENS1_21CollectiveEpilogueFwdINS6_IJSA_SC_SB_EEES9_NS_10bfloat16_tESG_Li384ELb1ELb1ELb1ELb1EEENS1_36VarlenDynamicPersistentTileSchedulerILi192ELi128ELi384ELi128ELb1ELb1ELb1ELb1ELb0ELb1EEEEEEEEEvNT_6ParamsE,"",@"SHT_CUDA_INFO"
	.sectionflags	@""
	.align	4


	//----- nvinfo : EIATTR_CUDA_API_VERSION
	.align		4
        /*0000*/ 	.byte	0x04, 0x37
        /*0002*/ 	.short	(.L_1234 - .L_1233)
.L_1233:
        /*0004*/ 	.word	0x00000082


	//----- nvinfo : EIATTR_KPARAM_INFO
	.align		4
.L_1234:
        /*0008*/ 	.byte	0x04, 0x17
        /*000a*/ 	.short	(.L_1236 - .L_1235)
.L_1235:
        /*000c*/ 	.word	0x00000000
        /*0010*/ 	.short	0x0000
        /*0012*/ 	.short	0x0070
        /*0014*/ 	.byte	0x00, 0xf0, 0x01, 0x2a


	//----- nvinfo : EIATTR_SPARSE_MMA_MASK
	.align		4
.L_1236:
        /*0018*/ 	.byte	0x03, 0x50
        /*001a*/ 	.short	0x0000


	//----- nvinfo : EIATTR_MAXREG_COUNT
	.align		4
        /*001c*/ 	.byte	0x03, 0x1b
        /*001e*/ 	.short	0x0080


	//----- nvinfo : EIATTR_NUM_BARRIERS
	.align		4
        /*0020*/ 	.byte	0x02, 0x4c
        /*0022*/ 	.byte	0x09
	.zero		1


	//----- nvinfo : EIATTR_EXTERNS
	.align		4
        /*0024*/ 	.byte	0x04, 0x0f
        /*0026*/ 	.short	(.L_1238 - .L_1237)


	//   ....[0]....
	.align		4
.L_1237:
        /*0028*/ 	.word	index@(__assertfail)


	//----- nvinfo : EIATTR_ANNOTATIONS
	.align		4
.L_1238:
        /*002c*/ 	.byte	0x04, 0x55
        /*002e*/ 	.short	(.L_1240 - .L_1239)


	//   ....[0]....
.L_1239:
        /* <DEDUP_REMOVED lines=28> */


	//----- nvinfo : EIATTR_MERCURY_ISA_VERSION
	.align		4
.L_1240:
        /*01e0*/ 	.byte	0x03, 0x5f
        /*01e2*/ 	.short	0x0101


	//----- nvinfo : EIATTR_UNUSED_LOAD_BYTE_OFFSET
	.align		4
        /*01e4*/ 	.byte	0x04, 0x44
        /*01e6*/ 	.short	(.L_1242 - .L_1241)


	//   ....[0]....
.L_1241:
        /*01e8*/ 	.word	0x00000940
        /*01ec*/ 	.word	0x0000fff0


	//   ....[1]....
        /*01f0*/ 	.word	0x0000fcc0
        /*01f4*/ 	.word	0x0000fff0


	//----- nvinfo : EIATTR_INT_WARP_WIDE_INSTR_OFFSETS
	.align		4
.L_1242:
        /*01f8*/ 	.byte	0x04, 0x31
        /*01fa*/ 	.short	(.L_1244 - .L_1243)


	//   ....[0]....
.L_1243:
        /*01fc*/ 	.word	0x000000c0


	//   ....[1]....
        /*0200*/ 	.word	0x000000d0


	//   ....[2]....
        /*0204*/ 	.word	0x00000170


	//   ....[3]....
        /*0208*/ 	.word	0x00015210


	//   ....[4]....
        /*020c*/ 	.word	0x000152a0


	//   ....[5]....
        /*0210*/ 	.word	0x00018190


	//   ....[6]....
        /*0214*/ 	.word	0x00018220


	//----- nvinfo : EIATTR_COOP_GROUP_MASK_REGIDS
	.align		4
.L_1244:
        /*0218*/ 	.byte	0x04, 0x29
        /*021a*/ 	.short	(.L_1246 - .L_1245)


	//   ....[0]....
.L_1245:
        /*021c*/ 	.word	0xffffffff


	//   ....[1]....
        /*0220*/ 	.word	0xffffffff


	//   ....[2]....
        /*0224*/ 	.word	0xffffffff


	//   ....[3]....
        /*0228*/ 	.word	0xffffffff


	//   ....[4]....
        /*022c*/ 	.word	0xffffffff


	//   ....[5]....
        /*0230*/ 	.word	0xffffffff


	//   ....[6]....
        /*0234*/ 	.word	0xffffffff


	//   ....[7]....
        /*0238*/ 	.word	0xffffffff


	//   ....[8]....
        /*023c*/ 	.word	0xffffffff


	//   ....[9]....
        /*0240*/ 	.word	0xffffffff


	//   ....[10]....
        /*0244*/ 	.word	0xffffffff


	//   ....[11]....
        /*0248*/ 	.word	0xffffffff


	//   ....[12]....
        /*024c*/ 	.word	0xffffffff


	//   ....[13]....
        /*0250*/ 	.word	0xffffffff


	//   ....[14]....
        /*0254*/ 	.word	0xffffffff


	//   ....[15]....
        /*0258*/ 	.word	0xffffffff


	//   ....[16]....
        /*025c*/ 	.word	0xffffffff


	//   ....[17]....
        /*0260*/ 	.word	0xffffffff


	//   ....[18]....
        /*0264*/ 	.word	0xffffffff


	//   ....[19]....
        /*0268*/ 	.word	0xffffffff


	//   ....[20]....
        /*026c*/ 	.word	0xffffffff


	//   ....[21]....
        /*0270*/ 	.word	0xffffffff


	//   ....[22]....
        /*0274*/ 	.word	0xffffffff


	//   ....[23]....
        /*0278*/ 	.word	0xffffffff


	//   ....[24]....
        /*027c*/ 	.word	0xffffffff


	//   ....[25]....
        /*0280*/ 	.word	0xffffffff


	//   ....[26]....
        /*0284*/ 	.word	0xffffffff


	//   ....[27]....
        /*0288*/ 	.word	0xffffffff


	//   ....[28]....
        /*028c*/ 	.word	0xffffffff


	//   ....[29]....
        /*0290*/ 	.word	0xffffffff


	//   ....[30]....
        /*0294*/ 	.word	0xffffffff


	//   ....[31]....
        /*0298*/ 	.word	0xffffffff


	//   ....[32]....
        /*029c*/ 	.word	0xffffffff


	//   ....[33]....
        /*02a0*/ 	.word	0xffffffff


	//   ....[34]....
        /*02a4*/ 	.word	0xffffffff


	//   ....[35]....
        /*02a8*/ 	.word	0xffffffff


	//   ....[36]....
        /*02ac*/ 	.word	0xffffffff


	//   ....[37]....
        /*02b0*/ 	.word	0xffffffff


	//   ....[38]....
        /*02b4*/ 	.word	0xffffffff


	//   ....[39]....
        /*02b8*/ 	.word	0xffffffff


	//   ....[40]....
        /*02bc*/ 	.word	0xffffffff


	//   ....[41]....
        /*02c0*/ 	.word	0xffffffff


	//   ....[42]....
        /*02c4*/ 	.word	0xffffffff


	//   ....[43]....
        /*02c8*/ 	.word	0xffffffff


	//   ....[44]....
        /*02cc*/ 	.word	0xffffffff


	//   ....[45]....
        /*02d0*/ 	.word	0xffffffff


	//   ....[46]....
        /*02d4*/ 	.word	0xffffffff


	//   ....[47]....
        /*02d8*/ 	.word	0xffffffff


	//   ....[48]....
        /*02dc*/ 	.word	0xffffffff


	//   ....[49]....
        /*02e0*/ 	.word	0xffffffff


	//   ....[50]....
        /*02e4*/ 	.word	0xffffffff


	//   ....[51]....
        /*02e8*/ 	.word	0xffffffff


	//   ....[52]....
        /*02ec*/ 	.word	0xffffffff


	//   ....[53]....
        /*02f0*/ 	.word	0xffffffff


	//   ....[54]....
        /*02f4*/ 	.word	0xffffffff


	//   ....[55]....
        /*02f8*/ 	.word	0xffffffff


	//   ....[56]....
        /*02fc*/ 	.word	0xffffffff


	//   ....[57]....
        /*0300*/ 	.word	0xffffffff


	//   ....[58]....
        /*0304*/ 	.word	0xffffffff


	//   ....[59]....
        /*0308*/ 	.word	0xffffffff


	//   ....[60]....
        /*030c*/ 	.word	0xffffffff


	//   ....[61]....
        /*0310*/ 	.word	0xffffffff


	//   ....[62]....
        /*0314*/ 	.word	0xffffffff


	//   ....[63]....
        /*0318*/ 	.word	0xffffffff


	//   ....[64]....
        /*031c*/ 	.word	0xffffffff


	//   ....[65]....
        /*0320*/ 	.word	0xffffffff


	//   ....[66]....
        /*0324*/ 	.word	0xffffffff


	//   ....[67]....
        /*0328*/ 	.word	0xffffffff


	//   ....[68]....
        /*032c*/ 	.word	0xffffffff


	//   ....[69]....
        /*0330*/ 	.word	0xffffffff


	//   ....[70]....
        /*0334*/ 	.word	0xffffffff


	//   ....[71]....
        /*0338*/ 	.word	0xffffffff


	//   ....[72]....
        /*033c*/ 	.word	0xffffffff


	//   ....[73]....
        /*0340*/ 	.word	0xffffffff


	//   ....[74]....
        /*0344*/ 	.word	0xffffffff


	//   ....[75]....
        /*0348*/ 	.word	0xffffffff


	//   ....[76]....
        /*034c*/ 	.word	0xffffffff


	//   ....[77]....
        /*0350*/ 	.word	0xffffffff


	//   ....[78]....
        /*0354*/ 	.word	0xffffffff


	//   ....[79]....
        /*0358*/ 	.word	0xffffffff


	//   ....[80]....
        /*035c*/ 	.word	0xffffffff


	//   ....[81]....
        /*0360*/ 	.word	0xffffffff


	//   ....[82]....
        /*0364*/ 	.word	0xffffffff


	//   ....[83]....
        /*0368*/ 	.word	0xffffffff


	//   ....[84]....
        /*036c*/ 	.word	0xffffffff


	//   ....[85]....
        /*0370*/ 	.word	0xffffffff


	//   ....[86]....
        /*0374*/ 	.word	0xffffffff


	//   ....[87]....
        /*0378*/ 	.word	0xffffffff


	//   ....[88]....
        /*037c*/ 	.word	0xffffffff


	//   ....[89]....
        /*0380*/ 	.word	0xffffffff


	//   ....[90]....
        /*0384*/ 	.word	0xffffffff


	//   ....[91]....
        /*0388*/ 	.word	0xffffffff


	//   ....[92]....
        /*038c*/ 	.word	0xffffffff


	//   ....[93]....
        /*0390*/ 	.word	0xffffffff


	//   ....[94]....
        /*0394*/ 	.word	0xffffffff


	//   ....[95]....
        /*0398*/ 	.word	0xffffffff


	//   ....[96]....
        /*039c*/ 	.word	0xffffffff


	//   ....[97]....
        /*03a0*/ 	.word	0xffffffff


	//   ....[98]....
        /*03a4*/ 	.word	0xffffffff


	//   ....[99]....
        /*03a8*/ 	.word	0xffffffff


	//   ....[100]....
        /*03ac*/ 	.word	0xffffffff


	//   ....[101]....
        /*03b0*/ 	.word	0xffffffff


	//   ....[102]....
        /*03b4*/ 	.word	0xffffffff


	//   ....[103]....
        /*03b8*/ 	.word	0xffffffff


	//   ....[104]....
        /*03bc*/ 	.word	0xffffffff


	//   ....[105]....
        /*03c0*/ 	.word	0xffffffff


	//   ....[106]....
        /*03c4*/ 	.word	0xffffffff


	//   ....[107]....
        /*03c8*/ 	.word	0xffffffff


	//   ....[108]....
        /*03cc*/ 	.word	0xffffffff


	//   ....[109]....
        /*03d0*/ 	.word	0xffffffff


	//   ....[110]....
        /*03d4*/ 	.word	0xffffffff


	//   ....[111]....
        /*03d8*/ 	.word	0xffffffff


	//   ....[112]....
        /*03dc*/ 	.word	0xffffffff


	//   ....[113]....
        /*03e0*/ 	.word	0xffffffff


	//   ....[114]....
        /*03e4*/ 	.word	0xffffffff


	//   ....[115]....
        /*03e8*/ 	.word	0xffffffff


	//   ....[116]....
        /*03ec*/ 	.word	0xffffffff


	//   ....[117]....
        /*03f0*/ 	.word	0xffffffff


	//   ....[118]....
        /*03f4*/ 	.word	0xffffffff


	//   ....[119]....
        /*03f8*/ 	.word	0xffffffff


	//   ....[120]....
        /*03fc*/ 	.word	0xffffffff


	//   ....[121]....
        /*0400*/ 	.word	0xffffffff


	//   ....[122]....
        /*0404*/ 	.word	0xffffffff


	//   ....[123]....
        /*0408*/ 	.word	0xffffffff


	//   ....[124]....
        /*040c*/ 	.word	0xffffffff


	//   ....[125]....
        /*0410*/ 	.word	0xffffffff


	//   ....[126]....
        /*0414*/ 	.word	0xffffffff


	//   ....[127]....
        /*0418*/ 	.word	0xffffffff


	//   ....[128]....
        /*041c*/ 	.word	0xffffffff


	//   ....[129]....
        /*0420*/ 	.word	0xffffffff


	//   ....[130]....
        /*0424*/ 	.word	0xffffffff


	//   ....[131]....
        /*0428*/ 	.word	0xffffffff


	//   ....[132]....
        /*042c*/ 	.word	0xffffffff


	//   ....[133]....
        /*0430*/ 	.word	0xffffffff


	//   ....[134]....
        /*0434*/ 	.word	0xffffffff


	//   ....[135]....
        /*0438*/ 	.word	0xffffffff


	//   ....[136]....
        /*043c*/ 	.word	0xffffffff


	//   ....[137]....
        /*0440*/ 	.word	0xffffffff


	//   ....[138]....
        /*0444*/ 	.word	0xffffffff


	//   ....[139]....
        /*0448*/ 	.word	0xffffffff


	//   ....[140]....
        /*044c*/ 	.word	0xffffffff


	//   ....[141]....
        /*0450*/ 	.word	0xffffffff


	//   ....[142]....
        /*0454*/ 	.word	0xffffffff


	//   ....[143]....
        /*0458*/ 	.word	0xffffffff


	//   ....[144]....
        /*045c*/ 	.word	0xffffffff


	//   ....[145]....
        /*0460*/ 	.word	0xffffffff


	//   ....[146]....
        /*0464*/ 	.word	0xffffffff


	//   ....[147]....
        /*0468*/ 	.word	0xffffffff


	//   ....[148]....
        /*046c*/ 	.word	0xffffffff


	//   ....[149]....
        /*0470*/ 	.word	0xffffffff


	//   ....[150]....
        /*0474*/ 	.word	0xffffffff


	//   ....[151]....
        /*0478*/ 	.word	0xffffffff


	//   ....[152]....
        /*047c*/ 	.word	0xffffffff


	//   ....[153]....
        /*0480*/ 	.word	0xffffffff


	//   ....[154]....
        /*0484*/ 	.word	0xffffffff


	//   ....[155]....
        /*0488*/ 	.word	0x0500000f


	//   ....[156]....
        /*048c*/ 	.word	0x0500000f


	//   ....[157]....
        /*0490*/ 	.word	0x0500000f


	//   ....[158]....
        /*0494*/ 	.word	0x0500000f


	//   ....[159]....
        /*0498*/ 	.word	0x0500000f


	//   ....[160]....
        /*049c*/ 	.word	0x0500000f


	//   ....[161]....
        /*04a0*/ 	.word	0x0500000f


	//   ....[162]....
        /*04a4*/ 	.word	0x0500000f


	//   ....[163]....
        /*04a8*/ 	.word	0x0500000f


	//   ....[164]....
        /*04ac*/ 	.word	0x0500000f


	//   ....[165]....
        /*04b0*/ 	.word	0x0500000f


	//   ....[166]....
        /*04b4*/ 	.word	0x0500000f


	//   ....[167]....
        /*04b8*/ 	.word	0x0500000f


	//   ....[168]....
        /*04bc*/ 	.word	0x0500000f


	//   ....[169]....
        /*04c0*/ 	.word	0x0500000f


	//   ....[170]....
        /*04c4*/ 	.word	0x0500000f


	//   ....[171]....
        /*04c8*/ 	.word	0x0500000f


	//   ....[172]....
        /*04cc*/ 	.word	0x0500000f


	//   ....[173]....
        /*04d0*/ 	.word	0x0500000f


	//   ....[174]....
        /*04d4*/ 	.word	0x0500000f


	//   ....[175]....
        /*04d8*/ 	.word	0x0500000f


	//   ....[176]....
        /*04dc*/ 	.word	0x0500000f


	//   ....[177]....
        /*04e0*/ 	.word	0x0500000f


	//   ....[178]....
        /*04e4*/ 	.word	0x0500000f


	//----- nvinfo : EIATTR_COOP_GROUP_INSTR_OFFSETS
	.align		4
.L_1246:
        /*04e8*/ 	.byte	0x04, 0x28
        /*04ea*/ 	.short	(.L_1248 - .L_1247)


	//   ....[0]....
.L_1247:
        /*04ec*/ 	.word	0x00000070


	//   ....[1]....
        /*04f0*/ 	.word	0x000000b0


	//   ....[2]....
        /*04f4*/ 	.word	0x000002d0


	//   ....[3]....
        /*04f8*/ 	.word	0x00000430


	//   ....[4]....
        /*04fc*/ 	.word	0x00000550


	//   ....[5]....
        /*0500*/ 	.word	0x000006b0


	//   ....[6]....
        /*0504*/ 	.word	0x00001dd0


	//   ....[7]....
        /*0508*/ 	.word	0x00002710


	//   ....[8]....
        /*050c*/ 	.word	0x000030b0


	//   ....[9]....
        /*0510*/ 	.word	0x000044c0


	//   ....[10]....
        /*0514*/ 	.word	0x000045e0


	//   ....[11]....
        /*0518*/ 	.word	0x00004dd0


	//   ....[12]....
        /*051c*/ 	.word	0x00004e50


	//   ....[13]....
        /*0520*/ 	.word	0x00006490


	//   ....[14]....
        /*0524*/ 	.word	0x00006dc0


	//   ....[15]....
        /*0528*/ 	.word	0x00007e50


	//   ....[16]....
        /*052c*/ 	.word	0x00007f50


	//   ....[17]....
        /*0530*/ 	.word	0x000084a0


	//   ....[18]....
        /*0534*/ 	.word	0x00008520


	//   ....[19]....
        /*0538*/ 	.word	0x0000a4c0


	//   ....[20]....
        /*053c*/ 	.word	0x0000a520


	//   ....[21]....
        /*0540*/ 	.word	0x0000a910


	//   ....[22]....
        /*0544*/ 	.word	0x0000a930


	//   ....[23]....
        /*0548*/ 	.word	0x0000c280


	//   ....[24]....
        /*054c*/ 	.word	0x0000cb90


	//   ....[25]....
        /*0550*/ 	.word	0x0000daf0


	//   ....[26]....
        /*0554*/ 	.word	0x0000dbe0


	//   ....[27]....
        /*0558*/ 	.word	0x0000e300


	//   ....[28]....
        /*055c*/ 	.word	0x0000e380


	//   ....[29]....
        /*0560*/ 	.word	0x0000f5f0


	//   ....[30]....
        /*0564*/ 	.word	0x0000f610


	//   ....[31]....
        /*0568*/ 	.word	0x0000f690


	//   ....[32]....
        /*056c*/ 	.word	0x0000f6a0


	//   ....[33]....
        /*0570*/ 	.word	0x00010130


	//   ....[34]....
        /*0574*/ 	.word	0x00010140


	//   ....[35]....
        /*0578*/ 	.word	0x00010150


	//   ....[36]....
        /*057c*/ 	.word	0x00010170


	//   ....[37]....
        /*0580*/ 	.word	0x00010190


	//   ....[38]....
        /*0584*/ 	.word	0x00010200


	//   ....[39]....
        /*0588*/ 	.word	0x00010240


	//   ....[40]....
        /*058c*/ 	.word	0x00010280


	//   ....[41]....
        /*0590*/ 	.word	0x000102b0


	//   ....[42]....
        /*0594*/ 	.word	0x000102e0


	//   ....[43]....
        /*0598*/ 	.word	0x00010310


	//   ....[44]....
        /*059c*/ 	.word	0x00010340


	//   ....[45]....
        /*05a0*/ 	.word	0x00010370


	//   ....[46]....
        /*05a4*/ 	.word	0x000103b0


	//   ....[47]....
        /*05a8*/ 	.word	0x000103f0


	//   ....[48]....
        /*05ac*/ 	.word	0x00010420


	//   ....[49]....
        /*05b0*/ 	.word	0x00010450


	//   ....[50]....
        /*05b4*/ 	.word	0x00010480


	//   ....[51]....
        /*05b8*/ 	.word	0x00010490


	//   ....[52]....
        /*05bc*/ 	.word	0x000104a0


	//   ....[53]....
        /*05c0*/ 	.word	0x000104c0


	//   ....[54]....
        /*05c4*/ 	.word	0x000104d0


	//   ....[55]....
        /*05c8*/ 	.word	0x000104e0


	//   ....[56]....
        /*05cc*/ 	.word	0x000104f0


	//   ....[57]....
        /*05d0*/ 	.word	0x00010500


	//   ....[58]....
        /*05d4*/ 	.word	0x00010520


	//   ....[59]....
        /*05d8*/ 	.word	0x00010530


	//   ....[60]....
        /*05dc*/ 	.word	0x00010560


	//   ....[61]....
        /*05e0*/ 	.word	0x00010580


	//   ....[62]....
        /*05e4*/ 	.word	0x00010590


	//   ....[63]....
        /*05e8*/ 	.word	0x000105c0


	//   ....[64]....
        /*05ec*/ 	.word	0x000105d0


	//   ....[65]....
        /*05f0*/ 	.word	0x000105e0


	//   ....[66]....
        /*05f4*/ 	.word	0x000105f0


	//   ....[67]....
        /*05f8*/ 	.word	0x00010600


	//   ....[68]....
        /*05fc*/ 	.word	0x00010620


	//   ....[69]....
        /*0600*/ 	.word	0x00010640


	//   ....[70]....
        /*0604*/ 	.word	0x00010650


	//   ....[71]....
        /*0608*/ 	.word	0x00010670


	//   ....[72]....
        /*060c*/ 	.word	0x000106a0


	//   ....[73]....
        /*0610*/ 	.word	0x000106d0


	//   ....[74]....
        /*0614*/ 	.word	0x00010700


	//   ....[75]....
        /*0618*/ 	.word	0x00010730


	//   ....[76]....
        /*061c*/ 	.word	0x00010760


	//   ....[77]....
        /*0620*/ 	.word	0x00010790


	//   ....[78]....
        /*0624*/ 	.word	0x000107c0


	//   ....[79]....
        /*0628*/ 	.word	0x000107f0


	//   ....[80]....
        /*062c*/ 	.word	0x00010820


	//   ....[81]....
        /*0630*/ 	.word	0x00011030


	//   ....[82]....
        /*0634*/ 	.word	0x00011040


	//   ....[83]....
        /*0638*/ 	.word	0x00011050


	//   ....[84]....
        /*063c*/ 	.word	0x000110a0


	//   ....[85]....
        /*0640*/ 	.word	0x000117c0


	//   ....[86]....
        /*0644*/ 	.word	0x000117d0


	//   ....[87]....
        /*0648*/ 	.word	0x000118d0


	//   ....[88]....
        /*064c*/ 	.word	0x000118f0


	//   ....[89]....
        /*0650*/ 	.word	0x00011e10


	//   ....[90]....
        /*0654*/ 	.word	0x00011e40


	//   ....[91]....
        /*0658*/ 	.word	0x00012180


	//   ....[92]....
        /*065c*/ 	.word	0x00012190


	//   ....[93]....
        /*0660*/ 	.word	0x00012e10


	//   ....[94]....
        /*0664*/ 	.word	0x00012e20


	//   ....[95]....
        /*0668*/ 	.word	0x00012f20


	//   ....[96]....
        /*066c*/ 	.word	0x00012f40


	//   ....[97]....
        /*0670*/ 	.word	0x000130c0


	//   ....[98]....
        /*0674*/ 	.word	0x000132d0


	//   ....[99]....
        /*0678*/ 	.word	0x00013300


	//   ....[100]....
        /*067c*/ 	.word	0x00013330


	//   ....[101]....
        /*0680*/ 	.word	0x00013360


	//   ....[102]....
        /*0684*/ 	.word	0x00013390


	//   ....[103]....
        /*0688*/ 	.word	0x000133e0


	//   ....[104]....
        /*068c*/ 	.word	0x00013560


	//   ....[105]....
        /*0690*/ 	.word	0x00013590


	//   ....[106]....
        /*0694*/ 	.word	0x000135c0


	//   ....[107]....
        /*0698*/ 	.word	0x000135f0


	//   ....[108]....
        /*069c*/ 	.word	0x00013620


	//   ....[109]....
        /*06a0*/ 	.word	0x00013650


	//   ....[110]....
        /*06a4*/ 	.word	0x000136e0


	//   ....[111]....
        /*06a8*/ 	.word	0x00013740


	//   ....[112]....
        /*06ac*/ 	.word	0x00013750


	//   ....[113]....
        /*06b0*/ 	.word	0x000137a0


	//   ....[114]....
        /*06b4*/ 	.word	0x00015e50


	//   ....[115]....
        /*06b8*/ 	.word	0x00015e90


	//   ....[116]....
        /*06bc*/ 	.word	0x00015eb0


	//   ....[117]....
        /*06c0*/ 	.word	0x00015f80


	//   ....[118]....
        /*06c4*/ 	.word	0x00016300


	//   ....[119]....
        /*06c8*/ 	.word	0x00016310


	//   ....[120]....
        /*06cc*/ 	.word	0x00016320


	//   ....[121]....
        /*06d0*/ 	.word	0x00016330


	//   ....[122]....
        /*06d4*/ 	.word	0x00016c70


	//   ....[123]....
        /*06d8*/ 	.word	0x00016ca0


	//   ....[124]....
        /*06dc*/ 	.word	0x00016cc0


	//   ....[125]....
        /*06e0*/ 	.word	0x00016cd0


	//   ....[126]....
        /*06e4*/ 	.word	0x00016ce0


	//   ....[127]....
        /*06e8*/ 	.word	0x00016de0


	//   ....[128]....
        /*06ec*/ 	.word	0x00017510


	//   ....[129]....
        /*06f0*/ 	.word	0x00017530


	//   ....[130]....
        /*06f4*/ 	.word	0x00017540


	//   ....[131]....
        /*06f8*/ 	.word	0x000175a0


	//   ....[132]....
        /*06fc*/ 	.word	0x000178f0


	//   ....[133]....
        /*0700*/ 	.word	0x00017900


	//   ....[134]....
        /*0704*/ 	.word	0x00017910


	//   ....[135]....
        /*0708*/ 	.word	0x00017970


	//   ....[136]....
        /*070c*/ 	.word	0x00018b00


	//   ....[137]....
        /*0710*/ 	.word	0x00018b30


	//   ....[138]....
        /*0714*/ 	.word	0x00018b60


	//   ....[139]....
        /*0718*/ 	.word	0x00018ba0


	//   ....[140]....
        /*071c*/ 	.word	0x00018bb0


	//   ....[141]....
        /*0720*/ 	.word	0x00018be0


	//   ....[142]....
        /*0724*/ 	.word	0x00018bf0


	//   ....[143]....
        /*0728*/ 	.word	0x00018c30


	//   ....[144]....
        /*072c*/ 	.word	0x00018d90


	//   ....[145]....
        /*0730*/ 	.word	0x00018dd0


	//   ....[146]....
        /*0734*/ 	.word	0x00018e00


	//   ....[147]....
        /*0738*/ 	.word	0x00018e30


	//   ....[148]....
        /*073c*/ 	.word	0x00018e60


	//   ....[149]....
        /*0740*/ 	.word	0x00018e90


	//   ....[150]....
        /*0744*/ 	.word	0x00018f10


	//   ....[151]....
        /*0748*/ 	.word	0x00018f50


	//   ....[152]....
        /*074c*/ 	.word	0x00018f60


	//   ....[153]....
        /*0750*/ 	.word	0x00018fa0


	//   ....[154]....
        /*0754*/ 	.word	0x00019ab0


	//   ....[155]....
        /*0758*/ 	.word	0x0001a180


	//   ....[156]....
        /*075c*/ 	.word	0x0001a260


	//   ....[157]....
        /*0760*/ 	.word	0x0001a300


	//   ....[158]....
        /*0764*/ 	.word	0x0001a480


	//   ....[159]....
        /*0768*/ 	.word	0x0001a520


	//   ....[160]....
        /*076c*/ 	.word	0x0001a610


	//   ....[161]....
        /*0770*/ 	.word	0x0001a6a0


	//   ....[162]....
        /*0774*/ 	.word	0x0001a700


	//   ....[163]....
        /*0778*/ 	.word	0x0001a7a0


	//   ....[164]....
        /*077c*/ 	.word	0x0001a8b0


	//   ....[165]....
        /*0780*/ 	.word	0x0001a910


	//   ....[166]....
        /*0784*/ 	.word	0x0001a970


	//   ....[167]....
        /*0788*/ 	.word	0x0001aa10


	//   ....[168]....
        /*078c*/ 	.word	0x0001aad0


	//   ....[169]....
        /*0790*/ 	.word	0x0001ab50


	//   ....[170]....
        /*0794*/ 	.word	0x0001ad00


	//   ....[171]....
        /*0798*/ 	.word	0x0001ada0


	//   ....[172]....
        /*079c*/ 	.word	0x0001ae00


	//   ....[173]....
        /*07a0*/ 	.word	0x0001aed0


	//   ....[174]....
        /*07a4*/ 	.word	0x0001afc0


	//   ....[175]....
        /*07a8*/ 	.word	0x0001b050


	//   ....[176]....
        /*07ac*/ 	.word	0x0001b0b0


	//   ....[177]....
        /*07b0*/ 	.word	0x0001b180


	//   ....[178]....
        /*07b4*/ 	.word	0x0001b3e0


	//----- nvinfo : EIATTR_REG_RECONFIG
	.align		4
.L_1248:
        /*07b8*/ 	.byte	0x01, 0x54
	.zero		2


	//----- nvinfo : EIATTR_SYSCALL_OFFSETS
	.align		4
        /*07bc*/ 	.byte	0x04, 0x46
        /*07be*/ 	.short	(.L_1250 - .L_1249)


	//   ....[0]....
.L_1249:
        /*07c0*/ 	.word	0x00001f80


	//   ....[1]....
        /*07c4*/ 	.word	0x00015410


	//   ....[2]....
        /*07c8*/ 	.word	0x00015580


	//   ....[3]....
        /*07cc*/ 	.word	0x000156d0


	//   ....[4]....
        /*07d0*/ 	.word	0x00015810


	//   ....[5]....
        /*07d4*/ 	.word	0x000166f0


	//----- nvinfo : EIATTR_MBARRIER_INSTR_OFFSETS
	.align		4
.L_1250:
        /*07d8*/ 	.byte	0x04, 0x39
        /*07da*/ 	.short	(.L_1252 - .L_1251)


	//   ....[0]....
.L_1251:
        /*07dc*/ 	.word	0x00000180
        /*07e0*/ 	.word	0x000000ff
        /*07e4*/ 	.word	0x00019c00
        /*07e8*/ 	.short	0x0100
        /*07ea*/ 	.byte	0x08
	.zero		1


	//   ....[1]....
        /*07ec*/ 	.word	0x00000190
        /*07f0*/ 	.word	0x000000ff
        /*07f4*/ 	.word	0x00019c20
        /*07f8*/ 	.short	0x0100
        /*07fa*/ 	.byte	0x08
	.zero		1


	//   ....[2]....
        /*07fc*/ 	.word	0x00000280
        /*0800*/ 	.word	0x000000ff
        /*0804*/ 	.word	0x00019c30
        /*0808*/ 	.short	0x0100
        /*080a*/ 	.byte	0x08
	.zero		1


	//   ....[3]....
        /*080c*/ 	.word	0x00000290
        /*0810*/ 	.word	0x000000ff
        /*0814*/ 	.word	0x00019c40
        /*0818*/ 	.short	0x0100
        /*081a*/ 	.byte	0x08
	.zero		1


	//   ....[4]....
        /*081c*/ 	.word	0x000002a0
        /*0820*/ 	.word	0x000000ff
        /*0824*/ 	.word	0x00019c38
        /*0828*/ 	.short	0x0100
        /*082a*/ 	.byte	0x08
	.zero		1


	//   ....[5]....
        /*082c*/ 	.word	0x000002b0
        /*0830*/ 	.word	0x000000ff
        /*0834*/ 	.word	0x00019c48
        /*0838*/ 	.short	0x0100
        /*083a*/ 	.byte	0x08
	.zero		1


	//   ....[6]....
        /*083c*/ 	.word	0x000003e0
        /*0840*/ 	.word	0x000000ff
        /*0844*/ 	.word	0x00019c50
        /*0848*/ 	.short	0x0100
        /*084a*/ 	.byte	0x08
	.zero		1


	//   ....[7]....
        /*084c*/ 	.word	0x000003f0
        /*0850*/ 	.word	0x000000ff
        /*0854*/ 	.word	0x00019c60
        /*0858*/ 	.short	0x0100
        /*085a*/ 	.byte	0x08
	.zero		1


	//   ....[8]....
        /*085c*/ 	.word	0x00000400
        /*0860*/ 	.word	0x000000ff
        /*0864*/ 	.word	0x00019c58
        /*0868*/ 	.short	0x0100
        /*086a*/ 	.byte	0x08
	.zero		1


	//   ....[9]....
        /*086c*/ 	.word	0x00000410
        /*0870*/ 	.word	0x000000ff
        /*0874*/ 	.word	0x00019c68
        /*0878*/ 	.short	0x0100
        /*087a*/ 	.byte	0x08
	.zero		1


	//   ....[10]....
        /*087c*/ 	.word	0x00000500
        /*0880*/ 	.word	0x000000ff
        /*0884*/ 	.word	0x00019c70
        /*0888*/ 	.short	0x0100
        /*088a*/ 	.byte	0x06
	.zero		1


	//   ....[11]....
        /*088c*/ 	.word	0x00000510
        /*0890*/ 	.word	0x000000ff
        /*0894*/ 	.word	0x00019c80
        /*0898*/ 	.short	0x0100
        /*089a*/ 	.byte	0x06
	.zero		1


	//   ....[12]....
        /*089c*/ 	.word	0x00000520
        /*08a0*/ 	.word	0x000000ff
        /*08a4*/ 	.word	0x00019c78
        /*08a8*/ 	.short	0x0100
        /*08aa*/ 	.byte	0x06
	.zero		1


	//   ....[13]....
        /*08ac*/ 	.word	0x00000530
        /*08b0*/ 	.word	0x000000ff
        /*08b4*/ 	.word	0x00019c88
        /*08b8*/ 	.short	0x0100
        /*08ba*/ 	.byte	0x06
	.zero		1


	//   ....[14]....
        /*08bc*/ 	.word	0x00000660
        /*08c0*/ 	.word	0x000000ff
        /*08c4*/ 	.word	0x00019c90
        /*08c8*/ 	.short	0x0100
        /*08ca*/ 	.byte	0x08
	.zero		1


	//   ....[15]....
        /*08cc*/ 	.word	0x00000670
        /*08d0*/ 	.word	0x000000ff
        /*08d4*/ 	.word	0x00019ca0
        /*08d8*/ 	.short	0x0100
        /*08da*/ 	.byte	0x08
	.zero		1


	//   ....[16]....
        /*08dc*/ 	.word	0x00000680
        /*08e0*/ 	.word	0x000000ff
        /*08e4*/ 	.word	0x00019c98
        /*08e8*/ 	.short	0x0100
        /*08ea*/ 	.byte	0x08
	.zero		1


	//   ....[17]....
        /*08ec*/ 	.word	0x00000690
        /*08f0*/ 	.word	0x000000ff
        /*08f4*/ 	.word	0x00019ca8
        /*08f8*/ 	.short	0x0100
        /*08fa*/ 	.byte	0x08
	.zero		1


	//   ....[18]....
        /*08fc*/ 	.word	0x000007e0
        /*0900*/ 	.word	0x000000ff
        /*0904*/ 	.word	0x00019cb0
        /*0908*/ 	.short	0x0100
        /*090a*/ 	.byte	0x08
	.zero		1


	//   ....[19]....
        /*090c*/ 	.word	0x000007f0
        /*0910*/ 	.word	0x000000ff
        /*0914*/ 	.word	0x00019cc0
        /*0918*/ 	.short	0x0100
        /*091a*/ 	.byte	0x08
	.zero		1


	//   ....[20]....
        /*091c*/ 	.word	0x00000800
        /*0920*/ 	.word	0x000000ff
        /*0924*/ 	.word	0x00019cb8
        /*0928*/ 	.short	0x0100
        /*092a*/ 	.byte	0x08
	.zero		1


	//   ....[21]....
        /*092c*/ 	.word	0x00000810
        /*0930*/ 	.word	0x000000ff
        /*0934*/ 	.word	0x00019cc8
        /*0938*/ 	.short	0x0100
        /*093a*/ 	.byte	0x08
	.zero		1


	//   ....[22]....
        /*093c*/ 	.word	0x00002270
        /*0940*/ 	.word	0x000000ff
        /*0944*/ 	.word	0x00019c00
        /*0948*/ 	.short	0x010a
        /*094a*/ 	.byte	0x2e
	.zero		1


	//   ....[23]....
        /*094c*/ 	.word	0x00002310
        /*0950*/ 	.word	0x00000002
        /*0954*/ 	.word	0x00019c30
        /*0958*/ 	.short	0x010a
        /*095a*/ 	.byte	0x3f
	.zero		1


	//   ....[24]....
        /*095c*/ 	.word	0x00002350
        /*0960*/ 	.word	0x00000002
        /*0964*/ 	.word	0x00019c30
        /*0968*/ 	.short	0x010a
        /*096a*/ 	.byte	0x3f
	.zero		1


	//   ....[25]....
        /*096c*/ 	.word	0x00002a70
        /*0970*/ 	.word	0x000000ff
        /*0974*/ 	.word	0x00000000
        /*0978*/ 	.short	0x0101
        /*097a*/ 	.byte	0x06
	.zero		1


	//   ....[26]....
        /*097c*/ 	.word	0x00005f00
        /*0980*/ 	.word	0x000000ff
        /*0984*/ 	.word	0x00019c30
        /*0988*/ 	.short	0x010a
        /*098a*/ 	.byte	0x14
	.zero		1


	//   ....[27]....
        /*098c*/ 	.word	0x00005f40
        /*0990*/ 	.word	0x000000ff
        /*0994*/ 	.word	0x00019c30
        /*0998*/ 	.short	0x010a
        /*099a*/ 	.byte	0x14
	.zero		1


	//   ....[28]....
        /*099c*/ 	.word	0x000060a0
        /*09a0*/ 	.word	0x000000ff
        /*09a4*/ 	.word	0x00019c50
        /*09a8*/ 	.short	0x010a
        /*09aa*/ 	.byte	0x0a
	.zero		1


	//   ....[29]....
        /*09ac*/ 	.word	0x000060e0
        /*09b0*/ 	.word	0x000000ff
        /*09b4*/ 	.word	0x00019c50
        /*09b8*/ 	.short	0x010a
        /*09ba*/ 	.byte	0x0a
	.zero		1


	//   ....[30]....
        /*09bc*/ 	.word	0x00006810
        /*09c0*/ 	.word	0x000000ff
        /*09c4*/ 	.word	0x00000000
        /*09c8*/ 	.short	0x0101
        /*09ca*/ 	.byte	0x14
	.zero		1


	//   ....[31]....
        /*09cc*/ 	.word	0x00009060
        /*09d0*/ 	.word	0x000000ff
        /*09d4*/ 	.word	0x00000000
        /*09d8*/ 	.short	0x0101
        /*09da*/ 	.byte	0x0a
	.zero		1


	//   ....[32]....
        /*09dc*/ 	.word	0x000098a0
        /*09e0*/ 	.word	0x000000ff
        /*09e4*/ 	.word	0x00019c30
        /*09e8*/ 	.short	0x010a
        /*09ea*/ 	.byte	0x06
	.zero		1


	//   ....[33]....
        /*09ec*/ 	.word	0x000098e0
        /*09f0*/ 	.word	0x000000ff
        /*09f4*/ 	.word	0x00019c30
        /*09f8*/ 	.short	0x010a
        /*09fa*/ 	.byte	0x06
	.zero		1


	//   ....[34]....
        /*09fc*/ 	.word	0x00009a40
        /*0a00*/ 	.word	0x000000ff
        /*0a04*/ 	.word	0x00019c50
        /*0a08*/ 	.short	0x010a
        /*0a0a*/ 	.byte	0x0b
	.zero		1


	//   ....[35]....
        /*0a0c*/ 	.word	0x00009a80
        /*0a10*/ 	.word	0x000000ff
        /*0a14*/ 	.word	0x00019c50
        /*0a18*/ 	.short	0x010a
        /*0a1a*/ 	.byte	0x0b
	.zero		1


	//   ....[36]....
        /*0a1c*/ 	.word	0x0000a1f0
        /*0a20*/ 	.word	0x000000ff
        /*0a24*/ 	.word	0x00000000
        /*0a28*/ 	.short	0x0101
        /*0a2a*/ 	.byte	0x07
	.zero		1


	//   ....[37]....
        /*0a2c*/ 	.word	0x0000b6c0
        /*0a30*/ 	.word	0x000000ff
        /*0a34*/ 	.word	0x00000000
        /*0a38*/ 	.short	0x0101
        /*0a3a*/ 	.byte	0x07
	.zero		1


	//   ....[38]....
        /*0a3c*/ 	.word	0x0000bcd0
        /*0a40*/ 	.word	0x000000ff
        /*0a44*/ 	.word	0x00019c30
        /*0a48*/ 	.short	0x010a
        /*0a4a*/ 	.byte	0x06
	.zero		1


	//   ....[39]....
        /*0a4c*/ 	.word	0x0000bd10
        /*0a50*/ 	.word	0x000000ff
        /*0a54*/ 	.word	0x00019c30
        /*0a58*/ 	.short	0x010a
        /*0a5a*/ 	.byte	0x06
	.zero		1


	//   ....[40]....
        /*0a5c*/ 	.word	0x0000be70
        /*0a60*/ 	.word	0x000000ff
        /*0a64*/ 	.word	0x00019c50
        /*0a68*/ 	.short	0x010a
        /*0a6a*/ 	.byte	0x0b
	.zero		1


	//   ....[41]....
        /*0a6c*/ 	.word	0x0000beb0
        /*0a70*/ 	.word	0x000000ff
        /*0a74*/ 	.word	0x00019c50
        /*0a78*/ 	.short	0x010a
        /*0a7a*/ 	.byte	0x0b
	.zero		1


	//   ....[42]....
        /*0a7c*/ 	.word	0x0000c5a0
        /*0a80*/ 	.word	0x000000ff
        /*0a84*/ 	.word	0x00000000
        /*0a88*/ 	.short	0x0101
        /*0a8a*/ 	.byte	0x06
	.zero		1


	//   ....[43]....
        /*0a8c*/ 	.word	0x0000ee30
        /*0a90*/ 	.word	0x000000ff
        /*0a94*/ 	.word	0x00000000
        /*0a98*/ 	.short	0x0101
        /*0a9a*/ 	.byte	0x07
	.zero		1


	//   ....[44]....
        /*0a9c*/ 	.word	0x0000f360
        /*0aa0*/ 	.word	0x000000ff
        /*0aa4*/ 	.word	0x00019c50
        /*0aa8*/ 	.short	0x010a
        /*0aaa*/ 	.byte	0x0e
	.zero		1


	//   ....[45]....
        /*0aac*/ 	.word	0x0000f3a0
        /*0ab0*/ 	.word	0x000000ff
        /*0ab4*/ 	.word	0x00019c50
        /*0ab8*/ 	.short	0x010a
        /*0aba*/ 	.byte	0x0e
	.zero		1


	//   ....[46]....
        /*0abc*/ 	.word	0x0000f980
        /*0ac0*/ 	.word	0x000000ff
        /*0ac4*/ 	.word	0x00000000
        /*0ac8*/ 	.short	0x0101
        /*0aca*/ 	.byte	0x04
	.zero		1


	//   ....[47]....
        /*0acc*/ 	.word	0x00011710
        /*0ad0*/ 	.word	0x00000003
        /*0ad4*/ 	.word	0x00000000
        /*0ad8*/ 	.short	0x0101
        /*0ada*/ 	.byte	0x3f
	.zero		1


	//   ....[48]....
        /*0adc*/ 	.word	0x00011e30
        /*0ae0*/ 	.word	0x00000002
        /*0ae4*/ 	.word	0x00000000
        /*0ae8*/ 	.short	0x0101
        /*0aea*/ 	.byte	0x3f
	.zero		1


	//   ....[49]....
        /*0aec*/ 	.word	0x00015c80
        /*0af0*/ 	.word	0x00000005
        /*0af4*/ 	.word	0x00019c80
        /*0af8*/ 	.short	0x010a
        /*0afa*/ 	.byte	0x3f
	.zero		1


	//   ....[50]....
        /*0afc*/ 	.word	0x00016050
        /*0b00*/ 	.word	0x00000005
        /*0b04*/ 	.word	0x00019c70
        /*0b08*/ 	.short	0x0107
        /*0b0a*/ 	.byte	0x3f
	.zero		1


	//   ....[51]....
        /*0b0c*/ 	.word	0x00016110
        /*0b10*/ 	.word	0x00000005
        /*0b14*/ 	.word	0x00019c70
        /*0b18*/ 	.short	0x0101
        /*0b1a*/ 	.byte	0x3f
	.zero		1


	//   ....[52]....
        /*0b1c*/ 	.word	0x00016140
        /*0b20*/ 	.word	0x00000005
        /*0b24*/ 	.word	0x00019c40
        /*0b28*/ 	.short	0x010a
        /*0b2a*/ 	.byte	0x3f
	.zero		1


	//   ....[53]....
        /*0b2c*/ 	.word	0x00016470
        /*0b30*/ 	.word	0x00000005
        /*0b34*/ 	.word	0x00019c30
        /*0b38*/ 	.short	0x0107
        /*0b3a*/ 	.byte	0x3f
	.zero		1


	//   ....[54]....
        /*0b3c*/ 	.word	0x00016530
        /*0b40*/ 	.word	0x00000005
        /*0b44*/ 	.word	0x00019c30
        /*0b48*/ 	.short	0x0101
        /*0b4a*/ 	.byte	0x3f
	.zero		1


	//   ....[55]....
        /*0b4c*/ 	.word	0x00016ec0
        /*0b50*/ 	.word	0x00000011
        /*0b54*/ 	.word	0x00019c00
        /*0b58*/ 	.short	0x0107
        /*0b5a*/ 	.byte	0x3f
	.zero		1


	//   ....[56]....
        /*0b5c*/ 	.word	0x00016fc0
        /*0b60*/ 	.word	0x00000011
        /*0b64*/ 	.word	0x00019c00
        /*0b68*/ 	.short	0x0101
        /*0b6a*/ 	.byte	0x3f
	.zero		1


	//   ....[57]....
        /*0b6c*/ 	.word	0x00016fe0
        /*0b70*/ 	.word	0x00000011
        /*0b74*/ 	.word	0x00019c20
        /*0b78*/ 	.short	0x010a
        /*0b7a*/ 	.byte	0x3f
	.zero		1


	//   ....[58]....
        /*0b7c*/ 	.word	0x00017340
        /*0b80*/ 	.word	0x00000004
        /*0b84*/ 	.word	0x00019c80
        /*0b88*/ 	.short	0x010a
        /*0b8a*/ 	.byte	0x3f
	.zero		1


	//   ....[59]....
        /*0b8c*/ 	.word	0x00017640
        /*0b90*/ 	.word	0x00000004
        /*0b94*/ 	.word	0x00019c70
        /*0b98*/ 	.short	0x0107
        /*0b9a*/ 	.byte	0x3f
	.zero		1


	//   ....[60]....
        /*0b9c*/ 	.word	0x00017700
        /*0ba0*/ 	.word	0x00000004
        /*0ba4*/ 	.word	0x00019c70
        /*0ba8*/ 	.short	0x0101
        /*0baa*/ 	.byte	0x3f
	.zero		1


	//   ....[61]....
        /*0bac*/ 	.word	0x00017730
        /*0bb0*/ 	.word	0x00000004
        /*0bb4*/ 	.word	0x00019c40
        /*0bb8*/ 	.short	0x010a
        /*0bba*/ 	.byte	0x3f
	.zero		1


	//   ....[62]....
        /*0bbc*/ 	.word	0x00017a10
        /*0bc0*/ 	.word	0x00000004
        /*0bc4*/ 	.word	0x00019c30
        /*0bc8*/ 	.short	0x0107
        /*0bca*/ 	.byte	0x3f
	.zero		1


	//   ....[63]....
        /*0bcc*/ 	.word	0x00017ae0
        /*0bd0*/ 	.word	0x00000004
        /*0bd4*/ 	.word	0x00019c30
        /*0bd8*/ 	.short	0x0101
        /*0bda*/ 	.byte	0x3f
	.zero		1


	//   ....[64]....
        /*0bdc*/ 	.word	0x00017b60
        /*0be0*/ 	.word	0x00000002
        /*0be4*/ 	.word	0x00019c70
        /*0be8*/ 	.short	0x010a
        /*0bea*/ 	.byte	0x3f
	.zero		1


	//   ....[65]....
        /*0bec*/ 	.word	0x00017bf0
        /*0bf0*/ 	.word	0x00000002
        /*0bf4*/ 	.word	0x00019c60
        /*0bf8*/ 	.short	0x010a
        /*0bfa*/ 	.byte	0x3f
	.zero		1


	//   ....[66]....
        /*0bfc*/ 	.word	0x00018060
        /*0c00*/ 	.word	0x00000002
        /*0c04*/ 	.word	0x00019c50
        /*0c08*/ 	.short	0x0101
        /*0c0a*/ 	.byte	0x3f
	.zero		1


	//   ....[67]....
        /*0c0c*/ 	.word	0x000180f0
        /*0c10*/ 	.word	0x00000002
        /*0c14*/ 	.word	0x00000000
        /*0c18*/ 	.short	0x0101
        /*0c1a*/ 	.byte	0x3f
	.zero		1


	//   ....[68]....
        /*0c1c*/ 	.word	0x000182c0
        /*0c20*/ 	.word	0x00000000
        /*0c24*/ 	.word	0x00019c70
        /*0c28*/ 	.short	0x010a
        /*0c2a*/ 	.byte	0x3f
	.zero		1


	//   ....[69]....
        /*0c2c*/ 	.word	0x00018340
        /*0c30*/ 	.word	0x00000000
        /*0c34*/ 	.word	0x00019c60
        /*0c38*/ 	.short	0x010a
        /*0c3a*/ 	.byte	0x3f
	.zero		1


	//   ....[70]....
        /*0c3c*/ 	.word	0x000187c0
        /*0c40*/ 	.word	0x00000000
        /*0c44*/ 	.word	0x00019c50
        /*0c48*/ 	.short	0x0101
        /*0c4a*/ 	.byte	0x3f
	.zero		1


	//   ....[71]....
        /*0c4c*/ 	.word	0x00018860
        /*0c50*/ 	.word	0x00000000
        /*0c54*/ 	.word	0x00000000
        /*0c58*/ 	.short	0x0101
        /*0c5a*/ 	.byte	0x3f
	.zero		1


	//   ....[72]....
        /*0c5c*/ 	.word	0x00019a30
        /*0c60*/ 	.word	0x00000005
        /*0c64*/ 	.word	0x00019c20
        /*0c68*/ 	.short	0x010a
        /*0c6a*/ 	.byte	0x3f
	.zero		1


	//   ....[73]....
        /*0c6c*/ 	.word	0x00019bb0
        /*0c70*/ 	.word	0x00000003
        /*0c74*/ 	.word	0x00019c40
        /*0c78*/ 	.short	0x010a
        /*0c7a*/ 	.byte	0x3f
	.zero		1


	//   ....[74]....
        /*0c7c*/ 	.word	0x00019c50
        /*0c80*/ 	.word	0x00000005
        /*0c84*/ 	.word	0x00019c40
        /*0c88*/ 	.short	0x010a
        /*0c8a*/ 	.byte	0x3f
	.zero		1


	//   ....[75]....
        /*0c8c*/ 	.word	0x00019c90
        /*0c90*/ 	.word	0x00000003
        /*0c94*/ 	.word	0x00019c60
        /*0c98*/ 	.short	0x010a
        /*0c9a*/ 	.byte	0x3f
	.zero		1


	//   ....[76]....
        /*0c9c*/ 	.word	0x00019cd0
        /*0ca0*/ 	.word	0x00000005
        /*0ca4*/ 	.word	0x00019c60
        /*0ca8*/ 	.short	0x010a
        /*0caa*/ 	.byte	0x3f
	.zero		1


	//   ....[77]....
        /*0cac*/ 	.word	0x00019d10
        /*0cb0*/ 	.word	0x00000003
        /*0cb4*/ 	.word	0x00019c80
        /*0cb8*/ 	.short	0x010a
        /*0cba*/ 	.byte	0x3f
	.zero		1


	//   ....[78]....
        /*0cbc*/ 	.word	0x00019d50
        /*0cc0*/ 	.word	0x00000005
        /*0cc4*/ 	.word	0x00019c80
        /*0cc8*/ 	.short	0x010a
        /*0cca*/ 	.byte	0x3f
	.zero		1


	//   ....[79]....
        /*0ccc*/ 	.word	0x00019dc0
        /*0cd0*/ 	.word	0x00000003
        /*0cd4*/ 	.word	0x00019c00
        /*0cd8*/ 	.short	0x010a
        /*0cda*/ 	.byte	0x3f
	.zero		1


	//   ....[80]....
        /*0cdc*/ 	.word	0x00019e10
        /*0ce0*/ 	.word	0x00000002
        /*0ce4*/ 	.word	0x00019c30
        /*0ce8*/ 	.short	0x010a
        /*0cea*/ 	.byte	0x3f
	.zero		1


	//   ....[81]....
        /*0cec*/ 	.word	0x00019e70
        /*0cf0*/ 	.word	0x00000008
        /*0cf4*/ 	.word	0x00019c30
        /*0cf8*/ 	.short	0x010a
        /*0cfa*/ 	.byte	0x3f
	.zero		1


	//   ....[82]....
        /*0cfc*/ 	.word	0x00019ed0
        /*0d00*/ 	.word	0x00000008
        /*0d04*/ 	.word	0x00019c50
        /*0d08*/ 	.short	0x010a
        /*0d0a*/ 	.byte	0x3f
	.zero		1


	//   ....[83]....
        /*0d0c*/ 	.word	0x00019f30
        /*0d10*/ 	.word	0x00000008
        /*0d14*/ 	.word	0x00019c30
        /*0d18*/ 	.short	0x010a
        /*0d1a*/ 	.byte	0x3f
	.zero		1


	//   ....[84]....
        /*0d1c*/ 	.word	0x00019f90
        /*0d20*/ 	.word	0x00000008
        /*0d24*/ 	.word	0x00019c50
        /*0d28*/ 	.short	0x010a
        /*0d2a*/ 	.byte	0x3f
	.zero		1


	//   ....[85]....
        /*0d2c*/ 	.word	0x00019ff0
        /*0d30*/ 	.word	0x00000008
        /*0d34*/ 	.word	0x00019c30
        /*0d38*/ 	.short	0x010a
        /*0d3a*/ 	.byte	0x3f
	.zero		1


	//   ....[86]....
        /*0d3c*/ 	.word	0x0001a050
        /*0d40*/ 	.word	0x00000008
        /*0d44*/ 	.word	0x00019c50
        /*0d48*/ 	.short	0x010a
        /*0d4a*/ 	.byte	0x3f
	.zero		1


	//   ....[87]....
        /*0d4c*/ 	.word	0x0001a0b0
        /*0d50*/ 	.word	0x00000005
        /*0d54*/ 	.word	0x00019c50
        /*0d58*/ 	.short	0x010a
        /*0d5a*/ 	.byte	0x3f
	.zero		1


	//   ....[88]....
        /*0d5c*/ 	.word	0x0001a1b0
        /*0d60*/ 	.word	0x00000005
        /*0d64*/ 	.word	0x00019c80
        /*0d68*/ 	.short	0x010a
        /*0d6a*/ 	.byte	0x3f
	.zero		1


	//   ....[89]....
        /*0d6c*/ 	.word	0x0001a560
        /*0d70*/ 	.word	0x00000005
        /*0d74*/ 	.word	0x00019c40
        /*0d78*/ 	.short	0x010a
        /*0d7a*/ 	.byte	0x3f
	.zero		1


	//   ....[90]....
        /*0d7c*/ 	.word	0x0001ac00
        /*0d80*/ 	.word	0x00000011
        /*0d84*/ 	.word	0x00019c20
        /*0d88*/ 	.short	0x010a
        /*0d8a*/ 	.byte	0x3f
	.zero		1


	//   ....[91]....
        /*0d8c*/ 	.word	0x0001ac50
        /*0d90*/ 	.word	0x00000004
        /*0d94*/ 	.word	0x00019c80
        /*0d98*/ 	.short	0x010a
        /*0d9a*/ 	.byte	0x3f
	.zero		1


	//   ....[92]....
        /*0d9c*/ 	.word	0x0001af10
        /*0da0*/ 	.word	0x00000004
        /*0da4*/ 	.word	0x00019c40
        /*0da8*/ 	.short	0x010a
        /*0daa*/ 	.byte	0x3f
	.zero		1


	//   ....[93]....
        /*0dac*/ 	.word	0x0001b1c0
        /*0db0*/ 	.word	0x00000002
        /*0db4*/ 	.word	0x00019c70
        /*0db8*/ 	.short	0x010a
        /*0dba*/ 	.byte	0x3f
	.zero		1


	//   ....[94]....
        /*0dbc*/ 	.word	0x0001b210
        /*0dc0*/ 	.word	0x00000002
        /*0dc4*/ 	.word	0x00019c60
        /*0dc8*/ 	.short	0x010a
        /*0dca*/ 	.byte	0x3f
	.zero		1


	//   ....[95]....
        /*0dcc*/ 	.word	0x0001b260
        /*0dd0*/ 	.word	0x00000000
        /*0dd4*/ 	.word	0x00019c70
        /*0dd8*/ 	.short	0x010a
        /*0dda*/ 	.byte	0x3f
	.zero		1


	//   ....[96]....
        /*0ddc*/ 	.word	0x0001b2b0
        /*0de0*/ 	.word	0x00000000
        /*0de4*/ 	.word	0x00019c60
        /*0de8*/ 	.short	0x010a
        /*0dea*/ 	.byte	0x3f
	.zero		1


	//   ....[97]....
        /*0dec*/ 	.word	0x0001b300
        /*0df0*/ 	.word	0x00000005
        /*0df4*/ 	.word	0x00019c20
        /*0df8*/ 	.short	0x010a
        /*0dfa*/ 	.byte	0x3f
	.zero		1


	//   ....[98]....
        /*0dfc*/ 	.word	0x0001b4a0
        /*0e00*/ 	.word	0x00000003
        /*0e04*/ 	.word	0x00019c40
        /*0e08*/ 	.short	0x010a
        /*0e0a*/ 	.byte	0x3f
	.zero		1


	//   ....[99]....
        /*0e0c*/ 	.word	0x0001b4f0
        /*0e10*/ 	.word	0x00000005
        /*0e14*/ 	.word	0x00019c40
        /*0e18*/ 	.short	0x010a
        /*0e1a*/ 	.byte	0x3f
	.zero		1


	//   ....[100]....
        /*0e1c*/ 	.word	0x0001b540
        /*0e20*/ 	.word	0x00000003
        /*0e24*/ 	.word	0x00019c60
        /*0e28*/ 	.short	0x010a
        /*0e2a*/ 	.byte	0x3f
	.zero		1


	//   ....[101]....
        /*0e2c*/ 	.word	0x0001b590
        /*0e30*/ 	.word	0x00000005
        /*0e34*/ 	.word	0x00019c60
        /*0e38*/ 	.short	0x010a
        /*0e3a*/ 	.byte	0x3f
	.zero		1


	//   ....[102]....
        /*0e3c*/ 	.word	0x0001b5e0
        /*0e40*/ 	.word	0x00000003
        /*0e44*/ 	.word	0x00019c80
        /*0e48*/ 	.short	0x010a
        /*0e4a*/ 	.byte	0x3f
	.zero		1


	//----- nvinfo : EIATTR_NUM_MBARRIERS
	.align		4
.L_1252:
        /*0e4c*/ 	.byte	0x03, 0x38
        /*0e4e*/ 	.short	0x0016


	//----- nvinfo : EIATTR_EXIT_INSTR_OFFSETS
	.align		4
        /*0e50*/ 	.byte	0x04, 0x1c
        /*0e52*/ 	.short	(.L_1254 - .L_1253)


	//   ....[0]....
.L_1253:
        /*0e54*/ 	.word	0x00000980


	//   ....[1]....
        /*0e58*/ 	.word	0x00013070


	//   ....[2]....
        /*0e5c*/ 	.word	0x00019da0


	//----- nvinfo : EIATTR_MAX_THREADS
	.align		4
.L_1254:
        /*0e60*/ 	.byte	0x04, 0x05
        /*0e62*/ 	.short	(.L_1256 - .L_1255)
.L_1255:
        /*0e64*/ 	.word	0x00000200
        /*0e68*/ 	.word	0x00000001
        /*0e6c*/ 	.word	0x00000001


	//----- nvinfo : EIATTR_CRS_STACK_SIZE
	.align		4
.L_1256:
        /*0e70*/ 	.byte	0x04, 0x1e
        /*0e72*/ 	.short	(.L_1258 - .L_1257)
.L_1257:
        /*0e74*/ 	.word	0x00000000


	//----- nvinfo : EIATTR_CBANK_PARAM_SIZE
	.align		4
.L_1258:
        /*0e78*/ 	.byte	0x03, 0x19
        /*0e7a*/ 	.short	0x0af0


	//----- nvinfo : EIATTR_PARAM_CBANK
	.align		4
        /*0e7c*/ 	.byte	0x04, 0x0a
        /*0e7e*/ 	.short	(.L_1260 - .L_1259)
	.align		4
.L_1259:
        /*0e80*/ 	.word	index@(.nv.constant0._ZN7cutlass13device_kernelIN5flash11enable_sm90INS1_16FlashAttnFwdSm90INS1_25CollectiveMainloopFwdSm90ILi2EN4cute5tupleIJNS5_1CILi1EEES8_S8_EEENS6_IJNS7_ILi192EEENS7_ILi128EEENS7_ILi96EEEEEELi96ENS_12float_e4m3_tEfNS_4arch4Sm90ELb0ELb1ELb1ELb1ELb1ELb0ELb0ELb1ELb1ELb1ELb1ELb0EEENS1_21CollectiveEpilogueFwdINS6_IJSA_SC_SB_EEES9_NS_10bfloat16_tESG_Li384ELb1ELb1ELb1ELb1EEENS1_36VarlenDynamicPersistentTileSchedulerILi192ELi128ELi384ELi128ELb1ELb1ELb1ELb1ELb0ELb1EEEEEEEEEvNT_6ParamsE)
        /*0e84*/ 	.short	0x0210
        /*0e86*/ 	.short	0x0af0


	//----- nvinfo : EIATTR_SW_WAR
	.align		4
.L_1260:
        /*0e88*/ 	.byte	0x04, 0x36
        /*0e8a*/ 	.short	(.L_1262 - .L_1261)
.L_1261:
        /*0e8c*/ 	.word	0x00000008
.L_1262:


//--------------------- .nv.info._ZN7cutlass13device_kernelIN5flash11enable_sm90INS1_16FlashAttnFwdSm90INS1_25CollectiveMainloopFwdSm90ILi2EN4cute5tupleIJNS5_1CILi1EEES8_S8_EEENS6_IJNS7_ILi192EEENS7_ILi128EEENS7_ILi96EEEEEELi96ENS_12float_e4m3_tEfNS_4arch4Sm90ELb0ELb1ELb1ELb1ELb1ELb1ELb0ELb1ELb1ELb1ELb1ELb0EEENS1_21CollectiveEpilogueFwdINS6_IJSA_SC_SB_EEES9_NS_10bfloat16_tESG_Li384ELb1ELb1ELb1ELb1EEENS1_36VarlenDynamicPersistentTileSchedulerILi192ELi128ELi384ELi128ELb1ELb1ELb1ELb1ELb0ELb1EEEEEEEEEvNT_6ParamsE --------------------------
	.section	.nv.info._ZN7cutlass13device_kernelIN5flash11enable_sm90INS1_16FlashAttnFwdSm90INS1_25CollectiveMainloopFwdSm90ILi2EN4cute5tupleIJNS5_1CILi1EEES8_S8_EEENS6_IJNS7_ILi192EEENS7_ILi128EEENS7_ILi96EEEEEELi96ENS_12float_e4m3_tEfNS_4arch4Sm90ELb0ELb1ELb1ELb1ELb1ELb1ELb0ELb1ELb1ELb1ELb1ELb0EEENS1_21CollectiveEpilogueFwdINS6_IJSA_SC_SB_EEES9_NS_10bfloat16_tESG_Li384ELb1ELb1ELb1ELb1EEENS1_36VarlenDynamicPersistentTileSchedulerILi192ELi128ELi384ELi128ELb1ELb1ELb1ELb1ELb0ELb1EEEEEEEEEvNT_6ParamsE,"",@"SHT_CUDA_INFO"
	.sectionflags	@""
	.align	4


	//----- nvinfo : EIATTR_CUDA_API_VERSION
	.align		4
        /*0000*/ 	.byte	0x04, 0x37
        /*0002*/ 	.short	(.L_1264 - .L_1263)
.L_1263:
        /*0004*/ 	.word	0x00000082


	//----- nvinfo : EIATTR_KPARAM_INFO
	.align		4
.L_1264:
        /*0008*/ 	.byte	0x04, 0x17
        /*000a*/ 	.short	(.L_1266 - .L_1265)
.L_1265:
        /*000c*/ 	.word	0x00000000
        /*0010*/ 	.short	0x0000
        /*0012*/ 	.short	0x0070
        /*0014*/ 	.byte	0x00, 0xf0, 0x01, 0x2a


	//----- nvinfo : EIATTR_SPARSE_MMA_MASK
	.align		4
.L_1266:
        /*0018*/ 	.byte	0x03, 0x50
        /*001a*/ 	.short	0x0000


	//----- nvinfo : EIATTR_MAXREG_COUNT
	.align		4
        /*001c*/ 	.byte	0x03, 0x1b
        /*001e*/ 	.short	0x0080


	//----- nvinfo : EIATTR_NUM_BARRIERS
	.align		4
        /*0020*/ 	.byte	0x02, 0x4c
        /*0022*/ 	.byte	0x10
	.zero		1


	//----- nvinfo : EIATTR_EXTERNS
	.align		4
        /*0024*/ 	.byte	0x04, 0x0f
        /*0026*/ 	.short	(.L_1268 - .L_1267)


	//   ....[0]....
	.align		4
.L_1267:
        /*0028*/ 	.word	index@(__assertfail)


	//----- nvinfo : EIATTR_ANNOTATIONS
	.align		4
.L_1268:
        /*002c*/ 	.byte	0x04, 0x55
        /*002e*/ 	.short	(.L_1270 - .L_1269)


	//   ....[0]....
.L_1269:
        /* <DEDUP_REMOVED lines=108> */


	//----- nvinfo : EIATTR_MERCURY_ISA_VERSION
	.align		4
.L_1270:
        /*06d8*/ 	.byte	0x03, 0x5f
        /*06da*/ 	.short	0x0101


	//----- nvinfo : EIATTR_UNUSED_LOAD_BYTE_OFFSET
	.align		4
        /*06dc*/ 	.byte	0x04, 0x44
        /*06de*/ 	.short	(.L_1272 - .L_1271)


	//   ....[0]....
.L_1271:
        /*06e0*/ 	.word	0x00000a50
        /*06e4*/ 	.word	0x0000fff0


	//   ....[1]....
        /*06e8*/ 	.word	0x0001a930
        /*06ec*/ 	.word	0x0000fff0


	//----- nvinfo : EIATTR_INT_WARP_WIDE_INSTR_OFFSETS
	.align		4
.L_1272:
        /*06f0*/ 	.byte	0x04, 0x31
        /*06f2*/ 	.short	(.L_1274 - .L_1273)


	//   ....[0]....
.L_1273:
        /*06f4*/ 	.word	0x00000130


	//   ....[1]....
        /*06f8*/ 	.word	0x00000170


	//   ....[2]....
        /*06fc*/ 	.word	0x000001e0


	//   ....[3]....
        /*0700*/ 	.word	0x00021810


	//   ....[4]....
        /*0704*/ 	.word	0x000218a0


	//   ....[5]....
        /*0708*/ 	.word	0x000249c0


	//   ....[6]....
        /*070c*/ 	.word	0x00024a50


	//----- nvinfo : EIATTR_COOP_GROUP_MASK_REGIDS
	.align		4
.L_1274:
        /*0710*/ 	.byte	0x04, 0x29
        /*0712*/ 	.short	(.L_1276 - .L_1275)


	//   ....[0]....
.L_1275:
        /*0714*/ 	.word	0xffffffff


	//   ....[1]....
        /*0718*/ 	.word	0xffffffff


	//   ....[2]....
        /*071c*/ 	.word	0xffffffff


	//   ....[3]....
        /*0720*/ 	.word	0xffffffff


	//   ....[4]....
        /*0724*/ 	.word	0xffffffff


	//   ....[5]....
        /*0728*/ 	.word	0xffffffff


	//   ....[6]....
        /*072c*/ 	.word	0xffffffff


	//   ....[7]....
        /*0730*/ 	.word	0xffffffff


	//   ....[8]....
        /*0734*/ 	.word	0xffffffff


	//   ....[9]....
        /*0738*/ 	.word	0xffffffff


	//   ....[10]....
        /*073c*/ 	.word	0xffffffff


	//   ....[11]....
        /*0740*/ 	.word	0xffffffff


	//   ....[12]....
        /*0744*/ 	.word	0xffffffff


	//   ....[13]....
        /*0748*/ 	.word	0xffffffff


	//   ....[14]....
        /*074c*/ 	.word	0xffffffff


	//   ....[15]....
        /*0750*/ 	.word	0xffffffff


	//   ....[16]....
        /*0754*/ 	.word	0xffffffff


	//   ....[17]....
        /*0758*/ 	.word	0xffffffff


	//   ....[18]....
        /*075c*/ 	.word	0xffffffff


	//   ....[19]....
        /*0760*/ 	.word	0xffffffff


	//   ....[20]....
        /*0764*/ 	.word	0xffffffff


	//   ....[21]....
        /*0768*/ 	.word	0xffffffff


	//   ....[22]....
        /*076c*/ 	.word	0xffffffff


	//   ....[23]....
        /*0770*/ 	.word	0xffffffff


	//   ....[24]....
        /*0774*/ 	.word	0xffffffff


	//   ....[25]....
        /*0778*/ 	.word	0xffffffff


	//   ....[26]....
        /*077c*/ 	.word	0xffffffff


	//   ....[27]....
        /*0780*/ 	.word	0xffffffff


	//   ....[28]....
        /*0784*/ 	.word	0xffffffff


	//   ....[29]....
        /*0788*/ 	.word	0xffffffff


	//   ....[30]....
        /*078c*/ 	.word	0xffffffff


	//   ....[31]....
        /*0790*/ 	.word	0xffffffff


	//   ....[32]....
        /*0794*/ 	.word	0xffffffff


	//   ....[33]....
        /*0798*/ 	.word	0xffffffff


	//   ....[34]....
        /*079c*/ 	.word	0xffffffff


	//   ....[35]....
        /*07a0*/ 	.word	0xffffffff


	//   ....[36]....
        /*07a4*/ 	.word	0xffffffff


	//   ....[37]....
        /*07a8*/ 	.word	0xffffffff


	//   ....[38]....
        /*07ac*/ 	.word	0xffffffff


	//   ....[39]....
        /*07b0*/ 	.word	0xffffffff


	//   ....[40]....
        /*07b4*/ 	.word	0xffffffff


	//   ....[41]....
        /*07b8*/ 	.word	0xffffffff


	//   ....[42]....
        /*07bc*/ 	.word	0xffffffff


	//   ....[43]....
        /*07c0*/ 	.word	0xffffffff


	//   ....[44]....
        /*07c4*/ 	.word	0xffffffff


	//   ....[45]....
        /*07c8*/ 	.word	0xffffffff


	//   ....[46]....
        /*07cc*/ 	.word	0xffffffff


	//   ....[47]....
        /*07d0*/ 	.word	0xffffffff


	//   ....[48]....
        /*07d4*/ 	.word	0xffffffff


	//   ....[49]....
        /*07d8*/ 	.word	0xffffffff


	//   ....[50]....
        /*07dc*/ 	.word	0xffffffff


	//   ....[51]....
        /*07e0*/ 	.word	0xffffffff


	//   ....[52]....
        /*07e4*/ 	.word	0xffffffff


	//   ....[53]....
        /*07e8*/ 	.word	0xffffffff


	//   ....[54]....
        /*07ec*/ 	.word	0xffffffff


	//   ....[55]....
        /*07f0*/ 	.word	0xffffffff


	//   ....[56]....
        /*07f4*/ 	.word	0xffffffff


	//   ....[57]....
        /*07f8*/ 	.word	0xffffffff


	//   ....[58]....
        /*07fc*/ 	.word	0xffffffff


	//   ....[59]....
        /*0800*/ 	.word	0xffffffff


	//   ....[60]....
        /*0804*/ 	.word	0xffffffff


	//   ....[61]....
        /*0808*/ 	.word	0xffffffff


	//   ....[62]....
        /*080c*/ 	.word	0xffffffff


	//   ....[63]....
        /*0810*/ 	.word	0xffffffff


	//   ....[64]....
        /*0814*/ 	.word	0xffffffff


	//   ....[65]....
        /*0818*/ 	.word	0xffffffff


	//   ....[66]....
        /*081c*/ 	.word	0xffffffff


	//   ....[67]....
        /*0820*/ 	.word	0xffffffff


	//   ....[68]....
        /*0824*/ 	.word	0xffffffff


	//   ....[69]....
        /*0828*/ 	.word	0xffffffff


	//   ....[70]....
        /*082c*/ 	.word	0xffffffff


	//   ....[71]....
        /*0830*/ 	.word	0xffffffff


	//   ....[72]....
        /*0834*/ 	.word	0xffffffff


	//   ....[73]....
        /*0838*/ 	.word	0xffffffff


	//   ....[74]....
        /*083c*/ 	.word	0xffffffff


	//   ....[75]....
        /*0840*/ 	.word	0xffffffff


	//   ....[76]....
        /*0844*/ 	.word	0xffffffff


	//   ....[77]....
        /*0848*/ 	.word	0xffffffff


	//   ....[78]....
        /*084c*/ 	.word	0xffffffff


	//   ....[79]....
        /*0850*/ 	.word	0xffffffff


	//   ....[80]....
        /*0854*/ 	.word	0xffffffff


	//   ....[81]....
        /*0858*/ 	.word	0xffffffff


	//   ....[82]....
        /*085c*/ 	.word	0xffffffff


	//   ....[83]....
        /*0860*/ 	.word	0xffffffff


	//   ....[84]....
        /*0864*/ 	.word	0xffffffff


	//   ....[85]....
        /*0868*/ 	.word	0xffffffff


	//   ....[86]....
        /*086c*/ 	.word	0xffffffff


	//   ....[87]....
        /*0870*/ 	.word	0xffffffff


	//   ....[88]....
        /*0874*/ 	.word	0xffffffff


	//   ....[89]....
        /*0878*/ 	.word	0xffffffff


	//   ....[90]....
        /*087c*/ 	.word	0xffffffff


	//   ....[91]....
        /*0880*/ 	.word	0xffffffff


	//   ....[92]....
        /*0884*/ 	.word	0xffffffff


	//   ....[93]....
        /*0888*/ 	.word	0xffffffff


	//   ....[94]....
        /*088c*/ 	.word	0xffffffff


	//   ....[95]....
        /*0890*/ 	.word	0xffffffff


	//   ....[96]....
        /*0894*/ 	.word	0xffffffff


	//   ....[97]....
        /*0898*/ 	.word	0xffffffff


	//   ....[98]....
        /*089c*/ 	.word	0xffffffff


	//   ....[99]....
        /*08a0*/ 	.word	0xffffffff


	//   ....[100]....
        /*08a4*/ 	.word	0xffffffff


	//   ....[101]....
        /*08a8*/ 	.word	0xffffffff


	//   ....[102]....
        /*08ac*/ 	.word	0xffffffff


	//   ....[103]....
        /*08b0*/ 	.word	0xffffffff


	//   ....[104]....
        /*08b4*/ 	.word	0xffffffff


	//   ....[105]....
        /*08b8*/ 	.word	0xffffffff


	//   ....[106]....
        /*08bc*/ 	.word	0xffffffff


	//   ....[107]....
        /*08c0*/ 	.word	0xffffffff


	//   ....[108]....
        /*08c4*/ 	.word	0xffffffff


	//   ....[109]....
        /*08c8*/ 	.word	0xffffffff


	//   ....[110]....
        /*08cc*/ 	.word	0xffffffff


	//   ....[111]....
        /*08d0*/ 	.word	0xffffffff


	//   ....[112]....
        /*08d4*/ 	.word	0xffffffff


	//   ....[113]....
        /*08d8*/ 	.word	0xffffffff


	//   ....[114]....
        /*08dc*/ 	.word	0xffffffff


	//   ....[115]....
        /*08e0*/ 	.word	0xffffffff


	//   ....[116]....
        /*08e4*/ 	.word	0xffffffff


	//   ....[117]....
        /*08e8*/ 	.word	0xffffffff


	//   ....[118]....
        /*08ec*/ 	.word	0xffffffff


	//   ....[119]....
        /*08f0*/ 	.word	0xffffffff


	//   ....[120]....
        /*08f4*/ 	.word	0xffffffff


	//   ....[121]....
        /*08f8*/ 	.word	0xffffffff


	//   ....[122]....
        /*08fc*/ 	.word	0xffffffff


	//   ....[123]....
        /*0900*/ 	.word	0xffffffff


	//   ....[124]....
        /*0904*/ 	.word	0xffffffff


	//   ....[125]....
        /*0908*/ 	.word	0xffffffff


	//   ....[126]....
        /*090c*/ 	.word	0xffffffff


	//   ....[127]....
        /*0910*/ 	.word	0xffffffff


	//   ....[128]....
        /*0914*/ 	.word	0xffffffff


	//   ....[129]....
        /*0918*/ 	.word	0xffffffff


	//   ....[130]....
        /*091c*/ 	.word	0xffffffff


	//   ....[131]....
        /*0920*/ 	.word	0xffffffff


	//   ....[132]....
        /*0924*/ 	.word	0xffffffff


	//   ....[133]....
        /*0928*/ 	.word	0xffffffff


	//   ....[134]....
        /*092c*/ 	.word	0xffffffff


	//   ....[135]....
        /*0930*/ 	.word	0xffffffff


	//   ....[136]....
        /*0934*/ 	.word	0xffffffff


	//   ....[137]....
        /*0938*/ 	.word	0xffffffff


	//   ....[138]....
        /*093c*/ 	.word	0xffffffff


	//   ....[139]....
        /*0940*/ 	.word	0xffffffff


	//   ....[140]....
        /*0944*/ 	.word	0xffffffff


	//   ....[141]....
        /*0948*/ 	.word	0xffffffff


	//   ....[142]....
        /*094c*/ 	.word	0xffffffff


	//   ....[143]....
        /*0950*/ 	.word	0xffffffff


	//   ....[144]....
        /*0954*/ 	.word	0xffffffff


	//   ....[145]....
        /*0958*/ 	.word	0xffffffff


	//   ....[146]....
        /*095c*/ 	.word	0xffffffff


	//   ....[147]....
        /*0960*/ 	.word	0xffffffff


	//   ....[148]....
        /*0964*/ 	.word	0xffffffff


	//   ....[149]....
        /*0968*/ 	.word	0xffffffff


	//   ....[150]....
        /*096c*/ 	.word	0xffffffff


	//   ....[151]....
        /*0970*/ 	.word	0xffffffff


	//   ....[152]....
        /*0974*/ 	.word	0xffffffff


	//   ....[153]....
        /*0978*/ 	.word	0xffffffff


	//   ....[154]....
        /*097c*/ 	.word	0xffffffff


	//   ....[155]....
        /*0980*/ 	.word	0xffffffff


	//   ....[156]....
        /*0984*/ 	.word	0xffffffff


	//   ....[157]....
        /*0988*/ 	.word	0xffffffff


	//   ....[158]....
        /*098c*/ 	.word	0xffffffff


	//   ....[159]....
        /*0990*/ 	.word	0xffffffff


	//   ....[160]....
        /*0994*/ 	.word	0xffffffff


	//   ....[161]....
        /*0998*/ 	.word	0xffffffff


	//   ....[162]....
        /*099c*/ 	.word	0xffffffff


	//   ....[163]....
        /*09a0*/ 	.word	0xffffffff


	//   ....[164]....
        /*09a4*/ 	.word	0xffffffff


	//   ....[165]....
        /*09a8*/ 	.word	0xffffffff


	//   ....[166]....
        /*09ac*/ 	.word	0xffffffff


	//   ....[167]....
        /*09b0*/ 	.word	0xffffffff


	//   ....[168]....
        /*09b4*/ 	.word	0xffffffff


	//   ....[169]....
        /*09b8*/ 	.word	0xffffffff


	//   ....[170]....
        /*09bc*/ 	.word	0xffffffff


	//   ....[171]....
        /*09c0*/ 	.word	0xffffffff


	//   ....[172]....
        /*09c4*/ 	.word	0xffffffff


	//   ....[173]....
        /*09c8*/ 	.word	0x0500000f


	//   ....[174]....
        /*09cc*/ 	.word	0x0500000f


	//   ....[175]....
        /*09d0*/ 	.word	0x0500000f


	//   ....[176]....
        /*09d4*/ 	.word	0x0500000f


	//   ....[177]....
        /*09d8*/ 	.word	0x0500000f


	//   ....[178]....
        /*09dc*/ 	.word	0x0500000f


	//   ....[179]....
        /*09e0*/ 	.word	0x0500000f


	//   ....[180]....
        /*09e4*/ 	.word	0x0500000f


	//   ....[181]....
        /*09e8*/ 	.word	0x0500000f


	//   ....[182]....
        /*09ec*/ 	.word	0x0500000f


	//   ....[183]....
        /*09f0*/ 	.word	0x0500000f


	//   ....[184]....
        /*09f4*/ 	.word	0x0500000f


	//   ....[185]....
        /*09f8*/ 	.word	0x0500000f


	//   ....[186]....
        /*09fc*/ 	.word	0x0500000f


	//   ....[187]....
        /*0a00*/ 	.word	0x0500000f


	//   ....[188]....
        /*0a04*/ 	.word	0x0500000f


	//   ....[189]....
        /*0a08*/ 	.word	0x0500000f


	//   ....[190]....
        /*0a0c*/ 	.word	0x0500000f


	//   ....[191]....
        /*0a10*/ 	.word	0x0500000f


	//   ....[192]....
        /*0a14*/ 	.word	0x0500000f


	//   ....[193]....
        /*0a18*/ 	.word	0x0500000f


	//   ....[194]....
        /*0a1c*/ 	.word	0x0500000f


	//   ....[195]....
        /*0a20*/ 	.word	0x0500000f


	//   ....[196]....
        /*0a24*/ 	.word	0x0500000f


	//   ....[197]....
        /*0a28*/ 	.word	0x0500000f


	//   ....[198]....
        /*0a2c*/ 	.word	0x0500000f


	//   ....[199]....
        /*0a30*/ 	.word	0x0500000f


	//   ....[200]....
        /*0a34*/ 	.word	0x0500000f


	//   ....[201]....
        /*0a38*/ 	.word	0x0500000f


	//   ....[202]....
        /*0a3c*/ 	.word	0x0500000f


	//   ....[203]....
        /*0a40*/ 	.word	0x0500000f


	//   ....[204]....
        /*0a44*/ 	.word	0x0500000f


	//   ....[205]....
        /*0a48*/ 	.word	0x0500000f


	//   ....[206]....
        /*0a4c*/ 	.word	0x0500000f


	//   ....[207]....
        /*0a50*/ 	.word	0x0500000f


	//   ....[208]....
        /*0a54*/ 	.word	0x0500000f


	//   ....[209]....
        /*0a58*/ 	.word	0x0500000f


	//   ....[210]....
        /*0a5c*/ 	.word	0x0500000f


	//   ....[211]....
        /*0a60*/ 	.word	0x0500000f


	//   ....[212]....
        /*0a64*/ 	.word	0x0500000f


	//   ....[213]....
        /*0a68*/ 	.word	0x0500000f


	//   ....[214]....
        /*0a6c*/ 	.word	0x0500000f


	//   ....[215]....
        /*0a70*/ 	.word	0x0500000f


	//   ....[216]....
        /*0a74*/ 	.word	0x0500000f


	//   ....[217]....
        /*0a78*/ 	.word	0x0500000f


	//   ....[218]....
        /*0a7c*/ 	.word	0x0500000f


	//   ....[219]....
        /*0a80*/ 	.word	0x0500000f


	//   ....[220]....
        /*0a84*/ 	.word	0x0500000f


	//   ....[221]....
        /*0a88*/ 	.word	0x0500000f


	//   ....[222]....
        /*0a8c*/ 	.word	0x0500000f


	//   ....[223]....
        /*0a90*/ 	.word	0x0500000f


	//   ....[224]....
        /*0a94*/ 	.word	0x0500000f


	//   ....[225]....
        /*0a98*/ 	.word	0x0500000f


	//   ....[226]....
        /*0a9c*/ 	.word	0x0500000f


	//   ....[227]....
        /*0aa0*/ 	.word	0x0500000f


	//   ....[228]....
        /*0aa4*/ 	.word	0x0500000f


	//   ....[229]....
        /*0aa8*/ 	.word	0x0500000f


	//----- nvinfo : EIATTR_COOP_GROUP_INSTR_OFFSETS
	.align		4
.L_1276:
        /*0aac*/ 	.byte	0x04, 0x28
        /*0aae*/ 	.short	(.L_1278 - .L_1277)


	//   ....[0]....
.L_1277:
        /*0ab0*/ 	.word	0x00000070


	//   ....[1]....
        /*0ab4*/ 	.word	0x00000140


	//   ....[2]....
        /*0ab8*/ 	.word	0x00000190


	//   ....[3]....
        /*0abc*/ 	.word	0x000003c0


	//   ....[4]....
        /*0ac0*/ 	.word	0x00000520


	//   ....[5]....
        /*0ac4*/ 	.word	0x00000640


	//   ....[6]....
        /*0ac8*/ 	.word	0x000007a0


	//   ....[7]....
        /*0acc*/ 	.word	0x00002ff0


	//   ....[8]....
        /*0ad0*/ 	.word	0x00003000


	//   ....[9]....
        /*0ad4*/ 	.word	0x00004a00


	//   ....[10]....
        /*0ad8*/ 	.word	0x00004a10


	//   ....[11]....
        /*0adc*/ 	.word	0x00006c10


	//   ....[12]....
        /*0ae0*/ 	.word	0x00006c20


	//   ....[13]....
        /*0ae4*/ 	.word	0x00007010


	//   ....[14]....
        /*0ae8*/ 	.word	0x00007030


	//   ....[15]....
        /*0aec*/ 	.word	0x00007c60


	//   ....[16]....
        /*0af0*/ 	.word	0x000085d0


	//   ....[17]....
        /*0af4*/ 	.word	0x000085e0


	//   ....[18]....
        /*0af8*/ 	.word	0x000085f0


	//   ....[19]....
        /*0afc*/ 	.word	0x00008600


	//   ....[20]....
        /*0b00*/ 	.word	0x0000a2d0


	//   ....[21]....
        /*0b04*/ 	.word	0x0000a2e0


	//   ....[22]....
        /*0b08*/ 	.word	0x0000a2f0


	//   ....[23]....
        /*0b0c*/ 	.word	0x0000a300


	//   ....[24]....
        /*0b10*/ 	.word	0x0000d190


	//   ....[25]....
        /*0b14*/ 	.word	0x0000d7b0


	//   ....[26]....
        /*0b18*/ 	.word	0x0000e8d0


	//   ....[27]....
        /*0b1c*/ 	.word	0x0000e9f0


	//   ....[28]....
        /*0b20*/ 	.word	0x0000f140


	//   ....[29]....
        /*0b24*/ 	.word	0x0000f220


	//   ....[30]....
        /*0b28*/ 	.word	0x00010f10


	//   ....[31]....
        /*0b2c*/ 	.word	0x000114d0


	//   ....[32]....
        /*0b30*/ 	.word	0x00012520


	//   ....[33]....
        /*0b34*/ 	.word	0x00012620


	//   ....[34]....
        /*0b38*/ 	.word	0x00012b30


	//   ....[35]....
        /*0b3c*/ 	.word	0x00012bb0


	//   ....[36]....
        /*0b40*/ 	.word	0x00014fe0


	//   ....[37]....
        /*0b44*/ 	.word	0x00015030


	//   ....[38]....
        /*0b48*/ 	.word	0x000152c0


	//   ....[39]....
        /*0b4c*/ 	.word	0x000152e0


	//   ....[40]....
        /*0b50*/ 	.word	0x00017200


	//   ....[41]....
        /*0b54*/ 	.word	0x000177c0


	//   ....[42]....
        /*0b58*/ 	.word	0x000184f0


	//   ....[43]....
        /*0b5c*/ 	.word	0x00018710


	//   ....[44]....
        /*0b60*/ 	.word	0x00018e10


	//   ....[45]....
        /*0b64*/ 	.word	0x00018e70


	//   ....[46]....
        /*0b68*/ 	.word	0x0001a1c0


	//   ....[47]....
        /*0b6c*/ 	.word	0x0001a260


	//   ....[48]....
        /*0b70*/ 	.word	0x0001a2a0


	//   ....[49]....
        /*0b74*/ 	.word	0x0001a3b0


	//   ....[50]....
        /*0b78*/ 	.word	0x0001aff0


	//   ....[51]....
        /*0b7c*/ 	.word	0x0001b010


	//   ....[52]....
        /*0b80*/ 	.word	0x0001b030


	//   ....[53]....
        /*0b84*/ 	.word	0x0001b050


	//   ....[54]....
        /*0b88*/ 	.word	0x0001b070


	//   ....[55]....
        /*0b8c*/ 	.word	0x0001b090


	//   ....[56]....
        /*0b90*/ 	.word	0x0001b0a0


	//   ....[57]....
        /*0b94*/ 	.word	0x0001b0b0


	//   ....[58]....
        /*0b98*/ 	.word	0x0001b0c0


	//   ....[59]....
        /*0b9c*/ 	.word	0x0001b0d0


	//   ....[60]....
        /*0ba0*/ 	.word	0x0001b0e0


	//   ....[61]....
        /*0ba4*/ 	.word	0x0001b0f0


	//   ....[62]....
        /*0ba8*/ 	.word	0x0001b100


	//   ....[63]....
        /*0bac*/ 	.word	0x0001b110


	//   ....[64]....
        /*0bb0*/ 	.word	0x0001b120


	//   ....[65]....
        /*0bb4*/ 	.word	0x0001b130


	//   ....[66]....
        /*0bb8*/ 	.word	0x0001b140


	//   ....[67]....
        /*0bbc*/ 	.word	0x0001b150


	//   ....[68]....
        /*0bc0*/ 	.word	0x0001b160


	//   ....[69]....
        /*0bc4*/ 	.word	0x0001b170


	//   ....[70]....
        /*0bc8*/ 	.word	0x0001b180


	//   ....[71]....
        /*0bcc*/ 	.word	0x0001b190


	//   ....[72]....
        /*0bd0*/ 	.word	0x0001b1a0


	//   ....[73]....
        /*0bd4*/ 	.word	0x0001b1b0


	//   ....[74]....
        /*0bd8*/ 	.word	0x0001b1c0


	//   ....[75]....
        /*0bdc*/ 	.word	0x0001b1d0


	//   ....[76]....
        /*0be0*/ 	.word	0x0001b1e0


	//   ....[77]....
        /*0be4*/ 	.word	0x0001b1f0


	//   ....[78]....
        /*0be8*/ 	.word	0x0001b200


	//   ....[79]....
        /*0bec*/ 	.word	0x0001b210


	//   ....[80]....
        /*0bf0*/ 	.word	0x0001b220


	//   ....[81]....
        /*0bf4*/ 	.word	0x0001b230


	//   ....[82]....
        /*0bf8*/ 	.word	0x0001b240


	//   ....[83]....
        /*0bfc*/ 	.word	0x0001b250


	//   ....[84]....
        /*0c00*/ 	.word	0x0001b260


	//   ....[85]....
        /*0c04*/ 	.word	0x0001b270


	//   ....[86]....
        /*0c08*/ 	.word	0x0001b280


	//   ....[87]....
        /*0c0c*/ 	.word	0x0001b290


	//   ....[88]....
        /*0c10*/ 	.word	0x0001b2a0


	//   ....[89]....
        /*0c14*/ 	.word	0x0001b2b0


	//   ....[90]....
        /*0c18*/ 	.word	0x0001b2c0


	//   ....[91]....
        /*0c1c*/ 	.word	0x0001b2d0


	//   ....[92]....
        /*0c20*/ 	.word	0x0001b2e0


	//   ....[93]....
        /*0c24*/ 	.word	0x0001b2f0


	//   ....[94]....
        /*0c28*/ 	.word	0x0001b300


	//   ....[95]....
        /*0c2c*/ 	.word	0x0001b310


	//   ....[96]....
        /*0c30*/ 	.word	0x0001b320


	//   ....[97]....
        /*0c34*/ 	.word	0x0001b330


	//   ....[98]....
        /*0c38*/ 	.word	0x0001bc70


	//   ....[99]....
        /*0c3c*/ 	.word	0x0001bc80


	//   ....[100]....
        /*0c40*/ 	.word	0x0001bc90


	//   ....[101]....
        /*0c44*/ 	.word	0x0001bcd0


	//   ....[102]....
        /*0c48*/ 	.word	0x0001c3c0


	//   ....[103]....
        /*0c4c*/ 	.word	0x0001c3e0


	//   ....[104]....
        /*0c50*/ 	.word	0x0001c4e0


	//   ....[105]....
        /*0c54*/ 	.word	0x0001c500


	//   ....[106]....
        /*0c58*/ 	.word	0x0001c920


	//   ....[107]....
        /*0c5c*/ 	.word	0x0001c960


	//   ....[108]....
        /*0c60*/ 	.word	0x0001cdf0


	//   ....[109]....
        /*0c64*/ 	.word	0x0001ce00


	//   ....[110]....
        /*0c68*/ 	.word	0x0001da20


	//   ....[111]....
        /*0c6c*/ 	.word	0x0001da30


	//   ....[112]....
        /*0c70*/ 	.word	0x0001db30


	//   ....[113]....
        /*0c74*/ 	.word	0x0001db50


	//   ....[114]....
        /*0c78*/ 	.word	0x0001dcd0


	//   ....[115]....
        /*0c7c*/ 	.word	0x0001dec0


	//   ....[116]....
        /*0c80*/ 	.word	0x0001def0


	//   ....[117]....
        /*0c84*/ 	.word	0x0001df20


	//   ....[118]....
        /*0c88*/ 	.word	0x0001df50


	//   ....[119]....
        /*0c8c*/ 	.word	0x0001df80


	//   ....[120]....
        /*0c90*/ 	.word	0x0001dfb0


	//   ....[121]....
        /*0c94*/ 	.word	0x0001e140


	//   ....[122]....
        /*0c98*/ 	.word	0x0001e170


	//   ....[123]....
        /*0c9c*/ 	.word	0x0001e1a0


	//   ....[124]....
        /*0ca0*/ 	.word	0x0001e1d0


	//   ....[125]....
        /*0ca4*/ 	.word	0x0001e200


	//   ....[126]....
        /*0ca8*/ 	.word	0x0001e230


	//   ....[127]....
        /*0cac*/ 	.word	0x0001e2c0


	//   ....[128]....
        /*0cb0*/ 	.word	0x0001e2f0


	//   ....[129]....
        /*0cb4*/ 	.word	0x0001e300


	//   ....[130]....
        /*0cb8*/ 	.word	0x0001e340


	//   ....[131]....
        /*0cbc*/ 	.word	0x0001fcf0


	//   ....[132]....
        /*0cc0*/ 	.word	0x00022440


	//   ....[133]....
        /*0cc4*/ 	.word	0x00022450


	//   ....[134]....
        /*0cc8*/ 	.word	0x00022460


	//   ....[135]....
        /*0ccc*/ 	.word	0x00022580


	//   ....[136]....
        /*0cd0*/ 	.word	0x00022990


	//   ....[137]....
        /*0cd4*/ 	.word	0x000229a0


	//   ....[138]....
        /*0cd8*/ 	.word	0x000229b0


	//   ....[139]....
        /*0cdc*/ 	.word	0x000229c0


	//   ....[140]....
        /*0ce0*/ 	.word	0x00023350


	//   ....[141]....
        /*0ce4*/ 	.word	0x00023380


	//   ....[142]....
        /*0ce8*/ 	.word	0x000233a0


	//   ....[143]....
        /*0cec*/ 	.word	0x000233b0


	//   ....[144]....
        /*0cf0*/ 	.word	0x000234b0


	//   ....[145]....
        /*0cf4*/ 	.word	0x000234c0


	//   ....[146]....
        /*0cf8*/ 	.word	0x00023ca0


	//   ....[147]....
        /*0cfc*/ 	.word	0x00023cc0


	//   ....[148]....
        /*0d00*/ 	.word	0x00023ce0


	//   ....[149]....
        /*0d04*/ 	.word	0x00023d40


	//   ....[150]....
        /*0d08*/ 	.word	0x00024110


	//   ....[151]....
        /*0d0c*/ 	.word	0x00024120


	//   ....[152]....
        /*0d10*/ 	.word	0x00024130


	//   ....[153]....
        /*0d14*/ 	.word	0x00024190


	//   ....[154]....
        /*0d18*/ 	.word	0x000252d0


	//   ....[155]....
        /*0d1c*/ 	.word	0x00025300


	//   ....[156]....
        /*0d20*/ 	.word	0x00025370


	//   ....[157]....
        /*0d24*/ 	.word	0x000253a0


	//   ....[158]....
        /*0d28*/ 	.word	0x000253d0


	//   ....[159]....
        /*0d2c*/ 	.word	0x00025400


	//   ....[160]....
        /*0d30*/ 	.word	0x00025430


	//   ....[161]....
        /*0d34*/ 	.word	0x00025460


	//   ....[162]....
        /*0d38*/ 	.word	0x00025600


	//   ....[163]....
        /*0d3c*/ 	.word	0x00025630


	//   ....[164]....
        /*0d40*/ 	.word	0x00025660


	//   ....[165]....
        /*0d44*/ 	.word	0x00025690


	//   ....[166]....
        /*0d48*/ 	.word	0x000256c0


	//   ....[167]....
        /*0d4c*/ 	.word	0x000256f0


	//   ....[168]....
        /*0d50*/ 	.word	0x000257b0


	//   ....[169]....
        /*0d54*/ 	.word	0x000257d0


	//   ....[170]....
        /*0d58*/ 	.word	0x000257f0


	//   ....[171]....
        /*0d5c*/ 	.word	0x00025850


	//   ....[172]....
        /*0d60*/ 	.word	0x000262c0


	//   ....[173]....
        /*0d64*/ 	.word	0x00026680


	//   ....[174]....
        /*0d68*/ 	.word	0x00026710


	//   ....[175]....
        /*0d6c*/ 	.word	0x000267f0


	//   ....[176]....
        /*0d70*/ 	.word	0x00026880


	//   ....[177]....
        /*0d74*/ 	.word	0x00026960


	//   ....[178]....
        /*0d78*/ 	.word	0x000269f0


	//   ....[179]....
        /*0d7c*/ 	.word	0x00026ac0


	//   ....[180]....
        /*0d80*/ 	.word	0x00026b50


	//   ....[181]....
        /*0d84*/ 	.word	0x00026ba0


	//   ....[182]....
        /*0d88*/ 	.word	0x00026bf0


	//   ....[183]....
        /*0d8c*/ 	.word	0x00026cc0


	//   ....[184]....
        /*0d90*/ 	.word	0x00026d50


	//   ....[185]....
        /*0d94*/ 	.word	0x00026da0


	//   ....[186]....
        /*0d98*/ 	.word	0x00026df0


	//   ....[187]....
        /*0d9c*/ 	.word	0x00027190


	//   ....[188]....
        /*0da0*/ 	.word	0x00027470


	//   ....[189]....
        /*0da4*/ 	.word	0x00027560


	//   ....[190]....
        /*0da8*/ 	.word	0x00027600


	//   ....[191]....
        /*0dac*/ 	.word	0x000277b0


	//   ....[192]....
        /*0db0*/ 	.word	0x00027850


	//   ....[193]....
        /*0db4*/ 	.word	0x00027940


	//   ....[194]....
        /*0db8*/ 	.word	0x000279d0


	//   ....[195]....
        /*0dbc*/ 	.word	0x00027a30


	//   ....[196]....
        /*0dc0*/ 	.word	0x00027ad0


	//   ....[197]....
        /*0dc4*/ 	.word	0x00027be0


	//   ....[198]....
        /*0dc8*/ 	.word	0x00027c40


	//   ....[199]....
        /*0dcc*/ 	.word	0x00027ca0


	//   ....[200]....
        /*0dd0*/ 	.word	0x00027d40


	//   ....[201]....
        /*0dd4*/ 	.word	0x00027e10


	//   ....[202]....
        /*0dd8*/ 	.word	0x00027ef0


	//   ....[203]....
        /*0ddc*/ 	.word	0x00028030


	//   ....[204]....
        /*0de0*/ 	.word	0x000280e0


	//   ....[205]....
        /*0de4*/ 	.word	0x00028190


	//   ....[206]....
        /*0de8*/ 	.word	0x00028240


	//   ....[207]....
        /*0dec*/ 	.word	0x00028330


	//   ....[208]....
        /*0df0*/ 	.word	0x000283c0


	//   ....[209]....
        /*0df4*/ 	.word	0x00028420


	//   ....[210]....
        /*0df8*/ 	.word	0x000284f0


	//   ....[211]....
        /*0dfc*/ 	.word	0x000286d0


	//   ....[212]....
        /*0e00*/ 	.word	0x00028770


	//   ....[213]....
        /*0e04*/ 	.word	0x00028900


	//   ....[214]....
        /*0e08*/ 	.word	0x00028980


	//   ....[215]....
        /*0e0c*/ 	.word	0x00028a00


	//   ....[216]....
        /*0e10*/ 	.word	0x00028a80


	//   ....[217]....
        /*0e14*/ 	.word	0x00028b00


	//   ....[218]....
        /*0e18*/ 	.word	0x00028b90


	//   ....[219]....
        /*0e1c*/ 	.word	0x00028c30


	//   ....[220]....
        /*0e20*/ 	.word	0x00028ce0


	//   ....[221]....
        /*0e24*/ 	.word	0x00028d60


	//   ....[222]....
        /*0e28*/ 	.word	0x00028de0


	//   ....[223]....
        /*0e2c*/ 	.word	0x00028e60


	//   ....[224]....
        /*0e30*/ 	.word	0x00028ef0


	//   ....[225]....
        /*0e34*/ 	.word	0x00028f70


	//   ....[226]....
        /*0e38*/ 	.word	0x00029020


	//   ....[227]....
        /*0e3c*/ 	.word	0x00029070


	//   ....[228]....
        /*0e40*/ 	.word	0x00029110


	//   ....[229]....
        /*0e44*/ 	.word	0x00029240


	//----- nvinfo : EIATTR_REG_RECONFIG
	.align		4
.L_1278:
        /*0e48*/ 	.byte	0x01, 0x54
	.zero		2


	//----- nvinfo : EIATTR_SYSCALL_OFFSETS
	.align		4
        /*0e4c*/ 	.byte	0x04, 0x46
        /*0e4e*/ 	.short	(.L_1280 - .L_1279)


	//   ....[0]....
.L_1279:
        /*0e50*/ 	.word	0x00002090


	//   ....[1]....
        /*0e54*/ 	.word	0x000021e0


	//   ....[2]....
        /*0e58*/ 	.word	0x00007dd0


	//   ....[3]....
        /*0e5c*/ 	.word	0x00008330


	//   ....[4]....
        /*0e60*/ 	.word	0x00021a00


	//   ....[5]....
        /*0e64*/ 	.word	0x00021b70


	//   ....[6]....
        /*0e68*/ 	.word	0x00021cc0


	//   ....[7]....
        /*0e6c*/ 	.word	0x00021e00


	//   ....[8]....
        /*0e70*/ 	.word	0x00022e30


	//----- nvinfo : EIATTR_MBARRIER_INSTR_OFFSETS
	.align		4
.L_1280:
        /*0e74*/ 	.byte	0x04, 0x39
        /*0e76*/ 	.short	(.L_1282 - .L_1281)


	//   ....[0]....
.L_1281:
        /*0e78*/ 	.word	0x00000270
        /*0e7c*/ 	.word	0x000000ff
        /*0e80*/ 	.word	0x00019c00
        /*0e84*/ 	.short	0x0100
        /*0e86*/ 	.byte	0x08
	.zero		1


	//   ....[1]....
        /*0e88*/ 	.word	0x00000280
        /*0e8c*/ 	.word	0x000000ff
        /*0e90*/ 	.word	0x00019c20
        /*0e94*/ 	.short	0x0100
        /*0e96*/ 	.byte	0x08
	.zero		1


	//   ....[2]....
        /*0e98*/ 	.word	0x00000370
        /*0e9c*/ 	.word	0x000000ff
        /*0ea0*/ 	.word	0x00019c30
        /*0ea4*/ 	.short	0x0100
        /*0ea6*/ 	.byte	0x08
	.zero		1


	//   ....[3]....
        /*0ea8*/ 	.word	0x00000380
        /*0eac*/ 	.word	0x000000ff
        /*0eb0*/ 	.word	0x00019c40
        /*0eb4*/ 	.short	0x0100
        /*0eb6*/ 	.byte	0x08
	.zero		1


	//   ....[4]....
        /*0eb8*/ 	.word	0x00000390
        /*0ebc*/ 	.word	0x000000ff
        /*0ec0*/ 	.word	0x00019c38
        /*0ec4*/ 	.short	0x0100
        /*0ec6*/ 	.byte	0x08
	.zero		1


	//   ....[5]....
        /*0ec8*/ 	.word	0x000003a0
        /*0ecc*/ 	.word	0x000000ff
        /*0ed0*/ 	.word	0x00019c48
        /*0ed4*/ 	.short	0x0100
        /*0ed6*/ 	.byte	0x08
	.zero		1


	//   ....[6]....
        /*0ed8*/ 	.word	0x000004d0
        /*0edc*/ 	.word	0x000000ff
        /*0ee0*/ 	.word	0x00019c50
        /*0ee4*/ 	.short	0x0100
        /*0ee6*/ 	.byte	0x08
	.zero		1


	//   ....[7]....
        /*0ee8*/ 	.word	0x000004e0
        /*0eec*/ 	.word	0x000000ff
        /*0ef0*/ 	.word	0x00019c60
        /*0ef4*/ 	.short	0x0100
        /*0ef6*/ 	.byte	0x08
	.zero		1


	//   ....[8]....
        /*0ef8*/ 	.word	0x000004f0
        /*0efc*/ 	.word	0x000000ff
        /*0f00*/ 	.word	0x00019c58
        /*0f04*/ 	.short	0x0100
        /*0f06*/ 	.byte	0x08
	.zero		1


	//   ....[9]....
        /*0f08*/ 	.word	0x00000500
        /*0f0c*/ 	.word	0x000000ff
        /*0f10*/ 	.word	0x00019c68
        /*0f14*/ 	.short	0x0100
        /*0f16*/ 	.byte	0x08
	.zero		1


	//   ....[10]....
        /*0f18*/ 	.word	0x000005f0
        /*0f1c*/ 	.word	0x000000ff
        /*0f20*/ 	.word	0x00019c70
        /*0f24*/ 	.short	0x0100
        /*0f26*/ 	.byte	0x06
	.zero		1


	//   ....[11]....
        /*0f28*/ 	.word	0x00000600
        /*0f2c*/ 	.word	0x000000ff
        /*0f30*/ 	.word	0x00019c80
        /*0f34*/ 	.short	0x0100
        /*0f36*/ 	.byte	0x06
	.zero		1


	//   ....[12]....
        /*0f38*/ 	.word	0x00000610
        /*0f3c*/ 	.word	0x000000ff
        /*0f40*/ 	.word	0x00019c78
        /*0f44*/ 	.short	0x0100
        /*0f46*/ 	.byte	0x06
	.zero		1


	//   ....[13]....
        /*0f48*/ 	.word	0x00000620
        /*0f4c*/ 	.word	0x000000ff
        /*0f50*/ 	.word	0x00019c88
        /*0f54*/ 	.short	0x0100
        /*0f56*/ 	.byte	0x06
	.zero		1


	//   ....[14]....
        /*0f58*/ 	.word	0x00000750
        /*0f5c*/ 	.word	0x000000ff
        /*0f60*/ 	.word	0x00019c90
        /*0f64*/ 	.short	0x0100
        /*0f66*/ 	.byte	0x08
	.zero		1


	//   ....[15]....
        /*0f68*/ 	.word	0x00000760
        /*0f6c*/ 	.word	0x000000ff
        /*0f70*/ 	.word	0x00019ca0
        /*0f74*/ 	.short	0x0100
        /*0f76*/ 	.byte	0x08
	.zero		1


	//   ....[16]....
        /*0f78*/ 	.word	0x00000770
        /*0f7c*/ 	.word	0x000000ff
        /*0f80*/ 	.word	0x00019c98
        /*0f84*/ 	.short	0x0100
        /*0f86*/ 	.byte	0x08
	.zero		1


	//   ....[17]....
        /*0f88*/ 	.word	0x00000780
        /*0f8c*/ 	.word	0x000000ff
        /*0f90*/ 	.word	0x00019ca8
        /*0f94*/ 	.short	0x0100
        /*0f96*/ 	.byte	0x08
	.zero		1


	//   ....[18]....
        /*0f98*/ 	.word	0x000008c0
        /*0f9c*/ 	.word	0x000000ff
        /*0fa0*/ 	.word	0x00019cb0
        /*0fa4*/ 	.short	0x0100
        /*0fa6*/ 	.byte	0x08
	.zero		1


	//   ....[19]....
        /*0fa8*/ 	.word	0x000008d0
        /*0fac*/ 	.word	0x000000ff
        /*0fb0*/ 	.word	0x00019cc0
        /*0fb4*/ 	.short	0x0100
        /*0fb6*/ 	.byte	0x08
	.zero		1


	//   ....[20]....
        /*0fb8*/ 	.word	0x000008e0
        /*0fbc*/ 	.word	0x000000ff
        /*0fc0*/ 	.word	0x00019cb8
        /*0fc4*/ 	.short	0x0100
        /*0fc6*/ 	.byte	0x08
	.zero		1


	//   ....[21]....
        /*0fc8*/ 	.word	0x000008f0
        /*0fcc*/ 	.word	0x000000ff
        /*0fd0*/ 	.word	0x00019cc8
        /*0fd4*/ 	.short	0x0100
        /*0fd6*/ 	.byte	0x08
	.zero		1


	//   ....[22]....
        /*0fd8*/ 	.word	0x00002fa0
        /*0fdc*/ 	.word	0x00000044
        /*0fe0*/ 	.word	0x00019c90
        /*0fe4*/ 	.short	0x010a
        /*0fe6*/ 	.byte	0x3f
	.zero		1


	//   ....[23]....
        /*0fe8*/ 	.word	0x000049b0
        /*0fec*/ 	.word	0x00000044
        /*0ff0*/ 	.word	0x00019c90
        /*0ff4*/ 	.short	0x010a
        /*0ff6*/ 	.byte	0x3f
	.zero		1


	//   ....[24]....
        /*0ff8*/ 	.word	0x00006a40
        /*0ffc*/ 	.word	0x00000044
        /*1000*/ 	.word	0x00019c90
        /*1004*/ 	.short	0x010a
        /*1006*/ 	.byte	0x3f
	.zero		1


	//   ....[25]....
        /*1008*/ 	.word	0x00006e60
        /*100c*/ 	.word	0x00000004
        /*1010*/ 	.word	0x00000000
        /*1014*/ 	.short	0x0101
        /*1016*/ 	.byte	0x3f
	.zero		1


	//   ....[26]....
        /*1018*/ 	.word	0x00006ea0
        /*101c*/ 	.word	0x00000044
        /*1020*/ 	.word	0x00019cb0
        /*1024*/ 	.short	0x010a
        /*1026*/ 	.byte	0x3f
	.zero		1


	//   ....[27]....
        /*1028*/ 	.word	0x00007280
        /*102c*/ 	.word	0x00000044
        /*1030*/ 	.word	0x00000000
        /*1034*/ 	.short	0x0101
        /*1036*/ 	.byte	0x3f
	.zero		1


	//   ....[28]....
        /*1038*/ 	.word	0x000080b0
        /*103c*/ 	.word	0x00000010
        /*1040*/ 	.word	0x00019c00
        /*1044*/ 	.short	0x010a
        /*1046*/ 	.byte	0x3f
	.zero		1


	//   ....[29]....
        /*1048*/ 	.word	0x00008100
        /*104c*/ 	.word	0x00000010
        /*1050*/ 	.word	0x00019c00
        /*1054*/ 	.short	0x010a
        /*1056*/ 	.byte	0x3f
	.zero		1


	//   ....[30]....
        /*1058*/ 	.word	0x00008940
        /*105c*/ 	.word	0x00000010
        /*1060*/ 	.word	0x00019c00
        /*1064*/ 	.short	0x010a
        /*1066*/ 	.byte	0x3f
	.zero		1


	//   ....[31]....
        /*1068*/ 	.word	0x0000a600
        /*106c*/ 	.word	0x00000010
        /*1070*/ 	.word	0x00019c00
        /*1074*/ 	.short	0x010a
        /*1076*/ 	.byte	0x3f
	.zero		1


	//   ....[32]....
        /*1078*/ 	.word	0x0000c7d0
        /*107c*/ 	.word	0x00000000
        /*1080*/ 	.word	0x00019c30
        /*1084*/ 	.short	0x010a
        /*1086*/ 	.byte	0x3f
	.zero		1


	//   ....[33]....
        /*1088*/ 	.word	0x0000c880
        /*108c*/ 	.word	0x00000000
        /*1090*/ 	.word	0x00019c30
        /*1094*/ 	.short	0x010a
        /*1096*/ 	.byte	0x3f
	.zero		1


	//   ....[34]....
        /*1098*/ 	.word	0x0000d1a0
        /*109c*/ 	.word	0x0000004c
        /*10a0*/ 	.word	0x00000000
        /*10a4*/ 	.short	0x0101
        /*10a6*/ 	.byte	0x3f
	.zero		1


	//   ....[35]....
        /*10a8*/ 	.word	0x000104b0
        /*10ac*/ 	.word	0x0000000f
        /*10b0*/ 	.word	0x00019c30
        /*10b4*/ 	.short	0x010a
        /*10b6*/ 	.byte	0x3f
	.zero		1


	//   ....[36]....
        /*10b8*/ 	.word	0x00010530
        /*10bc*/ 	.word	0x0000000f
        /*10c0*/ 	.word	0x00019c30
        /*10c4*/ 	.short	0x010a
        /*10c6*/ 	.byte	0x3f
	.zero		1


	//   ....[37]....
        /*10c8*/ 	.word	0x00010730
        /*10cc*/ 	.word	0x00000098
        /*10d0*/ 	.word	0x00019c50
        /*10d4*/ 	.short	0x010a
        /*10d6*/ 	.byte	0x3f
	.zero		1


	//   ....[38]....
        /*10d8*/ 	.word	0x00010780
        /*10dc*/ 	.word	0x00000098
        /*10e0*/ 	.word	0x00019c50
        /*10e4*/ 	.short	0x010a
        /*10e6*/ 	.byte	0x3f
	.zero		1


	//   ....[39]....
        /*10e8*/ 	.word	0x00010ff0
        /*10ec*/ 	.word	0x0000000f
        /*10f0*/ 	.word	0x00000000
        /*10f4*/ 	.short	0x0101
        /*10f6*/ 	.byte	0x3f
	.zero		1


	//   ....[40]....
        /*10f8*/ 	.word	0x00013750
        /*10fc*/ 	.word	0x00000098
        /*1100*/ 	.word	0x00000000
        /*1104*/ 	.short	0x0101
        /*1106*/ 	.byte	0x3f
	.zero		1


	//   ....[41]....
        /*1108*/ 	.word	0x00014100
        /*110c*/ 	.word	0x0000000c
        /*1110*/ 	.word	0x00019c30
        /*1114*/ 	.short	0x010a
        /*1116*/ 	.byte	0x3f
	.zero		1


	//   ....[42]....
        /*1118*/ 	.word	0x00014180
        /*111c*/ 	.word	0x0000000c
        /*1120*/ 	.word	0x00019c30
        /*1124*/ 	.short	0x010a
        /*1126*/ 	.byte	0x3f
	.zero		1


	//   ....[43]....
        /*1128*/ 	.word	0x00014380
        /*112c*/ 	.word	0x00000015
        /*1130*/ 	.word	0x00019c50
        /*1134*/ 	.short	0x010a
        /*1136*/ 	.byte	0x3f
	.zero		1


	//   ....[44]....
        /*1138*/ 	.word	0x000143d0
        /*113c*/ 	.word	0x00000015
        /*1140*/ 	.word	0x00019c50
        /*1144*/ 	.short	0x010a
        /*1146*/ 	.byte	0x3f
	.zero		1


	//   ....[45]....
        /*1148*/ 	.word	0x00014cc0
        /*114c*/ 	.word	0x00000005
        /*1150*/ 	.word	0x00000000
        /*1154*/ 	.short	0x0101
        /*1156*/ 	.byte	0x3f
	.zero		1


	//   ....[46]....
        /*1158*/ 	.word	0x000160f0
        /*115c*/ 	.word	0x00000015
        /*1160*/ 	.word	0x00000000
        /*1164*/ 	.short	0x0101
        /*1166*/ 	.byte	0x3f
	.zero		1


	//   ....[47]....
        /*1168*/ 	.word	0x00016790
        /*116c*/ 	.word	0x0000000c
        /*1170*/ 	.word	0x00019c30
        /*1174*/ 	.short	0x010a
        /*1176*/ 	.byte	0x3f
	.zero		1


	//   ....[48]....
        /*1178*/ 	.word	0x00016810
        /*117c*/ 	.word	0x0000000c
        /*1180*/ 	.word	0x00019c30
        /*1184*/ 	.short	0x010a
        /*1186*/ 	.byte	0x3f
	.zero		1


	//   ....[49]....
        /*1188*/ 	.word	0x00016a10
        /*118c*/ 	.word	0x00000015
        /*1190*/ 	.word	0x00019c50
        /*1194*/ 	.short	0x010a
        /*1196*/ 	.byte	0x3f
	.zero		1


	//   ....[50]....
        /*1198*/ 	.word	0x00016a60
        /*119c*/ 	.word	0x00000015
        /*11a0*/ 	.word	0x00019c50
        /*11a4*/ 	.short	0x010a
        /*11a6*/ 	.byte	0x3f
	.zero		1


	//   ....[51]....
        /*11a8*/ 	.word	0x000172e0
        /*11ac*/ 	.word	0x00000005
        /*11b0*/ 	.word	0x00000000
        /*11b4*/ 	.short	0x0101
        /*11b6*/ 	.byte	0x3f
	.zero		1


	//   ....[52]....
        /*11b8*/ 	.word	0x00019990
        /*11bc*/ 	.word	0x00000015
        /*11c0*/ 	.word	0x00000000
        /*11c4*/ 	.short	0x0101
        /*11c6*/ 	.byte	0x3f
	.zero		1


	//   ....[53]....
        /*11c8*/ 	.word	0x00019f50
        /*11cc*/ 	.word	0x0000000c
        /*11d0*/ 	.word	0x00019c50
        /*11d4*/ 	.short	0x010a
        /*11d6*/ 	.byte	0x3f
	.zero		1


	//   ....[54]....
        /*11d8*/ 	.word	0x00019fa0
        /*11dc*/ 	.word	0x0000000c
        /*11e0*/ 	.word	0x00019c50
        /*11e4*/ 	.short	0x010a
        /*11e6*/ 	.byte	0x3f
	.zero		1


	//   ....[55]....
        /*11e8*/ 	.word	0x0001a860
        /*11ec*/ 	.word	0x0000000c
        /*11f0*/ 	.word	0x00000000
        /*11f4*/ 	.short	0x0101
        /*11f6*/ 	.byte	0x3f
	.zero		1


	//   ....[56]....
        /*11f8*/ 	.word	0x0001c3d0
        /*11fc*/ 	.word	0x00000000
        /*1200*/ 	.word	0x00000000
        /*1204*/ 	.short	0x0101
        /*1206*/ 	.byte	0x3f
	.zero		1


	//   ....[57]....
        /*1208*/ 	.word	0x0001c7f0
        /*120c*/ 	.word	0x00000002
        /*1210*/ 	.word	0x00000000
        /*1214*/ 	.short	0x0101
        /*1216*/ 	.byte	0x3f
	.zero		1


	//   ....[58]....
        /*1218*/ 	.word	0x0001fdd0
        /*121c*/ 	.word	0x00000012
        /*1220*/ 	.word	0x00019c20
        /*1224*/ 	.short	0x010a
        /*1226*/ 	.byte	0x3f
	.zero		1


	//   ....[59]....
        /*1228*/ 	.word	0x0001fe90
        /*122c*/ 	.word	0x00000009
        /*1230*/ 	.word	0x00019ca0
        /*1234*/ 	.short	0x010a
        /*1236*/ 	.byte	0x3f
	.zero		1


	//   ....[60]....
        /*1238*/ 	.word	0x000202c0
        /*123c*/ 	.word	0x00000009
        /*1240*/ 	.word	0x00019cc0
        /*1244*/ 	.short	0x010a
        /*1246*/ 	.byte	0x3f
	.zero		1


	//   ....[61]....
        /*1248*/ 	.word	0x00020820
        /*124c*/ 	.word	0x00000009
        /*1250*/ 	.word	0x00019ca0
        /*1254*/ 	.short	0x010a
        /*1256*/ 	.byte	0x3f
	.zero		1


	//   ....[62]....
        /*1258*/ 	.word	0x00020c40
        /*125c*/ 	.word	0x00000009
        /*1260*/ 	.word	0x00019cc0
        /*1264*/ 	.short	0x010a
        /*1266*/ 	.byte	0x3f
	.zero		1


	//   ....[63]....
        /*1268*/ 	.word	0x00022290
        /*126c*/ 	.word	0x00000004
        /*1270*/ 	.word	0x00019c80
        /*1274*/ 	.short	0x010a
        /*1276*/ 	.byte	0x3f
	.zero		1


	//   ....[64]....
        /*1278*/ 	.word	0x00022680
        /*127c*/ 	.word	0x00000004
        /*1280*/ 	.word	0x00019c70
        /*1284*/ 	.short	0x0107
        /*1286*/ 	.byte	0x3f
	.zero		1


	//   ....[65]....
        /*1288*/ 	.word	0x00022740
        /*128c*/ 	.word	0x00000004
        /*1290*/ 	.word	0x00019c70
        /*1294*/ 	.short	0x0101
        /*1296*/ 	.byte	0x3f
	.zero		1


	//   ....[66]....
        /*1298*/ 	.word	0x00022770
        /*129c*/ 	.word	0x00000004
        /*12a0*/ 	.word	0x00019c40
        /*12a4*/ 	.short	0x010a
        /*12a6*/ 	.byte	0x3f
	.zero		1


	//   ....[67]....
        /*12a8*/ 	.word	0x00022b10
        /*12ac*/ 	.word	0x00000004
        /*12b0*/ 	.word	0x00019c30
        /*12b4*/ 	.short	0x0107
        /*12b6*/ 	.byte	0x3f
	.zero		1


	//   ....[68]....
        /*12b8*/ 	.word	0x00022be0
        /*12bc*/ 	.word	0x00000004
        /*12c0*/ 	.word	0x00019c30
        /*12c4*/ 	.short	0x0101
        /*12c6*/ 	.byte	0x3f
	.zero		1


	//   ....[69]....
        /*12c8*/ 	.word	0x000235a0
        /*12cc*/ 	.word	0x00000012
        /*12d0*/ 	.word	0x00019c00
        /*12d4*/ 	.short	0x0107
        /*12d6*/ 	.byte	0x3f
	.zero		1


	//   ....[70]....
        /*12d8*/ 	.word	0x000236a0
        /*12dc*/ 	.word	0x00000012
        /*12e0*/ 	.word	0x00019c00
        /*12e4*/ 	.short	0x0101
        /*12e6*/ 	.byte	0x3f
	.zero		1


	//   ....[71]....
        /*12e8*/ 	.word	0x000236c0
        /*12ec*/ 	.word	0x00000012
        /*12f0*/ 	.word	0x00019c20
        /*12f4*/ 	.short	0x010a
        /*12f6*/ 	.byte	0x3f
	.zero		1


	//   ....[72]....
        /*12f8*/ 	.word	0x00023a60
        /*12fc*/ 	.word	0x00000000
        /*1300*/ 	.word	0x00019c80
        /*1304*/ 	.short	0x010a
        /*1306*/ 	.byte	0x3f
	.zero		1


	//   ....[73]....
        /*1308*/ 	.word	0x00023e10
        /*130c*/ 	.word	0x00000000
        /*1310*/ 	.word	0x00019c70
        /*1314*/ 	.short	0x0107
        /*1316*/ 	.byte	0x3f
	.zero		1


	//   ....[74]....
        /*1318*/ 	.word	0x00023ed0
        /*131c*/ 	.word	0x00000000
        /*1320*/ 	.word	0x00019c70
        /*1324*/ 	.short	0x0101
        /*1326*/ 	.byte	0x3f
	.zero		1


	//   ....[75]....
        /*1328*/ 	.word	0x00023f00
        /*132c*/ 	.word	0x00000000
        /*1330*/ 	.word	0x00019c40
        /*1334*/ 	.short	0x010a
        /*1336*/ 	.byte	0x3f
	.zero		1


	//   ....[76]....
        /*1338*/ 	.word	0x00024230
        /*133c*/ 	.word	0x00000000
        /*1340*/ 	.word	0x00019c30
        /*1344*/ 	.short	0x0107
        /*1346*/ 	.byte	0x3f
	.zero		1


	//   ....[77]....
        /*1348*/ 	.word	0x000242f0
        /*134c*/ 	.word	0x00000000
        /*1350*/ 	.word	0x00019c30
        /*1354*/ 	.short	0x0101
        /*1356*/ 	.byte	0x3f
	.zero		1


	//   ....[78]....
        /*1358*/ 	.word	0x00024380
        /*135c*/ 	.word	0x00000002
        /*1360*/ 	.word	0x00019c70
        /*1364*/ 	.short	0x010a
        /*1366*/ 	.byte	0x3f
	.zero		1


	//   ....[79]....
        /*1368*/ 	.word	0x00024410
        /*136c*/ 	.word	0x00000002
        /*1370*/ 	.word	0x00019c60
        /*1374*/ 	.short	0x010a
        /*1376*/ 	.byte	0x3f
	.zero		1


	//   ....[80]....
        /*1378*/ 	.word	0x00024890
        /*137c*/ 	.word	0x00000002
        /*1380*/ 	.word	0x00019c50
        /*1384*/ 	.short	0x0101
        /*1386*/ 	.byte	0x3f
	.zero		1


	//   ....[81]....
        /*1388*/ 	.word	0x00024920
        /*138c*/ 	.word	0x00000002
        /*1390*/ 	.word	0x00000000
        /*1394*/ 	.short	0x0101
        /*1396*/ 	.byte	0x3f
	.zero		1


	//   ....[82]....
        /*1398*/ 	.word	0x00024af0
        /*139c*/ 	.word	0x00000000
        /*13a0*/ 	.word	0x00019c70
        /*13a4*/ 	.short	0x010a
        /*13a6*/ 	.byte	0x3f
	.zero		1


	//   ....[83]....
        /*13a8*/ 	.word	0x00024b80
        /*13ac*/ 	.word	0x00000000
        /*13b0*/ 	.word	0x00019c60
        /*13b4*/ 	.short	0x010a
        /*13b6*/ 	.byte	0x3f
	.zero		1


	//   ....[84]....
        /*13b8*/ 	.word	0x00025010
        /*13bc*/ 	.word	0x00000000
        /*13c0*/ 	.word	0x00019c50
        /*13c4*/ 	.short	0x0101
        /*13c6*/ 	.byte	0x3f
	.zero		1


	//   ....[85]....
        /*13c8*/ 	.word	0x000250c0
        /*13cc*/ 	.word	0x00000000
        /*13d0*/ 	.word	0x00000000
        /*13d4*/ 	.short	0x0101
        /*13d6*/ 	.byte	0x3f
	.zero		1


	//   ....[86]....
        /*13d8*/ 	.word	0x00026240
        /*13dc*/ 	.word	0x00000005
        /*13e0*/ 	.word	0x00019c20
        /*13e4*/ 	.short	0x010a
        /*13e6*/ 	.byte	0x3f
	.zero		1


	//   ....[87]....
        /*13e8*/ 	.word	0x000263e0
        /*13ec*/ 	.word	0x00000003
        /*13f0*/ 	.word	0x00019c40
        /*13f4*/ 	.short	0x010a
        /*13f6*/ 	.byte	0x3f
	.zero		1


	//   ....[88]....
        /*13f8*/ 	.word	0x00026470
        /*13fc*/ 	.word	0x00000005
        /*1400*/ 	.word	0x00019c40
        /*1404*/ 	.short	0x010a
        /*1406*/ 	.byte	0x3f
	.zero		1


	//   ....[89]....
        /*1408*/ 	.word	0x000264b0
        /*140c*/ 	.word	0x00000003
        /*1410*/ 	.word	0x00019c60
        /*1414*/ 	.short	0x010a
        /*1416*/ 	.byte	0x3f
	.zero		1


	//   ....[90]....
        /*1418*/ 	.word	0x000264f0
        /*141c*/ 	.word	0x00000005
        /*1420*/ 	.word	0x00019c60
        /*1424*/ 	.short	0x010a
        /*1426*/ 	.byte	0x3f
	.zero		1


	//   ....[91]....
        /*1428*/ 	.word	0x00026530
        /*142c*/ 	.word	0x00000003
        /*1430*/ 	.word	0x00019c80
        /*1434*/ 	.short	0x010a
        /*1436*/ 	.byte	0x3f
	.zero		1


	//   ....[92]....
        /*1438*/ 	.word	0x00026570
        /*143c*/ 	.word	0x00000005
        /*1440*/ 	.word	0x00019c80
        /*1444*/ 	.short	0x010a
        /*1446*/ 	.byte	0x3f
	.zero		1


	//   ....[93]....
        /*1448*/ 	.word	0x000265d0
        /*144c*/ 	.word	0x00000044
        /*1450*/ 	.word	0x00019c90
        /*1454*/ 	.short	0x010a
        /*1456*/ 	.byte	0x3f
	.zero		1


	//   ....[94]....
        /*1458*/ 	.word	0x00026740
        /*145c*/ 	.word	0x00000044
        /*1460*/ 	.word	0x00019c90
        /*1464*/ 	.short	0x010a
        /*1466*/ 	.byte	0x3f
	.zero		1


	//   ....[95]....
        /*1468*/ 	.word	0x000268c0
        /*146c*/ 	.word	0x00000044
        /*1470*/ 	.word	0x00019c90
        /*1474*/ 	.short	0x010a
        /*1476*/ 	.byte	0x3f
	.zero		1


	//   ....[96]....
        /*1478*/ 	.word	0x00026a20
        /*147c*/ 	.word	0x00000044
        /*1480*/ 	.word	0x00019cb0
        /*1484*/ 	.short	0x010a
        /*1486*/ 	.byte	0x3f
	.zero		1


	//   ....[97]....
        /*1488*/ 	.word	0x00026c20
        /*148c*/ 	.word	0x00000010
        /*1490*/ 	.word	0x00019c00
        /*1494*/ 	.short	0x010a
        /*1496*/ 	.byte	0x3f
	.zero		1


	//   ....[98]....
        /*1498*/ 	.word	0x00026e30
        /*149c*/ 	.word	0x00000010
        /*14a0*/ 	.word	0x00019c00
        /*14a4*/ 	.short	0x010a
        /*14a6*/ 	.byte	0x3f
	.zero		1


	//   ....[99]....
        /*14a8*/ 	.word	0x00026e80
        /*14ac*/ 	.word	0x00000000
        /*14b0*/ 	.word	0x00019c30
        /*14b4*/ 	.short	0x010a
        /*14b6*/ 	.byte	0x3f
	.zero		1


	//   ....[100]....
        /*14b8*/ 	.word	0x00026ed0
        /*14bc*/ 	.word	0x0000000f
        /*14c0*/ 	.word	0x00019c30
        /*14c4*/ 	.short	0x010a
        /*14c6*/ 	.byte	0x3f
	.zero		1


	//   ....[101]....
        /*14c8*/ 	.word	0x00026f20
        /*14cc*/ 	.word	0x00000098
        /*14d0*/ 	.word	0x00019c50
        /*14d4*/ 	.short	0x010a
        /*14d6*/ 	.byte	0x3f
	.zero		1


	//   ....[102]....
        /*14d8*/ 	.word	0x00026f70
        /*14dc*/ 	.word	0x0000000c
        /*14e0*/ 	.word	0x00019c30
        /*14e4*/ 	.short	0x010a
        /*14e6*/ 	.byte	0x3f
	.zero		1


	//   ....[103]....
        /*14e8*/ 	.word	0x00026fc0
        /*14ec*/ 	.word	0x00000015
        /*14f0*/ 	.word	0x00019c50
        /*14f4*/ 	.short	0x010a
        /*14f6*/ 	.byte	0x3f
	.zero		1


	//   ....[104]....
        /*14f8*/ 	.word	0x00027010
        /*14fc*/ 	.word	0x0000000c
        /*1500*/ 	.word	0x00019c30
        /*1504*/ 	.short	0x010a
        /*1506*/ 	.byte	0x3f
	.zero		1


	//   ....[105]....
        /*1508*/ 	.word	0x00027060
        /*150c*/ 	.word	0x00000015
        /*1510*/ 	.word	0x00019c50
        /*1514*/ 	.short	0x010a
        /*1516*/ 	.byte	0x3f
	.zero		1


	//   ....[106]....
        /*1518*/ 	.word	0x000270b0
        /*151c*/ 	.word	0x0000000c
        /*1520*/ 	.word	0x00019c50
        /*1524*/ 	.short	0x010a
        /*1526*/ 	.byte	0x3f
	.zero		1


	//   ....[107]....
        /*1528*/ 	.word	0x00027250
        /*152c*/ 	.word	0x00000012
        /*1530*/ 	.word	0x00019c20
        /*1534*/ 	.short	0x010a
        /*1536*/ 	.byte	0x3f
	.zero		1


	//   ....[108]....
        /*1538*/ 	.word	0x000272a0
        /*153c*/ 	.word	0x00000009
        /*1540*/ 	.word	0x00019ca0
        /*1544*/ 	.short	0x010a
        /*1546*/ 	.byte	0x3f
	.zero		1


	//   ....[109]....
        /*1548*/ 	.word	0x000272f0
        /*154c*/ 	.word	0x00000009
        /*1550*/ 	.word	0x00019cc0
        /*1554*/ 	.short	0x010a
        /*1556*/ 	.byte	0x3f
	.zero		1


	//   ....[110]....
        /*1558*/ 	.word	0x00027340
        /*155c*/ 	.word	0x00000009
        /*1560*/ 	.word	0x00019ca0
        /*1564*/ 	.short	0x010a
        /*1566*/ 	.byte	0x3f
	.zero		1


	//   ....[111]....
        /*1568*/ 	.word	0x00027390
        /*156c*/ 	.word	0x00000009
        /*1570*/ 	.word	0x00019cc0
        /*1574*/ 	.short	0x010a
        /*1576*/ 	.byte	0x3f
	.zero		1


	//   ....[112]....
        /*1578*/ 	.word	0x000274b0
        /*157c*/ 	.word	0x00000004
        /*1580*/ 	.word	0x00019c80
        /*1584*/ 	.short	0x010a
        /*1586*/ 	.byte	0x3f
	.zero		1


	//   ....[113]....
        /*1588*/ 	.word	0x00027890
        /*158c*/ 	.word	0x00000004
        /*1590*/ 	.word	0x00019c40
        /*1594*/ 	.short	0x010a
        /*1596*/ 	.byte	0x3f
	.zero		1


	//   ....[114]....
        /*1598*/ 	.word	0x00027f30
        /*159c*/ 	.word	0x00000012
        /*15a0*/ 	.word	0x00019c20
        /*15a4*/ 	.short	0x010a
        /*15a6*/ 	.byte	0x3f
	.zero		1


	//   ....[115]....
        /*15a8*/ 	.word	0x00027f80
        /*15ac*/ 	.word	0x00000000
        /*15b0*/ 	.word	0x00019c80
        /*15b4*/ 	.short	0x010a
        /*15b6*/ 	.byte	0x3f
	.zero		1


	//   ....[116]....
        /*15b8*/ 	.word	0x00028280
        /*15bc*/ 	.word	0x00000000
        /*15c0*/ 	.word	0x00019c40
        /*15c4*/ 	.short	0x010a
        /*15c6*/ 	.byte	0x3f
	.zero		1


	//   ....[117]....
        /*15c8*/ 	.word	0x00028530
        /*15cc*/ 	.word	0x00000002
        /*15d0*/ 	.word	0x00019c70
        /*15d4*/ 	.short	0x010a
        /*15d6*/ 	.byte	0x3f
	.zero		1


	//   ....[118]....
        /*15d8*/ 	.word	0x00028580
        /*15dc*/ 	.word	0x00000002
        /*15e0*/ 	.word	0x00019c60
        /*15e4*/ 	.short	0x010a
        /*15e6*/ 	.byte	0x3f
	.zero		1


	//   ....[119]....
        /*15e8*/ 	.word	0x000285d0
        /*15ec*/ 	.word	0x00000000
        /*15f0*/ 	.word	0x00019c70
        /*15f4*/ 	.short	0x010a
        /*15f6*/ 	.byte	0x3f
	.zero		1


	//   ....[120]....
        /*15f8*/ 	.word	0x00028620
        /*15fc*/ 	.word	0x00000000
        /*1600*/ 	.word	0x00019c60
        /*1604*/ 	.short	0x010a
        /*1606*/ 	.byte	0x3f
	.zero		1


	//   ....[121]....
        /*1608*/ 	.word	0x00029160
        /*160c*/ 	.word	0x00000005
        /*1610*/ 	.word	0x00019c20
        /*1614*/ 	.short	0x010a
        /*1616*/ 	.byte	0x3f
	.zero		1


	//   ....[122]....
        /*1618*/ 	.word	0x00029300
        /*161c*/ 	.word	0x00000003
        /*1620*/ 	.word	0x00019c40
        /*1624*/ 	.short	0x010a
        /*1626*/ 	.byte	0x3f
	.zero		1


	//   ....[123]....
        /*1628*/ 	.word	0x00029350
        /*162c*/ 	.word	0x00000005
        /*1630*/ 	.word	0x00019c40
        /*1634*/ 	.short	0x010a
        /*1636*/ 	.byte	0x3f
	.zero		1


	//   ....[124]....
        /*1638*/ 	.word	0x000293a0
        /*163c*/ 	.word	0x00000003
        /*1640*/ 	.word	0x00019c60
        /*1644*/ 	.short	0x010a
        /*1646*/ 	.byte	0x3f
	.zero		1


	//   ....[125]....
        /*1648*/ 	.word	0x000293f0
        /*164c*/ 	.word	0x00000005
        /*1650*/ 	.word	0x00019c60
        /*1654*/ 	.short	0x010a
        /*1656*/ 	.byte	0x3f
	.zero		1


	//   ....[126]....
        /*1658*/ 	.word	0x00029440
        /*165c*/ 	.word	0x00000003
        /*1660*/ 	.word	0x00019c80
        /*1664*/ 	.short	0x010a
        /*1666*/ 	.byte	0x3f
	.zero		1


	//----- nvinfo : EIATTR_NUM_MBARRIERS
	.align		4
.L_1282:
        /*1668*/ 	.byte	0x03, 0x38
        /*166a*/ 	.short	0x0016


	//----- nvinfo : EIATTR_EXIT_INSTR_OFFSETS
	.align		4
        /*166c*/ 	.byte	0x04, 0x1c
        /*166e*/ 	.short	(.L_1284 - .L_1283)


	//   ....[0]....
.L_1283:
        /*1670*/ 	.word	0x000265c0


	//----- nvinfo : EIATTR_MAX_THREADS
	.align		4
.L_1284:
        /*1674*/ 	.byte	0x04, 0x05
        /*1676*/ 	.short	(.L_1286 - .L_1285)
.L_1285:
        /*1678*/ 	.word	0x00000200
        /*167c*/ 	.word	0x00000001
        /*1680*/ 	.word	0x00000001


	//----- nvinfo : EIATTR_CRS_STACK_SIZE
	.align		4
.L_1286:
        /*1684*/ 	.byte	0x04, 0x1e
        /*1686*/ 	.short	(.L_1288 - .L_1287)
.L_1287:
        /*1688*/ 	.word	0x00000000


	//----- nvinfo : EIATTR_CBANK_PARAM_SIZE
	.align		4
.L_1288:
        /*168c*/ 	.byte	0x03, 0x19
        /*168e*/ 	.short	0x0af0


	//----- nvinfo : EIATTR_PARAM_CBANK
	.align		4
        /*1690*/ 	.byte	0x04, 0x0a
        /*1692*/ 	.short	(.L_1290 - .L_1289)
	.align		4
.L_1289:
        /*1694*/ 	.word	index@(.nv.constant0._ZN7cutlass13device_kernelIN5flash11enable_sm90INS1_16FlashAttnFwdSm90INS1_25CollectiveMainloopFwdSm90ILi2EN4cute5tupleIJNS5_1CILi1EEES8_S8_EEENS6_IJNS7_ILi192EEENS7_ILi128EEENS7_ILi96EEEEEELi96ENS_12float_e4m3_tEfNS_4arch4Sm90ELb0ELb1ELb1ELb1ELb1ELb1ELb0ELb1ELb1ELb1ELb1ELb0EEENS1_21CollectiveEpilogueFwdINS6_IJSA_SC_SB_EEES9_NS_10bfloat16_tESG_Li384ELb1ELb1ELb1ELb1EEENS1_36VarlenDynamicPersistentTileSchedulerILi192ELi128ELi384ELi128ELb1ELb1ELb1ELb1ELb0ELb1EEEEEEEEEvNT_6ParamsE)
        /*1698*/ 	.short	0x0210
        /*169a*/ 	.short	0x0af0


	//----- nvinfo : EIATTR_SW_WAR
	.align		4
.L_1290:
        /*169c*/ 	.byte	0x04, 0x36
        /*169e*/ 	.short	(.L_1292 - .L_1291)
.L_1291:
        /*16a0*/ 	.word	0x00000008
.L_1292:


//--------------------- .nv.info._ZN7cutlass13device_kernelIN5flash11enable_sm90INS1_16FlashAttnFwdSm90INS1_25CollectiveMainloopFwdSm90ILi2EN4cute5tupleIJNS5_1CILi1EEES8_S8_EEENS6_IJNS7_ILi192EEENS7_ILi128EEENS7_ILi96EEEEEELi96ENS_12float_e4m3_tEfNS_4arch4Sm90ELb1ELb0ELb1ELb0ELb1ELb0ELb0ELb1ELb1ELb1ELb1ELb0EEENS1_21CollectiveEpilogueFwdINS6_IJSA_SC_SB_EEES9_NS_10bfloat16_tESG_Li384ELb0ELb1ELb1ELb1EEENS1_19SingleTileSchedulerILb0ELb1ELb1ELi192EEEEEEEEEvNT_6ParamsE --------------------------
	.section	.nv.info._ZN7cutlass13device_kernelIN5flash11enable_sm90INS1_16FlashAttnFwdSm90INS1_25CollectiveMainloopFwdSm90ILi2EN4cute5tupleIJNS5_1CILi1EEES8_S8_EEENS6_IJNS7_ILi192EEENS7_ILi128EEENS7_ILi96EEEEEELi96ENS_12float_e4m3_tEfNS_4arch4Sm90ELb1ELb0ELb1ELb0ELb1ELb0ELb0ELb1ELb1ELb1ELb1ELb0EEENS1_21CollectiveEpilogueFwdINS6_IJSA_SC_SB_EEES9_NS_10bfloat16_tESG_Li384ELb0ELb1ELb1ELb1EEENS1_19SingleTileSchedulerILb0ELb1ELb1ELi192EEEEEEEEEvNT_6ParamsE,"",@"SHT_CUDA_INFO"
	.sectionflags	@""
	.align	4


	//----- nvinfo : EIATTR_CUDA_API_VERSION
	.align		4
        /*0000*/ 	.byte	0x04, 0x37
        /*0002*/ 	.short	(.L_1294 - .L_1293)
.L_1293:
        /*0004*/ 	.word	0x00000082


	//----- nvinfo : EIATTR_KPARAM_INFO
	.align		4
.L_1294:
        /*0008*/ 	.byte	0x04, 0x17
        /*000a*/ 	.short	(.L_1296 - .L_1295)
.L_1295:
        /*000c*/ 	.word	0x00000000
        /*0010*/ 	.short	0x0000
        /*0012*/ 	.short	0x0070
        /*0014*/ 	.byte	0x00, 0xf0, 0x01, 0x28


	//----- nvinfo : EIATTR_SPARSE_MMA_MASK
	.align		4
.L_1296:
        /*0018*/ 	.byte	0x03, 0x50
        /*001a*/ 	.short	0x0000


	//----- nvinfo : EIATTR_MAXREG_COUNT
	.align		4
        /*001c*/ 	.byte	0x03, 0x1b
        /*001e*/ 	.short	0x0080


	//----- nvinfo : EIATTR_NUM_BARRIERS
	.align		4
        /*0020*/ 	.byte	0x02, 0x4c
        /*0022*/ 	.byte	0x09
	.zero		1


	//----- nvinfo : EIATTR_EXTERNS
	.align		4
        /*0024*/ 	.byte	0x04, 0x0f
        /*0026*/ 	.short	(.L_1298 - .L_1297)


	//   ....[0]....
	.align		4
.L_1297:
        /*0028*/ 	.word	index@(__assertfail)


	//----- nvinfo : EIATTR_ANNOTATIONS
	.align		4
.L_1298:
        /*002c*/ 	.byte	0x04, 0x55
        /*002e*/ 	.short	(.L_1300 - .L_1299)


	//   ....[0]....
.L_1299:
        /*0030*/ 	.word	0x00000001
        /*0034*/ 	.byte	0xc0, 0xcb, 0x00, 0x00, 0x01, 0x00, 0x00, 0x00, 0xc0, 0xcf, 0x00, 0x00, 0x01, 0x00, 0x00, 0x00
        /*0044*/ 	.byte	0xd0, 0xd1, 0x00, 0x00, 0x01, 0x00, 0x00, 0x00, 0x50, 0xe3, 0x00, 0x00, 0x01, 0x00, 0x00, 0x00
        /*0054*/ 	.byte	0xe0, 0xeb, 0x00, 0x00, 0x01, 0x00, 0x00, 0x00, 0x90, 0x01, 0x01, 0x00, 0x01, 0x00, 0x00, 0x00
        /*0064*/ 	.byte	0x50, 0x0e, 0x01, 0x00


	//----- nvinfo : EIATTR_MERCURY_ISA_VERSION
	.align		4
.L_1300:
        /*0068*/ 	.byte	0x03, 0x5f
        /*006a*/ 	.short	0x0101


	//----- nvinfo : EIATTR_INT_WARP_WIDE_INSTR_OFFSETS
	.align		4
        /*006c*/ 	.byte	0x04, 0x31
        /*006e*/ 	.short	(.L_1302 - .L_1301)


	//   ....[0]....
.L_1301:
        /*0070*/ 	.word	0x000000c0


	//   ....[1]....
        /*0074*/ 	.word	0x000000d0


	//   ....[2]....
        /*0078*/ 	.word	0x00000170


	//----- nvinfo : EIATTR_COOP_GROUP_MASK_REGIDS
	.align		4
.L_1302:
        /*007c*/ 	.byte	0x04, 0x29
        /*007e*/ 	.short	(.L_1304 - .L_1303)


	//   ....[0]....
.L_1303:
        /*0080*/ 	.word	0xffffffff


	//   ....[1]....
        /*0084*/ 	.word	0xffffffff


	//   ....[2]....
        /*0088*/ 	.word	0xffffffff


	//   ....[3]....
        /*008c*/ 	.word	0xffffffff


	//   ....[4]....
        /*0090*/ 	.word	0xffffffff


	//   ....[5]....
        /*0094*/ 	.word	0xffffffff


	//   ....[6]....
        /*0098*/ 	.word	0xffffffff


	//   ....[7]....
        /*009c*/ 	.word	0xffffffff


	//   ....[8]....
        /*00a0*/ 	.word	0xffffffff


	//   ....[9]....
        /*00a4*/ 	.word	0xffffffff


	//   ....[10]....
        /*00a8*/ 	.word	0xffffffff


	//   ....[11]....
        /*00ac*/ 	.word	0xffffffff


	//   ....[12]....
        /*00b0*/ 	.word	0xffffffff


	//   ....[13]....
        /*00b4*/ 	.word	0xffffffff


	//   ....[14]....
        /*00b8*/ 	.word	0xffffffff


	//   ....[15]....
        /*00bc*/ 	.word	0xffffffff


	//   ....[16]....
        /*00c0*/ 	.word	0xffffffff


	//   ....[17]....
        /*00c4*/ 	.word	0xffffffff


	//   ....[18]....
        /*00c8*/ 	.word	0xffffffff


	//   ....[19]....
        /*00cc*/ 	.word	0xffffffff


	//   ....[20]....
        /*00d0*/ 	.word	0xffffffff


	//   ....[21]....
        /*00d4*/ 	.word	0xffffffff


	//   ....[22]....
        /*00d8*/ 	.word	0xffffffff


	//   ....[23]....
        /*00dc*/ 	.word	0xffffffff


	//   ....[24]....
        /*00e0*/ 	.word	0xffffffff


	//   ....[25]....
        /*00e4*/ 	.word	0xffffffff


	//   ....[26]....
        /*00e8*/ 	.word	0xffffffff


	//   ....[27]....
        /*00ec*/ 	.word	0xffffffff


	//   ....[28]....
        /*00f0*/ 	.word	0xffffffff


	//   ....[29]....
        /*00f4*/ 	.word	0xffffffff


	//   ....[30]....
        /*00f8*/ 	.word	0xffffffff


	//   ....[31]....
        /*00fc*/ 	.word	0xffffffff


	//   ....[32]....
        /*0100*/ 	.word	0xffffffff


	//   ....[33]....
        /*0104*/ 	.word	0xffffffff


	//   ....[34]....
        /*0108*/ 	.word	0xffffffff


	//   ....[35]....
        /*010c*/ 	.word	0xffffffff


	//   ....[36]....
        /*0110*/ 	.word	0xffffffff


	//   ....[37]....
        /*0114*/ 	.word	0xffffffff


	//   ....[38]....
        /*0118*/ 	.word	0xffffffff


	//   ....[39]....
        /*011c*/ 	.word	0xffffffff


	//   ....[40]....
        /*0120*/ 	.word	0xffffffff


	//   ....[41]....
        /*0124*/ 	.word	0xffffffff


	//   ....[42]....
        /*0128*/ 	.word	0xffffffff


	//   ....[43]....
        /*012c*/ 	.word	0xffffffff


	//   ....[44]....
        /*0130*/ 	.word	0xffffffff


	//   ....[45]....
        /*0134*/ 	.word	0xffffffff


	//   ....[46]....
        /*0138*/ 	.word	0xffffffff


	//   ....[47]....
        /*013c*/ 	.word	0xffffffff


	//   ....[48]....
        /*0140*/ 	.word	0xffffffff


	//   ....[49]....
        /*0144*/ 	.word	0xffffffff


	//   ....[50]....
        /*0148*/ 	.word	0xffffffff


	//   ....[51]....
        /*014c*/ 	.word	0xffffffff


	//   ....[52]....
        /*0150*/ 	.word	0xffffffff


	//   ....[53]....
        /*0154*/ 	.word	0xffffffff


	//   ....[54]....
        /*0158*/ 	.word	0xffffffff


	//   ....[55]....
        /*015c*/ 	.word	0xffffffff


	//   ....[56]....
        /*0160*/ 	.word	0xffffffff


	//   ....[57]....
        /*0164*/ 	.word	0xffffffff


	//   ....[58]....
        /*0168*/ 	.word	0xffffffff


	//   ....[59]....
        /*016c*/ 	.word	0xffffffff


	//   ....[60]....
        /*0170*/ 	.word	0xffffffff


	//   ....[61]....
        /*0174*/ 	.word	0xffffffff


	//   ....[62]....
        /*0178*/ 	.word	0xffffffff


	//   ....[63]....
        /*017c*/ 	.word	0xffffffff


	//   ....[64]....
        /*0180*/ 	.word	0xffffffff


	//   ....[65]....
        /*0184*/ 	.word	0xffffffff


	//   ....[66]....
        /*0188*/ 	.word	0xffffffff


	//   ....[67]....
        /*018c*/ 	.word	0xffffffff


	//   ....[68]....
        /*0190*/ 	.word	0xffffffff


	//   ....[69]....
        /*0194*/ 	.word	0xffffffff


	//   ....[70]....
        /*0198*/ 	.word	0xffffffff


	//   ....[71]....
        /*019c*/ 	.word	0xffffffff


	//   ....[72]....
        /*01a0*/ 	.word	0xffffffff


	//   ....[73]....
        /*01a4*/ 	.word	0xffffffff


	//   ....[74]....
        /*01a8*/ 	.word	0xffffffff


	//   ....[75]....
        /*01ac*/ 	.word	0xffffffff


	//   ....[76]....
        /*01b0*/ 	.word	0xffffffff


	//   ....[77]....
        /*01b4*/ 	.word	0xffffffff


	//   ....[78]....
        /*01b8*/ 	.word	0xffffffff


	//   ....[79]....
        /*01bc*/ 	.word	0xffffffff


	//   ....[80]....
        /*01c0*/ 	.word	0xffffffff


	//   ....[81]....
        /*01c4*/ 	.word	0xffffffff


	//   ....[82]....
        /*01c8*/ 	.word	0xffffffff


	//   ....[83]....
        /*01cc*/ 	.word	0xffffffff


	//   ....[84]....
        /*01d0*/ 	.word	0xffffffff


	//   ....[85]....
        /*01d4*/ 	.word	0xffffffff


	//   ....[86]....
        /*01d8*/ 	.word	0xffffffff


	//   ....[87]....
        /*01dc*/ 	.word	0xffffffff


	//   ....[88]....
        /*01e0*/ 	.word	0xffffffff


	//   ....[89]....
        /*01e4*/ 	.word	0xffffffff


	//   ....[90]....
        /*01e8*/ 	.word	0xffffffff


	//   ....[91]....
        /*01ec*/ 	.word	0xffffffff


	//   ....[92]....
        /*01f0*/ 	.word	0xffffffff


	//   ....[93]....
        /*01f4*/ 	.word	0xffffffff


	//   ....[94]....
        /*01f8*/ 	.word	0xffffffff


	//   ....[95]....
        /*01fc*/ 	.word	0xffffffff


	//   ....[96]....
        /*0200*/ 	.word	0xffffffff


	//   ....[97]....
        /*0204*/ 	.word	0xffffffff


	//   ....[98]....
        /*0208*/ 	.word	0xffffffff


	//   ....[99]....
        /*020c*/ 	.word	0xffffffff


	//   ....[100]....
        /*0210*/ 	.word	0xffffffff


	//   ....[101]....
        /*0214*/ 	.word	0xffffffff


	//   ....[102]....
        /*0218*/ 	.word	0xffffffff


	//   ....[103]....
        /*021c*/ 	.word	0xffffffff


	//   ....[104]....
        /*0220*/ 	.word	0xffffffff


	//   ....[105]....
        /*0224*/ 	.word	0xffffffff


	//   ....[106]....
        /*0228*/ 	.word	0xffffffff


	//   ....[107]....
        /*022c*/ 	.word	0x0500000f


	//   ....[108]....
        /*0230*/ 	.word	0x0500000f


	//   ....[109]....
        /*0234*/ 	.word	0x0500000f


	//   ....[110]....
        /*0238*/ 	.word	0x0500000f


	//   ....[111]....
        /*023c*/ 	.word	0x0500000f


	//   ....[112]....
        /*0240*/ 	.word	0x0500000f


	//   ....[113]....
        /*0244*/ 	.word	0x0500000f


	//   ....[114]....
        /*0248*/ 	.word	0x0500000f


	//   ....[115]....
        /*024c*/ 	.word	0x0500000f


	//   ....[116]....
        /*0250*/ 	.word	0x0500000f


	//   ....[117]....
        /*0254*/ 	.word	0x0500000f


	//   ....[118]....
        /*0258*/ 	.word	0x0500000f


	//   ....[119]....
        /*025c*/ 	.word	0x0500000f


	//   ....[120]....
        /*0260*/ 	.word	0x0500000f


	//   ....[121]....
        /*0264*/ 	.word	0x0500000f


	//   ....[122]....
        /*0268*/ 	.word	0x0500000f


	//   ....[123]....
        /*026c*/ 	.word	0x0500000f


	//   ....[124]....
        /*0270*/ 	.word	0x0500000f


	//   ....[125]....
        /*0274*/ 	.word	0x0500000f


	//   ....[126]....
        /*0278*/ 	.word	0x0500000f


	//   ....[127]....
        /*027c*/ 	.word	0x0500000f


	//   ....[128]....
        /*0280*/ 	.word	0x0500000f


	//   ....[129]....
        /*0284*/ 	.word	0x0500000f


	//----- nvinfo : EIATTR_COOP_GROUP_INSTR_OFFSETS
	.align		4
.L_1304:
        /*0288*/ 	.byte	0x04, 0x28
        /*028a*/ 	.short	(.L_1306 - .L_1305)


	//   ....[0]....
.L_1305:
        /*028c*/ 	.word	0x00000070


	//   ....[1]....
        /*0290*/ 	.word	0x000000b0


	//   ....[2]....
        /*0294*/ 	.word	0x000002d0


	//   ....[3]....
        /*0298*/ 	.word	0x00000430


	//   ....[4]....
        /*029c*/ 	.word	0x00000550


	//   ....[5]....
        /*02a0*/ 	.word	0x000006b0


	//   ....[6]....
        /*02a4*/ 	.word	0x00001140


	//   ....[7]....
        /*02a8*/ 	.word	0x00001c90


	//   ....[8]....
        /*02ac*/ 	.word	0x00002010


	//   ....[9]....
        /*02b0*/ 	.word	0x00002ae0


	//   ....[10]....
        /*02b4*/ 	.word	0x00002b50


	//   ....[11]....
        /*02b8*/ 	.word	0x00003550


	//   ....[12]....
        /*02bc*/ 	.word	0x000035a0


	//   ....[13]....
        /*02c0*/ 	.word	0x000049d0


	//   ....[14]....
        /*02c4*/ 	.word	0x000053a0


	//   ....[15]....
        /*02c8*/ 	.word	0x000055a0


	//   ....[16]....
        /*02cc*/ 	.word	0x000056b0


	//   ....[17]....
        /*02d0*/ 	.word	0x00005fd0


	//   ....[18]....
        /*02d4*/ 	.word	0x00006090


	//   ....[19]....
        /*02d8*/ 	.word	0x000081c0


	//   ....[20]....
        /*02dc*/ 	.word	0x000081e0


	//   ....[21]....
        /*02e0*/ 	.word	0x00008210


	//   ....[22]....
        /*02e4*/ 	.word	0x00008220


	//   ....[23]....
        /*02e8*/ 	.word	0x000097f0


	//   ....[24]....
        /*02ec*/ 	.word	0x00009810


	//   ....[25]....
        /*02f0*/ 	.word	0x00009890


	//   ....[26]....
        /*02f4*/ 	.word	0x000098a0


	//   ....[27]....
        /*02f8*/ 	.word	0x0000a570


	//   ....[28]....
        /*02fc*/ 	.word	0x0000a580


	//   ....[29]....
        /*0300*/ 	.word	0x0000a590


	//   ....[30]....
        /*0304*/ 	.word	0x0000a5a0


	//   ....[31]....
        /*0308*/ 	.word	0x0000a5b0


	//   ....[32]....
        /*030c*/ 	.word	0x0000a5d0


	//   ....[33]....
        /*0310*/ 	.word	0x0000a5e0


	//   ....[34]....
        /*0314*/ 	.word	0x0000a5f0


	//   ....[35]....
        /*0318*/ 	.word	0x0000a610


	//   ....[36]....
        /*031c*/ 	.word	0x0000a620


	//   ....[37]....
        /*0320*/ 	.word	0x0000a630


	//   ....[38]....
        /*0324*/ 	.word	0x0000a640


	//   ....[39]....
        /*0328*/ 	.word	0x0000a660


	//   ....[40]....
        /*032c*/ 	.word	0x0000a680


	//   ....[41]....
        /*0330*/ 	.word	0x0000a690


	//   ....[42]....
        /*0334*/ 	.word	0x0000a6a0


	//   ....[43]....
        /*0338*/ 	.word	0x0000a6c0


	//   ....[44]....
        /*033c*/ 	.word	0x0000a6e0


	//   ....[45]....
        /*0340*/ 	.word	0x0000a6f0


	//   ....[46]....
        /*0344*/ 	.word	0x0000a710


	//   ....[47]....
        /*0348*/ 	.word	0x0000a730


	//   ....[48]....
        /*034c*/ 	.word	0x0000a740


	//   ....[49]....
        /*0350*/ 	.word	0x0000a750


	//   ....[50]....
        /*0354*/ 	.word	0x0000a760


	//   ....[51]....
        /*0358*/ 	.word	0x0000a770


	//   ....[52]....
        /*035c*/ 	.word	0x0000a790


	//   ....[53]....
        /*0360*/ 	.word	0x0000a7a0


	//   ....[54]....
        /*0364*/ 	.word	0x0000a7b0


	//   ....[55]....
        /*0368*/ 	.word	0x0000a7c0


	//   ....[56]....
        /*036c*/ 	.word	0x0000a7d0


	//   ....[57]....
        /*0370*/ 	.word	0x0000a7e0


	//   ....[58]....
        /*0374*/ 	.word	0x0000a7f0


	//   ....[59]....
        /*0378*/ 	.word	0x0000a800


	//   ....[60]....
        /*037c*/ 	.word	0x0000a820


	//   ....[61]....
        /*0380*/ 	.word	0x0000a850


	//   ....[62]....
        /*0384*/ 	.word	0x0000a880


	//   ....[63]....
        /*0388*/ 	.word	0x0000a8b0


	//   ....[64]....
        /*038c*/ 	.word	0x0000a8f0


	//   ....[65]....
        /*0390*/ 	.word	0x0000a930


	//   ....[66]....
        /*0394*/ 	.word	0x0000a950


	//   ....[67]....
        /*0398*/ 	.word	0x0000a970


	//   ....[68]....
        /*039c*/ 	.word	0x0000a980


	//   ....[69]....
        /*03a0*/ 	.word	0x0000a990


	//   ....[70]....
        /*03a4*/ 	.word	0x0000a9a0


	//   ....[71]....
        /*03a8*/ 	.word	0x0000a9b0


	//   ....[72]....
        /*03ac*/ 	.word	0x0000a9c0


	//   ....[73]....
        /*03b0*/ 	.word	0x0000a9d0


	//   ....[74]....
        /*03b4*/ 	.word	0x0000a9e0


	//   ....[75]....
        /*03b8*/ 	.word	0x0000ad30


	//   ....[76]....
        /*03bc*/ 	.word	0x0000ad90


	//   ....[77]....
        /*03c0*/ 	.word	0x0000adc0


	//   ....[78]....
        /*03c4*/ 	.word	0x0000ae00


	//   ....[79]....
        /*03c8*/ 	.word	0x0000ae30


	//   ....[80]....
        /*03cc*/ 	.word	0x0000ae70


	//   ....[81]....
        /*03d0*/ 	.word	0x0000b3a0


	//   ....[82]....
        /*03d4*/ 	.word	0x0000b3d0


	//   ....[83]....
        /*03d8*/ 	.word	0x0000bda0


	//   ....[84]....
        /*03dc*/ 	.word	0x0000d1f0


	//   ....[85]....
        /*03e0*/ 	.word	0x0000d200


	//   ....[86]....
        /*03e4*/ 	.word	0x0000d210


	//   ....[87]....
        /*03e8*/ 	.word	0x0000d2f0


	//   ....[88]....
        /*03ec*/ 	.word	0x0000d660


	//   ....[89]....
        /*03f0*/ 	.word	0x0000d670


	//   ....[90]....
        /*03f4*/ 	.word	0x0000d680


	//   ....[91]....
        /*03f8*/ 	.word	0x0000d6c0


	//   ....[92]....
        /*03fc*/ 	.word	0x0000dea0


	//   ....[93]....
        /*0400*/ 	.word	0x0000ded0


	//   ....[94]....
        /*0404*/ 	.word	0x0000df00


	//   ....[95]....
        /*0408*/ 	.word	0x0000df20


	//   ....[96]....
        /*040c*/ 	.word	0x0000df30


	//   ....[97]....
        /*0410*/ 	.word	0x0000e000


	//   ....[98]....
        /*0414*/ 	.word	0x0000e7c0


	//   ....[99]....
        /*0418*/ 	.word	0x0000e7d0


	//   ....[100]....
        /*041c*/ 	.word	0x0000e7e0


	//   ....[101]....
        /*0420*/ 	.word	0x0000e860


	//   ....[102]....
        /*0424*/ 	.word	0x0000ebf0


	//   ....[103]....
        /*0428*/ 	.word	0x0000ec00


	//   ....[104]....
        /*042c*/ 	.word	0x0000ec10


	//   ....[105]....
        /*0430*/ 	.word	0x0000ec30


	//   ....[106]....
        /*0434*/ 	.word	0x0000fac0


	//   ....[107]....
        /*0438*/ 	.word	0x00010080


	//   ....[108]....
        /*043c*/ 	.word	0x00010160


	//   ....[109]....
        /*0440*/ 	.word	0x00010210


	//   ....[110]....
        /*0444*/ 	.word	0x00010290


	//   ....[111]....
        /*0448*/ 	.word	0x00010310


	//   ....[112]....
        /*044c*/ 	.word	0x000104b0


	//   ....[113]....
        /*0450*/ 	.word	0x00010540


	//   ....[114]....
        /*0454*/ 	.word	0x000105c0


	//   ....[115]....
        /*0458*/ 	.word	0x00010670


	//   ....[116]....
        /*045c*/ 	.word	0x00010700


	//   ....[117]....
        /*0460*/ 	.word	0x00010760


	//   ....[118]....
        /*0464*/ 	.word	0x000107f0


	//   ....[119]....
        /*0468*/ 	.word	0x000108d0


	//   ....[120]....
        /*046c*/ 	.word	0x00010960


	//   ....[121]....
        /*0470*/ 	.word	0x00010a30


	//   ....[122]....
        /*0474*/ 	.word	0x00010b60


	//   ....[123]....
        /*0478*/ 	.word	0x00010bf0


	//   ....[124]....
        /*047c*/ 	.word	0x00010c50


	//   ....[125]....
        /*0480*/ 	.word	0x00010d30


	//   ....[126]....
        /*0484*/ 	.word	0x00010e20


	//   ....[127]....
        /*0488*/ 	.word	0x00010ec0


	//   ....[128]....
        /*048c*/ 	.word	0x00010f20


	//   ....[129]....
        /*0490*/ 	.word	0x00010f80


	//----- nvinfo : EIATTR_REG_RECONFIG
	.align		4
.L_1306:
        /*0494*/ 	.byte	0x01, 0x54
	.zero		2


	//----- nvinfo : EIATTR_SYSCALL_OFFSETS
	.align		4
        /*0498*/ 	.byte	0x04, 0x46
        /*049a*/ 	.short	(.L_1308 - .L_1307)


	//   ....[0]....
.L_1307:
        /*049c*/ 	.word	0x00001300


	//   ....[1]....
        /*04a0*/ 	.word	0x0000c5e0


	//   ....[2]....
        /*04a4*/ 	.word	0x0000c720


	//   ....[3]....
        /*04a8*/ 	.word	0x0000c860


	//   ....[4]....
        /*04ac*/ 	.word	0x0000c980


	//   ....[5]....
        /*04b0*/ 	.word	0x0000d9d0


	//----- nvinfo : EIATTR_MBARRIER_INSTR_OFFSETS
	.align		4
.L_1308:
        /*04b4*/ 	.byte	0x04, 0x39
        /*04b6*/ 	.short	(.L_1310 - .L_1309)


	//   ....[0]....
.L_1309:
        /*04b8*/ 	.word	0x00000180
        /*04bc*/ 	.word	0x000000ff
        /*04c0*/ 	.word	0x00017000
        /*04c4*/ 	.short	0x0100
        /*04c6*/ 	.byte	0x08
	.zero		1


	//   ....[1]....
        /*04c8*/ 	.word	0x00000190
        /*04cc*/ 	.word	0x000000ff
        /*04d0*/ 	.word	0x00017020
        /*04d4*/ 	.short	0x0100
        /*04d6*/ 	.byte	0x08
	.zero		1


	//   ....[2]....
        /*04d8*/ 	.word	0x00000280
        /*04dc*/ 	.word	0x000000ff
        /*04e0*/ 	.word	0x00017030
        /*04e4*/ 	.short	0x0100
        /*04e6*/ 	.byte	0x08
	.zero		1


	//   ....[3]....
        /*04e8*/ 	.word	0x00000290
        /*04ec*/ 	.word	0x000000ff
        /*04f0*/ 	.word	0x00017040
        /*04f4*/ 	.short	0x0100
        /*04f6*/ 	.byte	0x08
	.zero		1


	//   ....[4]....
        /*04f8*/ 	.word	0x000002a0
        /*04fc*/ 	.word	0x000000ff
        /*0500*/ 	.word	0x00017038
        /*0504*/ 	.short	0x0100
        /*0506*/ 	.byte	0x08
	.zero		1


	//   ....[5]....
        /*0508*/ 	.word	0x000002b0
        /*050c*/ 	.word	0x000000ff
        /*0510*/ 	.word	0x00017048
        /*0514*/ 	.short	0x0100
        /*0516*/ 	.byte	0x08
	.zero		1


	//   ....[6]....
        /*0518*/ 	.word	0x000003e0
        /*051c*/ 	.word	0x000000ff
        /*0520*/ 	.word	0x00017050
        /*0524*/ 	.short	0x0100
        /*0526*/ 	.byte	0x08
	.zero		1


	//   ....[7]....
        /*0528*/ 	.word	0x000003f0
        /*052c*/ 	.word	0x000000ff
        /*0530*/ 	.word	0x00017060
        /*0534*/ 	.short	0x0100
        /*0536*/ 	.byte	0x08
	.zero		1


	//   ....[8]....
        /*0538*/ 	.word	0x00000400
        /*053c*/ 	.word	0x000000ff
        /*0540*/ 	.word	0x00017058
        /*0544*/ 	.short	0x0100
        /*0546*/ 	.byte	0x08
	.zero		1


	//   ....[9]....
        /*0548*/ 	.word	0x00000410
        /*054c*/ 	.word	0x000000ff
        /*0550*/ 	.word	0x00017068
        /*0554*/ 	.short	0x0100
        /*0556*/ 	.byte	0x08
	.zero		1


	//   ....[10]....
        /*0558*/ 	.word	0x00000500
        /*055c*/ 	.word	0x000000ff
        /*0560*/ 	.word	0x00017070
        /*0564*/ 	.short	0x0100
        /*0566*/ 	.byte	0x06
	.zero		1


	//   ....[11]....
        /*0568*/ 	.word	0x00000510
        /*056c*/ 	.word	0x000000ff
        /*0570*/ 	.word	0x00017080
        /*0574*/ 	.short	0x0100
        /*0576*/ 	.byte	0x06
	.zero		1


	//   ....[12]....
        /*0578*/ 	.word	0x00000520
        /*057c*/ 	.word	0x000000ff
        /*0580*/ 	.word	0x00017078
        /*0584*/ 	.short	0x0100
        /*0586*/ 	.byte	0x06
	.zero		1


	//   ....[13]....
        /*0588*/ 	.word	0x00000530
        /*058c*/ 	.word	0x000000ff
        /*0590*/ 	.word	0x00017088
        /*0594*/ 	.short	0x0100
        /*0596*/ 	.byte	0x06
	.zero		1


	//   ....[14]....
        /*0598*/ 	.word	0x00000660
        /*059c*/ 	.word	0x000000ff
        /*05a0*/ 	.word	0x00017090
        /*05a4*/ 	.short	0x0100
        /*05a6*/ 	.byte	0x08
	.zero		1


	//   ....[15]....
        /*05a8*/ 	.word	0x00000670
        /*05ac*/ 	.word	0x000000ff
        /*05b0*/ 	.word	0x000170a0
        /*05b4*/ 	.short	0x0100
        /*05b6*/ 	.byte	0x08
	.zero		1


	//   ....[16]....
        /*05b8*/ 	.word	0x00000680
        /*05bc*/ 	.word	0x000000ff
        /*05c0*/ 	.word	0x00017098
        /*05c4*/ 	.short	0x0100
        /*05c6*/ 	.byte	0x08
	.zero		1


	//   ....[17]....
        /*05c8*/ 	.word	0x00000690
        /*05cc*/ 	.word	0x000000ff
        /*05d0*/ 	.word	0x000170a8
        /*05d4*/ 	.short	0x0100
        /*05d6*/ 	.byte	0x08
	.zero		1


	//   ....[18]....
        /*05d8*/ 	.word	0x000007d0
        /*05dc*/ 	.word	0x000000ff
        /*05e0*/ 	.word	0x000170b0
        /*05e4*/ 	.short	0x0100
        /*05e6*/ 	.byte	0x08
	.zero		1


	//   ....[19]....
        /*05e8*/ 	.word	0x000007e0
        /*05ec*/ 	.word	0x000000ff
        /*05f0*/ 	.word	0x000170c0
        /*05f4*/ 	.short	0x0100
        /*05f6*/ 	.byte	0x08
	.zero		1


	//   ....[20]....
        /*05f8*/ 	.word	0x000007f0
        /*05fc*/ 	.word	0x000000ff
        /*0600*/ 	.word	0x000170b8
        /*0604*/ 	.short	0x0100
        /*0606*/ 	.byte	0x08
	.zero		1


	//   ....[21]....
        /*0608*/ 	.word	0x00000800
        /*060c*/ 	.word	0x000000ff
        /*0610*/ 	.word	0x000170c8
        /*0614*/ 	.short	0x0100
        /*0616*/ 	.byte	0x08
	.zero		1


	//   ....[22]....
        /*0618*/ 	.word	0x000015d0
        /*061c*/ 	.word	0x000000ff
        /*0620*/ 	.word	0x00017000
        /*0624*/ 	.short	0x010a
        /*0626*/ 	.byte	0x2c
	.zero		1


	//   ....[23]....
        /*0628*/ 	.word	0x00001660
        /*062c*/ 	.word	0x000000ff
        /*0630*/ 	.word	0x00017030
        /*0634*/ 	.short	0x010a
        /*0636*/ 	.byte	0x2c
	.zero		1


	//   ....[24]....
        /*0638*/ 	.word	0x000016c0
        /*063c*/ 	.word	0x000000ff
        /*0640*/ 	.word	0x00017030
        /*0644*/ 	.short	0x010a
        /*0646*/ 	.byte	0x2c
	.zero		1


	//   ....[25]....
        /*0648*/ 	.word	0x00002290
        /*064c*/ 	.word	0x000000ff
        /*0650*/ 	.word	0x00000000
        /*0654*/ 	.short	0x0101
        /*0656*/ 	.byte	0x06
	.zero		1


	//   ....[26]....
        /*0658*/ 	.word	0x00004430
        /*065c*/ 	.word	0x000000ff
        /*0660*/ 	.word	0x00017030
        /*0664*/ 	.short	0x010a
        /*0666*/ 	.byte	0x19
	.zero		1


	//   ....[27]....
        /*0668*/ 	.word	0x00004470
        /*066c*/ 	.word	0x000000ff
        /*0670*/ 	.word	0x00017030
        /*0674*/ 	.short	0x010a
        /*0676*/ 	.byte	0x19
	.zero		1


	//   ....[28]....
        /*0678*/ 	.word	0x000045f0
        /*067c*/ 	.word	0x000000ff
        /*0680*/ 	.word	0x00017050
        /*0684*/ 	.short	0x010a
        /*0686*/ 	.byte	0x0b
	.zero		1


	//   ....[29]....
        /*0688*/ 	.word	0x00004630
        /*068c*/ 	.word	0x000000ff
        /*0690*/ 	.word	0x00017050
        /*0694*/ 	.short	0x010a
        /*0696*/ 	.byte	0x0b
	.zero		1


	//   ....[30]....
        /*0698*/ 	.word	0x00005090
        /*069c*/ 	.word	0x000000ff
        /*06a0*/ 	.word	0x00000000
        /*06a4*/ 	.short	0x0101
        /*06a6*/ 	.byte	0x19
	.zero		1


	//   ....[31]....
        /*06a8*/ 	.word	0x00006bf0
        /*06ac*/ 	.word	0x000000ff
        /*06b0*/ 	.word	0x00000000
        /*06b4*/ 	.short	0x0101
        /*06b6*/ 	.byte	0x07
	.zero		1


	//   ....[32]....
        /*06b8*/ 	.word	0x000071c0
        /*06bc*/ 	.word	0x000000ff
        /*06c0*/ 	.word	0x00017030
        /*06c4*/ 	.short	0x010a
        /*06c6*/ 	.byte	0x16
	.zero		1


	//   ....[33]....
        /*06c8*/ 	.word	0x00007200
        /*06cc*/ 	.word	0x000000ff
        /*06d0*/ 	.word	0x00017030
        /*06d4*/ 	.short	0x010a
        /*06d6*/ 	.byte	0x16
	.zero		1


	//   ....[34]....
        /*06d8*/ 	.word	0x00007380
        /*06dc*/ 	.word	0x000000ff
        /*06e0*/ 	.word	0x00017050
        /*06e4*/ 	.short	0x010a
        /*06e6*/ 	.byte	0x0e
	.zero		1


	//   ....[35]....
        /*06e8*/ 	.word	0x000073c0
        /*06ec*/ 	.word	0x000000ff
        /*06f0*/ 	.word	0x00017050
        /*06f4*/ 	.short	0x010a
        /*06f6*/ 	.byte	0x0e
	.zero		1


	//   ....[36]....
        /*06f8*/ 	.word	0x00007a40
        /*06fc*/ 	.word	0x000000ff
        /*0700*/ 	.word	0x00000000
        /*0704*/ 	.short	0x0101
        /*0706*/ 	.byte	0x06
	.zero		1


	//   ....[37]....
        /*0708*/ 	.word	0x00009000
        /*070c*/ 	.word	0x000000ff
        /*0710*/ 	.word	0x00000000
        /*0714*/ 	.short	0x0101
        /*0716*/ 	.byte	0x07
	.zero		1


	//   ....[38]....
        /*0718*/ 	.word	0x00009510
        /*071c*/ 	.word	0x000000ff
        /*0720*/ 	.word	0x00017050
        /*0724*/ 	.short	0x010a
        /*0726*/ 	.byte	0x10
	.zero		1


	//   ....[39]....
        /*0728*/ 	.word	0x00009550
        /*072c*/ 	.word	0x000000ff
        /*0730*/ 	.word	0x00017050
        /*0734*/ 	.short	0x010a
        /*0736*/ 	.byte	0x10
	.zero		1


	//   ....[40]....
        /*0738*/ 	.word	0x00009b80
        /*073c*/ 	.word	0x000000ff
        /*0740*/ 	.word	0x00000000
        /*0744*/ 	.short	0x0101
        /*0746*/ 	.byte	0x04
	.zero		1


	//   ....[41]....
        /*0748*/ 	.word	0x0000ae50
        /*074c*/ 	.word	0x000000ff
        /*0750*/ 	.word	0x00000000
        /*0754*/ 	.short	0x0101
        /*0756*/ 	.byte	0x04
	.zero		1


	//   ....[42]....
        /*0758*/ 	.word	0x0000cf80
        /*075c*/ 	.word	0x000000ff
        /*0760*/ 	.word	0x00017080
        /*0764*/ 	.short	0x010a
        /*0766*/ 	.byte	0x2e
	.zero		1


	//   ....[43]....
        /*0768*/ 	.word	0x0000d3b0
        /*076c*/ 	.word	0x000000ff
        /*0770*/ 	.word	0x00017070
        /*0774*/ 	.short	0x0107
        /*0776*/ 	.byte	0x2e
	.zero		1


	//   ....[44]....
        /*0778*/ 	.word	0x0000d440
        /*077c*/ 	.word	0x000000ff
        /*0780*/ 	.word	0x00017070
        /*0784*/ 	.short	0x0101
        /*0786*/ 	.byte	0x2e
	.zero		1


	//   ....[45]....
        /*0788*/ 	.word	0x0000d470
        /*078c*/ 	.word	0x000000ff
        /*0790*/ 	.word	0x00017040
        /*0794*/ 	.short	0x010a
        /*0796*/ 	.byte	0x2e
	.zero		1


	//   ....[46]....
        /*0798*/ 	.word	0x0000d780
        /*079c*/ 	.word	0x000000ff
        /*07a0*/ 	.word	0x00017030
        /*07a4*/ 	.short	0x0107
        /*07a6*/ 	.byte	0x2e
	.zero		1


	//   ....[47]....
        /*07a8*/ 	.word	0x0000d810
        /*07ac*/ 	.word	0x000000ff
        /*07b0*/ 	.word	0x00017030
        /*07b4*/ 	.short	0x0101
        /*07b6*/ 	.byte	0x2e
	.zero		1


	//   ....[48]....
        /*07b8*/ 	.word	0x0000e110
        /*07bc*/ 	.word	0x000000ff
        /*07c0*/ 	.word	0x00017000
        /*07c4*/ 	.short	0x0107
        /*07c6*/ 	.byte	0x2e
	.zero		1


	//   ....[49]....
        /*07c8*/ 	.word	0x0000e170
        /*07cc*/ 	.word	0x000000ff
        /*07d0*/ 	.word	0x00017000
        /*07d4*/ 	.short	0x0101
        /*07d6*/ 	.byte	0x2e
	.zero		1


	//   ....[50]....
        /*07d8*/ 	.word	0x0000e1a0
        /*07dc*/ 	.word	0x000000ff
        /*07e0*/ 	.word	0x00017020
        /*07e4*/ 	.short	0x010a
        /*07e6*/ 	.byte	0x2e
	.zero		1


	//   ....[51]....
        /*07e8*/ 	.word	0x0000e570
        /*07ec*/ 	.word	0x00000006
        /*07f0*/ 	.word	0x00017080
        /*07f4*/ 	.short	0x010a
        /*07f6*/ 	.byte	0x3f
	.zero		1


	//   ....[52]....
        /*07f8*/ 	.word	0x0000e930
        /*07fc*/ 	.word	0x00000006
        /*0800*/ 	.word	0x00017070
        /*0804*/ 	.short	0x0107
        /*0806*/ 	.byte	0x3f
	.zero		1


	//   ....[53]....
        /*0808*/ 	.word	0x0000e9c0
        /*080c*/ 	.word	0x00000006
        /*0810*/ 	.word	0x00017070
        /*0814*/ 	.short	0x0101
        /*0816*/ 	.byte	0x3f
	.zero		1


	//   ....[54]....
        /*0818*/ 	.word	0x0000e9f0
        /*081c*/ 	.word	0x00000006
        /*0820*/ 	.word	0x00017040
        /*0824*/ 	.short	0x010a
        /*0826*/ 	.byte	0x3f
	.zero		1


	//   ....[55]....
        /*0828*/ 	.word	0x0000ed30
        /*082c*/ 	.word	0x00000006
        /*0830*/ 	.word	0x00017030
        /*0834*/ 	.short	0x0107
        /*0836*/ 	.byte	0x3f
	.zero		1


	//   ....[56]....
        /*0838*/ 	.word	0x0000edd0
        /*083c*/ 	.word	0x00000006
        /*0840*/ 	.word	0x00017030
        /*0844*/ 	.short	0x0101
        /*0846*/ 	.byte	0x3f
	.zero		1


	//   ....[57]....
        /*0848*/ 	.word	0x0000ee50
        /*084c*/ 	.word	0x00000002
        /*0850*/ 	.word	0x00017070
        /*0854*/ 	.short	0x010a
        /*0856*/ 	.byte	0x3f
	.zero		1


	//   ....[58]....
        /*0858*/ 	.word	0x0000eee0
        /*085c*/ 	.word	0x00000002
        /*0860*/ 	.word	0x00017060
        /*0864*/ 	.short	0x010a
        /*0866*/ 	.byte	0x3f
	.zero		1


	//   ....[59]....
        /*0868*/ 	.word	0x0000f310
        /*086c*/ 	.word	0x00000002
        /*0870*/ 	.word	0x00017050
        /*0874*/ 	.short	0x0101
        /*0876*/ 	.byte	0x3f
	.zero		1


	//   ....[60]....
        /*0878*/ 	.word	0x0000f3b0
        /*087c*/ 	.word	0x00000002
        /*0880*/ 	.word	0x00000000
        /*0884*/ 	.short	0x0101
        /*0886*/ 	.byte	0x3f
	.zero		1


	//   ....[61]....
        /*0888*/ 	.word	0x0000f480
        /*088c*/ 	.word	0x00000003
        /*0890*/ 	.word	0x00017070
        /*0894*/ 	.short	0x010a
        /*0896*/ 	.byte	0x3f
	.zero		1


	//   ....[62]....
        /*0898*/ 	.word	0x0000f520
        /*089c*/ 	.word	0x00000003
        /*08a0*/ 	.word	0x00017060
        /*08a4*/ 	.short	0x010a
        /*08a6*/ 	.byte	0x3f
	.zero		1


	//   ....[63]....
        /*08a8*/ 	.word	0x0000f950
        /*08ac*/ 	.word	0x00000003
        /*08b0*/ 	.word	0x00017050
        /*08b4*/ 	.short	0x0101
        /*08b6*/ 	.byte	0x3f
	.zero		1


	//   ....[64]....
        /*08b8*/ 	.word	0x0000fa00
        /*08bc*/ 	.word	0x00000003
        /*08c0*/ 	.word	0x00000000
        /*08c4*/ 	.short	0x0101
        /*08c6*/ 	.byte	0x3f
	.zero		1


	//   ....[65]....
        /*08c8*/ 	.word	0x0000fa70
        /*08cc*/ 	.word	0x00000007
        /*08d0*/ 	.word	0x00017020
        /*08d4*/ 	.short	0x010a
        /*08d6*/ 	.byte	0x3f
	.zero		1


	//   ....[66]....
        /*08d8*/ 	.word	0x0000fb90
        /*08dc*/ 	.word	0x00000005
        /*08e0*/ 	.word	0x00017040
        /*08e4*/ 	.short	0x010a
        /*08e6*/ 	.byte	0x3f
	.zero		1


	//   ....[67]....
        /*08e8*/ 	.word	0x0000fc30
        /*08ec*/ 	.word	0x00000007
        /*08f0*/ 	.word	0x00017040
        /*08f4*/ 	.short	0x010a
        /*08f6*/ 	.byte	0x3f
	.zero		1


	//   ....[68]....
        /*08f8*/ 	.word	0x0000fc70
        /*08fc*/ 	.word	0x00000005
        /*0900*/ 	.word	0x00017060
        /*0904*/ 	.short	0x010a
        /*0906*/ 	.byte	0x3f
	.zero		1


	//   ....[69]....
        /*0908*/ 	.word	0x0000fcb0
        /*090c*/ 	.word	0x00000007
        /*0910*/ 	.word	0x00017060
        /*0914*/ 	.short	0x010a
        /*0916*/ 	.byte	0x3f
	.zero		1


	//   ....[70]....
        /*0918*/ 	.word	0x0000fcf0
        /*091c*/ 	.word	0x00000005
        /*0920*/ 	.word	0x00017080
        /*0924*/ 	.short	0x010a
        /*0926*/ 	.byte	0x3f
	.zero		1


	//   ....[71]....
        /*0928*/ 	.word	0x0000fd30
        /*092c*/ 	.word	0x00000007
        /*0930*/ 	.word	0x00017080
        /*0934*/ 	.short	0x010a
        /*0936*/ 	.byte	0x3f
	.zero		1


	//   ....[72]....
        /*0938*/ 	.word	0x0000fda0
        /*093c*/ 	.word	0x00000003
        /*0940*/ 	.word	0x00017000
        /*0944*/ 	.short	0x010a
        /*0946*/ 	.byte	0x3f
	.zero		1


	//   ....[73]....
        /*0948*/ 	.word	0x0000fe00
        /*094c*/ 	.word	0x00000003
        /*0950*/ 	.word	0x00017030
        /*0954*/ 	.short	0x010a
        /*0956*/ 	.byte	0x3f
	.zero		1


	//   ....[74]....
        /*0958*/ 	.word	0x0000fe60
        /*095c*/ 	.word	0x0000000b
        /*0960*/ 	.word	0x00017030
        /*0964*/ 	.short	0x010a
        /*0966*/ 	.byte	0x3f
	.zero		1


	//   ....[75]....
        /*0968*/ 	.word	0x0000fec0
        /*096c*/ 	.word	0x0000000b
        /*0970*/ 	.word	0x00017050
        /*0974*/ 	.short	0x010a
        /*0976*/ 	.byte	0x3f
	.zero		1


	//   ....[76]....
        /*0978*/ 	.word	0x0000ff20
        /*097c*/ 	.word	0x00000009
        /*0980*/ 	.word	0x00017030
        /*0984*/ 	.short	0x010a
        /*0986*/ 	.byte	0x3f
	.zero		1


	//   ....[77]....
        /*0988*/ 	.word	0x0000ff80
        /*098c*/ 	.word	0x00000009
        /*0990*/ 	.word	0x00017050
        /*0994*/ 	.short	0x010a
        /*0996*/ 	.byte	0x3f
	.zero		1


	//   ....[78]....
        /*0998*/ 	.word	0x0000ffe0
        /*099c*/ 	.word	0x00000005
        /*09a0*/ 	.word	0x00017050
        /*09a4*/ 	.short	0x010a
        /*09a6*/ 	.byte	0x3f
	.zero		1


	//   ....[79]....
        /*09a8*/ 	.word	0x000100b0
        /*09ac*/ 	.word	0x0000001b
        /*09b0*/ 	.word	0x00017080
        /*09b4*/ 	.short	0x010a
        /*09b6*/ 	.byte	0x3f
	.zero		1


	//   ....[80]....
        /*09b8*/ 	.word	0x00010400
        /*09bc*/ 	.word	0x0000001b
        /*09c0*/ 	.word	0x00017040
        /*09c4*/ 	.short	0x010a
        /*09c6*/ 	.byte	0x3f
	.zero		1


	//   ....[81]....
        /*09c8*/ 	.word	0x00010a60
        /*09cc*/ 	.word	0x0000001b
        /*09d0*/ 	.word	0x00017020
        /*09d4*/ 	.short	0x010a
        /*09d6*/ 	.byte	0x3f
	.zero		1


	//   ....[82]....
        /*09d8*/ 	.word	0x00010ab0
        /*09dc*/ 	.word	0x00000006
        /*09e0*/ 	.word	0x00017080
        /*09e4*/ 	.short	0x010a
        /*09e6*/ 	.byte	0x3f
	.zero		1


	//   ....[83]....
        /*09e8*/ 	.word	0x00010d70
        /*09ec*/ 	.word	0x00000006
        /*09f0*/ 	.word	0x00017040
        /*09f4*/ 	.short	0x010a
        /*09f6*/ 	.byte	0x3f
	.zero		1


	//   ....[84]....
        /*09f8*/ 	.word	0x00011030
        /*09fc*/ 	.word	0x00000002
        /*0a00*/ 	.word	0x00017070
        /*0a04*/ 	.short	0x010a
        /*0a06*/ 	.byte	0x3f
	.zero		1


	//   ....[85]....
        /*0a08*/ 	.word	0x00011080
        /*0a0c*/ 	.word	0x00000002
        /*0a10*/ 	.word	0x00017060
        /*0a14*/ 	.short	0x010a
        /*0a16*/ 	.byte	0x3f
	.zero		1


	//   ....[86]....
        /*0a18*/ 	.word	0x000110d0
        /*0a1c*/ 	.word	0x00000003
        /*0a20*/ 	.word	0x00017070
        /*0a24*/ 	.short	0x010a
        /*0a26*/ 	.byte	0x3f
	.zero		1


	//   ....[87]....
        /*0a28*/ 	.word	0x00011120
        /*0a2c*/ 	.word	0x00000003
        /*0a30*/ 	.word	0x00017060
        /*0a34*/ 	.short	0x010a
        /*0a36*/ 	.byte	0x3f
	.zero		1


	//   ....[88]....
        /*0a38*/ 	.word	0x00011170
        /*0a3c*/ 	.word	0x00000007
        /*0a40*/ 	.word	0x00017020
        /*0a44*/ 	.short	0x010a
        /*0a46*/ 	.byte	0x3f
	.zero		1


	//   ....[89]....
        /*0a48*/ 	.word	0x000111c0
        /*0a4c*/ 	.word	0x00000005
        /*0a50*/ 	.word	0x00017040
        /*0a54*/ 	.short	0x010a
        /*0a56*/ 	.byte	0x3f
	.zero		1


	//   ....[90]....
        /*0a58*/ 	.word	0x00011210
        /*0a5c*/ 	.word	0x00000007
        /*0a60*/ 	.word	0x00017040
        /*0a64*/ 	.short	0x010a
        /*0a66*/ 	.byte	0x3f
	.zero		1


	//   ....[91]....
        /*0a68*/ 	.word	0x00011260
        /*0a6c*/ 	.word	0x00000005
        /*0a70*/ 	.word	0x00017060
        /*0a74*/ 	.short	0x010a
        /*0a76*/ 	.byte	0x3f
	.zero		1


	//   ....[92]....
        /*0a78*/ 	.word	0x000112b0
        /*0a7c*/ 	.word	0x00000007
        /*0a80*/ 	.word	0x00017060
        /*0a84*/ 	.short	0x010a
        /*0a86*/ 	.byte	0x3f
	.zero		1


	//   ....[93]....
        /*0a88*/ 	.word	0x00011300
        /*0a8c*/ 	.word	0x00000005
        /*0a90*/ 	.word	0x00017080
        /*0a94*/ 	.short	0x010a
        /*0a96*/ 	.byte	0x3f
	.zero		1


	//----- nvinfo : EIATTR_NUM_MBARRIERS
	.align		4
.L_1310:
        /*0a98*/ 	.byte	0x03, 0x38
        /*0a9a*/ 	.short	0x0016


	//----- nvinfo : EIATTR_EXIT_INSTR_OFFSETS
	.align		4
        /*0a9c*/ 	.byte	0x04, 0x1c
        /*0a9e*/ 	.short	(.L_1312 - .L_1311)


	//   ....[0]....
.L_1311:
        /*0aa0*/ 	.word	0x0000fd80


	//----- nvinfo : EIATTR_MAX_THREADS
	.align		4
.L_1312:
        /*0aa4*/ 	.byte	0x04, 0x05
        /*0aa6*/ 	.short	(.L_1314 - .L_1313)
.L_1313:
        /*0aa8*/ 	.word	0x00000200
        /*0aac*/ 	.word	0x00000001
        /*0ab0*/ 	.word	0x00000001


	//----- nvinfo : EIATTR_CRS_STACK_SIZE
	.align		4
.L_1314:
        /*0ab4*/ 	.byte	0x04, 0x1e
        /*0ab6*/ 	.short	(.L_1316 - .L_1315)
.L_1315:
        /*0ab8*/ 	.word	0x00000000


	//----- nvinfo : EIATTR_CBANK_PARAM_SIZE
	.align		4
.L_1316:
        /*0abc*/ 	.byte	0x03, 0x19
        /*0abe*/ 	.short	0x0a70


	//----- nvinfo : EIATTR_PARAM_CBANK
	.align		4
        /*0ac0*/ 	.byte	0x04, 0x0a
        /*0ac2*/ 	.short	(.L_1318 - .L_1317)
	.align		4
.L_1317:
        /*0ac4*/ 	.word	index@(.nv.constant0._ZN7cutlass13device_kernelIN5flash11enable_sm90INS1_16FlashAttnFwdSm90INS1_25CollectiveMainloopFwdSm90ILi2EN4cute5tupleIJNS5_1CILi1EEES8_S8_EEENS6_IJNS7_ILi192EEENS7_ILi128EEENS7_ILi96EEEEEELi96ENS_12float_e4m3_tEfNS_4arch4Sm90ELb1ELb0ELb1ELb0ELb1ELb0ELb0ELb1ELb1ELb1ELb1ELb0EEENS1_21CollectiveEpilogueFwdINS6_IJSA_SC_SB_EEES9_NS_10bfloat16_tESG_Li384ELb0ELb1ELb1ELb1EEENS1_19SingleTileSchedulerILb0ELb1ELb1ELi192EEEEEEEEEvNT_6ParamsE)
        /*0ac8*/ 	.short	0x0210
        /*0aca*/ 	.short	0x0a70


	//----- nvinfo : EIATTR_SW_WAR
	.align		4
.L_1318:
        /*0acc*/ 	.byte	0x04, 0x36
        /*0ace*/ 	.short	(.L_1320 - .L_1319)
.L_1319:
        /*0ad0*/ 	.word	0x00000008
.L_1320:


//--------------------- .nv.info._ZN7cutlass13device_kernelIN5flash11enable_sm90INS1_16FlashAttnFwdSm90INS1_25CollectiveMainloopFwdSm90ILi2EN4cute5tupleIJNS5_1CILi1EEES8_S8_EEENS6_IJNS7_ILi192EEENS7_ILi128EEENS7_ILi96EEEEEELi96ENS_12float_e4m3_tEfNS_4arch4Sm90ELb1ELb0ELb1ELb1ELb1ELb0ELb0ELb1ELb1ELb1ELb1ELb0EEENS1_21CollectiveEpilogueFwdINS6_IJSA_SC_SB_EEES9_NS_10bfloat16_tESG_Li384ELb1ELb1ELb1ELb1EEENS1_36VarlenDynamicPersistentTileSchedulerILi192ELi128ELi384ELi128ELb1ELb1ELb1ELb1ELb1ELb1EEEEEEEEEvNT_6ParamsE --------------------------
	.section	.nv.info._ZN7cutlass13device_kernelIN5flash11enable_sm90INS1_16FlashAttnFwdSm90INS1_25CollectiveMainloopFwdSm90ILi2EN4cute5tupleIJNS5_1CILi1EEES8_S8_EEENS6_IJNS7_ILi192EEENS7_ILi128EEENS7_ILi96EEEEEELi96ENS_12float_e4m3_tEfNS_4arch4Sm90ELb1ELb0ELb1ELb1ELb1ELb0ELb0ELb1ELb1ELb1ELb1ELb0EEENS1_21CollectiveEpilogueFwdINS6_IJSA_SC_SB_EEES9_NS_10bfloat16_tESG_Li384ELb1ELb1ELb1ELb1EEENS1_36VarlenDynamicPersistentTileSchedulerILi192ELi128ELi384ELi128ELb1ELb1ELb1ELb1ELb1ELb1EEEEEEEEEvNT_6ParamsE,"",@"SHT_CUDA_INFO"
	.sectionflags	@""
	.align	4


	//----- nvinfo : EIATTR_CUDA_API_VERSION
	.align		4
        /*0000*/ 	.byte	0x04, 0x37
        /*0002*/ 	.short	(.L_1322 - .L_1321)
.L_1321:
        /*0004*/ 	.word	0x00000082


	//----- nvinfo : EIATTR_KPARAM_INFO
	.align		4
.L_1322:
        /*0008*/ 	.byte	0x04, 0x17
        /*000a*/ 	.short	(.L_1324 - .L_1323)
.L_1323:
        /*000c*/ 	.word	0x00000000
        /*0010*/ 	.short	0x0000
        /*0012*/ 	.short	0x0070
        /*0014*/ 	.byte	0x00, 0xf0, 0x01, 0x2a


	//----- nvinfo : EIATTR_SPARSE_MMA_MASK
	.align		4
.L_1324:
        /*0018*/ 	.byte	0x03, 0x50
        /*001a*/ 	.short	0x0000


	//----- nvinfo : EIATTR_MAXREG_COUNT
	.align		4
        /*001c*/ 	.byte	0x03, 0x1b
        /*001e*/ 	.short	0x0080


	//----- nvinfo : EIATTR_NUM_BARRIERS
	.align		4
        /*0020*/ 	.byte	0x02, 0x4c
        /*0022*/ 	.byte	0x09
	.zero		1


	//----- nvinfo : EIATTR_EXTERNS
	.align		4
        /*0024*/ 	.byte	0x04, 0x0f
        /*0026*/ 	.short	(.L_1326 - .L_1325)


	//   ....[0]....
	.align		4
.L_1325:
        /*0028*/ 	.word	index@(__assertfail)


	//----- nvinfo : EIATTR_ANNOTATIONS
	.align		4
.L_1326:
        /*002c*/ 	.byte	0x04, 0x55
        /*002e*/ 	.short	(.L_1328 - .L_1327)


	//   ....[0]....
.L_1327:
        /* <DEDUP_REMOVED lines=33> */


	//----- nvinfo : EIATTR_MERCURY_ISA_VERSION
	.align		4
.L_1328:
        /*0230*/ 	.byte	0x03, 0x5f
        /*0232*/ 	.short	0x0101


	//----- nvinfo : EIATTR_UNUSED_LOAD_BYTE_OFFSET
	.align		4
        /*0234*/ 	.byte	0x04, 0x44
        /*0236*/ 	.short	(.L_1330 - .L_1329)


	//   ....[0]....
.L_1329:
        /*0238*/ 	.word	0x00000940
        /*023c*/ 	.word	0x0000fff0


	//   ....[1]....
        /*0240*/ 	.word	0x0000a430
        /*0244*/ 	.word	0x0000fff0


	//----- nvinfo : EIATTR_INT_WARP_WIDE_INSTR_OFFSETS
	.align		4
.L_1330:
        /*0248*/ 	.byte	0x04, 0x31
        /*024a*/ 	.short	(.L_1332 - .L_1331)


	//   ....[0]....
.L_1331:
        /*024c*/ 	.word	0x000000c0


	//   ....[1]....
        /*0250*/ 	.word	0x000000d0


	//   ....[2]....
        /*0254*/ 	.word	0x00000170


	//   ....[3]....
        /*0258*/ 	.word	0x0000f4e0


	//   ....[4]....
        /*025c*/ 	.word	0x0000f570


	//   ....[5]....
        /*0260*/ 	.word	0x00012400


	//   ....[6]....
        /*0264*/ 	.word	0x00012490


	//----- nvinfo : EIATTR_COOP_GROUP_MASK_REGIDS
	.align		4
.L_1332:
        /*0268*/ 	.byte	0x04, 0x29
        /*026a*/ 	.short	(.L_1334 - .L_1333)


	//   ....[0]....
.L_1333:
        /*026c*/ 	.word	0xffffffff


	//   ....[1]....
        /*0270*/ 	.word	0xffffffff


	//   ....[2]....
        /*0274*/ 	.word	0xffffffff


	//   ....[3]....
        /*0278*/ 	.word	0xffffffff


	//   ....[4]....
        /*027c*/ 	.word	0xffffffff


	//   ....[5]....
        /*0280*/ 	.word	0xffffffff


	//   ....[6]....
        /*0284*/ 	.word	0xffffffff


	//   ....[7]....
        /*0288*/ 	.word	0xffffffff


	//   ....[8]....
        /*028c*/ 	.word	0xffffffff


	//   ....[9]....
        /*0290*/ 	.word	0xffffffff


	//   ....[10]....
        /*0294*/ 	.word	0xffffffff


	//   ....[11]....
        /*0298*/ 	.word	0xffffffff


	//   ....[12]....
        /*029c*/ 	.word	0xffffffff


	//   ....[13]....
        /*02a0*/ 	.word	0xffffffff


	//   ....[14]....
        /*02a4*/ 	.word	0xffffffff


	//   ....[15]....
        /*02a8*/ 	.word	0xffffffff


	//   ....[16]....
        /*02ac*/ 	.word	0xffffffff


	//   ....[17]....
        /*02b0*/ 	.word	0xffffffff


	//   ....[18]....
        /*02b4*/ 	.word	0xffffffff


	//   ....[19]....
        /*02b8*/ 	.word	0xffffffff


	//   ....[20]....
        /*02bc*/ 	.word	0xffffffff


	//   ....[21]....
        /*02c0*/ 	.word	0xffffffff


	//   ....[22]....
        /*02c4*/ 	.word	0xffffffff


	//   ....[23]....
        /*02c8*/ 	.word	0xffffffff


	//   ....[24]....
        /*02cc*/ 	.word	0xffffffff


	//   ....[25]....
        /*02d0*/ 	.word	0xffffffff


	//   ....[26]....
        /*02d4*/ 	.word	0xffffffff


	//   ....[27]....
        /*02d8*/ 	.word	0xffffffff


	//   ....[28]....
        /*02dc*/ 	.word	0xffffffff


	//   ....[29]....
        /*02e0*/ 	.word	0xffffffff


	//   ....[30]....
        /*02e4*/ 	.word	0xffffffff


	//   ....[31]....
        /*02e8*/ 	.word	0xffffffff


	//   ....[32]....
        /*02ec*/ 	.word	0xffffffff


	//   ....[33]....
        /*02f0*/ 	.word	0xffffffff


	//   ....[34]....
        /*02f4*/ 	.word	0xffffffff


	//   ....[35]....
        /*02f8*/ 	.word	0xffffffff


	//   ....[36]....
        /*02fc*/ 	.word	0xffffffff


	//   ....[37]....
        /*0300*/ 	.word	0xffffffff


	//   ....[38]....
        /*0304*/ 	.word	0xffffffff


	//   ....[39]....
        /*0308*/ 	.word	0xffffffff


	//   ....[40]....
        /*030c*/ 	.word	0xffffffff


	//   ....[41]....
        /*0310*/ 	.word	0xffffffff


	//   ....[42]....
        /*0314*/ 	.word	0xffffffff


	//   ....[43]....
        /*0318*/ 	.word	0xffffffff


	//   ....[44]....
        /*031c*/ 	.word	0xffffffff


	//   ....[45]....
        /*0320*/ 	.word	0xffffffff


	//   ....[46]....
        /*0324*/ 	.word	0xffffffff


	//   ....[47]....
        /*0328*/ 	.word	0xffffffff


	//   ....[48]....
        /*032c*/ 	.word	0xffffffff


	//   ....[49]....
        /*0330*/ 	.word	0xffffffff


	//   ....[50]....
        /*0334*/ 	.word	0xffffffff


	//   ....[51]....
        /*0338*/ 	.word	0xffffffff


	//   ....[52]....
        /*033c*/ 	.word	0xffffffff


	//   ....[53]....
        /*0340*/ 	.word	0xffffffff


	//   ....[54]....
        /*0344*/ 	.word	0xffffffff


	//   ....[55]....
        /*0348*/ 	.word	0xffffffff


	//   ....[56]....
        /*034c*/ 	.word	0xffffffff


	//   ....[57]....
        /*0350*/ 	.word	0xffffffff


	//   ....[58]....
        /*0354*/ 	.word	0xffffffff


	//   ....[59]....
        /*0358*/ 	.word	0xffffffff


	//   ....[60]....
        /*035c*/ 	.word	0xffffffff


	//   ....[61]....
        /*0360*/ 	.word	0xffffffff


	//   ....[62]....
        /*0364*/ 	.word	0xffffffff


	//   ....[63]....
        /*0368*/ 	.word	0xffffffff


	//   ....[64]....
        /*036c*/ 	.word	0xffffffff


	//   ....[65]....
        /*0370*/ 	.word	0xffffffff


	//   ....[66]....
        /*0374*/ 	.word	0xffffffff


	//   ....[67]....
        /*0378*/ 	.word	0xffffffff


	//   ....[68]....
        /*037c*/ 	.word	0xffffffff


	//   ....[69]....
        /*0380*/ 	.word	0xffffffff


	//   ....[70]....
        /*0384*/ 	.word	0xffffffff


	//   ....[71]....
        /*0388*/ 	.word	0xffffffff


	//   ....[72]....
        /*038c*/ 	.word	0xffffffff


	//   ....[73]....
        /*0390*/ 	.word	0xffffffff


	//   ....[74]....
        /*0394*/ 	.word	0xffffffff


	//   ....[75]....
        /*0398*/ 	.word	0xffffffff


	//   ....[76]....
        /*039c*/ 	.word	0xffffffff


	//   ....[77]....
        /*03a0*/ 	.word	0xffffffff


	//   ....[78]....
        /*03a4*/ 	.word	0xffffffff


	//   ....[79]....
        /*03a8*/ 	.word	0xffffffff


	//   ....[80]....
        /*03ac*/ 	.word	0xffffffff


	//   ....[81]....
        /*03b0*/ 	.word	0xffffffff


	//   ....[82]....
        /*03b4*/ 	.word	0xffffffff


	//   ....[83]....
        /*03b8*/ 	.word	0xffffffff


	//   ....[84]....
        /*03bc*/ 	.word	0xffffffff


	//   ....[85]....
        /*03c0*/ 	.word	0xffffffff


	//   ....[86]....
        /*03c4*/ 	.word	0xffffffff


	//   ....[87]....
        /*03c8*/ 	.word	0xffffffff


	//   ....[88]....
        /*03cc*/ 	.word	0xffffffff


	//   ....[89]....
        /*03d0*/ 	.word	0xffffffff


	//   ....[90]....
        /*03d4*/ 	.word	0xffffffff


	//   ....[91]....
        /*03d8*/ 	.word	0xffffffff


	//   ....[92]....
        /*03dc*/ 	.word	0xffffffff


	//   ....[93]....
        /*03e0*/ 	.word	0xffffffff


	//   ....[94]....
        /*03e4*/ 	.word	0xffffffff


	//   ....[95]....
        /*03e8*/ 	.word	0xffffffff


	//   ....[96]....
        /*03ec*/ 	.word	0xffffffff


	//   ....[97]....
        /*03f0*/ 	.word	0xffffffff


	//   ....[98]....
        /*03f4*/ 	.word	0xffffffff


	//   ....[99]....
        /*03f8*/ 	.word	0xffffffff


	//   ....[100]....
        /*03fc*/ 	.word	0xffffffff


	//   ....[101]....
        /*0400*/ 	.word	0xffffffff


	//   ....[102]....
        /*0404*/ 	.word	0xffffffff


	//   ....[103]....
        /*0408*/ 	.word	0xffffffff


	//   ....[104]....
        /*040c*/ 	.word	0xffffffff


	//   ....[105]....
        /*0410*/ 	.word	0xffffffff


	//   ....[106]....
        /*0414*/ 	.word	0xffffffff


	//   ....[107]....
        /*0418*/ 	.word	0xffffffff


	//   ....[108]....
        /*041c*/ 	.word	0xffffffff


	//   ....[109]....
        /*0420*/ 	.word	0xffffffff


	//   ....[110]....
        /*0424*/ 	.word	0xffffffff


	//   ....[111]....
        /*0428*/ 	.word	0xffffffff


	//   ....[112]....
        /*042c*/ 	.word	0xffffffff


	//   ....[113]....
        /*0430*/ 	.word	0xffffffff


	//   ....[114]....
        /*0434*/ 	.word	0xffffffff


	//   ....[115]....
        /*0438*/ 	.word	0xffffffff


	//   ....[116]....
        /*043c*/ 	.word	0xffffffff


	//   ....[117]....
        /*0440*/ 	.word	0xffffffff


	//   ....[118]....
        /*0444*/ 	.word	0xffffffff


	//   ....[119]....
        /*0448*/ 	.word	0xffffffff


	//   ....[120]....
        /*044c*/ 	.word	0xffffffff


	//   ....[121]....
        /*0450*/ 	.word	0xffffffff


	//   ....[122]....
        /*0454*/ 	.word	0xffffffff


	//   ....[123]....
        /*0458*/ 	.word	0xffffffff


	//   ....[124]....
        /*045c*/ 	.word	0xffffffff


	//   ....[125]....
        /*0460*/ 	.word	0xffffffff


	//   ....[126]....
        /*0464*/ 	.word	0xffffffff


	//   ....[127]....
        /*0468*/ 	.word	0xffffffff


	//   ....[128]....
        /*046c*/ 	.word	0xffffffff


	//   ....[129]....
        /*0470*/ 	.word	0xffffffff


	//   ....[130]....
        /*0474*/ 	.word	0xffffffff


	//   ....[131]....
        /*0478*/ 	.word	0xffffffff


	//   ....[132]....
        /*047c*/ 	.word	0xffffffff


	//   ....[133]....
        /*0480*/ 	.word	0xffffffff


	//   ....[134]....
        /*0484*/ 	.word	0xffffffff


	//   ....[135]....
        /*0488*/ 	.word	0xffffffff


	//   ....[136]....
        /*048c*/ 	.word	0xffffffff


	//   ....[137]....
        /*0490*/ 	.word	0xffffffff


	//   ....[138]....
        /*0494*/ 	.word	0xffffffff


	//   ....[139]....
        /*0498*/ 	.word	0xffffffff


	//   ....[140]....
        /*049c*/ 	.word	0xffffffff


	//   ....[141]....
        /*04a0*/ 	.word	0xffffffff


	//   ....[142]....
        /*04a4*/ 	.word	0xffffffff


	//   ....[143]....
        /*04a8*/ 	.word	0xffffffff


	//   ....[144]....
        /*04ac*/ 	.word	0xffffffff


	//   ....[145]....
        /*04b0*/ 	.word	0xffffffff


	//   ....[146]....
        /*04b4*/ 	.word	0xffffffff


	//   ....[147]....
        /*04b8*/ 	.word	0xffffffff


	//   ....[148]....
        /*04bc*/ 	.word	0xffffffff


	//   ....[149]....
        /*04c0*/ 	.word	0x0500000f


	//   ....[150]....
        /*04c4*/ 	.word	0x0500000f


	//   ....[151]....
        /*04c8*/ 	.word	0x0500000f


	//   ....[152]....
        /*04cc*/ 	.word	0x0500000f


	//   ....[153]....
        /*04d0*/ 	.word	0x0500000f


	//   ....[154]....
        /*04d4*/ 	.word	0x0500000f


	//   ....[155]....
        /*04d8*/ 	.word	0x0500000f


	//   ....[156]....
        /*04dc*/ 	.word	0x0500000f


	//   ....[157]....
        /*04e0*/ 	.word	0x0500000f


	//   ....[158]....
        /*04e4*/ 	.word	0x0500000f


	//   ....[159]....
        /*04e8*/ 	.word	0x0500000f


	//   ....[160]....
        /*04ec*/ 	.word	0x0500000f


	//   ....[161]....
        /*04f0*/ 	.word	0x0500000f


	//   ....[162]....
        /*04f4*/ 	.word	0x0500000f


	//   ....[163]....
        /*04f8*/ 	.word	0x0500000f


	//   ....[164]....
        /*04fc*/ 	.word	0x0500000f


	//   ....[165]....
        /*0500*/ 	.word	0x0500000f


	//   ....[166]....
        /*0504*/ 	.word	0x0500000f


	//   ....[167]....
        /*0508*/ 	.word	0x0500000f


	//   ....[168]....
        /*050c*/ 	.word	0x0500000f


	//   ....[169]....
        /*0510*/ 	.word	0x0500000f


	//   ....[170]....
        /*0514*/ 	.word	0x0500000f


	//   ....[171]....
        /*0518*/ 	.word	0x0500000f


	//   ....[172]....
        /*051c*/ 	.word	0x0500000f


	//----- nvinfo : EIATTR_COOP_GROUP_INSTR_OFFSETS
	.align		4
.L_1334:
        /*0520*/ 	.byte	0x04, 0x28
        /*0522*/ 	.short	(.L_1336 - .L_1335)


	//   ....[0]....
.L_1335:
        /*0524*/ 	.word	0x00000070


	//   ....[1]....
        /*0528*/ 	.word	0x000000b0


	//   ....[2]....
        /*052c*/ 	.word	0x000002d0


	//   ....[3]....
        /*0530*/ 	.word	0x00000430


	//   ....[4]....
        /*0534*/ 	.word	0x00000550


	//   ....[5]....
        /*0538*/ 	.word	0x000006b0


	//   ....[6]....
        /*053c*/ 	.word	0x00001a70


	//   ....[7]....
        /*0540*/ 	.word	0x00002320


	//   ....[8]....
        /*0544*/ 	.word	0x00002ff0


	//   ....[9]....
        /*0548*/ 	.word	0x00003130


	//   ....[10]....
        /*054c*/ 	.word	0x000031b0


	//   ....[11]....
        /*0550*/ 	.word	0x00003be0


	//   ....[12]....
        /*0554*/ 	.word	0x00003c50


	//   ....[13]....
        /*0558*/ 	.word	0x00005000


	//   ....[14]....
        /*055c*/ 	.word	0x00005050


	//   ....[15]....
        /*0560*/ 	.word	0x00005c60


	//   ....[16]....
        /*0564*/ 	.word	0x00005d20


	//   ....[17]....
        /*0568*/ 	.word	0x00006650


	//   ....[18]....
        /*056c*/ 	.word	0x000066a0


	//   ....[19]....
        /*0570*/ 	.word	0x000083b0


	//   ....[20]....
        /*0574*/ 	.word	0x00008420


	//   ....[21]....
        /*0578*/ 	.word	0x00008830


	//   ....[22]....
        /*057c*/ 	.word	0x00008850


	//   ....[23]....
        /*0580*/ 	.word	0x00009d70


	//   ....[24]....
        /*0584*/ 	.word	0x00009d80


	//   ....[25]....
        /*0588*/ 	.word	0x00009e00


	//   ....[26]....
        /*058c*/ 	.word	0x00009e10


	//   ....[27]....
        /*0590*/ 	.word	0x0000a9f0


	//   ....[28]....
        /*0594*/ 	.word	0x0000aa50


	//   ....[29]....
        /*0598*/ 	.word	0x0000aa80


	//   ....[30]....
        /*059c*/ 	.word	0x0000aab0


	//   ....[31]....
        /*05a0*/ 	.word	0x0000aad0


	//   ....[32]....
        /*05a4*/ 	.word	0x0000aaf0


	//   ....[33]....
        /*05a8*/ 	.word	0x0000ab10


	//   ....[34]....
        /*05ac*/ 	.word	0x0000ab30


	//   ....[35]....
        /*05b0*/ 	.word	0x0000ab40


	//   ....[36]....
        /*05b4*/ 	.word	0x0000ab50


	//   ....[37]....
        /*05b8*/ 	.word	0x0000ab60


	//   ....[38]....
        /*05bc*/ 	.word	0x0000ab70


	//   ....[39]....
        /*05c0*/ 	.word	0x0000ab80


	//   ....[40]....
        /*05c4*/ 	.word	0x0000ab90


	//   ....[41]....
        /*05c8*/ 	.word	0x0000aba0


	//   ....[42]....
        /*05cc*/ 	.word	0x0000abb0


	//   ....[43]....
        /*05d0*/ 	.word	0x0000abc0


	//   ....[44]....
        /*05d4*/ 	.word	0x0000abd0


	//   ....[45]....
        /*05d8*/ 	.word	0x0000abe0


	//   ....[46]....
        /*05dc*/ 	.word	0x0000abf0


	//   ....[47]....
        /*05e0*/ 	.word	0x0000ac00


	//   ....[48]....
        /*05e4*/ 	.word	0x0000ac10


	//   ....[49]....
        /*05e8*/ 	.word	0x0000ac20


	//   ....[50]....
        /*05ec*/ 	.word	0x0000ac30


	//   ....[51]....
        /*05f0*/ 	.word	0x0000ac40


	//   ....[52]....
        /*05f4*/ 	.word	0x0000ac50


	//   ....[53]....
        /*05f8*/ 	.word	0x0000ac60


	//   ....[54]....
        /*05fc*/ 	.word	0x0000ac70


	//   ....[55]....
        /*0600*/ 	.word	0x0000ac80


	//   ....[56]....
        /*0604*/ 	.word	0x0000ac90


	//   ....[57]....
        /*0608*/ 	.word	0x0000aca0


	//   ....[58]....
        /*060c*/ 	.word	0x0000acb0


	//   ....[59]....
        /*0610*/ 	.word	0x0000acc0


	//   ....[60]....
        /*0614*/ 	.word	0x0000acd0


	//   ....[61]....
        /*0618*/ 	.word	0x0000ace0


	//   ....[62]....
        /*061c*/ 	.word	0x0000acf0


	//   ....[63]....
        /*0620*/ 	.word	0x0000ad00


	//   ....[64]....
        /*0624*/ 	.word	0x0000ad10


	//   ....[65]....
        /*0628*/ 	.word	0x0000ad30


	//   ....[66]....
        /*062c*/ 	.word	0x0000ad40


	//   ....[67]....
        /*0630*/ 	.word	0x0000ad50


	//   ....[68]....
        /*0634*/ 	.word	0x0000ad60


	//   ....[69]....
        /*0638*/ 	.word	0x0000ad70


	//   ....[70]....
        /*063c*/ 	.word	0x0000ad80


	//   ....[71]....
        /*0640*/ 	.word	0x0000ad90


	//   ....[72]....
        /*0644*/ 	.word	0x0000ada0


	//   ....[73]....
        /*0648*/ 	.word	0x0000adb0


	//   ....[74]....
        /*064c*/ 	.word	0x0000adc0


	//   ....[75]....
        /*0650*/ 	.word	0x0000b780


	//   ....[76]....
        /*0654*/ 	.word	0x0000b790


	//   ....[77]....
        /*0658*/ 	.word	0x0000b7a0


	//   ....[78]....
        /*065c*/ 	.word	0x0000b7e0


	//   ....[79]....
        /*0660*/ 	.word	0x0000bed0


	//   ....[80]....
        /*0664*/ 	.word	0x0000bf00


	//   ....[81]....
        /*0668*/ 	.word	0x0000c020


	//   ....[82]....
        /*066c*/ 	.word	0x0000c040


	//   ....[83]....
        /*0670*/ 	.word	0x0000c560


	//   ....[84]....
        /*0674*/ 	.word	0x0000c570


	//   ....[85]....
        /*0678*/ 	.word	0x0000c8a0


	//   ....[86]....
        /*067c*/ 	.word	0x0000c8b0


	//   ....[87]....
        /*0680*/ 	.word	0x0000d510


	//   ....[88]....
        /*0684*/ 	.word	0x0000d520


	//   ....[89]....
        /*0688*/ 	.word	0x0000d620


	//   ....[90]....
        /*068c*/ 	.word	0x0000d640


	//   ....[91]....
        /*0690*/ 	.word	0x0000d7b0


	//   ....[92]....
        /*0694*/ 	.word	0x0000d9c0


	//   ....[93]....
        /*0698*/ 	.word	0x0000d9f0


	//   ....[94]....
        /*069c*/ 	.word	0x0000da20


	//   ....[95]....
        /*06a0*/ 	.word	0x0000da50


	//   ....[96]....
        /*06a4*/ 	.word	0x0000da80


	//   ....[97]....
        /*06a8*/ 	.word	0x0000dad0


	//   ....[98]....
        /*06ac*/ 	.word	0x0000dc50


	//   ....[99]....
        /*06b0*/ 	.word	0x0000dc80


	//   ....[100]....
        /*06b4*/ 	.word	0x0000dcb0


	//   ....[101]....
        /*06b8*/ 	.word	0x0000dce0


	//   ....[102]....
        /*06bc*/ 	.word	0x0000dd10


	//   ....[103]....
        /*06c0*/ 	.word	0x0000dd40


	//   ....[104]....
        /*06c4*/ 	.word	0x0000ddd0


	//   ....[105]....
        /*06c8*/ 	.word	0x0000de30


	//   ....[106]....
        /*06cc*/ 	.word	0x0000de40


	//   ....[107]....
        /*06d0*/ 	.word	0x0000de90


	//   ....[108]....
        /*06d4*/ 	.word	0x00010100


	//   ....[109]....
        /*06d8*/ 	.word	0x00010130


	//   ....[110]....
        /*06dc*/ 	.word	0x00010150


	//   ....[111]....
        /*06e0*/ 	.word	0x00010230


	//   ....[112]....
        /*06e4*/ 	.word	0x000105c0


	//   ....[113]....
        /*06e8*/ 	.word	0x000105d0


	//   ....[114]....
        /*06ec*/ 	.word	0x000105e0


	//   ....[115]....
        /*06f0*/ 	.word	0x000105f0


	//   ....[116]....
        /*06f4*/ 	.word	0x00010ea0


	//   ....[117]....
        /*06f8*/ 	.word	0x00010ed0


	//   ....[118]....
        /*06fc*/ 	.word	0x00010ef0


	//   ....[119]....
        /*0700*/ 	.word	0x00010f00


	//   ....[120]....
        /*0704*/ 	.word	0x00011000


	//   ....[121]....
        /*0708*/ 	.word	0x00011010


	//   ....[122]....
        /*070c*/ 	.word	0x00011780


	//   ....[123]....
        /*0710*/ 	.word	0x000117a0


	//   ....[124]....
        /*0714*/ 	.word	0x000117b0


	//   ....[125]....
        /*0718*/ 	.word	0x00011810


	//   ....[126]....
        /*071c*/ 	.word	0x00011b60


	//   ....[127]....
        /*0720*/ 	.word	0x00011b70


	//   ....[128]....
        /*0724*/ 	.word	0x00011b80


	//   ....[129]....
        /*0728*/ 	.word	0x00011be0


	//   ....[130]....
        /*072c*/ 	.word	0x00012d70


	//   ....[131]....
        /*0730*/ 	.word	0x00012da0


	//   ....[132]....
        /*0734*/ 	.word	0x00012dd0


	//   ....[133]....
        /*0738*/ 	.word	0x00012e10


	//   ....[134]....
        /*073c*/ 	.word	0x00012e20


	//   ....[135]....
        /*0740*/ 	.word	0x00012e50


	//   ....[136]....
        /*0744*/ 	.word	0x00012e60


	//   ....[137]....
        /*0748*/ 	.word	0x00012ea0


	//   ....[138]....
        /*074c*/ 	.word	0x00013000


	//   ....[139]....
        /*0750*/ 	.word	0x00013040


	//   ....[140]....
        /*0754*/ 	.word	0x00013070


	//   ....[141]....
        /*0758*/ 	.word	0x000130a0


	//   ....[142]....
        /*075c*/ 	.word	0x000130d0


	//   ....[143]....
        /*0760*/ 	.word	0x00013100


	//   ....[144]....
        /*0764*/ 	.word	0x00013180


	//   ....[145]....
        /*0768*/ 	.word	0x000131c0


	//   ....[146]....
        /*076c*/ 	.word	0x000131d0


	//   ....[147]....
        /*0770*/ 	.word	0x00013210


	//   ....[148]....
        /*0774*/ 	.word	0x00013d20


	//   ....[149]....
        /*0778*/ 	.word	0x00014330


	//   ....[150]....
        /*077c*/ 	.word	0x00014410


	//   ....[151]....
        /*0780*/ 	.word	0x000144a0


	//   ....[152]....
        /*0784*/ 	.word	0x00014630


	//   ....[153]....
        /*0788*/ 	.word	0x000146d0


	//   ....[154]....
        /*078c*/ 	.word	0x000147c0


	//   ....[155]....
        /*0790*/ 	.word	0x00014850


	//   ....[156]....
        /*0794*/ 	.word	0x000148b0


	//   ....[157]....
        /*0798*/ 	.word	0x00014950


	//   ....[158]....
        /*079c*/ 	.word	0x00014a60


	//   ....[159]....
        /*07a0*/ 	.word	0x00014ac0


	//   ....[160]....
        /*07a4*/ 	.word	0x00014b20


	//   ....[161]....
        /*07a8*/ 	.word	0x00014bc0


	//   ....[162]....
        /*07ac*/ 	.word	0x00014c90


	//   ....[163]....
        /*07b0*/ 	.word	0x00014d70


	//   ....[164]....
        /*07b4*/ 	.word	0x00014eb0


	//   ....[165]....
        /*07b8*/ 	.word	0x00014f50


	//   ....[166]....
        /*07bc*/ 	.word	0x00014fb0


	//   ....[167]....
        /*07c0*/ 	.word	0x00015080


	//   ....[168]....
        /*07c4*/ 	.word	0x00015170


	//   ....[169]....
        /*07c8*/ 	.word	0x00015200


	//   ....[170]....
        /*07cc*/ 	.word	0x00015260


	//   ....[171]....
        /*07d0*/ 	.word	0x00015330


	//   ....[172]....
        /*07d4*/ 	.word	0x00015590


	//----- nvinfo : EIATTR_REG_RECONFIG
	.align		4
.L_1336:
        /*07d8*/ 	.byte	0x01, 0x54
	.zero		2


	//----- nvinfo : EIATTR_SYSCALL_OFFSETS
	.align		4
        /*07dc*/ 	.byte	0x04, 0x46
        /*07de*/ 	.short	(.L_1338 - .L_1337)


	//   ....[0]....
.L_1337:
        /*07e0*/ 	.word	0x00001c20


	//   ....[1]....
        /*07e4*/ 	.word	0x0000f6e0


	//   ....[2]....
        /*07e8*/ 	.word	0x0000f850


	//   ....[3]....
        /*07ec*/ 	.word	0x0000f9a0


	//   ....[4]....
        /*07f0*/ 	.word	0x0000fae0


	//   ....[5]....
        /*07f4*/ 	.word	0x000109c0


	//----- nvinfo : EIATTR_MBARRIER_INSTR_OFFSETS
	.align		4
.L_1338:
        /*07f8*/ 	.byte	0x04, 0x39
        /*07fa*/ 	.short	(.L_1340 - .L_1339)


	//   ....[0]....
.L_1339:
        /*07fc*/ 	.word	0x00000180
        /*0800*/ 	.word	0x000000ff
        /*0804*/ 	.word	0x00019c00
        /*0808*/ 	.short	0x0100
        /*080a*/ 	.byte	0x08
	.zero		1


	//   ....[1]....
        /*080c*/ 	.word	0x00000190
        /*0810*/ 	.word	0x000000ff
        /*0814*/ 	.word	0x00019c20
        /*0818*/ 	.short	0x0100
        /*081a*/ 	.byte	0x08
	.zero		1


	//   ....[2]....
        /*081c*/ 	.word	0x00000280
        /*0820*/ 	.word	0x000000ff
        /*0824*/ 	.word	0x00019c30
        /*0828*/ 	.short	0x0100
        /*082a*/ 	.byte	0x08
	.zero		1


	//   ....[3]....
        /*082c*/ 	.word	0x00000290
        /*0830*/ 	.word	0x000000ff
        /*0834*/ 	.word	0x00019c40
        /*0838*/ 	.short	0x0100
        /*083a*/ 	.byte	0x08
	.zero		1


	//   ....[4]....
        /*083c*/ 	.word	0x000002a0
        /*0840*/ 	.word	0x000000ff
        /*0844*/ 	.word	0x00019c38
        /*0848*/ 	.short	0x0100
        /*084a*/ 	.byte	0x08
	.zero		1


	//   ....[5]....
        /*084c*/ 	.word	0x000002b0
        /*0850*/ 	.word	0x000000ff
        /*0854*/ 	.word	0x00019c48
        /*0858*/ 	.short	0x0100
        /*085a*/ 	.byte	0x08
	.zero		1


	//   ....[6]....
        /*085c*/ 	.word	0x000003e0
        /*0860*/ 	.word	0x000000ff
        /*0864*/ 	.word	0x00019c50
        /*0868*/ 	.short	0x0100
        /*086a*/ 	.byte	0x08
	.zero		1


	//   ....[7]....
        /*086c*/ 	.word	0x000003f0
        /*0870*/ 	.word	0x000000ff
        /*0874*/ 	.word	0x00019c60
        /*0878*/ 	.short	0x0100
        /*087a*/ 	.byte	0x08
	.zero		1


	//   ....[8]....
        /*087c*/ 	.word	0x00000400
        /*0880*/ 	.word	0x000000ff
        /*0884*/ 	.word	0x00019c58
        /*0888*/ 	.short	0x0100
        /*088a*/ 	.byte	0x08
	.zero		1


	//   ....[9]....
        /*088c*/ 	.word	0x00000410
        /*0890*/ 	.word	0x000000ff
        /*0894*/ 	.word	0x00019c68
        /*0898*/ 	.short	0x0100
        /*089a*/ 	.byte	0x08
	.zero		1


	//   ....[10]....
        /*089c*/ 	.word	0x00000500
        /*08a0*/ 	.word	0x000000ff
        /*08a4*/ 	.word	0x00019c70
        /*08a8*/ 	.short	0x0100
        /*08aa*/ 	.byte	0x06
	.zero		1


	//   ....[11]....
        /*08ac*/ 	.word	0x00000510
        /*08b0*/ 	.word	0x000000ff
        /*08b4*/ 	.word	0x00019c80
        /*08b8*/ 	.short	0x0100
        /*08ba*/ 	.byte	0x06
	.zero		1


	//   ....[12]....
        /*08bc*/ 	.word	0x00000520
        /*08c0*/ 	.word	0x000000ff
        /*08c4*/ 	.word	0x00019c78
        /*08c8*/ 	.short	0x0100
        /*08ca*/ 	.byte	0x06
	.zero		1


	//   ....[13]....
        /*08cc*/ 	.word	0x00000530
        /*08d0*/ 	.word	0x000000ff
        /*08d4*/ 	.word	0x00019c88
        /*08d8*/ 	.short	0x0100
        /*08da*/ 	.byte	0x06
	.zero		1


	//   ....[14]....
        /*08dc*/ 	.word	0x00000660
        /*08e0*/ 	.word	0x000000ff
        /*08e4*/ 	.word	0x00019c90
        /*08e8*/ 	.short	0x0100
        /*08ea*/ 	.byte	0x08
	.zero		1


	//   ....[15]....
        /*08ec*/ 	.word	0x00000670
        /*08f0*/ 	.word	0x000000ff
        /*08f4*/ 	.word	0x00019ca0
        /*08f8*/ 	.short	0x0100
        /*08fa*/ 	.byte	0x08
	.zero		1


	//   ....[16]....
        /*08fc*/ 	.word	0x00000680
        /*0900*/ 	.word	0x000000ff
        /*0904*/ 	.word	0x00019c98
        /*0908*/ 	.short	0x0100
        /*090a*/ 	.byte	0x08
	.zero		1


	//   ....[17]....
        /*090c*/ 	.word	0x00000690
        /*0910*/ 	.word	0x000000ff
        /*0914*/ 	.word	0x00019ca8
        /*0918*/ 	.short	0x0100
        /*091a*/ 	.byte	0x08
	.zero		1


	//   ....[18]....
        /*091c*/ 	.word	0x000007e0
        /*0920*/ 	.word	0x000000ff
        /*0924*/ 	.word	0x00019cb0
        /*0928*/ 	.short	0x0100
        /*092a*/ 	.byte	0x08
	.zero		1


	//   ....[19]....
        /*092c*/ 	.word	0x000007f0
        /*0930*/ 	.word	0x000000ff
        /*0934*/ 	.word	0x00019cc0
        /*0938*/ 	.short	0x0100
        /*093a*/ 	.byte	0x08
	.zero		1


	//   ....[20]....
        /*093c*/ 	.word	0x00000800
        /*0940*/ 	.word	0x000000ff
        /*0944*/ 	.word	0x00019cb8
        /*0948*/ 	.short	0x0100
        /*094a*/ 	.byte	0x08
	.zero		1


	//   ....[21]....
        /*094c*/ 	.word	0x00000810
        /*0950*/ 	.word	0x000000ff
        /*0954*/ 	.word	0x00019cc8
        /*0958*/ 	.short	0x0100
        /*095a*/ 	.byte	0x08
	.zero		1


	//   ....[22]....
        /*095c*/ 	.word	0x00001e70
        /*0960*/ 	.word	0x000000ff
        /*0964*/ 	.word	0x00019c00
        /*0968*/ 	.short	0x010a
        /*096a*/ 	.byte	0x2e
	.zero		1


	//   ....[23]....
        /*096c*/ 	.word	0x00001f30
        /*0970*/ 	.word	0x00000002
        /*0974*/ 	.word	0x00019c30
        /*0978*/ 	.short	0x010a
        /*097a*/ 	.byte	0x3f
	.zero		1


	//   ....[24]....
        /*097c*/ 	.word	0x00001f70
        /*0980*/ 	.word	0x00000002
        /*0984*/ 	.word	0x00019c30
        /*0988*/ 	.short	0x010a
        /*098a*/ 	.byte	0x3f
	.zero		1


	//   ....[25]....
        /*098c*/ 	.word	0x00002c10
        /*0990*/ 	.word	0x000000ff
        /*0994*/ 	.word	0x00000000
        /*0998*/ 	.short	0x0101
        /*099a*/ 	.byte	0x06
	.zero		1


	//   ....[26]....
        /*099c*/ 	.word	0x00004a80
        /*09a0*/ 	.word	0x000000ff
        /*09a4*/ 	.word	0x00019c30
        /*09a8*/ 	.short	0x010a
        /*09aa*/ 	.byte	0x13
	.zero		1


	//   ....[27]....
        /*09ac*/ 	.word	0x00004ac0
        /*09b0*/ 	.word	0x000000ff
        /*09b4*/ 	.word	0x00019c30
        /*09b8*/ 	.short	0x010a
        /*09ba*/ 	.byte	0x13
	.zero		1


	//   ....[28]....
        /*09bc*/ 	.word	0x00004c20
        /*09c0*/ 	.word	0x000000ff
        /*09c4*/ 	.word	0x00019c50
        /*09c8*/ 	.short	0x010a
        /*09ca*/ 	.byte	0x0b
	.zero		1


	//   ....[29]....
        /*09cc*/ 	.word	0x00004c60
        /*09d0*/ 	.word	0x000000ff
        /*09d4*/ 	.word	0x00019c50
        /*09d8*/ 	.short	0x010a
        /*09da*/ 	.byte	0x0b
	.zero		1


	//   ....[30]....
        /*09dc*/ 	.word	0x00005660
        /*09e0*/ 	.word	0x000000ff
        /*09e4*/ 	.word	0x00000000
        /*09e8*/ 	.short	0x0101
        /*09ea*/ 	.byte	0x13
	.zero		1


	//   ....[31]....
        /*09ec*/ 	.word	0x00007210
        /*09f0*/ 	.word	0x000000ff
        /*09f4*/ 	.word	0x00000000
        /*09f8*/ 	.short	0x0101
        /*09fa*/ 	.byte	0x06
	.zero		1


	//   ....[32]....
        /*09fc*/ 	.word	0x000077e0
        /*0a00*/ 	.word	0x000000ff
        /*0a04*/ 	.word	0x00019c30
        /*0a08*/ 	.short	0x010a
        /*0a0a*/ 	.byte	0x06
	.zero		1


	//   ....[33]....
        /*0a0c*/ 	.word	0x00007820
        /*0a10*/ 	.word	0x000000ff
        /*0a14*/ 	.word	0x00019c30
        /*0a18*/ 	.short	0x010a
        /*0a1a*/ 	.byte	0x06
	.zero		1


	//   ....[34]....
        /*0a1c*/ 	.word	0x00007980
        /*0a20*/ 	.word	0x000000ff
        /*0a24*/ 	.word	0x00019c50
        /*0a28*/ 	.short	0x010a
        /*0a2a*/ 	.byte	0x0b
	.zero		1


	//   ....[35]....
        /*0a2c*/ 	.word	0x000079c0
        /*0a30*/ 	.word	0x000000ff
        /*0a34*/ 	.word	0x00019c50
        /*0a38*/ 	.short	0x010a
        /*0a3a*/ 	.byte	0x0b
	.zero		1


	//   ....[36]....
        /*0a3c*/ 	.word	0x00008080
        /*0a40*/ 	.word	0x000000ff
        /*0a44*/ 	.word	0x00000000
        /*0a48*/ 	.short	0x0101
        /*0a4a*/ 	.byte	0x06
	.zero		1


	//   ....[37]....
        /*0a4c*/ 	.word	0x00009610
        /*0a50*/ 	.word	0x000000ff
        /*0a54*/ 	.word	0x00000000
        /*0a58*/ 	.short	0x0101
        /*0a5a*/ 	.byte	0x06
	.zero		1


	//   ....[38]....
        /*0a5c*/ 	.word	0x00009b20
        /*0a60*/ 	.word	0x000000ff
        /*0a64*/ 	.word	0x00019c50
        /*0a68*/ 	.short	0x010a
        /*0a6a*/ 	.byte	0x05
	.zero		1


	//   ....[39]....
        /*0a6c*/ 	.word	0x00009b60
        /*0a70*/ 	.word	0x000000ff
        /*0a74*/ 	.word	0x00019c50
        /*0a78*/ 	.short	0x010a
        /*0a7a*/ 	.byte	0x05
	.zero		1


	//   ....[40]....
        /*0a7c*/ 	.word	0x0000a0f0
        /*0a80*/ 	.word	0x000000ff
        /*0a84*/ 	.word	0x00000000
        /*0a88*/ 	.short	0x0101
        /*0a8a*/ 	.byte	0x04
	.zero		1


	//   ....[41]....
        /*0a8c*/ 	.word	0x0000bef0
        /*0a90*/ 	.word	0x00000003
        /*0a94*/ 	.word	0x00000000
        /*0a98*/ 	.short	0x0101
        /*0a9a*/ 	.byte	0x3f
	.zero		1


	//   ....[42]....
        /*0a9c*/ 	.word	0x0000c270
        /*0aa0*/ 	.word	0x00000002
        /*0aa4*/ 	.word	0x00000000
        /*0aa8*/ 	.short	0x0101
        /*0aaa*/ 	.byte	0x3f
	.zero		1


	//   ....[43]....
        /*0aac*/ 	.word	0x0000ff60
        /*0ab0*/ 	.word	0x00000004
        /*0ab4*/ 	.word	0x00019c80
        /*0ab8*/ 	.short	0x010a
        /*0aba*/ 	.byte	0x3f
	.zero		1


	//   ....[44]....
        /*0abc*/ 	.word	0x00010300
        /*0ac0*/ 	.word	0x00000004
        /*0ac4*/ 	.word	0x00019c70
        /*0ac8*/ 	.short	0x0107
        /*0aca*/ 	.byte	0x3f
	.zero		1


	//   ....[45]....
        /*0acc*/ 	.word	0x000103c0
        /*0ad0*/ 	.word	0x00000004
        /*0ad4*/ 	.word	0x00019c70
        /*0ad8*/ 	.short	0x0101
        /*0ada*/ 	.byte	0x3f
	.zero		1


	//   ....[46]....
        /*0adc*/ 	.word	0x000103f0
        /*0ae0*/ 	.word	0x00000004
        /*0ae4*/ 	.word	0x00019c40
        /*0ae8*/ 	.short	0x010a
        /*0aea*/ 	.byte	0x3f
	.zero		1


	//   ....[47]....
        /*0aec*/ 	.word	0x00010710
        /*0af0*/ 	.word	0x00000004
        /*0af4*/ 	.word	0x00019c30
        /*0af8*/ 	.short	0x0107
        /*0afa*/ 	.byte	0x3f
	.zero		1


	//   ....[48]....
        /*0afc*/ 	.word	0x000107d0
        /*0b00*/ 	.word	0x00000004
        /*0b04*/ 	.word	0x00019c30
        /*0b08*/ 	.short	0x0101
        /*0b0a*/ 	.byte	0x3f
	.zero		1


	//   ....[49]....
        /*0b0c*/ 	.word	0x000110f0
        /*0b10*/ 	.word	0x00000010
        /*0b14*/ 	.word	0x00019c00
        /*0b18*/ 	.short	0x0107
        /*0b1a*/ 	.byte	0x3f
	.zero		1


	//   ....[50]....
        /*0b1c*/ 	.word	0x000111f0
        /*0b20*/ 	.word	0x00000010
        /*0b24*/ 	.word	0x00019c00
        /*0b28*/ 	.short	0x0101
        /*0b2a*/ 	.byte	0x3f
	.zero		1


	//   ....[51]....
        /*0b2c*/ 	.word	0x00011210
        /*0b30*/ 	.word	0x00000010
        /*0b34*/ 	.word	0x00019c20
        /*0b38*/ 	.short	0x010a
        /*0b3a*/ 	.byte	0x3f
	.zero		1


	//   ....[52]....
        /*0b3c*/ 	.word	0x000115b0
        /*0b40*/ 	.word	0x00000005
        /*0b44*/ 	.word	0x00019c80
        /*0b48*/ 	.short	0x010a
        /*0b4a*/ 	.byte	0x3f
	.zero		1


	//   ....[53]....
        /*0b4c*/ 	.word	0x000118b0
        /*0b50*/ 	.word	0x00000005
        /*0b54*/ 	.word	0x00019c70
        /*0b58*/ 	.short	0x0107
        /*0b5a*/ 	.byte	0x3f
	.zero		1


	//   ....[54]....
        /*0b5c*/ 	.word	0x00011970
        /*0b60*/ 	.word	0x00000005
        /*0b64*/ 	.word	0x00019c70
        /*0b68*/ 	.short	0x0101
        /*0b6a*/ 	.byte	0x3f
	.zero		1


	//   ....[55]....
        /*0b6c*/ 	.word	0x000119a0
        /*0b70*/ 	.word	0x00000005
        /*0b74*/ 	.word	0x00019c40
        /*0b78*/ 	.short	0x010a
        /*0b7a*/ 	.byte	0x3f
	.zero		1


	//   ....[56]....
        /*0b7c*/ 	.word	0x00011c80
        /*0b80*/ 	.word	0x00000005
        /*0b84*/ 	.word	0x00019c30
        /*0b88*/ 	.short	0x0107
        /*0b8a*/ 	.byte	0x3f
	.zero		1


	//   ....[57]....
        /*0b8c*/ 	.word	0x00011d50
        /*0b90*/ 	.word	0x00000005
        /*0b94*/ 	.word	0x00019c30
        /*0b98*/ 	.short	0x0101
        /*0b9a*/ 	.byte	0x3f
	.zero		1


	//   ....[58]....
        /*0b9c*/ 	.word	0x00011dd0
        /*0ba0*/ 	.word	0x00000002
        /*0ba4*/ 	.word	0x00019c70
        /*0ba8*/ 	.short	0x010a
        /*0baa*/ 	.byte	0x3f
	.zero		1


	//   ....[59]....
        /*0bac*/ 	.word	0x00011e60
        /*0bb0*/ 	.word	0x00000002
        /*0bb4*/ 	.word	0x00019c60
        /*0bb8*/ 	.short	0x010a
        /*0bba*/ 	.byte	0x3f
	.zero		1


	//   ....[60]....
        /*0bbc*/ 	.word	0x000122d0
        /*0bc0*/ 	.word	0x00000002
        /*0bc4*/ 	.word	0x00019c50
        /*0bc8*/ 	.short	0x0101
        /*0bca*/ 	.byte	0x3f
	.zero		1


	//   ....[61]....
        /*0bcc*/ 	.word	0x00012360
        /*0bd0*/ 	.word	0x00000002
        /*0bd4*/ 	.word	0x00000000
        /*0bd8*/ 	.short	0x0101
        /*0bda*/ 	.byte	0x3f
	.zero		1


	//   ....[62]....
        /*0bdc*/ 	.word	0x00012530
        /*0be0*/ 	.word	0x00000000
        /*0be4*/ 	.word	0x00019c70
        /*0be8*/ 	.short	0x010a
        /*0bea*/ 	.byte	0x3f
	.zero		1


	//   ....[63]....
        /*0bec*/ 	.word	0x000125b0
        /*0bf0*/ 	.word	0x00000000
        /*0bf4*/ 	.word	0x00019c60
        /*0bf8*/ 	.short	0x010a
        /*0bfa*/ 	.byte	0x3f
	.zero		1


	//   ....[64]....
        /*0bfc*/ 	.word	0x00012a30
        /*0c00*/ 	.word	0x00000000
        /*0c04*/ 	.word	0x00019c50
        /*0c08*/ 	.short	0x0101
        /*0c0a*/ 	.byte	0x3f
	.zero		1


	//   ....[65]....
        /*0c0c*/ 	.word	0x00012af0
        /*0c10*/ 	.word	0x00000000
        /*0c14*/ 	.word	0x00000000
        /*0c18*/ 	.short	0x0101
        /*0c1a*/ 	.byte	0x3f
	.zero		1


	//   ....[66]....
        /*0c1c*/ 	.word	0x00013ca0
        /*0c20*/ 	.word	0x00000004
        /*0c24*/ 	.word	0x00019c20
        /*0c28*/ 	.short	0x010a
        /*0c2a*/ 	.byte	0x3f
	.zero		1


	//   ....[67]....
        /*0c2c*/ 	.word	0x00013e20
        /*0c30*/ 	.word	0x00000005
        /*0c34*/ 	.word	0x00019c40
        /*0c38*/ 	.short	0x010a
        /*0c3a*/ 	.byte	0x3f
	.zero		1


	//   ....[68]....
        /*0c3c*/ 	.word	0x00013ec0
        /*0c40*/ 	.word	0x00000013
        /*0c44*/ 	.word	0x00019c40
        /*0c48*/ 	.short	0x010a
        /*0c4a*/ 	.byte	0x3f
	.zero		1


	//   ....[69]....
        /*0c4c*/ 	.word	0x00013f00
        /*0c50*/ 	.word	0x00000005
        /*0c54*/ 	.word	0x00019c60
        /*0c58*/ 	.short	0x010a
        /*0c5a*/ 	.byte	0x3f
	.zero		1


	//   ....[70]....
        /*0c5c*/ 	.word	0x00013f40
        /*0c60*/ 	.word	0x00000013
        /*0c64*/ 	.word	0x00019c60
        /*0c68*/ 	.short	0x010a
        /*0c6a*/ 	.byte	0x3f
	.zero		1


	//   ....[71]....
        /*0c6c*/ 	.word	0x00013f80
        /*0c70*/ 	.word	0x00000005
        /*0c74*/ 	.word	0x00019c80
        /*0c78*/ 	.short	0x010a
        /*0c7a*/ 	.byte	0x3f
	.zero		1


	//   ....[72]....
        /*0c7c*/ 	.word	0x00013fc0
        /*0c80*/ 	.word	0x00000013
        /*0c84*/ 	.word	0x00019c80
        /*0c88*/ 	.short	0x010a
        /*0c8a*/ 	.byte	0x3f
	.zero		1


	//   ....[73]....
        /*0c8c*/ 	.word	0x00014030
        /*0c90*/ 	.word	0x00000003
        /*0c94*/ 	.word	0x00019c00
        /*0c98*/ 	.short	0x010a
        /*0c9a*/ 	.byte	0x3f
	.zero		1


	//   ....[74]....
        /*0c9c*/ 	.word	0x00014080
        /*0ca0*/ 	.word	0x00000002
        /*0ca4*/ 	.word	0x00019c30
        /*0ca8*/ 	.short	0x010a
        /*0caa*/ 	.byte	0x3f
	.zero		1


	//   ....[75]....
        /*0cac*/ 	.word	0x000140e0
        /*0cb0*/ 	.word	0x00000007
        /*0cb4*/ 	.word	0x00019c30
        /*0cb8*/ 	.short	0x010a
        /*0cba*/ 	.byte	0x3f
	.zero		1


	//   ....[76]....
        /*0cbc*/ 	.word	0x00014140
        /*0cc0*/ 	.word	0x00000007
        /*0cc4*/ 	.word	0x00019c50
        /*0cc8*/ 	.short	0x010a
        /*0cca*/ 	.byte	0x3f
	.zero		1


	//   ....[77]....
        /*0ccc*/ 	.word	0x000141a0
        /*0cd0*/ 	.word	0x00000007
        /*0cd4*/ 	.word	0x00019c30
        /*0cd8*/ 	.short	0x010a
        /*0cda*/ 	.byte	0x3f
	.zero		1


	//   ....[78]....
        /*0cdc*/ 	.word	0x00014200
        /*0ce0*/ 	.word	0x00000007
        /*0ce4*/ 	.word	0x00019c50
        /*0ce8*/ 	.short	0x010a
        /*0cea*/ 	.byte	0x3f
	.zero		1


	//   ....[79]....
        /*0cec*/ 	.word	0x00014260
        /*0cf0*/ 	.word	0x00000005
        /*0cf4*/ 	.word	0x00019c50
        /*0cf8*/ 	.short	0x010a
        /*0cfa*/ 	.byte	0x3f
	.zero		1


	//   ....[80]....
        /*0cfc*/ 	.word	0x00014360
        /*0d00*/ 	.word	0x00000004
        /*0d04*/ 	.word	0x00019c80
        /*0d08*/ 	.short	0x010a
        /*0d0a*/ 	.byte	0x3f
	.zero		1


	//   ....[81]....
        /*0d0c*/ 	.word	0x00014710
        /*0d10*/ 	.word	0x00000004
        /*0d14*/ 	.word	0x00019c40
        /*0d18*/ 	.short	0x010a
        /*0d1a*/ 	.byte	0x3f
	.zero		1


	//   ....[82]....
        /*0d1c*/ 	.word	0x00014db0
        /*0d20*/ 	.word	0x00000010
        /*0d24*/ 	.word	0x00019c20
        /*0d28*/ 	.short	0x010a
        /*0d2a*/ 	.byte	0x3f
	.zero		1


	//   ....[83]....
        /*0d2c*/ 	.word	0x00014e00
        /*0d30*/ 	.word	0x00000005
        /*0d34*/ 	.word	0x00019c80
        /*0d38*/ 	.short	0x010a
        /*0d3a*/ 	.byte	0x3f
	.zero		1


	//   ....[84]....
        /*0d3c*/ 	.word	0x000150c0
        /*0d40*/ 	.word	0x00000005
        /*0d44*/ 	.word	0x00019c40
        /*0d48*/ 	.short	0x010a
        /*0d4a*/ 	.byte	0x3f
	.zero		1


	//   ....[85]....
        /*0d4c*/ 	.word	0x00015370
        /*0d50*/ 	.word	0x00000002
        /*0d54*/ 	.word	0x00019c70
        /*0d58*/ 	.short	0x010a
        /*0d5a*/ 	.byte	0x3f
	.zero		1


	//   ....[86]....
        /*0d5c*/ 	.word	0x000153c0
        /*0d60*/ 	.word	0x00000002
        /*0d64*/ 	.word	0x00019c60
        /*0d68*/ 	.short	0x010a
        /*0d6a*/ 	.byte	0x3f
	.zero		1


	//   ....[87]....
        /*0d6c*/ 	.word	0x00015410
        /*0d70*/ 	.word	0x00000000
        /*0d74*/ 	.word	0x00019c70
        /*0d78*/ 	.short	0x010a
        /*0d7a*/ 	.byte	0x3f
	.zero		1


	//   ....[88]....
        /*0d7c*/ 	.word	0x00015460
        /*0d80*/ 	.word	0x00000000
        /*0d84*/ 	.word	0x00019c60
        /*0d88*/ 	.short	0x010a
        /*0d8a*/ 	.byte	0x3f
	.zero		1


	//   ....[89]....
        /*0d8c*/ 	.word	0x000154b0
        /*0d90*/ 	.word	0x00000004
        /*0d94*/ 	.word	0x00019c20
        /*0d98*/ 	.short	0x010a
        /*0d9a*/ 	.byte	0x3f
	.zero		1


	//   ....[90]....
        /*0d9c*/ 	.word	0x00015650
        /*0da0*/ 	.word	0x00000005
        /*0da4*/ 	.word	0x00019c40
        /*0da8*/ 	.short	0x010a
        /*0daa*/ 	.byte	0x3f
	.zero		1


	//   ....[91]....
        /*0dac*/ 	.word	0x000156a0
        /*0db0*/ 	.word	0x00000013
        /*0db4*/ 	.word	0x00019c40
        /*0db8*/ 	.short	0x010a
        /*0dba*/ 	.byte	0x3f
	.zero		1


	//   ....[92]....
        /*0dbc*/ 	.word	0x000156f0
        /*0dc0*/ 	.word	0x00000005
        /*0dc4*/ 	.word	0x00019c60
        /*0dc8*/ 	.short	0x010a
        /*0dca*/ 	.byte	0x3f
	.zero		1


	//   ....[93]....
        /*0dcc*/ 	.word	0x00015740
        /*0dd0*/ 	.word	0x00000013
        /*0dd4*/ 	.word	0x00019c60
        /*0dd8*/ 	.short	0x010a
        /*0dda*/ 	.byte	0x3f
	.zero		1


	//   ....[94]....
        /*0ddc*/ 	.word	0x00015790
        /*0de0*/ 	.word	0x00000005
        /*0de4*/ 	.word	0x00019c80
        /*0de8*/ 	.short	0x010a
        /*0dea*/ 	.byte	0x3f
	.zero		1


	//----- nvinfo : EIATTR_NUM_MBARRIERS
	.align		4
.L_1340:
        /*0dec*/ 	.byte	0x03, 0x38
        /*0dee*/ 	.short	0x0016


	//----- nvinfo : EIATTR_EXIT_INSTR_OFFSETS
	.align		4
        /*0df0*/ 	.byte	0x04, 0x1c
        /*0df2*/ 	.short	(.L_1342 - .L_1341)


	//   ....[0]....
.L_1341:
        /*0df4*/ 	.word	0x00000980


	//   ....[1]....
        /*0df8*/ 	.word	0x0000d760


	//   ....[2]....
        /*0dfc*/ 	.word	0x00014010


	//----- nvinfo : EIATTR_MAX_THREADS
	.align		4
.L_1342:
        /*0e00*/ 	.byte	0x04, 0x05
        /*0e02*/ 	.short	(.L_1344 - .L_1343)
.L_1343:
        /*0e04*/ 	.word	0x00000200
        /*0e08*/ 	.word	0x00000001
        /*0e0c*/ 	.word	0x00000001


	//----- nvinfo : EIATTR_CRS_STACK_SIZE
	.align		4
.L_1344:
        /*0e10*/ 	.byte	0x04, 0x1e
        /*0e12*/ 	.short	(.L_1346 - .L_1345)
.L_1345:
        /*0e14*/ 	.word	0x00000000


	//----- nvinfo : EIATTR_CBANK_PARAM_SIZE
	.align		4
.L_1346:
        /*0e18*/ 	.byte	0x03, 0x19
        /*0e1a*/ 	.short	0x0af0


	//----- nvinfo : EIATTR_PARAM_CBANK
	.align		4
        /*0e1c*/ 	.byte	0x04, 0x0a
        /*0e1e*/ 	.short	(.L_1348 - .L_1347)
	.align		4
.L_1347:
        /*0e20*/ 	.word	index@(.nv.constant0._ZN7cutlass13device_kernelIN5flash11enable_sm90INS1_16FlashAttnFwdSm90INS1_25CollectiveMainloopFwdSm90ILi2EN4cute5tupleIJNS5_1CILi1EEES8_S8_EEENS6_IJNS7_ILi192EEENS7_ILi128EEENS7_ILi96EEEEEELi96ENS_12float_e4m3_tEfNS_4arch4Sm90ELb1ELb0ELb1ELb1ELb1ELb0ELb0ELb1ELb1ELb1ELb1ELb0EEENS1_21CollectiveEpilogueFwdINS6_IJSA_SC_SB_EEES9_NS_10bfloat16_tESG_Li384ELb1ELb1ELb1ELb1EEENS1_36VarlenDynamicPersistentTileSchedulerILi192ELi128ELi384ELi128ELb1ELb1ELb1ELb1ELb1ELb1EEEEEEEEEvNT_6ParamsE)
        /*0e24*/ 	.short	0x0210
        /*0e26*/ 	.short	0x0af0


	//----- nvinfo : EIATTR_SW_WAR
	.align		4
.L_1348:
        /*0e28*/ 	.byte	0x04, 0x36
        /*0e2a*/ 	.short	(.L_1350 - .L_1349)
.L_1349:
        /*0e2c*/ 	.word	0x00000008
.L_1350:


//--------------------- .nv.info._ZN7cutlass13device_kernelIN5flash11enable_sm90INS1_16FlashAttnFwdSm90INS1_25CollectiveMainloopFwdSm90ILi2EN4cute5tupleIJNS5_1CILi1EEES8_S8_EEENS6_IJNS7_ILi192EEENS7_ILi128EEENS7_ILi96EEEEEELi96ENS_12float_e4m3_tEfNS_4arch4Sm90ELb1ELb0ELb1ELb1ELb1ELb1ELb0ELb1ELb1ELb1ELb1ELb0EEENS1_21CollectiveEpilogueFwdINS6_IJSA_SC_SB_EEES9_NS_10bfloat16_tESG_Li384ELb1ELb1ELb1ELb1EEENS1_36VarlenDynamicPersistentTileSchedulerILi192ELi128ELi384ELi128ELb1ELb1ELb1ELb1ELb1ELb1EEEEEEEEEvNT_6ParamsE --------------------------
	.section	.nv.info._ZN7cutlass13device_kernelIN5flash11enable_sm90INS1_16FlashAttnFwdSm90INS1_25CollectiveMainloopFwdSm90ILi2EN4cute5tupleIJNS5_1CILi1EEES8_S8_EEENS6_IJNS7_ILi192EEENS7_ILi128EEENS7_ILi96EEEEEELi96ENS_12float_e4m3_tEfNS_4arch4Sm90ELb1ELb0ELb1ELb1ELb1ELb1ELb0ELb1ELb1ELb1ELb1ELb0EEENS1_21CollectiveEpilogueFwdINS6_IJSA_SC_SB_EEES9_NS_10bfloat16_tESG_Li384ELb1ELb1ELb1ELb1EEENS1_36VarlenDynamicPersistentTileSchedulerILi192ELi128ELi384ELi128ELb1ELb1ELb1ELb1ELb1ELb1EEEEEEEEEvNT_6ParamsE,"",@"SHT_CUDA_INFO"
	.sectionflags	@""
	.align	4


	//----- nvinfo : EIATTR_CUDA_API_VERSION
	.align		4
        /*0000*/ 	.byte	0x04, 0x37
        /*0002*/ 	.short	(.L_1352 - .L_1351)
.L_1351:
        /*0004*/ 	.word	0x00000082


	//----- nvinfo : EIATTR_KPARAM_INFO
	.align		4
.L_1352:
        /*0008*/ 	.byte	0x04, 0x17
        /*000a*/ 	.short	(.L_1354 - .L_1353)
.L_1353:
        /*000c*/ 	.word	0x00000000
        /*0010*/ 	.short	0x0000
        /*0012*/ 	.short	0x0070
        /*0014*/ 	.byte	0x00, 0xf0, 0x01, 0x2a


	//----- nvinfo : EIATTR_SPARSE_MMA_MASK
	.align		4
.L_1354:
        /*0018*/ 	.byte	0x03, 0x50
        /*001a*/ 	.short	0x0000


	//----- nvinfo : EIATTR_MAXREG_COUNT
	.align		4
        /*001c*/ 	.byte	0x03, 0x1b
        /*001e*/ 	.short	0x0080


	//----- nvinfo : EIATTR_NUM_BARRIERS
	.align		4
        /*0020*/ 	.byte	0x02, 0x4c
        /*0022*/ 	.byte	0x10
	.zero		1


	//----- nvinfo : EIATTR_EXTERNS
	.align		4
        /*0024*/ 	.byte	0x04, 0x0f
        /*0026*/ 	.short	(.L_1356 - .L_1355)


	//   ....[0]....
	.align		4
.L_1355:
        /*0028*/ 	.word	index@(__assertfail)


	//----- nvinfo : EIATTR_ANNOTATIONS
	.align		4
.L_1356:
        /*002c*/ 	.byte	0x04, 0x55
        /*002e*/ 	.short	(.L_1358 - .L_1357)


	//   ....[0]....
.L_1357:
        /* <DEDUP_REMOVED lines=123> */


	//----- nvinfo : EIATTR_MERCURY_ISA_VERSION
	.align		4
.L_1358:
        /*07c8*/ 	.byte	0x03, 0x5f
        /*07ca*/ 	.short	0x0101


	//----- nvinfo : EIATTR_UNUSED_LOAD_BYTE_OFFSET
	.align		4
        /*07cc*/ 	.byte	0x04, 0x44
        /*07ce*/ 	.short	(.L_1360 - .L_1359)


	//   ....[0]....
.L_1359:
        /*07d0*/ 	.word	0x00000a40
        /*07d4*/ 	.word	0x0000fff0


	//   ....[1]....
        /*07d8*/ 	.word	0x00014c80
        /*07dc*/ 	.word	0x0000fff0


	//----- nvinfo : EIATTR_INT_WARP_WIDE_INSTR_OFFSETS
	.align		4
.L_1360:
        /*07e0*/ 	.byte	0x04, 0x31
        /*07e2*/ 	.short	(.L_1362 - .L_1361)


	//   ....[0]....
.L_1361:
        /*07e4*/ 	.word	0x00000120


	//   ....[1]....
        /*07e8*/ 	.word	0x000001c0


	//   ....[2]....
        /*07ec*/ 	.word	0x00000230


	//   ....[3]....
        /*07f0*/ 	.word	0x0001b570


	//   ....[4]....
        /*07f4*/ 	.word	0x0001b5d0


	//   ....[5]....
        /*07f8*/ 	.word	0x0001e790


	//   ....[6]....
        /*07fc*/ 	.word	0x0001e7f0


	//----- nvinfo : EIATTR_COOP_GROUP_MASK_REGIDS
	.align		4
.L_1362:
        /*0800*/ 	.byte	0x04, 0x29
        /*0802*/ 	.short	(.L_1364 - .L_1363)


	//   ....[0]....
.L_1363:
        /*0804*/ 	.word	0xffffffff


	//   ....[1]....
        /*0808*/ 	.word	0xffffffff


	//   ....[2]....
        /*080c*/ 	.word	0xffffffff


	//   ....[3]....
        /*0810*/ 	.word	0xffffffff


	//   ....[4]....
        /*0814*/ 	.word	0xffffffff


	//   ....[5]....
        /*0818*/ 	.word	0xffffffff


	//   ....[6]....
        /*081c*/ 	.word	0xffffffff


	//   ....[7]....
        /*0820*/ 	.word	0xffffffff


	//   ....[8]....
        /*0824*/ 	.word	0xffffffff


	//   ....[9]....
        /*0828*/ 	.word	0xffffffff


	//   ....[10]....
        /*082c*/ 	.word	0xffffffff


	//   ....[11]....
        /*0830*/ 	.word	0xffffffff


	//   ....[12]....
        /*0834*/ 	.word	0xffffffff


	//   ....[13]....
        /*0838*/ 	.word	0xffffffff


	//   ....[14]....
        /*083c*/ 	.word	0xffffffff


	//   ....[15]....
        /*0840*/ 	.word	0xffffffff


	//   ....[16]....
        /*0844*/ 	.word	0xffffffff


	//   ....[17]....
        /*0848*/ 	.word	0xffffffff


	//   ....[18]....
        /*084c*/ 	.word	0xffffffff


	//   ....[19]....
        /*0850*/ 	.word	0xffffffff


	//   ....[20]....
        /*0854*/ 	.word	0xffffffff


	//   ....[21]....
        /*0858*/ 	.word	0xffffffff


	//   ....[22]....
        /*085c*/ 	.word	0xffffffff


	//   ....[23]....
        /*0860*/ 	.word	0xffffffff


	//   ....[24]....
        /*0864*/ 	.word	0xffffffff


	//   ....[25]....
        /*0868*/ 	.word	0xffffffff


	//   ....[26]....
        /*086c*/ 	.word	0xffffffff


	//   ....[27]....
        /*0870*/ 	.word	0xffffffff


	//   ....[28]....
        /*0874*/ 	.word	0xffffffff


	//   ....[29]....
        /*0878*/ 	.word	0xffffffff


	//   ....[30]....
        /*087c*/ 	.word	0xffffffff


	//   ....[31]....
        /*0880*/ 	.word	0xffffffff


	//   ....[32]....
        /*0884*/ 	.word	0xffffffff


	//   ....[33]....
        /*0888*/ 	.word	0xffffffff


	//   ....[34]....
        /*088c*/ 	.word	0xffffffff


	//   ....[35]....
        /*0890*/ 	.word	0xffffffff


	//   ....[36]....
        /*0894*/ 	.word	0xffffffff


	//   ....[37]....
        /*0898*/ 	.word	0xffffffff


	//   ....[38]....
        /*089c*/ 	.word	0xffffffff


	//   ....[39]....
        /*08a0*/ 	.word	0xffffffff


	//   ....[40]....
        /*08a4*/ 	.word	0xffffffff


	//   ....[41]....
        /*08a8*/ 	.word	0xffffffff


	//   ....[42]....
        /*08ac*/ 	.word	0xffffffff


	//   ....[43]....
        /*08b0*/ 	.word	0xffffffff


	//   ....[44]....
        /*08b4*/ 	.word	0xffffffff


	//   ....[45]....
        /*08b8*/ 	.word	0xffffffff


	//   ....[46]....
        /*08bc*/ 	.word	0xffffffff


	//   ....[47]....
        /*08c0*/ 	.word	0xffffffff


	//   ....[48]....
        /*08c4*/ 	.word	0xffffffff


	//   ....[49]....
        /*08c8*/ 	.word	0xffffffff


	//   ....[50]....
        /*08cc*/ 	.word	0xffffffff


	//   ....[51]....
        /*08d0*/ 	.word	0xffffffff


	//   ....[52]....
        /*08d4*/ 	.word	0xffffffff


	//   ....[53]....
        /*08d8*/ 	.word	0xffffffff


	//   ....[54]....
        /*08dc*/ 	.word	0xffffffff


	//   ....[55]....
        /*08e0*/ 	.word	0xffffffff


	//   ....[56]....
        /*08e4*/ 	.word	0xffffffff


	//   ....[57]....
        /*08e8*/ 	.word	0xffffffff


	//   ....[58]....
        /*08ec*/ 	.word	0xffffffff


	//   ....[59]....
        /*08f0*/ 	.word	0xffffffff


	//   ....[60]....
        /*08f4*/ 	.word	0xffffffff


	//   ....[61]....
        /*08f8*/ 	.word	0xffffffff


	//   ....[62]....
        /*08fc*/ 	.word	0xffffffff


	//   ....[63]....
        /*0900*/ 	.word	0xffffffff


	//   ....[64]....
        /*0904*/ 	.word	0xffffffff


	//   ....[65]....
        /*0908*/ 	.word	0xffffffff


	//   ....[66]....
        /*090c*/ 	.word	0xffffffff


	//   ....[67]....
        /*0910*/ 	.word	0xffffffff


	//   ....[68]....
        /*0914*/ 	.word	0xffffffff


	//   ....[69]....
        /*0918*/ 	.word	0xffffffff


	//   ....[70]....
        /*091c*/ 	.word	0xffffffff


	//   ....[71]....
        /*0920*/ 	.word	0xffffffff


	//   ....[72]....
        /*0924*/ 	.word	0xffffffff


	//   ....[73]....
        /*0928*/ 	.word	0xffffffff


	//   ....[74]....
        /*092c*/ 	.word	0xffffffff


	//   ....[75]....
        /*0930*/ 	.word	0xffffffff


	//   ....[76]....
        /*0934*/ 	.word	0xffffffff


	//   ....[77]....
        /*0938*/ 	.word	0xffffffff


	//   ....[78]....
        /*093c*/ 	.word	0xffffffff


	//   ....[79]....
        /*0940*/ 	.word	0xffffffff


	//   ....[80]....
        /*0944*/ 	.word	0xffffffff


	//   ....[81]....
        /*0948*/ 	.word	0xffffffff


	//   ....[82]....
        /*094c*/ 	.word	0xffffffff


	//   ....[83]....
        /*0950*/ 	.word	0xffffffff


	//   ....[84]....
        /*0954*/ 	.word	0xffffffff


	//   ....[85]....
        /*0958*/ 	.word	0xffffffff


	//   ....[86]....
        /*095c*/ 	.word	0xffffffff


	//   ....[87]....
        /*0960*/ 	.word	0xffffffff


	//   ....[88]....
        /*0964*/ 	.word	0xffffffff


	//   ....[89]....
        /*0968*/ 	.word	0xffffffff


	//   ....[90]....
        /*096c*/ 	.word	0xffffffff


	//   ....[91]....
        /*0970*/ 	.word	0xffffffff


	//   ....[92]....
        /*0974*/ 	.word	0xffffffff


	//   ....[93]....
        /*0978*/ 	.word	0xffffffff


	//   ....[94]....
        /*097c*/ 	.word	0xffffffff


	//   ....[95]....
        /*0980*/ 	.word	0xffffffff


	//   ....[96]....
        /*0984*/ 	.word	0xffffffff


	//   ....[97]....
        /*0988*/ 	.word	0xffffffff


	//   ....[98]....
        /*098c*/ 	.word	0xffffffff


	//   ....[99]....
        /*0990*/ 	.word	0xffffffff


	//   ....[100]....
        /*0994*/ 	.word	0xffffffff


	//   ....[101]....
        /*0998*/ 	.word	0xffffffff


	//   ....[102]....
        /*099c*/ 	.word	0xffffffff


	//   ....[103]....
        /*09a0*/ 	.word	0xffffffff


	//   ....[104]....
        /*09a4*/ 	.word	0xffffffff


	//   ....[105]....
        /*09a8*/ 	.word	0xffffffff


	//   ....[106]....
        /*09ac*/ 	.word	0xffffffff


	//   ....[107]....
        /*09b0*/ 	.word	0xffffffff


	//   ....[108]....
        /*09b4*/ 	.word	0xffffffff


	//   ....[109]....
        /*09b8*/ 	.word	0xffffffff


	//   ....[110]....
        /*09bc*/ 	.word	0xffffffff


	//   ....[111]....
        /*09c0*/ 	.word	0xffffffff


	//   ....[112]....
        /*09c4*/ 	.word	0xffffffff


	//   ....[113]....
        /*09c8*/ 	.word	0xffffffff


	//   ....[114]....
        /*09cc*/ 	.word	0xffffffff


	//   ....[115]....
        /*09d0*/ 	.word	0xffffffff


	//   ....[116]....
        /*09d4*/ 	.word	0xffffffff


	//   ....[117]....
        /*09d8*/ 	.word	0xffffffff


	//   ....[118]....
        /*09dc*/ 	.word	0xffffffff


	//   ....[119]....
        /*09e0*/ 	.word	0xffffffff


	//   ....[120]....
        /*09e4*/ 	.word	0xffffffff


	//   ....[121]....
        /*09e8*/ 	.word	0xffffffff


	//   ....[122]....
        /*09ec*/ 	.word	0xffffffff


	//   ....[123]....
        /*09f0*/ 	.word	0xffffffff


	//   ....[124]....
        /*09f4*/ 	.word	0xffffffff


	//   ....[125]....
        /*09f8*/ 	.word	0xffffffff


	//   ....[126]....
        /*09fc*/ 	.word	0xffffffff


	//   ....[127]....
        /*0a00*/ 	.word	0xffffffff


	//   ....[128]....
        /*0a04*/ 	.word	0xffffffff


	//   ....[129]....
        /*0a08*/ 	.word	0xffffffff


	//   ....[130]....
        /*0a0c*/ 	.word	0xffffffff


	//   ....[131]....
        /*0a10*/ 	.word	0xffffffff


	//   ....[132]....
        /*0a14*/ 	.word	0xffffffff


	//   ....[133]....
        /*0a18*/ 	.word	0xffffffff


	//   ....[134]....
        /*0a1c*/ 	.word	0xffffffff


	//   ....[135]....
        /*0a20*/ 	.word	0xffffffff


	//   ....[136]....
        /*0a24*/ 	.word	0xffffffff


	//   ....[137]....
        /*0a28*/ 	.word	0xffffffff


	//   ....[138]....
        /*0a2c*/ 	.word	0xffffffff


	//   ....[139]....
        /*0a30*/ 	.word	0xffffffff


	//   ....[140]....
        /*0a34*/ 	.word	0xffffffff


	//   ....[141]....
        /*0a38*/ 	.word	0xffffffff


	//   ....[142]....
        /*0a3c*/ 	.word	0xffffffff


	//   ....[143]....
        /*0a40*/ 	.word	0xffffffff


	//   ....[144]....
        /*0a44*/ 	.word	0xffffffff


	//   ....[145]....
        /*0a48*/ 	.word	0xffffffff


	//   ....[146]....
        /*0a4c*/ 	.word	0xffffffff


	//   ....[147]....
        /*0a50*/ 	.word	0xffffffff


	//   ....[148]....
        /*0a54*/ 	.word	0xffffffff


	//   ....[149]....
        /*0a58*/ 	.word	0xffffffff


	//   ....[150]....
        /*0a5c*/ 	.word	0xffffffff


	//   ....[151]....
        /*0a60*/ 	.word	0xffffffff


	//   ....[152]....
        /*0a64*/ 	.word	0xffffffff


	//   ....[153]....
        /*0a68*/ 	.word	0xffffffff


	//   ....[154]....
        /*0a6c*/ 	.word	0xffffffff


	//   ....[155]....
        /*0a70*/ 	.word	0xffffffff


	//   ....[156]....
        /*0a74*/ 	.word	0xffffffff


	//   ....[157]....
        /*0a78*/ 	.word	0xffffffff


	//   ....[158]....
        /*0a7c*/ 	.word	0xffffffff


	//   ....[159]....
        /*0a80*/ 	.word	0xffffffff


	//   ....[160]....
        /*0a84*/ 	.word	0xffffffff


	//   ....[161]....
        /*0a88*/ 	.word	0xffffffff


	//   ....[162]....
        /*0a8c*/ 	.word	0xffffffff


	//   ....[163]....
        /*0a90*/ 	.word	0xffffffff


	//   ....[164]....
        /*0a94*/ 	.word	0xffffffff


	//   ....[165]....
        /*0a98*/ 	.word	0xffffffff


	//   ....[166]....
        /*0a9c*/ 	.word	0xffffffff


	//   ....[167]....
        /*0aa0*/ 	.word	0x0500000f


	//   ....[168]....
        /*0aa4*/ 	.word	0x0500000f


	//   ....[169]....
        /*0aa8*/ 	.word	0x0500000f


	//   ....[170]....
        /*0aac*/ 	.word	0x0500000f


	//   ....[171]....
        /*0ab0*/ 	.word	0x0500000f


	//   ....[172]....
        /*0ab4*/ 	.word	0x0500000f


	//   ....[173]....
        /*0ab8*/ 	.word	0x0500000f


	//   ....[174]....
        /*0abc*/ 	.word	0x0500000f


	//   ....[175]....
        /*0ac0*/ 	.word	0x0500000f


	//   ....[176]....
        /*0ac4*/ 	.word	0x0500000f


	//   ....[177]....
        /*0ac8*/ 	.word	0x0500000f


	//   ....[178]....
        /*0acc*/ 	.word	0x0500000f


	//   ....[179]....
        /*0ad0*/ 	.word	0x0500000f


	//   ....[180]....
        /*0ad4*/ 	.word	0x0500000f


	//   ....[181]....
        /*0ad8*/ 	.word	0x0500000f


	//   ....[182]....
        /*0adc*/ 	.word	0x0500000f


	//   ....[183]....
        /*0ae0*/ 	.word	0x0500000f


	//   ....[184]....
        /*0ae4*/ 	.word	0x0500000f


	//   ....[185]....
        /*0ae8*/ 	.word	0x0500000f


	//   ....[186]....
        /*0aec*/ 	.word	0x0500000f


	//   ....[187]....
        /*0af0*/ 	.word	0x0500000f


	//   ....[188]....
        /*0af4*/ 	.word	0x0500000f


	//   ....[189]....
        /*0af8*/ 	.word	0x0500000f


	//   ....[190]....
        /*0afc*/ 	.word	0x0500000f


	//   ....[191]....
        /*0b00*/ 	.word	0x0500000f


	//   ....[192]....
        /*0b04*/ 	.word	0x0500000f


	//   ....[193]....
        /*0b08*/ 	.word	0x0500000f


	//   ....[194]....
        /*0b0c*/ 	.word	0x0500000f


	//   ....[195]....
        /*0b10*/ 	.word	0x0500000f


	//   ....[196]....
        /*0b14*/ 	.word	0x0500000f


	//   ....[197]....
        /*0b18*/ 	.word	0x0500000f


	//   ....[198]....
        /*0b1c*/ 	.word	0x0500000f


	//   ....[199]....
        /*0b20*/ 	.word	0x0500000f


	//   ....[200]....
        /*0b24*/ 	.word	0x0500000f


	//   ....[201]....
        /*0b28*/ 	.word	0x0500000f


	//   ....[202]....
        /*0b2c*/ 	.word	0x0500000f


	//   ....[203]....
        /*0b30*/ 	.word	0x0500000f


	//   ....[204]....
        /*0b34*/ 	.word	0x0500000f


	//   ....[205]....
        /*0b38*/ 	.word	0x0500000f


	//   ....[206]....
        /*0b3c*/ 	.word	0x0500000f


	//   ....[207]....
        /*0b40*/ 	.word	0x0500000f


	//   ....[208]....
        /*0b44*/ 	.word	0x0500000f


	//   ....[209]....
        /*0b48*/ 	.word	0x0500000f


	//   ....[210]....
        /*0b4c*/ 	.word	0x0500000f


	//   ....[211]....
        /*0b50*/ 	.word	0x0500000f


	//   ....[212]....
        /*0b54*/ 	.word	0x0500000f


	//   ....[213]....
        /*0b58*/ 	.word	0x0500000f


	//   ....[214]....
        /*0b5c*/ 	.word	0x0500000f


	//   ....[215]....
        /*0b60*/ 	.word	0x0500000f


	//   ....[216]....
        /*0b64*/ 	.word	0x0500000f


	//   ....[217]....
        /*0b68*/ 	.word	0x0500000f


	//   ....[218]....
        /*0b6c*/ 	.word	0x0500000f


	//   ....[219]....
        /*0b70*/ 	.word	0x0500000f


	//   ....[220]....
        /*0b74*/ 	.word	0x0500000f


	//   ....[221]....
        /*0b78*/ 	.word	0x0500000f


	//   ....[222]....
        /*0b7c*/ 	.word	0x0500000f


	//   ....[223]....
        /*0b80*/ 	.word	0x0500000f


	//----- nvinfo : EIATTR_COOP_GROUP_INSTR_OFFSETS
	.align		4
.L_1364:
        /*0b84*/ 	.byte	0x04, 0x28
        /*0b86*/ 	.short	(.L_1366 - .L_1365)


	//   ....[0]....
.L_1365:
        /*0b88*/ 	.word	0x00000060


	//   ....[1]....
        /*0b8c*/ 	.word	0x00000130


	//   ....[2]....
        /*0b90*/ 	.word	0x000001e0


	//   ....[3]....
        /*0b94*/ 	.word	0x000003a0


	//   ....[4]....
        /*0b98*/ 	.word	0x00000500


	//   ....[5]....
        /*0b9c*/ 	.word	0x00000620


	//   ....[6]....
        /*0ba0*/ 	.word	0x00000780


	//   ....[7]....
        /*0ba4*/ 	.word	0x00002ce0


	//   ....[8]....
        /*0ba8*/ 	.word	0x00002cf0


	//   ....[9]....
        /*0bac*/ 	.word	0x000046b0


	//   ....[10]....
        /*0bb0*/ 	.word	0x000046c0


	//   ....[11]....
        /*0bb4*/ 	.word	0x00006880


	//   ....[12]....
        /*0bb8*/ 	.word	0x00006890


	//   ....[13]....
        /*0bbc*/ 	.word	0x00006c70


	//   ....[14]....
        /*0bc0*/ 	.word	0x00006c90


	//   ....[15]....
        /*0bc4*/ 	.word	0x00007510


	//   ....[16]....
        /*0bc8*/ 	.word	0x00007e70


	//   ....[17]....
        /*0bcc*/ 	.word	0x00007e80


	//   ....[18]....
        /*0bd0*/ 	.word	0x00007e90


	//   ....[19]....
        /*0bd4*/ 	.word	0x00007ea0


	//   ....[20]....
        /*0bd8*/ 	.word	0x00009b50


	//   ....[21]....
        /*0bdc*/ 	.word	0x00009b60


	//   ....[22]....
        /*0be0*/ 	.word	0x00009b70


	//   ....[23]....
        /*0be4*/ 	.word	0x00009b80


	//   ....[24]....
        /*0be8*/ 	.word	0x0000c6f0


	//   ....[25]....
        /*0bec*/ 	.word	0x0000d0c0


	//   ....[26]....
        /*0bf0*/ 	.word	0x0000d0d0


	//   ....[27]....
        /*0bf4*/ 	.word	0x0000d0f0


	//   ....[28]....
        /*0bf8*/ 	.word	0x0000daa0


	//   ....[29]....
        /*0bfc*/ 	.word	0x0000dac0


	//   ....[30]....
        /*0c00*/ 	.word	0x0000f470


	//   ....[31]....
        /*0c04*/ 	.word	0x0000f4b0


	//   ....[32]....
        /*0c08*/ 	.word	0x0000ff70


	//   ....[33]....
        /*0c0c*/ 	.word	0x0000ffb0


	//   ....[34]....
        /*0c10*/ 	.word	0x00010a10


	//   ....[35]....
        /*0c14*/ 	.word	0x00010a40


	//   ....[36]....
        /*0c18*/ 	.word	0x00012bd0


	//   ....[37]....
        /*0c1c*/ 	.word	0x00012c20


	//   ....[38]....
        /*0c20*/ 	.word	0x00012eb0


	//   ....[39]....
        /*0c24*/ 	.word	0x00012ed0


	//   ....[40]....
        /*0c28*/ 	.word	0x00014500


	//   ....[41]....
        /*0c2c*/ 	.word	0x00014510


	//   ....[42]....
        /*0c30*/ 	.word	0x00014660


	//   ....[43]....
        /*0c34*/ 	.word	0x00014670


	//   ....[44]....
        /*0c38*/ 	.word	0x00015340


	//   ....[45]....
        /*0c3c*/ 	.word	0x00015390


	//   ....[46]....
        /*0c40*/ 	.word	0x000153c0


	//   ....[47]....
        /*0c44*/ 	.word	0x000153e0


	//   ....[48]....
        /*0c48*/ 	.word	0x00015400


	//   ....[49]....
        /*0c4c*/ 	.word	0x00015420


	//   ....[50]....
        /*0c50*/ 	.word	0x00015430


	//   ....[51]....
        /*0c54*/ 	.word	0x00015440


	//   ....[52]....
        /*0c58*/ 	.word	0x00015450


	//   ....[53]....
        /*0c5c*/ 	.word	0x00015460


	//   ....[54]....
        /*0c60*/ 	.word	0x00015470


	//   ....[55]....
        /*0c64*/ 	.word	0x00015480


	//   ....[56]....
        /*0c68*/ 	.word	0x00015490


	//   ....[57]....
        /*0c6c*/ 	.word	0x000154a0


	//   ....[58]....
        /*0c70*/ 	.word	0x000154b0


	//   ....[59]....
        /*0c74*/ 	.word	0x000154c0


	//   ....[60]....
        /*0c78*/ 	.word	0x000154d0


	//   ....[61]....
        /*0c7c*/ 	.word	0x000154e0


	//   ....[62]....
        /*0c80*/ 	.word	0x000154f0


	//   ....[63]....
        /*0c84*/ 	.word	0x00015500


	//   ....[64]....
        /*0c88*/ 	.word	0x00015510


	//   ....[65]....
        /*0c8c*/ 	.word	0x00015520


	//   ....[66]....
        /*0c90*/ 	.word	0x00015530


	//   ....[67]....
        /*0c94*/ 	.word	0x00015540


	//   ....[68]....
        /*0c98*/ 	.word	0x00015550


	//   ....[69]....
        /*0c9c*/ 	.word	0x00015560


	//   ....[70]....
        /*0ca0*/ 	.word	0x00015570


	//   ....[71]....
        /*0ca4*/ 	.word	0x00015580


	//   ....[72]....
        /*0ca8*/ 	.word	0x00015590


	//   ....[73]....
        /*0cac*/ 	.word	0x000155a0


	//   ....[74]....
        /*0cb0*/ 	.word	0x000155b0


	//   ....[75]....
        /*0cb4*/ 	.word	0x000155c0


	//   ....[76]....
        /*0cb8*/ 	.word	0x000155d0


	//   ....[77]....
        /*0cbc*/ 	.word	0x000155e0


	//   ....[78]....
        /*0cc0*/ 	.word	0x000155f0


	//   ....[79]....
        /*0cc4*/ 	.word	0x00015600


	//   ....[80]....
        /*0cc8*/ 	.word	0x00015610


	//   ....[81]....
        /*0ccc*/ 	.word	0x00015620


	//   ....[82]....
        /*0cd0*/ 	.word	0x00015630


	//   ....[83]....
        /*0cd4*/ 	.word	0x00015640


	//   ....[84]....
        /*0cd8*/ 	.word	0x00015650


	//   ....[85]....
        /*0cdc*/ 	.word	0x00015660


	//   ....[86]....
        /*0ce0*/ 	.word	0x00015670


	//   ....[87]....
        /*0ce4*/ 	.word	0x00015680


	//   ....[88]....
        /*0ce8*/ 	.word	0x00015690


	//   ....[89]....
        /*0cec*/ 	.word	0x000156a0


	//   ....[90]....
        /*0cf0*/ 	.word	0x000156b0


	//   ....[91]....
        /*0cf4*/ 	.word	0x000156c0


	//   ....[92]....
        /*0cf8*/ 	.word	0x00016000


	//   ....[93]....
        /*0cfc*/ 	.word	0x00016010


	//   ....[94]....
        /*0d00*/ 	.word	0x00016020


	//   ....[95]....
        /*0d04*/ 	.word	0x00016060


	//   ....[96]....
        /*0d08*/ 	.word	0x00016750


	//   ....[97]....
        /*0d0c*/ 	.word	0x00016760


	//   ....[98]....
        /*0d10*/ 	.word	0x00016870


	//   ....[99]....
        /*0d14*/ 	.word	0x00016890


	//   ....[100]....
        /*0d18*/ 	.word	0x00016d10


	//   ....[101]....
        /*0d1c*/ 	.word	0x00016d20


	//   ....[102]....
        /*0d20*/ 	.word	0x00017110


	//   ....[103]....
        /*0d24*/ 	.word	0x00017120


	//   ....[104]....
        /*0d28*/ 	.word	0x00017d50


	//   ....[105]....
        /*0d2c*/ 	.word	0x00017d60


	//   ....[106]....
        /*0d30*/ 	.word	0x00017e60


	//   ....[107]....
        /*0d34*/ 	.word	0x00017e80


	//   ....[108]....
        /*0d38*/ 	.word	0x00017ff0


	//   ....[109]....
        /*0d3c*/ 	.word	0x00018200


	//   ....[110]....
        /*0d40*/ 	.word	0x00018230


	//   ....[111]....
        /*0d44*/ 	.word	0x00018260


	//   ....[112]....
        /*0d48*/ 	.word	0x00018290


	//   ....[113]....
        /*0d4c*/ 	.word	0x000182c0


	//   ....[114]....
        /*0d50*/ 	.word	0x000182f0


	//   ....[115]....
        /*0d54*/ 	.word	0x00018480


	//   ....[116]....
        /*0d58*/ 	.word	0x000184b0


	//   ....[117]....
        /*0d5c*/ 	.word	0x000184e0


	//   ....[118]....
        /*0d60*/ 	.word	0x00018510


	//   ....[119]....
        /*0d64*/ 	.word	0x00018540


	//   ....[120]....
        /*0d68*/ 	.word	0x00018570


	//   ....[121]....
        /*0d6c*/ 	.word	0x00018600


	//   ....[122]....
        /*0d70*/ 	.word	0x00018630


	//   ....[123]....
        /*0d74*/ 	.word	0x00018640


	//   ....[124]....
        /*0d78*/ 	.word	0x00018680


	//   ....[125]....
        /*0d7c*/ 	.word	0x00019d90


	//   ....[126]....
        /*0d80*/ 	.word	0x0001c210


	//   ....[127]....
        /*0d84*/ 	.word	0x0001c220


	//   ....[128]....
        /*0d88*/ 	.word	0x0001c230


	//   ....[129]....
        /*0d8c*/ 	.word	0x0001c350


	//   ....[130]....
        /*0d90*/ 	.word	0x0001c770


	//   ....[131]....
        /*0d94*/ 	.word	0x0001c780


	//   ....[132]....
        /*0d98*/ 	.word	0x0001c790


	//   ....[133]....
        /*0d9c*/ 	.word	0x0001c7a0


	//   ....[134]....
        /*0da0*/ 	.word	0x0001d130


	//   ....[135]....
        /*0da4*/ 	.word	0x0001d160


	//   ....[136]....
        /*0da8*/ 	.word	0x0001d180


	//   ....[137]....
        /*0dac*/ 	.word	0x0001d190


	//   ....[138]....
        /*0db0*/ 	.word	0x0001d290


	//   ....[139]....
        /*0db4*/ 	.word	0x0001d2a0


	//   ....[140]....
        /*0db8*/ 	.word	0x0001da70


	//   ....[141]....
        /*0dbc*/ 	.word	0x0001da90


	//   ....[142]....
        /*0dc0*/ 	.word	0x0001dab0


	//   ....[143]....
        /*0dc4*/ 	.word	0x0001db10


	//   ....[144]....
        /*0dc8*/ 	.word	0x0001dee0


	//   ....[145]....
        /*0dcc*/ 	.word	0x0001def0


	//   ....[146]....
        /*0dd0*/ 	.word	0x0001df00


	//   ....[147]....
        /*0dd4*/ 	.word	0x0001df60


	//   ....[148]....
        /*0dd8*/ 	.word	0x0001f070


	//   ....[149]....
        /*0ddc*/ 	.word	0x0001f0a0


	//   ....[150]....
        /*0de0*/ 	.word	0x0001f110


	//   ....[151]....
        /*0de4*/ 	.word	0x0001f140


	//   ....[152]....
        /*0de8*/ 	.word	0x0001f170


	//   ....[153]....
        /*0dec*/ 	.word	0x0001f1a0


	//   ....[154]....
        /*0df0*/ 	.word	0x0001f1d0


	//   ....[155]....
        /*0df4*/ 	.word	0x0001f200


	//   ....[156]....
        /*0df8*/ 	.word	0x0001f3a0


	//   ....[157]....
        /*0dfc*/ 	.word	0x0001f3d0


	//   ....[158]....
        /*0e00*/ 	.word	0x0001f400


	//   ....[159]....
        /*0e04*/ 	.word	0x0001f430


	//   ....[160]....
        /*0e08*/ 	.word	0x0001f460


	//   ....[161]....
        /*0e0c*/ 	.word	0x0001f490


	//   ....[162]....
        /*0e10*/ 	.word	0x0001f550


	//   ....[163]....
        /*0e14*/ 	.word	0x0001f570


	//   ....[164]....
        /*0e18*/ 	.word	0x0001f590


	//   ....[165]....
        /*0e1c*/ 	.word	0x0001f5f0


	//   ....[166]....
        /*0e20*/ 	.word	0x00020060


	//   ....[167]....
        /*0e24*/ 	.word	0x00020400


	//   ....[168]....
        /*0e28*/ 	.word	0x00020490


	//   ....[169]....
        /*0e2c*/ 	.word	0x00020570


	//   ....[170]....
        /*0e30*/ 	.word	0x00020600


	//   ....[171]....
        /*0e34*/ 	.word	0x000206e0


	//   ....[172]....
        /*0e38*/ 	.word	0x00020770


	//   ....[173]....
        /*0e3c*/ 	.word	0x00020840


	//   ....[174]....
        /*0e40*/ 	.word	0x000208d0


	//   ....[175]....
        /*0e44*/ 	.word	0x00020920


	//   ....[176]....
        /*0e48*/ 	.word	0x00020970


	//   ....[177]....
        /*0e4c*/ 	.word	0x00020a50


	//   ....[178]....
        /*0e50*/ 	.word	0x00020ae0


	//   ....[179]....
        /*0e54*/ 	.word	0x00020b30


	//   ....[180]....
        /*0e58*/ 	.word	0x00020b80


	//   ....[181]....
        /*0e5c*/ 	.word	0x00020e80


	//   ....[182]....
        /*0e60*/ 	.word	0x00021160


	//   ....[183]....
        /*0e64*/ 	.word	0x00021260


	//   ....[184]....
        /*0e68*/ 	.word	0x00021300


	//   ....[185]....
        /*0e6c*/ 	.word	0x000214b0


	//   ....[186]....
        /*0e70*/ 	.word	0x00021550


	//   ....[187]....
        /*0e74*/ 	.word	0x00021650


	//   ....[188]....
        /*0e78*/ 	.word	0x000216e0


	//   ....[189]....
        /*0e7c*/ 	.word	0x00021740


	//   ....[190]....
        /*0e80*/ 	.word	0x000217e0


	//   ....[191]....
        /*0e84*/ 	.word	0x000218f0


	//   ....[192]....
        /*0e88*/ 	.word	0x00021950


	//   ....[193]....
        /*0e8c*/ 	.word	0x000219b0


	//   ....[194]....
        /*0e90*/ 	.word	0x00021a50


	//   ....[195]....
        /*0e94*/ 	.word	0x00021b20


	//   ....[196]....
        /*0e98*/ 	.word	0x00021c00


	//   ....[197]....
        /*0e9c*/ 	.word	0x00021d40


	//   ....[198]....
        /*0ea0*/ 	.word	0x00021df0


	//   ....[199]....
        /*0ea4*/ 	.word	0x00021ea0


	//   ....[200]....
        /*0ea8*/ 	.word	0x00021f50


	//   ....[201]....
        /*0eac*/ 	.word	0x00022040


	//   ....[202]....
        /*0eb0*/ 	.word	0x000220d0


	//   ....[203]....
        /*0eb4*/ 	.word	0x00022130


	//   ....[204]....
        /*0eb8*/ 	.word	0x00022200


	//   ....[205]....
        /*0ebc*/ 	.word	0x000223e0


	//   ....[206]....
        /*0ec0*/ 	.word	0x00022480


	//   ....[207]....
        /*0ec4*/ 	.word	0x00022610


	//   ....[208]....
        /*0ec8*/ 	.word	0x00022690


	//   ....[209]....
        /*0ecc*/ 	.word	0x00022710


	//   ....[210]....
        /*0ed0*/ 	.word	0x00022790


	//   ....[211]....
        /*0ed4*/ 	.word	0x00022810


	//   ....[212]....
        /*0ed8*/ 	.word	0x000228a0


	//   ....[213]....
        /*0edc*/ 	.word	0x00022940


	//   ....[214]....
        /*0ee0*/ 	.word	0x000229f0


	//   ....[215]....
        /*0ee4*/ 	.word	0x00022a70


	//   ....[216]....
        /*0ee8*/ 	.word	0x00022af0


	//   ....[217]....
        /*0eec*/ 	.word	0x00022b70


	//   ....[218]....
        /*0ef0*/ 	.word	0x00022c00


	//   ....[219]....
        /*0ef4*/ 	.word	0x00022c80


	//   ....[220]....
        /*0ef8*/ 	.word	0x00022d30


	//   ....[221]....
        /*0efc*/ 	.word	0x00022d80


	//   ....[222]....
        /*0f00*/ 	.word	0x00022e20


	//   ....[223]....
        /*0f04*/ 	.word	0x00022f50


	//----- nvinfo : EIATTR_REG_RECONFIG
	.align		4
.L_1366:
        /*0f08*/ 	.byte	0x01, 0x54
	.zero		2


	//----- nvinfo : EIATTR_SYSCALL_OFFSETS
	.align		4
        /*0f0c*/ 	.byte	0x04, 0x46
        /*0f0e*/ 	.short	(.L_1368 - .L_1367)


	//   ....[0]....
.L_1367:
        /*0f10*/ 	.word	0x00001e10


	//   ....[1]....
        /*0f14*/ 	.word	0x00001f60


	//   ....[2]....
        /*0f18*/ 	.word	0x00007680


	//   ....[3]....
        /*0f1c*/ 	.word	0x00007bd0


	//   ....[4]....
        /*0f20*/ 	.word	0x0001b760


	//   ....[5]....
        /*0f24*/ 	.word	0x0001b8f0


	//   ....[6]....
        /*0f28*/ 	.word	0x0001ba40


	//   ....[7]....
        /*0f2c*/ 	.word	0x0001bb90


	//   ....[8]....
        /*0f30*/ 	.word	0x0001cc10


	//----- nvinfo : EIATTR_MBARRIER_INSTR_OFFSETS
	.align		4
.L_1368:
        /*0f34*/ 	.byte	0x04, 0x39
        /*0f36*/ 	.short	(.L_1370 - .L_1369)


	//   ....[0]....
.L_1369:
        /*0f38*/ 	.word	0x00000250
        /*0f3c*/ 	.word	0x000000ff
        /*0f40*/ 	.word	0x00019c00
        /*0f44*/ 	.short	0x0100
        /*0f46*/ 	.byte	0x08
	.zero		1


	//   ....[1]....
        /*0f48*/ 	.word	0x00000260
        /*0f4c*/ 	.word	0x000000ff
        /*0f50*/ 	.word	0x00019c20
        /*0f54*/ 	.short	0x0100
        /*0f56*/ 	.byte	0x08
	.zero		1


	//   ....[2]....
        /*0f58*/ 	.word	0x00000350
        /*0f5c*/ 	.word	0x000000ff
        /*0f60*/ 	.word	0x00019c30
        /*0f64*/ 	.short	0x0100
        /*0f66*/ 	.byte	0x08
	.zero		1


	//   ....[3]....
        /*0f68*/ 	.word	0x00000360
        /*0f6c*/ 	.word	0x000000ff
        /*0f70*/ 	.word	0x00019c40
        /*0f74*/ 	.short	0x0100
        /*0f76*/ 	.byte	0x08
	.zero		1


	//   ....[4]....
        /*0f78*/ 	.word	0x00000370
        /*0f7c*/ 	.word	0x000000ff
        /*0f80*/ 	.word	0x00019c38
        /*0f84*/ 	.short	0x0100
        /*0f86*/ 	.byte	0x08
	.zero		1


	//   ....[5]....
        /*0f88*/ 	.word	0x00000380
        /*0f8c*/ 	.word	0x000000ff
        /*0f90*/ 	.word	0x00019c48
        /*0f94*/ 	.short	0x0100
        /*0f96*/ 	.byte	0x08
	.zero		1


	//   ....[6]....
        /*0f98*/ 	.word	0x000004b0
        /*0f9c*/ 	.word	0x000000ff
        /*0fa0*/ 	.word	0x00019c50
        /*0fa4*/ 	.short	0x0100
        /*0fa6*/ 	.byte	0x08
	.zero		1


	//   ....[7]....
        /*0fa8*/ 	.word	0x000004c0
        /*0fac*/ 	.word	0x000000ff
        /*0fb0*/ 	.word	0x00019c60
        /*0fb4*/ 	.short	0x0100
        /*0fb6*/ 	.byte	0x08
	.zero		1


	//   ....[8]....
        /*0fb8*/ 	.word	0x000004d0
        /*0fbc*/ 	.word	0x000000ff
        /*0fc0*/ 	.word	0x00019c58
        /*0fc4*/ 	.short	0x0100
        /*0fc6*/ 	.byte	0x08
	.zero		1


	//   ....[9]....
        /*0fc8*/ 	.word	0x000004e0
        /*0fcc*/ 	.word	0x000000ff
        /*0fd0*/ 	.word	0x00019c68
        /*0fd4*/ 	.short	0x0100
        /*0fd6*/ 	.byte	0x08
	.zero		1


	//   ....[10]....
        /*0fd8*/ 	.word	0x000005d0
        /*0fdc*/ 	.word	0x000000ff
        /*0fe0*/ 	.word	0x00019c70
        /*0fe4*/ 	.short	0x0100
        /*0fe6*/ 	.byte	0x06
	.zero		1


	//   ....[11]....
        /*0fe8*/ 	.word	0x000005e0
        /*0fec*/ 	.word	0x000000ff
        /*0ff0*/ 	.word	0x00019c80
        /*0ff4*/ 	.short	0x0100
        /*0ff6*/ 	.byte	0x06
	.zero		1


	//   ....[12]....
        /*0ff8*/ 	.word	0x000005f0
        /*0ffc*/ 	.word	0x000000ff
        /*1000*/ 	.word	0x00019c78
        /*1004*/ 	.short	0x0100
        /*1006*/ 	.byte	0x06
	.zero		1


	//   ....[13]....
        /*1008*/ 	.word	0x00000600
        /*100c*/ 	.word	0x000000ff
        /*1010*/ 	.word	0x00019c88
        /*1014*/ 	.short	0x0100
        /*1016*/ 	.byte	0x06
	.zero		1


	//   ....[14]....
        /*1018*/ 	.word	0x00000730
        /*101c*/ 	.word	0x000000ff
        /*1020*/ 	.word	0x00019c90
        /*1024*/ 	.short	0x0100
        /*1026*/ 	.byte	0x08
	.zero		1


	//   ....[15]....
        /*1028*/ 	.word	0x00000740
        /*102c*/ 	.word	0x000000ff
        /*1030*/ 	.word	0x00019ca0
        /*1034*/ 	.short	0x0100
        /*1036*/ 	.byte	0x08
	.zero		1


	//   ....[16]....
        /*1038*/ 	.word	0x00000750
        /*103c*/ 	.word	0x000000ff
        /*1040*/ 	.word	0x00019c98
        /*1044*/ 	.short	0x0100
        /*1046*/ 	.byte	0x08
	.zero		1


	//   ....[17]....
        /*1048*/ 	.word	0x00000760
        /*104c*/ 	.word	0x000000ff
        /*1050*/ 	.word	0x00019ca8
        /*1054*/ 	.short	0x0100
        /*1056*/ 	.byte	0x08
	.zero		1


	//   ....[18]....
        /*1058*/ 	.word	0x000008a0
        /*105c*/ 	.word	0x000000ff
        /*1060*/ 	.word	0x00019cb0
        /*1064*/ 	.short	0x0100
        /*1066*/ 	.byte	0x08
	.zero		1


	//   ....[19]....
        /*1068*/ 	.word	0x000008b0
        /*106c*/ 	.word	0x000000ff
        /*1070*/ 	.word	0x00019cc0
        /*1074*/ 	.short	0x0100
        /*1076*/ 	.byte	0x08
	.zero		1


	//   ....[20]....
        /*1078*/ 	.word	0x000008c0
        /*107c*/ 	.word	0x000000ff
        /*1080*/ 	.word	0x00019cb8
        /*1084*/ 	.short	0x0100
        /*1086*/ 	.byte	0x08
	.zero		1


	//   ....[21]....
        /*1088*/ 	.word	0x000008d0
        /*108c*/ 	.word	0x000000ff
        /*1090*/ 	.word	0x00019cc8
        /*1094*/ 	.short	0x0100
        /*1096*/ 	.byte	0x08
	.zero		1


	//   ....[22]....
        /*1098*/ 	.word	0x00002c90
        /*109c*/ 	.word	0x00000046
        /*10a0*/ 	.word	0x00019c90
        /*10a4*/ 	.short	0x010a
        /*10a6*/ 	.byte	0x3f
	.zero		1


	//   ....[23]....
        /*10a8*/ 	.word	0x00004660
        /*10ac*/ 	.word	0x00000046
        /*10b0*/ 	.word	0x00019c90
        /*10b4*/ 	.short	0x010a
        /*10b6*/ 	.byte	0x3f
	.zero		1


	//   ....[24]....
        /*10b8*/ 	.word	0x000066b0
        /*10bc*/ 	.word	0x00000046
        /*10c0*/ 	.word	0x00019c90
        /*10c4*/ 	.short	0x010a
        /*10c6*/ 	.byte	0x3f
	.zero		1


	//   ....[25]....
        /*10c8*/ 	.word	0x00006ac0
        /*10cc*/ 	.word	0x00000004
        /*10d0*/ 	.word	0x00000000
        /*10d4*/ 	.short	0x0101
        /*10d6*/ 	.byte	0x3f
	.zero		1


	//   ....[26]....
        /*10d8*/ 	.word	0x00006b00
        /*10dc*/ 	.word	0x00000046
        /*10e0*/ 	.word	0x00019cb0
        /*10e4*/ 	.short	0x010a
        /*10e6*/ 	.byte	0x3f
	.zero		1


	//   ....[27]....
        /*10e8*/ 	.word	0x00006ec0
        /*10ec*/ 	.word	0x00000046
        /*10f0*/ 	.word	0x00000000
        /*10f4*/ 	.short	0x0101
        /*10f6*/ 	.byte	0x3f
	.zero		1


	//   ....[28]....
        /*10f8*/ 	.word	0x00007950
        /*10fc*/ 	.word	0x00000012
        /*1100*/ 	.word	0x00019c00
        /*1104*/ 	.short	0x010a
        /*1106*/ 	.byte	0x3f
	.zero		1


	//   ....[29]....
        /*1108*/ 	.word	0x000079a0
        /*110c*/ 	.word	0x00000012
        /*1110*/ 	.word	0x00019c00
        /*1114*/ 	.short	0x010a
        /*1116*/ 	.byte	0x3f
	.zero		1


	//   ....[30]....
        /*1118*/ 	.word	0x000081d0
        /*111c*/ 	.word	0x00000012
        /*1120*/ 	.word	0x00019c00
        /*1124*/ 	.short	0x010a
        /*1126*/ 	.byte	0x3f
	.zero		1


	//   ....[31]....
        /*1128*/ 	.word	0x00009e90
        /*112c*/ 	.word	0x00000012
        /*1130*/ 	.word	0x00019c00
        /*1134*/ 	.short	0x010a
        /*1136*/ 	.byte	0x3f
	.zero		1


	//   ....[32]....
        /*1138*/ 	.word	0x0000c040
        /*113c*/ 	.word	0x00000000
        /*1140*/ 	.word	0x00019c30
        /*1144*/ 	.short	0x010a
        /*1146*/ 	.byte	0x3f
	.zero		1


	//   ....[33]....
        /*1148*/ 	.word	0x0000c0e0
        /*114c*/ 	.word	0x00000000
        /*1150*/ 	.word	0x00019c30
        /*1154*/ 	.short	0x010a
        /*1156*/ 	.byte	0x3f
	.zero		1


	//   ....[34]....
        /*1158*/ 	.word	0x0000e190
        /*115c*/ 	.word	0x00000027
        /*1160*/ 	.word	0x00000000
        /*1164*/ 	.short	0x0101
        /*1166*/ 	.byte	0x3f
	.zero		1


	//   ....[35]....
        /*1168*/ 	.word	0x0000ecd0
        /*116c*/ 	.word	0x0000000e
        /*1170*/ 	.word	0x00019c30
        /*1174*/ 	.short	0x010a
        /*1176*/ 	.byte	0x3f
	.zero		1


	//   ....[36]....
        /*1178*/ 	.word	0x0000ed40
        /*117c*/ 	.word	0x0000000e
        /*1180*/ 	.word	0x00019c30
        /*1184*/ 	.short	0x010a
        /*1186*/ 	.byte	0x3f
	.zero		1


	//   ....[37]....
        /*1188*/ 	.word	0x0000ef50
        /*118c*/ 	.word	0x0000000a
        /*1190*/ 	.word	0x00019c50
        /*1194*/ 	.short	0x010a
        /*1196*/ 	.byte	0x3f
	.zero		1


	//   ....[38]....
        /*1198*/ 	.word	0x0000efa0
        /*119c*/ 	.word	0x0000000a
        /*11a0*/ 	.word	0x00019c50
        /*11a4*/ 	.short	0x010a
        /*11a6*/ 	.byte	0x3f
	.zero		1


	//   ....[39]....
        /*11a8*/ 	.word	0x0000f5d0
        /*11ac*/ 	.word	0x0000000e
        /*11b0*/ 	.word	0x00000000
        /*11b4*/ 	.short	0x0101
        /*11b6*/ 	.byte	0x3f
	.zero		1


	//   ....[40]....
        /*11b8*/ 	.word	0x00011650
        /*11bc*/ 	.word	0x0000000a
        /*11c0*/ 	.word	0x00000000
        /*11c4*/ 	.short	0x0101
        /*11c6*/ 	.byte	0x3f
	.zero		1


	//   ....[41]....
        /*11c8*/ 	.word	0x00011cf0
        /*11cc*/ 	.word	0x00000008
        /*11d0*/ 	.word	0x00019c30
        /*11d4*/ 	.short	0x010a
        /*11d6*/ 	.byte	0x3f
	.zero		1


	//   ....[42]....
        /*11d8*/ 	.word	0x00011d60
        /*11dc*/ 	.word	0x00000008
        /*11e0*/ 	.word	0x00019c30
        /*11e4*/ 	.short	0x010a
        /*11e6*/ 	.byte	0x3f
	.zero		1


	//   ....[43]....
        /*11e8*/ 	.word	0x00011f70
        /*11ec*/ 	.word	0x0000000a
        /*11f0*/ 	.word	0x00019c50
        /*11f4*/ 	.short	0x010a
        /*11f6*/ 	.byte	0x3f
	.zero		1


	//   ....[44]....
        /*11f8*/ 	.word	0x00011fc0
        /*11fc*/ 	.word	0x0000000a
        /*1200*/ 	.word	0x00019c50
        /*1204*/ 	.short	0x010a
        /*1206*/ 	.byte	0x3f
	.zero		1


	//   ....[45]....
        /*1208*/ 	.word	0x000128b0
        /*120c*/ 	.word	0x00000008
        /*1210*/ 	.word	0x00000000
        /*1214*/ 	.short	0x0101
        /*1216*/ 	.byte	0x3f
	.zero		1


	//   ....[46]....
        /*1218*/ 	.word	0x00013ce0
        /*121c*/ 	.word	0x0000000a
        /*1220*/ 	.word	0x00000000
        /*1224*/ 	.short	0x0101
        /*1226*/ 	.byte	0x3f
	.zero		1


	//   ....[47]....
        /*1228*/ 	.word	0x000142a0
        /*122c*/ 	.word	0x0000000c
        /*1230*/ 	.word	0x00019c50
        /*1234*/ 	.short	0x010a
        /*1236*/ 	.byte	0x3f
	.zero		1


	//   ....[48]....
        /*1238*/ 	.word	0x000142f0
        /*123c*/ 	.word	0x0000000c
        /*1240*/ 	.word	0x00019c50
        /*1244*/ 	.short	0x010a
        /*1246*/ 	.byte	0x3f
	.zero		1


	//   ....[49]....
        /*1248*/ 	.word	0x000148a0
        /*124c*/ 	.word	0x0000000c
        /*1250*/ 	.word	0x00000000
        /*1254*/ 	.short	0x0101
        /*1256*/ 	.byte	0x3f
	.zero		1


	//   ....[50]....
        /*1258*/ 	.word	0x00016770
        /*125c*/ 	.word	0x00000000
        /*1260*/ 	.word	0x00000000
        /*1264*/ 	.short	0x0101
        /*1266*/ 	.byte	0x3f
	.zero		1


	//   ....[51]....
        /*1268*/ 	.word	0x00016d00
        /*126c*/ 	.word	0x00000002
        /*1270*/ 	.word	0x00000000
        /*1274*/ 	.short	0x0101
        /*1276*/ 	.byte	0x3f
	.zero		1


	//   ....[52]....
        /*1278*/ 	.word	0x00019e70
        /*127c*/ 	.word	0x00000011
        /*1280*/ 	.word	0x00019c20
        /*1284*/ 	.short	0x010a
        /*1286*/ 	.byte	0x3f
	.zero		1


	//   ....[53]....
        /*1288*/ 	.word	0x00019f30
        /*128c*/ 	.word	0x00000008
        /*1290*/ 	.word	0x00019ca0
        /*1294*/ 	.short	0x010a
        /*1296*/ 	.byte	0x3f
	.zero		1


	//   ....[54]....
        /*1298*/ 	.word	0x0001a360
        /*129c*/ 	.word	0x00000008
        /*12a0*/ 	.word	0x00019cc0
        /*12a4*/ 	.short	0x010a
        /*12a6*/ 	.byte	0x3f
	.zero		1


	//   ....[55]....
        /*12a8*/ 	.word	0x0001a8d0
        /*12ac*/ 	.word	0x00000009
        /*12b0*/ 	.word	0x00019ca0
        /*12b4*/ 	.short	0x010a
        /*12b6*/ 	.byte	0x3f
	.zero		1


	//   ....[56]....
        /*12b8*/ 	.word	0x0001acf0
        /*12bc*/ 	.word	0x00000009
        /*12c0*/ 	.word	0x00019cc0
        /*12c4*/ 	.short	0x010a
        /*12c6*/ 	.byte	0x3f
	.zero		1


	//   ....[57]....
        /*12c8*/ 	.word	0x0001c040
        /*12cc*/ 	.word	0x00000004
        /*12d0*/ 	.word	0x00019c80
        /*12d4*/ 	.short	0x010a
        /*12d6*/ 	.byte	0x3f
	.zero		1


	//   ....[58]....
        /*12d8*/ 	.word	0x0001c450
        /*12dc*/ 	.word	0x00000004
        /*12e0*/ 	.word	0x00019c70
        /*12e4*/ 	.short	0x0107
        /*12e6*/ 	.byte	0x3f
	.zero		1


	//   ....[59]....
        /*12e8*/ 	.word	0x0001c510
        /*12ec*/ 	.word	0x00000004
        /*12f0*/ 	.word	0x00019c70
        /*12f4*/ 	.short	0x0101
        /*12f6*/ 	.byte	0x3f
	.zero		1


	//   ....[60]....
        /*12f8*/ 	.word	0x0001c560
        /*12fc*/ 	.word	0x00000004
        /*1300*/ 	.word	0x00019c40
        /*1304*/ 	.short	0x010a
        /*1306*/ 	.byte	0x3f
	.zero		1


	//   ....[61]....
        /*1308*/ 	.word	0x0001c8f0
        /*130c*/ 	.word	0x00000004
        /*1310*/ 	.word	0x00019c30
        /*1314*/ 	.short	0x0107
        /*1316*/ 	.byte	0x3f
	.zero		1


	//   ....[62]....
        /*1318*/ 	.word	0x0001c9c0
        /*131c*/ 	.word	0x00000004
        /*1320*/ 	.word	0x00019c30
        /*1324*/ 	.short	0x0101
        /*1326*/ 	.byte	0x3f
	.zero		1


	//   ....[63]....
        /*1328*/ 	.word	0x0001d380
        /*132c*/ 	.word	0x00000011
        /*1330*/ 	.word	0x00019c00
        /*1334*/ 	.short	0x0107
        /*1336*/ 	.byte	0x3f
	.zero		1


	//   ....[64]....
        /*1338*/ 	.word	0x0001d480
        /*133c*/ 	.word	0x00000011
        /*1340*/ 	.word	0x00019c00
        /*1344*/ 	.short	0x0101
        /*1346*/ 	.byte	0x3f
	.zero		1


	//   ....[65]....
        /*1348*/ 	.word	0x0001d4a0
        /*134c*/ 	.word	0x00000011
        /*1350*/ 	.word	0x00019c20
        /*1354*/ 	.short	0x010a
        /*1356*/ 	.byte	0x3f
	.zero		1


	//   ....[66]....
        /*1358*/ 	.word	0x0001d830
        /*135c*/ 	.word	0x00000000
        /*1360*/ 	.word	0x00019c80
        /*1364*/ 	.short	0x010a
        /*1366*/ 	.byte	0x3f
	.zero		1


	//   ....[67]....
        /*1368*/ 	.word	0x0001dbe0
        /*136c*/ 	.word	0x00000000
        /*1370*/ 	.word	0x00019c70
        /*1374*/ 	.short	0x0107
        /*1376*/ 	.byte	0x3f
	.zero		1


	//   ....[68]....
        /*1378*/ 	.word	0x0001dca0
        /*137c*/ 	.word	0x00000000
        /*1380*/ 	.word	0x00019c70
        /*1384*/ 	.short	0x0101
        /*1386*/ 	.byte	0x3f
	.zero		1


	//   ....[69]....
        /*1388*/ 	.word	0x0001dcd0
        /*138c*/ 	.word	0x00000000
        /*1390*/ 	.word	0x00019c40
        /*1394*/ 	.short	0x010a
        /*1396*/ 	.byte	0x3f
	.zero		1


	//   ....[70]....
        /*1398*/ 	.word	0x0001e000
        /*139c*/ 	.word	0x00000000
        /*13a0*/ 	.word	0x00019c30
        /*13a4*/ 	.short	0x0107
        /*13a6*/ 	.byte	0x3f
	.zero		1


	//   ....[71]....
        /*13a8*/ 	.word	0x0001e0d0
        /*13ac*/ 	.word	0x00000000
        /*13b0*/ 	.word	0x00019c30
        /*13b4*/ 	.short	0x0101
        /*13b6*/ 	.byte	0x3f
	.zero		1


	//   ....[72]....
        /*13b8*/ 	.word	0x0001e150
        /*13bc*/ 	.word	0x00000002
        /*13c0*/ 	.word	0x00019c70
        /*13c4*/ 	.short	0x010a
        /*13c6*/ 	.byte	0x3f
	.zero		1


	//   ....[73]....
        /*13c8*/ 	.word	0x0001e1e0
        /*13cc*/ 	.word	0x00000002
        /*13d0*/ 	.word	0x00019c60
        /*13d4*/ 	.short	0x010a
        /*13d6*/ 	.byte	0x3f
	.zero		1


	//   ....[74]....
        /*13d8*/ 	.word	0x0001e660
        /*13dc*/ 	.word	0x00000002
        /*13e0*/ 	.word	0x00019c50
        /*13e4*/ 	.short	0x0101
        /*13e6*/ 	.byte	0x3f
	.zero		1


	//   ....[75]....
        /*13e8*/ 	.word	0x0001e6f0
        /*13ec*/ 	.word	0x00000002
        /*13f0*/ 	.word	0x00000000
        /*13f4*/ 	.short	0x0101
        /*13f6*/ 	.byte	0x3f
	.zero		1


	//   ....[76]....
        /*13f8*/ 	.word	0x0001e8b0
        /*13fc*/ 	.word	0x00000000
        /*1400*/ 	.word	0x00019c70
        /*1404*/ 	.short	0x010a
        /*1406*/ 	.byte	0x3f
	.zero		1


	//   ....[77]....
        /*1408*/ 	.word	0x0001e930
        /*140c*/ 	.word	0x00000000
        /*1410*/ 	.word	0x00019c60
        /*1414*/ 	.short	0x010a
        /*1416*/ 	.byte	0x3f
	.zero		1


	//   ....[78]....
        /*1418*/ 	.word	0x0001edc0
        /*141c*/ 	.word	0x00000000
        /*1420*/ 	.word	0x00019c50
        /*1424*/ 	.short	0x0101
        /*1426*/ 	.byte	0x3f
	.zero		1


	//   ....[79]....
        /*1428*/ 	.word	0x0001ee60
        /*142c*/ 	.word	0x00000000
        /*1430*/ 	.word	0x00000000
        /*1434*/ 	.short	0x0101
        /*1436*/ 	.byte	0x3f
	.zero		1


	//   ....[80]....
        /*1438*/ 	.word	0x0001ffe0
        /*143c*/ 	.word	0x00000005
        /*1440*/ 	.word	0x00019c20
        /*1444*/ 	.short	0x010a
        /*1446*/ 	.byte	0x3f
	.zero		1


	//   ....[81]....
        /*1448*/ 	.word	0x00020150
        /*144c*/ 	.word	0x00000003
        /*1450*/ 	.word	0x00019c40
        /*1454*/ 	.short	0x010a
        /*1456*/ 	.byte	0x3f
	.zero		1


	//   ....[82]....
        /*1458*/ 	.word	0x000201f0
        /*145c*/ 	.word	0x00000013
        /*1460*/ 	.word	0x00019c40
        /*1464*/ 	.short	0x010a
        /*1466*/ 	.byte	0x3f
	.zero		1


	//   ....[83]....
        /*1468*/ 	.word	0x00020230
        /*146c*/ 	.word	0x00000003
        /*1470*/ 	.word	0x00019c60
        /*1474*/ 	.short	0x010a
        /*1476*/ 	.byte	0x3f
	.zero		1


	//   ....[84]....
        /*1478*/ 	.word	0x00020270
        /*147c*/ 	.word	0x00000013
        /*1480*/ 	.word	0x00019c60
        /*1484*/ 	.short	0x010a
        /*1486*/ 	.byte	0x3f
	.zero		1


	//   ....[85]....
        /*1488*/ 	.word	0x000202b0
        /*148c*/ 	.word	0x00000003
        /*1490*/ 	.word	0x00019c80
        /*1494*/ 	.short	0x010a
        /*1496*/ 	.byte	0x3f
	.zero		1


	//   ....[86]....
        /*1498*/ 	.word	0x000202f0
        /*149c*/ 	.word	0x00000013
        /*14a0*/ 	.word	0x00019c80
        /*14a4*/ 	.short	0x010a
        /*14a6*/ 	.byte	0x3f
	.zero		1


	//   ....[87]....
        /*14a8*/ 	.word	0x00020350
        /*14ac*/ 	.word	0x00000046
        /*14b0*/ 	.word	0x00019c90
        /*14b4*/ 	.short	0x010a
        /*14b6*/ 	.byte	0x3f
	.zero		1


	//   ....[88]....
        /*14b8*/ 	.word	0x000204c0
        /*14bc*/ 	.word	0x00000046
        /*14c0*/ 	.word	0x00019c90
        /*14c4*/ 	.short	0x010a
        /*14c6*/ 	.byte	0x3f
	.zero		1


	//   ....[89]....
        /*14c8*/ 	.word	0x00020640
        /*14cc*/ 	.word	0x00000046
        /*14d0*/ 	.word	0x00019c90
        /*14d4*/ 	.short	0x010a
        /*14d6*/ 	.byte	0x3f
	.zero		1


	//   ....[90]....
        /*14d8*/ 	.word	0x000207a0
        /*14dc*/ 	.word	0x00000046
        /*14e0*/ 	.word	0x00019cb0
        /*14e4*/ 	.short	0x010a
        /*14e6*/ 	.byte	0x3f
	.zero		1


	//   ....[91]....
        /*14e8*/ 	.word	0x000209b0
        /*14ec*/ 	.word	0x00000012
        /*14f0*/ 	.word	0x00019c00
        /*14f4*/ 	.short	0x010a
        /*14f6*/ 	.byte	0x3f
	.zero		1


	//   ....[92]....
        /*14f8*/ 	.word	0x00020bc0
        /*14fc*/ 	.word	0x00000012
        /*1500*/ 	.word	0x00019c00
        /*1504*/ 	.short	0x010a
        /*1506*/ 	.byte	0x3f
	.zero		1


	//   ....[93]....
        /*1508*/ 	.word	0x00020c10
        /*150c*/ 	.word	0x00000000
        /*1510*/ 	.word	0x00019c30
        /*1514*/ 	.short	0x010a
        /*1516*/ 	.byte	0x3f
	.zero		1


	//   ....[94]....
        /*1518*/ 	.word	0x00020c60
        /*151c*/ 	.word	0x0000000e
        /*1520*/ 	.word	0x00019c30
        /*1524*/ 	.short	0x010a
        /*1526*/ 	.byte	0x3f
	.zero		1


	//   ....[95]....
        /*1528*/ 	.word	0x00020cb0
        /*152c*/ 	.word	0x0000000a
        /*1530*/ 	.word	0x00019c50
        /*1534*/ 	.short	0x010a
        /*1536*/ 	.byte	0x3f
	.zero		1


	//   ....[96]....
        /*1538*/ 	.word	0x00020d00
        /*153c*/ 	.word	0x00000008
        /*1540*/ 	.word	0x00019c30
        /*1544*/ 	.short	0x010a
        /*1546*/ 	.byte	0x3f
	.zero		1


	//   ....[97]....
        /*1548*/ 	.word	0x00020d50
        /*154c*/ 	.word	0x0000000a
        /*1550*/ 	.word	0x00019c50
        /*1554*/ 	.short	0x010a
        /*1556*/ 	.byte	0x3f
	.zero		1


	//   ....[98]....
        /*1558*/ 	.word	0x00020da0
        /*155c*/ 	.word	0x0000000c
        /*1560*/ 	.word	0x00019c50
        /*1564*/ 	.short	0x010a
        /*1566*/ 	.byte	0x3f
	.zero		1


	//   ....[99]....
        /*1568*/ 	.word	0x00020f40
        /*156c*/ 	.word	0x00000011
        /*1570*/ 	.word	0x00019c20
        /*1574*/ 	.short	0x010a
        /*1576*/ 	.byte	0x3f
	.zero		1


	//   ....[100]....
        /*1578*/ 	.word	0x00020f90
        /*157c*/ 	.word	0x00000008
        /*1580*/ 	.word	0x00019ca0
        /*1584*/ 	.short	0x010a
        /*1586*/ 	.byte	0x3f
	.zero		1


	//   ....[101]....
        /*1588*/ 	.word	0x00020fe0
        /*158c*/ 	.word	0x00000008
        /*1590*/ 	.word	0x00019cc0
        /*1594*/ 	.short	0x010a
        /*1596*/ 	.byte	0x3f
	.zero		1


	//   ....[102]....
        /*1598*/ 	.word	0x00021030
        /*159c*/ 	.word	0x00000009
        /*15a0*/ 	.word	0x00019ca0
        /*15a4*/ 	.short	0x010a
        /*15a6*/ 	.byte	0x3f
	.zero		1


	//   ....[103]....
        /*15a8*/ 	.word	0x00021080
        /*15ac*/ 	.word	0x00000009
        /*15b0*/ 	.word	0x00019cc0
        /*15b4*/ 	.short	0x010a
        /*15b6*/ 	.byte	0x3f
	.zero		1


	//   ....[104]....
        /*15b8*/ 	.word	0x000211b0
        /*15bc*/ 	.word	0x00000004
        /*15c0*/ 	.word	0x00019c80
        /*15c4*/ 	.short	0x010a
        /*15c6*/ 	.byte	0x3f
	.zero		1


	//   ....[105]....
        /*15c8*/ 	.word	0x000215a0
        /*15cc*/ 	.word	0x00000004
        /*15d0*/ 	.word	0x00019c40
        /*15d4*/ 	.short	0x010a
        /*15d6*/ 	.byte	0x3f
	.zero		1


	//   ....[106]....
        /*15d8*/ 	.word	0x00021c40
        /*15dc*/ 	.word	0x00000011
        /*15e0*/ 	.word	0x00019c20
        /*15e4*/ 	.short	0x010a
        /*15e6*/ 	.byte	0x3f
	.zero		1


	//   ....[107]....
        /*15e8*/ 	.word	0x00021c90
        /*15ec*/ 	.word	0x00000000
        /*15f0*/ 	.word	0x00019c80
        /*15f4*/ 	.short	0x010a
        /*15f6*/ 	.byte	0x3f
	.zero		1


	//   ....[108]....
        /*15f8*/ 	.word	0x00021f90
        /*15fc*/ 	.word	0x00000000
        /*1600*/ 	.word	0x00019c40
        /*1604*/ 	.short	0x010a
        /*1606*/ 	.byte	0x3f
	.zero		1


	//   ....[109]....
        /*1608*/ 	.word	0x00022240
        /*160c*/ 	.word	0x00000002
        /*1610*/ 	.word	0x00019c70
        /*1614*/ 	.short	0x010a
        /*1616*/ 	.byte	0x3f
	.zero		1


	//   ....[110]....
        /*1618*/ 	.word	0x00022290
        /*161c*/ 	.word	0x00000002
        /*1620*/ 	.word	0x00019c60
        /*1624*/ 	.short	0x010a
        /*1626*/ 	.byte	0x3f
	.zero		1


	//   ....[111]....
        /*1628*/ 	.word	0x000222e0
        /*162c*/ 	.word	0x00000000
        /*1630*/ 	.word	0x00019c70
        /*1634*/ 	.short	0x010a
        /*1636*/ 	.byte	0x3f
	.zero		1


	//   ....[112]....
        /*1638*/ 	.word	0x00022330
        /*163c*/ 	.word	0x00000000
        /*1640*/ 	.word	0x00019c60
        /*1644*/ 	.short	0x010a
        /*1646*/ 	.byte	0x3f
	.zero		1


	//   ....[113]....
        /*1648*/ 	.word	0x00022e70
        /*164c*/ 	.word	0x00000005
        /*1650*/ 	.word	0x00019c20
        /*1654*/ 	.short	0x010a
        /*1656*/ 	.byte	0x3f
	.zero		1


	//   ....[114]....
        /*1658*/ 	.word	0x00023010
        /*165c*/ 	.word	0x00000003
        /*1660*/ 	.word	0x00019c40
        /*1664*/ 	.short	0x010a
        /*1666*/ 	.byte	0x3f
	.zero		1


	//   ....[115]....
        /*1668*/ 	.word	0x00023060
        /*166c*/ 	.word	0x00000013
        /*1670*/ 	.word	0x00019c40
        /*1674*/ 	.short	0x010a
        /*1676*/ 	.byte	0x3f
	.zero		1


	//   ....[116]....
        /*1678*/ 	.word	0x000230b0
        /*167c*/ 	.word	0x00000003
        /*1680*/ 	.word	0x00019c60
        /*1684*/ 	.short	0x010a
        /*1686*/ 	.byte	0x3f
	.zero		1


	//   ....[117]....
        /*1688*/ 	.word	0x00023100
        /*168c*/ 	.word	0x00000013
        /*1690*/ 	.word	0x00019c60
        /*1694*/ 	.short	0x010a
        /*1696*/ 	.byte	0x3f
	.zero		1


	//   ....[118]....
        /*1698*/ 	.word	0x00023150
        /*169c*/ 	.word	0x00000003
        /*16a0*/ 	.word	0x00019c80
        /*16a4*/ 	.short	0x010a
        /*16a6*/ 	.byte	0x3f
	.zero		1


	//----- nvinfo : EIATTR_NUM_MBARRIERS
	.align		4
.L_1370:
        /*16a8*/ 	.byte	0x03, 0x38
        /*16aa*/ 	.short	0x0016


	//----- nvinfo : EIATTR_EXIT_INSTR_OFFSETS
	.align		4
        /*16ac*/ 	.byte	0x04, 0x1c
        /*16ae*/ 	.short	(.L_1372 - .L_1371)


	//   ....[0]....
.L_1371:
        /*16b0*/ 	.word	0x00020340


	//----- nvinfo : EIATTR_MAX_THREADS
	.align		4
.L_1372:
        /*16b4*/ 	.byte	0x04, 0x05
        /*16b6*/ 	.short	(.L_1374 - .L_1373)
.L_1373:
        /*16b8*/ 	.word	0x00000200
        /*16bc*/ 	.word	0x00000001
        /*16c0*/ 	.word	0x00000001


	//----- nvinfo : EIATTR_CRS_STACK_SIZE
	.align		4
.L_1374:
        /*16c4*/ 	.byte	0x04, 0x1e
        /*16c6*/ 	.short	(.L_1376 - .L_1375)
.L_1375:
        /*16c8*/ 	.word	0x00000000


	//----- nvinfo : EIATTR_CBANK_PARAM_SIZE
	.align		4
.L_1376:
        /*16cc*/ 	.byte	0x03, 0x19
        /*16ce*/ 	.short	0x0af0


	//----- nvinfo : EIATTR_PARAM_CBANK
	.align		4
        /*16d0*/ 	.byte	0x04, 0x0a
        /*16d2*/ 	.short	(.L_1378 - .L_1377)
	.align		4
.L_1377:
        /*16d4*/ 	.word	index@(.nv.constant0._ZN7cutlass13device_kernelIN5flash11enable_sm90INS1_16FlashAttnFwdSm90INS1_25CollectiveMainloopFwdSm90ILi2EN4cute5tupleIJNS5_1CILi1EEES8_S8_EEENS6_IJNS7_ILi192EEENS7_ILi128EEENS7_ILi96EEEEEELi96ENS_12float_e4m3_tEfNS_4arch4Sm90ELb1ELb0ELb1ELb1ELb1ELb1ELb0ELb1ELb1ELb1ELb1ELb0EEENS1_21CollectiveEpilogueFwdINS6_IJSA_SC_SB_EEES9_NS_10bfloat16_tESG_Li384ELb1ELb1ELb1ELb1EEENS1_36VarlenDynamicPersistentTileSchedulerILi192ELi128ELi384ELi128ELb1ELb1ELb1ELb1ELb1ELb1EEEEEEEEEvNT_6ParamsE)
        /*16d8*/ 	.short	0x0210
        /*16da*/ 	.short	0x0af0


	//----- nvinfo : EIATTR_SW_WAR
	.align		4
.L_1378:
        /*16dc*/ 	.byte	0x04, 0x36
        /*16de*/ 	.short	(.L_1380 - .L_1379)
.L_1379:
        /*16e0*/ 	.word	0x00000008
.L_1380:


//--------------------- .nv.info._ZN7cutlass13device_kernelIN5flash11enable_sm90INS1_16FlashAttnFwdSm90INS1_25CollectiveMainloopFwdSm90ILi2EN4cute5tupleIJNS5_1CILi1EEES8_S8_EEENS6_IJNS7_ILi192EEENS7_ILi160EEENS7_ILi64EEEEEELi64ENS_12float_e4m3_tEfNS_4arch4Sm90ELb0ELb0ELb1ELb0ELb1ELb0ELb0ELb1ELb1ELb1ELb1ELb0EEENS1_21CollectiveEpilogueFwdINS6_IJSA_SC_SB_EEES9_NS_10bfloat16_tESG_Li384ELb0ELb1ELb1ELb1EEENS1_19SingleTileSchedulerILb0ELb1ELb1ELi192EEEEEEEEEvNT_6ParamsE --------------------------
	.section	.nv.info._ZN7cutlass13device_kernelIN5flash11enable_sm90INS1_16FlashAttnFwdSm90INS1_25CollectiveMainloopFwdSm90ILi2EN4cute5tupleIJNS5_1CILi1EEES8_S8_EEENS6_IJNS7_ILi192EEENS7_ILi160EEENS7_ILi64EEEEEELi64ENS_12float_e4m3_tEfNS_4arch4Sm90ELb0ELb0ELb1ELb0ELb1ELb0ELb0ELb1ELb1ELb1ELb1ELb0EEENS1_21CollectiveEpilogueFwdINS6_IJSA_SC_SB_EEES9_NS_10bfloat16_tESG_Li384ELb0ELb1ELb1ELb1EEENS1_19SingleTileSchedulerILb0ELb1ELb1ELi192EEEEEEEEEvNT_6ParamsE,"",@"SHT_CUDA_INFO"
	.sectionflags	@""
	.align	4


	//----- nvinfo : EIATTR_CUDA_API_VERSION
	.align		4
        /*0000*/ 	.byte	0x04, 0x37
        /*0002*/ 	.short	(.L_1382 - .L_1381)
.L_1381:
        /*0004*/ 	.word	0x00000082


	//----- nvinfo : EIATTR_KPARAM_INFO
	.align		4
.L_1382:
        /*0008*/ 	.byte	0x04, 0x17
        /*000a*/ 	.short	(.L_1384 - .L_1383)
.L_1383:
        /*000c*/ 	.word	0x00000000
        /*0010*/ 	.short	0x0000
        /*0012*/ 	.short	0x0070
        /*0014*/ 	.byte	0x00, 0xf0, 0x01, 0x28


	//----- nvinfo : EIATTR_SPARSE_MMA_MASK
	.align		4
.L_1384:
        /*0018*/ 	.byte	0x03, 0x50
        /*001a*/ 	.short	0x0000


	//----- nvinfo : EIATTR_MAXREG_COUNT
	.align		4
        /*001c*/ 	.byte	0x03, 0x1b
        /*001e*/ 	.short	0x0080


	//----- nvinfo : EIATTR_NUM_BARRIERS
	.align		4
        /*0020*/ 	.byte	0x02, 0x4c
        /*0022*/ 	.byte	0x09
	.zero		1


	//----- nvinfo : EIATTR_EXTERNS
	.align		4
        /*0024*/ 	.byte	0x04, 0x0f
        /*0026*/ 	.short	(.L_1386 - .L_1385)


	//   ....[0]....
	.align		4
.L_1385:
        /*0028*/ 	.word	index@(__assertfail)


	//----- nvinfo : EIATTR_ANNOTATIONS
	.align		4
.L_1386:
        /*002c*/ 	.byte	0x04, 0x55
        /*002e*/ 	.short	(.L_1388 - .L_1387)


	//   ....[0]....
.L_1387:
        /* <DEDUP_REMOVED lines=17> */


	//----- nvinfo : EIATTR_MERCURY_ISA_VERSION
	.align		4
.L_1388:
        /*0128*/ 	.byte	0x03, 0x5f
        /*012a*/ 	.short	0x0101


	//----- nvinfo : EIATTR_INT_WARP_WIDE_INSTR_OFFSETS
	.align		4
        /*012c*/ 	.byte	0x04, 0x31
        /*012e*/ 	.short	(.L_1390 - .L_1389)


	//   ....[0]....
.L_1389:
        /*0130*/ 	.word	0x000000c0


	//   ....[1]....
        /*0134*/ 	.word	0x000000d0


	//   ....[2]....
        /*0138*/ 	.word	0x00000170


	//----- nvinfo : EIATTR_COOP_GROUP_MASK_REGIDS
	.align		4
.L_1390:
        /*013c*/ 	.byte	0x04, 0x29
        /*013e*/ 	.short	(.L_1392 - .L_1391)


	//   ....[0]....
.L_1391:
        /*0140*/ 	.word	0xffffffff


	//   ....[1]....
        /*0144*/ 	.word	0xffffffff


	//   ....[2]....
        /*0148*/ 	.word	0xffffffff


	//   ....[3]....
        /*014c*/ 	.word	0xffffffff


	//   ....[4]....
        /*0150*/ 	.word	0xffffffff


	//   ....[5]....
        /*0154*/ 	.word	0xffffffff


	//   ....[6]....
        /*0158*/ 	.word	0xffffffff


	//   ....[7]....
        /*015c*/ 	.word	0xffffffff


	//   ....[8]....
        /*0160*/ 	.word	0xffffffff


	//   ....[9]....
        /*0164*/ 	.word	0xffffffff


	//   ....[10]....
        /*0168*/ 	.word	0xffffffff


	//   ....[11]....
        /*016c*/ 	.word	0xffffffff


	//   ....[12]....
        /*0170*/ 	.word	0xffffffff


	//   ....[13]....
        /*0174*/ 	.word	0xffffffff


	//   ....[14]....
        /*0178*/ 	.word	0xffffffff


	//   ....[15]....
        /*017c*/ 	.word	0xffffffff


	//   ....[16]....
        /*0180*/ 	.word	0xffffffff


	//   ....[17]....
        /*0184*/ 	.word	0xffffffff


	//   ....[18]....
        /*0188*/ 	.word	0xffffffff


	//   ....[19]....
        /*018c*/ 	.word	0xffffffff


	//   ....[20]....
        /*0190*/ 	.word	0xffffffff


	//   ....[21]....
        /*0194*/ 	.word	0xffffffff


	//   ....[22]....
        /*0198*/ 	.word	0xffffffff


	//   ....[23]....
        /*019c*/ 	.word	0xffffffff


	//   ....[24]....
        /*01a0*/ 	.word	0xffffffff


	//   ....[25]....
        /*01a4*/ 	.word	0xffffffff


	//   ....[26]....
        /*01a8*/ 	.word	0xffffffff


	//   ....[27]....
        /*01ac*/ 	.word	0xffffffff


	//   ....[28]....
        /*01b0*/ 	.word	0xffffffff


	//   ....[29]....
        /*01b4*/ 	.word	0xffffffff


	//   ....[30]....
        /*01b8*/ 	.word	0xffffffff


	//   ....[31]....
        /*01bc*/ 	.word	0xffffffff


	//   ....[32]....
        /*01c0*/ 	.word	0xffffffff


	//   ....[33]....
        /*01c4*/ 	.word	0xffffffff


	//   ....[34]....
        /*01c8*/ 	.word	0xffffffff


	//   ....[35]....
        /*01cc*/ 	.word	0xffffffff


	//   ....[36]....
        /*01d0*/ 	.word	0xffffffff


	//   ....[37]....
        /*01d4*/ 	.word	0xffffffff


	//   ....[38]....
        /*01d8*/ 	.word	0xffffffff


	//   ....[39]....
        /*01dc*/ 	.word	0xffffffff


	//   ....[40]....
        /*01e0*/ 	.word	0xffffffff


	//   ....[41]....
        /*01e4*/ 	.word	0xffffffff


	//   ....[42]....
        /*01e8*/ 	.word	0xffffffff


	//   ....[43]....
        /*01ec*/ 	.word	0xffffffff


	//   ....[44]....
        /*01f0*/ 	.word	0xffffffff


	//   ....[45]....
        /*01f4*/ 	.word	0xffffffff


	//   ....[46]....
        /*01f8*/ 	.word	0xffffffff


	//   ....[47]....
        /*01fc*/ 	.word	0xffffffff


	//   ....[48]....
        /*0200*/ 	.word	0xffffffff


	//   ....[49]....
        /*0204*/ 	.word	0xffffffff


	//   ....[50]....
        /*0208*/ 	.word	0xffffffff


	//   ....[51]....
        /*020c*/ 	.word	0xffffffff


	//   ....[52]....
        /*0210*/ 	.word	0xffffffff


	//   ....[53]....
        /*0214*/ 	.word	0xffffffff


	//   ....[54]....
        /*0218*/ 	.word	0xffffffff


	//   ....[55]....
        /*021c*/ 	.word	0xffffffff


	//   ....[56]....
        /*0220*/ 	.word	0xffffffff


	//   ....[57]....
        /*0224*/ 	.word	0xffffffff


	//   ....[58]....
        /*0228*/ 	.word	0xffffffff


	//   ....[59]....
        /*022c*/ 	.word	0xffffffff


	//   ....[60]....
        /*0230*/ 	.word	0xffffffff


	//   ....[61]....
        /*0234*/ 	.word	0xffffffff


	//   ....[62]....
        /*0238*/ 	.word	0xffffffff


	//   ....[63]....
        /*023c*/ 	.word	0xffffffff


	//   ....[64]....
        /*0240*/ 	.word	0xffffffff


	//   ....[65]....
        /*0244*/ 	.word	0xffffffff


	//   ....[66]....
        /*0248*/ 	.word	0xffffffff


	//   ....[67]....
        /*024c*/ 	.word	0xffffffff


	//   ....[68]....
        /*0250*/ 	.word	0xffffffff


	//   ....[69]....
        /*0254*/ 	.word	0xffffffff


	//   ....[70]....
        /*0258*/ 	.word	0xffffffff


	//   ....[71]....
        /*025c*/ 	.word	0xffffffff


	//   ....[72]....
        /*0260*/ 	.word	0xffffffff


	//   ....[73]....
        /*0264*/ 	.word	0xffffffff


	//   ....[74]....
        /*0268*/ 	.word	0xffffffff


	//   ....[75]....
        /*026c*/ 	.word	0xffffffff


	//   ....[76]....
        /*0270*/ 	.word	0xffffffff


	//   ....[77]....
        /*0274*/ 	.word	0xffffffff


	//   ....[78]....
        /*0278*/ 	.word	0xffffffff


	//   ....[79]....
        /*027c*/ 	.word	0xffffffff


	//   ....[80]....
        /*0280*/ 	.word	0xffffffff


	//   ....[81]....
        /*0284*/ 	.word	0xffffffff


	//   ....[82]....
        /*0288*/ 	.word	0xffffffff


	//   ....[83]....
        /*028c*/ 	.word	0xffffffff


	//   ....[84]....
        /*0290*/ 	.word	0xffffffff


	//   ....[85]....
        /*0294*/ 	.word	0xffffffff


	//   ....[86]....
        /*0298*/ 	.word	0xffffffff


	//   ....[87]....
        /*029c*/ 	.word	0xffffffff


	//   ....[88]....
        /*02a0*/ 	.word	0xffffffff


	//   ....[89]....
        /*02a4*/ 	.word	0xffffffff


	//   ....[90]....
        /*02a8*/ 	.word	0xffffffff


	//   ....[91]....
        /*02ac*/ 	.word	0xffffffff


	//   ....[92]....
        /*02b0*/ 	.word	0xffffffff


	//   ....[93]....
        /*02b4*/ 	.word	0xffffffff


	//   ....[94]....
        /*02b8*/ 	.word	0xffffffff


	//   ....[95]....
        /*02bc*/ 	.word	0xffffffff


	//   ....[96]....
        /*02c0*/ 	.word	0xffffffff


	//   ....[97]....
        /*02c4*/ 	.word	0xffffffff


	//   ....[98]....
        /*02c8*/ 	.word	0xffffffff


	//   ....[99]....
        /*02cc*/ 	.word	0xffffffff


	//   ....[100]....
        /*02d0*/ 	.word	0xffffffff


	//   ....[101]....
        /*02d4*/ 	.word	0xffffffff


	//   ....[102]....
        /*02d8*/ 	.word	0xffffffff


	//   ....[103]....
        /*02dc*/ 	.word	0xffffffff


	//   ....[104]....
        /*02e0*/ 	.word	0xffffffff


	//   ....[105]....
        /*02e4*/ 	.word	0xffffffff


	//   ....[106]....
        /*02e8*/ 	.word	0xffffffff


	//   ....[107]....
        /*02ec*/ 	.word	0xffffffff


	//   ....[108]....
        /*02f0*/ 	.word	0xffffffff


	//   ....[109]....
        /*02f4*/ 	.word	0xffffffff


	//   ....[110]....
        /*02f8*/ 	.word	0xffffffff


	//   ....[111]....
        /*02fc*/ 	.word	0xffffffff


	//   ....[112]....
        /*0300*/ 	.word	0xffffffff


	//   ....[113]....
        /*0304*/ 	.word	0x0500000f


	//   ....[114]....
        /*0308*/ 	.word	0x0500000f


	//   ....[115]....
        /*030c*/ 	.word	0x0500000f


	//   ....[116]....
        /*0310*/ 	.word	0x0500000f


	//   ....[117]....
        /*0314*/ 	.word	0x0500000f


	//   ....[118]....
        /*0318*/ 	.word	0x0500000f


	//   ....[119]....
        /*031c*/ 	.word	0x0500000f


	//   ....[120]....
        /*0320*/ 	.word	0x0500000f


	//   ....[121]....
        /*0324*/ 	.word	0x0500000f


	//   ....[122]....
        /*0328*/ 	.word	0x0500000f


	//   ....[123]....
        /*032c*/ 	.word	0x0500000f


	//   ....[124]....
        /*0330*/ 	.word	0x0500000f


	//   ....[125]....
        /*0334*/ 	.word	0x0500000f


	//   ....[126]....
        /*0338*/ 	.word	0x0500000f


	//   ....[127]....
        /*033c*/ 	.word	0x0500000f


	//   ....[128]....
        /*0340*/ 	.word	0x0500000f


	//   ....[129]....
        /*0344*/ 	.word	0x0500000f


	//   ....[130]....
        /*0348*/ 	.word	0x0500000f


	//   ....[131]....
        /*034c*/ 	.word	0x0500000f


	//   ....[132]....
        /*0350*/ 	.word	0x0500000f


	//   ....[133]....
        /*0354*/ 	.word	0x0500000f


	//   ....[134]....
        /*0358*/ 	.word	0x0500000f


	//   ....[135]....
        /*035c*/ 	.word	0x0500000f


	//   ....[136]....
        /*0360*/ 	.word	0x0500000f


	//   ....[137]....
        /*0364*/ 	.word	0x0500000f


	//   ....[138]....
        /*0368*/ 	.word	0x0500000f


	//   ....[139]....
        /*036c*/ 	.word	0x0500000f


	//   ....[140]....
        /*0370*/ 	.word	0x0500000f


	//   ....[141]....
        /*0374*/ 	.word	0x0500000f


	//   ....[142]....
        /*0378*/ 	.word	0x0500000f


	//   ....[143]....
        /*037c*/ 	.word	0x0500000f


	//   ....[144]....
        /*0380*/ 	.word	0x0500000f


	//   ....[145]....
        /*0384*/ 	.word	0x0500000f


	//   ....[146]....
        /*0388*/ 	.word	0x0500000f


	//   ....[147]....
        /*038c*/ 	.word	0x0500000f


	//   ....[148]....
        /*0390*/ 	.word	0x0500000f


	//   ....[149]....
        /*0394*/ 	.word	0x0500000f


	//   ....[150]....
        /*0398*/ 	.word	0x0500000f


	//   ....[151]....
        /*039c*/ 	.word	0x0500000f


	//   ....[152]....
        /*03a0*/ 	.word	0x0500000f


	//   ....[153]....
        /*03a4*/ 	.word	0x0500000f


	//   ....[154]....
        /*03a8*/ 	.word	0x0500000f


	//   ....[155]....
        /*03ac*/ 	.word	0x0500000f


	//   ....[156]....
        /*03b0*/ 	.word	0x0500000f


	//   ....[157]....
        /*03b4*/ 	.word	0x0500000f


	//   ....[158]....
        /*03b8*/ 	.word	0x0500000f


	//   ....[159]....
        /*03bc*/ 	.word	0x0500000f


	//   ....[160]....
        /*03c0*/ 	.word	0x0500000f


	//   ....[161]....
        /*03c4*/ 	.word	0x0500000f


	//   ....[162]....
        /*03c8*/ 	.word	0x0500000f


	//   ....[163]....
        /*03cc*/ 	.word	0x0500000f


	//   ....[164]....
        /*03d0*/ 	.word	0x0500000f


	//   ....[165]....
        /*03d4*/ 	.word	0x0500000f


	//----- nvinfo : EIATTR_COOP_GROUP_INSTR_OFFSETS
	.align		4
.L_1392:
        /*03d8*/ 	.byte	0x04, 0x28
        /*03da*/ 	.short	(.L_1394 - .L_1393)


	//   ....[0]....
.L_1393:
        /*03dc*/ 	.word	0x00000070


	//   ....[1]....
        /*03e0*/ 	.word	0x000000b0


	//   ....[2]....
        /*03e4*/ 	.word	0x000002d0


	//   ....[3]....
        /*03e8*/ 	.word	0x00000430


	//   ....[4]....
        /*03ec*/ 	.word	0x00000550


	//   ....[5]....
        /*03f0*/ 	.word	0x000006b0


	//   ....[6]....
        /*03f4*/ 	.word	0x00000f60


	//   ....[7]....
        /*03f8*/ 	.word	0x00002f20


	//   ....[8]....
        /*03fc*/ 	.word	0x00002fe0


	//   ....[9]....
        /*0400*/ 	.word	0x00003430


	//   ....[10]....
        /*0404*/ 	.word	0x00003520


	//   ....[11]....
        /*0408*/ 	.word	0x00005dd0


	//   ....[12]....
        /*040c*/ 	.word	0x00005e00


	//   ....[13]....
        /*0410*/ 	.word	0x00005e20


	//   ....[14]....
        /*0414*/ 	.word	0x00005e40


	//   ....[15]....
        /*0418*/ 	.word	0x000076e0


	//   ....[16]....
        /*041c*/ 	.word	0x000076f0


	//   ....[17]....
        /*0420*/ 	.word	0x00007770


	//   ....[18]....
        /*0424*/ 	.word	0x00007790


	//   ....[19]....
        /*0428*/ 	.word	0x000082e0


	//   ....[20]....
        /*042c*/ 	.word	0x000082f0


	//   ....[21]....
        /*0430*/ 	.word	0x00008300


	//   ....[22]....
        /*0434*/ 	.word	0x00008310


	//   ....[23]....
        /*0438*/ 	.word	0x00008320


	//   ....[24]....
        /*043c*/ 	.word	0x00008330


	//   ....[25]....
        /*0440*/ 	.word	0x00008340


	//   ....[26]....
        /*0444*/ 	.word	0x00008360


	//   ....[27]....
        /*0448*/ 	.word	0x00008390


	//   ....[28]....
        /*044c*/ 	.word	0x000083b0


	//   ....[29]....
        /*0450*/ 	.word	0x000083c0


	//   ....[30]....
        /*0454*/ 	.word	0x000083f0


	//   ....[31]....
        /*0458*/ 	.word	0x00008410


	//   ....[32]....
        /*045c*/ 	.word	0x00008450


	//   ....[33]....
        /*0460*/ 	.word	0x00008460


	//   ....[34]....
        /*0464*/ 	.word	0x00008490


	//   ....[35]....
        /*0468*/ 	.word	0x000084b0


	//   ....[36]....
        /*046c*/ 	.word	0x000084f0


	//   ....[37]....
        /*0470*/ 	.word	0x00008500


	//   ....[38]....
        /*0474*/ 	.word	0x00008510


	//   ....[39]....
        /*0478*/ 	.word	0x00008520


	//   ....[40]....
        /*047c*/ 	.word	0x00008530


	//   ....[41]....
        /*0480*/ 	.word	0x00008540


	//   ....[42]....
        /*0484*/ 	.word	0x00008550


	//   ....[43]....
        /*0488*/ 	.word	0x00008560


	//   ....[44]....
        /*048c*/ 	.word	0x00008570


	//   ....[45]....
        /*0490*/ 	.word	0x00008580


	//   ....[46]....
        /*0494*/ 	.word	0x00008590


	//   ....[47]....
        /*0498*/ 	.word	0x000085a0


	//   ....[48]....
        /*049c*/ 	.word	0x000085b0


	//   ....[49]....
        /*04a0*/ 	.word	0x000085c0


	//   ....[50]....
        /*04a4*/ 	.word	0x000085e0


	//   ....[51]....
        /*04a8*/ 	.word	0x00008870


	//   ....[52]....
        /*04ac*/ 	.word	0x000088b0


	//   ....[53]....
        /*04b0*/ 	.word	0x000088e0


	//   ....[54]....
        /*04b4*/ 	.word	0x00008920


	//   ....[55]....
        /*04b8*/ 	.word	0x00008950


	//   ....[56]....
        /*04bc*/ 	.word	0x00008980


	//   ....[57]....
        /*04c0*/ 	.word	0x00008d50


	//   ....[58]....
        /*04c4*/ 	.word	0x00008d80


	//   ....[59]....
        /*04c8*/ 	.word	0x00009570


	//   ....[60]....
        /*04cc*/ 	.word	0x0000aaf0


	//   ....[61]....
        /*04d0*/ 	.word	0x0000ab00


	//   ....[62]....
        /*04d4*/ 	.word	0x0000ab10


	//   ....[63]....
        /*04d8*/ 	.word	0x0000abb0


	//   ....[64]....
        /*04dc*/ 	.word	0x0000abc0


	//   ....[65]....
        /*04e0*/ 	.word	0x0000ac10


	//   ....[66]....
        /*04e4*/ 	.word	0x0000ac20


	//   ....[67]....
        /*04e8*/ 	.word	0x0000ac30


	//   ....[68]....
        /*04ec*/ 	.word	0x0000ac80


	//   ....[69]....
        /*04f0*/ 	.word	0x0000ace0


	//   ....[70]....
        /*04f4*/ 	.word	0x0000b150


	//   ....[71]....
        /*04f8*/ 	.word	0x0000b160


	//   ....[72]....
        /*04fc*/ 	.word	0x0000b170


	//   ....[73]....
        /*0500*/ 	.word	0x0000b190


	//   ....[74]....
        /*0504*/ 	.word	0x0000b1d0


	//   ....[75]....
        /*0508*/ 	.word	0x0000b1f0


	//   ....[76]....
        /*050c*/ 	.word	0x0000b200


	//   ....[77]....
        /*0510*/ 	.word	0x0000b240


	//   ....[78]....
        /*0514*/ 	.word	0x0000b260


	//   ....[79]....
        /*0518*/ 	.word	0x0000b270


	//   ....[80]....
        /*051c*/ 	.word	0x0000b9c0


	//   ....[81]....
        /*0520*/ 	.word	0x0000b9f0


	//   ....[82]....
        /*0524*/ 	.word	0x0000ba20


	//   ....[83]....
        /*0528*/ 	.word	0x0000ba40


	//   ....[84]....
        /*052c*/ 	.word	0x0000ba50


	//   ....[85]....
        /*0530*/ 	.word	0x0000ba60


	//   ....[86]....
        /*0534*/ 	.word	0x0000ba80


	//   ....[87]....
        /*0538*/ 	.word	0x0000bab0


	//   ....[88]....
        /*053c*/ 	.word	0x0000bad0


	//   ....[89]....
        /*0540*/ 	.word	0x0000bbe0


	//   ....[90]....
        /*0544*/ 	.word	0x0000bc10


	//   ....[91]....
        /*0548*/ 	.word	0x0000bc30


	//   ....[92]....
        /*054c*/ 	.word	0x0000c570


	//   ....[93]....
        /*0550*/ 	.word	0x0000c580


	//   ....[94]....
        /*0554*/ 	.word	0x0000c590


	//   ....[95]....
        /*0558*/ 	.word	0x0000c600


	//   ....[96]....
        /*055c*/ 	.word	0x0000c610


	//   ....[97]....
        /*0560*/ 	.word	0x0000c650


	//   ....[98]....
        /*0564*/ 	.word	0x0000c660


	//   ....[99]....
        /*0568*/ 	.word	0x0000c670


	//   ....[100]....
        /*056c*/ 	.word	0x0000c6b0


	//   ....[101]....
        /*0570*/ 	.word	0x0000c6f0


	//   ....[102]....
        /*0574*/ 	.word	0x0000cb10


	//   ....[103]....
        /*0578*/ 	.word	0x0000cb20


	//   ....[104]....
        /*057c*/ 	.word	0x0000cb30


	//   ....[105]....
        /*0580*/ 	.word	0x0000cb50


	//   ....[106]....
        /*0584*/ 	.word	0x0000cba0


	//   ....[107]....
        /*0588*/ 	.word	0x0000cbb0


	//   ....[108]....
        /*058c*/ 	.word	0x0000cbf0


	//   ....[109]....
        /*0590*/ 	.word	0x0000cc00


	//   ....[110]....
        /*0594*/ 	.word	0x0000cc10


	//   ....[111]....
        /*0598*/ 	.word	0x0000cc20


	//   ....[112]....
        /*059c*/ 	.word	0x0000da60


	//   ....[113]....
        /*05a0*/ 	.word	0x0000df60


	//   ....[114]....
        /*05a4*/ 	.word	0x0000e060


	//   ....[115]....
        /*05a8*/ 	.word	0x0000e120


	//   ....[116]....
        /*05ac*/ 	.word	0x0000e210


	//   ....[117]....
        /*05b0*/ 	.word	0x0000e2d0


	//   ....[118]....
        /*05b4*/ 	.word	0x0000e390


	//   ....[119]....
        /*05b8*/ 	.word	0x0000e430


	//   ....[120]....
        /*05bc*/ 	.word	0x0000e4f0


	//   ....[121]....
        /*05c0*/ 	.word	0x0000e5a0


	//   ....[122]....
        /*05c4*/ 	.word	0x0000e610


	//   ....[123]....
        /*05c8*/ 	.word	0x0000e6f0


	//   ....[124]....
        /*05cc*/ 	.word	0x0000e810


	//   ....[125]....
        /*05d0*/ 	.word	0x0000e8a0


	//   ....[126]....
        /*05d4*/ 	.word	0x0000e900


	//   ....[127]....
        /*05d8*/ 	.word	0x0000e9b0


	//   ....[128]....
        /*05dc*/ 	.word	0x0000ea10


	//   ....[129]....
        /*05e0*/ 	.word	0x0000eac0


	//   ....[130]....
        /*05e4*/ 	.word	0x0000eb20


	//   ....[131]....
        /*05e8*/ 	.word	0x0000ebf0


	//   ....[132]....
        /*05ec*/ 	.word	0x0000ec50


	//   ....[133]....
        /*05f0*/ 	.word	0x0000ed20


	//   ....[134]....
        /*05f4*/ 	.word	0x0000edb0


	//   ....[135]....
        /*05f8*/ 	.word	0x0000ee00


	//   ....[136]....
        /*05fc*/ 	.word	0x0000eea0


	//   ....[137]....
        /*0600*/ 	.word	0x0000ef50


	//   ....[138]....
        /*0604*/ 	.word	0x0000f020


	//   ....[139]....
        /*0608*/ 	.word	0x0000f0e0


	//   ....[140]....
        /*060c*/ 	.word	0x0000f160


	//   ....[141]....
        /*0610*/ 	.word	0x0000f210


	//   ....[142]....
        /*0614*/ 	.word	0x0000f270


	//   ....[143]....
        /*0618*/ 	.word	0x0000f330


	//   ....[144]....
        /*061c*/ 	.word	0x0000f3b0


	//   ....[145]....
        /*0620*/ 	.word	0x0000f470


	//   ....[146]....
        /*0624*/ 	.word	0x0000f5a0


	//   ....[147]....
        /*0628*/ 	.word	0x0000f640


	//   ....[148]....
        /*062c*/ 	.word	0x0000f700


	//   ....[149]....
        /*0630*/ 	.word	0x0000f7a0


	//   ....[150]....
        /*0634*/ 	.word	0x0000f860


	//   ....[151]....
        /*0638*/ 	.word	0x0000f8f0


	//   ....[152]....
        /*063c*/ 	.word	0x0000f9b0


	//   ....[153]....
        /*0640*/ 	.word	0x0000fa50


	//   ....[154]....
        /*0644*/ 	.word	0x0000fac0


	//   ....[155]....
        /*0648*/ 	.word	0x0000fb80


	//   ....[156]....
        /*064c*/ 	.word	0x0000fc70


	//   ....[157]....
        /*0650*/ 	.word	0x0000fd10


	//   ....[158]....
        /*0654*/ 	.word	0x0000fd70


	//   ....[159]....
        /*0658*/ 	.word	0x0000fe30


	//   ....[160]....
        /*065c*/ 	.word	0x0000fe90


	//   ....[161]....
        /*0660*/ 	.word	0x0000ff40


	//   ....[162]....
        /*0664*/ 	.word	0x0000ffa0


	//   ....[163]....
        /*0668*/ 	.word	0x00010050


	//   ....[164]....
        /*066c*/ 	.word	0x000100b0


	//   ....[165]....
        /*0670*/ 	.word	0x00010160


	//----- nvinfo : EIATTR_REG_RECONFIG
	.align		4
.L_1394:
        /*0674*/ 	.byte	0x01, 0x54
	.zero		2


	//----- nvinfo : EIATTR_SYSCALL_OFFSETS
	.align		4
        /*0678*/ 	.byte	0x04, 0x46
        /*067a*/ 	.short	(.L_1396 - .L_1395)


	//   ....[0]....
.L_1395:
        /*067c*/ 	.word	0x00001130


	//   ....[1]....
        /*0680*/ 	.word	0x00009cc0


	//   ....[2]....
        /*0684*/ 	.word	0x00009e00


	//   ....[3]....
        /*0688*/ 	.word	0x00009f40


	//   ....[4]....
        /*068c*/ 	.word	0x0000a060


	//   ....[5]....
        /*0690*/ 	.word	0x0000b630


	//----- nvinfo : EIATTR_MBARRIER_INSTR_OFFSETS
	.align		4
.L_1396:
        /*0694*/ 	.byte	0x04, 0x39
        /*0696*/ 	.short	(.L_1398 - .L_1397)


	//   ....[0]....
.L_1397:
        /*0698*/ 	.word	0x00000180
        /*069c*/ 	.word	0x000000ff
        /*06a0*/ 	.word	0x00012400
        /*06a4*/ 	.short	0x0100
        /*06a6*/ 	.byte	0x08
	.zero		1


	//   ....[1]....
        /*06a8*/ 	.word	0x00000190
        /*06ac*/ 	.word	0x000000ff
        /*06b0*/ 	.word	0x00012420
        /*06b4*/ 	.short	0x0100
        /*06b6*/ 	.byte	0x08
	.zero		1


	//   ....[2]....
        /*06b8*/ 	.word	0x00000280
        /*06bc*/ 	.word	0x000000ff
        /*06c0*/ 	.word	0x00012430
        /*06c4*/ 	.short	0x0100
        /*06c6*/ 	.byte	0x08
	.zero		1


	//   ....[3]....
        /*06c8*/ 	.word	0x00000290
        /*06cc*/ 	.word	0x000000ff
        /*06d0*/ 	.word	0x00012440
        /*06d4*/ 	.short	0x0100
        /*06d6*/ 	.byte	0x08
	.zero		1


	//   ....[4]....
        /*06d8*/ 	.word	0x000002a0
        /*06dc*/ 	.word	0x000000ff
        /*06e0*/ 	.word	0x00012438
        /*06e4*/ 	.short	0x0100
        /*06e6*/ 	.byte	0x08
	.zero		1


	//   ....[5]....
        /*06e8*/ 	.word	0x000002b0
        /*06ec*/ 	.word	0x000000ff
        /*06f0*/ 	.word	0x00012448
        /*06f4*/ 	.short	0x0100
        /*06f6*/ 	.byte	0x08
	.zero		1


	//   ....[6]....
        /*06f8*/ 	.word	0x000003e0
        /*06fc*/ 	.word	0x000000ff
        /*0700*/ 	.word	0x00012450
        /*0704*/ 	.short	0x0100
        /*0706*/ 	.byte	0x08
	.zero		1


	//   ....[7]....
        /*0708*/ 	.word	0x000003f0
        /*070c*/ 	.word	0x000000ff
        /*0710*/ 	.word	0x00012460
        /*0714*/ 	.short	0x0100
        /*0716*/ 	.byte	0x08
	.zero		1


	//   ....[8]....
        /*0718*/ 	.word	0x00000400
        /*071c*/ 	.word	0x000000ff
        /*0720*/ 	.word	0x00012458
        /*0724*/ 	.short	0x0100
        /*0726*/ 	.byte	0x08
	.zero		1


	//   ....[9]....
        /*0728*/ 	.word	0x00000410
        /*072c*/ 	.word	0x000000ff
        /*0730*/ 	.word	0x00012468
        /*0734*/ 	.short	0x0100
        /*0736*/ 	.byte	0x08
	.zero		1


	//   ....[10]....
        /*0738*/ 	.word	0x00000500
        /*073c*/ 	.word	0x000000ff
        /*0740*/ 	.word	0x00012470
        /*0744*/ 	.short	0x0100
        /*0746*/ 	.byte	0x06
	.zero		1


	//   ....[11]....
        /*0748*/ 	.word	0x00000510
        /*074c*/ 	.word	0x000000ff
        /*0750*/ 	.word	0x00012480
        /*0754*/ 	.short	0x0100
        /*0756*/ 	.byte	0x06
	.zero		1


	//   ....[12]....
        /*0758*/ 	.word	0x00000520
        /*075c*/ 	.word	0x000000ff
        /*0760*/ 	.word	0x00012478
        /*0764*/ 	.short	0x0100
        /*0766*/ 	.byte	0x06
	.zero		1


	//   ....[13]....
        /*0768*/ 	.word	0x00000530
        /*076c*/ 	.word	0x000000ff
        /*0770*/ 	.word	0x00012488
        /*0774*/ 	.short	0x0100
        /*0776*/ 	.byte	0x06
	.zero		1


	//   ....[14]....
        /*0778*/ 	.word	0x00000660
        /*077c*/ 	.word	0x000000ff
        /*0780*/ 	.word	0x00012490
        /*0784*/ 	.short	0x0100
        /*0786*/ 	.byte	0x08
	.zero		1


	//   ....[15]....
        /*0788*/ 	.word	0x00000670
        /*078c*/ 	.word	0x000000ff
        /*0790*/ 	.word	0x000124a0
        /*0794*/ 	.short	0x0100
        /*0796*/ 	.byte	0x08
	.zero		1


	//   ....[16]....
        /*0798*/ 	.word	0x00000680
        /*079c*/ 	.word	0x000000ff
        /*07a0*/ 	.word	0x00012498
        /*07a4*/ 	.short	0x0100
        /*07a6*/ 	.byte	0x08
	.zero		1


	//   ....[17]....
        /*07a8*/ 	.word	0x00000690
        /*07ac*/ 	.word	0x000000ff
        /*07b0*/ 	.word	0x000124a8
        /*07b4*/ 	.short	0x0100
        /*07b6*/ 	.byte	0x08
	.zero		1


	//   ....[18]....
        /*07b8*/ 	.word	0x000007d0
        /*07bc*/ 	.word	0x000000ff
        /*07c0*/ 	.word	0x000124b0
        /*07c4*/ 	.short	0x0100
        /*07c6*/ 	.byte	0x08
	.zero		1


	//   ....[19]....
        /*07c8*/ 	.word	0x000007e0
        /*07cc*/ 	.word	0x000000ff
        /*07d0*/ 	.word	0x000124c0
        /*07d4*/ 	.short	0x0100
        /*07d6*/ 	.byte	0x08
	.zero		1


	//   ....[20]....
        /*07d8*/ 	.word	0x000007f0
        /*07dc*/ 	.word	0x000000ff
        /*07e0*/ 	.word	0x000124b8
        /*07e4*/ 	.short	0x0100
        /*07e6*/ 	.byte	0x08
	.zero		1


	//   ....[21]....
        /*07e8*/ 	.word	0x00000800
        /*07ec*/ 	.word	0x000000ff
        /*07f0*/ 	.word	0x000124c8
        /*07f4*/ 	.short	0x0100
        /*07f6*/ 	.byte	0x08
	.zero		1


	//   ....[22]....
        /*07f8*/ 	.word	0x00001400
        /*07fc*/ 	.word	0x000000ff
        /*0800*/ 	.word	0x00012400
        /*0804*/ 	.short	0x010a
        /*0806*/ 	.byte	0x2d
	.zero		1


	//   ....[23]....
        /*0808*/ 	.word	0x00001490
        /*080c*/ 	.word	0x000000ff
        /*0810*/ 	.word	0x00012430
        /*0814*/ 	.short	0x010a
        /*0816*/ 	.byte	0x2d
	.zero		1


	//   ....[24]....
        /*0818*/ 	.word	0x000014e0
        /*081c*/ 	.word	0x000000ff
        /*0820*/ 	.word	0x00012430
        /*0824*/ 	.short	0x010a
        /*0826*/ 	.byte	0x2d
	.zero		1


	//   ....[25]....
        /*0828*/ 	.word	0x00002b70
        /*082c*/ 	.word	0x000000ff
        /*0830*/ 	.word	0x00000000
        /*0834*/ 	.short	0x0101
        /*0836*/ 	.byte	0x05
	.zero		1


	//   ....[26]....
        /*0838*/ 	.word	0x000047c0
        /*083c*/ 	.word	0x000000ff
        /*0840*/ 	.word	0x00012430
        /*0844*/ 	.short	0x010a
        /*0846*/ 	.byte	0x13
	.zero		1


	//   ....[27]....
        /*0848*/ 	.word	0x00004800
        /*084c*/ 	.word	0x000000ff
        /*0850*/ 	.word	0x00012430
        /*0854*/ 	.short	0x010a
        /*0856*/ 	.byte	0x13
	.zero		1


	//   ....[28]....
        /*0858*/ 	.word	0x00004c50
        /*085c*/ 	.word	0x000000ff
        /*0860*/ 	.word	0x00012450
        /*0864*/ 	.short	0x010a
        /*0866*/ 	.byte	0x0c
	.zero		1


	//   ....[29]....
        /*0868*/ 	.word	0x00004c90
        /*086c*/ 	.word	0x000000ff
        /*0870*/ 	.word	0x00012450
        /*0874*/ 	.short	0x010a
        /*0876*/ 	.byte	0x0c
	.zero		1


	//   ....[30]....
        /*0878*/ 	.word	0x00005530
        /*087c*/ 	.word	0x000000ff
        /*0880*/ 	.word	0x00000000
        /*0884*/ 	.short	0x0101
        /*0886*/ 	.byte	0x13
	.zero		1


	//   ....[31]....
        /*0888*/ 	.word	0x00006f10
        /*088c*/ 	.word	0x000000ff
        /*0890*/ 	.word	0x00000000
        /*0894*/ 	.short	0x0101
        /*0896*/ 	.byte	0x07
	.zero		1


	//   ....[32]....
        /*0898*/ 	.word	0x000073a0
        /*089c*/ 	.word	0x000000ff
        /*08a0*/ 	.word	0x00012450
        /*08a4*/ 	.short	0x010a
        /*08a6*/ 	.byte	0x0e
	.zero		1


	//   ....[33]....
        /*08a8*/ 	.word	0x000073e0
        /*08ac*/ 	.word	0x000000ff
        /*08b0*/ 	.word	0x00012450
        /*08b4*/ 	.short	0x010a
        /*08b6*/ 	.byte	0x0e
	.zero		1


	//   ....[34]....
        /*08b8*/ 	.word	0x00007a50
        /*08bc*/ 	.word	0x000000ff
        /*08c0*/ 	.word	0x00000000
        /*08c4*/ 	.short	0x0101
        /*08c6*/ 	.byte	0x04
	.zero		1


	//   ....[35]....
        /*08c8*/ 	.word	0x00008970
        /*08cc*/ 	.word	0x000000ff
        /*08d0*/ 	.word	0x00000000
        /*08d4*/ 	.short	0x0101
        /*08d6*/ 	.byte	0x04
	.zero		1


	//   ....[36]....
        /*08d8*/ 	.word	0x0000a720
        /*08dc*/ 	.word	0x000000ff
        /*08e0*/ 	.word	0x00012480
        /*08e4*/ 	.short	0x010a
        /*08e6*/ 	.byte	0x2c
	.zero		1


	//   ....[37]....
        /*08e8*/ 	.word	0x0000ada0
        /*08ec*/ 	.word	0x000000ff
        /*08f0*/ 	.word	0x00012470
        /*08f4*/ 	.short	0x0107
        /*08f6*/ 	.byte	0x2c
	.zero		1


	//   ....[38]....
        /*08f8*/ 	.word	0x0000ae30
        /*08fc*/ 	.word	0x000000ff
        /*0900*/ 	.word	0x00012470
        /*0904*/ 	.short	0x0101
        /*0906*/ 	.byte	0x2c
	.zero		1


	//   ....[39]....
        /*0908*/ 	.word	0x0000ae80
        /*090c*/ 	.word	0x000000ff
        /*0910*/ 	.word	0x00012440
        /*0914*/ 	.short	0x010a
        /*0916*/ 	.byte	0x2c
	.zero		1


	//   ....[40]....
        /*0918*/ 	.word	0x0000b3c0
        /*091c*/ 	.word	0x000000ff
        /*0920*/ 	.word	0x00012430
        /*0924*/ 	.short	0x0107
        /*0926*/ 	.byte	0x2c
	.zero		1


	//   ....[41]....
        /*0928*/ 	.word	0x0000b450
        /*092c*/ 	.word	0x000000ff
        /*0930*/ 	.word	0x00012430
        /*0934*/ 	.short	0x0101
        /*0936*/ 	.byte	0x2c
	.zero		1


	//   ....[42]....
        /*0938*/ 	.word	0x0000bd40
        /*093c*/ 	.word	0x000000ff
        /*0940*/ 	.word	0x00012400
        /*0944*/ 	.short	0x0107
        /*0946*/ 	.byte	0x2c
	.zero		1


	//   ....[43]....
        /*0948*/ 	.word	0x0000bd80
        /*094c*/ 	.word	0x000000ff
        /*0950*/ 	.word	0x00012400
        /*0954*/ 	.short	0x0101
        /*0956*/ 	.byte	0x2c
	.zero		1


	//   ....[44]....
        /*0958*/ 	.word	0x0000bd90
        /*095c*/ 	.word	0x000000ff
        /*0960*/ 	.word	0x00012420
        /*0964*/ 	.short	0x010a
        /*0966*/ 	.byte	0x2c
	.zero		1


	//   ....[45]....
        /*0968*/ 	.word	0x0000c230
        /*096c*/ 	.word	0x00000005
        /*0970*/ 	.word	0x00012480
        /*0974*/ 	.short	0x010a
        /*0976*/ 	.byte	0x3f
	.zero		1


	//   ....[46]....
        /*0978*/ 	.word	0x0000c7a0
        /*097c*/ 	.word	0x00000005
        /*0980*/ 	.word	0x00012470
        /*0984*/ 	.short	0x0107
        /*0986*/ 	.byte	0x3f
	.zero		1


	//   ....[47]....
        /*0988*/ 	.word	0x0000c830
        /*098c*/ 	.word	0x00000005
        /*0990*/ 	.word	0x00012470
        /*0994*/ 	.short	0x0101
        /*0996*/ 	.byte	0x3f
	.zero		1


	//   ....[48]....
        /*0998*/ 	.word	0x0000c860
        /*099c*/ 	.word	0x00000005
        /*09a0*/ 	.word	0x00012440
        /*09a4*/ 	.short	0x010a
        /*09a6*/ 	.byte	0x3f
	.zero		1


	//   ....[49]....
        /*09a8*/ 	.word	0x0000cd00
        /*09ac*/ 	.word	0x00000005
        /*09b0*/ 	.word	0x00012430
        /*09b4*/ 	.short	0x0107
        /*09b6*/ 	.byte	0x3f
	.zero		1


	//   ....[50]....
        /*09b8*/ 	.word	0x0000cda0
        /*09bc*/ 	.word	0x00000005
        /*09c0*/ 	.word	0x00012430
        /*09c4*/ 	.short	0x0101
        /*09c6*/ 	.byte	0x3f
	.zero		1


	//   ....[51]....
        /*09c8*/ 	.word	0x0000ce20
        /*09cc*/ 	.word	0x00000003
        /*09d0*/ 	.word	0x00012470
        /*09d4*/ 	.short	0x010a
        /*09d6*/ 	.byte	0x3f
	.zero		1


	//   ....[52]....
        /*09d8*/ 	.word	0x0000ceb0
        /*09dc*/ 	.word	0x00000003
        /*09e0*/ 	.word	0x00012460
        /*09e4*/ 	.short	0x010a
        /*09e6*/ 	.byte	0x3f
	.zero		1


	//   ....[53]....
        /*09e8*/ 	.word	0x0000d2a0
        /*09ec*/ 	.word	0x00000003
        /*09f0*/ 	.word	0x00012450
        /*09f4*/ 	.short	0x0101
        /*09f6*/ 	.byte	0x3f
	.zero		1


	//   ....[54]....
        /*09f8*/ 	.word	0x0000d340
        /*09fc*/ 	.word	0x00000003
        /*0a00*/ 	.word	0x00000000
        /*0a04*/ 	.short	0x0101
        /*0a06*/ 	.byte	0x3f
	.zero		1


	//   ....[55]....
        /*0a08*/ 	.word	0x0000d440
        /*0a0c*/ 	.word	0x00000002
        /*0a10*/ 	.word	0x00012470
        /*0a14*/ 	.short	0x010a
        /*0a16*/ 	.byte	0x3f
	.zero		1


	//   ....[56]....
        /*0a18*/ 	.word	0x0000d4f0
        /*0a1c*/ 	.word	0x00000002
        /*0a20*/ 	.word	0x00012460
        /*0a24*/ 	.short	0x010a
        /*0a26*/ 	.byte	0x3f
	.zero		1


	//   ....[57]....
        /*0a28*/ 	.word	0x0000d8e0
        /*0a2c*/ 	.word	0x00000002
        /*0a30*/ 	.word	0x00012450
        /*0a34*/ 	.short	0x0101
        /*0a36*/ 	.byte	0x3f
	.zero		1


	//   ....[58]....
        /*0a38*/ 	.word	0x0000d970
        /*0a3c*/ 	.word	0x00000002
        /*0a40*/ 	.word	0x00000000
        /*0a44*/ 	.short	0x0101
        /*0a46*/ 	.byte	0x3f
	.zero		1


	//   ....[59]....
        /*0a48*/ 	.word	0x0000da10
        /*0a4c*/ 	.word	0x00000006
        /*0a50*/ 	.word	0x00012420
        /*0a54*/ 	.short	0x010a
        /*0a56*/ 	.byte	0x3f
	.zero		1


	//   ....[60]....
        /*0a58*/ 	.word	0x0000db30
        /*0a5c*/ 	.word	0x00000005
        /*0a60*/ 	.word	0x00012440
        /*0a64*/ 	.short	0x010a
        /*0a66*/ 	.byte	0x3f
	.zero		1


	//   ....[61]....
        /*0a68*/ 	.word	0x0000dbd0
        /*0a6c*/ 	.word	0x00000003
        /*0a70*/ 	.word	0x00012440
        /*0a74*/ 	.short	0x010a
        /*0a76*/ 	.byte	0x3f
	.zero		1


	//   ....[62]....
        /*0a78*/ 	.word	0x0000dc10
        /*0a7c*/ 	.word	0x00000005
        /*0a80*/ 	.word	0x00012460
        /*0a84*/ 	.short	0x010a
        /*0a86*/ 	.byte	0x3f
	.zero		1


	//   ....[63]....
        /*0a88*/ 	.word	0x0000dc50
        /*0a8c*/ 	.word	0x00000003
        /*0a90*/ 	.word	0x00012460
        /*0a94*/ 	.short	0x010a
        /*0a96*/ 	.byte	0x3f
	.zero		1


	//   ....[64]....
        /*0a98*/ 	.word	0x0000dc90
        /*0a9c*/ 	.word	0x00000005
        /*0aa0*/ 	.word	0x00012480
        /*0aa4*/ 	.short	0x010a
        /*0aa6*/ 	.byte	0x3f
	.zero		1


	//   ....[65]....
        /*0aa8*/ 	.word	0x0000dcd0
        /*0aac*/ 	.word	0x00000003
        /*0ab0*/ 	.word	0x00012480
        /*0ab4*/ 	.short	0x010a
        /*0ab6*/ 	.byte	0x3f
	.zero		1


	//   ....[66]....
        /*0ab8*/ 	.word	0x0000dd40
        /*0abc*/ 	.word	0x00000003
        /*0ac0*/ 	.word	0x00012400
        /*0ac4*/ 	.short	0x010a
        /*0ac6*/ 	.byte	0x3f
	.zero		1


	//   ....[67]....
        /*0ac8*/ 	.word	0x0000dda0
        /*0acc*/ 	.word	0x00000003
        /*0ad0*/ 	.word	0x00012430
        /*0ad4*/ 	.short	0x010a
        /*0ad6*/ 	.byte	0x3f
	.zero		1


	//   ....[68]....
        /*0ad8*/ 	.word	0x0000de00
        /*0adc*/ 	.word	0x00000007
        /*0ae0*/ 	.word	0x00012430
        /*0ae4*/ 	.short	0x010a
        /*0ae6*/ 	.byte	0x3f
	.zero		1


	//   ....[69]....
        /*0ae8*/ 	.word	0x0000de60
        /*0aec*/ 	.word	0x00000007
        /*0af0*/ 	.word	0x00012450
        /*0af4*/ 	.short	0x010a
        /*0af6*/ 	.byte	0x3f
	.zero		1


	//   ....[70]....
        /*0af8*/ 	.word	0x0000dec0
        /*0afc*/ 	.word	0x00000007
        /*0b00*/ 	.word	0x00012450
        /*0b04*/ 	.short	0x010a
        /*0b06*/ 	.byte	0x3f
	.zero		1


	//   ....[71]....
        /*0b08*/ 	.word	0x0000dfb0
        /*0b0c*/ 	.word	0x0000001c
        /*0b10*/ 	.word	0x00012480
        /*0b14*/ 	.short	0x010a
        /*0b16*/ 	.byte	0x3f
	.zero		1


	//   ....[72]....
        /*0b18*/ 	.word	0x0000e760
        /*0b1c*/ 	.word	0x0000001c
        /*0b20*/ 	.word	0x00012440
        /*0b24*/ 	.short	0x010a
        /*0b26*/ 	.byte	0x3f
	.zero		1


	//   ....[73]....
        /*0b28*/ 	.word	0x0000f4a0
        /*0b2c*/ 	.word	0x0000001c
        /*0b30*/ 	.word	0x00012420
        /*0b34*/ 	.short	0x010a
        /*0b36*/ 	.byte	0x3f
	.zero		1


	//   ....[74]....
        /*0b38*/ 	.word	0x0000f4f0
        /*0b3c*/ 	.word	0x00000005
        /*0b40*/ 	.word	0x00012480
        /*0b44*/ 	.short	0x010a
        /*0b46*/ 	.byte	0x3f
	.zero		1


	//   ....[75]....
        /*0b48*/ 	.word	0x0000fbc0
        /*0b4c*/ 	.word	0x00000005
        /*0b50*/ 	.word	0x00012440
        /*0b54*/ 	.short	0x010a
        /*0b56*/ 	.byte	0x3f
	.zero		1


	//   ....[76]....
        /*0b58*/ 	.word	0x00010190
        /*0b5c*/ 	.word	0x00000003
        /*0b60*/ 	.word	0x00012470
        /*0b64*/ 	.short	0x010a
        /*0b66*/ 	.byte	0x3f
	.zero		1


	//   ....[77]....
        /*0b68*/ 	.word	0x000101e0
        /*0b6c*/ 	.word	0x00000003
        /*0b70*/ 	.word	0x00012460
        /*0b74*/ 	.short	0x010a
        /*0b76*/ 	.byte	0x3f
	.zero		1


	//   ....[78]....
        /*0b78*/ 	.word	0x00010230
        /*0b7c*/ 	.word	0x00000002
        /*0b80*/ 	.word	0x00012470
        /*0b84*/ 	.short	0x010a
        /*0b86*/ 	.byte	0x3f
	.zero		1


	//   ....[79]....
        /*0b88*/ 	.word	0x00010280
        /*0b8c*/ 	.word	0x00000002
        /*0b90*/ 	.word	0x00012460
        /*0b94*/ 	.short	0x010a
        /*0b96*/ 	.byte	0x3f
	.zero		1


	//   ....[80]....
        /*0b98*/ 	.word	0x000102d0
        /*0b9c*/ 	.word	0x00000006
        /*0ba0*/ 	.word	0x00012420
        /*0ba4*/ 	.short	0x010a
        /*0ba6*/ 	.byte	0x3f
	.zero		1


	//   ....[81]....
        /*0ba8*/ 	.word	0x00010320
        /*0bac*/ 	.word	0x00000005
        /*0bb0*/ 	.word	0x00012440
        /*0bb4*/ 	.short	0x010a
        /*0bb6*/ 	.byte	0x3f
	.zero		1


	//   ....[82]....
        /*0bb8*/ 	.word	0x00010370
        /*0bbc*/ 	.word	0x00000003
        /*0bc0*/ 	.word	0x00012440
        /*0bc4*/ 	.short	0x010a
        /*0bc6*/ 	.byte	0x3f
	.zero		1


	//   ....[83]....
        /*0bc8*/ 	.word	0x000103c0
        /*0bcc*/ 	.word	0x00000005
        /*0bd0*/ 	.word	0x00012460
        /*0bd4*/ 	.short	0x010a
        /*0bd6*/ 	.byte	0x3f
	.zero		1


	//   ....[84]....
        /*0bd8*/ 	.word	0x00010410
        /*0bdc*/ 	.word	0x00000003
        /*0be0*/ 	.word	0x00012460
        /*0be4*/ 	.short	0x010a
        /*0be6*/ 	.byte	0x3f
	.zero		1


	//   ....[85]....
        /*0be8*/ 	.word	0x00010460
        /*0bec*/ 	.word	0x00000005
        /*0bf0*/ 	.word	0x00012480
        /*0bf4*/ 	.short	0x010a
        /*0bf6*/ 	.byte	0x3f
	.zero		1


	//----- nvinfo : EIATTR_NUM_MBARRIERS
	.align		4
.L_1398:
        /*0bf8*/ 	.byte	0x03, 0x38
        /*0bfa*/ 	.short	0x0016


	//----- nvinfo : EIATTR_EXIT_INSTR_OFFSETS
	.align		4
        /*0bfc*/ 	.byte	0x04, 0x1c
        /*0bfe*/ 	.short	(.L_1400 - .L_1399)


	//   ....[0]....
.L_1399:
        /*0c00*/ 	.word	0x0000dd20


	//----- nvinfo : EIATTR_MAX_THREADS
	.align		4
.L_1400:
        /*0c04*/ 	.byte	0x04, 0x05
        /*0c06*/ 	.short	(.L_1402 - .L_1401)
.L_1401:
        /*0c08*/ 	.word	0x00000200
        /*0c0c*/ 	.word	0x00000001
        /*0c10*/ 	.word	0x00000001


	//----- nvinfo : EIATTR_CRS_STACK_SIZE
	.align		4
.L_1402:
        /*0c14*/ 	.byte	0x04, 0x1e
        /*0c16*/ 	.short	(.L_1404 - .L_1403)
.L_1403:
        /*0c18*/ 	.word	0x00000000


	//----- nvinfo : EIATTR_CBANK_PARAM_SIZE
	.align		4
.L_1404:
        /*0c1c*/ 	.byte	0x03, 0x19
        /*0c1e*/ 	.short	0x0a70


	//----- nvinfo : EIATTR_PARAM_CBANK
	.align		4
        /*0c20*/ 	.byte	0x04, 0x0a
        /*0c22*/ 	.short	(.L_1406 - .L_1405)
	.align		4
.L_1405:
        /*0c24*/ 	.word	index@(.nv.constant0._ZN7cutlass13device_kernelIN5flash11enable_sm90INS1_16FlashAttnFwdSm90INS1_25CollectiveMainloopFwdSm90ILi2EN4cute5tupleIJNS5_1CILi1EEES8_S8_EEENS6_IJNS7_ILi192EEENS7_ILi160EEENS7_ILi64EEEEEELi64ENS_12float_e4m3_tEfNS_4arch4Sm90ELb0ELb0ELb1ELb0ELb1ELb0ELb0ELb1ELb1ELb1ELb1ELb0EEENS1_21CollectiveEpilogueFwdINS6_IJSA_SC_SB_EEES9_NS_10bfloat16_tESG_Li384ELb0ELb1ELb1ELb1EEENS1_19SingleTileSchedulerILb0ELb1ELb1ELi192EEEEEEEEEvNT_6ParamsE)
        /*0c28*/ 	.short	0x0210
        /*0c2a*/ 	.short	0x0a70


	//----- nvinfo : EIATTR_SW_WAR
	.align		4
.L_1406:
        /*0c2c*/ 	.byte	0x04, 0x36
        /*0c2e*/ 	.short	(.L_1408 - .L_1407)
.L_1407:
        /*0c30*/ 	.word	0x00000008
.L_1408:


//--------------------- .nv.info._ZN7cutlass13device_kernelIN5flash11enable_sm90INS1_16FlashAttnFwdSm90INS1_25CollectiveMainloopFwdSm90ILi2EN4cute5tupleIJNS5_1CILi1EEES8_S8_EEENS6_IJNS7_ILi192EEENS7_ILi160EEENS7_ILi64EEEEEELi64ENS_12float_e4m3_tEfNS_4arch4Sm90ELb0ELb0ELb1ELb1ELb1ELb0ELb0ELb1ELb1ELb1ELb1ELb0EEENS1_21CollectiveEpilogueFwdINS6_IJSA_SC_SB_EEES9_NS_10bfloat16_tESG_Li384ELb1ELb1ELb1ELb1EEENS1_36VarlenDynamicPersistentTileSchedulerILi192ELi160ELi384ELi128ELb1ELb1ELb1ELb0ELb1ELb1EEEEEEEEEvNT_6ParamsE --------------------------
	.section	.nv.info._ZN7cutlass13device_kernelIN5flash11enable_sm90INS1_16FlashAttnFwdSm90INS1_25CollectiveMainloopFwdSm90ILi2EN4cute5tupleIJNS5_1CILi1EEES8_S8_EEENS6_IJNS7_ILi192EEENS7_ILi160EEENS7_ILi64EEEEEELi64ENS_12float_e4m3_tEfNS_4arch4Sm90ELb0ELb0ELb1ELb1ELb1ELb0ELb0ELb1ELb1ELb1ELb1ELb0EEENS1_21CollectiveEpilogueFwdINS6_IJSA_SC_SB_EEES9_NS_10bfloat16_tESG_Li384ELb1ELb1ELb1ELb1EEENS1_36VarlenDynamicPersistentTileSchedulerILi192ELi160ELi384ELi128ELb1ELb1ELb1ELb0ELb1ELb1EEEEEEEEEvNT_6ParamsE,"",@"SHT_CUDA_INFO"
	.sectionflags	@""
	.align	4


	//----- nvinfo : EIATTR_CUDA_API_VERSION
	.align		4
        /*0000*/ 	.byte	0x04, 0x37
        /*0002*/ 	.short	(.L_1410 - .L_1409)
.L_1409:
        /*0004*/ 	.word	0x00000082


	//----- nvinfo : EIATTR_KPARAM_INFO
	.align		4
.L_1410:
        /*0008*/ 	.byte	0x04, 0x17
        /*000a*/ 	.short	(.L_1412 - .L_1411)
.L_1411:
        /*000c*/ 	.word	0x00000000
        /*0010*/ 	.short	0x0000
        /*0012*/ 	.short	0x0070
        /*0014*/ 	.byte	0x00, 0xf0, 0x01, 0x2a


	//----- nvinfo : EIATTR_SPARSE_MMA_MASK
	.align		4
.L_1412:
        /*0018*/ 	.byte	0x03, 0x50
        /*001a*/ 	.short	0x0000


	//----- nvinfo : EIATTR_MAXREG_COUNT
	.align		4
        /*001c*/ 	.byte	0x03, 0x1b
        /*001e*/ 	.short	0x0080


	//----- nvinfo : EIATTR_NUM_BARRIERS
	.align		4
        /*0020*/ 	.byte	0x02, 0x4c
        /*0022*/ 	.byte	0x09
	.zero		1


	//----- nvinfo : EIATTR_EXTERNS
	.align		4
        /*0024*/ 	.byte	0x04, 0x0f
        /*0026*/ 	.short	(.L_1414 - .L_1413)


	//   ....[0]....
	.align		4
.L_1413:
        /*0028*/ 	.word	index@(__assertfail)


	//----- nvinfo : EIATTR_ANNOTATIONS
	.align		4
.L_1414:
        /*002c*/ 	.byte	0x04, 0x55
        /*002e*/ 	.short	(.L_1416 - .L_1415)


	//   ....[0]....
.L_1415:
        /* <DEDUP_REMOVED lines=57> */


	//----- nvinfo : EIATTR_MERCURY_ISA_VERSION
	.align		4
.L_1416:
        /*03b0*/ 	.byte	0x03, 0x5f
        /*03b2*/ 	.short	0x0101


	//----- nvinfo : EIATTR_UNUSED_LOAD_BYTE_OFFSET
	.align		4
        /*03b4*/ 	.byte	0x04, 0x44
        /*03b6*/ 	.short	(.L_1418 - .L_1417)


	//   ....[0]....
.L_1417:
        /*03b8*/ 	.word	0x00000940
        /*03bc*/ 	.word	0x0000fff0


	//   ....[1]....
        /*03c0*/ 	.word	0x000082f0
        /*03c4*/ 	.word	0x0000fff0


	//----- nvinfo : EIATTR_INT_WARP_WIDE_INSTR_OFFSETS
	.align		4
.L_1418:
        /*03c8*/ 	.byte	0x04, 0x31
        /*03ca*/ 	.short	(.L_1420 - .L_1419)


	//   ....[0]....
.L_1419:
        /*03cc*/ 	.word	0x000000c0


	//   ....[1]....
        /*03d0*/ 	.word	0x000000d0


	//   ....[2]....
        /*03d4*/ 	.word	0x00000170


	//   ....[3]....
        /*03d8*/ 	.word	0x0000c570


	//   ....[4]....
        /*03dc*/ 	.word	0x0000c600


	//   ....[5]....
        /*03e0*/ 	.word	0x00010190


	//   ....[6]....
        /*03e4*/ 	.word	0x00010220


	//----- nvinfo : EIATTR_COOP_GROUP_MASK_REGIDS
	.align		4
.L_1420:
        /*03e8*/ 	.byte	0x04, 0x29
        /*03ea*/ 	.short	(.L_1422 - .L_1421)


	//   ....[0]....
.L_1421:
        /*03ec*/ 	.word	0xffffffff


	//   ....[1]....
        /*03f0*/ 	.word	0xffffffff


	//   ....[2]....
        /*03f4*/ 	.word	0xffffffff


	//   ....[3]....
        /*03f8*/ 	.word	0xffffffff


	//   ....[4]....
        /*03fc*/ 	.word	0xffffffff


	//   ....[5]....
        /*0400*/ 	.word	0xffffffff


	//   ....[6]....
        /*0404*/ 	.word	0xffffffff


	//   ....[7]....
        /*0408*/ 	.word	0xffffffff


	//   ....[8]....
        /*040c*/ 	.word	0xffffffff


	//   ....[9]....
        /*0410*/ 	.word	0xffffffff


	//   ....[10]....
        /*0414*/ 	.word	0xffffffff


	//   ....[11]....
        /*0418*/ 	.word	0xffffffff


	//   ....[12]....
        /*041c*/ 	.word	0xffffffff


	//   ....[13]....
        /*0420*/ 	.word	0xffffffff


	//   ....[14]....
        /*0424*/ 	.word	0xffffffff


	//   ....[15]....
        /*0428*/ 	.word	0xffffffff


	//   ....[16]....
        /*042c*/ 	.word	0xffffffff


	//   ....[17]....
        /*0430*/ 	.word	0xffffffff


	//   ....[18]....
        /*0434*/ 	.word	0xffffffff


	//   ....[19]....
        /*0438*/ 	.word	0xffffffff


	//   ....[20]....
        /*043c*/ 	.word	0xffffffff


	//   ....[21]....
        /*0440*/ 	.word	0xffffffff


	//   ....[22]....
        /*0444*/ 	.word	0xffffffff


	//   ....[23]....
        /*0448*/ 	.word	0xffffffff


	//   ....[24]....
        /*044c*/ 	.word	0xffffffff


	//   ....[25]....
        /*0450*/ 	.word	0xffffffff


	//   ....[26]....
        /*0454*/ 	.word	0xffffffff


	//   ....[27]....
        /*0458*/ 	.word	0xffffffff


	//   ....[28]....
        /*045c*/ 	.word	0xffffffff


	//   ....[29]....
        /*0460*/ 	.word	0xffffffff


	//   ....[30]....
        /*0464*/ 	.word	0xffffffff


	//   ....[31]....
        /*0468*/ 	.word	0xffffffff


	//   ....[32]....
        /*046c*/ 	.word	0xffffffff


	//   ....[33]....
        /*0470*/ 	.word	0xffffffff


	//   ....[34]....
        /*0474*/ 	.word	0xffffffff


	//   ....[35]....
        /*0478*/ 	.word	0xffffffff


	//   ....[36]....
        /*047c*/ 	.word	0xffffffff


	//   ....[37]....
        /*0480*/ 	.word	0xffffffff


	//   ....[38]....
        /*0484*/ 	.word	0xffffffff


	//   ....[39]....
        /*0488*/ 	.word	0xffffffff


	//   ....[40]....
        /*048c*/ 	.word	0xffffffff


	//   ....[41]....
        /*0490*/ 	.word	0xffffffff


	//   ....[42]....
        /*0494*/ 	.word	0xffffffff


	//   ....[43]....
        /*0498*/ 	.word	0xffffffff


	//   ....[44]....
        /*049c*/ 	.word	0xffffffff


	//   ....[45]....
        /*04a0*/ 	.word	0xffffffff


	//   ....[46]....
        /*04a4*/ 	.word	0xffffffff


	//   ....[47]....
        /*04a8*/ 	.word	0xffffffff


	//   ....[48]....
        /*04ac*/ 	.word	0xffffffff


	//   ....[49]....
        /*04b0*/ 	.word	0xffffffff


	//   ....[50]....
        /*04b4*/ 	.word	0xffffffff


	//   ....[51]....
        /*04b8*/ 	.word	0xffffffff


	//   ....[52]....
        /*04bc*/ 	.word	0xffffffff


	//   ....[53]....
        /*04c0*/ 	.word	0xffffffff


	//   ....[54]....
        /*04c4*/ 	.word	0xffffffff


	//   ....[55]....
        /*04c8*/ 	.word	0xffffffff


	//   ....[56]....
        /*04cc*/ 	.word	0xffffffff


	//   ....[57]....
        /*04d0*/ 	.word	0xffffffff


	//   ....[58]....
        /*04d4*/ 	.word	0xffffffff


	//   ....[59]....
        /*04d8*/ 	.word	0xffffffff


	//   ....[60]....
        /*04dc*/ 	.word	0xffffffff


	//   ....[61]....
        /*04e0*/ 	.word	0xffffffff


	//   ....[62]....
        /*04e4*/ 	.word	0xffffffff


	//   ....[63]....
        /*04e8*/ 	.word	0xffffffff


	//   ....[64]....
        /*04ec*/ 	.word	0xffffffff


	//   ....[65]....
        /*04f0*/ 	.word	0xffffffff


	//   ....[66]....
        /*04f4*/ 	.word	0xffffffff


	//   ....[67]....
        /*04f8*/ 	.word	0xffffffff


	//   ....[68]....
        /*04fc*/ 	.word	0xffffffff


	//   ....[69]....
        /*0500*/ 	.word	0xffffffff


	//   ....[70]....
        /*0504*/ 	.word	0xffffffff


	//   ....[71]....
        /*0508*/ 	.word	0xffffffff


	//   ....[72]....
        /*050c*/ 	.word	0xffffffff


	//   ....[73]....
        /*0510*/ 	.word	0xffffffff


	//   ....[74]....
        /*0514*/ 	.word	0xffffffff


	//   ....[75]....
        /*0518*/ 	.word	0xffffffff


	//   ....[76]....
        /*051c*/ 	.word	0xffffffff


	//   ....[77]....
        /*0520*/ 	.word	0xffffffff


	//   ....[78]....
        /*0524*/ 	.word	0xffffffff


	//   ....[79]....
        /*0528*/ 	.word	0xffffffff


	//   ....[80]....
        /*052c*/ 	.word	0xffffffff


	//   ....[81]....
        /*0530*/ 	.word	0xffffffff


	//   ....[82]....
        /*0534*/ 	.word	0xffffffff


	//   ....[83]....
        /*0538*/ 	.word	0xffffffff


	//   ....[84]....
        /*053c*/ 	.word	0xffffffff


	//   ....[85]....
        /*0540*/ 	.word	0xffffffff


	//   ....[86]....
        /*0544*/ 	.word	0xffffffff


	//   ....[87]....
        /*0548*/ 	.word	0xffffffff


	//   ....[88]....
        /*054c*/ 	.word	0xffffffff


	//   ....[89]....
        /*0550*/ 	.word	0xffffffff


	//   ....[90]....
        /*0554*/ 	.word	0xffffffff


	//   ....[91]....
        /*0558*/ 	.word	0xffffffff


	//   ....[92]....
        /*055c*/ 	.word	0xffffffff


	//   ....[93]....
        /*0560*/ 	.word	0xffffffff


	//   ....[94]....
        /*0564*/ 	.word	0xffffffff


	//   ....[95]....
        /*0568*/ 	.word	0xffffffff


	//   ....[96]....
        /*056c*/ 	.word	0xffffffff


	//   ....[97]....
        /*0570*/ 	.word	0xffffffff


	//   ....[98]....
        /*0574*/ 	.word	0xffffffff


	//   ....[99]....
        /*0578*/ 	.word	0xffffffff


	//   ....[100]....
        /*057c*/ 	.word	0xffffffff


	//   ....[101]....
        /*0580*/ 	.word	0xffffffff


	//   ....[102]....
        /*0584*/ 	.word	0xffffffff


	//   ....[103]....
        /*0588*/ 	.word	0xffffffff


	//   ....[104]....
        /*058c*/ 	.word	0xffffffff


	//   ....[105]....
        /*0590*/ 	.word	0xffffffff


	//   ....[106]....
        /*0594*/ 	.word	0xffffffff


	//   ....[107]....
        /*0598*/ 	.word	0xffffffff


	//   ....[108]....
        /*059c*/ 	.word	0xffffffff


	//   ....[109]....
        /*05a0*/ 	.word	0xffffffff


	//   ....[110]....
        /*05a4*/ 	.word	0xffffffff


	//   ....[111]....
        /*05a8*/ 	.word	0xffffffff


	//   ....[112]....
        /*05ac*/ 	.word	0xffffffff


	//   ....[113]....
        /*05b0*/ 	.word	0xffffffff


	//   ....[114]....
        /*05b4*/ 	.word	0xffffffff


	//   ....[115]....
        /*05b8*/ 	.word	0xffffffff


	//   ....[116]....
        /*05bc*/ 	.word	0xffffffff


	//   ....[117]....
        /*05c0*/ 	.word	0xffffffff


	//   ....[118]....
        /*05c4*/ 	.word	0xffffffff


	//   ....[119]....
        /*05c8*/ 	.word	0xffffffff


	//   ....[120]....
        /*05cc*/ 	.word	0xffffffff


	//   ....[121]....
        /*05d0*/ 	.word	0xffffffff


	//   ....[122]....
        /*05d4*/ 	.word	0xffffffff


	//   ....[123]....
        /*05d8*/ 	.word	0xffffffff


	//   ....[124]....
        /*05dc*/ 	.word	0xffffffff


	//   ....[125]....
        /*05e0*/ 	.word	0xffffffff


	//   ....[126]....
        /*05e4*/ 	.word	0xffffffff


	//   ....[127]....
        /*05e8*/ 	.word	0xffffffff


	//   ....[128]....
        /*05ec*/ 	.word	0xffffffff


	//   ....[129]....
        /*05f0*/ 	.word	0xffffffff


	//   ....[130]....
        /*05f4*/ 	.word	0xffffffff


	//   ....[131]....
        /*05f8*/ 	.word	0xffffffff


	//   ....[132]....
        /*05fc*/ 	.word	0xffffffff


	//   ....[133]....
        /*0600*/ 	.word	0xffffffff


	//   ....[134]....
        /*0604*/ 	.word	0xffffffff


	//   ....[135]....
        /*0608*/ 	.word	0xffffffff


	//   ....[136]....
        /*060c*/ 	.word	0xffffffff


	//   ....[137]....
        /*0610*/ 	.word	0xffffffff


	//   ....[138]....
        /*0614*/ 	.word	0xffffffff


	//   ....[139]....
        /*0618*/ 	.word	0xffffffff


	//   ....[140]....
        /*061c*/ 	.word	0xffffffff


	//   ....[141]....
        /*0620*/ 	.word	0xffffffff


	//   ....[142]....
        /*0624*/ 	.word	0xffffffff


	//   ....[143]....
        /*0628*/ 	.word	0xffffffff


	//   ....[144]....
        /*062c*/ 	.word	0xffffffff


	//   ....[145]....
        /*0630*/ 	.word	0xffffffff


	//   ....[146]....
        /*0634*/ 	.word	0xffffffff


	//   ....[147]....
        /*0638*/ 	.word	0xffffffff


	//   ....[148]....
        /*063c*/ 	.word	0xffffffff


	//   ....[149]....
        /*0640*/ 	.word	0xffffffff


	//   ....[150]....
        /*0644*/ 	.word	0xffffffff


	//   ....[151]....
        /*0648*/ 	.word	0xffffffff


	//   ....[152]....
        /*064c*/ 	.word	0xffffffff


	//   ....[153]....
        /*0650*/ 	.word	0xffffffff


	//   ....[154]....
        /*0654*/ 	.word	0xffffffff


	//   ....[155]....
        /*0658*/ 	.word	0xffffffff


	//   ....[156]....
        /*065c*/ 	.word	0xffffffff


	//   ....[157]....
        /*0660*/ 	.word	0xffffffff


	//   ....[158]....
        /*0664*/ 	.word	0xffffffff


	//   ....[159]....
        /*0668*/ 	.word	0xffffffff


	//   ....[160]....
        /*066c*/ 	.word	0xffffffff


	//   ....[161]....
        /*0670*/ 	.word	0xffffffff


	//   ....[162]....
        /*0674*/ 	.word	0xffffffff


	//   ....[163]....
        /*0678*/ 	.word	0x0500000f


	//   ....[164]....
        /*067c*/ 	.word	0x0500000f


	//   ....[165]....
        /*0680*/ 	.word	0x0500000f


	//   ....[166]....
        /*0684*/ 	.word	0x0500000f


	//   ....[167]....
        /*0688*/ 	.word	0x0500000f


	//   ....[168]....
        /*068c*/ 	.word	0x0500000f


	//   ....[169]....
        /*0690*/ 	.word	0x0500000f


	//   ....[170]....
        /*0694*/ 	.word	0x0500000f


	//   ....[171]....
        /*0698*/ 	.word	0x0500000f


	//   ....[172]....
        /*069c*/ 	.word	0x0500000f


	//   ....[173]....
        /*06a0*/ 	.word	0x0500000f


	//   ....[174]....
        /*06a4*/ 	.word	0x0500000f


	//   ....[175]....
        /*06a8*/ 	.word	0x0500000f


	//   ....[176]....
        /*06ac*/ 	.word	0x0500000f


	//   ....[177]....
        /*06b0*/ 	.word	0x0500000f


	//   ....[178]....
        /*06b4*/ 	.word	0x0500000f


	//   ....[179]....
        /*06b8*/ 	.word	0x0500000f


	//   ....[180]....
        /*06bc*/ 	.word	0x0500000f


	//   ....[181]....
        /*06c0*/ 	.word	0x0500000f


	//   ....[182]....
        /*06c4*/ 	.word	0x0500000f


	//   ....[183]....
        /*06c8*/ 	.word	0x0500000f


	//   ....[184]....
        /*06cc*/ 	.word	0x0500000f


	//   ....[185]....
        /*06d0*/ 	.word	0x0500000f


	//   ....[186]....
        /*06d4*/ 	.word	0x0500000f


	//   ....[187]....
        /*06d8*/ 	.word	0x0500000f


	//   ....[188]....
        /*06dc*/ 	.word	0x0500000f


	//   ....[189]....
        /*06e0*/ 	.word	0x0500000f


	//   ....[190]....
        /*06e4*/ 	.word	0x0500000f


	//   ....[191]....
        /*06e8*/ 	.word	0x0500000f


	//   ....[192]....
        /*06ec*/ 	.word	0x0500000f


	//   ....[193]....
        /*06f0*/ 	.word	0x0500000f


	//   ....[194]....
        /*06f4*/ 	.word	0x0500000f


	//   ....[195]....
        /*06f8*/ 	.word	0x0500000f


	//   ....[196]....
        /*06fc*/ 	.word	0x0500000f


	//   ....[197]....
        /*0700*/ 	.word	0x0500000f


	//   ....[198]....
        /*0704*/ 	.word	0x0500000f


	//   ....[199]....
        /*0708*/ 	.word	0x0500000f


	//   ....[200]....
        /*070c*/ 	.word	0x0500000f


	//   ....[201]....
        /*0710*/ 	.word	0x0500000f


	//   ....[202]....
        /*0714*/ 	.word	0x0500000f


	//   ....[203]....
        /*0718*/ 	.word	0x0500000f


	//   ....[204]....
        /*071c*/ 	.word	0x0500000f


	//   ....[205]....
        /*0720*/ 	.word	0x0500000f


	//   ....[206]....
        /*0724*/ 	.word	0x0500000f


	//   ....[207]....
        /*0728*/ 	.word	0x0500000f


	//   ....[208]....
        /*072c*/ 	.word	0x0500000f


	//   ....[209]....
        /*0730*/ 	.word	0x0500000f


	//   ....[210]....
        /*0734*/ 	.word	0x0500000f


	//   ....[211]....
        /*0738*/ 	.word	0x0500000f


	//   ....[212]....
        /*073c*/ 	.word	0x0500000f


	//   ....[213]....
        /*0740*/ 	.word	0x0500000f


	//   ....[214]....
        /*0744*/ 	.word	0x0500000f


	//   ....[215]....
        /*0748*/ 	.word	0x0500000f


	//   ....[216]....
        /*074c*/ 	.word	0x0500000f


	//----- nvinfo : EIATTR_COOP_GROUP_INSTR_OFFSETS
	.align		4
.L_1422:
        /*0750*/ 	.byte	0x04, 0x28
        /*0752*/ 	.short	(.L_1424 - .L_1423)


	//   ....[0]....
.L_1423:
        /*0754*/ 	.word	0x00000070


	//   ....[1]....
        /*0758*/ 	.word	0x000000b0


	//   ....[2]....
        /*075c*/ 	.word	0x000002d0


	//   ....[3]....
        /*0760*/ 	.word	0x00000430


	//   ....[4]....
        /*0764*/ 	.word	0x00000550


	//   ....[5]....
        /*0768*/ 	.word	0x000006b0


	//   ....[6]....
        /*076c*/ 	.word	0x000016d0


	//   ....[7]....
        /*0770*/ 	.word	0x00003490


	//   ....[8]....
        /*0774*/ 	.word	0x000034d0


	//   ....[9]....
        /*0778*/ 	.word	0x00003ba0


	//   ....[10]....
        /*077c*/ 	.word	0x00003c10


	//   ....[11]....
        /*0780*/ 	.word	0x00006470


	//   ....[12]....
        /*0784*/ 	.word	0x00006490


	//   ....[13]....
        /*0788*/ 	.word	0x000064b0


	//   ....[14]....
        /*078c*/ 	.word	0x000064e0


	//   ....[15]....
        /*0790*/ 	.word	0x00007d20


	//   ....[16]....
        /*0794*/ 	.word	0x00007d30


	//   ....[17]....
        /*0798*/ 	.word	0x00007db0


	//   ....[18]....
        /*079c*/ 	.word	0x00007dd0


	//   ....[19]....
        /*07a0*/ 	.word	0x000087b0


	//   ....[20]....
        /*07a4*/ 	.word	0x000087d0


	//   ....[21]....
        /*07a8*/ 	.word	0x000087f0


	//   ....[22]....
        /*07ac*/ 	.word	0x00008810


	//   ....[23]....
        /*07b0*/ 	.word	0x00008820


	//   ....[24]....
        /*07b4*/ 	.word	0x00008830


	//   ....[25]....
        /*07b8*/ 	.word	0x00008840


	//   ....[26]....
        /*07bc*/ 	.word	0x00008850


	//   ....[27]....
        /*07c0*/ 	.word	0x00008860


	//   ....[28]....
        /*07c4*/ 	.word	0x00008870


	//   ....[29]....
        /*07c8*/ 	.word	0x00008880


	//   ....[30]....
        /*07cc*/ 	.word	0x00008890


	//   ....[31]....
        /*07d0*/ 	.word	0x000088a0


	//   ....[32]....
        /*07d4*/ 	.word	0x000088b0


	//   ....[33]....
        /*07d8*/ 	.word	0x000088c0


	//   ....[34]....
        /*07dc*/ 	.word	0x000088d0


	//   ....[35]....
        /*07e0*/ 	.word	0x000088e0


	//   ....[36]....
        /*07e4*/ 	.word	0x000088f0


	//   ....[37]....
        /*07e8*/ 	.word	0x00008900


	//   ....[38]....
        /*07ec*/ 	.word	0x00008910


	//   ....[39]....
        /*07f0*/ 	.word	0x00008920


	//   ....[40]....
        /*07f4*/ 	.word	0x00008930


	//   ....[41]....
        /*07f8*/ 	.word	0x00008940


	//   ....[42]....
        /*07fc*/ 	.word	0x00008950


	//   ....[43]....
        /*0800*/ 	.word	0x00008960


	//   ....[44]....
        /*0804*/ 	.word	0x00008970


	//   ....[45]....
        /*0808*/ 	.word	0x00008980


	//   ....[46]....
        /*080c*/ 	.word	0x00008990


	//   ....[47]....
        /*0810*/ 	.word	0x000089a0


	//   ....[48]....
        /*0814*/ 	.word	0x000089b0


	//   ....[49]....
        /*0818*/ 	.word	0x000089c0


	//   ....[50]....
        /*081c*/ 	.word	0x000089d0


	//   ....[51]....
        /*0820*/ 	.word	0x00009210


	//   ....[52]....
        /*0824*/ 	.word	0x00009220


	//   ....[53]....
        /*0828*/ 	.word	0x00009230


	//   ....[54]....
        /*082c*/ 	.word	0x00009270


	//   ....[55]....
        /*0830*/ 	.word	0x000098b0


	//   ....[56]....
        /*0834*/ 	.word	0x000098f0


	//   ....[57]....
        /*0838*/ 	.word	0x00009910


	//   ....[58]....
        /*083c*/ 	.word	0x00009950


	//   ....[59]....
        /*0840*/ 	.word	0x00009970


	//   ....[60]....
        /*0844*/ 	.word	0x00009980


	//   ....[61]....
        /*0848*/ 	.word	0x000099a0


	//   ....[62]....
        /*084c*/ 	.word	0x000099c0


	//   ....[63]....
        /*0850*/ 	.word	0x00009e00


	//   ....[64]....
        /*0854*/ 	.word	0x00009e10


	//   ....[65]....
        /*0858*/ 	.word	0x0000a040


	//   ....[66]....
        /*085c*/ 	.word	0x0000a050


	//   ....[67]....
        /*0860*/ 	.word	0x0000ab90


	//   ....[68]....
        /*0864*/ 	.word	0x0000abc0


	//   ....[69]....
        /*0868*/ 	.word	0x0000ac00


	//   ....[70]....
        /*086c*/ 	.word	0x0000ac30


	//   ....[71]....
        /*0870*/ 	.word	0x0000ac40


	//   ....[72]....
        /*0874*/ 	.word	0x0000ac50


	//   ....[73]....
        /*0878*/ 	.word	0x0000ac60


	//   ....[74]....
        /*087c*/ 	.word	0x0000ac80


	//   ....[75]....
        /*0880*/ 	.word	0x0000add0


	//   ....[76]....
        /*0884*/ 	.word	0x0000b000


	//   ....[77]....
        /*0888*/ 	.word	0x0000b030


	//   ....[78]....
        /*088c*/ 	.word	0x0000b060


	//   ....[79]....
        /*0890*/ 	.word	0x0000b090


	//   ....[80]....
        /*0894*/ 	.word	0x0000b0c0


	//   ....[81]....
        /*0898*/ 	.word	0x0000b110


	//   ....[82]....
        /*089c*/ 	.word	0x0000b280


	//   ....[83]....
        /*08a0*/ 	.word	0x0000b2b0


	//   ....[84]....
        /*08a4*/ 	.word	0x0000b2e0


	//   ....[85]....
        /*08a8*/ 	.word	0x0000b310


	//   ....[86]....
        /*08ac*/ 	.word	0x0000b340


	//   ....[87]....
        /*08b0*/ 	.word	0x0000b380


	//   ....[88]....
        /*08b4*/ 	.word	0x0000b400


	//   ....[89]....
        /*08b8*/ 	.word	0x0000b450


	//   ....[90]....
        /*08bc*/ 	.word	0x0000b460


	//   ....[91]....
        /*08c0*/ 	.word	0x0000b510


	//   ....[92]....
        /*08c4*/ 	.word	0x0000d570


	//   ....[93]....
        /*08c8*/ 	.word	0x0000d580


	//   ....[94]....
        /*08cc*/ 	.word	0x0000d5f0


	//   ....[95]....
        /*08d0*/ 	.word	0x0000d610


	//   ....[96]....
        /*08d4*/ 	.word	0x0000d650


	//   ....[97]....
        /*08d8*/ 	.word	0x0000d670


	//   ....[98]....
        /*08dc*/ 	.word	0x0000d680


	//   ....[99]....
        /*08e0*/ 	.word	0x0000d690


	//   ....[100]....
        /*08e4*/ 	.word	0x0000d720


	//   ....[101]....
        /*08e8*/ 	.word	0x0000d740


	//   ....[102]....
        /*08ec*/ 	.word	0x0000db90


	//   ....[103]....
        /*08f0*/ 	.word	0x0000dba0


	//   ....[104]....
        /*08f4*/ 	.word	0x0000dbc0


	//   ....[105]....
        /*08f8*/ 	.word	0x0000dc50


	//   ....[106]....
        /*08fc*/ 	.word	0x0000dc60


	//   ....[107]....
        /*0900*/ 	.word	0x0000dcd0


	//   ....[108]....
        /*0904*/ 	.word	0x0000dce0


	//   ....[109]....
        /*0908*/ 	.word	0x0000dcf0


	//   ....[110]....
        /*090c*/ 	.word	0x0000dd00


	//   ....[111]....
        /*0910*/ 	.word	0x0000ddc0


	//   ....[112]....
        /*0914*/ 	.word	0x0000e630


	//   ....[113]....
        /*0918*/ 	.word	0x0000e660


	//   ....[114]....
        /*091c*/ 	.word	0x0000e6f0


	//   ....[115]....
        /*0920*/ 	.word	0x0000e700


	//   ....[116]....
        /*0924*/ 	.word	0x0000e770


	//   ....[117]....
        /*0928*/ 	.word	0x0000e780


	//   ....[118]....
        /*092c*/ 	.word	0x0000e790


	//   ....[119]....
        /*0930*/ 	.word	0x0000e7a0


	//   ....[120]....
        /*0934*/ 	.word	0x0000e880


	//   ....[121]....
        /*0938*/ 	.word	0x0000e890


	//   ....[122]....
        /*093c*/ 	.word	0x0000e8a0


	//   ....[123]....
        /*0940*/ 	.word	0x0000e8b0


	//   ....[124]....
        /*0944*/ 	.word	0x0000f2f0


	//   ....[125]....
        /*0948*/ 	.word	0x0000f300


	//   ....[126]....
        /*094c*/ 	.word	0x0000f370


	//   ....[127]....
        /*0950*/ 	.word	0x0000f380


	//   ....[128]....
        /*0954*/ 	.word	0x0000f3c0


	//   ....[129]....
        /*0958*/ 	.word	0x0000f3d0


	//   ....[130]....
        /*095c*/ 	.word	0x0000f410


	//   ....[131]....
        /*0960*/ 	.word	0x0000f420


	//   ....[132]....
        /*0964*/ 	.word	0x0000f460


	//   ....[133]....
        /*0968*/ 	.word	0x0000f470


	//   ....[134]....
        /*096c*/ 	.word	0x0000f880


	//   ....[135]....
        /*0970*/ 	.word	0x0000f890


	//   ....[136]....
        /*0974*/ 	.word	0x0000f8a0


	//   ....[137]....
        /*0978*/ 	.word	0x0000f8e0


	//   ....[138]....
        /*097c*/ 	.word	0x0000f8f0


	//   ....[139]....
        /*0980*/ 	.word	0x0000f930


	//   ....[140]....
        /*0984*/ 	.word	0x0000f940


	//   ....[141]....
        /*0988*/ 	.word	0x0000f950


	//   ....[142]....
        /*098c*/ 	.word	0x0000f990


	//   ....[143]....
        /*0990*/ 	.word	0x0000f9d0


	//   ....[144]....
        /*0994*/ 	.word	0x00010b40


	//   ....[145]....
        /*0998*/ 	.word	0x00010b70


	//   ....[146]....
        /*099c*/ 	.word	0x00010ba0


	//   ....[147]....
        /*09a0*/ 	.word	0x00010bb0


	//   ....[148]....
        /*09a4*/ 	.word	0x00010be0


	//   ....[149]....
        /*09a8*/ 	.word	0x00010bf0


	//   ....[150]....
        /*09ac*/ 	.word	0x00010c20


	//   ....[151]....
        /*09b0*/ 	.word	0x00010c70


	//   ....[152]....
        /*09b4*/ 	.word	0x00010dd0


	//   ....[153]....
        /*09b8*/ 	.word	0x00010e00


	//   ....[154]....
        /*09bc*/ 	.word	0x00010e30


	//   ....[155]....
        /*09c0*/ 	.word	0x00010e60


	//   ....[156]....
        /*09c4*/ 	.word	0x00010e90


	//   ....[157]....
        /*09c8*/ 	.word	0x00010ed0


	//   ....[158]....
        /*09cc*/ 	.word	0x00010f60


	//   ....[159]....
        /*09d0*/ 	.word	0x00010fb0


	//   ....[160]....
        /*09d4*/ 	.word	0x00010fc0


	//   ....[161]....
        /*09d8*/ 	.word	0x00011050


	//   ....[162]....
        /*09dc*/ 	.word	0x000116c0


	//   ....[163]....
        /*09e0*/ 	.word	0x00011c30


	//   ....[164]....
        /*09e4*/ 	.word	0x00011d20


	//   ....[165]....
        /*09e8*/ 	.word	0x00011db0


	//   ....[166]....
        /*09ec*/ 	.word	0x00011e70


	//   ....[167]....
        /*09f0*/ 	.word	0x00011f30


	//   ....[168]....
        /*09f4*/ 	.word	0x00011fe0


	//   ....[169]....
        /*09f8*/ 	.word	0x00012080


	//   ....[170]....
        /*09fc*/ 	.word	0x00012120


	//   ....[171]....
        /*0a00*/ 	.word	0x000121d0


	//   ....[172]....
        /*0a04*/ 	.word	0x00012250


	//   ....[173]....
        /*0a08*/ 	.word	0x00012320


	//   ....[174]....
        /*0a0c*/ 	.word	0x00012450


	//   ....[175]....
        /*0a10*/ 	.word	0x00012500


	//   ....[176]....
        /*0a14*/ 	.word	0x00012580


	//   ....[177]....
        /*0a18*/ 	.word	0x00012670


	//   ....[178]....
        /*0a1c*/ 	.word	0x000126d0


	//   ....[179]....
        /*0a20*/ 	.word	0x000127b0


	//   ....[180]....
        /*0a24*/ 	.word	0x00012810


	//   ....[181]....
        /*0a28*/ 	.word	0x000128f0


	//   ....[182]....
        /*0a2c*/ 	.word	0x00012950


	//   ....[183]....
        /*0a30*/ 	.word	0x00012a20


	//   ....[184]....
        /*0a34*/ 	.word	0x00012ad0


	//   ....[185]....
        /*0a38*/ 	.word	0x00012b40


	//   ....[186]....
        /*0a3c*/ 	.word	0x00012ba0


	//   ....[187]....
        /*0a40*/ 	.word	0x00012c70


	//   ....[188]....
        /*0a44*/ 	.word	0x00012cd0


	//   ....[189]....
        /*0a48*/ 	.word	0x00012db0


	//   ....[190]....
        /*0a4c*/ 	.word	0x00012e10


	//   ....[191]....
        /*0a50*/ 	.word	0x00012ef0


	//   ....[192]....
        /*0a54*/ 	.word	0x00012f50


	//   ....[193]....
        /*0a58*/ 	.word	0x00013040


	//   ....[194]....
        /*0a5c*/ 	.word	0x000130a0


	//   ....[195]....
        /*0a60*/ 	.word	0x00013160


	//   ....[196]....
        /*0a64*/ 	.word	0x000132a0


	//   ....[197]....
        /*0a68*/ 	.word	0x00013350


	//   ....[198]....
        /*0a6c*/ 	.word	0x00013400


	//   ....[199]....
        /*0a70*/ 	.word	0x000134a0


	//   ....[200]....
        /*0a74*/ 	.word	0x00013550


	//   ....[201]....
        /*0a78*/ 	.word	0x000135f0


	//   ....[202]....
        /*0a7c*/ 	.word	0x000136a0


	//   ....[203]....
        /*0a80*/ 	.word	0x00013740


	//   ....[204]....
        /*0a84*/ 	.word	0x000137b0


	//   ....[205]....
        /*0a88*/ 	.word	0x00013870


	//   ....[206]....
        /*0a8c*/ 	.word	0x00013960


	//   ....[207]....
        /*0a90*/ 	.word	0x000139f0


	//   ....[208]....
        /*0a94*/ 	.word	0x00013a50


	//   ....[209]....
        /*0a98*/ 	.word	0x00013b00


	//   ....[210]....
        /*0a9c*/ 	.word	0x00013b60


	//   ....[211]....
        /*0aa0*/ 	.word	0x00013c10


	//   ....[212]....
        /*0aa4*/ 	.word	0x00013c70


	//   ....[213]....
        /*0aa8*/ 	.word	0x00013d20


	//   ....[214]....
        /*0aac*/ 	.word	0x00013d80


	//   ....[215]....
        /*0ab0*/ 	.word	0x00013e30


	//   ....[216]....
        /*0ab4*/ 	.word	0x00014090


	//----- nvinfo : EIATTR_REG_RECONFIG
	.align		4
.L_1424:
        /*0ab8*/ 	.byte	0x01, 0x54
	.zero		2


	//----- nvinfo : EIATTR_SYSCALL_OFFSETS
	.align		4
        /*0abc*/ 	.byte	0x04, 0x46
        /*0abe*/ 	.short	(.L_1426 - .L_1425)


	//   ....[0]....
.L_1425:
        /*0ac0*/ 	.word	0x00001890


	//   ....[1]....
        /*0ac4*/ 	.word	0x0000c770


	//   ....[2]....
        /*0ac8*/ 	.word	0x0000c900


	//   ....[3]....
        /*0acc*/ 	.word	0x0000ca50


	//   ....[4]....
        /*0ad0*/ 	.word	0x0000cb90


	//   ....[5]....
        /*0ad4*/ 	.word	0x0000e190


	//----- nvinfo : EIATTR_MBARRIER_INSTR_OFFSETS
	.align		4
.L_1426:
        /*0ad8*/ 	.byte	0x04, 0x39
        /*0ada*/ 	.short	(.L_1428 - .L_1427)


	//   ....[0]....
.L_1427:
        /*0adc*/ 	.word	0x00000180
        /*0ae0*/ 	.word	0x000000ff
        /*0ae4*/ 	.word	0x00013200
        /*0ae8*/ 	.short	0x0100
        /*0aea*/ 	.byte	0x08
	.zero		1


	//   ....[1]....
        /*0aec*/ 	.word	0x00000190
        /*0af0*/ 	.word	0x000000ff
        /*0af4*/ 	.word	0x00013220
        /*0af8*/ 	.short	0x0100
        /*0afa*/ 	.byte	0x08
	.zero		1


	//   ....[2]....
        /*0afc*/ 	.word	0x00000280
        /*0b00*/ 	.word	0x000000ff
        /*0b04*/ 	.word	0x00013230
        /*0b08*/ 	.short	0x0100
        /*0b0a*/ 	.byte	0x08
	.zero		1


	//   ....[3]....
        /*0b0c*/ 	.word	0x00000290
        /*0b10*/ 	.word	0x000000ff
        /*0b14*/ 	.word	0x00013240
        /*0b18*/ 	.short	0x0100
        /*0b1a*/ 	.byte	0x08
	.zero		1


	//   ....[4]....
        /*0b1c*/ 	.word	0x000002a0
        /*0b20*/ 	.word	0x000000ff
        /*0b24*/ 	.word	0x00013238
        /*0b28*/ 	.short	0x0100
        /*0b2a*/ 	.byte	0x08
	.zero		1


	//   ....[5]....
        /*0b2c*/ 	.word	0x000002b0
        /*0b30*/ 	.word	0x000000ff
        /*0b34*/ 	.word	0x00013248
        /*0b38*/ 	.short	0x0100
        /*0b3a*/ 	.byte	0x08
	.zero		1


	//   ....[6]....
        /*0b3c*/ 	.word	0x000003e0
        /*0b40*/ 	.word	0x000000ff
        /*0b44*/ 	.word	0x00013250
        /*0b48*/ 	.short	0x0100
        /*0b4a*/ 	.byte	0x08
	.zero		1


	//   ....[7]....
        /*0b4c*/ 	.word	0x000003f0
        /*0b50*/ 	.word	0x000000ff
        /*0b54*/ 	.word	0x00013260
        /*0b58*/ 	.short	0x0100
        /*0b5a*/ 	.byte	0x08
	.zero		1


	//   ....[8]....
        /*0b5c*/ 	.word	0x00000400
        /*0b60*/ 	.word	0x000000ff
        /*0b64*/ 	.word	0x00013258
        /*0b68*/ 	.short	0x0100
        /*0b6a*/ 	.byte	0x08
	.zero		1


	//   ....[9]....
        /*0b6c*/ 	.word	0x00000410
        /*0b70*/ 	.word	0x000000ff
        /*0b74*/ 	.word	0x00013268
        /*0b78*/ 	.short	0x0100
        /*0b7a*/ 	.byte	0x08
	.zero		1


	//   ....[10]....
        /*0b7c*/ 	.word	0x00000500
        /*0b80*/ 	.word	0x000000ff
        /*0b84*/ 	.word	0x00013270
        /*0b88*/ 	.short	0x0100
        /*0b8a*/ 	.byte	0x06
	.zero		1


	//   ....[11]....
        /*0b8c*/ 	.word	0x00000510
        /*0b90*/ 	.word	0x000000ff
        /*0b94*/ 	.word	0x00013280
        /*0b98*/ 	.short	0x0100
        /*0b9a*/ 	.byte	0x06
	.zero		1


	//   ....[12]....
        /*0b9c*/ 	.word	0x00000520
        /*0ba0*/ 	.word	0x000000ff
        /*0ba4*/ 	.word	0x00013278
        /*0ba8*/ 	.short	0x0100
        /*0baa*/ 	.byte	0x06
	.zero		1


	//   ....[13]....
        /*0bac*/ 	.word	0x00000530
        /*0bb0*/ 	.word	0x000000ff
        /*0bb4*/ 	.word	0x00013288
        /*0bb8*/ 	.short	0x0100
        /*0bba*/ 	.byte	0x06
	.zero		1


	//   ....[14]....
        /*0bbc*/ 	.word	0x00000660
        /*0bc0*/ 	.word	0x000000ff
        /*0bc4*/ 	.word	0x00013290
        /*0bc8*/ 	.short	0x0100
        /*0bca*/ 	.byte	0x08
	.zero		1


	//   ....[15]....
        /*0bcc*/ 	.word	0x00000670
        /*0bd0*/ 	.word	0x000000ff
        /*0bd4*/ 	.word	0x000132a0
        /*0bd8*/ 	.short	0x0100
        /*0bda*/ 	.byte	0x08
	.zero		1


	//   ....[16]....
        /*0bdc*/ 	.word	0x00000680
        /*0be0*/ 	.word	0x000000ff
        /*0be4*/ 	.word	0x00013298
        /*0be8*/ 	.short	0x0100
        /*0bea*/ 	.byte	0x08
	.zero		1


	//   ....[17]....
        /*0bec*/ 	.word	0x00000690
        /*0bf0*/ 	.word	0x000000ff
        /*0bf4*/ 	.word	0x000132a8
        /*0bf8*/ 	.short	0x0100
        /*0bfa*/ 	.byte	0x08
	.zero		1


	//   ....[18]....
        /*0bfc*/ 	.word	0x000007e0
        /*0c00*/ 	.word	0x000000ff
        /*0c04*/ 	.word	0x000132b0
        /*0c08*/ 	.short	0x0100
        /*0c0a*/ 	.byte	0x08
	.zero		1


	//   ....[19]....
        /*0c0c*/ 	.word	0x000007f0
        /*0c10*/ 	.word	0x000000ff
        /*0c14*/ 	.word	0x000132c0
        /*0c18*/ 	.short	0x0100
        /*0c1a*/ 	.byte	0x08
	.zero		1


	//   ....[20]....
        /*0c1c*/ 	.word	0x00000800
        /*0c20*/ 	.word	0x000000ff
        /*0c24*/ 	.word	0x000132b8
        /*0c28*/ 	.short	0x0100
        /*0c2a*/ 	.byte	0x08
	.zero		1


	//   ....[21]....
        /*0c2c*/ 	.word	0x00000810
        /*0c30*/ 	.word	0x000000ff
        /*0c34*/ 	.word	0x000132c8
        /*0c38*/ 	.short	0x0100
        /*0c3a*/ 	.byte	0x08
	.zero		1


	//   ....[22]....
        /*0c3c*/ 	.word	0x00001ae0
        /*0c40*/ 	.word	0x00000019
        /*0c44*/ 	.word	0x00013200
        /*0c48*/ 	.short	0x010a
        /*0c4a*/ 	.byte	0x3f
	.zero		1


	//   ....[23]....
        /*0c4c*/ 	.word	0x00001ba0
        /*0c50*/ 	.word	0x00000003
        /*0c54*/ 	.word	0x00013230
        /*0c58*/ 	.short	0x010a
        /*0c5a*/ 	.byte	0x3f
	.zero		1


	//   ....[24]....
        /*0c5c*/ 	.word	0x00001c20
        /*0c60*/ 	.word	0x00000003
        /*0c64*/ 	.word	0x00013230
        /*0c68*/ 	.short	0x010a
        /*0c6a*/ 	.byte	0x3f
	.zero		1


	//   ....[25]....
        /*0c6c*/ 	.word	0x000026b0
        /*0c70*/ 	.word	0x00000018
        /*0c74*/ 	.word	0x00000000
        /*0c78*/ 	.short	0x0101
        /*0c7a*/ 	.byte	0x3f
	.zero		1


	//   ....[26]....
        /*0c7c*/ 	.word	0x00004e60
        /*0c80*/ 	.word	0x000000ff
        /*0c84*/ 	.word	0x00013230
        /*0c88*/ 	.short	0x010a
        /*0c8a*/ 	.byte	0x12
	.zero		1


	//   ....[27]....
        /*0c8c*/ 	.word	0x00004ea0
        /*0c90*/ 	.word	0x000000ff
        /*0c94*/ 	.word	0x00013230
        /*0c98*/ 	.short	0x010a
        /*0c9a*/ 	.byte	0x12
	.zero		1


	//   ....[28]....
        /*0c9c*/ 	.word	0x000052f0
        /*0ca0*/ 	.word	0x000000ff
        /*0ca4*/ 	.word	0x00013250
        /*0ca8*/ 	.short	0x010a
        /*0caa*/ 	.byte	0x09
	.zero		1


	//   ....[29]....
        /*0cac*/ 	.word	0x00005330
        /*0cb0*/ 	.word	0x000000ff
        /*0cb4*/ 	.word	0x00013250
        /*0cb8*/ 	.short	0x010a
        /*0cba*/ 	.byte	0x09
	.zero		1


	//   ....[30]....
        /*0cbc*/ 	.word	0x00005c10
        /*0cc0*/ 	.word	0x000000ff
        /*0cc4*/ 	.word	0x00000000
        /*0cc8*/ 	.short	0x0101
        /*0cca*/ 	.byte	0x12
	.zero		1


	//   ....[31]....
        /*0ccc*/ 	.word	0x000075c0
        /*0cd0*/ 	.word	0x000000ff
        /*0cd4*/ 	.word	0x00000000
        /*0cd8*/ 	.short	0x0101
        /*0cda*/ 	.byte	0x06
	.zero		1


	//   ....[32]....
        /*0cdc*/ 	.word	0x00007a80
        /*0ce0*/ 	.word	0x000000ff
        /*0ce4*/ 	.word	0x00013250
        /*0ce8*/ 	.short	0x010a
        /*0cea*/ 	.byte	0x05
	.zero		1


	//   ....[33]....
        /*0cec*/ 	.word	0x00007ac0
        /*0cf0*/ 	.word	0x000000ff
        /*0cf4*/ 	.word	0x00013250
        /*0cf8*/ 	.short	0x010a
        /*0cfa*/ 	.byte	0x05
	.zero		1


	//   ....[34]....
        /*0cfc*/ 	.word	0x000080b0
        /*0d00*/ 	.word	0x000000ff
        /*0d04*/ 	.word	0x00000000
        /*0d08*/ 	.short	0x0101
        /*0d0a*/ 	.byte	0x04
	.zero		1


	//   ....[35]....
        /*0d0c*/ 	.word	0x000097b0
        /*0d10*/ 	.word	0x00000000
        /*0d14*/ 	.word	0x00000000
        /*0d18*/ 	.short	0x0101
        /*0d1a*/ 	.byte	0x3f
	.zero		1


	//   ....[36]....
        /*0d1c*/ 	.word	0x00009df0
        /*0d20*/ 	.word	0x00000006
        /*0d24*/ 	.word	0x00000000
        /*0d28*/ 	.short	0x0101
        /*0d2a*/ 	.byte	0x3f
	.zero		1


	//   ....[37]....
        /*0d2c*/ 	.word	0x0000d1d0
        /*0d30*/ 	.word	0x00000006
        /*0d34*/ 	.word	0x00013280
        /*0d38*/ 	.short	0x010a
        /*0d3a*/ 	.byte	0x3f
	.zero		1


	//   ....[38]....
        /*0d3c*/ 	.word	0x0000d860
        /*0d40*/ 	.word	0x00000006
        /*0d44*/ 	.word	0x00013270
        /*0d48*/ 	.short	0x0107
        /*0d4a*/ 	.byte	0x3f
	.zero		1


	//   ....[39]....
        /*0d4c*/ 	.word	0x0000d920
        /*0d50*/ 	.word	0x00000006
        /*0d54*/ 	.word	0x00013270
        /*0d58*/ 	.short	0x0101
        /*0d5a*/ 	.byte	0x3f
	.zero		1


	//   ....[40]....
        /*0d5c*/ 	.word	0x0000d970
        /*0d60*/ 	.word	0x00000006
        /*0d64*/ 	.word	0x00013240
        /*0d68*/ 	.short	0x010a
        /*0d6a*/ 	.byte	0x3f
	.zero		1


	//   ....[41]....
        /*0d6c*/ 	.word	0x0000ded0
        /*0d70*/ 	.word	0x00000006
        /*0d74*/ 	.word	0x00013230
        /*0d78*/ 	.short	0x0107
        /*0d7a*/ 	.byte	0x3f
	.zero		1


	//   ....[42]....
        /*0d7c*/ 	.word	0x0000dfa0
        /*0d80*/ 	.word	0x00000006
        /*0d84*/ 	.word	0x00013230
        /*0d88*/ 	.short	0x0101
        /*0d8a*/ 	.byte	0x3f
	.zero		1


	//   ....[43]....
        /*0d8c*/ 	.word	0x0000e990
        /*0d90*/ 	.word	0x00000010
        /*0d94*/ 	.word	0x00013200
        /*0d98*/ 	.short	0x0107
        /*0d9a*/ 	.byte	0x3f
	.zero		1


	//   ....[44]....
        /*0d9c*/ 	.word	0x0000ea80
        /*0da0*/ 	.word	0x00000010
        /*0da4*/ 	.word	0x00013200
        /*0da8*/ 	.short	0x0101
        /*0daa*/ 	.byte	0x3f
	.zero		1


	//   ....[45]....
        /*0dac*/ 	.word	0x0000eaa0
        /*0db0*/ 	.word	0x00000010
        /*0db4*/ 	.word	0x00013220
        /*0db8*/ 	.short	0x010a
        /*0dba*/ 	.byte	0x3f
	.zero		1


	//   ....[46]....
        /*0dbc*/ 	.word	0x0000f020
        /*0dc0*/ 	.word	0x00000000
        /*0dc4*/ 	.word	0x00013280
        /*0dc8*/ 	.short	0x010a
        /*0dca*/ 	.byte	0x3f
	.zero		1


	//   ....[47]....
        /*0dcc*/ 	.word	0x0000f520
        /*0dd0*/ 	.word	0x00000000
        /*0dd4*/ 	.word	0x00013270
        /*0dd8*/ 	.short	0x0107
        /*0dda*/ 	.byte	0x3f
	.zero		1


	//   ....[48]....
        /*0ddc*/ 	.word	0x0000f5e0
        /*0de0*/ 	.word	0x00000000
        /*0de4*/ 	.word	0x00013270
        /*0de8*/ 	.short	0x0101
        /*0dea*/ 	.byte	0x3f
	.zero		1


	//   ....[49]....
        /*0dec*/ 	.word	0x0000f610
        /*0df0*/ 	.word	0x00000000
        /*0df4*/ 	.word	0x00013240
        /*0df8*/ 	.short	0x010a
        /*0dfa*/ 	.byte	0x3f
	.zero		1


	//   ....[50]....
        /*0dfc*/ 	.word	0x0000fa50
        /*0e00*/ 	.word	0x00000000
        /*0e04*/ 	.word	0x00013230
        /*0e08*/ 	.short	0x0107
        /*0e0a*/ 	.byte	0x3f
	.zero		1


	//   ....[51]....
        /*0e0c*/ 	.word	0x0000fb10
        /*0e10*/ 	.word	0x00000000
        /*0e14*/ 	.word	0x00013230
        /*0e18*/ 	.short	0x0101
        /*0e1a*/ 	.byte	0x3f
	.zero		1


	//   ....[52]....
        /*0e1c*/ 	.word	0x0000fba0
        /*0e20*/ 	.word	0x00000002
        /*0e24*/ 	.word	0x00013270
        /*0e28*/ 	.short	0x010a
        /*0e2a*/ 	.byte	0x3f
	.zero		1


	//   ....[53]....
        /*0e2c*/ 	.word	0x0000fc30
        /*0e30*/ 	.word	0x00000002
        /*0e34*/ 	.word	0x00013260
        /*0e38*/ 	.short	0x010a
        /*0e3a*/ 	.byte	0x3f
	.zero		1


	//   ....[54]....
        /*0e3c*/ 	.word	0x00010060
        /*0e40*/ 	.word	0x00000002
        /*0e44*/ 	.word	0x00013250
        /*0e48*/ 	.short	0x0101
        /*0e4a*/ 	.byte	0x3f
	.zero		1


	//   ....[55]....
        /*0e4c*/ 	.word	0x000100f0
        /*0e50*/ 	.word	0x00000002
        /*0e54*/ 	.word	0x00000000
        /*0e58*/ 	.short	0x0101
        /*0e5a*/ 	.byte	0x3f
	.zero		1


	//   ....[56]....
        /*0e5c*/ 	.word	0x000102e0
        /*0e60*/ 	.word	0x00000000
        /*0e64*/ 	.word	0x00013270
        /*0e68*/ 	.short	0x010a
        /*0e6a*/ 	.byte	0x3f
	.zero		1


	//   ....[57]....
        /*0e6c*/ 	.word	0x00010370
        /*0e70*/ 	.word	0x00000000
        /*0e74*/ 	.word	0x00013260
        /*0e78*/ 	.short	0x010a
        /*0e7a*/ 	.byte	0x3f
	.zero		1


	//   ....[58]....
        /*0e7c*/ 	.word	0x000107c0
        /*0e80*/ 	.word	0x00000000
        /*0e84*/ 	.word	0x00013250
        /*0e88*/ 	.short	0x0101
        /*0e8a*/ 	.byte	0x3f
	.zero		1


	//   ....[59]....
        /*0e8c*/ 	.word	0x00010840
        /*0e90*/ 	.word	0x00000000
        /*0e94*/ 	.word	0x00000000
        /*0e98*/ 	.short	0x0101
        /*0e9a*/ 	.byte	0x3f
	.zero		1


	//   ....[60]....
        /*0e9c*/ 	.word	0x00011640
        /*0ea0*/ 	.word	0x00000005
        /*0ea4*/ 	.word	0x00013220
        /*0ea8*/ 	.short	0x010a
        /*0eaa*/ 	.byte	0x3f
	.zero		1


	//   ....[61]....
        /*0eac*/ 	.word	0x000117e0
        /*0eb0*/ 	.word	0x00000004
        /*0eb4*/ 	.word	0x00013240
        /*0eb8*/ 	.short	0x010a
        /*0eba*/ 	.byte	0x3f
	.zero		1


	//   ....[62]....
        /*0ebc*/ 	.word	0x00011890
        /*0ec0*/ 	.word	0x00000005
        /*0ec4*/ 	.word	0x00013240
        /*0ec8*/ 	.short	0x010a
        /*0eca*/ 	.byte	0x3f
	.zero		1


	//   ....[63]....
        /*0ecc*/ 	.word	0x000118d0
        /*0ed0*/ 	.word	0x00000004
        /*0ed4*/ 	.word	0x00013260
        /*0ed8*/ 	.short	0x010a
        /*0eda*/ 	.byte	0x3f
	.zero		1


	//   ....[64]....
        /*0edc*/ 	.word	0x00011910
        /*0ee0*/ 	.word	0x00000005
        /*0ee4*/ 	.word	0x00013260
        /*0ee8*/ 	.short	0x010a
        /*0eea*/ 	.byte	0x3f
	.zero		1


	//   ....[65]....
        /*0eec*/ 	.word	0x00011950
        /*0ef0*/ 	.word	0x00000004
        /*0ef4*/ 	.word	0x00013280
        /*0ef8*/ 	.short	0x010a
        /*0efa*/ 	.byte	0x3f
	.zero		1


	//   ....[66]....
        /*0efc*/ 	.word	0x00011990
        /*0f00*/ 	.word	0x00000005
        /*0f04*/ 	.word	0x00013280
        /*0f08*/ 	.short	0x010a
        /*0f0a*/ 	.byte	0x3f
	.zero		1


	//   ....[67]....
        /*0f0c*/ 	.word	0x000119f0
        /*0f10*/ 	.word	0x00000019
        /*0f14*/ 	.word	0x00013200
        /*0f18*/ 	.short	0x010a
        /*0f1a*/ 	.byte	0x3f
	.zero		1


	//   ....[68]....
        /*0f1c*/ 	.word	0x00011a40
        /*0f20*/ 	.word	0x00000003
        /*0f24*/ 	.word	0x00013230
        /*0f28*/ 	.short	0x010a
        /*0f2a*/ 	.byte	0x3f
	.zero		1


	//   ....[69]....
        /*0f2c*/ 	.word	0x00011aa0
        /*0f30*/ 	.word	0x00000008
        /*0f34*/ 	.word	0x00013230
        /*0f38*/ 	.short	0x010a
        /*0f3a*/ 	.byte	0x3f
	.zero		1


	//   ....[70]....
        /*0f3c*/ 	.word	0x00011b00
        /*0f40*/ 	.word	0x00000008
        /*0f44*/ 	.word	0x00013250
        /*0f48*/ 	.short	0x010a
        /*0f4a*/ 	.byte	0x3f
	.zero		1


	//   ....[71]....
        /*0f4c*/ 	.word	0x00011b60
        /*0f50*/ 	.word	0x00000005
        /*0f54*/ 	.word	0x00013250
        /*0f58*/ 	.short	0x010a
        /*0f5a*/ 	.byte	0x3f
	.zero		1


	//   ....[72]....
        /*0f5c*/ 	.word	0x00011c70
        /*0f60*/ 	.word	0x00000006
        /*0f64*/ 	.word	0x00013280
        /*0f68*/ 	.short	0x010a
        /*0f6a*/ 	.byte	0x3f
	.zero		1


	//   ....[73]....
        /*0f6c*/ 	.word	0x000123a0
        /*0f70*/ 	.word	0x00000006
        /*0f74*/ 	.word	0x00013240
        /*0f78*/ 	.short	0x010a
        /*0f7a*/ 	.byte	0x3f
	.zero		1


	//   ....[74]....
        /*0f7c*/ 	.word	0x000131a0
        /*0f80*/ 	.word	0x00000010
        /*0f84*/ 	.word	0x00013220
        /*0f88*/ 	.short	0x010a
        /*0f8a*/ 	.byte	0x3f
	.zero		1


	//   ....[75]....
        /*0f8c*/ 	.word	0x000131f0
        /*0f90*/ 	.word	0x00000000
        /*0f94*/ 	.word	0x00013280
        /*0f98*/ 	.short	0x010a
        /*0f9a*/ 	.byte	0x3f
	.zero		1


	//   ....[76]....
        /*0f9c*/ 	.word	0x000138b0
        /*0fa0*/ 	.word	0x00000000
        /*0fa4*/ 	.word	0x00013240
        /*0fa8*/ 	.short	0x010a
        /*0faa*/ 	.byte	0x3f
	.zero		1


	//   ....[77]....
        /*0fac*/ 	.word	0x00013e70
        /*0fb0*/ 	.word	0x00000002
        /*0fb4*/ 	.word	0x00013270
        /*0fb8*/ 	.short	0x010a
        /*0fba*/ 	.byte	0x3f
	.zero		1


	//   ....[78]....
        /*0fbc*/ 	.word	0x00013ec0
        /*0fc0*/ 	.word	0x00000002
        /*0fc4*/ 	.word	0x00013260
        /*0fc8*/ 	.short	0x010a
        /*0fca*/ 	.byte	0x3f
	.zero		1


	//   ....[79]....
        /*0fcc*/ 	.word	0x00013f10
        /*0fd0*/ 	.word	0x00000000
        /*0fd4*/ 	.word	0x00013270
        /*0fd8*/ 	.short	0x010a
        /*0fda*/ 	.byte	0x3f
	.zero		1


	//   ....[80]....
        /*0fdc*/ 	.word	0x00013f60
        /*0fe0*/ 	.word	0x00000000
        /*0fe4*/ 	.word	0x00013260
        /*0fe8*/ 	.short	0x010a
        /*0fea*/ 	.byte	0x3f
	.zero		1


	//   ....[81]....
        /*0fec*/ 	.word	0x00013fb0
        /*0ff0*/ 	.word	0x00000005
        /*0ff4*/ 	.word	0x00013220
        /*0ff8*/ 	.short	0x010a
        /*0ffa*/ 	.byte	0x3f
	.zero		1


	//   ....[82]....
        /*0ffc*/ 	.word	0x00014150
        /*1000*/ 	.word	0x00000004
        /*1004*/ 	.word	0x00013240
        /*1008*/ 	.short	0x010a
        /*100a*/ 	.byte	0x3f
	.zero		1


	//   ....[83]....
        /*100c*/ 	.word	0x000141a0
        /*1010*/ 	.word	0x00000005
        /*1014*/ 	.word	0x00013240
        /*1018*/ 	.short	0x010a
        /*101a*/ 	.byte	0x3f
	.zero		1


	//   ....[84]....
        /*101c*/ 	.word	0x000141f0
        /*1020*/ 	.word	0x00000004
        /*1024*/ 	.word	0x00013260
        /*1028*/ 	.short	0x010a
        /*102a*/ 	.byte	0x3f
	.zero		1


	//   ....[85]....
        /*102c*/ 	.word	0x00014240
        /*1030*/ 	.word	0x00000005
        /*1034*/ 	.word	0x00013260
        /*1038*/ 	.short	0x010a
        /*103a*/ 	.byte	0x3f
	.zero		1


	//   ....[86]....
        /*103c*/ 	.word	0x00014290
        /*1040*/ 	.word	0x00000004
        /*1044*/ 	.word	0x00013280
        /*1048*/ 	.short	0x010a
        /*104a*/ 	.byte	0x3f
	.zero		1


	//----- nvinfo : EIATTR_NUM_MBARRIERS
	.align		4
.L_1428:
        /*104c*/ 	.byte	0x03, 0x38
        /*104e*/ 	.short	0x0016


	//----- nvinfo : EIATTR_EXIT_INSTR_OFFSETS
	.align		4
        /*1050*/ 	.byte	0x04, 0x1c
        /*1052*/ 	.short	(.L_1430 - .L_1429)


	//   ....[0]....
.L_1429:
        /*1054*/ 	.word	0x00000980


	//   ....[1]....
        /*1058*/ 	.word	0x0000ad80


	//   ....[2]....
        /*105c*/ 	.word	0x000119e0


	//----- nvinfo : EIATTR_MAX_THREADS
	.align		4
.L_1430:
        /*1060*/ 	.byte	0x04, 0x05
        /*1062*/ 	.short	(.L_1432 - .L_1431)
.L_1431:
        /*1064*/ 	.word	0x00000200
        /*1068*/ 	.word	0x00000001
        /*106c*/ 	.word	0x00000001


	//----- nvinfo : EIATTR_CRS_STACK_SIZE
	.align		4
.L_1432:
        /*1070*/ 	.byte	0x04, 0x1e
        /*1072*/ 	.short	(.L_1434 - .L_1433)
.L_1433:
        /*1074*/ 	.word	0x00000000


	//----- nvinfo : EIATTR_CBANK_PARAM_SIZE
	.align		4
.L_1434:
        /*1078*/ 	.byte	0x03, 0x19
        /*107a*/ 	.short	0x0af0


	//----- nvinfo : EIATTR_PARAM_CBANK
	.align		4
        /*107c*/ 	.byte	0x04, 0x0a
        /*107e*/ 	.short	(.L_1436 - .L_1435)
	.align		4
.L_1435:
        /*1080*/ 	.word	index@(.nv.constant0._ZN7cutlass13device_kernelIN5flash11enable_sm90INS1_16FlashAttnFwdSm90INS1_25CollectiveMainloopFwdSm90ILi2EN4cute5tupleIJNS5_1CILi1EEES8_S8_EEENS6_IJNS7_ILi192EEENS7_ILi160EEENS7_ILi64EEEEEELi64ENS_12float_e4m3_tEfNS_4arch4Sm90ELb0ELb0ELb1ELb1ELb1ELb0ELb0ELb1ELb1ELb1ELb1ELb0EEENS1_21CollectiveEpilogueFwdINS6_IJSA_SC_SB_EEES9_NS_10bfloat16_tESG_Li384ELb1ELb1ELb1ELb1EEENS1_36VarlenDynamicPersistentTileSchedulerILi192ELi160ELi384ELi128ELb1ELb1ELb1ELb0ELb1ELb1EEEEEEEEEvNT_6ParamsE)
        /*1084*/ 	.short	0x0210
        /*1086*/ 	.short	0x0af0


	//----- nvinfo : EIATTR_SW_WAR
	.align		4
.L_1436:
        /*1088*/ 	.byte	0x04, 0x36
        /*108a*/ 	.short	(.L_1438 - .L_1437)
.L_1437:
        /*108c*/ 	.word	0x00000008
.L_1438:


//--------------------- .nv.info._ZN7cutlass13device_kernelIN5flash11enable_sm90INS1_16FlashAttnFwdSm90INS1_25CollectiveMainloopFwdSm90ILi2EN4cute5tupleIJNS5_1CILi1EEES8_S8_EEENS6_IJNS7_ILi192EEENS7_ILi160EEENS7_ILi64EEEEEELi64ENS_12float_e4m3_tEfNS_4arch4Sm90ELb0ELb0ELb1ELb1ELb1ELb1ELb0ELb1ELb1ELb1ELb1ELb0EEENS1_21CollectiveEpilogueFwdINS6_IJSA_SC_SB_EEES9_NS_10bfloat16_tESG_Li384ELb1ELb1ELb1ELb1EEENS1_36VarlenDynamicPersistentTileSchedulerILi192ELi160ELi384ELi128ELb1ELb1ELb1ELb0ELb1ELb1EEEEEEEEEvNT_6ParamsE --------------------------
	.section	.nv.info._ZN7cutlass13device_kernelIN5flash11enable_sm90INS1_16FlashAttnFwdSm90INS1_25CollectiveMainloopFwdSm90ILi2EN4cute5tupleIJNS5_1CILi1EEES8_S8_EEENS6_IJNS7_ILi192EEENS7_ILi160EEENS7_ILi64EEEEEELi64ENS_12float_e4m3_tEfNS_4arch4Sm90ELb0ELb0ELb1ELb1ELb1ELb1ELb0ELb1ELb1ELb1ELb1ELb0EEENS1_21CollectiveEpilogueFwdINS6_IJSA_SC_SB_EEES9_NS_10bfloat16_tESG_Li384ELb1ELb1ELb1ELb1EEENS1_36VarlenDynamicPersistentTileSchedulerILi192ELi160ELi384ELi128ELb1ELb1ELb1ELb0ELb1ELb1EEEEEEEEEvNT_6ParamsE,"",@"SHT_CUDA_INFO"
	.sectionflags	@""
	.align	4


	//----- nvinfo : EIATTR_CUDA_API_VERSION
	.align		4
        /*0000*/ 	.byte	0x04, 0x37
        /*0002*/ 	.short	(.L_1440 - .L_1439)
.L_1439:
        /*0004*/ 	.word	0x00000082


	//----- nvinfo : EIATTR_KPARAM_INFO
	.align		4
.L_1440:
        /*0008*/ 	.byte	0x04, 0x17
        /*000a*/ 	.short	(.L_1442 - .L_1441)
.L_1441:
        /*000c*/ 	.word	0x00000000
        /*0010*/ 	.short	0x0000
        /*0012*/ 	.short	0x0070
        /*0014*/ 	.byte	0x00, 0xf0, 0x01, 0x2a


	//----- nvinfo : EIATTR_SPARSE_MMA_MASK
	.align		4
.L_1442:
        /*0018*/ 	.byte	0x03, 0x50
        /*001a*/ 	.short	0x0000


	//----- nvinfo : EIATTR_MAXREG_COUNT
	.align		4
        /*001c*/ 	.byte	0x03, 0x1b
        /*001e*/ 	.short	0x0080


	//----- nvinfo : EIATTR_NUM_BARRIERS
	.align		4
        /*0020*/ 	.byte	0x02, 0x4c
        /*0022*/ 	.byte	0x10
	.zero		1


	//----- nvinfo : EIATTR_EXTERNS
	.align		4
        /*0024*/ 	.byte	0x04, 0x0f
        /*0026*/ 	.short	(.L_1444 - .L_1443)


	//   ....[0]....
	.align		4
.L_1443:
        /*0028*/ 	.word	index@(__assertfail)


	//----- nvinfo : EIATTR_ANNOTATIONS
	.align		4
.L_1444:
        /*002c*/ 	.byte	0x04, 0x55
        /*002e*/ 	.short	(.L_1446 - .L_1445)


	//   ....[0]....
.L_1445:
        /* <DEDUP_REMOVED lines=138> */


	//----- nvinfo : EIATTR_MERCURY_ISA_VERSION
	.align		4
.L_1446:
        /*08c0*/ 	.byte	0x03, 0x5f
        /*08c2*/ 	.short	0x0101


	//----- nvinfo : EIATTR_UNUSED_LOAD_BYTE_OFFSET
	.align		4
        /*08c4*/ 	.byte	0x04, 0x44
        /*08c6*/ 	.short	(.L_1448 - .L_1447)


	//   ....[0]....
.L_1447:
        /*08c8*/ 	.word	0x00000a40
        /*08cc*/ 	.word	0x0000fff0


	//   ....[1]....
        /*08d0*/ 	.word	0x0000f450
        /*08d4*/ 	.word	0x0000fff0


	//----- nvinfo : EIATTR_INT_WARP_WIDE_INSTR_OFFSETS
	.align		4
.L_1448:
        /*08d8*/ 	.byte	0x04, 0x31
        /*08da*/ 	.short	(.L_1450 - .L_1449)


	//   ....[0]....
.L_1449:
        /*08dc*/ 	.word	0x00000120


	//   ....[1]....
        /*08e0*/ 	.word	0x000001c0


	//   ....[2]....
        /*08e4*/ 	.word	0x00000230


	//   ....[3]....
        /*08e8*/ 	.word	0x00014580


	//   ....[4]....
        /*08ec*/ 	.word	0x00014610


	//   ....[5]....
        /*08f0*/ 	.word	0x00018220


	//   ....[6]....
        /*08f4*/ 	.word	0x000182b0


	//----- nvinfo : EIATTR_COOP_GROUP_MASK_REGIDS
	.align		4
.L_1450:
        /*08f8*/ 	.byte	0x04, 0x29
        /*08fa*/ 	.short	(.L_1452 - .L_1451)


	//   ....[0]....
.L_1451:
        /*08fc*/ 	.word	0xffffffff


	//   ....[1]....
        /*0900*/ 	.word	0xffffffff


	//   ....[2]....
        /*0904*/ 	.word	0xffffffff


	//   ....[3]....
        /*0908*/ 	.word	0xffffffff


	//   ....[4]....
        /*090c*/ 	.word	0xffffffff


	//   ....[5]....
        /*0910*/ 	.word	0xffffffff


	//   ....[6]....
        /*0914*/ 	.word	0xffffffff


	//   ....[7]....
        /*0918*/ 	.word	0xffffffff


	//   ....[8]....
        /*091c*/ 	.word	0xffffffff


	//   ....[9]....
        /*0920*/ 	.word	0xffffffff


	//   ....[10]....
        /*0924*/ 	.word	0xffffffff


	//   ....[11]....
        /*0928*/ 	.word	0xffffffff


	//   ....[12]....
        /*092c*/ 	.word	0xffffffff


	//   ....[13]....
        /*0930*/ 	.word	0xffffffff


	//   ....[14]....
        /*0934*/ 	.word	0xffffffff


	//   ....[15]....
        /*0938*/ 	.word	0xffffffff


	//   ....[16]....
        /*093c*/ 	.word	0xffffffff


	//   ....[17]....
        /*0940*/ 	.word	0xffffffff


	//   ....[18]....
        /*0944*/ 	.word	0xffffffff


	//   ....[19]....
        /*0948*/ 	.word	0xffffffff


	//   ....[20]....
        /*094c*/ 	.word	0xffffffff


	//   ....[21]....
        /*0950*/ 	.word	0xffffffff


	//   ....[22]....
        /*0954*/ 	.word	0xffffffff


	//   ....[23]....
        /*0958*/ 	.word	0xffffffff


	//   ....[24]....
        /*095c*/ 	.word	0xffffffff


	//   ....[25]....
        /*0960*/ 	.word	0xffffffff


	//   ....[26]....
        /*0964*/ 	.word	0xffffffff


	//   ....[27]....
        /*0968*/ 	.word	0xffffffff


	//   ....[28]....
        /*096c*/ 	.word	0xffffffff


	//   ....[29]....
        /*0970*/ 	.word	0xffffffff


	//   ....[30]....
        /*0974*/ 	.word	0xffffffff


	//   ....[31]....
        /*0978*/ 	.word	0xffffffff


	//   ....[32]....
        /*097c*/ 	.word	0xffffffff


	//   ....[33]....
        /*0980*/ 	.word	0xffffffff


	//   ....[34]....
        /*0984*/ 	.word	0xffffffff


	//   ....[35]....
        /*0988*/ 	.word	0xffffffff


	//   ....[36]....
        /*098c*/ 	.word	0xffffffff


	//   ....[37]....
        /*0990*/ 	.word	0xffffffff


	//   ....[38]....
        /*0994*/ 	.word	0xffffffff


	//   ....[39]....
        /*0998*/ 	.word	0xffffffff


	//   ....[40]....
        /*099c*/ 	.word	0xffffffff


	//   ....[41]....
        /*09a0*/ 	.word	0xffffffff


	//   ....[42]....
        /*09a4*/ 	.word	0xffffffff


	//   ....[43]....
        /*09a8*/ 	.word	0xffffffff


	//   ....[44]....
        /*09ac*/ 	.word	0xffffffff


	//   ....[45]....
        /*09b0*/ 	.word	0xffffffff


	//   ....[46]....
        /*09b4*/ 	.word	0xffffffff


	//   ....[47]....
        /*09b8*/ 	.word	0xffffffff


	//   ....[48]....
        /*09bc*/ 	.word	0xffffffff


	//   ....[49]....
        /*09c0*/ 	.word	0xffffffff


	//   ....[50]....
        /*09c4*/ 	.word	0xffffffff


	//   ....[51]....
        /*09c8*/ 	.word	0xffffffff


	//   ....[52]....
        /*09cc*/ 	.word	0xffffffff


	//   ....[53]....
        /*09d0*/ 	.word	0xffffffff


	//   ....[54]....
        /*09d4*/ 	.word	0xffffffff


	//   ....[55]....
        /*09d8*/ 	.word	0xffffffff


	//   ....[56]....
        /*09dc*/ 	.word	0xffffffff


	//   ....[57]....
        /*09e0*/ 	.word	0xffffffff


	//   ....[58]....
        /*09e4*/ 	.word	0xffffffff


	//   ....[59]....
        /*09e8*/ 	.word	0xffffffff


	//   ....[60]....
        /*09ec*/ 	.word	0xffffffff


	//   ....[61]....
        /*09f0*/ 	.word	0xffffffff


	//   ....[62]....
        /*09f4*/ 	.word	0xffffffff


	//   ....[63]....
        /*09f8*/ 	.word	0xffffffff


	//   ....[64]....
        /*09fc*/ 	.word	0xffffffff


	//   ....[65]....
        /*0a00*/ 	.word	0xffffffff


	//   ....[66]....
        /*0a04*/ 	.word	0xffffffff


	//   ....[67]....
        /*0a08*/ 	.word	0xffffffff


	//   ....[68]....
        /*0a0c*/ 	.word	0xffffffff


	//   ....[69]....
        /*0a10*/ 	.word	0xffffffff


	//   ....[70]....
        /*0a14*/ 	.word	0xffffffff


	//   ....[71]....
        /*0a18*/ 	.word	0xffffffff


	//   ....[72]....
        /*0a1c*/ 	.word	0xffffffff


	//   ....[73]....
        /*0a20*/ 	.word	0xffffffff


	//   ....[74]....
        /*0a24*/ 	.word	0xffffffff


	//   ....[75]....
        /*0a28*/ 	.word	0xffffffff


	//   ....[76]....
        /*0a2c*/ 	.word	0xffffffff


	//   ....[77]....
        /*0a30*/ 	.word	0xffffffff


	//   ....[78]....
        /*0a34*/ 	.word	0xffffffff


	//   ....[79]....
        /*0a38*/ 	.word	0xffffffff


	//   ....[80]....
        /*0a3c*/ 	.word	0xffffffff


	//   ....[81]....
        /*0a40*/ 	.word	0xffffffff


	//   ....[82]....
        /*0a44*/ 	.word	0xffffffff


	//   ....[83]....
        /*0a48*/ 	.word	0xffffffff


	//   ....[84]....
        /*0a4c*/ 	.word	0xffffffff


	//   ....[85]....
        /*0a50*/ 	.word	0xffffffff


	//   ....[86]....
        /*0a54*/ 	.word	0xffffffff


	//   ....[87]....
        /*0a58*/ 	.word	0xffffffff


	//   ....[88]....
        /*0a5c*/ 	.word	0xffffffff


	//   ....[89]....
        /*0a60*/ 	.word	0xffffffff


	//   ....[90]....
        /*0a64*/ 	.word	0xffffffff


	//   ....[91]....
        /*0a68*/ 	.word	0xffffffff


	//   ....[92]....
        /*0a6c*/ 	.word	0xffffffff


	//   ....[93]....
        /*0a70*/ 	.word	0xffffffff


	//   ....[94]....
        /*0a74*/ 	.word	0xffffffff


	//   ....[95]....
        /*0a78*/ 	.word	0xffffffff


	//   ....[96]....
        /*0a7c*/ 	.word	0xffffffff


	//   ....[97]....
        /*0a80*/ 	.word	0xffffffff


	//   ....[98]....
        /*0a84*/ 	.word	0xffffffff


	//   ....[99]....
        /*0a88*/ 	.word	0xffffffff


	//   ....[100]....
        /*0a8c*/ 	.word	0xffffffff


	//   ....[101]....
        /*0a90*/ 	.word	0xffffffff


	//   ....[102]....
        /*0a94*/ 	.word	0xffffffff


	//   ....[103]....
        /*0a98*/ 	.word	0xffffffff


	//   ....[104]....
        /*0a9c*/ 	.word	0xffffffff


	//   ....[105]....
        /*0aa0*/ 	.word	0xffffffff


	//   ....[106]....
        /*0aa4*/ 	.word	0xffffffff


	//   ....[107]....
        /*0aa8*/ 	.word	0xffffffff


	//   ....[108]....
        /*0aac*/ 	.word	0xffffffff


	//   ....[109]....
        /*0ab0*/ 	.word	0xffffffff


	//   ....[110]....
        /*0ab4*/ 	.word	0xffffffff


	//   ....[111]....
        /*0ab8*/ 	.word	0xffffffff


	//   ....[112]....
        /*0abc*/ 	.word	0xffffffff


	//   ....[113]....
        /*0ac0*/ 	.word	0xffffffff


	//   ....[114]....
        /*0ac4*/ 	.word	0xffffffff


	//   ....[115]....
        /*0ac8*/ 	.word	0xffffffff


	//   ....[116]....
        /*0acc*/ 	.word	0xffffffff


	//   ....[117]....
        /*0ad0*/ 	.word	0xffffffff


	//   ....[118]....
        /*0ad4*/ 	.word	0xffffffff


	//   ....[119]....
        /*0ad8*/ 	.word	0xffffffff


	//   ....[120]....
        /*0adc*/ 	.word	0xffffffff


	//   ....[121]....
        /*0ae0*/ 	.word	0xffffffff


	//   ....[122]....
        /*0ae4*/ 	.word	0xffffffff


	//   ....[123]....
        /*0ae8*/ 	.word	0xffffffff


	//   ....[124]....
        /*0aec*/ 	.word	0xffffffff


	//   ....[125]....
        /*0af0*/ 	.word	0xffffffff


	//   ....[126]....
        /*0af4*/ 	.word	0xffffffff


	//   ....[127]....
        /*0af8*/ 	.word	0xffffffff


	//   ....[128]....
        /*0afc*/ 	.word	0xffffffff


	//   ....[129]....
        /*0b00*/ 	.word	0xffffffff


	//   ....[130]....
        /*0b04*/ 	.word	0xffffffff


	//   ....[131]....
        /*0b08*/ 	.word	0xffffffff


	//   ....[132]....
        /*0b0c*/ 	.word	0xffffffff


	//   ....[133]....
        /*0b10*/ 	.word	0xffffffff


	//   ....[134]....
        /*0b14*/ 	.word	0xffffffff


	//   ....[135]....
        /*0b18*/ 	.word	0xffffffff


	//   ....[136]....
        /*0b1c*/ 	.word	0xffffffff


	//   ....[137]....
        /*0b20*/ 	.word	0xffffffff


	//   ....[138]....
        /*0b24*/ 	.word	0xffffffff


	//   ....[139]....
        /*0b28*/ 	.word	0xffffffff


	//   ....[140]....
        /*0b2c*/ 	.word	0xffffffff


	//   ....[141]....
        /*0b30*/ 	.word	0xffffffff


	//   ....[142]....
        /*0b34*/ 	.word	0xffffffff


	//   ....[143]....
        /*0b38*/ 	.word	0xffffffff


	//   ....[144]....
        /*0b3c*/ 	.word	0xffffffff


	//   ....[145]....
        /*0b40*/ 	.word	0xffffffff


	//   ....[146]....
        /*0b44*/ 	.word	0xffffffff


	//   ....[147]....
        /*0b48*/ 	.word	0xffffffff


	//   ....[148]....
        /*0b4c*/ 	.word	0xffffffff


	//   ....[149]....
        /*0b50*/ 	.word	0xffffffff


	//   ....[150]....
        /*0b54*/ 	.word	0xffffffff


	//   ....[151]....
        /*0b58*/ 	.word	0xffffffff


	//   ....[152]....
        /*0b5c*/ 	.word	0xffffffff


	//   ....[153]....
        /*0b60*/ 	.word	0xffffffff


	//   ....[154]....
        /*0b64*/ 	.word	0xffffffff


	//   ....[155]....
        /*0b68*/ 	.word	0xffffffff


	//   ....[156]....
        /*0b6c*/ 	.word	0xffffffff


	//   ....[157]....
        /*0b70*/ 	.word	0xffffffff


	//   ....[158]....
        /*0b74*/ 	.word	0xffffffff


	//   ....[159]....
        /*0b78*/ 	.word	0xffffffff


	//   ....[160]....
        /*0b7c*/ 	.word	0xffffffff


	//   ....[161]....
        /*0b80*/ 	.word	0xffffffff


	//   ....[162]....
        /*0b84*/ 	.word	0xffffffff


	//   ....[163]....
        /*0b88*/ 	.word	0xffffffff


	//   ....[164]....
        /*0b8c*/ 	.word	0xffffffff


	//   ....[165]....
        /*0b90*/ 	.word	0xffffffff


	//   ....[166]....
        /*0b94*/ 	.word	0xffffffff


	//   ....[167]....
        /*0b98*/ 	.word	0xffffffff


	//   ....[168]....
        /*0b9c*/ 	.word	0xffffffff


	//   ....[169]....
        /*0ba0*/ 	.word	0xffffffff


	//   ....[170]....
        /*0ba4*/ 	.word	0xffffffff


	//   ....[171]....
        /*0ba8*/ 	.word	0xffffffff


	//   ....[172]....
        /*0bac*/ 	.word	0xffffffff


	//   ....[173]....
        /*0bb0*/ 	.word	0xffffffff


	//   ....[174]....
        /*0bb4*/ 	.word	0xffffffff


	//   ....[175]....
        /*0bb8*/ 	.word	0xffffffff


	//   ....[176]....
        /*0bbc*/ 	.word	0xffffffff


	//   ....[177]....
        /*0bc0*/ 	.word	0xffffffff


	//   ....[178]....
        /*0bc4*/ 	.word	0xffffffff


	//   ....[179]....
        /*0bc8*/ 	.word	0xffffffff


	//   ....[180]....
        /*0bcc*/ 	.word	0xffffffff


	//   ....[181]....
        /*0bd0*/ 	.word	0x0500000f


	//   ....[182]....
        /*0bd4*/ 	.word	0x0500000f


	//   ....[183]....
        /*0bd8*/ 	.word	0x0500000f


	//   ....[184]....
        /*0bdc*/ 	.word	0x0500000f


	//   ....[185]....
        /*0be0*/ 	.word	0x0500000f


	//   ....[186]....
        /*0be4*/ 	.word	0x0500000f


	//   ....[187]....
        /*0be8*/ 	.word	0x0500000f


	//   ....[188]....
        /*0bec*/ 	.word	0x0500000f


	//   ....[189]....
        /*0bf0*/ 	.word	0x0500000f


	//   ....[190]....
        /*0bf4*/ 	.word	0x0500000f


	//   ....[191]....
        /*0bf8*/ 	.word	0x0500000f


	//   ....[192]....
        /*0bfc*/ 	.word	0x0500000f


	//   ....[193]....
        /*0c00*/ 	.word	0x0500000f


	//   ....[194]....
        /*0c04*/ 	.word	0x0500000f


	//   ....[195]....
        /*0c08*/ 	.word	0x0500000f


	//   ....[196]....
        /*0c0c*/ 	.word	0x0500000f


	//   ....[197]....
        /*0c10*/ 	.word	0x0500000f


	//   ....[198]....
        /*0c14*/ 	.word	0x0500000f


	//   ....[199]....
        /*0c18*/ 	.word	0x0500000f


	//   ....[200]....
        /*0c1c*/ 	.word	0x0500000f


	//   ....[201]....
        /*0c20*/ 	.word	0x0500000f


	//   ....[202]....
        /*0c24*/ 	.word	0x0500000f


	//   ....[203]....
        /*0c28*/ 	.word	0x0500000f


	//   ....[204]....
        /*0c2c*/ 	.word	0x0500000f


	//   ....[205]....
        /*0c30*/ 	.word	0x0500000f


	//   ....[206]....
        /*0c34*/ 	.word	0x0500000f


	//   ....[207]....
        /*0c38*/ 	.word	0x0500000f


	//   ....[208]....
        /*0c3c*/ 	.word	0x0500000f


	//   ....[209]....
        /*0c40*/ 	.word	0x0500000f


	//   ....[210]....
        /*0c44*/ 	.word	0x0500000f


	//   ....[211]....
        /*0c48*/ 	.word	0x0500000f


	//   ....[212]....
        /*0c4c*/ 	.word	0x0500000f


	//   ....[213]....
        /*0c50*/ 	.word	0x0500000f


	//   ....[214]....
        /*0c54*/ 	.word	0x0500000f


	//   ....[215]....
        /*0c58*/ 	.word	0x0500000f


	//   ....[216]....
        /*0c5c*/ 	.word	0x0500000f


	//   ....[217]....
        /*0c60*/ 	.word	0x0500000f


	//   ....[218]....
        /*0c64*/ 	.word	0x0500000f


	//   ....[219]....
        /*0c68*/ 	.word	0x0500000f


	//   ....[220]....
        /*0c6c*/ 	.word	0x0500000f


	//   ....[221]....
        /*0c70*/ 	.word	0x0500000f


	//   ....[222]....
        /*0c74*/ 	.word	0x0500000f


	//   ....[223]....
        /*0c78*/ 	.word	0x0500000f


	//   ....[224]....
        /*0c7c*/ 	.word	0x0500000f


	//   ....[225]....
        /*0c80*/ 	.word	0x0500000f


	//   ....[226]....
        /*0c84*/ 	.word	0x0500000f


	//   ....[227]....
        /*0c88*/ 	.word	0x0500000f


	//   ....[228]....
        /*0c8c*/ 	.word	0x0500000f


	//   ....[229]....
        /*0c90*/ 	.word	0x0500000f


	//   ....[230]....
        /*0c94*/ 	.word	0x0500000f


	//   ....[231]....
        /*0c98*/ 	.word	0x0500000f


	//   ....[232]....
        /*0c9c*/ 	.word	0x0500000f


	//   ....[233]....
        /*0ca0*/ 	.word	0x0500000f


	//   ....[234]....
        /*0ca4*/ 	.word	0x0500000f


	//   ....[235]....
        /*0ca8*/ 	.word	0x0500000f


	//   ....[236]....
        /*0cac*/ 	.word	0x0500000f


	//   ....[237]....
        /*0cb0*/ 	.word	0x0500000f


	//   ....[238]....
        /*0cb4*/ 	.word	0x0500000f


	//   ....[239]....
        /*0cb8*/ 	.word	0x0500000f


	//   ....[240]....
        /*0cbc*/ 	.word	0x0500000f


	//   ....[241]....
        /*0cc0*/ 	.word	0x0500000f


	//   ....[242]....
        /*0cc4*/ 	.word	0x0500000f


	//   ....[243]....
        /*0cc8*/ 	.word	0x0500000f


	//   ....[244]....
        /*0ccc*/ 	.word	0x0500000f


	//   ....[245]....
        /*0cd0*/ 	.word	0x0500000f


	//   ....[246]....
        /*0cd4*/ 	.word	0x0500000f


	//   ....[247]....
        /*0cd8*/ 	.word	0x0500000f


	//   ....[248]....
        /*0cdc*/ 	.word	0x0500000f


	//   ....[249]....
        /*0ce0*/ 	.word	0x0500000f


	//   ....[250]....
        /*0ce4*/ 	.word	0x0500000f


	//   ....[251]....
        /*0ce8*/ 	.word	0x0500000f


	//   ....[252]....
        /*0cec*/ 	.word	0x0500000f


	//   ....[253]....
        /*0cf0*/ 	.word	0x0500000f


	//   ....[254]....
        /*0cf4*/ 	.word	0x0500000f


	//   ....[255]....
        /*0cf8*/ 	.word	0x0500000f


	//   ....[0]....
        /*0cfc*/ 	.word	0x0500000f


	//   ....[1]....
        /*0d00*/ 	.word	0x0500000f


	//   ....[2]....
        /*0d04*/ 	.word	0x0500000f


	//   ....[3]....
        /*0d08*/ 	.word	0x0500000f


	//   ....[4]....
        /*0d0c*/ 	.word	0x0500000f


	//   ....[5]....
        /*0d10*/ 	.word	0x0500000f


	//   ....[6]....
        /*0d14*/ 	.word	0x0500000f


	//   ....[7]....
        /*0d18*/ 	.word	0x0500000f


	//   ....[8]....
        /*0d1c*/ 	.word	0x0500000f


	//   ....[9]....
        /*0d20*/ 	.word	0x0500000f


	//   ....[10]....
        /*0d24*/ 	.word	0x0500000f


	//   ....[11]....
        /*0d28*/ 	.word	0x0500000f


	//----- nvinfo : EIATTR_COOP_GROUP_INSTR_OFFSETS
	.align		4
.L_1452:
        /*0d2c*/ 	.byte	0x04, 0x28
        /*0d2e*/ 	.short	(.L_1454 - .L_1453)


	//   ....[0]....
.L_1453:
        /*0d30*/ 	.word	0x00000060


	//   ....[1]....
        /*0d34*/ 	.word	0x00000130


	//   ....[2]....
        /*0d38*/ 	.word	0x000001e0


	//   ....[3]....
        /*0d3c*/ 	.word	0x000003a0


	//   ....[4]....
        /*0d40*/ 	.word	0x00000500


	//   ....[5]....
        /*0d44*/ 	.word	0x00000620


	//   ....[6]....
        /*0d48*/ 	.word	0x00000780


	//   ....[7]....
        /*0d4c*/ 	.word	0x00002a00


	//   ....[8]....
        /*0d50*/ 	.word	0x00002a10


	//   ....[9]....
        /*0d54*/ 	.word	0x00003c40


	//   ....[10]....
        /*0d58*/ 	.word	0x00003c50


	//   ....[11]....
        /*0d5c*/ 	.word	0x00004e20


	//   ....[12]....
        /*0d60*/ 	.word	0x00004e30


	//   ....[13]....
        /*0d64*/ 	.word	0x000051b0


	//   ....[14]....
        /*0d68*/ 	.word	0x000051d0


	//   ....[15]....
        /*0d6c*/ 	.word	0x000058c0


	//   ....[16]....
        /*0d70*/ 	.word	0x00006070


	//   ....[17]....
        /*0d74*/ 	.word	0x00006080


	//   ....[18]....
        /*0d78*/ 	.word	0x00006090


	//   ....[19]....
        /*0d7c*/ 	.word	0x000060a0


	//   ....[20]....
        /*0d80*/ 	.word	0x000073a0


	//   ....[21]....
        /*0d84*/ 	.word	0x000073b0


	//   ....[22]....
        /*0d88*/ 	.word	0x000073c0


	//   ....[23]....
        /*0d8c*/ 	.word	0x000073d0


	//   ....[24]....
        /*0d90*/ 	.word	0x0000a1d0


	//   ....[25]....
        /*0d94*/ 	.word	0x0000a260


	//   ....[26]....
        /*0d98*/ 	.word	0x0000a600


	//   ....[27]....
        /*0d9c*/ 	.word	0x0000a640


	//   ....[28]....
        /*0da0*/ 	.word	0x0000d030


	//   ....[29]....
        /*0da4*/ 	.word	0x0000d090


	//   ....[30]....
        /*0da8*/ 	.word	0x0000d460


	//   ....[31]....
        /*0dac*/ 	.word	0x0000d480


	//   ....[32]....
        /*0db0*/ 	.word	0x0000edc0


	//   ....[33]....
        /*0db4*/ 	.word	0x0000edd0


	//   ....[34]....
        /*0db8*/ 	.word	0x0000ee60


	//   ....[35]....
        /*0dbc*/ 	.word	0x0000ee80


	//   ....[36]....
        /*0dc0*/ 	.word	0x0000f9a0


	//   ....[37]....
        /*0dc4*/ 	.word	0x0000f9c0


	//   ....[38]....
        /*0dc8*/ 	.word	0x0000f9e0


	//   ....[39]....
        /*0dcc*/ 	.word	0x0000fa00


	//   ....[40]....
        /*0dd0*/ 	.word	0x0000fa10


	//   ....[41]....
        /*0dd4*/ 	.word	0x0000fa20


	//   ....[42]....
        /*0dd8*/ 	.word	0x0000fa30


	//   ....[43]....
        /*0ddc*/ 	.word	0x0000fa40


	//   ....[44]....
        /*0de0*/ 	.word	0x0000fa50


	//   ....[45]....
        /*0de4*/ 	.word	0x0000fa60


	//   ....[46]....
        /*0de8*/ 	.word	0x0000fa70


	//   ....[47]....
        /*0dec*/ 	.word	0x0000fa80


	//   ....[48]....
        /*0df0*/ 	.word	0x0000fa90


	//   ....[49]....
        /*0df4*/ 	.word	0x0000faa0


	//   ....[50]....
        /*0df8*/ 	.word	0x0000fab0


	//   ....[51]....
        /*0dfc*/ 	.word	0x0000fac0


	//   ....[52]....
        /*0e00*/ 	.word	0x0000fad0


	//   ....[53]....
        /*0e04*/ 	.word	0x0000fae0


	//   ....[54]....
        /*0e08*/ 	.word	0x0000faf0


	//   ....[55]....
        /*0e0c*/ 	.word	0x0000fb00


	//   ....[56]....
        /*0e10*/ 	.word	0x0000fb10


	//   ....[57]....
        /*0e14*/ 	.word	0x0000fb20


	//   ....[58]....
        /*0e18*/ 	.word	0x0000fb30


	//   ....[59]....
        /*0e1c*/ 	.word	0x0000fb40


	//   ....[60]....
        /*0e20*/ 	.word	0x0000fb50


	//   ....[61]....
        /*0e24*/ 	.word	0x0000fb60


	//   ....[62]....
        /*0e28*/ 	.word	0x0000fb70


	//   ....[63]....
        /*0e2c*/ 	.word	0x0000fb80


	//   ....[64]....
        /*0e30*/ 	.word	0x0000fb90


	//   ....[65]....
        /*0e34*/ 	.word	0x0000fba0


	//   ....[66]....
        /*0e38*/ 	.word	0x0000fbb0


	//   ....[67]....
        /*0e3c*/ 	.word	0x0000fbc0


	//   ....[68]....
        /*0e40*/ 	.word	0x00010360


	//   ....[69]....
        /*0e44*/ 	.word	0x00010370


	//   ....[70]....
        /*0e48*/ 	.word	0x00010380


	//   ....[71]....
        /*0e4c*/ 	.word	0x000103c0


	//   ....[72]....
        /*0e50*/ 	.word	0x00010930


	//   ....[73]....
        /*0e54*/ 	.word	0x00010970


	//   ....[74]....
        /*0e58*/ 	.word	0x000109a0


	//   ....[75]....
        /*0e5c*/ 	.word	0x000109e0


	//   ....[76]....
        /*0e60*/ 	.word	0x00010a00


	//   ....[77]....
        /*0e64*/ 	.word	0x00010a20


	//   ....[78]....
        /*0e68*/ 	.word	0x00010a40


	//   ....[79]....
        /*0e6c*/ 	.word	0x00010a60


	//   ....[80]....
        /*0e70*/ 	.word	0x00010ec0


	//   ....[81]....
        /*0e74*/ 	.word	0x00010ed0


	//   ....[82]....
        /*0e78*/ 	.word	0x00011130


	//   ....[83]....
        /*0e7c*/ 	.word	0x00011140


	//   ....[84]....
        /*0e80*/ 	.word	0x00011bc0


	//   ....[85]....
        /*0e84*/ 	.word	0x00011c00


	//   ....[86]....
        /*0e88*/ 	.word	0x00011c30


	//   ....[87]....
        /*0e8c*/ 	.word	0x00011c60


	//   ....[88]....
        /*0e90*/ 	.word	0x00011c80


	//   ....[89]....
        /*0e94*/ 	.word	0x00011c90


	//   ....[90]....
        /*0e98*/ 	.word	0x00011ca0


	//   ....[91]....
        /*0e9c*/ 	.word	0x00011cc0


	//   ....[92]....
        /*0ea0*/ 	.word	0x00011e10


	//   ....[93]....
        /*0ea4*/ 	.word	0x00012010


	//   ....[94]....
        /*0ea8*/ 	.word	0x00012040


	//   ....[95]....
        /*0eac*/ 	.word	0x00012070


	//   ....[96]....
        /*0eb0*/ 	.word	0x000120a0


	//   ....[97]....
        /*0eb4*/ 	.word	0x000120d0


	//   ....[98]....
        /*0eb8*/ 	.word	0x00012100


	//   ....[99]....
        /*0ebc*/ 	.word	0x00012280


	//   ....[100]....
        /*0ec0*/ 	.word	0x000122b0


	//   ....[101]....
        /*0ec4*/ 	.word	0x000122e0


	//   ....[102]....
        /*0ec8*/ 	.word	0x00012310


	//   ....[103]....
        /*0ecc*/ 	.word	0x00012340


	//   ....[104]....
        /*0ed0*/ 	.word	0x00012370


	//   ....[105]....
        /*0ed4*/ 	.word	0x00012400


	//   ....[106]....
        /*0ed8*/ 	.word	0x00012430


	//   ....[107]....
        /*0edc*/ 	.word	0x00012440


	//   ....[108]....
        /*0ee0*/ 	.word	0x000124e0


	//   ....[109]....
        /*0ee4*/ 	.word	0x000135d0


	//   ....[110]....
        /*0ee8*/ 	.word	0x00015590


	//   ....[111]....
        /*0eec*/ 	.word	0x000155a0


	//   ....[112]....
        /*0ef0*/ 	.word	0x000155f0


	//   ....[113]....
        /*0ef4*/ 	.word	0x00015610


	//   ....[114]....
        /*0ef8*/ 	.word	0x00015670


	//   ....[115]....
        /*0efc*/ 	.word	0x00015690


	//   ....[116]....
        /*0f00*/ 	.word	0x000156a0


	//   ....[117]....
        /*0f04*/ 	.word	0x000156b0


	//   ....[118]....
        /*0f08*/ 	.word	0x00015740


	//   ....[119]....
        /*0f0c*/ 	.word	0x00015760


	//   ....[120]....
        /*0f10*/ 	.word	0x00015bf0


	//   ....[121]....
        /*0f14*/ 	.word	0x00015c10


	//   ....[122]....
        /*0f18*/ 	.word	0x00015c70


	//   ....[123]....
        /*0f1c*/ 	.word	0x00015c90


	//   ....[124]....
        /*0f20*/ 	.word	0x00015cd0


	//   ....[125]....
        /*0f24*/ 	.word	0x00015cf0


	//   ....[126]....
        /*0f28*/ 	.word	0x00015d00


	//   ....[127]....
        /*0f2c*/ 	.word	0x00015d10


	//   ....[128]....
        /*0f30*/ 	.word	0x00015da0


	//   ....[129]....
        /*0f34*/ 	.word	0x00015dc0


	//   ....[130]....
        /*0f38*/ 	.word	0x00016660


	//   ....[131]....
        /*0f3c*/ 	.word	0x00016690


	//   ....[132]....
        /*0f40*/ 	.word	0x00016700


	//   ....[133]....
        /*0f44*/ 	.word	0x00016720


	//   ....[134]....
        /*0f48*/ 	.word	0x000167a0


	//   ....[135]....
        /*0f4c*/ 	.word	0x000167c0


	//   ....[136]....
        /*0f50*/ 	.word	0x000167d0


	//   ....[137]....
        /*0f54*/ 	.word	0x00016840


	//   ....[138]....
        /*0f58*/ 	.word	0x00016890


	//   ....[139]....
        /*0f5c*/ 	.word	0x000168a0


	//   ....[140]....
        /*0f60*/ 	.word	0x000168d0


	//   ....[141]....
        /*0f64*/ 	.word	0x000168f0


	//   ....[142]....
        /*0f68*/ 	.word	0x00017370


	//   ....[143]....
        /*0f6c*/ 	.word	0x00017380


	//   ....[144]....
        /*0f70*/ 	.word	0x000173a0


	//   ....[145]....
        /*0f74*/ 	.word	0x000173f0


	//   ....[146]....
        /*0f78*/ 	.word	0x00017400


	//   ....[147]....
        /*0f7c*/ 	.word	0x00017440


	//   ....[148]....
        /*0f80*/ 	.word	0x00017450


	//   ....[149]....
        /*0f84*/ 	.word	0x00017460


	//   ....[150]....
        /*0f88*/ 	.word	0x000174a0


	//   ....[151]....
        /*0f8c*/ 	.word	0x000174e0


	//   ....[152]....
        /*0f90*/ 	.word	0x00017910


	//   ....[153]....
        /*0f94*/ 	.word	0x00017920


	//   ....[154]....
        /*0f98*/ 	.word	0x00017930


	//   ....[155]....
        /*0f9c*/ 	.word	0x00017970


	//   ....[156]....
        /*0fa0*/ 	.word	0x00017980


	//   ....[157]....
        /*0fa4*/ 	.word	0x000179c0


	//   ....[158]....
        /*0fa8*/ 	.word	0x000179d0


	//   ....[159]....
        /*0fac*/ 	.word	0x000179e0


	//   ....[160]....
        /*0fb0*/ 	.word	0x00017a20


	//   ....[161]....
        /*0fb4*/ 	.word	0x00017a60


	//   ....[162]....
        /*0fb8*/ 	.word	0x00018b20


	//   ....[163]....
        /*0fbc*/ 	.word	0x00018b50


	//   ....[164]....
        /*0fc0*/ 	.word	0x00018bc0


	//   ....[165]....
        /*0fc4*/ 	.word	0x00018bf0


	//   ....[166]....
        /*0fc8*/ 	.word	0x00018c20


	//   ....[167]....
        /*0fcc*/ 	.word	0x00018c50


	//   ....[168]....
        /*0fd0*/ 	.word	0x00018c80


	//   ....[169]....
        /*0fd4*/ 	.word	0x00018cb0


	//   ....[170]....
        /*0fd8*/ 	.word	0x00018e50


	//   ....[171]....
        /*0fdc*/ 	.word	0x00018e80


	//   ....[172]....
        /*0fe0*/ 	.word	0x00018eb0


	//   ....[173]....
        /*0fe4*/ 	.word	0x00018ee0


	//   ....[174]....
        /*0fe8*/ 	.word	0x00018f10


	//   ....[175]....
        /*0fec*/ 	.word	0x00018f40


	//   ....[176]....
        /*0ff0*/ 	.word	0x00019000


	//   ....[177]....
        /*0ff4*/ 	.word	0x00019020


	//   ....[178]....
        /*0ff8*/ 	.word	0x00019030


	//   ....[179]....
        /*0ffc*/ 	.word	0x00019090


	//   ....[180]....
        /*1000*/ 	.word	0x000196e0


	//   ....[181]....
        /*1004*/ 	.word	0x00019aa0


	//   ....[182]....
        /*1008*/ 	.word	0x00019b30


	//   ....[183]....
        /*100c*/ 	.word	0x00019c00


	//   ....[184]....
        /*1010*/ 	.word	0x00019c90


	//   ....[185]....
        /*1014*/ 	.word	0x00019d70


	//   ....[186]....
        /*1018*/ 	.word	0x00019e00


	//   ....[187]....
        /*101c*/ 	.word	0x00019ee0


	//   ....[188]....
        /*1020*/ 	.word	0x00019f70


	//   ....[189]....
        /*1024*/ 	.word	0x00019fc0


	//   ....[190]....
        /*1028*/ 	.word	0x0001a010


	//   ....[191]....
        /*102c*/ 	.word	0x0001a0f0


	//   ....[192]....
        /*1030*/ 	.word	0x0001a180


	//   ....[193]....
        /*1034*/ 	.word	0x0001a1d0


	//   ....[194]....
        /*1038*/ 	.word	0x0001a220


	//   ....[195]....
        /*103c*/ 	.word	0x0001a470


	//   ....[196]....
        /*1040*/ 	.word	0x0001a750


	//   ....[197]....
        /*1044*/ 	.word	0x0001a850


	//   ....[198]....
        /*1048*/ 	.word	0x0001a8e0


	//   ....[199]....
        /*104c*/ 	.word	0x0001a940


	//   ....[200]....
        /*1050*/ 	.word	0x0001aa20


	//   ....[201]....
        /*1054*/ 	.word	0x0001aaa0


	//   ....[202]....
        /*1058*/ 	.word	0x0001ab70


	//   ....[203]....
        /*105c*/ 	.word	0x0001abf0


	//   ....[204]....
        /*1060*/ 	.word	0x0001ace0


	//   ....[205]....
        /*1064*/ 	.word	0x0001ad60


	//   ....[206]....
        /*1068*/ 	.word	0x0001adc0


	//   ....[207]....
        /*106c*/ 	.word	0x0001af80


	//   ....[208]....
        /*1070*/ 	.word	0x0001b030


	//   ....[209]....
        /*1074*/ 	.word	0x0001b0a0


	//   ....[210]....
        /*1078*/ 	.word	0x0001b180


	//   ....[211]....
        /*107c*/ 	.word	0x0001b1e0


	//   ....[212]....
        /*1080*/ 	.word	0x0001b2a0


	//   ....[213]....
        /*1084*/ 	.word	0x0001b300


	//   ....[214]....
        /*1088*/ 	.word	0x0001b3c0


	//   ....[215]....
        /*108c*/ 	.word	0x0001b420


	//   ....[216]....
        /*1090*/ 	.word	0x0001b4f0


	//   ....[217]....
        /*1094*/ 	.word	0x0001b5a0


	//   ....[218]....
        /*1098*/ 	.word	0x0001b610


	//   ....[219]....
        /*109c*/ 	.word	0x0001b670


	//   ....[220]....
        /*10a0*/ 	.word	0x0001b730


	//   ....[221]....
        /*10a4*/ 	.word	0x0001b790


	//   ....[222]....
        /*10a8*/ 	.word	0x0001b890


	//   ....[223]....
        /*10ac*/ 	.word	0x0001b8f0


	//   ....[224]....
        /*10b0*/ 	.word	0x0001b9f0


	//   ....[225]....
        /*10b4*/ 	.word	0x0001ba50


	//   ....[226]....
        /*10b8*/ 	.word	0x0001bb10


	//   ....[227]....
        /*10bc*/ 	.word	0x0001bb80


	//   ....[228]....
        /*10c0*/ 	.word	0x0001bc50


	//   ....[229]....
        /*10c4*/ 	.word	0x0001bda0


	//   ....[230]....
        /*10c8*/ 	.word	0x0001be50


	//   ....[231]....
        /*10cc*/ 	.word	0x0001bf00


	//   ....[232]....
        /*10d0*/ 	.word	0x0001bfa0


	//   ....[233]....
        /*10d4*/ 	.word	0x0001c050


	//   ....[234]....
        /*10d8*/ 	.word	0x0001c0f0


	//   ....[235]....
        /*10dc*/ 	.word	0x0001c1a0


	//   ....[236]....
        /*10e0*/ 	.word	0x0001c240


	//   ....[237]....
        /*10e4*/ 	.word	0x0001c2b0


	//   ....[238]....
        /*10e8*/ 	.word	0x0001c370


	//   ....[239]....
        /*10ec*/ 	.word	0x0001c470


	//   ....[240]....
        /*10f0*/ 	.word	0x0001c500


	//   ....[241]....
        /*10f4*/ 	.word	0x0001c560


	//   ....[242]....
        /*10f8*/ 	.word	0x0001c610


	//   ....[243]....
        /*10fc*/ 	.word	0x0001c670


	//   ....[244]....
        /*1100*/ 	.word	0x0001c720


	//   ....[245]....
        /*1104*/ 	.word	0x0001c780


	//   ....[246]....
        /*1108*/ 	.word	0x0001c830


	//   ....[247]....
        /*110c*/ 	.word	0x0001c890


	//   ....[248]....
        /*1110*/ 	.word	0x0001c940


	//   ....[249]....
        /*1114*/ 	.word	0x0001cb20


	//   ....[250]....
        /*1118*/ 	.word	0x0001cbc0


	//   ....[251]....
        /*111c*/ 	.word	0x0001cd50


	//   ....[252]....
        /*1120*/ 	.word	0x0001cdd0


	//   ....[253]....
        /*1124*/ 	.word	0x0001ce50


	//   ....[254]....
        /*1128*/ 	.word	0x0001ced0


	//   ....[255]....
        /*112c*/ 	.word	0x0001cf50


	//   ....[0]....
        /*1130*/ 	.word	0x0001cfe0


	//   ....[1]....
        /*1134*/ 	.word	0x0001d080


	//   ....[2]....
        /*1138*/ 	.word	0x0001d130


	//   ....[3]....
        /*113c*/ 	.word	0x0001d1b0


	//   ....[4]....
        /*1140*/ 	.word	0x0001d230


	//   ....[5]....
        /*1144*/ 	.word	0x0001d2b0


	//   ....[6]....
        /*1148*/ 	.word	0x0001d340


	//   ....[7]....
        /*114c*/ 	.word	0x0001d3c0


	//   ....[8]....
        /*1150*/ 	.word	0x0001d460


	//   ....[9]....
        /*1154*/ 	.word	0x0001d4b0


	//   ....[10]....
        /*1158*/ 	.word	0x0001d540


	//   ....[11]....
        /*115c*/ 	.word	0x0001d670


	//----- nvinfo : EIATTR_REG_RECONFIG
	.align		4
.L_1454:
        /*1160*/ 	.byte	0x01, 0x54
	.zero		2


	//----- nvinfo : EIATTR_SYSCALL_OFFSETS
	.align		4
        /*1164*/ 	.byte	0x04, 0x46
        /*1166*/ 	.short	(.L_1456 - .L_1455)


	//   ....[0]....
.L_1455:
        /*1168*/ 	.word	0x00001c90


	//   ....[1]....
        /*116c*/ 	.word	0x00001de0


	//   ....[2]....
        /*1170*/ 	.word	0x00005a30


	//   ....[3]....
        /*1174*/ 	.word	0x00005fa0


	//   ....[4]....
        /*1178*/ 	.word	0x00014770


	//   ....[5]....
        /*117c*/ 	.word	0x00014900


	//   ....[6]....
        /*1180*/ 	.word	0x00014a50


	//   ....[7]....
        /*1184*/ 	.word	0x00014ba0


	//   ....[8]....
        /*1188*/ 	.word	0x000161e0


	//----- nvinfo : EIATTR_MBARRIER_INSTR_OFFSETS
	.align		4
.L_1456:
        /*118c*/ 	.byte	0x04, 0x39
        /*118e*/ 	.short	(.L_1458 - .L_1457)


	//   ....[0]....
.L_1457:
        /*1190*/ 	.word	0x00000250
        /*1194*/ 	.word	0x000000ff
        /*1198*/ 	.word	0x00013200
        /*119c*/ 	.short	0x0100
        /*119e*/ 	.byte	0x08
	.zero		1


	//   ....[1]....
        /*11a0*/ 	.word	0x00000260
        /*11a4*/ 	.word	0x000000ff
        /*11a8*/ 	.word	0x00013220
        /*11ac*/ 	.short	0x0100
        /*11ae*/ 	.byte	0x08
	.zero		1


	//   ....[2]....
        /*11b0*/ 	.word	0x00000350
        /*11b4*/ 	.word	0x000000ff
        /*11b8*/ 	.word	0x00013230
        /*11bc*/ 	.short	0x0100
        /*11be*/ 	.byte	0x08
	.zero		1


	//   ....[3]....
        /*11c0*/ 	.word	0x00000360
        /*11c4*/ 	.word	0x000000ff
        /*11c8*/ 	.word	0x00013240
        /*11cc*/ 	.short	0x0100
        /*11ce*/ 	.byte	0x08
	.zero		1


	//   ....[4]....
        /*11d0*/ 	.word	0x00000370
        /*11d4*/ 	.word	0x000000ff
        /*11d8*/ 	.word	0x00013238
        /*11dc*/ 	.short	0x0100
        /*11de*/ 	.byte	0x08
	.zero		1


	//   ....[5]....
        /*11e0*/ 	.word	0x00000380
        /*11e4*/ 	.word	0x000000ff
        /*11e8*/ 	.word	0x00013248
        /*11ec*/ 	.short	0x0100
        /*11ee*/ 	.byte	0x08
	.zero		1


	//   ....[6]....
        /*11f0*/ 	.word	0x000004b0
        /*11f4*/ 	.word	0x000000ff
        /*11f8*/ 	.word	0x00013250
        /*11fc*/ 	.short	0x0100
        /*11fe*/ 	.byte	0x08
	.zero		1


	//   ....[7]....
        /*1200*/ 	.word	0x000004c0
        /*1204*/ 	.word	0x000000ff
        /*1208*/ 	.word	0x00013260
        /*120c*/ 	.short	0x0100
        /*120e*/ 	.byte	0x08
	.zero		1


	//   ....[8]....
        /*1210*/ 	.word	0x000004d0
        /*1214*/ 	.word	0x000000ff
        /*1218*/ 	.word	0x00013258
        /*121c*/ 	.short	0x0100
        /*121e*/ 	.byte	0x08
	.zero		1


	//   ....[9]....
        /*1220*/ 	.word	0x000004e0
        /*1224*/ 	.word	0x000000ff
        /*1228*/ 	.word	0x00013268
        /*122c*/ 	.short	0x0100
        /*122e*/ 	.byte	0x08
	.zero		1


	//   ....[10]....
        /*1230*/ 	.word	0x000005d0
        /*1234*/ 	.word	0x000000ff
        /*1238*/ 	.word	0x00013270
        /*123c*/ 	.short	0x0100
        /*123e*/ 	.byte	0x06
	.zero		1


	//   ....[11]....
        /*1240*/ 	.word	0x000005e0
        /*1244*/ 	.word	0x000000ff
        /*1248*/ 	.word	0x00013280
        /*124c*/ 	.short	0x0100
        /*124e*/ 	.byte	0x06
	.zero		1


	//   ....[12]....
        /*1250*/ 	.word	0x000005f0
        /*1254*/ 	.word	0x000000ff
        /*1258*/ 	.word	0x00013278
        /*125c*/ 	.short	0x0100
        /*125e*/ 	.byte	0x06
	.zero		1


	//   ....[13]....
        /*1260*/ 	.word	0x00000600
        /*1264*/ 	.word	0x000000ff
        /*1268*/ 	.word	0x00013288
        /*126c*/ 	.short	0x0100
        /*126e*/ 	.byte	0x06
	.zero		1


	//   ....[14]....
        /*1270*/ 	.word	0x00000730
        /*1274*/ 	.word	0x000000ff
        /*1278*/ 	.word	0x00013290
        /*127c*/ 	.short	0x0100
        /*127e*/ 	.byte	0x08
	.zero		1


	//   ....[15]....
        /*1280*/ 	.word	0x00000740
        /*1284*/ 	.word	0x000000ff
        /*1288*/ 	.word	0x000132a0
        /*128c*/ 	.short	0x0100
        /*128e*/ 	.byte	0x08
	.zero		1


	//   ....[16]....
        /*1290*/ 	.word	0x00000750
        /*1294*/ 	.word	0x000000ff
        /*1298*/ 	.word	0x00013298
        /*129c*/ 	.short	0x0100
        /*129e*/ 	.byte	0x08
	.zero		1


	//   ....[17]....
        /*12a0*/ 	.word	0x00000760
        /*12a4*/ 	.word	0x000000ff
        /*12a8*/ 	.word	0x000132a8
        /*12ac*/ 	.short	0x0100
        /*12ae*/ 	.byte	0x08
	.zero		1


	//   ....[18]....
        /*12b0*/ 	.word	0x000008a0
        /*12b4*/ 	.word	0x000000ff
        /*12b8*/ 	.word	0x000132b0
        /*12bc*/ 	.short	0x0100
        /*12be*/ 	.byte	0x08
	.zero		1


	//   ....[19]....
        /*12c0*/ 	.word	0x000008b0
        /*12c4*/ 	.word	0x000000ff
        /*12c8*/ 	.word	0x000132c0
        /*12cc*/ 	.short	0x0100
        /*12ce*/ 	.byte	0x08
	.zero		1


	//   ....[20]....
        /*12d0*/ 	.word	0x000008c0
        /*12d4*/ 	.word	0x000000ff
        /*12d8*/ 	.word	0x000132b8
        /*12dc*/ 	.short	0x0100
        /*12de*/ 	.byte	0x08
	.zero		1


	//   ....[21]....
        /*12e0*/ 	.word	0x000008d0
        /*12e4*/ 	.word	0x000000ff
        /*12e8*/ 	.word	0x000132c8
        /*12ec*/ 	.short	0x0100
        /*12ee*/ 	.byte	0x08
	.zero		1


	//   ....[22]....
        /*12f0*/ 	.word	0x000029b0
        /*12f4*/ 	.word	0x00000043
        /*12f8*/ 	.word	0x00013290
        /*12fc*/ 	.short	0x010a
        /*12fe*/ 	.byte	0x3f
	.zero		1


	//   ....[23]....
        /*1300*/ 	.word	0x00003bf0
        /*1304*/ 	.word	0x00000043
        /*1308*/ 	.word	0x00013290
        /*130c*/ 	.short	0x010a
        /*130e*/ 	.byte	0x3f
	.zero		1


	//   ....[24]....
        /*1310*/ 	.word	0x00004c50
        /*1314*/ 	.word	0x00000043
        /*1318*/ 	.word	0x00013290
        /*131c*/ 	.short	0x010a
        /*131e*/ 	.byte	0x3f
	.zero		1


	//   ....[25]....
        /*1320*/ 	.word	0x00004ff0
        /*1324*/ 	.word	0x00000004
        /*1328*/ 	.word	0x00000000
        /*132c*/ 	.short	0x0101
        /*132e*/ 	.byte	0x3f
	.zero		1


	//   ....[26]....
        /*1330*/ 	.word	0x00005030
        /*1334*/ 	.word	0x00000043
        /*1338*/ 	.word	0x000132b0
        /*133c*/ 	.short	0x010a
        /*133e*/ 	.byte	0x3f
	.zero		1


	//   ....[27]....
        /*1340*/ 	.word	0x00005380
        /*1344*/ 	.word	0x00000043
        /*1348*/ 	.word	0x00000000
        /*134c*/ 	.short	0x0101
        /*134e*/ 	.byte	0x3f
	.zero		1


	//   ....[28]....
        /*1350*/ 	.word	0x00005d00
        /*1354*/ 	.word	0x00000012
        /*1358*/ 	.word	0x00013200
        /*135c*/ 	.short	0x010a
        /*135e*/ 	.byte	0x3f
	.zero		1


	//   ....[29]....
        /*1360*/ 	.word	0x00005d50
        /*1364*/ 	.word	0x00000012
        /*1368*/ 	.word	0x00013200
        /*136c*/ 	.short	0x010a
        /*136e*/ 	.byte	0x3f
	.zero		1


	//   ....[30]....
        /*1370*/ 	.word	0x00006300
        /*1374*/ 	.word	0x00000012
        /*1378*/ 	.word	0x00013200
        /*137c*/ 	.short	0x010a
        /*137e*/ 	.byte	0x3f
	.zero		1


	//   ....[31]....
        /*1380*/ 	.word	0x00007590
        /*1384*/ 	.word	0x00000012
        /*1388*/ 	.word	0x00013200
        /*138c*/ 	.short	0x010a
        /*138e*/ 	.byte	0x3f
	.zero		1


	//   ....[32]....
        /*1390*/ 	.word	0x00008720
        /*1394*/ 	.word	0x00000000
        /*1398*/ 	.word	0x00013230
        /*139c*/ 	.short	0x010a
        /*139e*/ 	.byte	0x3f
	.zero		1


	//   ....[33]....
        /*13a0*/ 	.word	0x000087b0
        /*13a4*/ 	.word	0x00000000
        /*13a8*/ 	.word	0x00013230
        /*13ac*/ 	.short	0x010a
        /*13ae*/ 	.byte	0x3f
	.zero		1


	//   ....[34]....
        /*13b0*/ 	.word	0x0000af40
        /*13b4*/ 	.word	0x00000000
        /*13b8*/ 	.word	0x00000000
        /*13bc*/ 	.short	0x0101
        /*13be*/ 	.byte	0x3f
	.zero		1


	//   ....[35]....
        /*13c0*/ 	.word	0x0000bb80
        /*13c4*/ 	.word	0x0000000d
        /*13c8*/ 	.word	0x00013230
        /*13cc*/ 	.short	0x010a
        /*13ce*/ 	.byte	0x3f
	.zero		1


	//   ....[36]....
        /*13d0*/ 	.word	0x0000bc00
        /*13d4*/ 	.word	0x0000000d
        /*13d8*/ 	.word	0x00013230
        /*13dc*/ 	.short	0x010a
        /*13de*/ 	.byte	0x3f
	.zero		1


	//   ....[37]....
        /*13e0*/ 	.word	0x0000c1c0
        /*13e4*/ 	.word	0x0000000e
        /*13e8*/ 	.word	0x00013250
        /*13ec*/ 	.short	0x010a
        /*13ee*/ 	.byte	0x3f
	.zero		1


	//   ....[38]....
        /*13f0*/ 	.word	0x0000c210
        /*13f4*/ 	.word	0x0000000e
        /*13f8*/ 	.word	0x00013250
        /*13fc*/ 	.short	0x010a
        /*13fe*/ 	.byte	0x3f
	.zero		1


	//   ....[39]....
        /*1400*/ 	.word	0x0000cc60
        /*1404*/ 	.word	0x00000084
        /*1408*/ 	.word	0x00000000
        /*140c*/ 	.short	0x0101
        /*140e*/ 	.byte	0x3f
	.zero		1


	//   ....[40]....
        /*1410*/ 	.word	0x0000e530
        /*1414*/ 	.word	0x0000000e
        /*1418*/ 	.word	0x00000000
        /*141c*/ 	.short	0x0101
        /*141e*/ 	.byte	0x3f
	.zero		1


	//   ....[41]....
        /*1420*/ 	.word	0x0000ea60
        /*1424*/ 	.word	0x00000008
        /*1428*/ 	.word	0x00013250
        /*142c*/ 	.short	0x010a
        /*142e*/ 	.byte	0x3f
	.zero		1


	//   ....[42]....
        /*1430*/ 	.word	0x0000eab0
        /*1434*/ 	.word	0x00000008
        /*1438*/ 	.word	0x00013250
        /*143c*/ 	.short	0x010a
        /*143e*/ 	.byte	0x3f
	.zero		1


	//   ....[43]....
        /*1440*/ 	.word	0x0000f2c0
        /*1444*/ 	.word	0x00000002
        /*1448*/ 	.word	0x00000000
        /*144c*/ 	.short	0x0101
        /*144e*/ 	.byte	0x3f
	.zero		1


	//   ....[44]....
        /*1450*/ 	.word	0x000109c0
        /*1454*/ 	.word	0x00000000
        /*1458*/ 	.word	0x00000000
        /*145c*/ 	.short	0x0101
        /*145e*/ 	.byte	0x3f
	.zero		1


	//   ....[45]....
        /*1460*/ 	.word	0x00010eb0
        /*1464*/ 	.word	0x00000004
        /*1468*/ 	.word	0x00000000
        /*146c*/ 	.short	0x0101
        /*146e*/ 	.byte	0x3f
	.zero		1


	//   ....[46]....
        /*1470*/ 	.word	0x000136b0
        /*1474*/ 	.word	0x00000011
        /*1478*/ 	.word	0x00013220
        /*147c*/ 	.short	0x010a
        /*147e*/ 	.byte	0x3f
	.zero		1


	//   ....[47]....
        /*1480*/ 	.word	0x00013780
        /*1484*/ 	.word	0x00000006
        /*1488*/ 	.word	0x000132a0
        /*148c*/ 	.short	0x010a
        /*148e*/ 	.byte	0x3f
	.zero		1


	//   ....[48]....
        /*1490*/ 	.word	0x000139c0
        /*1494*/ 	.word	0x00000006
        /*1498*/ 	.word	0x000132c0
        /*149c*/ 	.short	0x010a
        /*149e*/ 	.byte	0x3f
	.zero		1


	//   ....[49]....
        /*14a0*/ 	.word	0x00013d70
        /*14a4*/ 	.word	0x00000006
        /*14a8*/ 	.word	0x000132a0
        /*14ac*/ 	.short	0x010a
        /*14ae*/ 	.byte	0x3f
	.zero		1


	//   ....[50]....
        /*14b0*/ 	.word	0x00013fa0
        /*14b4*/ 	.word	0x00000006
        /*14b8*/ 	.word	0x000132c0
        /*14bc*/ 	.short	0x010a
        /*14be*/ 	.byte	0x3f
	.zero		1


	//   ....[51]....
        /*14c0*/ 	.word	0x000151e0
        /*14c4*/ 	.word	0x00000004
        /*14c8*/ 	.word	0x00013280
        /*14cc*/ 	.short	0x010a
        /*14ce*/ 	.byte	0x3f
	.zero		1


	//   ....[52]....
        /*14d0*/ 	.word	0x00015880
        /*14d4*/ 	.word	0x00000004
        /*14d8*/ 	.word	0x00013270
        /*14dc*/ 	.short	0x0107
        /*14de*/ 	.byte	0x3f
	.zero		1


	//   ....[53]....
        /*14e0*/ 	.word	0x00015940
        /*14e4*/ 	.word	0x00000004
        /*14e8*/ 	.word	0x00013270
        /*14ec*/ 	.short	0x0101
        /*14ee*/ 	.byte	0x3f
	.zero		1


	//   ....[54]....
        /*14f0*/ 	.word	0x00015990
        /*14f4*/ 	.word	0x00000004
        /*14f8*/ 	.word	0x00013240
        /*14fc*/ 	.short	0x010a
        /*14fe*/ 	.byte	0x3f
	.zero		1


	//   ....[55]....
        /*1500*/ 	.word	0x00015ed0
        /*1504*/ 	.word	0x00000004
        /*1508*/ 	.word	0x00013230
        /*150c*/ 	.short	0x0107
        /*150e*/ 	.byte	0x3f
	.zero		1


	//   ....[56]....
        /*1510*/ 	.word	0x00015fb0
        /*1514*/ 	.word	0x00000004
        /*1518*/ 	.word	0x00013230
        /*151c*/ 	.short	0x0101
        /*151e*/ 	.byte	0x3f
	.zero		1


	//   ....[57]....
        /*1520*/ 	.word	0x000169e0
        /*1524*/ 	.word	0x00000011
        /*1528*/ 	.word	0x00013200
        /*152c*/ 	.short	0x0107
        /*152e*/ 	.byte	0x3f
	.zero		1


	//   ....[58]....
        /*1530*/ 	.word	0x00016ad0
        /*1534*/ 	.word	0x00000011
        /*1538*/ 	.word	0x00013200
        /*153c*/ 	.short	0x0101
        /*153e*/ 	.byte	0x3f
	.zero		1


	//   ....[59]....
        /*1540*/ 	.word	0x00016af0
        /*1544*/ 	.word	0x00000011
        /*1548*/ 	.word	0x00013220
        /*154c*/ 	.short	0x010a
        /*154e*/ 	.byte	0x3f
	.zero		1


	//   ....[60]....
        /*1550*/ 	.word	0x00017080
        /*1554*/ 	.word	0x00000006
        /*1558*/ 	.word	0x00013280
        /*155c*/ 	.short	0x010a
        /*155e*/ 	.byte	0x3f
	.zero		1


	//   ....[61]....
        /*1560*/ 	.word	0x00017590
        /*1564*/ 	.word	0x00000006
        /*1568*/ 	.word	0x00013270
        /*156c*/ 	.short	0x0107
        /*156e*/ 	.byte	0x3f
	.zero		1


	//   ....[62]....
        /*1570*/ 	.word	0x00017650
        /*1574*/ 	.word	0x00000006
        /*1578*/ 	.word	0x00013270
        /*157c*/ 	.short	0x0101
        /*157e*/ 	.byte	0x3f
	.zero		1


	//   ....[63]....
        /*1580*/ 	.word	0x000176a0
        /*1584*/ 	.word	0x00000006
        /*1588*/ 	.word	0x00013240
        /*158c*/ 	.short	0x010a
        /*158e*/ 	.byte	0x3f
	.zero		1


	//   ....[64]....
        /*1590*/ 	.word	0x00017ae0
        /*1594*/ 	.word	0x00000006
        /*1598*/ 	.word	0x00013230
        /*159c*/ 	.short	0x0107
        /*159e*/ 	.byte	0x3f
	.zero		1


	//   ....[65]....
        /*15a0*/ 	.word	0x00017bb0
        /*15a4*/ 	.word	0x00000006
        /*15a8*/ 	.word	0x00013230
        /*15ac*/ 	.short	0x0101
        /*15ae*/ 	.byte	0x3f
	.zero		1


	//   ....[66]....
        /*15b0*/ 	.word	0x00017c30
        /*15b4*/ 	.word	0x00000002
        /*15b8*/ 	.word	0x00013270
        /*15bc*/ 	.short	0x010a
        /*15be*/ 	.byte	0x3f
	.zero		1


	//   ....[67]....
        /*15c0*/ 	.word	0x00017cc0
        /*15c4*/ 	.word	0x00000002
        /*15c8*/ 	.word	0x00013260
        /*15cc*/ 	.short	0x010a
        /*15ce*/ 	.byte	0x3f
	.zero		1


	//   ....[68]....
        /*15d0*/ 	.word	0x000180f0
        /*15d4*/ 	.word	0x00000002
        /*15d8*/ 	.word	0x00013250
        /*15dc*/ 	.short	0x0101
        /*15de*/ 	.byte	0x3f
	.zero		1


	//   ....[69]....
        /*15e0*/ 	.word	0x00018180
        /*15e4*/ 	.word	0x00000002
        /*15e8*/ 	.word	0x00000000
        /*15ec*/ 	.short	0x0101
        /*15ee*/ 	.byte	0x3f
	.zero		1


	//   ....[70]....
        /*15f0*/ 	.word	0x00018360
        /*15f4*/ 	.word	0x00000000
        /*15f8*/ 	.word	0x00013270
        /*15fc*/ 	.short	0x010a
        /*15fe*/ 	.byte	0x3f
	.zero		1


	//   ....[71]....
        /*1600*/ 	.word	0x000183f0
        /*1604*/ 	.word	0x00000000
        /*1608*/ 	.word	0x00013260
        /*160c*/ 	.short	0x010a
        /*160e*/ 	.byte	0x3f
	.zero		1


	//   ....[72]....
        /*1610*/ 	.word	0x00018840
        /*1614*/ 	.word	0x00000000
        /*1618*/ 	.word	0x00013250
        /*161c*/ 	.short	0x0101
        /*161e*/ 	.byte	0x3f
	.zero		1


	//   ....[73]....
        /*1620*/ 	.word	0x000188c0
        /*1624*/ 	.word	0x00000000
        /*1628*/ 	.word	0x00000000
        /*162c*/ 	.short	0x0101
        /*162e*/ 	.byte	0x3f
	.zero		1


	//   ....[74]....
        /*1630*/ 	.word	0x00019660
        /*1634*/ 	.word	0x00000005
        /*1638*/ 	.word	0x00013220
        /*163c*/ 	.short	0x010a
        /*163e*/ 	.byte	0x3f
	.zero		1


	//   ....[75]....
        /*1640*/ 	.word	0x000197f0
        /*1644*/ 	.word	0x00000004
        /*1648*/ 	.word	0x00013240
        /*164c*/ 	.short	0x010a
        /*164e*/ 	.byte	0x3f
	.zero		1


	//   ....[76]....
        /*1650*/ 	.word	0x000198a0
        /*1654*/ 	.word	0x00000005
        /*1658*/ 	.word	0x00013240
        /*165c*/ 	.short	0x010a
        /*165e*/ 	.byte	0x3f
	.zero		1


	//   ....[77]....
        /*1660*/ 	.word	0x000198e0
        /*1664*/ 	.word	0x00000004
        /*1668*/ 	.word	0x00013260
        /*166c*/ 	.short	0x010a
        /*166e*/ 	.byte	0x3f
	.zero		1


	//   ....[78]....
        /*1670*/ 	.word	0x00019920
        /*1674*/ 	.word	0x00000005
        /*1678*/ 	.word	0x00013260
        /*167c*/ 	.short	0x010a
        /*167e*/ 	.byte	0x3f
	.zero		1


	//   ....[79]....
        /*1680*/ 	.word	0x00019960
        /*1684*/ 	.word	0x00000004
        /*1688*/ 	.word	0x00013280
        /*168c*/ 	.short	0x010a
        /*168e*/ 	.byte	0x3f
	.zero		1


	//   ....[80]....
        /*1690*/ 	.word	0x000199a0
        /*1694*/ 	.word	0x00000005
        /*1698*/ 	.word	0x00013280
        /*169c*/ 	.short	0x010a
        /*169e*/ 	.byte	0x3f
	.zero		1


	//   ....[81]....
        /*16a0*/ 	.word	0x00019a00
        /*16a4*/ 	.word	0x00000043
        /*16a8*/ 	.word	0x00013290
        /*16ac*/ 	.short	0x010a
        /*16ae*/ 	.byte	0x3f
	.zero		1


	//   ....[82]....
        /*16b0*/ 	.word	0x00019b60
        /*16b4*/ 	.word	0x00000043
        /*16b8*/ 	.word	0x00013290
        /*16bc*/ 	.short	0x010a
        /*16be*/ 	.byte	0x3f
	.zero		1


	//   ....[83]....
        /*16c0*/ 	.word	0x00019cd0
        /*16c4*/ 	.word	0x00000043
        /*16c8*/ 	.word	0x00013290
        /*16cc*/ 	.short	0x010a
        /*16ce*/ 	.byte	0x3f
	.zero		1


	//   ....[84]....
        /*16d0*/ 	.word	0x00019e30
        /*16d4*/ 	.word	0x00000043
        /*16d8*/ 	.word	0x000132b0
        /*16dc*/ 	.short	0x010a
        /*16de*/ 	.byte	0x3f
	.zero		1


	//   ....[85]....
        /*16e0*/ 	.word	0x0001a040
        /*16e4*/ 	.word	0x00000012
        /*16e8*/ 	.word	0x00013200
        /*16ec*/ 	.short	0x010a
        /*16ee*/ 	.byte	0x3f
	.zero		1


	//   ....[86]....
        /*16f0*/ 	.word	0x0001a250
        /*16f4*/ 	.word	0x00000012
        /*16f8*/ 	.word	0x00013200
        /*16fc*/ 	.short	0x010a
        /*16fe*/ 	.byte	0x3f
	.zero		1


	//   ....[87]....
        /*1700*/ 	.word	0x0001a2a0
        /*1704*/ 	.word	0x00000000
        /*1708*/ 	.word	0x00013230
        /*170c*/ 	.short	0x010a
        /*170e*/ 	.byte	0x3f
	.zero		1


	//   ....[88]....
        /*1710*/ 	.word	0x0001a2f0
        /*1714*/ 	.word	0x0000000d
        /*1718*/ 	.word	0x00013230
        /*171c*/ 	.short	0x010a
        /*171e*/ 	.byte	0x3f
	.zero		1


	//   ....[89]....
        /*1720*/ 	.word	0x0001a340
        /*1724*/ 	.word	0x0000000e
        /*1728*/ 	.word	0x00013250
        /*172c*/ 	.short	0x010a
        /*172e*/ 	.byte	0x3f
	.zero		1


	//   ....[90]....
        /*1730*/ 	.word	0x0001a390
        /*1734*/ 	.word	0x00000008
        /*1738*/ 	.word	0x00013250
        /*173c*/ 	.short	0x010a
        /*173e*/ 	.byte	0x3f
	.zero		1


	//   ....[91]....
        /*1740*/ 	.word	0x0001a530
        /*1744*/ 	.word	0x00000011
        /*1748*/ 	.word	0x00013220
        /*174c*/ 	.short	0x010a
        /*174e*/ 	.byte	0x3f
	.zero		1


	//   ....[92]....
        /*1750*/ 	.word	0x0001a580
        /*1754*/ 	.word	0x00000006
        /*1758*/ 	.word	0x000132a0
        /*175c*/ 	.short	0x010a
        /*175e*/ 	.byte	0x3f
	.zero		1


	//   ....[93]....
        /*1760*/ 	.word	0x0001a5d0
        /*1764*/ 	.word	0x00000006
        /*1768*/ 	.word	0x000132c0
        /*176c*/ 	.short	0x010a
        /*176e*/ 	.byte	0x3f
	.zero		1


	//   ....[94]....
        /*1770*/ 	.word	0x0001a620
        /*1774*/ 	.word	0x00000006
        /*1778*/ 	.word	0x000132a0
        /*177c*/ 	.short	0x010a
        /*177e*/ 	.byte	0x3f
	.zero		1


	//   ....[95]....
        /*1780*/ 	.word	0x0001a670
        /*1784*/ 	.word	0x00000006
        /*1788*/ 	.word	0x000132c0
        /*178c*/ 	.short	0x010a
        /*178e*/ 	.byte	0x3f
	.zero		1


	//   ....[96]....
        /*1790*/ 	.word	0x0001a7a0
        /*1794*/ 	.word	0x00000004
        /*1798*/ 	.word	0x00013280
        /*179c*/ 	.short	0x010a
        /*179e*/ 	.byte	0x3f
	.zero		1


	//   ....[97]....
        /*17a0*/ 	.word	0x0001aed0
        /*17a4*/ 	.word	0x00000004
        /*17a8*/ 	.word	0x00013240
        /*17ac*/ 	.short	0x010a
        /*17ae*/ 	.byte	0x3f
	.zero		1


	//   ....[98]....
        /*17b0*/ 	.word	0x0001bc90
        /*17b4*/ 	.word	0x00000011
        /*17b8*/ 	.word	0x00013220
        /*17bc*/ 	.short	0x010a
        /*17be*/ 	.byte	0x3f
	.zero		1


	//   ....[99]....
        /*17c0*/ 	.word	0x0001bcf0
        /*17c4*/ 	.word	0x00000006
        /*17c8*/ 	.word	0x00013280
        /*17cc*/ 	.short	0x010a
        /*17ce*/ 	.byte	0x3f
	.zero		1


	//   ....[100]....
        /*17d0*/ 	.word	0x0001c3c0
        /*17d4*/ 	.word	0x00000006
        /*17d8*/ 	.word	0x00013240
        /*17dc*/ 	.short	0x010a
        /*17de*/ 	.byte	0x3f
	.zero		1


	//   ....[101]....
        /*17e0*/ 	.word	0x0001c980
        /*17e4*/ 	.word	0x00000002
        /*17e8*/ 	.word	0x00013270
        /*17ec*/ 	.short	0x010a
        /*17ee*/ 	.byte	0x3f
	.zero		1


	//   ....[102]....
        /*17f0*/ 	.word	0x0001c9d0
        /*17f4*/ 	.word	0x00000002
        /*17f8*/ 	.word	0x00013260
        /*17fc*/ 	.short	0x010a
        /*17fe*/ 	.byte	0x3f
	.zero		1


	//   ....[103]....
        /*1800*/ 	.word	0x0001ca20
        /*1804*/ 	.word	0x00000000
        /*1808*/ 	.word	0x00013270
        /*180c*/ 	.short	0x010a
        /*180e*/ 	.byte	0x3f
	.zero		1


	//   ....[104]....
        /*1810*/ 	.word	0x0001ca70
        /*1814*/ 	.word	0x00000000
        /*1818*/ 	.word	0x00013260
        /*181c*/ 	.short	0x010a
        /*181e*/ 	.byte	0x3f
	.zero		1


	//   ....[105]....
        /*1820*/ 	.word	0x0001d590
        /*1824*/ 	.word	0x00000005
        /*1828*/ 	.word	0x00013220
        /*182c*/ 	.short	0x010a
        /*182e*/ 	.byte	0x3f
	.zero		1


	//   ....[106]....
        /*1830*/ 	.word	0x0001d730
        /*1834*/ 	.word	0x00000004
        /*1838*/ 	.word	0x00013240
        /*183c*/ 	.short	0x010a
        /*183e*/ 	.byte	0x3f
	.zero		1


	//   ....[107]....
        /*1840*/ 	.word	0x0001d780
        /*1844*/ 	.word	0x00000005
        /*1848*/ 	.word	0x00013240
        /*184c*/ 	.short	0x010a
        /*184e*/ 	.byte	0x3f
	.zero		1


	//   ....[108]....
        /*1850*/ 	.word	0x0001d7d0
        /*1854*/ 	.word	0x00000004
        /*1858*/ 	.word	0x00013260
        /*185c*/ 	.short	0x010a
        /*185e*/ 	.byte	0x3f
	.zero		1


	//   ....[109]....
        /*1860*/ 	.word	0x0001d820
        /*1864*/ 	.word	0x00000005
        /*1868*/ 	.word	0x00013260
        /*186c*/ 	.short	0x010a
        /*186e*/ 	.byte	0x3f
	.zero		1


	//   ....[110]....
        /*1870*/ 	.word	0x0001d870
        /*1874*/ 	.word	0x00000004
        /*1878*/ 	.word	0x00013280
        /*187c*/ 	.short	0x010a
        /*187e*/ 	.byte	0x3f
	.zero		1


	//----- nvinfo : EIATTR_NUM_MBARRIERS
	.align		4
.L_1458:
        /*1880*/ 	.byte	0x03, 0x38
        /*1882*/ 	.short	0x0016


	//----- nvinfo : EIATTR_EXIT_INSTR_OFFSETS
	.align		4
        /*1884*/ 	.byte	0x04, 0x1c
        /*1886*/ 	.short	(.L_1460 - .L_1459)


	//   ....[0]....
.L_1459:
        /*1888*/ 	.word	0x000199f0


	//----- nvinfo : EIATTR_MAX_THREADS
	.align		4
.L_1460:
        /*188c*/ 	.byte	0x04, 0x05
        /*188e*/ 	.short	(.L_1462 - .L_1461)
.L_1461:
        /*1890*/ 	.word	0x00000200
        /*1894*/ 	.word	0x00000001
        /*1898*/ 	.word	0x00000001


	//----- nvinfo : EIATTR_CRS_STACK_SIZE
	.align		4
.L_1462:
        /*189c*/ 	.byte	0x04, 0x1e
        /*189e*/ 	.short	(.L_1464 - .L_1463)
.L_1463:
        /*18a0*/ 	.word	0x00000000


	//----- nvinfo : EIATTR_CBANK_PARAM_SIZE
	.align		4
.L_1464:
        /*18a4*/ 	.byte	0x03, 0x19
        /*18a6*/ 	.short	0x0af0


	//----- nvinfo : EIATTR_PARAM_CBANK
	.align		4
        /*18a8*/ 	.byte	0x04, 0x0a
        /*18aa*/ 	.short	(.L_1466 - .L_1465)
	.align		4
.L_1465:
        /*18ac*/ 	.word	index@(.nv.constant0._ZN7cutlass13device_kernelIN5flash11enable_sm90INS1_16FlashAttnFwdSm90INS1_25CollectiveMainloopFwdSm90ILi2EN4cute5tupleIJNS5_1CILi1EEES8_S8_EEENS6_IJNS7_ILi192EEENS7_ILi160EEENS7_ILi64EEEEEELi64ENS_12float_e4m3_tEfNS_4arch4Sm90ELb0ELb0ELb1ELb1ELb1ELb1ELb0ELb1ELb1ELb1ELb1ELb0EEENS1_21CollectiveEpilogueFwdINS6_IJSA_SC_SB_EEES9_NS_10bfloat16_tESG_Li384ELb1ELb1ELb1ELb1EEENS1_36VarlenDynamicPersistentTileSchedulerILi192ELi160ELi384ELi128ELb1ELb1ELb1ELb0ELb1ELb1EEEEEEEEEvNT_6ParamsE)
        /*18b0*/ 	.short	0x0210
        /*18b2*/ 	.short	0x0af0


	//----- nvinfo : EIATTR_SW_WAR
	.align		4
.L_1466:
        /*18b4*/ 	.byte	0x04, 0x36
        /*18b6*/ 	.short	(.L_1468 - .L_1467)
.L_1467:
        /*18b8*/ 	.word	0x00000008
.L_1468:


//--------------------- .nv.info._ZN7cutlass13device_kernelIN5flash11enable_sm90INS1_16FlashAttnFwdSm90INS1_25CollectiveMainloopFwdSm90ILi2EN4cute5tupleIJNS5_1CILi1EEES8_S8_EEENS6_IJNS7_ILi192EEENS7_ILi160EEENS7_ILi64EEEEEELi64ENS_12float_e4m3_tEfNS_4arch4Sm90ELb0ELb1ELb1ELb0ELb1ELb0ELb0ELb1ELb1ELb1ELb1ELb0EEENS1_21CollectiveEpilogueFwdINS6_IJSA_SC_SB_EEES9_NS_10bfloat16_tESG_Li384ELb0ELb1ELb1ELb1EEENS1_19SingleTileSchedulerILb0ELb1ELb1ELi192EEEEEEEEEvNT_6ParamsE --------------------------
	.section	.nv.info._ZN7cutlass13device_kernelIN5flash11enable_sm90INS1_16FlashAttnFwdSm90INS1_25CollectiveMainloopFwdSm90ILi2EN4cute5tupleIJNS5_1CILi1EEES8_S8_EEENS6_IJNS7_ILi192EEENS7_ILi160EEENS7_ILi64EEEEEELi64ENS_12float_e4m3_tEfNS_4arch4Sm90ELb0ELb1ELb1ELb0ELb1ELb0ELb0ELb1ELb1ELb1ELb1ELb0EEENS1_21CollectiveEpilogueFwdINS6_IJSA_SC_SB_EEES9_NS_10bfloat16_tESG_Li384ELb0ELb1ELb1ELb1EEENS1_19SingleTileSchedulerILb0ELb1ELb1ELi192EEEEEEEEEvNT_6ParamsE,"",@"SHT_CUDA_INFO"
	.sectionflags	@""
	.align	4


	//----- nvinfo : EIATTR_CUDA_API_VERSION
	.align		4
        /*0000*/ 	.byte	0x04, 0x37
        /*0002*/ 	.short	(.L_1470 - .L_1469)
.L_1469:
        /*0004*/ 	.word	0x00000082


	//----- nvinfo : EIATTR_KPARAM_INFO
	.align		4
.L_1470:
        /*0008*/ 	.byte	0x04, 0x17
        /*000a*/ 	.short	(.L_1472 - .L_1471)
.L_1471:
        /*000c*/ 	.word	0x00000000
        /*0010*/ 	.short	0x0000
        /*0012*/ 	.short	0x0070
        /*0014*/ 	.byte	0x00, 0xf0, 0x01, 0x28


	//----- nvinfo : EIATTR_SPARSE_MMA_MASK
	.align		4
.L_1472:
        /*0018*/ 	.byte	0x03, 0x50
        /*001a*/ 	.short	0x0000


	//----- nvinfo : EIATTR_MAXREG_COUNT
	.align		4
        /*001c*/ 	.byte	0x03, 0x1b
        /*001e*/ 	.short	0x0080


	//----- nvinfo : EIATTR_NUM_BARRIERS
	.align		4
        /*0020*/ 	.byte	0x02, 0x4c
        /*0022*/ 	.byte	0x09
	.zero		1


	//----- nvinfo : EIATTR_EXTERNS
	.align		4
        /*0024*/ 	.byte	0x04, 0x0f
        /*0026*/ 	.short	(.L_1474 - .L_1473)


	//   ....[0]....
	.align		4
.L_1473:
        /*0028*/ 	.word	index@(__assertfail)


	//----- nvinfo : EIATTR_ANNOTATIONS
	.align		4
.L_1474:
        /*002c*/ 	.byte	0x04, 0x55
        /*002e*/ 	.short	(.L_1476 - .L_1475)


	//   ....[0]....
.L_1475:
        /* <DEDUP_REMOVED lines=18> */


	//----- nvinfo : EIATTR_MERCURY_ISA_VERSION
	.align		4
.L_1476:
        /*0138*/ 	.byte	0x03, 0x5f
        /*013a*/ 	.short	0x0101


	//----- nvinfo : EIATTR_INT_WARP_WIDE_INSTR_OFFSETS
	.align		4
        /*013c*/ 	.byte	0x04, 0x31
        /*013e*/ 	.short	(.L_1478 - .L_1477)


	//   ....[0]....
.L_1477:
        /*0140*/ 	.word	0x000000c0


	//   ....[1]....
        /*0144*/ 	.word	0x000000d0


	//   ....[2]....
        /*0148*/ 	.word	0x00000170


	//----- nvinfo : EIATTR_COOP_GROUP_MASK_REGIDS
	.align		4
.L_1478:
        /*014c*/ 	.byte	0x04, 0x29
        /*014e*/ 	.short	(.L_1480 - .L_1479)


	//   ....[0]....
.L_1479:
        /*0150*/ 	.word	0xffffffff


	//   ....[1]....
        /*0154*/ 	.word	0xffffffff


	//   ....[2]....
        /*0158*/ 	.word	0xffffffff


	//   ....[3]....
        /*015c*/ 	.word	0xffffffff


	//   ....[4]....
        /*0160*/ 	.word	0xffffffff


	//   ....[5]....
        /*0164*/ 	.word	0xffffffff


	//   ....[6]....
        /*0168*/ 	.word	0xffffffff


	//   ....[7]....
        /*016c*/ 	.word	0xffffffff


	//   ....[8]....
        /*0170*/ 	.word	0xffffffff


	//   ....[9]....
        /*0174*/ 	.word	0xffffffff


	//   ....[10]....
        /*0178*/ 	.word	0xffffffff


	//   ....[11]....
        /*017c*/ 	.word	0xffffffff


	//   ....[12]....
        /*0180*/ 	.word	0xffffffff


	//   ....[13]....
        /*0184*/ 	.word	0xffffffff


	//   ....[14]....
        /*0188*/ 	.word	0xffffffff


	//   ....[15]....
        /*018c*/ 	.word	0xffffffff


	//   ....[16]....
        /*0190*/ 	.word	0xffffffff


	//   ....[17]....
        /*0194*/ 	.word	0xffffffff


	//   ....[18]....
        /*0198*/ 	.word	0xffffffff


	//   ....[19]....
        /*019c*/ 	.word	0xffffffff


	//   ....[20]....
        /*01a0*/ 	.word	0xffffffff


	//   ....[21]....
        /*01a4*/ 	.word	0xffffffff


	//   ....[22]....
        /*01a8*/ 	.word	0xffffffff


	//   ....[23]....
        /*01ac*/ 	.word	0xffffffff


	//   ....[24]....
        /*01b0*/ 	.word	0xffffffff


	//   ....[25]....
        /*01b4*/ 	.word	0xffffffff


	//   ....[26]....
        /*01b8*/ 	.word	0xffffffff


	//   ....[27]....
        /*01bc*/ 	.word	0xffffffff


	//   ....[28]....
        /*01c0*/ 	.word	0xffffffff


	//   ....[29]....
        /*01c4*/ 	.word	0xffffffff


	//   ....[30]....
        /*01c8*/ 	.word	0xffffffff


	//   ....[31]....
        /*01cc*/ 	.word	0xffffffff


	//   ....[32]....
        /*01d0*/ 	.word	0xffffffff


	//   ....[33]....
        /*01d4*/ 	.word	0xffffffff


	//   ....[34]....
        /*01d8*/ 	.word	0xffffffff


	//   ....[35]....
        /*01dc*/ 	.word	0xffffffff


	//   ....[36]....
        /*01e0*/ 	.word	0xffffffff


	//   ....[37]....
        /*01e4*/ 	.word	0xffffffff


	//   ....[38]....
        /*01e8*/ 	.word	0xffffffff


	//   ....[39]....
        /*01ec*/ 	.word	0xffffffff


	//   ....[40]....
        /*01f0*/ 	.word	0xffffffff


	//   ....[41]....
        /*01f4*/ 	.word	0xffffffff


	//   ....[42]....
        /*01f8*/ 	.word	0xffffffff


	//   ....[43]....
        /*01fc*/ 	.word	0xffffffff


	//   ....[44]....
        /*0200*/ 	.word	0xffffffff


	//   ....[45]....
        /*0204*/ 	.word	0xffffffff


	//   ....[46]....
        /*0208*/ 	.word	0xffffffff


	//   ....[47]....
        /*020c*/ 	.word	0xffffffff


	//   ....[48]....
        /*0210*/ 	.word	0xffffffff


	//   ....[49]....
        /*0214*/ 	.word	0xffffffff


	//   ....[50]....
        /*0218*/ 	.word	0xffffffff


	//   ....[51]....
        /*021c*/ 	.word	0xffffffff


	//   ....[52]....
        /*0220*/ 	.word	0xffffffff


	//   ....[53]....
        /*0224*/ 	.word	0xffffffff


	//   ....[54]....
        /*0228*/ 	.word	0xffffffff


	//   ....[55]....
        /*022c*/ 	.word	0xffffffff


	//   ....[56]....
        /*0230*/ 	.word	0xffffffff


	//   ....[57]....
        /*0234*/ 	.word	0xffffffff


	//   ....[58]....
        /*0238*/ 	.word	0xffffffff


	//   ....[59]....
        /*023c*/ 	.word	0xffffffff


	//   ....[60]....
        /*0240*/ 	.word	0xffffffff


	//   ....[61]....
        /*0244*/ 	.word	0xffffffff


	//   ....[62]....
        /*0248*/ 	.word	0xffffffff


	//   ....[63]....
        /*024c*/ 	.word	0xffffffff


	//   ....[64]....
        /*0250*/ 	.word	0xffffffff


	//   ....[65]....
        /*0254*/ 	.word	0xffffffff


	//   ....[66]....
        /*0258*/ 	.word	0xffffffff


	//   ....[67]....
        /*025c*/ 	.word	0xffffffff


	//   ....[68]....
        /*0260*/ 	.word	0xffffffff


	//   ....[69]....
        /*0264*/ 	.word	0xffffffff


	//   ....[70]....
        /*0268*/ 	.word	0xffffffff


	//   ....[71]....
        /*026c*/ 	.word	0xffffffff


	//   ....[72]....
        /*0270*/ 	.word	0xffffffff


	//   ....[73]....
        /*0274*/ 	.word	0xffffffff


	//   ....[74]....
        /*0278*/ 	.word	0xffffffff


	//   ....[75]....
        /*027c*/ 	.word	0xffffffff


	//   ....[76]....
        /*0280*/ 	.word	0xffffffff


	//   ....[77]....
        /*0284*/ 	.word	0xffffffff


	//   ....[78]....
        /*0288*/ 	.word	0xffffffff


	//   ....[79]....
        /*028c*/ 	.word	0xffffffff


	//   ....[80]....
        /*0290*/ 	.word	0xffffffff


	//   ....[81]....
        /*0294*/ 	.word	0xffffffff


	//   ....[82]....
        /*0298*/ 	.word	0xffffffff


	//   ....[83]....
        /*029c*/ 	.word	0xffffffff


	//   ....[84]....
        /*02a0*/ 	.word	0xffffffff


	//   ....[85]....
        /*02a4*/ 	.word	0xffffffff


	//   ....[86]....
        /*02a8*/ 	.word	0xffffffff


	//   ....[87]....
        /*02ac*/ 	.word	0xffffffff


	//   ....[88]....
        /*02b0*/ 	.word	0xffffffff


	//   ....[89]....
        /*02b4*/ 	.word	0xffffffff


	//   ....[90]....
        /*02b8*/ 	.word	0xffffffff


	//   ....[91]....
        /*02bc*/ 	.word	0xffffffff


	//   ....[92]....
        /*02c0*/ 	.word	0xffffffff


	//   ....[93]....
        /*02c4*/ 	.word	0xffffffff


	//   ....[94]....
        /*02c8*/ 	.word	0xffffffff


	//   ....[95]....
        /*02cc*/ 	.word	0xffffffff


	//   ....[96]....
        /*02d0*/ 	.word	0xffffffff


	//   ....[97]....
        /*02d4*/ 	.word	0xffffffff


	//   ....[98]....
        /*02d8*/ 	.word	0xffffffff


	//   ....[99]....
        /*02dc*/ 	.word	0xffffffff


	//   ....[100]....
        /*02e0*/ 	.word	0xffffffff


	//   ....[101]....
        /*02e4*/ 	.word	0xffffffff


	//   ....[102]....
        /*02e8*/ 	.word	0xffffffff


	//   ....[103]....
        /*02ec*/ 	.word	0xffffffff


	//   ....[104]....
        /*02f0*/ 	.word	0xffffffff


	//   ....[105]....
        /*02f4*/ 	.word	0xffffffff


	//   ....[106]....
        /*02f8*/ 	.word	0xffffffff


	//   ....[107]....
        /*02fc*/ 	.word	0xffffffff


	//   ....[108]....
        /*0300*/ 	.word	0xffffffff


	//   ....[109]....
        /*0304*/ 	.word	0xffffffff


	//   ....[110]....
        /*0308*/ 	.word	0xffffffff


	//   ....[111]....
        /*030c*/ 	.word	0xffffffff


	//   ....[112]....
        /*0310*/ 	.word	0xffffffff


	//   ....[113]....
        /*0314*/ 	.word	0xffffffff


	//   ....[114]....
        /*0318*/ 	.word	0xffffffff


	//   ....[115]....
        /*031c*/ 	.word	0xffffffff


	//   ....[116]....
        /*0320*/ 	.word	0xffffffff


	//   ....[117]....
        /*0324*/ 	.word	0xffffffff


	//   ....[118]....
        /*0328*/ 	.word	0xffffffff


	//   ....[119]....
        /*032c*/ 	.word	0xffffffff


	//   ....[120]....
        /*0330*/ 	.word	0xffffffff


	//   ....[121]....
        /*0334*/ 	.word	0xffffffff


	//   ....[122]....
        /*0338*/ 	.word	0xffffffff


	//   ....[123]....
        /*033c*/ 	.word	0xffffffff


	//   ....[124]....
        /*0340*/ 	.word	0xffffffff


	//   ....[125]....
        /*0344*/ 	.word	0xffffffff


	//   ....[126]....
        /*0348*/ 	.word	0xffffffff


	//   ....[127]....
        /*034c*/ 	.word	0x0500000f


	//   ....[128]....
        /*0350*/ 	.word	0x0500000f


	//   ....[129]....
        /*0354*/ 	.word	0x0500000f


	//   ....[130]....
        /*0358*/ 	.word	0x0500000f


	//   ....[131]....
        /*035c*/ 	.word	0x0500000f


	//   ....[132]....
        /*0360*/ 	.word	0x0500000f


	//   ....[133]....
        /*0364*/ 	.word	0x0500000f


	//   ....[134]....
        /*0368*/ 	.word	0x0500000f


	//   ....[135]....
        /*036c*/ 	.word	0x0500000f


	//   ....[136]....
        /*0370*/ 	.word	0x0500000f


	//   ....[137]....
        /*0374*/ 	.word	0x0500000f


	//   ....[138]....
        /*0378*/ 	.word	0x0500000f


	//   ....[139]....
        /*037c*/ 	.word	0x0500000f


	//   ....[140]....
        /*0380*/ 	.word	0x0500000f


	//   ....[141]....
        /*0384*/ 	.word	0x0500000f


	//   ....[142]....
        /*0388*/ 	.word	0x0500000f


	//   ....[143]....
        /*038c*/ 	.word	0x0500000f


	//   ....[144]....
        /*0390*/ 	.word	0x0500000f


	//   ....[145]....
        /*0394*/ 	.word	0x0500000f


	//   ....[146]....
        /*0398*/ 	.word	0x0500000f


	//   ....[147]....
        /*039c*/ 	.word	0x0500000f


	//   ....[148]....
        /*03a0*/ 	.word	0x0500000f


	//   ....[149]....
        /*03a4*/ 	.word	0x0500000f


	//   ....[150]....
        /*03a8*/ 	.word	0x0500000f


	//   ....[151]....
        /*03ac*/ 	.word	0x0500000f


	//   ....[152]....
        /*03b0*/ 	.word	0x0500000f


	//   ....[153]....
        /*03b4*/ 	.word	0x0500000f


	//   ....[154]....
        /*03b8*/ 	.word	0x0500000f


	//   ....[155]....
        /*03bc*/ 	.word	0x0500000f


	//   ....[156]....
        /*03c0*/ 	.word	0x0500000f


	//   ....[157]....
        /*03c4*/ 	.word	0x0500000f


	//   ....[158]....
        /*03c8*/ 	.word	0x0500000f


	//   ....[159]....
        /*03cc*/ 	.word	0x0500000f


	//   ....[160]....
        /*03d0*/ 	.word	0x0500000f


	//   ....[161]....
        /*03d4*/ 	.word	0x0500000f


	//   ....[162]....
        /*03d8*/ 	.word	0x0500000f


	//   ....[163]....
        /*03dc*/ 	.word	0x0500000f


	//   ....[164]....
        /*03e0*/ 	.word	0x0500000f


	//   ....[165]....
        /*03e4*/ 	.word	0x0500000f


	//   ....[166]....
        /*03e8*/ 	.word	0x0500000f


	//   ....[167]....
        /*03ec*/ 	.word	0x0500000f


	//   ....[168]....
        /*03f0*/ 	.word	0x0500000f


	//   ....[169]....
        /*03f4*/ 	.word	0x0500000f


	//   ....[170]....
        /*03f8*/ 	.word	0x0500000f


	//   ....[171]....
        /*03fc*/ 	.word	0x0500000f


	//   ....[172]....
        /*0400*/ 	.word	0x0500000f


	//   ....[173]....
        /*0404*/ 	.word	0x0500000f


	//   ....[174]....
        /*0408*/ 	.word	0x0500000f


	//   ....[175]....
        /*040c*/ 	.word	0x0500000f


	//   ....[176]....
        /*0410*/ 	.word	0x0500000f


	//   ....[177]....
        /*0414*/ 	.word	0x0500000f


	//   ....[178]....
        /*0418*/ 	.word	0x0500000f


	//   ....[179]....
        /*041c*/ 	.word	0x0500000f


	//----- nvinfo : EIATTR_COOP_GROUP_INSTR_OFFSETS
	.align		4
.L_1480:
        /*0420*/ 	.byte	0x04, 0x28
        /*0422*/ 	.short	(.L_1482 - .L_1481)


	//   ....[0]....
.L_1481:
        /*0424*/ 	.word	0x00000070


	//   ....[1]....
        /*0428*/ 	.word	0x000000b0


	//   ....[2]....
        /*042c*/ 	.word	0x000002d0


	//   ....[3]....
        /*0430*/ 	.word	0x00000430


	//   ....[4]....
        /*0434*/ 	.word	0x00000550


	//   ....[5]....
        /*0438*/ 	.word	0x000006b0


	//   ....[6]....
        /*043c*/ 	.word	0x00001420


	//   ....[7]....
        /*0440*/ 	.word	0x000022a0


	//   ....[8]....
        /*0444*/ 	.word	0x00002d70


	//   ....[9]....
        /*0448*/ 	.word	0x00004870


	//   ....[10]....
        /*044c*/ 	.word	0x00004920


	//   ....[11]....
        /*0450*/ 	.word	0x00005110


	//   ....[12]....
        /*0454*/ 	.word	0x000051a0


	//   ....[13]....
        /*0458*/ 	.word	0x00006d50


	//   ....[14]....
        /*045c*/ 	.word	0x00008670


	//   ....[15]....
        /*0460*/ 	.word	0x00008eb0


	//   ....[16]....
        /*0464*/ 	.word	0x00008fc0


	//   ....[17]....
        /*0468*/ 	.word	0x00009ae0


	//   ....[18]....
        /*046c*/ 	.word	0x00009b70


	//   ....[19]....
        /*0470*/ 	.word	0x0000c6c0


	//   ....[20]....
        /*0474*/ 	.word	0x0000c6e0


	//   ....[21]....
        /*0478*/ 	.word	0x0000c700


	//   ....[22]....
        /*047c*/ 	.word	0x0000c720


	//   ....[23]....
        /*0480*/ 	.word	0x0000e650


	//   ....[24]....
        /*0484*/ 	.word	0x0000ff60


	//   ....[25]....
        /*0488*/ 	.word	0x000107b0


	//   ....[26]....
        /*048c*/ 	.word	0x000108c0


	//   ....[27]....
        /*0490*/ 	.word	0x00011400


	//   ....[28]....
        /*0494*/ 	.word	0x00011490


	//   ....[29]....
        /*0498*/ 	.word	0x00012940


	//   ....[30]....
        /*049c*/ 	.word	0x00012950


	//   ....[31]....
        /*04a0*/ 	.word	0x000129d0


	//   ....[32]....
        /*04a4*/ 	.word	0x000129f0


	//   ....[33]....
        /*04a8*/ 	.word	0x00013510


	//   ....[34]....
        /*04ac*/ 	.word	0x00013520


	//   ....[35]....
        /*04b0*/ 	.word	0x00013530


	//   ....[36]....
        /*04b4*/ 	.word	0x00013540


	//   ....[37]....
        /*04b8*/ 	.word	0x00013550


	//   ....[38]....
        /*04bc*/ 	.word	0x00013560


	//   ....[39]....
        /*04c0*/ 	.word	0x00013580


	//   ....[40]....
        /*04c4*/ 	.word	0x00013590


	//   ....[41]....
        /*04c8*/ 	.word	0x000135c0


	//   ....[42]....
        /*04cc*/ 	.word	0x000135d0


	//   ....[43]....
        /*04d0*/ 	.word	0x000135f0


	//   ....[44]....
        /*04d4*/ 	.word	0x00013620


	//   ....[45]....
        /*04d8*/ 	.word	0x00013630


	//   ....[46]....
        /*04dc*/ 	.word	0x00013640


	//   ....[47]....
        /*04e0*/ 	.word	0x00013660


	//   ....[48]....
        /*04e4*/ 	.word	0x00013680


	//   ....[49]....
        /*04e8*/ 	.word	0x000136a0


	//   ....[50]....
        /*04ec*/ 	.word	0x000136b0


	//   ....[51]....
        /*04f0*/ 	.word	0x000136c0


	//   ....[52]....
        /*04f4*/ 	.word	0x000136d0


	//   ....[53]....
        /*04f8*/ 	.word	0x00013700


	//   ....[54]....
        /*04fc*/ 	.word	0x00013760


	//   ....[55]....
        /*0500*/ 	.word	0x00013790


	//   ....[56]....
        /*0504*/ 	.word	0x000137b0


	//   ....[57]....
        /*0508*/ 	.word	0x000137e0


	//   ....[58]....
        /*050c*/ 	.word	0x000137f0


	//   ....[59]....
        /*0510*/ 	.word	0x00013800


	//   ....[60]....
        /*0514*/ 	.word	0x00013810


	//   ....[61]....
        /*0518*/ 	.word	0x00013820


	//   ....[62]....
        /*051c*/ 	.word	0x00013830


	//   ....[63]....
        /*0520*/ 	.word	0x00013850


	//   ....[64]....
        /*0524*/ 	.word	0x00013860


	//   ....[65]....
        /*0528*/ 	.word	0x00013b00


	//   ....[66]....
        /*052c*/ 	.word	0x00013b40


	//   ....[67]....
        /*0530*/ 	.word	0x00013b70


	//   ....[68]....
        /*0534*/ 	.word	0x00013bb0


	//   ....[69]....
        /*0538*/ 	.word	0x00013be0


	//   ....[70]....
        /*053c*/ 	.word	0x00013c10


	//   ....[71]....
        /*0540*/ 	.word	0x00013fd0


	//   ....[72]....
        /*0544*/ 	.word	0x00014000


	//   ....[73]....
        /*0548*/ 	.word	0x000147f0


	//   ....[74]....
        /*054c*/ 	.word	0x00016210


	//   ....[75]....
        /*0550*/ 	.word	0x00016220


	//   ....[76]....
        /*0554*/ 	.word	0x00016230


	//   ....[77]....
        /*0558*/ 	.word	0x000162d0


	//   ....[78]....
        /*055c*/ 	.word	0x000162e0


	//   ....[79]....
        /*0560*/ 	.word	0x00016330


	//   ....[80]....
        /*0564*/ 	.word	0x00016340


	//   ....[81]....
        /*0568*/ 	.word	0x00016350


	//   ....[82]....
        /*056c*/ 	.word	0x000163a0


	//   ....[83]....
        /*0570*/ 	.word	0x00016400


	//   ....[84]....
        /*0574*/ 	.word	0x00016860


	//   ....[85]....
        /*0578*/ 	.word	0x00016870


	//   ....[86]....
        /*057c*/ 	.word	0x00016880


	//   ....[87]....
        /*0580*/ 	.word	0x000168c0


	//   ....[88]....
        /*0584*/ 	.word	0x000168e0


	//   ....[89]....
        /*0588*/ 	.word	0x00016920


	//   ....[90]....
        /*058c*/ 	.word	0x00016940


	//   ....[91]....
        /*0590*/ 	.word	0x00016950


	//   ....[92]....
        /*0594*/ 	.word	0x00016960


	//   ....[93]....
        /*0598*/ 	.word	0x00016980


	//   ....[94]....
        /*059c*/ 	.word	0x00017100


	//   ....[95]....
        /*05a0*/ 	.word	0x00017130


	//   ....[96]....
        /*05a4*/ 	.word	0x00017160


	//   ....[97]....
        /*05a8*/ 	.word	0x00017180


	//   ....[98]....
        /*05ac*/ 	.word	0x00017190


	//   ....[99]....
        /*05b0*/ 	.word	0x000171a0


	//   ....[100]....
        /*05b4*/ 	.word	0x000171c0


	//   ....[101]....
        /*05b8*/ 	.word	0x000171f0


	//   ....[102]....
        /*05bc*/ 	.word	0x00017210


	//   ....[103]....
        /*05c0*/ 	.word	0x00017320


	//   ....[104]....
        /*05c4*/ 	.word	0x00017350


	//   ....[105]....
        /*05c8*/ 	.word	0x00017370


	//   ....[106]....
        /*05cc*/ 	.word	0x00017cd0


	//   ....[107]....
        /*05d0*/ 	.word	0x00017ce0


	//   ....[108]....
        /*05d4*/ 	.word	0x00017cf0


	//   ....[109]....
        /*05d8*/ 	.word	0x00017d60


	//   ....[110]....
        /*05dc*/ 	.word	0x00017d70


	//   ....[111]....
        /*05e0*/ 	.word	0x00017db0


	//   ....[112]....
        /*05e4*/ 	.word	0x00017dc0


	//   ....[113]....
        /*05e8*/ 	.word	0x00017dd0


	//   ....[114]....
        /*05ec*/ 	.word	0x00017e10


	//   ....[115]....
        /*05f0*/ 	.word	0x00017e50


	//   ....[116]....
        /*05f4*/ 	.word	0x00018270


	//   ....[117]....
        /*05f8*/ 	.word	0x00018280


	//   ....[118]....
        /*05fc*/ 	.word	0x00018290


	//   ....[119]....
        /*0600*/ 	.word	0x000182b0


	//   ....[120]....
        /*0604*/ 	.word	0x00018300


	//   ....[121]....
        /*0608*/ 	.word	0x00018310


	//   ....[122]....
        /*060c*/ 	.word	0x00018350


	//   ....[123]....
        /*0610*/ 	.word	0x00018360


	//   ....[124]....
        /*0614*/ 	.word	0x00018370


	//   ....[125]....
        /*0618*/ 	.word	0x00018380


	//   ....[126]....
        /*061c*/ 	.word	0x000191c0


	//   ....[127]....
        /*0620*/ 	.word	0x00019840


	//   ....[128]....
        /*0624*/ 	.word	0x00019940


	//   ....[129]....
        /*0628*/ 	.word	0x00019a00


	//   ....[130]....
        /*062c*/ 	.word	0x00019ac0


	//   ....[131]....
        /*0630*/ 	.word	0x00019b80


	//   ....[132]....
        /*0634*/ 	.word	0x00019c40


	//   ....[133]....
        /*0638*/ 	.word	0x00019ce0


	//   ....[134]....
        /*063c*/ 	.word	0x00019da0


	//   ....[135]....
        /*0640*/ 	.word	0x00019e50


	//   ....[136]....
        /*0644*/ 	.word	0x00019f70


	//   ....[137]....
        /*0648*/ 	.word	0x00019ff0


	//   ....[138]....
        /*064c*/ 	.word	0x0001a100


	//   ....[139]....
        /*0650*/ 	.word	0x0001a190


	//   ....[140]....
        /*0654*/ 	.word	0x0001a210


	//   ....[141]....
        /*0658*/ 	.word	0x0001a2a0


	//   ....[142]....
        /*065c*/ 	.word	0x0001a320


	//   ....[143]....
        /*0660*/ 	.word	0x0001a3b0


	//   ....[144]....
        /*0664*/ 	.word	0x0001a410


	//   ....[145]....
        /*0668*/ 	.word	0x0001a4e0


	//   ....[146]....
        /*066c*/ 	.word	0x0001a540


	//   ....[147]....
        /*0670*/ 	.word	0x0001a610


	//   ....[148]....
        /*0674*/ 	.word	0x0001a6a0


	//   ....[149]....
        /*0678*/ 	.word	0x0001a700


	//   ....[150]....
        /*067c*/ 	.word	0x0001a790


	//   ....[151]....
        /*0680*/ 	.word	0x0001a850


	//   ....[152]....
        /*0684*/ 	.word	0x0001a920


	//   ....[153]....
        /*0688*/ 	.word	0x0001a9d0


	//   ....[154]....
        /*068c*/ 	.word	0x0001aa50


	//   ....[155]....
        /*0690*/ 	.word	0x0001ab00


	//   ....[156]....
        /*0694*/ 	.word	0x0001ab60


	//   ....[157]....
        /*0698*/ 	.word	0x0001ac40


	//   ....[158]....
        /*069c*/ 	.word	0x0001aca0


	//   ....[159]....
        /*06a0*/ 	.word	0x0001ad60


	//   ....[160]....
        /*06a4*/ 	.word	0x0001ae90


	//   ....[161]....
        /*06a8*/ 	.word	0x0001af30


	//   ....[162]....
        /*06ac*/ 	.word	0x0001aff0


	//   ....[163]....
        /*06b0*/ 	.word	0x0001b090


	//   ....[164]....
        /*06b4*/ 	.word	0x0001b150


	//   ....[165]....
        /*06b8*/ 	.word	0x0001b1e0


	//   ....[166]....
        /*06bc*/ 	.word	0x0001b2a0


	//   ....[167]....
        /*06c0*/ 	.word	0x0001b340


	//   ....[168]....
        /*06c4*/ 	.word	0x0001b3b0


	//   ....[169]....
        /*06c8*/ 	.word	0x0001b470


	//   ....[170]....
        /*06cc*/ 	.word	0x0001b560


	//   ....[171]....
        /*06d0*/ 	.word	0x0001b600


	//   ....[172]....
        /*06d4*/ 	.word	0x0001b660


	//   ....[173]....
        /*06d8*/ 	.word	0x0001b720


	//   ....[174]....
        /*06dc*/ 	.word	0x0001b780


	//   ....[175]....
        /*06e0*/ 	.word	0x0001b830


	//   ....[176]....
        /*06e4*/ 	.word	0x0001b890


	//   ....[177]....
        /*06e8*/ 	.word	0x0001b940


	//   ....[178]....
        /*06ec*/ 	.word	0x0001b9a0


	//   ....[179]....
        /*06f0*/ 	.word	0x0001ba50


	//----- nvinfo : EIATTR_REG_RECONFIG
	.align		4
.L_1482:
        /*06f4*/ 	.byte	0x01, 0x54
	.zero		2


	//----- nvinfo : EIATTR_SYSCALL_OFFSETS
	.align		4
        /*06f8*/ 	.byte	0x04, 0x46
        /*06fa*/ 	.short	(.L_1484 - .L_1483)


	//   ....[0]....
.L_1483:
        /*06fc*/ 	.word	0x000015f0


	//   ....[1]....
        /*0700*/ 	.word	0x000153e0


	//   ....[2]....
        /*0704*/ 	.word	0x00015520


	//   ....[3]....
        /*0708*/ 	.word	0x00015660


	//   ....[4]....
        /*070c*/ 	.word	0x00015780


	//   ....[5]....
        /*0710*/ 	.word	0x00016d30


	//----- nvinfo : EIATTR_MBARRIER_INSTR_OFFSETS
	.align		4
.L_1484:
        /*0714*/ 	.byte	0x04, 0x39
        /*0716*/ 	.short	(.L_1486 - .L_1485)


	//   ....[0]....
.L_1485:
        /*0718*/ 	.word	0x00000180
        /*071c*/ 	.word	0x000000ff
        /*0720*/ 	.word	0x00012400
        /*0724*/ 	.short	0x0100
        /*0726*/ 	.byte	0x08
	.zero		1


	//   ....[1]....
        /*0728*/ 	.word	0x00000190
        /*072c*/ 	.word	0x000000ff
        /*0730*/ 	.word	0x00012420
        /*0734*/ 	.short	0x0100
        /*0736*/ 	.byte	0x08
	.zero		1


	//   ....[2]....
        /*0738*/ 	.word	0x00000280
        /*073c*/ 	.word	0x000000ff
        /*0740*/ 	.word	0x00012430
        /*0744*/ 	.short	0x0100
        /*0746*/ 	.byte	0x08
	.zero		1


	//   ....[3]....
        /*0748*/ 	.word	0x00000290
        /*074c*/ 	.word	0x000000ff
        /*0750*/ 	.word	0x00012440
        /*0754*/ 	.short	0x0100
        /*0756*/ 	.byte	0x08
	.zero		1


	//   ....[4]....
        /*0758*/ 	.word	0x000002a0
        /*075c*/ 	.word	0x000000ff
        /*0760*/ 	.word	0x00012438
        /*0764*/ 	.short	0x0100
        /*0766*/ 	.byte	0x08
	.zero		1


	//   ....[5]....
        /*0768*/ 	.word	0x000002b0
        /*076c*/ 	.word	0x000000ff
        /*0770*/ 	.word	0x00012448
        /*0774*/ 	.short	0x0100
        /*0776*/ 	.byte	0x08
	.zero		1


	//   ....[6]....
        /*0778*/ 	.word	0x000003e0
        /*077c*/ 	.word	0x000000ff
        /*0780*/ 	.word	0x00012450
        /*0784*/ 	.short	0x0100
        /*0786*/ 	.byte	0x08
	.zero		1


	//   ....[7]....
        /*0788*/ 	.word	0x000003f0
        /*078c*/ 	.word	0x000000ff
        /*0790*/ 	.word	0x00012460
        /*0794*/ 	.short	0x0100
        /*0796*/ 	.byte	0x08
	.zero		1


	//   ....[8]....
        /*0798*/ 	.word	0x00000400
        /*079c*/ 	.word	0x000000ff
        /*07a0*/ 	.word	0x00012458
        /*07a4*/ 	.short	0x0100
        /*07a6*/ 	.byte	0x08
	.zero		1


	//   ....[9]....
        /*07a8*/ 	.word	0x00000410
        /*07ac*/ 	.word	0x000000ff
        /*07b0*/ 	.word	0x00012468
        /*07b4*/ 	.short	0x0100
        /*07b6*/ 	.byte	0x08
	.zero		1


	//   ....[10]....
        /*07b8*/ 	.word	0x00000500
        /*07bc*/ 	.word	0x000000ff
        /*07c0*/ 	.word	0x00012470
        /*07c4*/ 	.short	0x0100
        /*07c6*/ 	.byte	0x06
	.zero		1


	//   ....[11]....
        /*07c8*/ 	.word	0x00000510
        /*07cc*/ 	.word	0x000000ff
        /*07d0*/ 	.word	0x00012480
        /*07d4*/ 	.short	0x0100
        /*07d6*/ 	.byte	0x06
	.zero		1


	//   ....[12]....
        /*07d8*/ 	.word	0x00000520
        /*07dc*/ 	.word	0x000000ff
        /*07e0*/ 	.word	0x00012478
        /*07e4*/ 	.short	0x0100
        /*07e6*/ 	.byte	0x06
	.zero		1


	//   ....[13]....
        /*07e8*/ 	.word	0x00000530
        /*07ec*/ 	.word	0x000000ff
        /*07f0*/ 	.word	0x00012488
        /*07f4*/ 	.short	0x0100
        /*07f6*/ 	.byte	0x06
	.zero		1


	//   ....[14]....
        /*07f8*/ 	.word	0x00000660
        /*07fc*/ 	.word	0x000000ff
        /*0800*/ 	.word	0x00012490
        /*0804*/ 	.short	0x0100
        /*0806*/ 	.byte	0x08
	.zero		1


	//   ....[15]....
        /*0808*/ 	.word	0x00000670
        /*080c*/ 	.word	0x000000ff
        /*0810*/ 	.word	0x000124a0
        /*0814*/ 	.short	0x0100
        /*0816*/ 	.byte	0x08
	.zero		1


	//   ....[16]....
        /*0818*/ 	.word	0x00000680
        /*081c*/ 	.word	0x000000ff
        /*0820*/ 	.word	0x00012498
        /*0824*/ 	.short	0x0100
        /*0826*/ 	.byte	0x08
	.zero		1


	//   ....[17]....
        /*0828*/ 	.word	0x00000690
        /*082c*/ 	.word	0x000000ff
        /*0830*/ 	.word	0x000124a8
        /*0834*/ 	.short	0x0100
        /*0836*/ 	.byte	0x08
	.zero		1


	//   ....[18]....
        /*0838*/ 	.word	0x000007d0
        /*083c*/ 	.word	0x000000ff
        /*0840*/ 	.word	0x000124b0
        /*0844*/ 	.short	0x0100
        /*0846*/ 	.byte	0x08
	.zero		1


	//   ....[19]....
        /*0848*/ 	.word	0x000007e0
        /*084c*/ 	.word	0x000000ff
        /*0850*/ 	.word	0x000124c0
        /*0854*/ 	.short	0x0100
        /*0856*/ 	.byte	0x08
	.zero		1


	//   ....[20]....
        /*0858*/ 	.word	0x000007f0
        /*085c*/ 	.word	0x000000ff
        /*0860*/ 	.word	0x000124b8
        /*0864*/ 	.short	0x0100
        /*0866*/ 	.byte	0x08
	.zero		1


	//   ....[21]....
        /*0868*/ 	.word	0x00000800
        /*086c*/ 	.word	0x000000ff
        /*0870*/ 	.word	0x000124c8
        /*0874*/ 	.short	0x0100
        /*0876*/ 	.byte	0x08
	.zero		1


	//   ....[22]....
        /*0878*/ 	.word	0x000018c0
        /*087c*/ 	.word	0x000000ff
        /*0880*/ 	.word	0x00012400
        /*0884*/ 	.short	0x010a
        /*0886*/ 	.byte	0x2e
	.zero		1


	//   ....[23]....
        /*0888*/ 	.word	0x00001950
        /*088c*/ 	.word	0x000000ff
        /*0890*/ 	.word	0x00012430
        /*0894*/ 	.short	0x010a
        /*0896*/ 	.byte	0x2e
	.zero		1


	//   ....[24]....
        /*0898*/ 	.word	0x00001990
        /*089c*/ 	.word	0x000000ff
        /*08a0*/ 	.word	0x00012430
        /*08a4*/ 	.short	0x010a
        /*08a6*/ 	.byte	0x2e
	.zero		1


	//   ....[25]....
        /*08a8*/ 	.word	0x00002670
        /*08ac*/ 	.word	0x000000ff
        /*08b0*/ 	.word	0x00000000
        /*08b4*/ 	.short	0x0101
        /*08b6*/ 	.byte	0x05
	.zero		1


	//   ....[26]....
        /*08b8*/ 	.word	0x00006460
        /*08bc*/ 	.word	0x000000ff
        /*08c0*/ 	.word	0x00012430
        /*08c4*/ 	.short	0x010a
        /*08c6*/ 	.byte	0x16
	.zero		1


	//   ....[27]....
        /*08c8*/ 	.word	0x000064a0
        /*08cc*/ 	.word	0x000000ff
        /*08d0*/ 	.word	0x00012430
        /*08d4*/ 	.short	0x010a
        /*08d6*/ 	.byte	0x16
	.zero		1


	//   ....[28]....
        /*08d8*/ 	.word	0x000068f0
        /*08dc*/ 	.word	0x000000ff
        /*08e0*/ 	.word	0x00012450
        /*08e4*/ 	.short	0x010a
        /*08e6*/ 	.byte	0x0d
	.zero		1


	//   ....[29]....
        /*08e8*/ 	.word	0x00006930
        /*08ec*/ 	.word	0x000000ff
        /*08f0*/ 	.word	0x00012450
        /*08f4*/ 	.short	0x010a
        /*08f6*/ 	.byte	0x0d
	.zero		1


	//   ....[30]....
        /*08f8*/ 	.word	0x000071b0
        /*08fc*/ 	.word	0x000000ff
        /*0900*/ 	.word	0x00000000
        /*0904*/ 	.short	0x0101
        /*0906*/ 	.byte	0x16
	.zero		1


	//   ....[31]....
        /*0908*/ 	.word	0x0000a890
        /*090c*/ 	.word	0x000000ff
        /*0910*/ 	.word	0x00000000
        /*0914*/ 	.short	0x0101
        /*0916*/ 	.byte	0x0a
	.zero		1


	//   ....[32]....
        /*0918*/ 	.word	0x0000b090
        /*091c*/ 	.word	0x000000ff
        /*0920*/ 	.word	0x00012430
        /*0924*/ 	.short	0x010a
        /*0926*/ 	.byte	0x0a
	.zero		1


	//   ....[33]....
        /*0928*/ 	.word	0x0000b0d0
        /*092c*/ 	.word	0x000000ff
        /*0930*/ 	.word	0x00012430
        /*0934*/ 	.short	0x010a
        /*0936*/ 	.byte	0x0a
	.zero		1


	//   ....[34]....
        /*0938*/ 	.word	0x0000b510
        /*093c*/ 	.word	0x000000ff
        /*0940*/ 	.word	0x00012450
        /*0944*/ 	.short	0x010a
        /*0946*/ 	.byte	0x0d
	.zero		1


	//   ....[35]....
        /*0948*/ 	.word	0x0000b550
        /*094c*/ 	.word	0x000000ff
        /*0950*/ 	.word	0x00012450
        /*0954*/ 	.short	0x010a
        /*0956*/ 	.byte	0x0d
	.zero		1


	//   ....[36]....
        /*0958*/ 	.word	0x0000be80
        /*095c*/ 	.word	0x000000ff
        /*0960*/ 	.word	0x00000000
        /*0964*/ 	.short	0x0101
        /*0966*/ 	.byte	0x0a
	.zero		1


	//   ....[37]....
        /*0968*/ 	.word	0x0000d7e0
        /*096c*/ 	.word	0x000000ff
        /*0970*/ 	.word	0x00000000
        /*0974*/ 	.short	0x0101
        /*0976*/ 	.byte	0x0a
	.zero		1


	//   ....[38]....
        /*0978*/ 	.word	0x0000dd70
        /*097c*/ 	.word	0x000000ff
        /*0980*/ 	.word	0x00012430
        /*0984*/ 	.short	0x010a
        /*0986*/ 	.byte	0x1a
	.zero		1


	//   ....[39]....
        /*0988*/ 	.word	0x0000ddb0
        /*098c*/ 	.word	0x000000ff
        /*0990*/ 	.word	0x00012430
        /*0994*/ 	.short	0x010a
        /*0996*/ 	.byte	0x1a
	.zero		1


	//   ....[40]....
        /*0998*/ 	.word	0x0000e1f0
        /*099c*/ 	.word	0x000000ff
        /*09a0*/ 	.word	0x00012450
        /*09a4*/ 	.short	0x010a
        /*09a6*/ 	.byte	0x0d
	.zero		1


	//   ....[41]....
        /*09a8*/ 	.word	0x0000e230
        /*09ac*/ 	.word	0x000000ff
        /*09b0*/ 	.word	0x00012450
        /*09b4*/ 	.short	0x010a
        /*09b6*/ 	.byte	0x0d
	.zero		1


	//   ....[42]....
        /*09b8*/ 	.word	0x0000eaa0
        /*09bc*/ 	.word	0x000000ff
        /*09c0*/ 	.word	0x00000000
        /*09c4*/ 	.short	0x0101
        /*09c6*/ 	.byte	0x1a
	.zero		1


	//   ....[43]....
        /*09c8*/ 	.word	0x00012190
        /*09cc*/ 	.word	0x000000ff
        /*09d0*/ 	.word	0x00000000
        /*09d4*/ 	.short	0x0101
        /*09d6*/ 	.byte	0x0a
	.zero		1


	//   ....[44]....
        /*09d8*/ 	.word	0x00012630
        /*09dc*/ 	.word	0x000000ff
        /*09e0*/ 	.word	0x00012450
        /*09e4*/ 	.short	0x010a
        /*09e6*/ 	.byte	0x11
	.zero		1


	//   ....[45]....
        /*09e8*/ 	.word	0x00012670
        /*09ec*/ 	.word	0x000000ff
        /*09f0*/ 	.word	0x00012450
        /*09f4*/ 	.short	0x010a
        /*09f6*/ 	.byte	0x11
	.zero		1


	//   ....[46]....
        /*09f8*/ 	.word	0x00012cd0
        /*09fc*/ 	.word	0x000000ff
        /*0a00*/ 	.word	0x00000000
        /*0a04*/ 	.short	0x0101
        /*0a06*/ 	.byte	0x04
	.zero		1


	//   ....[47]....
        /*0a08*/ 	.word	0x00013c00
        /*0a0c*/ 	.word	0x000000ff
        /*0a10*/ 	.word	0x00000000
        /*0a14*/ 	.short	0x0101
        /*0a16*/ 	.byte	0x04
	.zero		1


	//   ....[48]....
        /*0a18*/ 	.word	0x00015e20
        /*0a1c*/ 	.word	0x000000ff
        /*0a20*/ 	.word	0x00012480
        /*0a24*/ 	.short	0x010a
        /*0a26*/ 	.byte	0x2e
	.zero		1


	//   ....[49]....
        /*0a28*/ 	.word	0x000164c0
        /*0a2c*/ 	.word	0x000000ff
        /*0a30*/ 	.word	0x00012470
        /*0a34*/ 	.short	0x0107
        /*0a36*/ 	.byte	0x2e
	.zero		1


	//   ....[50]....
        /*0a38*/ 	.word	0x00016550
        /*0a3c*/ 	.word	0x000000ff
        /*0a40*/ 	.word	0x00012470
        /*0a44*/ 	.short	0x0101
        /*0a46*/ 	.byte	0x2e
	.zero		1


	//   ....[51]....
        /*0a48*/ 	.word	0x000165a0
        /*0a4c*/ 	.word	0x000000ff
        /*0a50*/ 	.word	0x00012440
        /*0a54*/ 	.short	0x010a
        /*0a56*/ 	.byte	0x2e
	.zero		1


	//   ....[52]....
        /*0a58*/ 	.word	0x00016ad0
        /*0a5c*/ 	.word	0x000000ff
        /*0a60*/ 	.word	0x00012430
        /*0a64*/ 	.short	0x0107
        /*0a66*/ 	.byte	0x2e
	.zero		1


	//   ....[53]....
        /*0a68*/ 	.word	0x00016b60
        /*0a6c*/ 	.word	0x000000ff
        /*0a70*/ 	.word	0x00012430
        /*0a74*/ 	.short	0x0101
        /*0a76*/ 	.byte	0x2e
	.zero		1


	//   ....[54]....
        /*0a78*/ 	.word	0x00017480
        /*0a7c*/ 	.word	0x000000ff
        /*0a80*/ 	.word	0x00012400
        /*0a84*/ 	.short	0x0107
        /*0a86*/ 	.byte	0x2e
	.zero		1


	//   ....[55]....
        /*0a88*/ 	.word	0x000174c0
        /*0a8c*/ 	.word	0x000000ff
        /*0a90*/ 	.word	0x00012400
        /*0a94*/ 	.short	0x0101
        /*0a96*/ 	.byte	0x2e
	.zero		1


	//   ....[56]....
        /*0a98*/ 	.word	0x000174d0
        /*0a9c*/ 	.word	0x000000ff
        /*0aa0*/ 	.word	0x00012420
        /*0aa4*/ 	.short	0x010a
        /*0aa6*/ 	.byte	0x2e
	.zero		1


	//   ....[57]....
        /*0aa8*/ 	.word	0x00017990
        /*0aac*/ 	.word	0x00000005
        /*0ab0*/ 	.word	0x00012480
        /*0ab4*/ 	.short	0x010a
        /*0ab6*/ 	.byte	0x3f
	.zero		1


	//   ....[58]....
        /*0ab8*/ 	.word	0x00017f00
        /*0abc*/ 	.word	0x00000005
        /*0ac0*/ 	.word	0x00012470
        /*0ac4*/ 	.short	0x0107
        /*0ac6*/ 	.byte	0x3f
	.zero		1


	//   ....[59]....
        /*0ac8*/ 	.word	0x00017f90
        /*0acc*/ 	.word	0x00000005
        /*0ad0*/ 	.word	0x00012470
        /*0ad4*/ 	.short	0x0101
        /*0ad6*/ 	.byte	0x3f
	.zero		1


	//   ....[60]....
        /*0ad8*/ 	.word	0x00017fc0
        /*0adc*/ 	.word	0x00000005
        /*0ae0*/ 	.word	0x00012440
        /*0ae4*/ 	.short	0x010a
        /*0ae6*/ 	.byte	0x3f
	.zero		1


	//   ....[61]....
        /*0ae8*/ 	.word	0x00018460
        /*0aec*/ 	.word	0x00000005
        /*0af0*/ 	.word	0x00012430
        /*0af4*/ 	.short	0x0107
        /*0af6*/ 	.byte	0x3f
	.zero		1


	//   ....[62]....
        /*0af8*/ 	.word	0x00018500
        /*0afc*/ 	.word	0x00000005
        /*0b00*/ 	.word	0x00012430
        /*0b04*/ 	.short	0x0101
        /*0b06*/ 	.byte	0x3f
	.zero		1


	//   ....[63]....
        /*0b08*/ 	.word	0x00018580
        /*0b0c*/ 	.word	0x00000003
        /*0b10*/ 	.word	0x00012470
        /*0b14*/ 	.short	0x010a
        /*0b16*/ 	.byte	0x3f
	.zero		1


	//   ....[64]....
        /*0b18*/ 	.word	0x00018610
        /*0b1c*/ 	.word	0x00000003
        /*0b20*/ 	.word	0x00012460
        /*0b24*/ 	.short	0x010a
        /*0b26*/ 	.byte	0x3f
	.zero		1


	//   ....[65]....
        /*0b28*/ 	.word	0x00018a00
        /*0b2c*/ 	.word	0x00000003
        /*0b30*/ 	.word	0x00012450
        /*0b34*/ 	.short	0x0101
        /*0b36*/ 	.byte	0x3f
	.zero		1


	//   ....[66]....
        /*0b38*/ 	.word	0x00018aa0
        /*0b3c*/ 	.word	0x00000003
        /*0b40*/ 	.word	0x00000000
        /*0b44*/ 	.short	0x0101
        /*0b46*/ 	.byte	0x3f
	.zero		1


	//   ....[67]....
        /*0b48*/ 	.word	0x00018ba0
        /*0b4c*/ 	.word	0x00000002
        /*0b50*/ 	.word	0x00012470
        /*0b54*/ 	.short	0x010a
        /*0b56*/ 	.byte	0x3f
	.zero		1


	//   ....[68]....
        /*0b58*/ 	.word	0x00018c50
        /*0b5c*/ 	.word	0x00000002
        /*0b60*/ 	.word	0x00012460
        /*0b64*/ 	.short	0x010a
        /*0b66*/ 	.byte	0x3f
	.zero		1


	//   ....[69]....
        /*0b68*/ 	.word	0x00019040
        /*0b6c*/ 	.word	0x00000002
        /*0b70*/ 	.word	0x00012450
        /*0b74*/ 	.short	0x0101
        /*0b76*/ 	.byte	0x3f
	.zero		1


	//   ....[70]....
        /*0b78*/ 	.word	0x000190d0
        /*0b7c*/ 	.word	0x00000002
        /*0b80*/ 	.word	0x00000000
        /*0b84*/ 	.short	0x0101
        /*0b86*/ 	.byte	0x3f
	.zero		1


	//   ....[71]....
        /*0b88*/ 	.word	0x00019170
        /*0b8c*/ 	.word	0x00000006
        /*0b90*/ 	.word	0x00012420
        /*0b94*/ 	.short	0x010a
        /*0b96*/ 	.byte	0x3f
	.zero		1


	//   ....[72]....
        /*0b98*/ 	.word	0x00019290
        /*0b9c*/ 	.word	0x00000005
        /*0ba0*/ 	.word	0x00012440
        /*0ba4*/ 	.short	0x010a
        /*0ba6*/ 	.byte	0x3f
	.zero		1


	//   ....[73]....
        /*0ba8*/ 	.word	0x00019330
        /*0bac*/ 	.word	0x00000003
        /*0bb0*/ 	.word	0x00012440
        /*0bb4*/ 	.short	0x010a
        /*0bb6*/ 	.byte	0x3f
	.zero		1


	//   ....[74]....
        /*0bb8*/ 	.word	0x00019370
        /*0bbc*/ 	.word	0x00000005
        /*0bc0*/ 	.word	0x00012460
        /*0bc4*/ 	.short	0x010a
        /*0bc6*/ 	.byte	0x3f
	.zero		1


	//   ....[75]....
        /*0bc8*/ 	.word	0x000193b0
        /*0bcc*/ 	.word	0x00000003
        /*0bd0*/ 	.word	0x00012460
        /*0bd4*/ 	.short	0x010a
        /*0bd6*/ 	.byte	0x3f
	.zero		1


	//   ....[76]....
        /*0bd8*/ 	.word	0x000193f0
        /*0bdc*/ 	.word	0x00000005
        /*0be0*/ 	.word	0x00012480
        /*0be4*/ 	.short	0x010a
        /*0be6*/ 	.byte	0x3f
	.zero		1


	//   ....[77]....
        /*0be8*/ 	.word	0x00019430
        /*0bec*/ 	.word	0x00000003
        /*0bf0*/ 	.word	0x00012480
        /*0bf4*/ 	.short	0x010a
        /*0bf6*/ 	.byte	0x3f
	.zero		1


	//   ....[78]....
        /*0bf8*/ 	.word	0x000194a0
        /*0bfc*/ 	.word	0x00000003
        /*0c00*/ 	.word	0x00012400
        /*0c04*/ 	.short	0x010a
        /*0c06*/ 	.byte	0x3f
	.zero		1


	//   ....[79]....
        /*0c08*/ 	.word	0x00019500
        /*0c0c*/ 	.word	0x00000003
        /*0c10*/ 	.word	0x00012430
        /*0c14*/ 	.short	0x010a
        /*0c16*/ 	.byte	0x3f
	.zero		1


	//   ....[80]....
        /*0c18*/ 	.word	0x00019560
        /*0c1c*/ 	.word	0x0000000c
        /*0c20*/ 	.word	0x00012430
        /*0c24*/ 	.short	0x010a
        /*0c26*/ 	.byte	0x3f
	.zero		1


	//   ....[81]....
        /*0c28*/ 	.word	0x000195c0
        /*0c2c*/ 	.word	0x0000000c
        /*0c30*/ 	.word	0x00012450
        /*0c34*/ 	.short	0x010a
        /*0c36*/ 	.byte	0x3f
	.zero		1


	//   ....[82]....
        /*0c38*/ 	.word	0x00019620
        /*0c3c*/ 	.word	0x0000000c
        /*0c40*/ 	.word	0x00012430
        /*0c44*/ 	.short	0x010a
        /*0c46*/ 	.byte	0x3f
	.zero		1


	//   ....[83]....
        /*0c48*/ 	.word	0x00019680
        /*0c4c*/ 	.word	0x0000000c
        /*0c50*/ 	.word	0x00012450
        /*0c54*/ 	.short	0x010a
        /*0c56*/ 	.byte	0x3f
	.zero		1


	//   ....[84]....
        /*0c58*/ 	.word	0x000196e0
        /*0c5c*/ 	.word	0x0000000c
        /*0c60*/ 	.word	0x00012430
        /*0c64*/ 	.short	0x010a
        /*0c66*/ 	.byte	0x3f
	.zero		1


	//   ....[85]....
        /*0c68*/ 	.word	0x00019740
        /*0c6c*/ 	.word	0x0000000c
        /*0c70*/ 	.word	0x00012450
        /*0c74*/ 	.short	0x010a
        /*0c76*/ 	.byte	0x3f
	.zero		1


	//   ....[86]....
        /*0c78*/ 	.word	0x000197a0
        /*0c7c*/ 	.word	0x00000003
        /*0c80*/ 	.word	0x00012450
        /*0c84*/ 	.short	0x010a
        /*0c86*/ 	.byte	0x3f
	.zero		1


	//   ....[87]....
        /*0c88*/ 	.word	0x00019890
        /*0c8c*/ 	.word	0x0000001b
        /*0c90*/ 	.word	0x00012480
        /*0c94*/ 	.short	0x010a
        /*0c96*/ 	.byte	0x3f
	.zero		1


	//   ....[88]....
        /*0c98*/ 	.word	0x0001a050
        /*0c9c*/ 	.word	0x0000001b
        /*0ca0*/ 	.word	0x00012440
        /*0ca4*/ 	.short	0x010a
        /*0ca6*/ 	.byte	0x3f
	.zero		1


	//   ....[89]....
        /*0ca8*/ 	.word	0x0001ad90
        /*0cac*/ 	.word	0x0000001b
        /*0cb0*/ 	.word	0x00012420
        /*0cb4*/ 	.short	0x010a
        /*0cb6*/ 	.byte	0x3f
	.zero		1


	//   ....[90]....
        /*0cb8*/ 	.word	0x0001ade0
        /*0cbc*/ 	.word	0x00000005
        /*0cc0*/ 	.word	0x00012480
        /*0cc4*/ 	.short	0x010a
        /*0cc6*/ 	.byte	0x3f
	.zero		1


	//   ....[91]....
        /*0cc8*/ 	.word	0x0001b4b0
        /*0ccc*/ 	.word	0x00000005
        /*0cd0*/ 	.word	0x00012440
        /*0cd4*/ 	.short	0x010a
        /*0cd6*/ 	.byte	0x3f
	.zero		1


	//   ....[92]....
        /*0cd8*/ 	.word	0x0001ba80
        /*0cdc*/ 	.word	0x00000003
        /*0ce0*/ 	.word	0x00012470
        /*0ce4*/ 	.short	0x010a
        /*0ce6*/ 	.byte	0x3f
	.zero		1


	//   ....[93]....
        /*0ce8*/ 	.word	0x0001bad0
        /*0cec*/ 	.word	0x00000003
        /*0cf0*/ 	.word	0x00012460
        /*0cf4*/ 	.short	0x010a
        /*0cf6*/ 	.byte	0x3f
	.zero		1


	//   ....[94]....
        /*0cf8*/ 	.word	0x0001bb20
        /*0cfc*/ 	.word	0x00000002
        /*0d00*/ 	.word	0x00012470
        /*0d04*/ 	.short	0x010a
        /*0d06*/ 	.byte	0x3f
	.zero		1


	//   ....[95]....
        /*0d08*/ 	.word	0x0001bb70
        /*0d0c*/ 	.word	0x00000002
        /*0d10*/ 	.word	0x00012460
        /*0d14*/ 	.short	0x010a
        /*0d16*/ 	.byte	0x3f
	.zero		1


	//   ....[96]....
        /*0d18*/ 	.word	0x0001bbc0
        /*0d1c*/ 	.word	0x00000006
        /*0d20*/ 	.word	0x00012420
        /*0d24*/ 	.short	0x010a
        /*0d26*/ 	.byte	0x3f
	.zero		1


	//   ....[97]....
        /*0d28*/ 	.word	0x0001bc10
        /*0d2c*/ 	.word	0x00000005
        /*0d30*/ 	.word	0x00012440
        /*0d34*/ 	.short	0x010a
        /*0d36*/ 	.byte	0x3f
	.zero		1


	//   ....[98]....
        /*0d38*/ 	.word	0x0001bc60
        /*0d3c*/ 	.word	0x00000003
        /*0d40*/ 	.word	0x00012440
        /*0d44*/ 	.short	0x010a
        /*0d46*/ 	.byte	0x3f
	.zero		1


	//   ....[99]....
        /*0d48*/ 	.word	0x0001bcb0
        /*0d4c*/ 	.word	0x00000005
        /*0d50*/ 	.word	0x00012460
        /*0d54*/ 	.short	0x010a
        /*0d56*/ 	.byte	0x3f
	.zero		1


	//   ....[100]....
        /*0d58*/ 	.word	0x0001bd00
        /*0d5c*/ 	.word	0x00000003
        /*0d60*/ 	.word	0x00012460
        /*0d64*/ 	.short	0x010a
        /*0d66*/ 	.byte	0x3f
	.zero		1


	//   ....[101]....
        /*0d68*/ 	.word	0x0001bd50
        /*0d6c*/ 	.word	0x00000005
        /*0d70*/ 	.word	0x00012480
        /*0d74*/ 	.short	0x010a
        /*0d76*/ 	.byte	0x3f
	.zero		1


	//----- nvinfo : EIATTR_NUM_MBARRIERS
	.align		4
.L_1486:
        /*0d78*/ 	.byte	0x03, 0x38
        /*0d7a*/ 	.short	0x0016


	//----- nvinfo : EIATTR_EXIT_INSTR_OFFSETS
	.align		4
        /*0d7c*/ 	.byte	0x04, 0x1c
        /*0d7e*/ 	.short	(.L_1488 - .L_1487)


	//   ....[0]....
.L_1487:
        /*0d80*/ 	.word	0x00019480


	//----- nvinfo : EIATTR_MAX_THREADS
	.align		4
.L_1488:
        /*0d84*/ 	.byte	0x04, 0x05
        /*0d86*/ 	.short	(.L_1490 - .L_1489)
.L_1489:
        /*0d88*/ 	.word	0x00000200
        /*0d8c*/ 	.word	0x00000001
        /*0d90*/ 	.word	0x00000001


	//----- nvinfo : EIATTR_CRS_STACK_SIZE
	.align		4
.L_1490:
        /*0d94*/ 	.byte	0x04, 0x1e
        /*0d96*/ 	.short	(.L_1492 - .L_1491)
.L_1491:
        /*0d98*/ 	.word	0x00000000


	//----- nvinfo : EIATTR_CBANK_PARAM_SIZE
	.align		4
.L_1492:
        /*0d9c*/ 	.byte	0x03, 0x19
        /*0d9e*/ 	.short	0x0a70


	//----- nvinfo : EIATTR_PARAM_CBANK
	.align		4
        /*0da0*/ 	.byte	0x04, 0x0a
        /*0da2*/ 	.short	(.L_1494 - .L_1493)
	.align		4
.L_1493:
        /*0da4*/ 	.word	index@(.nv.constant0._ZN7cutlass13device_kernelIN5flash11enable_sm90INS1_16FlashAttnFwdSm90INS1_25CollectiveMainloopFwdSm90ILi2EN4cute5tupleIJNS5_1CILi1EEES8_S8_EEENS6_IJNS7_ILi192EEENS7_ILi160EEENS7_ILi64EEEEEELi64ENS_12float_e4m3_tEfNS_4arch4Sm90ELb0ELb1ELb1ELb0ELb1ELb0ELb0ELb1ELb1ELb1ELb1ELb0EEENS1_21CollectiveEpilogueFwdINS6_IJSA_SC_SB_EEES9_NS_10bfloat16_tESG_Li384ELb0ELb1ELb1ELb1EEENS1_19SingleTileSchedulerILb0ELb1ELb1ELi192EEEEEEEEEvNT_6ParamsE)
        /*0da8*/ 	.short	0x0210
        /*0daa*/ 	.short	0x0a70


	//----- nvinfo : EIATTR_SW_WAR
	.align		4
.L_1494:
        /*0dac*/ 	.byte	0x04, 0x36
        /*0dae*/ 	.short	(.L_1496 - .L_1495)
.L_1495:
        /*0db0*/ 	.word	0x00000008
.L_1496:


//--------------------- .nv.info._ZN7cutlass13device_kernelIN5flash11enable_sm90INS1_16FlashAttnFwdSm90INS1_25CollectiveMainloopFwdSm90ILi2EN4cute5tupleIJNS5_1CILi1EEES8_S8_EEENS6_IJNS7_ILi192EEENS7_ILi160EEENS7_ILi64EEEEEELi64ENS_12float_e4m3_tEfNS_4arch4Sm90ELb0ELb1ELb1ELb1ELb1ELb0ELb0ELb1ELb1ELb1ELb1ELb0EEENS1_21CollectiveEpilogueFwdINS6_IJSA_SC_SB_EEES9_NS_10bfloat16_tESG_Li384ELb1ELb1ELb1ELb1EEENS1_36VarlenDynamicPersistentTileSchedulerILi192ELi160ELi384ELi128ELb1ELb1ELb1ELb1ELb0ELb1EEEEEEEEEvNT_6ParamsE --------------------------
	.section	.nv.info._ZN7cutlass13device_kernelIN5flash11enable_sm90INS1_16FlashAttnFwdSm90INS1_25CollectiveMainloopFwdSm90ILi2EN4cute5tupleIJNS5_1CILi1EEES8_S8_EEENS6_IJNS7_ILi192EEENS7_ILi160EEENS7_ILi64EEEEEELi64ENS_12float_e4m3_tEfNS_4arch4Sm90ELb0ELb1ELb1ELb1ELb1ELb0ELb0ELb1ELb1ELb1ELb1ELb0EEENS1_21CollectiveEpilogueFwdINS6_IJSA_SC_SB_EEES9_NS_10bfloat16_tESG_Li384ELb1ELb1ELb1ELb1EEENS1_36VarlenDynamicPersistentTileSchedulerILi192ELi160ELi384ELi128ELb1ELb1ELb1ELb1ELb0ELb1EEEEEEEEEvNT_6ParamsE,"",@"SHT_CUDA_INFO"
	.sectionflags	@""
	.align	4


	//----- nvinfo : EIATTR_CUDA_API_VERSION
	.align		4
        /*0000*/ 	.byte	0x04, 0x37
        /*0002*/ 	.short	(.L_1498 - .L_1497)
.L_1497:
        /*0004*/ 	.word	0x00000082


	//----- nvinfo : EIATTR_KPARAM_INFO
	.align		4
.L_1498:
        /*0008*/ 	.byte	0x04, 0x17
        /*000a*/ 	.short	(.L_1500 - .L_1499)
.L_1499:
        /*000c*/ 	.word	0x00000000
        /*0010*/ 	.short	0x0000
        /*0012*/ 	.short	0x0070
        /*0014*/ 	.byte	0x00, 0xf0, 0x01, 0x2a


	//----- nvinfo : EIATTR_SPARSE_MMA_MASK
	.align		4
.L_1500:
        /*0018*/ 	.byte	0x03, 0x50
        /*001a*/ 	.short	0x0000


	//----- nvinfo : EIATTR_MAXREG_COUNT
	.align		4
        /*001c*/ 	.byte	0x03, 0x1b
        /*001e*/ 	.short	0x0080


	//----- nvinfo : EIATTR_NUM_BARRIERS
	.align		4
        /*0020*/ 	.byte	0x02, 0x4c
        /*0022*/ 	.byte	0x09
	.zero		1


	//----- nvinfo : EIATTR_EXTERNS
	.align		4
        /*0024*/ 	.byte	0x04, 0x0f
        /*0026*/ 	.short	(.L_1502 - .L_1501)


	//   ....[0]....
	.align		4
.L_1501:
        /*0028*/ 	.word	index@(__assertfail)


	//----- nvinfo : EIATTR_ANNOTATIONS
	.align		4
.L_1502:
        /*002c*/ 	.byte	0x04, 0x55
        /*002e*/ 	.short	(.L_1504 - .L_1503)


	//   ....[0]....
.L_1503:
        /* <DEDUP_REMOVED lines=45> */


	//----- nvinfo : EIATTR_MERCURY_ISA_VERSION
	.align		4
.L_1504:
        /*02f0*/ 	.byte	0x03, 0x5f
        /*02f2*/ 	.short	0x0101


	//----- nvinfo : EIATTR_UNUSED_LOAD_BYTE_OFFSET
	.align		4
        /*02f4*/ 	.byte	0x04, 0x44
        /*02f6*/ 	.short	(.L_1506 - .L_1505)


	//   ....[0]....
.L_1505:
        /*02f8*/ 	.word	0x00000940
        /*02fc*/ 	.word	0x0000fff0


	//   ....[1]....
        /*0300*/ 	.word	0x00013210
        /*0304*/ 	.word	0x0000fff0


	//----- nvinfo : EIATTR_INT_WARP_WIDE_INSTR_OFFSETS
	.align		4
.L_1506:
        /*0308*/ 	.byte	0x04, 0x31
        /*030a*/ 	.short	(.L_1508 - .L_1507)


	//   ....[0]....
.L_1507:
        /*030c*/ 	.word	0x000000c0


	//   ....[1]....
        /*0310*/ 	.word	0x000000d0


	//   ....[2]....
        /*0314*/ 	.word	0x00000170


	//   ....[3]....
        /*0318*/ 	.word	0x00017d50


	//   ....[4]....
        /*031c*/ 	.word	0x00017de0


	//   ....[5]....
        /*0320*/ 	.word	0x0001b980


	//   ....[6]....
        /*0324*/ 	.word	0x0001ba10


	//----- nvinfo : EIATTR_COOP_GROUP_MASK_REGIDS
	.align		4
.L_1508:
        /*0328*/ 	.byte	0x04, 0x29
        /*032a*/ 	.short	(.L_1510 - .L_1509)


	//   ....[0]....
.L_1509:
        /*032c*/ 	.word	0xffffffff


	//   ....[1]....
        /*0330*/ 	.word	0xffffffff


	//   ....[2]....
        /*0334*/ 	.word	0xffffffff


	//   ....[3]....
        /*0338*/ 	.word	0xffffffff


	//   ....[4]....
        /*033c*/ 	.word	0xffffffff


	//   ....[5]....
        /*0340*/ 	.word	0xffffffff


	//   ....[6]....
        /*0344*/ 	.word	0xffffffff


	//   ....[7]....
        /*0348*/ 	.word	0xffffffff


	//   ....[8]....
        /*034c*/ 	.word	0xffffffff


	//   ....[9]....
        /*0350*/ 	.word	0xffffffff


	//   ....[10]....
        /*0354*/ 	.word	0xffffffff


	//   ....[11]....
        /*0358*/ 	.word	0xffffffff


	//   ....[12]....
        /*035c*/ 	.word	0xffffffff


	//   ....[13]....
        /*0360*/ 	.word	0xffffffff


	//   ....[14]....
        /*0364*/ 	.word	0xffffffff


	//   ....[15]....
        /*0368*/ 	.word	0xffffffff


	//   ....[16]....
        /*036c*/ 	.word	0xffffffff


	//   ....[17]....
        /*0370*/ 	.word	0xffffffff


	//   ....[18]....
        /*0374*/ 	.word	0xffffffff


	//   ....[19]....
        /*0378*/ 	.word	0xffffffff


	//   ....[20]....
        /*037c*/ 	.word	0xffffffff


	//   ....[21]....
        /*0380*/ 	.word	0xffffffff


	//   ....[22]....
        /*0384*/ 	.word	0xffffffff


	//   ....[23]....
        /*0388*/ 	.word	0xffffffff


	//   ....[24]....
        /*038c*/ 	.word	0xffffffff


	//   ....[25]....
        /*0390*/ 	.word	0xffffffff


	//   ....[26]....
        /*0394*/ 	.word	0xffffffff


	//   ....[27]....
        /*0398*/ 	.word	0xffffffff


	//   ....[28]....
        /*039c*/ 	.word	0xffffffff


	//   ....[29]....
        /*03a0*/ 	.word	0xffffffff


	//   ....[30]....
        /*03a4*/ 	.word	0xffffffff


	//   ....[31]....
        /*03a8*/ 	.word	0xffffffff


	//   ....[32]....
        /*03ac*/ 	.word	0xffffffff


	//   ....[33]....
        /*03b0*/ 	.word	0xffffffff


	//   ....[34]....
        /*03b4*/ 	.word	0xffffffff


	//   ....[35]....
        /*03b8*/ 	.word	0xffffffff


	//   ....[36]....
        /*03bc*/ 	.word	0xffffffff


	//   ....[37]....
        /*03c0*/ 	.word	0xffffffff


	//   ....[38]....
        /*03c4*/ 	.word	0xffffffff


	//   ....[39]....
        /*03c8*/ 	.word	0xffffffff


	//   ....[40]....
        /*03cc*/ 	.word	0xffffffff


	//   ....[41]....
        /*03d0*/ 	.word	0xffffffff


	//   ....[42]....
        /*03d4*/ 	.word	0xffffffff


	//   ....[43]....
        /*03d8*/ 	.word	0xffffffff


	//   ....[44]....
        /*03dc*/ 	.word	0xffffffff


	//   ....[45]....
        /*03e0*/ 	.word	0xffffffff


	//   ....[46]....
        /*03e4*/ 	.word	0xffffffff


	//   ....[47]....
        /*03e8*/ 	.word	0xffffffff


	//   ....[48]....
        /*03ec*/ 	.word	0xffffffff


	//   ....[49]....
        /*03f0*/ 	.word	0xffffffff


	//   ....[50]....
        /*03f4*/ 	.word	0xffffffff


	//   ....[51]....
        /*03f8*/ 	.word	0xffffffff


	//   ....[52]....
        /*03fc*/ 	.word	0xffffffff


	//   ....[53]....
        /*0400*/ 	.word	0xffffffff


	//   ....[54]....
        /*0404*/ 	.word	0xffffffff


	//   ....[55]....
        /*0408*/ 	.word	0xffffffff


	//   ....[56]....
        /*040c*/ 	.word	0xffffffff


	//   ....[57]....
        /*0410*/ 	.word	0xffffffff


	//   ....[58]....
        /*0414*/ 	.word	0xffffffff


	//   ....[59]....
        /*0418*/ 	.word	0xffffffff


	//   ....[60]....
        /*041c*/ 	.word	0xffffffff


	//   ....[61]....
        /*0420*/ 	.word	0xffffffff


	//   ....[62]....
        /*0424*/ 	.word	0xffffffff


	//   ....[63]....
        /*0428*/ 	.word	0xffffffff


	//   ....[64]....
        /*042c*/ 	.word	0xffffffff


	//   ....[65]....
        /*0430*/ 	.word	0xffffffff


	//   ....[66]....
        /*0434*/ 	.word	0xffffffff


	//   ....[67]....
        /*0438*/ 	.word	0xffffffff


	//   ....[68]....
        /*043c*/ 	.word	0xffffffff


	//   ....[69]....
        /*0440*/ 	.word	0xffffffff


	//   ....[70]....
        /*0444*/ 	.word	0xffffffff


	//   ....[71]....
        /*0448*/ 	.word	0xffffffff


	//   ....[72]....
        /*044c*/ 	.word	0xffffffff


	//   ....[73]....
        /*0450*/ 	.word	0xffffffff


	//   ....[74]....
        /*0454*/ 	.word	0xffffffff


	//   ....[75]....
        /*0458*/ 	.word	0xffffffff


	//   ....[76]....
        /*045c*/ 	.word	0xffffffff


	//   ....[77]....
        /*0460*/ 	.word	0xffffffff


	//   ....[78]....
        /*0464*/ 	.word	0xffffffff


	//   ....[79]....
        /*0468*/ 	.word	0xffffffff


	//   ....[80]....
        /*046c*/ 	.word	0xffffffff


	//   ....[81]....
        /*0470*/ 	.word	0xffffffff


	//   ....[82]....
        /*0474*/ 	.word	0xffffffff


	//   ....[83]....
        /*0478*/ 	.word	0xffffffff


	//   ....[84]....
        /*047c*/ 	.word	0xffffffff


	//   ....[85]....
        /*0480*/ 	.word	0xffffffff


	//   ....[86]....
        /*0484*/ 	.word	0xffffffff


	//   ....[87]....
        /*0488*/ 	.word	0xffffffff


	//   ....[88]....
        /*048c*/ 	.word	0xffffffff


	//   ....[89]....
        /*0490*/ 	.word	0xffffffff


	//   ....[90]....
        /*0494*/ 	.word	0xffffffff


	//   ....[91]....
        /*0498*/ 	.word	0xffffffff


	//   ....[92]....
        /*049c*/ 	.word	0xffffffff


	//   ....[93]....
        /*04a0*/ 	.word	0xffffffff


	//   ....[94]....
        /*04a4*/ 	.word	0xffffffff


	//   ....[95]....
        /*04a8*/ 	.word	0xffffffff


	//   ....[96]....
        /*04ac*/ 	.word	0xffffffff


	//   ....[97]....
        /*04b0*/ 	.word	0xffffffff


	//   ....[98]....
        /*04b4*/ 	.word	0xffffffff


	//   ....[99]....
        /*04b8*/ 	.word	0xffffffff


	//   ....[100]....
        /*04bc*/ 	.word	0xffffffff


	//   ....[101]....
        /*04c0*/ 	.word	0xffffffff


	//   ....[102]....
        /*04c4*/ 	.word	0xffffffff


	//   ....[103]....
        /*04c8*/ 	.word	0xffffffff


	//   ....[104]....
        /*04cc*/ 	.word	0xffffffff


	//   ....[105]....
        /*04d0*/ 	.word	0xffffffff


	//   ....[106]....
        /*04d4*/ 	.word	0xffffffff


	//   ....[107]....
        /*04d8*/ 	.word	0xffffffff


	//   ....[108]....
        /*04dc*/ 	.word	0xffffffff


	//   ....[109]....
        /*04e0*/ 	.word	0xffffffff


	//   ....[110]....
        /*04e4*/ 	.word	0xffffffff


	//   ....[111]....
        /*04e8*/ 	.word	0xffffffff


	//   ....[112]....
        /*04ec*/ 	.word	0xffffffff


	//   ....[113]....
        /*04f0*/ 	.word	0xffffffff


	//   ....[114]....
        /*04f4*/ 	.word	0xffffffff


	//   ....[115]....
        /*04f8*/ 	.word	0xffffffff


	//   ....[116]....
        /*04fc*/ 	.word	0xffffffff


	//   ....[117]....
        /*0500*/ 	.word	0xffffffff


	//   ....[118]....
        /*0504*/ 	.word	0xffffffff


	//   ....[119]....
        /*0508*/ 	.word	0xffffffff


	//   ....[120]....
        /*050c*/ 	.word	0xffffffff


	//   ....[121]....
        /*0510*/ 	.word	0xffffffff


	//   ....[122]....
        /*0514*/ 	.word	0xffffffff


	//   ....[123]....
        /*0518*/ 	.word	0xffffffff


	//   ....[124]....
        /*051c*/ 	.word	0xffffffff


	//   ....[125]....
        /*0520*/ 	.word	0xffffffff


	//   ....[126]....
        /*0524*/ 	.word	0xffffffff


	//   ....[127]....
        /*0528*/ 	.word	0xffffffff


	//   ....[128]....
        /*052c*/ 	.word	0xffffffff


	//   ....[129]....
        /*0530*/ 	.word	0xffffffff


	//   ....[130]....
        /*0534*/ 	.word	0xffffffff


	//   ....[131]....
        /*0538*/ 	.word	0xffffffff


	//   ....[132]....
        /*053c*/ 	.word	0xffffffff


	//   ....[133]....
        /*0540*/ 	.word	0xffffffff


	//   ....[134]....
        /*0544*/ 	.word	0xffffffff


	//   ....[135]....
        /*0548*/ 	.word	0xffffffff


	//   ....[136]....
        /*054c*/ 	.word	0xffffffff


	//   ....[137]....
        /*0550*/ 	.word	0xffffffff


	//   ....[138]....
        /*0554*/ 	.word	0xffffffff


	//   ....[139]....
        /*0558*/ 	.word	0xffffffff


	//   ....[140]....
        /*055c*/ 	.word	0xffffffff


	//   ....[141]....
        /*0560*/ 	.word	0xffffffff


	//   ....[142]....
        /*0564*/ 	.word	0xffffffff


	//   ....[143]....
        /*0568*/ 	.word	0xffffffff


	//   ....[144]....
        /*056c*/ 	.word	0xffffffff


	//   ....[145]....
        /*0570*/ 	.word	0xffffffff


	//   ....[146]....
        /*0574*/ 	.word	0xffffffff


	//   ....[147]....
        /*0578*/ 	.word	0xffffffff


	//   ....[148]....
        /*057c*/ 	.word	0xffffffff


	//   ....[149]....
        /*0580*/ 	.word	0xffffffff


	//   ....[150]....
        /*0584*/ 	.word	0xffffffff


	//   ....[151]....
        /*0588*/ 	.word	0xffffffff


	//   ....[152]....
        /*058c*/ 	.word	0xffffffff


	//   ....[153]....
        /*0590*/ 	.word	0xffffffff


	//   ....[154]....
        /*0594*/ 	.word	0xffffffff


	//   ....[155]....
        /*0598*/ 	.word	0xffffffff


	//   ....[156]....
        /*059c*/ 	.word	0xffffffff


	//   ....[157]....
        /*05a0*/ 	.word	0xffffffff


	//   ....[158]....
        /*05a4*/ 	.word	0xffffffff


	//   ....[159]....
        /*05a8*/ 	.word	0xffffffff


	//   ....[160]....
        /*05ac*/ 	.word	0xffffffff


	//   ....[161]....
        /*05b0*/ 	.word	0xffffffff


	//   ....[162]....
        /*05b4*/ 	.word	0xffffffff


	//   ....[163]....
        /*05b8*/ 	.word	0xffffffff


	//   ....[164]....
        /*05bc*/ 	.word	0xffffffff


	//   ....[165]....
        /*05c0*/ 	.word	0xffffffff


	//   ....[166]....
        /*05c4*/ 	.word	0xffffffff


	//   ....[167]....
        /*05c8*/ 	.word	0xffffffff


	//   ....[168]....
        /*05cc*/ 	.word	0xffffffff


	//   ....[169]....
        /*05d0*/ 	.word	0xffffffff


	//   ....[170]....
        /*05d4*/ 	.word	0xffffffff


	//   ....[171]....
        /*05d8*/ 	.word	0xffffffff


	//   ....[172]....
        /*05dc*/ 	.word	0xffffffff


	//   ....[173]....
        /*05e0*/ 	.word	0xffffffff


	//   ....[174]....
        /*05e4*/ 	.word	0xffffffff


	//   ....[175]....
        /*05e8*/ 	.word	0xffffffff


	//   ....[176]....
        /*05ec*/ 	.word	0xffffffff


	//   ....[177]....
        /*05f0*/ 	.word	0x0500000f


	//   ....[178]....
        /*05f4*/ 	.word	0x0500000f


	//   ....[179]....
        /*05f8*/ 	.word	0x0500000f


	//   ....[180]....
        /*05fc*/ 	.word	0x0500000f


	//   ....[181]....
        /*0600*/ 	.word	0x0500000f


	//   ....[182]....
        /*0604*/ 	.word	0x0500000f


	//   ....[183]....
        /*0608*/ 	.word	0x0500000f


	//   ....[184]....
        /*060c*/ 	.word	0x0500000f


	//   ....[185]....
        /*0610*/ 	.word	0x0500000f


	//   ....[186]....
        /*0614*/ 	.word	0x0500000f


	//   ....[187]....
        /*0618*/ 	.word	0x0500000f


	//   ....[188]....
        /*061c*/ 	.word	0x0500000f


	//   ....[189]....
        /*0620*/ 	.word	0x0500000f


	//   ....[190]....
        /*0624*/ 	.word	0x0500000f


	//   ....[191]....
        /*0628*/ 	.word	0x0500000f


	//   ....[192]....
        /*062c*/ 	.word	0x0500000f


	//   ....[193]....
        /*0630*/ 	.word	0x0500000f


	//   ....[194]....
        /*0634*/ 	.word	0x0500000f


	//   ....[195]....
        /*0638*/ 	.word	0x0500000f


	//   ....[196]....
        /*063c*/ 	.word	0x0500000f


	//   ....[197]....
        /*0640*/ 	.word	0x0500000f


	//   ....[198]....
        /*0644*/ 	.word	0x0500000f


	//   ....[199]....
        /*0648*/ 	.word	0x0500000f


	//   ....[200]....
        /*064c*/ 	.word	0x0500000f


	//   ....[201]....
        /*0650*/ 	.word	0x0500000f


	//   ....[202]....
        /*0654*/ 	.word	0x0500000f


	//   ....[203]....
        /*0658*/ 	.word	0x0500000f


	//   ....[204]....
        /*065c*/ 	.word	0x0500000f


	//   ....[205]....
        /*0660*/ 	.word	0x0500000f


	//   ....[206]....
        /*0664*/ 	.word	0x0500000f


	//   ....[207]....
        /*0668*/ 	.word	0x0500000f


	//   ....[208]....
        /*066c*/ 	.word	0x0500000f


	//   ....[209]....
        /*0670*/ 	.word	0x0500000f


	//   ....[210]....
        /*0674*/ 	.word	0x0500000f


	//   ....[211]....
        /*0678*/ 	.word	0x0500000f


	//   ....[212]....
        /*067c*/ 	.word	0x0500000f


	//   ....[213]....
        /*0680*/ 	.word	0x0500000f


	//   ....[214]....
        /*0684*/ 	.word	0x0500000f


	//   ....[215]....
        /*0688*/ 	.word	0x0500000f


	//   ....[216]....
        /*068c*/ 	.word	0x0500000f


	//   ....[217]....
        /*0690*/ 	.word	0x0500000f


	//   ....[218]....
        /*0694*/ 	.word	0x0500000f


	//   ....[219]....
        /*0698*/ 	.word	0x0500000f


	//   ....[220]....
        /*069c*/ 	.word	0x0500000f


	//   ....[221]....
        /*06a0*/ 	.word	0x0500000f


	//   ....[222]....
        /*06a4*/ 	.word	0x0500000f


	//   ....[223]....
        /*06a8*/ 	.word	0x0500000f


	//   ....[224]....
        /*06ac*/ 	.word	0x0500000f


	//   ....[225]....
        /*06b0*/ 	.word	0x0500000f


	//   ....[226]....
        /*06b4*/ 	.word	0x0500000f


	//   ....[227]....
        /*06b8*/ 	.word	0x0500000f


	//   ....[228]....
        /*06bc*/ 	.word	0x0500000f


	//   ....[229]....
        /*06c0*/ 	.word	0x0500000f


	//   ....[230]....
        /*06c4*/ 	.word	0x0500000f


	//----- nvinfo : EIATTR_COOP_GROUP_INSTR_OFFSETS
	.align		4
.L_1510:
        /*06c8*/ 	.byte	0x04, 0x28
        /*06ca*/ 	.short	(.L_1512 - .L_1511)


	//   ....[0]....
.L_1511:
        /*06cc*/ 	.word	0x00000070


	//   ....[1]....
        /*06d0*/ 	.word	0x000000b0


	//   ....[2]....
        /*06d4*/ 	.word	0x000002d0


	//   ....[3]....
        /*06d8*/ 	.word	0x00000430


	//   ....[4]....
        /*06dc*/ 	.word	0x00000550


	//   ....[5]....
        /*06e0*/ 	.word	0x000006b0


	//   ....[6]....
        /*06e4*/ 	.word	0x000019b0


	//   ....[7]....
        /*06e8*/ 	.word	0x00002600


	//   ....[8]....
        /*06ec*/ 	.word	0x00003560


	//   ....[9]....
        /*06f0*/ 	.word	0x00004c90


	//   ....[10]....
        /*06f4*/ 	.word	0x00004d40


	//   ....[11]....
        /*06f8*/ 	.word	0x00005590


	//   ....[12]....
        /*06fc*/ 	.word	0x00005600


	//   ....[13]....
        /*0700*/ 	.word	0x00007100


	//   ....[14]....
        /*0704*/ 	.word	0x00008a30


	//   ....[15]....
        /*0708*/ 	.word	0x00009260


	//   ....[16]....
        /*070c*/ 	.word	0x00009370


	//   ....[17]....
        /*0710*/ 	.word	0x00009ea0


	//   ....[18]....
        /*0714*/ 	.word	0x00009f30


	//   ....[19]....
        /*0718*/ 	.word	0x0000ca20


	//   ....[20]....
        /*071c*/ 	.word	0x0000ca40


	//   ....[21]....
        /*0720*/ 	.word	0x0000ca60


	//   ....[22]....
        /*0724*/ 	.word	0x0000ca80


	//   ....[23]....
        /*0728*/ 	.word	0x0000e980


	//   ....[24]....
        /*072c*/ 	.word	0x000102b0


	//   ....[25]....
        /*0730*/ 	.word	0x00010ae0


	//   ....[26]....
        /*0734*/ 	.word	0x00010bf0


	//   ....[27]....
        /*0738*/ 	.word	0x00011750


	//   ....[28]....
        /*073c*/ 	.word	0x000117c0


	//   ....[29]....
        /*0740*/ 	.word	0x00012c40


	//   ....[30]....
        /*0744*/ 	.word	0x00012c50


	//   ....[31]....
        /*0748*/ 	.word	0x00012cd0


	//   ....[32]....
        /*074c*/ 	.word	0x00012ce0


	//   ....[33]....
        /*0750*/ 	.word	0x000136e0


	//   ....[34]....
        /*0754*/ 	.word	0x00013710


	//   ....[35]....
        /*0758*/ 	.word	0x00013740


	//   ....[36]....
        /*075c*/ 	.word	0x00013770


	//   ....[37]....
        /*0760*/ 	.word	0x000137a0


	//   ....[38]....
        /*0764*/ 	.word	0x000137c0


	//   ....[39]....
        /*0768*/ 	.word	0x000137d0


	//   ....[40]....
        /*076c*/ 	.word	0x000137e0


	//   ....[41]....
        /*0770*/ 	.word	0x000137f0


	//   ....[42]....
        /*0774*/ 	.word	0x00013800


	//   ....[43]....
        /*0778*/ 	.word	0x00013820


	//   ....[44]....
        /*077c*/ 	.word	0x00013830


	//   ....[45]....
        /*0780*/ 	.word	0x00013840


	//   ....[46]....
        /*0784*/ 	.word	0x00013850


	//   ....[47]....
        /*0788*/ 	.word	0x00013860


	//   ....[48]....
        /*078c*/ 	.word	0x00013870


	//   ....[49]....
        /*0790*/ 	.word	0x00013880


	//   ....[50]....
        /*0794*/ 	.word	0x00013890


	//   ....[51]....
        /*0798*/ 	.word	0x000138a0


	//   ....[52]....
        /*079c*/ 	.word	0x000138b0


	//   ....[53]....
        /*07a0*/ 	.word	0x000138c0


	//   ....[54]....
        /*07a4*/ 	.word	0x000138e0


	//   ....[55]....
        /*07a8*/ 	.word	0x00013910


	//   ....[56]....
        /*07ac*/ 	.word	0x00013930


	//   ....[57]....
        /*07b0*/ 	.word	0x00013960


	//   ....[58]....
        /*07b4*/ 	.word	0x000139a0


	//   ....[59]....
        /*07b8*/ 	.word	0x000139d0


	//   ....[60]....
        /*07bc*/ 	.word	0x00013a00


	//   ....[61]....
        /*07c0*/ 	.word	0x00013a30


	//   ....[62]....
        /*07c4*/ 	.word	0x00013a60


	//   ....[63]....
        /*07c8*/ 	.word	0x00013aa0


	//   ....[64]....
        /*07cc*/ 	.word	0x00013ad0


	//   ....[65]....
        /*07d0*/ 	.word	0x00014190


	//   ....[66]....
        /*07d4*/ 	.word	0x000141d0


	//   ....[67]....
        /*07d8*/ 	.word	0x00014200


	//   ....[68]....
        /*07dc*/ 	.word	0x00014230


	//   ....[69]....
        /*07e0*/ 	.word	0x00014740


	//   ....[70]....
        /*07e4*/ 	.word	0x00014780


	//   ....[71]....
        /*07e8*/ 	.word	0x000147b0


	//   ....[72]....
        /*07ec*/ 	.word	0x000147f0


	//   ....[73]....
        /*07f0*/ 	.word	0x00014810


	//   ....[74]....
        /*07f4*/ 	.word	0x00014830


	//   ....[75]....
        /*07f8*/ 	.word	0x00014850


	//   ....[76]....
        /*07fc*/ 	.word	0x00014870


	//   ....[77]....
        /*0800*/ 	.word	0x00014cf0


	//   ....[78]....
        /*0804*/ 	.word	0x00014d10


	//   ....[79]....
        /*0808*/ 	.word	0x00014f40


	//   ....[80]....
        /*080c*/ 	.word	0x00014f50


	//   ....[81]....
        /*0810*/ 	.word	0x00015a80


	//   ....[82]....
        /*0814*/ 	.word	0x00015ab0


	//   ....[83]....
        /*0818*/ 	.word	0x00015af0


	//   ....[84]....
        /*081c*/ 	.word	0x00015b20


	//   ....[85]....
        /*0820*/ 	.word	0x00015b40


	//   ....[86]....
        /*0824*/ 	.word	0x00015b50


	//   ....[87]....
        /*0828*/ 	.word	0x00015b60


	//   ....[88]....
        /*082c*/ 	.word	0x00015b80


	//   ....[89]....
        /*0830*/ 	.word	0x00015ce0


	//   ....[90]....
        /*0834*/ 	.word	0x00015ee0


	//   ....[91]....
        /*0838*/ 	.word	0x00015f10


	//   ....[92]....
        /*083c*/ 	.word	0x00015f40


	//   ....[93]....
        /*0840*/ 	.word	0x00015f70


	//   ....[94]....
        /*0844*/ 	.word	0x00015fa0


	//   ....[95]....
        /*0848*/ 	.word	0x00015ff0


	//   ....[96]....
        /*084c*/ 	.word	0x00016160


	//   ....[97]....
        /*0850*/ 	.word	0x00016190


	//   ....[98]....
        /*0854*/ 	.word	0x000161c0


	//   ....[99]....
        /*0858*/ 	.word	0x000161f0


	//   ....[100]....
        /*085c*/ 	.word	0x00016220


	//   ....[101]....
        /*0860*/ 	.word	0x00016250


	//   ....[102]....
        /*0864*/ 	.word	0x000162e0


	//   ....[103]....
        /*0868*/ 	.word	0x00016340


	//   ....[104]....
        /*086c*/ 	.word	0x00016350


	//   ....[105]....
        /*0870*/ 	.word	0x000163a0


	//   ....[106]....
        /*0874*/ 	.word	0x00018ce0


	//   ....[107]....
        /*0878*/ 	.word	0x00018d10


	//   ....[108]....
        /*087c*/ 	.word	0x00018d90


	//   ....[109]....
        /*0880*/ 	.word	0x00018db0


	//   ....[110]....
        /*0884*/ 	.word	0x00018df0


	//   ....[111]....
        /*0888*/ 	.word	0x00018e00


	//   ....[112]....
        /*088c*/ 	.word	0x00018e20


	//   ....[113]....
        /*0890*/ 	.word	0x00018e30


	//   ....[114]....
        /*0894*/ 	.word	0x00018e70


	//   ....[115]....
        /*0898*/ 	.word	0x00018ee0


	//   ....[116]....
        /*089c*/ 	.word	0x000192f0


	//   ....[117]....
        /*08a0*/ 	.word	0x00019300


	//   ....[118]....
        /*08a4*/ 	.word	0x00019320


	//   ....[119]....
        /*08a8*/ 	.word	0x000193b0


	//   ....[120]....
        /*08ac*/ 	.word	0x000193c0


	//   ....[121]....
        /*08b0*/ 	.word	0x00019430


	//   ....[122]....
        /*08b4*/ 	.word	0x00019440


	//   ....[123]....
        /*08b8*/ 	.word	0x00019450


	//   ....[124]....
        /*08bc*/ 	.word	0x00019460


	//   ....[125]....
        /*08c0*/ 	.word	0x00019500


	//   ....[126]....
        /*08c4*/ 	.word	0x00019dd0


	//   ....[127]....
        /*08c8*/ 	.word	0x00019e00


	//   ....[128]....
        /*08cc*/ 	.word	0x00019e20


	//   ....[129]....
        /*08d0*/ 	.word	0x00019ea0


	//   ....[130]....
        /*08d4*/ 	.word	0x00019ec0


	//   ....[131]....
        /*08d8*/ 	.word	0x00019f40


	//   ....[132]....
        /*08dc*/ 	.word	0x00019f60


	//   ....[133]....
        /*08e0*/ 	.word	0x00019f70


	//   ....[134]....
        /*08e4*/ 	.word	0x00019f80


	//   ....[135]....
        /*08e8*/ 	.word	0x0001a080


	//   ....[136]....
        /*08ec*/ 	.word	0x0001a090


	//   ....[137]....
        /*08f0*/ 	.word	0x0001a0a0


	//   ....[138]....
        /*08f4*/ 	.word	0x0001aad0


	//   ....[139]....
        /*08f8*/ 	.word	0x0001aae0


	//   ....[140]....
        /*08fc*/ 	.word	0x0001ab50


	//   ....[141]....
        /*0900*/ 	.word	0x0001ab60


	//   ....[142]....
        /*0904*/ 	.word	0x0001aba0


	//   ....[143]....
        /*0908*/ 	.word	0x0001abb0


	//   ....[144]....
        /*090c*/ 	.word	0x0001abf0


	//   ....[145]....
        /*0910*/ 	.word	0x0001ac00


	//   ....[146]....
        /*0914*/ 	.word	0x0001ac40


	//   ....[147]....
        /*0918*/ 	.word	0x0001ac50


	//   ....[148]....
        /*091c*/ 	.word	0x0001b070


	//   ....[149]....
        /*0920*/ 	.word	0x0001b080


	//   ....[150]....
        /*0924*/ 	.word	0x0001b090


	//   ....[151]....
        /*0928*/ 	.word	0x0001b0d0


	//   ....[152]....
        /*092c*/ 	.word	0x0001b0e0


	//   ....[153]....
        /*0930*/ 	.word	0x0001b120


	//   ....[154]....
        /*0934*/ 	.word	0x0001b130


	//   ....[155]....
        /*0938*/ 	.word	0x0001b140


	//   ....[156]....
        /*093c*/ 	.word	0x0001b180


	//   ....[157]....
        /*0940*/ 	.word	0x0001b1c0


	//   ....[158]....
        /*0944*/ 	.word	0x0001c310


	//   ....[159]....
        /*0948*/ 	.word	0x0001c330


	//   ....[160]....
        /*094c*/ 	.word	0x0001c360


	//   ....[161]....
        /*0950*/ 	.word	0x0001c390


	//   ....[162]....
        /*0954*/ 	.word	0x0001c3d0


	//   ....[163]....
        /*0958*/ 	.word	0x0001c3e0


	//   ....[164]....
        /*095c*/ 	.word	0x0001c410


	//   ....[165]....
        /*0960*/ 	.word	0x0001c440


	//   ....[166]....
        /*0964*/ 	.word	0x0001c5b0


	//   ....[167]....
        /*0968*/ 	.word	0x0001c5e0


	//   ....[168]....
        /*096c*/ 	.word	0x0001c610


	//   ....[169]....
        /*0970*/ 	.word	0x0001c650


	//   ....[170]....
        /*0974*/ 	.word	0x0001c680


	//   ....[171]....
        /*0978*/ 	.word	0x0001c6b0


	//   ....[172]....
        /*097c*/ 	.word	0x0001c750


	//   ....[173]....
        /*0980*/ 	.word	0x0001c7a0


	//   ....[174]....
        /*0984*/ 	.word	0x0001c7b0


	//   ....[175]....
        /*0988*/ 	.word	0x0001c7f0


	//   ....[176]....
        /*098c*/ 	.word	0x0001d2f0


	//   ....[177]....
        /*0990*/ 	.word	0x0001d9f0


	//   ....[178]....
        /*0994*/ 	.word	0x0001dae0


	//   ....[179]....
        /*0998*/ 	.word	0x0001dbb0


	//   ....[180]....
        /*099c*/ 	.word	0x0001dc50


	//   ....[181]....
        /*09a0*/ 	.word	0x0001dd00


	//   ....[182]....
        /*09a4*/ 	.word	0x0001ddb0


	//   ....[183]....
        /*09a8*/ 	.word	0x0001de50


	//   ....[184]....
        /*09ac*/ 	.word	0x0001def0


	//   ....[185]....
        /*09b0*/ 	.word	0x0001dfa0


	//   ....[186]....
        /*09b4*/ 	.word	0x0001e020


	//   ....[187]....
        /*09b8*/ 	.word	0x0001e0f0


	//   ....[188]....
        /*09bc*/ 	.word	0x0001e1f0


	//   ....[189]....
        /*09c0*/ 	.word	0x0001e2a0


	//   ....[190]....
        /*09c4*/ 	.word	0x0001e320


	//   ....[191]....
        /*09c8*/ 	.word	0x0001e410


	//   ....[192]....
        /*09cc*/ 	.word	0x0001e470


	//   ....[193]....
        /*09d0*/ 	.word	0x0001e550


	//   ....[194]....
        /*09d4*/ 	.word	0x0001e5b0


	//   ....[195]....
        /*09d8*/ 	.word	0x0001e650


	//   ....[196]....
        /*09dc*/ 	.word	0x0001e6f0


	//   ....[197]....
        /*09e0*/ 	.word	0x0001e7a0


	//   ....[198]....
        /*09e4*/ 	.word	0x0001e850


	//   ....[199]....
        /*09e8*/ 	.word	0x0001e8c0


	//   ....[200]....
        /*09ec*/ 	.word	0x0001e920


	//   ....[201]....
        /*09f0*/ 	.word	0x0001ea10


	//   ....[202]....
        /*09f4*/ 	.word	0x0001ea70


	//   ....[203]....
        /*09f8*/ 	.word	0x0001eb70


	//   ....[204]....
        /*09fc*/ 	.word	0x0001ebd0


	//   ....[205]....
        /*0a00*/ 	.word	0x0001ec70


	//   ....[206]....
        /*0a04*/ 	.word	0x0001ed30


	//   ....[207]....
        /*0a08*/ 	.word	0x0001ee00


	//   ....[208]....
        /*0a0c*/ 	.word	0x0001ee80


	//   ....[209]....
        /*0a10*/ 	.word	0x0001ef40


	//   ....[210]....
        /*0a14*/ 	.word	0x0001f080


	//   ....[211]....
        /*0a18*/ 	.word	0x0001f130


	//   ....[212]....
        /*0a1c*/ 	.word	0x0001f1e0


	//   ....[213]....
        /*0a20*/ 	.word	0x0001f280


	//   ....[214]....
        /*0a24*/ 	.word	0x0001f330


	//   ....[215]....
        /*0a28*/ 	.word	0x0001f3d0


	//   ....[216]....
        /*0a2c*/ 	.word	0x0001f480


	//   ....[217]....
        /*0a30*/ 	.word	0x0001f520


	//   ....[218]....
        /*0a34*/ 	.word	0x0001f590


	//   ....[219]....
        /*0a38*/ 	.word	0x0001f650


	//   ....[220]....
        /*0a3c*/ 	.word	0x0001f750


	//   ....[221]....
        /*0a40*/ 	.word	0x0001f7e0


	//   ....[222]....
        /*0a44*/ 	.word	0x0001f840


	//   ....[223]....
        /*0a48*/ 	.word	0x0001f8f0


	//   ....[224]....
        /*0a4c*/ 	.word	0x0001f950


	//   ....[225]....
        /*0a50*/ 	.word	0x0001fa00


	//   ....[226]....
        /*0a54*/ 	.word	0x0001fa60


	//   ....[227]....
        /*0a58*/ 	.word	0x0001fb10


	//   ....[228]....
        /*0a5c*/ 	.word	0x0001fb70


	//   ....[229]....
        /*0a60*/ 	.word	0x0001fc20


	//   ....[230]....
        /*0a64*/ 	.word	0x0001fe80


	//----- nvinfo : EIATTR_REG_RECONFIG
	.align		4
.L_1512:
        /*0a68*/ 	.byte	0x01, 0x54
	.zero		2


	//----- nvinfo : EIATTR_SYSCALL_OFFSETS
	.align		4
        /*0a6c*/ 	.byte	0x04, 0x46
        /*0a6e*/ 	.short	(.L_1514 - .L_1513)


	//   ....[0]....
.L_1513:
        /*0a70*/ 	.word	0x00001b90


	//   ....[1]....
        /*0a74*/ 	.word	0x00017f50


	//   ....[2]....
        /*0a78*/ 	.word	0x000180c0


	//   ....[3]....
        /*0a7c*/ 	.word	0x00018210


	//   ....[4]....
        /*0a80*/ 	.word	0x00018350


	//   ....[5]....
        /*0a84*/ 	.word	0x00019890


	//----- nvinfo : EIATTR_MBARRIER_INSTR_OFFSETS
	.align		4
.L_1514:
        /*0a88*/ 	.byte	0x04, 0x39
        /*0a8a*/ 	.short	(.L_1516 - .L_1515)


	//   ....[0]....
.L_1515:
        /*0a8c*/ 	.word	0x00000180
        /*0a90*/ 	.word	0x000000ff
        /*0a94*/ 	.word	0x00013200
        /*0a98*/ 	.short	0x0100
        /*0a9a*/ 	.byte	0x08
	.zero		1


	//   ....[1]....
        /*0a9c*/ 	.word	0x00000190
        /*0aa0*/ 	.word	0x000000ff
        /*0aa4*/ 	.word	0x00013220
        /*0aa8*/ 	.short	0x0100
        /*0aaa*/ 	.byte	0x08
	.zero		1


	//   ....[2]....
        /*0aac*/ 	.word	0x00000280
        /*0ab0*/ 	.word	0x000000ff
        /*0ab4*/ 	.word	0x00013230
        /*0ab8*/ 	.short	0x0100
        /*0aba*/ 	.byte	0x08
	.zero		1


	//   ....[3]....
        /*0abc*/ 	.word	0x00000290
        /*0ac0*/ 	.word	0x000000ff
        /*0ac4*/ 	.word	0x00013240
        /*0ac8*/ 	.short	0x0100
        /*0aca*/ 	.byte	0x08
	.zero		1


	//   ....[4]....
        /*0acc*/ 	.word	0x000002a0
        /*0ad0*/ 	.word	0x000000ff
        /*0ad4*/ 	.word	0x00013238
        /*0ad8*/ 	.short	0x0100
        /*0ada*/ 	.byte	0x08
	.zero		1


	//   ....[5]....
        /*0adc*/ 	.word	0x000002b0
        /*0ae0*/ 	.word	0x000000ff
        /*0ae4*/ 	.word	0x00013248
        /*0ae8*/ 	.short	0x0100
        /*0aea*/ 	.byte	0x08
	.zero		1


	//   ....[6]....
        /*0aec*/ 	.word	0x000003e0
        /*0af0*/ 	.word	0x000000ff
        /*0af4*/ 	.word	0x00013250
        /*0af8*/ 	.short	0x0100
        /*0afa*/ 	.byte	0x08
	.zero		1


	//   ....[7]....
        /*0afc*/ 	.word	0x000003f0
        /*0b00*/ 	.word	0x000000ff
        /*0b04*/ 	.word	0x00013260
        /*0b08*/ 	.short	0x0100
        /*0b0a*/ 	.byte	0x08
	.zero		1


	//   ....[8]....
        /*0b0c*/ 	.word	0x00000400
        /*0b10*/ 	.word	0x000000ff
        /*0b14*/ 	.word	0x00013258
        /*0b18*/ 	.short	0x0100
        /*0b1a*/ 	.byte	0x08
	.zero		1


	//   ....[9]....
        /*0b1c*/ 	.word	0x00000410
        /*0b20*/ 	.word	0x000000ff
        /*0b24*/ 	.word	0x00013268
        /*0b28*/ 	.short	0x0100
        /*0b2a*/ 	.byte	0x08
	.zero		1


	//   ....[10]....
        /*0b2c*/ 	.word	0x00000500
        /*0b30*/ 	.word	0x000000ff
        /*0b34*/ 	.word	0x00013270
        /*0b38*/ 	.short	0x0100
        /*0b3a*/ 	.byte	0x06
	.zero		1


	//   ....[11]....
        /*0b3c*/ 	.word	0x00000510
        /*0b40*/ 	.word	0x000000ff
        /*0b44*/ 	.word	0x00013280
        /*0b48*/ 	.short	0x0100
        /*0b4a*/ 	.byte	0x06
	.zero		1


	//   ....[12]....
        /*0b4c*/ 	.word	0x00000520
        /*0b50*/ 	.word	0x000000ff
        /*0b54*/ 	.word	0x00013278
        /*0b58*/ 	.short	0x0100
        /*0b5a*/ 	.byte	0x06
	.zero		1


	//   ....[13]....
        /*0b5c*/ 	.word	0x00000530
        /*0b60*/ 	.word	0x000000ff
        /*0b64*/ 	.word	0x00013288
        /*0b68*/ 	.short	0x0100
        /*0b6a*/ 	.byte	0x06
	.zero		1


	//   ....[14]....
        /*0b6c*/ 	.word	0x00000660
        /*0b70*/ 	.word	0x000000ff
        /*0b74*/ 	.word	0x00013290
        /*0b78*/ 	.short	0x0100
        /*0b7a*/ 	.byte	0x08
	.zero		1


	//   ....[15]....
        /*0b7c*/ 	.word	0x00000670
        /*0b80*/ 	.word	0x000000ff
        /*0b84*/ 	.word	0x000132a0
        /*0b88*/ 	.short	0x0100
        /*0b8a*/ 	.byte	0x08
	.zero		1


	//   ....[16]....
        /*0b8c*/ 	.word	0x00000680
        /*0b90*/ 	.word	0x000000ff
        /*0b94*/ 	.word	0x00013298
        /*0b98*/ 	.short	0x0100
        /*0b9a*/ 	.byte	0x08
	.zero		1


	//   ....[17]....
        /*0b9c*/ 	.word	0x00000690
        /*0ba0*/ 	.word	0x000000ff
        /*0ba4*/ 	.word	0x000132a8
        /*0ba8*/ 	.short	0x0100
        /*0baa*/ 	.byte	0x08
	.zero		1


	//   ....[18]....
        /*0bac*/ 	.word	0x000007e0
        /*0bb0*/ 	.word	0x000000ff
        /*0bb4*/ 	.word	0x000132b0
        /*0bb8*/ 	.short	0x0100
        /*0bba*/ 	.byte	0x08
	.zero		1


	//   ....[19]....
        /*0bbc*/ 	.word	0x000007f0
        /*0bc0*/ 	.word	0x000000ff
        /*0bc4*/ 	.word	0x000132c0
        /*0bc8*/ 	.short	0x0100
        /*0bca*/ 	.byte	0x08
	.zero		1


	//   ....[20]....
        /*0bcc*/ 	.word	0x00000800
        /*0bd0*/ 	.word	0x000000ff
        /*0bd4*/ 	.word	0x000132b8
        /*0bd8*/ 	.short	0x0100
        /*0bda*/ 	.byte	0x08
	.zero		1


	//   ....[21]....
        /*0bdc*/ 	.word	0x00000810
        /*0be0*/ 	.word	0x000000ff
        /*0be4*/ 	.word	0x000132c8
        /*0be8*/ 	.short	0x0100
        /*0bea*/ 	.byte	0x08
	.zero		1


	//   ....[22]....
        /*0bec*/ 	.word	0x00001e60
        /*0bf0*/ 	.word	0x000000ff
        /*0bf4*/ 	.word	0x00013200
        /*0bf8*/ 	.short	0x010a
        /*0bfa*/ 	.byte	0x2d
	.zero		1


	//   ....[23]....
        /*0bfc*/ 	.word	0x00001f20
        /*0c00*/ 	.word	0x0000006a
        /*0c04*/ 	.word	0x00013230
        /*0c08*/ 	.short	0x010a
        /*0c0a*/ 	.byte	0x3f
	.zero		1


	//   ....[24]....
        /*0c0c*/ 	.word	0x00001f60
        /*0c10*/ 	.word	0x0000006a
        /*0c14*/ 	.word	0x00013230
        /*0c18*/ 	.short	0x010a
        /*0c1a*/ 	.byte	0x3f
	.zero		1


	//   ....[25]....
        /*0c1c*/ 	.word	0x00002a40
        /*0c20*/ 	.word	0x000000ff
        /*0c24*/ 	.word	0x00000000
        /*0c28*/ 	.short	0x0101
        /*0c2a*/ 	.byte	0x06
	.zero		1


	//   ....[26]....
        /*0c2c*/ 	.word	0x00006840
        /*0c30*/ 	.word	0x000000ff
        /*0c34*/ 	.word	0x00013230
        /*0c38*/ 	.short	0x010a
        /*0c3a*/ 	.byte	0x18
	.zero		1


	//   ....[27]....
        /*0c3c*/ 	.word	0x00006880
        /*0c40*/ 	.word	0x000000ff
        /*0c44*/ 	.word	0x00013230
        /*0c48*/ 	.short	0x010a
        /*0c4a*/ 	.byte	0x18
	.zero		1


	//   ....[28]....
        /*0c4c*/ 	.word	0x00006cd0
        /*0c50*/ 	.word	0x000000ff
        /*0c54*/ 	.word	0x00013250
        /*0c58*/ 	.short	0x010a
        /*0c5a*/ 	.byte	0x0b
	.zero		1


	//   ....[29]....
        /*0c5c*/ 	.word	0x00006d10
        /*0c60*/ 	.word	0x000000ff
        /*0c64*/ 	.word	0x00013250
        /*0c68*/ 	.short	0x010a
        /*0c6a*/ 	.byte	0x0b
	.zero		1


	//   ....[30]....
        /*0c6c*/ 	.word	0x00007580
        /*0c70*/ 	.word	0x000000ff
        /*0c74*/ 	.word	0x00000000
        /*0c78*/ 	.short	0x0101
        /*0c7a*/ 	.byte	0x18
	.zero		1


	//   ....[31]....
        /*0c7c*/ 	.word	0x0000ac40
        /*0c80*/ 	.word	0x000000ff
        /*0c84*/ 	.word	0x00000000
        /*0c88*/ 	.short	0x0101
        /*0c8a*/ 	.byte	0x06
	.zero		1


	//   ....[32]....
        /*0c8c*/ 	.word	0x0000b400
        /*0c90*/ 	.word	0x000000ff
        /*0c94*/ 	.word	0x00013230
        /*0c98*/ 	.short	0x010a
        /*0c9a*/ 	.byte	0x15
	.zero		1


	//   ....[33]....
        /*0c9c*/ 	.word	0x0000b440
        /*0ca0*/ 	.word	0x000000ff
        /*0ca4*/ 	.word	0x00013230
        /*0ca8*/ 	.short	0x010a
        /*0caa*/ 	.byte	0x15
	.zero		1


	//   ....[34]....
        /*0cac*/ 	.word	0x0000b890
        /*0cb0*/ 	.word	0x000000ff
        /*0cb4*/ 	.word	0x00013250
        /*0cb8*/ 	.short	0x010a
        /*0cba*/ 	.byte	0x0b
	.zero		1


	//   ....[35]....
        /*0cbc*/ 	.word	0x0000b8d0
        /*0cc0*/ 	.word	0x000000ff
        /*0cc4*/ 	.word	0x00013250
        /*0cc8*/ 	.short	0x010a
        /*0cca*/ 	.byte	0x0b
	.zero		1


	//   ....[36]....
        /*0ccc*/ 	.word	0x0000c1e0
        /*0cd0*/ 	.word	0x000000ff
        /*0cd4*/ 	.word	0x00000000
        /*0cd8*/ 	.short	0x0101
        /*0cda*/ 	.byte	0x15
	.zero		1


	//   ....[37]....
        /*0cdc*/ 	.word	0x0000db40
        /*0ce0*/ 	.word	0x000000ff
        /*0ce4*/ 	.word	0x00000000
        /*0ce8*/ 	.short	0x0101
        /*0cea*/ 	.byte	0x06
	.zero		1


	//   ....[38]....
        /*0cec*/ 	.word	0x0000e0c0
        /*0cf0*/ 	.word	0x000000ff
        /*0cf4*/ 	.word	0x00013230
        /*0cf8*/ 	.short	0x010a
        /*0cfa*/ 	.byte	0x18
	.zero		1


	//   ....[39]....
        /*0cfc*/ 	.word	0x0000e100
        /*0d00*/ 	.word	0x000000ff
        /*0d04*/ 	.word	0x00013230
        /*0d08*/ 	.short	0x010a
        /*0d0a*/ 	.byte	0x18
	.zero		1


	//   ....[40]....
        /*0d0c*/ 	.word	0x0000e550
        /*0d10*/ 	.word	0x000000ff
        /*0d14*/ 	.word	0x00013250
        /*0d18*/ 	.short	0x010a
        /*0d1a*/ 	.byte	0x0b
	.zero		1


	//   ....[41]....
        /*0d1c*/ 	.word	0x0000e590
        /*0d20*/ 	.word	0x000000ff
        /*0d24*/ 	.word	0x00013250
        /*0d28*/ 	.short	0x010a
        /*0d2a*/ 	.byte	0x0b
	.zero		1


	//   ....[42]....
        /*0d2c*/ 	.word	0x0000ee00
        /*0d30*/ 	.word	0x000000ff
        /*0d34*/ 	.word	0x00000000
        /*0d38*/ 	.short	0x0101
        /*0d3a*/ 	.byte	0x18
	.zero		1


	//   ....[43]....
        /*0d3c*/ 	.word	0x000124c0
        /*0d40*/ 	.word	0x000000ff
        /*0d44*/ 	.word	0x00000000
        /*0d48*/ 	.short	0x0101
        /*0d4a*/ 	.byte	0x06
	.zero		1


	//   ....[44]....
        /*0d4c*/ 	.word	0x00012960
        /*0d50*/ 	.word	0x000000ff
        /*0d54*/ 	.word	0x00013250
        /*0d58*/ 	.short	0x010a
        /*0d5a*/ 	.byte	0x0e
	.zero		1


	//   ....[45]....
        /*0d5c*/ 	.word	0x000129a0
        /*0d60*/ 	.word	0x000000ff
        /*0d64*/ 	.word	0x00013250
        /*0d68*/ 	.short	0x010a
        /*0d6a*/ 	.byte	0x0e
	.zero		1


	//   ....[46]....
        /*0d6c*/ 	.word	0x00012fc0
        /*0d70*/ 	.word	0x000000ff
        /*0d74*/ 	.word	0x00000000
        /*0d78*/ 	.short	0x0101
        /*0d7a*/ 	.byte	0x04
	.zero		1


	//   ....[47]....
        /*0d7c*/ 	.word	0x000147d0
        /*0d80*/ 	.word	0x00000012
        /*0d84*/ 	.word	0x00000000
        /*0d88*/ 	.short	0x0101
        /*0d8a*/ 	.byte	0x3f
	.zero		1


	//   ....[48]....
        /*0d8c*/ 	.word	0x00014a50
        /*0d90*/ 	.word	0x00000012
        /*0d94*/ 	.word	0x00000000
        /*0d98*/ 	.short	0x0101
        /*0d9a*/ 	.byte	0x3f
	.zero		1


	//   ....[49]....
        /*0d9c*/ 	.word	0x00018940
        /*0da0*/ 	.word	0x00000004
        /*0da4*/ 	.word	0x00013280
        /*0da8*/ 	.short	0x010a
        /*0daa*/ 	.byte	0x3f
	.zero		1


	//   ....[50]....
        /*0dac*/ 	.word	0x00018fa0
        /*0db0*/ 	.word	0x00000004
        /*0db4*/ 	.word	0x00013270
        /*0db8*/ 	.short	0x0107
        /*0dba*/ 	.byte	0x3f
	.zero		1


	//   ....[51]....
        /*0dbc*/ 	.word	0x00019060
        /*0dc0*/ 	.word	0x00000004
        /*0dc4*/ 	.word	0x00013270
        /*0dc8*/ 	.short	0x0101
        /*0dca*/ 	.byte	0x3f
	.zero		1


	//   ....[52]....
        /*0dcc*/ 	.word	0x000190b0
        /*0dd0*/ 	.word	0x00000004
        /*0dd4*/ 	.word	0x00013240
        /*0dd8*/ 	.short	0x010a
        /*0dda*/ 	.byte	0x3f
	.zero		1


	//   ....[53]....
        /*0ddc*/ 	.word	0x00019600
        /*0de0*/ 	.word	0x00000004
        /*0de4*/ 	.word	0x00013230
        /*0de8*/ 	.short	0x0107
        /*0dea*/ 	.byte	0x3f
	.zero		1


	//   ....[54]....
        /*0dec*/ 	.word	0x000196d0
        /*0df0*/ 	.word	0x00000004
        /*0df4*/ 	.word	0x00013230
        /*0df8*/ 	.short	0x0101
        /*0dfa*/ 	.byte	0x3f
	.zero		1


	//   ....[55]....
        /*0dfc*/ 	.word	0x0001a180
        /*0e00*/ 	.word	0x00000011
        /*0e04*/ 	.word	0x00013200
        /*0e08*/ 	.short	0x0107
        /*0e0a*/ 	.byte	0x3f
	.zero		1


	//   ....[56]....
        /*0e0c*/ 	.word	0x0001a270
        /*0e10*/ 	.word	0x00000011
        /*0e14*/ 	.word	0x00013200
        /*0e18*/ 	.short	0x0101
        /*0e1a*/ 	.byte	0x3f
	.zero		1


	//   ....[57]....
        /*0e1c*/ 	.word	0x0001a290
        /*0e20*/ 	.word	0x00000011
        /*0e24*/ 	.word	0x00013220
        /*0e28*/ 	.short	0x010a
        /*0e2a*/ 	.byte	0x3f
	.zero		1


	//   ....[58]....
        /*0e2c*/ 	.word	0x0001a7f0
        /*0e30*/ 	.word	0x00000000
        /*0e34*/ 	.word	0x00013280
        /*0e38*/ 	.short	0x010a
        /*0e3a*/ 	.byte	0x3f
	.zero		1


	//   ....[59]....
        /*0e3c*/ 	.word	0x0001ad00
        /*0e40*/ 	.word	0x00000000
        /*0e44*/ 	.word	0x00013270
        /*0e48*/ 	.short	0x0107
        /*0e4a*/ 	.byte	0x3f
	.zero		1


	//   ....[60]....
        /*0e4c*/ 	.word	0x0001adc0
        /*0e50*/ 	.word	0x00000000
        /*0e54*/ 	.word	0x00013270
        /*0e58*/ 	.short	0x0101
        /*0e5a*/ 	.byte	0x3f
	.zero		1


	//   ....[61]....
        /*0e5c*/ 	.word	0x0001ae10
        /*0e60*/ 	.word	0x00000000
        /*0e64*/ 	.word	0x00013240
        /*0e68*/ 	.short	0x010a
        /*0e6a*/ 	.byte	0x3f
	.zero		1


	//   ....[62]....
        /*0e6c*/ 	.word	0x0001b240
        /*0e70*/ 	.word	0x00000000
        /*0e74*/ 	.word	0x00013230
        /*0e78*/ 	.short	0x0107
        /*0e7a*/ 	.byte	0x3f
	.zero		1


	//   ....[63]....
        /*0e7c*/ 	.word	0x0001b300
        /*0e80*/ 	.word	0x00000000
        /*0e84*/ 	.word	0x00013230
        /*0e88*/ 	.short	0x0101
        /*0e8a*/ 	.byte	0x3f
	.zero		1


	//   ....[64]....
        /*0e8c*/ 	.word	0x0001b390
        /*0e90*/ 	.word	0x00000002
        /*0e94*/ 	.word	0x00013270
        /*0e98*/ 	.short	0x010a
        /*0e9a*/ 	.byte	0x3f
	.zero		1


	//   ....[65]....
        /*0e9c*/ 	.word	0x0001b420
        /*0ea0*/ 	.word	0x00000002
        /*0ea4*/ 	.word	0x00013260
        /*0ea8*/ 	.short	0x010a
        /*0eaa*/ 	.byte	0x3f
	.zero		1


	//   ....[66]....
        /*0eac*/ 	.word	0x0001b850
        /*0eb0*/ 	.word	0x00000002
        /*0eb4*/ 	.word	0x00013250
        /*0eb8*/ 	.short	0x0101
        /*0eba*/ 	.byte	0x3f
	.zero		1


	//   ....[67]....
        /*0ebc*/ 	.word	0x0001b8e0
        /*0ec0*/ 	.word	0x00000002
        /*0ec4*/ 	.word	0x00000000
        /*0ec8*/ 	.short	0x0101
        /*0eca*/ 	.byte	0x3f
	.zero		1


	//   ....[68]....
        /*0ecc*/ 	.word	0x0001bad0
        /*0ed0*/ 	.word	0x00000000
        /*0ed4*/ 	.word	0x00013270
        /*0ed8*/ 	.short	0x010a
        /*0eda*/ 	.byte	0x3f
	.zero		1


	//   ....[69]....
        /*0edc*/ 	.word	0x0001bb60
        /*0ee0*/ 	.word	0x00000000
        /*0ee4*/ 	.word	0x00013260
        /*0ee8*/ 	.short	0x010a
        /*0eea*/ 	.byte	0x3f
	.zero		1


	//   ....[70]....
        /*0eec*/ 	.word	0x0001bfb0
        /*0ef0*/ 	.word	0x00000000
        /*0ef4*/ 	.word	0x00013250
        /*0ef8*/ 	.short	0x0101
        /*0efa*/ 	.byte	0x3f
	.zero		1


	//   ....[71]....
        /*0efc*/ 	.word	0x0001c030
        /*0f00*/ 	.word	0x00000000
        /*0f04*/ 	.word	0x00000000
        /*0f08*/ 	.short	0x0101
        /*0f0a*/ 	.byte	0x3f
	.zero		1


	//   ....[72]....
        /*0f0c*/ 	.word	0x0001d270
        /*0f10*/ 	.word	0x00000005
        /*0f14*/ 	.word	0x00013220
        /*0f18*/ 	.short	0x010a
        /*0f1a*/ 	.byte	0x3f
	.zero		1


	//   ....[73]....
        /*0f1c*/ 	.word	0x0001d410
        /*0f20*/ 	.word	0x00000004
        /*0f24*/ 	.word	0x00013240
        /*0f28*/ 	.short	0x010a
        /*0f2a*/ 	.byte	0x3f
	.zero		1


	//   ....[74]....
        /*0f2c*/ 	.word	0x0001d4c0
        /*0f30*/ 	.word	0x00000005
        /*0f34*/ 	.word	0x00013240
        /*0f38*/ 	.short	0x010a
        /*0f3a*/ 	.byte	0x3f
	.zero		1


	//   ....[75]....
        /*0f3c*/ 	.word	0x0001d500
        /*0f40*/ 	.word	0x00000004
        /*0f44*/ 	.word	0x00013260
        /*0f48*/ 	.short	0x010a
        /*0f4a*/ 	.byte	0x3f
	.zero		1


	//   ....[76]....
        /*0f4c*/ 	.word	0x0001d540
        /*0f50*/ 	.word	0x00000005
        /*0f54*/ 	.word	0x00013260
        /*0f58*/ 	.short	0x010a
        /*0f5a*/ 	.byte	0x3f
	.zero		1


	//   ....[77]....
        /*0f5c*/ 	.word	0x0001d580
        /*0f60*/ 	.word	0x00000004
        /*0f64*/ 	.word	0x00013280
        /*0f68*/ 	.short	0x010a
        /*0f6a*/ 	.byte	0x3f
	.zero		1


	//   ....[78]....
        /*0f6c*/ 	.word	0x0001d5c0
        /*0f70*/ 	.word	0x00000005
        /*0f74*/ 	.word	0x00013280
        /*0f78*/ 	.short	0x010a
        /*0f7a*/ 	.byte	0x3f
	.zero		1


	//   ....[79]....
        /*0f7c*/ 	.word	0x0001d630
        /*0f80*/ 	.word	0x00000003
        /*0f84*/ 	.word	0x00013200
        /*0f88*/ 	.short	0x010a
        /*0f8a*/ 	.byte	0x3f
	.zero		1


	//   ....[80]....
        /*0f8c*/ 	.word	0x0001d680
        /*0f90*/ 	.word	0x0000006a
        /*0f94*/ 	.word	0x00013230
        /*0f98*/ 	.short	0x010a
        /*0f9a*/ 	.byte	0x3f
	.zero		1


	//   ....[81]....
        /*0f9c*/ 	.word	0x0001d6e0
        /*0fa0*/ 	.word	0x0000000a
        /*0fa4*/ 	.word	0x00013230
        /*0fa8*/ 	.short	0x010a
        /*0faa*/ 	.byte	0x3f
	.zero		1


	//   ....[82]....
        /*0fac*/ 	.word	0x0001d740
        /*0fb0*/ 	.word	0x0000000a
        /*0fb4*/ 	.word	0x00013250
        /*0fb8*/ 	.short	0x010a
        /*0fba*/ 	.byte	0x3f
	.zero		1


	//   ....[83]....
        /*0fbc*/ 	.word	0x0001d7a0
        /*0fc0*/ 	.word	0x0000000a
        /*0fc4*/ 	.word	0x00013230
        /*0fc8*/ 	.short	0x010a
        /*0fca*/ 	.byte	0x3f
	.zero		1


	//   ....[84]....
        /*0fcc*/ 	.word	0x0001d800
        /*0fd0*/ 	.word	0x0000000a
        /*0fd4*/ 	.word	0x00013250
        /*0fd8*/ 	.short	0x010a
        /*0fda*/ 	.byte	0x3f
	.zero		1


	//   ....[85]....
        /*0fdc*/ 	.word	0x0001d860
        /*0fe0*/ 	.word	0x0000000a
        /*0fe4*/ 	.word	0x00013230
        /*0fe8*/ 	.short	0x010a
        /*0fea*/ 	.byte	0x3f
	.zero		1


	//   ....[86]....
        /*0fec*/ 	.word	0x0001d8c0
        /*0ff0*/ 	.word	0x0000000a
        /*0ff4*/ 	.word	0x00013250
        /*0ff8*/ 	.short	0x010a
        /*0ffa*/ 	.byte	0x3f
	.zero		1


	//   ....[87]....
        /*0ffc*/ 	.word	0x0001d920
        /*1000*/ 	.word	0x00000005
        /*1004*/ 	.word	0x00013250
        /*1008*/ 	.short	0x010a
        /*100a*/ 	.byte	0x3f
	.zero		1


	//   ....[88]....
        /*100c*/ 	.word	0x0001da30
        /*1010*/ 	.word	0x00000004
        /*1014*/ 	.word	0x00013280
        /*1018*/ 	.short	0x010a
        /*101a*/ 	.byte	0x3f
	.zero		1


	//   ....[89]....
        /*101c*/ 	.word	0x0001e140
        /*1020*/ 	.word	0x00000004
        /*1024*/ 	.word	0x00013240
        /*1028*/ 	.short	0x010a
        /*102a*/ 	.byte	0x3f
	.zero		1


	//   ....[90]....
        /*102c*/ 	.word	0x0001ef70
        /*1030*/ 	.word	0x00000011
        /*1034*/ 	.word	0x00013220
        /*1038*/ 	.short	0x010a
        /*103a*/ 	.byte	0x3f
	.zero		1


	//   ....[91]....
        /*103c*/ 	.word	0x0001efd0
        /*1040*/ 	.word	0x00000000
        /*1044*/ 	.word	0x00013280
        /*1048*/ 	.short	0x010a
        /*104a*/ 	.byte	0x3f
	.zero		1


	//   ....[92]....
        /*104c*/ 	.word	0x0001f6a0
        /*1050*/ 	.word	0x00000000
        /*1054*/ 	.word	0x00013240
        /*1058*/ 	.short	0x010a
        /*105a*/ 	.byte	0x3f
	.zero		1


	//   ....[93]....
        /*105c*/ 	.word	0x0001fc60
        /*1060*/ 	.word	0x00000002
        /*1064*/ 	.word	0x00013270
        /*1068*/ 	.short	0x010a
        /*106a*/ 	.byte	0x3f
	.zero		1


	//   ....[94]....
        /*106c*/ 	.word	0x0001fcb0
        /*1070*/ 	.word	0x00000002
        /*1074*/ 	.word	0x00013260
        /*1078*/ 	.short	0x010a
        /*107a*/ 	.byte	0x3f
	.zero		1


	//   ....[95]....
        /*107c*/ 	.word	0x0001fd00
        /*1080*/ 	.word	0x00000000
        /*1084*/ 	.word	0x00013270
        /*1088*/ 	.short	0x010a
        /*108a*/ 	.byte	0x3f
	.zero		1


	//   ....[96]....
        /*108c*/ 	.word	0x0001fd50
        /*1090*/ 	.word	0x00000000
        /*1094*/ 	.word	0x00013260
        /*1098*/ 	.short	0x010a
        /*109a*/ 	.byte	0x3f
	.zero		1


	//   ....[97]....
        /*109c*/ 	.word	0x0001fda0
        /*10a0*/ 	.word	0x00000005
        /*10a4*/ 	.word	0x00013220
        /*10a8*/ 	.short	0x010a
        /*10aa*/ 	.byte	0x3f
	.zero		1


	//   ....[98]....
        /*10ac*/ 	.word	0x0001ff40
        /*10b0*/ 	.word	0x00000004
        /*10b4*/ 	.word	0x00013240
        /*10b8*/ 	.short	0x010a
        /*10ba*/ 	.byte	0x3f
	.zero		1


	//   ....[99]....
        /*10bc*/ 	.word	0x0001ff90
        /*10c0*/ 	.word	0x00000005
        /*10c4*/ 	.word	0x00013240
        /*10c8*/ 	.short	0x010a
        /*10ca*/ 	.byte	0x3f
	.zero		1


	//   ....[100]....
        /*10cc*/ 	.word	0x0001ffe0
        /*10d0*/ 	.word	0x00000004
        /*10d4*/ 	.word	0x00013260
        /*10d8*/ 	.short	0x010a
        /*10da*/ 	.byte	0x3f
	.zero		1


	//   ....[101]....
        /*10dc*/ 	.word	0x00020030
        /*10e0*/ 	.word	0x00000005
        /*10e4*/ 	.word	0x00013260
        /*10e8*/ 	.short	0x010a
        /*10ea*/ 	.byte	0x3f
	.zero		1


	//   ....[102]....
        /*10ec*/ 	.word	0x00020080
        /*10f0*/ 	.word	0x00000004
        /*10f4*/ 	.word	0x00013280
        /*10f8*/ 	.short	0x010a
        /*10fa*/ 	.byte	0x3f
	.zero		1


	//----- nvinfo : EIATTR_NUM_MBARRIERS
	.align		4
.L_1516:
        /*10fc*/ 	.byte	0x03, 0x38
        /*10fe*/ 	.short	0x0016


	//----- nvinfo : EIATTR_EXIT_INSTR_OFFSETS
	.align		4
        /*1100*/ 	.byte	0x04, 0x1c
        /*1102*/ 	.short	(.L_1518 - .L_1517)


	//   ....[0]....
.L_1517:
        /*1104*/ 	.word	0x00000980


	//   ....[1]....
        /*1108*/ 	.word	0x00015c90


	//   ....[2]....
        /*110c*/ 	.word	0x0001d610


	//----- nvinfo : EIATTR_MAX_THREADS
	.align		4
.L_1518:
        /*1110*/ 	.byte	0x04, 0x05
        /*1112*/ 	.short	(.L_1520 - .L_1519)
.L_1519:
        /*1114*/ 	.word	0x00000200
        /*1118*/ 	.word	0x00000001
        /*111c*/ 	.word	0x00000001


	//----- nvinfo : EIATTR_CRS_STACK_SIZE
	.align		4
.L_1520:
        /*1120*/ 	.byte	0x04, 0x1e
        /*1122*/ 	.short	(.L_1522 - .L_1521)
.L_1521:
        /*1124*/ 	.word	0x00000000


	//----- nvinfo : EIATTR_CBANK_PARAM_SIZE
	.align		4
.L_1522:
        /*1128*/ 	.byte	0x03, 0x19
        /*112a*/ 	.short	0x0af0


	//----- nvinfo : EIATTR_PARAM_CBANK
	.align		4
        /*112c*/ 	.byte	0x04, 0x0a
        /*112e*/ 	.short	(.L_1524 - .L_1523)
	.align		4
.L_1523:
        /*1130*/ 	.word	index@(.nv.constant0._ZN7cutlass13device_kernelIN5flash11enable_sm90INS1_16FlashAttnFwdSm90INS1_25CollectiveMainloopFwdSm90ILi2EN4cute5tupleIJNS5_1CILi1EEES8_S8_EEENS6_IJNS7_ILi192EEENS7_ILi160EEENS7_ILi64EEEEEELi64ENS_12float_e4m3_tEfNS_4arch4Sm90ELb0ELb1ELb1ELb1ELb1ELb0ELb0ELb1ELb1ELb1ELb1ELb0EEENS1_21CollectiveEpilogueFwdINS6_IJSA_SC_SB_EEES9_NS_10bfloat16_tESG_Li384ELb1ELb1ELb1ELb1EEENS1_36VarlenDynamicPersistentTileSchedulerILi192ELi160ELi384ELi128ELb1ELb1ELb1ELb1ELb0ELb1EEEEEEEEEvNT_6ParamsE)
        /*1134*/ 	.short	0x0210
        /*1136*/ 	.short	0x0af0


	//----- nvinfo : EIATTR_SW_WAR
	.align		4
.L_1524:
        /*1138*/ 	.byte	0x04, 0x36
        /*113a*/ 	.short	(.L_1526 - .L_1525)
.L_1525:
        /*113c*/ 	.word	0x00000008
.L_1526:


//--------------------- .nv.info._ZN7cutlass13device_kernelIN5flash11enable_sm90INS1_16FlashAttnFwdSm90INS1_25CollectiveMainloopFwdSm90ILi2EN4cute5tupleIJNS5_1CILi1EEES8_S8_EEENS6_IJNS7_ILi192EEENS7_ILi160EEENS7_ILi64EEEEEELi64ENS_12float_e4m3_tEfNS_4arch4Sm90ELb0ELb1ELb1ELb1ELb1ELb1ELb0ELb1ELb1ELb1ELb1ELb0EEENS1_21CollectiveEpilogueFwdINS6_IJSA_SC_SB_EEES9_NS_10bfloat16_tESG_Li384ELb1ELb1ELb1ELb1EEENS1_36VarlenDynamicPersistentTileSchedulerILi192ELi160ELi384ELi128ELb1ELb1ELb1ELb1ELb0ELb1EEEEEEEEEvNT_6ParamsE --------------------------
	.section	.nv.info._ZN7cutlass13device_kernelIN5flash11enable_sm90INS1_16FlashAttnFwdSm90INS1_25CollectiveMainloopFwdSm90ILi2EN4cute5tupleIJNS5_1CILi1EEES8_S8_EEENS6_IJNS7_ILi192EEENS7_ILi160EEENS7_ILi64EEEEEELi64ENS_12float_e4m3_tEfNS_4arch4Sm90ELb0ELb1ELb1ELb1ELb1ELb1ELb0ELb1ELb1ELb1ELb1ELb0EEENS1_21CollectiveEpilogueFwdINS6_IJSA_SC_SB_EEES9_NS_10bfloat16_tESG_Li384ELb1ELb1ELb1ELb1EEENS1_36VarlenDynamicPersistentTileSchedulerILi192ELi160ELi384ELi128ELb1ELb1ELb1ELb1ELb0ELb1EEEEEEEEEvNT_6ParamsE,"",@"SHT_CUDA_INFO"
	.sectionflags	@""
	.align	4


	//----- nvinfo : EIATTR_CUDA_API_VERSION
	.align		4
        /*0000*/ 	.byte	0x04, 0x37
        /*0002*/ 	.short	(.L_1528 - .L_1527)
.L_1527:
        /*0004*/ 	.word	0x00000082


	//----- nvinfo : EIATTR_KPARAM_INFO
	.align		4
.L_1528:
        /*0008*/ 	.byte	0x04, 0x17
        /*000a*/ 	.short	(.L_1530 - .L_1529)
.L_1529:
        /*000c*/ 	.word	0x00000000
        /*0010*/ 	.short	0x0000
        /*0012*/ 	.short	0x0070
        /*0014*/ 	.byte	0x00, 0xf0, 0x01, 0x2a


	//----- nvinfo : EIATTR_SPARSE_MMA_MASK
	.align		4
.L_1530:
        /*0018*/ 	.byte	0x03, 0x50
        /*001a*/ 	.short	0x0000


	//----- nvinfo : EIATTR_MAXREG_COUNT
	.align		4
        /*001c*/ 	.byte	0x03, 0x1b
        /*001e*/ 	.short	0x0080


	//----- nvinfo : EIATTR_NUM_BARRIERS
	.align		4
        /*0020*/ 	.byte	0x02, 0x4c
        /*0022*/ 	.byte	0x10
	.zero		1


	//----- nvinfo : EIATTR_EXTERNS
	.align		4
        /*0024*/ 	.byte	0x04, 0x0f
        /*0026*/ 	.short	(.L_1532 - .L_1531)


	//   ....[0]....
	.align		4
.L_1531:
        /*0028*/ 	.word	index@(__assertfail)


	//----- nvinfo : EIATTR_ANNOTATIONS
	.align		4
.L_1532:
        /*002c*/ 	.byte	0x04, 0x55
        /*002e*/ 	.short	(.L_1534 - .L_1533)


	//   ....[0]....
.L_1533:
        /* <DEDUP_REMOVED lines=126> */


	//----- nvinfo : EIATTR_MERCURY_ISA_VERSION
	.align		4
.L_1534:
        /*07f8*/ 	.byte	0x03, 0x5f
        /*07fa*/ 	.short	0x0101


	//----- nvinfo : EIATTR_UNUSED_LOAD_BYTE_OFFSET
	.align		4
        /*07fc*/ 	.byte	0x04, 0x44
        /*07fe*/ 	.short	(.L_1536 - .L_1535)


	//   ....[0]....
.L_1535:
        /*0800*/ 	.word	0x00000a40
        /*0804*/ 	.word	0x0000fff0


	//   ....[1]....
        /*0808*/ 	.word	0x0001b220
        /*080c*/ 	.word	0x0000fff0


	//----- nvinfo : EIATTR_INT_WARP_WIDE_INSTR_OFFSETS
	.align		4
.L_1536:
        /*0810*/ 	.byte	0x04, 0x31
        /*0812*/ 	.short	(.L_1538 - .L_1537)


	//   ....[0]....
.L_1537:
        /*0814*/ 	.word	0x00000120


	//   ....[1]....
        /*0818*/ 	.word	0x00000160


	//   ....[2]....
        /*081c*/ 	.word	0x00000220


	//   ....[3]....
        /*0820*/ 	.word	0x00021040


	//   ....[4]....
        /*0824*/ 	.word	0x000210d0


	//   ....[5]....
        /*0828*/ 	.word	0x00024c60


	//   ....[6]....
        /*082c*/ 	.word	0x00024cf0


	//----- nvinfo : EIATTR_COOP_GROUP_MASK_REGIDS
	.align		4
.L_1538:
        /*0830*/ 	.byte	0x04, 0x29
        /*0832*/ 	.short	(.L_1540 - .L_1539)


	//   ....[0]....
.L_1539:
        /*0834*/ 	.word	0xffffffff


	//   ....[1]....
        /*0838*/ 	.word	0xffffffff


	//   ....[2]....
        /*083c*/ 	.word	0xffffffff


	//   ....[3]....
        /*0840*/ 	.word	0xffffffff


	//   ....[4]....
        /*0844*/ 	.word	0xffffffff


	//   ....[5]....
        /*0848*/ 	.word	0xffffffff


	//   ....[6]....
        /*084c*/ 	.word	0xffffffff


	//   ....[7]....
        /*0850*/ 	.word	0xffffffff


	//   ....[8]....
        /*0854*/ 	.word	0xffffffff


	//   ....[9]....
        /*0858*/ 	.word	0xffffffff


	//   ....[10]....
        /*085c*/ 	.word	0xffffffff


	//   ....[11]....
        /*0860*/ 	.word	0xffffffff


	//   ....[12]....
        /*0864*/ 	.word	0xffffffff


	//   ....[13]....
        /*0868*/ 	.word	0xffffffff


	//   ....[14]....
        /*086c*/ 	.word	0xffffffff


	//   ....[15]....
        /*0870*/ 	.word	0xffffffff


	//   ....[16]....
        /*0874*/ 	.word	0xffffffff


	//   ....[17]....
        /*0878*/ 	.word	0xffffffff


	//   ....[18]....
        /*087c*/ 	.word	0xffffffff


	//   ....[19]....
        /*0880*/ 	.word	0xffffffff


	//   ....[20]....
        /*0884*/ 	.word	0xffffffff


	//   ....[21]....
        /*0888*/ 	.word	0xffffffff


	//   ....[22]....
        /*088c*/ 	.word	0xffffffff


	//   ....[23]....
        /*0890*/ 	.word	0xffffffff


	//   ....[24]....
        /*0894*/ 	.word	0xffffffff


	//   ....[25]....
        /*0898*/ 	.word	0xffffffff


	//   ....[26]....
        /*089c*/ 	.word	0xffffffff


	//   ....[27]....
        /*08a0*/ 	.word	0xffffffff


	//   ....[28]....
        /*08a4*/ 	.word	0xffffffff


	//   ....[29]....
        /*08a8*/ 	.word	0xffffffff


	//   ....[30]....
        /*08ac*/ 	.word	0xffffffff


	//   ....[31]....
        /*08b0*/ 	.word	0xffffffff


	//   ....[32]....
        /*08b4*/ 	.word	0xffffffff


	//   ....[33]....
        /*08b8*/ 	.word	0xffffffff


	//   ....[34]....
        /*08bc*/ 	.word	0xffffffff


	//   ....[35]....
        /*08c0*/ 	.word	0xffffffff


	//   ....[36]....
        /*08c4*/ 	.word	0xffffffff


	//   ....[37]....
        /*08c8*/ 	.word	0xffffffff


	//   ....[38]....
        /*08cc*/ 	.word	0xffffffff


	//   ....[39]....
        /*08d0*/ 	.word	0xffffffff


	//   ....[40]....
        /*08d4*/ 	.word	0xffffffff


	//   ....[41]....
        /*08d8*/ 	.word	0xffffffff


	//   ....[42]....
        /*08dc*/ 	.word	0xffffffff


	//   ....[43]....
        /*08e0*/ 	.word	0xffffffff


	//   ....[44]....
        /*08e4*/ 	.word	0xffffffff


	//   ....[45]....
        /*08e8*/ 	.word	0xffffffff


	//   ....[46]....
        /*08ec*/ 	.word	0xffffffff


	//   ....[47]....
        /*08f0*/ 	.word	0xffffffff


	//   ....[48]....
        /*08f4*/ 	.word	0xffffffff


	//   ....[49]....
        /*08f8*/ 	.word	0xffffffff


	//   ....[50]....
        /*08fc*/ 	.word	0xffffffff


	//   ....[51]....
        /*0900*/ 	.word	0xffffffff


	//   ....[52]....
        /*0904*/ 	.word	0xffffffff


	//   ....[53]....
        /*0908*/ 	.word	0xffffffff


	//   ....[54]....
        /*090c*/ 	.word	0xffffffff


	//   ....[55]....
        /*0910*/ 	.word	0xffffffff


	//   ....[56]....
        /*0914*/ 	.word	0xffffffff


	//   ....[57]....
        /*0918*/ 	.word	0xffffffff


	//   ....[58]....
        /*091c*/ 	.word	0xffffffff


	//   ....[59]....
        /*0920*/ 	.word	0xffffffff


	//   ....[60]....
        /*0924*/ 	.word	0xffffffff


	//   ....[61]....
        /*0928*/ 	.word	0xffffffff


	//   ....[62]....
        /*092c*/ 	.word	0xffffffff


	//   ....[63]....
        /*0930*/ 	.word	0xffffffff


	//   ....[64]....
        /*0934*/ 	.word	0xffffffff


	//   ....[65]....
        /*0938*/ 	.word	0xffffffff


	//   ....[66]....
        /*093c*/ 	.word	0xffffffff


	//   ....[67]....
        /*0940*/ 	.word	0xffffffff


	//   ....[68]....
        /*0944*/ 	.word	0xffffffff


	//   ....[69]....
        /*0948*/ 	.word	0xffffffff


	//   ....[70]....
        /*094c*/ 	.word	0xffffffff


	//   ....[71]....
        /*0950*/ 	.word	0xffffffff


	//   ....[72]....
        /*0954*/ 	.word	0xffffffff


	//   ....[73]....
        /*0958*/ 	.word	0xffffffff


	//   ....[74]....
        /*095c*/ 	.word	0xffffffff


	//   ....[75]....
        /*0960*/ 	.word	0xffffffff


	//   ....[76]....
        /*0964*/ 	.word	0xffffffff


	//   ....[77]....
        /*0968*/ 	.word	0xffffffff


	//   ....[78]....
        /*096c*/ 	.word	0xffffffff


	//   ....[79]....
        /*0970*/ 	.word	0xffffffff


	//   ....[80]....
        /*0974*/ 	.word	0xffffffff


	//   ....[81]....
        /*0978*/ 	.word	0xffffffff


	//   ....[82]....
        /*097c*/ 	.word	0xffffffff


	//   ....[83]....
        /*0980*/ 	.word	0xffffffff


	//   ....[84]....
        /*0984*/ 	.word	0xffffffff


	//   ....[85]....
        /*0988*/ 	.word	0xffffffff


	//   ....[86]....
        /*098c*/ 	.word	0xffffffff


	//   ....[87]....
        /*0990*/ 	.word	0xffffffff


	//   ....[88]....
        /*0994*/ 	.word	0xffffffff


	//   ....[89]....
        /*0998*/ 	.word	0xffffffff


	//   ....[90]....
        /*099c*/ 	.word	0xffffffff


	//   ....[91]....
        /*09a0*/ 	.word	0xffffffff


	//   ....[92]....
        /*09a4*/ 	.word	0xffffffff


	//   ....[93]....
        /*09a8*/ 	.word	0xffffffff


	//   ....[94]....
        /*09ac*/ 	.word	0xffffffff


	//   ....[95]....
        /*09b0*/ 	.word	0xffffffff


	//   ....[96]....
        /*09b4*/ 	.word	0xffffffff


	//   ....[97]....
        /*09b8*/ 	.word	0xffffffff


	//   ....[98]....
        /*09bc*/ 	.word	0xffffffff


	//   ....[99]....
        /*09c0*/ 	.word	0xffffffff


	//   ....[100]....
        /*09c4*/ 	.word	0xffffffff


	//   ....[101]....
        /*09c8*/ 	.word	0xffffffff


	//   ....[102]....
        /*09cc*/ 	.word	0xffffffff


	//   ....[103]....
        /*09d0*/ 	.word	0xffffffff


	//   ....[104]....
        /*09d4*/ 	.word	0xffffffff


	//   ....[105]....
        /*09d8*/ 	.word	0xffffffff


	//   ....[106]....
        /*09dc*/ 	.word	0xffffffff


	//   ....[107]....
        /*09e0*/ 	.word	0xffffffff


	//   ....[108]....
        /*09e4*/ 	.word	0xffffffff


	//   ....[109]....
        /*09e8*/ 	.word	0xffffffff


	//   ....[110]....
        /*09ec*/ 	.word	0xffffffff


	//   ....[111]....
        /*09f0*/ 	.word	0xffffffff


	//   ....[112]....
        /*09f4*/ 	.word	0xffffffff


	//   ....[113]....
        /*09f8*/ 	.word	0xffffffff


	//   ....[114]....
        /*09fc*/ 	.word	0xffffffff


	//   ....[115]....
        /*0a00*/ 	.word	0xffffffff


	//   ....[116]....
        /*0a04*/ 	.word	0xffffffff


	//   ....[117]....
        /*0a08*/ 	.word	0xffffffff


	//   ....[118]....
        /*0a0c*/ 	.word	0xffffffff


	//   ....[119]....
        /*0a10*/ 	.word	0xffffffff


	//   ....[120]....
        /*0a14*/ 	.word	0xffffffff


	//   ....[121]....
        /*0a18*/ 	.word	0xffffffff


	//   ....[122]....
        /*0a1c*/ 	.word	0xffffffff


	//   ....[123]....
        /*0a20*/ 	.word	0xffffffff


	//   ....[124]....
        /*0a24*/ 	.word	0xffffffff


	//   ....[125]....
        /*0a28*/ 	.word	0xffffffff


	//   ....[126]....
        /*0a2c*/ 	.word	0xffffffff


	//   ....[127]....
        /*0a30*/ 	.word	0xffffffff


	//   ....[128]....
        /*0a34*/ 	.word	0xffffffff


	//   ....[129]....
        /*0a38*/ 	.word	0xffffffff


	//   ....[130]....
        /*0a3c*/ 	.word	0xffffffff


	//   ....[131]....
        /*0a40*/ 	.word	0xffffffff


	//   ....[132]....
        /*0a44*/ 	.word	0xffffffff


	//   ....[133]....
        /*0a48*/ 	.word	0xffffffff


	//   ....[134]....
        /*0a4c*/ 	.word	0xffffffff


	//   ....[135]....
        /*0a50*/ 	.word	0xffffffff


	//   ....[136]....
        /*0a54*/ 	.word	0xffffffff


	//   ....[137]....
        /*0a58*/ 	.word	0xffffffff


	//   ....[138]....
        /*0a5c*/ 	.word	0xffffffff


	//   ....[139]....
        /*0a60*/ 	.word	0xffffffff


	//   ....[140]....
        /*0a64*/ 	.word	0xffffffff


	//   ....[141]....
        /*0a68*/ 	.word	0xffffffff


	//   ....[142]....
        /*0a6c*/ 	.word	0xffffffff


	//   ....[143]....
        /*0a70*/ 	.word	0xffffffff


	//   ....[144]....
        /*0a74*/ 	.word	0xffffffff


	//   ....[145]....
        /*0a78*/ 	.word	0xffffffff


	//   ....[146]....
        /*0a7c*/ 	.word	0xffffffff


	//   ....[147]....
        /*0a80*/ 	.word	0xffffffff


	//   ....[148]....
        /*0a84*/ 	.word	0xffffffff


	//   ....[149]....
        /*0a88*/ 	.word	0xffffffff


	//   ....[150]....
        /*0a8c*/ 	.word	0xffffffff


	//   ....[151]....
        /*0a90*/ 	.word	0xffffffff


	//   ....[152]....
        /*0a94*/ 	.word	0xffffffff


	//   ....[153]....
        /*0a98*/ 	.word	0xffffffff


	//   ....[154]....
        /*0a9c*/ 	.word	0xffffffff


	//   ....[155]....
        /*0aa0*/ 	.word	0xffffffff


	//   ....[156]....
        /*0aa4*/ 	.word	0xffffffff


	//   ....[157]....
        /*0aa8*/ 	.word	0xffffffff


	//   ....[158]....
        /*0aac*/ 	.word	0xffffffff


	//   ....[159]....
        /*0ab0*/ 	.word	0xffffffff


	//   ....[160]....
        /*0ab4*/ 	.word	0xffffffff


	//   ....[161]....
        /*0ab8*/ 	.word	0xffffffff


	//   ....[162]....
        /*0abc*/ 	.word	0xffffffff


	//   ....[163]....
        /*0ac0*/ 	.word	0xffffffff


	//   ....[164]....
        /*0ac4*/ 	.word	0xffffffff


	//   ....[165]....
        /*0ac8*/ 	.word	0xffffffff


	//   ....[166]....
        /*0acc*/ 	.word	0xffffffff


	//   ....[167]....
        /*0ad0*/ 	.word	0xffffffff


	//   ....[168]....
        /*0ad4*/ 	.word	0xffffffff


	//   ....[169]....
        /*0ad8*/ 	.word	0xffffffff


	//   ....[170]....
        /*0adc*/ 	.word	0xffffffff


	//   ....[171]....
        /*0ae0*/ 	.word	0xffffffff


	//   ....[172]....
        /*0ae4*/ 	.word	0xffffffff


	//   ....[173]....
        /*0ae8*/ 	.word	0xffffffff


	//   ....[174]....
        /*0aec*/ 	.word	0xffffffff


	//   ....[175]....
        /*0af0*/ 	.word	0xffffffff


	//   ....[176]....
        /*0af4*/ 	.word	0xffffffff


	//   ....[177]....
        /*0af8*/ 	.word	0xffffffff


	//   ....[178]....
        /*0afc*/ 	.word	0xffffffff


	//   ....[179]....
        /*0b00*/ 	.word	0xffffffff


	//   ....[180]....
        /*0b04*/ 	.word	0xffffffff


	//   ....[181]....
        /*0b08*/ 	.word	0xffffffff


	//   ....[182]....
        /*0b0c*/ 	.word	0xffffffff


	//   ....[183]....
        /*0b10*/ 	.word	0xffffffff


	//   ....[184]....
        /*0b14*/ 	.word	0xffffffff


	//   ....[185]....
        /*0b18*/ 	.word	0xffffffff


	//   ....[186]....
        /*0b1c*/ 	.word	0xffffffff


	//   ....[187]....
        /*0b20*/ 	.word	0xffffffff


	//   ....[188]....
        /*0b24*/ 	.word	0xffffffff


	//   ....[189]....
        /*0b28*/ 	.word	0xffffffff


	//   ....[190]....
        /*0b2c*/ 	.word	0xffffffff


	//   ....[191]....
        /*0b30*/ 	.word	0xffffffff


	//   ....[192]....
        /*0b34*/ 	.word	0xffffffff


	//   ....[193]....
        /*0b38*/ 	.word	0xffffffff


	//   ....[194]....
        /*0b3c*/ 	.word	0xffffffff


	//   ....[195]....
        /*0b40*/ 	.word	0x0500000f


	//   ....[196]....
        /*0b44*/ 	.word	0x0500000f


	//   ....[197]....
        /*0b48*/ 	.word	0x0500000f


	//   ....[198]....
        /*0b4c*/ 	.word	0x0500000f


	//   ....[199]....
        /*0b50*/ 	.word	0x0500000f


	//   ....[200]....
        /*0b54*/ 	.word	0x0500000f


	//   ....[201]....
        /*0b58*/ 	.word	0x0500000f


	//   ....[202]....
        /*0b5c*/ 	.word	0x0500000f


	//   ....[203]....
        /*0b60*/ 	.word	0x0500000f


	//   ....[204]....
        /*0b64*/ 	.word	0x0500000f


	//   ....[205]....
        /*0b68*/ 	.word	0x0500000f


	//   ....[206]....
        /*0b6c*/ 	.word	0x0500000f


	//   ....[207]....
        /*0b70*/ 	.word	0x0500000f


	//   ....[208]....
        /*0b74*/ 	.word	0x0500000f


	//   ....[209]....
        /*0b78*/ 	.word	0x0500000f


	//   ....[210]....
        /*0b7c*/ 	.word	0x0500000f


	//   ....[211]....
        /*0b80*/ 	.word	0x0500000f


	//   ....[212]....
        /*0b84*/ 	.word	0x0500000f


	//   ....[213]....
        /*0b88*/ 	.word	0x0500000f


	//   ....[214]....
        /*0b8c*/ 	.word	0x0500000f


	//   ....[215]....
        /*0b90*/ 	.word	0x0500000f


	//   ....[216]....
        /*0b94*/ 	.word	0x0500000f


	//   ....[217]....
        /*0b98*/ 	.word	0x0500000f


	//   ....[218]....
        /*0b9c*/ 	.word	0x0500000f


	//   ....[219]....
        /*0ba0*/ 	.word	0x0500000f


	//   ....[220]....
        /*0ba4*/ 	.word	0x0500000f


	//   ....[221]....
        /*0ba8*/ 	.word	0x0500000f


	//   ....[222]....
        /*0bac*/ 	.word	0x0500000f


	//   ....[223]....
        /*0bb0*/ 	.word	0x0500000f


	//   ....[224]....
        /*0bb4*/ 	.word	0x0500000f


	//   ....[225]....
        /*0bb8*/ 	.word	0x0500000f


	//   ....[226]....
        /*0bbc*/ 	.word	0x0500000f


	//   ....[227]....
        /*0bc0*/ 	.word	0x0500000f


	//   ....[228]....
        /*0bc4*/ 	.word	0x0500000f


	//   ....[229]....
        /*0bc8*/ 	.word	0x0500000f


	//   ....[230]....
        /*0bcc*/ 	.word	0x0500000f


	//   ....[231]....
        /*0bd0*/ 	.word	0x0500000f


	//   ....[232]....
        /*0bd4*/ 	.word	0x0500000f


	//   ....[233]....
        /*0bd8*/ 	.word	0x0500000f


	//   ....[234]....
        /*0bdc*/ 	.word	0x0500000f


	//   ....[235]....
        /*0be0*/ 	.word	0x0500000f


	//   ....[236]....
        /*0be4*/ 	.word	0x0500000f


	//   ....[237]....
        /*0be8*/ 	.word	0x0500000f


	//   ....[238]....
        /*0bec*/ 	.word	0x0500000f


	//   ....[239]....
        /*0bf0*/ 	.word	0x0500000f


	//   ....[240]....
        /*0bf4*/ 	.word	0x0500000f


	//   ....[241]....
        /*0bf8*/ 	.word	0x0500000f


	//   ....[242]....
        /*0bfc*/ 	.word	0x0500000f


	//   ....[243]....
        /*0c00*/ 	.word	0x0500000f


	//   ....[244]....
        /*0c04*/ 	.word	0x0500000f


	//   ....[245]....
        /*0c08*/ 	.word	0x0500000f


	//   ....[246]....
        /*0c0c*/ 	.word	0x0500000f


	//   ....[247]....
        /*0c10*/ 	.word	0x0500000f


	//   ....[248]....
        /*0c14*/ 	.word	0x0500000f


	//   ....[249]....
        /*0c18*/ 	.word	0x0500000f


	//   ....[250]....
        /*0c1c*/ 	.word	0x0500000f


	//   ....[251]....
        /*0c20*/ 	.word	0x0500000f


	//   ....[252]....
        /*0c24*/ 	.word	0x0500000f


	//   ....[253]....
        /*0c28*/ 	.word	0x0500000f


	//   ....[254]....
        /*0c2c*/ 	.word	0x0500000f


	//   ....[255]....
        /*0c30*/ 	.word	0x0500000f


	//   ....[0]....
        /*0c34*/ 	.word	0x0500000f


	//   ....[1]....
        /*0c38*/ 	.word	0x0500000f


	//   ....[2]....
        /*0c3c*/ 	.word	0x0500000f


	//   ....[3]....
        /*0c40*/ 	.word	0x0500000f


	//   ....[4]....
        /*0c44*/ 	.word	0x0500000f


	//   ....[5]....
        /*0c48*/ 	.word	0x0500000f


	//   ....[6]....
        /*0c4c*/ 	.word	0x0500000f


	//   ....[7]....
        /*0c50*/ 	.word	0x0500000f


	//   ....[8]....
        /*0c54*/ 	.word	0x0500000f


	//   ....[9]....
        /*0c58*/ 	.word	0x0500000f


	//   ....[10]....
        /*0c5c*/ 	.word	0x0500000f


	//   ....[11]....
        /*0c60*/ 	.word	0x0500000f


	//   ....[12]....
        /*0c64*/ 	.word	0x0500000f


	//   ....[13]....
        /*0c68*/ 	.word	0x0500000f


	//   ....[14]....
        /*0c6c*/ 	.word	0x0500000f


	//   ....[15]....
        /*0c70*/ 	.word	0x0500000f


	//   ....[16]....
        /*0c74*/ 	.word	0x0500000f


	//   ....[17]....
        /*0c78*/ 	.word	0x0500000f


	//   ....[18]....
        /*0c7c*/ 	.word	0x0500000f


	//   ....[19]....
        /*0c80*/ 	.word	0x0500000f


	//   ....[20]....
        /*0c84*/ 	.word	0x0500000f


	//   ....[21]....
        /*0c88*/ 	.word	0x0500000f


	//   ....[22]....
        /*0c8c*/ 	.word	0x0500000f


	//   ....[23]....
        /*0c90*/ 	.word	0x0500000f


	//   ....[24]....
        /*0c94*/ 	.word	0x0500000f


	//   ....[25]....
        /*0c98*/ 	.word	0x0500000f


	//----- nvinfo : EIATTR_COOP_GROUP_INSTR_OFFSETS
	.align		4
.L_1540:
        /*0c9c*/ 	.byte	0x04, 0x28
        /*0c9e*/ 	.short	(.L_1542 - .L_1541)


	//   ....[0]....
.L_1541:
        /*0ca0*/ 	.word	0x00000060


	//   ....[1]....
        /*0ca4*/ 	.word	0x00000130


	//   ....[2]....
        /*0ca8*/ 	.word	0x00000230


	//   ....[3]....
        /*0cac*/ 	.word	0x000003a0


	//   ....[4]....
        /*0cb0*/ 	.word	0x00000500


	//   ....[5]....
        /*0cb4*/ 	.word	0x00000620


	//   ....[6]....
        /*0cb8*/ 	.word	0x00000780


	//   ....[7]....
        /*0cbc*/ 	.word	0x00002c30


	//   ....[8]....
        /*0cc0*/ 	.word	0x00002c40


	//   ....[9]....
        /*0cc4*/ 	.word	0x00003e50


	//   ....[10]....
        /*0cc8*/ 	.word	0x00003e60


	//   ....[11]....
        /*0ccc*/ 	.word	0x00005030


	//   ....[12]....
        /*0cd0*/ 	.word	0x00005040


	//   ....[13]....
        /*0cd4*/ 	.word	0x000053e0


	//   ....[14]....
        /*0cd8*/ 	.word	0x00005400


	//   ....[15]....
        /*0cdc*/ 	.word	0x00005f50


	//   ....[16]....
        /*0ce0*/ 	.word	0x00006980


	//   ....[17]....
        /*0ce4*/ 	.word	0x00006990


	//   ....[18]....
        /*0ce8*/ 	.word	0x000069a0


	//   ....[19]....
        /*0cec*/ 	.word	0x000069b0


	//   ....[20]....
        /*0cf0*/ 	.word	0x00007e30


	//   ....[21]....
        /*0cf4*/ 	.word	0x00007e40


	//   ....[22]....
        /*0cf8*/ 	.word	0x00007e50


	//   ....[23]....
        /*0cfc*/ 	.word	0x00007e60


	//   ....[24]....
        /*0d00*/ 	.word	0x0000a010


	//   ....[25]....
        /*0d04*/ 	.word	0x0000a610


	//   ....[26]....
        /*0d08*/ 	.word	0x0000bdc0


	//   ....[27]....
        /*0d0c*/ 	.word	0x0000bec0


	//   ....[28]....
        /*0d10*/ 	.word	0x0000c8f0


	//   ....[29]....
        /*0d14*/ 	.word	0x0000c960


	//   ....[30]....
        /*0d18*/ 	.word	0x0000ec20


	//   ....[31]....
        /*0d1c*/ 	.word	0x0000f2c0


	//   ....[32]....
        /*0d20*/ 	.word	0x00010df0


	//   ....[33]....
        /*0d24*/ 	.word	0x00010fa0


	//   ....[34]....
        /*0d28*/ 	.word	0x000115d0


	//   ....[35]....
        /*0d2c*/ 	.word	0x00011630


	//   ....[36]....
        /*0d30*/ 	.word	0x00014180


	//   ....[37]....
        /*0d34*/ 	.word	0x000141d0


	//   ....[38]....
        /*0d38*/ 	.word	0x000145a0


	//   ....[39]....
        /*0d3c*/ 	.word	0x000145c0


	//   ....[40]....
        /*0d40*/ 	.word	0x00016bb0


	//   ....[41]....
        /*0d44*/ 	.word	0x00017260


	//   ....[42]....
        /*0d48*/ 	.word	0x00018d90


	//   ....[43]....
        /*0d4c*/ 	.word	0x00018f40


	//   ....[44]....
        /*0d50*/ 	.word	0x00019570


	//   ....[45]....
        /*0d54*/ 	.word	0x000195d0


	//   ....[46]....
        /*0d58*/ 	.word	0x0001ab40


	//   ....[47]....
        /*0d5c*/ 	.word	0x0001ab60


	//   ....[48]....
        /*0d60*/ 	.word	0x0001ac70


	//   ....[49]....
        /*0d64*/ 	.word	0x0001ad30


	//   ....[50]....
        /*0d68*/ 	.word	0x0001b870


	//   ....[51]....
        /*0d6c*/ 	.word	0x0001b880


	//   ....[52]....
        /*0d70*/ 	.word	0x0001b890


	//   ....[53]....
        /*0d74*/ 	.word	0x0001b8a0


	//   ....[54]....
        /*0d78*/ 	.word	0x0001b8b0


	//   ....[55]....
        /*0d7c*/ 	.word	0x0001b8c0


	//   ....[56]....
        /*0d80*/ 	.word	0x0001b8d0


	//   ....[57]....
        /*0d84*/ 	.word	0x0001b8e0


	//   ....[58]....
        /*0d88*/ 	.word	0x0001b8f0


	//   ....[59]....
        /*0d8c*/ 	.word	0x0001b900


	//   ....[60]....
        /*0d90*/ 	.word	0x0001b910


	//   ....[61]....
        /*0d94*/ 	.word	0x0001b920


	//   ....[62]....
        /*0d98*/ 	.word	0x0001b930


	//   ....[63]....
        /*0d9c*/ 	.word	0x0001b940


	//   ....[64]....
        /*0da0*/ 	.word	0x0001b950


	//   ....[65]....
        /*0da4*/ 	.word	0x0001b960


	//   ....[66]....
        /*0da8*/ 	.word	0x0001b970


	//   ....[67]....
        /*0dac*/ 	.word	0x0001b980


	//   ....[68]....
        /*0db0*/ 	.word	0x0001b990


	//   ....[69]....
        /*0db4*/ 	.word	0x0001b9a0


	//   ....[70]....
        /*0db8*/ 	.word	0x0001b9b0


	//   ....[71]....
        /*0dbc*/ 	.word	0x0001b9c0


	//   ....[72]....
        /*0dc0*/ 	.word	0x0001b9d0


	//   ....[73]....
        /*0dc4*/ 	.word	0x0001b9e0


	//   ....[74]....
        /*0dc8*/ 	.word	0x0001b9f0


	//   ....[75]....
        /*0dcc*/ 	.word	0x0001ba00


	//   ....[76]....
        /*0dd0*/ 	.word	0x0001ba10


	//   ....[77]....
        /*0dd4*/ 	.word	0x0001ba20


	//   ....[78]....
        /*0dd8*/ 	.word	0x0001ba30


	//   ....[79]....
        /*0ddc*/ 	.word	0x0001ba40


	//   ....[80]....
        /*0de0*/ 	.word	0x0001ba50


	//   ....[81]....
        /*0de4*/ 	.word	0x0001ba60


	//   ....[82]....
        /*0de8*/ 	.word	0x0001c300


	//   ....[83]....
        /*0dec*/ 	.word	0x0001c340


	//   ....[84]....
        /*0df0*/ 	.word	0x0001c360


	//   ....[85]....
        /*0df4*/ 	.word	0x0001c380


	//   ....[86]....
        /*0df8*/ 	.word	0x0001c840


	//   ....[87]....
        /*0dfc*/ 	.word	0x0001c880


	//   ....[88]....
        /*0e00*/ 	.word	0x0001c8a0


	//   ....[89]....
        /*0e04*/ 	.word	0x0001c8e0


	//   ....[90]....
        /*0e08*/ 	.word	0x0001c900


	//   ....[91]....
        /*0e0c*/ 	.word	0x0001c920


	//   ....[92]....
        /*0e10*/ 	.word	0x0001c950


	//   ....[93]....
        /*0e14*/ 	.word	0x0001c9b0


	//   ....[94]....
        /*0e18*/ 	.word	0x0001cd20


	//   ....[95]....
        /*0e1c*/ 	.word	0x0001cd30


	//   ....[96]....
        /*0e20*/ 	.word	0x0001d050


	//   ....[97]....
        /*0e24*/ 	.word	0x0001d060


	//   ....[98]....
        /*0e28*/ 	.word	0x0001da80


	//   ....[99]....
        /*0e2c*/ 	.word	0x0001dab0


	//   ....[100]....
        /*0e30*/ 	.word	0x0001daf0


	//   ....[101]....
        /*0e34*/ 	.word	0x0001db20


	//   ....[102]....
        /*0e38*/ 	.word	0x0001db40


	//   ....[103]....
        /*0e3c*/ 	.word	0x0001db50


	//   ....[104]....
        /*0e40*/ 	.word	0x0001db60


	//   ....[105]....
        /*0e44*/ 	.word	0x0001db80


	//   ....[106]....
        /*0e48*/ 	.word	0x0001dce0


	//   ....[107]....
        /*0e4c*/ 	.word	0x0001ded0


	//   ....[108]....
        /*0e50*/ 	.word	0x0001df00


	//   ....[109]....
        /*0e54*/ 	.word	0x0001df30


	//   ....[110]....
        /*0e58*/ 	.word	0x0001df60


	//   ....[111]....
        /*0e5c*/ 	.word	0x0001df90


	//   ....[112]....
        /*0e60*/ 	.word	0x0001dfc0


	//   ....[113]....
        /*0e64*/ 	.word	0x0001e150


	//   ....[114]....
        /*0e68*/ 	.word	0x0001e180


	//   ....[115]....
        /*0e6c*/ 	.word	0x0001e1b0


	//   ....[116]....
        /*0e70*/ 	.word	0x0001e1e0


	//   ....[117]....
        /*0e74*/ 	.word	0x0001e210


	//   ....[118]....
        /*0e78*/ 	.word	0x0001e240


	//   ....[119]....
        /*0e7c*/ 	.word	0x0001e2d0


	//   ....[120]....
        /*0e80*/ 	.word	0x0001e300


	//   ....[121]....
        /*0e84*/ 	.word	0x0001e310


	//   ....[122]....
        /*0e88*/ 	.word	0x0001e350


	//   ....[123]....
        /*0e8c*/ 	.word	0x0001fc70


	//   ....[124]....
        /*0e90*/ 	.word	0x00021ff0


	//   ....[125]....
        /*0e94*/ 	.word	0x00022020


	//   ....[126]....
        /*0e98*/ 	.word	0x00022080


	//   ....[127]....
        /*0e9c*/ 	.word	0x000220b0


	//   ....[128]....
        /*0ea0*/ 	.word	0x00022100


	//   ....[129]....
        /*0ea4*/ 	.word	0x00022110


	//   ....[130]....
        /*0ea8*/ 	.word	0x00022130


	//   ....[131]....
        /*0eac*/ 	.word	0x00022140


	//   ....[132]....
        /*0eb0*/ 	.word	0x000221a0


	//   ....[133]....
        /*0eb4*/ 	.word	0x000221f0


	//   ....[134]....
        /*0eb8*/ 	.word	0x00022620


	//   ....[135]....
        /*0ebc*/ 	.word	0x00022640


	//   ....[136]....
        /*0ec0*/ 	.word	0x000226a0


	//   ....[137]....
        /*0ec4*/ 	.word	0x000226c0


	//   ....[138]....
        /*0ec8*/ 	.word	0x00022700


	//   ....[139]....
        /*0ecc*/ 	.word	0x00022720


	//   ....[140]....
        /*0ed0*/ 	.word	0x00022730


	//   ....[141]....
        /*0ed4*/ 	.word	0x00022740


	//   ....[142]....
        /*0ed8*/ 	.word	0x000227d0


	//   ....[143]....
        /*0edc*/ 	.word	0x000227f0


	//   ....[144]....
        /*0ee0*/ 	.word	0x00023080


	//   ....[145]....
        /*0ee4*/ 	.word	0x000230b0


	//   ....[146]....
        /*0ee8*/ 	.word	0x00023120


	//   ....[147]....
        /*0eec*/ 	.word	0x00023140


	//   ....[148]....
        /*0ef0*/ 	.word	0x000231c0


	//   ....[149]....
        /*0ef4*/ 	.word	0x000231e0


	//   ....[150]....
        /*0ef8*/ 	.word	0x000231f0


	//   ....[151]....
        /*0efc*/ 	.word	0x00023260


	//   ....[152]....
        /*0f00*/ 	.word	0x000232b0


	//   ....[153]....
        /*0f04*/ 	.word	0x000232c0


	//   ....[154]....
        /*0f08*/ 	.word	0x000232f0


	//   ....[155]....
        /*0f0c*/ 	.word	0x00023310


	//   ....[156]....
        /*0f10*/ 	.word	0x00023da0


	//   ....[157]....
        /*0f14*/ 	.word	0x00023db0


	//   ....[158]....
        /*0f18*/ 	.word	0x00023dd0


	//   ....[159]....
        /*0f1c*/ 	.word	0x00023e20


	//   ....[160]....
        /*0f20*/ 	.word	0x00023e30


	//   ....[161]....
        /*0f24*/ 	.word	0x00023e70


	//   ....[162]....
        /*0f28*/ 	.word	0x00023e80


	//   ....[163]....
        /*0f2c*/ 	.word	0x00023e90


	//   ....[164]....
        /*0f30*/ 	.word	0x00023ed0


	//   ....[165]....
        /*0f34*/ 	.word	0x00023f10


	//   ....[166]....
        /*0f38*/ 	.word	0x00024350


	//   ....[167]....
        /*0f3c*/ 	.word	0x00024360


	//   ....[168]....
        /*0f40*/ 	.word	0x00024370


	//   ....[169]....
        /*0f44*/ 	.word	0x000243b0


	//   ....[170]....
        /*0f48*/ 	.word	0x000243c0


	//   ....[171]....
        /*0f4c*/ 	.word	0x00024400


	//   ....[172]....
        /*0f50*/ 	.word	0x00024410


	//   ....[173]....
        /*0f54*/ 	.word	0x00024420


	//   ....[174]....
        /*0f58*/ 	.word	0x00024460


	//   ....[175]....
        /*0f5c*/ 	.word	0x000244a0


	//   ....[176]....
        /*0f60*/ 	.word	0x00025560


	//   ....[177]....
        /*0f64*/ 	.word	0x00025590


	//   ....[178]....
        /*0f68*/ 	.word	0x000255f0


	//   ....[179]....
        /*0f6c*/ 	.word	0x00025620


	//   ....[180]....
        /*0f70*/ 	.word	0x00025650


	//   ....[181]....
        /*0f74*/ 	.word	0x00025680


	//   ....[182]....
        /*0f78*/ 	.word	0x000256b0


	//   ....[183]....
        /*0f7c*/ 	.word	0x000256e0


	//   ....[184]....
        /*0f80*/ 	.word	0x00025880


	//   ....[185]....
        /*0f84*/ 	.word	0x000258b0


	//   ....[186]....
        /*0f88*/ 	.word	0x000258e0


	//   ....[187]....
        /*0f8c*/ 	.word	0x00025910


	//   ....[188]....
        /*0f90*/ 	.word	0x00025940


	//   ....[189]....
        /*0f94*/ 	.word	0x00025970


	//   ....[190]....
        /*0f98*/ 	.word	0x00025a30


	//   ....[191]....
        /*0f9c*/ 	.word	0x00025a50


	//   ....[192]....
        /*0fa0*/ 	.word	0x00025a70


	//   ....[193]....
        /*0fa4*/ 	.word	0x00025ad0


	//   ....[194]....
        /*0fa8*/ 	.word	0x00026530


	//   ....[195]....
        /*0fac*/ 	.word	0x000268f0


	//   ....[196]....
        /*0fb0*/ 	.word	0x00026980


	//   ....[197]....
        /*0fb4*/ 	.word	0x00026a50


	//   ....[198]....
        /*0fb8*/ 	.word	0x00026ae0


	//   ....[199]....
        /*0fbc*/ 	.word	0x00026bb0


	//   ....[200]....
        /*0fc0*/ 	.word	0x00026c40


	//   ....[201]....
        /*0fc4*/ 	.word	0x00026d10


	//   ....[202]....
        /*0fc8*/ 	.word	0x00026da0


	//   ....[203]....
        /*0fcc*/ 	.word	0x00026df0


	//   ....[204]....
        /*0fd0*/ 	.word	0x00026e40


	//   ....[205]....
        /*0fd4*/ 	.word	0x00026f10


	//   ....[206]....
        /*0fd8*/ 	.word	0x00026fa0


	//   ....[207]....
        /*0fdc*/ 	.word	0x00026ff0


	//   ....[208]....
        /*0fe0*/ 	.word	0x00027040


	//   ....[209]....
        /*0fe4*/ 	.word	0x000273d0


	//   ....[210]....
        /*0fe8*/ 	.word	0x000276a0


	//   ....[211]....
        /*0fec*/ 	.word	0x000277a0


	//   ....[212]....
        /*0ff0*/ 	.word	0x00027870


	//   ....[213]....
        /*0ff4*/ 	.word	0x000278e0


	//   ....[214]....
        /*0ff8*/ 	.word	0x000279c0


	//   ....[215]....
        /*0ffc*/ 	.word	0x00027a40


	//   ....[216]....
        /*1000*/ 	.word	0x00027b10


	//   ....[217]....
        /*1004*/ 	.word	0x00027b90


	//   ....[218]....
        /*1008*/ 	.word	0x00027c60


	//   ....[219]....
        /*100c*/ 	.word	0x00027ce0


	//   ....[220]....
        /*1010*/ 	.word	0x00027db0


	//   ....[221]....
        /*1014*/ 	.word	0x00027eb0


	//   ....[222]....
        /*1018*/ 	.word	0x00027f60


	//   ....[223]....
        /*101c*/ 	.word	0x00027fd0


	//   ....[224]....
        /*1020*/ 	.word	0x000280b0


	//   ....[225]....
        /*1024*/ 	.word	0x00028110


	//   ....[226]....
        /*1028*/ 	.word	0x000281d0


	//   ....[227]....
        /*102c*/ 	.word	0x00028230


	//   ....[228]....
        /*1030*/ 	.word	0x000282f0


	//   ....[229]....
        /*1034*/ 	.word	0x00028350


	//   ....[230]....
        /*1038*/ 	.word	0x00028420


	//   ....[231]....
        /*103c*/ 	.word	0x000284d0


	//   ....[232]....
        /*1040*/ 	.word	0x00028540


	//   ....[233]....
        /*1044*/ 	.word	0x000285a0


	//   ....[234]....
        /*1048*/ 	.word	0x00028660


	//   ....[235]....
        /*104c*/ 	.word	0x000286c0


	//   ....[236]....
        /*1050*/ 	.word	0x000287c0


	//   ....[237]....
        /*1054*/ 	.word	0x00028820


	//   ....[238]....
        /*1058*/ 	.word	0x000288d0


	//   ....[239]....
        /*105c*/ 	.word	0x00028980


	//   ....[240]....
        /*1060*/ 	.word	0x00028a30


	//   ....[241]....
        /*1064*/ 	.word	0x00028ab0


	//   ....[242]....
        /*1068*/ 	.word	0x00028b80


	//   ....[243]....
        /*106c*/ 	.word	0x00028cd0


	//   ....[244]....
        /*1070*/ 	.word	0x00028d80


	//   ....[245]....
        /*1074*/ 	.word	0x00028e30


	//   ....[246]....
        /*1078*/ 	.word	0x00028ed0


	//   ....[247]....
        /*107c*/ 	.word	0x00028f80


	//   ....[248]....
        /*1080*/ 	.word	0x00029020


	//   ....[249]....
        /*1084*/ 	.word	0x000290d0


	//   ....[250]....
        /*1088*/ 	.word	0x00029170


	//   ....[251]....
        /*108c*/ 	.word	0x000291e0


	//   ....[252]....
        /*1090*/ 	.word	0x000292a0


	//   ....[253]....
        /*1094*/ 	.word	0x000293a0


	//   ....[254]....
        /*1098*/ 	.word	0x00029430


	//   ....[255]....
        /*109c*/ 	.word	0x00029490


	//   ....[0]....
        /*10a0*/ 	.word	0x00029540


	//   ....[1]....
        /*10a4*/ 	.word	0x000295a0


	//   ....[2]....
        /*10a8*/ 	.word	0x00029650


	//   ....[3]....
        /*10ac*/ 	.word	0x000296b0


	//   ....[4]....
        /*10b0*/ 	.word	0x00029760


	//   ....[5]....
        /*10b4*/ 	.word	0x000297c0


	//   ....[6]....
        /*10b8*/ 	.word	0x00029870


	//   ....[7]....
        /*10bc*/ 	.word	0x00029a50


	//   ....[8]....
        /*10c0*/ 	.word	0x00029af0


	//   ....[9]....
        /*10c4*/ 	.word	0x00029c70


	//   ....[10]....
        /*10c8*/ 	.word	0x00029cf0


	//   ....[11]....
        /*10cc*/ 	.word	0x00029d70


	//   ....[12]....
        /*10d0*/ 	.word	0x00029df0


	//   ....[13]....
        /*10d4*/ 	.word	0x00029e70


	//   ....[14]....
        /*10d8*/ 	.word	0x00029f00


	//   ....[15]....
        /*10dc*/ 	.word	0x00029fa0


	//   ....[16]....
        /*10e0*/ 	.word	0x0002a050


	//   ....[17]....
        /*10e4*/ 	.word	0x0002a0d0


	//   ....[18]....
        /*10e8*/ 	.word	0x0002a150


	//   ....[19]....
        /*10ec*/ 	.word	0x0002a1d0


	//   ....[20]....
        /*10f0*/ 	.word	0x0002a260


	//   ....[21]....
        /*10f4*/ 	.word	0x0002a2e0


	//   ....[22]....
        /*10f8*/ 	.word	0x0002a390


	//   ....[23]....
        /*10fc*/ 	.word	0x0002a3e0


	//   ....[24]....
        /*1100*/ 	.word	0x0002a480


	//   ....[25]....
        /*1104*/ 	.word	0x0002a5b0


	//----- nvinfo : EIATTR_REG_RECONFIG
	.align		4
.L_1542:
        /*1108*/ 	.byte	0x01, 0x54
	.zero		2


	//----- nvinfo : EIATTR_SYSCALL_OFFSETS
	.align		4
        /*110c*/ 	.byte	0x04, 0x46
        /*110e*/ 	.short	(.L_1544 - .L_1543)


	//   ....[0]....
.L_1543:
        /*1110*/ 	.word	0x00001df0


	//   ....[1]....
        /*1114*/ 	.word	0x00001f40


	//   ....[2]....
        /*1118*/ 	.word	0x000060c0


	//   ....[3]....
        /*111c*/ 	.word	0x00006640


	//   ....[4]....
        /*1120*/ 	.word	0x00021230


	//   ....[5]....
        /*1124*/ 	.word	0x000213a0


	//   ....[6]....
        /*1128*/ 	.word	0x000214f0


	//   ....[7]....
        /*112c*/ 	.word	0x00021630


	//   ....[8]....
        /*1130*/ 	.word	0x00022c00


	//----- nvinfo : EIATTR_MBARRIER_INSTR_OFFSETS
	.align		4
.L_1544:
        /*1134*/ 	.byte	0x04, 0x39
        /*1136*/ 	.short	(.L_1546 - .L_1545)


	//   ....[0]....
.L_1545:
        /*1138*/ 	.word	0x00000250
        /*113c*/ 	.word	0x000000ff
        /*1140*/ 	.word	0x00013200
        /*1144*/ 	.short	0x0100
        /*1146*/ 	.byte	0x08
	.zero		1


	//   ....[1]....
        /*1148*/ 	.word	0x00000260
        /*114c*/ 	.word	0x000000ff
        /*1150*/ 	.word	0x00013220
        /*1154*/ 	.short	0x0100
        /*1156*/ 	.byte	0x08
	.zero		1


	//   ....[2]....
        /*1158*/ 	.word	0x00000350
        /*115c*/ 	.word	0x000000ff
        /*1160*/ 	.word	0x00013230
        /*1164*/ 	.short	0x0100
        /*1166*/ 	.byte	0x08
	.zero		1


	//   ....[3]....
        /*1168*/ 	.word	0x00000360
        /*116c*/ 	.word	0x000000ff
        /*1170*/ 	.word	0x00013240
        /*1174*/ 	.short	0x0100
        /*1176*/ 	.byte	0x08
	.zero		1


	//   ....[4]....
        /*1178*/ 	.word	0x00000370
        /*117c*/ 	.word	0x000000ff
        /*1180*/ 	.word	0x00013238
        /*1184*/ 	.short	0x0100
        /*1186*/ 	.byte	0x08
	.zero		1


	//   ....[5]....
        /*1188*/ 	.word	0x00000380
        /*118c*/ 	.word	0x000000ff
        /*1190*/ 	.word	0x00013248
        /*1194*/ 	.short	0x0100
        /*1196*/ 	.byte	0x08
	.zero		1


	//   ....[6]....
        /*1198*/ 	.word	0x000004b0
        /*119c*/ 	.word	0x000000ff
        /*11a0*/ 	.word	0x00013250
        /*11a4*/ 	.short	0x0100
        /*11a6*/ 	.byte	0x08
	.zero		1


	//   ....[7]....
        /*11a8*/ 	.word	0x000004c0
        /*11ac*/ 	.word	0x000000ff
        /*11b0*/ 	.word	0x00013260
        /*11b4*/ 	.short	0x0100
        /*11b6*/ 	.byte	0x08
	.zero		1


	//   ....[8]....
        /*11b8*/ 	.word	0x000004d0
        /*11bc*/ 	.word	0x000000ff
        /*11c0*/ 	.word	0x00013258
        /*11c4*/ 	.short	0x0100
        /*11c6*/ 	.byte	0x08
	.zero		1


	//   ....[9]....
        /*11c8*/ 	.word	0x000004e0
        /*11cc*/ 	.word	0x000000ff
        /*11d0*/ 	.word	0x00013268
        /*11d4*/ 	.short	0x0100
        /*11d6*/ 	.byte	0x08
	.zero		1


	//   ....[10]....
        /*11d8*/ 	.word	0x000005d0
        /*11dc*/ 	.word	0x000000ff
        /*11e0*/ 	.word	0x00013270
        /*11e4*/ 	.short	0x0100
        /*11e6*/ 	.byte	0x06
	.zero		1


	//   ....[11]....
        /*11e8*/ 	.word	0x000005e0
        /*11ec*/ 	.word	0x000000ff
        /*11f0*/ 	.word	0x00013280
        /*11f4*/ 	.short	0x0100
        /*11f6*/ 	.byte	0x06
	.zero		1


	//   ....[12]....
        /*11f8*/ 	.word	0x000005f0
        /*11fc*/ 	.word	0x000000ff
        /*1200*/ 	.word	0x00013278
        /*1204*/ 	.short	0x0100
        /*1206*/ 	.byte	0x06
	.zero		1


	//   ....[13]....
        /*1208*/ 	.word	0x00000600
        /*120c*/ 	.word	0x000000ff
        /*1210*/ 	.word	0x00013288
        /*1214*/ 	.short	0x0100
        /*1216*/ 	.byte	0x06
	.zero		1


	//   ....[14]....
        /*1218*/ 	.word	0x00000730
        /*121c*/ 	.word	0x000000ff
        /*1220*/ 	.word	0x00013290
        /*1224*/ 	.short	0x0100
        /*1226*/ 	.byte	0x08
	.zero		1


	//   ....[15]....
        /*1228*/ 	.word	0x00000740
        /*122c*/ 	.word	0x000000ff
        /*1230*/ 	.word	0x000132a0
        /*1234*/ 	.short	0x0100
        /*1236*/ 	.byte	0x08
	.zero		1


	//   ....[16]....
        /*1238*/ 	.word	0x00000750
        /*123c*/ 	.word	0x000000ff
        /*1240*/ 	.word	0x00013298
        /*1244*/ 	.short	0x0100
        /*1246*/ 	.byte	0x08
	.zero		1


	//   ....[17]....
        /*1248*/ 	.word	0x00000760
        /*124c*/ 	.word	0x000000ff
        /*1250*/ 	.word	0x000132a8
        /*1254*/ 	.short	0x0100
        /*1256*/ 	.byte	0x08
	.zero		1


	//   ....[18]....
        /*1258*/ 	.word	0x000008a0
        /*125c*/ 	.word	0x000000ff
        /*1260*/ 	.word	0x000132b0
        /*1264*/ 	.short	0x0100
        /*1266*/ 	.byte	0x08
	.zero		1


	//   ....[19]....
        /*1268*/ 	.word	0x000008b0
        /*126c*/ 	.word	0x000000ff
        /*1270*/ 	.word	0x000132c0
        /*1274*/ 	.short	0x0100
        /*1276*/ 	.byte	0x08
	.zero		1


	//   ....[20]....
        /*1278*/ 	.word	0x000008c0
        /*127c*/ 	.word	0x000000ff
        /*1280*/ 	.word	0x000132b8
        /*1284*/ 	.short	0x0100
        /*1286*/ 	.byte	0x08
	.zero		1


	//   ....[21]....
        /*1288*/ 	.word	0x000008d0
        /*128c*/ 	.word	0x000000ff
        /*1290*/ 	.word	0x000132c8
        /*1294*/ 	.short	0x0100
        /*1296*/ 	.byte	0x08
	.zero		1


	//   ....[22]....
        /*1298*/ 	.word	0x00002be0
        /*129c*/ 	.word	0x00000032
        /*12a0*/ 	.word	0x00013290
        /*12a4*/ 	.short	0x010a
        /*12a6*/ 	.byte	0x3f
	.zero		1


	//   ....[23]....
        /*12a8*/ 	.word	0x00003e00
        /*12ac*/ 	.word	0x00000032
        /*12b0*/ 	.word	0x00013290
        /*12b4*/ 	.short	0x010a
        /*12b6*/ 	.byte	0x3f
	.zero		1


	//   ....[24]....
        /*12b8*/ 	.word	0x00004e40
        /*12bc*/ 	.word	0x00000032
        /*12c0*/ 	.word	0x00013290
        /*12c4*/ 	.short	0x010a
        /*12c6*/ 	.byte	0x3f
	.zero		1


	//   ....[25]....
        /*12c8*/ 	.word	0x00005210
        /*12cc*/ 	.word	0x00000000
        /*12d0*/ 	.word	0x00000000
        /*12d4*/ 	.short	0x0101
        /*12d6*/ 	.byte	0x3f
	.zero		1


	//   ....[26]....
        /*12d8*/ 	.word	0x00005250
        /*12dc*/ 	.word	0x00000032
        /*12e0*/ 	.word	0x000132b0
        /*12e4*/ 	.short	0x010a
        /*12e6*/ 	.byte	0x3f
	.zero		1


	//   ....[27]....
        /*12e8*/ 	.word	0x00005600
        /*12ec*/ 	.word	0x00000032
        /*12f0*/ 	.word	0x00000000
        /*12f4*/ 	.short	0x0101
        /*12f6*/ 	.byte	0x3f
	.zero		1


	//   ....[28]....
        /*12f8*/ 	.word	0x000063c0
        /*12fc*/ 	.word	0x00000016
        /*1300*/ 	.word	0x00013200
        /*1304*/ 	.short	0x010a
        /*1306*/ 	.byte	0x3f
	.zero		1


	//   ....[29]....
        /*1308*/ 	.word	0x00006410
        /*130c*/ 	.word	0x00000016
        /*1310*/ 	.word	0x00013200
        /*1314*/ 	.short	0x010a
        /*1316*/ 	.byte	0x3f
	.zero		1


	//   ....[30]....
        /*1318*/ 	.word	0x00006c10
        /*131c*/ 	.word	0x00000016
        /*1320*/ 	.word	0x00013200
        /*1324*/ 	.short	0x010a
        /*1326*/ 	.byte	0x3f
	.zero		1


	//   ....[31]....
        /*1328*/ 	.word	0x00008020
        /*132c*/ 	.word	0x00000016
        /*1330*/ 	.word	0x00013200
        /*1334*/ 	.short	0x010a
        /*1336*/ 	.byte	0x3f
	.zero		1


	//   ....[32]....
        /*1338*/ 	.word	0x000091c0
        /*133c*/ 	.word	0x0000000c
        /*1340*/ 	.word	0x00013230
        /*1344*/ 	.short	0x010a
        /*1346*/ 	.byte	0x3f
	.zero		1


	//   ....[33]....
        /*1348*/ 	.word	0x00009260
        /*134c*/ 	.word	0x0000000c
        /*1350*/ 	.word	0x00013230
        /*1354*/ 	.short	0x010a
        /*1356*/ 	.byte	0x3f
	.zero		1


	//   ....[34]....
        /*1358*/ 	.word	0x0000a040
        /*135c*/ 	.word	0x0000000c
        /*1360*/ 	.word	0x00000000
        /*1364*/ 	.short	0x0101
        /*1366*/ 	.byte	0x3f
	.zero		1


	//   ....[35]....
        /*1368*/ 	.word	0x0000dc50
        /*136c*/ 	.word	0x00000008
        /*1370*/ 	.word	0x00013230
        /*1374*/ 	.short	0x010a
        /*1376*/ 	.byte	0x3f
	.zero		1


	//   ....[36]....
        /*1378*/ 	.word	0x0000dce0
        /*137c*/ 	.word	0x00000008
        /*1380*/ 	.word	0x00013230
        /*1384*/ 	.short	0x010a
        /*1386*/ 	.byte	0x3f
	.zero		1


	//   ....[37]....
        /*1388*/ 	.word	0x0000e2a0
        /*138c*/ 	.word	0x00000014
        /*1390*/ 	.word	0x00013250
        /*1394*/ 	.short	0x010a
        /*1396*/ 	.byte	0x3f
	.zero		1


	//   ....[38]....
        /*1398*/ 	.word	0x0000e2f0
        /*139c*/ 	.word	0x00000014
        /*13a0*/ 	.word	0x00013250
        /*13a4*/ 	.short	0x010a
        /*13a6*/ 	.byte	0x3f
	.zero		1


	//   ....[39]....
        /*13a8*/ 	.word	0x0000ec10
        /*13ac*/ 	.word	0x00000008
        /*13b0*/ 	.word	0x00000000
        /*13b4*/ 	.short	0x0101
        /*13b6*/ 	.byte	0x3f
	.zero		1


	//   ....[40]....
        /*13b8*/ 	.word	0x00012390
        /*13bc*/ 	.word	0x00000014
        /*13c0*/ 	.word	0x00000000
        /*13c4*/ 	.short	0x0101
        /*13c6*/ 	.byte	0x3f
	.zero		1


	//   ....[41]....
        /*13c8*/ 	.word	0x00012ca0
        /*13cc*/ 	.word	0x00000000
        /*13d0*/ 	.word	0x00013230
        /*13d4*/ 	.short	0x010a
        /*13d6*/ 	.byte	0x3f
	.zero		1


	//   ....[42]....
        /*13d8*/ 	.word	0x00012d30
        /*13dc*/ 	.word	0x00000000
        /*13e0*/ 	.word	0x00013230
        /*13e4*/ 	.short	0x010a
        /*13e6*/ 	.byte	0x3f
	.zero		1


	//   ....[43]....
        /*13e8*/ 	.word	0x000132f0
        /*13ec*/ 	.word	0x0000000e
        /*13f0*/ 	.word	0x00013250
        /*13f4*/ 	.short	0x010a
        /*13f6*/ 	.byte	0x3f
	.zero		1


	//   ....[44]....
        /*13f8*/ 	.word	0x00013340
        /*13fc*/ 	.word	0x0000000e
        /*1400*/ 	.word	0x00013250
        /*1404*/ 	.short	0x010a
        /*1406*/ 	.byte	0x3f
	.zero		1


	//   ....[45]....
        /*1408*/ 	.word	0x00013da0
        /*140c*/ 	.word	0x00000000
        /*1410*/ 	.word	0x00000000
        /*1414*/ 	.short	0x0101
        /*1416*/ 	.byte	0x3f
	.zero		1


	//   ....[46]....
        /*1418*/ 	.word	0x00015640
        /*141c*/ 	.word	0x0000000e
        /*1420*/ 	.word	0x00000000
        /*1424*/ 	.short	0x0101
        /*1426*/ 	.byte	0x3f
	.zero		1


	//   ....[47]....
        /*1428*/ 	.word	0x00015be0
        /*142c*/ 	.word	0x00000000
        /*1430*/ 	.word	0x00013230
        /*1434*/ 	.short	0x010a
        /*1436*/ 	.byte	0x3f
	.zero		1


	//   ....[48]....
        /*1438*/ 	.word	0x00015c70
        /*143c*/ 	.word	0x00000000
        /*1440*/ 	.word	0x00013230
        /*1444*/ 	.short	0x010a
        /*1446*/ 	.byte	0x3f
	.zero		1


	//   ....[49]....
        /*1448*/ 	.word	0x00016230
        /*144c*/ 	.word	0x0000000e
        /*1450*/ 	.word	0x00013250
        /*1454*/ 	.short	0x010a
        /*1456*/ 	.byte	0x3f
	.zero		1


	//   ....[50]....
        /*1458*/ 	.word	0x00016280
        /*145c*/ 	.word	0x0000000e
        /*1460*/ 	.word	0x00013250
        /*1464*/ 	.short	0x010a
        /*1466*/ 	.byte	0x3f
	.zero		1


	//   ....[51]....
        /*1468*/ 	.word	0x00016d30
        /*146c*/ 	.word	0x00000000
        /*1470*/ 	.word	0x00000000
        /*1474*/ 	.short	0x0101
        /*1476*/ 	.byte	0x3f
	.zero		1


	//   ....[52]....
        /*1478*/ 	.word	0x0001a370
        /*147c*/ 	.word	0x0000000e
        /*1480*/ 	.word	0x00000000
        /*1484*/ 	.short	0x0101
        /*1486*/ 	.byte	0x3f
	.zero		1


	//   ....[53]....
        /*1488*/ 	.word	0x0001a870
        /*148c*/ 	.word	0x0000000b
        /*1490*/ 	.word	0x00013250
        /*1494*/ 	.short	0x010a
        /*1496*/ 	.byte	0x3f
	.zero		1


	//   ....[54]....
        /*1498*/ 	.word	0x0001a8c0
        /*149c*/ 	.word	0x0000000b
        /*14a0*/ 	.word	0x00013250
        /*14a4*/ 	.short	0x010a
        /*14a6*/ 	.byte	0x3f
	.zero		1


	//   ....[55]....
        /*14a8*/ 	.word	0x0001b130
        /*14ac*/ 	.word	0x00000000
        /*14b0*/ 	.word	0x00000000
        /*14b4*/ 	.short	0x0101
        /*14b6*/ 	.byte	0x3f
	.zero		1


	//   ....[56]....
        /*14b8*/ 	.word	0x0001c910
        /*14bc*/ 	.word	0x00000015
        /*14c0*/ 	.word	0x00000000
        /*14c4*/ 	.short	0x0101
        /*14c6*/ 	.byte	0x3f
	.zero		1


	//   ....[57]....
        /*14c8*/ 	.word	0x0001cd10
        /*14cc*/ 	.word	0x00000004
        /*14d0*/ 	.word	0x00000000
        /*14d4*/ 	.short	0x0101
        /*14d6*/ 	.byte	0x3f
	.zero		1


	//   ....[58]....
        /*14d8*/ 	.word	0x0001fd50
        /*14dc*/ 	.word	0x00000012
        /*14e0*/ 	.word	0x00013220
        /*14e4*/ 	.short	0x010a
        /*14e6*/ 	.byte	0x3f
	.zero		1


	//   ....[59]....
        /*14e8*/ 	.word	0x0001fe20
        /*14ec*/ 	.word	0x00000006
        /*14f0*/ 	.word	0x000132a0
        /*14f4*/ 	.short	0x010a
        /*14f6*/ 	.byte	0x3f
	.zero		1


	//   ....[60]....
        /*14f8*/ 	.word	0x00020060
        /*14fc*/ 	.word	0x00000006
        /*1500*/ 	.word	0x000132c0
        /*1504*/ 	.short	0x010a
        /*1506*/ 	.byte	0x3f
	.zero		1


	//   ....[61]....
        /*1508*/ 	.word	0x00020410
        /*150c*/ 	.word	0x00000006
        /*1510*/ 	.word	0x000132a0
        /*1514*/ 	.short	0x010a
        /*1516*/ 	.byte	0x3f
	.zero		1


	//   ....[62]....
        /*1518*/ 	.word	0x00020640
        /*151c*/ 	.word	0x00000006
        /*1520*/ 	.word	0x000132c0
        /*1524*/ 	.short	0x010a
        /*1526*/ 	.byte	0x3f
	.zero		1


	//   ....[63]....
        /*1528*/ 	.word	0x00021c30
        /*152c*/ 	.word	0x00000004
        /*1530*/ 	.word	0x00013280
        /*1534*/ 	.short	0x010a
        /*1536*/ 	.byte	0x3f
	.zero		1


	//   ....[64]....
        /*1538*/ 	.word	0x000222b0
        /*153c*/ 	.word	0x00000004
        /*1540*/ 	.word	0x00013270
        /*1544*/ 	.short	0x0107
        /*1546*/ 	.byte	0x3f
	.zero		1


	//   ....[65]....
        /*1548*/ 	.word	0x00022370
        /*154c*/ 	.word	0x00000004
        /*1550*/ 	.word	0x00013270
        /*1554*/ 	.short	0x0101
        /*1556*/ 	.byte	0x3f
	.zero		1


	//   ....[66]....
        /*1558*/ 	.word	0x000223c0
        /*155c*/ 	.word	0x00000004
        /*1560*/ 	.word	0x00013240
        /*1564*/ 	.short	0x010a
        /*1566*/ 	.byte	0x3f
	.zero		1


	//   ....[67]....
        /*1568*/ 	.word	0x000228f0
        /*156c*/ 	.word	0x00000004
        /*1570*/ 	.word	0x00013230
        /*1574*/ 	.short	0x0107
        /*1576*/ 	.byte	0x3f
	.zero		1


	//   ....[68]....
        /*1578*/ 	.word	0x000229d0
        /*157c*/ 	.word	0x00000004
        /*1580*/ 	.word	0x00013230
        /*1584*/ 	.short	0x0101
        /*1586*/ 	.byte	0x3f
	.zero		1


	//   ....[69]....
        /*1588*/ 	.word	0x00023400
        /*158c*/ 	.word	0x00000012
        /*1590*/ 	.word	0x00013200
        /*1594*/ 	.short	0x0107
        /*1596*/ 	.byte	0x3f
	.zero		1


	//   ....[70]....
        /*1598*/ 	.word	0x000234f0
        /*159c*/ 	.word	0x00000012
        /*15a0*/ 	.word	0x00013200
        /*15a4*/ 	.short	0x0101
        /*15a6*/ 	.byte	0x3f
	.zero		1


	//   ....[71]....
        /*15a8*/ 	.word	0x00023510
        /*15ac*/ 	.word	0x00000012
        /*15b0*/ 	.word	0x00013220
        /*15b4*/ 	.short	0x010a
        /*15b6*/ 	.byte	0x3f
	.zero		1


	//   ....[72]....
        /*15b8*/ 	.word	0x00023aa0
        /*15bc*/ 	.word	0x00000006
        /*15c0*/ 	.word	0x00013280
        /*15c4*/ 	.short	0x010a
        /*15c6*/ 	.byte	0x3f
	.zero		1


	//   ....[73]....
        /*15c8*/ 	.word	0x00023fc0
        /*15cc*/ 	.word	0x00000006
        /*15d0*/ 	.word	0x00013270
        /*15d4*/ 	.short	0x0107
        /*15d6*/ 	.byte	0x3f
	.zero		1


	//   ....[74]....
        /*15d8*/ 	.word	0x00024080
        /*15dc*/ 	.word	0x00000006
        /*15e0*/ 	.word	0x00013270
        /*15e4*/ 	.short	0x0101
        /*15e6*/ 	.byte	0x3f
	.zero		1


	//   ....[75]....
        /*15e8*/ 	.word	0x000240d0
        /*15ec*/ 	.word	0x00000006
        /*15f0*/ 	.word	0x00013240
        /*15f4*/ 	.short	0x010a
        /*15f6*/ 	.byte	0x3f
	.zero		1


	//   ....[76]....
        /*15f8*/ 	.word	0x00024520
        /*15fc*/ 	.word	0x00000006
        /*1600*/ 	.word	0x00013230
        /*1604*/ 	.short	0x0107
        /*1606*/ 	.byte	0x3f
	.zero		1


	//   ....[77]....
        /*1608*/ 	.word	0x000245f0
        /*160c*/ 	.word	0x00000006
        /*1610*/ 	.word	0x00013230
        /*1614*/ 	.short	0x0101
        /*1616*/ 	.byte	0x3f
	.zero		1


	//   ....[78]....
        /*1618*/ 	.word	0x00024670
        /*161c*/ 	.word	0x00000002
        /*1620*/ 	.word	0x00013270
        /*1624*/ 	.short	0x010a
        /*1626*/ 	.byte	0x3f
	.zero		1


	//   ....[79]....
        /*1628*/ 	.word	0x00024700
        /*162c*/ 	.word	0x00000002
        /*1630*/ 	.word	0x00013260
        /*1634*/ 	.short	0x010a
        /*1636*/ 	.byte	0x3f
	.zero		1


	//   ....[80]....
        /*1638*/ 	.word	0x00024b30
        /*163c*/ 	.word	0x00000002
        /*1640*/ 	.word	0x00013250
        /*1644*/ 	.short	0x0101
        /*1646*/ 	.byte	0x3f
	.zero		1


	//   ....[81]....
        /*1648*/ 	.word	0x00024bc0
        /*164c*/ 	.word	0x00000002
        /*1650*/ 	.word	0x00000000
        /*1654*/ 	.short	0x0101
        /*1656*/ 	.byte	0x3f
	.zero		1


	//   ....[82]....
        /*1658*/ 	.word	0x00024da0
        /*165c*/ 	.word	0x00000000
        /*1660*/ 	.word	0x00013270
        /*1664*/ 	.short	0x010a
        /*1666*/ 	.byte	0x3f
	.zero		1


	//   ....[83]....
        /*1668*/ 	.word	0x00024e30
        /*166c*/ 	.word	0x00000000
        /*1670*/ 	.word	0x00013260
        /*1674*/ 	.short	0x010a
        /*1676*/ 	.byte	0x3f
	.zero		1


	//   ....[84]....
        /*1678*/ 	.word	0x00025280
        /*167c*/ 	.word	0x00000000
        /*1680*/ 	.word	0x00013250
        /*1684*/ 	.short	0x0101
        /*1686*/ 	.byte	0x3f
	.zero		1


	//   ....[85]....
        /*1688*/ 	.word	0x00025300
        /*168c*/ 	.word	0x00000000
        /*1690*/ 	.word	0x00000000
        /*1694*/ 	.short	0x0101
        /*1696*/ 	.byte	0x3f
	.zero		1


	//   ....[86]....
        /*1698*/ 	.word	0x000264b0
        /*169c*/ 	.word	0x00000005
        /*16a0*/ 	.word	0x00013220
        /*16a4*/ 	.short	0x010a
        /*16a6*/ 	.byte	0x3f
	.zero		1


	//   ....[87]....
        /*16a8*/ 	.word	0x00026640
        /*16ac*/ 	.word	0x00000004
        /*16b0*/ 	.word	0x00013240
        /*16b4*/ 	.short	0x010a
        /*16b6*/ 	.byte	0x3f
	.zero		1


	//   ....[88]....
        /*16b8*/ 	.word	0x000266f0
        /*16bc*/ 	.word	0x00000005
        /*16c0*/ 	.word	0x00013240
        /*16c4*/ 	.short	0x010a
        /*16c6*/ 	.byte	0x3f
	.zero		1


	//   ....[89]....
        /*16c8*/ 	.word	0x00026730
        /*16cc*/ 	.word	0x00000004
        /*16d0*/ 	.word	0x00013260
        /*16d4*/ 	.short	0x010a
        /*16d6*/ 	.byte	0x3f
	.zero		1


	//   ....[90]....
        /*16d8*/ 	.word	0x00026770
        /*16dc*/ 	.word	0x00000005
        /*16e0*/ 	.word	0x00013260
        /*16e4*/ 	.short	0x010a
        /*16e6*/ 	.byte	0x3f
	.zero		1


	//   ....[91]....
        /*16e8*/ 	.word	0x000267b0
        /*16ec*/ 	.word	0x00000004
        /*16f0*/ 	.word	0x00013280
        /*16f4*/ 	.short	0x010a
        /*16f6*/ 	.byte	0x3f
	.zero		1


	//   ....[92]....
        /*16f8*/ 	.word	0x000267f0
        /*16fc*/ 	.word	0x00000005
        /*1700*/ 	.word	0x00013280
        /*1704*/ 	.short	0x010a
        /*1706*/ 	.byte	0x3f
	.zero		1


	//   ....[93]....
        /*1708*/ 	.word	0x00026850
        /*170c*/ 	.word	0x00000032
        /*1710*/ 	.word	0x00013290
        /*1714*/ 	.short	0x010a
        /*1716*/ 	.byte	0x3f
	.zero		1


	//   ....[94]....
        /*1718*/ 	.word	0x000269b0
        /*171c*/ 	.word	0x00000032
        /*1720*/ 	.word	0x00013290
        /*1724*/ 	.short	0x010a
        /*1726*/ 	.byte	0x3f
	.zero		1


	//   ....[95]....
        /*1728*/ 	.word	0x00026b10
        /*172c*/ 	.word	0x00000032
        /*1730*/ 	.word	0x00013290
        /*1734*/ 	.short	0x010a
        /*1736*/ 	.byte	0x3f
	.zero		1


	//   ....[96]....
        /*1738*/ 	.word	0x00026c70
        /*173c*/ 	.word	0x00000032
        /*1740*/ 	.word	0x000132b0
        /*1744*/ 	.short	0x010a
        /*1746*/ 	.byte	0x3f
	.zero		1


	//   ....[97]....
        /*1748*/ 	.word	0x00026e70
        /*174c*/ 	.word	0x00000016
        /*1750*/ 	.word	0x00013200
        /*1754*/ 	.short	0x010a
        /*1756*/ 	.byte	0x3f
	.zero		1


	//   ....[98]....
        /*1758*/ 	.word	0x00027070
        /*175c*/ 	.word	0x00000016
        /*1760*/ 	.word	0x00013200
        /*1764*/ 	.short	0x010a
        /*1766*/ 	.byte	0x3f
	.zero		1


	//   ....[99]....
        /*1768*/ 	.word	0x000270c0
        /*176c*/ 	.word	0x0000000c
        /*1770*/ 	.word	0x00013230
        /*1774*/ 	.short	0x010a
        /*1776*/ 	.byte	0x3f
	.zero		1


	//   ....[100]....
        /*1778*/ 	.word	0x00027110
        /*177c*/ 	.word	0x00000008
        /*1780*/ 	.word	0x00013230
        /*1784*/ 	.short	0x010a
        /*1786*/ 	.byte	0x3f
	.zero		1


	//   ....[101]....
        /*1788*/ 	.word	0x00027160
        /*178c*/ 	.word	0x00000014
        /*1790*/ 	.word	0x00013250
        /*1794*/ 	.short	0x010a
        /*1796*/ 	.byte	0x3f
	.zero		1


	//   ....[102]....
        /*1798*/ 	.word	0x000271b0
        /*179c*/ 	.word	0x00000000
        /*17a0*/ 	.word	0x00013230
        /*17a4*/ 	.short	0x010a
        /*17a6*/ 	.byte	0x3f
	.zero		1


	//   ....[103]....
        /*17a8*/ 	.word	0x00027200
        /*17ac*/ 	.word	0x0000000e
        /*17b0*/ 	.word	0x00013250
        /*17b4*/ 	.short	0x010a
        /*17b6*/ 	.byte	0x3f
	.zero		1


	//   ....[104]....
        /*17b8*/ 	.word	0x00027250
        /*17bc*/ 	.word	0x00000000
        /*17c0*/ 	.word	0x00013230
        /*17c4*/ 	.short	0x010a
        /*17c6*/ 	.byte	0x3f
	.zero		1


	//   ....[105]....
        /*17c8*/ 	.word	0x000272a0
        /*17cc*/ 	.word	0x0000000e
        /*17d0*/ 	.word	0x00013250
        /*17d4*/ 	.short	0x010a
        /*17d6*/ 	.byte	0x3f
	.zero		1


	//   ....[106]....
        /*17d8*/ 	.word	0x000272f0
        /*17dc*/ 	.word	0x0000000b
        /*17e0*/ 	.word	0x00013250
        /*17e4*/ 	.short	0x010a
        /*17e6*/ 	.byte	0x3f
	.zero		1


	//   ....[107]....
        /*17e8*/ 	.word	0x00027490
        /*17ec*/ 	.word	0x00000012
        /*17f0*/ 	.word	0x00013220
        /*17f4*/ 	.short	0x010a
        /*17f6*/ 	.byte	0x3f
	.zero		1


	//   ....[108]....
        /*17f8*/ 	.word	0x000274e0
        /*17fc*/ 	.word	0x00000006
        /*1800*/ 	.word	0x000132a0
        /*1804*/ 	.short	0x010a
        /*1806*/ 	.byte	0x3f
	.zero		1


	//   ....[109]....
        /*1808*/ 	.word	0x00027530
        /*180c*/ 	.word	0x00000006
        /*1810*/ 	.word	0x000132c0
        /*1814*/ 	.short	0x010a
        /*1816*/ 	.byte	0x3f
	.zero		1


	//   ....[110]....
        /*1818*/ 	.word	0x00027580
        /*181c*/ 	.word	0x00000006
        /*1820*/ 	.word	0x000132a0
        /*1824*/ 	.short	0x010a
        /*1826*/ 	.byte	0x3f
	.zero		1


	//   ....[111]....
        /*1828*/ 	.word	0x000275d0
        /*182c*/ 	.word	0x00000006
        /*1830*/ 	.word	0x000132c0
        /*1834*/ 	.short	0x010a
        /*1836*/ 	.byte	0x3f
	.zero		1


	//   ....[112]....
        /*1838*/ 	.word	0x000276f0
        /*183c*/ 	.word	0x00000004
        /*1840*/ 	.word	0x00013280
        /*1844*/ 	.short	0x010a
        /*1846*/ 	.byte	0x3f
	.zero		1


	//   ....[113]....
        /*1848*/ 	.word	0x00027e00
        /*184c*/ 	.word	0x00000004
        /*1850*/ 	.word	0x00013240
        /*1854*/ 	.short	0x010a
        /*1856*/ 	.byte	0x3f
	.zero		1


	//   ....[114]....
        /*1858*/ 	.word	0x00028bc0
        /*185c*/ 	.word	0x00000012
        /*1860*/ 	.word	0x00013220
        /*1864*/ 	.short	0x010a
        /*1866*/ 	.byte	0x3f
	.zero		1


	//   ....[115]....
        /*1868*/ 	.word	0x00028c20
        /*186c*/ 	.word	0x00000006
        /*1870*/ 	.word	0x00013280
        /*1874*/ 	.short	0x010a
        /*1876*/ 	.byte	0x3f
	.zero		1


	//   ....[116]....
        /*1878*/ 	.word	0x000292f0
        /*187c*/ 	.word	0x00000006
        /*1880*/ 	.word	0x00013240
        /*1884*/ 	.short	0x010a
        /*1886*/ 	.byte	0x3f
	.zero		1


	//   ....[117]....
        /*1888*/ 	.word	0x000298b0
        /*188c*/ 	.word	0x00000002
        /*1890*/ 	.word	0x00013270
        /*1894*/ 	.short	0x010a
        /*1896*/ 	.byte	0x3f
	.zero		1


	//   ....[118]....
        /*1898*/ 	.word	0x00029900
        /*189c*/ 	.word	0x00000002
        /*18a0*/ 	.word	0x00013260
        /*18a4*/ 	.short	0x010a
        /*18a6*/ 	.byte	0x3f
	.zero		1


	//   ....[119]....
        /*18a8*/ 	.word	0x00029950
        /*18ac*/ 	.word	0x00000000
        /*18b0*/ 	.word	0x00013270
        /*18b4*/ 	.short	0x010a
        /*18b6*/ 	.byte	0x3f
	.zero		1


	//   ....[120]....
        /*18b8*/ 	.word	0x000299a0
        /*18bc*/ 	.word	0x00000000
        /*18c0*/ 	.word	0x00013260
        /*18c4*/ 	.short	0x010a
        /*18c6*/ 	.byte	0x3f
	.zero		1


	//   ....[121]....
        /*18c8*/ 	.word	0x0002a4d0
        /*18cc*/ 	.word	0x00000005
        /*18d0*/ 	.word	0x00013220
        /*18d4*/ 	.short	0x010a
        /*18d6*/ 	.byte	0x3f
	.zero		1


	//   ....[122]....
        /*18d8*/ 	.word	0x0002a670
        /*18dc*/ 	.word	0x00000004
        /*18e0*/ 	.word	0x00013240
        /*18e4*/ 	.short	0x010a
        /*18e6*/ 	.byte	0x3f
	.zero		1


	//   ....[123]....
        /*18e8*/ 	.word	0x0002a6c0
        /*18ec*/ 	.word	0x00000005
        /*18f0*/ 	.word	0x00013240
        /*18f4*/ 	.short	0x010a
        /*18f6*/ 	.byte	0x3f
	.zero		1


	//   ....[124]....
        /*18f8*/ 	.word	0x0002a710
        /*18fc*/ 	.word	0x00000004
        /*1900*/ 	.word	0x00013260
        /*1904*/ 	.short	0x010a
        /*1906*/ 	.byte	0x3f
	.zero		1


	//   ....[125]....
        /*1908*/ 	.word	0x0002a760
        /*190c*/ 	.word	0x00000005
        /*1910*/ 	.word	0x00013260
        /*1914*/ 	.short	0x010a
        /*1916*/ 	.byte	0x3f
	.zero		1


	//   ....[126]....
        /*1918*/ 	.word	0x0002a7b0
        /*191c*/ 	.word	0x00000004
        /*1920*/ 	.word	0x00013280
        /*1924*/ 	.short	0x010a
        /*1926*/ 	.byte	0x3f
	.zero		1


	//----- nvinfo : EIATTR_NUM_MBARRIERS
	.align		4
.L_1546:
        /*1928*/ 	.byte	0x03, 0x38
        /*192a*/ 	.short	0x0016


	//----- nvinfo : EIATTR_EXIT_INSTR_OFFSETS
	.align		4
        /*192c*/ 	.byte	0x04, 0x1c
        /*192e*/ 	.short	(.L_1548 - .L_1547)


	//   ....[0]....
.L_1547:
        /*1930*/ 	.word	0x00026840


	//----- nvinfo : EIATTR_MAX_THREADS
	.align		4
.L_1548:
        /*1934*/ 	.byte	0x04, 0x05
        /*1936*/ 	.short	(.L_1550 - .L_1549)
.L_1549:
        /*1938*/ 	.word	0x00000200
        /*193c*/ 	.word	0x00000001
        /*1940*/ 	.word	0x00000001


	//----- nvinfo : EIATTR_CRS_STACK_SIZE
	.align		4
.L_1550:
        /*1944*/ 	.byte	0x04, 0x1e
        /*1946*/ 	.short	(.L_1552 - .L_1551)
.L_1551:
        /*1948*/ 	.word	0x00000000


	//----- nvinfo : EIATTR_CBANK_PARAM_SIZE
	.align		4
.L_1552:
        /*194c*/ 	.byte	0x03, 0x19
        /*194e*/ 	.short	0x0af0


	//----- nvinfo : EIATTR_PARAM_CBANK
	.align		4
        /*1950*/ 	.byte	0x04, 0x0a
        /*1952*/ 	.short	(.L_1554 - .L_1553)
	.align		4
.L_1553:
        /*1954*/ 	.word	index@(.nv.constant0._ZN7cutlass13device_kernelIN5flash11enable_sm90INS1_16FlashAttnFwdSm90INS1_25CollectiveMainloopFwdSm90ILi2EN4cute5tupleIJNS5_1CILi1EEES8_S8_EEENS6_IJNS7_ILi192EEENS7_ILi160EEENS7_ILi64EEEEEELi64ENS_12float_e4m3_tEfNS_4arch4Sm90ELb0ELb1ELb1ELb1ELb1ELb1ELb0ELb1ELb1ELb1ELb1ELb0EEENS1_21CollectiveEpilogueFwdINS6_IJSA_SC_SB_EEES9_NS_10bfloat16_tESG_Li384ELb1ELb1ELb1ELb1EEENS1_36VarlenDynamicPersistentTileSchedulerILi192ELi160ELi384ELi128ELb1ELb1ELb1ELb1ELb0ELb1EEEEEEEEEvNT_6ParamsE)
        /*1958*/ 	.short	0x0210
        /*195a*/ 	.short	0x0af0


	//----- nvinfo : EIATTR_SW_WAR
	.align		4
.L_1554:
        /*195c*/ 	.byte	0x04, 0x36
        /*195e*/ 	.short	(.L_1556 - .L_1555)
.L_1555:
        /*1960*/ 	.word	0x00000008
.L_1556:


//--------------------- .nv.info._ZN7cutlass13device_kernelIN5flash11enable_sm90INS1_16FlashAttnFwdSm90INS1_25CollectiveMainloopFwdSm90ILi2EN4cute5tupleIJNS5_1CILi1EEES8_S8_EEENS6_IJNS7_ILi192EEENS7_ILi160EEENS7_ILi64EEEEEELi64ENS_12float_e4m3_tEfNS_4arch4Sm90ELb1ELb0ELb1ELb0ELb1ELb0ELb0ELb1ELb1ELb1ELb1ELb0EEENS1_21CollectiveEpilogueFwdINS6_IJSA_SC_SB_EEES9_NS_10bfloat16_tESG_Li384ELb0ELb1ELb1ELb1EEENS1_19SingleTileSchedulerILb0ELb1ELb1ELi192EEEEEEEEEvNT_6ParamsE --------------------------
	.section	.nv.info._ZN7cutlass13device_kernelIN5flash11enable_sm90INS1_16FlashAttnFwdSm90INS1_25CollectiveMainloopFwdSm90ILi2EN4cute5tupleIJNS5_1CILi1EEES8_S8_EEENS6_IJNS7_ILi192EEENS7_ILi160EEENS7_ILi64EEEEEELi64ENS_12float_e4m3_tEfNS_4arch4Sm90ELb1ELb0ELb1ELb0ELb1ELb0ELb0ELb1ELb1ELb1ELb1ELb0EEENS1_21CollectiveEpilogueFwdINS6_IJSA_SC_SB_EEES9_NS_10bfloat16_tESG_Li384ELb0ELb1ELb1ELb1EEENS1_19SingleTileSchedulerILb0ELb1ELb1ELi192EEEEEEEEEvNT_6ParamsE,"",@"SHT_CUDA_INFO"
	.sectionflags	@""
	.align	4


	//----- nvinfo : EIATTR_CUDA_API_VERSION
	.align		4
        /*0000*/ 	.byte	0x04, 0x37
        /*0002*/ 	.short	(.L_1558 - .L_1557)
.L_1557:
        /*0004*/ 	.word	0x00000082


	//----- nvinfo : EIATTR_KPARAM_INFO
	.align		4
.L_1558:
        /*0008*/ 	.byte	0x04, 0x17
        /*000a*/ 	.short	(.L_1560 - .L_1559)
.L_1559:
        /*000c*/ 	.word	0x00000000
        /*0010*/ 	.short	0x0000
        /*0012*/ 	.short	0x0070
        /*0014*/ 	.byte	0x00, 0xf0, 0x01, 0x28


	//----- nvinfo : EIATTR_SPARSE_MMA_MASK
	.align		4
.L_1560:
        /*0018*/ 	.byte	0x03, 0x50
        /*001a*/ 	.short	0x0000


	//----- nvinfo : EIATTR_MAXREG_COUNT
	.align		4
        /*001c*/ 	.byte	0x03, 0x1b
        /*001e*/ 	.short	0x0080


	//----- nvinfo : EIATTR_NUM_BARRIERS
	.align		4
        /*0020*/ 	.byte	0x02, 0x4c
        /*0022*/ 	.byte	0x09
	.zero		1


	//----- nvinfo : EIATTR_EXTERNS
	.align		4
        /*0024*/ 	.byte	0x04, 0x0f
        /*0026*/ 	.short	(.L_1562 - .L_1561)


	//   ....[0]....
	.align		4
.L_1561:
        /*0028*/ 	.word	index@(__assertfail)


	//----- nvinfo : EIATTR_ANNOTATIONS
	.align		4
.L_1562:
        /*002c*/ 	.byte	0x04, 0x55
        /*002e*/ 	.short	(.L_1564 - .L_1563)


	//   ....[0]....
.L_1563:
        /* <DEDUP_REMOVED lines=18> */


	//----- nvinfo : EIATTR_MERCURY_ISA_VERSION
	.align		4
.L_1564:
        /*0138*/ 	.byte	0x03, 0x5f
        /*013a*/ 	.short	0x0101


	//----- nvinfo : EIATTR_INT_WARP_WIDE_INSTR_OFFSETS
	.align		4
        /*013c*/ 	.byte	0x04, 0x31
        /*013e*/ 	.short	(.L_1566 - .L_1565)


	//   ....[0]....
.L_1565:
        /*0140*/ 	.word	0x000000c0


	//   ....[1]....
        /*0144*/ 	.word	0x000000d0


	//   ....[2]....
        /*0148*/ 	.word	0x00000170


	//----- nvinfo : EIATTR_COOP_GROUP_MASK_REGIDS
	.align		4
.L_1566:
        /*014c*/ 	.byte	0x04, 0x29
        /*014e*/ 	.short	(.L_1568 - .L_1567)


	//   ....[0]....
.L_1567:
        /*0150*/ 	.word	0xffffffff


	//   ....[1]....
        /*0154*/ 	.word	0xffffffff


	//   ....[2]....
        /*0158*/ 	.word	0xffffffff


	//   ....[3]....
        /*015c*/ 	.word	0xffffffff


	//   ....[4]....
        /*0160*/ 	.word	0xffffffff


	//   ....[5]....
        /*0164*/ 	.word	0xffffffff


	//   ....[6]....
        /*0168*/ 	.word	0xffffffff


	//   ....[7]....
        /*016c*/ 	.word	0xffffffff


	//   ....[8]....
        /*0170*/ 	.word	0xffffffff


	//   ....[9]....
        /*0174*/ 	.word	0xffffffff


	//   ....[10]....
        /*0178*/ 	.word	0xffffffff


	//   ....[11]....
        /*017c*/ 	.word	0xffffffff


	//   ....[12]....
        /*0180*/ 	.word	0xffffffff


	//   ....[13]....
        /*0184*/ 	.word	0xffffffff


	//   ....[14]....
        /*0188*/ 	.word	0xffffffff


	//   ....[15]....
        /*018c*/ 	.word	0xffffffff


	//   ....[16]....
        /*0190*/ 	.word	0xffffffff


	//   ....[17]....
        /*0194*/ 	.word	0xffffffff


	//   ....[18]....
        /*0198*/ 	.word	0xffffffff


	//   ....[19]....
        /*019c*/ 	.word	0xffffffff


	//   ....[20]....
        /*01a0*/ 	.word	0xffffffff


	//   ....[21]....
        /*01a4*/ 	.word	0xffffffff


	//   ....[22]....
        /*01a8*/ 	.word	0xffffffff


	//   ....[23]....
        /*01ac*/ 	.word	0xffffffff


	//   ....[24]....
        /*01b0*/ 	.word	0xffffffff


	//   ....[25]....
        /*01b4*/ 	.word	0xffffffff


	//   ....[26]....
        /*01b8*/ 	.word	0xffffffff


	//   ....[27]....
        /*01bc*/ 	.word	0xffffffff


	//   ....[28]....
        /*01c0*/ 	.word	0xffffffff


	//   ....[29]....
        /*01c4*/ 	.word	0xffffffff


	//   ....[30]....
        /*01c8*/ 	.word	0xffffffff


	//   ....[31]....
        /*01cc*/ 	.word	0xffffffff


	//   ....[32]....
        /*01d0*/ 	.word	0xffffffff


	//   ....[33]....
        /*01d4*/ 	.word	0xffffffff


	//   ....[34]....
        /*01d8*/ 	.word	0xffffffff


	//   ....[35]....
        /*01dc*/ 	.word	0xffffffff


	//   ....[36]....
        /*01e0*/ 	.word	0xffffffff


	//   ....[37]....
        /*01e4*/ 	.word	0xffffffff


	//   ....[38]....
        /*01e8*/ 	.word	0xffffffff


	//   ....[39]....
        /*01ec*/ 	.word	0xffffffff


	//   ....[40]....
        /*01f0*/ 	.word	0xffffffff


	//   ....[41]....
        /*01f4*/ 	.word	0xffffffff


	//   ....[42]....
        /*01f8*/ 	.word	0xffffffff


	//   ....[43]....
        /*01fc*/ 	.word	0xffffffff


	//   ....[44]....
        /*0200*/ 	.word	0xffffffff


	//   ....[45]....
        /*0204*/ 	.word	0xffffffff


	//   ....[46]....
        /*0208*/ 	.word	0xffffffff


	//   ....[47]....
        /*020c*/ 	.word	0xffffffff


	//   ....[48]....
        /*0210*/ 	.word	0xffffffff


	//   ....[49]....
        /*0214*/ 	.word	0xffffffff


	//   ....[50]....
        /*0218*/ 	.word	0xffffffff


	//   ....[51]....
        /*021c*/ 	.word	0xffffffff


	//   ....[52]....
        /*0220*/ 	.word	0xffffffff


	//   ....[53]....
        /*0224*/ 	.word	0xffffffff


	//   ....[54]....
        /*0228*/ 	.word	0xffffffff


	//   ....[55]....
        /*022c*/ 	.word	0xffffffff


	//   ....[56]....
        /*0230*/ 	.word	0xffffffff


	//   ....[57]....
        /*0234*/ 	.word	0xffffffff


	//   ....[58]....
        /*0238*/ 	.word	0xffffffff


	//   ....[59]....
        /*023c*/ 	.word	0xffffffff


	//   ....[60]....
        /*0240*/ 	.word	0xffffffff


	//   ....[61]....
        /*0244*/ 	.word	0xffffffff


	//   ....[62]....
        /*0248*/ 	.word	0xffffffff


	//   ....[63]....
        /*024c*/ 	.word	0xffffffff


	//   ....[64]....
        /*0250*/ 	.word	0xffffffff


	//   ....[65]....
        /*0254*/ 	.word	0xffffffff


	//   ....[66]....
        /*0258*/ 	.word	0xffffffff


	//   ....[67]....
        /*025c*/ 	.word	0xffffffff


	//   ....[68]....
        /*0260*/ 	.word	0xffffffff


	//   ....[69]....
        /*0264*/ 	.word	0xffffffff


	//   ....[70]....
        /*0268*/ 	.word	0xffffffff


	//   ....[71]....
        /*026c*/ 	.word	0xffffffff


	//   ....[72]....
        /*0270*/ 	.word	0xffffffff


	//   ....[73]....
        /*0274*/ 	.word	0xffffffff


	//   ....[74]....
        /*0278*/ 	.word	0xffffffff


	//   ....[75]....
        /*027c*/ 	.word	0xffffffff


	//   ....[76]....
        /*0280*/ 	.word	0xffffffff


	//   ....[77]....
        /*0284*/ 	.word	0xffffffff


	//   ....[78]....
        /*0288*/ 	.word	0xffffffff


	//   ....[79]....
        /*028c*/ 	.word	0xffffffff


	//   ....[80]....
        /*0290*/ 	.word	0xffffffff


	//   ....[81]....
        /*0294*/ 	.word	0xffffffff


	//   ....[82]....
        /*0298*/ 	.word	0xffffffff


	//   ....[83]....
        /*029c*/ 	.word	0xffffffff


	//   ....[84]....
        /*02a0*/ 	.word	0xffffffff


	//   ....[85]....
        /*02a4*/ 	.word	0xffffffff


	//   ....[86]....
        /*02a8*/ 	.word	0xffffffff


	//   ....[87]....
        /*02ac*/ 	.word	0xffffffff


	//   ....[88]....
        /*02b0*/ 	.word	0xffffffff


	//   ....[89]....
        /*02b4*/ 	.word	0xffffffff


	//   ....[90]....
        /*02b8*/ 	.word	0xffffffff


	//   ....[91]....
        /*02bc*/ 	.word	0xffffffff


	//   ....[92]....
        /*02c0*/ 	.word	0xffffffff


	//   ....[93]....
        /*02c4*/ 	.word	0xffffffff


	//   ....[94]....
        /*02c8*/ 	.word	0xffffffff


	//   ....[95]....
        /*02cc*/ 	.word	0xffffffff


	//   ....[96]....
        /*02d0*/ 	.word	0xffffffff


	//   ....[97]....
        /*02d4*/ 	.word	0xffffffff


	//   ....[98]....
        /*02d8*/ 	.word	0xffffffff


	//   ....[99]....
        /*02dc*/ 	.word	0xffffffff


	//   ....[100]....
        /*02e0*/ 	.word	0xffffffff


	//   ....[101]....
        /*02e4*/ 	.word	0xffffffff


	//   ....[102]....
        /*02e8*/ 	.word	0xffffffff


	//   ....[103]....
        /*02ec*/ 	.word	0xffffffff


	//   ....[104]....
        /*02f0*/ 	.word	0xffffffff


	//   ....[105]....
        /*02f4*/ 	.word	0xffffffff


	//   ....[106]....
        /*02f8*/ 	.word	0xffffffff


	//   ....[107]....
        /*02fc*/ 	.word	0xffffffff


	//   ....[108]....
        /*0300*/ 	.word	0xffffffff


	//   ....[109]....
        /*0304*/ 	.word	0xffffffff


	//   ....[110]....
        /*0308*/ 	.word	0xffffffff


	//   ....[111]....
        /*030c*/ 	.word	0xffffffff


	//   ....[112]....
        /*0310*/ 	.word	0xffffffff


	//   ....[113]....
        /*0314*/ 	.word	0xffffffff


	//   ....[114]....
        /*0318*/ 	.word	0xffffffff


	//   ....[115]....
        /*031c*/ 	.word	0xffffffff


	//   ....[116]....
        /*0320*/ 	.word	0xffffffff


	//   ....[117]....
        /*0324*/ 	.word	0xffffffff


	//   ....[118]....
        /*0328*/ 	.word	0xffffffff


	//   ....[119]....
        /*032c*/ 	.word	0xffffffff


	//   ....[120]....
        /*0330*/ 	.word	0xffffffff


	//   ....[121]....
        /*0334*/ 	.word	0x0500000f


	//   ....[122]....
        /*0338*/ 	.word	0x0500000f


	//   ....[123]....
        /*033c*/ 	.word	0x0500000f


	//   ....[124]....
        /*0340*/ 	.word	0x0500000f


	//   ....[125]....
        /*0344*/ 	.word	0x0500000f


	//   ....[126]....
        /*0348*/ 	.word	0x0500000f


	//   ....[127]....
        /*034c*/ 	.word	0x0500000f


	//   ....[128]....
        /*0350*/ 	.word	0x0500000f


	//   ....[129]....
        /*0354*/ 	.word	0x0500000f


	//   ....[130]....
        /*0358*/ 	.word	0x0500000f


	//   ....[131]....
        /*035c*/ 	.word	0x0500000f


	//   ....[132]....
        /*0360*/ 	.word	0x0500000f


	//   ....[133]....
        /*0364*/ 	.word	0x0500000f


	//   ....[134]....
        /*0368*/ 	.word	0x0500000f


	//   ....[135]....
        /*036c*/ 	.word	0x0500000f


	//   ....[136]....
        /*0370*/ 	.word	0x0500000f


	//   ....[137]....
        /*0374*/ 	.word	0x0500000f


	//   ....[138]....
        /*0378*/ 	.word	0x0500000f


	//   ....[139]....
        /*037c*/ 	.word	0x0500000f


	//   ....[140]....
        /*0380*/ 	.word	0x0500000f


	//   ....[141]....
        /*0384*/ 	.word	0x0500000f


	//   ....[142]....
        /*0388*/ 	.word	0x0500000f


	//   ....[143]....
        /*038c*/ 	.word	0x0500000f


	//   ....[144]....
        /*0390*/ 	.word	0x0500000f


	//   ....[145]....
        /*0394*/ 	.word	0x0500000f


	//   ....[146]....
        /*0398*/ 	.word	0x0500000f


	//   ....[147]....
        /*039c*/ 	.word	0x0500000f


	//   ....[148]....
        /*03a0*/ 	.word	0x0500000f


	//   ....[149]....
        /*03a4*/ 	.word	0x0500000f


	//   ....[150]....
        /*03a8*/ 	.word	0x0500000f


	//   ....[151]....
        /*03ac*/ 	.word	0x0500000f


	//   ....[152]....
        /*03b0*/ 	.word	0x0500000f


	//   ....[153]....
        /*03b4*/ 	.word	0x0500000f


	//   ....[154]....
        /*03b8*/ 	.word	0x0500000f


	//   ....[155]....
        /*03bc*/ 	.word	0x0500000f


	//   ....[156]....
        /*03c0*/ 	.word	0x0500000f


	//   ....[157]....
        /*03c4*/ 	.word	0x0500000f


	//   ....[158]....
        /*03c8*/ 	.word	0x0500000f


	//   ....[159]....
        /*03cc*/ 	.word	0x0500000f


	//   ....[160]....
        /*03d0*/ 	.word	0x0500000f


	//   ....[161]....
        /*03d4*/ 	.word	0x0500000f


	//   ....[162]....
        /*03d8*/ 	.word	0x0500000f


	//   ....[163]....
        /*03dc*/ 	.word	0x0500000f


	//   ....[164]....
        /*03e0*/ 	.word	0x0500000f


	//   ....[165]....
        /*03e4*/ 	.word	0x0500000f


	//   ....[166]....
        /*03e8*/ 	.word	0x0500000f


	//   ....[167]....
        /*03ec*/ 	.word	0x0500000f


	//   ....[168]....
        /*03f0*/ 	.word	0x0500000f


	//   ....[169]....
        /*03f4*/ 	.word	0x0500000f


	//   ....[170]....
        /*03f8*/ 	.word	0x0500000f


	//   ....[171]....
        /*03fc*/ 	.word	0x0500000f


	//   ....[172]....
        /*0400*/ 	.word	0x0500000f


	//   ....[173]....
        /*0404*/ 	.word	0x0500000f


	//----- nvinfo : EIATTR_COOP_GROUP_INSTR_OFFSETS
	.align		4
.L_1568:
        /*0408*/ 	.byte	0x04, 0x28
        /*040a*/ 	.short	(.L_1570 - .L_1569)


	//   ....[0]....
.L_1569:
        /*040c*/ 	.word	0x00000070


	//   ....[1]....
        /*0410*/ 	.word	0x000000b0


	//   ....[2]....
        /*0414*/ 	.word	0x000002d0


	//   ....[3]....
        /*0418*/ 	.word	0x00000430


	//   ....[4]....
        /*041c*/ 	.word	0x00000550


	//   ....[5]....
        /*0420*/ 	.word	0x000006b0


	//   ....[6]....
        /*0424*/ 	.word	0x00001080


	//   ....[7]....
        /*0428*/ 	.word	0x00001eb0


	//   ....[8]....
        /*042c*/ 	.word	0x00002cf0


	//   ....[9]....
        /*0430*/ 	.word	0x00002e30


	//   ....[10]....
        /*0434*/ 	.word	0x00002e90


	//   ....[11]....
        /*0438*/ 	.word	0x00003b10


	//   ....[12]....
        /*043c*/ 	.word	0x00003b80


	//   ....[13]....
        /*0440*/ 	.word	0x00005640


	//   ....[14]....
        /*0444*/ 	.word	0x000064b0


	//   ....[15]....
        /*0448*/ 	.word	0x00006510


	//   ....[16]....
        /*044c*/ 	.word	0x000065e0


	//   ....[17]....
        /*0450*/ 	.word	0x00007250


	//   ....[18]....
        /*0454*/ 	.word	0x000072b0


	//   ....[19]....
        /*0458*/ 	.word	0x00009bf0


	//   ....[20]....
        /*045c*/ 	.word	0x00009c10


	//   ....[21]....
        /*0460*/ 	.word	0x00009c40


	//   ....[22]....
        /*0464*/ 	.word	0x00009c50


	//   ....[23]....
        /*0468*/ 	.word	0x0000b4f0


	//   ....[24]....
        /*046c*/ 	.word	0x0000b500


	//   ....[25]....
        /*0470*/ 	.word	0x0000b580


	//   ....[26]....
        /*0474*/ 	.word	0x0000b5a0


	//   ....[27]....
        /*0478*/ 	.word	0x0000c0c0


	//   ....[28]....
        /*047c*/ 	.word	0x0000c0d0


	//   ....[29]....
        /*0480*/ 	.word	0x0000c0e0


	//   ....[30]....
        /*0484*/ 	.word	0x0000c0f0


	//   ....[31]....
        /*0488*/ 	.word	0x0000c100


	//   ....[32]....
        /*048c*/ 	.word	0x0000c110


	//   ....[33]....
        /*0490*/ 	.word	0x0000c130


	//   ....[34]....
        /*0494*/ 	.word	0x0000c140


	//   ....[35]....
        /*0498*/ 	.word	0x0000c170


	//   ....[36]....
        /*049c*/ 	.word	0x0000c180


	//   ....[37]....
        /*04a0*/ 	.word	0x0000c1a0


	//   ....[38]....
        /*04a4*/ 	.word	0x0000c1d0


	//   ....[39]....
        /*04a8*/ 	.word	0x0000c1e0


	//   ....[40]....
        /*04ac*/ 	.word	0x0000c1f0


	//   ....[41]....
        /*04b0*/ 	.word	0x0000c210


	//   ....[42]....
        /*04b4*/ 	.word	0x0000c230


	//   ....[43]....
        /*04b8*/ 	.word	0x0000c250


	//   ....[44]....
        /*04bc*/ 	.word	0x0000c260


	//   ....[45]....
        /*04c0*/ 	.word	0x0000c270


	//   ....[46]....
        /*04c4*/ 	.word	0x0000c280


	//   ....[47]....
        /*04c8*/ 	.word	0x0000c2c0


	//   ....[48]....
        /*04cc*/ 	.word	0x0000c320


	//   ....[49]....
        /*04d0*/ 	.word	0x0000c340


	//   ....[50]....
        /*04d4*/ 	.word	0x0000c360


	//   ....[51]....
        /*04d8*/ 	.word	0x0000c390


	//   ....[52]....
        /*04dc*/ 	.word	0x0000c3a0


	//   ....[53]....
        /*04e0*/ 	.word	0x0000c3b0


	//   ....[54]....
        /*04e4*/ 	.word	0x0000c3c0


	//   ....[55]....
        /*04e8*/ 	.word	0x0000c3d0


	//   ....[56]....
        /*04ec*/ 	.word	0x0000c3e0


	//   ....[57]....
        /*04f0*/ 	.word	0x0000c400


	//   ....[58]....
        /*04f4*/ 	.word	0x0000c410


	//   ....[59]....
        /*04f8*/ 	.word	0x0000c6c0


	//   ....[60]....
        /*04fc*/ 	.word	0x0000c700


	//   ....[61]....
        /*0500*/ 	.word	0x0000c740


	//   ....[62]....
        /*0504*/ 	.word	0x0000c770


	//   ....[63]....
        /*0508*/ 	.word	0x0000c7a0


	//   ....[64]....
        /*050c*/ 	.word	0x0000c7d0


	//   ....[65]....
        /*0510*/ 	.word	0x0000cb80


	//   ....[66]....
        /*0514*/ 	.word	0x0000cbb0


	//   ....[67]....
        /*0518*/ 	.word	0x0000d3a0


	//   ....[68]....
        /*051c*/ 	.word	0x0000ea30


	//   ....[69]....
        /*0520*/ 	.word	0x0000ea40


	//   ....[70]....
        /*0524*/ 	.word	0x0000ea50


	//   ....[71]....
        /*0528*/ 	.word	0x0000eaf0


	//   ....[72]....
        /*052c*/ 	.word	0x0000eb00


	//   ....[73]....
        /*0530*/ 	.word	0x0000eb50


	//   ....[74]....
        /*0534*/ 	.word	0x0000eb60


	//   ....[75]....
        /*0538*/ 	.word	0x0000eb70


	//   ....[76]....
        /*053c*/ 	.word	0x0000ebc0


	//   ....[77]....
        /*0540*/ 	.word	0x0000ec20


	//   ....[78]....
        /*0544*/ 	.word	0x0000f080


	//   ....[79]....
        /*0548*/ 	.word	0x0000f090


	//   ....[80]....
        /*054c*/ 	.word	0x0000f0a0


	//   ....[81]....
        /*0550*/ 	.word	0x0000f0e0


	//   ....[82]....
        /*0554*/ 	.word	0x0000f100


	//   ....[83]....
        /*0558*/ 	.word	0x0000f140


	//   ....[84]....
        /*055c*/ 	.word	0x0000f160


	//   ....[85]....
        /*0560*/ 	.word	0x0000f170


	//   ....[86]....
        /*0564*/ 	.word	0x0000f180


	//   ....[87]....
        /*0568*/ 	.word	0x0000f1a0


	//   ....[88]....
        /*056c*/ 	.word	0x0000f930


	//   ....[89]....
        /*0570*/ 	.word	0x0000f960


	//   ....[90]....
        /*0574*/ 	.word	0x0000f990


	//   ....[91]....
        /*0578*/ 	.word	0x0000f9c0


	//   ....[92]....
        /*057c*/ 	.word	0x0000f9d0


	//   ....[93]....
        /*0580*/ 	.word	0x0000f9e0


	//   ....[94]....
        /*0584*/ 	.word	0x0000fa00


	//   ....[95]....
        /*0588*/ 	.word	0x0000fa30


	//   ....[96]....
        /*058c*/ 	.word	0x0000fa50


	//   ....[97]....
        /*0590*/ 	.word	0x0000fb60


	//   ....[98]....
        /*0594*/ 	.word	0x0000fb90


	//   ....[99]....
        /*0598*/ 	.word	0x0000fbb0


	//   ....[100]....
        /*059c*/ 	.word	0x00010500


	//   ....[101]....
        /*05a0*/ 	.word	0x00010510


	//   ....[102]....
        /*05a4*/ 	.word	0x00010520


	//   ....[103]....
        /*05a8*/ 	.word	0x00010590


	//   ....[104]....
        /*05ac*/ 	.word	0x000105a0


	//   ....[105]....
        /*05b0*/ 	.word	0x000105e0


	//   ....[106]....
        /*05b4*/ 	.word	0x000105f0


	//   ....[107]....
        /*05b8*/ 	.word	0x00010600


	//   ....[108]....
        /*05bc*/ 	.word	0x00010640


	//   ....[109]....
        /*05c0*/ 	.word	0x00010680


	//   ....[110]....
        /*05c4*/ 	.word	0x00010aa0


	//   ....[111]....
        /*05c8*/ 	.word	0x00010ab0


	//   ....[112]....
        /*05cc*/ 	.word	0x00010ac0


	//   ....[113]....
        /*05d0*/ 	.word	0x00010ae0


	//   ....[114]....
        /*05d4*/ 	.word	0x00010b30


	//   ....[115]....
        /*05d8*/ 	.word	0x00010b40


	//   ....[116]....
        /*05dc*/ 	.word	0x00010b80


	//   ....[117]....
        /*05e0*/ 	.word	0x00010b90


	//   ....[118]....
        /*05e4*/ 	.word	0x00010ba0


	//   ....[119]....
        /*05e8*/ 	.word	0x00010bb0


	//   ....[120]....
        /*05ec*/ 	.word	0x000119f0


	//   ....[121]....
        /*05f0*/ 	.word	0x00011fb0


	//   ....[122]....
        /*05f4*/ 	.word	0x000120b0


	//   ....[123]....
        /*05f8*/ 	.word	0x00012170


	//   ....[124]....
        /*05fc*/ 	.word	0x00012230


	//   ....[125]....
        /*0600*/ 	.word	0x000122f0


	//   ....[126]....
        /*0604*/ 	.word	0x000123b0


	//   ....[127]....
        /*0608*/ 	.word	0x00012450


	//   ....[128]....
        /*060c*/ 	.word	0x00012510


	//   ....[129]....
        /*0610*/ 	.word	0x000125c0


	//   ....[130]....
        /*0614*/ 	.word	0x000126e0


	//   ....[131]....
        /*0618*/ 	.word	0x00012760


	//   ....[132]....
        /*061c*/ 	.word	0x00012870


	//   ....[133]....
        /*0620*/ 	.word	0x00012900


	//   ....[134]....
        /*0624*/ 	.word	0x00012980


	//   ....[135]....
        /*0628*/ 	.word	0x00012a10


	//   ....[136]....
        /*062c*/ 	.word	0x00012a90


	//   ....[137]....
        /*0630*/ 	.word	0x00012b20


	//   ....[138]....
        /*0634*/ 	.word	0x00012b80


	//   ....[139]....
        /*0638*/ 	.word	0x00012c50


	//   ....[140]....
        /*063c*/ 	.word	0x00012cb0


	//   ....[141]....
        /*0640*/ 	.word	0x00012d80


	//   ....[142]....
        /*0644*/ 	.word	0x00012e10


	//   ....[143]....
        /*0648*/ 	.word	0x00012e80


	//   ....[144]....
        /*064c*/ 	.word	0x00012f10


	//   ....[145]....
        /*0650*/ 	.word	0x00013000


	//   ....[146]....
        /*0654*/ 	.word	0x00013090


	//   ....[147]....
        /*0658*/ 	.word	0x00013150


	//   ....[148]....
        /*065c*/ 	.word	0x000131d0


	//   ....[149]....
        /*0660*/ 	.word	0x00013280


	//   ....[150]....
        /*0664*/ 	.word	0x000132e0


	//   ....[151]....
        /*0668*/ 	.word	0x000133b0


	//   ....[152]....
        /*066c*/ 	.word	0x00013420


	//   ....[153]....
        /*0670*/ 	.word	0x000134e0


	//   ....[154]....
        /*0674*/ 	.word	0x00013610


	//   ....[155]....
        /*0678*/ 	.word	0x000136b0


	//   ....[156]....
        /*067c*/ 	.word	0x00013770


	//   ....[157]....
        /*0680*/ 	.word	0x00013810


	//   ....[158]....
        /*0684*/ 	.word	0x000138d0


	//   ....[159]....
        /*0688*/ 	.word	0x00013960


	//   ....[160]....
        /*068c*/ 	.word	0x00013a20


	//   ....[161]....
        /*0690*/ 	.word	0x00013ac0


	//   ....[162]....
        /*0694*/ 	.word	0x00013b30


	//   ....[163]....
        /*0698*/ 	.word	0x00013bf0


	//   ....[164]....
        /*069c*/ 	.word	0x00013ce0


	//   ....[165]....
        /*06a0*/ 	.word	0x00013d80


	//   ....[166]....
        /*06a4*/ 	.word	0x00013de0


	//   ....[167]....
        /*06a8*/ 	.word	0x00013ea0


	//   ....[168]....
        /*06ac*/ 	.word	0x00013f00


	//   ....[169]....
        /*06b0*/ 	.word	0x00013fb0


	//   ....[170]....
        /*06b4*/ 	.word	0x00014010


	//   ....[171]....
        /*06b8*/ 	.word	0x000140c0


	//   ....[172]....
        /*06bc*/ 	.word	0x00014120


	//   ....[173]....
        /*06c0*/ 	.word	0x000141d0


	//----- nvinfo : EIATTR_REG_RECONFIG
	.align		4
.L_1570:
        /*06c4*/ 	.byte	0x01, 0x54
	.zero		2


	//----- nvinfo : EIATTR_SYSCALL_OFFSETS
	.align		4
        /*06c8*/ 	.byte	0x04, 0x46
        /*06ca*/ 	.short	(.L_1572 - .L_1571)


	//   ....[0]....
.L_1571:
        /*06cc*/ 	.word	0x00001250


	//   ....[1]....
        /*06d0*/ 	.word	0x0000dc00


	//   ....[2]....
        /*06d4*/ 	.word	0x0000dd40


	//   ....[3]....
        /*06d8*/ 	.word	0x0000de80


	//   ....[4]....
        /*06dc*/ 	.word	0x0000dfa0


	//   ....[5]....
        /*06e0*/ 	.word	0x0000f550


	//----- nvinfo : EIATTR_MBARRIER_INSTR_OFFSETS
	.align		4
.L_1572:
        /*06e4*/ 	.byte	0x04, 0x39
        /*06e6*/ 	.short	(.L_1574 - .L_1573)


	//   ....[0]....
.L_1573:
        /*06e8*/ 	.word	0x00000180
        /*06ec*/ 	.word	0x000000ff
        /*06f0*/ 	.word	0x00012400
        /*06f4*/ 	.short	0x0100
        /*06f6*/ 	.byte	0x08
	.zero		1


	//   ....[1]....
        /*06f8*/ 	.word	0x00000190
        /*06fc*/ 	.word	0x000000ff
        /*0700*/ 	.word	0x00012420
        /*0704*/ 	.short	0x0100
        /*0706*/ 	.byte	0x08
	.zero		1


	//   ....[2]....
        /*0708*/ 	.word	0x00000280
        /*070c*/ 	.word	0x000000ff
        /*0710*/ 	.word	0x00012430
        /*0714*/ 	.short	0x0100
        /*0716*/ 	.byte	0x08
	.zero		1


	//   ....[3]....
        /*0718*/ 	.word	0x00000290
        /*071c*/ 	.word	0x000000ff
        /*0720*/ 	.word	0x00012440
        /*0724*/ 	.short	0x0100
        /*0726*/ 	.byte	0x08
	.zero		1


	//   ....[4]....
        /*0728*/ 	.word	0x000002a0
        /*072c*/ 	.word	0x000000ff
        /*0730*/ 	.word	0x00012438
        /*0734*/ 	.short	0x0100
        /*0736*/ 	.byte	0x08
	.zero		1


	//   ....[5]....
        /*0738*/ 	.word	0x000002b0
        /*073c*/ 	.word	0x000000ff
        /*0740*/ 	.word	0x00012448
        /*0744*/ 	.short	0x0100
        /*0746*/ 	.byte	0x08
	.zero		1


	//   ....[6]....
        /*0748*/ 	.word	0x000003e0
        /*074c*/ 	.word	0x000000ff
        /*0750*/ 	.word	0x00012450
        /*0754*/ 	.short	0x0100
        /*0756*/ 	.byte	0x08
	.zero		1


	//   ....[7]....
        /*0758*/ 	.word	0x000003f0
        /*075c*/ 	.word	0x000000ff
        /*0760*/ 	.word	0x00012460
        /*0764*/ 	.short	0x0100
        /*0766*/ 	.byte	0x08
	.zero		1


	//   ....[8]....
        /*0768*/ 	.word	0x00000400
        /*076c*/ 	.word	0x000000ff
        /*0770*/ 	.word	0x00012458
        /*0774*/ 	.short	0x0100
        /*0776*/ 	.byte	0x08
	.zero		1


	//   ....[9]....
        /*0778*/ 	.word	0x00000410
        /*077c*/ 	.word	0x000000ff
        /*0780*/ 	.word	0x00012468
        /*0784*/ 	.short	0x0100
        /*0786*/ 	.byte	0x08
	.zero		1


	//   ....[10]....
        /*0788*/ 	.word	0x00000500
        /*078c*/ 	.word	0x000000ff
        /*0790*/ 	.word	0x00012470
        /*0794*/ 	.short	0x0100
        /*0796*/ 	.byte	0x06
	.zero		1


	//   ....[11]....
        /*0798*/ 	.word	0x00000510
        /*079c*/ 	.word	0x000000ff
        /*07a0*/ 	.word	0x00012480
        /*07a4*/ 	.short	0x0100
        /*07a6*/ 	.byte	0x06
	.zero		1


	//   ....[12]....
        /*07a8*/ 	.word	0x00000520
        /*07ac*/ 	.word	0x000000ff
        /*07b0*/ 	.word	0x00012478
        /*07b4*/ 	.short	0x0100
        /*07b6*/ 	.byte	0x06
	.zero		1


	//   ....[13]....
        /*07b8*/ 	.word	0x00000530
        /*07bc*/ 	.word	0x000000ff
        /*07c0*/ 	.word	0x00012488
        /*07c4*/ 	.short	0x0100
        /*07c6*/ 	.byte	0x06
	.zero		1


	//   ....[14]....
        /*07c8*/ 	.word	0x00000660
        /*07cc*/ 	.word	0x000000ff
        /*07d0*/ 	.word	0x00012490
        /*07d4*/ 	.short	0x0100
        /*07d6*/ 	.byte	0x08
	.zero		1


	//   ....[15]....
        /*07d8*/ 	.word	0x00000670
        /*07dc*/ 	.word	0x000000ff
        /*07e0*/ 	.word	0x000124a0
        /*07e4*/ 	.short	0x0100
        /*07e6*/ 	.byte	0x08
	.zero		1


	//   ....[16]....
        /*07e8*/ 	.word	0x00000680
        /*07ec*/ 	.word	0x000000ff
        /*07f0*/ 	.word	0x00012498
        /*07f4*/ 	.short	0x0100
        /*07f6*/ 	.byte	0x08
	.zero		1


	//   ....[17]....
        /*07f8*/ 	.word	0x00000690
        /*07fc*/ 	.word	0x000000ff
        /*0800*/ 	.word	0x000124a8
        /*0804*/ 	.short	0x0100
        /*0806*/ 	.byte	0x08
	.zero		1


	//   ....[18]....
        /*0808*/ 	.word	0x000007d0
        /*080c*/ 	.word	0x000000ff
        /*0810*/ 	.word	0x000124b0
        /*0814*/ 	.short	0x0100
        /*0816*/ 	.byte	0x08
	.zero		1


	//   ....[19]....
        /*0818*/ 	.word	0x000007e0
        /*081c*/ 	.word	0x000000ff
        /*0820*/ 	.word	0x000124c0
        /*0824*/ 	.short	0x0100
        /*0826*/ 	.byte	0x08
	.zero		1


	//   ....[20]....
        /*0828*/ 	.word	0x000007f0
        /*082c*/ 	.word	0x000000ff
        /*0830*/ 	.word	0x000124b8
        /*0834*/ 	.short	0x0100
        /*0836*/ 	.byte	0x08
	.zero		1


	//   ....[21]....
        /*0838*/ 	.word	0x00000800
        /*083c*/ 	.word	0x000000ff
        /*0840*/ 	.word	0x000124c8
        /*0844*/ 	.short	0x0100
        /*0846*/ 	.byte	0x08
	.zero		1


	//   ....[22]....
        /*0848*/ 	.word	0x00001520
        /*084c*/ 	.word	0x000000ff
        /*0850*/ 	.word	0x00012400
        /*0854*/ 	.short	0x010a
        /*0856*/ 	.byte	0x2e
	.zero		1


	//   ....[23]....
        /*0858*/ 	.word	0x000015b0
        /*085c*/ 	.word	0x000000ff
        /*0860*/ 	.word	0x00012430
        /*0864*/ 	.short	0x010a
        /*0866*/ 	.byte	0x2e
	.zero		1


	//   ....[24]....
        /*0868*/ 	.word	0x000015f0
        /*086c*/ 	.word	0x000000ff
        /*0870*/ 	.word	0x00012430
        /*0874*/ 	.short	0x010a
        /*0876*/ 	.byte	0x2e
	.zero		1


	//   ....[25]....
        /*0878*/ 	.word	0x00002530
        /*087c*/ 	.word	0x000000ff
        /*0880*/ 	.word	0x00000000
        /*0884*/ 	.short	0x0101
        /*0886*/ 	.byte	0x07
	.zero		1


	//   ....[26]....
        /*0888*/ 	.word	0x00004d80
        /*088c*/ 	.word	0x000000ff
        /*0890*/ 	.word	0x00012430
        /*0894*/ 	.short	0x010a
        /*0896*/ 	.byte	0x13
	.zero		1


	//   ....[27]....
        /*0898*/ 	.word	0x00004dc0
        /*089c*/ 	.word	0x000000ff
        /*08a0*/ 	.word	0x00012430
        /*08a4*/ 	.short	0x010a
        /*08a6*/ 	.byte	0x13
	.zero		1


	//   ....[28]....
        /*08a8*/ 	.word	0x00005210
        /*08ac*/ 	.word	0x000000ff
        /*08b0*/ 	.word	0x00012450
        /*08b4*/ 	.short	0x010a
        /*08b6*/ 	.byte	0x0d
	.zero		1


	//   ....[29]....
        /*08b8*/ 	.word	0x00005250
        /*08bc*/ 	.word	0x000000ff
        /*08c0*/ 	.word	0x00012450
        /*08c4*/ 	.short	0x010a
        /*08c6*/ 	.byte	0x0d
	.zero		1


	//   ....[30]....
        /*08c8*/ 	.word	0x00005d80
        /*08cc*/ 	.word	0x000000ff
        /*08d0*/ 	.word	0x00000000
        /*08d4*/ 	.short	0x0101
        /*08d6*/ 	.byte	0x13
	.zero		1


	//   ....[31]....
        /*08d8*/ 	.word	0x00008070
        /*08dc*/ 	.word	0x000000ff
        /*08e0*/ 	.word	0x00000000
        /*08e4*/ 	.short	0x0101
        /*08e6*/ 	.byte	0x07
	.zero		1


	//   ....[32]....
        /*08e8*/ 	.word	0x000085d0
        /*08ec*/ 	.word	0x000000ff
        /*08f0*/ 	.word	0x00012430
        /*08f4*/ 	.short	0x010a
        /*08f6*/ 	.byte	0x12
	.zero		1


	//   ....[33]....
        /*08f8*/ 	.word	0x00008610
        /*08fc*/ 	.word	0x000000ff
        /*0900*/ 	.word	0x00012430
        /*0904*/ 	.short	0x010a
        /*0906*/ 	.byte	0x12
	.zero		1


	//   ....[34]....
        /*0908*/ 	.word	0x00008a50
        /*090c*/ 	.word	0x000000ff
        /*0910*/ 	.word	0x00012450
        /*0914*/ 	.short	0x010a
        /*0916*/ 	.byte	0x0d
	.zero		1


	//   ....[35]....
        /*0918*/ 	.word	0x00008a90
        /*091c*/ 	.word	0x000000ff
        /*0920*/ 	.word	0x00012450
        /*0924*/ 	.short	0x010a
        /*0926*/ 	.byte	0x0d
	.zero		1


	//   ....[36]....
        /*0928*/ 	.word	0x000093b0
        /*092c*/ 	.word	0x000000ff
        /*0930*/ 	.word	0x00000000
        /*0934*/ 	.short	0x0101
        /*0936*/ 	.byte	0x12
	.zero		1


	//   ....[37]....
        /*0938*/ 	.word	0x0000ad30
        /*093c*/ 	.word	0x000000ff
        /*0940*/ 	.word	0x00000000
        /*0944*/ 	.short	0x0101
        /*0946*/ 	.byte	0x07
	.zero		1


	//   ....[38]....
        /*0948*/ 	.word	0x0000b1c0
        /*094c*/ 	.word	0x000000ff
        /*0950*/ 	.word	0x00012450
        /*0954*/ 	.short	0x010a
        /*0956*/ 	.byte	0x10
	.zero		1


	//   ....[39]....
        /*0958*/ 	.word	0x0000b200
        /*095c*/ 	.word	0x000000ff
        /*0960*/ 	.word	0x00012450
        /*0964*/ 	.short	0x010a
        /*0966*/ 	.byte	0x10
	.zero		1


	//   ....[40]....
        /*0968*/ 	.word	0x0000b880
        /*096c*/ 	.word	0x000000ff
        /*0970*/ 	.word	0x00000000
        /*0974*/ 	.short	0x0101
        /*0976*/ 	.byte	0x04
	.zero		1


	//   ....[41]....
        /*0978*/ 	.word	0x0000c790
        /*097c*/ 	.word	0x000000ff
        /*0980*/ 	.word	0x00000000
        /*0984*/ 	.short	0x0101
        /*0986*/ 	.byte	0x04
	.zero		1


	//   ....[42]....
        /*0988*/ 	.word	0x0000e640
        /*098c*/ 	.word	0x000000ff
        /*0990*/ 	.word	0x00012480
        /*0994*/ 	.short	0x010a
        /*0996*/ 	.byte	0x2b
	.zero		1


	//   ....[43]....
        /*0998*/ 	.word	0x0000ece0
        /*099c*/ 	.word	0x000000ff
        /*09a0*/ 	.word	0x00012470
        /*09a4*/ 	.short	0x0107
        /*09a6*/ 	.byte	0x2b
	.zero		1


	//   ....[44]....
        /*09a8*/ 	.word	0x0000ed70
        /*09ac*/ 	.word	0x000000ff
        /*09b0*/ 	.word	0x00012470
        /*09b4*/ 	.short	0x0101
        /*09b6*/ 	.byte	0x2b
	.zero		1


	//   ....[45]....
        /*09b8*/ 	.word	0x0000edc0
        /*09bc*/ 	.word	0x000000ff
        /*09c0*/ 	.word	0x00012440
        /*09c4*/ 	.short	0x010a
        /*09c6*/ 	.byte	0x2b
	.zero		1


	//   ....[46]....
        /*09c8*/ 	.word	0x0000f2f0
        /*09cc*/ 	.word	0x000000ff
        /*09d0*/ 	.word	0x00012430
        /*09d4*/ 	.short	0x0107
        /*09d6*/ 	.byte	0x2b
	.zero		1


	//   ....[47]....
        /*09d8*/ 	.word	0x0000f380
        /*09dc*/ 	.word	0x000000ff
        /*09e0*/ 	.word	0x00012430
        /*09e4*/ 	.short	0x0101
        /*09e6*/ 	.byte	0x2b
	.zero		1


	//   ....[48]....
        /*09e8*/ 	.word	0x0000fcc0
        /*09ec*/ 	.word	0x000000ff
        /*09f0*/ 	.word	0x00012400
        /*09f4*/ 	.short	0x0107
        /*09f6*/ 	.byte	0x2b
	.zero		1


	//   ....[49]....
        /*09f8*/ 	.word	0x0000fd00
        /*09fc*/ 	.word	0x000000ff
        /*0a00*/ 	.word	0x00012400
        /*0a04*/ 	.short	0x0101
        /*0a06*/ 	.byte	0x2b
	.zero		1


	//   ....[50]....
        /*0a08*/ 	.word	0x0000fd10
        /*0a0c*/ 	.word	0x000000ff
        /*0a10*/ 	.word	0x00012420
        /*0a14*/ 	.short	0x010a
        /*0a16*/ 	.byte	0x2b
	.zero		1


	//   ....[51]....
        /*0a18*/ 	.word	0x000101c0
        /*0a1c*/ 	.word	0x00000005
        /*0a20*/ 	.word	0x00012480
        /*0a24*/ 	.short	0x010a
        /*0a26*/ 	.byte	0x3f
	.zero		1


	//   ....[52]....
        /*0a28*/ 	.word	0x00010730
        /*0a2c*/ 	.word	0x00000005
        /*0a30*/ 	.word	0x00012470
        /*0a34*/ 	.short	0x0107
        /*0a36*/ 	.byte	0x3f
	.zero		1


	//   ....[53]....
        /*0a38*/ 	.word	0x000107c0
        /*0a3c*/ 	.word	0x00000005
        /*0a40*/ 	.word	0x00012470
        /*0a44*/ 	.short	0x0101
        /*0a46*/ 	.byte	0x3f
	.zero		1


	//   ....[54]....
        /*0a48*/ 	.word	0x000107f0
        /*0a4c*/ 	.word	0x00000005
        /*0a50*/ 	.word	0x00012440
        /*0a54*/ 	.short	0x010a
        /*0a56*/ 	.byte	0x3f
	.zero		1


	//   ....[55]....
        /*0a58*/ 	.word	0x00010c90
        /*0a5c*/ 	.word	0x00000005
        /*0a60*/ 	.word	0x00012430
        /*0a64*/ 	.short	0x0107
        /*0a66*/ 	.byte	0x3f
	.zero		1


	//   ....[56]....
        /*0a68*/ 	.word	0x00010d30
        /*0a6c*/ 	.word	0x00000005
        /*0a70*/ 	.word	0x00012430
        /*0a74*/ 	.short	0x0101
        /*0a76*/ 	.byte	0x3f
	.zero		1


	//   ....[57]....
        /*0a78*/ 	.word	0x00010db0
        /*0a7c*/ 	.word	0x00000003
        /*0a80*/ 	.word	0x00012470
        /*0a84*/ 	.short	0x010a
        /*0a86*/ 	.byte	0x3f
	.zero		1


	//   ....[58]....
        /*0a88*/ 	.word	0x00010e40
        /*0a8c*/ 	.word	0x00000003
        /*0a90*/ 	.word	0x00012460
        /*0a94*/ 	.short	0x010a
        /*0a96*/ 	.byte	0x3f
	.zero		1


	//   ....[59]....
        /*0a98*/ 	.word	0x00011230
        /*0a9c*/ 	.word	0x00000003
        /*0aa0*/ 	.word	0x00012450
        /*0aa4*/ 	.short	0x0101
        /*0aa6*/ 	.byte	0x3f
	.zero		1


	//   ....[60]....
        /*0aa8*/ 	.word	0x000112d0
        /*0aac*/ 	.word	0x00000003
        /*0ab0*/ 	.word	0x00000000
        /*0ab4*/ 	.short	0x0101
        /*0ab6*/ 	.byte	0x3f
	.zero		1


	//   ....[61]....
        /*0ab8*/ 	.word	0x000113d0
        /*0abc*/ 	.word	0x00000002
        /*0ac0*/ 	.word	0x00012470
        /*0ac4*/ 	.short	0x010a
        /*0ac6*/ 	.byte	0x3f
	.zero		1


	//   ....[62]....
        /*0ac8*/ 	.word	0x00011480
        /*0acc*/ 	.word	0x00000002
        /*0ad0*/ 	.word	0x00012460
        /*0ad4*/ 	.short	0x010a
        /*0ad6*/ 	.byte	0x3f
	.zero		1


	//   ....[63]....
        /*0ad8*/ 	.word	0x00011870
        /*0adc*/ 	.word	0x00000002
        /*0ae0*/ 	.word	0x00012450
        /*0ae4*/ 	.short	0x0101
        /*0ae6*/ 	.byte	0x3f
	.zero		1


	//   ....[64]....
        /*0ae8*/ 	.word	0x00011900
        /*0aec*/ 	.word	0x00000002
        /*0af0*/ 	.word	0x00000000
        /*0af4*/ 	.short	0x0101
        /*0af6*/ 	.byte	0x3f
	.zero		1


	//   ....[65]....
        /*0af8*/ 	.word	0x000119a0
        /*0afc*/ 	.word	0x00000006
        /*0b00*/ 	.word	0x00012420
        /*0b04*/ 	.short	0x010a
        /*0b06*/ 	.byte	0x3f
	.zero		1


	//   ....[66]....
        /*0b08*/ 	.word	0x00011ac0
        /*0b0c*/ 	.word	0x00000005
        /*0b10*/ 	.word	0x00012440
        /*0b14*/ 	.short	0x010a
        /*0b16*/ 	.byte	0x3f
	.zero		1


	//   ....[67]....
        /*0b18*/ 	.word	0x00011b60
        /*0b1c*/ 	.word	0x00000003
        /*0b20*/ 	.word	0x00012440
        /*0b24*/ 	.short	0x010a
        /*0b26*/ 	.byte	0x3f
	.zero		1


	//   ....[68]....
        /*0b28*/ 	.word	0x00011ba0
        /*0b2c*/ 	.word	0x00000005
        /*0b30*/ 	.word	0x00012460
        /*0b34*/ 	.short	0x010a
        /*0b36*/ 	.byte	0x3f
	.zero		1


	//   ....[69]....
        /*0b38*/ 	.word	0x00011be0
        /*0b3c*/ 	.word	0x00000003
        /*0b40*/ 	.word	0x00012460
        /*0b44*/ 	.short	0x010a
        /*0b46*/ 	.byte	0x3f
	.zero		1


	//   ....[70]....
        /*0b48*/ 	.word	0x00011c20
        /*0b4c*/ 	.word	0x00000005
        /*0b50*/ 	.word	0x00012480
        /*0b54*/ 	.short	0x010a
        /*0b56*/ 	.byte	0x3f
	.zero		1


	//   ....[71]....
        /*0b58*/ 	.word	0x00011c60
        /*0b5c*/ 	.word	0x00000003
        /*0b60*/ 	.word	0x00012480
        /*0b64*/ 	.short	0x010a
        /*0b66*/ 	.byte	0x3f
	.zero		1


	//   ....[72]....
        /*0b68*/ 	.word	0x00011cd0
        /*0b6c*/ 	.word	0x00000003
        /*0b70*/ 	.word	0x00012400
        /*0b74*/ 	.short	0x010a
        /*0b76*/ 	.byte	0x3f
	.zero		1


	//   ....[73]....
        /*0b78*/ 	.word	0x00011d30
        /*0b7c*/ 	.word	0x00000003
        /*0b80*/ 	.word	0x00012430
        /*0b84*/ 	.short	0x010a
        /*0b86*/ 	.byte	0x3f
	.zero		1


	//   ....[74]....
        /*0b88*/ 	.word	0x00011d90
        /*0b8c*/ 	.word	0x00000009
        /*0b90*/ 	.word	0x00012430
        /*0b94*/ 	.short	0x010a
        /*0b96*/ 	.byte	0x3f
	.zero		1


	//   ....[75]....
        /*0b98*/ 	.word	0x00011df0
        /*0b9c*/ 	.word	0x00000009
        /*0ba0*/ 	.word	0x00012450
        /*0ba4*/ 	.short	0x010a
        /*0ba6*/ 	.byte	0x3f
	.zero		1


	//   ....[76]....
        /*0ba8*/ 	.word	0x00011e50
        /*0bac*/ 	.word	0x00000007
        /*0bb0*/ 	.word	0x00012430
        /*0bb4*/ 	.short	0x010a
        /*0bb6*/ 	.byte	0x3f
	.zero		1


	//   ....[77]....
        /*0bb8*/ 	.word	0x00011eb0
        /*0bbc*/ 	.word	0x00000007
        /*0bc0*/ 	.word	0x00012450
        /*0bc4*/ 	.short	0x010a
        /*0bc6*/ 	.byte	0x3f
	.zero		1


	//   ....[78]....
        /*0bc8*/ 	.word	0x00011f10
        /*0bcc*/ 	.word	0x00000005
        /*0bd0*/ 	.word	0x00012450
        /*0bd4*/ 	.short	0x010a
        /*0bd6*/ 	.byte	0x3f
	.zero		1


	//   ....[79]....
        /*0bd8*/ 	.word	0x00012000
        /*0bdc*/ 	.word	0x0000001b
        /*0be0*/ 	.word	0x00012480
        /*0be4*/ 	.short	0x010a
        /*0be6*/ 	.byte	0x3f
	.zero		1


	//   ....[80]....
        /*0be8*/ 	.word	0x000127c0
        /*0bec*/ 	.word	0x0000001b
        /*0bf0*/ 	.word	0x00012440
        /*0bf4*/ 	.short	0x010a
        /*0bf6*/ 	.byte	0x3f
	.zero		1


	//   ....[81]....
        /*0bf8*/ 	.word	0x00013510
        /*0bfc*/ 	.word	0x0000001b
        /*0c00*/ 	.word	0x00012420
        /*0c04*/ 	.short	0x010a
        /*0c06*/ 	.byte	0x3f
	.zero		1


	//   ....[82]....
        /*0c08*/ 	.word	0x00013560
        /*0c0c*/ 	.word	0x00000005
        /*0c10*/ 	.word	0x00012480
        /*0c14*/ 	.short	0x010a
        /*0c16*/ 	.byte	0x3f
	.zero		1


	//   ....[83]....
        /*0c18*/ 	.word	0x00013c30
        /*0c1c*/ 	.word	0x00000005
        /*0c20*/ 	.word	0x00012440
        /*0c24*/ 	.short	0x010a
        /*0c26*/ 	.byte	0x3f
	.zero		1


	//   ....[84]....
        /*0c28*/ 	.word	0x00014200
        /*0c2c*/ 	.word	0x00000003
        /*0c30*/ 	.word	0x00012470
        /*0c34*/ 	.short	0x010a
        /*0c36*/ 	.byte	0x3f
	.zero		1


	//   ....[85]....
        /*0c38*/ 	.word	0x00014250
        /*0c3c*/ 	.word	0x00000003
        /*0c40*/ 	.word	0x00012460
        /*0c44*/ 	.short	0x010a
        /*0c46*/ 	.byte	0x3f
	.zero		1


	//   ....[86]....
        /*0c48*/ 	.word	0x000142a0
        /*0c4c*/ 	.word	0x00000002
        /*0c50*/ 	.word	0x00012470
        /*0c54*/ 	.short	0x010a
        /*0c56*/ 	.byte	0x3f
	.zero		1


	//   ....[87]....
        /*0c58*/ 	.word	0x000142f0
        /*0c5c*/ 	.word	0x00000002
        /*0c60*/ 	.word	0x00012460
        /*0c64*/ 	.short	0x010a
        /*0c66*/ 	.byte	0x3f
	.zero		1


	//   ....[88]....
        /*0c68*/ 	.word	0x00014340
        /*0c6c*/ 	.word	0x00000006
        /*0c70*/ 	.word	0x00012420
        /*0c74*/ 	.short	0x010a
        /*0c76*/ 	.byte	0x3f
	.zero		1


	//   ....[89]....
        /*0c78*/ 	.word	0x00014390
        /*0c7c*/ 	.word	0x00000005
        /*0c80*/ 	.word	0x00012440
        /*0c84*/ 	.short	0x010a
        /*0c86*/ 	.byte	0x3f
	.zero		1


	//   ....[90]....
        /*0c88*/ 	.word	0x000143e0
        /*0c8c*/ 	.word	0x00000003
        /*0c90*/ 	.word	0x00012440
        /*0c94*/ 	.short	0x010a
        /*0c96*/ 	.byte	0x3f
	.zero		1


	//   ....[91]....
        /*0c98*/ 	.word	0x00014430
        /*0c9c*/ 	.word	0x00000005
        /*0ca0*/ 	.word	0x00012460
        /*0ca4*/ 	.short	0x010a
        /*0ca6*/ 	.byte	0x3f
	.zero		1


	//   ....[92]....
        /*0ca8*/ 	.word	0x00014480
        /*0cac*/ 	.word	0x00000003
        /*0cb0*/ 	.word	0x00012460
        /*0cb4*/ 	.short	0x010a
        /*0cb6*/ 	.byte	0x3f
	.zero		1


	//   ....[93]....
        /*0cb8*/ 	.word	0x000144d0
        /*0cbc*/ 	.word	0x00000005
        /*0cc0*/ 	.word	0x00012480
        /*0cc4*/ 	.short	0x010a
        /*0cc6*/ 	.byte	0x3f
	.zero		1


	//----- nvinfo : EIATTR_NUM_MBARRIERS
	.align		4
.L_1574:
        /*0cc8*/ 	.byte	0x03, 0x38
        /*0cca*/ 	.short	0x0016


	//----- nvinfo : EIATTR_EXIT_INSTR_OFFSETS
	.align		4
        /*0ccc*/ 	.byte	0x04, 0x1c
        /*0cce*/ 	.short	(.L_1576 - .L_1575)


	//   ....[0]....
.L_1575:
        /*0cd0*/ 	.word	0x00011cb0


	//----- nvinfo : EIATTR_MAX_THREADS
	.align		4
.L_1576:
        /*0cd4*/ 	.byte	0x04, 0x05
        /*0cd6*/ 	.short	(.L_1578 - .L_1577)
.L_1577:
        /*0cd8*/ 	.word	0x00000200
        /*0cdc*/ 	.word	0x00000001
        /*0ce0*/ 	.word	0x00000001


	//----- nvinfo : EIATTR_CRS_STACK_SIZE
	.align		4
.L_1578:
        /*0ce4*/ 	.byte	0x04, 0x1e
        /*0ce6*/ 	.short	(.L_1580 - .L_1579)
.L_1579:
        /*0ce8*/ 	.word	0x00000000


	//----- nvinfo : EIATTR_CBANK_PARAM_SIZE
	.align		4
.L_1580:
        /*0cec*/ 	.byte	0x03, 0x19
        /*0cee*/ 	.short	0x0a70


	//----- nvinfo : EIATTR_PARAM_CBANK
	.align		4
        /*0cf0*/ 	.byte	0x04, 0x0a
        /*0cf2*/ 	.short	(.L_1582 - .L_1581)
	.align		4
.L_1581:
        /*0cf4*/ 	.word	index@(.nv.constant0._ZN7cutlass13device_kernelIN5flash11enable_sm90INS1_16FlashAttnFwdSm90INS1_25CollectiveMainloopFwdSm90ILi2EN4cute5tupleIJNS5_1CILi1EEES8_S8_EEENS6_IJNS7_ILi192EEENS7_ILi160EEENS7_ILi64EEEEEELi64ENS_12float_e4m3_tEfNS_4arch4Sm90ELb1ELb0ELb1ELb0ELb1ELb0ELb0ELb1ELb1ELb1ELb1ELb0EEENS1_21CollectiveEpilogueFwdINS6_IJSA_SC_SB_EEES9_NS_10bfloat16_tESG_Li384ELb0ELb1ELb1ELb1EEENS1_19SingleTileSchedulerILb0ELb1ELb1ELi192EEEEEEEEEvNT_6ParamsE)
        /*0cf8*/ 	.short	0x0210
        /*0cfa*/ 	.short	0x0a70


	//----- nvinfo : EIATTR_SW_WAR
	.align		4
.L_1582:
        /*0cfc*/ 	.byte	0x04, 0x36
        /*0cfe*/ 	.short	(.L_1584 - .L_1583)
.L_1583:
        /*0d00*/ 	.word	0x00000008
.L_1584:


//--------------------- .nv.info._ZN7cutlass13device_kernelIN5flash11enable_sm90INS1_16FlashAttnFwdSm90INS1_25CollectiveMainloopFwdSm90ILi2EN4cute5tupleIJNS5_1CILi1EEES8_S8_EEENS6_IJNS7_ILi192EEENS7_ILi160EEENS7_ILi64EEEEEELi64ENS_12float_e4m3_tEfNS_4arch4Sm90ELb1ELb0ELb1ELb1ELb1ELb0ELb0ELb1ELb1ELb1ELb1ELb0EEENS1_21CollectiveEpilogueFwdINS6_IJSA_SC_SB_EEES9_NS_10bfloat16_tESG_Li384ELb1ELb1ELb1ELb1EEENS1_36VarlenDynamicPersistentTileSchedulerILi192ELi160ELi384ELi128ELb1ELb1ELb1ELb1ELb1ELb1EEEEEEEEEvNT_6ParamsE --------------------------
	.section	.nv.info._ZN7cutlass13device_kernelIN5flash11enable_sm90INS1_16FlashAttnFwdSm90INS1_25CollectiveMainloopFwdSm90ILi2EN4cute5tupleIJNS5_1CILi1EEES8_S8_EEENS6_IJNS7_ILi192EEENS7_ILi160EEENS7_ILi64EEEEEELi64ENS_12float_e4m3_tEfNS_4arch4Sm90ELb1ELb0ELb1ELb1ELb1ELb0ELb0ELb1ELb1ELb1ELb1ELb0EEENS1_21CollectiveEpilogueFwdINS6_IJSA_SC_SB_EEES9_NS_10bfloat16_tESG_Li384ELb1ELb1ELb1ELb1EEENS1_36VarlenDynamicPersistentTileSchedulerILi192ELi160ELi384ELi128ELb1ELb1ELb1ELb1ELb1ELb1EEEEEEEEEvNT_6ParamsE,"",@"SHT_CUDA_INFO"
	.sectionflags	@""
	.align	4


	//----- nvinfo : EIATTR_CUDA_API_VERSION
	.align		4
        /*0000*/ 	.byte	0x04, 0x37
        /*0002*/ 	.short	(.L_1586 - .L_1585)
.L_1585:
        /*0004*/ 	.word	0x00000082


	//----- nvinfo : EIATTR_KPARAM_INFO
	.align		4
.L_1586:
        /*0008*/ 	.byte	0x04, 0x17
        /*000a*/ 	.short	(.L_1588 - .L_1587)
.L_1587:
        /*000c*/ 	.word	0x00000000
        /*0010*/ 	.short	0x0000
        /*0012*/ 	.short	0x0070
        /*0014*/ 	.byte	0x00, 0xf0, 0x01, 0x2a


	//----- nvinfo : EIATTR_SPARSE_MMA_MASK
	.align		4
.L_1588:
        /*0018*/ 	.byte	0x03, 0x50
        /*001a*/ 	.short	0x0000


	//----- nvinfo : EIATTR_MAXREG_COUNT
	.align		4
        /*001c*/ 	.byte	0x03, 0x1b
        /*001e*/ 	.short	0x0080


	//----- nvinfo : EIATTR_NUM_BARRIERS
	.align		4
        /*0020*/ 	.byte	0x02, 0x4c
        /*0022*/ 	.byte	0x09
	.zero		1


	//----- nvinfo : EIATTR_EXTERNS
	.align		4
        /*0024*/ 	.byte	0x04, 0x0f
        /*0026*/ 	.short	(.L_1590 - .L_1589)


	//   ....[0]....
	.align		4
.L_1589:
        /*0028*/ 	.word	index@(__assertfail)


	//----- nvinfo : EIATTR_ANNOTATIONS
	.align		4
.L_1590:
        /*002c*/ 	.byte	0x04, 0x55
        /*002e*/ 	.short	(.L_1592 - .L_1591)


	//   ....[0]....
.L_1591:
        /* <DEDUP_REMOVED lines=56> */


	//----- nvinfo : EIATTR_MERCURY_ISA_VERSION
	.align		4
.L_1592:
        /*0398*/ 	.byte	0x03, 0x5f
        /*039a*/ 	.short	0x0101


	//----- nvinfo : EIATTR_UNUSED_LOAD_BYTE_OFFSET
	.align		4
        /*039c*/ 	.byte	0x04, 0x44
        /*039e*/ 	.short	(.L_1594 - .L_1593)


	//   ....[0]....
.L_1593:
        /*03a0*/ 	.word	0x00000940
        /*03a4*/ 	.word	0x0000fff0


	//   ....[1]....
        /*03a8*/ 	.word	0x0000bfe0
        /*03ac*/ 	.word	0x0000fff0


	//----- nvinfo : EIATTR_INT_WARP_WIDE_INSTR_OFFSETS
	.align		4
.L_1594:
        /*03b0*/ 	.byte	0x04, 0x31
        /*03b2*/ 	.short	(.L_1596 - .L_1595)


	//   ....[0]....
.L_1595:
        /*03b4*/ 	.word	0x000000c0


	//   ....[1]....
        /*03b8*/ 	.word	0x000000d0


	//   ....[2]....
        /*03bc*/ 	.word	0x00000170


	//   ....[3]....
        /*03c0*/ 	.word	0x00010720


	//   ....[4]....
        /*03c4*/ 	.word	0x000107b0


	//   ....[5]....
        /*03c8*/ 	.word	0x00014390


	//   ....[6]....
        /*03cc*/ 	.word	0x00014420


	//----- nvinfo : EIATTR_COOP_GROUP_MASK_REGIDS
	.align		4
.L_1596:
        /*03d0*/ 	.byte	0x04, 0x29
        /*03d2*/ 	.short	(.L_1598 - .L_1597)


	//   ....[0]....
.L_1597:
        /*03d4*/ 	.word	0xffffffff


	//   ....[1]....
        /*03d8*/ 	.word	0xffffffff


	//   ....[2]....
        /*03dc*/ 	.word	0xffffffff


	//   ....[3]....
        /*03e0*/ 	.word	0xffffffff


	//   ....[4]....
        /*03e4*/ 	.word	0xffffffff


	//   ....[5]....
        /*03e8*/ 	.word	0xffffffff


	//   ....[6]....
        /*03ec*/ 	.word	0xffffffff


	//   ....[7]....
        /*03f0*/ 	.word	0xffffffff


	//   ....[8]....
        /*03f4*/ 	.word	0xffffffff


	//   ....[9]....
        /*03f8*/ 	.word	0xffffffff


	//   ....[10]....
        /*03fc*/ 	.word	0xffffffff


	//   ....[11]....
        /*0400*/ 	.word	0xffffffff


	//   ....[12]....
        /*0404*/ 	.word	0xffffffff


	//   ....[13]....
        /*0408*/ 	.word	0xffffffff


	//   ....[14]....
        /*040c*/ 	.word	0xffffffff


	//   ....[15]....
        /*0410*/ 	.word	0xffffffff


	//   ....[16]....
        /*0414*/ 	.word	0xffffffff


	//   ....[17]....
        /*0418*/ 	.word	0xffffffff


	//   ....[18]....
        /*041c*/ 	.word	0xffffffff


	//   ....[19]....
        /*0420*/ 	.word	0xffffffff


	//   ....[20]....
        /*0424*/ 	.word	0xffffffff


	//   ....[21]....
        /*0428*/ 	.word	0xffffffff


	//   ....[22]....
        /*042c*/ 	.word	0xffffffff


	//   ....[23]....
        /*0430*/ 	.word	0xffffffff


	//   ....[24]....
        /*0434*/ 	.word	0xffffffff


	//   ....[25]....
        /*0438*/ 	.word	0xffffffff


	//   ....[26]....
        /*043c*/ 	.word	0xffffffff


	//   ....[27]....
        /*0440*/ 	.word	0xffffffff


	//   ....[28]....
        /*0444*/ 	.word	0xffffffff


	//   ....[29]....
        /*0448*/ 	.word	0xffffffff


	//   ....[30]....
        /*044c*/ 	.word	0xffffffff


	//   ....[31]....
        /*0450*/ 	.word	0xffffffff


	//   ....[32]....
        /*0454*/ 	.word	0xffffffff


	//   ....[33]....
        /*0458*/ 	.word	0xffffffff


	//   ....[34]....
        /*045c*/ 	.word	0xffffffff


	//   ....[35]....
        /*0460*/ 	.word	0xffffffff


	//   ....[36]....
        /*0464*/ 	.word	0xffffffff


	//   ....[37]....
        /*0468*/ 	.word	0xffffffff


	//   ....[38]....
        /*046c*/ 	.word	0xffffffff


	//   ....[39]....
        /*0470*/ 	.word	0xffffffff


	//   ....[40]....
        /*0474*/ 	.word	0xffffffff


	//   ....[41]....
        /*0478*/ 	.word	0xffffffff


	//   ....[42]....
        /*047c*/ 	.word	0xffffffff


	//   ....[43]....
        /*0480*/ 	.word	0xffffffff


	//   ....[44]....
        /*0484*/ 	.word	0xffffffff


	//   ....[45]....
        /*0488*/ 	.word	0xffffffff


	//   ....[46]....
        /*048c*/ 	.word	0xffffffff


	//   ....[47]....
        /*0490*/ 	.word	0xffffffff


	//   ....[48]....
        /*0494*/ 	.word	0xffffffff


	//   ....[49]....
        /*0498*/ 	.word	0xffffffff


	//   ....[50]....
        /*049c*/ 	.word	0xffffffff


	//   ....[51]....
        /*04a0*/ 	.word	0xffffffff


	//   ....[52]....
        /*04a4*/ 	.word	0xffffffff


	//   ....[53]....
        /*04a8*/ 	.word	0xffffffff


	//   ....[54]....
        /*04ac*/ 	.word	0xffffffff


	//   ....[55]....
        /*04b0*/ 	.word	0xffffffff


	//   ....[56]....
        /*04b4*/ 	.word	0xffffffff


	//   ....[57]....
        /*04b8*/ 	.word	0xffffffff


	//   ....[58]....
        /*04bc*/ 	.word	0xffffffff


	//   ....[59]....
        /*04c0*/ 	.word	0xffffffff


	//   ....[60]....
        /*04c4*/ 	.word	0xffffffff


	//   ....[61]....
        /*04c8*/ 	.word	0xffffffff


	//   ....[62]....
        /*04cc*/ 	.word	0xffffffff


	//   ....[63]....
        /*04d0*/ 	.word	0xffffffff


	//   ....[64]....
        /*04d4*/ 	.word	0xffffffff


	//   ....[65]....
        /*04d8*/ 	.word	0xffffffff


	//   ....[66]....
        /*04dc*/ 	.word	0xffffffff


	//   ....[67]....
        /*04e0*/ 	.word	0xffffffff


	//   ....[68]....
        /*04e4*/ 	.word	0xffffffff


	//   ....[69]....
        /*04e8*/ 	.word	0xffffffff


	//   ....[70]....
        /*04ec*/ 	.word	0xffffffff


	//   ....[71]....
        /*04f0*/ 	.word	0xffffffff


	//   ....[72]....
        /*04f4*/ 	.word	0xffffffff


	//   ....[73]....
        /*04f8*/ 	.word	0xffffffff


	//   ....[74]....
        /*04fc*/ 	.word	0xffffffff


	//   ....[75]....
        /*0500*/ 	.word	0xffffffff


	//   ....[76]....
        /*0504*/ 	.word	0xffffffff


	//   ....[77]....
        /*0508*/ 	.word	0xffffffff


	//   ....[78]....
        /*050c*/ 	.word	0xffffffff


	//   ....[79]....
        /*0510*/ 	.word	0xffffffff


	//   ....[80]....
        /*0514*/ 	.word	0xffffffff


	//   ....[81]....
        /*0518*/ 	.word	0xffffffff


	//   ....[82]....
        /*051c*/ 	.word	0xffffffff


	//   ....[83]....
        /*0520*/ 	.word	0xffffffff


	//   ....[84]....
        /*0524*/ 	.word	0xffffffff


	//   ....[85]....
        /*0528*/ 	.word	0xffffffff


	//   ....[86]....
        /*052c*/ 	.word	0xffffffff


	//   ....[87]....
        /*0530*/ 	.word	0xffffffff


	//   ....[88]....
        /*0534*/ 	.word	0xffffffff


	//   ....[89]....
        /*0538*/ 	.word	0xffffffff


	//   ....[90]....
        /*053c*/ 	.word	0xffffffff


	//   ....[91]....
        /*0540*/ 	.word	0xffffffff


	//   ....[92]....
        /*0544*/ 	.word	0xffffffff


	//   ....[93]....
        /*0548*/ 	.word	0xffffffff


	//   ....[94]....
        /*054c*/ 	.word	0xffffffff


	//   ....[95]....
        /*0550*/ 	.word	0xffffffff


	//   ....[96]....
        /*0554*/ 	.word	0xffffffff


	//   ....[97]....
        /*0558*/ 	.word	0xffffffff


	//   ....[98]....
        /*055c*/ 	.word	0xffffffff


	//   ....[99]....
        /*0560*/ 	.word	0xffffffff


	//   ....[100]....
        /*0564*/ 	.word	0xffffffff


	//   ....[101]....
        /*0568*/ 	.word	0xffffffff


	//   ....[102]....
        /*056c*/ 	.word	0xffffffff


	//   ....[103]....
        /*0570*/ 	.word	0xffffffff


	//   ....[104]....
        /*0574*/ 	.word	0xffffffff


	//   ....[105]....
        /*0578*/ 	.word	0xffffffff


	//   ....[106]....
        /*057c*/ 	.word	0xffffffff


	//   ....[107]....
        /*0580*/ 	.word	0xffffffff


	//   ....[108]....
        /*0584*/ 	.word	0xffffffff


	//   ....[109]....
        /*0588*/ 	.word	0xffffffff


	//   ....[110]....
        /*058c*/ 	.word	0xffffffff


	//   ....[111]....
        /*0590*/ 	.word	0xffffffff


	//   ....[112]....
        /*0594*/ 	.word	0xffffffff


	//   ....[113]....
        /*0598*/ 	.word	0xffffffff


	//   ....[114]....
        /*059c*/ 	.word	0xffffffff


	//   ....[115]....
        /*05a0*/ 	.word	0xffffffff


	//   ....[116]....
        /*05a4*/ 	.word	0xffffffff


	//   ....[117]....
        /*05a8*/ 	.word	0xffffffff


	//   ....[118]....
        /*05ac*/ 	.word	0xffffffff


	//   ....[119]....
        /*05b0*/ 	.word	0xffffffff


	//   ....[120]....
        /*05b4*/ 	.word	0xffffffff


	//   ....[121]....
        /*05b8*/ 	.word	0xffffffff


	//   ....[122]....
        /*05bc*/ 	.word	0xffffffff


	//   ....[123]....
        /*05c0*/ 	.word	0xffffffff


	//   ....[124]....
        /*05c4*/ 	.word	0xffffffff


	//   ....[125]....
        /*05c8*/ 	.word	0xffffffff


	//   ....[126]....
        /*05cc*/ 	.word	0xffffffff


	//   ....[127]....
        /*05d0*/ 	.word	0xffffffff


	//   ....[128]....
        /*05d4*/ 	.word	0xffffffff


	//   ....[129]....
        /*05d8*/ 	.word	0xffffffff


	//   ....[130]....
        /*05dc*/ 	.word	0xffffffff


	//   ....[131]....
        /*05e0*/ 	.word	0xffffffff


	//   ....[132]....
        /*05e4*/ 	.word	0xffffffff


	//   ....[133]....
        /*05e8*/ 	.word	0xffffffff


	//   ....[134]....
        /*05ec*/ 	.word	0xffffffff


	//   ....[135]....
        /*05f0*/ 	.word	0xffffffff


	//   ....[136]....
        /*05f4*/ 	.word	0xffffffff


	//   ....[137]....
        /*05f8*/ 	.word	0xffffffff


	//   ....[138]....
        /*05fc*/ 	.word	0xffffffff


	//   ....[139]....
        /*0600*/ 	.word	0xffffffff


	//   ....[140]....
        /*0604*/ 	.word	0xffffffff


	//   ....[141]....
        /*0608*/ 	.word	0xffffffff


	//   ....[142]....
        /*060c*/ 	.word	0xffffffff


	//   ....[143]....
        /*0610*/ 	.word	0xffffffff


	//   ....[144]....
        /*0614*/ 	.word	0xffffffff


	//   ....[145]....
        /*0618*/ 	.word	0xffffffff


	//   ....[146]....
        /*061c*/ 	.word	0xffffffff


	//   ....[147]....
        /*0620*/ 	.word	0xffffffff


	//   ....[148]....
        /*0624*/ 	.word	0xffffffff


	//   ....[149]....
        /*0628*/ 	.word	0xffffffff


	//   ....[150]....
        /*062c*/ 	.word	0xffffffff


	//   ....[151]....
        /*0630*/ 	.word	0xffffffff


	//   ....[152]....
        /*0634*/ 	.word	0xffffffff


	//   ....[153]....
        /*0638*/ 	.word	0xffffffff


	//   ....[154]....
        /*063c*/ 	.word	0xffffffff


	//   ....[155]....
        /*0640*/ 	.word	0xffffffff


	//   ....[156]....
        /*0644*/ 	.word	0xffffffff


	//   ....[157]....
        /*0648*/ 	.word	0xffffffff


	//   ....[158]....
        /*064c*/ 	.word	0xffffffff


	//   ....[159]....
        /*0650*/ 	.word	0xffffffff


	//   ....[160]....
        /*0654*/ 	.word	0xffffffff


	//   ....[161]....
        /*0658*/ 	.word	0xffffffff


	//   ....[162]....
        /*065c*/ 	.word	0xffffffff


	//   ....[163]....
        /*0660*/ 	.word	0xffffffff


	//   ....[164]....
        /*0664*/ 	.word	0xffffffff


	//   ....[165]....
        /*0668*/ 	.word	0xffffffff


	//   ....[166]....
        /*066c*/ 	.word	0xffffffff


	//   ....[167]....
        /*0670*/ 	.word	0xffffffff


	//   ....[168]....
        /*0674*/ 	.word	0xffffffff


	//   ....[169]....
        /*0678*/ 	.word	0xffffffff


	//   ....[170]....
        /*067c*/ 	.word	0xffffffff


	//   ....[171]....
        /*0680*/ 	.word	0x0500000f


	//   ....[172]....
        /*0684*/ 	.word	0x0500000f


	//   ....[173]....
        /*0688*/ 	.word	0x0500000f


	//   ....[174]....
        /*068c*/ 	.word	0x0500000f


	//   ....[175]....
        /*0690*/ 	.word	0x0500000f


	//   ....[176]....
        /*0694*/ 	.word	0x0500000f


	//   ....[177]....
        /*0698*/ 	.word	0x0500000f


	//   ....[178]....
        /*069c*/ 	.word	0x0500000f


	//   ....[179]....
        /*06a0*/ 	.word	0x0500000f


	//   ....[180]....
        /*06a4*/ 	.word	0x0500000f


	//   ....[181]....
        /*06a8*/ 	.word	0x0500000f


	//   ....[182]....
        /*06ac*/ 	.word	0x0500000f


	//   ....[183]....
        /*06b0*/ 	.word	0x0500000f


	//   ....[184]....
        /*06b4*/ 	.word	0x0500000f


	//   ....[185]....
        /*06b8*/ 	.word	0x0500000f


	//   ....[186]....
        /*06bc*/ 	.word	0x0500000f


	//   ....[187]....
        /*06c0*/ 	.word	0x0500000f


	//   ....[188]....
        /*06c4*/ 	.word	0x0500000f


	//   ....[189]....
        /*06c8*/ 	.word	0x0500000f


	//   ....[190]....
        /*06cc*/ 	.word	0x0500000f


	//   ....[191]....
        /*06d0*/ 	.word	0x0500000f


	//   ....[192]....
        /*06d4*/ 	.word	0x0500000f


	//   ....[193]....
        /*06d8*/ 	.word	0x0500000f


	//   ....[194]....
        /*06dc*/ 	.word	0x0500000f


	//   ....[195]....
        /*06e0*/ 	.word	0x0500000f


	//   ....[196]....
        /*06e4*/ 	.word	0x0500000f


	//   ....[197]....
        /*06e8*/ 	.word	0x0500000f


	//   ....[198]....
        /*06ec*/ 	.word	0x0500000f


	//   ....[199]....
        /*06f0*/ 	.word	0x0500000f


	//   ....[200]....
        /*06f4*/ 	.word	0x0500000f


	//   ....[201]....
        /*06f8*/ 	.word	0x0500000f


	//   ....[202]....
        /*06fc*/ 	.word	0x0500000f


	//   ....[203]....
        /*0700*/ 	.word	0x0500000f


	//   ....[204]....
        /*0704*/ 	.word	0x0500000f


	//   ....[205]....
        /*0708*/ 	.word	0x0500000f


	//   ....[206]....
        /*070c*/ 	.word	0x0500000f


	//   ....[207]....
        /*0710*/ 	.word	0x0500000f


	//   ....[208]....
        /*0714*/ 	.word	0x0500000f


	//   ....[209]....
        /*0718*/ 	.word	0x0500000f


	//   ....[210]....
        /*071c*/ 	.word	0x0500000f


	//   ....[211]....
        /*0720*/ 	.word	0x0500000f


	//   ....[212]....
        /*0724*/ 	.word	0x0500000f


	//   ....[213]....
        /*0728*/ 	.word	0x0500000f


	//   ....[214]....
        /*072c*/ 	.word	0x0500000f


	//   ....[215]....
        /*0730*/ 	.word	0x0500000f


	//   ....[216]....
        /*0734*/ 	.word	0x0500000f


	//   ....[217]....
        /*0738*/ 	.word	0x0500000f


	//   ....[218]....
        /*073c*/ 	.word	0x0500000f


	//   ....[219]....
        /*0740*/ 	.word	0x0500000f


	//   ....[220]....
        /*0744*/ 	.word	0x0500000f


	//   ....[221]....
        /*0748*/ 	.word	0x0500000f


	//   ....[222]....
        /*074c*/ 	.word	0x0500000f


	//   ....[223]....
        /*0750*/ 	.word	0x0500000f


	//   ....[224]....
        /*0754*/ 	.word	0x0500000f


	//----- nvinfo : EIATTR_COOP_GROUP_INSTR_OFFSETS
	.align		4
.L_1598:
        /*0758*/ 	.byte	0x04, 0x28
        /*075a*/ 	.short	(.L_1600 - .L_1599)


	//   ....[0]....
.L_1599:
        /*075c*/ 	.word	0x00000070


	//   ....[1]....
        /*0760*/ 	.word	0x000000b0


	//   ....[2]....
        /*0764*/ 	.word	0x000002d0


	//   ....[3]....
        /*0768*/ 	.word	0x00000430


	//   ....[4]....
        /*076c*/ 	.word	0x00000550


	//   ....[5]....
        /*0770*/ 	.word	0x000006b0


	//   ....[6]....
        /*0774*/ 	.word	0x000018e0


	//   ....[7]....
        /*0778*/ 	.word	0x00002460


	//   ....[8]....
        /*077c*/ 	.word	0x00002910


	//   ....[9]....
        /*0780*/ 	.word	0x00003460


	//   ....[10]....
        /*0784*/ 	.word	0x000034f0


	//   ....[11]....
        /*0788*/ 	.word	0x00004110


	//   ....[12]....
        /*078c*/ 	.word	0x000041a0


	//   ....[13]....
        /*0790*/ 	.word	0x00005c10


	//   ....[14]....
        /*0794*/ 	.word	0x00006b80


	//   ....[15]....
        /*0798*/ 	.word	0x00006bd0


	//   ....[16]....
        /*079c*/ 	.word	0x00006be0


	//   ....[17]....
        /*07a0*/ 	.word	0x000078e0


	//   ....[18]....
        /*07a4*/ 	.word	0x00007950


	//   ....[19]....
        /*07a8*/ 	.word	0x0000a1a0


	//   ....[20]....
        /*07ac*/ 	.word	0x0000a1c0


	//   ....[21]....
        /*07b0*/ 	.word	0x0000a1e0


	//   ....[22]....
        /*07b4*/ 	.word	0x0000a210


	//   ....[23]....
        /*07b8*/ 	.word	0x0000ba20


	//   ....[24]....
        /*07bc*/ 	.word	0x0000ba30


	//   ....[25]....
        /*07c0*/ 	.word	0x0000bab0


	//   ....[26]....
        /*07c4*/ 	.word	0x0000bac0


	//   ....[27]....
        /*07c8*/ 	.word	0x0000c4c0


	//   ....[28]....
        /*07cc*/ 	.word	0x0000c4d0


	//   ....[29]....
        /*07d0*/ 	.word	0x0000c4e0


	//   ....[30]....
        /*07d4*/ 	.word	0x0000c4f0


	//   ....[31]....
        /*07d8*/ 	.word	0x0000c500


	//   ....[32]....
        /*07dc*/ 	.word	0x0000c510


	//   ....[33]....
        /*07e0*/ 	.word	0x0000c520


	//   ....[34]....
        /*07e4*/ 	.word	0x0000c530


	//   ....[35]....
        /*07e8*/ 	.word	0x0000c540


	//   ....[36]....
        /*07ec*/ 	.word	0x0000c560


	//   ....[37]....
        /*07f0*/ 	.word	0x0000c580


	//   ....[38]....
        /*07f4*/ 	.word	0x0000c590


	//   ....[39]....
        /*07f8*/ 	.word	0x0000c5c0


	//   ....[40]....
        /*07fc*/ 	.word	0x0000c5d0


	//   ....[41]....
        /*0800*/ 	.word	0x0000c5e0


	//   ....[42]....
        /*0804*/ 	.word	0x0000c5f0


	//   ....[43]....
        /*0808*/ 	.word	0x0000c600


	//   ....[44]....
        /*080c*/ 	.word	0x0000c630


	//   ....[45]....
        /*0810*/ 	.word	0x0000c650


	//   ....[46]....
        /*0814*/ 	.word	0x0000c680


	//   ....[47]....
        /*0818*/ 	.word	0x0000c6a0


	//   ....[48]....
        /*081c*/ 	.word	0x0000c6c0


	//   ....[49]....
        /*0820*/ 	.word	0x0000c6d0


	//   ....[50]....
        /*0824*/ 	.word	0x0000c6e0


	//   ....[51]....
        /*0828*/ 	.word	0x0000c700


	//   ....[52]....
        /*082c*/ 	.word	0x0000c730


	//   ....[53]....
        /*0830*/ 	.word	0x0000c750


	//   ....[54]....
        /*0834*/ 	.word	0x0000c780


	//   ....[55]....
        /*0838*/ 	.word	0x0000c7b0


	//   ....[56]....
        /*083c*/ 	.word	0x0000c7e0


	//   ....[57]....
        /*0840*/ 	.word	0x0000c810


	//   ....[58]....
        /*0844*/ 	.word	0x0000c840


	//   ....[59]....
        /*0848*/ 	.word	0x0000ced0


	//   ....[60]....
        /*084c*/ 	.word	0x0000cee0


	//   ....[61]....
        /*0850*/ 	.word	0x0000cef0


	//   ....[62]....
        /*0854*/ 	.word	0x0000cf30


	//   ....[63]....
        /*0858*/ 	.word	0x0000d550


	//   ....[64]....
        /*085c*/ 	.word	0x0000d590


	//   ....[65]....
        /*0860*/ 	.word	0x0000d5b0


	//   ....[66]....
        /*0864*/ 	.word	0x0000d5f0


	//   ....[67]....
        /*0868*/ 	.word	0x0000d610


	//   ....[68]....
        /*086c*/ 	.word	0x0000d620


	//   ....[69]....
        /*0870*/ 	.word	0x0000d640


	//   ....[70]....
        /*0874*/ 	.word	0x0000d660


	//   ....[71]....
        /*0878*/ 	.word	0x0000dae0


	//   ....[72]....
        /*087c*/ 	.word	0x0000daf0


	//   ....[73]....
        /*0880*/ 	.word	0x0000dd20


	//   ....[74]....
        /*0884*/ 	.word	0x0000dd30


	//   ....[75]....
        /*0888*/ 	.word	0x0000e840


	//   ....[76]....
        /*088c*/ 	.word	0x0000e870


	//   ....[77]....
        /*0890*/ 	.word	0x0000e8b0


	//   ....[78]....
        /*0894*/ 	.word	0x0000e8e0


	//   ....[79]....
        /*0898*/ 	.word	0x0000e8f0


	//   ....[80]....
        /*089c*/ 	.word	0x0000e900


	//   ....[81]....
        /*08a0*/ 	.word	0x0000e910


	//   ....[82]....
        /*08a4*/ 	.word	0x0000e930


	//   ....[83]....
        /*08a8*/ 	.word	0x0000ea80


	//   ....[84]....
        /*08ac*/ 	.word	0x0000eca0


	//   ....[85]....
        /*08b0*/ 	.word	0x0000ecd0


	//   ....[86]....
        /*08b4*/ 	.word	0x0000ed00


	//   ....[87]....
        /*08b8*/ 	.word	0x0000ed30


	//   ....[88]....
        /*08bc*/ 	.word	0x0000ed60


	//   ....[89]....
        /*08c0*/ 	.word	0x0000edb0


	//   ....[90]....
        /*08c4*/ 	.word	0x0000ef20


	//   ....[91]....
        /*08c8*/ 	.word	0x0000ef50


	//   ....[92]....
        /*08cc*/ 	.word	0x0000ef80


	//   ....[93]....
        /*08d0*/ 	.word	0x0000efb0


	//   ....[94]....
        /*08d4*/ 	.word	0x0000efe0


	//   ....[95]....
        /*08d8*/ 	.word	0x0000f010


	//   ....[96]....
        /*08dc*/ 	.word	0x0000f0a0


	//   ....[97]....
        /*08e0*/ 	.word	0x0000f100


	//   ....[98]....
        /*08e4*/ 	.word	0x0000f110


	//   ....[99]....
        /*08e8*/ 	.word	0x0000f160


	//   ....[100]....
        /*08ec*/ 	.word	0x00011700


	//   ....[101]....
        /*08f0*/ 	.word	0x00011710


	//   ....[102]....
        /*08f4*/ 	.word	0x00011780


	//   ....[103]....
        /*08f8*/ 	.word	0x000117a0


	//   ....[104]....
        /*08fc*/ 	.word	0x000117e0


	//   ....[105]....
        /*0900*/ 	.word	0x00011800


	//   ....[106]....
        /*0904*/ 	.word	0x00011810


	//   ....[107]....
        /*0908*/ 	.word	0x00011820


	//   ....[108]....
        /*090c*/ 	.word	0x000118b0


	//   ....[109]....
        /*0910*/ 	.word	0x000118d0


	//   ....[110]....
        /*0914*/ 	.word	0x00011d30


	//   ....[111]....
        /*0918*/ 	.word	0x00011d40


	//   ....[112]....
        /*091c*/ 	.word	0x00011d60


	//   ....[113]....
        /*0920*/ 	.word	0x00011df0


	//   ....[114]....
        /*0924*/ 	.word	0x00011e00


	//   ....[115]....
        /*0928*/ 	.word	0x00011e70


	//   ....[116]....
        /*092c*/ 	.word	0x00011e80


	//   ....[117]....
        /*0930*/ 	.word	0x00011e90


	//   ....[118]....
        /*0934*/ 	.word	0x00011ea0


	//   ....[119]....
        /*0938*/ 	.word	0x00011f60


	//   ....[120]....
        /*093c*/ 	.word	0x000127d0


	//   ....[121]....
        /*0940*/ 	.word	0x00012800


	//   ....[122]....
        /*0944*/ 	.word	0x000128a0


	//   ....[123]....
        /*0948*/ 	.word	0x000128c0


	//   ....[124]....
        /*094c*/ 	.word	0x00012940


	//   ....[125]....
        /*0950*/ 	.word	0x00012960


	//   ....[126]....
        /*0954*/ 	.word	0x00012970


	//   ....[127]....
        /*0958*/ 	.word	0x00012980


	//   ....[128]....
        /*095c*/ 	.word	0x00012a80


	//   ....[129]....
        /*0960*/ 	.word	0x00012a90


	//   ....[130]....
        /*0964*/ 	.word	0x00012aa0


	//   ....[131]....
        /*0968*/ 	.word	0x00012ab0


	//   ....[132]....
        /*096c*/ 	.word	0x000134f0


	//   ....[133]....
        /*0970*/ 	.word	0x00013500


	//   ....[134]....
        /*0974*/ 	.word	0x00013570


	//   ....[135]....
        /*0978*/ 	.word	0x00013580


	//   ....[136]....
        /*097c*/ 	.word	0x000135c0


	//   ....[137]....
        /*0980*/ 	.word	0x000135d0


	//   ....[138]....
        /*0984*/ 	.word	0x00013610


	//   ....[139]....
        /*0988*/ 	.word	0x00013620


	//   ....[140]....
        /*098c*/ 	.word	0x00013660


	//   ....[141]....
        /*0990*/ 	.word	0x00013670


	//   ....[142]....
        /*0994*/ 	.word	0x00013a80


	//   ....[143]....
        /*0998*/ 	.word	0x00013a90


	//   ....[144]....
        /*099c*/ 	.word	0x00013aa0


	//   ....[145]....
        /*09a0*/ 	.word	0x00013ae0


	//   ....[146]....
        /*09a4*/ 	.word	0x00013af0


	//   ....[147]....
        /*09a8*/ 	.word	0x00013b30


	//   ....[148]....
        /*09ac*/ 	.word	0x00013b40


	//   ....[149]....
        /*09b0*/ 	.word	0x00013b50


	//   ....[150]....
        /*09b4*/ 	.word	0x00013b90


	//   ....[151]....
        /*09b8*/ 	.word	0x00013bd0


	//   ....[152]....
        /*09bc*/ 	.word	0x00014d30


	//   ....[153]....
        /*09c0*/ 	.word	0x00014d50


	//   ....[154]....
        /*09c4*/ 	.word	0x00014d80


	//   ....[155]....
        /*09c8*/ 	.word	0x00014db0


	//   ....[156]....
        /*09cc*/ 	.word	0x00014df0


	//   ....[157]....
        /*09d0*/ 	.word	0x00014e00


	//   ....[158]....
        /*09d4*/ 	.word	0x00014e30


	//   ....[159]....
        /*09d8*/ 	.word	0x00014e60


	//   ....[160]....
        /*09dc*/ 	.word	0x00014fd0


	//   ....[161]....
        /*09e0*/ 	.word	0x00015000


	//   ....[162]....
        /*09e4*/ 	.word	0x00015030


	//   ....[163]....
        /*09e8*/ 	.word	0x00015070


	//   ....[164]....
        /*09ec*/ 	.word	0x000150a0


	//   ....[165]....
        /*09f0*/ 	.word	0x000150d0


	//   ....[166]....
        /*09f4*/ 	.word	0x00015170


	//   ....[167]....
        /*09f8*/ 	.word	0x000151c0


	//   ....[168]....
        /*09fc*/ 	.word	0x000151d0


	//   ....[169]....
        /*0a00*/ 	.word	0x00015210


	//   ....[170]....
        /*0a04*/ 	.word	0x00015d10


	//   ....[171]....
        /*0a08*/ 	.word	0x00016350


	//   ....[172]....
        /*0a0c*/ 	.word	0x00016440


	//   ....[173]....
        /*0a10*/ 	.word	0x000164d0


	//   ....[174]....
        /*0a14*/ 	.word	0x000165a0


	//   ....[175]....
        /*0a18*/ 	.word	0x00016650


	//   ....[176]....
        /*0a1c*/ 	.word	0x00016700


	//   ....[177]....
        /*0a20*/ 	.word	0x000167a0


	//   ....[178]....
        /*0a24*/ 	.word	0x00016840


	//   ....[179]....
        /*0a28*/ 	.word	0x000168f0


	//   ....[180]....
        /*0a2c*/ 	.word	0x00016970


	//   ....[181]....
        /*0a30*/ 	.word	0x00016a40


	//   ....[182]....
        /*0a34*/ 	.word	0x00016b70


	//   ....[183]....
        /*0a38*/ 	.word	0x00016c20


	//   ....[184]....
        /*0a3c*/ 	.word	0x00016c90


	//   ....[185]....
        /*0a40*/ 	.word	0x00016d90


	//   ....[186]....
        /*0a44*/ 	.word	0x00016df0


	//   ....[187]....
        /*0a48*/ 	.word	0x00016ed0


	//   ....[188]....
        /*0a4c*/ 	.word	0x00016f30


	//   ....[189]....
        /*0a50*/ 	.word	0x00016fd0


	//   ....[190]....
        /*0a54*/ 	.word	0x00017070


	//   ....[191]....
        /*0a58*/ 	.word	0x00017140


	//   ....[192]....
        /*0a5c*/ 	.word	0x000171f0


	//   ....[193]....
        /*0a60*/ 	.word	0x00017260


	//   ....[194]....
        /*0a64*/ 	.word	0x000172c0


	//   ....[195]....
        /*0a68*/ 	.word	0x000173b0


	//   ....[196]....
        /*0a6c*/ 	.word	0x00017410


	//   ....[197]....
        /*0a70*/ 	.word	0x00017510


	//   ....[198]....
        /*0a74*/ 	.word	0x00017570


	//   ....[199]....
        /*0a78*/ 	.word	0x00017610


	//   ....[200]....
        /*0a7c*/ 	.word	0x000176d0


	//   ....[201]....
        /*0a80*/ 	.word	0x00017760


	//   ....[202]....
        /*0a84*/ 	.word	0x00017820


	//   ....[203]....
        /*0a88*/ 	.word	0x000178e0


	//   ....[204]....
        /*0a8c*/ 	.word	0x00017a20


	//   ....[205]....
        /*0a90*/ 	.word	0x00017ad0


	//   ....[206]....
        /*0a94*/ 	.word	0x00017b80


	//   ....[207]....
        /*0a98*/ 	.word	0x00017c20


	//   ....[208]....
        /*0a9c*/ 	.word	0x00017cd0


	//   ....[209]....
        /*0aa0*/ 	.word	0x00017d70


	//   ....[210]....
        /*0aa4*/ 	.word	0x00017e20


	//   ....[211]....
        /*0aa8*/ 	.word	0x00017ec0


	//   ....[212]....
        /*0aac*/ 	.word	0x00017f30


	//   ....[213]....
        /*0ab0*/ 	.word	0x00017ff0


	//   ....[214]....
        /*0ab4*/ 	.word	0x000180e0


	//   ....[215]....
        /*0ab8*/ 	.word	0x00018170


	//   ....[216]....
        /*0abc*/ 	.word	0x000181d0


	//   ....[217]....
        /*0ac0*/ 	.word	0x00018280


	//   ....[218]....
        /*0ac4*/ 	.word	0x000182e0


	//   ....[219]....
        /*0ac8*/ 	.word	0x00018390


	//   ....[220]....
        /*0acc*/ 	.word	0x000183f0


	//   ....[221]....
        /*0ad0*/ 	.word	0x000184a0


	//   ....[222]....
        /*0ad4*/ 	.word	0x00018500


	//   ....[223]....
        /*0ad8*/ 	.word	0x000185b0


	//   ....[224]....
        /*0adc*/ 	.word	0x00018810


	//----- nvinfo : EIATTR_REG_RECONFIG
	.align		4
.L_1600:
        /*0ae0*/ 	.byte	0x01, 0x54
	.zero		2


	//----- nvinfo : EIATTR_SYSCALL_OFFSETS
	.align		4
        /*0ae4*/ 	.byte	0x04, 0x46
        /*0ae6*/ 	.short	(.L_1602 - .L_1601)


	//   ....[0]....
.L_1601:
        /*0ae8*/ 	.word	0x00001a90


	//   ....[1]....
        /*0aec*/ 	.word	0x00010920


	//   ....[2]....
        /*0af0*/ 	.word	0x00010ab0


	//   ....[3]....
        /*0af4*/ 	.word	0x00010c00


	//   ....[4]....
        /*0af8*/ 	.word	0x00010d40


	//   ....[5]....
        /*0afc*/ 	.word	0x00012330


	//----- nvinfo : EIATTR_MBARRIER_INSTR_OFFSETS
	.align		4
.L_1602:
        /*0b00*/ 	.byte	0x04, 0x39
        /*0b02*/ 	.short	(.L_1604 - .L_1603)


	//   ....[0]....
.L_1603:
        /*0b04*/ 	.word	0x00000180
        /*0b08*/ 	.word	0x000000ff
        /*0b0c*/ 	.word	0x00013200
        /*0b10*/ 	.short	0x0100
        /*0b12*/ 	.byte	0x08
	.zero		1


	//   ....[1]....
        /*0b14*/ 	.word	0x00000190
        /*0b18*/ 	.word	0x000000ff
        /*0b1c*/ 	.word	0x00013220
        /*0b20*/ 	.short	0x0100
        /*0b22*/ 	.byte	0x08
	.zero		1


	//   ....[2]....
        /*0b24*/ 	.word	0x00000280
        /*0b28*/ 	.word	0x000000ff
        /*0b2c*/ 	.word	0x00013230
        /*0b30*/ 	.short	0x0100
        /*0b32*/ 	.byte	0x08
	.zero		1


	//   ....[3]....
        /*0b34*/ 	.word	0x00000290
        /*0b38*/ 	.word	0x000000ff
        /*0b3c*/ 	.word	0x00013240
        /*0b40*/ 	.short	0x0100
        /*0b42*/ 	.byte	0x08
	.zero		1


	//   ....[4]....
        /*0b44*/ 	.word	0x000002a0
        /*0b48*/ 	.word	0x000000ff
        /*0b4c*/ 	.word	0x00013238
        /*0b50*/ 	.short	0x0100
        /*0b52*/ 	.byte	0x08
	.zero		1


	//   ....[5]....
        /*0b54*/ 	.word	0x000002b0
        /*0b58*/ 	.word	0x000000ff
        /*0b5c*/ 	.word	0x00013248
        /*0b60*/ 	.short	0x0100
        /*0b62*/ 	.byte	0x08
	.zero		1


	//   ....[6]....
        /*0b64*/ 	.word	0x000003e0
        /*0b68*/ 	.word	0x000000ff
        /*0b6c*/ 	.word	0x00013250
        /*0b70*/ 	.short	0x0100
        /*0b72*/ 	.byte	0x08
	.zero		1


	//   ....[7]....
        /*0b74*/ 	.word	0x000003f0
        /*0b78*/ 	.word	0x000000ff
        /*0b7c*/ 	.word	0x00013260
        /*0b80*/ 	.short	0x0100
        /*0b82*/ 	.byte	0x08
	.zero		1


	//   ....[8]....
        /*0b84*/ 	.word	0x00000400
        /*0b88*/ 	.word	0x000000ff
        /*0b8c*/ 	.word	0x00013258
        /*0b90*/ 	.short	0x0100
        /*0b92*/ 	.byte	0x08
	.zero		1


	//   ....[9]....
        /*0b94*/ 	.word	0x00000410
        /*0b98*/ 	.word	0x000000ff
        /*0b9c*/ 	.word	0x00013268
        /*0ba0*/ 	.short	0x0100
        /*0ba2*/ 	.byte	0x08
	.zero		1


	//   ....[10]....
        /*0ba4*/ 	.word	0x00000500
        /*0ba8*/ 	.word	0x000000ff
        /*0bac*/ 	.word	0x00013270
        /*0bb0*/ 	.short	0x0100
        /*0bb2*/ 	.byte	0x06
	.zero		1


	//   ....[11]....
        /*0bb4*/ 	.word	0x00000510
        /*0bb8*/ 	.word	0x000000ff
        /*0bbc*/ 	.word	0x00013280
        /*0bc0*/ 	.short	0x0100
        /*0bc2*/ 	.byte	0x06
	.zero		1


	//   ....[12]....
        /*0bc4*/ 	.word	0x00000520
        /*0bc8*/ 	.word	0x000000ff
        /*0bcc*/ 	.word	0x00013278
        /*0bd0*/ 	.short	0x0100
        /*0bd2*/ 	.byte	0x06
	.zero		1


	//   ....[13]....
        /*0bd4*/ 	.word	0x00000530
        /*0bd8*/ 	.word	0x000000ff
        /*0bdc*/ 	.word	0x00013288
        /*0be0*/ 	.short	0x0100
        /*0be2*/ 	.byte	0x06
	.zero		1


	//   ....[14]....
        /*0be4*/ 	.word	0x00000660
        /*0be8*/ 	.word	0x000000ff
        /*0bec*/ 	.word	0x00013290
        /*0bf0*/ 	.short	0x0100
        /*0bf2*/ 	.byte	0x08
	.zero		1


	//   ....[15]....
        /*0bf4*/ 	.word	0x00000670
        /*0bf8*/ 	.word	0x000000ff
        /*0bfc*/ 	.word	0x000132a0
        /*0c00*/ 	.short	0x0100
        /*0c02*/ 	.byte	0x08
	.zero		1


	//   ....[16]....
        /*0c04*/ 	.word	0x00000680
        /*0c08*/ 	.word	0x000000ff
        /*0c0c*/ 	.word	0x00013298
        /*0c10*/ 	.short	0x0100
        /*0c12*/ 	.byte	0x08
	.zero		1


	//   ....[17]....
        /*0c14*/ 	.word	0x00000690
        /*0c18*/ 	.word	0x000000ff
        /*0c1c*/ 	.word	0x000132a8
        /*0c20*/ 	.short	0x0100
        /*0c22*/ 	.byte	0x08
	.zero		1


	//   ....[18]....
        /*0c24*/ 	.word	0x000007e0
        /*0c28*/ 	.word	0x000000ff
        /*0c2c*/ 	.word	0x000132b0
        /*0c30*/ 	.short	0x0100
        /*0c32*/ 	.byte	0x08
	.zero		1


	//   ....[19]....
        /*0c34*/ 	.word	0x000007f0
        /*0c38*/ 	.word	0x000000ff
        /*0c3c*/ 	.word	0x000132c0
        /*0c40*/ 	.short	0x0100
        /*0c42*/ 	.byte	0x08
	.zero		1


	//   ....[20]....
        /*0c44*/ 	.word	0x00000800
        /*0c48*/ 	.word	0x000000ff
        /*0c4c*/ 	.word	0x000132b8
        /*0c50*/ 	.short	0x0100
        /*0c52*/ 	.byte	0x08
	.zero		1


	//   ....[21]....
        /*0c54*/ 	.word	0x00000810
        /*0c58*/ 	.word	0x000000ff
        /*0c5c*/ 	.word	0x000132c8
        /*0c60*/ 	.short	0x0100
        /*0c62*/ 	.byte	0x08
	.zero		1


	//   ....[22]....
        /*0c64*/ 	.word	0x00001ce0
        /*0c68*/ 	.word	0x000000ff
        /*0c6c*/ 	.word	0x00013200
        /*0c70*/ 	.short	0x010a
        /*0c72*/ 	.byte	0x2d
	.zero		1


	//   ....[23]....
        /*0c74*/ 	.word	0x00001da0
        /*0c78*/ 	.word	0x00000002
        /*0c7c*/ 	.word	0x00013230
        /*0c80*/ 	.short	0x010a
        /*0c82*/ 	.byte	0x3f
	.zero		1


	//   ....[24]....
        /*0c84*/ 	.word	0x00001de0
        /*0c88*/ 	.word	0x00000002
        /*0c8c*/ 	.word	0x00013230
        /*0c90*/ 	.short	0x010a
        /*0c92*/ 	.byte	0x3f
	.zero		1


	//   ....[25]....
        /*0c94*/ 	.word	0x00002df0
        /*0c98*/ 	.word	0x000000ff
        /*0c9c*/ 	.word	0x00000000
        /*0ca0*/ 	.short	0x0101
        /*0ca2*/ 	.byte	0x06
	.zero		1


	//   ....[26]....
        /*0ca4*/ 	.word	0x00005350
        /*0ca8*/ 	.word	0x000000ff
        /*0cac*/ 	.word	0x00013230
        /*0cb0*/ 	.short	0x010a
        /*0cb2*/ 	.byte	0x15
	.zero		1


	//   ....[27]....
        /*0cb4*/ 	.word	0x00005390
        /*0cb8*/ 	.word	0x000000ff
        /*0cbc*/ 	.word	0x00013230
        /*0cc0*/ 	.short	0x010a
        /*0cc2*/ 	.byte	0x15
	.zero		1


	//   ....[28]....
        /*0cc4*/ 	.word	0x000057e0
        /*0cc8*/ 	.word	0x000000ff
        /*0ccc*/ 	.word	0x00013250
        /*0cd0*/ 	.short	0x010a
        /*0cd2*/ 	.byte	0x0b
	.zero		1


	//   ....[29]....
        /*0cd4*/ 	.word	0x00005820
        /*0cd8*/ 	.word	0x000000ff
        /*0cdc*/ 	.word	0x00013250
        /*0ce0*/ 	.short	0x010a
        /*0ce2*/ 	.byte	0x0b
	.zero		1


	//   ....[30]....
        /*0ce4*/ 	.word	0x00006340
        /*0ce8*/ 	.word	0x000000ff
        /*0cec*/ 	.word	0x00000000
        /*0cf0*/ 	.short	0x0101
        /*0cf2*/ 	.byte	0x15
	.zero		1


	//   ....[31]....
        /*0cf4*/ 	.word	0x00008630
        /*0cf8*/ 	.word	0x000000ff
        /*0cfc*/ 	.word	0x00000000
        /*0d00*/ 	.short	0x0101
        /*0d02*/ 	.byte	0x06
	.zero		1


	//   ....[32]....
        /*0d04*/ 	.word	0x00008b80
        /*0d08*/ 	.word	0x000000ff
        /*0d0c*/ 	.word	0x00013230
        /*0d10*/ 	.short	0x010a
        /*0d12*/ 	.byte	0x06
	.zero		1


	//   ....[33]....
        /*0d14*/ 	.word	0x00008bc0
        /*0d18*/ 	.word	0x000000ff
        /*0d1c*/ 	.word	0x00013230
        /*0d20*/ 	.short	0x010a
        /*0d22*/ 	.byte	0x06
	.zero		1


	//   ....[34]....
        /*0d24*/ 	.word	0x00009010
        /*0d28*/ 	.word	0x000000ff
        /*0d2c*/ 	.word	0x00013250
        /*0d30*/ 	.short	0x010a
        /*0d32*/ 	.byte	0x0b
	.zero		1


	//   ....[35]....
        /*0d34*/ 	.word	0x00009050
        /*0d38*/ 	.word	0x000000ff
        /*0d3c*/ 	.word	0x00013250
        /*0d40*/ 	.short	0x010a
        /*0d42*/ 	.byte	0x0b
	.zero		1


	//   ....[36]....
        /*0d44*/ 	.word	0x00009960
        /*0d48*/ 	.word	0x000000ff
        /*0d4c*/ 	.word	0x00000000
        /*0d50*/ 	.short	0x0101
        /*0d52*/ 	.byte	0x06
	.zero		1


	//   ....[37]....
        /*0d54*/ 	.word	0x0000b2f0
        /*0d58*/ 	.word	0x000000ff
        /*0d5c*/ 	.word	0x00000000
        /*0d60*/ 	.short	0x0101
        /*0d62*/ 	.byte	0x06
	.zero		1


	//   ....[38]....
        /*0d64*/ 	.word	0x0000b780
        /*0d68*/ 	.word	0x000000ff
        /*0d6c*/ 	.word	0x00013250
        /*0d70*/ 	.short	0x010a
        /*0d72*/ 	.byte	0x05
	.zero		1


	//   ....[39]....
        /*0d74*/ 	.word	0x0000b7c0
        /*0d78*/ 	.word	0x000000ff
        /*0d7c*/ 	.word	0x00013250
        /*0d80*/ 	.short	0x010a
        /*0d82*/ 	.byte	0x05
	.zero		1


	//   ....[40]....
        /*0d84*/ 	.word	0x0000bda0
        /*0d88*/ 	.word	0x000000ff
        /*0d8c*/ 	.word	0x00000000
        /*0d90*/ 	.short	0x0101
        /*0d92*/ 	.byte	0x04
	.zero		1


	//   ....[41]....
        /*0d94*/ 	.word	0x0000d420
        /*0d98*/ 	.word	0x00000000
        /*0d9c*/ 	.word	0x00000000
        /*0da0*/ 	.short	0x0101
        /*0da2*/ 	.byte	0x3f
	.zero		1


	//   ....[42]....
        /*0da4*/ 	.word	0x0000dad0
        /*0da8*/ 	.word	0x00000006
        /*0dac*/ 	.word	0x00000000
        /*0db0*/ 	.short	0x0101
        /*0db2*/ 	.byte	0x3f
	.zero		1


	//   ....[43]....
        /*0db4*/ 	.word	0x00011350
        /*0db8*/ 	.word	0x00000006
        /*0dbc*/ 	.word	0x00013280
        /*0dc0*/ 	.short	0x010a
        /*0dc2*/ 	.byte	0x3f
	.zero		1


	//   ....[44]....
        /*0dc4*/ 	.word	0x000119f0
        /*0dc8*/ 	.word	0x00000006
        /*0dcc*/ 	.word	0x00013270
        /*0dd0*/ 	.short	0x0107
        /*0dd2*/ 	.byte	0x3f
	.zero		1


	//   ....[45]....
        /*0dd4*/ 	.word	0x00011ab0
        /*0dd8*/ 	.word	0x00000006
        /*0ddc*/ 	.word	0x00013270
        /*0de0*/ 	.short	0x0101
        /*0de2*/ 	.byte	0x3f
	.zero		1


	//   ....[46]....
        /*0de4*/ 	.word	0x00011b00
        /*0de8*/ 	.word	0x00000006
        /*0dec*/ 	.word	0x00013240
        /*0df0*/ 	.short	0x010a
        /*0df2*/ 	.byte	0x3f
	.zero		1


	//   ....[47]....
        /*0df4*/ 	.word	0x00012070
        /*0df8*/ 	.word	0x00000006
        /*0dfc*/ 	.word	0x00013230
        /*0e00*/ 	.short	0x0107
        /*0e02*/ 	.byte	0x3f
	.zero		1


	//   ....[48]....
        /*0e04*/ 	.word	0x00012140
        /*0e08*/ 	.word	0x00000006
        /*0e0c*/ 	.word	0x00013230
        /*0e10*/ 	.short	0x0101
        /*0e12*/ 	.byte	0x3f
	.zero		1


	//   ....[49]....
        /*0e14*/ 	.word	0x00012b90
        /*0e18*/ 	.word	0x00000010
        /*0e1c*/ 	.word	0x00013200
        /*0e20*/ 	.short	0x0107
        /*0e22*/ 	.byte	0x3f
	.zero		1


	//   ....[50]....
        /*0e24*/ 	.word	0x00012c80
        /*0e28*/ 	.word	0x00000010
        /*0e2c*/ 	.word	0x00013200
        /*0e30*/ 	.short	0x0101
        /*0e32*/ 	.byte	0x3f
	.zero		1


	//   ....[51]....
        /*0e34*/ 	.word	0x00012ca0
        /*0e38*/ 	.word	0x00000010
        /*0e3c*/ 	.word	0x00013220
        /*0e40*/ 	.short	0x010a
        /*0e42*/ 	.byte	0x3f
	.zero		1


	//   ....[52]....
        /*0e44*/ 	.word	0x00013220
        /*0e48*/ 	.word	0x00000000
        /*0e4c*/ 	.word	0x00013280
        /*0e50*/ 	.short	0x010a
        /*0e52*/ 	.byte	0x3f
	.zero		1


	//   ....[53]....
        /*0e54*/ 	.word	0x00013720
        /*0e58*/ 	.word	0x00000000
        /*0e5c*/ 	.word	0x00013270
        /*0e60*/ 	.short	0x0107
        /*0e62*/ 	.byte	0x3f
	.zero		1


	//   ....[54]....
        /*0e64*/ 	.word	0x000137e0
        /*0e68*/ 	.word	0x00000000
        /*0e6c*/ 	.word	0x00013270
        /*0e70*/ 	.short	0x0101
        /*0e72*/ 	.byte	0x3f
	.zero		1


	//   ....[55]....
        /*0e74*/ 	.word	0x00013810
        /*0e78*/ 	.word	0x00000000
        /*0e7c*/ 	.word	0x00013240
        /*0e80*/ 	.short	0x010a
        /*0e82*/ 	.byte	0x3f
	.zero		1


	//   ....[56]....
        /*0e84*/ 	.word	0x00013c50
        /*0e88*/ 	.word	0x00000000
        /*0e8c*/ 	.word	0x00013230
        /*0e90*/ 	.short	0x0107
        /*0e92*/ 	.byte	0x3f
	.zero		1


	//   ....[57]....
        /*0e94*/ 	.word	0x00013d10
        /*0e98*/ 	.word	0x00000000
        /*0e9c*/ 	.word	0x00013230
        /*0ea0*/ 	.short	0x0101
        /*0ea2*/ 	.byte	0x3f
	.zero		1


	//   ....[58]....
        /*0ea4*/ 	.word	0x00013da0
        /*0ea8*/ 	.word	0x00000002
        /*0eac*/ 	.word	0x00013270
        /*0eb0*/ 	.short	0x010a
        /*0eb2*/ 	.byte	0x3f
	.zero		1


	//   ....[59]....
        /*0eb4*/ 	.word	0x00013e30
        /*0eb8*/ 	.word	0x00000002
        /*0ebc*/ 	.word	0x00013260
        /*0ec0*/ 	.short	0x010a
        /*0ec2*/ 	.byte	0x3f
	.zero		1


	//   ....[60]....
        /*0ec4*/ 	.word	0x00014260
        /*0ec8*/ 	.word	0x00000002
        /*0ecc*/ 	.word	0x00013250
        /*0ed0*/ 	.short	0x0101
        /*0ed2*/ 	.byte	0x3f
	.zero		1


	//   ....[61]....
        /*0ed4*/ 	.word	0x000142f0
        /*0ed8*/ 	.word	0x00000002
        /*0edc*/ 	.word	0x00000000
        /*0ee0*/ 	.short	0x0101
        /*0ee2*/ 	.byte	0x3f
	.zero		1


	//   ....[62]....
        /*0ee4*/ 	.word	0x000144e0
        /*0ee8*/ 	.word	0x00000000
        /*0eec*/ 	.word	0x00013270
        /*0ef0*/ 	.short	0x010a
        /*0ef2*/ 	.byte	0x3f
	.zero		1


	//   ....[63]....
        /*0ef4*/ 	.word	0x00014570
        /*0ef8*/ 	.word	0x00000000
        /*0efc*/ 	.word	0x00013260
        /*0f00*/ 	.short	0x010a
        /*0f02*/ 	.byte	0x3f
	.zero		1


	//   ....[64]....
        /*0f04*/ 	.word	0x000149c0
        /*0f08*/ 	.word	0x00000000
        /*0f0c*/ 	.word	0x00013250
        /*0f10*/ 	.short	0x0101
        /*0f12*/ 	.byte	0x3f
	.zero		1


	//   ....[65]....
        /*0f14*/ 	.word	0x00014a40
        /*0f18*/ 	.word	0x00000000
        /*0f1c*/ 	.word	0x00000000
        /*0f20*/ 	.short	0x0101
        /*0f22*/ 	.byte	0x3f
	.zero		1


	//   ....[66]....
        /*0f24*/ 	.word	0x00015c90
        /*0f28*/ 	.word	0x00000005
        /*0f2c*/ 	.word	0x00013220
        /*0f30*/ 	.short	0x010a
        /*0f32*/ 	.byte	0x3f
	.zero		1


	//   ....[67]....
        /*0f34*/ 	.word	0x00015e30
        /*0f38*/ 	.word	0x00000004
        /*0f3c*/ 	.word	0x00013240
        /*0f40*/ 	.short	0x010a
        /*0f42*/ 	.byte	0x3f
	.zero		1


	//   ....[68]....
        /*0f44*/ 	.word	0x00015ee0
        /*0f48*/ 	.word	0x00000005
        /*0f4c*/ 	.word	0x00013240
        /*0f50*/ 	.short	0x010a
        /*0f52*/ 	.byte	0x3f
	.zero		1


	//   ....[69]....
        /*0f54*/ 	.word	0x00015f20
        /*0f58*/ 	.word	0x00000004
        /*0f5c*/ 	.word	0x00013260
        /*0f60*/ 	.short	0x010a
        /*0f62*/ 	.byte	0x3f
	.zero		1


	//   ....[70]....
        /*0f64*/ 	.word	0x00015f60
        /*0f68*/ 	.word	0x00000005
        /*0f6c*/ 	.word	0x00013260
        /*0f70*/ 	.short	0x010a
        /*0f72*/ 	.byte	0x3f
	.zero		1


	//   ....[71]....
        /*0f74*/ 	.word	0x00015fa0
        /*0f78*/ 	.word	0x00000004
        /*0f7c*/ 	.word	0x00013280
        /*0f80*/ 	.short	0x010a
        /*0f82*/ 	.byte	0x3f
	.zero		1


	//   ....[72]....
        /*0f84*/ 	.word	0x00015fe0
        /*0f88*/ 	.word	0x00000005
        /*0f8c*/ 	.word	0x00013280
        /*0f90*/ 	.short	0x010a
        /*0f92*/ 	.byte	0x3f
	.zero		1


	//   ....[73]....
        /*0f94*/ 	.word	0x00016050
        /*0f98*/ 	.word	0x00000003
        /*0f9c*/ 	.word	0x00013200
        /*0fa0*/ 	.short	0x010a
        /*0fa2*/ 	.byte	0x3f
	.zero		1


	//   ....[74]....
        /*0fa4*/ 	.word	0x000160a0
        /*0fa8*/ 	.word	0x00000002
        /*0fac*/ 	.word	0x00013230
        /*0fb0*/ 	.short	0x010a
        /*0fb2*/ 	.byte	0x3f
	.zero		1


	//   ....[75]....
        /*0fb4*/ 	.word	0x00016100
        /*0fb8*/ 	.word	0x00000008
        /*0fbc*/ 	.word	0x00013230
        /*0fc0*/ 	.short	0x010a
        /*0fc2*/ 	.byte	0x3f
	.zero		1


	//   ....[76]....
        /*0fc4*/ 	.word	0x00016160
        /*0fc8*/ 	.word	0x00000008
        /*0fcc*/ 	.word	0x00013250
        /*0fd0*/ 	.short	0x010a
        /*0fd2*/ 	.byte	0x3f
	.zero		1


	//   ....[77]....
        /*0fd4*/ 	.word	0x000161c0
        /*0fd8*/ 	.word	0x00000008
        /*0fdc*/ 	.word	0x00013230
        /*0fe0*/ 	.short	0x010a
        /*0fe2*/ 	.byte	0x3f
	.zero		1


	//   ....[78]....
        /*0fe4*/ 	.word	0x00016220
        /*0fe8*/ 	.word	0x00000008
        /*0fec*/ 	.word	0x00013250
        /*0ff0*/ 	.short	0x010a
        /*0ff2*/ 	.byte	0x3f
	.zero		1


	//   ....[79]....
        /*0ff4*/ 	.word	0x00016280
        /*0ff8*/ 	.word	0x00000005
        /*0ffc*/ 	.word	0x00013250
        /*1000*/ 	.short	0x010a
        /*1002*/ 	.byte	0x3f
	.zero		1


	//   ....[80]....
        /*1004*/ 	.word	0x00016390
        /*1008*/ 	.word	0x00000006
        /*100c*/ 	.word	0x00013280
        /*1010*/ 	.short	0x010a
        /*1012*/ 	.byte	0x3f
	.zero		1


	//   ....[81]....
        /*1014*/ 	.word	0x00016ac0
        /*1018*/ 	.word	0x00000006
        /*101c*/ 	.word	0x00013240
        /*1020*/ 	.short	0x010a
        /*1022*/ 	.byte	0x3f
	.zero		1


	//   ....[82]....
        /*1024*/ 	.word	0x00017920
        /*1028*/ 	.word	0x00000010
        /*102c*/ 	.word	0x00013220
        /*1030*/ 	.short	0x010a
        /*1032*/ 	.byte	0x3f
	.zero		1


	//   ....[83]....
        /*1034*/ 	.word	0x00017970
        /*1038*/ 	.word	0x00000000
        /*103c*/ 	.word	0x00013280
        /*1040*/ 	.short	0x010a
        /*1042*/ 	.byte	0x3f
	.zero		1


	//   ....[84]....
        /*1044*/ 	.word	0x00018030
        /*1048*/ 	.word	0x00000000
        /*104c*/ 	.word	0x00013240
        /*1050*/ 	.short	0x010a
        /*1052*/ 	.byte	0x3f
	.zero		1


	//   ....[85]....
        /*1054*/ 	.word	0x000185f0
        /*1058*/ 	.word	0x00000002
        /*105c*/ 	.word	0x00013270
        /*1060*/ 	.short	0x010a
        /*1062*/ 	.byte	0x3f
	.zero		1


	//   ....[86]....
        /*1064*/ 	.word	0x00018640
        /*1068*/ 	.word	0x00000002
        /*106c*/ 	.word	0x00013260
        /*1070*/ 	.short	0x010a
        /*1072*/ 	.byte	0x3f
	.zero		1


	//   ....[87]....
        /*1074*/ 	.word	0x00018690
        /*1078*/ 	.word	0x00000000
        /*107c*/ 	.word	0x00013270
        /*1080*/ 	.short	0x010a
        /*1082*/ 	.byte	0x3f
	.zero		1


	//   ....[88]....
        /*1084*/ 	.word	0x000186e0
        /*1088*/ 	.word	0x00000000
        /*108c*/ 	.word	0x00013260
        /*1090*/ 	.short	0x010a
        /*1092*/ 	.byte	0x3f
	.zero		1


	//   ....[89]....
        /*1094*/ 	.word	0x00018730
        /*1098*/ 	.word	0x00000005
        /*109c*/ 	.word	0x00013220
        /*10a0*/ 	.short	0x010a
        /*10a2*/ 	.byte	0x3f
	.zero		1


	//   ....[90]....
        /*10a4*/ 	.word	0x000188d0
        /*10a8*/ 	.word	0x00000004
        /*10ac*/ 	.word	0x00013240
        /*10b0*/ 	.short	0x010a
        /*10b2*/ 	.byte	0x3f
	.zero		1


	//   ....[91]....
        /*10b4*/ 	.word	0x00018920
        /*10b8*/ 	.word	0x00000005
        /*10bc*/ 	.word	0x00013240
        /*10c0*/ 	.short	0x010a
        /*10c2*/ 	.byte	0x3f
	.zero		1


	//   ....[92]....
        /*10c4*/ 	.word	0x00018970
        /*10c8*/ 	.word	0x00000004
        /*10cc*/ 	.word	0x00013260
        /*10d0*/ 	.short	0x010a
        /*10d2*/ 	.byte	0x3f
	.zero		1


	//   ....[93]....
        /*10d4*/ 	.word	0x000189c0
        /*10d8*/ 	.word	0x00000005
        /*10dc*/ 	.word	0x00013260
        /*10e0*/ 	.short	0x010a
        /*10e2*/ 	.byte	0x3f
	.zero		1


	//   ....[94]....
        /*10e4*/ 	.word	0x00018a10
        /*10e8*/ 	.word	0x00000004
        /*10ec*/ 	.word	0x00013280
        /*10f0*/ 	.short	0x010a
        /*10f2*/ 	.byte	0x3f
	.zero		1


	//----- nvinfo : EIATTR_NUM_MBARRIERS
	.align		4
.L_1604:
        /*10f4*/ 	.byte	0x03, 0x38
        /*10f6*/ 	.short	0x0016


	//----- nvinfo : EIATTR_EXIT_INSTR_OFFSETS
	.align		4
        /*10f8*/ 	.byte	0x04, 0x1c
        /*10fa*/ 	.short	(.L_1606 - .L_1605)


	//   ....[0]....
.L_1605:
        /*10fc*/ 	.word	0x00000980


	//   ....[1]....
        /*1100*/ 	.word	0x0000ea30


	//   ....[2]....
        /*1104*/ 	.word	0x00016030


	//----- nvinfo : EIATTR_MAX_THREADS
	.align		4
.L_1606:
        /*1108*/ 	.byte	0x04, 0x05
        /*110a*/ 	.short	(.L_1608 - .L_1607)
.L_1607:
        /*110c*/ 	.word	0x00000200
        /*1110*/ 	.word	0x00000001
        /*1114*/ 	.word	0x00000001


	//----- nvinfo : EIATTR_CRS_STACK_SIZE
	.align		4
.L_1608:
        /*1118*/ 	.byte	0x04, 0x1e
        /*111a*/ 	.short	(.L_1610 - .L_1609)
.L_1609:
        /*111c*/ 	.word	0x00000000


	//----- nvinfo : EIATTR_CBANK_PARAM_SIZE
	.align		4
.L_1610:
        /*1120*/ 	.byte	0x03, 0x19
        /*1122*/ 	.short	0x0af0


	//----- nvinfo : EIATTR_PARAM_CBANK
	.align		4
        /*1124*/ 	.byte	0x04, 0x0a
        /*1126*/ 	.short	(.L_1612 - .L_1611)
	.align		4
.L_1611:
        /*1128*/ 	.word	index@(.nv.constant0._ZN7cutlass13device_kernelIN5flash11enable_sm90INS1_16FlashAttnFwdSm90INS1_25CollectiveMainloopFwdSm90ILi2EN4cute5tupleIJNS5_1CILi1EEES8_S8_EEENS6_IJNS7_ILi192EEENS7_ILi160EEENS7_ILi64EEEEEELi64ENS_12float_e4m3_tEfNS_4arch4Sm90ELb1ELb0ELb1ELb1ELb1ELb0ELb0ELb1ELb1ELb1ELb1ELb0EEENS1_21CollectiveEpilogueFwdINS6_IJSA_SC_SB_EEES9_NS_10bfloat16_tESG_Li384ELb1ELb1ELb1ELb1EEENS1_36VarlenDynamicPersistentTileSchedulerILi192ELi160ELi384ELi128ELb1ELb1ELb1ELb1ELb1ELb1EEEEEEEEEvNT_6ParamsE)
        /*112c*/ 	.short	0x0210
        /*112e*/ 	.short	0x0af0


	//----- nvinfo : EIATTR_SW_WAR
	.align		4
.L_1612:
        /*1130*/ 	.byte	0x04, 0x36
        /*1132*/ 	.short	(.L_1614 - .L_1613)
.L_1613:
        /*1134*/ 	.word	0x00000008
.L_1614:


//--------------------- .nv.info._ZN7cutlass13device_kernelIN5flash11enable_sm90INS1_16FlashAttnFwdSm90INS1_25CollectiveMainloopFwdSm90ILi2EN4cute5tupleIJNS5_1CILi1EEES8_S8_EEENS6_IJNS7_ILi192EEENS7_ILi160EEENS7_ILi64EEEEEELi64ENS_12float_e4m3_tEfNS_4arch4Sm90ELb1ELb0ELb1ELb1ELb1ELb1ELb0ELb1ELb1ELb1ELb1ELb0EEENS1_21CollectiveEpilogueFwdINS6_IJSA_SC_SB_EEES9_NS_10bfloat16_tESG_Li384ELb1ELb1ELb1ELb1EEENS1_36VarlenDynamicPersistentTileSchedulerILi192ELi160ELi384ELi128ELb1ELb1ELb1ELb1ELb1ELb1EEEEEEEEEvNT_6ParamsE --------------------------
	.section	.nv.info._ZN7cutlass13device_kernelIN5flash11enable_sm90INS1_16FlashAttnFwdSm90INS1_25CollectiveMainloopFwdSm90ILi2EN4cute5tupleIJNS5_1CILi1EEES8_S8_EEENS6_IJNS7_ILi192EEENS7_ILi160EEENS7_ILi64EEEEEELi64ENS_12float_e4m3_tEfNS_4arch4Sm90ELb1ELb0ELb1ELb1ELb1ELb1ELb0ELb1ELb1ELb1ELb1ELb0EEENS1_21CollectiveEpilogueFwdINS6_IJSA_SC_SB_EEES9_NS_10bfloat16_tESG_Li384ELb1ELb1ELb1ELb1EEENS1_36VarlenDynamicPersistentTileSchedulerILi192ELi160ELi384ELi128ELb1ELb1ELb1ELb1ELb1ELb1EEEEEEEEEvNT_6ParamsE,"",@"SHT_CUDA_INFO"
	.sectionflags	@""
	.align	4


	//----- nvinfo : EIATTR_CUDA_API_VERSION
	.align		4
        /*0000*/ 	.byte	0x04, 0x37
        /*0002*/ 	.short	(.L_1616 - .L_1615)
.L_1615:
        /*0004*/ 	.word	0x00000082


	//----- nvinfo : EIATTR_KPARAM_INFO
	.align		4
.L_1616:
        /*0008*/ 	.byte	0x04, 0x17
        /*000a*/ 	.short	(.L_1618 - .L_1617)
.L_1617:
        /*000c*/ 	.word	0x00000000
        /*0010*/ 	.short	0x0000
        /*0012*/ 	.short	0x0070
        /*0014*/ 	.byte	0x00, 0xf0, 0x01, 0x2a


	//----- nvinfo : EIATTR_SPARSE_MMA_MASK
	.align		4
.L_1618:
        /*0018*/ 	.byte	0x03, 0x50
        /*001a*/ 	.short	0x0000


	//----- nvinfo : EIATTR_MAXREG_COUNT
	.align		4
        /*001c*/ 	.byte	0x03, 0x1b
        /*001e*/ 	.short	0x0080


	//----- nvinfo : EIATTR_NUM_BARRIERS
	.align		4
        /*0020*/ 	.byte	0x02, 0x4c
        /*0022*/ 	.byte	0x10
	.zero		1


	//----- nvinfo : EIATTR_EXTERNS
	.align		4
        /*0024*/ 	.byte	0x04, 0x0f
        /*0026*/ 	.short	(.L_1620 - .L_1619)


	//   ....[0]....
	.align		4
.L_1619:
        /*0028*/ 	.word	index@(__assertfail)


	//----- nvinfo : EIATTR_ANNOTATIONS
	.align		4
.L_1620:
        /*002c*/ 	.byte	0x04, 0x55
        /*002e*/ 	.short	(.L_1622 - .L_1621)


	//   ....[0]....
.L_1621:
        /* <DEDUP_REMOVED lines=141> */


	//----- nvinfo : EIATTR_MERCURY_ISA_VERSION
	.align		4
.L_1622:
        /*08e8*/ 	.byte	0x03, 0x5f
        /*08ea*/ 	.short	0x0101


	//----- nvinfo : EIATTR_UNUSED_LOAD_BYTE_OFFSET
	.align		4
        /*08ec*/ 	.byte	0x04, 0x44
        /*08ee*/ 	.short	(.L_1624 - .L_1623)


	//   ....[0]....
.L_1623:
        /*08f0*/ 	.word	0x00000a40
        /*08f4*/ 	.word	0x0000fff0


	//   ....[1]....
        /*08f8*/ 	.word	0x00013750
        /*08fc*/ 	.word	0x0000fff0


	//----- nvinfo : EIATTR_INT_WARP_WIDE_INSTR_OFFSETS
	.align		4
.L_1624:
        /*0900*/ 	.byte	0x04, 0x31
        /*0902*/ 	.short	(.L_1626 - .L_1625)


	//   ....[0]....
.L_1625:
        /*0904*/ 	.word	0x00000120


	//   ....[1]....
        /*0908*/ 	.word	0x000001c0


	//   ....[2]....
        /*090c*/ 	.word	0x00000230


	//   ....[3]....
        /*0910*/ 	.word	0x00018e50


	//   ....[4]....
        /*0914*/ 	.word	0x00018ee0


	//   ....[5]....
        /*0918*/ 	.word	0x0001caf0


	//   ....[6]....
        /*091c*/ 	.word	0x0001cb80


	//----- nvinfo : EIATTR_COOP_GROUP_MASK_REGIDS
	.align		4
.L_1626:
        /*0920*/ 	.byte	0x04, 0x29
        /*0922*/ 	.short	(.L_1628 - .L_1627)


	//   ....[0]....
.L_1627:
        /*0924*/ 	.word	0xffffffff


	//   ....[1]....
        /*0928*/ 	.word	0xffffffff


	//   ....[2]....
        /*092c*/ 	.word	0xffffffff


	//   ....[3]....
        /*0930*/ 	.word	0xffffffff


	//   ....[4]....
        /*0934*/ 	.word	0xffffffff


	//   ....[5]....
        /*0938*/ 	.word	0xffffffff


	//   ....[6]....
        /*093c*/ 	.word	0xffffffff


	//   ....[7]....
        /*0940*/ 	.word	0xffffffff


	//   ....[8]....
        /*0944*/ 	.word	0xffffffff


	//   ....[9]....
        /*0948*/ 	.word	0xffffffff


	//   ....[10]....
        /*094c*/ 	.word	0xffffffff


	//   ....[11]....
        /*0950*/ 	.word	0xffffffff


	//   ....[12]....
        /*0954*/ 	.word	0xffffffff


	//   ....[13]....
        /*0958*/ 	.word	0xffffffff


	//   ....[14]....
        /*095c*/ 	.word	0xffffffff


	//   ....[15]....
        /*0960*/ 	.word	0xffffffff


	//   ....[16]....
        /*0964*/ 	.word	0xffffffff


	//   ....[17]....
        /*0968*/ 	.word	0xffffffff


	//   ....[18]....
        /*096c*/ 	.word	0xffffffff


	//   ....[19]....
        /*0970*/ 	.word	0xffffffff


	//   ....[20]....
        /*0974*/ 	.word	0xffffffff


	//   ....[21]....
        /*0978*/ 	.word	0xffffffff


	//   ....[22]....
        /*097c*/ 	.word	0xffffffff


	//   ....[23]....
        /*0980*/ 	.word	0xffffffff


	//   ....[24]....
        /*0984*/ 	.word	0xffffffff


	//   ....[25]....
        /*0988*/ 	.word	0xffffffff


	//   ....[26]....
        /*098c*/ 	.word	0xffffffff


	//   ....[27]....
        /*0990*/ 	.word	0xffffffff


	//   ....[28]....
        /*0994*/ 	.word	0xffffffff


	//   ....[29]....
        /*0998*/ 	.word	0xffffffff


	//   ....[30]....
        /*099c*/ 	.word	0xffffffff


	//   ....[31]....
        /*09a0*/ 	.word	0xffffffff


	//   ....[32]....
        /*09a4*/ 	.word	0xffffffff


	//   ....[33]....
        /*09a8*/ 	.word	0xffffffff


	//   ....[34]....
        /*09ac*/ 	.word	0xffffffff


	//   ....[35]....
        /*09b0*/ 	.word	0xffffffff


	//   ....[36]....
        /*09b4*/ 	.word	0xffffffff


	//   ....[37]....
        /*09b8*/ 	.word	0xffffffff


	//   ....[38]....
        /*09bc*/ 	.word	0xffffffff


	//   ....[39]....
        /*09c0*/ 	.word	0xffffffff


	//   ....[40]....
        /*09c4*/ 	.word	0xffffffff


	//   ....[41]....
        /*09c8*/ 	.word	0xffffffff


	//   ....[42]....
        /*09cc*/ 	.word	0xffffffff


	//   ....[43]....
        /*09d0*/ 	.word	0xffffffff


	//   ....[44]....
        /*09d4*/ 	.word	0xffffffff


	//   ....[45]....
        /*09d8*/ 	.word	0xffffffff


	//   ....[46]....
        /*09dc*/ 	.word	0xffffffff


	//   ....[47]....
        /*09e0*/ 	.word	0xffffffff


	//   ....[48]....
        /*09e4*/ 	.word	0xffffffff


	//   ....[49]....
        /*09e8*/ 	.word	0xffffffff


	//   ....[50]....
        /*09ec*/ 	.word	0xffffffff


	//   ....[51]....
        /*09f0*/ 	.word	0xffffffff


	//   ....[52]....
        /*09f4*/ 	.word	0xffffffff


	//   ....[53]....
        /*09f8*/ 	.word	0xffffffff


	//   ....[54]....
        /*09fc*/ 	.word	0xffffffff


	//   ....[55]....
        /*0a00*/ 	.word	0xffffffff


	//   ....[56]....
        /*0a04*/ 	.word	0xffffffff


	//   ....[57]....
        /*0a08*/ 	.word	0xffffffff


	//   ....[58]....
        /*0a0c*/ 	.word	0xffffffff


	//   ....[59]....
        /*0a10*/ 	.word	0xffffffff


	//   ....[60]....
        /*0a14*/ 	.word	0xffffffff


	//   ....[61]....
        /*0a18*/ 	.word	0xffffffff


	//   ....[62]....
        /*0a1c*/ 	.word	0xffffffff


	//   ....[63]....
        /*0a20*/ 	.word	0xffffffff


	//   ....[64]....
        /*0a24*/ 	.word	0xffffffff


	//   ....[65]....
        /*0a28*/ 	.word	0xffffffff


	//   ....[66]....
        /*0a2c*/ 	.word	0xffffffff


	//   ....[67]....
        /*0a30*/ 	.word	0xffffffff


	//   ....[68]....
        /*0a34*/ 	.word	0xffffffff


	//   ....[69]....
        /*0a38*/ 	.word	0xffffffff


	//   ....[70]....
        /*0a3c*/ 	.word	0xffffffff


	//   ....[71]....
        /*0a40*/ 	.word	0xffffffff


	//   ....[72]....
        /*0a44*/ 	.word	0xffffffff


	//   ....[73]....
        /*0a48*/ 	.word	0xffffffff


	//   ....[74]....
        /*0a4c*/ 	.word	0xffffffff


	//   ....[75]....
        /*0a50*/ 	.word	0xffffffff


	//   ....[76]....
        /*0a54*/ 	.word	0xffffffff


	//   ....[77]....
        /*0a58*/ 	.word	0xffffffff


	//   ....[78]....
        /*0a5c*/ 	.word	0xffffffff


	//   ....[79]....
        /*0a60*/ 	.word	0xffffffff


	//   ....[80]....
        /*0a64*/ 	.word	0xffffffff


	//   ....[81]....
        /*0a68*/ 	.word	0xffffffff


	//   ....[82]....
        /*0a6c*/ 	.word	0xffffffff


	//   ....[83]....
        /*0a70*/ 	.word	0xffffffff


	//   ....[84]....
        /*0a74*/ 	.word	0xffffffff


	//   ....[85]....
        /*0a78*/ 	.word	0xffffffff


	//   ....[86]....
        /*0a7c*/ 	.word	0xffffffff


	//   ....[87]....
        /*0a80*/ 	.word	0xffffffff


	//   ....[88]....
        /*0a84*/ 	.word	0xffffffff


	//   ....[89]....
        /*0a88*/ 	.word	0xffffffff


	//   ....[90]....
        /*0a8c*/ 	.word	0xffffffff


	//   ....[91]....
        /*0a90*/ 	.word	0xffffffff


	//   ....[92]....
        /*0a94*/ 	.word	0xffffffff


	//   ....[93]....
        /*0a98*/ 	.word	0xffffffff


	//   ....[94]....
        /*0a9c*/ 	.word	0xffffffff


	//   ....[95]....
        /*0aa0*/ 	.word	0xffffffff


	//   ....[96]....
        /*0aa4*/ 	.word	0xffffffff


	//   ....[97]....
        /*0aa8*/ 	.word	0xffffffff


	//   ....[98]....
        /*0aac*/ 	.word	0xffffffff


	//   ....[99]....
        /*0ab0*/ 	.word	0xffffffff


	//   ....[100]....
        /*0ab4*/ 	.word	0xffffffff


	//   ....[101]....
        /*0ab8*/ 	.word	0xffffffff


	//   ....[102]....
        /*0abc*/ 	.word	0xffffffff


	//   ....[103]....
        /*0ac0*/ 	.word	0xffffffff


	//   ....[104]....
        /*0ac4*/ 	.word	0xffffffff


	//   ....[105]....
        /*0ac8*/ 	.word	0xffffffff


	//   ....[106]....
        /*0acc*/ 	.word	0xffffffff


	//   ....[107]....
        /*0ad0*/ 	.word	0xffffffff


	//   ....[108]....
        /*0ad4*/ 	.word	0xffffffff


	//   ....[109]....
        /*0ad8*/ 	.word	0xffffffff


	//   ....[110]....
        /*0adc*/ 	.word	0xffffffff


	//   ....[111]....
        /*0ae0*/ 	.word	0xffffffff


	//   ....[112]....
        /*0ae4*/ 	.word	0xffffffff


	//   ....[113]....
        /*0ae8*/ 	.word	0xffffffff


	//   ....[114]....
        /*0aec*/ 	.word	0xffffffff


	//   ....[115]....
        /*0af0*/ 	.word	0xffffffff


	//   ....[116]....
        /*0af4*/ 	.word	0xffffffff


	//   ....[117]....
        /*0af8*/ 	.word	0xffffffff


	//   ....[118]....
        /*0afc*/ 	.word	0xffffffff


	//   ....[119]....
        /*0b00*/ 	.word	0xffffffff


	//   ....[120]....
        /*0b04*/ 	.word	0xffffffff


	//   ....[121]....
        /*0b08*/ 	.word	0xffffffff


	//   ....[122]....
        /*0b0c*/ 	.word	0xffffffff


	//   ....[123]....
        /*0b10*/ 	.word	0xffffffff


	//   ....[124]....
        /*0b14*/ 	.word	0xffffffff


	//   ....[125]....
        /*0b18*/ 	.word	0xffffffff


	//   ....[126]....
        /*0b1c*/ 	.word	0xffffffff


	//   ....[127]....
        /*0b20*/ 	.word	0xffffffff


	//   ....[128]....
        /*0b24*/ 	.word	0xffffffff


	//   ....[129]....
        /*0b28*/ 	.word	0xffffffff


	//   ....[130]....
        /*0b2c*/ 	.word	0xffffffff


	//   ....[131]....
        /*0b30*/ 	.word	0xffffffff


	//   ....[132]....
        /*0b34*/ 	.word	0xffffffff


	//   ....[133]....
        /*0b38*/ 	.word	0xffffffff


	//   ....[134]....
        /*0b3c*/ 	.word	0xffffffff


	//   ....[135]....
        /*0b40*/ 	.word	0xffffffff


	//   ....[136]....
        /*0b44*/ 	.word	0xffffffff


	//   ....[137]....
        /*0b48*/ 	.word	0xffffffff


	//   ....[138]....
        /*0b4c*/ 	.word	0xffffffff


	//   ....[139]....
        /*0b50*/ 	.word	0xffffffff


	//   ....[140]....
        /*0b54*/ 	.word	0xffffffff


	//   ....[141]....
        /*0b58*/ 	.word	0xffffffff


	//   ....[142]....
        /*0b5c*/ 	.word	0xffffffff


	//   ....[143]....
        /*0b60*/ 	.word	0xffffffff


	//   ....[144]....
        /*0b64*/ 	.word	0xffffffff


	//   ....[145]....
        /*0b68*/ 	.word	0xffffffff


	//   ....[146]....
        /*0b6c*/ 	.word	0xffffffff


	//   ....[147]....
        /*0b70*/ 	.word	0xffffffff


	//   ....[148]....
        /*0b74*/ 	.word	0xffffffff


	//   ....[149]....
        /*0b78*/ 	.word	0xffffffff


	//   ....[150]....
        /*0b7c*/ 	.word	0xffffffff


	//   ....[151]....
        /*0b80*/ 	.word	0xffffffff


	//   ....[152]....
        /*0b84*/ 	.word	0xffffffff


	//   ....[153]....
        /*0b88*/ 	.word	0xffffffff


	//   ....[154]....
        /*0b8c*/ 	.word	0xffffffff


	//   ....[155]....
        /*0b90*/ 	.word	0xffffffff


	//   ....[156]....
        /*0b94*/ 	.word	0xffffffff


	//   ....[157]....
        /*0b98*/ 	.word	0xffffffff


	//   ....[158]....
        /*0b9c*/ 	.word	0xffffffff


	//   ....[159]....
        /*0ba0*/ 	.word	0xffffffff


	//   ....[160]....
        /*0ba4*/ 	.word	0xffffffff


	//   ....[161]....
        /*0ba8*/ 	.word	0xffffffff


	//   ....[162]....
        /*0bac*/ 	.word	0xffffffff


	//   ....[163]....
        /*0bb0*/ 	.word	0xffffffff


	//   ....[164]....
        /*0bb4*/ 	.word	0xffffffff


	//   ....[165]....
        /*0bb8*/ 	.word	0xffffffff


	//   ....[166]....
        /*0bbc*/ 	.word	0xffffffff


	//   ....[167]....
        /*0bc0*/ 	.word	0xffffffff


	//   ....[168]....
        /*0bc4*/ 	.word	0xffffffff


	//   ....[169]....
        /*0bc8*/ 	.word	0xffffffff


	//   ....[170]....
        /*0bcc*/ 	.word	0xffffffff


	//   ....[171]....
        /*0bd0*/ 	.word	0xffffffff


	//   ....[172]....
        /*0bd4*/ 	.word	0xffffffff


	//   ....[173]....
        /*0bd8*/ 	.word	0xffffffff


	//   ....[174]....
        /*0bdc*/ 	.word	0xffffffff


	//   ....[175]....
        /*0be0*/ 	.word	0xffffffff


	//   ....[176]....
        /*0be4*/ 	.word	0xffffffff


	//   ....[177]....
        /*0be8*/ 	.word	0xffffffff


	//   ....[178]....
        /*0bec*/ 	.word	0xffffffff


	//   ....[179]....
        /*0bf0*/ 	.word	0xffffffff


	//   ....[180]....
        /*0bf4*/ 	.word	0xffffffff


	//   ....[181]....
        /*0bf8*/ 	.word	0xffffffff


	//   ....[182]....
        /*0bfc*/ 	.word	0xffffffff


	//   ....[183]....
        /*0c00*/ 	.word	0xffffffff


	//   ....[184]....
        /*0c04*/ 	.word	0xffffffff


	//   ....[185]....
        /*0c08*/ 	.word	0xffffffff


	//   ....[186]....
        /*0c0c*/ 	.word	0xffffffff


	//   ....[187]....
        /*0c10*/ 	.word	0xffffffff


	//   ....[188]....
        /*0c14*/ 	.word	0xffffffff


	//   ....[189]....
        /*0c18*/ 	.word	0x0500000f


	//   ....[190]....
        /*0c1c*/ 	.word	0x0500000f


	//   ....[191]....
        /*0c20*/ 	.word	0x0500000f


	//   ....[192]....
        /*0c24*/ 	.word	0x0500000f


	//   ....[193]....
        /*0c28*/ 	.word	0x0500000f


	//   ....[194]....
        /*0c2c*/ 	.word	0x0500000f


	//   ....[195]....
        /*0c30*/ 	.word	0x0500000f


	//   ....[196]....
        /*0c34*/ 	.word	0x0500000f


	//   ....[197]....
        /*0c38*/ 	.word	0x0500000f


	//   ....[198]....
        /*0c3c*/ 	.word	0x0500000f


	//   ....[199]....
        /*0c40*/ 	.word	0x0500000f


	//   ....[200]....
        /*0c44*/ 	.word	0x0500000f


	//   ....[201]....
        /*0c48*/ 	.word	0x0500000f


	//   ....[202]....
        /*0c4c*/ 	.word	0x0500000f


	//   ....[203]....
        /*0c50*/ 	.word	0x0500000f


	//   ....[204]....
        /*0c54*/ 	.word	0x0500000f


	//   ....[205]....
        /*0c58*/ 	.word	0x0500000f


	//   ....[206]....
        /*0c5c*/ 	.word	0x0500000f


	//   ....[207]....
        /*0c60*/ 	.word	0x0500000f


	//   ....[208]....
        /*0c64*/ 	.word	0x0500000f


	//   ....[209]....
        /*0c68*/ 	.word	0x0500000f


	//   ....[210]....
        /*0c6c*/ 	.word	0x0500000f


	//   ....[211]....
        /*0c70*/ 	.word	0x0500000f


	//   ....[212]....
        /*0c74*/ 	.word	0x0500000f


	//   ....[213]....
        /*0c78*/ 	.word	0x0500000f


	//   ....[214]....
        /*0c7c*/ 	.word	0x0500000f


	//   ....[215]....
        /*0c80*/ 	.word	0x0500000f


	//   ....[216]....
        /*0c84*/ 	.word	0x0500000f


	//   ....[217]....
        /*0c88*/ 	.word	0x0500000f


	//   ....[218]....
        /*0c8c*/ 	.word	0x0500000f


	//   ....[219]....
        /*0c90*/ 	.word	0x0500000f


	//   ....[220]....
        /*0c94*/ 	.word	0x0500000f


	//   ....[221]....
        /*0c98*/ 	.word	0x0500000f


	//   ....[222]....
        /*0c9c*/ 	.word	0x0500000f


	//   ....[223]....
        /*0ca0*/ 	.word	0x0500000f


	//   ....[224]....
        /*0ca4*/ 	.word	0x0500000f


	//   ....[225]....
        /*0ca8*/ 	.word	0x0500000f


	//   ....[226]....
        /*0cac*/ 	.word	0x0500000f


	//   ....[227]....
        /*0cb0*/ 	.word	0x0500000f


	//   ....[228]....
        /*0cb4*/ 	.word	0x0500000f


	//   ....[229]....
        /*0cb8*/ 	.word	0x0500000f


	//   ....[230]....
        /*0cbc*/ 	.word	0x0500000f


	//   ....[231]....
        /*0cc0*/ 	.word	0x0500000f


	//   ....[232]....
        /*0cc4*/ 	.word	0x0500000f


	//   ....[233]....
        /*0cc8*/ 	.word	0x0500000f


	//   ....[234]....
        /*0ccc*/ 	.word	0x0500000f


	//   ....[235]....
        /*0cd0*/ 	.word	0x0500000f


	//   ....[236]....
        /*0cd4*/ 	.word	0x0500000f


	//   ....[237]....
        /*0cd8*/ 	.word	0x0500000f


	//   ....[238]....
        /*0cdc*/ 	.word	0x0500000f


	//   ....[239]....
        /*0ce0*/ 	.word	0x0500000f


	//   ....[240]....
        /*0ce4*/ 	.word	0x0500000f


	//   ....[241]....
        /*0ce8*/ 	.word	0x0500000f


	//   ....[242]....
        /*0cec*/ 	.word	0x0500000f


	//   ....[243]....
        /*0cf0*/ 	.word	0x0500000f


	//   ....[244]....
        /*0cf4*/ 	.word	0x0500000f


	//   ....[245]....
        /*0cf8*/ 	.word	0x0500000f


	//   ....[246]....
        /*0cfc*/ 	.word	0x0500000f


	//   ....[247]....
        /*0d00*/ 	.word	0x0500000f


	//   ....[248]....
        /*0d04*/ 	.word	0x0500000f


	//   ....[249]....
        /*0d08*/ 	.word	0x0500000f


	//   ....[250]....
        /*0d0c*/ 	.word	0x0500000f


	//   ....[251]....
        /*0d10*/ 	.word	0x0500000f


	//   ....[252]....
        /*0d14*/ 	.word	0x0500000f


	//   ....[253]....
        /*0d18*/ 	.word	0x0500000f


	//   ....[254]....
        /*0d1c*/ 	.word	0x0500000f


	//   ....[255]....
        /*0d20*/ 	.word	0x0500000f


	//   ....[0]....
        /*0d24*/ 	.word	0x0500000f


	//   ....[1]....
        /*0d28*/ 	.word	0x0500000f


	//   ....[2]....
        /*0d2c*/ 	.word	0x0500000f


	//   ....[3]....
        /*0d30*/ 	.word	0x0500000f


	//   ....[4]....
        /*0d34*/ 	.word	0x0500000f


	//   ....[5]....
        /*0d38*/ 	.word	0x0500000f


	//   ....[6]....
        /*0d3c*/ 	.word	0x0500000f


	//   ....[7]....
        /*0d40*/ 	.word	0x0500000f


	//   ....[8]....
        /*0d44*/ 	.word	0x0500000f


	//   ....[9]....
        /*0d48*/ 	.word	0x0500000f


	//   ....[10]....
        /*0d4c*/ 	.word	0x0500000f


	//   ....[11]....
        /*0d50*/ 	.word	0x0500000f


	//   ....[12]....
        /*0d54*/ 	.word	0x0500000f


	//   ....[13]....
        /*0d58*/ 	.word	0x0500000f


	//   ....[14]....
        /*0d5c*/ 	.word	0x0500000f


	//   ....[15]....
        /*0d60*/ 	.word	0x0500000f


	//   ....[16]....
        /*0d64*/ 	.word	0x0500000f


	//   ....[17]....
        /*0d68*/ 	.word	0x0500000f


	//   ....[18]....
        /*0d6c*/ 	.word	0x0500000f


	//   ....[19]....
        /*0d70*/ 	.word	0x0500000f


	//----- nvinfo : EIATTR_COOP_GROUP_INSTR_OFFSETS
	.align		4
.L_1628:
        /*0d74*/ 	.byte	0x04, 0x28
        /*0d76*/ 	.short	(.L_1630 - .L_1629)


	//   ....[0]....
.L_1629:
        /*0d78*/ 	.word	0x00000060


	//   ....[1]....
        /*0d7c*/ 	.word	0x00000130


	//   ....[2]....
        /*0d80*/ 	.word	0x000001e0


	//   ....[3]....
        /*0d84*/ 	.word	0x000003a0


	//   ....[4]....
        /*0d88*/ 	.word	0x00000500


	//   ....[5]....
        /*0d8c*/ 	.word	0x00000620


	//   ....[6]....
        /*0d90*/ 	.word	0x00000780


	//   ....[7]....
        /*0d94*/ 	.word	0x00002ad0


	//   ....[8]....
        /*0d98*/ 	.word	0x00002ae0


	//   ....[9]....
        /*0d9c*/ 	.word	0x00003d00


	//   ....[10]....
        /*0da0*/ 	.word	0x00003d10


	//   ....[11]....
        /*0da4*/ 	.word	0x00004ed0


	//   ....[12]....
        /*0da8*/ 	.word	0x00004ee0


	//   ....[13]....
        /*0dac*/ 	.word	0x00005260


	//   ....[14]....
        /*0db0*/ 	.word	0x00005290


	//   ....[15]....
        /*0db4*/ 	.word	0x00005a70


	//   ....[16]....
        /*0db8*/ 	.word	0x000063b0


	//   ....[17]....
        /*0dbc*/ 	.word	0x000063c0


	//   ....[18]....
        /*0dc0*/ 	.word	0x000063d0


	//   ....[19]....
        /*0dc4*/ 	.word	0x000063e0


	//   ....[20]....
        /*0dc8*/ 	.word	0x000078a0


	//   ....[21]....
        /*0dcc*/ 	.word	0x000078b0


	//   ....[22]....
        /*0dd0*/ 	.word	0x000078c0


	//   ....[23]....
        /*0dd4*/ 	.word	0x000078d0


	//   ....[24]....
        /*0dd8*/ 	.word	0x000097f0


	//   ....[25]....
        /*0ddc*/ 	.word	0x0000a420


	//   ....[26]....
        /*0de0*/ 	.word	0x0000a430


	//   ....[27]....
        /*0de4*/ 	.word	0x0000a450


	//   ....[28]....
        /*0de8*/ 	.word	0x0000af50


	//   ....[29]....
        /*0dec*/ 	.word	0x0000afa0


	//   ....[30]....
        /*0df0*/ 	.word	0x0000d180


	//   ....[31]....
        /*0df4*/ 	.word	0x0000d320


	//   ....[32]....
        /*0df8*/ 	.word	0x0000dd50


	//   ....[33]....
        /*0dfc*/ 	.word	0x0000de00


	//   ....[34]....
        /*0e00*/ 	.word	0x0000e830


	//   ....[35]....
        /*0e04*/ 	.word	0x0000e850


	//   ....[36]....
        /*0e08*/ 	.word	0x000113d0


	//   ....[37]....
        /*0e0c*/ 	.word	0x00011420


	//   ....[38]....
        /*0e10*/ 	.word	0x000117f0


	//   ....[39]....
        /*0e14*/ 	.word	0x00011810


	//   ....[40]....
        /*0e18*/ 	.word	0x00013000


	//   ....[41]....
        /*0e1c*/ 	.word	0x00013060


	//   ....[42]....
        /*0e20*/ 	.word	0x000130f0


	//   ....[43]....
        /*0e24*/ 	.word	0x00013240


	//   ....[44]....
        /*0e28*/ 	.word	0x00013c70


	//   ....[45]....
        /*0e2c*/ 	.word	0x00013ca0


	//   ....[46]....
        /*0e30*/ 	.word	0x00013cd0


	//   ....[47]....
        /*0e34*/ 	.word	0x00013cf0


	//   ....[48]....
        /*0e38*/ 	.word	0x00013d00


	//   ....[49]....
        /*0e3c*/ 	.word	0x00013d10


	//   ....[50]....
        /*0e40*/ 	.word	0x00013d20


	//   ....[51]....
        /*0e44*/ 	.word	0x00013d30


	//   ....[52]....
        /*0e48*/ 	.word	0x00013d40


	//   ....[53]....
        /*0e4c*/ 	.word	0x00013d50


	//   ....[54]....
        /*0e50*/ 	.word	0x00013d60


	//   ....[55]....
        /*0e54*/ 	.word	0x00013d70


	//   ....[56]....
        /*0e58*/ 	.word	0x00013d80


	//   ....[57]....
        /*0e5c*/ 	.word	0x00013d90


	//   ....[58]....
        /*0e60*/ 	.word	0x00013da0


	//   ....[59]....
        /*0e64*/ 	.word	0x00013db0


	//   ....[60]....
        /*0e68*/ 	.word	0x00013dc0


	//   ....[61]....
        /*0e6c*/ 	.word	0x00013dd0


	//   ....[62]....
        /*0e70*/ 	.word	0x00013de0


	//   ....[63]....
        /*0e74*/ 	.word	0x00013df0


	//   ....[64]....
        /*0e78*/ 	.word	0x00013e00


	//   ....[65]....
        /*0e7c*/ 	.word	0x00013e10


	//   ....[66]....
        /*0e80*/ 	.word	0x00013e20


	//   ....[67]....
        /*0e84*/ 	.word	0x00013e30


	//   ....[68]....
        /*0e88*/ 	.word	0x00013e40


	//   ....[69]....
        /*0e8c*/ 	.word	0x00013e50


	//   ....[70]....
        /*0e90*/ 	.word	0x00013e60


	//   ....[71]....
        /*0e94*/ 	.word	0x00013e70


	//   ....[72]....
        /*0e98*/ 	.word	0x00013e80


	//   ....[73]....
        /*0e9c*/ 	.word	0x00013e90


	//   ....[74]....
        /*0ea0*/ 	.word	0x00013ea0


	//   ....[75]....
        /*0ea4*/ 	.word	0x00013eb0


	//   ....[76]....
        /*0ea8*/ 	.word	0x00014650


	//   ....[77]....
        /*0eac*/ 	.word	0x00014660


	//   ....[78]....
        /*0eb0*/ 	.word	0x00014670


	//   ....[79]....
        /*0eb4*/ 	.word	0x000146b0


	//   ....[80]....
        /*0eb8*/ 	.word	0x00014c30


	//   ....[81]....
        /*0ebc*/ 	.word	0x00014c70


	//   ....[82]....
        /*0ec0*/ 	.word	0x00014ca0


	//   ....[83]....
        /*0ec4*/ 	.word	0x00014cd0


	//   ....[84]....
        /*0ec8*/ 	.word	0x00014ce0


	//   ....[85]....
        /*0ecc*/ 	.word	0x00014cf0


	//   ....[86]....
        /*0ed0*/ 	.word	0x00014d10


	//   ....[87]....
        /*0ed4*/ 	.word	0x00014d30


	//   ....[88]....
        /*0ed8*/ 	.word	0x00015170


	//   ....[89]....
        /*0edc*/ 	.word	0x00015180


	//   ....[90]....
        /*0ee0*/ 	.word	0x00015420


	//   ....[91]....
        /*0ee4*/ 	.word	0x00015430


	//   ....[92]....
        /*0ee8*/ 	.word	0x00015eb0


	//   ....[93]....
        /*0eec*/ 	.word	0x00015ee0


	//   ....[94]....
        /*0ef0*/ 	.word	0x00015f20


	//   ....[95]....
        /*0ef4*/ 	.word	0x00015f50


	//   ....[96]....
        /*0ef8*/ 	.word	0x00015f60


	//   ....[97]....
        /*0efc*/ 	.word	0x00015f70


	//   ....[98]....
        /*0f00*/ 	.word	0x00015f80


	//   ....[99]....
        /*0f04*/ 	.word	0x00015fa0


	//   ....[100]....
        /*0f08*/ 	.word	0x000160f0


	//   ....[101]....
        /*0f0c*/ 	.word	0x00016300


	//   ....[102]....
        /*0f10*/ 	.word	0x00016330


	//   ....[103]....
        /*0f14*/ 	.word	0x00016360


	//   ....[104]....
        /*0f18*/ 	.word	0x00016390


	//   ....[105]....
        /*0f1c*/ 	.word	0x000163c0


	//   ....[106]....
        /*0f20*/ 	.word	0x000163f0


	//   ....[107]....
        /*0f24*/ 	.word	0x00016580


	//   ....[108]....
        /*0f28*/ 	.word	0x000165b0


	//   ....[109]....
        /*0f2c*/ 	.word	0x000165e0


	//   ....[110]....
        /*0f30*/ 	.word	0x00016610


	//   ....[111]....
        /*0f34*/ 	.word	0x00016640


	//   ....[112]....
        /*0f38*/ 	.word	0x00016670


	//   ....[113]....
        /*0f3c*/ 	.word	0x00016700


	//   ....[114]....
        /*0f40*/ 	.word	0x00016730


	//   ....[115]....
        /*0f44*/ 	.word	0x00016740


	//   ....[116]....
        /*0f48*/ 	.word	0x00016780


	//   ....[117]....
        /*0f4c*/ 	.word	0x00017dc0


	//   ....[118]....
        /*0f50*/ 	.word	0x00019e60


	//   ....[119]....
        /*0f54*/ 	.word	0x00019e70


	//   ....[120]....
        /*0f58*/ 	.word	0x00019ec0


	//   ....[121]....
        /*0f5c*/ 	.word	0x00019ee0


	//   ....[122]....
        /*0f60*/ 	.word	0x00019f40


	//   ....[123]....
        /*0f64*/ 	.word	0x00019f60


	//   ....[124]....
        /*0f68*/ 	.word	0x00019f70


	//   ....[125]....
        /*0f6c*/ 	.word	0x00019f80


	//   ....[126]....
        /*0f70*/ 	.word	0x0001a010


	//   ....[127]....
        /*0f74*/ 	.word	0x0001a030


	//   ....[128]....
        /*0f78*/ 	.word	0x0001a4c0


	//   ....[129]....
        /*0f7c*/ 	.word	0x0001a4e0


	//   ....[130]....
        /*0f80*/ 	.word	0x0001a540


	//   ....[131]....
        /*0f84*/ 	.word	0x0001a560


	//   ....[132]....
        /*0f88*/ 	.word	0x0001a5a0


	//   ....[133]....
        /*0f8c*/ 	.word	0x0001a5c0


	//   ....[134]....
        /*0f90*/ 	.word	0x0001a5d0


	//   ....[135]....
        /*0f94*/ 	.word	0x0001a5e0


	//   ....[136]....
        /*0f98*/ 	.word	0x0001a670


	//   ....[137]....
        /*0f9c*/ 	.word	0x0001a690


	//   ....[138]....
        /*0fa0*/ 	.word	0x0001af30


	//   ....[139]....
        /*0fa4*/ 	.word	0x0001af60


	//   ....[140]....
        /*0fa8*/ 	.word	0x0001afd0


	//   ....[141]....
        /*0fac*/ 	.word	0x0001aff0


	//   ....[142]....
        /*0fb0*/ 	.word	0x0001b070


	//   ....[143]....
        /*0fb4*/ 	.word	0x0001b090


	//   ....[144]....
        /*0fb8*/ 	.word	0x0001b0a0


	//   ....[145]....
        /*0fbc*/ 	.word	0x0001b110


	//   ....[146]....
        /*0fc0*/ 	.word	0x0001b160


	//   ....[147]....
        /*0fc4*/ 	.word	0x0001b170


	//   ....[148]....
        /*0fc8*/ 	.word	0x0001b1a0


	//   ....[149]....
        /*0fcc*/ 	.word	0x0001b1c0


	//   ....[150]....
        /*0fd0*/ 	.word	0x0001bc40


	//   ....[151]....
        /*0fd4*/ 	.word	0x0001bc50


	//   ....[152]....
        /*0fd8*/ 	.word	0x0001bc70


	//   ....[153]....
        /*0fdc*/ 	.word	0x0001bcc0


	//   ....[154]....
        /*0fe0*/ 	.word	0x0001bcd0


	//   ....[155]....
        /*0fe4*/ 	.word	0x0001bd10


	//   ....[156]....
        /*0fe8*/ 	.word	0x0001bd20


	//   ....[157]....
        /*0fec*/ 	.word	0x0001bd30


	//   ....[158]....
        /*0ff0*/ 	.word	0x0001bd70


	//   ....[159]....
        /*0ff4*/ 	.word	0x0001bdb0


	//   ....[160]....
        /*0ff8*/ 	.word	0x0001c1e0


	//   ....[161]....
        /*0ffc*/ 	.word	0x0001c1f0


	//   ....[162]....
        /*1000*/ 	.word	0x0001c200


	//   ....[163]....
        /*1004*/ 	.word	0x0001c240


	//   ....[164]....
        /*1008*/ 	.word	0x0001c250


	//   ....[165]....
        /*100c*/ 	.word	0x0001c290


	//   ....[166]....
        /*1010*/ 	.word	0x0001c2a0


	//   ....[167]....
        /*1014*/ 	.word	0x0001c2b0


	//   ....[168]....
        /*1018*/ 	.word	0x0001c2f0


	//   ....[169]....
        /*101c*/ 	.word	0x0001c330


	//   ....[170]....
        /*1020*/ 	.word	0x0001d3f0


	//   ....[171]....
        /*1024*/ 	.word	0x0001d420


	//   ....[172]....
        /*1028*/ 	.word	0x0001d490


	//   ....[173]....
        /*102c*/ 	.word	0x0001d4c0


	//   ....[174]....
        /*1030*/ 	.word	0x0001d4f0


	//   ....[175]....
        /*1034*/ 	.word	0x0001d520


	//   ....[176]....
        /*1038*/ 	.word	0x0001d550


	//   ....[177]....
        /*103c*/ 	.word	0x0001d580


	//   ....[178]....
        /*1040*/ 	.word	0x0001d720


	//   ....[179]....
        /*1044*/ 	.word	0x0001d750


	//   ....[180]....
        /*1048*/ 	.word	0x0001d780


	//   ....[181]....
        /*104c*/ 	.word	0x0001d7b0


	//   ....[182]....
        /*1050*/ 	.word	0x0001d7e0


	//   ....[183]....
        /*1054*/ 	.word	0x0001d810


	//   ....[184]....
        /*1058*/ 	.word	0x0001d8d0


	//   ....[185]....
        /*105c*/ 	.word	0x0001d8f0


	//   ....[186]....
        /*1060*/ 	.word	0x0001d910


	//   ....[187]....
        /*1064*/ 	.word	0x0001d970


	//   ....[188]....
        /*1068*/ 	.word	0x0001e3d0


	//   ....[189]....
        /*106c*/ 	.word	0x0001e790


	//   ....[190]....
        /*1070*/ 	.word	0x0001e820


	//   ....[191]....
        /*1074*/ 	.word	0x0001e8f0


	//   ....[192]....
        /*1078*/ 	.word	0x0001e980


	//   ....[193]....
        /*107c*/ 	.word	0x0001ea60


	//   ....[194]....
        /*1080*/ 	.word	0x0001eaf0


	//   ....[195]....
        /*1084*/ 	.word	0x0001ebc0


	//   ....[196]....
        /*1088*/ 	.word	0x0001ec50


	//   ....[197]....
        /*108c*/ 	.word	0x0001eca0


	//   ....[198]....
        /*1090*/ 	.word	0x0001ecf0


	//   ....[199]....
        /*1094*/ 	.word	0x0001edc0


	//   ....[200]....
        /*1098*/ 	.word	0x0001ee50


	//   ....[201]....
        /*109c*/ 	.word	0x0001eea0


	//   ....[202]....
        /*10a0*/ 	.word	0x0001eef0


	//   ....[203]....
        /*10a4*/ 	.word	0x0001f1e0


	//   ....[204]....
        /*10a8*/ 	.word	0x0001f4c0


	//   ....[205]....
        /*10ac*/ 	.word	0x0001f5c0


	//   ....[206]....
        /*10b0*/ 	.word	0x0001f650


	//   ....[207]....
        /*10b4*/ 	.word	0x0001f6b0


	//   ....[208]....
        /*10b8*/ 	.word	0x0001f790


	//   ....[209]....
        /*10bc*/ 	.word	0x0001f810


	//   ....[210]....
        /*10c0*/ 	.word	0x0001f8e0


	//   ....[211]....
        /*10c4*/ 	.word	0x0001f960


	//   ....[212]....
        /*10c8*/ 	.word	0x0001fa50


	//   ....[213]....
        /*10cc*/ 	.word	0x0001fad0


	//   ....[214]....
        /*10d0*/ 	.word	0x0001fb30


	//   ....[215]....
        /*10d4*/ 	.word	0x0001fcf0


	//   ....[216]....
        /*10d8*/ 	.word	0x0001fda0


	//   ....[217]....
        /*10dc*/ 	.word	0x0001fe10


	//   ....[218]....
        /*10e0*/ 	.word	0x0001fef0


	//   ....[219]....
        /*10e4*/ 	.word	0x0001ff50


	//   ....[220]....
        /*10e8*/ 	.word	0x00020010


	//   ....[221]....
        /*10ec*/ 	.word	0x00020070


	//   ....[222]....
        /*10f0*/ 	.word	0x00020130


	//   ....[223]....
        /*10f4*/ 	.word	0x00020190


	//   ....[224]....
        /*10f8*/ 	.word	0x00020260


	//   ....[225]....
        /*10fc*/ 	.word	0x00020310


	//   ....[226]....
        /*1100*/ 	.word	0x00020380


	//   ....[227]....
        /*1104*/ 	.word	0x000203e0


	//   ....[228]....
        /*1108*/ 	.word	0x000204a0


	//   ....[229]....
        /*110c*/ 	.word	0x00020500


	//   ....[230]....
        /*1110*/ 	.word	0x00020600


	//   ....[231]....
        /*1114*/ 	.word	0x00020660


	//   ....[232]....
        /*1118*/ 	.word	0x00020710


	//   ....[233]....
        /*111c*/ 	.word	0x000207c0


	//   ....[234]....
        /*1120*/ 	.word	0x00020880


	//   ....[235]....
        /*1124*/ 	.word	0x000208f0


	//   ....[236]....
        /*1128*/ 	.word	0x000209c0


	//   ....[237]....
        /*112c*/ 	.word	0x00020b10


	//   ....[238]....
        /*1130*/ 	.word	0x00020bc0


	//   ....[239]....
        /*1134*/ 	.word	0x00020c70


	//   ....[240]....
        /*1138*/ 	.word	0x00020d10


	//   ....[241]....
        /*113c*/ 	.word	0x00020dc0


	//   ....[242]....
        /*1140*/ 	.word	0x00020e60


	//   ....[243]....
        /*1144*/ 	.word	0x00020f10


	//   ....[244]....
        /*1148*/ 	.word	0x00020fb0


	//   ....[245]....
        /*114c*/ 	.word	0x00021020


	//   ....[246]....
        /*1150*/ 	.word	0x000210e0


	//   ....[247]....
        /*1154*/ 	.word	0x000211e0


	//   ....[248]....
        /*1158*/ 	.word	0x00021270


	//   ....[249]....
        /*115c*/ 	.word	0x000212d0


	//   ....[250]....
        /*1160*/ 	.word	0x00021380


	//   ....[251]....
        /*1164*/ 	.word	0x000213e0


	//   ....[252]....
        /*1168*/ 	.word	0x00021490


	//   ....[253]....
        /*116c*/ 	.word	0x000214f0


	//   ....[254]....
        /*1170*/ 	.word	0x000215a0


	//   ....[255]....
        /*1174*/ 	.word	0x00021600


	//   ....[0]....
        /*1178*/ 	.word	0x000216b0


	//   ....[1]....
        /*117c*/ 	.word	0x00021890


	//   ....[2]....
        /*1180*/ 	.word	0x00021930


	//   ....[3]....
        /*1184*/ 	.word	0x00021ab0


	//   ....[4]....
        /*1188*/ 	.word	0x00021b30


	//   ....[5]....
        /*118c*/ 	.word	0x00021bb0


	//   ....[6]....
        /*1190*/ 	.word	0x00021c30


	//   ....[7]....
        /*1194*/ 	.word	0x00021cb0


	//   ....[8]....
        /*1198*/ 	.word	0x00021d40


	//   ....[9]....
        /*119c*/ 	.word	0x00021de0


	//   ....[10]....
        /*11a0*/ 	.word	0x00021e90


	//   ....[11]....
        /*11a4*/ 	.word	0x00021f10


	//   ....[12]....
        /*11a8*/ 	.word	0x00021f90


	//   ....[13]....
        /*11ac*/ 	.word	0x00022010


	//   ....[14]....
        /*11b0*/ 	.word	0x000220a0


	//   ....[15]....
        /*11b4*/ 	.word	0x00022120


	//   ....[16]....
        /*11b8*/ 	.word	0x000221d0


	//   ....[17]....
        /*11bc*/ 	.word	0x00022220


	//   ....[18]....
        /*11c0*/ 	.word	0x000222c0


	//   ....[19]....
        /*11c4*/ 	.word	0x000223f0


	//----- nvinfo : EIATTR_REG_RECONFIG
	.align		4
.L_1630:
        /*11c8*/ 	.byte	0x01, 0x54
	.zero		2


	//----- nvinfo : EIATTR_SYSCALL_OFFSETS
	.align		4
        /*11cc*/ 	.byte	0x04, 0x46
        /*11ce*/ 	.short	(.L_1632 - .L_1631)


	//   ....[0]....
.L_1631:
        /*11d0*/ 	.word	0x00001d00


	//   ....[1]....
        /*11d4*/ 	.word	0x00001e50


	//   ....[2]....
        /*11d8*/ 	.word	0x00005be0


	//   ....[3]....
        /*11dc*/ 	.word	0x00006130


	//   ....[4]....
        /*11e0*/ 	.word	0x00019040


	//   ....[5]....
        /*11e4*/ 	.word	0x000191d0


	//   ....[6]....
        /*11e8*/ 	.word	0x00019320


	//   ....[7]....
        /*11ec*/ 	.word	0x00019470


	//   ....[8]....
        /*11f0*/ 	.word	0x0001aab0


	//----- nvinfo : EIATTR_MBARRIER_INSTR_OFFSETS
	.align		4
.L_1632:
        /*11f4*/ 	.byte	0x04, 0x39
        /*11f6*/ 	.short	(.L_1634 - .L_1633)


	//   ....[0]....
.L_1633:
        /*11f8*/ 	.word	0x00000250
        /*11fc*/ 	.word	0x000000ff
        /*1200*/ 	.word	0x00013200
        /*1204*/ 	.short	0x0100
        /*1206*/ 	.byte	0x08
	.zero		1


	//   ....[1]....
        /*1208*/ 	.word	0x00000260
        /*120c*/ 	.word	0x000000ff
        /*1210*/ 	.word	0x00013220
        /*1214*/ 	.short	0x0100
        /*1216*/ 	.byte	0x08
	.zero		1


	//   ....[2]....
        /*1218*/ 	.word	0x00000350
        /*121c*/ 	.word	0x000000ff
        /*1220*/ 	.word	0x00013230
        /*1224*/ 	.short	0x0100
        /*1226*/ 	.byte	0x08
	.zero		1


	//   ....[3]....
        /*1228*/ 	.word	0x00000360
        /*122c*/ 	.word	0x000000ff
        /*1230*/ 	.word	0x00013240
        /*1234*/ 	.short	0x0100
        /*1236*/ 	.byte	0x08
	.zero		1


	//   ....[4]....
        /*1238*/ 	.word	0x00000370
        /*123c*/ 	.word	0x000000ff
        /*1240*/ 	.word	0x00013238
        /*1244*/ 	.short	0x0100
        /*1246*/ 	.byte	0x08
	.zero		1


	//   ....[5]....
        /*1248*/ 	.word	0x00000380
        /*124c*/ 	.word	0x000000ff
        /*1250*/ 	.word	0x00013248
        /*1254*/ 	.short	0x0100
        /*1256*/ 	.byte	0x08
	.zero		1


	//   ....[6]....
        /*1258*/ 	.word	0x000004b0
        /*125c*/ 	.word	0x000000ff
        /*1260*/ 	.word	0x00013250
        /*1264*/ 	.short	0x0100
        /*1266*/ 	.byte	0x08
	.zero		1


	//   ....[7]....
        /*1268*/ 	.word	0x000004c0
        /*126c*/ 	.word	0x000000ff
        /*1270*/ 	.word	0x00013260
        /*1274*/ 	.short	0x0100
        /*1276*/ 	.byte	0x08
	.zero		1


	//   ....[8]....
        /*1278*/ 	.word	0x000004d0
        /*127c*/ 	.word	0x000000ff
        /*1280*/ 	.word	0x00013258
        /*1284*/ 	.short	0x0100
        /*1286*/ 	.byte	0x08
	.zero		1


	//   ....[9]....
        /*1288*/ 	.word	0x000004e0
        /*128c*/ 	.word	0x000000ff
        /*1290*/ 	.word	0x00013268
        /*1294*/ 	.short	0x0100
        /*1296*/ 	.byte	0x08
	.zero		1


	//   ....[10]....
        /*1298*/ 	.word	0x000005d0
        /*129c*/ 	.word	0x000000ff
        /*12a0*/ 	.word	0x00013270
        /*12a4*/ 	.short	0x0100
        /*12a6*/ 	.byte	0x06
	.zero		1


	//   ....[11]....
        /*12a8*/ 	.word	0x000005e0
        /*12ac*/ 	.word	0x000000ff
        /*12b0*/ 	.word	0x00013280
        /*12b4*/ 	.short	0x0100
        /*12b6*/ 	.byte	0x06
	.zero		1


	//   ....[12]....
        /*12b8*/ 	.word	0x000005f0
        /*12bc*/ 	.word	0x000000ff
        /*12c0*/ 	.word	0x00013278
        /*12c4*/ 	.short	0x0100
        /*12c6*/ 	.byte	0x06
	.zero		1


	//   ....[13]....
        /*12c8*/ 	.word	0x00000600
        /*12cc*/ 	.word	0x000000ff
        /*12d0*/ 	.word	0x00013288
        /*12d4*/ 	.short	0x0100
        /*12d6*/ 	.byte	0x06
	.zero		1


	//   ....[14]....
        /*12d8*/ 	.word	0x00000730
        /*12dc*/ 	.word	0x000000ff
        /*12e0*/ 	.word	0x00013290
        /*12e4*/ 	.short	0x0100
        /*12e6*/ 	.byte	0x08
	.zero		1


	//   ....[15]....
        /*12e8*/ 	.word	0x00000740
        /*12ec*/ 	.word	0x000000ff
        /*12f0*/ 	.word	0x000132a0
        /*12f4*/ 	.short	0x0100
        /*12f6*/ 	.byte	0x08
	.zero		1


	//   ....[16]....
        /*12f8*/ 	.word	0x00000750
        /*12fc*/ 	.word	0x000000ff
        /*1300*/ 	.word	0x00013298
        /*1304*/ 	.short	0x0100
        /*1306*/ 	.byte	0x08
	.zero		1


	//   ....[17]....
        /*1308*/ 	.word	0x00000760
        /*130c*/ 	.word	0x000000ff
        /*1310*/ 	.word	0x000132a8
        /*1314*/ 	.short	0x0100
        /*1316*/ 	.byte	0x08
	.zero		1


	//   ....[18]....
        /*1318*/ 	.word	0x000008a0
        /*131c*/ 	.word	0x000000ff
        /*1320*/ 	.word	0x000132b0
        /*1324*/ 	.short	0x0100
        /*1326*/ 	.byte	0x08
	.zero		1


	//   ....[19]....
        /*1328*/ 	.word	0x000008b0
        /*132c*/ 	.word	0x000000ff
        /*1330*/ 	.word	0x000132c0
        /*1334*/ 	.short	0x0100
        /*1336*/ 	.byte	0x08
	.zero		1


	//   ....[20]....
        /*1338*/ 	.word	0x000008c0
        /*133c*/ 	.word	0x000000ff
        /*1340*/ 	.word	0x000132b8
        /*1344*/ 	.short	0x0100
        /*1346*/ 	.byte	0x08
	.zero		1


	//   ....[21]....
        /*1348*/ 	.word	0x000008d0
        /*134c*/ 	.word	0x000000ff
        /*1350*/ 	.word	0x000132c8
        /*1354*/ 	.short	0x0100
        /*1356*/ 	.byte	0x08
	.zero		1


	//   ....[22]....
        /*1358*/ 	.word	0x00002a80
        /*135c*/ 	.word	0x00000042
        /*1360*/ 	.word	0x00013290
        /*1364*/ 	.short	0x010a
        /*1366*/ 	.byte	0x3f
	.zero		1


	//   ....[23]....
        /*1368*/ 	.word	0x00003cb0
        /*136c*/ 	.word	0x00000042
        /*1370*/ 	.word	0x00013290
        /*1374*/ 	.short	0x010a
        /*1376*/ 	.byte	0x3f
	.zero		1


	//   ....[24]....
        /*1378*/ 	.word	0x00004d00
        /*137c*/ 	.word	0x00000042
        /*1380*/ 	.word	0x00013290
        /*1384*/ 	.short	0x010a
        /*1386*/ 	.byte	0x3f
	.zero		1


	//   ....[25]....
        /*1388*/ 	.word	0x000050b0
        /*138c*/ 	.word	0x00000004
        /*1390*/ 	.word	0x00000000
        /*1394*/ 	.short	0x0101
        /*1396*/ 	.byte	0x3f
	.zero		1


	//   ....[26]....
        /*1398*/ 	.word	0x000050f0
        /*139c*/ 	.word	0x00000042
        /*13a0*/ 	.word	0x000132b0
        /*13a4*/ 	.short	0x010a
        /*13a6*/ 	.byte	0x3f
	.zero		1


	//   ....[27]....
        /*13a8*/ 	.word	0x00005480
        /*13ac*/ 	.word	0x00000042
        /*13b0*/ 	.word	0x00000000
        /*13b4*/ 	.short	0x0101
        /*13b6*/ 	.byte	0x3f
	.zero		1


	//   ....[28]....
        /*13b8*/ 	.word	0x00005eb0
        /*13bc*/ 	.word	0x00000012
        /*13c0*/ 	.word	0x00013200
        /*13c4*/ 	.short	0x010a
        /*13c6*/ 	.byte	0x3f
	.zero		1


	//   ....[29]....
        /*13c8*/ 	.word	0x00005f00
        /*13cc*/ 	.word	0x00000012
        /*13d0*/ 	.word	0x00013200
        /*13d4*/ 	.short	0x010a
        /*13d6*/ 	.byte	0x3f
	.zero		1


	//   ....[30]....
        /*13d8*/ 	.word	0x00006650
        /*13dc*/ 	.word	0x00000012
        /*13e0*/ 	.word	0x00013200
        /*13e4*/ 	.short	0x010a
        /*13e6*/ 	.byte	0x3f
	.zero		1


	//   ....[31]....
        /*13e8*/ 	.word	0x00007a90
        /*13ec*/ 	.word	0x00000012
        /*13f0*/ 	.word	0x00013200
        /*13f4*/ 	.short	0x010a
        /*13f6*/ 	.byte	0x3f
	.zero		1


	//   ....[32]....
        /*13f8*/ 	.word	0x00008bf0
        /*13fc*/ 	.word	0x00000000
        /*1400*/ 	.word	0x00013230
        /*1404*/ 	.short	0x010a
        /*1406*/ 	.byte	0x3f
	.zero		1


	//   ....[33]....
        /*1408*/ 	.word	0x00008c90
        /*140c*/ 	.word	0x00000000
        /*1410*/ 	.word	0x00013230
        /*1414*/ 	.short	0x010a
        /*1416*/ 	.byte	0x3f
	.zero		1


	//   ....[34]....
        /*1418*/ 	.word	0x0000b6d0
        /*141c*/ 	.word	0x0000004d
        /*1420*/ 	.word	0x00000000
        /*1424*/ 	.short	0x0101
        /*1426*/ 	.byte	0x3f
	.zero		1


	//   ....[35]....
        /*1428*/ 	.word	0x0000c3c0
        /*142c*/ 	.word	0x00000014
        /*1430*/ 	.word	0x00013230
        /*1434*/ 	.short	0x010a
        /*1436*/ 	.byte	0x3f
	.zero		1


	//   ....[36]....
        /*1438*/ 	.word	0x0000c450
        /*143c*/ 	.word	0x00000014
        /*1440*/ 	.word	0x00013230
        /*1444*/ 	.short	0x010a
        /*1446*/ 	.byte	0x3f
	.zero		1


	//   ....[37]....
        /*1448*/ 	.word	0x0000ca10
        /*144c*/ 	.word	0x0000000e
        /*1450*/ 	.word	0x00013250
        /*1454*/ 	.short	0x010a
        /*1456*/ 	.byte	0x3f
	.zero		1


	//   ....[38]....
        /*1458*/ 	.word	0x0000ca60
        /*145c*/ 	.word	0x0000000e
        /*1460*/ 	.word	0x00013250
        /*1464*/ 	.short	0x010a
        /*1466*/ 	.byte	0x3f
	.zero		1


	//   ....[39]....
        /*1468*/ 	.word	0x0000d400
        /*146c*/ 	.word	0x00000014
        /*1470*/ 	.word	0x00000000
        /*1474*/ 	.short	0x0101
        /*1476*/ 	.byte	0x3f
	.zero		1


	//   ....[40]....
        /*1478*/ 	.word	0x0000f970
        /*147c*/ 	.word	0x0000000e
        /*1480*/ 	.word	0x00000000
        /*1484*/ 	.short	0x0101
        /*1486*/ 	.byte	0x3f
	.zero		1


	//   ....[41]....
        /*1488*/ 	.word	0x0000fef0
        /*148c*/ 	.word	0x0000000a
        /*1490*/ 	.word	0x00013230
        /*1494*/ 	.short	0x010a
        /*1496*/ 	.byte	0x3f
	.zero		1


	//   ....[42]....
        /*1498*/ 	.word	0x0000ff80
        /*149c*/ 	.word	0x0000000a
        /*14a0*/ 	.word	0x00013230
        /*14a4*/ 	.short	0x010a
        /*14a6*/ 	.byte	0x3f
	.zero		1


	//   ....[43]....
        /*14a8*/ 	.word	0x00010540
        /*14ac*/ 	.word	0x0000000c
        /*14b0*/ 	.word	0x00013250
        /*14b4*/ 	.short	0x010a
        /*14b6*/ 	.byte	0x3f
	.zero		1


	//   ....[44]....
        /*14b8*/ 	.word	0x00010590
        /*14bc*/ 	.word	0x0000000c
        /*14c0*/ 	.word	0x00013250
        /*14c4*/ 	.short	0x010a
        /*14c6*/ 	.byte	0x3f
	.zero		1


	//   ....[45]....
        /*14c8*/ 	.word	0x00010ff0
        /*14cc*/ 	.word	0x00000014
        /*14d0*/ 	.word	0x00000000
        /*14d4*/ 	.short	0x0101
        /*14d6*/ 	.byte	0x3f
	.zero		1


	//   ....[46]....
        /*14d8*/ 	.word	0x00012850
        /*14dc*/ 	.word	0x0000000c
        /*14e0*/ 	.word	0x00000000
        /*14e4*/ 	.short	0x0101
        /*14e6*/ 	.byte	0x3f
	.zero		1


	//   ....[47]....
        /*14e8*/ 	.word	0x00012d90
        /*14ec*/ 	.word	0x00000002
        /*14f0*/ 	.word	0x00013250
        /*14f4*/ 	.short	0x010a
        /*14f6*/ 	.byte	0x3f
	.zero		1


	//   ....[48]....
        /*14f8*/ 	.word	0x00012de0
        /*14fc*/ 	.word	0x00000002
        /*1500*/ 	.word	0x00013250
        /*1504*/ 	.short	0x010a
        /*1506*/ 	.byte	0x3f
	.zero		1


	//   ....[49]....
        /*1508*/ 	.word	0x00013620
        /*150c*/ 	.word	0x00000002
        /*1510*/ 	.word	0x00000000
        /*1514*/ 	.short	0x0101
        /*1516*/ 	.byte	0x3f
	.zero		1


	//   ....[50]....
        /*1518*/ 	.word	0x00014c80
        /*151c*/ 	.word	0x00000000
        /*1520*/ 	.word	0x00000000
        /*1524*/ 	.short	0x0101
        /*1526*/ 	.byte	0x3f
	.zero		1


	//   ....[51]....
        /*1528*/ 	.word	0x00015160
        /*152c*/ 	.word	0x00000004
        /*1530*/ 	.word	0x00000000
        /*1534*/ 	.short	0x0101
        /*1536*/ 	.byte	0x3f
	.zero		1


	//   ....[52]....
        /*1538*/ 	.word	0x00017ea0
        /*153c*/ 	.word	0x00000011
        /*1540*/ 	.word	0x00013220
        /*1544*/ 	.short	0x010a
        /*1546*/ 	.byte	0x3f
	.zero		1


	//   ....[53]....
        /*1548*/ 	.word	0x00017f70
        /*154c*/ 	.word	0x00000006
        /*1550*/ 	.word	0x000132a0
        /*1554*/ 	.short	0x010a
        /*1556*/ 	.byte	0x3f
	.zero		1


	//   ....[54]....
        /*1558*/ 	.word	0x000181b0
        /*155c*/ 	.word	0x00000006
        /*1560*/ 	.word	0x000132c0
        /*1564*/ 	.short	0x010a
        /*1566*/ 	.byte	0x3f
	.zero		1


	//   ....[55]....
        /*1568*/ 	.word	0x00018560
        /*156c*/ 	.word	0x00000006
        /*1570*/ 	.word	0x000132a0
        /*1574*/ 	.short	0x010a
        /*1576*/ 	.byte	0x3f
	.zero		1


	//   ....[56]....
        /*1578*/ 	.word	0x00018790
        /*157c*/ 	.word	0x00000006
        /*1580*/ 	.word	0x000132c0
        /*1584*/ 	.short	0x010a
        /*1586*/ 	.byte	0x3f
	.zero		1


	//   ....[57]....
        /*1588*/ 	.word	0x00019ab0
        /*158c*/ 	.word	0x00000004
        /*1590*/ 	.word	0x00013280
        /*1594*/ 	.short	0x010a
        /*1596*/ 	.byte	0x3f
	.zero		1


	//   ....[58]....
        /*1598*/ 	.word	0x0001a150
        /*159c*/ 	.word	0x00000004
        /*15a0*/ 	.word	0x00013270
        /*15a4*/ 	.short	0x0107
        /*15a6*/ 	.byte	0x3f
	.zero		1


	//   ....[59]....
        /*15a8*/ 	.word	0x0001a210
        /*15ac*/ 	.word	0x00000004
        /*15b0*/ 	.word	0x00013270
        /*15b4*/ 	.short	0x0101
        /*15b6*/ 	.byte	0x3f
	.zero		1


	//   ....[60]....
        /*15b8*/ 	.word	0x0001a260
        /*15bc*/ 	.word	0x00000004
        /*15c0*/ 	.word	0x00013240
        /*15c4*/ 	.short	0x010a
        /*15c6*/ 	.byte	0x3f
	.zero		1


	//   ....[61]....
        /*15c8*/ 	.word	0x0001a7a0
        /*15cc*/ 	.word	0x00000004
        /*15d0*/ 	.word	0x00013230
        /*15d4*/ 	.short	0x0107
        /*15d6*/ 	.byte	0x3f
	.zero		1


	//   ....[62]....
        /*15d8*/ 	.word	0x0001a880
        /*15dc*/ 	.word	0x00000004
        /*15e0*/ 	.word	0x00013230
        /*15e4*/ 	.short	0x0101
        /*15e6*/ 	.byte	0x3f
	.zero		1


	//   ....[63]....
        /*15e8*/ 	.word	0x0001b2b0
        /*15ec*/ 	.word	0x00000011
        /*15f0*/ 	.word	0x00013200
        /*15f4*/ 	.short	0x0107
        /*15f6*/ 	.byte	0x3f
	.zero		1


	//   ....[64]....
        /*15f8*/ 	.word	0x0001b3a0
        /*15fc*/ 	.word	0x00000011
        /*1600*/ 	.word	0x00013200
        /*1604*/ 	.short	0x0101
        /*1606*/ 	.byte	0x3f
	.zero		1


	//   ....[65]....
        /*1608*/ 	.word	0x0001b3c0
        /*160c*/ 	.word	0x00000011
        /*1610*/ 	.word	0x00013220
        /*1614*/ 	.short	0x010a
        /*1616*/ 	.byte	0x3f
	.zero		1


	//   ....[66]....
        /*1618*/ 	.word	0x0001b950
        /*161c*/ 	.word	0x00000006
        /*1620*/ 	.word	0x00013280
        /*1624*/ 	.short	0x010a
        /*1626*/ 	.byte	0x3f
	.zero		1


	//   ....[67]....
        /*1628*/ 	.word	0x0001be60
        /*162c*/ 	.word	0x00000006
        /*1630*/ 	.word	0x00013270
        /*1634*/ 	.short	0x0107
        /*1636*/ 	.byte	0x3f
	.zero		1


	//   ....[68]....
        /*1638*/ 	.word	0x0001bf20
        /*163c*/ 	.word	0x00000006
        /*1640*/ 	.word	0x00013270
        /*1644*/ 	.short	0x0101
        /*1646*/ 	.byte	0x3f
	.zero		1


	//   ....[69]....
        /*1648*/ 	.word	0x0001bf70
        /*164c*/ 	.word	0x00000006
        /*1650*/ 	.word	0x00013240
        /*1654*/ 	.short	0x010a
        /*1656*/ 	.byte	0x3f
	.zero		1


	//   ....[70]....
        /*1658*/ 	.word	0x0001c3b0
        /*165c*/ 	.word	0x00000006
        /*1660*/ 	.word	0x00013230
        /*1664*/ 	.short	0x0107
        /*1666*/ 	.byte	0x3f
	.zero		1


	//   ....[71]....
        /*1668*/ 	.word	0x0001c480
        /*166c*/ 	.word	0x00000006
        /*1670*/ 	.word	0x00013230
        /*1674*/ 	.short	0x0101
        /*1676*/ 	.byte	0x3f
	.zero		1


	//   ....[72]....
        /*1678*/ 	.word	0x0001c500
        /*167c*/ 	.word	0x00000002
        /*1680*/ 	.word	0x00013270
        /*1684*/ 	.short	0x010a
        /*1686*/ 	.byte	0x3f
	.zero		1


	//   ....[73]....
        /*1688*/ 	.word	0x0001c590
        /*168c*/ 	.word	0x00000002
        /*1690*/ 	.word	0x00013260
        /*1694*/ 	.short	0x010a
        /*1696*/ 	.byte	0x3f
	.zero		1


	//   ....[74]....
        /*1698*/ 	.word	0x0001c9c0
        /*169c*/ 	.word	0x00000002
        /*16a0*/ 	.word	0x00013250
        /*16a4*/ 	.short	0x0101
        /*16a6*/ 	.byte	0x3f
	.zero		1


	//   ....[75]....
        /*16a8*/ 	.word	0x0001ca50
        /*16ac*/ 	.word	0x00000002
        /*16b0*/ 	.word	0x00000000
        /*16b4*/ 	.short	0x0101
        /*16b6*/ 	.byte	0x3f
	.zero		1


	//   ....[76]....
        /*16b8*/ 	.word	0x0001cc30
        /*16bc*/ 	.word	0x00000000
        /*16c0*/ 	.word	0x00013270
        /*16c4*/ 	.short	0x010a
        /*16c6*/ 	.byte	0x3f
	.zero		1


	//   ....[77]....
        /*16c8*/ 	.word	0x0001ccc0
        /*16cc*/ 	.word	0x00000000
        /*16d0*/ 	.word	0x00013260
        /*16d4*/ 	.short	0x010a
        /*16d6*/ 	.byte	0x3f
	.zero		1


	//   ....[78]....
        /*16d8*/ 	.word	0x0001d110
        /*16dc*/ 	.word	0x00000000
        /*16e0*/ 	.word	0x00013250
        /*16e4*/ 	.short	0x0101
        /*16e6*/ 	.byte	0x3f
	.zero		1


	//   ....[79]....
        /*16e8*/ 	.word	0x0001d190
        /*16ec*/ 	.word	0x00000000
        /*16f0*/ 	.word	0x00000000
        /*16f4*/ 	.short	0x0101
        /*16f6*/ 	.byte	0x3f
	.zero		1


	//   ....[80]....
        /*16f8*/ 	.word	0x0001e350
        /*16fc*/ 	.word	0x00000005
        /*1700*/ 	.word	0x00013220
        /*1704*/ 	.short	0x010a
        /*1706*/ 	.byte	0x3f
	.zero		1


	//   ....[81]....
        /*1708*/ 	.word	0x0001e4e0
        /*170c*/ 	.word	0x00000004
        /*1710*/ 	.word	0x00013240
        /*1714*/ 	.short	0x010a
        /*1716*/ 	.byte	0x3f
	.zero		1


	//   ....[82]....
        /*1718*/ 	.word	0x0001e590
        /*171c*/ 	.word	0x00000005
        /*1720*/ 	.word	0x00013240
        /*1724*/ 	.short	0x010a
        /*1726*/ 	.byte	0x3f
	.zero		1


	//   ....[83]....
        /*1728*/ 	.word	0x0001e5d0
        /*172c*/ 	.word	0x00000004
        /*1730*/ 	.word	0x00013260
        /*1734*/ 	.short	0x010a
        /*1736*/ 	.byte	0x3f
	.zero		1


	//   ....[84]....
        /*1738*/ 	.word	0x0001e610
        /*173c*/ 	.word	0x00000005
        /*1740*/ 	.word	0x00013260
        /*1744*/ 	.short	0x010a
        /*1746*/ 	.byte	0x3f
	.zero		1


	//   ....[85]....
        /*1748*/ 	.word	0x0001e650
        /*174c*/ 	.word	0x00000004
        /*1750*/ 	.word	0x00013280
        /*1754*/ 	.short	0x010a
        /*1756*/ 	.byte	0x3f
	.zero		1


	//   ....[86]....
        /*1758*/ 	.word	0x0001e690
        /*175c*/ 	.word	0x00000005
        /*1760*/ 	.word	0x00013280
        /*1764*/ 	.short	0x010a
        /*1766*/ 	.byte	0x3f
	.zero		1


	//   ....[87]....
        /*1768*/ 	.word	0x0001e6f0
        /*176c*/ 	.word	0x00000042
        /*1770*/ 	.word	0x00013290
        /*1774*/ 	.short	0x010a
        /*1776*/ 	.byte	0x3f
	.zero		1


	//   ....[88]....
        /*1778*/ 	.word	0x0001e850
        /*177c*/ 	.word	0x00000042
        /*1780*/ 	.word	0x00013290
        /*1784*/ 	.short	0x010a
        /*1786*/ 	.byte	0x3f
	.zero		1


	//   ....[89]....
        /*1788*/ 	.word	0x0001e9c0
        /*178c*/ 	.word	0x00000042
        /*1790*/ 	.word	0x00013290
        /*1794*/ 	.short	0x010a
        /*1796*/ 	.byte	0x3f
	.zero		1


	//   ....[90]....
        /*1798*/ 	.word	0x0001eb20
        /*179c*/ 	.word	0x00000042
        /*17a0*/ 	.word	0x000132b0
        /*17a4*/ 	.short	0x010a
        /*17a6*/ 	.byte	0x3f
	.zero		1


	//   ....[91]....
        /*17a8*/ 	.word	0x0001ed20
        /*17ac*/ 	.word	0x00000012
        /*17b0*/ 	.word	0x00013200
        /*17b4*/ 	.short	0x010a
        /*17b6*/ 	.byte	0x3f
	.zero		1


	//   ....[92]....
        /*17b8*/ 	.word	0x0001ef20
        /*17bc*/ 	.word	0x00000012
        /*17c0*/ 	.word	0x00013200
        /*17c4*/ 	.short	0x010a
        /*17c6*/ 	.byte	0x3f
	.zero		1


	//   ....[93]....
        /*17c8*/ 	.word	0x0001ef70
        /*17cc*/ 	.word	0x00000000
        /*17d0*/ 	.word	0x00013230
        /*17d4*/ 	.short	0x010a
        /*17d6*/ 	.byte	0x3f
	.zero		1


	//   ....[94]....
        /*17d8*/ 	.word	0x0001efc0
        /*17dc*/ 	.word	0x00000014
        /*17e0*/ 	.word	0x00013230
        /*17e4*/ 	.short	0x010a
        /*17e6*/ 	.byte	0x3f
	.zero		1


	//   ....[95]....
        /*17e8*/ 	.word	0x0001f010
        /*17ec*/ 	.word	0x0000000e
        /*17f0*/ 	.word	0x00013250
        /*17f4*/ 	.short	0x010a
        /*17f6*/ 	.byte	0x3f
	.zero		1


	//   ....[96]....
        /*17f8*/ 	.word	0x0001f060
        /*17fc*/ 	.word	0x0000000a
        /*1800*/ 	.word	0x00013230
        /*1804*/ 	.short	0x010a
        /*1806*/ 	.byte	0x3f
	.zero		1


	//   ....[97]....
        /*1808*/ 	.word	0x0001f0b0
        /*180c*/ 	.word	0x0000000c
        /*1810*/ 	.word	0x00013250
        /*1814*/ 	.short	0x010a
        /*1816*/ 	.byte	0x3f
	.zero		1


	//   ....[98]....
        /*1818*/ 	.word	0x0001f100
        /*181c*/ 	.word	0x00000002
        /*1820*/ 	.word	0x00013250
        /*1824*/ 	.short	0x010a
        /*1826*/ 	.byte	0x3f
	.zero		1


	//   ....[99]....
        /*1828*/ 	.word	0x0001f2a0
        /*182c*/ 	.word	0x00000011
        /*1830*/ 	.word	0x00013220
        /*1834*/ 	.short	0x010a
        /*1836*/ 	.byte	0x3f
	.zero		1


	//   ....[100]....
        /*1838*/ 	.word	0x0001f2f0
        /*183c*/ 	.word	0x00000006
        /*1840*/ 	.word	0x000132a0
        /*1844*/ 	.short	0x010a
        /*1846*/ 	.byte	0x3f
	.zero		1


	//   ....[101]....
        /*1848*/ 	.word	0x0001f340
        /*184c*/ 	.word	0x00000006
        /*1850*/ 	.word	0x000132c0
        /*1854*/ 	.short	0x010a
        /*1856*/ 	.byte	0x3f
	.zero		1


	//   ....[102]....
        /*1858*/ 	.word	0x0001f390
        /*185c*/ 	.word	0x00000006
        /*1860*/ 	.word	0x000132a0
        /*1864*/ 	.short	0x010a
        /*1866*/ 	.byte	0x3f
	.zero		1


	//   ....[103]....
        /*1868*/ 	.word	0x0001f3e0
        /*186c*/ 	.word	0x00000006
        /*1870*/ 	.word	0x000132c0
        /*1874*/ 	.short	0x010a
        /*1876*/ 	.byte	0x3f
	.zero		1


	//   ....[104]....
        /*1878*/ 	.word	0x0001f510
        /*187c*/ 	.word	0x00000004
        /*1880*/ 	.word	0x00013280
        /*1884*/ 	.short	0x010a
        /*1886*/ 	.byte	0x3f
	.zero		1


	//   ....[105]....
        /*1888*/ 	.word	0x0001fc40
        /*188c*/ 	.word	0x00000004
        /*1890*/ 	.word	0x00013240
        /*1894*/ 	.short	0x010a
        /*1896*/ 	.byte	0x3f
	.zero		1


	//   ....[106]....
        /*1898*/ 	.word	0x00020a00
        /*189c*/ 	.word	0x00000011
        /*18a0*/ 	.word	0x00013220
        /*18a4*/ 	.short	0x010a
        /*18a6*/ 	.byte	0x3f
	.zero		1


	//   ....[107]....
        /*18a8*/ 	.word	0x00020a60
        /*18ac*/ 	.word	0x00000006
        /*18b0*/ 	.word	0x00013280
        /*18b4*/ 	.short	0x010a
        /*18b6*/ 	.byte	0x3f
	.zero		1


	//   ....[108]....
        /*18b8*/ 	.word	0x00021130
        /*18bc*/ 	.word	0x00000006
        /*18c0*/ 	.word	0x00013240
        /*18c4*/ 	.short	0x010a
        /*18c6*/ 	.byte	0x3f
	.zero		1


	//   ....[109]....
        /*18c8*/ 	.word	0x000216f0
        /*18cc*/ 	.word	0x00000002
        /*18d0*/ 	.word	0x00013270
        /*18d4*/ 	.short	0x010a
        /*18d6*/ 	.byte	0x3f
	.zero		1


	//   ....[110]....
        /*18d8*/ 	.word	0x00021740
        /*18dc*/ 	.word	0x00000002
        /*18e0*/ 	.word	0x00013260
        /*18e4*/ 	.short	0x010a
        /*18e6*/ 	.byte	0x3f
	.zero		1


	//   ....[111]....
        /*18e8*/ 	.word	0x00021790
        /*18ec*/ 	.word	0x00000000
        /*18f0*/ 	.word	0x00013270
        /*18f4*/ 	.short	0x010a
        /*18f6*/ 	.byte	0x3f
	.zero		1


	//   ....[112]....
        /*18f8*/ 	.word	0x000217e0
        /*18fc*/ 	.word	0x00000000
        /*1900*/ 	.word	0x00013260
        /*1904*/ 	.short	0x010a
        /*1906*/ 	.byte	0x3f
	.zero		1


	//   ....[113]....
        /*1908*/ 	.word	0x00022310
        /*190c*/ 	.word	0x00000005
        /*1910*/ 	.word	0x00013220
        /*1914*/ 	.short	0x010a
        /*1916*/ 	.byte	0x3f
	.zero		1


	//   ....[114]....
        /*1918*/ 	.word	0x000224b0
        /*191c*/ 	.word	0x00000004
        /*1920*/ 	.word	0x00013240
        /*1924*/ 	.short	0x010a
        /*1926*/ 	.byte	0x3f
	.zero		1


	//   ....[115]....
        /*1928*/ 	.word	0x00022500
        /*192c*/ 	.word	0x00000005
        /*1930*/ 	.word	0x00013240
        /*1934*/ 	.short	0x010a
        /*1936*/ 	.byte	0x3f
	.zero		1


	//   ....[116]....
        /*1938*/ 	.word	0x00022550
        /*193c*/ 	.word	0x00000004
        /*1940*/ 	.word	0x00013260
        /*1944*/ 	.short	0x010a
        /*1946*/ 	.byte	0x3f
	.zero		1


	//   ....[117]....
        /*1948*/ 	.word	0x000225a0
        /*194c*/ 	.word	0x00000005
        /*1950*/ 	.word	0x00013260
        /*1954*/ 	.short	0x010a
        /*1956*/ 	.byte	0x3f
	.zero		1


	//   ....[118]....
        /*1958*/ 	.word	0x000225f0
        /*195c*/ 	.word	0x00000004
        /*1960*/ 	.word	0x00013280
        /*1964*/ 	.short	0x010a
        /*1966*/ 	.byte	0x3f
	.zero		1


	//----- nvinfo : EIATTR_NUM_MBARRIERS
	.align		4
.L_1634:
        /*1968*/ 	.byte	0x03, 0x38
        /*196a*/ 	.short	0x0016


	//----- nvinfo : EIATTR_EXIT_INSTR_OFFSETS
	.align		4
        /*196c*/ 	.byte	0x04, 0x1c
        /*196e*/ 	.short	(.L_1636 - .L_1635)


	//   ....[0]....
.L_1635:
        /*1970*/ 	.word	0x0001e6e0


	//----- nvinfo : EIATTR_MAX_THREADS
	.align		4
.L_1636:
        /*1974*/ 	.byte	0x04, 0x05
        /*1976*/ 	.short	(.L_1638 - .L_1637)
.L_1637:
        /*1978*/ 	.word	0x00000200
        /*197c*/ 	.word	0x00000001
        /*1980*/ 	.word	0x00000001


	//----- nvinfo : EIATTR_CRS_STACK_SIZE
	.align		4
.L_1638:
        /*1984*/ 	.byte	0x04, 0x1e
        /*1986*/ 	.short	(.L_1640 - .L_1639)
.L_1639:
        /*1988*/ 	.word	0x00000000


	//----- nvinfo : EIATTR_CBANK_PARAM_SIZE
	.align		4
.L_1640:
        /*198c*/ 	.byte	0x03, 0x19
        /*198e*/ 	.short	0x0af0


	//----- nvinfo : EIATTR_PARAM_CBANK
	.align		4
        /*1990*/ 	.byte	0x04, 0x0a
        /*1992*/ 	.short	(.L_1642 - .L_1641)
	.align		4
.L_1641:
        /*1994*/ 	.word	index@(.nv.constant0._ZN7cutlass13device_kernelIN5flash11enable_sm90INS1_16FlashAttnFwdSm90INS1_25CollectiveMainloopFwdSm90ILi2EN4cute5tupleIJNS5_1CILi1EEES8_S8_EEENS6_IJNS7_ILi192EEENS7_ILi160EEENS7_ILi64EEEEEELi64ENS_12float_e4m3_tEfNS_4arch4Sm90ELb1ELb0ELb1ELb1ELb1ELb1ELb0ELb1ELb1ELb1ELb1ELb0EEENS1_21CollectiveEpilogueFwdINS6_IJSA_SC_SB_EEES9_NS_10bfloat16_tESG_Li384ELb1ELb1ELb1ELb1EEENS1_36VarlenDynamicPersistentTileSchedulerILi192ELi160ELi384ELi128ELb1ELb1ELb1ELb1ELb1ELb1EEEEEEEEEvNT_6ParamsE)
        /*1998*/ 	.short	0x0210
        /*199a*/ 	.short	0x0af0


	//----- nvinfo : EIATTR_SW_WAR
	.align		4
.L_1642:
        /*199c*/ 	.byte	0x04, 0x36
        /*199e*/ 	.short	(.L_1644 - .L_1643)
.L_1643:
        /*19a0*/ 	.word	0x00000008
.L_1644:


//--------------------- .nv.callgraph             --------------------------
	.section	.nv.callgraph,"",@"SHT_CUDA_CALLGRAPH"
	.align	4
	.sectionentsize	8
	.align		4
        /*0000*/ 	.word	0x00000000
	.align		4
        /*0004*/ 	.word	0xffffffff
	.align		4
        /*0008*/ 	.word	index@(_ZN7cutlass13device_kernelIN5flash11enable_sm90INS1_16FlashAttnFwdSm90INS1_25CollectiveMainloopFwdSm90ILi2EN4cute5tupleIJNS5_1CILi1EEES8_S8_EEENS6_IJNS7_ILi128EEESA_NS7_ILi256EEEEEELi256ENS_12float_e4m3_tEfNS_4arch4Sm90ELb0ELb0ELb1ELb0ELb1ELb0ELb0ELb1ELb0ELb1ELb1ELb0EEENS1_21CollectiveEpilogueFwdINS6_IJSA_SB_SA_EEES9_NS_10bfloat16_tESF_Li256ELb0ELb1ELb1ELb1EEENS1_19SingleTileSchedulerILb0ELb1ELb1ELi128EEEEEEEEEvNT_6ParamsE)
	.align		4
        /*000c*/ 	.word	index@(__assertfail)
	.align		4
        /*0010*/ 	.word	index@(_ZN7cutlass13device_kernelIN5flash11enable_sm90INS1_16FlashAttnFwdSm90INS1_25CollectiveMainloopFwdSm90ILi2EN4cute5tupleIJNS5_1CILi1EEES8_S8_EEENS6_IJNS7_ILi128EEESA_NS7_ILi256EEEEEELi256ENS_12float_e4m3_tEfNS_4arch4Sm90ELb0ELb0ELb1ELb1ELb1ELb0ELb0ELb1ELb0ELb1ELb1ELb0EEENS1_21CollectiveEpilogueFwdINS6_IJSA_SB_SA_EEES9_NS_10bfloat16_tESF_Li256ELb1ELb1ELb1ELb1EEENS1_36VarlenDynamicPersistentTileSchedulerILi128ELi128ELi256ELi128ELb1ELb1ELb1ELb0ELb1ELb1EEEEEEEEEvNT_6ParamsE)
	.align		4
        /*0014*/ 	.word	index@(__assertfail)
	.align		4
        /*0018*/ 	.word	index@(_ZN7cutlass13device_kernelIN5flash11enable_sm90INS1_16FlashAttnFwdSm90INS1_25CollectiveMainloopFwdSm90ILi2EN4cute5tupleIJNS5_1CILi1EEES8_S8_EEENS6_IJNS7_ILi128EEESA_NS7_ILi256EEEEEELi256ENS_12float_e4m3_tEfNS_4arch4Sm90ELb0ELb0ELb1ELb1ELb1ELb1ELb0ELb1ELb0ELb1ELb1ELb0EEENS1_21CollectiveEpilogueFwdINS6_IJSA_SB_SA_EEES9_NS_10bfloat16_tESF_Li256ELb1ELb1ELb1ELb1EEENS1_36VarlenDynamicPersistentTileSchedulerILi128ELi128ELi256ELi128ELb1ELb1ELb1ELb0ELb1ELb1EEEEEEEEEvNT_6ParamsE)
	.align		4
        /*001c*/ 	.word	index@(__assertfail)
	.align		4
        /*0020*/ 	.word	index@(_ZN7cutlass13device_kernelIN5flash11enable_sm90INS1_16FlashAttnFwdSm90INS1_25CollectiveMainloopFwdSm90ILi2EN4cute5tupleIJNS5_1CILi1EEES8_S8_EEENS6_IJNS7_ILi128EEENS7_ILi64EEENS7_ILi256EEEEEELi256ENS_12float_e4m3_tEfNS_4arch4Sm90ELb0ELb1ELb1ELb0ELb1ELb0ELb0ELb1ELb0ELb1ELb1ELb0EEENS1_21CollectiveEpilogueFwdINS6_IJSA_SC_SB_EEES9_NS_10bfloat16_tESG_Li256ELb0ELb1ELb1ELb1EEENS1_19SingleTileSchedulerILb0ELb1ELb1ELi128EEEEEEEEEvNT_6ParamsE)
	.align		4
        /*0024*/ 	.word	index@(__assertfail)
	.align		4
        /*0028*/ 	.word	index@(_ZN7cutlass13device_kernelIN5flash11enable_sm90INS1_16FlashAttnFwdSm90INS1_25CollectiveMainloopFwdSm90ILi2EN4cute5tupleIJNS5_1CILi1EEES8_S8_EEENS6_IJNS7_ILi128EEENS7_ILi64EEENS7_ILi256EEEEEELi256ENS_12float_e4m3_tEfNS_4arch4Sm90ELb0ELb1ELb1ELb1ELb1ELb0ELb0ELb1ELb0ELb1ELb1ELb0EEENS1_21CollectiveEpilogueFwdINS6_IJSA_SC_SB_EEES9_NS_10bfloat16_tESG_Li256ELb1ELb1ELb1ELb1EEENS1_36VarlenDynamicPersistentTileSchedulerILi128ELi64ELi256ELi128ELb1ELb1ELb1ELb1ELb0ELb1EEEEEEEEEvNT_6ParamsE)
	.align		4
        /*002c*/ 	.word	index@(__assertfail)
	.align		4
        /*0030*/ 	.word	index@(_ZN7cutlass13device_kernelIN5flash11enable_sm90INS1_16FlashAttnFwdSm90INS1_25CollectiveMainloopFwdSm90ILi2EN4cute5tupleIJNS5_1CILi1EEES8_S8_EEENS6_IJNS7_ILi128EEENS7_ILi64EEENS7_ILi256EEEEEELi256ENS_12float_e4m3_tEfNS_4arch4Sm90ELb0ELb1ELb1ELb1ELb1ELb1ELb0ELb1ELb0ELb1ELb1ELb0EEENS1_21CollectiveEpilogueFwdINS6_IJSA_SC_SB_EEES9_NS_10bfloat16_tESG_Li256ELb1ELb1ELb1ELb1EEENS1_36VarlenDynamicPersistentTileSchedulerILi128ELi64ELi256ELi128ELb1ELb1ELb1ELb1ELb0ELb1EEEEEEEEEvNT_6ParamsE)
	.align		4
        /*0034*/ 	.word	index@(__assertfail)
	.align		4
        /*0038*/ 	.word	index@(_ZN7cutlass13device_kernelIN5flash11enable_sm90INS1_16FlashAttnFwdSm90INS1_25CollectiveMainloopFwdSm90ILi2EN4cute5tupleIJNS5_1CILi1EEES8_S8_EEENS6_IJNS7_ILi128EEESA_NS7_ILi256EEEEEELi256ENS_12float_e4m3_tEfNS_4arch4Sm90ELb1ELb0ELb1ELb0ELb1ELb0ELb0ELb1ELb0ELb1ELb1ELb0EEENS1_21CollectiveEpilogueFwdINS6_IJSA_SB_SA_EEES9_NS_10bfloat16_tESF_Li256ELb0ELb1ELb1ELb1EEENS1_19SingleTileSchedulerILb0ELb1ELb1ELi128EEEEEEEEEvNT_6ParamsE)
	.align		4
        /*003c*/ 	.word	index@(__assertfail)
	.align		4
        /*0040*/ 	.word	index@(_ZN7cutlass13device_kernelIN5flash11enable_sm90INS1_16FlashAttnFwdSm90INS1_25CollectiveMainloopFwdSm90ILi2EN4cute5tupleIJNS5_1CILi1EEES8_S8_EEENS6_IJNS7_ILi128EEESA_NS7_ILi256EEEEEELi256ENS_12float_e4m3_tEfNS_4arch4Sm90ELb1ELb0ELb1ELb1ELb1ELb0ELb0ELb1ELb0ELb1ELb1ELb0EEENS1_21CollectiveEpilogueFwdINS6_IJSA_SB_SA_EEES9_NS_10bfloat16_tESF_Li256ELb1ELb1ELb1ELb1EEENS1_36VarlenDynamicPersistentTileSchedulerILi128ELi128ELi256ELi128ELb1ELb1ELb1ELb1ELb1ELb1EEEEEEEEEvNT_6ParamsE)
	.align		4
        /*0044*/ 	.word	index@(__assertfail)
	.align		4
        /*0048*/ 	.word	index@(_ZN7cutlass13device_kernelIN5flash11enable_sm90INS1_16FlashAttnFwdSm90INS1_25CollectiveMainloopFwdSm90ILi2EN4cute5tupleIJNS5_1CILi1EEES8_S8_EEENS6_IJNS7_ILi128EEESA_NS7_ILi256EEEEEELi256ENS_12float_e4m3_tEfNS_4arch4Sm90ELb1ELb0ELb1ELb1ELb1ELb1ELb0ELb1ELb0ELb1ELb1ELb0EEENS1_21CollectiveEpilogueFwdINS6_IJSA_SB_SA_EEES9_NS_10bfloat16_tESF_Li256ELb1ELb1ELb1ELb1EEENS1_36VarlenDynamicPersistentTileSchedulerILi128ELi128ELi256ELi128ELb1ELb1ELb1ELb1ELb1ELb1EEEEEEEEEvNT_6ParamsE)
	.align		4
        /*004c*/ 	.word	index@(__assertfail)
	.align		4
        /*0050*/ 	.word	index@(_ZN7cutlass13device_kernelIN5flash11enable_sm90INS1_16FlashAttnFwdSm90INS1_25CollectiveMainloopFwdSm90ILi2EN4cute5tupleIJNS5_1CILi1EEES8_S8_EEENS6_IJNS7_ILi128EEENS7_ILi160EEENS7_ILi192EEEEEELi192ENS_12float_e4m3_tEfNS_4arch4Sm90ELb0ELb0ELb1ELb0ELb1ELb0ELb0ELb1ELb1ELb1ELb1ELb0EEENS1_21CollectiveEpilogueFwdINS6_IJSA_SC_SB_EEES9_NS_10bfloat16_tESG_Li256ELb0ELb1ELb1ELb1EEENS1_19SingleTileSchedulerILb0ELb1ELb1ELi128EEEEEEEEEvNT_6ParamsE)
	.align		4
        /*0054*/ 	.word	index@(__assertfail)
	.align		4
        /*0058*/ 	.word	index@(_ZN7cutlass13device_kernelIN5flash11enable_sm90INS1_16FlashAttnFwdSm90INS1_25CollectiveMainloopFwdSm90ILi2EN4cute5tupleIJNS5_1CILi1EEES8_S8_EEENS6_IJNS7_ILi128EEENS7_ILi160EEENS7_ILi192EEEEEELi192ENS_12float_e4m3_tEfNS_4arch4Sm90ELb0ELb0ELb1ELb1ELb1ELb0ELb0ELb1ELb1ELb1ELb1ELb0EEENS1_21CollectiveEpilogueFwdINS6_IJSA_SC_SB_EEES9_NS_10bfloat16_tESG_Li256ELb1ELb1ELb1ELb1EEENS1_36VarlenDynamicPersistentTileSchedulerILi128ELi160ELi256ELi128ELb1ELb1ELb1ELb0ELb1ELb1EEEEEEEEEvNT_6ParamsE)
	.align		4
        /*005c*/ 	.word	index@(__assertfail)
	.align		4
        /*0060*/ 	.word	index@(_ZN7cutlass13device_kernelIN5flash11enable_sm90INS1_16FlashAttnFwdSm90INS1_25CollectiveMainloopFwdSm90ILi2EN4cute5tupleIJNS5_1CILi1EEES8_S8_EEENS6_IJNS7_ILi128EEENS7_ILi160EEENS7_ILi192EEEEEELi192ENS_12float_e4m3_tEfNS_4arch4Sm90ELb0ELb0ELb1ELb1ELb1ELb1ELb0ELb1ELb1ELb1ELb1ELb0EEENS1_21CollectiveEpilogueFwdINS6_IJSA_SC_SB_EEES9_NS_10bfloat16_tESG_Li256ELb1ELb1ELb1ELb1EEENS1_36VarlenDynamicPersistentTileSchedulerILi128ELi160ELi256ELi128ELb1ELb1ELb1ELb0ELb1ELb1EEEEEEEEEvNT_6ParamsE)
	.align		4
        /*0064*/ 	.word	index@(__assertfail)
	.align		4
        /*0068*/ 	.word	index@(_ZN7cutlass13device_kernelIN5flash11enable_sm90INS1_16FlashAttnFwdSm90INS1_25CollectiveMainloopFwdSm90ILi2EN4cute5tupleIJNS5_1CILi1EEES8_S8_EEENS6_IJNS7_ILi128EEESA_NS7_ILi192EEEEEELi192ENS_12float_e4m3_tEfNS_4arch4Sm90ELb0ELb1ELb1ELb0ELb1ELb0ELb0ELb1ELb1ELb1ELb1ELb0EEENS1_21CollectiveEpilogueFwdINS6_IJSA_SB_SA_EEES9_NS_10bfloat16_tESF_Li256ELb0ELb1ELb1ELb1EEENS1_19SingleTileSchedulerILb0ELb1ELb1ELi128EEEEEEEEEvNT_6ParamsE)
	.align		4
        /*006c*/ 	.word	index@(__assertfail)
	.align		4
        /*0070*/ 	.word	index@(_ZN7cutlass13device_kernelIN5flash11enable_sm90INS1_16FlashAttnFwdSm90INS1_25CollectiveMainloopFwdSm90ILi2EN4cute5tupleIJNS5_1CILi1EEES8_S8_EEENS6_IJNS7_ILi128EEESA_NS7_ILi192EEEEEELi192ENS_12float_e4m3_tEfNS_4arch4Sm90ELb0ELb1ELb1ELb1ELb1ELb0ELb0ELb1ELb1ELb1ELb1ELb0EEENS1_21CollectiveEpilogueFwdINS6_IJSA_SB_SA_EEES9_NS_10bfloat16_tESF_Li256ELb1ELb1ELb1ELb1EEENS1_36VarlenDynamicPersistentTileSchedulerILi128ELi128ELi256ELi128ELb1ELb1ELb1ELb1ELb0ELb1EEEEEEEEEvNT_6ParamsE)
	.align		4
        /*0074*/ 	.word	index@(__assertfail)
	.align		4
        /*0078*/ 	.word	index@(_ZN7cutlass13device_kernelIN5flash11enable_sm90INS1_16FlashAttnFwdSm90INS1_25CollectiveMainloopFwdSm90ILi2EN4cute5tupleIJNS5_1CILi1EEES8_S8_EEENS6_IJNS7_ILi128EEESA_NS7_ILi192EEEEEELi192ENS_12float_e4m3_tEfNS_4arch4Sm90ELb0ELb1ELb1ELb1ELb1ELb1ELb0ELb1ELb1ELb1ELb1ELb0EEENS1_21CollectiveEpilogueFwdINS6_IJSA_SB_SA_EEES9_NS_10bfloat16_tESF_Li256ELb1ELb1ELb1ELb1EEENS1_36VarlenDynamicPersistentTileSchedulerILi128ELi128ELi256ELi128ELb1ELb1ELb1ELb1ELb0ELb1EEEEEEEEEvNT_6ParamsE)
	.align		4
        /*007c*/ 	.word	index@(__assertfail)
	.align		4
        /*0080*/ 	.word	index@(_ZN7cutlass13device_kernelIN5flash11enable_sm90INS1_16FlashAttnFwdSm90INS1_25CollectiveMainloopFwdSm90ILi2EN4cute5tupleIJNS5_1CILi1EEES8_S8_EEENS6_IJNS7_ILi128EEENS7_ILi160EEENS7_ILi192EEEEEELi192ENS_12float_e4m3_tEfNS_4arch4Sm90ELb1ELb0ELb1ELb0ELb1ELb0ELb0ELb1ELb1ELb1ELb1ELb0EEENS1_21CollectiveEpilogueFwdINS6_IJSA_SC_SB_EEES9_NS_10bfloat16_tESG_Li256ELb0ELb1ELb1ELb1EEENS1_19SingleTileSchedulerILb0ELb1ELb1ELi128EEEEEEEEEvNT_6ParamsE)
	.align		4
        /*0084*/ 	.word	index@(__assertfail)
	.align		4
        /*0088*/ 	.word	index@(_ZN7cutlass13device_kernelIN5flash11enable_sm90INS1_16FlashAttnFwdSm90INS1_25CollectiveMainloopFwdSm90ILi2EN4cute5tupleIJNS5_1CILi1EEES8_S8_EEENS6_IJNS7_ILi128EEENS7_ILi160EEENS7_ILi192EEEEEELi192ENS_12float_e4m3_tEfNS_4arch4Sm90ELb1ELb0ELb1ELb1ELb1ELb0ELb0ELb1ELb1ELb1ELb1ELb0EEENS1_21CollectiveEpilogueFwdINS6_IJSA_SC_SB_EEES9_NS_10bfloat16_tESG_Li256ELb1ELb1ELb1ELb1EEENS1_36VarlenDynamicPersistentTileSchedulerILi128ELi160ELi256ELi128ELb1ELb1ELb1ELb1ELb1ELb1EEEEEEEEEvNT_6ParamsE)
	.align		4
        /*008c*/ 	.word	index@(__assertfail)
	.align		4
        /*0090*/ 	.word	index@(_ZN7cutlass13device_kernelIN5flash11enable_sm90INS1_16FlashAttnFwdSm90INS1_25CollectiveMainloopFwdSm90ILi2EN4cute5tupleIJNS5_1CILi1EEES8_S8_EEENS6_IJNS7_ILi128EEENS7_ILi160EEENS7_ILi192EEEEEELi192ENS_12float_e4m3_tEfNS_4arch4Sm90ELb1ELb0ELb1ELb1ELb1ELb1ELb0ELb1ELb1ELb1ELb1ELb0EEENS1_21CollectiveEpilogueFwdINS6_IJSA_SC_SB_EEES9_NS_10bfloat16_tESG_Li256ELb1ELb1ELb1ELb1EEENS1_36VarlenDynamicPersistentTileSchedulerILi128ELi160ELi256ELi128ELb1ELb1ELb1ELb1ELb1ELb1EEEEEEEEEvNT_6ParamsE)
	.align		4
        /*0094*/ 	.word	index@(__assertfail)
	.align		4
        /*0098*/ 	.word	index@(_ZN7cutlass13device_kernelIN5flash11enable_sm90INS1_16FlashAttnFwdSm90INS1_25CollectiveMainloopFwdSm90ILi2EN4cute5tupleIJNS5_1CILi1EEES8_S8_EEENS6_IJNS7_ILi128EEENS7_ILi160EEESA_EEELi128ENS_12float_e4m3_tEfNS_4arch4Sm90ELb0ELb0ELb1ELb0ELb1ELb0ELb0ELb1ELb1ELb1ELb1ELb0EEENS1_21CollectiveEpilogueFwdINS6_IJSA_SA_SB_EEES9_NS_10bfloat16_tESF_Li256ELb0ELb1ELb1ELb1EEENS1_19SingleTileSchedulerILb0ELb1ELb1ELi128EEEEEEEEEvNT_6ParamsE)
	.align		4
        /*009c*/ 	.word	index@(__assertfail)
	.align		4
        /*00a0*/ 	.word	index@(_ZN7cutlass13device_kernelIN5flash11enable_sm90INS1_16FlashAttnFwdSm90INS1_25CollectiveMainloopFwdSm90ILi2EN4cute5tupleIJNS5_1CILi1EEES8_S8_EEENS6_IJNS7_ILi128EEENS7_ILi160EEESA_EEELi128ENS_12float_e4m3_tEfNS_4arch4Sm90ELb0ELb0ELb1ELb1ELb1ELb0ELb0ELb1ELb1ELb1ELb1ELb0EEENS1_21CollectiveEpilogueFwdINS6_IJSA_SA_SB_EEES9_NS_10bfloat16_tESF_Li256ELb1ELb1ELb1ELb1EEENS1_36VarlenDynamicPersistentTileSchedulerILi128ELi160ELi256ELi128ELb1ELb1ELb1ELb0ELb1ELb1EEEEEEEEEvNT_6ParamsE)
	.align		4
        /*00a4*/ 	.word	index@(__assertfail)
	.align		4
        /*00a8*/ 	.word	index@(_ZN7cutlass13device_kernelIN5flash11enable_sm90INS1_16FlashAttnFwdSm90INS1_25CollectiveMainloopFwdSm90ILi2EN4cute5tupleIJNS5_1CILi1EEES8_S8_EEENS6_IJNS7_ILi128EEENS7_ILi160EEESA_EEELi128ENS_12float_e4m3_tEfNS_4arch4Sm90ELb0ELb0ELb1ELb1ELb1ELb1ELb0ELb1ELb1ELb1ELb1ELb0EEENS1_21CollectiveEpilogueFwdINS6_IJSA_SA_SB_EEES9_NS_10bfloat16_tESF_Li256ELb1ELb1ELb1ELb1EEENS1_36VarlenDynamicPersistentTileSchedulerILi128ELi160ELi256ELi128ELb1ELb1ELb1ELb0ELb1ELb1EEEEEEEEEvNT_6ParamsE)
	.align		4
        /*00ac*/ 	.word	index@(__assertfail)
	.align		4
        /*00b0*/ 	.word	index@(_ZN7cutlass13device_kernelIN5flash11enable_sm90INS1_16FlashAttnFwdSm90INS1_25CollectiveMainloopFwdSm90ILi2EN4cute5tupleIJNS5_1CILi1EEES8_S8_EEENS6_IJNS7_ILi128EEENS7_ILi160EEESA_EEELi128ENS_12float_e4m3_tEfNS_4arch4Sm90ELb0ELb1ELb1ELb0ELb1ELb0ELb0ELb1ELb1ELb1ELb1ELb0EEENS1_21CollectiveEpilogueFwdINS6_IJSA_SA_SB_EEES9_NS_10bfloat16_tESF_Li256ELb0ELb1ELb1ELb1EEENS1_19SingleTileSchedulerILb0ELb1ELb1ELi128EEEEEEEEEvNT_6ParamsE)
	.align		4
        /*00b4*/ 	.word	index@(__assertfail)
	.align		4
        /*00b8*/ 	.word	index@(_ZN7cutlass13device_kernelIN5flash11enable_sm90INS1_16FlashAttnFwdSm90INS1_25CollectiveMainloopFwdSm90ILi2EN4cute5tupleIJNS5_1CILi1EEES8_S8_EEENS6_IJNS7_ILi128EEENS7_ILi160EEESA_EEELi128ENS_12float_e4m3_tEfNS_4arch4Sm90ELb0ELb1ELb1ELb1ELb1ELb0ELb0ELb1ELb1ELb1ELb1ELb0EEENS1_21CollectiveEpilogueFwdINS6_IJSA_SA_SB_EEES9_NS_10bfloat16_tESF_Li256ELb1ELb1ELb1ELb1EEENS1_36VarlenDynamicPersistentTileSchedulerILi128ELi160ELi256ELi128ELb1ELb1ELb1ELb1ELb0ELb1EEEEEEEEEvNT_6ParamsE)
	.align		4
        /*00bc*/ 	.word	index@(__assertfail)
	.align		4
        /*00c0*/ 	.word	index@(_ZN7cutlass13device_kernelIN5flash11enable_sm90INS1_16FlashAttnFwdSm90INS1_25CollectiveMainloopFwdSm90ILi2EN4cute5tupleIJNS5_1CILi1EEES8_S8_EEENS6_IJNS7_ILi128EEENS7_ILi160EEESA_EEELi128ENS_12float_e4m3_tEfNS_4arch4Sm90ELb0ELb1ELb1ELb1ELb1ELb1ELb0ELb1ELb1ELb1ELb1ELb0EEENS1_21CollectiveEpilogueFwdINS6_IJSA_SA_SB_EEES9_NS_10bfloat16_tESF_Li256ELb1ELb1ELb1ELb1EEENS1_36VarlenDynamicPersistentTileSchedulerILi128ELi160ELi256ELi128ELb1ELb1ELb1ELb1ELb0ELb1EEEEEEEEEvNT_6ParamsE)
	.align		4
        /*00c4*/ 	.word	index@(__assertfail)
	.align		4
        /*00c8*/ 	.word	index@(_ZN7cutlass13device_kernelIN5flash11enable_sm90INS1_16FlashAttnFwdSm90INS1_25CollectiveMainloopFwdSm90ILi2EN4cute5tupleIJNS5_1CILi1EEES8_S8_EEENS6_IJNS7_ILi128EEENS7_ILi160EEESA_EEELi128ENS_12float_e4m3_tEfNS_4arch4Sm90ELb1ELb0ELb1ELb0ELb1ELb0ELb0ELb1ELb1ELb1ELb1ELb0EEENS1_21CollectiveEpilogueFwdINS6_IJSA_SA_SB_EEES9_NS_10bfloat16_tESF_Li256ELb0ELb1ELb1ELb1EEENS1_19SingleTileSchedulerILb0ELb1ELb1ELi128EEEEEEEEEvNT_6ParamsE)
	.align		4
        /*00cc*/ 	.word	index@(__assertfail)
	.align		4
        /*00d0*/ 	.word	index@(_ZN7cutlass13device_kernelIN5flash11enable_sm90INS1_16FlashAttnFwdSm90INS1_25CollectiveMainloopFwdSm90ILi2EN4cute5tupleIJNS5_1CILi1EEES8_S8_EEENS6_IJNS7_ILi128EEENS7_ILi160EEESA_EEELi128ENS_12float_e4m3_tEfNS_4arch4Sm90ELb1ELb0ELb1ELb1ELb1ELb0ELb0ELb1ELb1ELb1ELb1ELb0EEENS1_21CollectiveEpilogueFwdINS6_IJSA_SA_SB_EEES9_NS_10bfloat16_tESF_Li256ELb1ELb1ELb1ELb1EEENS1_36VarlenDynamicPersistentTileSchedulerILi128ELi160ELi256ELi128ELb1ELb1ELb1ELb1ELb1ELb1EEEEEEEEEvNT_6ParamsE)
	.align		4
        /*00d4*/ 	.word	index@(__assertfail)
	.align		4
        /*00d8*/ 	.word	index@(_ZN7cutlass13device_kernelIN5flash11enable_sm90INS1_16FlashAttnFwdSm90INS1_25CollectiveMainloopFwdSm90ILi2EN4cute5tupleIJNS5_1CILi1EEES8_S8_EEENS6_IJNS7_ILi128EEENS7_ILi160EEESA_EEELi128ENS_12float_e4m3_tEfNS_4arch4Sm90ELb1ELb0ELb1ELb1ELb1ELb1ELb0ELb1ELb1ELb1ELb1ELb0EEENS1_21CollectiveEpilogueFwdINS6_IJSA_SA_SB_EEES9_NS_10bfloat16_tESF_Li256ELb1ELb1ELb1ELb1EEENS1_36VarlenDynamicPersistentTileSchedulerILi128ELi160ELi256ELi128ELb1ELb1ELb1ELb1ELb1ELb1EEEEEEEEEvNT_6ParamsE)
	.align		4
        /*00dc*/ 	.word	index@(__assertfail)
	.align		4
        /*00e0*/ 	.word	index@(_ZN7cutlass13device_kernelIN5flash11enable_sm90INS1_16FlashAttnFwdSm90INS1_25CollectiveMainloopFwdSm90ILi2EN4cute5tupleIJNS5_1CILi1EEES8_S8_EEENS6_IJNS7_ILi192EEENS7_ILi128EEENS7_ILi96EEEEEELi96ENS_12float_e4m3_tEfNS_4arch4Sm90ELb0ELb0ELb1ELb0ELb1ELb0ELb0ELb1ELb1ELb1ELb1ELb0EEENS1_21CollectiveEpilogueFwdINS6_IJSA_SC_SB_EEES9_NS_10bfloat16_tESG_Li384ELb0ELb1ELb1ELb1EEENS1_19SingleTileSchedulerILb0ELb1ELb1ELi192EEEEEEEEEvNT_6ParamsE)
	.align		4
        /*00e4*/ 	.word	index@(__assertfail)
	.align		4
        /*00e8*/ 	.word	index@(_ZN7cutlass13device_kernelIN5flash11enable_sm90INS1_16FlashAttnFwdSm90INS1_25CollectiveMainloopFwdSm90ILi2EN4cute5tupleIJNS5_1CILi1EEES8_S8_EEENS6_IJNS7_ILi192EEENS7_ILi128EEENS7_ILi96EEEEEELi96ENS_12float_e4m3_tEfNS_4arch4Sm90ELb0ELb0ELb1ELb1ELb1ELb0ELb0ELb1ELb1ELb1ELb1ELb0EEENS1_21CollectiveEpilogueFwdINS6_IJSA_SC_SB_EEES9_NS_10bfloat16_tESG_Li384ELb1ELb1ELb1ELb1EEENS1_36VarlenDynamicPersistentTileSchedulerILi192ELi128ELi384ELi128ELb1ELb1ELb1ELb0ELb1ELb1EEEEEEEEEvNT_6ParamsE)
	.align		4
        /*00ec*/ 	.word	index@(__assertfail)
	.align		4
        /*00f0*/ 	.word	index@(_ZN7cutlass13device_kernelIN5flash11enable_sm90INS1_16FlashAttnFwdSm90INS1_25CollectiveMainloopFwdSm90ILi2EN4cute5tupleIJNS5_1CILi1EEES8_S8_EEENS6_IJNS7_ILi192EEENS7_ILi128EEENS7_ILi96EEEEEELi96ENS_12float_e4m3_tEfNS_4arch4Sm90ELb0ELb0ELb1ELb1ELb1ELb1ELb0ELb1ELb1ELb1ELb1ELb0EEENS1_21CollectiveEpilogueFwdINS6_IJSA_SC_SB_EEES9_NS_10bfloat16_tESG_Li384ELb1ELb1ELb1ELb1EEENS1_36VarlenDynamicPersistentTileSchedulerILi192ELi128ELi384ELi128ELb1ELb1ELb1ELb0ELb1ELb1EEEEEEEEEvNT_6ParamsE)
	.align		4
        /*00f4*/ 	.word	index@(__assertfail)
	.align		4
        /*00f8*/ 	.word	index@(_ZN7cutlass13device_kernelIN5flash11enable_sm90INS1_16FlashAttnFwdSm90INS1_25CollectiveMainloopFwdSm90ILi2EN4cute5tupleIJNS5_1CILi1EEES8_S8_EEENS6_IJNS7_ILi192EEENS7_ILi128EEENS7_ILi96EEEEEELi96ENS_12float_e4m3_tEfNS_4arch4Sm90ELb0ELb1ELb1ELb0ELb1ELb0ELb0ELb1ELb1ELb1ELb1ELb0EEENS1_21CollectiveEpilogueFwdINS6_IJSA_SC_SB_EEES9_NS_10bfloat16_tESG_Li384ELb0ELb1ELb1ELb1EEENS1_19SingleTileSchedulerILb0ELb1ELb1ELi192EEEEEEEEEvNT_6ParamsE)
	.align		4
        /*00fc*/ 	.word	index@(__assertfail)
	.align		4
        /*0100*/ 	.word	index@(_ZN7cutlass13device_kernelIN5flash11enable_sm90INS1_16FlashAttnFwdSm90INS1_25CollectiveMainloopFwdSm90ILi2EN4cute5tupleIJNS5_1CILi1EEES8_S8_EEENS6_IJNS7_ILi192EEENS7_ILi128EEENS7_ILi96EEEEEELi96ENS_12float_e4m3_tEfNS_4arch4Sm90ELb0ELb1ELb1ELb1ELb1ELb0ELb0ELb1ELb1ELb1ELb1ELb0EEENS1_21CollectiveEpilogueFwdINS6_IJSA_SC_SB_EEES9_NS_10bfloat16_tESG_Li384ELb1ELb1ELb1ELb1EEENS1_36VarlenDynamicPersistentTileSchedulerILi192ELi128ELi384ELi128ELb1ELb1ELb1ELb1ELb0ELb1EEEEEEEEEvNT_6ParamsE)
	.align		4
        /*0104*/ 	.word	index@(__assertfail)
	.align		4
        /*0108*/ 	.word	index@(_ZN7cutlass13device_kernelIN5flash11enable_sm90INS1_16FlashAttnFwdSm90INS1_25CollectiveMainloopFwdSm90ILi2EN4cute5tupleIJNS5_1CILi1EEES8_S8_EEENS6_IJNS7_ILi192EEENS7_ILi128EEENS7_ILi96EEEEEELi96ENS_12float_e4m3_tEfNS_4arch4Sm90ELb0ELb1ELb1ELb1ELb1ELb1ELb0ELb1ELb1ELb1ELb1ELb0EEENS1_21CollectiveEpilogueFwdINS6_IJSA_SC_SB_EEES9_NS_10bfloat16_tESG_Li384ELb1ELb1ELb1ELb1EEENS1_36VarlenDynamicPersistentTileSchedulerILi192ELi128ELi384ELi128ELb1ELb1ELb1ELb1ELb0ELb1EEEEEEEEEvNT_6ParamsE)
	.align		4
        /*010c*/ 	.word	index@(__assertfail)
	.align		4
        /*0110*/ 	.word	index@(_ZN7cutlass13device_kernelIN5flash11enable_sm90INS1_16FlashAttnFwdSm90INS1_25CollectiveMainloopFwdSm90ILi2EN4cute5tupleIJNS5_1CILi1EEES8_S8_EEENS6_IJNS7_ILi192EEENS7_ILi128EEENS7_ILi96EEEEEELi96ENS_12float_e4m3_tEfNS_4arch4Sm90ELb1ELb0ELb1ELb0ELb1ELb0ELb0ELb1ELb1ELb1ELb1ELb0EEENS1_21CollectiveEpilogueFwdINS6_IJSA_SC_SB_EEES9_NS_10bfloat16_tESG_Li384ELb0ELb1ELb1ELb1EEENS1_19SingleTileSchedulerILb0ELb1ELb1ELi192EEEEEEEEEvNT_6ParamsE)
	.align		4
        /*0114*/ 	.word	index@(__assertfail)
	.align		4
        /*0118*/ 	.word	index@(_ZN7cutlass13device_kernelIN5flash11enable_sm90INS1_16FlashAttnFwdSm90INS1_25CollectiveMainloopFwdSm90ILi2EN4cute5tupleIJNS5_1CILi1EEES8_S8_EEENS6_IJNS7_ILi192EEENS7_ILi128EEENS7_ILi96EEEEEELi96ENS_12float_e4m3_tEfNS_4arch4Sm90ELb1ELb0ELb1ELb1ELb1ELb0ELb0ELb1ELb1ELb1ELb1ELb0EEENS1_21CollectiveEpilogueFwdINS6_IJSA_SC_SB_EEES9_NS_10bfloat16_tESG_Li384ELb1ELb1ELb1ELb1EEENS1_36VarlenDynamicPersistentTileSchedulerILi192ELi128ELi384ELi128ELb1ELb1ELb1ELb1ELb1ELb1EEEEEEEEEvNT_6ParamsE)
	.align		4
        /*011c*/ 	.word	index@(__assertfail)
	.align		4
        /*0120*/ 	.word	index@(_ZN7cutlass13device_kernelIN5flash11enable_sm90INS1_16FlashAttnFwdSm90INS1_25CollectiveMainloopFwdSm90ILi2EN4cute5tupleIJNS5_1CILi1EEES8_S8_EEENS6_IJNS7_ILi192EEENS7_ILi128EEENS7_ILi96EEEEEELi96ENS_12float_e4m3_tEfNS_4arch4Sm90ELb1ELb0ELb1ELb1ELb1ELb1ELb0ELb1ELb1ELb1ELb1ELb0EEENS1_21CollectiveEpilogueFwdINS6_IJSA_SC_SB_EEES9_NS_10bfloat16_tESG_Li384ELb1ELb1ELb1ELb1EEENS1_36VarlenDynamicPersistentTileSchedulerILi192ELi128ELi384ELi128ELb1ELb1ELb1ELb1ELb1ELb1EEEEEEEEEvNT_6ParamsE)
	.align		4
        /*0124*/ 	.word	index@(__assertfail)
	.align		4
        /*0128*/ 	.word	index@(_ZN7cutlass13device_kernelIN5flash11enable_sm90INS1_16FlashAttnFwdSm90INS1_25CollectiveMainloopFwdSm90ILi2EN4cute5tupleIJNS5_1CILi1EEES8_S8_EEENS6_IJNS7_ILi192EEENS7_ILi160EEENS7_ILi64EEEEEELi64ENS_12float_e4m3_tEfNS_4arch4Sm90ELb0ELb0ELb1ELb0ELb1ELb0ELb0ELb1ELb1ELb1ELb1ELb0EEENS1_21CollectiveEpilogueFwdINS6_IJSA_SC_SB_EEES9_NS_10bfloat16_tESG_Li384ELb0ELb1ELb1ELb1EEENS1_19SingleTileSchedulerILb0ELb1ELb1ELi192EEEEEEEEEvNT_6ParamsE)
	.align		4
        /*012c*/ 	.word	index@(__assertfail)
	.align		4
        /*0130*/ 	.word	index@(_ZN7cutlass13device_kernelIN5flash11enable_sm90INS1_16FlashAttnFwdSm90INS1_25CollectiveMainloopFwdSm90ILi2EN4cute5tupleIJNS5_1CILi1EEES8_S8_EEENS6_IJNS7_ILi192EEENS7_ILi160EEENS7_ILi64EEEEEELi64ENS_12float_e4m3_tEfNS_4arch4Sm90ELb0ELb0ELb1ELb1ELb1ELb0ELb0ELb1ELb1ELb1ELb1ELb0EEENS1_21CollectiveEpilogueFwdINS6_IJSA_SC_SB_EEES9_NS_10bfloat16_tESG_Li384ELb1ELb1ELb1ELb1EEENS1_36VarlenDynamicPersistentTileSchedulerILi192ELi160ELi384ELi128ELb1ELb1ELb1ELb0ELb1ELb1EEEEEEEEEvNT_6ParamsE)
	.align		4
        /*0134*/ 	.word	index@(__assertfail)
	.align		4
        /*0138*/ 	.word	index@(_ZN7cutlass13device_kernelIN5flash11enable_sm90INS1_16FlashAttnFwdSm90INS1_25CollectiveMainloopFwdSm90ILi2EN4cute5tupleIJNS5_1CILi1EEES8_S8_EEENS6_IJNS7_ILi192EEENS7_ILi160EEENS7_ILi64EEEEEELi64ENS_12float_e4m3_tEfNS_4arch4Sm90ELb0ELb0ELb1ELb1ELb1ELb1ELb0ELb1ELb1ELb1ELb1ELb0EEENS1_21CollectiveEpilogueFwdINS6_IJSA_SC_SB_EEES9_NS_10bfloat16_tESG_Li384ELb1ELb1ELb1ELb1EEENS1_36VarlenDynamicPersistentTileSchedulerILi192ELi160ELi384ELi128ELb1ELb1ELb1ELb0ELb1ELb1EEEEEEEEEvNT_6ParamsE)
	.align		4
        /*013c*/ 	.word	index@(__assertfail)
	.align		4
        /*0140*/ 	.word	index@(_ZN7cutlass13device_kernelIN5flash11enable_sm90INS1_16FlashAttnFwdSm90INS1_25CollectiveMainloopFwdSm90ILi2EN4cute5tupleIJNS5_1CILi1EEES8_S8_EEENS6_IJNS7_ILi192EEENS7_ILi160EEENS7_ILi64EEEEEELi64ENS_12float_e4m3_tEfNS_4arch4Sm90ELb0ELb1ELb1ELb0ELb1ELb0ELb0ELb1ELb1ELb1ELb1ELb0EEENS1_21CollectiveEpilogueFwdINS6_IJSA_SC_SB_EEES9_NS_10bfloat16_tESG_Li384ELb0ELb1ELb1ELb1EEENS1_19SingleTileSchedulerILb0ELb1ELb1ELi192EEEEEEEEEvNT_6ParamsE)
	.align		4
        /*0144*/ 	.word	index@(__assertfail)
	.align		4
        /*0148*/ 	.word	index@(_ZN7cutlass13device_kernelIN5flash11enable_sm90INS1_16FlashAttnFwdSm90INS1_25CollectiveMainloopFwdSm90ILi2EN4cute5tupleIJNS5_1CILi1EEES8_S8_EEENS6_IJNS7_ILi192EEENS7_ILi160EEENS7_ILi64EEEEEELi64ENS_12float_e4m3_tEfNS_4arch4Sm90ELb0ELb1ELb1ELb1ELb1ELb0ELb0ELb1ELb1ELb1ELb1ELb0EEENS1_21CollectiveEpilogueFwdINS6_IJSA_SC_SB_EEES9_NS_10bfloat16_tESG_Li384ELb1ELb1ELb1ELb1EEENS1_36VarlenDynamicPersistentTileSchedulerILi192ELi160ELi384ELi128ELb1ELb1ELb1ELb1ELb0ELb1EEEEEEEEEvNT_6ParamsE)
	.align		4
        /*014c*/ 	.word	index@(__assertfail)
	.align		4
        /*0150*/ 	.word	index@(_ZN7cutlass13device_kernelIN5flash11enable_sm90INS1_16FlashAttnFwdSm90INS1_25CollectiveMainloopFwdSm90ILi2EN4cute5tupleIJNS5_1CILi1EEES8_S8_EEENS6_IJNS7_ILi192EEENS7_ILi160EEENS7_ILi64EEEEEELi64ENS_12float_e4m3_tEfNS_4arch4Sm90ELb0ELb1ELb1ELb1ELb1ELb1ELb0ELb1ELb1ELb1ELb1ELb0EEENS1_21CollectiveEpilogueFwdINS6_IJSA_SC_SB_EEES9_NS_10bfloat16_tESG_Li384ELb1ELb1ELb1ELb1EEENS1_36VarlenDynamicPersistentTileSchedulerILi192ELi160ELi384ELi128ELb1ELb1ELb1ELb1ELb0ELb1EEEEEEEEEvNT_6ParamsE)
	.align		4
        /*0154*/ 	.word	index@(__assertfail)
	.align		4
        /*0158*/ 	.word	index@(_ZN7cutlass13device_kernelIN5flash11enable_sm90INS1_16FlashAttnFwdSm90INS1_25CollectiveMainloopFwdSm90ILi2EN4cute5tupleIJNS5_1CILi1EEES8_S8_EEENS6_IJNS7_ILi192EEENS7_ILi160EEENS7_ILi64EEEEEELi64ENS_12float_e4m3_tEfNS_4arch4Sm90ELb1ELb0ELb1ELb0ELb1ELb0ELb0ELb1ELb1ELb1ELb1ELb0EEENS1_21CollectiveEpilogueFwdINS6_IJSA_SC_SB_EEES9_NS_10bfloat16_tESG_Li384ELb0ELb1ELb1ELb1EEENS1_19SingleTileSchedulerILb0ELb1ELb1ELi192EEEEEEEEEvNT_6ParamsE)
	.align		4
        /*015c*/ 	.word	index@(__assertfail)
	.align		4
        /*0160*/ 	.word	index@(_ZN7cutlass13device_kernelIN5flash11enable_sm90INS1_16FlashAttnFwdSm90INS1_25CollectiveMainloopFwdSm90ILi2EN4cute5tupleIJNS5_1CILi1EEES8_S8_EEENS6_IJNS7_ILi192EEENS7_ILi160EEENS7_ILi64EEEEEELi64ENS_12float_e4m3_tEfNS_4arch4Sm90ELb1ELb0ELb1ELb1ELb1ELb0ELb0ELb1ELb1ELb1ELb1ELb0EEENS1_21CollectiveEpilogueFwdINS6_IJSA_SC_SB_EEES9_NS_10bfloat16_tESG_Li384ELb1ELb1ELb1ELb1EEENS1_36VarlenDynamicPersistentTileSchedulerILi192ELi160ELi384ELi128ELb1ELb1ELb1ELb1ELb1ELb1EEEEEEEEEvNT_6ParamsE)
	.align		4
        /*0164*/ 	.word	index@(__assertfail)
	.align		4
        /*0168*/ 	.word	index@(_ZN7cutlass13device_kernelIN5flash11enable_sm90INS1_16FlashAttnFwdSm90INS1_25CollectiveMainloopFwdSm90ILi2EN4cute5tupleIJNS5_1CILi1EEES8_S8_EEENS6_IJNS7_ILi192EEENS7_ILi160EEENS7_ILi64EEEEEELi64ENS_12float_e4m3_tEfNS_4arch4Sm90ELb1ELb0ELb1ELb1ELb1ELb1ELb0ELb1ELb1ELb1ELb1ELb0EEENS1_21CollectiveEpilogueFwdINS6_IJSA_SC_SB_EEES9_NS_10bfloat16_tESG_Li384ELb1ELb1ELb1ELb1EEENS1_36VarlenDynamicPersistentTileSchedulerILi192ELi160ELi384ELi128ELb1ELb1ELb1ELb1ELb1ELb1EEEEEEEEEvNT_6ParamsE)
	.align		4
        /*016c*/ 	.word	index@(__assertfail)
	.align		4
        /*0170*/ 	.word	0x00000000
	.align		4
        /*0174*/ 	.word	0xfffffffe
	.align		4
        /*0178*/ 	.word	0x00000000
	.align		4
        /*017c*/ 	.word	0xfffffffd
	.align		4
        /*0180*/ 	.word	0x00000000
	.align		4
        /*0184*/ 	.word	0xfffffffc


//--------------------- .nv.constant4             --------------------------
	.section	.nv.constant4,"a",@progbits
	.align	8
	.align		8
.nv.constant4:
        /*0000*/ 	.dword	__assertfail
	.align		8
        /*0008*/ 	.dword	__unnamed_1
	.align		8
        /*0010*/ 	.dword	__unnamed_2
	.align		8
        /*0018*/ 	.dword	__unnamed_3
	.align		8
        /*0020*/ 	.dword	__unnamed_4
	.align		8
        /*0028*/ 	.dword	__unnamed_5
	.align		8
        /*0030*/ 	.dword	__unnamed_6
	.align		8
        /*0038*/ 	.dword	_ZZN5flash28permute_output_fp8_VcolmajorIN4cute6TensorINS1_11ArrayEngineIfLm32EEENS1_6LayoutINS1_5tupleIJNS6_IJNS1_1CILi2EEES8_NS7_ILi8EEEEEENS7_ILi1EEESB_EEENS6_IJNS6_IJSB_S8_NS7_ILi4EEEEEENS7_ILi0EEESF_EEEEEEEEEvRT_E9upper_map
	.align		8
        /*0040*/ 	.dword	__unnamed_7
	.align		8
        /*0048*/ 	.dword	__unnamed_8
	.align		8
        /*0050*/ 	.dword	__unnamed_9
	.align		8
        /*0058*/ 	.dword	__unnamed_10
	.align		8
        /*0060*/ 	.dword	__unnamed_11
	.align		8
        /*0068*/ 	.dword	__unnamed_12
	.align		8
        /*0070*/ 	.dword	_ZZN5flash28permute_output_fp8_VcolmajorIN4cute6TensorINS1_11ArrayEngineIfLm48EEENS1_6LayoutINS1_5tupleIJNS6_IJNS1_1CILi2EEES8_NS7_ILi12EEEEEENS7_ILi1EEESB_EEENS6_IJNS6_IJSB_S8_NS7_ILi4EEEEEENS7_ILi0EEESF_EEEEEEEEEvRT_E9upper_map
	.align		8
        /*0078*/ 	.dword	__unnamed_13
	.align		8
        /*0080*/ 	.dword	__unnamed_14
	.align		8
        /*0088*/ 	.dword	__unnamed_15
	.align		8
        /*0090*/ 	.dword	__unnamed_16
	.align		8
        /*0098*/ 	.dword	__unnamed_17
	.align		8
        /*00a0*/ 	.dword	__unnamed_18
	.align		8
        /*00a8*/ 	.dword	_ZZN5flash28permute_output_fp8_VcolmajorIN4cute6TensorINS1_11ArrayEngineIfLm64EEENS1_6LayoutINS1_5tupleIJNS6_IJNS1_1CILi2EEES8_NS7_ILi16EEEEEENS7_ILi1EEESB_EEENS6_IJNS6_IJSB_S8_NS7_ILi4EEEEEENS7_ILi0EEESF_EEEEEEEEEvRT_E9upper_map
	.align		8
        /*00b0*/ 	.dword	__unnamed_19
	.align		8
        /*00b8*/ 	.dword	__unnamed_20
	.align		8
        /*00c0*/ 	.dword	__unnamed_21
	.align		8
        /*00c8*/ 	.dword	__unnamed_22
	.align		8
        /*00d0*/ 	.dword	__unnamed_23
	.align		8
        /*00d8*/ 	.dword	_ZZN5flash28permute_output_fp8_VcolmajorIN4cute6TensorINS1_11ArrayEngineIfLm96EEENS1_6LayoutINS1_5tupleIJNS6_IJNS1_1CILi2EEES8_NS7_ILi24EEEEEENS7_ILi1EEESB_EEENS6_IJNS6_IJSB_S8_NS7_ILi4EEEEEENS7_ILi0EEESF_EEEEEEEEEvRT_E9upper_map
	.align		8
        /*00e0*/ 	.dword	__unnamed_24
	.align		8
        /*00e8*/ 	.dword	__unnamed_25
	.align		8
        /*00f0*/ 	.dword	__unnamed_26
	.align		8
        /*00f8*/ 	.dword	__unnamed_27
	.align		8
        /*0100*/ 	.dword	__unnamed_28
	.align		8
        /*0108*/ 	.dword	__unnamed_29
	.align		8
        /*0110*/ 	.dword	__unnamed_30
	.align		8
        /*0118*/ 	.dword	__unnamed_31
	.align		8
        /*0120*/ 	.dword	__unnamed_32
	.align		8
        /*0128*/ 	.dword	_ZZN5flash28permute_output_fp8_VcolmajorIN4cute6TensorINS1_11ArrayEngineIfLm128EEENS1_6LayoutINS1_5tupleIJNS6_IJNS1_1CILi2EEES8_NS7_ILi32EEEEEENS7_ILi1EEESB_EEENS6_IJNS6_IJSB_S8_NS7_ILi4EEEEEENS7_ILi0EEESF_EEEEEEEEEvRT_E9upper_map
	.align		8
        /*0130*/ 	.dword	__unnamed_33
	.align		8
        /*0138*/ 	.dword	__unnamed_34
	.align		8
        /*0140*/ 	.dword	__unnamed_35
	.align		8
        /*0148*/ 	.dword	__unnamed_36
	.align		8
        /*0150*/ 	.dword	__unnamed_37
	.align		8
        /*0158*/ 	.dword	_ZN86_INTERNAL_df027bae_50_flash_fwd_hdimall_e4m3_paged_split_softcap_sm90_cu_882f9858_35004cuda3std3__45__cpo5beginE
	.align		8
        /*0160*/ 	.dword	_ZN86_INTERNAL_df027bae_50_flash_fwd_hdimall_e4m3_paged_split_softcap_sm90_cu_882f9858_35004cuda3std3__45__cpo3endE
	.align		8
        /*0168*/ 	.dword	_ZN86_INTERNAL_df027bae_50_flash_fwd_hdimall_e4m3_paged_split_softcap_sm90_cu_882f9858_35004cuda3std3__45__cpo6cbeginE
	.align		8
        /*0170*/ 	.dword	_ZN86_INTERNAL_df027bae_50_flash_fwd_hdimall_e4m3_paged_split_softcap_sm90_cu_882f9858_35004cuda3std3__45__cpo4cendE
	.align		8
        /*0178*/ 	.dword	_ZN86_INTERNAL_df027bae_50_flash_fwd_hdimall_e4m3_paged_split_softcap_sm90_cu_882f9858_35004cuda3std3__488_GLOBAL__N__df027bae_50_flash_fwd_hdimall_e4m3_paged_split_softcap_sm90_cu_882f9858_35006ignoreE
	.align		8
        /*0180*/ 	.dword	_ZN86_INTERNAL_df027bae_50_flash_fwd_hdimall_e4m3_paged_split_softcap_sm90_cu_882f9858_35004cuda3std3__419piecewise_constructE
	.align		8
        /*0188*/ 	.dword	_ZN86_INTERNAL_df027bae_50_flash_fwd_hdimall_e4m3_paged_split_softcap_sm90_cu_882f9858_35004cuda3std3__48in_placeE
	.align		8
        /*0190*/ 	.dword	_ZN86_INTERNAL_df027bae_50_flash_fwd_hdimall_e4m3_paged_split_softcap_sm90_cu_882f9858_35004cuda3std6ranges3__45__cpo4swapE
	.align		8
        /*0198*/ 	.dword	_ZN86_INTERNAL_df027bae_50_flash_fwd_hdimall_e4m3_paged_split_softcap_sm90_cu_882f9858_35004cuda3std6ranges3__45__cpo9iter_moveE
	.align		8
        /*01a0*/ 	.dword	_ZN86_INTERNAL_df027bae_50_flash_fwd_hdimall_e4m3_paged_split_softcap_sm90_cu_882f9858_35004cute7productE
	.align		8
        /*01a8*/ 	.dword	_ZN86_INTERNAL_df027bae_50_flash_fwd_hdimall_e4m3_paged_split_softcap_sm90_cu_882f9858_35004cute1_E
	.align		8
        /*01b0*/ 	.dword	$str$23
	.align		8
        /*01b8*/ 	.dword	$str$24


//--------------------- .text._ZN7cutlass13device_kernelIN5flash11enable_sm90INS1_16FlashAttnFwdSm90INS1_25CollectiveMainloopFwdSm90ILi2EN4cute5tupleIJNS5_1CILi1EEES8_S8_EEENS6_IJNS7_ILi128EEESA_NS7_ILi256EEEEEELi256ENS_12float_e4m3_tEfNS_4arch4Sm90ELb0ELb0ELb1ELb0ELb1ELb0ELb0ELb1ELb0ELb1ELb1ELb0EEENS1_21CollectiveEpilogueFwdINS6_IJSA_SB_SA_EEES9_NS_10bfloat16_tESF_Li256ELb0ELb1ELb1ELb1EEENS1_19SingleTileSchedulerILb0ELb1ELb1ELi128EEEEEEEEEvNT_6ParamsE --------------------------
	.section	.text._ZN7cutlass13device_kernelIN5flash11enable_sm90INS1_16FlashAttnFwdSm90INS1_25CollectiveMainloopFwdSm90ILi2EN4cute5tupleIJNS5_1CILi1EEES8_S8_EEENS6_IJNS7_ILi128EEESA_NS7_ILi256EEEEEELi256ENS_12float_e4m3_tEfNS_4arch4Sm90ELb0ELb0ELb1ELb0ELb1ELb0ELb0ELb1ELb0ELb1ELb1ELb0EEENS1_21CollectiveEpilogueFwdINS6_IJSA_SB_SA_EEES9_NS_10bfloat16_tESF_Li256ELb0ELb1ELb1ELb1EEENS1_19SingleTileSchedulerILb0ELb1ELb1ELi128EEEEEEEEEvNT_6ParamsE,"ax",@progbits
	.align	128
.text._ZN7cutlass13device_kernelIN5flash11enable_sm90INS1_16FlashAttnFwdSm90INS1_25CollectiveMainloopFwdSm90ILi2EN4cute5tupleIJNS5_1CILi1EEES8_S8_EEENS6_IJNS7_ILi128EEESA_NS7_ILi256EEEEEELi256ENS_12float_e4m3_tEfNS_4arch4Sm90ELb0ELb0ELb1ELb0ELb1ELb0ELb0ELb1ELb0ELb1ELb1ELb0EEENS1_21CollectiveEpilogueFwdINS6_IJSA_SB_SA_EEES9_NS_10bfloat16_tESF_Li256ELb0ELb1ELb1ELb1EEENS1_19SingleTileSchedulerILb0ELb1ELb1ELi128EEEEEEEEEvNT_6ParamsE:
        .type           _ZN7cutlass13device_kernelIN5flash11enable_sm90INS1_16FlashAttnFwdSm90INS1_25CollectiveMainloopFwdSm90ILi2EN4cute5tupleIJNS5_1CILi1EEES8_S8_EEENS6_IJNS7_ILi128EEESA_NS7_ILi256EEEEEELi256ENS_12float_e4m3_tEfNS_4arch4Sm90ELb0ELb0ELb1ELb0ELb1ELb0ELb0ELb1ELb0ELb1ELb1ELb0EEENS1_21CollectiveEpilogueFwdINS6_IJSA_SB_SA_EEES9_NS_10bfloat16_tESF_Li256ELb0ELb1ELb1ELb1EEENS1_19SingleTileSchedulerILb0ELb1ELb1ELi128EEEEEEEEEvNT_6ParamsE,@function
        .size           _ZN7cutlass13device_kernelIN5flash11enable_sm90INS1_16FlashAttnFwdSm90INS1_25CollectiveMainloopFwdSm90ILi2EN4cute5tupleIJNS5_1CILi1EEES8_S8_EEENS6_IJNS7_ILi128EEESA_NS7_ILi256EEEEEELi256ENS_12float_e4m3_tEfNS_4arch4Sm90ELb0ELb0ELb1ELb0ELb1ELb0ELb0ELb1ELb0ELb1ELb1ELb0EEENS1_21CollectiveEpilogueFwdINS6_IJSA_SB_SA_EEES9_NS_10bfloat16_tESF_Li256ELb0ELb1ELb1ELb1EEENS1_19SingleTileSchedulerILb0ELb1ELb1ELi128EEEEEEEEEvNT_6ParamsE,(.L_x_16266 - _ZN7cutlass13device_kernelIN5flash11enable_sm90INS1_16FlashAttnFwdSm90INS1_25CollectiveMainloopFwdSm90ILi2EN4cute5tupleIJNS5_1CILi1EEES8_S8_EEENS6_IJNS7_ILi128EEESA_NS7_ILi256EEEEEELi256ENS_12float_e4m3_tEfNS_4arch4Sm90ELb0ELb0ELb1ELb0ELb1ELb0ELb0ELb1ELb0ELb1ELb1ELb0EEENS1_21CollectiveEpilogueFwdINS6_IJSA_SB_SA_EEES9_NS_10bfloat16_tESF_Li256ELb0ELb1ELb1ELb1EEENS1_19SingleTileSchedulerILb0ELb1ELb1ELi128EEEEEEEEEvNT_6ParamsE)
        .other          _ZN7cutlass13device_kernelIN5flash11enable_sm90INS1_16FlashAttnFwdSm90INS1_25CollectiveMainloopFwdSm90ILi2EN4cute5tupleIJNS5_1CILi1EEES8_S8_EEENS6_IJNS7_ILi128EEESA_NS7_ILi256EEEEEELi256ENS_12float_e4m3_tEfNS_4arch4Sm90ELb0ELb0ELb1ELb0ELb1ELb0ELb0ELb1ELb0ELb1ELb1ELb0EEENS1_21CollectiveEpilogueFwdINS6_IJSA_SB_SA_EEES9_NS_10bfloat16_tESF_Li256ELb0ELb1ELb1ELb1EEENS1_19SingleTileSchedulerILb0ELb1ELb1ELi128EEEEEEEEEvNT_6ParamsE,@"STO_CUDA_ENTRY STV_DEFAULT"
_ZN7cutlass13device_kernelIN5flash11enable_sm90INS1_16FlashAttnFwdSm90INS1_25CollectiveMainloopFwdSm90ILi2EN4cute5tupleIJNS5_1CILi1EEES8_S8_EEENS6_IJNS7_ILi128EEESA_NS7_ILi256EEEEEELi256ENS_12float_e4m3_tEfNS_4arch4Sm90ELb0ELb0ELb1ELb0ELb1ELb0ELb0ELb1ELb0ELb1ELb1ELb0EEENS1_21CollectiveEpilogueFwdINS6_IJSA_SB_SA_EEES9_NS_10bfloat16_tESF_Li256ELb0ELb1ELb1ELb1EEENS1_19SingleTileSchedulerILb0ELb1ELb1ELi128EEEEEEEEEvNT_6ParamsE:
[----:B------:R-:W0:Y:S02]  /*0000*/  LDC R1, c[0x0][0x28] ;  /* 0x00000a00ff017b82 */ /* 0x000e240000000800 */
[----:B0-----:R-:W-:Y:S01]  /*0010*/  VIADD R1, R1, 0xffffffe8 ;  /* 0xffffffe801017836 */ /* 0x001fe20000000000 */
[----:B------:R-:W0:Y:S01]  /*0020*/  S2R R17, SR_TID.X ;  /* 0x0000000000117919 */ /* 0x000e220000002100 */
[----:B------:R-:W-:Y:S01]  /*0030*/  ELECT P0, URZ, PT ;  /* 0x00000000003f782f */ /* 0x000fe20003800000 */
[----:B------:R-:W-:Y:S01]  /*0040*/  UMOV UR4, 0x80 ;  /* 0x0000008000047882 */ /* 0x000fe20000000000 */
[----:B------:R-:W-:Y:S01]  /*0050*/  UMOV UR7, 0x100 ;  /* 0x0000010000077882 */ /* 0x000fe20000000000 */
[--C-:B0-----:R-:W-:Y:S02]  /*0060*/  SHF.R.U32.HI R0, RZ, 0x5, R17.reuse ;  /* 0x00000005ff007819 */ /* 0x101fe40000011611 */
[----:B------:R-:W-:-:S03]  /*0070*/  SHF.R.U32.HI R16, RZ, 0x7, R17 ;  /* 0x00000007ff107819 */ /* 0x000fc60000011611 */
[----:B------:R-:W0:Y:S04]  /*0080*/  SHFL.IDX PT, R2, R0, RZ, 0x1f ;  /* 0x00001fff00027589 */ /* 0x000e2800000e0000 */
[----:B------:R1:W2:Y:S01]  /*0090*/  SHFL.IDX PT, R3, R16, RZ, 0x1f ;  /* 0x00001fff10037589 */ /* 0x0002a200000e0000 */
[C---:B0-----:R-:W-:Y:S02]  /*00a0*/  ISETP.NE.OR P0, PT, R2.reuse, RZ, !P0 ;  /* 0x000000ff0200720c */ /* 0x041fe40004705670 */
[----:B------:R-:W-:-:S11]  /*00b0*/  ISETP.NE.AND P1, PT, R2, RZ, PT ;  /* 0x000000ff0200720c */ /* 0x000fd60003f25270 */
[----:B------:R-:W-:Y:S01]  /*00c0*/  VOTEU.ALL UP0, P0 ;  /* 0x00000000003f7886 */ /* 0x000fe20000000000 */
[----:B------:R-:W-:-:S04]  /*00d0*/  VOTEU.ALL UP1, P0 ;  /* 0x00000000003f7886 */ /* 0x000fc80000020000 */
[----:B------:R-:W0:Y:S01]  /*00e0*/  @!UP0 S2UR UR8, SR_CgaCtaId ;  /* 0x00000000000889c3 */ /* 0x000e220000008800 */
[----:B------:R-:W-:Y:S01]  /*00f0*/  @!UP0 UMOV UR6, 0x400 ;  /* 0x0000040000068882 */ /* 0x000fe20000000000 */
[----:B------:R-:W-:-:S04]  /*0100*/  @!UP0 UIADD3 UR4, -UR4, 0x100000, URZ ;  /* 0x0010000004048890 */ /* 0x000fc8000fffe13f */
[----:B------:R-:W-:Y:S02]  /*0110*/  @!UP0 USHF.L.U32 UR5, UR4, 0xb, URZ ;  /* 0x0000000b04058899 */ /* 0x000fe4000800063f */
[----:B------:R-:W-:Y:S02]  /*0120*/  @!UP0 USHF.L.U32 UR4, UR4, 0x1, URZ ;  /* 0x0000000104048899 */ /* 0x000fe4000800063f */
[----:B0-----:R-:W-:Y:S02]  /*0130*/  @!UP0 ULEA UR8, UR8, UR6, 0x18 ;  /* 0x0000000608088291 */ /* 0x001fe4000f8ec03f */
[----:B------:R-:W-:-:S04]  /*0140*/  @!UP0 UIADD3 UR6, -UR7, 0x100000, URZ ;  /* 0x0010000007068890 */ /* 0x000fc8000fffe13f */
[----:B------:R-:W-:Y:S02]  /*0150*/  @!UP0 USHF.L.U32 UR7, UR6, 0xb, URZ ;  /* 0x0000000b06078899 */ /* 0x000fe4000800063f */
[----:B------:R-:W-:Y:S01]  /*0160*/  @!UP0 USHF.L.U32 UR6, UR6, 0x1, URZ ;  /* 0x0000000106068899 */ /* 0x000fe2000800063f */
[----:B------:R-:W-:-:S05]  /*0170*/  VOTEU.ALL UP0, P0 ;  /* 0x00000000003f7886 */ /* 0x000fca0000000000 */
[----:B------:R1:W0:Y:S06]  /*0180*/  @!UP0 SYNCS.EXCH.64 URZ, [UR8+0x38800], UR4 ;  /* 0x03880004083f85b2 */ /* 0x00022c0008000100 */
[----:B------:R1:W3:Y:S02]  /*0190*/  @!UP1 SYNCS.EXCH.64 URZ, [UR8+0x38820], UR6 ;  /* 0x03882006083f95b2 */ /* 0x0002e40008000100 */
[----:B-12---:R-:W-:Y:S05]  /*01a0*/  @P1 BRA `(.L_x_0) ;  /* 0x0000000000481947 */ /* 0x006fea0003800000 */
[----:B------:R-:W1:Y:S01]  /*01b0*/  S2UR UR5, SR_CgaCtaId ;  /* 0x00000000000579c3 */ /* 0x000e620000008800 */
[----:B------:R-:W-:Y:S01]  /*01c0*/  UMOV UR4, 0x400 ;  /* 0x0000040000047882 */ /* 0x000fe20000000000 */
[----:B------:R-:W-:Y:S01]  /*01d0*/  UMOV UR6, 0x80 ;  /* 0x0000008000067882 */ /* 0x000fe20000000000 */
[----:B------:R-:W-:Y:S01]  /*01e0*/  UMOV UR7, 0x100 ;  /* 0x0000010000077882 */ /* 0x000fe20000000000 */
[----:B------:R-:W-:Y:S01]  /*01f0*/  ELECT P0, URZ, PT ;  /* 0x00000000003f782f */ /* 0x000fe20003800000 */
[----:B-1----:R-:W-:Y:S02]  /*0200*/  ULEA UR8, UR5, UR4, 0x18 ;  /* 0x0000000405087291 */ /* 0x002fe4000f8ec03f */
[----:B------:R-:W-:-:S04]  /*0210*/  UIADD3 UR4, -UR6, 0x100000, URZ ;  /* 0x0010000006047890 */ /* 0x000fc8000fffe13f */
[----:B------:R-:W-:Y:S02]  /*0220*/  USHF.L.U32 UR5, UR4, 0xb, URZ ;  /* 0x0000000b04057899 */ /* 0x000fe4000800063f */
[----:B------:R-:W-:Y:S02]  /*0230*/  USHF.L.U32 UR4, UR4, 0x1, URZ ;  /* 0x0000000104047899 */ /* 0x000fe4000800063f */
[----:B------:R-:W-:-:S04]  /*0240*/  UIADD3 UR6, -UR7, 0x100000, URZ ;  /* 0x0010000007067890 */ /* 0x000fc8000fffe13f */
[----:B------:R-:W-:Y:S02]  /*0250*/  USHF.L.U32 UR7, UR6, 0xb, URZ ;  /* 0x0000000b06077899 */ /* 0x000fe4000800063f */
[----:B------:R-:W-:Y:S01]  /*0260*/  USHF.L.U32 UR6, UR6, 0x1, URZ ;  /* 0x0000000106067899 */ /* 0x000fe2000800063f */
[----:B------:R-:W1:Y:S03]  /*0270*/  FENCE.VIEW.ASYNC.S ;  /* 0x00000000000073c6 */ /* 0x000e660000000000 */
[----:B-1----:R1:W2:Y:S08]  /*0280*/  SYNCS.EXCH.64 URZ, [UR8+0x38830], UR4 ;  /* 0x03883004083f75b2 */ /* 0x0022b00008000100 */
[----:B------:R1:W4:Y:S01]  /*0290*/  SYNCS.EXCH.64 URZ, [UR8+0x38840], UR6 ;  /* 0x03884006083f75b2 */ /* 0x0003220008000100 */
[----:B------:R1:W0:Y:S01]  /*02a0*/  SYNCS.EXCH.64 URZ, [UR8+0x38838], UR4 ;  /* 0x03883804083f75b2 */ /* 0x0002220008000100 */
[----:B------:R1:W0:Y:S01]  /*02b0*/  SYNCS.EXCH.64 URZ, [UR8+0x38848], UR6 ;  /* 0x03884806083f75b2 */ /* 0x0002220008000100 */
[----:B------:R-:W-:Y:S01]  /*02c0*/  NOP ;  /* 0x0000000000007918 */ /* 0x000fe20000000000 */
.L_x_0:
[----:B------:R-:W5:Y:S01]  /*02d0*/  SHFL.IDX PT, R2, R0, RZ, 0x1f ;  /* 0x00001fff00027589 */ /* 0x000f6200000e0000 */
[----:B------:R-:W-:Y:S01]  /*02e0*/  NOP ;  /* 0x0000000000007918 */ /* 0x000fe20000000000 */
[----:B-----5:R-:W-:-:S13]  /*02f0*/  ISETP.NE.AND P0, PT, R2, RZ, PT ;  /* 0x000000ff0200720c */ /* 0x020fda0003f05270 */
[----:B------:R-:W-:Y:S05]  /*0300*/  @P0 BRA `(.L_x_1) ;  /* 0x0000000000480947 */ /* 0x000fea0003800000 */
[----:B-1----:R-:W1:Y:S01]  /*0310*/  S2UR UR5, SR_CgaCtaId ;  /* 0x00000000000579c3 */ /* 0x002e620000008800 */
        /* <DEDUP_REMOVED lines=12> */
[----:B-1----:R1:W0:Y:S08]  /*03e0*/  SYNCS.EXCH.64 URZ, [UR8+0x38850], UR4 ;  /* 0x03885004083f75b2 */ /* 0x0022300008000100 */
[----:B------:R1:W0:Y:S01]  /*03f0*/  SYNCS.EXCH.64 URZ, [UR8+0x38860], UR6 ;  /* 0x03886006083f75b2 */ /* 0x0002220008000100 */
[----:B------:R1:W0:Y:S01]  /*0400*/  SYNCS.EXCH.64 URZ, [UR8+0x38858], UR4 ;  /* 0x03885804083f75b2 */ /* 0x0002220008000100 */
[----:B------:R1:W0:Y:S01]  /*0410*/  SYNCS.EXCH.64 URZ, [UR8+0x38868], UR6 ;  /* 0x03886806083f75b2 */ /* 0x0002220008000100 */
[----:B------:R-:W-:Y:S01]  /*0420*/  NOP ;  /* 0x0000000000007918 */ /* 0x000fe20000000000 */
.L_x_1:
[----:B------:R-:W5:Y:S01]  /*0430*/  SHFL.IDX PT, R2, R0, RZ, 0x1f ;  /* 0x00001fff00027589 */ /* 0x000f6200000e0000 */
[----:B------:R-:W-:Y:S01]  /*0440*/  NOP ;  /* 0x0000000000007918 */ /* 0x000fe20000000000 */
[----:B-----5:R-:W-:-:S13]  /*0450*/  ISETP.NE.AND P0, PT, R2, RZ, PT ;  /* 0x000000ff0200720c */ /* 0x020fda0003f05270 */
[----:B------:R-:W-:Y:S05]  /*0460*/  @P0 BRA `(.L_x_2) ;  /* 0x0000000000380947 */ /* 0x000fea0003800000 */
[----:B-1----:R-:W1:Y:S01]  /*0470*/  S2UR UR5, SR_CgaCtaId ;  /* 0x00000000000579c3 */ /* 0x002e620000008800 */
[----:B------:R-:W-:Y:S01]  /*0480*/  UMOV UR4, 0x400 ;  /* 0x0000040000047882 */ /* 0x000fe20000000000 */
[----:B------:R-:W-:Y:S01]  /*0490*/  UMOV UR7, 0x80 ;  /* 0x0000008000077882 */ /* 0x000fe20000000000 */
[----:B------:R-:W-:Y:S01]  /*04a0*/  ELECT P0, URZ, PT ;  /* 0x00000000003f782f */ /* 0x000fe20003800000 */
[----:B-1----:R-:W-:Y:S02]  /*04b0*/  ULEA UR6, UR5, UR4, 0x18 ;  /* 0x0000000405067291 */ /* 0x002fe4000f8ec03f */
[----:B------:R-:W-:-:S04]  /*04c0*/  UIADD3 UR4, -UR7, 0x100000, URZ ;  /* 0x0010000007047890 */ /* 0x000fc8000fffe13f */
[----:B------:R-:W-:Y:S02]  /*04d0*/  USHF.L.U32 UR5, UR4, 0xb, URZ ;  /* 0x0000000b04057899 */ /* 0x000fe4000800063f */
[----:B------:R-:W-:Y:S01]  /*04e0*/  USHF.L.U32 UR4, UR4, 0x1, URZ ;  /* 0x0000000104047899 */ /* 0x000fe2000800063f */
[----:B------:R-:W1:Y:S11]  /*04f0*/  FENCE.VIEW.ASYNC.S ;  /* 0x00000000000073c6 */ /* 0x000e760000000000 */
[----:B-1----:R1:W0:Y:S01]  /*0500*/  SYNCS.EXCH.64 URZ, [UR6+0x38870], UR4 ;  /* 0x03887004063f75b2 */ /* 0x0022220008000100 */
[----:B------:R1:W0:Y:S01]  /*0510*/  SYNCS.EXCH.64 URZ, [UR6+0x38880], UR4 ;  /* 0x03888004063f75b2 */ /* 0x0002220008000100 */
[----:B------:R1:W0:Y:S01]  /*0520*/  SYNCS.EXCH.64 URZ, [UR6+0x38878], UR4 ;  /* 0x03887804063f75b2 */ /* 0x0002220008000100 */
[----:B------:R1:W0:Y:S01]  /*0530*/  SYNCS.EXCH.64 URZ, [UR6+0x38888], UR4 ;  /* 0x03888804063f75b2 */ /* 0x0002220008000100 */
[----:B------:R-:W-:Y:S01]  /*0540*/  NOP ;  /* 0x0000000000007918 */ /* 0x000fe20000000000 */
.L_x_2:
        /* <DEDUP_REMOVED lines=22> */
.L_x_3:
[----:B------:R-:W5:Y:S01]  /*06b0*/  SHFL.IDX PT, R2, R0, RZ, 0x1f ;  /* 0x00001fff00027589 */ /* 0x000f6200000e0000 */
[----:B------:R-:W-:Y:S01]  /*06c0*/  R2UR UR9, R3 ;  /* 0x00000000030972ca */ /* 0x000fe200000e0000 */
        /* <DEDUP_REMOVED lines=21> */
.L_x_4:
[----:B------:R-:W-:Y:S01]  /*0820*/  UISETP.NE.AND UP0, UPT, UR9, URZ, UPT ;  /* 0x0000003f0900728c */ /* 0x000fe2000bf05270 */
[----:B------:R-:W-:Y:S01]  /*0830*/  NOP ;  /* 0x0000000000007918 */ /* 0x000fe20000000000 */
[----:B------:R-:W-:Y:S01]  /*0840*/  UMOV UR36, 0x1 ;  /* 0x0000000100247882 */ /* 0x000fe20000000000 */
[----:B------:R-:W-:Y:S01]  /*0850*/  ULDC.64 UR46, c[0x0][0x208] ;  /* 0x00008200002e7ab9 */ /* 0x000fe20000000a00 */
[----:B------:R-:W-:Y:S01]  /*0860*/  USEL UR36, UR36, 0x2, !UP0 ;  /* 0x0000000224247887 */ /* 0x000fe2000c000000 */
[----:B------:R-:W-:Y:S01]  /*0870*/  BSSY B6, `(.L_x_5) ;  /* 0x0000fd5000067945 */ /* 0x000fe20003800000 */
[----:B0-234-:R-:W-:Y:S01]  /*0880*/  BAR.SYNC.DEFER_BLOCKING 0x0 ;  /* 0x0000000000007b1d */ /* 0x01dfe20000010000 */
[----:B------:R-:W-:-:S13]  /*0890*/  PLOP3.LUT P0, PT, PT, PT, UP0, 0x80, 0x0 ;  /* 0x000000000000781c */ /* 0x000fda0003f0f008 */
[----:B------:R-:W-:Y:S05]  /*08a0*/  @!P0 BRA `(.L_x_6) ;  /* 0x000000a800f88947 */ /* 0x000fea0003800000 */
.L_x_7:
[----:B------:R-:W-:-:S08]  /*08b0*/  NOP ;  /* 0x0000000000007918 */ /* 0x000fd00000000000 */
[----:B------:R-:W0:Y:S02]  /*08c0*/  USETMAXREG.TRY_ALLOC.CTAPOOL UP0, 0xe8 ;  /* 0x000000e8000079c8 */ /* 0x000e240008000600 */
[----:B0-----:R-:W-:-:S13]  /*08d0*/  PLOP3.LUT P0, PT, PT, PT, UP0, 0x80, 0x0 ;  /* 0x000000000000781c */ /* 0x001fda0003f0f008 */
[----:B------:R-:W-:Y:S05]  /*08e0*/  @!P0 BRA `(.L_x_7) ;  /* 0xfffffffc00f08947 */ /* 0x000fea000383ffff */
[----:B-1----:R-:W0:Y:S01]  /*08f0*/  S2UR UR6, SR_CTAID.Y ;  /* 0x00000000000679c3 */ /* 0x002e220000002600 */
[----:B------:R-:W-:-:S07]  /*0900*/  ULDC UR7, c[0x0][0xc50] ;  /* 0x0003140000077ab9 */ /* 0x000fce0000000800 */
[----:B------:R-:W-:Y:S08]  /*0910*/  BAR.ARV 0x8, 0x180 ;  /* 0x0206000000007b1d */ /* 0x000ff00000002000 */
[----:B------:R-:W1:Y:S01]  /*0920*/  S2UR UR37, SR_CTAID.Z ;  /* 0x00000000002579c3 */ /* 0x000e620000002700 */
[----:B------:R-:W-:Y:S01]  /*0930*/  ISETP.NE.AND P0, PT, R16, 0x1, PT ;  /* 0x000000011000780c */ /* 0x000fe20003f05270 */
[----:B------:R-:W-:-:S11]  /*0940*/  UISETP.NE.AND UP0, UPT, UR7, 0x1, UPT ;  /* 0x000000010700788c */ /* 0x000fd6000bf05270 */
[----:B------:R-:W-:Y:S01]  /*0950*/  @UP0 ULDC UR4, c[0x0][0xc54] ;  /* 0x0003150000040ab9 */ /* 0x000fe20000000800 */
[----:B------:R-:W-:Y:S06]  /*0960*/  @!P0 BAR.ARV 0x9, 0x100 ;  /* 0x0244000000008b1d */ /* 0x000fec0000002000 */
[----:B0-----:R-:W-:Y:S01]  /*0970*/  UIMAD.WIDE.U32 UR4, UR6, UR4, URZ ;  /* 0x00000004060472a5 */ /* 0x001fe2000f8e003f */
[----:B------:R-:W-:Y:S01]  /*0980*/  @UP0 ULDC UR8, c[0x0][0xc58] ;  /* 0x0003160000080ab9 */ /* 0x000fe20000000800 */
[----:B------:R-:W-:Y:S01]  /*0990*/  UMOV UR38, UR6 ;  /* 0x0000000600267c82 */ /* 0x000fe20008000000 */
[----:B-1----:R-:W-:Y:S01]  /*09a0*/  ISETP.LE.AND P0, PT, RZ, UR37, PT ;  /* 0x00000025ff007c0c */ /* 0x002fe2000bf03270 */
[----:B------:R-:W-:-:S04]  /*09b0*/  @UP0 USHF.R.U32.HI UR38, URZ, UR8, UR5 ;  /* 0x000000083f260299 */ /* 0x000fc80008011605 */
[----:B------:R-:W-:-:S04]  /*09c0*/  UIADD3 UR4, -UR38, URZ, URZ ;  /* 0x0000003f26047290 */ /* 0x000fc8000fffe13f */
[----:B------:R-:W-:-:S04]  /*09d0*/  UIMAD UR7, UR7, UR4, UR6 ;  /* 0x00000004070772a4 */ /* 0x000fc8000f8e0206 */
[----:B------:R-:W-:Y:S08]  /*09e0*/  @!P0 BRA `(.L_x_8) ;  /* 0x000000f800f48947 */ /* 0x000ff00003800000 */
[----:B------:R-:W-:Y:S01]  /*09f0*/  ULDC.64 UR4, c[0x0][0x418] ;  /* 0x0001060000047ab9 */ /* 0x000fe20000000a00 */
[----:B------:R-:W-:Y:S01]  /*0a00*/  ULDC UR44, c[0x0][0x424] ;  /* 0x00010900002c7ab9 */ /* 0x000fe20000000800 */
[----:B------:R-:W-:Y:S02]  /*0a10*/  UISETP.NE.U32.AND UP0, UPT, UR4, URZ, UPT ;  /* 0x0000003f0400728c */ /* 0x000fe4000bf05070 */
[----:B------:R-:W-:Y:S02]  /*0a20*/  ULOP3.LUT UR39, UR7, 0xffff, URZ, 0xc0, !UPT ;  /* 0x0000ffff07277892 */ /* 0x000fe4000f8ec03f */
[----:B------:R-:W-:Y:S01]  /*0a30*/  UISETP.NE.AND.EX UP0, UPT, UR5, URZ, UPT, UP0 ;  /* 0x0000003f0500728c */ /* 0x000fe2000bf05300 */
[----:B------:R-:W-:-:S03]  /*0a40*/  ULDC UR4, c[0x0][0x2f0] ;  /* 0x0000bc0000047ab9 */ /* 0x000fc60000000800 */
[----:B------:R-:W-:-:S04]  /*0a50*/  USEL UR44, UR44, 0x1, UP0 ;  /* 0x000000012c2c7887 */ /* 0x000fc80008000000 */
[----:B------:R-:W-:-:S04]  /*0a60*/  UIMAD UR44, UR44, UR4, URZ ;  /* 0x000000042c2c72a4 */ /* 0x000fc8000f8e023f */
[----:B------:R-:W-:Y:S02]  /*0a70*/  UISETP.GE.AND UP0, UPT, UR44, 0x1, UPT ;  /* 0x000000012c00788c */ /* 0x000fe4000bf06270 */
[----:B------:R-:W-:-:S04]  /*0a80*/  UIADD3 UR4, UR44, 0x7f, URZ ;  /* 0x0000007f2c047890 */ /* 0x000fc8000fffe03f */
[----:B------:R-:W-:Y:S01]  /*0a90*/  PLOP3.LUT P0, PT, PT, PT, UP0, 0x80, 0x0 ;  /* 0x000000000000781c */ /* 0x000fe20003f0f008 */
[----:B------:R-:W-:-:S04]  /*0aa0*/  USHF.R.S32.HI UR5, URZ, 0x1f, UR4 ;  /* 0x0000001f3f057899 */ /* 0x000fc80008011404 */
[----:B------:R-:W-:-:S03]  /*0ab0*/  ULEA.HI UR5, UR5, UR4, URZ, 0x7 ;  /* 0x0000000405057291 */ /* 0x000fc6000f8f383f */
[----:B------:R-:W-:Y:S01]  /*0ac0*/  UMOV UR4, URZ ;  /* 0x0000003f00047c82 */ /* 0x000fe20008000000 */
[----:B------:R-:W-:-:S04]  /*0ad0*/  USHF.R.S32.HI UR6, URZ, 0x7, UR5 ;  /* 0x000000073f067899 */ /* 0x000fc80008011405 */
[----:B------:R-:W-:Y:S08]  /*0ae0*/  @!P0 BRA `(.L_x_9) ;  /* 0x0000000000908947 */ /* 0x000ff00003800000 */
[----:B------:R-:W-:Y:S01]  /*0af0*/  USHF.R.U32.HI UR7, URZ, 0x10, UR7 ;  /* 0x000000103f077899 */ /* 0x000fe20008011607 */
[----:B------:R-:W-:-:S03]  /*0b00*/  UMOV UR4, URZ ;  /* 0x0000003f00047c82 */ /* 0x000fc60008000000 */
[----:B------:R-:W-:-:S11]  /*0b10*/  UISETP.NE.AND UP0, UPT, UR7, URZ, UPT ;  /* 0x0000003f0700728c */ /* 0x000fd6000bf05270 */
[----:B------:R-:W-:Y:S02]  /*0b20*/  @!UP0 ULDC UR7, c[0x0][0x9f0] ;  /* 0x00027c0000078ab9 */ /* 0x000fe40000000800 */
[----:B------:R-:W-:Y:S01]  /*0b30*/  IMAD.U32 R3, RZ, RZ, UR7 ;  /* 0x00000007ff037e24 */ /* 0x000fe2000f8e00ff */
[----:B------:R-:W-:-:S04]  /*0b40*/  UIADD3 UR8, UR6, -0x1, UR7 ;  /* 0xffffffff06087890 */ /* 0x000fc8000fffe007 */
[-C--:B------:R-:W-:Y:S02]  /*0b50*/  IABS R0, R3.reuse ;  /* 0x0000000300007213 */ /* 0x080fe40000000000 */
[----:B------:R-:W-:Y:S01]  /*0b60*/  IMAD.U32 R4, RZ, RZ, UR8 ;  /* 0x00000008ff047e24 */ /* 0x000fe2000f8e00ff */
[----:B------:R-:W-:Y:S01]  /*0b70*/  IABS R5, R3 ;  /* 0x0000000300057213 */ /* 0x000fe20000000000 */
[----:B------:R-:W-:Y:S01]  /*0b80*/  ULOP3.LUT UR8, UR8, UR7, URZ, 0x3c, !UPT ;  /* 0x0000000708087292 */ /* 0x000fe2000f8e3c3f */
[----:B------:R-:W-:Y:S02]  /*0b90*/  R2UR UR11, R0 ;  /* 0x00000000000b72ca */ /* 0x000fe400000e0000 */
[----:B------:R-:W-:-:S05]  /*0ba0*/  IABS R4, R4 ;  /* 0x0000000400047213 */ /* 0x000fca0000000000 */
[----:B------:R-:W-:-:S05]  /*0bb0*/  IMAD.MOV.U32 R3, RZ, RZ, R4 ;  /* 0x000000ffff037224 */ /* 0x000fca00078e0004 */
[----:B------:R-:W-:Y:S01]  /*0bc0*/  R2UR UR10, R3 ;  /* 0x00000000030a72ca */ /* 0x000fe200000e0000 */
[----:B------:R-:W0:Y:S08]  /*0bd0*/  I2F.RP R0, UR11 ;  /* 0x0000000b00007d06 */ /* 0x000e300008209400 */
[----:B0-----:R-:W0:Y:S02]  /*0be0*/  MUFU.RCP R0, R0 ;  /* 0x0000000000007308 */ /* 0x001e240000001000 */
[----:B0-----:R-:W-:-:S02]  /*0bf0*/  VIADD R2, R0, 0xffffffe ;  /* 0x0ffffffe00027836 */ /* 0x001fc40000000000 */
[----:B------:R-:W-:-:S04]  /*0c00*/  IMAD.MOV R0, RZ, RZ, -R5 ;  /* 0x000000ffff007224 */ /* 0x000fc800078e0a05 */
[----:B------:R-:W0:Y:S02]  /*0c10*/  F2I.FTZ.U32.TRUNC.NTZ R2, R2 ;  /* 0x0000000200027305 */ /* 0x000e24000021f000 */
[----:B0-----:R-:W-:-:S13]  /*0c20*/  R2UR UR5, R2 ;  /* 0x00000000020572ca */ /* 0x001fda00000e0000 */
[----:B------:R-:W-:-:S04]  /*0c30*/  UIADD3 UR9, URZ, -UR5, URZ ;  /* 0x800000053f097290 */ /* 0x000fc8000fffe03f */
[----:B------:R-:W-:-:S04]  /*0c40*/  UIMAD UR9, UR9, UR11, URZ ;  /* 0x0000000b090972a4 */ /* 0x000fc8000f8e023f */
[----:B------:R-:W-:-:S03]  /*0c50*/  UIMAD.WIDE.U32 UR4, UR5, UR9, UR4 ;  /* 0x00000009050472a5 */ /* 0x000fc6000f8e0004 */
[----:B------:R-:W-:Y:S01]  /*0c60*/  R2UR UR9, R0 ;  /* 0x00000000000972ca */ /* 0x000fe200000e0000 */
[----:B------:R-:W-:-:S12]  /*0c70*/  UIMAD.WIDE.U32 UR4, UR5, UR10, URZ ;  /* 0x0000000a050472a5 */ /* 0x000fd8000f8e003f */
[----:B------:R-:W-:-:S04]  /*0c80*/  UIMAD UR4, UR5, UR9, UR10 ;  /* 0x00000009050472a4 */ /* 0x000fc8000f8e020a */
[----:B------:R-:W-:-:S11]  /*0c90*/  UISETP.GT.U32.AND UP1, UPT, UR11, UR4, UPT ;  /* 0x000000040b00728c */ /* 0x000fd6000bf24070 */
[----:B------:R-:W-:Y:S02]  /*0ca0*/  @!UP1 UIADD3 UR4, UR4, -UR11, URZ ;  /* 0x8000000b04049290 */ /* 0x000fe4000fffe03f */
[----:B------:R-:W-:Y:S02]  /*0cb0*/  @!UP1 UIADD3 UR5, UR5, 0x1, URZ ;  /* 0x0000000105059890 */ /* 0x000fe4000fffe03f */
[----:B------:R-:W-:Y:S02]  /*0cc0*/  UISETP.GE.U32.AND UP0, UPT, UR4, UR11, UPT ;  /* 0x0000000b0400728c */ /* 0x000fe4000bf06070 */
[----:B------:R-:W-:-:S09]  /*0cd0*/  UISETP.GE.AND UP1, UPT, UR8, URZ, UPT ;  /* 0x0000003f0800728c */ /* 0x000fd2000bf26270 */
[----:B------:R-:W-:Y:S02]  /*0ce0*/  @UP0 UIADD3 UR5, UR5, 0x1, URZ ;  /* 0x0000000105050890 */ /* 0x000fe4000fffe03f */
[----:B------:R-:W-:-:S05]  /*0cf0*/  UISETP.NE.AND UP0, UPT, UR7, URZ, UPT ;  /* 0x0000003f0700728c */ /* 0x000fca000bf05270 */
[----:B------:R-:W-:Y:S02]  /*0d00*/  UMOV UR4, UR5 ;  /* 0x0000000500047c82 */ /* 0x000fe40008000000 */
[----:B------:R-:W-:-:S04]  /*0d10*/  @!UP1 UIADD3 UR4, -UR4, URZ, URZ ;  /* 0x0000003f04049290 */ /* 0x000fc8000fffe13f */
[----:B------:R-:W-:-:S12]  /*0d20*/  @!UP0 ULOP3.LUT UR4, URZ, UR7, URZ, 0x33, !UPT ;  /* 0x000000073f048292 */ /* 0x000fd8000f8e333f */
.L_x_9:
[----:B------:R-:W-:Y:S01]  /*0d30*/  UIMAD UR39, UR39, UR4, URZ ;  /* 0x00000004272772a4 */ /* 0x000fe2000f8e023f */
[----:B------:R-:W-:Y:S01]  /*0d40*/  IMAD.U32 R0, RZ, RZ, UR6 ;  /* 0x00000006ff007e24 */ /* 0x000fe2000f8e00ff */
[----:B------:R-:W-:Y:S01]  /*0d50*/  USHF.R.S32.HI UR40, URZ, 0x1f, UR37 ;  /* 0x0000001f3f287899 */ /* 0x000fe20008011425 */
[----:B------:R-:W-:Y:S01]  /*0d60*/  IMAD.U32 R3, RZ, RZ, UR4 ;  /* 0x00000004ff037e24 */ /* 0x000fe2000f8e00ff */
[----:B------:R-:W-:Y:S01]  /*0d70*/  PLOP3.LUT P0, PT, PT, PT, PT, 0x80, 0x0 ;  /* 0x000000000000781c */ /* 0x000fe20003f0f070 */
[----:B------:R-:W-:Y:S01]  /*0d80*/  VIADD R17, R17, 0xffffff80 ;  /* 0xffffff8011117836 */ /* 0x000fe20000000000 */
[----:B------:R-:W-:Y:S01]  /*0d90*/  CS2R R28, SRZ ;  /* 0x00000000001c7805 */ /* 0x000fe2000001ff00 */
[----:B------:R-:W-:Y:S01]  /*0da0*/  IMAD.MOV.U32 R2, RZ, RZ, RZ ;  /* 0x000000ffff027224 */ /* 0x000fe200078e00ff */
[----:B------:R-:W-:Y:S02]  /*0db0*/  VIADDMNMX R0, R3, UR39, R0, PT ;  /* 0x0000002703007c46 */ /* 0x000fe4000b800100 */
[----:B------:R-:W-:Y:S01]  /*0dc0*/  CS2R R24, SRZ ;  /* 0x0000000000187805 */ /* 0x000fe2000001ff00 */
[----:B------:R-:W-:Y:S01]  /*0dd0*/  IMAD.MOV.U32 R6, RZ, RZ, RZ ;  /* 0x000000ffff067224 */ /* 0x000fe200078e00ff */
[----:B------:R-:W-:-:S02]  /*0de0*/  CS2R R26, SRZ ;  /* 0x00000000001a7805 */ /* 0x000fc4000001ff00 */
[----:B------:R-:W-:Y:S01]  /*0df0*/  R2UR UR43, R0 ;  /* 0x00000000002b72ca */ /* 0x000fe200000e0000 */
[----:B------:R-:W-:Y:S01]  /*0e00*/  IMAD.MOV.U32 R0, RZ, RZ, RZ ;  /* 0x000000ffff007224 */ /* 0x000fe200078e00ff */
[----:B------:R-:W-:Y:S01]  /*0e10*/  CS2R R36, SRZ ;  /* 0x0000000000247805 */ /* 0x000fe2000001ff00 */
[----:B------:R-:W-:Y:S01]  /*0e20*/  IMAD.MOV.U32 R31, RZ, RZ, RZ ;  /* 0x000000ffff1f7224 */ /* 0x000fe200078e00ff */
[----:B------:R-:W-:Y:S01]  /*0e30*/  CS2R R32, SRZ ;  /* 0x0000000000207805 */ /* 0x000fe2000001ff00 */
[----:B------:R-:W-:Y:S01]  /*0e40*/  IMAD.MOV.U32 R10, RZ, RZ, RZ ;  /* 0x000000ffff0a7224 */ /* 0x000fe200078e00ff */
[----:B------:R-:W-:Y:S01]  /*0e50*/  CS2R R34, SRZ ;  /* 0x0000000000227805 */ /* 0x000fe2000001ff00 */
[----:B------:R-:W-:Y:S01]  /*0e60*/  IMAD.MOV.U32 R39, RZ, RZ, RZ ;  /* 0x000000ffff277224 */ /* 0x000fe200078e00ff */
[----:B------:R-:W-:Y:S02]  /*0e70*/  CS2R R44, SRZ ;  /* 0x00000000002c7805 */ /* 0x000fe4000001ff00 */
[----:B------:R-:W-:-:S02]  /*0e80*/  CS2R R40, SRZ ;  /* 0x0000000000287805 */ /* 0x000fc4000001ff00 */
[----:B------:R-:W-:Y:S02]  /*0e90*/  CS2R R46, SRZ ;  /* 0x00000000002e7805 */ /* 0x000fe4000001ff00 */
[----:B------:R-:W-:Y:S02]  /*0ea0*/  CS2R R42, SRZ ;  /* 0x00000000002a7805 */ /* 0x000fe4000001ff00 */
[----:B------:R-:W-:Y:S01]  /*0eb0*/  CS2R R52, SRZ ;  /* 0x0000000000347805 */ /* 0x000fe2000001ff00 */
[----:B------:R-:W-:Y:S01]  /*0ec0*/  UISETP.GT.AND UP0, UPT, UR43, UR39, UPT ;  /* 0x000000272b00728c */ /* 0x000fe2000bf04270 */
[----:B------:R-:W-:Y:S02]  /*0ed0*/  CS2R R48, SRZ ;  /* 0x0000000000307805 */ /* 0x000fe4000001ff00 */
[----:B------:R-:W-:Y:S02]  /*0ee0*/  CS2R R54, SRZ ;  /* 0x0000000000367805 */ /* 0x000fe4000001ff00 */
[----:B------:R-:W-:-:S02]  /*0ef0*/  CS2R R50, SRZ ;  /* 0x0000000000327805 */ /* 0x000fc4000001ff00 */
[----:B------:R-:W-:Y:S02]  /*0f00*/  CS2R R60, SRZ ;  /* 0x00000000003c7805 */ /* 0x000fe4000001ff00 */
[----:B------:R-:W-:Y:S02]  /*0f10*/  CS2R R56, SRZ ;  /* 0x0000000000387805 */ /* 0x000fe4000001ff00 */
[----:B------:R-:W-:Y:S02]  /*0f20*/  PLOP3.LUT P1, PT, PT, PT, UP0, 0x80, 0x0 ;  /* 0x000000000000781c */ /* 0x000fe40003f2f008 */
[----:B------:R-:W-:Y:S02]  /*0f30*/  CS2R R62, SRZ ;  /* 0x00000000003e7805 */ /* 0x000fe4000001ff00 */
[----:B------:R-:W-:Y:S02]  /*0f40*/  CS2R R58, SRZ ;  /* 0x00000000003a7805 */ /* 0x000fe4000001ff00 */
[----:B------:R-:W-:-:S02]  /*0f50*/  CS2R R68, SRZ ;  /* 0x0000000000447805 */ /* 0x000fc4000001ff00 */
[----:B------:R-:W-:Y:S02]  /*0f60*/  CS2R R64, SRZ ;  /* 0x0000000000407805 */ /* 0x000fe4000001ff00 */
[----:B------:R-:W-:Y:S02]  /*0f70*/  CS2R R70, SRZ ;  /* 0x0000000000467805 */ /* 0x000fe4000001ff00 */
[----:B------:R-:W-:Y:S02]  /*0f80*/  CS2R R66, SRZ ;  /* 0x0000000000427805 */ /* 0x000fe4000001ff00 */
        /* <DEDUP_REMOVED lines=39> */
[----:B------:R-:W-:Y:S01]  /*1200*/  MOV R8, RZ ;  /* 0x000000ff00087202 */ /* 0x000fe20000000f00 */
[----:B------:R-:W-:Y:S01]  /*1210*/  IMAD.MOV.U32 R147, RZ, RZ, RZ ;  /* 0x000000ffff937224 */ /* 0x000fe200078e00ff */
[----:B------:R-:W-:Y:S06]  /*1220*/  @!P1 BRA `(.L_x_10) ;  /* 0x0000006400409947 */ /* 0x000fec0003800000 */
[----:B------:R-:W-:Y:S01]  /*1230*/  SHF.R.S32.HI R0, RZ, 0x1f, R17 ;  /* 0x0000001fff007819 */ /* 0x000fe20000011411 */
[----:B------:R-:W0:Y:S01]  /*1240*/  S2UR UR42, SR_CgaCtaId ;  /* 0x00000000002a79c3 */ /* 0x000e220000008800 */
[----:B------:R-:W-:Y:S02]  /*1250*/  UMOV UR41, 0x400 ;  /* 0x0000040000297882 */ /* 0x000fe40000000000 */
[----:B------:R-:W-:-:S04]  /*1260*/  LEA.HI R18, R0, R17, RZ, 0x7 ;  /* 0x0000001100127211 */ /* 0x000fc800078f38ff */
[----:B------:R-:W-:-:S06]  /*1270*/  SHF.R.S32.HI R0, RZ, 0x7, R18 ;  /* 0x00000007ff007819 */ /* 0x000fcc0000011412 */
[----:B------:R-:W1:Y:S01]  /*1280*/  SHFL.IDX PT, R0, R0, RZ, 0x1f ;  /* 0x00001fff00007589 */ /* 0x000e6200000e0000 */
[----:B0-----:R-:W-:-:S04]  /*1290*/  ULEA UR41, UR42, UR41, 0x18 ;  /* 0x000000292a297291 */ /* 0x001fc8000f8ec03f */
[----:B------:R-:W-:-:S04]  /*12a0*/  UIADD3 UR6, UR41, 0x20400, URZ ;  /* 0x0002040029067890 */ /* 0x000fc8000fffe03f */
[----:B------:R-:W-:Y:S01]  /*12b0*/  ULOP3.LUT UP0, URZ, UR6, 0x3ff, URZ, 0xc0, !UPT ;  /* 0x000003ff063f7892 */ /* 0x000fe2000f80c03f */
[----:B-1----:R-:W-:-:S05]  /*12c0*/  R2UR UR4, R0 ;  /* 0x00000000000472ca */ /* 0x002fca00000e0000 */
[----:B------:R-:W-:-:S08]  /*12d0*/  PLOP3.LUT P0, PT, PT, PT, UP0, 0x80, 0x0 ;  /* 0x000000000000781c */ /* 0x000fd00003f0f008 */
[----:B------:R-:W-:-:S04]  /*12e0*/  ULEA.HI UR5, UR4, UR4, URZ, 0x1 ;  /* 0x0000000404057291 */ /* 0x000fc8000f8f083f */
[----:B------:R-:W-:-:S04]  /*12f0*/  ULOP3.LUT UR5, UR5, 0x1e, URZ, 0xc0, !UPT ;  /* 0x0000001e05057892 */ /* 0x000fc8000f8ec03f */
[----:B------:R-:W-:-:S04]  /*1300*/  UIADD3 UR5, UR4, -UR5, URZ ;  /* 0x8000000504057290 */ /* 0x000fc8000fffe03f */
[----:B------:R-:W-:-:S04]  /*1310*/  ULEA UR5, UR5, UR6, 0xd ;  /* 0x0000000605057291 */ /* 0x000fc8000f8e683f */
[----:B------:R-:W-:-:S04]  /*1320*/  USHF.R.U32.HI UR5, URZ, 0x4, UR5 ;  /* 0x000000043f057899 */ /* 0x000fc80008011605 */
[----:B------:R-:W-:Y:S01]  /*1330*/  ULOP3.LUT UR45, UR5, 0x3fff, URZ, 0xc0, !UPT ;  /* 0x00003fff052d7892 */ /* 0x000fe2000f8ec03f */
[----:B------:R-:W-:Y:S11]  /*1340*/  @!P0 BRA `(.L_x_11) ;  /* 0x0000000000408947 */ /* 0x000ff60003800000 */
[----:B------:R-:W-:Y:S01]  /*1350*/  MOV R0, 0x0 ;  /* 0x0000000000007802 */ /* 0x000fe20000000f00 */
[----:B------:R-:W-:Y:S01]  /*1360*/  ULDC.64 UR4, c[0x4][0x1b0] ;  /* 0x01006c0000047ab9 */ /* 0x000fe20000000a00 */
[----:B------:R-:W-:Y:S01]  /*1370*/  ULDC.64 UR6, c[0x4][0x98] ;  /* 0x0100260000067ab9 */ /* 0x000fe20000000a00 */
[----:B------:R-:W-:Y:S01]  /*1380*/  IMAD.U32 R4, RZ, RZ, UR4 ;  /* 0x00000004ff047e24 */ /* 0x000fe2000f8e00ff */
[----:B------:R0:W1:Y:S01]  /*1390*/  LDC.64 R2, c[0x4][R0] ;  /* 0x0100000000027b82 */ /* 0x0000620000000a00 */
[----:B------:R-:W-:Y:S01]  /*13a0*/  IMAD.U32 R5, RZ, RZ, UR5 ;  /* 0x00000005ff057e24 */ /* 0x000fe2000f8e00ff */
[----:B------:R-:W-:Y:S01]  /*13b0*/  ULDC.64 UR4, c[0x4][0x1b8] ;  /* 0x01006e0000047ab9 */ /* 0x000fe20000000a00 */
[----:B------:R-:W-:Y:S02]  /*13c0*/  IMAD.U32 R10, RZ, RZ, UR6 ;  /* 0x00000006ff0a7e24 */ /* 0x000fe4000f8e00ff */
[----:B------:R-:W-:Y:S02]  /*13d0*/  IMAD.U32 R6, RZ, RZ, UR4 ;  /* 0x00000004ff067e24 */ /* 0x000fe4000f8e00ff */
[----:B------:R-:W-:-:S02]  /*13e0*/  IMAD.U32 R7, RZ, RZ, UR5 ;  /* 0x00000005ff077e24 */ /* 0x000fc4000f8e00ff */
[----:B------:R-:W-:Y:S02]  /*13f0*/  IMAD.U32 R11, RZ, RZ, UR7 ;  /* 0x00000007ff0b7e24 */ /* 0x000fe4000f8e00ff */
[----:B------:R-:W-:Y:S02]  /*1400*/  IMAD.MOV.U32 R8, RZ, RZ, 0x70 ;  /* 0x00000070ff087424 */ /* 0x000fe400078e00ff */
[----:B------:R-:W-:Y:S02]  /*1410*/  IMAD.MOV.U32 R12, RZ, RZ, 0x1 ;  /* 0x00000001ff0c7424 */ /* 0x000fe400078e00ff */
[----:B0-----:R-:W-:-:S07]  /*1420*/  IMAD.MOV.U32 R13, RZ, RZ, RZ ;  /* 0x000000ffff0d7224 */ /* 0x001fce00078e00ff */
[----:B------:R-:W-:-:S07]  /*1430*/  LEPC R20, `(.L_x_11) ;  /* 0x000000001014794e */ /* 0x000fce0000000000 */
[----:B-1----:R-:W-:Y:S05]  /*1440*/  CALL.ABS.NOINC R2 ;  /* 0x0000000002007343 */ /* 0x002fea0003c00000 */
.L_x_11:
[----:B------:R-:W-:Y:S01]  /*1450*/  ULDC.64 UR6, c[0x0][0x990] ;  /* 0x0002640000067ab9 */ /* 0x000fe20000000a00 */
[----:B------:R-:W-:Y:S01]  /*1460*/  ULDC.64 UR4, c[0x0][0x998] ;  /* 0x0002660000047ab9 */ /* 0x000fe20000000a00 */
[----:B------:R-:W-:Y:S01]  /*1470*/  UISETP.NE.U32.AND UP0, UPT, UR6, URZ, UPT ;  /* 0x0000003f0600728c */ /* 0x000fe2000bf05070 */
[----:B------:R-:W-:Y:S01]  /*1480*/  IMAD.MOV.U32 R3, RZ, RZ, 0x3f800000 ;  /* 0x3f800000ff037424 */ /* 0x000fe200078e00ff */
[----:B------:R-:W-:Y:S01]  /*1490*/  UISETP.NE.U32.AND UP1, UPT, UR4, URZ, UPT ;  /* 0x0000003f0400728c */ /* 0x000fe2000bf25070 */
[----:B------:R-:W-:Y:S01]  /*14a0*/  IMAD.MOV.U32 R0, RZ, RZ, 0x3f800000 ;  /* 0x3f800000ff007424 */ /* 0x000fe200078e00ff */
[----:B------:R-:W-:Y:S02]  /*14b0*/  UISETP.NE.AND.EX UP0, UPT, UR7, URZ, UPT, UP0 ;  /* 0x0000003f0700728c */ /* 0x000fe4000bf05300 */
[----:B------:R-:W-:-:S04]  /*14c0*/  UISETP.NE.AND.EX UP1, UPT, UR5, URZ, UPT, UP1 ;  /* 0x0000003f0500728c */ /* 0x000fc8000bf25310 */
[----:B------:R-:W-:Y:S02]  /*14d0*/  PLOP3.LUT P0, PT, PT, PT, UP0, 0x80, 0x0 ;  /* 0x000000000000781c */ /* 0x000fe40003f0f008 */
[----:B------:R-:W-:-:S03]  /*14e0*/  PLOP3.LUT P1, PT, PT, PT, UP1, 0x80, 0x0 ;  /* 0x000000000000781c */ /* 0x000fc60003f2f018 */
[----:B------:R-:W-:Y:S01]  /*14f0*/  @UP0 ULDC.64 UR12, c[0x0][0x9a8] ;  /* 0x00026a00000c0ab9 */ /* 0x000fe20000000a00 */
[----:B------:R-:W-:Y:S01]  /*1500*/  @UP0 ULDC.64 UR16, c[0x0][0x9b0] ;  /* 0x00026c0000100ab9 */ /* 0x000fe20000000a00 */
[----:B------:R-:W-:Y:S01]  /*1510*/  @UP1 ULDC.64 UR14, c[0x0][0x9b8] ;  /* 0x00026e00000e1ab9 */ /* 0x000fe20000000a00 */
[----:B------:R-:W-:Y:S02]  /*1520*/  @UP0 UIMAD UR10, UR40, UR12, URZ ;  /* 0x0000000c280a02a4 */ /* 0x000fe4000f8e023f */
[----:B------:R-:W-:Y:S02]  /*1530*/  @UP0 UIMAD.WIDE.U32 UR8, UR37, UR12, URZ ;  /* 0x0000000c250802a5 */ /* 0x000fe4000f8e003f */
[----:B------:R-:W-:Y:S02]  /*1540*/  @UP1 UIMAD UR12, UR40, UR14, URZ ;  /* 0x0000000e280c12a4 */ /* 0x000fe4000f8e023f */
[----:B------:R-:W-:Y:S02]  /*1550*/  @UP0 UIMAD UR13, UR37, UR13, UR10 ;  /* 0x0000000d250d02a4 */ /* 0x000fe4000f8e020a */
[----:B------:R-:W-:-:S02]  /*1560*/  @UP1 UIMAD.WIDE.U32 UR10, UR37, UR14, URZ ;  /* 0x0000000e250a12a5 */ /* 0x000fc4000f8e003f */
[----:B------:R-:W-:Y:S02]  /*1570*/  @UP1 UIMAD UR14, UR37, UR15, UR12 ;  /* 0x0000000f250e12a4 */ /* 0x000fe4000f8e020c */
[----:B------:R-:W-:Y:S02]  /*1580*/  @UP0 USHF.R.S32.HI UR12, URZ, 0x1f, UR38 ;  /* 0x0000001f3f0c0899 */ /* 0x000fe40008011426 */
[----:B------:R-:W-:Y:S01]  /*1590*/  @UP1 USHF.R.S32.HI UR15, URZ, 0x1f, UR38 ;  /* 0x0000001f3f0f1899 */ /* 0x000fe20008011426 */
[----:B------:R-:W-:Y:S01]  /*15a0*/  @UP1 ULDC.64 UR18, c[0x0][0x9c0] ;  /* 0x0002700000121ab9 */ /* 0x000fe20000000a00 */
[----:B------:R-:W-:Y:S02]  /*15b0*/  @UP0 UIMAD UR12, UR12, UR16, URZ ;  /* 0x000000100c0c02a4 */ /* 0x000fe4000f8e023f */
[----:B------:R-:W-:Y:S02]  /*15c0*/  @UP0 UIADD3 UR9, UR9, UR13, URZ ;  /* 0x0000000d09090290 */ /* 0x000fe4000fffe03f */
[----:B------:R-:W-:-:S02]  /*15d0*/  @UP1 UIMAD UR13, UR15, UR18, URZ ;  /* 0x000000120f0d12a4 */ /* 0x000fc4000f8e023f */
[----:B------:R-:W-:Y:S02]  /*15e0*/  @UP1 UIADD3 UR11, UR11, UR14, URZ ;  /* 0x0000000e0b0b1290 */ /* 0x000fe4000fffe03f */
[----:B------:R-:W-:Y:S02]  /*15f0*/  @UP0 UIMAD UR12, UR38, UR17, UR12 ;  /* 0x00000011260c02a4 */ /* 0x000fe4000f8e020c */
[----:B------:R-:W-:Y:S02]  /*1600*/  @UP0 UIMAD.WIDE.U32 UR8, UR38, UR16, UR8 ;  /* 0x00000010260802a5 */ /* 0x000fe4000f8e0008 */
[----:B------:R-:W-:Y:S02]  /*1610*/  @UP1 UIMAD UR13, UR38, UR19, UR13 ;  /* 0x00000013260d12a4 */ /* 0x000fe4000f8e020d */
[----:B------:R-:W-:Y:S02]  /*1620*/  @UP1 UIMAD.WIDE.U32 UR10, UR38, UR18, UR10 ;  /* 0x00000012260a12a5 */ /* 0x000fe4000f8e000a */
[----:B------:R-:W-:-:S02]  /*1630*/  @UP0 UIADD3 UR12, UR9, UR12, URZ ;  /* 0x0000000c090c0290 */ /* 0x000fc4000fffe03f */
[----:B------:R-:W-:Y:S02]  /*1640*/  @UP0 ULEA UR6, UP2, UR8, UR6, 0x2 ;  /* 0x0000000608060291 */ /* 0x000fe4000f84103f */
[----:B------:R-:W-:Y:S02]  /*1650*/  @UP1 UIADD3 UR9, UR11, UR13, URZ ;  /* 0x0000000d0b091290 */ /* 0x000fe4000fffe03f */
[----:B------:R-:W-:Y:S02]  /*1660*/  @UP1 ULEA UR4, UP3, UR10, UR4, 0x2 ;  /* 0x000000040a041291 */ /* 0x000fe4000f86103f */
[----:B------:R-:W-:Y:S01]  /*1670*/  @UP0 ULEA.HI.X UR7, UR8, UR7, UR12, 0x2, UP2 ;  /* 0x0000000708070291 */ /* 0x000fe200090f140c */
[----:B------:R-:W-:Y:S01]  /*1680*/  IMAD.U32 R6, RZ, RZ, UR6 ;  /* 0x00000006ff067e24 */ /* 0x000fe2000f8e00ff */
[----:B------:R-:W-:Y:S02]  /*1690*/  @UP1 ULEA.HI.X UR5, UR10, UR5, UR9, 0x2, UP3 ;  /* 0x000000050a051291 */ /* 0x000fe400098f1409 */
[----:B------:R-:W-:Y:S01]  /*16a0*/  IMAD.U32 R8, RZ, RZ, UR4 ;  /* 0x00000004ff087e24 */ /* 0x000fe2000f8e00ff */
[----:B------:R-:W-:Y:S01]  /*16b0*/  SHF.L.U32 R4, RZ, 0x1f, RZ ;  /* 0x0000001fff047819 */ /* 0x000fe200000006ff */
[----:B------:R-:W-:Y:S01]  /*16c0*/  IMAD.U32 R7, RZ, RZ, UR7 ;  /* 0x00000007ff077e24 */ /* 0x000fe2000f8e00ff */
[----:B------:R-:W-:Y:S01]  /*16d0*/  ULDC UR4, c[0x0][0x9d8] ;  /* 0x0002760000047ab9 */ /* 0x000fe20000000800 */
[----:B------:R-:W-:-:S03]  /*16e0*/  MOV R9, UR5 ;  /* 0x0000000500097c02 */ /* 0x000fc60008000f00 */
[----:B------:R-:W2:Y:S04]  /*16f0*/  @P0 LDG.E R3, desc[UR46][R6.64] ;  /* 0x0000002e06030981 */ /* 0x000ea8000c1e1900 */
[----:B------:R-:W2:Y:S01]  /*1700*/  @P1 LDG.E R0, desc[UR46][R8.64] ;  /* 0x0000002e08001981 */ /* 0x000ea2000c1e1900 */
[----:B------:R-:W0:Y:S01]  /*1710*/  SYNCS.PHASECHK.TRANS64.TRYWAIT P0, [UR41+0x38800], R4 ;  /* 0x03880004ff0075a7 */ /* 0x000e220008000169 */
[----:B--2---:R-:W-:Y:S01]  /*1720*/  FMUL.FTZ R0, R3, R0 ;  /* 0x0000000003007220 */ /* 0x004fe20000410000 */
[----:B------:R-:W-:-:S03]  /*1730*/  VIADD R3, R16, 0x8 ;  /* 0x0000000810037836 */ /* 0x000fc60000000000 */
[----:B------:R-:W-:Y:S01]  /*1740*/  FMUL.FTZ R0, R0, UR4 ;  /* 0x0000000400007c20 */ /* 0x000fe20008410000 */
[----:B0-----:R-:W-:Y:S06]  /*1750*/  @!P0 BRA `(.L_x_12) ;  /* 0x000000ec00a08947 */ /* 0x001fec0003800000 */
.L_x_96:
[----:B------:R-:W-:Y:S05]  /*1760*/  WARPSYNC.ALL ;  /* 0x0000000000007948 */ /* 0x000fea0003800000 */
[----:B------:R-:W-:Y:S01]  /*1770*/  ULOP3.LUT UR4, UR36, 0x1, URZ, 0xfc, !UPT ;  /* 0x0000000124047892 */ /* 0x000fe2000f8efc3f */
[----:B------:R1:W-:Y:S03]  /*1780*/  BAR.SYNC.DEFER_BLOCKING R3, 0x100 ;  /* 0x000400030000751d */ /* 0x0003e60000010000 */
[----:B------:R-:W-:-:S06]  /*1790*/  UISETP.NE.AND UP0, UPT, UR4, 0x3, UPT ;  /* 0x000000030400788c */ /* 0x000fcc000bf05270 */
[----:B------:R-:W-:-:S13]  /*17a0*/  PLOP3.LUT P0, PT, PT, PT, UP0, 0x80, 0x0 ;  /* 0x000000000000781c */ /* 0x000fda0003f0f008 */
[----:B-1----:R-:W-:Y:S05]  /*17b0*/  @!P0 BRA `(.L_x_13) ;  /* 0x0000000000048947 */ /* 0x002fea0003800000 */
[----:B------:R-:W-:Y:S01]  /*17c0*/  BPT.TRAP 0x1 ;  /* 0x000000040000795c */ /* 0x000fe20000300000 */
.L_x_13:
[----:B------:R1:W2:Y:S01]  /*17d0*/  SYNCS.PHASECHK.TRANS64.TRYWAIT P1, [UR41+0x38830], R4 ;  /* 0x03883004ff0075a7 */ /* 0x0002a20008020169 */
[----:B------:R-:W-:Y:S05]  /*17e0*/  @!P0 BRA `(.L_x_14) ;  /* 0x0000000000048947 */ /* 0x000fea0003800000 */
[----:B------:R-:W-:Y:S01]  /*17f0*/  BPT.TRAP 0x1 ;  /* 0x000000040000795c */ /* 0x000fe20000300000 */
.L_x_14:
[----:B--2---:R-:W-:Y:S05]  /*1800*/  @P1 BRA `(.L_x_15) ;  /* 0x0000000000081947 */ /* 0x004fea0003800000 */
[----:B------:R-:W2:Y:S02]  /*1810*/  SYNCS.PHASECHK.TRANS64.TRYWAIT P1, [UR41+0x38830], R4 ;  /* 0x03883004ff0075a7 */ /* 0x000ea40008020169 */
[----:B--2---:R-:W-:Y:S05]  /*1820*/  @!P1 BRA `(.L_x_16) ;  /* 0x000000ec00849947 */ /* 0x004fea0003800000 */
.L_x_15:
[----:B------:R-:W-:Y:S01]  /*1830*/  UIADD3 UR4, UR41, 0x28400, URZ ;  /* 0x0002840029047890 */ /* 0x000fe2000fffe03f */
[----:B------:R-:W-:Y:S01]  /*1840*/  WARPGROUP.ARRIVE ;  /* 0x00000000000079c5 */ /* 0x000fe20000000000 */
[----:B------:R-:W-:Y:S01]  /*1850*/  UMOV UR5, 0x40000040 ;  /* 0x4000004000057882 */ /* 0x000fe20000000000 */
[----:B------:R-:W-:Y:S01]  /*1860*/  UMOV UR11, 0x40000040 ;  /* 0x40000040000b7882 */ /* 0x000fe20000000000 */
[----:B------:R-:W-:Y:S01]  /*1870*/  USHF.R.U32.HI UR4, URZ, 0x4, UR4 ;  /* 0x000000043f047899 */ /* 0x000fe20008011604 */
[----:B------:R-:W-:Y:S01]  /*1880*/  IADD3 R2, -R16, 0xb, RZ ;  /* 0x0000000b10027810 */ /* 0x000fe20007ffe1ff */
[----:B------:R-:W-:Y:S01]  /*1890*/  UMOV UR9, UR5 ;  /* 0x0000000500097c82 */ /* 0x000fe20008000000 */
[----:B------:R-:W-:Y:S01]  /*18a0*/  UMOV UR13, 0x40000040 ;  /* 0x40000040000d7882 */ /* 0x000fe20000000000 */
[----:B------:R-:W-:Y:S02]  /*18b0*/  ULOP3.LUT UR48, UR4, 0x3fff, URZ, 0xc0, !UPT ;  /* 0x00003fff04307892 */ /* 0x000fe4000f8ec03f */
[----:B------:R-:W-:-:S02]  /*18c0*/  ULOP3.LUT UR4, UR45, 0x10000, URZ, 0xfc, !UPT ;  /* 0x000100002d047892 */ /* 0x000fc4000f8efc3f */
[----:B------:R-:W-:Y:S02]  /*18d0*/  ULOP3.LUT UR48, UR48, 0x10000, URZ, 0xfc, !UPT ;  /* 0x0001000030307892 */ /* 0x000fe4000f8efc3f */
[----:B------:R-:W-:Y:S02]  /*18e0*/  UIADD3 UR12, UR4, 0x4, URZ ;  /* 0x00000004040c7890 */ /* 0x000fe4000fffe03f */
[----:B------:R-:W-:Y:S01]  /*18f0*/  UIADD3 UR14, UR48, 0x4, URZ ;  /* 0x00000004300e7890 */ /* 0x000fe2000fffe03f */
[----:B------:R-:W-:Y:S02]  /*1900*/  UMOV UR8, UR4 ;  /* 0x0000000400087c82 */ /* 0x000fe40008000000 */
[----:B------:R-:W-:Y:S01]  /*1910*/  UMOV UR10, UR48 ;  /* 0x00000030000a7c82 */ /* 0x000fe20008000000 */
[----:B------:R-:W-:Y:S01]  /*1920*/  UMOV UR15, 0x40000040 ;  /* 0x40000040000f7882 */ /* 0x000fe20000000000 */
[----:B------:R-:W-:Y:S01]  /*1930*/  QGMMA.64x128x32.F32.E4M3.E4M3 R24, gdesc[UR8], RZ, !UPT, gsb0 ;  /* 0x01e00000081879f3 */ /* 0x000fe2000c0008ff */
[----:B------:R-:W-:-:S02]  /*1940*/  UIADD3 UR8, UR4, 0x2, URZ ;  /* 0x0000000204087890 */ /* 0x000fc4000fffe03f */
[----:B------:R-:W-:Y:S01]  /*1950*/  UIADD3 UR10, UR48, 0x2, URZ ;  /* 0x00000002300a7890 */ /* 0x000fe2000fffe03f */
[----:B------:R-:W-:Y:S01]  /*1960*/  UMOV UR9, 0x40000040 ;  /* 0x4000004000097882 */ /* 0x000fe20000000000 */
[----:B------:R-:W-:Y:S01]  /*1970*/  UMOV UR11, 0x40000040 ;  /* 0x40000040000b7882 */ /* 0x000fe20000000000 */
[----:B------:R-:W-:Y:S02]  /*1980*/  UIADD3 UR16, UR4, 0x6, URZ ;  /* 0x0000000604107890 */ /* 0x000fe4000fffe03f */
[----:B------:R-:W-:Y:S01]  /*1990*/  UIADD3 UR18, UR48, 0x6, URZ ;  /* 0x0000000630127890 */ /* 0x000fe2000fffe03f */
[----:B------:R-:W-:Y:S01]  /*19a0*/  UMOV UR17, 0x40000040 ;  /* 0x4000004000117882 */ /* 0x000fe20000000000 */
[----:B------:R-:W-:Y:S01]  /*19b0*/  UMOV UR19, 0x40000040 ;  /* 0x4000004000137882 */ /* 0x000fe20000000000 */
[----:B------:R-:W-:Y:S02]  /*19c0*/  UIADD3 UR20, UR4, 0x400, URZ ;  /* 0x0000040004147890 */ /* 0x000fe4000fffe03f */
[----:B------:R-:W-:Y:S01]  /*19d0*/  UIADD3 UR22, UR48, 0x400, URZ ;  /* 0x0000040030167890 */ /* 0x000fe2000fffe03f */
[----:B------:R-:W-:Y:S01]  /*19e0*/  UMOV UR21, 0x40000040 ;  /* 0x4000004000157882 */ /* 0x000fe20000000000 */
[----:B------:R-:W-:Y:S01]  /*19f0*/  UMOV UR23, 0x40000040 ;  /* 0x4000004000177882 */ /* 0x000fe20000000000 */
        /* <DEDUP_REMOVED lines=12> */
[----:B------:R-:W-:-:S02]  /*1ac0*/  WARPGROUP.DEPBAR.LE gsb0, 0x0 ;  /* 0x00008000000079c5 */ /* 0x000fc40000010000 */
[----:B------:R-:W-:-:S06]  /*1ad0*/  WARPGROUP.ARRIVE ;  /* 0x00000000000079c5 */ /* 0x000fcc0000000000 */
[----:B------:R-:W-:Y:S03]  /*1ae0*/  QGMMA.64x128x32.F32.E4M3.E4M3 R24, gdesc[UR8], R24, gsb0 ;  /* 0x01e00000081879f3 */ /* 0x000fe60008000818 */
[----:B------:R-:W-:Y:S02]  /*1af0*/  WARPGROUP.DEPBAR.LE gsb0, 0x0 ;  /* 0x00008000000079c5 */ /* 0x000fe40000010000 */
[----:B------:R-:W-:-:S07]  /*1b00*/  WARPGROUP.ARRIVE ;  /* 0x00000000000079c5 */ /* 0x000fce0000000000 */
        /* <DEDUP_REMOVED lines=17> */
[----:B------:R2:W-:Y:S06]  /*1c20*/  BAR.ARV R2, 0x100 ;  /* 0x000400020000751d */ /* 0x0005ec0000002000 */
[----:B------:R-:W-:Y:S05]  /*1c30*/  @!P0 BRA `(.L_x_17) ;  /* 0x0000000000048947 */ /* 0x000fea0003800000 */
[----:B------:R-:W-:Y:S01]  /*1c40*/  BPT.TRAP 0x1 ;  /* 0x000000040000795c */ /* 0x000fe20000300000 */
.L_x_17:
[----:B------:R-:W-:Y:S01]  /*1c50*/  LOP3.LUT R18, R18, 0xffffff80, RZ, 0xc0, !PT ;  /* 0xffffff8012127812 */ /* 0x000fe200078ec0ff */
[C---:B------:R-:W-:Y:S01]  /*1c60*/  FMUL.FTZ R24, R0.reuse, R24 ;  /* 0x0000001800187220 */ /* 0x040fe20000410000 */
[C---:B------:R-:W-:Y:S01]  /*1c70*/  FMUL.FTZ R25, R0.reuse, R25 ;  /* 0x0000001900197220 */ /* 0x040fe20000410000 */
[----:B------:R-:W-:Y:S01]  /*1c80*/  UIMAD UR44, UR43, -0x80, UR44 ;  /* 0xffffff802b2c78a4 */ /* 0x000fe2000f8e022c */
[C---:B------:R-:W-:Y:S01]  /*1c90*/  FMUL.FTZ R28, R0.reuse, R28 ;  /* 0x0000001c001c7220 */ /* 0x040fe20000410000 */
[----:B------:R-:W-:Y:S02]  /*1ca0*/  IMAD.IADD R18, R17, 0x1, -R18 ;  /* 0x0000000111127824 */ /* 0x000fe400078e0a12 */
[C---:B------:R-:W-:Y:S01]  /*1cb0*/  FMUL.FTZ R34, R0.reuse, R34 ;  /* 0x0000002200227220 */ /* 0x040fe20000410000 */
[----:B------:R-:W-:Y:S01]  /*1cc0*/  UIADD3 UR44, UR44, 0x80, URZ ;  /* 0x000000802c2c7890 */ /* 0x000fe2000fffe03f */
[----:B------:R-:W-:Y:S01]  /*1cd0*/  MUFU.TANH R24, R24 ;  /* 0x0000001800187308 */ /* 0x000fe20000002400 */
[C---:B------:R-:W-:Y:S01]  /*1ce0*/  FMUL.FTZ R29, R0.reuse, R29 ;  /* 0x0000001d001d7220 */ /* 0x040fe20000410000 */
[----:B------:R-:W-:Y:S01]  /*1cf0*/  SHF.R.S32.HI R17, RZ, 0x1f, R18 ;  /* 0x0000001fff117819 */ /* 0x000fe20000011412 */
[C---:B------:R-:W-:Y:S01]  /*1d00*/  FMUL.FTZ R32, R0.reuse, R32 ;  /* 0x0000002000207220 */ /* 0x040fe20000410000 */
[C---:B------:R-:W-:Y:S01]  /*1d10*/  FMUL.FTZ R33, R0.reuse, R33 ;  /* 0x0000002100217220 */ /* 0x040fe20000410000 */
[C---:B------:R-:W-:Y:S01]  /*1d20*/  FMUL.FTZ R26, R0.reuse, R26 ;  /* 0x0000001a001a7220 */ /* 0x040fe20000410000 */
[----:B------:R-:W-:Y:S01]  /*1d30*/  LEA.HI R17, R17, R18, RZ, 0x2 ;  /* 0x0000001211117211 */ /* 0x000fe200078f10ff */
[C---:B------:R-:W-:Y:S01]  /*1d40*/  FMUL.FTZ R35, R0.reuse, R35 ;  /* 0x0000002300237220 */ /* 0x040fe20000410000 */
[----:B------:R-:W-:Y:S01]  /*1d50*/  MUFU.TANH R25, R25 ;  /* 0x0000001900197308 */ /* 0x000fe20000002400 */
[C---:B------:R-:W-:Y:S01]  /*1d60*/  FMUL.FTZ R38, R0.reuse, R38 ;  /* 0x0000002600267220 */ /* 0x040fe20000410000 */
[----:B------:R-:W-:Y:S01]  /*1d70*/  LOP3.LUT R17, R17, 0x7ffffffc, RZ, 0xc0, !PT ;  /* 0x7ffffffc11117812 */ /* 0x000fe200078ec0ff */
[C---:B------:R-:W-:Y:S01]  /*1d80*/  FMUL.FTZ R36, R0.reuse, R36 ;  /* 0x0000002400247220 */ /* 0x040fe20000410000 */
[C---:B------:R-:W-:Y:S01]  /*1d90*/  FMUL.FTZ R27, R0.reuse, R27 ;  /* 0x0000001b001b7220 */ /* 0x040fe20000410000 */
[C---:B------:R-:W-:Y:S01]  /*1da0*/  FMUL.FTZ R39, R0.reuse, R39 ;  /* 0x0000002700277220 */ /* 0x040fe20000410000 */
[----:B------:R-:W-:Y:S01]  /*1db0*/  FMUL.FTZ R37, R0, R37 ;  /* 0x0000002500257220 */ /* 0x000fe20000410000 */
[----:B------:R-:W-:Y:S01]  /*1dc0*/  IMAD.IADD R17, R18, 0x1, -R17 ;  /* 0x0000000112117824 */ /* 0x000fe200078e0a11 */
[----:B------:R3:W4:Y:S01]  /*1dd0*/  MUFU.TANH R9, R34 ;  /* 0x0000002200097308 */ /* 0x0007220000002400 */
[C---:B------:R-:W-:Y:S01]  /*1de0*/  FMUL.FTZ R30, R0.reuse, R30 ;  /* 0x0000001e001e7220 */ /* 0x040fe20000410000 */
[C---:B------:R-:W-:Y:S01]  /*1df0*/  FMUL.FTZ R42, R0.reuse, R42 ;  /* 0x0000002a002a7220 */ /* 0x040fe20000410000 */
[C---:B------:R-:W-:Y:S01]  /*1e00*/  FMUL.FTZ R40, R0.reuse, R40 ;  /* 0x0000002800287220 */ /* 0x040fe20000410000 */
[C---:B------:R-:W-:Y:S01]  /*1e10*/  FMUL.FTZ R31, R0.reuse, R31 ;  /* 0x0000001f001f7220 */ /* 0x040fe20000410000 */
[C---:B------:R-:W-:Y:S01]  /*1e20*/  FMUL.FTZ R43, R0.reuse, R43 ;  /* 0x0000002b002b7220 */ /* 0x040fe20000410000 */
[C---:B------:R-:W-:Y:S01]  /*1e30*/  FMUL.FTZ R41, R0.reuse, R41 ;  /* 0x0000002900297220 */ /* 0x040fe20000410000 */
[----:B------:R-:W-:Y:S01]  /*1e40*/  FMUL.FTZ R46, R0, R46 ;  /* 0x0000002e002e7220 */ /* 0x000fe20000410000 */
[----:B------:R-:W-:Y:S01]  /*1e50*/  MUFU.TANH R28, R28 ;  /* 0x0000001c001c7308 */ /* 0x000fe20000002400 */
[----:B---3--:R-:W-:-:S02]  /*1e60*/  IMAD.U32 R34, RZ, RZ, UR44 ;  /* 0x0000002cff227e24 */ /* 0x008fc4000f8e00ff */
[C---:B------:R-:W-:Y:S01]  /*1e70*/  FMUL.FTZ R44, R0.reuse, R44 ;  /* 0x0000002c002c7220 */ /* 0x040fe20000410000 */
[C---:B------:R-:W-:Y:S01]  /*1e80*/  FMUL.FTZ R45, R0.reuse, R45 ;  /* 0x0000002d002d7220 */ /* 0x040fe20000410000 */
[C---:B------:R-:W-:Y:S01]  /*1e90*/  FMUL.FTZ R51, R0.reuse, R51 ;  /* 0x0000003300337220 */ /* 0x040fe20000410000 */
[----:B------:R-:W-:Y:S02]  /*1ea0*/  IMAD R34, R17, -0x2, R34 ;  /* 0xfffffffe11227824 */ /* 0x000fe400078e0222 */
[C---:B------:R-:W-:Y:S01]  /*1eb0*/  FMUL.FTZ R48, R0.reuse, R48 ;  /* 0x0000003000307220 */ /* 0x040fe20000410000 */
[C---:B------:R-:W-:Y:S01]  /*1ec0*/  FMUL.FTZ R49, R0.reuse, R49 ;  /* 0x0000003100317220 */ /* 0x040fe20000410000 */
[----:B------:R-:W-:Y:S01]  /*1ed0*/  MUFU.TANH R29, R29 ;  /* 0x0000001d001d7308 */ /* 0x000fe20000002400 */
[----:B------:R-:W-:Y:S01]  /*1ee0*/  FMUL.FTZ R52, R0, R52 ;  /* 0x0000003400347220 */ /* 0x000fe20000410000 */
[----:B------:R-:W-:Y:S01]  /*1ef0*/  ISETP.GT.AND P2, PT, R34, RZ, PT ;  /* 0x000000ff2200720c */ /* 0x000fe20003f44270 */
[----:B------:R-:W-:Y:S01]  /*1f00*/  FMUL.FTZ R53, R0, R53 ;  /* 0x0000003500357220 */ /* 0x000fe20000410000 */
[----:B------:R-:W-:Y:S01]  /*1f10*/  ISETP.GT.AND P1, PT, R34, 0x1, PT ;  /* 0x000000012200780c */ /* 0x000fe20003f24270 */
[----:B------:R-:W-:Y:S01]  /*1f20*/  FMUL.FTZ R47, R0, R47 ;  /* 0x0000002f002f7220 */ /* 0x000fe20000410000 */
[----:B------:R-:W-:Y:S01]  /*1f30*/  ISETP.GT.AND P6, PT, R34, 0x8, PT ;  /* 0x000000082200780c */ /* 0x000fe20003fc4270 */
[----:B------:R-:W-:Y:S01]  /*1f40*/  FMUL.FTZ R56, R0, R56 ;  /* 0x0000003800387220 */ /* 0x000fe20000410000 */
[----:B------:R-:W-:Y:S01]  /*1f50*/  MUFU.TANH R32, R32 ;  /* 0x0000002000207308 */ /* 0x000fe20000002400 */
[----:B------:R-:W-:Y:S01]  /*1f60*/  ISETP.GT.AND P5, PT, R34, 0x9, PT ;  /* 0x000000092200780c */ /* 0x000fe20003fa4270 */
[----:B------:R-:W-:Y:S01]  /*1f70*/  FMUL.FTZ R50, R0, R50 ;  /* 0x0000003200327220 */ /* 0x000fe20000410000 */
[----:B------:R-:W-:Y:S01]  /*1f80*/  ISETP.GT.AND P4, PT, R34, 0x10, PT ;  /* 0x000000102200780c */ /* 0x000fe20003f84270 */
[----:B------:R-:W-:Y:S01]  /*1f90*/  FMUL.FTZ R57, R0, R57 ;  /* 0x0000003900397220 */ /* 0x000fe20000410000 */
[----:B------:R-:W-:Y:S01]  /*1fa0*/  ISETP.GT.AND P3, PT, R34, 0x11, PT ;  /* 0x000000112200780c */ /* 0x000fe20003f64270 */
[C---:B------:R-:W-:Y:S01]  /*1fb0*/  FMUL.FTZ R60, R0.reuse, R60 ;  /* 0x0000003c003c7220 */ /* 0x040fe20000410000 */
[----:B----4-:R-:W-:Y:S01]  /*1fc0*/  FSEL R9, R9, -INF , P4 ;  /* 0xff80000009097808 */ /* 0x010fe20002000000 */
[----:B0-----:R-:W0:Y:S01]  /*1fd0*/  MUFU.TANH R5, R26 ;  /* 0x0000001a00057308 */ /* 0x001e220000002400 */
[C---:B------:R-:W-:Y:S01]  /*1fe0*/  FMUL.FTZ R61, R0.reuse, R61 ;  /* 0x0000003d003d7220 */ /* 0x040fe20000410000 */
[C---:B------:R-:W-:Y:S01]  /*1ff0*/  FMUL.FTZ R54, R0.reuse, R54 ;  /* 0x0000003600367220 */ /* 0x040fe20000410000 */
[C---:B------:R-:W-:Y:S01]  /*2000*/  FMUL.FTZ R64, R0.reuse, R64 ;  /* 0x0000004000407220 */ /* 0x040fe20000410000 */
[C---:B------:R-:W-:Y:S01]  /*2010*/  FMUL.FTZ R55, R0.reuse, R55 ;  /* 0x0000003700377220 */ /* 0x040fe20000410000 */
[C---:B------:R-:W-:Y:S01]  /*2020*/  FMUL.FTZ R65, R0.reuse, R65 ;  /* 0x0000004100417220 */ /* 0x040fe20000410000 */
[C---:B------:R-:W-:Y:S01]  /*2030*/  FMUL.FTZ R58, R0.reuse, R58 ;  /* 0x0000003a003a7220 */ /* 0x040fe20000410000 */
[C---:B------:R-:W-:Y:S01]  /*2040*/  FMUL.FTZ R68, R0.reuse, R68 ;  /* 0x0000004400447220 */ /* 0x040fe20000410000 */
[----:B------:R-:W-:Y:S01]  /*2050*/  MUFU.TANH R33, R33 ;  /* 0x0000002100217308 */ /* 0x000fe20000002400 */
[C---:B------:R-:W-:Y:S01]  /*2060*/  FMUL.FTZ R59, R0.reuse, R59 ;  /* 0x0000003b003b7220 */ /* 0x040fe20000410000 */
[C---:B------:R-:W-:Y:S01]  /*2070*/  FMUL.FTZ R62, R0.reuse, R62 ;  /* 0x0000003e003e7220 */ /* 0x040fe20000410000 */
[C---:B------:R-:W-:Y:S01]  /*2080*/  FMUL.FTZ R69, R0.reuse, R69 ;  /* 0x0000004500457220 */ /* 0x040fe20000410000 */
[C---:B------:R-:W-:Y:S01]  /*2090*/  FMUL.FTZ R63, R0.reuse, R63 ;  /* 0x0000003f003f7220 */ /* 0x040fe20000410000 */
[C---:B------:R-:W-:Y:S01]  /*20a0*/  FMUL.FTZ R72, R0.reuse, R72 ;  /* 0x0000004800487220 */ /* 0x040fe20000410000 */
[C---:B------:R-:W-:Y:S01]  /*20b0*/  FMUL.FTZ R73, R0.reuse, R73 ;  /* 0x0000004900497220 */ /* 0x040fe20000410000 */
[C---:B------:R-:W-:Y:S01]  /*20c0*/  FMUL.FTZ R66, R0.reuse, R66 ;  /* 0x0000004200427220 */ /* 0x040fe20000410000 */
[----:B------:R3:W4:Y:S01]  /*20d0*/  MUFU.TANH R10, R35 ;  /* 0x00000023000a7308 */ /* 0x0007220000002400 */
[----:B0-----:R-:W-:Y:S01]  /*20e0*/  FSEL R5, R5, -INF , P2 ;  /* 0xff80000005057808 */ /* 0x001fe20001000000 */
[C---:B------:R-:W-:Y:S01]  /*20f0*/  FMUL.FTZ R76, R0.reuse, R76 ;  /* 0x0000004c004c7220 */ /* 0x040fe20000410000 */
[C---:B------:R-:W-:Y:S01]  /*2100*/  FMUL.FTZ R67, R0.reuse, R67 ;  /* 0x0000004300437220 */ /* 0x040fe20000410000 */
[C---:B------:R-:W-:Y:S01]  /*2110*/  FMUL.FTZ R70, R0.reuse, R70 ;  /* 0x0000004600467220 */ /* 0x040fe20000410000 */
[C---:B------:R-:W-:Y:S01]  /*2120*/  FMUL.FTZ R77, R0.reuse, R77 ;  /* 0x0000004d004d7220 */ /* 0x040fe20000410000 */
[C---:B------:R-:W-:Y:S01]  /*2130*/  FMUL.FTZ R71, R0.reuse, R71 ;  /* 0x0000004700477220 */ /* 0x040fe20000410000 */
[----:B------:R-:W-:Y:S01]  /*2140*/  FMUL.FTZ R80, R0, R80 ;  /* 0x0000005000507220 */ /* 0x000fe20000410000 */
[----:B------:R0:W5:Y:S01]  /*2150*/  MUFU.TANH R11, R38 ;  /* 0x00000026000b7308 */ /* 0x0001620000002400 */
[----:B---3--:R-:W-:Y:S01]  /*2160*/  FSEL R35, R24, -INF , P2 ;  /* 0xff80000018237808 */ /* 0x008fe20001000000 */
[----:B------:R-:W-:Y:S01]  /*2170*/  FMUL.FTZ R81, R0, R81 ;  /* 0x0000005100517220 */ /* 0x000fe20000410000 */
[----:B------:R-:W-:Y:S01]  /*2180*/  ISETP.GT.AND P2, PT, R34, 0x18, PT ;  /* 0x000000182200780c */ /* 0x000fe20003f44270 */
[C---:B------:R-:W-:Y:S01]  /*2190*/  FMUL.FTZ R74, R0.reuse, R74 ;  /* 0x0000004a004a7220 */ /* 0x040fe20000410000 */
[C---:B------:R-:W-:Y:S01]  /*21a0*/  FMUL.FTZ R84, R0.reuse, R84 ;  /* 0x0000005400547220 */ /* 0x040fe20000410000 */
[C---:B------:R-:W-:Y:S01]  /*21b0*/  FMUL.FTZ R75, R0.reuse, R75 ;  /* 0x0000004b004b7220 */ /* 0x040fe20000410000 */
[----:B------:R-:W-:Y:S01]  /*21c0*/  FMUL.FTZ R85, R0, R85 ;  /* 0x0000005500557220 */ /* 0x000fe20000410000 */
[----:B------:R-:W3:Y:S01]  /*21d0*/  MUFU.TANH R6, R27 ;  /* 0x0000001b00067308 */ /* 0x000ee20000002400 */
[----:B0-----:R-:W-:Y:S01]  /*21e0*/  FSEL R38, R25, -INF , P1 ;  /* 0xff80000019267808 */ /* 0x001fe20000800000 */
[----:B------:R-:W-:Y:S01]  /*21f0*/  ULDC UR7, c[0x0][0x988] ;  /* 0x0002620000077ab9 */ /* 0x000fe20000000800 */
[----:B----4-:R-:W-:Y:S01]  /*2200*/  FSEL R10, R10, -INF , P3 ;  /* 0xff8000000a0a7808 */ /* 0x010fe20001800000 */
[C---:B------:R-:W-:Y:S01]  /*2210*/  FMUL.FTZ R78, R0.reuse, R78 ;  /* 0x0000004e004e7220 */ /* 0x040fe20000410000 */
[----:B------:R-:W-:Y:S01]  /*2220*/  FMNMX.FTZ R18, R35, R38, !PT ;  /* 0x0000002623127209 */ /* 0x000fe20007810000 */
[C---:B------:R-:W-:Y:S01]  /*2230*/  FMUL.FTZ R79, R0.reuse, R79 ;  /* 0x0000004f004f7220 */ /* 0x040fe20000410000 */
[----:B------:R-:W-:Y:S01]  /*2240*/  P2R R88, PR, RZ, 0x1 ;  /* 0x00000001ff587803 */ /* 0x000fe20000000000 */
[----:B------:R-:W0:Y:S01]  /*2250*/  MUFU.TANH R36, R36 ;  /* 0x0000002400247308 */ /* 0x000e220000002400 */
[----:B-----5:R-:W-:Y:S01]  /*2260*/  FSEL R11, R11, -INF , P2 ;  /* 0xff8000000b0b7808 */ /* 0x020fe20001000000 */
[C---:B------:R-:W-:Y:S01]  /*2270*/  FMUL.FTZ R82, R0.reuse, R82 ;  /* 0x0000005200527220 */ /* 0x040fe20000410000 */
[C---:B------:R-:W-:Y:S01]  /*2280*/  FMUL.FTZ R83, R0.reuse, R83 ;  /* 0x0000005300537220 */ /* 0x040fe20000410000 */
[C---:B------:R-:W-:Y:S01]  /*2290*/  FMUL.FTZ R86, R0.reuse, R86 ;  /* 0x0000005600567220 */ /* 0x040fe20000410000 */
[----:B------:R-:W-:Y:S01]  /*22a0*/  FMUL.FTZ R87, R0, R87 ;  /* 0x0000005700577220 */ /* 0x000fe20000410000 */
[----:B------:R-:W-:-:S02]  /*22b0*/  UIADD3 UR6, UR41, 0x38840, URZ ;  /* 0x0003884029067890 */ /* 0x000fc4000fffe03f */
[----:B------:R4:W5:Y:S01]  /*22c0*/  MUFU.TANH R12, R39 ;  /* 0x00000027000c7308 */ /* 0x0009620000002400 */
[----:B---3--:R-:W-:Y:S01]  /*22d0*/  FSEL R6, R6, -INF , P1 ;  /* 0xff80000006067808 */ /* 0x008fe20000800000 */
[----:B------:R-:W-:Y:S01]  /*22e0*/  UPRMT UR6, UR42, 0x654, UR6 ;  /* 0x000006542a067896 */ /* 0x000fe20008000006 */
[----:B------:R-:W-:-:S05]  /*22f0*/  ISETP.GT.AND P1, PT, R34, 0x19, PT ;  /* 0x000000192200780c */ /* 0x000fca0003f24270 */
[----:B------:R-:W3:Y:S01]  /*2300*/  MUFU.TANH R7, R30 ;  /* 0x0000001e00077308 */ /* 0x000ee20000002400 */
[----:B----4-:R-:W-:Y:S02]  /*2310*/  FSEL R39, R28, -INF , P6 ;  /* 0xff8000001c277808 */ /* 0x010fe40003000000 */
[----:B0-----:R-:W-:Y:S01]  /*2320*/  FSEL R36, R36, -INF , P2 ;  /* 0xff80000024247808 */ /* 0x001fe20001000000 */
[----:B------:R-:W-:Y:S01]  /*2330*/  SYNCS.ARRIVE.TRANS64.RED.A1T0 RZ, [UR6], RZ ;  /* 0x000000ffffff79a7 */ /* 0x000fe20008100406 */
[----:B------:R-:W-:Y:S02]  /*2340*/  FMNMX.FTZ R17, R39, R18, !PT ;  /* 0x0000001227117209 */ /* 0x000fe40007810000 */
[----:B------:R-:W-:Y:S01]  /*2350*/  ISETP.GT.AND P2, PT, R34, 0x30, PT ;  /* 0x000000302200780c */ /* 0x000fe20003f44270 */
[----:B------:R-:W-:Y:S01]  /*2360*/  MUFU.TANH R37, R37 ;  /* 0x0000002500257308 */ /* 0x000fe20000002400 */
[----:B-----5:R-:W-:-:S07]  /*2370*/  FSEL R12, R12, -INF , P1 ;  /* 0xff8000000c0c7808 */ /* 0x020fce0000800000 */
[----:B------:R0:W4:Y:S01]  /*2380*/  MUFU.TANH R13, R42 ;  /* 0x0000002a000d7308 */ /* 0x0001220000002400 */
[----:B---3--:R-:W-:Y:S02]  /*2390*/  FSEL R7, R7, -INF , P6 ;  /* 0xff80000007077808 */ /* 0x008fe40003000000 */
[----:B------:R-:W-:-:S05]  /*23a0*/  ISETP.GT.AND P6, PT, R34, 0x20, PT ;  /* 0x000000202200780c */ /* 0x000fca0003fc4270 */
[----:B------:R-:W3:Y:S01]  /*23b0*/  MUFU.TANH R8, R31 ;  /* 0x0000001f00087308 */ /* 0x000ee20000002400 */
[----:B0-----:R-:W-:-:S04]  /*23c0*/  FSEL R42, R29, -INF , P5 ;  /* 0xff8000001d2a7808 */ /* 0x001fc80002800000 */
[----:B------:R-:W-:-:S03]  /*23d0*/  FMNMX.FTZ R18, R42, R17, !PT ;  /* 0x000000112a127209 */ /* 0x000fc60007810000 */
[----:B------:R-:W0:Y:S01]  /*23e0*/  MUFU.TANH R40, R40 ;  /* 0x0000002800287308 */ /* 0x000e220000002400 */
[----:B----4-:R-:W-:-:S07]  /*23f0*/  FSEL R13, R13, -INF , P6 ;  /* 0xff8000000d0d7808 */ /* 0x010fce0003000000 */
[----:B------:R4:W5:Y:S01]  /*2400*/  MUFU.TANH R14, R43 ;  /* 0x0000002b000e7308 */ /* 0x0009620000002400 */
[----:B---3--:R-:W-:Y:S02]  /*2410*/  FSEL R8, R8, -INF , P5 ;  /* 0xff80000008087808 */ /* 0x008fe40002800000 */
[----:B------:R-:W-:-:S05]  /*2420*/  ISETP.GT.AND P5, PT, R34, 0x21, PT ;  /* 0x000000212200780c */ /* 0x000fca0003fa4270 */
[----:B------:R-:W3:Y:S01]  /*2430*/  MUFU.TANH R41, R41 ;  /* 0x0000002900297308 */ /* 0x000ee20000002400 */
[----:B----4-:R-:W-:Y:S02]  /*2440*/  FSEL R43, R32, -INF , P4 ;  /* 0xff800000202b7808 */ /* 0x010fe40002000000 */
[----:B0-----:R-:W-:Y:S02]  /*2450*/  FSEL R40, R40, -INF , P6 ;  /* 0xff80000028287808 */ /* 0x001fe40003000000 */
[----:B------:R-:W-:Y:S02]  /*2460*/  FMNMX.FTZ R17, R43, R18, !PT ;  /* 0x000000122b117209 */ /* 0x000fe40007810000 */
[C---:B------:R-:W-:Y:S01]  /*2470*/  ISETP.GT.AND P4, PT, R34.reuse, 0x28, PT ;  /* 0x000000282200780c */ /* 0x040fe20003f84270 */
[----:B------:R0:W4:Y:S01]  /*2480*/  MUFU.TANH R15, R46 ;  /* 0x0000002e000f7308 */ /* 0x0001220000002400 */
[----:B------:R-:W-:Y:S02]  /*2490*/  ISETP.GT.AND P6, PT, R34, 0x38, PT ;  /* 0x000000382200780c */ /* 0x000fe40003fc4270 */
[----:B-----5:R-:W-:-:S05]  /*24a0*/  FSEL R14, R14, -INF , P5 ;  /* 0xff8000000e0e7808 */ /* 0x020fca0002800000 */
[----:B------:R-:W5:Y:S01]  /*24b0*/  MUFU.TANH R44, R44 ;  /* 0x0000002c002c7308 */ /* 0x000f620000002400 */
[----:B0-----:R-:W-:Y:S02]  /*24c0*/  FSEL R46, R33, -INF , P3 ;  /* 0xff800000212e7808 */ /* 0x001fe40001800000 */
[----:B---3--:R-:W-:Y:S02]  /*24d0*/  FSEL R41, R41, -INF , P5 ;  /* 0xff80000029297808 */ /* 0x008fe40002800000 */
[----:B------:R-:W-:Y:S02]  /*24e0*/  FMNMX.FTZ R17, R46, R17, !PT ;  /* 0x000000112e117209 */ /* 0x000fe40007810000 */
[----:B------:R-:W-:Y:S01]  /*24f0*/  ISETP.GT.AND P3, PT, R34, 0x29, PT ;  /* 0x000000292200780c */ /* 0x000fe20003f64270 */
[----:B------:R-:W0:Y:S01]  /*2500*/  MUFU.TANH R45, R45 ;  /* 0x0000002d002d7308 */ /* 0x000e220000002400 */
[----:B------:R-:W-:Y:S02]  /*2510*/  FMNMX.FTZ R18, R36, R17, !PT ;  /* 0x0000001124127209 */ /* 0x000fe40007810000 */
[----:B------:R-:W-:-:S02]  /*2520*/  ISETP.GT.AND P5, PT, R34, 0x39, PT ;  /* 0x000000392200780c */ /* 0x000fc40003fa4270 */
[----:B----4-:R-:W-:-:S03]  /*2530*/  FSEL R15, R15, -INF , P4 ;  /* 0xff8000000f0f7808 */ /* 0x010fc60002000000 */
[----:B------:R3:W4:Y:S01]  /*2540*/  MUFU.TANH R19, R51 ;  /* 0x0000003300137308 */ /* 0x0007220000002400 */
[----:B-----5:R-:W-:Y:S02]  /*2550*/  FSEL R44, R44, -INF , P4 ;  /* 0xff8000002c2c7808 */ /* 0x020fe40002000000 */
[----:B------:R-:W-:-:S05]  /*2560*/  ISETP.GT.AND P4, PT, R34, 0x40, PT ;  /* 0x000000402200780c */ /* 0x000fca0003f84270 */
[----:B------:R-:W5:Y:S01]  /*2570*/  MUFU.TANH R48, R48 ;  /* 0x0000003000307308 */ /* 0x000f620000002400 */
[----:B---3--:R-:W-:Y:S02]  /*2580*/  FSEL R51, R37, -INF , P1 ;  /* 0xff80000025337808 */ /* 0x008fe40000800000 */
[----:B0-----:R-:W-:Y:S02]  /*2590*/  FSEL R45, R45, -INF , P3 ;  /* 0xff8000002d2d7808 */ /* 0x001fe40001800000 */
[----:B------:R-:W-:Y:S02]  /*25a0*/  FMNMX.FTZ R17, R51, R18, !PT ;  /* 0x0000001233117209 */ /* 0x000fe40007810000 */
[----:B------:R-:W-:Y:S01]  /*25b0*/  ISETP.GT.AND P1, PT, R34, 0x31, PT ;  /* 0x000000312200780c */ /* 0x000fe20003f24270 */
[----:B------:R-:W0:Y:S01]  /*25c0*/  MUFU.TANH R49, R49 ;  /* 0x0000003100317308 */ /* 0x000e220000002400 */
[----:B------:R-:W-:Y:S02]  /*25d0*/  FMNMX.FTZ R18, R40, R17, !PT ;  /* 0x0000001128127209 */ /* 0x000fe40007810000 */
[----:B----4-:R-:W-:-:S02]  /*25e0*/  FSEL R19, R19, -INF , P1 ;  /* 0xff80000013137808 */ /* 0x010fc40000800000 */
[----:B------:R-:W-:-:S03]  /*25f0*/  FMNMX.FTZ R17, R41, R18, !PT ;  /* 0x0000001229117209 */ /* 0x000fc60007810000 */
[----:B------:R-:W3:Y:S01]  /*2600*/  MUFU.TANH R52, R52 ;  /* 0x0000003400347308 */ /* 0x000ee20000002400 */
[----:B------:R-:W-:Y:S02]  /*2610*/  FMNMX.FTZ R18, R44, R17, !PT ;  /* 0x000000112c127209 */ /* 0x000fe40007810000 */
[----:B-----5:R-:W-:Y:S02]  /*2620*/  FSEL R48, R48, -INF , P2 ;  /* 0xff80000030307808 */ /* 0x020fe40001000000 */
[----:B------:R-:W-:-:S03]  /*2630*/  FMNMX.FTZ R17, R45, R18, !PT ;  /* 0x000000122d117209 */ /* 0x000fc60007810000 */
[----:B------:R-:W4:Y:S01]  /*2640*/  MUFU.TANH R53, R53 ;  /* 0x0000003500357308 */ /* 0x000f220000002400 */
[----:B0-----:R-:W-:Y:S02]  /*2650*/  FSEL R49, R49, -INF , P1 ;  /* 0xff80000031317808 */ /* 0x001fe40000800000 */
[----:B------:R-:W-:Y:S02]  /*2660*/  FMNMX.FTZ R18, R48, R17, !PT ;  /* 0x0000001130127209 */ /* 0x000fe40007810000 */
[----:B------:R-:W-:Y:S02]  /*2670*/  ISETP.GT.AND P1, PT, R34, 0x49, PT ;  /* 0x000000492200780c */ /* 0x000fe40003f24270 */
[----:B------:R-:W-:Y:S01]  /*2680*/  FMNMX.FTZ R17, R49, R18, !PT ;  /* 0x0000001231117209 */ /* 0x000fe20007810000 */
[----:B------:R-:W0:Y:S01]  /*2690*/  MUFU.TANH R47, R47 ;  /* 0x0000002f002f7308 */ /* 0x000e220000002400 */
[----:B---3--:R-:W-:-:S04]  /*26a0*/  FSEL R52, R52, -INF , P6 ;  /* 0xff80000034347808 */ /* 0x008fc80003000000 */
[----:B------:R-:W-:-:S03]  /*26b0*/  FMNMX.FTZ R18, R52, R17, !PT ;  /* 0x0000001134127209 */ /* 0x000fc60007810000 */
[----:B------:R-:W3:Y:S01]  /*26c0*/  MUFU.TANH R56, R56 ;  /* 0x0000003800387308 */ /* 0x000ee20000002400 */
[----:B----4-:R-:W-:-:S04]  /*26d0*/  FSEL R53, R53, -INF , P5 ;  /* 0xff80000035357808 */ /* 0x010fc80002800000 */
[----:B------:R-:W-:-:S03]  /*26e0*/  FMNMX.FTZ R25, R53, R18, !PT ;  /* 0x0000001235197209 */ /* 0x000fc60007810000 */
[----:B------:R-:W4:Y:S01]  /*26f0*/  MUFU.TANH R50, R50 ;  /* 0x0000003200327308 */ /* 0x000f220000002400 */
[----:B0-----:R-:W-:Y:S02]  /*2700*/  FSEL R17, R47, -INF , P3 ;  /* 0xff8000002f117808 */ /* 0x001fe40001800000 */
[----:B------:R-:W-:-:S05]  /*2710*/  ISETP.GT.AND P3, PT, R34, 0x41, PT ;  /* 0x000000412200780c */ /* 0x000fca0003f64270 */
[----:B------:R-:W0:Y:S01]  /*2720*/  MUFU.TANH R57, R57 ;  /* 0x0000003900397308 */ /* 0x000e220000002400 */
[----:B---3--:R-:W-:-:S04]  /*2730*/  FSEL R56, R56, -INF , P4 ;  /* 0xff80000038387808 */ /* 0x008fc80002000000 */
[----:B------:R-:W-:-:S03]  /*2740*/  FMNMX.FTZ R24, R56, R25, !PT ;  /* 0x0000001938187209 */ /* 0x000fc60007810000 */
[----:B------:R-:W3:Y:S01]  /*2750*/  MUFU.TANH R60, R60 ;  /* 0x0000003c003c7308 */ /* 0x000ee20000002400 */
[----:B----4-:R-:W-:Y:S02]  /*2760*/  FSEL R18, R50, -INF , P2 ;  /* 0xff80000032127808 */ /* 0x010fe40001000000 */
[----:B------:R-:W-:-:S05]  /*2770*/  ISETP.GT.AND P2, PT, R34, 0x48, PT ;  /* 0x000000482200780c */ /* 0x000fca0003f44270 */
[----:B------:R-:W4:Y:S01]  /*2780*/  MUFU.TANH R20, R54 ;  /* 0x0000003600147308 */ /* 0x000f220000002400 */
[----:B0-----:R-:W-:-:S04]  /*2790*/  FSEL R57, R57, -INF , P3 ;  /* 0xff80000039397808 */ /* 0x001fc80001800000 */
[----:B------:R-:W-:-:S03]  /*27a0*/  FMNMX.FTZ R25, R57, R24, !PT ;  /* 0x0000001839197209 */ /* 0x000fc60007810000 */
        /* <DEDUP_REMOVED lines=10> */
[----:B---3--:R-:W-:Y:S02]  /*2850*/  FSEL R21, R21, -INF , P5 ;  /* 0xff80000015157808 */ /* 0x008fe40002800000 */
[----:B------:R-:W-:-:S05]  /*2860*/  ISETP.GT.AND P5, PT, R34, 0x51, PT ;  /* 0x000000512200780c */ /* 0x000fca0003fa4270 */
        /* <DEDUP_REMOVED lines=64> */
[----:B----4-:R-:W-:-:S04]  /*2c70*/  FSEL R85, R85, -INF , P1 ;  /* 0xff80000055557808 */ /* 0x010fc80000800000 */
[----:B------:R-:W-:-:S03]  /*2c80*/  FMNMX.FTZ R32, R85, R32, !PT ;  /* 0x0000002055207209 */ /* 0x000fc60007810000 */
[----:B------:R-:W4:Y:S01]  /*2c90*/  MUFU.TANH R82, R82 ;  /* 0x0000005200527308 */ /* 0x000f220000002400 */
[----:B0-----:R-:W-:Y:S01]  /*2ca0*/  FSEL R78, R78, -INF , P6 ;  /* 0xff8000004e4e7808 */ /* 0x001fe20003000000 */
[----:B------:R-:W0:Y:S06]  /*2cb0*/  SHFL.BFLY PT, R33, R32, 0x2, 0x1f ;  /* 0x0c401f0020217f89 */ /* 0x000e2c00000e0000 */
[----:B------:R-:W5:Y:S01]  /*2cc0*/  MUFU.TANH R83, R83 ;  /* 0x0000005300537308 */ /* 0x000f620000002400 */
[----:B---3--:R-:W-:-:S07]  /*2cd0*/  FSEL R79, R79, -INF , P5 ;  /* 0xff8000004f4f7808 */ /* 0x008fce0002800000 */
[----:B------:R-:W3:Y:S01]  /*2ce0*/  MUFU.TANH R86, R86 ;  /* 0x0000005600567308 */ /* 0x000ee20000002400 */
[----:B----4-:R-:W-:-:S07]  /*2cf0*/  FSEL R82, R82, -INF , P4 ;  /* 0xff80000052527808 */ /* 0x010fce0002000000 */
[----:B------:R-:W4:Y:S01]  /*2d00*/  MUFU.TANH R87, R87 ;  /* 0x0000005700577308 */ /* 0x000f220000002400 */
[----:B-----5:R-:W-:Y:S02]  /*2d10*/  FSEL R83, R83, -INF , P3 ;  /* 0xff80000053537808 */ /* 0x020fe40001800000 */
[----:B0-----:R-:W-:-:S05]  /*2d20*/  FMNMX.FTZ R33, R32, R33, !PT ;  /* 0x0000002120217209 */ /* 0x001fca0007810000 */
[----:B------:R-:W0:Y:S01]  /*2d30*/  SHFL.BFLY PT, R34, R33, 0x1, 0x1f ;  /* 0x0c201f0021227f89 */ /* 0x000e2200000e0000 */
[----:B---3--:R-:W-:Y:S02]  /*2d40*/  FSEL R86, R86, -INF , P2 ;  /* 0xff80000056567808 */ /* 0x008fe40001000000 */
[----:B----4-:R-:W-:Y:S02]  /*2d50*/  FSEL R87, R87, -INF , P1 ;  /* 0xff80000057577808 */ /* 0x010fe40000800000 */
[----:B0-----:R-:W-:Y:S01]  /*2d60*/  FMNMX.FTZ R185, R33, R34, !PT ;  /* 0x0000002221b97209 */ /* 0x001fe20007810000 */
[----:B------:R-:W-:-:S03]  /*2d70*/  IMAD.U32 R34, RZ, RZ, UR7 ;  /* 0x00000007ff227e24 */ /* 0x000fc6000f8e00ff */
[C---:B------:R-:W-:Y:S01]  /*2d80*/  FSETP.NEU.FTZ.AND P0, PT, R185.reuse, -INF , PT ;  /* 0xff800000b900780b */ /* 0x040fe20003f1d000 */
[----:B------:R-:W-:-:S05]  /*2d90*/  FFMA.FTZ R34, R185, R34, -8 ;  /* 0xc1000000b9227423 */ /* 0x000fca0000010022 */
[----:B------:R-:W-:Y:S02]  /*2da0*/  FSEL R50, R34, RZ, P0 ;  /* 0x000000ff22327208 */ /* 0x000fe40000000000 */
[----:B------:R-:W-:Y:S02]  /*2db0*/  FMNMX.FTZ R34, R5, R6, !PT ;  /* 0x0000000605227209 */ /* 0x000fe40007810000 */
[----:B------:R-:W-:Y:S01]  /*2dc0*/  ISETP.NE.AND P0, PT, R88, RZ, PT ;  /* 0x000000ff5800720c */ /* 0x000fe20003f05270 */
[--C-:B------:R-:W-:Y:S01]  /*2dd0*/  FFMA.FTZ R32, R39, UR7, -R50.reuse ;  /* 0x0000000727207c23 */ /* 0x100fe20008010832 */
[----:B------:R-:W-:Y:S01]  /*2de0*/  FMNMX.FTZ R37, R7, R34, !PT ;  /* 0x0000002207257209 */ /* 0x000fe20007810000 */
[--C-:B------:R-:W-:Y:S01]  /*2df0*/  FFMA.FTZ R33, R38, UR7, -R50.reuse ;  /* 0x0000000726217c23 */ /* 0x100fe20008010832 */
[--C-:B------:R-:W-:Y:S01]  /*2e00*/  FFMA.FTZ R38, R36, UR7, -R50.reuse ;  /* 0x0000000724267c23 */ /* 0x100fe20008010832 */
[--C-:B------:R-:W-:Y:S01]  /*2e10*/  FFMA.FTZ R154, R43, UR7, -R50.reuse ;  /* 0x000000072b9a7c23 */ /* 0x100fe20008010832 */
[----:B------:R-:W-:Y:S01]  /*2e20*/  FMNMX.FTZ R34, R8, R37, !PT ;  /* 0x0000002508227209 */ /* 0x000fe20007810000 */
[--C-:B------:R-:W-:Y:S01]  /*2e30*/  FFMA.FTZ R156, R40, UR7, -R50.reuse ;  /* 0x00000007289c7c23 */ /* 0x100fe20008010832 */
[--C-:B------:R-:W-:Y:S01]  /*2e40*/  FFMA.FTZ R152, R35, UR7, -R50.reuse ;  /* 0x0000000723987c23 */ /* 0x100fe20008010832 */
[--C-:B------:R-:W-:Y:S01]  /*2e50*/  FFMA.FTZ R35, R42, UR7, -R50.reuse ;  /* 0x000000072a237c23 */ /* 0x100fe20008010832 */
[----:B------:R-:W-:Y:S01]  /*2e60*/  FMNMX.FTZ R37, R9, R34, !PT ;  /* 0x0000002209257209 */ /* 0x000fe20007810000 */
[--C-:B------:R-:W-:Y:S01]  /*2e70*/  FFMA.FTZ R53, R53, UR7, -R50.reuse ;  /* 0x0000000735357c23 */ /* 0x100fe20008010832 */
[----:B------:R-:W-:Y:S01]  /*2e80*/  MUFU.EX2 R33, R33 ;  /* 0x0000002100217308 */ /* 0x000fe20000000800 */
        /* <DEDUP_REMOVED lines=15> */
[----:B------:R0:W-:Y:S01]  /*2f80*/  MUFU.EX2 R34, R38 ;  /* 0x0000002600227308 */ /* 0x0001e20000000800 */
[--C-:B------:R-:W-:Y:S01]  /*2f90*/  FFMA.FTZ R68, R68, UR7, -R50.reuse ;  /* 0x0000000744447c23 */ /* 0x100fe20008010832 */
[----:B------:R-:W-:Y:S01]  /*2fa0*/  FMNMX.FTZ R36, R14, R39, !PT ;  /* 0x000000270e247209 */ /* 0x000fe20007810000 */
[--C-:B------:R-:W-:Y:S01]  /*2fb0*/  FFMA.FTZ R39, R51, UR7, -R50.reuse ;  /* 0x0000000733277c23 */ /* 0x100fe20008010832 */
[--C-:B------:R-:W-:Y:S01]  /*2fc0*/  FFMA.FTZ R69, R69, UR7, -R50.reuse ;  /* 0x0000000745457c23 */ /* 0x100fe20008010832 */
[--C-:B------:R-:W-:Y:S01]  /*2fd0*/  FFMA.FTZ R160, R72, UR7, -R50.reuse ;  /* 0x0000000748a07c23 */ /* 0x100fe20008010832 */
[----:B------:R-:W-:Y:S01]  /*2fe0*/  FMNMX.FTZ R36, R15, R36, !PT ;  /* 0x000000240f247209 */ /* 0x000fe20007810000 */
[--C-:B------:R-:W-:Y:S01]  /*2ff0*/  FFMA.FTZ R76, R76, UR7, -R50.reuse ;  /* 0x000000074c4c7c23 */ /* 0x100fe20008010832 */
[----:B------:R-:W3:Y:S01]  /*3000*/  MUFU.EX2 R152, R152 ;  /* 0x0000009800987308 */ /* 0x000ee20000000800 */
[--C-:B------:R-:W-:Y:S01]  /*3010*/  FFMA.FTZ R77, R77, UR7, -R50.reuse ;  /* 0x000000074d4d7c23 */ /* 0x100fe20008010832 */
[----:B------:R-:W-:Y:S01]  /*3020*/  FMNMX.FTZ R43, R17, R36, !PT ;  /* 0x00000024112b7209 */ /* 0x000fe20007810000 */
[--C-:B------:R-:W-:Y:S01]  /*3030*/  FFMA.FTZ R162, R80, UR7, -R50.reuse ;  /* 0x0000000750a27c23 */ /* 0x100fe20008010832 */
[--C-:B------:R-:W-:Y:S01]  /*3040*/  FFMA.FTZ R81, R81, UR7, -R50.reuse ;  /* 0x0000000751517c23 */ /* 0x100fe20008010832 */
[----:B------:R-:W-:Y:S01]  /*3050*/  FFMA.FTZ R84, R84, UR7, -R50 ;  /* 0x0000000754547c23 */ /* 0x000fe20008010832 */
[----:B------:R-:W-:-:S02]  /*3060*/  FMNMX.FTZ R36, R18, R43, !PT ;  /* 0x0000002b12247209 */ /* 0x000fc40007810000 */
[----:B------:R-:W4:Y:S02]  /*3070*/  MUFU.EX2 R32, R32 ;  /* 0x0000002000207308 */ /* 0x000f240000000800 */
[----:B------:R-:W-:-:S04]  /*3080*/  FMNMX.FTZ R43, R19, R36, !PT ;  /* 0x00000024132b7209 */ /* 0x000fc80007810000 */
[----:B------:R-:W-:Y:S02]  /*3090*/  FMNMX.FTZ R36, R20, R43, !PT ;  /* 0x0000002b14247209 */ /* 0x000fe40007810000 */
[----:B------:R-:W-:Y:S02]  /*30a0*/  MUFU.EX2 R35, R35 ;  /* 0x0000002300237308 */ /* 0x000fe40000000800 */
[----:B------:R-:W-:Y:S01]  /*30b0*/  FMNMX.FTZ R43, R21, R36, !PT ;  /* 0x00000024152b7209 */ /* 0x000fe20007810000 */
[----:B------:R-:W-:-:S03]  /*30c0*/  FFMA.FTZ R36, R44, UR7, -R50 ;  /* 0x000000072c247c23 */ /* 0x000fc60008010832 */
[----:B0-----:R-:W-:Y:S02]  /*30d0*/  FMNMX.FTZ R38, R22, R43, !PT ;  /* 0x0000002b16267209 */ /* 0x001fe40007810000 */
[----:B------:R-:W-:Y:S02]  /*30e0*/  MUFU.EX2 R154, R154 ;  /* 0x0000009a009a7308 */ /* 0x000fe40000000800 */
[----:B------:R-:W-:-:S04]  /*30f0*/  FMNMX.FTZ R43, R23, R38, !PT ;  /* 0x00000026172b7209 */ /* 0x000fc80007810000 */
[----:B------:R-:W-:Y:S02]  /*3100*/  FMNMX.FTZ R38, R24, R43, !PT ;  /* 0x0000002b18267209 */ /* 0x000fe40007810000 */
[----:B------:R-:W-:Y:S02]  /*3110*/  MUFU.EX2 R37, R37 ;  /* 0x0000002500257308 */ /* 0x000fe40000000800 */
[----:B------:R-:W-:-:S04]  /*3120*/  FMNMX.FTZ R43, R25, R38, !PT ;  /* 0x00000026192b7209 */ /* 0x000fc80007810000 */
[----:B------:R-:W-:Y:S02]  /*3130*/  FMNMX.FTZ R38, R26, R43, !PT ;  /* 0x0000002b1a267209 */ /* 0x000fe40007810000 */
[----:B------:R-:W-:Y:S02]  /*3140*/  MUFU.EX2 R39, R39 ;  /* 0x0000002700277308 */ /* 0x000fe40000000800 */
[----:B------:R-:W-:-:S04]  /*3150*/  FMNMX.FTZ R43, R27, R38, !PT ;  /* 0x000000261b2b7209 */ /* 0x000fc80007810000 */
[----:B------:R-:W-:Y:S02]  /*3160*/  FMNMX.FTZ R38, R28, R43, !PT ;  /* 0x0000002b1c267209 */ /* 0x000fe40007810000 */
[----:B------:R-:W-:Y:S02]  /*3170*/  MUFU.EX2 R156, R156 ;  /* 0x0000009c009c7308 */ /* 0x000fe40000000800 */
[----:B------:R-:W-:Y:S01]  /*3180*/  FMNMX.FTZ R47, R29, R38, !PT ;  /* 0x000000261d2f7209 */ /* 0x000fe20007810000 */
[----:B------:R-:W-:-:S03]  /*3190*/  FFMA.FTZ R38, R52, UR7, -R50 ;  /* 0x0000000734267c23 */ /* 0x000fc60008010832 */
        /* <DEDUP_REMOVED lines=11> */
[----:B------:R-:W-:-:S05]  /*3250*/  FMNMX.FTZ R40, R87, R40, !PT ;  /* 0x0000002857287209 */ /* 0x000fca0007810000 */
[----:B------:R-:W0:Y:S01]  /*3260*/  SHFL.BFLY PT, R51, R40, 0x2, 0x1f ;  /* 0x0c401f0028337f89 */ /* 0x000e2200000e0000 */
[----:B------:R5:W-:Y:S08]  /*3270*/  MUFU.EX2 R43, R49 ;  /* 0x00000031002b7308 */ /* 0x000bf00000000800 */
[----:B------:R-:W-:Y:S01]  /*3280*/  MUFU.EX2 R38, R38 ;  /* 0x0000002600267308 */ /* 0x000fe20000000800 */
[----:B-----5:R-:W-:-:S07]  /*3290*/  FFMA.FTZ R49, R65, UR7, -R50 ;  /* 0x0000000741317c23 */ /* 0x020fce0008010832 */
[----:B------:R-:W-:Y:S01]  /*32a0*/  MUFU.EX2 R164, R164 ;  /* 0x000000a400a47308 */ /* 0x000fe20000000800 */
[----:B0-----:R-:W-:-:S07]  /*32b0*/  FMNMX.FTZ R42, R40, R51, !PT ;  /* 0x00000033282a7209 */ /* 0x001fce0007810000 */
[----:B------:R-:W-:Y:S01]  /*32c0*/  MUFU.EX2 R47, R57 ;  /* 0x00000039002f7308 */ /* 0x000fe20000000800 */
[--C-:B------:R-:W-:Y:S01]  /*32d0*/  FFMA.FTZ R51, R73, UR7, -R50.reuse ;  /* 0x0000000749337c23 */ /* 0x100fe20008010832 */
[----:B------:R-:W-:Y:S01]  /*32e0*/  FFMA.FTZ R50, R85, UR7, -R50 ;  /* 0x0000000755327c23 */ /* 0x000fe20008010832 */
[----:B------:R-:W0:Y:S05]  /*32f0*/  SHFL.BFLY PT, R53, R42, 0x1, 0x1f ;  /* 0x0c201f002a357f89 */ /* 0x000e2a00000e0000 */
[----:B------:R-:W-:Y:S08]  /*3300*/  MUFU.EX2 R60, R60 ;  /* 0x0000003c003c7308 */ /* 0x000ff00000000800 */
[----:B------:R-:W-:Y:S08]  /*3310*/  MUFU.EX2 R61, R61 ;  /* 0x0000003d003d7308 */ /* 0x000ff00000000800 */
[----:B------:R-:W-:Y:S01]  /*3320*/  MUFU.EX2 R166, R166 ;  /* 0x000000a600a67308 */ /* 0x000fe20000000800 */
[----:B0-----:R-:W-:Y:S01]  /*3330*/  FMNMX.FTZ R170, R42, R53, !PT ;  /* 0x000000352aaa7209 */ /* 0x001fe20007810000 */
[----:B------:R-:W-:-:S03]  /*3340*/  IMAD.U32 R53, RZ, RZ, UR7 ;  /* 0x00000007ff357e24 */ /* 0x000fc6000f8e00ff */
[C---:B------:R-:W-:Y:S01]  /*3350*/  FSETP.NEU.FTZ.AND P1, PT, R170.reuse, -INF , PT ;  /* 0xff800000aa00780b */ /* 0x040fe20003f3d000 */
[----:B------:R-:W-:Y:S02]  /*3360*/  FFMA.FTZ R40, R170, R53, -8 ;  /* 0xc1000000aa287423 */ /* 0x000fe40000010035 */
[----:B------:R-:W-:Y:S03]  /*3370*/  MUFU.EX2 R49, R49 ;  /* 0x0000003100317308 */ /* 0x000fe60000000800 */
[----:B------:R-:W-:-:S05]  /*3380*/  FSEL R40, R40, RZ, P1 ;  /* 0x000000ff28287208 */ /* 0x000fca0000800000 */
[----:B------:R-:W-:Y:S01]  /*3390*/  MUFU.EX2 R68, R68 ;  /* 0x0000004400447308 */ /* 0x000fe20000000800 */
[--C-:B------:R-:W-:Y:S01]  /*33a0*/  FFMA.FTZ R5, R5, UR7, -R40.reuse ;  /* 0x0000000705057c23 */ /* 0x100fe20008010828 */
[--C-:B------:R-:W-:Y:S01]  /*33b0*/  FFMA.FTZ R6, R6, UR7, -R40.reuse ;  /* 0x0000000706067c23 */ /* 0x100fe20008010828 */
[--C-:B------:R-:W-:Y:S01]  /*33c0*/  FFMA.FTZ R7, R7, UR7, -R40.reuse ;  /* 0x0000000707077c23 */ /* 0x100fe20008010828 */
[--C-:B------:R-:W-:Y:S01]  /*33d0*/  FFMA.FTZ R8, R8, UR7, -R40.reuse ;  /* 0x0000000708087c23 */ /* 0x100fe20008010828 */
[--C-:B------:R-:W-:Y:S01]  /*33e0*/  FFMA.FTZ R9, R9, UR7, -R40.reuse ;  /* 0x0000000709097c23 */ /* 0x100fe20008010828 */
[--C-:B------:R-:W-:Y:S01]  /*33f0*/  FFMA.FTZ R10, R10, UR7, -R40.reuse ;  /* 0x000000070a0a7c23 */ /* 0x100fe20008010828 */
[--C-:B------:R-:W-:Y:S01]  /*3400*/  FFMA.FTZ R11, R11, UR7, -R40.reuse ;  /* 0x000000070b0b7c23 */ /* 0x100fe20008010828 */
[----:B------:R3:W-:Y:S01]  /*3410*/  MUFU.EX2 R153, R5 ;  /* 0x0000000500997308 */ /* 0x0007e20000000800 */
[--C-:B------:R-:W-:Y:S01]  /*3420*/  FFMA.FTZ R12, R12, UR7, -R40.reuse ;  /* 0x000000070c0c7c23 */ /* 0x100fe20008010828 */
[--C-:B------:R-:W-:Y:S01]  /*3430*/  FFMA.FTZ R13, R13, UR7, -R40.reuse ;  /* 0x000000070d0d7c23 */ /* 0x100fe20008010828 */
[--C-:B------:R-:W-:Y:S01]  /*3440*/  FFMA.FTZ R17, R17, UR7, -R40.reuse ;  /* 0x0000000711117c23 */ /* 0x100fe20008010828 */
[--C-:B------:R-:W-:Y:S01]  /*3450*/  FFMA.FTZ R14, R14, UR7, -R40.reuse ;  /* 0x000000070e0e7c23 */ /* 0x100fe20008010828 */
[--C-:B------:R-:W-:Y:S01]  /*3460*/  FFMA.FTZ R15, R15, UR7, -R40.reuse ;  /* 0x000000070f0f7c23 */ /* 0x100fe20008010828 */
[--C-:B------:R-:W-:Y:S01]  /*3470*/  FFMA.FTZ R18, R18, UR7, -R40.reuse ;  /* 0x0000000712127c23 */ /* 0x100fe20008010828 */
[--C-:B------:R-:W-:Y:S01]  /*3480*/  FFMA.FTZ R19, R19, UR7, -R40.reuse ;  /* 0x0000000713137c23 */ /* 0x100fe20008010828 */
[----:B------:R-:W0:Y:S01]  /*3490*/  MUFU.EX2 R42, R6 ;  /* 0x00000006002a7308 */ /* 0x000e220000000800 */
[----:B---3--:R-:W-:Y:S01]  /*34a0*/  FADD.FTZ R5, R152, R33 ;  /* 0x0000002198057221 */ /* 0x008fe20000010000 */
[--C-:B------:R-:W-:Y:S01]  /*34b0*/  FFMA.FTZ R20, R20, UR7, -R40.reuse ;  /* 0x0000000714147c23 */ /* 0x100fe20008010828 */
[--C-:B------:R-:W-:Y:S01]  /*34c0*/  FFMA.FTZ R21, R21, UR7, -R40.reuse ;  /* 0x0000000715157c23 */ /* 0x100fe20008010828 */
[--C-:B------:R-:W-:Y:S01]  /*34d0*/  FFMA.FTZ R22, R22, UR7, -R40.reuse ;  /* 0x0000000716167c23 */ /* 0x100fe20008010828 */
[----:B----4-:R-:W-:Y:S01]  /*34e0*/  FADD.FTZ R46, R32, R5 ;  /* 0x00000005202e7221 */ /* 0x010fe20000010000 */
[--C-:B------:R-:W-:Y:S01]  /*34f0*/  FFMA.FTZ R23, R23, UR7, -R40.reuse ;  /* 0x0000000717177c23 */ /* 0x100fe20008010828 */
[--C-:B------:R-:W-:Y:S01]  /*3500*/  FFMA.FTZ R24, R24, UR7, -R40.reuse ;  /* 0x0000000718187c23 */ /* 0x100fe20008010828 */
[----:B------:R-:W3:Y:S01]  /*3510*/  MUFU.EX2 R7, R7 ;  /* 0x0000000700077308 */ /* 0x000ee20000000800 */
[--C-:B------:R-:W-:Y:S01]  /*3520*/  FFMA.FTZ R25, R25, UR7, -R40.reuse ;  /* 0x0000000719197c23 */ /* 0x100fe20008010828 */
[--C-:B------:R-:W-:Y:S01]  /*3530*/  FFMA.FTZ R26, R26, UR7, -R40.reuse ;  /* 0x000000071a1a7c23 */ /* 0x100fe20008010828 */
[--C-:B------:R-:W-:Y:S01]  /*3540*/  FFMA.FTZ R27, R27, UR7, -R40.reuse ;  /* 0x000000071b1b7c23 */ /* 0x100fe20008010828 */
[--C-:B------:R-:W-:Y:S01]  /*3550*/  FFMA.FTZ R28, R28, UR7, -R40.reuse ;  /* 0x000000071c1c7c23 */ /* 0x100fe20008010828 */
[--C-:B------:R-:W-:Y:S01]  /*3560*/  FFMA.FTZ R29, R29, UR7, -R40.reuse ;  /* 0x000000071d1d7c23 */ /* 0x100fe20008010828 */
[--C-:B------:R-:W-:Y:S01]  /*3570*/  FFMA.FTZ R30, R30, UR7, -R40.reuse ;  /* 0x000000071e1e7c23 */ /* 0x100fe20008010828 */
[----:B------:R-:W-:Y:S01]  /*3580*/  FFMA.FTZ R31, R31, UR7, -R40 ;  /* 0x000000071f1f7c23 */ /* 0x000fe20008010828 */
[----:B------:R-:W4:Y:S01]  /*3590*/  MUFU.EX2 R8, R8 ;  /* 0x0000000800087308 */ /* 0x000f220000000800 */
[----:B0-----:R-:W-:Y:S01]  /*35a0*/  FADD.FTZ R44, R153, R42 ;  /* 0x0000002a992c7221 */ /* 0x001fe20000010000 */
[--C-:B------:R-:W-:Y:S01]  /*35b0*/  FFMA.FTZ R78, R78, UR7, -R40.reuse ;  /* 0x000000074e4e7c23 */ /* 0x100fe20008010828 */
[--C-:B------:R-:W-:Y:S01]  /*35c0*/  FFMA.FTZ R79, R79, UR7, -R40.reuse ;  /* 0x000000074f4f7c23 */ /* 0x100fe20008010828 */
[--C-:B------:R-:W-:Y:S01]  /*35d0*/  FFMA.FTZ R82, R82, UR7, -R40.reuse ;  /* 0x0000000752527c23 */ /* 0x100fe20008010828 */
[--C-:B------:R-:W-:Y:S01]  /*35e0*/  FFMA.FTZ R83, R83, UR7, -R40.reuse ;  /* 0x0000000753537c23 */ /* 0x100fe20008010828 */
[--C-:B------:R-:W-:Y:S01]  /*35f0*/  FFMA.FTZ R86, R86, UR7, -R40.reuse ;  /* 0x0000000756567c23 */ /* 0x100fe20008010828 */
[----:B------:R-:W-:Y:S01]  /*3600*/  FFMA.FTZ R40, R87, UR7, -R40 ;  /* 0x0000000757287c23 */ /* 0x000fe20008010828 */
[----:B------:R-:W0:Y:S01]  /*3610*/  MUFU.EX2 R9, R9 ;  /* 0x0000000900097308 */ /* 0x000e220000000800 */
[----:B---3--:R-:W-:-:S07]  /*3620*/  FADD.FTZ R5, R7, R44 ;  /* 0x0000002c07057221 */ /* 0x008fce0000010000 */
[----:B------:R-:W3:Y:S01]  /*3630*/  MUFU.EX2 R10, R10 ;  /* 0x0000000a000a7308 */ /* 0x000ee20000000800 */
[----:B----4-:R-:W-:-:S07]  /*3640*/  FADD.FTZ R44, R8, R5 ;  /* 0x00000005082c7221 */ /* 0x010fce0000010000 */
[----:B------:R-:W4:Y:S01]  /*3650*/  MUFU.EX2 R11, R11 ;  /* 0x0000000b000b7308 */ /* 0x000f220000000800 */
[----:B0-----:R-:W-:-:S07]  /*3660*/  FADD.FTZ R5, R9, R44 ;  /* 0x0000002c09057221 */ /* 0x001fce0000010000 */
[----:B------:R-:W0:Y:S01]  /*3670*/  MUFU.EX2 R12, R12 ;  /* 0x0000000c000c7308 */ /* 0x000e220000000800 */
[----:B---3--:R-:W-:-:S07]  /*3680*/  FADD.FTZ R44, R10, R5 ;  /* 0x000000050a2c7221 */ /* 0x008fce0000010000 */
[----:B------:R3:W-:Y:S01]  /*3690*/  MUFU.EX2 R6, R17 ;  /* 0x0000001100067308 */ /* 0x0007e20000000800 */
[----:B----4-:R-:W-:-:S07]  /*36a0*/  FADD.FTZ R5, R11, R44 ;  /* 0x0000002c0b057221 */ /* 0x010fce0000010000 */
[----:B------:R-:W4:Y:S01]  /*36b0*/  MUFU.EX2 R13, R13 ;  /* 0x0000000d000d7308 */ /* 0x000f220000000800 */
[C---:B---3--:R-:W-:Y:S01]  /*36c0*/  FADD.FTZ R17, R35.reuse, R46 ;  /* 0x0000002e23117221 */ /* 0x048fe20000010000 */
[----:B0-----:R-:W-:Y:S01]  /*36d0*/  FADD.FTZ R44, R12, R5 ;  /* 0x000000050c2c7221 */ /* 0x001fe20000010000 */
[----:B------:R-:W-:Y:S02]  /*36e0*/  F2FP.SATFINITE.E4M3.F32.PACK_AB_MERGE_C R35, R35, R32, RZ ;  /* 0x000000202323723e */ /* 0x000fe400048070ff */
[----:B------:R-:W-:Y:S01]  /*36f0*/  FADD.FTZ R46, R154, R17 ;  /* 0x000000119a2e7221 */ /* 0x000fe20000010000 */
[----:B------:R-:W-:Y:S02]  /*3700*/  F2FP.SATFINITE.E4M3.F32.PACK_AB_MERGE_C R12, R12, R11, RZ ;  /* 0x0000000b0c0c723e */ /* 0x000fe400048070ff */
[----:B------:R-:W0:Y:S01]  /*3710*/  MUFU.EX2 R14, R14 ;  /* 0x0000000e000e7308 */ /* 0x000e220000000800 */
[----:B------:R-:W-:Y:S01]  /*3720*/  FADD.FTZ R17, R37, R46 ;  /* 0x0000002e25117221 */ /* 0x000fe20000010000 */
[----:B------:R-:W-:-:S02]  /*3730*/  F2FP.SATFINITE.E4M3.F32.PACK_AB_MERGE_C R152, R33, R152, R35 ;  /* 0x000000982198723e */ /* 0x000fc40004807023 */
[----:B------:R-:W-:Y:S01]  /*3740*/  F2FP.SATFINITE.E4M3.F32.PACK_AB_MERGE_C R155, R10, R9, R12 ;  /* 0x000000090a9b723e */ /* 0x000fe2000480700c */
[----:B------:R-:W-:-:S03]  /*3750*/  FADD.FTZ R46, R34, R17 ;  /* 0x00000011222e7221 */ /* 0x000fc60000010000 */
[----:B------:R-:W3:Y:S01]  /*3760*/  MUFU.EX2 R15, R15 ;  /* 0x0000000f000f7308 */ /* 0x000ee20000000800 */
[----:B------:R-:W-:Y:S01]  /*3770*/  FADD.FTZ R17, R39, R46 ;  /* 0x0000002e27117221 */ /* 0x000fe20000010000 */
[----:B----4-:R-:W-:Y:S01]  /*3780*/  FADD.FTZ R5, R13, R44 ;  /* 0x0000002c0d057221 */ /* 0x010fe20000010000 */
[----:B------:R-:W-:Y:S02]  /*3790*/  F2FP.SATFINITE.E4M3.F32.PACK_AB_MERGE_C R39, R39, R34, RZ ;  /* 0x000000222727723e */ /* 0x000fe400048070ff */
[----:B------:R-:W-:Y:S02]  /*37a0*/  FADD.FTZ R46, R156, R17 ;  /* 0x000000119c2e7221 */ /* 0x000fe40000010000 */
[----:B------:R-:W-:Y:S01]  /*37b0*/  F2FP.SATFINITE.E4M3.F32.PACK_AB_MERGE_C R154, R37, R154, R39 ;  /* 0x0000009a259a723e */ /* 0x000fe20004807027 */
[----:B------:R-:W4:Y:S01]  /*37c0*/  MUFU.EX2 R18, R18 ;  /* 0x0000001200127308 */ /* 0x000f220000000800 */
[----:B0-----:R-:W-:Y:S01]  /*37d0*/  FADD.FTZ R44, R14, R5 ;  /* 0x000000050e2c7221 */ /* 0x001fe20000010000 */
[----:B------:R-:W-:-:S04]  /*37e0*/  FADD.FTZ R17, R41, R46 ;  /* 0x0000002e29117221 */ /* 0x000fc80000010000 */
[----:B------:R-:W-:Y:S01]  /*37f0*/  FADD.FTZ R46, R36, R17 ;  /* 0x00000011242e7221 */ /* 0x000fe20000010000 */
[----:B------:R-:W-:Y:S01]  /*3800*/  F2FP.SATFINITE.E4M3.F32.PACK_AB_MERGE_C R36, R45, R36, RZ ;  /* 0x000000242d24723e */ /* 0x000fe200048070ff */
[----:B------:R-:W0:Y:S01]  /*3810*/  MUFU.EX2 R19, R19 ;  /* 0x0000001300137308 */ /* 0x000e220000000800 */
[----:B---3--:R-:W-:Y:S01]  /*3820*/  FADD.FTZ R5, R15, R44 ;  /* 0x0000002c0f057221 */ /* 0x008fe20000010000 */
[----:B------:R-:W-:Y:S01]  /*3830*/  FADD.FTZ R17, R45, R46 ;  /* 0x0000002e2d117221 */ /* 0x000fe20000010000 */
[C---:B------:R-:W-:Y:S02]  /*3840*/  F2FP.SATFINITE.E4M3.F32.PACK_AB_MERGE_C R15, R6.reuse, R15, RZ ;  /* 0x0000000f060f723e */ /* 0x040fe400048070ff */
[----:B------:R-:W-:Y:S01]  /*3850*/  FADD.FTZ R5, R6, R5 ;  /* 0x0000000506057221 */ /* 0x000fe20000010000 */
[----:B------:R-:W-:Y:S01]  /*3860*/  FADD.FTZ R44, R158, R17 ;  /* 0x000000119e2c7221 */ /* 0x000fe20000010000 */
[----:B------:R-:W-:Y:S01]  /*3870*/  F2FP.SATFINITE.E4M3.F32.PACK_AB_MERGE_C R156, R41, R156, R36 ;  /* 0x0000009c299c723e */ /* 0x000fe20004807024 */
[----:B------:R-:W3:Y:S01]  /*3880*/  MUFU.EX2 R20, R20 ;  /* 0x0000001400147308 */ /* 0x000ee20000000800 */
[----:B----4-:R-:W-:Y:S01]  /*3890*/  FADD.FTZ R46, R18, R5 ;  /* 0x00000005122e7221 */ /* 0x010fe20000010000 */
[----:B------:R-:W-:Y:S01]  /*38a0*/  FADD.FTZ R5, R43, R44 ;  /* 0x0000002c2b057221 */ /* 0x000fe20000010000 */
[----:B------:R-:W-:-:S03]  /*38b0*/  F2FP.SATFINITE.E4M3.F32.PACK_AB_MERGE_C R157, R14, R13, R15 ;  /* 0x0000000d0e9d723e */ /* 0x000fc6000480700f */
[----:B------:R-:W-:Y:S01]  /*38c0*/  FADD.FTZ R44, R38, R5 ;  /* 0x00000005262c7221 */ /* 0x000fe20000010000 */
[----:B------:R-:W-:Y:S01]  /*38d0*/  F2FP.SATFINITE.E4M3.F32.PACK_AB_MERGE_C R38, R55, R38, RZ ;  /* 0x000000263726723e */ /* 0x000fe200048070ff */
[----:B------:R-:W4:Y:S01]  /*38e0*/  MUFU.EX2 R21, R21 ;  /* 0x0000001500157308 */ /* 0x000f220000000800 */
[----:B0-----:R-:W-:Y:S01]  /*38f0*/  FADD.FTZ R17, R19, R46 ;  /* 0x0000002e13117221 */ /* 0x001fe20000010000 */
[----:B------:R-:W-:Y:S01]  /*3900*/  FADD.FTZ R5, R55, R44 ;  /* 0x0000002c37057221 */ /* 0x000fe20000010000 */
[----:B------:R-:W-:-:S03]  /*3910*/  F2FP.SATFINITE.E4M3.F32.PACK_AB_MERGE_C R158, R43, R158, R38 ;  /* 0x0000009e2b9e723e */ /* 0x000fc60004807026 */
[----:B------:R-:W-:Y:S02]  /*3920*/  FADD.FTZ R44, R164, R5 ;  /* 0x00000005a42c7221 */ /* 0x000fe40000010000 */
[----:B------:R-:W0:Y:S01]  /*3930*/  MUFU.EX2 R22, R22 ;  /* 0x0000001600167308 */ /* 0x000e220000000800 */
[----:B---3--:R-:W-:Y:S01]  /*3940*/  FADD.FTZ R46, R20, R17 ;  /* 0x00000011142e7221 */ /* 0x008fe20000010000 */
[----:B------:R-:W-:-:S04]  /*3950*/  FADD.FTZ R5, R47, R44 ;  /* 0x0000002c2f057221 */ /* 0x000fc80000010000 */
[----:B------:R-:W-:Y:S01]  /*3960*/  FADD.FTZ R44, R60, R5 ;  /* 0x000000053c2c7221 */ /* 0x000fe20000010000 */
[----:B------:R-:W-:Y:S01]  /*3970*/  F2FP.SATFINITE.E4M3.F32.PACK_AB_MERGE_C R60, R61, R60, RZ ;  /* 0x0000003c3d3c723e */ /* 0x000fe200048070ff */
[----:B------:R-:W3:Y:S01]  /*3980*/  MUFU.EX2 R23, R23 ;  /* 0x0000001700177308 */ /* 0x000ee20000000800 */
[----:B----4-:R-:W-:Y:S01]  /*3990*/  FADD.FTZ R17, R21, R46 ;  /* 0x0000002e15117221 */ /* 0x010fe20000010000 */
[----:B------:R-:W-:Y:S01]  /*39a0*/  FADD.FTZ R5, R61, R44 ;  /* 0x0000002c3d057221 */ /* 0x000fe20000010000 */
[----:B------:R-:W-:Y:S02]  /*39b0*/  F2FP.SATFINITE.E4M3.F32.PACK_AB_MERGE_C R20, R21, R20, RZ ;  /* 0x000000141514723e */ /* 0x000fe400048070ff */
[----:B------:R-:W-:Y:S01]  /*39c0*/  F2FP.SATFINITE.E4M3.F32.PACK_AB_MERGE_C R164, R47, R164, R60 ;  /* 0x000000a42fa4723e */ /* 0x000fe2000480703c */
[----:B------:R-:W-:Y:S01]  /*39d0*/  FADD.FTZ R44, R166, R5 ;  /* 0x00000005a62c7221 */ /* 0x000fe20000010000 */
[----:B------:R-:W-:Y:S01]  /*39e0*/  F2FP.SATFINITE.E4M3.F32.PACK_AB_MERGE_C R159, R19, R18, R20 ;  /* 0x00000012139f723e */ /* 0x000fe20004807014 */
[----:B------:R-:W4:Y:S01]  /*39f0*/  MUFU.EX2 R24, R24 ;  /* 0x0000001800187308 */ /* 0x000f220000000800 */
[----:B0-----:R-:W-:Y:S01]  /*3a00*/  FADD.FTZ R46, R22, R17 ;  /* 0x00000011162e7221 */ /* 0x001fe20000010000 */
[----:B------:R-:W-:-:S06]  /*3a10*/  FADD.FTZ R5, R49, R44 ;  /* 0x0000002c31057221 */ /* 0x000fcc0000010000 */
[----:B------:R-:W0:Y:S01]  /*3a20*/  MUFU.EX2 R25, R25 ;  /* 0x0000001900197308 */ /* 0x000e220000000800 */
[----:B---3--:R-:W-:-:S07]  /*3a30*/  FADD.FTZ R17, R23, R46 ;  /* 0x0000002e17117221 */ /* 0x008fce0000010000 */
[----:B------:R-:W3:Y:S01]  /*3a40*/  MUFU.EX2 R26, R26 ;  /* 0x0000001a001a7308 */ /* 0x000ee20000000800 */
[----:B----4-:R-:W-:-:S07]  /*3a50*/  FADD.FTZ R46, R24, R17 ;  /* 0x00000011182e7221 */ /* 0x010fce0000010000 */
[----:B------:R-:W4:Y:S01]  /*3a60*/  MUFU.EX2 R27, R27 ;  /* 0x0000001b001b7308 */ /* 0x000f220000000800 */
[C---:B0-----:R-:W-:Y:S01]  /*3a70*/  FADD.FTZ R17, R25.reuse, R46 ;  /* 0x0000002e19117221 */ /* 0x041fe20000010000 */
[----:B------:R-:W-:-:S04]  /*3a80*/  F2FP.SATFINITE.E4M3.F32.PACK_AB_MERGE_C R24, R25, R24, RZ ;  /* 0x000000181918723e */ /* 0x000fc800048070ff */
[----:B------:R-:W-:Y:S02]  /*3a90*/  F2FP.SATFINITE.E4M3.F32.PACK_AB_MERGE_C R165, R23, R22, R24 ;  /* 0x0000001617a5723e */ /* 0x000fe40004807018 */
[----:B------:R-:W0:Y:S01]  /*3aa0*/  MUFU.EX2 R28, R28 ;  /* 0x0000001c001c7308 */ /* 0x000e220000000800 */
[----:B---3--:R-:W-:-:S07]  /*3ab0*/  FADD.FTZ R32, R26, R17 ;  /* 0x000000111a207221 */ /* 0x008fce0000010000 */
[----:B------:R-:W3:Y:S01]  /*3ac0*/  MUFU.EX2 R29, R29 ;  /* 0x0000001d001d7308 */ /* 0x000ee20000000800 */
[----:B----4-:R-:W-:Y:S01]  /*3ad0*/  FADD.FTZ R17, R27, R32 ;  /* 0x000000201b117221 */ /* 0x010fe20000010000 */
[----:B------:R-:W-:-:S06]  /*3ae0*/  FADD.FTZ R32, R68, R5 ;  /* 0x0000000544207221 */ /* 0x000fcc0000010000 */
[----:B------:R-:W4:Y:S01]  /*3af0*/  MUFU.EX2 R69, R69 ;  /* 0x0000004500457308 */ /* 0x000f220000000800 */
[----:B0-----:R-:W-:-:S07]  /*3b00*/  FADD.FTZ R34, R28, R17 ;  /* 0x000000111c227221 */ /* 0x001fce0000010000 */
[----:B------:R-:W0:Y:S01]  /*3b10*/  MUFU.EX2 R30, R30 ;  /* 0x0000001e001e7308 */ /* 0x000e220000000800 */
[C---:B---3--:R-:W-:Y:S01]  /*3b20*/  FADD.FTZ R17, R29.reuse, R34 ;  /* 0x000000221d117221 */ /* 0x048fe20000010000 */
[----:B------:R-:W-:Y:S02]  /*3b30*/  F2FP.SATFINITE.E4M3.F32.PACK_AB_MERGE_C R34, R8, R7, RZ ;  /* 0x000000070822723e */ /* 0x000fe400048070ff */
[----:B------:R-:W-:Y:S02]  /*3b40*/  F2FP.SATFINITE.E4M3.F32.PACK_AB_MERGE_C R28, R29, R28, RZ ;  /* 0x0000001c1d1c723e */ /* 0x000fe400048070ff */
[----:B------:R-:W-:Y:S02]  /*3b50*/  F2FP.SATFINITE.E4M3.F32.PACK_AB_MERGE_C R153, R42, R153, R34 ;  /* 0x000000992a99723e */ /* 0x000fe40004807022 */
[----:B------:R-:W3:Y:S01]  /*3b60*/  MUFU.EX2 R160, R160 ;  /* 0x000000a000a07308 */ /* 0x000ee20000000800 */
[C---:B----4-:R-:W-:Y:S01]  /*3b70*/  FADD.FTZ R5, R69.reuse, R32 ;  /* 0x0000002045057221 */ /* 0x050fe20000010000 */
[----:B------:R-:W-:-:S02]  /*3b80*/  F2FP.SATFINITE.E4M3.F32.PACK_AB_MERGE_C R68, R69, R68, RZ ;  /* 0x000000444544723e */ /* 0x000fc400048070ff */
[----:B------:R-:W-:Y:S02]  /*3b90*/  F2FP.SATFINITE.E4M3.F32.PACK_AB_MERGE_C R167, R27, R26, R28 ;  /* 0x0000001a1ba7723e */ /* 0x000fe4000480701c */
[----:B------:R-:W-:Y:S02]  /*3ba0*/  F2FP.SATFINITE.E4M3.F32.PACK_AB_MERGE_C R166, R49, R166, R68 ;  /* 0x000000a631a6723e */ /* 0x000fe40004807044 */
[----:B------:R-:W4:Y:S01]  /*3bb0*/  MUFU.EX2 R31, R31 ;  /* 0x0000001f001f7308 */ /* 0x000f220000000800 */
[----:B0-----:R-:W-:-:S07]  /*3bc0*/  FADD.FTZ R8, R30, R17 ;  /* 0x000000111e087221 */ /* 0x001fce0000010000 */
        /* <DEDUP_REMOVED lines=8> */
[----:B------:R-:W3:Y:S01]  /*3c50*/  MUFU.EX2 R79, R79 ;  /* 0x0000004f004f7308 */ /* 0x000ee20000000800 */
[----:B----4-:R-:W-:-:S07]  /*3c60*/  FADD.FTZ R8, R76, R5 ;  /* 0x000000054c087221 */ /* 0x010fce0000010000 */
[----:B------:R-:W4:Y:S01]  /*3c70*/  MUFU.EX2 R162, R162 ;  /* 0x000000a200a27308 */ /* 0x000f220000000800 */
[C---:B0-----:R-:W-:Y:S01]  /*3c80*/  F2FP.SATFINITE.E4M3.F32.PACK_AB_MERGE_C R76, R77.reuse, R76, RZ ;  /* 0x0000004c4d4c723e */ /* 0x041fe200048070ff */
[----:B------:R-:W-:-:S03]  /*3c90*/  FADD.FTZ R77, R77, R8 ;  /* 0x000000084d4d7221 */ /* 0x000fc60000010000 */
[----:B------:R-:W-:-:S03]  /*3ca0*/  F2FP.SATFINITE.E4M3.F32.PACK_AB_MERGE_C R160, R51, R160, R76 ;  /* 0x000000a033a0723e */ /* 0x000fc6000480704c */
[----:B------:R-:W0:Y:S01]  /*3cb0*/  MUFU.EX2 R82, R82 ;  /* 0x0000005200527308 */ /* 0x000e220000000800 */
[C---:B---3--:R-:W-:Y:S01]  /*3cc0*/  FADD.FTZ R5, R79.reuse, R6 ;  /* 0x000000064f057221 */ /* 0x048fe20000010000 */
[----:B------:R-:W-:-:S04]  /*3cd0*/  F2FP.SATFINITE.E4M3.F32.PACK_AB_MERGE_C R78, R79, R78, RZ ;  /* 0x0000004e4f4e723e */ /* 0x000fc800048070ff */
[----:B------:R-:W-:Y:S02]  /*3ce0*/  F2FP.SATFINITE.E4M3.F32.PACK_AB_MERGE_C R161, R31, R30, R78 ;  /* 0x0000001e1fa1723e */ /* 0x000fe4000480704e */
        /* <DEDUP_REMOVED lines=11> */
[----:B---3--:R-:W-:Y:S01]  /*3da0*/  FADD.FTZ R8, R86, R11 ;  /* 0x0000000b56087221 */ /* 0x008fe20000010000 */
[C---:B----4-:R-:W-:Y:S01]  /*3db0*/  F2FP.SATFINITE.E4M3.F32.PACK_AB_MERGE_C R84, R53.reuse, R84, RZ ;  /* 0x000000543554723e */ /* 0x050fe200048070ff */
[----:B------:R-:W-:-:S03]  /*3dc0*/  FADD.FTZ R5, R53, R6 ;  /* 0x0000000635057221 */ /* 0x000fc60000010000 */
[----:B------:R-:W-:Y:S02]  /*3dd0*/  F2FP.SATFINITE.E4M3.F32.PACK_AB_MERGE_C R162, R81, R162, R84 ;  /* 0x000000a251a2723e */ /* 0x000fe40004807054 */
[C---:B0-----:R-:W-:Y:S01]  /*3de0*/  F2FP.SATFINITE.E4M3.F32.PACK_AB_MERGE_C R86, R7.reuse, R86, RZ ;  /* 0x000000560756723e */ /* 0x041fe200048070ff */
[----:B------:R-:W-:-:S03]  /*3df0*/  FADD.FTZ R6, R7, R8 ;  /* 0x0000000807067221 */ /* 0x000fc60000010000 */
[----:B------:R-:W-:Y:S01]  /*3e00*/  F2FP.SATFINITE.E4M3.F32.PACK_AB_MERGE_C R163, R83, R82, R86 ;  /* 0x0000005253a3723e */ /* 0x000fe20004807056 */
[----:B------:R-:W-:Y:S06]  /*3e10*/  @!P0 BRA `(.L_x_18) ;  /* 0x0000000000048947 */ /* 0x000fec0003800000 */
[----:B------:R-:W-:Y:S01]  /*3e20*/  BPT.TRAP 0x1 ;  /* 0x000000040000795c */ /* 0x000fe20000300000 */
.L_x_18:
[----:B------:R0:W3:Y:S01]  /*3e30*/  SYNCS.PHASECHK.TRANS64.TRYWAIT P1, [UR41+0x38850], R4 ;  /* 0x03885004ff0075a7 */ /* 0x0000e20008020169 */
[----:B------:R-:W-:Y:S05]  /*3e40*/  @!P0 BRA `(.L_x_19) ;  /* 0x0000000000048947 */ /* 0x000fea0003800000 */
[----:B------:R-:W-:Y:S01]  /*3e50*/  BPT.TRAP 0x1 ;  /* 0x000000040000795c */ /* 0x000fe20000300000 */
.L_x_19:
[----:B---3--:R-:W-:Y:S05]  /*3e60*/  @P1 BRA `(.L_x_20) ;  /* 0x0000000000081947 */ /* 0x008fea0003800000 */
[----:B------:R-:W3:Y:S02]  /*3e70*/  SYNCS.PHASECHK.TRANS64.TRYWAIT P1, [UR41+0x38850], R4 ;  /* 0x03885004ff0075a7 */ /* 0x000ee40008020169 */
[----:B---3--:R-:W-:Y:S05]  /*3e80*/  @!P1 BRA `(.L_x_21) ;  /* 0x000000c800049947 */ /* 0x008fea0003800000 */
.L_x_20:
[----:B------:R4:W-:Y:S01]  /*3e90*/  BAR.SYNC.DEFER_BLOCKING R3, 0x100 ;  /* 0x000400030000751d */ /* 0x0009e20000010000 */
[----:B------:R-:W-:-:S04]  /*3ea0*/  UIADD3 UR6, UR41, 0x400, URZ ;  /* 0x0000040029067890 */ /* 0x000fc8000fffe03f */
[----:B------:R-:W-:-:S03]  /*3eb0*/  USHF.R.U32.HI UR6, URZ, 0x4, UR6 ;  /* 0x000000043f067899 */ /* 0x000fc60008011606 */
[----:B------:R-:W0:Y:S01]  /*3ec0*/  S2UR UR50, SR_CgaCtaId ;  /* 0x00000000003279c3 */ /* 0x000e220000008800 */
[----:B------:R-:W-:Y:S01]  /*3ed0*/  UMOV UR11, 0x40000040 ;  /* 0x40000040000b7882 */ /* 0x000fe20000000000 */
[----:B------:R-:W-:-:S04]  /*3ee0*/  ULOP3.LUT UR6, UR6, 0x3fff, URZ, 0xc0, !UPT ;  /* 0x00003fff06067892 */ /* 0x000fc8000f8ec03f */
[----:B------:R-:W-:-:S04]  /*3ef0*/  ULOP3.LUT UR44, UR6, 0x10000, URZ, 0xfc, !UPT ;  /* 0x00010000062c7892 */ /* 0x000fc8000f8efc3f */
[----:B------:R-:W-:-:S03]  /*3f00*/  UIADD3 UR6, UR44, 0x2, URZ ;  /* 0x000000022c067890 */ /* 0x000fc6000fffe03f */
[----:B------:R-:W-:Y:S01]  /*3f10*/  UMOV UR10, UR44 ;  /* 0x0000002c000a7c82 */ /* 0x000fe20008000000 */
[----:B------:R-:W-:-:S06]  /*3f20*/  WARPGROUP.ARRIVE ;  /* 0x00000000000079c5 */ /* 0x000fcc0000000000 */
[----:B------:R-:W-:Y:S01]  /*3f30*/  QGMMA.64x256x32.F32.E4M3.E4M3 R24, R152, gdesc[UR8], RZ, !UPT, gsb0 ;  /* 0x03e0000898187df3 */ /* 0x000fe2000c0008ff */
[----:B------:R-:W-:Y:S01]  /*3f40*/  UMOV UR10, UR6 ;  /* 0x00000006000a7c82 */ /* 0x000fe20008000000 */
[----:B------:R-:W-:Y:S01]  /*3f50*/  UMOV UR11, 0x40000040 ;  /* 0x40000040000b7882 */ /* 0x000fe20000000000 */
[----:B------:R-:W-:Y:S01]  /*3f60*/  UIADD3 UR6, UR44, 0x4, URZ ;  /* 0x000000042c067890 */ /* 0x000fe2000fffe03f */
[----:B------:R-:W-:Y:S02]  /*3f70*/  WARPGROUP.DEPBAR.LE gsb0, 0x0 ;  /* 0x00008000000079c5 */ /* 0x000fe40000010000 */
[----:B------:R-:W-:-:S15]  /*3f80*/  WARPGROUP.ARRIVE ;  /* 0x00000000000079c5 */ /* 0x000fde0000000000 */
[----:B------:R-:W-:-:S07]  /*3f90*/  NOP ;  /* 0x0000000000007918 */ /* 0x000fce0000000000 */
[----:B------:R-:W-:Y:S01]  /*3fa0*/  QGMMA.64x256x32.F32.E4M3.E4M3 R24, R156, gdesc[UR8], R24, gsb0 ;  /* 0x03e000089c187df3 */ /* 0x000fe20008000818 */
        /* <DEDUP_REMOVED lines=9> */
[----:B------:R-:W-:Y:S02]  /*4040*/  WARPGROUP.DEPBAR.LE gsb0, 0x0 ;  /* 0x00008000000079c5 */ /* 0x000fe40000010000 */
[----:B------:R-:W-:-:S15]  /*4050*/  WARPGROUP.ARRIVE ;  /* 0x00000000000079c5 */ /* 0x000fde0000000000 */
[----:B------:R-:W-:-:S08]  /*4060*/  NOP ;  /* 0x0000000000007918 */ /* 0x000fd00000000000 */
[----:B------:R-:W-:Y:S03]  /*4070*/  QGMMA.64x256x32.F32.E4M3.E4M3 R24, R160, gdesc[UR8], R24, gsb0 ;  /* 0x03e00008a0187df3 */ /* 0x000fe60008000818 */
[----:B------:R-:W-:Y:S02]  /*4080*/  WARPGROUP.DEPBAR.LE gsb0, 0x0 ;  /* 0x00008000000079c5 */ /* 0x000fe40000010000 */
[----:B0---4-:R-:W-:Y:S05]  /*4090*/  @!P0 BRA `(.L_x_22) ;  /* 0x0000000000048947 */ /* 0x011fea0003800000 */
[----:B------:R-:W-:Y:S01]  /*40a0*/  BPT.TRAP 0x1 ;  /* 0x000000040000795c */ /* 0x000fe20000300000 */
.L_x_22:
[----:B------:R-:W-:Y:S02]  /*40b0*/  UIADD3 UR43, UR43, -0x2, URZ ;  /* 0xfffffffe2b2b7890 */ /* 0x000fe4000fffe03f */
[----:B------:R-:W-:Y:S02]  /*40c0*/  UIADD3 UR6, UR41, 0x38860, URZ ;  /* 0x0003886029067890 */ /* 0x000fe4000fffe03f */
[----:B------:R-:W-:Y:S02]  /*40d0*/  UISETP.GE.AND UP0, UPT, UR43, UR39, UPT ;  /* 0x000000272b00728c */ /* 0x000fe4000bf06270 */
[----:B------:R-:W-:-:S04]  /*40e0*/  UPRMT UR6, UR50, 0x654, UR6 ;  /* 0x0000065432067896 */ /* 0x000fc80008000006 */
[----:B------:R-:W-:-:S05]  /*40f0*/  PLOP3.LUT P1, PT, PT, PT, UP0, 0x80, 0x0 ;  /* 0x000000000000781c */ /* 0x000fca0003f2f008 */
[----:B------:R-:W-:Y:S08]  /*4100*/  SYNCS.ARRIVE.TRANS64.RED.A1T0 RZ, [UR6], RZ ;  /* 0x000000ffffff79a7 */ /* 0x000ff00008100406 */
[----:B------:R-:W-:Y:S05]  /*4110*/  @!P1 BRA `(.L_x_23) ;  /* 0x0000002800a49947 */ /* 0x000fea0003800000 */
[----:B---3--:R-:W-:Y:S01]  /*4120*/  IMAD.MOV.U32 R7, RZ, RZ, R170 ;  /* 0x000000ffff077224 */ /* 0x008fe200078e00aa */
[----:B------:R-:W-:Y:S01]  /*4130*/  UMOV UR42, URZ ;  /* 0x0000003f002a7c82 */ /* 0x000fe20008000000 */
[----:B-1----:R-:W-:Y:S01]  /*4140*/  IMAD.MOV.U32 R4, RZ, RZ, R185 ;  /* 0x000000ffff047224 */ /* 0x002fe200078e00b9 */
[----:B------:R-:W-:Y:S01]  /*4150*/  UMOV UR6, URZ ;  /* 0x0000003f00067c82 */ /* 0x000fe20008000000 */
[----:B------:R-:W-:-:S05]  /*4160*/  ULDC UR45, c[0x0][0x988] ;  /* 0x00026200002d7ab9 */ /* 0x000fca0000000800 */
.L_x_34:
[----:B------:R-:W-:Y:S01]  /*4170*/  UIADD3 UR6, UR6, 0x1, URZ ;  /* 0x0000000106067890 */ /* 0x000fe2000fffe03f */
[----:B--2---:R-:W-:Y:S01]  /*4180*/  IMAD.U32 R2, RZ, RZ, UR43 ;  /* 0x0000002bff027e24 */ /* 0x004fe2000f8e00ff */
[----:B------:R-:W-:Y:S02]  /*4190*/  UIADD3 UR43, UR43, -0x1, URZ ;  /* 0xffffffff2b2b7890 */ /* 0x000fe4000fffe03f */
[----:B------:R-:W-:Y:S02]  /*41a0*/  UISETP.NE.AND UP0, UPT, UR6, 0x2, UPT ;  /* 0x000000020600788c */ /* 0x000fe4000bf05270 */
[----:B------:R-:W-:Y:S02]  /*41b0*/  ISETP.GT.AND P1, PT, R2, UR39, PT ;  /* 0x0000002702007c0c */ /* 0x000fe4000bf24270 */
[----:B------:R-:W-:Y:S02]  /*41c0*/  USEL UR7, URZ, 0x1, UP0 ;  /* 0x000000013f077887 */ /* 0x000fe40008000000 */
[----:B------:R-:W-:-:S02]  /*41d0*/  USEL UR49, UR6, URZ, UP0 ;  /* 0x0000003f06317287 */ /* 0x000fc40008000000 */
[----:B------:R-:W-:Y:S01]  /*41e0*/  ULOP3.LUT UR42, UR42, UR7, URZ, 0x3c, !UPT ;  /* 0x000000072a2a7292 */ /* 0x000fe2000f8e3c3f */
[----:B------:R-:W-:Y:S11]  /*41f0*/  @!P0 BRA `(.L_x_24) ;  /* 0x0000000000048947 */ /* 0x000ff60003800000 */
[----:B------:R-:W-:Y:S01]  /*4200*/  BPT.TRAP 0x1 ;  /* 0x000000040000795c */ /* 0x000fe20000300000 */
.L_x_24:
[----:B------:R-:W-:Y:S01]  /*4210*/  IMAD.U32 R2, RZ, RZ, UR42 ;  /* 0x0000002aff027e24 */ /* 0x000fe2000f8e00ff */
[----:B------:R-:W-:-:S04]  /*4220*/  ULEA UR51, UR49, UR41, 0x3 ;  /* 0x0000002931337291 */ /* 0x000fc8000f8e183f */
[----:B------:R-:W-:-:S04]  /*4230*/  SHF.L.U32 R2, R2, 0x1f, RZ ;  /* 0x0000001f02027819 */ /* 0x000fc800000006ff */
[----:B------:R-:W-:-:S13]  /*4240*/  R2UR UR52, R2 ;  /* 0x00000000023472ca */ /* 0x000fda00000e0000 */
[----:B------:R-:W-:-:S04]  /*4250*/  IMAD.U32 R2, RZ, RZ, UR52 ;  /* 0x00000034ff027e24 */ /* 0x000fc8000f8e00ff */
[----:B------:R0:W1:Y:S01]  /*4260*/  SYNCS.PHASECHK.TRANS64.TRYWAIT P2, [UR51+0x38830], R2 ;  /* 0x03883002ff0075a7 */ /* 0x0000620008040173 */
[----:B------:R-:W-:Y:S05]  /*4270*/  @!P0 BRA `(.L_x_25) ;  /* 0x0000000000048947 */ /* 0x000fea0003800000 */
[----:B------:R-:W-:Y:S01]  /*4280*/  BPT.TRAP 0x1 ;  /* 0x000000040000795c */ /* 0x000fe20000300000 */
.L_x_25:
[----:B-1----:R-:W-:Y:S05]  /*4290*/  @P2 BRA `(.L_x_26) ;  /* 0x00000000000c2947 */ /* 0x002fea0003800000 */
[----:B0-----:R-:W-:-:S04]  /*42a0*/  IMAD.U32 R2, RZ, RZ, UR52 ;  /* 0x00000034ff027e24 */ /* 0x001fc8000f8e00ff */
[----:B------:R-:W0:Y:S02]  /*42b0*/  SYNCS.PHASECHK.TRANS64.TRYWAIT P2, [UR51+0x38830], R2 ;  /* 0x03883002ff0075a7 */ /* 0x000e240008040173 */
[----:B0-----:R-:W-:Y:S05]  /*42c0*/  @!P2 BRA `(.L_x_27) ;  /* 0x000000c4000ca947 */ /* 0x001fea0003800000 */
.L_x_26:
[----:B------:R-:W-:Y:S01]  /*42d0*/  ULEA UR6, UR49, UR48, 0xb ;  /* 0x0000003031067291 */ /* 0x000fe2000f8e583f */
[----:B------:R-:W-:Y:S01]  /*42e0*/  WARPGROUP.ARRIVE ;  /* 0x00000000000079c5 */ /* 0x000fe20000000000 */
[----:B------:R-:W-:Y:S01]  /*42f0*/  UMOV UR7, 0x40000040 ;  /* 0x4000004000077882 */ /* 0x000fe20000000000 */
[----:B------:R-:W-:Y:S01]  /*4300*/  UMOV UR11, 0x40000040 ;  /* 0x40000040000b7882 */ /* 0x000fe20000000000 */
[----:B------:R-:W-:Y:S01]  /*4310*/  UIADD3 UR10, UR6, 0x2, URZ ;  /* 0x00000002060a7890 */ /* 0x000fe2000fffe03f */
[----:B0-----:R-:W-:Y:S01]  /*4320*/  IADD3 R2, -R16, 0xb, RZ ;  /* 0x0000000b10027810 */ /* 0x001fe20007ffe1ff */
[----:B------:R-:W-:Y:S01]  /*4330*/  UIADD3 UR14, UR6, 0x4, URZ ;  /* 0x00000004060e7890 */ /* 0x000fe2000fffe03f */
[----:B------:R-:W-:Y:S02]  /*4340*/  UMOV UR15, 0x40000040 ;  /* 0x40000040000f7882 */ /* 0x000fe40000000000 */
[----:B------:R-:W-:Y:S01]  /*4350*/  QGMMA.64x128x32.F32.E4M3.E4M3 R152, gdesc[UR4], RZ, !UPT, gsb0 ;  /* 0x01e00000049879f3 */ /* 0x000fe2000c0008ff */
[----:B------:R-:W-:Y:S01]  /*4360*/  UIADD3 UR18, UR6, 0x6, URZ ;  /* 0x0000000606127890 */ /* 0x000fe2000fffe03f */
[----:B------:R-:W-:Y:S01]  /*4370*/  UMOV UR19, 0x40000040 ;  /* 0x4000004000137882 */ /* 0x000fe20000000000 */
        /* <DEDUP_REMOVED lines=33> */
.L_x_28:
[C---:B------:R-:W-:Y:S01]  /*4590*/  FMUL.FTZ R9, R0.reuse, R152 ;  /* 0x0000009800097220 */ /* 0x040fe20000410000 */
[C---:B------:R-:W-:Y:S01]  /*45a0*/  FMUL.FTZ R8, R0.reuse, R153 ;  /* 0x0000009900087220 */ /* 0x040fe20000410000 */
[C---:B------:R-:W-:Y:S01]  /*45b0*/  FMUL.FTZ R12, R0.reuse, R156 ;  /* 0x0000009c000c7220 */ /* 0x040fe20000410000 */
[C---:B------:R-:W-:Y:S01]  /*45c0*/  FMUL.FTZ R13, R0.reuse, R157 ;  /* 0x0000009d000d7220 */ /* 0x040fe20000410000 */
[C---:B------:R-:W-:Y:S01]  /*45d0*/  FMUL.FTZ R17, R0.reuse, R160 ;  /* 0x000000a000117220 */ /* 0x040fe20000410000 */
[C---:B------:R-:W-:Y:S01]  /*45e0*/  FMUL.FTZ R18, R0.reuse, R161 ;  /* 0x000000a100127220 */ /* 0x040fe20000410000 */
[----:B------:R-:W1:Y:S01]  /*45f0*/  MUFU.TANH R9, R9 ;  /* 0x0000000900097308 */ /* 0x000e620000002400 */
[C---:B------:R-:W-:Y:S01]  /*4600*/  FMUL.FTZ R19, R0.reuse, R162 ;  /* 0x000000a200137220 */ /* 0x040fe20000410000 */
[C---:B------:R-:W-:Y:S01]  /*4610*/  FMUL.FTZ R162, R0.reuse, R177 ;  /* 0x000000b100a27220 */ /* 0x040fe20000410000 */
[C---:B------:R-:W-:Y:S01]  /*4620*/  FMUL.FTZ R21, R0.reuse, R164 ;  /* 0x000000a400157220 */ /* 0x040fe20000410000 */
[C---:B------:R-:W-:Y:S01]  /*4630*/  FMUL.FTZ R22, R0.reuse, R165 ;  /* 0x000000a500167220 */ /* 0x040fe20000410000 */
[C---:B------:R-:W-:Y:S01]  /*4640*/  FMUL.FTZ R20, R0.reuse, R163 ;  /* 0x000000a300147220 */ /* 0x040fe20000410000 */
[C---:B------:R-:W-:Y:S01]  /*4650*/  FMUL.FTZ R163, R0.reuse, R178 ;  /* 0x000000b200a37220 */ /* 0x040fe20000410000 */
[C---:B------:R-:W-:Y:S01]  /*4660*/  FMUL.FTZ R153, R0.reuse, R168 ;  /* 0x000000a800997220 */ /* 0x040fe20000410000 */
[----:B------:R-:W2:Y:S01]  /*4670*/  MUFU.TANH R8, R8 ;  /* 0x0000000800087308 */ /* 0x000ea20000002400 */
[C---:B------:R-:W-:Y:S01]  /*4680*/  FMUL.FTZ R10, R0.reuse, R154 ;  /* 0x0000009a000a7220 */ /* 0x040fe20000410000 */
[C---:B------:R-:W-:Y:S01]  /*4690*/  FMUL.FTZ R154, R0.reuse, R169 ;  /* 0x000000a9009a7220 */ /* 0x040fe20000410000 */
[C---:B------:R-:W-:Y:S01]  /*46a0*/  FMUL.FTZ R164, R0.reuse, R179 ;  /* 0x000000b300a47220 */ /* 0x040fe20000410000 */
[C---:B------:R-:W-:Y:S01]  /*46b0*/  FMUL.FTZ R157, R0.reuse, R172 ;  /* 0x000000ac009d7220 */ /* 0x040fe20000410000 */
[C---:B------:R-:W-:Y:S01]  /*46c0*/  FMUL.FTZ R14, R0.reuse, R158 ;  /* 0x0000009e000e7220 */ /* 0x040fe20000410000 */
[C---:B------:R-:W-:Y:S01]  /*46d0*/  FMUL.FTZ R158, R0.reuse, R173 ;  /* 0x000000ad009e7220 */ /* 0x040fe20000410000 */
[C---:B------:R-:W-:Y:S01]  /*46e0*/  FMUL.FTZ R161, R0.reuse, R176 ;  /* 0x000000b000a17220 */ /* 0x040fe20000410000 */
[----:B------:R-:W3:Y:S01]  /*46f0*/  MUFU.TANH R12, R12 ;  /* 0x0000000c000c7308 */ /* 0x000ee20000002400 */
[----:B-1----:R-:W-:Y:S01]  /*4700*/  FMNMX.FTZ R177, R9, R4, !PT ;  /* 0x0000000409b17209 */ /* 0x002fe20007810000 */
[C---:B------:R-:W-:Y:S01]  /*4710*/  FMUL.FTZ R165, R0.reuse, R180 ;  /* 0x000000b400a57220 */ /* 0x040fe20000410000 */
[C---:B------:R-:W-:Y:S01]  /*4720*/  FMUL.FTZ R23, R0.reuse, R166 ;  /* 0x000000a600177220 */ /* 0x040fe20000410000 */
[C---:B------:R-:W-:Y:S01]  /*4730*/  FMUL.FTZ R166, R0.reuse, R181 ;  /* 0x000000b500a67220 */ /* 0x040fe20000410000 */
[C---:B------:R-:W-:Y:S01]  /*4740*/  FMUL.FTZ R169, R0.reuse, R184 ;  /* 0x000000b800a97220 */ /* 0x040fe20000410000 */
[C---:B------:R-:W-:Y:S01]  /*4750*/  FMUL.FTZ R152, R0.reuse, R167 ;  /* 0x000000a700987220 */ /* 0x040fe20000410000 */
[----:B------:R-:W-:Y:S01]  /*4760*/  FMUL.FTZ R11, R0, R155 ;  /* 0x0000009b000b7220 */ /* 0x000fe20000410000 */
[----:B------:R-:W1:Y:S01]  /*4770*/  MUFU.TANH R13, R13 ;  /* 0x0000000d000d7308 */ /* 0x000e620000002400 */
[----:B--2---:R-:W-:Y:S01]  /*4780*/  FMNMX.FTZ R177, R8, R177, !PT ;  /* 0x000000b108b17209 */ /* 0x004fe20007810000 */
[C---:B------:R-:W-:Y:S01]  /*4790*/  FMUL.FTZ R167, R0.reuse, R182 ;  /* 0x000000b600a77220 */ /* 0x040fe20000410000 */
[C---:B------:R-:W-:Y:S01]  /*47a0*/  FMUL.FTZ R155, R0.reuse, R170 ;  /* 0x000000aa009b7220 */ /* 0x040fe20000410000 */
[C---:B------:R-:W-:Y:S01]  /*47b0*/  FMUL.FTZ R170, R0.reuse, R185 ;  /* 0x000000b900aa7220 */ /* 0x040fe20000410000 */
[C---:B------:R-:W-:Y:S01]  /*47c0*/  FMUL.FTZ R168, R0.reuse, R183 ;  /* 0x000000b700a87220 */ /* 0x040fe20000410000 */
[C---:B------:R-:W-:Y:S01]  /*47d0*/  FMUL.FTZ R173, R0.reuse, R188 ;  /* 0x000000bc00ad7220 */ /* 0x040fe20000410000 */
[----:B------:R-:W-:Y:S01]  /*47e0*/  FMUL.FTZ R15, R0, R159 ;  /* 0x0000009f000f7220 */ /* 0x000fe20000410000 */
[----:B------:R-:W2:Y:S01]  /*47f0*/  MUFU.TANH R17, R17 ;  /* 0x0000001100117308 */ /* 0x000ea20000002400 */
[----:B---3--:R-:W-:Y:S01]  /*4800*/  FMNMX.FTZ R178, R12, R177, !PT ;  /* 0x000000b10cb27209 */ /* 0x008fe20007810000 */
        /* <DEDUP_REMOVED lines=13> */
[----:B------:R-:W-:Y:S01]  /*48e0*/  UMOV UR7, UR45 ;  /* 0x0000002d00077c82 */ /* 0x000fe20008000000 */
[----:B------:R-:W1:Y:S01]  /*48f0*/  MUFU.TANH R21, R21 ;  /* 0x0000001500157308 */ /* 0x000e620000002400 */
[----:B--2---:R-:W-:Y:S01]  /*4900*/  FMNMX.FTZ R179, R17, R178, !PT ;  /* 0x000000b211b37209 */ /* 0x004fe20007810000 */
[C---:B------:R-:W-:Y:S01]  /*4910*/  FMUL.FTZ R189, R0.reuse, R191 ;  /* 0x000000bf00bd7220 */ /* 0x040fe20000410000 */
[C---:B------:R-:W-:Y:S01]  /*4920*/  FMUL.FTZ R191, R0.reuse, R195 ;  /* 0x000000c300bf7220 */ /* 0x040fe20000410000 */
[C---:B------:R-:W-:Y:S01]  /*4930*/  FMUL.FTZ R195, R0.reuse, R203 ;  /* 0x000000cb00c37220 */ /* 0x040fe20000410000 */
[C---:B------:R-:W-:Y:S01]  /*4940*/  FMUL.FTZ R193, R0.reuse, R199 ;  /* 0x000000c700c17220 */ /* 0x040fe20000410000 */
[----:B------:R-:W-:Y:S01]  /*4950*/  FMUL.FTZ R199, R0, R211 ;  /* 0x000000d300c77220 */ /* 0x000fe20000410000 */
[----:B------:R-:W-:Y:S01]  /*4960*/  UIADD3 UR6, UR51, 0x38840, URZ ;  /* 0x0003884033067890 */ /* 0x000fe2000fffe03f */
[----:B------:R-:W2:Y:S01]  /*4970*/  MUFU.TANH R22, R22 ;  /* 0x0000001600167308 */ /* 0x000ea20000002400 */
[----:B---3--:R-:W-:-:S02]  /*4980*/  FMNMX.FTZ R178, R18, R179, !PT ;  /* 0x000000b312b27209 */ /* 0x008fc40007810000 */
[----:B------:R-:W-:-:S05]  /*4990*/  UPRMT UR6, UR50, 0x654, UR6 ;  /* 0x0000065432067896 */ /* 0x000fca0008000006 */
[----:B------:R-:W3:Y:S01]  /*49a0*/  MUFU.TANH R153, R153 ;  /* 0x0000009900997308 */ /* 0x000ee20000002400 */
[----:B-1----:R-:W-:Y:S01]  /*49b0*/  FMNMX.FTZ R179, R21, R178, !PT ;  /* 0x000000b215b37209 */ /* 0x002fe20007810000 */
[----:B------:R-:W-:Y:S02]  /*49c0*/  FMUL.FTZ R178, R0, R196 ;  /* 0x000000c400b27220 */ /* 0x000fe40000410000 */
[----:B------:R-:W-:Y:S04]  /*49d0*/  SYNCS.ARRIVE.TRANS64.RED.A1T0 RZ, [UR6], RZ ;  /* 0x000000ffffff79a7 */ /* 0x000fe80008100406 */
[----:B------:R-:W1:Y:S01]  /*49e0*/  MUFU.TANH R154, R154 ;  /* 0x0000009a009a7308 */ /* 0x000e620000002400 */
[----:B--2---:R-:W-:Y:S01]  /*49f0*/  FMNMX.FTZ R180, R22, R179, !PT ;  /* 0x000000b316b47209 */ /* 0x004fe20007810000 */
[C---:B------:R-:W-:Y:S01]  /*4a00*/  FMUL.FTZ R179, R0.reuse, R197 ;  /* 0x000000c500b37220 */ /* 0x040fe20000410000 */
[----:B------:R-:W-:-:S05]  /*4a10*/  FMUL.FTZ R197, R0, R207 ;  /* 0x000000cf00c57220 */ /* 0x000fca0000410000 */
[----:B------:R-:W2:Y:S01]  /*4a20*/  MUFU.TANH R157, R157 ;  /* 0x0000009d009d7308 */ /* 0x000ea20000002400 */
[----:B---3--:R-:W-:-:S07]  /*4a30*/  FMNMX.FTZ R181, R153, R180, !PT ;  /* 0x000000b499b57209 */ /* 0x008fce0007810000 */
[----:B------:R-:W3:Y:S01]  /*4a40*/  MUFU.TANH R158, R158 ;  /* 0x0000009e009e7308 */ /* 0x000ee20000002400 */
[----:B-1----:R-:W-:-:S07]  /*4a50*/  FMNMX.FTZ R180, R154, R181, !PT ;  /* 0x000000b59ab47209 */ /* 0x002fce0007810000 */
[----:B------:R-:W1:Y:S01]  /*4a60*/  MUFU.TANH R161, R161 ;  /* 0x000000a100a17308 */ /* 0x000e620000002400 */
[----:B--2---:R-:W-:Y:S01]  /*4a70*/  FMNMX.FTZ R181, R157, R180, !PT ;  /* 0x000000b49db57209 */ /* 0x004fe20007810000 */
[C---:B------:R-:W-:Y:S01]  /*4a80*/  FMUL.FTZ R180, R0.reuse, R200 ;  /* 0x000000c800b47220 */ /* 0x040fe20000410000 */
[----:B------:R-:W-:-:S05]  /*4a90*/  FMUL.FTZ R200, R0, R214 ;  /* 0x000000d600c87220 */ /* 0x000fca0000410000 */
[----:B------:R-:W2:Y:S01]  /*4aa0*/  MUFU.TANH R162, R162 ;  /* 0x000000a200a27308 */ /* 0x000ea20000002400 */
[----:B---3--:R-:W-:Y:S01]  /*4ab0*/  FMNMX.FTZ R182, R158, R181, !PT ;  /* 0x000000b59eb67209 */ /* 0x008fe20007810000 */
[C---:B------:R-:W-:Y:S01]  /*4ac0*/  FMUL.FTZ R181, R0.reuse, R201 ;  /* 0x000000c900b57220 */ /* 0x040fe20000410000 */
[----:B------:R-:W-:-:S05]  /*4ad0*/  FMUL.FTZ R201, R0, R215 ;  /* 0x000000d700c97220 */ /* 0x000fca0000410000 */
[----:B------:R-:W3:Y:S01]  /*4ae0*/  MUFU.TANH R165, R165 ;  /* 0x000000a500a57308 */ /* 0x000ee20000002400 */
[----:B-1----:R-:W-:-:S07]  /*4af0*/  FMNMX.FTZ R183, R161, R182, !PT ;  /* 0x000000b6a1b77209 */ /* 0x002fce0007810000 */
[----:B------:R-:W1:Y:S01]  /*4b00*/  MUFU.TANH R166, R166 ;  /* 0x000000a600a67308 */ /* 0x000e620000002400 */
[----:B--2---:R-:W-:-:S07]  /*4b10*/  FMNMX.FTZ R182, R162, R183, !PT ;  /* 0x000000b7a2b67209 */ /* 0x004fce0007810000 */
[----:B------:R-:W2:Y:S01]  /*4b20*/  MUFU.TANH R169, R169 ;  /* 0x000000a900a97308 */ /* 0x000ea20000002400 */
[----:B---3--:R-:W-:Y:S01]  /*4b30*/  FMNMX.FTZ R183, R165, R182, !PT ;  /* 0x000000b6a5b77209 */ /* 0x008fe20007810000 */
[----:B------:R-:W-:-:S06]  /*4b40*/  FMUL.FTZ R182, R0, R204 ;  /* 0x000000cc00b67220 */ /* 0x000fcc0000410000 */
[----:B------:R-:W3:Y:S01]  /*4b50*/  MUFU.TANH R170, R170 ;  /* 0x000000aa00aa7308 */ /* 0x000ee20000002400 */
[----:B-1----:R-:W-:Y:S01]  /*4b60*/  FMNMX.FTZ R184, R166, R183, !PT ;  /* 0x000000b7a6b87209 */ /* 0x002fe20007810000 */
[----:B------:R-:W-:-:S06]  /*4b70*/  FMUL.FTZ R183, R0, R205 ;  /* 0x000000cd00b77220 */ /* 0x000fcc0000410000 */
[----:B------:R-:W1:Y:S01]  /*4b80*/  MUFU.TANH R173, R173 ;  /* 0x000000ad00ad7308 */ /* 0x000e620000002400 */
[----:B--2---:R-:W-:-:S07]  /*4b90*/  FMNMX.FTZ R185, R169, R184, !PT ;  /* 0x000000b8a9b97209 */ /* 0x004fce0007810000 */
[----:B------:R-:W2:Y:S01]  /*4ba0*/  MUFU.TANH R174, R174 ;  /* 0x000000ae00ae7308 */ /* 0x000ea20000002400 */
[----:B---3--:R-:W-:-:S07]  /*4bb0*/  FMNMX.FTZ R184, R170, R185, !PT ;  /* 0x000000b9aab87209 */ /* 0x008fce0007810000 */
        /* <DEDUP_REMOVED lines=15> */
[----:B-1----:R-:W-:-:S07]  /*4cb0*/  FMNMX.FTZ R190, R180, R185, !PT ;  /* 0x000000b9b4be7209 */ /* 0x002fce0007810000 */
[----:B------:R-:W1:Y:S01]  /*4cc0*/  MUFU.TANH R183, R183 ;  /* 0x000000b700b77308 */ /* 0x000e620000002400 */
[----:B--2---:R-:W-:-:S07]  /*4cd0*/  FMNMX.FTZ R185, R181, R190, !PT ;  /* 0x000000beb5b97209 */ /* 0x004fce0007810000 */
[----:B------:R-:W2:Y:S01]  /*4ce0*/  MUFU.TANH R184, R184 ;  /* 0x000000b800b87308 */ /* 0x000ea20000002400 */
[----:B---3--:R-:W-:-:S07]  /*4cf0*/  FMNMX.FTZ R190, R182, R185, !PT ;  /* 0x000000b9b6be7209 */ /* 0x008fce0007810000 */
[----:B------:R-:W3:Y:S01]  /*4d00*/  MUFU.TANH R186, R186 ;  /* 0x000000ba00ba7308 */ /* 0x000ee20000002400 */
[----:B-1----:R-:W-:Y:S01]  /*4d10*/  FMNMX.FTZ R185, R183, R190, !PT ;  /* 0x000000beb7b97209 */ /* 0x002fe20007810000 */
[C---:B------:R-:W-:Y:S01]  /*4d20*/  FMUL.FTZ R190, R0.reuse, R194 ;  /* 0x000000c200be7220 */ /* 0x040fe20000410000 */
[----:B------:R-:W-:-:S05]  /*4d30*/  FMUL.FTZ R194, R0, R202 ;  /* 0x000000ca00c27220 */ /* 0x000fca0000410000 */
        /* <DEDUP_REMOVED lines=9> */
[----:B--2---:R-:W-:-:S05]  /*4dd0*/  FMNMX.FTZ R185, R188, R185, !PT ;  /* 0x000000b9bcb97209 */ /* 0x004fca0007810000 */
[----:B------:R-:W2:Y:S02]  /*4de0*/  SHFL.BFLY PT, R196, R185, 0x2, 0x1f ;  /* 0x0c401f00b9c47f89 */ /* 0x000ea400000e0000 */
[----:B------:R-:W4:Y:S08]  /*4df0*/  MUFU.TANH R14, R14 ;  /* 0x0000000e000e7308 */ /* 0x000f300000002400 */
[----:B------:R-:W5:Y:S08]  /*4e00*/  MUFU.TANH R15, R15 ;  /* 0x0000000f000f7308 */ /* 0x000f700000002400 */
[----:B------:R-:W0:Y:S01]  /*4e10*/  MUFU.TANH R19, R19 ;  /* 0x0000001300137308 */ /* 0x000e220000002400 */
[----:B--2---:R-:W-:Y:S01]  /*4e20*/  FMNMX.FTZ R202, R185, R196, !PT ;  /* 0x000000c4b9ca7209 */ /* 0x004fe20007810000 */
[----:B------:R-:W-:-:S06]  /*4e30*/  FMUL.FTZ R196, R0, R206 ;  /* 0x000000ce00c47220 */ /* 0x000fcc0000410000 */
[----:B------:R-:W2:Y:S01]  /*4e40*/  MUFU.TANH R20, R20 ;  /* 0x0000001400147308 */ /* 0x000ea20000002400 */
[----:B------:R-:W3:Y:S07]  /*4e50*/  SHFL.BFLY PT, R185, R202, 0x1, 0x1f ;  /* 0x0c201f00cab97f89 */ /* 0x000eee00000e0000 */
[----:B------:R-:W2:Y:S08]  /*4e60*/  MUFU.TANH R23, R23 ;  /* 0x0000001700177308 */ /* 0x000eb00000002400 */
[----:B------:R-:W2:Y:S08]  /*4e70*/  MUFU.TANH R152, R152 ;  /* 0x0000009800987308 */ /* 0x000eb00000002400 */
[----:B------:R-:W2:Y:S01]  /*4e80*/  MUFU.TANH R155, R155 ;  /* 0x0000009b009b7308 */ /* 0x000ea20000002400 */
[----:B---3--:R-:W-:Y:S01]  /*4e90*/  FMNMX.FTZ R185, R202, R185, !PT ;  /* 0x000000b9cab97209 */ /* 0x008fe20007810000 */
[----:B------:R-:W-:-:S04]  /*4ea0*/  IMAD.U32 R202, RZ, RZ, UR7 ;  /* 0x00000007ffca7e24 */ /* 0x000fc8000f8e00ff */
[C---:B------:R-:W-:Y:S01]  /*4eb0*/  FFMA.FTZ R203, R185.reuse, R202, -8 ;  /* 0xc1000000b9cb7423 */ /* 0x040fe200000100ca */
[----:B------:R-:W-:Y:S01]  /*4ec0*/  FMNMX.FTZ R202, R10, R7, !PT ;  /* 0x000000070aca7209 */ /* 0x000fe20007810000 */
[----:B------:R-:W3:Y:S01]  /*4ed0*/  MUFU.TANH R156, R156 ;  /* 0x0000009c009c7308 */ /* 0x000ee20000002400 */
[----:B------:R-:W-:-:S01]  /*4ee0*/  FADD.FTZ R4, -R185, R4 ;  /* 0x00000004b9047221 */ /* 0x000fc20000010100 */
[--C-:B------:R-:W-:Y:S01]  /*4ef0*/  FFMA.FTZ R205, R13, UR7, -R203.reuse ;  /* 0x000000070dcd7c23 */ /* 0x100fe200080108cb */
[----:B------:R-:W-:-:S01]  /*4f00*/  FFMA.FTZ R13, R17, UR7, -R203 ;  /* 0x00000007110d7c23 */ /* 0x000fc200080108cb */
[----:B-1----:R-:W-:Y:S01]  /*4f10*/  FMNMX.FTZ R17, R11, R202, !PT ;  /* 0x000000ca0b117209 */ /* 0x002fe20007810000 */
[----:B------:R-:W-:-:S01]  /*4f20*/  FFMA.FTZ R204, R153, UR7, -R203 ;  /* 0x0000000799cc7c23 */ /* 0x000fc200080108cb */
[--C-:B------:R-:W-:Y:S01]  /*4f30*/  FFMA.FTZ R206, R157, UR7, -R203.reuse ;  /* 0x000000079dce7c23 */ /* 0x100fe200080108cb */
[----:B------:R-:W-:-:S01]  /*4f40*/  FFMA.FTZ R207, R169, UR7, -R203 ;  /* 0x00000007a9cf7c23 */ /* 0x000fc200080108cb */
[----:B----4-:R-:W-:Y:S01]  /*4f50*/  FMNMX.FTZ R202, R14, R17, !PT ;  /* 0x000000110eca7209 */ /* 0x010fe20007810000 */
[----:B------:R-:W1:Y:S01]  /*4f60*/  MUFU.TANH R159, R159 ;  /* 0x0000009f009f7308 */ /* 0x000e620000002400 */
[----:B------:R-:W-:Y:S01]  /*4f70*/  FMUL.FTZ R4, R4, UR7 ;  /* 0x0000000704047c20 */ /* 0x000fe20008410000 */
[--C-:B------:R-:W-:Y:S01]  /*4f80*/  FFMA.FTZ R9, R9, UR7, -R203.reuse ;  /* 0x0000000709097c23 */ /* 0x100fe200080108cb */
[----:B-----5:R-:W-:Y:S01]  /*4f90*/  FMNMX.FTZ R202, R15, R202, !PT ;  /* 0x000000ca0fca7209 */ /* 0x020fe20007810000 */
[--C-:B------:R-:W-:Y:S01]  /*4fa0*/  FFMA.FTZ R8, R8, UR7, -R203.reuse ;  /* 0x0000000708087c23 */ /* 0x100fe200080108cb */
[----:B------:R-:W-:-:S01]  /*4fb0*/  FFMA.FTZ R12, R12, UR7, -R203 ;  /* 0x000000070c0c7c23 */ /* 0x000fc200080108cb */
[--C-:B------:R-:W-:Y:S01]  /*4fc0*/  FFMA.FTZ R18, R18, UR7, -R203.reuse ;  /* 0x0000000712127c23 */ /* 0x100fe200080108cb */
[----:B0-----:R-:W-:Y:S01]  /*4fd0*/  FMNMX.FTZ R17, R19, R202, !PT ;  /* 0x000000ca13117209 */ /* 0x001fe20007810000 */
[----:B------:R-:W0:Y:S01]  /*4fe0*/  MUFU.TANH R160, R160 ;  /* 0x000000a000a07308 */ /* 0x000e220000002400 */
[----:B------:R-:W-:-:S01]  /*4ff0*/  FFMA.FTZ R174, R174, UR7, -R203 ;  /* 0x00000007aeae7c23 */ /* 0x000fc200080108cb */
[--C-:B------:R-:W-:Y:S01]  /*5000*/  FFMA.FTZ R21, R21, UR7, -R203.reuse ;  /* 0x0000000715157c23 */ /* 0x100fe200080108cb */
[----:B--2---:R-:W-:Y:S01]  /*5010*/  FMNMX.FTZ R202, R20, R17, !PT ;  /* 0x0000001114ca7209 */ /* 0x004fe20007810000 */
[--C-:B------:R-:W-:Y:S01]  /*5020*/  FFMA.FTZ R178, R178, UR7, -R203.reuse ;  /* 0x00000007b2b27c23 */ /* 0x100fe200080108cb */
[----:B------:R-:W-:-:S02]  /*5030*/  FFMA.FTZ R179, R179, UR7, -R203 ;  /* 0x00000007b3b37c23 */ /* 0x000fc400080108cb */
[----:B------:R-:W-:Y:S01]  /*5040*/  FMNMX.FTZ R17, R23, R202, !PT ;  /* 0x000000ca17117209 */ /* 0x000fe20007810000 */
[----:B------:R-:W-:-:S01]  /*5050*/  FFMA.FTZ R202, R22, UR7, -R203 ;  /* 0x0000000716ca7c23 */ /* 0x000fc200080108cb */
[----:B------:R-:W2:Y:S02]  /*5060*/  MUFU.TANH R163, R163 ;  /* 0x000000a300a37308 */ /* 0x000ea40000002400 */
[----:B------:R-:W-:-:S04]  /*5070*/  FMNMX.FTZ R22, R152, R17, !PT ;  /* 0x0000001198167209 */ /* 0x000fc80007810000 */
[----:B------:R-:W-:Y:S02]  /*5080*/  FMNMX.FTZ R17, R155, R22, !PT ;  /* 0x000000169b117209 */ /* 0x000fe40007810000 */
[----:B------:R-:W4:Y:S02]  /*5090*/  MUFU.TANH R164, R164 ;  /* 0x000000a400a47308 */ /* 0x000f240000002400 */
[----:B---3--:R-:W-:-:S04]  /*50a0*/  FMNMX.FTZ R22, R156, R17, !PT ;  /* 0x000000119c167209 */ /* 0x008fc80007810000 */
[----:B-1----:R-:W-:Y:S01]  /*50b0*/  FMNMX.FTZ R153, R159, R22, !PT ;  /* 0x000000169f997209 */ /* 0x002fe20007810000 */
[----:B------:R-:W-:-:S01]  /*50c0*/  FFMA.FTZ R22, R154, UR7, -R203 ;  /* 0x000000079a167c23 */ /* 0x000fc200080108cb */
[----:B------:R-:W1:Y:S02]  /*50d0*/  MUFU.TANH R167, R167 ;  /* 0x000000a700a77308 */ /* 0x000e640000002400 */
[----:B0-----:R-:W-:-:S04]  /*50e0*/  FMNMX.FTZ R154, R160, R153, !PT ;  /* 0x00000099a09a7209 */ /* 0x001fc80007810000 */
[----:B--2---:R-:W-:Y:S02]  /*50f0*/  FMNMX.FTZ R153, R163, R154, !PT ;  /* 0x0000009aa3997209 */ /* 0x004fe40007810000 */
[----:B------:R-:W0:Y:S02]  /*5100*/  MUFU.TANH R168, R168 ;  /* 0x000000a800a87308 */ /* 0x000e240000002400 */
[----:B----4-:R-:W-:-:S06]  /*5110*/  FMNMX.FTZ R154, R164, R153, !PT ;  /* 0x00000099a49a7209 */ /* 0x010fcc0007810000 */
[----:B------:R-:W2:Y:S01]  /*5120*/  MUFU.TANH R171, R171 ;  /* 0x000000ab00ab7308 */ /* 0x000ea20000002400 */
[----:B-1----:R-:W-:Y:S01]  /*5130*/  FMNMX.FTZ R157, R167, R154, !PT ;  /* 0x0000009aa79d7209 */ /* 0x002fe20007810000 */
[----:B------:R-:W-:-:S06]  /*5140*/  FFMA.FTZ R154, R158, UR7, -R203 ;  /* 0x000000079e9a7c23 */ /* 0x000fcc00080108cb */
[----:B------:R-:W1:Y:S01]  /*5150*/  MUFU.TANH R172, R172 ;  /* 0x000000ac00ac7308 */ /* 0x000e620000002400 */
[----:B0-----:R-:W-:-:S07]  /*5160*/  FMNMX.FTZ R158, R168, R157, !PT ;  /* 0x0000009da89e7209 */ /* 0x001fce0007810000 */
[----:B------:R-:W0:Y:S01]  /*5170*/  MUFU.TANH R175, R175 ;  /* 0x000000af00af7308 */ /* 0x000e220000002400 */
[----:B--2---:R-:W-:Y:S01]  /*5180*/  FMNMX.FTZ R157, R171, R158, !PT ;  /* 0x0000009eab9d7209 */ /* 0x004fe20007810000 */
[--C-:B------:R-:W-:Y:S01]  /*5190*/  FFMA.FTZ R158, R161, UR7, -R203.reuse ;  /* 0x00000007a19e7c23 */ /* 0x100fe200080108cb */
[----:B------:R-:W-:-:S05]  /*51a0*/  FFMA.FTZ R161, R162, UR7, -R203 ;  /* 0x00000007a2a17c23 */ /* 0x000fca00080108cb */
[----:B------:R-:W2:Y:S08]  /*51b0*/  MUFU.TANH R189, R189 ;  /* 0x000000bd00bd7308 */ /* 0x000eb00000002400 */
[----:B------:R-:W3:Y:S08]  /*51c0*/  MUFU.TANH R190, R190 ;  /* 0x000000be00be7308 */ /* 0x000ef00000002400 */
[----:B------:R-:W4:Y:S08]  /*51d0*/  MUFU.TANH R191, R191 ;  /* 0x000000bf00bf7308 */ /* 0x000f300000002400 */
[----:B------:R1:W-:Y:S08]  /*51e0*/  MUFU.EX2 R17, R204 ;  /* 0x000000cc00117308 */ /* 0x0003f00000000800 */
[----:B------:R-:W5:Y:S01]  /*51f0*/  MUFU.TANH R192, R192 ;  /* 0x000000c000c07308 */ /* 0x000f620000002400 */
[----:B-1----:R-:W-:-:S04]  /*5200*/  FMNMX.FTZ R204, R172, R157, !PT ;  /* 0x0000009daccc7209 */ /* 0x002fc80007810000 */
[----:B0-----:R-:W-:-:S03]  /*5210*/  FMNMX.FTZ R204, R175, R204, !PT ;  /* 0x000000ccafcc7209 */ /* 0x001fc60007810000 */
[----:B------:R-:W0:Y:S01]  /*5220*/  MUFU.TANH R193, R193 ;  /* 0x000000c100c17308 */ /* 0x000e220000002400 */
[----:B--2---:R-:W-:Y:S01]  /*5230*/  FMNMX.FTZ R157, R189, R204, !PT ;  /* 0x000000ccbd9d7209 */ /* 0x004fe20007810000 */
[----:B------:R-:W-:-:S03]  /*5240*/  FFMA.FTZ R204, R166, UR7, -R203 ;  /* 0x00000007a6cc7c23 */ /* 0x000fc600080108cb */
[----:B---3--:R-:W-:Y:S01]  /*5250*/  FMNMX.FTZ R162, R190, R157, !PT ;  /* 0x0000009dbea27209 */ /* 0x008fe20007810000 */
[----:B------:R-:W-:-:S02]  /*5260*/  FFMA.FTZ R157, R165, UR7, -R203 ;  /* 0x00000007a59d7c23 */ /* 0x000fc400080108cb */
[----:B------:R-:W1:Y:S01]  /*5270*/  MUFU.TANH R194, R194 ;  /* 0x000000c200c27308 */ /* 0x000e620000002400 */
[----:B----4-:R-:W-:-:S04]  /*5280*/  FMNMX.FTZ R165, R191, R162, !PT ;  /* 0x000000a2bfa57209 */ /* 0x010fc80007810000 */
[----:B-----5:R-:W-:-:S03]  /*5290*/  FMNMX.FTZ R162, R192, R165, !PT ;  /* 0x000000a5c0a27209 */ /* 0x020fc60007810000 */
[----:B------:R-:W2:Y:S01]  /*52a0*/  MUFU.TANH R195, R195 ;  /* 0x000000c300c37308 */ /* 0x000ea20000002400 */
[----:B0-----:R-:W-:-:S07]  /*52b0*/  FMNMX.FTZ R165, R193, R162, !PT ;  /* 0x000000a2c1a57209 */ /* 0x001fce0007810000 */
[----:B------:R-:W0:Y:S01]  /*52c0*/  MUFU.TANH R196, R196 ;  /* 0x000000c400c47308 */ /* 0x000e220000002400 */
[----:B-1----:R-:W-:-:S07]  /*52d0*/  FMNMX.FTZ R162, R194, R165, !PT ;  /* 0x000000a5c2a27209 */ /* 0x002fce0007810000 */
[----:B------:R-:W1:Y:S01]  /*52e0*/  MUFU.TANH R197, R197 ;  /* 0x000000c500c57308 */ /* 0x000e620000002400 */
[----:B--2---:R-:W-:-:S07]  /*52f0*/  FMNMX.FTZ R165, R195, R162, !PT ;  /* 0x000000a2c3a57209 */ /* 0x004fce0007810000 */
[----:B------:R-:W2:Y:S01]  /*5300*/  MUFU.TANH R198, R198 ;  /* 0x000000c600c67308 */ /* 0x000ea20000002400 */
[----:B0-----:R-:W-:Y:S01]  /*5310*/  FMNMX.FTZ R166, R196, R165, !PT ;  /* 0x000000a5c4a67209 */ /* 0x001fe20007810000 */
[----:B------:R-:W-:-:S06]  /*5320*/  FFMA.FTZ R165, R170, UR7, -R203 ;  /* 0x00000007aaa57c23 */ /* 0x000fcc00080108cb */
[----:B------:R-:W0:Y:S01]  /*5330*/  MUFU.TANH R199, R199 ;  /* 0x000000c700c77308 */ /* 0x000e220000002400 */
[----:B-1----:R-:W-:-:S07]  /*5340*/  FMNMX.FTZ R169, R197, R166, !PT ;  /* 0x000000a6c5a97209 */ /* 0x002fce0007810000 */
[----:B------:R-:W1:Y:S01]  /*5350*/  MUFU.TANH R200, R200 ;  /* 0x000000c800c87308 */ /* 0x000e620000002400 */
[----:B--2---:R-:W-:-:S07]  /*5360*/  FMNMX.FTZ R166, R198, R169, !PT ;  /* 0x000000a9c6a67209 */ /* 0x004fce0007810000 */
[----:B------:R-:W2:Y:S01]  /*5370*/  MUFU.TANH R201, R201 ;  /* 0x000000c900c97308 */ /* 0x000ea20000002400 */
[----:B0-----:R-:W-:-:S07]  /*5380*/  FMNMX.FTZ R169, R199, R166, !PT ;  /* 0x000000a6c7a97209 */ /* 0x001fce0007810000 */
[----:B------:R0:W-:Y:S01]  /*5390*/  MUFU.EX2 R153, R206 ;  /* 0x000000ce00997308 */ /* 0x0001e20000000800 */
[----:B-1----:R-:W-:Y:S01]  /*53a0*/  FMNMX.FTZ R166, R200, R169, !PT ;  /* 0x000000a9c8a67209 */ /* 0x002fe20007810000 */
[--C-:B------:R-:W-:Y:S01]  /*53b0*/  FFMA.FTZ R169, R177, UR7, -R203.reuse ;  /* 0x00000007b1a97c23 */ /* 0x100fe200080108cb */
[----:B------:R-:W-:-:S05]  /*53c0*/  FFMA.FTZ R177, R186, UR7, -R203 ;  /* 0x00000007bab17c23 */ /* 0x000fca00080108cb */
[----:B------:R-:W1:Y:S01]  /*53d0*/  MUFU.EX2 R4, R4 ;  /* 0x0000000400047308 */ /* 0x000e620000000800 */
[----:B--2---:R-:W-:Y:S01]  /*53e0*/  FMNMX.FTZ R170, R201, R166, !PT ;  /* 0x000000a6c9aa7209 */ /* 0x004fe20007810000 */
[--C-:B0-----:R-:W-:Y:S01]  /*53f0*/  FFMA.FTZ R206, R173, UR7, -R203.reuse ;  /* 0x00000007adce7c23 */ /* 0x101fe200080108cb */
[----:B------:R-:W-:-:S01]  /*5400*/  FFMA.FTZ R173, R180, UR7, -R203 ;  /* 0x00000007b4ad7c23 */ /* 0x000fc200080108cb */
[--C-:B------:R-:W-:Y:S01]  /*5410*/  FFMA.FTZ R180, R182, UR7, -R203.reuse ;  /* 0x00000007b6b47c23 */ /* 0x100fe200080108cb */
[----:B------:R-:W-:-:S01]  /*5420*/  FFMA.FTZ R182, R187, UR7, -R203 ;  /* 0x00000007bbb67c23 */ /* 0x000fc200080108cb */
[----:B------:R-:W0:Y:S01]  /*5430*/  SHFL.BFLY PT, R209, R170, 0x2, 0x1f ;  /* 0x0c401f00aad17f89 */ /* 0x000e2200000e0000 */
[----:B------:R-:W-:Y:S02]  /*5440*/  IMAD.U32 R187, RZ, RZ, UR7 ;  /* 0x00000007ffbb7e24 */ /* 0x000fe4000f8e00ff */
[--C-:B------:R-:W-:Y:S01]  /*5450*/  FFMA.FTZ R166, R176, UR7, -R203.reuse ;  /* 0x00000007b0a67c23 */ /* 0x100fe200080108cb */
[----:B------:R-:W-:-:S01]  /*5460*/  FFMA.FTZ R176, R184, UR7, -R203 ;  /* 0x00000007b8b07c23 */ /* 0x000fc200080108cb */
[----:B------:R-:W2:Y:S01]  /*5470*/  MUFU.EX2 R9, R9 ;  /* 0x0000000900097308 */ /* 0x000ea20000000800 */
[----:B-1----:R-:W-:-:S07]  /*5480*/  FMUL.FTZ R24, R24, R4 ;  /* 0x0000000418187220 */ /* 0x002fce0000410000 */
[----:B------:R-:W1:Y:S01]  /*5490*/  MUFU.EX2 R8, R8 ;  /* 0x0000000800087308 */ /* 0x000e620000000800 */
[-C--:B------:R-:W-:Y:S01]  /*54a0*/  FMUL.FTZ R25, R25, R4.reuse ;  /* 0x0000000419197220 */ /* 0x080fe20000410000 */
[-C--:B------:R-:W-:Y:S01]  /*54b0*/  FMUL.FTZ R28, R28, R4.reuse ;  /* 0x000000041c1c7220 */ /* 0x080fe20000410000 */
[-C--:B------:R-:W-:Y:S01]  /*54c0*/  FMUL.FTZ R29, R29, R4.reuse ;  /* 0x000000041d1d7220 */ /* 0x080fe20000410000 */
[-C--:B------:R-:W-:Y:S01]  /*54d0*/  FMUL.FTZ R32, R32, R4.reuse ;  /* 0x0000000420207220 */ /* 0x080fe20000410000 */
[-C--:B------:R-:W-:Y:S01]  /*54e0*/  FMUL.FTZ R33, R33, R4.reuse ;  /* 0x0000000421217220 */ /* 0x080fe20000410000 */
[-C--:B------:R-:W-:Y:S01]  /*54f0*/  FMUL.FTZ R36, R36, R4.reuse ;  /* 0x0000000424247220 */ /* 0x080fe20000410000 */
[-C--:B------:R-:W-:Y:S01]  /*5500*/  FMUL.FTZ R37, R37, R4.reuse ;  /* 0x0000000425257220 */ /* 0x080fe20000410000 */
[----:B------:R-:W3:Y:S01]  /*5510*/  MUFU.EX2 R12, R12 ;  /* 0x0000000c000c7308 */ /* 0x000ee20000000800 */
[-C--:B------:R-:W-:Y:S01]  /*5520*/  FMUL.FTZ R40, R40, R4.reuse ;  /* 0x0000000428287220 */ /* 0x080fe20000410000 */
[-C--:B------:R-:W-:Y:S01]  /*5530*/  FMUL.FTZ R41, R41, R4.reuse ;  /* 0x0000000429297220 */ /* 0x080fe20000410000 */
[-C--:B------:R-:W-:Y:S01]  /*5540*/  FMUL.FTZ R44, R44, R4.reuse ;  /* 0x000000042c2c7220 */ /* 0x080fe20000410000 */
[----:B0-----:R-:W-:Y:S01]  /*5550*/  FMNMX.FTZ R209, R170, R209, !PT ;  /* 0x000000d1aad17209 */ /* 0x001fe20007810000 */
[-C--:B------:R-:W-:Y:S01]  /*5560*/  FMUL.FTZ R45, R45, R4.reuse ;  /* 0x000000042d2d7220 */ /* 0x080fe20000410000 */
[-C--:B------:R-:W-:Y:S01]  /*5570*/  FMUL.FTZ R48, R48, R4.reuse ;  /* 0x0000000430307220 */ /* 0x080fe20000410000 */
[-C--:B------:R-:W-:Y:S01]  /*5580*/  FMUL.FTZ R49, R49, R4.reuse ;  /* 0x0000000431317220 */ /* 0x080fe20000410000 */
[----:B------:R-:W-:Y:S01]  /*5590*/  MUFU.EX2 R205, R205 ;  /* 0x000000cd00cd7308 */ /* 0x000fe20000000800 */
[----:B------:R-:W0:Y:S01]  /*55a0*/  SHFL.BFLY PT, R170, R209, 0x1, 0x1f ;  /* 0x0c201f00d1aa7f89 */ /* 0x000e2200000e0000 */
[-C--:B------:R-:W-:Y:S01]  /*55b0*/  FMUL.FTZ R52, R52, R4.reuse ;  /* 0x0000000434347220 */ /* 0x080fe20000410000 */
[-C--:B------:R-:W-:Y:S01]  /*55c0*/  FMUL.FTZ R53, R53, R4.reuse ;  /* 0x0000000435357220 */ /* 0x080fe20000410000 */
[-C--:B------:R-:W-:Y:S01]  /*55d0*/  FMUL.FTZ R56, R56, R4.reuse ;  /* 0x0000000438387220 */ /* 0x080fe20000410000 */
[-C--:B------:R-:W-:Y:S01]  /*55e0*/  FMUL.FTZ R57, R57, R4.reuse ;  /* 0x0000000439397220 */ /* 0x080fe20000410000 */
[-C--:B------:R-:W-:Y:S01]  /*55f0*/  FMUL.FTZ R60, R60, R4.reuse ;  /* 0x000000043c3c7220 */ /* 0x080fe20000410000 */
[-C--:B------:R-:W-:Y:S01]  /*5600*/  FMUL.FTZ R61, R61, R4.reuse ;  /* 0x000000043d3d7220 */ /* 0x080fe20000410000 */
[----:B------:R-:W-:Y:S01]  /*5610*/  MUFU.EX2 R13, R13 ;  /* 0x0000000d000d7308 */ /* 0x000fe20000000800 */
[-C--:B------:R-:W-:Y:S01]  /*5620*/  FMUL.FTZ R64, R64, R4.reuse ;  /* 0x0000000440407220 */ /* 0x080fe20000410000 */
        /* <DEDUP_REMOVED lines=13> */
[----:B------:R-:W-:Y:S01]  /*5700*/  FMUL.FTZ R89, R89, R4 ;  /* 0x0000000459597220 */ /* 0x000fe20000410000 */
[----:B------:R4:W-:Y:S01]  /*5710*/  MUFU.EX2 R207, R174 ;  /* 0x000000ae00cf7308 */ /* 0x0009e20000000800 */
[----:B0-----:R-:W-:Y:S01]  /*5720*/  FMNMX.FTZ R170, R209, R170, !PT ;  /* 0x000000aad1aa7209 */ /* 0x001fe20007810000 */
[-C--:B------:R-:W-:Y:S01]  /*5730*/  FMUL.FTZ R92, R92, R4.reuse ;  /* 0x000000045c5c7220 */ /* 0x080fe20000410000 */
[-C--:B------:R-:W-:Y:S01]  /*5740*/  FMUL.FTZ R93, R93, R4.reuse ;  /* 0x000000045d5d7220 */ /* 0x080fe20000410000 */
[-C--:B------:R-:W-:Y:S01]  /*5750*/  FMUL.FTZ R96, R96, R4.reuse ;  /* 0x0000000460607220 */ /* 0x080fe20000410000 */
[----:B------:R-:W-:Y:S01]  /*5760*/  FMUL.FTZ R97, R97, R4 ;  /* 0x0000000461617220 */ /* 0x000fe20000410000 */
[C---:B------:R-:W-:Y:S01]  /*5770*/  FADD.FTZ R7, -R170.reuse, R7 ;  /* 0x00000007aa077221 */ /* 0x040fe20000010100 */
[----:B------:R-:W-:-:S01]  /*5780*/  FFMA.FTZ R184, R170, R187, -8 ;  /* 0xc1000000aab87423 */ /* 0x000fc200000100bb */
[----:B------:R-:W-:Y:S01]  /*5790*/  MUFU.EX2 R18, R18 ;  /* 0x0000001200127308 */ /* 0x000fe20000000800 */
[----:B----4-:R-:W-:-:S01]  /*57a0*/  FFMA.FTZ R174, R181, UR7, -R203 ;  /* 0x00000007b5ae7c23 */ /* 0x010fc200080108cb */
[----:B------:R-:W-:Y:S01]  /*57b0*/  FMUL.FTZ R7, R7, UR7 ;  /* 0x0000000707077c20 */ /* 0x000fe20008410000 */
[----:B------:R-:W-:-:S01]  /*57c0*/  FFMA.FTZ R10, R10, UR7, -R184 ;  /* 0x000000070a0a7c23 */ /* 0x000fc200080108b8 */
[--C-:B------:R-:W-:Y:S01]  /*57d0*/  FFMA.FTZ R11, R11, UR7, -R184.reuse ;  /* 0x000000070b0b7c23 */ /* 0x100fe200080108b8 */
[----:B------:R-:W-:-:S01]  /*57e0*/  FFMA.FTZ R186, R14, UR7, -R184 ;  /* 0x000000070eba7c23 */ /* 0x000fc200080108b8 */
[--C-:B------:R-:W-:Y:S01]  /*57f0*/  FFMA.FTZ R187, R15, UR7, -R184.reuse ;  /* 0x000000070fbb7c23 */ /* 0x100fe200080108b8 */
[----:B------:R-:W-:-:S01]  /*5800*/  FFMA.FTZ R14, R19, UR7, -R184 ;  /* 0x00000007130e7c23 */ /* 0x000fc200080108b8 */
[----:B------:R-:W-:Y:S01]  /*5810*/  MUFU.EX2 R7, R7 ;  /* 0x0000000700077308 */ /* 0x000fe20000000800 */
[----:B------:R-:W-:-:S01]  /*5820*/  FFMA.FTZ R15, R20, UR7, -R184 ;  /* 0x00000007140f7c23 */ /* 0x000fc200080108b8 */
[--C-:B------:R-:W-:Y:S01]  /*5830*/  FFMA.FTZ R20, R156, UR7, -R184.reuse ;  /* 0x000000079c147c23 */ /* 0x100fe200080108b8 */
[----:B------:R-:W-:-:S01]  /*5840*/  FFMA.FTZ R156, R160, UR7, -R184 ;  /* 0x00000007a09c7c23 */ /* 0x000fc200080108b8 */
[--C-:B------:R-:W-:Y:S01]  /*5850*/  FFMA.FTZ R160, R164, UR7, -R184.reuse ;  /* 0x00000007a4a07c23 */ /* 0x100fe200080108b8 */
[----:B------:R-:W-:-:S01]  /*5860*/  FFMA.FTZ R164, R167, UR7, -R184 ;  /* 0x00000007a7a47c23 */ /* 0x000fc200080108b8 */
[----:B--2---:R-:W-:Y:S01]  /*5870*/  FFMA.FTZ R167, R4, R5, R9 ;  /* 0x0000000504a77223 */ /* 0x004fe20000010009 */
[----:B------:R-:W-:-:S01]  /*5880*/  FFMA.FTZ R19, R155, UR7, -R184 ;  /* 0x000000079b137c23 */ /* 0x000fc200080108b8 */
[----:B------:R-:W0:Y:S01]  /*5890*/  MUFU.EX2 R10, R10 ;  /* 0x0000000a000a7308 */ /* 0x000e220000000800 */
[----:B------:R-:W-:-:S01]  /*58a0*/  FFMA.FTZ R23, R23, UR7, -R184 ;  /* 0x0000000717177c23 */ /* 0x000fc200080108b8 */
[--C-:B------:R-:W-:Y:S01]  /*58b0*/  FFMA.FTZ R155, R159, UR7, -R184.reuse ;  /* 0x000000079f9b7c23 */ /* 0x100fe200080108b8 */
[----:B------:R-:W-:-:S01]  /*58c0*/  FFMA.FTZ R159, R163, UR7, -R184 ;  /* 0x00000007a39f7c23 */ /* 0x000fc200080108b8 */
[----:B------:R-:W-:Y:S01]  /*58d0*/  FFMA.FTZ R181, R183, UR7, -R203 ;  /* 0x00000007b7b57c23 */ /* 0x000fe200080108cb */
[----:B------:R-:W-:-:S01]  /*58e0*/  FFMA.FTZ R163, R171, UR7, -R184 ;  /* 0x00000007aba37c23 */ /* 0x000fc200080108b8 */
[----:B-1----:R-:W-:Y:S01]  /*58f0*/  FADD.FTZ R167, R8, R167 ;  /* 0x000000a708a77221 */ /* 0x002fe20000010000 */
[----:B------:R-:W-:-:S01]  /*5900*/  FFMA.FTZ R183, R188, UR7, -R203 ;  /* 0x00000007bcb77c23 */ /* 0x000fc200080108cb */
[----:B------:R-:W1:Y:S01]  /*5910*/  MUFU.EX2 R11, R11 ;  /* 0x0000000b000b7308 */ /* 0x000e620000000800 */
[----:B------:R-:W-:-:S01]  /*5920*/  FFMA.FTZ R152, R152, UR7, -R184 ;  /* 0x0000000798987c23 */ /* 0x000fc200080108b8 */
[--C-:B------:R-:W-:Y:S01]  /*5930*/  FFMA.FTZ R203, R168, UR7, -R184.reuse ;  /* 0x00000007a8cb7c23 */ /* 0x100fe200080108b8 */
[----:B------:R-:W-:-:S01]  /*5940*/  FFMA.FTZ R168, R172, UR7, -R184 ;  /* 0x00000007aca87c23 */ /* 0x000fc200080108b8 */
[----:B---3--:R-:W-:Y:S01]  /*5950*/  FADD.FTZ R172, R12, R167 ;  /* 0x000000a70cac7221 */ /* 0x008fe20000010000 */
[----:B------:R-:W-:-:S01]  /*5960*/  FFMA.FTZ R175, R175, UR7, -R184 ;  /* 0x00000007afaf7c23 */ /* 0x000fc200080108b8 */
[--C-:B------:R-:W-:Y:S01]  /*5970*/  FFMA.FTZ R167, R190, UR7, -R184.reuse ;  /* 0x00000007bea77c23 */ /* 0x100fe200080108b8 */
[----:B------:R-:W-:-:S01]  /*5980*/  FFMA.FTZ R199, R199, UR7, -R184 ;  /* 0x00000007c7c77c23 */ /* 0x000fc200080108b8 */
[----:B------:R-:W2:Y:S01]  /*5990*/  MUFU.EX2 R186, R186 ;  /* 0x000000ba00ba7308 */ /* 0x000ea20000000800 */
[----:B0-----:R-:W-:-:S01]  /*59a0*/  FFMA.FTZ R6, R7, R6, R10 ;  /* 0x0000000607067223 */ /* 0x001fc2000001000a */
[----:B------:R-:W-:Y:S01]  /*59b0*/  FADD.FTZ R172, R205, R172 ;  /* 0x000000accdac7221 */ /* 0x000fe20000010000 */
[----:B------:R-:W-:-:S01]  /*59c0*/  FFMA.FTZ R200, R200, UR7, -R184 ;  /* 0x00000007c8c87c23 */ /* 0x000fc200080108b8 */
[----:B------:R-:W-:Y:S01]  /*59d0*/  F2FP.SATFINITE.E4M3.F32.PACK_AB_MERGE_C R205, R205, R12, RZ ;  /* 0x0000000ccdcd723e */ /* 0x000fe200048070ff */
[-C--:B------:R-:W-:Y:S01]  /*59e0*/  FMUL.FTZ R100, R100, R4.reuse ;  /* 0x0000000464647220 */ /* 0x080fe20000410000 */
[-C--:B------:R-:W-:Y:S01]  /*59f0*/  FMUL.FTZ R101, R101, R4.reuse ;  /* 0x0000000465657220 */ /* 0x080fe20000410000 */
[----:B------:R-:W-:Y:S01]  /*5a00*/  FMUL.FTZ R104, R104, R4 ;  /* 0x0000000468687220 */ /* 0x000fe20000410000 */
[----:B------:R-:W0:Y:S01]  /*5a10*/  MUFU.EX2 R187, R187 ;  /* 0x000000bb00bb7308 */ /* 0x000e220000000800 */
[----:B-1----:R-:W-:-:S01]  /*5a20*/  FADD.FTZ R171, R11, R6 ;  /* 0x000000060bab7221 */ /* 0x002fc20000010000 */
[----:B------:R-:W-:Y:S01]  /*5a30*/  FFMA.FTZ R6, R189, UR7, -R184 ;  /* 0x00000007bd067c23 */ /* 0x000fe200080108b8 */
[----:B------:R-:W-:-:S01]  /*5a40*/  FADD.FTZ R189, R13, R172 ;  /* 0x000000ac0dbd7221 */ /* 0x000fc20000010000 */
[-C--:B------:R-:W-:Y:S01]  /*5a50*/  FMUL.FTZ R105, R105, R4.reuse ;  /* 0x0000000469697220 */ /* 0x080fe20000410000 */
[-C--:B------:R-:W-:Y:S01]  /*5a60*/  FMUL.FTZ R108, R108, R4.reuse ;  /* 0x000000046c6c7220 */ /* 0x080fe20000410000 */
[-C--:B------:R-:W-:Y:S01]  /*5a70*/  FMUL.FTZ R109, R109, R4.reuse ;  /* 0x000000046d6d7220 */ /* 0x080fe20000410000 */
[----:B------:R-:W-:Y:S01]  /*5a80*/  FMUL.FTZ R112, R112, R4 ;  /* 0x0000000470707220 */ /* 0x000fe20000410000 */
[----:B------:R-:W1:Y:S01]  /*5a90*/  MUFU.EX2 R14, R14 ;  /* 0x0000000e000e7308 */ /* 0x000e620000000800 */
[----:B--2---:R-:W-:-:S01]  /*5aa0*/  FADD.FTZ R188, R186, R171 ;  /* 0x000000abbabc7221 */ /* 0x004fc20000010000 */
[-C--:B------:R-:W-:Y:S01]  /*5ab0*/  FMUL.FTZ R113, R113, R4.reuse ;  /* 0x0000000471717220 */ /* 0x080fe20000410000 */
[-C--:B------:R-:W-:Y:S01]  /*5ac0*/  FMUL.FTZ R116, R116, R4.reuse ;  /* 0x0000000474747220 */ /* 0x080fe20000410000 */
[-C--:B------:R-:W-:Y:S01]  /*5ad0*/  FMUL.FTZ R117, R117, R4.reuse ;  /* 0x0000000475757220 */ /* 0x080fe20000410000 */
[-C--:B------:R-:W-:Y:S01]  /*5ae0*/  FMUL.FTZ R120, R120, R4.reuse ;  /* 0x0000000478787220 */ /* 0x080fe20000410000 */
[-C--:B------:R-:W-:Y:S01]  /*5af0*/  FMUL.FTZ R121, R121, R4.reuse ;  /* 0x0000000479797220 */ /* 0x080fe20000410000 */
[----:B------:R-:W-:Y:S01]  /*5b00*/  FMUL.FTZ R124, R124, R4 ;  /* 0x000000047c7c7220 */ /* 0x000fe20000410000 */
[----:B------:R-:W2:Y:S01]  /*5b10*/  MUFU.EX2 R15, R15 ;  /* 0x0000000f000f7308 */ /* 0x000ea20000000800 */
[----:B0-----:R-:W-:-:S01]  /*5b20*/  FADD.FTZ R171, R187, R188 ;  /* 0x000000bcbbab7221 */ /* 0x001fc20000010000 */
[----:B------:R-:W-:Y:S01]  /*5b30*/  FADD.FTZ R188, R18, R189 ;  /* 0x000000bd12bc7221 */ /* 0x000fe20000010000 */
[----:B------:R-:W-:Y:S01]  /*5b40*/  F2FP.SATFINITE.E4M3.F32.PACK_AB_MERGE_C R186, R187, R186, RZ ;  /* 0x000000babbba723e */ /* 0x000fe200048070ff */
[-C--:B------:R-:W-:Y:S01]  /*5b50*/  FMUL.FTZ R125, R125, R4.reuse ;  /* 0x000000047d7d7220 */ /* 0x080fe20000410000 */
[-C--:B------:R-:W-:Y:S01]  /*5b60*/  FMUL.FTZ R128, R128, R4.reuse ;  /* 0x0000000480807220 */ /* 0x080fe20000410000 */
[-C--:B------:R-:W-:Y:S01]  /*5b70*/  FMUL.FTZ R129, R129, R4.reuse ;  /* 0x0000000481817220 */ /* 0x080fe20000410000 */
[----:B------:R-:W-:Y:S01]  /*5b80*/  FMUL.FTZ R132, R132, R4 ;  /* 0x0000000484847220 */ /* 0x000fe20000410000 */
[----:B------:R-:W0:Y:S01]  /*5b90*/  MUFU.EX2 R21, R21 ;  /* 0x0000001500157308 */ /* 0x000e220000000800 */
[----:B-1----:R-:W-:-:S01]  /*5ba0*/  FADD.FTZ R172, R14, R171 ;  /* 0x000000ab0eac7221 */ /* 0x002fc20000010000 */
[-C--:B------:R-:W-:Y:S01]  /*5bb0*/  FMUL.FTZ R133, R133, R4.reuse ;  /* 0x0000000485857220 */ /* 0x080fe20000410000 */
[-C--:B------:R-:W-:Y:S01]  /*5bc0*/  FMUL.FTZ R136, R136, R4.reuse ;  /* 0x0000000488887220 */ /* 0x080fe20000410000 */
[-C--:B------:R-:W-:Y:S01]  /*5bd0*/  FMUL.FTZ R137, R137, R4.reuse ;  /* 0x0000000489897220 */ /* 0x080fe20000410000 */
[-C--:B------:R-:W-:Y:S01]  /*5be0*/  FMUL.FTZ R140, R140, R4.reuse ;  /* 0x000000048c8c7220 */ /* 0x080fe20000410000 */
[-C--:B------:R-:W-:Y:S01]  /*5bf0*/  FMUL.FTZ R141, R141, R4.reuse ;  /* 0x000000048d8d7220 */ /* 0x080fe20000410000 */
[----:B------:R-:W-:Y:S01]  /*5c00*/  FMUL.FTZ R144, R144, R4 ;  /* 0x0000000490907220 */ /* 0x000fe20000410000 */
[----:B------:R-:W-:Y:S01]  /*5c10*/  MUFU.EX2 R23, R23 ;  /* 0x0000001700177308 */ /* 0x000fe20000000800 */
[----:B--2---:R-:W-:-:S01]  /*5c20*/  FADD.FTZ R190, R15, R172 ;  /* 0x000000ac0fbe7221 */ /* 0x004fc20000010000 */
[----:B------:R-:W-:Y:S01]  /*5c30*/  FFMA.FTZ R172, R191, UR7, -R184 ;  /* 0x00000007bfac7c23 */ /* 0x000fe200080108b8 */
[-C--:B------:R-:W-:Y:S01]  /*5c40*/  FMUL.FTZ R145, R145, R4.reuse ;  /* 0x0000000491917220 */ /* 0x080fe20000410000 */
[-C--:B------:R-:W-:Y:S01]  /*5c50*/  FMUL.FTZ R148, R148, R4.reuse ;  /* 0x0000000494947220 */ /* 0x080fe20000410000 */
[----:B------:R-:W-:Y:S01]  /*5c60*/  FMUL.FTZ R149, R149, R4 ;  /* 0x0000000495957220 */ /* 0x000fe20000410000 */
[-C--:B------:R-:W-:Y:S01]  /*5c70*/  FMUL.FTZ R26, R26, R7.reuse ;  /* 0x000000071a1a7220 */ /* 0x080fe20000410000 */
[----:B------:R-:W-:Y:S01]  /*5c80*/  FMUL.FTZ R27, R27, R7 ;  /* 0x000000071b1b7220 */ /* 0x000fe20000410000 */
[----:B------:R-:W1:Y:S01]  /*5c90*/  MUFU.EX2 R202, R202 ;  /* 0x000000ca00ca7308 */ /* 0x000e620000000800 */
[----:B0-----:R-:W-:-:S01]  /*5ca0*/  FADD.FTZ R171, R21, R188 ;  /* 0x000000bc15ab7221 */ /* 0x001fc20000010000 */
        /* <DEDUP_REMOVED lines=14> */
[----:B------:R-:W-:Y:S01]  /*5d90*/  MUFU.EX2 R19, R19 ;  /* 0x0000001300137308 */ /* 0x000fe20000000800 */
[----:B-1----:R-:W-:-:S01]  /*5da0*/  FADD.FTZ R188, R202, R171 ;  /* 0x000000abcabc7221 */ /* 0x002fc20000010000 */
[----:B------:R-:W-:Y:S01]  /*5db0*/  F2FP.SATFINITE.E4M3.F32.PACK_AB_MERGE_C R21, R202, R21, RZ ;  /* 0x00000015ca15723e */ /* 0x000fe200048070ff */
[-C--:B------:R-:W-:Y:S01]  /*5dc0*/  FMUL.FTZ R55, R55, R7.reuse ;  /* 0x0000000737377220 */ /* 0x080fe20000410000 */
[----:B------:R-:W-:Y:S01]  /*5dd0*/  FMUL.FTZ R58, R58, R7 ;  /* 0x000000073a3a7220 */ /* 0x000fe20000410000 */
[----:B------:R-:W-:-:S01]  /*5de0*/  FADD.FTZ R171, R17, R188 ;  /* 0x000000bc11ab7221 */ /* 0x000fc20000010000 */
[-C--:B------:R-:W-:Y:S01]  /*5df0*/  FMUL.FTZ R59, R59, R7.reuse ;  /* 0x000000073b3b7220 */ /* 0x080fe20000410000 */
[-C--:B------:R-:W-:Y:S01]  /*5e00*/  FMUL.FTZ R62, R62, R7.reuse ;  /* 0x000000073e3e7220 */ /* 0x080fe20000410000 */
[----:B------:R-:W0:Y:S01]  /*5e10*/  MUFU.EX2 R22, R22 ;  /* 0x0000001600167308 */ /* 0x000e220000000800 */
[-C--:B------:R-:W-:Y:S01]  /*5e20*/  FMUL.FTZ R63, R63, R7.reuse ;  /* 0x000000073f3f7220 */ /* 0x080fe20000410000 */
[-C--:B------:R-:W-:Y:S01]  /*5e30*/  FMUL.FTZ R66, R66, R7.reuse ;  /* 0x0000000742427220 */ /* 0x080fe20000410000 */
[-C--:B------:R-:W-:Y:S01]  /*5e40*/  FMUL.FTZ R67, R67, R7.reuse ;  /* 0x0000000743437220 */ /* 0x080fe20000410000 */
[-C--:B------:R-:W-:Y:S01]  /*5e50*/  FMUL.FTZ R70, R70, R7.reuse ;  /* 0x0000000746467220 */ /* 0x080fe20000410000 */
[-C--:B------:R-:W-:Y:S01]  /*5e60*/  FMUL.FTZ R71, R71, R7.reuse ;  /* 0x0000000747477220 */ /* 0x080fe20000410000 */
[-C--:B------:R-:W-:Y:S01]  /*5e70*/  FMUL.FTZ R74, R74, R7.reuse ;  /* 0x000000074a4a7220 */ /* 0x080fe20000410000 */
[-C--:B------:R-:W-:Y:S01]  /*5e80*/  FMUL.FTZ R75, R75, R7.reuse ;  /* 0x000000074b4b7220 */ /* 0x080fe20000410000 */
[----:B------:R-:W1:Y:S01]  /*5e90*/  MUFU.EX2 R20, R20 ;  /* 0x0000001400147308 */ /* 0x000e620000000800 */
[-C--:B------:R-:W-:Y:S01]  /*5ea0*/  FMUL.FTZ R78, R78, R7.reuse ;  /* 0x000000074e4e7220 */ /* 0x080fe20000410000 */
        /* <DEDUP_REMOVED lines=8> */
[-C--:B------:R-:W-:Y:S01]  /*5f30*/  FMUL.FTZ R91, R91, R7.reuse ;  /* 0x000000075b5b7220 */ /* 0x080fe20000410000 */
[-C--:B------:R-:W-:Y:S01]  /*5f40*/  FMUL.FTZ R94, R94, R7.reuse ;  /* 0x000000075e5e7220 */ /* 0x080fe20000410000 */
[----:B------:R-:W-:Y:S01]  /*5f50*/  FMUL.FTZ R95, R95, R7 ;  /* 0x000000075f5f7220 */ /* 0x000fe20000410000 */
[----:B------:R-:W-:-:S01]  /*5f60*/  FADD.FTZ R171, R153, R188 ;  /* 0x000000bc99ab7221 */ /* 0x000fc20000010000 */
[-C--:B------:R-:W-:Y:S01]  /*5f70*/  FMUL.FTZ R98, R98, R7.reuse ;  /* 0x0000000762627220 */ /* 0x080fe20000410000 */
[-C--:B------:R-:W-:Y:S01]  /*5f80*/  FMUL.FTZ R99, R99, R7.reuse ;  /* 0x0000000763637220 */ /* 0x080fe20000410000 */
[----:B------:R0:W-:Y:S01]  /*5f90*/  MUFU.EX2 R5, R175 ;  /* 0x000000af00057308 */ /* 0x0001e20000000800 */
[-C--:B------:R-:W-:Y:S01]  /*5fa0*/  FMUL.FTZ R102, R102, R7.reuse ;  /* 0x0000000766667220 */ /* 0x080fe20000410000 */
[-C--:B------:R-:W-:Y:S01]  /*5fb0*/  FMUL.FTZ R103, R103, R7.reuse ;  /* 0x0000000767677220 */ /* 0x080fe20000410000 */
[-C--:B------:R-:W-:Y:S01]  /*5fc0*/  FMUL.FTZ R106, R106, R7.reuse ;  /* 0x000000076a6a7220 */ /* 0x080fe20000410000 */
[-C--:B------:R-:W-:Y:S01]  /*5fd0*/  FMUL.FTZ R107, R107, R7.reuse ;  /* 0x000000076b6b7220 */ /* 0x080fe20000410000 */
[-C--:B------:R-:W-:Y:S01]  /*5fe0*/  FMUL.FTZ R110, R110, R7.reuse ;  /* 0x000000076e6e7220 */ /* 0x080fe20000410000 */
[-C--:B------:R-:W-:Y:S01]  /*5ff0*/  FMUL.FTZ R111, R111, R7.reuse ;  /* 0x000000076f6f7220 */ /* 0x080fe20000410000 */
[----:B------:R-:W-:Y:S01]  /*6000*/  FMUL.FTZ R114, R114, R7 ;  /* 0x0000000772727220 */ /* 0x000fe20000410000 */
[----:B------:R-:W3:Y:S01]  /*6010*/  MUFU.EX2 R154, R154 ;  /* 0x0000009a009a7308 */ /* 0x000ee20000000800 */
[----:B0-----:R-:W-:-:S01]  /*6020*/  FADD.FTZ R175, R23, R190 ;  /* 0x000000be17af7221 */ /* 0x001fc20000010000 */
[----:B------:R-:W-:Y:S01]  /*6030*/  F2FP.SATFINITE.E4M3.F32.PACK_AB_MERGE_C R23, R152, R23, RZ ;  /* 0x000000179817723e */ /* 0x000fe200048070ff */
[-C--:B------:R-:W-:Y:S01]  /*6040*/  FMUL.FTZ R115, R115, R7.reuse ;  /* 0x0000000773737220 */ /* 0x080fe20000410000 */
[----:B------:R-:W-:Y:S01]  /*6050*/  FMUL.FTZ R118, R118, R7 ;  /* 0x0000000776767220 */ /* 0x000fe20000410000 */
[----:B------:R-:W-:-:S01]  /*6060*/  FADD.FTZ R190, R152, R175 ;  /* 0x000000af98be7221 */ /* 0x000fc20000010000 */
[----:B------:R-:W-:Y:S01]  /*6070*/  FFMA.FTZ R175, R192, UR7, -R184 ;  /* 0x00000007c0af7c23 */ /* 0x000fe200080108b8 */
[----:B------:R-:W-:Y:S01]  /*6080*/  FMUL.FTZ R119, R119, R7 ;  /* 0x0000000777777220 */ /* 0x000fe20000410000 */
[----:B------:R-:W0:Y:S01]  /*6090*/  MUFU.EX2 R156, R156 ;  /* 0x0000009c009c7308 */ /* 0x000e220000000800 */
[----:B------:R-:W-:-:S01]  /*60a0*/  FADD.FTZ R189, R19, R190 ;  /* 0x000000be13bd7221 */ /* 0x000fc20000010000 */
[----:B------:R-:W-:Y:S01]  /*60b0*/  FFMA.FTZ R190, R193, UR7, -R184 ;  /* 0x00000007c1be7c23 */ /* 0x000fe200080108b8 */
[-C--:B------:R-:W-:Y:S01]  /*60c0*/  FMUL.FTZ R122, R122, R7.reuse ;  /* 0x000000077a7a7220 */ /* 0x080fe20000410000 */
[----:B------:R-:W-:Y:S01]  /*60d0*/  FMUL.FTZ R123, R123, R7 ;  /* 0x000000077b7b7220 */ /* 0x000fe20000410000 */
[----:B-1----:R-:W-:-:S01]  /*60e0*/  FADD.FTZ R192, R20, R189 ;  /* 0x000000bd14c07221 */ /* 0x002fc20000010000 */
[-C--:B------:R-:W-:Y:S01]  /*60f0*/  FMUL.FTZ R126, R126, R7.reuse ;  /* 0x000000077e7e7220 */ /* 0x080fe20000410000 */
[----:B------:R-:W-:Y:S01]  /*6100*/  FMUL.FTZ R127, R127, R7 ;  /* 0x000000077f7f7220 */ /* 0x000fe20000410000 */
[----:B------:R-:W1:Y:S01]  /*6110*/  MUFU.EX2 R158, R158 ;  /* 0x0000009e009e7308 */ /* 0x000e620000000800 */
[----:B--2---:R-:W-:-:S01]  /*6120*/  FADD.FTZ R189, R155, R192 ;  /* 0x000000c09bbd7221 */ /* 0x004fc20000010000 */
[----:B---3--:R-:W-:Y:S01]  /*6130*/  FADD.FTZ R191, R154, R171 ;  /* 0x000000ab9abf7221 */ /* 0x008fe20000010000 */
[----:B------:R-:W-:-:S01]  /*6140*/  FFMA.FTZ R171, R194, UR7, -R184 ;  /* 0x00000007c2ab7c23 */ /* 0x000fc200080108b8 */
        /* <DEDUP_REMOVED lines=8> */
[-C--:B------:R-:W-:Y:S01]  /*61d0*/  FMUL.FTZ R142, R142, R7.reuse ;  /* 0x000000078e8e7220 */ /* 0x080fe20000410000 */
[-C--:B------:R-:W-:Y:S01]  /*61e0*/  FMUL.FTZ R143, R143, R7.reuse ;  /* 0x000000078f8f7220 */ /* 0x080fe20000410000 */
[-C--:B------:R-:W-:Y:S01]  /*61f0*/  FMUL.FTZ R146, R146, R7.reuse ;  /* 0x0000000792927220 */ /* 0x080fe20000410000 */
[----:B------:R-:W-:Y:S01]  /*6200*/  FMUL.FTZ R147, R147, R7 ;  /* 0x0000000793937220 */ /* 0x000fe20000410000 */
[----:B------:R-:W0:Y:S01]  /*6210*/  MUFU.EX2 R161, R161 ;  /* 0x000000a100a17308 */ /* 0x000e220000000800 */
[----:B-1----:R-:W-:-:S01]  /*6220*/  FADD.FTZ R192, R158, R191 ;  /* 0x000000bf9ec07221 */ /* 0x002fc20000010000 */
[-C--:B------:R-:W-:Y:S01]  /*6230*/  FMUL.FTZ R150, R150, R7.reuse ;  /* 0x0000000796967220 */ /* 0x080fe20000410000 */
[----:B------:R-:W-:-:S05]  /*6240*/  FMUL.FTZ R151, R151, R7 ;  /* 0x0000000797977220 */ /* 0x000fca0000410000 */
[----:B------:R-:W1:Y:S01]  /*6250*/  MUFU.EX2 R160, R160 ;  /* 0x000000a000a07308 */ /* 0x000e620000000800 */
[----:B--2---:R-:W-:-:S01]  /*6260*/  FADD.FTZ R189, R159, R188 ;  /* 0x000000bc9fbd7221 */ /* 0x004fc20000010000 */
[----:B------:R-:W-:-:S06]  /*6270*/  FFMA.FTZ R188, R195, UR7, -R184 ;  /* 0x00000007c3bc7c23 */ /* 0x000fcc00080108b8 */
[----:B------:R-:W2:Y:S01]  /*6280*/  MUFU.EX2 R157, R157 ;  /* 0x0000009d009d7308 */ /* 0x000ea20000000800 */
[----:B0-----:R-:W-:-:S07]  /*6290*/  FADD.FTZ R192, R161, R192 ;  /* 0x000000c0a1c07221 */ /* 0x001fce0000010000 */
[----:B------:R-:W0:Y:S01]  /*62a0*/  MUFU.EX2 R164, R164 ;  /* 0x000000a400a47308 */ /* 0x000e220000000800 */
[----:B-1----:R-:W-:-:S07]  /*62b0*/  FADD.FTZ R189, R160, R189 ;  /* 0x000000bda0bd7221 */ /* 0x002fce0000010000 */
[----:B------:R-:W1:Y:S01]  /*62c0*/  MUFU.EX2 R204, R204 ;  /* 0x000000cc00cc7308 */ /* 0x000e620000000800 */
[----:B--2---:R-:W-:-:S07]  /*62d0*/  FADD.FTZ R191, R157, R192 ;  /* 0x000000c09dbf7221 */ /* 0x004fce0000010000 */
[----:B------:R-:W2:Y:S01]  /*62e0*/  MUFU.EX2 R203, R203 ;  /* 0x000000cb00cb7308 */ /* 0x000ea20000000800 */
[----:B0-----:R-:W-:-:S07]  /*62f0*/  FADD.FTZ R192, R164, R189 ;  /* 0x000000bda4c07221 */ /* 0x001fce0000010000 */
[----:B------:R-:W0:Y:S01]  /*6300*/  MUFU.EX2 R163, R163 ;  /* 0x000000a300a37308 */ /* 0x000e220000000800 */
[----:B-1----:R-:W-:-:S01]  /*6310*/  FADD.FTZ R189, R204, R191 ;  /* 0x000000bfccbd7221 */ /* 0x002fc20000010000 */
[----:B------:R-:W-:Y:S01]  /*6320*/  FFMA.FTZ R191, R196, UR7, -R184 ;  /* 0x00000007c4bf7c23 */ /* 0x000fe200080108b8 */
[----:B------:R-:W-:Y:S02]  /*6330*/  F2FP.SATFINITE.E4M3.F32.PACK_AB_MERGE_C R204, R204, R157, RZ ;  /* 0x0000009dcccc723e */ /* 0x000fe400048070ff */
[----:B------:R-:W-:Y:S02]  /*6340*/  FADD.FTZ R194, R162, R189 ;  /* 0x000000bda2c27221 */ /* 0x000fe40000010000 */
[----:B------:R-:W-:Y:S01]  /*6350*/  F2FP.SATFINITE.E4M3.F32.PACK_AB_MERGE_C R158, R161, R158, R204 ;  /* 0x0000009ea19e723e */ /* 0x000fe200048070cc */
[----:B------:R-:W1:Y:S01]  /*6360*/  MUFU.EX2 R165, R165 ;  /* 0x000000a500a57308 */ /* 0x000e620000000800 */
[----:B--2---:R-:W-:-:S01]  /*6370*/  FADD.FTZ R192, R203, R192 ;  /* 0x000000c0cbc07221 */ /* 0x004fc20000010000 */
[----:B------:R-:W-:-:S04]  /*6380*/  F2FP.SATFINITE.E4M3.F32.PACK_AB_MERGE_C R164, R203, R164, RZ ;  /* 0x000000a4cba4723e */ /* 0x000fc800048070ff */
[----:B------:R-:W-:Y:S02]  /*6390*/  F2FP.SATFINITE.E4M3.F32.PACK_AB_MERGE_C R159, R160, R159, R164 ;  /* 0x0000009fa09f723e */ /* 0x000fe400048070a4 */
[----:B------:R-:W2:Y:S01]  /*63a0*/  MUFU.EX2 R168, R168 ;  /* 0x000000a800a87308 */ /* 0x000ea20000000800 */
[----:B0-----:R-:W-:-:S01]  /*63b0*/  FADD.FTZ R189, R163, R192 ;  /* 0x000000c0a3bd7221 */ /* 0x001fc20000010000 */
[----:B------:R-:W-:-:S06]  /*63c0*/  FFMA.FTZ R192, R197, UR7, -R184 ;  /* 0x00000007c5c07c23 */ /* 0x000fcc00080108b8 */
[----:B------:R-:W0:Y:S01]  /*63d0*/  MUFU.EX2 R206, R206 ;  /* 0x000000ce00ce7308 */ /* 0x000e220000000800 */
[----:B-1----:R-:W-:-:S07]  /*63e0*/  FADD.FTZ R193, R165, R194 ;  /* 0x000000c2a5c17221 */ /* 0x002fce0000010000 */
[----:B------:R-:W1:Y:S01]  /*63f0*/  MUFU.EX2 R6, R6 ;  /* 0x0000000600067308 */ /* 0x000e620000000800 */
[----:B--2---:R-:W-:-:S01]  /*6400*/  FADD.FTZ R194, R168, R189 ;  /* 0x000000bda8c27221 */ /* 0x004fc20000010000 */
[--C-:B------:R-:W-:Y:S01]  /*6410*/  FFMA.FTZ R189, R198, UR7, -R184.reuse ;  /* 0x00000007c6bd7c23 */ /* 0x100fe200080108b8 */
[----:B------:R-:W-:-:S05]  /*6420*/  FFMA.FTZ R184, R201, UR7, -R184 ;  /* 0x00000007c9b87c23 */ /* 0x000fca00080108b8 */
[----:B------:R-:W2:Y:S01]  /*6430*/  MUFU.EX2 R166, R166 ;  /* 0x000000a600a67308 */ /* 0x000ea20000000800 */
[----:B0-----:R-:W-:-:S01]  /*6440*/  FADD.FTZ R196, R206, R193 ;  /* 0x000000c1cec47221 */ /* 0x001fc20000010000 */
[----:B------:R-:W-:Y:S01]  /*6450*/  FADD.FTZ R193, R5, R194 ;  /* 0x000000c205c17221 */ /* 0x000fe20000010000 */
[C---:B------:R-:W-:Y:S02]  /*6460*/  F2FP.SATFINITE.E4M3.F32.PACK_AB_MERGE_C R206, R207.reuse, R206, RZ ;  /* 0x000000cecfce723e */ /* 0x040fe400048070ff */
[----:B------:R-:W-:Y:S02]  /*6470*/  FADD.FTZ R195, R207, R196 ;  /* 0x000000c4cfc37221 */ /* 0x000fe40000010000 */
[----:B------:R-:W-:Y:S01]  /*6480*/  F2FP.SATFINITE.E4M3.F32.PACK_AB_MERGE_C R164, R165, R162, R206 ;  /* 0x000000a2a5a4723e */ /* 0x000fe200048070ce */
[----:B------:R-:W0:Y:S01]  /*6490*/  MUFU.EX2 R167, R167 ;  /* 0x000000a700a77308 */ /* 0x000e220000000800 */
[----:B-1----:R-:W-:-:S07]  /*64a0*/  FADD.FTZ R194, R6, R193 ;  /* 0x000000c106c27221 */ /* 0x002fce0000010000 */
[----:B------:R-:W1:Y:S01]  /*64b0*/  MUFU.EX2 R169, R169 ;  /* 0x000000a900a97308 */ /* 0x000e620000000800 */
[----:B--2---:R-:W-:-:S07]  /*64c0*/  FADD.FTZ R196, R166, R195 ;  /* 0x000000c3a6c47221 */ /* 0x004fce0000010000 */
[----:B------:R-:W2:Y:S01]  /*64d0*/  MUFU.EX2 R172, R172 ;  /* 0x000000ac00ac7308 */ /* 0x000ea20000000800 */
[----:B0-----:R-:W-:-:S07]  /*64e0*/  FADD.FTZ R193, R167, R194 ;  /* 0x000000c2a7c17221 */ /* 0x001fce0000010000 */
[----:B------:R-:W0:Y:S01]  /*64f0*/  MUFU.EX2 R178, R178 ;  /* 0x000000b200b27308 */ /* 0x000e220000000800 */
[----:B-1----:R-:W-:-:S07]  /*6500*/  FADD.FTZ R195, R169, R196 ;  /* 0x000000c4a9c37221 */ /* 0x002fce0000010000 */
[----:B------:R-:W1:Y:S01]  /*6510*/  MUFU.EX2 R175, R175 ;  /* 0x000000af00af7308 */ /* 0x000e620000000800 */
[----:B--2---:R-:W-:-:S01]  /*6520*/  FADD.FTZ R194, R172, R193 ;  /* 0x000000c1acc27221 */ /* 0x004fc20000010000 */
[----:B------:R-:W-:-:S06]  /*6530*/  F2FP.SATFINITE.E4M3.F32.PACK_AB_MERGE_C R193, R154, R153, RZ ;  /* 0x000000999ac1723e */ /* 0x000fcc00048070ff */
[----:B------:R-:W2:Y:S01]  /*6540*/  MUFU.EX2 R179, R179 ;  /* 0x000000b300b37308 */ /* 0x000ea20000000800 */
[----:B0-----:R-:W-:-:S07]  /*6550*/  FADD.FTZ R196, R178, R195 ;  /* 0x000000c3b2c47221 */ /* 0x001fce0000010000 */
[----:B------:R-:W0:Y:S01]  /*6560*/  MUFU.EX2 R190, R190 ;  /* 0x000000be00be7308 */ /* 0x000e220000000800 */
[----:B-1----:R-:W-:-:S07]  /*6570*/  FADD.FTZ R187, R175, R194 ;  /* 0x000000c2afbb7221 */ /* 0x002fce0000010000 */
[----:B------:R-:W1:Y:S01]  /*6580*/  MUFU.EX2 R173, R173 ;  /* 0x000000ad00ad7308 */ /* 0x000e620000000800 */
[----:B--2---:R-:W-:-:S01]  /*6590*/  FADD.FTZ R196, R179, R196 ;  /* 0x000000c4b3c47221 */ /* 0x004fc20000010000 */
[----:B------:R-:W-:-:S04]  /*65a0*/  F2FP.SATFINITE.E4M3.F32.PACK_AB_MERGE_C R178, R179, R178, RZ ;  /* 0x000000b2b3b2723e */ /* 0x000fc800048070ff */
[----:B------:R-:W-:Y:S02]  /*65b0*/  F2FP.SATFINITE.E4M3.F32.PACK_AB_MERGE_C R166, R169, R166, R178 ;  /* 0x000000a6a9a6723e */ /* 0x000fe400048070b2 */
[----:B------:R-:W2:Y:S01]  /*65c0*/  MUFU.EX2 R171, R171 ;  /* 0x000000ab00ab7308 */ /* 0x000ea20000000800 */
[----:B0-----:R-:W-:-:S01]  /*65d0*/  FADD.FTZ R194, R190, R187 ;  /* 0x000000bbbec27221 */ /* 0x001fc20000010000 */
[----:B------:R-:W-:-:S04]  /*65e0*/  F2FP.SATFINITE.E4M3.F32.PACK_AB_MERGE_C R175, R190, R175, RZ ;  /* 0x000000afbeaf723e */ /* 0x000fc800048070ff */
[----:B------:R-:W-:Y:S02]  /*65f0*/  F2FP.SATFINITE.E4M3.F32.PACK_AB_MERGE_C R167, R172, R167, R175 ;  /* 0x000000a7aca7723e */ /* 0x000fe400048070af */
[----:B------:R-:W0:Y:S01]  /*6600*/  MUFU.EX2 R174, R174 ;  /* 0x000000ae00ae7308 */ /* 0x000e220000000800 */
[----:B-1----:R-:W-:-:S07]  /*6610*/  FADD.FTZ R187, R173, R196 ;  /* 0x000000c4adbb7221 */ /* 0x002fce0000010000 */
[----:B------:R-:W1:Y:S01]  /*6620*/  MUFU.EX2 R188, R188 ;  /* 0x000000bc00bc7308 */ /* 0x000e620000000800 */
[----:B--2---:R-:W-:-:S01]  /*6630*/  FADD.FTZ R153, R171, R194 ;  /* 0x000000c2ab997221 */ /* 0x004fc20000010000 */
[----:B------:R-:W-:Y:S02]  /*6640*/  F2FP.SATFINITE.E4M3.F32.PACK_AB_MERGE_C R194, R156, R155, RZ ;  /* 0x0000009b9cc2723e */ /* 0x000fe400048070ff */
[----:B------:R-:W-:-:S04]  /*6650*/  F2FP.SATFINITE.E4M3.F32.PACK_AB_MERGE_C R156, R22, R17, R193 ;  /* 0x00000011169c723e */ /* 0x000fc800048070c1 */
        /* <DEDUP_REMOVED lines=9> */
[----:B0-----:R-:W-:-:S07]  /*66f0*/  FADD.FTZ R155, R191, R152 ;  /* 0x00000098bf9b7221 */ /* 0x001fce0000010000 */
[----:B------:R-:W0:Y:S01]  /*6700*/  MUFU.EX2 R176, R176 ;  /* 0x000000b000b07308 */ /* 0x000e220000000800 */
[----:B-1----:R-:W-:-:S01]  /*6710*/  FADD.FTZ R157, R181, R154 ;  /* 0x0000009ab59d7221 */ /* 0x002fc20000010000 */
[----:B------:R-:W-:Y:S02]  /*6720*/  F2FP.SATFINITE.E4M3.F32.PACK_AB_MERGE_C R180, R181, R180, RZ ;  /* 0x000000b4b5b4723e */ /* 0x000fe400048070ff */
[----:B------:R-:W-:Y:S02]  /*6730*/  F2FP.SATFINITE.E4M3.F32.PACK_AB_MERGE_C R154, R18, R13, R21 ;  /* 0x0000000d129a723e */ /* 0x000fe40004807015 */
[----:B------:R-:W-:Y:S02]  /*6740*/  F2FP.SATFINITE.E4M3.F32.PACK_AB_MERGE_C R160, R174, R173, R180 ;  /* 0x000000adaea0723e */ /* 0x000fe400048070b4 */
[----:B------:R-:W1:Y:S01]  /*6750*/  MUFU.EX2 R189, R189 ;  /* 0x000000bd00bd7308 */ /* 0x000e620000000800 */
[----:B--2---:R-:W-:-:S01]  /*6760*/  FADD.FTZ R152, R192, R155 ;  /* 0x0000009bc0987221 */ /* 0x004fc20000010000 */
[----:B------:R-:W-:-:S04]  /*6770*/  F2FP.SATFINITE.E4M3.F32.PACK_AB_MERGE_C R191, R192, R191, RZ ;  /* 0x000000bfc0bf723e */ /* 0x000fc800048070ff */
[----:B------:R-:W-:Y:S02]  /*6780*/  F2FP.SATFINITE.E4M3.F32.PACK_AB_MERGE_C R161, R188, R171, R191 ;  /* 0x000000abbca1723e */ /* 0x000fe400048070bf */
[----:B------:R-:W2:Y:S01]  /*6790*/  MUFU.EX2 R177, R177 ;  /* 0x000000b100b17308 */ /* 0x000ea20000000800 */
[----:B0-----:R-:W-:-:S01]  /*67a0*/  FADD.FTZ R6, R176, R157 ;  /* 0x0000009db0067221 */ /* 0x001fc20000010000 */
[----:B------:R-:W-:-:S06]  /*67b0*/  F2FP.SATFINITE.E4M3.F32.PACK_AB_MERGE_C R157, R20, R19, R194 ;  /* 0x00000013149d723e */ /* 0x000fcc00048070c2 */
        /* <DEDUP_REMOVED lines=8> */
[----:B------:R-:W-:-:S06]  /*6840*/  F2FP.SATFINITE.E4M3.F32.PACK_AB_MERGE_C R155, R15, R14, R23 ;  /* 0x0000000e0f9b723e */ /* 0x000fcc0004807017 */
[----:B------:R-:W1:Y:S01]  /*6850*/  MUFU.EX2 R153, R184 ;  /* 0x000000b800997308 */ /* 0x000e620000000800 */
[----:B--2---:R-:W-:-:S01]  /*6860*/  FADD.FTZ R152, R200, R5 ;  /* 0x00000005c8987221 */ /* 0x004fc20000010000 */
[C---:B0-----:R-:W-:Y:S01]  /*6870*/  F2FP.SATFINITE.E4M3.F32.PACK_AB_MERGE_C R182, R183.reuse, R182, RZ ;  /* 0x000000b6b7b6723e */ /* 0x041fe200048070ff */
[----:B------:R-:W-:-:S03]  /*6880*/  FADD.FTZ R5, R183, R6 ;  /* 0x00000006b7057221 */ /* 0x000fc60000010000 */
[----:B------:R-:W-:Y:S02]  /*6890*/  F2FP.SATFINITE.E4M3.F32.PACK_AB_MERGE_C R162, R177, R176, R182 ;  /* 0x000000b0b1a2723e */ /* 0x000fe400048070b6 */
[C---:B-1----:R-:W-:Y:S01]  /*68a0*/  F2FP.SATFINITE.E4M3.F32.PACK_AB_MERGE_C R200, R153.reuse, R200, RZ ;  /* 0x000000c899c8723e */ /* 0x042fe200048070ff */
[----:B------:R-:W-:Y:S01]  /*68b0*/  FADD.FTZ R6, R153, R152 ;  /* 0x0000009899067221 */ /* 0x000fe20000010000 */
[----:B------:R-:W-:Y:S02]  /*68c0*/  F2FP.SATFINITE.E4M3.F32.PACK_AB_MERGE_C R152, R8, R9, R205 ;  /* 0x000000090898723e */ /* 0x000fe400048070cd */
[----:B------:R-:W-:Y:S02]  /*68d0*/  F2FP.SATFINITE.E4M3.F32.PACK_AB_MERGE_C R153, R11, R10, R186 ;  /* 0x0000000a0b99723e */ /* 0x000fe400048070ba */
[----:B------:R-:W-:Y:S01]  /*68e0*/  F2FP.SATFINITE.E4M3.F32.PACK_AB_MERGE_C R163, R12, R189, R200 ;  /* 0x000000bd0ca3723e */ /* 0x000fe200048070c8 */
[----:B------:R-:W-:Y:S06]  /*68f0*/  @!P0 BRA `(.L_x_29) ;  /* 0x0000000000048947 */ /* 0x000fec0003800000 */
[----:B------:R-:W-:Y:S01]  /*6900*/  BPT.TRAP 0x1 ;  /* 0x000000040000795c */ /* 0x000fe20000300000 */
.L_x_29:
[----:B------:R-:W-:-:S04]  /*6910*/  IMAD.U32 R4, RZ, RZ, UR52 ;  /* 0x00000034ff047e24 */ /* 0x000fc8000f8e00ff */
[----:B------:R0:W1:Y:S01]  /*6920*/  SYNCS.PHASECHK.TRANS64.TRYWAIT P2, [UR51+0x38850], R4 ;  /* 0x03885004ff0075a7 */ /* 0x0000620008040173 */
[----:B------:R-:W-:Y:S05]  /*6930*/  @!P0 BRA `(.L_x_30) ;  /* 0x0000000000048947 */ /* 0x000fea0003800000 */
[----:B------:R-:W-:Y:S01]  /*6940*/  BPT.TRAP 0x1 ;  /* 0x000000040000795c */ /* 0x000fe20000300000 */
.L_x_30:
[----:B-1----:R-:W-:Y:S05]  /*6950*/  @P2 BRA `(.L_x_31) ;  /* 0x00000000000c2947 */ /* 0x002fea0003800000 */
[----:B0-----:R-:W-:-:S04]  /*6960*/  MOV R4, UR52 ;  /* 0x0000003400047c02 */ /* 0x001fc80008000f00 */
[----:B------:R-:W0:Y:S02]  /*6970*/  SYNCS.PHASECHK.TRANS64.TRYWAIT P2, [UR51+0x38850], R4 ;  /* 0x03885004ff0075a7 */ /* 0x000e240008040173 */
[----:B0-----:R-:W-:Y:S05]  /*6980*/  @!P2 BRA `(.L_x_32) ;  /* 0x0000009c0078a947 */ /* 0x001fea0003800000 */
.L_x_31:
[----:B------:R1:W-:Y:S01]  /*6990*/  BAR.SYNC.DEFER_BLOCKING R3, 0x100 ;  /* 0x000400030000751d */ /* 0x0003e20000010000 */
[----:B------:R-:W-:-:S05]  /*69a0*/  ULEA UR6, UR49, UR44, 0xb ;  /* 0x0000002c31067291 */ /* 0x000fca000f8e583f */
[----:B------:R-:W-:Y:S02]  /*69b0*/  UMOV UR11, 0x40000040 ;  /* 0x40000040000b7882 */ /* 0x000fe40000000000 */
[----:B------:R-:W-:Y:S01]  /*69c0*/  UMOV UR10, UR6 ;  /* 0x00000006000a7c82 */ /* 0x000fe20008000000 */
[----:B------:R-:W-:-:S06]  /*69d0*/  WARPGROUP.ARRIVE ;  /* 0x00000000000079c5 */ /* 0x000fcc0000000000 */
[----:B------:R-:W-:Y:S01]  /*69e0*/  QGMMA.64x256x32.F32.E4M3.E4M3 R24, R152, gdesc[UR8], R24, gsb0 ;  /* 0x03e0000898187df3 */ /* 0x000fe20008000818 */
[----:B------:R-:W-:Y:S01]  /*69f0*/  UIADD3 UR10, UR6, 0x2, URZ ;  /* 0x00000002060a7890 */ /* 0x000fe2000fffe03f */
[----:B------:R-:W-:Y:S01]  /*6a00*/  UMOV UR11, 0x40000040 ;  /* 0x40000040000b7882 */ /* 0x000fe20000000000 */
[----:B------:R-:W-:Y:S02]  /*6a10*/  WARPGROUP.DEPBAR.LE gsb0, 0x0 ;  /* 0x00008000000079c5 */ /* 0x000fe40000010000 */
[----:B------:R-:W-:-:S15]  /*6a20*/  WARPGROUP.ARRIVE ;  /* 0x00000000000079c5 */ /* 0x000fde0000000000 */
[----:B------:R-:W-:-:S08]  /*6a30*/  NOP ;  /* 0x0000000000007918 */ /* 0x000fd00000000000 */
        /* <DEDUP_REMOVED lines=12> */
[----:B------:R-:W-:Y:S03]  /*6b00*/  QGMMA.64x256x32.F32.E4M3.E4M3 R24, R160, gdesc[UR8], R24, gsb0 ;  /* 0x03e00008a0187df3 */ /* 0x000fe60008000818 */
[----:B------:R-:W-:Y:S02]  /*6b10*/  WARPGROUP.DEPBAR.LE gsb0, 0x0 ;  /* 0x00008000000079c5 */ /* 0x000fe40000010000 */
[----:B-1----:R-:W-:Y:S05]  /*6b20*/  @!P0 BRA `(.L_x_33) ;  /* 0x0000000000048947 */ /* 0x002fea0003800000 */
[----:B------:R-:W-:Y:S01]  /*6b30*/  BPT.TRAP 0x1 ;  /* 0x000000040000795c */ /* 0x000fe20000300000 */
.L_x_33:
[----:B------:R-:W-:Y:S01]  /*6b40*/  UIADD3 UR51, UR51, 0x38860, URZ ;  /* 0x0003886033337890 */ /* 0x000fe2000fffe03f */
[----:B0-----:R-:W-:Y:S01]  /*6b50*/  IMAD.MOV.U32 R7, RZ, RZ, R170 ;  /* 0x000000ffff077224 */ /* 0x001fe200078e00aa */
[----:B------:R-:W-:Y:S01]  /*6b60*/  UMOV UR6, UR49 ;  /* 0x0000003100067c82 */ /* 0x000fe20008000000 */
[----:B------:R-:W-:Y:S01]  /*6b70*/  IMAD.MOV.U32 R4, RZ, RZ, R185 ;  /* 0x000000ffff047224 */ /* 0x000fe200078e00b9 */
[----:B------:R-:W-:-:S09]  /*6b80*/  UPRMT UR51, UR50, 0x654, UR51 ;  /* 0x0000065432337896 */ /* 0x000fd20008000033 */
[----:B------:R-:W-:Y:S01]  /*6b90*/  SYNCS.ARRIVE.TRANS64.RED.A1T0 RZ, [UR51], RZ ;  /* 0x000000ffffff79a7 */ /* 0x000fe20008100433 */
[----:B------:R-:W-:Y:S05]  /*6ba0*/  @P1 BRA `(.L_x_34) ;  /* 0xffffffd400701947 */ /* 0x000fea000383ffff */
.L_x_23:
[----:B------:R-:W-:Y:S01]  /*6bb0*/  ULDC.64 UR8, c[0x0][0x9a0] ;  /* 0x0002680000087ab9 */ /* 0x000fe20000000a00 */
[----:B------:R-:W-:Y:S01]  /*6bc0*/  IMAD.MOV.U32 R3, RZ, RZ, 0x3f800000 ;  /* 0x3f800000ff037424 */ /* 0x000fe200078e00ff */
[----:B------:R-:W-:Y:S01]  /*6bd0*/  UISETP.NE.U32.AND UP0, UPT, UR8, URZ, UPT ;  /* 0x0000003f0800728c */ /* 0x000fe2000bf05070 */
[----:B------:R2:W-:Y:S06]  /*6be0*/  BAR.ARV R2, 0x100 ;  /* 0x000400020000751d */ /* 0x0005ec0000002000 */
[----:B------:R-:W-:Y:S02]  /*6bf0*/  UISETP.NE.AND.EX UP0, UPT, UR9, URZ, UPT, UP0 ;  /* 0x0000003f0900728c */ /* 0x000fe4000bf05300 */
[----:B------:R-:W-:Y:S06]  /*6c00*/  BAR.ARV 0x8, 0x180 ;  /* 0x0206000000007b1d */ /* 0x000fec0000002000 */
[----:B------:R-:W-:-:S03]  /*6c10*/  PLOP3.LUT P0, PT, PT, PT, UP0, 0x80, 0x0 ;  /* 0x000000000000781c */ /* 0x000fc60003f0f008 */
[----:B------:R-:W-:Y:S01]  /*6c20*/  @UP0 ULDC.64 UR10, c[0x0][0x9c8] ;  /* 0x00027200000a0ab9 */ /* 0x000fe20000000a00 */
[----:B------:R-:W-:Y:S02]  /*6c30*/  @UP0 USHF.R.S32.HI UR12, URZ, 0x1f, UR38 ;  /* 0x0000001f3f0c0899 */ /* 0x000fe40008011426 */
[----:B------:R-:W-:Y:S02]  /*6c40*/  @UP0 UIMAD UR6, UR40, UR10, URZ ;  /* 0x0000000a280602a4 */ /* 0x000fe4000f8e023f */
[----:B------:R-:W-:Y:S02]  /*6c50*/  @UP0 UIMAD.WIDE.U32 UR4, UR37, UR10, URZ ;  /* 0x0000000a250402a5 */ /* 0x000fe4000f8e003f */
[----:B------:R-:W-:-:S03]  /*6c60*/  @UP0 UIMAD UR6, UR37, UR11, UR6 ;  /* 0x0000000b250602a4 */ /* 0x000fc6000f8e0206 */
[----:B------:R-:W-:Y:S01]  /*6c70*/  @UP0 ULDC.64 UR10, c[0x0][0x9d0] ;  /* 0x00027400000a0ab9 */ /* 0x000fe20000000a00 */
[----:B------:R-:W-:Y:S02]  /*6c80*/  @UP0 UIADD3 UR5, UR5, UR6, URZ ;  /* 0x0000000605050290 */ /* 0x000fe4000fffe03f */
[----:B------:R-:W-:Y:S02]  /*6c90*/  @UP0 UIMAD UR6, UR12, UR10, URZ ;  /* 0x0000000a0c0602a4 */ /* 0x000fe4000f8e023f */
[----:B------:R-:W-:Y:S02]  /*6ca0*/  @UP0 UIMAD.WIDE.U32 UR4, UR38, UR10, UR4 ;  /* 0x0000000a260402a5 */ /* 0x000fe4000f8e0004 */
[----:B------:R-:W-:Y:S02]  /*6cb0*/  @UP0 UIMAD UR6, UR38, UR11, UR6 ;  /* 0x0000000b260602a4 */ /* 0x000fe4000f8e0206 */
[----:B------:R-:W-:Y:S02]  /*6cc0*/  @UP0 ULEA UR8, UP1, UR4, UR8, 0x2 ;  /* 0x0000000804080291 */ /* 0x000fe4000f82103f */
[----:B------:R-:W-:-:S04]  /*6cd0*/  @UP0 UIADD3 UR5, UR5, UR6, URZ ;  /* 0x0000000605050290 */ /* 0x000fc8000fffe03f */
[----:B------:R-:W-:Y:S01]  /*6ce0*/  @UP0 ULEA.HI.X UR9, UR4, UR9, UR5, 0x2, UP1 ;  /* 0x0000000904090291 */ /* 0x000fe200088f1405 */
[----:B------:R-:W-:-:S05]  /*6cf0*/  IMAD.U32 R8, RZ, RZ, UR8 ;  /* 0x00000008ff087e24 */ /* 0x000fca000f8e00ff */
[----:B------:R-:W-:-:S05]  /*6d00*/  IMAD.U32 R9, RZ, RZ, UR9 ;  /* 0x00000009ff097e24 */ /* 0x000fca000f8e00ff */
[----:B------:R0:W4:Y:S01]  /*6d10*/  @P0 LDG.E R3, desc[UR46][R8.64] ;  /* 0x0000002e08030981 */ /* 0x000122000c1e1900 */
[----:B------:R-:W-:Y:S02]  /*6d20*/  IMAD.U32 R13, RZ, RZ, UR7 ;  /* 0x00000007ff0d7e24 */ /* 0x000fe4000f8e00ff */
[----:B--2---:R-:W-:Y:S01]  /*6d30*/  IMAD.MOV.U32 R2, RZ, RZ, -0x800000 ;  /* 0xff800000ff027424 */ /* 0x004fe200078e00ff */
[----:B------:R-:W2:Y:S04]  /*6d40*/  SHFL.BFLY PT, R0, R5, 0x2, 0x1f ;  /* 0x0c401f0005007f89 */ /* 0x000ea800000e0000 */
[----:B---3--:R-:W1:Y:S01]  /*6d50*/  SHFL.BFLY PT, R7, R6, 0x2, 0x1f ;  /* 0x0c401f0006077f89 */ /* 0x008e6200000e0000 */
[----:B0-----:R-:W-:Y:S02]  /*6d60*/  IMAD.MOV.U32 R8, RZ, RZ, RZ ;  /* 0x000000ffff087224 */ /* 0x001fe400078e00ff */
[----:B--2---:R-:W-:Y:S01]  /*6d70*/  FADD.FTZ R0, R0, R5 ;  /* 0x0000000500007221 */ /* 0x004fe20000010000 */
[----:B-1----:R-:W-:Y:S01]  /*6d80*/  FADD.FTZ R4, R7, R6 ;  /* 0x0000000607047221 */ /* 0x002fe20000010000 */
[----:B------:R-:W-:-:S03]  /*6d90*/  IMAD.MOV.U32 R6, RZ, RZ, RZ ;  /* 0x000000ffff067224 */ /* 0x000fc600078e00ff */
[----:B------:R-:W0:Y:S04]  /*6da0*/  SHFL.BFLY PT, R7, R0, 0x1, 0x1f ;  /* 0x0c201f0000077f89 */ /* 0x000e2800000e0000 */
[----:B------:R-:W1:Y:S01]  /*6db0*/  SHFL.BFLY PT, R11, R4, 0x1, 0x1f ;  /* 0x0c201f00040b7f89 */ /* 0x000e6200000e0000 */
[----:B0-----:R-:W-:Y:S01]  /*6dc0*/  FADD.FTZ R10, R0, R7 ;  /* 0x00000007000a7221 */ /* 0x001fe20000010000 */
[----:B------:R-:W-:Y:S02]  /*6dd0*/  IMAD.MOV.U32 R0, RZ, RZ, -0x800000 ;  /* 0xff800000ff007424 */ /* 0x000fe400078e00ff */
[----:B-1----:R-:W-:Y:S02]  /*6de0*/  FADD.FTZ R11, R4, R11 ;  /* 0x0000000b040b7221 */ /* 0x002fe40000010000 */
[C---:B------:R-:W-:Y:S01]  /*6df0*/  FSETP.NE.FTZ.AND P0, PT, R10.reuse, RZ, PT ;  /* 0x000000ff0a00720b */ /* 0x040fe20003f15000 */
[----:B------:R-:W-:Y:S01]  /*6e00*/  FMUL.FTZ R12, R10, 0.00390625 ;  /* 0x3b8000000a0c7820 */ /* 0x000fe20000410000 */
[----:B------:R-:W-:-:S02]  /*6e10*/  IMAD.U32 R4, RZ, RZ, UR7 ;  /* 0x00000007ff047e24 */ /* 0x000fc4000f8e00ff */
[----:B------:R-:W-:Y:S02]  /*6e20*/  FMUL.FTZ R9, R11, 0.00390625 ;  /* 0x3b8000000b097820 */ /* 0x000fe40000410000 */
[----:B------:R-:W-:-:S03]  /*6e30*/  FSETP.NE.FTZ.AND P1, PT, R12, RZ, PT ;  /* 0x000000ff0c00720b */ /* 0x000fc60003f35000 */
[----:B------:R-:W-:-:S04]  /*6e40*/  FSETP.NE.FTZ.AND P2, PT, R9, RZ, PT ;  /* 0x000000ff0900720b */ /* 0x000fc80003f55000 */
[----:B------:R0:W-:Y:S01]  /*6e50*/  @P0 MUFU.RCP R8, R10 ;  /* 0x0000000a00080308 */ /* 0x0001e20000001000 */
[----:B------:R-:W-:-:S05]  /*6e60*/  FSETP.NE.FTZ.AND P0, PT, R11, RZ, PT ;  /* 0x000000ff0b00720b */ /* 0x000fca0003f15000 */
[----:B------:R-:W-:-:S03]  /*6e70*/  @P1 FMUL.FTZ R4, R4, 0.69314718246459960938 ;  /* 0x3f31721804041820 */ /* 0x000fc60000410000 */
[----:B------:R-:W1:Y:S01]  /*6e80*/  @P2 MUFU.LG2 R7, R9 ;  /* 0x0000000900072308 */ /* 0x000e620000000c00 */
[----:B0-----:R-:W-:-:S07]  /*6e90*/  @P2 FMUL.FTZ R10, R13, 0.69314718246459960938 ;  /* 0x3f3172180d0a2820 */ /* 0x001fce0000410000 */
[----:B------:R-:W0:Y:S08]  /*6ea0*/  @P1 MUFU.LG2 R5, R12 ;  /* 0x0000000c00051308 */ /* 0x000e300000000c00 */
[----:B------:R-:W2:Y:S01]  /*6eb0*/  @P0 MUFU.RCP R6, R11 ;  /* 0x0000000b00060308 */ /* 0x000ea20000001000 */
[----:B-1----:R-:W-:Y:S01]  /*6ec0*/  @P2 FMUL.FTZ R7, R7, 0.69314718246459960938 ;  /* 0x3f31721807072820 */ /* 0x002fe20000410000 */
[----:B------:R-:W-:-:S03]  /*6ed0*/  PLOP3.LUT P0, PT, PT, PT, PT, 0x8, 0x0 ;  /* 0x000000000000781c */ /* 0x000fc60003f0e170 */
[----:B------:R-:W-:Y:S01]  /*6ee0*/  @P2 FFMA.FTZ R0, R10, R170, R7 ;  /* 0x000000aa0a002223 */ /* 0x000fe20000010007 */
[----:B0-----:R-:W-:-:S04]  /*6ef0*/  @P1 FMUL.FTZ R5, R5, 0.69314718246459960938 ;  /* 0x3f31721805051820 */ /* 0x001fc80000410000 */
[----:B------:R-:W-:Y:S01]  /*6f00*/  @P1 FFMA.FTZ R2, R4, R185, R5 ;  /* 0x000000b904021223 */ /* 0x000fe20000010005 */
[-C--:B----4-:R-:W-:Y:S01]  /*6f10*/  FMUL.FTZ R8, R8, R3.reuse ;  /* 0x0000000308087220 */ /* 0x090fe20000410000 */
[----:B--2---:R-:W-:-:S03]  /*6f20*/  FMUL.FTZ R3, R6, R3 ;  /* 0x0000000306037220 */ /* 0x004fc60000410000 */
[-C--:B------:R-:W-:Y:S01]  /*6f30*/  FMUL.FTZ R24, R24, R8.reuse ;  /* 0x0000000818187220 */ /* 0x080fe20000410000 */
        /* <DEDUP_REMOVED lines=62> */
[----:B------:R-:W-:Y:S01]  /*7320*/  FMUL.FTZ R145, R145, R8 ;  /* 0x0000000891917220 */ /* 0x000fe20000410000 */
        /* <DEDUP_REMOVED lines=63> */
[----:B------:R-:W-:-:S07]  /*7720*/  FMUL.FTZ R147, R147, R3 ;  /* 0x0000000393937220 */ /* 0x000fce0000410000 */
.L_x_10:
[----:B------:R-:W-:Y:S05]  /*7730*/  @P0 BRA `(.L_x_35) ;  /* 0x00000038006c0947 */ /* 0x000fea0003800000 */
[----:B------:R-:W0:Y:S01]  /*7740*/  S2R R7, SR_TID.X ;  /* 0x0000000000077919 */ /* 0x000e220000002100 */
[----:B------:R-:W-:Y:S01]  /*7750*/  ULDC.64 UR4, c[0x4][0x128] ;  /* 0x01004a0000047ab9 */ /* 0x000fe20000000a00 */
[----:B------:R-:W-:Y:S01]  /*7760*/  ULDC.64 UR8, c[0x0][0xbd0] ;  /* 0x0002f40000087ab9 */ /* 0x000fe20000000a00 */
[----:B------:R-:W-:Y:S01]  /*7770*/  USHF.R.S32.HI UR7, URZ, 0x1f, UR38 ;  /* 0x0000001f3f077899 */ /* 0x000fe20008011426 */
[----:B------:R-:W-:Y:S01]  /*7780*/  ULDC.64 UR10, c[0x0][0xb38] ;  /* 0x0002ce00000a7ab9 */ /* 0x000fe20000000a00 */
[----:B0-----:R-:W-:-:S05]  /*7790*/  IMAD.SHL.U32 R3, R7, 0x4, RZ ;  /* 0x0000000407037824 */ /* 0x001fca00078e00ff */
[----:B------:R-:W-:Y:S01]  /*77a0*/  LOP3.LUT R3, R3, 0xc, RZ, 0xc0, !PT ;  /* 0x0000000c03037812 */ /* 0x000fe200078ec0ff */
[----:B------:R-:W-:Y:S03]  /*77b0*/  BAR.SYNC.DEFER_BLOCKING 0x1, 0x100 ;  /* 0x0044000000007b1d */ /* 0x000fe60000010000 */
[----:B------:R-:W-:-:S05]  /*77c0*/  IADD3 R4, P0, R3, UR4, RZ ;  /* 0x0000000403047c10 */ /* 0x000fca000ff1e0ff */
[----:B------:R-:W-:-:S05]  /*77d0*/  IMAD.X R5, RZ, RZ, UR5, P0 ;  /* 0x00000005ff057e24 */ /* 0x000fca00080e06ff */
[----:B------:R0:W2:Y:S01]  /*77e0*/  LDG.E.CONSTANT R3, desc[UR46][R4.64] ;  /* 0x0000002e04037981 */ /* 0x0000a2000c1e9900 */
[----:B------:R-:W-:Y:S01]  /*77f0*/  LOP3.LUT P0, R9, R7, 0x3, RZ, 0xc0, !PT ;  /* 0x0000000307097812 */ /* 0x000fe2000780c0ff */
[----:B------:R-:W-:Y:S01]  /*7800*/  UIMAD.WIDE.U32 UR4, UR38, UR8, URZ ;  /* 0x00000008260472a5 */ /* 0x000fe2000f8e003f */
[----:B------:R-:W-:Y:S01]  /*7810*/  BSSY B0, `(.L_x_36) ;  /* 0x00002b3000007945 */ /* 0x000fe20003800000 */
[----:B------:R-:W-:Y:S01]  /*7820*/  UIMAD UR6, UR7, UR8, URZ ;  /* 0x00000008070672a4 */ /* 0x000fe2000f8e023f */
[----:B------:R-:W-:Y:S01]  /*7830*/  ISETP.EQ.OR P0, PT, R9, 0x3, !P0 ;  /* 0x000000030900780c */ /* 0x000fe20004702670 */
[----:B------:R-:W-:Y:S02]  /*7840*/  UIMAD UR8, UR7, UR10, URZ ;  /* 0x0000000a070872a4 */ /* 0x000fe4000f8e023f */
[----:B------:R-:W-:Y:S01]  /*7850*/  UIMAD UR9, UR38, UR9, UR6 ;  /* 0x00000009260972a4 */ /* 0x000fe2000f8e0206 */
[----:B------:R-:W-:Y:S01]  /*7860*/  SEL R206, R10, R39, P0 ;  /* 0x000000270ace7207 */ /* 0x000fe20000000000 */
[----:B------:R-:W-:Y:S01]  /*7870*/  UIMAD.WIDE.U32 UR6, UR38, UR10, URZ ;  /* 0x0000000a260672a5 */ /* 0x000fe2000f8e003f */
[----:B------:R-:W-:Y:S01]  /*7880*/  SEL R15, R39, R10, P0 ;  /* 0x0000000a270f7207 */ /* 0x000fe20000000000 */
[----:B------:R-:W-:Y:S01]  /*7890*/  VIADD R10, R7, 0xffffff80 ;  /* 0xffffff80070a7836 */ /* 0x000fe20000000000 */
[----:B------:R-:W-:Y:S01]  /*78a0*/  SEL R30, R44, R45, P0 ;  /* 0x0000002d2c1e7207 */ /* 0x000fe20000000000 */
[----:B------:R-:W-:Y:S01]  /*78b0*/  UIADD3 UR9, UR5, UR9, URZ ;  /* 0x0000000905097290 */ /* 0x000fe2000fffe03f */
[----:B------:R-:W-:Y:S01]  /*78c0*/  SEL R44, R45, R44, P0 ;  /* 0x0000002c2d2c7207 */ /* 0x000fe20000000000 */
[----:B------:R-:W-:Y:S01]  /*78d0*/  UIMAD UR8, UR38, UR11, UR8 ;  /* 0x0000000b260872a4 */ /* 0x000fe2000f8e0208 */
[----:B0-----:R-:W-:-:S02]  /*78e0*/  SHF.R.S32.HI R5, RZ, 0x1f, R10 ;  /* 0x0000001fff057819 */ /* 0x001fc4000001140a */
[----:B------:R-:W-:Y:S01]  /*78f0*/  SEL R204, R34, R35, P0 ;  /* 0x0000002322cc7207 */ /* 0x000fe20000000000 */
[----:B------:R-:W-:Y:S01]  /*7900*/  UIADD3 UR8, UR7, UR8, URZ ;  /* 0x0000000807087290 */ /* 0x000fe2000fffe03f */
[----:B------:R-:W-:Y:S02]  /*7910*/  LEA.HI R4, R5, R10, RZ, 0x7 ;  /* 0x0000000a05047211 */ /* 0x000fe400078f38ff */
[----:B------:R-:W-:Y:S02]  /*7920*/  SEL R34, R35, R34, P0 ;  /* 0x0000002223227207 */ /* 0x000fe40000000000 */
[----:B------:R-:W-:Y:S02]  /*7930*/  LOP3.LUT R7, R4, 0xffffff80, RZ, 0xc0, !PT ;  /* 0xffffff8004077812 */ /* 0x000fe400078ec0ff */
[----:B------:R-:W-:Y:S02]  /*7940*/  SEL R220, R86, R87, P0 ;  /* 0x0000005756dc7207 */ /* 0x000fe40000000000 */
[----:B------:R-:W-:Y:S01]  /*7950*/  SEL R35, R87, R86, P0 ;  /* 0x0000005657237207 */ /* 0x000fe20000000000 */
[----:B------:R-:W-:Y:S01]  /*7960*/  IMAD.IADD R45, R10, 0x1, -R7 ;  /* 0x000000010a2d7824 */ /* 0x000fe200078e0a07 */
[----:B------:R-:W-:-:S02]  /*7970*/  SEL R208, R42, R43, P0 ;  /* 0x0000002b2ad07207 */ /* 0x000fc40000000000 */
[----:B------:R-:W-:Y:S02]  /*7980*/  SEL R17, R43, R42, P0 ;  /* 0x0000002a2b117207 */ /* 0x000fe40000000000 */
[----:B------:R-:W-:Y:S02]  /*7990*/  SHF.R.S32.HI R86, RZ, 0x1f, R45 ;  /* 0x0000001fff567819 */ /* 0x000fe4000001142d */
[----:B------:R-:W-:Y:S02]  /*79a0*/  SEL R42, R46, R47, P0 ;  /* 0x0000002f2e2a7207 */ /* 0x000fe40000000000 */
[----:B------:R-:W-:Y:S02]  /*79b0*/  SEL R19, R47, R46, P0 ;  /* 0x0000002e2f137207 */ /* 0x000fe40000000000 */
[----:B------:R-:W-:Y:S02]  /*79c0*/  LEA.HI R5, R5, R10, RZ, 0x2 ;  /* 0x0000000a05057211 */ /* 0x000fe400078f10ff */
[----:B------:R-:W-:-:S02]  /*79d0*/  LEA.HI R47, R86, R45, RZ, 0x2 ;  /* 0x0000002d562f7211 */ /* 0x000fc400078f10ff */
[----:B------:R-:W-:Y:S02]  /*79e0*/  SEL R202, R6, R31, P0 ;  /* 0x0000001f06ca7207 */ /* 0x000fe40000000000 */
[----:B------:R-:W-:Y:S02]  /*79f0*/  SEL R31, R31, R6, P0 ;  /* 0x000000061f1f7207 */ /* 0x000fe40000000000 */
[----:B------:R-:W-:Y:S02]  /*7a00*/  LOP3.LUT R7, R5, 0xfffffffc, RZ, 0xc0, !PT ;  /* 0xfffffffc05077812 */ /* 0x000fe400078ec0ff */
[----:B------:R-:W-:Y:S02]  /*7a10*/  SHF.R.S32.HI R9, RZ, 0x7, R4 ;  /* 0x00000007ff097819 */ /* 0x000fe40000011404 */
[--C-:B------:R-:W-:Y:S02]  /*7a20*/  SHF.R.S32.HI R5, RZ, 0x2, R47.reuse ;  /* 0x00000002ff057819 */ /* 0x100fe4000001142f */
[----:B------:R-:W-:-:S02]  /*7a30*/  SHF.R.S32.HI R6, RZ, 0x1f, R47 ;  /* 0x0000001fff067819 */ /* 0x000fc4000001142f */
[----:B------:R-:W-:Y:S02]  /*7a40*/  SEL R20, R36, R37, P0 ;  /* 0x0000002524147207 */ /* 0x000fe40000000000 */
[----:B------:R-:W-:Y:S02]  /*7a50*/  SEL R36, R37, R36, P0 ;  /* 0x0000002425247207 */ /* 0x000fe40000000000 */
[----:B------:R-:W0:Y:S01]  /*7a60*/  S2R R37, SR_CTAID.X ;  /* 0x0000000000257919 */ /* 0x000e220000002500 */
[----:B------:R-:W-:Y:S02]  /*7a70*/  LEA.HI R4, R4, R9, RZ, 0x1 ;  /* 0x0000000904047211 */ /* 0x000fe400078f08ff */
[----:B------:R-:W-:Y:S02]  /*7a80*/  LEA.HI R6, R6, R5, RZ, 0x3 ;  /* 0x0000000506067211 */ /* 0x000fe400078f18ff */
[----:B------:R-:W-:Y:S02]  /*7a90*/  LOP3.LUT R4, R4, 0x3fffffe, RZ, 0xc0, !PT ;  /* 0x03fffffe04047812 */ /* 0x000fe400078ec0ff */
[----:B------:R-:W-:-:S02]  /*7aa0*/  LOP3.LUT R6, R6, 0xfffffff8, RZ, 0xc0, !PT ;  /* 0xfffffff806067812 */ /* 0x000fc400078ec0ff */
[----:B------:R-:W-:Y:S01]  /*7ab0*/  IADD3 R11, R10, -R7, RZ ;  /* 0x800000070a0b7210 */ /* 0x000fe20007ffe0ff */
[----:B------:R-:W-:Y:S01]  /*7ac0*/  IMAD.IADD R9, R9, 0x1, -R4 ;  /* 0x0000000109097824 */ /* 0x000fe200078e0a04 */
[----:B------:R-:W-:Y:S01]  /*7ad0*/  LEA.HI R4, R86, R45, RZ, 0x5 ;  /* 0x0000002d56047211 */ /* 0x000fe200078f28ff */
[----:B------:R-:W-:Y:S01]  /*7ae0*/  IMAD.IADD R5, R5, 0x1, -R6 ;  /* 0x0000000105057824 */ /* 0x000fe200078e0a06 */
[----:B------:R-:W-:Y:S01]  /*7af0*/  LEA.HI R6, R11, R11, RZ, 0x1 ;  /* 0x0000000b0b067211 */ /* 0x000fe200078f08ff */
[----:B------:R-:W-:Y:S01]  /*7b00*/  IMAD.U32 R7, RZ, RZ, UR7 ;  /* 0x00000007ff077e24 */ /* 0x000fe2000f8e00ff */
[----:B------:R-:W-:Y:S01]  /*7b10*/  SEL R14, R24, R25, P0 ;  /* 0x00000019180e7207 */ /* 0x000fe20000000000 */
[----:B------:R-:W-:Y:S01]  /*7b20*/  IMAD.U32 R7, RZ, RZ, UR8 ;  /* 0x00000008ff077e24 */ /* 0x000fe2000f8e00ff */
[----:B------:R-:W-:Y:S02]  /*7b30*/  SEL R24, R25, R24, P0 ;  /* 0x0000001819187207 */ /* 0x000fe40000000000 */
[----:B------:R-:W-:-:S02]  /*7b40*/  SEL R168, R88, R89, P0 ;  /* 0x0000005958a87207 */ /* 0x000fc40000000000 */
[----:B------:R-:W-:Y:S02]  /*7b50*/  SEL R200, R26, R27, P0 ;  /* 0x0000001b1ac87207 */ /* 0x000fe40000000000 */
[----:B------:R-:W-:Y:S02]  /*7b60*/  SEL R46, R50, R51, P0 ;  /* 0x00000033322e7207 */ /* 0x000fe40000000000 */
[----:B------:R-:W-:Y:S02]  /*7b70*/  SEL R21, R51, R50, P0 ;  /* 0x0000003233157207 */ /* 0x000fe40000000000 */
[----:B------:R-:W-:Y:S02]  /*7b80*/  SEL R88, R89, R88, P0 ;  /* 0x0000005859587207 */ /* 0x000fe40000000000 */
        /* <DEDUP_REMOVED lines=9> */
[----:B------:R-:W-:Y:S02]  /*7c20*/  SHF.R.S32.HI R4, RZ, 0x5, R4 ;  /* 0x00000005ff047819 */ /* 0x000fe40000011404 */
[----:B------:R-:W-:Y:S01]  /*7c30*/  LOP3.LUT R86, R6, 0x1ffffffe, RZ, 0xc0, !PT ;  /* 0x1ffffffe06567812 */ /* 0x000fe200078ec0ff */
[----:B------:R-:W-:Y:S01]  /*7c40*/  IMAD.U32 R6, RZ, RZ, UR6 ;  /* 0x00000006ff067e24 */ /* 0x000fe2000f8e00ff */
[----:B------:R-:W-:Y:S01]  /*7c50*/  SEL R176, R104, R105, P0 ;  /* 0x0000006968b07207 */ /* 0x000fe20000000000 */
[----:B------:R-:W-:Y:S01]  /*7c60*/  IMAD R10, R4, 0x10, R5 ;  /* 0x00000010040a7824 */ /* 0x000fe200078e0205 */
[----:B------:R-:W-:Y:S01]  /*7c70*/  SEL R66, R102, R103, P0 ;  /* 0x0000006766427207 */ /* 0x000fe20000000000 */
[----:B------:R-:W-:Y:S01]  /*7c80*/  IMAD.IADD R11, R11, 0x1, -R86 ;  /* 0x000000010b0b7824 */ /* 0x000fe200078e0a56 */
[----:B------:R-:W-:Y:S01]  /*7c90*/  SEL R125, R103, R102, P0 ;  /* 0x00000066677d7207 */ /* 0x000fe20000000000 */
[----:B------:R-:W-:Y:S01]  /*7ca0*/  IMAD R10, R9, 0x40, R10 ;  /* 0x00000040090a7824 */ /* 0x000fe200078e020a */
[----:B------:R-:W-:Y:S01]  /*7cb0*/  SEL R104, R105, R104, P0 ;  /* 0x0000006869687207 */ /* 0x000fe20000000000 */
[----:B------:R-:W-:Y:S01]  /*7cc0*/  IMAD.U32 R4, RZ, RZ, UR4 ;  /* 0x00000004ff047e24 */ /* 0x000fe2000f8e00ff */
[----:B------:R-:W-:Y:S01]  /*7cd0*/  SEL R180, R112, R113, P0 ;  /* 0x0000007170b47207 */ /* 0x000fe20000000000 */
[--C-:B------:R-:W-:Y:S01]  /*7ce0*/  IMAD R11, R11, 0x8, R10.reuse ;  /* 0x000000080b0b7824 */ /* 0x100fe200078e020a */
[----:B------:R-:W-:Y:S01]  /*7cf0*/  SEL R102, R106, R107, P0 ;  /* 0x0000006b6a667207 */ /* 0x000fe20000000000 */
[----:B0-----:R-:W-:Y:S01]  /*7d00*/  IMAD R10, R37, 0x80, R10 ;  /* 0x00000080250a7824 */ /* 0x001fe200078e020a */
[----:B------:R-:W-:Y:S01]  /*7d10*/  SEL R112, R113, R112, P0 ;  /* 0x0000007071707207 */ /* 0x000fe20000000000 */
[----:B------:R-:W-:Y:S01]  /*7d20*/  IMAD R11, R37, 0x80, R11 ;  /* 0x00000080250b7824 */ /* 0x000fe200078e020b */
[----:B------:R-:W-:Y:S01]  /*7d30*/  SEL R182, R116, R117, P0 ;  /* 0x0000007574b67207 */ /* 0x000fe20000000000 */
[----:B------:R-:W0:Y:S01]  /*7d40*/  S2UR UR4, SR_CTAID.Y ;  /* 0x00000000000479c3 */ /* 0x000e220000002600 */
[----:B------:R-:W-:Y:S01]  /*7d50*/  SEL R222, R94, R95, P0 ;  /* 0x0000005f5ede7207 */ /* 0x000fe20000000000 */
[----:B------:R-:W-:Y:S01]  /*7d60*/  IMAD.U32 R5, RZ, RZ, UR5 ;  /* 0x00000005ff057e24 */ /* 0x000fe2000f8e00ff */
[----:B------:R-:W-:Y:S01]  /*7d70*/  SEL R172, R96, R97, P0 ;  /* 0x0000006160ac7207 */ /* 0x000fe20000000000 */
[----:B------:R-:W-:Y:S01]  /*7d80*/  IMAD.U32 R5, RZ, RZ, UR9 ;  /* 0x00000009ff057e24 */ /* 0x000fe2000f8e00ff */
[----:B------:R-:W-:Y:S01]  /*7d90*/  SEL R116, R117, R116, P0 ;  /* 0x0000007475747207 */ /* 0x000fe20000000000 */
[----:B------:R-:W-:Y:S01]  /*7da0*/  ULDC.64 UR6, c[0x0][0xb48] ;  /* 0x0002d20000067ab9 */ /* 0x000fe20000000a00 */
[----:B------:R-:W-:Y:S01]  /*7db0*/  SEL R94, R95, R94, P0 ;  /* 0x0000005e5f5e7207 */ /* 0x000fe20000000000 */
[----:B------:R-:W-:Y:S01]  /*7dc0*/  ULDC.64 UR8, c[0x0][0xb28] ;  /* 0x0002ca0000087ab9 */ /* 0x000fe20000000a00 */
[----:B------:R-:W-:-:S02]  /*7dd0*/  SEL R96, R97, R96, P0 ;  /* 0x0000006061607207 */ /* 0x000fc40000000000 */
[----:B------:R-:W-:Y:S02]  /*7de0*/  SEL R192, R136, R137, P0 ;  /* 0x0000008988c07207 */ /* 0x000fe40000000000 */
[----:B------:R-:W-:Y:S02]  /*7df0*/  SEL R146, R52, R53, P0 ;  /* 0x0000003534927207 */ /* 0x000fe40000000000 */
[----:B------:R-:W-:Y:S02]  /*7e00*/  SEL R136, R137, R136, P0 ;  /* 0x0000008889887207 */ /* 0x000fe40000000000 */
[----:B------:R-:W-:Y:S02]  /*7e10*/  SEL R214, R70, R71, P0 ;  /* 0x0000004746d67207 */ /* 0x000fe40000000000 */
[----:B------:R-:W-:Y:S02]  /*7e20*/  SEL R224, R98, R99, P0 ;  /* 0x0000006362e07207 */ /* 0x000fe40000000000 */
[----:B------:R-:W-:-:S02]  /*7e30*/  LOP3.LUT R86, R47, 0x7ffffffc, RZ, 0xc0, !PT ;  /* 0x7ffffffc2f567812 */ /* 0x000fc400078ec0ff */
[----:B------:R-:W-:Y:S02]  /*7e40*/  SEL R52, R53, R52, P0 ;  /* 0x0000003435347207 */ /* 0x000fe40000000000 */
[----:B------:R-:W-:Y:S01]  /*7e50*/  SEL R70, R71, R70, P0 ;  /* 0x0000004647467207 */ /* 0x000fe20000000000 */
[----:B------:R-:W-:Y:S01]  /*7e60*/  IMAD.IADD R9, R45, 0x1, -R86 ;  /* 0x000000012d097824 */ /* 0x000fe200078e0a56 */
[----:B------:R-:W-:Y:S02]  /*7e70*/  SEL R98, R99, R98, P0 ;  /* 0x0000006263627207 */ /* 0x000fe40000000000 */
[----:B------:R-:W-:Y:S01]  /*7e80*/  SEL R16, R28, R29, P0 ;  /* 0x0000001d1c107207 */ /* 0x000fe20000000000 */
[----:B------:R-:W-:Y:S01]  /*7e90*/  IMAD.SHL.U32 R9, R9, 0x2, RZ ;  /* 0x0000000209097824 */ /* 0x000fe200078e00ff */
        /* <DEDUP_REMOVED lines=67> */
[----:B------:R-:W-:-:S02]  /*82d0*/  LOP3.LUT P1, RZ, R45, 0x3, RZ, 0xc0, !PT ;  /* 0x000000032dff7812 */ /* 0x000fc4000782c0ff */
[----:B------:R-:W-:Y:S02]  /*82e0*/  SEL R122, R123, R122, P0 ;  /* 0x0000007a7b7a7207 */ /* 0x000fe40000000000 */
[----:B------:R-:W-:Y:S02]  /*82f0*/  SEL R92, R93, R92, P0 ;  /* 0x0000005c5d5c7207 */ /* 0x000fe40000000000 */
[----:B------:R-:W-:Y:S02]  /*8300*/  SEL R140, R141, R140, P0 ;  /* 0x0000008c8d8c7207 */ /* 0x000fe40000000000 */
[----:B--2---:R-:W-:Y:S01]  /*8310*/  LOP3.LUT R89, R3, 0x2, RZ, 0x3c, !PT ;  /* 0x0000000203597812 */ /* 0x004fe200078e3cff */
[----:B------:R-:W-:Y:S01]  /*8320*/  SHFL.IDX PT, R14, R14, R3, 0x1c1f ;  /* 0x001c1f030e0e7589 */ /* 0x000fe200000e0000 */
[----:B------:R-:W-:Y:S02]  /*8330*/  SEL R142, R143, R142, P0 ;  /* 0x0000008e8f8e7207 */ /* 0x000fe40000000000 */
[----:B------:R-:W-:Y:S01]  /*8340*/  SEL R128, R129, R128, P0 ;  /* 0x0000008081807207 */ /* 0x000fe20000000000 */
[----:B------:R-:W1:Y:S01]  /*8350*/  SHFL.IDX PT, R95, R24, R89, 0x1c1f ;  /* 0x001c1f59185f7589 */ /* 0x000e6200000e0000 */
[----:B------:R-:W-:-:S02]  /*8360*/  SEL R130, R131, R130, P0 ;  /* 0x0000008283827207 */ /* 0x000fc40000000000 */
[----:B------:R-:W-:Y:S01]  /*8370*/  SEL R126, R127, R126, P0 ;  /* 0x0000007e7f7e7207 */ /* 0x000fe20000000000 */
[----:B------:R-:W-:Y:S04]  /*8380*/  SHFL.IDX PT, R97, R174, R3, 0x1c1f ;  /* 0x001c1f03ae617589 */ /* 0x000fe800000e0000 */
[----:B------:R-:W-:Y:S04]  /*8390*/  SHFL.IDX PT, R100, R100, R89, 0x1c1f ;  /* 0x001c1f5964647589 */ /* 0x000fe800000e0000 */
[----:B------:R-:W-:Y:S04]  /*83a0*/  SHFL.IDX PT, R47, R102, R3, 0x1c1f ;  /* 0x001c1f03662f7589 */ /* 0x000fe800000e0000 */
[----:B------:R1:W-:Y:S04]  /*83b0*/  SHFL.IDX PT, R71, R30, R3, 0x1c1f ;  /* 0x001c1f031e477589 */ /* 0x0003e800000e0000 */
[----:B------:R-:W-:Y:S04]  /*83c0*/  SHFL.IDX PT, R99, R176, R3, 0x1c1f ;  /* 0x001c1f03b0637589 */ /* 0x000fe800000e0000 */
[----:B------:R-:W-:Y:S01]  /*83d0*/  SHFL.IDX PT, R102, R44, R89, 0x1c1f ;  /* 0x001c1f592c667589 */ /* 0x000fe200000e0000 */
[----:B-1----:R-:W-:-:S03]  /*83e0*/  SEL R30, R14, R95, P0 ;  /* 0x0000005f0e1e7207 */ /* 0x002fc60000000000 */
[----:B------:R-:W-:Y:S04]  /*83f0*/  SHFL.IDX PT, R104, R104, R89, 0x1c1f ;  /* 0x001c1f5968687589 */ /* 0x000fe800000e0000 */
        /* <DEDUP_REMOVED lines=65> */
[----:B------:R1:W-:Y:S04]  /*8810*/  SHFL.IDX PT, R139, R8, R89, 0x1c1f ;  /* 0x001c1f59088b7589 */ /* 0x0003e800000e0000 */
[----:B------:R-:W-:Y:S04]  /*8820*/  SHFL.IDX PT, R155, R80, R89, 0x1c1f ;  /* 0x001c1f59509b7589 */ /* 0x000fe800000e0000 */
[----:B------:R-:W-:Y:S01]  /*8830*/  SHFL.IDX PT, R108, R108, R89, 0x1c1f ;  /* 0x001c1f596c6c7589 */ /* 0x000fe200000e0000 */
[----:B-1----:R-:W1:Y:S03]  /*8840*/  LDC R8, c[0x0][0xbe8] ;  /* 0x0002fa00ff087b82 */ /* 0x002e660000000800 */
[----:B------:R-:W-:Y:S04]  /*8850*/  SHFL.IDX PT, R3, R150, R89, 0x1c1f ;  /* 0x001c1f5996037589 */ /* 0x000fe800000e0000 */
[----:B------:R-:W-:Y:S04]  /*8860*/  SHFL.IDX PT, R149, R76, R89, 0x1c1f ;  /* 0x001c1f594c957589 */ /* 0x000fe800000e0000 */
[----:B------:R-:W-:Y:S04]  /*8870*/  SHFL.IDX PT, R80, R26, R89, 0x1c1f ;  /* 0x001c1f591a507589 */ /* 0x000fe800000e0000 */
[----:B------:R-:W2:Y:S04]  /*8880*/  SHFL.IDX PT, R79, R32, R89, 0x1c1f ;  /* 0x001c1f59204f7589 */ /* 0x000ea800000e0000 */
[----:B------:R-:W-:Y:S04]  /*8890*/  SHFL.IDX PT, R186, R40, R89, 0x1c1f ;  /* 0x001c1f5928ba7589 */ /* 0x000fe800000e0000 */
[----:B------:R-:W3:Y:S01]  /*88a0*/  SHFL.IDX PT, R83, R60, R89, 0x1c1f ;  /* 0x001c1f593c537589 */ /* 0x000ee200000e0000 */
[----:B-1----:R-:W-:-:S03]  /*88b0*/  ISETP.NE.AND P2, PT, R8, 0x1, PT ;  /* 0x000000010800780c */ /* 0x002fc60003f45270 */
[----:B------:R-:W-:Y:S04]  /*88c0*/  SHFL.IDX PT, R120, R120, R89, 0x1c1f ;  /* 0x001c1f5978787589 */ /* 0x000fe800000e0000 */
[----:B------:R-:W-:Y:S04]  /*88d0*/  SHFL.IDX PT, R76, R34, R89, 0x1c1f ;  /* 0x001c1f59224c7589 */ /* 0x000fe800000e0000 */
[----:B------:R-:W-:Y:S04]  /*88e0*/  SHFL.IDX PT, R151, R72, R89, 0x1c1f ;  /* 0x001c1f5948977589 */ /* 0x000fe800000e0000 */
[----:B------:R-:W-:Y:S01]  /*88f0*/  SHFL.IDX PT, R178, R144, R89, 0x1c1f ;  /* 0x001c1f5990b27589 */ /* 0x000fe200000e0000 */
[----:B--2---:R-:W-:-:S02]  /*8900*/  SEL R26, R18, R79, P0 ;  /* 0x0000004f121a7207 */ /* 0x004fc40000000000 */
[----:B------:R-:W-:Y:S01]  /*8910*/  SEL R24, R79, R18, P0 ;  /* 0x000000124f187207 */ /* 0x000fe20000000000 */
[----:B------:R-:W-:Y:S01]  /*8920*/  SHFL.IDX PT, R123, R31, R89, 0x1c1f ;  /* 0x001c1f591f7b7589 */ /* 0x000fe200000e0000 */
[----:B------:R-:W-:-:S03]  /*8930*/  SEL R79, R149, R162, P0 ;  /* 0x000000a2954f7207 */ /* 0x000fc60000000000 */
[----:B------:R3:W-:Y:S04]  /*8940*/  SHFL.IDX PT, R72, R15, R89, 0x1c1f ;  /* 0x001c1f590f487589 */ /* 0x0007e800000e0000 */
[----:B------:R-:W1:Y:S04]  /*8950*/  SHFL.IDX PT, R188, R48, R89, 0x1c1f ;  /* 0x001c1f5930bc7589 */ /* 0x000e6800000e0000 */
[----:B------:R2:W4:Y:S01]  /*8960*/  SHFL.IDX PT, R174, R17, R89, 0x1c1f ;  /* 0x001c1f5911ae7589 */ /* 0x00052200000e0000 */
[----:B---3--:R-:W-:-:S03]  /*8970*/  SEL R15, R154, R83, P0 ;  /* 0x000000539a0f7207 */ /* 0x008fc60000000000 */
[----:B------:R3:W5:Y:S04]  /*8980*/  SHFL.IDX PT, R48, R19, R89, 0x1c1f ;  /* 0x001c1f5913307589 */ /* 0x00076800000e0000 */
[----:B------:R0:W5:Y:S01]  /*8990*/  SHFL.IDX PT, R134, R21, R89, 0x1c1f ;  /* 0x001c1f5915867589 */ /* 0x00016200000e0000 */
[----:B--2---:R-:W-:-:S03]  /*89a0*/  SEL R17, R137, R146, P0 ;  /* 0x0000009289117207 */ /* 0x004fc60000000000 */
[----:B------:R2:W-:Y:S01]  /*89b0*/  SHFL.IDX PT, R93, R28, R89, 0x1c1f ;  /* 0x001c1f591c5d7589 */ /* 0x0005e200000e0000 */
[----:B---3--:R-:W-:-:S03]  /*89c0*/  SEL R19, R146, R137, P0 ;  /* 0x0000008992137207 */ /* 0x008fc60000000000 */
[----:B------:R-:W3:Y:S01]  /*89d0*/  SHFL.IDX PT, R135, R25, R89, 0x1c1f ;  /* 0x001c1f5919877589 */ /* 0x000ee200000e0000 */
[----:B0-----:R-:W-:-:S03]  /*89e0*/  SEL R21, R102, R71, P0 ;  /* 0x0000004766157207 */ /* 0x001fc60000000000 */
[----:B------:R0:W3:Y:S01]  /*89f0*/  SHFL.IDX PT, R144, R23, R89, 0x1c1f ;  /* 0x001c1f5917907589 */ /* 0x0000e200000e0000 */
[----:B-1----:R-:W-:Y:S02]  /*8a00*/  SEL R18, R69, R188, P0 ;  /* 0x000000bc45127207 */ /* 0x002fe40000000000 */
[----:B--2---:R-:W-:Y:S01]  /*8a10*/  SEL R28, R95, R14, P0 ;  /* 0x0000000e5f1c7207 */ /* 0x004fe20000000000 */
[----:B------:R1:W-:Y:S01]  /*8a20*/  SHFL.IDX PT, R44, R98, R89, 0x1c1f ;  /* 0x001c1f59622c7589 */ /* 0x0003e200000e0000 */
[----:B------:R-:W-:Y:S02]  /*8a30*/  SEL R95, R97, R100, P0 ;  /* 0x00000064615f7207 */ /* 0x000fe40000000000 */
[----:B------:R-:W-:Y:S01]  /*8a40*/  SEL R97, R100, R97, P0 ;  /* 0x0000006164617207 */ /* 0x000fe20000000000 */
[----:B------:R-:W2:Y:S01]  /*8a50*/  SHFL.IDX PT, R145, R56, R89, 0x1c1f ;  /* 0x001c1f5938917589 */ /* 0x000ea200000e0000 */
[----:B------:R-:W-:Y:S02]  /*8a60*/  SEL R100, R104, R99, P0 ;  /* 0x0000006368647207 */ /* 0x000fe40000000000 */
[----:B0-----:R-:W-:Y:S01]  /*8a70*/  SEL R23, R71, R102, P0 ;  /* 0x0000006647177207 */ /* 0x001fe20000000000 */
[----:B------:R-:W-:Y:S01]  /*8a80*/  SHFL.IDX PT, R176, R140, R89, 0x1c1f ;  /* 0x001c1f598cb07589 */ /* 0x000fe200000e0000 */
[----:B------:R-:W-:-:S02]  /*8a90*/  SEL R102, R103, R112, P0 ;  /* 0x0000007067667207 */ /* 0x000fc40000000000 */
[----:B-1----:R-:W-:Y:S01]  /*8aa0*/  SEL R98, R99, R104, P0 ;  /* 0x0000006863627207 */ /* 0x002fe20000000000 */
[----:B------:R-:W0:Y:S01]  /*8ab0*/  SHFL.IDX PT, R140, R29, R89, 0x1c1f ;  /* 0x001c1f591d8c7589 */ /* 0x000e2200000e0000 */
[----:B------:R-:W-:Y:S02]  /*8ac0*/  SEL R104, R112, R103, P0 ;  /* 0x0000006770687207 */ /* 0x000fe40000000000 */
[----:B------:R-:W-:Y:S01]  /*8ad0*/  SEL R103, R105, R116, P0 ;  /* 0x0000007469677207 */ /* 0x000fe20000000000 */
[----:B------:R1:W-:Y:S01]  /*8ae0*/  SHFL.IDX PT, R52, R114, R89, 0x1c1f ;  /* 0x001c1f5972347589 */ /* 0x0003e200000e0000 */
[----:B------:R-:W-:Y:S02]  /*8af0*/  SEL R105, R116, R105, P0 ;  /* 0x0000006974697207 */ /* 0x000fe40000000000 */
[----:B------:R-:W-:Y:S01]  /*8b00*/  SEL R116, R136, R115, P0 ;  /* 0x0000007388747207 */ /* 0x000fe20000000000 */
[----:B------:R4:W0:Y:S01]  /*8b10*/  SHFL.IDX PT, R143, R27, R89, 0x1c1f ;  /* 0x001c1f591b8f7589 */ /* 0x00082200000e0000 */
[----:B------:R-:W-:-:S02]  /*8b20*/  SEL R25, R119, R20, P0 ;  /* 0x0000001477197207 */ /* 0x000fc40000000000 */
[----:B------:R-:W-:Y:S01]  /*8b30*/  SEL R99, R101, R108, P0 ;  /* 0x0000006c65637207 */ /* 0x000fe20000000000 */
[----:B------:R5:W-:Y:S01]  /*8b40*/  SHFL.IDX PT, R129, R33, R89, 0x1c1f ;  /* 0x001c1f5921817589 */ /* 0x000be200000e0000 */
[----:B------:R-:W-:Y:S02]  /*8b50*/  SEL R101, R108, R101, P0 ;  /* 0x000000656c657207 */ /* 0x000fe40000000000 */
[----:B-1----:R-:W-:Y:S01]  /*8b60*/  SEL R114, R115, R136, P0 ;  /* 0x0000008873727207 */ /* 0x002fe20000000000 */
[----:B------:R1:W-:Y:S01]  /*8b70*/  SHFL.IDX PT, R131, R122, R89, 0x1c1f ;  /* 0x001c1f597a837589 */ /* 0x0003e200000e0000 */
[----:B------:R-:W3:Y:S01]  /*8b80*/  LDC.64 R136, c[0x0][0xbd8] ;  /* 0x0002f600ff887b82 */ /* 0x000ee20000000a00 */
[----:B----4-:R-:W-:Y:S02]  /*8b90*/  SEL R27, R20, R119, P0 ;  /* 0x00000077141b7207 */ /* 0x010fe40000000000 */
[----:B------:R-:W-:Y:S01]  /*8ba0*/  SEL R119, R90, R121, P0 ;  /* 0x000000795a777207 */ /* 0x000fe20000000000 */
[----:B------:R4:W-:Y:S01]  /*8bb0*/  SHFL.IDX PT, R60, R35, R89, 0x1c1f ;  /* 0x001c1f59233c7589 */ /* 0x0009e200000e0000 */
[----:B-----5:R-:W-:-:S02]  /*8bc0*/  SEL R33, R22, R3, P0 ;  /* 0x0000000316217207 */ /* 0x020fc40000000000 */
[----:B------:R-:W-:Y:S01]  /*8bd0*/  SEL R121, R121, R90, P0 ;  /* 0x0000005a79797207 */ /* 0x000fe20000000000 */
[----:B------:R5:W-:Y:S01]  /*8be0*/  SHFL.IDX PT, R32, R106, R89, 0x1c1f ;  /* 0x001c1f596a207589 */ /* 0x000be200000e0000 */
[----:B------:R-:W-:Y:S02]  /*8bf0*/  SEL R3, R3, R22, P0 ;  /* 0x0000001603037207 */ /* 0x000fe40000000000 */
[----:B------:R-:W-:Y:S01]  /*8c00*/  SEL R90, R87, R80, P0 ;  /* 0x00000050575a7207 */ /* 0x000fe20000000000 */
[----:B------:R2:W-:Y:S01]  /*8c10*/  SHFL.IDX PT, R40, R118, R89, 0x1c1f ;  /* 0x001c1f5976287589 */ /* 0x0005e200000e0000 */
[----:B-1----:R-:W-:Y:S02]  /*8c20*/  SEL R122, R80, R87, P0 ;  /* 0x00000057507a7207 */ /* 0x002fe40000000000 */
[----:B------:R-:W-:Y:S01]  /*8c30*/  SEL R22, R75, R186, P0 ;  /* 0x000000ba4b167207 */ /* 0x000fe20000000000 */
[----:B------:R-:W1:Y:S01]  /*8c40*/  SHFL.IDX PT, R141, R78, R89, 0x1c1f ;  /* 0x001c1f594e8d7589 */ /* 0x000e6200000e0000 */
[----:B------:R-:W-:-:S02]  /*8c50*/  SEL R20, R186, R75, P0 ;  /* 0x0000004bba147207 */ /* 0x000fc40000000000 */
[----:B----4-:R-:W-:Y:S01]  /*8c60*/  SEL R35, R83, R154, P0 ;  /* 0x0000009a53237207 */ /* 0x010fe20000000000 */
[----:B------:R-:W-:Y:S01]  /*8c70*/  SHFL.IDX PT, R147, R64, R89, 0x1c1f ;  /* 0x001c1f5940937589 */ /* 0x000fe200000e0000 */
[----:B-----5:R-:W-:Y:S01]  /*8c80*/  SEL R106, R107, R120, P0 ;  /* 0x000000786b6a7207 */ /* 0x020fe20000000000 */
[----:B------:R-:W4:Y:S01]  /*8c90*/  LDC R154, c[0x0][0xc50] ;  /* 0x00031400ff9a7b82 */ /* 0x000f220000000800 */
[----:B------:R-:W-:Y:S01]  /*8ca0*/  SEL R108, R120, R107, P0 ;  /* 0x0000006b786c7207 */ /* 0x000fe20000000000 */
[----:B------:R-:W-:Y:S01]  /*8cb0*/  SHFL.IDX PT, R184, R128, R89, 0x1c1f ;  /* 0x001c1f5980b87589 */ /* 0x000fe200000e0000 */
[----:B------:R-:W-:Y:S02]  /*8cc0*/  SEL R80, R81, R76, P0 ;  /* 0x0000004c51507207 */ /* 0x000fe40000000000 */
[----:B------:R-:W-:Y:S01]  /*8cd0*/  SEL R75, R162, R149, P0 ;  /* 0x00000095a24b7207 */ /* 0x000fe20000000000 */
[----:B------:R-:W5:Y:S01]  /*8ce0*/  SHFL.IDX PT, R128, R74, R89, 0x1c1f ;  /* 0x001c1f594a807589 */ /* 0x000f6200000e0000 */
[----:B--2---:R-:W-:Y:S01]  /*8cf0*/  SEL R118, R91, R178, P0 ;  /* 0x000000b25b767207 */ /* 0x004fe20000000000 */
[----:B------:R-:W2:Y:S01]  /*8d00*/  LDC.64 R148, c[0x0][0xb40] ;  /* 0x0002d000ff947b82 */ /* 0x000ea20000000a00 */
[----:B------:R-:W-:Y:S01]  /*8d10*/  SEL R120, R178, R91, P0 ;  /* 0x0000005bb2787207 */ /* 0x000fe20000000000 */
[----:B------:R0:W-:Y:S01]  /*8d20*/  SHFL.IDX PT, R64, R130, R89, 0x1c1f ;  /* 0x001c1f5982407589 */ /* 0x0001e200000e0000 */
[----:B------:R-:W-:-:S02]  /*8d30*/  SEL R76, R76, R81, P0 ;  /* 0x000000514c4c7207 */ /* 0x000fc40000000000 */
[----:B------:R-:W-:Y:S01]  /*8d40*/  SEL R91, R86, R123, P0 ;  /* 0x0000007b565b7207 */ /* 0x000fe20000000000 */
[----:B------:R3:W-:Y:S01]  /*8d50*/  SHFL.IDX PT, R56, R126, R89, 0x1c1f ;  /* 0x001c1f597e387589 */ /* 0x0007e200000e0000 */
[----:B------:R-:W-:Y:S02]  /*8d60*/  SEL R81, R77, R72, P0 ;  /* 0x000000484d517207 */ /* 0x000fe40000000000 */
[----:B------:R-:W-:Y:S01]  /*8d70*/  SEL R123, R123, R86, P0 ;  /* 0x000000567b7b7207 */ /* 0x000fe20000000000 */
[----:B------:R-:W-:Y:S01]  /*8d80*/  SHFL.IDX PT, R182, R124, R89, 0x1c1f ;  /* 0x001c1f597cb67589 */ /* 0x000fe200000e0000 */
[----:B------:R-:W-:Y:S01]  /*8d90*/  SEL R77, R72, R77, P0 ;  /* 0x0000004d484d7207 */ /* 0x000fe20000000000 */
[----:B0-----:R-:W0:Y:S01]  /*8da0*/  @P2 LDC R130, c[0x0][0xbec] ;  /* 0x0002fb00ff822b82 */ /* 0x001e220000000800 */
[----:B------:R-:W-:Y:S01]  /*8db0*/  SEL R72, R73, R174, P0 ;  /* 0x000000ae49487207 */ /* 0x000fe20000000000 */
[----:B------:R-:W-:Y:S01]  /*8dc0*/  SHFL.IDX PT, R124, R82, R89, 0x1c1f ;  /* 0x001c1f59527c7589 */ /* 0x000fe200000e0000 */
[----:B------:R-:W-:Y:S01]  /*8dd0*/  SEL R86, R174, R73, P0 ;  /* 0x00000049ae567207 */ /* 0x000fe20000000000 */
[----:B---3--:R-:W-:Y:S01]  /*8de0*/  IMAD R126, R136, UR40, RZ ;  /* 0x00000028887e7c24 */ /* 0x008fe2000f8e02ff */
[----:B------:R-:W-:Y:S01]  /*8df0*/  SEL R73, R67, R48, P0 ;  /* 0x0000003043497207 */ /* 0x000fe20000000000 */
[----:B------:R-:W-:Y:S01]  /*8e00*/  SHFL.IDX PT, R180, R132, R89, 0x1c1f ;  /* 0x001c1f5984b47589 */ /* 0x000fe200000e0000 */
[----:B------:R-:W-:Y:S01]  /*8e10*/  SEL R87, R48, R67, P0 ;  /* 0x0000004330577207 */ /* 0x000fe20000000000 */
[----:B------:R-:W-:Y:S01]  /*8e20*/  IMAD R137, R137, UR37, R126 ;  /* 0x0000002589897c24 */ /* 0x000fe2000f8e027e */
[----:B------:R-:W-:Y:S01]  /*8e30*/  SEL R48, R49, R134, P0 ;  /* 0x0000008631307207 */ /* 0x000fe20000000000 */
[----:B------:R3:W3:Y:S01]  /*8e40*/  SHFL.IDX PT, R85, R68, R89, 0x1c1f ;  /* 0x001c1f5944557589 */ /* 0x0006e200000e0000 */
[----:B------:R-:W-:Y:S01]  /*8e50*/  SEL R134, R134, R49, P0 ;  /* 0x0000003186867207 */ /* 0x000fe20000000000 */
[----:B--2---:R-:W-:Y:S01]  /*8e60*/  IMAD.WIDE.U32 R6, R148, UR37, R6 ;  /* 0x0000002594067c25 */ /* 0x004fe2000f8e0006 */
[----:B------:R-:W-:Y:S01]  /*8e70*/  SEL R49, R50, R135, P0 ;  /* 0x0000008732317207 */ /* 0x000fe20000000000 */
[----:B------:R2:W2:Y:S01]  /*8e80*/  SHFL.IDX PT, R132, R70, R89, 0x1c1f ;  /* 0x001c1f5946847589 */ /* 0x0004a200000e0000 */
[----:B------:R-:W-:-:S02]  /*8e90*/  SEL R135, R135, R50, P0 ;  /* 0x0000003287877207 */ /* 0x000fc40000000000 */
[----:B------:R-:W-:Y:S01]  /*8ea0*/  SEL R50, R51, R144, P0 ;  /* 0x0000009033327207 */ /* 0x000fe20000000000 */
[----:B------:R-:W2:Y:S01]  /*8eb0*/  SHFL.IDX PT, R36, R94, R89, 0x1c1f ;  /* 0x001c1f595e247589 */ /* 0x000ea200000e0000 */
[----:B------:R-:W-:Y:S02]  /*8ec0*/  SEL R14, R152, R145, P0 ;  /* 0x00000091980e7207 */ /* 0x000fe40000000000 */
[----:B------:R-:W-:Y:S01]  /*8ed0*/  SEL R34, R145, R152, P0 ;  /* 0x0000009891227207 */ /* 0x000fe20000000000 */
[----:B------:R-:W2:Y:S01]  /*8ee0*/  SHFL.IDX PT, R125, R125, R89, 0x1c1f ;  /* 0x001c1f597d7d7589 */ /* 0x000ea200000e0000 */
[----:B------:R-:W-:Y:S01]  /*8ef0*/  SEL R144, R144, R51, P0 ;  /* 0x0000003390907207 */ /* 0x000fe20000000000 */
[----:B------:R-:W3:Y:S01]  /*8f00*/  @P2 LDC R152, c[0x0][0xbf0] ;  /* 0x0002fc00ff982b82 */ /* 0x000ee20000000800 */
[----:B------:R-:W-:Y:S01]  /*8f10*/  SEL R51, R53, R140, P0 ;  /* 0x0000008c35337207 */ /* 0x000fe20000000000 */
[----:B------:R-:W2:Y:S01]  /*8f20*/  SHFL.IDX PT, R153, R84, R89, 0x1c1f ;  /* 0x001c1f5954997589 */ /* 0x000ea200000e0000 */
[----:B------:R-:W-:Y:S01]  /*8f30*/  SEL R145, R140, R53, P0 ;  /* 0x000000358c917207 */ /* 0x000fe20000000000 */
[----:B------:R-:W-:Y:S01]  /*8f40*/  IMAD.MOV.U32 R53, RZ, RZ, R11 ;  /* 0x000000ffff357224 */ /* 0x000fe200078e000b */
[----:B------:R-:W-:Y:S01]  /*8f50*/  SEL R146, R54, R143, P0 ;  /* 0x0000008f36927207 */ /* 0x000fe20000000000 */
[----:B------:R-:W-:Y:S01]  /*8f60*/  SHFL.IDX PT, R157, R92, R89, 0x1c1f ;  /* 0x001c1f595c9d7589 */ /* 0x000fe200000e0000 */
[----:B------:R-:W-:Y:S01]  /*8f70*/  SEL R54, R143, R54, P0 ;  /* 0x000000368f367207 */ /* 0x000fe20000000000 */
[----:B------:R-:W2:Y:S01]  /*8f80*/  @P2 LDC R140, c[0x0][0xbec] ;  /* 0x0002fb00ff8c2b82 */ /* 0x000ea20000000800 */
[----:B------:R-:W-:Y:S01]  /*8f90*/  SEL R74, R160, R151, P0 ;  /* 0x00000097a04a7207 */ /* 0x000fe20000000000 */
[----:B------:R-:W-:Y:S01]  /*8fa0*/  SHFL.IDX PT, R159, R88, R89, 0x1c1f ;  /* 0x001c1f59589f7589 */ /* 0x000fe200000e0000 */
[----:B------:R-:W-:Y:S01]  /*8fb0*/  SEL R78, R151, R160, P0 ;  /* 0x000000a0974e7207 */ /* 0x000fe20000000000 */
[----:B------:R-:W-:Y:S01]  /*8fc0*/  IMAD.WIDE.U32 R150, R136, UR37, R4 ;  /* 0x0000002588967c25 */ /* 0x000fe2000f8e0004 */
[----:B------:R-:W-:Y:S01]  /*8fd0*/  IADD3 R67, RZ, -UR38, RZ ;  /* 0x80000026ff437c10 */ /* 0x000fe2000fffe0ff */
[----:B------:R-:W-:Y:S01]  /*8fe0*/  SHFL.IDX PT, R161, R96, R89, 0x1c1f ;  /* 0x001c1f5960a17589 */ /* 0x000fe200000e0000 */
[----:B-1----:R-:W-:Y:S01]  /*8ff0*/  SEL R5, R58, R141, P0 ;  /* 0x0000008d3a057207 */ /* 0x002fe20000000000 */
[----:B------:R-:W1:Y:S01]  /*9000*/  @P2 LDC R143, c[0x0][0xbf0] ;  /* 0x0002fc00ff8f2b82 */ /* 0x000e620000000800 */
[----:B------:R-:W-:Y:S01]  /*9010*/  IMAD.IADD R151, R151, 0x1, R137 ;  /* 0x0000000197977824 */ /* 0x000fe200078e0289 */
[----:B------:R-:W-:Y:S01]  /*9020*/  SEL R137, R141, R58, P0 ;  /* 0x0000003a8d897207 */ /* 0x000fe20000000000 */
[----:B----4-:R-:W-:Y:S01]  /*9030*/  IMAD R154, R154, R67, UR4 ;  /* 0x000000049a9a7e24 */ /* 0x010fe2000f8e0243 */
[----:B------:R-:W-:Y:S01]  /*9040*/  ULDC.64 UR4, c[0x0][0xbe0] ;  /* 0x0002f80000047ab9 */ /* 0x000fe20000000a00 */
[----:B------:R-:W-:Y:S01]  /*9050*/  IMAD R58, R148, UR40, RZ ;  /* 0x00000028943a7c24 */ /* 0x000fe2000f8e02ff */
[----:B-----5:R-:W-:Y:S01]  /*9060*/  SEL R4, R57, R128, P0 ;  /* 0x0000008039047207 */ /* 0x020fe20000000000 */
[----:B------:R-:W-:Y:S01]  /*9070*/  IMAD.MOV.U32 R148, RZ, RZ, R6 ;  /* 0x000000ffff947224 */ /* 0x000fe200078e0006 */
[----:B------:R-:W-:Y:S01]  /*9080*/  SHF.R.S32.HI R67, RZ, 0x1f, R154 ;  /* 0x0000001fff437819 */ /* 0x000fe2000001149a */
[----:B------:R-:W-:Y:S01]  /*9090*/  IMAD R149, R149, UR37, R58 ;  /* 0x0000002595957c24 */ /* 0x000fe2000f8e023a */
[----:B------:R-:W-:Y:S01]  /*90a0*/  SEL R136, R128, R57, P0 ;  /* 0x0000003980887207 */ /* 0x000fe20000000000 */
[----:B0-----:R-:W-:Y:S01]  /*90b0*/  @P2 IMAD.HI.U32 R57, R11, R130, RZ ;  /* 0x000000820b392227 */ /* 0x001fe200078e00ff */
[----:B------:R0:W-:Y:S01]  /*90c0*/  SHFL.IDX PT, R127, R110, R89, 0x1c1f ;  /* 0x001c1f596e7f7589 */ /* 0x0001e200000e0000 */
[----:B------:R-:W-:-:S02]  /*90d0*/  SEL R31, R16, R93, P0 ;  /* 0x0000005d101f7207 */ /* 0x000fc40000000000 */
[----:B------:R-:W-:Y:S01]  /*90e0*/  IMAD.IADD R149, R7, 0x1, R149 ;  /* 0x0000000107957824 */ /* 0x000fe200078e0295 */
[----:B---3--:R-:W-:Y:S01]  /*90f0*/  @P2 SHF.R.U32.HI R53, RZ, R152, R57 ;  /* 0x00000098ff352219 */ /* 0x008fe20000011639 */
[----:B------:R-:W-:Y:S01]  /*9100*/  IMAD R7, R67, UR4, RZ ;  /* 0x0000000443077c24 */ /* 0x000fe2000f8e02ff */
[----:B------:R-:W-:Y:S01]  /*9110*/  SHFL.IDX PT, R133, R133, R89, 0x1c1f ;  /* 0x001c1f5985857589 */ /* 0x000fe200000e0000 */
[----:B--2---:R-:W-:Y:S01]  /*9120*/  @P2 IMAD.HI.U32 R140, R11, R140, RZ ;  /* 0x0000008c0b8c2227 */ /* 0x004fe200078e00ff */
[----:B------:R-:W-:Y:S02]  /*9130*/  SEL R29, R93, R16, P0 ;  /* 0x000000105d1d7207 */ /* 0x000fe40000000000 */
[----:B------:R-:W-:Y:S01]  /*9140*/  SHFL.IDX PT, R142, R142, R89, 0x1c1f ;  /* 0x001c1f598e8e7589 */ /* 0x000fe200000e0000 */
[----:B------:R-:W-:Y:S01]  /*9150*/  IMAD R58, R154, UR5, R7 ;  /* 0x000000059a3a7c24 */ /* 0x000fe2000f8e0207 */
[----:B------:R-:W-:Y:S01]  /*9160*/  SEL R16, R188, R69, P0 ;  /* 0x00000045bc107207 */ /* 0x000fe20000000000 */
[----:B------:R-:W-:Y:S01]  /*9170*/  IMAD.WIDE.U32 R6, R154, UR4, R150 ;  /* 0x000000049a067c25 */ /* 0x000fe2000f8e0096 */
[----:B------:R-:W-:Y:S01]  /*9180*/  ULDC.64 UR4, c[0x0][0xb30] ;  /* 0x0002cc0000047ab9 */ /* 0x000fe20000000a00 */
[----:B------:R-:W-:Y:S01]  /*9190*/  SHFL.IDX PT, R138, R138, R89, 0x1c1f ;  /* 0x001c1f598a8a7589 */ /* 0x000fe200000e0000 */
[----:B------:R-:W-:Y:S01]  /*91a0*/  SEL R68, R156, R147, P0 ;  /* 0x000000939c447207 */ /* 0x000fe20000000000 */
[----:B------:R-:W-:Y:S01]  /*91b0*/  IMAD.MOV.U32 R57, RZ, RZ, R11 ;  /* 0x000000ffff397224 */ /* 0x000fe200078e000b */
[----:B-1----:R-:W-:Y:S01]  /*91c0*/  @P2 SHF.R.U32.HI R57, RZ, R143, R140 ;  /* 0x0000008fff392219 */ /* 0x002fe2000001168c */
[----:B------:R-:W-:Y:S01]  /*91d0*/  IMAD R67, R67, UR6, RZ ;  /* 0x0000000643437c24 */ /* 0x000fe2000f8e02ff */
[----:B------:R-:W-:Y:S01]  /*91e0*/  IADD3 R140, P2, R53, R6, RZ ;  /* 0x00000006358c7210 */ /* 0x000fe20007f5e0ff */
[----:B------:R-:W-:Y:S01]  /*91f0*/  IMAD.WIDE.U32 R148, R154, UR6, R148 ;  /* 0x000000069a947c25 */ /* 0x000fe2000f8e0094 */
[----:B------:R-:W-:-:S02]  /*9200*/  SHF.R.S32.HI R6, RZ, 0x1f, R57 ;  /* 0x0000001fff067819 */ /* 0x000fc40000011439 */
[----:B------:R-:W-:Y:S01]  /*9210*/  SEL R70, R147, R156, P0 ;  /* 0x0000009c93467207 */ /* 0x000fe20000000000 */
[----:B------:R-:W-:Y:S01]  /*9220*/  IMAD R141, R154, UR7, R67 ;  /* 0x000000079a8d7c24 */ /* 0x000fe2000f8e0243 */
[--C-:B------:R-:W-:Y:S01]  /*9230*/  SHF.R.S32.HI R67, RZ, 0x1f, R53.reuse ;  /* 0x0000001fff437819 */ /* 0x100fe20000011435 */
[----:B------:R-:W-:Y:S01]  /*9240*/  IMAD.MOV R53, RZ, RZ, -R53 ;  /* 0x000000ffff357224 */ /* 0x000fe200078e0a35 */
[----:B------:R-:W-:Y:S01]  /*9250*/  ULDC.64 UR6, c[0x0][0xbc8] ;  /* 0x0002f20000067ab9 */ /* 0x000fe20000000a00 */
[----:B------:R-:W-:Y:S01]  /*9260*/  IMAD R6, R6, UR4, RZ ;  /* 0x0000000406067c24 */ /* 0x000fe2000f8e02ff */
[----:B0-----:R-:W-:Y:S01]  /*9270*/  SEL R110, R111, R184, P0 ;  /* 0x000000b86f6e7207 */ /* 0x001fe20000000000 */
[----:B------:R-:W-:Y:S01]  /*9280*/  IMAD.MOV R126, RZ, RZ, -R57 ;  /* 0x000000ffff7e7224 */ /* 0x000fe200078e0a39 */
[----:B------:R-:W-:Y:S01]  /*9290*/  SEL R112, R184, R111, P0 ;  /* 0x0000006fb8707207 */ /* 0x000fe20000000000 */
[----:B------:R-:W-:Y:S01]  /*92a0*/  IMAD.IADD R149, R149, 0x1, R141 ;  /* 0x0000000195957824 */ /* 0x000fe200078e028d */
[----:B------:R-:W-:Y:S01]  /*92b0*/  IADD3.X R141, R67, R7, R58, P2, !PT ;  /* 0x00000007438d7210 */ /* 0x000fe200017fe43a */
[--C-:B------:R-:W-:Y:S01]  /*92c0*/  IMAD R53, R8, R53, R11.reuse ;  /* 0x0000003508357224 */ /* 0x100fe200078e020b */
[----:B------:R-:W-:Y:S01]  /*92d0*/  SEL R69, R158, R85, P0 ;  /* 0x000000559e457207 */ /* 0x000fe20000000000 */
[----:B------:R-:W-:Y:S01]  /*92e0*/  IMAD R67, R57, UR5, R6 ;  /* 0x0000000539437c24 */ /* 0x000fe2000f8e0206 */
[----:B------:R-:W0:Y:S01]  /*92f0*/  S2UR UR5, SR_CgaCtaId ;  /* 0x00000000000579c3 */ /* 0x000e220000008800 */
[----:B------:R-:W-:Y:S01]  /*9300*/  IMAD R11, R8, R126, R11 ;  /* 0x0000007e080b7224 */ /* 0x000fe200078e020b */
[----:B------:R-:W-:Y:S01]  /*9310*/  SEL R71, R85, R158, P0 ;  /* 0x0000009e55477207 */ /* 0x000fe20000000000 */
[----:B------:R-:W-:Y:S01]  /*9320*/  IMAD.WIDE.U32 R6, R57, UR4, R148 ;  /* 0x0000000439067c25 */ /* 0x000fe2000f8e0094 */
[----:B------:R-:W-:Y:S01]  /*9330*/  SHF.R.S32.HI R57, RZ, 0x1f, R53 ;  /* 0x0000001fff397819 */ /* 0x000fe20000011435 */
[----:B------:R-:W-:Y:S01]  /*9340*/  UMOV UR4, 0x400 ;  /* 0x0000040000047882 */ /* 0x000fe20000000000 */
[----:B------:R-:W-:Y:S01]  /*9350*/  SHF.R.S32.HI R58, RZ, 0x1f, R11 ;  /* 0x0000001fff3a7819 */ /* 0x000fe2000001140b */
[----:B------:R-:W-:Y:S01]  /*9360*/  IMAD.IADD R7, R7, 0x1, R67 ;  /* 0x0000000107077824 */ /* 0x000fe200078e0243 */
[----:B------:R-:W-:Y:S01]  /*9370*/  SEL R107, R109, R182, P0 ;  /* 0x000000b66d6b7207 */ /* 0x000fe20000000000 */
[----:B------:R-:W-:Y:S01]  /*9380*/  IMAD R126, R57, UR6, RZ ;  /* 0x00000006397e7c24 */ /* 0x000fe2000f8e02ff */
[----:B------:R-:W-:Y:S01]  /*9390*/  SEL R111, R113, R180, P0 ;  /* 0x000000b4716f7207 */ /* 0x000fe20000000000 */
[----:B------:R-:W-:Y:S01]  /*93a0*/  IMAD R58, R58, UR8, RZ ;  /* 0x000000083a3a7c24 */ /* 0x000fe2000f8e02ff */
[----:B------:R-:W-:Y:S01]  /*93b0*/  SEL R115, R117, R176, P0 ;  /* 0x000000b075737207 */ /* 0x000fe20000000000 */
[----:B------:R-:W-:Y:S01]  /*93c0*/  IMAD R57, R53, UR7, R126 ;  /* 0x0000000735397c24 */ /* 0x000fe2000f8e027e */
[----:B------:R-:W-:Y:S01]  /*93d0*/  SEL R147, R55, R132, P0 ;  /* 0x0000008437937207 */ /* 0x000fe20000000000 */
[----:B------:R-:W-:Y:S01]  /*93e0*/  IMAD.WIDE.U32 R140, R53, UR6, R140 ;  /* 0x00000006358c7c25 */ /* 0x000fe2000f8e008c */
[----:B------:R-:W-:Y:S01]  /*93f0*/  ULDC.64 UR6, c[0x0][0xba8] ;  /* 0x0002ea0000067ab9 */ /* 0x000fe20000000a00 */
[----:B------:R-:W-:-:S02]  /*9400*/  SEL R82, R164, R155, P0 ;  /* 0x0000009ba4527207 */ /* 0x000fc40000000000 */
[----:B------:R-:W-:Y:S01]  /*9410*/  IMAD.WIDE.U32 R148, R11, UR8, R6 ;  /* 0x000000080b947c25 */ /* 0x000fe2000f8e0006 */
[----:B------:R-:W-:Y:S01]  /*9420*/  LEA R67, P2, R140, UR6, 0x2 ;  /* 0x000000068c437c11 */ /* 0x000fe2000f8410ff */
[----:B------:R-:W-:Y:S01]  /*9430*/  ULDC UR6, c[0x0][0xa88] ;  /* 0x0002a20000067ab9 */ /* 0x000fe20000000800 */
[----:B------:R-:W-:Y:S01]  /*9440*/  SEL R6, R59, R124, P0 ;  /* 0x0000007c3b067207 */ /* 0x000fe20000000000 */
[----:B------:R-:W-:Y:S01]  /*9450*/  IMAD R53, R11, UR9, R58 ;  /* 0x000000090b357c24 */ /* 0x000fe2000f8e023a */
[----:B------:R-:W-:Y:S01]  /*9460*/  ULDC.64 UR8, c[0x0][0xb00] ;  /* 0x0002c00000087ab9 */ /* 0x000fe20000000a00 */
[----:B------:R-:W-:Y:S01]  /*9470*/  IMAD.IADD R7, R141, 0x1, R57 ;  /* 0x000000018d077824 */ /* 0x000fe200078e0239 */
[----:B------:R-:W-:Y:S01]  /*9480*/  SEL R58, R124, R59, P0 ;  /* 0x0000003b7c3a7207 */ /* 0x000fe20000000000 */
[----:B------:R-:W-:Y:S01]  /*9490*/  IMAD.IADD R57, R149, 0x1, R53 ;  /* 0x0000000195397824 */ /* 0x000fe200078e0235 */
[----:B------:R-:W-:Y:S01]  /*94a0*/  LEA R53, P3, R148, UR8, 0x2 ;  /* 0x0000000894357c11 */ /* 0x000fe2000f8610ff */
[----:B------:R-:W-:Y:S01]  /*94b0*/  SHFL.IDX PT, R150, R67, 0x1, 0x1c1f ;  /* 0x003c1f0043967f89 */ /* 0x000fe200000e0000 */
[----:B------:R-:W-:Y:S01]  /*94c0*/  LEA.HI.X R124, R140, UR7, R7, 0x2, P2 ;  /* 0x000000078c7c7c11 */ /* 0x000fe200090f1407 */
[----:B0-----:R-:W-:Y:S01]  /*94d0*/  ULEA UR4, UR5, UR4, 0x18 ;  /* 0x0000000405047291 */ /* 0x001fe2000f8ec03f */
[----:B------:R-:W-:Y:S01]  /*94e0*/  LEA.HI.X R57, R148, UR9, R57, 0x2, P3 ;  /* 0x0000000994397c11 */ /* 0x000fe200098f1439 */
[----:B------:R-:W-:Y:S01]  /*94f0*/  IMAD R11, R8, UR6, RZ ;  /* 0x00000006080b7c24 */ /* 0x000fe2000f8e02ff */
[----:B------:R-:W-:Y:S01]  /*9500*/  SHFL.IDX PT, R148, R67, RZ, 0x1c1f ;  /* 0x001c1fff43947589 */ /* 0x000fe200000e0000 */
[C---:B------:R-:W-:Y:S01]  /*9510*/  VIADD R8, R10.reuse, 0x8 ;  /* 0x000000080a087836 */ /* 0x040fe20000000000 */
[----:B------:R-:W-:Y:S01]  /*9520*/  UIADD3 UR4, UR4, 0x38820, URZ ;  /* 0x0003882004047890 */ /* 0x000fe2000fffe03f */
[----:B------:R-:W-:Y:S01]  /*9530*/  SEL R7, R61, R60, P0 ;  /* 0x0000003c3d077207 */ /* 0x000fe20000000000 */
[----:B------:R-:W0:Y:S01]  /*9540*/  SHFL.IDX PT, R149, R124, RZ, 0x1c1f ;  /* 0x001c1fff7c957589 */ /* 0x000e2200000e0000 */
[-C--:B------:R-:W-:Y:S01]  /*9550*/  ISETP.GE.OR P2, PT, R10, R11.reuse, P1 ;  /* 0x0000000b0a00720c */ /* 0x080fe20000f46670 */
[----:B------:R-:W-:Y:S01]  /*9560*/  UPRMT UR4, URZ, 0x654, UR4 ;  /* 0x000006543f047896 */ /* 0x000fe20008000004 */
[-C--:B------:R-:W-:Y:S01]  /*9570*/  ISETP.GE.OR P1, PT, R8, R11.reuse, P1 ;  /* 0x0000000b0800720c */ /* 0x080fe20000f26670 */
[----:B------:R-:W1:Y:S01]  /*9580*/  SHFL.IDX PT, R151, R124, 0x1, 0x1c1f ;  /* 0x003c1f007c977f89 */ /* 0x000e6200000e0000 */
[----:B------:R-:W-:-:S02]  /*9590*/  ISETP.GE.AND P3, PT, R10, R11, PT ;  /* 0x0000000b0a00720c */ /* 0x000fc40003f66270 */
[----:B------:R-:W-:Y:S01]  /*95a0*/  SEL R59, R60, R61, P0 ;  /* 0x0000003d3c3b7207 */ /* 0x000fe20000000000 */
[----:B------:R2:W3:Y:S01]  /*95b0*/  SHFL.IDX PT, R140, R53, RZ, 0x1c1f ;  /* 0x001c1fff358c7589 */ /* 0x0004e200000e0000 */
[----:B------:R-:W-:Y:S02]  /*95c0*/  SEL R60, R62, R129, P0 ;  /* 0x000000813e3c7207 */ /* 0x000fe40000000000 */
[----:B------:R-:W-:Y:S01]  /*95d0*/  SYNCS.ARRIVE.TRANS64.RED.A1T0 RZ, [UR4], RZ ;  /* 0x000000ffffff79a7 */ /* 0x000fe20008100404 */
[----:B------:R2:W4:Y:S01]  /*95e0*/  SHFL.IDX PT, R141, R57, RZ, 0x1c1f ;  /* 0x001c1fff398d7589 */ /* 0x00052200000e0000 */
[----:B------:R-:W-:Y:S02]  /*95f0*/  SEL R62, R129, R62, P0 ;  /* 0x0000003e813e7207 */ /* 0x000fe40000000000 */
[----:B------:R-:W-:Y:S02]  /*9600*/  SEL R61, R63, R36, P0 ;  /* 0x000000243f3d7207 */ /* 0x000fe40000000000 */
[----:B------:R-:W-:-:S02]  /*9610*/  SEL R129, R66, R125, P0 ;  /* 0x0000007d42817207 */ /* 0x000fc40000000000 */
[----:B------:R-:W-:Y:S02]  /*9620*/  SEL R84, R155, R164, P0 ;  /* 0x000000a49b547207 */ /* 0x000fe40000000000 */
[----:B------:R-:W-:Y:S02]  /*9630*/  SEL R83, R166, R153, P0 ;  /* 0x00000099a6537207 */ /* 0x000fe40000000000 */
[----:B------:R-:W-:Y:S01]  /*9640*/  SEL R85, R153, R166, P0 ;  /* 0x000000a699557207 */ /* 0x000fe20000000000 */
[----:B0-----:R2:W-:Y:S01]  /*9650*/  @!P2 ST.E desc[UR46][R148.64], R2 ;  /* 0x000000029400a985 */ /* 0x0015e2000c10192e */
[----:B------:R-:W-:Y:S02]  /*9660*/  SEL R88, R168, R159, P0 ;  /* 0x0000009fa8587207 */ /* 0x000fe40000000000 */
[----:B------:R-:W-:Y:S01]  /*9670*/  SEL R92, R159, R168, P0 ;  /* 0x000000a89f5c7207 */ /* 0x000fe20000000000 */
[----:B-1----:R2:W-:Y:S01]  /*9680*/  @!P1 ST.E desc[UR46][R150.64], R0 ;  /* 0x0000000096009985 */ /* 0x0025e2000c10192e */
        /* <DEDUP_REMOVED lines=11> */
[----:B------:R-:W-:Y:S01]  /*9740*/  SEL R125, R125, R66, P0 ;  /* 0x000000427d7d7207 */ /* 0x000fe20000000000 */
[----:B--234-:R-:W-:Y:S06]  /*9750*/  @P3 BRA `(.L_x_37) ;  /* 0x0000000800f83947 */ /* 0x01cfec0003800000 */
[----:B------:R-:W-:Y:S01]  /*9760*/  ULDC UR4, c[0x0][0xac8] ;  /* 0x0002b20000047ab9 */ /* 0x000fe20000000800 */
[C---:B------:R-:W-:Y:S01]  /*9770*/  VIADD R0, R9.reuse, 0x8 ;  /* 0x0000000809007836 */ /* 0x040fe20000000000 */
[C---:B------:R-:W-:Y:S01]  /*9780*/  ISETP.GE.AND P1, PT, R9.reuse, UR4, PT ;  /* 0x0000000409007c0c */ /* 0x040fe2000bf26270 */
[C---:B------:R-:W-:Y:S01]  /*9790*/  VIADD R10, R9.reuse, 0x10 ;  /* 0x00000010090a7836 */ /* 0x040fe20000000000 */
[C---:B------:R-:W-:Y:S01]  /*97a0*/  IADD3 R36, R9.reuse, 0x18, RZ ;  /* 0x0000001809247810 */ /* 0x040fe20007ffe0ff */
[C---:B------:R-:W-:Y:S01]  /*97b0*/  VIADD R44, R9.reuse, 0x20 ;  /* 0x00000020092c7836 */ /* 0x040fe20000000000 */
[----:B------:R-:W-:Y:S01]  /*97c0*/  ISETP.GE.AND P4, PT, R0, UR4, PT ;  /* 0x0000000400007c0c */ /* 0x000fe2000bf86270 */
[C---:B------:R-:W-:Y:S01]  /*97d0*/  VIADD R126, R9.reuse, 0x28 ;  /* 0x00000028097e7836 */ /* 0x040fe20000000000 */
[----:B------:R-:W-:Y:S01]  /*97e0*/  ISETP.GE.AND P5, PT, R10, UR4, PT ;  /* 0x000000040a007c0c */ /* 0x000fe2000bfa6270 */
[----:B------:R-:W-:Y:S01]  /*97f0*/  VIADD R130, R9, 0x30 ;  /* 0x0000003009827836 */ /* 0x000fe20000000000 */
[----:B------:R-:W-:-:S02]  /*9800*/  ISETP.GE.AND P6, PT, R36, UR4, PT ;  /* 0x0000000424007c0c */ /* 0x000fc4000bfc6270 */
[----:B------:R-:W-:Y:S02]  /*9810*/  ISETP.GE.AND P2, PT, R126, UR4, PT ;  /* 0x000000047e007c0c */ /* 0x000fe4000bf46270 */
[----:B------:R-:W-:Y:S01]  /*9820*/  ISETP.GE.AND P3, PT, R130, UR4, PT ;  /* 0x0000000482007c0c */ /* 0x000fe2000bf66270 */
[----:B------:R-:W-:-:S04]  /*9830*/  @!P1 IMAD.WIDE R66, R9, 0x4, R140 ;  /* 0x0000000409429825 */ /* 0x000fc800078e028c */
[----:B------:R-:W-:Y:S01]  /*9840*/  @!P4 LEA.HI R0, R0, R0, RZ, 0x1 ;  /* 0x000000000000c211 */ /* 0x000fe200078f08ff */
[----:B------:R0:W-:Y:S01]  /*9850*/  @!P1 ST.E.64 desc[UR46][R66.64], R30 ;  /* 0x0000001e42009985 */ /* 0x0001e2000c101b2e */
[----:B------:R-:W-:Y:S02]  /*9860*/  ISETP.GE.AND P1, PT, R44, UR4, PT ;  /* 0x000000042c007c0c */ /* 0x000fe4000bf26270 */
[----:B------:R-:W-:Y:S02]  /*9870*/  @!P5 LEA.HI R10, R10, R10, RZ, 0x1 ;  /* 0x0000000a0a0ad211 */ /* 0x000fe400078f08ff */
[----:B------:R-:W-:Y:S02]  /*9880*/  @!P6 LEA.HI R36, R36, R36, RZ, 0x1 ;  /* 0x000000242424e211 */ /* 0x000fe400078f08ff */
[----:B------:R-:W-:Y:S01]  /*9890*/  @!P4 LOP3.LUT R65, R0, 0xfffffffe, RZ, 0xc0, !PT ;  /* 0xfffffffe0041c812 */ /* 0x000fe200078ec0ff */
[C---:B------:R-:W-:Y:S01]  /*98a0*/  VIADD R0, R9.reuse, 0x38 ;  /* 0x0000003809007836 */ /* 0x040fe20000000000 */
[----:B------:R-:W-:Y:S01]  /*98b0*/  @!P5 LOP3.LUT R143, R10, 0xfffffffe, RZ, 0xc0, !PT ;  /* 0xfffffffe0a8fd812 */ /* 0x000fe200078ec0ff */
[C---:B------:R-:W-:Y:S01]  /*98c0*/  VIADD R10, R9.reuse, 0x40 ;  /* 0x00000040090a7836 */ /* 0x040fe20000000000 */
[----:B------:R-:W-:Y:S01]  /*98d0*/  @!P6 LOP3.LUT R149, R36, 0xfffffffe, RZ, 0xc0, !PT ;  /* 0xfffffffe2495e812 */ /* 0x000fe200078ec0ff */
[----:B------:R-:W-:Y:S01]  /*98e0*/  VIADD R36, R9, 0x48 ;  /* 0x0000004809247836 */ /* 0x000fe20000000000 */
[----:B------:R-:W-:Y:S01]  /*98f0*/  @!P2 LEA.HI R126, R126, R126, RZ, 0x1 ;  /* 0x0000007e7e7ea211 */ /* 0x000fe200078f08ff */
[----:B0-----:R-:W-:Y:S01]  /*9900*/  @!P4 IMAD.WIDE R30, R65, 0x4, R140 ;  /* 0x00000004411ec825 */ /* 0x001fe200078e028c */
[----:B------:R-:W-:-:S02]  /*9910*/  @!P1 LEA.HI R44, R44, R44, RZ, 0x1 ;  /* 0x0000002c2c2c9211 */ /* 0x000fc400078f08ff */
[----:B------:R-:W-:Y:S01]  /*9920*/  @!P3 LEA.HI R130, R130, R130, RZ, 0x1 ;  /* 0x000000828282b211 */ /* 0x000fe200078f08ff */
[--C-:B------:R-:W-:Y:S01]  /*9930*/  @!P5 IMAD.WIDE R66, R143, 0x4, R140.reuse ;  /* 0x000000048f42d825 */ /* 0x100fe200078e028c */
[----:B------:R0:W-:Y:S01]  /*9940*/  @!P4 ST.E.64 desc[UR46][R30.64], R28 ;  /* 0x0000001c1e00c985 */ /* 0x0001e2000c101b2e */
[----:B------:R-:W-:Y:S02]  /*9950*/  @!P1 LOP3.LUT R65, R44, 0xfffffffe, RZ, 0xc0, !PT ;  /* 0xfffffffe2c419812 */ /* 0x000fe400078ec0ff */
[----:B------:R-:W-:Y:S01]  /*9960*/  @!P6 IMAD.WIDE R148, R149, 0x4, R140 ;  /* 0x000000049594e825 */ /* 0x000fe200078e028c */
[----:B------:R1:W-:Y:S01]  /*9970*/  @!P5 ST.E.64 desc[UR46][R66.64], R26 ;  /* 0x0000001a4200d985 */ /* 0x0003e2000c101b2e */
[----:B------:R-:W-:Y:S02]  /*9980*/  ISETP.GE.AND P4, PT, R0, UR4, PT ;  /* 0x0000000400007c0c */ /* 0x000fe4000bf86270 */
[----:B------:R-:W-:Y:S01]  /*9990*/  ISETP.GE.AND P5, PT, R10, UR4, PT ;  /* 0x000000040a007c0c */ /* 0x000fe2000bfa6270 */
[----:B------:R2:W-:Y:S01]  /*99a0*/  @!P6 ST.E.64 desc[UR46][R148.64], R24 ;  /* 0x000000189400e985 */ /* 0x0005e2000c101b2e */
[----:B------:R-:W-:Y:S01]  /*99b0*/  ISETP.GE.AND P6, PT, R36, UR4, PT ;  /* 0x0000000424007c0c */ /* 0x000fe2000bfc6270 */
[C---:B------:R-:W-:Y:S01]  /*99c0*/  VIADD R44, R9.reuse, 0x58 ;  /* 0x00000058092c7836 */ /* 0x040fe20000000000 */
[----:B0-----:R-:W-:Y:S01]  /*99d0*/  @!P2 LOP3.LUT R29, R126, 0xfffffffe, RZ, 0xc0, !PT ;  /* 0xfffffffe7e1da812 */ /* 0x001fe200078ec0ff */
[----:B------:R-:W-:Y:S01]  /*99e0*/  VIADD R30, R9, 0x50 ;  /* 0x00000050091e7836 */ /* 0x000fe20000000000 */
[----:B------:R-:W-:-:S05]  /*99f0*/  @!P3 LOP3.LUT R31, R130, 0xfffffffe, RZ, 0xc0, !PT ;  /* 0xfffffffe821fb812 */ /* 0x000fca00078ec0ff */
[----:B------:R-:W-:Y:S01]  /*9a00*/  @!P4 LEA.HI R0, R0, R0, RZ, 0x1 ;  /* 0x000000000000c211 */ /* 0x000fe200078f08ff */
[--C-:B-1----:R-:W-:Y:S01]  /*9a10*/  @!P2 IMAD.WIDE R26, R29, 0x4, R140.reuse ;  /* 0x000000041d1aa825 */ /* 0x102fe200078e028c */
[----:B------:R-:W-:Y:S02]  /*9a20*/  @!P5 LEA.HI R10, R10, R10, RZ, 0x1 ;  /* 0x0000000a0a0ad211 */ /* 0x000fe400078f08ff */
[----:B------:R-:W-:Y:S01]  /*9a30*/  @!P6 LEA.HI R36, R36, R36, RZ, 0x1 ;  /* 0x000000242424e211 */ /* 0x000fe200078f08ff */
[----:B--2---:R-:W-:-:S04]  /*9a40*/  @!P1 IMAD.WIDE R24, R65, 0x4, R140 ;  /* 0x0000000441189825 */ /* 0x004fc800078e028c */
[----:B------:R-:W-:Y:S01]  /*9a50*/  @!P3 IMAD.WIDE R28, R31, 0x4, R140 ;  /* 0x000000041f1cb825 */ /* 0x000fe200078e028c */
[----:B------:R0:W-:Y:S01]  /*9a60*/  @!P1 ST.E.64 desc[UR46][R24.64], R22 ;  /* 0x0000001618009985 */ /* 0x0001e2000c101b2e */
[----:B------:R-:W-:Y:S02]  /*9a70*/  @!P4 LOP3.LUT R31, R0, 0xfffffffe, RZ, 0xc0, !PT ;  /* 0xfffffffe001fc812 */ /* 0x000fe400078ec0ff */
[C---:B------:R-:W-:Y:S01]  /*9a80*/  VIADD R65, R9.reuse, 0x60 ;  /* 0x0000006009417836 */ /* 0x040fe20000000000 */
[----:B------:R1:W-:Y:S01]  /*9a90*/  @!P2 ST.E.64 desc[UR46][R26.64], R20 ;  /* 0x000000141a00a985 */ /* 0x0003e2000c101b2e */
[----:B------:R-:W-:Y:S01]  /*9aa0*/  ISETP.GE.AND P1, PT, R44, UR4, PT ;  /* 0x000000042c007c0c */ /* 0x000fe2000bf26270 */
[----:B------:R-:W-:Y:S02]  /*9ab0*/  VIADD R0, R9, 0x68 ;  /* 0x0000006809007836 */ /* 0x000fe40000000000 */
[----:B------:R2:W-:Y:S01]  /*9ac0*/  @!P3 ST.E.64 desc[UR46][R28.64], R18 ;  /* 0x000000121c00b985 */ /* 0x0005e2000c101b2e */
[----:B------:R-:W-:-:S02]  /*9ad0*/  ISETP.GE.AND P3, PT, R30, UR4, PT ;  /* 0x000000041e007c0c */ /* 0x000fc4000bf66270 */
[----:B------:R-:W-:Y:S02]  /*9ae0*/  ISETP.GE.AND P2, PT, R65, UR4, PT ;  /* 0x0000000441007c0c */ /* 0x000fe4000bf46270 */
[----:B0-----:R-:W-:Y:S01]  /*9af0*/  @!P5 LOP3.LUT R23, R10, 0xfffffffe, RZ, 0xc0, !PT ;  /* 0xfffffffe0a17d812 */ /* 0x001fe200078ec0ff */
[C---:B------:R-:W-:Y:S01]  /*9b00*/  VIADD R10, R9.reuse, 0x70 ;  /* 0x00000070090a7836 */ /* 0x040fe20000000000 */
[----:B------:R-:W-:Y:S01]  /*9b10*/  @!P6 LOP3.LUT R25, R36, 0xfffffffe, RZ, 0xc0, !PT ;  /* 0xfffffffe2419e812 */ /* 0x000fe200078ec0ff */
[----:B------:R-:W-:Y:S02]  /*9b20*/  VIADD R24, R9, 0x78 ;  /* 0x0000007809187836 */ /* 0x000fe40000000000 */
[----:B------:R-:W-:Y:S01]  /*9b30*/  @!P1 LEA.HI R44, R44, R44, RZ, 0x1 ;  /* 0x0000002c2c2c9211 */ /* 0x000fe200078f08ff */
[----:B-1----:R-:W-:-:S03]  /*9b40*/  @!P5 IMAD.WIDE R20, R23, 0x4, R140 ;  /* 0x000000041714d825 */ /* 0x002fc600078e028c */
[----:B------:R-:W-:Y:S01]  /*9b50*/  @!P3 LEA.HI R30, R30, R30, RZ, 0x1 ;  /* 0x0000001e1e1eb211 */ /* 0x000fe200078f08ff */
[----:B--2---:R-:W-:Y:S01]  /*9b60*/  @!P4 IMAD.WIDE R18, R31, 0x4, R140 ;  /* 0x000000041f12c825 */ /* 0x004fe200078e028c */
[----:B------:R-:W-:-:S03]  /*9b70*/  @!P2 LEA.HI R65, R65, R65, RZ, 0x1 ;  /* 0x000000414141a211 */ /* 0x000fc600078f08ff */
[----:B------:R-:W-:Y:S01]  /*9b80*/  @!P6 IMAD.WIDE R22, R25, 0x4, R140 ;  /* 0x000000041916e825 */ /* 0x000fe200078e028c */
[----:B------:R-:W-:Y:S01]  /*9b90*/  @!P3 LOP3.LUT R25, R30, 0xfffffffe, RZ, 0xc0, !PT ;  /* 0xfffffffe1e19b812 */ /* 0x000fe200078ec0ff */
[----:B------:R0:W-:Y:S01]  /*9ba0*/  @!P4 ST.E.64 desc[UR46][R18.64], R16 ;  /* 0x000000101200c985 */ /* 0x0001e2000c101b2e */
[----:B------:R-:W-:-:S03]  /*9bb0*/  ISETP.GE.AND P4, PT, R0, UR4, PT ;  /* 0x0000000400007c0c */ /* 0x000fc6000bf86270 */
[----:B------:R1:W-:Y:S01]  /*9bc0*/  @!P5 ST.E.64 desc[UR46][R20.64], R14 ;  /* 0x0000000e1400d985 */ /* 0x0003e2000c101b2e */
[----:B------:R-:W-:-:S03]  /*9bd0*/  ISETP.GE.AND P5, PT, R10, UR4, PT ;  /* 0x000000040a007c0c */ /* 0x000fc6000bfa6270 */
[----:B------:R2:W-:Y:S01]  /*9be0*/  @!P6 ST.E.64 desc[UR46][R22.64], R34 ;  /* 0x000000221600e985 */ /* 0x0005e2000c101b2e */
[----:B0-----:R-:W-:Y:S02]  /*9bf0*/  @!P1 LOP3.LUT R17, R44, 0xfffffffe, RZ, 0xc0, !PT ;  /* 0xfffffffe2c119812 */ /* 0x001fe400078ec0ff */
[----:B------:R-:W-:Y:S01]  /*9c00*/  @!P2 LOP3.LUT R19, R65, 0xfffffffe, RZ, 0xc0, !PT ;  /* 0xfffffffe4113a812 */ /* 0x000fe200078ec0ff */
[----:B-1----:R-:W-:Y:S02]  /*9c10*/  @!P3 IMAD.WIDE R14, R25, 0x4, R140 ;  /* 0x00000004190eb825 */ /* 0x002fe400078e028c */
[----:B------:R-:W-:-:S04]  /*9c20*/  @!P4 LEA.HI R0, R0, R0, RZ, 0x1 ;  /* 0x000000000000c211 */ /* 0x000fc800078f08ff */
[----:B------:R-:W-:Y:S01]  /*9c30*/  @!P5 LEA.HI R10, R10, R10, RZ, 0x1 ;  /* 0x0000000a0a0ad211 */ /* 0x000fe200078f08ff */
[--C-:B------:R-:W-:Y:S01]  /*9c40*/  @!P1 IMAD.WIDE R16, R17, 0x4, R140.reuse ;  /* 0x0000000411109825 */ /* 0x100fe200078e028c */
[----:B------:R0:W-:Y:S01]  /*9c50*/  @!P3 ST.E.64 desc[UR46][R14.64], R68 ;  /* 0x000000440e00b985 */ /* 0x0001e2000c101b2e */
[----:B------:R-:W-:Y:S02]  /*9c60*/  ISETP.GE.AND P3, PT, R24, UR4, PT ;  /* 0x0000000418007c0c */ /* 0x000fe4000bf66270 */
[----:B------:R-:W-:Y:S01]  /*9c70*/  VIADD R20, R9, 0x80 ;  /* 0x0000008009147836 */ /* 0x000fe20000000000 */
[----:B------:R1:W-:Y:S01]  /*9c80*/  @!P1 ST.E.64 desc[UR46][R16.64], R70 ;  /* 0x0000004610009985 */ /* 0x0003e2000c101b2e */
[----:B------:R-:W-:Y:S01]  /*9c90*/  @!P2 IMAD.WIDE R18, R19, 0x4, R140 ;  /* 0x000000041312a825 */ /* 0x000fe200078e028c */
[----:B------:R-:W-:Y:S02]  /*9ca0*/  @!P4 LOP3.LUT R21, R0, 0xfffffffe, RZ, 0xc0, !PT ;  /* 0xfffffffe0015c812 */ /* 0x000fe400078ec0ff */
[----:B------:R-:W-:Y:S01]  /*9cb0*/  ISETP.GE.AND P6, PT, R20, UR4, PT ;  /* 0x0000000414007c0c */ /* 0x000fe2000bfc6270 */
[C---:B--2---:R-:W-:Y:S01]  /*9cc0*/  VIADD R22, R9.reuse, 0x88 ;  /* 0x0000008809167836 */ /* 0x044fe20000000000 */
[----:B------:R2:W-:Y:S01]  /*9cd0*/  @!P2 ST.E.64 desc[UR46][R18.64], R74 ;  /* 0x0000004a1200a985 */ /* 0x0005e2000c101b2e */
[----:B------:R-:W-:-:S03]  /*9ce0*/  VIADD R0, R9, 0x90 ;  /* 0x0000009009007836 */ /* 0x000fc60000000000 */
[----:B------:R-:W-:Y:S01]  /*9cf0*/  @!P3 LEA.HI R24, R24, R24, RZ, 0x1 ;  /* 0x000000181818b211 */ /* 0x000fe200078f08ff */
[--C-:B0-----:R-:W-:Y:S01]  /*9d00*/  @!P4 IMAD.WIDE R14, R21, 0x4, R140.reuse ;  /* 0x00000004150ec825 */ /* 0x101fe200078e028c */
[----:B------:R-:W-:Y:S02]  /*9d10*/  ISETP.GE.AND P1, PT, R22, UR4, PT ;  /* 0x0000000416007c0c */ /* 0x000fe4000bf26270 */
[----:B-1----:R-:W-:Y:S02]  /*9d20*/  @!P5 LOP3.LUT R17, R10, 0xfffffffe, RZ, 0xc0, !PT ;  /* 0xfffffffe0a11d812 */ /* 0x002fe400078ec0ff */
[----:B------:R-:W-:Y:S01]  /*9d30*/  ISETP.GE.AND P2, PT, R0, UR4, PT ;  /* 0x0000000400007c0c */ /* 0x000fe2000bf46270 */
[----:B------:R0:W-:Y:S01]  /*9d40*/  @!P4 ST.E.64 desc[UR46][R14.64], R78 ;  /* 0x0000004e0e00c985 */ /* 0x0001e2000c101b2e */
[----:B------:R-:W-:Y:S01]  /*9d50*/  IADD3 R10, R9, 0x98, RZ ;  /* 0x00000098090a7810 */ /* 0x000fe20007ffe0ff */
[----:B------:R-:W-:Y:S01]  /*9d60*/  @!P5 IMAD.WIDE R16, R17, 0x4, R140 ;  /* 0x000000041110d825 */ /* 0x000fe200078e028c */
[----:B--2---:R-:W-:-:S02]  /*9d70*/  @!P3 LOP3.LUT R19, R24, 0xfffffffe, RZ, 0xc0, !PT ;  /* 0xfffffffe1813b812 */ /* 0x004fc400078ec0ff */
[----:B------:R-:W-:Y:S01]  /*9d80*/  @!P6 LEA.HI R20, R20, R20, RZ, 0x1 ;  /* 0x000000141414e211 */ /* 0x000fe200078f08ff */
[----:B------:R-:W-:Y:S01]  /*9d90*/  VIADD R24, R9, 0xa0 ;  /* 0x000000a009187836 */ /* 0x000fe20000000000 */
[----:B------:R-:W-:Y:S01]  /*9da0*/  @!P5 ST.E.64 desc[UR46][R16.64], R82 ;  /* 0x000000521000d985 */ /* 0x000fe2000c101b2e */
[--C-:B------:R-:W-:Y:S01]  /*9db0*/  @!P3 IMAD.WIDE R18, R19, 0x4, R140.reuse ;  /* 0x000000041312b825 */ /* 0x100fe200078e028c */
[----:B------:R-:W-:Y:S02]  /*9dc0*/  @!P1 LEA.HI R22, R22, R22, RZ, 0x1 ;  /* 0x0000001616169211 */ /* 0x000fe400078f08ff */
[----:B------:R-:W-:Y:S02]  /*9dd0*/  @!P6 LOP3.LUT R21, R20, 0xfffffffe, RZ, 0xc0, !PT ;  /* 0xfffffffe1415e812 */ /* 0x000fe400078ec0ff */
[----:B------:R1:W-:Y:S01]  /*9de0*/  @!P3 ST.E.64 desc[UR46][R18.64], R84 ;  /* 0x000000541200b985 */ /* 0x0003e2000c101b2e */
[----:B------:R-:W-:Y:S02]  /*9df0*/  ISETP.GE.AND P3, PT, R10, UR4, PT ;  /* 0x000000040a007c0c */ /* 0x000fe4000bf66270 */
[----:B0-----:R-:W-:Y:S01]  /*9e00*/  @!P1 LOP3.LUT R15, R22, 0xfffffffe, RZ, 0xc0, !PT ;  /* 0xfffffffe160f9812 */ /* 0x001fe200078ec0ff */
[----:B------:R-:W-:Y:S01]  /*9e10*/  @!P6 IMAD.WIDE R20, R21, 0x4, R140 ;  /* 0x000000041514e825 */ /* 0x000fe200078e028c */
[----:B------:R-:W-:-:S02]  /*9e20*/  @!P2 LEA.HI R0, R0, R0, RZ, 0x1 ;  /* 0x000000000000a211 */ /* 0x000fc400078f08ff */
[----:B------:R-:W-:Y:S01]  /*9e30*/  ISETP.GE.AND P4, PT, R24, UR4, PT ;  /* 0x0000000418007c0c */ /* 0x000fe2000bf86270 */
[--C-:B------:R-:W-:Y:S01]  /*9e40*/  @!P1 IMAD.WIDE R14, R15, 0x4, R140.reuse ;  /* 0x000000040f0e9825 */ /* 0x100fe200078e028c */
[----:B------:R-:W-:Y:S01]  /*9e50*/  @!P2 LOP3.LUT R23, R0, 0xfffffffe, RZ, 0xc0, !PT ;  /* 0xfffffffe0017a812 */ /* 0x000fe200078ec0ff */
[----:B------:R0:W-:Y:S02]  /*9e60*/  @!P6 ST.E.64 desc[UR46][R20.64], R88 ;  /* 0x000000581400e985 */ /* 0x0001e4000c101b2e */
[C---:B------:R-:W-:Y:S02]  /*9e70*/  VIADD R0, R9.reuse, 0xa8 ;  /* 0x000000a809007836 */ /* 0x040fe40000000000 */
[----:B------:R-:W-:Y:S01]  /*9e80*/  @!P3 LEA.HI R10, R10, R10, RZ, 0x1 ;  /* 0x0000000a0a0ab211 */ /* 0x000fe200078f08ff */
[----:B------:R2:W-:Y:S01]  /*9e90*/  @!P1 ST.E.64 desc[UR46][R14.64], R92 ;  /* 0x0000005c0e009985 */ /* 0x0005e2000c101b2e */
[C---:B-1----:R-:W-:Y:S01]  /*9ea0*/  VIADD R18, R9.reuse, 0xb0 ;  /* 0x000000b009127836 */ /* 0x042fe20000000000 */
[----:B------:R-:W-:Y:S01]  /*9eb0*/  ISETP.GE.AND P1, PT, R0, UR4, PT ;  /* 0x0000000400007c0c */ /* 0x000fe2000bf26270 */
[----:B------:R-:W-:Y:S01]  /*9ec0*/  VIADD R22, R9, 0xb8 ;  /* 0x000000b809167836 */ /* 0x000fe20000000000 */
[----:B------:R-:W-:Y:S01]  /*9ed0*/  @!P3 LOP3.LUT R19, R10, 0xfffffffe, RZ, 0xc0, !PT ;  /* 0xfffffffe0a13b812 */ /* 0x000fe200078ec0ff */
[----:B------:R-:W-:Y:S01]  /*9ee0*/  @!P2 IMAD.WIDE R16, R23, 0x4, R140 ;  /* 0x000000041710a825 */ /* 0x000fe200078e028c */
[----:B------:R-:W-:-:S02]  /*9ef0*/  ISETP.GE.AND P6, PT, R18, UR4, PT ;  /* 0x0000000412007c0c */ /* 0x000fc4000bfc6270 */
[----:B------:R-:W-:Y:S01]  /*9f00*/  ISETP.GE.AND P5, PT, R22, UR4, PT ;  /* 0x0000000416007c0c */ /* 0x000fe2000bfa6270 */
[C---:B0-----:R-:W-:Y:S01]  /*9f10*/  VIADD R20, R9.reuse, 0xc0 ;  /* 0x000000c009147836 */ /* 0x041fe20000000000 */
[----:B------:R0:W-:Y:S01]  /*9f20*/  @!P2 ST.E.64 desc[UR46][R16.64], R94 ;  /* 0x0000005e1000a985 */ /* 0x0001e2000c101b2e */
[----:B------:R-:W-:Y:S01]  /*9f30*/  VIADD R10, R9, 0xc8 ;  /* 0x000000c8090a7836 */ /* 0x000fe20000000000 */
[----:B------:R-:W-:Y:S01]  /*9f40*/  @!P4 LEA.HI R24, R24, R24, RZ, 0x1 ;  /* 0x000000181818c211 */ /* 0x000fe200078f08ff */
[----:B--2---:R-:W-:Y:S01]  /*9f50*/  @!P3 IMAD.WIDE R14, R19, 0x4, R140 ;  /* 0x00000004130eb825 */ /* 0x004fe200078e028c */
[----:B------:R-:W-:Y:S02]  /*9f60*/  ISETP.GE.AND P2, PT, R20, UR4, PT ;  /* 0x0000000414007c0c */ /* 0x000fe4000bf46270 */
[----:B------:R-:W-:Y:S02]  /*9f70*/  @!P1 LEA.HI R0, R0, R0, RZ, 0x1 ;  /* 0x0000000000009211 */ /* 0x000fe400078f08ff */
[----:B------:R1:W-:Y:S01]  /*9f80*/  @!P3 ST.E.64 desc[UR46][R14.64], R96 ;  /* 0x000000600e00b985 */ /* 0x0003e2000c101b2e */
[----:B------:R-:W-:-:S02]  /*9f90*/  ISETP.GE.AND P3, PT, R10, UR4, PT ;  /* 0x000000040a007c0c */ /* 0x000fc4000bf66270 */
[----:B------:R-:W-:Y:S02]  /*9fa0*/  @!P1 LOP3.LUT R19, R0, 0xfffffffe, RZ, 0xc0, !PT ;  /* 0xfffffffe00139812 */ /* 0x000fe400078ec0ff */
[----:B------:R-:W-:Y:S02]  /*9fb0*/  @!P6 LEA.HI R0, R18, R18, RZ, 0x1 ;  /* 0x000000121200e211 */ /* 0x000fe400078f08ff */
[----:B------:R-:W-:Y:S01]  /*9fc0*/  @!P5 LEA.HI R22, R22, R22, RZ, 0x1 ;  /* 0x000000161616d211 */ /* 0x000fe200078f08ff */
[--C-:B------:R-:W-:Y:S01]  /*9fd0*/  @!P1 IMAD.WIDE R18, R19, 0x4, R140.reuse ;  /* 0x0000000413129825 */ /* 0x100fe200078e028c */
[----:B0-----:R-:W-:Y:S02]  /*9fe0*/  @!P4 LOP3.LUT R17, R24, 0xfffffffe, RZ, 0xc0, !PT ;  /* 0xfffffffe1811c812 */ /* 0x001fe400078ec0ff */
[----:B------:R-:W-:Y:S01]  /*9ff0*/  @!P6 LOP3.LUT R21, R0, 0xfffffffe, RZ, 0xc0, !PT ;  /* 0xfffffffe0015e812 */ /* 0x000fe200078ec0ff */
[----:B------:R-:W-:Y:S01]  /*a000*/  VIADD R0, R9, 0xd0 ;  /* 0x000000d009007836 */ /* 0x000fe20000000000 */
[----:B------:R-:W-:Y:S01]  /*a010*/  @!P2 LEA.HI R20, R20, R20, RZ, 0x1 ;  /* 0x000000141414a211 */ /* 0x000fe200078f08ff */
[----:B------:R-:W-:Y:S01]  /*a020*/  @!P4 IMAD.WIDE R16, R17, 0x4, R140 ;  /* 0x000000041110c825 */ /* 0x000fe200078e028c */
[----:B------:R-:W-:-:S02]  /*a030*/  @!P5 LOP3.LUT R23, R22, 0xfffffffe, RZ, 0xc0, !PT ;  /* 0xfffffffe1617d812 */ /* 0x000fc400078ec0ff */
[----:B------:R-:W-:Y:S01]  /*a040*/  @!P3 LEA.HI R10, R10, R10, RZ, 0x1 ;  /* 0x0000000a0a0ab211 */ /* 0x000fe200078f08ff */
[--C-:B-1----:R-:W-:Y:S01]  /*a050*/  @!P6 IMAD.WIDE R14, R21, 0x4, R140.reuse ;  /* 0x00000004150ee825 */ /* 0x102fe200078e028c */
[----:B------:R-:W-:Y:S01]  /*a060*/  @!P2 LOP3.LUT R25, R20, 0xfffffffe, RZ, 0xc0, !PT ;  /* 0xfffffffe1419a812 */ /* 0x000fe200078ec0ff */
[----:B------:R0:W-:Y:S02]  /*a070*/  @!P4 ST.E.64 desc[UR46][R16.64], R98 ;  /* 0x000000621000c985 */ /* 0x0001e4000c101b2e */
[----:B------:R-:W-:Y:S01]  /*a080*/  @!P5 IMAD.WIDE R20, R23, 0x4, R140 ;  /* 0x000000041714d825 */ /* 0x000fe200078e028c */
[----:B------:R-:W-:Y:S01]  /*a090*/  @!P3 LOP3.LUT R23, R10, 0xfffffffe, RZ, 0xc0, !PT ;  /* 0xfffffffe0a17b812 */ /* 0x000fe200078ec0ff */
[----:B------:R1:W-:Y:S01]  /*a0a0*/  @!P1 ST.E.64 desc[UR46][R18.64], R100 ;  /* 0x0000006412009985 */ /* 0x0003e2000c101b2e */
[----:B------:R-:W-:Y:S01]  /*a0b0*/  ISETP.GE.AND P1, PT, R0, UR4, PT ;  /* 0x0000000400007c0c */ /* 0x000fe2000bf26270 */
[C---:B------:R-:W-:Y:S02]  /*a0c0*/  VIADD R10, R9.reuse, 0xd8 ;  /* 0x000000d8090a7836 */ /* 0x040fe40000000000 */
[----:B------:R2:W-:Y:S01]  /*a0d0*/  @!P6 ST.E.64 desc[UR46][R14.64], R102 ;  /* 0x000000660e00e985 */ /* 0x0005e2000c101b2e */
[----:B------:R-:W-:-:S03]  /*a0e0*/  VIADD R22, R9, 0xe0 ;  /* 0x000000e009167836 */ /* 0x000fc60000000000 */
[----:B------:R-:W-:Y:S01]  /*a0f0*/  @!P5 ST.E.64 desc[UR46][R20.64], R104 ;  /* 0x000000681400d985 */ /* 0x000fe2000c101b2e */
[----:B0-----:R-:W-:-:S04]  /*a100*/  @!P2 IMAD.WIDE R16, R25, 0x4, R140 ;  /* 0x000000041910a825 */ /* 0x001fc800078e028c */
[----:B-1----:R-:W-:Y:S01]  /*a110*/  @!P3 IMAD.WIDE R18, R23, 0x4, R140 ;  /* 0x000000041712b825 */ /* 0x002fe200078e028c */
[----:B------:R0:W-:Y:S01]  /*a120*/  @!P2 ST.E.64 desc[UR46][R16.64], R106 ;  /* 0x0000006a1000a985 */ /* 0x0001e2000c101b2e */
[----:B------:R-:W-:Y:S02]  /*a130*/  ISETP.GE.AND P2, PT, R10, UR4, PT ;  /* 0x000000040a007c0c */ /* 0x000fe4000bf46270 */
[C---:B------:R-:W-:Y:S01]  /*a140*/  VIADD R23, R9.reuse, 0xe8 ;  /* 0x000000e809177836 */ /* 0x040fe20000000000 */
[----:B------:R1:W-:Y:S01]  /*a150*/  @!P3 ST.E.64 desc[UR46][R18.64], R108 ;  /* 0x0000006c1200b985 */ /* 0x0003e2000c101b2e */
[C---:B--2---:R-:W-:Y:S01]  /*a160*/  VIADD R15, R9.reuse, 0xf8 ;  /* 0x000000f8090f7836 */ /* 0x044fe20000000000 */
[----:B------:R-:W-:Y:S01]  /*a170*/  ISETP.GE.AND P3, PT, R22, UR4, PT ;  /* 0x0000000416007c0c */ /* 0x000fe2000bf66270 */
[----:B------:R-:W-:Y:S01]  /*a180*/  VIADD R14, R9, 0xf0 ;  /* 0x000000f0090e7836 */ /* 0x000fe20000000000 */
[----:B------:R-:W-:Y:S02]  /*a190*/  ISETP.GE.AND P4, PT, R23, UR4, PT ;  /* 0x0000000417007c0c */ /* 0x000fe4000bf86270 */
[----:B------:R-:W-:-:S02]  /*a1a0*/  ISETP.GE.AND P6, PT, R15, UR4, PT ;  /* 0x000000040f007c0c */ /* 0x000fc4000bfc6270 */
[----:B------:R-:W-:Y:S02]  /*a1b0*/  ISETP.GE.AND P5, PT, R14, UR4, PT ;  /* 0x000000040e007c0c */ /* 0x000fe4000bfa6270 */
[----:B------:R-:W-:Y:S02]  /*a1c0*/  @!P1 LEA.HI R0, R0, R0, RZ, 0x1 ;  /* 0x0000000000009211 */ /* 0x000fe400078f08ff */
[----:B------:R-:W-:-:S03]  /*a1d0*/  @!P2 LEA.HI R10, R10, R10, RZ, 0x1 ;  /* 0x0000000a0a0aa211 */ /* 0x000fc600078f08ff */
[----:B------:R-:W-:Y:S02]  /*a1e0*/  @!P3 LEA.HI R22, R22, R22, RZ, 0x1 ;  /* 0x000000161616b211 */ /* 0x000fe400078f08ff */
[----:B------:R-:W-:Y:S02]  /*a1f0*/  @!P4 LEA.HI R23, R23, R23, RZ, 0x1 ;  /* 0x000000171717c211 */ /* 0x000fe400078f08ff */
[----:B0-----:R-:W-:Y:S02]  /*a200*/  @!P6 LEA.HI R16, R15, R15, RZ, 0x1 ;  /* 0x0000000f0f10e211 */ /* 0x001fe400078f08ff */
[----:B------:R-:W-:Y:S02]  /*a210*/  @!P5 LEA.HI R14, R14, R14, RZ, 0x1 ;  /* 0x0000000e0e0ed211 */ /* 0x000fe400078f08ff */
[----:B------:R-:W-:Y:S02]  /*a220*/  @!P1 LOP3.LUT R15, R0, 0xfffffffe, RZ, 0xc0, !PT ;  /* 0xfffffffe000f9812 */ /* 0x000fe400078ec0ff */
[----:B------:R-:W-:-:S02]  /*a230*/  @!P2 LOP3.LUT R17, R10, 0xfffffffe, RZ, 0xc0, !PT ;  /* 0xfffffffe0a11a812 */ /* 0x000fc400078ec0ff */
[----:B-1----:R-:W-:Y:S02]  /*a240*/  @!P3 LOP3.LUT R19, R22, 0xfffffffe, RZ, 0xc0, !PT ;  /* 0xfffffffe1613b812 */ /* 0x002fe400078ec0ff */
[----:B------:R-:W-:Y:S02]  /*a250*/  @!P4 LOP3.LUT R21, R23, 0xfffffffe, RZ, 0xc0, !PT ;  /* 0xfffffffe1715c812 */ /* 0x000fe400078ec0ff */
[----:B------:R-:W-:Y:S01]  /*a260*/  @!P5 LOP3.LUT R23, R14, 0xfffffffe, RZ, 0xc0, !PT ;  /* 0xfffffffe0e17d812 */ /* 0x000fe200078ec0ff */
[----:B------:R-:W-:Y:S01]  /*a270*/  @!P1 IMAD.WIDE R14, R15, 0x4, R140 ;  /* 0x000000040f0e9825 */ /* 0x000fe200078e028c */
[----:B------:R-:W-:-:S03]  /*a280*/  @!P6 LOP3.LUT R25, R16, 0xfffffffe, RZ, 0xc0, !PT ;  /* 0xfffffffe1019e812 */ /* 0x000fc600078ec0ff */
[--C-:B------:R-:W-:Y:S01]  /*a290*/  @!P2 IMAD.WIDE R16, R17, 0x4, R140.reuse ;  /* 0x000000041110a825 */ /* 0x100fe200078e028c */
[----:B------:R0:W-:Y:S03]  /*a2a0*/  @!P1 ST.E.64 desc[UR46][R14.64], R110 ;  /* 0x0000006e0e009985 */ /* 0x0001e6000c101b2e */
[--C-:B------:R-:W-:Y:S01]  /*a2b0*/  @!P3 IMAD.WIDE R18, R19, 0x4, R140.reuse ;  /* 0x000000041312b825 */ /* 0x100fe200078e028c */
[----:B------:R0:W-:Y:S03]  /*a2c0*/  @!P2 ST.E.64 desc[UR46][R16.64], R112 ;  /* 0x000000701000a985 */ /* 0x0001e6000c101b2e */
[--C-:B------:R-:W-:Y:S01]  /*a2d0*/  @!P4 IMAD.WIDE R20, R21, 0x4, R140.reuse ;  /* 0x000000041514c825 */ /* 0x100fe200078e028c */
[----:B------:R0:W-:Y:S03]  /*a2e0*/  @!P3 ST.E.64 desc[UR46][R18.64], R114 ;  /* 0x000000721200b985 */ /* 0x0001e6000c101b2e */
[--C-:B------:R-:W-:Y:S01]  /*a2f0*/  @!P5 IMAD.WIDE R22, R23, 0x4, R140.reuse ;  /* 0x000000041716d825 */ /* 0x100fe200078e028c */
[----:B------:R0:W-:Y:S03]  /*a300*/  @!P4 ST.E.64 desc[UR46][R20.64], R116 ;  /* 0x000000741400c985 */ /* 0x0001e6000c101b2e */
[----:B------:R-:W-:Y:S01]  /*a310*/  @!P6 IMAD.WIDE R140, R25, 0x4, R140 ;  /* 0x00000004198ce825 */ /* 0x000fe200078e028c */
[----:B------:R0:W-:Y:S04]  /*a320*/  @!P5 ST.E.64 desc[UR46][R22.64], R118 ;  /* 0x000000761600d985 */ /* 0x0001e8000c101b2e */
[----:B------:R0:W-:Y:S02]  /*a330*/  @!P6 ST.E.64 desc[UR46][R140.64], R120 ;  /* 0x000000788c00e985 */ /* 0x0001e4000c101b2e */
.L_x_37:
[----:B------:R-:W-:Y:S05]  /*a340*/  BSYNC B0 ;  /* 0x0000000000007941 */ /* 0x000fea0003800000 */
.L_x_36:
[----:B------:R-:W-:Y:S01]  /*a350*/  ISETP.GE.AND P1, PT, R8, R11, PT ;  /* 0x0000000b0800720c */ /* 0x000fe20003f26270 */
[----:B0-----:R0:W1:Y:S01]  /*a360*/  SHFL.IDX PT, R15, R57, 0x1, 0x1c1f ;  /* 0x003c1f00390f7f89 */ /* 0x00106200000e0000 */
[----:B------:R-:W-:Y:S02]  /*a370*/  SEL R16, R47, R32, P0 ;  /* 0x000000202f107207 */ /* 0x000fe40000000000 */
[----:B------:R-:W-:Y:S01]  /*a380*/  SEL R18, R32, R47, P0 ;  /* 0x0000002f20127207 */ /* 0x000fe20000000000 */
[----:B------:R0:W2:Y:S01]  /*a390*/  SHFL.IDX PT, R14, R53, 0x1, 0x1c1f ;  /* 0x003c1f00350e7f89 */ /* 0x0000a200000e0000 */
        /* <DEDUP_REMOVED lines=20> */
[----:B012---:R-:W-:Y:S06]  /*a4e0*/  @P1 BRA `(.L_x_8) ;  /* 0x0000006000341947 */ /* 0x007fec0003800000 */
[C---:B------:R-:W-:Y:S01]  /*a4f0*/  VIADD R0, R9.reuse, 0x8 ;  /* 0x0000000809007836 */ /* 0x040fe20000000000 */
[----:B------:R-:W-:Y:S01]  /*a500*/  ULDC UR4, c[0x0][0xac8] ;  /* 0x0002b20000047ab9 */ /* 0x000fe20000000800 */
[C---:B------:R-:W-:Y:S01]  /*a510*/  VIADD R8, R9.reuse, 0x10 ;  /* 0x0000001009087836 */ /* 0x040fe20000000000 */
[C---:B------:R-:W-:Y:S01]  /*a520*/  IADD3 R37, R9.reuse, 0x20, RZ ;  /* 0x0000002009257810 */ /* 0x040fe20007ffe0ff */
[C---:B------:R-:W-:Y:S01]  /*a530*/  VIADD R36, R9.reuse, 0x18 ;  /* 0x0000001809247836 */ /* 0x040fe20000000000 */
[----:B------:R-:W-:Y:S01]  /*a540*/  ISETP.GE.AND P4, PT, R0, UR4, PT ;  /* 0x0000000400007c0c */ /* 0x000fe2000bf86270 */
[C---:B------:R-:W-:Y:S01]  /*a550*/  VIADD R38, R9.reuse, 0x28 ;  /* 0x0000002809267836 */ /* 0x040fe20000000000 */
[----:B------:R-:W-:Y:S01]  /*a560*/  ISETP.GE.AND P5, PT, R8, UR4, PT ;  /* 0x0000000408007c0c */ /* 0x000fe2000bfa6270 */
[C---:B------:R-:W-:Y:S01]  /*a570*/  VIADD R40, R9.reuse, 0x38 ;  /* 0x0000003809287836 */ /* 0x040fe20000000000 */
[C---:B------:R-:W-:Y:S01]  /*a580*/  ISETP.GE.AND P3, PT, R9.reuse, UR4, PT ;  /* 0x0000000409007c0c */ /* 0x040fe2000bf66270 */
[----:B------:R-:W-:Y:S01]  /*a590*/  VIADD R41, R9, 0x40 ;  /* 0x0000004009297836 */ /* 0x000fe20000000000 */
[----:B------:R-:W-:-:S02]  /*a5a0*/  ISETP.GE.AND P0, PT, R36, UR4, PT ;  /* 0x0000000424007c0c */ /* 0x000fc4000bf06270 */
[----:B------:R-:W-:Y:S02]  /*a5b0*/  ISETP.GE.AND P1, PT, R37, UR4, PT ;  /* 0x0000000425007c0c */ /* 0x000fe4000bf26270 */
[----:B------:R-:W-:-:S03]  /*a5c0*/  ISETP.GE.AND P2, PT, R38, UR4, PT ;  /* 0x0000000426007c0c */ /* 0x000fc6000bf46270 */
[----:B------:R-:W-:Y:S02]  /*a5d0*/  @!P4 LEA.HI R0, R0, R0, RZ, 0x1 ;  /* 0x000000000000c211 */ /* 0x000fe400078f08ff */
[----:B------:R-:W-:Y:S02]  /*a5e0*/  @!P5 LEA.HI R8, R8, R8, RZ, 0x1 ;  /* 0x000000080808d211 */ /* 0x000fe400078f08ff */
[----:B------:R-:W-:Y:S01]  /*a5f0*/  @!P4 LOP3.LUT R31, R0, 0xfffffffe, RZ, 0xc0, !PT ;  /* 0xfffffffe001fc812 */ /* 0x000fe200078ec0ff */
[C-C-:B------:R-:W-:Y:S01]  /*a600*/  @!P3 IMAD.WIDE R12, R9.reuse, 0x4, R14.reuse ;  /* 0x00000004090cb825 */ /* 0x140fe200078e020e */
[----:B------:R-:W-:Y:S02]  /*a610*/  @!P5 LOP3.LUT R35, R8, 0xfffffffe, RZ, 0xc0, !PT ;  /* 0xfffffffe0823d812 */ /* 0x000fe400078ec0ff */
[----:B------:R-:W-:Y:S01]  /*a620*/  @!P0 LEA.HI R36, R36, R36, RZ, 0x1 ;  /* 0x0000002424248211 */ /* 0x000fe200078f08ff */
[----:B------:R-:W-:Y:S01]  /*a630*/  VIADD R8, R9, 0x30 ;  /* 0x0000003009087836 */ /* 0x000fe20000000000 */
[----:B------:R-:W-:Y:S01]  /*a640*/  @!P1 LEA.HI R0, R37, R37, RZ, 0x1 ;  /* 0x0000002525009211 */ /* 0x000fe200078f08ff */
[----:B------:R-:W-:Y:S01]  /*a650*/  @!P4 IMAD.WIDE R30, R31, 0x4, R14 ;  /* 0x000000041f1ec825 */ /* 0x000fe200078e020e */
[----:B------:R0:W-:Y:S01]  /*a660*/  @!P3 ST.E.64 desc[UR46][R12.64], R90 ;  /* 0x0000005a0c00b985 */ /* 0x0001e2000c101b2e */
[----:B------:R-:W-:-:S02]  /*a670*/  @!P0 LOP3.LUT R37, R36, 0xfffffffe, RZ, 0xc0, !PT ;  /* 0xfffffffe24258812 */ /* 0x000fc400078ec0ff */
[--C-:B------:R-:W-:Y:S01]  /*a680*/  @!P5 IMAD.WIDE R34, R35, 0x4, R14.reuse ;  /* 0x000000042322d825 */ /* 0x100fe200078e020e */
[----:B------:R-:W-:Y:S01]  /*a690*/  ISETP.GE.AND P3, PT, R8, UR4, PT ;  /* 0x0000000408007c0c */ /* 0x000fe2000bf66270 */
[----:B------:R1:W-:Y:S01]  /*a6a0*/  @!P4 ST.E.64 desc[UR46][R30.64], R122 ;  /* 0x0000007a1e00c985 */ /* 0x0003e2000c101b2e */
[----:B------:R-:W-:Y:S01]  /*a6b0*/  @!P1 LOP3.LUT R39, R0, 0xfffffffe, RZ, 0xc0, !PT ;  /* 0xfffffffe00279812 */ /* 0x000fe200078ec0ff */
[----:B------:R-:W-:Y:S01]  /*a6c0*/  VIADD R0, R9, 0x48 ;  /* 0x0000004809007836 */ /* 0x000fe20000000000 */
[----:B------:R-:W-:Y:S01]  /*a6d0*/  ISETP.GE.AND P4, PT, R40, UR4, PT ;  /* 0x0000000428007c0c */ /* 0x000fe2000bf86270 */
[----:B------:R2:W-:Y:S01]  /*a6e0*/  @!P5 ST.E.64 desc[UR46][R34.64], R80 ;  /* 0x000000502200d985 */ /* 0x0005e2000c101b2e */
[----:B------:R-:W-:Y:S01]  /*a6f0*/  ISETP.GE.AND P5, PT, R41, UR4, PT ;  /* 0x0000000429007c0c */ /* 0x000fe2000bfa6270 */
[----:B------:R-:W-:Y:S01]  /*a700*/  VIADD R36, R9, 0x50 ;  /* 0x0000005009247836 */ /* 0x000fe20000000000 */
[----:B------:R-:W-:Y:S01]  /*a710*/  @!P2 LEA.HI R38, R38, R38, RZ, 0x1 ;  /* 0x000000262626a211 */ /* 0x000fe200078f08ff */
[----:B0-----:R-:W-:-:S04]  /*a720*/  @!P0 IMAD.WIDE R12, R37, 0x4, R14 ;  /* 0x00000004250c8825 */ /* 0x001fc800078e020e */
[----:B------:R-:W-:Y:S01]  /*a730*/  @!P3 LEA.HI R8, R8, R8, RZ, 0x1 ;  /* 0x000000080808b211 */ /* 0x000fe200078f08ff */
[--C-:B-1----:R-:W-:Y:S01]  /*a740*/  @!P1 IMAD.WIDE R30, R39, 0x4, R14.reuse ;  /* 0x00000004271e9825 */ /* 0x102fe200078e020e */
[----:B------:R0:W-:Y:S01]  /*a750*/  @!P0 ST.E.64 desc[UR46][R12.64], R76 ;  /* 0x0000004c0c008985 */ /* 0x0001e2000c101b2e */
[----:B------:R-:W-:Y:S02]  /*a760*/  ISETP.GE.AND P0, PT, R0, UR4, PT ;  /* 0x0000000400007c0c */ /* 0x000fe4000bf06270 */
[----:B--2---:R-:W-:Y:S01]  /*a770*/  @!P2 LOP3.LUT R35, R38, 0xfffffffe, RZ, 0xc0, !PT ;  /* 0xfffffffe2623a812 */ /* 0x004fe200078ec0ff */
[----:B------:R1:W-:Y:S01]  /*a780*/  @!P1 ST.E.64 desc[UR46][R30.64], R72 ;  /* 0x000000481e009985 */ /* 0x0003e2000c101b2e */
[----:B------:R-:W-:Y:S01]  /*a790*/  ISETP.GE.AND P1, PT, R36, UR4, PT ;  /* 0x0000000424007c0c */ /* 0x000fe2000bf26270 */
[----:B------:R-:W-:Y:S01]  /*a7a0*/  VIADD R38, R9, 0x58 ;  /* 0x0000005809267836 */ /* 0x000fe20000000000 */
[----:B------:R-:W-:Y:S01]  /*a7b0*/  @!P4 LEA.HI R40, R40, R40, RZ, 0x1 ;  /* 0x000000282828c211 */ /* 0x000fe200078f08ff */
[----:B------:R-:W-:Y:S01]  /*a7c0*/  @!P2 IMAD.WIDE R34, R35, 0x4, R14 ;  /* 0x000000042322a825 */ /* 0x000fe200078e020e */
[----:B------:R-:W-:-:S02]  /*a7d0*/  @!P5 LEA.HI R41, R41, R41, RZ, 0x1 ;  /* 0x000000292929d211 */ /* 0x000fc400078f08ff */
[----:B------:R-:W-:Y:S01]  /*a7e0*/  @!P3 LOP3.LUT R37, R8, 0xfffffffe, RZ, 0xc0, !PT ;  /* 0xfffffffe0825b812 */ /* 0x000fe200078ec0ff */
[C---:B------:R-:W-:Y:S01]  /*a7f0*/  VIADD R8, R9.reuse, 0x60 ;  /* 0x0000006009087836 */ /* 0x040fe20000000000 */
[----:B------:R2:W-:Y:S01]  /*a800*/  @!P2 ST.E.64 desc[UR46][R34.64], R86 ;  /* 0x000000562200a985 */ /* 0x0005e2000c101b2e */
[----:B------:R-:W-:Y:S01]  /*a810*/  @!P4 LOP3.LUT R39, R40, 0xfffffffe, RZ, 0xc0, !PT ;  /* 0xfffffffe2827c812 */ /* 0x000fe200078ec0ff */
[----:B------:R-:W-:Y:S01]  /*a820*/  VIADD R40, R9, 0x68 ;  /* 0x0000006809287836 */ /* 0x000fe20000000000 */
[----:B------:R-:W-:Y:S01]  /*a830*/  ISETP.GE.AND P2, PT, R38, UR4, PT ;  /* 0x0000000426007c0c */ /* 0x000fe2000bf46270 */
[--C-:B0-----:R-:W-:Y:S01]  /*a840*/  @!P3 IMAD.WIDE R12, R37, 0x4, R14.reuse ;  /* 0x00000004250cb825 */ /* 0x101fe200078e020e */
[----:B------:R-:W-:Y:S02]  /*a850*/  @!P0 LEA.HI R0, R0, R0, RZ, 0x1 ;  /* 0x0000000000008211 */ /* 0x000fe400078f08ff */
[----:B------:R-:W-:Y:S01]  /*a860*/  @!P1 LEA.HI R36, R36, R36, RZ, 0x1 ;  /* 0x0000002424249211 */ /* 0x000fe200078f08ff */
[----:B-1----:R-:W-:Y:S01]  /*a870*/  @!P4 IMAD.WIDE R30, R39, 0x4, R14 ;  /* 0x00000004271ec825 */ /* 0x002fe200078e020e */
[----:B------:R0:W-:Y:S01]  /*a880*/  @!P3 ST.E.64 desc[UR46][R12.64], R48 ;  /* 0x000000300c00b985 */ /* 0x0001e2000c101b2e */
[----:B------:R-:W-:-:S02]  /*a890*/  @!P0 LOP3.LUT R37, R0, 0xfffffffe, RZ, 0xc0, !PT ;  /* 0xfffffffe00258812 */ /* 0x000fc400078ec0ff */
[----:B------:R-:W-:Y:S01]  /*a8a0*/  ISETP.GE.AND P3, PT, R8, UR4, PT ;  /* 0x0000000408007c0c */ /* 0x000fe2000bf66270 */
[----:B------:R1:W-:Y:S01]  /*a8b0*/  @!P4 ST.E.64 desc[UR46][R30.64], R134 ;  /* 0x000000861e00c985 */ /* 0x0003e2000c101b2e */
[----:B--2---:R-:W-:Y:S01]  /*a8c0*/  @!P5 LOP3.LUT R35, R41, 0xfffffffe, RZ, 0xc0, !PT ;  /* 0xfffffffe2923d812 */ /* 0x004fe200078ec0ff */
[C---:B------:R-:W-:Y:S01]  /*a8d0*/  VIADD R41, R9.reuse, 0x70 ;  /* 0x0000007009297836 */ /* 0x040fe20000000000 */
[----:B------:R-:W-:Y:S01]  /*a8e0*/  @!P1 LOP3.LUT R39, R36, 0xfffffffe, RZ, 0xc0, !PT ;  /* 0xfffffffe24279812 */ /* 0x000fe200078ec0ff */
[----:B------:R-:W-:Y:S01]  /*a8f0*/  VIADD R0, R9, 0x78 ;  /* 0x0000007809007836 */ /* 0x000fe20000000000 */
[----:B------:R-:W-:Y:S01]  /*a900*/  @!P2 LEA.HI R38, R38, R38, RZ, 0x1 ;  /* 0x000000262626a211 */ /* 0x000fe200078f08ff */
[--C-:B------:R-:W-:Y:S01]  /*a910*/  @!P5 IMAD.WIDE R34, R35, 0x4, R14.reuse ;  /* 0x000000042322d825 */ /* 0x100fe200078e020e */
[----:B------:R-:W-:Y:S02]  /*a920*/  ISETP.GE.AND P4, PT, R41, UR4, PT ;  /* 0x0000000429007c0c */ /* 0x000fe4000bf86270 */
[----:B------:R-:W-:Y:S01]  /*a930*/  ISETP.GE.AND P6, PT, R0, UR4, PT ;  /* 0x0000000400007c0c */ /* 0x000fe2000bfc6270 */
[----:B0-----:R-:W-:Y:S01]  /*a940*/  @!P0 IMAD.WIDE R12, R37, 0x4, R14 ;  /* 0x00000004250c8825 */ /* 0x001fe200078e020e */
[----:B------:R0:W-:Y:S01]  /*a950*/  @!P5 ST.E.64 desc[UR46][R34.64], R50 ;  /* 0x000000322200d985 */ /* 0x0001e2000c101b2e */
[----:B------:R-:W-:-:S02]  /*a960*/  ISETP.GE.AND P5, PT, R40, UR4, PT ;  /* 0x0000000428007c0c */ /* 0x000fc4000bfa6270 */
[----:B-1----:R-:W-:Y:S01]  /*a970*/  @!P1 IMAD.WIDE R30, R39, 0x4, R14 ;  /* 0x00000004271e9825 */ /* 0x002fe200078e020e */
[----:B------:R1:W-:Y:S01]  /*a980*/  @!P0 ST.E.64 desc[UR46][R12.64], R144 ;  /* 0x000000900c008985 */ /* 0x0003e2000c101b2e */
[----:B------:R-:W-:Y:S02]  /*a990*/  @!P3 LEA.HI R8, R8, R8, RZ, 0x1 ;  /* 0x000000080808b211 */ /* 0x000fe400078f08ff */
[C---:B------:R-:W-:Y:S01]  /*a9a0*/  VIADD R36, R9.reuse, 0x80 ;  /* 0x0000008009247836 */ /* 0x040fe20000000000 */
[----:B------:R2:W-:Y:S01]  /*a9b0*/  @!P1 ST.E.64 desc[UR46][R30.64], R146 ;  /* 0x000000921e009985 */ /* 0x0005e2000c101b2e */
[----:B------:R-:W-:Y:S01]  /*a9c0*/  @!P3 LOP3.LUT R37, R8, 0xfffffffe, RZ, 0xc0, !PT ;  /* 0xfffffffe0825b812 */ /* 0x000fe200078ec0ff */
[----:B------:R-:W-:Y:S01]  /*a9d0*/  VIADD R8, R9, 0x90 ;  /* 0x0000009009087836 */ /* 0x000fe20000000000 */
[----:B------:R-:W-:Y:S02]  /*a9e0*/  @!P4 LEA.HI R41, R41, R41, RZ, 0x1 ;  /* 0x000000292929c211 */ /* 0x000fe400078f08ff */
[----:B------:R-:W-:-:S02]  /*a9f0*/  ISETP.GE.AND P1, PT, R36, UR4, PT ;  /* 0x0000000424007c0c */ /* 0x000fc4000bf26270 */
[----:B0-----:R-:W-:Y:S01]  /*aa00*/  @!P2 LOP3.LUT R35, R38, 0xfffffffe, RZ, 0xc0, !PT ;  /* 0xfffffffe2623a812 */ /* 0x001fe200078ec0ff */
[----:B------:R-:W-:Y:S01]  /*aa10*/  VIADD R38, R9, 0x88 ;  /* 0x0000008809267836 */ /* 0x000fe20000000000 */
[----:B------:R-:W-:Y:S01]  /*aa20*/  @!P5 LEA.HI R40, R40, R40, RZ, 0x1 ;  /* 0x000000282828d211 */ /* 0x000fe200078f08ff */
[--C-:B-1----:R-:W-:Y:S01]  /*aa30*/  @!P3 IMAD.WIDE R12, R37, 0x4, R14.reuse ;  /* 0x00000004250cb825 */ /* 0x102fe200078e020e */
[----:B------:R-:W-:Y:S02]  /*aa40*/  @!P6 LEA.HI R0, R0, R0, RZ, 0x1 ;  /* 0x000000000000e211 */ /* 0x000fe400078f08ff */
[----:B------:R-:W-:Y:S01]  /*aa50*/  ISETP.GE.AND P0, PT, R38, UR4, PT ;  /* 0x0000000426007c0c */ /* 0x000fe2000bf06270 */
[--C-:B------:R-:W-:Y:S01]  /*aa60*/  @!P2 IMAD.WIDE R34, R35, 0x4, R14.reuse ;  /* 0x000000042322a825 */ /* 0x100fe200078e020e */
[----:B------:R-:W-:Y:S02]  /*aa70*/  @!P5 LOP3.LUT R39, R40, 0xfffffffe, RZ, 0xc0, !PT ;  /* 0xfffffffe2827d812 */ /* 0x000fe400078ec0ff */
[----:B------:R-:W-:Y:S01]  /*aa80*/  @!P6 LOP3.LUT R37, R0, 0xfffffffe, RZ, 0xc0, !PT ;  /* 0xfffffffe0025e812 */ /* 0x000fe200078ec0ff */
[----:B------:R-:W-:Y:S01]  /*aa90*/  VIADD R0, R9, 0x98 ;  /* 0x0000009809007836 */ /* 0x000fe20000000000 */
[----:B------:R0:W-:Y:S01]  /*aaa0*/  @!P2 ST.E.64 desc[UR46][R34.64], R54 ;  /* 0x000000362200a985 */ /* 0x0001e2000c101b2e */
[----:B------:R-:W-:Y:S01]  /*aab0*/  @!P1 LEA.HI R36, R36, R36, RZ, 0x1 ;  /* 0x0000002424249211 */ /* 0x000fe200078f08ff */
[----:B--2---:R-:W-:Y:S01]  /*aac0*/  @!P5 IMAD.WIDE R30, R39, 0x4, R14 ;  /* 0x00000004271ed825 */ /* 0x004fe200078e020e */
[----:B------:R-:W-:Y:S01]  /*aad0*/  IADD3 R39, R9, 0xa0, RZ ;  /* 0x000000a009277810 */ /* 0x000fe20007ffe0ff */
[----:B------:R1:W-:Y:S01]  /*aae0*/  @!P3 ST.E.64 desc[UR46][R12.64], R4 ;  /* 0x000000040c00b985 */ /* 0x0003e2000c101b2e */
[----:B------:R-:W-:-:S02]  /*aaf0*/  ISETP.GE.AND P2, PT, R8, UR4, PT ;  /* 0x0000000408007c0c */ /* 0x000fc4000bf46270 */
[----:B------:R-:W-:Y:S01]  /*ab00*/  @!P0 LEA.HI R38, R38, R38, RZ, 0x1 ;  /* 0x0000002626268211 */ /* 0x000fe200078f08ff */
[----:B------:R2:W-:Y:S01]  /*ab10*/  @!P5 ST.E.64 desc[UR46][R30.64], R136 ;  /* 0x000000881e00d985 */ /* 0x0005e2000c101b2e */
[----:B------:R-:W-:Y:S02]  /*ab20*/  ISETP.GE.AND P3, PT, R0, UR4, PT ;  /* 0x0000000400007c0c */ /* 0x000fe4000bf66270 */
[----:B0-----:R-:W-:Y:S02]  /*ab30*/  @!P4 LOP3.LUT R35, R41, 0xfffffffe, RZ, 0xc0, !PT ;  /* 0xfffffffe2923c812 */ /* 0x001fe400078ec0ff */
[----:B-1----:R-:W-:-:S03]  /*ab40*/  @!P1 LOP3.LUT R13, R36, 0xfffffffe, RZ, 0xc0, !PT ;  /* 0xfffffffe240d9812 */ /* 0x002fc600078ec0ff */
[--C-:B------:R-:W-:Y:S02]  /*ab50*/  @!P4 IMAD.WIDE R34, R35, 0x4, R14.reuse ;  /* 0x000000042322c825 */ /* 0x100fe400078e020e */
[----:B------:R-:W-:Y:S02]  /*ab60*/  @!P2 LEA.HI R8, R8, R8, RZ, 0x1 ;  /* 0x000000080808a211 */ /* 0x000fe400078f08ff */
[----:B--2---:R-:W-:Y:S01]  /*ab70*/  @!P0 LOP3.LUT R31, R38, 0xfffffffe, RZ, 0xc0, !PT ;  /* 0xfffffffe261f8812 */ /* 0x004fe200078ec0ff */
[----:B------:R-:W-:Y:S01]  /*ab80*/  @!P6 IMAD.WIDE R4, R37, 0x4, R14 ;  /* 0x000000042504e825 */ /* 0x000fe200078e020e */
[----:B------:R0:W-:Y:S01]  /*ab90*/  @!P4 ST.E.64 desc[UR46][R34.64], R6 ;  /* 0x000000062200c985 */ /* 0x0001e2000c101b2e */
[----:B------:R-:W-:Y:S02]  /*aba0*/  ISETP.GE.AND P4, PT, R39, UR4, PT ;  /* 0x0000000427007c0c */ /* 0x000fe4000bf86270 */
[----:B------:R-:W-:Y:S01]  /*abb0*/  VIADD R30, R9, 0xa8 ;  /* 0x000000a8091e7836 */ /* 0x000fe20000000000 */
[----:B------:R1:W-:Y:S01]  /*abc0*/  @!P6 ST.E.64 desc[UR46][R4.64], R58 ;  /* 0x0000003a0400e985 */ /* 0x0003e2000c101b2e */
[----:B------:R-:W-:-:S03]  /*abd0*/  @!P3 LEA.HI R0, R0, R0, RZ, 0x1 ;  /* 0x000000000000b211 */ /* 0x000fc600078f08ff */
[----:B------:R-:W-:Y:S01]  /*abe0*/  ISETP.GE.AND P5, PT, R30, UR4, PT ;  /* 0x000000041e007c0c */ /* 0x000fe2000bfa6270 */
[----:B0-----:R-:W-:-:S05]  /*abf0*/  @!P1 IMAD.WIDE R6, R13, 0x4, R14 ;  /* 0x000000040d069825 */ /* 0x001fca00078e020e */
[----:B------:R-:W-:Y:S01]  /*ac00*/  @!P4 LEA.HI R39, R39, R39, RZ, 0x1 ;  /* 0x000000272727c211 */ /* 0x000fe200078f08ff */
[----:B------:R-:W-:Y:S01]  /*ac10*/  VIADD R34, R9, 0xb0 ;  /* 0x000000b009227836 */ /* 0x000fe20000000000 */
[----:B------:R0:W-:Y:S01]  /*ac20*/  @!P1 ST.E.64 desc[UR46][R6.64], R60 ;  /* 0x0000003c06009985 */ /* 0x0001e2000c101b2e */
[--C-:B------:R-:W-:Y:S01]  /*ac30*/  @!P0 IMAD.WIDE R12, R31, 0x4, R14.reuse ;  /* 0x000000041f0c8825 */ /* 0x100fe200078e020e */
[----:B-1----:R-:W-:Y:S02]  /*ac40*/  @!P2 LOP3.LUT R5, R8, 0xfffffffe, RZ, 0xc0, !PT ;  /* 0xfffffffe0805a812 */ /* 0x002fe400078ec0ff */
[----:B------:R-:W-:Y:S01]  /*ac50*/  ISETP.GE.AND P1, PT, R34, UR4, PT ;  /* 0x0000000422007c0c */ /* 0x000fe2000bf26270 */
[----:B------:R-:W-:Y:S01]  /*ac60*/  VIADD R35, R9, 0xb8 ;  /* 0x000000b809237836 */ /* 0x000fe20000000000 */
[----:B------:R1:W-:Y:S01]  /*ac70*/  @!P0 ST.E.64 desc[UR46][R12.64], R62 ;  /* 0x0000003e0c008985 */ /* 0x0003e2000c101b2e */
[----:B------:R-:W-:Y:S01]  /*ac80*/  @!P5 LEA.HI R30, R30, R30, RZ, 0x1 ;  /* 0x0000001e1e1ed211 */ /* 0x000fe200078f08ff */
[----:B------:R-:W-:-:S02]  /*ac90*/  @!P2 IMAD.WIDE R4, R5, 0x4, R14 ;  /* 0x000000040504a825 */ /* 0x000fc400078e020e */
[----:B------:R-:W-:Y:S02]  /*aca0*/  ISETP.GE.AND P0, PT, R35, UR4, PT ;  /* 0x0000000423007c0c */ /* 0x000fe4000bf06270 */
[----:B------:R-:W-:Y:S01]  /*acb0*/  @!P5 LOP3.LUT R31, R30, 0xfffffffe, RZ, 0xc0, !PT ;  /* 0xfffffffe1e1fd812 */ /* 0x000fe200078ec0ff */
[----:B------:R-:W-:Y:S01]  /*acc0*/  VIADD R8, R9, 0xc0 ;  /* 0x000000c009087836 */ /* 0x000fe20000000000 */
[----:B0-----:R-:W-:Y:S01]  /*acd0*/  @!P3 LOP3.LUT R7, R0, 0xfffffffe, RZ, 0xc0, !PT ;  /* 0xfffffffe0007b812 */ /* 0x001fe200078ec0ff */
[----:B------:R0:W-:Y:S02]  /*ace0*/  @!P2 ST.E.64 desc[UR46][R4.64], R128 ;  /* 0x000000800400a985 */ /* 0x0001e4000c101b2e */
[----:B------:R-:W-:Y:S01]  /*acf0*/  @!P1 LEA.HI R34, R34, R34, RZ, 0x1 ;  /* 0x0000002222229211 */ /* 0x000fe200078f08ff */
[--C-:B------:R-:W-:Y:S01]  /*ad00*/  @!P5 IMAD.WIDE R30, R31, 0x4, R14.reuse ;  /* 0x000000041f1ed825 */ /* 0x100fe200078e020e */
[----:B------:R-:W-:Y:S02]  /*ad10*/  ISETP.GE.AND P2, PT, R8, UR4, PT ;  /* 0x0000000408007c0c */ /* 0x000fe4000bf46270 */
[----:B-1----:R-:W-:Y:S01]  /*ad20*/  @!P4 LOP3.LUT R13, R39, 0xfffffffe, RZ, 0xc0, !PT ;  /* 0xfffffffe270dc812 */ /* 0x002fe200078ec0ff */
[----:B------:R-:W-:Y:S01]  /*ad30*/  @!P3 IMAD.WIDE R6, R7, 0x4, R14 ;  /* 0x000000040706b825 */ /* 0x000fe200078e020e */
[----:B------:R-:W-:-:S02]  /*ad40*/  @!P0 LEA.HI R0, R35, R35, RZ, 0x1 ;  /* 0x0000002323008211 */ /* 0x000fc400078f08ff */
[----:B------:R-:W-:Y:S01]  /*ad50*/  @!P1 LOP3.LUT R35, R34, 0xfffffffe, RZ, 0xc0, !PT ;  /* 0xfffffffe22239812 */ /* 0x000fe200078ec0ff */
[--C-:B------:R-:W-:Y:S01]  /*ad60*/  @!P4 IMAD.WIDE R12, R13, 0x4, R14.reuse ;  /* 0x000000040d0cc825 */ /* 0x100fe200078e020e */
[----:B------:R-:W-:Y:S01]  /*ad70*/  @!P0 LOP3.LUT R37, R0, 0xfffffffe, RZ, 0xc0, !PT ;  /* 0xfffffffe00258812 */ /* 0x000fe200078ec0ff */
[----:B------:R1:W-:Y:S02]  /*ad80*/  @!P3 ST.E.64 desc[UR46][R6.64], R124 ;  /* 0x0000007c0600b985 */ /* 0x0003e4000c101b2e */
[----:B0-----:R-:W-:Y:S02]  /*ad90*/  @!P1 IMAD.WIDE R4, R35, 0x4, R14 ;  /* 0x0000000423049825 */ /* 0x001fe400078e020e */
[----:B------:R0:W-:Y:S01]  /*ada0*/  @!P4 ST.E.64 desc[UR46][R12.64], R16 ;  /* 0x000000100c00c985 */ /* 0x0001e2000c101b2e */
[----:B------:R-:W-:Y:S01]  /*adb0*/  @!P2 LEA.HI R8, R8, R8, RZ, 0x1 ;  /* 0x000000080808a211 */ /* 0x000fe200078f08ff */
[C---:B------:R-:W-:Y:S02]  /*adc0*/  VIADD R0, R9.reuse, 0xd0 ;  /* 0x000000d009007836 */ /* 0x040fe40000000000 */
[----:B------:R2:W-:Y:S01]  /*add0*/  @!P5 ST.E.64 desc[UR46][R30.64], R18 ;  /* 0x000000121e00d985 */ /* 0x0005e2000c101b2e */
[----:B------:R-:W-:-:S03]  /*ade0*/  VIADD R34, R9, 0xc8 ;  /* 0x000000c809227836 */ /* 0x000fc60000000000 */
[----:B------:R3:W-:Y:S01]  /*adf0*/  @!P1 ST.E.64 desc[UR46][R4.64], R20 ;  /* 0x0000001404009985 */ /* 0x0007e2000c101b2e */
[----:B------:R-:W-:Y:S01]  /*ae00*/  ISETP.GE.AND P1, PT, R0, UR4, PT ;  /* 0x0000000400007c0c */ /* 0x000fe2000bf26270 */
[----:B-1----:R-:W-:Y:S01]  /*ae10*/  @!P0 IMAD.WIDE R6, R37, 0x4, R14 ;  /* 0x0000000425068825 */ /* 0x002fe200078e020e */
[----:B------:R-:W-:-:S03]  /*ae20*/  ISETP.GE.AND P3, PT, R34, UR4, PT ;  /* 0x0000000422007c0c */ /* 0x000fc6000bf66270 */
[C---:B0-----:R-:W-:Y:S01]  /*ae30*/  VIADD R12, R9.reuse, 0xd8 ;  /* 0x000000d8090c7836 */ /* 0x041fe20000000000 */
[----:B------:R0:W-:Y:S01]  /*ae40*/  @!P0 ST.E.64 desc[UR46][R6.64], R24 ;  /* 0x0000001806008985 */ /* 0x0001e2000c101b2e */
[C---:B------:R-:W-:Y:S01]  /*ae50*/  VIADD R16, R9.reuse, 0xe0 ;  /* 0x000000e009107836 */ /* 0x040fe20000000000 */
[----:B------:R-:W-:Y:S01]  /*ae60*/  @!P2 LOP3.LUT R13, R8, 0xfffffffe, RZ, 0xc0, !PT ;  /* 0xfffffffe080da812 */ /* 0x000fe200078ec0ff */
[C---:B--2---:R-:W-:Y:S01]  /*ae70*/  VIADD R18, R9.reuse, 0xe8 ;  /* 0x000000e809127836 */ /* 0x044fe20000000000 */
[----:B------:R-:W-:Y:S01]  /*ae80*/  ISETP.GE.AND P0, PT, R12, UR4, PT ;  /* 0x000000040c007c0c */ /* 0x000fe2000bf06270 */
[----:B------:R-:W-:Y:S01]  /*ae90*/  VIADD R19, R9, 0xf0 ;  /* 0x000000f009137836 */ /* 0x000fe20000000000 */
[----:B------:R-:W-:Y:S01]  /*aea0*/  ISETP.GE.AND P4, PT, R16, UR4, PT ;  /* 0x0000000410007c0c */ /* 0x000fe2000bf86270 */
[----:B---3--:R-:W-:Y:S01]  /*aeb0*/  @!P2 IMAD.WIDE R4, R13, 0x4, R14 ;  /* 0x000000040d04a825 */ /* 0x008fe200078e020e */
[----:B------:R-:W-:Y:S02]  /*aec0*/  ISETP.GE.AND P5, PT, R18, UR4, PT ;  /* 0x0000000412007c0c */ /* 0x000fe4000bfa6270 */
[----:B------:R-:W-:Y:S01]  /*aed0*/  ISETP.GE.AND P6, PT, R19, UR4, PT ;  /* 0x0000000413007c0c */ /* 0x000fe2000bfc6270 */
[----:B------:R-:W-:Y:S01]  /*aee0*/  VIADD R9, R9, 0xf8 ;  /* 0x000000f809097836 */ /* 0x000fe20000000000 */
[----:B------:R-:W-:Y:S01]  /*aef0*/  @!P1 LEA.HI R0, R0, R0, RZ, 0x1 ;  /* 0x0000000000009211 */ /* 0x000fe200078f08ff */
[----:B------:R1:W-:Y:S01]  /*af00*/  @!P2 ST.E.64 desc[UR46][R4.64], R22 ;  /* 0x000000160400a985 */ /* 0x0003e2000c101b2e */
[----:B------:R-:W-:-:S02]  /*af10*/  @!P3 LEA.HI R34, R34, R34, RZ, 0x1 ;  /* 0x000000222222b211 */ /* 0x000fc400078f08ff */
[----:B------:R-:W-:Y:S02]  /*af20*/  @!P1 LOP3.LUT R13, R0, 0xfffffffe, RZ, 0xc0, !PT ;  /* 0xfffffffe000d9812 */ /* 0x000fe400078ec0ff */
[----:B------:R-:W-:Y:S02]  /*af30*/  @!P0 LEA.HI R0, R12, R12, RZ, 0x1 ;  /* 0x0000000c0c008211 */ /* 0x000fe400078f08ff */
[----:B0-----:R-:W-:Y:S01]  /*af40*/  @!P3 LOP3.LUT R7, R34, 0xfffffffe, RZ, 0xc0, !PT ;  /* 0xfffffffe2207b812 */ /* 0x001fe200078ec0ff */
[--C-:B------:R-:W-:Y:S01]  /*af50*/  @!P1 IMAD.WIDE R12, R13, 0x4, R14.reuse ;  /* 0x000000040d0c9825 */ /* 0x100fe200078e020e */
[----:B------:R-:W-:Y:S02]  /*af60*/  @!P4 LEA.HI R16, R16, R16, RZ, 0x1 ;  /* 0x000000101010c211 */ /* 0x000fe400078f08ff */
[----:B------:R-:W-:Y:S01]  /*af70*/  @!P0 LOP3.LUT R17, R0, 0xfffffffe, RZ, 0xc0, !PT ;  /* 0xfffffffe00118812 */ /* 0x000fe200078ec0ff */
[----:B------:R-:W-:Y:S01]  /*af80*/  @!P3 IMAD.WIDE R6, R7, 0x4, R14 ;  /* 0x000000040706b825 */ /* 0x000fe200078e020e */
[----:B------:R-:W-:-:S02]  /*af90*/  @!P5 LEA.HI R18, R18, R18, RZ, 0x1 ;  /* 0x000000121212d211 */ /* 0x000fc400078f08ff */
[----:B------:R-:W-:Y:S02]  /*afa0*/  @!P6 LEA.HI R0, R19, R19, RZ, 0x1 ;  /* 0x000000131300e211 */ /* 0x000fe400078f08ff */
[----:B------:R-:W-:Y:S01]  /*afb0*/  @!P4 LOP3.LUT R19, R16, 0xfffffffe, RZ, 0xc0, !PT ;  /* 0xfffffffe1013c812 */ /* 0x000fe200078ec0ff */
[--C-:B------:R-:W-:Y:S01]  /*afc0*/  @!P0 IMAD.WIDE R16, R17, 0x4, R14.reuse ;  /* 0x0000000411108825 */ /* 0x100fe200078e020e */
[----:B------:R-:W-:Y:S01]  /*afd0*/  @!P5 LOP3.LUT R21, R18, 0xfffffffe, RZ, 0xc0, !PT ;  /* 0xfffffffe1215d812 */ /* 0x000fe200078ec0ff */
[----:B------:R0:W-:Y:S01]  /*afe0*/  @!P3 ST.E.64 desc[UR46][R6.64], R42 ;  /* 0x0000002a0600b985 */ /* 0x0001e2000c101b2e */
[----:B-1----:R-:W-:Y:S01]  /*aff0*/  @!P6 LOP3.LUT R23, R0, 0xfffffffe, RZ, 0xc0, !PT ;  /* 0xfffffffe0017e812 */ /* 0x002fe200078ec0ff */
[--C-:B------:R-:W-:Y:S02]  /*b000*/  @!P4 IMAD.WIDE R4, R19, 0x4, R14.reuse ;  /* 0x000000041304c825 */ /* 0x100fe400078e020e */
[----:B------:R1:W-:Y:S02]  /*b010*/  @!P1 ST.E.64 desc[UR46][R12.64], R26 ;  /* 0x0000001a0c009985 */ /* 0x0003e4000c101b2e */
[----:B------:R-:W-:-:S02]  /*b020*/  @!P6 IMAD.WIDE R18, R23, 0x4, R14 ;  /* 0x000000041712e825 */ /* 0x000fc400078e020e */
[----:B------:R1:W-:Y:S01]  /*b030*/  @!P0 ST.E.64 desc[UR46][R16.64], R64 ;  /* 0x0000004010008985 */ /* 0x0003e2000c101b2e */
[----:B------:R-:W-:-:S03]  /*b040*/  ISETP.GE.AND P0, PT, R9, UR4, PT ;  /* 0x0000000409007c0c */ /* 0x000fc6000bf06270 */
[----:B------:R1:W-:Y:S01]  /*b050*/  @!P4 ST.E.64 desc[UR46][R4.64], R10 ;  /* 0x0000000a0400c985 */ /* 0x0003e2000c101b2e */
[----:B0-----:R-:W-:-:S05]  /*b060*/  @!P5 IMAD.WIDE R6, R21, 0x4, R14 ;  /* 0x000000041506d825 */ /* 0x001fca00078e020e */
[----:B------:R1:W-:Y:S04]  /*b070*/  @!P5 ST.E.64 desc[UR46][R6.64], R28 ;  /* 0x0000001c0600d985 */ /* 0x0003e8000c101b2e */
[----:B------:R1:W-:Y:S01]  /*b080*/  @!P6 ST.E.64 desc[UR46][R18.64], R32 ;  /* 0x000000201200e985 */ /* 0x0003e2000c101b2e */
[----:B------:R-:W-:Y:S05]  /*b090*/  @P0 BRA `(.L_x_8) ;  /* 0x0000005400480947 */ /* 0x000fea0003800000 */
[----:B------:R-:W-:-:S04]  /*b0a0*/  LEA.HI R9, R9, R9, RZ, 0x1 ;  /* 0x0000000909097211 */ /* 0x000fc800078f08ff */
[----:B------:R-:W-:-:S05]  /*b0b0*/  LOP3.LUT R9, R9, 0xfffffffe, RZ, 0xc0, !PT ;  /* 0xfffffffe09097812 */ /* 0x000fca00078ec0ff */
[----:B------:R-:W-:-:S05]  /*b0c0*/  IMAD.WIDE R14, R9, 0x4, R14 ;  /* 0x00000004090e7825 */ /* 0x000fca00078e020e */
[----:B------:R0:W-:Y:S01]  /*b0d0*/  ST.E.64 desc[UR46][R14.64], R2 ;  /* 0x000000020e007985 */ /* 0x0001e2000c101b2e */
[----:B------:R-:W-:Y:S05]  /*b0e0*/  BRA `(.L_x_8) ;  /* 0x0000005400347947 */ /* 0x000fea0003800000 */
.L_x_35:
[----:B------:R-:W0:Y:S02]  /*b0f0*/  S2R R0, SR_TID.X ;  /* 0x0000000000007919 */ /* 0x000e240000002100 */
[----:B0-----:R-:W-:-:S05]  /*b100*/  VIADD R2, R0, 0xffffff80 ;  /* 0xffffff8000027836 */ /* 0x001fca0000000000 */
[----:B------:R-:W-:-:S13]  /*b110*/  ISETP.GT.AND P0, PT, R2, 0x7f, PT ;  /* 0x0000007f0200780c */ /* 0x000fda0003f04270 */
[----:B------:R-:W-:Y:S05]  /*b120*/  @P0 BRA `(.L_x_8) ;  /* 0x0000005400240947 */ /* 0x000fea0003800000 */
[----:B------:R-:W0:Y:S01]  /*b130*/  S2R R3, SR_CTAID.X ;  /* 0x0000000000037919 */ /* 0x000e220000002500 */
[----:B------:R-:W1:Y:S01]  /*b140*/  LDC R6, c[0x0][0xbe8] ;  /* 0x0002fa00ff067b82 */ /* 0x000e620000000800 */
[----:B------:R-:W-:Y:S01]  /*b150*/  ULDC UR4, c[0x0][0xa88] ;  /* 0x0002a20000047ab9 */ /* 0x000fe20000000800 */
[----:B0-----:R-:W-:Y:S02]  /*b160*/  IMAD R0, R3, 0x80, R0 ;  /* 0x0000008003007824 */ /* 0x001fe400078e0200 */
[----:B-1----:R-:W-:Y:S02]  /*b170*/  IMAD R3, R6, UR4, RZ ;  /* 0x0000000406037c24 */ /* 0x002fe4000f8e02ff */
[----:B------:R-:W-:-:S05]  /*b180*/  VIADD R0, R0, 0xffffff80 ;  /* 0xffffff8000007836 */ /* 0x000fca0000000000 */
[----:B------:R-:W-:-:S13]  /*b190*/  ISETP.GE.AND P0, PT, R0, R3, PT ;  /* 0x000000030000720c */ /* 0x000fda0003f06270 */
[----:B------:R-:W-:Y:S05]  /*b1a0*/  @P0 BRA `(.L_x_8) ;  /* 0x0000005400040947 */ /* 0x000fea0003800000 */
[----:B------:R-:W-:Y:S01]  /*b1b0*/  ISETP.NE.AND P0, PT, R6, 0x1, PT ;  /* 0x000000010600780c */ /* 0x000fe20003f05270 */
[----:B------:R-:W0:Y:S01]  /*b1c0*/  LDC.64 R10, c[0x0][0xbd8] ;  /* 0x0002f600ff0a7b82 */ /* 0x000e220000000a00 */
[----:B------:R-:W-:Y:S01]  /*b1d0*/  USHF.R.S32.HI UR6, URZ, 0x1f, UR38 ;  /* 0x0000001f3f067899 */ /* 0x000fe20008011426 */
[----:B------:R-:W-:Y:S01]  /*b1e0*/  IMAD.MOV.U32 R5, RZ, RZ, R0 ;  /* 0x000000ffff057224 */ /* 0x000fe200078e0000 */
[----:B------:R-:W-:Y:S02]  /*b1f0*/  ULDC.64 UR8, c[0x0][0xbd0] ;  /* 0x0002f40000087ab9 */ /* 0x000fe40000000a00 */
[----:B------:R-:W-:Y:S02]  /*b200*/  UIMAD UR6, UR6, UR8, URZ ;  /* 0x00000008060672a4 */ /* 0x000fe4000f8e023f */
[----:B------:R-:W-:Y:S01]  /*b210*/  UIMAD.WIDE.U32 UR4, UR38, UR8, URZ ;  /* 0x00000008260472a5 */ /* 0x000fe2000f8e003f */
[----:B------:R-:W1:Y:S01]  /*b220*/  S2UR UR7, SR_CTAID.Y ;  /* 0x00000000000779c3 */ /* 0x000e620000002600 */
[----:B------:R-:W-:-:S04]  /*b230*/  UIMAD UR6, UR38, UR9, UR6 ;  /* 0x00000009260672a4 */ /* 0x000fc8000f8e0206 */
[----:B------:R-:W-:Y:S01]  /*b240*/  UIADD3 UR6, UR5, UR6, URZ ;  /* 0x0000000605067290 */ /* 0x000fe2000fffe03f */
[----:B------:R-:W-:Y:S01]  /*b250*/  MOV R2, UR4 ;  /* 0x0000000400027c02 */ /* 0x000fe20008000f00 */
[----:B------:R-:W-:Y:S01]  /*b260*/  IMAD.U32 R3, RZ, RZ, UR5 ;  /* 0x00000005ff037e24 */ /* 0x000fe2000f8e00ff */
[----:B------:R-:W2:Y:S01]  /*b270*/  @P0 LDC R7, c[0x0][0xbec] ;  /* 0x0002fb00ff070b82 */ /* 0x000ea20000000800 */
[----:B------:R-:W-:Y:S02]  /*b280*/  ULDC.64 UR4, c[0x0][0xbe0] ;  /* 0x0002f80000047ab9 */ /* 0x000fe40000000a00 */
[----:B------:R-:W-:-:S05]  /*b290*/  IMAD.U32 R3, RZ, RZ, UR6 ;  /* 0x00000006ff037e24 */ /* 0x000fca000f8e00ff */
[----:B------:R-:W3:Y:S01]  /*b2a0*/  @P0 LDC R9, c[0x0][0xbf0] ;  /* 0x0002fc00ff090b82 */ /* 0x000ee20000000800 */
[C---:B0-----:R-:W-:Y:S02]  /*b2b0*/  IMAD R12, R10.reuse, UR40, RZ ;  /* 0x000000280a0c7c24 */ /* 0x041fe4000f8e02ff */
[----:B------:R-:W-:-:S04]  /*b2c0*/  IMAD.WIDE.U32 R2, R10, UR37, R2 ;  /* 0x000000250a027c25 */ /* 0x000fc8000f8e0002 */
[----:B------:R-:W-:Y:S01]  /*b2d0*/  IMAD R11, R11, UR37, R12 ;  /* 0x000000250b0b7c24 */ /* 0x000fe2000f8e020c */
[----:B------:R-:W1:Y:S03]  /*b2e0*/  LDC R8, c[0x0][0xc50] ;  /* 0x00031400ff087b82 */ /* 0x000e660000000800 */
[----:B------:R-:W-:Y:S02]  /*b2f0*/  IMAD.IADD R3, R11, 0x1, R3 ;  /* 0x000000010b037824 */ /* 0x000fe400078e0203 */
[----:B--2---:R-:W-:-:S04]  /*b300*/  @P0 IMAD.HI.U32 R4, R0, R7, RZ ;  /* 0x0000000700040227 */ /* 0x004fc800078e00ff */
[----:B------:R-:W-:Y:S01]  /*b310*/  IMAD R7, RZ, RZ, -UR38 ;  /* 0x80000026ff077e24 */ /* 0x000fe2000f8e02ff */
[----:B---3--:R-:W-:-:S03]  /*b320*/  @P0 SHF.R.U32.HI R5, RZ, R9, R4 ;  /* 0x00000009ff050219 */ /* 0x008fc60000011604 */
[----:B-1----:R-:W-:Y:S02]  /*b330*/  IMAD R9, R8, R7, UR7 ;  /* 0x0000000708097e24 */ /* 0x002fe4000f8e0207 */
[----:B------:R-:W-:Y:S02]  /*b340*/  IMAD.MOV R7, RZ, RZ, -R5 ;  /* 0x000000ffff077224 */ /* 0x000fe400078e0a05 */
[----:B------:R-:W-:Y:S01]  /*b350*/  IMAD.WIDE.U32 R2, R9, UR4, R2 ;  /* 0x0000000409027c25 */ /* 0x000fe2000f8e0002 */
[----:B------:R-:W-:-:S03]  /*b360*/  SHF.R.S32.HI R4, RZ, 0x1f, R9 ;  /* 0x0000001fff047819 */ /* 0x000fc60000011409 */
[----:B------:R-:W-:Y:S01]  /*b370*/  IMAD R7, R6, R7, R0 ;  /* 0x0000000706077224 */ /* 0x000fe200078e0200 */
[----:B------:R-:W-:Y:S01]  /*b380*/  IADD3 R2, P0, R5, R2, RZ ;  /* 0x0000000205027210 */ /* 0x000fe20007f1e0ff */
[----:B------:R-:W-:-:S03]  /*b390*/  IMAD R4, R4, UR4, RZ ;  /* 0x0000000404047c24 */ /* 0x000fc6000f8e02ff */
[----:B------:R-:W-:Y:S01]  /*b3a0*/  SHF.R.S32.HI R0, RZ, 0x1f, R7 ;  /* 0x0000001fff007819 */ /* 0x000fe20000011407 */
[----:B------:R-:W-:Y:S01]  /*b3b0*/  IMAD R4, R9, UR5, R4 ;  /* 0x0000000509047c24 */ /* 0x000fe2000f8e0204 */
[----:B------:R-:W-:Y:S01]  /*b3c0*/  SHF.R.S32.HI R9, RZ, 0x1f, R5 ;  /* 0x0000001fff097819 */ /* 0x000fe20000011405 */
[----:B------:R-:W-:Y:S02]  /*b3d0*/  ULDC.64 UR4, c[0x0][0xbc8] ;  /* 0x0002f20000047ab9 */ /* 0x000fe40000000a00 */
[----:B------:R-:W-:Y:S01]  /*b3e0*/  IMAD R0, R0, UR4, RZ ;  /* 0x0000000400007c24 */ /* 0x000fe2000f8e02ff */
[----:B------:R-:W-:-:S03]  /*b3f0*/  IADD3.X R3, R9, R3, R4, P0, !PT ;  /* 0x0000000309037210 */ /* 0x000fc600007fe404 */
[C---:B------:R-:W-:Y:S02]  /*b400*/  IMAD R5, R7.reuse, UR5, R0 ;  /* 0x0000000507057c24 */ /* 0x040fe4000f8e0200 */
[----:B------:R-:W-:Y:S01]  /*b410*/  IMAD.WIDE.U32 R2, R7, UR4, R2 ;  /* 0x0000000407027c25 */ /* 0x000fe2000f8e0002 */
[----:B------:R-:W-:-:S03]  /*b420*/  ULDC.64 UR4, c[0x0][0xba8] ;  /* 0x0002ea0000047ab9 */ /* 0x000fc60000000a00 */
[----:B------:R-:W-:Y:S01]  /*b430*/  IMAD.IADD R3, R3, 0x1, R5 ;  /* 0x0000000103037824 */ /* 0x000fe200078e0205 */
[----:B------:R-:W-:-:S04]  /*b440*/  LEA R4, P0, R2, UR4, 0x2 ;  /* 0x0000000402047c11 */ /* 0x000fc8000f8010ff */
[----:B------:R-:W-:Y:S01]  /*b450*/  LEA.HI.X R5, R2, UR5, R3, 0x2, P0 ;  /* 0x0000000502057c11 */ /* 0x000fe200080f1403 */
[----:B------:R-:W-:-:S05]  /*b460*/  IMAD.MOV.U32 R3, RZ, RZ, -0x800000 ;  /* 0xff800000ff037424 */ /* 0x000fca00078e00ff */
[----:B------:R0:W-:Y:S01]  /*b470*/  STG.E desc[UR46][R4.64], R3 ;  /* 0x0000000304007986 */ /* 0x0001e2000c10192e */
[----:B------:R-:W-:Y:S05]  /*b480*/  BRA `(.L_x_8) ;  /* 0x00000050004c7947 */ /* 0x000fea0003800000 */
.L_x_6:
[----:B------:R-:W-:-:S08]  /*b490*/  NOP ;  /* 0x0000000000007918 */ /* 0x000fd00000000000 */
[----:B------:R-:W0:-:S00]  /*b4a0*/  USETMAXREG.DEALLOC.CTAPOOL 0x28 ;  /* 0x00000028000079c8 */ /* 0x000e0000080e0500 */
[----:B0-----:R-:W-:Y:S01]  /*b4b0*/  LOP3.LUT R19, R0, 0x3, RZ, 0xc0, !PT ;  /* 0x0000000300137812 */ /* 0x001fe200078ec0ff */
[----:B------:R-:W0:Y:S05]  /*b4c0*/  S2R R24, SR_CTAID.Z ;  /* 0x0000000000187919 */ /* 0x000e2a0000002700 */
[----:B-1----:R-:W1:Y:S01]  /*b4d0*/  S2UR UR6, SR_CTAID.Y ;  /* 0x00000000000679c3 */ /* 0x002e620000002600 */
[----:B------:R-:W2:Y:S02]  /*b4e0*/  SHFL.IDX PT, R0, R19, RZ, 0x1f ;  /* 0x00001fff13007589 */ /* 0x000ea400000e0000 */
[----:B--2---:R-:W-:-:S13]  /*b4f0*/  ISETP.NE.AND P0, PT, R0, RZ, PT ;  /* 0x000000ff0000720c */ /* 0x004fda0003f05270 */
[----:B01----:R-:W-:Y:S05]  /*b500*/  @!P0 BRA `(.L_x_38) ;  /* 0x0000000000288947 */ /* 0x003fea0003800000 */
[----:B------:R-:W-:Y:S01]  /*b510*/  ULDC UR7, c[0x0][0xc50] ;  /* 0x0003140000077ab9 */ /* 0x000fe20000000800 */
[----:B------:R-:W-:Y:S01]  /*b520*/  UMOV UR40, UR6 ;  /* 0x0000000600287c82 */ /* 0x000fe20008000000 */
[----:B------:R-:W-:-:S06]  /*b530*/  UISETP.NE.AND UP0, UPT, UR7, 0x1, UPT ;  /* 0x000000010700788c */ /* 0x000fcc000bf05270 */
[----:B------:R-:W-:-:S13]  /*b540*/  PLOP3.LUT P0, PT, PT, PT, UP0, 0x80, 0x0 ;  /* 0x000000000000781c */ /* 0x000fda0003f0f008 */
[----:B------:R-:W-:Y:S05]  /*b550*/  @!P0 BRA `(.L_x_39) ;  /* 0x0000000000308947 */ /* 0x000fea0003800000 */
[----:B------:R-:W-:Y:S01]  /*b560*/  ULDC UR4, c[0x0][0xc54] ;  /* 0x0003150000047ab9 */ /* 0x000fe20000000800 */
[----:B------:R-:W-:Y:S01]  /*b570*/  ULDC UR40, c[0x0][0xc58] ;  /* 0x0003160000287ab9 */ /* 0x000fe20000000800 */
[----:B------:R-:W-:-:S04]  /*b580*/  UIMAD.WIDE.U32 UR4, UR6, UR4, URZ ;  /* 0x00000004060472a5 */ /* 0x000fc8000f8e003f */
[----:B------:R-:W-:Y:S01]  /*b590*/  USHF.R.U32.HI UR40, URZ, UR40, UR5 ;  /* 0x000000283f287299 */ /* 0x000fe20008011605 */
[----:B------:R-:W-:Y:S11]  /*b5a0*/  BRA `(.L_x_39) ;  /* 0x00000000001c7947 */ /* 0x000ff60003800000 */
.L_x_38:
[----:B------:R-:W-:Y:S01]  /*b5b0*/  ULDC UR7, c[0x0][0xc50] ;  /* 0x0003140000077ab9 */ /* 0x000fe20000000800 */
[----:B------:R-:W-:Y:S01]  /*b5c0*/  UMOV UR40, UR6 ;  /* 0x0000000600287c82 */ /* 0x000fe20008000000 */
[----:B------:R-:W-:-:S11]  /*b5d0*/  UISETP.NE.AND UP0, UPT, UR7, 0x1, UPT ;  /* 0x000000010700788c */ /* 0x000fd6000bf05270 */
[----:B------:R-:W-:Y:S01]  /*b5e0*/  @UP0 ULDC UR4, c[0x0][0xc54] ;  /* 0x0003150000040ab9 */ /* 0x000fe20000000800 */
[----:B------:R-:W-:Y:S01]  /*b5f0*/  @UP0 ULDC UR8, c[0x0][0xc58] ;  /* 0x0003160000080ab9 */ /* 0x000fe20000000800 */
[----:B------:R-:W-:-:S04]  /*b600*/  UIMAD.WIDE.U32 UR4, UR6, UR4, URZ ;  /* 0x00000004060472a5 */ /* 0x000fc8000f8e003f */
[----:B------:R-:W-:-:S12]  /*b610*/  @UP0 USHF.R.U32.HI UR40, URZ, UR8, UR5 ;  /* 0x000000083f280299 */ /* 0x000fd80008011605 */
.L_x_39:
[----:B------:R-:W-:Y:S01]  /*b620*/  ISETP.GE.AND P0, PT, R24, RZ, PT ;  /* 0x000000ff1800720c */ /* 0x000fe20003f06270 */
[----:B------:R-:W-:Y:S01]  /*b630*/  UIADD3 UR4, -UR40, URZ, URZ ;  /* 0x0000003f28047290 */ /* 0x000fe2000fffe13f */
[----:B------:R-:W-:Y:S02]  /*b640*/  IMAD.MOV.U32 R33, RZ, RZ, 0x1 ;  /* 0x00000001ff217424 */ /* 0x000fe400078e00ff */
[----:B------:R-:W-:Y:S01]  /*b650*/  IMAD.MOV.U32 R0, RZ, RZ, RZ ;  /* 0x000000ffff007224 */ /* 0x000fe200078e00ff */
[----:B------:R-:W-:Y:S01]  /*b660*/  UIMAD UR4, UR7, UR4, UR6 ;  /* 0x00000004070472a4 */ /* 0x000fe2000f8e0206 */
[----:B------:R-:W-:-:S07]  /*b670*/  IMAD.MOV.U32 R2, RZ, RZ, 0x1 ;  /* 0x00000001ff027424 */ /* 0x000fce00078e00ff */
[----:B------:R-:W-:Y:S05]  /*b680*/  @!P0 BRA `(.L_x_40) ;  /* 0x0000004800fc8947 */ /* 0x000fea0003800000 */
[----:B------:R-:W0:Y:S01]  /*b690*/  LDC.64 R2, c[0x0][0xa28] ;  /* 0x00028a00ff027b82 */ /* 0x000e220000000a00 */
[----:B------:R-:W-:Y:S01]  /*b6a0*/  ULDC.64 UR6, c[0x0][0x418] ;  /* 0x0001060000067ab9 */ /* 0x000fe20000000a00 */
[----:B------:R-:W-:Y:S01]  /*b6b0*/  ULDC UR5, c[0x0][0x424] ;  /* 0x0001090000057ab9 */ /* 0x000fe20000000800 */
[----:B------:R-:W-:Y:S01]  /*b6c0*/  ULDC UR38, c[0x0][0x2f0] ;  /* 0x0000bc0000267ab9 */ /* 0x000fe20000000800 */
[----:B------:R-:W-:Y:S01]  /*b6d0*/  IMAD.MOV.U32 R18, RZ, RZ, RZ ;  /* 0x000000ffff127224 */ /* 0x000fe200078e00ff */
[----:B0-----:R-:W-:-:S04]  /*b6e0*/  ISETP.NE.U32.AND P0, PT, R2, RZ, PT ;  /* 0x000000ff0200720c */ /* 0x001fc80003f05070 */
[----:B------:R-:W-:Y:S01]  /*b6f0*/  ISETP.NE.AND.EX P0, PT, R3, RZ, PT, P0 ;  /* 0x000000ff0300720c */ /* 0x000fe20003f05300 */
[----:B------:R-:W-:-:S12]  /*b700*/  UISETP.NE.U32.AND UP0, UPT, UR6, URZ, UPT ;  /* 0x0000003f0600728c */ /* 0x000fd8000bf05070 */
[----:B------:R-:W0:Y:S01]  /*b710*/  @P0 LDC.64 R2, c[0x0][0xa28] ;  /* 0x00028a00ff020b82 */ /* 0x000e220000000a00 */
[----:B------:R-:W-:-:S04]  /*b720*/  UISETP.NE.AND.EX UP0, UPT, UR7, URZ, UPT, UP0 ;  /* 0x0000003f0700728c */ /* 0x000fc8000bf05300 */
[----:B------:R-:W-:-:S04]  /*b730*/  USEL UR5, UR5, 0x1, UP0 ;  /* 0x0000000105057887 */ /* 0x000fc80008000000 */
[----:B------:R-:W-:Y:S01]  /*b740*/  UIMAD UR38, UR5, UR38, URZ ;  /* 0x00000026052672a4 */ /* 0x000fe2000f8e023f */
[----:B------:R-:W1:Y:S03]  /*b750*/  S2R R26, SR_CTAID.X ;  /* 0x00000000001a7919 */ /* 0x000e660000002500 */
[----:B------:R-:W-:Y:S02]  /*b760*/  UISETP.GE.AND UP0, UPT, UR38, 0x1, UPT ;  /* 0x000000012600788c */ /* 0x000fe4000bf06270 */
[----:B------:R-:W-:Y:S01]  /*b770*/  UIADD3 UR5, UR38, 0x7f, URZ ;  /* 0x0000007f26057890 */ /* 0x000fe2000fffe03f */
[----:B0-----:R-:W-:-:S05]  /*b780*/  @P0 IMAD.WIDE R2, R24, 0x4, R2 ;  /* 0x0000000418020825 */ /* 0x001fca00078e0202 */
[----:B------:R0:W5:Y:S01]  /*b790*/  @P0 LDG.E R18, desc[UR46][R2.64] ;  /* 0x0000002e02120981 */ /* 0x000162000c1e1900 */
[----:B------:R-:W-:Y:S01]  /*b7a0*/  PLOP3.LUT P0, PT, PT, PT, UP0, 0x80, 0x0 ;  /* 0x000000000000781c */ /* 0x000fe20003f0f008 */
[----:B------:R-:W-:Y:S02]  /*b7b0*/  USHF.R.S32.HI UR6, URZ, 0x1f, UR5 ;  /* 0x0000001f3f067899 */ /* 0x000fe40008011405 */
[----:B------:R-:W-:Y:S02]  /*b7c0*/  ULOP3.LUT UR44, UR4, 0xffff, URZ, 0xc0, !UPT ;  /* 0x0000ffff042c7892 */ /* 0x000fe4000f8ec03f */
[----:B------:R-:W-:Y:S01]  /*b7d0*/  ULEA.HI UR6, UR6, UR5, URZ, 0x7 ;  /* 0x0000000506067291 */ /* 0x000fe2000f8f383f */
[----:B------:R-:W-:-:S03]  /*b7e0*/  UMOV UR37, URZ ;  /* 0x0000003f00257c82 */ /* 0x000fc60008000000 */
[----:B------:R-:W-:-:S04]  /*b7f0*/  USHF.R.S32.HI UR41, URZ, 0x7, UR6 ;  /* 0x000000073f297899 */ /* 0x000fc80008011406 */
[----:B01----:R-:W-:Y:S08]  /*b800*/  @!P0 BRA `(.L_x_41) ;  /* 0x0000000000848947 */ /* 0x003ff00003800000 */
[----:B------:R-:W-:-:S03]  /*b810*/  USHF.R.U32.HI UR6, URZ, 0x10, UR4 ;  /* 0x000000103f067899 */ /* 0x000fc60008011604 */
[----:B------:R-:W-:Y:S01]  /*b820*/  UMOV UR4, URZ ;  /* 0x0000003f00047c82 */ /* 0x000fe20008000000 */
[----:B------:R-:W-:-:S11]  /*b830*/  UISETP.NE.AND UP0, UPT, UR6, URZ, UPT ;  /* 0x0000003f0600728c */ /* 0x000fd6000bf05270 */
[----:B------:R-:W-:Y:S02]  /*b840*/  @!UP0 ULDC UR6, c[0x0][0x9f0] ;  /* 0x00027c0000068ab9 */ /* 0x000fe40000000800 */
[----:B------:R-:W-:Y:S01]  /*b850*/  IABS R0, UR6 ;  /* 0x0000000600007c13 */ /* 0x000fe20008000000 */
[----:B------:R-:W-:Y:S02]  /*b860*/  UIADD3 UR7, UR41, -0x1, UR6 ;  /* 0xffffffff29077890 */ /* 0x000fe4000fffe006 */
[----:B------:R-:W-:Y:S02]  /*b870*/  IABS R4, UR6 ;  /* 0x0000000600047c13 */ /* 0x000fe40008000000 */
[----:B------:R-:W-:Y:S02]  /*b880*/  R2UR UR10, R0 ;  /* 0x00000000000a72ca */ /* 0x000fe400000e0000 */
[----:B------:R-:W-:Y:S01]  /*b890*/  IABS R3, UR7 ;  /* 0x0000000700037c13 */ /* 0x000fe20008000000 */
[----:B------:R-:W-:-:S03]  /*b8a0*/  ULOP3.LUT UR7, UR7, UR6, URZ, 0x3c, !UPT ;  /* 0x0000000607077292 */ /* 0x000fc6000f8e3c3f */
[----:B------:R-:W-:-:S07]  /*b8b0*/  R2UR UR9, R3 ;  /* 0x00000000030972ca */ /* 0x000fce00000e0000 */
        /* <DEDUP_REMOVED lines=18> */
[----:B------:R-:W-:Y:S02]  /*b9e0*/  UISETP.NE.AND UP0, UPT, UR6, URZ, UPT ;  /* 0x0000003f0600728c */ /* 0x000fe4000bf05270 */
[----:B------:R-:W-:-:S09]  /*b9f0*/  @!UP1 UIADD3 UR5, -UR5, URZ, URZ ;  /* 0x0000003f05059290 */ /* 0x000fd2000fffe13f */
[----:B------:R-:W-:-:S07]  /*ba00*/  @!UP0 ULOP3.LUT UR5, URZ, UR6, URZ, 0x33, !UPT ;  /* 0x000000063f058292 */ /* 0x000fce000f8e333f */
[----:B------:R-:W-:-:S05]  /*ba10*/  UMOV UR37, UR5 ;  /* 0x0000000500257c82 */ /* 0x000fca0008000000 */
.L_x_41:
[----:B------:R-:W-:Y:S02]  /*ba20*/  UIMAD UR45, UR44, UR37, URZ ;  /* 0x000000252c2d72a4 */ /* 0x000fe4000f8e023f */
[----:B------:R-:W-:Y:S02]  /*ba30*/  IMAD.U32 R3, RZ, RZ, UR37 ;  /* 0x00000025ff037e24 */ /* 0x000fe4000f8e00ff */
[----:B------:R-:W-:Y:S02]  /*ba40*/  IMAD.MOV.U32 R2, RZ, RZ, 0x1 ;  /* 0x00000001ff027424 */ /* 0x000fe400078e00ff */
[----:B------:R-:W-:-:S05]  /*ba50*/  IMAD.U32 R0, RZ, RZ, UR45 ;  /* 0x0000002dff007e24 */ /* 0x000fca000f8e00ff */
[----:B------:R-:W-:-:S04]  /*ba60*/  VIADDMNMX R0, R0, R3, UR41, PT ;  /* 0x0000002900007e46 */ /* 0x000fc8000b800103 */
[----:B------:R-:W-:Y:S02]  /*ba70*/  R2UR UR48, R0 ;  /* 0x00000000003072ca */ /* 0x000fe400000e0000 */
[----:B------:R-:W-:-:S11]  /*ba80*/  MOV R0, RZ ;  /* 0x000000ff00007202 */ /* 0x000fd60000000f00 */
[----:B------:R-:W-:-:S06]  /*ba90*/  UISETP.GT.AND UP0, UPT, UR48, UR45, UPT ;  /* 0x0000002d3000728c */ /* 0x000fcc000bf04270 */
[----:B------:R-:W-:-:S13]  /*baa0*/  PLOP3.LUT P0, PT, PT, PT, UP0, 0x80, 0x0 ;  /* 0x000000000000781c */ /* 0x000fda0003f0f008 */
[----:B------:R-:W-:Y:S05]  /*bab0*/  @!P0 BRA `(.L_x_40) ;  /* 0x0000004400f08947 */ /* 0x000fea0003800000 */
[----:B------:R-:W0:Y:S01]  /*bac0*/  S2UR UR4, SR_CgaCtaId ;  /* 0x00000000000479c3 */ /* 0x000e220000008800 */
[----:B------:R-:W-:-:S04]  /*bad0*/  MOV R0, 0x400 ;  /* 0x0000040000007802 */ /* 0x000fc80000000f00 */
[----:B------:R-:W-:-:S13]  /*bae0*/  R2UR UR42, R0 ;  /* 0x00000000002a72ca */ /* 0x000fda00000e0000 */
[----:B0-----:R-:W-:-:S04]  /*baf0*/  ULEA UR42, UR4, UR42, 0x18 ;  /* 0x0000002a042a7291 */ /* 0x001fc8000f8ec03f */
[----:B------:R-:W-:-:S04]  /*bb00*/  UIADD3 UR4, UR42, 0x28400, URZ ;  /* 0x000284002a047890 */ /* 0x000fc8000fffe03f */
[----:B------:R-:W-:-:S06]  /*bb10*/  ULOP3.LUT UP0, URZ, UR4, 0x3ff, URZ, 0xc0, !UPT ;  /* 0x000003ff043f7892 */ /* 0x000fcc000f80c03f */
[----:B------:R-:W-:-:S13]  /*bb20*/  PLOP3.LUT P0, PT, PT, PT, UP0, 0x80, 0x0 ;  /* 0x000000000000781c */ /* 0x000fda0003f0f008 */
[----:B------:R-:W-:Y:S05]  /*bb30*/  @!P0 BRA `(.L_x_42) ;  /* 0x0000000000408947 */ /* 0x000fea0003800000 */
[----:B------:R-:W-:Y:S01]  /*bb40*/  MOV R2, 0x0 ;  /* 0x0000000000027802 */ /* 0x000fe20000000f00 */
[----:B------:R-:W-:Y:S01]  /*bb50*/  ULDC.64 UR4, c[0x4][0x1b0] ;  /* 0x01006c0000047ab9 */ /* 0x000fe20000000a00 */
[----:B------:R-:W-:Y:S01]  /*bb60*/  ULDC.64 UR6, c[0x4][0x1b8] ;  /* 0x01006e0000067ab9 */ /* 0x000fe20000000a00 */
[----:B------:R-:W-:Y:S02]  /*bb70*/  IMAD.U32 R4, RZ, RZ, UR4 ;  /* 0x00000004ff047e24 */ /* 0x000fe4000f8e00ff */
[----:B------:R-:W-:Y:S01]  /*bb80*/  IMAD.U32 R5, RZ, RZ, UR5 ;  /* 0x00000005ff057e24 */ /* 0x000fe2000f8e00ff */
[----:B------:R-:W0:Y:S01]  /*bb90*/  LDC.64 R2, c[0x4][R2] ;  /* 0x0100000002027b82 */ /* 0x000e220000000a00 */
[----:B------:R-:W-:Y:S01]  /*bba0*/  ULDC.64 UR4, c[0x4][0x100] ;  /* 0x0100400000047ab9 */ /* 0x000fe20000000a00 */
[----:B------:R-:W-:Y:S02]  /*bbb0*/  IMAD.U32 R6, RZ, RZ, UR6 ;  /* 0x00000006ff067e24 */ /* 0x000fe4000f8e00ff */
[----:B------:R-:W-:-:S02]  /*bbc0*/  IMAD.U32 R7, RZ, RZ, UR7 ;  /* 0x00000007ff077e24 */ /* 0x000fc4000f8e00ff */
[----:B------:R-:W-:Y:S02]  /*bbd0*/  IMAD.U32 R10, RZ, RZ, UR4 ;  /* 0x00000004ff0a7e24 */ /* 0x000fe4000f8e00ff */
[----:B------:R-:W-:Y:S02]  /*bbe0*/  IMAD.U32 R11, RZ, RZ, UR5 ;  /* 0x00000005ff0b7e24 */ /* 0x000fe4000f8e00ff */
[----:B------:R-:W-:Y:S02]  /*bbf0*/  IMAD.MOV.U32 R8, RZ, RZ, 0x70 ;  /* 0x00000070ff087424 */ /* 0x000fe400078e00ff */
[----:B------:R-:W-:Y:S02]  /*bc00*/  IMAD.MOV.U32 R12, RZ, RZ, 0x1 ;  /* 0x00000001ff0c7424 */ /* 0x000fe400078e00ff */
[----:B------:R-:W-:-:S07]  /*bc10*/  IMAD.MOV.U32 R13, RZ, RZ, RZ ;  /* 0x000000ffff0d7224 */ /* 0x000fce00078e00ff */
[----:B------:R-:W-:-:S07]  /*bc20*/  LEPC R20, `(.L_x_42) ;  /* 0x000000001014794e */ /* 0x000fce0000000000 */
[----:B0----5:R-:W-:Y:S05]  /*bc30*/  CALL.ABS.NOINC R2 ;  /* 0x0000000002007343 */ /* 0x021fea0003c00000 */
.L_x_42:
[----:B------:R-:W-:-:S06]  /*bc40*/  UIADD3 UR4, UR42, 0x10400, URZ ;  /* 0x000104002a047890 */ /* 0x000fcc000fffe03f */
[----:B------:R-:W-:-:S05]  /*bc50*/  IMAD.U32 R16, RZ, RZ, UR4 ;  /* 0x00000004ff107e24 */ /* 0x000fca000f8e00ff */
[----:B------:R-:W-:-:S13]  /*bc60*/  LOP3.LUT P0, RZ, R16, 0x3ff, RZ, 0xc0, !PT ;  /* 0x000003ff10ff7812 */ /* 0x000fda000780c0ff */
        /* <DEDUP_REMOVED lines=8> */
[----:B------:R-:W-:Y:S01]  /*bcf0*/  IMAD.U32 R6, RZ, RZ, UR6 ;  /* 0x00000006ff067e24 */ /* 0x000fe2000f8e00ff */
[----:B------:R-:W-:Y:S01]  /*bd00*/  MOV R10, UR4 ;  /* 0x00000004000a7c02 */ /* 0x000fe20008000f00 */
[----:B------:R-:W-:-:S02]  /*bd10*/  IMAD.U32 R7, RZ, RZ, UR7 ;  /* 0x00000007ff077e24 */ /* 0x000fc4000f8e00ff */
[----:B------:R-:W-:Y:S02]  /*bd20*/  IMAD.U32 R11, RZ, RZ, UR5 ;  /* 0x00000005ff0b7e24 */ /* 0x000fe4000f8e00ff */
[----:B------:R-:W-:Y:S02]  /*bd30*/  IMAD.MOV.U32 R8, RZ, RZ, 0x70 ;  /* 0x00000070ff087424 */ /* 0x000fe400078e00ff */
[----:B------:R-:W-:Y:S02]  /*bd40*/  IMAD.MOV.U32 R12, RZ, RZ, 0x1 ;  /* 0x00000001ff0c7424 */ /* 0x000fe400078e00ff */
[----:B------:R-:W-:-:S07]  /*bd50*/  IMAD.MOV.U32 R13, RZ, RZ, RZ ;  /* 0x000000ffff0d7224 */ /* 0x000fce00078e00ff */
[----:B------:R-:W-:-:S07]  /*bd60*/  LEPC R20, `(.L_x_43) ;  /* 0x000000001014794e */ /* 0x000fce0000000000 */
[----:B0----5:R-:W-:Y:S05]  /*bd70*/  CALL.ABS.NOINC R2 ;  /* 0x0000000002007343 */ /* 0x021fea0003c00000 */
.L_x_43:
[----:B------:R-:W-:-:S04]  /*bd80*/  IMAD.U32 R22, RZ, RZ, UR42 ;  /* 0x0000002aff167e24 */ /* 0x000fc8000f8e00ff */
[----:B------:R-:W-:-:S05]  /*bd90*/  VIADD R30, R22, 0x400 ;  /* 0x00000400161e7836 */ /* 0x000fca0000000000 */
        /* <DEDUP_REMOVED lines=18> */
.L_x_44:
[----:B------:R-:W-:-:S13]  /*bec0*/  LOP3.LUT P6, RZ, R16, 0x3ff, RZ, 0xc0, !PT ;  /* 0x000003ff10ff7812 */ /* 0x000fda00078cc0ff */
[----:B------:R-:W-:Y:S05]  /*bed0*/  @!P6 BRA `(.L_x_45) ;  /* 0x000000000040e947 */ /* 0x000fea0003800000 */
[----:B------:R-:W-:Y:S01]  /*bee0*/  MOV R2, 0x0 ;  /* 0x0000000000027802 */ /* 0x000fe20000000f00 */
[----:B------:R-:W-:Y:S01]  /*bef0*/  ULDC.64 UR4, c[0x4][0x1b0] ;  /* 0x01006c0000047ab9 */ /* 0x000fe20000000a00 */
[----:B------:R-:W-:Y:S01]  /*bf00*/  ULDC.64 UR6, c[0x4][0x1b8] ;  /* 0x01006e0000067ab9 */ /* 0x000fe20000000a00 */
[----:B------:R-:W-:Y:S01]  /*bf10*/  MOV R4, UR4 ;  /* 0x0000000400047c02 */ /* 0x000fe20008000f00 */
[----:B------:R-:W-:Y:S01]  /*bf20*/  IMAD.U32 R5, RZ, RZ, UR5 ;  /* 0x00000005ff057e24 */ /* 0x000fe2000f8e00ff */
[----:B------:R-:W-:Y:S01]  /*bf30*/  ULDC.64 UR4, c[0x4][0x118] ;  /* 0x0100460000047ab9 */ /* 0x000fe20000000a00 */
[----:B------:R-:W0:Y:S01]  /*bf40*/  LDC.64 R2, c[0x4][R2] ;  /* 0x0100000002027b82 */ /* 0x000e220000000a00 */
[----:B------:R-:W-:Y:S02]  /*bf50*/  IMAD.U32 R6, RZ, RZ, UR6 ;  /* 0x00000006ff067e24 */ /* 0x000fe4000f8e00ff */
[----:B------:R-:W-:Y:S02]  /*bf60*/  IMAD.U32 R7, RZ, RZ, UR7 ;  /* 0x00000007ff077e24 */ /* 0x000fe4000f8e00ff */
[----:B------:R-:W-:-:S02]  /*bf70*/  IMAD.U32 R10, RZ, RZ, UR4 ;  /* 0x00000004ff0a7e24 */ /* 0x000fc4000f8e00ff */
[----:B------:R-:W-:Y:S02]  /*bf80*/  IMAD.U32 R11, RZ, RZ, UR5 ;  /* 0x00000005ff0b7e24 */ /* 0x000fe4000f8e00ff */
[----:B------:R-:W-:Y:S02]  /*bf90*/  IMAD.MOV.U32 R8, RZ, RZ, 0x70 ;  /* 0x00000070ff087424 */ /* 0x000fe400078e00ff */
[----:B------:R-:W-:Y:S02]  /*bfa0*/  IMAD.MOV.U32 R12, RZ, RZ, 0x1 ;  /* 0x00000001ff0c7424 */ /* 0x000fe400078e00ff */
[----:B------:R-:W-:-:S07]  /*bfb0*/  IMAD.MOV.U32 R13, RZ, RZ, RZ ;  /* 0x000000ffff0d7224 */ /* 0x000fce00078e00ff */
[----:B------:R-:W-:-:S07]  /*bfc0*/  LEPC R20, `(.L_x_45) ;  /* 0x000000001014794e */ /* 0x000fce0000000000 */
[----:B0----5:R-:W-:Y:S05]  /*bfd0*/  CALL.ABS.NOINC R2 ;  /* 0x0000000002007343 */ /* 0x021fea0003c00000 */
.L_x_45:
[----:B------:R-:W0:Y:S01]  /*bfe0*/  LDC.64 R2, c[0x0][0x9f8] ;  /* 0x00027e00ff027b82 */ /* 0x000e220000000a00 */
[----:B------:R-:W-:-:S07]  /*bff0*/  IMAD.MOV.U32 R36, RZ, RZ, R24 ;  /* 0x000000ffff247224 */ /* 0x000fce00078e0018 */
[----:B------:R-:W1:Y:S01]  /*c000*/  LDC R12, c[0x0][0x430] ;  /* 0x00010c00ff0c7b82 */ /* 0x000e620000000800 */
[C---:B------:R-:W-:Y:S01]  /*c010*/  IMAD.SHL.U32 R32, R17.reuse, 0x10, RZ ;  /* 0x0000001011207824 */ /* 0x040fe200078e00ff */
[----:B------:R-:W-:Y:S01]  /*c020*/  LOP3.LUT R10, R17, 0x7f, RZ, 0xc0, !PT ;  /* 0x0000007f110a7812 */ /* 0x000fe200078ec0ff */
[----:B------:R-:W-:Y:S01]  /*c030*/  IMAD.U32 R6, RZ, RZ, UR48 ;  /* 0x00000030ff067e24 */ /* 0x000fe2000f8e00ff */
[----:B------:R-:W-:-:S04]  /*c040*/  LOP3.LUT R29, R29, 0xfffffff7, RZ, 0xc0, !PT ;  /* 0xfffffff71d1d7812 */ /* 0x000fc800078ec0ff */
[----:B------:R-:W2:Y:S01]  /*c050*/  LDC R20, c[0x0][0x2f4] ;  /* 0x0000bd00ff147b82 */ /* 0x000ea20000000800 */
[----:B0-----:R-:W-:-:S04]  /*c060*/  ISETP.NE.U32.AND P0, PT, R2, RZ, PT ;  /* 0x000000ff0200720c */ /* 0x001fc80003f05070 */
[----:B------:R-:W-:-:S13]  /*c070*/  ISETP.NE.AND.EX P0, PT, R3, RZ, PT, P0 ;  /* 0x000000ff0300720c */ /* 0x000fda0003f05300 */
[----:B------:R-:W0:Y:S02]  /*c080*/  @P0 LDC.64 R2, c[0x0][0x9f8] ;  /* 0x00027e00ff020b82 */ /* 0x000e240000000a00 */
[----:B0-----:R-:W-:-:S05]  /*c090*/  @P0 IMAD.WIDE R2, R24, 0x4, R2 ;  /* 0x0000000418020825 */ /* 0x001fca00078e0202 */
[----:B------:R0:W3:Y:S01]  /*c0a0*/  @P0 LDG.E R36, desc[UR46][R2.64] ;  /* 0x0000002e02240981 */ /* 0x0000e2000c1e1900 */
[----:B-1----:R-:W-:Y:S02]  /*c0b0*/  ISETP.NE.AND P1, PT, R12, 0x1, PT ;  /* 0x000000010c00780c */ /* 0x002fe40003f25270 */
[----:B------:R-:W-:Y:S02]  /*c0c0*/  LOP3.LUT R32, R32, 0x70, RZ, 0xc0, !PT ;  /* 0x0000007020207812 */ /* 0x000fe400078ec0ff */
[----:B------:R-:W-:Y:S02]  /*c0d0*/  LEA R6, R6, 0xffffff80, 0x7 ;  /* 0xffffff8006067811 */ /* 0x000fe400078e38ff */
[----:B------:R-:W-:-:S04]  /*c0e0*/  SHF.R.U32.HI R23, RZ, 0x3, R10 ;  /* 0x00000003ff177819 */ /* 0x000fc8000001160a */
[----:B------:R-:W-:-:S03]  /*c0f0*/  IADD3 R5, R32, R23, R6 ;  /* 0x0000001720057210 */ /* 0x000fc60007ffe006 */
[----:B------:R-:W1:Y:S01]  /*c100*/  @P1 LDC R0, c[0x0][0x434] ;  /* 0x00010d00ff001b82 */ /* 0x000e620000000800 */
[C---:B------:R-:W-:Y:S01]  /*c110*/  ISETP.GE.AND P0, PT, R5.reuse, UR38, PT ;  /* 0x0000002605007c0c */ /* 0x040fe2000bf06270 */
[----:B-----5:R-:W-:Y:S01]  /*c120*/  IMAD.IADD R11, R5, 0x1, R18 ;  /* 0x00000001050b7824 */ /* 0x020fe200078e0212 */
[----:B------:R-:W-:-:S03]  /*c130*/  @P1 LOP3.LUT R29, R29, 0x8, RZ, 0xfc, !PT ;  /* 0x000000081d1d1812 */ /* 0x000fc600078efcff */
[----:B------:R-:W-:Y:S02]  /*c140*/  IMAD.MOV.U32 R7, RZ, RZ, R11 ;  /* 0x000000ffff077224 */ /* 0x000fe400078e000b */
[----:B0-----:R-:W0:Y:S08]  /*c150*/  @P1 LDC R3, c[0x0][0x438] ;  /* 0x00010e00ff031b82 */ /* 0x001e300000000800 */
[----:B------:R-:W4:Y:S08]  /*c160*/  @!P0 LDC.64 R8, c[0x0][0x428] ;  /* 0x00010a00ff088b82 */ /* 0x000f300000000a00 */
[----:B------:R-:W2:Y:S01]  /*c170*/  @!P0 LDC.64 R4, c[0x0][0x418] ;  /* 0x00010600ff048b82 */ /* 0x000ea20000000a00 */
[----:B-1----:R-:W-:-:S05]  /*c180*/  @P1 IMAD.HI.U32 R0, R11, R0, RZ ;  /* 0x000000000b001227 */ /* 0x002fca00078e00ff */
[----:B0-----:R-:W-:-:S04]  /*c190*/  @P1 SHF.R.U32.HI R7, RZ, R3, R0 ;  /* 0x00000003ff071219 */ /* 0x001fc80000011600 */
[--C-:B------:R-:W-:Y:S01]  /*c1a0*/  @!P0 SHF.R.S32.HI R3, RZ, 0x1f, R7.reuse ;  /* 0x0000001fff038819 */ /* 0x100fe20000011407 */
[----:B------:R-:W-:Y:S02]  /*c1b0*/  @!P0 IMAD.MOV.U32 R2, RZ, RZ, R7 ;  /* 0x000000ffff028224 */ /* 0x000fe400078e0007 */
[----:B------:R-:W-:Y:S01]  /*c1c0*/  IMAD.SHL.U32 R16, R17, 0x80, RZ ;  /* 0x0000008011107824 */ /* 0x000fe200078e00ff */
[----:B------:R-:W-:Y:S01]  /*c1d0*/  UMOV UR4, 0xffffffff ;  /* 0xffffffff00047882 */ /* 0x000fe20000000000 */
[----:B---3--:R-:W-:Y:S01]  /*c1e0*/  SHF.R.S32.HI R13, RZ, 0x1f, R36 ;  /* 0x0000001fff0d7819 */ /* 0x008fe20000011424 */
[----:B----4-:R-:W-:-:S04]  /*c1f0*/  @!P0 IMAD.WIDE.U32 R2, R36, R8, R2 ;  /* 0x0000000824028225 */ /* 0x010fc800078e0002 */
[----:B------:R-:W-:Y:S01]  /*c200*/  @!P0 IMAD R0, R13, R8, RZ ;  /* 0x000000080d008224 */ /* 0x000fe200078e02ff */
[----:B--2---:R-:W-:Y:S01]  /*c210*/  @!P0 LEA R4, P1, R2, R4, 0x2 ;  /* 0x0000000402048211 */ /* 0x004fe200078210ff */
[----:B------:R-:W-:Y:S02]  /*c220*/  STL [R1], R13 ;  /* 0x0000000d01007387 */ /* 0x000fe40000100800 */
[----:B------:R-:W-:-:S04]  /*c230*/  @!P0 IMAD R9, R36, R9, R0 ;  /* 0x0000000924098224 */ /* 0x000fc800078e0200 */
[----:B------:R-:W-:-:S05]  /*c240*/  @!P0 IMAD.IADD R0, R3, 0x1, R9 ;  /* 0x0000000103008824 */ /* 0x000fca00078e0209 */
[----:B------:R-:W-:Y:S01]  /*c250*/  @!P0 LEA.HI.X R5, R2, R5, R0, 0x2, P1 ;  /* 0x0000000502058211 */ /* 0x000fe200008f1400 */
[----:B------:R-:W-:Y:S01]  /*c260*/  IMAD.MOV R2, RZ, RZ, -R7 ;  /* 0x000000ffff027224 */ /* 0x000fe200078e0a07 */
[----:B------:R-:W-:Y:S01]  /*c270*/  MOV R0, RZ ;  /* 0x000000ff00007202 */ /* 0x000fe20000000f00 */
[----:B------:R-:W-:Y:S01]  /*c280*/  IMAD.MOV.U32 R7, RZ, RZ, 0x40 ;  /* 0x00000040ff077424 */ /* 0x000fe200078e00ff */
[----:B------:R-:W-:Y:S02]  /*c290*/  R2P PR, R17, 0x6 ;  /* 0x0000000611007804 */ /* 0x000fe40000000000 */
[----:B------:R-:W-:Y:S02]  /*c2a0*/  SHF.R.U32.HI R3, RZ, 0x5, R10 ;  /* 0x00000005ff037819 */ /* 0x000fe4000001160a */
[----:B------:R0:W5:Y:S01]  /*c2b0*/  @!P0 LDG.E R0, desc[UR46][R4.64] ;  /* 0x0000002e04008981 */ /* 0x000162000c1e1900 */
[----:B------:R-:W-:-:S05]  /*c2c0*/  LOP3.LUT R8, R16, 0x400, RZ, 0xc0, !PT ;  /* 0x0000040010087812 */ /* 0x000fca00078ec0ff */
[----:B------:R-:W-:Y:S02]  /*c2d0*/  IMAD R8, R3, 0x800, R8 ;  /* 0x0000080003087824 */ /* 0x000fe400078e0208 */
[----:B0-----:R-:W-:Y:S01]  /*c2e0*/  IMAD R4, R12, R2, R11 ;  /* 0x000000020c047224 */ /* 0x001fe200078e020b */
[----:B------:R-:W-:Y:S01]  /*c2f0*/  SEL R5, R7, 0xffffffc0, !P2 ;  /* 0xffffffc007057807 */ /* 0x000fe20005000000 */
[----:B------:R-:W-:Y:S01]  /*c300*/  IMAD.MOV.U32 R7, RZ, RZ, 0x20 ;  /* 0x00000020ff077424 */ /* 0x000fe200078e00ff */
[----:B------:R-:W-:-:S03]  /*c310*/  LOP3.LUT R2, R16, 0x380, RZ, 0xc0, !PT ;  /* 0x0000038010027812 */ /* 0x000fc600078ec0ff */
[----:B------:R0:W-:Y:S02]  /*c320*/  STL [R1+0x4], R5 ;  /* 0x0000040501007387 */ /* 0x0001e40000100800 */
[----:B------:R-:W-:-:S05]  /*c330*/  IMAD R3, R3, 0x10, R2 ;  /* 0x0000001003037824 */ /* 0x000fca00078e0202 */
[----:B------:R-:W-:Y:S02]  /*c340*/  LOP3.LUT R3, R3, R32, RZ, 0x3c, !PT ;  /* 0x0000002003037212 */ /* 0x000fe400078e3cff */
[----:B0-----:R-:W-:Y:S02]  /*c350*/  LOP3.LUT R5, R2, 0x10, R17, 0xf8, !PT ;  /* 0x0000001002057812 */ /* 0x001fe400078ef811 */
[----:B------:R-:W-:-:S05]  /*c360*/  SEL R2, R7, 0xffffffe0, !P1 ;  /* 0xffffffe007027807 */ /* 0x000fca0004800000 */
[----:B------:R0:W-:Y:S01]  /*c370*/  STL [R1+0x10], R2 ;  /* 0x0000100201007387 */ /* 0x0001e20000100800 */
[----:B------:R-:W-:Y:S05]  /*c380*/  BRA.DIV UR4, `(.L_x_46) ;  /* 0x0000004604147947 */ /* 0x000fea000b800000 */
.L_x_98:
[----:B------:R-:W-:Y:S01]  /*c390*/  ULOP3.LUT UR4, UR36, 0x2, URZ, 0xfc, !UPT ;  /* 0x0000000224047892 */ /* 0x000fe2000f8efc3f */
[CC--:B------:R-:W-:Y:S01]  /*c3a0*/  ISETP.GE.AND P2, PT, R32.reuse, R20.reuse, PT ;  /* 0x000000142000720c */ /* 0x0c0fe20003f46270 */
[----:B------:R-:W-:Y:S01]  /*c3b0*/  IMAD.U32 R35, RZ, RZ, UR40 ;  /* 0x00000028ff237e24 */ /* 0x000fe2000f8e00ff */
[----:B------:R-:W-:Y:S02]  /*c3c0*/  LOP3.LUT R29, R29, 0xfffffffb, RZ, 0xc0, !PT ;  /* 0xfffffffb1d1d7812 */ /* 0x000fe400078ec0ff */
[----:B------:R-:W-:Y:S01]  /*c3d0*/  LOP3.LUT R19, R32, 0x80, RZ, 0xfc, !PT ;  /* 0x0000008020137812 */ /* 0x000fe200078efcff */
[----:B0-----:R-:W-:Y:S01]  /*c3e0*/  IMAD.U32 R2, RZ, RZ, UR4 ;  /* 0x00000004ff027e24 */ /* 0x001fe2000f8e00ff */
[----:B------:R-:W-:Y:S02]  /*c3f0*/  LOP3.LUT R29, R29, 0xfffffffd, RZ, 0xc0, !PT ;  /* 0xfffffffd1d1d7812 */ /* 0x000fe400078ec0ff */
[----:B------:R-:W-:Y:S02]  /*c400*/  ISETP.GE.AND P1, PT, R19, R20, PT ;  /* 0x000000141300720c */ /* 0x000fe40003f26270 */
[----:B------:R-:W-:-:S02]  /*c410*/  ISETP.NE.AND P0, PT, R2, 0x3, PT ;  /* 0x000000030200780c */ /* 0x000fc40003f05270 */
[----:B------:R-:W-:Y:S02]  /*c420*/  LOP3.LUT R5, R5, R32, RZ, 0x3c, !PT ;  /* 0x0000002005057212 */ /* 0x000fe400078e3cff */
[----:B------:R-:W-:Y:S02]  /*c430*/  @P2 LOP3.LUT R29, R29, 0x2, RZ, 0xfc, !PT ;  /* 0x000000021d1d2812 */ /* 0x000fe400078efcff */
[----:B------:R-:W-:Y:S01]  /*c440*/  LOP3.LUT R16, R3, 0xc00, R16, 0xf8, !PT ;  /* 0x00000c0003107812 */ /* 0x000fe200078ef810 */
[----:B------:R-:W-:Y:S01]  /*c450*/  IMAD.IADD R31, R8, 0x1, R5 ;  /* 0x00000001081f7824 */ /* 0x000fe200078e0205 */
[----:B------:R-:W-:Y:S02]  /*c460*/  SHF.R.U32.HI R17, RZ, 0x3, R17 ;  /* 0x00000003ff117819 */ /* 0x000fe40000011611 */
[----:B------:R-:W-:-:S03]  /*c470*/  SHF.R.S32.HI R35, RZ, 0x1f, R35 ;  /* 0x0000001fff237819 */ /* 0x000fc60000011423 */
[----:B------:R-:W-:-:S04]  /*c480*/  @P0 LOP3.LUT R29, R29, 0x4, RZ, 0xfc, !PT ;  /* 0x000000041d1d0812 */ /* 0x000fc800078efcff */
[----:B------:R-:W-:-:S04]  /*c490*/  LOP3.LUT R29, R29, 0xfffffffe, RZ, 0xc0, !PT ;  /* 0xfffffffe1d1d7812 */ /* 0x000fc800078ec0ff */
[----:B------:R-:W-:Y:S01]  /*c4a0*/  @P1 LOP3.LUT R29, R29, 0x1, RZ, 0xfc, !PT ;  /* 0x000000011d1d1812 */ /* 0x000fe200078efcff */
[----:B------:R-:W-:Y:S06]  /*c4b0*/  @!P0 BRA `(.L_x_47) ;  /* 0x0000000000048947 */ /* 0x000fec0003800000 */
[----:B------:R-:W-:Y:S01]  /*c4c0*/  BPT.TRAP 0x1 ;  /* 0x000000040000795c */ /* 0x000fe20000300000 */
.L_x_47:
[----:B------:R-:W-:Y:S01]  /*c4d0*/  IMAD.MOV.U32 R20, RZ, RZ, 0x1 ;  /* 0x00000001ff147424 */ /* 0x000fe200078e00ff */
[----:B------:R-:W-:-:S04]  /*c4e0*/  SHF.R.S32.HI R8, RZ, 0x1f, R4 ;  /* 0x0000001fff087819 */ /* 0x000fc80000011404 */
[----:B------:R-:W-:-:S04]  /*c4f0*/  SHF.L.U32 R20, R20, 0x1f, RZ ;  /* 0x0000001f14147819 */ /* 0x000fc800000006ff */
[----:B------:R-:W0:Y:S02]  /*c500*/  SYNCS.PHASECHK.TRANS64.TRYWAIT P0, [UR42+0x38880], R20 ;  /* 0x03888014ff0075a7 */ /* 0x000e24000800016a */
[----:B0-----:R-:W-:Y:S05]  /*c510*/  @!P0 BRA `(.L_x_48) ;  /* 0x0000004000d08947 */ /* 0x001fea0003800000 */
.L_x_99:
[----:B------:R-:W-:Y:S01]  /*c520*/  ULDC.64 UR4, c[0x0][0x328] ;  /* 0x0000ca0000047ab9 */ /* 0x000fe20000000a00 */
[----:B-----5:R-:W-:Y:S01]  /*c530*/  SHF.R.S32.HI R9, RZ, 0x1f, R0 ;  /* 0x0000001fff097819 */ /* 0x020fe20000011400 */
[----:B------:R-:W-:Y:S01]  /*c540*/  IMAD R3, R8, UR4, RZ ;  /* 0x0000000408037c24 */ /* 0x000fe2000f8e02ff */
[----:B------:R-:W-:Y:S01]  /*c550*/  R2UR UR6, R35 ;  /* 0x00000000230672ca */ /* 0x000fe200000e0000 */
[----:B------:R-:W-:Y:S01]  /*c560*/  IMAD.SHL.U32 R37, R10, 0x10, RZ ;  /* 0x000000100a257824 */ /* 0x000fe200078e00ff */
[----:B------:R-:W-:Y:S01]  /*c570*/  IADD3 R6, -R23, UR38, -R6 ;  /* 0x0000002617067c10 */ /* 0x000fe2000fffe906 */
[C---:B------:R-:W-:Y:S01]  /*c580*/  IMAD R5, R4.reuse, UR5, R3 ;  /* 0x0000000504057c24 */ /* 0x040fe2000f8e0203 */
[----:B------:R-:W-:Y:S01]  /*c590*/  LOP3.LUT R29, R29, 0xffffff7f, RZ, 0xc0, !PT ;  /* 0xffffff7f1d1d7812 */ /* 0x000fe200078ec0ff */
[----:B------:R-:W-:Y:S01]  /*c5a0*/  IMAD.WIDE.U32 R2, R4, UR4, RZ ;  /* 0x0000000404027c25 */ /* 0x000fe2000f8e00ff */
[----:B------:R-:W-:-:S03]  /*c5b0*/  ULDC.64 UR4, c[0x0][0x338] ;  /* 0x0000ce0000047ab9 */ /* 0x000fc60000000a00 */
[----:B------:R-:W-:Y:S02]  /*c5c0*/  IMAD.IADD R3, R3, 0x1, R5 ;  /* 0x0000000103037824 */ /* 0x000fe400078e0205 */
[----:B------:R-:W-:Y:S02]  /*c5d0*/  IMAD R5, R9, UR4, RZ ;  /* 0x0000000409057c24 */ /* 0x000fe4000f8e02ff */
[----:B------:R-:W-:-:S04]  /*c5e0*/  IMAD.WIDE.U32 R2, R0, UR4, R2 ;  /* 0x0000000400027c25 */ /* 0x000fc8000f8e0002 */
[----:B------:R-:W-:Y:S01]  /*c5f0*/  IMAD R5, R0, UR5, R5 ;  /* 0x0000000500057c24 */ /* 0x000fe2000f8e0205 */
[----:B------:R-:W-:-:S03]  /*c600*/  ULDC.64 UR4, c[0x0][0x330] ;  /* 0x0000cc0000047ab9 */ /* 0x000fc60000000a00 */
[----:B------:R-:W-:Y:S02]  /*c610*/  IMAD.IADD R3, R3, 0x1, R5 ;  /* 0x0000000103037824 */ /* 0x000fe400078e0205 */
[----:B------:R-:W-:Y:S01]  /*c620*/  IMAD.U32 R5, RZ, RZ, UR4 ;  /* 0x00000004ff057e24 */ /* 0x000fe2000f8e00ff */
[----:B------:R-:W-:-:S03]  /*c630*/  UIMAD UR4, UR6, UR4, URZ ;  /* 0x00000004060472a4 */ /* 0x000fc6000f8e023f */
[----:B------:R-:W-:Y:S01]  /*c640*/  IMAD.WIDE.U32 R2, R5, UR40, R2 ;  /* 0x0000002805027c25 */ /* 0x000fe2000f8e0002 */
[----:B------:R-:W-:Y:S01]  /*c650*/  ULDC.64 UR6, c[0x0][0x318] ;  /* 0x0000c60000067ab9 */ /* 0x000fe20000000a00 */
[----:B------:R-:W-:Y:S02]  /*c660*/  UIMAD UR4, UR40, UR5, UR4 ;  /* 0x00000005280472a4 */ /* 0x000fe4000f8e0204 */
[----:B------:R-:W-:Y:S01]  /*c670*/  IMAD.U32 R7, RZ, RZ, UR7 ;  /* 0x00000007ff077e24 */ /* 0x000fe2000f8e00ff */
[----:B------:R-:W-:Y:S02]  /*c680*/  IADD3 R5, P0, R2, UR6, RZ ;  /* 0x0000000602057c10 */ /* 0x000fe4000ff1e0ff */
[----:B------:R-:W-:Y:S02]  /*c690*/  SHF.L.U32 R2, R17, 0x4, RZ ;  /* 0x0000000411027819 */ /* 0x000fe400000006ff */
[----:B------:R-:W-:Y:S01]  /*c6a0*/  IADD3.X R7, R7, UR4, R3, P0, !PT ;  /* 0x0000000407077c10 */ /* 0x000fe200087fe403 */
[----:B------:R-:W-:Y:S01]  /*c6b0*/  IMAD.SHL.U32 R3, R17, 0x80, RZ ;  /* 0x0000008011037824 */ /* 0x000fe200078e00ff */
[----:B------:R-:W-:Y:S01]  /*c6c0*/  ISETP.GE.AND P0, PT, R6, 0x1, PT ;  /* 0x000000010600780c */ /* 0x000fe20003f06270 */
[----:B------:R-:W-:-:S03]  /*c6d0*/  UMOV UR4, 0xffffffff ;  /* 0xffffffff00047882 */ /* 0x000fc60000000000 */
[----:B------:R-:W-:-:S04]  /*c6e0*/  LOP3.LUT R3, R32, 0x380, R3, 0xf8, !PT ;  /* 0x0000038020037812 */ /* 0x000fc800078ef803 */
[----:B------:R-:W-:-:S04]  /*c6f0*/  LOP3.LUT R2, R3, 0x70, R2, 0x78, !PT ;  /* 0x0000007003027812 */ /* 0x000fc800078e7802 */
[----:B------:R-:W-:Y:S02]  /*c700*/  LOP3.LUT R37, R2, 0x400, R37, 0xf8, !PT ;  /* 0x0000040002257812 */ /* 0x000fe400078ef825 */
[----:B------:R-:W-:Y:S01]  /*c710*/  @P0 LOP3.LUT R29, R29, 0x80, RZ, 0xfc, !PT ;  /* 0x000000801d1d0812 */ /* 0x000fe200078efcff */
[----:B------:R-:W-:Y:S06]  /*c720*/  BRA.DIV UR4, `(.L_x_49) ;  /* 0x0000004204607947 */ /* 0x000fec000b800000 */
[----:B------:R-:W1:Y:S01]  /*c730*/  SHFL.IDX PT, R14, R5, RZ, 0x181f ;  /* 0x00181fff050e7589 */ /* 0x000e6200000e0000 */
[----:B------:R-:W2:Y:S01]  /*c740*/  LDC R10, c[0x0][0x2f4] ;  /* 0x0000bd00ff0a7b82 */ /* 0x000ea20000000800 */
[----:B------:R-:W-:Y:S01]  /*c750*/  VIADD R17, R37, UR42 ;  /* 0x0000002a25117c36 */ /* 0x000fe20008000000 */
[C---:B------:R-:W-:Y:S01]  /*c760*/  ISETP.GE.AND P3, PT, R6.reuse, 0x11, PT ;  /* 0x000000110600780c */ /* 0x040fe20003f66270 */
[----:B------:R-:W3:Y:S01]  /*c770*/  SHFL.IDX PT, R3, R7, RZ, 0x181f ;  /* 0x00181fff07037589 */ /* 0x000ee200000e0000 */
[----:B------:R-:W-:Y:S02]  /*c780*/  LOP3.LUT R29, R29, 0xffffffdf, RZ, 0xc0, !PT ;  /* 0xffffffdf1d1d7812 */ /* 0x000fe400078ec0ff */
[C---:B------:R-:W-:Y:S02]  /*c790*/  ISETP.GE.AND P6, PT, R6.reuse, 0x71, PT ;  /* 0x000000710600780c */ /* 0x040fe40003fc6270 */
[C---:B------:R-:W-:Y:S02]  /*c7a0*/  ISETP.GE.AND P5, PT, R6.reuse, 0x31, PT ;  /* 0x000000310600780c */ /* 0x040fe40003fa6270 */
[----:B------:R-:W-:-:S05]  /*c7b0*/  ISETP.GE.AND P4, PT, R6, 0x41, PT ;  /* 0x000000410600780c */ /* 0x000fca0003f86270 */
[----:B------:R-:W-:Y:S02]  /*c7c0*/  @P3 LOP3.LUT R29, R29, 0x20, RZ, 0xfc, !PT ;  /* 0x000000201d1d3812 */ /* 0x000fe400078efcff */
[----:B------:R-:W-:Y:S02]  /*c7d0*/  ISETP.GE.AND P3, PT, R6, 0x51, PT ;  /* 0x000000510600780c */ /* 0x000fe40003f66270 */
[----:B------:R-:W-:Y:S02]  /*c7e0*/  LOP3.LUT R29, R29, 0xffffffef, RZ, 0xc0, !PT ;  /* 0xffffffef1d1d7812 */ /* 0x000fe400078ec0ff */
[C---:B-1----:R-:W-:Y:S02]  /*c7f0*/  IADD3 R2, P0, R32.reuse, R14, RZ ;  /* 0x0000000e20027210 */ /* 0x042fe40007f1e0ff */
[----:B--2---:R-:W-:Y:S01]  /*c800*/  ISETP.GE.AND P1, PT, R32, R10, PT ;  /* 0x0000000a2000720c */ /* 0x004fe20003f26270 */
[----:B------:R-:W1:Y:S02]  /*c810*/  SHFL.IDX PT, R14, R5, 0x1, 0x181f ;  /* 0x00381f00050e7f89 */ /* 0x000e6400000e0000 */
[----:B---3--:R-:W-:Y:S01]  /*c820*/  IMAD.X R3, RZ, RZ, R3, P0 ;  /* 0x000000ffff037224 */ /* 0x008fe200000e0603 */
[----:B------:R-:W-:-:S13]  /*c830*/  ISETP.LT.OR P0, PT, R6, 0x1, P1 ;  /* 0x000000010600780c */ /* 0x000fda0000f01670 */
[----:B------:R-:W-:Y:S01]  /*c840*/  LDGSTS.E.BYPASS.LTC128B.128 [R17+0x10400], desc[UR46][R2.64], !P0 ;  /* 0x1040000002117fae */ /* 0x000fe2000c101d6e */
[----:B------:R-:W-:-:S04]  /*c850*/  ISETP.GE.AND P0, PT, R19, R10, PT ;  /* 0x0000000a1300720c */ /* 0x000fc80003f06270 */
[----:B------:R-:W-:-:S13]  /*c860*/  ISETP.LT.OR P2, PT, R6, 0x1, P0 ;  /* 0x000000010600780c */ /* 0x000fda0000741670 */
[----:B------:R2:W-:Y:S04]  /*c870*/  LDGSTS.E.BYPASS.LTC128B.128 [R17+0x14400], desc[UR46][R2.64+0x80], !P2 ;  /* 0x1440008002117fae */ /* 0x0005e8000d101d6e */
[----:B--2---:R-:W2:Y:S01]  /*c880*/  SHFL.IDX PT, R3, R7, 0x1, 0x181f ;  /* 0x00381f0007037f89 */ /* 0x004ea200000e0000 */
[----:B-1----:R-:W-:-:S03]  /*c890*/  IADD3 R2, P2, R32, R14, RZ ;  /* 0x0000000e20027210 */ /* 0x002fc60007f5e0ff */
[----:B------:R-:W1:Y:S02]  /*c8a0*/  SHFL.IDX PT, R14, R5, 0x2, 0x181f ;  /* 0x00581f00050e7f89 */ /* 0x000e6400000e0000 */
[----:B--2---:R-:W-:Y:S01]  /*c8b0*/  IMAD.X R3, RZ, RZ, R3, P2 ;  /* 0x000000ffff037224 */ /* 0x004fe200010e0603 */
[----:B------:R-:W-:-:S13]  /*c8c0*/  ISETP.LT.OR P2, PT, R6, 0x11, P1 ;  /* 0x000000110600780c */ /* 0x000fda0000f41670 */
[----:B------:R-:W-:Y:S01]  /*c8d0*/  LDGSTS.E.BYPASS.LTC128B.128 [R17+0x10c00], desc[UR46][R2.64], !P2 ;  /* 0x10c0000002117fae */ /* 0x000fe2000d101d6e */
        /* <DEDUP_REMOVED lines=36> */
[----:B------:R-:W1:Y:S04]  /*cb20*/  SHFL.IDX PT, R7, R7, 0x7, 0x181f ;  /* 0x00f81f0007077f89 */ /* 0x000e6800000e0000 */
[----:B------:R3:W4:Y:S01]  /*cb30*/  SHFL.IDX PT, R14, R5, 0x7, 0x181f ;  /* 0x00f81f00050e7f89 */ /* 0x00072200000e0000 */
[----:B--2---:R-:W-:Y:S01]  /*cb40*/  IMAD.X R3, RZ, RZ, R3, P2 ;  /* 0x000000ffff037224 */ /* 0x004fe200010e0603 */
[----:B------:R-:W-:-:S13]  /*cb50*/  ISETP.LT.OR P2, PT, R6, 0x61, P1 ;  /* 0x000000610600780c */ /* 0x000fda0000f41670 */
[----:B------:R3:W-:Y:S01]  /*cb60*/  LDGSTS.E.BYPASS.LTC128B.128 [R17+0x13400], desc[UR46][R2.64], !P2 ;  /* 0x1340000002117fae */ /* 0x0007e2000d101d6e */
[----:B------:R-:W-:-:S13]  /*cb70*/  ISETP.LT.OR P2, PT, R6, 0x61, P0 ;  /* 0x000000610600780c */ /* 0x000fda0000741670 */
[----:B------:R3:W-:Y:S01]  /*cb80*/  LDGSTS.E.BYPASS.LTC128B.128 [R17+0x17400], desc[UR46][R2.64+0x80], !P2 ;  /* 0x1740008002117fae */ /* 0x0007e2000d101d6e */
[----:B------:R-:W-:-:S13]  /*cb90*/  ISETP.GE.AND P2, PT, R6, 0x21, PT ;  /* 0x000000210600780c */ /* 0x000fda0003f46270 */
[----:B------:R-:W-:Y:S02]  /*cba0*/  @P2 LOP3.LUT R29, R29, 0x10, RZ, 0xfc, !PT ;  /* 0x000000101d1d2812 */ /* 0x000fe400078efcff */
[----:B------:R-:W-:Y:S02]  /*cbb0*/  ISETP.GE.AND P2, PT, R6, 0x61, PT ;  /* 0x000000610600780c */ /* 0x000fe40003f46270 */
[----:B------:R-:W-:-:S04]  /*cbc0*/  LOP3.LUT R29, R29, 0xffffffbf, RZ, 0xc0, !PT ;  /* 0xffffffbf1d1d7812 */ /* 0x000fc800078ec0ff */
[----:B-1-34-:R-:W-:-:S07]  /*cbd0*/  @P6 LOP3.LUT R29, R29, 0x40, RZ, 0xfc, !PT ;  /* 0x000000401d1d6812 */ /* 0x01afce00078efcff */
.L_x_117:
[C---:B------:R-:W-:Y:S02]  /*cbe0*/  ISETP.LT.OR P1, PT, R6.reuse, 0x71, P1 ;  /* 0x000000710600780c */ /* 0x040fe40000f21670 */
[----:B------:R-:W-:Y:S02]  /*cbf0*/  ISETP.LT.OR P0, PT, R6, 0x71, P0 ;  /* 0x000000710600780c */ /* 0x000fe40000701670 */
[----:B------:R-:W-:-:S05]  /*cc00*/  IADD3 R2, P6, R32, R14, RZ ;  /* 0x0000000e20027210 */ /* 0x000fca0007fde0ff */
[----:B------:R-:W-:-:S05]  /*cc10*/  IMAD.X R3, RZ, RZ, R7, P6 ;  /* 0x000000ffff037224 */ /* 0x000fca00030e0607 */
[----:B------:R-:W-:Y:S01]  /*cc20*/  @!PT LDS RZ, [RZ] ;  /* 0x00000000fffff984 */ /* 0x000fe20000000800 */
[----:B------:R-:W-:Y:S01]  /*cc30*/  @!PT LDS RZ, [RZ] ;  /* 0x00000000fffff984 */ /* 0x000fe20000000800 */
[----:B------:R-:W-:Y:S01]  /*cc40*/  @!PT LDS RZ, [RZ] ;  /* 0x00000000fffff984 */ /* 0x000fe20000000800 */
[----:B------:R1:W-:Y:S04]  /*cc50*/  LDGSTS.E.BYPASS.LTC128B.128 [R17+0x13c00], desc[UR46][R2.64], !P1 ;  /* 0x13c0000002117fae */ /* 0x0003e8000c901d6e */
[----:B------:R1:W-:Y:S01]  /*cc60*/  LDGSTS.E.BYPASS.LTC128B.128 [R17+0x17c00], desc[UR46][R2.64+0x80], !P0 ;  /* 0x17c0008002117fae */ /* 0x0003e2000c101d6e */
[----:B------:R-:W-:Y:S01]  /*cc70*/  NOP ;  /* 0x0000000000007918 */ /* 0x000fe20000000000 */
[----:B------:R-:W-:Y:S02]  /*cc80*/  SYNCS.ARRIVE.TRANS64.RED.A0T1 RZ, [UR42+0x38870], RZ ;  /* 0x038870ffffff79a7 */ /* 0x000fe4000820042a */
[----:B------:R-:W-:Y:S01]  /*cc90*/  ARRIVES.LDGSTSBAR.64.TRANSCNT [UR42+0x38870] ;  /* 0x03887000ff0079b0 */ /* 0x000fe20008000aaa */
[----:B------:R-:W-:Y:S01]  /*cca0*/  NOP ;  /* 0x0000000000007918 */ /* 0x000fe20000000000 */
[----:B------:R-:W-:-:S06]  /*ccb0*/  ULOP3.LUT UR4, UR36, 0x2, URZ, 0xfc, !UPT ;  /* 0x0000000224047892 */ /* 0x000fcc000f8efc3f */
[----:B------:R-:W-:-:S05]  /*ccc0*/  IMAD.U32 R10, RZ, RZ, UR4 ;  /* 0x00000004ff0a7e24 */ /* 0x000fca000f8e00ff */
[----:B------:R-:W-:-:S13]  /*ccd0*/  ISETP.NE.AND P6, PT, R10, 0x3, PT ;  /* 0x000000030a00780c */ /* 0x000fda0003fc5270 */
[----:B-1----:R-:W-:Y:S05]  /*cce0*/  @!P6 BRA `(.L_x_50) ;  /* 0x000000000004e947 */ /* 0x002fea0003800000 */
[----:B------:R-:W-:Y:S01]  /*ccf0*/  BPT.TRAP 0x1 ;  /* 0x000000040000795c */ /* 0x000fe20000300000 */
.L_x_50:
[----:B------:R-:W-:Y:S01]  /*cd00*/  SYNCS.ARRIVE.TRANS64.A1T0 RZ, [UR42+0x38870], RZ ;  /* 0x038870ffffff79a7 */ /* 0x000fe2000810002a */
[----:B------:R-:W-:Y:S05]  /*cd10*/  @!P6 BRA `(.L_x_51) ;  /* 0x000000000004e947 */ /* 0x000fea0003800000 */
[----:B------:R-:W-:Y:S01]  /*cd20*/  BPT.TRAP 0x1 ;  /* 0x000000040000795c */ /* 0x000fe20000300000 */
.L_x_51:
[----:B------:R-:W1:Y:S02]  /*cd30*/  SYNCS.PHASECHK.TRANS64.TRYWAIT P0, [UR42+0x38840], R20 ;  /* 0x03884014ff0075a7 */ /* 0x000e64000800016a */
[----:B-1----:R-:W-:Y:S05]  /*cd40*/  @!P0 BRA `(.L_x_52) ;  /* 0x0000004400848947 */ /* 0x002fea0003800000 */
.L_x_118:
[----:B------:R-:W-:Y:S01]  /*cd50*/  ULDC.64 UR4, c[0x0][0x300] ;  /* 0x0000c00000047ab9 */ /* 0x000fe20000000a00 */
[----:B------:R-:W-:Y:S01]  /*cd60*/  R2UR UR6, R35 ;  /* 0x00000000230672ca */ /* 0x000fe200000e0000 */
[----:B------:R-:W-:Y:S01]  /*cd70*/  IMAD R3, R8, UR4, RZ ;  /* 0x0000000408037c24 */ /* 0x000fe2000f8e02ff */
[----:B------:R-:W2:Y:S03]  /*cd80*/  LDC R10, c[0x0][0x2f4] ;  /* 0x0000bd00ff0a7b82 */ /* 0x000ea60000000800 */
[C---:B------:R-:W-:Y:S02]  /*cd90*/  IMAD R5, R4.reuse, UR5, R3 ;  /* 0x0000000504057c24 */ /* 0x040fe4000f8e0203 */
[----:B------:R-:W-:Y:S01]  /*cda0*/  IMAD.WIDE.U32 R2, R4, UR4, RZ ;  /* 0x0000000404027c25 */ /* 0x000fe2000f8e00ff */
[----:B------:R-:W-:-:S03]  /*cdb0*/  ULDC.64 UR4, c[0x0][0x310] ;  /* 0x0000c40000047ab9 */ /* 0x000fc60000000a00 */
[----:B------:R-:W-:Y:S02]  /*cdc0*/  IMAD.IADD R3, R3, 0x1, R5 ;  /* 0x0000000103037824 */ /* 0x000fe400078e0205 */
[----:B------:R-:W-:Y:S02]  /*cdd0*/  IMAD R9, R9, UR4, RZ ;  /* 0x0000000409097c24 */ /* 0x000fe4000f8e02ff */
[----:B------:R-:W-:-:S04]  /*cde0*/  IMAD.WIDE.U32 R2, R0, UR4, R2 ;  /* 0x0000000400027c25 */ /* 0x000fc8000f8e0002 */
[----:B------:R-:W-:Y:S01]  /*cdf0*/  IMAD R9, R0, UR5, R9 ;  /* 0x0000000500097c24 */ /* 0x000fe2000f8e0209 */
[----:B------:R-:W-:Y:S02]  /*ce00*/  ULDC.64 UR4, c[0x0][0x308] ;  /* 0x0000c20000047ab9 */ /* 0x000fe40000000a00 */
[----:B------:R-:W-:Y:S01]  /*ce10*/  IMAD.U32 R5, RZ, RZ, UR4 ;  /* 0x00000004ff057e24 */ /* 0x000fe2000f8e00ff */
[----:B------:R-:W-:Y:S01]  /*ce20*/  UIMAD UR4, UR6, UR4, URZ ;  /* 0x00000004060472a4 */ /* 0x000fe2000f8e023f */
[----:B------:R-:W-:Y:S02]  /*ce30*/  IMAD.IADD R3, R3, 0x1, R9 ;  /* 0x0000000103037824 */ /* 0x000fe400078e0209 */
[----:B------:R-:W-:Y:S01]  /*ce40*/  ULDC.64 UR6, c[0x0][0x2e8] ;  /* 0x0000ba0000067ab9 */ /* 0x000fe20000000a00 */
[----:B------:R-:W-:Y:S02]  /*ce50*/  UIMAD UR4, UR40, UR5, UR4 ;  /* 0x00000005280472a4 */ /* 0x000fe4000f8e0204 */
[----:B------:R-:W-:Y:S01]  /*ce60*/  IMAD.WIDE.U32 R2, R5, UR40, R2 ;  /* 0x0000002805027c25 */ /* 0x000fe2000f8e0002 */
[----:B--2---:R-:W-:-:S03]  /*ce70*/  ISETP.GE.AND P1, PT, R19, R10, PT ;  /* 0x0000000a1300720c */ /* 0x004fc60003f26270 */
[----:B------:R-:W-:Y:S01]  /*ce80*/  IMAD.U32 R5, RZ, RZ, UR7 ;  /* 0x00000007ff057e24 */ /* 0x000fe2000f8e00ff */
[----:B------:R-:W-:-:S04]  /*ce90*/  IADD3 R0, P0, R2, UR6, RZ ;  /* 0x0000000602007c10 */ /* 0x000fc8000ff1e0ff */
[----:B------:R-:W-:Y:S01]  /*cea0*/  IADD3.X R4, R5, UR4, R3, P0, !PT ;  /* 0x0000000405047c10 */ /* 0x000fe200087fe403 */
[----:B------:R-:W-:-:S03]  /*ceb0*/  UMOV UR4, 0xffffffff ;  /* 0xffffffff00047882 */ /* 0x000fc60000000000 */
[----:B------:R-:W-:Y:S05]  /*cec0*/  BRA.DIV UR4, `(.L_x_53) ;  /* 0x0000004604387947 */ /* 0x000fea000b800000 */
[----:B------:R-:W2:Y:S01]  /*ced0*/  SHFL.IDX PT, R14, R0, RZ, 0x181f ;  /* 0x00181fff000e7589 */ /* 0x000ea200000e0000 */
[----:B------:R-:W-:Y:S02]  /*cee0*/  P2R R5, PR, RZ, 0x10 ;  /* 0x00000010ff057803 */ /* 0x000fe40000000000 */
[C---:B------:R-:W-:Y:S01]  /*cef0*/  LOP3.LUT P4, RZ, R29.reuse, 0x80, RZ, 0xc0, !PT ;  /* 0x000000801dff7812 */ /* 0x040fe2000788c0ff */
[----:B------:R-:W3:Y:S01]  /*cf00*/  SHFL.IDX PT, R2, R4, RZ, 0x181f ;  /* 0x00181fff04027589 */ /* 0x000ee200000e0000 */
[----:B------:R-:W-:Y:S02]  /*cf10*/  ISETP.GE.AND P6, PT, R32, R10, PT ;  /* 0x0000000a2000720c */ /* 0x000fe40003fc6270 */
[----:B------:R-:W-:Y:S02]  /*cf20*/  P2R R7, PR, RZ, 0x8 ;  /* 0x00000008ff077803 */ /* 0x000fe40000000000 */
[----:B------:R-:W-:Y:S02]  /*cf30*/  LOP3.LUT P3, RZ, R29, 0x20, RZ, 0xc0, !PT ;  /* 0x000000201dff7812 */ /* 0x000fe4000786c0ff */
[----:B------:R-:W-:-:S02]  /*cf40*/  P2R R6, PR, RZ, 0x4 ;  /* 0x00000004ff067803 */ /* 0x000fc40000000000 */
[----:B------:R-:W-:-:S03]  /*cf50*/  LOP3.LUT P2, RZ, R29, 0x10, RZ, 0xc0, !PT ;  /* 0x000000101dff7812 */ /* 0x000fc6000784c0ff */
[----:B--2---:R-:W-:-:S04]  /*cf60*/  @P4 IADD3 R14, P0, R32, R14, RZ ;  /* 0x0000000e200e4210 */ /* 0x004fc80007f1e0ff */
[----:B---3--:R-:W-:Y:S01]  /*cf70*/  @P4 IADD3.X R3, RZ, R2, RZ, P0, !PT ;  /* 0x00000002ff034210 */ /* 0x008fe200007fe4ff */
[----:B------:R-:W-:Y:S02]  /*cf80*/  @P4 IMAD.MOV.U32 R2, RZ, RZ, R14 ;  /* 0x000000ffff024224 */ /* 0x000fe400078e000e */
[----:B------:R-:W2:Y:S04]  /*cf90*/  SHFL.IDX PT, R14, R0, 0x1, 0x181f ;  /* 0x00381f00000e7f89 */ /* 0x000ea800000e0000 */
[----:B------:R-:W-:Y:S04]  /*cfa0*/  @P4 LDGSTS.E.BYPASS.LTC128B.128 [R17+0x28400], desc[UR46][R2.64], !P6 ;  /* 0x2840000002114fae */ /* 0x000fe8000f101d6e */
[----:B------:R3:W-:Y:S01]  /*cfb0*/  @P4 LDGSTS.E.BYPASS.LTC128B.128 [R17+0x2c400], desc[UR46][R2.64+0x80], !P1 ;  /* 0x2c40008002114fae */ /* 0x0007e2000c901d6e */
[----:B------:R-:W-:-:S03]  /*cfc0*/  ISETP.NE.AND P4, PT, R5, RZ, PT ;  /* 0x000000ff0500720c */ /* 0x000fc60003f85270 */
[----:B------:R-:W4:Y:S01]  /*cfd0*/  SHFL.IDX PT, R5, R4, 0x1, 0x181f ;  /* 0x00381f0004057f89 */ /* 0x000f2200000e0000 */
[----:B--2---:R-:W-:-:S05]  /*cfe0*/  @P3 IADD3 R14, P0, R32, R14, RZ ;  /* 0x0000000e200e3210 */ /* 0x004fca0007f1e0ff */
[----:B---3--:R-:W-:Y:S02]  /*cff0*/  @P3 IMAD.MOV.U32 R2, RZ, RZ, R14 ;  /* 0x000000ffff023224 */ /* 0x008fe400078e000e */
[----:B------:R-:W2:Y:S01]  /*d000*/  SHFL.IDX PT, R14, R0, 0x2, 0x181f ;  /* 0x00581f00000e7f89 */ /* 0x000ea200000e0000 */
[----:B----4-:R-:W-:-:S04]  /*d010*/  @P3 IMAD.X R5, RZ, RZ, R5, P0 ;  /* 0x000000ffff053224 */ /* 0x010fc800000e0605 */
[----:B------:R-:W-:Y:S02]  /*d020*/  @P3 IMAD.MOV.U32 R3, RZ, RZ, R5 ;  /* 0x000000ffff033224 */ /* 0x000fe400078e0005 */
[----:B------:R-:W3:Y:S04]  /*d030*/  SHFL.IDX PT, R5, R4, 0x2, 0x181f ;  /* 0x00581f0004057f89 */ /* 0x000ee800000e0000 */
[----:B------:R-:W-:Y:S04]  /*d040*/  @P3 LDGSTS.E.BYPASS.LTC128B.128 [R17+0x28c00], desc[UR46][R2.64], !P6 ;  /* 0x28c0000002113fae */ /* 0x000fe8000f101d6e */
[----:B------:R4:W-:Y:S01]  /*d050*/  @P3 LDGSTS.E.BYPASS.LTC128B.128 [R17+0x2cc00], desc[UR46][R2.64+0x80], !P1 ;  /* 0x2cc0008002113fae */ /* 0x0009e2000c901d6e */
[----:B------:R-:W-:-:S02]  /*d060*/  ISETP.NE.AND P3, PT, R7, RZ, PT ;  /* 0x000000ff0700720c */ /* 0x000fc40003f65270 */
[----:B--2---:R-:W-:-:S05]  /*d070*/  @P2 IADD3 R14, P0, R32, R14, RZ ;  /* 0x0000000e200e2210 */ /* 0x004fca0007f1e0ff */
[----:B----4-:R-:W-:Y:S02]  /*d080*/  @P2 IMAD.MOV.U32 R2, RZ, RZ, R14 ;  /* 0x000000ffff022224 */ /* 0x010fe400078e000e */
[----:B------:R-:W2:Y:S01]  /*d090*/  SHFL.IDX PT, R14, R0, 0x3, 0x181f ;  /* 0x00781f00000e7f89 */ /* 0x000ea200000e0000 */
[----:B---3--:R-:W-:-:S04]  /*d0a0*/  @P2 IMAD.X R5, RZ, RZ, R5, P0 ;  /* 0x000000ffff052224 */ /* 0x008fc800000e0605 */
        /* <DEDUP_REMOVED lines=13> */
[----:B--2---:R-:W-:-:S05]  /*d180*/  @P4 IADD3 R14, P0, R32, R14, RZ ;  /* 0x0000000e200e4210 */ /* 0x004fca0007f1e0ff */
[----:B----4-:R-:W-:Y:S02]  /*d190*/  @P4 IMAD.MOV.U32 R2, RZ, RZ, R14 ;  /* 0x000000ffff024224 */ /* 0x010fe400078e000e */
[----:B---3--:R-:W-:Y:S01]  /*d1a0*/  @P4 IMAD.X R5, RZ, RZ, R5, P0 ;  /* 0x000000ffff054224 */ /* 0x008fe200000e0605 */
[----:B------:R-:W2:Y:S03]  /*d1b0*/  SHFL.IDX PT, R14, R0, 0x5, 0x181f ;  /* 0x00b81f00000e7f89 */ /* 0x000ea600000e0000 */
[----:B------:R-:W-:Y:S02]  /*d1c0*/  @P4 IMAD.MOV.U32 R3, RZ, RZ, R5 ;  /* 0x000000ffff034224 */ /* 0x000fe400078e0005 */
[----:B------:R-:W3:Y:S04]  /*d1d0*/  SHFL.IDX PT, R5, R4, 0x5, 0x181f ;  /* 0x00b81f0004057f89 */ /* 0x000ee800000e0000 */
[----:B------:R-:W-:Y:S04]  /*d1e0*/  @P4 LDGSTS.E.BYPASS.LTC128B.128 [R17+0x2a400], desc[UR46][R2.64], !P6 ;  /* 0x2a40000002114fae */ /* 0x000fe8000f101d6e */
[----:B------:R4:W-:Y:S01]  /*d1f0*/  @P4 LDGSTS.E.BYPASS.LTC128B.128 [R17+0x2e400], desc[UR46][R2.64+0x80], !P1 ;  /* 0x2e40008002114fae */ /* 0x0009e2000c901d6e */
[----:B--2---:R-:W-:-:S03]  /*d200*/  @P3 IADD3 R6, P0, R32, R14, RZ ;  /* 0x0000000e20063210 */ /* 0x004fc60007f1e0ff */
[----:B------:R-:W2:Y:S02]  /*d210*/  SHFL.IDX PT, R14, R0, 0x6, 0x181f ;  /* 0x00d81f00000e7f89 */ /* 0x000ea400000e0000 */
[----:B---3--:R-:W-:Y:S02]  /*d220*/  @P3 IMAD.X R7, RZ, RZ, R5, P0 ;  /* 0x000000ffff073224 */ /* 0x008fe400000e0605 */
[----:B------:R-:W3:Y:S01]  /*d230*/  SHFL.IDX PT, R5, R4, 0x6, 0x181f ;  /* 0x00d81f0004057f89 */ /* 0x000ee200000e0000 */
[----:B----4-:R-:W-:Y:S02]  /*d240*/  @P3 IMAD.MOV.U32 R2, RZ, RZ, R6 ;  /* 0x000000ffff023224 */ /* 0x010fe400078e0006 */
[----:B------:R-:W-:-:S05]  /*d250*/  @P3 MOV R3, R7 ;  /* 0x0000000700033202 */ /* 0x000fca0000000f00 */
[----:B------:R-:W-:Y:S04]  /*d260*/  @P3 LDGSTS.E.BYPASS.LTC128B.128 [R17+0x2ac00], desc[UR46][R2.64], !P6 ;  /* 0x2ac0000002113fae */ /* 0x000fe8000f101d6e */
[----:B------:R4:W-:Y:S01]  /*d270*/  @P3 LDGSTS.E.BYPASS.LTC128B.128 [R17+0x2ec00], desc[UR46][R2.64+0x80], !P1 ;  /* 0x2ec0008002113fae */ /* 0x0009e2000c901d6e */
[----:B--2---:R-:W-:-:S05]  /*d280*/  @P2 IADD3 R14, P0, R32, R14, RZ ;  /* 0x0000000e200e2210 */ /* 0x004fca0007f1e0ff */
[----:B---3--:R-:W-:Y:S02]  /*d290*/  @P2 IMAD.X R5, RZ, RZ, R5, P0 ;  /* 0x000000ffff052224 */ /* 0x008fe400000e0605 */
[----:B----4-:R-:W-:Y:S02]  /*d2a0*/  @P2 IMAD.MOV.U32 R2, RZ, RZ, R14 ;  /* 0x000000ffff022224 */ /* 0x010fe400078e000e */
[----:B------:R-:W-:Y:S01]  /*d2b0*/  @P2 IMAD.MOV.U32 R3, RZ, RZ, R5 ;  /* 0x000000ffff032224 */ /* 0x000fe200078e0005 */
[----:B------:R2:W3:Y:S04]  /*d2c0*/  SHFL.IDX PT, R14, R0, 0x7, 0x181f ;  /* 0x00f81f00000e7f89 */ /* 0x0004e800000e0000 */
[----:B------:R2:W-:Y:S04]  /*d2d0*/  @P2 LDGSTS.E.BYPASS.LTC128B.128 [R17+0x2b400], desc[UR46][R2.64], !P6 ;  /* 0x2b40000002112fae */ /* 0x0005e8000f101d6e */
[----:B------:R2:W-:Y:S04]  /*d2e0*/  @P2 LDGSTS.E.BYPASS.LTC128B.128 [R17+0x2f400], desc[UR46][R2.64+0x80], !P1 ;  /* 0x2f40008002112fae */ /* 0x0005e8000c901d6e */
[----:B------:R2:W4:Y:S02]  /*d2f0*/  SHFL.IDX PT, R5, R4, 0x7, 0x181f ;  /* 0x00f81f0004057f89 */ /* 0x00052400000e0000 */
.L_x_136:
[----:B------:R-:W-:Y:S02]  /*d300*/  LOP3.LUT P2, RZ, R29, 0x40, RZ, 0xc0, !PT ;  /* 0x000000401dff7812 */ /* 0x000fe4000784c0ff */
[----:B------:R-:W-:-:S11]  /*d310*/  ISETP.GE.AND P3, PT, R32, R10, PT ;  /* 0x0000000a2000720c */ /* 0x000fd60003f66270 */
[----:B--23--:R-:W-:-:S05]  /*d320*/  @P2 IADD3 R2, P0, R32, R14, RZ ;  /* 0x0000000e20022210 */ /* 0x00cfca0007f1e0ff */
[----:B----4-:R-:W-:-:S05]  /*d330*/  @P2 IMAD.X R3, RZ, RZ, R5, P0 ;  /* 0x000000ffff032224 */ /* 0x010fca00000e0605 */
[----:B------:R-:W-:Y:S01]  /*d340*/  @!PT LDS RZ, [RZ] ;  /* 0x00000000fffff984 */ /* 0x000fe20000000800 */
[----:B------:R-:W-:Y:S01]  /*d350*/  @!PT LDS RZ, [RZ] ;  /* 0x00000000fffff984 */ /* 0x000fe20000000800 */
[----:B------:R-:W-:Y:S01]  /*d360*/  @!PT LDS RZ, [RZ] ;  /* 0x00000000fffff984 */ /* 0x000fe20000000800 */
[----:B------:R2:W-:Y:S04]  /*d370*/  @P2 LDGSTS.E.BYPASS.LTC128B.128 [R17+0x2bc00], desc[UR46][R2.64], !P3 ;  /* 0x2bc0000002112fae */ /* 0x0005e8000d901d6e */
[----:B------:R2:W-:Y:S01]  /*d380*/  @P2 LDGSTS.E.BYPASS.LTC128B.128 [R17+0x2fc00], desc[UR46][R2.64+0x80], !P1 ;  /* 0x2fc0008002112fae */ /* 0x0005e2000c901d6e */
[----:B------:R-:W-:Y:S01]  /*d390*/  NOP ;  /* 0x0000000000007918 */ /* 0x000fe20000000000 */
[----:B------:R-:W-:Y:S02]  /*d3a0*/  SYNCS.ARRIVE.TRANS64.RED.A0T1 RZ, [UR42+0x38830], RZ ;  /* 0x038830ffffff79a7 */ /* 0x000fe4000820042a */
[----:B------:R-:W-:Y:S01]  /*d3b0*/  ARRIVES.LDGSTSBAR.64.TRANSCNT [UR42+0x38830] ;  /* 0x03883000ff0079b0 */ /* 0x000fe20008000aaa */
[----:B------:R-:W-:Y:S01]  /*d3c0*/  NOP ;  /* 0x0000000000007918 */ /* 0x000fe20000000000 */
[----:B------:R-:W-:-:S06]  /*d3d0*/  ULOP3.LUT UR4, UR36, 0x2, URZ, 0xfc, !UPT ;  /* 0x0000000224047892 */ /* 0x000fcc000f8efc3f */
[----:B------:R-:W-:-:S05]  /*d3e0*/  IMAD.U32 R4, RZ, RZ, UR4 ;  /* 0x00000004ff047e24 */ /* 0x000fca000f8e00ff */
[----:B------:R-:W-:-:S13]  /*d3f0*/  ISETP.NE.AND P1, PT, R4, 0x3, PT ;  /* 0x000000030400780c */ /* 0x000fda0003f25270 */
[----:B--2---:R-:W-:Y:S05]  /*d400*/  @!P1 BRA `(.L_x_54) ;  /* 0x0000000000049947 */ /* 0x004fea0003800000 */
[----:B------:R-:W-:Y:S01]  /*d410*/  BPT.TRAP 0x1 ;  /* 0x000000040000795c */ /* 0x000fe20000300000 */
.L_x_54:
[----:B------:R-:W-:Y:S01]  /*d420*/  SYNCS.ARRIVE.TRANS64.A1T0 RZ, [UR42+0x38830], RZ ;  /* 0x038830ffffff79a7 */ /* 0x000fe2000810002a */
[----:B------:R-:W-:Y:S05]  /*d430*/  WARPSYNC.ALL ;  /* 0x0000000000007948 */ /* 0x000fea0003800000 */
[----:B------:R-:W-:Y:S01]  /*d440*/  UIADD3 UR5, UR42, 0x20400, URZ ;  /* 0x000204002a057890 */ /* 0x000fe2000fffe03f */
[----:B------:R-:W-:Y:S01]  /*d450*/  R2UR UR4, R35 ;  /* 0x00000000230472ca */ /* 0x000fe200000e0000 */
[----:B------:R-:W-:Y:S01]  /*d460*/  ULDC.64 UR6, c[0x0][0x2d8] ;  /* 0x0000b60000067ab9 */ /* 0x000fe20000000a00 */
[----:B------:R-:W-:Y:S01]  /*d470*/  SHF.R.S32.HI R25, RZ, 0x1f, R24 ;  /* 0x0000001fff197819 */ /* 0x000fe20000011418 */
[----:B------:R-:W-:Y:S02]  /*d480*/  ULOP3.LUT UP0, URZ, UR5, 0x3ff, URZ, 0xc0, !UPT ;  /* 0x000003ff053f7892 */ /* 0x000fe4000f80c03f */
[----:B------:R-:W-:Y:S01]  /*d490*/  UIMAD.WIDE.U32 UR38, UR40, UR6, URZ ;  /* 0x00000006282672a5 */ /* 0x000fe2000f8e003f */
[----:B------:R-:W-:Y:S03]  /*d4a0*/  BAR.SYNC.DEFER_BLOCKING 0x8, 0x180 ;  /* 0x0206000000007b1d */ /* 0x000fe60000010000 */
[----:B------:R-:W-:-:S04]  /*d4b0*/  PLOP3.LUT P0, PT, PT, PT, UP0, 0x80, 0x0 ;  /* 0x000000000000781c */ /* 0x000fc80003f0f008 */
[----:B------:R-:W-:-:S04]  /*d4c0*/  UIMAD UR4, UR4, UR6, URZ ;  /* 0x00000006040472a4 */ /* 0x000fc8000f8e023f */
[----:B------:R-:W-:-:S04]  /*d4d0*/  UIMAD UR4, UR40, UR7, UR4 ;  /* 0x00000007280472a4 */ /* 0x000fc8000f8e0204 */
[----:B------:R-:W-:Y:S01]  /*d4e0*/  UIADD3 UR43, UR39, UR4, URZ ;  /* 0x00000004272b7290 */ /* 0x000fe2000fffe03f */
[----:B------:R-:W-:Y:S11]  /*d4f0*/  @!P0 BRA `(.L_x_55) ;  /* 0x0000000000408947 */ /* 0x000ff60003800000 */
[----:B------:R-:W-:Y:S01]  /*d500*/  MOV R2, 0x0 ;  /* 0x0000000000027802 */ /* 0x000fe20000000f00 */
[----:B------:R-:W-:Y:S01]  /*d510*/  ULDC.64 UR6, c[0x4][0x1b0] ;  /* 0x01006c0000067ab9 */ /* 0x000fe20000000a00 */
[----:B------:R-:W-:Y:S01]  /*d520*/  ULDC.64 UR8, c[0x4][0x1b8] ;  /* 0x01006e0000087ab9 */ /* 0x000fe20000000a00 */
[----:B------:R-:W-:Y:S01]  /*d530*/  ULDC.64 UR4, c[0x4][0x120] ;  /* 0x0100480000047ab9 */ /* 0x000fe20000000a00 */
[----:B------:R-:W-:Y:S02]  /*d540*/  IMAD.U32 R4, RZ, RZ, UR6 ;  /* 0x00000006ff047e24 */ /* 0x000fe4000f8e00ff */
[----:B------:R-:W2:Y:S01]  /*d550*/  LDC.64 R2, c[0x4][R2] ;  /* 0x0100000002027b82 */ /* 0x000ea20000000a00 */
[----:B------:R-:W-:Y:S02]  /*d560*/  IMAD.U32 R5, RZ, RZ, UR7 ;  /* 0x00000007ff057e24 */ /* 0x000fe4000f8e00ff */
[----:B------:R-:W-:Y:S02]  /*d570*/  IMAD.U32 R6, RZ, RZ, UR8 ;  /* 0x00000008ff067e24 */ /* 0x000fe4000f8e00ff */
[----:B------:R-:W-:-:S02]  /*d580*/  IMAD.U32 R7, RZ, RZ, UR9 ;  /* 0x00000009ff077e24 */ /* 0x000fc4000f8e00ff */
[----:B------:R-:W-:Y:S02]  /*d590*/  IMAD.U32 R10, RZ, RZ, UR4 ;  /* 0x00000004ff0a7e24 */ /* 0x000fe4000f8e00ff */
[----:B------:R-:W-:Y:S02]  /*d5a0*/  IMAD.U32 R11, RZ, RZ, UR5 ;  /* 0x00000005ff0b7e24 */ /* 0x000fe4000f8e00ff */
[----:B------:R-:W-:Y:S02]  /*d5b0*/  IMAD.MOV.U32 R8, RZ, RZ, 0x70 ;  /* 0x00000070ff087424 */ /* 0x000fe400078e00ff */
[----:B------:R-:W-:Y:S02]  /*d5c0*/  IMAD.MOV.U32 R12, RZ, RZ, 0x1 ;  /* 0x00000001ff0c7424 */ /* 0x000fe400078e00ff */
[----:B------:R-:W-:-:S07]  /*d5d0*/  IMAD.MOV.U32 R13, RZ, RZ, RZ ;  /* 0x000000ffff0d7224 */ /* 0x000fce00078e00ff */
[----:B01----:R-:W-:-:S07]  /*d5e0*/  LEPC R20, `(.L_x_55) ;  /* 0x000000001014794e */ /* 0x003fce0000000000 */
[----:B--2---:R-:W-:Y:S05]  /*d5f0*/  CALL.ABS.NOINC R2 ;  /* 0x0000000002007343 */ /* 0x004fea0003c00000 */
.L_x_55:
[----:B------:R-:W2:Y:S01]  /*d600*/  LDC R6, c[0x0][0x448] ;  /* 0x00011200ff067b82 */ /* 0x000ea20000000800 */
[----:B------:R-:W-:Y:S01]  /*d610*/  IMAD.IADD R7, R32, 0x1, R23 ;  /* 0x0000000120077824 */ /* 0x000fe200078e0217 */
[----:B------:R-:W-:Y:S01]  /*d620*/  ULDC.64 UR4, c[0x0][0x2e0] ;  /* 0x0000b80000047ab9 */ /* 0x000fe20000000a00 */
[----:B------:R-:W-:Y:S01]  /*d630*/  IMAD.U32 R4, RZ, RZ, UR38 ;  /* 0x00000026ff047e24 */ /* 0x000fe2000f8e00ff */
[----:B------:R-:W-:Y:S01]  /*d640*/  ULDC.64 UR6, c[0x0][0x2c8] ;  /* 0x0000b20000067ab9 */ /* 0x000fe20000000a00 */
[----:B------:R-:W-:Y:S01]  /*d650*/  IMAD.U32 R5, RZ, RZ, UR39 ;  /* 0x00000027ff057e24 */ /* 0x000fe2000f8e00ff */
[----:B------:R-:W-:Y:S01]  /*d660*/  LEA R7, R26, R7, 0x7 ;  /* 0x000000071a077211 */ /* 0x000fe200078e38ff */
[----:B------:R-:W-:Y:S02]  /*d670*/  IMAD R25, R25, UR4, RZ ;  /* 0x0000000419197c24 */ /* 0x000fe4000f8e02ff */
[----:B------:R-:W-:Y:S02]  /*d680*/  IMAD.U32 R3, RZ, RZ, UR43 ;  /* 0x0000002bff037e24 */ /* 0x000fe4000f8e00ff */
[----:B------:R-:W-:-:S02]  /*d690*/  IMAD.MOV.U32 R5, RZ, RZ, R7 ;  /* 0x000000ffff057224 */ /* 0x000fc400078e0007 */
[----:B------:R-:W-:Y:S02]  /*d6a0*/  IMAD.MOV.U32 R2, RZ, RZ, R4 ;  /* 0x000000ffff027224 */ /* 0x000fe400078e0004 */
[C---:B------:R-:W-:Y:S02]  /*d6b0*/  IMAD R25, R24.reuse, UR5, R25 ;  /* 0x0000000518197c24 */ /* 0x040fe4000f8e0219 */
[----:B------:R-:W-:Y:S01]  /*d6c0*/  IMAD.WIDE.U32 R2, R24, UR4, R2 ;  /* 0x0000000418027c25 */ /* 0x000fe2000f8e0002 */
[----:B------:R-:W-:-:S03]  /*d6d0*/  ULDC.64 UR4, c[0x0][0x2d0] ;  /* 0x0000b40000047ab9 */ /* 0x000fc60000000a00 */
[----:B------:R-:W-:Y:S01]  /*d6e0*/  IMAD.IADD R3, R3, 0x1, R25 ;  /* 0x0000000103037824 */ /* 0x000fe200078e0219 */
[----:B--2---:R-:W-:-:S13]  /*d6f0*/  ISETP.NE.AND P0, PT, R6, 0x1, PT ;  /* 0x000000010600780c */ /* 0x004fda0003f05270 */
[----:B------:R-:W2:Y:S08]  /*d700*/  @P0 LDC R8, c[0x0][0x44c] ;  /* 0x00011300ff080b82 */ /* 0x000eb00000000800 */
[----:B------:R-:W3:Y:S01]  /*d710*/  @P0 LDC R0, c[0x0][0x450] ;  /* 0x00011400ff000b82 */ /* 0x000ee20000000800 */
[----:B--2---:R-:W-:-:S05]  /*d720*/  @P0 IMAD.HI.U32 R9, R7, R8, RZ ;  /* 0x0000000807090227 */ /* 0x004fca00078e00ff */
[----:B---3--:R-:W-:-:S04]  /*d730*/  @P0 SHF.R.U32.HI R5, RZ, R0, R9 ;  /* 0x00000000ff050219 */ /* 0x008fc80000011609 */
[----:B------:R-:W-:Y:S01]  /*d740*/  SHF.R.S32.HI R0, RZ, 0x1f, R5 ;  /* 0x0000001fff007819 */ /* 0x000fe20000011405 */
[----:B------:R-:W-:-:S04]  /*d750*/  IMAD.WIDE.U32 R2, R5, UR4, R2 ;  /* 0x0000000405027c25 */ /* 0x000fc8000f8e0002 */
[----:B------:R-:W-:Y:S01]  /*d760*/  IMAD R0, R0, UR4, RZ ;  /* 0x0000000400007c24 */ /* 0x000fe2000f8e02ff */
[----:B------:R-:W-:Y:S02]  /*d770*/  ULDC UR4, c[0x0][0x2b8] ;  /* 0x0000ae0000047ab9 */ /* 0x000fe40000000800 */
[----:B------:R-:W-:Y:S01]  /*d780*/  ISETP.GE.AND P0, PT, R19, UR4, PT ;  /* 0x0000000413007c0c */ /* 0x000fe2000bf06270 */
[----:B------:R-:W-:Y:S01]  /*d790*/  IMAD R9, R5, UR5, R0 ;  /* 0x0000000505097c24 */ /* 0x000fe2000f8e0200 */
[----:B------:R-:W-:Y:S01]  /*d7a0*/  ISETP.GE.AND P1, PT, R32, UR4, PT ;  /* 0x0000000420007c0c */ /* 0x000fe2000bf26270 */
[----:B------:R-:W-:Y:S01]  /*d7b0*/  IMAD.MOV R0, RZ, RZ, -R5 ;  /* 0x000000ffff007224 */ /* 0x000fe200078e0a05 */
[----:B------:R-:W-:Y:S01]  /*d7c0*/  UMOV UR4, 0xffffffff ;  /* 0xffffffff00047882 */ /* 0x000fe20000000000 */
[----:B------:R-:W-:Y:S02]  /*d7d0*/  IMAD.IADD R3, R3, 0x1, R9 ;  /* 0x0000000103037824 */ /* 0x000fe400078e0209 */
[----:B------:R-:W-:-:S04]  /*d7e0*/  IMAD R7, R6, R0, R7 ;  /* 0x0000000006077224 */ /* 0x000fc800078e0207 */
[----:B------:R-:W-:Y:S01]  /*d7f0*/  IMAD.WIDE.U32 R2, R7, UR6, R2 ;  /* 0x0000000607027c25 */ /* 0x000fe2000f8e0002 */
[----:B------:R-:W-:-:S05]  /*d800*/  SHF.R.S32.HI R0, RZ, 0x1f, R7 ;  /* 0x0000001fff007819 */ /* 0x000fca0000011407 */
[----:B------:R-:W-:-:S04]  /*d810*/  IMAD R0, R0, UR6, RZ ;  /* 0x0000000600007c24 */ /* 0x000fc8000f8e02ff */
[----:B------:R-:W-:Y:S01]  /*d820*/  IMAD R7, R7, UR7, R0 ;  /* 0x0000000707077c24 */ /* 0x000fe2000f8e0200 */
[----:B------:R-:W-:Y:S02]  /*d830*/  ULDC.64 UR6, c[0x0][0x280] ;  /* 0x0000a00000067ab9 */ /* 0x000fe40000000a00 */
[----:B------:R-:W-:-:S04]  /*d840*/  IADD3 R0, P2, R2, UR6, RZ ;  /* 0x0000000602007c10 */ /* 0x000fc8000ff5e0ff */
[----:B------:R-:W-:Y:S01]  /*d850*/  IADD3.X R4, R3, UR7, R7, P2, !PT ;  /* 0x0000000703047c10 */ /* 0x000fe200097fe407 */
[----:B------:R-:W-:Y:S08]  /*d860*/  BRA.DIV UR4, `(.L_x_56) ;  /* 0x0000004604547947 */ /* 0x000ff0000b800000 */
[----:B------:R-:W2:Y:S01]  /*d870*/  SHFL.IDX PT, R14, R0, RZ, 0x181f ;  /* 0x00181fff000e7589 */ /* 0x000ea200000e0000 */
[----:B------:R-:W-:Y:S02]  /*d880*/  ULDC UR4, c[0x0][0x288] ;  /* 0x0000a20000047ab9 */ /* 0x000fe40000000800 */
[----:B------:R-:W-:Y:S01]  /*d890*/  IMAD R5, R6, UR4, RZ ;  /* 0x0000000406057c24 */ /* 0x000fe2000f8e02ff */
[----:B------:R-:W3:Y:S01]  /*d8a0*/  SHFL.IDX PT, R2, R4, RZ, 0x181f ;  /* 0x00181fff04027589 */ /* 0x000ee200000e0000 */
[----:B------:R-:W-:-:S03]  /*d8b0*/  IMAD R6, R26, 0x80, R23 ;  /* 0x000000801a067824 */ /* 0x000fc600078e0217 */
[----:B------:R-:W-:Y:S01]  /*d8c0*/  SHFL.IDX PT, R7, R4, 0x1, 0x181f ;  /* 0x00381f0004077f89 */ /* 0x000fe200000e0000 */
[C---:B------:R-:W-:Y:S01]  /*d8d0*/  VIADD R8, R6.reuse, 0x10 ;  /* 0x0000001006087836 */ /* 0x040fe20000000000 */
[----:B------:R-:W-:-:S13]  /*d8e0*/  ISETP.GE.AND P2, PT, R6, R5, PT ;  /* 0x000000050600720c */ /* 0x000fda0003f46270 */
[----:B--2---:R-:W-:-:S05]  /*d8f0*/  @!P2 IADD3 R14, P3, R32, R14, RZ ;  /* 0x0000000e200ea210 */ /* 0x004fca0007f7e0ff */
[----:B---3--:R-:W-:Y:S02]  /*d900*/  @!P2 IMAD.X R3, RZ, RZ, R2, P3 ;  /* 0x000000ffff03a224 */ /* 0x008fe400018e0602 */
[----:B------:R-:W-:Y:S02]  /*d910*/  @!P2 IMAD.MOV.U32 R2, RZ, RZ, R14 ;  /* 0x000000ffff02a224 */ /* 0x000fe400078e000e */
[----:B------:R-:W2:Y:S04]  /*d920*/  SHFL.IDX PT, R14, R0, 0x1, 0x181f ;  /* 0x00381f00000e7f89 */ /* 0x000ea800000e0000 */
[----:B------:R-:W-:Y:S04]  /*d930*/  @!P2 LDGSTS.E.BYPASS.LTC128B.128 [R17+0x20400], desc[UR46][R2.64], !P1 ;  /* 0x204000000211afae */ /* 0x000fe8000c901d6e */
[----:B------:R3:W-:Y:S01]  /*d940*/  @!P2 LDGSTS.E.BYPASS.LTC128B.128 [R17+0x24400], desc[UR46][R2.64+0x80], !P0 ;  /* 0x244000800211afae */ /* 0x0007e2000c101d6e */
[----:B------:R-:W-:-:S02]  /*d950*/  ISETP.GE.AND P2, PT, R8, R5, PT ;  /* 0x000000050800720c */ /* 0x000fc40003f46270 */
[----:B------:R-:W-:-:S11]  /*d960*/  IADD3 R8, R6, 0x20, RZ ;  /* 0x0000002006087810 */ /* 0x000fd60007ffe0ff */
[----:B--2---:R-:W-:-:S05]  /*d970*/  @!P2 IADD3 R14, P3, R32, R14, RZ ;  /* 0x0000000e200ea210 */ /* 0x004fca0007f7e0ff */
[----:B------:R-:W-:Y:S02]  /*d980*/  @!P2 IMAD.X R7, RZ, RZ, R7, P3 ;  /* 0x000000ffff07a224 */ /* 0x000fe400018e0607 */
[----:B---3--:R-:W-:Y:S02]  /*d990*/  @!P2 IMAD.MOV.U32 R2, RZ, RZ, R14 ;  /* 0x000000ffff02a224 */ /* 0x008fe400078e000e */
[----:B------:R-:W2:Y:S01]  /*d9a0*/  SHFL.IDX PT, R14, R0, 0x2, 0x181f ;  /* 0x00581f00000e7f89 */ /* 0x000ea200000e0000 */
[----:B------:R-:W-:-:S03]  /*d9b0*/  @!P2 IMAD.MOV.U32 R3, RZ, RZ, R7 ;  /* 0x000000ffff03a224 */ /* 0x000fc600078e0007 */
[----:B------:R-:W3:Y:S04]  /*d9c0*/  SHFL.IDX PT, R7, R4, 0x2, 0x181f ;  /* 0x00581f0004077f89 */ /* 0x000ee800000e0000 */
[----:B------:R-:W-:Y:S04]  /*d9d0*/  @!P2 LDGSTS.E.BYPASS.LTC128B.128 [R17+0x20c00], desc[UR46][R2.64], !P1 ;  /* 0x20c000000211afae */ /* 0x000fe8000c901d6e */
[----:B------:R4:W-:Y:S01]  /*d9e0*/  @!P2 LDGSTS.E.BYPASS.LTC128B.128 [R17+0x24c00], desc[UR46][R2.64+0x80], !P0 ;  /* 0x24c000800211afae */ /* 0x0009e2000c101d6e */
[----:B------:R-:W-:Y:S01]  /*d9f0*/  ISETP.GE.AND P2, PT, R8, R5, PT ;  /* 0x000000050800720c */ /* 0x000fe20003f46270 */
[----:B------:R-:W-:-:S12]  /*da00*/  VIADD R8, R6, 0x30 ;  /* 0x0000003006087836 */ /* 0x000fd80000000000 */
[----:B--2---:R-:W-:-:S05]  /*da10*/  @!P2 IADD3 R14, P3, R32, R14, RZ ;  /* 0x0000000e200ea210 */ /* 0x004fca0007f7e0ff */
[----:B---3--:R-:W-:Y:S02]  /*da20*/  @!P2 IMAD.X R7, RZ, RZ, R7, P3 ;  /* 0x000000ffff07a224 */ /* 0x008fe400018e0607 */
[----:B----4-:R-:W-:Y:S02]  /*da30*/  @!P2 IMAD.MOV.U32 R2, RZ, RZ, R14 ;  /* 0x000000ffff02a224 */ /* 0x010fe400078e000e */
        /* <DEDUP_REMOVED lines=31> */
[----:B------:R-:W-:-:S03]  /*dc30*/  @!P2 MOV R3, R7 ;  /* 0x000000070003a202 */ /* 0x000fc60000000f00 */
[----:B------:R-:W3:Y:S04]  /*dc40*/  SHFL.IDX PT, R7, R4, 0x6, 0x181f ;  /* 0x00d81f0004077f89 */ /* 0x000ee800000e0000 */
[----:B------:R-:W-:Y:S04]  /*dc50*/  @!P2 LDGSTS.E.BYPASS.LTC128B.128 [R17+0x22c00], desc[UR46][R2.64], !P1 ;  /* 0x22c000000211afae */ /* 0x000fe8000c901d6e */
[----:B------:R4:W-:Y:S01]  /*dc60*/  @!P2 LDGSTS.E.BYPASS.LTC128B.128 [R17+0x26c00], desc[UR46][R2.64+0x80], !P0 ;  /* 0x26c000800211afae */ /* 0x0009e2000c101d6e */
[----:B------:R-:W-:-:S13]  /*dc70*/  ISETP.GE.AND P2, PT, R8, R5, PT ;  /* 0x000000050800720c */ /* 0x000fda0003f46270 */
[----:B--2---:R-:W-:-:S05]  /*dc80*/  @!P2 IADD3 R14, P3, R32, R14, RZ ;  /* 0x0000000e200ea210 */ /* 0x004fca0007f7e0ff */
[----:B---3--:R-:W-:Y:S02]  /*dc90*/  @!P2 IMAD.X R7, RZ, RZ, R7, P3 ;  /* 0x000000ffff07a224 */ /* 0x008fe400018e0607 */
[----:B----4-:R-:W-:Y:S02]  /*dca0*/  @!P2 IMAD.MOV.U32 R2, RZ, RZ, R14 ;  /* 0x000000ffff02a224 */ /* 0x010fe400078e000e */
[----:B------:R-:W-:Y:S01]  /*dcb0*/  @!P2 IMAD.MOV.U32 R3, RZ, RZ, R7 ;  /* 0x000000ffff03a224 */ /* 0x000fe200078e0007 */
[----:B------:R2:W3:Y:S04]  /*dcc0*/  SHFL.IDX PT, R14, R0, 0x7, 0x181f ;  /* 0x00f81f00000e7f89 */ /* 0x0004e800000e0000 */
[----:B------:R2:W-:Y:S04]  /*dcd0*/  @!P2 LDGSTS.E.BYPASS.LTC128B.128 [R17+0x23400], desc[UR46][R2.64], !P1 ;  /* 0x234000000211afae */ /* 0x0005e8000c901d6e */
[----:B------:R2:W-:Y:S04]  /*dce0*/  @!P2 LDGSTS.E.BYPASS.LTC128B.128 [R17+0x27400], desc[UR46][R2.64+0x80], !P0 ;  /* 0x274000800211afae */ /* 0x0005e8000c101d6e */
[----:B------:R2:W4:Y:S02]  /*dcf0*/  SHFL.IDX PT, R7, R4, 0x7, 0x181f ;  /* 0x00f81f0004077f89 */ /* 0x00052400000e0000 */
.L_x_153:
[----:B------:R-:W-:Y:S01]  /*dd00*/  VIADD R6, R6, 0x70 ;  /* 0x0000007006067836 */ /* 0x000fe20000000000 */
[----:B------:R-:W-:Y:S04]  /*dd10*/  BSSY B0, `(.L_x_57) ;  /* 0x000000c000007945 */ /* 0x000fe80003800000 */
[----:B------:R-:W-:Y:S01]  /*dd20*/  ISETP.GE.AND P2, PT, R6, R5, PT ;  /* 0x000000050600720c */ /* 0x000fe20003f46270 */
[----:B------:R-:W-:-:S05]  /*dd30*/  IMAD.MOV.U32 R5, RZ, RZ, 0x1 ;  /* 0x00000001ff057424 */ /* 0x000fca00078e00ff */
[----:B------:R-:W-:-:S07]  /*dd40*/  SHF.L.U32 R5, R5, 0x1f, RZ ;  /* 0x0000001f05057819 */ /* 0x000fce00000006ff */
[----:B------:R-:W-:Y:S05]  /*dd50*/  @P2 BRA `(.L_x_58) ;  /* 0x00000000001c2947 */ /* 0x000fea0003800000 */
[----:B--23--:R-:W-:-:S05]  /*dd60*/  IADD3 R2, P2, R32, R14, RZ ;  /* 0x0000000e20027210 */ /* 0x00cfca0007f5e0ff */
[----:B----4-:R-:W-:-:S05]  /*dd70*/  IMAD.X R3, RZ, RZ, R7, P2 ;  /* 0x000000ffff037224 */ /* 0x010fca00010e0607 */
[----:B------:R-:W-:Y:S01]  /*dd80*/  @!PT LDS RZ, [RZ] ;  /* 0x00000000fffff984 */ /* 0x000fe20000000800 */
[----:B------:R-:W-:Y:S01]  /*dd90*/  @!PT LDS RZ, [RZ] ;  /* 0x00000000fffff984 */ /* 0x000fe20000000800 */
[----:B------:R-:W-:Y:S01]  /*dda0*/  @!PT LDS RZ, [RZ] ;  /* 0x00000000fffff984 */ /* 0x000fe20000000800 */
[----:B------:R2:W-:Y:S04]  /*ddb0*/  LDGSTS.E.BYPASS.LTC128B.128 [R17+0x23c00], desc[UR46][R2.64], !P1 ;  /* 0x23c0000002117fae */ /* 0x0005e8000c901d6e */
[----:B------:R2:W-:Y:S02]  /*ddc0*/  LDGSTS.E.BYPASS.LTC128B.128 [R17+0x27c00], desc[UR46][R2.64+0x80], !P0 ;  /* 0x27c0008002117fae */ /* 0x0005e4000c101d6e */
.L_x_58:
[----:B------:R-:W-:Y:S05]  /*ddd0*/  BSYNC B0 ;  /* 0x0000000000007941 */ /* 0x000fea0003800000 */
.L_x_57:
[----:B------:R-:W-:Y:S01]  /*dde0*/  NOP ;  /* 0x0000000000007918 */ /* 0x000fe20000000000 */
[----:B------:R-:W-:Y:S01]  /*ddf0*/  SYNCS.ARRIVE.TRANS64.RED.A0T1 RZ, [UR42+0x38800], RZ ;  /* 0x038800ffffff79a7 */ /* 0x000fe2000820042a */
[----:B------:R-:W-:Y:S01]  /*de00*/  ARRIVES.LDGSTSBAR.64.TRANSCNT [UR42+0x38800] ;  /* 0x03880000ff0079b0 */ /* 0x000fe20008000aaa */
[----:B------:R-:W-:Y:S01]  /*de10*/  NOP ;  /* 0x0000000000007918 */ /* 0x000fe20000000000 */
[----:B------:R-:W-:Y:S01]  /*de20*/  SYNCS.ARRIVE.TRANS64.A1T0 RZ, [UR42+0x38800], RZ ;  /* 0x038800ffffff79a7 */ /* 0x000fe2000810002a */
[----:B------:R-:W5:Y:S02]  /*de30*/  SYNCS.PHASECHK.TRANS64.TRYWAIT P0, [UR42+0x38820], R5 ;  /* 0x03882005ff0075a7 */ /* 0x000f64000800016a */
[----:B-----5:R-:W-:Y:S05]  /*de40*/  @!P0 BRA `(.L_x_59) ;  /* 0x0000004800608947 */ /* 0x020fea0003800000 */
.L_x_154:
[----:B------:R-:W-:Y:S01]  /*de50*/  UIADD3 UR4, UR48, -0x2, URZ ;  /* 0xfffffffe30047890 */ /* 0x000fe2000fffe03f */
[----:B------:R-:W-:-:S03]  /*de60*/  IMAD.MOV.U32 R33, RZ, RZ, 0x1 ;  /* 0x00000001ff217424 */ /* 0x000fc600078e00ff */
[----:B------:R-:W-:-:S06]  /*de70*/  UISETP.GE.AND UP0, UPT, UR4, UR45, UPT ;  /* 0x0000002d0400728c */ /* 0x000fcc000bf06270 */
[----:B------:R-:W-:-:S13]  /*de80*/  PLOP3.LUT P0, PT, PT, PT, UP0, 0x80, 0x0 ;  /* 0x000000000000781c */ /* 0x000fda0003f0f008 */
[----:B------:R-:W-:Y:S05]  /*de90*/  @!P0 BRA `(.L_x_60) ;  /* 0x0000001800548947 */ /* 0x000fea0003800000 */
[----:B--2---:R-:W2:Y:S04]  /*dea0*/  LDL R4, [R1+0x4] ;  /* 0x0000040001047983 */ /* 0x004ea80000100800 */
[----:B------:R-:W5:Y:S01]  /*deb0*/  LDL R6, [R1+0x10] ;  /* 0x0000100001067983 */ /* 0x000f620000100800 */
[----:B------:R-:W-:-:S04]  /*dec0*/  UIADD3 UR4, UR44, 0x1, URZ ;  /* 0x000000012c047890 */ /* 0x000fc8000fffe03f */
[----:B------:R-:W-:Y:S01]  /*ded0*/  UIMAD UR4, UR4, UR37, URZ ;  /* 0x00000025040472a4 */ /* 0x000fe2000f8e023f */
[----:B------:R-:W-:-:S05]  /*dee0*/  LOP3.LUT R3, RZ, UR41, RZ, 0x33, !PT ;  /* 0x00000029ff037c12 */ /* 0x000fca000f8e33ff */
[----:B------:R-:W-:-:S04]  /*def0*/  LOP3.LUT R0, RZ, UR4, RZ, 0x33, !PT ;  /* 0x00000004ff007c12 */ /* 0x000fc8000f8e33ff */
[----:B------:R-:W-:Y:S02]  /*df00*/  VIMNMX R0, R0, R3, !PT ;  /* 0x0000000300007248 */ /* 0x000fe40007fe0100 */
[----:B------:R-:W-:Y:S01]  /*df10*/  IADD3 R18, R32, R18, R23 ;  /* 0x0000001220127210 */ /* 0x000fe20007ffe017 */
[----:B------:R-:W-:-:S04]  /*df20*/  IMAD.MOV.U32 R19, RZ, RZ, 0x1 ;  /* 0x00000001ff137424 */ /* 0x000fc800078e00ff */
[----:B------:R-:W-:Y:S01]  /*df30*/  VIADD R5, R18, 0xfffffe80 ;  /* 0xfffffe8012057836 */ /* 0x000fe20000000000 */
[C---:B------:R-:W-:Y:S01]  /*df40*/  IADD3 R34, -R0.reuse, -0x2, RZ ;  /* 0xfffffffe00227810 */ /* 0x040fe20007ffe1ff */
[----:B------:R-:W-:Y:S02]  /*df50*/  IMAD.MOV.U32 R10, RZ, RZ, RZ ;  /* 0x000000ffff0a7224 */ /* 0x000fe400078e00ff */
[----:B------:R-:W-:Y:S02]  /*df60*/  IMAD R28, R0, -0x80, R5 ;  /* 0xffffff80001c7824 */ /* 0x000fe400078e0205 */
[C---:B--2---:R-:W-:Y:S02]  /*df70*/  IMAD.IADD R3, R4.reuse, 0x1, R16 ;  /* 0x0000000104037824 */ /* 0x044fe400078e0210 */
[----:B-----5:R-:W-:-:S03]  /*df80*/  IMAD.IADD R2, R4, 0x1, R6 ;  /* 0x0000000104027824 */ /* 0x020fc600078e0206 */
[----:B------:R2:W-:Y:S04]  /*df90*/  STL [R1+0xc], R3 ;  /* 0x00000c0301007387 */ /* 0x0005e80000100800 */
[----:B------:R2:W-:Y:S02]  /*dfa0*/  STL [R1+0x8], R2 ;  /* 0x0000080201007387 */ /* 0x0005e40000100800 */
.L_x_75:
[----:B------:R-:W5:Y:S01]  /*dfb0*/  LDL R4, [R1] ;  /* 0x0000000001047983 */ /* 0x000f620000100800 */
[----:B0-----:R-:W0:Y:S01]  /*dfc0*/  LDC R0, c[0x0][0x430] ;  /* 0x00010c00ff007b82 */ /* 0x001e220000000800 */
[----:B----4-:R-:W-:Y:S01]  /*dfd0*/  IMAD.MOV.U32 R7, RZ, RZ, R28 ;  /* 0x000000ffff077224 */ /* 0x010fe200078e001c */
[----:B------:R-:W-:Y:S01]  /*dfe0*/  ULDC.64 UR4, c[0x0][0x428] ;  /* 0x00010a0000047ab9 */ /* 0x000fe20000000a00 */
[----:B0-----:R-:W-:-:S13]  /*dff0*/  ISETP.NE.AND P0, PT, R0, 0x1, PT ;  /* 0x000000010000780c */ /* 0x001fda0003f05270 */
[----:B--2---:R-:W0:Y:S08]  /*e000*/  @P0 LDC R3, c[0x0][0x434] ;  /* 0x00010d00ff030b82 */ /* 0x004e300000000800 */
[----:B------:R-:W2:Y:S01]  /*e010*/  @P0 LDC R5, c[0x0][0x438] ;  /* 0x00010e00ff050b82 */ /* 0x000ea20000000800 */
[----:B0-----:R-:W-:-:S05]  /*e020*/  @P0 IMAD.HI.U32 R0, R28, R3, RZ ;  /* 0x000000031c000227 */ /* 0x001fca00078e00ff */
[----:B--2---:R-:W-:-:S04]  /*e030*/  @P0 SHF.R.U32.HI R7, RZ, R5, R0 ;  /* 0x00000005ff070219 */ /* 0x004fc80000011600 */
[----:B------:R-:W-:Y:S02]  /*e040*/  SHF.R.S32.HI R3, RZ, 0x1f, R7 ;  /* 0x0000001fff037819 */ /* 0x000fe40000011407 */
[----:B------:R-:W-:-:S05]  /*e050*/  MOV R2, R7 ;  /* 0x0000000700027202 */ /* 0x000fca0000000f00 */
[----:B------:R-:W-:-:S04]  /*e060*/  IMAD.WIDE.U32 R2, R36, UR4, R2 ;  /* 0x0000000424027c25 */ /* 0x000fc8000f8e0002 */
[----:B-----5:R-:W-:-:S04]  /*e070*/  IMAD R5, R4, UR4, RZ ;  /* 0x0000000404057c24 */ /* 0x020fc8000f8e02ff */
[----:B------:R-:W-:Y:S01]  /*e080*/  IMAD R5, R36, UR5, R5 ;  /* 0x0000000524057c24 */ /* 0x000fe2000f8e0205 */
[----:B------:R-:W-:Y:S02]  /*e090*/  ULDC.64 UR4, c[0x0][0x418] ;  /* 0x0001060000047ab9 */ /* 0x000fe40000000a00 */
[----:B------:R-:W-:Y:S01]  /*e0a0*/  LEA R4, P0, R2, UR4, 0x2 ;  /* 0x0000000402047c11 */ /* 0x000fe2000f8010ff */
[----:B------:R-:W-:-:S05]  /*e0b0*/  IMAD.IADD R3, R5, 0x1, R3 ;  /* 0x0000000105037824 */ /* 0x000fca00078e0203 */
[----:B------:R-:W-:-:S06]  /*e0c0*/  LEA.HI.X R5, R2, UR5, R3, 0x2, P0 ;  /* 0x0000000502057c11 */ /* 0x000fcc00080f1403 */
[----:B------:R-:W1:Y:S01]  /*e0d0*/  LDG.E R5, desc[UR46][R4.64] ;  /* 0x0000002e04057981 */ /* 0x000e62000c1e1900 */
[----:B------:R-:W-:-:S06]  /*e0e0*/  ULOP3.LUT UR6, UR36, 0x2, URZ, 0xfc, !UPT ;  /* 0x0000000224067892 */ /* 0x000fcc000f8efc3f */
[----:B------:R-:W-:Y:S02]  /*e0f0*/  IMAD.U32 R6, RZ, RZ, UR6 ;  /* 0x00000006ff067e24 */ /* 0x000fe4000f8e00ff */
[----:B------:R-:W-:-:S03]  /*e100*/  VIADD R0, R10, 0x1 ;  /* 0x000000010a007836 */ /* 0x000fc60000000000 */
[----:B------:R-:W-:Y:S02]  /*e110*/  ISETP.NE.AND P2, PT, R6, 0x3, PT ;  /* 0x000000030600780c */ /* 0x000fe40003f45270 */
[----:B------:R-:W-:Y:S01]  /*e120*/  ISETP.NE.AND P1, PT, R0, 0x2, PT ;  /* 0x000000020000780c */ /* 0x000fe20003f25270 */
[----:B------:R-:W-:-:S03]  /*e130*/  VIADD R34, R34, 0xffffffff ;  /* 0xffffffff22227836 */ /* 0x000fc60000000000 */
[----:B------:R-:W-:Y:S02]  /*e140*/  SEL R2, RZ, 0x1, P1 ;  /* 0x00000001ff027807 */ /* 0x000fe40000800000 */
[----:B------:R-:W-:Y:S02]  /*e150*/  ISETP.GT.AND P0, PT, R34, UR45, PT ;  /* 0x0000002d22007c0c */ /* 0x000fe4000bf04270 */
[----:B------:R-:W-:Y:S02]  /*e160*/  SEL R0, R0, RZ, P1 ;  /* 0x000000ff00007207 */ /* 0x000fe40000800000 */
[----:B------:R-:W-:Y:S02]  /*e170*/  LOP3.LUT R33, R19, R2, RZ, 0x3c, !PT ;  /* 0x0000000213217212 */ /* 0x000fe400078e3cff */
[----:B-1----:R-:W-:Y:S01]  /*e180*/  SHF.R.S32.HI R20, RZ, 0x1f, R5 ;  /* 0x0000001fff147819 */ /* 0x002fe20000011405 */
[----:B------:R-:W-:Y:S06]  /*e190*/  @!P2 BRA `(.L_x_61) ;  /* 0x000000000004a947 */ /* 0x000fec0003800000 */
[----:B------:R-:W-:Y:S01]  /*e1a0*/  BPT.TRAP 0x1 ;  /* 0x000000040000795c */ /* 0x000fe20000300000 */
.L_x_61:
[----:B------:R-:W-:Y:S02]  /*e1b0*/  LEA R4, R0, UR42, 0x3 ;  /* 0x0000002a00047c11 */ /* 0x000fe4000f8e18ff */
[----:B------:R-:W-:-:S04]  /*e1c0*/  SHF.L.U32 R21, R33, 0x1f, RZ ;  /* 0x0000001f21157819 */ /* 0x000fc800000006ff */
[----:B------:R-:W0:Y:S02]  /*e1d0*/  SYNCS.PHASECHK.TRANS64.TRYWAIT P1, [R4+URZ+0x38880], R21 ;  /* 0x03888015040075a7 */ /* 0x000e24000802017f */
[----:B0-----:R-:W-:Y:S05]  /*e1e0*/  @!P1 BRA `(.L_x_62) ;  /* 0x00000044008c9947 */ /* 0x001fea0003800000 */
.L_x_155:
[----:B------:R-:W-:Y:S01]  /*e1f0*/  ULDC UR4, c[0x0][0x430] ;  /* 0x00010c0000047ab9 */ /* 0x000fe20000000800 */
[----:B------:R-:W-:Y:S01]  /*e200*/  R2UR UR6, R35 ;  /* 0x00000000230672ca */ /* 0x000fe200000e0000 */
[----:B------:R-:W-:Y:S01]  /*e210*/  UIADD3 UR4, -UR4, URZ, URZ ;  /* 0x0000003f04047290 */ /* 0x000fe2000fffe13f */
[----:B------:R-:W1:Y:S01]  /*e220*/  LDC R11, c[0x0][0x2f4] ;  /* 0x0000bd00ff0b7b82 */ /* 0x000e620000000800 */
[----:B------:R-:W-:-:S04]  /*e230*/  LOP3.LUT P2, RZ, R29, 0x1, RZ, 0xc0, !PT ;  /* 0x000000011dff7812 */ /* 0x000fc8000784c0ff */
[----:B------:R-:W-:Y:S01]  /*e240*/  IMAD R6, R7, UR4, R28 ;  /* 0x0000000407067c24 */ /* 0x000fe2000f8e021c */
[----:B------:R-:W-:-:S04]  /*e250*/  ULDC.64 UR4, c[0x0][0x328] ;  /* 0x0000ca0000047ab9 */ /* 0x000fc80000000a00 */
[----:B------:R-:W-:-:S05]  /*e260*/  SHF.R.S32.HI R18, RZ, 0x1f, R6 ;  /* 0x0000001fff127819 */ /* 0x000fca0000011406 */
[----:B------:R-:W-:-:S04]  /*e270*/  IMAD R3, R18, UR4, RZ ;  /* 0x0000000412037c24 */ /* 0x000fc8000f8e02ff */
[C---:B------:R-:W-:Y:S02]  /*e280*/  IMAD R7, R6.reuse, UR5, R3 ;  /* 0x0000000506077c24 */ /* 0x040fe4000f8e0203 */
[----:B------:R-:W-:Y:S01]  /*e290*/  IMAD.WIDE.U32 R2, R6, UR4, RZ ;  /* 0x0000000406027c25 */ /* 0x000fe2000f8e00ff */
[----:B------:R-:W-:Y:S01]  /*e2a0*/  ULDC.64 UR4, c[0x0][0x338] ;  /* 0x0000ce0000047ab9 */ /* 0x000fe20000000a00 */
[----:B-1----:R-:W-:Y:S02]  /*e2b0*/  ISETP.GE.AND P3, PT, R32, R11, PT ;  /* 0x0000000b2000720c */ /* 0x002fe40003f66270 */
        /* <DEDUP_REMOVED lines=12> */
[----:B------:R-:W-:-:S04]  /*e380*/  IADD3 R9, P1, R2, UR6, RZ ;  /* 0x0000000602097c10 */ /* 0x000fc8000ff3e0ff */
[----:B------:R-:W-:Y:S01]  /*e390*/  IADD3.X R8, R7, UR4, R3, P1, !PT ;  /* 0x0000000407087c10 */ /* 0x000fe20008ffe403 */
[----:B------:R-:W-:-:S03]  /*e3a0*/  UMOV UR4, 0xffffffff ;  /* 0xffffffff00047882 */ /* 0x000fc60000000000 */
[----:B------:R-:W-:Y:S05]  /*e3b0*/  BRA.DIV UR4, `(.L_x_63) ;  /* 0x00000046042c7947 */ /* 0x000fea000b800000 */
[----:B---3--:R-:W1:Y:S01]  /*e3c0*/  SHFL.IDX PT, R14, R9, RZ, 0x181f ;  /* 0x00181fff090e7589 */ /* 0x008e6200000e0000 */
[----:B------:R-:W-:-:S03]  /*e3d0*/  IMAD R7, R0, 0x8000, R17 ;  /* 0x0000800000077824 */ /* 0x000fc600078e0211 */
[----:B------:R-:W2:Y:S01]  /*e3e0*/  SHFL.IDX PT, R3, R8, RZ, 0x181f ;  /* 0x00181fff08037589 */ /* 0x000ea200000e0000 */
[----:B-1----:R-:W-:-:S03]  /*e3f0*/  IADD3 R2, P1, R32, R14, RZ ;  /* 0x0000000e20027210 */ /* 0x002fc60007f3e0ff */
[----:B------:R-:W1:Y:S02]  /*e400*/  SHFL.IDX PT, R14, R9, 0x1, 0x181f ;  /* 0x00381f00090e7f89 */ /* 0x000e6400000e0000 */
[----:B--2---:R-:W-:-:S05]  /*e410*/  IMAD.X R3, RZ, RZ, R3, P1 ;  /* 0x000000ffff037224 */ /* 0x004fca00008e0603 */
[----:B------:R-:W-:Y:S04]  /*e420*/  LDGSTS.E.BYPASS.LTC128B.128 [R7+0x10400], desc[UR46][R2.64], !P3 ;  /* 0x1040000002077fae */ /* 0x000fe8000d901d6e */
[----:B------:R2:W-:Y:S04]  /*e430*/  LDGSTS.E.BYPASS.LTC128B.128 [R7+0x14400], desc[UR46][R2.64+0x80], !P2 ;  /* 0x1440008002077fae */ /* 0x0005e8000d101d6e */
[----:B--2---:R-:W2:Y:S01]  /*e440*/  SHFL.IDX PT, R3, R8, 0x1, 0x181f ;  /* 0x00381f0008037f89 */ /* 0x004ea200000e0000 */
        /* <DEDUP_REMOVED lines=25> */
[----:B------:R-:W1:Y:S01]  /*e5e0*/  SHFL.IDX PT, R14, R9, 0x6, 0x181f ;  /* 0x00d81f00090e7f89 */ /* 0x000e6200000e0000 */
[----:B--2---:R-:W-:-:S05]  /*e5f0*/  IADD3.X R3, RZ, R3, RZ, P1, !PT ;  /* 0x00000003ff037210 */ /* 0x004fca0000ffe4ff */
[----:B------:R-:W-:Y:S04]  /*e600*/  LDGSTS.E.BYPASS.LTC128B.128 [R7+0x12c00], desc[UR46][R2.64], !P3 ;  /* 0x12c0000002077fae */ /* 0x000fe8000d901d6e */
[----:B------:R2:W-:Y:S04]  /*e610*/  LDGSTS.E.BYPASS.LTC128B.128 [R7+0x16c00], desc[UR46][R2.64+0x80], !P2 ;  /* 0x16c0008002077fae */ /* 0x0005e8000d101d6e */
[----:B--2---:R-:W2:Y:S01]  /*e620*/  SHFL.IDX PT, R3, R8, 0x6, 0x181f ;  /* 0x00d81f0008037f89 */ /* 0x004ea200000e0000 */
[----:B-1----:R-:W-:-:S03]  /*e630*/  IADD3 R2, P1, R32, R14, RZ ;  /* 0x0000000e20027210 */ /* 0x002fc60007f3e0ff */
[----:B------:R1:W3:Y:S04]  /*e640*/  SHFL.IDX PT, R14, R9, 0x7, 0x181f ;  /* 0x00f81f00090e7f89 */ /* 0x0002e800000e0000 */
[----:B------:R-:W4:Y:S01]  /*e650*/  SHFL.IDX PT, R8, R8, 0x7, 0x181f ;  /* 0x00f81f0008087f89 */ /* 0x000f2200000e0000 */
[----:B--2---:R-:W-:-:S05]  /*e660*/  IMAD.X R3, RZ, RZ, R3, P1 ;  /* 0x000000ffff037224 */ /* 0x004fca00008e0603 */
[----:B------:R1:W-:Y:S04]  /*e670*/  LDGSTS.E.BYPASS.LTC128B.128 [R7+0x13400], desc[UR46][R2.64], !P3 ;  /* 0x1340000002077fae */ /* 0x0003e8000d901d6e */
[----:B---34-:R1:W-:Y:S02]  /*e680*/  LDGSTS.E.BYPASS.LTC128B.128 [R7+0x17400], desc[UR46][R2.64+0x80], !P2 ;  /* 0x1740008002077fae */ /* 0x0183e4000d101d6e */
.L_x_173:
[----:B-1----:R-:W-:Y:S02]  /*e690*/  IADD3 R2, P1, R32, R14, RZ ;  /* 0x0000000e20027210 */ /* 0x002fe40007f3e0ff */
[----:B------:R-:W-:-:S03]  /*e6a0*/  R2UR UR4, R4 ;  /* 0x00000000040472ca */ /* 0x000fc600000e0000 */
        /* <DEDUP_REMOVED lines=15> */
.L_x_64:
[----:B------:R1:W-:Y:S01]  /*e7a0*/  SYNCS.ARRIVE.TRANS64.A1T0 RZ, [R4+URZ+0x38870], RZ ;  /* 0x038870ff04ff79a7 */ /* 0x0003e2000810003f */
[----:B------:R-:W-:Y:S05]  /*e7b0*/  @!P2 BRA `(.L_x_65) ;  /* 0x000000000004a947 */ /* 0x000fea0003800000 */
[----:B------:R-:W-:Y:S01]  /*e7c0*/  BPT.TRAP 0x1 ;  /* 0x000000040000795c */ /* 0x000fe20000300000 */
.L_x_65:
[----:B------:R-:W2:Y:S02]  /*e7d0*/  SYNCS.PHASECHK.TRANS64.TRYWAIT P1, [R4+URZ+0x38840], R21 ;  /* 0x03884015040075a7 */ /* 0x000ea4000802017f */
[----:B--2---:R-:W-:Y:S05]  /*e7e0*/  @!P1 BRA `(.L_x_66) ;  /* 0x0000004800489947 */ /* 0x004fea0003800000 */
.L_x_174:
[----:B------:R-:W-:Y:S01]  /*e7f0*/  ULDC.64 UR4, c[0x0][0x300] ;  /* 0x0000c00000047ab9 */ /* 0x000fe20000000a00 */
[----:B------:R-:W-:Y:S01]  /*e800*/  R2UR UR6, R35 ;  /* 0x00000000230672ca */ /* 0x000fe200000e0000 */
[----:B------:R-:W-:Y:S01]  /*e810*/  IMAD R3, R18, UR4, RZ ;  /* 0x0000000412037c24 */ /* 0x000fe2000f8e02ff */
[----:B------:R-:W3:Y:S01]  /*e820*/  LDC R8, c[0x0][0x2f4] ;  /* 0x0000bd00ff087b82 */ /* 0x000ee20000000800 */
[----:B------:R-:W-:Y:S02]  /*e830*/  LOP3.LUT P2, RZ, R29, 0x1, RZ, 0xc0, !PT ;  /* 0x000000011dff7812 */ /* 0x000fe4000784c0ff */
        /* <DEDUP_REMOVED lines=14> */
[----:B---3--:R-:W-:-:S03]  /*e920*/  ISETP.GE.AND P3, PT, R32, R8, PT ;  /* 0x000000082000720c */ /* 0x008fc60003f66270 */
[----:B------:R-:W-:Y:S01]  /*e930*/  IMAD.U32 R5, RZ, RZ, UR7 ;  /* 0x00000007ff057e24 */ /* 0x000fe2000f8e00ff */
[----:B------:R-:W-:-:S04]  /*e940*/  IADD3 R7, P1, R2, UR6, RZ ;  /* 0x0000000602077c10 */ /* 0x000fc8000ff3e0ff */
[----:B------:R-:W-:Y:S01]  /*e950*/  IADD3.X R6, R5, UR4, R3, P1, !PT ;  /* 0x0000000405067c10 */ /* 0x000fe20008ffe403 */
[----:B------:R-:W-:-:S03]  /*e960*/  UMOV UR4, 0xffffffff ;  /* 0xffffffff00047882 */ /* 0x000fc60000000000 */
[----:B------:R-:W-:Y:S05]  /*e970*/  BRA.DIV UR4, `(.L_x_67) ;  /* 0x0000004604f87947 */ /* 0x000fea000b800000 */
[----:B------:R-:W3:Y:S01]  /*e980*/  SHFL.IDX PT, R14, R7, RZ, 0x181f ;  /* 0x00181fff070e7589 */ /* 0x000ee200000e0000 */
[----:B------:R-:W-:-:S03]  /*e990*/  IMAD R5, R0, 0x8000, R37 ;  /* 0x0000800000057824 */ /* 0x000fc600078e0225 */
[----:B------:R-:W4:Y:S01]  /*e9a0*/  SHFL.IDX PT, R3, R6, RZ, 0x181f ;  /* 0x00181fff06037589 */ /* 0x000f2200000e0000 */
[----:B------:R-:W-:-:S03]  /*e9b0*/  VIADD R5, R5, UR42 ;  /* 0x0000002a05057c36 */ /* 0x000fc60008000000 */
[----:B0-2---:R-:W0:Y:S04]  /*e9c0*/  SHFL.IDX PT, R21, R7, 0x1, 0x181f ;  /* 0x00381f0007157f89 */ /* 0x005e2800000e0000 */
[----:B------:R-:W2:Y:S04]  /*e9d0*/  SHFL.IDX PT, R8, R6, 0x1, 0x181f ;  /* 0x00381f0006087f89 */ /* 0x000ea800000e0000 */
[----:B------:R-:W-:Y:S04]  /*e9e0*/  SHFL.IDX PT, R9, R6, 0x2, 0x181f ;  /* 0x00581f0006097f89 */ /* 0x000fe800000e0000 */
[----:B------:R-:W-:Y:S01]  /*e9f0*/  SHFL.IDX PT, R11, R7, 0x3, 0x181f ;  /* 0x00781f00070b7f89 */ /* 0x000fe200000e0000 */
[----:B---3--:R-:W-:-:S03]  /*ea00*/  IADD3 R2, P1, R32, R14, RZ ;  /* 0x0000000e20027210 */ /* 0x008fc60007f3e0ff */
[----:B------:R-:W3:Y:S02]  /*ea10*/  SHFL.IDX PT, R14, R7, 0x2, 0x181f ;  /* 0x00581f00070e7f89 */ /* 0x000ee400000e0000 */
[----:B----4-:R-:W-:-:S05]  /*ea20*/  IMAD.X R3, RZ, RZ, R3, P1 ;  /* 0x000000ffff037224 */ /* 0x010fca00008e0603 */
[----:B------:R-:W-:Y:S04]  /*ea30*/  LDGSTS.E.BYPASS.LTC128B.128 [R5+0x28400], desc[UR46][R2.64], !P3 ;  /* 0x2840000002057fae */ /* 0x000fe8000d901d6e */
[----:B------:R0:W-:Y:S02]  /*ea40*/  LDGSTS.E.BYPASS.LTC128B.128 [R5+0x2c400], desc[UR46][R2.64+0x80], !P2 ;  /* 0x2c40008002057fae */ /* 0x0001e4000d101d6e */
[----:B0-----:R-:W-:Y:S02]  /*ea50*/  IADD3 R2, P1, R32, R21, RZ ;  /* 0x0000001520027210 */ /* 0x001fe40007f3e0ff */
[----:B------:R-:W-:Y:S03]  /*ea60*/  SHFL.IDX PT, R21, R7, 0x4, 0x181f ;  /* 0x00981f0007157f89 */ /* 0x000fe600000e0000 */
[----:B--2---:R-:W-:-:S02]  /*ea70*/  IMAD.X R3, RZ, RZ, R8, P1 ;  /* 0x000000ffff037224 */ /* 0x004fc400008e0608 */
[----:B------:R-:W0:Y:S04]  /*ea80*/  SHFL.IDX PT, R8, R6, 0x3, 0x181f ;  /* 0x00781f0006087f89 */ /* 0x000e2800000e0000 */
[----:B------:R-:W-:Y:S04]  /*ea90*/  LDGSTS.E.BYPASS.LTC128B.128 [R5+0x28c00], desc[UR46][R2.64], !P3 ;  /* 0x28c0000002057fae */ /* 0x000fe8000d901d6e */
[----:B------:R3:W-:Y:S02]  /*eaa0*/  LDGSTS.E.BYPASS.LTC128B.128 [R5+0x2cc00], desc[UR46][R2.64+0x80], !P2 ;  /* 0x2cc0008002057fae */ /* 0x0007e4000d101d6e */
[----:B---3--:R-:W-:-:S02]  /*eab0*/  IADD3 R2, P1, R32, R14, RZ ;  /* 0x0000000e20027210 */ /* 0x008fc40007f3e0ff */
[----:B------:R-:W-:Y:S03]  /*eac0*/  SHFL.IDX PT, R14, R7, 0x5, 0x181f ;  /* 0x00b81f00070e7f89 */ /* 0x000fe600000e0000 */
[----:B------:R-:W-:Y:S02]  /*ead0*/  IMAD.X R3, RZ, RZ, R9, P1 ;  /* 0x000000ffff037224 */ /* 0x000fe400008e0609 */
[----:B------:R-:W-:Y:S04]  /*eae0*/  SHFL.IDX PT, R9, R6, 0x5, 0x181f ;  /* 0x00b81f0006097f89 */ /* 0x000fe800000e0000 */
[----:B------:R-:W-:Y:S04]  /*eaf0*/  LDGSTS.E.BYPASS.LTC128B.128 [R5+0x29400], desc[UR46][R2.64], !P3 ;  /* 0x2940000002057fae */ /* 0x000fe8000d901d6e */
[----:B------:R2:W-:Y:S02]  /*eb00*/  LDGSTS.E.BYPASS.LTC128B.128 [R5+0x2d400], desc[UR46][R2.64+0x80], !P2 ;  /* 0x2d40008002057fae */ /* 0x0005e4000d101d6e */
[----:B--2---:R-:W-:-:S02]  /*eb10*/  IADD3 R2, P1, R32, R11, RZ ;  /* 0x0000000b20027210 */ /* 0x004fc40007f3e0ff */
[----:B------:R-:W-:Y:S03]  /*eb20*/  SHFL.IDX PT, R11, R7, 0x6, 0x181f ;  /* 0x00d81f00070b7f89 */ /* 0x000fe600000e0000 */
[----:B0-----:R-:W-:Y:S02]  /*eb30*/  IMAD.X R3, RZ, RZ, R8, P1 ;  /* 0x000000ffff037224 */ /* 0x001fe400008e0608 */
[----:B------:R-:W0:Y:S04]  /*eb40*/  SHFL.IDX PT, R8, R6, 0x4, 0x181f ;  /* 0x00981f0006087f89 */ /* 0x000e2800000e0000 */
[----:B------:R-:W-:Y:S04]  /*eb50*/  LDGSTS.E.BYPASS.LTC128B.128 [R5+0x29c00], desc[UR46][R2.64], !P3 ;  /* 0x29c0000002057fae */ /* 0x000fe8000d901d6e */
[----:B------:R2:W-:Y:S02]  /*eb60*/  LDGSTS.E.BYPASS.LTC128B.128 [R5+0x2dc00], desc[UR46][R2.64+0x80], !P2 ;  /* 0x2dc0008002057fae */ /* 0x0005e4000d101d6e */
[----:B--2---:R-:W-:-:S05]  /*eb70*/  IADD3 R2, P1, R32, R21, RZ ;  /* 0x0000001520027210 */ /* 0x004fca0007f3e0ff */
[----:B0-----:R-:W-:Y:S02]  /*eb80*/  IMAD.X R3, RZ, RZ, R8, P1 ;  /* 0x000000ffff037224 */ /* 0x001fe400008e0608 */
[----:B------:R-:W0:Y:S04]  /*eb90*/  SHFL.IDX PT, R8, R6, 0x6, 0x181f ;  /* 0x00d81f0006087f89 */ /* 0x000e2800000e0000 */
[----:B------:R-:W-:Y:S04]  /*eba0*/  LDGSTS.E.BYPASS.LTC128B.128 [R5+0x2a400], desc[UR46][R2.64], !P3 ;  /* 0x2a40000002057fae */ /* 0x000fe8000d901d6e */
[----:B------:R2:W-:Y:S04]  /*ebb0*/  LDGSTS.E.BYPASS.LTC128B.128 [R5+0x2e400], desc[UR46][R2.64+0x80], !P2 ;  /* 0x2e40008002057fae */ /* 0x0005e8000d101d6e */
[----:B------:R-:W3:Y:S01]  /*ebc0*/  SHFL.IDX PT, R6, R6, 0x7, 0x181f ;  /* 0x00f81f0006067f89 */ /* 0x000ee200000e0000 */
[----:B--2---:R-:W-:-:S03]  /*ebd0*/  IADD3 R2, P1, R32, R14, RZ ;  /* 0x0000000e20027210 */ /* 0x004fc60007f3e0ff */
[----:B------:R2:W4:Y:S01]  /*ebe0*/  SHFL.IDX PT, R14, R7, 0x7, 0x181f ;  /* 0x00f81f00070e7f89 */ /* 0x00052200000e0000 */
[----:B------:R-:W-:-:S05]  /*ebf0*/  IADD3.X R3, RZ, R9, RZ, P1, !PT ;  /* 0x00000009ff037210 */ /* 0x000fca0000ffe4ff */
[----:B------:R-:W-:Y:S04]  /*ec00*/  LDGSTS.E.BYPASS.LTC128B.128 [R5+0x2ac00], desc[UR46][R2.64], !P3 ;  /* 0x2ac0000002057fae */ /* 0x000fe8000d901d6e */
[----:B------:R5:W-:Y:S02]  /*ec10*/  LDGSTS.E.BYPASS.LTC128B.128 [R5+0x2ec00], desc[UR46][R2.64+0x80], !P2 ;  /* 0x2ec0008002057fae */ /* 0x000be4000d101d6e */
[----:B-----5:R-:W-:-:S05]  /*ec20*/  IADD3 R2, P1, R32, R11, RZ ;  /* 0x0000000b20027210 */ /* 0x020fca0007f3e0ff */
[----:B0-----:R-:W-:-:S05]  /*ec30*/  IMAD.X R3, RZ, RZ, R8, P1 ;  /* 0x000000ffff037224 */ /* 0x001fca00008e0608 */
[----:B------:R2:W-:Y:S04]  /*ec40*/  LDGSTS.E.BYPASS.LTC128B.128 [R5+0x2b400], desc[UR46][R2.64], !P3 ;  /* 0x2b40000002057fae */ /* 0x0005e8000d901d6e */
[----:B---34-:R2:W-:Y:S02]  /*ec50*/  LDGSTS.E.BYPASS.LTC128B.128 [R5+0x2f400], desc[UR46][R2.64+0x80], !P2 ;  /* 0x2f40008002057fae */ /* 0x0185e4000d101d6e */
.L_x_192:
[----:B--2---:R-:W-:Y:S02]  /*ec60*/  IADD3 R2, P1, R32, R14, RZ ;  /* 0x0000000e20027210 */ /* 0x004fe40007f3e0ff */
        /* <DEDUP_REMOVED lines=14> */
[----:B0-----:R-:W-:Y:S05]  /*ed50*/  @!P2 BRA `(.L_x_68) ;  /* 0x000000000004a947 */ /* 0x001fea0003800000 */
[----:B------:R-:W-:Y:S01]  /*ed60*/  BPT.TRAP 0x1 ;  /* 0x000000040000795c */ /* 0x000fe20000300000 */
.L_x_68:
[----:B------:R-:W-:Y:S01]  /*ed70*/  IMAD.U32 R2, RZ, RZ, UR36 ;  /* 0x00000024ff027e24 */ /* 0x000fe2000f8e00ff */
[----:B------:R0:W-:Y:S04]  /*ed80*/  SYNCS.ARRIVE.TRANS64.A1T0 RZ, [R4+URZ+0x38830], RZ ;  /* 0x038830ff04ff79a7 */ /* 0x0001e8000810003f */
[----:B------:R-:W-:-:S04]  /*ed90*/  LOP3.LUT R2, R2, 0x1, RZ, 0xfc, !PT ;  /* 0x0000000102027812 */ /* 0x000fc800078efcff */
[----:B------:R-:W-:-:S13]  /*eda0*/  ISETP.NE.AND P1, PT, R2, 0x3, PT ;  /* 0x000000030200780c */ /* 0x000fda0003f25270 */
[----:B0-----:R-:W-:Y:S05]  /*edb0*/  @!P1 BRA `(.L_x_69) ;  /* 0x0000000000049947 */ /* 0x001fea0003800000 */
[----:B------:R-:W-:Y:S01]  /*edc0*/  BPT.TRAP 0x1 ;  /* 0x000000040000795c */ /* 0x000fe20000300000 */
.L_x_69:
[----:B------:R-:W-:Y:S02]  /*edd0*/  LOP3.LUT R3, R19, 0x1, RZ, 0x3c, !PT ;  /* 0x0000000113037812 */ /* 0x000fe400078e3cff */
[----:B------:R-:W-:Y:S02]  /*ede0*/  LEA R18, R10, UR42, 0x3 ;  /* 0x0000002a0a127c11 */ /* 0x000fe4000f8e18ff */
[----:B------:R-:W-:-:S04]  /*edf0*/  SHF.L.U32 R3, R3, 0x1f, RZ ;  /* 0x0000001f03037819 */ /* 0x000fc800000006ff */
[----:B------:R-:W0:Y:S02]  /*ee00*/  SYNCS.PHASECHK.TRANS64.TRYWAIT P2, [R18+URZ+0x38870], R3 ;  /* 0x03887003120075a7 */ /* 0x000e24000804017f */
[----:B0-----:R-:W-:Y:S05]  /*ee10*/  @!P2 BRA `(.L_x_70) ;  /* 0x0000004c0014a947 */ /* 0x001fea0003800000 */
.L_x_193:
[----:B------:R-:W-:-:S06]  /*ee20*/  ULOP3.LUT UR4, UR36, 0x2, URZ, 0xfc, !UPT ;  /* 0x0000000224047892 */ /* 0x000fcc000f8efc3f */
[----:B------:R-:W-:-:S05]  /*ee30*/  IMAD.U32 R2, RZ, RZ, UR4 ;  /* 0x00000004ff027e24 */ /* 0x000fca000f8e00ff */
[----:B------:R-:W-:-:S13]  /*ee40*/  ISETP.NE.AND P2, PT, R2, 0x3, PT ;  /* 0x000000030200780c */ /* 0x000fda0003f45270 */
[----:B------:R-:W-:Y:S05]  /*ee50*/  @!P2 BRA `(.L_x_71) ;  /* 0x000000000004a947 */ /* 0x000fea0003800000 */
[----:B------:R-:W-:Y:S01]  /*ee60*/  BPT.TRAP 0x1 ;  /* 0x000000040000795c */ /* 0x000fe20000300000 */
.L_x_71:
[----:B------:R-:W-:Y:S01]  /*ee70*/  SHF.L.U32 R5, R19, 0x1f, RZ ;  /* 0x0000001f13057819 */ /* 0x000fe200000006ff */
[----:B0-----:R-:W-:-:S03]  /*ee80*/  IMAD.SHL.U32 R3, R10, 0x8000, RZ ;  /* 0x000080000a037824 */ /* 0x001fc600078e00ff */
[----:B------:R-:W0:Y:S02]  /*ee90*/  SYNCS.PHASECHK.TRANS64.TRYWAIT P2, [R18+URZ+0x38860], R5 ;  /* 0x03886005120075a7 */ /* 0x000e24000804017f */
[----:B0-----:R-:W-:Y:S05]  /*eea0*/  @!P2 BRA `(.L_x_72) ;  /* 0x0000004c0004a947 */ /* 0x001fea0003800000 */
.L_x_194:
[----:B------:R-:W2:Y:S01]  /*eeb0*/  LDL R2, [R1+0xc] ;  /* 0x00000c0001027983 */ /* 0x000ea20000100800 */
[----:B-1----:R-:W-:Y:S01]  /*eec0*/  LOP3.LUT R4, R3, R16, RZ, 0xfc, !PT ;  /* 0x0000001003047212 */ /* 0x002fe200078efcff */
[----:B------:R-:W-:Y:S05]  /*eed0*/  WARPSYNC.ALL ;  /* 0x0000000000007948 */ /* 0x000fea0003800000 */
[----:B0-----:R-:W0:Y:S01]  /*eee0*/  LDSM.16.MT88.4 R4, [R4+UR42+0x10400] ;  /* 0x0104002a0404783b */ /* 0x001e220008004200 */
[----:B------:R-:W-:Y:S02]  /*eef0*/  IADD3 R19, R30, R3, R31 ;  /* 0x000000031e137210 */ /* 0x000fe40007ffe01f */
[----:B0-----:R-:W-:-:S02]  /*ef00*/  PRMT R12, R4, 0x6420, R5 ;  /* 0x00006420040c7816 */ /* 0x001fc40000000005 */
[----:B------:R-:W-:Y:S02]  /*ef10*/  PRMT R13, R4, 0x7531, R5 ;  /* 0x00007531040d7816 */ /* 0x000fe40000000005 */
[C-C-:B------:R-:W-:Y:S02]  /*ef20*/  PRMT R14, R6.reuse, 0x6420, R7.reuse ;  /* 0x00006420060e7816 */ /* 0x140fe40000000007 */
[----:B------:R-:W-:Y:S02]  /*ef30*/  PRMT R15, R6, 0x7531, R7 ;  /* 0x00007531060f7816 */ /* 0x000fe40000000007 */
[----:B--2---:R-:W-:-:S05]  /*ef40*/  IADD3 R2, R2, UR42, R3 ;  /* 0x0000002a02027c10 */ /* 0x004fca000fffe003 */
[----:B------:R-:W0:Y:S04]  /*ef50*/  LDSM.16.MT88.4 R8, [R2+0x10400] ;  /* 0x010400000208783b */ /* 0x000e280000004200 */
[----:B------:R-:W-:Y:S01]  /*ef60*/  STSM.16.M88.4 [R19], R12 ;  /* 0x0000000c13007844 */ /* 0x000fe20000000200 */
[C-C-:B0-----:R-:W-:Y:S02]  /*ef70*/  PRMT R20, R8.reuse, 0x6420, R9.reuse ;  /* 0x0000642008147816 */ /* 0x141fe40000000009 */
[----:B------:R-:W-:Y:S02]  /*ef80*/  PRMT R21, R8, 0x7531, R9 ;  /* 0x0000753108157816 */ /* 0x000fe40000000009 */
[C-C-:B------:R-:W-:Y:S02]  /*ef90*/  PRMT R22, R10.reuse, 0x6420, R11.reuse ;  /* 0x000064200a167816 */ /* 0x140fe4000000000b */
[----:B------:R-:W-:-:S05]  /*efa0*/  PRMT R23, R10, 0x7531, R11 ;  /* 0x000075310a177816 */ /* 0x000fca000000000b */
[----:B------:R0:W-:Y:S01]  /*efb0*/  STSM.16.M88.4 [R19+0x2000], R20 ;  /* 0x0020001413007844 */ /* 0x0001e20000000200 */
[----:B------:R-:W-:-:S03]  /*efc0*/  VIADD R5, R3, 0x4000 ;  /* 0x0000400003057836 */ /* 0x000fc60000000000 */
[----:B------:R-:W1:Y:S04]  /*efd0*/  LDSM.16.MT88.4 R8, [R2+0x14400] ;  /* 0x014400000208783b */ /* 0x000e680000004200 */
[----:B0-----:R-:W2:Y:S01]  /*efe0*/  LDL R23, [R1+0x10] ;  /* 0x0000100001177983 */ /* 0x001ea20000100800 */
[----:B------:R-:W-:-:S06]  /*eff0*/  LOP3.LUT R5, R5, R16, RZ, 0xfc, !PT ;  /* 0x0000001005057212 */ /* 0x000fcc00078efcff */
[----:B------:R-:W0:Y:S01]  /*f000*/  LDSM.16.MT88.4 R4, [R5+UR42+0x10400] ;  /* 0x0104002a0504783b */ /* 0x000e220008004200 */
[C-C-:B-1----:R-:W-:Y:S02]  /*f010*/  PRMT R24, R8.reuse, 0x6420, R9.reuse ;  /* 0x0000642008187816 */ /* 0x142fe40000000009 */
[----:B------:R-:W-:Y:S02]  /*f020*/  PRMT R25, R8, 0x7531, R9 ;  /* 0x0000753108197816 */ /* 0x000fe40000000009 */
[C-C-:B------:R-:W-:Y:S02]  /*f030*/  PRMT R26, R10.reuse, 0x6420, R11.reuse ;  /* 0x000064200a1a7816 */ /* 0x140fe4000000000b */
[----:B------:R-:W-:Y:S02]  /*f040*/  PRMT R27, R10, 0x7531, R11 ;  /* 0x000075310a1b7816 */ /* 0x000fe4000000000b */
[C-C-:B0-----:R-:W-:Y:S02]  /*f050*/  PRMT R12, R4.reuse, 0x6420, R5.reuse ;  /* 0x00006420040c7816 */ /* 0x141fe40000000005 */
[----:B------:R-:W-:Y:S01]  /*f060*/  PRMT R13, R4, 0x7531, R5 ;  /* 0x00007531040d7816 */ /* 0x000fe20000000005 */
[----:B------:R-:W-:Y:S01]  /*f070*/  VIADD R5, R3, 0x1000 ;  /* 0x0000100003057836 */ /* 0x000fe20000000000 */
[----:B------:R-:W-:-:S02]  /*f080*/  PRMT R14, R6, 0x6420, R7 ;  /* 0x00006420060e7816 */ /* 0x000fc40000000007 */
[----:B------:R-:W-:Y:S02]  /*f090*/  PRMT R15, R6, 0x7531, R7 ;  /* 0x00007531060f7816 */ /* 0x000fe40000000007 */
[----:B------:R-:W-:-:S03]  /*f0a0*/  LOP3.LUT R5, R5, R16, RZ, 0xfc, !PT ;  /* 0x0000001005057212 */ /* 0x000fc600078efcff */
[----:B------:R-:W-:Y:S04]  /*f0b0*/  STSM.16.M88.4 [R19+0x4000], R12 ;  /* 0x0040000c13007844 */ /* 0x000fe80000000200 */
[----:B------:R-:W-:Y:S04]  /*f0c0*/  STSM.16.M88.4 [R19+0x6000], R24 ;  /* 0x0060001813007844 */ /* 0x000fe80000000200 */
[----:B------:R-:W0:Y:S04]  /*f0d0*/  LDSM.16.MT88.4 R4, [R5+UR42+0x10400] ;  /* 0x0104002a0504783b */ /* 0x000e280008004200 */
[----:B------:R-:W1:Y:S01]  /*f0e0*/  LDSM.16.MT88.4 R8, [R2+0x11400] ;  /* 0x011400000208783b */ /* 0x000e620000004200 */
[----:B0-----:R-:W-:-:S02]  /*f0f0*/  PRMT R14, R6, 0x6420, R7 ;  /* 0x00006420060e7816 */ /* 0x001fc40000000007 */
[----:B------:R-:W-:Y:S02]  /*f100*/  PRMT R15, R6, 0x7531, R7 ;  /* 0x00007531060f7816 */ /* 0x000fe40000000007 */
[C-C-:B------:R-:W-:Y:S02]  /*f110*/  PRMT R12, R4.reuse, 0x6420, R5.reuse ;  /* 0x00006420040c7816 */ /* 0x140fe40000000005 */
[----:B------:R-:W-:Y:S02]  /*f120*/  PRMT R13, R4, 0x7531, R5 ;  /* 0x00007531040d7816 */ /* 0x000fe40000000005 */
[C-C-:B-1----:R-:W-:Y:S02]  /*f130*/  PRMT R20, R8.reuse, 0x6420, R9.reuse ;  /* 0x0000642008147816 */ /* 0x142fe40000000009 */
[----:B------:R-:W-:Y:S02]  /*f140*/  PRMT R21, R8, 0x7531, R9 ;  /* 0x0000753108157816 */ /* 0x000fe40000000009 */
[----:B------:R-:W-:-:S02]  /*f150*/  PRMT R22, R10, 0x6420, R11 ;  /* 0x000064200a167816 */ /* 0x000fc4000000000b */
[----:B--2---:R-:W-:Y:S02]  /*f160*/  IADD3 R7, R31, R3, R23 ;  /* 0x000000031f077210 */ /* 0x004fe40007ffe017 */
[----:B------:R-:W-:-:S03]  /*f170*/  PRMT R23, R10, 0x7531, R11 ;  /* 0x000075310a177816 */ /* 0x000fc6000000000b */
[----:B------:R-:W-:-:S05]  /*f180*/  IMAD.IADD R19, R30, 0x1, R7 ;  /* 0x000000011e137824 */ /* 0x000fca00078e0207 */
[----:B------:R-:W-:Y:S04]  /*f190*/  STSM.16.M88.4 [R19], R12 ;  /* 0x0000000c13007844 */ /* 0x000fe80000000200 */
        /* <DEDUP_REMOVED lines=35> */
[----:B------:R-:W-:Y:S01]  /*f3d0*/  LOP3.LUT R5, R5, R16, RZ, 0xfc, !PT ;  /* 0x0000001005057212 */ /* 0x000fe200078efcff */
[----:B------:R-:W-:-:S05]  /*f3e0*/  ULOP3.LUT UR4, UR36, 0x2, URZ, 0xfc, !UPT ;  /* 0x0000000224047892 */ /* 0x000fca000f8efc3f */
        /* <DEDUP_REMOVED lines=19> */
[----:B-1----:R-:W-:Y:S02]  /*f520*/  PRMT R4, R8, 0x6420, R9 ;  /* 0x0000642008047816 */ /* 0x002fe40000000009 */
[C-C-:B------:R-:W-:Y:S02]  /*f530*/  PRMT R6, R10.reuse, 0x6420, R11.reuse ;  /* 0x000064200a067816 */ /* 0x140fe4000000000b */
[----:B------:R-:W-:-:S02]  /*f540*/  PRMT R7, R10, 0x7531, R11 ;  /* 0x000075310a077816 */ /* 0x000fc4000000000b */
[----:B--2---:R-:W-:Y:S01]  /*f550*/  IADD3 R5, R31, R23, R3 ;  /* 0x000000171f057210 */ /* 0x004fe20007ffe003 */
[----:B------:R-:W-:Y:S02]  /*f560*/  VIADD R3, R3, 0x7000 ;  /* 0x0000700003037836 */ /* 0x000fe40000000000 */
[----:B------:R-:W-:Y:S01]  /*f570*/  IMAD.U32 R23, RZ, RZ, UR4 ;  /* 0x00000004ff177e24 */ /* 0x000fe2000f8e00ff */
[----:B------:R-:W-:Y:S02]  /*f580*/  IADD3 R19, R30, R5, RZ ;  /* 0x000000051e137210 */ /* 0x000fe40007ffe0ff */
[----:B------:R-:W-:Y:S02]  /*f590*/  PRMT R5, R8, 0x7531, R9 ;  /* 0x0000753108057816 */ /* 0x000fe40000000009 */
[----:B------:R-:W-:Y:S01]  /*f5a0*/  LOP3.LUT R3, R3, R16, RZ, 0xfc, !PT ;  /* 0x0000001003037212 */ /* 0x000fe200078efcff */
[----:B------:R-:W-:Y:S01]  /*f5b0*/  STSM.16.M88.4 [R19], R12 ;  /* 0x0000000c13007844 */ /* 0x000fe20000000200 */
[----:B------:R-:W-:-:S03]  /*f5c0*/  ISETP.NE.AND P2, PT, R23, 0x3, PT ;  /* 0x000000031700780c */ /* 0x000fc60003f45270 */
[----:B------:R-:W-:Y:S04]  /*f5d0*/  STSM.16.M88.4 [R19+0x2000], R4 ;  /* 0x0020000413007844 */ /* 0x000fe80000000200 */
[----:B------:R-:W0:Y:S04]  /*f5e0*/  LDSM.16.MT88.4 R4, [R3+UR42+0x10400] ;  /* 0x0104002a0304783b */ /* 0x000e280008004200 */
[----:B------:R-:W1:Y:S01]  /*f5f0*/  LDSM.16.MT88.4 R8, [R2+0x17400] ;  /* 0x017400000208783b */ /* 0x000e620000004200 */
[C-C-:B0-----:R-:W-:Y:S02]  /*f600*/  PRMT R12, R4.reuse, 0x6420, R5.reuse ;  /* 0x00006420040c7816 */ /* 0x141fe40000000005 */
[----:B------:R-:W-:-:S02]  /*f610*/  PRMT R13, R4, 0x7531, R5 ;  /* 0x00007531040d7816 */ /* 0x000fc40000000005 */
[C-C-:B------:R-:W-:Y:S02]  /*f620*/  PRMT R14, R6.reuse, 0x6420, R7.reuse ;  /* 0x00006420060e7816 */ /* 0x140fe40000000007 */
[----:B------:R-:W-:Y:S02]  /*f630*/  PRMT R15, R6, 0x7531, R7 ;  /* 0x00007531060f7816 */ /* 0x000fe40000000007 */
[C-C-:B-1----:R-:W-:Y:S02]  /*f640*/  PRMT R4, R8.reuse, 0x6420, R9.reuse ;  /* 0x0000642008047816 */ /* 0x142fe40000000009 */
[----:B------:R-:W-:Y:S01]  /*f650*/  PRMT R5, R8, 0x7531, R9 ;  /* 0x0000753108057816 */ /* 0x000fe20000000009 */
[----:B------:R0:W-:Y:S01]  /*f660*/  STSM.16.M88.4 [R19+0x4000], R12 ;  /* 0x0040000c13007844 */ /* 0x0001e20000000200 */
[C-C-:B------:R-:W-:Y:S02]  /*f670*/  PRMT R6, R10.reuse, 0x6420, R11.reuse ;  /* 0x000064200a067816 */ /* 0x140fe4000000000b */
[----:B------:R-:W-:-:S05]  /*f680*/  PRMT R7, R10, 0x7531, R11 ;  /* 0x000075310a077816 */ /* 0x000fca000000000b */
[----:B------:R0:W-:Y:S01]  /*f690*/  STSM.16.M88.4 [R19+0x6000], R4 ;  /* 0x0060000413007844 */ /* 0x0001e20000000200 */
[----:B------:R-:W-:Y:S01]  /*f6a0*/  @!PT LDS RZ, [RZ] ;  /* 0x00000000fffff984 */ /* 0x000fe20000000800 */
[----:B------:R-:W-:Y:S01]  /*f6b0*/  @!PT LDS RZ, [RZ] ;  /* 0x00000000fffff984 */ /* 0x000fe20000000800 */
[----:B------:R-:W-:Y:S01]  /*f6c0*/  @!PT LDS RZ, [RZ] ;  /* 0x00000000fffff984 */ /* 0x000fe20000000800 */
[----:B------:R-:W-:Y:S01]  /*f6d0*/  @!PT LDS RZ, [RZ] ;  /* 0x00000000fffff984 */ /* 0x000fe20000000800 */
[----:B------:R1:W-:Y:S06]  /*f6e0*/  MEMBAR.ALL.CTA ;  /* 0x0000000000007992 */ /* 0x0003ec0000008000 */
[----:B-1----:R-:W1:Y:S01]  /*f6f0*/  FENCE.VIEW.ASYNC.S ;  /* 0x00000000000073c6 */ /* 0x002e620000000000 */
[----:B------:R-:W-:Y:S05]  /*f700*/  @!P2 BRA `(.L_x_73) ;  /* 0x000000000004a947 */ /* 0x000fea0003800000 */
[----:B------:R-:W-:Y:S01]  /*f710*/  BPT.TRAP 0x1 ;  /* 0x000000040000795c */ /* 0x000fe20000300000 */
.L_x_73:
[----:B-1----:R1:W-:Y:S01]  /*f720*/  SYNCS.ARRIVE.TRANS64.A1T0 RZ, [R18+URZ+0x38850], RZ ;  /* 0x038850ff12ff79a7 */ /* 0x0023e2000810003f */
[----:B------:R-:W-:Y:S06]  /*f730*/  BAR.SYNC.DEFER_BLOCKING 0x2, 0x80 ;  /* 0x0082000000007b1d */ /* 0x000fec0000010000 */
[----:B------:R-:W-:Y:S05]  /*f740*/  @!P1 BRA `(.L_x_74) ;  /* 0x0000000000049947 */ /* 0x000fea0003800000 */
[----:B------:R-:W-:Y:S01]  /*f750*/  BPT.TRAP 0x1 ;  /* 0x000000040000795c */ /* 0x000fe20000300000 */
.L_x_74:
[----:B------:R-:W2:Y:S01]  /*f760*/  S2R R2, SR_CgaCtaId ;  /* 0x0000000000027919 */ /* 0x000ea20000008800 */
[----:B-1----:R-:W-:Y:S02]  /*f770*/  VIADD R18, R18, 0x38880 ;  /* 0x0003888012127836 */ /* 0x002fe40000000000 */
[----:B------:R-:W-:Y:S02]  /*f780*/  VIADD R28, R28, 0xffffff80 ;  /* 0xffffff801c1c7836 */ /* 0x000fe40000000000 */
[----:B0-----:R-:W-:Y:S02]  /*f790*/  IMAD.MOV.U32 R19, RZ, RZ, R33 ;  /* 0x000000ffff137224 */ /* 0x001fe400078e0021 */
[----:B------:R-:W-:Y:S01]  /*f7a0*/  IMAD.MOV.U32 R10, RZ, RZ, R0 ;  /* 0x000000ffff0a7224 */ /* 0x000fe200078e0000 */
[----:B--2---:R-:W-:-:S04]  /*f7b0*/  PRMT R18, R2, 0x654, R18 ;  /* 0x0000065402127816 */ /* 0x004fc80000000012 */
[----:B------:R0:W-:Y:S01]  /*f7c0*/  SYNCS.ARRIVE.TRANS64.RED.A1T0 RZ, [R18+URZ], RZ ;  /* 0x000000ff12ff79a7 */ /* 0x0001e2000810043f */
[----:B------:R-:W-:Y:S05]  /*f7d0*/  @P0 BRA `(.L_x_75) ;  /* 0xffffffe400f40947 */ /* 0x000fea000383ffff */
[----:B------:R-:W-:Y:S05]  /*f7e0*/  BRA `(.L_x_76) ;  /* 0x0000000000047947 */ /* 0x000fea0003800000 */
.L_x_60:
[----:B--2---:R-:W-:-:S07]  /*f7f0*/  IMAD.MOV.U32 R0, RZ, RZ, RZ ;  /* 0x000000ffff007224 */ /* 0x004fce00078e00ff */
.L_x_76:
[----:B------:R-:W-:-:S06]  /*f800*/  ULOP3.LUT UR4, UR36, 0x1, URZ, 0xfc, !UPT ;  /* 0x0000000124047892 */ /* 0x000fcc000f8efc3f */
[----:B------:R-:W-:-:S05]  /*f810*/  IMAD.U32 R2, RZ, RZ, UR4 ;  /* 0x00000004ff027e24 */ /* 0x000fca000f8e00ff */
[----:B------:R-:W-:-:S13]  /*f820*/  ISETP.NE.AND P1, PT, R2, 0x3, PT ;  /* 0x000000030200780c */ /* 0x000fda0003f25270 */
[----:B------:R-:W-:Y:S05]  /*f830*/  @!P1 BRA `(.L_x_77) ;  /* 0x0000000000049947 */ /* 0x000fea0003800000 */
[----:B------:R-:W-:Y:S01]  /*f840*/  BPT.TRAP 0x1 ;  /* 0x000000040000795c */ /* 0x000fe20000300000 */
.L_x_77:
[----:B------:R-:W-:Y:S01]  /*f850*/  LOP3.LUT R3, R33, 0x1, RZ, 0x3c, !PT ;  /* 0x0000000121037812 */ /* 0x000fe200078e3cff */
[----:B------:R-:W-:Y:S01]  /*f860*/  BSSY B0, `(.L_x_78) ;  /* 0x0000005000007945 */ /* 0x000fe20003800000 */
[----:B0-----:R-:W-:Y:S02]  /*f870*/  LEA R18, R0, UR42, 0x3 ;  /* 0x0000002a00127c11 */ /* 0x001fe4000f8e18ff */
[----:B------:R-:W-:-:S04]  /*f880*/  SHF.L.U32 R3, R3, 0x1f, RZ ;  /* 0x0000001f03037819 */ /* 0x000fc800000006ff */
[----:B------:R-:W0:Y:S02]  /*f890*/  SYNCS.PHASECHK.TRANS64.TRYWAIT P0, [R18+URZ+0x38870], R3 ;  /* 0x03887003120075a7 */ /* 0x000e24000800017f */
[----:B0-----:R-:W-:Y:S05]  /*f8a0*/  @!P0 BRA `(.L_x_79) ;  /* 0x0000004000988947 */ /* 0x001fea0003800000 */
.L_x_195:
[----:B------:R-:W-:Y:S05]  /*f8b0*/  BSYNC B0 ;  /* 0x0000000000007941 */ /* 0x000fea0003800000 */
.L_x_78:
[----:B------:R-:W-:-:S06]  /*f8c0*/  ULOP3.LUT UR4, UR36, 0x2, URZ, 0xfc, !UPT ;  /* 0x0000000224047892 */ /* 0x000fcc000f8efc3f */
[----:B------:R-:W-:-:S05]  /*f8d0*/  IMAD.U32 R2, RZ, RZ, UR4 ;  /* 0x00000004ff027e24 */ /* 0x000fca000f8e00ff */
[----:B------:R-:W-:-:S13]  /*f8e0*/  ISETP.NE.AND P0, PT, R2, 0x3, PT ;  /* 0x000000030200780c */ /* 0x000fda0003f05270 */
[----:B------:R-:W-:Y:S05]  /*f8f0*/  @!P0 BRA `(.L_x_80) ;  /* 0x0000000000048947 */ /* 0x000fea0003800000 */
[----:B------:R-:W-:Y:S01]  /*f900*/  BPT.TRAP 0x1 ;  /* 0x000000040000795c */ /* 0x000fe20000300000 */
.L_x_80:
[----:B0-----:R-:W-:Y:S01]  /*f910*/  SHF.L.U32 R3, R33, 0x1f, RZ ;  /* 0x0000001f21037819 */ /* 0x001fe200000006ff */
[----:B------:R-:W-:-:S03]  /*f920*/  IMAD.SHL.U32 R2, R0, 0x8000, RZ ;  /* 0x0000800000027824 */ /* 0x000fc600078e00ff */
[----:B------:R-:W0:Y:S02]  /*f930*/  SYNCS.PHASECHK.TRANS64.TRYWAIT P0, [R18+URZ+0x38860], R3 ;  /* 0x03886003120075a7 */ /* 0x000e24000800017f */
[----:B------:R-:W-:Y:S01]  /*f940*/  LOP3.LUT R5, R2, R16, RZ, 0xfc, !PT ;  /* 0x0000001002057212 */ /* 0x000fe200078efcff */
[----:B0-----:R-:W-:Y:S06]  /*f950*/  @!P0 BRA `(.L_x_81) ;  /* 0x0000004000808947 */ /* 0x001fec0003800000 */
.L_x_196:
[----:B------:R-:W2:Y:S04]  /*f960*/  LDL.LU R23, [R1+0x10] ;  /* 0x0000100001177983 */ /* 0x000ea80000300800 */
[----:B-1----:R-:W0:Y:S01]  /*f970*/  LDL.LU R22, [R1+0x4] ;  /* 0x0000040001167983 */ /* 0x002e220000300800 */
[----:B------:R-:W-:Y:S05]  /*f980*/  WARPSYNC.ALL ;  /* 0x0000000000007948 */ /* 0x000fea0003800000 */
[----:B----4-:R-:W1:Y:S01]  /*f990*/  LDSM.16.MT88.4 R4, [R5+UR42+0x10400] ;  /* 0x0104002a0504783b */ /* 0x010e620008004200 */
[----:B------:R-:W-:Y:S01]  /*f9a0*/  VIADD R19, R2, 0x4000 ;  /* 0x0000400002137836 */ /* 0x000fe20000000000 */
[----:B------:R-:W-:Y:S01]  /*f9b0*/  IADD3 R17, R30, R2, R31 ;  /* 0x000000021e117210 */ /* 0x000fe20007ffe01f */
[----:B------:R-:W-:Y:S01]  /*f9c0*/  VIADD R21, R2, 0x1000 ;  /* 0x0000100002157836 */ /* 0x000fe20000000000 */
[----:B------:R-:W-:-:S02]  /*f9d0*/  ULOP3.LUT UR4, UR36, 0x2, URZ, 0xfc, !UPT ;  /* 0x0000000224047892 */ /* 0x000fc4000f8efc3f */
[-C--:B------:R-:W-:Y:S02]  /*f9e0*/  LOP3.LUT R19, R19, R16.reuse, RZ, 0xfc, !PT ;  /* 0x0000001013137212 */ /* 0x080fe400078efcff */
[----:B------:R-:W-:Y:S02]  /*f9f0*/  LOP3.LUT R21, R21, R16, RZ, 0xfc, !PT ;  /* 0x0000001015157212 */ /* 0x000fe400078efcff */
[C-C-:B-1----:R-:W-:Y:S02]  /*fa00*/  PRMT R12, R4.reuse, 0x6420, R5.reuse ;  /* 0x00006420040c7816 */ /* 0x142fe40000000005 */
[----:B------:R-:W-:Y:S02]  /*fa10*/  PRMT R13, R4, 0x7531, R5 ;  /* 0x00007531040d7816 */ /* 0x000fe40000000005 */
[C-C-:B---3--:R-:W-:Y:S02]  /*fa20*/  PRMT R14, R6.reuse, 0x6420, R7.reuse ;  /* 0x00006420060e7816 */ /* 0x148fe40000000007 */
[----:B------:R-:W-:-:S02]  /*fa30*/  PRMT R15, R6, 0x7531, R7 ;  /* 0x00007531060f7816 */ /* 0x000fc40000000007 */
[----:B0-----:R-:W-:-:S05]  /*fa40*/  IADD3 R3, R2, R16, R22 ;  /* 0x0000001002037210 */ /* 0x001fca0007ffe016 */
[----:B------:R-:W0:Y:S04]  /*fa50*/  LDSM.16.MT88.4 R8, [R3+UR42+0x10400] ;  /* 0x0104002a0308783b */ /* 0x000e280008004200 */
[----:B------:R-:W-:Y:S01]  /*fa60*/  STSM.16.M88.4 [R17], R12 ;  /* 0x0000000c11007844 */ /* 0x000fe20000000200 */
[C-C-:B0-----:R-:W-:Y:S02]  /*fa70*/  PRMT R4, R8.reuse, 0x6420, R9.reuse ;  /* 0x0000642008047816 */ /* 0x141fe40000000009 */
[----:B------:R-:W-:Y:S02]  /*fa80*/  PRMT R5, R8, 0x7531, R9 ;  /* 0x0000753108057816 */ /* 0x000fe40000000009 */
[C-C-:B------:R-:W-:Y:S02]  /*fa90*/  PRMT R6, R10.reuse, 0x6420, R11.reuse ;  /* 0x000064200a067816 */ /* 0x140fe4000000000b */
[----:B------:R-:W-:-:S05]  /*faa0*/  PRMT R7, R10, 0x7531, R11 ;  /* 0x000075310a077816 */ /* 0x000fca000000000b */
[----:B------:R-:W-:Y:S04]  /*fab0*/  STSM.16.M88.4 [R17+0x2000], R4 ;  /* 0x0020000411007844 */ /* 0x000fe80000000200 */
[----:B------:R2:W0:Y:S04]  /*fac0*/  LDSM.16.MT88.4 R4, [R19+UR42+0x10400] ;  /* 0x0104002a1304783b */ /* 0x0004280008004200 */
[----:B------:R-:W1:Y:S01]  /*fad0*/  LDSM.16.MT88.4 R8, [R3+UR42+0x14400] ;  /* 0x0144002a0308783b */ /* 0x000e620008004200 */
[----:B--2---:R-:W-:Y:S02]  /*fae0*/  IADD3 R19, R31, R2, R23 ;  /* 0x000000021f137210 */ /* 0x004fe40007ffe017 */
[----:B0-----:R-:W-:-:S02]  /*faf0*/  PRMT R12, R4, 0x6420, R5 ;  /* 0x00006420040c7816 */ /* 0x001fc40000000005 */
[----:B------:R-:W-:Y:S02]  /*fb00*/  PRMT R13, R4, 0x7531, R5 ;  /* 0x00007531040d7816 */ /* 0x000fe40000000005 */
[C-C-:B------:R-:W-:Y:S02]  /*fb10*/  PRMT R14, R6.reuse, 0x6420, R7.reuse ;  /* 0x00006420060e7816 */ /* 0x140fe40000000007 */
[----:B------:R-:W-:Y:S02]  /*fb20*/  PRMT R15, R6, 0x7531, R7 ;  /* 0x00007531060f7816 */ /* 0x000fe40000000007 */
[C-C-:B-1----:R-:W-:Y:S02]  /*fb30*/  PRMT R4, R8.reuse, 0x6420, R9.reuse ;  /* 0x0000642008047816 */ /* 0x142fe40000000009 */
[----:B------:R-:W-:Y:S01]  /*fb40*/  PRMT R5, R8, 0x7531, R9 ;  /* 0x0000753108057816 */ /* 0x000fe20000000009 */
[----:B------:R-:W-:Y:S01]  /*fb50*/  STSM.16.M88.4 [R17+0x4000], R12 ;  /* 0x0040000c11007844 */ /* 0x000fe20000000200 */
[----:B------:R-:W-:-:S02]  /*fb60*/  PRMT R6, R10, 0x6420, R11 ;  /* 0x000064200a067816 */ /* 0x000fc4000000000b */
[----:B------:R-:W-:-:S05]  /*fb70*/  PRMT R7, R10, 0x7531, R11 ;  /* 0x000075310a077816 */ /* 0x000fca000000000b */
[----:B------:R-:W-:Y:S04]  /*fb80*/  STSM.16.M88.4 [R17+0x6000], R4 ;  /* 0x0060000411007844 */ /* 0x000fe80000000200 */
[----:B------:R0:W1:Y:S04]  /*fb90*/  LDSM.16.MT88.4 R4, [R21+UR42+0x10400] ;  /* 0x0104002a1504783b */ /* 0x0000680008004200 */
[----:B------:R-:W2:Y:S01]  /*fba0*/  LDSM.16.MT88.4 R8, [R3+UR42+0x11400] ;  /* 0x0114002a0308783b */ /* 0x000ea20008004200 */
[----:B0-----:R-:W-:Y:S02]  /*fbb0*/  VIADD R21, R2, 0x3000 ;  /* 0x0000300002157836 */ /* 0x001fe40000000000 */
[----:B------:R-:W-:-:S03]  /*fbc0*/  IMAD.IADD R17, R30, 0x1, R19 ;  /* 0x000000011e117824 */ /* 0x000fc600078e0213 */
[----:B------:R-:W-:Y:S01]  /*fbd0*/  LOP3.LUT R21, R21, R16, RZ, 0xfc, !PT ;  /* 0x0000001015157212 */ /* 0x000fe200078efcff */
[----:B------:R-:W-:-:S05]  /*fbe0*/  VIADD R19, R2, 0x5000 ;  /* 0x0000500002137836 */ /* 0x000fca0000000000 */
[----:B------:R-:W-:Y:S02]  /*fbf0*/  LOP3.LUT R20, R19, R16, RZ, 0xfc, !PT ;  /* 0x0000001013147212 */ /* 0x000fe400078efcff */
[----:B------:R-:W-:Y:S02]  /*fc00*/  IADD3 R19, R2, 0x2000, RZ ;  /* 0x0000200002137810 */ /* 0x000fe40007ffe0ff */
[C-C-:B-1----:R-:W-:Y:S02]  /*fc10*/  PRMT R12, R4.reuse, 0x6420, R5.reuse ;  /* 0x00006420040c7816 */ /* 0x142fe40000000005 */
[----:B------:R-:W-:Y:S02]  /*fc20*/  PRMT R13, R4, 0x7531, R5 ;  /* 0x00007531040d7816 */ /* 0x000fe40000000005 */
[C-C-:B------:R-:W-:Y:S02]  /*fc30*/  PRMT R14, R6.reuse, 0x6420, R7.reuse ;  /* 0x00006420060e7816 */ /* 0x140fe40000000007 */
[----:B------:R-:W-:-:S02]  /*fc40*/  PRMT R15, R6, 0x7531, R7 ;  /* 0x00007531060f7816 */ /* 0x000fc40000000007 */
[C-C-:B--2---:R-:W-:Y:S02]  /*fc50*/  PRMT R4, R8.reuse, 0x6420, R9.reuse ;  /* 0x0000642008047816 */ /* 0x144fe40000000009 */
[----:B------:R-:W-:Y:S01]  /*fc60*/  PRMT R5, R8, 0x7531, R9 ;  /* 0x0000753108057816 */ /* 0x000fe20000000009 */
[----:B------:R-:W-:Y:S01]  /*fc70*/  STSM.16.M88.4 [R17], R12 ;  /* 0x0000000c11007844 */ /* 0x000fe20000000200 */
[C-C-:B------:R-:W-:Y:S02]  /*fc80*/  PRMT R6, R10.reuse, 0x6420, R11.reuse ;  /* 0x000064200a067816 */ /* 0x140fe4000000000b */
[----:B------:R-:W-:-:S05]  /*fc90*/  PRMT R7, R10, 0x7531, R11 ;  /* 0x000075310a077816 */ /* 0x000fca000000000b */
[----:B------:R-:W-:Y:S04]  /*fca0*/  STSM.16.M88.4 [R17+0x2000], R4 ;  /* 0x0020000411007844 */ /* 0x000fe80000000200 */
[----:B------:R0:W1:Y:S04]  /*fcb0*/  LDSM.16.MT88.4 R4, [R20+UR42+0x10400] ;  /* 0x0104002a1404783b */ /* 0x0000680008004200 */
[----:B------:R-:W2:Y:S01]  /*fcc0*/  LDSM.16.MT88.4 R8, [R3+UR42+0x15400] ;  /* 0x0154002a0308783b */ /* 0x000ea20008004200 */
[----:B0-----:R-:W-:Y:S02]  /*fcd0*/  LOP3.LUT R20, R19, R16, RZ, 0xfc, !PT ;  /* 0x0000001013147212 */ /* 0x001fe400078efcff */
[----:B------:R-:W-:-:S02]  /*fce0*/  IADD3 R19, R31, R2, R22 ;  /* 0x000000021f137210 */ /* 0x000fc40007ffe016 */
[C-C-:B-1----:R-:W-:Y:S02]  /*fcf0*/  PRMT R12, R4.reuse, 0x6420, R5.reuse ;  /* 0x00006420040c7816 */ /* 0x142fe40000000005 */
[----:B------:R-:W-:Y:S02]  /*fd00*/  PRMT R13, R4, 0x7531, R5 ;  /* 0x00007531040d7816 */ /* 0x000fe40000000005 */
[C-C-:B------:R-:W-:Y:S02]  /*fd10*/  PRMT R14, R6.reuse, 0x6420, R7.reuse ;  /* 0x00006420060e7816 */ /* 0x140fe40000000007 */
[----:B------:R-:W-:Y:S02]  /*fd20*/  PRMT R15, R6, 0x7531, R7 ;  /* 0x00007531060f7816 */ /* 0x000fe40000000007 */
[C-C-:B--2---:R-:W-:Y:S02]  /*fd30*/  PRMT R4, R8.reuse, 0x6420, R9.reuse ;  /* 0x0000642008047816 */ /* 0x144fe40000000009 */
[----:B------:R-:W-:Y:S01]  /*fd40*/  PRMT R5, R8, 0x7531, R9 ;  /* 0x0000753108057816 */ /* 0x000fe20000000009 */
[----:B------:R-:W-:Y:S01]  /*fd50*/  STSM.16.M88.4 [R17+0x4000], R12 ;  /* 0x0040000c11007844 */ /* 0x000fe20000000200 */
[----:B------:R-:W-:-:S02]  /*fd60*/  PRMT R6, R10, 0x6420, R11 ;  /* 0x000064200a067816 */ /* 0x000fc4000000000b */
[----:B------:R-:W-:-:S05]  /*fd70*/  PRMT R7, R10, 0x7531, R11 ;  /* 0x000075310a077816 */ /* 0x000fca000000000b */
[----:B------:R0:W-:Y:S04]  /*fd80*/  STSM.16.M88.4 [R17+0x6000], R4 ;  /* 0x0060000411007844 */ /* 0x0001e80000000200 */
[----:B------:R-:W1:Y:S04]  /*fd90*/  LDSM.16.MT88.4 R4, [R20+UR42+0x10400] ;  /* 0x0104002a1404783b */ /* 0x000e680008004200 */
[----:B------:R-:W2:Y:S01]  /*fda0*/  LDSM.16.MT88.4 R8, [R3+UR42+0x12400] ;  /* 0x0124002a0308783b */ /* 0x000ea20008004200 */
[----:B0-----:R-:W-:Y:S02]  /*fdb0*/  IMAD.IADD R17, R30, 0x1, R19 ;  /* 0x000000011e117824 */ /* 0x001fe400078e0213 */
[----:B------:R-:W-:-:S05]  /*fdc0*/  VIADD R19, R2, 0x6000 ;  /* 0x0000600002137836 */ /* 0x000fca0000000000 */
[----:B------:R-:W-:Y:S02]  /*fdd0*/  LOP3.LUT R19, R19, R16, RZ, 0xfc, !PT ;  /* 0x0000001013137212 */ /* 0x000fe400078efcff */
[C-C-:B-1----:R-:W-:Y:S02]  /*fde0*/  PRMT R12, R4.reuse, 0x6420, R5.reuse ;  /* 0x00006420040c7816 */ /* 0x142fe40000000005 */
[----:B------:R-:W-:Y:S02]  /*fdf0*/  PRMT R13, R4, 0x7531, R5 ;  /* 0x00007531040d7816 */ /* 0x000fe40000000005 */
[C-C-:B------:R-:W-:Y:S02]  /*fe00*/  PRMT R14, R6.reuse, 0x6420, R7.reuse ;  /* 0x00006420060e7816 */ /* 0x140fe40000000007 */
[----:B------:R-:W-:Y:S02]  /*fe10*/  PRMT R15, R6, 0x7531, R7 ;  /* 0x00007531060f7816 */ /* 0x000fe40000000007 */
[----:B--2---:R-:W-:-:S02]  /*fe20*/  PRMT R4, R8, 0x6420, R9 ;  /* 0x0000642008047816 */ /* 0x004fc40000000009 */
[----:B------:R-:W-:Y:S01]  /*fe30*/  PRMT R5, R8, 0x7531, R9 ;  /* 0x0000753108057816 */ /* 0x000fe20000000009 */
[----:B------:R-:W-:Y:S01]  /*fe40*/  STSM.16.M88.4 [R17], R12 ;  /* 0x0000000c11007844 */ /* 0x000fe20000000200 */
[C-C-:B------:R-:W-:Y:S02]  /*fe50*/  PRMT R6, R10.reuse, 0x6420, R11.reuse ;  /* 0x000064200a067816 */ /* 0x140fe4000000000b */
[----:B------:R-:W-:-:S05]  /*fe60*/  PRMT R7, R10, 0x7531, R11 ;  /* 0x000075310a077816 */ /* 0x000fca000000000b */
[----:B------:R-:W-:Y:S04]  /*fe70*/  STSM.16.M88.4 [R17+0x2000], R4 ;  /* 0x0020000411007844 */ /* 0x000fe80000000200 */
[----:B------:R0:W1:Y:S04]  /*fe80*/  LDSM.16.MT88.4 R4, [R19+UR42+0x10400] ;  /* 0x0104002a1304783b */ /* 0x0000680008004200 */
[----:B------:R-:W2:Y:S01]  /*fe90*/  LDSM.16.MT88.4 R8, [R3+UR42+0x16400] ;  /* 0x0164002a0308783b */ /* 0x000ea20008004200 */
[----:B0-----:R-:W-:Y:S01]  /*fea0*/  IADD3 R19, R2, R22, R23 ;  /* 0x0000001602137210 */ /* 0x001fe20007ffe017 */
[----:B------:R-:W-:-:S03]  /*feb0*/  IMAD.U32 R22, RZ, RZ, UR4 ;  /* 0x00000004ff167e24 */ /* 0x000fc6000f8e00ff */
[----:B------:R-:W-:Y:S01]  /*fec0*/  IADD3 R30, R30, R19, R31 ;  /* 0x000000131e1e7210 */ /* 0x000fe20007ffe01f */
[----:B------:R-:W-:Y:S01]  /*fed0*/  VIADD R19, R2, 0x7000 ;  /* 0x0000700002137836 */ /* 0x000fe20000000000 */
[----:B------:R-:W-:-:S04]  /*fee0*/  ISETP.NE.AND P0, PT, R22, 0x3, PT ;  /* 0x000000031600780c */ /* 0x000fc80003f05270 */
[----:B------:R-:W-:Y:S02]  /*fef0*/  LOP3.LUT R19, R19, R16, RZ, 0xfc, !PT ;  /* 0x0000001013137212 */ /* 0x000fe400078efcff */
[C-C-:B-1----:R-:W-:Y:S02]  /*ff00*/  PRMT R12, R4.reuse, 0x6420, R5.reuse ;  /* 0x00006420040c7816 */ /* 0x142fe40000000005 */
[----:B------:R-:W-:Y:S02]  /*ff10*/  PRMT R13, R4, 0x7531, R5 ;  /* 0x00007531040d7816 */ /* 0x000fe40000000005 */
[C-C-:B------:R-:W-:Y:S02]  /*ff20*/  PRMT R14, R6.reuse, 0x6420, R7.reuse ;  /* 0x00006420060e7816 */ /* 0x140fe40000000007 */
[----:B------:R-:W-:Y:S02]  /*ff30*/  PRMT R15, R6, 0x7531, R7 ;  /* 0x00007531060f7816 */ /* 0x000fe40000000007 */
[----:B--2---:R-:W-:-:S02]  /*ff40*/  PRMT R4, R8, 0x6420, R9 ;  /* 0x0000642008047816 */ /* 0x004fc40000000009 */
[----:B------:R-:W-:Y:S01]  /*ff50*/  PRMT R5, R8, 0x7531, R9 ;  /* 0x0000753108057816 */ /* 0x000fe20000000009 */
[----:B------:R-:W-:Y:S01]  /*ff60*/  STSM.16.M88.4 [R17+0x4000], R12 ;  /* 0x0040000c11007844 */ /* 0x000fe20000000200 */
[C-C-:B------:R-:W-:Y:S02]  /*ff70*/  PRMT R6, R10.reuse, 0x6420, R11.reuse ;  /* 0x000064200a067816 */ /* 0x140fe4000000000b */
[----:B------:R-:W-:-:S05]  /*ff80*/  PRMT R7, R10, 0x7531, R11 ;  /* 0x000075310a077816 */ /* 0x000fca000000000b */
[----:B------:R-:W-:Y:S04]  /*ff90*/  STSM.16.M88.4 [R17+0x6000], R4 ;  /* 0x0060000411007844 */ /* 0x000fe80000000200 */
[----:B------:R-:W0:Y:S04]  /*ffa0*/  LDSM.16.MT88.4 R4, [R21+UR42+0x10400] ;  /* 0x0104002a1504783b */ /* 0x000e280008004200 */
[----:B------:R-:W1:Y:S01]  /*ffb0*/  LDSM.16.MT88.4 R8, [R3+UR42+0x13400] ;  /* 0x0134002a0308783b */ /* 0x000e620008004200 */
[C-C-:B0-----:R-:W-:Y:S02]  /*ffc0*/  PRMT R12, R4.reuse, 0x6420, R5.reuse ;  /* 0x00006420040c7816 */ /* 0x141fe40000000005 */
[----:B------:R-:W-:-:S02]  /*ffd0*/  PRMT R13, R4, 0x7531, R5 ;  /* 0x00007531040d7816 */ /* 0x000fc40000000005 */
[C-C-:B------:R-:W-:Y:S02]  /*ffe0*/  PRMT R14, R6.reuse, 0x6420, R7.reuse ;  /* 0x00006420060e7816 */ /* 0x140fe40000000007 */
[----:B------:R-:W-:Y:S02]  /*fff0*/  PRMT R15, R6, 0x7531, R7 ;  /* 0x00007531060f7816 */ /* 0x000fe40000000007 */
[C-C-:B-1----:R-:W-:Y:S02]  /*10000*/  PRMT R4, R8.reuse, 0x6420, R9.reuse ;  /* 0x0000642008047816 */ /* 0x142fe40000000009 */
[----:B------:R-:W-:Y:S01]  /*10010*/  PRMT R5, R8, 0x7531, R9 ;  /* 0x0000753108057816 */ /* 0x000fe20000000009 */
[----:B------:R-:W-:Y:S01]  /*10020*/  STSM.16.M88.4 [R30], R12 ;  /* 0x0000000c1e007844 */ /* 0x000fe20000000200 */
        /* <DEDUP_REMOVED lines=23> */
.L_x_82:
[----:B-1----:R1:W-:Y:S01]  /*101a0*/  SYNCS.ARRIVE.TRANS64.A1T0 RZ, [R18+URZ+0x38850], RZ ;  /* 0x038850ff12ff79a7 */ /* 0x0023e2000810003f */
[----:B------:R-:W-:Y:S06]  /*101b0*/  BAR.SYNC.DEFER_BLOCKING 0x2, 0x80 ;  /* 0x0082000000007b1d */ /* 0x000fec0000010000 */
[----:B------:R-:W-:Y:S05]  /*101c0*/  @!P1 BRA `(.L_x_83) ;  /* 0x0000000000049947 */ /* 0x000fea0003800000 */
[----:B------:R-:W-:Y:S01]  /*101d0*/  BPT.TRAP 0x1 ;  /* 0x000000040000795c */ /* 0x000fe20000300000 */
.L_x_83:
[----:B------:R-:W2:Y:S01]  /*101e0*/  S2R R2, SR_CgaCtaId ;  /* 0x0000000000027919 */ /* 0x000ea20000008800 */
[----:B-1----:R-:W-:Y:S02]  /*101f0*/  VIADD R18, R18, 0x38880 ;  /* 0x0003888012127836 */ /* 0x002fe40000000000 */
[----:B------:R-:W-:-:S05]  /*10200*/  VIADD R0, R0, 0x1 ;  /* 0x0000000100007836 */ /* 0x000fca0000000000 */
[----:B------:R-:W-:-:S04]  /*10210*/  ISETP.NE.AND P0, PT, R0, 0x2, PT ;  /* 0x000000020000780c */ /* 0x000fc80003f05270 */
[----:B0-----:R-:W-:Y:S02]  /*10220*/  SEL R4, RZ, 0x1, P0 ;  /* 0x00000001ff047807 */ /* 0x001fe40000000000 */
[----:B------:R-:W-:Y:S02]  /*10230*/  SEL R0, R0, RZ, P0 ;  /* 0x000000ff00007207 */ /* 0x000fe40000000000 */
[----:B------:R-:W-:Y:S02]  /*10240*/  LOP3.LUT R33, R33, R4, RZ, 0x3c, !PT ;  /* 0x0000000421217212 */ /* 0x000fe400078e3cff */
[----:B--2---:R-:W-:Y:S01]  /*10250*/  PRMT R18, R2, 0x654, R18 ;  /* 0x0000065402127816 */ /* 0x004fe20000000012 */
[----:B------:R-:W-:-:S03]  /*10260*/  IMAD.MOV.U32 R2, RZ, RZ, RZ ;  /* 0x000000ffff027224 */ /* 0x000fc600078e00ff */
[----:B------:R0:W-:Y:S04]  /*10270*/  SYNCS.ARRIVE.TRANS64.RED.A1T0 RZ, [R18+URZ], RZ ;  /* 0x000000ff12ff79a7 */ /* 0x0001e8000810043f */
.L_x_40:
[----:B------:R-:W1:Y:S01]  /*10280*/  S2R R4, SR_CgaCtaId ;  /* 0x0000000000047919 */ /* 0x000e620000008800 */
[----:B------:R-:W-:Y:S02]  /*10290*/  MOV R3, 0x400 ;  /* 0x0000040000037802 */ /* 0x000fe40000000f00 */
[----:B------:R-:W-:Y:S02]  /*102a0*/  SHF.L.U32 R2, R2, 0x1f, RZ ;  /* 0x0000001f02027819 */ /* 0x000fe400000006ff */
[----:B-1----:R-:W-:-:S04]  /*102b0*/  LEA R5, R4, R3, 0x18 ;  /* 0x0000000304057211 */ /* 0x002fc800078ec0ff */
[----:B------:R-:W1:Y:S02]  /*102c0*/  SYNCS.PHASECHK.TRANS64.TRYWAIT P0, [R5+URZ+0x38820], R2 ;  /* 0x03882002050075a7 */ /* 0x000e64000800017f */
[----:B-1----:R-:W-:Y:S05]  /*102d0*/  @!P0 BRA `(.L_x_84) ;  /* 0x0000003800348947 */ /* 0x002fea0003800000 */
.L_x_197:
[----:B------:R-:W2:Y:S02]  /*102e0*/  S2R R3, SR_TID.X ;  /* 0x0000000000037919 */ /* 0x000ea40000002100 */
[----:B--2---:R-:W-:-:S04]  /*102f0*/  SHF.R.U32.HI R3, RZ, 0x5, R3 ;  /* 0x00000005ff037819 */ /* 0x004fc80000011603 */
[----:B------:R-:W-:-:S05]  /*10300*/  LOP3.LUT R3, R3, 0x3, RZ, 0xc0, !PT ;  /* 0x0000000303037812 */ /* 0x000fca00078ec0ff */
[----:B-1----:R-:W1:Y:S02]  /*10310*/  SHFL.IDX PT, R2, R3, RZ, 0x1f ;  /* 0x00001fff03027589 */ /* 0x002e6400000e0000 */
[----:B-1----:R-:W-:-:S13]  /*10320*/  ISETP.NE.AND P0, PT, R2, RZ, PT ;  /* 0x000000ff0200720c */ /* 0x002fda0003f05270 */
[----:B------:R-:W-:Y:S05]  /*10330*/  @P0 BRA `(.L_x_8) ;  /* 0x0000000000a00947 */ /* 0x000fea0003800000 */
[----:B------:R-:W-:-:S13]  /*10340*/  ELECT P0, URZ, PT ;  /* 0x00000000003f782f */ /* 0x000fda0003800000 */
[----:B------:R-:W-:Y:S05]  /*10350*/  @!P0 BRA `(.L_x_8) ;  /* 0x0000000000988947 */ /* 0x000fea0003800000 */
[----:B------:R-:W-:-:S06]  /*10360*/  ULOP3.LUT UR4, UR36, 0x2, URZ, 0xfc, !UPT ;  /* 0x0000000224047892 */ /* 0x000fcc000f8efc3f */
[----:B------:R-:W-:-:S05]  /*10370*/  IMAD.U32 R2, RZ, RZ, UR4 ;  /* 0x00000004ff027e24 */ /* 0x000fca000f8e00ff */
[----:B------:R-:W-:-:S13]  /*10380*/  ISETP.NE.AND P0, PT, R2, 0x3, PT ;  /* 0x000000030200780c */ /* 0x000fda0003f05270 */
[----:B------:R-:W-:Y:S05]  /*10390*/  @!P0 BRA `(.L_x_85) ;  /* 0x0000000000048947 */ /* 0x000fea0003800000 */
[----:B------:R-:W-:Y:S01]  /*103a0*/  BPT.TRAP 0x1 ;  /* 0x000000040000795c */ /* 0x000fe20000300000 */
.L_x_85:
[C---:B------:R-:W-:Y:S01]  /*103b0*/  IMAD R4, R0.reuse, 0x8, R5 ;  /* 0x0000000800047824 */ /* 0x040fe200078e0205 */
[----:B------:R-:W-:Y:S01]  /*103c0*/  SHF.L.U32 R3, R33, 0x1f, RZ ;  /* 0x0000001f21037819 */ /* 0x000fe200000006ff */
[----:B------:R-:W-:-:S03]  /*103d0*/  VIADD R0, R0, 0x1 ;  /* 0x0000000100007836 */ /* 0x000fc60000000000 */
[----:B------:R-:W1:Y:S02]  /*103e0*/  SYNCS.PHASECHK.TRANS64.TRYWAIT P1, [R4+URZ+0x38840], R3 ;  /* 0x03884003040075a7 */ /* 0x000e64000802017f */
[----:B------:R-:W-:-:S04]  /*103f0*/  ISETP.NE.AND P2, PT, R0, 0x2, PT ;  /* 0x000000020000780c */ /* 0x000fc80003f45270 */
[----:B------:R-:W-:Y:S01]  /*10400*/  SEL R2, RZ, 0x1, P2 ;  /* 0x00000001ff027807 */ /* 0x000fe20001000000 */
[----:B-1----:R-:W-:Y:S08]  /*10410*/  @!P1 BRA `(.L_x_86) ;  /* 0x0000003400f89947 */ /* 0x002ff00003800000 */
.L_x_198:
[----:B------:R-:W-:Y:S02]  /*10420*/  SEL R0, R0, RZ, P2 ;  /* 0x000000ff00007207 */ /* 0x000fe40001000000 */
[----:B------:R-:W-:Y:S01]  /*10430*/  LOP3.LUT R2, R33, R2, RZ, 0x3c, !PT ;  /* 0x0000000221027212 */ /* 0x000fe200078e3cff */
[----:B------:R-:W-:Y:S06]  /*10440*/  @!P0 BRA `(.L_x_87) ;  /* 0x0000000000048947 */ /* 0x000fec0003800000 */
[----:B------:R-:W-:Y:S01]  /*10450*/  BPT.TRAP 0x1 ;  /* 0x000000040000795c */ /* 0x000fe20000300000 */
.L_x_87:
[----:B------:R-:W-:Y:S01]  /*10460*/  IMAD R5, R0, 0x8, R5 ;  /* 0x0000000800057824 */ /* 0x000fe200078e0205 */
[----:B------:R-:W-:-:S04]  /*10470*/  SHF.L.U32 R0, R2, 0x1f, RZ ;  /* 0x0000001f02007819 */ /* 0x000fc800000006ff */
[----:B------:R-:W2:Y:S02]  /*10480*/  SYNCS.PHASECHK.TRANS64.TRYWAIT P1, [R5+URZ+0x38840], R0 ;  /* 0x03884000050075a7 */ /* 0x000ea4000802017f */
[----:B--2---:R-:W-:Y:S05]  /*10490*/  @!P1 BRA `(.L_x_88) ;  /* 0x0000003400ec9947 */ /* 0x004fea0003800000 */
.L_x_199:
[----:B------:R-:W-:Y:S05]  /*104a0*/  @!P0 BRA `(.L_x_89) ;  /* 0x0000000000048947 */ /* 0x000fea0003800000 */
[----:B------:R-:W-:Y:S01]  /*104b0*/  BPT.TRAP 0x1 ;  /* 0x000000040000795c */ /* 0x000fe20000300000 */
.L_x_89:
[----:B------:R-:W3:Y:S02]  /*104c0*/  SYNCS.PHASECHK.TRANS64.TRYWAIT P1, [R4+URZ+0x38860], R3 ;  /* 0x03886003040075a7 */ /* 0x000ee4000802017f */
[----:B---3--:R-:W-:Y:S05]  /*104d0*/  @!P1 BRA `(.L_x_90) ;  /* 0x0000003400f09947 */ /* 0x008fea0003800000 */
.L_x_200:
[----:B------:R-:W-:Y:S05]  /*104e0*/  @!P0 BRA `(.L_x_91) ;  /* 0x0000000000048947 */ /* 0x000fea0003800000 */
[----:B------:R-:W-:Y:S01]  /*104f0*/  BPT.TRAP 0x1 ;  /* 0x000000040000795c */ /* 0x000fe20000300000 */
.L_x_91:
[----:B------:R-:W4:Y:S02]  /*10500*/  SYNCS.PHASECHK.TRANS64.TRYWAIT P1, [R5+URZ+0x38860], R0 ;  /* 0x03886000050075a7 */ /* 0x000f24000802017f */
[----:B----4-:R-:W-:Y:S05]  /*10510*/  @!P1 BRA `(.L_x_92) ;  /* 0x0000003400f49947 */ /* 0x010fea0003800000 */
.L_x_201:
[----:B------:R-:W-:Y:S05]  /*10520*/  @!P0 BRA `(.L_x_93) ;  /* 0x0000000000048947 */ /* 0x000fea0003800000 */
[----:B------:R-:W-:Y:S01]  /*10530*/  BPT.TRAP 0x1 ;  /* 0x000000040000795c */ /* 0x000fe20000300000 */
.L_x_93:
[----:B------:R-:W0:Y:S02]  /*10540*/  SYNCS.PHASECHK.TRANS64.TRYWAIT P1, [R4+URZ+0x38880], R3 ;  /* 0x03888003040075a7 */ /* 0x000e24000802017f */
[----:B0-----:R-:W-:Y:S05]  /*10550*/  @!P1 BRA `(.L_x_94) ;  /* 0x0000003400f89947 */ /* 0x001fea0003800000 */
.L_x_202:
[----:B------:R-:W-:Y:S05]  /*10560*/  @!P0 BRA `(.L_x_95) ;  /* 0x0000000000048947 */ /* 0x000fea0003800000 */
[----:B------:R-:W-:Y:S01]  /*10570*/  BPT.TRAP 0x1 ;  /* 0x000000040000795c */ /* 0x000fe20000300000 */
.L_x_95:
[----:B------:R0:W0:Y:S02]  /*10580*/  SYNCS.PHASECHK.TRANS64.TRYWAIT P0, [R5+URZ+0x38880], R0 ;  /* 0x03888000050075a7 */ /* 0x000024000800017f */
[----:B0-----:R-:W-:Y:S05]  /*10590*/  @!P0 NANOSLEEP.SYNCS 0x989680 ;  /* 0x009896800000895d */ /* 0x001fea0003900000 */
[----:B------:R-:W0:Y:S02]  /*105a0*/  @!P0 SYNCS.PHASECHK.TRANS64 P0, [R5+URZ+0x38880], R0 ;  /* 0x03888000050085a7 */ /* 0x000e24000800007f */
[----:B0-----:R-:W-:Y:S05]  /*105b0*/  @!P0 BRA `(.L_x_95) ;  /* 0xfffffffc00f08947 */ /* 0x001fea000383ffff */
.L_x_8:
[----:B------:R-:W-:Y:S05]  /*105c0*/  BSYNC B6 ;  /* 0x0000000000067941 */ /* 0x000fea0003800000 */
.L_x_5:
[----:B------:R-:W-:Y:S05]  /*105d0*/  EXIT ;  /* 0x000000000000794d */ /* 0x000fea0003800000 */
.L_x_12:
[----:B0-----:R-:W-:-:S04]  /*105e0*/  IMAD.U32 R5, RZ, RZ, UR41 ;  /* 0x00000029ff057e24 */ /* 0x001fc8000f8e00ff */
[----:B------:R0:W1:Y:S03]  /*105f0*/  SYNCS.PHASECHK.TRANS64.TRYWAIT P0, [R5+URZ+0x38800], R4 ;  /* 0x03880004050075a7 */ /* 0x000066000800017f */
[----:B-1----:R-:W-:Y:S05]  /*10600*/  @!P0 NANOSLEEP.SYNCS 0x989680 ;  /* 0x009896800000895d */ /* 0x002fea0003900000 */
[----:B------:R-:W1:Y:S02]  /*10610*/  @!P0 SYNCS.PHASECHK.TRANS64 P0, [R5+URZ+0x38800], R4 ;  /* 0x03880004050085a7 */ /* 0x000e64000800007f */
[----:B-1----:R-:W-:Y:S05]  /*10620*/  @!P0 BRA `(.L_x_12) ;  /* 0xfffffffc00ec8947 */ /* 0x002fea000383ffff */
[----:B------:R-:W-:Y:S05]  /*10630*/  BRA `(.L_x_96) ;  /* 0xffffff1000487947 */ /* 0x000fea000383ffff */
.L_x_16:
[----:B0-----:R-:W-:-:S04]  /*10640*/  IMAD.U32 R5, RZ, RZ, UR41 ;  /* 0x00000029ff057e24 */ /* 0x001fc8000f8e00ff */
[----:B------:R0:W2:Y:S03]  /*10650*/  SYNCS.PHASECHK.TRANS64.TRYWAIT P1, [R5+URZ+0x38830], R4 ;  /* 0x03883004050075a7 */ /* 0x0000a6000802017f */
[----:B--2---:R-:W-:Y:S05]  /*10660*/  @!P1 NANOSLEEP.SYNCS 0x989680 ;  /* 0x009896800000995d */ /* 0x004fea0003900000 */
[----:B------:R-:W2:Y:S02]  /*10670*/  @!P1 SYNCS.PHASECHK.TRANS64 P1, [R5+URZ+0x38830], R4 ;  /* 0x03883004050095a7 */ /* 0x000ea4000802007f */
[----:B--2---:R-:W-:Y:S05]  /*10680*/  @!P1 BRA `(.L_x_16) ;  /* 0xfffffffc00ec9947 */ /* 0x004fea000383ffff */
[----:B------:R-:W-:Y:S05]  /*10690*/  BRA `(.L_x_15) ;  /* 0xffffff1000647947 */ /* 0x000fea000383ffff */
.L_x_21:
[----:B---3--:R-:W-:-:S04]  /*106a0*/  MOV R7, UR41 ;  /* 0x0000002900077c02 */ /* 0x008fc80008000f00 */
[----:B------:R3:W4:Y:S03]  /*106b0*/  SYNCS.PHASECHK.TRANS64.TRYWAIT P1, [R7+URZ+0x38850], R4 ;  /* 0x03885004070075a7 */ /* 0x000726000802017f */
[----:B----4-:R-:W-:Y:S05]  /*106c0*/  @!P1 NANOSLEEP.SYNCS 0x989680 ;  /* 0x009896800000995d */ /* 0x010fea0003900000 */
[----:B------:R-:W4:Y:S02]  /*106d0*/  @!P1 SYNCS.PHASECHK.TRANS64 P1, [R7+URZ+0x38850], R4 ;  /* 0x03885004070095a7 */ /* 0x000f24000802007f */
[----:B----4-:R-:W-:Y:S05]  /*106e0*/  @!P1 BRA `(.L_x_21) ;  /* 0xfffffffc00ec9947 */ /* 0x010fea000383ffff */
[----:B------:R-:W-:Y:S05]  /*106f0*/  BRA `(.L_x_20) ;  /* 0xffffff3400e47947 */ /* 0x000fea000383ffff */
.L_x_27:
[----:B0-----:R-:W-:Y:S02]  /*10700*/  IMAD.U32 R2, RZ, RZ, UR51 ;  /* 0x00000033ff027e24 */ /* 0x001fe4000f8e00ff */
[----:B------:R-:W-:-:S04]  /*10710*/  IMAD.U32 R9, RZ, RZ, UR52 ;  /* 0x00000034ff097e24 */ /* 0x000fc8000f8e00ff */
[----:B------:R0:W1:Y:S03]  /*10720*/  SYNCS.PHASECHK.TRANS64.TRYWAIT P2, [R2+URZ+0x38830], R9 ;  /* 0x03883009020075a7 */ /* 0x000066000804017f */
[----:B-1----:R-:W-:Y:S05]  /*10730*/  @!P2 NANOSLEEP.SYNCS 0x989680 ;  /* 0x009896800000a95d */ /* 0x002fea0003900000 */
[----:B------:R-:W1:Y:S02]  /*10740*/  @!P2 SYNCS.PHASECHK.TRANS64 P2, [R2+URZ+0x38830], R9 ;  /* 0x038830090200a5a7 */ /* 0x000e64000804007f */
[----:B-1----:R-:W-:Y:S05]  /*10750*/  @!P2 BRA `(.L_x_27) ;  /* 0xfffffffc00e8a947 */ /* 0x002fea000383ffff */
[----:B------:R-:W-:Y:S05]  /*10760*/  BRA `(.L_x_26) ;  /* 0xffffff3800d87947 */ /* 0x000fea000383ffff */
.L_x_32:
[----:B0-----:R-:W-:Y:S02]  /*10770*/  IMAD.U32 R4, RZ, RZ, UR51 ;  /* 0x00000033ff047e24 */ /* 0x001fe4000f8e00ff */
[----:B------:R-:W-:-:S04]  /*10780*/  IMAD.U32 R7, RZ, RZ, UR52 ;  /* 0x00000034ff077e24 */ /* 0x000fc8000f8e00ff */
[----:B------:R0:W1:Y:S03]  /*10790*/  SYNCS.PHASECHK.TRANS64.TRYWAIT P2, [R4+URZ+0x38850], R7 ;  /* 0x03885007040075a7 */ /* 0x000066000804017f */
[----:B-1----:R-:W-:Y:S05]  /*107a0*/  @!P2 NANOSLEEP.SYNCS 0x989680 ;  /* 0x009896800000a95d */ /* 0x002fea0003900000 */
[----:B------:R-:W1:Y:S02]  /*107b0*/  @!P2 SYNCS.PHASECHK.TRANS64 P2, [R4+URZ+0x38850], R7 ;  /* 0x038850070400a5a7 */ /* 0x000e64000804007f */
[----:B-1----:R-:W-:Y:S05]  /*107c0*/  @!P2 BRA `(.L_x_32) ;  /* 0xfffffffc00e8a947 */ /* 0x002fea000383ffff */
[----:B------:R-:W-:Y:S05]  /*107d0*/  BRA `(.L_x_31) ;  /* 0xffffff60006c7947 */ /* 0x000fea000383ffff */
.L_x_46:
[----:B------:R-:W-:Y:S02]  /*107e0*/  IMAD.MOV.U32 R13, RZ, RZ, R19 ;  /* 0x000000ffff0d7224 */ /* 0x000fe400078e0013 */
[----:B------:R-:W-:Y:S02]  /*107f0*/  IMAD.MOV.U32 R12, RZ, RZ, RZ ;  /* 0x000000ffff0c7224 */ /* 0x000fe400078e00ff */
[----:B------:R-:W-:Y:S02]  /*10800*/  IMAD.MOV.U32 R11, RZ, RZ, 0x1f ;  /* 0x0000001fff0b7424 */ /* 0x000fe400078e00ff */
[----:B------:R-:W-:-:S07]  /*10810*/  IMAD.MOV.U32 R15, RZ, RZ, -0x1 ;  /* 0xffffffffff0f7424 */ /* 0x000fce00078e00ff */
[----:B0----5:R-:W-:Y:S05]  /*10820*/  WARPSYNC.COLLECTIVE R15, `(.L_x_97) ;  /* 0x000000000f087348 */ /* 0x021fea0003c00000 */
[----:B------:R1:W2:Y:S02]  /*10830*/  SHFL.IDX P6, R14, R13, R12, R11 ;  /* 0x0000000c0d0e7389 */ /* 0x0002a400000c000b */
[----:B012--5:R-:W-:Y:S01]  /*10840*/  ENDCOLLECTIVE ;  /* 0x000000000000791b */ /* 0x027fe20003800000 */
.L_x_97:
[----:B------:R-:W-:Y:S05]  /*10850*/  BRA `(.L_x_98) ;  /* 0xffffffb800cc7947 */ /* 0x000fea000383ffff */
.L_x_48:
[----:B0-----:R0:W1:Y:S02]  /*10860*/  SYNCS.PHASECHK.TRANS64.TRYWAIT P0, [R22+URZ+0x38880], R20 ;  /* 0x03888014160075a7 */ /* 0x001064000800017f */
[----:B-1----:R-:W-:Y:S05]  /*10870*/  @!P0 NANOSLEEP.SYNCS 0x989680 ;  /* 0x009896800000895d */ /* 0x002fea0003900000 */
[----:B------:R-:W1:Y:S02]  /*10880*/  @!P0 SYNCS.PHASECHK.TRANS64 P0, [R22+URZ+0x38880], R20 ;  /* 0x03888014160085a7 */ /* 0x000e64000800007f */
[----:B-1----:R-:W-:Y:S05]  /*10890*/  @!P0 BRA `(.L_x_48) ;  /* 0xfffffffc00f08947 */ /* 0x002fea000383ffff */
[----:B------:R-:W-:Y:S05]  /*108a0*/  BRA `(.L_x_99) ;  /* 0xffffffbc001c7947 */ /* 0x000fea000383ffff */
.L_x_49:
[----:B------:R-:W-:Y:S01]  /*108b0*/  BSSY B0, `(.L_x_100) ;  /* 0x0000008000007945 */ /* 0x000fe20003800000 */
[----:B------:R-:W-:Y:S02]  /*108c0*/  IMAD.MOV.U32 R13, RZ, RZ, R7 ;  /* 0x000000ffff0d7224 */ /* 0x000fe400078e0007 */
[----:B------:R-:W-:Y:S02]  /*108d0*/  IMAD.MOV.U32 R12, RZ, RZ, RZ ;  /* 0x000000ffff0c7224 */ /* 0x000fe400078e00ff */
[----:B------:R-:W-:Y:S02]  /*108e0*/  IMAD.MOV.U32 R11, RZ, RZ, 0x181f ;  /* 0x0000181fff0b7424 */ /* 0x000fe400078e00ff */
[----:B------:R-:W-:-:S07]  /*108f0*/  IMAD.MOV.U32 R15, RZ, RZ, -0x1 ;  /* 0xffffffffff0f7424 */ /* 0x000fce00078e00ff */
[----:B0-----:R-:W-:Y:S05]  /*10900*/  WARPSYNC.COLLECTIVE R15, `(.L_x_101) ;  /* 0x000000000f087348 */ /* 0x001fea0003c00000 */
[----:B------:R1:W2:Y:S02]  /*10910*/  SHFL.IDX P6, R14, R13, R12, R11 ;  /* 0x0000000c0d0e7389 */ /* 0x0002a400000c000b */
[----:B012---:R-:W-:Y:S01]  /*10920*/  ENDCOLLECTIVE ;  /* 0x000000000000791b */ /* 0x007fe20003800000 */
.L_x_101:
[----:B------:R-:W-:Y:S05]  /*10930*/  BSYNC B0 ;  /* 0x0000000000007941 */ /* 0x000fea0003800000 */
.L_x_100:
[----:B------:R-:W0:Y:S01]  /*10940*/  LDC R21, c[0x0][0x2f4] ;  /* 0x0000bd00ff157b82 */ /* 0x000e220000000800 */
[----:B------:R-:W-:Y:S01]  /*10950*/  IMAD.MOV.U32 R13, RZ, RZ, R5 ;  /* 0x000000ffff0d7224 */ /* 0x000fe200078e0005 */
[----:B------:R-:W-:Y:S01]  /*10960*/  MOV R12, RZ ;  /* 0x000000ff000c7202 */ /* 0x000fe20000000f00 */
[----:B------:R-:W-:Y:S01]  /*10970*/  IMAD.MOV.U32 R11, RZ, RZ, 0x181f ;  /* 0x0000181fff0b7424 */ /* 0x000fe200078e00ff */
[C---:B------:R-:W-:Y:S01]  /*10980*/  ISETP.GE.AND P3, PT, R6.reuse, 0x11, PT ;  /* 0x000000110600780c */ /* 0x040fe20003f66270 */
[----:B------:R-:W-:Y:S01]  /*10990*/  IMAD.MOV.U32 R15, RZ, RZ, -0x1 ;  /* 0xffffffffff0f7424 */ /* 0x000fe200078e00ff */
[----:B------:R-:W-:Y:S01]  /*109a0*/  LOP3.LUT R29, R29, 0xffffffdf, RZ, 0xc0, !PT ;  /* 0xffffffdf1d1d7812 */ /* 0x000fe200078ec0ff */
[----:B------:R-:W-:Y:S01]  /*109b0*/  IMAD.MOV.U32 R3, RZ, RZ, R14 ;  /* 0x000000ffff037224 */ /* 0x000fe200078e000e */
[----:B------:R-:W-:Y:S01]  /*109c0*/  ISETP.GE.AND P5, PT, R6, 0x31, PT ;  /* 0x000000310600780c */ /* 0x000fe20003fa6270 */
[----:B------:R-:W-:-:S12]  /*109d0*/  VIADD R17, R37, UR42 ;  /* 0x0000002a25117c36 */ /* 0x000fd80008000000 */
[----:B0-----:R-:W-:Y:S05]  /*109e0*/  WARPSYNC.COLLECTIVE R15, `(.L_x_102) ;  /* 0x000000000f087348 */ /* 0x001fea0003c00000 */
[----:B------:R1:W2:Y:S02]  /*109f0*/  SHFL.IDX P6, R14, R13, R12, R11 ;  /* 0x0000000c0d0e7389 */ /* 0x0002a400000c000b */
[----:B012---:R-:W-:Y:S01]  /*10a00*/  ENDCOLLECTIVE ;  /* 0x000000000000791b */ /* 0x007fe20003800000 */
.L_x_102:
[C---:B------:R-:W-:Y:S02]  /*10a10*/  ISETP.GE.AND P4, PT, R6.reuse, 0x41, PT ;  /* 0x000000410600780c */ /* 0x040fe40003f86270 */
[----:B------:R-:W-:Y:S02]  /*10a20*/  @P3 LOP3.LUT R29, R29, 0x20, RZ, 0xfc, !PT ;  /* 0x000000201d1d3812 */ /* 0x000fe400078efcff */
[----:B------:R-:W-:Y:S02]  /*10a30*/  ISETP.GE.AND P3, PT, R6, 0x51, PT ;  /* 0x000000510600780c */ /* 0x000fe40003f66270 */
[----:B------:R-:W-:Y:S02]  /*10a40*/  LOP3.LUT R29, R29, 0xffffffef, RZ, 0xc0, !PT ;  /* 0xffffffef1d1d7812 */ /* 0x000fe400078ec0ff */
[----:B------:R-:W-:Y:S01]  /*10a50*/  ISETP.GE.AND P1, PT, R32, R21, PT ;  /* 0x000000152000720c */ /* 0x000fe20003f26270 */
[----:B------:R-:W-:Y:S02]  /*10a60*/  IMAD.MOV.U32 R13, RZ, RZ, R7 ;  /* 0x000000ffff0d7224 */ /* 0x000fe400078e0007 */
[----:B------:R-:W-:Y:S01]  /*10a70*/  IMAD.MOV.U32 R12, RZ, RZ, 0x1 ;  /* 0x00000001ff0c7424 */ /* 0x000fe200078e00ff */
[----:B------:R-:W-:-:S02]  /*10a80*/  ISETP.LT.OR P2, PT, R6, 0x1, P1 ;  /* 0x000000010600780c */ /* 0x000fc40000f41670 */
[----:B------:R-:W-:-:S13]  /*10a90*/  IADD3 R2, P0, R32, R14, RZ ;  /* 0x0000000e20027210 */ /* 0x000fda0007f1e0ff */
[----:B------:R-:W-:Y:S05]  /*10aa0*/  WARPSYNC.COLLECTIVE R15, `(.L_x_103) ;  /* 0x000000000f087348 */ /* 0x000fea0003c00000 */
[----:B------:R0:W1:Y:S02]  /*10ab0*/  SHFL.IDX P6, R14, R13, R12, R11 ;  /* 0x0000000c0d0e7389 */ /* 0x00006400000c000b */
[----:B01----:R-:W-:Y:S01]  /*10ac0*/  ENDCOLLECTIVE ;  /* 0x000000000000791b */ /* 0x003fe20003800000 */
.L_x_103:
[----:B------:R-:W-:Y:S01]  /*10ad0*/  IMAD.X R3, RZ, RZ, R3, P0 ;  /* 0x000000ffff037224 */ /* 0x000fe200000e0603 */
[----:B------:R-:W-:-:S04]  /*10ae0*/  ISETP.GE.AND P0, PT, R19, R21, PT ;  /* 0x000000151300720c */ /* 0x000fc80003f06270 */
[----:B------:R-:W-:Y:S01]  /*10af0*/  @!PT LDS RZ, [RZ] ;  /* 0x00000000fffff984 */ /* 0x000fe20000000800 */
[----:B------:R-:W-:Y:S01]  /*10b00*/  @!PT LDS RZ, [RZ] ;  /* 0x00000000fffff984 */ /* 0x000fe20000000800 */
[----:B------:R-:W-:Y:S01]  /*10b10*/  @!PT LDS RZ, [RZ] ;  /* 0x00000000fffff984 */ /* 0x000fe20000000800 */
[----:B------:R-:W-:Y:S01]  /*10b20*/  LDGSTS.E.BYPASS.LTC128B.128 [R17+0x10400], desc[UR46][R2.64], !P2 ;  /* 0x1040000002117fae */ /* 0x000fe2000d101d6e */
[----:B------:R-:W-:Y:S01]  /*10b30*/  ISETP.LT.OR P2, PT, R6, 0x1, P0 ;  /* 0x000000010600780c */ /* 0x000fe20000741670 */
[----:B------:R-:W-:-:S12]  /*10b40*/  IMAD.MOV.U32 R13, RZ, RZ, R5 ;  /* 0x000000ffff0d7224 */ /* 0x000fd800078e0005 */
[----:B------:R0:W-:Y:S02]  /*10b50*/  LDGSTS.E.BYPASS.LTC128B.128 [R17+0x14400], desc[UR46][R2.64+0x80], !P2 ;  /* 0x1440008002117fae */ /* 0x0001e4000d101d6e */
[----:B0-----:R-:W-:-:S07]  /*10b60*/  IMAD.MOV.U32 R3, RZ, RZ, R14 ;  /* 0x000000ffff037224 */ /* 0x001fce00078e000e */
[----:B------:R-:W-:Y:S05]  /*10b70*/  WARPSYNC.COLLECTIVE R15, `(.L_x_104) ;  /* 0x000000000f087348 */ /* 0x000fea0003c00000 */
[----:B------:R0:W1:Y:S02]  /*10b80*/  SHFL.IDX P6, R14, R13, R12, R11 ;  /* 0x0000000c0d0e7389 */ /* 0x00006400000c000b */
[----:B01----:R-:W-:Y:S01]  /*10b90*/  ENDCOLLECTIVE ;  /* 0x000000000000791b */ /* 0x003fe20003800000 */
.L_x_104:
[----:B------:R-:W-:Y:S02]  /*10ba0*/  IMAD.MOV.U32 R13, RZ, RZ, R7 ;  /* 0x000000ffff0d7224 */ /* 0x000fe400078e0007 */
[----:B------:R-:W-:Y:S01]  /*10bb0*/  IMAD.MOV.U32 R12, RZ, RZ, 0x2 ;  /* 0x00000002ff0c7424 */ /* 0x000fe200078e00ff */
[----:B------:R-:W-:-:S13]  /*10bc0*/  IADD3 R2, P2, R32, R14, RZ ;  /* 0x0000000e20027210 */ /* 0x000fda0007f5e0ff */
[----:B------:R-:W-:Y:S05]  /*10bd0*/  WARPSYNC.COLLECTIVE R15, `(.L_x_105) ;  /* 0x000000000f087348 */ /* 0x000fea0003c00000 */
[----:B------:R0:W1:Y:S02]  /*10be0*/  SHFL.IDX P6, R14, R13, R12, R11 ;  /* 0x0000000c0d0e7389 */ /* 0x00006400000c000b */
[----:B01----:R-:W-:Y:S01]  /*10bf0*/  ENDCOLLECTIVE ;  /* 0x000000000000791b */ /* 0x003fe20003800000 */
.L_x_105:
[----:B------:R-:W-:Y:S01]  /*10c00*/  IMAD.X R3, RZ, RZ, R3, P2 ;  /* 0x000000ffff037224 */ /* 0x000fe200010e0603 */
[----:B------:R-:W-:Y:S01]  /*10c10*/  ISETP.LT.OR P2, PT, R6, 0x11, P1 ;  /* 0x000000110600780c */ /* 0x000fe20000f41670 */
[----:B------:R-:W-:-:S12]  /*10c20*/  IMAD.MOV.U32 R13, RZ, RZ, R5 ;  /* 0x000000ffff0d7224 */ /* 0x000fd800078e0005 */
[----:B------:R-:W-:Y:S01]  /*10c30*/  @!PT LDS RZ, [RZ] ;  /* 0x00000000fffff984 */ /* 0x000fe20000000800 */
[----:B------:R-:W-:Y:S01]  /*10c40*/  @!PT LDS RZ, [RZ] ;  /* 0x00000000fffff984 */ /* 0x000fe20000000800 */
[----:B------:R-:W-:Y:S01]  /*10c50*/  @!PT LDS RZ, [RZ] ;  /* 0x00000000fffff984 */ /* 0x000fe20000000800 */
[----:B------:R-:W-:Y:S01]  /*10c60*/  LDGSTS.E.BYPASS.LTC128B.128 [R17+0x10c00], desc[UR46][R2.64], !P2 ;  /* 0x10c0000002117fae */ /* 0x000fe2000d101d6e */
[----:B------:R-:W-:-:S13]  /*10c70*/  ISETP.LT.OR P2, PT, R6, 0x11, P0 ;  /* 0x000000110600780c */ /* 0x000fda0000741670 */
[----:B------:R0:W-:Y:S02]  /*10c80*/  LDGSTS.E.BYPASS.LTC128B.128 [R17+0x14c00], desc[UR46][R2.64+0x80], !P2 ;  /* 0x14c0008002117fae */ /* 0x0001e4000d101d6e */
[----:B0-----:R-:W-:-:S07]  /*10c90*/  IMAD.MOV.U32 R3, RZ, RZ, R14 ;  /* 0x000000ffff037224 */ /* 0x001fce00078e000e */
[----:B------:R-:W-:Y:S05]  /*10ca0*/  WARPSYNC.COLLECTIVE R15, `(.L_x_106) ;  /* 0x000000000f087348 */ /* 0x000fea0003c00000 */
[----:B------:R0:W1:Y:S02]  /*10cb0*/  SHFL.IDX P6, R14, R13, R12, R11 ;  /* 0x0000000c0d0e7389 */ /* 0x00006400000c000b */
[----:B01----:R-:W-:Y:S01]  /*10cc0*/  ENDCOLLECTIVE ;  /* 0x000000000000791b */ /* 0x003fe20003800000 */
.L_x_106:
[----:B------:R-:W-:Y:S01]  /*10cd0*/  MOV R13, R7 ;  /* 0x00000007000d7202 */ /* 0x000fe20000000f00 */
[----:B------:R-:W-:Y:S01]  /*10ce0*/  IMAD.MOV.U32 R12, RZ, RZ, 0x3 ;  /* 0x00000003ff0c7424 */ /* 0x000fe200078e00ff */
[----:B------:R-:W-:-:S13]  /*10cf0*/  IADD3 R2, P2, R32, R14, RZ ;  /* 0x0000000e20027210 */ /* 0x000fda0007f5e0ff */
[----:B------:R-:W-:Y:S05]  /*10d00*/  WARPSYNC.COLLECTIVE R15, `(.L_x_107) ;  /* 0x000000000f087348 */ /* 0x000fea0003c00000 */
[----:B------:R0:W1:Y:S02]  /*10d10*/  SHFL.IDX P6, R14, R13, R12, R11 ;  /* 0x0000000c0d0e7389 */ /* 0x00006400000c000b */
[----:B01----:R-:W-:Y:S01]  /*10d20*/  ENDCOLLECTIVE ;  /* 0x000000000000791b */ /* 0x003fe20003800000 */
.L_x_107:
        /* <DEDUP_REMOVED lines=13> */
.L_x_108:
[----:B------:R-:W-:Y:S02]  /*10e00*/  IMAD.MOV.U32 R13, RZ, RZ, R7 ;  /* 0x000000ffff0d7224 */ /* 0x000fe400078e0007 */
[----:B------:R-:W-:Y:S01]  /*10e10*/  IMAD.MOV.U32 R12, RZ, RZ, 0x4 ;  /* 0x00000004ff0c7424 */ /* 0x000fe200078e00ff */
[----:B------:R-:W-:-:S13]  /*10e20*/  IADD3 R2, P2, R32, R14, RZ ;  /* 0x0000000e20027210 */ /* 0x000fda0007f5e0ff */
[----:B------:R-:W-:Y:S05]  /*10e30*/  WARPSYNC.COLLECTIVE R15, `(.L_x_109) ;  /* 0x000000000f087348 */ /* 0x000fea0003c00000 */
[----:B------:R0:W1:Y:S02]  /*10e40*/  SHFL.IDX P6, R14, R13, R12, R11 ;  /* 0x0000000c0d0e7389 */ /* 0x00006400000c000b */
[----:B01----:R-:W-:Y:S01]  /*10e50*/  ENDCOLLECTIVE ;  /* 0x000000000000791b */ /* 0x003fe20003800000 */
.L_x_109:
        /* <DEDUP_REMOVED lines=13> */
.L_x_110:
[----:B------:R-:W-:Y:S02]  /*10f30*/  IMAD.MOV.U32 R13, RZ, RZ, R7 ;  /* 0x000000ffff0d7224 */ /* 0x000fe400078e0007 */
[----:B------:R-:W-:Y:S01]  /*10f40*/  IMAD.MOV.U32 R12, RZ, RZ, 0x5 ;  /* 0x00000005ff0c7424 */ /* 0x000fe200078e00ff */
[----:B------:R-:W-:-:S13]  /*10f50*/  IADD3 R2, P2, R32, R14, RZ ;  /* 0x0000000e20027210 */ /* 0x000fda0007f5e0ff */
[----:B------:R-:W-:Y:S05]  /*10f60*/  WARPSYNC.COLLECTIVE R15, `(.L_x_111) ;  /* 0x000000000f087348 */ /* 0x000fea0003c00000 */
[----:B------:R0:W1:Y:S02]  /*10f70*/  SHFL.IDX P6, R14, R13, R12, R11 ;  /* 0x0000000c0d0e7389 */ /* 0x00006400000c000b */
[----:B01----:R-:W-:Y:S01]  /*10f80*/  ENDCOLLECTIVE ;  /* 0x000000000000791b */ /* 0x003fe20003800000 */
.L_x_111:
        /* <DEDUP_REMOVED lines=13> */
.L_x_112:
[----:B------:R-:W-:Y:S01]  /*11060*/  MOV R13, R7 ;  /* 0x00000007000d7202 */ /* 0x000fe20000000f00 */
[----:B------:R-:W-:Y:S01]  /*11070*/  IMAD.MOV.U32 R12, RZ, RZ, 0x6 ;  /* 0x00000006ff0c7424 */ /* 0x000fe200078e00ff */
[----:B------:R-:W-:-:S13]  /*11080*/  IADD3 R2, P2, R32, R14, RZ ;  /* 0x0000000e20027210 */ /* 0x000fda0007f5e0ff */
[----:B------:R-:W-:Y:S05]  /*11090*/  WARPSYNC.COLLECTIVE R15, `(.L_x_113) ;  /* 0x000000000f087348 */ /* 0x000fea0003c00000 */
[----:B------:R0:W1:Y:S02]  /*110a0*/  SHFL.IDX P6, R14, R13, R12, R11 ;  /* 0x0000000c0d0e7389 */ /* 0x00006400000c000b */
[----:B01----:R-:W-:Y:S01]  /*110b0*/  ENDCOLLECTIVE ;  /* 0x000000000000791b */ /* 0x003fe20003800000 */
.L_x_113:
        /* <DEDUP_REMOVED lines=13> */
.L_x_114:
[----:B------:R-:W-:Y:S02]  /*11190*/  IMAD.MOV.U32 R13, RZ, RZ, R7 ;  /* 0x000000ffff0d7224 */ /* 0x000fe400078e0007 */
[----:B------:R-:W-:Y:S01]  /*111a0*/  IMAD.MOV.U32 R12, RZ, RZ, 0x7 ;  /* 0x00000007ff0c7424 */ /* 0x000fe200078e00ff */
[----:B------:R-:W-:-:S13]  /*111b0*/  IADD3 R2, P2, R32, R14, RZ ;  /* 0x0000000e20027210 */ /* 0x000fda0007f5e0ff */
[----:B------:R-:W-:Y:S05]  /*111c0*/  WARPSYNC.COLLECTIVE R15, `(.L_x_115) ;  /* 0x000000000f087348 */ /* 0x000fea0003c00000 */
[----:B------:R0:W1:Y:S02]  /*111d0*/  SHFL.IDX P6, R14, R13, R12, R11 ;  /* 0x0000000c0d0e7389 */ /* 0x00006400000c000b */
[----:B01----:R-:W-:Y:S01]  /*111e0*/  ENDCOLLECTIVE ;  /* 0x000000000000791b */ /* 0x003fe20003800000 */
.L_x_115:
[----:B------:R-:W-:Y:S01]  /*111f0*/  IMAD.X R3, RZ, RZ, R3, P2 ;  /* 0x000000ffff037224 */ /* 0x000fe200010e0603 */
[----:B------:R-:W-:Y:S01]  /*11200*/  ISETP.LT.OR P2, PT, R6, 0x61, P1 ;  /* 0x000000610600780c */ /* 0x000fe20000f41670 */
[----:B------:R-:W-:-:S12]  /*11210*/  IMAD.MOV.U32 R13, RZ, RZ, R5 ;  /* 0x000000ffff0d7224 */ /* 0x000fd800078e0005 */
[----:B------:R-:W-:Y:S01]  /*11220*/  @!PT LDS RZ, [RZ] ;  /* 0x00000000fffff984 */ /* 0x000fe20000000800 */
[----:B------:R-:W-:Y:S01]  /*11230*/  @!PT LDS RZ, [RZ] ;  /* 0x00000000fffff984 */ /* 0x000fe20000000800 */
[----:B------:R-:W-:Y:S01]  /*11240*/  @!PT LDS RZ, [RZ] ;  /* 0x00000000fffff984 */ /* 0x000fe20000000800 */
[----:B------:R0:W-:Y:S01]  /*11250*/  LDGSTS.E.BYPASS.LTC128B.128 [R17+0x13400], desc[UR46][R2.64], !P2 ;  /* 0x1340000002117fae */ /* 0x0001e2000d101d6e */
[----:B------:R-:W-:Y:S01]  /*11260*/  ISETP.LT.OR P2, PT, R6, 0x61, P0 ;  /* 0x000000610600780c */ /* 0x000fe20000741670 */
[----:B------:R-:W-:-:S12]  /*11270*/  IMAD.MOV.U32 R7, RZ, RZ, R14 ;  /* 0x000000ffff077224 */ /* 0x000fd800078e000e */
[----:B0-----:R-:W-:Y:S05]  /*11280*/  WARPSYNC.COLLECTIVE R15, `(.L_x_116) ;  /* 0x000000000f087348 */ /* 0x001fea0003c00000 */
[----:B------:R1:W2:Y:S02]  /*11290*/  SHFL.IDX P6, R14, R13, R12, R11 ;  /* 0x0000000c0d0e7389 */ /* 0x0002a400000c000b */
[----:B012---:R-:W-:Y:S01]  /*112a0*/  ENDCOLLECTIVE ;  /* 0x000000000000791b */ /* 0x007fe20003800000 */
.L_x_116:
[----:B------:R-:W-:Y:S01]  /*112b0*/  @!PT LDS RZ, [RZ] ;  /* 0x00000000fffff984 */ /* 0x000fe20000000800 */
[----:B------:R-:W-:Y:S01]  /*112c0*/  @!PT LDS RZ, [RZ] ;  /* 0x00000000fffff984 */ /* 0x000fe20000000800 */
[----:B------:R-:W-:Y:S01]  /*112d0*/  @!PT LDS RZ, [RZ] ;  /* 0x00000000fffff984 */ /* 0x000fe20000000800 */
[----:B------:R0:W-:Y:S01]  /*112e0*/  LDGSTS.E.BYPASS.LTC128B.128 [R17+0x17400], desc[UR46][R2.64+0x80], !P2 ;  /* 0x1740008002117fae */ /* 0x0001e2000d101d6e */
[----:B------:R-:W-:-:S13]  /*112f0*/  ISETP.GE.AND P2, PT, R6, 0x21, PT ;  /* 0x000000210600780c */ /* 0x000fda0003f46270 */
[----:B------:R-:W-:Y:S02]  /*11300*/  @P2 LOP3.LUT R29, R29, 0x10, RZ, 0xfc, !PT ;  /* 0x000000101d1d2812 */ /* 0x000fe400078efcff */
[C---:B------:R-:W-:Y:S02]  /*11310*/  ISETP.GE.AND P2, PT, R6.reuse, 0x61, PT ;  /* 0x000000610600780c */ /* 0x040fe40003f46270 */
[----:B------:R-:W-:Y:S02]  /*11320*/  LOP3.LUT R29, R29, 0xffffffbf, RZ, 0xc0, !PT ;  /* 0xffffffbf1d1d7812 */ /* 0x000fe400078ec0ff */
[----:B------:R-:W-:-:S13]  /*11330*/  ISETP.GE.AND P6, PT, R6, 0x71, PT ;  /* 0x000000710600780c */ /* 0x000fda0003fc6270 */
[----:B------:R-:W-:Y:S01]  /*11340*/  @P6 LOP3.LUT R29, R29, 0x40, RZ, 0xfc, !PT ;  /* 0x000000401d1d6812 */ /* 0x000fe200078efcff */
[----:B0-----:R-:W-:Y:S06]  /*11350*/  BRA `(.L_x_117) ;  /* 0xffffffb800207947 */ /* 0x001fec000383ffff */
.L_x_52:
[----:B-1----:R1:W2:Y:S02]  /*11360*/  SYNCS.PHASECHK.TRANS64.TRYWAIT P0, [R22+URZ+0x38840], R20 ;  /* 0x03884014160075a7 */ /* 0x0022a4000800017f */
[----:B--2---:R-:W-:Y:S05]  /*11370*/  @!P0 NANOSLEEP.SYNCS 0x989680 ;  /* 0x009896800000895d */ /* 0x004fea0003900000 */
[----:B------:R-:W2:Y:S02]  /*11380*/  @!P0 SYNCS.PHASECHK.TRANS64 P0, [R22+URZ+0x38840], R20 ;  /* 0x03884014160085a7 */ /* 0x000ea4000800007f */
[----:B--2---:R-:W-:Y:S05]  /*11390*/  @!P0 BRA `(.L_x_52) ;  /* 0xfffffffc00f08947 */ /* 0x004fea000383ffff */
[----:B------:R-:W-:Y:S05]  /*113a0*/  BRA `(.L_x_118) ;  /* 0xffffffb800687947 */ /* 0x000fea000383ffff */
.L_x_53:
[----:B------:R-:W-:Y:S01]  /*113b0*/  BSSY B0, `(.L_x_119) ;  /* 0x0000008000007945 */ /* 0x000fe20003800000 */
[----:B------:R-:W-:Y:S02]  /*113c0*/  IMAD.MOV.U32 R13, RZ, RZ, R4 ;  /* 0x000000ffff0d7224 */ /* 0x000fe400078e0004 */
[----:B------:R-:W-:Y:S02]  /*113d0*/  IMAD.MOV.U32 R12, RZ, RZ, RZ ;  /* 0x000000ffff0c7224 */ /* 0x000fe400078e00ff */
[----:B------:R-:W-:Y:S02]  /*113e0*/  IMAD.MOV.U32 R11, RZ, RZ, 0x181f ;  /* 0x0000181fff0b7424 */ /* 0x000fe400078e00ff */
[----:B------:R-:W-:-:S07]  /*113f0*/  IMAD.MOV.U32 R15, RZ, RZ, -0x1 ;  /* 0xffffffffff0f7424 */ /* 0x000fce00078e00ff */
[----:B01----:R-:W-:Y:S05]  /*11400*/  WARPSYNC.COLLECTIVE R15, `(.L_x_120) ;  /* 0x000000000f087348 */ /* 0x003fea0003c00000 */
[----:B------:R2:W3:Y:S02]  /*11410*/  SHFL.IDX P6, R14, R13, R12, R11 ;  /* 0x0000000c0d0e7389 */ /* 0x0004e400000c000b */
[----:B0123--:R-:W-:Y:S01]  /*11420*/  ENDCOLLECTIVE ;  /* 0x000000000000791b */ /* 0x00ffe20003800000 */
.L_x_120:
[----:B------:R-:W-:Y:S05]  /*11430*/  BSYNC B0 ;  /* 0x0000000000007941 */ /* 0x000fea0003800000 */
.L_x_119:
[----:B------:R-:W-:Y:S01]  /*11440*/  IMAD.MOV.U32 R13, RZ, RZ, R0 ;  /* 0x000000ffff0d7224 */ /* 0x000fe200078e0000 */
[----:B------:R-:W-:Y:S01]  /*11450*/  MOV R12, RZ ;  /* 0x000000ff000c7202 */ /* 0x000fe20000000f00 */
[----:B------:R-:W-:Y:S02]  /*11460*/  IMAD.MOV.U32 R11, RZ, RZ, 0x181f ;  /* 0x0000181fff0b7424 */ /* 0x000fe400078e00ff */
[----:B------:R-:W-:Y:S02]  /*11470*/  IMAD.MOV.U32 R15, RZ, RZ, -0x1 ;  /* 0xffffffffff0f7424 */ /* 0x000fe400078e00ff */
[----:B------:R-:W-:-:S07]  /*11480*/  IMAD.MOV.U32 R2, RZ, RZ, R14 ;  /* 0x000000ffff027224 */ /* 0x000fce00078e000e */
[----:B------:R-:W-:Y:S05]  /*11490*/  WARPSYNC.COLLECTIVE R15, `(.L_x_121) ;  /* 0x000000000f087348 */ /* 0x000fea0003c00000 */
[----:B------:R0:W1:Y:S02]  /*114a0*/  SHFL.IDX P6, R14, R13, R12, R11 ;  /* 0x0000000c0d0e7389 */ /* 0x00006400000c000b */
[----:B01----:R-:W-:Y:S01]  /*114b0*/  ENDCOLLECTIVE ;  /* 0x000000000000791b */ /* 0x003fe20003800000 */
.L_x_121:
[----:B------:R-:W-:Y:S02]  /*114c0*/  IMAD.MOV.U32 R13, RZ, RZ, R4 ;  /* 0x000000ffff0d7224 */ /* 0x000fe400078e0004 */
[----:B------:R-:W-:Y:S01]  /*114d0*/  IMAD.MOV.U32 R12, RZ, RZ, 0x1 ;  /* 0x00000001ff0c7424 */ /* 0x000fe200078e00ff */
[----:B------:R-:W-:-:S13]  /*114e0*/  LOP3.LUT P6, RZ, R29, 0x80, RZ, 0xc0, !PT ;  /* 0x000000801dff7812 */ /* 0x000fda00078cc0ff */
[----:B------:R-:W-:-:S05]  /*114f0*/  @P6 IADD3 R14, P0, R32, R14, RZ ;  /* 0x0000000e200e6210 */ /* 0x000fca0007f1e0ff */
[----:B------:R-:W-:Y:S01]  /*11500*/  @P6 IMAD.X R3, RZ, RZ, R2, P0 ;  /* 0x000000ffff036224 */ /* 0x000fe200000e0602 */
[----:B------:R-:W-:Y:S01]  /*11510*/  ISETP.GE.AND P0, PT, R32, R10, PT ;  /* 0x0000000a2000720c */ /* 0x000fe20003f06270 */
[----:B------:R-:W-:-:S12]  /*11520*/  @P6 IMAD.MOV.U32 R2, RZ, RZ, R14 ;  /* 0x000000ffff026224 */ /* 0x000fd800078e000e */
[----:B------:R-:W-:Y:S01]  /*11530*/  @!PT LDS RZ, [RZ] ;  /* 0x00000000fffff984 */ /* 0x000fe20000000800 */
[----:B------:R-:W-:Y:S01]  /*11540*/  @!PT LDS RZ, [RZ] ;  /* 0x00000000fffff984 */ /* 0x000fe20000000800 */
[----:B------:R-:W-:Y:S01]  /*11550*/  @!PT LDS RZ, [RZ] ;  /* 0x00000000fffff984 */ /* 0x000fe20000000800 */
[----:B------:R0:W-:Y:S04]  /*11560*/  @P6 LDGSTS.E.BYPASS.LTC128B.128 [R17+0x28400], desc[UR46][R2.64], !P0 ;  /* 0x2840000002116fae */ /* 0x0001e8000c101d6e */
[----:B------:R0:W-:Y:S02]  /*11570*/  @P6 LDGSTS.E.BYPASS.LTC128B.128 [R17+0x2c400], desc[UR46][R2.64+0x80], !P1 ;  /* 0x2c40008002116fae */ /* 0x0001e4000c901d6e */
[----:B0-----:R-:W-:Y:S05]  /*11580*/  WARPSYNC.COLLECTIVE R15, `(.L_x_122) ;  /* 0x000000000f087348 */ /* 0x001fea0003c00000 */
[----:B------:R1:W2:Y:S02]  /*11590*/  SHFL.IDX P6, R14, R13, R12, R11 ;  /* 0x0000000c0d0e7389 */ /* 0x0002a400000c000b */
[----:B012---:R-:W-:Y:S01]  /*115a0*/  ENDCOLLECTIVE ;  /* 0x000000000000791b */ /* 0x007fe20003800000 */
.L_x_122:
[----:B------:R-:W-:Y:S02]  /*115b0*/  IMAD.MOV.U32 R13, RZ, RZ, R0 ;  /* 0x000000ffff0d7224 */ /* 0x000fe400078e0000 */
[----:B------:R-:W-:-:S07]  /*115c0*/  IMAD.MOV.U32 R5, RZ, RZ, R14 ;  /* 0x000000ffff057224 */ /* 0x000fce00078e000e */
[----:B------:R-:W-:Y:S05]  /*115d0*/  WARPSYNC.COLLECTIVE R15, `(.L_x_123) ;  /* 0x000000000f087348 */ /* 0x000fea0003c00000 */
[----:B------:R0:W1:Y:S02]  /*115e0*/  SHFL.IDX P6, R14, R13, R12, R11 ;  /* 0x0000000c0d0e7389 */ /* 0x00006400000c000b */
[----:B01----:R-:W-:Y:S01]  /*115f0*/  ENDCOLLECTIVE ;  /* 0x000000000000791b */ /* 0x003fe20003800000 */
.L_x_123:
[----:B------:R-:W-:Y:S02]  /*11600*/  IMAD.MOV.U32 R13, RZ, RZ, R4 ;  /* 0x000000ffff0d7224 */ /* 0x000fe400078e0004 */
[----:B------:R-:W-:Y:S01]  /*11610*/  IMAD.MOV.U32 R12, RZ, RZ, 0x2 ;  /* 0x00000002ff0c7424 */ /* 0x000fe200078e00ff */
[----:B------:R-:W-:-:S13]  /*11620*/  LOP3.LUT P6, RZ, R29, 0x20, RZ, 0xc0, !PT ;  /* 0x000000201dff7812 */ /* 0x000fda00078cc0ff */
[----:B------:R-:W-:-:S05]  /*11630*/  @P6 IADD3 R14, P0, R32, R14, RZ ;  /* 0x0000000e200e6210 */ /* 0x000fca0007f1e0ff */
[----:B------:R-:W-:Y:S01]  /*11640*/  @P6 IMAD.X R5, RZ, RZ, R5, P0 ;  /* 0x000000ffff056224 */ /* 0x000fe200000e0605 */
[----:B------:R-:W-:Y:S01]  /*11650*/  ISETP.GE.AND P0, PT, R32, R10, PT ;  /* 0x0000000a2000720c */ /* 0x000fe20003f06270 */
[----:B------:R-:W-:Y:S02]  /*11660*/  @P6 IMAD.MOV.U32 R2, RZ, RZ, R14 ;  /* 0x000000ffff026224 */ /* 0x000fe400078e000e */
[----:B------:R-:W-:-:S10]  /*11670*/  @P6 IMAD.MOV.U32 R3, RZ, RZ, R5 ;  /* 0x000000ffff036224 */ /* 0x000fd400078e0005 */
        /* <DEDUP_REMOVED lines=8> */
.L_x_124:
[----:B------:R-:W-:Y:S01]  /*11700*/  MOV R13, R0 ;  /* 0x00000000000d7202 */ /* 0x000fe20000000f00 */
[----:B------:R-:W-:-:S07]  /*11710*/  IMAD.MOV.U32 R5, RZ, RZ, R14 ;  /* 0x000000ffff057224 */ /* 0x000fce00078e000e */
[----:B------:R-:W-:Y:S05]  /*11720*/  WARPSYNC.COLLECTIVE R15, `(.L_x_125) ;  /* 0x000000000f087348 */ /* 0x000fea0003c00000 */
[----:B------:R0:W1:Y:S02]  /*11730*/  SHFL.IDX P6, R14, R13, R12, R11 ;  /* 0x0000000c0d0e7389 */ /* 0x00006400000c000b */
[----:B01----:R-:W-:Y:S01]  /*11740*/  ENDCOLLECTIVE ;  /* 0x000000000000791b */ /* 0x003fe20003800000 */
.L_x_125:
        /* <DEDUP_REMOVED lines=16> */
.L_x_126:
[----:B------:R-:W-:Y:S02]  /*11850*/  IMAD.MOV.U32 R13, RZ, RZ, R0 ;  /* 0x000000ffff0d7224 */ /* 0x000fe400078e0000 */
[----:B------:R-:W-:-:S07]  /*11860*/  IMAD.MOV.U32 R5, RZ, RZ, R14 ;  /* 0x000000ffff057224 */ /* 0x000fce00078e000e */
[----:B------:R-:W-:Y:S05]  /*11870*/  WARPSYNC.COLLECTIVE R15, `(.L_x_127) ;  /* 0x000000000f087348 */ /* 0x000fea0003c00000 */
[----:B------:R0:W1:Y:S02]  /*11880*/  SHFL.IDX P6, R14, R13, R12, R11 ;  /* 0x0000000c0d0e7389 */ /* 0x00006400000c000b */
[----:B01----:R-:W-:Y:S01]  /*11890*/  ENDCOLLECTIVE ;  /* 0x000000000000791b */ /* 0x003fe20003800000 */
.L_x_127:
[----:B------:R-:W-:Y:S02]  /*118a0*/  IMAD.MOV.U32 R13, RZ, RZ, R4 ;  /* 0x000000ffff0d7224 */ /* 0x000fe400078e0004 */
[----:B------:R-:W-:Y:S01]  /*118b0*/  IMAD.MOV.U32 R12, RZ, RZ, 0x4 ;  /* 0x00000004ff0c7424 */ /* 0x000fe200078e00ff */
[C---:B------:R-:W-:Y:S02]  /*118c0*/  @P5 IADD3 R14, P0, R32.reuse, R14, RZ ;  /* 0x0000000e200e5210 */ /* 0x040fe40007f1e0ff */
[----:B------:R-:W-:-:S03]  /*118d0*/  ISETP.GE.AND P6, PT, R32, R10, PT ;  /* 0x0000000a2000720c */ /* 0x000fc60003fc6270 */
[----:B------:R-:W-:Y:S02]  /*118e0*/  @P5 IMAD.X R5, RZ, RZ, R5, P0 ;  /* 0x000000ffff055224 */ /* 0x000fe400000e0605 */
[----:B------:R-:W-:Y:S02]  /*118f0*/  @P5 IMAD.MOV.U32 R2, RZ, RZ, R14 ;  /* 0x000000ffff025224 */ /* 0x000fe400078e000e */
[----:B------:R-:W-:-:S06]  /*11900*/  @P5 IMAD.MOV.U32 R3, RZ, RZ, R5 ;  /* 0x000000ffff035224 */ /* 0x000fcc00078e0005 */
[----:B------:R-:W-:Y:S01]  /*11910*/  @!PT LDS RZ, [RZ] ;  /* 0x00000000fffff984 */ /* 0x000fe20000000800 */
[----:B------:R-:W-:Y:S01]  /*11920*/  @!PT LDS RZ, [RZ] ;  /* 0x00000000fffff984 */ /* 0x000fe20000000800 */
[----:B------:R-:W-:Y:S01]  /*11930*/  @!PT LDS RZ, [RZ] ;  /* 0x00000000fffff984 */ /* 0x000fe20000000800 */
[----:B------:R0:W-:Y:S02]  /*11940*/  @P5 LDGSTS.E.BYPASS.LTC128B.128 [R17+0x29c00], desc[UR46][R2.64], !P6 ;  /* 0x29c0000002115fae */ /* 0x0001e4000f101d6e */
[----:B0-----:R-:W-:Y:S05]  /*11950*/  WARPSYNC.COLLECTIVE R15, `(.L_x_128) ;  /* 0x000000000f087348 */ /* 0x001fea0003c00000 */
[----:B------:R1:W2:Y:S02]  /*11960*/  SHFL.IDX P6, R14, R13, R12, R11 ;  /* 0x0000000c0d0e7389 */ /* 0x0002a400000c000b */
[----:B012---:R-:W-:Y:S01]  /*11970*/  ENDCOLLECTIVE ;  /* 0x000000000000791b */ /* 0x007fe20003800000 */
.L_x_128:
[----:B------:R-:W-:Y:S01]  /*11980*/  @!PT LDS RZ, [RZ] ;  /* 0x00000000fffff984 */ /* 0x000fe20000000800 */
[----:B------:R-:W-:Y:S01]  /*11990*/  @!PT LDS RZ, [RZ] ;  /* 0x00000000fffff984 */ /* 0x000fe20000000800 */
[----:B------:R-:W-:Y:S01]  /*119a0*/  @!PT LDS RZ, [RZ] ;  /* 0x00000000fffff984 */ /* 0x000fe20000000800 */
[----:B------:R0:W-:Y:S01]  /*119b0*/  @P5 LDGSTS.E.BYPASS.LTC128B.128 [R17+0x2dc00], desc[UR46][R2.64+0x80], !P1 ;  /* 0x2dc0008002115fae */ /* 0x0001e2000c901d6e */
[----:B------:R-:W-:Y:S01]  /*119c0*/  ISETP.GE.AND P5, PT, R32, R10, PT ;  /* 0x0000000a2000720c */ /* 0x000fe20003fa6270 */
[----:B------:R-:W-:Y:S02]  /*119d0*/  IMAD.MOV.U32 R13, RZ, RZ, R0 ;  /* 0x000000ffff0d7224 */ /* 0x000fe400078e0000 */
[----:B------:R-:W-:-:S10]  /*119e0*/  IMAD.MOV.U32 R5, RZ, RZ, R14 ;  /* 0x000000ffff057224 */ /* 0x000fd400078e000e */
[----:B0-----:R-:W-:Y:S05]  /*119f0*/  WARPSYNC.COLLECTIVE R15, `(.L_x_129) ;  /* 0x000000000f087348 */ /* 0x001fea0003c00000 */
[----:B------:R1:W2:Y:S02]  /*11a00*/  SHFL.IDX P6, R14, R13, R12, R11 ;  /* 0x0000000c0d0e7389 */ /* 0x0002a400000c000b */
[----:B012---:R-:W-:Y:S01]  /*11a10*/  ENDCOLLECTIVE ;  /* 0x000000000000791b */ /* 0x007fe20003800000 */
.L_x_129:
[----:B------:R-:W-:Y:S02]  /*11a20*/  IMAD.MOV.U32 R13, RZ, RZ, R4 ;  /* 0x000000ffff0d7224 */ /* 0x000fe400078e0004 */
[----:B------:R-:W-:Y:S01]  /*11a30*/  IMAD.MOV.U32 R12, RZ, RZ, 0x5 ;  /* 0x00000005ff0c7424 */ /* 0x000fe200078e00ff */
[----:B------:R-:W-:-:S04]  /*11a40*/  @P4 IADD3 R14, P0, R32, R14, RZ ;  /* 0x0000000e200e4210 */ /* 0x000fc80007f1e0ff */
[----:B------:R-:W-:Y:S01]  /*11a50*/  @P4 IADD3.X R5, RZ, R5, RZ, P0, !PT ;  /* 0x00000005ff054210 */ /* 0x000fe200007fe4ff */
[----:B------:R-:W-:-:S08]  /*11a60*/  @P4 IMAD.MOV.U32 R2, RZ, RZ, R14 ;  /* 0x000000ffff024224 */ /* 0x000fd000078e000e */
[----:B------:R-:W-:Y:S05]  /*11a70*/  WARPSYNC.COLLECTIVE R15, `(.L_x_130) ;  /* 0x000000000f087348 */ /* 0x000fea0003c00000 */
[----:B------:R0:W1:Y:S02]  /*11a80*/  SHFL.IDX P6, R14, R13, R12, R11 ;  /* 0x0000000c0d0e7389 */ /* 0x00006400000c000b */
[----:B01----:R-:W-:Y:S01]  /*11a90*/  ENDCOLLECTIVE ;  /* 0x000000000000791b */ /* 0x003fe20003800000 */
.L_x_130:
[----:B------:R-:W-:-:S05]  /*11aa0*/  @P4 IMAD.MOV.U32 R3, RZ, RZ, R5 ;  /* 0x000000ffff034224 */ /* 0x000fca00078e0005 */
[----:B------:R-:W-:Y:S01]  /*11ab0*/  @!PT LDS RZ, [RZ] ;  /* 0x00000000fffff984 */ /* 0x000fe20000000800 */
[----:B------:R-:W-:Y:S01]  /*11ac0*/  @!PT LDS RZ, [RZ] ;  /* 0x00000000fffff984 */ /* 0x000fe20000000800 */
[----:B------:R-:W-:Y:S01]  /*11ad0*/  @!PT LDS RZ, [RZ] ;  /* 0x00000000fffff984 */ /* 0x000fe20000000800 */
[----:B------:R0:W-:Y:S04]  /*11ae0*/  @P4 LDGSTS.E.BYPASS.LTC128B.128 [R17+0x2a400], desc[UR46][R2.64], !P5 ;  /* 0x2a40000002114fae */ /* 0x0001e8000e901d6e */
[----:B------:R0:W-:Y:S01]  /*11af0*/  @P4 LDGSTS.E.BYPASS.LTC128B.128 [R17+0x2e400], desc[UR46][R2.64+0x80], !P1 ;  /* 0x2e40008002114fae */ /* 0x0001e2000c901d6e */
[----:B------:R-:W-:Y:S02]  /*11b00*/  IMAD.MOV.U32 R13, RZ, RZ, R0 ;  /* 0x000000ffff0d7224 */ /* 0x000fe400078e0000 */
[----:B------:R-:W-:-:S07]  /*11b10*/  IMAD.MOV.U32 R5, RZ, RZ, R14 ;  /* 0x000000ffff057224 */ /* 0x000fce00078e000e */
[----:B0-----:R-:W-:Y:S05]  /*11b20*/  WARPSYNC.COLLECTIVE R15, `(.L_x_131) ;  /* 0x000000000f087348 */ /* 0x001fea0003c00000 */
[----:B------:R1:W2:Y:S02]  /*11b30*/  SHFL.IDX P6, R14, R13, R12, R11 ;  /* 0x0000000c0d0e7389 */ /* 0x0002a400000c000b */
[----:B012---:R-:W-:Y:S01]  /*11b40*/  ENDCOLLECTIVE ;  /* 0x000000000000791b */ /* 0x007fe20003800000 */
.L_x_131:
[----:B------:R-:W-:Y:S02]  /*11b50*/  IMAD.MOV.U32 R13, RZ, RZ, R4 ;  /* 0x000000ffff0d7224 */ /* 0x000fe400078e0004 */
[----:B------:R-:W-:Y:S01]  /*11b60*/  IMAD.MOV.U32 R12, RZ, RZ, 0x6 ;  /* 0x00000006ff0c7424 */ /* 0x000fe200078e00ff */
[----:B------:R-:W-:-:S13]  /*11b70*/  @P3 IADD3 R6, P0, R32, R14, RZ ;  /* 0x0000000e20063210 */ /* 0x000fda0007f1e0ff */
[----:B------:R-:W-:Y:S05]  /*11b80*/  WARPSYNC.COLLECTIVE R15, `(.L_x_132) ;  /* 0x000000000f087348 */ /* 0x000fea0003c00000 */
[----:B------:R0:W1:Y:S02]  /*11b90*/  SHFL.IDX P6, R14, R13, R12, R11 ;  /* 0x0000000c0d0e7389 */ /* 0x00006400000c000b */
[----:B01----:R-:W-:Y:S01]  /*11ba0*/  ENDCOLLECTIVE ;  /* 0x000000000000791b */ /* 0x003fe20003800000 */
.L_x_132:
[----:B------:R-:W-:Y:S02]  /*11bb0*/  @P3 IMAD.X R7, RZ, RZ, R5, P0 ;  /* 0x000000ffff073224 */ /* 0x000fe400000e0605 */
[----:B------:R-:W-:Y:S02]  /*11bc0*/  @P3 IMAD.MOV.U32 R2, RZ, RZ, R6 ;  /* 0x000000ffff023224 */ /* 0x000fe400078e0006 */
[----:B------:R-:W-:-:S05]  /*11bd0*/  @P3 IMAD.MOV.U32 R3, RZ, RZ, R7 ;  /* 0x000000ffff033224 */ /* 0x000fca00078e0007 */
[----:B------:R-:W-:Y:S01]  /*11be0*/  @!PT LDS RZ, [RZ] ;  /* 0x00000000fffff984 */ /* 0x000fe20000000800 */
[----:B------:R-:W-:Y:S01]  /*11bf0*/  @!PT LDS RZ, [RZ] ;  /* 0x00000000fffff984 */ /* 0x000fe20000000800 */
[----:B------:R-:W-:Y:S01]  /*11c00*/  @!PT LDS RZ, [RZ] ;  /* 0x00000000fffff984 */ /* 0x000fe20000000800 */
[----:B------:R0:W-:Y:S01]  /*11c10*/  @P3 LDGSTS.E.BYPASS.LTC128B.128 [R17+0x2ac00], desc[UR46][R2.64], !P5 ;  /* 0x2ac0000002113fae */ /* 0x0001e2000e901d6e */
[----:B------:R-:W-:-:S03]  /*11c20*/  IMAD.MOV.U32 R13, RZ, RZ, R0 ;  /* 0x000000ffff0d7224 */ /* 0x000fc600078e0000 */
[----:B------:R0:W-:Y:S01]  /*11c30*/  @P3 LDGSTS.E.BYPASS.LTC128B.128 [R17+0x2ec00], desc[UR46][R2.64+0x80], !P1 ;  /* 0x2ec0008002113fae */ /* 0x0001e2000c901d6e */
[----:B------:R-:W-:-:S07]  /*11c40*/  IMAD.MOV.U32 R5, RZ, RZ, R14 ;  /* 0x000000ffff057224 */ /* 0x000fce00078e000e */
[----:B0-----:R-:W-:Y:S05]  /*11c50*/  WARPSYNC.COLLECTIVE R15, `(.L_x_133) ;  /* 0x000000000f087348 */ /* 0x001fea0003c00000 */
[----:B------:R1:W2:Y:S02]  /*11c60*/  SHFL.IDX P6, R14, R13, R12, R11 ;  /* 0x0000000c0d0e7389 */ /* 0x0002a400000c000b */
[----:B012---:R-:W-:Y:S01]  /*11c70*/  ENDCOLLECTIVE ;  /* 0x000000000000791b */ /* 0x007fe20003800000 */
.L_x_133:
[----:B------:R-:W-:Y:S02]  /*11c80*/  IMAD.MOV.U32 R13, RZ, RZ, R4 ;  /* 0x000000ffff0d7224 */ /* 0x000fe400078e0004 */
[----:B------:R-:W-:Y:S01]  /*11c90*/  IMAD.MOV.U32 R12, RZ, RZ, 0x7 ;  /* 0x00000007ff0c7424 */ /* 0x000fe200078e00ff */
[----:B------:R-:W-:-:S04]  /*11ca0*/  @P2 IADD3 R14, P0, R32, R14, RZ ;  /* 0x0000000e200e2210 */ /* 0x000fc80007f1e0ff */
[----:B------:R-:W-:Y:S01]  /*11cb0*/  @P2 MOV R2, R14 ;  /* 0x0000000e00022202 */ /* 0x000fe20000000f00 */
[----:B------:R-:W-:-:S08]  /*11cc0*/  @P2 IMAD.X R5, RZ, RZ, R5, P0 ;  /* 0x000000ffff052224 */ /* 0x000fd000000e0605 */
[----:B------:R-:W-:Y:S05]  /*11cd0*/  WARPSYNC.COLLECTIVE R15, `(.L_x_134) ;  /* 0x000000000f087348 */ /* 0x000fea0003c00000 */
[----:B------:R0:W1:Y:S02]  /*11ce0*/  SHFL.IDX P6, R14, R13, R12, R11 ;  /* 0x0000000c0d0e7389 */ /* 0x00006400000c000b */
[----:B01----:R-:W-:Y:S01]  /*11cf0*/  ENDCOLLECTIVE ;  /* 0x000000000000791b */ /* 0x003fe20003800000 */
.L_x_134:
        /* <DEDUP_REMOVED lines=11> */
.L_x_135:
[----:B------:R-:W-:Y:S05]  /*11db0*/  BRA `(.L_x_136) ;  /* 0xffffffb400507947 */ /* 0x000fea000383ffff */
.L_x_56:
[----:B------:R-:W-:Y:S02]  /*11dc0*/  IMAD.MOV.U32 R13, RZ, RZ, R4 ;  /* 0x000000ffff0d7224 */ /* 0x000fe400078e0004 */
[----:B------:R-:W-:Y:S02]  /*11dd0*/  IMAD.MOV.U32 R12, RZ, RZ, RZ ;  /* 0x000000ffff0c7224 */ /* 0x000fe400078e00ff */
[----:B------:R-:W-:Y:S02]  /*11de0*/  IMAD.MOV.U32 R11, RZ, RZ, 0x181f ;  /* 0x0000181fff0b7424 */ /* 0x000fe400078e00ff */
[----:B------:R-:W-:-:S07]  /*11df0*/  IMAD.MOV.U32 R15, RZ, RZ, -0x1 ;  /* 0xffffffffff0f7424 */ /* 0x000fce00078e00ff */
[----:B01----:R-:W-:Y:S05]  /*11e00*/  WARPSYNC.COLLECTIVE R15, `(.L_x_137) ;  /* 0x000000000f087348 */ /* 0x003fea0003c00000 */
[----:B------:R2:W3:Y:S02]  /*11e10*/  SHFL.IDX P6, R14, R13, R12, R11 ;  /* 0x0000000c0d0e7389 */ /* 0x0004e400000c000b */
[----:B0123--:R-:W-:Y:S01]  /*11e20*/  ENDCOLLECTIVE ;  /* 0x000000000000791b */ /* 0x00ffe20003800000 */
.L_x_137:
[----:B------:R-:W-:Y:S02]  /*11e30*/  IMAD.MOV.U32 R13, RZ, RZ, R0 ;  /* 0x000000ffff0d7224 */ /* 0x000fe400078e0000 */
[----:B------:R-:W-:-:S07]  /*11e40*/  IMAD.MOV.U32 R2, RZ, RZ, R14 ;  /* 0x000000ffff027224 */ /* 0x000fce00078e000e */
[----:B------:R-:W-:Y:S05]  /*11e50*/  WARPSYNC.COLLECTIVE R15, `(.L_x_138) ;  /* 0x000000000f087348 */ /* 0x000fea0003c00000 */
[----:B------:R0:W1:Y:S02]  /*11e60*/  SHFL.IDX P6, R14, R13, R12, R11 ;  /* 0x0000000c0d0e7389 */ /* 0x00006400000c000b */
[----:B01----:R-:W-:Y:S01]  /*11e70*/  ENDCOLLECTIVE ;  /* 0x000000000000791b */ /* 0x003fe20003800000 */
.L_x_138:
[----:B------:R-:W-:Y:S02]  /*11e80*/  ULDC UR4, c[0x0][0x288] ;  /* 0x0000a20000047ab9 */ /* 0x000fe40000000800 */
[----:B------:R-:W-:Y:S02]  /*11e90*/  IMAD R5, R6, UR4, RZ ;  /* 0x0000000406057c24 */ /* 0x000fe4000f8e02ff */
[----:B------:R-:W-:-:S05]  /*11ea0*/  IMAD R6, R26, 0x80, R23 ;  /* 0x000000801a067824 */ /* 0x000fca00078e0217 */
[C---:B------:R-:W-:Y:S02]  /*11eb0*/  ISETP.GE.AND P2, PT, R6.reuse, R5, PT ;  /* 0x000000050600720c */ /* 0x040fe40003f46270 */
[----:B------:R-:W-:Y:S01]  /*11ec0*/  IADD3 R8, R6, 0x10, RZ ;  /* 0x0000001006087810 */ /* 0x000fe20007ffe0ff */
[----:B------:R-:W-:Y:S02]  /*11ed0*/  IMAD.MOV.U32 R13, RZ, RZ, R4 ;  /* 0x000000ffff0d7224 */ /* 0x000fe400078e0004 */
[----:B------:R-:W-:-:S08]  /*11ee0*/  IMAD.MOV.U32 R12, RZ, RZ, 0x1 ;  /* 0x00000001ff0c7424 */ /* 0x000fd000078e00ff */
[----:B------:R-:W-:-:S05]  /*11ef0*/  @!P2 IADD3 R14, P3, R32, R14, RZ ;  /* 0x0000000e200ea210 */ /* 0x000fca0007f7e0ff */
[----:B------:R-:W-:Y:S02]  /*11f00*/  @!P2 IMAD.X R3, RZ, RZ, R2, P3 ;  /* 0x000000ffff03a224 */ /* 0x000fe400018e0602 */
[----:B------:R-:W-:-:S07]  /*11f10*/  @!P2 IMAD.MOV.U32 R2, RZ, RZ, R14 ;  /* 0x000000ffff02a224 */ /* 0x000fce00078e000e */
[----:B------:R-:W-:Y:S05]  /*11f20*/  WARPSYNC.COLLECTIVE R15, `(.L_x_139) ;  /* 0x000000000f087348 */ /* 0x000fea0003c00000 */
[----:B------:R0:W1:Y:S02]  /*11f30*/  SHFL.IDX P6, R14, R13, R12, R11 ;  /* 0x0000000c0d0e7389 */ /* 0x00006400000c000b */
[----:B01----:R-:W-:Y:S01]  /*11f40*/  ENDCOLLECTIVE ;  /* 0x000000000000791b */ /* 0x003fe20003800000 */
.L_x_139:
[----:B------:R-:W-:Y:S01]  /*11f50*/  @!PT LDS RZ, [RZ] ;  /* 0x00000000fffff984 */ /* 0x000fe20000000800 */
[----:B------:R-:W-:Y:S01]  /*11f60*/  @!PT LDS RZ, [RZ] ;  /* 0x00000000fffff984 */ /* 0x000fe20000000800 */
[----:B------:R-:W-:Y:S01]  /*11f70*/  @!PT LDS RZ, [RZ] ;  /* 0x00000000fffff984 */ /* 0x000fe20000000800 */
[----:B------:R0:W-:Y:S04]  /*11f80*/  @!P2 LDGSTS.E.BYPASS.LTC128B.128 [R17+0x20400], desc[UR46][R2.64], !P1 ;  /* 0x204000000211afae */ /* 0x0001e8000c901d6e */
[----:B------:R0:W-:Y:S01]  /*11f90*/  @!P2 LDGSTS.E.BYPASS.LTC128B.128 [R17+0x24400], desc[UR46][R2.64+0x80], !P0 ;  /* 0x244000800211afae */ /* 0x0001e2000c101d6e */
[----:B------:R-:W-:Y:S01]  /*11fa0*/  ISETP.GE.AND P2, PT, R8, R5, PT ;  /* 0x000000050800720c */ /* 0x000fe20003f46270 */
[----:B------:R-:W-:Y:S02]  /*11fb0*/  VIADD R8, R6, 0x20 ;  /* 0x0000002006087836 */ /* 0x000fe40000000000 */
[----:B------:R-:W-:Y:S02]  /*11fc0*/  IMAD.MOV.U32 R13, RZ, RZ, R0 ;  /* 0x000000ffff0d7224 */ /* 0x000fe400078e0000 */
[----:B------:R-:W-:-:S08]  /*11fd0*/  IMAD.MOV.U32 R7, RZ, RZ, R14 ;  /* 0x000000ffff077224 */ /* 0x000fd000078e000e */
[----:B0-----:R-:W-:Y:S05]  /*11fe0*/  WARPSYNC.COLLECTIVE R15, `(.L_x_140) ;  /* 0x000000000f087348 */ /* 0x001fea0003c00000 */
[----:B------:R1:W2:Y:S02]  /*11ff0*/  SHFL.IDX P6, R14, R13, R12, R11 ;  /* 0x0000000c0d0e7389 */ /* 0x0002a400000c000b */
[----:B012---:R-:W-:Y:S01]  /*12000*/  ENDCOLLECTIVE ;  /* 0x000000000000791b */ /* 0x007fe20003800000 */
.L_x_140:
[----:B------:R-:W-:Y:S02]  /*12010*/  IMAD.MOV.U32 R13, RZ, RZ, R4 ;  /* 0x000000ffff0d7224 */ /* 0x000fe400078e0004 */
[----:B------:R-:W-:Y:S01]  /*12020*/  IMAD.MOV.U32 R12, RZ, RZ, 0x2 ;  /* 0x00000002ff0c7424 */ /* 0x000fe200078e00ff */
[----:B------:R-:W-:-:S05]  /*12030*/  @!P2 IADD3 R14, P3, R32, R14, RZ ;  /* 0x0000000e200ea210 */ /* 0x000fca0007f7e0ff */
[----:B------:R-:W-:-:S08]  /*12040*/  @!P2 IMAD.MOV.U32 R2, RZ, RZ, R14 ;  /* 0x000000ffff02a224 */ /* 0x000fd000078e000e */
[----:B------:R-:W-:Y:S05]  /*12050*/  WARPSYNC.COLLECTIVE R15, `(.L_x_141) ;  /* 0x000000000f087348 */ /* 0x000fea0003c00000 */
[----:B------:R0:W1:Y:S02]  /*12060*/  SHFL.IDX P6, R14, R13, R12, R11 ;  /* 0x0000000c0d0e7389 */ /* 0x00006400000c000b */
[----:B01----:R-:W-:Y:S01]  /*12070*/  ENDCOLLECTIVE ;  /* 0x000000000000791b */ /* 0x003fe20003800000 */
.L_x_141:
[----:B------:R-:W-:-:S04]  /*12080*/  @!P2 IMAD.X R7, RZ, RZ, R7, P3 ;  /* 0x000000ffff07a224 */ /* 0x000fc800018e0607 */
[----:B------:R-:W-:-:S05]  /*12090*/  @!P2 IMAD.MOV.U32 R3, RZ, RZ, R7 ;  /* 0x000000ffff03a224 */ /* 0x000fca00078e0007 */
[----:B------:R-:W-:Y:S01]  /*120a0*/  @!PT LDS RZ, [RZ] ;  /* 0x00000000fffff984 */ /* 0x000fe20000000800 */
[----:B------:R-:W-:Y:S01]  /*120b0*/  @!PT LDS RZ, [RZ] ;  /* 0x00000000fffff984 */ /* 0x000fe20000000800 */
[----:B------:R-:W-:Y:S01]  /*120c0*/  @!PT LDS RZ, [RZ] ;  /* 0x00000000fffff984 */ /* 0x000fe20000000800 */
[----:B------:R0:W-:Y:S01]  /*120d0*/  @!P2 LDGSTS.E.BYPASS.LTC128B.128 [R17+0x20c00], desc[UR46][R2.64], !P1 ;  /* 0x20c000000211afae */ /* 0x0001e2000c901d6e */
[----:B------:R-:W-:-:S03]  /*120e0*/  IMAD.MOV.U32 R13, RZ, RZ, R0 ;  /* 0x000000ffff0d7224 */ /* 0x000fc600078e0000 */
[----:B------:R0:W-:Y:S01]  /*120f0*/  @!P2 LDGSTS.E.BYPASS.LTC128B.128 [R17+0x24c00], desc[UR46][R2.64+0x80], !P0 ;  /* 0x24c000800211afae */ /* 0x0001e2000c101d6e */
[----:B------:R-:W-:Y:S01]  /*12100*/  ISETP.GE.AND P2, PT, R8, R5, PT ;  /* 0x000000050800720c */ /* 0x000fe20003f46270 */
[----:B------:R-:W-:Y:S02]  /*12110*/  VIADD R8, R6, 0x30 ;  /* 0x0000003006087836 */ /* 0x000fe40000000000 */
[----:B------:R-:W-:-:S10]  /*12120*/  IMAD.MOV.U32 R7, RZ, RZ, R14 ;  /* 0x000000ffff077224 */ /* 0x000fd400078e000e */
[----:B0-----:R-:W-:Y:S05]  /*12130*/  WARPSYNC.COLLECTIVE R15, `(.L_x_142) ;  /* 0x000000000f087348 */ /* 0x001fea0003c00000 */
[----:B------:R1:W2:Y:S02]  /*12140*/  SHFL.IDX P6, R14, R13, R12, R11 ;  /* 0x0000000c0d0e7389 */ /* 0x0002a400000c000b */
[----:B012---:R-:W-:Y:S01]  /*12150*/  ENDCOLLECTIVE ;  /* 0x000000000000791b */ /* 0x007fe20003800000 */
.L_x_142:
[----:B------:R-:W-:Y:S02]  /*12160*/  IMAD.MOV.U32 R13, RZ, RZ, R4 ;  /* 0x000000ffff0d7224 */ /* 0x000fe400078e0004 */
[----:B------:R-:W-:Y:S01]  /*12170*/  IMAD.MOV.U32 R12, RZ, RZ, 0x3 ;  /* 0x00000003ff0c7424 */ /* 0x000fe200078e00ff */
[----:B------:R-:W-:-:S05]  /*12180*/  @!P2 IADD3 R14, P3, R32, R14, RZ ;  /* 0x0000000e200ea210 */ /* 0x000fca0007f7e0ff */
[----:B------:R-:W-:-:S08]  /*12190*/  @!P2 IMAD.MOV.U32 R2, RZ, RZ, R14 ;  /* 0x000000ffff02a224 */ /* 0x000fd000078e000e */
[----:B------:R-:W-:Y:S05]  /*121a0*/  WARPSYNC.COLLECTIVE R15, `(.L_x_143) ;  /* 0x000000000f087348 */ /* 0x000fea0003c00000 */
[----:B------:R0:W1:Y:S02]  /*121b0*/  SHFL.IDX P6, R14, R13, R12, R11 ;  /* 0x0000000c0d0e7389 */ /* 0x00006400000c000b */
[----:B01----:R-:W-:Y:S01]  /*121c0*/  ENDCOLLECTIVE ;  /* 0x000000000000791b */ /* 0x003fe20003800000 */
.L_x_143:
[----:B------:R-:W-:-:S05]  /*121d0*/  @!P2 IMAD.X R7, RZ, RZ, R7, P3 ;  /* 0x000000ffff07a224 */ /* 0x000fca00018e0607 */
[----:B------:R-:W-:-:S05]  /*121e0*/  @!P2 MOV R3, R7 ;  /* 0x000000070003a202 */ /* 0x000fca0000000f00 */
        /* <DEDUP_REMOVED lines=12> */
.L_x_144:
[----:B------:R-:W-:Y:S02]  /*122b0*/  IMAD.MOV.U32 R13, RZ, RZ, R4 ;  /* 0x000000ffff0d7224 */ /* 0x000fe400078e0004 */
[----:B------:R-:W-:Y:S01]  /*122c0*/  IMAD.MOV.U32 R12, RZ, RZ, 0x4 ;  /* 0x00000004ff0c7424 */ /* 0x000fe200078e00ff */
[----:B------:R-:W-:-:S05]  /*122d0*/  @!P2 IADD3 R14, P3, R32, R14, RZ ;  /* 0x0000000e200ea210 */ /* 0x000fca0007f7e0ff */
[----:B------:R-:W-:-:S08]  /*122e0*/  @!P2 IMAD.MOV.U32 R2, RZ, RZ, R14 ;  /* 0x000000ffff02a224 */ /* 0x000fd000078e000e */
[----:B------:R-:W-:Y:S05]  /*122f0*/  WARPSYNC.COLLECTIVE R15, `(.L_x_145) ;  /* 0x000000000f087348 */ /* 0x000fea0003c00000 */
[----:B------:R0:W1:Y:S02]  /*12300*/  SHFL.IDX P6, R14, R13, R12, R11 ;  /* 0x0000000c0d0e7389 */ /* 0x00006400000c000b */
[----:B01----:R-:W-:Y:S01]  /*12310*/  ENDCOLLECTIVE ;  /* 0x000000000000791b */ /* 0x003fe20003800000 */
.L_x_145:
        /* <DEDUP_REMOVED lines=14> */
.L_x_146:
[----:B------:R-:W-:Y:S02]  /*12400*/  IMAD.MOV.U32 R13, RZ, RZ, R4 ;  /* 0x000000ffff0d7224 */ /* 0x000fe400078e0004 */
[----:B------:R-:W-:Y:S01]  /*12410*/  IMAD.MOV.U32 R12, RZ, RZ, 0x5 ;  /* 0x00000005ff0c7424 */ /* 0x000fe200078e00ff */
[----:B------:R-:W-:-:S04]  /*12420*/  @!P2 IADD3 R14, P3, R32, R14, RZ ;  /* 0x0000000e200ea210 */ /* 0x000fc80007f7e0ff */
[----:B------:R-:W-:Y:S01]  /*12430*/  @!P2 MOV R2, R14 ;  /* 0x0000000e0002a202 */ /* 0x000fe20000000f00 */
[----:B------:R-:W-:-:S08]  /*12440*/  @!P2 IMAD.X R7, RZ, RZ, R7, P3 ;  /* 0x000000ffff07a224 */ /* 0x000fd000018e0607 */
[----:B------:R-:W-:Y:S05]  /*12450*/  WARPSYNC.COLLECTIVE R15, `(.L_x_147) ;  /* 0x000000000f087348 */ /* 0x000fea0003c00000 */
[----:B------:R0:W1:Y:S02]  /*12460*/  SHFL.IDX P6, R14, R13, R12, R11 ;  /* 0x0000000c0d0e7389 */ /* 0x00006400000c000b */
[----:B01----:R-:W-:Y:S01]  /*12470*/  ENDCOLLECTIVE ;  /* 0x000000000000791b */ /* 0x003fe20003800000 */
.L_x_147:
[----:B------:R-:W-:-:S05]  /*12480*/  @!P2 IMAD.MOV.U32 R3, RZ, RZ, R7 ;  /* 0x000000ffff03a224 */ /* 0x000fca00078e0007 */
[----:B------:R-:W-:Y:S01]  /*12490*/  @!PT LDS RZ, [RZ] ;  /* 0x00000000fffff984 */ /* 0x000fe20000000800 */
[----:B------:R-:W-:Y:S01]  /*124a0*/  @!PT LDS RZ, [RZ] ;  /* 0x00000000fffff984 */ /* 0x000fe20000000800 */
[----:B------:R-:W-:Y:S01]  /*124b0*/  @!PT LDS RZ, [RZ] ;  /* 0x00000000fffff984 */ /* 0x000fe20000000800 */
[----:B------:R0:W-:Y:S04]  /*124c0*/  @!P2 LDGSTS.E.BYPASS.LTC128B.128 [R17+0x22400], desc[UR46][R2.64], !P1 ;  /* 0x224000000211afae */ /* 0x0001e8000c901d6e */
[----:B------:R0:W-:Y:S01]  /*124d0*/  @!P2 LDGSTS.E.BYPASS.LTC128B.128 [R17+0x26400], desc[UR46][R2.64+0x80], !P0 ;  /* 0x264000800211afae */ /* 0x0001e2000c101d6e */
[----:B------:R-:W-:Y:S01]  /*124e0*/  ISETP.GE.AND P2, PT, R8, R5, PT ;  /* 0x000000050800720c */ /* 0x000fe20003f46270 */
[----:B------:R-:W-:Y:S02]  /*124f0*/  IMAD.MOV.U32 R13, RZ, RZ, R0 ;  /* 0x000000ffff0d7224 */ /* 0x000fe400078e0000 */
[----:B------:R-:W-:Y:S02]  /*12500*/  VIADD R8, R6, 0x60 ;  /* 0x0000006006087836 */ /* 0x000fe40000000000 */
[----:B------:R-:W-:-:S08]  /*12510*/  IMAD.MOV.U32 R7, RZ, RZ, R14 ;  /* 0x000000ffff077224 */ /* 0x000fd000078e000e */
[----:B0-----:R-:W-:Y:S05]  /*12520*/  WARPSYNC.COLLECTIVE R15, `(.L_x_148) ;  /* 0x000000000f087348 */ /* 0x001fea0003c00000 */
[----:B------:R1:W2:Y:S02]  /*12530*/  SHFL.IDX P6, R14, R13, R12, R11 ;  /* 0x0000000c0d0e7389 */ /* 0x0002a400000c000b */
[----:B012---:R-:W-:Y:S01]  /*12540*/  ENDCOLLECTIVE ;  /* 0x000000000000791b */ /* 0x007fe20003800000 */
.L_x_148:
[----:B------:R-:W-:Y:S02]  /*12550*/  IMAD.MOV.U32 R13, RZ, RZ, R4 ;  /* 0x000000ffff0d7224 */ /* 0x000fe400078e0004 */
[----:B------:R-:W-:Y:S01]  /*12560*/  IMAD.MOV.U32 R12, RZ, RZ, 0x6 ;  /* 0x00000006ff0c7424 */ /* 0x000fe200078e00ff */
[----:B------:R-:W-:-:S05]  /*12570*/  @!P2 IADD3 R14, P3, R32, R14, RZ ;  /* 0x0000000e200ea210 */ /* 0x000fca0007f7e0ff */
[----:B------:R-:W-:-:S08]  /*12580*/  @!P2 IMAD.MOV.U32 R2, RZ, RZ, R14 ;  /* 0x000000ffff02a224 */ /* 0x000fd000078e000e */
[----:B------:R-:W-:Y:S05]  /*12590*/  WARPSYNC.COLLECTIVE R15, `(.L_x_149) ;  /* 0x000000000f087348 */ /* 0x000fea0003c00000 */
[----:B------:R0:W1:Y:S02]  /*125a0*/  SHFL.IDX P6, R14, R13, R12, R11 ;  /* 0x0000000c0d0e7389 */ /* 0x00006400000c000b */
[----:B01----:R-:W-:Y:S01]  /*125b0*/  ENDCOLLECTIVE ;  /* 0x000000000000791b */ /* 0x003fe20003800000 */
.L_x_149:
        /* <DEDUP_REMOVED lines=9> */
[----:B------:R-:W-:-:S12]  /*12650*/  IMAD.MOV.U32 R7, RZ, RZ, R14 ;  /* 0x000000ffff077224 */ /* 0x000fd800078e000e */
[----:B0-----:R-:W-:Y:S05]  /*12660*/  WARPSYNC.COLLECTIVE R15, `(.L_x_150) ;  /* 0x000000000f087348 */ /* 0x001fea0003c00000 */
[----:B------:R1:W2:Y:S02]  /*12670*/  SHFL.IDX P6, R14, R13, R12, R11 ;  /* 0x0000000c0d0e7389 */ /* 0x0002a400000c000b */
[----:B012---:R-:W-:Y:S01]  /*12680*/  ENDCOLLECTIVE ;  /* 0x000000000000791b */ /* 0x007fe20003800000 */
.L_x_150:
[----:B------:R-:W-:Y:S02]  /*12690*/  IMAD.MOV.U32 R13, RZ, RZ, R4 ;  /* 0x000000ffff0d7224 */ /* 0x000fe400078e0004 */
[----:B------:R-:W-:Y:S01]  /*126a0*/  IMAD.MOV.U32 R12, RZ, RZ, 0x7 ;  /* 0x00000007ff0c7424 */ /* 0x000fe200078e00ff */
[----:B------:R-:W-:-:S04]  /*126b0*/  @!P2 IADD3 R14, P3, R32, R14, RZ ;  /* 0x0000000e200ea210 */ /* 0x000fc80007f7e0ff */
[----:B------:R-:W-:Y:S01]  /*126c0*/  @!P2 IADD3.X R7, RZ, R7, RZ, P3, !PT ;  /* 0x00000007ff07a210 */ /* 0x000fe20001ffe4ff */
[----:B------:R-:W-:-:S08]  /*126d0*/  @!P2 IMAD.MOV.U32 R2, RZ, RZ, R14 ;  /* 0x000000ffff02a224 */ /* 0x000fd000078e000e */
[----:B------:R-:W-:Y:S05]  /*126e0*/  WARPSYNC.COLLECTIVE R15, `(.L_x_151) ;  /* 0x000000000f087348 */ /* 0x000fea0003c00000 */
[----:B------:R0:W1:Y:S02]  /*126f0*/  SHFL.IDX P6, R14, R13, R12, R11 ;  /* 0x0000000c0d0e7389 */ /* 0x00006400000c000b */
[----:B01----:R-:W-:Y:S01]  /*12700*/  ENDCOLLECTIVE ;  /* 0x000000000000791b */ /* 0x003fe20003800000 */
.L_x_151:
[----:B------:R-:W-:-:S05]  /*12710*/  @!P2 IMAD.MOV.U32 R3, RZ, RZ, R7 ;  /* 0x000000ffff03a224 */ /* 0x000fca00078e0007 */
[----:B------:R-:W-:Y:S01]  /*12720*/  @!PT LDS RZ, [RZ] ;  /* 0x00000000fffff984 */ /* 0x000fe20000000800 */
[----:B------:R-:W-:Y:S01]  /*12730*/  @!PT LDS RZ, [RZ] ;  /* 0x00000000fffff984 */ /* 0x000fe20000000800 */
[----:B------:R-:W-:Y:S01]  /*12740*/  @!PT LDS RZ, [RZ] ;  /* 0x00000000fffff984 */ /* 0x000fe20000000800 */
[----:B------:R0:W-:Y:S04]  /*12750*/  @!P2 LDGSTS.E.BYPASS.LTC128B.128 [R17+0x23400], desc[UR46][R2.64], !P1 ;  /* 0x234000000211afae */ /* 0x0001e8000c901d6e */
[----:B------:R0:W-:Y:S01]  /*12760*/  @!P2 LDGSTS.E.BYPASS.LTC128B.128 [R17+0x27400], desc[UR46][R2.64+0x80], !P0 ;  /* 0x274000800211afae */ /* 0x0001e2000c101d6e */
[----:B------:R-:W-:Y:S02]  /*12770*/  IMAD.MOV.U32 R13, RZ, RZ, R0 ;  /* 0x000000ffff0d7224 */ /* 0x000fe400078e0000 */
[----:B------:R-:W-:-:S07]  /*12780*/  IMAD.MOV.U32 R7, RZ, RZ, R14 ;  /* 0x000000ffff077224 */ /* 0x000fce00078e000e */
[----:B0-----:R-:W-:Y:S05]  /*12790*/  WARPSYNC.COLLECTIVE R15, `(.L_x_152) ;  /* 0x000000000f087348 */ /* 0x001fea0003c00000 */
[----:B------:R1:W2:Y:S02]  /*127a0*/  SHFL.IDX P6, R14, R13, R12, R11 ;  /* 0x0000000c0d0e7389 */ /* 0x0002a400000c000b */
[----:B012---:R-:W-:Y:S01]  /*127b0*/  ENDCOLLECTIVE ;  /* 0x000000000000791b */ /* 0x007fe20003800000 */
.L_x_152:
[----:B------:R-:W-:Y:S05]  /*127c0*/  BRA `(.L_x_153) ;  /* 0xffffffb4004c7947 */ /* 0x000fea000383ffff */
.L_x_59:
[----:B------:R0:W0:Y:S02]  /*127d0*/  SYNCS.PHASECHK.TRANS64.TRYWAIT P0, [R22+URZ+0x38820], R5 ;  /* 0x03882005160075a7 */ /* 0x000024000800017f */
[----:B0-----:R-:W-:Y:S05]  /*127e0*/  @!P0 NANOSLEEP.SYNCS 0x989680 ;  /* 0x009896800000895d */ /* 0x001fea0003900000 */
[----:B------:R-:W0:Y:S02]  /*127f0*/  @!P0 SYNCS.PHASECHK.TRANS64 P0, [R22+URZ+0x38820], R5 ;  /* 0x03882005160085a7 */ /* 0x000e24000800007f */
[----:B0-----:R-:W-:Y:S05]  /*12800*/  @!P0 BRA `(.L_x_59) ;  /* 0xfffffffc00f08947 */ /* 0x001fea000383ffff */
[----:B------:R-:W-:Y:S05]  /*12810*/  BRA `(.L_x_154) ;  /* 0xffffffb4008c7947 */ /* 0x000fea000383ffff */
.L_x_62:
[----:B0-----:R0:W1:Y:S02]  /*12820*/  SYNCS.PHASECHK.TRANS64.TRYWAIT P1, [R4+URZ+0x38880], R21 ;  /* 0x03888015040075a7 */ /* 0x001064000802017f */
[----:B-1----:R-:W-:Y:S05]  /*12830*/  @!P1 NANOSLEEP.SYNCS 0x989680 ;  /* 0x009896800000995d */ /* 0x002fea0003900000 */
[----:B------:R-:W1:Y:S02]  /*12840*/  @!P1 SYNCS.PHASECHK.TRANS64 P1, [R4+URZ+0x38880], R21 ;  /* 0x03888015040095a7 */ /* 0x000e64000802007f */
[----:B-1----:R-:W-:Y:S05]  /*12850*/  @!P1 BRA `(.L_x_62) ;  /* 0xfffffffc00f09947 */ /* 0x002fea000383ffff */
[----:B------:R-:W-:Y:S05]  /*12860*/  BRA `(.L_x_155) ;  /* 0xffffffb800607947 */ /* 0x000fea000383ffff */
.L_x_63:
[----:B------:R-:W-:Y:S01]  /*12870*/  BSSY B0, `(.L_x_156) ;  /* 0x0000008000007945 */ /* 0x000fe20003800000 */
[----:B------:R-:W-:Y:S02]  /*12880*/  IMAD.MOV.U32 R13, RZ, RZ, R8 ;  /* 0x000000ffff0d7224 */ /* 0x000fe400078e0008 */
[----:B------:R-:W-:Y:S02]  /*12890*/  IMAD.MOV.U32 R12, RZ, RZ, RZ ;  /* 0x000000ffff0c7224 */ /* 0x000fe400078e00ff */
[----:B------:R-:W-:Y:S02]  /*128a0*/  IMAD.MOV.U32 R11, RZ, RZ, 0x181f ;  /* 0x0000181fff0b7424 */ /* 0x000fe400078e00ff */
[----:B------:R-:W-:-:S07]  /*128b0*/  IMAD.MOV.U32 R15, RZ, RZ, -0x1 ;  /* 0xffffffffff0f7424 */ /* 0x000fce00078e00ff */
[----:B0--3--:R-:W-:Y:S05]  /*128c0*/  WARPSYNC.COLLECTIVE R15, `(.L_x_157) ;  /* 0x000000000f087348 */ /* 0x009fea0003c00000 */
[----:B---3--:R1:W2:Y:S02]  /*128d0*/  SHFL.IDX P6, R14, R13, R12, R11 ;  /* 0x0000000c0d0e7389 */ /* 0x0082a400000c000b */
[----:B012---:R-:W-:Y:S01]  /*128e0*/  ENDCOLLECTIVE ;  /* 0x000000000000791b */ /* 0x007fe20003800000 */
.L_x_157:
[----:B------:R-:W-:Y:S05]  /*128f0*/  BSYNC B0 ;  /* 0x0000000000007941 */ /* 0x000fea0003800000 */
.L_x_156:
[----:B------:R-:W-:Y:S01]  /*12900*/  IMAD.MOV.U32 R13, RZ, RZ, R9 ;  /* 0x000000ffff0d7224 */ /* 0x000fe200078e0009 */
[----:B------:R-:W-:Y:S01]  /*12910*/  MOV R15, 0xffffffff ;  /* 0xffffffff000f7802 */ /* 0x000fe20000000f00 */
[----:B------:R-:W-:Y:S02]  /*12920*/  IMAD.MOV.U32 R12, RZ, RZ, RZ ;  /* 0x000000ffff0c7224 */ /* 0x000fe400078e00ff */
[----:B------:R-:W-:Y:S02]  /*12930*/  IMAD.MOV.U32 R11, RZ, RZ, 0x181f ;  /* 0x0000181fff0b7424 */ /* 0x000fe400078e00ff */
[----:B------:R-:W-:Y:S02]  /*12940*/  IMAD.MOV.U32 R3, RZ, RZ, R14 ;  /* 0x000000ffff037224 */ /* 0x000fe400078e000e */
[----:B------:R-:W-:-:S07]  /*12950*/  IMAD R7, R0, 0x8000, R17 ;  /* 0x0000800000077824 */ /* 0x000fce00078e0211 */
[----:B------:R-:W-:Y:S05]  /*12960*/  WARPSYNC.COLLECTIVE R15, `(.L_x_158) ;  /* 0x000000000f087348 */ /* 0x000fea0003c00000 */
[----:B------:R0:W1:Y:S02]  /*12970*/  SHFL.IDX P6, R14, R13, R12, R11 ;  /* 0x0000000c0d0e7389 */ /* 0x00006400000c000b */
[----:B01----:R-:W-:Y:S01]  /*12980*/  ENDCOLLECTIVE ;  /* 0x000000000000791b */ /* 0x003fe20003800000 */
.L_x_158:
[----:B------:R-:W-:Y:S02]  /*12990*/  IMAD.MOV.U32 R13, RZ, RZ, R8 ;  /* 0x000000ffff0d7224 */ /* 0x000fe400078e0008 */
[----:B------:R-:W-:Y:S01]  /*129a0*/  IMAD.MOV.U32 R12, RZ, RZ, 0x1 ;  /* 0x00000001ff0c7424 */ /* 0x000fe200078e00ff */
[----:B------:R-:W-:-:S13]  /*129b0*/  IADD3 R2, P1, R32, R14, RZ ;  /* 0x0000000e20027210 */ /* 0x000fda0007f3e0ff */
[----:B------:R-:W-:Y:S05]  /*129c0*/  WARPSYNC.COLLECTIVE R15, `(.L_x_159) ;  /* 0x000000000f087348 */ /* 0x000fea0003c00000 */
[----:B------:R0:W1:Y:S02]  /*129d0*/  SHFL.IDX P6, R14, R13, R12, R11 ;  /* 0x0000000c0d0e7389 */ /* 0x00006400000c000b */
[----:B01----:R-:W-:Y:S01]  /*129e0*/  ENDCOLLECTIVE ;  /* 0x000000000000791b */ /* 0x003fe20003800000 */
.L_x_159:
[----:B------:R-:W-:-:S05]  /*129f0*/  IMAD.X R3, RZ, RZ, R3, P1 ;  /* 0x000000ffff037224 */ /* 0x000fca00008e0603 */
[----:B------:R-:W-:Y:S01]  /*12a00*/  @!PT LDS RZ, [RZ] ;  /* 0x00000000fffff984 */ /* 0x000fe20000000800 */
[----:B------:R-:W-:Y:S01]  /*12a10*/  @!PT LDS RZ, [RZ] ;  /* 0x00000000fffff984 */ /* 0x000fe20000000800 */
[----:B------:R-:W-:Y:S01]  /*12a20*/  @!PT LDS RZ, [RZ] ;  /* 0x00000000fffff984 */ /* 0x000fe20000000800 */
[----:B------:R-:W-:Y:S04]  /*12a30*/  LDGSTS.E.BYPASS.LTC128B.128 [R7+0x10400], desc[UR46][R2.64], !P3 ;  /* 0x1040000002077fae */ /* 0x000fe8000d901d6e */
[----:B------:R0:W-:Y:S01]  /*12a40*/  LDGSTS.E.BYPASS.LTC128B.128 [R7+0x14400], desc[UR46][R2.64+0x80], !P2 ;  /* 0x1440008002077fae */ /* 0x0001e2000d101d6e */
[----:B------:R-:W-:Y:S02]  /*12a50*/  IMAD.MOV.U32 R13, RZ, RZ, R9 ;  /* 0x000000ffff0d7224 */ /* 0x000fe400078e0009 */
[----:B0-----:R-:W-:-:S07]  /*12a60*/  IMAD.MOV.U32 R3, RZ, RZ, R14 ;  /* 0x000000ffff037224 */ /* 0x001fce00078e000e */
[----:B------:R-:W-:Y:S05]  /*12a70*/  WARPSYNC.COLLECTIVE R15, `(.L_x_160) ;  /* 0x000000000f087348 */ /* 0x000fea0003c00000 */
[----:B------:R0:W1:Y:S02]  /*12a80*/  SHFL.IDX P6, R14, R13, R12, R11 ;  /* 0x0000000c0d0e7389 */ /* 0x00006400000c000b */
[----:B01----:R-:W-:Y:S01]  /*12a90*/  ENDCOLLECTIVE ;  /* 0x000000000000791b */ /* 0x003fe20003800000 */
.L_x_160:
[----:B------:R-:W-:Y:S02]  /*12aa0*/  IMAD.MOV.U32 R13, RZ, RZ, R8 ;  /* 0x000000ffff0d7224 */ /* 0x000fe400078e0008 */
[----:B------:R-:W-:Y:S01]  /*12ab0*/  IMAD.MOV.U32 R12, RZ, RZ, 0x2 ;  /* 0x00000002ff0c7424 */ /* 0x000fe200078e00ff */
[----:B------:R-:W-:-:S13]  /*12ac0*/  IADD3 R2, P1, R32, R14, RZ ;  /* 0x0000000e20027210 */ /* 0x000fda0007f3e0ff */
[----:B------:R-:W-:Y:S05]  /*12ad0*/  WARPSYNC.COLLECTIVE R15, `(.L_x_161) ;  /* 0x000000000f087348 */ /* 0x000fea0003c00000 */
[----:B------:R0:W1:Y:S02]  /*12ae0*/  SHFL.IDX P6, R14, R13, R12, R11 ;  /* 0x0000000c0d0e7389 */ /* 0x00006400000c000b */
[----:B01----:R-:W-:Y:S01]  /*12af0*/  ENDCOLLECTIVE ;  /* 0x000000000000791b */ /* 0x003fe20003800000 */
.L_x_161:
        /* <DEDUP_REMOVED lines=11> */
.L_x_162:
[----:B------:R-:W-:Y:S02]  /*12bb0*/  IMAD.MOV.U32 R13, RZ, RZ, R8 ;  /* 0x000000ffff0d7224 */ /* 0x000fe400078e0008 */
[----:B------:R-:W-:Y:S01]  /*12bc0*/  IMAD.MOV.U32 R12, RZ, RZ, 0x3 ;  /* 0x00000003ff0c7424 */ /* 0x000fe200078e00ff */
[----:B------:R-:W-:-:S13]  /*12bd0*/  IADD3 R2, P1, R32, R14, RZ ;  /* 0x0000000e20027210 */ /* 0x000fda0007f3e0ff */
[----:B------:R-:W-:Y:S05]  /*12be0*/  WARPSYNC.COLLECTIVE R15, `(.L_x_163) ;  /* 0x000000000f087348 */ /* 0x000fea0003c00000 */
[----:B------:R0:W1:Y:S02]  /*12bf0*/  SHFL.IDX P6, R14, R13, R12, R11 ;  /* 0x0000000c0d0e7389 */ /* 0x00006400000c000b */
[----:B01----:R-:W-:Y:S01]  /*12c00*/  ENDCOLLECTIVE ;  /* 0x000000000000791b */ /* 0x003fe20003800000 */
.L_x_163:
[----:B------:R-:W-:-:S05]  /*12c10*/  IMAD.X R3, RZ, RZ, R3, P1 ;  /* 0x000000ffff037224 */ /* 0x000fca00008e0603 */
[----:B------:R-:W-:Y:S01]  /*12c20*/  @!PT LDS RZ, [RZ] ;  /* 0x00000000fffff984 */ /* 0x000fe20000000800 */
[----:B------:R-:W-:Y:S01]  /*12c30*/  @!PT LDS RZ, [RZ] ;  /* 0x00000000fffff984 */ /* 0x000fe20000000800 */
[----:B------:R-:W-:Y:S01]  /*12c40*/  @!PT LDS RZ, [RZ] ;  /* 0x00000000fffff984 */ /* 0x000fe20000000800 */
[----:B------:R-:W-:Y:S04]  /*12c50*/  LDGSTS.E.BYPASS.LTC128B.128 [R7+0x11400], desc[UR46][R2.64], !P3 ;  /* 0x1140000002077fae */ /* 0x000fe8000d901d6e */
[----:B------:R0:W-:Y:S01]  /*12c60*/  LDGSTS.E.BYPASS.LTC128B.128 [R7+0x15400], desc[UR46][R2.64+0x80], !P2 ;  /* 0x1540008002077fae */ /* 0x0001e2000d101d6e */
[----:B------:R-:W-:Y:S01]  /*12c70*/  IMAD.MOV.U32 R13, RZ, RZ, R9 ;  /* 0x000000ffff0d7224 */ /* 0x000fe200078e0009 */
[----:B0-----:R-:W-:-:S07]  /*12c80*/  MOV R3, R14 ;  /* 0x0000000e00037202 */ /* 0x001fce0000000f00 */
[----:B------:R-:W-:Y:S05]  /*12c90*/  WARPSYNC.COLLECTIVE R15, `(.L_x_164) ;  /* 0x000000000f087348 */ /* 0x000fea0003c00000 */
[----:B------:R0:W1:Y:S02]  /*12ca0*/  SHFL.IDX P6, R14, R13, R12, R11 ;  /* 0x0000000c0d0e7389 */ /* 0x00006400000c000b */
[----:B01----:R-:W-:Y:S01]  /*12cb0*/  ENDCOLLECTIVE ;  /* 0x000000000000791b */ /* 0x003fe20003800000 */
.L_x_164:
[----:B------:R-:W-:Y:S02]  /*12cc0*/  IMAD.MOV.U32 R13, RZ, RZ, R8 ;  /* 0x000000ffff0d7224 */ /* 0x000fe400078e0008 */
[----:B------:R-:W-:Y:S01]  /*12cd0*/  IMAD.MOV.U32 R12, RZ, RZ, 0x4 ;  /* 0x00000004ff0c7424 */ /* 0x000fe200078e00ff */
[----:B------:R-:W-:-:S13]  /*12ce0*/  IADD3 R2, P1, R32, R14, RZ ;  /* 0x0000000e20027210 */ /* 0x000fda0007f3e0ff */
[----:B------:R-:W-:Y:S05]  /*12cf0*/  WARPSYNC.COLLECTIVE R15, `(.L_x_165) ;  /* 0x000000000f087348 */ /* 0x000fea0003c00000 */
[----:B------:R0:W1:Y:S02]  /*12d00*/  SHFL.IDX P6, R14, R13, R12, R11 ;  /* 0x0000000c0d0e7389 */ /* 0x00006400000c000b */
[----:B01----:R-:W-:Y:S01]  /*12d10*/  ENDCOLLECTIVE ;  /* 0x000000000000791b */ /* 0x003fe20003800000 */
.L_x_165:
        /* <DEDUP_REMOVED lines=11> */
.L_x_166:
[----:B------:R-:W-:Y:S02]  /*12dd0*/  IMAD.MOV.U32 R13, RZ, RZ, R8 ;  /* 0x000000ffff0d7224 */ /* 0x000fe400078e0008 */
[----:B------:R-:W-:Y:S01]  /*12de0*/  IMAD.MOV.U32 R12, RZ, RZ, 0x5 ;  /* 0x00000005ff0c7424 */ /* 0x000fe200078e00ff */
[----:B------:R-:W-:-:S13]  /*12df0*/  IADD3 R2, P1, R32, R14, RZ ;  /* 0x0000000e20027210 */ /* 0x000fda0007f3e0ff */
[----:B------:R-:W-:Y:S05]  /*12e00*/  WARPSYNC.COLLECTIVE R15, `(.L_x_167) ;  /* 0x000000000f087348 */ /* 0x000fea0003c00000 */
[----:B------:R0:W1:Y:S02]  /*12e10*/  SHFL.IDX P6, R14, R13, R12, R11 ;  /* 0x0000000c0d0e7389 */ /* 0x00006400000c000b */
[----:B01----:R-:W-:Y:S01]  /*12e20*/  ENDCOLLECTIVE ;  /* 0x000000000000791b */ /* 0x003fe20003800000 */
.L_x_167:
        /* <DEDUP_REMOVED lines=11> */
.L_x_168:
[----:B------:R-:W-:Y:S02]  /*12ee0*/  IMAD.MOV.U32 R13, RZ, RZ, R8 ;  /* 0x000000ffff0d7224 */ /* 0x000fe400078e0008 */
[----:B------:R-:W-:Y:S01]  /*12ef0*/  IMAD.MOV.U32 R12, RZ, RZ, 0x6 ;  /* 0x00000006ff0c7424 */ /* 0x000fe200078e00ff */
[----:B------:R-:W-:-:S13]  /*12f00*/  IADD3 R2, P1, R32, R14, RZ ;  /* 0x0000000e20027210 */ /* 0x000fda0007f3e0ff */
[----:B------:R-:W-:Y:S05]  /*12f10*/  WARPSYNC.COLLECTIVE R15, `(.L_x_169) ;  /* 0x000000000f087348 */ /* 0x000fea0003c00000 */
[----:B------:R0:W1:Y:S02]  /*12f20*/  SHFL.IDX P6, R14, R13, R12, R11 ;  /* 0x0000000c0d0e7389 */ /* 0x00006400000c000b */
[----:B01----:R-:W-:Y:S01]  /*12f30*/  ENDCOLLECTIVE ;  /* 0x000000000000791b */ /* 0x003fe20003800000 */
.L_x_169:
        /* <DEDUP_REMOVED lines=11> */
.L_x_170:
[----:B------:R-:W-:Y:S02]  /*12ff0*/  IMAD.MOV.U32 R13, RZ, RZ, R8 ;  /* 0x000000ffff0d7224 */ /* 0x000fe400078e0008 */
[----:B------:R-:W-:Y:S01]  /*13000*/  IMAD.MOV.U32 R12, RZ, RZ, 0x7 ;  /* 0x00000007ff0c7424 */ /* 0x000fe200078e00ff */
[----:B------:R-:W-:-:S13]  /*13010*/  IADD3 R2, P1, R32, R14, RZ ;  /* 0x0000000e20027210 */ /* 0x000fda0007f3e0ff */
[----:B------:R-:W-:Y:S05]  /*13020*/  WARPSYNC.COLLECTIVE R15, `(.L_x_171) ;  /* 0x000000000f087348 */ /* 0x000fea0003c00000 */
[----:B------:R0:W1:Y:S02]  /*13030*/  SHFL.IDX P6, R14, R13, R12, R11 ;  /* 0x0000000c0d0e7389 */ /* 0x00006400000c000b */
[----:B01----:R-:W-:Y:S01]  /*13040*/  ENDCOLLECTIVE ;  /* 0x000000000000791b */ /* 0x003fe20003800000 */
.L_x_171:
[----:B------:R-:W-:-:S05]  /*13050*/  IMAD.X R3, RZ, RZ, R3, P1 ;  /* 0x000000ffff037224 */ /* 0x000fca00008e0603 */
[----:B------:R-:W-:Y:S01]  /*13060*/  @!PT LDS RZ, [RZ] ;  /* 0x00000000fffff984 */ /* 0x000fe20000000800 */
[----:B------:R-:W-:Y:S01]  /*13070*/  @!PT LDS RZ, [RZ] ;  /* 0x00000000fffff984 */ /* 0x000fe20000000800 */
[----:B------:R-:W-:Y:S01]  /*13080*/  @!PT LDS RZ, [RZ] ;  /* 0x00000000fffff984 */ /* 0x000fe20000000800 */
[----:B------:R0:W-:Y:S04]  /*13090*/  LDGSTS.E.BYPASS.LTC128B.128 [R7+0x13400], desc[UR46][R2.64], !P3 ;  /* 0x1340000002077fae */ /* 0x0001e8000d901d6e */
[----:B------:R0:W-:Y:S01]  /*130a0*/  LDGSTS.E.BYPASS.LTC128B.128 [R7+0x17400], desc[UR46][R2.64+0x80], !P2 ;  /* 0x1740008002077fae */ /* 0x0001e2000d101d6e */
[----:B------:R-:W-:Y:S02]  /*130b0*/  IMAD.MOV.U32 R13, RZ, RZ, R9 ;  /* 0x000000ffff0d7224 */ /* 0x000fe400078e0009 */
[----:B------:R-:W-:-:S07]  /*130c0*/  IMAD.MOV.U32 R8, RZ, RZ, R14 ;  /* 0x000000ffff087224 */ /* 0x000fce00078e000e */
[----:B0-----:R-:W-:Y:S05]  /*130d0*/  WARPSYNC.COLLECTIVE R15, `(.L_x_172) ;  /* 0x000000000f087348 */ /* 0x001fea0003c00000 */
[----:B------:R1:W2:Y:S02]  /*130e0*/  SHFL.IDX P6, R14, R13, R12, R11 ;  /* 0x0000000c0d0e7389 */ /* 0x0002a400000c000b */
[----:B012---:R-:W-:Y:S01]  /*130f0*/  ENDCOLLECTIVE ;  /* 0x000000000000791b */ /* 0x007fe20003800000 */
.L_x_172:
[----:B------:R-:W-:Y:S05]  /*13100*/  BRA `(.L_x_173) ;  /* 0xffffffb400607947 */ /* 0x000fea000383ffff */
.L_x_66:
[----:B--2---:R2:W3:Y:S02]  /*13110*/  SYNCS.PHASECHK.TRANS64.TRYWAIT P1, [R4+URZ+0x38840], R21 ;  /* 0x03884015040075a7 */ /* 0x0044e4000802017f */
[----:B---3--:R-:W-:Y:S05]  /*13120*/  @!P1 NANOSLEEP.SYNCS 0x989680 ;  /* 0x009896800000995d */ /* 0x008fea0003900000 */
[----:B------:R-:W3:Y:S02]  /*13130*/  @!P1 SYNCS.PHASECHK.TRANS64 P1, [R4+URZ+0x38840], R21 ;  /* 0x03884015040095a7 */ /* 0x000ee4000802007f */
[----:B---3--:R-:W-:Y:S05]  /*13140*/  @!P1 BRA `(.L_x_66) ;  /* 0xfffffffc00f09947 */ /* 0x008fea000383ffff */
[----:B------:R-:W-:Y:S05]  /*13150*/  BRA `(.L_x_174) ;  /* 0xffffffb400a47947 */ /* 0x000fea000383ffff */
.L_x_67:
[----:B------:R-:W-:Y:S01]  /*13160*/  BSSY B0, `(.L_x_175) ;  /* 0x0000008000007945 */ /* 0x000fe20003800000 */
[----:B------:R-:W-:Y:S02]  /*13170*/  IMAD.MOV.U32 R13, RZ, RZ, R6 ;  /* 0x000000ffff0d7224 */ /* 0x000fe400078e0006 */
[----:B------:R-:W-:Y:S02]  /*13180*/  IMAD.MOV.U32 R12, RZ, RZ, RZ ;  /* 0x000000ffff0c7224 */ /* 0x000fe400078e00ff */
[----:B------:R-:W-:Y:S02]  /*13190*/  IMAD.MOV.U32 R11, RZ, RZ, 0x181f ;  /* 0x0000181fff0b7424 */ /* 0x000fe400078e00ff */
[----:B------:R-:W-:-:S07]  /*131a0*/  IMAD.MOV.U32 R15, RZ, RZ, -0x1 ;  /* 0xffffffffff0f7424 */ /* 0x000fce00078e00ff */
[----:B012---:R-:W-:Y:S05]  /*131b0*/  WARPSYNC.COLLECTIVE R15, `(.L_x_176) ;  /* 0x000000000f087348 */ /* 0x007fea0003c00000 */
[----:B------:R3:W4:Y:S02]  /*131c0*/  SHFL.IDX P6, R14, R13, R12, R11 ;  /* 0x0000000c0d0e7389 */ /* 0x00072400000c000b */
[----:B01234-:R-:W-:Y:S01]  /*131d0*/  ENDCOLLECTIVE ;  /* 0x000000000000791b */ /* 0x01ffe20003800000 */
.L_x_176:
[----:B------:R-:W-:Y:S05]  /*131e0*/  BSYNC B0 ;  /* 0x0000000000007941 */ /* 0x000fea0003800000 */
.L_x_175:
        /* <DEDUP_REMOVED lines=9> */
.L_x_177:
[----:B------:R-:W-:Y:S02]  /*13280*/  VIADD R5, R5, UR42 ;  /* 0x0000002a05057c36 */ /* 0x000fe40008000000 */
[----:B------:R-:W-:Y:S02]  /*13290*/  IMAD.MOV.U32 R13, RZ, RZ, R6 ;  /* 0x000000ffff0d7224 */ /* 0x000fe400078e0006 */
[----:B------:R-:W-:Y:S01]  /*132a0*/  IMAD.MOV.U32 R12, RZ, RZ, 0x1 ;  /* 0x00000001ff0c7424 */ /* 0x000fe200078e00ff */
[----:B------:R-:W-:-:S13]  /*132b0*/  IADD3 R2, P1, R32, R14, RZ ;  /* 0x0000000e20027210 */ /* 0x000fda0007f3e0ff */
[----:B------:R-:W-:Y:S05]  /*132c0*/  WARPSYNC.COLLECTIVE R15, `(.L_x_178) ;  /* 0x000000000f087348 */ /* 0x000fea0003c00000 */
[----:B------:R0:W1:Y:S02]  /*132d0*/  SHFL.IDX P6, R14, R13, R12, R11 ;  /* 0x0000000c0d0e7389 */ /* 0x00006400000c000b */
[----:B01----:R-:W-:Y:S01]  /*132e0*/  ENDCOLLECTIVE ;  /* 0x000000000000791b */ /* 0x003fe20003800000 */
.L_x_178:
        /* <DEDUP_REMOVED lines=11> */
.L_x_179:
[----:B------:R-:W-:Y:S02]  /*133a0*/  IMAD.MOV.U32 R13, RZ, RZ, R6 ;  /* 0x000000ffff0d7224 */ /* 0x000fe400078e0006 */
[----:B------:R-:W-:Y:S02]  /*133b0*/  IMAD.MOV.U32 R12, RZ, RZ, 0x2 ;  /* 0x00000002ff0c7424 */ /* 0x000fe400078e00ff */
[----:B------:R-:W-:-:S07]  /*133c0*/  IMAD.MOV.U32 R21, RZ, RZ, R14 ;  /* 0x000000ffff157224 */ /* 0x000fce00078e000e */
[----:B------:R-:W-:Y:S05]  /*133d0*/  WARPSYNC.COLLECTIVE R15, `(.L_x_180) ;  /* 0x000000000f087348 */ /* 0x000fea0003c00000 */
[----:B------:R0:W1:Y:S02]  /*133e0*/  SHFL.IDX P6, R14, R13, R12, R11 ;  /* 0x0000000c0d0e7389 */ /* 0x00006400000c000b */
[----:B01----:R-:W-:Y:S01]  /*133f0*/  ENDCOLLECTIVE ;  /* 0x000000000000791b */ /* 0x003fe20003800000 */
.L_x_180:
[----:B------:R-:W-:-:S05]  /*13400*/  IADD3 R2, P1, R32, R21, RZ ;  /* 0x0000001520027210 */ /* 0x000fca0007f3e0ff */
[----:B------:R-:W-:-:S05]  /*13410*/  IMAD.X R3, RZ, RZ, R8, P1 ;  /* 0x000000ffff037224 */ /* 0x000fca00008e0608 */
[----:B------:R-:W-:Y:S01]  /*13420*/  @!PT LDS RZ, [RZ] ;  /* 0x00000000fffff984 */ /* 0x000fe20000000800 */
[----:B------:R-:W-:Y:S01]  /*13430*/  @!PT LDS RZ, [RZ] ;  /* 0x00000000fffff984 */ /* 0x000fe20000000800 */
[----:B------:R-:W-:Y:S01]  /*13440*/  @!PT LDS RZ, [RZ] ;  /* 0x00000000fffff984 */ /* 0x000fe20000000800 */
[----:B------:R0:W-:Y:S01]  /*13450*/  LDGSTS.E.BYPASS.LTC128B.128 [R5+0x28c00], desc[UR46][R2.64], !P3 ;  /* 0x28c0000002057fae */ /* 0x0001e2000d901d6e */
[----:B------:R-:W-:-:S03]  /*13460*/  IMAD.MOV.U32 R13, RZ, RZ, R7 ;  /* 0x000000ffff0d7224 */ /* 0x000fc600078e0007 */
[----:B------:R0:W-:Y:S01]  /*13470*/  LDGSTS.E.BYPASS.LTC128B.128 [R5+0x2cc00], desc[UR46][R2.64+0x80], !P2 ;  /* 0x2cc0008002057fae */ /* 0x0001e2000d101d6e */
[----:B------:R-:W-:-:S07]  /*13480*/  IMAD.MOV.U32 R9, RZ, RZ, R14 ;  /* 0x000000ffff097224 */ /* 0x000fce00078e000e */
[----:B0-----:R-:W-:Y:S05]  /*13490*/  WARPSYNC.COLLECTIVE R15, `(.L_x_181) ;  /* 0x000000000f087348 */ /* 0x001fea0003c00000 */
[----:B------:R1:W2:Y:S02]  /*134a0*/  SHFL.IDX P6, R14, R13, R12, R11 ;  /* 0x0000000c0d0e7389 */ /* 0x0002a400000c000b */
[----:B012---:R-:W-:Y:S01]  /*134b0*/  ENDCOLLECTIVE ;  /* 0x000000000000791b */ /* 0x007fe20003800000 */
.L_x_181:
[----:B------:R-:W-:Y:S01]  /*134c0*/  MOV R13, R6 ;  /* 0x00000006000d7202 */ /* 0x000fe20000000f00 */
[----:B------:R-:W-:Y:S01]  /*134d0*/  IMAD.MOV.U32 R12, RZ, RZ, 0x3 ;  /* 0x00000003ff0c7424 */ /* 0x000fe200078e00ff */
[----:B------:R-:W-:-:S13]  /*134e0*/  IADD3 R2, P1, R32, R14, RZ ;  /* 0x0000000e20027210 */ /* 0x000fda0007f3e0ff */
[----:B------:R-:W-:Y:S05]  /*134f0*/  WARPSYNC.COLLECTIVE R15, `(.L_x_182) ;  /* 0x000000000f087348 */ /* 0x000fea0003c00000 */
[----:B------:R0:W1:Y:S02]  /*13500*/  SHFL.IDX P6, R14, R13, R12, R11 ;  /* 0x0000000c0d0e7389 */ /* 0x00006400000c000b */
[----:B01----:R-:W-:Y:S01]  /*13510*/  ENDCOLLECTIVE ;  /* 0x000000000000791b */ /* 0x003fe20003800000 */
.L_x_182:
        /* <DEDUP_REMOVED lines=11> */
.L_x_183:
[----:B------:R-:W-:Y:S02]  /*135d0*/  IMAD.MOV.U32 R13, RZ, RZ, R6 ;  /* 0x000000ffff0d7224 */ /* 0x000fe400078e0006 */
[----:B------:R-:W-:Y:S02]  /*135e0*/  IMAD.MOV.U32 R12, RZ, RZ, 0x4 ;  /* 0x00000004ff0c7424 */ /* 0x000fe400078e00ff */
[----:B------:R-:W-:-:S05]  /*135f0*/  IMAD.MOV.U32 R11, RZ, RZ, R14 ;  /* 0x000000ffff0b7224 */ /* 0x000fca00078e000e */
[----:B------:R-:W-:Y:S01]  /*13600*/  IADD3 R2, P1, R32, R11, RZ ;  /* 0x0000000b20027210 */ /* 0x000fe20007f3e0ff */
[----:B------:R-:W-:-:S04]  /*13610*/  IMAD.MOV.U32 R11, RZ, RZ, 0x181f ;  /* 0x0000181fff0b7424 */ /* 0x000fc800078e00ff */
[----:B------:R-:W-:-:S08]  /*13620*/  IMAD.X R3, RZ, RZ, R8, P1 ;  /* 0x000000ffff037224 */ /* 0x000fd000008e0608 */
[----:B------:R-:W-:Y:S05]  /*13630*/  WARPSYNC.COLLECTIVE R15, `(.L_x_184) ;  /* 0x000000000f087348 */ /* 0x000fea0003c00000 */
[----:B------:R0:W1:Y:S02]  /*13640*/  SHFL.IDX P6, R14, R13, R12, R11 ;  /* 0x0000000c0d0e7389 */ /* 0x00006400000c000b */
[----:B01----:R-:W-:Y:S01]  /*13650*/  ENDCOLLECTIVE ;  /* 0x000000000000791b */ /* 0x003fe20003800000 */
.L_x_184:
        /* <DEDUP_REMOVED lines=10> */
.L_x_185:
[----:B------:R-:W-:Y:S02]  /*13700*/  IMAD.MOV.U32 R13, RZ, RZ, R6 ;  /* 0x000000ffff0d7224 */ /* 0x000fe400078e0006 */
[----:B------:R-:W-:Y:S02]  /*13710*/  IMAD.MOV.U32 R12, RZ, RZ, 0x5 ;  /* 0x00000005ff0c7424 */ /* 0x000fe400078e00ff */
[----:B------:R-:W-:-:S07]  /*13720*/  IMAD.MOV.U32 R21, RZ, RZ, R14 ;  /* 0x000000ffff157224 */ /* 0x000fce00078e000e */
[----:B------:R-:W-:Y:S05]  /*13730*/  WARPSYNC.COLLECTIVE R15, `(.L_x_186) ;  /* 0x000000000f087348 */ /* 0x000fea0003c00000 */
[----:B------:R0:W1:Y:S02]  /*13740*/  SHFL.IDX P6, R14, R13, R12, R11 ;  /* 0x0000000c0d0e7389 */ /* 0x00006400000c000b */
[----:B01----:R-:W-:Y:S01]  /*13750*/  ENDCOLLECTIVE ;  /* 0x000000000000791b */ /* 0x003fe20003800000 */
.L_x_186:
        /* <DEDUP_REMOVED lines=8> */
[----:B------:R-:W-:-:S07]  /*137e0*/  MOV R9, R14 ;  /* 0x0000000e00097202 */ /* 0x000fce0000000f00 */
[----:B0-----:R-:W-:Y:S05]  /*137f0*/  WARPSYNC.COLLECTIVE R15, `(.L_x_187) ;  /* 0x000000000f087348 */ /* 0x001fea0003c00000 */
[----:B------:R1:W2:Y:S02]  /*13800*/  SHFL.IDX P6, R14, R13, R12, R11 ;  /* 0x0000000c0d0e7389 */ /* 0x0002a400000c000b */
[----:B012---:R-:W-:Y:S01]  /*13810*/  ENDCOLLECTIVE ;  /* 0x000000000000791b */ /* 0x007fe20003800000 */
.L_x_187:
[----:B------:R-:W-:Y:S02]  /*13820*/  IMAD.MOV.U32 R13, RZ, RZ, R6 ;  /* 0x000000ffff0d7224 */ /* 0x000fe400078e0006 */
[----:B------:R-:W-:Y:S01]  /*13830*/  IMAD.MOV.U32 R12, RZ, RZ, 0x6 ;  /* 0x00000006ff0c7424 */ /* 0x000fe200078e00ff */
[----:B------:R-:W-:-:S13]  /*13840*/  IADD3 R2, P1, R32, R14, RZ ;  /* 0x0000000e20027210 */ /* 0x000fda0007f3e0ff */
[----:B------:R-:W-:Y:S05]  /*13850*/  WARPSYNC.COLLECTIVE R15, `(.L_x_188) ;  /* 0x000000000f087348 */ /* 0x000fea0003c00000 */
[----:B------:R0:W1:Y:S02]  /*13860*/  SHFL.IDX P6, R14, R13, R12, R11 ;  /* 0x0000000c0d0e7389 */ /* 0x00006400000c000b */
[----:B01----:R-:W-:Y:S01]  /*13870*/  ENDCOLLECTIVE ;  /* 0x000000000000791b */ /* 0x003fe20003800000 */
.L_x_188:
        /* <DEDUP_REMOVED lines=11> */
.L_x_189:
        /* <DEDUP_REMOVED lines=9> */
.L_x_190:
        /* <DEDUP_REMOVED lines=10> */
.L_x_191:
[----:B------:R-:W-:Y:S05]  /*13a60*/  BRA `(.L_x_192) ;  /* 0xffffffb0007c7947 */ /* 0x000fea000383ffff */
.L_x_70:
[----:B0-----:R0:W2:Y:S02]  /*13a70*/  SYNCS.PHASECHK.TRANS64.TRYWAIT P2, [R18+URZ+0x38870], R3 ;  /* 0x03887003120075a7 */ /* 0x0010a4000804017f */
[----:B--2---:R-:W-:Y:S05]  /*13a80*/  @!P2 NANOSLEEP.SYNCS 0x989680 ;  /* 0x009896800000a95d */ /* 0x004fea0003900000 */
[----:B------:R-:W2:Y:S02]  /*13a90*/  @!P2 SYNCS.PHASECHK.TRANS64 P2, [R18+URZ+0x38870], R3 ;  /* 0x038870031200a5a7 */ /* 0x000ea4000804007f */
[----:B--2---:R-:W-:Y:S05]  /*13aa0*/  @!P2 BRA `(.L_x_70) ;  /* 0xfffffffc00f0a947 */ /* 0x004fea000383ffff */
[----:B------:R-:W-:Y:S05]  /*13ab0*/  BRA `(.L_x_193) ;  /* 0xffffffb000d87947 */ /* 0x000fea000383ffff */
.L_x_72:
[----:B0-----:R0:W2:Y:S02]  /*13ac0*/  SYNCS.PHASECHK.TRANS64.TRYWAIT P2, [R18+URZ+0x38860], R5 ;  /* 0x03886005120075a7 */ /* 0x0010a4000804017f */
[----:B--2---:R-:W-:Y:S05]  /*13ad0*/  @!P2 NANOSLEEP.SYNCS 0x989680 ;  /* 0x009896800000a95d */ /* 0x004fea0003900000 */
[----:B------:R-:W2:Y:S02]  /*13ae0*/  @!P2 SYNCS.PHASECHK.TRANS64 P2, [R18+URZ+0x38860], R5 ;  /* 0x038860051200a5a7 */ /* 0x000ea4000804007f */
[----:B--2---:R-:W-:Y:S05]  /*13af0*/  @!P2 BRA `(.L_x_72) ;  /* 0xfffffffc00f0a947 */ /* 0x004fea000383ffff */
[----:B------:R-:W-:Y:S05]  /*13b00*/  BRA `(.L_x_194) ;  /* 0xffffffb000e87947 */ /* 0x000fea000383ffff */
.L_x_79:
[----:B0-----:R0:W2:Y:S02]  /*13b10*/  SYNCS.PHASECHK.TRANS64.TRYWAIT P0, [R18+URZ+0x38870], R3 ;  /* 0x03887003120075a7 */ /* 0x0010a4000800017f */
[----:B--2---:R-:W-:Y:S05]  /*13b20*/  @!P0 NANOSLEEP.SYNCS 0x989680 ;  /* 0x009896800000895d */ /* 0x004fea0003900000 */
[----:B------:R-:W2:Y:S02]  /*13b30*/  @!P0 SYNCS.PHASECHK.TRANS64 P0, [R18+URZ+0x38870], R3 ;  /* 0x03887003120085a7 */ /* 0x000ea4000800007f */
[----:B--2---:R-:W-:Y:S05]  /*13b40*/  @!P0 BRA `(.L_x_79) ;  /* 0xfffffffc00f08947 */ /* 0x004fea000383ffff */
[----:B------:R-:W-:Y:S05]  /*13b50*/  BRA `(.L_x_195) ;  /* 0xffffffbc00547947 */ /* 0x000fea000383ffff */
.L_x_81:
[----:B0-----:R0:W2:Y:S02]  /*13b60*/  SYNCS.PHASECHK.TRANS64.TRYWAIT P0, [R18+URZ+0x38860], R3 ;  /* 0x03886003120075a7 */ /* 0x0010a4000800017f */
[----:B--2---:R-:W-:Y:S05]  /*13b70*/  @!P0 NANOSLEEP.SYNCS 0x989680 ;  /* 0x009896800000895d */ /* 0x004fea0003900000 */
[----:B------:R-:W2:Y:S02]  /*13b80*/  @!P0 SYNCS.PHASECHK.TRANS64 P0, [R18+URZ+0x38860], R3 ;  /* 0x03886003120085a7 */ /* 0x000ea4000800007f */
[----:B--2---:R-:W-:Y:S05]  /*13b90*/  @!P0 BRA `(.L_x_81) ;  /* 0xfffffffc00f08947 */ /* 0x004fea000383ffff */
[----:B------:R-:W-:Y:S05]  /*13ba0*/  BRA `(.L_x_196) ;  /* 0xffffffbc006c7947 */ /* 0x000fea000383ffff */
.L_x_84:
[----:B-1----:R1:W2:Y:S02]  /*13bb0*/  SYNCS.PHASECHK.TRANS64.TRYWAIT P0, [R5+URZ+0x38820], R2 ;  /* 0x03882002050075a7 */ /* 0x0022a4000800017f */
[----:B--2---:R-:W-:Y:S05]  /*13bc0*/  @!P0 NANOSLEEP.SYNCS 0x989680 ;  /* 0x009896800000895d */ /* 0x004fea0003900000 */
[----:B------:R-:W2:Y:S02]  /*13bd0*/  @!P0 SYNCS.PHASECHK.TRANS64 P0, [R5+URZ+0x38820], R2 ;  /* 0x03882002050085a7 */ /* 0x000ea4000800007f */
[----:B--2---:R-:W-:Y:S05]  /*13be0*/  @!P0 BRA `(.L_x_84) ;  /* 0xfffffffc00f08947 */ /* 0x004fea000383ffff */
[----:B------:R-:W-:Y:S05]  /*13bf0*/  BRA `(.L_x_197) ;  /* 0xffffffc400b87947 */ /* 0x000fea000383ffff */
.L_x_86:
[----:B-1----:R1:W2:Y:S02]  /*13c00*/  SYNCS.PHASECHK.TRANS64.TRYWAIT P1, [R4+URZ+0x38840], R3 ;  /* 0x03884003040075a7 */ /* 0x0022a4000802017f */
[----:B--2---:R-:W-:Y:S05]  /*13c10*/  @!P1 NANOSLEEP.SYNCS 0x989680 ;  /* 0x009896800000995d */ /* 0x004fea0003900000 */
[----:B------:R-:W2:Y:S02]  /*13c20*/  @!P1 SYNCS.PHASECHK.TRANS64 P1, [R4+URZ+0x38840], R3 ;  /* 0x03884003040095a7 */ /* 0x000ea4000802007f */
[----:B--2---:R-:W-:Y:S05]  /*13c30*/  @!P1 BRA `(.L_x_86) ;  /* 0xfffffffc00f09947 */ /* 0x004fea000383ffff */
[----:B------:R-:W-:Y:S05]  /*13c40*/  BRA `(.L_x_198) ;  /* 0xffffffc400f47947 */ /* 0x000fea000383ffff */
.L_x_88:
[----:B--2---:R2:W3:Y:S02]  /*13c50*/  SYNCS.PHASECHK.TRANS64.TRYWAIT P1, [R5+URZ+0x38840], R0 ;  /* 0x03884000050075a7 */ /* 0x0044e4000802017f */
[----:B---3--:R-:W-:Y:S05]  /*13c60*/  @!P1 NANOSLEEP.SYNCS 0x989680 ;  /* 0x009896800000995d */ /* 0x008fea0003900000 */
[----:B------:R-:W3:Y:S02]  /*13c70*/  @!P1 SYNCS.PHASECHK.TRANS64 P1, [R5+URZ+0x38840], R0 ;  /* 0x03884000050095a7 */ /* 0x000ee4000802007f */
[----:B---3--:R-:W-:Y:S05]  /*13c80*/  @!P1 BRA `(.L_x_88) ;  /* 0xfffffffc00f09947 */ /* 0x008fea000383ffff */
[----:B------:R-:W-:Y:S05]  /*13c90*/  BRA `(.L_x_199) ;  /* 0xffffffc800007947 */ /* 0x000fea000383ffff */
.L_x_90:
[----:B---3--:R3:W4:Y:S02]  /*13ca0*/  SYNCS.PHASECHK.TRANS64.TRYWAIT P1, [R4+URZ+0x38860], R3 ;  /* 0x03886003040075a7 */ /* 0x008724000802017f */
[----:B----4-:R-:W-:Y:S05]  /*13cb0*/  @!P1 NANOSLEEP.SYNCS 0x989680 ;  /* 0x009896800000995d */ /* 0x010fea0003900000 */
[----:B------:R-:W4:Y:S02]  /*13cc0*/  @!P1 SYNCS.PHASECHK.TRANS64 P1, [R4+URZ+0x38860], R3 ;  /* 0x03886003040095a7 */ /* 0x000f24000802007f */
[----:B----4-:R-:W-:Y:S05]  /*13cd0*/  @!P1 BRA `(.L_x_90) ;  /* 0xfffffffc00f09947 */ /* 0x010fea000383ffff */
[----:B------:R-:W-:Y:S05]  /*13ce0*/  BRA `(.L_x_200) ;  /* 0xffffffc400fc7947 */ /* 0x000fea000383ffff */
.L_x_92:
[----:B----4-:R4:W0:Y:S02]  /*13cf0*/  SYNCS.PHASECHK.TRANS64.TRYWAIT P1, [R5+URZ+0x38860], R0 ;  /* 0x03886000050075a7 */ /* 0x010824000802017f */
[----:B0-----:R-:W-:Y:S05]  /*13d00*/  @!P1 NANOSLEEP.SYNCS 0x989680 ;  /* 0x009896800000995d */ /* 0x001fea0003900000 */
[----:B------:R-:W0:Y:S02]  /*13d10*/  @!P1 SYNCS.PHASECHK.TRANS64 P1, [R5+URZ+0x38860], R0 ;  /* 0x03886000050095a7 */ /* 0x000e24000802007f */
[----:B0-----:R-:W-:Y:S05]  /*13d20*/  @!P1 BRA `(.L_x_92) ;  /* 0xfffffffc00f09947 */ /* 0x001fea000383ffff */
[----:B------:R-:W-:Y:S05]  /*13d30*/  BRA `(.L_x_201) ;  /* 0xffffffc400f87947 */ /* 0x000fea000383ffff */
.L_x_94:
[----:B------:R0:W0:Y:S02]  /*13d40*/  SYNCS.PHASECHK.TRANS64.TRYWAIT P1, [R4+URZ+0x38880], R3 ;  /* 0x03888003040075a7 */ /* 0x000024000802017f */
[----:B0-----:R-:W-:Y:S05]  /*13d50*/  @!P1 NANOSLEEP.SYNCS 0x989680 ;  /* 0x009896800000995d */ /* 0x001fea0003900000 */
[----:B------:R-:W0:Y:S02]  /*13d60*/  @!P1 SYNCS.PHASECHK.TRANS64 P1, [R4+URZ+0x38880], R3 ;  /* 0x03888003040095a7 */ /* 0x000e24000802007f */
[----:B0-----:R-:W-:Y:S05]  /*13d70*/  @!P1 BRA `(.L_x_94) ;  /* 0xfffffffc00f09947 */ /* 0x001fea000383ffff */
[----:B------:R-:W-:Y:S05]  /*13d80*/  BRA `(.L_x_202) ;  /* 0xffffffc400f47947 */ /* 0x000fea000383ffff */
.L_x_203:
[----:B------:R-:W-:-:S00]  /*13d90*/  BRA `(.L_x_203) ;  /* 0xfffffffc00fc7947 */ /* 0x000fc0000383ffff */
[----:B------:R-:W-:-:S00]  /*13da0*/  NOP ;  /* 0x0000000000007918 */ /* 0x000fc00000000000 */
        /* <DEDUP_REMOVED lines=13> */
.L_x_16266:


//--------------------- .text._ZN7cutlass13device_kernelIN5flash11enable_sm90INS1_16FlashAttnFwdSm90INS1_25CollectiveMainloopFwdSm90ILi2EN4cute5tupleIJNS5_1CILi1EEES8_S8_EEENS6_IJNS7_ILi128EEESA_NS7_ILi256EEEEEELi256ENS_12float_e4m3_tEfNS_4arch4Sm90ELb0ELb0ELb1ELb1ELb1ELb0ELb0ELb1ELb0ELb1ELb1ELb0EEENS1_21CollectiveEpilogueFwdINS6_IJSA_SB_SA_EEES9_NS_10bfloat16_tESF_Li256ELb1ELb1ELb1ELb1EEENS1_36VarlenDynamicPersistentTileSchedulerILi128ELi128ELi256ELi128ELb1ELb1ELb1ELb0ELb1ELb1EEEEEEEEEvNT_6ParamsE --------------------------
	.section	.text._ZN7cutlass13device_kernelIN5flash11enable_sm90INS1_16FlashAttnFwdSm90INS1_25CollectiveMainloopFwdSm90ILi2EN4cute5tupleIJNS5_1CILi1EEES8_S8_EEENS6_IJNS7_ILi128EEESA_NS7_ILi256EEEEEELi256ENS_12float_e4m3_tEfNS_4arch4Sm90ELb0ELb0ELb1ELb1ELb1ELb0ELb0ELb1ELb0ELb1ELb1ELb0EEENS1_21CollectiveEpilogueFwdINS6_IJSA_SB_SA_EEES9_NS_10bfloat16_tESF_Li256ELb1ELb1ELb1ELb1EEENS1_36VarlenDynamicPersistentTileSchedulerILi128ELi128ELi256ELi128ELb1ELb1ELb1ELb0ELb1ELb1EEEEEEEEEvNT_6ParamsE,"ax",@progbits
	.align	128
.text._ZN7cutlass13device_kernelIN5flash11enable_sm90INS1_16FlashAttnFwdSm90INS1_25CollectiveMainloopFwdSm90ILi2EN4cute5tupleIJNS5_1CILi1EEES8_S8_EEENS6_IJNS7_ILi128EEESA_NS7_ILi256EEEEEELi256ENS_12float_e4m3_tEfNS_4arch4Sm90ELb0ELb0ELb1ELb1ELb1ELb0ELb0ELb1ELb0ELb1ELb1ELb0EEENS1_21CollectiveEpilogueFwdINS6_IJSA_SB_SA_EEES9_NS_10bfloat16_tESF_Li256ELb1ELb1ELb1ELb1EEENS1_36VarlenDynamicPersistentTileSchedulerILi128ELi128ELi256ELi128ELb1ELb1ELb1ELb0ELb1ELb1EEEEEEEEEvNT_6ParamsE:
        .type           _ZN7cutlass13device_kernelIN5flash11enable_sm90INS1_16FlashAttnFwdSm90INS1_25CollectiveMainloopFwdSm90ILi2EN4cute5tupleIJNS5_1CILi1EEES8_S8_EEENS6_IJNS7_ILi128EEESA_NS7_ILi256EEEEEELi256ENS_12float_e4m3_tEfNS_4arch4Sm90ELb0ELb0ELb1ELb1ELb1ELb0ELb0ELb1ELb0ELb1ELb1ELb0EEENS1_21CollectiveEpilogueFwdINS6_IJSA_SB_SA_EEES9_NS_10bfloat16_tESF_Li256ELb1ELb1ELb1ELb1EEENS1_36VarlenDynamicPersistentTileSchedulerILi128ELi128ELi256ELi128ELb1ELb1ELb1ELb0ELb1ELb1EEEEEEEEEvNT_6ParamsE,@function
        .size           _ZN7cutlass13device_kernelIN5flash11enable_sm90INS1_16FlashAttnFwdSm90INS1_25CollectiveMainloopFwdSm90ILi2EN4cute5tupleIJNS5_1CILi1EEES8_S8_EEENS6_IJNS7_ILi128EEESA_NS7_ILi256EEEEEELi256ENS_12float_e4m3_tEfNS_4arch4Sm90ELb0ELb0ELb1ELb1ELb1ELb0ELb0ELb1ELb0ELb1ELb1ELb0EEENS1_21CollectiveEpilogueFwdINS6_IJSA_SB_SA_EEES9_NS_10bfloat16_tESF_Li256ELb1ELb1ELb1ELb1EEENS1_36VarlenDynamicPersistentTileSchedulerILi128ELi128ELi256ELi128ELb1ELb1ELb1ELb0ELb1ELb1EEEEEEEEEvNT_6ParamsE,(.L_x_16267 - _ZN7cutlass13device_kernelIN5flash11enable_sm90INS1_16FlashAttnFwdSm90INS1_25CollectiveMainloopFwdSm90ILi2EN4cute5tupleIJNS5_1CILi1EEES8_S8_EEENS6_IJNS7_ILi128EEESA_NS7_ILi256EEEEEELi256ENS_12float_e4m3_tEfNS_4arch4Sm90ELb0ELb0ELb1ELb1ELb1ELb0ELb0ELb1ELb0ELb1ELb1ELb0EEENS1_21CollectiveEpilogueFwdINS6_IJSA_SB_SA_EEES9_NS_10bfloat16_tESF_Li256ELb1ELb1ELb1ELb1EEENS1_36VarlenDynamicPersistentTileSchedulerILi128ELi128ELi256ELi128ELb1ELb1ELb1ELb0ELb1ELb1EEEEEEEEEvNT_6ParamsE)
        .other          _ZN7cutlass13device_kernelIN5flash11enable_sm90INS1_16FlashAttnFwdSm90INS1_25CollectiveMainloopFwdSm90ILi2EN4cute5tupleIJNS5_1CILi1EEES8_S8_EEENS6_IJNS7_ILi128EEESA_NS7_ILi256EEEEEELi256ENS_12float_e4m3_tEfNS_4arch4Sm90ELb0ELb0ELb1ELb1ELb1ELb0ELb0ELb1ELb0ELb1ELb1ELb0EEENS1_21CollectiveEpilogueFwdINS6_IJSA_SB_SA_EEES9_NS_10bfloat16_tESF_Li256ELb1ELb1ELb1ELb1EEENS1_36VarlenDynamicPersistentTileSchedulerILi128ELi128ELi256ELi128ELb1ELb1ELb1ELb0ELb1ELb1EEEEEEEEEvNT_6ParamsE,@"STO_CUDA_ENTRY STV_DEFAULT"
_ZN7cutlass13device_kernelIN5flash11enable_sm90INS1_16FlashAttnFwdSm90INS1_25CollectiveMainloopFwdSm90ILi2EN4cute5tupleIJNS5_1CILi1EEES8_S8_EEENS6_IJNS7_ILi128EEESA_NS7_ILi256EEEEEELi256ENS_12float_e4m3_tEfNS_4arch4Sm90ELb0ELb0ELb1ELb1ELb1ELb0ELb0ELb1ELb0ELb1ELb1ELb0EEENS1_21CollectiveEpilogueFwdINS6_IJSA_SB_SA_EEES9_NS_10bfloat16_tESF_Li256ELb1ELb1ELb1ELb1EEENS1_36VarlenDynamicPersistentTileSchedulerILi128ELi128ELi256ELi128ELb1ELb1ELb1ELb0ELb1ELb1EEEEEEEEEvNT_6ParamsE:
        /* <DEDUP_REMOVED lines=45> */
.L_x_204:
        /* <DEDUP_REMOVED lines=22> */
.L_x_205:
        /* <DEDUP_REMOVED lines=18> */
.L_x_206:
        /* <DEDUP_REMOVED lines=22> */
.L_x_207:
[----:B------:R-:W5:Y:S01]  /*06b0*/  SHFL.IDX PT, R3, R0, RZ, 0x1f ;  /* 0x00001fff00037589 */ /* 0x000f6200000e0000 */
[----:B------:R-:W-:Y:S01]  /*06c0*/  R2UR UR9, R4 ;  /* 0x00000000040972ca */ /* 0x000fe200000e0000 */
[----:B------:R-:W-:Y:S01]  /*06d0*/  NOP ;  /* 0x0000000000007918 */ /* 0x000fe20000000000 */
[----:B------:R-:W0:Y:S01]  /*06e0*/  S2R R2, SR_CgaCtaId ;  /* 0x0000000000027919 */ /* 0x000e220000008800 */
[----:B-----5:R-:W-:-:S13]  /*06f0*/  ISETP.NE.AND P0, PT, R3, RZ, PT ;  /* 0x000000ff0300720c */ /* 0x020fda0003f05270 */
[----:B0-----:R-:W-:Y:S05]  /*0700*/  @P0 BRA `(.L_x_208) ;  /* 0x0000000000480947 */ /* 0x001fea0003800000 */
[----:B-1----:R-:W0:Y:S01]  /*0710*/  S2UR UR5, SR_CgaCtaId ;  /* 0x00000000000579c3 */ /* 0x002e220000008800 */
[----:B------:R-:W-:Y:S01]  /*0720*/  UMOV UR4, 0x400 ;  /* 0x0000040000047882 */ /* 0x000fe20000000000 */
[----:B------:R-:W-:Y:S01]  /*0730*/  UMOV UR6, 0x1 ;  /* 0x0000000100067882 */ /* 0x000fe20000000000 */
[----:B------:R-:W-:Y:S01]  /*0740*/  UMOV UR7, 0x2 ;  /* 0x0000000200077882 */ /* 0x000fe20000000000 */
[----:B------:R-:W-:Y:S01]  /*0750*/  ELECT P0, URZ, PT ;  /* 0x00000000003f782f */ /* 0x000fe20003800000 */
[----:B0-----:R-:W-:Y:S02]  /*0760*/  ULEA UR8, UR5, UR4, 0x18 ;  /* 0x0000000405087291 */ /* 0x001fe4000f8ec03f */
[----:B------:R-:W-:-:S04]  /*0770*/  UIADD3 UR4, -UR6, 0x100000, URZ ;  /* 0x0010000006047890 */ /* 0x000fc8000fffe13f */
[----:B------:R-:W-:Y:S02]  /*0780*/  USHF.L.U32 UR5, UR4, 0xb, URZ ;  /* 0x0000000b04057899 */ /* 0x000fe4000800063f */
[----:B------:R-:W-:Y:S02]  /*0790*/  USHF.L.U32 UR4, UR4, 0x1, URZ ;  /* 0x0000000104047899 */ /* 0x000fe4000800063f */
[----:B------:R-:W-:-:S04]  /*07a0*/  UIADD3 UR6, -UR7, 0x100000, URZ ;  /* 0x0010000007067890 */ /* 0x000fc8000fffe13f */
[----:B------:R-:W-:Y:S02]  /*07b0*/  USHF.L.U32 UR7, UR6, 0xb, URZ ;  /* 0x0000000b06077899 */ /* 0x000fe4000800063f */
[----:B------:R-:W-:Y:S01]  /*07c0*/  USHF.L.U32 UR6, UR6, 0x1, URZ ;  /* 0x0000000106067899 */ /* 0x000fe2000800063f */
[----:B------:R-:W0:Y:S03]  /*07d0*/  FENCE.VIEW.ASYNC.S ;  /* 0x00000000000073c6 */ /* 0x000e260000000000 */
[----:B0-----:R0:W1:Y:S08]  /*07e0*/  SYNCS.EXCH.64 URZ, [UR8+0x388b0], UR4 ;  /* 0x0388b004083f75b2 */ /* 0x0010700008000100 */
[----:B------:R0:W0:Y:S01]  /*07f0*/  SYNCS.EXCH.64 URZ, [UR8+0x388c0], UR6 ;  /* 0x0388c006083f75b2 */ /* 0x0000220008000100 */
[----:B------:R0:W0:Y:S01]  /*0800*/  SYNCS.EXCH.64 URZ, [UR8+0x388b8], UR4 ;  /* 0x0388b804083f75b2 */ /* 0x0000220008000100 */
[----:B------:R0:W0:Y:S01]  /*0810*/  SYNCS.EXCH.64 URZ, [UR8+0x388c8], UR6 ;  /* 0x0388c806083f75b2 */ /* 0x0000220008000100 */
[----:B------:R-:W-:Y:S01]  /*0820*/  NOP ;  /* 0x0000000000007918 */ /* 0x000fe20000000000 */
.L_x_208:
[----:B------:R-:W-:Y:S01]  /*0830*/  UISETP.NE.AND UP0, UPT, UR9, URZ, UPT ;  /* 0x0000003f0900728c */ /* 0x000fe2000bf05270 */
[----:B------:R-:W-:Y:S01]  /*0840*/  NOP ;  /* 0x0000000000007918 */ /* 0x000fe20000000000 */
[----:B------:R-:W-:Y:S01]  /*0850*/  UMOV UR42, 0x1 ;  /* 0x00000001002a7882 */ /* 0x000fe20000000000 */
[----:B------:R-:W-:Y:S01]  /*0860*/  ULDC.64 UR52, c[0x0][0x208] ;  /* 0x0000820000347ab9 */ /* 0x000fe20000000a00 */
[----:B------:R-:W-:Y:S01]  /*0870*/  USEL UR42, UR42, 0x2, !UP0 ;  /* 0x000000022a2a7887 */ /* 0x000fe2000c000000 */
[----:B01234-:R-:W-:Y:S01]  /*0880*/  BAR.SYNC.DEFER_BLOCKING 0x0 ;  /* 0x0000000000007b1d */ /* 0x01ffe20000010000 */
[----:B------:R-:W-:-:S13]  /*0890*/  PLOP3.LUT P0, PT, PT, PT, UP0, 0x80, 0x0 ;  /* 0x000000000000781c */ /* 0x000fda0003f0f008 */
[----:B------:R-:W-:Y:S05]  /*08a0*/  @!P0 BRA `(.L_x_209) ;  /* 0x000000d8007c8947 */ /* 0x000fea0003800000 */
.L_x_210:
[----:B------:R-:W-:-:S08]  /*08b0*/  NOP ;  /* 0x0000000000007918 */ /* 0x000fd00000000000 */
[----:B------:R-:W0:Y:S02]  /*08c0*/  USETMAXREG.TRY_ALLOC.CTAPOOL UP0, 0xe8 ;  /* 0x000000e8000079c8 */ /* 0x000e240008000600 */
[----:B0-----:R-:W-:-:S13]  /*08d0*/  PLOP3.LUT P0, PT, PT, PT, UP0, 0x80, 0x0 ;  /* 0x000000000000781c */ /* 0x001fda0003f0f008 */
[----:B------:R-:W-:Y:S05]  /*08e0*/  @!P0 BRA `(.L_x_210) ;  /* 0xfffffffc00f08947 */ /* 0x000fea000383ffff */
[----:B------:R-:W0:Y:S01]  /*08f0*/  S2R R0, SR_TID.X ;  /* 0x0000000000007919 */ /* 0x000e220000002100 */
[----:B------:R-:W1:Y:S01]  /*0900*/  S2UR UR5, SR_CgaCtaId ;  /* 0x00000000000579c3 */ /* 0x000e620000008800 */
[----:B------:R-:W-:-:S07]  /*0910*/  UMOV UR4, 0x400 ;  /* 0x0000040000047882 */ /* 0x000fce0000000000 */
[----:B------:R-:W-:Y:S06]  /*0920*/  BAR.ARV 0x8, 0x180 ;  /* 0x0206000000007b1d */ /* 0x000fec0000002000 */
[----:B-1----:R-:W-:Y:S01]  /*0930*/  ULEA UR4, UR5, UR4, 0x18 ;  /* 0x0000000405047291 */ /* 0x002fe2000f8ec03f */
[----:B0-----:R-:W-:-:S04]  /*0940*/  SHF.R.U32.HI R0, RZ, 0x7, R0 ;  /* 0x00000007ff007819 */ /* 0x001fc80000011600 */
[----:B------:R-:W-:-:S13]  /*0950*/  ISETP.NE.AND P0, PT, R0, 0x1, PT ;  /* 0x000000010000780c */ /* 0x000fda0003f05270 */
[----:B------:R-:W-:Y:S08]  /*0960*/  @!P0 BAR.ARV 0x9, 0x100 ;  /* 0x0244000000008b1d */ /* 0x000ff00000002000 */
[----:B------:R-:W-:Y:S06]  /*0970*/  BAR.SYNC.DEFER_BLOCKING 0x5, 0x180 ;  /* 0x0146000000007b1d */ /* 0x000fec0000010000 */
[----:B------:R-:W0:Y:S01]  /*0980*/  LDS.128 R8, [UR4+0x388d0] ;  /* 0x0388d004ff087984 */ /* 0x000e220008000c00 */
[----:B------:R-:W-:Y:S01]  /*0990*/  ULDC UR4, c[0x0][0xc3c] ;  /* 0x00030f0000047ab9 */ /* 0x000fe20000000800 */
[----:B------:R-:W-:Y:S06]  /*09a0*/  BAR.ARV 0x4, 0x180 ;  /* 0x0106000000007b1d */ /* 0x000fec0000002000 */
[----:B0-----:R-:W-:-:S13]  /*09b0*/  ISETP.GE.AND P0, PT, R11, UR4, PT ;  /* 0x000000040b007c0c */ /* 0x001fda000bf06270 */
[----:B------:R-:W-:Y:S05]  /*09c0*/  @P0 EXIT ;  /* 0x000000000000094d */ /* 0x000fea0003800000 */
[----:B------:R-:W0:Y:S01]  /*09d0*/  S2R R0, SR_TID.X ;  /* 0x0000000000007919 */ /* 0x000e220000002100 */
[----:B------:R-:W-:Y:S01]  /*09e0*/  R2UR UR7, R11 ;  /* 0x000000000b0772ca */ /* 0x000fe200000e0000 */
[----:B------:R-:W-:Y:S01]  /*09f0*/  ULOP3.LUT UR47, UR42, 0x1, URZ, 0xfc, !UPT ;  /* 0x000000012a2f7892 */ /* 0x000fe2000f8efc3f */
[----:B------:R-:W-:Y:S01]  /*0a00*/  R2UR UR6, R9 ;  /* 0x00000000090672ca */ /* 0x000fe200000e0000 */
[----:B------:R-:W-:Y:S01]  /*0a10*/  UMOV UR46, URZ ;  /* 0x0000003f002e7c82 */ /* 0x000fe20008000000 */
[----:B------:R-:W-:Y:S01]  /*0a20*/  R2UR UR5, R10 ;  /* 0x000000000a0572ca */ /* 0x000fe200000e0000 */
[----:B------:R-:W-:Y:S01]  /*0a30*/  UMOV UR45, URZ ;  /* 0x0000003f002d7c82 */ /* 0x000fe20008000000 */
[----:B------:R-:W-:Y:S01]  /*0a40*/  UMOV UR44, URZ ;  /* 0x0000003f002c7c82 */ /* 0x000fe20008000000 */
[----:B0-----:R-:W-:-:S05]  /*0a50*/  VIADD R0, R0, 0xffffff80 ;  /* 0xffffff8000007836 */ /* 0x001fca0000000000 */
[----:B------:R-:W-:-:S04]  /*0a60*/  SHF.R.S32.HI R3, RZ, 0x1f, R0 ;  /* 0x0000001fff037819 */ /* 0x000fc80000011400 */
[CC--:B------:R-:W-:Y:S02]  /*0a70*/  LEA.HI R2, R3.reuse, R0.reuse, RZ, 0x7 ;  /* 0x0000000003027211 */ /* 0x0c0fe400078f38ff */
[----:B------:R-:W-:Y:S02]  /*0a80*/  LEA.HI R4, R3, R0, RZ, 0x5 ;  /* 0x0000000003047211 */ /* 0x000fe400078f28ff */
[----:B------:R-:W-:-:S03]  /*0a90*/  LOP3.LUT R5, R2, 0xffffff80, RZ, 0xc0, !PT ;  /* 0xffffff8002057812 */ /* 0x000fc600078ec0ff */
[----:B------:R-:W-:Y:S02]  /*0aa0*/  IMAD.SHL.U32 R6, R4, 0x20, RZ ;  /* 0x0000002004067824 */ /* 0x000fe400078e00ff */
[----:B------:R-:W-:Y:S01]  /*0ab0*/  IMAD.IADD R13, R0, 0x1, -R5 ;  /* 0x00000001000d7824 */ /* 0x000fe200078e0a05 */
[CC--:B------:R-:W-:Y:S02]  /*0ac0*/  LEA.HI R5, R3.reuse, R0.reuse, RZ, 0x2 ;  /* 0x0000000003057211 */ /* 0x0c0fe400078f10ff */
[----:B------:R-:W-:Y:S02]  /*0ad0*/  LEA.HI R3, R3, R0, RZ, 0x4 ;  /* 0x0000000003037211 */ /* 0x000fe400078f20ff */
[----:B------:R-:W-:Y:S01]  /*0ae0*/  SHF.R.S32.HI R8, RZ, 0x1f, R13 ;  /* 0x0000001fff087819 */ /* 0x000fe2000001140d */
[----:B------:R-:W-:Y:S01]  /*0af0*/  STL [R1+0x1c], R13 ;  /* 0x00001c0d01007387 */ /* 0x000fe20000100800 */
[----:B------:R-:W-:Y:S02]  /*0b00*/  LOP3.LUT R11, R5, 0xfffffffc, RZ, 0xc0, !PT ;  /* 0xfffffffc050b7812 */ /* 0x000fe400078ec0ff */
[----:B------:R-:W-:-:S02]  /*0b10*/  LOP3.LUT R5, R3, 0x3fffff0, RZ, 0xc0, !PT ;  /* 0x03fffff003057812 */ /* 0x000fc400078ec0ff */
[----:B------:R-:W-:Y:S01]  /*0b20*/  SHF.R.S32.HI R4, RZ, 0x4, R3 ;  /* 0x00000004ff047819 */ /* 0x000fe20000011403 */
[----:B------:R-:W-:Y:S01]  /*0b30*/  IMAD.IADD R12, R0, 0x1, -R11 ;  /* 0x00000001000c7824 */ /* 0x000fe200078e0a0b */
[----:B------:R-:W-:Y:S01]  /*0b40*/  LEA.HI R9, R8, R13, RZ, 0x2 ;  /* 0x0000000d08097211 */ /* 0x000fe200078f10ff */
[----:B------:R-:W-:Y:S01]  /*0b50*/  IMAD.IADD R5, R0, 0x1, -R5 ;  /* 0x0000000100057824 */ /* 0x000fe200078e0a05 */
[----:B------:R-:W-:Y:S02]  /*0b60*/  LEA.HI R0, R3, R4, RZ, 0x1 ;  /* 0x0000000403007211 */ /* 0x000fe400078f08ff */
[--C-:B------:R-:W-:Y:S02]  /*0b70*/  SHF.R.S32.HI R10, RZ, 0x2, R9.reuse ;  /* 0x00000002ff0a7819 */ /* 0x100fe40000011409 */
[----:B------:R-:W-:Y:S02]  /*0b80*/  SHF.R.S32.HI R7, RZ, 0x1f, R9 ;  /* 0x0000001fff077819 */ /* 0x000fe40000011409 */
[----:B------:R-:W-:-:S02]  /*0b90*/  SHF.R.S32.HI R3, RZ, 0x7, R2 ;  /* 0x00000007ff037819 */ /* 0x000fc40000011402 */
[----:B------:R-:W-:Y:S02]  /*0ba0*/  LEA.HI R11, R7, R10, RZ, 0x3 ;  /* 0x0000000a070b7211 */ /* 0x000fe400078f18ff */
[----:B------:R-:W-:Y:S02]  /*0bb0*/  LEA.HI R2, R2, R3, RZ, 0x1 ;  /* 0x0000000302027211 */ /* 0x000fe400078f08ff */
[----:B------:R-:W-:Y:S02]  /*0bc0*/  LOP3.LUT R6, R6, 0xfffffc00, RZ, 0xc0, !PT ;  /* 0xfffffc0006067812 */ /* 0x000fe400078ec0ff */
[----:B------:R-:W-:Y:S02]  /*0bd0*/  LOP3.LUT R7, R0, 0x1ffffffe, RZ, 0xc0, !PT ;  /* 0x1ffffffe00077812 */ /* 0x000fe400078ec0ff */
[----:B------:R-:W-:Y:S01]  /*0be0*/  LOP3.LUT R11, R11, 0xfffffff8, RZ, 0xc0, !PT ;  /* 0xfffffff80b0b7812 */ /* 0x000fe200078ec0ff */
[----:B------:R-:W-:Y:S01]  /*0bf0*/  IMAD R6, R5, 0x40, R6 ;  /* 0x0000004005067824 */ /* 0x000fe200078e0206 */
[----:B------:R-:W-:Y:S01]  /*0c00*/  LEA.HI R8, R8, R13, RZ, 0x5 ;  /* 0x0000000d08087211 */ /* 0x000fe200078f28ff */
[----:B------:R-:W-:Y:S01]  /*0c10*/  IMAD.IADD R7, R4, 0x1, -R7 ;  /* 0x0000000104077824 */ /* 0x000fe200078e0a07 */
[----:B------:R-:W-:Y:S01]  /*0c20*/  LOP3.LUT R2, R2, 0x3fffffe, RZ, 0xc0, !PT ;  /* 0x03fffffe02027812 */ /* 0x000fe200078ec0ff */
[----:B------:R-:W-:Y:S01]  /*0c30*/  IMAD.IADD R11, R10, 0x1, -R11 ;  /* 0x000000010a0b7824 */ /* 0x000fe200078e0a0b */
[----:B------:R-:W-:-:S02]  /*0c40*/  LEA.HI R0, R12, R12, RZ, 0x1 ;  /* 0x0000000c0c007211 */ /* 0x000fc400078f08ff */
[----:B------:R-:W-:Y:S01]  /*0c50*/  SHF.R.S32.HI R8, RZ, 0x5, R8 ;  /* 0x00000005ff087819 */ /* 0x000fe20000011408 */
[----:B------:R-:W-:Y:S01]  /*0c60*/  IMAD.IADD R2, R3, 0x1, -R2 ;  /* 0x0000000103027824 */ /* 0x000fe200078e0a02 */
[----:B------:R-:W-:Y:S01]  /*0c70*/  LOP3.LUT R3, R0, 0x1ffffffe, RZ, 0xc0, !PT ;  /* 0x1ffffffe00037812 */ /* 0x000fe200078ec0ff */
[----:B------:R-:W-:Y:S01]  /*0c80*/  IMAD R0, R7, 0x8, R6 ;  /* 0x0000000807007824 */ /* 0x000fe200078e0206 */
[----:B------:R-:W-:Y:S01]  /*0c90*/  LOP3.LUT R9, R9, 0x7ffffffc, RZ, 0xc0, !PT ;  /* 0x7ffffffc09097812 */ /* 0x000fe200078ec0ff */
[----:B------:R-:W-:Y:S02]  /*0ca0*/  IMAD R11, R8, 0x10, R11 ;  /* 0x00000010080b7824 */ /* 0x000fe400078e020b */
[----:B------:R-:W-:Y:S01]  /*0cb0*/  IMAD.IADD R3, R12, 0x1, -R3 ;  /* 0x000000010c037824 */ /* 0x000fe200078e0a03 */
[----:B------:R0:W-:Y:S01]  /*0cc0*/  STL [R1+0x28], R0 ;  /* 0x0000280001007387 */ /* 0x0001e20000100800 */
[----:B------:R-:W-:-:S04]  /*0cd0*/  IMAD.IADD R9, R13, 0x1, -R9 ;  /* 0x000000010d097824 */ /* 0x000fc800078e0a09 */
[----:B------:R-:W-:-:S04]  /*0ce0*/  IMAD.SHL.U32 R16, R9, 0x2, RZ ;  /* 0x0000000209107824 */ /* 0x000fc800078e00ff */
[----:B------:R-:W-:Y:S02]  /*0cf0*/  VIADD R20, R16, 0x10 ;  /* 0x0000001010147836 */ /* 0x000fe40000000000 */
[----:B0-----:R-:W-:Y:S02]  /*0d00*/  IMAD R0, R2, 0x40, R11 ;  /* 0x0000004002007824 */ /* 0x001fe400078e020b */
[C---:B------:R-:W-:Y:S01]  /*0d10*/  VIADD R13, R16.reuse, 0x28 ;  /* 0x00000028100d7836 */ /* 0x040fe20000000000 */
[----:B------:R-:W-:Y:S01]  /*0d20*/  SHF.R.S32.HI R2, RZ, 0x1f, R20 ;  /* 0x0000001fff027819 */ /* 0x000fe20000011414 */
[C---:B------:R-:W-:Y:S01]  /*0d30*/  VIADD R5, R16.reuse, 0x40 ;  /* 0x0000004010057836 */ /* 0x040fe20000000000 */
[----:B------:R0:W-:Y:S01]  /*0d40*/  STL [R1+0x20], R0 ;  /* 0x0000200001007387 */ /* 0x0001e20000100800 */
[C---:B------:R-:W-:Y:S01]  /*0d50*/  VIADD R4, R16.reuse, 0x48 ;  /* 0x0000004810047836 */ /* 0x040fe20000000000 */
[----:B------:R-:W-:Y:S01]  /*0d60*/  SHF.R.S32.HI R2, RZ, 0x1f, R13 ;  /* 0x0000001fff027819 */ /* 0x000fe2000001140d */
        /* <DEDUP_REMOVED lines=8> */
[----:B0-----:R-:W-:Y:S01]  /*0df0*/  IMAD R0, R3, 0x8, R0 ;  /* 0x0000000803007824 */ /* 0x001fe200078e0200 */
[----:B------:R-:W-:Y:S01]  /*0e00*/  SHF.R.S32.HI R5, RZ, 0x1f, R227 ;  /* 0x0000001fff057819 */ /* 0x000fe200000114e3 */
        /* <DEDUP_REMOVED lines=38> */
[----:B------:R-:W-:Y:S01]  /*1070*/  VIADD R17, R16, 0xe0 ;  /* 0x000000e010117836 */ /* 0x000fe20000000000 */
[----:B0-----:R-:W-:-:S07]  /*1080*/  SHF.R.S32.HI R2, RZ, 0x1f, R19 ;  /* 0x0000001fff027819 */ /* 0x001fce0000011413 */
.L_x_260:
[----:B------:R-:W-:Y:S01]  /*1090*/  ULDC.64 UR8, c[0x0][0xc88] ;  /* 0x0003220000087ab9 */ /* 0x000fe20000000a00 */
[----:B------:R-:W-:Y:S01]  /*10a0*/  ULDC.64 UR10, c[0x0][0xa20] ;  /* 0x00028800000a7ab9 */ /* 0x000fe20000000a00 */
[----:B------:R-:W-:Y:S02]  /*10b0*/  UIMAD.WIDE UR8, UR7, 0x4, UR8 ;  /* 0x00000004070878a5 */ /* 0x000fe4000f8e0208 */
[----:B------:R-:W-:Y:S01]  /*10c0*/  UISETP.NE.U32.AND UP1, UPT, UR10, URZ, UPT ;  /* 0x0000003f0a00728c */ /* 0x000fe2000bf25070 */
[----:B------:R-:W-:Y:S01]  /*10d0*/  ULDC UR4, c[0x0][0x424] ;  /* 0x0001090000047ab9 */ /* 0x000fe20000000800 */
[----:B------:R-:W-:Y:S02]  /*10e0*/  ULDC UR7, c[0x0][0x2f0] ;  /* 0x0000bc0000077ab9 */ /* 0x000fe40000000800 */
[----:B0-23--:R-:W-:Y:S02]  /*10f0*/  IMAD.U32 R2, RZ, RZ, UR8 ;  /* 0x00000008ff027e24 */ /* 0x00dfe4000f8e00ff */
[----:B------:R-:W-:Y:S01]  /*1100*/  IMAD.U32 R3, RZ, RZ, UR9 ;  /* 0x00000009ff037e24 */ /* 0x000fe2000f8e00ff */
[----:B------:R-:W-:-:S04]  /*1110*/  ULDC.64 UR8, c[0x0][0xa28] ;  /* 0x00028a0000087ab9 */ /* 0x000fc80000000a00 */
[----:B------:R-:W2:Y:S01]  /*1120*/  LDG.E R2, desc[UR52][R2.64] ;  /* 0x0000003402027981 */ /* 0x000ea2000c1e1900 */
[----:B------:R-:W-:Y:S02]  /*1130*/  UISETP.NE.U32.AND UP0, UPT, UR8, URZ, UPT ;  /* 0x0000003f0800728c */ /* 0x000fe4000bf05070 */
[----:B------:R-:W-:Y:S02]  /*1140*/  UISETP.NE.AND.EX UP1, UPT, UR11, URZ, UPT, UP1 ;  /* 0x0000003f0b00728c */ /* 0x000fe4000bf25310 */
[----:B------:R-:W-:-:S04]  /*1150*/  UISETP.NE.AND.EX UP0, UPT, UR9, URZ, UPT, UP0 ;  /* 0x0000003f0900728c */ /* 0x000fc8000bf05300 */
[----:B------:R-:W-:Y:S02]  /*1160*/  PLOP3.LUT P1, PT, PT, PT, UP1, 0x80, 0x0 ;  /* 0x000000000000781c */ /* 0x000fe40003f2f018 */
[----:B------:R-:W-:Y:S02]  /*1170*/  PLOP3.LUT P0, PT, PT, PT, UP0, 0x80, 0x0 ;  /* 0x000000000000781c */ /* 0x000fe40003f0f008 */
[----:B--2---:R-:W-:-:S13]  /*1180*/  R2UR UR36, R2 ;  /* 0x00000000022472ca */ /* 0x004fda00000e0000 */
[----:B------:R-:W-:Y:S02]  /*1190*/  USHF.R.S32.HI UR37, URZ, 0x1f, UR36 ;  /* 0x0000001f3f257899 */ /* 0x000fe40008011424 */
[----:B------:R-:W-:-:S04]  /*11a0*/  @UP0 ULEA UR8, UP2, UR36, UR8, 0x2 ;  /* 0x0000000824080291 */ /* 0x000fc8000f84103f */
[----:B------:R-:W-:Y:S02]  /*11b0*/  @UP0 ULEA.HI.X UR9, UR36, UR9, UR37, 0x2, UP2 ;  /* 0x0000000924090291 */ /* 0x000fe400090f1425 */
[----:B------:R-:W-:Y:S01]  /*11c0*/  @UP1 ULEA UR10, UP0, UR36, UR10, 0x2 ;  /* 0x0000000a240a1291 */ /* 0x000fe2000f80103f */
[----:B------:R-:W-:-:S03]  /*11d0*/  IMAD.U32 R2, RZ, RZ, UR8 ;  /* 0x00000008ff027e24 */ /* 0x000fc6000f8e00ff */
[----:B------:R-:W-:Y:S01]  /*11e0*/  @UP1 ULEA.HI.X UR11, UR36, UR11, UR37, 0x2, UP0 ;  /* 0x0000000b240b1291 */ /* 0x000fe200080f1425 */
[----:B------:R-:W-:Y:S01]  /*11f0*/  IMAD.U32 R3, RZ, RZ, UR9 ;  /* 0x00000009ff037e24 */ /* 0x000fe2000f8e00ff */
[----:B------:R-:W-:Y:S01]  /*1200*/  ULDC.64 UR8, c[0x0][0x418] ;  /* 0x0001060000087ab9 */ /* 0x000fe20000000a00 */
[----:B------:R-:W-:-:S03]  /*1210*/  IMAD.U32 R4, RZ, RZ, UR10 ;  /* 0x0000000aff047e24 */ /* 0x000fc6000f8e00ff */
[----:B------:R-:W-:Y:S01]  /*1220*/  IMAD.U32 R5, RZ, RZ, UR11 ;  /* 0x0000000bff057e24 */ /* 0x000fe2000f8e00ff */
[----:B------:R-:W2:Y:S04]  /*1230*/  @P0 LDG.E R2, desc[UR52][R2.64] ;  /* 0x0000003402020981 */ /* 0x000ea8000c1e1900 */
[----:B------:R-:W3:Y:S01]  /*1240*/  @P1 LDG.E R4, desc[UR52][R4.64] ;  /* 0x0000003404041981 */ /* 0x000ee2000c1e1900 */
[----:B------:R-:W-:Y:S01]  /*1250*/  UISETP.NE.U32.AND UP0, UPT, UR8, URZ, UPT ;  /* 0x0000003f0800728c */ /* 0x000fe2000bf05070 */
[----:B------:R-:W-:Y:S01]  /*1260*/  UMOV UR54, URZ ;  /* 0x0000003f00367c82 */ /* 0x000fe20008000000 */
[----:B------:R-:W-:Y:S02]  /*1270*/  ULOP3.LUT UR8, UR5, 0xff000000, URZ, 0xc0, !UPT ;  /* 0xff00000005087892 */ /* 0x000fe4000f8ec03f */
[----:B------:R-:W-:Y:S01]  /*1280*/  UISETP.NE.AND.EX UP0, UPT, UR9, URZ, UPT, UP0 ;  /* 0x0000003f0900728c */ /* 0x000fe2000bf05300 */
[----:B------:R-:W-:-:S03]  /*1290*/  UMOV UR38, UR6 ;  /* 0x0000000600267c82 */ /* 0x000fc60008000000 */
[----:B------:R-:W-:-:S04]  /*12a0*/  USEL UR4, UR4, 0x1, UP0 ;  /* 0x0000000104047887 */ /* 0x000fc80008000000 */
[----:B------:R-:W-:Y:S01]  /*12b0*/  UIMAD UR4, UR4, UR7, URZ ;  /* 0x00000007040472a4 */ /* 0x000fe2000f8e023f */
[----:B--2---:R-:W-:-:S06]  /*12c0*/  @P0 R2UR UR54, R2 ;  /* 0x00000000023602ca */ /* 0x004fcc00000e0000 */
[----:B---3--:R-:W-:Y:S01]  /*12d0*/  @P1 R2UR UR4, R4 ;  /* 0x00000000040412ca */ /* 0x008fe200000e0000 */
[----:B-1--45:R-:W-:-:S14]  /*12e0*/  @P1 BRA `(.L_x_211) ;  /* 0x0000000000341947 */ /* 0x032fdc0003800000 */
[----:B------:R-:W-:Y:S02]  /*12f0*/  ULDC.64 UR6, c[0x0][0xa08] ;  /* 0x0002820000067ab9 */ /* 0x000fe40000000a00 */
[----:B------:R-:W-:-:S04]  /*1300*/  ISETP.NE.U32.AND P0, PT, RZ, UR6, PT ;  /* 0x00000006ff007c0c */ /* 0x000fc8000bf05070 */
[----:B------:R-:W-:-:S13]  /*1310*/  ISETP.NE.AND.EX P0, PT, RZ, UR7, PT, P0 ;  /* 0x00000007ff007c0c */ /* 0x000fda000bf05300 */
[----:B------:R-:W-:Y:S05]  /*1320*/  @!P0 BRA `(.L_x_211) ;  /* 0x0000000000248947 */ /* 0x000fea0003800000 */
[----:B------:R-:W-:Y:S02]  /*1330*/  ULDC.64 UR6, c[0x0][0xa08] ;  /* 0x0002820000067ab9 */ /* 0x000fe40000000a00 */
[----:B------:R-:W-:-:S06]  /*1340*/  UIMAD.WIDE UR6, UR36, 0x4, UR6 ;  /* 0x00000004240678a5 */ /* 0x000fcc000f8e0206 */
[----:B------:R-:W-:Y:S02]  /*1350*/  IMAD.U32 R2, RZ, RZ, UR6 ;  /* 0x00000006ff027e24 */ /* 0x000fe4000f8e00ff */
[----:B------:R-:W-:-:S05]  /*1360*/  IMAD.U32 R3, RZ, RZ, UR7 ;  /* 0x00000007ff037e24 */ /* 0x000fca000f8e00ff */
[----:B------:R-:W2:Y:S04]  /*1370*/  LDG.E R4, desc[UR52][R2.64] ;  /* 0x0000003402047981 */ /* 0x000ea8000c1e1900 */
[----:B------:R-:W3:Y:S01]  /*1380*/  LDG.E R0, desc[UR52][R2.64+0x4] ;  /* 0x0000043402007981 */ /* 0x000ee2000c1e1900 */
[----:B--2---:R-:W-:Y:S02]  /*1390*/  R2UR UR4, R4 ;  /* 0x00000000040472ca */ /* 0x004fe400000e0000 */
[----:B---3--:R-:W-:-:S13]  /*13a0*/  R2UR UR6, R0 ;  /* 0x00000000000672ca */ /* 0x008fda00000e0000 */
[----:B------:R-:W-:-:S12]  /*13b0*/  UIADD3 UR4, -UR4, UR6, URZ ;  /* 0x0000000604047290 */ /* 0x000fd8000fffe13f */
.L_x_211:
[----:B------:R-:W-:Y:S02]  /*13c0*/  UIADD3 UR54, -UR54, UR4, URZ ;  /* 0x0000000436367290 */ /* 0x000fe4000fffe13f */
[----:B------:R-:W-:Y:S02]  /*13d0*/  ULOP3.LUT UR4, UR5, 0xff0000, URZ, 0xc0, !UPT ;  /* 0x00ff000005047892 */ /* 0x000fe4000f8ec03f */
[----:B------:R-:W-:Y:S02]  /*13e0*/  UISETP.GE.AND UP0, UPT, UR54, 0x1, UPT ;  /* 0x000000013600788c */ /* 0x000fe4000bf06270 */
[----:B------:R-:W-:Y:S02]  /*13f0*/  USHF.R.U32.HI UR8, URZ, 0x8, UR8 ;  /* 0x000000083f087899 */ /* 0x000fe40008011608 */
[----:B------:R-:W-:Y:S02]  /*1400*/  UIADD3 UR6, UR54, 0x7f, URZ ;  /* 0x0000007f36067890 */ /* 0x000fe4000fffe03f */
[----:B------:R-:W-:Y:S01]  /*1410*/  PLOP3.LUT P0, PT, PT, PT, UP0, 0x80, 0x0 ;  /* 0x000000000000781c */ /* 0x000fe20003f0f008 */
[----:B------:R-:W-:-:S02]  /*1420*/  ULEA.HI UR8, UR4, UR8, URZ, 0x10 ;  /* 0x0000000804087291 */ /* 0x000fc4000f8f803f */
[----:B------:R-:W-:Y:S02]  /*1430*/  USHF.R.S32.HI UR4, URZ, 0x1f, UR6 ;  /* 0x0000001f3f047899 */ /* 0x000fe40008011406 */
[----:B------:R-:W-:Y:S02]  /*1440*/  ULOP3.LUT UR39, UR8, 0xff, URZ, 0xc0, !UPT ;  /* 0x000000ff08277892 */ /* 0x000fe4000f8ec03f */
[----:B------:R-:W-:Y:S02]  /*1450*/  ULEA.HI UR6, UR4, UR6, URZ, 0x7 ;  /* 0x0000000604067291 */ /* 0x000fe4000f8f383f */
[----:B------:R-:W-:Y:S01]  /*1460*/  ULOP3.LUT UR40, UR5, 0xffff, URZ, 0xc0, !UPT ;  /* 0x0000ffff05287892 */ /* 0x000fe2000f8ec03f */
[----:B------:R-:W-:Y:S01]  /*1470*/  UMOV UR4, URZ ;  /* 0x0000003f00047c82 */ /* 0x000fe20008000000 */
[----:B------:R-:W-:Y:S02]  /*1480*/  USHF.R.U32.HI UR43, URZ, 0x10, UR8 ;  /* 0x000000103f2b7899 */ /* 0x000fe40008011608 */
[----:B------:R-:W-:Y:S01]  /*1490*/  USHF.R.S32.HI UR9, URZ, 0x7, UR6 ;  /* 0x000000073f097899 */ /* 0x000fe20008011406 */
[----:B------:R-:W-:Y:S11]  /*14a0*/  @!P0 BRA `(.L_x_212) ;  /* 0x0000000000908947 */ /* 0x000ff60003800000 */
[----:B------:R-:W-:Y:S01]  /*14b0*/  UISETP.NE.AND UP0, UPT, UR43, URZ, UPT ;  /* 0x0000003f2b00728c */ /* 0x000fe2000bf05270 */
[----:B------:R-:W-:-:S03]  /*14c0*/  ULDC UR4, c[0x0][0x9f0] ;  /* 0x00027c0000047ab9 */ /* 0x000fc60000000800 */
[----:B------:R-:W-:-:S03]  /*14d0*/  USEL UR10, UR43, UR4, UP0 ;  /* 0x000000042b0a7287 */ /* 0x000fc60008000000 */
[----:B------:R-:W-:Y:S01]  /*14e0*/  UMOV UR4, URZ ;  /* 0x0000003f00047c82 */ /* 0x000fe20008000000 */
[----:B------:R-:W-:Y:S02]  /*14f0*/  UIADD3 UR6, UR9, -0x1, UR10 ;  /* 0xffffffff09067890 */ /* 0x000fe4000fffe00a */
[----:B------:R-:W-:-:S04]  /*1500*/  IMAD.U32 R3, RZ, RZ, UR10 ;  /* 0x0000000aff037e24 */ /* 0x000fc8000f8e00ff */
[----:B------:R-:W-:Y:S01]  /*1510*/  IMAD.U32 R4, RZ, RZ, UR6 ;  /* 0x00000006ff047e24 */ /* 0x000fe2000f8e00ff */
[-C--:B------:R-:W-:Y:S01]  /*1520*/  IABS R0, R3.reuse ;  /* 0x0000000300007213 */ /* 0x080fe20000000000 */
[----:B------:R-:W-:Y:S01]  /*1530*/  ULOP3.LUT UR6, UR6, UR10, URZ, 0x3c, !UPT ;  /* 0x0000000a06067292 */ /* 0x000fe2000f8e3c3f */
[----:B------:R-:W-:Y:S02]  /*1540*/  IABS R5, R3 ;  /* 0x0000000300057213 */ /* 0x000fe40000000000 */
        /* <DEDUP_REMOVED lines=26> */
.L_x_212:
[----:B------:R-:W-:Y:S01]  /*16f0*/  UIMAD UR41, UR39, UR4, URZ ;  /* 0x00000004272972a4 */ /* 0x000fe2000f8e023f */
[----:B------:R-:W-:Y:S01]  /*1700*/  IMAD.U32 R0, RZ, RZ, UR9 ;  /* 0x00000009ff007e24 */ /* 0x000fe2000f8e00ff */
[----:B------:R-:W-:Y:S01]  /*1710*/  PLOP3.LUT P0, PT, PT, PT, PT, 0x80, 0x0 ;  /* 0x000000000000781c */ /* 0x000fe20003f0f070 */
[----:B------:R-:W-:Y:S01]  /*1720*/  IMAD.U32 R3, RZ, RZ, UR4 ;  /* 0x00000004ff037e24 */ /* 0x000fe2000f8e00ff */
[----:B------:R-:W-:Y:S01]  /*1730*/  CS2R R28, SRZ ;  /* 0x00000000001c7805 */ /* 0x000fe2000001ff00 */
[----:B------:R-:W-:Y:S01]  /*1740*/  IMAD.MOV.U32 R172, RZ, RZ, RZ ;  /* 0x000000ffffac7224 */ /* 0x000fe200078e00ff */
[----:B------:R-:W-:Y:S02]  /*1750*/  CS2R R24, SRZ ;  /* 0x0000000000187805 */ /* 0x000fe4000001ff00 */
[----:B------:R-:W-:Y:S02]  /*1760*/  CS2R R30, SRZ ;  /* 0x00000000001e7805 */ /* 0x000fe4000001ff00 */
[----:B------:R-:W-:-:S02]  /*1770*/  VIADDMNMX R0, R3, UR41, R0, PT ;  /* 0x0000002903007c46 */ /* 0x000fc4000b800100 */
[----:B------:R-:W-:Y:S02]  /*1780*/  CS2R R26, SRZ ;  /* 0x00000000001a7805 */ /* 0x000fe4000001ff00 */
[----:B------:R-:W-:Y:S02]  /*1790*/  CS2R R36, SRZ ;  /* 0x0000000000247805 */ /* 0x000fe4000001ff00 */
[----:B------:R-:W-:Y:S02]  /*17a0*/  CS2R R32, SRZ ;  /* 0x0000000000207805 */ /* 0x000fe4000001ff00 */
[----:B------:R-:W-:Y:S01]  /*17b0*/  R2UR UR49, R0 ;  /* 0x00000000003172ca */ /* 0x000fe200000e0000 */
[----:B------:R-:W-:Y:S01]  /*17c0*/  IMAD.MOV.U32 R0, RZ, RZ, RZ ;  /* 0x000000ffff007224 */ /* 0x000fe200078e00ff */
        /* <DEDUP_REMOVED lines=60> */
[----:B------:R-:W-:Y:S06]  /*1b90*/  @!P1 BRA `(.L_x_213) ;  /* 0x0000006400289947 */ /* 0x000fec0003800000 */
[----:B------:R-:W0:Y:S01]  /*1ba0*/  S2R R152, SR_TID.X ;  /* 0x0000000000987919 */ /* 0x000e220000002100 */
[----:B------:R-:W1:Y:S01]  /*1bb0*/  S2UR UR48, SR_CgaCtaId ;  /* 0x00000000003079c3 */ /* 0x000e620000008800 */
[----:B------:R-:W-:Y:S02]  /*1bc0*/  UMOV UR51, 0x400 ;  /* 0x0000040000337882 */ /* 0x000fe40000000000 */
[----:B-1----:R-:W-:-:S04]  /*1bd0*/  ULEA UR51, UR48, UR51, 0x18 ;  /* 0x0000003330337291 */ /* 0x002fc8000f8ec03f */
[----:B------:R-:W-:Y:S01]  /*1be0*/  UIADD3 UR6, UR51, 0x20400, URZ ;  /* 0x0002040033067890 */ /* 0x000fe2000fffe03f */
[----:B0-----:R-:W-:-:S03]  /*1bf0*/  VIADD R0, R152, 0xffffff80 ;  /* 0xffffff8098007836 */ /* 0x001fc60000000000 */
[----:B------:R-:W-:Y:S02]  /*1c00*/  ULOP3.LUT UP0, URZ, UR6, 0x3ff, URZ, 0xc0, !UPT ;  /* 0x000003ff063f7892 */ /* 0x000fe4000f80c03f */
[----:B------:R-:W-:-:S04]  /*1c10*/  SHF.R.S32.HI R3, RZ, 0x1f, R0 ;  /* 0x0000001fff037819 */ /* 0x000fc80000011400 */
[----:B------:R-:W-:Y:S02]  /*1c20*/  PLOP3.LUT P0, PT, PT, PT, UP0, 0x80, 0x0 ;  /* 0x000000000000781c */ /* 0x000fe40003f0f008 */
[----:B------:R-:W-:-:S04]  /*1c30*/  LEA.HI R3, R3, R0, RZ, 0x7 ;  /* 0x0000000003037211 */ /* 0x000fc800078f38ff */
[----:B------:R-:W-:-:S06]  /*1c40*/  SHF.R.S32.HI R3, RZ, 0x7, R3 ;  /* 0x00000007ff037819 */ /* 0x000fcc0000011403 */
[----:B------:R-:W0:Y:S02]  /*1c50*/  SHFL.IDX PT, R3, R3, RZ, 0x1f ;  /* 0x00001fff03037589 */ /* 0x000e2400000e0000 */
[----:B0-----:R-:W-:-:S13]  /*1c60*/  R2UR UR4, R3 ;  /* 0x00000000030472ca */ /* 0x001fda00000e0000 */
        /* <DEDUP_REMOVED lines=23> */
.L_x_214:
[----:B------:R-:W-:Y:S01]  /*1de0*/  ULDC.64 UR6, c[0x0][0x998] ;  /* 0x0002660000067ab9 */ /* 0x000fe20000000a00 */
[----:B------:R-:W-:Y:S01]  /*1df0*/  ULDC.64 UR4, c[0x0][0x990] ;  /* 0x0002640000047ab9 */ /* 0x000fe20000000a00 */
[----:B------:R-:W-:Y:S02]  /*1e00*/  ISETP.NE.U32.AND P1, PT, RZ, UR6, PT ;  /* 0x00000006ff007c0c */ /* 0x000fe4000bf25070 */
[----:B------:R-:W-:Y:S02]  /*1e10*/  ISETP.NE.U32.AND P0, PT, RZ, UR4, PT ;  /* 0x00000004ff007c0c */ /* 0x000fe4000bf05070 */
[----:B------:R-:W-:Y:S02]  /*1e20*/  ISETP.NE.AND.EX P1, PT, RZ, UR7, PT, P1 ;  /* 0x00000007ff007c0c */ /* 0x000fe4000bf25310 */
[----:B------:R-:W-:-:S11]  /*1e30*/  ISETP.NE.AND.EX P0, PT, RZ, UR5, PT, P0 ;  /* 0x00000005ff007c0c */ /* 0x000fd6000bf05300 */
[----:B------:R-:W0:Y:S08]  /*1e40*/  @P1 LDC.64 R8, c[0x0][0x9b8] ;  /* 0x00026e00ff081b82 */ /* 0x000e300000000a00 */
[----:B------:R-:W1:Y:S08]  /*1e50*/  @P0 LDC.64 R6, c[0x0][0x9a8] ;  /* 0x00026a00ff060b82 */ /* 0x000e700000000a00 */
[----:B------:R-:W2:Y:S08]  /*1e60*/  @P0 LDC.64 R10, c[0x0][0x9b0] ;  /* 0x00026c00ff0a0b82 */ /* 0x000eb00000000a00 */
[----:B------:R-:W3:Y:S01]  /*1e70*/  @P1 LDC.64 R12, c[0x0][0x9c0] ;  /* 0x00027000ff0c1b82 */ /* 0x000ee20000000a00 */
[----:B0-----:R-:W-:-:S02]  /*1e80*/  @P1 IMAD R2, R8, UR37, RZ ;  /* 0x0000002508021c24 */ /* 0x001fc4000f8e02ff */
[----:B------:R-:W-:-:S04]  /*1e90*/  @P1 IMAD.WIDE.U32 R4, R8, UR36, RZ ;  /* 0x0000002408041c25 */ /* 0x000fc8000f8e00ff */
[----:B------:R-:W-:Y:S02]  /*1ea0*/  @P1 IMAD R9, R9, UR36, R2 ;  /* 0x0000002409091c24 */ /* 0x000fe4000f8e0202 */
[C---:B-1----:R-:W-:Y:S02]  /*1eb0*/  @P0 IMAD R0, R6.reuse, UR37, RZ ;  /* 0x0000002506000c24 */ /* 0x042fe4000f8e02ff */
[----:B------:R-:W-:-:S04]  /*1ec0*/  @P0 IMAD.WIDE.U32 R2, R6, UR36, RZ ;  /* 0x0000002406020c25 */ /* 0x000fc8000f8e00ff */
[----:B------:R-:W-:Y:S02]  /*1ed0*/  @P0 IMAD R7, R7, UR36, R0 ;  /* 0x0000002407070c24 */ /* 0x000fe4000f8e0200 */
[----:B------:R-:W-:Y:S02]  /*1ee0*/  @P1 IMAD.IADD R5, R5, 0x1, R9 ;  /* 0x0000000105051824 */ /* 0x000fe400078e0209 */
[----:B------:R-:W-:Y:S02]  /*1ef0*/  @P0 IMAD.IADD R3, R3, 0x1, R7 ;  /* 0x0000000103030824 */ /* 0x000fe400078e0207 */
[----:B------:R-:W-:Y:S02]  /*1f00*/  IMAD.MOV.U32 R0, RZ, RZ, 0x3f800000 ;  /* 0x3f800000ff007424 */ /* 0x000fe400078e00ff */
[----:B--2---:R-:W-:-:S04]  /*1f10*/  @P0 IMAD.WIDE.U32 R2, R10, UR40, R2 ;  /* 0x000000280a020c25 */ /* 0x004fc8000f8e0002 */
[----:B---3--:R-:W-:Y:S01]  /*1f20*/  @P1 IMAD.WIDE.U32 R4, R12, UR40, R4 ;  /* 0x000000280c041c25 */ /* 0x008fe2000f8e0004 */
[----:B------:R-:W-:-:S03]  /*1f30*/  @P0 LEA R6, P2, R2, UR4, 0x2 ;  /* 0x0000000402060c11 */ /* 0x000fc6000f8410ff */
[----:B------:R-:W-:Y:S01]  /*1f40*/  @P0 IMAD R7, R11, UR40, R3 ;  /* 0x000000280b070c24 */ /* 0x000fe2000f8e0203 */
[----:B------:R-:W-:Y:S01]  /*1f50*/  @P1 LEA R8, P3, R4, UR6, 0x2 ;  /* 0x0000000604081c11 */ /* 0x000fe2000f8610ff */
[----:B------:R-:W-:-:S03]  /*1f60*/  @P1 IMAD R3, R13, UR40, R5 ;  /* 0x000000280d031c24 */ /* 0x000fc6000f8e0205 */
[----:B------:R-:W-:Y:S02]  /*1f70*/  @P0 LEA.HI.X R7, R2, UR5, R7, 0x2, P2 ;  /* 0x0000000502070c11 */ /* 0x000fe400090f1407 */
[----:B------:R-:W-:Y:S01]  /*1f80*/  @P1 LEA.HI.X R9, R4, UR7, R3, 0x2, P3 ;  /* 0x0000000704091c11 */ /* 0x000fe200098f1403 */
[----:B------:R-:W-:-:S04]  /*1f90*/  IMAD.MOV.U32 R3, RZ, RZ, 0x3f800000 ;  /* 0x3f800000ff037424 */ /* 0x000fc800078e00ff */
[----:B------:R-:W2:Y:S04]  /*1fa0*/  @P1 LDG.E R0, desc[UR52][R8.64] ;  /* 0x0000003408001981 */ /* 0x000ea8000c1e1900 */
[----:B------:R-:W2:Y:S01]  /*1fb0*/  @P0 LDG.E R3, desc[UR52][R6.64] ;  /* 0x0000003406030981 */ /* 0x000ea2000c1e1900 */
[----:B------:R-:W-:-:S04]  /*1fc0*/  ULEA.HI UR4, UR46, UR46, URZ, 0x1 ;  /* 0x0000002e2e047291 */ /* 0x000fc8000f8f083f */
[----:B------:R-:W-:-:S04]  /*1fd0*/  ULOP3.LUT UR4, UR4, 0xfffffffe, URZ, 0xc0, !UPT ;  /* 0xfffffffe04047892 */ /* 0x000fc8000f8ec03f */
[----:B------:R-:W-:-:S06]  /*1fe0*/  UIADD3 UR4, UR46, -UR4, URZ ;  /* 0x800000042e047290 */ /* 0x000fcc000fffe03f */
[----:B------:R-:W-:Y:S01]  /*1ff0*/  IMAD.U32 R2, RZ, RZ, UR4 ;  /* 0x00000004ff027e24 */ /* 0x000fe2000f8e00ff */
[----:B------:R-:W-:Y:S01]  /*2000*/  SHF.R.U32.HI R20, RZ, 0x7, R152 ;  /* 0x00000007ff147819 */ /* 0x000fe20000011698 */
[----:B------:R-:W-:-:S03]  /*2010*/  ULDC UR4, c[0x0][0x9d8] ;  /* 0x0002760000047ab9 */ /* 0x000fc60000000800 */
[----:B------:R-:W-:-:S04]  /*2020*/  SHF.L.U32 R2, R2, 0x1f, RZ ;  /* 0x0000001f02027819 */ /* 0x000fc800000006ff */
[----:B------:R-:W0:Y:S01]  /*2030*/  SYNCS.PHASECHK.TRANS64.TRYWAIT P0, [UR51+0x38800], R2 ;  /* 0x03880002ff0075a7 */ /* 0x000e220008000173 */
[----:B------:R-:W-:Y:S02]  /*2040*/  VIADD R5, R20, 0x8 ;  /* 0x0000000814057836 */ /* 0x000fe40000000000 */
[----:B--2---:R-:W-:-:S04]  /*2050*/  FMUL.FTZ R0, R3, R0 ;  /* 0x0000000003007220 */ /* 0x004fc80000410000 */
[----:B------:R-:W-:Y:S01]  /*2060*/  FMUL.FTZ R0, R0, UR4 ;  /* 0x0000000400007c20 */ /* 0x000fe20008410000 */
[----:B0-----:R-:W-:Y:S06]  /*2070*/  @!P0 BRA `(.L_x_215) ;  /* 0x0000013400348947 */ /* 0x001fec0003800000 */
.L_x_359:
[----:B------:R-:W-:Y:S05]  /*2080*/  WARPSYNC.ALL ;  /* 0x0000000000007948 */ /* 0x000fea0003800000 */
[----:B------:R-:W-:Y:S01]  /*2090*/  UISETP.NE.AND UP0, UPT, UR47, 0x3, UPT ;  /* 0x000000032f00788c */ /* 0x000fe2000bf05270 */
[----:B------:R1:W-:Y:S05]  /*20a0*/  BAR.SYNC.DEFER_BLOCKING R5, 0x100 ;  /* 0x000400050000751d */ /* 0x0003ea0000010000 */
[----:B------:R-:W-:-:S13]  /*20b0*/  PLOP3.LUT P0, PT, PT, PT, UP0, 0x80, 0x0 ;  /* 0x000000000000781c */ /* 0x000fda0003f0f008 */
[----:B-1----:R-:W-:Y:S05]  /*20c0*/  @!P0 BRA `(.L_x_216) ;  /* 0x0000000000048947 */ /* 0x002fea0003800000 */
[----:B------:R-:W-:Y:S01]  /*20d0*/  BPT.TRAP 0x1 ;  /* 0x000000040000795c */ /* 0x000fe20000300000 */
.L_x_216:
[----:B------:R-:W-:Y:S01]  /*20e0*/  ULEA UR55, UR44, UR51, 0x3 ;  /* 0x000000332c377291 */ /* 0x000fe2000f8e183f */
[----:B------:R-:W-:-:S05]  /*20f0*/  IMAD.U32 R6, RZ, RZ, UR45 ;  /* 0x0000002dff067e24 */ /* 0x000fca000f8e00ff */
[----:B------:R-:W-:-:S04]  /*2100*/  SHF.L.U32 R6, R6, 0x1f, RZ ;  /* 0x0000001f06067819 */ /* 0x000fc800000006ff */
[----:B------:R1:W2:Y:S01]  /*2110*/  SYNCS.PHASECHK.TRANS64.TRYWAIT P1, [UR55+0x38830], R6 ;  /* 0x03883006ff0075a7 */ /* 0x0002a20008020177 */
[----:B------:R-:W-:Y:S05]  /*2120*/  @!P0 BRA `(.L_x_217) ;  /* 0x0000000000048947 */ /* 0x000fea0003800000 */
[----:B------:R-:W-:Y:S01]  /*2130*/  BPT.TRAP 0x1 ;  /* 0x000000040000795c */ /* 0x000fe20000300000 */
.L_x_217:
[----:B--2---:R-:W-:Y:S05]  /*2140*/  @P1 BRA `(.L_x_218) ;  /* 0x0000000000081947 */ /* 0x004fea0003800000 */
[----:B------:R-:W2:Y:S02]  /*2150*/  SYNCS.PHASECHK.TRANS64.TRYWAIT P1, [UR55+0x38830], R6 ;  /* 0x03883006ff0075a7 */ /* 0x000ea40008020177 */
[----:B--2---:R-:W-:Y:S05]  /*2160*/  @!P1 BRA `(.L_x_219) ;  /* 0x0000013400109947 */ /* 0x004fea0003800000 */
.L_x_218:
[----:B------:R-:W-:Y:S01]  /*2170*/  UIADD3 UR4, UR51, 0x28400, URZ ;  /* 0x0002840033047890 */ /* 0x000fe2000fffe03f */
[----:B------:R-:W-:Y:S01]  /*2180*/  WARPGROUP.ARRIVE ;  /* 0x00000000000079c5 */ /* 0x000fe20000000000 */
[----:B------:R-:W-:-:S05]  /*2190*/  ULOP3.LUT UR32, UR56, 0x10000, URZ, 0xfc, !UPT ;  /* 0x0001000038207892 */ /* 0x000fca000f8efc3f */
[----:B0-----:R-:W0:Y:S01]  /*21a0*/  S2R R2, SR_TID.X ;  /* 0x0000000000027919 */ /* 0x001e220000002100 */
[----:B------:R-:W-:Y:S01]  /*21b0*/  USHF.R.U32.HI UR4, URZ, 0x4, UR4 ;  /* 0x000000043f047899 */ /* 0x000fe20008011604 */
[----:B------:R-:W-:Y:S01]  /*21c0*/  UMOV UR33, 0x40000040 ;  /* 0x4000004000217882 */ /* 0x000fe20000000000 */
[----:B------:R-:W-:Y:S02]  /*21d0*/  UMOV UR35, 0x40000040 ;  /* 0x4000004000237882 */ /* 0x000fe40000000000 */
[----:B------:R-:W-:Y:S01]  /*21e0*/  ULOP3.LUT UR4, UR4, 0x3fff, URZ, 0xc0, !UPT ;  /* 0x00003fff04047892 */ /* 0x000fe2000f8ec03f */
[----:B------:R-:W-:Y:S01]  /*21f0*/  UMOV UR5, 0x40000040 ;  /* 0x4000004000057882 */ /* 0x000fe20000000000 */
[----:B------:R-:W-:Y:S02]  /*2200*/  UMOV UR7, 0x40000040 ;  /* 0x4000004000077882 */ /* 0x000fe40000000000 */
[----:B------:R-:W-:Y:S02]  /*2210*/  ULOP3.LUT UR50, UR4, 0x10000, URZ, 0xfc, !UPT ;  /* 0x0001000004327892 */ /* 0x000fe4000f8efc3f */
[----:B------:R-:W-:-:S02]  /*2220*/  UIADD3 UR4, UR32, 0x2, URZ ;  /* 0x0000000220047890 */ /* 0x000fc4000fffe03f */
[----:B------:R-:W-:Y:S02]  /*2230*/  ULEA UR34, UR44, UR50, 0xb ;  /* 0x000000322c227291 */ /* 0x000fe4000f8e583f */
[----:B------:R-:W-:Y:S02]  /*2240*/  UIADD3 UR8, UR32, 0x4, URZ ;  /* 0x0000000420087890 */ /* 0x000fe4000fffe03f */
[----:B------:R-:W-:Y:S02]  /*2250*/  UIADD3 UR6, UR34, 0x2, URZ ;  /* 0x0000000222067890 */ /* 0x000fe4000fffe03f */
[----:B------:R-:W-:Y:S01]  /*2260*/  UIADD3 UR10, UR34, 0x4, URZ ;  /* 0x00000004220a7890 */ /* 0x000fe2000fffe03f */
[----:B------:R-:W-:Y:S02]  /*2270*/  UMOV UR9, 0x40000040 ;  /* 0x4000004000097882 */ /* 0x000fe40000000000 */
[----:B------:R-:W-:Y:S01]  /*2280*/  QGMMA.64x128x32.F32.E4M3.E4M3 R24, gdesc[UR32], RZ, !UPT, gsb0 ;  /* 0x01e00000201879f3 */ /* 0x000fe2000c0008ff */
[----:B------:R-:W-:Y:S01]  /*2290*/  UMOV UR11, 0x40000040 ;  /* 0x40000040000b7882 */ /* 0x000fe20000000000 */
[----:B------:R-:W-:-:S02]  /*22a0*/  UIADD3 UR12, UR32, 0x6, URZ ;  /* 0x00000006200c7890 */ /* 0x000fc4000fffe03f */
[----:B------:R-:W-:Y:S01]  /*22b0*/  UIADD3 UR14, UR34, 0x6, URZ ;  /* 0x00000006220e7890 */ /* 0x000fe2000fffe03f */
[----:B------:R-:W-:Y:S01]  /*22c0*/  UMOV UR13, 0x40000040 ;  /* 0x40000040000d7882 */ /* 0x000fe20000000000 */
[----:B------:R-:W-:Y:S01]  /*22d0*/  UMOV UR15, 0x40000040 ;  /* 0x40000040000f7882 */ /* 0x000fe20000000000 */
[----:B------:R-:W-:Y:S02]  /*22e0*/  UIADD3 UR16, UR32, 0x400, URZ ;  /* 0x0000040020107890 */ /* 0x000fe4000fffe03f */
[----:B------:R-:W-:Y:S01]  /*22f0*/  UIADD3 UR18, UR34, 0x400, URZ ;  /* 0x0000040022127890 */ /* 0x000fe2000fffe03f */
[----:B0-----:R-:W-:Y:S01]  /*2300*/  SHF.R.U32.HI R2, RZ, 0x7, R2 ;  /* 0x00000007ff027819 */ /* 0x001fe20000011602 */
[----:B------:R-:W-:Y:S01]  /*2310*/  UMOV UR17, 0x40000040 ;  /* 0x4000004000117882 */ /* 0x000fe20000000000 */
[----:B------:R-:W-:Y:S01]  /*2320*/  UMOV UR19, 0x40000040 ;  /* 0x4000004000137882 */ /* 0x000fe20000000000 */
[----:B------:R-:W-:Y:S01]  /*2330*/  UIADD3 UR20, UR32, 0x402, URZ ;  /* 0x0000040220147890 */ /* 0x000fe2000fffe03f */
[----:B------:R-:W-:Y:S01]  /*2340*/  IADD3 R2, -R2, 0xb, RZ ;  /* 0x0000000b02027810 */ /* 0x000fe20007ffe1ff */
        /* <DEDUP_REMOVED lines=11> */
[----:B------:R-:W-:Y:S02]  /*2400*/  WARPGROUP.DEPBAR.LE gsb0, 0x0 ;  /* 0x00008000000079c5 */ /* 0x000fe40000010000 */
        /* <DEDUP_REMOVED lines=24> */
.L_x_220:
[C---:B------:R-:W-:Y:S01]  /*2590*/  FMUL.FTZ R7, R0.reuse, R24 ;  /* 0x0000001800077220 */ /* 0x040fe20000410000 */
[C---:B------:R-:W-:Y:S01]  /*25a0*/  FMUL.FTZ R8, R0.reuse, R25 ;  /* 0x0000001900087220 */ /* 0x040fe20000410000 */
[C---:B------:R-:W-:Y:S01]  /*25b0*/  FMUL.FTZ R11, R0.reuse, R28 ;  /* 0x0000001c000b7220 */ /* 0x040fe20000410000 */
[----:B------:R-:W-:Y:S01]  /*25c0*/  UIMAD UR54, UR49, -0x80, UR54 ;  /* 0xffffff80313678a4 */ /* 0x000fe2000f8e0236 */
[C---:B------:R-:W-:Y:S01]  /*25d0*/  FMUL.FTZ R14, R0.reuse, R29 ;  /* 0x0000001d000e7220 */ /* 0x040fe20000410000 */
[C---:B------:R-:W-:Y:S01]  /*25e0*/  FMUL.FTZ R21, R0.reuse, R32 ;  /* 0x0000002000157220 */ /* 0x040fe20000410000 */
[----:B------:R-:W-:Y:S01]  /*25f0*/  MUFU.TANH R7, R7 ;  /* 0x0000000700077308 */ /* 0x000fe20000002400 */
[C---:B------:R-:W-:Y:S01]  /*2600*/  FMUL.FTZ R4, R0.reuse, R26 ;  /* 0x0000001a00047220 */ /* 0x040fe20000410000 */
[C---:B------:R-:W-:Y:S01]  /*2610*/  FMUL.FTZ R9, R0.reuse, R30 ;  /* 0x0000001e00097220 */ /* 0x040fe20000410000 */
[----:B------:R-:W-:Y:S02]  /*2620*/  IMAD.U32 R93, RZ, RZ, UR54 ;  /* 0x00000036ff5d7e24 */ /* 0x000fe4000f8e00ff */
[C---:B------:R-:W-:Y:S01]  /*2630*/  FMUL.FTZ R24, R0.reuse, R33 ;  /* 0x0000002100187220 */ /* 0x040fe20000410000 */
[C---:B------:R-:W-:Y:S01]  /*2640*/  FMUL.FTZ R30, R0.reuse, R46 ;  /* 0x0000002e001e7220 */ /* 0x040fe20000410000 */
[C---:B------:R-:W-:Y:S01]  /*2650*/  FMUL.FTZ R46, R0.reuse, R64 ;  /* 0x00000040002e7220 */ /* 0x040fe20000410000 */
[----:B------:R-:W-:Y:S01]  /*2660*/  FMUL.FTZ R3, R0, R27 ;  /* 0x0000001b00037220 */ /* 0x000fe20000410000 */
[----:B------:R-:W2:Y:S01]  /*2670*/  MUFU.TANH R8, R8 ;  /* 0x0000000800087308 */ /* 0x000ea20000002400 */
[----:B------:R-:W-:Y:S01]  /*2680*/  IADD3 R93, -R16, 0x80, R93 ;  /* 0x00000080105d7810 */ /* 0x000fe20007ffe15d */
[C---:B------:R-:W-:Y:S01]  /*2690*/  FMUL.FTZ R28, R0.reuse, R36 ;  /* 0x00000024001c7220 */ /* 0x040fe20000410000 */
[C---:B------:R-:W-:Y:S01]  /*26a0*/  FMUL.FTZ R32, R0.reuse, R41 ;  /* 0x0000002900207220 */ /* 0x040fe20000410000 */
[C---:B------:R-:W-:Y:S01]  /*26b0*/  FMUL.FTZ R41, R0.reuse, R63 ;  /* 0x0000003f00297220 */ /* 0x040fe20000410000 */
[C---:B------:R-:W-:Y:S01]  /*26c0*/  ISETP.GT.AND P2, PT, R93.reuse, RZ, PT ;  /* 0x000000ff5d00720c */ /* 0x040fe20003f44270 */
[C---:B------:R-:W-:Y:S01]  /*26d0*/  FMUL.FTZ R29, R0.reuse, R47 ;  /* 0x0000002f001d7220 */ /* 0x040fe20000410000 */
[C---:B------:R-:W-:Y:S01]  /*26e0*/  ISETP.GT.AND P1, PT, R93.reuse, 0x1, PT ;  /* 0x000000015d00780c */ /* 0x040fe20003f24270 */
[----:B------:R-:W-:Y:S01]  /*26f0*/  MUFU.TANH R11, R11 ;  /* 0x0000000b000b7308 */ /* 0x000fe20000002400 */
[C---:B------:R-:W-:Y:S01]  /*2700*/  FMUL.FTZ R60, R0.reuse, R60 ;  /* 0x0000003c003c7220 */ /* 0x040fe20000410000 */
[C---:B------:R-:W-:Y:S01]  /*2710*/  ISETP.GT.AND P6, PT, R93.reuse, 0x8, PT ;  /* 0x000000085d00780c */ /* 0x040fe20003fc4270 */
[C---:B------:R-:W-:Y:S01]  /*2720*/  FMUL.FTZ R27, R0.reuse, R37 ;  /* 0x00000025001b7220 */ /* 0x040fe20000410000 */
[C---:B------:R-:W-:Y:S01]  /*2730*/  FMUL.FTZ R10, R0.reuse, R31 ;  /* 0x0000001f000a7220 */ /* 0x040fe20000410000 */
[C---:B------:R-:W-:Y:S01]  /*2740*/  ISETP.GT.AND P5, PT, R93.reuse, 0x9, PT ;  /* 0x000000095d00780c */ /* 0x040fe20003fa4270 */
[C---:B------:R-:W-:Y:S01]  /*2750*/  FMUL.FTZ R31, R0.reuse, R40 ;  /* 0x00000028001f7220 */ /* 0x040fe20000410000 */
[----:B------:R-:W-:Y:S01]  /*2760*/  FMUL.FTZ R33, R0, R50 ;  /* 0x0000003200217220 */ /* 0x000fe20000410000 */
[----:B------:R-:W3:Y:S01]  /*2770*/  MUFU.TANH R14, R14 ;  /* 0x0000000e000e7308 */ /* 0x000ee20000002400 */
[----:B--2---:R-:W-:Y:S01]  /*2780*/  FSEL R47, R8, -INF , P1 ;  /* 0xff800000082f7808 */ /* 0x004fe20000800000 */
[C---:B------:R-:W-:Y:S01]  /*2790*/  FMUL.FTZ R13, R0.reuse, R34 ;  /* 0x00000022000d7220 */ /* 0x040fe20000410000 */
[C---:B------:R-:W-:Y:S01]  /*27a0*/  ISETP.GT.AND P4, PT, R93.reuse, 0x10, PT ;  /* 0x000000105d00780c */ /* 0x040fe20003f84270 */
[C---:B------:R-:W-:Y:S01]  /*27b0*/  FMUL.FTZ R20, R0.reuse, R38 ;  /* 0x0000002600147220 */ /* 0x040fe20000410000 */
[C---:B------:R-:W-:Y:S01]  /*27c0*/  FMUL.FTZ R38, R0.reuse, R59 ;  /* 0x0000003b00267220 */ /* 0x040fe20000410000 */
[C---:B------:R-:W-:Y:S01]  /*27d0*/  FMUL.FTZ R12, R0.reuse, R35 ;  /* 0x00000023000c7220 */ /* 0x040fe20000410000 */
[C---:B------:R-:W-:Y:S01]  /*27e0*/  FMUL.FTZ R25, R0.reuse, R43 ;  /* 0x0000002b00197220 */ /* 0x040fe20000410000 */
[----:B------:R-:W2:Y:S01]  /*27f0*/  MUFU.TANH R21, R21 ;  /* 0x0000001500157308 */ /* 0x000ea20000002400 */
[----:B------:R-:W-:Y:S01]  /*2800*/  ISETP.GT.AND P3, PT, R93, 0x11, PT ;  /* 0x000000115d00780c */ /* 0x000fe20003f64270 */
[C---:B------:R-:W-:Y:S01]  /*2810*/  FMUL.FTZ R43, R0.reuse, R44 ;  /* 0x0000002c002b7220 */ /* 0x040fe20000410000 */
[C---:B------:R-:W-:Y:S01]  /*2820*/  FMUL.FTZ R15, R0.reuse, R39 ;  /* 0x00000027000f7220 */ /* 0x040fe20000410000 */
[C---:B------:R-:W-:Y:S01]  /*2830*/  FMUL.FTZ R53, R0.reuse, R53 ;  /* 0x0000003500357220 */ /* 0x040fe20000410000 */
[C---:B------:R-:W-:Y:S01]  /*2840*/  FMUL.FTZ R39, R0.reuse, R58 ;  /* 0x0000003a00277220 */ /* 0x040fe20000410000 */
[C---:B------:R-:W-:Y:S01]  /*2850*/  FMUL.FTZ R35, R0.reuse, R45 ;  /* 0x0000002d00237220 */ /* 0x040fe20000410000 */
[----:B------:R-:W-:Y:S01]  /*2860*/  FMUL.FTZ R48, R0, R48 ;  /* 0x0000003000307220 */ /* 0x000fe20000410000 */
[----:B------:R-:W4:Y:S01]  /*2870*/  MUFU.TANH R4, R4 ;  /* 0x0000000400047308 */ /* 0x000f220000002400 */
[----:B---3--:R-:W-:Y:S01]  /*2880*/  FSEL R50, R14, -INF , P5 ;  /* 0xff8000000e327808 */ /* 0x008fe20002800000 */
[C---:B------:R-:W-:Y:S01]  /*2890*/  FMUL.FTZ R34, R0.reuse, R51 ;  /* 0x0000003300227220 */ /* 0x040fe20000410000 */
[C---:B------:R-:W-:Y:S01]  /*28a0*/  FMUL.FTZ R57, R0.reuse, R57 ;  /* 0x0000003900397220 */ /* 0x040fe20000410000 */
[C---:B------:R-:W-:Y:S01]  /*28b0*/  FMUL.FTZ R26, R0.reuse, R42 ;  /* 0x0000002a001a7220 */ /* 0x040fe20000410000 */
[C---:B------:R-:W-:Y:S01]  /*28c0*/  FMUL.FTZ R49, R0.reuse, R49 ;  /* 0x0000003100317220 */ /* 0x040fe20000410000 */
[C---:B------:R-:W-:Y:S01]  /*28d0*/  FMUL.FTZ R56, R0.reuse, R56 ;  /* 0x0000003800387220 */ /* 0x040fe20000410000 */
[C---:B------:R-:W-:Y:S01]  /*28e0*/  FMUL.FTZ R52, R0.reuse, R52 ;  /* 0x0000003400347220 */ /* 0x040fe20000410000 */
[----:B------:R-:W3:Y:S01]  /*28f0*/  MUFU.TANH R24, R24 ;  /* 0x0000001800187308 */ /* 0x000ee20000002400 */
[----:B--2---:R-:W-:Y:S01]  /*2900*/  FSEL R59, R21, -INF , P4 ;  /* 0xff800000153b7808 */ /* 0x004fe20002000000 */
[C---:B------:R-:W-:Y:S01]  /*2910*/  FMUL.FTZ R61, R0.reuse, R61 ;  /* 0x0000003d003d7220 */ /* 0x040fe20000410000 */
[C---:B------:R-:W-:Y:S01]  /*2920*/  FMUL.FTZ R37, R0.reuse, R55 ;  /* 0x0000003700257220 */ /* 0x040fe20000410000 */
[C---:B------:R-:W-:Y:S01]  /*2930*/  FMUL.FTZ R36, R0.reuse, R54 ;  /* 0x0000003600247220 */ /* 0x040fe20000410000 */
[C---:B------:R-:W-:Y:S01]  /*2940*/  FMUL.FTZ R65, R0.reuse, R65 ;  /* 0x0000004100417220 */ /* 0x040fe20000410000 */
[C---:B------:R-:W-:Y:S01]  /*2950*/  FMUL.FTZ R68, R0.reuse, R68 ;  /* 0x0000004400447220 */ /* 0x040fe20000410000 */
[----:B------:R-:W-:Y:S01]  /*2960*/  FMUL.FTZ R40, R0, R62 ;  /* 0x0000003e00287220 */ /* 0x000fe20000410000 */
[----:B------:R2:W-:Y:S01]  /*2970*/  MUFU.TANH R63, R46 ;  /* 0x0000002e003f7308 */ /* 0x0005e20000002400 */
[----:B----4-:R-:W-:Y:S01]  /*2980*/  FSEL R4, R4, -INF , P2 ;  /* 0xff80000004047808 */ /* 0x010fe20001000000 */
[C---:B------:R-:W-:Y:S01]  /*2990*/  FMUL.FTZ R69, R0.reuse, R69 ;  /* 0x0000004500457220 */ /* 0x040fe20000410000 */
[C---:B------:R-:W-:Y:S01]  /*29a0*/  FMUL.FTZ R72, R0.reuse, R72 ;  /* 0x0000004800487220 */ /* 0x040fe20000410000 */
[C---:B------:R-:W-:Y:S01]  /*29b0*/  FMUL.FTZ R64, R0.reuse, R66 ;  /* 0x0000004200407220 */ /* 0x040fe20000410000 */
[C---:B------:R-:W-:Y:S01]  /*29c0*/  FMUL.FTZ R73, R0.reuse, R73 ;  /* 0x0000004900497220 */ /* 0x040fe20000410000 */
[C---:B------:R-:W-:Y:S01]  /*29d0*/  FMUL.FTZ R42, R0.reuse, R67 ;  /* 0x00000043002a7220 */ /* 0x040fe20000410000 */
[C---:B------:R-:W-:Y:S01]  /*29e0*/  FMUL.FTZ R76, R0.reuse, R76 ;  /* 0x0000004c004c7220 */ /* 0x040fe20000410000 */
[----:B------:R-:W4:Y:S01]  /*29f0*/  MUFU.TANH R3, R3 ;  /* 0x0000000300037308 */ /* 0x000f220000002400 */
[----:B--2---:R-:W-:Y:S01]  /*2a00*/  FSEL R46, R7, -INF , P2 ;  /* 0xff800000072e7808 */ /* 0x004fe20001000000 */
[C---:B------:R-:W-:Y:S01]  /*2a10*/  FMUL.FTZ R70, R0.reuse, R70 ;  /* 0x0000004600467220 */ /* 0x040fe20000410000 */
[----:B------:R-:W-:Y:S01]  /*2a20*/  ISETP.GT.AND P2, PT, R93, 0x18, PT ;  /* 0x000000185d00780c */ /* 0x000fe20003f44270 */
[----:B------:R-:W-:Y:S01]  /*2a30*/  FMUL.FTZ R77, R0, R77 ;  /* 0x0000004d004d7220 */ /* 0x000fe20000410000 */
[----:B------:R-:W-:Y:S01]  /*2a40*/  FMNMX.FTZ R7, R46, R47, !PT ;  /* 0x0000002f2e077209 */ /* 0x000fe20007810000 */
[----:B------:R-:W-:Y:S01]  /*2a50*/  FMUL.FTZ R71, R0, R71 ;  /* 0x0000004700477220 */ /* 0x000fe20000410000 */
[----:B---3--:R-:W-:Y:S01]  /*2a60*/  FSEL R58, R24, -INF , P3 ;  /* 0xff800000183a7808 */ /* 0x008fe20001800000 */
[----:B------:R-:W-:Y:S01]  /*2a70*/  MUFU.TANH R28, R28 ;  /* 0x0000001c001c7308 */ /* 0x000fe20000002400 */
[C---:B------:R-:W-:Y:S01]  /*2a80*/  FMUL.FTZ R80, R0.reuse, R80 ;  /* 0x0000005000507220 */ /* 0x040fe20000410000 */
[C---:B------:R-:W-:Y:S01]  /*2a90*/  FMUL.FTZ R74, R0.reuse, R74 ;  /* 0x0000004a004a7220 */ /* 0x040fe20000410000 */
[C---:B------:R-:W-:Y:S01]  /*2aa0*/  FMUL.FTZ R81, R0.reuse, R81 ;  /* 0x0000005100517220 */ /* 0x040fe20000410000 */
[C---:B------:R-:W-:Y:S01]  /*2ab0*/  FMUL.FTZ R75, R0.reuse, R75 ;  /* 0x0000004b004b7220 */ /* 0x040fe20000410000 */
[C---:B------:R-:W-:Y:S01]  /*2ac0*/  FMUL.FTZ R84, R0.reuse, R84 ;  /* 0x0000005400547220 */ /* 0x040fe20000410000 */
[C---:B------:R-:W-:Y:S01]  /*2ad0*/  FMUL.FTZ R85, R0.reuse, R85 ;  /* 0x0000005500557220 */ /* 0x040fe20000410000 */
[----:B------:R-:W-:Y:S01]  /*2ae0*/  ULDC UR10, c[0x0][0x988] ;  /* 0x00026200000a7ab9 */ /* 0x000fe20000000800 */
[----:B------:R2:W-:Y:S01]  /*2af0*/  MUFU.TANH R91, R60 ;  /* 0x0000003c005b7308 */ /* 0x0005e20000002400 */
[----:B----4-:R-:W-:Y:S01]  /*2b00*/  FSEL R3, R3, -INF , P1 ;  /* 0xff80000003037808 */ /* 0x010fe20000800000 */
[C---:B------:R-:W-:Y:S01]  /*2b10*/  FMUL.FTZ R78, R0.reuse, R78 ;  /* 0x0000004e004e7220 */ /* 0x040fe20000410000 */
[----:B------:R-:W-:Y:S01]  /*2b20*/  ISETP.GT.AND P1, PT, R93, 0x19, PT ;  /* 0x000000195d00780c */ /* 0x000fe20003f24270 */
[C---:B------:R-:W-:Y:S01]  /*2b30*/  FMUL.FTZ R79, R0.reuse, R79 ;  /* 0x0000004f004f7220 */ /* 0x040fe20000410000 */
[----:B------:R-:W-:Y:S01]  /*2b40*/  P2R R88, PR, RZ, 0x1 ;  /* 0x00000001ff587803 */ /* 0x000fe20000000000 */
[C---:B------:R-:W-:Y:S01]  /*2b50*/  FMUL.FTZ R82, R0.reuse, R82 ;  /* 0x0000005200527220 */ /* 0x040fe20000410000 */
[C---:B------:R-:W-:Y:S01]  /*2b60*/  FMUL.FTZ R83, R0.reuse, R83 ;  /* 0x0000005300537220 */ /* 0x040fe20000410000 */
[----:B------:R-:W3:Y:S01]  /*2b70*/  MUFU.TANH R9, R9 ;  /* 0x0000000900097308 */ /* 0x000ee20000002400 */
[----:B--2---:R-:W-:Y:S01]  /*2b80*/  FSEL R60, R11, -INF , P6 ;  /* 0xff8000000b3c7808 */ /* 0x004fe20003000000 */
[C---:B------:R-:W-:Y:S01]  /*2b90*/  FMUL.FTZ R86, R0.reuse, R86 ;  /* 0x0000005600567220 */ /* 0x040fe20000410000 */
[----:B------:R-:W-:Y:S01]  /*2ba0*/  FMUL.FTZ R87, R0, R87 ;  /* 0x0000005700577220 */ /* 0x000fe20000410000 */
[----:B------:R-:W-:Y:S01]  /*2bb0*/  UIADD3 UR6, UR55, 0x38840, URZ ;  /* 0x0003884037067890 */ /* 0x000fe2000fffe03f */
[----:B------:R-:W-:-:S03]  /*2bc0*/  FMNMX.FTZ R7, R60, R7, !PT ;  /* 0x000000073c077209 */ /* 0x000fc60007810000 */
[----:B------:R-:W2:Y:S01]  /*2bd0*/  MUFU.TANH R27, R27 ;  /* 0x0000001b001b7308 */ /* 0x000ea20000002400 */
[----:B------:R-:W-:Y:S01]  /*2be0*/  FMNMX.FTZ R8, R50, R7, !PT ;  /* 0x0000000732087209 */ /* 0x000fe20007810000 */
[----:B------:R-:W-:-:S03]  /*2bf0*/  UPRMT UR6, UR48, 0x654, UR6 ;  /* 0x0000065430067896 */ /* 0x000fc60008000006 */
[----:B------:R-:W-:-:S03]  /*2c00*/  FMNMX.FTZ R7, R59, R8, !PT ;  /* 0x000000083b077209 */ /* 0x000fc60007810000 */
[----:B------:R-:W4:Y:S01]  /*2c10*/  MUFU.TANH R10, R10 ;  /* 0x0000000a000a7308 */ /* 0x000f220000002400 */
[----:B------:R-:W-:Y:S02]  /*2c20*/  FMNMX.FTZ R8, R58, R7, !PT ;  /* 0x000000073a087209 */ /* 0x000fe40007810000 */
[----:B---3--:R-:W-:Y:S01]  /*2c30*/  FSEL R9, R9, -INF , P6 ;  /* 0xff80000009097808 */ /* 0x008fe20003000000 */
[----:B------:R-:W-:Y:S01]  /*2c40*/  SYNCS.ARRIVE.TRANS64.RED.A1T0 RZ, [UR6], RZ ;  /* 0x000000ffffff79a7 */ /* 0x000fe20008100406 */
[----:B------:R-:W-:-:S03]  /*2c50*/  ISETP.GT.AND P6, PT, R93, 0x20, PT ;  /* 0x000000205d00780c */ /* 0x000fc60003fc4270 */
[----:B------:R-:W-:Y:S01]  /*2c60*/  MUFU.TANH R31, R31 ;  /* 0x0000001f001f7308 */ /* 0x000fe20000002400 */
[----:B--2---:R-:W-:-:S07]  /*2c70*/  FSEL R51, R27, -INF , P1 ;  /* 0xff8000001b337808 */ /* 0x004fce0000800000 */
[----:B------:R-:W2:Y:S01]  /*2c80*/  MUFU.TANH R13, R13 ;  /* 0x0000000d000d7308 */ /* 0x000ea20000002400 */
[----:B----4-:R-:W-:Y:S02]  /*2c90*/  FSEL R10, R10, -INF , P5 ;  /* 0xff8000000a0a7808 */ /* 0x010fe40002800000 */
[----:B------:R-:W-:-:S05]  /*2ca0*/  ISETP.GT.AND P5, PT, R93, 0x21, PT ;  /* 0x000000215d00780c */ /* 0x000fca0003fa4270 */
[----:B------:R-:W-:Y:S08]  /*2cb0*/  MUFU.TANH R32, R32 ;  /* 0x0000002000207308 */ /* 0x000ff00000002400 */
[----:B------:R-:W3:Y:S01]  /*2cc0*/  MUFU.TANH R12, R12 ;  /* 0x0000000c000c7308 */ /* 0x000ee20000002400 */
[----:B--2---:R-:W-:Y:S02]  /*2cd0*/  FSEL R13, R13, -INF , P4 ;  /* 0xff8000000d0d7808 */ /* 0x004fe40002000000 */
[----:B------:R-:W-:-:S05]  /*2ce0*/  ISETP.GT.AND P4, PT, R93, 0x28, PT ;  /* 0x000000285d00780c */ /* 0x000fca0003f84270 */
[----:B------:R-:W-:Y:S08]  /*2cf0*/  MUFU.TANH R43, R43 ;  /* 0x0000002b002b7308 */ /* 0x000ff00000002400 */
[----:B------:R2:W-:Y:S01]  /*2d00*/  MUFU.TANH R45, R53 ;  /* 0x00000035002d7308 */ /* 0x0005e20000002400 */
[----:B---3--:R-:W-:Y:S02]  /*2d10*/  FSEL R12, R12, -INF , P3 ;  /* 0xff8000000c0c7808 */ /* 0x008fe40001800000 */
[----:B------:R-:W-:-:S05]  /*2d20*/  ISETP.GT.AND P3, PT, R93, 0x29, PT ;  /* 0x000000295d00780c */ /* 0x000fca0003f64270 */
[----:B------:R-:W-:Y:S01]  /*2d30*/  MUFU.TANH R20, R20 ;  /* 0x0000001400147308 */ /* 0x000fe20000002400 */
[----:B--2---:R-:W-:-:S04]  /*2d40*/  FSEL R53, R28, -INF , P2 ;  /* 0xff8000001c357808 */ /* 0x004fc80001000000 */
[----:B------:R-:W-:-:S03]  /*2d50*/  FMNMX.FTZ R8, R53, R8, !PT ;  /* 0x0000000835087209 */ /* 0x000fc60007810000 */
[----:B------:R-:W-:Y:S01]  /*2d60*/  MUFU.TANH R35, R35 ;  /* 0x0000002300237308 */ /* 0x000fe20000002400 */
[----:B------:R-:W-:-:S07]  /*2d70*/  FMNMX.FTZ R8, R51, R8, !PT ;  /* 0x0000000833087209 */ /* 0x000fce0007810000 */
[----:B------:R-:W2:Y:S08]  /*2d80*/  MUFU.TANH R15, R15 ;  /* 0x0000000f000f7308 */ /* 0x000eb00000002400 */
[----:B------:R-:W-:Y:S08]  /*2d90*/  MUFU.TANH R48, R48 ;  /* 0x0000003000307308 */ /* 0x000ff00000002400 */
[----:B------:R3:W-:Y:S01]  /*2da0*/  MUFU.TANH R90, R57 ;  /* 0x00000039005a7308 */ /* 0x0007e20000002400 */
[----:B--2---:R-:W-:-:S02]  /*2db0*/  FSEL R15, R15, -INF , P1 ;  /* 0xff8000000f0f7808 */ /* 0x004fc40000800000 */
[----:B------:R-:W-:-:S05]  /*2dc0*/  ISETP.GT.AND P1, PT, R93, 0x31, PT ;  /* 0x000000315d00780c */ /* 0x000fca0003f24270 */
[----:B------:R-:W2:Y:S01]  /*2dd0*/  MUFU.TANH R26, R26 ;  /* 0x0000001a001a7308 */ /* 0x000ea20000002400 */
[----:B---3--:R-:W-:-:S04]  /*2de0*/  FSEL R57, R31, -INF , P6 ;  /* 0xff8000001f397808 */ /* 0x008fc80003000000 */
[----:B------:R-:W-:-:S03]  /*2df0*/  FMNMX.FTZ R7, R57, R8, !PT ;  /* 0x0000000839077209 */ /* 0x000fc60007810000 */
[----:B------:R3:W4:Y:S08]  /*2e00*/  MUFU.TANH R44, R49 ;  /* 0x00000031002c7308 */ /* 0x0007300000002400 */
[----:B------:R5:W-:Y:S01]  /*2e10*/  MUFU.TANH R89, R56 ;  /* 0x0000003800597308 */ /* 0x000be20000002400 */
[----:B---3--:R-:W-:Y:S02]  /*2e20*/  FSEL R49, R43, -INF , P4 ;  /* 0xff8000002b317808 */ /* 0x008fe40002000000 */
[----:B--2---:R-:W-:-:S02]  /*2e30*/  FSEL R26, R26, -INF , P6 ;  /* 0xff8000001a1a7808 */ /* 0x004fc40003000000 */
[----:B------:R-:W-:-:S03]  /*2e40*/  ISETP.GT.AND P6, PT, R93, 0x38, PT ;  /* 0x000000385d00780c */ /* 0x000fc60003fc4270 */
[----:B------:R-:W2:Y:S01]  /*2e50*/  MUFU.TANH R25, R25 ;  /* 0x0000001900197308 */ /* 0x000ea20000002400 */
[----:B-----5:R-:W-:Y:S02]  /*2e60*/  FSEL R56, R32, -INF , P5 ;  /* 0xff80000020387808 */ /* 0x020fe40002800000 */
[----:B----4-:R-:W-:Y:S02]  /*2e70*/  FSEL R54, R44, -INF , P1 ;  /* 0xff8000002c367808 */ /* 0x010fe40000800000 */
[----:B------:R-:W-:Y:S02]  /*2e80*/  FMNMX.FTZ R8, R56, R7, !PT ;  /* 0x0000000738087209 */ /* 0x000fe40007810000 */
[----:B------:R-:W-:Y:S01]  /*2e90*/  FSEL R7, R20, -INF , P2 ;  /* 0xff80000014077808 */ /* 0x000fe20001000000 */
[----:B------:R-:W3:Y:S01]  /*2ea0*/  MUFU.TANH R52, R52 ;  /* 0x0000003400347308 */ /* 0x000ee20000002400 */
[----:B------:R-:W-:Y:S02]  /*2eb0*/  ISETP.GT.AND P2, PT, R93, 0x30, PT ;  /* 0x000000305d00780c */ /* 0x000fe40003f44270 */
[----:B------:R-:W-:-:S02]  /*2ec0*/  FMNMX.FTZ R8, R49, R8, !PT ;  /* 0x0000000831087209 */ /* 0x000fc40007810000 */
[----:B------:R-:W-:-:S03]  /*2ed0*/  FSEL R55, R48, -INF , P2 ;  /* 0xff80000030377808 */ /* 0x000fc60001000000 */
[----:B------:R-:W4:Y:S01]  /*2ee0*/  MUFU.TANH R30, R30 ;  /* 0x0000001e001e7308 */ /* 0x000f220000002400 */
[----:B--2---:R-:W-:Y:S02]  /*2ef0*/  FSEL R25, R25, -INF , P5 ;  /* 0xff80000019197808 */ /* 0x004fe40002800000 */
[----:B------:R-:W-:-:S04]  /*2f00*/  ISETP.GT.AND P5, PT, R93, 0x39, PT ;  /* 0x000000395d00780c */ /* 0x000fc80003fa4270 */
[----:B------:R-:W-:Y:S01]  /*2f10*/  FSEL R45, R45, -INF , P5 ;  /* 0xff8000002d2d7808 */ /* 0x000fe20002800000 */
[----:B------:R2:W-:Y:S01]  /*2f20*/  MUFU.TANH R92, R61 ;  /* 0x0000003d005c7308 */ /* 0x0005e20000002400 */
[----:B---3--:R-:W-:-:S07]  /*2f30*/  FSEL R48, R52, -INF , P6 ;  /* 0xff80000034307808 */ /* 0x008fce0003000000 */
[----:B------:R-:W3:Y:S01]  /*2f40*/  MUFU.TANH R29, R29 ;  /* 0x0000001d001d7308 */ /* 0x000ee20000002400 */
[----:B--2---:R-:W-:-:S04]  /*2f50*/  FSEL R61, R35, -INF , P3 ;  /* 0xff800000233d7808 */ /* 0x004fc80001800000 */
[----:B------:R-:W-:-:S03]  /*2f60*/  FMNMX.FTZ R8, R61, R8, !PT ;  /* 0x000000083d087209 */ /* 0x000fc60007810000 */
[----:B------:R-:W2:Y:S01]  /*2f70*/  MUFU.TANH R33, R33 ;  /* 0x0000002100217308 */ /* 0x000ea20000002400 */
[----:B------:R-:W-:Y:S02]  /*2f80*/  FMNMX.FTZ R11, R55, R8, !PT ;  /* 0x00000008370b7209 */ /* 0x000fe40007810000 */
[----:B----4-:R-:W-:Y:S02]  /*2f90*/  FSEL R8, R30, -INF , P4 ;  /* 0xff8000001e087808 */ /* 0x010fe40002000000 */
[----:B------:R-:W-:Y:S02]  /*2fa0*/  FMNMX.FTZ R11, R54, R11, !PT ;  /* 0x0000000b360b7209 */ /* 0x000fe40007810000 */
[----:B------:R-:W-:Y:S01]  /*2fb0*/  ISETP.GT.AND P4, PT, R93, 0x40, PT ;  /* 0x000000405d00780c */ /* 0x000fe20003f84270 */
[----:B------:R-:W4:Y:S01]  /*2fc0*/  MUFU.TANH R34, R34 ;  /* 0x0000002200227308 */ /* 0x000f220000002400 */
[----:B------:R-:W-:Y:S02]  /*2fd0*/  FMNMX.FTZ R14, R48, R11, !PT ;  /* 0x0000000b300e7209 */ /* 0x000fe40007810000 */
[----:B---3--:R-:W-:-:S02]  /*2fe0*/  FSEL R29, R29, -INF , P3 ;  /* 0xff8000001d1d7808 */ /* 0x008fc40001800000 */
[----:B------:R-:W-:Y:S02]  /*2ff0*/  ISETP.GT.AND P3, PT, R93, 0x41, PT ;  /* 0x000000415d00780c */ /* 0x000fe40003f64270 */
[----:B------:R-:W-:Y:S01]  /*3000*/  FSEL R43, R89, -INF , P4 ;  /* 0xff800000592b7808 */ /* 0x000fe20002000000 */
[----:B------:R-:W3:Y:S01]  /*3010*/  MUFU.TANH R36, R36 ;  /* 0x0000002400247308 */ /* 0x000ee20000002400 */
[----:B------:R-:W-:Y:S02]  /*3020*/  FMNMX.FTZ R14, R45, R14, !PT ;  /* 0x0000000e2d0e7209 */ /* 0x000fe40007810000 */
[----:B--2---:R-:W-:Y:S02]  /*3030*/  FSEL R11, R33, -INF , P2 ;  /* 0xff800000210b7808 */ /* 0x004fe40001000000 */
[----:B------:R-:W-:Y:S02]  /*3040*/  ISETP.GT.AND P2, PT, R93, 0x48, PT ;  /* 0x000000485d00780c */ /* 0x000fe40003f44270 */
[----:B------:R-:W-:Y:S01]  /*3050*/  FSEL R44, R90, -INF , P3 ;  /* 0xff8000005a2c7808 */ /* 0x000fe20001800000 */
[----:B------:R-:W2:Y:S01]  /*3060*/  MUFU.TANH R37, R37 ;  /* 0x0000002500257308 */ /* 0x000ea20000002400 */
[----:B------:R-:W-:-:S02]  /*3070*/  FMNMX.FTZ R21, R43, R14, !PT ;  /* 0x0000000e2b157209 */ /* 0x000fc40007810000 */
[----:B----4-:R-:W-:Y:S02]  /*3080*/  FSEL R14, R34, -INF , P1 ;  /* 0xff800000220e7808 */ /* 0x010fe40000800000 */
[----:B------:R-:W-:Y:S02]  /*3090*/  ISETP.GT.AND P1, PT, R93, 0x49, PT ;  /* 0x000000495d00780c */ /* 0x000fe40003f24270 */
[----:B------:R-:W-:Y:S01]  /*30a0*/  FSEL R52, R91, -INF , P2 ;  /* 0xff8000005b347808 */ /* 0x000fe20001000000 */
[----:B------:R-:W4:Y:S01]  /*30b0*/  MUFU.TANH R39, R39 ;  /* 0x0000002700277308 */ /* 0x000f220000002400 */
[----:B------:R-:W-:Y:S02]  /*30c0*/  FMNMX.FTZ R27, R44, R21, !PT ;  /* 0x000000152c1b7209 */ /* 0x000fe40007810000 */
[----:B---3--:R-:W-:Y:S02]  /*30d0*/  FSEL R21, R36, -INF , P6 ;  /* 0xff80000024157808 */ /* 0x008fe40003000000 */
[----:B------:R-:W-:-:S02]  /*30e0*/  ISETP.GT.AND P6, PT, R93, 0x50, PT ;  /* 0x000000505d00780c */ /* 0x000fc40003fc4270 */
        /* <DEDUP_REMOVED lines=10> */
[----:B------:R-:W-:Y:S01]  /*3190*/  FMNMX.FTZ R20, R63, R20, !PT ;  /* 0x000000143f147209 */ /* 0x000fe20007810000 */
[----:B------:R-:W4:Y:S01]  /*31a0*/  MUFU.TANH R68, R68 ;  /* 0x0000004400447308 */ /* 0x000f220000002400 */
[----:B---3--:R-:W-:-:S04]  /*31b0*/  FSEL R39, R65, -INF , P5 ;  /* 0xff80000041277808 */ /* 0x008fc80002800000 */
[----:B------:R-:W-:-:S03]  /*31c0*/  FMNMX.FTZ R31, R39, R20, !PT ;  /* 0x00000014271f7209 */ /* 0x000fc60007810000 */
[----:B------:R-:W3:Y:S01]  /*31d0*/  MUFU.TANH R40, R40 ;  /* 0x0000002800287308 */ /* 0x000ee20000002400 */
[----:B--2---:R-:W-:Y:S02]  /*31e0*/  FSEL R28, R38, -INF , P3 ;  /* 0xff800000261c7808 */ /* 0x004fe40001800000 */
[----:B------:R-:W-:-:S05]  /*31f0*/  ISETP.GT.AND P3, PT, R93, 0x59, PT ;  /* 0x000000595d00780c */ /* 0x000fca0003f64270 */
[----:B------:R-:W2:Y:S01]  /*3200*/  MUFU.TANH R69, R69 ;  /* 0x0000004500457308 */ /* 0x000ea20000002400 */
[----:B----4-:R-:W-:-:S04]  /*3210*/  FSEL R38, R68, -INF , P4 ;  /* 0xff80000044267808 */ /* 0x010fc80002000000 */
[----:B------:R-:W-:-:S03]  /*3220*/  FMNMX.FTZ R33, R38, R31, !PT ;  /* 0x0000001f26217209 */ /* 0x000fc60007810000 */
[----:B------:R-:W4:Y:S01]  /*3230*/  MUFU.TANH R41, R41 ;  /* 0x0000002900297308 */ /* 0x000f220000002400 */
[----:B---3--:R-:W-:Y:S02]  /*3240*/  FSEL R30, R40, -INF , P2 ;  /* 0xff800000281e7808 */ /* 0x008fe40001000000 */
[----:B------:R-:W-:-:S05]  /*3250*/  ISETP.GT.AND P2, PT, R93, 0x60, PT ;  /* 0x000000605d00780c */ /* 0x000fca0003f44270 */
[----:B------:R-:W3:Y:S01]  /*3260*/  MUFU.TANH R72, R72 ;  /* 0x0000004800487308 */ /* 0x000ee20000002400 */
[----:B--2---:R-:W-:-:S04]  /*3270*/  FSEL R40, R69, -INF , P3 ;  /* 0xff80000045287808 */ /* 0x004fc80001800000 */
[----:B------:R-:W-:-:S03]  /*3280*/  FMNMX.FTZ R20, R40, R33, !PT ;  /* 0x0000002128147209 */ /* 0x000fc60007810000 */
[----:B------:R-:W2:Y:S01]  /*3290*/  MUFU.TANH R64, R64 ;  /* 0x0000004000407308 */ /* 0x000ea20000002400 */
[----:B----4-:R-:W-:Y:S02]  /*32a0*/  FSEL R31, R41, -INF , P1 ;  /* 0xff800000291f7808 */ /* 0x010fe40000800000 */
[----:B------:R-:W-:-:S05]  /*32b0*/  ISETP.GT.AND P1, PT, R93, 0x61, PT ;  /* 0x000000615d00780c */ /* 0x000fca0003f24270 */
        /* <DEDUP_REMOVED lines=36> */
[----:B------:R-:W-:Y:S01]  /*3500*/  MUFU.TANH R78, R78 ;  /* 0x0000004e004e7308 */ /* 0x000fe20000002400 */
[----:B---3--:R-:W-:-:S04]  /*3510*/  FSEL R68, R84, -INF , P2 ;  /* 0xff80000054447808 */ /* 0x008fc80001000000 */
[----:B------:R-:W-:-:S03]  /*3520*/  FMNMX.FTZ R20, R68, R71, !PT ;  /* 0x0000004744147209 */ /* 0x000fc60007810000 */
[----:B------:R-:W-:Y:S01]  /*3530*/  MUFU.TANH R79, R79 ;  /* 0x0000004f004f7308 */ /* 0x000fe20000002400 */
[----:B--2---:R-:W-:-:S04]  /*3540*/  FSEL R69, R85, -INF , P1 ;  /* 0xff80000055457808 */ /* 0x004fc80000800000 */
[----:B------:R-:W-:-:S03]  /*3550*/  FMNMX.FTZ R71, R69, R20, !PT ;  /* 0x0000001445477209 */ /* 0x000fc60007810000 */
[----:B------:R-:W2:Y:S02]  /*3560*/  MUFU.TANH R82, R82 ;  /* 0x0000005200527308 */ /* 0x000ea40000002400 */
[----:B------:R-:W3:Y:S06]  /*3570*/  SHFL.BFLY PT, R20, R71, 0x2, 0x1f ;  /* 0x0c401f0047147f89 */ /* 0x000eec00000e0000 */
[----:B------:R-:W-:Y:S08]  /*3580*/  MUFU.TANH R83, R83 ;  /* 0x0000005300537308 */ /* 0x000ff00000002400 */
[----:B------:R-:W-:Y:S01]  /*3590*/  MUFU.TANH R86, R86 ;  /* 0x0000005600567308 */ /* 0x000fe20000002400 */
[----:B---3--:R-:W-:-:S05]  /*35a0*/  FMNMX.FTZ R72, R71, R20, !PT ;  /* 0x0000001447487209 */ /* 0x008fca0007810000 */
[----:B------:R-:W3:Y:S02]  /*35b0*/  SHFL.BFLY PT, R73, R72, 0x1, 0x1f ;  /* 0x0c201f0048497f89 */ /* 0x000ee400000e0000 */
[----:B---3--:R-:W-:Y:S01]  /*35c0*/  FMNMX.FTZ R20, R72, R73, !PT ;  /* 0x0000004948147209 */ /* 0x008fe20007810000 */
[----:B------:R-:W-:Y:S01]  /*35d0*/  IMAD.U32 R73, RZ, RZ, UR10 ;  /* 0x0000000aff497e24 */ /* 0x000fe2000f8e00ff */
[----:B------:R-:W3:Y:S02]  /*35e0*/  MUFU.TANH R72, R87 ;  /* 0x0000005700487308 */ /* 0x000ee40000002400 */
[C---:B------:R-:W-:Y:S01]  /*35f0*/  FSETP.NEU.FTZ.AND P0, PT, R20.reuse, -INF , PT ;  /* 0xff8000001400780b */ /* 0x040fe20003f1d000 */
[----:B------:R-:W-:-:S05]  /*3600*/  FFMA.FTZ R70, R20, R73, -8 ;  /* 0xc100000014467423 */ /* 0x000fca0000010049 */
[----:B------:R-:W-:Y:S02]  /*3610*/  FSEL R70, R70, RZ, P0 ;  /* 0x000000ff46467208 */ /* 0x000fe40000000000 */
[----:B------:R-:W-:-:S03]  /*3620*/  ISETP.NE.AND P0, PT, R88, RZ, PT ;  /* 0x000000ff5800720c */ /* 0x000fc60003f05270 */
[--C-:B------:R-:W-:Y:S01]  /*3630*/  FFMA.FTZ R152, R46, UR10, -R70.reuse ;  /* 0x0000000a2e987c23 */ /* 0x100fe20008010846 */
[----:B------:R-:W-:-:S01]  /*3640*/  FFMA.FTZ R46, R60, UR10, -R70 ;  /* 0x0000000a3c2e7c23 */ /* 0x000fc20008010846 */
[----:B------:R-:W-:Y:S01]  /*3650*/  FMNMX.FTZ R60, R4, R3, !PT ;  /* 0x00000003043c7209 */ /* 0x000fe20007810000 */
[----:B------:R-:W-:-:S01]  /*3660*/  FFMA.FTZ R71, R50, UR10, -R70 ;  /* 0x0000000a32477c23 */ /* 0x000fc20008010846 */
        /* <DEDUP_REMOVED lines=8> */
[----:B--2---:R-:W-:Y:S01]  /*36f0*/  FSEL R45, R82, -INF , P4 ;  /* 0xff800000522d7808 */ /* 0x004fe20002000000 */
[----:B------:R-:W-:-:S01]  /*3700*/  FFMA.FTZ R76, R44, UR10, -R70 ;  /* 0x0000000a2c4c7c23 */ /* 0x000fc20008010846 */
[----:B------:R-:W-:Y:S01]  /*3710*/  FMNMX.FTZ R59, R13, R50, !PT ;  /* 0x000000320d3b7209 */ /* 0x000fe20007810000 */
[----:B------:R-:W-:-:S01]  /*3720*/  FFMA.FTZ R44, R52, UR10, -R70 ;  /* 0x0000000a342c7c23 */ /* 0x000fc20008010846 */
[----:B---3--:R-:W-:Y:S01]  /*3730*/  FSEL R72, R72, -INF , P1 ;  /* 0xff80000048487808 */ /* 0x008fe20000800000 */
[----:B------:R-:W-:-:S01]  /*3740*/  FFMA.FTZ R162, R63, UR10, -R70 ;  /* 0x0000000a3fa27c23 */ /* 0x000fc20008010846 */
[----:B------:R-:W-:Y:S01]  /*3750*/  FMNMX.FTZ R50, R12, R59, !PT ;  /* 0x0000003b0c327209 */ /* 0x000fe20007810000 */
[----:B------:R-:W-:-:S01]  /*3760*/  FFMA.FTZ R59, R58, UR10, -R70 ;  /* 0x0000000a3a3b7c23 */ /* 0x000fc20008010846 */
[--C-:B------:R-:W-:Y:S01]  /*3770*/  FFMA.FTZ R47, R47, UR10, -R70.reuse ;  /* 0x0000000a2f2f7c23 */ /* 0x100fe20008010846 */
[----:B------:R-:W-:-:S01]  /*3780*/  FFMA.FTZ R63, R40, UR10, -R70 ;  /* 0x0000000a283f7c23 */ /* 0x000fc20008010846 */
[----:B------:R-:W-:Y:S01]  /*3790*/  FMNMX.FTZ R50, R7, R50, !PT ;  /* 0x0000003207327209 */ /* 0x000fe20007810000 */
[----:B------:R-:W-:-:S01]  /*37a0*/  FFMA.FTZ R40, R42, UR10, -R70 ;  /* 0x0000000a2a287c23 */ /* 0x000fc20008010846 */
[----:B------:R-:W-:Y:S01]  /*37b0*/  MUFU.EX2 R152, R152 ;  /* 0x0000009800987308 */ /* 0x000fe20000000800 */
[----:B------:R-:W-:-:S01]  /*37c0*/  FFMA.FTZ R51, R51, UR10, -R70 ;  /* 0x0000000a33337c23 */ /* 0x000fc20008010846 */
[----:B------:R-:W-:Y:S01]  /*37d0*/  FMNMX.FTZ R73, R15, R50, !PT ;  /* 0x000000320f497209 */ /* 0x000fe20007810000 */
[----:B------:R-:W-:-:S01]  /*37e0*/  FFMA.FTZ R50, R53, UR10, -R70 ;  /* 0x0000000a35327c23 */ /* 0x000fc20008010846 */
[--C-:B------:R-:W-:Y:S01]  /*37f0*/  FFMA.FTZ R164, R41, UR10, -R70.reuse ;  /* 0x0000000a29a47c23 */ /* 0x100fe20008010846 */
[----:B------:R-:W-:-:S01]  /*3800*/  FFMA.FTZ R41, R64, UR10, -R70 ;  /* 0x0000000a40297c23 */ /* 0x000fc20008010846 */
[----:B------:R-:W-:Y:S01]  /*3810*/  FMNMX.FTZ R58, R26, R73, !PT ;  /* 0x000000491a3a7209 */ /* 0x000fe20007810000 */
[----:B------:R-:W-:-:S01]  /*3820*/  FFMA.FTZ R166, R66, UR10, -R70 ;  /* 0x0000000a42a67c23 */ /* 0x000fc20008010846 */
[----:B------:R-:W2:Y:S01]  /*3830*/  MUFU.EX2 R47, R47 ;  /* 0x0000002f002f7308 */ /* 0x000ea20000000800 */
[----:B------:R-:W-:-:S01]  /*3840*/  FFMA.FTZ R49, R49, UR10, -R70 ;  /* 0x0000000a31317c23 */ /* 0x000fc20008010846 */
[----:B------:R-:W-:Y:S01]  /*3850*/  FMNMX.FTZ R53, R25, R58, !PT ;  /* 0x0000003a19357209 */ /* 0x000fe20007810000 */
[----:B------:R-:W-:-:S01]  /*3860*/  FFMA.FTZ R39, R39, UR10, -R70 ;  /* 0x0000000a27277c23 */ /* 0x000fc20008010846 */
[----:B------:R-:W-:-:S02]  /*3870*/  FFMA.FTZ R38, R38, UR10, -R70 ;  /* 0x0000000a26267c23 */ /* 0x000fc40008010846 */
[----:B------:R-:W-:Y:S02]  /*3880*/  FMNMX.FTZ R58, R8, R53, !PT ;  /* 0x00000035083a7209 */ /* 0x000fe40007810000 */
[----:B------:R-:W3:Y:S02]  /*3890*/  MUFU.EX2 R46, R46 ;  /* 0x0000002e002e7308 */ /* 0x000ee40000000800 */
[----:B------:R-:W-:-:S04]  /*38a0*/  FMNMX.FTZ R58, R29, R58, !PT ;  /* 0x0000003a1d3a7209 */ /* 0x000fc80007810000 */
[----:B------:R-:W-:Y:S02]  /*38b0*/  FMNMX.FTZ R53, R11, R58, !PT ;  /* 0x0000003a0b357209 */ /* 0x000fe40007810000 */
[----:B------:R-:W4:Y:S02]  /*38c0*/  MUFU.EX2 R71, R71 ;  /* 0x0000004700477308 */ /* 0x000f240000000800 */
[----:B------:R-:W-:Y:S01]  /*38d0*/  FMNMX.FTZ R58, R14, R53, !PT ;  /* 0x000000350e3a7209 */ /* 0x000fe20007810000 */
[----:B------:R-:W-:-:S03]  /*38e0*/  FFMA.FTZ R53, R56, UR10, -R70 ;  /* 0x0000000a38357c23 */ /* 0x000fc60008010846 */
[----:B------:R-:W-:Y:S02]  /*38f0*/  FMNMX.FTZ R57, R21, R58, !PT ;  /* 0x0000003a15397209 */ /* 0x000fe40007810000 */
[----:B------:R-:W-:Y:S02]  /*3900*/  MUFU.EX2 R154, R154 ;  /* 0x0000009a009a7308 */ /* 0x000fe40000000800 */
[----:B------:R-:W-:-:S04]  /*3910*/  FMNMX.FTZ R56, R24, R57, !PT ;  /* 0x0000003918387209 */ /* 0x000fc80007810000 */
[----:B------:R-:W-:Y:S01]  /*3920*/  FMNMX.FTZ R57, R27, R56, !PT ;  /* 0x000000381b397209 */ /* 0x000fe20007810000 */
[----:B------:R-:W-:-:S01]  /*3930*/  FFMA.FTZ R56, R61, UR10, -R70 ;  /* 0x0000000a3d387c23 */ /* 0x000fc20008010846 */
        /* <DEDUP_REMOVED lines=9> */
[----:B------:R5:W-:Y:S02]  /*39d0*/  MUFU.EX2 R55, R60 ;  /* 0x0000003c00377308 */ /* 0x000be40000000800 */
[----:B------:R-:W-:Y:S01]  /*39e0*/  FMNMX.FTZ R57, R35, R54, !PT ;  /* 0x0000003623397209 */ /* 0x000fe20007810000 */
[----:B------:R-:W-:Y:S01]  /*39f0*/  FFMA.FTZ R54, R48, UR10, -R70 ;  /* 0x0000000a30367c23 */ /* 0x000fe20008010846 */
[----:B------:R-:W-:Y:S02]  /*3a00*/  FSEL R48, R78, -INF , P6 ;  /* 0xff8000004e307808 */ /* 0x000fe40003000000 */
[----:B------:R-:W-:Y:S02]  /*3a10*/  FMNMX.FTZ R58, R36, R57, !PT ;  /* 0x00000039243a7209 */ /* 0x000fe40007810000 */
[----:B------:R-:W-:Y:S01]  /*3a20*/  FSEL R57, R79, -INF , P5 ;  /* 0xff8000004f397808 */ /* 0x000fe20002800000 */
[----:B------:R-:W-:Y:S01]  /*3a30*/  MUFU.EX2 R156, R156 ;  /* 0x0000009c009c7308 */ /* 0x000fe20000000800 */
[----:B------:R-:W-:-:S04]  /*3a40*/  FMNMX.FTZ R61, R37, R58, !PT ;  /* 0x0000003a253d7209 */ /* 0x000fc80007810000 */
[----:B------:R-:W-:-:S03]  /*3a50*/  FMNMX.FTZ R58, R48, R61, !PT ;  /* 0x0000003d303a7209 */ /* 0x000fc60007810000 */
[----:B------:R0:W-:Y:S01]  /*3a60*/  MUFU.EX2 R61, R74 ;  /* 0x0000004a003d7308 */ /* 0x0001e20000000800 */
[----:B-----5:R-:W-:Y:S02]  /*3a70*/  FMNMX.FTZ R60, R57, R58, !PT ;  /* 0x0000003a393c7209 */ /* 0x020fe40007810000 */
[----:B------:R-:W-:Y:S02]  /*3a80*/  FSEL R58, R83, -INF , P3 ;  /* 0xff800000533a7808 */ /* 0x000fe40001800000 */
[----:B------:R-:W-:Y:S02]  /*3a90*/  FMNMX.FTZ R43, R45, R60, !PT ;  /* 0x0000003c2d2b7209 */ /* 0x000fe40007810000 */
[----:B------:R-:W-:Y:S01]  /*3aa0*/  FSEL R60, R86, -INF , P2 ;  /* 0xff800000563c7808 */ /* 0x000fe20001000000 */
[----:B------:R-:W-:Y:S01]  /*3ab0*/  MUFU.EX2 R53, R53 ;  /* 0x0000003500357308 */ /* 0x000fe20000000800 */
[----:B------:R-:W-:-:S04]  /*3ac0*/  FMNMX.FTZ R43, R58, R43, !PT ;  /* 0x0000002b3a2b7209 */ /* 0x000fc80007810000 */
[----:B------:R-:W-:-:S03]  /*3ad0*/  FMNMX.FTZ R73, R60, R43, !PT ;  /* 0x0000002b3c497209 */ /* 0x000fc60007810000 */
[----:B------:R-:W-:Y:S01]  /*3ae0*/  MUFU.EX2 R49, R49 ;  /* 0x0000003100317308 */ /* 0x000fe20000000800 */
[----:B0-----:R-:W-:Y:S01]  /*3af0*/  FMNMX.FTZ R74, R72, R73, !PT ;  /* 0x00000049484a7209 */ /* 0x001fe20007810000 */
[----:B------:R-:W-:-:S04]  /*3b00*/  FFMA.FTZ R73, R62, UR10, -R70 ;  /* 0x0000000a3e497c23 */ /* 0x000fc80008010846 */
[----:B------:R-:W0:Y:S02]  /*3b10*/  SHFL.BFLY PT, R75, R74, 0x2, 0x1f ;  /* 0x0c401f004a4b7f89 */ /* 0x000e2400000e0000 */
[----:B------:R-:W-:Y:S08]  /*3b20*/  MUFU.EX2 R56, R56 ;  /* 0x0000003800387308 */ /* 0x000ff00000000800 */
[----:B------:R-:W-:Y:S08]  /*3b30*/  MUFU.EX2 R158, R158 ;  /* 0x0000009e009e7308 */ /* 0x000ff00000000800 */
[----:B------:R-:W-:Y:S01]  /*3b40*/  MUFU.EX2 R54, R54 ;  /* 0x0000003600367308 */ /* 0x000fe20000000800 */
[----:B0-----:R-:W-:Y:S01]  /*3b50*/  FMNMX.FTZ R52, R74, R75, !PT ;  /* 0x0000004b4a347209 */ /* 0x001fe20007810000 */
[--C-:B------:R-:W-:Y:S01]  /*3b60*/  FFMA.FTZ R75, R65, UR10, -R70.reuse ;  /* 0x0000000a414b7c23 */ /* 0x100fe20008010846 */
[----:B------:R-:W-:-:S01]  /*3b70*/  FFMA.FTZ R65, R67, UR10, -R70 ;  /* 0x0000000a43417c23 */ /* 0x000fc20008010846 */
[----:B------:R-:W-:-:S04]  /*3b80*/  IMAD.U32 R67, RZ, RZ, UR10 ;  /* 0x0000000aff437e24 */ /* 0x000fc8000f8e00ff */
[----:B------:R-:W-:Y:S01]  /*3b90*/  MUFU.EX2 R160, R160 ;  /* 0x000000a000a07308 */ /* 0x000fe20000000800 */
[----:B------:R-:W0:Y:S07]  /*3ba0*/  SHFL.BFLY PT, R77, R52, 0x1, 0x1f ;  /* 0x0c201f00344d7f89 */ /* 0x000e2e00000e0000 */
[----:B------:R-:W-:Y:S08]  /*3bb0*/  MUFU.EX2 R43, R76 ;  /* 0x0000004c002b7308 */ /* 0x000ff00000000800 */
[----:B------:R-:W-:Y:S08]  /*3bc0*/  MUFU.EX2 R44, R44 ;  /* 0x0000002c002c7308 */ /* 0x000ff00000000800 */
[----:B------:R-:W-:Y:S01]  /*3bd0*/  MUFU.EX2 R73, R73 ;  /* 0x0000004900497308 */ /* 0x000fe20000000800 */
[----:B0-----:R-:W-:Y:S01]  /*3be0*/  FMNMX.FTZ R168, R52, R77, !PT ;  /* 0x0000004d34a87209 */ /* 0x001fe20007810000 */
[----:B------:R-:W-:-:S03]  /*3bf0*/  FFMA.FTZ R52, R68, UR10, -R70 ;  /* 0x0000000a44347c23 */ /* 0x000fc60008010846 */
[C---:B------:R-:W-:Y:S01]  /*3c00*/  FSETP.NEU.FTZ.AND P1, PT, R168.reuse, -INF , PT ;  /* 0xff800000a800780b */ /* 0x040fe20003f3d000 */
[----:B------:R-:W-:-:S01]  /*3c10*/  FFMA.FTZ R62, R168, R67, -8 ;  /* 0xc1000000a83e7423 */ /* 0x000fc20000010043 */
[----:B------:R-:W-:Y:S01]  /*3c20*/  FFMA.FTZ R67, R69, UR10, -R70 ;  /* 0x0000000a45437c23 */ /* 0x000fe20008010846 */
[----:B------:R-:W-:Y:S03]  /*3c30*/  MUFU.EX2 R162, R162 ;  /* 0x000000a200a27308 */ /* 0x000fe60000000800 */
[----:B------:R-:W-:-:S05]  /*3c40*/  FSEL R62, R62, RZ, P1 ;  /* 0x000000ff3e3e7208 */ /* 0x000fca0000800000 */
[--C-:B------:R-:W-:Y:S01]  /*3c50*/  FFMA.FTZ R153, R4, UR10, -R62.reuse ;  /* 0x0000000a04997c23 */ /* 0x100fe2000801083e */
        /* <DEDUP_REMOVED lines=9> */
[----:B--2---:R-:W-:Y:S01]  /*3cf0*/  FADD.FTZ R13, R152, R47 ;  /* 0x0000002f980d7221 */ /* 0x004fe20000010000 */
[----:B------:R-:W-:-:S01]  /*3d00*/  FFMA.FTZ R14, R28, UR10, -R62 ;  /* 0x0000000a1c0e7c23 */ /* 0x000fc2000801083e */
[--C-:B------:R-:W-:Y:S01]  /*3d10*/  FFMA.FTZ R64, R15, UR10, -R62.reuse ;  /* 0x0000000a0f407c23 */ /* 0x100fe2000801083e */
[----:B------:R-:W-:-:S01]  /*3d20*/  FFMA.FTZ R24, R24, UR10, -R62 ;  /* 0x0000000a18187c23 */ /* 0x000fc2000801083e */
[----:B------:R-:W0:Y:S01]  /*3d30*/  MUFU.EX2 R42, R42 ;  /* 0x0000002a002a7308 */ /* 0x000e220000000800 */
[----:B---3--:R-:W-:-:S01]  /*3d40*/  FADD.FTZ R68, R46, R13 ;  /* 0x0000000d2e447221 */ /* 0x008fc20000010000 */
[--C-:B------:R-:W-:Y:S01]  /*3d50*/  FFMA.FTZ R157, R26, UR10, -R62.reuse ;  /* 0x0000000a1a9d7c23 */ /* 0x100fe2000801083e */
[----:B------:R-:W-:-:S01]  /*3d60*/  FFMA.FTZ R12, R25, UR10, -R62 ;  /* 0x0000000a190c7c23 */ /* 0x000fc2000801083e */
[----:B------:R-:W-:Y:S01]  /*3d70*/  FFMA.FTZ R26, R29, UR10, -R62 ;  /* 0x0000000a1d1a7c23 */ /* 0x000fe2000801083e */
[----:B----4-:R-:W-:-:S01]  /*3d80*/  FADD.FTZ R15, R71, R68 ;  /* 0x00000044470f7221 */ /* 0x010fc20000010000 */
[--C-:B------:R-:W-:Y:S01]  /*3d90*/  FFMA.FTZ R163, R32, UR10, -R62.reuse ;  /* 0x0000000a20a37c23 */ /* 0x100fe2000801083e */
[----:B------:R-:W-:-:S01]  /*3da0*/  FFMA.FTZ R159, R11, UR10, -R62 ;  /* 0x0000000a0b9f7c23 */ /* 0x000fc2000801083e */
[----:B------:R-:W2:Y:S01]  /*3db0*/  MUFU.EX2 R3, R3 ;  /* 0x0000000300037308 */ /* 0x000ea20000000800 */
[----:B------:R-:W-:-:S01]  /*3dc0*/  FFMA.FTZ R11, R21, UR10, -R62 ;  /* 0x0000000a150b7c23 */ /* 0x000fc2000801083e */
[--C-:B------:R-:W-:Y:S01]  /*3dd0*/  FFMA.FTZ R161, R27, UR10, -R62.reuse ;  /* 0x0000000a1ba17c23 */ /* 0x100fe2000801083e */
[----:B------:R-:W-:-:S01]  /*3de0*/  FFMA.FTZ R30, R30, UR10, -R62 ;  /* 0x0000000a1e1e7c23 */ /* 0x000fc2000801083e */
[--C-:B------:R-:W-:Y:S01]  /*3df0*/  FFMA.FTZ R31, R31, UR10, -R62.reuse ;  /* 0x0000000a1f1f7c23 */ /* 0x100fe2000801083e */
[----:B------:R-:W-:-:S01]  /*3e00*/  FFMA.FTZ R34, R34, UR10, -R62 ;  /* 0x0000000a22227c23 */ /* 0x000fc2000801083e */
[--C-:B------:R-:W-:Y:S01]  /*3e10*/  FFMA.FTZ R35, R35, UR10, -R62.reuse ;  /* 0x0000000a23237c23 */ /* 0x100fe2000801083e */
[----:B------:R-:W-:-:S01]  /*3e20*/  FFMA.FTZ R36, R36, UR10, -R62 ;  /* 0x0000000a24247c23 */ /* 0x000fc2000801083e */
[----:B------:R-:W3:Y:S01]  /*3e30*/  MUFU.EX2 R4, R4 ;  /* 0x0000000400047308 */ /* 0x000ee20000000800 */
[----:B0-----:R-:W-:-:S01]  /*3e40*/  FADD.FTZ R28, R153, R42 ;  /* 0x0000002a991c7221 */ /* 0x001fc20000010000 */
[--C-:B------:R-:W-:Y:S01]  /*3e50*/  FFMA.FTZ R37, R37, UR10, -R62.reuse ;  /* 0x0000000a25257c23 */ /* 0x100fe2000801083e */
[----:B------:R-:W-:-:S01]  /*3e60*/  FFMA.FTZ R48, R48, UR10, -R62 ;  /* 0x0000000a30307c23 */ /* 0x000fc2000801083e */
[--C-:B------:R-:W-:Y:S01]  /*3e70*/  FFMA.FTZ R57, R57, UR10, -R62.reuse ;  /* 0x0000000a39397c23 */ /* 0x100fe2000801083e */
[----:B------:R-:W-:-:S01]  /*3e80*/  FFMA.FTZ R45, R45, UR10, -R62 ;  /* 0x0000000a2d2d7c23 */ /* 0x000fc2000801083e */
[--C-:B------:R-:W-:Y:S01]  /*3e90*/  FFMA.FTZ R58, R58, UR10, -R62.reuse ;  /* 0x0000000a3a3a7c23 */ /* 0x100fe2000801083e */
[----:B------:R-:W-:-:S01]  /*3ea0*/  FFMA.FTZ R60, R60, UR10, -R62 ;  /* 0x0000000a3c3c7c23 */ /* 0x000fc2000801083e */
[----:B------:R-:W0:Y:S01]  /*3eb0*/  MUFU.EX2 R155, R155 ;  /* 0x0000009b009b7308 */ /* 0x000e220000000800 */
[----:B--2---:R-:W-:-:S01]  /*3ec0*/  FADD.FTZ R13, R3, R28 ;  /* 0x0000001c030d7221 */ /* 0x004fc20000010000 */
[----:B------:R-:W-:Y:S01]  /*3ed0*/  FADD.FTZ R28, R154, R15 ;  /* 0x0000000f9a1c7221 */ /* 0x000fe20000010000 */
[----:B------:R-:W-:-:S03]  /*3ee0*/  F2FP.SATFINITE.E4M3.F32.PACK_AB_MERGE_C R46, R71, R46, RZ ;  /* 0x0000002e472e723e */ /* 0x000fc600048070ff */
[----:B------:R-:W-:Y:S01]  /*3ef0*/  FADD.FTZ R15, R59, R28 ;  /* 0x0000001c3b0f7221 */ /* 0x000fe20000010000 */
[----:B------:R-:W-:Y:S01]  /*3f00*/  F2FP.SATFINITE.E4M3.F32.PACK_AB_MERGE_C R152, R47, R152, R46 ;  /* 0x000000982f98723e */ /* 0x000fe2000480702e */
[----:B------:R-:W2:Y:S02]  /*3f10*/  MUFU.EX2 R10, R10 ;  /* 0x0000000a000a7308 */ /* 0x000ea40000000800 */
[----:B------:R-:W-:-:S01]  /*3f20*/  FADD.FTZ R32, R50, R15 ;  /* 0x0000000f32207221 */ /* 0x000fc20000010000 */
[----:B------:R-:W-:-:S03]  /*3f30*/  F2FP.SATFINITE.E4M3.F32.PACK_AB_MERGE_C R50, R51, R50, RZ ;  /* 0x000000323332723e */ /* 0x000fc600048070ff */
[----:B------:R-:W-:Y:S01]  /*3f40*/  FADD.FTZ R15, R51, R32 ;  /* 0x00000020330f7221 */ /* 0x000fe20000010000 */
[----:B------:R-:W-:Y:S01]  /*3f50*/  F2FP.SATFINITE.E4M3.F32.PACK_AB_MERGE_C R154, R59, R154, R50 ;  /* 0x0000009a3b9a723e */ /* 0x000fe20004807032 */
[----:B------:R-:W4:Y:S02]  /*3f60*/  MUFU.EX2 R7, R7 ;  /* 0x0000000700077308 */ /* 0x000f240000000800 */
[----:B------:R-:W-:-:S04]  /*3f70*/  FADD.FTZ R32, R156, R15 ;  /* 0x0000000f9c207221 */ /* 0x000fc80000010000 */
[----:B------:R-:W-:Y:S02]  /*3f80*/  FADD.FTZ R32, R53, R32 ;  /* 0x0000002035207221 */ /* 0x000fe40000010000 */
[----:B------:R-:W5:Y:S08]  /*3f90*/  MUFU.EX2 R64, R64 ;  /* 0x0000004000407308 */ /* 0x000f700000000800 */
[----:B------:R3:W-:Y:S08]  /*3fa0*/  MUFU.EX2 R66, R24 ;  /* 0x0000001800427308 */ /* 0x0007f00000000800 */
[----:B------:R-:W1:Y:S01]  /*3fb0*/  MUFU.EX2 R157, R157 ;  /* 0x0000009d009d7308 */ /* 0x000e620000000800 */
[----:B---3--:R-:W-:-:S04]  /*3fc0*/  FADD.FTZ R24, R4, R13 ;  /* 0x0000000d04187221 */ /* 0x008fc80000010000 */
[----:B0-----:R-:W-:Y:S01]  /*3fd0*/  FADD.FTZ R13, R155, R24 ;  /* 0x000000189b0d7221 */ /* 0x001fe20000010000 */
[----:B------:R-:W-:-:S01]  /*3fe0*/  FFMA.FTZ R24, R33, UR10, -R62 ;  /* 0x0000000a21187c23 */ /* 0x000fc2000801083e */
[----:B------:R-:W-:Y:S01]  /*3ff0*/  FFMA.FTZ R62, R72, UR10, -R62 ;  /* 0x0000000a483e7c23 */ /* 0x000fe2000801083e */
[----:B------:R-:W0:Y:S01]  /*4000*/  MUFU.EX2 R12, R12 ;  /* 0x0000000c000c7308 */ /* 0x000e220000000800 */
[----:B--2---:R-:W-:-:S04]  /*4010*/  FADD.FTZ R28, R10, R13 ;  /* 0x0000000d0a1c7221 */ /* 0x004fc80000010000 */
[----:B----4-:R-:W-:-:S03]  /*4020*/  FADD.FTZ R13, R7, R28 ;  /* 0x0000001c070d7221 */ /* 0x010fc60000010000 */
[----:B------:R-:W2:Y:S01]  /*4030*/  MUFU.EX2 R9, R9 ;  /* 0x0000000900097308 */ /* 0x000ea20000000800 */
[----:B-----5:R-:W-:-:S01]  /*4040*/  FADD.FTZ R28, R64, R13 ;  /* 0x0000000d401c7221 */ /* 0x020fc20000010000 */
[----:B------:R-:W-:-:S03]  /*4050*/  F2FP.SATFINITE.E4M3.F32.PACK_AB_MERGE_C R64, R64, R7, RZ ;  /* 0x000000074040723e */ /* 0x000fc600048070ff */
[----:B-1----:R-:W-:Y:S01]  /*4060*/  FADD.FTZ R13, R157, R28 ;  /* 0x0000001c9d0d7221 */ /* 0x002fe20000010000 */
[----:B------:R-:W-:Y:S02]  /*4070*/  F2FP.SATFINITE.E4M3.F32.PACK_AB_MERGE_C R155, R10, R155, R64 ;  /* 0x0000009b0a9b723e */ /* 0x000fe40004807040 */
[----:B------:R-:W1:Y:S01]  /*4080*/  MUFU.EX2 R26, R26 ;  /* 0x0000001a001a7308 */ /* 0x000e620000000800 */
[----:B0-----:R-:W-:-:S01]  /*4090*/  FADD.FTZ R28, R12, R13 ;  /* 0x0000000d0c1c7221 */ /* 0x001fc20000010000 */
[----:B------:R-:W-:Y:S01]  /*40a0*/  FADD.FTZ R13, R49, R32 ;  /* 0x00000020310d7221 */ /* 0x000fe20000010000 */
[----:B------:R-:W-:-:S03]  /*40b0*/  F2FP.SATFINITE.E4M3.F32.PACK_AB_MERGE_C R49, R56, R49, RZ ;  /* 0x000000313831723e */ /* 0x000fc600048070ff */
[----:B------:R-:W-:Y:S01]  /*40c0*/  FADD.FTZ R13, R56, R13 ;  /* 0x0000000d380d7221 */ /* 0x000fe20000010000 */
[----:B------:R-:W-:Y:S01]  /*40d0*/  F2FP.SATFINITE.E4M3.F32.PACK_AB_MERGE_C R156, R53, R156, R49 ;  /* 0x0000009c359c723e */ /* 0x000fe20004807031 */
[----:B------:R-:W0:Y:S01]  /*40e0*/  MUFU.EX2 R159, R159 ;  /* 0x0000009f009f7308 */ /* 0x000e220000000800 */
[----:B--2---:R-:W-:-:S01]  /*40f0*/  FADD.FTZ R15, R9, R28 ;  /* 0x0000001c090f7221 */ /* 0x004fc20000010000 */
[----:B------:R-:W-:-:S06]  /*4100*/  FADD.FTZ R32, R158, R13 ;  /* 0x0000000d9e207221 */ /* 0x000fcc0000010000 */
[----:B------:R-:W2:Y:S01]  /*4110*/  MUFU.EX2 R8, R8 ;  /* 0x0000000800087308 */ /* 0x000ea20000000800 */
[----:B-1----:R-:W-:-:S01]  /*4120*/  FADD.FTZ R28, R26, R15 ;  /* 0x0000000f1a1c7221 */ /* 0x002fc20000010000 */
[----:B------:R-:W-:-:S04]  /*4130*/  FADD.FTZ R15, R55, R32 ;  /* 0x00000020370f7221 */ /* 0x000fc80000010000 */
[----:B------:R-:W-:Y:S01]  /*4140*/  FADD.FTZ R32, R54, R15 ;  /* 0x0000000f36207221 */ /* 0x000fe20000010000 */
[----:B------:R-:W-:Y:S01]  /*4150*/  F2FP.SATFINITE.E4M3.F32.PACK_AB_MERGE_C R54, R61, R54, RZ ;  /* 0x000000363d36723e */ /* 0x000fe200048070ff */
[----:B------:R-:W1:Y:S01]  /*4160*/  MUFU.EX2 R11, R11 ;  /* 0x0000000b000b7308 */ /* 0x000e620000000800 */
[----:B0-----:R-:W-:-:S01]  /*4170*/  FADD.FTZ R13, R159, R28 ;  /* 0x0000001c9f0d7221 */ /* 0x001fc20000010000 */
[----:B------:R-:W-:Y:S01]  /*4180*/  FADD.FTZ R15, R61, R32 ;  /* 0x000000203d0f7221 */ /* 0x000fe20000010000 */
[----:B------:R-:W-:-:S03]  /*4190*/  F2FP.SATFINITE.E4M3.F32.PACK_AB_MERGE_C R158, R55, R158, R54 ;  /* 0x0000009e379e723e */ /* 0x000fc60004807036 */
[----:B------:R-:W-:Y:S02]  /*41a0*/  FADD.FTZ R32, R160, R15 ;  /* 0x0000000fa0207221 */ /* 0x000fe40000010000 */
[----:B------:R-:W0:Y:S01]  /*41b0*/  MUFU.EX2 R161, R161 ;  /* 0x000000a100a17308 */ /* 0x000e220000000800 */
[----:B--2---:R-:W-:-:S01]  /*41c0*/  FADD.FTZ R28, R8, R13 ;  /* 0x0000000d081c7221 */ /* 0x004fc20000010000 */
[----:B------:R-:W-:-:S06]  /*41d0*/  FADD.FTZ R15, R43, R32 ;  /* 0x000000202b0f7221 */ /* 0x000fcc0000010000 */
[----:B------:R-:W2:Y:S01]  /*41e0*/  MUFU.EX2 R14, R14 ;  /* 0x0000000e000e7308 */ /* 0x000ea20000000800 */
[----:B-1----:R-:W-:-:S01]  /*41f0*/  FADD.FTZ R13, R11, R28 ;  /* 0x0000001c0b0d7221 */ /* 0x002fc20000010000 */
[----:B------:R-:W-:-:S03]  /*4200*/  F2FP.SATFINITE.E4M3.F32.PACK_AB_MERGE_C R11, R66, R11, RZ ;  /* 0x0000000b420b723e */ /* 0x000fc600048070ff */
[----:B------:R-:W-:Y:S01]  /*4210*/  FADD.FTZ R28, R66, R13 ;  /* 0x0000000d421c7221 */ /* 0x000fe20000010000 */
[----:B------:R-:W-:Y:S02]  /*4220*/  F2FP.SATFINITE.E4M3.F32.PACK_AB_MERGE_C R159, R8, R159, R11 ;  /* 0x0000009f089f723e */ /* 0x000fe4000480700b */
[----:B------:R-:W1:Y:S01]  /*4230*/  MUFU.EX2 R30, R30 ;  /* 0x0000001e001e7308 */ /* 0x000e620000000800 */
[----:B0-----:R-:W-:-:S01]  /*4240*/  FADD.FTZ R13, R161, R28 ;  /* 0x0000001ca10d7221 */ /* 0x001fc20000010000 */
[----:B------:R-:W-:Y:S01]  /*4250*/  FADD.FTZ R28, R44, R15 ;  /* 0x0000000f2c1c7221 */ /* 0x000fe20000010000 */
[----:B------:R-:W-:-:S04]  /*4260*/  F2FP.SATFINITE.E4M3.F32.PACK_AB_MERGE_C R44, R73, R44, RZ ;  /* 0x0000002c492c723e */ /* 0x000fc800048070ff */
[----:B------:R-:W-:Y:S01]  /*4270*/  F2FP.SATFINITE.E4M3.F32.PACK_AB_MERGE_C R160, R43, R160, R44 ;  /* 0x000000a02ba0723e */ /* 0x000fe2000480702c */
[----:B------:R-:W0:Y:S01]  /*4280*/  MUFU.EX2 R31, R31 ;  /* 0x0000001f001f7308 */ /* 0x000e220000000800 */
[----:B--2---:R-:W-:-:S07]  /*4290*/  FADD.FTZ R13, R14, R13 ;  /* 0x0000000d0e0d7221 */ /* 0x004fce0000010000 */
[----:B------:R-:W2:Y:S01]  /*42a0*/  MUFU.EX2 R163, R163 ;  /* 0x000000a300a37308 */ /* 0x000ea20000000800 */
[----:B-1----:R-:W-:-:S01]  /*42b0*/  FADD.FTZ R32, R30, R13 ;  /* 0x0000000d1e207221 */ /* 0x002fc20000010000 */
[----:B------:R-:W-:-:S04]  /*42c0*/  FADD.FTZ R13, R73, R28 ;  /* 0x0000001c490d7221 */ /* 0x000fc80000010000 */
[----:B------:R-:W-:Y:S02]  /*42d0*/  FADD.FTZ R28, R162, R13 ;  /* 0x0000000da21c7221 */ /* 0x000fe40000010000 */
[----:B------:R-:W1:Y:S01]  /*42e0*/  MUFU.EX2 R39, R39 ;  /* 0x0000002700277308 */ /* 0x000e620000000800 */
[----:B0-----:R-:W-:-:S01]  /*42f0*/  FADD.FTZ R32, R31, R32 ;  /* 0x000000201f207221 */ /* 0x001fc20000010000 */
[----:B------:R-:W-:-:S04]  /*4300*/  F2FP.SATFINITE.E4M3.F32.PACK_AB_MERGE_C R30, R31, R30, RZ ;  /* 0x0000001e1f1e723e */ /* 0x000fc800048070ff */
[----:B------:R-:W-:Y:S02]  /*4310*/  F2FP.SATFINITE.E4M3.F32.PACK_AB_MERGE_C R161, R14, R161, R30 ;  /* 0x000000a10ea1723e */ /* 0x000fe4000480701e */
[----:B------:R-:W0:Y:S01]  /*4320*/  MUFU.EX2 R24, R24 ;  /* 0x0000001800187308 */ /* 0x000e220000000800 */
[----:B--2---:R-:W-:-:S07]  /*4330*/  FADD.FTZ R13, R163, R32 ;  /* 0x00000020a30d7221 */ /* 0x004fce0000010000 */
[----:B------:R-:W2:Y:S01]  /*4340*/  MUFU.EX2 R38, R38 ;  /* 0x0000002600267308 */ /* 0x000ea20000000800 */
[----:B-1----:R-:W-:-:S07]  /*4350*/  FADD.FTZ R15, R39, R28 ;  /* 0x0000001c270f7221 */ /* 0x002fce0000010000 */
[----:B------:R-:W1:Y:S01]  /*4360*/  MUFU.EX2 R34, R34 ;  /* 0x0000002200227308 */ /* 0x000e620000000800 */
[----:B0-----:R-:W-:-:S07]  /*4370*/  FADD.FTZ R13, R24, R13 ;  /* 0x0000000d180d7221 */ /* 0x001fce0000010000 */
[----:B------:R-:W0:Y:S01]  /*4380*/  MUFU.EX2 R63, R63 ;  /* 0x0000003f003f7308 */ /* 0x000e220000000800 */
[----:B--2---:R-:W-:-:S07]  /*4390*/  FADD.FTZ R28, R38, R15 ;  /* 0x0000000f261c7221 */ /* 0x004fce0000010000 */
[----:B------:R-:W2:Y:S01]  /*43a0*/  MUFU.EX2 R35, R35 ;  /* 0x0000002300237308 */ /* 0x000ea20000000800 */
[----:B-1----:R-:W-:-:S07]  /*43b0*/  FADD.FTZ R32, R34, R13 ;  /* 0x0000000d22207221 */ /* 0x002fce0000010000 */
[----:B------:R-:W1:Y:S01]  /*43c0*/  MUFU.EX2 R164, R164 ;  /* 0x000000a400a47308 */ /* 0x000e620000000800 */
[----:B0-----:R-:W-:-:S01]  /*43d0*/  FADD.FTZ R13, R63, R28 ;  /* 0x0000001c3f0d7221 */ /* 0x001fc20000010000 */
[----:B------:R-:W-:-:S04]  /*43e0*/  F2FP.SATFINITE.E4M3.F32.PACK_AB_MERGE_C R38, R63, R38, RZ ;  /* 0x000000263f26723e */ /* 0x000fc800048070ff */
[----:B------:R-:W-:Y:S02]  /*43f0*/  F2FP.SATFINITE.E4M3.F32.PACK_AB_MERGE_C R162, R39, R162, R38 ;  /* 0x000000a227a2723e */ /* 0x000fe40004807026 */
[----:B------:R-:W0:Y:S01]  /*4400*/  MUFU.EX2 R36, R36 ;  /* 0x0000002400247308 */ /* 0x000e220000000800 */
[----:B--2---:R-:W-:-:S01]  /*4410*/  FADD.FTZ R15, R35, R32 ;  /* 0x00000020230f7221 */ /* 0x004fc20000010000 */
[----:B------:R-:W-:-:S04]  /*4420*/  F2FP.SATFINITE.E4M3.F32.PACK_AB_MERGE_C R34, R35, R34, RZ ;  /* 0x000000222322723e */ /* 0x000fc800048070ff */
[----:B------:R-:W-:Y:S02]  /*4430*/  F2FP.SATFINITE.E4M3.F32.PACK_AB_MERGE_C R163, R24, R163, R34 ;  /* 0x000000a318a3723e */ /* 0x000fe40004807022 */
[----:B------:R-:W2:Y:S01]  /*4440*/  MUFU.EX2 R37, R37 ;  /* 0x0000002500257308 */ /* 0x000ea20000000800 */
[----:B-1----:R-:W-:-:S01]  /*4450*/  FADD.FTZ R28, R164, R13 ;  /* 0x0000000da41c7221 */ /* 0x002fc20000010000 */
[----:B------:R-:W-:-:S04]  /*4460*/  F2FP.SATFINITE.E4M3.F32.PACK_AB_MERGE_C R13, R4, R3, RZ ;  /* 0x00000003040d723e */ /* 0x000fc800048070ff */
[----:B------:R-:W-:Y:S02]  /*4470*/  F2FP.SATFINITE.E4M3.F32.PACK_AB_MERGE_C R153, R42, R153, R13 ;  /* 0x000000992a99723e */ /* 0x000fe4000480700d */
        /* <DEDUP_REMOVED lines=13> */
[C---:B-1----:R-:W-:Y:S01]  /*4550*/  F2FP.SATFINITE.E4M3.F32.PACK_AB_MERGE_C R40, R75.reuse, R40, RZ ;  /* 0x000000284b28723e */ /* 0x042fe200048070ff */
[----:B------:R-:W-:-:S03]  /*4560*/  FADD.FTZ R75, R75, R4 ;  /* 0x000000044b4b7221 */ /* 0x000fc60000010000 */
[----:B------:R-:W-:-:S03]  /*4570*/  F2FP.SATFINITE.E4M3.F32.PACK_AB_MERGE_C R164, R41, R164, R40 ;  /* 0x000000a429a4723e */ /* 0x000fc60004807028 */
        /* <DEDUP_REMOVED lines=16> */
[C---:B--2---:R-:W-:Y:S01]  /*4680*/  F2FP.SATFINITE.E4M3.F32.PACK_AB_MERGE_C R52, R67.reuse, R52, RZ ;  /* 0x000000344334723e */ /* 0x044fe200048070ff */
[----:B------:R-:W-:-:S03]  /*4690*/  FADD.FTZ R3, R67, R4 ;  /* 0x0000000443037221 */ /* 0x000fc60000010000 */
[----:B------:R-:W-:Y:S02]  /*46a0*/  F2FP.SATFINITE.E4M3.F32.PACK_AB_MERGE_C R166, R65, R166, R52 ;  /* 0x000000a641a6723e */ /* 0x000fe40004807034 */
[C---:B-1----:R-:W-:Y:S01]  /*46b0*/  F2FP.SATFINITE.E4M3.F32.PACK_AB_MERGE_C R60, R7.reuse, R60, RZ ;  /* 0x0000003c073c723e */ /* 0x042fe200048070ff */
[----:B------:R-:W-:-:S03]  /*46c0*/  FADD.FTZ R4, R7, R26 ;  /* 0x0000001a07047221 */ /* 0x000fc60000010000 */
[----:B------:R-:W-:Y:S01]  /*46d0*/  F2FP.SATFINITE.E4M3.F32.PACK_AB_MERGE_C R167, R58, R45, R60 ;  /* 0x0000002d3aa7723e */ /* 0x000fe2000480703c */
[----:B------:R-:W-:Y:S06]  /*46e0*/  @!P0 BRA `(.L_x_221) ;  /* 0x0000000000048947 */ /* 0x000fec0003800000 */
[----:B------:R-:W-:Y:S01]  /*46f0*/  BPT.TRAP 0x1 ;  /* 0x000000040000795c */ /* 0x000fe20000300000 */
.L_x_221:
[----:B------:R0:W1:Y:S01]  /*4700*/  SYNCS.PHASECHK.TRANS64.TRYWAIT P1, [UR55+0x38850], R6 ;  /* 0x03885006ff0075a7 */ /* 0x0000620008020177 */
[----:B------:R-:W-:Y:S05]  /*4710*/  @!P0 BRA `(.L_x_222) ;  /* 0x0000000000048947 */ /* 0x000fea0003800000 */
[----:B------:R-:W-:Y:S01]  /*4720*/  BPT.TRAP 0x1 ;  /* 0x000000040000795c */ /* 0x000fe20000300000 */
.L_x_222:
[----:B-1----:R-:W-:Y:S05]  /*4730*/  @P1 BRA `(.L_x_223) ;  /* 0x0000000000081947 */ /* 0x002fea0003800000 */
[----:B------:R-:W1:Y:S02]  /*4740*/  SYNCS.PHASECHK.TRANS64.TRYWAIT P1, [UR55+0x38850], R6 ;  /* 0x03885006ff0075a7 */ /* 0x000e640008020177 */
[----:B-1----:R-:W-:Y:S05]  /*4750*/  @!P1 BRA `(.L_x_224) ;  /* 0x0000010c00ac9947 */ /* 0x002fea0003800000 */
.L_x_223:
[----:B------:R2:W-:Y:S01]  /*4760*/  BAR.SYNC.DEFER_BLOCKING R5, 0x100 ;  /* 0x000400050000751d */ /* 0x0005e20000010000 */
[----:B------:R-:W-:-:S04]  /*4770*/  UIADD3 UR51, UR51, 0x400, URZ ;  /* 0x0000040033337890 */ /* 0x000fc8000fffe03f */
[----:B------:R-:W-:Y:S01]  /*4780*/  USHF.R.U32.HI UR51, URZ, 0x4, UR51 ;  /* 0x000000043f337899 */ /* 0x000fe20008011633 */
[----:B------:R-:W-:-:S03]  /*4790*/  UMOV UR7, 0x40000040 ;  /* 0x4000004000077882 */ /* 0x000fc60000000000 */
[----:B------:R-:W-:-:S04]  /*47a0*/  ULOP3.LUT UR51, UR51, 0x3fff, URZ, 0xc0, !UPT ;  /* 0x00003fff33337892 */ /* 0x000fc8000f8ec03f */
[----:B------:R-:W-:-:S04]  /*47b0*/  ULOP3.LUT UR51, UR51, 0x10000, URZ, 0xfc, !UPT ;  /* 0x0001000033337892 */ /* 0x000fc8000f8efc3f */
[----:B------:R-:W-:Y:S01]  /*47c0*/  ULEA UR11, UR44, UR51, 0xb ;  /* 0x000000332c0b7291 */ /* 0x000fe2000f8e583f */
[----:B------:R-:W-:-:S06]  /*47d0*/  WARPGROUP.ARRIVE ;  /* 0x00000000000079c5 */ /* 0x000fcc0000000000 */
[----:B------:R-:W-:Y:S02]  /*47e0*/  UMOV UR6, UR11 ;  /* 0x0000000b00067c82 */ /* 0x000fe40008000000 */
[----:B------:R-:W-:Y:S01]  /*47f0*/  QGMMA.64x256x32.F32.E4M3.E4M3 R24, R152, gdesc[UR4], RZ, !UPT, gsb0 ;  /* 0x03e0000498187df3 */ /* 0x000fe2000c0008ff */
        /* <DEDUP_REMOVED lines=19> */
[----:B--2---:R-:W-:Y:S05]  /*4930*/  @!P0 BRA `(.L_x_225) ;  /* 0x0000000000048947 */ /* 0x004fea0003800000 */
[----:B------:R-:W-:Y:S01]  /*4940*/  BPT.TRAP 0x1 ;  /* 0x000000040000795c */ /* 0x000fe20000300000 */
.L_x_225:
[----:B------:R-:W-:-:S04]  /*4950*/  UIADD3 UR55, UR55, 0x38860, URZ ;  /* 0x0003886037377890 */ /* 0x000fc8000fffe03f */
[----:B------:R-:W-:-:S09]  /*4960*/  UPRMT UR55, UR48, 0x654, UR55 ;  /* 0x0000065430377896 */ /* 0x000fd20008000037 */
[----:B------:R-:W-:Y:S01]  /*4970*/  SYNCS.ARRIVE.TRANS64.RED.A1T0 RZ, [UR55], RZ ;  /* 0x000000ffffff79a7 */ /* 0x000fe20008100437 */
[----:B------:R-:W-:-:S04]  /*4980*/  UIADD3 UR55, UR49, -0x2, URZ ;  /* 0xfffffffe31377890 */ /* 0x000fc8000fffe03f */
[----:B------:R-:W-:-:S06]  /*4990*/  UISETP.GE.AND UP0, UPT, UR55, UR41, UPT ;  /* 0x000000293700728c */ /* 0x000fcc000bf06270 */
[----:B------:R-:W-:-:S13]  /*49a0*/  PLOP3.LUT P1, PT, PT, PT, UP0, 0x80, 0x0 ;  /* 0x000000000000781c */ /* 0x000fda0003f2f008 */
[----:B------:R-:W-:Y:S05]  /*49b0*/  @!P1 BRA `(.L_x_226) ;  /* 0x0000002800bc9947 */ /* 0x000fea0003800000 */
[----:B------:R-:W-:Y:S01]  /*49c0*/  IMAD.MOV.U32 R5, RZ, RZ, R168 ;  /* 0x000000ffff057224 */ /* 0x000fe200078e00a8 */
[----:B------:R-:W-:Y:S01]  /*49d0*/  ULDC UR48, c[0x0][0x988] ;  /* 0x0002620000307ab9 */ /* 0x000fe20000000800 */
[----:B01----:R-:W-:-:S07]  /*49e0*/  IMAD.MOV.U32 R6, RZ, RZ, R20 ;  /* 0x000000ffff067224 */ /* 0x003fce00078e0014 */
.L_x_237:
[----:B------:R-:W-:Y:S01]  /*49f0*/  UIADD3 UR44, UR44, 0x1, URZ ;  /* 0x000000012c2c7890 */ /* 0x000fe2000fffe03f */
[----:B------:R-:W-:Y:S01]  /*4a00*/  UMOV UR6, UR55 ;  /* 0x0000003700067c82 */ /* 0x000fe20008000000 */
[----:B------:R-:W-:Y:S02]  /*4a10*/  UIADD3 UR55, UR55, -0x1, URZ ;  /* 0xffffffff37377890 */ /* 0x000fe4000fffe03f */
[----:B------:R-:W-:-:S04]  /*4a20*/  UISETP.NE.AND UP0, UPT, UR44, 0x2, UPT ;  /* 0x000000022c00788c */ /* 0x000fc8000bf05270 */
[----:B------:R-:W-:Y:S02]  /*4a30*/  USEL UR7, URZ, 0x1, UP0 ;  /* 0x000000013f077887 */ /* 0x000fe40008000000 */
[----:B------:R-:W-:Y:S02]  /*4a40*/  USEL UR44, UR44, URZ, UP0 ;  /* 0x0000003f2c2c7287 */ /* 0x000fe40008000000 */
[----:B------:R-:W-:Y:S02]  /*4a50*/  ULOP3.LUT UR45, UR45, UR7, URZ, 0x3c, !UPT ;  /* 0x000000072d2d7292 */ /* 0x000fe4000f8e3c3f */
[----:B------:R-:W-:Y:S01]  /*4a60*/  UISETP.GT.AND UP0, UPT, UR6, UR41, UPT ;  /* 0x000000290600728c */ /* 0x000fe2000bf04270 */
[----:B------:R-:W-:Y:S10]  /*4a70*/  @!P0 BRA `(.L_x_227) ;  /* 0x0000000000048947 */ /* 0x000ff40003800000 */
[----:B------:R-:W-:Y:S01]  /*4a80*/  BPT.TRAP 0x1 ;  /* 0x000000040000795c */ /* 0x000fe20000300000 */
.L_x_227:
[----:B------:R-:W0:Y:S01]  /*4a90*/  S2UR UR54, SR_CgaCtaId ;  /* 0x00000000003679c3 */ /* 0x000e220000008800 */
[----:B------:R-:W-:Y:S01]  /*4aa0*/  IMAD.U32 R2, RZ, RZ, UR45 ;  /* 0x0000002dff027e24 */ /* 0x000fe2000f8e00ff */
[----:B------:R-:W-:-:S04]  /*4ab0*/  UMOV UR6, 0x400 ;  /* 0x0000040000067882 */ /* 0x000fc80000000000 */
[----:B------:R-:W-:-:S04]  /*4ac0*/  SHF.L.U32 R2, R2, 0x1f, RZ ;  /* 0x0000001f02027819 */ /* 0x000fc800000006ff */
[----:B------:R-:W-:-:S13]  /*4ad0*/  R2UR UR56, R2 ;  /* 0x00000000023872ca */ /* 0x000fda00000e0000 */
[----:B------:R-:W-:Y:S01]  /*4ae0*/  IMAD.U32 R2, RZ, RZ, UR56 ;  /* 0x00000038ff027e24 */ /* 0x000fe2000f8e00ff */
[----:B0-----:R-:W-:-:S04]  /*4af0*/  ULEA UR6, UR54, UR6, 0x18 ;  /* 0x0000000636067291 */ /* 0x001fc8000f8ec03f */
[----:B------:R-:W-:-:S09]  /*4b00*/  ULEA UR49, UR44, UR6, 0x3 ;  /* 0x000000062c317291 */ /* 0x000fd2000f8e183f */
[----:B------:R0:W1:Y:S01]  /*4b10*/  SYNCS.PHASECHK.TRANS64.TRYWAIT P1, [UR49+0x38830], R2 ;  /* 0x03883002ff0075a7 */ /* 0x0000620008020171 */
[----:B------:R-:W-:Y:S05]  /*4b20*/  @!P0 BRA `(.L_x_228) ;  /* 0x0000000000048947 */ /* 0x000fea0003800000 */
[----:B------:R-:W-:Y:S01]  /*4b30*/  BPT.TRAP 0x1 ;  /* 0x000000040000795c */ /* 0x000fe20000300000 */
.L_x_228:
[----:B-1----:R-:W-:Y:S05]  /*4b40*/  @P1 BRA `(.L_x_229) ;  /* 0x00000000000c1947 */ /* 0x002fea0003800000 */
[----:B0-----:R-:W-:-:S04]  /*4b50*/  IMAD.U32 R2, RZ, RZ, UR56 ;  /* 0x00000038ff027e24 */ /* 0x001fc8000f8e00ff */
[----:B------:R-:W0:Y:S02]  /*4b60*/  SYNCS.PHASECHK.TRANS64.TRYWAIT P1, [UR49+0x38830], R2 ;  /* 0x03883002ff0075a7 */ /* 0x000e240008020171 */
[----:B0-----:R-:W-:Y:S05]  /*4b70*/  @!P1 BRA `(.L_x_230) ;  /* 0x0000010800bc9947 */ /* 0x001fea0003800000 */
.L_x_229:
[----:B------:R-:W-:Y:S01]  /*4b80*/  ULEA UR34, UR44, UR50, 0xb ;  /* 0x000000322c227291 */ /* 0x000fe2000f8e583f */
[----:B------:R-:W-:Y:S01]  /*4b90*/  WARPGROUP.ARRIVE ;  /* 0x00000000000079c5 */ /* 0x000fe20000000000 */
[----:B------:R-:W-:Y:S01]  /*4ba0*/  UMOV UR35, 0x40000040 ;  /* 0x4000004000237882 */ /* 0x000fe20000000000 */
[----:B------:R-:W-:Y:S01]  /*4bb0*/  UMOV UR7, 0x40000040 ;  /* 0x4000004000077882 */ /* 0x000fe20000000000 */
[----:B------:R-:W-:-:S03]  /*4bc0*/  UIADD3 UR6, UR34, 0x2, URZ ;  /* 0x0000000222067890 */ /* 0x000fc6000fffe03f */
[----:B0-----:R-:W0:Y:S01]  /*4bd0*/  S2R R2, SR_TID.X ;  /* 0x0000000000027919 */ /* 0x001e220000002100 */
[----:B------:R-:W-:Y:S01]  /*4be0*/  UIADD3 UR10, UR34, 0x4, URZ ;  /* 0x00000004220a7890 */ /* 0x000fe2000fffe03f */
[----:B------:R-:W-:Y:S01]  /*4bf0*/  UMOV UR11, 0x40000040 ;  /* 0x40000040000b7882 */ /* 0x000fe20000000000 */
        /* <DEDUP_REMOVED lines=11> */
[----:B0-----:R-:W-:-:S04]  /*4cb0*/  SHF.R.U32.HI R2, RZ, 0x7, R2 ;  /* 0x00000007ff027819 */ /* 0x001fc80000011602 */
[----:B------:R-:W-:Y:S01]  /*4cc0*/  IADD3 R2, -R2, 0xb, RZ ;  /* 0x0000000b02027810 */ /* 0x000fe20007ffe1ff */
        /* <DEDUP_REMOVED lines=25> */
.L_x_231:
        /* <DEDUP_REMOVED lines=37> */
[C---:B------:R-:W-:Y:S01]  /*50b0*/  FMUL.FTZ R193, R0.reuse, R213 ;  /* 0x000000d500c17220 */ /* 0x040fe20000410000 */
[----:B------:R-:W2:Y:S01]  /*50c0*/  MUFU.TANH R11, R11 ;  /* 0x0000000b000b7308 */ /* 0x000ea20000002400 */
[----:B---3--:R-:W-:Y:S01]  /*50d0*/  FMNMX.FTZ R20, R9, R20, !PT ;  /* 0x0000001409147209 */ /* 0x008fe20007810000 */
[----:B------:R-:W-:Y:S01]  /*50e0*/  UMOV UR10, UR48 ;  /* 0x00000030000a7c82 */ /* 0x000fe20008000000 */
[C---:B------:R-:W-:Y:S01]  /*50f0*/  FMUL.FTZ R191, R0.reuse, R191 ;  /* 0x000000bf00bf7220 */ /* 0x040fe20000410000 */
[C---:B------:R-:W-:Y:S01]  /*5100*/  FMUL.FTZ R194, R0.reuse, R194 ;  /* 0x000000c200c27220 */ /* 0x040fe20000410000 */
[C---:B------:R-:W-:Y:S01]  /*5110*/  FMUL.FTZ R195, R0.reuse, R195 ;  /* 0x000000c300c37220 */ /* 0x040fe20000410000 */
[C---:B------:R-:W-:Y:S01]  /*5120*/  FMUL.FTZ R198, R0.reuse, R198 ;  /* 0x000000c600c67220 */ /* 0x040fe20000410000 */
[----:B------:R-:W-:Y:S01]  /*5130*/  FMUL.FTZ R199, R0, R199 ;  /* 0x000000c700c77220 */ /* 0x000fe20000410000 */
[----:B------:R-:W3:Y:S01]  /*5140*/  MUFU.TANH R12, R12 ;  /* 0x0000000c000c7308 */ /* 0x000ee20000002400 */
[----:B-1----:R-:W-:Y:S01]  /*5150*/  FMNMX.FTZ R20, R10, R20, !PT ;  /* 0x000000140a147209 */ /* 0x002fe20007810000 */
[C---:B------:R-:W-:Y:S01]  /*5160*/  FMUL.FTZ R202, R0.reuse, R202 ;  /* 0x000000ca00ca7220 */ /* 0x040fe20000410000 */
[C---:B------:R-:W-:Y:S01]  /*5170*/  FMUL.FTZ R203, R0.reuse, R203 ;  /* 0x000000cb00cb7220 */ /* 0x040fe20000410000 */
[C---:B------:R-:W-:Y:S01]  /*5180*/  FMUL.FTZ R206, R0.reuse, R206 ;  /* 0x000000ce00ce7220 */ /* 0x040fe20000410000 */
[C---:B------:R-:W-:Y:S01]  /*5190*/  FMUL.FTZ R207, R0.reuse, R207 ;  /* 0x000000cf00cf7220 */ /* 0x040fe20000410000 */
[C---:B------:R-:W-:Y:S01]  /*51a0*/  FMUL.FTZ R210, R0.reuse, R210 ;  /* 0x000000d200d27220 */ /* 0x040fe20000410000 */
[C---:B------:R-:W-:Y:S01]  /*51b0*/  FMUL.FTZ R211, R0.reuse, R211 ;  /* 0x000000d300d37220 */ /* 0x040fe20000410000 */
[----:B------:R-:W1:Y:S01]  /*51c0*/  MUFU.TANH R13, R13 ;  /* 0x0000000d000d7308 */ /* 0x000e620000002400 */
[----:B--2---:R-:W-:Y:S01]  /*51d0*/  FMNMX.FTZ R20, R11, R20, !PT ;  /* 0x000000140b147209 */ /* 0x004fe20007810000 */
[C---:B------:R-:W-:Y:S01]  /*51e0*/  FMUL.FTZ R214, R0.reuse, R214 ;  /* 0x000000d600d67220 */ /* 0x040fe20000410000 */
[----:B------:R-:W-:Y:S01]  /*51f0*/  FMUL.FTZ R215, R0, R215 ;  /* 0x000000d700d77220 */ /* 0x000fe20000410000 */
[----:B------:R-:W-:-:S04]  /*5200*/  UIADD3 UR6, UR49, 0x38840, URZ ;  /* 0x0003884031067890 */ /* 0x000fc8000fffe03f */
[----:B------:R-:W2:Y:S01]  /*5210*/  MUFU.TANH R14, R14 ;  /* 0x0000000e000e7308 */ /* 0x000ea20000002400 */
[----:B---3--:R-:W-:Y:S01]  /*5220*/  FMNMX.FTZ R20, R12, R20, !PT ;  /* 0x000000140c147209 */ /* 0x008fe20007810000 */
[----:B------:R-:W-:-:S06]  /*5230*/  UPRMT UR6, UR54, 0x654, UR6 ;  /* 0x0000065436067896 */ /* 0x000fcc0008000006 */
[----:B------:R-:W3:Y:S01]  /*5240*/  MUFU.TANH R15, R15 ;  /* 0x0000000f000f7308 */ /* 0x000ee20000002400 */
[----:B-1----:R-:W-:Y:S02]  /*5250*/  FMNMX.FTZ R20, R13, R20, !PT ;  /* 0x000000140d147209 */ /* 0x002fe40007810000 */
[----:B------:R-:W-:Y:S05]  /*5260*/  SYNCS.ARRIVE.TRANS64.RED.A1T0 RZ, [UR6], RZ ;  /* 0x000000ffffff79a7 */ /* 0x000fea0008100406 */
        /* <DEDUP_REMOVED lines=45> */
[----:B---3--:R-:W-:-:S04]  /*5540*/  FMNMX.FTZ R20, R189, R20, !PT ;  /* 0x00000014bd147209 */ /* 0x008fc80007810000 */
[----:B-1----:R-:W-:-:S04]  /*5550*/  FMNMX.FTZ R20, R192, R20, !PT ;  /* 0x00000014c0147209 */ /* 0x002fc80007810000 */
[----:B--2---:R-:W-:-:S05]  /*5560*/  FMNMX.FTZ R20, R193, R20, !PT ;  /* 0x00000014c1147209 */ /* 0x004fca0007810000 */
[----:B------:R-:W1:Y:S02]  /*5570*/  SHFL.BFLY PT, R196, R20, 0x2, 0x1f ;  /* 0x0c401f0014c47f89 */ /* 0x000e6400000e0000 */
[----:B-1----:R-:W-:-:S05]  /*5580*/  FMNMX.FTZ R20, R20, R196, !PT ;  /* 0x000000c414147209 */ /* 0x002fca0007810000 */
[----:B------:R-:W1:Y:S02]  /*5590*/  SHFL.BFLY PT, R196, R20, 0x1, 0x1f ;  /* 0x0c201f0014c47f89 */ /* 0x000e6400000e0000 */
[----:B-1----:R-:W-:Y:S01]  /*55a0*/  FMNMX.FTZ R20, R20, R196, !PT ;  /* 0x000000c414147209 */ /* 0x002fe20007810000 */
[----:B------:R-:W-:-:S04]  /*55b0*/  IMAD.U32 R196, RZ, RZ, UR10 ;  /* 0x0000000affc47e24 */ /* 0x000fc8000f8e00ff */
[C---:B------:R-:W-:Y:S01]  /*55c0*/  FADD.FTZ R197, -R20.reuse, R6 ;  /* 0x0000000614c57221 */ /* 0x040fe20000010100 */
[----:B------:R-:W-:-:S03]  /*55d0*/  FFMA.FTZ R6, R20, R196, -8 ;  /* 0xc100000014067423 */ /* 0x000fc600000100c4 */
        /* <DEDUP_REMOVED lines=12> */
[--C-:B------:R-:W-:Y:S01]  /*56a0*/  FFMA.FTZ R21, R21, UR10, -R6.reuse ;  /* 0x0000000a15157c23 */ /* 0x100fe20008010806 */
[----:B------:R-:W-:-:S01]  /*56b0*/  FFMA.FTZ R153, R153, UR10, -R6 ;  /* 0x0000000a99997c23 */ /* 0x000fc20008010806 */
[----:B------:R-:W1:Y:S01]  /*56c0*/  MUFU.EX2 R7, R7 ;  /* 0x0000000700077308 */ /* 0x000e620000000800 */
[----:B------:R-:W-:-:S01]  /*56d0*/  FFMA.FTZ R156, R156, UR10, -R6 ;  /* 0x0000000a9c9c7c23 */ /* 0x000fc20008010806 */
[--C-:B------:R-:W-:Y:S01]  /*56e0*/  FFMA.FTZ R157, R157, UR10, -R6.reuse ;  /* 0x0000000a9d9d7c23 */ /* 0x100fe20008010806 */
[----:B------:R-:W-:-:S01]  /*56f0*/  FFMA.FTZ R160, R160, UR10, -R6 ;  /* 0x0000000aa0a07c23 */ /* 0x000fc20008010806 */
[--C-:B------:R-:W-:Y:S01]  /*5700*/  FFMA.FTZ R161, R161, UR10, -R6.reuse ;  /* 0x0000000aa1a17c23 */ /* 0x100fe20008010806 */
[----:B------:R-:W-:-:S01]  /*5710*/  FFMA.FTZ R164, R164, UR10, -R6 ;  /* 0x0000000aa4a47c23 */ /* 0x000fc20008010806 */
        /* <DEDUP_REMOVED lines=11> */
[----:B-1----:R-:W-:-:S01]  /*57d0*/  FFMA.FTZ R3, R196, R3, R7 ;  /* 0x00000003c4037223 */ /* 0x002fc20000010007 */
[--C-:B------:R-:W-:Y:S01]  /*57e0*/  FFMA.FTZ R184, R184, UR10, -R6.reuse ;  /* 0x0000000ab8b87c23 */ /* 0x100fe20008010806 */
[----:B------:R-:W-:-:S01]  /*57f0*/  FFMA.FTZ R185, R185, UR10, -R6 ;  /* 0x0000000ab9b97c23 */ /* 0x000fc20008010806 */
[--C-:B------:R-:W-:Y:S01]  /*5800*/  FFMA.FTZ R188, R188, UR10, -R6.reuse ;  /* 0x0000000abcbc7c23 */ /* 0x100fe20008010806 */
[----:B------:R-:W-:-:S01]  /*5810*/  FFMA.FTZ R189, R189, UR10, -R6 ;  /* 0x0000000abdbd7c23 */ /* 0x000fc20008010806 */
[--C-:B------:R-:W-:Y:S01]  /*5820*/  FFMA.FTZ R192, R192, UR10, -R6.reuse ;  /* 0x0000000ac0c07c23 */ /* 0x100fe20008010806 */
[----:B------:R-:W-:-:S01]  /*5830*/  FFMA.FTZ R6, R193, UR10, -R6 ;  /* 0x0000000ac1067c23 */ /* 0x000fc20008010806 */
        /* <DEDUP_REMOVED lines=8> */
[----:B------:R-:W-:Y:S01]  /*58c0*/  MUFU.EX2 R204, R197 ;  /* 0x000000c500cc7308 */ /* 0x000fe20000000800 */
[----:B---3--:R-:W-:-:S01]  /*58d0*/  FADD.FTZ R3, R9, R3 ;  /* 0x0000000309037221 */ /* 0x008fc20000010000 */
[-C--:B------:R-:W-:Y:S01]  /*58e0*/  FMUL.FTZ R36, R36, R196.reuse ;  /* 0x000000c424247220 */ /* 0x080fe20000410000 */
[-C--:B------:R-:W-:Y:S01]  /*58f0*/  FMUL.FTZ R37, R37, R196.reuse ;  /* 0x000000c425257220 */ /* 0x080fe20000410000 */
[-C--:B------:R-:W-:Y:S01]  /*5900*/  FMUL.FTZ R40, R40, R196.reuse ;  /* 0x000000c428287220 */ /* 0x080fe20000410000 */
[-C--:B------:R-:W-:Y:S01]  /*5910*/  FMUL.FTZ R41, R41, R196.reuse ;  /* 0x000000c429297220 */ /* 0x080fe20000410000 */
[-C--:B------:R-:W-:Y:S01]  /*5920*/  FMUL.FTZ R44, R44, R196.reuse ;  /* 0x000000c42c2c7220 */ /* 0x080fe20000410000 */
[----:B------:R-:W-:Y:S01]  /*5930*/  FMUL.FTZ R45, R45, R196 ;  /* 0x000000c42d2d7220 */ /* 0x000fe20000410000 */
[----:B------:R-:W-:Y:S01]  /*5940*/  MUFU.EX2 R197, R157 ;  /* 0x0000009d00c57308 */ /* 0x000fe20000000800 */
[C---:B-1----:R-:W-:Y:S01]  /*5950*/  F2FP.SATFINITE.E4M3.F32.PACK_AB_MERGE_C R9, R10.reuse, R9, RZ ;  /* 0x000000090a09723e */ /* 0x042fe200048070ff */
[----:B------:R-:W-:Y:S01]  /*5960*/  FADD.FTZ R3, R10, R3 ;  /* 0x000000030a037221 */ /* 0x000fe20000010000 */
[C---:B------:R-:W-:Y:S01]  /*5970*/  FMUL.FTZ R10, R0.reuse, R159 ;  /* 0x0000009f000a7220 */ /* 0x040fe20000410000 */
[----:B------:R-:W-:Y:S01]  /*5980*/  FMUL.FTZ R159, R0, R167 ;  /* 0x000000a7009f7220 */ /* 0x000fe20000410000 */
[----:B------:R-:W-:Y:S01]  /*5990*/  F2FP.SATFINITE.E4M3.F32.PACK_AB_MERGE_C R152, R8, R7, R9 ;  /* 0x000000070898723e */ /* 0x000fe20004807009 */
        /* <DEDUP_REMOVED lines=18> */
[----:B------:R-:W-:Y:S01]  /*5ac0*/  FMUL.FTZ R182, R0, R190 ;  /* 0x000000be00b67220 */ /* 0x000fe20000410000 */
[-C--:B------:R-:W-:Y:S01]  /*5ad0*/  FMUL.FTZ R48, R48, R196.reuse ;  /* 0x000000c430307220 */ /* 0x080fe20000410000 */
[----:B------:R-:W2:Y:S01]  /*5ae0*/  MUFU.TANH R8, R8 ;  /* 0x0000000800087308 */ /* 0x000ea20000002400 */
[-C--:B------:R-:W-:Y:S01]  /*5af0*/  FMUL.FTZ R49, R49, R196.reuse ;  /* 0x000000c431317220 */ /* 0x080fe20000410000 */
[-C--:B------:R-:W-:Y:S01]  /*5b00*/  FMUL.FTZ R52, R52, R196.reuse ;  /* 0x000000c434347220 */ /* 0x080fe20000410000 */
[-C--:B------:R-:W-:Y:S01]  /*5b10*/  FMUL.FTZ R53, R53, R196.reuse ;  /* 0x000000c435357220 */ /* 0x080fe20000410000 */
[-C--:B------:R-:W-:Y:S01]  /*5b20*/  FMUL.FTZ R56, R56, R196.reuse ;  /* 0x000000c438387220 */ /* 0x080fe20000410000 */
[-C--:B------:R-:W-:Y:S01]  /*5b30*/  FMUL.FTZ R57, R57, R196.reuse ;  /* 0x000000c439397220 */ /* 0x080fe20000410000 */
[-C--:B------:R-:W-:Y:S01]  /*5b40*/  FMUL.FTZ R60, R60, R196.reuse ;  /* 0x000000c43c3c7220 */ /* 0x080fe20000410000 */
[-C--:B------:R-:W-:Y:S01]  /*5b50*/  FMUL.FTZ R61, R61, R196.reuse ;  /* 0x000000c43d3d7220 */ /* 0x080fe20000410000 */
[----:B------:R-:W3:Y:S01]  /*5b60*/  MUFU.TANH R9, R9 ;  /* 0x0000000900097308 */ /* 0x000ee20000002400 */
[----:B-1----:R-:W-:Y:S01]  /*5b70*/  FMNMX.FTZ R183, R7, R5, !PT ;  /* 0x0000000507b77209 */ /* 0x002fe20007810000 */
[-C--:B------:R-:W-:Y:S01]  /*5b80*/  FMUL.FTZ R64, R64, R196.reuse ;  /* 0x000000c440407220 */ /* 0x080fe20000410000 */
[-C--:B------:R-:W-:Y:S01]  /*5b90*/  FMUL.FTZ R65, R65, R196.reuse ;  /* 0x000000c441417220 */ /* 0x080fe20000410000 */
[-C--:B------:R-:W-:Y:S01]  /*5ba0*/  FMUL.FTZ R68, R68, R196.reuse ;  /* 0x000000c444447220 */ /* 0x080fe20000410000 */
[-C--:B------:R-:W-:Y:S01]  /*5bb0*/  FMUL.FTZ R69, R69, R196.reuse ;  /* 0x000000c445457220 */ /* 0x080fe20000410000 */
[-C--:B------:R-:W-:Y:S01]  /*5bc0*/  FMUL.FTZ R72, R72, R196.reuse ;  /* 0x000000c448487220 */ /* 0x080fe20000410000 */
[-C--:B------:R-:W-:Y:S01]  /*5bd0*/  FMUL.FTZ R73, R73, R196.reuse ;  /* 0x000000c449497220 */ /* 0x080fe20000410000 */
[----:B------:R-:W1:Y:S01]  /*5be0*/  MUFU.TANH R154, R154 ;  /* 0x0000009a009a7308 */ /* 0x000e620000002400 */
[----:B--2---:R-:W-:Y:S01]  /*5bf0*/  FMNMX.FTZ R183, R8, R183, !PT ;  /* 0x000000b708b77209 */ /* 0x004fe20007810000 */
[-C--:B------:R-:W-:Y:S01]  /*5c00*/  FMUL.FTZ R76, R76, R196.reuse ;  /* 0x000000c44c4c7220 */ /* 0x080fe20000410000 */
[-C--:B------:R-:W-:Y:S01]  /*5c10*/  FMUL.FTZ R77, R77, R196.reuse ;  /* 0x000000c44d4d7220 */ /* 0x080fe20000410000 */
[-C--:B------:R-:W-:Y:S01]  /*5c20*/  FMUL.FTZ R80, R80, R196.reuse ;  /* 0x000000c450507220 */ /* 0x080fe20000410000 */
[-C--:B------:R-:W-:Y:S01]  /*5c30*/  FMUL.FTZ R81, R81, R196.reuse ;  /* 0x000000c451517220 */ /* 0x080fe20000410000 */
[-C--:B------:R-:W-:Y:S01]  /*5c40*/  FMUL.FTZ R84, R84, R196.reuse ;  /* 0x000000c454547220 */ /* 0x080fe20000410000 */
[-C--:B------:R-:W-:Y:S01]  /*5c50*/  FMUL.FTZ R85, R85, R196.reuse ;  /* 0x000000c455557220 */ /* 0x080fe20000410000 */
[----:B------:R-:W2:Y:S01]  /*5c60*/  MUFU.TANH R155, R155 ;  /* 0x0000009b009b7308 */ /* 0x000ea20000002400 */
[----:B---3--:R-:W-:Y:S01]  /*5c70*/  FMNMX.FTZ R186, R9, R183, !PT ;  /* 0x000000b709ba7209 */ /* 0x008fe20007810000 */
[-C--:B------:R-:W-:Y:S01]  /*5c80*/  FMUL.FTZ R88, R88, R196.reuse ;  /* 0x000000c458587220 */ /* 0x080fe20000410000 */
[-C--:B------:R-:W-:Y:S01]  /*5c90*/  FMUL.FTZ R89, R89, R196.reuse ;  /* 0x000000c459597220 */ /* 0x080fe20000410000 */
[----:B------:R-:W-:Y:S01]  /*5ca0*/  FMUL.FTZ R92, R92, R196 ;  /* 0x000000c45c5c7220 */ /* 0x000fe20000410000 */
[----:B------:R-:W-:Y:S01]  /*5cb0*/  FMNMX.FTZ R186, R10, R186, !PT ;  /* 0x000000ba0aba7209 */ /* 0x000fe20007810000 */
[-C--:B------:R-:W-:Y:S01]  /*5cc0*/  FMUL.FTZ R93, R93, R196.reuse ;  /* 0x000000c45d5d7220 */ /* 0x080fe20000410000 */
[----:B------:R-:W-:Y:S01]  /*5cd0*/  FMUL.FTZ R96, R96, R196 ;  /* 0x000000c460607220 */ /* 0x000fe20000410000 */
        /* <DEDUP_REMOVED lines=20> */
[-C--:B------:R-:W-:Y:S01]  /*5e20*/  FMUL.FTZ R125, R125, R196.reuse ;  /* 0x000000c47d7d7220 */ /* 0x080fe20000410000 */
[-C--:B------:R-:W-:Y:S01]  /*5e30*/  FMUL.FTZ R128, R128, R196.reuse ;  /* 0x000000c480807220 */ /* 0x080fe20000410000 */
        /* <DEDUP_REMOVED lines=11> */
[-C--:B------:R-:W-:Y:S01]  /*5ef0*/  FMUL.FTZ R145, R145, R196.reuse ;  /* 0x000000c491917220 */ /* 0x080fe20000410000 */
[-C--:B------:R-:W-:Y:S01]  /*5f00*/  FMUL.FTZ R148, R148, R196.reuse ;  /* 0x000000c494947220 */ /* 0x080fe20000410000 */
[----:B------:R-:W-:-:S05]  /*5f10*/  FMUL.FTZ R149, R149, R196 ;  /* 0x000000c495957220 */ /* 0x000fca0000410000 */
[----:B------:R-:W4:Y:S08]  /*5f20*/  MUFU.TANH R167, R167 ;  /* 0x000000a700a77308 */ /* 0x000f300000002400 */
[----:B------:R-:W5:Y:S08]  /*5f30*/  MUFU.TANH R170, R170 ;  /* 0x000000aa00aa7308 */ /* 0x000f700000002400 */
[----:B------:R2:W-:Y:S08]  /*5f40*/  MUFU.TANH R183, R191 ;  /* 0x000000bf00b77308 */ /* 0x0005f00000002400 */
[----:B------:R-:W0:Y:S01]  /*5f50*/  MUFU.TANH R171, R171 ;  /* 0x000000ab00ab7308 */ /* 0x000e220000002400 */
[----:B--2---:R-:W-:-:S04]  /*5f60*/  FMNMX.FTZ R191, R162, R190, !PT ;  /* 0x000000bea2bf7209 */ /* 0x004fc80007810000 */
[----:B---3--:R-:W-:-:S03]  /*5f70*/  FMNMX.FTZ R191, R163, R191, !PT ;  /* 0x000000bfa3bf7209 */ /* 0x008fc60007810000 */
[----:B------:R-:W2:Y:S01]  /*5f80*/  MUFU.TANH R174, R174 ;  /* 0x000000ae00ae7308 */ /* 0x000ea20000002400 */
[----:B-1----:R-:W-:-:S04]  /*5f90*/  FMNMX.FTZ R193, R166, R191, !PT ;  /* 0x000000bfa6c17209 */ /* 0x002fc80007810000 */
[----:B----4-:R-:W-:-:S03]  /*5fa0*/  FMNMX.FTZ R193, R167, R193, !PT ;  /* 0x000000c1a7c17209 */ /* 0x010fc60007810000 */
[----:B------:R-:W1:Y:S08]  /*5fb0*/  MUFU.TANH R175, R175 ;  /* 0x000000af00af7308 */ /* 0x000e700000002400 */
[----:B------:R-:W3:Y:S08]  /*5fc0*/  MUFU.TANH R178, R178 ;  /* 0x000000b200b27308 */ /* 0x000ef00000002400 */
[----:B------:R5:W-:Y:S08]  /*5fd0*/  MUFU.TANH R186, R194 ;  /* 0x000000c200ba7308 */ /* 0x000bf00000002400 */
[----:B------:R-:W4:Y:S01]  /*5fe0*/  MUFU.TANH R179, R179 ;  /* 0x000000b300b37308 */ /* 0x000f220000002400 */
[----:B-----5:R-:W-:-:S04]  /*5ff0*/  FMNMX.FTZ R194, R170, R193, !PT ;  /* 0x000000c1aac27209 */ /* 0x020fc80007810000 */
[----:B0-----:R-:W-:-:S03]  /*6000*/  FMNMX.FTZ R194, R171, R194, !PT ;  /* 0x000000c2abc27209 */ /* 0x001fc60007810000 */
[----:B------:R-:W0:Y:S08]  /*6010*/  MUFU.TANH R182, R182 ;  /* 0x000000b600b67308 */ /* 0x000e300000002400 */
[----:B------:R2:W5:Y:S08]  /*6020*/  MUFU.TANH R187, R195 ;  /* 0x000000c300bb7308 */ /* 0x0005700000002400 */
[----:B------:R3:W5:Y:S01]  /*6030*/  MUFU.TANH R190, R198 ;  /* 0x000000c600be7308 */ /* 0x0007620000002400 */
[----:B--2---:R-:W-:-:S04]  /*6040*/  FMNMX.FTZ R195, R174, R194, !PT ;  /* 0x000000c2aec37209 */ /* 0x004fc80007810000 */
[----:B-1----:R-:W-:-:S03]  /*6050*/  FMNMX.FTZ R195, R175, R195, !PT ;  /* 0x000000c3afc37209 */ /* 0x002fc60007810000 */
[----:B------:R0:W1:Y:S01]  /*6060*/  MUFU.TANH R191, R199 ;  /* 0x000000c700bf7308 */ /* 0x0000620000002400 */
[----:B---3--:R-:W-:-:S04]  /*6070*/  FMNMX.FTZ R198, R178, R195, !PT ;  /* 0x000000c3b2c67209 */ /* 0x008fc80007810000 */
[----:B----4-:R-:W-:-:S03]  /*6080*/  FMNMX.FTZ R198, R179, R198, !PT ;  /* 0x000000c6b3c67209 */ /* 0x010fc60007810000 */
[----:B------:R-:W2:Y:S01]  /*6090*/  MUFU.TANH R193, R202 ;  /* 0x000000ca00c17308 */ /* 0x000ea20000002400 */
[----:B0-----:R-:W-:-:S04]  /*60a0*/  FMNMX.FTZ R199, R182, R198, !PT ;  /* 0x000000c6b6c77209 */ /* 0x001fc80007810000 */
[----:B------:R-:W-:-:S03]  /*60b0*/  FMNMX.FTZ R199, R183, R199, !PT ;  /* 0x000000c7b7c77209 */ /* 0x000fc60007810000 */
[----:B------:R-:W0:Y:S01]  /*60c0*/  MUFU.TANH R194, R203 ;  /* 0x000000cb00c27308 */ /* 0x000e220000002400 */
[----:B------:R-:W-:-:S04]  /*60d0*/  FMNMX.FTZ R200, R186, R199, !PT ;  /* 0x000000c7bac87209 */ /* 0x000fc80007810000 */
[----:B-----5:R-:W-:-:S03]  /*60e0*/  FMNMX.FTZ R200, R187, R200, !PT ;  /* 0x000000c8bbc87209 */ /* 0x020fc60007810000 */
[----:B------:R-:W3:Y:S01]  /*60f0*/  MUFU.TANH R195, R206 ;  /* 0x000000ce00c37308 */ /* 0x000ee20000002400 */
[----:B------:R-:W-:-:S04]  /*6100*/  FMNMX.FTZ R201, R190, R200, !PT ;  /* 0x000000c8bec97209 */ /* 0x000fc80007810000 */
[----:B-1----:R-:W-:-:S03]  /*6110*/  FMNMX.FTZ R201, R191, R201, !PT ;  /* 0x000000c9bfc97209 */ /* 0x002fc60007810000 */
[----:B------:R-:W1:Y:S01]  /*6120*/  MUFU.TANH R198, R207 ;  /* 0x000000cf00c67308 */ /* 0x000e620000002400 */
[----:B--2---:R-:W-:-:S04]  /*6130*/  FMNMX.FTZ R202, R193, R201, !PT ;  /* 0x000000c9c1ca7209 */ /* 0x004fc80007810000 */
[----:B0-----:R-:W-:-:S03]  /*6140*/  FMNMX.FTZ R202, R194, R202, !PT ;  /* 0x000000cac2ca7209 */ /* 0x001fc60007810000 */
[----:B------:R-:W0:Y:S01]  /*6150*/  MUFU.TANH R199, R210 ;  /* 0x000000d200c77308 */ /* 0x000e220000002400 */
[----:B---3--:R-:W-:-:S07]  /*6160*/  FMNMX.FTZ R203, R195, R202, !PT ;  /* 0x000000cac3cb7209 */ /* 0x008fce0007810000 */
[----:B------:R-:W2:Y:S01]  /*6170*/  MUFU.TANH R200, R211 ;  /* 0x000000d300c87308 */ /* 0x000ea20000002400 */
[----:B-1----:R-:W-:-:S07]  /*6180*/  FMNMX.FTZ R203, R198, R203, !PT ;  /* 0x000000cbc6cb7209 */ /* 0x002fce0007810000 */
[----:B------:R-:W1:Y:S01]  /*6190*/  MUFU.TANH R201, R214 ;  /* 0x000000d600c97308 */ /* 0x000e620000002400 */
[----:B0-----:R-:W-:-:S07]  /*61a0*/  FMNMX.FTZ R203, R199, R203, !PT ;  /* 0x000000cbc7cb7209 */ /* 0x001fce0007810000 */
[----:B------:R-:W0:Y:S01]  /*61b0*/  MUFU.TANH R202, R215 ;  /* 0x000000d700ca7308 */ /* 0x000e220000002400 */
[----:B--2---:R-:W-:-:S07]  /*61c0*/  FMNMX.FTZ R203, R200, R203, !PT ;  /* 0x000000cbc8cb7209 */ /* 0x004fce0007810000 */
[----:B------:R-:W2:Y:S01]  /*61d0*/  MUFU.EX2 R11, R11 ;  /* 0x0000000b000b7308 */ /* 0x000ea20000000800 */
[----:B-1----:R-:W-:-:S07]  /*61e0*/  FMNMX.FTZ R203, R201, R203, !PT ;  /* 0x000000cbc9cb7209 */ /* 0x002fce0007810000 */
[----:B------:R-:W1:Y:S01]  /*61f0*/  MUFU.EX2 R12, R12 ;  /* 0x0000000c000c7308 */ /* 0x000e620000000800 */
[----:B0-----:R-:W-:-:S05]  /*6200*/  FMNMX.FTZ R205, R202, R203, !PT ;  /* 0x000000cbcacd7209 */ /* 0x001fca0007810000 */
[----:B------:R-:W0:Y:S02]  /*6210*/  SHFL.BFLY PT, R206, R205, 0x2, 0x1f ;  /* 0x0c401f00cdce7f89 */ /* 0x000e2400000e0000 */
[----:B------:R-:W-:Y:S01]  /*6220*/  MUFU.EX2 R203, R14 ;  /* 0x0000000e00cb7308 */ /* 0x000fe20000000800 */
[----:B--2---:R-:W-:-:S07]  /*6230*/  FADD.FTZ R3, R11, R3 ;  /* 0x000000030b037221 */ /* 0x004fce0000010000 */
[----:B------:R-:W-:Y:S01]  /*6240*/  MUFU.EX2 R14, R156 ;  /* 0x0000009c000e7308 */ /* 0x000fe20000000800 */
[----:B-1----:R-:W-:-:S07]  /*6250*/  FADD.FTZ R3, R12, R3 ;  /* 0x000000030c037221 */ /* 0x002fce0000010000 */
[----:B------:R-:W-:Y:S01]  /*6260*/  MUFU.EX2 R156, R168 ;  /* 0x000000a8009c7308 */ /* 0x000fe20000000800 */
[----:B0-----:R-:W-:-:S07]  /*6270*/  FMNMX.FTZ R205, R205, R206, !PT ;  /* 0x000000cecdcd7209 */ /* 0x001fce0007810000 */
[----:B------:R-:W0:Y:S01]  /*6280*/  MUFU.EX2 R13, R13 ;  /* 0x0000000d000d7308 */ /* 0x000e220000000800 */
[----:B------:R-:W1:Y:S07]  /*6290*/  SHFL.BFLY PT, R206, R205, 0x1, 0x1f ;  /* 0x0c201f00cdce7f89 */ /* 0x000e6e00000e0000 */
[----:B------:R-:W2:Y:S08]  /*62a0*/  MUFU.EX2 R15, R15 ;  /* 0x0000000f000f7308 */ /* 0x000eb00000000800 */
[----:B------:R-:W3:Y:S01]  /*62b0*/  MUFU.EX2 R21, R21 ;  /* 0x0000001500157308 */ /* 0x000ee20000000800 */
[----:B0-----:R-:W-:-:S01]  /*62c0*/  FADD.FTZ R3, R13, R3 ;  /* 0x000000030d037221 */ /* 0x001fc20000010000 */
[----:B------:R-:W-:-:S03]  /*62d0*/  F2FP.SATFINITE.E4M3.F32.PACK_AB_MERGE_C R13, R203, R13, RZ ;  /* 0x0000000dcb0d723e */ /* 0x000fc600048070ff */
[----:B------:R-:W-:-:S03]  /*62e0*/  FADD.FTZ R3, R203, R3 ;  /* 0x00000003cb037221 */ /* 0x000fc60000010000 */
[----:B------:R-:W-:Y:S01]  /*62f0*/  MUFU.EX2 R153, R153 ;  /* 0x0000009900997308 */ /* 0x000fe20000000800 */
[----:B--2---:R-:W-:-:S01]  /*6300*/  FADD.FTZ R3, R15, R3 ;  /* 0x000000030f037221 */ /* 0x004fc20000010000 */
[----:B-1----:R-:W-:Y:S01]  /*6310*/  FMNMX.FTZ R168, R205, R206, !PT ;  /* 0x000000cecda87209 */ /* 0x002fe20007810000 */
[----:B------:R-:W-:-:S04]  /*6320*/  IMAD.U32 R205, RZ, RZ, UR10 ;  /* 0x0000000affcd7e24 */ /* 0x000fc8000f8e00ff */
[C---:B------:R-:W-:Y:S01]  /*6330*/  FADD.FTZ R157, -R168.reuse, R5 ;  /* 0x00000005a89d7221 */ /* 0x040fe20000010100 */
[----:B------:R-:W-:-:S01]  /*6340*/  FFMA.FTZ R5, R168, R205, -8 ;  /* 0xc1000000a8057423 */ /* 0x000fc200000100cd */
[----:B---3--:R-:W-:Y:S01]  /*6350*/  FADD.FTZ R3, R21, R3 ;  /* 0x0000000315037221 */ /* 0x008fe20000010000 */
[----:B------:R-:W-:Y:S01]  /*6360*/  MUFU.EX2 R160, R160 ;  /* 0x000000a000a07308 */ /* 0x000fe20000000800 */
[----:B------:R-:W-:Y:S01]  /*6370*/  FMUL.FTZ R157, R157, UR10 ;  /* 0x0000000a9d9d7c20 */ /* 0x000fe20008410000 */
        /* <DEDUP_REMOVED lines=14> */
[----:B------:R-:W0:Y:S01]  /*6460*/  MUFU.EX2 R7, R7 ;  /* 0x0000000700077308 */ /* 0x000e220000000800 */
        /* <DEDUP_REMOVED lines=19> */
[----:B------:R-:W-:Y:S01]  /*65a0*/  FFMA.FTZ R5, R202, UR10, -R5 ;  /* 0x0000000aca057c23 */ /* 0x000fe20008010805 */
[----:B------:R-:W-:Y:S01]  /*65b0*/  MUFU.EX2 R10, R10 ;  /* 0x0000000a000a7308 */ /* 0x000fe20000000800 */
[----:B0-----:R-:W-:-:S01]  /*65c0*/  FFMA.FTZ R4, R157, R4, R7 ;  /* 0x000000049d047223 */ /* 0x001fc20000010007 */
[----:B------:R-:W-:Y:S01]  /*65d0*/  FADD.FTZ R3, R204, R3 ;  /* 0x00000003cc037221 */ /* 0x000fe20000010000 */
[----:B------:R-:W-:Y:S01]  /*65e0*/  F2FP.SATFINITE.E4M3.F32.PACK_AB_MERGE_C R204, R153, R204, RZ ;  /* 0x000000cc99cc723e */ /* 0x000fe200048070ff */
[----:B------:R-:W-:Y:S01]  /*65f0*/  FMUL.FTZ R26, R26, R157 ;  /* 0x0000009d1a1a7220 */ /* 0x000fe20000410000 */
[----:B-1----:R-:W-:-:S01]  /*6600*/  FADD.FTZ R4, R8, R4 ;  /* 0x0000000408047221 */ /* 0x002fc20000010000 */
[----:B------:R-:W-:Y:S01]  /*6610*/  FADD.FTZ R3, R153, R3 ;  /* 0x0000000399037221 */ /* 0x000fe20000010000 */
[-C--:B------:R-:W-:Y:S01]  /*6620*/  FMUL.FTZ R27, R27, R157.reuse ;  /* 0x0000009d1b1b7220 */ /* 0x080fe20000410000 */
[----:B------:R-:W0:Y:S01]  /*6630*/  MUFU.EX2 R202, R9 ;  /* 0x0000000900ca7308 */ /* 0x000e220000000800 */
[-C--:B------:R-:W-:Y:S01]  /*6640*/  FMUL.FTZ R30, R30, R157.reuse ;  /* 0x0000009d1e1e7220 */ /* 0x080fe20000410000 */
[----:B------:R-:W-:Y:S01]  /*6650*/  FADD.FTZ R3, R14, R3 ;  /* 0x000000030e037221 */ /* 0x000fe20000010000 */
[-C--:B------:R-:W-:Y:S01]  /*6660*/  FMUL.FTZ R31, R31, R157.reuse ;  /* 0x0000009d1f1f7220 */ /* 0x080fe20000410000 */
[-C--:B------:R-:W-:Y:S01]  /*6670*/  FMUL.FTZ R34, R34, R157.reuse ;  /* 0x0000009d22227220 */ /* 0x080fe20000410000 */
[-C--:B------:R-:W-:Y:S01]  /*6680*/  FMUL.FTZ R35, R35, R157.reuse ;  /* 0x0000009d23237220 */ /* 0x080fe20000410000 */
[----:B------:R-:W-:Y:S01]  /*6690*/  FADD.FTZ R3, R197, R3 ;  /* 0x00000003c5037221 */ /* 0x000fe20000010000 */
[-C--:B------:R-:W-:Y:S01]  /*66a0*/  FMUL.FTZ R38, R38, R157.reuse ;  /* 0x0000009d26267220 */ /* 0x080fe20000410000 */
[----:B------:R-:W1:Y:S01]  /*66b0*/  MUFU.EX2 R9, R154 ;  /* 0x0000009a00097308 */ /* 0x000e620000000800 */
[-C--:B------:R-:W-:Y:S01]  /*66c0*/  FMUL.FTZ R39, R39, R157.reuse ;  /* 0x0000009d27277220 */ /* 0x080fe20000410000 */
[----:B------:R-:W-:Y:S01]  /*66d0*/  FADD.FTZ R3, R160, R3 ;  /* 0x00000003a0037221 */ /* 0x000fe20000010000 */
        /* <DEDUP_REMOVED lines=11> */
[----:B------:R-:W-:Y:S01]  /*6790*/  F2FP.SATFINITE.E4M3.F32.PACK_AB_MERGE_C R10, R10, R202, RZ ;  /* 0x000000ca0a0a723e */ /* 0x000fe200048070ff */
        /* <DEDUP_REMOVED lines=27> */
[----:B------:R-:W-:Y:S01]  /*6950*/  F2FP.SATFINITE.E4M3.F32.PACK_AB_MERGE_C R158, R159, R158, RZ ;  /* 0x0000009e9f9e723e */ /* 0x000fe200048070ff */
[-C--:B------:R-:W-:Y:S01]  /*6960*/  FMUL.FTZ R95, R95, R157.reuse ;  /* 0x0000009d5f5f7220 */ /* 0x080fe20000410000 */
[-C--:B------:R-:W-:Y:S01]  /*6970*/  FMUL.FTZ R98, R98, R157.reuse ;  /* 0x0000009d62627220 */ /* 0x080fe20000410000 */
[----:B------:R-:W-:Y:S01]  /*6980*/  FMUL.FTZ R99, R99, R157 ;  /* 0x0000009d63637220 */ /* 0x000fe20000410000 */
[----:B------:R-:W-:Y:S01]  /*6990*/  F2FP.SATFINITE.E4M3.F32.PACK_AB_MERGE_C R155, R155, R9, R158 ;  /* 0x000000099b9b723e */ /* 0x000fe2000480709e */
        /* <DEDUP_REMOVED lines=27> */
[----:B------:R-:W-:Y:S01]  /*6b50*/  F2FP.SATFINITE.E4M3.F32.PACK_AB_MERGE_C R166, R167, R166, RZ ;  /* 0x000000a6a7a6723e */ /* 0x000fe200048070ff */
        /* <DEDUP_REMOVED lines=8> */
[----:B------:R-:W-:Y:S01]  /*6be0*/  FMUL.FTZ R151, R151, R157 ;  /* 0x0000009d97977220 */ /* 0x000fe20000410000 */
[----:B------:R-:W-:-:S02]  /*6bf0*/  F2FP.SATFINITE.E4M3.F32.PACK_AB_MERGE_C R157, R163, R162, R166 ;  /* 0x000000a2a39d723e */ /* 0x000fc400048070a6 */
[----:B------:R-:W-:Y:S02]  /*6c00*/  F2FP.SATFINITE.E4M3.F32.PACK_AB_MERGE_C R154, R12, R11, R13 ;  /* 0x0000000b0c9a723e */ /* 0x000fe4000480700d */
[----:B------:R-:W0:Y:S01]  /*6c10*/  MUFU.EX2 R161, R161 ;  /* 0x000000a100a17308 */ /* 0x000e220000000800 */
[----:B-1----:R-:W-:-:S07]  /*6c20*/  FADD.FTZ R4, R171, R4 ;  /* 0x00000004ab047221 */ /* 0x002fce0000010000 */
[----:B------:R-:W1:Y:S01]  /*6c30*/  MUFU.EX2 R175, R175 ;  /* 0x000000af00af7308 */ /* 0x000e620000000800 */
[----:B--2---:R-:W-:-:S07]  /*6c40*/  FADD.FTZ R4, R174, R4 ;  /* 0x00000004ae047221 */ /* 0x004fce0000010000 */
[----:B------:R-:W2:Y:S01]  /*6c50*/  MUFU.EX2 R164, R164 ;  /* 0x000000a400a47308 */ /* 0x000ea20000000800 */
[----:B0-----:R-:W-:-:S01]  /*6c60*/  FADD.FTZ R3, R161, R3 ;  /* 0x00000003a1037221 */ /* 0x001fc20000010000 */
[----:B------:R-:W-:-:S04]  /*6c70*/  F2FP.SATFINITE.E4M3.F32.PACK_AB_MERGE_C R160, R161, R160, RZ ;  /* 0x000000a0a1a0723e */ /* 0x000fc800048070ff */
[----:B------:R-:W-:Y:S02]  /*6c80*/  F2FP.SATFINITE.E4M3.F32.PACK_AB_MERGE_C R158, R197, R14, R160 ;  /* 0x0000000ec59e723e */ /* 0x000fe400048070a0 */
[----:B------:R-:W0:Y:S01]  /*6c90*/  MUFU.EX2 R178, R178 ;  /* 0x000000b200b27308 */ /* 0x000e220000000800 */
[----:B-1----:R-:W-:-:S01]  /*6ca0*/  FADD.FTZ R4, R175, R4 ;  /* 0x00000004af047221 */ /* 0x002fc20000010000 */
[----:B------:R-:W-:-:S04]  /*6cb0*/  F2FP.SATFINITE.E4M3.F32.PACK_AB_MERGE_C R159, R175, R174, RZ ;  /* 0x000000aeaf9f723e */ /* 0x000fc800048070ff */
[----:B------:R-:W-:Y:S02]  /*6cc0*/  F2FP.SATFINITE.E4M3.F32.PACK_AB_MERGE_C R159, R171, R170, R159 ;  /* 0x000000aaab9f723e */ /* 0x000fe4000480709f */
[----:B------:R-:W1:Y:S01]  /*6cd0*/  MUFU.EX2 R165, R165 ;  /* 0x000000a500a57308 */ /* 0x000e620000000800 */
[----:B--2---:R-:W-:-:S07]  /*6ce0*/  FADD.FTZ R3, R164, R3 ;  /* 0x00000003a4037221 */ /* 0x004fce0000010000 */
[----:B------:R-:W2:Y:S01]  /*6cf0*/  MUFU.EX2 R179, R179 ;  /* 0x000000b300b37308 */ /* 0x000ea20000000800 */
[----:B0-----:R-:W-:-:S07]  /*6d00*/  FADD.FTZ R4, R178, R4 ;  /* 0x00000004b2047221 */ /* 0x001fce0000010000 */
[----:B------:R-:W0:Y:S01]  /*6d10*/  MUFU.EX2 R182, R182 ;  /* 0x000000b600b67308 */ /* 0x000e220000000800 */
[----:B-1----:R-:W-:-:S04]  /*6d20*/  FADD.FTZ R3, R165, R3 ;  /* 0x00000003a5037221 */ /* 0x002fc80000010000 */
[----:B------:R-:W-:-:S03]  /*6d30*/  FADD.FTZ R3, R156, R3 ;  /* 0x000000039c037221 */ /* 0x000fc60000010000 */
[----:B------:R-:W1:Y:S01]  /*6d40*/  MUFU.EX2 R169, R169 ;  /* 0x000000a900a97308 */ /* 0x000e620000000800 */
[----:B--2---:R-:W-:-:S07]  /*6d50*/  FADD.FTZ R4, R179, R4 ;  /* 0x00000004b3047221 */ /* 0x004fce0000010000 */
        /* <DEDUP_REMOVED lines=59> */
[----:B------:R2:W3:Y:S01]  /*7110*/  MUFU.EX2 R4, R5 ;  /* 0x0000000500047308 */ /* 0x0004e20000000800 */
[----:B0-----:R-:W-:-:S01]  /*7120*/  FADD.FTZ R3, R6, R3 ;  /* 0x0000000306037221 */ /* 0x001fc20000010000 */
[----:B------:R-:W-:-:S04]  /*7130*/  F2FP.SATFINITE.E4M3.F32.PACK_AB_MERGE_C R6, R6, R192, RZ ;  /* 0x000000c00606723e */ /* 0x000fc800048070ff */
[----:B------:R-:W-:Y:S01]  /*7140*/  F2FP.SATFINITE.E4M3.F32.PACK_AB_MERGE_C R166, R189, R188, R6 ;  /* 0x000000bcbda6723e */ /* 0x000fe20004807006 */
[----:B-1----:R-:W-:-:S01]  /*7150*/  FADD.FTZ R153, R201, R153 ;  /* 0x00000099c9997221 */ /* 0x002fc20000010000 */
[----:B--2---:R-:W-:-:S04]  /*7160*/  F2FP.SATFINITE.E4M3.F32.PACK_AB_MERGE_C R5, R198, R195, RZ ;  /* 0x000000c3c605723e */ /* 0x004fc800048070ff */
[----:B------:R-:W-:Y:S02]  /*7170*/  F2FP.SATFINITE.E4M3.F32.PACK_AB_MERGE_C R165, R194, R193, R5 ;  /* 0x000000c1c2a5723e */ /* 0x000fe40004807005 */
[C---:B---3--:R-:W-:Y:S01]  /*7180*/  F2FP.SATFINITE.E4M3.F32.PACK_AB_MERGE_C R167, R4.reuse, R201, RZ ;  /* 0x000000c904a7723e */ /* 0x048fe200048070ff */
[----:B------:R-:W-:Y:S01]  /*7190*/  FADD.FTZ R4, R4, R153 ;  /* 0x0000009904047221 */ /* 0x000fe20000010000 */
[----:B------:R-:W-:Y:S02]  /*71a0*/  F2FP.SATFINITE.E4M3.F32.PACK_AB_MERGE_C R153, R8, R7, R10 ;  /* 0x000000070899723e */ /* 0x000fe4000480700a */
[----:B------:R-:W-:Y:S01]  /*71b0*/  F2FP.SATFINITE.E4M3.F32.PACK_AB_MERGE_C R167, R200, R199, R167 ;  /* 0x000000c7c8a7723e */ /* 0x000fe200048070a7 */
[----:B------:R-:W-:Y:S06]  /*71c0*/  @!P0 BRA `(.L_x_232) ;  /* 0x0000000000048947 */ /* 0x000fec0003800000 */
[----:B------:R-:W-:Y:S01]  /*71d0*/  BPT.TRAP 0x1 ;  /* 0x000000040000795c */ /* 0x000fe20000300000 */
.L_x_232:
[----:B------:R-:W-:-:S04]  /*71e0*/  IMAD.U32 R5, RZ, RZ, UR56 ;  /* 0x00000038ff057e24 */ /* 0x000fc8000f8e00ff */
[----:B------:R0:W1:Y:S01]  /*71f0*/  SYNCS.PHASECHK.TRANS64.TRYWAIT P1, [UR49+0x38850], R5 ;  /* 0x03885005ff0075a7 */ /* 0x0000620008020171 */
[----:B------:R-:W-:Y:S05]  /*7200*/  @!P0 BRA `(.L_x_233) ;  /* 0x0000000000048947 */ /* 0x000fea0003800000 */
[----:B------:R-:W-:Y:S01]  /*7210*/  BPT.TRAP 0x1 ;  /* 0x000000040000795c */ /* 0x000fe20000300000 */
.L_x_233:
[----:B-1----:R-:W-:Y:S05]  /*7220*/  @P1 BRA `(.L_x_234) ;  /* 0x00000000000c1947 */ /* 0x002fea0003800000 */
[----:B0-----:R-:W-:-:S04]  /*7230*/  IMAD.U32 R5, RZ, RZ, UR56 ;  /* 0x00000038ff057e24 */ /* 0x001fc8000f8e00ff */
[----:B------:R-:W0:Y:S02]  /*7240*/  SYNCS.PHASECHK.TRANS64.TRYWAIT P1, [UR49+0x38850], R5 ;  /* 0x03885005ff0075a7 */ /* 0x000e240008020171 */
[----:B0-----:R-:W-:Y:S05]  /*7250*/  @!P1 BRA `(.L_x_235) ;  /* 0x000000e400209947 */ /* 0x001fea0003800000 */
.L_x_234:
[----:B0-----:R-:W0:Y:S01]  /*7260*/  S2R R5, SR_TID.X ;  /* 0x0000000000057919 */ /* 0x001e220000002100 */
[----:B------:R-:W-:Y:S01]  /*7270*/  ULEA UR11, UR44, UR51, 0xb ;  /* 0x000000332c0b7291 */ /* 0x000fe2000f8e583f */
[----:B------:R-:W-:-:S06]  /*7280*/  UMOV UR7, 0x40000040 ;  /* 0x4000004000077882 */ /* 0x000fcc0000000000 */
[----:B------:R-:W-:Y:S01]  /*7290*/  UMOV UR6, UR11 ;  /* 0x0000000b00067c82 */ /* 0x000fe20008000000 */
[----:B0-----:R-:W-:-:S05]  /*72a0*/  SHF.R.U32.HI R5, RZ, 0x7, R5 ;  /* 0x00000007ff057819 */ /* 0x001fca0000011605 */
[----:B------:R-:W-:-:S05]  /*72b0*/  VIADD R5, R5, 0x8 ;  /* 0x0000000805057836 */ /* 0x000fca0000000000 */
[----:B------:R0:W-:Y:S06]  /*72c0*/  BAR.SYNC.DEFER_BLOCKING R5, 0x100 ;  /* 0x000400050000751d */ /* 0x0001ec0000010000 */
        /* <DEDUP_REMOVED lines=21> */
[----:B0-----:R-:W-:Y:S05]  /*7420*/  @!P0 BRA `(.L_x_236) ;  /* 0x0000000000048947 */ /* 0x001fea0003800000 */
[----:B------:R-:W-:Y:S01]  /*7430*/  BPT.TRAP 0x1 ;  /* 0x000000040000795c */ /* 0x000fe20000300000 */
.L_x_236:
[----:B------:R-:W-:Y:S01]  /*7440*/  UIADD3 UR49, UR49, 0x38860, URZ ;  /* 0x0003886031317890 */ /* 0x000fe2000fffe03f */
[----:B------:R-:W-:Y:S01]  /*7450*/  PLOP3.LUT P1, PT, PT, PT, UP0, 0x80, 0x0 ;  /* 0x000000000000781c */ /* 0x000fe20003f2f008 */
[----:B------:R-:W-:Y:S02]  /*7460*/  IMAD.MOV.U32 R5, RZ, RZ, R168 ;  /* 0x000000ffff057224 */ /* 0x000fe400078e00a8 */
[----:B------:R-:W-:Y:S01]  /*7470*/  UPRMT UR49, UR54, 0x654, UR49 ;  /* 0x0000065436317896 */ /* 0x000fe20008000031 */
[----:B------:R-:W-:-:S08]  /*7480*/  IMAD.MOV.U32 R6, RZ, RZ, R20 ;  /* 0x000000ffff067224 */ /* 0x000fd000078e0014 */
[----:B------:R-:W-:Y:S01]  /*7490*/  SYNCS.ARRIVE.TRANS64.RED.A1T0 RZ, [UR49], RZ ;  /* 0x000000ffffff79a7 */ /* 0x000fe20008100431 */
[----:B------:R-:W-:Y:S05]  /*74a0*/  @P1 BRA `(.L_x_237) ;  /* 0xffffffd400501947 */ /* 0x000fea000383ffff */
.L_x_226:
[----:B------:R-:W-:Y:S01]  /*74b0*/  ULDC.64 UR4, c[0x0][0x9a0] ;  /* 0x0002680000047ab9 */ /* 0x000fe20000000a00 */
[----:B------:R-:W-:Y:S01]  /*74c0*/  IMAD.MOV.U32 R5, RZ, RZ, 0x3f800000 ;  /* 0x3f800000ff057424 */ /* 0x000fe200078e00ff */
[----:B------:R2:W-:Y:S08]  /*74d0*/  BAR.ARV R2, 0x100 ;  /* 0x000400020000751d */ /* 0x0005f00000002000 */
[----:B------:R-:W-:Y:S06]  /*74e0*/  BAR.ARV 0x8, 0x180 ;  /* 0x0206000000007b1d */ /* 0x000fec0000002000 */
[----:B------:R-:W-:-:S04]  /*74f0*/  ISETP.NE.U32.AND P0, PT, RZ, UR4, PT ;  /* 0x00000004ff007c0c */ /* 0x000fc8000bf05070 */
[----:B------:R-:W-:-:S13]  /*7500*/  ISETP.NE.AND.EX P0, PT, RZ, UR5, PT, P0 ;  /* 0x00000005ff007c0c */ /* 0x000fda000bf05300 */
[----:B01----:R-:W0:Y:S08]  /*7510*/  @P0 LDC.64 R6, c[0x0][0x9c8] ;  /* 0x00027200ff060b82 */ /* 0x003e300000000a00 */
[----:B------:R-:W1:Y:S01]  /*7520*/  @P0 LDC.64 R8, c[0x0][0x9d0] ;  /* 0x00027400ff080b82 */ /* 0x000e620000000a00 */
[C---:B0-----:R-:W-:Y:S02]  /*7530*/  @P0 IMAD R0, R6.reuse, UR37, RZ ;  /* 0x0000002506000c24 */ /* 0x041fe4000f8e02ff */
[----:B------:R-:W-:-:S04]  /*7540*/  @P0 IMAD.WIDE.U32 R10, R6, UR36, RZ ;  /* 0x00000024060a0c25 */ /* 0x000fc8000f8e00ff */
[----:B------:R-:W-:Y:S02]  /*7550*/  @P0 IMAD R7, R7, UR36, R0 ;  /* 0x0000002407070c24 */ /* 0x000fe4000f8e0200 */
[----:B------:R-:W-:Y:S02]  /*7560*/  @P0 IMAD.MOV.U32 R6, RZ, RZ, R10 ;  /* 0x000000ffff060224 */ /* 0x000fe400078e000a */
[----:B------:R-:W-:Y:S02]  /*7570*/  @P0 IMAD.IADD R7, R11, 0x1, R7 ;  /* 0x000000010b070824 */ /* 0x000fe400078e0207 */
[----:B-1----:R-:W-:-:S04]  /*7580*/  @P0 IMAD.WIDE.U32 R6, R8, UR40, R6 ;  /* 0x0000002808060c25 */ /* 0x002fc8000f8e0006 */
[----:B------:R-:W-:Y:S01]  /*7590*/  @P0 IMAD R9, R9, UR40, R7 ;  /* 0x0000002809090c24 */ /* 0x000fe2000f8e0207 */
[----:B------:R-:W-:-:S04]  /*75a0*/  @P0 LEA R8, P1, R6, UR4, 0x2 ;  /* 0x0000000406080c11 */ /* 0x000fc8000f8210ff */
[----:B------:R-:W-:-:S05]  /*75b0*/  @P0 LEA.HI.X R9, R6, UR5, R9, 0x2, P1 ;  /* 0x0000000506090c11 */ /* 0x000fca00088f1409 */
[----:B------:R0:W3:Y:S01]  /*75c0*/  @P0 LDG.E R5, desc[UR52][R8.64] ;  /* 0x0000003408050981 */ /* 0x0000e2000c1e1900 */
[----:B--2---:R-:W-:Y:S01]  /*75d0*/  IMAD.MOV.U32 R2, RZ, RZ, RZ ;  /* 0x000000ffff027224 */ /* 0x004fe200078e00ff */
[----:B------:R-:W-:Y:S01]  /*75e0*/  UIADD3 UR44, UR44, 0x1, URZ ;  /* 0x000000012c2c7890 */ /* 0x000fe2000fffe03f */
[----:B------:R-:W-:Y:S01]  /*75f0*/  IMAD.MOV.U32 R172, RZ, RZ, -0x800000 ;  /* 0xff800000ffac7424 */ /* 0x000fe200078e00ff */
[----:B------:R-:W1:Y:S01]  /*7600*/  SHFL.BFLY PT, R0, R3, 0x2, 0x1f ;  /* 0x0c401f0003007f89 */ /* 0x000e6200000e0000 */
[----:B------:R-:W-:Y:S02]  /*7610*/  UIADD3 UR46, UR46, 0x1, URZ ;  /* 0x000000012e2e7890 */ /* 0x000fe4000fffe03f */
[----:B------:R-:W-:Y:S01]  /*7620*/  UISETP.NE.AND UP0, UPT, UR44, 0x2, UPT ;  /* 0x000000022c00788c */ /* 0x000fe2000bf05270 */
[----:B------:R-:W2:Y:S01]  /*7630*/  SHFL.BFLY PT, R11, R4, 0x2, 0x1f ;  /* 0x0c401f00040b7f89 */ /* 0x000ea200000e0000 */
[----:B0-----:R-:W-:Y:S02]  /*7640*/  IMAD.U32 R9, RZ, RZ, UR10 ;  /* 0x0000000aff097e24 */ /* 0x001fe4000f8e00ff */
[----:B------:R-:W-:-:S02]  /*7650*/  USEL UR4, URZ, 0x1, UP0 ;  /* 0x000000013f047887 */ /* 0x000fc40008000000 */
[----:B------:R-:W-:Y:S02]  /*7660*/  USEL UR44, UR44, URZ, UP0 ;  /* 0x0000003f2c2c7287 */ /* 0x000fe40008000000 */
[----:B------:R-:W-:Y:S01]  /*7670*/  ULOP3.LUT UR45, UR45, UR4, URZ, 0x3c, !UPT ;  /* 0x000000042d2d7292 */ /* 0x000fe2000f8e3c3f */
[----:B-1----:R-:W-:Y:S01]  /*7680*/  FADD.FTZ R0, R0, R3 ;  /* 0x0000000300007221 */ /* 0x002fe20000010000 */
[----:B------:R-:W-:Y:S02]  /*7690*/  IMAD.U32 R3, RZ, RZ, UR10 ;  /* 0x0000000aff037e24 */ /* 0x000fe4000f8e00ff */
[----:B--2---:R-:W-:Y:S02]  /*76a0*/  FADD.FTZ R11, R11, R4 ;  /* 0x000000040b0b7221 */ /* 0x004fe40000010000 */
[----:B------:R-:W0:Y:S04]  /*76b0*/  SHFL.BFLY PT, R7, R0, 0x1, 0x1f ;  /* 0x0c201f0000077f89 */ /* 0x000e2800000e0000 */
[----:B------:R-:W1:Y:S01]  /*76c0*/  SHFL.BFLY PT, R6, R11, 0x1, 0x1f ;  /* 0x0c201f000b067f89 */ /* 0x000e6200000e0000 */
[----:B0-----:R-:W-:Y:S01]  /*76d0*/  FADD.FTZ R10, R0, R7 ;  /* 0x00000007000a7221 */ /* 0x001fe20000010000 */
[----:B------:R-:W-:-:S03]  /*76e0*/  IMAD.MOV.U32 R0, RZ, RZ, -0x800000 ;  /* 0xff800000ff007424 */ /* 0x000fc600078e00ff */
[C---:B------:R-:W-:Y:S01]  /*76f0*/  FMUL.FTZ R13, R10.reuse, 0.00390625 ;  /* 0x3b8000000a0d7820 */ /* 0x040fe20000410000 */
[----:B------:R-:W-:Y:S01]  /*7700*/  FSETP.NE.FTZ.AND P0, PT, R10, RZ, PT ;  /* 0x000000ff0a00720b */ /* 0x000fe20003f15000 */
[----:B-1----:R-:W-:Y:S01]  /*7710*/  FADD.FTZ R12, R11, R6 ;  /* 0x000000060b0c7221 */ /* 0x002fe20000010000 */
[----:B------:R-:W-:Y:S02]  /*7720*/  IMAD.MOV.U32 R6, RZ, RZ, RZ ;  /* 0x000000ffff067224 */ /* 0x000fe400078e00ff */
[----:B------:R-:W-:Y:S01]  /*7730*/  FSETP.NE.FTZ.AND P1, PT, R13, RZ, PT ;  /* 0x000000ff0d00720b */ /* 0x000fe20003f35000 */
[----:B------:R-:W-:-:S05]  /*7740*/  FMUL.FTZ R8, R12, 0.00390625 ;  /* 0x3b8000000c087820 */ /* 0x000fca0000410000 */
[----:B------:R-:W-:-:S03]  /*7750*/  FSETP.NE.FTZ.AND P2, PT, R8, RZ, PT ;  /* 0x000000ff0800720b */ /* 0x000fc60003f55000 */
[----:B------:R0:W-:Y:S01]  /*7760*/  @P0 MUFU.RCP R2, R10 ;  /* 0x0000000a00020308 */ /* 0x0001e20000001000 */
[----:B------:R-:W-:-:S03]  /*7770*/  FSETP.NE.FTZ.AND P0, PT, R12, RZ, PT ;  /* 0x000000ff0c00720b */ /* 0x000fc60003f15000 */
[----:B------:R-:W-:-:S04]  /*7780*/  @P1 FMUL.FTZ R3, R3, 0.69314718246459960938 ;  /* 0x3f31721803031820 */ /* 0x000fc80000410000 */
[----:B------:R-:W1:Y:S02]  /*7790*/  @P1 MUFU.LG2 R4, R13 ;  /* 0x0000000d00041308 */ /* 0x000e640000000c00 */
[----:B0-----:R-:W-:-:S06]  /*77a0*/  @P2 FMUL.FTZ R10, R9, 0.69314718246459960938 ;  /* 0x3f317218090a2820 */ /* 0x001fcc0000410000 */
[----:B------:R-:W0:Y:S08]  /*77b0*/  @P2 MUFU.LG2 R7, R8 ;  /* 0x0000000800072308 */ /* 0x000e300000000c00 */
[----:B------:R-:W2:Y:S01]  /*77c0*/  @P0 MUFU.RCP R6, R12 ;  /* 0x0000000c00060308 */ /* 0x000ea20000001000 */
[----:B-1----:R-:W-:Y:S01]  /*77d0*/  @P1 FMUL.FTZ R4, R4, 0.69314718246459960938 ;  /* 0x3f31721804041820 */ /* 0x002fe20000410000 */
[----:B------:R-:W-:-:S03]  /*77e0*/  PLOP3.LUT P0, PT, PT, PT, PT, 0x8, 0x0 ;  /* 0x000000000000781c */ /* 0x000fc60003f0e170 */
[----:B------:R-:W-:Y:S01]  /*77f0*/  @P1 FFMA.FTZ R0, R3, R20, R4 ;  /* 0x0000001403001223 */ /* 0x000fe20000010004 */
[----:B0-----:R-:W-:-:S04]  /*7800*/  @P2 FMUL.FTZ R7, R7, 0.69314718246459960938 ;  /* 0x3f31721807072820 */ /* 0x001fc80000410000 */
[----:B------:R-:W-:Y:S01]  /*7810*/  @P2 FFMA.FTZ R172, R10, R168, R7 ;  /* 0x000000a80aac2223 */ /* 0x000fe20000010007 */
[-C--:B---3--:R-:W-:Y:S01]  /*7820*/  FMUL.FTZ R3, R2, R5.reuse ;  /* 0x0000000502037220 */ /* 0x088fe20000410000 */
        /* <DEDUP_REMOVED lines=129> */
.L_x_213:
[----:B------:R-:W0:Y:S08]  /*8040*/  S2UR UR4, SR_CgaCtaId ;  /* 0x00000000000479c3 */ /* 0x000e300000008800 */
[----:B------:R-:W-:Y:S01]  /*8050*/  BAR.SYNC.DEFER_BLOCKING 0x5, 0x180 ;  /* 0x0146000000007b1d */ /* 0x000fe20000010000 */
[----:B------:R-:W-:-:S05]  /*8060*/  UISETP.NE.AND UP0, UPT, UR43, URZ, UPT ;  /* 0x0000003f2b00728c */ /* 0x000fca000bf05270 */
[----:B------:R-:W-:Y:S01]  /*8070*/  UMOV UR8, 0x400 ;  /* 0x0000040000087882 */ /* 0x000fe20000000000 */
[----:B------:R-:W-:Y:S05]  /*8080*/  BSSY B0, `(.L_x_238) ;  /* 0x000061c000007945 */ /* 0x000fea0003800000 */
[----:B------:R-:W-:Y:S01]  /*8090*/  @!UP0 ULDC UR43, c[0x0][0xad4] ;  /* 0x0002b500002b8ab9 */ /* 0x000fe20000000800 */
[----:B0-----:R-:W-:-:S09]  /*80a0*/  ULEA UR8, UR4, UR8, 0x18 ;  /* 0x0000000804087291 */ /* 0x001fd2000f8ec03f */
[----:B------:R-:W0:Y:S02]  /*80b0*/  LDS.128 R4, [UR8+0x388d0] ;  /* 0x0388d008ff047984 */ /* 0x000e240008000c00 */
[----:B0-----:R-:W-:Y:S02]  /*80c0*/  R2UR UR6, R5 ;  /* 0x00000000050672ca */ /* 0x001fe400000e0000 */
[----:B------:R-:W-:Y:S02]  /*80d0*/  R2UR UR5, R6 ;  /* 0x00000000060572ca */ /* 0x000fe400000e0000 */
[----:B------:R-:W-:Y:S01]  /*80e0*/  R2UR UR7, R7 ;  /* 0x00000000070772ca */ /* 0x000fe200000e0000 */
[----:B------:R-:W-:Y:S06]  /*80f0*/  BAR.ARV 0x4, 0x180 ;  /* 0x0106000000007b1d */ /* 0x000fec0000002000 */
[----:B------:R-:W-:Y:S08]  /*8100*/  @P0 BRA `(.L_x_239) ;  /* 0x00000050007c0947 */ /* 0x000ff00003800000 */
[----:B------:R-:W2:Y:S01]  /*8110*/  LDL R171, [R1+0x28] ;  /* 0x0000280001ab7983 */ /* 0x000ea20000100800 */
[----:B------:R-:W-:Y:S01]  /*8120*/  ULDC.64 UR10, c[0x4][0x128] ;  /* 0x01004a00000a7ab9 */ /* 0x000fe20000000a00 */
[----:B------:R-:W0:Y:S01]  /*8130*/  S2R R192, SR_TID.X ;  /* 0x0000000000c07919 */ /* 0x000e220000002100 */
[----:B------:R-:W1:Y:S01]  /*8140*/  S2UR UR4, SR_SWINHI ;  /* 0x00000000000479c3 */ /* 0x000e620000002f00 */
[----:B------:R-:W-:Y:S01]  /*8150*/  ULDC.64 UR16, c[0x0][0xc00] ;  /* 0x0003000000107ab9 */ /* 0x000fe20000000a00 */
[----:B------:R-:W-:Y:S01]  /*8160*/  ULDC.64 UR12, c[0x0][0xc00] ;  /* 0x00030000000c7ab9 */ /* 0x000fe20000000a00 */
[----:B------:R-:W3:Y:S01]  /*8170*/  LDL R193, [R1+0x24] ;  /* 0x0000240001c17983 */ /* 0x000ee20000100800 */
[----:B------:R-:W-:Y:S01]  /*8180*/  ULDC.64 UR14, c[0x0][0xc08] ;  /* 0x00030200000e7ab9 */ /* 0x000fe20000000a00 */
[----:B------:R-:W-:Y:S01]  /*8190*/  ULDC UR9, c[0x0][0xbe8] ;  /* 0x0002fa0000097ab9 */ /* 0x000fe20000000800 */
[----:B0-----:R-:W-:-:S05]  /*81a0*/  IMAD.SHL.U32 R2, R192, 0x4, RZ ;  /* 0x00000004c0027824 */ /* 0x001fca00078e00ff */
[----:B------:R-:W-:Y:S01]  /*81b0*/  LOP3.LUT R2, R2, 0xc, RZ, 0xc0, !PT ;  /* 0x0000000c02027812 */ /* 0x000fe200078ec0ff */
[----:B------:R-:W-:Y:S03]  /*81c0*/  BAR.SYNC.DEFER_BLOCKING 0x1, 0x100 ;  /* 0x0044000000007b1d */ /* 0x000fe60000010000 */
[----:B------:R-:W-:-:S05]  /*81d0*/  IADD3 R2, P0, R2, UR10, RZ ;  /* 0x0000000a02027c10 */ /* 0x000fca000ff1e0ff */
[----:B------:R-:W-:-:S05]  /*81e0*/  IMAD.X R3, RZ, RZ, UR11, P0 ;  /* 0x0000000bff037e24 */ /* 0x000fca00080e06ff */
[----:B------:R0:W4:Y:S01]  /*81f0*/  LDG.E.CONSTANT R2, desc[UR52][R2.64] ;  /* 0x0000003402027981 */ /* 0x000122000c1e9900 */
[----:B------:R-:W-:Y:S01]  /*8200*/  LOP3.LUT P0, R4, R192, 0x3, RZ, 0xc0, !PT ;  /* 0x00000003c0047812 */ /* 0x000fe2000780c0ff */
[----:B------:R-:W-:Y:S01]  /*8210*/  UMOV UR10, UR8 ;  /* 0x00000008000a7c82 */ /* 0x000fe20008000000 */
[----:B-1----:R-:W-:Y:S02]  /*8220*/  UMOV UR11, UR4 ;  /* 0x00000004000b7c82 */ /* 0x002fe40008000000 */
[----:B------:R-:W-:-:S04]  /*8230*/  ISETP.EQ.OR P0, PT, R4, 0x3, !P0 ;  /* 0x000000030400780c */ /* 0x000fc80004702670 */
        /* <DEDUP_REMOVED lines=13> */
[----:B------:R-:W-:Y:S01]  /*8310*/  SEL R31, R43, R42, P0 ;  /* 0x0000002a2b1f7207 */ /* 0x000fe20000000000 */
[----:B------:R-:W-:Y:S01]  /*8320*/  IMAD.MOV.U32 R42, RZ, RZ, 0x2 ;  /* 0x00000002ff2a7424 */ /* 0x000fe200078e00ff */
        /* <DEDUP_REMOVED lines=10> */
[----:B0-----:R-:W-:Y:S02]  /*83d0*/  SEL R3, R24, R25, P0 ;  /* 0x0000001918037207 */ /* 0x001fe40000000000 */
        /* <DEDUP_REMOVED lines=82> */
[----:B--2---:R-:W-:Y:S01]  /*8900*/  IMAD.WIDE R42, R171, R42, UR10 ;  /* 0x0000000aab2a7e25 */ /* 0x004fe2000f8e022a */
[----:B------:R-:W-:-:S02]  /*8910*/  SEL R122, R123, R122, P0 ;  /* 0x0000007a7b7a7207 */ /* 0x000fc40000000000 */
[----:B------:R-:W-:Y:S02]  /*8920*/  SEL R69, R69, R68, P0 ;  /* 0x0000004445457207 */ /* 0x000fe40000000000 */
[C---:B------:R-:W-:Y:S02]  /*8930*/  IADD3 R59, P4, R42.reuse, 0xc060, RZ ;  /* 0x0000c0602a3b7810 */ /* 0x040fe40007f9e0ff */
[C---:B------:R-:W-:Y:S02]  /*8940*/  IADD3 R67, P2, R42.reuse, 0xc020, RZ ;  /* 0x0000c0202a437810 */ /* 0x040fe40007f5e0ff */
[----:B------:R-:W-:Y:S02]  /*8950*/  LOP3.LUT R58, R59, 0x380, RZ, 0xc0, !PT ;  /* 0x000003803b3a7812 */ /* 0x000fe400078ec0ff */
[----:B------:R-:W-:Y:S02]  /*8960*/  IADD3 R63, P3, R42, 0xc040, RZ ;  /* 0x0000c0402a3f7810 */ /* 0x000fe40007f7e0ff */
[----:B------:R-:W-:-:S02]  /*8970*/  SHF.R.U64 R58, R58, 0x3, RZ ;  /* 0x000000033a3a7819 */ /* 0x000fc400000012ff */
[----:B------:R-:W-:Y:S02]  /*8980*/  LOP3.LUT R66, R67, 0x380, RZ, 0xc0, !PT ;  /* 0x0000038043427812 */ /* 0x000fe400078ec0ff */
[----:B------:R-:W-:Y:S01]  /*8990*/  LOP3.LUT R58, R58, R59, RZ, 0x3c, !PT ;  /* 0x0000003b3a3a7212 */ /* 0x000fe200078e3cff */
[----:B------:R-:W-:Y:S01]  /*89a0*/  IMAD.X R59, RZ, RZ, R43, P4 ;  /* 0x000000ffff3b7224 */ /* 0x000fe200020e062b */
[----:B------:R-:W-:Y:S02]  /*89b0*/  LOP3.LUT R62, R63, 0x380, RZ, 0xc0, !PT ;  /* 0x000003803f3e7812 */ /* 0x000fe400078ec0ff */
[----:B------:R-:W-:Y:S02]  /*89c0*/  IADD3 R83, P4, R42, 0x8020, RZ ;  /* 0x000080202a537810 */ /* 0x000fe40007f9e0ff */
[----:B------:R-:W-:Y:S02]  /*89d0*/  SHF.R.U64 R66, R66, 0x3, RZ ;  /* 0x0000000342427819 */ /* 0x000fe400000012ff */
[----:B------:R-:W-:-:S02]  /*89e0*/  SHF.R.U64 R62, R62, 0x3, RZ ;  /* 0x000000033e3e7819 */ /* 0x000fc400000012ff */
[----:B------:R-:W-:Y:S02]  /*89f0*/  LOP3.LUT R82, R83, 0x380, RZ, 0xc0, !PT ;  /* 0x0000038053527812 */ /* 0x000fe400078ec0ff */
[----:B------:R-:W-:Y:S01]  /*8a00*/  LOP3.LUT R66, R66, R67, RZ, 0x3c, !PT ;  /* 0x0000004342427212 */ /* 0x000fe200078e3cff */
[--C-:B------:R-:W-:Y:S01]  /*8a10*/  IMAD.X R67, RZ, RZ, R43.reuse, P2 ;  /* 0x000000ffff437224 */ /* 0x100fe200010e062b */
[----:B------:R-:W-:Y:S01]  /*8a20*/  LOP3.LUT R62, R62, R63, RZ, 0x3c, !PT ;  /* 0x0000003f3e3e7212 */ /* 0x000fe200078e3cff */
[----:B------:R-:W-:Y:S01]  /*8a30*/  IMAD.X R63, RZ, RZ, R43, P3 ;  /* 0x000000ffff3f7224 */ /* 0x000fe200018e062b */
[----:B------:R-:W-:Y:S02]  /*8a40*/  SHF.R.U64 R82, R82, 0x3, RZ ;  /* 0x0000000352527819 */ /* 0x000fe400000012ff */
[C---:B------:R-:W-:Y:S02]  /*8a50*/  IADD3 R91, P2, R42.reuse, 0x4060, RZ ;  /* 0x000040602a5b7810 */ /* 0x040fe40007f5e0ff */
[----:B------:R-:W-:-:S02]  /*8a60*/  IADD3 R87, P3, R42, 0x8000, RZ ;  /* 0x000080002a577810 */ /* 0x000fc40007f7e0ff */
[----:B------:R-:W-:Y:S01]  /*8a70*/  LOP3.LUT R82, R82, R83, RZ, 0x3c, !PT ;  /* 0x0000005352527212 */ /* 0x000fe200078e3cff */
[----:B------:R-:W-:Y:S01]  /*8a80*/  IMAD.X R83, RZ, RZ, R43, P4 ;  /* 0x000000ffff537224 */ /* 0x000fe200020e062b */
[----:B------:R-:W-:Y:S02]  /*8a90*/  LOP3.LUT R90, R91, 0x380, RZ, 0xc0, !PT ;  /* 0x000003805b5a7812 */ /* 0x000fe400078ec0ff */
[----:B------:R-:W-:Y:S02]  /*8aa0*/  LOP3.LUT R86, R87, 0x380, RZ, 0xc0, !PT ;  /* 0x0000038057567812 */ /* 0x000fe400078ec0ff */
[C---:B------:R-:W-:Y:S02]  /*8ab0*/  IADD3 R47, P4, R42.reuse, 0x40, RZ ;  /* 0x000000402a2f7810 */ /* 0x040fe40007f9e0ff */
[C---:B------:R-:W-:Y:S02]  /*8ac0*/  IADD3 R71, P1, R42.reuse, 0xc000, RZ ;  /* 0x0000c0002a477810 */ /* 0x040fe40007f3e0ff */
[----:B------:R-:W-:-:S02]  /*8ad0*/  IADD3 R75, P6, R42, 0x8060, RZ ;  /* 0x000080602a4b7810 */ /* 0x000fc40007fde0ff */
[----:B------:R-:W-:Y:S02]  /*8ae0*/  IADD3 R79, P5, R42, 0x8040, RZ ;  /* 0x000080402a4f7810 */ /* 0x000fe40007fbe0ff */
[----:B------:R-:W-:Y:S02]  /*8af0*/  SHF.R.U64 R90, R90, 0x3, RZ ;  /* 0x000000035a5a7819 */ /* 0x000fe400000012ff */
[----:B------:R-:W-:Y:S02]  /*8b00*/  SHF.R.U64 R86, R86, 0x3, RZ ;  /* 0x0000000356567819 */ /* 0x000fe400000012ff */
[----:B------:R-:W-:Y:S02]  /*8b10*/  LOP3.LUT R46, R47, 0x380, RZ, 0xc0, !PT ;  /* 0x000003802f2e7812 */ /* 0x000fe400078ec0ff */
[----:B------:R-:W-:Y:S02]  /*8b20*/  LOP3.LUT R70, R71, 0x380, RZ, 0xc0, !PT ;  /* 0x0000038047467812 */ /* 0x000fe400078ec0ff */
[----:B------:R-:W-:-:S02]  /*8b30*/  LOP3.LUT R74, R75, 0x380, RZ, 0xc0, !PT ;  /* 0x000003804b4a7812 */ /* 0x000fc400078ec0ff */
[----:B------:R-:W-:Y:S02]  /*8b40*/  LOP3.LUT R78, R79, 0x380, RZ, 0xc0, !PT ;  /* 0x000003804f4e7812 */ /* 0x000fe400078ec0ff */
[----:B------:R-:W-:Y:S01]  /*8b50*/  LOP3.LUT R90, R90, R91, RZ, 0x3c, !PT ;  /* 0x0000005b5a5a7212 */ /* 0x000fe200078e3cff */
[--C-:B------:R-:W-:Y:S01]  /*8b60*/  IMAD.X R91, RZ, RZ, R43.reuse, P2 ;  /* 0x000000ffff5b7224 */ /* 0x100fe200010e062b */
[----:B------:R-:W-:Y:S01]  /*8b70*/  LOP3.LUT R86, R86, R87, RZ, 0x3c, !PT ;  /* 0x0000005756567212 */ /* 0x000fe200078e3cff */
[----:B------:R-:W-:Y:S01]  /*8b80*/  IMAD.X R87, RZ, RZ, R43, P3 ;  /* 0x000000ffff577224 */ /* 0x000fe200018e062b */
[----:B------:R-:W-:Y:S02]  /*8b90*/  SHF.R.U64 R46, R46, 0x3, RZ ;  /* 0x000000032e2e7819 */ /* 0x000fe400000012ff */
[----:B------:R-:W-:Y:S02]  /*8ba0*/  IADD3 R55, P2, R42, 0x60, RZ ;  /* 0x000000602a377810 */ /* 0x000fe40007f5e0ff */
[----:B------:R-:W-:-:S02]  /*8bb0*/  SHF.R.U64 R70, R70, 0x3, RZ ;  /* 0x0000000346467819 */ /* 0x000fc400000012ff */
[----:B------:R-:W-:Y:S02]  /*8bc0*/  SHF.R.U64 R74, R74, 0x3, RZ ;  /* 0x000000034a4a7819 */ /* 0x000fe400000012ff */
[----:B------:R-:W-:Y:S02]  /*8bd0*/  SHF.R.U64 R78, R78, 0x3, RZ ;  /* 0x000000034e4e7819 */ /* 0x000fe400000012ff */
[----:B------:R-:W-:Y:S02]  /*8be0*/  IADD3 R51, P3, R42, 0x4000, RZ ;  /* 0x000040002a337810 */ /* 0x000fe40007f7e0ff */
[----:B------:R-:W-:Y:S02]  /*8bf0*/  LOP3.LUT R46, R46, R47, RZ, 0x3c, !PT ;  /* 0x0000002f2e2e7212 */ /* 0x000fe400078e3cff */
[----:B------:R-:W-:Y:S02]  /*8c00*/  LOP3.LUT R54, R55, 0x380, RZ, 0xc0, !PT ;  /* 0x0000038037367812 */ /* 0x000fe400078ec0ff */
[----:B------:R-:W-:Y:S01]  /*8c10*/  LOP3.LUT R70, R70, R71, RZ, 0x3c, !PT ;  /* 0x0000004746467212 */ /* 0x000fe200078e3cff */
[--C-:B------:R-:W-:Y:S01]  /*8c20*/  IMAD.X R71, RZ, RZ, R43.reuse, P1 ;  /* 0x000000ffff477224 */ /* 0x100fe200008e062b */
[----:B------:R-:W-:Y:S01]  /*8c30*/  LOP3.LUT R74, R74, R75, RZ, 0x3c, !PT ;  /* 0x0000004b4a4a7212 */ /* 0x000fe200078e3cff */
[--C-:B------:R-:W-:Y:S01]  /*8c40*/  IMAD.X R75, RZ, RZ, R43.reuse, P6 ;  /* 0x000000ffff4b7224 */ /* 0x100fe200030e062b */
[----:B------:R-:W-:Y:S01]  /*8c50*/  LOP3.LUT R78, R78, R79, RZ, 0x3c, !PT ;  /* 0x0000004f4e4e7212 */ /* 0x000fe200078e3cff */
[----:B------:R-:W-:Y:S01]  /*8c60*/  IMAD.X R79, RZ, RZ, R43, P5 ;  /* 0x000000ffff4f7224 */ /* 0x000fe200028e062b */
[----:B------:R-:W-:-:S02]  /*8c70*/  LOP3.LUT R47, R42, 0x380, RZ, 0xc0, !PT ;  /* 0x000003802a2f7812 */ /* 0x000fc400078ec0ff */
[----:B------:R-:W-:Y:S02]  /*8c80*/  LOP3.LUT R50, R51, 0x380, RZ, 0xc0, !PT ;  /* 0x0000038033327812 */ /* 0x000fe400078ec0ff */
[C---:B------:R-:W-:Y:S02]  /*8c90*/  IADD3 R95, P1, R42.reuse, 0x4040, RZ ;  /* 0x000040402a5f7810 */ /* 0x040fe40007f3e0ff */
[C---:B------:R-:W-:Y:S02]  /*8ca0*/  IADD3 R99, P6, R42.reuse, 0x4020, RZ ;  /* 0x000040202a637810 */ /* 0x040fe40007fde0ff */
[----:B------:R-:W-:Y:S02]  /*8cb0*/  IADD3 R103, P5, R42, 0x20, RZ ;  /* 0x000000202a677810 */ /* 0x000fe40007fbe0ff */
[----:B------:R-:W-:Y:S02]  /*8cc0*/  SHF.R.U64 R54, R54, 0x3, RZ ;  /* 0x0000000336367819 */ /* 0x000fe400000012ff */
[----:B------:R-:W-:-:S02]  /*8cd0*/  SHF.R.U64 R47, R47, 0x3, RZ ;  /* 0x000000032f2f7819 */ /* 0x000fc400000012ff */
[----:B------:R-:W-:Y:S02]  /*8ce0*/  SHF.R.U64 R50, R50, 0x3, RZ ;  /* 0x0000000332327819 */ /* 0x000fe400000012ff */
[----:B------:R-:W-:Y:S02]  /*8cf0*/  LOP3.LUT R94, R95, 0x380, RZ, 0xc0, !PT ;  /* 0x000003805f5e7812 */ /* 0x000fe400078ec0ff */
[----:B------:R-:W-:Y:S02]  /*8d00*/  LOP3.LUT R98, R99, 0x380, RZ, 0xc0, !PT ;  /* 0x0000038063627812 */ /* 0x000fe400078ec0ff */
[----:B------:R-:W-:Y:S02]  /*8d10*/  LOP3.LUT R102, R103, 0x380, RZ, 0xc0, !PT ;  /* 0x0000038067667812 */ /* 0x000fe400078ec0ff */
[----:B------:R-:W-:Y:S02]  /*8d20*/  MOV R184, R86 ;  /* 0x0000005600b87202 */ /* 0x000fe40000000f00 */
[----:B------:R-:W-:Y:S01]  /*8d30*/  LOP3.LUT R54, R54, R55, RZ, 0x3c, !PT ;  /* 0x0000003736367212 */ /* 0x000fe200078e3cff */
[----:B------:R-:W-:Y:S01]  /*8d40*/  IMAD.X R55, RZ, RZ, R43, P2 ;  /* 0x000000ffff377224 */ /* 0x000fe200010e062b */
[----:B----4-:R-:W-:-:S02]  /*8d50*/  LOP3.LUT R87, R2, 0x2, RZ, 0x3c, !PT ;  /* 0x0000000202577812 */ /* 0x010fc400078e3cff */
[----:B------:R-:W-:Y:S02]  /*8d60*/  SEL R171, R134, R135, P0 ;  /* 0x0000008786ab7207 */ /* 0x000fe40000000000 */
[----:B------:R-:W-:Y:S01]  /*8d70*/  LOP3.LUT R42, R47, R42, RZ, 0x3c, !PT ;  /* 0x0000002a2f2a7212 */ /* 0x000fe200078e3cff */
[--C-:B------:R-:W-:Y:S01]  /*8d80*/  IMAD.X R47, RZ, RZ, R43.reuse, P4 ;  /* 0x000000ffff2f7224 */ /* 0x100fe200020e062b */
[----:B------:R-:W-:Y:S02]  /*8d90*/  SEL R134, R135, R134, P0 ;  /* 0x0000008687867207 */ /* 0x000fe40000000000 */
[----:B------:R-:W-:Y:S01]  /*8da0*/  LOP3.LUT R50, R50, R51, RZ, 0x3c, !PT ;  /* 0x0000003332327212 */ /* 0x000fe200078e3cff */
[----:B------:R-:W-:Y:S01]  /*8db0*/  IMAD.X R51, RZ, RZ, R43, P3 ;  /* 0x000000ffff337224 */ /* 0x000fe200018e062b */
[----:B------:R-:W-:Y:S02]  /*8dc0*/  SEL R135, R138, R139, P0 ;  /* 0x0000008b8a877207 */ /* 0x000fe40000000000 */
[----:B------:R-:W-:-:S02]  /*8dd0*/  SHF.R.U64 R94, R94, 0x3, RZ ;  /* 0x000000035e5e7819 */ /* 0x000fc400000012ff */
[----:B------:R-:W-:Y:S02]  /*8de0*/  SHF.R.U64 R98, R98, 0x3, RZ ;  /* 0x0000000362627819 */ /* 0x000fe400000012ff */
[----:B------:R-:W-:Y:S02]  /*8df0*/  SHF.R.U64 R102, R102, 0x3, RZ ;  /* 0x0000000366667819 */ /* 0x000fe400000012ff */
[----:B------:R-:W-:Y:S02]  /*8e00*/  SEL R123, R126, R127, P0 ;  /* 0x0000007f7e7b7207 */ /* 0x000fe40000000000 */
[----:B------:R-:W-:Y:S02]  /*8e10*/  SEL R138, R139, R138, P0 ;  /* 0x0000008a8b8a7207 */ /* 0x000fe40000000000 */
[----:B------:R-:W-:Y:S02]  /*8e20*/  MOV R191, R58 ;  /* 0x0000003a00bf7202 */ /* 0x000fe40000000f00 */
[----:B------:R-:W-:Y:S01]  /*8e30*/  MOV R186, R78 ;  /* 0x0000004e00ba7202 */ /* 0x000fe20000000f00 */
[----:B------:R-:W-:Y:S01]  /*8e40*/  SHFL.IDX PT, R58, R112, R87, 0x1c1f ;  /* 0x001c1f57703a7589 */ /* 0x000fe200000e0000 */
[----:B------:R-:W-:-:S02]  /*8e50*/  SEL R65, R128, R129, P0 ;  /* 0x0000008180417207 */ /* 0x000fc40000000000 */
[----:B------:R-:W-:Y:S01]  /*8e60*/  SEL R77, R140, R141, P0 ;  /* 0x0000008d8c4d7207 */ /* 0x000fe20000000000 */
[----:B------:R-:W-:Y:S01]  /*8e70*/  SHFL.IDX PT, R78, R61, R87, 0x1c1f ;  /* 0x001c1f573d4e7589 */ /* 0x000fe200000e0000 */
[----:B------:R-:W-:Y:S02]  /*8e80*/  SEL R53, R141, R140, P0 ;  /* 0x0000008c8d357207 */ /* 0x000fe40000000000 */
[----:B------:R-:W-:Y:S01]  /*8e90*/  SEL R126, R127, R126, P0 ;  /* 0x0000007e7f7e7207 */ /* 0x000fe20000000000 */
[----:B------:R-:W-:Y:S01]  /*8ea0*/  SHFL.IDX PT, R140, R73, R2, 0x1c1f ;  /* 0x001c1f02498c7589 */ /* 0x000fe200000e0000 */
[----:B------:R-:W-:Y:S02]  /*8eb0*/  SEL R139, R142, R143, P0 ;  /* 0x0000008f8e8b7207 */ /* 0x000fe40000000000 */
[----:B------:R-:W-:Y:S01]  /*8ec0*/  SEL R68, R132, R133, P0 ;  /* 0x0000008584447207 */ /* 0x000fe20000000000 */
[----:B------:R-:W-:Y:S01]  /*8ed0*/  SHFL.IDX PT, R93, R93, R2, 0x1c1f ;  /* 0x001c1f025d5d7589 */ /* 0x000fe200000e0000 */
[----:B------:R-:W-:-:S02]  /*8ee0*/  SEL R127, R130, R131, P0 ;  /* 0x00000083827f7207 */ /* 0x000fc40000000000 */
[----:B------:R-:W-:Y:S01]  /*8ef0*/  SEL R142, R143, R142, P0 ;  /* 0x0000008e8f8e7207 */ /* 0x000fe20000000000 */
[----:B------:R-:W-:Y:S01]  /*8f00*/  SHFL.IDX PT, R61, R104, R87, 0x1c1f ;  /* 0x001c1f57683d7589 */ /* 0x000fe200000e0000 */
[----:B------:R-:W-:Y:S02]  /*8f10*/  MOV R188, R70 ;  /* 0x0000004600bc7202 */ /* 0x000fe40000000f00 */
[----:B------:R-:W-:Y:S01]  /*8f20*/  MOV R60, R42 ;  /* 0x0000002a003c7202 */ /* 0x000fe20000000f00 */
[----:B------:R-:W-:Y:S01]  /*8f30*/  SHFL.IDX PT, R112, R34, R87, 0x1c1f ;  /* 0x001c1f5722707589 */ /* 0x000fe200000e0000 */
[----:B------:R-:W-:Y:S02]  /*8f40*/  MOV R178, R54 ;  /* 0x0000003600b27202 */ /* 0x000fe40000000f00 */
[----:B------:R-:W-:Y:S01]  /*8f50*/  SEL R149, R149, R148, P0 ;  /* 0x0000009495957207 */ /* 0x000fe20000000000 */
[----:B------:R-:W-:Y:S01]  /*8f60*/  SHFL.IDX PT, R54, R6, R2, 0x1c1f ;  /* 0x001c1f0206367589 */ /* 0x000fe200000e0000 */
[----:B------:R-:W-:-:S02]  /*8f70*/  SEL R131, R131, R130, P0 ;  /* 0x0000008283837207 */ /* 0x000fc40000000000 */
[----:B------:R-:W-:Y:S01]  /*8f80*/  SEL R143, R150, R151, P0 ;  /* 0x00000097968f7207 */ /* 0x000fe20000000000 */
[----:B------:R-:W-:Y:S01]  /*8f90*/  SHFL.IDX PT, R42, R13, R2, 0x1c1f ;  /* 0x001c1f020d2a7589 */ /* 0x000fe200000e0000 */
[----:B------:R-:W-:Y:S01]  /*8fa0*/  LOP3.LUT R94, R94, R95, RZ, 0x3c, !PT ;  /* 0x0000005f5e5e7212 */ /* 0x000fe200078e3cff */
[--C-:B------:R-:W-:Y:S01]  /*8fb0*/  IMAD.X R95, RZ, RZ, R43.reuse, P1 ;  /* 0x000000ffff5f7224 */ /* 0x100fe200008e062b */
[----:B------:R-:W-:Y:S01]  /*8fc0*/  LOP3.LUT R98, R98, R99, RZ, 0x3c, !PT ;  /* 0x0000006362627212 */ /* 0x000fe200078e3cff */
[----:B------:R-:W-:Y:S01]  /*8fd0*/  SHFL.IDX PT, R101, R101, R2, 0x1c1f ;  /* 0x001c1f0265657589 */ /* 0x000fe200000e0000 */
[----:B------:R-:W-:Y:S01]  /*8fe0*/  LOP3.LUT R102, R102, R103, RZ, 0x3c, !PT ;  /* 0x0000006766667212 */ /* 0x000fe200078e3cff */
[--C-:B------:R-:W-:Y:S01]  /*8ff0*/  IMAD.X R99, RZ, RZ, R43.reuse, P6 ;  /* 0x000000ffff637224 */ /* 0x100fe200030e062b */
[----:B------:R-:W-:Y:S01]  /*9000*/  MOV R187, R74 ;  /* 0x0000004a00bb7202 */ /* 0x000fe20000000f00 */
[----:B------:R-:W-:Y:S01]  /*9010*/  SHFL.IDX PT, R79, R56, R87, 0x1c1f ;  /* 0x001c1f57384f7589 */ /* 0x000fe200000e0000 */
[----:B------:R-:W-:Y:S01]  /*9020*/  MOV R185, R82 ;  /* 0x0000005200b97202 */ /* 0x000fe20000000f00 */
[----:B------:R-:W-:Y:S01]  /*9030*/  IMAD.X R103, RZ, RZ, R43, P5 ;  /* 0x000000ffff677224 */ /* 0x000fe200028e062b */
[----:B------:R-:W-:Y:S01]  /*9040*/  MOV R70, R46 ;  /* 0x0000002e00467202 */ /* 0x000fe20000000f00 */
[----:B------:R-:W-:Y:S01]  /*9050*/  SHFL.IDX PT, R73, R76, R87, 0x1c1f ;  /* 0x001c1f574c497589 */ /* 0x000fe200000e0000 */
[----:B------:R-:W-:-:S02]  /*9060*/  MOV R190, R62 ;  /* 0x0000003e00be7202 */ /* 0x000fc40000000f00 */
[----:B------:R-:W-:Y:S01]  /*9070*/  MOV R179, R50 ;  /* 0x0000003200b37202 */ /* 0x000fe20000000f00 */
[----:B------:R-:W-:Y:S01]  /*9080*/  SHFL.IDX PT, R104, R31, R87, 0x1c1f ;  /* 0x001c1f571f687589 */ /* 0x000fe200000e0000 */
[----:B------:R-:W-:Y:S02]  /*9090*/  SEL R129, R129, R128, P0 ;  /* 0x0000008081817207 */ /* 0x000fe40000000000 */
[----:B------:R-:W-:Y:S01]  /*90a0*/  SEL R133, R133, R132, P0 ;  /* 0x0000008485857207 */ /* 0x000fe20000000000 */
[----:B------:R-:W-:Y:S01]  /*90b0*/  SHFL.IDX PT, R47, R9, R2, 0x1c1f ;  /* 0x001c1f02092f7589 */ /* 0x000fe200000e0000 */
[----:B------:R-:W-:-:S03]  /*90c0*/  MOV R183, R90 ;  /* 0x0000005a00b77202 */ /* 0x000fc60000000f00 */
        /* <DEDUP_REMOVED lines=8> */
[----:B------:R-:W0:Y:S04]  /*9150*/  SHFL.IDX PT, R76, R30, R87, 0x1c1f ;  /* 0x001c1f571e4c7589 */ /* 0x000e2800000e0000 */
        /* <DEDUP_REMOVED lines=13> */
[----:B------:R-:W1:Y:S04]  /*9230*/  SHFL.IDX PT, R120, R26, R87, 0x1c1f ;  /* 0x001c1f571a787589 */ /* 0x000e6800000e0000 */
        /* <DEDUP_REMOVED lines=12> */
[----:B------:R-:W2:Y:S04]  /*9300*/  SHFL.IDX PT, R177, R177, R87, 0x1c1f ;  /* 0x001c1f57b1b17589 */ /* 0x000ea800000e0000 */
[----:B------:R-:W4:Y:S04]  /*9310*/  SHFL.IDX PT, R83, R48, R87, 0x1c1f ;  /* 0x001c1f5730537589 */ /* 0x000f2800000e0000 */
[----:B------:R-:W-:Y:S04]  /*9320*/  SHFL.IDX PT, R11, R116, R87, 0x1c1f ;  /* 0x001c1f57740b7589 */ /* 0x000fe800000e0000 */
[----:B------:R-:W-:Y:S04]  /*9330*/  SHFL.IDX PT, R154, R53, R87, 0x1c1f ;  /* 0x001c1f57359a7589 */ /* 0x000fe800000e0000 */
[----:B------:R-:W5:Y:S04]  /*9340*/  SHFL.IDX PT, R39, R39, R87, 0x1c1f ;  /* 0x001c1f5727277589 */ /* 0x000f6800000e0000 */
[----:B------:R-:W3:Y:S04]  /*9350*/  SHFL.IDX PT, R80, R145, R87, 0x1c1f ;  /* 0x001c1f5791507589 */ /* 0x000ee800000e0000 */
        /* <DEDUP_REMOVED lines=10> */
[----:B------:R-:W3:Y:S04]  /*9400*/  SHFL.IDX PT, R53, R38, R87, 0x1c1f ;  /* 0x001c1f5726357589 */ /* 0x000ee800000e0000 */
[----:B------:R-:W3:Y:S01]  /*9410*/  SHFL.IDX PT, R139, R118, R87, 0x1c1f ;  /* 0x001c1f57768b7589 */ /* 0x000ee200000e0000 */
[----:B------:R-:W-:-:S03]  /*9420*/  SEL R150, R151, R150, P0 ;  /* 0x0000009697967207 */ /* 0x000fc60000000000 */
        /* <DEDUP_REMOVED lines=22> */
[----:B------:R-:W-:Y:S04]  /*9590*/  SHFL.IDX PT, R68, R171, R2, 0x1c1f ;  /* 0x001c1f02ab447589 */ /* 0x000fe800000e0000 */
[----:B------:R-:W-:Y:S04]  /*95a0*/  SHFL.IDX PT, R146, R135, R2, 0x1c1f ;  /* 0x001c1f0287927589 */ /* 0x000fe800000e0000 */
[----:B------:R-:W-:Y:S04]  /*95b0*/  SHFL.IDX PT, R90, R143, R2, 0x1c1f ;  /* 0x001c1f028f5a7589 */ /* 0x000fe800000e0000 */
[----:B------:R-:W-:Y:S04]  /*95c0*/  SHFL.IDX PT, R48, R84, R87, 0x1c1f ;  /* 0x001c1f5754307589 */ /* 0x000fe800000e0000 */
[----:B------:R-:W3:Y:S04]  /*95d0*/  SHFL.IDX PT, R31, R152, R87, 0x1c1f ;  /* 0x001c1f57981f7589 */ /* 0x000ee800000e0000 */
[----:B------:R-:W3:Y:S04]  /*95e0*/  SHFL.IDX PT, R59, R108, R87, 0x1c1f ;  /* 0x001c1f576c3b7589 */ /* 0x000ee800000e0000 */
[----:B------:R-:W3:Y:S01]  /*95f0*/  SHFL.IDX PT, R2, R124, R87, 0x1c1f ;  /* 0x001c1f577c027589 */ /* 0x000ee200000e0000 */
[----:B------:R-:W-:-:S03]  /*9600*/  MOV R189, R66 ;  /* 0x0000004200bd7202 */ /* 0x000fc60000000f00 */
[----:B------:R-:W-:Y:S04]  /*9610*/  SHFL.IDX PT, R174, R174, R87, 0x1c1f ;  /* 0x001c1f57aeae7589 */ /* 0x000fe800000e0000 */
[----:B------:R-:W3:Y:S04]  /*9620*/  SHFL.IDX PT, R175, R175, R87, 0x1c1f ;  /* 0x001c1f57afaf7589 */ /* 0x000ee800000e0000 */
[----:B------:R-:W3:Y:S04]  /*9630*/  SHFL.IDX PT, R30, R153, R87, 0x1c1f ;  /* 0x001c1f57991e7589 */ /* 0x000ee800000e0000 */
[----:B------:R-:W3:Y:S04]  /*9640*/  SHFL.IDX PT, R135, R122, R87, 0x1c1f ;  /* 0x001c1f577a877589 */ /* 0x000ee800000e0000 */
[----:B------:R-:W-:Y:S04]  /*9650*/  SHFL.IDX PT, R66, R129, R87, 0x1c1f ;  /* 0x001c1f5781427589 */ /* 0x000fe800000e0000 */
[----:B------:R-:W3:Y:S04]  /*9660*/  SHFL.IDX PT, R71, R126, R87, 0x1c1f ;  /* 0x001c1f577e477589 */ /* 0x000ee800000e0000 */
[----:B------:R-:W3:Y:S04]  /*9670*/  SHFL.IDX PT, R129, R150, R87, 0x1c1f ;  /* 0x001c1f5796817589 */ /* 0x000ee800000e0000 */
[----:B------:R-:W3:Y:S04]  /*9680*/  SHFL.IDX PT, R173, R173, R87, 0x1c1f ;  /* 0x001c1f57adad7589 */ /* 0x000ee800000e0000 */
[----:B------:R-:W3:Y:S04]  /*9690*/  SHFL.IDX PT, R38, R35, R87, 0x1c1f ;  /* 0x001c1f5723267589 */ /* 0x000ee800000e0000 */
[----:B------:R-:W3:Y:S04]  /*96a0*/  SHFL.IDX PT, R88, R113, R87, 0x1c1f ;  /* 0x001c1f5771587589 */ /* 0x000ee800000e0000 */
[----:B------:R-:W-:Y:S04]  /*96b0*/  SHFL.IDX PT, R133, R133, R87, 0x1c1f ;  /* 0x001c1f5785857589 */ /* 0x000fe800000e0000 */
[----:B------:R1:W3:Y:S04]  /*96c0*/  SHFL.IDX PT, R34, R121, R87, 0x1c1f ;  /* 0x001c1f5779227589 */ /* 0x0002e800000e0000 */
[----:B------:R-:W3:Y:S01]  /*96d0*/  SHFL.IDX PT, R67, R96, R87, 0x1c1f ;  /* 0x001c1f5760437589 */ /* 0x000ee200000e0000 */
[----:B------:R-:W-:-:S03]  /*96e0*/  MOV R182, R94 ;  /* 0x0000005e00b67202 */ /* 0x000fc60000000f00 */
[----:B------:R-:W-:Y:S04]  /*96f0*/  SHFL.IDX PT, R143, R137, R87, 0x1c1f ;  /* 0x001c1f57898f7589 */ /* 0x000fe800000e0000 */
[----:B------:R-:W-:Y:S04]  /*9700*/  SHFL.IDX PT, R151, R144, R87, 0x1c1f ;  /* 0x001c1f5790977589 */ /* 0x000fe800000e0000 */
[----:B------:R-:W3:Y:S01]  /*9710*/  SHFL.IDX PT, R35, R105, R87, 0x1c1f ;  /* 0x001c1f5769237589 */ /* 0x000ee200000e0000 */
[----:B------:R-:W-:-:S03]  /*9720*/  MOV R64, R102 ;  /* 0x0000006600407202 */ /* 0x000fc60000000f00 */
[----:B------:R-:W-:Y:S01]  /*9730*/  SHFL.IDX PT, R26, R155, R87, 0x1c1f ;  /* 0x001c1f579b1a7589 */ /* 0x000fe200000e0000 */
[----:B0-----:R-:W-:-:S03]  /*9740*/  SEL R123, R74, R76, P0 ;  /* 0x0000004c4a7b7207 */ /* 0x001fc60000000000 */
[----:B------:R0:W-:Y:S01]  /*9750*/  SHFL.IDX PT, R144, R114, R87, 0x1c1f ;  /* 0x001c1f5772907589 */ /* 0x0001e200000e0000 */
[----:B-1----:R-:W-:-:S03]  /*9760*/  SEL R121, R76, R74, P0 ;  /* 0x0000004a4c797207 */ /* 0x002fc60000000000 */
[----:B------:R-:W1:Y:S01]  /*9770*/  SHFL.IDX PT, R137, R131, R87, 0x1c1f ;  /* 0x001c1f5783897589 */ /* 0x000e6200000e0000 */
[----:B------:R-:W-:-:S03]  /*9780*/  SEL R111, R47, R86, P0 ;  /* 0x000000562f6f7207 */ /* 0x000fc60000000000 */
[----:B------:R2:W-:Y:S01]  /*9790*/  SHFL.IDX PT, R155, R106, R87, 0x1c1f ;  /* 0x001c1f576a9b7589 */ /* 0x0005e200000e0000 */
[----:B0-----:R-:W-:-:S03]  /*97a0*/  SEL R114, R93, R112, P0 ;  /* 0x000000705d727207 */ /* 0x001fc60000000000 */
[----:B------:R-:W0:Y:S01]  /*97b0*/  SHFL.IDX PT, R69, R134, R87, 0x1c1f ;  /* 0x001c1f5786457589 */ /* 0x000e2200000e0000 */
[----:B------:R-:W-:Y:S02]  /*97c0*/  SEL R112, R112, R93, P0 ;  /* 0x0000005d70707207 */ /* 0x000fe40000000000 */
[----:B------:R-:W-:Y:S02]  /*97d0*/  SEL R109, R86, R47, P0 ;  /* 0x0000002f566d7207 */ /* 0x000fe40000000000 */
[----:B------:R-:W-:Y:S02]  /*97e0*/  SEL R95, R13, R78, P0 ;  /* 0x0000004e0d5f7207 */ /* 0x000fe40000000000 */
[----:B--2---:R-:W-:Y:S02]  /*97f0*/  SEL R106, R101, R104, P0 ;  /* 0x00000068656a7207 */ /* 0x004fe40000000000 */
[----:B------:R-:W-:Y:S02]  /*9800*/  SEL R104, R104, R101, P0 ;  /* 0x0000006568687207 */ /* 0x000fe40000000000 */
[----:B------:R-:W-:Y:S01]  /*9810*/  SEL R93, R78, R13, P0 ;  /* 0x0000000d4e5d7207 */ /* 0x000fe20000000000 */
[----:B------:R-:W-:Y:S01]  /*9820*/  SHFL.IDX PT, R41, R92, R87, 0x1c1f ;  /* 0x001c1f575c297589 */ /* 0x000fe200000e0000 */
[----:B------:R-:W-:-:S02]  /*9830*/  MOV R181, R98 ;  /* 0x0000006200b57202 */ /* 0x000fc40000000f00 */
[----:B------:R-:W-:Y:S01]  /*9840*/  SEL R122, R75, R120, P0 ;  /* 0x000000784b7a7207 */ /* 0x000fe20000000000 */
[----:B------:R-:W-:Y:S01]  /*9850*/  SHFL.IDX PT, R149, R149, R87, 0x1c1f ;  /* 0x001c1f5795957589 */ /* 0x000fe200000e0000 */
[----:B------:R-:W-:Y:S02]  /*9860*/  SEL R103, R43, R82, P0 ;  /* 0x000000522b677207 */ /* 0x000fe40000000000 */
[----:B------:R-:W-:Y:S01]  /*9870*/  SEL R101, R82, R43, P0 ;  /* 0x0000002b52657207 */ /* 0x000fe20000000000 */
[----:B------:R-:W-:Y:S01]  /*9880*/  SHFL.IDX PT, R157, R157, R87, 0x1c1f ;  /* 0x001c1f579d9d7589 */ /* 0x000fe200000e0000 */
[----:B------:R-:W-:Y:S02]  /*9890*/  SEL R86, R15, R85, P0 ;  /* 0x000000550f567207 */ /* 0x000fe40000000000 */
[----:B------:R-:W-:Y:S01]  /*98a0*/  SEL R84, R85, R15, P0 ;  /* 0x0000000f55547207 */ /* 0x000fe20000000000 */
[----:B------:R-:W2:Y:S01]  /*98b0*/  SHFL.IDX PT, R156, R156, R87, 0x1c1f ;  /* 0x001c1f579c9c7589 */ /* 0x000ea200000e0000 */
        /* <DEDUP_REMOVED lines=10> */
[----:B----4-:R-:W-:Y:S01]  /*9960*/  SEL R102, R46, R83, P0 ;  /* 0x000000532e667207 */ /* 0x010fe20000000000 */
[----:B------:R-:W-:Y:S01]  /*9970*/  SHFL.IDX PT, R162, R162, R87, 0x1c1f ;  /* 0x001c1f57a2a27589 */ /* 0x000fe200000e0000 */
[----:B------:R-:W-:Y:S02]  /*9980*/  SEL R100, R83, R46, P0 ;  /* 0x0000002e53647207 */ /* 0x000fe40000000000 */
[----:B-----5:R-:W-:Y:S01]  /*9990*/  SEL R98, R97, R39, P0 ;  /* 0x0000002761627207 */ /* 0x020fe20000000000 */
[----:B------:R-:W4:Y:S01]  /*99a0*/  SHFL.IDX PT, R153, R110, R87, 0x1c1f ;  /* 0x001c1f576e997589 */ /* 0x000f2200000e0000 */
[----:B------:R-:W-:Y:S02]  /*99b0*/  SEL R96, R39, R97, P0 ;  /* 0x0000006127607207 */ /* 0x000fe40000000000 */
[----:B---3--:R-:W-:Y:S01]  /*99c0*/  SEL R82, R81, R80, P0 ;  /* 0x0000005051527207 */ /* 0x008fe20000000000 */
[----:B------:R-:W-:Y:S01]  /*99d0*/  SHFL.IDX PT, R150, R142, R87, 0x1c1f ;  /* 0x001c1f578e967589 */ /* 0x000fe200000e0000 */
[----:B------:R-:W-:-:S02]  /*99e0*/  SEL R21, R3, R11, P0 ;  /* 0x0000000b03157207 */ /* 0x000fc40000000000 */
[----:B------:R-:W-:Y:S01]  /*99f0*/  SEL R15, R11, R3, P0 ;  /* 0x000000030b0f7207 */ /* 0x000fe20000000000 */
[----:B------:R-:W3:Y:S01]  /*9a00*/  SHFL.IDX PT, R145, R138, R87, 0x1c1f ;  /* 0x001c1f578a917589 */ /* 0x000ee200000e0000 */
[----:B------:R-:W-:Y:S02]  /*9a10*/  SEL R115, R49, R53, P0 ;  /* 0x0000003531737207 */ /* 0x000fe40000000000 */
[----:B------:R-:W-:Y:S01]  /*9a20*/  SEL R113, R53, R49, P0 ;  /* 0x0000003135717207 */ /* 0x000fe20000000000 */
[----:B------:R5:W3:Y:S01]  /*9a30*/  SHFL.IDX PT, R152, R180, R87, 0x1c1f ;  /* 0x001c1f57b4987589 */ /* 0x000ae200000e0000 */
[----:B------:R-:W-:Y:S02]  /*9a40*/  SEL R85, R77, R20, P0 ;  /* 0x000000144d557207 */ /* 0x000fe40000000000 */
[----:B------:R-:W-:Y:S02]  /*9a50*/  SEL R80, R80, R81, P0 ;  /* 0x0000005150507207 */ /* 0x000fe40000000000 */
[----:B------:R-:W-:-:S02]  /*9a60*/  SEL R46, R29, R44, P0 ;  /* 0x0000002c1d2e7207 */ /* 0x000fc40000000000 */
[----:B------:R-:W-:Y:S02]  /*9a70*/  SEL R39, R7, R37, P0 ;  /* 0x0000002507277207 */ /* 0x000fe40000000000 */
[----:B------:R-:W-:Y:S02]  /*9a80*/  SEL R13, R8, R139, P0 ;  /* 0x0000008b080d7207 */ /* 0x000fe40000000000 */
[----:B-----5:R-:W-:Y:S02]  /*9a90*/  SEL R87, R20, R77, P0 ;  /* 0x0000004d14577207 */ /* 0x020fe40000000000 */
        /* <DEDUP_REMOVED lines=15> */
[----:B------:R-:W-:Y:S02]  /*9b90*/  F2FP.BF16.F32.PACK_AB R56, R127, R126 ;  /* 0x0000007e7f38723e */ /* 0x000fe400000010ff */
[----:B------:R-:W-:Y:S02]  /*9ba0*/  F2FP.BF16.F32.PACK_AB R57, R123, R122 ;  /* 0x0000007a7b39723e */ /* 0x000fe400000010ff */
[----:B------:R-:W-:Y:S02]  /*9bb0*/  F2FP.BF16.F32.PACK_AB R58, R125, R124 ;  /* 0x0000007c7d3a723e */ /* 0x000fe400000010ff */
[----:B------:R-:W-:Y:S02]  /*9bc0*/  F2FP.BF16.F32.PACK_AB R59, R121, R120 ;  /* 0x00000078793b723e */ /* 0x000fe400000010ff */
[----:B------:R-:W-:Y:S02]  /*9bd0*/  SEL R118, R54, R175, P0 ;  /* 0x000000af36767207 */ /* 0x000fe40000000000 */
[----:B------:R-:W-:-:S02]  /*9be0*/  SEL R116, R175, R54, P0 ;  /* 0x00000036af747207 */ /* 0x000fc40000000000 */
[----:B------:R-:W-:Y:S02]  /*9bf0*/  SEL R119, R51, R174, P0 ;  /* 0x000000ae33777207 */ /* 0x000fe40000000000 */
[----:B------:R-:W-:Y:S02]  /*9c00*/  SEL R117, R174, R51, P0 ;  /* 0x00000033ae757207 */ /* 0x000fe40000000000 */
[----:B------:R-:W-:Y:S02]  /*9c10*/  SEL R74, R158, R30, P0 ;  /* 0x0000001e9e4a7207 */ /* 0x000fe40000000000 */
[----:B------:R-:W-:Y:S01]  /*9c20*/  SEL R72, R30, R158, P0 ;  /* 0x0000009e1e487207 */ /* 0x000fe20000000000 */
[----:B------:R5:W-:Y:S01]  /*9c30*/  STSM.16.M88.4 [R60], R56 ;  /* 0x000000383c007844 */ /* 0x000be20000000200 */
[----:B------:R-:W-:Y:S02]  /*9c40*/  SEL R30, R28, R61, P0 ;  /* 0x0000003d1c1e7207 */ /* 0x000fe40000000000 */
[----:B------:R-:W-:-:S02]  /*9c50*/  SEL R4, R5, R135, P0 ;  /* 0x0000008705047207 */ /* 0x000fc40000000000 */
[----:B------:R-:W-:Y:S02]  /*9c60*/  SEL R2, R135, R5, P0 ;  /* 0x0000000587027207 */ /* 0x000fe40000000000 */
[----:B------:R-:W-:Y:S02]  /*9c70*/  SEL R28, R61, R28, P0 ;  /* 0x0000001c3d1c7207 */ /* 0x000fe40000000000 */
[----:B------:R-:W-:Y:S02]  /*9c80*/  SEL R5, R62, R71, P0 ;  /* 0x000000473e057207 */ /* 0x000fe40000000000 */
[----:B------:R-:W-:Y:S02]  /*9c90*/  SEL R3, R71, R62, P0 ;  /* 0x0000003e47037207 */ /* 0x000fe40000000000 */
[----:B------:R-:W-:Y:S02]  /*9ca0*/  SEL R131, R90, R129, P0 ;  /* 0x000000815a837207 */ /* 0x000fe40000000000 */
[----:B------:R-:W-:-:S02]  /*9cb0*/  F2FP.BF16.F32.PACK_AB R61, R115, R114 ;  /* 0x00000072733d723e */ /* 0x000fc400000010ff */
[----:B-----5:R-:W-:Y:S02]  /*9cc0*/  F2FP.BF16.F32.PACK_AB R60, R119, R118 ;  /* 0x00000076773c723e */ /* 0x020fe400000010ff */
[----:B------:R-:W-:Y:S02]  /*9cd0*/  F2FP.BF16.F32.PACK_AB R62, R117, R116 ;  /* 0x00000074753e723e */ /* 0x000fe400000010ff */
[----:B------:R-:W-:Y:S02]  /*9ce0*/  F2FP.BF16.F32.PACK_AB R63, R113, R112 ;  /* 0x00000070713f723e */ /* 0x000fe400000010ff */
[----:B------:R-:W-:Y:S02]  /*9cf0*/  SEL R129, R129, R90, P0 ;  /* 0x0000005a81817207 */ /* 0x000fe40000000000 */
        /* <DEDUP_REMOVED lines=15> */
[----:B-----5:R-:W-:Y:S02]  /*9df0*/  F2FP.BF16.F32.PACK_AB R64, R111, R110 ;  /* 0x0000006e6f40723e */ /* 0x020fe400000010ff */
[----:B------:R-:W-:Y:S02]  /*9e00*/  F2FP.BF16.F32.PACK_AB R65, R107, R106 ;  /* 0x0000006a6b41723e */ /* 0x000fe400000010ff */
[----:B------:R-:W-:Y:S02]  /*9e10*/  F2FP.BF16.F32.PACK_AB R66, R109, R108 ;  /* 0x0000006c6d42723e */ /* 0x000fe400000010ff */
[----:B------:R-:W-:Y:S02]  /*9e20*/  F2FP.BF16.F32.PACK_AB R67, R105, R104 ;  /* 0x000000686943723e */ /* 0x000fe400000010ff */
[----:B------:R-:W-:Y:S02]  /*9e30*/  SEL R99, R40, R35, P0 ;  /* 0x0000002328637207 */ /* 0x000fe40000000000 */
[----:B------:R-:W-:-:S02]  /*9e40*/  SEL R97, R35, R40, P0 ;  /* 0x0000002823617207 */ /* 0x000fc40000000000 */
[----:B-1----:R-:W-:Y:S01]  /*9e50*/  SEL R138, R136, R137, P0 ;  /* 0x00000089888a7207 */ /* 0x002fe20000000000 */
[----:B------:R1:W-:Y:S01]  /*9e60*/  STSM.16.M88.4 [R70], R64 ;  /* 0x0000004046007844 */ /* 0x0003e20000000200 */
[----:B------:R-:W-:Y:S02]  /*9e70*/  SEL R136, R137, R136, P0 ;  /* 0x0000008889887207 */ /* 0x000fe40000000000 */
[----:B------:R-:W-:Y:S02]  /*9e80*/  SEL R94, R42, R79, P0 ;  /* 0x0000004f2a5e7207 */ /* 0x000fe40000000000 */
[----:B------:R-:W-:Y:S02]  /*9e90*/  SEL R92, R79, R42, P0 ;  /* 0x0000002a4f5c7207 */ /* 0x000fe40000000000 */
[----:B0-----:R-:W-:Y:S02]  /*9ea0*/  SEL R139, R68, R69, P0 ;  /* 0x00000045448b7207 */ /* 0x001fe40000000000 */
[----:B------:R-:W-:-:S02]  /*9eb0*/  SEL R137, R69, R68, P0 ;  /* 0x0000004445897207 */ /* 0x000fc40000000000 */
[----:B------:R-:W-:Y:S02]  /*9ec0*/  SEL R79, R24, R73, P0 ;  /* 0x00000049184f7207 */ /* 0x000fe40000000000 */
[----:B------:R-:W-:Y:S02]  /*9ed0*/  SEL R77, R73, R24, P0 ;  /* 0x00000018494d7207 */ /* 0x000fe40000000000 */
[----:B------:R-:W-:Y:S02]  /*9ee0*/  SEL R54, R25, R52, P0 ;  /* 0x0000003419367207 */ /* 0x000fe40000000000 */
[----:B------:R-:W-:Y:S02]  /*9ef0*/  F2FP.BF16.F32.PACK_AB R68, R103, R102 ;  /* 0x000000666744723e */ /* 0x000fe400000010ff */
[----:B-1----:R-:W-:Y:S02]  /*9f00*/  F2FP.BF16.F32.PACK_AB R70, R101, R100 ;  /* 0x000000646546723e */ /* 0x002fe400000010ff */
[----:B------:R-:W-:-:S02]  /*9f10*/  F2FP.BF16.F32.PACK_AB R71, R97, R96 ;  /* 0x000000606147723e */ /* 0x000fc400000010ff */
[----:B------:R-:W-:Y:S02]  /*9f20*/  F2FP.BF16.F32.PACK_AB R69, R99, R98 ;  /* 0x000000626345723e */ /* 0x000fe400000010ff */
[----:B------:R-:W-:Y:S02]  /*9f30*/  SEL R75, R161, R26, P0 ;  /* 0x0000001aa14b7207 */ /* 0x000fe40000000000 */
[----:B------:R-:W-:Y:S02]  /*9f40*/  SEL R73, R26, R161, P0 ;  /* 0x000000a11a497207 */ /* 0x000fe40000000000 */
[----:B------:R-:W-:Y:S02]  /*9f50*/  SEL R52, R52, R25, P0 ;  /* 0x0000001934347207 */ /* 0x000fe40000000000 */
[----:B--2---:R-:W-:Y:S02]  /*9f60*/  SEL R50, R163, R156, P0 ;  /* 0x0000009ca3327207 */ /* 0x004fe40000000000 */
[----:B------:R-:W-:-:S02]  /*9f70*/  SEL R48, R156, R163, P0 ;  /* 0x000000a39c307207 */ /* 0x000fc40000000000 */
[----:B------:R-:W-:Y:S02]  /*9f80*/  SEL R51, R165, R157, P0 ;  /* 0x0000009da5337207 */ /* 0x000fe40000000000 */
[----:B------:R-:W-:Y:S02]  /*9f90*/  SEL R49, R157, R165, P0 ;  /* 0x000000a59d317207 */ /* 0x000fe40000000000 */
[----:B----4-:R-:W-:Y:S02]  /*9fa0*/  SEL R27, R12, R153, P0 ;  /* 0x000000990c1b7207 */ /* 0x010fe40000000000 */
[----:B------:R-:W-:Y:S02]  /*9fb0*/  SEL R25, R153, R12, P0 ;  /* 0x0000000c99197207 */ /* 0x000fe40000000000 */
[----:B------:R-:W-:Y:S02]  /*9fc0*/  SEL R12, R10, R144, P0 ;  /* 0x000000900a0c7207 */ /* 0x000fe40000000000 */
[----:B------:R-:W-:-:S02]  /*9fd0*/  F2FP.BF16.F32.PACK_AB R56, R95, R94 ;  /* 0x0000005e5f38723e */ /* 0x000fc400000010ff */
[----:B------:R-:W-:Y:S02]  /*9fe0*/  F2FP.BF16.F32.PACK_AB R58, R93, R92 ;  /* 0x0000005c5d3a723e */ /* 0x000fe400000010ff */
[----:B------:R-:W-:Y:S02]  /*9ff0*/  F2FP.BF16.F32.PACK_AB R59, R89, R88 ;  /* 0x00000058593b723e */ /* 0x000fe400000010ff */
[----:B------:R-:W-:Y:S01]  /*a000*/  F2FP.BF16.F32.PACK_AB R57, R91, R90 ;  /* 0x0000005a5b39723e */ /* 0x000fe200000010ff */
[----:B------:R0:W-:Y:S01]  /*a010*/  STSM.16.M88.4 [R178], R68 ;  /* 0x00000044b2007844 */ /* 0x0001e20000000200 */
        /* <DEDUP_REMOVED lines=11> */
[----:B---3--:R-:W-:Y:S02]  /*a0d0*/  SEL R144, R146, R145, P0 ;  /* 0x0000009192907207 */ /* 0x008fe40000000000 */
[----:B------:R-:W-:Y:S02]  /*a0e0*/  F2FP.BF16.F32.PACK_AB R64, R79, R78 ;  /* 0x0000004e4f40723e */ /* 0x000fe400000010ff */
[----:B------:R-:W-:Y:S02]  /*a0f0*/  F2FP.BF16.F32.PACK_AB R66, R77, R76 ;  /* 0x0000004c4d42723e */ /* 0x000fe400000010ff */
[----:B------:R-:W-:-:S02]  /*a100*/  F2FP.BF16.F32.PACK_AB R67, R73, R72 ;  /* 0x000000484943723e */ /* 0x000fc400000010ff */
[----:B------:R-:W-:Y:S02]  /*a110*/  F2FP.BF16.F32.PACK_AB R65, R75, R74 ;  /* 0x0000004a4b41723e */ /* 0x000fe400000010ff */
[----:B------:R-:W-:Y:S02]  /*a120*/  SEL R34, R168, R162, P0 ;  /* 0x000000a2a8227207 */ /* 0x000fe40000000000 */
[----:B------:R-:W-:Y:S02]  /*a130*/  SEL R32, R162, R168, P0 ;  /* 0x000000a8a2207207 */ /* 0x000fe40000000000 */
[----:B------:R-:W-:Y:S02]  /*a140*/  SEL R35, R169, R164, P0 ;  /* 0x000000a4a9237207 */ /* 0x000fe40000000000 */
[----:B------:R-:W-:Y:S02]  /*a150*/  SEL R33, R164, R169, P0 ;  /* 0x000000a9a4217207 */ /* 0x000fe40000000000 */
[----:B------:R-:W-:-:S02]  /*a160*/  SEL R146, R145, R146, P0 ;  /* 0x0000009291927207 */ /* 0x000fc40000000000 */
[----:B0-----:R-:W-:Y:S02]  /*a170*/  F2FP.BF16.F32.PACK_AB R68, R55, R54 ;  /* 0x000000363744723e */ /* 0x001fe400000010ff */
[----:B------:R-:W-:Y:S02]  /*a180*/  F2FP.BF16.F32.PACK_AB R70, R53, R52 ;  /* 0x000000343546723e */ /* 0x000fe400000010ff */
[----:B------:R-:W-:Y:S02]  /*a190*/  F2FP.BF16.F32.PACK_AB R71, R49, R48 ;  /* 0x000000303147723e */ /* 0x000fe400000010ff */
[----:B------:R-:W-:Y:S01]  /*a1a0*/  F2FP.BF16.F32.PACK_AB R69, R51, R50 ;  /* 0x000000323345723e */ /* 0x000fe200000010ff */
[----:B------:R0:W-:Y:S01]  /*a1b0*/  STSM.16.M88.4 [R179], R56 ;  /* 0x00000038b3007844 */ /* 0x0001e20000000200 */
[----:B------:R-:W-:Y:S02]  /*a1c0*/  SEL R26, R170, R155, P0 ;  /* 0x0000009baa1a7207 */ /* 0x000fe40000000000 */
[----:B------:R-:W-:-:S02]  /*a1d0*/  SEL R24, R155, R170, P0 ;  /* 0x000000aa9b187207 */ /* 0x000fc40000000000 */
[----:B------:R-:W-:Y:S01]  /*a1e0*/  SEL R145, R147, R150, P0 ;  /* 0x0000009693917207 */ /* 0x000fe20000000000 */
[----:B------:R1:W-:Y:S01]  /*a1f0*/  STSM.16.M88.4 [R181], R60 ;  /* 0x0000003cb5007844 */ /* 0x0003e20000000200 */
[----:B------:R-:W-:Y:S02]  /*a200*/  SEL R147, R150, R147, P0 ;  /* 0x0000009396937207 */ /* 0x000fe40000000000 */
[----:B------:R-:W-:Y:S01]  /*a210*/  SEL R150, R148, R151, P0 ;  /* 0x0000009794967207 */ /* 0x000fe20000000000 */
[----:B------:R2:W-:Y:S01]  /*a220*/  STSM.16.M88.4 [R182], R64 ;  /* 0x00000040b6007844 */ /* 0x0005e20000000200 */
[----:B------:R-:W-:Y:S02]  /*a230*/  SEL R142, R140, R143, P0 ;  /* 0x0000008f8c8e7207 */ /* 0x000fe40000000000 */
[----:B------:R-:W-:Y:S01]  /*a240*/  SEL R148, R151, R148, P0 ;  /* 0x0000009497947207 */ /* 0x000fe20000000000 */
[----:B------:R3:W-:Y:S01]  /*a250*/  STSM.16.M88.4 [R183], R68 ;  /* 0x00000044b7007844 */ /* 0x0007e20000000200 */
[----:B0-----:R-:W-:-:S02]  /*a260*/  F2FP.BF16.F32.PACK_AB R56, R47, R46 ;  /* 0x0000002e2f38723e */ /* 0x001fc400000010ff */
[----:B------:R-:W-:Y:S02]  /*a270*/  F2FP.BF16.F32.PACK_AB R58, R45, R44 ;  /* 0x0000002c2d3a723e */ /* 0x000fe400000010ff */
[----:B------:R-:W-:Y:S02]  /*a280*/  F2FP.BF16.F32.PACK_AB R59, R41, R40 ;  /* 0x00000028293b723e */ /* 0x000fe400000010ff */
[----:B------:R-:W-:Y:S02]  /*a290*/  F2FP.BF16.F32.PACK_AB R57, R43, R42 ;  /* 0x0000002a2b39723e */ /* 0x000fe400000010ff */
[----:B-1----:R-:W-:Y:S02]  /*a2a0*/  F2FP.BF16.F32.PACK_AB R60, R39, R38 ;  /* 0x00000026273c723e */ /* 0x002fe400000010ff */
[----:B------:R-:W-:Y:S02]  /*a2b0*/  F2FP.BF16.F32.PACK_AB R62, R37, R36 ;  /* 0x00000024253e723e */ /* 0x000fe400000010ff */
[----:B------:R-:W-:-:S02]  /*a2c0*/  F2FP.BF16.F32.PACK_AB R63, R33, R32 ;  /* 0x00000020213f723e */ /* 0x000fc400000010ff */
[----:B------:R-:W-:Y:S02]  /*a2d0*/  F2FP.BF16.F32.PACK_AB R61, R35, R34 ;  /* 0x00000022233d723e */ /* 0x000fe400000010ff */
[----:B------:R-:W-:Y:S02]  /*a2e0*/  SEL R140, R143, R140, P0 ;  /* 0x0000008c8f8c7207 */ /* 0x000fe40000000000 */
[----:B------:R-:W-:Y:S02]  /*a2f0*/  SEL R151, R130, R149, P0 ;  /* 0x0000009582977207 */ /* 0x000fe40000000000 */
[----:B--2---:R-:W-:Y:S02]  /*a300*/  F2FP.BF16.F32.PACK_AB R64, R31, R30 ;  /* 0x0000001e1f40723e */ /* 0x004fe400000010ff */
[----:B------:R-:W-:Y:S02]  /*a310*/  F2FP.BF16.F32.PACK_AB R66, R29, R28 ;  /* 0x0000001c1d42723e */ /* 0x000fe400000010ff */
[----:B------:R-:W-:-:S02]  /*a320*/  F2FP.BF16.F32.PACK_AB R67, R25, R24 ;  /* 0x000000181943723e */ /* 0x000fc400000010ff */
[----:B------:R-:W-:Y:S02]  /*a330*/  F2FP.BF16.F32.PACK_AB R65, R27, R26 ;  /* 0x0000001a1b41723e */ /* 0x000fe400000010ff */
[----:B------:R-:W-:Y:S02]  /*a340*/  SEL R143, R141, R154, P0 ;  /* 0x0000009a8d8f7207 */ /* 0x000fe40000000000 */
[----:B------:R-:W-:Y:S02]  /*a350*/  SEL R149, R149, R130, P0 ;  /* 0x0000008295957207 */ /* 0x000fe40000000000 */
[----:B---3--:R-:W-:Y:S02]  /*a360*/  F2FP.BF16.F32.PACK_AB R68, R21, R20 ;  /* 0x000000141544723e */ /* 0x008fe400000010ff */
[----:B------:R-:W-:Y:S02]  /*a370*/  F2FP.BF16.F32.PACK_AB R70, R15, R14 ;  /* 0x0000000e0f46723e */ /* 0x000fe400000010ff */
[----:B------:R-:W-:-:S02]  /*a380*/  F2FP.BF16.F32.PACK_AB R71, R11, R10 ;  /* 0x0000000a0b47723e */ /* 0x000fc400000010ff */
[----:B------:R-:W-:Y:S01]  /*a390*/  F2FP.BF16.F32.PACK_AB R69, R13, R12 ;  /* 0x0000000c0d45723e */ /* 0x000fe200000010ff */
[----:B------:R0:W-:Y:S01]  /*a3a0*/  STSM.16.M88.4 [R184], R56 ;  /* 0x00000038b8007844 */ /* 0x0001e20000000200 */
[----:B------:R-:W-:Y:S02]  /*a3b0*/  SEL R141, R154, R141, P0 ;  /* 0x0000008d9a8d7207 */ /* 0x000fe40000000000 */
[----:B------:R-:W-:Y:S01]  /*a3c0*/  SEL R130, R128, R152, P0 ;  /* 0x0000009880827207 */ /* 0x000fe20000000000 */
[----:B------:R1:W-:Y:S01]  /*a3d0*/  STSM.16.M88.4 [R185], R60 ;  /* 0x0000003cb9007844 */ /* 0x0003e20000000200 */
[----:B------:R-:W-:-:S03]  /*a3e0*/  SEL R128, R152, R128, P0 ;  /* 0x0000008098807207 */ /* 0x000fc60000000000 */
[----:B------:R2:W-:Y:S04]  /*a3f0*/  STSM.16.M88.4 [R186], R64 ;  /* 0x00000040ba007844 */ /* 0x0005e80000000200 */
[----:B------:R3:W-:Y:S01]  /*a400*/  STSM.16.M88.4 [R187], R68 ;  /* 0x00000044bb007844 */ /* 0x0007e20000000200 */
[----:B0-----:R-:W-:Y:S02]  /*a410*/  F2FP.BF16.F32.PACK_AB R56, R9, R8 ;  /* 0x000000080938723e */ /* 0x001fe400000010ff */
[----:B------:R-:W-:Y:S02]  /*a420*/  F2FP.BF16.F32.PACK_AB R58, R7, R6 ;  /* 0x00000006073a723e */ /* 0x000fe400000010ff */
[----:B------:R-:W-:Y:S02]  /*a430*/  F2FP.BF16.F32.PACK_AB R59, R3, R2 ;  /* 0x00000002033b723e */ /* 0x000fe400000010ff */
[----:B------:R-:W-:-:S02]  /*a440*/  F2FP.BF16.F32.PACK_AB R57, R5, R4 ;  /* 0x000000040539723e */ /* 0x000fc400000010ff */
[----:B-1----:R-:W-:Y:S02]  /*a450*/  F2FP.BF16.F32.PACK_AB R60, R135, R134 ;  /* 0x00000086873c723e */ /* 0x002fe400000010ff */
[----:B------:R-:W-:Y:S02]  /*a460*/  F2FP.BF16.F32.PACK_AB R62, R133, R132 ;  /* 0x00000084853e723e */ /* 0x000fe400000010ff */
[----:B------:R-:W-:Y:S02]  /*a470*/  F2FP.BF16.F32.PACK_AB R63, R137, R136 ;  /* 0x00000088893f723e */ /* 0x000fe400000010ff */
[----:B------:R-:W-:Y:S02]  /*a480*/  F2FP.BF16.F32.PACK_AB R61, R139, R138 ;  /* 0x0000008a8b3d723e */ /* 0x000fe400000010ff */
[----:B--2---:R-:W-:Y:S02]  /*a490*/  F2FP.BF16.F32.PACK_AB R64, R143, R142 ;  /* 0x0000008e8f40723e */ /* 0x004fe400000010ff */
[----:B------:R-:W-:-:S02]  /*a4a0*/  F2FP.BF16.F32.PACK_AB R66, R141, R140 ;  /* 0x0000008c8d42723e */ /* 0x000fc400000010ff */
[----:B------:R-:W-:Y:S02]  /*a4b0*/  F2FP.BF16.F32.PACK_AB R67, R147, R146 ;  /* 0x000000929343723e */ /* 0x000fe400000010ff */
[----:B------:R-:W-:Y:S02]  /*a4c0*/  F2FP.BF16.F32.PACK_AB R65, R145, R144 ;  /* 0x000000909141723e */ /* 0x000fe400000010ff */
[----:B---3--:R-:W-:Y:S02]  /*a4d0*/  F2FP.BF16.F32.PACK_AB R69, R131, R130 ;  /* 0x000000828345723e */ /* 0x008fe400000010ff */
[----:B------:R-:W-:Y:S02]  /*a4e0*/  F2FP.BF16.F32.PACK_AB R70, R149, R148 ;  /* 0x000000949546723e */ /* 0x000fe400000010ff */
[----:B------:R-:W-:Y:S02]  /*a4f0*/  F2FP.BF16.F32.PACK_AB R71, R129, R128 ;  /* 0x000000808147723e */ /* 0x000fe400000010ff */
[----:B------:R-:W-:Y:S01]  /*a500*/  F2FP.BF16.F32.PACK_AB R68, R151, R150 ;  /* 0x000000969744723e */ /* 0x000fe200000010ff */
[----:B------:R0:W-:Y:S04]  /*a510*/  STSM.16.M88.4 [R188], R56 ;  /* 0x00000038bc007844 */ /* 0x0001e80000000200 */
[----:B------:R1:W-:Y:S04]  /*a520*/  STSM.16.M88.4 [R189], R60 ;  /* 0x0000003cbd007844 */ /* 0x0003e80000000200 */
[----:B------:R2:W-:Y:S04]  /*a530*/  STSM.16.M88.4 [R190], R64 ;  /* 0x00000040be007844 */ /* 0x0005e80000000200 */
[----:B------:R3:W-:Y:S01]  /*a540*/  STSM.16.M88.4 [R191], R68 ;  /* 0x00000044bf007844 */ /* 0x0007e20000000200 */
[----:B------:R-:W-:Y:S01]  /*a550*/  BAR.SYNC.DEFER_BLOCKING 0x1, 0x100 ;  /* 0x0044000000007b1d */ /* 0x000fe20000010000 */
[----:B------:R-:W-:Y:S01]  /*a560*/  ISETP.NE.U32.AND P0, PT, RZ, UR16, PT ;  /* 0x00000010ff007c0c */ /* 0x000fe2000bf05070 */
[----:B------:R-:W-:-:S03]  /*a570*/  UIMAD.WIDE UR12, UR36, 0x4, UR12 ;  /* 0x00000004240c78a5 */ /* 0x000fc6000f8e020c */
[----:B------:R-:W-:-:S03]  /*a580*/  ISETP.NE.AND.EX P0, PT, RZ, UR17, PT, P0 ;  /* 0x00000011ff007c0c */ /* 0x000fc6000bf05300 */
[----:B0-----:R-:W-:Y:S02]  /*a590*/  IMAD.U32 R56, RZ, RZ, UR12 ;  /* 0x0000000cff387e24 */ /* 0x001fe4000f8e00ff */
[----:B------:R-:W-:Y:S01]  /*a5a0*/  IMAD.U32 R57, RZ, RZ, UR13 ;  /* 0x0000000dff397e24 */ /* 0x000fe2000f8e00ff */
[----:B------:R-:W-:-:S07]  /*a5b0*/  UISETP.NE.U32.AND UP0, UPT, UR14, URZ, UPT ;  /* 0x0000003f0e00728c */ /* 0x000fce000bf05070 */
[----:B------:R0:W4:Y:S01]  /*a5c0*/  @P0 LDG.E R152, desc[UR52][R56.64] ;  /* 0x0000003438980981 */ /* 0x000122000c1e1900 */
[----:B------:R-:W-:-:S06]  /*a5d0*/  UISETP.NE.AND.EX UP0, UPT, UR15, URZ, UPT, UP0 ;  /* 0x0000003f0f00728c */ /* 0x000fcc000bf05300 */
[----:B------:R-:W-:-:S05]  /*a5e0*/  PLOP3.LUT P4, PT, PT, PT, UP0, 0x80, 0x0 ;  /* 0x000000000000781c */ /* 0x000fca0003f8f008 */
[----:B------:R-:W-:-:S04]  /*a5f0*/  @UP0 ULEA UR14, UP1, UR36, UR14, 0x2 ;  /* 0x0000000e240e0291 */ /* 0x000fc8000f82103f */
[----:B------:R-:W-:Y:S02]  /*a600*/  @UP0 ULEA.HI.X UR15, UR36, UR15, UR37, 0x2, UP1 ;  /* 0x0000000f240f0291 */ /* 0x000fe400088f1425 */
[----:B0-----:R-:W-:-:S04]  /*a610*/  IMAD.U32 R56, RZ, RZ, UR14 ;  /* 0x0000000eff387e24 */ /* 0x001fc8000f8e00ff */
[----:B------:R-:W-:-:S05]  /*a620*/  IMAD.U32 R57, RZ, RZ, UR15 ;  /* 0x0000000fff397e24 */ /* 0x000fca000f8e00ff */
[----:B------:R0:W5:Y:S01]  /*a630*/  @P4 LDG.E R58, desc[UR52][R56.64] ;  /* 0x00000034383a4981 */ /* 0x000162000c1e1900 */
[----:B------:R-:W-:Y:S02]  /*a640*/  UISETP.NE.AND UP2, UPT, UR9, 0x1, UPT ;  /* 0x000000010900788c */ /* 0x000fe4000bf45270 */
[----:B------:R-:W-:Y:S01]  /*a650*/  UISETP.GT.AND UP1, UPT, UR43, 0x1, UPT ;  /* 0x000000012b00788c */ /* 0x000fe2000bf24270 */
[----:B------:R-:W-:-:S03]  /*a660*/  UMOV UR23, 0x9b8 ;  /* 0x000009b800177882 */ /* 0x000fc60000000000 */
[----:B------:R-:W-:Y:S01]  /*a670*/  USEL UR23, UR23, 0x978, UP1 ;  /* 0x0000097817177887 */ /* 0x000fe20008800000 */
[----:B------:R-:W-:Y:S01]  /*a680*/  PLOP3.LUT P1, PT, PT, PT, UP2, 0x80, 0x0 ;  /* 0x000000000000781c */ /* 0x000fe20003f2f028 */
[----:B------:R-:W-:Y:S01]  /*a690*/  UISETP.NE.U32.AND UP0, UPT, UR16, URZ, UPT ;  /* 0x0000003f1000728c */ /* 0x000fe2000bf05070 */
[----:B-1----:R-:W-:Y:S01]  /*a6a0*/  IMAD.U32 R62, RZ, RZ, UR38 ;  /* 0x00000026ff3e7e24 */ /* 0x002fe2000f8e00ff */
[----:B------:R-:W-:Y:S01]  /*a6b0*/  UMOV UR4, URZ ;  /* 0x0000003f00047c82 */ /* 0x000fe20008000000 */
[----:B------:R-:W-:Y:S01]  /*a6c0*/  @UP2 ULDC UR26, c[0x0][0xbec] ;  /* 0x0002fb00001a2ab9 */ /* 0x000fe20000000800 */
[----:B------:R-:W-:Y:S01]  /*a6d0*/  UISETP.NE.AND.EX UP0, UPT, UR17, URZ, UPT, UP0 ;  /* 0x0000003f1100728c */ /* 0x000fe2000bf05300 */
[----:B------:R-:W-:Y:S01]  /*a6e0*/  IMAD R62, R62, 0x80, R193 ;  /* 0x000000803e3e7824 */ /* 0x000fe200078e02c1 */
[----:B------:R-:W-:Y:S02]  /*a6f0*/  USEL UR22, UR39, URZ, UP1 ;  /* 0x0000003f27167287 */ /* 0x000fe40008800000 */
[----:B------:R-:W-:-:S02]  /*a700*/  USEL UR36, UR36, URZ, !UP0 ;  /* 0x0000003f24247287 */ /* 0x000fc4000c000000 */
[----:B------:R-:W-:Y:S01]  /*a710*/  ULDC.64 UR16, c[0x0][UR23+0x220] ;  /* 0x0000880017107abb */ /* 0x000fe20008000a00 */
[----:B------:R-:W-:Y:S01]  /*a720*/  ULDC.64 UR20, c[0x0][UR23+0x218] ;  /* 0x0000860017147abb */ /* 0x000fe20008000a00 */
[----:B------:R-:W-:Y:S01]  /*a730*/  ULDC.64 UR18, c[0x0][UR23+0x228] ;  /* 0x00008a0017127abb */ /* 0x000fe20008000a00 */
[----:B------:R-:W-:Y:S01]  /*a740*/  USEL UR37, UR37, URZ, !UP0 ;  /* 0x0000003f25257287 */ /* 0x000fe2000c000000 */
[----:B0-----:R-:W-:Y:S01]  /*a750*/  @P1 IMAD.HI.U32 R56, R62, UR26, RZ ;  /* 0x0000001a3e381c27 */ /* 0x001fe2000f8e00ff */
[----:B------:R-:W-:Y:S02]  /*a760*/  UIMAD UR17, UR17, UR36, URZ ;  /* 0x00000024111172a4 */ /* 0x000fe4000f8e023f */
[----:B------:R-:W-:Y:S02]  /*a770*/  UIMAD.WIDE.U32 UR14, UR20, UR40, URZ ;  /* 0x00000028140e72a5 */ /* 0x000fe4000f8e003f */
[----:B------:R-:W-:Y:S01]  /*a780*/  UIMAD.WIDE.U32 UR24, UR18, UR22, URZ ;  /* 0x00000016121872a5 */ /* 0x000fe2000f8e003f */
[----:B------:R-:W-:Y:S01]  /*a790*/  IMAD.MOV.U32 R57, RZ, RZ, R62 ;  /* 0x000000ffff397224 */ /* 0x000fe200078e003e */
[----:B------:R-:W-:Y:S01]  /*a7a0*/  @UP2 ULDC UR27, c[0x0][0xbf0] ;  /* 0x0002fc00001b2ab9 */ /* 0x000fe20000000800 */
[----:B------:R-:W-:-:S02]  /*a7b0*/  UIMAD UR20, UR21, UR40, URZ ;  /* 0x00000028151472a4 */ /* 0x000fc4000f8e023f */
[----:B------:R-:W-:Y:S01]  /*a7c0*/  UIMAD UR22, UR19, UR22, URZ ;  /* 0x00000016131672a4 */ /* 0x000fe2000f8e023f */
[----:B------:R-:W-:Y:S01]  /*a7d0*/  @P1 SHF.R.U32.HI R57, RZ, UR27, R56 ;  /* 0x0000001bff391c19 */ /* 0x000fe20008011638 */
[----:B------:R-:W-:Y:S02]  /*a7e0*/  UIMAD.WIDE.U32 UR18, UR16, UR36, URZ ;  /* 0x00000024101272a5 */ /* 0x000fe4000f8e003f */
[----:B------:R-:W-:Y:S02]  /*a7f0*/  UIMAD UR17, UR16, UR37, UR17 ;  /* 0x00000025101172a4 */ /* 0x000fe4000f8e0211 */
[----:B------:R-:W-:Y:S01]  /*a800*/  UIADD3 UR16, UR15, UR20, URZ ;  /* 0x000000140f107290 */ /* 0x000fe2000fffe03f */
[----:B------:R-:W-:Y:S01]  /*a810*/  IMAD.U32 R56, RZ, RZ, UR24 ;  /* 0x00000018ff387e24 */ /* 0x000fe2000f8e00ff */
[----:B------:R-:W-:Y:S02]  /*a820*/  UIADD3 UR22, UR25, UR22, URZ ;  /* 0x0000001619167290 */ /* 0x000fe4000fffe03f */
[----:B------:R-:W-:Y:S01]  /*a830*/  UIADD3 UR15, UR19, UR17, URZ ;  /* 0x00000011130f7290 */ /* 0x000fe2000fffe03f */
[----:B------:R-:W-:-:S03]  /*a840*/  IMAD.MOV R59, RZ, RZ, -R57 ;  /* 0x000000ffff3b7224 */ /* 0x000fc600078e0a39 */
[----:B--2---:R-:W-:Y:S02]  /*a850*/  IMAD.U32 R64, RZ, RZ, UR22 ;  /* 0x00000016ff407e24 */ /* 0x004fe4000f8e00ff */
[----:B------:R-:W-:-:S05]  /*a860*/  IMAD R59, R59, UR9, R62 ;  /* 0x000000093b3b7c24 */ /* 0x000fca000f8e023e */
[----:B------:R-:W-:Y:S02]  /*a870*/  SHF.R.S32.HI R60, RZ, 0x1f, R59 ;  /* 0x0000001fff3c7819 */ /* 0x000fe4000001143b */
[----:B----4-:R-:W-:-:S13]  /*a880*/  @P0 R2UR UR4, R152 ;  /* 0x00000000980402ca */ /* 0x010fda00000e0000 */
[----:B------:R-:W-:Y:S02]  /*a890*/  UIADD3 UR14, UP0, UP3, UR18, UR14, UR4 ;  /* 0x0000000e120e7290 */ /* 0x000fe4000fb1e004 */
[----:B------:R-:W-:Y:S01]  /*a8a0*/  USHF.R.S32.HI UR17, URZ, 0x1f, UR4 ;  /* 0x0000001f3f117899 */ /* 0x000fe20008011404 */
[----:B------:R-:W-:Y:S01]  /*a8b0*/  ULDC.64 UR18, c[0x0][0xba8] ;  /* 0x0002ea0000127ab9 */ /* 0x000fe20000000a00 */
[----:B------:R-:W-:Y:S02]  /*a8c0*/  @!UP1 ULDC UR18, c[0x0][0xb50] ;  /* 0x0002d40000129ab9 */ /* 0x000fe40000000800 */
[----:B------:R-:W-:Y:S01]  /*a8d0*/  UIADD3.X UR16, UR15, UR16, UR17, UP0, UP3 ;  /* 0x000000100f107290 */ /* 0x000fe200087e6411 */
[----:B------:R-:W-:Y:S01]  /*a8e0*/  IADD3 R56, P2, P3, R57, UR14, R56 ;  /* 0x0000000e39387c10 */ /* 0x000fe2000fb5e038 */
[----:B------:R-:W-:Y:S01]  /*a8f0*/  @!UP1 ULDC UR19, c[0x0][0xb54] ;  /* 0x0002d50000139ab9 */ /* 0x000fe20000000800 */
[----:B------:R-:W-:Y:S01]  /*a900*/  SHF.R.S32.HI R57, RZ, 0x1f, R57 ;  /* 0x0000001fff397819 */ /* 0x000fe20000011439 */
[----:B------:R-:W-:-:S02]  /*a910*/  ULDC.64 UR14, c[0x0][UR23+0x210] ;  /* 0x00008400170e7abb */ /* 0x000fc40008000a00 */
[----:B------:R-:W-:Y:S01]  /*a920*/  IMAD R61, R59, UR15, RZ ;  /* 0x0000000f3b3d7c24 */ /* 0x000fe2000f8e02ff */
[----:B------:R-:W-:-:S03]  /*a930*/  IADD3.X R57, R57, UR16, R64, P2, P3 ;  /* 0x0000001039397c10 */ /* 0x000fc600097e6440 */
[----:B------:R-:W-:Y:S02]  /*a940*/  IMAD R61, R60, UR14, R61 ;  /* 0x0000000e3c3d7c24 */ /* 0x000fe4000f8e023d */
[----:B------:R-:W-:-:S04]  /*a950*/  IMAD.WIDE.U32 R56, R59, UR14, R56 ;  /* 0x0000000e3b387c25 */ /* 0x000fc8000f8e0038 */
[----:B------:R-:W-:Y:S01]  /*a960*/  IMAD.IADD R57, R57, 0x1, R61 ;  /* 0x0000000139397824 */ /* 0x000fe200078e023d */
[----:B------:R-:W-:Y:S01]  /*a970*/  LEA R61, P2, R56, UR18, 0x2 ;  /* 0x00000012383d7c11 */ /* 0x000fe2000f8410ff */
[----:B------:R-:W-:Y:S01]  /*a980*/  ULDC UR14, c[0x0][0xa88] ;  /* 0x0002a200000e7ab9 */ /* 0x000fe20000000800 */
[----:B-----5:R-:W-:Y:S02]  /*a990*/  @P4 R2UR UR14, R58 ;  /* 0x000000003a0e42ca */ /* 0x020fe400000e0000 */
[----:B------:R-:W-:Y:S01]  /*a9a0*/  LEA.HI.X R63, R56, UR19, R57, 0x2, P2 ;  /* 0x00000013383f7c11 */ /* 0x000fe200090f1439 */
[----:B---3--:R-:W-:-:S12]  /*a9b0*/  @P4 BRA `(.L_x_240) ;  /* 0x0000000000284947 */ /* 0x008fd80003800000 */
[----:B------:R-:W-:Y:S05]  /*a9c0*/  @!P0 BRA `(.L_x_240) ;  /* 0x0000000000248947 */ /* 0x000fea0003800000 */
[----:B------:R-:W-:Y:S02]  /*a9d0*/  IMAD.U32 R56, RZ, RZ, UR12 ;  /* 0x0000000cff387e24 */ /* 0x000fe4000f8e00ff */
[----:B------:R-:W-:Y:S02]  /*a9e0*/  IMAD.U32 R58, RZ, RZ, UR12 ;  /* 0x0000000cff3a7e24 */ /* 0x000fe4000f8e00ff */
[----:B------:R-:W-:Y:S02]  /*a9f0*/  IMAD.U32 R57, RZ, RZ, UR13 ;  /* 0x0000000dff397e24 */ /* 0x000fe4000f8e00ff */
[----:B------:R-:W-:-:S03]  /*aa00*/  IMAD.U32 R59, RZ, RZ, UR13 ;  /* 0x0000000dff3b7e24 */ /* 0x000fc6000f8e00ff */
[----:B------:R-:W2:Y:S04]  /*aa10*/  LDG.E R56, desc[UR52][R56.64] ;  /* 0x0000003438387981 */ /* 0x000ea8000c1e1900 */
[----:B------:R-:W3:Y:S01]  /*aa20*/  LDG.E R58, desc[UR52][R58.64+0x4] ;  /* 0x000004343a3a7981 */ /* 0x000ee2000c1e1900 */
[----:B--2---:R-:W-:Y:S02]  /*aa30*/  R2UR UR12, R56 ;  /* 0x00000000380c72ca */ /* 0x004fe400000e0000 */
[----:B---3--:R-:W-:-:S13]  /*aa40*/  R2UR UR14, R58 ;  /* 0x000000003a0e72ca */ /* 0x008fda00000e0000 */
[----:B------:R-:W-:-:S12]  /*aa50*/  UIADD3 UR14, -UR12, UR14, URZ ;  /* 0x0000000e0c0e7290 */ /* 0x000fd8000fffe13f */
.L_x_240:
[----:B------:R-:W2:Y:S04]  /*aa60*/  LDL R65, [R1+0x20] ;  /* 0x0000200001417983 */ /* 0x000ea80000100800 */
[----:B------:R-:W3:Y:S01]  /*aa70*/  LDL R60, [R1+0x1c] ;  /* 0x00001c00013c7983 */ /* 0x000ee20000100800 */
[----:B------:R-:W-:Y:S01]  /*aa80*/  IMAD.U32 R64, RZ, RZ, UR38 ;  /* 0x00000026ff407e24 */ /* 0x000fe2000f8e00ff */
[----:B------:R-:W-:Y:S01]  /*aa90*/  UIMAD UR16, UR14, UR9, URZ ;  /* 0x000000090e1072a4 */ /* 0x000fe2000f8e023f */
[----:B------:R-:W-:Y:S01]  /*aaa0*/  PLOP3.LUT P3, PT, PT, PT, UP1, 0x80, 0x0 ;  /* 0x000000000000781c */ /* 0x000fe20003f6f018 */
[----:B------:R-:W-:Y:S04]  /*aab0*/  SHFL.IDX PT, R56, R61, RZ, 0x1c1f ;  /* 0x001c1fff3d387589 */ /* 0x000fe800000e0000 */
[----:B------:R-:W0:Y:S04]  /*aac0*/  SHFL.IDX PT, R57, R63, RZ, 0x1c1f ;  /* 0x001c1fff3f397589 */ /* 0x000e2800000e0000 */
[----:B------:R-:W-:Y:S04]  /*aad0*/  SHFL.IDX PT, R58, R61, 0x1, 0x1c1f ;  /* 0x003c1f003d3a7f89 */ /* 0x000fe800000e0000 */
[----:B------:R-:W1:Y:S01]  /*aae0*/  SHFL.IDX PT, R59, R63, 0x1, 0x1c1f ;  /* 0x003c1f003f3b7f89 */ /* 0x000e6200000e0000 */
[----:B--2---:R-:W-:Y:S01]  /*aaf0*/  IMAD R64, R64, 0x80, R65 ;  /* 0x0000008040407824 */ /* 0x004fe200078e0241 */
[----:B---3--:R-:W-:-:S03]  /*ab00*/  LOP3.LUT P0, RZ, R60, 0x3, RZ, 0xc0, !PT ;  /* 0x000000033cff7812 */ /* 0x008fc6000780c0ff */
[C---:B------:R-:W-:Y:S01]  /*ab10*/  VIADD R60, R64.reuse, 0x8 ;  /* 0x00000008403c7836 */ /* 0x040fe20000000000 */
[----:B------:R-:W-:-:S04]  /*ab20*/  ISETP.GE.OR P2, PT, R64, UR16, P0 ;  /* 0x0000001040007c0c */ /* 0x000fc80008746670 */
[----:B------:R-:W-:-:S09]  /*ab30*/  ISETP.GE.OR P0, PT, R60, UR16, P0 ;  /* 0x000000103c007c0c */ /* 0x000fd20008706670 */
[----:B0-----:R0:W-:Y:S01]  /*ab40*/  @!P2 ST.E desc[UR52][R56.64], R0 ;  /* 0x000000003800a985 */ /* 0x0011e2000c101934 */
[----:B------:R-:W-:-:S03]  /*ab50*/  ISETP.GE.AND P2, PT, R64, UR16, PT ;  /* 0x0000001040007c0c */ /* 0x000fc6000bf46270 */
[----:B-1----:R0:W-:Y:S01]  /*ab60*/  @!P0 ST.E desc[UR52][R58.64], R172 ;  /* 0x000000ac3a008985 */ /* 0x0021e2000c101934 */
[----:B------:R-:W-:Y:S01]  /*ab70*/  ISETP.GE.AND P0, PT, R60, UR16, PT ;  /* 0x000000103c007c0c */ /* 0x000fe2000bf06270 */
[----:B------:R-:W-:-:S12]  /*ab80*/  @P3 BRA `(.L_x_241) ;  /* 0x00000010000c3947 */ /* 0x000fd80003800000 */
[----:B0-----:R-:W-:Y:S01]  /*ab90*/  VIADD R0, R192, 0xffffff80 ;  /* 0xffffff80c0007836 */ /* 0x001fe20000000000 */
[----:B------:R-:W-:-:S04]  /*aba0*/  ULDC.64 UR14, c[0x0][0xaa0] ;  /* 0x0002a800000e7ab9 */ /* 0x000fc80000000a00 */
[----:B------:R-:W-:-:S04]  /*abb0*/  SHF.R.S32.HI R3, RZ, 0x1f, R0 ;  /* 0x0000001fff037819 */ /* 0x000fc80000011400 */
[----:B------:R-:W-:-:S04]  /*abc0*/  LEA.HI R3, R3, R0, RZ, 0x3 ;  /* 0x0000000003037211 */ /* 0x000fc800078f18ff */
[----:B------:R-:W-:Y:S02]  /*abd0*/  LOP3.LUT R5, R3, 0xfffffff8, RZ, 0xc0, !PT ;  /* 0xfffffff803057812 */ /* 0x000fe400078ec0ff */
[----:B------:R-:W-:Y:S01]  /*abe0*/  SHF.R.S32.HI R21, RZ, 0x3, R3 ;  /* 0x00000003ff157819 */ /* 0x000fe20000011403 */
[----:B------:R-:W-:Y:S02]  /*abf0*/  IMAD.MOV.U32 R3, RZ, RZ, 0x2 ;  /* 0x00000002ff037424 */ /* 0x000fe400078e00ff */
[----:B------:R-:W-:-:S04]  /*ac00*/  IMAD.IADD R20, R0, 0x1, -R5 ;  /* 0x0000000100147824 */ /* 0x000fc800078e0a05 */
[----:B------:R-:W-:-:S04]  /*ac10*/  IMAD.SHL.U32 R0, R20, 0x8, RZ ;  /* 0x0000000814007824 */ /* 0x000fc800078e00ff */
[----:B------:R-:W-:-:S04]  /*ac20*/  IMAD R2, R21, 0x40, R0 ;  /* 0x0000004015027824 */ /* 0x000fc800078e0200 */
[----:B------:R-:W-:-:S03]  /*ac30*/  IMAD.WIDE R2, R2, R3, UR10 ;  /* 0x0000000a02027e25 */ /* 0x000fc6000f8e0203 */
[C---:B------:R-:W-:Y:S02]  /*ac40*/  IADD3 R25, P2, R2.reuse, 0x3000, RZ ;  /* 0x0000300002197810 */ /* 0x040fe40007f5e0ff */
[C---:B------:R-:W-:Y:S02]  /*ac50*/  IADD3 R9, P4, R2.reuse, 0x1000, RZ ;  /* 0x0000100002097810 */ /* 0x040fe40007f9e0ff */
[----:B------:R-:W-:Y:S02]  /*ac60*/  IADD3 R13, P3, R2, 0x2000, RZ ;  /* 0x00002000020d7810 */ /* 0x000fe40007f7e0ff */
[----:B------:R-:W-:Y:S02]  /*ac70*/  LOP3.LUT R24, R25, 0x380, RZ, 0xc0, !PT ;  /* 0x0000038019187812 */ /* 0x000fe400078ec0ff */
[----:B------:R-:W-:Y:S02]  /*ac80*/  LOP3.LUT R8, R9, 0x380, RZ, 0xc0, !PT ;  /* 0x0000038009087812 */ /* 0x000fe400078ec0ff */
[----:B------:R-:W-:-:S02]  /*ac90*/  LOP3.LUT R12, R13, 0x380, RZ, 0xc0, !PT ;  /* 0x000003800d0c7812 */ /* 0x000fc400078ec0ff */
[----:B------:R-:W-:Y:S02]  /*aca0*/  SHF.R.U64 R24, R24, 0x3, RZ ;  /* 0x0000000318187819 */ /* 0x000fe400000012ff */
[----:B------:R-:W-:Y:S02]  /*acb0*/  SHF.R.U64 R8, R8, 0x3, RZ ;  /* 0x0000000308087819 */ /* 0x000fe400000012ff */
[----:B------:R-:W-:Y:S02]  /*acc0*/  SHF.R.U64 R12, R12, 0x3, RZ ;  /* 0x000000030c0c7819 */ /* 0x000fe400000012ff */
[----:B------:R-:W-:Y:S01]  /*acd0*/  LOP3.LUT R24, R24, R25, RZ, 0x3c, !PT ;  /* 0x0000001918187212 */ /* 0x000fe200078e3cff */
[--C-:B------:R-:W-:Y:S01]  /*ace0*/  IMAD.X R25, RZ, RZ, R3.reuse, P2 ;  /* 0x000000ffff197224 */ /* 0x100fe200010e0603 */
[----:B------:R-:W-:Y:S01]  /*acf0*/  LOP3.LUT R8, R8, R9, RZ, 0x3c, !PT ;  /* 0x0000000908087212 */ /* 0x000fe200078e3cff */
[--C-:B------:R-:W-:Y:S01]  /*ad00*/  IMAD.X R9, RZ, RZ, R3.reuse, P4 ;  /* 0x000000ffff097224 */ /* 0x100fe200020e0603 */
[----:B------:R-:W-:Y:S01]  /*ad10*/  LOP3.LUT R12, R12, R13, RZ, 0x3c, !PT ;  /* 0x0000000d0c0c7212 */ /* 0x000fe200078e3cff */
[----:B------:R-:W-:Y:S01]  /*ad20*/  IMAD.X R13, RZ, RZ, R3, P3 ;  /* 0x000000ffff0d7224 */ /* 0x000fe200018e0603 */
[C---:B------:R-:W-:Y:S01]  /*ad30*/  IADD3 R49, P2, R2.reuse, 0x9000, RZ ;  /* 0x0000900002317810 */ /* 0x040fe20007f5e0ff */
[----:B------:R-:W-:Y:S01]  /*ad40*/  UIMAD UR12, UR17, UR14, URZ ;  /* 0x0000000e110c72a4 */ /* 0x000fe2000f8e023f */
[C---:B------:R-:W-:Y:S01]  /*ad50*/  IADD3 R29, P0, R2.reuse, 0x4000, RZ ;  /* 0x00004000021d7810 */ /* 0x040fe20007f1e0ff */
[----:B------:R-:W-:Y:S01]  /*ad60*/  UIMAD.WIDE.U32 UR10, UR4, UR14, URZ ;  /* 0x0000000e040a72a5 */ /* 0x000fe2000f8e003f */
[C---:B------:R-:W-:Y:S01]  /*ad70*/  IADD3 R33, P6, R2.reuse, 0x5000, RZ ;  /* 0x0000500002217810 */ /* 0x040fe20007fde0ff */
[----:B------:R-:W-:Y:S01]  /*ad80*/  IMAD.U32 R82, RZ, RZ, UR38 ;  /* 0x00000026ff527e24 */ /* 0x000fe2000f8e00ff */
[C---:B------:R-:W-:Y:S01]  /*ad90*/  IADD3 R37, P5, R2.reuse, 0x6000, RZ ;  /* 0x0000600002257810 */ /* 0x040fe20007fbe0ff */
[----:B------:R-:W5:Y:S01]  /*ada0*/  LD.E.128 R8, desc[UR52][R8.64] ;  /* 0x0000003408087980 */ /* 0x000f62000c101d00 */
[----:B------:R-:W-:-:S02]  /*adb0*/  IADD3 R41, P4, R2, 0x7000, RZ ;  /* 0x0000700002297810 */ /* 0x000fc40007f9e0ff */
[C---:B------:R-:W-:Y:S01]  /*adc0*/  IADD3 R45, P3, R2.reuse, 0x8000, RZ ;  /* 0x00008000022d7810 */ /* 0x040fe20007f7e0ff */
[----:B------:R-:W5:Y:S01]  /*add0*/  LD.E.128 R12, desc[UR52][R12.64] ;  /* 0x000000340c0c7980 */ /* 0x000f62000c101d00 */
[----:B------:R-:W-:Y:S02]  /*ade0*/  LOP3.LUT R48, R49, 0x380, RZ, 0xc0, !PT ;  /* 0x0000038031307812 */ /* 0x000fe400078ec0ff */
[----:B------:R-:W-:Y:S01]  /*adf0*/  LOP3.LUT R7, R2, 0x380, RZ, 0xc0, !PT ;  /* 0x0000038002077812 */ /* 0x000fe200078ec0ff */
[----:B------:R-:W-:Y:S01]  /*ae00*/  UIMAD UR12, UR4, UR15, UR12 ;  /* 0x0000000f040c72a4 */ /* 0x000fe2000f8e020c */
[----:B------:R-:W-:Y:S01]  /*ae10*/  LOP3.LUT R28, R29, 0x380, RZ, 0xc0, !PT ;  /* 0x000003801d1c7812 */ /* 0x000fe200078ec0ff */
[----:B------:R-:W-:Y:S01]  /*ae20*/  @UP2 ULDC UR14, c[0x0][0xbec] ;  /* 0x0002fb00000e2ab9 */ /* 0x000fe20000000800 */
[----:B------:R-:W-:Y:S01]  /*ae30*/  LOP3.LUT R32, R33, 0x380, RZ, 0xc0, !PT ;  /* 0x0000038021207812 */ /* 0x000fe200078ec0ff */
[----:B------:R-:W5:Y:S01]  /*ae40*/  LD.E.128 R24, desc[UR52][R24.64] ;  /* 0x0000003418187980 */ /* 0x000f62000c101d00 */
[----:B------:R-:W-:-:S02]  /*ae50*/  LOP3.LUT R36, R37, 0x380, RZ, 0xc0, !PT ;  /* 0x0000038025247812 */ /* 0x000fc400078ec0ff */
[----:B------:R-:W-:Y:S02]  /*ae60*/  LOP3.LUT R40, R41, 0x380, RZ, 0xc0, !PT ;  /* 0x0000038029287812 */ /* 0x000fe400078ec0ff */
[----:B------:R-:W-:Y:S02]  /*ae70*/  LOP3.LUT R44, R45, 0x380, RZ, 0xc0, !PT ;  /* 0x000003802d2c7812 */ /* 0x000fe400078ec0ff */
[----:B------:R-:W-:Y:S02]  /*ae80*/  SHF.R.U64 R48, R48, 0x3, RZ ;  /* 0x0000000330307819 */ /* 0x000fe400000012ff */
[----:B------:R-:W-:Y:S02]  /*ae90*/  SHF.R.U64 R28, R28, 0x3, RZ ;  /* 0x000000031c1c7819 */ /* 0x000fe400000012ff */
[----:B------:R-:W-:Y:S02]  /*aea0*/  SHF.R.U64 R32, R32, 0x3, RZ ;  /* 0x0000000320207819 */ /* 0x000fe400000012ff */
[----:B------:R-:W-:-:S02]  /*aeb0*/  SHF.R.U64 R36, R36, 0x3, RZ ;  /* 0x0000000324247819 */ /* 0x000fc400000012ff */
[----:B------:R-:W-:Y:S02]  /*aec0*/  SHF.R.U64 R40, R40, 0x3, RZ ;  /* 0x0000000328287819 */ /* 0x000fe400000012ff */
[----:B------:R-:W-:Y:S02]  /*aed0*/  SHF.R.U64 R44, R44, 0x3, RZ ;  /* 0x000000032c2c7819 */ /* 0x000fe400000012ff */
[----:B------:R-:W-:Y:S01]  /*aee0*/  LOP3.LUT R48, R48, R49, RZ, 0x3c, !PT ;  /* 0x0000003130307212 */ /* 0x000fe200078e3cff */
[--C-:B------:R-:W-:Y:S01]  /*aef0*/  IMAD.X R49, RZ, RZ, R3.reuse, P2 ;  /* 0x000000ffff317224 */ /* 0x100fe200010e0603 */
        /* <DEDUP_REMOVED lines=9> */
[----:B------:R-:W-:Y:S01]  /*af90*/  IMAD.X R45, RZ, RZ, R3, P3 ;  /* 0x000000ffff2d7224 */ /* 0x000fe200018e0603 */
[----:B------:R-:W-:-:S02]  /*afa0*/  IADD3 R5, P2, R2, 0xf000, RZ ;  /* 0x0000f00002057810 */ /* 0x000fc40007f5e0ff */
[----:B------:R-:W-:Y:S01]  /*afb0*/  SHF.R.U64 R7, R7, 0x3, RZ ;  /* 0x0000000307077819 */ /* 0x000fe200000012ff */
[----:B------:R-:W-:Y:S01]  /*afc0*/  UIADD3 UR11, UR11, UR12, URZ ;  /* 0x0000000c0b0b7290 */ /* 0x000fe2000fffe03f */
[C---:B------:R-:W-:Y:S01]  /*afd0*/  IADD3 R53, P0, R2.reuse, 0xa000, RZ ;  /* 0x0000a00002357810 */ /* 0x040fe20007f1e0ff */
[----:B------:R-:W-:Y:S01]  /*afe0*/  IMAD.X R73, RZ, RZ, R3, P2 ;  /* 0x000000ffff497224 */ /* 0x000fe200010e0603 */
[C---:B------:R-:W-:Y:S01]  /*aff0*/  IADD3 R57, P6, R2.reuse, 0xb000, RZ ;  /* 0x0000b00002397810 */ /* 0x040fe20007fde0ff */
[----:B------:R-:W-:Y:S01]  /*b000*/  ULDC.64 UR12, c[0x0][0xae8] ;  /* 0x0002ba00000c7ab9 */ /* 0x000fe20000000a00 */
[C---:B------:R-:W-:Y:S01]  /*b010*/  IADD3 R61, P5, R2.reuse, 0xc000, RZ ;  /* 0x0000c000023d7810 */ /* 0x040fe20007fbe0ff */
[----:B------:R-:W-:Y:S01]  /*b020*/  USHF.R.S32.HI UR4, URZ, 0x1f, UR36 ;  /* 0x0000001f3f047899 */ /* 0x000fe20008011424 */
[C---:B------:R-:W-:Y:S01]  /*b030*/  IADD3 R65, P4, R2.reuse, 0xd000, RZ ;  /* 0x0000d00002417810 */ /* 0x040fe20007f9e0ff */
[----:B------:R-:W5:Y:S01]  /*b040*/  LD.E.128 R28, desc[UR52][R28.64] ;  /* 0x000000341c1c7980 */ /* 0x000f62000c101d00 */
[----:B------:R-:W-:-:S02]  /*b050*/  IADD3 R69, P3, R2, 0xe000, RZ ;  /* 0x0000e00002457810 */ /* 0x000fc40007f7e0ff */
[----:B------:R-:W-:Y:S01]  /*b060*/  LOP3.LUT R4, R5, 0x380, RZ, 0xc0, !PT ;  /* 0x0000038005047812 */ /* 0x000fe200078ec0ff */
[----:B------:R-:W5:Y:S01]  /*b070*/  LD.E.128 R32, desc[UR52][R32.64] ;  /* 0x0000003420207980 */ /* 0x000f62000c101d00 */
[----:B------:R-:W-:Y:S02]  /*b080*/  LOP3.LUT R52, R53, 0x380, RZ, 0xc0, !PT ;  /* 0x0000038035347812 */ /* 0x000fe400078ec0ff */
[----:B------:R-:W-:Y:S01]  /*b090*/  LOP3.LUT R56, R57, 0x380, RZ, 0xc0, !PT ;  /* 0x0000038039387812 */ /* 0x000fe200078ec0ff */
[----:B------:R-:W5:Y:S01]  /*b0a0*/  LD.E.128 R36, desc[UR52][R36.64] ;  /* 0x0000003424247980 */ /* 0x000f62000c101d00 */
[----:B------:R-:W-:Y:S02]  /*b0b0*/  LOP3.LUT R60, R61, 0x380, RZ, 0xc0, !PT ;  /* 0x000003803d3c7812 */ /* 0x000fe400078ec0ff */
[----:B------:R-:W-:Y:S01]  /*b0c0*/  LOP3.LUT R64, R65, 0x380, RZ, 0xc0, !PT ;  /* 0x0000038041407812 */ /* 0x000fe200078ec0ff */
[----:B------:R-:W5:Y:S01]  /*b0d0*/  LD.E.128 R40, desc[UR52][R40.64] ;  /* 0x0000003428287980 */ /* 0x000f62000c101d00 */
[----:B------:R-:W-:-:S02]  /*b0e0*/  LOP3.LUT R68, R69, 0x380, RZ, 0xc0, !PT ;  /* 0x0000038045447812 */ /* 0x000fc400078ec0ff */
[----:B------:R-:W-:Y:S01]  /*b0f0*/  SHF.R.U64 R4, R4, 0x3, RZ ;  /* 0x0000000304047819 */ /* 0x000fe200000012ff */
[----:B------:R-:W5:Y:S01]  /*b100*/  LD.E.128 R44, desc[UR52][R44.64] ;  /* 0x000000342c2c7980 */ /* 0x000f62000c101d00 */
[----:B------:R-:W-:Y:S02]  /*b110*/  SHF.R.U64 R52, R52, 0x3, RZ ;  /* 0x0000000334347819 */ /* 0x000fe400000012ff */
[----:B------:R-:W-:Y:S01]  /*b120*/  SHF.R.U64 R56, R56, 0x3, RZ ;  /* 0x0000000338387819 */ /* 0x000fe200000012ff */
[----:B------:R-:W5:Y:S01]  /*b130*/  LD.E.128 R48, desc[UR52][R48.64] ;  /* 0x0000003430307980 */ /* 0x000f62000c101d00 */
[----:B------:R-:W-:Y:S02]  /*b140*/  SHF.R.U64 R60, R60, 0x3, RZ ;  /* 0x000000033c3c7819 */ /* 0x000fe400000012ff */
[----:B------:R-:W-:Y:S02]  /*b150*/  SHF.R.U64 R64, R64, 0x3, RZ ;  /* 0x0000000340407819 */ /* 0x000fe400000012ff */
[----:B------:R-:W-:-:S02]  /*b160*/  SHF.R.U64 R68, R68, 0x3, RZ ;  /* 0x0000000344447819 */ /* 0x000fc400000012ff */
[----:B------:R-:W-:Y:S01]  /*b170*/  LOP3.LUT R2, R7, R2, RZ, 0x3c, !PT ;  /* 0x0000000207027212 */ /* 0x000fe200078e3cff */
[----:B------:R-:W-:Y:S01]  /*b180*/  UIMAD.WIDE.U32 UR10, UR40, UR12, UR10 ;  /* 0x0000000c280a72a5 */ /* 0x000fe2000f8e000a */
        /* <DEDUP_REMOVED lines=10> */
[----:B------:R-:W-:Y:S01]  /*b230*/  LOP3.LUT R72, R4, R5, RZ, 0x3c, !PT ;  /* 0x0000000504487212 */ /* 0x000fe200078e3cff */
[----:B------:R-:W-:Y:S01]  /*b240*/  UIMAD UR11, UR40, UR13, UR11 ;  /* 0x0000000d280b72a4 */ /* 0x000fe2000f8e020b */
[----:B------:R0:W5:Y:S02]  /*b250*/  LD.E.128 R4, desc[UR52][R2.64] ;  /* 0x0000003402047980 */ /* 0x000164000c101d00 */
[----:B------:R-:W-:-:S02]  /*b260*/  ULDC.64 UR12, c[0x0][0xaf0] ;  /* 0x0002bc00000c7ab9 */ /* 0x000fc40000000a00 */
[----:B------:R-:W-:Y:S01]  /*b270*/  UIMAD UR4, UR4, UR12, URZ ;  /* 0x0000000c040472a4 */ /* 0x000fe2000f8e023f */
[----:B------:R-:W5:Y:S01]  /*b280*/  LD.E.128 R52, desc[UR52][R52.64] ;  /* 0x0000003434347980 */ /* 0x000f62000c101d00 */
[----:B------:R-:W-:-:S03]  /*b290*/  IMAD R82, R82, 0x80, R21 ;  /* 0x0000008052527824 */ /* 0x000fc600078e0215 */
[----:B------:R-:W5:Y:S01]  /*b2a0*/  LD.E.128 R56, desc[UR52][R56.64] ;  /* 0x0000003438387980 */ /* 0x000f62000c101d00 */
[----:B0-----:R-:W-:Y:S02]  /*b2b0*/  IMAD.U32 R3, RZ, RZ, UR38 ;  /* 0x00000026ff037e24 */ /* 0x001fe4000f8e00ff */
[----:B------:R-:W-:Y:S01]  /*b2c0*/  IMAD R2, R20, 0x20, R21 ;  /* 0x0000002014027824 */ /* 0x000fe200078e0215 */
[----:B------:R-:W5:Y:S03]  /*b2d0*/  LD.E.128 R60, desc[UR52][R60.64] ;  /* 0x000000343c3c7980 */ /* 0x000f66000c101d00 */
[----:B------:R-:W-:Y:S01]  /*b2e0*/  IMAD R76, R3, 0x80, R2 ;  /* 0x00000080034c7824 */ /* 0x000fe200078e0202 */
[----:B------:R-:W-:Y:S01]  /*b2f0*/  UIMAD UR4, UR36, UR13, UR4 ;  /* 0x0000000d240472a4 */ /* 0x000fe2000f8e0204 */
[----:B------:R-:W5:Y:S02]  /*b300*/  LD.E.128 R64, desc[UR52][R64.64] ;  /* 0x0000003440407980 */ /* 0x000f64000c101d00 */
[----:B------:R-:W-:Y:S01]  /*b310*/  @P1 IMAD.HI.U32 R2, R76, UR14, RZ ;  /* 0x0000000e4c021c27 */ /* 0x000fe2000f8e00ff */
[----:B------:R-:W-:Y:S01]  /*b320*/  UIMAD.WIDE.U32 UR36, UR36, UR12, UR10 ;  /* 0x0000000c242472a5 */ /* 0x000fe2000f8e000a */
[----:B------:R-:W5:Y:S02]  /*b330*/  LD.E.128 R68, desc[UR52][R68.64] ;  /* 0x0000003444447980 */ /* 0x000f64000c101d00 */
[----:B------:R-:W-:Y:S01]  /*b340*/  @UP2 ULDC UR10, c[0x0][0xbf0] ;  /* 0x0002fc00000a2ab9 */ /* 0x000fe20000000800 */
[----:B------:R-:W-:Y:S01]  /*b350*/  IMAD.MOV.U32 R77, RZ, RZ, R76 ;  /* 0x000000ffff4d7224 */ /* 0x000fe200078e004c */
[----:B------:R-:W-:Y:S01]  /*b360*/  @P1 SHF.R.U32.HI R77, RZ, UR10, R2 ;  /* 0x0000000aff4d1c19 */ /* 0x000fe20008011602 */
[----:B------:R-:W-:Y:S01]  /*b370*/  UIADD3 UR4, UR37, UR4, URZ ;  /* 0x0000000425047290 */ /* 0x000fe2000fffe03f */
[----:B------:R-:W5:Y:S01]  /*b380*/  LD.E.128 R72, desc[UR52][R72.64] ;  /* 0x0000003448487980 */ /* 0x000f62000c101d00 */
[----:B------:R-:W-:Y:S01]  /*b390*/  ULDC.64 UR10, c[0x0][0xae0] ;  /* 0x0002b800000a7ab9 */ /* 0x000fe20000000a00 */
[--C-:B------:R-:W-:Y:S01]  /*b3a0*/  SHF.R.S32.HI R20, RZ, 0x1f, R77.reuse ;  /* 0x0000001fff147819 */ /* 0x100fe2000001144d */
[----:B------:R-:W-:Y:S01]  /*b3b0*/  IMAD.MOV R79, RZ, RZ, -R77 ;  /* 0x000000ffff4f7224 */ /* 0x000fe200078e0a4d */
[----:B------:R-:W-:Y:S01]  /*b3c0*/  @!PT LDS RZ, [RZ] ;  /* 0x00000000fffff984 */ /* 0x000fe20000000800 */
[----:B------:R-:W-:Y:S01]  /*b3d0*/  @!PT LDS RZ, [RZ] ;  /* 0x00000000fffff984 */ /* 0x000fe20000000800 */
[----:B------:R-:W-:Y:S01]  /*b3e0*/  @!PT LDS RZ, [RZ] ;  /* 0x00000000fffff984 */ /* 0x000fe20000000800 */
[----:B------:R-:W-:Y:S01]  /*b3f0*/  @!PT LDS RZ, [RZ] ;  /* 0x00000000fffff984 */ /* 0x000fe20000000800 */
[----:B------:R0:W-:Y:S06]  /*b400*/  MEMBAR.ALL.CTA ;  /* 0x0000000000007992 */ /* 0x0001ec0000008000 */
[----:B0-----:R-:W0:Y:S01]  /*b410*/  FENCE.VIEW.ASYNC.S ;  /* 0x00000000000073c6 */ /* 0x001e220000000000 */
[----:B------:R-:W-:-:S02]  /*b420*/  IMAD.U32 R3, RZ, RZ, UR37 ;  /* 0x00000025ff037e24 */ /* 0x000fc4000f8e00ff */
[----:B------:R-:W-:Y:S02]  /*b430*/  IMAD R20, R20, UR10, RZ ;  /* 0x0000000a14147c24 */ /* 0x000fe4000f8e02ff */
[----:B------:R-:W-:Y:S02]  /*b440*/  IMAD R79, R79, UR9, R76 ;  /* 0x000000094f4f7c24 */ /* 0x000fe4000f8e024c */
[----:B------:R-:W-:Y:S02]  /*b450*/  IMAD.U32 R2, RZ, RZ, UR36 ;  /* 0x00000024ff027e24 */ /* 0x000fe4000f8e00ff */
[----:B------:R-:W-:Y:S02]  /*b460*/  IMAD.U32 R3, RZ, RZ, UR4 ;  /* 0x00000004ff037e24 */ /* 0x000fe4000f8e00ff */
[C---:B------:R-:W-:Y:S01]  /*b470*/  IMAD R81, R77.reuse, UR11, R20 ;  /* 0x0000000b4d517c24 */ /* 0x040fe2000f8e0214 */
[----:B------:R-:W-:Y:S01]  /*b480*/  SHF.R.S32.HI R20, RZ, 0x1f, R79 ;  /* 0x0000001fff147819 */ /* 0x000fe2000001144f */
[----:B------:R-:W-:Y:S01]  /*b490*/  IMAD.WIDE.U32 R2, R77, UR10, R2 ;  /* 0x0000000a4d027c25 */ /* 0x000fe2000f8e0002 */
[----:B------:R-:W-:-:S03]  /*b4a0*/  ULDC.64 UR10, c[0x0][0xad8] ;  /* 0x0002b600000a7ab9 */ /* 0x000fc60000000a00 */
[----:B------:R-:W-:Y:S02]  /*b4b0*/  IMAD.IADD R3, R3, 0x1, R81 ;  /* 0x0000000103037824 */ /* 0x000fe400078e0251 */
[----:B------:R-:W-:Y:S02]  /*b4c0*/  IMAD R20, R20, UR10, RZ ;  /* 0x0000000a14147c24 */ /* 0x000fe4000f8e02ff */
[----:B------:R-:W-:-:S04]  /*b4d0*/  IMAD.WIDE.U32 R2, R79, UR10, R2 ;  /* 0x0000000a4f027c25 */ /* 0x000fc8000f8e0002 */
[----:B------:R-:W-:Y:S01]  /*b4e0*/  IMAD R21, R79, UR11, R20 ;  /* 0x0000000b4f157c24 */ /* 0x000fe2000f8e0214 */
[----:B------:R-:W-:Y:S02]  /*b4f0*/  ULDC.64 UR10, c[0x0][0xa80] ;  /* 0x0002a000000a7ab9 */ /* 0x000fe40000000a00 */
[----:B------:R-:W-:Y:S01]  /*b500*/  LEA R80, P2, R2, UR10, 0x1 ;  /* 0x0000000a02507c11 */ /* 0x000fe2000f8408ff */
[----:B------:R-:W-:Y:S01]  /*b510*/  IMAD.IADD R3, R3, 0x1, R21 ;  /* 0x0000000103037824 */ /* 0x000fe200078e0215 */
[----:B------:R-:W-:-:S04]  /*b520*/  UIADD3 UR8, UR8, 0x38820, URZ ;  /* 0x0003882008087890 */ /* 0x000fc8000fffe03f */
[----:B------:R-:W-:Y:S02]  /*b530*/  LEA.HI.X R81, R2, UR11, R3, 0x1, P2 ;  /* 0x0000000b02517c11 */ /* 0x000fe400090f0c03 */
[C---:B------:R-:W-:Y:S01]  /*b540*/  ISETP.GE.AND P2, PT, R82.reuse, UR16, PT ;  /* 0x0000001052007c0c */ /* 0x040fe2000bf46270 */
[----:B------:R-:W-:Y:S01]  /*b550*/  UPRMT UR8, URZ, 0x654, UR8 ;  /* 0x000006543f087896 */ /* 0x000fe20008000008 */
[C---:B------:R-:W-:Y:S02]  /*b560*/  VIADD R20, R82.reuse, 0x20 ;  /* 0x0000002052147836 */ /* 0x040fe40000000000 */
[----:B------:R-:W-:Y:S02]  /*b570*/  VIADD R76, R82, 0x40 ;  /* 0x00000040524c7836 */ /* 0x000fe40000000000 */
[C---:B------:R-:W-:Y:S02]  /*b580*/  VIADD R86, R0.reuse, 0x80 ;  /* 0x0000008000567836 */ /* 0x040fe40000000000 */
[----:B------:R-:W-:-:S02]  /*b590*/  VIADD R88, R0, 0xc0 ;  /* 0x000000c000587836 */ /* 0x000fc40000000000 */
[----:B------:R-:W-:Y:S01]  /*b5a0*/  VIADD R84, R0, 0x40 ;  /* 0x0000004000547836 */ /* 0x000fe20000000000 */
[----:B0-----:R-:W-:Y:S01]  /*b5b0*/  SYNCS.ARRIVE.TRANS64.RED.A1T0 RZ, [UR8], RZ ;  /* 0x000000ffffff79a7 */ /* 0x001fe20008100408 */
[----:B------:R0:W1:Y:S01]  /*b5c0*/  SHFL.IDX PT, R83, R80, RZ, 0x181f ;  /* 0x00181fff50537589 */ /* 0x00006200000e0000 */
[----:B------:R-:W-:Y:S03]  /*b5d0*/  BSSY B1, `(.L_x_242) ;  /* 0x000001a000017945 */ /* 0x000fe60003800000 */
[----:B------:R0:W2:Y:S01]  /*b5e0*/  SHFL.IDX PT, R79, R81, RZ, 0x181f ;  /* 0x00181fff514f7589 */ /* 0x0000a200000e0000 */
[----:B------:R-:W-:Y:S02]  /*b5f0*/  ISETP.GE.AND P1, PT, R20, UR16, PT ;  /* 0x0000001014007c0c */ /* 0x000fe4000bf26270 */
[----:B------:R-:W-:Y:S02]  /*b600*/  ISETP.GE.AND P0, PT, R76, UR16, PT ;  /* 0x000000104c007c0c */ /* 0x000fe4000bf06270 */
[----:B------:R-:W-:-:S02]  /*b610*/  SHF.R.S32.HI R90, RZ, 0x1f, R0 ;  /* 0x0000001fff5a7819 */ /* 0x000fc40000011400 */
[----:B------:R-:W-:Y:S02]  /*b620*/  SHF.R.S32.HI R85, RZ, 0x1f, R86 ;  /* 0x0000001fff557819 */ /* 0x000fe40000011456 */
[----:B------:R-:W-:Y:S02]  /*b630*/  SHF.R.S32.HI R87, RZ, 0x1f, R88 ;  /* 0x0000001fff577819 */ /* 0x000fe40000011458 */
[----:B------:R-:W-:Y:S01]  /*b640*/  SHF.R.S32.HI R89, RZ, 0x1f, R84 ;  /* 0x0000001fff597819 */ /* 0x000fe20000011454 */
[----:B0-----:R-:W-:Y:S06]  /*b650*/  @P2 BRA `(.L_x_243) ;  /* 0x0000000000442947 */ /* 0x001fec0003800000 */
[----:B------:R-:W-:Y:S02]  /*b660*/  ULDC UR4, c[0x0][0xac8] ;  /* 0x0002b20000047ab9 */ /* 0x000fe40000000800 */
[----:B------:R-:W-:Y:S02]  /*b670*/  ISETP.GE.AND P5, PT, R0, UR4, PT ;  /* 0x0000000400007c0c */ /* 0x000fe4000bfa6270 */
[----:B------:R-:W-:Y:S02]  /*b680*/  ISETP.GE.AND P4, PT, R84, UR4, PT ;  /* 0x0000000454007c0c */ /* 0x000fe4000bf86270 */
[----:B------:R-:W-:Y:S02]  /*b690*/  ISETP.GE.AND P3, PT, R86, UR4, PT ;  /* 0x0000000456007c0c */ /* 0x000fe4000bf66270 */
[----:B------:R-:W-:-:S07]  /*b6a0*/  ISETP.GE.AND P2, PT, R88, UR4, PT ;  /* 0x0000000458007c0c */ /* 0x000fce000bf46270 */
[----:B-1----:R-:W-:-:S04]  /*b6b0*/  @!P5 LEA R2, P6, R0, R83, 0x1 ;  /* 0x000000530002d211 */ /* 0x002fc800078c08ff */
[----:B--2---:R-:W-:Y:S02]  /*b6c0*/  @!P5 LEA.HI.X R3, R0, R79, R90, 0x1, P6 ;  /* 0x0000004f0003d211 */ /* 0x004fe400030f0c5a */
[----:B------:R-:W-:-:S03]  /*b6d0*/  @!P4 LEA R20, P6, R84, R83, 0x1 ;  /* 0x000000535414c211 */ /* 0x000fc600078c08ff */
[----:B-----5:R0:W-:Y:S01]  /*b6e0*/  @!P5 ST.E.128 desc[UR52][R2.64], R4 ;  /* 0x000000040200d985 */ /* 0x0201e2000c101d34 */
[----:B------:R-:W-:Y:S02]  /*b6f0*/  @!P4 LEA.HI.X R21, R84, R79, R89, 0x1, P6 ;  /* 0x0000004f5415c211 */ /* 0x000fe400030f0c59 */
[----:B------:R-:W-:-:S03]  /*b700*/  @!P3 LEA R76, P6, R86, R83, 0x1 ;  /* 0x00000053564cb211 */ /* 0x000fc600078c08ff */
[----:B------:R0:W-:Y:S01]  /*b710*/  @!P4 ST.E.128 desc[UR52][R20.64], R28 ;  /* 0x0000001c1400c985 */ /* 0x0001e2000c101d34 */
[----:B------:R-:W-:Y:S02]  /*b720*/  @!P3 LEA.HI.X R77, R86, R79, R85, 0x1, P6 ;  /* 0x0000004f564db211 */ /* 0x000fe400030f0c55 */
[----:B------:R-:W-:-:S03]  /*b730*/  @!P2 LEA R78, P6, R88, R83, 0x1 ;  /* 0x00000053584ea211 */ /* 0x000fc600078c08ff */
[----:B------:R0:W-:Y:S01]  /*b740*/  @!P3 ST.E.128 desc[UR52][R76.64], R44 ;  /* 0x0000002c4c00b985 */ /* 0x0001e2000c101d34 */
[----:B------:R-:W-:-:S05]  /*b750*/  @!P2 LEA.HI.X R79, R88, R79, R87, 0x1, P6 ;  /* 0x0000004f584fa211 */ /* 0x000fca00030f0c57 */
[----:B------:R0:W-:Y:S04]  /*b760*/  @!P2 ST.E.128 desc[UR52][R78.64], R60 ;  /* 0x0000003c4e00a985 */ /* 0x0001e8000c101d34 */
.L_x_243:
[----:B------:R-:W-:Y:S05]  /*b770*/  BSYNC B1 ;  /* 0x0000000000017941 */ /* 0x000fea0003800000 */
.L_x_242:
[----:B0-----:R0:W3:Y:S01]  /*b780*/  SHFL.IDX PT, R21, R81, 0x1, 0x181f ;  /* 0x00381f0051157f89 */ /* 0x0010e200000e0000 */
[----:B------:R-:W-:Y:S03]  /*b790*/  BSSY B1, `(.L_x_244) ;  /* 0x0000014000017945 */ /* 0x000fe60003800000 */
[----:B-----5:R0:W4:Y:S01]  /*b7a0*/  SHFL.IDX PT, R7, R80, 0x1, 0x181f ;  /* 0x00381f0050077f89 */ /* 0x02012200000e0000 */
[----:B------:R-:W-:Y:S05]  /*b7b0*/  @P1 BRA `(.L_x_245) ;  /* 0x0000000000441947 */ /* 0x000fea0003800000 */
[----:B------:R-:W-:Y:S02]  /*b7c0*/  ULDC UR4, c[0x0][0xac8] ;  /* 0x0002b20000047ab9 */ /* 0x000fe40000000800 */
[----:B------:R-:W-:Y:S02]  /*b7d0*/  ISETP.GE.AND P4, PT, R0, UR4, PT ;  /* 0x0000000400007c0c */ /* 0x000fe4000bf86270 */
[----:B------:R-:W-:Y:S02]  /*b7e0*/  ISETP.GE.AND P3, PT, R84, UR4, PT ;  /* 0x0000000454007c0c */ /* 0x000fe4000bf66270 */
[----:B------:R-:W-:Y:S02]  /*b7f0*/  ISETP.GE.AND P2, PT, R86, UR4, PT ;  /* 0x0000000456007c0c */ /* 0x000fe4000bf46270 */
[----:B------:R-:W-:-:S07]  /*b800*/  ISETP.GE.AND P1, PT, R88, UR4, PT ;  /* 0x0000000458007c0c */ /* 0x000fce000bf26270 */
[-C--:B----4-:R-:W-:Y:S02]  /*b810*/  @!P4 LEA R2, P6, R0, R7.reuse, 0x1 ;  /* 0x000000070002c211 */ /* 0x090fe400078c08ff */
[----:B------:R-:W-:Y:S02]  /*b820*/  @!P3 LEA R4, P5, R84, R7, 0x1 ;  /* 0x000000075404b211 */ /* 0x000fe400078a08ff */
[----:B---3--:R-:W-:Y:S02]  /*b830*/  @!P4 LEA.HI.X R3, R0, R21, R90, 0x1, P6 ;  /* 0x000000150003c211 */ /* 0x008fe400030f0c5a */
[----:B------:R-:W-:Y:S02]  /*b840*/  @!P2 LEA R6, P6, R86, R7, 0x1 ;  /* 0x000000075606a211 */ /* 0x000fe400078c08ff */
[----:B------:R-:W-:Y:S01]  /*b850*/  @!P3 LEA.HI.X R5, R84, R21, R89, 0x1, P5 ;  /* 0x000000155405b211 */ /* 0x000fe200028f0c59 */
[----:B------:R3:W-:Y:S01]  /*b860*/  @!P4 ST.E.128 desc[UR52][R2.64], R8 ;  /* 0x000000080200c985 */ /* 0x0007e2000c101d34 */
[----:B------:R-:W-:-:S02]  /*b870*/  @!P1 LEA R20, P5, R88, R7, 0x1 ;  /* 0x0000000758149211 */ /* 0x000fc400078a08ff */
[-C--:B------:R-:W-:Y:S01]  /*b880*/  @!P2 LEA.HI.X R7, R86, R21.reuse, R85, 0x1, P6 ;  /* 0x000000155607a211 */ /* 0x080fe200030f0c55 */
[----:B------:R3:W-:Y:S01]  /*b890*/  @!P3 ST.E.128 desc[UR52][R4.64], R32 ;  /* 0x000000200400b985 */ /* 0x0007e2000c101d34 */
[----:B------:R-:W-:-:S03]  /*b8a0*/  @!P1 LEA.HI.X R21, R88, R21, R87, 0x1, P5 ;  /* 0x0000001558159211 */ /* 0x000fc600028f0c57 */
[----:B------:R3:W-:Y:S04]  /*b8b0*/  @!P2 ST.E.128 desc[UR52][R6.64], R48 ;  /* 0x000000300600a985 */ /* 0x0007e8000c101d34 */
[----:B------:R3:W-:Y:S02]  /*b8c0*/  @!P1 ST.E.128 desc[UR52][R20.64], R64 ;  /* 0x0000004014009985 */ /* 0x0007e4000c101d34 */
.L_x_245:
[----:B------:R-:W-:Y:S05]  /*b8d0*/  BSYNC B1 ;  /* 0x0000000000017941 */ /* 0x000fea0003800000 */
.L_x_244:
[----:B---3--:R3:W0:Y:S01]  /*b8e0*/  SHFL.IDX PT, R9, R81, 0x2, 0x181f ;  /* 0x00581f0051097f89 */ /* 0x00862200000e0000 */
[----:B------:R-:W-:Y:S03]  /*b8f0*/  BSSY B1, `(.L_x_246) ;  /* 0x0000014000017945 */ /* 0x000fe60003800000 */
[----:B------:R3:W0:Y:S01]  /*b900*/  SHFL.IDX PT, R5, R80, 0x2, 0x181f ;  /* 0x00581f0050057f89 */ /* 0x00062200000e0000 */
[----:B------:R-:W-:Y:S05]  /*b910*/  @P0 BRA `(.L_x_247) ;  /* 0x0000000000440947 */ /* 0x000fea0003800000 */
[----:B------:R-:W-:Y:S02]  /*b920*/  ULDC UR4, c[0x0][0xac8] ;  /* 0x0002b20000047ab9 */ /* 0x000fe40000000800 */
[----:B------:R-:W-:Y:S02]  /*b930*/  ISETP.GE.AND P3, PT, R0, UR4, PT ;  /* 0x0000000400007c0c */ /* 0x000fe4000bf66270 */
[----:B------:R-:W-:Y:S02]  /*b940*/  ISETP.GE.AND P2, PT, R84, UR4, PT ;  /* 0x0000000454007c0c */ /* 0x000fe4000bf46270 */
[----:B------:R-:W-:Y:S02]  /*b950*/  ISETP.GE.AND P1, PT, R86, UR4, PT ;  /* 0x0000000456007c0c */ /* 0x000fe4000bf26270 */
[----:B------:R-:W-:-:S07]  /*b960*/  ISETP.GE.AND P0, PT, R88, UR4, PT ;  /* 0x0000000458007c0c */ /* 0x000fce000bf06270 */
[-C--:B0-----:R-:W-:Y:S02]  /*b970*/  @!P3 LEA R2, P6, R0, R5.reuse, 0x1 ;  /* 0x000000050002b211 */ /* 0x081fe400078c08ff */
[-C--:B------:R-:W-:Y:S02]  /*b980*/  @!P2 LEA R4, P5, R84, R5.reuse, 0x1 ;  /* 0x000000055404a211 */ /* 0x080fe400078a08ff */
[----:B------:R-:W-:Y:S02]  /*b990*/  @!P1 LEA R6, P4, R86, R5, 0x1 ;  /* 0x0000000556069211 */ /* 0x000fe400078808ff */
[----:B------:R-:W-:Y:S02]  /*b9a0*/  @!P3 LEA.HI.X R3, R0, R9, R90, 0x1, P6 ;  /* 0x000000090003b211 */ /* 0x000fe400030f0c5a */
[----:B------:R-:W-:Y:S02]  /*b9b0*/  @!P0 LEA R8, P6, R88, R5, 0x1 ;  /* 0x0000000558088211 */ /* 0x000fe400078c08ff */
[-C--:B------:R-:W-:Y:S01]  /*b9c0*/  @!P2 LEA.HI.X R5, R84, R9.reuse, R89, 0x1, P5 ;  /* 0x000000095405a211 */ /* 0x080fe200028f0c59 */
[----:B------:R0:W-:Y:S01]  /*b9d0*/  @!P3 ST.E.128 desc[UR52][R2.64], R12 ;  /* 0x0000000c0200b985 */ /* 0x0001e2000c101d34 */
[----:B----4-:R-:W-:-:S02]  /*b9e0*/  @!P1 LEA.HI.X R7, R86, R9, R85, 0x1, P4 ;  /* 0x0000000956079211 */ /* 0x010fc400020f0c55 */
[----:B------:R-:W-:Y:S01]  /*b9f0*/  @!P0 LEA.HI.X R9, R88, R9, R87, 0x1, P6 ;  /* 0x0000000958098211 */ /* 0x000fe200030f0c57 */
[----:B------:R0:W-:Y:S04]  /*ba00*/  @!P2 ST.E.128 desc[UR52][R4.64], R36 ;  /* 0x000000240400a985 */ /* 0x0001e8000c101d34 */
[----:B------:R0:W-:Y:S04]  /*ba10*/  @!P1 ST.E.128 desc[UR52][R6.64], R52 ;  /* 0x0000003406009985 */ /* 0x0001e8000c101d34 */
[----:B------:R0:W-:Y:S02]  /*ba20*/  @!P0 ST.E.128 desc[UR52][R8.64], R68 ;  /* 0x0000004408008985 */ /* 0x0001e4000c101d34 */
.L_x_247:
[----:B------:R-:W-:Y:S05]  /*ba30*/  BSYNC B1 ;  /* 0x0000000000017941 */ /* 0x000fea0003800000 */
.L_x_246:
[----:B0-----:R-:W-:Y:S01]  /*ba40*/  VIADD R2, R82, 0x60 ;  /* 0x0000006052027836 */ /* 0x001fe20000000000 */
[----:B---3--:R-:W0:Y:S04]  /*ba50*/  SHFL.IDX PT, R81, R81, 0x3, 0x181f ;  /* 0x00781f0051517f89 */ /* 0x008e2800000e0000 */
[----:B------:R-:W-:Y:S01]  /*ba60*/  ISETP.GE.AND P0, PT, R2, UR16, PT ;  /* 0x0000001002007c0c */ /* 0x000fe2000bf06270 */
[----:B------:R3:W0:-:S12]  /*ba70*/  SHFL.IDX PT, R9, R80, 0x3, 0x181f ;  /* 0x00781f0050097f89 */ /* 0x00061800000e0000 */
[----:B---3--:R-:W-:Y:S05]  /*ba80*/  @P0 BRA `(.L_x_248) ;  /* 0x0000002400ec0947 */ /* 0x008fea0003800000 */
[----:B------:R-:W-:Y:S02]  /*ba90*/  ULDC UR4, c[0x0][0xac8] ;  /* 0x0002b20000047ab9 */ /* 0x000fe40000000800 */
[----:B------:R-:W-:Y:S02]  /*baa0*/  ISETP.GE.AND P3, PT, R0, UR4, PT ;  /* 0x0000000400007c0c */ /* 0x000fe4000bf66270 */
[----:B------:R-:W-:Y:S02]  /*bab0*/  ISETP.GE.AND P4, PT, R84, UR4, PT ;  /* 0x0000000454007c0c */ /* 0x000fe4000bf86270 */
[----:B------:R-:W-:-:S09]  /*bac0*/  ISETP.GE.AND P5, PT, R86, UR4, PT ;  /* 0x0000000456007c0c */ /* 0x000fd2000bfa6270 */
[-C--:B0-----:R-:W-:Y:S02]  /*bad0*/  @!P3 LEA R2, P0, R0, R9.reuse, 0x1 ;  /* 0x000000090002b211 */ /* 0x081fe400078008ff */
[-C--:B------:R-:W-:Y:S02]  /*bae0*/  @!P4 LEA R4, P1, R84, R9.reuse, 0x1 ;  /* 0x000000095404c211 */ /* 0x080fe400078208ff */
[----:B------:R-:W-:Y:S02]  /*baf0*/  @!P5 LEA R6, P2, R86, R9, 0x1 ;  /* 0x000000095606d211 */ /* 0x000fe400078408ff */
[-C--:B------:R-:W-:Y:S02]  /*bb00*/  @!P3 LEA.HI.X R3, R0, R81.reuse, R90, 0x1, P0 ;  /* 0x000000510003b211 */ /* 0x080fe400000f0c5a */
[-C--:B------:R-:W-:Y:S02]  /*bb10*/  @!P4 LEA.HI.X R5, R84, R81.reuse, R89, 0x1, P1 ;  /* 0x000000515405c211 */ /* 0x080fe400008f0c59 */
[----:B----4-:R-:W-:Y:S01]  /*bb20*/  @!P5 LEA.HI.X R7, R86, R81, R85, 0x1, P2 ;  /* 0x000000515607d211 */ /* 0x010fe200010f0c55 */
[----:B------:R3:W-:Y:S01]  /*bb30*/  @!P3 ST.E.128 desc[UR52][R2.64], R24 ;  /* 0x000000180200b985 */ /* 0x0007e2000c101d34 */
[----:B------:R-:W-:-:S03]  /*bb40*/  ISETP.GE.AND P0, PT, R88, UR4, PT ;  /* 0x0000000458007c0c */ /* 0x000fc6000bf06270 */
[----:B------:R3:W-:Y:S04]  /*bb50*/  @!P4 ST.E.128 desc[UR52][R4.64], R40 ;  /* 0x000000280400c985 */ /* 0x0007e8000c101d34 */
[----:B------:R3:W-:Y:S06]  /*bb60*/  @!P5 ST.E.128 desc[UR52][R6.64], R56 ;  /* 0x000000380600d985 */ /* 0x0007ec000c101d34 */
[----:B------:R-:W-:Y:S05]  /*bb70*/  @P0 BRA `(.L_x_248) ;  /* 0x0000002400b00947 */ /* 0x000fea0003800000 */
[----:B---3--:R-:W-:-:S04]  /*bb80*/  LEA R2, P0, R88, R9, 0x1 ;  /* 0x0000000958027211 */ /* 0x008fc800078008ff */
[----:B------:R-:W-:-:S05]  /*bb90*/  LEA.HI.X R3, R88, R81, R87, 0x1, P0 ;  /* 0x0000005158037211 */ /* 0x000fca00000f0c57 */
[----:B------:R0:W-:Y:S01]  /*bba0*/  ST.E.128 desc[UR52][R2.64], R72 ;  /* 0x0000004802007985 */ /* 0x0001e2000c101d34 */
[----:B------:R-:W-:Y:S05]  /*bbb0*/  BRA `(.L_x_248) ;  /* 0x0000002400a07947 */ /* 0x000fea0003800000 */
.L_x_241:
[----:B------:R-:W-:Y:S01]  /*bbc0*/  ULDC.64 UR14, c[0x0][0xb08] ;  /* 0x0002c200000e7ab9 */ /* 0x000fe20000000a00 */
[----:B0-----:R-:W-:Y:S01]  /*bbd0*/  IMAD.MOV.U32 R59, RZ, RZ, R62 ;  /* 0x000000ffff3b7224 */ /* 0x001fe200078e003e */
[----:B------:R-:W-:Y:S01]  /*bbe0*/  UIMAD UR12, UR17, UR14, URZ ;  /* 0x0000000e110c72a4 */ /* 0x000fe2000f8e023f */
[C---:B------:R-:W-:Y:S01]  /*bbf0*/  VIADD R167, R16.reuse, 0x48 ;  /* 0x0000004810a77836 */ /* 0x040fe20000000000 */
[----:B------:R-:W-:Y:S01]  /*bc00*/  UIMAD.WIDE.U32 UR10, UR4, UR14, URZ ;  /* 0x0000000e040a72a5 */ /* 0x000fe2000f8e003f */
[C---:B------:R-:W-:Y:S01]  /*bc10*/  VIADD R169, R16.reuse, 0x40 ;  /* 0x0000004010a97836 */ /* 0x040fe20000000000 */
[----:B------:R-:W-:Y:S01]  /*bc20*/  UIMAD UR12, UR4, UR15, UR12 ;  /* 0x0000000f040c72a4 */ /* 0x000fe2000f8e020c */
[C---:B------:R-:W-:Y:S01]  /*bc30*/  VIADD R171, R16.reuse, 0x38 ;  /* 0x0000003810ab7836 */ /* 0x040fe20000000000 */
[----:B------:R-:W-:Y:S01]  /*bc40*/  USHF.R.S32.HI UR4, URZ, 0x1f, UR36 ;  /* 0x0000001f3f047899 */ /* 0x000fe20008011424 */
[C---:B------:R-:W-:Y:S01]  /*bc50*/  VIADD R173, R16.reuse, 0x30 ;  /* 0x0000003010ad7836 */ /* 0x040fe20000000000 */
[----:B------:R-:W-:Y:S01]  /*bc60*/  UIADD3 UR11, UR11, UR12, URZ ;  /* 0x0000000c0b0b7290 */ /* 0x000fe2000fffe03f */
[C---:B------:R-:W-:Y:S01]  /*bc70*/  VIADD R175, R16.reuse, 0x28 ;  /* 0x0000002810af7836 */ /* 0x040fe20000000000 */
[----:B------:R-:W-:Y:S01]  /*bc80*/  ULDC.64 UR14, c[0x0][0xb40] ;  /* 0x0002d000000e7ab9 */ /* 0x000fe20000000a00 */
[----:B------:R-:W-:Y:S01]  /*bc90*/  ULDC.64 UR12, c[0x0][0xb38] ;  /* 0x0002ce00000c7ab9 */ /* 0x000fe20000000a00 */
[----:B------:R-:W-:Y:S01]  /*bca0*/  UIMAD UR4, UR4, UR14, URZ ;  /* 0x0000000e040472a4 */ /* 0x000fe2000f8e023f */
[C---:B------:R-:W-:Y:S01]  /*bcb0*/  VIADD R177, R16.reuse, 0x20 ;  /* 0x0000002010b17836 */ /* 0x040fe20000000000 */
[----:B------:R-:W-:Y:S01]  /*bcc0*/  UIMAD.WIDE.U32 UR10, UR40, UR12, UR10 ;  /* 0x0000000c280a72a5 */ /* 0x000fe2000f8e000a */
[C---:B------:R-:W-:Y:S01]  /*bcd0*/  VIADD R179, R16.reuse, 0x18 ;  /* 0x0000001810b37836 */ /* 0x040fe20000000000 */
[----:B------:R-:W-:Y:S01]  /*bce0*/  UIMAD UR4, UR36, UR15, UR4 ;  /* 0x0000000f240472a4 */ /* 0x000fe2000f8e0204 */
[C---:B------:R-:W-:Y:S01]  /*bcf0*/  VIADD R181, R16.reuse, 0x10 ;  /* 0x0000001010b57836 */ /* 0x040fe20000000000 */
[----:B------:R-:W-:Y:S01]  /*bd00*/  UIMAD UR11, UR40, UR13, UR11 ;  /* 0x0000000d280b72a4 */ /* 0x000fe2000f8e020b */
[----:B------:R-:W-:Y:S01]  /*bd10*/  VIADD R183, R16, 0x8 ;  /* 0x0000000810b77836 */ /* 0x000fe20000000000 */
[----:B------:R-:W-:Y:S01]  /*bd20*/  UIADD3 UR8, UR8, 0x38820, URZ ;  /* 0x0003882008087890 */ /* 0x000fe2000fffe03f */
[----:B------:R-:W-:Y:S01]  /*bd30*/  BSSY B1, `(.L_x_249) ;  /* 0x00000cf000017945 */ /* 0x000fe20003800000 */
[----:B------:R-:W-:Y:S01]  /*bd40*/  UIMAD.WIDE.U32 UR36, UR36, UR14, UR10 ;  /* 0x0000000e242472a5 */ /* 0x000fe2000f8e000a */
[----:B------:R-:W-:Y:S01]  /*bd50*/  SHF.R.S32.HI R67, RZ, 0x1f, R19 ;  /* 0x0000001fff437819 */ /* 0x000fe20000011413 */
[----:B------:R-:W-:Y:S01]  /*bd60*/  ULDC.64 UR12, c[0x0][0xb48] ;  /* 0x0002d200000c7ab9 */ /* 0x000fe20000000a00 */
[----:B------:R-:W-:Y:S01]  /*bd70*/  @UP2 ULDC UR10, c[0x0][0xbec] ;  /* 0x0002fb00000a2ab9 */ /* 0x000fe20000000800 */
[----:B------:R-:W-:Y:S01]  /*bd80*/  UIADD3 UR11, UR37, UR4, URZ ;  /* 0x00000004250b7290 */ /* 0x000fe2000fffe03f */
[----:B------:R-:W-:Y:S01]  /*bd90*/  @P1 IMAD.HI.U32 R0, R62, UR10, RZ ;  /* 0x0000000a3e001c27 */ /* 0x000fe2000f8e00ff */
[----:B------:R-:W-:Y:S01]  /*bda0*/  UPRMT UR8, URZ, 0x654, UR8 ;  /* 0x000006543f087896 */ /* 0x000fe20008000008 */
[----:B------:R-:W-:Y:S01]  /*bdb0*/  SHF.R.S32.HI R70, RZ, 0x1f, R22 ;  /* 0x0000001fff467819 */ /* 0x000fe20000011416 */
[----:B------:R-:W-:Y:S01]  /*bdc0*/  @UP2 ULDC UR4, c[0x0][0xbf0] ;  /* 0x0002fc0000042ab9 */ /* 0x000fe20000000800 */
[----:B------:R-:W-:Y:S01]  /*bdd0*/  UMOV UR10, UR36 ;  /* 0x00000024000a7c82 */ /* 0x000fe20008000000 */
[----:B------:R-:W-:Y:S01]  /*bde0*/  @P1 SHF.R.U32.HI R59, RZ, UR4, R0 ;  /* 0x00000004ff3b1c19 */ /* 0x000fe20008011600 */
[----:B------:R-:W-:Y:S01]  /*bdf0*/  UIMAD.WIDE.U32 UR10, UR39, UR12, UR10 ;  /* 0x0000000c270a72a5 */ /* 0x000fe2000f8e000a */
[----:B------:R-:W-:Y:S01]  /*be00*/  SHF.R.S32.HI R71, RZ, 0x1f, R23 ;  /* 0x0000001fff477819 */ /* 0x000fe20000011417 */
[----:B------:R-:W-:Y:S01]  /*be10*/  VIADD R166, R16, 0x48 ;  /* 0x0000004810a67836 */ /* 0x000fe20000000000 */
[--C-:B------:R-:W-:Y:S01]  /*be20*/  SHF.R.S32.HI R0, RZ, 0x1f, R59.reuse ;  /* 0x0000001fff007819 */ /* 0x100fe2000001143b */
[----:B------:R-:W-:Y:S01]  /*be30*/  IMAD.MOV R61, RZ, RZ, -R59 ;  /* 0x000000ffff3d7224 */ /* 0x000fe200078e0a3b */
[----:B------:R-:W-:-:S02]  /*be40*/  UIMAD UR39, UR39, UR13, UR11 ;  /* 0x0000000d272772a4 */ /* 0x000fc4000f8e020b */
[----:B------:R-:W-:Y:S01]  /*be50*/  IMAD.U32 R57, RZ, RZ, UR11 ;  /* 0x0000000bff397e24 */ /* 0x000fe2000f8e00ff */
[----:B------:R-:W-:Y:S01]  /*be60*/  SYNCS.ARRIVE.TRANS64.RED.A1T0 RZ, [UR8], RZ ;  /* 0x000000ffffff79a7 */ /* 0x000fe20008100408 */
[----:B------:R-:W-:Y:S01]  /*be70*/  ULDC.64 UR12, c[0x0][0xb30] ;  /* 0x0002cc00000c7ab9 */ /* 0x000fe20000000a00 */
[----:B------:R-:W-:Y:S01]  /*be80*/  IMAD R61, R61, UR9, R62 ;  /* 0x000000093d3d7c24 */ /* 0x000fe2000f8e023e */
[----:B------:R-:W-:Y:S01]  /*be90*/  SHF.R.S32.HI R152, RZ, 0x1f, R216 ;  /* 0x0000001fff987819 */ /* 0x000fe200000114d8 */
[----:B------:R-:W-:Y:S01]  /*bea0*/  IMAD R0, R0, UR12, RZ ;  /* 0x0000000c00007c24 */ /* 0x000fe2000f8e02ff */
[----:B------:R-:W-:Y:S01]  /*beb0*/  SHF.R.S32.HI R153, RZ, 0x1f, R217 ;  /* 0x0000001fff997819 */ /* 0x000fe200000114d9 */
[----:B------:R-:W-:Y:S01]  /*bec0*/  IMAD.U32 R56, RZ, RZ, UR10 ;  /* 0x0000000aff387e24 */ /* 0x000fe2000f8e00ff */
[----:B------:R-:W-:Y:S01]  /*bed0*/  ULDC.64 UR10, c[0x0][0xb28] ;  /* 0x0002ca00000a7ab9 */ /* 0x000fe20000000a00 */
[----:B------:R-:W-:Y:S01]  /*bee0*/  IMAD.U32 R57, RZ, RZ, UR39 ;  /* 0x00000027ff397e24 */ /* 0x000fe2000f8e00ff */
[----:B------:R-:W-:Y:S01]  /*bef0*/  SHF.R.S32.HI R154, RZ, 0x1f, R218 ;  /* 0x0000001fff9a7819 */ /* 0x000fe200000114da */
[C---:B------:R-:W-:Y:S01]  /*bf00*/  IMAD R63, R59.reuse, UR13, R0 ;  /* 0x0000000d3b3f7c24 */ /* 0x040fe2000f8e0200 */
[----:B------:R-:W-:Y:S01]  /*bf10*/  SHF.R.S32.HI R0, RZ, 0x1f, R61 ;  /* 0x0000001fff007819 */ /* 0x000fe2000001143d */
[----:B------:R-:W-:Y:S01]  /*bf20*/  IMAD.WIDE.U32 R56, R59, UR12, R56 ;  /* 0x0000000c3b387c25 */ /* 0x000fe2000f8e0038 */
[----:B------:R-:W-:-:S02]  /*bf30*/  SHF.R.S32.HI R155, RZ, 0x1f, R219 ;  /* 0x0000001fff9b7819 */ /* 0x000fc400000114db */
[----:B------:R-:W-:Y:S01]  /*bf40*/  SHF.R.S32.HI R156, RZ, 0x1f, R220 ;  /* 0x0000001fff9c7819 */ /* 0x000fe200000114dc */
[----:B------:R-:W-:Y:S01]  /*bf50*/  IMAD R0, R0, UR10, RZ ;  /* 0x0000000a00007c24 */ /* 0x000fe2000f8e02ff */
[----:B------:R-:W-:Y:S01]  /*bf60*/  SHF.R.S32.HI R157, RZ, 0x1f, R221 ;  /* 0x0000001fff9d7819 */ /* 0x000fe200000114dd */
[----:B------:R-:W-:Y:S01]  /*bf70*/  IMAD.IADD R57, R57, 0x1, R63 ;  /* 0x0000000139397824 */ /* 0x000fe200078e023f */
[----:B------:R-:W-:Y:S01]  /*bf80*/  SHF.R.S32.HI R158, RZ, 0x1f, R222 ;  /* 0x0000001fff9e7819 */ /* 0x000fe200000114de */
[C---:B------:R-:W-:Y:S01]  /*bf90*/  IMAD R59, R61.reuse, UR11, R0 ;  /* 0x0000000b3d3b7c24 */ /* 0x040fe2000f8e0200 */
[----:B------:R-:W-:Y:S01]  /*bfa0*/  SHF.R.S32.HI R159, RZ, 0x1f, R223 ;  /* 0x0000001fff9f7819 */ /* 0x000fe200000114df */
[----:B------:R-:W-:Y:S01]  /*bfb0*/  IMAD.WIDE.U32 R56, R61, UR10, R56 ;  /* 0x0000000a3d387c25 */ /* 0x000fe2000f8e0038 */
[----:B------:R-:W-:Y:S01]  /*bfc0*/  ULDC.64 UR10, c[0x0][0xb00] ;  /* 0x0002c000000a7ab9 */ /* 0x000fe20000000a00 */
[----:B------:R-:W-:Y:S02]  /*bfd0*/  SHF.R.S32.HI R160, RZ, 0x1f, R224 ;  /* 0x0000001fffa07819 */ /* 0x000fe400000114e0 */
[----:B------:R-:W-:Y:S01]  /*bfe0*/  IMAD.IADD R57, R57, 0x1, R59 ;  /* 0x0000000139397824 */ /* 0x000fe200078e023b */
[----:B------:R-:W-:Y:S01]  /*bff0*/  LEA R0, P1, R56, UR10, 0x2 ;  /* 0x0000000a38007c11 */ /* 0x000fe2000f8210ff */
[C---:B------:R-:W-:Y:S01]  /*c000*/  VIADD R168, R16.reuse, 0x40 ;  /* 0x0000004010a87836 */ /* 0x040fe20000000000 */
[----:B------:R-:W-:Y:S01]  /*c010*/  SHF.R.S32.HI R161, RZ, 0x1f, R225 ;  /* 0x0000001fffa17819 */ /* 0x000fe200000114e1 */
[----:B------:R-:W-:Y:S01]  /*c020*/  VIADD R170, R16, 0x38 ;  /* 0x0000003810aa7836 */ /* 0x000fe20000000000 */
[----:B------:R-:W-:Y:S01]  /*c030*/  LEA.HI.X R66, R56, UR11, R57, 0x2, P1 ;  /* 0x0000000b38427c11 */ /* 0x000fe200088f1439 */
[C---:B------:R-:W-:Y:S01]  /*c040*/  VIADD R172, R16.reuse, 0x30 ;  /* 0x0000003010ac7836 */ /* 0x040fe20000000000 */
[----:B------:R0:W1:Y:S01]  /*c050*/  SHFL.IDX PT, R56, R0, RZ, 0x1c1f ;  /* 0x001c1fff00387589 */ /* 0x00006200000e0000 */
[----:B------:R-:W-:Y:S01]  /*c060*/  SHF.R.S32.HI R162, RZ, 0x1f, R226 ;  /* 0x0000001fffa27819 */ /* 0x000fe200000114e2 */
[C---:B------:R-:W-:Y:S01]  /*c070*/  VIADD R174, R16.reuse, 0x28 ;  /* 0x0000002810ae7836 */ /* 0x040fe20000000000 */
[----:B------:R-:W-:Y:S01]  /*c080*/  SHF.R.S32.HI R163, RZ, 0x1f, R227 ;  /* 0x0000001fffa37819 */ /* 0x000fe200000114e3 */
[----:B------:R0:W2:Y:S01]  /*c090*/  SHFL.IDX PT, R57, R66, RZ, 0x1c1f ;  /* 0x001c1fff42397589 */ /* 0x0000a200000e0000 */
        /* <DEDUP_REMOVED lines=8> */
[----:B------:R-:W-:-:S02]  /*c120*/  SHF.R.S32.HI R171, RZ, 0x1f, R171 ;  /* 0x0000001fffab7819 */ /* 0x000fc400000114ab */
[----:B------:R-:W-:Y:S02]  /*c130*/  SHF.R.S32.HI R173, RZ, 0x1f, R173 ;  /* 0x0000001fffad7819 */ /* 0x000fe400000114ad */
[----:B------:R-:W-:Y:S02]  /*c140*/  SHF.R.S32.HI R175, RZ, 0x1f, R175 ;  /* 0x0000001fffaf7819 */ /* 0x000fe400000114af */
[----:B------:R-:W-:Y:S02]  /*c150*/  SHF.R.S32.HI R177, RZ, 0x1f, R177 ;  /* 0x0000001fffb17819 */ /* 0x000fe400000114b1 */
[----:B------:R-:W-:Y:S02]  /*c160*/  SHF.R.S32.HI R179, RZ, 0x1f, R179 ;  /* 0x0000001fffb37819 */ /* 0x000fe400000114b3 */
[----:B------:R-:W-:Y:S02]  /*c170*/  SHF.R.S32.HI R181, RZ, 0x1f, R181 ;  /* 0x0000001fffb57819 */ /* 0x000fe400000114b5 */
[----:B------:R-:W-:Y:S01]  /*c180*/  SHF.R.S32.HI R183, RZ, 0x1f, R183 ;  /* 0x0000001fffb77819 */ /* 0x000fe200000114b7 */
[----:B01----:R-:W-:Y:S06]  /*c190*/  @P2 BRA `(.L_x_250) ;  /* 0x0000000800202947 */ /* 0x003fec0003800000 */
[----:B------:R-:W-:Y:S02]  /*c1a0*/  ULDC UR4, c[0x0][0xac8] ;  /* 0x0002b20000047ab9 */ /* 0x000fe40000000800 */
[----:B------:R-:W-:Y:S02]  /*c1b0*/  ISETP.GE.AND P3, PT, R16, UR4, PT ;  /* 0x0000000410007c0c */ /* 0x000fe4000bf66270 */
[----:B------:R-:W-:Y:S02]  /*c1c0*/  ISETP.GE.AND P2, PT, R182, UR4, PT ;  /* 0x00000004b6007c0c */ /* 0x000fe4000bf46270 */
[----:B------:R-:W-:Y:S02]  /*c1d0*/  ISETP.GE.AND P1, PT, R180, UR4, PT ;  /* 0x00000004b4007c0c */ /* 0x000fe4000bf26270 */
[----:B------:R-:W-:-:S07]  /*c1e0*/  ISETP.GE.AND P4, PT, R178, UR4, PT ;  /* 0x00000004b2007c0c */ /* 0x000fce000bf86270 */
[----:B--2---:R-:W-:Y:S02]  /*c1f0*/  @!P3 IMAD.WIDE R58, R16, 0x4, R56 ;  /* 0x00000004103ab825 */ /* 0x004fe400078e0238 */
[----:B------:R-:W-:-:S03]  /*c200*/  @!P2 LEA R60, P5, R182, R56, 0x2 ;  /* 0x00000038b63ca211 */ /* 0x000fc600078a10ff */
[----:B------:R0:W-:Y:S01]  /*c210*/  @!P3 ST.E.64 desc[UR52][R58.64], R126 ;  /* 0x0000007e3a00b985 */ /* 0x0001e2000c101b34 */
[----:B------:R-:W-:Y:S02]  /*c220*/  ISETP.GE.AND P3, PT, R176, UR4, PT ;  /* 0x00000004b0007c0c */ /* 0x000fe4000bf66270 */
[----:B------:R-:W-:-:S05]  /*c230*/  @!P2 LEA.HI.X R61, R182, R57, R183, 0x2, P5 ;  /* 0x00000039b63da211 */ /* 0x000fca00028f14b7 */
[----:B------:R1:W-:Y:S01]  /*c240*/  @!P2 ST.E.64 desc[UR52][R60.64], R124 ;  /* 0x0000007c3c00a985 */ /* 0x0003e2000c101b34 */
[----:B------:R-:W-:Y:S02]  /*c250*/  ISETP.GE.AND P2, PT, R174, UR4, PT ;  /* 0x00000004ae007c0c */ /* 0x000fe4000bf46270 */
[----:B0-----:R-:W-:-:S04]  /*c260*/  @!P1 LEA R58, P6, R180, R56, 0x2 ;  /* 0x00000038b43a9211 */ /* 0x001fc800078c10ff */
[----:B------:R-:W-:Y:S02]  /*c270*/  @!P1 LEA.HI.X R59, R180, R57, R181, 0x2, P6 ;  /* 0x00000039b43b9211 */ /* 0x000fe400030f14b5 */
[----:B-1----:R-:W-:-:S03]  /*c280*/  @!P4 LEA R60, P5, R178, R56, 0x2 ;  /* 0x00000038b23cc211 */ /* 0x002fc600078a10ff */
        /* <DEDUP_REMOVED lines=42> */
[----:B------:R-:W-:Y:S02]  /*c530*/  @!P2 LEA.HI.X R61, R226, R57, R162, 0x2, P5 ;  /* 0x00000039e23da211 */ /* 0x000fe400028f14a2 */
[----:B------:R-:W-:-:S03]  /*c540*/  ISETP.GE.AND P5, PT, R221, UR4, PT ;  /* 0x00000004dd007c0c */ /* 0x000fc6000bfa6270 */
[----:B------:R1:W-:Y:S01]  /*c550*/  @!P2 ST.E.64 desc[UR52][R60.64], R76 ;  /* 0x0000004c3c00a985 */ /* 0x0003e2000c101b34 */
[----:B------:R-:W-:Y:S02]  /*c560*/  ISETP.GE.AND P2, PT, R222, UR4, PT ;  /* 0x00000004de007c0c */ /* 0x000fe4000bf46270 */
[----:B0-----:R-:W-:-:S04]  /*c570*/  @!P1 LEA R58, P6, R225, R56, 0x2 ;  /* 0x00000038e13a9211 */ /* 0x001fc800078c10ff */
[----:B------:R-:W-:Y:S02]  /*c580*/  @!P1 LEA.HI.X R59, R225, R57, R161, 0x2, P6 ;  /* 0x00000039e13b9211 */ /* 0x000fe400030f14a1 */
[----:B------:R-:W-:-:S03]  /*c590*/  @!P4 LEA R62, P6, R224, R56, 0x2 ;  /* 0x00000038e03ec211 */ /* 0x000fc600078c10ff */
[----:B------:R0:W-:Y:S01]  /*c5a0*/  @!P1 ST.E.64 desc[UR52][R58.64], R54 ;  /* 0x000000363a009985 */ /* 0x0001e2000c101b34 */
[-C--:B------:R-:W-:Y:S02]  /*c5b0*/  @!P4 LEA.HI.X R63, R224, R57.reuse, R160, 0x2, P6 ;  /* 0x00000039e03fc211 */ /* 0x080fe400030f14a0 */
[CC--:B------:R-:W-:Y:S02]  /*c5c0*/  @!P3 LEA R64, P1, R223.reuse, R56.reuse, 0x2 ;  /* 0x00000038df40b211 */ /* 0x0c0fe400078210ff */
[-C--:B------:R-:W-:Y:S01]  /*c5d0*/  @!P2 LEA R68, P6, R222, R56.reuse, 0x2 ;  /* 0x00000038de44a211 */ /* 0x080fe200078c10ff */
[----:B------:R2:W-:Y:S01]  /*c5e0*/  @!P4 ST.E.64 desc[UR52][R62.64], R52 ;  /* 0x000000343e00c985 */ /* 0x0005e2000c101b34 */
[----:B------:R-:W-:Y:S02]  /*c5f0*/  @!P3 LEA.HI.X R65, R223, R57, R159, 0x2, P1 ;  /* 0x00000039df41b211 */ /* 0x000fe400008f149f */
[----:B------:R-:W-:Y:S02]  /*c600*/  ISETP.GE.AND P4, PT, R220, UR4, PT ;  /* 0x00000004dc007c0c */ /* 0x000fe4000bf86270 */
[----:B------:R-:W-:Y:S01]  /*c610*/  ISETP.GE.AND P1, PT, R219, UR4, PT ;  /* 0x00000004db007c0c */ /* 0x000fe2000bf26270 */
[----:B------:R3:W-:Y:S01]  /*c620*/  @!P3 ST.E.64 desc[UR52][R64.64], R46 ;  /* 0x0000002e4000b985 */ /* 0x0007e2000c101b34 */
[----:B-1----:R-:W-:-:S02]  /*c630*/  @!P5 LEA R60, P3, R221, R56, 0x2 ;  /* 0x00000038dd3cd211 */ /* 0x002fc400078610ff */
[-C--:B------:R-:W-:Y:S02]  /*c640*/  @!P2 LEA.HI.X R69, R222, R57.reuse, R158, 0x2, P6 ;  /* 0x00000039de45a211 */ /* 0x080fe400030f149e */
[----:B------:R-:W-:Y:S02]  /*c650*/  @!P5 LEA.HI.X R61, R221, R57, R157, 0x2, P3 ;  /* 0x00000039dd3dd211 */ /* 0x000fe400018f149d */
[----:B------:R-:W-:Y:S01]  /*c660*/  ISETP.GE.AND P6, PT, R218, UR4, PT ;  /* 0x00000004da007c0c */ /* 0x000fe2000bfc6270 */
[----:B------:R1:W-:Y:S01]  /*c670*/  @!P2 ST.E.64 desc[UR52][R68.64], R44 ;  /* 0x0000002c4400a985 */ /* 0x0003e2000c101b34 */
[----:B------:R-:W-:Y:S02]  /*c680*/  ISETP.GE.AND P3, PT, R217, UR4, PT ;  /* 0x00000004d9007c0c */ /* 0x000fe4000bf66270 */
[-C--:B0-----:R-:W-:Y:S01]  /*c690*/  @!P4 LEA R54, P2, R220, R56.reuse, 0x2 ;  /* 0x00000038dc36c211 */ /* 0x081fe200078410ff */
[----:B------:R0:W-:Y:S01]  /*c6a0*/  @!P5 ST.E.64 desc[UR52][R60.64], R38 ;  /* 0x000000263c00d985 */ /* 0x0001e2000c101b34 */
[----:B--2---:R-:W-:-:S02]  /*c6b0*/  @!P1 LEA R52, P5, R219, R56, 0x2 ;  /* 0x00000038db349211 */ /* 0x004fc400078a10ff */
[-C--:B------:R-:W-:Y:S02]  /*c6c0*/  @!P4 LEA.HI.X R55, R220, R57.reuse, R156, 0x2, P2 ;  /* 0x00000039dc37c211 */ /* 0x080fe400010f149c */
[----:B------:R-:W-:Y:S02]  /*c6d0*/  @!P1 LEA.HI.X R53, R219, R57, R155, 0x2, P5 ;  /* 0x00000039db359211 */ /* 0x000fe400028f149b */
[----:B------:R-:W-:Y:S01]  /*c6e0*/  ISETP.GE.AND P2, PT, R216, UR4, PT ;  /* 0x00000004d8007c0c */ /* 0x000fe2000bf46270 */
[----:B------:R2:W-:Y:S01]  /*c6f0*/  @!P4 ST.E.64 desc[UR52][R54.64], R36 ;  /* 0x000000243600c985 */ /* 0x0005e2000c101b34 */
[----:B------:R-:W-:Y:S02]  /*c700*/  ISETP.GE.AND P4, PT, R23, UR4, PT ;  /* 0x0000000417007c0c */ /* 0x000fe4000bf86270 */
[-C--:B---3--:R-:W-:Y:S01]  /*c710*/  @!P6 LEA R46, P5, R218, R56.reuse, 0x2 ;  /* 0x00000038da2ee211 */ /* 0x088fe200078a10ff */
[----:B------:R3:W-:Y:S01]  /*c720*/  @!P1 ST.E.64 desc[UR52][R52.64], R30 ;  /* 0x0000001e34009985 */ /* 0x0007e2000c101b34 */
[----:B-1----:R-:W-:-:S02]  /*c730*/  @!P3 LEA R44, P1, R217, R56, 0x2 ;  /* 0x00000038d92cb211 */ /* 0x002fc400078210ff */
[-C--:B------:R-:W-:Y:S02]  /*c740*/  @!P6 LEA.HI.X R47, R218, R57.reuse, R154, 0x2, P5 ;  /* 0x00000039da2fe211 */ /* 0x080fe400028f149a */
[----:B------:R-:W-:Y:S02]  /*c750*/  @!P3 LEA.HI.X R45, R217, R57, R153, 0x2, P1 ;  /* 0x00000039d92db211 */ /* 0x000fe400008f1499 */
[----:B------:R-:W-:Y:S01]  /*c760*/  ISETP.GE.AND P1, PT, R22, UR4, PT ;  /* 0x0000000416007c0c */ /* 0x000fe2000bf26270 */
[----:B------:R1:W-:Y:S01]  /*c770*/  @!P6 ST.E.64 desc[UR52][R46.64], R28 ;  /* 0x0000001c2e00e985 */ /* 0x0003e2000c101b34 */
[-C--:B0-----:R-:W-:Y:S02]  /*c780*/  @!P2 LEA R38, P5, R216, R56.reuse, 0x2 ;  /* 0x00000038d826a211 */ /* 0x081fe400078a10ff */
[----:B--2---:R-:W-:Y:S01]  /*c790*/  @!P4 LEA R36, P6, R23, R56, 0x2 ;  /* 0x000000381724c211 */ /* 0x004fe200078c10ff */
[----:B------:R0:W-:Y:S01]  /*c7a0*/  @!P3 ST.E.64 desc[UR52][R44.64], R20 ;  /* 0x000000142c00b985 */ /* 0x0001e2000c101b34 */
[----:B------:R-:W-:-:S02]  /*c7b0*/  ISETP.GE.AND P3, PT, R19, UR4, PT ;  /* 0x0000000413007c0c */ /* 0x000fc4000bf66270 */
[-C--:B------:R-:W-:Y:S02]  /*c7c0*/  @!P2 LEA.HI.X R39, R216, R57.reuse, R152, 0x2, P5 ;  /* 0x00000039d827a211 */ /* 0x080fe400028f1498 */
[----:B------:R-:W-:-:S03]  /*c7d0*/  @!P4 LEA.HI.X R37, R23, R57, R71, 0x2, P6 ;  /* 0x000000391725c211 */ /* 0x000fc600030f1447 */
[----:B------:R2:W-:Y:S01]  /*c7e0*/  @!P2 ST.E.64 desc[UR52][R38.64], R14 ;  /* 0x0000000e2600a985 */ /* 0x0005e2000c101b34 */
[-C--:B---3--:R-:W-:Y:S01]  /*c7f0*/  @!P1 LEA R30, P2, R22, R56.reuse, 0x2 ;  /* 0x00000038161e9211 */ /* 0x088fe200078410ff */
[----:B-1----:R-:W-:Y:S02]  /*c800*/  VIADD R47, R16, 0xe8 ;  /* 0x000000e8102f7836 */ /* 0x002fe40000000000 */
[----:B------:R1:W-:Y:S01]  /*c810*/  @!P4 ST.E.64 desc[UR52][R36.64], R8 ;  /* 0x000000082400c985 */ /* 0x0003e2000c101b34 */
[----:B------:R-:W-:Y:S01]  /*c820*/  ISETP.GE.AND P4, PT, R18, UR4, PT ;  /* 0x0000000412007c0c */ /* 0x000fe2000bf86270 */
[----:B0-----:R-:W-:Y:S01]  /*c830*/  VIADD R21, R16, 0xf0 ;  /* 0x000000f010157836 */ /* 0x001fe20000000000 */
[-C--:B------:R-:W-:Y:S02]  /*c840*/  @!P1 LEA.HI.X R31, R22, R57.reuse, R70, 0x2, P2 ;  /* 0x00000039161f9211 */ /* 0x080fe400010f1446 */
[----:B------:R-:W-:Y:S02]  /*c850*/  @!P3 LEA R28, P5, R19, R56, 0x2 ;  /* 0x00000038131cb211 */ /* 0x000fe400078a10ff */
[----:B------:R-:W-:Y:S01]  /*c860*/  ISETP.GE.AND P2, PT, R17, UR4, PT ;  /* 0x0000000411007c0c */ /* 0x000fe2000bf46270 */
[----:B------:R0:W-:Y:S01]  /*c870*/  @!P1 ST.E.64 desc[UR52][R30.64], R6 ;  /* 0x000000061e009985 */ /* 0x0001e2000c101b34 */
[----:B------:R-:W-:-:S02]  /*c880*/  @!P3 LEA.HI.X R29, R19, R57, R67, 0x2, P5 ;  /* 0x00000039131db211 */ /* 0x000fc400028f1443 */
[----:B------:R-:W-:Y:S02]  /*c890*/  ISETP.GE.AND P1, PT, R47, UR4, PT ;  /* 0x000000042f007c0c */ /* 0x000fe4000bf26270 */
[----:B--2---:R-:W-:Y:S01]  /*c8a0*/  SHF.R.S32.HI R15, RZ, 0x1f, R17 ;  /* 0x0000001fff0f7819 */ /* 0x004fe20000011411 */
[----:B------:R2:W-:Y:S01]  /*c8b0*/  @!P3 ST.E.64 desc[UR52][R28.64], R134 ;  /* 0x000000861c00b985 */ /* 0x0005e2000c101b34 */
[----:B-1----:R-:W-:Y:S01]  /*c8c0*/  SHF.R.S32.HI R9, RZ, 0x1f, R18 ;  /* 0x0000001fff097819 */ /* 0x002fe20000011412 */
[----:B------:R-:W-:Y:S01]  /*c8d0*/  VIADD R37, R16, 0xf8 ;  /* 0x000000f810257836 */ /* 0x000fe20000000000 */
[-C--:B------:R-:W-:Y:S02]  /*c8e0*/  @!P4 LEA R8, P6, R18, R56.reuse, 0x2 ;  /* 0x000000381208c211 */ /* 0x080fe400078c10ff */
[----:B------:R-:W-:Y:S02]  /*c8f0*/  ISETP.GE.AND P3, PT, R21, UR4, PT ;  /* 0x0000000415007c0c */ /* 0x000fe4000bf66270 */
[----:B------:R-:W-:-:S02]  /*c900*/  @!P2 LEA R14, P5, R17, R56, 0x2 ;  /* 0x00000038110ea211 */ /* 0x000fc400078a10ff */
[-C--:B------:R-:W-:Y:S02]  /*c910*/  @!P4 LEA.HI.X R9, R18, R57.reuse, R9, 0x2, P6 ;  /* 0x000000391209c211 */ /* 0x080fe400030f1409 */
[----:B------:R-:W-:Y:S02]  /*c920*/  ISETP.GE.AND P6, PT, R37, UR4, PT ;  /* 0x0000000425007c0c */ /* 0x000fe4000bfc6270 */
[----:B------:R-:W-:Y:S01]  /*c930*/  @!P2 LEA.HI.X R15, R17, R57, R15, 0x2, P5 ;  /* 0x00000039110fa211 */ /* 0x000fe200028f140f */
[----:B------:R1:W-:Y:S01]  /*c940*/  @!P4 ST.E.64 desc[UR52][R8.64], R132 ;  /* 0x000000840800c985 */ /* 0x0003e2000c101b34 */
[----:B0-----:R-:W-:Y:S02]  /*c950*/  SHF.R.S32.HI R7, RZ, 0x1f, R47 ;  /* 0x0000001fff077819 */ /* 0x001fe4000001142f */
[----:B------:R-:W-:Y:S01]  /*c960*/  @!P1 LEA R6, P5, R47, R56, 0x2 ;  /* 0x000000382f069211 */ /* 0x000fe200078a10ff */
[----:B------:R1:W-:Y:S01]  /*c970*/  @!P2 ST.E.64 desc[UR52][R14.64], R142 ;  /* 0x0000008e0e00a985 */ /* 0x0003e2000c101b34 */
[----:B--2---:R-:W-:-:S02]  /*c980*/  SHF.R.S32.HI R28, RZ, 0x1f, R21 ;  /* 0x0000001fff1c7819 */ /* 0x004fc40000011415 */
[-C--:B------:R-:W-:Y:S02]  /*c990*/  @!P1 LEA.HI.X R7, R47, R57.reuse, R7, 0x2, P5 ;  /* 0x000000392f079211 */ /* 0x080fe400028f1407 */
[CC--:B------:R-:W-:Y:S02]  /*c9a0*/  @!P3 LEA R20, P5, R21.reuse, R56.reuse, 0x2 ;  /* 0x000000381514b211 */ /* 0x0c0fe400078a10ff */
[----:B------:R-:W-:Y:S01]  /*c9b0*/  SHF.R.S32.HI R29, RZ, 0x1f, R37 ;  /* 0x0000001fff1d7819 */ /* 0x000fe20000011425 */
[----:B------:R1:W-:Y:S01]  /*c9c0*/  @!P1 ST.E.64 desc[UR52][R6.64], R140 ;  /* 0x0000008c06009985 */ /* 0x0003e2000c101b34 */
[----:B------:R-:W-:Y:S02]  /*c9d0*/  @!P3 LEA.HI.X R21, R21, R57, R28, 0x2, P5 ;  /* 0x000000391515b211 */ /* 0x000fe400028f141c */
[----:B------:R-:W-:-:S03]  /*c9e0*/  @!P6 LEA R28, P5, R37, R56, 0x2 ;  /* 0x00000038251ce211 */ /* 0x000fc600078a10ff */
[----:B------:R1:W-:Y:S01]  /*c9f0*/  @!P3 ST.E.64 desc[UR52][R20.64], R150 ;  /* 0x000000961400b985 */ /* 0x0003e2000c101b34 */
[----:B------:R-:W-:-:S05]  /*ca00*/  @!P6 LEA.HI.X R29, R37, R57, R29, 0x2, P5 ;  /* 0x00000039251de211 */ /* 0x000fca00028f141d */
[----:B------:R1:W-:Y:S04]  /*ca10*/  @!P6 ST.E.64 desc[UR52][R28.64], R148 ;  /* 0x000000941c00e985 */ /* 0x0003e8000c101b34 */
.L_x_250:
[----:B------:R-:W-:Y:S05]  /*ca20*/  BSYNC B1 ;  /* 0x0000000000017941 */ /* 0x000fea0003800000 */
.L_x_249:
[----:B-1----:R0:W1:Y:S04]  /*ca30*/  SHFL.IDX PT, R7, R66, 0x1, 0x1c1f ;  /* 0x003c1f0042077f89 */ /* 0x00206800000e0000 */
[----:B------:R0:W3:Y:S01]  /*ca40*/  SHFL.IDX PT, R6, R0, 0x1, 0x1c1f ;  /* 0x003c1f0000067f89 */ /* 0x0000e200000e0000 */
[----:B------:R-:W-:Y:S05]  /*ca50*/  @P0 BRA `(.L_x_248) ;  /* 0x0000001400f80947 */ /* 0x000fea0003800000 */
[----:B------:R-:W-:Y:S02]  /*ca60*/  ULDC UR4, c[0x0][0xac8] ;  /* 0x0002b20000047ab9 */ /* 0x000fe40000000800 */
[----:B------:R-:W-:Y:S02]  /*ca70*/  ISETP.GE.AND P4, PT, R182, UR4, PT ;  /* 0x00000004b6007c0c */ /* 0x000fe4000bf86270 */
[----:B------:R-:W-:Y:S02]  /*ca80*/  ISETP.GE.AND P6, PT, R16, UR4, PT ;  /* 0x0000000410007c0c */ /* 0x000fe4000bfc6270 */
[----:B------:R-:W-:Y:S02]  /*ca90*/  ISETP.GE.AND P0, PT, R180, UR4, PT ;  /* 0x00000004b4007c0c */ /* 0x000fe4000bf06270 */
[----:B------:R-:W-:Y:S02]  /*caa0*/  ISETP.GE.AND P2, PT, R178, UR4, PT ;  /* 0x00000004b2007c0c */ /* 0x000fe4000bf46270 */
[----:B------:R-:W-:-:S05]  /*cab0*/  ISETP.GE.AND P1, PT, R176, UR4, PT ;  /* 0x00000004b0007c0c */ /* 0x000fca000bf26270 */
[-C--:B---3--:R-:W-:Y:S02]  /*cac0*/  @!P4 LEA R14, P3, R182, R6.reuse, 0x2 ;  /* 0x00000006b60ec211 */ /* 0x088fe400078610ff */
[----:B-1----:R-:W-:Y:S02]  /*cad0*/  @!P6 IMAD.WIDE R8, R16, 0x4, R6 ;  /* 0x000000041008e825 */ /* 0x002fe400078e0206 */
[----:B------:R-:W-:Y:S02]  /*cae0*/  @!P4 LEA.HI.X R15, R182, R7, R183, 0x2, P3 ;  /* 0x00000007b60fc211 */ /* 0x000fe400018f14b7 */
[----:B------:R-:W-:Y:S01]  /*caf0*/  ISETP.GE.AND P3, PT, R174, UR4, PT ;  /* 0x00000004ae007c0c */ /* 0x000fe2000bf66270 */
[----:B------:R1:W-:Y:S01]  /*cb00*/  @!P6 ST.E.64 desc[UR52][R8.64], R122 ;  /* 0x0000007a0800e985 */ /* 0x0003e2000c101b34 */
[-C--:B------:R-:W-:Y:S02]  /*cb10*/  @!P0 LEA R20, P5, R180, R6.reuse, 0x2 ;  /* 0x00000006b4148211 */ /* 0x080fe400078a10ff */
[----:B------:R-:W-:Y:S01]  /*cb20*/  @!P1 LEA R30, P6, R176, R6, 0x2 ;  /* 0x00000006b01e9211 */ /* 0x000fe200078c10ff */
[----:B------:R3:W-:Y:S01]  /*cb30*/  @!P4 ST.E.64 desc[UR52][R14.64], R120 ;  /* 0x000000780e00c985 */ /* 0x0007e2000c101b34 */
[----:B------:R-:W-:-:S02]  /*cb40*/  ISETP.GE.AND P4, PT, R172, UR4, PT ;  /* 0x00000004ac007c0c */ /* 0x000fc4000bf86270 */
[-C--:B------:R-:W-:Y:S02]  /*cb50*/  @!P0 LEA.HI.X R21, R180, R7.reuse, R181, 0x2, P5 ;  /* 0x00000007b4158211 */ /* 0x080fe400028f14b5 */
[-C--:B------:R-:W-:Y:S02]  /*cb60*/  @!P2 LEA R28, P5, R178, R6.reuse, 0x2 ;  /* 0x00000006b21ca211 */ /* 0x080fe400078a10ff */
[-C--:B------:R-:W-:Y:S01]  /*cb70*/  @!P1 LEA.HI.X R31, R176, R7.reuse, R177, 0x2, P6 ;  /* 0x00000007b01f9211 */ /* 0x080fe200030f14b1 */
[----:B------:R4:W-:Y:S01]  /*cb80*/  @!P0 ST.E.64 desc[UR52][R20.64], R114 ;  /* 0x0000007214008985 */ /* 0x0009e2000c101b34 */
[----:B------:R-:W-:Y:S02]  /*cb90*/  @!P2 LEA.HI.X R29, R178, R7, R179, 0x2, P5 ;  /* 0x00000007b21da211 */ /* 0x000fe400028f14b3 */
[----:B------:R-:W-:Y:S02]  /*cba0*/  ISETP.GE.AND P0, PT, R170, UR4, PT ;  /* 0x00000004aa007c0c */ /* 0x000fe4000bf06270 */
[----:B------:R-:W-:Y:S01]  /*cbb0*/  @!P3 LEA R36, P5, R174, R6, 0x2 ;  /* 0x00000006ae24b211 */ /* 0x000fe200078a10ff */
[----:B------:R5:W-:Y:S01]  /*cbc0*/  @!P2 ST.E.64 desc[UR52][R28.64], R112 ;  /* 0x000000701c00a985 */ /* 0x000be2000c101b34 */
[----:B------:R-:W-:-:S02]  /*cbd0*/  ISETP.GE.AND P2, PT, R168, UR4, PT ;  /* 0x00000004a8007c0c */ /* 0x000fc4000bf46270 */
[-C--:B------:R-:W-:Y:S01]  /*cbe0*/  @!P3 LEA.HI.X R37, R174, R7.reuse, R175, 0x2, P5 ;  /* 0x00000007ae25b211 */ /* 0x080fe200028f14af */
[----:B------:R2:W-:Y:S01]  /*cbf0*/  @!P1 ST.E.64 desc[UR52][R30.64], R106 ;  /* 0x0000006a1e009985 */ /* 0x0005e2000c101b34 */
[-C--:B-1----:R-:W-:Y:S02]  /*cc00*/  @!P4 LEA R8, P5, R172, R6.reuse, 0x2 ;  /* 0x00000006ac08c211 */ /* 0x082fe400078a10ff */
[----:B------:R-:W-:Y:S01]  /*cc10*/  ISETP.GE.AND P1, PT, R166, UR4, PT ;  /* 0x00000004a6007c0c */ /* 0x000fe2000bf26270 */
[----:B------:R1:W-:Y:S01]  /*cc20*/  @!P3 ST.E.64 desc[UR52][R36.64], R104 ;  /* 0x000000682400b985 */ /* 0x0003e2000c101b34 */
[----:B------:R-:W-:Y:S02]  /*cc30*/  @!P4 LEA.HI.X R9, R172, R7, R173, 0x2, P5 ;  /* 0x00000007ac09c211 */ /* 0x000fe400028f14ad */
[----:B---3--:R-:W-:Y:S02]  /*cc40*/  @!P0 LEA R14, P6, R170, R6, 0x2 ;  /* 0x00000006aa0e8211 */ /* 0x008fe400078c10ff */
[----:B------:R-:W-:Y:S01]  /*cc50*/  ISETP.GE.AND P3, PT, R229, UR4, PT ;  /* 0x00000004e5007c0c */ /* 0x000fe2000bf66270 */
[----:B------:R3:W-:Y:S01]  /*cc60*/  @!P4 ST.E.64 desc[UR52][R8.64], R98 ;  /* 0x000000620800c985 */ /* 0x0007e2000c101b34 */
[----:B------:R-:W-:-:S02]  /*cc70*/  ISETP.GE.AND P4, PT, R228, UR4, PT ;  /* 0x00000004e4007c0c */ /* 0x000fc4000bf86270 */
[----:B------:R-:W-:Y:S02]  /*cc80*/  @!P0 LEA.HI.X R15, R170, R7, R171, 0x2, P6 ;  /* 0x00000007aa0f8211 */ /* 0x000fe400030f14ab */
[----:B----4-:R-:W-:-:S03]  /*cc90*/  @!P2 LEA R20, P5, R168, R6, 0x2 ;  /* 0x00000006a814a211 */ /* 0x010fc600078a10ff */
[----:B------:R4:W-:Y:S01]  /*cca0*/  @!P0 ST.E.64 desc[UR52][R14.64], R96 ;  /* 0x000000600e008985 */ /* 0x0009e2000c101b34 */
[-C--:B------:R-:W-:Y:S02]  /*ccb0*/  @!P2 LEA.HI.X R21, R168, R7.reuse, R169, 0x2, P5 ;  /* 0x00000007a815a211 */ /* 0x080fe400028f14a9 */
[CC--:B-----5:R-:W-:Y:S02]  /*ccc0*/  @!P1 LEA R28, P0, R166.reuse, R6.reuse, 0x2 ;  /* 0x00000006a61c9211 */ /* 0x0e0fe400078010ff */
[-C--:B--2---:R-:W-:Y:S01]  /*ccd0*/  @!P3 LEA R30, P6, R229, R6.reuse, 0x2 ;  /* 0x00000006e51eb211 */ /* 0x084fe200078c10ff */
[----:B------:R2:W-:Y:S01]  /*cce0*/  @!P2 ST.E.64 desc[UR52][R20.64], R90 ;  /* 0x0000005a1400a985 */ /* 0x0005e2000c101b34 */
[-C--:B------:R-:W-:Y:S02]  /*ccf0*/  @!P1 LEA.HI.X R29, R166, R7.reuse, R167, 0x2, P0 ;  /* 0x00000007a61d9211 */ /* 0x080fe400000f14a7 */
[----:B------:R-:W-:Y:S02]  /*cd00*/  ISETP.GE.AND P2, PT, R227, UR4, PT ;  /* 0x00000004e3007c0c */ /* 0x000fe4000bf46270 */
[----:B-1----:R-:W-:Y:S01]  /*cd10*/  @!P4 LEA R36, P5, R228, R6, 0x2 ;  /* 0x00000006e424c211 */ /* 0x002fe200078a10ff */
[----:B------:R1:W-:Y:S01]  /*cd20*/  @!P1 ST.E.64 desc[UR52][R28.64], R88 ;  /* 0x000000581c009985 */ /* 0x0003e2000c101b34 */
[----:B------:R-:W-:-:S02]  /*cd30*/  @!P3 LEA.HI.X R31, R229, R7, R165, 0x2, P6 ;  /* 0x00000007e51fb211 */ /* 0x000fc400030f14a5 */
[----:B------:R-:W-:Y:S02]  /*cd40*/  @!P4 LEA.HI.X R37, R228, R7, R164, 0x2, P5 ;  /* 0x00000007e425c211 */ /* 0x000fe400028f14a4 */
[----:B------:R-:W-:Y:S01]  /*cd50*/  ISETP.GE.AND P0, PT, R226, UR4, PT ;  /* 0x00000004e2007c0c */ /* 0x000fe2000bf06270 */
[----:B------:R5:W-:Y:S01]  /*cd60*/  @!P3 ST.E.64 desc[UR52][R30.64], R82 ;  /* 0x000000521e00b985 */ /* 0x000be2000c101b34 */
[----:B------:R-:W-:-:S03]  /*cd70*/  ISETP.GE.AND P1, PT, R225, UR4, PT ;  /* 0x00000004e1007c0c */ /* 0x000fc6000bf26270 */
[----:B------:R0:W-:Y:S01]  /*cd80*/  @!P4 ST.E.64 desc[UR52][R36.64], R80 ;  /* 0x000000502400c985 */ /* 0x0001e2000c101b34 */
[----:B------:R-:W-:Y:S02]  /*cd90*/  ISETP.GE.AND P4, PT, R224, UR4, PT ;  /* 0x00000004e0007c0c */ /* 0x000fe4000bf86270 */
[----:B---3--:R-:W-:-:S04]  /*cda0*/  @!P2 LEA R8, P3, R227, R6, 0x2 ;  /* 0x00000006e308a211 */ /* 0x008fc800078610ff */
[-C--:B------:R-:W-:Y:S02]  /*cdb0*/  @!P2 LEA.HI.X R9, R227, R7.reuse, R163, 0x2, P3 ;  /* 0x00000007e309a211 */ /* 0x080fe400018f14a3 */
[CC--:B----4-:R-:W-:Y:S02]  /*cdc0*/  @!P0 LEA R14, P6, R226.reuse, R6.reuse, 0x2 ;  /* 0x00000006e20e8211 */ /* 0x0d0fe400078c10ff */
[----:B--2---:R-:W-:Y:S01]  /*cdd0*/  @!P1 LEA R20, P5, R225, R6, 0x2 ;  /* 0x00000006e1149211 */ /* 0x004fe200078a10ff */
[----:B------:R2:W-:Y:S01]  /*cde0*/  @!P2 ST.E.64 desc[UR52][R8.64], R74 ;  /* 0x0000004a0800a985 */ /* 0x0005e2000c101b34 */
[----:B------:R-:W-:Y:S02]  /*cdf0*/  ISETP.GE.AND P3, PT, R223, UR4, PT ;  /* 0x00000004df007c0c */ /* 0x000fe4000bf66270 */
[-C--:B------:R-:W-:Y:S02]  /*ce00*/  @!P0 LEA.HI.X R15, R226, R7.reuse, R162, 0x2, P6 ;  /* 0x00000007e20f8211 */ /* 0x080fe400030f14a2 */
[----:B------:R-:W-:-:S02]  /*ce10*/  @!P1 LEA.HI.X R21, R225, R7, R161, 0x2, P5 ;  /* 0x00000007e1159211 */ /* 0x000fc400028f14a1 */
[----:B------:R-:W-:Y:S01]  /*ce20*/  ISETP.GE.AND P2, PT, R222, UR4, PT ;  /* 0x00000004de007c0c */ /* 0x000fe2000bf46270 */
[----:B------:R3:W-:Y:S01]  /*ce30*/  @!P0 ST.E.64 desc[UR52][R14.64], R72 ;  /* 0x000000480e008985 */ /* 0x0007e2000c101b34 */
[CC--:B-1----:R-:W-:Y:S02]  /*ce40*/  @!P4 LEA R28, P5, R224.reuse, R6.reuse, 0x2 ;  /* 0x00000006e01cc211 */ /* 0x0c2fe400078a10ff */
[----:B------:R-:W-:Y:S01]  /*ce50*/  ISETP.GE.AND P0, PT, R221, UR4, PT ;  /* 0x00000004dd007c0c */ /* 0x000fe2000bf06270 */
[----:B------:R1:W-:Y:S01]  /*ce60*/  @!P1 ST.E.64 desc[UR52][R20.64], R50 ;  /* 0x0000003214009985 */ /* 0x0003e2000c101b34 */
[----:B------:R-:W-:Y:S02]  /*ce70*/  @!P4 LEA.HI.X R29, R224, R7, R160, 0x2, P5 ;  /* 0x00000007e01dc211 */ /* 0x000fe400028f14a0 */
[----:B------:R-:W-:Y:S02]  /*ce80*/  ISETP.GE.AND P1, PT, R220, UR4, PT ;  /* 0x00000004dc007c0c */ /* 0x000fe4000bf26270 */
[----:B-----5:R-:W-:Y:S01]  /*ce90*/  @!P3 LEA R30, P6, R223, R6, 0x2 ;  /* 0x00000006df1eb211 */ /* 0x020fe200078c10ff */
[----:B------:R4:W-:Y:S01]  /*cea0*/  @!P4 ST.E.64 desc[UR52][R28.64], R48 ;  /* 0x000000301c00c985 */ /* 0x0009e2000c101b34 */
[----:B------:R-:W-:-:S02]  /*ceb0*/  ISETP.GE.AND P4, PT, R219, UR4, PT ;  /* 0x00000004db007c0c */ /* 0x000fc4000bf86270 */
[CC--:B0-----:R-:W-:Y:S02]  /*cec0*/  @!P2 LEA R36, P5, R222.reuse, R6.reuse, 0x2 ;  /* 0x00000006de24a211 */ /* 0x0c1fe400078a10ff */
[-C--:B------:R-:W-:Y:S02]  /*ced0*/  @!P3 LEA.HI.X R31, R223, R7.reuse, R159, 0x2, P6 ;  /* 0x00000007df1fb211 */ /* 0x080fe400030f149f */
[-C--:B------:R-:W-:Y:S02]  /*cee0*/  @!P2 LEA.HI.X R37, R222, R7.reuse, R158, 0x2, P5 ;  /* 0x00000007de25a211 */ /* 0x080fe400028f149e */
[CC--:B--2---:R-:W-:Y:S01]  /*cef0*/  @!P0 LEA R8, P5, R221.reuse, R6.reuse, 0x2 ;  /* 0x00000006dd088211 */ /* 0x0c4fe200078a10ff */
[----:B------:R0:W-:Y:S01]  /*cf00*/  @!P3 ST.E.64 desc[UR52][R30.64], R42 ;  /* 0x0000002a1e00b985 */ /* 0x0001e2000c101b34 */
[----:B------:R-:W-:Y:S02]  /*cf10*/  ISETP.GE.AND P3, PT, R218, UR4, PT ;  /* 0x00000004da007c0c */ /* 0x000fe4000bf66270 */
[----:B---3--:R-:W-:Y:S01]  /*cf20*/  @!P1 LEA R14, P6, R220, R6, 0x2 ;  /* 0x00000006dc0e9211 */ /* 0x008fe200078c10ff */
[----:B------:R2:W-:Y:S01]  /*cf30*/  @!P2 ST.E.64 desc[UR52][R36.64], R40 ;  /* 0x000000282400a985 */ /* 0x0005e2000c101b34 */
[----:B------:R-:W-:-:S02]  /*cf40*/  @!P0 LEA.HI.X R9, R221, R7, R157, 0x2, P5 ;  /* 0x00000007dd098211 */ /* 0x000fc400028f149d */
[----:B------:R-:W-:Y:S02]  /*cf50*/  ISETP.GE.AND P2, PT, R217, UR4, PT ;  /* 0x00000004d9007c0c */ /* 0x000fe4000bf46270 */
[CC--:B-1----:R-:W-:Y:S01]  /*cf60*/  @!P4 LEA R20, P5, R219.reuse, R6.reuse, 0x2 ;  /* 0x00000006db14c211 */ /* 0x0c2fe200078a10ff */
[----:B------:R-:W-:Y:S01]  /*cf70*/  @!P0 ST.E.64 desc[UR52][R8.64], R34 ;  /* 0x0000002208008985 */ /* 0x000fe2000c101b34 */
[-C--:B------:R-:W-:Y:S02]  /*cf80*/  @!P1 LEA.HI.X R15, R220, R7.reuse, R156, 0x2, P6 ;  /* 0x00000007dc0f9211 */ /* 0x080fe400030f149c */
[----:B------:R-:W-:Y:S02]  /*cf90*/  @!P4 LEA.HI.X R21, R219, R7, R155, 0x2, P5 ;  /* 0x00000007db15c211 */ /* 0x000fe400028f149b */
[----:B------:R-:W-:Y:S01]  /*cfa0*/  ISETP.GE.AND P0, PT, R216, UR4, PT ;  /* 0x00000004d8007c0c */ /* 0x000fe2000bf06270 */
[----:B------:R1:W-:Y:S01]  /*cfb0*/  @!P1 ST.E.64 desc[UR52][R14.64], R32 ;  /* 0x000000200e009985 */ /* 0x0003e2000c101b34 */
[----:B----4-:R-:W-:-:S03]  /*cfc0*/  @!P3 LEA R28, P1, R218, R6, 0x2 ;  /* 0x00000006da1cb211 */ /* 0x010fc600078210ff */
[----:B------:R3:W-:Y:S01]  /*cfd0*/  @!P4 ST.E.64 desc[UR52][R20.64], R26 ;  /* 0x0000001a1400c985 */ /* 0x0007e2000c101b34 */
[----:B------:R-:W-:Y:S02]  /*cfe0*/  ISETP.GE.AND P4, PT, R23, UR4, PT ;  /* 0x0000000417007c0c */ /* 0x000fe4000bf86270 */
[CC--:B0-----:R-:W-:Y:S02]  /*cff0*/  @!P2 LEA R30, P5, R217.reuse, R6.reuse, 0x2 ;  /* 0x00000006d91ea211 */ /* 0x0c1fe400078a10ff */
[-C--:B------:R-:W-:Y:S02]  /*d000*/  @!P3 LEA.HI.X R29, R218, R7.reuse, R154, 0x2, P1 ;  /* 0x00000007da1db211 */ /* 0x080fe400008f149a */
[----:B------:R-:W-:Y:S02]  /*d010*/  ISETP.GE.AND P1, PT, R22, UR4, PT ;  /* 0x0000000416007c0c */ /* 0x000fe4000bf26270 */
[----:B------:R-:W-:Y:S01]  /*d020*/  @!P2 LEA.HI.X R31, R217, R7, R153, 0x2, P5 ;  /* 0x00000007d91fa211 */ /* 0x000fe200028f1499 */
[----:B------:R-:W-:Y:S01]  /*d030*/  @!P3 ST.E.64 desc[UR52][R28.64], R24 ;  /* 0x000000181c00b985 */ /* 0x000fe2000c101b34 */
[----:B--2---:R-:W-:Y:S01]  /*d040*/  @!P0 LEA R36, P6, R216, R6, 0x2 ;  /* 0x00000006d8248211 */ /* 0x004fe200078c10ff */
[----:B-1----:R-:W-:-:S02]  /*d050*/  VIADD R33, R16, 0xe8 ;  /* 0x000000e810217836 */ /* 0x002fc40000000000 */
[----:B------:R0:W-:Y:S01]  /*d060*/  @!P2 ST.E.64 desc[UR52][R30.64], R12 ;  /* 0x0000000c1e00a985 */ /* 0x0001e2000c101b34 */
[-C--:B------:R-:W-:Y:S01]  /*d070*/  @!P0 LEA.HI.X R37, R216, R7.reuse, R152, 0x2, P6 ;  /* 0x00000007d8258211 */ /* 0x080fe200030f1498 */
[----:B---3--:R-:W-:Y:S01]  /*d080*/  VIADD R21, R16, 0xf0 ;  /* 0x000000f010157836 */ /* 0x008fe20000000000 */
[CC--:B------:R-:W-:Y:S02]  /*d090*/  @!P4 LEA R8, P2, R23.reuse, R6.reuse, 0x2 ;  /* 0x000000061708c211 */ /* 0x0c0fe400078410ff */
[----:B------:R-:W-:Y:S01]  /*d0a0*/  SHF.R.S32.HI R0, RZ, 0x1f, R33 ;  /* 0x0000001fff007819 */ /* 0x000fe20000011421 */
[----:B------:R1:W-:Y:S01]  /*d0b0*/  @!P0 ST.E.64 desc[UR52][R36.64], R10 ;  /* 0x0000000a24008985 */ /* 0x0003e2000c101b34 */
[----:B------:R-:W-:Y:S02]  /*d0c0*/  @!P4 LEA.HI.X R9, R23, R7, R71, 0x2, P2 ;  /* 0x000000071709c211 */ /* 0x000fe400010f1447 */
[----:B------:R-:W-:Y:S02]  /*d0d0*/  ISETP.GE.AND P0, PT, R33, UR4, PT ;  /* 0x0000000421007c0c */ /* 0x000fe4000bf06270 */
[----:B------:R-:W-:Y:S01]  /*d0e0*/  @!P1 LEA R14, P3, R22, R6, 0x2 ;  /* 0x00000006160e9211 */ /* 0x000fe200078610ff */
[----:B------:R2:W-:Y:S01]  /*d0f0*/  @!P4 ST.E.64 desc[UR52][R8.64], R4 ;  /* 0x000000040800c985 */ /* 0x0005e2000c101b34 */
[----:B------:R-:W-:-:S02]  /*d100*/  ISETP.GE.AND P2, PT, R19, UR4, PT ;  /* 0x0000000413007c0c */ /* 0x000fc4000bf46270 */
[----:B------:R-:W-:Y:S02]  /*d110*/  @!P1 LEA.HI.X R15, R22, R7, R70, 0x2, P3 ;  /* 0x00000007160f9211 */ /* 0x000fe400018f1446 */
[----:B------:R-:W-:Y:S02]  /*d120*/  ISETP.GE.AND P3, PT, R21, UR4, PT ;  /* 0x0000000415007c0c */ /* 0x000fe4000bf66270 */
[----:B------:R-:W-:Y:S01]  /*d130*/  ISETP.GE.AND P4, PT, R18, UR4, PT ;  /* 0x0000000412007c0c */ /* 0x000fe2000bf86270 */
[----:B------:R3:W-:Y:S01]  /*d140*/  @!P1 ST.E.64 desc[UR52][R14.64], R2 ;  /* 0x000000020e009985 */ /* 0x0007e2000c101b34 */
[----:B------:R-:W-:Y:S02]  /*d150*/  ISETP.GE.AND P1, PT, R17, UR4, PT ;  /* 0x0000000411007c0c */ /* 0x000fe4000bf26270 */
[----:B0-----:R-:W-:-:S03]  /*d160*/  @!P0 LEA R12, P6, R33, R6, 0x2 ;  /* 0x00000006210c8211 */ /* 0x001fc600078c10ff */
[-C--:B-1----:R-:W-:Y:S02]  /*d170*/  @!P2 LEA R10, P5, R19, R6.reuse, 0x2 ;  /* 0x00000006130aa211 */ /* 0x082fe400078a10ff */
[-C--:B------:R-:W-:Y:S02]  /*d180*/  @!P0 LEA.HI.X R13, R33, R7.reuse, R0, 0x2, P6 ;  /* 0x00000007210d8211 */ /* 0x080fe400030f1400 */
[----:B------:R-:W-:Y:S02]  /*d190*/  @!P2 LEA.HI.X R11, R19, R7, R67, 0x2, P5 ;  /* 0x00000007130ba211 */ /* 0x000fe400028f1443 */
[----:B------:R-:W-:Y:S02]  /*d1a0*/  SHF.R.S32.HI R0, RZ, 0x1f, R21 ;  /* 0x0000001fff007819 */ /* 0x000fe40000011415 */
[-C--:B--2---:R-:W-:Y:S01]  /*d1b0*/  @!P3 LEA R8, P6, R21, R6.reuse, 0x2 ;  /* 0x000000061508b211 */ /* 0x084fe200078c10ff */
[----:B------:R0:W-:Y:S01]  /*d1c0*/  @!P2 ST.E.64 desc[UR52][R10.64], R138 ;  /* 0x0000008a0a00a985 */ /* 0x0001e2000c101b34 */
[----:B------:R-:W-:Y:S01]  /*d1d0*/  SHF.R.S32.HI R5, RZ, 0x1f, R18 ;  /* 0x0000001fff057819 */ /* 0x000fe20000011412 */
[----:B---3--:R-:W-:Y:S01]  /*d1e0*/  VIADD R15, R16, 0xf8 ;  /* 0x000000f8100f7836 */ /* 0x008fe20000000000 */
[----:B------:R-:W-:-:S02]  /*d1f0*/  @!P4 LEA R4, P5, R18, R6, 0x2 ;  /* 0x000000061204c211 */ /* 0x000fc400078a10ff */
[-C--:B------:R-:W-:Y:S02]  /*d200*/  @!P3 LEA.HI.X R9, R21, R7.reuse, R0, 0x2, P6 ;  /* 0x000000071509b211 */ /* 0x080fe400030f1400 */
[-C--:B------:R-:W-:Y:S02]  /*d210*/  @!P4 LEA.HI.X R5, R18, R7.reuse, R5, 0x2, P5 ;  /* 0x000000071205c211 */ /* 0x080fe400028f1405 */
[----:B------:R-:W-:Y:S02]  /*d220*/  SHF.R.S32.HI R0, RZ, 0x1f, R17 ;  /* 0x0000001fff007819 */ /* 0x000fe40000011411 */
[C---:B------:R-:W-:Y:S01]  /*d230*/  @!P1 LEA R2, P5, R17.reuse, R6, 0x2 ;  /* 0x0000000611029211 */ /* 0x040fe200078a10ff */
[----:B------:R0:W-:Y:S03]  /*d240*/  @!P4 ST.E.64 desc[UR52][R4.64], R136 ;  /* 0x000000880400c985 */ /* 0x0001e6000c101b34 */
[----:B------:R-:W-:-:S05]  /*d250*/  @!P1 LEA.HI.X R3, R17, R7, R0, 0x2, P5 ;  /* 0x0000000711039211 */ /* 0x000fca00028f1400 */
[----:B------:R0:W-:Y:S04]  /*d260*/  @!P1 ST.E.64 desc[UR52][R2.64], R144 ;  /* 0x0000009002009985 */ /* 0x0001e8000c101b34 */
[----:B------:R0:W-:Y:S01]  /*d270*/  @!P0 ST.E.64 desc[UR52][R12.64], R146 ;  /* 0x000000920c008985 */ /* 0x0001e2000c101b34 */
[----:B------:R-:W-:-:S03]  /*d280*/  ISETP.GE.AND P0, PT, R15, UR4, PT ;  /* 0x000000040f007c0c */ /* 0x000fc6000bf06270 */
[----:B------:R0:W-:Y:S10]  /*d290*/  @!P3 ST.E.64 desc[UR52][R8.64], R130 ;  /* 0x000000820800b985 */ /* 0x0001f4000c101b34 */
[----:B------:R-:W-:Y:S05]  /*d2a0*/  @P0 BRA `(.L_x_248) ;  /* 0x0000000c00e40947 */ /* 0x000fea0003800000 */
[----:B0-----:R-:W-:Y:S02]  /*d2b0*/  LEA R2, P0, R15, R6, 0x2 ;  /* 0x000000060f027211 */ /* 0x001fe400078010ff */
[----:B------:R-:W-:-:S04]  /*d2c0*/  SHF.R.S32.HI R6, RZ, 0x1f, R15 ;  /* 0x0000001fff067819 */ /* 0x000fc8000001140f */
[----:B------:R-:W-:-:S05]  /*d2d0*/  LEA.HI.X R3, R15, R7, R6, 0x2, P0 ;  /* 0x000000070f037211 */ /* 0x000fca00000f1406 */
[----:B------:R0:W-:Y:S01]  /*d2e0*/  ST.E.64 desc[UR52][R2.64], R128 ;  /* 0x0000008002007985 */ /* 0x0001e2000c101b34 */
[----:B------:R-:W-:Y:S05]  /*d2f0*/  BRA `(.L_x_248) ;  /* 0x0000000c00d07947 */ /* 0x000fea0003800000 */
.L_x_239:
[----:B------:R-:W-:Y:S02]  /*d300*/  ULDC.64 UR8, c[0x0][0xc00] ;  /* 0x0003000000087ab9 */ /* 0x000fe40000000a00 */
[----:B------:R-:W-:-:S04]  /*d310*/  UISETP.NE.U32.AND UP0, UPT, UR8, URZ, UPT ;  /* 0x0000003f0800728c */ /* 0x000fc8000bf05070 */
[----:B------:R-:W-:-:S03]  /*d320*/  UISETP.NE.AND.EX UP0, UPT, UR9, URZ, UPT, UP0 ;  /* 0x0000003f0900728c */ /* 0x000fc6000bf05300 */
[----:B------:R-:W-:Y:S02]  /*d330*/  ULDC.64 UR8, c[0x0][0xc00] ;  /* 0x0003000000087ab9 */ /* 0x000fe40000000a00 */
[----:B------:R-:W-:Y:S01]  /*d340*/  UIMAD.WIDE UR8, UR36, 0x4, UR8 ;  /* 0x00000004240878a5 */ /* 0x000fe2000f8e0208 */
[----:B------:R-:W-:-:S05]  /*d350*/  PLOP3.LUT P1, PT, PT, PT, UP0, 0x80, 0x0 ;  /* 0x000000000000781c */ /* 0x000fca0003f2f008 */
[----:B------:R-:W-:Y:S02]  /*d360*/  IMAD.U32 R2, RZ, RZ, UR8 ;  /* 0x00000008ff027e24 */ /* 0x000fe4000f8e00ff */
[----:B------:R-:W-:Y:S01]  /*d370*/  IMAD.U32 R3, RZ, RZ, UR9 ;  /* 0x00000009ff037e24 */ /* 0x000fe2000f8e00ff */
[----:B------:R-:W-:Y:S02]  /*d380*/  ULDC.64 UR8, c[0x0][0xc08] ;  /* 0x0003020000087ab9 */ /* 0x000fe40000000a00 */
[----:B------:R-:W-:-:S03]  /*d390*/  UISETP.NE.U32.AND UP1, UPT, UR8, URZ, UPT ;  /* 0x0000003f0800728c */ /* 0x000fc6000bf25070 */
[----:B------:R-:W2:Y:S01]  /*d3a0*/  @P1 LDG.E R6, desc[UR52][R2.64] ;  /* 0x0000003402061981 */ /* 0x000ea2000c1e1900 */
[----:B------:R-:W-:Y:S01]  /*d3b0*/  UISETP.NE.AND.EX UP1, UPT, UR9, URZ, UPT, UP1 ;  /* 0x0000003f0900728c */ /* 0x000fe2000bf25310 */
[----:B------:R-:W-:Y:S01]  /*d3c0*/  ULDC UR4, c[0x0][0xa88] ;  /* 0x0002a20000047ab9 */ /* 0x000fe20000000800 */
[----:B------:R-:W0:Y:S01]  /*d3d0*/  S2R R7, SR_TID.X ;  /* 0x0000000000077919 */ /* 0x000e220000002100 */
[----:B------:R-:W-:-:S03]  /*d3e0*/  IMAD.U32 R0, RZ, RZ, UR4 ;  /* 0x00000004ff007e24 */ /* 0x000fc6000f8e00ff */
[----:B------:R-:W-:-:S05]  /*d3f0*/  PLOP3.LUT P2, PT, PT, PT, UP1, 0x80, 0x0 ;  /* 0x000000000000781c */ /* 0x000fca0003f4f018 */
[----:B------:R-:W-:-:S04]  /*d400*/  @UP1 ULEA UR8, UP2, UR36, UR8, 0x2 ;  /* 0x0000000824081291 */ /* 0x000fc8000f84103f */
[----:B------:R-:W-:Y:S02]  /*d410*/  @UP1 ULEA.HI.X UR9, UR36, UR9, UR37, 0x2, UP2 ;  /* 0x0000000924091291 */ /* 0x000fe400090f1425 */
[----:B------:R-:W-:-:S04]  /*d420*/  IMAD.U32 R4, RZ, RZ, UR8 ;  /* 0x00000008ff047e24 */ /* 0x000fc8000f8e00ff */
[----:B------:R-:W-:-:S05]  /*d430*/  IMAD.U32 R5, RZ, RZ, UR9 ;  /* 0x00000009ff057e24 */ /* 0x000fca000f8e00ff */
[----:B------:R1:W5:Y:S01]  /*d440*/  @P2 LDG.E R0, desc[UR52][R4.64] ;  /* 0x0000003404002981 */ /* 0x000362000c1e1900 */
[----:B------:R-:W-:Y:S01]  /*d450*/  UMOV UR4, URZ ;  /* 0x0000003f00047c82 */ /* 0x000fe20008000000 */
[----:B--2---:R-:W-:Y:S01]  /*d460*/  @P1 R2UR UR4, R6 ;  /* 0x00000000060412ca */ /* 0x004fe200000e0000 */
[----:B0-----:R-:W-:-:S05]  /*d470*/  VIADD R6, R7, 0xffffff80 ;  /* 0xffffff8007067836 */ /* 0x001fca0000000000 */
[----:B------:R-:W-:-:S07]  /*d480*/  ISETP.GT.AND P0, PT, R6, 0x7f, PT ;  /* 0x0000007f0600780c */ /* 0x000fce0003f04270 */
[----:B------:R-:W-:Y:S01]  /*d490*/  USHF.R.S32.HI UR16, URZ, 0x1f, UR4 ;  /* 0x0000001f3f107899 */ /* 0x000fe20008011404 */
[----:B-1----:R-:W-:Y:S11]  /*d4a0*/  @P2 BRA `(.L_x_251) ;  /* 0x0000000000102947 */ /* 0x002ff60003800000 */
[----:B------:R-:W-:Y:S05]  /*d4b0*/  @!P1 BRA `(.L_x_251) ;  /* 0x00000000000c9947 */ /* 0x000fea0003800000 */
[----:B------:R-:W2:Y:S04]  /*d4c0*/  LDG.E R5, desc[UR52][R2.64] ;  /* 0x0000003402057981 */ /* 0x000ea8000c1e1900 */
[----:B-----5:R-:W2:Y:S02]  /*d4d0*/  LDG.E R0, desc[UR52][R2.64+0x4] ;  /* 0x0000043402007981 */ /* 0x020ea4000c1e1900 */
[----:B--2---:R-:W-:-:S07]  /*d4e0*/  IMAD.IADD R0, R0, 0x1, -R5 ;  /* 0x0000000100007824 */ /* 0x004fce00078e0a05 */
.L_x_251:
[----:B------:R-:W-:Y:S01]  /*d4f0*/  USEL UR36, UR36, URZ, !UP0 ;  /* 0x0000003f24247287 */ /* 0x000fe2000c000000 */
[----:B------:R-:W-:Y:S01]  /*d500*/  BSSY B1, `(.L_x_252) ;  /* 0x0000038000017945 */ /* 0x000fe20003800000 */
[----:B------:R-:W-:-:S03]  /*d510*/  USEL UR37, UR37, URZ, !UP0 ;  /* 0x0000003f25257287 */ /* 0x000fc6000c000000 */
[----:B------:R-:W-:Y:S09]  /*d520*/  @P0 BRA `(.L_x_253) ;  /* 0x0000000000d40947 */ /* 0x000ff20003800000 */
[----:B------:R-:W0:Y:S01]  /*d530*/  LDC R9, c[0x0][0xbe8] ;  /* 0x0002fa00ff097b82 */ /* 0x000e220000000800 */
[----:B------:R-:W-:-:S04]  /*d540*/  IMAD.U32 R2, RZ, RZ, UR38 ;  /* 0x00000026ff027e24 */ /* 0x000fc8000f8e00ff */
[----:B------:R-:W-:-:S04]  /*d550*/  IMAD R2, R2, 0x80, R7 ;  /* 0x0000008002027824 */ /* 0x000fc800078e0207 */
[----:B------:R-:W-:Y:S02]  /*d560*/  VIADD R4, R2, 0xffffff80 ;  /* 0xffffff8002047836 */ /* 0x000fe40000000000 */
[----:B0----5:R-:W-:-:S05]  /*d570*/  IMAD R3, R0, R9, RZ ;  /* 0x0000000900037224 */ /* 0x021fca00078e02ff */
[----:B------:R-:W-:-:S13]  /*d580*/  ISETP.GE.AND P0, PT, R4, R3, PT ;  /* 0x000000030400720c */ /* 0x000fda0003f06270 */
[----:B------:R-:W-:Y:S05]  /*d590*/  @P0 BRA `(.L_x_253) ;  /* 0x0000000000b80947 */ /* 0x000fea0003800000 */
[----:B------:R-:W-:Y:S01]  /*d5a0*/  ISETP.NE.AND P0, PT, R9, 0x1, PT ;  /* 0x000000010900780c */ /* 0x000fe20003f05270 */
[----:B------:R-:W-:Y:S01]  /*d5b0*/  UISETP.GT.AND UP2, UPT, UR43, 0x1, UPT ;  /* 0x000000012b00788c */ /* 0x000fe2000bf44270 */
[----:B------:R-:W-:Y:S01]  /*d5c0*/  IMAD.MOV.U32 R5, RZ, RZ, R4 ;  /* 0x000000ffff057224 */ /* 0x000fe200078e0004 */
[----:B------:R-:W-:Y:S02]  /*d5d0*/  UMOV UR8, 0x9b8 ;  /* 0x000009b800087882 */ /* 0x000fe40000000000 */
[----:B------:R-:W-:Y:S02]  /*d5e0*/  USEL UR17, UR8, 0x978, UP2 ;  /* 0x0000097808117887 */ /* 0x000fe40009000000 */
[----:B------:R-:W-:-:S06]  /*d5f0*/  USEL UR19, UR39, URZ, UP2 ;  /* 0x0000003f27137287 */ /* 0x000fcc0009000000 */
[----:B------:R-:W0:Y:S04]  /*d600*/  @P0 LDC R3, c[0x0][0xbec] ;  /* 0x0002fb00ff030b82 */ /* 0x000e280000000800 */
[----:B------:R-:W-:Y:S01]  /*d610*/  ULDC.64 UR8, c[0x0][UR17+0x218] ;  /* 0x0000860011087abb */ /* 0x000fe20008000a00 */
[----:B------:R-:W-:Y:S01]  /*d620*/  ULDC.64 UR12, c[0x0][UR17+0x220] ;  /* 0x00008800110c7abb */ /* 0x000fe20008000a00 */
[----:B------:R-:W-:Y:S01]  /*d630*/  ULDC.64 UR14, c[0x0][UR17+0x228] ;  /* 0x00008a00110e7abb */ /* 0x000fe20008000a00 */
[----:B------:R-:W-:Y:S01]  /*d640*/  UIMAD.WIDE.U32 UR10, UR8, UR40, URZ ;  /* 0x00000028080a72a5 */ /* 0x000fe2000f8e003f */
[----:B------:R-:W1:Y:S01]  /*d650*/  @P0 LDC R7, c[0x0][0xbf0] ;  /* 0x0002fc00ff070b82 */ /* 0x000e620000000800 */
[----:B------:R-:W-:Y:S02]  /*d660*/  UIMAD UR18, UR9, UR40, URZ ;  /* 0x00000028091272a4 */ /* 0x000fe4000f8e023f */
[----:B------:R-:W-:-:S02]  /*d670*/  UIMAD UR13, UR13, UR36, URZ ;  /* 0x000000240d0d72a4 */ /* 0x000fc4000f8e023f */
[----:B------:R-:W-:Y:S02]  /*d680*/  UIMAD.WIDE.U32 UR20, UR14, UR19, URZ ;  /* 0x000000130e1472a5 */ /* 0x000fe4000f8e003f */
[----:B------:R-:W-:Y:S02]  /*d690*/  UIMAD.WIDE.U32 UR8, UR12, UR36, URZ ;  /* 0x000000240c0872a5 */ /* 0x000fe4000f8e003f */
[----:B------:R-:W-:Y:S02]  /*d6a0*/  UIMAD UR14, UR15, UR19, URZ ;  /* 0x000000130f0e72a4 */ /* 0x000fe4000f8e023f */
[----:B------:R-:W-:Y:S02]  /*d6b0*/  UIMAD UR13, UR12, UR37, UR13 ;  /* 0x000000250c0d72a4 */ /* 0x000fe4000f8e020d */
[----:B------:R-:W-:Y:S02]  /*d6c0*/  UIADD3 UR10, UP0, UP1, UR8, UR10, UR4 ;  /* 0x0000000a080a7290 */ /* 0x000fe4000f91e004 */
[----:B------:R-:W-:Y:S01]  /*d6d0*/  UIADD3 UR8, UR14, UR21, URZ ;  /* 0x000000150e087290 */ /* 0x000fe2000fffe03f */
[----:B0-----:R-:W-:Y:S01]  /*d6e0*/  @P0 IMAD.HI.U32 R2, R4, R3, RZ ;  /* 0x0000000304020227 */ /* 0x001fe200078e00ff */
[----:B------:R-:W-:-:S02]  /*d6f0*/  UIADD3 UR11, UR18, UR11, URZ ;  /* 0x0000000b120b7290 */ /* 0x000fc4000fffe03f */
[----:B------:R-:W-:Y:S01]  /*d700*/  UIADD3 UR13, UR9, UR13, URZ ;  /* 0x0000000d090d7290 */ /* 0x000fe2000fffe03f */
[----:B------:R-:W-:Y:S02]  /*d710*/  IMAD.U32 R3, RZ, RZ, UR21 ;  /* 0x00000015ff037e24 */ /* 0x000fe4000f8e00ff */
[----:B------:R-:W-:Y:S01]  /*d720*/  IMAD.U32 R8, RZ, RZ, UR8 ;  /* 0x00000008ff087e24 */ /* 0x000fe2000f8e00ff */
[----:B------:R-:W-:Y:S01]  /*d730*/  ULDC.64 UR8, c[0x0][UR17+0x210] ;  /* 0x0000840011087abb */ /* 0x000fe20008000a00 */
[----:B-1----:R-:W-:Y:S01]  /*d740*/  @P0 SHF.R.U32.HI R5, RZ, R7, R2 ;  /* 0x00000007ff050219 */ /* 0x002fe20000011602 */
[----:B------:R-:W-:-:S04]  /*d750*/  IMAD.U32 R2, RZ, RZ, UR20 ;  /* 0x00000014ff027e24 */ /* 0x000fc8000f8e00ff */
[--C-:B------:R-:W-:Y:S01]  /*d760*/  IMAD.MOV R7, RZ, RZ, -R5.reuse ;  /* 0x000000ffff077224 */ /* 0x100fe200078e0a05 */
[----:B------:R-:W-:Y:S01]  /*d770*/  IADD3 R2, P0, P1, R5, UR10, R2 ;  /* 0x0000000a05027c10 */ /* 0x000fe2000f91e002 */
[----:B------:R-:W-:Y:S01]  /*d780*/  UIADD3.X UR10, UR13, UR11, UR16, UP0, UP1 ;  /* 0x0000000b0d0a7290 */ /* 0x000fe200087e2410 */
[----:B------:R-:W-:Y:S01]  /*d790*/  SHF.R.S32.HI R5, RZ, 0x1f, R5 ;  /* 0x0000001fff057819 */ /* 0x000fe20000011405 */
[----:B------:R-:W-:-:S04]  /*d7a0*/  IMAD R7, R9, R7, R4 ;  /* 0x0000000709077224 */ /* 0x000fc800078e0204 */
[----:B------:R-:W-:Y:S01]  /*d7b0*/  IADD3.X R3, R5, UR10, R8, P0, P1 ;  /* 0x0000000a05037c10 */ /* 0x000fe200087e2408 */
[C---:B------:R-:W-:Y:S01]  /*d7c0*/  IMAD R9, R7.reuse, UR9, RZ ;  /* 0x0000000907097c24 */ /* 0x040fe2000f8e02ff */
[----:B------:R-:W-:Y:S01]  /*d7d0*/  SHF.R.S32.HI R4, RZ, 0x1f, R7 ;  /* 0x0000001fff047819 */ /* 0x000fe20000011407 */
[----:B------:R-:W-:Y:S01]  /*d7e0*/  ULDC.64 UR10, c[0x0][0xba8] ;  /* 0x0002ea00000a7ab9 */ /* 0x000fe20000000a00 */
[----:B------:R-:W-:Y:S01]  /*d7f0*/  @!UP2 ULDC UR10, c[0x0][0xb50] ;  /* 0x0002d400000aaab9 */ /* 0x000fe20000000800 */
[----:B------:R-:W-:Y:S01]  /*d800*/  IMAD.WIDE.U32 R2, R7, UR8, R2 ;  /* 0x0000000807027c25 */ /* 0x000fe2000f8e0002 */
[----:B------:R-:W-:-:S03]  /*d810*/  @!UP2 ULDC UR11, c[0x0][0xb54] ;  /* 0x0002d500000baab9 */ /* 0x000fc60000000800 */
[----:B------:R-:W-:Y:S01]  /*d820*/  IMAD R9, R4, UR8, R9 ;  /* 0x0000000804097c24 */ /* 0x000fe2000f8e0209 */
[----:B------:R-:W-:-:S03]  /*d830*/  LEA R4, P0, R2, UR10, 0x2 ;  /* 0x0000000a02047c11 */ /* 0x000fc6000f8010ff */
[----:B------:R-:W-:-:S05]  /*d840*/  IMAD.IADD R3, R3, 0x1, R9 ;  /* 0x0000000103037824 */ /* 0x000fca00078e0209 */
[----:B------:R-:W-:Y:S01]  /*d850*/  LEA.HI.X R5, R2, UR11, R3, 0x2, P0 ;  /* 0x0000000b02057c11 */ /* 0x000fe200080f1403 */
[----:B------:R-:W-:-:S05]  /*d860*/  IMAD.MOV.U32 R3, RZ, RZ, -0x800000 ;  /* 0xff800000ff037424 */ /* 0x000fca00078e00ff */
[----:B------:R0:W-:Y:S02]  /*d870*/  STG.E desc[UR52][R4.64], R3 ;  /* 0x0000000304007986 */ /* 0x0001e4000c101934 */
.L_x_253:
[----:B------:R-:W-:Y:S05]  /*d880*/  BSYNC B1 ;  /* 0x0000000000017941 */ /* 0x000fea0003800000 */
.L_x_252:
[----:B------:R-:W-:-:S06]  /*d890*/  UISETP.GT.AND UP0, UPT, UR43, 0x1, UPT ;  /* 0x000000012b00788c */ /* 0x000fcc000bf04270 */
[----:B------:R-:W-:-:S13]  /*d8a0*/  PLOP3.LUT P0, PT, PT, PT, UP0, 0x80, 0x0 ;  /* 0x000000000000781c */ /* 0x000fda0003f0f008 */
[----:B------:R-:W-:Y:S05]  /*d8b0*/  @P0 BRA `(.L_x_248) ;  /* 0x0000000800600947 */ /* 0x000fea0003800000 */
[----:B------:R-:W1:Y:S01]  /*d8c0*/  LDC R11, c[0x0][0xbe8] ;  /* 0x0002fa00ff0b7b82 */ /* 0x000e620000000800 */
[----:B0-----:R-:W-:Y:S01]  /*d8d0*/  SHF.R.S32.HI R3, RZ, 0x1f, R6 ;  /* 0x0000001fff037819 */ /* 0x001fe20000011406 */
[----:B------:R-:W-:Y:S01]  /*d8e0*/  ULDC.64 UR10, c[0x0][0xaa0] ;  /* 0x0002a800000a7ab9 */ /* 0x000fe20000000a00 */
[----:B------:R-:W-:Y:S01]  /*d8f0*/  BSSY B1, `(.L_x_254) ;  /* 0x0000052000017945 */ /* 0x000fe20003800000 */
[----:B------:R-:W-:Y:S01]  /*d900*/  UIMAD.WIDE.U32 UR8, UR4, UR10, URZ ;  /* 0x0000000a040872a5 */ /* 0x000fe2000f8e003f */
[----:B------:R-:W-:Y:S01]  /*d910*/  LEA.HI R2, R3, R6, RZ, 0x3 ;  /* 0x0000000603027211 */ /* 0x000fe200078f18ff */
[----:B------:R-:W-:-:S03]  /*d920*/  UIMAD UR10, UR16, UR10, URZ ;  /* 0x0000000a100a72a4 */ /* 0x000fc6000f8e023f */
[----:B------:R-:W-:Y:S01]  /*d930*/  LOP3.LUT R5, R2, 0xfffffff8, RZ, 0xc0, !PT ;  /* 0xfffffff802057812 */ /* 0x000fe200078ec0ff */
[----:B------:R-:W-:Y:S01]  /*d940*/  UIMAD UR10, UR4, UR11, UR10 ;  /* 0x0000000b040a72a4 */ /* 0x000fe2000f8e020a */
[----:B------:R-:W-:-:S03]  /*d950*/  SHF.R.S32.HI R13, RZ, 0x3, R2 ;  /* 0x00000003ff0d7819 */ /* 0x000fc60000011402 */
[----:B------:R-:W-:Y:S01]  /*d960*/  IMAD.IADD R8, R6, 0x1, -R5 ;  /* 0x0000000106087824 */ /* 0x000fe200078e0a05 */
[----:B------:R-:W-:Y:S01]  /*d970*/  UIADD3 UR9, UR9, UR10, URZ ;  /* 0x0000000a09097290 */ /* 0x000fe2000fffe03f */
[----:B------:R-:W-:Y:S02]  /*d980*/  IMAD.U32 R5, RZ, RZ, UR38 ;  /* 0x00000026ff057e24 */ /* 0x000fe4000f8e00ff */
[----:B------:R-:W-:Y:S01]  /*d990*/  IMAD R2, R8, 0x20, R13 ;  /* 0x0000002008027824 */ /* 0x000fe200078e020d */
[----:B------:R-:W-:Y:S02]  /*d9a0*/  ULDC.64 UR10, c[0x0][0xae8] ;  /* 0x0002ba00000a7ab9 */ /* 0x000fe40000000a00 */
[----:B------:R-:W-:Y:S01]  /*d9b0*/  UIMAD.WIDE.U32 UR8, UR40, UR10, UR8 ;  /* 0x0000000a280872a5 */ /* 0x000fe2000f8e0008 */
[----:B------:R-:W-:Y:S01]  /*d9c0*/  IMAD R6, R5, 0x80, R2 ;  /* 0x0000008005067824 */ /* 0x000fe200078e0202 */
[----:B-1----:R-:W-:Y:S02]  /*d9d0*/  ISETP.NE.AND P0, PT, R11, 0x1, PT ;  /* 0x000000010b00780c */ /* 0x002fe40003f05270 */
[----:B------:R-:W-:Y:S01]  /*d9e0*/  UIMAD UR9, UR40, UR11, UR9 ;  /* 0x0000000b280972a4 */ /* 0x000fe2000f8e0209 */
[----:B------:R-:W-:-:S02]  /*d9f0*/  IMAD.MOV.U32 R5, RZ, RZ, R6 ;  /* 0x000000ffff057224 */ /* 0x000fc400078e0006 */
[----:B------:R-:W-:Y:S02]  /*da00*/  ULDC.64 UR10, c[0x0][0xaf0] ;  /* 0x0002bc00000a7ab9 */ /* 0x000fe40000000a00 */
[----:B------:R-:W-:-:S04]  /*da10*/  UIMAD UR37, UR37, UR10, URZ ;  /* 0x0000000a252572a4 */ /* 0x000fc8000f8e023f */
[----:B------:R-:W-:Y:S02]  /*da20*/  UIMAD UR4, UR36, UR11, UR37 ;  /* 0x0000000b240472a4 */ /* 0x000fe4000f8e0225 */
[----:B------:R-:W-:Y:S01]  /*da30*/  UIMAD.WIDE.U32 UR36, UR36, UR10, UR8 ;  /* 0x0000000a242472a5 */ /* 0x000fe2000f8e0008 */
[----:B------:R-:W0:Y:S02]  /*da40*/  @P0 LDC R3, c[0x0][0xbec] ;  /* 0x0002fb00ff030b82 */ /* 0x000e240000000800 */
[----:B------:R-:W-:Y:S01]  /*da50*/  ULDC.64 UR8, c[0x0][0xae0] ;  /* 0x0002b80000087ab9 */ /* 0x000fe20000000a00 */
[----:B------:R-:W-:-:S05]  /*da60*/  UIADD3 UR4, UR37, UR4, URZ ;  /* 0x0000000425047290 */ /* 0x000fca000fffe03f */
[----:B------:R-:W1:Y:S01]  /*da70*/  @P0 LDC R7, c[0x0][0xbf0] ;  /* 0x0002fc00ff070b82 */ /* 0x000e620000000800 */
[----:B0-----:R-:W-:-:S04]  /*da80*/  @P0 IMAD.HI.U32 R2, R6, R3, RZ ;  /* 0x0000000306020227 */ /* 0x001fc800078e00ff */
[----:B------:R-:W-:Y:S02]  /*da90*/  IMAD.U32 R3, RZ, RZ, UR37 ;  /* 0x00000025ff037e24 */ /* 0x000fe4000f8e00ff */
[----:B------:R-:W-:Y:S01]  /*daa0*/  IMAD.U32 R3, RZ, RZ, UR4 ;  /* 0x00000004ff037e24 */ /* 0x000fe2000f8e00ff */
[----:B-1----:R-:W-:Y:S01]  /*dab0*/  @P0 SHF.R.U32.HI R5, RZ, R7, R2 ;  /* 0x00000007ff050219 */ /* 0x002fe20000011602 */
[----:B------:R-:W-:-:S03]  /*dac0*/  IMAD.U32 R2, RZ, RZ, UR36 ;  /* 0x00000024ff027e24 */ /* 0x000fc6000f8e00ff */
[--C-:B------:R-:W-:Y:S01]  /*dad0*/  SHF.R.S32.HI R4, RZ, 0x1f, R5.reuse ;  /* 0x0000001fff047819 */ /* 0x100fe20000011405 */
[----:B------:R-:W-:Y:S02]  /*dae0*/  IMAD.MOV R7, RZ, RZ, -R5 ;  /* 0x000000ffff077224 */ /* 0x000fe400078e0a05 */
[----:B------:R-:W-:-:S04]  /*daf0*/  IMAD.WIDE.U32 R2, R5, UR8, R2 ;  /* 0x0000000805027c25 */ /* 0x000fc8000f8e0002 */
[----:B------:R-:W-:Y:S02]  /*db00*/  IMAD R7, R11, R7, R6 ;  /* 0x000000070b077224 */ /* 0x000fe400078e0206 */
[----:B------:R-:W-:Y:S02]  /*db10*/  IMAD R4, R4, UR8, RZ ;  /* 0x0000000804047c24 */ /* 0x000fe4000f8e02ff */
[----:B------:R-:W-:Y:S02]  /*db20*/  IMAD.U32 R6, RZ, RZ, UR38 ;  /* 0x00000026ff067e24 */ /* 0x000fe4000f8e00ff */
[----:B------:R-:W-:Y:S01]  /*db30*/  IMAD R9, R5, UR9, R4 ;  /* 0x0000000905097c24 */ /* 0x000fe2000f8e0204 */
[----:B------:R-:W-:Y:S01]  /*db40*/  SHF.R.S32.HI R4, RZ, 0x1f, R7 ;  /* 0x0000001fff047819 */ /* 0x000fe20000011407 */
[----:B------:R-:W-:Y:S01]  /*db50*/  ULDC.64 UR8, c[0x0][0xad8] ;  /* 0x0002b60000087ab9 */ /* 0x000fe20000000a00 */
[----:B------:R-:W-:Y:S02]  /*db60*/  IMAD R6, R6, 0x80, R13 ;  /* 0x0000008006067824 */ /* 0x000fe400078e020d */
[----:B------:R-:W-:-:S02]  /*db70*/  IMAD.IADD R3, R3, 0x1, R9 ;  /* 0x0000000103037824 */ /* 0x000fc400078e0209 */
[----:B------:R-:W-:Y:S02]  /*db80*/  IMAD R4, R4, UR8, RZ ;  /* 0x0000000804047c24 */ /* 0x000fe4000f8e02ff */
[----:B------:R-:W-:-:S04]  /*db90*/  IMAD.WIDE.U32 R2, R7, UR8, R2 ;  /* 0x0000000807027c25 */ /* 0x000fc8000f8e0002 */
[----:B------:R-:W-:Y:S01]  /*dba0*/  IMAD R5, R7, UR9, R4 ;  /* 0x0000000907057c24 */ /* 0x000fe2000f8e0204 */
[----:B------:R-:W-:Y:S01]  /*dbb0*/  ULDC.64 UR8, c[0x0][0xa80] ;  /* 0x0002a00000087ab9 */ /* 0x000fe20000000a00 */
[----:B-----5:R-:W-:Y:S02]  /*dbc0*/  IMAD R11, R0, R11, RZ ;  /* 0x0000000b000b7224 */ /* 0x020fe400078e02ff */
[----:B------:R-:W-:Y:S02]  /*dbd0*/  VIADD R4, R6, 0x40 ;  /* 0x0000004006047836 */ /* 0x000fe40000000000 */
[----:B------:R-:W-:Y:S01]  /*dbe0*/  IMAD.IADD R3, R3, 0x1, R5 ;  /* 0x0000000103037824 */ /* 0x000fe200078e0205 */
[----:B------:R-:W-:Y:S01]  /*dbf0*/  LEA R5, P2, R2, UR8, 0x1 ;  /* 0x0000000802057c11 */ /* 0x000fe2000f8408ff */
[----:B------:R-:W-:Y:S01]  /*dc00*/  VIADD R0, R6, 0x20 ;  /* 0x0000002006007836 */ /* 0x000fe20000000000 */
[----:B------:R-:W-:Y:S01]  /*dc10*/  ISETP.GE.AND P0, PT, R4, R11, PT ;  /* 0x0000000b0400720c */ /* 0x000fe20003f06270 */
[----:B------:R-:W-:Y:S01]  /*dc20*/  IMAD.SHL.U32 R7, R8, 0x8, RZ ;  /* 0x0000000808077824 */ /* 0x000fe200078e00ff */
[----:B------:R-:W-:-:S02]  /*dc30*/  LEA.HI.X R4, R2, UR9, R3, 0x1, P2 ;  /* 0x0000000902047c11 */ /* 0x000fc400090f0c03 */
[-C--:B------:R-:W-:Y:S01]  /*dc40*/  ISETP.GE.AND P2, PT, R6, R11.reuse, PT ;  /* 0x0000000b0600720c */ /* 0x080fe20003f46270 */
[C---:B------:R-:W-:Y:S01]  /*dc50*/  VIADD R15, R7.reuse, 0xc0 ;  /* 0x000000c0070f7836 */ /* 0x040fe20000000000 */
[----:B------:R-:W-:Y:S01]  /*dc60*/  ISETP.GE.AND P1, PT, R0, R11, PT ;  /* 0x0000000b0000720c */ /* 0x000fe20003f26270 */
[C---:B------:R-:W-:Y:S01]  /*dc70*/  VIADD R13, R7.reuse, 0x40 ;  /* 0x00000040070d7836 */ /* 0x040fe20000000000 */
[----:B------:R0:W1:Y:S01]  /*dc80*/  SHFL.IDX PT, R2, R5, RZ, 0x181f ;  /* 0x00181fff05027589 */ /* 0x00006200000e0000 */
[----:B------:R-:W-:Y:S01]  /*dc90*/  VIADD R9, R7, 0x80 ;  /* 0x0000008007097836 */ /* 0x000fe20000000000 */
[----:B------:R-:W-:Y:S02]  /*dca0*/  SHF.R.S32.HI R8, RZ, 0x1f, R7 ;  /* 0x0000001fff087819 */ /* 0x000fe40000011407 */
[----:B------:R0:W2:Y:S01]  /*dcb0*/  SHFL.IDX PT, R0, R4, RZ, 0x181f ;  /* 0x00181fff04007589 */ /* 0x0000a200000e0000 */
[----:B------:R-:W-:Y:S02]  /*dcc0*/  SHF.R.S32.HI R10, RZ, 0x1f, R15 ;  /* 0x0000001fff0a7819 */ /* 0x000fe4000001140f */
[----:B------:R-:W-:-:S02]  /*dcd0*/  SHF.R.S32.HI R12, RZ, 0x1f, R13 ;  /* 0x0000001fff0c7819 */ /* 0x000fc4000001140d */
[----:B------:R-:W-:Y:S01]  /*dce0*/  SHF.R.S32.HI R14, RZ, 0x1f, R9 ;  /* 0x0000001fff0e7819 */ /* 0x000fe20000011409 */
[----:B------:R-:W-:Y:S06]  /*dcf0*/  @P2 BRA `(.L_x_255) ;  /* 0x0000000000442947 */ /* 0x000fec0003800000 */
        /* <DEDUP_REMOVED lines=8> */
[----:B------:R3:W-:Y:S01]  /*dd80*/  @!P5 ST.E.128 desc[UR52][R20.64], RZ ;  /* 0x000000ff1400d985 */ /* 0x0007e2000c101d34 */
[----:B------:R-:W-:Y:S02]  /*dd90*/  @!P4 LEA.HI.X R25, R13, R0, R12, 0x1, P6 ;  /* 0x000000000d19c211 */ /* 0x000fe400030f0c0c */
[----:B------:R-:W-:-:S03]  /*dda0*/  @!P3 LEA R26, P6, R9, R2, 0x1 ;  /* 0x00000002091ab211 */ /* 0x000fc600078c08ff */
[----:B------:R3:W-:Y:S01]  /*ddb0*/  @!P4 ST.E.128 desc[UR52][R24.64], RZ ;  /* 0x000000ff1800c985 */ /* 0x0007e2000c101d34 */
[----:B------:R-:W-:Y:S02]  /*ddc0*/  @!P3 LEA.HI.X R27, R9, R0, R14, 0x1, P6 ;  /* 0x00000000091bb211 */ /* 0x000fe400030f0c0e */
[----:B------:R-:W-:-:S03]  /*ddd0*/  @!P2 LEA R2, P6, R15, R2, 0x1 ;  /* 0x000000020f02a211 */ /* 0x000fc600078c08ff */
[----:B------:R3:W-:Y:S01]  /*dde0*/  @!P3 ST.E.128 desc[UR52][R26.64], RZ ;  /* 0x000000ff1a00b985 */ /* 0x0007e2000c101d34 */
[----:B------:R-:W-:-:S05]  /*ddf0*/  @!P2 LEA.HI.X R3, R15, R0, R10, 0x1, P6 ;  /* 0x000000000f03a211 */ /* 0x000fca00030f0c0a */
[----:B------:R3:W-:Y:S04]  /*de00*/  @!P2 ST.E.128 desc[UR52][R2.64], RZ ;  /* 0x000000ff0200a985 */ /* 0x0007e8000c101d34 */
.L_x_255:
[----:B------:R-:W-:Y:S05]  /*de10*/  BSYNC B1 ;  /* 0x0000000000017941 */ /* 0x000fea0003800000 */
.L_x_254:
[----:B--2---:R2:W4:Y:S01]  /*de20*/  SHFL.IDX PT, R0, R4, 0x1, 0x181f ;  /* 0x00381f0004007f89 */ /* 0x00452200000e0000 */
[----:B------:R-:W-:Y:S03]  /*de30*/  BSSY B1, `(.L_x_256) ;  /* 0x0000014000017945 */ /* 0x000fe60003800000 */
[----:B-1-3--:R2:W1:Y:S01]  /*de40*/  SHFL.IDX PT, R2, R5, 0x1, 0x181f ;  /* 0x00381f0005027f89 */ /* 0x00a46200000e0000 */
[----:B------:R-:W-:Y:S05]  /*de50*/  @P1 BRA `(.L_x_257) ;  /* 0x0000000000441947 */ /* 0x000fea0003800000 */
[----:B------:R-:W-:Y:S02]  /*de60*/  ULDC UR4, c[0x0][0xac8] ;  /* 0x0002b20000047ab9 */ /* 0x000fe40000000800 */
[----:B------:R-:W-:Y:S02]  /*de70*/  ISETP.GE.AND P4, PT, R7, UR4, PT ;  /* 0x0000000407007c0c */ /* 0x000fe4000bf86270 */
[----:B------:R-:W-:Y:S02]  /*de80*/  ISETP.GE.AND P3, PT, R13, UR4, PT ;  /* 0x000000040d007c0c */ /* 0x000fe4000bf66270 */
[----:B------:R-:W-:Y:S02]  /*de90*/  ISETP.GE.AND P2, PT, R9, UR4, PT ;  /* 0x0000000409007c0c */ /* 0x000fe4000bf46270 */
[----:B------:R-:W-:-:S07]  /*dea0*/  ISETP.GE.AND P1, PT, R15, UR4, PT ;  /* 0x000000040f007c0c */ /* 0x000fce000bf26270 */
[-C--:B-1----:R-:W-:Y:S02]  /*deb0*/  @!P4 LEA R20, P6, R7, R2.reuse, 0x1 ;  /* 0x000000020714c211 */ /* 0x082fe400078c08ff */
[----:B------:R-:W-:Y:S02]  /*dec0*/  @!P3 LEA R24, P5, R13, R2, 0x1 ;  /* 0x000000020d18b211 */ /* 0x000fe400078a08ff */
[----:B----4-:R-:W-:Y:S02]  /*ded0*/  @!P4 LEA.HI.X R21, R7, R0, R8, 0x1, P6 ;  /* 0x000000000715c211 */ /* 0x010fe400030f0c08 */
[----:B------:R-:W-:Y:S02]  /*dee0*/  @!P2 LEA R26, P6, R9, R2, 0x1 ;  /* 0x00000002091aa211 */ /* 0x000fe400078c08ff */
[----:B------:R-:W-:Y:S01]  /*def0*/  @!P3 LEA.HI.X R25, R13, R0, R12, 0x1, P5 ;  /* 0x000000000d19b211 */ /* 0x000fe200028f0c0c */
[----:B------:R3:W-:Y:S01]  /*df00*/  @!P4 ST.E.128 desc[UR52][R20.64], RZ ;  /* 0x000000ff1400c985 */ /* 0x0007e2000c101d34 */
[----:B------:R-:W-:-:S02]  /*df10*/  @!P1 LEA R2, P5, R15, R2, 0x1 ;  /* 0x000000020f029211 */ /* 0x000fc400078a08ff */
[-C--:B------:R-:W-:Y:S01]  /*df20*/  @!P2 LEA.HI.X R27, R9, R0.reuse, R14, 0x1, P6 ;  /* 0x00000000091ba211 */ /* 0x080fe200030f0c0e */
[----:B------:R3:W-:Y:S01]  /*df30*/  @!P3 ST.E.128 desc[UR52][R24.64], RZ ;  /* 0x000000ff1800b985 */ /* 0x0007e2000c101d34 */
[----:B------:R-:W-:-:S03]  /*df40*/  @!P1 LEA.HI.X R3, R15, R0, R10, 0x1, P5 ;  /* 0x000000000f039211 */ /* 0x000fc600028f0c0a */
[----:B------:R3:W-:Y:S04]  /*df50*/  @!P2 ST.E.128 desc[UR52][R26.64], RZ ;  /* 0x000000ff1a00a985 */ /* 0x0007e8000c101d34 */
[----:B------:R3:W-:Y:S02]  /*df60*/  @!P1 ST.E.128 desc[UR52][R2.64], RZ ;  /* 0x000000ff02009985 */ /* 0x0007e4000c101d34 */
.L_x_257:
[----:B------:R-:W-:Y:S05]  /*df70*/  BSYNC B1 ;  /* 0x0000000000017941 */ /* 0x000fea0003800000 */
.L_x_256:
[----:B----4-:R4:W0:Y:S01]  /*df80*/  SHFL.IDX PT, R0, R4, 0x2, 0x181f ;  /* 0x00581f0004007f89 */ /* 0x01082200000e0000 */
        /* <DEDUP_REMOVED lines=9> */
[-C--:B------:R-:W-:Y:S02]  /*e020*/  @!P2 LEA R24, P5, R13, R2.reuse, 0x1 ;  /* 0x000000020d18a211 */ /* 0x080fe400078a08ff */
[----:B------:R-:W-:Y:S02]  /*e030*/  @!P1 LEA R26, P4, R9, R2, 0x1 ;  /* 0x00000002091a9211 */ /* 0x000fe400078808ff */
[----:B0-----:R-:W-:Y:S02]  /*e040*/  @!P3 LEA.HI.X R21, R7, R0, R8, 0x1, P6 ;  /* 0x000000000715b211 */ /* 0x001fe400030f0c08 */
[----:B------:R-:W-:Y:S02]  /*e050*/  @!P0 LEA R2, P6, R15, R2, 0x1 ;  /* 0x000000020f028211 */ /* 0x000fe400078c08ff */
[-C--:B------:R-:W-:Y:S01]  /*e060*/  @!P2 LEA.HI.X R25, R13, R0.reuse, R12, 0x1, P5 ;  /* 0x000000000d19a211 */ /* 0x080fe200028f0c0c */
[----:B------:R3:W-:Y:S01]  /*e070*/  @!P3 ST.E.128 desc[UR52][R20.64], RZ ;  /* 0x000000ff1400b985 */ /* 0x0007e2000c101d34 */
[----:B------:R-:W-:-:S02]  /*e080*/  @!P1 LEA.HI.X R27, R9, R0, R14, 0x1, P4 ;  /* 0x00000000091b9211 */ /* 0x000fc400020f0c0e */
[----:B------:R-:W-:Y:S01]  /*e090*/  @!P0 LEA.HI.X R3, R15, R0, R10, 0x1, P6 ;  /* 0x000000000f038211 */ /* 0x000fe200030f0c0a */
[----:B------:R3:W-:Y:S04]  /*e0a0*/  @!P2 ST.E.128 desc[UR52][R24.64], RZ ;  /* 0x000000ff1800a985 */ /* 0x0007e8000c101d34 */
[----:B------:R3:W-:Y:S04]  /*e0b0*/  @!P1 ST.E.128 desc[UR52][R26.64], RZ ;  /* 0x000000ff1a009985 */ /* 0x0007e8000c101d34 */
[----:B------:R3:W-:Y:S02]  /*e0c0*/  @!P0 ST.E.128 desc[UR52][R2.64], RZ ;  /* 0x000000ff02008985 */ /* 0x0007e4000c101d34 */
.L_x_259:
[----:B------:R-:W-:Y:S05]  /*e0d0*/  BSYNC B1 ;  /* 0x0000000000017941 */ /* 0x000fea0003800000 */
.L_x_258:
[----:B0-----:R-:W-:Y:S01]  /*e0e0*/  VIADD R0, R6, 0x60 ;  /* 0x0000006006007836 */ /* 0x001fe20000000000 */
[----:B--2-4-:R-:W0:Y:S04]  /*e0f0*/  SHFL.IDX PT, R4, R4, 0x3, 0x181f ;  /* 0x00781f0004047f89 */ /* 0x014e2800000e0000 */
[----:B------:R-:W-:Y:S01]  /*e100*/  ISETP.GE.AND P0, PT, R0, R11, PT ;  /* 0x0000000b0000720c */ /* 0x000fe20003f06270 */
[----:B-1-3--:R1:W2:-:S12]  /*e110*/  SHFL.IDX PT, R2, R5, 0x3, 0x181f ;  /* 0x00781f0005027f89 */ /* 0x00a29800000e0000 */
[----:B-1----:R-:W-:Y:S05]  /*e120*/  @P0 BRA `(.L_x_248) ;  /* 0x0000000000440947 */ /* 0x002fea0003800000 */
[----:B------:R-:W-:Y:S02]  /*e130*/  ULDC UR4, c[0x0][0xac8] ;  /* 0x0002b20000047ab9 */ /* 0x000fe40000000800 */
[----:B------:R-:W-:Y:S02]  /*e140*/  ISETP.GE.AND P3, PT, R7, UR4, PT ;  /* 0x0000000407007c0c */ /* 0x000fe4000bf66270 */
[----:B------:R-:W-:Y:S02]  /*e150*/  ISETP.GE.AND P2, PT, R13, UR4, PT ;  /* 0x000000040d007c0c */ /* 0x000fe4000bf46270 */
[----:B------:R-:W-:Y:S02]  /*e160*/  ISETP.GE.AND P1, PT, R9, UR4, PT ;  /* 0x0000000409007c0c */ /* 0x000fe4000bf26270 */
[----:B------:R-:W-:-:S07]  /*e170*/  ISETP.GE.AND P0, PT, R15, UR4, PT ;  /* 0x000000040f007c0c */ /* 0x000fce000bf06270 */
[----:B--2---:R-:W-:-:S04]  /*e180*/  @!P3 LEA R6, P4, R7, R2, 0x1 ;  /* 0x000000020706b211 */ /* 0x004fc800078808ff */
[----:B0-----:R-:W-:Y:S02]  /*e190*/  @!P3 LEA.HI.X R7, R7, R4, R8, 0x1, P4 ;  /* 0x000000040707b211 */ /* 0x001fe400020f0c08 */
[-C--:B------:R-:W-:Y:S02]  /*e1a0*/  @!P2 LEA R20, P4, R13, R2.reuse, 0x1 ;  /* 0x000000020d14a211 */ /* 0x080fe400078808ff */
[-C--:B------:R-:W-:Y:S01]  /*e1b0*/  @!P1 LEA R8, P5, R9, R2.reuse, 0x1 ;  /* 0x0000000209089211 */ /* 0x080fe200078a08ff */
[----:B------:R0:W-:Y:S01]  /*e1c0*/  @!P3 ST.E.128 desc[UR52][R6.64], RZ ;  /* 0x000000ff0600b985 */ /* 0x0001e2000c101d34 */
[----:B------:R-:W-:Y:S02]  /*e1d0*/  @!P0 LEA R2, P6, R15, R2, 0x1 ;  /* 0x000000020f028211 */ /* 0x000fe400078c08ff */
[-C--:B------:R-:W-:Y:S02]  /*e1e0*/  @!P2 LEA.HI.X R21, R13, R4.reuse, R12, 0x1, P4 ;  /* 0x000000040d15a211 */ /* 0x080fe400020f0c0c */
[----:B------:R-:W-:-:S02]  /*e1f0*/  @!P1 LEA.HI.X R9, R9, R4, R14, 0x1, P5 ;  /* 0x0000000409099211 */ /* 0x000fc400028f0c0e */
[----:B------:R-:W-:Y:S01]  /*e200*/  @!P0 LEA.HI.X R3, R15, R4, R10, 0x1, P6 ;  /* 0x000000040f038211 */ /* 0x000fe200030f0c0a */
[----:B------:R0:W-:Y:S04]  /*e210*/  @!P2 ST.E.128 desc[UR52][R20.64], RZ ;  /* 0x000000ff1400a985 */ /* 0x0001e8000c101d34 */
[----:B------:R0:W-:Y:S04]  /*e220*/  @!P1 ST.E.128 desc[UR52][R8.64], RZ ;  /* 0x000000ff08009985 */ /* 0x0001e8000c101d34 */
[----:B------:R0:W-:Y:S02]  /*e230*/  @!P0 ST.E.128 desc[UR52][R2.64], RZ ;  /* 0x000000ff02008985 */ /* 0x0001e4000c101d34 */
.L_x_248:
[----:B------:R-:W-:Y:S05]  /*e240*/  BSYNC B0 ;  /* 0x0000000000007941 */ /* 0x000fea0003800000 */
.L_x_238:
[----:B------:R-:W-:Y:S02]  /*e250*/  ULDC UR4, c[0x0][0xc3c] ;  /* 0x00030f0000047ab9 */ /* 0x000fe40000000800 */
[----:B------:R-:W-:-:S06]  /*e260*/  UISETP.GE.AND UP0, UPT, UR7, UR4, UPT ;  /* 0x000000040700728c */ /* 0x000fcc000bf06270 */
[----:B------:R-:W-:-:S13]  /*e270*/  PLOP3.LUT P0, PT, PT, PT, UP0, 0x80, 0x0 ;  /* 0x000000000000781c */ /* 0x000fda0003f0f008 */
[----:B------:R-:W-:Y:S05]  /*e280*/  @!P0 BRA `(.L_x_260) ;  /* 0xffffff2c00808947 */ /* 0x000fea000383ffff */
[----:B------:R-:W-:Y:S05]  /*e290*/  EXIT ;  /* 0x000000000000794d */ /* 0x000fea0003800000 */
.L_x_209:
[----:B------:R-:W-:-:S08]  /*e2a0*/  NOP ;  /* 0x0000000000007918 */ /* 0x000fd00000000000 */
[----:B------:R-:W0:-:S00]  /*e2b0*/  USETMAXREG.DEALLOC.CTAPOOL 0x28 ;  /* 0x00000028000079c8 */ /* 0x000e0000080e0500 */
[----:B0-----:R-:W-:Y:S02]  /*e2c0*/  LOP3.LUT R0, R0, 0x3, RZ, 0xc0, !PT ;  /* 0x0000000300007812 */ /* 0x001fe400078ec0ff */
[----:B------:R-:W-:-:S04]  /*e2d0*/  LOP3.LUT R25, R25, 0xfffffeff, RZ, 0xc0, !PT ;  /* 0xfffffeff19197812 */ /* 0x000fc800078ec0ff */
[----:B------:R-:W0:Y:S02]  /*e2e0*/  SHFL.IDX PT, R0, R0, RZ, 0x1f ;  /* 0x00001fff00007589 */ /* 0x000e2400000e0000 */
[----:B0-----:R-:W-:-:S13]  /*e2f0*/  ISETP.NE.AND P0, PT, R0, RZ, PT ;  /* 0x000000ff0000720c */ /* 0x001fda0003f05270 */
[----:B------:R-:W-:Y:S01]  /*e300*/  @P0 BAR.SYNC.DEFER_BLOCKING 0x5, 0x180 ;  /* 0x0146000000000b1d */ /* 0x000fe20000010000 */
[----:B------:R-:W-:Y:S02]  /*e310*/  @P0 MOV R3, 0x400 ;  /* 0x0000040000030802 */ /* 0x000fe40000000f00 */
[----:B------:R-:W-:Y:S02]  /*e320*/  @P0 LOP3.LUT R25, R25, 0x100, RZ, 0xfc, !PT ;  /* 0x0000010019190812 */ /* 0x000fe400078efcff */
[----:B------:R-:W-:-:S05]  /*e330*/  @P0 LEA R2, R2, R3, 0x18 ;  /* 0x0000000302020211 */ /* 0x000fca00078ec0ff */
[----:B------:R-:W0:Y:S02]  /*e340*/  @P0 LDS.128 R32, [R2+0x388d0] ;  /* 0x0388d00002200984 */ /* 0x000e240000000c00 */
[----:B0-----:R-:W-:Y:S01]  /*e350*/  @P0 R2UR UR39, R35 ;  /* 0x00000000232702ca */ /* 0x001fe200000e0000 */
[----:B------:R-:W-:Y:S06]  /*e360*/  @P0 BAR.ARV 0x4, 0x180 ;  /* 0x0106000000000b1d */ /* 0x000fec0000002000 */
[----:B------:R-:W-:Y:S08]  /*e370*/  @P0 BRA `(.L_x_261) ;  /* 0x0000000800b00947 */ /* 0x000ff00003800000 */
[----:B------:R-:W0:Y:S01]  /*e380*/  S2R R4, SR_TID.X ;  /* 0x0000000000047919 */ /* 0x000e220000002100 */
[----:B------:R-:W-:Y:S01]  /*e390*/  ULDC UR4, c[0x0][0xc3c] ;  /* 0x00030f0000047ab9 */ /* 0x000fe20000000800 */
[----:B------:R-:W-:Y:S01]  /*e3a0*/  IMAD.MOV.U32 R0, RZ, RZ, RZ ;  /* 0x000000ffff007224 */ /* 0x000fe200078e00ff */
[----:B------:R-:W1:Y:S01]  /*e3b0*/  LDC R15, c[0x0][0xc38] ;  /* 0x00030e00ff0f7b82 */ /* 0x000e620000000800 */
[----:B------:R-:W-:Y:S01]  /*e3c0*/  IMAD.MOV.U32 R9, RZ, RZ, RZ ;  /* 0x000000ffff097224 */ /* 0x000fe200078e00ff */
[----:B0-----:R-:W-:-:S04]  /*e3d0*/  LOP3.LUT R7, R4, 0x1f, RZ, 0xc0, !PT ;  /* 0x0000001f04077812 */ /* 0x001fc800078ec0ff */
[----:B------:R-:W-:-:S04]  /*e3e0*/  ISETP.NE.AND P0, PT, R7, 0x1f, PT ;  /* 0x0000001f0700780c */ /* 0x000fc80003f05270 */
[----:B------:R-:W-:-:S13]  /*e3f0*/  ISETP.GE.OR P1, PT, R7, UR4, !P0 ;  /* 0x0000000407007c0c */ /* 0x000fda000c726670 */
[----:B------:R-:W0:Y:S08]  /*e400*/  @!P1 LDC.64 R4, c[0x0][0xc80] ;  /* 0x00032000ff049b82 */ /* 0x000e300000000a00 */
[----:B------:R-:W2:Y:S01]  /*e410*/  @!P1 LDC.64 R2, c[0x0][0xc78] ;  /* 0x00031e00ff029b82 */ /* 0x000ea20000000a00 */
[----:B0-----:R-:W-:-:S05]  /*e420*/  @!P1 IMAD.WIDE.U32 R4, R7, 0x4, R4 ;  /* 0x0000000407049825 */ /* 0x001fca00078e0004 */
[----:B------:R-:W3:Y:S01]  /*e430*/  @!P1 LDG.E R0, desc[UR52][R4.64] ;  /* 0x0000003404009981 */ /* 0x000ee2000c1e1900 */
[----:B--2---:R-:W-:-:S05]  /*e440*/  @!P1 IMAD.WIDE.U32 R2, R7, 0x4, R2 ;  /* 0x0000000407029825 */ /* 0x004fca00078e0002 */
[----:B------:R-:W3:Y:S01]  /*e450*/  @!P1 LDG.E R9, desc[UR52][R2.64] ;  /* 0x0000003402099981 */ /* 0x000ee2000c1e1900 */
[C---:B------:R-:W-:Y:S02]  /*e460*/  ISETP.NE.AND P1, PT, R7.reuse, RZ, PT ;  /* 0x000000ff0700720c */ /* 0x040fe40003f25270 */
[C---:B------:R-:W-:Y:S02]  /*e470*/  ISETP.GE.U32.AND P2, PT, R7.reuse, 0x2, PT ;  /* 0x000000020700780c */ /* 0x040fe40003f46070 */
[C---:B------:R-:W-:Y:S02]  /*e480*/  ISETP.GE.U32.AND P3, PT, R7.reuse, 0x4, PT ;  /* 0x000000040700780c */ /* 0x040fe40003f66070 */
[C---:B------:R-:W-:Y:S02]  /*e490*/  ISETP.GE.U32.AND P4, PT, R7.reuse, 0x8, PT ;  /* 0x000000080700780c */ /* 0x040fe40003f86070 */
[----:B------:R-:W-:Y:S01]  /*e4a0*/  ISETP.GE.U32.AND P5, PT, R7, 0x10, PT ;  /* 0x000000100700780c */ /* 0x000fe20003fa6070 */
[----:B------:R-:W-:Y:S01]  /*e4b0*/  UMOV UR4, URZ ;  /* 0x0000003f00047c82 */ /* 0x000fe20008000000 */
[----:B---3--:R-:W-:-:S05]  /*e4c0*/  IMAD R6, R0, R9, RZ ;  /* 0x0000000900067224 */ /* 0x008fca00078e02ff */
[----:B------:R-:W0:Y:S02]  /*e4d0*/  SHFL.UP PT, R8, R6, 0x1, RZ ;  /* 0x0420000006087989 */ /* 0x000e2400000e00ff */
[----:B0-----:R-:W-:-:S05]  /*e4e0*/  SEL R11, R8, RZ, P1 ;  /* 0x000000ff080b7207 */ /* 0x001fca0000800000 */
[----:B------:R-:W-:-:S05]  /*e4f0*/  IMAD.IADD R11, R6, 0x1, R11 ;  /* 0x00000001060b7824 */ /* 0x000fca00078e020b */
        /* <DEDUP_REMOVED lines=9> */
[----:B------:R-:W0:Y:S01]  /*e590*/  SHFL.UP PT, R4, R2, 0x10, RZ ;  /* 0x0600000002047989 */ /* 0x000e2200000e00ff */
[----:B------:R-:W2:Y:S01]  /*e5a0*/  S2R R11, SR_CTAID.X ;  /* 0x00000000000b7919 */ /* 0x000ea20000002500 */
[----:B0-----:R-:W-:-:S05]  /*e5b0*/  SEL R5, R4, RZ, P5 ;  /* 0x000000ff04057207 */ /* 0x001fca0002800000 */
[----:B------:R-:W-:-:S05]  /*e5c0*/  IMAD.IADD R5, R2, 0x1, R5 ;  /* 0x0000000102057824 */ /* 0x000fca00078e0205 */
[----:B------:R-:W1:Y:S02]  /*e5d0*/  SHFL.IDX PT, R6, R5, 0x1f, 0x1f ;  /* 0x03e01f0005067f89 */ /* 0x000e6400000e0000 */
[----:B-1----:R-:W-:-:S05]  /*e5e0*/  IMAD R6, R6, R15, RZ ;  /* 0x0000000f06067224 */ /* 0x002fca00078e02ff */
[----:B--2---:R-:W-:Y:S01]  /*e5f0*/  ISETP.GT.AND P6, PT, R6, R11, PT ;  /* 0x0000000b0600720c */ /* 0x004fe20003fc4270 */
[----:B------:R-:W-:-:S12]  /*e600*/  IMAD.MOV.U32 R3, RZ, RZ, R6 ;  /* 0x000000ffff037224 */ /* 0x000fd800078e0006 */
[----:B------:R-:W-:Y:S05]  /*e610*/  @P6 BRA `(.L_x_262) ;  /* 0x00000000009c6947 */ /* 0x000fea0003800000 */
[----:B------:R-:W-:Y:S01]  /*e620*/  IMAD.MOV.U32 R6, RZ, RZ, R3 ;  /* 0x000000ffff067224 */ /* 0x000fe200078e0003 */
[----:B------:R-:W-:Y:S01]  /*e630*/  UMOV UR4, URZ ;  /* 0x0000003f00047c82 */ /* 0x000fe20008000000 */
[----:B------:R-:W-:-:S05]  /*e640*/  ULDC UR5, c[0x0][0xc3c] ;  /* 0x00030f0000057ab9 */ /* 0x000fca0000000800 */
.L_x_264:
[----:B------:R-:W-:-:S04]  /*e650*/  UIADD3 UR4, UR4, 0x1f, URZ ;  /* 0x0000001f04047890 */ /* 0x000fc8000fffe03f */
[----:B------:R-:W-:-:S06]  /*e660*/  UISETP.GE.AND UP0, UPT, UR4, UR5, UPT ;  /* 0x000000050400728c */ /* 0x000fcc000bf06270 */
[----:B------:R-:W-:-:S13]  /*e670*/  PLOP3.LUT P6, PT, PT, PT, UP0, 0x40, 0x0 ;  /* 0x000000000000781c */ /* 0x000fda0003fce808 */
[----:B------:R-:W-:Y:S05]  /*e680*/  @!P6 BRA `(.L_x_263) ;  /* 0x0000000400c0e947 */ /* 0x000fea0003800000 */
[----:B------:R-:W-:Y:S02]  /*e690*/  VIADD R9, R7, UR4 ;  /* 0x0000000407097c36 */ /* 0x000fe40008000000 */
[----:B------:R-:W-:-:S03]  /*e6a0*/  IMAD.MOV.U32 R0, RZ, RZ, RZ ;  /* 0x000000ffff007224 */ /* 0x000fc600078e00ff */
[----:B------:R-:W-:-:S13]  /*e6b0*/  ISETP.GE.OR P6, PT, R9, UR5, !P0 ;  /* 0x0000000509007c0c */ /* 0x000fda000c7c6670 */
[----:B------:R-:W0:Y:S08]  /*e6c0*/  @!P6 LDC.64 R4, c[0x0][0xc80] ;  /* 0x00032000ff04eb82 */ /* 0x000e300000000a00 */
[----:B------:R-:W1:Y:S01]  /*e6d0*/  @!P6 LDC.64 R2, c[0x0][0xc78] ;  /* 0x00031e00ff02eb82 */ /* 0x000e620000000a00 */
[----:B0-----:R-:W-:-:S05]  /*e6e0*/  @!P6 IMAD.WIDE R4, R9, 0x4, R4 ;  /* 0x000000040904e825 */ /* 0x001fca00078e0204 */
[----:B------:R-:W2:Y:S01]  /*e6f0*/  @!P6 LDG.E R0, desc[UR52][R4.64] ;  /* 0x000000340400e981 */ /* 0x000ea2000c1e1900 */
[----:B-1----:R-:W-:-:S04]  /*e700*/  @!P6 IMAD.WIDE R2, R9, 0x4, R2 ;  /* 0x000000040902e825 */ /* 0x002fc800078e0202 */
[----:B------:R-:W-:-:S06]  /*e710*/  IMAD.MOV.U32 R9, RZ, RZ, RZ ;  /* 0x000000ffff097224 */ /* 0x000fcc00078e00ff */
[----:B------:R-:W2:Y:S02]  /*e720*/  @!P6 LDG.E R9, desc[UR52][R2.64] ;  /* 0x000000340209e981 */ /* 0x000ea4000c1e1900 */
[----:B--2---:R-:W-:-:S05]  /*e730*/  IMAD R15, R0, R9, RZ ;  /* 0x00000009000f7224 */ /* 0x004fca00078e02ff */
[----:B------:R-:W0:Y:S02]  /*e740*/  SHFL.UP PT, R8, R15, 0x1, RZ ;  /* 0x042000000f087989 */ /* 0x000e2400000e00ff */
[----:B0-----:R-:W-:-:S05]  /*e750*/  SEL R8, R8, RZ, P1 ;  /* 0x000000ff08087207 */ /* 0x001fca0000800000 */
[----:B------:R-:W-:Y:S02]  /*e760*/  IMAD.IADD R8, R15, 0x1, R8 ;  /* 0x000000010f087824 */ /* 0x000fe400078e0208 */
[----:B------:R-:W0:Y:S03]  /*e770*/  LDC R15, c[0x0][0xc38] ;  /* 0x00030e00ff0f7b82 */ /* 0x000e260000000800 */
[----:B------:R-:W1:Y:S02]  /*e780*/  SHFL.UP PT, R10, R8, 0x2, RZ ;  /* 0x04400000080a7989 */ /* 0x000e6400000e00ff */
[----:B-1----:R-:W-:-:S05]  /*e790*/  SEL R13, R10, RZ, P2 ;  /* 0x000000ff0a0d7207 */ /* 0x002fca0001000000 */
[----:B------:R-:W-:-:S05]  /*e7a0*/  IMAD.IADD R13, R8, 0x1, R13 ;  /* 0x00000001080d7824 */ /* 0x000fca00078e020d */
        /* <DEDUP_REMOVED lines=9> */
[----:B------:R-:W0:Y:S02]  /*e840*/  SHFL.IDX PT, R2, R5, 0x1f, 0x1f ;  /* 0x03e01f0005027f89 */ /* 0x000e2400000e0000 */
[----:B0-----:R-:W-:-:S04]  /*e850*/  IMAD R3, R2, R15, RZ ;  /* 0x0000000f02037224 */ /* 0x001fc800078e02ff */
[----:B------:R-:W-:-:S05]  /*e860*/  IMAD.IADD R6, R3, 0x1, R6 ;  /* 0x0000000103067824 */ /* 0x000fca00078e0206 */
[----:B------:R-:W-:-:S13]  /*e870*/  ISETP.GT.AND P6, PT, R6, R11, PT ;  /* 0x0000000b0600720c */ /* 0x000fda0003fc4270 */
[----:B------:R-:W-:Y:S05]  /*e880*/  @!P6 BRA `(.L_x_264) ;  /* 0xfffffffc0070e947 */ /* 0x000fea000383ffff */
.L_x_262:
[----:B------:R-:W-:Y:S02]  /*e890*/  IMAD.IADD R8, R6, 0x1, -R3 ;  /* 0x0000000106087824 */ /* 0x000fe400078e0a03 */
[----:B------:R-:W-:Y:S02]  /*e8a0*/  IMAD.MOV.U32 R32, RZ, RZ, RZ ;  /* 0x000000ffff207224 */ /* 0x000fe400078e00ff */
[----:B------:R-:W-:-:S05]  /*e8b0*/  IMAD R2, R5, R15, R8 ;  /* 0x0000000f05027224 */ /* 0x000fca00078e0208 */
[----:B------:R-:W-:-:S13]  /*e8c0*/  ISETP.GT.AND P0, PT, R2, R11, PT ;  /* 0x0000000b0200720c */ /* 0x000fda0003f04270 */
[----:B------:R-:W-:Y:S02]  /*e8d0*/  VOTEU.ANY UR5, UPT, !P0 ;  /* 0x0000000000057886 */ /* 0x000fe400040e0100 */
[----:B------:R-:W-:Y:S02]  /*e8e0*/  UPOPC UR39, UR5 ;  /* 0x00000005002772bf */ /* 0x000fe40008000000 */
[----:B------:R-:W-:-:S04]  /*e8f0*/  ISETP.NE.AND P0, PT, RZ, UR5, PT ;  /* 0x00000005ff007c0c */ /* 0x000fc8000bf05270 */
[----:B------:R-:W-:Y:S02]  /*e900*/  IMAD.U32 R13, RZ, RZ, UR39 ;  /* 0x00000027ff0d7e24 */ /* 0x000fe4000f8e00ff */
[----:B------:R-:W-:-:S03]  /*e910*/  IMAD.U32 R10, RZ, RZ, UR39 ;  /* 0x00000027ff0a7e24 */ /* 0x000fc6000f8e00ff */
[----:B------:R-:W0:Y:S04]  /*e920*/  SHFL.IDX PT, R0, R0, R13, 0x1f ;  /* 0x00001f0d00007589 */ /* 0x000e2800000e0000 */
[----:B------:R1:W2:Y:S01]  /*e930*/  SHFL.IDX PT, R9, R9, R10, 0x1f ;  /* 0x00001f0a09097589 */ /* 0x0002a200000e0000 */
[----:B0-----:R-:W-:-:S04]  /*e940*/  IABS R4, R0 ;  /* 0x0000000000047213 */ /* 0x001fc80000000000 */
[----:B------:R-:W0:Y:S08]  /*e950*/  I2F.RP R6, R4 ;  /* 0x0000000400067306 */ /* 0x000e300000209400 */
[----:B0-----:R-:W0:Y:S02]  /*e960*/  MUFU.RCP R6, R6 ;  /* 0x0000000600067308 */ /* 0x001e240000001000 */
[----:B0-----:R-:W-:-:S06]  /*e970*/  VIADD R2, R6, 0xffffffe ;  /* 0x0ffffffe06027836 */ /* 0x001fcc0000000000 */
[----:B------:R-:W0:Y:S02]  /*e980*/  F2I.FTZ.U32.TRUNC.NTZ R3, R2 ;  /* 0x0000000200037305 */ /* 0x000e24000021f000 */
[----:B0-----:R-:W-:Y:S01]  /*e990*/  IMAD.MOV R12, RZ, RZ, -R3 ;  /* 0x000000ffff0c7224 */ /* 0x001fe200078e0a03 */
[----:B-12---:R-:W-:Y:S06]  /*e9a0*/  @!P0 BRA `(.L_x_265) ;  /* 0x00000000000c8947 */ /* 0x006fec0003800000 */
[----:B------:R-:W-:-:S06]  /*e9b0*/  UIADD3 UR5, UR39, -0x1, URZ ;  /* 0xffffffff27057890 */ /* 0x000fcc000fffe03f */
[----:B------:R-:W-:-:S06]  /*e9c0*/  IMAD.U32 R32, RZ, RZ, UR5 ;  /* 0x00000005ff207e24 */ /* 0x000fcc000f8e00ff */
[----:B------:R0:W1:Y:S02]  /*e9d0*/  SHFL.IDX PT, R32, R5, R32, 0x1f ;  /* 0x00001f2005207589 */ /* 0x00006400000e0000 */
.L_x_265:
[----:B-1----:R-:W-:Y:S01]  /*e9e0*/  IMAD R32, R32, R15, R8 ;  /* 0x0000000f20207224 */ /* 0x002fe200078e0208 */
[----:B------:R-:W-:Y:S01]  /*e9f0*/  IABS R2, R9 ;  /* 0x0000000900027213 */ /* 0x000fe20000000000 */
[----:B0-----:R-:W-:Y:S01]  /*ea00*/  IMAD.MOV.U32 R5, RZ, RZ, R12 ;  /* 0x000000ffff057224 */ /* 0x001fe200078e000c */
[----:B------:R-:W-:Y:S01]  /*ea10*/  IABS R10, R0 ;  /* 0x00000000000a7213 */ /* 0x000fe20000000000 */
[----:B------:R-:W-:Y:S01]  /*ea20*/  IMAD.IADD R33, R11, 0x1, -R32 ;  /* 0x000000010b217824 */ /* 0x000fe200078e0a20 */
[----:B------:R-:W-:Y:S01]  /*ea30*/  UIADD3 UR39, UR39, UR4, URZ ;  /* 0x0000000427277290 */ /* 0x000fe2000fffe03f */
[----:B------:R-:W-:Y:S02]  /*ea40*/  IMAD R11, R5, R4, RZ ;  /* 0x00000004050b7224 */ /* 0x000fe400078e02ff */
[----:B------:R-:W-:Y:S01]  /*ea50*/  IMAD.MOV.U32 R5, RZ, RZ, R2 ;  /* 0x000000ffff057224 */ /* 0x000fe200078e0002 */
[----:B------:R-:W-:Y:S01]  /*ea60*/  IABS R8, R33 ;  /* 0x0000002100087213 */ /* 0x000fe20000000000 */
[----:B------:R-:W-:-:S02]  /*ea70*/  IMAD.MOV.U32 R2, RZ, RZ, RZ ;  /* 0x000000ffff027224 */ /* 0x000fc400078e00ff */
[----:B------:R-:W0:Y:S01]  /*ea80*/  I2F.RP R6, R5 ;  /* 0x0000000500067306 */ /* 0x000e220000209400 */
[----:B------:R-:W-:Y:S02]  /*ea90*/  IMAD.MOV R10, RZ, RZ, -R10 ;  /* 0x000000ffff0a7224 */ /* 0x000fe400078e0a0a */
[----:B------:R-:W-:-:S04]  /*eaa0*/  IMAD.HI.U32 R2, R3, R11, R2 ;  /* 0x0000000b03027227 */ /* 0x000fc800078e0002 */
[----:B------:R-:W-:Y:S02]  /*eab0*/  IMAD.MOV.U32 R3, RZ, RZ, R8 ;  /* 0x000000ffff037224 */ /* 0x000fe400078e0008 */
[----:B------:R-:W-:Y:S02]  /*eac0*/  IMAD.MOV.U32 R8, RZ, RZ, R10 ;  /* 0x000000ffff087224 */ /* 0x000fe400078e000a */
[----:B------:R-:W-:-:S04]  /*ead0*/  IMAD.HI.U32 R2, R2, R3, RZ ;  /* 0x0000000302027227 */ /* 0x000fc800078e00ff */
[----:B------:R-:W-:Y:S01]  /*eae0*/  IMAD R3, R2, R8, R3 ;  /* 0x0000000802037224 */ /* 0x000fe200078e0203 */
[----:B0-----:R-:W0:Y:S04]  /*eaf0*/  MUFU.RCP R6, R6 ;  /* 0x0000000600067308 */ /* 0x001e280000001000 */
[----:B------:R-:W-:-:S13]  /*eb00*/  ISETP.GT.U32.AND P1, PT, R4, R3, PT ;  /* 0x000000030400720c */ /* 0x000fda0003f24070 */
[----:B------:R-:W-:Y:S02]  /*eb10*/  @!P1 IMAD.IADD R3, R3, 0x1, -R4 ;  /* 0x0000000103039824 */ /* 0x000fe400078e0a04 */
[----:B0-----:R-:W-:Y:S02]  /*eb20*/  VIADD R8, R6, 0xffffffe ;  /* 0x0ffffffe06087836 */ /* 0x001fe40000000000 */
[----:B------:R-:W-:Y:S01]  /*eb30*/  @!P1 VIADD R2, R2, 0x1 ;  /* 0x0000000102029836 */ /* 0x000fe20000000000 */
[----:B------:R-:W-:Y:S02]  /*eb40*/  ISETP.GE.U32.AND P0, PT, R3, R4, PT ;  /* 0x000000040300720c */ /* 0x000fe40003f06070 */
[----:B------:R-:W-:Y:S01]  /*eb50*/  LOP3.LUT R4, R33, R0, RZ, 0x3c, !PT ;  /* 0x0000000021047212 */ /* 0x000fe200078e3cff */
[----:B------:R0:W1:Y:S01]  /*eb60*/  F2I.FTZ.U32.TRUNC.NTZ R3, R8 ;  /* 0x0000000800037305 */ /* 0x000062000021f000 */
[----:B------:R-:W-:Y:S02]  /*eb70*/  ISETP.NE.AND P1, PT, R0, RZ, PT ;  /* 0x000000ff0000720c */ /* 0x000fe40003f25270 */
[----:B------:R-:W-:-:S02]  /*eb80*/  ISETP.GE.AND P2, PT, R4, RZ, PT ;  /* 0x000000ff0400720c */ /* 0x000fc40003f46270 */
[----:B0-----:R-:W-:-:S05]  /*eb90*/  IABS R8, R9 ;  /* 0x0000000900087213 */ /* 0x001fca0000000000 */
[----:B------:R-:W-:-:S04]  /*eba0*/  @P0 VIADD R2, R2, 0x1 ;  /* 0x0000000102020836 */ /* 0x000fc80000000000 */
[----:B------:R-:W-:Y:S02]  /*ebb0*/  IMAD.MOV.U32 R6, RZ, RZ, R2 ;  /* 0x000000ffff067224 */ /* 0x000fe400078e0002 */
[----:B-1----:R-:W-:Y:S02]  /*ebc0*/  IMAD.MOV R2, RZ, RZ, -R3 ;  /* 0x000000ffff027224 */ /* 0x002fe400078e0a03 */
[----:B------:R-:W-:Y:S01]  /*ebd0*/  @!P2 IMAD.MOV R6, RZ, RZ, -R6 ;  /* 0x000000ffff06a224 */ /* 0x000fe200078e0a06 */
[----:B------:R-:W-:Y:S01]  /*ebe0*/  @!P1 LOP3.LUT R6, RZ, R0, RZ, 0x33, !PT ;  /* 0x00000000ff069212 */ /* 0x000fe200078e33ff */
[----:B------:R-:W-:Y:S02]  /*ebf0*/  IMAD R11, R2, R5, RZ ;  /* 0x00000005020b7224 */ /* 0x000fe400078e02ff */
[----:B------:R-:W-:Y:S01]  /*ec00*/  IMAD.MOV.U32 R2, RZ, RZ, RZ ;  /* 0x000000ffff027224 */ /* 0x000fe200078e00ff */
[----:B------:R-:W-:Y:S01]  /*ec10*/  IABS R4, R6 ;  /* 0x0000000600047213 */ /* 0x000fe20000000000 */
[----:B------:R-:W-:-:S02]  /*ec20*/  IMAD.MOV R8, RZ, RZ, -R8 ;  /* 0x000000ffff087224 */ /* 0x000fc400078e0a08 */
[----:B------:R-:W-:-:S04]  /*ec30*/  IMAD.HI.U32 R2, R3, R11, R2 ;  /* 0x0000000b03027227 */ /* 0x000fc800078e0002 */
[----:B------:R-:W-:Y:S02]  /*ec40*/  IMAD.MOV.U32 R3, RZ, RZ, R4 ;  /* 0x000000ffff037224 */ /* 0x000fe400078e0004 */
[----:B------:R-:W-:Y:S02]  /*ec50*/  IMAD.MOV.U32 R4, RZ, RZ, R8 ;  /* 0x000000ffff047224 */ /* 0x000fe400078e0008 */
[----:B------:R-:W-:-:S04]  /*ec60*/  IMAD.HI.U32 R2, R2, R3, RZ ;  /* 0x0000000302027227 */ /* 0x000fc800078e00ff */
[----:B------:R-:W-:Y:S01]  /*ec70*/  IMAD R4, R2, R4, R3 ;  /* 0x0000000402047224 */ /* 0x000fe200078e0203 */
[----:B------:R-:W-:Y:S01]  /*ec80*/  LOP3.LUT R3, R6, R9, RZ, 0x3c, !PT ;  /* 0x0000000906037212 */ /* 0x000fe200078e3cff */
[----:B------:R-:W-:-:S03]  /*ec90*/  IMAD R0, R0, R6, RZ ;  /* 0x0000000600007224 */ /* 0x000fc600078e02ff */
[----:B------:R-:W-:Y:S01]  /*eca0*/  ISETP.GT.U32.AND P1, PT, R5, R4, PT ;  /* 0x000000040500720c */ /* 0x000fe20003f24070 */
[----:B------:R-:W-:Y:S01]  /*ecb0*/  IMAD.IADD R33, R33, 0x1, -R0 ;  /* 0x0000000121217824 */ /* 0x000fe200078e0a00 */
[----:B------:R-:W-:-:S11]  /*ecc0*/  ISETP.GE.AND P2, PT, R3, RZ, PT ;  /* 0x000000ff0300720c */ /* 0x000fd60003f46270 */
[----:B------:R-:W-:Y:S02]  /*ecd0*/  @!P1 IMAD.IADD R4, R4, 0x1, -R5 ;  /* 0x0000000104049824 */ /* 0x000fe400078e0a05 */
[----:B------:R-:W-:Y:S01]  /*ece0*/  @!P1 VIADD R2, R2, 0x1 ;  /* 0x0000000102029836 */ /* 0x000fe20000000000 */
[----:B------:R-:W-:Y:S02]  /*ecf0*/  ISETP.NE.AND P1, PT, R9, RZ, PT ;  /* 0x000000ff0900720c */ /* 0x000fe40003f25270 */
[----:B------:R-:W-:-:S13]  /*ed00*/  ISETP.GE.U32.AND P0, PT, R4, R5, PT ;  /* 0x000000050400720c */ /* 0x000fda0003f06070 */
[----:B------:R-:W-:-:S04]  /*ed10*/  @P0 VIADD R2, R2, 0x1 ;  /* 0x0000000102020836 */ /* 0x000fc80000000000 */
[----:B------:R-:W-:Y:S01]  /*ed20*/  @!P2 IMAD.MOV R2, RZ, RZ, -R2 ;  /* 0x000000ffff02a224 */ /* 0x000fe200078e0a02 */
[----:B------:R-:W-:-:S05]  /*ed30*/  @!P1 LOP3.LUT R2, RZ, R9, RZ, 0x33, !PT ;  /* 0x00000009ff029212 */ /* 0x000fca00078e33ff */
[----:B------:R-:W-:-:S04]  /*ed40*/  IMAD.MOV R34, RZ, RZ, -R2 ;  /* 0x000000ffff227224 */ /* 0x000fc800078e0a02 */
[C---:B------:R-:W-:Y:S02]  /*ed50*/  IMAD R34, R9.reuse, R34, R6 ;  /* 0x0000002209227224 */ /* 0x040fe400078e0206 */
[----:B------:R-:W-:-:S04]  /*ed60*/  IMAD R9, R9, 0x1000000, R2 ;  /* 0x0100000009097824 */ /* 0x000fc800078e0202 */
[----:B------:R-:W-:Y:S01]  /*ed70*/  IMAD R34, R34, 0x10000, R9 ;  /* 0x0001000022227824 */ /* 0x000fe200078e0209 */
[----:B------:R-:W-:Y:S06]  /*ed80*/  BRA `(.L_x_266) ;  /* 0x0000000000107947 */ /* 0x000fec0003800000 */
.L_x_263:
[----:B------:R-:W-:Y:S01]  /*ed90*/  IMAD.MOV.U32 R32, RZ, RZ, R11 ;  /* 0x000000ffff207224 */ /* 0x000fe200078e000b */
[----:B------:R-:W-:Y:S01]  /*eda0*/  ULDC UR39, c[0x0][0xc3c] ;  /* 0x00030f0000277ab9 */ /* 0x000fe20000000800 */
[----:B------:R-:W-:Y:S02]  /*edb0*/  IMAD.MOV.U32 R33, RZ, RZ, RZ ;  /* 0x000000ffff217224 */ /* 0x000fe400078e00ff */
[----:B------:R-:W-:-:S07]  /*edc0*/  IMAD.MOV.U32 R34, RZ, RZ, RZ ;  /* 0x000000ffff227224 */ /* 0x000fce00078e00ff */
.L_x_266:
[----:B------:R-:W-:Y:S01]  /*edd0*/  ISETP.NE.AND P0, PT, R7, RZ, PT ;  /* 0x000000ff0700720c */ /* 0x000fe20003f05270 */
[----:B------:R-:W-:-:S12]  /*ede0*/  IMAD.U32 R35, RZ, RZ, UR39 ;  /* 0x00000027ff237e24 */ /* 0x000fd8000f8e00ff */
[----:B------:R-:W0:Y:S01]  /*edf0*/  @!P0 S2R R3, SR_CgaCtaId ;  /* 0x0000000000038919 */ /* 0x000e220000008800 */
[----:B------:R-:W-:-:S04]  /*ee00*/  @!P0 MOV R0, 0x400 ;  /* 0x0000040000008802 */ /* 0x000fc80000000f00 */
[----:B0-----:R-:W-:-:S05]  /*ee10*/  @!P0 LEA R0, R3, R0, 0x18 ;  /* 0x0000000003008211 */ /* 0x001fca00078ec0ff */
[----:B------:R0:W-:Y:S01]  /*ee20*/  @!P0 STS.128 [R0+0x388d0], R32 ;  /* 0x0388d02000008388 */ /* 0x0001e20000000c00 */
[----:B------:R-:W-:Y:S06]  /*ee30*/  BAR.ARV 0x5, 0x180 ;  /* 0x0146000000007b1d */ /* 0x000fec0000002000 */
.L_x_261:
[----:B------:R-:W-:Y:S01]  /*ee40*/  ULDC UR4, c[0x0][0xc3c] ;  /* 0x00030f0000047ab9 */ /* 0x000fe20000000800 */
[----:B------:R1:W-:Y:S01]  /*ee50*/  STL [R1+0x18], RZ ;  /* 0x000018ff01007387 */ /* 0x0003e20000100800 */
[----:B------:R-:W-:Y:S01]  /*ee60*/  UISETP.GE.AND UP0, UPT, UR39, UR4, UPT ;  /* 0x000000042700728c */ /* 0x000fe2000bf06270 */
[----:B------:R-:W-:Y:S02]  /*ee70*/  IMAD.MOV.U32 R28, RZ, RZ, 0x1 ;  /* 0x00000001ff1c7424 */ /* 0x000fe400078e00ff */
[----:B------:R-:W-:-:S03]  /*ee80*/  IMAD.MOV.U32 R24, RZ, RZ, RZ ;  /* 0x000000ffff187224 */ /* 0x000fc600078e00ff */
[----:B------:R-:W-:-:S13]  /*ee90*/  PLOP3.LUT P0, PT, PT, PT, UP0, 0x80, 0x0 ;  /* 0x000000000000781c */ /* 0x000fda0003f0f008 */
[----:B-1----:R-:W-:Y:S05]  /*eea0*/  @P0 BRA `(.L_x_267) ;  /* 0x0000006000a00947 */ /* 0x002fea0003800000 */
[----:B------:R-:W1:Y:S01]  /*eeb0*/  S2R R8, SR_TID.X ;  /* 0x0000000000087919 */ /* 0x000e620000002100 */
[----:B------:R-:W2:Y:S01]  /*eec0*/  S2UR UR4, SR_CgaCtaId ;  /* 0x00000000000479c3 */ /* 0x000ea20000008800 */
[----:B------:R-:W-:Y:S01]  /*eed0*/  IMAD.MOV.U32 R37, RZ, RZ, 0x40 ;  /* 0x00000040ff257424 */ /* 0x000fe200078e00ff */
[----:B------:R-:W-:Y:S01]  /*eee0*/  MOV R17, 0x400 ;  /* 0x0000040000117802 */ /* 0x000fe20000000f00 */
[----:B------:R-:W-:Y:S01]  /*eef0*/  STL [R1+0x18], RZ ;  /* 0x000018ff01007387 */ /* 0x000fe20000100800 */
[----:B------:R-:W-:Y:S01]  /*ef00*/  IMAD.MOV.U32 R28, RZ, RZ, 0x1 ;  /* 0x00000001ff1c7424 */ /* 0x000fe200078e00ff */
[----:B------:R-:W-:Y:S01]  /*ef10*/  ULOP3.LUT UR44, UR42, 0x2, URZ, 0xfc, !UPT ;  /* 0x000000022a2c7892 */ /* 0x000fe2000f8efc3f */
[----:B------:R-:W-:Y:S01]  /*ef20*/  IMAD.MOV.U32 R24, RZ, RZ, RZ ;  /* 0x000000ffff187224 */ /* 0x000fe200078e00ff */
[----:B------:R-:W-:Y:S01]  /*ef30*/  ULOP3.LUT UR45, UR42, 0x1, URZ, 0xfc, !UPT ;  /* 0x000000012a2d7892 */ /* 0x000fe2000f8efc3f */
[----:B------:R-:W-:Y:S01]  /*ef40*/  ULDC UR46, c[0x0][0xc] ;  /* 0x00000300002e7ab9 */ /* 0x000fe20000000800 */
[----:B--2---:R-:W-:-:S05]  /*ef50*/  IMAD.U32 R36, RZ, RZ, UR4 ;  /* 0x00000004ff247e24 */ /* 0x004fca000f8e00ff */
[----:B------:R-:W-:Y:S01]  /*ef60*/  LEA R17, R36, R17, 0x18 ;  /* 0x0000001124117211 */ /* 0x000fe200078ec0ff */
[C---:B-1----:R-:W-:Y:S01]  /*ef70*/  IMAD.SHL.U32 R16, R8.reuse, 0x80, RZ ;  /* 0x0000008008107824 */ /* 0x042fe200078e00ff */
[C---:B------:R-:W-:Y:S01]  /*ef80*/  LOP3.LUT R6, R8.reuse, 0x7f, RZ, 0xc0, !PT ;  /* 0x0000007f08067812 */ /* 0x040fe200078ec0ff */
[C---:B------:R-:W-:Y:S01]  /*ef90*/  IMAD.SHL.U32 R5, R8.reuse, 0x10, RZ ;  /* 0x0000001008057824 */ /* 0x040fe200078e00ff */
[C---:B------:R-:W-:Y:S01]  /*efa0*/  R2P PR, R8.reuse, 0x6 ;  /* 0x0000000608007804 */ /* 0x040fe20000000000 */
[----:B------:R-:W-:Y:S01]  /*efb0*/  IMAD.SHL.U32 R9, R8, 0x2, RZ ;  /* 0x0000000208097824 */ /* 0x000fe200078e00ff */
[----:B0-----:R-:W-:Y:S02]  /*efc0*/  SHF.R.U32.HI R0, RZ, 0x5, R6 ;  /* 0x00000005ff007819 */ /* 0x001fe40000011606 */
[C---:B------:R-:W-:Y:S02]  /*efd0*/  LOP3.LUT R7, R16.reuse, 0x400, RZ, 0xc0, !PT ;  /* 0x0000040010077812 */ /* 0x040fe400078ec0ff */
[----:B------:R-:W-:-:S02]  /*efe0*/  LOP3.LUT R3, R16, 0x380, RZ, 0xc0, !PT ;  /* 0x0000038010037812 */ /* 0x000fc400078ec0ff */
[----:B------:R-:W-:Y:S01]  /*eff0*/  LOP3.LUT R4, R5, 0x3f0, RZ, 0xc0, !PT ;  /* 0x000003f005047812 */ /* 0x000fe200078ec0ff */
[C---:B------:R-:W-:Y:S01]  /*f000*/  IMAD R7, R0.reuse, 0x800, R7 ;  /* 0x0000080000077824 */ /* 0x040fe200078e0207 */
[----:B------:R-:W-:Y:S01]  /*f010*/  LOP3.LUT R2, R3, 0x10, R8, 0xf8, !PT ;  /* 0x0000001003027812 */ /* 0x000fe200078ef808 */
[----:B------:R-:W-:Y:S01]  /*f020*/  IMAD R0, R0, 0x10, R3 ;  /* 0x0000001000007824 */ /* 0x000fe200078e0203 */
[----:B------:R-:W-:Y:S02]  /*f030*/  LOP3.LUT R4, R4, 0x70, R9, 0x78, !PT ;  /* 0x0000007004047812 */ /* 0x000fe400078e7809 */
[--C-:B------:R-:W-:Y:S02]  /*f040*/  LOP3.LUT R2, R2, 0x70, R5.reuse, 0x78, !PT ;  /* 0x0000007002027812 */ /* 0x100fe400078e7805 */
[----:B------:R-:W-:Y:S01]  /*f050*/  LOP3.LUT R3, R0, 0x70, R5, 0x78, !PT ;  /* 0x0000007000037812 */ /* 0x000fe200078e7805 */
[----:B------:R-:W-:Y:S01]  /*f060*/  IMAD.MOV.U32 R0, RZ, RZ, 0x20 ;  /* 0x00000020ff007424 */ /* 0x000fe200078e00ff */
[----:B------:R-:W-:Y:S01]  /*f070*/  SEL R37, R37, 0xffffffc0, !P2 ;  /* 0xffffffc025257807 */ /* 0x000fe20005000000 */
[----:B------:R-:W-:Y:S01]  /*f080*/  IMAD.IADD R26, R7, 0x1, R2 ;  /* 0x00000001071a7824 */ /* 0x000fe200078e0202 */
[----:B------:R-:W-:-:S02]  /*f090*/  LOP3.LUT R16, R3, 0xc00, R16, 0xf8, !PT ;  /* 0x00000c0003107812 */ /* 0x000fc400078ef810 */
[----:B------:R-:W-:Y:S02]  /*f0a0*/  SEL R2, R0, 0xffffffe0, !P1 ;  /* 0xffffffe000027807 */ /* 0x000fe40004800000 */
[--C-:B------:R-:W-:Y:S02]  /*f0b0*/  LOP3.LUT R0, R4, 0x400, R5.reuse, 0xf8, !PT ;  /* 0x0000040004007812 */ /* 0x100fe400078ef805 */
[----:B------:R-:W-:Y:S01]  /*f0c0*/  SHF.R.U32.HI R3, RZ, 0x3, R6 ;  /* 0x00000003ff037819 */ /* 0x000fe20000011606 */
[----:B------:R0:W-:Y:S01]  /*f0d0*/  STL [R1], R2 ;  /* 0x0000000201007387 */ /* 0x0001e20000100800 */
[----:B------:R-:W-:Y:S02]  /*f0e0*/  LOP3.LUT R27, R5, 0x70, RZ, 0xc0, !PT ;  /* 0x00000070051b7812 */ /* 0x000fe400078ec0ff */
[----:B------:R-:W-:Y:S01]  /*f0f0*/  LOP3.LUT R4, R3, 0x70, R5, 0xf8, !PT ;  /* 0x0000007003047812 */ /* 0x000fe200078ef805 */
[----:B------:R-:W-:Y:S01]  /*f100*/  STL [R1+0x8], R0 ;  /* 0x0000080001007387 */ /* 0x000fe20000100800 */
[----:B------:R-:W-:Y:S01]  /*f110*/  LOP3.LUT R3, R27, 0x80, RZ, 0xfc, !PT ;  /* 0x000000801b037812 */ /* 0x000fe200078efcff */
[----:B0-----:R-:W-:-:S05]  /*f120*/  IMAD.IADD R2, R37, 0x1, R2 ;  /* 0x0000000125027824 */ /* 0x001fca00078e0202 */
[----:B------:R0:W-:Y:S02]  /*f130*/  STL [R1+0x4], R2 ;  /* 0x0000040201007387 */ /* 0x0001e40000100800 */
[----:B0-----:R-:W-:Y:S02]  /*f140*/  IMAD.IADD R2, R17, 0x1, R0 ;  /* 0x0000000111027824 */ /* 0x001fe400078e0200 */
[----:B------:R-:W-:-:S03]  /*f150*/  IMAD.IADD R0, R37, 0x1, R16 ;  /* 0x0000000125007824 */ /* 0x000fc600078e0210 */
[----:B------:R0:W-:Y:S04]  /*f160*/  STL [R1+0x10], R2 ;  /* 0x0000100201007387 */ /* 0x0001e80000100800 */
[----:B------:R0:W-:Y:S02]  /*f170*/  STL [R1+0xc], R0 ;  /* 0x00000c0001007387 */ /* 0x0001e40000100800 */
.L_x_341:
[----:B------:R-:W-:Y:S01]  /*f180*/  ULDC.64 UR4, c[0x0][0xc88] ;  /* 0x0003220000047ab9 */ /* 0x000fe20000000a00 */
[----:B------:R-:W-:Y:S01]  /*f190*/  ULDC.64 UR6, c[0x0][0xa18] ;  /* 0x0002860000067ab9 */ /* 0x000fe20000000a00 */
[----:B------:R-:W-:Y:S01]  /*f1a0*/  UIMAD.WIDE UR4, UR39, 0x4, UR4 ;  /* 0x00000004270478a5 */ /* 0x000fe2000f8e0204 */
[----:B------:R-:W-:Y:S01]  /*f1b0*/  IMAD.MOV.U32 R31, RZ, RZ, RZ ;  /* 0x000000ffff1f7224 */ /* 0x000fe200078e00ff */
[----:B0-----:R-:W0:Y:S04]  /*f1c0*/  LDC R0, c[0x0][0x424] ;  /* 0x00010900ff007b82 */ /* 0x001e280000000800 */
[----:B-1----:R-:W-:Y:S02]  /*f1d0*/  IMAD.U32 R2, RZ, RZ, UR4 ;  /* 0x00000004ff027e24 */ /* 0x002fe4000f8e00ff */
[----:B------:R-:W-:Y:S01]  /*f1e0*/  IMAD.U32 R3, RZ, RZ, UR5 ;  /* 0x00000005ff037e24 */ /* 0x000fe2000f8e00ff */
[----:B------:R-:W-:Y:S01]  /*f1f0*/  ULDC.64 UR4, c[0x0][0xa28] ;  /* 0x00028a0000047ab9 */ /* 0x000fe20000000a00 */
[----:B------:R-:W1:Y:S03]  /*f200*/  LDC R7, c[0x0][0x2f0] ;  /* 0x0000bc00ff077b82 */ /* 0x000e660000000800 */
[----:B------:R-:W2:Y:S01]  /*f210*/  LDG.E R2, desc[UR52][R2.64] ;  /* 0x0000003402027981 */ /* 0x000ea2000c1e1900 */
[----:B------:R-:W-:-:S04]  /*f220*/  UISETP.NE.U32.AND UP0, UPT, UR4, URZ, UPT ;  /* 0x0000003f0400728c */ /* 0x000fc8000bf05070 */
[----:B------:R-:W-:-:S06]  /*f230*/  UISETP.NE.AND.EX UP0, UPT, UR5, URZ, UPT, UP0 ;  /* 0x0000003f0500728c */ /* 0x000fcc000bf05300 */
[----:B------:R-:W-:Y:S02]  /*f240*/  PLOP3.LUT P0, PT, PT, PT, UP0, 0x80, 0x0 ;  /* 0x000000000000781c */ /* 0x000fe40003f0f008 */
[----:B--2---:R-:W-:-:S13]  /*f250*/  R2UR UR41, R2 ;  /* 0x00000000022972ca */ /* 0x004fda00000e0000 */
[----:B------:R-:W-:Y:S02]  /*f260*/  USHF.R.S32.HI UR40, URZ, 0x1f, UR41 ;  /* 0x0000001f3f287899 */ /* 0x000fe40008011429 */
[----:B------:R-:W-:-:S04]  /*f270*/  @UP0 ULEA UR4, UP1, UR41, UR4, 0x2 ;  /* 0x0000000429040291 */ /* 0x000fc8000f82103f */
[----:B------:R-:W-:Y:S02]  /*f280*/  @UP0 ULEA.HI.X UR5, UR41, UR5, UR40, 0x2, UP1 ;  /* 0x0000000529050291 */ /* 0x000fe400088f1428 */
[----:B------:R-:W-:-:S04]  /*f290*/  IMAD.U32 R2, RZ, RZ, UR4 ;  /* 0x00000004ff027e24 */ /* 0x000fc8000f8e00ff */
[----:B------:R-:W-:Y:S01]  /*f2a0*/  IMAD.U32 R3, RZ, RZ, UR5 ;  /* 0x00000005ff037e24 */ /* 0x000fe2000f8e00ff */
[----:B------:R-:W-:Y:S01]  /*f2b0*/  ULDC.64 UR4, c[0x0][0xa00] ;  /* 0x0002800000047ab9 */ /* 0x000fe20000000a00 */
[----:B------:R-:W-:Y:S02]  /*f2c0*/  USHF.L.U32 UR37, UR41, 0x2, URZ ;  /* 0x0000000229257899 */ /* 0x000fe4000800063f */
[----:B------:R-:W-:Y:S01]  /*f2d0*/  UISETP.NE.U32.AND UP0, UPT, UR4, URZ, UPT ;  /* 0x0000003f0400728c */ /* 0x000fe2000bf05070 */
[----:B------:R2:W5:Y:S01]  /*f2e0*/  @P0 LDG.E R31, desc[UR52][R2.64] ;  /* 0x00000034021f0981 */ /* 0x000562000c1e1900 */
[----:B------:R-:W-:Y:S02]  /*f2f0*/  USHF.L.U64.HI UR36, UR41, 0x2, UR40 ;  /* 0x0000000229247899 */ /* 0x000fe40008010228 */
[----:B------:R-:W-:Y:S02]  /*f300*/  UISETP.NE.AND.EX UP2, UPT, UR5, URZ, UPT, UP0 ;  /* 0x0000003f0500728c */ /* 0x000fe4000bf45300 */
[----:B------:R-:W-:-:S02]  /*f310*/  UIADD3 UR4, UP0, UR37, UR4, URZ ;  /* 0x0000000425047290 */ /* 0x000fc4000ff1e03f */
[----:B------:R-:W-:Y:S02]  /*f320*/  UP2UR UR43, UPR, URZ, 0x4 ;  /* 0x000000043f2b7883 */ /* 0x000fe40008000000 */
[----:B------:R-:W-:Y:S01]  /*f330*/  UIADD3.X UR5, UR36, UR5, URZ, UP0, !UPT ;  /* 0x0000000524057290 */ /* 0x000fe200087fe43f */
[----:B------:R-:W-:Y:S01]  /*f340*/  PLOP3.LUT P0, PT, PT, PT, UP2, 0x80, 0x0 ;  /* 0x000000000000781c */ /* 0x000fe20003f0f028 */
[----:B------:R-:W-:Y:S01]  /*f350*/  UISETP.NE.U32.AND UP0, UPT, UR6, URZ, UPT ;  /* 0x0000003f0600728c */ /* 0x000fe2000bf05070 */
[----:B------:R-:W-:-:S03]  /*f360*/  IMAD.U32 R4, RZ, RZ, UR4 ;  /* 0x00000004ff047e24 */ /* 0x000fc6000f8e00ff */
[----:B------:R-:W-:Y:S01]  /*f370*/  UISETP.NE.AND.EX UP0, UPT, UR7, URZ, UPT, UP0 ;  /* 0x0000003f0700728c */ /* 0x000fe2000bf05300 */
[----:B------:R-:W-:-:S05]  /*f380*/  IMAD.U32 R5, RZ, RZ, UR5 ;  /* 0x00000005ff057e24 */ /* 0x000fca000f8e00ff */
[----:B------:R-:W-:Y:S02]  /*f390*/  PLOP3.LUT P1, PT, PT, PT, UP0, 0x80, 0x0 ;  /* 0x000000000000781c */ /* 0x000fe40003f2f008 */
[----:B------:R-:W-:Y:S01]  /*f3a0*/  PLOP3.LUT P2, PT, PT, PT, UP2, 0x80, 0x0 ;  /* 0x000000000000781c */ /* 0x000fe20003f4f028 */
[----:B------:R-:W5:Y:S02]  /*f3b0*/  @P0 LDG.E R6, desc[UR52][R4.64] ;  /* 0x0000003404060981 */ /* 0x000f64000c1e1900 */
[----:B------:R-:W-:-:S04]  /*f3c0*/  @UP0 UIADD3 UR4, UP1, UR37, UR6, URZ ;  /* 0x0000000625040290 */ /* 0x000fc8000ff3e03f */
[----:B------:R-:W-:Y:S02]  /*f3d0*/  @UP0 UIADD3.X UR5, UR36, UR7, URZ, UP1, !UPT ;  /* 0x0000000724050290 */ /* 0x000fe40008ffe43f */
[----:B--2---:R-:W-:-:S04]  /*f3e0*/  IMAD.U32 R2, RZ, RZ, UR4 ;  /* 0x00000004ff027e24 */ /* 0x004fc8000f8e00ff */
[----:B------:R-:W-:-:S05]  /*f3f0*/  IMAD.U32 R3, RZ, RZ, UR5 ;  /* 0x00000005ff037e24 */ /* 0x000fca000f8e00ff */
[----:B------:R2:W5:Y:S02]  /*f400*/  @P1 LDG.E R19, desc[UR52][R2.64] ;  /* 0x0000003402131981 */ /* 0x000564000c1e1900 */
[----:B--2---:R-:W2:Y:S02]  /*f410*/  LDC.64 R2, c[0x0][0x418] ;  /* 0x00010600ff027b82 */ /* 0x004ea40000000a00 */
[----:B--2---:R-:W-:Y:S01]  /*f420*/  ISETP.NE.U32.AND P0, PT, R2, RZ, PT ;  /* 0x000000ff0200720c */ /* 0x004fe20003f05070 */
[----:B01----:R-:W-:-:S12]  /*f430*/  @P1 BRA `(.L_x_268) ;  /* 0x00000000001c1947 */ /* 0x003fd80003800000 */
[----:B------:R-:W-:Y:S01]  /*f440*/  UISETP.NE.AND UP0, UPT, UR43, URZ, UPT ;  /* 0x0000003f2b00728c */ /* 0x000fe2000bf05270 */
[----:B-----5:R-:W0:Y:S05]  /*f450*/  LDC R19, c[0x0][0x288] ;  /* 0x0000a200ff137b82 */ /* 0x020e2a0000000800 */
[----:B------:R-:W-:-:S13]  /*f460*/  PLOP3.LUT P1, PT, PT, PT, UP0, 0x40, 0x0 ;  /* 0x000000000000781c */ /* 0x000fda0003f2e808 */
[----:B------:R-:W-:Y:S05]  /*f470*/  @P1 BRA `(.L_x_268) ;  /* 0x00000000000c1947 */ /* 0x000fea0003800000 */
[----:B------:R-:W2:Y:S04]  /*f480*/  LDG.E R2, desc[UR52][R4.64] ;  /* 0x0000003404027981 */ /* 0x000ea8000c1e1900 */
[----:B0-----:R-:W2:Y:S02]  /*f490*/  LDG.E R19, desc[UR52][R4.64+0x4] ;  /* 0x0000043404137981 */ /* 0x001ea4000c1e1900 */
[----:B--2---:R-:W-:-:S07]  /*f4a0*/  IMAD.IADD R19, R19, 0x1, -R2 ;  /* 0x0000000113137824 */ /* 0x004fce00078e0a02 */
.L_x_268:
[----:B------:R-:W-:Y:S01]  /*f4b0*/  ULDC.64 UR4, c[0x0][0xa20] ;  /* 0x0002880000047ab9 */ /* 0x000fe20000000a00 */
[----:B------:R-:W-:Y:S01]  /*f4c0*/  ISETP.NE.AND.EX P0, PT, R3, RZ, PT, P0 ;  /* 0x000000ff0300720c */ /* 0x000fe20003f05300 */
[----:B------:R-:W-:Y:S01]  /*f4d0*/  UMOV UR38, URZ ;  /* 0x0000003f00267c82 */ /* 0x000fe20008000000 */
[----:B------:R-:W-:Y:S01]  /*f4e0*/  ISETP.NE.U32.AND P1, PT, RZ, UR4, PT ;  /* 0x00000004ff007c0c */ /* 0x000fe2000bf25070 */
[----:B------:R-:W-:Y:S01]  /*f4f0*/  IMAD.U32 R29, RZ, RZ, UR41 ;  /* 0x00000029ff1d7e24 */ /* 0x000fe2000f8e00ff */
[----:B------:R-:W-:Y:S02]  /*f500*/  SEL R0, R0, 0x1, P0 ;  /* 0x0000000100007807 */ /* 0x000fe40000000000 */
[----:B------:R-:W-:Y:S02]  /*f510*/  ISETP.NE.AND.EX P1, PT, RZ, UR5, PT, P1 ;  /* 0x00000005ff007c0c */ /* 0x000fe4000bf25310 */
[----:B-----5:R-:W-:Y:S01]  /*f520*/  @P2 R2UR UR38, R6 ;  /* 0x00000000062622ca */ /* 0x020fe200000e0000 */
[----:B------:R-:W-:-:S10]  /*f530*/  IMAD R18, R0, R7, RZ ;  /* 0x0000000700127224 */ /* 0x000fd400078e02ff */
[----:B------:R-:W-:Y:S05]  /*f540*/  @!P1 BRA `(.L_x_269) ;  /* 0x0000000000189947 */ /* 0x000fea0003800000 */
[----:B------:R-:W-:-:S04]  /*f550*/  UIADD3 UR4, UP0, UR37, UR4, URZ ;  /* 0x0000000425047290 */ /* 0x000fc8000ff1e03f */
[----:B------:R-:W-:Y:S02]  /*f560*/  UIADD3.X UR5, UR36, UR5, URZ, UP0, !UPT ;  /* 0x0000000524057290 */ /* 0x000fe400087fe43f */
[----:B------:R-:W-:-:S04]  /*f570*/  IMAD.U32 R2, RZ, RZ, UR4 ;  /* 0x00000004ff027e24 */ /* 0x000fc8000f8e00ff */
[----:B------:R-:W-:-:S05]  /*f580*/  IMAD.U32 R3, RZ, RZ, UR5 ;  /* 0x00000005ff037e24 */ /* 0x000fca000f8e00ff */
[----:B------:R1:W5:Y:S01]  /*f590*/  LDG.E R18, desc[UR52][R2.64] ;  /* 0x0000003402127981 */ /* 0x000362000c1e1900 */
[----:B------:R-:W-:Y:S05]  /*f5a0*/  BRA `(.L_x_270) ;  /* 0x0000000000247947 */ /* 0x000fea0003800000 */
.L_x_269:
[----:B------:R-:W-:Y:S02]  /*f5b0*/  ULDC.64 UR4, c[0x0][0xa08] ;  /* 0x0002820000047ab9 */ /* 0x000fe40000000a00 */
[----:B------:R-:W-:-:S04]  /*f5c0*/  ISETP.NE.U32.AND P0, PT, RZ, UR4, PT ;  /* 0x00000004ff007c0c */ /* 0x000fc8000bf05070 */
[----:B------:R-:W-:-:S13]  /*f5d0*/  ISETP.NE.AND.EX P0, PT, RZ, UR5, PT, P0 ;  /* 0x00000005ff007c0c */ /* 0x000fda000bf05300 */
[----:B------:R-:W-:Y:S05]  /*f5e0*/  @!P0 BRA `(.L_x_270) ;  /* 0x0000000000148947 */ /* 0x000fea0003800000 */
[----:B------:R-:W1:Y:S02]  /*f5f0*/  LDC.64 R2, c[0x0][0xa08] ;  /* 0x00028200ff027b82 */ /* 0x000e640000000a00 */
[----:B-1----:R-:W-:-:S05]  /*f600*/  IMAD.WIDE R2, R29, 0x4, R2 ;  /* 0x000000041d027825 */ /* 0x002fca00078e0202 */
[----:B------:R-:W2:Y:S04]  /*f610*/  LDG.E R18, desc[UR52][R2.64] ;  /* 0x0000003402127981 */ /* 0x000ea8000c1e1900 */
[----:B------:R-:W2:Y:S02]  /*f620*/  LDG.E R5, desc[UR52][R2.64+0x4] ;  /* 0x0000043402057981 */ /* 0x000ea4000c1e1900 */
[----:B--2---:R-:W-:-:S07]  /*f630*/  IMAD.IADD R18, R5, 0x1, -R18 ;  /* 0x0000000105127824 */ /* 0x004fce00078e0a12 */
.L_x_270:
[----:B-----5:R-:W-:-:S04]  /*f640*/  IMAD.IADD R18, R18, 0x1, -R31 ;  /* 0x0000000112127824 */ /* 0x020fc800078e0a1f */
[C---:B------:R-:W-:Y:S01]  /*f650*/  VIADD R0, R18.reuse, 0x7f ;  /* 0x0000007f12007836 */ /* 0x040fe20000000000 */
[----:B------:R-:W-:-:S04]  /*f660*/  ISETP.GE.AND P0, PT, R18, 0x1, PT ;  /* 0x000000011200780c */ /* 0x000fc80003f06270 */
[----:B-1----:R-:W-:-:S04]  /*f670*/  SHF.R.S32.HI R3, RZ, 0x1f, R0 ;  /* 0x0000001fff037819 */ /* 0x002fc80000011400 */
[----:B------:R-:W-:Y:S02]  /*f680*/  LEA.HI R5, R3, R0, RZ, 0x7 ;  /* 0x0000000003057211 */ /* 0x000fe400078f38ff */
[C---:B------:R-:W-:Y:S02]  /*f690*/  LOP3.LUT R0, R34.reuse, 0xff000000, RZ, 0xc0, !PT ;  /* 0xff00000022007812 */ /* 0x040fe400078ec0ff */
[----:B------:R-:W-:Y:S02]  /*f6a0*/  SHF.R.S32.HI R5, RZ, 0x7, R5 ;  /* 0x00000007ff057819 */ /* 0x000fe40000011405 */
[----:B------:R-:W-:Y:S02]  /*f6b0*/  SHF.R.U32.HI R3, RZ, 0x8, R0 ;  /* 0x00000008ff037819 */ /* 0x000fe40000011600 */
[----:B------:R-:W-:-:S04]  /*f6c0*/  LOP3.LUT R0, R34, 0xff0000, RZ, 0xc0, !PT ;  /* 0x00ff000022007812 */ /* 0x000fc800078ec0ff */
[----:B------:R-:W-:Y:S01]  /*f6d0*/  LEA.HI R0, R0, R3, RZ, 0x10 ;  /* 0x0000000300007211 */ /* 0x000fe200078f80ff */
[----:B------:R-:W-:-:S03]  /*f6e0*/  IMAD.MOV.U32 R3, RZ, RZ, RZ ;  /* 0x000000ffff037224 */ /* 0x000fc600078e00ff */
[----:B------:R-:W-:Y:S01]  /*f6f0*/  LOP3.LUT R30, R0, 0xff, RZ, 0xc0, !PT ;  /* 0x000000ff001e7812 */ /* 0x000fe200078ec0ff */
[----:B------:R-:W-:Y:S06]  /*f700*/  @!P0 BRA `(.L_x_271) ;  /* 0x0000000000748947 */ /* 0x000fec0003800000 */
[----:B------:R-:W-:-:S04]  /*f710*/  SHF.R.U32.HI R0, RZ, 0x10, R0 ;  /* 0x00000010ff007819 */ /* 0x000fc80000011600 */
[----:B------:R-:W-:-:S13]  /*f720*/  ISETP.NE.AND P0, PT, R0, RZ, PT ;  /* 0x000000ff0000720c */ /* 0x000fda0003f05270 */
[----:B------:R-:W1:Y:S02]  /*f730*/  @!P0 LDC R0, c[0x0][0x9f0] ;  /* 0x00027c00ff008b82 */ /* 0x000e640000000800 */
[-C--:B-1----:R-:W-:Y:S02]  /*f740*/  IABS R4, R0.reuse ;  /* 0x0000000000047213 */ /* 0x082fe40000000000 */
[----:B------:R-:W-:Y:S02]  /*f750*/  IADD3 R7, R0, -0x1, R5 ;  /* 0xffffffff00077810 */ /* 0x000fe40007ffe005 */
[----:B------:R-:W1:Y:S02]  /*f760*/  I2F.RP R6, R4 ;  /* 0x0000000400067306 */ /* 0x000e640000209400 */
[----:B------:R-:W-:-:S04]  /*f770*/  LOP3.LUT R2, R7, R0, RZ, 0x3c, !PT ;  /* 0x0000000007027212 */ /* 0x000fc800078e3cff */
[----:B------:R-:W-:Y:S01]  /*f780*/  ISETP.GE.AND P2, PT, R2, RZ, PT ;  /* 0x000000ff0200720c */ /* 0x000fe20003f46270 */
[----:B------:R-:W-:Y:S01]  /*f790*/  IMAD.MOV.U32 R2, RZ, RZ, RZ ;  /* 0x000000ffff027224 */ /* 0x000fe200078e00ff */
[----:B-1----:R-:W1:Y:S02]  /*f7a0*/  MUFU.RCP R6, R6 ;  /* 0x0000000600067308 */ /* 0x002e640000001000 */
[----:B-1----:R-:W-:Y:S01]  /*f7b0*/  VIADD R3, R6, 0xffffffe ;  /* 0x0ffffffe06037836 */ /* 0x002fe20000000000 */
[----:B------:R-:W-:-:S05]  /*f7c0*/  IABS R6, R0 ;  /* 0x0000000000067213 */ /* 0x000fca0000000000 */
[----:B------:R-:W1:Y:S01]  /*f7d0*/  F2I.FTZ.U32.TRUNC.NTZ R3, R3 ;  /* 0x0000000300037305 */ /* 0x000e62000021f000 */
[----:B------:R-:W-:Y:S02]  /*f7e0*/  IMAD.MOV R6, RZ, RZ, -R6 ;  /* 0x000000ffff067224 */ /* 0x000fe400078e0a06 */
[----:B-1----:R-:W-:-:S04]  /*f7f0*/  IMAD.MOV R9, RZ, RZ, -R3 ;  /* 0x000000ffff097224 */ /* 0x002fc800078e0a03 */
[----:B------:R-:W-:-:S04]  /*f800*/  IMAD R9, R9, R4, RZ ;  /* 0x0000000409097224 */ /* 0x000fc800078e02ff */
[----:B------:R-:W-:Y:S01]  /*f810*/  IMAD.HI.U32 R2, R3, R9, R2 ;  /* 0x0000000903027227 */ /* 0x000fe200078e0002 */
[----:B------:R-:W-:-:S05]  /*f820*/  IABS R3, R7 ;  /* 0x0000000700037213 */ /* 0x000fca0000000000 */
[----:B------:R-:W-:-:S04]  /*f830*/  IMAD.HI.U32 R2, R2, R3, RZ ;  /* 0x0000000302027227 */ /* 0x000fc800078e00ff */
[----:B------:R-:W-:-:S05]  /*f840*/  IMAD R3, R2, R6, R3 ;  /* 0x0000000602037224 */ /* 0x000fca00078e0203 */
[----:B------:R-:W-:-:S13]  /*f850*/  ISETP.GT.U32.AND P1, PT, R4, R3, PT ;  /* 0x000000030400720c */ /* 0x000fda0003f24070 */
[----:B------:R-:W-:Y:S02]  /*f860*/  @!P1 IMAD.IADD R3, R3, 0x1, -R4 ;  /* 0x0000000103039824 */ /* 0x000fe400078e0a04 */
[----:B------:R-:W-:Y:S01]  /*f870*/  @!P1 VIADD R2, R2, 0x1 ;  /* 0x0000000102029836 */ /* 0x000fe20000000000 */
[----:B------:R-:W-:Y:S02]  /*f880*/  ISETP.NE.AND P1, PT, R0, RZ, PT ;  /* 0x000000ff0000720c */ /* 0x000fe40003f25270 */
[----:B------:R-:W-:-:S13]  /*f890*/  ISETP.GE.U32.AND P0, PT, R3, R4, PT ;  /* 0x000000040300720c */ /* 0x000fda0003f06070 */
[----:B------:R-:W-:-:S04]  /*f8a0*/  @P0 VIADD R2, R2, 0x1 ;  /* 0x0000000102020836 */ /* 0x000fc80000000000 */
[----:B------:R-:W-:Y:S01]  /*f8b0*/  @!P2 IMAD.MOV R2, RZ, RZ, -R2 ;  /* 0x000000ffff02a224 */ /* 0x000fe200078e0a02 */
[----:B------:R-:W-:-:S05]  /*f8c0*/  @!P1 LOP3.LUT R2, RZ, R0, RZ, 0x33, !PT ;  /* 0x00000000ff029212 */ /* 0x000fca00078e33ff */
[----:B------:R-:W-:-:S07]  /*f8d0*/  IMAD.MOV.U32 R3, RZ, RZ, R2 ;  /* 0x000000ffff037224 */ /* 0x000fce00078e0002 */
.L_x_271:
[-C--:B------:R-:W-:Y:S01]  /*f8e0*/  IMAD R30, R30, R3.reuse, RZ ;  /* 0x000000031e1e7224 */ /* 0x080fe200078e02ff */
[----:B------:R-:W-:Y:S04]  /*f8f0*/  BSSY B7, `(.L_x_272) ;  /* 0x00004ca000077945 */ /* 0x000fe80003800000 */
[----:B------:R-:W-:-:S04]  /*f900*/  VIADDMNMX R23, R30, R3, R5, PT ;  /* 0x000000031e177246 */ /* 0x000fc80003800105 */
[----:B------:R-:W-:Y:S01]  /*f910*/  ISETP.GT.AND P0, PT, R23, R30, PT ;  /* 0x0000001e1700720c */ /* 0x000fe20003f04270 */
[----:B------:R1:W-:-:S12]  /*f920*/  STL [R1+0x14], R23 ;  /* 0x0000141701007387 */ /* 0x0003d80000100800 */
[----:B-1----:R-:W-:Y:S05]  /*f930*/  @P0 BRA `(.L_x_273) ;  /* 0x0000000000440947 */ /* 0x002fea0003800000 */
[----:B------:R-:W1:Y:S02]  /*f940*/  S2R R0, SR_TID.X ;  /* 0x0000000000007919 */ /* 0x000e640000002100 */
[----:B-1----:R-:W-:-:S04]  /*f950*/  LOP3.LUT R0, R0, 0x7f, RZ, 0xc0, !PT ;  /* 0x0000007f00007812 */ /* 0x002fc800078ec0ff */
[----:B------:R-:W-:-:S13]  /*f960*/  ISETP.NE.AND P0, PT, R0, RZ, PT ;  /* 0x000000ff0000720c */ /* 0x000fda0003f05270 */
[----:B------:R-:W-:Y:S05]  /*f970*/  @P0 BRA `(.L_x_274) ;  /* 0x0000004c00040947 */ /* 0x000fea0003800000 */
[----:B------:R-:W1:Y:S01]  /*f980*/  S2R R5, SR_LANEID ;  /* 0x0000000000057919 */ /* 0x000e620000000000 */
[----:B------:R-:W-:Y:S01]  /*f990*/  VOTEU.ANY UR4, UPT, PT ;  /* 0x0000000000047886 */ /* 0x000fe200038e0100 */
[----:B------:R-:W2:Y:S01]  /*f9a0*/  LDC.64 R2, c[0x0][0xc60] ;  /* 0x00031800ff027b82 */ /* 0x000ea20000000a00 */
[----:B------:R-:W1:Y:S02]  /*f9b0*/  FLO.U32 R0, UR4 ;  /* 0x0000000400007d00 */ /* 0x000e6400080e0000 */
[----:B-1----:R-:W-:-:S06]  /*f9c0*/  ISETP.EQ.U32.AND P0, PT, R0, R5, PT ;  /* 0x000000050000720c */ /* 0x002fcc0003f02070 */
[----:B------:R-:W2:Y:S07]  /*f9d0*/  POPC R5, UR4 ;  /* 0x0000000400057d09 */ /* 0x000eae0008000000 */
[----:B--2---:R-:W2:Y:S01]  /*f9e0*/  @P0 ATOMG.E.ADD.STRONG.GPU PT, R3, desc[UR52][R2.64], R5 ;  /* 0x00000005020309a8 */ /* 0x004ea200081ee1f4 */
[----:B------:R-:W1:Y:S02]  /*f9f0*/  S2R R4, SR_LTMASK ;  /* 0x0000000000047919 */ /* 0x000e640000003900 */
[----:B-1----:R-:W-:-:S04]  /*fa00*/  LOP3.LUT R4, R4, UR4, RZ, 0xc0, !PT ;  /* 0x0000000404047c12 */ /* 0x002fc8000f8ec0ff */
[----:B------:R-:W1:Y:S01]  /*fa10*/  POPC R7, R4 ;  /* 0x0000000400077309 */ /* 0x000e620000000000 */
[----:B--2---:R-:W1:Y:S02]  /*fa20*/  SHFL.IDX PT, R0, R3, R0, 0x1f ;  /* 0x00001f0003007589 */ /* 0x004e6400000e0000 */
[----:B-1----:R-:W-:Y:S01]  /*fa30*/  IADD3 R32, R0, UR46, R7 ;  /* 0x0000002e00207c10 */ /* 0x002fe2000fffe007 */
[----:B------:R-:W-:Y:S06]  /*fa40*/  BRA `(.L_x_274) ;  /* 0x0000004800d07947 */ /* 0x000fec0003800000 */
.L_x_273:
[----:B------:R-:W-:Y:S01]  /*fa50*/  VIADD R0, R17, 0x28400 ;  /* 0x0002840011007836 */ /* 0x000fe20000000000 */
[----:B------:R-:W-:Y:S04]  /*fa60*/  BSSY B6, `(.L_x_275) ;  /* 0x0000013000067945 */ /* 0x000fe80003800000 */
[----:B------:R-:W-:-:S13]  /*fa70*/  LOP3.LUT P0, RZ, R0, 0x3ff, RZ, 0xc0, !PT ;  /* 0x000003ff00ff7812 */ /* 0x000fda000780c0ff */
[----:B------:R-:W-:Y:S05]  /*fa80*/  @!P0 BRA `(.L_x_276) ;  /* 0x0000000000408947 */ /* 0x000fea0003800000 */
[----:B------:R-:W-:Y:S01]  /*fa90*/  MOV R2, 0x0 ;  /* 0x0000000000027802 */ /* 0x000fe20000000f00 */
[----:B------:R-:W-:Y:S01]  /*faa0*/  ULDC.64 UR6, c[0x4][0x1b0] ;  /* 0x01006c0000067ab9 */ /* 0x000fe20000000a00 */
[----:B------:R-:W-:Y:S01]  /*fab0*/  ULDC.64 UR8, c[0x4][0x1b8] ;  /* 0x01006e0000087ab9 */ /* 0x000fe20000000a00 */
[----:B------:R-:W-:Y:S01]  /*fac0*/  ULDC.64 UR4, c[0x4][0x100] ;  /* 0x0100400000047ab9 */ /* 0x000fe20000000a00 */
[----:B------:R-:W-:Y:S02]  /*fad0*/  IMAD.U32 R4, RZ, RZ, UR6 ;  /* 0x00000006ff047e24 */ /* 0x000fe4000f8e00ff */
[----:B------:R-:W1:Y:S01]  /*fae0*/  LDC.64 R2, c[0x4][R2] ;  /* 0x0100000002027b82 */ /* 0x000e620000000a00 */
        /* <DEDUP_REMOVED lines=9> */
[----:B01----:R-:W-:Y:S05]  /*fb80*/  CALL.ABS.NOINC R2 ;  /* 0x0000000002007343 */ /* 0x003fea0003c00000 */
.L_x_276:
[----:B------:R-:W-:Y:S05]  /*fb90*/  BSYNC B6 ;  /* 0x0000000000067941 */ /* 0x000fea0003800000 */
.L_x_275:
[----:B------:R-:W-:Y:S01]  /*fba0*/  VIADD R0, R17, 0x10400 ;  /* 0x0001040011007836 */ /* 0x000fe20000000000 */
[----:B------:R-:W-:Y:S01]  /*fbb0*/  LOP3.LUT R25, R25, 0xfffffffe, RZ, 0xc0, !PT ;  /* 0xfffffffe19197812 */ /* 0x000fe200078ec0ff */
[----:B------:R-:W-:Y:S03]  /*fbc0*/  BSSY B6, `(.L_x_277) ;  /* 0x0000014000067945 */ /* 0x000fe60003800000 */
[----:B------:R-:W-:-:S13]  /*fbd0*/  LOP3.LUT P0, RZ, R0, 0x3ff, RZ, 0xc0, !PT ;  /* 0x000003ff00ff7812 */ /* 0x000fda000780c0ff */
[----:B------:R-:W-:Y:S01]  /*fbe0*/  @P0 LOP3.LUT R25, R25, 0x1, RZ, 0xfc, !PT ;  /* 0x0000000119190812 */ /* 0x000fe200078efcff */
[----:B------:R-:W-:Y:S06]  /*fbf0*/  @!P0 BRA `(.L_x_278) ;  /* 0x0000000000408947 */ /* 0x000fec0003800000 */
        /* <DEDUP_REMOVED lines=16> */
.L_x_278:
[----:B------:R-:W-:Y:S05]  /*fd00*/  BSYNC B6 ;  /* 0x0000000000067941 */ /* 0x000fea0003800000 */
.L_x_277:
        /* <DEDUP_REMOVED lines=20> */
.L_x_280:
[----:B------:R-:W-:Y:S05]  /*fe50*/  BSYNC B6 ;  /* 0x0000000000067941 */ /* 0x000fea0003800000 */
.L_x_279:
[----:B------:R-:W-:Y:S01]  /*fe60*/  LOP3.LUT P6, RZ, R25, 0x1, RZ, 0xc0, !PT ;  /* 0x0000000119ff7812 */ /* 0x000fe200078cc0ff */
[----:B------:R-:W-:-:S12]  /*fe70*/  BSSY B6, `(.L_x_281) ;  /* 0x0000012000067945 */ /* 0x000fd80003800000 */
        /* <DEDUP_REMOVED lines=17> */
.L_x_282:
[----:B------:R-:W-:Y:S05]  /*ff90*/  BSYNC B6 ;  /* 0x0000000000067941 */ /* 0x000fea0003800000 */
.L_x_281:
[----:B------:R-:W-:Y:S01]  /*ffa0*/  ULDC.64 UR4, c[0x0][0x9f8] ;  /* 0x00027e0000047ab9 */ /* 0x000fe20000000a00 */
[----:B------:R-:W1:Y:S01]  /*ffb0*/  S2R R20, SR_TID.X ;  /* 0x0000000000147919 */ /* 0x000e620000002100 */
[----:B------:R-:W-:Y:S01]  /*ffc0*/  UISETP.NE.U32.AND UP0, UPT, UR4, URZ, UPT ;  /* 0x0000003f0400728c */ /* 0x000fe2000bf05070 */
[----:B------:R-:W2:Y:S03]  /*ffd0*/  LDC R8, c[0x0][0x430] ;  /* 0x00010c00ff087b82 */ /* 0x000ea60000000800 */
[----:B------:R-:W-:-:S06]  /*ffe0*/  UISETP.NE.AND.EX UP0, UPT, UR5, URZ, UPT, UP0 ;  /* 0x0000003f0500728c */ /* 0x000fcc000bf05300 */
[----:B------:R-:W-:-:S05]  /*fff0*/  PLOP3.LUT P0, PT, PT, PT, UP0, 0x80, 0x0 ;  /* 0x000000000000781c */ /* 0x000fca0003f0f008 */
[----:B------:R-:W-:-:S04]  /*10000*/  @UP0 UIADD3 UR4, UP1, UR37, UR4, URZ ;  /* 0x0000000425040290 */ /* 0x000fc8000ff3e03f */
[----:B------:R-:W-:Y:S02]  /*10010*/  @UP0 UIADD3.X UR5, UR36, UR5, URZ, UP1, !UPT ;  /* 0x0000000524050290 */ /* 0x000fe40008ffe43f */
[----:B------:R-:W-:-:S04]  /*10020*/  IMAD.U32 R2, RZ, RZ, UR4 ;  /* 0x00000004ff027e24 */ /* 0x000fc8000f8e00ff */
[----:B------:R-:W-:-:S05]  /*10030*/  IMAD.U32 R3, RZ, RZ, UR5 ;  /* 0x00000005ff037e24 */ /* 0x000fca000f8e00ff */
[----:B------:R3:W4:Y:S01]  /*10040*/  @P0 LDG.E R29, desc[UR52][R2.64] ;  /* 0x00000034021d0981 */ /* 0x000722000c1e1900 */
[----:B-1----:R-:W-:Y:S02]  /*10050*/  LOP3.LUT R21, R20, 0x7f, RZ, 0xc0, !PT ;  /* 0x0000007f14157812 */ /* 0x002fe400078ec0ff */
[----:B--2---:R-:W-:Y:S01]  /*10060*/  ISETP.NE.AND P1, PT, R8, 0x1, PT ;  /* 0x000000010800780c */ /* 0x004fe20003f25270 */
[----:B------:R-:W-:Y:S01]  /*10070*/  IMAD.SHL.U32 R20, R20, 0x10, RZ ;  /* 0x0000001014147824 */ /* 0x000fe200078e00ff */
[----:B------:R-:W-:Y:S02]  /*10080*/  SHF.R.U32.HI R21, RZ, 0x3, R21 ;  /* 0x00000003ff157819 */ /* 0x000fe40000011615 */
[----:B------:R-:W-:Y:S02]  /*10090*/  LEA R7, R23, 0xffffff80, 0x7 ;  /* 0xffffff8017077811 */ /* 0x000fe400078e38ff */
[----:B------:R-:W-:-:S04]  /*100a0*/  LOP3.LUT R20, R21, 0x70, R20, 0xf8, !PT ;  /* 0x0000007015147812 */ /* 0x000fc800078ef814 */
[----:B------:R-:W-:-:S03]  /*100b0*/  LOP3.LUT R5, R20, R7, RZ, 0xfc, !PT ;  /* 0x0000000714057212 */ /* 0x000fc600078efcff */
[----:B------:R-:W1:Y:S01]  /*100c0*/  @P1 LDC R6, c[0x0][0x434] ;  /* 0x00010d00ff061b82 */ /* 0x000e620000000800 */
[----:B------:R-:W-:-:S07]  /*100d0*/  ISETP.GE.AND P0, PT, R5, R18, PT ;  /* 0x000000120500720c */ /* 0x000fce0003f06270 */
[----:B------:R-:W2:Y:S01]  /*100e0*/  @P1 LDC R0, c[0x0][0x438] ;  /* 0x00010e00ff001b82 */ /* 0x000ea20000000800 */
[----:B------:R-:W-:-:S07]  /*100f0*/  IMAD.IADD R5, R5, 0x1, R31 ;  /* 0x0000000105057824 */ /* 0x000fce00078e021f */
[----:B---3--:R-:W3:Y:S01]  /*10100*/  @!P0 LDC.64 R2, c[0x0][0x428] ;  /* 0x00010a00ff028b82 */ /* 0x008ee20000000a00 */
[----:B------:R-:W-:Y:S02]  /*10110*/  IMAD.MOV.U32 R4, RZ, RZ, R5 ;  /* 0x000000ffff047224 */ /* 0x000fe400078e0005 */
[----:B-1----:R-:W-:-:S05]  /*10120*/  @P1 IMAD.HI.U32 R6, R5, R6, RZ ;  /* 0x0000000605061227 */ /* 0x002fca00078e00ff */
[----:B--2---:R-:W-:-:S05]  /*10130*/  @P1 SHF.R.U32.HI R4, RZ, R0, R6 ;  /* 0x00000000ff041219 */ /* 0x004fca0000011606 */
[----:B------:R-:W-:-:S04]  /*10140*/  IMAD.MOV R0, RZ, RZ, -R4 ;  /* 0x000000ffff007224 */ /* 0x000fc800078e0a04 */
[----:B------:R-:W-:Y:S01]  /*10150*/  IMAD R0, R8, R0, R5 ;  /* 0x0000000008007224 */ /* 0x000fe200078e0205 */
[----:B------:R-:W-:Y:S01]  /*10160*/  @!P0 SHF.R.S32.HI R5, RZ, 0x1f, R4 ;  /* 0x0000001fff058819 */ /* 0x000fe20000011404 */
[----:B------:R-:W1:Y:S01]  /*10170*/  LDC R8, c[0x0][0x2f4] ;  /* 0x0000bd00ff087b82 */ /* 0x000e620000000800 */
[----:B------:R-:W-:-:S04]  /*10180*/  LOP3.LUT R25, R25, 0xfffffff7, RZ, 0xc0, !PT ;  /* 0xfffffff719197812 */ /* 0x000fc800078ec0ff */
[----:B------:R-:W-:Y:S02]  /*10190*/  @P1 LOP3.LUT R25, R25, 0x8, RZ, 0xfc, !PT ;  /* 0x0000000819191812 */ /* 0x000fe400078efcff */
[----:B------:R-:W-:Y:S02]  /*101a0*/  LOP3.LUT R20, R27, 0x80, RZ, 0xfc, !PT ;  /* 0x000000801b147812 */ /* 0x000fe400078efcff */
[----:B------:R-:W-:Y:S01]  /*101b0*/  LOP3.LUT R25, R25, 0xfffffffd, RZ, 0xc0, !PT ;  /* 0xfffffffd19197812 */ /* 0x000fe200078ec0ff */
[----:B------:R-:W-:-:S05]  /*101c0*/  IMAD.U32 R9, RZ, RZ, UR44 ;  /* 0x0000002cff097e24 */ /* 0x000fca000f8e00ff */
[----:B------:R-:W-:Y:S01]  /*101d0*/  ISETP.NE.AND P2, PT, R9, 0x3, PT ;  /* 0x000000030900780c */ /* 0x000fe20003f45270 */
[----:B------:R-:W-:Y:S01]  /*101e0*/  UMOV UR4, 0xffffffff ;  /* 0xffffffff00047882 */ /* 0x000fe20000000000 */
[----:B----4-:R-:W-:Y:S01]  /*101f0*/  SHF.R.S32.HI R35, RZ, 0x1f, R29 ;  /* 0x0000001fff237819 */ /* 0x010fe2000001141d */
[----:B---3--:R-:W-:-:S04]  /*10200*/  @!P0 IMAD.WIDE.U32 R4, R29, R2, R4 ;  /* 0x000000021d048225 */ /* 0x008fc800078e0004 */
[----:B------:R-:W-:-:S04]  /*10210*/  @!P0 IMAD R6, R35, R2, RZ ;  /* 0x0000000223068224 */ /* 0x000fc800078e02ff */
[----:B------:R-:W-:Y:S02]  /*10220*/  @!P0 IMAD R6, R29, R3, R6 ;  /* 0x000000031d068224 */ /* 0x000fe400078e0206 */
[----:B------:R-:W2:Y:S02]  /*10230*/  @!P0 LDC.64 R2, c[0x0][0x418] ;  /* 0x00010600ff028b82 */ /* 0x000ea40000000a00 */
[----:B------:R-:W-:Y:S01]  /*10240*/  @!P0 IMAD.IADD R6, R5, 0x1, R6 ;  /* 0x0000000105068824 */ /* 0x000fe200078e0206 */
[----:B--2---:R-:W-:-:S04]  /*10250*/  @!P0 LEA R2, P1, R4, R2, 0x2 ;  /* 0x0000000204028211 */ /* 0x004fc800078210ff */
[----:B------:R-:W-:Y:S02]  /*10260*/  @!P0 LEA.HI.X R3, R4, R3, R6, 0x2, P1 ;  /* 0x0000000304038211 */ /* 0x000fe400008f1406 */
[----:B-1----:R-:W-:Y:S01]  /*10270*/  ISETP.GE.AND P1, PT, R27, R8, PT ;  /* 0x000000081b00720c */ /* 0x002fe20003f26270 */
[----:B------:R-:W-:-:S06]  /*10280*/  IMAD.MOV.U32 R4, RZ, RZ, RZ ;  /* 0x000000ffff047224 */ /* 0x000fcc00078e00ff */
[----:B------:R1:W5:Y:S01]  /*10290*/  @!P0 LDG.E R4, desc[UR52][R2.64] ;  /* 0x0000003402048981 */ /* 0x000362000c1e1900 */
[----:B------:R-:W-:-:S05]  /*102a0*/  ISETP.GE.AND P0, PT, R20, R8, PT ;  /* 0x000000081400720c */ /* 0x000fca0003f06270 */
[----:B------:R-:W-:-:S04]  /*102b0*/  @P1 LOP3.LUT R25, R25, 0x2, RZ, 0xfc, !PT ;  /* 0x0000000219191812 */ /* 0x000fc800078efcff */
[----:B------:R-:W-:-:S04]  /*102c0*/  LOP3.LUT R25, R25, 0xfffffffb, RZ, 0xc0, !PT ;  /* 0xfffffffb19197812 */ /* 0x000fc800078ec0ff */
[----:B------:R-:W-:-:S04]  /*102d0*/  LOP3.LUT R25, R25, 0xfffffffe, RZ, 0xc0, !PT ;  /* 0xfffffffe19197812 */ /* 0x000fc800078ec0ff */
[----:B------:R-:W-:-:S04]  /*102e0*/  @P0 LOP3.LUT R25, R25, 0x1, RZ, 0xfc, !PT ;  /* 0x0000000119190812 */ /* 0x000fc800078efcff */
[----:B------:R-:W-:Y:S01]  /*102f0*/  @P2 LOP3.LUT R25, R25, 0x4, RZ, 0xfc, !PT ;  /* 0x0000000419192812 */ /* 0x000fe200078efcff */
[----:B-1----:R-:W-:Y:S06]  /*10300*/  BRA.DIV UR4, `(.L_x_283) ;  /* 0x0000005604107947 */ /* 0x002fec000b800000 */
.L_x_361:
[----:B------:R-:W-:Y:S01]  /*10310*/  LOP3.LUT R23, R34, 0xffff, RZ, 0xc0, !PT ;  /* 0x0000ffff22177812 */ /* 0x000fe200078ec0ff */
[----:B------:R-:W-:Y:S06]  /*10320*/  @!P2 BRA `(.L_x_284) ;  /* 0x000000000004a947 */ /* 0x000fec0003800000 */
[----:B------:R-:W-:Y:S01]  /*10330*/  BPT.TRAP 0x1 ;  /* 0x000000040000795c */ /* 0x000fe20000300000 */
.L_x_284:
[----:B------:R-:W-:Y:S01]  /*10340*/  IMAD R6, R24, 0x8, R17 ;  /* 0x0000000818067824 */ /* 0x000fe200078e0211 */
[----:B------:R-:W-:Y:S01]  /*10350*/  SHF.L.U32 R20, R28, 0x1f, RZ ;  /* 0x0000001f1c147819 */ /* 0x000fe200000006ff */
[----:B------:R-:W1:Y:S01]  /*10360*/  S2R R2, SR_TID.X ;  /* 0x0000000000027919 */ /* 0x000e620000002100 */
[----:B------:R-:W-:Y:S01]  /*10370*/  BSSY B0, `(.L_x_285) ;  /* 0x0000007000007945 */ /* 0x000fe20003800000 */
[----:B------:R-:W-:Y:S01]  /*10380*/  SHF.R.S32.HI R9, RZ, 0x1f, R0 ;  /* 0x0000001fff097819 */ /* 0x000fe20000011400 */
[----:B------:R-:W2:Y:S01]  /*10390*/  SYNCS.PHASECHK.TRANS64.TRYWAIT P0, [R6+URZ+0x38880], R20 ;  /* 0x03888014060075a7 */ /* 0x000ea2000800017f */
[----:B-1----:R-:W-:-:S04]  /*103a0*/  LOP3.LUT R2, R2, 0x7f, RZ, 0xc0, !PT ;  /* 0x0000007f02027812 */ /* 0x002fc800078ec0ff */
[----:B------:R-:W-:-:S04]  /*103b0*/  SHF.R.U32.HI R2, RZ, 0x3, R2 ;  /* 0x00000003ff027819 */ /* 0x000fc80000011602 */
[----:B------:R-:W-:Y:S01]  /*103c0*/  IADD3 R18, -R2, R18, -R7 ;  /* 0x0000001202127210 */ /* 0x000fe20007ffe907 */
[----:B--2---:R-:W-:Y:S06]  /*103d0*/  @!P0 BRA `(.L_x_286) ;  /* 0x0000005400088947 */ /* 0x004fec0003800000 */
.L_x_362:
[----:B------:R-:W-:Y:S05]  /*103e0*/  BSYNC B0 ;  /* 0x0000000000007941 */ /* 0x000fea0003800000 */
.L_x_285:
[----:B------:R-:W2:Y:S01]  /*103f0*/  LDL R11, [R1+0x8] ;  /* 0x00000800010b7983 */ /* 0x000ea20000100800 */
[----:B------:R-:W-:Y:S01]  /*10400*/  ULDC.64 UR4, c[0x0][0x328] ;  /* 0x0000ca0000047ab9 */ /* 0x000fe20000000a00 */
[----:B-----5:R-:W-:Y:S01]  /*10410*/  SHF.R.S32.HI R10, RZ, 0x1f, R4 ;  /* 0x0000001fff0a7819 */ /* 0x020fe20000011404 */
[----:B------:R-:W-:Y:S01]  /*10420*/  IMAD R5, R9, UR4, RZ ;  /* 0x0000000409057c24 */ /* 0x000fe2000f8e02ff */
[----:B------:R-:W-:Y:S01]  /*10430*/  ISETP.GE.AND P1, PT, R18, 0x1, PT ;  /* 0x000000011200780c */ /* 0x000fe20003f26270 */
[C---:B------:R-:W-:Y:S01]  /*10440*/  IMAD.WIDE.U32 R2, R0.reuse, UR4, RZ ;  /* 0x0000000400027c25 */ /* 0x040fe2000f8e00ff */
[----:B------:R-:W-:Y:S01]  /*10450*/  ULDC.64 UR6, c[0x0][0x318] ;  /* 0x0000c60000067ab9 */ /* 0x000fe20000000a00 */
[----:B------:R-:W-:Y:S02]  /*10460*/  LOP3.LUT R25, R25, 0xffffff7f, RZ, 0xc0, !PT ;  /* 0xffffff7f19197812 */ /* 0x000fe400078ec0ff */
[----:B------:R-:W-:Y:S01]  /*10470*/  IMAD R5, R0, UR5, R5 ;  /* 0x0000000500057c24 */ /* 0x000fe2000f8e0205 */
[----:B------:R-:W-:-:S03]  /*10480*/  ULDC.64 UR4, c[0x0][0x338] ;  /* 0x0000ce0000047ab9 */ /* 0x000fc60000000a00 */
[----:B------:R-:W-:Y:S02]  /*10490*/  IMAD.IADD R3, R3, 0x1, R5 ;  /* 0x0000000103037824 */ /* 0x000fe400078e0205 */
[----:B------:R-:W-:Y:S02]  /*104a0*/  IMAD R5, R10, UR4, RZ ;  /* 0x000000040a057c24 */ /* 0x000fe4000f8e02ff */
[----:B------:R-:W-:Y:S01]  /*104b0*/  IMAD.WIDE.U32 R2, R4, UR4, R2 ;  /* 0x0000000404027c25 */ /* 0x000fe2000f8e0002 */
[----:B------:R-:W-:-:S03]  /*104c0*/  @P1 LOP3.LUT R25, R25, 0x80, RZ, 0xfc, !PT ;  /* 0x0000008019191812 */ /* 0x000fc600078efcff */
[----:B------:R-:W-:Y:S01]  /*104d0*/  IMAD R5, R4, UR5, R5 ;  /* 0x0000000504057c24 */ /* 0x000fe2000f8e0205 */
[----:B------:R-:W-:-:S03]  /*104e0*/  ULDC.64 UR4, c[0x0][0x330] ;  /* 0x0000cc0000047ab9 */ /* 0x000fc60000000a00 */
[----:B------:R-:W-:Y:S02]  /*104f0*/  IMAD.IADD R3, R3, 0x1, R5 ;  /* 0x0000000103037824 */ /* 0x000fe400078e0205 */
[----:B------:R-:W-:Y:S01]  /*10500*/  IMAD.WIDE.U32 R2, R23, UR4, R2 ;  /* 0x0000000417027c25 */ /* 0x000fe2000f8e0002 */
[----:B------:R-:W-:-:S03]  /*10510*/  UMOV UR4, 0xffffffff ;  /* 0xffffffff00047882 */ /* 0x000fc60000000000 */
[----:B------:R-:W-:Y:S01]  /*10520*/  IMAD R8, R23, UR5, R3 ;  /* 0x0000000517087c24 */ /* 0x000fe2000f8e0203 */
[----:B------:R-:W-:-:S04]  /*10530*/  IADD3 R7, P0, R2, UR6, RZ ;  /* 0x0000000602077c10 */ /* 0x000fc8000ff1e0ff */
[----:B------:R-:W-:Y:S01]  /*10540*/  IADD3.X R8, R8, UR7, RZ, P0, !PT ;  /* 0x0000000708087c10 */ /* 0x000fe200087fe4ff */
[----:B--2---:R-:W-:Y:S01]  /*10550*/  IMAD R5, R24, 0x8000, R11 ;  /* 0x0000800018057824 */ /* 0x004fe200078e020b */
[----:B------:R-:W-:Y:S07]  /*10560*/  BRA.DIV UR4, `(.L_x_287) ;  /* 0x0000005204b87947 */ /* 0x000fee000b800000 */
[----:B------:R-:W2:Y:S01]  /*10570*/  LDC R12, c[0x0][0x2f4] ;  /* 0x0000bd00ff0c7b82 */ /* 0x000ea20000000800 */
[----:B------:R-:W3:Y:S01]  /*10580*/  SHFL.IDX PT, R2, R7, RZ, 0x181f ;  /* 0x00181fff07027589 */ /* 0x000ee200000e0000 */
[----:B------:R-:W-:Y:S01]  /*10590*/  LOP3.LUT R11, R27, 0x80, RZ, 0xfc, !PT ;  /* 0x000000801b0b7812 */ /* 0x000fe200078efcff */
[----:B------:R-:W-:Y:S01]  /*105a0*/  IMAD.IADD R5, R17, 0x1, R5 ;  /* 0x0000000111057824 */ /* 0x000fe200078e0205 */
[C---:B------:R-:W-:Y:S01]  /*105b0*/  ISETP.GE.AND P3, PT, R18.reuse, 0x11, PT ;  /* 0x000000111200780c */ /* 0x040fe20003f66270 */
[----:B------:R-:W4:Y:S01]  /*105c0*/  SHFL.IDX PT, R3, R8, RZ, 0x181f ;  /* 0x00181fff08037589 */ /* 0x000f2200000e0000 */
[----:B------:R-:W-:Y:S02]  /*105d0*/  LOP3.LUT R25, R25, 0xffffffdf, RZ, 0xc0, !PT ;  /* 0xffffffdf19197812 */ /* 0x000fe400078ec0ff */
[C---:B------:R-:W-:Y:S02]  /*105e0*/  ISETP.GE.AND P6, PT, R18.reuse, 0x71, PT ;  /* 0x000000711200780c */ /* 0x040fe40003fc6270 */
[----:B------:R-:W-:-:S02]  /*105f0*/  ISETP.GE.AND P5, PT, R18, 0x31, PT ;  /* 0x000000311200780c */ /* 0x000fc40003fa6270 */
[----:B------:R-:W-:-:S05]  /*10600*/  ISETP.GE.AND P4, PT, R18, 0x41, PT ;  /* 0x000000411200780c */ /* 0x000fca0003f86270 */
[----:B------:R-:W-:Y:S02]  /*10610*/  @P3 LOP3.LUT R25, R25, 0x20, RZ, 0xfc, !PT ;  /* 0x0000002019193812 */ /* 0x000fe400078efcff */
[C---:B------:R-:W-:Y:S02]  /*10620*/  ISETP.GE.AND P3, PT, R18.reuse, 0x51, PT ;  /* 0x000000511200780c */ /* 0x040fe40003f66270 */
[----:B------:R-:W-:Y:S02]  /*10630*/  LOP3.LUT R25, R25, 0xffffffef, RZ, 0xc0, !PT ;  /* 0xffffffef19197812 */ /* 0x000fe400078ec0ff */
[C---:B--2---:R-:W-:Y:S02]  /*10640*/  ISETP.GE.AND P1, PT, R27.reuse, R12, PT ;  /* 0x0000000c1b00720c */ /* 0x044fe40003f26270 */
[----:B---3--:R-:W-:Y:S02]  /*10650*/  IADD3 R2, P0, R27, R2, RZ ;  /* 0x000000021b027210 */ /* 0x008fe40007f1e0ff */
[----:B------:R-:W-:-:S03]  /*10660*/  ISETP.LT.OR P2, PT, R18, 0x1, P1 ;  /* 0x000000011200780c */ /* 0x000fc60000f41670 */
[----:B----4-:R-:W-:Y:S01]  /*10670*/  IMAD.X R3, RZ, RZ, R3, P0 ;  /* 0x000000ffff037224 */ /* 0x010fe200000e0603 */
[----:B------:R-:W-:-:S09]  /*10680*/  ISETP.GE.AND P0, PT, R11, R12, PT ;  /* 0x0000000c0b00720c */ /* 0x000fd20003f06270 */
[----:B------:R-:W-:Y:S01]  /*10690*/  @!PT LDS RZ, [RZ] ;  /* 0x00000000fffff984 */ /* 0x000fe20000000800 */
[----:B------:R-:W-:Y:S01]  /*106a0*/  LDGSTS.E.BYPASS.LTC128B.128 [R5+0x10400], desc[UR52][R2.64], !P2 ;  /* 0x1040000002057fae */ /* 0x000fe2000d101d74 */
[----:B------:R-:W-:-:S13]  /*106b0*/  ISETP.LT.OR P2, PT, R18, 0x1, P0 ;  /* 0x000000011200780c */ /* 0x000fda0000741670 */
[----:B------:R2:W-:Y:S04]  /*106c0*/  LDGSTS.E.BYPASS.LTC128B.128 [R5+0x14400], desc[UR52][R2.64+0x80], !P2 ;  /* 0x1440008002057fae */ /* 0x0005e8000d101d74 */
[----:B--2---:R-:W2:Y:S04]  /*106d0*/  SHFL.IDX PT, R2, R7, 0x1, 0x181f ;  /* 0x00381f0007027f89 */ /* 0x004ea800000e0000 */
[----:B------:R-:W3:Y:S01]  /*106e0*/  SHFL.IDX PT, R3, R8, 0x1, 0x181f ;  /* 0x00381f0008037f89 */ /* 0x000ee200000e0000 */
[----:B--2---:R-:W-:-:S05]  /*106f0*/  IADD3 R2, P2, R27, R2, RZ ;  /* 0x000000021b027210 */ /* 0x004fca0007f5e0ff */
[----:B---3--:R-:W-:Y:S01]  /*10700*/  IMAD.X R3, RZ, RZ, R3, P2 ;  /* 0x000000ffff037224 */ /* 0x008fe200010e0603 */
[----:B------:R-:W-:-:S13]  /*10710*/  ISETP.LT.OR P2, PT, R18, 0x11, P1 ;  /* 0x000000111200780c */ /* 0x000fda0000f41670 */
        /* <DEDUP_REMOVED lines=36> */
[----:B------:R-:W3:Y:S04]  /*10960*/  SHFL.IDX PT, R3, R8, 0x6, 0x181f ;  /* 0x00d81f0008037f89 */ /* 0x000ee800000e0000 */
[----:B------:R-:W4:Y:S01]  /*10970*/  SHFL.IDX PT, R8, R8, 0x7, 0x181f ;  /* 0x00f81f0008087f89 */ /* 0x000f2200000e0000 */
[----:B--2---:R-:W-:-:S05]  /*10980*/  IADD3 R2, P2, R27, R2, RZ ;  /* 0x000000021b027210 */ /* 0x004fca0007f5e0ff */
[----:B---3--:R-:W-:Y:S01]  /*10990*/  IMAD.X R3, RZ, RZ, R3, P2 ;  /* 0x000000ffff037224 */ /* 0x008fe200010e0603 */
[----:B------:R-:W-:-:S13]  /*109a0*/  ISETP.LT.OR P2, PT, R18, 0x61, P1 ;  /* 0x000000611200780c */ /* 0x000fda0000f41670 */
[----:B------:R-:W-:Y:S01]  /*109b0*/  LDGSTS.E.BYPASS.LTC128B.128 [R5+0x13400], desc[UR52][R2.64], !P2 ;  /* 0x1340000002057fae */ /* 0x000fe2000d101d74 */
[----:B------:R-:W-:-:S13]  /*109c0*/  ISETP.LT.OR P2, PT, R18, 0x61, P0 ;  /* 0x000000611200780c */ /* 0x000fda0000741670 */
[----:B------:R2:W-:Y:S01]  /*109d0*/  LDGSTS.E.BYPASS.LTC128B.128 [R5+0x17400], desc[UR52][R2.64+0x80], !P2 ;  /* 0x1740008002057fae */ /* 0x0005e2000d101d74 */
[----:B------:R-:W-:-:S03]  /*109e0*/  ISETP.GE.AND P2, PT, R18, 0x21, PT ;  /* 0x000000211200780c */ /* 0x000fc60003f46270 */
[----:B--2---:R2:W3:Y:S10]  /*109f0*/  SHFL.IDX PT, R2, R7, 0x7, 0x181f ;  /* 0x00f81f0007027f89 */ /* 0x0044f400000e0000 */
[----:B------:R-:W-:-:S02]  /*10a00*/  @P2 LOP3.LUT R25, R25, 0x10, RZ, 0xfc, !PT ;  /* 0x0000001019192812 */ /* 0x000fc400078efcff */
[----:B------:R-:W-:Y:S02]  /*10a10*/  ISETP.GE.AND P2, PT, R18, 0x61, PT ;  /* 0x000000611200780c */ /* 0x000fe40003f46270 */
[----:B------:R-:W-:-:S04]  /*10a20*/  LOP3.LUT R25, R25, 0xffffffbf, RZ, 0xc0, !PT ;  /* 0xffffffbf19197812 */ /* 0x000fc800078ec0ff */
[----:B--2-4-:R-:W-:-:S07]  /*10a30*/  @P6 LOP3.LUT R25, R25, 0x40, RZ, 0xfc, !PT ;  /* 0x0000004019196812 */ /* 0x014fce00078efcff */
.L_x_380:
[C---:B------:R-:W-:Y:S02]  /*10a40*/  ISETP.LT.OR P1, PT, R18.reuse, 0x71, P1 ;  /* 0x000000711200780c */ /* 0x040fe40000f21670 */
[----:B------:R-:W-:Y:S02]  /*10a50*/  ISETP.LT.OR P0, PT, R18, 0x71, P0 ;  /* 0x000000711200780c */ /* 0x000fe40000701670 */
[----:B---3--:R-:W-:-:S05]  /*10a60*/  IADD3 R2, P6, R27, R2, RZ ;  /* 0x000000021b027210 */ /* 0x008fca0007fde0ff */
[----:B------:R-:W-:-:S05]  /*10a70*/  IMAD.X R3, RZ, RZ, R8, P6 ;  /* 0x000000ffff037224 */ /* 0x000fca00030e0608 */
[----:B------:R-:W-:Y:S01]  /*10a80*/  @!PT LDS RZ, [RZ] ;  /* 0x00000000fffff984 */ /* 0x000fe20000000800 */
[----:B------:R-:W-:Y:S01]  /*10a90*/  @!PT LDS RZ, [RZ] ;  /* 0x00000000fffff984 */ /* 0x000fe20000000800 */
[----:B------:R-:W-:Y:S01]  /*10aa0*/  @!PT LDS RZ, [RZ] ;  /* 0x00000000fffff984 */ /* 0x000fe20000000800 */
[----:B------:R2:W-:Y:S04]  /*10ab0*/  LDGSTS.E.BYPASS.LTC128B.128 [R5+0x13c00], desc[UR52][R2.64], !P1 ;  /* 0x13c0000002057fae */ /* 0x0005e8000c901d74 */
[----:B------:R2:W-:Y:S01]  /*10ac0*/  LDGSTS.E.BYPASS.LTC128B.128 [R5+0x17c00], desc[UR52][R2.64+0x80], !P0 ;  /* 0x17c0008002057fae */ /* 0x0005e2000c101d74 */
[----:B------:R-:W-:Y:S01]  /*10ad0*/  PLOP3.LUT P0, PT, PT, PT, PT, 0x80, 0x0 ;  /* 0x000000000000781c */ /* 0x000fe20003f0f070 */
[----:B------:R-:W-:-:S12]  /*10ae0*/  NOP ;  /* 0x0000000000007918 */ /* 0x000fd80000000000 */
.L_x_288:
[----:B------:R-:W-:Y:S02]  /*10af0*/  PLOP3.LUT P1, PT, P1, P0, PT, 0xa2, 0x0 ;  /* 0x000000000000781c */ /* 0x000fe40000f21472 */
[----:B------:R-:W-:-:S08]  /*10b00*/  @P0 R2UR P1, UR4, R6 ;  /* 0x00000000060402ca */ /* 0x000fd00000020000 */
[----:B------:R-:W-:-:S05]  /*10b10*/  @P0 PLOP3.LUT P0, PT, P1, PT, PT, 0x80, 0x0 ;  /* 0x000000000000081c */ /* 0x000fca0000f0f070 */
[----:B------:R-:W-:Y:S01]  /*10b20*/  @!P1 SYNCS.ARRIVE.TRANS64.RED.A0T1 RZ, [UR4+0x38870], RZ ;  /* 0x038870ffffff99a7 */ /* 0x000fe20008200404 */
[----:B------:R-:W-:Y:S07]  /*10b30*/  @!P1 ARRIVES.LDGSTSBAR.64.TRANSCNT [UR4+0x38870] ;  /* 0x03887000ff0099b0 */ /* 0x000fee0008000a84 */
[----:B------:R-:W-:Y:S05]  /*10b40*/  @P0 BRA.U.ANY `(.L_x_288) ;  /* 0xfffffffd00e80947 */ /* 0x000fea000393ffff */
[----:B------:R-:W-:Y:S01]  /*10b50*/  NOP ;  /* 0x0000000000007918 */ /* 0x000fe20000000000 */
[----:B--2---:R-:W-:-:S05]  /*10b60*/  IMAD.U32 R2, RZ, RZ, UR44 ;  /* 0x0000002cff027e24 */ /* 0x004fca000f8e00ff */
[----:B------:R-:W-:-:S13]  /*10b70*/  ISETP.NE.AND P6, PT, R2, 0x3, PT ;  /* 0x000000030200780c */ /* 0x000fda0003fc5270 */
[----:B------:R-:W-:Y:S05]  /*10b80*/  @!P6 BRA `(.L_x_289) ;  /* 0x000000000004e947 */ /* 0x000fea0003800000 */
[----:B------:R-:W-:Y:S01]  /*10b90*/  BPT.TRAP 0x1 ;  /* 0x000000040000795c */ /* 0x000fe20000300000 */
.L_x_289:
[----:B------:R2:W-:Y:S01]  /*10ba0*/  SYNCS.ARRIVE.TRANS64.A1T0 RZ, [R6+URZ+0x38870], RZ ;  /* 0x038870ff06ff79a7 */ /* 0x0005e2000810003f */
[----:B------:R-:W-:Y:S05]  /*10bb0*/  @!P6 BRA `(.L_x_290) ;  /* 0x000000000004e947 */ /* 0x000fea0003800000 */
[----:B------:R-:W-:Y:S01]  /*10bc0*/  BPT.TRAP 0x1 ;  /* 0x000000040000795c */ /* 0x000fe20000300000 */
.L_x_290:
[----:B------:R-:W3:Y:S01]  /*10bd0*/  SYNCS.PHASECHK.TRANS64.TRYWAIT P0, [R6+URZ+0x38840], R20 ;  /* 0x03884014060075a7 */ /* 0x000ee2000800017f */
[----:B------:R-:W-:Y:S04]  /*10be0*/  BSSY B0, `(.L_x_291) ;  /* 0x0000002000007945 */ /* 0x000fe80003800000 */
[----:B---3--:R-:W-:Y:S05]  /*10bf0*/  @!P0 BRA `(.L_x_292) ;  /* 0x0000005400e48947 */ /* 0x008fea0003800000 */
.L_x_381:
[----:B------:R-:W-:Y:S05]  /*10c00*/  BSYNC B0 ;  /* 0x0000000000007941 */ /* 0x000fea0003800000 */
.L_x_291:
[----:B------:R-:W-:Y:S01]  /*10c10*/  ULDC.64 UR4, c[0x0][0x300] ;  /* 0x0000c00000047ab9 */ /* 0x000fe20000000a00 */
[----:B------:R-:W4:Y:S01]  /*10c20*/  LDC R8, c[0x0][0x2f4] ;  /* 0x0000bd00ff087b82 */ /* 0x000f220000000800 */
[----:B------:R-:W-:Y:S01]  /*10c30*/  IMAD R7, R9, UR4, RZ ;  /* 0x0000000409077c24 */ /* 0x000fe2000f8e02ff */
[----:B------:R-:W-:Y:S01]  /*10c40*/  ULDC.64 UR6, c[0x0][0x2e8] ;  /* 0x0000ba0000067ab9 */ /* 0x000fe20000000a00 */
[----:B------:R-:W-:Y:S01]  /*10c50*/  IMAD.WIDE.U32 R2, R0, UR4, RZ ;  /* 0x0000000400027c25 */ /* 0x000fe2000f8e00ff */
[----:B------:R-:W-:-:S03]  /*10c60*/  LOP3.LUT R11, R27, 0x80, RZ, 0xfc, !PT ;  /* 0x000000801b0b7812 */ /* 0x000fc600078efcff */
[----:B------:R-:W-:Y:S01]  /*10c70*/  IMAD R7, R0, UR5, R7 ;  /* 0x0000000500077c24 */ /* 0x000fe2000f8e0207 */
[----:B------:R-:W-:Y:S02]  /*10c80*/  ULDC.64 UR4, c[0x0][0x310] ;  /* 0x0000c40000047ab9 */ /* 0x000fe40000000a00 */
[----:B------:R-:W-:Y:S02]  /*10c90*/  IMAD R10, R10, UR4, RZ ;  /* 0x000000040a0a7c24 */ /* 0x000fe4000f8e02ff */
[----:B------:R-:W-:Y:S02]  /*10ca0*/  IMAD.IADD R3, R3, 0x1, R7 ;  /* 0x0000000103037824 */ /* 0x000fe400078e0207 */
[C---:B------:R-:W-:Y:S02]  /*10cb0*/  IMAD R10, R4.reuse, UR5, R10 ;  /* 0x00000005040a7c24 */ /* 0x040fe4000f8e020a */
[----:B------:R-:W-:Y:S01]  /*10cc0*/  IMAD.WIDE.U32 R2, R4, UR4, R2 ;  /* 0x0000000404027c25 */ /* 0x000fe2000f8e0002 */
[----:B------:R-:W-:-:S03]  /*10cd0*/  ULDC.64 UR4, c[0x0][0x308] ;  /* 0x0000c20000047ab9 */ /* 0x000fc60000000a00 */
[----:B------:R-:W-:Y:S02]  /*10ce0*/  IMAD.IADD R3, R3, 0x1, R10 ;  /* 0x0000000103037824 */ /* 0x000fe400078e020a */
[----:B------:R-:W-:Y:S01]  /*10cf0*/  IMAD.WIDE.U32 R2, R23, UR4, R2 ;  /* 0x0000000417027c25 */ /* 0x000fe2000f8e0002 */
[----:B------:R-:W-:Y:S01]  /*10d00*/  UMOV UR4, 0xffffffff ;  /* 0xffffffff00047882 */ /* 0x000fe20000000000 */
[----:B----4-:R-:W-:Y:S02]  /*10d10*/  ISETP.GE.AND P1, PT, R11, R8, PT ;  /* 0x000000080b00720c */ /* 0x010fe40003f26270 */
[----:B------:R-:W-:Y:S01]  /*10d20*/  IMAD R0, R23, UR5, R3 ;  /* 0x0000000517007c24 */ /* 0x000fe2000f8e0203 */
[----:B------:R-:W-:-:S04]  /*10d30*/  IADD3 R4, P0, R2, UR6, RZ ;  /* 0x0000000602047c10 */ /* 0x000fc8000ff1e0ff */
[----:B------:R-:W-:Y:S01]  /*10d40*/  IADD3.X R0, R0, UR7, RZ, P0, !PT ;  /* 0x0000000700007c10 */ /* 0x000fe200087fe4ff */
[----:B------:R-:W-:Y:S08]  /*10d50*/  BRA.DIV UR4, `(.L_x_293) ;  /* 0x0000005604a07947 */ /* 0x000ff0000b800000 */
[----:B------:R-:W4:Y:S01]  /*10d60*/  SHFL.IDX PT, R3, R4, RZ, 0x181f ;  /* 0x00181fff04037589 */ /* 0x000f2200000e0000 */
[----:B------:R-:W-:Y:S02]  /*10d70*/  LOP3.LUT R25, R25, 0xfffff7ff, RZ, 0xc0, !PT ;  /* 0xfffff7ff19197812 */ /* 0x000fe400078ec0ff */
[----:B------:R-:W-:Y:S01]  /*10d80*/  ISETP.GE.AND P6, PT, R27, R8, PT ;  /* 0x000000081b00720c */ /* 0x000fe20003fc6270 */
[----:B------:R-:W5:Y:S01]  /*10d90*/  SHFL.IDX PT, R2, R0, RZ, 0x181f ;  /* 0x00181fff00027589 */ /* 0x000f6200000e0000 */
[----:B------:R-:W-:-:S04]  /*10da0*/  @P4 LOP3.LUT R25, R25, 0x800, RZ, 0xfc, !PT ;  /* 0x0000080019194812 */ /* 0x000fc800078efcff */
[C---:B------:R-:W-:Y:S02]  /*10db0*/  LOP3.LUT P4, RZ, R25.reuse, 0x80, RZ, 0xc0, !PT ;  /* 0x0000008019ff7812 */ /* 0x040fe4000788c0ff */
[----:B------:R-:W-:-:S04]  /*10dc0*/  LOP3.LUT R25, R25, 0xfffffbff, RZ, 0xc0, !PT ;  /* 0xfffffbff19197812 */ /* 0x000fc800078ec0ff */
[----:B------:R-:W-:-:S04]  /*10dd0*/  @P3 LOP3.LUT R25, R25, 0x400, RZ, 0xfc, !PT ;  /* 0x0000040019193812 */ /* 0x000fc800078efcff */
[C---:B------:R-:W-:Y:S02]  /*10de0*/  LOP3.LUT P3, RZ, R25.reuse, 0x20, RZ, 0xc0, !PT ;  /* 0x0000002019ff7812 */ /* 0x040fe4000786c0ff */
[----:B------:R-:W-:Y:S02]  /*10df0*/  LOP3.LUT R25, R25, 0xfffffdff, RZ, 0xc0, !PT ;  /* 0xfffffdff19197812 */ /* 0x000fe400078ec0ff */
[----:B----4-:R-:W-:Y:S02]  /*10e00*/  @P4 IADD3 R3, P0, R27, R3, RZ ;  /* 0x000000031b034210 */ /* 0x010fe40007f1e0ff */
[----:B------:R-:W-:-:S03]  /*10e10*/  @P2 LOP3.LUT R25, R25, 0x200, RZ, 0xfc, !PT ;  /* 0x0000020019192812 */ /* 0x000fc600078efcff */
[----:B-----5:R-:W-:Y:S01]  /*10e20*/  @P4 IMAD.X R2, RZ, RZ, R2, P0 ;  /* 0x000000ffff024224 */ /* 0x020fe200000e0602 */
[----:B------:R-:W-:-:S04]  /*10e30*/  LOP3.LUT P2, RZ, R25, 0x10, RZ, 0xc0, !PT ;  /* 0x0000001019ff7812 */ /* 0x000fc8000784c0ff */
[----:B------:R-:W-:-:S04]  /*10e40*/  @P4 LOP3.LUT R3, R3, R2, RZ, 0x3c, !PT ;  /* 0x0000000203034212 */ /* 0x000fc800078e3cff */
[----:B------:R-:W-:-:S04]  /*10e50*/  @P4 LOP3.LUT R2, R3, R2, RZ, 0x3c, !PT ;  /* 0x0000000203024212 */ /* 0x000fc800078e3cff */
[----:B------:R-:W-:-:S05]  /*10e60*/  @P4 LOP3.LUT R3, R3, R2, RZ, 0x3c, !PT ;  /* 0x0000000203034212 */ /* 0x000fca00078e3cff */
[----:B------:R-:W-:Y:S01]  /*10e70*/  @!PT LDS RZ, [RZ] ;  /* 0x00000000fffff984 */ /* 0x000fe20000000800 */
[----:B------:R-:W-:Y:S04]  /*10e80*/  @P4 LDGSTS.E.BYPASS.LTC128B.128 [R5+0x28400], desc[UR52][R2.64], !P6 ;  /* 0x2840000002054fae */ /* 0x000fe8000f101d74 */
[----:B------:R4:W-:Y:S01]  /*10e90*/  @P4 LDGSTS.E.BYPASS.LTC128B.128 [R5+0x2c400], desc[UR52][R2.64+0x80], !P1 ;  /* 0x2c40008002054fae */ /* 0x0009e2000c901d74 */
[----:B------:R-:W-:-:S03]  /*10ea0*/  LOP3.LUT P4, RZ, R25, 0x800, RZ, 0xc0, !PT ;  /* 0x0000080019ff7812 */ /* 0x000fc6000788c0ff */
[----:B----4-:R-:W4:Y:S04]  /*10eb0*/  SHFL.IDX PT, R3, R4, 0x1, 0x181f ;  /* 0x00381f0004037f89 */ /* 0x010f2800000e0000 */
[----:B------:R-:W5:Y:S01]  /*10ec0*/  SHFL.IDX PT, R2, R0, 0x1, 0x181f ;  /* 0x00381f0000027f89 */ /* 0x000f6200000e0000 */
[----:B----4-:R-:W-:-:S05]  /*10ed0*/  @P3 IADD3 R3, P0, R27, R3, RZ ;  /* 0x000000031b033210 */ /* 0x010fca0007f1e0ff */
[----:B-----5:R-:W-:-:S05]  /*10ee0*/  @P3 IMAD.X R2, RZ, RZ, R2, P0 ;  /* 0x000000ffff023224 */ /* 0x020fca00000e0602 */
[----:B------:R-:W-:-:S04]  /*10ef0*/  @P3 LOP3.LUT R3, R3, R2, RZ, 0x3c, !PT ;  /* 0x0000000203033212 */ /* 0x000fc800078e3cff */
[----:B------:R-:W-:-:S04]  /*10f00*/  @P3 LOP3.LUT R2, R3, R2, RZ, 0x3c, !PT ;  /* 0x0000000203023212 */ /* 0x000fc800078e3cff */
[----:B------:R-:W-:-:S05]  /*10f10*/  @P3 LOP3.LUT R3, R3, R2, RZ, 0x3c, !PT ;  /* 0x0000000203033212 */ /* 0x000fca00078e3cff */
        /* <DEDUP_REMOVED lines=21> */
[----:B------:R4:W-:Y:S04]  /*11070*/  @P5 LDGSTS.E.BYPASS.LTC128B.128 [R5+0x2dc00], desc[UR52][R2.64+0x80], !P1 ;  /* 0x2dc0008002055fae */ /* 0x0009e8000c901d74 */
        /* <DEDUP_REMOVED lines=19> */
[----:B------:R-:W5:Y:S04]  /*111b0*/  SHFL.IDX PT, R2, R0, 0x6, 0x181f ;  /* 0x00d81f0000027f89 */ /* 0x000f6800000e0000 */
[----:B------:R-:W0:Y:S04]  /*111c0*/  SHFL.IDX PT, R4, R4, 0x7, 0x181f ;  /* 0x00f81f0004047f89 */ /* 0x000e2800000e0000 */
[----:B------:R-:W0:Y:S01]  /*111d0*/  SHFL.IDX PT, R0, R0, 0x7, 0x181f ;  /* 0x00f81f0000007f89 */ /* 0x000e2200000e0000 */
[----:B----4-:R-:W-:-:S05]  /*111e0*/  @P2 IADD3 R3, P0, R27, R3, RZ ;  /* 0x000000031b032210 */ /* 0x010fca0007f1e0ff */
[----:B-----5:R-:W-:-:S05]  /*111f0*/  @P2 IMAD.X R2, RZ, RZ, R2, P0 ;  /* 0x000000ffff022224 */ /* 0x020fca00000e0602 */
[----:B------:R-:W-:-:S04]  /*11200*/  @P2 LOP3.LUT R3, R3, R2, RZ, 0x3c, !PT ;  /* 0x0000000203032212 */ /* 0x000fc800078e3cff */
[----:B------:R-:W-:-:S04]  /*11210*/  @P2 LOP3.LUT R2, R3, R2, RZ, 0x3c, !PT ;  /* 0x0000000203022212 */ /* 0x000fc800078e3cff */
[----:B------:R-:W-:-:S05]  /*11220*/  @P2 LOP3.LUT R3, R3, R2, RZ, 0x3c, !PT ;  /* 0x0000000203032212 */ /* 0x000fca00078e3cff */
[----:B------:R4:W-:Y:S04]  /*11230*/  @P2 LDGSTS.E.BYPASS.LTC128B.128 [R5+0x2b400], desc[UR52][R2.64], !P6 ;  /* 0x2b40000002052fae */ /* 0x0009e8000f101d74 */
[----:B0-----:R4:W-:Y:S02]  /*11240*/  @P2 LDGSTS.E.BYPASS.LTC128B.128 [R5+0x2f400], desc[UR52][R2.64+0x80], !P1 ;  /* 0x2f40008002052fae */ /* 0x0019e4000c901d74 */
.L_x_399:
[----:B------:R-:W-:Y:S02]  /*11250*/  LOP3.LUT P2, RZ, R25, 0x40, RZ, 0xc0, !PT ;  /* 0x0000004019ff7812 */ /* 0x000fe4000784c0ff */
[----:B------:R-:W-:-:S11]  /*11260*/  ISETP.GE.AND P3, PT, R27, R8, PT ;  /* 0x000000081b00720c */ /* 0x000fd60003f66270 */
[----:B0---4-:R-:W-:-:S05]  /*11270*/  @P2 IADD3 R2, P0, R27, R4, RZ ;  /* 0x000000041b022210 */ /* 0x011fca0007f1e0ff */
[----:B------:R-:W-:Y:S01]  /*11280*/  @P2 IMAD.X R0, RZ, RZ, R0, P0 ;  /* 0x000000ffff002224 */ /* 0x000fe200000e0600 */
[----:B------:R-:W-:-:S03]  /*11290*/  PLOP3.LUT P0, PT, PT, PT, PT, 0x80, 0x0 ;  /* 0x000000000000781c */ /* 0x000fc60003f0f070 */
[----:B------:R-:W-:-:S05]  /*112a0*/  @P2 IMAD.MOV.U32 R3, RZ, RZ, R0 ;  /* 0x000000ffff032224 */ /* 0x000fca00078e0000 */
[----:B------:R-:W-:Y:S01]  /*112b0*/  @!PT LDS RZ, [RZ] ;  /* 0x00000000fffff984 */ /* 0x000fe20000000800 */
[----:B------:R-:W-:Y:S01]  /*112c0*/  @!PT LDS RZ, [RZ] ;  /* 0x00000000fffff984 */ /* 0x000fe20000000800 */
[----:B------:R-:W-:Y:S01]  /*112d0*/  @!PT LDS RZ, [RZ] ;  /* 0x00000000fffff984 */ /* 0x000fe20000000800 */
[----:B------:R0:W-:Y:S04]  /*112e0*/  @P2 LDGSTS.E.BYPASS.LTC128B.128 [R5+0x2bc00], desc[UR52][R2.64], !P3 ;  /* 0x2bc0000002052fae */ /* 0x0001e8000d901d74 */
[----:B------:R0:W-:Y:S01]  /*112f0*/  @P2 LDGSTS.E.BYPASS.LTC128B.128 [R5+0x2fc00], desc[UR52][R2.64+0x80], !P1 ;  /* 0x2fc0008002052fae */ /* 0x0001e2000c901d74 */
[----:B------:R-:W-:Y:S01]  /*11300*/  NOP ;  /* 0x0000000000007918 */ /* 0x000fe20000000000 */
.L_x_294:
[----:B------:R-:W-:Y:S02]  /*11310*/  PLOP3.LUT P1, PT, P1, P0, PT, 0xa2, 0x0 ;  /* 0x000000000000781c */ /* 0x000fe40000f21472 */
[----:B------:R-:W-:-:S08]  /*11320*/  @P0 R2UR P1, UR4, R6 ;  /* 0x00000000060402ca */ /* 0x000fd00000020000 */
[----:B------:R-:W-:-:S05]  /*11330*/  @P0 PLOP3.LUT P0, PT, P1, PT, PT, 0x80, 0x0 ;  /* 0x000000000000081c */ /* 0x000fca0000f0f070 */
[----:B------:R-:W-:Y:S01]  /*11340*/  @!P1 SYNCS.ARRIVE.TRANS64.RED.A0T1 RZ, [UR4+0x38830], RZ ;  /* 0x038830ffffff99a7 */ /* 0x000fe20008200404 */
[----:B------:R-:W-:Y:S07]  /*11350*/  @!P1 ARRIVES.LDGSTSBAR.64.TRANSCNT [UR4+0x38830] ;  /* 0x03883000ff0099b0 */ /* 0x000fee0008000a84 */
[----:B------:R-:W-:Y:S05]  /*11360*/  @P0 BRA.U.ANY `(.L_x_294) ;  /* 0xfffffffd00e80947 */ /* 0x000fea000393ffff */
[----:B------:R-:W-:Y:S01]  /*11370*/  NOP ;  /* 0x0000000000007918 */ /* 0x000fe20000000000 */
[----:B------:R-:W-:-:S05]  /*11380*/  IMAD.U32 R0, RZ, RZ, UR44 ;  /* 0x0000002cff007e24 */ /* 0x000fca000f8e00ff */
[----:B------:R-:W-:-:S13]  /*11390*/  ISETP.NE.AND P2, PT, R0, 0x3, PT ;  /* 0x000000030000780c */ /* 0x000fda0003f45270 */
[----:B------:R-:W-:Y:S05]  /*113a0*/  @!P2 BRA `(.L_x_295) ;  /* 0x000000000004a947 */ /* 0x000fea0003800000 */
[----:B------:R-:W-:Y:S01]  /*113b0*/  BPT.TRAP 0x1 ;  /* 0x000000040000795c */ /* 0x000fe20000300000 */
.L_x_295:
[----:B------:R4:W-:Y:S02]  /*113c0*/  SYNCS.ARRIVE.TRANS64.A1T0 RZ, [R6+URZ+0x38830], RZ ;  /* 0x038830ff06ff79a7 */ /* 0x0009e4000810003f */
[----:B------:R-:W-:Y:S05]  /*113d0*/  WARPSYNC.ALL ;  /* 0x0000000000007948 */ /* 0x000fea0003800000 */
[----:B------:R-:W-:Y:S01]  /*113e0*/  VIADD R0, R17, 0x20400 ;  /* 0x0002040011007836 */ /* 0x000fe20000000000 */
[----:B------:R-:W-:Y:S01]  /*113f0*/  USHF.R.S32.HI UR4, URZ, 0x1f, UR38 ;  /* 0x0000001f3f047899 */ /* 0x000fe20008011426 */
[----:B------:R-:W-:Y:S01]  /*11400*/  BAR.SYNC.DEFER_BLOCKING 0x8, 0x180 ;  /* 0x0206000000007b1d */ /* 0x000fe20000010000 */
[----:B------:R-:W-:Y:S02]  /*11410*/  UISETP.NE.AND UP0, UPT, UR43, URZ, UPT ;  /* 0x0000003f2b00728c */ /* 0x000fe4000bf05270 */
[----:B------:R-:W-:-:S02]  /*11420*/  LOP3.LUT P0, RZ, R0, 0x3ff, RZ, 0xc0, !PT ;  /* 0x000003ff00ff7812 */ /* 0x000fc4000780c0ff */
[----:B------:R-:W-:Y:S01]  /*11430*/  USEL UR41, UR41, URZ, !UP0 ;  /* 0x0000003f29297287 */ /* 0x000fe2000c000000 */
[----:B------:R-:W-:Y:S01]  /*11440*/  BSSY B6, `(.L_x_296) ;  /* 0x0000018000067945 */ /* 0x000fe20003800000 */
[----:B------:R-:W-:Y:S01]  /*11450*/  ULDC.64 UR6, c[0x0][0x298] ;  /* 0x0000a60000067ab9 */ /* 0x000fe20000000a00 */
[----:B------:R-:W-:Y:S02]  /*11460*/  USEL UR40, UR40, URZ, !UP0 ;  /* 0x0000003f28287287 */ /* 0x000fe4000c000000 */
[----:B------:R-:W-:Y:S02]  /*11470*/  UIMAD UR4, UR4, UR6, URZ ;  /* 0x00000006040472a4 */ /* 0x000fe4000f8e023f */
[----:B------:R-:W-:Y:S02]  /*11480*/  UIMAD.WIDE.U32 UR36, UR38, UR6, URZ ;  /* 0x00000006262472a5 */ /* 0x000fe4000f8e003f */
[----:B------:R-:W-:-:S04]  /*11490*/  UIMAD UR4, UR38, UR7, UR4 ;  /* 0x00000007260472a4 */ /* 0x000fc8000f8e0204 */
[----:B------:R-:W-:Y:S01]  /*114a0*/  UIADD3 UR43, UR37, UR4, URZ ;  /* 0x00000004252b7290 */ /* 0x000fe2000fffe03f */
[----:B------:R-:W-:Y:S11]  /*114b0*/  @!P0 BRA `(.L_x_297) ;  /* 0x0000000000408947 */ /* 0x000ff60003800000 */
[----:B0-----:R-:W-:Y:S01]  /*114c0*/  MOV R2, 0x0 ;  /* 0x0000000000027802 */ /* 0x001fe20000000f00 */
[----:B------:R-:W-:Y:S01]  /*114d0*/  ULDC.64 UR6, c[0x4][0x1b0] ;  /* 0x01006c0000067ab9 */ /* 0x000fe20000000a00 */
[----:B------:R-:W-:Y:S01]  /*114e0*/  ULDC.64 UR8, c[0x4][0x1b8] ;  /* 0x01006e0000087ab9 */ /* 0x000fe20000000a00 */
[----:B------:R-:W-:Y:S01]  /*114f0*/  ULDC.64 UR4, c[0x4][0x120] ;  /* 0x0100480000047ab9 */ /* 0x000fe20000000a00 */
[----:B------:R-:W-:Y:S02]  /*11500*/  IMAD.U32 R4, RZ, RZ, UR6 ;  /* 0x00000006ff047e24 */ /* 0x000fe4000f8e00ff */
[----:B------:R-:W0:Y:S01]  /*11510*/  LDC.64 R2, c[0x4][R2] ;  /* 0x0100000002027b82 */ /* 0x000e220000000a00 */
[----:B------:R-:W-:Y:S02]  /*11520*/  IMAD.U32 R5, RZ, RZ, UR7 ;  /* 0x00000007ff057e24 */ /* 0x000fe4000f8e00ff */
[----:B-1234-:R-:W-:Y:S02]  /*11530*/  IMAD.U32 R6, RZ, RZ, UR8 ;  /* 0x00000008ff067e24 */ /* 0x01efe4000f8e00ff */
[----:B------:R-:W-:-:S02]  /*11540*/  IMAD.U32 R7, RZ, RZ, UR9 ;  /* 0x00000009ff077e24 */ /* 0x000fc4000f8e00ff */
[----:B------:R-:W-:Y:S02]  /*11550*/  IMAD.U32 R10, RZ, RZ, UR4 ;  /* 0x00000004ff0a7e24 */ /* 0x000fe4000f8e00ff */
[----:B------:R-:W-:Y:S02]  /*11560*/  IMAD.U32 R11, RZ, RZ, UR5 ;  /* 0x00000005ff0b7e24 */ /* 0x000fe4000f8e00ff */
[----:B------:R-:W-:Y:S02]  /*11570*/  IMAD.MOV.U32 R8, RZ, RZ, 0x70 ;  /* 0x00000070ff087424 */ /* 0x000fe400078e00ff */
[----:B------:R-:W-:Y:S02]  /*11580*/  IMAD.MOV.U32 R12, RZ, RZ, 0x1 ;  /* 0x00000001ff0c7424 */ /* 0x000fe400078e00ff */
[----:B------:R-:W-:-:S07]  /*11590*/  IMAD.MOV.U32 R13, RZ, RZ, RZ ;  /* 0x000000ffff0d7224 */ /* 0x000fce00078e00ff */
[----:B------:R-:W-:-:S07]  /*115a0*/  LEPC R20, `(.L_x_297) ;  /* 0x000000001014794e */ /* 0x000fce0000000000 */
[----:B0-----:R-:W-:Y:S05]  /*115b0*/  CALL.ABS.NOINC R2 ;  /* 0x0000000002007343 */ /* 0x001fea0003c00000 */
.L_x_297:
[----:B------:R-:W-:Y:S05]  /*115c0*/  BSYNC B6 ;  /* 0x0000000000067941 */ /* 0x000fea0003800000 */
.L_x_296:
[----:B------:R0:W5:Y:S01]  /*115d0*/  LDL R8, [R1+0x10] ;  /* 0x0000100001087983 */ /* 0x0001620000100800 */
[----:B-1234-:R-:W1:Y:S01]  /*115e0*/  LDC R6, c[0x0][0x448] ;  /* 0x00011200ff067b82 */ /* 0x01ee620000000800 */
[----:B------:R-:W-:Y:S01]  /*115f0*/  R2UR UR8, R23 ;  /* 0x00000000170872ca */ /* 0x000fe200000e0000 */
[----:B------:R-:W-:Y:S01]  /*11600*/  IMAD.SHL.U32 R4, R33, 0x80, RZ ;  /* 0x0000008021047824 */ /* 0x000fe200078e00ff */
[----:B0-----:R-:W0:Y:S01]  /*11610*/  S2R R2, SR_TID.X ;  /* 0x0000000000027919 */ /* 0x001e220000002100 */
[----:B------:R-:W2:Y:S01]  /*11620*/  S2R R18, SR_TID.X ;  /* 0x0000000000127919 */ /* 0x000ea20000002100 */
[----:B------:R-:W-:Y:S01]  /*11630*/  R2UR UR10, R23 ;  /* 0x00000000170a72ca */ /* 0x000fe200000e0000 */
[----:B------:R-:W-:Y:S01]  /*11640*/  ULDC.64 UR6, c[0x0][0x2d8] ;  /* 0x0000b60000067ab9 */ /* 0x000fe20000000a00 */
[----:B-1----:R-:W-:Y:S02]  /*11650*/  ISETP.NE.AND P0, PT, R6, 0x1, PT ;  /* 0x000000010600780c */ /* 0x002fe40003f05270 */
[----:B0-----:R-:W-:-:S11]  /*11660*/  LOP3.LUT R2, R2, 0x7f, RZ, 0xc0, !PT ;  /* 0x0000007f02027812 */ /* 0x001fd600078ec0ff */
[----:B------:R-:W0:Y:S01]  /*11670*/  @P0 LDC R0, c[0x0][0x450] ;  /* 0x00011400ff000b82 */ /* 0x000e220000000800 */
[----:B------:R-:W-:Y:S01]  /*11680*/  SHF.R.U32.HI R20, RZ, 0x3, R2 ;  /* 0x00000003ff147819 */ /* 0x000fe20000011602 */
[----:B--2---:R-:W-:-:S06]  /*11690*/  IMAD.SHL.U32 R18, R18, 0x10, RZ ;  /* 0x0000001012127824 */ /* 0x004fcc00078e00ff */
[----:B------:R-:W1:Y:S01]  /*116a0*/  @P0 LDC R2, c[0x0][0x44c] ;  /* 0x00011300ff020b82 */ /* 0x000e620000000800 */
[----:B------:R-:W-:-:S04]  /*116b0*/  LOP3.LUT R18, R20, 0x70, R18, 0xf8, !PT ;  /* 0x0000007014127812 */ /* 0x000fc800078ef812 */
[----:B------:R-:W-:Y:S01]  /*116c0*/  LOP3.LUT R3, R18, R4, RZ, 0xfc, !PT ;  /* 0x0000000412037212 */ /* 0x000fe200078efcff */
[----:B------:R-:W-:Y:S01]  /*116d0*/  UMOV UR4, UR36 ;  /* 0x0000002400047c82 */ /* 0x000fe20008000000 */
[----:B------:R-:W-:Y:S02]  /*116e0*/  UMOV UR5, UR43 ;  /* 0x0000002b00057c82 */ /* 0x000fe40008000000 */
[----:B------:R-:W-:-:S03]  /*116f0*/  UIMAD.WIDE.U32 UR4, UR8, UR6, UR4 ;  /* 0x00000006080472a5 */ /* 0x000fc6000f8e0004 */
[----:B------:R-:W-:Y:S01]  /*11700*/  ULDC.64 UR8, c[0x0][0x2e0] ;  /* 0x0000b80000087ab9 */ /* 0x000fe20000000a00 */
[----:B------:R-:W-:Y:S02]  /*11710*/  UIMAD UR5, UR10, UR7, UR5 ;  /* 0x000000070a0572a4 */ /* 0x000fe4000f8e0205 */
[----:B------:R-:W-:Y:S01]  /*11720*/  UIMAD UR6, UR40, UR8, URZ ;  /* 0x00000008280672a4 */ /* 0x000fe2000f8e023f */
[----:B-1----:R-:W-:-:S04]  /*11730*/  @P0 IMAD.HI.U32 R5, R3, R2, RZ ;  /* 0x0000000203050227 */ /* 0x002fc800078e00ff */
[----:B------:R-:W-:Y:S01]  /*11740*/  IMAD.MOV.U32 R2, RZ, RZ, R3 ;  /* 0x000000ffff027224 */ /* 0x000fe200078e0003 */
[----:B0-----:R-:W-:Y:S01]  /*11750*/  @P0 SHF.R.U32.HI R2, RZ, R0, R5 ;  /* 0x00000000ff020219 */ /* 0x001fe20000011605 */
[----:B------:R-:W-:Y:S02]  /*11760*/  UIMAD UR6, UR41, UR9, UR6 ;  /* 0x00000009290672a4 */ /* 0x000fe4000f8e0206 */
[----:B------:R-:W-:Y:S01]  /*11770*/  UIMAD.WIDE.U32 UR4, UR41, UR8, UR4 ;  /* 0x00000008290472a5 */ /* 0x000fe2000f8e0004 */
[--C-:B------:R-:W-:Y:S01]  /*11780*/  SHF.R.S32.HI R5, RZ, 0x1f, R2.reuse ;  /* 0x0000001fff057819 */ /* 0x100fe20000011402 */
[----:B------:R-:W-:Y:S01]  /*11790*/  IMAD.MOV R0, RZ, RZ, -R2 ;  /* 0x000000ffff007224 */ /* 0x000fe200078e0a02 */
[----:B------:R-:W0:Y:S01]  /*117a0*/  S2R R7, SR_TID.X ;  /* 0x0000000000077919 */ /* 0x000e220000002100 */
[----:B------:R-:W-:Y:S01]  /*117b0*/  ULDC.64 UR8, c[0x0][0x2d0] ;  /* 0x0000b40000087ab9 */ /* 0x000fe20000000a00 */
[----:B------:R-:W-:Y:S01]  /*117c0*/  UIADD3 UR5, UR5, UR6, URZ ;  /* 0x0000000605057290 */ /* 0x000fe2000fffe03f */
[----:B------:R-:W-:-:S02]  /*117d0*/  IMAD R0, R6, R0, R3 ;  /* 0x0000000006007224 */ /* 0x000fc400078e0203 */
[----:B------:R-:W-:Y:S02]  /*117e0*/  IMAD R5, R5, UR8, RZ ;  /* 0x0000000805057c24 */ /* 0x000fe4000f8e02ff */
[----:B------:R-:W-:Y:S02]  /*117f0*/  IMAD.U32 R3, RZ, RZ, UR8 ;  /* 0x00000008ff037e24 */ /* 0x000fe4000f8e00ff */
[C---:B------:R-:W-:Y:S02]  /*11800*/  IMAD R5, R2.reuse, UR9, R5 ;  /* 0x0000000902057c24 */ /* 0x040fe4000f8e0205 */
[----:B------:R-:W-:Y:S01]  /*11810*/  IMAD.WIDE.U32 R2, R2, R3, UR4 ;  /* 0x0000000402027e25 */ /* 0x000fe2000f8e0003 */
[----:B------:R-:W-:-:S03]  /*11820*/  ULDC.64 UR4, c[0x0][0x2c8] ;  /* 0x0000b20000047ab9 */ /* 0x000fc60000000a00 */
[----:B------:R-:W-:Y:S01]  /*11830*/  IMAD.IADD R3, R3, 0x1, R5 ;  /* 0x0000000103037824 */ /* 0x000fe200078e0205 */
[----:B------:R-:W-:Y:S01]  /*11840*/  SHF.R.S32.HI R5, RZ, 0x1f, R0 ;  /* 0x0000001fff057819 */ /* 0x000fe20000011400 */
[----:B------:R-:W-:-:S04]  /*11850*/  IMAD.WIDE.U32 R2, R0, UR4, R2 ;  /* 0x0000000400027c25 */ /* 0x000fc8000f8e0002 */
[----:B------:R-:W-:-:S04]  /*11860*/  IMAD R5, R5, UR4, RZ ;  /* 0x0000000405057c24 */ /* 0x000fc8000f8e02ff */
[----:B------:R-:W-:Y:S01]  /*11870*/  IMAD R5, R0, UR5, R5 ;  /* 0x0000000500057c24 */ /* 0x000fe2000f8e0205 */
[----:B------:R-:W-:Y:S01]  /*11880*/  ULDC.64 UR4, c[0x0][0x280] ;  /* 0x0000a00000047ab9 */ /* 0x000fe20000000a00 */
[----:B------:R-:W-:Y:S02]  /*11890*/  LOP3.LUT R9, R27, 0x80, RZ, 0xfc, !PT ;  /* 0x000000801b097812 */ /* 0x000fe400078efcff */
[----:B------:R-:W-:Y:S01]  /*118a0*/  IADD3 R0, P0, R2, UR4, RZ ;  /* 0x0000000402007c10 */ /* 0x000fe2000ff1e0ff */
[----:B------:R-:W-:Y:S02]  /*118b0*/  ULDC UR4, c[0x0][0x2b8] ;  /* 0x0000ae0000047ab9 */ /* 0x000fe40000000800 */
[----:B------:R-:W-:Y:S02]  /*118c0*/  ISETP.GE.AND P1, PT, R9, UR4, PT ;  /* 0x0000000409007c0c */ /* 0x000fe4000bf26270 */
[----:B------:R-:W-:Y:S02]  /*118d0*/  IADD3.X R5, R3, UR5, R5, P0, !PT ;  /* 0x0000000503057c10 */ /* 0x000fe400087fe405 */
[----:B------:R-:W-:Y:S01]  /*118e0*/  ISETP.GE.AND P0, PT, R27, UR4, PT ;  /* 0x000000041b007c0c */ /* 0x000fe2000bf06270 */
[----:B------:R-:W-:Y:S01]  /*118f0*/  UMOV UR4, 0xffffffff ;  /* 0xffffffff00047882 */ /* 0x000fe20000000000 */
[----:B0-----:R-:W-:-:S04]  /*11900*/  LOP3.LUT R18, R7, 0x7f, RZ, 0xc0, !PT ;  /* 0x0000007f07127812 */ /* 0x001fc800078ec0ff */
[----:B------:R-:W-:Y:S01]  /*11910*/  SHF.R.U32.HI R9, RZ, 0x3, R18 ;  /* 0x00000003ff097819 */ /* 0x000fe20000011612 */
[----:B------:R-:W-:Y:S06]  /*11920*/  BRA.DIV UR4, `(.L_x_298) ;  /* 0x0000005604707947 */ /* 0x000fec000b800000 */
[----:B------:R-:W0:Y:S01]  /*11930*/  SHFL.IDX PT, R3, R0, RZ, 0x181f ;  /* 0x00181fff00037589 */ /* 0x000e2200000e0000 */
[----:B------:R-:W-:Y:S02]  /*11940*/  IMAD R6, R19, R6, RZ ;  /* 0x0000000613067224 */ /* 0x000fe400078e02ff */
[----:B------:R-:W-:Y:S01]  /*11950*/  IMAD.IADD R4, R9, 0x1, R4 ;  /* 0x0000000109047824 */ /* 0x000fe200078e0204 */
[----:B------:R-:W1:Y:S04]  /*11960*/  SHFL.IDX PT, R2, R5, RZ, 0x181f ;  /* 0x00181fff05027589 */ /* 0x000e6800000e0000 */
[----:B------:R-:W-:Y:S01]  /*11970*/  ISETP.GE.AND P2, PT, R4, R6, PT ;  /* 0x000000060400720c */ /* 0x000fe20003f46270 */
[----:B------:R-:W-:-:S12]  /*11980*/  SHFL.IDX PT, R14, R0, 0x7, 0x181f ;  /* 0x00f81f00000e7f89 */ /* 0x000fd800000e0000 */
[----:B0-----:R-:W-:-:S05]  /*11990*/  @!P2 IADD3 R3, P3, R27, R3, RZ ;  /* 0x000000031b03a210 */ /* 0x001fca0007f7e0ff */
[----:B-1----:R-:W-:-:S05]  /*119a0*/  @!P2 IMAD.X R2, RZ, RZ, R2, P3 ;  /* 0x000000ffff02a224 */ /* 0x002fca00018e0602 */
[----:B------:R-:W-:-:S04]  /*119b0*/  @!P2 LOP3.LUT R3, R3, R2, RZ, 0x3c, !PT ;  /* 0x000000020303a212 */ /* 0x000fc800078e3cff */
[----:B------:R-:W-:-:S04]  /*119c0*/  @!P2 LOP3.LUT R2, R3, R2, RZ, 0x3c, !PT ;  /* 0x000000020302a212 */ /* 0x000fc800078e3cff */
[----:B------:R-:W-:-:S05]  /*119d0*/  @!P2 LOP3.LUT R3, R3, R2, RZ, 0x3c, !PT ;  /* 0x000000020303a212 */ /* 0x000fca00078e3cff */
[----:B-----5:R-:W-:Y:S04]  /*119e0*/  @!P2 LDGSTS.E.BYPASS.LTC128B.128 [R8+0x20400], desc[UR52][R2.64], !P0 ;  /* 0x204000000208afae */ /* 0x020fe8000c101d74 */
[----:B------:R0:W-:Y:S02]  /*119f0*/  @!P2 LDGSTS.E.BYPASS.LTC128B.128 [R8+0x24400], desc[UR52][R2.64+0x80], !P1 ;  /* 0x244000800208afae */ /* 0x0001e4000c901d74 */
[----:B0-----:R-:W-:Y:S02]  /*11a00*/  VIADD R2, R4, 0x10 ;  /* 0x0000001004027836 */ /* 0x001fe40000000000 */
[----:B------:R-:W0:Y:S03]  /*11a10*/  SHFL.IDX PT, R3, R0, 0x1, 0x181f ;  /* 0x00381f0000037f89 */ /* 0x000e2600000e0000 */
[----:B------:R-:W-:-:S02]  /*11a20*/  ISETP.GE.AND P2, PT, R2, R6, PT ;  /* 0x000000060200720c */ /* 0x000fc40003f46270 */
[----:B------:R-:W1:Y:S11]  /*11a30*/  SHFL.IDX PT, R2, R5, 0x1, 0x181f ;  /* 0x00381f0005027f89 */ /* 0x000e7600000e0000 */
[----:B0-----:R-:W-:-:S05]  /*11a40*/  @!P2 IADD3 R3, P3, R27, R3, RZ ;  /* 0x000000031b03a210 */ /* 0x001fca0007f7e0ff */
[----:B-1----:R-:W-:-:S05]  /*11a50*/  @!P2 IMAD.X R2, RZ, RZ, R2, P3 ;  /* 0x000000ffff02a224 */ /* 0x002fca00018e0602 */
[----:B------:R-:W-:-:S04]  /*11a60*/  @!P2 LOP3.LUT R3, R3, R2, RZ, 0x3c, !PT ;  /* 0x000000020303a212 */ /* 0x000fc800078e3cff */
[----:B------:R-:W-:-:S04]  /*11a70*/  @!P2 LOP3.LUT R2, R3, R2, RZ, 0x3c, !PT ;  /* 0x000000020302a212 */ /* 0x000fc800078e3cff */
[----:B------:R-:W-:-:S05]  /*11a80*/  @!P2 LOP3.LUT R3, R3, R2, RZ, 0x3c, !PT ;  /* 0x000000020303a212 */ /* 0x000fca00078e3cff */
[----:B------:R-:W-:Y:S04]  /*11a90*/  @!P2 LDGSTS.E.BYPASS.LTC128B.128 [R8+0x20c00], desc[UR52][R2.64], !P0 ;  /* 0x20c000000208afae */ /* 0x000fe8000c101d74 */
        /* <DEDUP_REMOVED lines=48> */
[----:B------:R-:W1:Y:S04]  /*11da0*/  SHFL.IDX PT, R2, R5, 0x6, 0x181f ;  /* 0x00d81f0005027f89 */ /* 0x000e6800000e0000 */
[----:B------:R-:W2:Y:S07]  /*11db0*/  SHFL.IDX PT, R5, R5, 0x7, 0x181f ;  /* 0x00f81f0005057f89 */ /* 0x000eae00000e0000 */
[----:B0-----:R-:W-:-:S05]  /*11dc0*/  @!P2 IADD3 R3, P3, R27, R3, RZ ;  /* 0x000000031b03a210 */ /* 0x001fca0007f7e0ff */
[----:B-1----:R-:W-:-:S05]  /*11dd0*/  @!P2 IMAD.X R2, RZ, RZ, R2, P3 ;  /* 0x000000ffff02a224 */ /* 0x002fca00018e0602 */
[----:B------:R-:W-:-:S04]  /*11de0*/  @!P2 LOP3.LUT R3, R3, R2, RZ, 0x3c, !PT ;  /* 0x000000020303a212 */ /* 0x000fc800078e3cff */
[----:B------:R-:W-:-:S04]  /*11df0*/  @!P2 LOP3.LUT R2, R3, R2, RZ, 0x3c, !PT ;  /* 0x000000020302a212 */ /* 0x000fc800078e3cff */
[----:B------:R-:W-:-:S05]  /*11e00*/  @!P2 LOP3.LUT R3, R3, R2, RZ, 0x3c, !PT ;  /* 0x000000020303a212 */ /* 0x000fca00078e3cff */
[----:B------:R0:W-:Y:S04]  /*11e10*/  @!P2 LDGSTS.E.BYPASS.LTC128B.128 [R8+0x23400], desc[UR52][R2.64], !P0 ;  /* 0x234000000208afae */ /* 0x0001e8000c101d74 */
[----:B--2---:R0:W-:Y:S02]  /*11e20*/  @!P2 LDGSTS.E.BYPASS.LTC128B.128 [R8+0x27400], desc[UR52][R2.64+0x80], !P1 ;  /* 0x274000800208afae */ /* 0x0041e4000c901d74 */
.L_x_416:
[----:B0-----:R-:W-:Y:S01]  /*11e30*/  VIADD R3, R4, 0x70 ;  /* 0x0000007004037836 */ /* 0x001fe20000000000 */
[----:B------:R-:W-:Y:S04]  /*11e40*/  BSSY B0, `(.L_x_299) ;  /* 0x000000a000007945 */ /* 0x000fe80003800000 */
[----:B------:R-:W-:-:S13]  /*11e50*/  ISETP.GE.AND P2, PT, R3, R6, PT ;  /* 0x000000060300720c */ /* 0x000fda0003f46270 */
[----:B------:R-:W-:Y:S05]  /*11e60*/  @P2 BRA `(.L_x_300) ;  /* 0x00000000001c2947 */ /* 0x000fea0003800000 */
[----:B------:R-:W-:-:S05]  /*11e70*/  IADD3 R2, P2, R27, R14, RZ ;  /* 0x0000000e1b027210 */ /* 0x000fca0007f5e0ff */
[----:B------:R-:W-:-:S05]  /*11e80*/  IMAD.X R3, RZ, RZ, R5, P2 ;  /* 0x000000ffff037224 */ /* 0x000fca00010e0605 */
[----:B------:R-:W-:Y:S01]  /*11e90*/  @!PT LDS RZ, [RZ] ;  /* 0x00000000fffff984 */ /* 0x000fe20000000800 */
[----:B------:R-:W-:Y:S01]  /*11ea0*/  @!PT LDS RZ, [RZ] ;  /* 0x00000000fffff984 */ /* 0x000fe20000000800 */
[----:B------:R-:W-:Y:S01]  /*11eb0*/  @!PT LDS RZ, [RZ] ;  /* 0x00000000fffff984 */ /* 0x000fe20000000800 */
[----:B------:R0:W-:Y:S04]  /*11ec0*/  LDGSTS.E.BYPASS.LTC128B.128 [R8+0x23c00], desc[UR52][R2.64], !P0 ;  /* 0x23c0000002087fae */ /* 0x0001e8000c101d74 */
[----:B------:R0:W-:Y:S02]  /*11ed0*/  LDGSTS.E.BYPASS.LTC128B.128 [R8+0x27c00], desc[UR52][R2.64+0x80], !P1 ;  /* 0x27c0008002087fae */ /* 0x0001e4000c901d74 */
.L_x_300:
[----:B------:R-:W-:Y:S05]  /*11ee0*/  BSYNC B0 ;  /* 0x0000000000007941 */ /* 0x000fea0003800000 */
.L_x_299:
[----:B------:R-:W-:Y:S01]  /*11ef0*/  NOP ;  /* 0x0000000000007918 */ /* 0x000fe20000000000 */
[----:B------:R-:W-:-:S13]  /*11f00*/  PLOP3.LUT P0, PT, PT, PT, PT, 0x80, 0x0 ;  /* 0x000000000000781c */ /* 0x000fda0003f0f070 */
.L_x_301:
[----:B------:R-:W-:Y:S02]  /*11f10*/  PLOP3.LUT P1, PT, P1, P0, PT, 0xa2, 0x0 ;  /* 0x000000000000781c */ /* 0x000fe40000f21472 */
[----:B------:R-:W-:-:S08]  /*11f20*/  @P0 R2UR P1, UR4, R17 ;  /* 0x00000000110402ca */ /* 0x000fd00000020000 */
[----:B------:R-:W-:-:S05]  /*11f30*/  @P0 PLOP3.LUT P0, PT, P1, PT, PT, 0x80, 0x0 ;  /* 0x000000000000081c */ /* 0x000fca0000f0f070 */
[----:B------:R-:W-:Y:S01]  /*11f40*/  @!P1 SYNCS.ARRIVE.TRANS64.RED.A0T1 RZ, [UR4+0x38800], RZ ;  /* 0x038800ffffff99a7 */ /* 0x000fe20008200404 */
[----:B------:R-:W-:Y:S07]  /*11f50*/  @!P1 ARRIVES.LDGSTSBAR.64.TRANSCNT [UR4+0x38800] ;  /* 0x03880000ff0099b0 */ /* 0x000fee0008000a84 */
[----:B------:R-:W-:Y:S05]  /*11f60*/  @P0 BRA.U.ANY `(.L_x_301) ;  /* 0xfffffffd00e80947 */ /* 0x000fea000393ffff */
[----:B0-----:R-:W2:Y:S02]  /*11f70*/  LDL.LU R2, [R1+0x18] ;  /* 0x0000180001027983 */ /* 0x001ea40000300800 */
[----:B--2---:R-:W-:-:S05]  /*11f80*/  VIADD R2, R2, 0x1 ;  /* 0x0000000102027836 */ /* 0x004fca0000000000 */
[----:B------:R0:W-:Y:S01]  /*11f90*/  STL [R1+0x18], R2 ;  /* 0x0000180201007387 */ /* 0x0001e20000100800 */
[----:B------:R-:W-:-:S04]  /*11fa0*/  LEA.HI R0, R2, R2, RZ, 0x1 ;  /* 0x0000000202007211 */ /* 0x000fc800078f08ff */
[----:B------:R-:W-:-:S05]  /*11fb0*/  LOP3.LUT R0, R0, 0xfffffffe, RZ, 0xc0, !PT ;  /* 0xfffffffe00007812 */ /* 0x000fca00078ec0ff */
[----:B------:R-:W-:-:S05]  /*11fc0*/  IMAD.IADD R0, R2, 0x1, -R0 ;  /* 0x0000000102007824 */ /* 0x000fca00078e0a00 */
[----:B------:R-:W-:Y:S01]  /*11fd0*/  SHF.L.U32 R0, R0, 0x1f, RZ ;  /* 0x0000001f00007819 */ /* 0x000fe200000006ff */
[----:B------:R-:W-:Y:S01]  /*11fe0*/  NOP ;  /* 0x0000000000007918 */ /* 0x000fe20000000000 */
[----:B0-----:R-:W2:Y:S01]  /*11ff0*/  LDL.LU R2, [R1+0x14] ;  /* 0x0000140001027983 */ /* 0x001ea20000300800 */
[----:B------:R0:W-:Y:S01]  /*12000*/  SYNCS.ARRIVE.TRANS64.A1T0 RZ, [R17+URZ+0x38800], RZ ;  /* 0x038800ff11ff79a7 */ /* 0x0001e2000810003f */
[----:B------:R-:W-:Y:S01]  /*12010*/  BSSY B0, `(.L_x_302) ;  /* 0x0000005000007945 */ /* 0x000fe20003800000 */
[----:B------:R-:W1:Y:S01]  /*12020*/  SYNCS.PHASECHK.TRANS64.TRYWAIT P1, [R17+URZ+0x38820], R0 ;  /* 0x03882000110075a7 */ /* 0x000e62000802017f */
[----:B--2---:R-:W-:-:S05]  /*12030*/  VIADD R21, R2, 0xfffffffe ;  /* 0xfffffffe02157836 */ /* 0x004fca0000000000 */
[----:B------:R-:W-:Y:S01]  /*12040*/  ISETP.GE.AND P0, PT, R21, R30, PT ;  /* 0x0000001e1500720c */ /* 0x000fe20003f06270 */
[----:B01----:R-:W-:-:S12]  /*12050*/  @!P1 BRA `(.L_x_303) ;  /* 0x0000005800609947 */ /* 0x003fd80003800000 */
.L_x_417:
[----:B------:R-:W-:Y:S05]  /*12060*/  BSYNC B0 ;  /* 0x0000000000007941 */ /* 0x000fea0003800000 */
.L_x_302:
[----:B------:R-:W-:Y:S05]  /*12070*/  @!P0 BRA `(.L_x_304) ;  /* 0x00000018004c8947 */ /* 0x000fea0003800000 */
[----:B------:R-:W-:Y:S02]  /*12080*/  IMAD.MOV.U32 R9, RZ, RZ, R24 ;  /* 0x000000ffff097224 */ /* 0x000fe400078e0018 */
[----:B------:R-:W-:-:S07]  /*12090*/  IMAD.MOV.U32 R10, RZ, RZ, R28 ;  /* 0x000000ffff0a7224 */ /* 0x000fce00078e001c */
.L_x_324:
[----:B-1----:R-:W1:Y:S01]  /*120a0*/  LDC R2, c[0x0][0x430] ;  /* 0x00010c00ff027b82 */ /* 0x002e620000000800 */
[----:B0-----:R-:W0:Y:S01]  /*120b0*/  S2R R0, SR_TID.X ;  /* 0x0000000000007919 */ /* 0x001e220000002100 */
[----:B------:R-:W-:Y:S05]  /*120c0*/  YIELD ;  /* 0x0000000000007946 */ /* 0x000fea0003800000 */
[----:B------:R-:W-:Y:S02]  /*120d0*/  ULDC.64 UR4, c[0x0][0x428] ;  /* 0x00010a0000047ab9 */ /* 0x000fe40000000a00 */
[----:B------:R-:W-:-:S04]  /*120e0*/  IMAD R4, R35, UR4, RZ ;  /* 0x0000000423047c24 */ /* 0x000fc8000f8e02ff */
[----:B------:R-:W-:Y:S01]  /*120f0*/  IMAD R4, R29, UR5, R4 ;  /* 0x000000051d047c24 */ /* 0x000fe2000f8e0204 */
[----:B-1----:R-:W-:Y:S02]  /*12100*/  ISETP.NE.AND P0, PT, R2, 0x1, PT ;  /* 0x000000010200780c */ /* 0x002fe40003f05270 */
[----:B0-----:R-:W-:-:S11]  /*12110*/  LOP3.LUT R0, R0, 0x7f, RZ, 0xc0, !PT ;  /* 0x0000007f00007812 */ /* 0x001fd600078ec0ff */
[----:B--2---:R-:W0:Y:S01]  /*12120*/  @P0 LDC R3, c[0x0][0x434] ;  /* 0x00010d00ff030b82 */ /* 0x004e220000000800 */
[----:B------:R-:W-:-:S05]  /*12130*/  SHF.R.U32.HI R0, RZ, 0x3, R0 ;  /* 0x00000003ff007819 */ /* 0x000fca0000011600 */
[----:B------:R-:W-:Y:S02]  /*12140*/  IMAD R6, R21, 0x80, R0 ;  /* 0x0000008015067824 */ /* 0x000fe400078e0200 */
[----:B------:R-:W1:Y:S03]  /*12150*/  @P0 LDC R2, c[0x0][0x438] ;  /* 0x00010e00ff020b82 */ /* 0x000e660000000800 */
[----:B------:R-:W-:-:S05]  /*12160*/  IADD3 R6, R27, R6, R31 ;  /* 0x000000061b067210 */ /* 0x000fca0007ffe01f */
[----:B------:R-:W-:Y:S02]  /*12170*/  IMAD.MOV.U32 R0, RZ, RZ, R6 ;  /* 0x000000ffff007224 */ /* 0x000fe400078e0006 */
[----:B0-----:R-:W-:-:S05]  /*12180*/  @P0 IMAD.HI.U32 R3, R6, R3, RZ ;  /* 0x0000000306030227 */ /* 0x001fca00078e00ff */
[----:B-1----:R-:W-:-:S04]  /*12190*/  @P0 SHF.R.U32.HI R0, RZ, R2, R3 ;  /* 0x00000002ff000219 */ /* 0x002fc80000011603 */
[--C-:B------:R-:W-:Y:S01]  /*121a0*/  SHF.R.S32.HI R3, RZ, 0x1f, R0.reuse ;  /* 0x0000001fff037819 */ /* 0x100fe20000011400 */
[----:B------:R-:W-:-:S04]  /*121b0*/  IMAD.MOV.U32 R2, RZ, RZ, R0 ;  /* 0x000000ffff027224 */ /* 0x000fc800078e0000 */
[----:B------:R-:W-:Y:S01]  /*121c0*/  IMAD.WIDE.U32 R2, R29, UR4, R2 ;  /* 0x000000041d027c25 */ /* 0x000fe2000f8e0002 */
[----:B------:R-:W-:-:S03]  /*121d0*/  ULDC.64 UR4, c[0x0][0x418] ;  /* 0x0001060000047ab9 */ /* 0x000fc60000000a00 */
[----:B------:R-:W-:Y:S01]  /*121e0*/  IMAD.IADD R3, R4, 0x1, R3 ;  /* 0x0000000104037824 */ /* 0x000fe200078e0203 */
[C---:B------:R-:W-:Y:S01]  /*121f0*/  LEA R4, P0, R2.reuse, UR4, 0x2 ;  /* 0x0000000402047c11 */ /* 0x040fe2000f8010ff */
[----:B------:R-:W-:Y:S01]  /*12200*/  IMAD.U32 R7, RZ, RZ, UR44 ;  /* 0x0000002cff077e24 */ /* 0x000fe2000f8e00ff */
[----:B------:R-:W-:Y:S02]  /*12210*/  ULDC UR4, c[0x0][0x430] ;  /* 0x00010c0000047ab9 */ /* 0x000fe40000000800 */
[----:B------:R-:W-:-:S06]  /*12220*/  LEA.HI.X R5, R2, UR5, R3, 0x2, P0 ;  /* 0x0000000502057c11 */ /* 0x000fcc00080f1403 */
[----:B------:R-:W2:Y:S01]  /*12230*/  LDG.E R5, desc[UR52][R4.64] ;  /* 0x0000003404057981 */ /* 0x000ea2000c1e1900 */
[----:B------:R-:W-:Y:S01]  /*12240*/  ISETP.NE.AND P2, PT, R7, 0x3, PT ;  /* 0x000000030700780c */ /* 0x000fe20003f45270 */
[----:B------:R-:W-:Y:S01]  /*12250*/  VIADD R24, R9, 0x1 ;  /* 0x0000000109187836 */ /* 0x000fe20000000000 */
[C---:B------:R-:W-:Y:S01]  /*12260*/  ISETP.GT.AND P1, PT, R21.reuse, R30, PT ;  /* 0x0000001e1500720c */ /* 0x040fe20003f24270 */
[----:B------:R-:W-:Y:S02]  /*12270*/  IMAD.MOV R3, RZ, RZ, -R0 ;  /* 0x000000ffff037224 */ /* 0x000fe400078e0a00 */
[----:B------:R-:W-:Y:S01]  /*12280*/  VIADD R21, R21, 0xffffffff ;  /* 0xffffffff15157836 */ /* 0x000fe20000000000 */
[----:B------:R-:W-:Y:S01]  /*12290*/  ISETP.NE.AND P0, PT, R24, 0x2, PT ;  /* 0x000000021800780c */ /* 0x000fe20003f05270 */
[----:B------:R-:W-:-:S03]  /*122a0*/  IMAD R6, R3, UR4, R6 ;  /* 0x0000000403067c24 */ /* 0x000fc6000f8e0206 */
[----:B------:R-:W-:Y:S02]  /*122b0*/  SEL R3, RZ, 0x1, P0 ;  /* 0x00000001ff037807 */ /* 0x000fe40000000000 */
[----:B------:R-:W-:Y:S02]  /*122c0*/  SEL R24, R24, RZ, P0 ;  /* 0x000000ff18187207 */ /* 0x000fe40000000000 */
[----:B------:R-:W-:Y:S02]  /*122d0*/  LOP3.LUT R28, R10, R3, RZ, 0x3c, !PT ;  /* 0x000000030a1c7212 */ /* 0x000fe400078e3cff */
[----:B--2---:R-:W-:Y:S01]  /*122e0*/  SHF.R.S32.HI R19, RZ, 0x1f, R5 ;  /* 0x0000001fff137819 */ /* 0x004fe20000011405 */
[----:B------:R-:W-:Y:S06]  /*122f0*/  @!P2 BRA `(.L_x_305) ;  /* 0x000000000004a947 */ /* 0x000fec0003800000 */
[----:B------:R-:W-:Y:S01]  /*12300*/  BPT.TRAP 0x1 ;  /* 0x000000040000795c */ /* 0x000fe20000300000 */
.L_x_305:
[----:B------:R-:W-:Y:S01]  /*12310*/  IMAD R0, R24, 0x8, R17 ;  /* 0x0000000818007824 */ /* 0x000fe200078e0211 */
[----:B------:R-:W-:Y:S01]  /*12320*/  SHF.L.U32 R20, R28, 0x1f, RZ ;  /* 0x0000001f1c147819 */ /* 0x000fe200000006ff */
[----:B------:R-:W-:Y:S01]  /*12330*/  BSSY B0, `(.L_x_306) ;  /* 0x0000004000007945 */ /* 0x000fe20003800000 */
[----:B------:R-:W-:Y:S02]  /*12340*/  SHF.R.S32.HI R18, RZ, 0x1f, R6 ;  /* 0x0000001fff127819 */ /* 0x000fe40000011406 */
[----:B------:R-:W0:Y:S02]  /*12350*/  SYNCS.PHASECHK.TRANS64.TRYWAIT P0, [R0+URZ+0x38880], R20 ;  /* 0x03888014000075a7 */ /* 0x000e24000800017f */
[----:B0-----:R-:W-:Y:S05]  /*12360*/  @!P0 BRA `(.L_x_307) ;  /* 0x0000005400b08947 */ /* 0x001fea0003800000 */
.L_x_418:
[----:B------:R-:W-:Y:S05]  /*12370*/  BSYNC B0 ;  /* 0x0000000000007941 */ /* 0x000fea0003800000 */
.L_x_306:
[----:B------:R-:W2:Y:S01]  /*12380*/  LDL R13, [R1+0x8] ;  /* 0x00000800010d7983 */ /* 0x000ea20000100800 */
[----:B------:R-:W-:Y:S01]  /*12390*/  ULDC.64 UR4, c[0x0][0x328] ;  /* 0x0000ca0000047ab9 */ /* 0x000fe20000000a00 */
[----:B------:R-:W1:Y:S01]  /*123a0*/  LDC R11, c[0x0][0x2f4] ;  /* 0x0000bd00ff0b7b82 */ /* 0x000e620000000800 */
[----:B------:R-:W-:Y:S01]  /*123b0*/  IMAD R4, R18, UR4, RZ ;  /* 0x0000000412047c24 */ /* 0x000fe2000f8e02ff */
[----:B------:R-:W-:Y:S01]  /*123c0*/  ULDC.64 UR6, c[0x0][0x318] ;  /* 0x0000c60000067ab9 */ /* 0x000fe20000000a00 */
[----:B------:R-:W-:Y:S01]  /*123d0*/  IMAD.WIDE.U32 R2, R6, UR4, RZ ;  /* 0x0000000406027c25 */ /* 0x000fe2000f8e00ff */
[----:B------:R-:W-:-:S03]  /*123e0*/  LOP3.LUT R12, R27, 0x80, RZ, 0xfc, !PT ;  /* 0x000000801b0c7812 */ /* 0x000fc600078efcff */
[----:B------:R-:W-:Y:S01]  /*123f0*/  IMAD R4, R6, UR5, R4 ;  /* 0x0000000506047c24 */ /* 0x000fe2000f8e0204 */
[----:B------:R-:W-:-:S03]  /*12400*/  ULDC.64 UR4, c[0x0][0x338] ;  /* 0x0000ce0000047ab9 */ /* 0x000fc60000000a00 */
[----:B------:R-:W-:Y:S02]  /*12410*/  IMAD.IADD R3, R3, 0x1, R4 ;  /* 0x0000000103037824 */ /* 0x000fe400078e0204 */
[----:B------:R-:W-:Y:S02]  /*12420*/  IMAD R4, R19, UR4, RZ ;  /* 0x0000000413047c24 */ /* 0x000fe4000f8e02ff */
[----:B------:R-:W-:-:S04]  /*12430*/  IMAD.WIDE.U32 R2, R5, UR4, R2 ;  /* 0x0000000405027c25 */ /* 0x000fc8000f8e0002 */
[----:B------:R-:W-:Y:S01]  /*12440*/  IMAD R4, R5, UR5, R4 ;  /* 0x0000000505047c24 */ /* 0x000fe2000f8e0204 */
[----:B------:R-:W-:-:S03]  /*12450*/  ULDC.64 UR4, c[0x0][0x330] ;  /* 0x0000cc0000047ab9 */ /* 0x000fc60000000a00 */
[----:B------:R-:W-:Y:S01]  /*12460*/  IMAD.IADD R3, R3, 0x1, R4 ;  /* 0x0000000103037824 */ /* 0x000fe200078e0204 */
[-C--:B-1----:R-:W-:Y:S02]  /*12470*/  ISETP.GE.AND P2, PT, R12, R11.reuse, PT ;  /* 0x0000000b0c00720c */ /* 0x082fe40003f46270 */
[----:B------:R-:W-:Y:S01]  /*12480*/  ISETP.GE.AND P3, PT, R27, R11, PT ;  /* 0x0000000b1b00720c */ /* 0x000fe20003f66270 */
[----:B------:R-:W-:Y:S01]  /*12490*/  IMAD.WIDE.U32 R2, R23, UR4, R2 ;  /* 0x0000000417027c25 */ /* 0x000fe2000f8e0002 */
[----:B------:R-:W-:-:S03]  /*124a0*/  UMOV UR4, 0xffffffff ;  /* 0xffffffff00047882 */ /* 0x000fc60000000000 */
[----:B------:R-:W-:Y:S01]  /*124b0*/  IMAD R7, R23, UR5, R3 ;  /* 0x0000000517077c24 */ /* 0x000fe2000f8e0203 */
[----:B------:R-:W-:-:S04]  /*124c0*/  IADD3 R8, P0, R2, UR6, RZ ;  /* 0x0000000602087c10 */ /* 0x000fc8000ff1e0ff */
[----:B------:R-:W-:Y:S01]  /*124d0*/  IADD3.X R7, R7, UR7, RZ, P0, !PT ;  /* 0x0000000707077c10 */ /* 0x000fe200087fe4ff */
[----:B--2---:R-:W-:Y:S01]  /*124e0*/  IMAD R4, R24, 0x8000, R13 ;  /* 0x0000800018047824 */ /* 0x004fe200078e020d */
[----:B------:R-:W-:Y:S07]  /*124f0*/  BRA.DIV UR4, `(.L_x_308) ;  /* 0x0000005604607947 */ /* 0x000fee000b800000 */
[----:B------:R-:W1:Y:S01]  /*12500*/  SHFL.IDX PT, R2, R8, RZ, 0x181f ;  /* 0x00181fff08027589 */ /* 0x000e6200000e0000 */
[----:B------:R-:W-:-:S03]  /*12510*/  IMAD.IADD R4, R17, 0x1, R4 ;  /* 0x0000000111047824 */ /* 0x000fc600078e0204 */
[----:B------:R-:W2:Y:S01]  /*12520*/  SHFL.IDX PT, R3, R7, RZ, 0x181f ;  /* 0x00181fff07037589 */ /* 0x000ea200000e0000 */
[----:B-1----:R-:W-:-:S05]  /*12530*/  IADD3 R2, P0, R27, R2, RZ ;  /* 0x000000021b027210 */ /* 0x002fca0007f1e0ff */
[----:B--2---:R-:W-:-:S05]  /*12540*/  IMAD.X R3, RZ, RZ, R3, P0 ;  /* 0x000000ffff037224 */ /* 0x004fca00000e0603 */
[----:B------:R-:W-:Y:S01]  /*12550*/  @!PT LDS RZ, [RZ] ;  /* 0x00000000fffff984 */ /* 0x000fe20000000800 */
[----:B------:R-:W-:Y:S04]  /*12560*/  LDGSTS.E.BYPASS.LTC128B.128 [R4+0x10400], desc[UR52][R2.64], !P3 ;  /* 0x1040000002047fae */ /* 0x000fe8000d901d74 */
[----:B------:R1:W-:Y:S04]  /*12570*/  LDGSTS.E.BYPASS.LTC128B.128 [R4+0x14400], desc[UR52][R2.64+0x80], !P2 ;  /* 0x1440008002047fae */ /* 0x0003e8000d101d74 */
[----:B-1----:R-:W1:Y:S04]  /*12580*/  SHFL.IDX PT, R2, R8, 0x1, 0x181f ;  /* 0x00381f0008027f89 */ /* 0x002e6800000e0000 */
[----:B------:R-:W2:Y:S01]  /*12590*/  SHFL.IDX PT, R3, R7, 0x1, 0x181f ;  /* 0x00381f0007037f89 */ /* 0x000ea200000e0000 */
[----:B-1----:R-:W-:-:S05]  /*125a0*/  IADD3 R2, P0, R27, R2, RZ ;  /* 0x000000021b027210 */ /* 0x002fca0007f1e0ff */
[----:B--2---:R-:W-:-:S05]  /*125b0*/  IMAD.X R3, RZ, RZ, R3, P0 ;  /* 0x000000ffff037224 */ /* 0x004fca00000e0603 */
        /* <DEDUP_REMOVED lines=27> */
[----:B------:R-:W2:Y:S04]  /*12770*/  SHFL.IDX PT, R3, R7, 0x6, 0x181f ;  /* 0x00d81f0007037f89 */ /* 0x000ea800000e0000 */
[----:B------:R-:W3:Y:S01]  /*12780*/  SHFL.IDX PT, R7, R7, 0x7, 0x181f ;  /* 0x00f81f0007077f89 */ /* 0x000ee200000e0000 */
[----:B-1----:R-:W-:-:S05]  /*12790*/  IADD3 R2, P0, R27, R2, RZ ;  /* 0x000000021b027210 */ /* 0x002fca0007f1e0ff */
[----:B--2---:R-:W-:-:S05]  /*127a0*/  IMAD.X R3, RZ, RZ, R3, P0 ;  /* 0x000000ffff037224 */ /* 0x004fca00000e0603 */
[----:B------:R-:W-:Y:S04]  /*127b0*/  LDGSTS.E.BYPASS.LTC128B.128 [R4+0x13400], desc[UR52][R2.64], !P3 ;  /* 0x1340000002047fae */ /* 0x000fe8000d901d74 */
[----:B------:R1:W-:Y:S04]  /*127c0*/  LDGSTS.E.BYPASS.LTC128B.128 [R4+0x17400], desc[UR52][R2.64+0x80], !P2 ;  /* 0x1740008002047fae */ /* 0x0003e8000d101d74 */
[----:B-1-3--:R1:W2:Y:S02]  /*127d0*/  SHFL.IDX PT, R2, R8, 0x7, 0x181f ;  /* 0x00f81f0008027f89 */ /* 0x00a2a400000e0000 */
.L_x_436:
[----:B--2---:R-:W-:-:S05]  /*127e0*/  IADD3 R2, P0, R27, R2, RZ ;  /* 0x000000021b027210 */ /* 0x004fca0007f1e0ff */
[----:B------:R-:W-:Y:S01]  /*127f0*/  IMAD.X R3, RZ, RZ, R7, P0 ;  /* 0x000000ffff037224 */ /* 0x000fe200000e0607 */
[----:B------:R-:W-:-:S04]  /*12800*/  PLOP3.LUT P0, PT, PT, PT, PT, 0x80, 0x0 ;  /* 0x000000000000781c */ /* 0x000fc80003f0f070 */
[----:B------:R-:W-:Y:S01]  /*12810*/  @!PT LDS RZ, [RZ] ;  /* 0x00000000fffff984 */ /* 0x000fe20000000800 */
[----:B------:R-:W-:Y:S01]  /*12820*/  @!PT LDS RZ, [RZ] ;  /* 0x00000000fffff984 */ /* 0x000fe20000000800 */
[----:B------:R-:W-:Y:S01]  /*12830*/  @!PT LDS RZ, [RZ] ;  /* 0x00000000fffff984 */ /* 0x000fe20000000800 */
[----:B------:R2:W-:Y:S04]  /*12840*/  LDGSTS.E.BYPASS.LTC128B.128 [R4+0x13c00], desc[UR52][R2.64], !P3 ;  /* 0x13c0000002047fae */ /* 0x0005e8000d901d74 */
[----:B------:R2:W-:Y:S01]  /*12850*/  LDGSTS.E.BYPASS.LTC128B.128 [R4+0x17c00], desc[UR52][R2.64+0x80], !P2 ;  /* 0x17c0008002047fae */ /* 0x0005e2000d101d74 */
[----:B------:R-:W-:-:S04]  /*12860*/  NOP ;  /* 0x0000000000007918 */ /* 0x000fc80000000000 */
.L_x_309:
        /* <DEDUP_REMOVED lines=11> */
.L_x_310:
[----:B------:R2:W-:Y:S01]  /*12920*/  SYNCS.ARRIVE.TRANS64.A1T0 RZ, [R0+URZ+0x38870], RZ ;  /* 0x038870ff00ff79a7 */ /* 0x0005e2000810003f */
[----:B------:R-:W-:Y:S05]  /*12930*/  @!P3 BRA `(.L_x_311) ;  /* 0x000000000004b947 */ /* 0x000fea0003800000 */
[----:B------:R-:W-:Y:S01]  /*12940*/  BPT.TRAP 0x1 ;  /* 0x000000040000795c */ /* 0x000fe20000300000 */
.L_x_311:
[----:B------:R-:W3:Y:S01]  /*12950*/  SYNCS.PHASECHK.TRANS64.TRYWAIT P0, [R0+URZ+0x38840], R20 ;  /* 0x03884014000075a7 */ /* 0x000ee2000800017f */
[----:B------:R-:W-:Y:S04]  /*12960*/  BSSY B0, `(.L_x_312) ;  /* 0x0000002000007945 */ /* 0x000fe80003800000 */
[----:B---3--:R-:W-:Y:S05]  /*12970*/  @!P0 BRA `(.L_x_313) ;  /* 0x0000005800888947 */ /* 0x008fea0003800000 */
.L_x_437:
[----:B------:R-:W-:Y:S05]  /*12980*/  BSYNC B0 ;  /* 0x0000000000007941 */ /* 0x000fea0003800000 */
.L_x_312:
[----:B------:R-:W-:Y:S01]  /*12990*/  ULDC.64 UR4, c[0x0][0x300] ;  /* 0x0000c00000047ab9 */ /* 0x000fe20000000a00 */
[----:B-1----:R-:W1:Y:S01]  /*129a0*/  LDC R8, c[0x0][0x2f4] ;  /* 0x0000bd00ff087b82 */ /* 0x002e620000000800 */
        /* <DEDUP_REMOVED lines=14> */
[-C--:B-1----:R-:W-:Y:S02]  /*12a90*/  ISETP.GE.AND P2, PT, R11, R8.reuse, PT ;  /* 0x000000080b00720c */ /* 0x082fe40003f46270 */
[----:B------:R-:W-:Y:S01]  /*12aa0*/  IMAD R5, R23, UR5, R3 ;  /* 0x0000000517057c24 */ /* 0x000fe2000f8e0203 */
[----:B------:R-:W-:Y:S02]  /*12ab0*/  IADD3 R6, P0, R2, UR6, RZ ;  /* 0x0000000602067c10 */ /* 0x000fe4000ff1e0ff */
[----:B------:R-:W-:Y:S02]  /*12ac0*/  ISETP.GE.AND P3, PT, R27, R8, PT ;  /* 0x000000081b00720c */ /* 0x000fe40003f66270 */
[----:B------:R-:W-:Y:S01]  /*12ad0*/  IADD3.X R5, R5, UR7, RZ, P0, !PT ;  /* 0x0000000705057c10 */ /* 0x000fe200087fe4ff */
[----:B------:R-:W-:Y:S10]  /*12ae0*/  BRA.DIV UR4, `(.L_x_314) ;  /* 0x0000005a04407947 */ /* 0x000ff4000b800000 */
[----:B------:R-:W1:Y:S04]  /*12af0*/  SHFL.IDX PT, R2, R6, RZ, 0x181f ;  /* 0x00181fff06027589 */ /* 0x000e6800000e0000 */
[----:B------:R-:W4:Y:S01]  /*12b00*/  SHFL.IDX PT, R3, R5, RZ, 0x181f ;  /* 0x00181fff05037589 */ /* 0x000f2200000e0000 */
[----:B-1----:R-:W-:-:S05]  /*12b10*/  IADD3 R2, P0, R27, R2, RZ ;  /* 0x000000021b027210 */ /* 0x002fca0007f1e0ff */
[----:B----4-:R-:W-:-:S05]  /*12b20*/  IMAD.X R3, RZ, RZ, R3, P0 ;  /* 0x000000ffff037224 */ /* 0x010fca00000e0603 */
[----:B------:R-:W-:Y:S01]  /*12b30*/  @!PT LDS RZ, [RZ] ;  /* 0x00000000fffff984 */ /* 0x000fe20000000800 */
[----:B------:R-:W-:Y:S04]  /*12b40*/  LDGSTS.E.BYPASS.LTC128B.128 [R4+0x28400], desc[UR52][R2.64], !P3 ;  /* 0x2840000002047fae */ /* 0x000fe8000d901d74 */
[----:B------:R1:W-:Y:S04]  /*12b50*/  LDGSTS.E.BYPASS.LTC128B.128 [R4+0x2c400], desc[UR52][R2.64+0x80], !P2 ;  /* 0x2c40008002047fae */ /* 0x0003e8000d101d74 */
[----:B-1----:R-:W1:Y:S04]  /*12b60*/  SHFL.IDX PT, R2, R6, 0x1, 0x181f ;  /* 0x00381f0006027f89 */ /* 0x002e6800000e0000 */
[----:B------:R-:W4:Y:S01]  /*12b70*/  SHFL.IDX PT, R3, R5, 0x1, 0x181f ;  /* 0x00381f0005037f89 */ /* 0x000f2200000e0000 */
[----:B-1----:R-:W-:-:S05]  /*12b80*/  IADD3 R2, P0, R27, R2, RZ ;  /* 0x000000021b027210 */ /* 0x002fca0007f1e0ff */
[----:B----4-:R-:W-:-:S05]  /*12b90*/  IMAD.X R3, RZ, RZ, R3, P0 ;  /* 0x000000ffff037224 */ /* 0x010fca00000e0603 */
        /* <DEDUP_REMOVED lines=27> */
[----:B------:R-:W4:Y:S04]  /*12d50*/  SHFL.IDX PT, R3, R5, 0x6, 0x181f ;  /* 0x00d81f0005037f89 */ /* 0x000f2800000e0000 */
[----:B------:R-:W0:Y:S01]  /*12d60*/  SHFL.IDX PT, R5, R5, 0x7, 0x181f ;  /* 0x00f81f0005057f89 */ /* 0x000e2200000e0000 */
[----:B-1----:R-:W-:-:S05]  /*12d70*/  IADD3 R2, P0, R27, R2, RZ ;  /* 0x000000021b027210 */ /* 0x002fca0007f1e0ff */
[----:B----4-:R-:W-:-:S05]  /*12d80*/  IMAD.X R3, RZ, RZ, R3, P0 ;  /* 0x000000ffff037224 */ /* 0x010fca00000e0603 */
[----:B------:R-:W-:Y:S04]  /*12d90*/  LDGSTS.E.BYPASS.LTC128B.128 [R4+0x2b400], desc[UR52][R2.64], !P3 ;  /* 0x2b40000002047fae */ /* 0x000fe8000d901d74 */
[----:B------:R1:W-:Y:S04]  /*12da0*/  LDGSTS.E.BYPASS.LTC128B.128 [R4+0x2f400], desc[UR52][R2.64+0x80], !P2 ;  /* 0x2f40008002047fae */ /* 0x0003e8000d101d74 */
[----:B01----:R1:W4:Y:S02]  /*12db0*/  SHFL.IDX PT, R2, R6, 0x7, 0x181f ;  /* 0x00f81f0006027f89 */ /* 0x00332400000e0000 */
.L_x_455:
[----:B----4-:R-:W-:-:S05]  /*12dc0*/  IADD3 R2, P0, R27, R2, RZ ;  /* 0x000000021b027210 */ /* 0x010fca0007f1e0ff */
        /* <DEDUP_REMOVED lines=8> */
.L_x_315:
[----:B------:R-:W-:Y:S02]  /*12e50*/  PLOP3.LUT P2, PT, P2, P0, PT, 0xa2, 0x0 ;  /* 0x000000000000781c */ /* 0x000fe40001741472 */
[----:B------:R-:W-:-:S08]  /*12e60*/  @P0 R2UR P2, UR4, R0 ;  /* 0x00000000000402ca */ /* 0x000fd00000040000 */
[----:B------:R-:W-:-:S05]  /*12e70*/  @P0 PLOP3.LUT P0, PT, P2, PT, PT, 0x80, 0x0 ;  /* 0x000000000000081c */ /* 0x000fca000170f070 */
[----:B------:R-:W-:Y:S01]  /*12e80*/  @!P2 SYNCS.ARRIVE.TRANS64.RED.A0T1 RZ, [UR4+0x38830], RZ ;  /* 0x038830ffffffa9a7 */ /* 0x000fe20008200404 */
[----:B------:R-:W-:Y:S07]  /*12e90*/  @!P2 ARRIVES.LDGSTSBAR.64.TRANSCNT [UR4+0x38830] ;  /* 0x03883000ff00a9b0 */ /* 0x000fee0008000a84 */
[----:B------:R-:W-:Y:S05]  /*12ea0*/  @P0 BRA.U.ANY `(.L_x_315) ;  /* 0xfffffffd00e80947 */ /* 0x000fea000393ffff */
[----:B------:R-:W-:Y:S01]  /*12eb0*/  NOP ;  /* 0x0000000000007918 */ /* 0x000fe20000000000 */
[----:B0-----:R-:W-:-:S05]  /*12ec0*/  IMAD.U32 R2, RZ, RZ, UR44 ;  /* 0x0000002cff027e24 */ /* 0x001fca000f8e00ff */
[----:B------:R-:W-:-:S13]  /*12ed0*/  ISETP.NE.AND P3, PT, R2, 0x3, PT ;  /* 0x000000030200780c */ /* 0x000fda0003f65270 */
[----:B------:R-:W-:Y:S05]  /*12ee0*/  @!P3 BRA `(.L_x_316) ;  /* 0x000000000004b947 */ /* 0x000fea0003800000 */
[----:B------:R-:W-:Y:S01]  /*12ef0*/  BPT.TRAP 0x1 ;  /* 0x000000040000795c */ /* 0x000fe20000300000 */
.L_x_316:
[----:B------:R2:W-:Y:S02]  /*12f00*/  SYNCS.ARRIVE.TRANS64.A1T0 RZ, [R0+URZ+0x38830], RZ ;  /* 0x038830ff00ff79a7 */ /* 0x0005e4000810003f */
[----:B--23--:R-:W-:-:S05]  /*12f10*/  IMAD.U32 R0, RZ, RZ, UR45 ;  /* 0x0000002dff007e24 */ /* 0x00cfca000f8e00ff */
[----:B------:R-:W-:-:S13]  /*12f20*/  ISETP.NE.AND P0, PT, R0, 0x3, PT ;  /* 0x000000030000780c */ /* 0x000fda0003f05270 */
[----:B------:R-:W-:Y:S05]  /*12f30*/  @!P0 BRA `(.L_x_317) ;  /* 0x0000000000048947 */ /* 0x000fea0003800000 */
[----:B------:R-:W-:Y:S01]  /*12f40*/  BPT.TRAP 0x1 ;  /* 0x000000040000795c */ /* 0x000fe20000300000 */
.L_x_317:
[----:B------:R-:W-:Y:S01]  /*12f50*/  LOP3.LUT R3, R10, 0x1, RZ, 0x3c, !PT ;  /* 0x000000010a037812 */ /* 0x000fe200078e3cff */
[----:B------:R-:W-:Y:S01]  /*12f60*/  IMAD R0, R9, 0x8, R17 ;  /* 0x0000000809007824 */ /* 0x000fe200078e0211 */
[----:B------:R-:W-:Y:S02]  /*12f70*/  BSSY B0, `(.L_x_318) ;  /* 0x0000004000007945 */ /* 0x000fe40003800000 */
[----:B------:R-:W-:-:S04]  /*12f80*/  SHF.L.U32 R3, R3, 0x1f, RZ ;  /* 0x0000001f03037819 */ /* 0x000fc800000006ff */
[----:B------:R-:W0:Y:S02]  /*12f90*/  SYNCS.PHASECHK.TRANS64.TRYWAIT P2, [R0+URZ+0x38870], R3 ;  /* 0x03887003000075a7 */ /* 0x000e24000804017f */
[----:B0-----:R-:W-:Y:S05]  /*12fa0*/  @!P2 BRA `(.L_x_319) ;  /* 0x0000005c0054a947 */ /* 0x001fea0003800000 */
.L_x_456:
[----:B------:R-:W-:Y:S05]  /*12fb0*/  BSYNC B0 ;  /* 0x0000000000007941 */ /* 0x000fea0003800000 */
.L_x_318:
[----:B------:R-:W-:-:S05]  /*12fc0*/  IMAD.U32 R2, RZ, RZ, UR44 ;  /* 0x0000002cff027e24 */ /* 0x000fca000f8e00ff */
[----:B------:R-:W-:-:S13]  /*12fd0*/  ISETP.NE.AND P2, PT, R2, 0x3, PT ;  /* 0x000000030200780c */ /* 0x000fda0003f45270 */
[----:B------:R-:W-:Y:S05]  /*12fe0*/  @!P2 BRA `(.L_x_320) ;  /* 0x000000000004a947 */ /* 0x000fea0003800000 */
[----:B------:R-:W-:Y:S01]  /*12ff0*/  BPT.TRAP 0x1 ;  /* 0x000000040000795c */ /* 0x000fe20000300000 */
.L_x_320:
[----:B------:R-:W-:Y:S01]  /*13000*/  SHF.L.U32 R5, R10, 0x1f, RZ ;  /* 0x0000001f0a057819 */ /* 0x000fe200000006ff */
[----:B0-----:R-:W-:-:S03]  /*13010*/  IMAD.SHL.U32 R3, R9, 0x8000, RZ ;  /* 0x0000800009037824 */ /* 0x001fc600078e00ff */
[----:B------:R-:W0:Y:S02]  /*13020*/  SYNCS.PHASECHK.TRANS64.TRYWAIT P2, [R0+URZ+0x38860], R5 ;  /* 0x03886005000075a7 */ /* 0x000e24000804017f */
[----:B0-----:R-:W-:Y:S05]  /*13030*/  @!P2 BRA `(.L_x_321) ;  /* 0x0000005c0044a947 */ /* 0x001fea0003800000 */
.L_x_457:
[----:B------:R-:W2:Y:S01]  /*13040*/  LDL R12, [R1+0xc] ;  /* 0x00000c00010c7983 */ /* 0x000ea20000100800 */
[----:B------:R-:W-:Y:S01]  /*13050*/  LOP3.LUT R2, R3, R16, RZ, 0xfc, !PT ;  /* 0x0000001003027212 */ /* 0x000fe200078efcff */
[----:B------:R-:W-:Y:S05]  /*13060*/  WARPSYNC.ALL ;  /* 0x0000000000007948 */ /* 0x000fea0003800000 */
[----:B------:R-:W3:Y:S01]  /*13070*/  LDL R20, [R1] ;  /* 0x0000000001147983 */ /* 0x000ee20000100800 */
[----:B------:R-:W-:-:S05]  /*13080*/  IMAD.IADD R14, R17, 0x1, R2 ;  /* 0x00000001110e7824 */ /* 0x000fca00078e0202 */
[----:B01----:R-:W0:Y:S02]  /*13090*/  LDSM.16.MT88.4 R4, [R14+0x10400] ;  /* 0x010400000e04783b */ /* 0x003e240000004200 */
[C-C-:B0-----:R-:W-:Y:S02]  /*130a0*/  PRMT R8, R4.reuse, 0x6420, R5.reuse ;  /* 0x0000642004087816 */ /* 0x141fe40000000005 */
[----:B------:R-:W-:Y:S02]  /*130b0*/  PRMT R9, R4, 0x7531, R5 ;  /* 0x0000753104097816 */ /* 0x000fe40000000005 */
[C-C-:B------:R-:W-:Y:S02]  /*130c0*/  PRMT R10, R6.reuse, 0x6420, R7.reuse ;  /* 0x00006420060a7816 */ /* 0x140fe40000000007 */
[----:B------:R-:W-:Y:S02]  /*130d0*/  PRMT R11, R6, 0x7531, R7 ;  /* 0x00007531060b7816 */ /* 0x000fe40000000007 */
[----:B------:R-:W-:-:S02]  /*130e0*/  IADD3 R18, R22, R3, R26 ;  /* 0x0000000316127210 */ /* 0x000fc40007ffe01a */
[----:B--2---:R-:W-:-:S05]  /*130f0*/  IADD3 R2, R17, R12, R3 ;  /* 0x0000000c11027210 */ /* 0x004fca0007ffe003 */
[----:B------:R-:W0:Y:S04]  /*13100*/  LDSM.16.MT88.4 R4, [R2+0x10400] ;  /* 0x010400000204783b */ /* 0x000e280000004200 */
[----:B------:R-:W-:Y:S01]  /*13110*/  STSM.16.M88.4 [R18], R8 ;  /* 0x0000000812007844 */ /* 0x000fe20000000200 */
[C-C-:B0-----:R-:W-:Y:S02]  /*13120*/  PRMT R12, R4.reuse, 0x6420, R5.reuse ;  /* 0x00006420040c7816 */ /* 0x141fe40000000005 */
[----:B------:R-:W-:Y:S01]  /*13130*/  PRMT R13, R4, 0x7531, R5 ;  /* 0x00007531040d7816 */ /* 0x000fe20000000005 */
[----:B------:R-:W-:Y:S01]  /*13140*/  VIADD R5, R3, 0x4000 ;  /* 0x0000400003057836 */ /* 0x000fe20000000000 */
[----:B------:R-:W-:-:S04]  /*13150*/  PRMT R14, R6, 0x6420, R7 ;  /* 0x00006420060e7816 */ /* 0x000fc80000000007 */
[----:B------:R-:W-:Y:S02]  /*13160*/  LOP3.LUT R4, R5, R16, RZ, 0xfc, !PT ;  /* 0x0000001005047212 */ /* 0x000fe400078efcff */
[----:B------:R-:W-:-:S03]  /*13170*/  PRMT R15, R6, 0x7531, R7 ;  /* 0x00007531060f7816 */ /* 0x000fc60000000007 */
[----:B------:R-:W-:Y:S02]  /*13180*/  IMAD.IADD R19, R17, 0x1, R4 ;  /* 0x0000000111137824 */ /* 0x000fe400078e0204 */
[----:B------:R-:W-:Y:S04]  /*13190*/  STSM.16.M88.4 [R18+0x2000], R12 ;  /* 0x0020000c12007844 */ /* 0x000fe80000000200 */
[----:B------:R-:W0:Y:S02]  /*131a0*/  LDSM.16.MT88.4 R8, [R19+0x10400] ;  /* 0x010400001308783b */ /* 0x000e240000004200 */
[C-C-:B0-----:R-:W-:Y:S02]  /*131b0*/  PRMT R4, R8.reuse, 0x6420, R9.reuse ;  /* 0x0000642008047816 */ /* 0x141fe40000000009 */
[----:B------:R-:W-:-:S02]  /*131c0*/  PRMT R5, R8, 0x7531, R9 ;  /* 0x0000753108057816 */ /* 0x000fc40000000009 */
[C-C-:B------:R-:W-:Y:S02]  /*131d0*/  PRMT R6, R10.reuse, 0x6420, R11.reuse ;  /* 0x000064200a067816 */ /* 0x140fe4000000000b */
[----:B------:R-:W-:Y:S02]  /*131e0*/  PRMT R7, R10, 0x7531, R11 ;  /* 0x000075310a077816 */ /* 0x000fe4000000000b */
[----:B------:R-:W0:Y:S04]  /*131f0*/  LDSM.16.MT88.4 R8, [R2+0x14400] ;  /* 0x014400000208783b */ /* 0x000e280000004200 */
[----:B------:R-:W-:Y:S01]  /*13200*/  STSM.16.M88.4 [R18+0x4000], R4 ;  /* 0x0040000412007844 */ /* 0x000fe20000000200 */
        /* <DEDUP_REMOVED lines=13> */
[----:B------:R-:W0:Y:S01]  /*132e0*/  LDSM.16.MT88.4 R8, [R2+0x11400] ;  /* 0x011400000208783b */ /* 0x000e220000004200 */
[----:B---3--:R-:W-:-:S03]  /*132f0*/  IADD3 R18, R26, R3, R20 ;  /* 0x000000031a127210 */ /* 0x008fc60007ffe014 */
[----:B------:R-:W2:Y:S02]  /*13300*/  LDL R20, [R1+0x4] ;  /* 0x0000040001147983 */ /* 0x000ea40000100800 */
[----:B------:R-:W-:-:S05]  /*13310*/  IMAD.IADD R18, R22, 0x1, R18 ;  /* 0x0000000116127824 */ /* 0x000fca00078e0212 */
        /* <DEDUP_REMOVED lines=30> */
[----:B------:R-:W-:-:S05]  /*13500*/  IADD3 R18, R26, R3, R37 ;  /* 0x000000031a127210 */ /* 0x000fca0007ffe025 */
        /* <DEDUP_REMOVED lines=31> */
[----:B--2---:R-:W-:Y:S01]  /*13700*/  IADD3 R12, R26, R20, R3 ;  /* 0x000000141a0c7210 */ /* 0x004fe20007ffe003 */
[----:B------:R-:W-:-:S04]  /*13710*/  VIADD R3, R3, 0x7000 ;  /* 0x0000700003037836 */ /* 0x000fc80000000000 */
[----:B------:R-:W-:-:S05]  /*13720*/  IMAD.IADD R12, R22, 0x1, R12 ;  /* 0x00000001160c7824 */ /* 0x000fca00078e020c */
[----:B------:R0:W-:Y:S02]  /*13730*/  STSM.16.M88.4 [R12], R4 ;  /* 0x000000040c007844 */ /* 0x0001e40000000200 */
[C-C-:B0-----:R-:W-:Y:S02]  /*13740*/  PRMT R4, R8.reuse, 0x6420, R9.reuse ;  /* 0x0000642008047816 */ /* 0x141fe40000000009 */
[----:B------:R-:W-:Y:S02]  /*13750*/  PRMT R5, R8, 0x7531, R9 ;  /* 0x0000753108057816 */ /* 0x000fe40000000009 */
[----:B------:R-:W-:Y:S02]  /*13760*/  LOP3.LUT R8, R3, R16, RZ, 0xfc, !PT ;  /* 0x0000001003087212 */ /* 0x000fe400078efcff */
[C-C-:B------:R-:W-:Y:S02]  /*13770*/  PRMT R6, R10.reuse, 0x6420, R11.reuse ;  /* 0x000064200a067816 */ /* 0x140fe4000000000b */
[----:B------:R-:W-:Y:S01]  /*13780*/  PRMT R7, R10, 0x7531, R11 ;  /* 0x000075310a077816 */ /* 0x000fe2000000000b */
[----:B------:R-:W-:-:S04]  /*13790*/  IMAD.IADD R3, R17, 0x1, R8 ;  /* 0x0000000111037824 */ /* 0x000fc800078e0208 */
[----:B------:R-:W-:Y:S04]  /*137a0*/  STSM.16.M88.4 [R12+0x2000], R4 ;  /* 0x002000040c007844 */ /* 0x000fe80000000200 */
[----:B------:R-:W0:Y:S01]  /*137b0*/  LDSM.16.MT88.4 R8, [R3+0x10400] ;  /* 0x010400000308783b */ /* 0x000e220000004200 */
[----:B------:R-:W-:Y:S01]  /*137c0*/  IMAD.U32 R20, RZ, RZ, UR44 ;  /* 0x0000002cff147e24 */ /* 0x000fe2000f8e00ff */
[C-C-:B0-----:R-:W-:Y:S02]  /*137d0*/  PRMT R4, R8.reuse, 0x6420, R9.reuse ;  /* 0x0000642008047816 */ /* 0x141fe40000000009 */
[----:B------:R-:W-:Y:S02]  /*137e0*/  PRMT R5, R8, 0x7531, R9 ;  /* 0x0000753108057816 */ /* 0x000fe40000000009 */
[----:B------:R-:W-:-:S02]  /*137f0*/  PRMT R6, R10, 0x6420, R11 ;  /* 0x000064200a067816 */ /* 0x000fc4000000000b */
[----:B------:R-:W-:Y:S02]  /*13800*/  PRMT R7, R10, 0x7531, R11 ;  /* 0x000075310a077816 */ /* 0x000fe4000000000b */
[----:B------:R-:W0:Y:S01]  /*13810*/  LDSM.16.MT88.4 R8, [R2+0x17400] ;  /* 0x017400000208783b */ /* 0x000e220000004200 */
[----:B------:R-:W-:-:S03]  /*13820*/  ISETP.NE.AND P2, PT, R20, 0x3, PT ;  /* 0x000000031400780c */ /* 0x000fc60003f45270 */
[----:B------:R0:W-:Y:S02]  /*13830*/  STSM.16.M88.4 [R12+0x4000], R4 ;  /* 0x004000040c007844 */ /* 0x0001e40000000200 */
[C-C-:B0-----:R-:W-:Y:S02]  /*13840*/  PRMT R4, R8.reuse, 0x6420, R9.reuse ;  /* 0x0000642008047816 */ /* 0x141fe40000000009 */
[----:B------:R-:W-:Y:S02]  /*13850*/  PRMT R5, R8, 0x7531, R9 ;  /* 0x0000753108057816 */ /* 0x000fe40000000009 */
        /* <DEDUP_REMOVED lines=11> */
.L_x_322:
[----:B-1----:R1:W-:Y:S01]  /*13910*/  SYNCS.ARRIVE.TRANS64.A1T0 RZ, [R0+URZ+0x38850], RZ ;  /* 0x038850ff00ff79a7 */ /* 0x0023e2000810003f */
[----:B------:R-:W-:Y:S06]  /*13920*/  BAR.SYNC.DEFER_BLOCKING 0x2, 0x80 ;  /* 0x0082000000007b1d */ /* 0x000fec0000010000 */
[----:B------:R-:W-:Y:S05]  /*13930*/  @!P0 BRA `(.L_x_323) ;  /* 0x0000000000048947 */ /* 0x000fea0003800000 */
[----:B------:R-:W-:Y:S01]  /*13940*/  BPT.TRAP 0x1 ;  /* 0x000000040000795c */ /* 0x000fe20000300000 */
.L_x_323:
[----:B------:R-:W-:Y:S02]  /*13950*/  VIADD R3, R0, 0x38880 ;  /* 0x0003888000037836 */ /* 0x000fe40000000000 */
[----:B------:R-:W-:Y:S02]  /*13960*/  IMAD.MOV.U32 R9, RZ, RZ, R24 ;  /* 0x000000ffff097224 */ /* 0x000fe400078e0018 */
[----:B------:R-:W-:Y:S01]  /*13970*/  IMAD.MOV.U32 R10, RZ, RZ, R28 ;  /* 0x000000ffff0a7224 */ /* 0x000fe200078e001c */
[----:B------:R-:W-:-:S04]  /*13980*/  PRMT R3, R36, 0x654, R3 ;  /* 0x0000065424037816 */ /* 0x000fc80000000003 */
[----:B------:R2:W-:Y:S01]  /*13990*/  SYNCS.ARRIVE.TRANS64.RED.A1T0 RZ, [R3+URZ], RZ ;  /* 0x000000ff03ff79a7 */ /* 0x0005e2000810043f */
[----:B------:R-:W-:Y:S05]  /*139a0*/  @P1 BRA `(.L_x_324) ;  /* 0xffffffe400bc1947 */ /* 0x000fea000383ffff */
.L_x_304:
[----:B01----:R-:W0:Y:S01]  /*139b0*/  S2R R0, SR_TID.X ;  /* 0x0000000000007919 */ /* 0x003e220000002100 */
[----:B------:R-:W-:Y:S01]  /*139c0*/  BSSY B0, `(.L_x_325) ;  /* 0x0000012000007945 */ /* 0x000fe20003800000 */
[----:B0-----:R-:W-:Y:S01]  /*139d0*/  LOP3.LUT R2, R0, 0x7f, RZ, 0xc0, !PT ;  /* 0x0000007f00027812 */ /* 0x001fe200078ec0ff */
[----:B------:R-:W-:-:S03]  /*139e0*/  IMAD.U32 R0, RZ, RZ, UR45 ;  /* 0x0000002dff007e24 */ /* 0x000fc6000f8e00ff */
[----:B------:R-:W-:Y:S02]  /*139f0*/  ISETP.NE.AND P1, PT, R2, RZ, PT ;  /* 0x000000ff0200720c */ /* 0x000fe40003f25270 */
[----:B------:R-:W-:-:S11]  /*13a00*/  ISETP.NE.AND P0, PT, R0, 0x3, PT ;  /* 0x000000030000780c */ /* 0x000fd60003f05270 */
[----:B------:R-:W-:Y:S05]  /*13a10*/  @P1 BRA `(.L_x_326) ;  /* 0x0000000000301947 */ /* 0x000fea0003800000 */
[----:B------:R-:W0:Y:S01]  /*13a20*/  S2R R5, SR_LANEID ;  /* 0x0000000000057919 */ /* 0x000e220000000000 */
[----:B------:R-:W-:Y:S01]  /*13a30*/  VOTEU.ANY UR4, UPT, PT ;  /* 0x0000000000047886 */ /* 0x000fe200038e0100 */
[----:B--2---:R-:W1:Y:S01]  /*13a40*/  LDC.64 R2, c[0x0][0xc60] ;  /* 0x00031800ff027b82 */ /* 0x004e620000000a00 */
[----:B------:R-:W0:Y:S02]  /*13a50*/  FLO.U32 R0, UR4 ;  /* 0x0000000400007d00 */ /* 0x000e2400080e0000 */
[----:B0-----:R-:W-:-:S06]  /*13a60*/  ISETP.EQ.U32.AND P1, PT, R0, R5, PT ;  /* 0x000000050000720c */ /* 0x001fcc0003f22070 */
[----:B------:R-:W1:Y:S07]  /*13a70*/  POPC R5, UR4 ;  /* 0x0000000400057d09 */ /* 0x000e6e0008000000 */
[----:B-1----:R-:W2:Y:S01]  /*13a80*/  @P1 ATOMG.E.ADD.STRONG.GPU PT, R3, desc[UR52][R2.64], R5 ;  /* 0x00000005020319a8 */ /* 0x002ea200081ee1f4 */
[----:B------:R-:W0:Y:S02]  /*13a90*/  S2R R4, SR_LTMASK ;  /* 0x0000000000047919 */ /* 0x000e240000003900 */
[----:B0-----:R-:W-:-:S04]  /*13aa0*/  LOP3.LUT R4, R4, UR4, RZ, 0xc0, !PT ;  /* 0x0000000404047c12 */ /* 0x001fc8000f8ec0ff */
[----:B------:R-:W0:Y:S01]  /*13ab0*/  POPC R7, R4 ;  /* 0x0000000400077309 */ /* 0x000e220000000000 */
[----:B--2---:R-:W0:Y:S02]  /*13ac0*/  SHFL.IDX PT, R0, R3, R0, 0x1f ;  /* 0x00001f0003007589 */ /* 0x004e2400000e0000 */
[----:B0-----:R-:W-:-:S07]  /*13ad0*/  IADD3 R32, R0, UR46, R7 ;  /* 0x0000002e00207c10 */ /* 0x001fce000fffe007 */
.L_x_326:
[----:B------:R-:W-:Y:S05]  /*13ae0*/  BSYNC B0 ;  /* 0x0000000000007941 */ /* 0x000fea0003800000 */
.L_x_325:
[----:B------:R-:W-:Y:S05]  /*13af0*/  @!P0 BRA `(.L_x_327) ;  /* 0x0000000000048947 */ /* 0x000fea0003800000 */
[----:B------:R-:W-:Y:S01]  /*13b00*/  BPT.TRAP 0x1 ;  /* 0x000000040000795c */ /* 0x000fe20000300000 */
.L_x_327:
[----:B--2---:R-:W-:Y:S01]  /*13b10*/  LOP3.LUT R3, R28, 0x1, RZ, 0x3c, !PT ;  /* 0x000000011c037812 */ /* 0x004fe200078e3cff */
[----:B------:R-:W-:Y:S01]  /*13b20*/  IMAD R2, R24, 0x8, R17 ;  /* 0x0000000818027824 */ /* 0x000fe200078e0211 */
[----:B------:R-:W-:Y:S02]  /*13b30*/  BSSY B0, `(.L_x_328) ;  /* 0x0000004000007945 */ /* 0x000fe40003800000 */
[----:B------:R-:W-:-:S04]  /*13b40*/  SHF.L.U32 R3, R3, 0x1f, RZ ;  /* 0x0000001f03037819 */ /* 0x000fc800000006ff */
[----:B------:R-:W0:Y:S02]  /*13b50*/  SYNCS.PHASECHK.TRANS64.TRYWAIT P1, [R2+URZ+0x38870], R3 ;  /* 0x03887003020075a7 */ /* 0x000e24000802017f */
[----:B0-----:R-:W-:Y:S05]  /*13b60*/  @!P1 BRA `(.L_x_329) ;  /* 0x00000050008c9947 */ /* 0x001fea0003800000 */
.L_x_458:
[----:B------:R-:W-:Y:S05]  /*13b70*/  BSYNC B0 ;  /* 0x0000000000007941 */ /* 0x000fea0003800000 */
.L_x_328:
[----:B------:R-:W-:-:S05]  /*13b80*/  IMAD.U32 R0, RZ, RZ, UR44 ;  /* 0x0000002cff007e24 */ /* 0x000fca000f8e00ff */
[----:B------:R-:W-:-:S13]  /*13b90*/  ISETP.NE.AND P1, PT, R0, 0x3, PT ;  /* 0x000000030000780c */ /* 0x000fda0003f25270 */
[----:B------:R-:W-:Y:S05]  /*13ba0*/  @!P1 BRA `(.L_x_330) ;  /* 0x0000000000049947 */ /* 0x000fea0003800000 */
[----:B------:R-:W-:Y:S01]  /*13bb0*/  BPT.TRAP 0x1 ;  /* 0x000000040000795c */ /* 0x000fe20000300000 */
.L_x_330:
[----:B0-----:R-:W-:-:S04]  /*13bc0*/  SHF.L.U32 R3, R28, 0x1f, RZ ;  /* 0x0000001f1c037819 */ /* 0x001fc800000006ff */
[----:B------:R-:W0:Y:S02]  /*13bd0*/  SYNCS.PHASECHK.TRANS64.TRYWAIT P1, [R2+URZ+0x38860], R3 ;  /* 0x03886003020075a7 */ /* 0x000e24000802017f */
[----:B0-----:R-:W-:Y:S05]  /*13be0*/  @!P1 BRA `(.L_x_331) ;  /* 0x0000005000809947 */ /* 0x001fea0003800000 */
.L_x_459:
[----:B------:R-:W0:Y:S01]  /*13bf0*/  LDL R4, [R1+0xc] ;  /* 0x00000c0001047983 */ /* 0x000e220000100800 */
[----:B------:R-:W-:Y:S01]  /*13c00*/  IMAD.SHL.U32 R18, R24, 0x8000, RZ ;  /* 0x0000800018127824 */ /* 0x000fe200078e00ff */
[----:B------:R-:W-:Y:S05]  /*13c10*/  WARPSYNC.ALL ;  /* 0x0000000000007948 */ /* 0x000fea0003800000 */
[----:B------:R-:W2:Y:S01]  /*13c20*/  LDL R21, [R1] ;  /* 0x0000000001157983 */ /* 0x000ea20000100800 */
[----:B------:R-:W-:-:S05]  /*13c30*/  LOP3.LUT R0, R18, R16, RZ, 0xfc, !PT ;  /* 0x0000001012007212 */ /* 0x000fca00078efcff */
[----:B------:R-:W-:-:S06]  /*13c40*/  IMAD.IADD R10, R17, 0x1, R0 ;  /* 0x00000001110a7824 */ /* 0x000fcc00078e0200 */
[----:B------:R-:W1:Y:S01]  /*13c50*/  LDSM.16.MT88.4 R8, [R10+0x10400] ;  /* 0x010400000a08783b */ /* 0x000e620000004200 */
[----:B------:R-:W-:Y:S02]  /*13c60*/  IADD3 R0, R22, R18, R26 ;  /* 0x0000001216007210 */ /* 0x000fe40007ffe01a */
[C-C-:B-1----:R-:W-:Y:S02]  /*13c70*/  PRMT R12, R8.reuse, 0x6420, R9.reuse ;  /* 0x00006420080c7816 */ /* 0x142fe40000000009 */
[----:B------:R-:W-:Y:S02]  /*13c80*/  PRMT R13, R8, 0x7531, R9 ;  /* 0x00007531080d7816 */ /* 0x000fe40000000009 */
[C-C-:B------:R-:W-:Y:S02]  /*13c90*/  PRMT R14, R10.reuse, 0x6420, R11.reuse ;  /* 0x000064200a0e7816 */ /* 0x140fe4000000000b */
[----:B------:R-:W-:Y:S02]  /*13ca0*/  PRMT R15, R10, 0x7531, R11 ;  /* 0x000075310a0f7816 */ /* 0x000fe4000000000b */
[----:B0-----:R-:W-:-:S05]  /*13cb0*/  IADD3 R3, R17, R4, R18 ;  /* 0x0000000411037210 */ /* 0x001fca0007ffe012 */
        /* <DEDUP_REMOVED lines=24> */
[----:B------:R0:W-:Y:S04]  /*13e40*/  STSM.16.M88.4 [R0+0x6000], R8 ;  /* 0x0060000800007844 */ /* 0x0001e80000000200 */
[----:B------:R-:W1:Y:S04]  /*13e50*/  LDSM.16.MT88.4 R8, [R20+0x10400] ;  /* 0x010400001408783b */ /* 0x000e680000004200 */
[----:B------:R-:W3:Y:S01]  /*13e60*/  LDSM.16.MT88.4 R4, [R3+0x11400] ;  /* 0x011400000304783b */ /* 0x000ee20000004200 */
[----:B--2---:R-:W-:-:S03]  /*13e70*/  IADD3 R19, R26, R18, R21 ;  /* 0x000000121a137210 */ /* 0x004fc60007ffe015 */
[----:B------:R-:W2:Y:S02]  /*13e80*/  LDL R21, [R1+0x4] ;  /* 0x0000040001157983 */ /* 0x000ea40000100800 */
[----:B0-----:R-:W-:Y:S01]  /*13e90*/  IMAD.IADD R0, R22, 0x1, R19 ;  /* 0x0000000116007824 */ /* 0x001fe200078e0213 */
[C-C-:B-1----:R-:W-:Y:S02]  /*13ea0*/  PRMT R12, R8.reuse, 0x6420, R9.reuse ;  /* 0x00006420080c7816 */ /* 0x142fe40000000009 */
[----:B------:R-:W-:Y:S02]  /*13eb0*/  PRMT R13, R8, 0x7531, R9 ;  /* 0x00007531080d7816 */ /* 0x000fe40000000009 */
[C-C-:B---3--:R-:W-:Y:S02]  /*13ec0*/  PRMT R8, R4.reuse, 0x6420, R5.reuse ;  /* 0x0000642004087816 */ /* 0x148fe40000000005 */
[----:B------:R-:W-:Y:S01]  /*13ed0*/  PRMT R9, R4, 0x7531, R5 ;  /* 0x0000753104097816 */ /* 0x000fe20000000005 */
[----:B------:R-:W-:Y:S01]  /*13ee0*/  VIADD R5, R18, 0x5000 ;  /* 0x0000500012057836 */ /* 0x000fe20000000000 */
[----:B------:R-:W-:-:S04]  /*13ef0*/  PRMT R14, R10, 0x6420, R11 ;  /* 0x000064200a0e7816 */ /* 0x000fc8000000000b */
[----:B------:R-:W-:Y:S02]  /*13f00*/  LOP3.LUT R4, R5, R16, RZ, 0xfc, !PT ;  /* 0x0000001005047212 */ /* 0x000fe400078efcff */
[----:B------:R-:W-:Y:S02]  /*13f10*/  PRMT R15, R10, 0x7531, R11 ;  /* 0x000075310a0f7816 */ /* 0x000fe4000000000b */
[C-C-:B------:R-:W-:Y:S01]  /*13f20*/  PRMT R10, R6.reuse, 0x6420, R7.reuse ;  /* 0x00006420060a7816 */ /* 0x140fe20000000007 */
[----:B------:R-:W-:Y:S01]  /*13f30*/  IMAD.IADD R19, R17, 0x1, R4 ;  /* 0x0000000111137824 */ /* 0x000fe200078e0204 */
[----:B------:R-:W-:Y:S01]  /*13f40*/  PRMT R11, R6, 0x7531, R7 ;  /* 0x00007531060b7816 */ /* 0x000fe20000000007 */
[----:B------:R-:W-:Y:S04]  /*13f50*/  STSM.16.M88.4 [R0], R12 ;  /* 0x0000000c00007844 */ /* 0x000fe80000000200 */
[----:B------:R-:W-:Y:S04]  /*13f60*/  STSM.16.M88.4 [R0+0x2000], R8 ;  /* 0x0020000800007844 */ /* 0x000fe80000000200 */
[----:B------:R-:W0:Y:S02]  /*13f70*/  LDSM.16.MT88.4 R4, [R19+0x10400] ;  /* 0x010400001304783b */ /* 0x000e240000004200 */
[----:B0-----:R-:W-:-:S02]  /*13f80*/  PRMT R12, R4, 0x6420, R5 ;  /* 0x00006420040c7816 */ /* 0x001fc40000000005 */
[----:B------:R-:W-:Y:S02]  /*13f90*/  PRMT R13, R4, 0x7531, R5 ;  /* 0x00007531040d7816 */ /* 0x000fe40000000005 */
[C-C-:B------:R-:W-:Y:S02]  /*13fa0*/  PRMT R14, R6.reuse, 0x6420, R7.reuse ;  /* 0x00006420060e7816 */ /* 0x140fe40000000007 */
[----:B------:R-:W-:Y:S02]  /*13fb0*/  PRMT R15, R6, 0x7531, R7 ;  /* 0x00007531060f7816 */ /* 0x000fe40000000007 */
[----:B------:R-:W0:Y:S04]  /*13fc0*/  LDSM.16.MT88.4 R4, [R3+0x15400] ;  /* 0x015400000304783b */ /* 0x000e280000004200 */
[----:B------:R-:W-:Y:S01]  /*13fd0*/  STSM.16.M88.4 [R0+0x4000], R12 ;  /* 0x0040000c00007844 */ /* 0x000fe20000000200 */
[----:B0-----:R-:W-:-:S02]  /*13fe0*/  PRMT R8, R4, 0x6420, R5 ;  /* 0x0000642004087816 */ /* 0x001fc40000000005 */
        /* <DEDUP_REMOVED lines=9> */
[----:B------:R-:W-:-:S05]  /*14080*/  IADD3 R19, R26, R18, R37 ;  /* 0x000000121a137210 */ /* 0x000fca0007ffe025 */
        /* <DEDUP_REMOVED lines=28> */
[----:B------:R-:W-:Y:S04]  /*14250*/  STSM.16.M88.4 [R0+0x6000], R8 ;  /* 0x0060000800007844 */ /* 0x000fe80000000200 */
[----:B------:R-:W0:Y:S04]  /*14260*/  LDSM.16.MT88.4 R8, [R20+0x10400] ;  /* 0x010400001408783b */ /* 0x000e280000004200 */
[----:B------:R-:W1:Y:S01]  /*14270*/  LDSM.16.MT88.4 R4, [R3+0x13400] ;  /* 0x013400000304783b */ /* 0x000e620000004200 */
[----:B--2---:R-:W-:-:S05]  /*14280*/  IADD3 R19, R26, R21, R18 ;  /* 0x000000151a137210 */ /* 0x004fca0007ffe012 */
[----:B------:R-:W-:Y:S01]  /*14290*/  IMAD.IADD R22, R22, 0x1, R19 ;  /* 0x0000000116167824 */ /* 0x000fe200078e0213 */
[C-C-:B0-----:R-:W-:Y:S02]  /*142a0*/  PRMT R12, R8.reuse, 0x6420, R9.reuse ;  /* 0x00006420080c7816 */ /* 0x141fe40000000009 */
[----:B------:R-:W-:Y:S02]  /*142b0*/  PRMT R13, R8, 0x7531, R9 ;  /* 0x00007531080d7816 */ /* 0x000fe40000000009 */
[C-C-:B-1----:R-:W-:Y:S02]  /*142c0*/  PRMT R8, R4.reuse, 0x6420, R5.reuse ;  /* 0x0000642004087816 */ /* 0x142fe40000000005 */
        /* <DEDUP_REMOVED lines=10> */
[----:B------:R-:W0:Y:S04]  /*14370*/  LDSM.16.MT88.4 R8, [R0+0x10400] ;  /* 0x010400000008783b */ /* 0x000e280000004200 */
[----:B------:R-:W1:Y:S01]  /*14380*/  LDSM.16.MT88.4 R4, [R3+0x17400] ;  /* 0x017400000304783b */ /* 0x000e620000004200 */
[----:B------:R-:W-:-:S05]  /*14390*/  IMAD.U32 R21, RZ, RZ, UR44 ;  /* 0x0000002cff157e24 */ /* 0x000fca000f8e00ff */
[----:B------:R-:W-:Y:S02]  /*143a0*/  ISETP.NE.AND P1, PT, R21, 0x3, PT ;  /* 0x000000031500780c */ /* 0x000fe40003f25270 */
[C-C-:B0-----:R-:W-:Y:S02]  /*143b0*/  PRMT R12, R8.reuse, 0x6420, R9.reuse ;  /* 0x00006420080c7816 */ /* 0x141fe40000000009 */
[----:B------:R-:W-:Y:S02]  /*143c0*/  PRMT R13, R8, 0x7531, R9 ;  /* 0x00007531080d7816 */ /* 0x000fe40000000009 */
[C-C-:B------:R-:W-:Y:S02]  /*143d0*/  PRMT R14, R10.reuse, 0x6420, R11.reuse ;  /* 0x000064200a0e7816 */ /* 0x140fe4000000000b */
[----:B------:R-:W-:Y:S02]  /*143e0*/  PRMT R15, R10, 0x7531, R11 ;  /* 0x000075310a0f7816 */ /* 0x000fe4000000000b */
[----:B-1----:R-:W-:-:S02]  /*143f0*/  PRMT R8, R4, 0x6420, R5 ;  /* 0x0000642004087816 */ /* 0x002fc40000000005 */
[----:B------:R-:W-:Y:S02]  /*14400*/  PRMT R9, R4, 0x7531, R5 ;  /* 0x0000753104097816 */ /* 0x000fe40000000005 */
[C-C-:B------:R-:W-:Y:S02]  /*14410*/  PRMT R10, R6.reuse, 0x6420, R7.reuse ;  /* 0x00006420060a7816 */ /* 0x140fe40000000007 */
[----:B------:R-:W-:Y:S01]  /*14420*/  PRMT R11, R6, 0x7531, R7 ;  /* 0x00007531060b7816 */ /* 0x000fe20000000007 */
[----:B------:R0:W-:Y:S04]  /*14430*/  STSM.16.M88.4 [R22+0x4000], R12 ;  /* 0x0040000c16007844 */ /* 0x0001e80000000200 */
        /* <DEDUP_REMOVED lines=9> */
.L_x_332:
[----:B-1----:R1:W-:Y:S01]  /*144d0*/  SYNCS.ARRIVE.TRANS64.A1T0 RZ, [R2+URZ+0x38850], RZ ;  /* 0x038850ff02ff79a7 */ /* 0x0023e2000810003f */
[----:B------:R-:W-:Y:S06]  /*144e0*/  BAR.SYNC.DEFER_BLOCKING 0x2, 0x80 ;  /* 0x0082000000007b1d */ /* 0x000fec0000010000 */
[----:B------:R-:W-:Y:S05]  /*144f0*/  @!P0 BRA `(.L_x_333) ;  /* 0x0000000000048947 */ /* 0x000fea0003800000 */
[----:B------:R-:W-:Y:S01]  /*14500*/  BPT.TRAP 0x1 ;  /* 0x000000040000795c */ /* 0x000fe20000300000 */
.L_x_333:
[----:B------:R-:W-:Y:S02]  /*14510*/  VIADD R3, R2, 0x38880 ;  /* 0x0003888002037836 */ /* 0x000fe40000000000 */
[----:B------:R-:W-:-:S03]  /*14520*/  VIADD R24, R24, 0x1 ;  /* 0x0000000118187836 */ /* 0x000fc60000000000 */
[----:B------:R-:W-:Y:S02]  /*14530*/  PRMT R3, R36, 0x654, R3 ;  /* 0x0000065424037816 */ /* 0x000fe40000000003 */
[C---:B------:R-:W-:Y:S02]  /*14540*/  ISETP.NE.AND P0, PT, R24.reuse, 0x2, PT ;  /* 0x000000021800780c */ /* 0x040fe40003f05270 */
[----:B------:R2:W-:Y:S02]  /*14550*/  SYNCS.ARRIVE.TRANS64.RED.A1T0 RZ, [R3+URZ], RZ ;  /* 0x000000ff03ff79a7 */ /* 0x0005e4000810043f */
[----:B------:R-:W-:Y:S02]  /*14560*/  SEL R24, R24, RZ, P0 ;  /* 0x000000ff18187207 */ /* 0x000fe40000000000 */
[----:B--2---:R-:W-:-:S04]  /*14570*/  SEL R3, RZ, 0x1, P0 ;  /* 0x00000001ff037807 */ /* 0x004fc80000000000 */
[----:B------:R-:W-:-:S07]  /*14580*/  LOP3.LUT R28, R28, R3, RZ, 0x3c, !PT ;  /* 0x000000031c1c7212 */ /* 0x000fce00078e3cff */
.L_x_274:
[----:B------:R-:W-:Y:S05]  /*14590*/  BSYNC B7 ;  /* 0x0000000000077941 */ /* 0x000fea0003800000 */
.L_x_272:
[----:B------:R-:W-:-:S13]  /*145a0*/  LOP3.LUT P0, RZ, R25, 0x100, RZ, 0xc0, !PT ;  /* 0x0000010019ff7812 */ /* 0x000fda000780c0ff */
[----:B------:R-:W-:Y:S05]  /*145b0*/  @!P0 BRA `(.L_x_334) ;  /* 0x0000000000248947 */ /* 0x000fea0003800000 */
[----:B------:R-:W2:Y:S08]  /*145c0*/  S2UR UR4, SR_CgaCtaId ;  /* 0x00000000000479c3 */ /* 0x000eb00000008800 */
[----:B------:R-:W-:Y:S01]  /*145d0*/  BAR.SYNC.DEFER_BLOCKING 0x5, 0x180 ;  /* 0x0146000000007b1d */ /* 0x000fe20000010000 */
[----:B------:R-:W-:Y:S01]  /*145e0*/  MOV R17, 0x400 ;  /* 0x0000040000117802 */ /* 0x000fe20000000f00 */
[----:B--2---:R-:W-:-:S05]  /*145f0*/  IMAD.U32 R36, RZ, RZ, UR4 ;  /* 0x00000004ff247e24 */ /* 0x004fca000f8e00ff */
[----:B------:R-:W-:-:S05]  /*14600*/  LEA R17, R36, R17, 0x18 ;  /* 0x0000001124117211 */ /* 0x000fca00078ec0ff */
[----:B------:R-:W2:Y:S02]  /*14610*/  LDS.128 R32, [R17+0x388d0] ;  /* 0x0388d00011207984 */ /* 0x000ea40000000c00 */
[----:B--2---:R-:W-:Y:S01]  /*14620*/  R2UR UR39, R35 ;  /* 0x00000000232772ca */ /* 0x004fe200000e0000 */
[----:B------:R-:W-:Y:S06]  /*14630*/  BAR.ARV 0x4, 0x180 ;  /* 0x0106000000007b1d */ /* 0x000fec0000002000 */
[----:B------:R-:W-:Y:S08]  /*14640*/  BRA `(.L_x_335) ;  /* 0x0000000800a87947 */ /* 0x000ff00003800000 */
.L_x_334:
[----:B------:R-:W0:Y:S01]  /*14650*/  S2R R0, SR_TID.X ;  /* 0x0000000000007919 */ /* 0x000e220000002100 */
[----:B------:R-:W-:Y:S01]  /*14660*/  ULDC UR4, c[0x0][0xc3c] ;  /* 0x00030f0000047ab9 */ /* 0x000fe20000000800 */
[----:B0-----:R-:W-:Y:S01]  /*14670*/  LOP3.LUT R10, R0, 0x1f, RZ, 0xc0, !PT ;  /* 0x0000001f000a7812 */ /* 0x001fe200078ec0ff */
[----:B------:R-:W-:-:S03]  /*14680*/  IMAD.MOV.U32 R0, RZ, RZ, RZ ;  /* 0x000000ffff007224 */ /* 0x000fc600078e00ff */
[C---:B------:R-:W-:Y:S01]  /*14690*/  ISETP.NE.AND P0, PT, R10.reuse, 0x1f, PT ;  /* 0x0000001f0a00780c */ /* 0x040fe20003f05270 */
[----:B------:R-:W-:-:S05]  /*146a0*/  VIADD R7, R10, UR39 ;  /* 0x000000270a077c36 */ /* 0x000fca0008000000 */
[----:B------:R-:W-:Y:S01]  /*146b0*/  ISETP.GE.OR P1, PT, R7, UR4, !P0 ;  /* 0x0000000407007c0c */ /* 0x000fe2000c726670 */
[----:B------:R-:W-:-:S12]  /*146c0*/  ULDC UR4, c[0x0][0xc3c] ;  /* 0x00030f0000047ab9 */ /* 0x000fd80000000800 */
[----:B-1----:R-:W0:Y:S08]  /*146d0*/  @!P1 LDC.64 R2, c[0x0][0xc80] ;  /* 0x00032000ff029b82 */ /* 0x002e300000000a00 */
[----:B------:R-:W1:Y:S01]  /*146e0*/  @!P1 LDC.64 R4, c[0x0][0xc78] ;  /* 0x00031e00ff049b82 */ /* 0x000e620000000a00 */
[----:B0-----:R-:W-:-:S05]  /*146f0*/  @!P1 IMAD.WIDE R2, R7, 0x4, R2 ;  /* 0x0000000407029825 */ /* 0x001fca00078e0202 */
[----:B------:R1:W2:Y:S02]  /*14700*/  @!P1 LDG.E R0, desc[UR52][R2.64] ;  /* 0x0000003402009981 */ /* 0x0002a4000c1e1900 */
[----:B-1----:R-:W-:-:S04]  /*14710*/  @!P1 IMAD.WIDE R2, R7, 0x4, R4 ;  /* 0x0000000407029825 */ /* 0x002fc800078e0204 */
[----:B------:R-:W-:-:S06]  /*14720*/  IMAD.MOV.U32 R5, RZ, RZ, RZ ;  /* 0x000000ffff057224 */ /* 0x000fcc00078e00ff */
[----:B------:R-:W2:Y:S01]  /*14730*/  @!P1 LDG.E R5, desc[UR52][R2.64] ;  /* 0x0000003402059981 */ /* 0x000ea2000c1e1900 */
[C---:B------:R-:W-:Y:S02]  /*14740*/  ISETP.NE.AND P1, PT, R10.reuse, RZ, PT ;  /* 0x000000ff0a00720c */ /* 0x040fe40003f25270 */
[C---:B------:R-:W-:Y:S02]  /*14750*/  ISETP.GE.U32.AND P2, PT, R10.reuse, 0x2, PT ;  /* 0x000000020a00780c */ /* 0x040fe40003f46070 */
[C---:B------:R-:W-:Y:S02]  /*14760*/  ISETP.GE.U32.AND P3, PT, R10.reuse, 0x4, PT ;  /* 0x000000040a00780c */ /* 0x040fe40003f66070 */
[C---:B------:R-:W-:Y:S02]  /*14770*/  ISETP.GE.U32.AND P4, PT, R10.reuse, 0x8, PT ;  /* 0x000000080a00780c */ /* 0x040fe40003f86070 */
[----:B------:R-:W-:Y:S01]  /*14780*/  ISETP.GE.U32.AND P5, PT, R10, 0x10, PT ;  /* 0x000000100a00780c */ /* 0x000fe20003fa6070 */
[----:B--2---:R-:W-:-:S05]  /*14790*/  IMAD R4, R5, R0, RZ ;  /* 0x0000000005047224 */ /* 0x004fca00078e02ff */
[----:B------:R-:W0:Y:S02]  /*147a0*/  SHFL.UP PT, R6, R4, 0x1, RZ ;  /* 0x0420000004067989 */ /* 0x000e2400000e00ff */
[----:B0-----:R-:W-:-:S05]  /*147b0*/  SEL R7, R6, RZ, P1 ;  /* 0x000000ff06077207 */ /* 0x001fca0000800000 */
[----:B------:R-:W-:-:S05]  /*147c0*/  IMAD.IADD R7, R4, 0x1, R7 ;  /* 0x0000000104077824 */ /* 0x000fca00078e0207 */
[----:B------:R-:W0:Y:S02]  /*147d0*/  SHFL.UP PT, R6, R7, 0x2, RZ ;  /* 0x0440000007067989 */ /* 0x000e2400000e00ff */
[----:B0-----:R-:W-:-:S05]  /*147e0*/  SEL R6, R6, RZ, P2 ;  /* 0x000000ff06067207 */ /* 0x001fca0001000000 */
[----:B------:R-:W-:Y:S02]  /*147f0*/  IMAD.IADD R6, R7, 0x1, R6 ;  /* 0x0000000107067824 */ /* 0x000fe400078e0206 */
[----:B------:R-:W-:Y:S04]  /*14800*/  SHFL.IDX PT, R7, R32, RZ, 0x1f ;  /* 0x00001fff20077589 */ /* 0x000fe800000e0000 */
[----:B------:R-:W0:Y:S02]  /*14810*/  SHFL.UP PT, R8, R6, 0x4, RZ ;  /* 0x0480000006087989 */ /* 0x000e2400000e00ff */
[----:B0-----:R-:W-:Y:S02]  /*14820*/  SEL R3, R8, RZ, P3 ;  /* 0x000000ff08037207 */ /* 0x001fe40001800000 */
[----:B------:R-:W-:Y:S03]  /*14830*/  SHFL.IDX PT, R8, R32, 0x1, 0x1f ;  /* 0x00201f0020087f89 */ /* 0x000fe600000e0000 */
[----:B------:R-:W-:-:S05]  /*14840*/  IMAD.IADD R4, R6, 0x1, R3 ;  /* 0x0000000106047824 */ /* 0x000fca00078e0203 */
[----:B------:R-:W0:Y:S02]  /*14850*/  SHFL.UP PT, R2, R4, 0x8, RZ ;  /* 0x0500000004027989 */ /* 0x000e2400000e00ff */
[----:B0-----:R-:W-:-:S05]  /*14860*/  SEL R3, R2, RZ, P4 ;  /* 0x000000ff02037207 */ /* 0x001fca0002000000 */
[----:B------:R-:W-:Y:S02]  /*14870*/  IMAD.IADD R9, R4, 0x1, R3 ;  /* 0x0000000104097824 */ /* 0x000fe400078e0203 */
[----:B------:R-:W0:Y:S03]  /*14880*/  LDC R3, c[0x0][0xc38] ;  /* 0x00030e00ff037b82 */ /* 0x000e260000000800 */
[----:B------:R-:W1:Y:S02]  /*14890*/  SHFL.UP PT, R2, R9, 0x10, RZ ;  /* 0x0600000009027989 */ /* 0x000e6400000e00ff */
[----:B-1----:R-:W-:-:S05]  /*148a0*/  SEL R2, R2, RZ, P5 ;  /* 0x000000ff02027207 */ /* 0x002fca0002800000 */
[----:B------:R-:W-:-:S05]  /*148b0*/  IMAD.IADD R2, R9, 0x1, R2 ;  /* 0x0000000109027824 */ /* 0x000fca00078e0202 */
[----:B------:R-:W0:Y:S02]  /*148c0*/  SHFL.IDX PT, R6, R2, 0x1f, 0x1f ;  /* 0x03e01f0002067f89 */ /* 0x000e2400000e0000 */
[----:B0-----:R-:W-:Y:S02]  /*148d0*/  IMAD R11, R6, R3, RZ ;  /* 0x00000003060b7224 */ /* 0x001fe400078e02ff */
[----:B------:R-:W-:Y:S02]  /*148e0*/  IMAD.MOV.U32 R6, RZ, RZ, RZ ;  /* 0x000000ffff067224 */ /* 0x000fe400078e00ff */
[----:B------:R-:W-:-:S05]  /*148f0*/  IMAD.IADD R8, R8, 0x1, R11 ;  /* 0x0000000108087824 */ /* 0x000fca00078e020b */
[----:B------:R-:W-:-:S13]  /*14900*/  ISETP.GT.AND P6, PT, R8, R7, PT ;  /* 0x000000070800720c */ /* 0x000fda0003fc4270 */
[----:B------:R-:W-:Y:S05]  /*14910*/  @P6 BRA `(.L_x_336) ;  /* 0x0000000000986947 */ /* 0x000fea0003800000 */
.L_x_338:
[----:B------:R-:W-:-:S04]  /*14920*/  UIADD3 UR39, UR39, 0x1f, URZ ;  /* 0x0000001f27277890 */ /* 0x000fc8000fffe03f */
[----:B------:R-:W-:-:S06]  /*14930*/  UISETP.GE.AND UP0, UPT, UR39, UR4, UPT ;  /* 0x000000042700728c */ /* 0x000fcc000bf06270 */
[----:B------:R-:W-:-:S13]  /*14940*/  PLOP3.LUT P6, PT, PT, PT, UP0, 0x40, 0x0 ;  /* 0x000000000000781c */ /* 0x000fda0003fce808 */
[----:B------:R-:W-:Y:S05]  /*14950*/  @!P6 BRA `(.L_x_337) ;  /* 0x0000000400ace947 */ /* 0x000fea0003800000 */
[----:B------:R-:W0:Y:S02]  /*14960*/  S2R R0, SR_TID.X ;  /* 0x0000000000007919 */ /* 0x000e240000002100 */
[----:B0-----:R-:W-:-:S05]  /*14970*/  LOP3.LUT R0, R0, 0x1f, RZ, 0xc0, !PT ;  /* 0x0000001f00007812 */ /* 0x001fca00078ec0ff */
[----:B------:R-:W-:Y:S02]  /*14980*/  VIADD R9, R0, UR39 ;  /* 0x0000002700097c36 */ /* 0x000fe40008000000 */
[----:B------:R-:W-:-:S03]  /*14990*/  IMAD.MOV.U32 R0, RZ, RZ, RZ ;  /* 0x000000ffff007224 */ /* 0x000fc600078e00ff */
[----:B------:R-:W-:-:S13]  /*149a0*/  ISETP.GE.OR P6, PT, R9, UR4, !P0 ;  /* 0x0000000409007c0c */ /* 0x000fda000c7c6670 */
[----:B------:R-:W0:Y:S08]  /*149b0*/  @!P6 LDC.64 R2, c[0x0][0xc80] ;  /* 0x00032000ff02eb82 */ /* 0x000e300000000a00 */
[----:B------:R-:W1:Y:S01]  /*149c0*/  @!P6 LDC.64 R4, c[0x0][0xc78] ;  /* 0x00031e00ff04eb82 */ /* 0x000e620000000a00 */
[----:B0-----:R-:W-:-:S05]  /*149d0*/  @!P6 IMAD.WIDE R2, R9, 0x4, R2 ;  /* 0x000000040902e825 */ /* 0x001fca00078e0202 */
[----:B------:R1:W2:Y:S02]  /*149e0*/  @!P6 LDG.E R0, desc[UR52][R2.64] ;  /* 0x000000340200e981 */ /* 0x0002a4000c1e1900 */
[----:B-1----:R-:W-:-:S04]  /*149f0*/  @!P6 IMAD.WIDE R2, R9, 0x4, R4 ;  /* 0x000000040902e825 */ /* 0x002fc800078e0204 */
[----:B------:R-:W-:-:S06]  /*14a00*/  IMAD.MOV.U32 R5, RZ, RZ, RZ ;  /* 0x000000ffff057224 */ /* 0x000fcc00078e00ff */
[----:B------:R-:W2:Y:S02]  /*14a10*/  @!P6 LDG.E R5, desc[UR52][R2.64] ;  /* 0x000000340205e981 */ /* 0x000ea4000c1e1900 */
[----:B--2---:R-:W-:-:S05]  /*14a20*/  IMAD R11, R5, R0, RZ ;  /* 0x00000000050b7224 */ /* 0x004fca00078e02ff */
        /* <DEDUP_REMOVED lines=14> */
[----:B------:R-:W-:Y:S02]  /*14b10*/  IMAD.IADD R2, R2, 0x1, R3 ;  /* 0x0000000102027824 */ /* 0x000fe400078e0203 */
[----:B------:R-:W0:Y:S03]  /*14b20*/  LDC R3, c[0x0][0xc38] ;  /* 0x00030e00ff037b82 */ /* 0x000e260000000800 */
[----:B------:R-:W0:Y:S02]  /*14b30*/  SHFL.IDX PT, R4, R2, 0x1f, 0x1f ;  /* 0x03e01f0002047f89 */ /* 0x000e2400000e0000 */
[----:B0-----:R-:W-:-:S04]  /*14b40*/  IMAD R11, R4, R3, RZ ;  /* 0x00000003040b7224 */ /* 0x001fc800078e02ff */
[----:B------:R-:W-:-:S05]  /*14b50*/  IMAD.IADD R8, R11, 0x1, R8 ;  /* 0x000000010b087824 */ /* 0x000fca00078e0208 */
[----:B------:R-:W-:-:S13]  /*14b60*/  ISETP.GT.AND P6, PT, R8, R7, PT ;  /* 0x000000070800720c */ /* 0x000fda0003fc4270 */
[----:B------:R-:W-:Y:S05]  /*14b70*/  @!P6 BRA `(.L_x_338) ;  /* 0xfffffffc0068e947 */ /* 0x000fea000383ffff */
.L_x_336:
[----:B------:R-:W-:-:S04]  /*14b80*/  IMAD.IADD R8, R8, 0x1, -R11 ;  /* 0x0000000108087824 */ /* 0x000fc800078e0a0b */
        /* <DEDUP_REMOVED lines=13> */
[----:B------:R-:W0:Y:S01]  /*14c60*/  F2I.FTZ.U32.TRUNC.NTZ R9, R9 ;  /* 0x0000000900097305 */ /* 0x000e22000021f000 */
[----:B-12---:R-:W-:Y:S05]  /*14c70*/  @!P0 BRA `(.L_x_339) ;  /* 0x00000000000c8947 */ /* 0x006fea0003800000 */
[----:B------:R-:W-:-:S06]  /*14c80*/  UIADD3 UR5, UR4, -0x1, URZ ;  /* 0xffffffff04057890 */ /* 0x000fcc000fffe03f */
[----:B------:R-:W-:-:S05]  /*14c90*/  IMAD.U32 R11, RZ, RZ, UR5 ;  /* 0x00000005ff0b7e24 */ /* 0x000fca000f8e00ff */
[----:B------:R1:W2:Y:S02]  /*14ca0*/  SHFL.IDX PT, R6, R2, R11, 0x1f ;  /* 0x00001f0b02067589 */ /* 0x0002a400000e0000 */
.L_x_339:
[----:B--2---:R-:W-:Y:S01]  /*14cb0*/  IMAD R32, R6, R3, R8 ;  /* 0x0000000306207224 */ /* 0x004fe200078e0208 */
[----:B------:R-:W-:Y:S01]  /*14cc0*/  IABS R6, R5 ;  /* 0x0000000500067213 */ /* 0x000fe20000000000 */
[--C-:B0-----:R-:W-:Y:S01]  /*14cd0*/  IMAD.MOV R3, RZ, RZ, -R9.reuse ;  /* 0x000000ffff037224 */ /* 0x101fe200078e0a09 */
[----:B------:R-:W-:Y:S01]  /*14ce0*/  UIADD3 UR39, UR4, UR39, URZ ;  /* 0x0000002704277290 */ /* 0x000fe2000fffe03f */
[----:B-1----:R-:W-:Y:S01]  /*14cf0*/  IMAD.MOV.U32 R2, RZ, RZ, RZ ;  /* 0x000000ffff027224 */ /* 0x002fe200078e00ff */
[----:B------:R-:W0:Y:S01]  /*14d00*/  I2F.RP R8, R6 ;  /* 0x0000000600087306 */ /* 0x000e220000209400 */
[----:B------:R-:W-:Y:S02]  /*14d10*/  IMAD R10, R3, R4, RZ ;  /* 0x00000004030a7224 */ /* 0x000fe400078e02ff */
[----:B------:R-:W-:Y:S02]  /*14d20*/  IMAD.MOV.U32 R3, RZ, RZ, R9 ;  /* 0x000000ffff037224 */ /* 0x000fe400078e0009 */
[----:B------:R-:W-:-:S02]  /*14d30*/  IMAD.IADD R33, R7, 0x1, -R32 ;  /* 0x0000000107217824 */ /* 0x000fc400078e0a20 */
[----:B------:R-:W-:Y:S01]  /*14d40*/  IMAD.HI.U32 R9, R9, R10, R2 ;  /* 0x0000000a09097227 */ /* 0x000fe200078e0002 */
[----:B------:R-:W-:Y:S02]  /*14d50*/  IABS R3, R0 ;  /* 0x0000000000037213 */ /* 0x000fe40000000000 */
[----:B------:R-:W-:-:S03]  /*14d60*/  IABS R2, R33 ;  /* 0x0000002100027213 */ /* 0x000fc60000000000 */
[----:B------:R-:W-:Y:S01]  /*14d70*/  IMAD.MOV R3, RZ, RZ, -R3 ;  /* 0x000000ffff037224 */ /* 0x000fe200078e0a03 */
[----:B0-----:R-:W0:Y:S01]  /*14d80*/  MUFU.RCP R8, R8 ;  /* 0x0000000800087308 */ /* 0x001e220000001000 */
[----:B------:R-:W-:-:S04]  /*14d90*/  IMAD.HI.U32 R7, R9, R2, RZ ;  /* 0x0000000209077227 */ /* 0x000fc800078e00ff */
[----:B------:R-:W-:Y:S02]  /*14da0*/  IMAD R9, R7, R3, R2 ;  /* 0x0000000307097224 */ /* 0x000fe400078e0202 */
[----:B------:R-:W-:-:S03]  /*14db0*/  IMAD.MOV.U32 R2, RZ, RZ, RZ ;  /* 0x000000ffff027224 */ /* 0x000fc600078e00ff */
[----:B------:R-:W-:Y:S01]  /*14dc0*/  ISETP.GT.U32.AND P1, PT, R4, R9, PT ;  /* 0x000000090400720c */ /* 0x000fe20003f24070 */
[----:B0-----:R-:W-:-:S06]  /*14dd0*/  VIADD R3, R8, 0xffffffe ;  /* 0x0ffffffe08037836 */ /* 0x001fcc0000000000 */
[----:B------:R-:W0:Y:S06]  /*14de0*/  F2I.FTZ.U32.TRUNC.NTZ R3, R3 ;  /* 0x0000000300037305 */ /* 0x000e2c000021f000 */
[----:B------:R-:W-:Y:S02]  /*14df0*/  @!P1 IMAD.IADD R9, R9, 0x1, -R4 ;  /* 0x0000000109099824 */ /* 0x000fe400078e0a04 */
[----:B------:R-:W-:Y:S01]  /*14e00*/  @!P1 VIADD R7, R7, 0x1 ;  /* 0x0000000107079836 */ /* 0x000fe20000000000 */
[----:B------:R-:W-:Y:S02]  /*14e10*/  ISETP.NE.AND P1, PT, R0, RZ, PT ;  /* 0x000000ff0000720c */ /* 0x000fe40003f25270 */
[----:B------:R-:W-:Y:S01]  /*14e20*/  ISETP.GE.U32.AND P0, PT, R9, R4, PT ;  /* 0x000000040900720c */ /* 0x000fe20003f06070 */
[----:B0-----:R-:W-:-:S04]  /*14e30*/  IMAD.MOV R9, RZ, RZ, -R3 ;  /* 0x000000ffff097224 */ /* 0x001fc800078e0a03 */
[----:B------:R-:W-:-:S08]  /*14e40*/  IMAD R9, R9, R6, RZ ;  /* 0x0000000609097224 */ /* 0x000fd000078e02ff */
[----:B------:R-:W-:Y:S02]  /*14e50*/  @P0 VIADD R7, R7, 0x1 ;  /* 0x0000000107070836 */ /* 0x000fe40000000000 */
[----:B------:R-:W-:Y:S01]  /*14e60*/  IMAD.HI.U32 R4, R3, R9, R2 ;  /* 0x0000000903047227 */ /* 0x000fe200078e0002 */
[----:B------:R-:W-:-:S04]  /*14e70*/  LOP3.LUT R2, R33, R0, RZ, 0x3c, !PT ;  /* 0x0000000021027212 */ /* 0x000fc800078e3cff */
[----:B------:R-:W-:Y:S02]  /*14e80*/  ISETP.GE.AND P2, PT, R2, RZ, PT ;  /* 0x000000ff0200720c */ /* 0x000fe40003f46270 */
[----:B------:R-:W-:-:S05]  /*14e90*/  IABS R2, R5 ;  /* 0x0000000500027213 */ /* 0x000fca0000000000 */
[----:B------:R-:W-:-:S06]  /*14ea0*/  IMAD.MOV R2, RZ, RZ, -R2 ;  /* 0x000000ffff027224 */ /* 0x000fcc00078e0a02 */
[----:B------:R-:W-:Y:S01]  /*14eb0*/  @!P2 IMAD.MOV R7, RZ, RZ, -R7 ;  /* 0x000000ffff07a224 */ /* 0x000fe200078e0a07 */
[----:B------:R-:W-:-:S04]  /*14ec0*/  @!P1 LOP3.LUT R7, RZ, R0, RZ, 0x33, !PT ;  /* 0x00000000ff079212 */ /* 0x000fc800078e33ff */
[-C--:B------:R-:W-:Y:S01]  /*14ed0*/  IABS R3, R7.reuse ;  /* 0x0000000700037213 */ /* 0x080fe20000000000 */
[----:B------:R-:W-:-:S04]  /*14ee0*/  IMAD R0, R0, R7, RZ ;  /* 0x0000000700007224 */ /* 0x000fc800078e02ff */
[----:B------:R-:W-:-:S04]  /*14ef0*/  IMAD.HI.U32 R4, R4, R3, RZ ;  /* 0x0000000304047227 */ /* 0x000fc800078e00ff */
[----:B------:R-:W-:Y:S01]  /*14f00*/  IMAD R3, R4, R2, R3 ;  /* 0x0000000204037224 */ /* 0x000fe200078e0203 */
[----:B------:R-:W-:Y:S01]  /*14f10*/  LOP3.LUT R2, R7, R5, RZ, 0x3c, !PT ;  /* 0x0000000507027212 */ /* 0x000fe200078e3cff */
[----:B------:R-:W-:-:S03]  /*14f20*/  IMAD.IADD R33, R33, 0x1, -R0 ;  /* 0x0000000121217824 */ /* 0x000fc600078e0a00 */
[----:B------:R-:W-:Y:S02]  /*14f30*/  ISETP.GT.U32.AND P1, PT, R6, R3, PT ;  /* 0x000000030600720c */ /* 0x000fe40003f24070 */
        /* <DEDUP_REMOVED lines=8> */
[--C-:B------:R-:W-:Y:S02]  /*14fc0*/  IMAD.MOV R2, RZ, RZ, -R4.reuse ;  /* 0x000000ffff027224 */ /* 0x100fe400078e0a04 */
[C---:B------:R-:W-:Y:S02]  /*14fd0*/  IMAD R4, R5.reuse, 0x1000000, R4 ;  /* 0x0100000005047824 */ /* 0x040fe400078e0204 */
[----:B------:R-:W-:-:S04]  /*14fe0*/  IMAD R7, R5, R2, R7 ;  /* 0x0000000205077224 */ /* 0x000fc800078e0207 */
[----:B------:R-:W-:Y:S01]  /*14ff0*/  IMAD R34, R7, 0x10000, R4 ;  /* 0x0001000007227824 */ /* 0x000fe200078e0204 */
[----:B------:R-:W-:Y:S06]  /*15000*/  BRA `(.L_x_340) ;  /* 0x0000000000107947 */ /* 0x000fec0003800000 */
.L_x_337:
[----:B------:R-:W-:Y:S01]  /*15010*/  IMAD.MOV.U32 R32, RZ, RZ, R7 ;  /* 0x000000ffff207224 */ /* 0x000fe200078e0007 */
[----:B------:R-:W-:Y:S01]  /*15020*/  ULDC UR39, c[0x0][0xc3c] ;  /* 0x00030f0000277ab9 */ /* 0x000fe20000000800 */
[----:B------:R-:W-:Y:S02]  /*15030*/  IMAD.MOV.U32 R33, RZ, RZ, RZ ;  /* 0x000000ffff217224 */ /* 0x000fe400078e00ff */
[----:B------:R-:W-:-:S07]  /*15040*/  IMAD.MOV.U32 R34, RZ, RZ, RZ ;  /* 0x000000ffff227224 */ /* 0x000fce00078e00ff */
.L_x_340:
[----:B------:R-:W0:Y:S01]  /*15050*/  S2R R0, SR_TID.X ;  /* 0x0000000000007919 */ /* 0x000e220000002100 */
[----:B------:R-:W-:Y:S01]  /*15060*/  IMAD.U32 R35, RZ, RZ, UR39 ;  /* 0x00000027ff237e24 */ /* 0x000fe2000f8e00ff */
[----:B------:R-:W-:Y:S01]  /*15070*/  BAR.SYNC.DEFER_BLOCKING 0x4, 0x180 ;  /* 0x0106000000007b1d */ /* 0x000fe20000010000 */
[----:B0-----:R-:W-:-:S04]  /*15080*/  LOP3.LUT R0, R0, 0x1f, RZ, 0xc0, !PT ;  /* 0x0000001f00007812 */ /* 0x001fc800078ec0ff */
[----:B------:R-:W-:-:S13]  /*15090*/  ISETP.NE.AND P0, PT, R0, RZ, PT ;  /* 0x000000ff0000720c */ /* 0x000fda0003f05270 */
[----:B------:R-:W0:Y:S01]  /*150a0*/  @!P0 S2R R36, SR_CgaCtaId ;  /* 0x0000000000248919 */ /* 0x000e220000008800 */
[----:B------:R-:W-:-:S04]  /*150b0*/  @!P0 MOV R3, 0x400 ;  /* 0x0000040000038802 */ /* 0x000fc80000000f00 */
[----:B0-----:R-:W-:-:S05]  /*150c0*/  @!P0 LEA R17, R36, R3, 0x18 ;  /* 0x0000000324118211 */ /* 0x001fca00078ec0ff */
[----:B------:R0:W-:Y:S01]  /*150d0*/  @!P0 STS.128 [R17+0x388d0], R32 ;  /* 0x0388d02011008388 */ /* 0x0001e20000000c00 */
[----:B------:R-:W-:Y:S06]  /*150e0*/  BAR.ARV 0x5, 0x180 ;  /* 0x0146000000007b1d */ /* 0x000fec0000002000 */
.L_x_335:
[----:B------:R-:W-:Y:S02]  /*150f0*/  ULDC UR4, c[0x0][0xc3c] ;  /* 0x00030f0000047ab9 */ /* 0x000fe40000000800 */
[----:B------:R-:W-:-:S06]  /*15100*/  UISETP.GE.AND UP0, UPT, UR39, UR4, UPT ;  /* 0x000000042700728c */ /* 0x000fcc000bf06270 */
[----:B------:R-:W-:-:S13]  /*15110*/  PLOP3.LUT P0, PT, PT, PT, UP0, 0x80, 0x0 ;  /* 0x000000000000781c */ /* 0x000fda0003f0f008 */
[----:B------:R-:W-:Y:S05]  /*15120*/  @!P0 BRA `(.L_x_341) ;  /* 0xffffffa000148947 */ /* 0x000fea000383ffff */
.L_x_267:
[----:B0-----:R-:W2:Y:S01]  /*15130*/  LDL.LU R0, [R1+0x18] ;  /* 0x0000180001007983 */ /* 0x001ea20000300800 */
[----:B------:R-:W-:Y:S01]  /*15140*/  BSSY B0, `(.L_x_342) ;  /* 0x000000b000007945 */ /* 0x000fe20003800000 */
[----:B------:R-:W0:Y:S01]  /*15150*/  S2R R5, SR_CgaCtaId ;  /* 0x0000000000057919 */ /* 0x000e220000008800 */
[----:B--2---:R-:W-:-:S05]  /*15160*/  VIADD R0, R0, 0x1 ;  /* 0x0000000100007836 */ /* 0x004fca0000000000 */
[----:B-1----:R-:W-:-:S04]  /*15170*/  LEA.HI R2, R0, R0, RZ, 0x1 ;  /* 0x0000000000027211 */ /* 0x002fc800078f08ff */
[----:B------:R-:W-:Y:S02]  /*15180*/  LOP3.LUT R3, R2, 0xfffffffe, RZ, 0xc0, !PT ;  /* 0xfffffffe02037812 */ /* 0x000fe400078ec0ff */
[----:B------:R-:W-:-:S03]  /*15190*/  MOV R2, 0x400 ;  /* 0x0000040000027802 */ /* 0x000fc60000000f00 */
[----:B------:R-:W-:Y:S01]  /*151a0*/  IMAD.IADD R0, R0, 0x1, -R3 ;  /* 0x0000000100007824 */ /* 0x000fe200078e0a03 */
[----:B0-----:R-:W-:-:S04]  /*151b0*/  LEA R7, R5, R2, 0x18 ;  /* 0x0000000205077211 */ /* 0x001fc800078ec0ff */
[----:B------:R-:W-:-:S04]  /*151c0*/  SHF.L.U32 R0, R0, 0x1f, RZ ;  /* 0x0000001f00007819 */ /* 0x000fc800000006ff */
[----:B------:R-:W0:Y:S02]  /*151d0*/  SYNCS.PHASECHK.TRANS64.TRYWAIT P0, [R7+URZ+0x38820], R0 ;  /* 0x03882000070075a7 */ /* 0x000e24000800017f */
[----:B0-----:R-:W-:Y:S05]  /*151e0*/  @!P0 BRA `(.L_x_343) ;  /* 0x0000003c00148947 */ /* 0x001fea0003800000 */
.L_x_460:
[----:B------:R-:W-:Y:S05]  /*151f0*/  BSYNC B0 ;  /* 0x0000000000007941 */ /* 0x000fea0003800000 */
.L_x_342:
[----:B------:R-:W-:-:S03]  /*15200*/  UMOV UR4, 0xffffffff ;  /* 0xffffffff00047882 */ /* 0x000fc60000000000 */
[----:B------:R-:W-:Y:S05]  /*15210*/  BRA.DIV UR4, `(.L_x_344) ;  /* 0x0000003e041c7947 */ /* 0x000fea000b800000 */
[----:B0-----:R-:W0:Y:S02]  /*15220*/  S2R R0, SR_TID.X ;  /* 0x0000000000007919 */ /* 0x001e240000002100 */
[----:B0-----:R-:W-:-:S04]  /*15230*/  SHF.R.U32.HI R0, RZ, 0x5, R0 ;  /* 0x00000005ff007819 */ /* 0x001fc80000011600 */
[----:B------:R-:W-:-:S05]  /*15240*/  LOP3.LUT R0, R0, 0x3, RZ, 0xc0, !PT ;  /* 0x0000000300007812 */ /* 0x000fca00078ec0ff */
[----:B------:R0:W1:Y:S02]  /*15250*/  SHFL.IDX PT, R14, R0, RZ, 0x1f ;  /* 0x00001fff000e7589 */ /* 0x00006400000e0000 */
.L_x_463:
[----:B-1----:R-:W-:Y:S01]  /*15260*/  ISETP.NE.AND P0, PT, R14, RZ, PT ;  /* 0x000000ff0e00720c */ /* 0x002fe20003f05270 */
[----:B------:R-:W-:-:S12]  /*15270*/  BSSY B0, `(.L_x_345) ;  /* 0x000002c000007945 */ /* 0x000fd80003800000 */
[----:B------:R-:W-:Y:S05]  /*15280*/  @P0 BRA `(.L_x_346) ;  /* 0x0000000000a80947 */ /* 0x000fea0003800000 */
[----:B------:R-:W-:-:S03]  /*15290*/  UMOV UR4, 0xffffffff ;  /* 0xffffffff00047882 */ /* 0x000fc60000000000 */
[----:B------:R-:W-:Y:S05]  /*152a0*/  BRA.DIV UR4, `(.L_x_347) ;  /* 0x0000003e042c7947 */ /* 0x000fea000b800000 */
[----:B------:R-:W-:-:S13]  /*152b0*/  ELECT P6, URZ, PT ;  /* 0x00000000003f782f */ /* 0x000fda00038c0000 */
.L_x_466:
[----:B------:R-:W-:Y:S05]  /*152c0*/  @!P6 BRA `(.L_x_346) ;  /* 0x000000000098e947 */ /* 0x000fea0003800000 */
[----:B------:R-:W-:-:S06]  /*152d0*/  ULOP3.LUT UR4, UR42, 0x2, URZ, 0xfc, !UPT ;  /* 0x000000022a047892 */ /* 0x000fcc000f8efc3f */
[----:B0-----:R-:W-:-:S05]  /*152e0*/  IMAD.U32 R0, RZ, RZ, UR4 ;  /* 0x00000004ff007e24 */ /* 0x001fca000f8e00ff */
[----:B------:R-:W-:-:S13]  /*152f0*/  ISETP.NE.AND P0, PT, R0, 0x3, PT ;  /* 0x000000030000780c */ /* 0x000fda0003f05270 */
[----:B------:R-:W-:Y:S05]  /*15300*/  @!P0 BRA `(.L_x_348) ;  /* 0x0000000000048947 */ /* 0x000fea0003800000 */
[----:B------:R-:W-:Y:S01]  /*15310*/  BPT.TRAP 0x1 ;  /* 0x000000040000795c */ /* 0x000fe20000300000 */
.L_x_348:
[----:B------:R-:W-:Y:S01]  /*15320*/  IMAD R5, R24, 0x8, R7 ;  /* 0x0000000818057824 */ /* 0x000fe200078e0207 */
[----:B------:R-:W-:Y:S01]  /*15330*/  SHF.L.U32 R0, R28, 0x1f, RZ ;  /* 0x0000001f1c007819 */ /* 0x000fe200000006ff */
[----:B------:R-:W-:-:S03]  /*15340*/  VIADD R24, R24, 0x1 ;  /* 0x0000000118187836 */ /* 0x000fc60000000000 */
[----:B------:R-:W0:Y:S02]  /*15350*/  SYNCS.PHASECHK.TRANS64.TRYWAIT P1, [R5+URZ+0x38840], R0 ;  /* 0x03884000050075a7 */ /* 0x000e24000802017f */
[----:B------:R-:W-:-:S04]  /*15360*/  ISETP.NE.AND P2, PT, R24, 0x2, PT ;  /* 0x000000021800780c */ /* 0x000fc80003f45270 */
[----:B------:R-:W-:Y:S01]  /*15370*/  SEL R3, RZ, 0x1, P2 ;  /* 0x00000001ff037807 */ /* 0x000fe20001000000 */
[----:B0-----:R-:W-:Y:S08]  /*15380*/  @!P1 BRA `(.L_x_349) ;  /* 0x0000003c00149947 */ /* 0x001ff00003800000 */
.L_x_467:
[----:B------:R-:W-:Y:S02]  /*15390*/  SEL R24, R24, RZ, P2 ;  /* 0x000000ff18187207 */ /* 0x000fe40001000000 */
[----:B------:R-:W-:Y:S01]  /*153a0*/  LOP3.LUT R2, R28, R3, RZ, 0x3c, !PT ;  /* 0x000000031c027212 */ /* 0x000fe200078e3cff */
[----:B------:R-:W-:Y:S06]  /*153b0*/  @!P0 BRA `(.L_x_350) ;  /* 0x0000000000048947 */ /* 0x000fec0003800000 */
[----:B------:R-:W-:Y:S01]  /*153c0*/  BPT.TRAP 0x1 ;  /* 0x000000040000795c */ /* 0x000fe20000300000 */
.L_x_350:
[----:B------:R-:W-:Y:S01]  /*153d0*/  IMAD R3, R24, 0x8, R7 ;  /* 0x0000000818037824 */ /* 0x000fe200078e0207 */
[----:B------:R-:W-:-:S04]  /*153e0*/  SHF.L.U32 R2, R2, 0x1f, RZ ;  /* 0x0000001f02027819 */ /* 0x000fc800000006ff */
[----:B------:R-:W1:Y:S02]  /*153f0*/  SYNCS.PHASECHK.TRANS64.TRYWAIT P1, [R3+URZ+0x38840], R2 ;  /* 0x03884002030075a7 */ /* 0x000e64000802017f */
[----:B-1----:R-:W-:Y:S05]  /*15400*/  @!P1 BRA `(.L_x_351) ;  /* 0x0000003c00089947 */ /* 0x002fea0003800000 */
.L_x_468:
[----:B------:R-:W-:Y:S05]  /*15410*/  @!P0 BRA `(.L_x_352) ;  /* 0x0000000000048947 */ /* 0x000fea0003800000 */
[----:B------:R-:W-:Y:S01]  /*15420*/  BPT.TRAP 0x1 ;  /* 0x000000040000795c */ /* 0x000fe20000300000 */
.L_x_352:
[----:B------:R-:W2:Y:S02]  /*15430*/  SYNCS.PHASECHK.TRANS64.TRYWAIT P1, [R5+URZ+0x38860], R0 ;  /* 0x03886000050075a7 */ /* 0x000ea4000802017f */
[----:B--2---:R-:W-:Y:S05]  /*15440*/  @!P1 BRA `(.L_x_353) ;  /* 0x0000003c000c9947 */ /* 0x004fea0003800000 */
.L_x_469:
[----:B------:R-:W-:Y:S05]  /*15450*/  @!P0 BRA `(.L_x_354) ;  /* 0x0000000000048947 */ /* 0x000fea0003800000 */
[----:B------:R-:W-:Y:S01]  /*15460*/  BPT.TRAP 0x1 ;  /* 0x000000040000795c */ /* 0x000fe20000300000 */
.L_x_354:
[----:B------:R-:W3:Y:S02]  /*15470*/  SYNCS.PHASECHK.TRANS64.TRYWAIT P1, [R3+URZ+0x38860], R2 ;  /* 0x03886002030075a7 */ /* 0x000ee4000802017f */
[----:B---3--:R-:W-:Y:S05]  /*15480*/  @!P1 BRA `(.L_x_355) ;  /* 0x0000003c00109947 */ /* 0x008fea0003800000 */
.L_x_470:
[----:B------:R-:W-:Y:S05]  /*15490*/  @!P0 BRA `(.L_x_356) ;  /* 0x0000000000048947 */ /* 0x000fea0003800000 */
[----:B------:R-:W-:Y:S01]  /*154a0*/  BPT.TRAP 0x1 ;  /* 0x000000040000795c */ /* 0x000fe20000300000 */
.L_x_356:
[----:B------:R-:W4:Y:S02]  /*154b0*/  SYNCS.PHASECHK.TRANS64.TRYWAIT P1, [R5+URZ+0x38880], R0 ;  /* 0x03888000050075a7 */ /* 0x000f24000802017f */
[----:B----4-:R-:W-:Y:S05]  /*154c0*/  @!P1 BRA `(.L_x_357) ;  /* 0x0000003c00149947 */ /* 0x010fea0003800000 */
.L_x_471:
[----:B------:R-:W-:Y:S05]  /*154d0*/  @!P0 BRA `(.L_x_358) ;  /* 0x0000000000048947 */ /* 0x000fea0003800000 */
[----:B------:R-:W-:Y:S01]  /*154e0*/  BPT.TRAP 0x1 ;  /* 0x000000040000795c */ /* 0x000fe20000300000 */
.L_x_358:
[----:B------:R0:W0:Y:S02]  /*154f0*/  SYNCS.PHASECHK.TRANS64.TRYWAIT P0, [R3+URZ+0x38880], R2 ;  /* 0x03888002030075a7 */ /* 0x000024000800017f */
[----:B0-----:R-:W-:Y:S05]  /*15500*/  @!P0 NANOSLEEP.SYNCS 0x989680 ;  /* 0x009896800000895d */ /* 0x001fea0003900000 */
[----:B------:R-:W0:Y:S02]  /*15510*/  @!P0 SYNCS.PHASECHK.TRANS64 P0, [R3+URZ+0x38880], R2 ;  /* 0x03888002030085a7 */ /* 0x000e24000800007f */
[----:B0-----:R-:W-:Y:S05]  /*15520*/  @!P0 BRA `(.L_x_358) ;  /* 0xfffffffc00f08947 */ /* 0x001fea000383ffff */
.L_x_346:
[----:B------:R-:W-:Y:S05]  /*15530*/  BSYNC B0 ;  /* 0x0000000000007941 */ /* 0x000fea0003800000 */
.L_x_345:
[----:B------:R-:W-:Y:S05]  /*15540*/  EXIT ;  /* 0x000000000000794d */ /* 0x000fea0003800000 */
.L_x_215:
[----:B0-----:R-:W-:-:S04]  /*15550*/  IMAD.U32 R3, RZ, RZ, UR51 ;  /* 0x00000033ff037e24 */ /* 0x001fc8000f8e00ff */
[----:B------:R0:W1:Y:S03]  /*15560*/  SYNCS.PHASECHK.TRANS64.TRYWAIT P0, [R3+URZ+0x38800], R2 ;  /* 0x03880002030075a7 */ /* 0x000066000800017f */
[----:B-1----:R-:W-:Y:S05]  /*15570*/  @!P0 NANOSLEEP.SYNCS 0x989680 ;  /* 0x009896800000895d */ /* 0x002fea0003900000 */
[----:B------:R-:W1:Y:S02]  /*15580*/  @!P0 SYNCS.PHASECHK.TRANS64 P0, [R3+URZ+0x38800], R2 ;  /* 0x03880002030085a7 */ /* 0x000e64000800007f */
[----:B-1----:R-:W-:Y:S05]  /*15590*/  @!P0 BRA `(.L_x_215) ;  /* 0xfffffffc00ec8947 */ /* 0x002fea000383ffff */
[----:B------:R-:W-:Y:S05]  /*155a0*/  BRA `(.L_x_359) ;  /* 0xfffffec800b47947 */ /* 0x000fea000383ffff */
.L_x_219:
[----:B0-----:R-:W-:-:S04]  /*155b0*/  IMAD.U32 R3, RZ, RZ, UR55 ;  /* 0x00000037ff037e24 */ /* 0x001fc8000f8e00ff */
[----:B------:R0:W2:Y:S03]  /*155c0*/  SYNCS.PHASECHK.TRANS64.TRYWAIT P1, [R3+URZ+0x38830], R6 ;  /* 0x03883006030075a7 */ /* 0x0000a6000802017f */
[----:B--2---:R-:W-:Y:S05]  /*155d0*/  @!P1 NANOSLEEP.SYNCS 0x989680 ;  /* 0x009896800000995d */ /* 0x004fea0003900000 */
[----:B------:R-:W2:Y:S02]  /*155e0*/  @!P1 SYNCS.PHASECHK.TRANS64 P1, [R3+URZ+0x38830], R6 ;  /* 0x03883006030095a7 */ /* 0x000ea4000802007f */
[----:B--2---:R-:W-:Y:S05]  /*155f0*/  @!P1 BRA `(.L_x_219) ;  /* 0xfffffffc00ec9947 */ /* 0x004fea000383ffff */
[----:B------:R-:W-:Y:S05]  /*15600*/  BRA `(.L_x_218) ;  /* 0xfffffec800d87947 */ /* 0x000fea000383ffff */
.L_x_224:
[----:B-1----:R-:W-:-:S04]  /*15610*/  IMAD.U32 R7, RZ, RZ, UR55 ;  /* 0x00000037ff077e24 */ /* 0x002fc8000f8e00ff */
[----:B------:R1:W2:Y:S03]  /*15620*/  SYNCS.PHASECHK.TRANS64.TRYWAIT P1, [R7+URZ+0x38850], R6 ;  /* 0x03885006070075a7 */ /* 0x0002a6000802017f */
[----:B--2---:R-:W-:Y:S05]  /*15630*/  @!P1 NANOSLEEP.SYNCS 0x989680 ;  /* 0x009896800000995d */ /* 0x004fea0003900000 */
[----:B------:R-:W2:Y:S02]  /*15640*/  @!P1 SYNCS.PHASECHK.TRANS64 P1, [R7+URZ+0x38850], R6 ;  /* 0x03885006070095a7 */ /* 0x000ea4000802007f */
[----:B--2---:R-:W-:Y:S05]  /*15650*/  @!P1 BRA `(.L_x_224) ;  /* 0xfffffffc00ec9947 */ /* 0x004fea000383ffff */
[----:B------:R-:W-:Y:S05]  /*15660*/  BRA `(.L_x_223) ;  /* 0xfffffef0003c7947 */ /* 0x000fea000383ffff */
.L_x_230:
[----:B0-----:R-:W-:Y:S02]  /*15670*/  IMAD.U32 R2, RZ, RZ, UR49 ;  /* 0x00000031ff027e24 */ /* 0x001fe4000f8e00ff */
[----:B------:R-:W-:-:S04]  /*15680*/  IMAD.U32 R7, RZ, RZ, UR56 ;  /* 0x00000038ff077e24 */ /* 0x000fc8000f8e00ff */
[----:B------:R0:W1:Y:S03]  /*15690*/  SYNCS.PHASECHK.TRANS64.TRYWAIT P1, [R2+URZ+0x38830], R7 ;  /* 0x03883007020075a7 */ /* 0x000066000802017f */
[----:B-1----:R-:W-:Y:S05]  /*156a0*/  @!P1 NANOSLEEP.SYNCS 0x989680 ;  /* 0x009896800000995d */ /* 0x002fea0003900000 */
[----:B------:R-:W1:Y:S02]  /*156b0*/  @!P1 SYNCS.PHASECHK.TRANS64 P1, [R2+URZ+0x38830], R7 ;  /* 0x03883007020095a7 */ /* 0x000e64000802007f */
[----:B-1----:R-:W-:Y:S05]  /*156c0*/  @!P1 BRA `(.L_x_230) ;  /* 0xfffffffc00e89947 */ /* 0x002fea000383ffff */
[----:B------:R-:W-:Y:S05]  /*156d0*/  BRA `(.L_x_229) ;  /* 0xfffffef400287947 */ /* 0x000fea000383ffff */
.L_x_235:
[----:B0-----:R-:W-:Y:S02]  /*156e0*/  IMAD.U32 R5, RZ, RZ, UR49 ;  /* 0x00000031ff057e24 */ /* 0x001fe4000f8e00ff */
[----:B------:R-:W-:-:S04]  /*156f0*/  IMAD.U32 R6, RZ, RZ, UR56 ;  /* 0x00000038ff067e24 */ /* 0x000fc8000f8e00ff */
[----:B------:R0:W1:Y:S03]  /*15700*/  SYNCS.PHASECHK.TRANS64.TRYWAIT P1, [R5+URZ+0x38850], R6 ;  /* 0x03885006050075a7 */ /* 0x000066000802017f */
[----:B-1----:R-:W-:Y:S05]  /*15710*/  @!P1 NANOSLEEP.SYNCS 0x989680 ;  /* 0x009896800000995d */ /* 0x002fea0003900000 */
[----:B------:R-:W1:Y:S02]  /*15720*/  @!P1 SYNCS.PHASECHK.TRANS64 P1, [R5+URZ+0x38850], R6 ;  /* 0x03885006050095a7 */ /* 0x000e64000802007f */
[----:B-1----:R-:W-:Y:S05]  /*15730*/  @!P1 BRA `(.L_x_235) ;  /* 0xfffffffc00e89947 */ /* 0x002fea000383ffff */
[----:B------:R-:W-:Y:S05]  /*15740*/  BRA `(.L_x_234) ;  /* 0xffffff1800c47947 */ /* 0x000fea000383ffff */
.L_x_283:
[----:B------:R-:W1:Y:S01]  /*15750*/  S2R R20, SR_TID.X ;  /* 0x0000000000147919 */ /* 0x000e620000002100 */
[----:B------:R-:W-:Y:S02]  /*15760*/  IMAD.MOV.U32 R12, RZ, RZ, RZ ;  /* 0x000000ffff0c7224 */ /* 0x000fe400078e00ff */
[----:B------:R-:W-:Y:S02]  /*15770*/  IMAD.MOV.U32 R11, RZ, RZ, 0x1f ;  /* 0x0000001fff0b7424 */ /* 0x000fe400078e00ff */
[----:B------:R-:W-:Y:S01]  /*15780*/  IMAD.MOV.U32 R15, RZ, RZ, -0x1 ;  /* 0xffffffffff0f7424 */ /* 0x000fe200078e00ff */
[----:B-1----:R-:W-:-:S04]  /*15790*/  SHF.R.U32.HI R8, RZ, 0x5, R20 ;  /* 0x00000005ff087819 */ /* 0x002fc80000011614 */
[----:B------:R-:W-:-:S05]  /*157a0*/  LOP3.LUT R8, R8, 0x3, RZ, 0xc0, !PT ;  /* 0x0000000308087812 */ /* 0x000fca00078ec0ff */
[----:B------:R-:W-:-:S07]  /*157b0*/  IMAD.MOV.U32 R13, RZ, RZ, R8 ;  /* 0x000000ffff0d7224 */ /* 0x000fce00078e0008 */
[----:B0----5:R-:W-:Y:S05]  /*157c0*/  WARPSYNC.COLLECTIVE R15, `(.L_x_360) ;  /* 0x000000000f087348 */ /* 0x021fea0003c00000 */
[----:B------:R1:W2:Y:S02]  /*157d0*/  SHFL.IDX P6, R14, R13, R12, R11 ;  /* 0x0000000c0d0e7389 */ /* 0x0002a400000c000b */
[----:B012--5:R-:W-:Y:S01]  /*157e0*/  ENDCOLLECTIVE ;  /* 0x000000000000791b */ /* 0x027fe20003800000 */
.L_x_360:
[----:B------:R-:W-:Y:S05]  /*157f0*/  BRA `(.L_x_361) ;  /* 0xffffffa800c47947 */ /* 0x000fea000383ffff */
.L_x_286:
[----:B-1----:R1:W2:Y:S02]  /*15800*/  SYNCS.PHASECHK.TRANS64.TRYWAIT P0, [R6+URZ+0x38880], R20 ;  /* 0x03888014060075a7 */ /* 0x0022a4000800017f */
[----:B--2---:R-:W-:Y:S05]  /*15810*/  @!P0 NANOSLEEP.SYNCS 0x989680 ;  /* 0x009896800000895d */ /* 0x004fea0003900000 */
[----:B------:R-:W2:Y:S02]  /*15820*/  @!P0 SYNCS.PHASECHK.TRANS64 P0, [R6+URZ+0x38880], R20 ;  /* 0x03888014060085a7 */ /* 0x000ea4000800007f */
[----:B--2---:R-:W-:Y:S05]  /*15830*/  @!P0 BRA `(.L_x_286) ;  /* 0xfffffffc00f08947 */ /* 0x004fea000383ffff */
[----:B------:R-:W-:Y:S05]  /*15840*/  BRA `(.L_x_362) ;  /* 0xffffffa800e47947 */ /* 0x000fea000383ffff */
.L_x_287:
        /* <DEDUP_REMOVED lines=8> */
.L_x_364:
[----:B------:R-:W-:Y:S05]  /*158d0*/  BSYNC B0 ;  /* 0x0000000000007941 */ /* 0x000fea0003800000 */
.L_x_363:
[----:B------:R-:W-:Y:S01]  /*158e0*/  IMAD.MOV.U32 R13, RZ, RZ, R7 ;  /* 0x000000ffff0d7224 */ /* 0x000fe200078e0007 */
[----:B------:R-:W0:Y:S01]  /*158f0*/  LDC R34, c[0x0][0x2f4] ;  /* 0x0000bd00ff227b82 */ /* 0x000e220000000800 */
[----:B------:R-:W-:Y:S01]  /*15900*/  IMAD.MOV.U32 R12, RZ, RZ, RZ ;  /* 0x000000ffff0c7224 */ /* 0x000fe200078e00ff */
[----:B------:R-:W-:Y:S01]  /*15910*/  LOP3.LUT R21, R27, 0x80, RZ, 0xfc, !PT ;  /* 0x000000801b157812 */ /* 0x000fe200078efcff */
[----:B------:R-:W-:Y:S01]  /*15920*/  IMAD.MOV.U32 R11, RZ, RZ, 0x181f ;  /* 0x0000181fff0b7424 */ /* 0x000fe200078e00ff */
[C---:B------:R-:W-:Y:S01]  /*15930*/  ISETP.GE.AND P3, PT, R18.reuse, 0x11, PT ;  /* 0x000000111200780c */ /* 0x040fe20003f66270 */
[----:B------:R-:W-:Y:S01]  /*15940*/  IMAD.MOV.U32 R15, RZ, RZ, -0x1 ;  /* 0xffffffffff0f7424 */ /* 0x000fe200078e00ff */
[----:B------:R-:W-:Y:S01]  /*15950*/  LOP3.LUT R25, R25, 0xffffffdf, RZ, 0xc0, !PT ;  /* 0xffffffdf19197812 */ /* 0x000fe200078ec0ff */
[----:B------:R-:W-:Y:S01]  /*15960*/  IMAD.MOV.U32 R3, RZ, RZ, R14 ;  /* 0x000000ffff037224 */ /* 0x000fe200078e000e */
[----:B------:R-:W-:Y:S01]  /*15970*/  ISETP.GE.AND P5, PT, R18, 0x31, PT ;  /* 0x000000311200780c */ /* 0x000fe20003fa6270 */
[----:B------:R-:W-:-:S12]  /*15980*/  IMAD.IADD R5, R17, 0x1, R5 ;  /* 0x0000000111057824 */ /* 0x000fd800078e0205 */
[----:B0-----:R-:W-:Y:S05]  /*15990*/  WARPSYNC.COLLECTIVE R15, `(.L_x_365) ;  /* 0x000000000f087348 */ /* 0x001fea0003c00000 */
[----:B------:R1:W2:Y:S02]  /*159a0*/  SHFL.IDX P6, R14, R13, R12, R11 ;  /* 0x0000000c0d0e7389 */ /* 0x0002a400000c000b */
[----:B012---:R-:W-:Y:S01]  /*159b0*/  ENDCOLLECTIVE ;  /* 0x000000000000791b */ /* 0x007fe20003800000 */
.L_x_365:
[C---:B------:R-:W-:Y:S02]  /*159c0*/  ISETP.GE.AND P4, PT, R18.reuse, 0x41, PT ;  /* 0x000000411200780c */ /* 0x040fe40003f86270 */
[----:B------:R-:W-:Y:S02]  /*159d0*/  @P3 LOP3.LUT R25, R25, 0x20, RZ, 0xfc, !PT ;  /* 0x0000002019193812 */ /* 0x000fe400078efcff */
[C---:B------:R-:W-:Y:S02]  /*159e0*/  ISETP.GE.AND P3, PT, R18.reuse, 0x51, PT ;  /* 0x000000511200780c */ /* 0x040fe40003f66270 */
[----:B------:R-:W-:Y:S02]  /*159f0*/  LOP3.LUT R25, R25, 0xffffffef, RZ, 0xc0, !PT ;  /* 0xffffffef19197812 */ /* 0x000fe400078ec0ff */
[----:B------:R-:W-:Y:S01]  /*15a00*/  ISETP.GE.AND P1, PT, R27, R34, PT ;  /* 0x000000221b00720c */ /* 0x000fe20003f26270 */
[----:B------:R-:W-:Y:S02]  /*15a10*/  IMAD.MOV.U32 R13, RZ, RZ, R8 ;  /* 0x000000ffff0d7224 */ /* 0x000fe400078e0008 */
[----:B------:R-:W-:Y:S01]  /*15a20*/  IMAD.MOV.U32 R12, RZ, RZ, 0x1 ;  /* 0x00000001ff0c7424 */ /* 0x000fe200078e00ff */
[----:B------:R-:W-:Y:S01]  /*15a30*/  ISETP.LT.OR P2, PT, R18, 0x1, P1 ;  /* 0x000000011200780c */ /* 0x000fe20000f41670 */
[----:B------:R-:W-:-:S12]  /*15a40*/  IMAD.MOV.U32 R2, RZ, RZ, R14 ;  /* 0x000000ffff027224 */ /* 0x000fd800078e000e */
[----:B------:R-:W-:Y:S05]  /*15a50*/  WARPSYNC.COLLECTIVE R15, `(.L_x_366) ;  /* 0x000000000f087348 */ /* 0x000fea0003c00000 */
[----:B------:R0:W1:Y:S02]  /*15a60*/  SHFL.IDX P6, R14, R13, R12, R11 ;  /* 0x0000000c0d0e7389 */ /* 0x00006400000c000b */
[----:B01----:R-:W-:Y:S01]  /*15a70*/  ENDCOLLECTIVE ;  /* 0x000000000000791b */ /* 0x003fe20003800000 */
.L_x_366:
[----:B------:R-:W-:-:S05]  /*15a80*/  IADD3 R2, P0, R27, R2, RZ ;  /* 0x000000021b027210 */ /* 0x000fca0007f1e0ff */
        /* <DEDUP_REMOVED lines=13> */
.L_x_367:
[----:B------:R-:W-:Y:S02]  /*15b60*/  IMAD.MOV.U32 R13, RZ, RZ, R8 ;  /* 0x000000ffff0d7224 */ /* 0x000fe400078e0008 */
[----:B------:R-:W-:Y:S02]  /*15b70*/  IMAD.MOV.U32 R12, RZ, RZ, 0x2 ;  /* 0x00000002ff0c7424 */ /* 0x000fe400078e00ff */
[----:B------:R-:W-:-:S07]  /*15b80*/  IMAD.MOV.U32 R2, RZ, RZ, R14 ;  /* 0x000000ffff027224 */ /* 0x000fce00078e000e */
[----:B------:R-:W-:Y:S05]  /*15b90*/  WARPSYNC.COLLECTIVE R15, `(.L_x_368) ;  /* 0x000000000f087348 */ /* 0x000fea0003c00000 */
[----:B------:R0:W1:Y:S02]  /*15ba0*/  SHFL.IDX P6, R14, R13, R12, R11 ;  /* 0x0000000c0d0e7389 */ /* 0x00006400000c000b */
[----:B01----:R-:W-:Y:S01]  /*15bb0*/  ENDCOLLECTIVE ;  /* 0x000000000000791b */ /* 0x003fe20003800000 */
.L_x_368:
[----:B------:R-:W-:-:S05]  /*15bc0*/  IADD3 R2, P2, R27, R2, RZ ;  /* 0x000000021b027210 */ /* 0x000fca0007f5e0ff */
        /* <DEDUP_REMOVED lines=13> */
.L_x_369:
[----:B------:R-:W-:Y:S02]  /*15ca0*/  IMAD.MOV.U32 R13, RZ, RZ, R8 ;  /* 0x000000ffff0d7224 */ /* 0x000fe400078e0008 */
[----:B------:R-:W-:Y:S02]  /*15cb0*/  IMAD.MOV.U32 R12, RZ, RZ, 0x3 ;  /* 0x00000003ff0c7424 */ /* 0x000fe400078e00ff */
[----:B------:R-:W-:-:S07]  /*15cc0*/  IMAD.MOV.U32 R2, RZ, RZ, R14 ;  /* 0x000000ffff027224 */ /* 0x000fce00078e000e */
[----:B------:R-:W-:Y:S05]  /*15cd0*/  WARPSYNC.COLLECTIVE R15, `(.L_x_370) ;  /* 0x000000000f087348 */ /* 0x000fea0003c00000 */
[----:B------:R0:W1:Y:S02]  /*15ce0*/  SHFL.IDX P6, R14, R13, R12, R11 ;  /* 0x0000000c0d0e7389 */ /* 0x00006400000c000b */
[----:B01----:R-:W-:Y:S01]  /*15cf0*/  ENDCOLLECTIVE ;  /* 0x000000000000791b */ /* 0x003fe20003800000 */
.L_x_370:
        /* <DEDUP_REMOVED lines=14> */
.L_x_371:
[----:B------:R-:W-:Y:S02]  /*15de0*/  IMAD.MOV.U32 R13, RZ, RZ, R8 ;  /* 0x000000ffff0d7224 */ /* 0x000fe400078e0008 */
[----:B------:R-:W-:Y:S02]  /*15df0*/  IMAD.MOV.U32 R12, RZ, RZ, 0x4 ;  /* 0x00000004ff0c7424 */ /* 0x000fe400078e00ff */
[----:B------:R-:W-:-:S07]  /*15e00*/  IMAD.MOV.U32 R2, RZ, RZ, R14 ;  /* 0x000000ffff027224 */ /* 0x000fce00078e000e */
[----:B------:R-:W-:Y:S05]  /*15e10*/  WARPSYNC.COLLECTIVE R15, `(.L_x_372) ;  /* 0x000000000f087348 */ /* 0x000fea0003c00000 */
[----:B------:R0:W1:Y:S02]  /*15e20*/  SHFL.IDX P6, R14, R13, R12, R11 ;  /* 0x0000000c0d0e7389 */ /* 0x00006400000c000b */
[----:B01----:R-:W-:Y:S01]  /*15e30*/  ENDCOLLECTIVE ;  /* 0x000000000000791b */ /* 0x003fe20003800000 */
.L_x_372:
        /* <DEDUP_REMOVED lines=14> */
.L_x_373:
[----:B------:R-:W-:Y:S02]  /*15f20*/  IMAD.MOV.U32 R13, RZ, RZ, R8 ;  /* 0x000000ffff0d7224 */ /* 0x000fe400078e0008 */
[----:B------:R-:W-:Y:S02]  /*15f30*/  IMAD.MOV.U32 R12, RZ, RZ, 0x5 ;  /* 0x00000005ff0c7424 */ /* 0x000fe400078e00ff */
[----:B------:R-:W-:-:S07]  /*15f40*/  IMAD.MOV.U32 R2, RZ, RZ, R14 ;  /* 0x000000ffff027224 */ /* 0x000fce00078e000e */
[----:B------:R-:W-:Y:S05]  /*15f50*/  WARPSYNC.COLLECTIVE R15, `(.L_x_374) ;  /* 0x000000000f087348 */ /* 0x000fea0003c00000 */
[----:B------:R0:W1:Y:S02]  /*15f60*/  SHFL.IDX P6, R14, R13, R12, R11 ;  /* 0x0000000c0d0e7389 */ /* 0x00006400000c000b */
[----:B01----:R-:W-:Y:S01]  /*15f70*/  ENDCOLLECTIVE ;  /* 0x000000000000791b */ /* 0x003fe20003800000 */
.L_x_374:
        /* <DEDUP_REMOVED lines=14> */
.L_x_375:
[----:B------:R-:W-:Y:S02]  /*16060*/  IMAD.MOV.U32 R13, RZ, RZ, R8 ;  /* 0x000000ffff0d7224 */ /* 0x000fe400078e0008 */
[----:B------:R-:W-:Y:S02]  /*16070*/  IMAD.MOV.U32 R12, RZ, RZ, 0x6 ;  /* 0x00000006ff0c7424 */ /* 0x000fe400078e00ff */
[----:B------:R-:W-:-:S07]  /*16080*/  IMAD.MOV.U32 R2, RZ, RZ, R14 ;  /* 0x000000ffff027224 */ /* 0x000fce00078e000e */
[----:B------:R-:W-:Y:S05]  /*16090*/  WARPSYNC.COLLECTIVE R15, `(.L_x_376) ;  /* 0x000000000f087348 */ /* 0x000fea0003c00000 */
[----:B------:R0:W1:Y:S02]  /*160a0*/  SHFL.IDX P6, R14, R13, R12, R11 ;  /* 0x0000000c0d0e7389 */ /* 0x00006400000c000b */
[----:B01----:R-:W-:Y:S01]  /*160b0*/  ENDCOLLECTIVE ;  /* 0x000000000000791b */ /* 0x003fe20003800000 */
.L_x_376:
        /* <DEDUP_REMOVED lines=14> */
.L_x_377:
[----:B------:R-:W-:Y:S02]  /*161a0*/  IMAD.MOV.U32 R13, RZ, RZ, R8 ;  /* 0x000000ffff0d7224 */ /* 0x000fe400078e0008 */
[----:B------:R-:W-:Y:S02]  /*161b0*/  IMAD.MOV.U32 R12, RZ, RZ, 0x7 ;  /* 0x00000007ff0c7424 */ /* 0x000fe400078e00ff */
[----:B------:R-:W-:-:S07]  /*161c0*/  IMAD.MOV.U32 R2, RZ, RZ, R14 ;  /* 0x000000ffff027224 */ /* 0x000fce00078e000e */
[----:B------:R-:W-:Y:S05]  /*161d0*/  WARPSYNC.COLLECTIVE R15, `(.L_x_378) ;  /* 0x000000000f087348 */ /* 0x000fea0003c00000 */
[----:B------:R0:W1:Y:S02]  /*161e0*/  SHFL.IDX P6, R14, R13, R12, R11 ;  /* 0x0000000c0d0e7389 */ /* 0x00006400000c000b */
[----:B01----:R-:W-:Y:S01]  /*161f0*/  ENDCOLLECTIVE ;  /* 0x000000000000791b */ /* 0x003fe20003800000 */
.L_x_378:
[----:B------:R-:W-:-:S05]  /*16200*/  IADD3 R2, P2, R27, R2, RZ ;  /* 0x000000021b027210 */ /* 0x000fca0007f5e0ff */
        /* <DEDUP_REMOVED lines=12> */
.L_x_379:
[----:B------:R-:W-:Y:S01]  /*162d0*/  @!PT LDS RZ, [RZ] ;  /* 0x00000000fffff984 */ /* 0x000fe20000000800 */
[----:B------:R-:W-:Y:S01]  /*162e0*/  @!PT LDS RZ, [RZ] ;  /* 0x00000000fffff984 */ /* 0x000fe20000000800 */
[----:B------:R-:W-:Y:S01]  /*162f0*/  @!PT LDS RZ, [RZ] ;  /* 0x00000000fffff984 */ /* 0x000fe20000000800 */
[----:B------:R0:W-:Y:S01]  /*16300*/  LDGSTS.E.BYPASS.LTC128B.128 [R5+0x17400], desc[UR52][R2.64+0x80], !P2 ;  /* 0x1740008002057fae */ /* 0x0001e2000d101d74 */
[C---:B------:R-:W-:Y:S02]  /*16310*/  ISETP.GE.AND P2, PT, R18.reuse, 0x21, PT ;  /* 0x000000211200780c */ /* 0x040fe40003f46270 */
[----:B------:R-:W-:Y:S01]  /*16320*/  ISETP.GE.AND P6, PT, R18, 0x71, PT ;  /* 0x000000711200780c */ /* 0x000fe20003fc6270 */
[----:B0-----:R-:W-:-:S10]  /*16330*/  IMAD.MOV.U32 R2, RZ, RZ, R14 ;  /* 0x000000ffff027224 */ /* 0x001fd400078e000e */
[----:B------:R-:W-:Y:S02]  /*16340*/  @P2 LOP3.LUT R25, R25, 0x10, RZ, 0xfc, !PT ;  /* 0x0000001019192812 */ /* 0x000fe400078efcff */
[----:B------:R-:W-:Y:S02]  /*16350*/  ISETP.GE.AND P2, PT, R18, 0x61, PT ;  /* 0x000000611200780c */ /* 0x000fe40003f46270 */
[----:B------:R-:W-:-:S04]  /*16360*/  LOP3.LUT R25, R25, 0xffffffbf, RZ, 0xc0, !PT ;  /* 0xffffffbf19197812 */ /* 0x000fc800078ec0ff */
[----:B------:R-:W-:Y:S01]  /*16370*/  @P6 LOP3.LUT R25, R25, 0x40, RZ, 0xfc, !PT ;  /* 0x0000004019196812 */ /* 0x000fe200078efcff */
[----:B------:R-:W-:Y:S06]  /*16380*/  BRA `(.L_x_380) ;  /* 0xffffffa400ac7947 */ /* 0x000fec000383ffff */
.L_x_292:
[----:B---3--:R3:W4:Y:S02]  /*16390*/  SYNCS.PHASECHK.TRANS64.TRYWAIT P0, [R6+URZ+0x38840], R20 ;  /* 0x03884014060075a7 */ /* 0x008724000800017f */
[----:B----4-:R-:W-:Y:S05]  /*163a0*/  @!P0 NANOSLEEP.SYNCS 0x989680 ;  /* 0x009896800000895d */ /* 0x010fea0003900000 */
[----:B------:R-:W4:Y:S02]  /*163b0*/  @!P0 SYNCS.PHASECHK.TRANS64 P0, [R6+URZ+0x38840], R20 ;  /* 0x03884014060085a7 */ /* 0x000f24000800007f */
[----:B----4-:R-:W-:Y:S05]  /*163c0*/  @!P0 BRA `(.L_x_292) ;  /* 0xfffffffc00f08947 */ /* 0x010fea000383ffff */
[----:B------:R-:W-:Y:S05]  /*163d0*/  BRA `(.L_x_381) ;  /* 0xffffffa800087947 */ /* 0x000fea000383ffff */
.L_x_293:
[----:B------:R-:W-:Y:S01]  /*163e0*/  BSSY B0, `(.L_x_382) ;  /* 0x0000008000007945 */ /* 0x000fe20003800000 */
[----:B------:R-:W-:Y:S02]  /*163f0*/  IMAD.MOV.U32 R13, RZ, RZ, R0 ;  /* 0x000000ffff0d7224 */ /* 0x000fe400078e0000 */
[----:B------:R-:W-:Y:S02]  /*16400*/  IMAD.MOV.U32 R12, RZ, RZ, RZ ;  /* 0x000000ffff0c7224 */ /* 0x000fe400078e00ff */
[----:B------:R-:W-:Y:S02]  /*16410*/  IMAD.MOV.U32 R11, RZ, RZ, 0x181f ;  /* 0x0000181fff0b7424 */ /* 0x000fe400078e00ff */
[----:B------:R-:W-:-:S07]  /*16420*/  IMAD.MOV.U32 R15, RZ, RZ, -0x1 ;  /* 0xffffffffff0f7424 */ /* 0x000fce00078e00ff */
[----:B0123--:R-:W-:Y:S05]  /*16430*/  WARPSYNC.COLLECTIVE R15, `(.L_x_383) ;  /* 0x000000000f087348 */ /* 0x00ffea0003c00000 */
[----:B------:R4:W0:Y:S02]  /*16440*/  SHFL.IDX P6, R14, R13, R12, R11 ;  /* 0x0000000c0d0e7389 */ /* 0x00082400000c000b */
[----:B01234-:R-:W-:Y:S01]  /*16450*/  ENDCOLLECTIVE ;  /* 0x000000000000791b */ /* 0x01ffe20003800000 */
.L_x_383:
[----:B------:R-:W-:Y:S05]  /*16460*/  BSYNC B0 ;  /* 0x0000000000007941 */ /* 0x000fea0003800000 */
.L_x_382:
[----:B------:R-:W-:Y:S02]  /*16470*/  IMAD.MOV.U32 R13, RZ, RZ, R4 ;  /* 0x000000ffff0d7224 */ /* 0x000fe400078e0004 */
[----:B------:R-:W-:Y:S02]  /*16480*/  IMAD.MOV.U32 R12, RZ, RZ, RZ ;  /* 0x000000ffff0c7224 */ /* 0x000fe400078e00ff */
[----:B------:R-:W-:Y:S02]  /*16490*/  IMAD.MOV.U32 R11, RZ, RZ, 0x181f ;  /* 0x0000181fff0b7424 */ /* 0x000fe400078e00ff */
[----:B------:R-:W-:Y:S02]  /*164a0*/  IMAD.MOV.U32 R15, RZ, RZ, -0x1 ;  /* 0xffffffffff0f7424 */ /* 0x000fe400078e00ff */
[----:B------:R-:W-:-:S07]  /*164b0*/  IMAD.MOV.U32 R2, RZ, RZ, R14 ;  /* 0x000000ffff027224 */ /* 0x000fce00078e000e */
[----:B------:R-:W-:Y:S05]  /*164c0*/  WARPSYNC.COLLECTIVE R15, `(.L_x_384) ;  /* 0x000000000f087348 */ /* 0x000fea0003c00000 */
[----:B------:R0:W1:Y:S02]  /*164d0*/  SHFL.IDX P6, R14, R13, R12, R11 ;  /* 0x0000000c0d0e7389 */ /* 0x00006400000c000b */
[----:B01----:R-:W-:Y:S01]  /*164e0*/  ENDCOLLECTIVE ;  /* 0x000000000000791b */ /* 0x003fe20003800000 */
.L_x_384:
[----:B------:R-:W-:Y:S02]  /*164f0*/  IMAD.MOV.U32 R13, RZ, RZ, R0 ;  /* 0x000000ffff0d7224 */ /* 0x000fe400078e0000 */
[----:B------:R-:W-:Y:S01]  /*16500*/  IMAD.MOV.U32 R12, RZ, RZ, 0x1 ;  /* 0x00000001ff0c7424 */ /* 0x000fe200078e00ff */
[----:B------:R-:W-:Y:S01]  /*16510*/  LOP3.LUT P6, RZ, R25, 0x80, RZ, 0xc0, !PT ;  /* 0x0000008019ff7812 */ /* 0x000fe200078cc0ff */
[----:B------:R-:W-:-:S12]  /*16520*/  IMAD.MOV.U32 R3, RZ, RZ, R14 ;  /* 0x000000ffff037224 */ /* 0x000fd800078e000e */
[----:B------:R-:W-:-:S05]  /*16530*/  @P6 IADD3 R3, P0, R27, R3, RZ ;  /* 0x000000031b036210 */ /* 0x000fca0007f1e0ff */
[----:B------:R-:W-:Y:S01]  /*16540*/  @P6 IMAD.X R2, RZ, RZ, R2, P0 ;  /* 0x000000ffff026224 */ /* 0x000fe200000e0602 */
[----:B------:R-:W-:-:S04]  /*16550*/  ISETP.GE.AND P0, PT, R27, R8, PT ;  /* 0x000000081b00720c */ /* 0x000fc80003f06270 */
[----:B------:R-:W-:-:S04]  /*16560*/  @P6 LOP3.LUT R3, R3, R2, RZ, 0x3c, !PT ;  /* 0x0000000203036212 */ /* 0x000fc800078e3cff */
[----:B------:R-:W-:-:S04]  /*16570*/  @P6 LOP3.LUT R2, R3, R2, RZ, 0x3c, !PT ;  /* 0x0000000203026212 */ /* 0x000fc800078e3cff */
[----:B------:R-:W-:-:S05]  /*16580*/  @P6 LOP3.LUT R3, R3, R2, RZ, 0x3c, !PT ;  /* 0x0000000203036212 */ /* 0x000fca00078e3cff */
        /* <DEDUP_REMOVED lines=8> */
.L_x_385:
[----:B------:R-:W-:Y:S02]  /*16610*/  IMAD.MOV.U32 R13, RZ, RZ, R4 ;  /* 0x000000ffff0d7224 */ /* 0x000fe400078e0004 */
[----:B------:R-:W-:-:S07]  /*16620*/  IMAD.MOV.U32 R2, RZ, RZ, R14 ;  /* 0x000000ffff027224 */ /* 0x000fce00078e000e */
[----:B------:R-:W-:Y:S05]  /*16630*/  WARPSYNC.COLLECTIVE R15, `(.L_x_386) ;  /* 0x000000000f087348 */ /* 0x000fea0003c00000 */
[----:B------:R0:W1:Y:S02]  /*16640*/  SHFL.IDX P6, R14, R13, R12, R11 ;  /* 0x0000000c0d0e7389 */ /* 0x00006400000c000b */
[----:B01----:R-:W-:Y:S01]  /*16650*/  ENDCOLLECTIVE ;  /* 0x000000000000791b */ /* 0x003fe20003800000 */
.L_x_386:
        /* <DEDUP_REMOVED lines=18> */
.L_x_387:
[----:B------:R-:W-:Y:S02]  /*16780*/  IMAD.MOV.U32 R13, RZ, RZ, R4 ;  /* 0x000000ffff0d7224 */ /* 0x000fe400078e0004 */
[----:B------:R-:W-:-:S07]  /*16790*/  IMAD.MOV.U32 R2, RZ, RZ, R14 ;  /* 0x000000ffff027224 */ /* 0x000fce00078e000e */
[----:B------:R-:W-:Y:S05]  /*167a0*/  WARPSYNC.COLLECTIVE R15, `(.L_x_388) ;  /* 0x000000000f087348 */ /* 0x000fea0003c00000 */
[----:B------:R0:W1:Y:S02]  /*167b0*/  SHFL.IDX P6, R14, R13, R12, R11 ;  /* 0x0000000c0d0e7389 */ /* 0x00006400000c000b */
[----:B01----:R-:W-:Y:S01]  /*167c0*/  ENDCOLLECTIVE ;  /* 0x000000000000791b */ /* 0x003fe20003800000 */
.L_x_388:
        /* <DEDUP_REMOVED lines=18> */
.L_x_389:
[----:B------:R-:W-:Y:S02]  /*168f0*/  IMAD.MOV.U32 R13, RZ, RZ, R4 ;  /* 0x000000ffff0d7224 */ /* 0x000fe400078e0004 */
[----:B------:R-:W-:-:S07]  /*16900*/  IMAD.MOV.U32 R2, RZ, RZ, R14 ;  /* 0x000000ffff027224 */ /* 0x000fce00078e000e */
[----:B------:R-:W-:Y:S05]  /*16910*/  WARPSYNC.COLLECTIVE R15, `(.L_x_390) ;  /* 0x000000000f087348 */ /* 0x000fea0003c00000 */
[----:B------:R0:W1:Y:S02]  /*16920*/  SHFL.IDX P6, R14, R13, R12, R11 ;  /* 0x0000000c0d0e7389 */ /* 0x00006400000c000b */
[----:B01----:R-:W-:Y:S01]  /*16930*/  ENDCOLLECTIVE ;  /* 0x000000000000791b */ /* 0x003fe20003800000 */
.L_x_390:
[----:B------:R-:W-:Y:S02]  /*16940*/  IMAD.MOV.U32 R13, RZ, RZ, R0 ;  /* 0x000000ffff0d7224 */ /* 0x000fe400078e0000 */
[----:B------:R-:W-:Y:S02]  /*16950*/  IMAD.MOV.U32 R12, RZ, RZ, 0x4 ;  /* 0x00000004ff0c7424 */ /* 0x000fe400078e00ff */
[----:B------:R-:W-:Y:S01]  /*16960*/  IMAD.MOV.U32 R3, RZ, RZ, R14 ;  /* 0x000000ffff037224 */ /* 0x000fe200078e000e */
[----:B------:R-:W-:-:S04]  /*16970*/  ISETP.GE.AND P6, PT, R27, R8, PT ;  /* 0x000000081b00720c */ /* 0x000fc80003fc6270 */
[----:B------:R-:W-:-:S05]  /*16980*/  @P5 IADD3 R3, P0, R27, R3, RZ ;  /* 0x000000031b035210 */ /* 0x000fca0007f1e0ff */
[----:B------:R-:W-:-:S05]  /*16990*/  @P5 IMAD.X R2, RZ, RZ, R2, P0 ;  /* 0x000000ffff025224 */ /* 0x000fca00000e0602 */
[----:B------:R-:W-:-:S04]  /*169a0*/  @P5 LOP3.LUT R3, R3, R2, RZ, 0x3c, !PT ;  /* 0x0000000203035212 */ /* 0x000fc800078e3cff */
[----:B------:R-:W-:-:S04]  /*169b0*/  @P5 LOP3.LUT R2, R3, R2, RZ, 0x3c, !PT ;  /* 0x0000000203025212 */ /* 0x000fc800078e3cff */
[----:B------:R-:W-:-:S05]  /*169c0*/  @P5 LOP3.LUT R3, R3, R2, RZ, 0x3c, !PT ;  /* 0x0000000203035212 */ /* 0x000fca00078e3cff */
[----:B------:R-:W-:Y:S01]  /*169d0*/  @!PT LDS RZ, [RZ] ;  /* 0x00000000fffff984 */ /* 0x000fe20000000800 */
[----:B------:R-:W-:Y:S01]  /*169e0*/  @!PT LDS RZ, [RZ] ;  /* 0x00000000fffff984 */ /* 0x000fe20000000800 */
[----:B------:R-:W-:Y:S01]  /*169f0*/  @!PT LDS RZ, [RZ] ;  /* 0x00000000fffff984 */ /* 0x000fe20000000800 */
[----:B------:R0:W-:Y:S02]  /*16a00*/  @P5 LDGSTS.E.BYPASS.LTC128B.128 [R5+0x29c00], desc[UR52][R2.64], !P6 ;  /* 0x29c0000002055fae */ /* 0x0001e4000f101d74 */
[----:B0-----:R-:W-:Y:S05]  /*16a10*/  WARPSYNC.COLLECTIVE R15, `(.L_x_391) ;  /* 0x000000000f087348 */ /* 0x001fea0003c00000 */
[----:B------:R1:W2:Y:S02]  /*16a20*/  SHFL.IDX P6, R14, R13, R12, R11 ;  /* 0x0000000c0d0e7389 */ /* 0x0002a400000c000b */
[----:B012---:R-:W-:Y:S01]  /*16a30*/  ENDCOLLECTIVE ;  /* 0x000000000000791b */ /* 0x007fe20003800000 */
.L_x_391:
[----:B------:R-:W-:Y:S01]  /*16a40*/  @!PT LDS RZ, [RZ] ;  /* 0x00000000fffff984 */ /* 0x000fe20000000800 */
[----:B------:R-:W-:Y:S01]  /*16a50*/  @!PT LDS RZ, [RZ] ;  /* 0x00000000fffff984 */ /* 0x000fe20000000800 */
[----:B------:R-:W-:Y:S01]  /*16a60*/  @!PT LDS RZ, [RZ] ;  /* 0x00000000fffff984 */ /* 0x000fe20000000800 */
[----:B------:R0:W-:Y:S01]  /*16a70*/  @P5 LDGSTS.E.BYPASS.LTC128B.128 [R5+0x2dc00], desc[UR52][R2.64+0x80], !P1 ;  /* 0x2dc0008002055fae */ /* 0x0001e2000c901d74 */
[----:B------:R-:W-:Y:S01]  /*16a80*/  ISETP.GE.AND P5, PT, R27, R8, PT ;  /* 0x000000081b00720c */ /* 0x000fe20003fa6270 */
[----:B------:R-:W-:Y:S02]  /*16a90*/  IMAD.MOV.U32 R13, RZ, RZ, R4 ;  /* 0x000000ffff0d7224 */ /* 0x000fe400078e0004 */
[----:B0-----:R-:W-:-:S10]  /*16aa0*/  IMAD.MOV.U32 R2, RZ, RZ, R14 ;  /* 0x000000ffff027224 */ /* 0x001fd400078e000e */
[----:B------:R-:W-:Y:S05]  /*16ab0*/  WARPSYNC.COLLECTIVE R15, `(.L_x_392) ;  /* 0x000000000f087348 */ /* 0x000fea0003c00000 */
[----:B------:R0:W1:Y:S02]  /*16ac0*/  SHFL.IDX P6, R14, R13, R12, R11 ;  /* 0x0000000c0d0e7389 */ /* 0x00006400000c000b */
[----:B01----:R-:W-:Y:S01]  /*16ad0*/  ENDCOLLECTIVE ;  /* 0x000000000000791b */ /* 0x003fe20003800000 */
.L_x_392:
[----:B------:R-:W-:Y:S02]  /*16ae0*/  IMAD.MOV.U32 R13, RZ, RZ, R0 ;  /* 0x000000ffff0d7224 */ /* 0x000fe400078e0000 */
[----:B------:R-:W-:Y:S02]  /*16af0*/  IMAD.MOV.U32 R12, RZ, RZ, 0x5 ;  /* 0x00000005ff0c7424 */ /* 0x000fe400078e00ff */
[----:B------:R-:W-:-:S07]  /*16b00*/  IMAD.MOV.U32 R3, RZ, RZ, R14 ;  /* 0x000000ffff037224 */ /* 0x000fce00078e000e */
[----:B------:R-:W-:Y:S05]  /*16b10*/  WARPSYNC.COLLECTIVE R15, `(.L_x_393) ;  /* 0x000000000f087348 */ /* 0x000fea0003c00000 */
[----:B------:R0:W1:Y:S02]  /*16b20*/  SHFL.IDX P6, R14, R13, R12, R11 ;  /* 0x0000000c0d0e7389 */ /* 0x00006400000c000b */
[----:B01----:R-:W-:Y:S01]  /*16b30*/  ENDCOLLECTIVE ;  /* 0x000000000000791b */ /* 0x003fe20003800000 */
.L_x_393:
[----:B------:R-:W-:-:S05]  /*16b40*/  @P4 IADD3 R3, P0, R27, R3, RZ ;  /* 0x000000031b034210 */ /* 0x000fca0007f1e0ff */
[----:B------:R-:W-:-:S05]  /*16b50*/  @P4 IMAD.X R2, RZ, RZ, R2, P0 ;  /* 0x000000ffff024224 */ /* 0x000fca00000e0602 */
[----:B------:R-:W-:Y:S01]  /*16b60*/  @P4 LOP3.LUT R3, R3, R2, RZ, 0x3c, !PT ;  /* 0x0000000203034212 */ /* 0x000fe200078e3cff */
[----:B------:R-:W-:-:S03]  /*16b70*/  IMAD.MOV.U32 R13, RZ, RZ, R4 ;  /* 0x000000ffff0d7224 */ /* 0x000fc600078e0004 */
[----:B------:R-:W-:-:S04]  /*16b80*/  @P4 LOP3.LUT R2, R3, R2, RZ, 0x3c, !PT ;  /* 0x0000000203024212 */ /* 0x000fc800078e3cff */
[----:B------:R-:W-:-:S05]  /*16b90*/  @P4 LOP3.LUT R3, R3, R2, RZ, 0x3c, !PT ;  /* 0x0000000203034212 */ /* 0x000fca00078e3cff */
[----:B------:R-:W-:Y:S01]  /*16ba0*/  @!PT LDS RZ, [RZ] ;  /* 0x00000000fffff984 */ /* 0x000fe20000000800 */
[----:B------:R-:W-:Y:S01]  /*16bb0*/  @!PT LDS RZ, [RZ] ;  /* 0x00000000fffff984 */ /* 0x000fe20000000800 */
[----:B------:R-:W-:Y:S01]  /*16bc0*/  @!PT LDS RZ, [RZ] ;  /* 0x00000000fffff984 */ /* 0x000fe20000000800 */
[----:B------:R-:W-:Y:S04]  /*16bd0*/  @P4 LDGSTS.E.BYPASS.LTC128B.128 [R5+0x2a400], desc[UR52][R2.64], !P5 ;  /* 0x2a40000002054fae */ /* 0x000fe8000e901d74 */
[----:B------:R0:W-:Y:S02]  /*16be0*/  @P4 LDGSTS.E.BYPASS.LTC128B.128 [R5+0x2e400], desc[UR52][R2.64+0x80], !P1 ;  /* 0x2e40008002054fae */ /* 0x0001e4000c901d74 */
[----:B0-----:R-:W-:-:S07]  /*16bf0*/  IMAD.MOV.U32 R2, RZ, RZ, R14 ;  /* 0x000000ffff027224 */ /* 0x001fce00078e000e */
[----:B------:R-:W-:Y:S05]  /*16c00*/  WARPSYNC.COLLECTIVE R15, `(.L_x_394) ;  /* 0x000000000f087348 */ /* 0x000fea0003c00000 */
[----:B------:R0:W1:Y:S02]  /*16c10*/  SHFL.IDX P6, R14, R13, R12, R11 ;  /* 0x0000000c0d0e7389 */ /* 0x00006400000c000b */
[----:B01----:R-:W-:Y:S01]  /*16c20*/  ENDCOLLECTIVE ;  /* 0x000000000000791b */ /* 0x003fe20003800000 */
.L_x_394:
[----:B------:R-:W-:Y:S02]  /*16c30*/  IMAD.MOV.U32 R13, RZ, RZ, R0 ;  /* 0x000000ffff0d7224 */ /* 0x000fe400078e0000 */
[----:B------:R-:W-:Y:S02]  /*16c40*/  IMAD.MOV.U32 R12, RZ, RZ, 0x6 ;  /* 0x00000006ff0c7424 */ /* 0x000fe400078e00ff */
[----:B------:R-:W-:-:S07]  /*16c50*/  IMAD.MOV.U32 R3, RZ, RZ, R14 ;  /* 0x000000ffff037224 */ /* 0x000fce00078e000e */
[----:B------:R-:W-:Y:S05]  /*16c60*/  WARPSYNC.COLLECTIVE R15, `(.L_x_395) ;  /* 0x000000000f087348 */ /* 0x000fea0003c00000 */
[----:B------:R0:W1:Y:S02]  /*16c70*/  SHFL.IDX P6, R14, R13, R12, R11 ;  /* 0x0000000c0d0e7389 */ /* 0x00006400000c000b */
[----:B01----:R-:W-:Y:S01]  /*16c80*/  ENDCOLLECTIVE ;  /* 0x000000000000791b */ /* 0x003fe20003800000 */
.L_x_395:
        /* <DEDUP_REMOVED lines=15> */
.L_x_396:
[----:B------:R-:W-:Y:S02]  /*16d80*/  IMAD.MOV.U32 R13, RZ, RZ, R0 ;  /* 0x000000ffff0d7224 */ /* 0x000fe400078e0000 */
[----:B------:R-:W-:Y:S02]  /*16d90*/  IMAD.MOV.U32 R12, RZ, RZ, 0x7 ;  /* 0x00000007ff0c7424 */ /* 0x000fe400078e00ff */
[----:B------:R-:W-:-:S07]  /*16da0*/  IMAD.MOV.U32 R3, RZ, RZ, R14 ;  /* 0x000000ffff037224 */ /* 0x000fce00078e000e */
[----:B------:R-:W-:Y:S05]  /*16db0*/  WARPSYNC.COLLECTIVE R15, `(.L_x_397) ;  /* 0x000000000f087348 */ /* 0x000fea0003c00000 */
[----:B------:R0:W1:Y:S02]  /*16dc0*/  SHFL.IDX P6, R14, R13, R12, R11 ;  /* 0x0000000c0d0e7389 */ /* 0x00006400000c000b */
[----:B01----:R-:W-:Y:S01]  /*16dd0*/  ENDCOLLECTIVE ;  /* 0x000000000000791b */ /* 0x003fe20003800000 */
.L_x_397:
[----:B------:R-:W-:-:S05]  /*16de0*/  @P2 IADD3 R3, P0, R27, R3, RZ ;  /* 0x000000031b032210 */ /* 0x000fca0007f1e0ff */
[----:B------:R-:W-:-:S05]  /*16df0*/  @P2 IMAD.X R2, RZ, RZ, R2, P0 ;  /* 0x000000ffff022224 */ /* 0x000fca00000e0602 */
[----:B------:R-:W-:Y:S01]  /*16e00*/  @P2 LOP3.LUT R3, R3, R2, RZ, 0x3c, !PT ;  /* 0x0000000203032212 */ /* 0x000fe200078e3cff */
[----:B------:R-:W-:-:S03]  /*16e10*/  IMAD.MOV.U32 R13, RZ, RZ, R4 ;  /* 0x000000ffff0d7224 */ /* 0x000fc600078e0004 */
[----:B------:R-:W-:-:S04]  /*16e20*/  @P2 LOP3.LUT R2, R3, R2, RZ, 0x3c, !PT ;  /* 0x0000000203022212 */ /* 0x000fc800078e3cff */
[----:B------:R-:W-:Y:S01]  /*16e30*/  @P2 LOP3.LUT R3, R3, R2, RZ, 0x3c, !PT ;  /* 0x0000000203032212 */ /* 0x000fe200078e3cff */
[----:B------:R-:W-:-:S07]  /*16e40*/  IMAD.MOV.U32 R0, RZ, RZ, R14 ;  /* 0x000000ffff007224 */ /* 0x000fce00078e000e */
[----:B------:R-:W-:Y:S05]  /*16e50*/  WARPSYNC.COLLECTIVE R15, `(.L_x_398) ;  /* 0x000000000f087348 */ /* 0x000fea0003c00000 */
[----:B------:R0:W1:Y:S02]  /*16e60*/  SHFL.IDX P6, R14, R13, R12, R11 ;  /* 0x0000000c0d0e7389 */ /* 0x00006400000c000b */
[----:B01----:R-:W-:Y:S01]  /*16e70*/  ENDCOLLECTIVE ;  /* 0x000000000000791b */ /* 0x003fe20003800000 */
.L_x_398:
[----:B------:R-:W-:Y:S01]  /*16e80*/  @!PT LDS RZ, [RZ] ;  /* 0x00000000fffff984 */ /* 0x000fe20000000800 */
[----:B------:R-:W-:Y:S01]  /*16e90*/  @!PT LDS RZ, [RZ] ;  /* 0x00000000fffff984 */ /* 0x000fe20000000800 */
[----:B------:R-:W-:Y:S01]  /*16ea0*/  @!PT LDS RZ, [RZ] ;  /* 0x00000000fffff984 */ /* 0x000fe20000000800 */
[----:B------:R0:W-:Y:S04]  /*16eb0*/  @P2 LDGSTS.E.BYPASS.LTC128B.128 [R5+0x2b400], desc[UR52][R2.64], !P5 ;  /* 0x2b40000002052fae */ /* 0x0001e8000e901d74 */
[----:B------:R0:W-:Y:S01]  /*16ec0*/  @P2 LDGSTS.E.BYPASS.LTC128B.128 [R5+0x2f400], desc[UR52][R2.64+0x80], !P1 ;  /* 0x2f40008002052fae */ /* 0x0001e2000c901d74 */
[----:B------:R-:W-:Y:S01]  /*16ed0*/  IMAD.MOV.U32 R4, RZ, RZ, R14 ;  /* 0x000000ffff047224 */ /* 0x000fe200078e000e */
[----:B------:R-:W-:Y:S06]  /*16ee0*/  BRA `(.L_x_399) ;  /* 0xffffffa000d87947 */ /* 0x000fec000383ffff */
.L_x_298:
[----:B------:R-:W-:Y:S02]  /*16ef0*/  IMAD.MOV.U32 R13, RZ, RZ, R5 ;  /* 0x000000ffff0d7224 */ /* 0x000fe400078e0005 */
[----:B------:R-:W-:Y:S02]  /*16f00*/  IMAD.MOV.U32 R12, RZ, RZ, RZ ;  /* 0x000000ffff0c7224 */ /* 0x000fe400078e00ff */
[----:B------:R-:W-:Y:S02]  /*16f10*/  IMAD.MOV.U32 R11, RZ, RZ, 0x181f ;  /* 0x0000181fff0b7424 */ /* 0x000fe400078e00ff */
[----:B------:R-:W-:Y:S02]  /*16f20*/  IMAD.MOV.U32 R15, RZ, RZ, -0x1 ;  /* 0xffffffffff0f7424 */ /* 0x000fe400078e00ff */
[----:B------:R-:W-:Y:S02]  /*16f30*/  IMAD R6, R19, R6, RZ ;  /* 0x0000000613067224 */ /* 0x000fe400078e02ff */
[----:B------:R-:W-:-:S07]  /*16f40*/  IMAD.IADD R4, R9, 0x1, R4 ;  /* 0x0000000109047824 */ /* 0x000fce00078e0204 */
[----:B-----5:R-:W-:Y:S05]  /*16f50*/  WARPSYNC.COLLECTIVE R15, `(.L_x_400) ;  /* 0x000000000f087348 */ /* 0x020fea0003c00000 */
[----:B------:R0:W1:Y:S02]  /*16f60*/  SHFL.IDX P6, R14, R13, R12, R11 ;  /* 0x0000000c0d0e7389 */ /* 0x00006400000c000b */
[----:B01---5:R-:W-:Y:S01]  /*16f70*/  ENDCOLLECTIVE ;  /* 0x000000000000791b */ /* 0x023fe20003800000 */
.L_x_400:
[C---:B------:R-:W-:Y:S01]  /*16f80*/  VIADD R7, R4.reuse, 0x10 ;  /* 0x0000001004077836 */ /* 0x040fe20000000000 */
[----:B------:R-:W-:Y:S01]  /*16f90*/  ISETP.GE.AND P2, PT, R4, R6, PT ;  /* 0x000000060400720c */ /* 0x000fe20003f46270 */
[----:B------:R-:W-:Y:S02]  /*16fa0*/  IMAD.MOV.U32 R13, RZ, RZ, R0 ;  /* 0x000000ffff0d7224 */ /* 0x000fe400078e0000 */
[----:B------:R-:W-:-:S10]  /*16fb0*/  IMAD.MOV.U32 R2, RZ, RZ, R14 ;  /* 0x000000ffff027224 */ /* 0x000fd400078e000e */
[----:B------:R-:W-:Y:S05]  /*16fc0*/  WARPSYNC.COLLECTIVE R15, `(.L_x_401) ;  /* 0x000000000f087348 */ /* 0x000fea0003c00000 */
[----:B------:R0:W1:Y:S02]  /*16fd0*/  SHFL.IDX P6, R14, R13, R12, R11 ;  /* 0x0000000c0d0e7389 */ /* 0x00006400000c000b */
[----:B01----:R-:W-:Y:S01]  /*16fe0*/  ENDCOLLECTIVE ;  /* 0x000000000000791b */ /* 0x003fe20003800000 */
.L_x_401:
[----:B------:R-:W-:Y:S02]  /*16ff0*/  IMAD.MOV.U32 R13, RZ, RZ, R5 ;  /* 0x000000ffff0d7224 */ /* 0x000fe400078e0005 */
[----:B------:R-:W-:Y:S02]  /*17000*/  IMAD.MOV.U32 R12, RZ, RZ, 0x1 ;  /* 0x00000001ff0c7424 */ /* 0x000fe400078e00ff */
[----:B------:R-:W-:-:S07]  /*17010*/  IMAD.MOV.U32 R3, RZ, RZ, R14 ;  /* 0x000000ffff037224 */ /* 0x000fce00078e000e */
[----:B------:R-:W-:Y:S05]  /*17020*/  WARPSYNC.COLLECTIVE R15, `(.L_x_402) ;  /* 0x000000000f087348 */ /* 0x000fea0003c00000 */
[----:B------:R0:W1:Y:S02]  /*17030*/  SHFL.IDX P6, R14, R13, R12, R11 ;  /* 0x0000000c0d0e7389 */ /* 0x00006400000c000b */
[----:B01----:R-:W-:Y:S01]  /*17040*/  ENDCOLLECTIVE ;  /* 0x000000000000791b */ /* 0x003fe20003800000 */
.L_x_402:
[----:B------:R-:W-:-:S05]  /*17050*/  @!P2 IADD3 R3, P3, R27, R3, RZ ;  /* 0x000000031b03a210 */ /* 0x000fca0007f7e0ff */
[----:B------:R-:W-:-:S05]  /*17060*/  @!P2 IMAD.X R2, RZ, RZ, R2, P3 ;  /* 0x000000ffff02a224 */ /* 0x000fca00018e0602 */
[----:B------:R-:W-:Y:S01]  /*17070*/  @!P2 LOP3.LUT R3, R3, R2, RZ, 0x3c, !PT ;  /* 0x000000020303a212 */ /* 0x000fe200078e3cff */
[----:B------:R-:W-:-:S03]  /*17080*/  IMAD.MOV.U32 R13, RZ, RZ, R0 ;  /* 0x000000ffff0d7224 */ /* 0x000fc600078e0000 */
[----:B------:R-:W-:-:S04]  /*17090*/  @!P2 LOP3.LUT R2, R3, R2, RZ, 0x3c, !PT ;  /* 0x000000020302a212 */ /* 0x000fc800078e3cff */
[----:B------:R-:W-:-:S05]  /*170a0*/  @!P2 LOP3.LUT R3, R3, R2, RZ, 0x3c, !PT ;  /* 0x000000020303a212 */ /* 0x000fca00078e3cff */
[----:B------:R-:W-:Y:S01]  /*170b0*/  @!PT LDS RZ, [RZ] ;  /* 0x00000000fffff984 */ /* 0x000fe20000000800 */
[----:B------:R-:W-:Y:S01]  /*170c0*/  @!PT LDS RZ, [RZ] ;  /* 0x00000000fffff984 */ /* 0x000fe20000000800 */
[----:B------:R-:W-:Y:S01]  /*170d0*/  @!PT LDS RZ, [RZ] ;  /* 0x00000000fffff984 */ /* 0x000fe20000000800 */
[----:B------:R-:W-:Y:S04]  /*170e0*/  @!P2 LDGSTS.E.BYPASS.LTC128B.128 [R8+0x20400], desc[UR52][R2.64], !P0 ;  /* 0x204000000208afae */ /* 0x000fe8000c101d74 */
[----:B------:R0:W-:Y:S01]  /*170f0*/  @!P2 LDGSTS.E.BYPASS.LTC128B.128 [R8+0x24400], desc[UR52][R2.64+0x80], !P1 ;  /* 0x244000800208afae */ /* 0x0001e2000c901d74 */
[----:B------:R-:W-:Y:S01]  /*17100*/  ISETP.GE.AND P2, PT, R7, R6, PT ;  /* 0x000000060700720c */ /* 0x000fe20003f46270 */
[----:B------:R-:W-:Y:S02]  /*17110*/  VIADD R7, R4, 0x20 ;  /* 0x0000002004077836 */ /* 0x000fe40000000000 */
[----:B0-----:R-:W-:-:S10]  /*17120*/  IMAD.MOV.U32 R2, RZ, RZ, R14 ;  /* 0x000000ffff027224 */ /* 0x001fd400078e000e */
[----:B------:R-:W-:Y:S05]  /*17130*/  WARPSYNC.COLLECTIVE R15, `(.L_x_403) ;  /* 0x000000000f087348 */ /* 0x000fea0003c00000 */
[----:B------:R0:W1:Y:S02]  /*17140*/  SHFL.IDX P6, R14, R13, R12, R11 ;  /* 0x0000000c0d0e7389 */ /* 0x00006400000c000b */
[----:B01----:R-:W-:Y:S01]  /*17150*/  ENDCOLLECTIVE ;  /* 0x000000000000791b */ /* 0x003fe20003800000 */
.L_x_403:
[----:B------:R-:W-:Y:S02]  /*17160*/  IMAD.MOV.U32 R13, RZ, RZ, R5 ;  /* 0x000000ffff0d7224 */ /* 0x000fe400078e0005 */
[----:B------:R-:W-:Y:S02]  /*17170*/  IMAD.MOV.U32 R12, RZ, RZ, 0x2 ;  /* 0x00000002ff0c7424 */ /* 0x000fe400078e00ff */
[----:B------:R-:W-:-:S07]  /*17180*/  IMAD.MOV.U32 R3, RZ, RZ, R14 ;  /* 0x000000ffff037224 */ /* 0x000fce00078e000e */
[----:B------:R-:W-:Y:S05]  /*17190*/  WARPSYNC.COLLECTIVE R15, `(.L_x_404) ;  /* 0x000000000f087348 */ /* 0x000fea0003c00000 */
[----:B------:R0:W1:Y:S02]  /*171a0*/  SHFL.IDX P6, R14, R13, R12, R11 ;  /* 0x0000000c0d0e7389 */ /* 0x00006400000c000b */
[----:B01----:R-:W-:Y:S01]  /*171b0*/  ENDCOLLECTIVE ;  /* 0x000000000000791b */ /* 0x003fe20003800000 */
.L_x_404:
        /* <DEDUP_REMOVED lines=17> */
.L_x_405:
[----:B------:R-:W-:Y:S02]  /*172d0*/  IMAD.MOV.U32 R13, RZ, RZ, R5 ;  /* 0x000000ffff0d7224 */ /* 0x000fe400078e0005 */
[----:B------:R-:W-:Y:S02]  /*172e0*/  IMAD.MOV.U32 R12, RZ, RZ, 0x3 ;  /* 0x00000003ff0c7424 */ /* 0x000fe400078e00ff */
[----:B------:R-:W-:-:S07]  /*172f0*/  IMAD.MOV.U32 R3, RZ, RZ, R14 ;  /* 0x000000ffff037224 */ /* 0x000fce00078e000e */
[----:B------:R-:W-:Y:S05]  /*17300*/  WARPSYNC.COLLECTIVE R15, `(.L_x_406) ;  /* 0x000000000f087348 */ /* 0x000fea0003c00000 */
[----:B------:R0:W1:Y:S02]  /*17310*/  SHFL.IDX P6, R14, R13, R12, R11 ;  /* 0x0000000c0d0e7389 */ /* 0x00006400000c000b */
[----:B01----:R-:W-:Y:S01]  /*17320*/  ENDCOLLECTIVE ;  /* 0x000000000000791b */ /* 0x003fe20003800000 */
.L_x_406:
        /* <DEDUP_REMOVED lines=17> */
.L_x_407:
[----:B------:R-:W-:Y:S02]  /*17440*/  IMAD.MOV.U32 R13, RZ, RZ, R5 ;  /* 0x000000ffff0d7224 */ /* 0x000fe400078e0005 */
[----:B------:R-:W-:Y:S02]  /*17450*/  IMAD.MOV.U32 R12, RZ, RZ, 0x4 ;  /* 0x00000004ff0c7424 */ /* 0x000fe400078e00ff */
[----:B------:R-:W-:-:S07]  /*17460*/  IMAD.MOV.U32 R3, RZ, RZ, R14 ;  /* 0x000000ffff037224 */ /* 0x000fce00078e000e */
[----:B------:R-:W-:Y:S05]  /*17470*/  WARPSYNC.COLLECTIVE R15, `(.L_x_408) ;  /* 0x000000000f087348 */ /* 0x000fea0003c00000 */
[----:B------:R0:W1:Y:S02]  /*17480*/  SHFL.IDX P6, R14, R13, R12, R11 ;  /* 0x0000000c0d0e7389 */ /* 0x00006400000c000b */
[----:B01----:R-:W-:Y:S01]  /*17490*/  ENDCOLLECTIVE ;  /* 0x000000000000791b */ /* 0x003fe20003800000 */
.L_x_408:
        /* <DEDUP_REMOVED lines=17> */
.L_x_409:
[----:B------:R-:W-:Y:S02]  /*175b0*/  IMAD.MOV.U32 R13, RZ, RZ, R5 ;  /* 0x000000ffff0d7224 */ /* 0x000fe400078e0005 */
[----:B------:R-:W-:Y:S02]  /*175c0*/  IMAD.MOV.U32 R12, RZ, RZ, 0x5 ;  /* 0x00000005ff0c7424 */ /* 0x000fe400078e00ff */
[----:B------:R-:W-:-:S07]  /*175d0*/  IMAD.MOV.U32 R3, RZ, RZ, R14 ;  /* 0x000000ffff037224 */ /* 0x000fce00078e000e */
[----:B------:R-:W-:Y:S05]  /*175e0*/  WARPSYNC.COLLECTIVE R15, `(.L_x_410) ;  /* 0x000000000f087348 */ /* 0x000fea0003c00000 */
[----:B------:R0:W1:Y:S02]  /*175f0*/  SHFL.IDX P6, R14, R13, R12, R11 ;  /* 0x0000000c0d0e7389 */ /* 0x00006400000c000b */
[----:B01----:R-:W-:Y:S01]  /*17600*/  ENDCOLLECTIVE ;  /* 0x000000000000791b */ /* 0x003fe20003800000 */
.L_x_410:
        /* <DEDUP_REMOVED lines=17> */
.L_x_411:
[----:B------:R-:W-:Y:S02]  /*17720*/  IMAD.MOV.U32 R13, RZ, RZ, R5 ;  /* 0x000000ffff0d7224 */ /* 0x000fe400078e0005 */
[----:B------:R-:W-:Y:S02]  /*17730*/  IMAD.MOV.U32 R12, RZ, RZ, 0x6 ;  /* 0x00000006ff0c7424 */ /* 0x000fe400078e00ff */
[----:B------:R-:W-:-:S07]  /*17740*/  IMAD.MOV.U32 R3, RZ, RZ, R14 ;  /* 0x000000ffff037224 */ /* 0x000fce00078e000e */
[----:B------:R-:W-:Y:S05]  /*17750*/  WARPSYNC.COLLECTIVE R15, `(.L_x_412) ;  /* 0x000000000f087348 */ /* 0x000fea0003c00000 */
[----:B------:R0:W1:Y:S02]  /*17760*/  SHFL.IDX P6, R14, R13, R12, R11 ;  /* 0x0000000c0d0e7389 */ /* 0x00006400000c000b */
[----:B01----:R-:W-:Y:S01]  /*17770*/  ENDCOLLECTIVE ;  /* 0x000000000000791b */ /* 0x003fe20003800000 */
.L_x_412:
        /* <DEDUP_REMOVED lines=12> */
[----:B0-----:R-:W-:-:S12]  /*17840*/  IMAD.MOV.U32 R2, RZ, RZ, R14 ;  /* 0x000000ffff027224 */ /* 0x001fd800078e000e */
[----:B------:R-:W-:Y:S05]  /*17850*/  WARPSYNC.COLLECTIVE R15, `(.L_x_413) ;  /* 0x000000000f087348 */ /* 0x000fea0003c00000 */
[----:B------:R0:W1:Y:S02]  /*17860*/  SHFL.IDX P6, R14, R13, R12, R11 ;  /* 0x0000000c0d0e7389 */ /* 0x00006400000c000b */
[----:B01----:R-:W-:Y:S01]  /*17870*/  ENDCOLLECTIVE ;  /* 0x000000000000791b */ /* 0x003fe20003800000 */
.L_x_413:
[----:B------:R-:W-:Y:S02]  /*17880*/  IMAD.MOV.U32 R13, RZ, RZ, R5 ;  /* 0x000000ffff0d7224 */ /* 0x000fe400078e0005 */
[----:B------:R-:W-:Y:S02]  /*17890*/  IMAD.MOV.U32 R12, RZ, RZ, 0x7 ;  /* 0x00000007ff0c7424 */ /* 0x000fe400078e00ff */
[----:B------:R-:W-:-:S07]  /*178a0*/  IMAD.MOV.U32 R3, RZ, RZ, R14 ;  /* 0x000000ffff037224 */ /* 0x000fce00078e000e */
[----:B------:R-:W-:Y:S05]  /*178b0*/  WARPSYNC.COLLECTIVE R15, `(.L_x_414) ;  /* 0x000000000f087348 */ /* 0x000fea0003c00000 */
[----:B------:R0:W1:Y:S02]  /*178c0*/  SHFL.IDX P6, R14, R13, R12, R11 ;  /* 0x0000000c0d0e7389 */ /* 0x00006400000c000b */
[----:B01----:R-:W-:Y:S01]  /*178d0*/  ENDCOLLECTIVE ;  /* 0x000000000000791b */ /* 0x003fe20003800000 */
.L_x_414:
[----:B------:R-:W-:-:S05]  /*178e0*/  @!P2 IADD3 R3, P3, R27, R3, RZ ;  /* 0x000000031b03a210 */ /* 0x000fca0007f7e0ff */
[----:B------:R-:W-:-:S05]  /*178f0*/  @!P2 IMAD.X R2, RZ, RZ, R2, P3 ;  /* 0x000000ffff02a224 */ /* 0x000fca00018e0602 */
[----:B------:R-:W-:Y:S01]  /*17900*/  @!P2 LOP3.LUT R3, R3, R2, RZ, 0x3c, !PT ;  /* 0x000000020303a212 */ /* 0x000fe200078e3cff */
[----:B------:R-:W-:-:S03]  /*17910*/  IMAD.MOV.U32 R13, RZ, RZ, R0 ;  /* 0x000000ffff0d7224 */ /* 0x000fc600078e0000 */
[----:B------:R-:W-:-:S04]  /*17920*/  @!P2 LOP3.LUT R2, R3, R2, RZ, 0x3c, !PT ;  /* 0x000000020302a212 */ /* 0x000fc800078e3cff */
[----:B------:R-:W-:Y:S01]  /*17930*/  @!P2 LOP3.LUT R3, R3, R2, RZ, 0x3c, !PT ;  /* 0x000000020303a212 */ /* 0x000fe200078e3cff */
[----:B------:R-:W-:-:S04]  /*17940*/  IMAD.MOV.U32 R5, RZ, RZ, R14 ;  /* 0x000000ffff057224 */ /* 0x000fc800078e000e */
[----:B------:R-:W-:Y:S01]  /*17950*/  @!PT LDS RZ, [RZ] ;  /* 0x00000000fffff984 */ /* 0x000fe20000000800 */
[----:B------:R-:W-:Y:S01]  /*17960*/  @!PT LDS RZ, [RZ] ;  /* 0x00000000fffff984 */ /* 0x000fe20000000800 */
[----:B------:R-:W-:Y:S01]  /*17970*/  @!PT LDS RZ, [RZ] ;  /* 0x00000000fffff984 */ /* 0x000fe20000000800 */
[----:B------:R0:W-:Y:S04]  /*17980*/  @!P2 LDGSTS.E.BYPASS.LTC128B.128 [R8+0x23400], desc[UR52][R2.64], !P0 ;  /* 0x234000000208afae */ /* 0x0001e8000c101d74 */
[----:B------:R0:W-:Y:S02]  /*17990*/  @!P2 LDGSTS.E.BYPASS.LTC128B.128 [R8+0x27400], desc[UR52][R2.64+0x80], !P1 ;  /* 0x274000800208afae */ /* 0x0001e4000c901d74 */
[----:B0-----:R-:W-:Y:S05]  /*179a0*/  WARPSYNC.COLLECTIVE R15, `(.L_x_415) ;  /* 0x000000000f087348 */ /* 0x001fea0003c00000 */
[----:B------:R1:W2:Y:S02]  /*179b0*/  SHFL.IDX P6, R14, R13, R12, R11 ;  /* 0x0000000c0d0e7389 */ /* 0x0002a400000c000b */
[----:B012---:R-:W-:Y:S01]  /*179c0*/  ENDCOLLECTIVE ;  /* 0x000000000000791b */ /* 0x007fe20003800000 */
.L_x_415:
[----:B------:R-:W-:Y:S05]  /*179d0*/  BRA `(.L_x_416) ;  /* 0xffffffa400147947 */ /* 0x000fea000383ffff */
.L_x_303:
[----:B0-----:R0:W1:Y:S02]  /*179e0*/  SYNCS.PHASECHK.TRANS64.TRYWAIT P1, [R17+URZ+0x38820], R0 ;  /* 0x03882000110075a7 */ /* 0x001064000802017f */
[----:B-1----:R-:W-:Y:S05]  /*179f0*/  @!P1 NANOSLEEP.SYNCS 0x989680 ;  /* 0x009896800000995d */ /* 0x002fea0003900000 */
[----:B------:R-:W1:Y:S02]  /*17a00*/  @!P1 SYNCS.PHASECHK.TRANS64 P1, [R17+URZ+0x38820], R0 ;  /* 0x03882000110095a7 */ /* 0x000e64000802007f */
[----:B-1----:R-:W-:Y:S05]  /*17a10*/  @!P1 BRA `(.L_x_303) ;  /* 0xfffffffc00f09947 */ /* 0x002fea000383ffff */
[----:B------:R-:W-:Y:S05]  /*17a20*/  BRA `(.L_x_417) ;  /* 0xffffffa4008c7947 */ /* 0x000fea000383ffff */
.L_x_307:
[----:B0-----:R0:W1:Y:S02]  /*17a30*/  SYNCS.PHASECHK.TRANS64.TRYWAIT P0, [R0+URZ+0x38880], R20 ;  /* 0x03888014000075a7 */ /* 0x001064000800017f */
[----:B-1----:R-:W-:Y:S05]  /*17a40*/  @!P0 NANOSLEEP.SYNCS 0x989680 ;  /* 0x009896800000895d */ /* 0x002fea0003900000 */
[----:B------:R-:W1:Y:S02]  /*17a50*/  @!P0 SYNCS.PHASECHK.TRANS64 P0, [R0+URZ+0x38880], R20 ;  /* 0x03888014000085a7 */ /* 0x000e64000800007f */
[----:B-1----:R-:W-:Y:S05]  /*17a60*/  @!P0 BRA `(.L_x_307) ;  /* 0xfffffffc00f08947 */ /* 0x002fea000383ffff */
[----:B------:R-:W-:Y:S05]  /*17a70*/  BRA `(.L_x_418) ;  /* 0xffffffa8003c7947 */ /* 0x000fea000383ffff */
.L_x_308:
        /* <DEDUP_REMOVED lines=8> */
.L_x_420:
[----:B------:R-:W-:Y:S05]  /*17b00*/  BSYNC B0 ;  /* 0x0000000000007941 */ /* 0x000fea0003800000 */
.L_x_419:
[----:B------:R-:W-:Y:S02]  /*17b10*/  IMAD.MOV.U32 R13, RZ, RZ, R8 ;  /* 0x000000ffff0d7224 */ /* 0x000fe400078e0008 */
[----:B------:R-:W-:Y:S02]  /*17b20*/  IMAD.MOV.U32 R12, RZ, RZ, RZ ;  /* 0x000000ffff0c7224 */ /* 0x000fe400078e00ff */
[----:B------:R-:W-:Y:S02]  /*17b30*/  IMAD.MOV.U32 R11, RZ, RZ, 0x181f ;  /* 0x0000181fff0b7424 */ /* 0x000fe400078e00ff */
[----:B------:R-:W-:Y:S02]  /*17b40*/  IMAD.MOV.U32 R15, RZ, RZ, -0x1 ;  /* 0xffffffffff0f7424 */ /* 0x000fe400078e00ff */
[----:B------:R-:W-:Y:S02]  /*17b50*/  IMAD.MOV.U32 R3, RZ, RZ, R14 ;  /* 0x000000ffff037224 */ /* 0x000fe400078e000e */
[----:B------:R-:W-:-:S07]  /*17b60*/  IMAD.IADD R4, R17, 0x1, R4 ;  /* 0x0000000111047824 */ /* 0x000fce00078e0204 */
[----:B------:R-:W-:Y:S05]  /*17b70*/  WARPSYNC.COLLECTIVE R15, `(.L_x_421) ;  /* 0x000000000f087348 */ /* 0x000fea0003c00000 */
[----:B------:R0:W1:Y:S02]  /*17b80*/  SHFL.IDX P6, R14, R13, R12, R11 ;  /* 0x0000000c0d0e7389 */ /* 0x00006400000c000b */
[----:B01----:R-:W-:Y:S01]  /*17b90*/  ENDCOLLECTIVE ;  /* 0x000000000000791b */ /* 0x003fe20003800000 */
.L_x_421:
[----:B------:R-:W-:Y:S02]  /*17ba0*/  IMAD.MOV.U32 R13, RZ, RZ, R7 ;  /* 0x000000ffff0d7224 */ /* 0x000fe400078e0007 */
[----:B------:R-:W-:Y:S02]  /*17bb0*/  IMAD.MOV.U32 R12, RZ, RZ, 0x1 ;  /* 0x00000001ff0c7424 */ /* 0x000fe400078e00ff */
[----:B------:R-:W-:-:S07]  /*17bc0*/  IMAD.MOV.U32 R2, RZ, RZ, R14 ;  /* 0x000000ffff027224 */ /* 0x000fce00078e000e */
[----:B------:R-:W-:Y:S05]  /*17bd0*/  WARPSYNC.COLLECTIVE R15, `(.L_x_422) ;  /* 0x000000000f087348 */ /* 0x000fea0003c00000 */
[----:B------:R0:W1:Y:S02]  /*17be0*/  SHFL.IDX P6, R14, R13, R12, R11 ;  /* 0x0000000c0d0e7389 */ /* 0x00006400000c000b */
[----:B01----:R-:W-:Y:S01]  /*17bf0*/  ENDCOLLECTIVE ;  /* 0x000000000000791b */ /* 0x003fe20003800000 */
.L_x_422:
[----:B------:R-:W-:-:S05]  /*17c00*/  IADD3 R2, P0, R27, R2, RZ ;  /* 0x000000021b027210 */ /* 0x000fca0007f1e0ff */
[----:B------:R-:W-:-:S05]  /*17c10*/  IMAD.X R3, RZ, RZ, R3, P0 ;  /* 0x000000ffff037224 */ /* 0x000fca00000e0603 */
[----:B------:R-:W-:Y:S01]  /*17c20*/  @!PT LDS RZ, [RZ] ;  /* 0x00000000fffff984 */ /* 0x000fe20000000800 */
[----:B------:R-:W-:Y:S01]  /*17c30*/  @!PT LDS RZ, [RZ] ;  /* 0x00000000fffff984 */ /* 0x000fe20000000800 */
[----:B------:R-:W-:Y:S01]  /*17c40*/  @!PT LDS RZ, [RZ] ;  /* 0x00000000fffff984 */ /* 0x000fe20000000800 */
[----:B------:R-:W-:Y:S01]  /*17c50*/  LDGSTS.E.BYPASS.LTC128B.128 [R4+0x10400], desc[UR52][R2.64], !P3 ;  /* 0x1040000002047fae */ /* 0x000fe2000d901d74 */
[----:B------:R-:W-:-:S03]  /*17c60*/  IMAD.MOV.U32 R13, RZ, RZ, R8 ;  /* 0x000000ffff0d7224 */ /* 0x000fc600078e0008 */
[----:B------:R0:W-:Y:S02]  /*17c70*/  LDGSTS.E.BYPASS.LTC128B.128 [R4+0x14400], desc[UR52][R2.64+0x80], !P2 ;  /* 0x1440008002047fae */ /* 0x0001e4000d101d74 */
[----:B0-----:R-:W-:-:S07]  /*17c80*/  IMAD.MOV.U32 R3, RZ, RZ, R14 ;  /* 0x000000ffff037224 */ /* 0x001fce00078e000e */
[----:B------:R-:W-:Y:S05]  /*17c90*/  WARPSYNC.COLLECTIVE R15, `(.L_x_423) ;  /* 0x000000000f087348 */ /* 0x000fea0003c00000 */
[----:B------:R0:W1:Y:S02]  /*17ca0*/  SHFL.IDX P6, R14, R13, R12, R11 ;  /* 0x0000000c0d0e7389 */ /* 0x00006400000c000b */
[----:B01----:R-:W-:Y:S01]  /*17cb0*/  ENDCOLLECTIVE ;  /* 0x000000000000791b */ /* 0x003fe20003800000 */
.L_x_423:
[----:B------:R-:W-:Y:S02]  /*17cc0*/  IMAD.MOV.U32 R13, RZ, RZ, R7 ;  /* 0x000000ffff0d7224 */ /* 0x000fe400078e0007 */
[----:B------:R-:W-:Y:S02]  /*17cd0*/  IMAD.MOV.U32 R12, RZ, RZ, 0x2 ;  /* 0x00000002ff0c7424 */ /* 0x000fe400078e00ff */
[----:B------:R-:W-:-:S07]  /*17ce0*/  IMAD.MOV.U32 R2, RZ, RZ, R14 ;  /* 0x000000ffff027224 */ /* 0x000fce00078e000e */
[----:B------:R-:W-:Y:S05]  /*17cf0*/  WARPSYNC.COLLECTIVE R15, `(.L_x_424) ;  /* 0x000000000f087348 */ /* 0x000fea0003c00000 */
[----:B------:R0:W1:Y:S02]  /*17d00*/  SHFL.IDX P6, R14, R13, R12, R11 ;  /* 0x0000000c0d0e7389 */ /* 0x00006400000c000b */
[----:B01----:R-:W-:Y:S01]  /*17d10*/  ENDCOLLECTIVE ;  /* 0x000000000000791b */ /* 0x003fe20003800000 */
.L_x_424:
        /* <DEDUP_REMOVED lines=12> */
.L_x_425:
[----:B------:R-:W-:Y:S02]  /*17de0*/  IMAD.MOV.U32 R13, RZ, RZ, R7 ;  /* 0x000000ffff0d7224 */ /* 0x000fe400078e0007 */
[----:B------:R-:W-:Y:S02]  /*17df0*/  IMAD.MOV.U32 R12, RZ, RZ, 0x3 ;  /* 0x00000003ff0c7424 */ /* 0x000fe400078e00ff */
[----:B------:R-:W-:-:S07]  /*17e00*/  IMAD.MOV.U32 R2, RZ, RZ, R14 ;  /* 0x000000ffff027224 */ /* 0x000fce00078e000e */
[----:B------:R-:W-:Y:S05]  /*17e10*/  WARPSYNC.COLLECTIVE R15, `(.L_x_426) ;  /* 0x000000000f087348 */ /* 0x000fea0003c00000 */
[----:B------:R0:W1:Y:S02]  /*17e20*/  SHFL.IDX P6, R14, R13, R12, R11 ;  /* 0x0000000c0d0e7389 */ /* 0x00006400000c000b */
[----:B01----:R-:W-:Y:S01]  /*17e30*/  ENDCOLLECTIVE ;  /* 0x000000000000791b */ /* 0x003fe20003800000 */
.L_x_426:
        /* <DEDUP_REMOVED lines=12> */
.L_x_427:
[----:B------:R-:W-:Y:S02]  /*17f00*/  IMAD.MOV.U32 R13, RZ, RZ, R7 ;  /* 0x000000ffff0d7224 */ /* 0x000fe400078e0007 */
[----:B------:R-:W-:Y:S02]  /*17f10*/  IMAD.MOV.U32 R12, RZ, RZ, 0x4 ;  /* 0x00000004ff0c7424 */ /* 0x000fe400078e00ff */
[----:B------:R-:W-:-:S07]  /*17f20*/  IMAD.MOV.U32 R2, RZ, RZ, R14 ;  /* 0x000000ffff027224 */ /* 0x000fce00078e000e */
[----:B------:R-:W-:Y:S05]  /*17f30*/  WARPSYNC.COLLECTIVE R15, `(.L_x_428) ;  /* 0x000000000f087348 */ /* 0x000fea0003c00000 */
[----:B------:R0:W1:Y:S02]  /*17f40*/  SHFL.IDX P6, R14, R13, R12, R11 ;  /* 0x0000000c0d0e7389 */ /* 0x00006400000c000b */
[----:B01----:R-:W-:Y:S01]  /*17f50*/  ENDCOLLECTIVE ;  /* 0x000000000000791b */ /* 0x003fe20003800000 */
.L_x_428:
        /* <DEDUP_REMOVED lines=12> */
.L_x_429:
[----:B------:R-:W-:Y:S02]  /*18020*/  IMAD.MOV.U32 R13, RZ, RZ, R7 ;  /* 0x000000ffff0d7224 */ /* 0x000fe400078e0007 */
[----:B------:R-:W-:Y:S02]  /*18030*/  IMAD.MOV.U32 R12, RZ, RZ, 0x5 ;  /* 0x00000005ff0c7424 */ /* 0x000fe400078e00ff */
[----:B------:R-:W-:-:S07]  /*18040*/  IMAD.MOV.U32 R2, RZ, RZ, R14 ;  /* 0x000000ffff027224 */ /* 0x000fce00078e000e */
[----:B------:R-:W-:Y:S05]  /*18050*/  WARPSYNC.COLLECTIVE R15, `(.L_x_430) ;  /* 0x000000000f087348 */ /* 0x000fea0003c00000 */
[----:B------:R0:W1:Y:S02]  /*18060*/  SHFL.IDX P6, R14, R13, R12, R11 ;  /* 0x0000000c0d0e7389 */ /* 0x00006400000c000b */
[----:B01----:R-:W-:Y:S01]  /*18070*/  ENDCOLLECTIVE ;  /* 0x000000000000791b */ /* 0x003fe20003800000 */
.L_x_430:
        /* <DEDUP_REMOVED lines=12> */
.L_x_431:
[----:B------:R-:W-:Y:S02]  /*18140*/  IMAD.MOV.U32 R13, RZ, RZ, R7 ;  /* 0x000000ffff0d7224 */ /* 0x000fe400078e0007 */
[----:B------:R-:W-:Y:S02]  /*18150*/  IMAD.MOV.U32 R12, RZ, RZ, 0x6 ;  /* 0x00000006ff0c7424 */ /* 0x000fe400078e00ff */
[----:B------:R-:W-:-:S07]  /*18160*/  IMAD.MOV.U32 R2, RZ, RZ, R14 ;  /* 0x000000ffff027224 */ /* 0x000fce00078e000e */
[----:B------:R-:W-:Y:S05]  /*18170*/  WARPSYNC.COLLECTIVE R15, `(.L_x_432) ;  /* 0x000000000f087348 */ /* 0x000fea0003c00000 */
[----:B------:R0:W1:Y:S02]  /*18180*/  SHFL.IDX P6, R14, R13, R12, R11 ;  /* 0x0000000c0d0e7389 */ /* 0x00006400000c000b */
[----:B01----:R-:W-:Y:S01]  /*18190*/  ENDCOLLECTIVE ;  /* 0x000000000000791b */ /* 0x003fe20003800000 */
.L_x_432:
        /* <DEDUP_REMOVED lines=12> */
.L_x_433:
[----:B------:R-:W-:Y:S02]  /*18260*/  IMAD.MOV.U32 R13, RZ, RZ, R7 ;  /* 0x000000ffff0d7224 */ /* 0x000fe400078e0007 */
[----:B------:R-:W-:Y:S02]  /*18270*/  IMAD.MOV.U32 R12, RZ, RZ, 0x7 ;  /* 0x00000007ff0c7424 */ /* 0x000fe400078e00ff */
[----:B------:R-:W-:-:S07]  /*18280*/  IMAD.MOV.U32 R2, RZ, RZ, R14 ;  /* 0x000000ffff027224 */ /* 0x000fce00078e000e */
[----:B------:R-:W-:Y:S05]  /*18290*/  WARPSYNC.COLLECTIVE R15, `(.L_x_434) ;  /* 0x000000000f087348 */ /* 0x000fea0003c00000 */
[----:B------:R0:W1:Y:S02]  /*182a0*/  SHFL.IDX P6, R14, R13, R12, R11 ;  /* 0x0000000c0d0e7389 */ /* 0x00006400000c000b */
[----:B01----:R-:W-:Y:S01]  /*182b0*/  ENDCOLLECTIVE ;  /* 0x000000000000791b */ /* 0x003fe20003800000 */
.L_x_434:
        /* <DEDUP_REMOVED lines=12> */
.L_x_435:
[----:B------:R-:W-:Y:S01]  /*18380*/  IMAD.MOV.U32 R2, RZ, RZ, R14 ;  /* 0x000000ffff027224 */ /* 0x000fe200078e000e */
[----:B------:R-:W-:Y:S06]  /*18390*/  BRA `(.L_x_436) ;  /* 0xffffffa400107947 */ /* 0x000fec000383ffff */
.L_x_313:
[----:B---3--:R3:W4:Y:S02]  /*183a0*/  SYNCS.PHASECHK.TRANS64.TRYWAIT P0, [R0+URZ+0x38840], R20 ;  /* 0x03884014000075a7 */ /* 0x008724000800017f */
[----:B----4-:R-:W-:Y:S05]  /*183b0*/  @!P0 NANOSLEEP.SYNCS 0x989680 ;  /* 0x009896800000895d */ /* 0x010fea0003900000 */
[----:B------:R-:W4:Y:S02]  /*183c0*/  @!P0 SYNCS.PHASECHK.TRANS64 P0, [R0+URZ+0x38840], R20 ;  /* 0x03884014000085a7 */ /* 0x000f24000800007f */
[----:B----4-:R-:W-:Y:S05]  /*183d0*/  @!P0 BRA `(.L_x_313) ;  /* 0xfffffffc00f08947 */ /* 0x010fea000383ffff */
[----:B------:R-:W-:Y:S05]  /*183e0*/  BRA `(.L_x_437) ;  /* 0xffffffa400647947 */ /* 0x000fea000383ffff */
.L_x_314:
[----:B------:R-:W-:Y:S01]  /*183f0*/  BSSY B0, `(.L_x_438) ;  /* 0x0000008000007945 */ /* 0x000fe20003800000 */
[----:B------:R-:W-:Y:S02]  /*18400*/  IMAD.MOV.U32 R13, RZ, RZ, R5 ;  /* 0x000000ffff0d7224 */ /* 0x000fe400078e0005 */
[----:B------:R-:W-:Y:S02]  /*18410*/  IMAD.MOV.U32 R12, RZ, RZ, RZ ;  /* 0x000000ffff0c7224 */ /* 0x000fe400078e00ff */
[----:B------:R-:W-:Y:S02]  /*18420*/  IMAD.MOV.U32 R11, RZ, RZ, 0x181f ;  /* 0x0000181fff0b7424 */ /* 0x000fe400078e00ff */
[----:B------:R-:W-:-:S07]  /*18430*/  IMAD.MOV.U32 R15, RZ, RZ, -0x1 ;  /* 0xffffffffff0f7424 */ /* 0x000fce00078e00ff */
[----:B0-23--:R-:W-:Y:S05]  /*18440*/  WARPSYNC.COLLECTIVE R15, `(.L_x_439) ;  /* 0x000000000f087348 */ /* 0x00dfea0003c00000 */
[----:B------:R1:W4:Y:S02]  /*18450*/  SHFL.IDX P6, R14, R13, R12, R11 ;  /* 0x0000000c0d0e7389 */ /* 0x00032400000c000b */
[----:B01234-:R-:W-:Y:S01]  /*18460*/  ENDCOLLECTIVE ;  /* 0x000000000000791b */ /* 0x01ffe20003800000 */
.L_x_439:
[----:B------:R-:W-:Y:S05]  /*18470*/  BSYNC B0 ;  /* 0x0000000000007941 */ /* 0x000fea0003800000 */
.L_x_438:
        /* <DEDUP_REMOVED lines=8> */
.L_x_440:
[----:B------:R-:W-:Y:S02]  /*18500*/  IMAD.MOV.U32 R13, RZ, RZ, R5 ;  /* 0x000000ffff0d7224 */ /* 0x000fe400078e0005 */
[----:B------:R-:W-:Y:S02]  /*18510*/  IMAD.MOV.U32 R12, RZ, RZ, 0x1 ;  /* 0x00000001ff0c7424 */ /* 0x000fe400078e00ff */
[----:B------:R-:W-:-:S07]  /*18520*/  IMAD.MOV.U32 R2, RZ, RZ, R14 ;  /* 0x000000ffff027224 */ /* 0x000fce00078e000e */
[----:B------:R-:W-:Y:S05]  /*18530*/  WARPSYNC.COLLECTIVE R15, `(.L_x_441) ;  /* 0x000000000f087348 */ /* 0x000fea0003c00000 */
[----:B------:R0:W1:Y:S02]  /*18540*/  SHFL.IDX P6, R14, R13, R12, R11 ;  /* 0x0000000c0d0e7389 */ /* 0x00006400000c000b */
[----:B01----:R-:W-:Y:S01]  /*18550*/  ENDCOLLECTIVE ;  /* 0x000000000000791b */ /* 0x003fe20003800000 */
.L_x_441:
        /* <DEDUP_REMOVED lines=12> */
.L_x_442:
[----:B------:R-:W-:Y:S02]  /*18620*/  IMAD.MOV.U32 R13, RZ, RZ, R5 ;  /* 0x000000ffff0d7224 */ /* 0x000fe400078e0005 */
[----:B------:R-:W-:Y:S02]  /*18630*/  IMAD.MOV.U32 R12, RZ, RZ, 0x2 ;  /* 0x00000002ff0c7424 */ /* 0x000fe400078e00ff */
[----:B------:R-:W-:-:S07]  /*18640*/  IMAD.MOV.U32 R2, RZ, RZ, R14 ;  /* 0x000000ffff027224 */ /* 0x000fce00078e000e */
[----:B------:R-:W-:Y:S05]  /*18650*/  WARPSYNC.COLLECTIVE R15, `(.L_x_443) ;  /* 0x000000000f087348 */ /* 0x000fea0003c00000 */
[----:B------:R0:W1:Y:S02]  /*18660*/  SHFL.IDX P6, R14, R13, R12, R11 ;  /* 0x0000000c0d0e7389 */ /* 0x00006400000c000b */
[----:B01----:R-:W-:Y:S01]  /*18670*/  ENDCOLLECTIVE ;  /* 0x000000000000791b */ /* 0x003fe20003800000 */
.L_x_443:
        /* <DEDUP_REMOVED lines=12> */
.L_x_444:
[----:B------:R-:W-:Y:S02]  /*18740*/  IMAD.MOV.U32 R13, RZ, RZ, R5 ;  /* 0x000000ffff0d7224 */ /* 0x000fe400078e0005 */
[----:B------:R-:W-:Y:S02]  /*18750*/  IMAD.MOV.U32 R12, RZ, RZ, 0x3 ;  /* 0x00000003ff0c7424 */ /* 0x000fe400078e00ff */
[----:B------:R-:W-:-:S07]  /*18760*/  IMAD.MOV.U32 R2, RZ, RZ, R14 ;  /* 0x000000ffff027224 */ /* 0x000fce00078e000e */
[----:B------:R-:W-:Y:S05]  /*18770*/  WARPSYNC.COLLECTIVE R15, `(.L_x_445) ;  /* 0x000000000f087348 */ /* 0x000fea0003c00000 */
[----:B------:R0:W1:Y:S02]  /*18780*/  SHFL.IDX P6, R14, R13, R12, R11 ;  /* 0x0000000c0d0e7389 */ /* 0x00006400000c000b */
[----:B01----:R-:W-:Y:S01]  /*18790*/  ENDCOLLECTIVE ;  /* 0x000000000000791b */ /* 0x003fe20003800000 */
.L_x_445:
        /* <DEDUP_REMOVED lines=12> */
.L_x_446:
[----:B------:R-:W-:Y:S02]  /*18860*/  IMAD.MOV.U32 R13, RZ, RZ, R5 ;  /* 0x000000ffff0d7224 */ /* 0x000fe400078e0005 */
[----:B------:R-:W-:Y:S02]  /*18870*/  IMAD.MOV.U32 R12, RZ, RZ, 0x4 ;  /* 0x00000004ff0c7424 */ /* 0x000fe400078e00ff */
[----:B------:R-:W-:-:S07]  /*18880*/  IMAD.MOV.U32 R2, RZ, RZ, R14 ;  /* 0x000000ffff027224 */ /* 0x000fce00078e000e */
[----:B------:R-:W-:Y:S05]  /*18890*/  WARPSYNC.COLLECTIVE R15, `(.L_x_447) ;  /* 0x000000000f087348 */ /* 0x000fea0003c00000 */
[----:B------:R0:W1:Y:S02]  /*188a0*/  SHFL.IDX P6, R14, R13, R12, R11 ;  /* 0x0000000c0d0e7389 */ /* 0x00006400000c000b */
[----:B01----:R-:W-:Y:S01]  /*188b0*/  ENDCOLLECTIVE ;  /* 0x000000000000791b */ /* 0x003fe20003800000 */
.L_x_447:
        /* <DEDUP_REMOVED lines=12> */
.L_x_448:
[----:B------:R-:W-:Y:S02]  /*18980*/  IMAD.MOV.U32 R13, RZ, RZ, R5 ;  /* 0x000000ffff0d7224 */ /* 0x000fe400078e0005 */
[----:B------:R-:W-:Y:S02]  /*18990*/  IMAD.MOV.U32 R12, RZ, RZ, 0x5 ;  /* 0x00000005ff0c7424 */ /* 0x000fe400078e00ff */
[----:B------:R-:W-:-:S07]  /*189a0*/  IMAD.MOV.U32 R2, RZ, RZ, R14 ;  /* 0x000000ffff027224 */ /* 0x000fce00078e000e */
[----:B------:R-:W-:Y:S05]  /*189b0*/  WARPSYNC.COLLECTIVE R15, `(.L_x_449) ;  /* 0x000000000f087348 */ /* 0x000fea0003c00000 */
[----:B------:R0:W1:Y:S02]  /*189c0*/  SHFL.IDX P6, R14, R13, R12, R11 ;  /* 0x0000000c0d0e7389 */ /* 0x00006400000c000b */
[----:B01----:R-:W-:Y:S01]  /*189d0*/  ENDCOLLECTIVE ;  /* 0x000000000000791b */ /* 0x003fe20003800000 */
.L_x_449:
        /* <DEDUP_REMOVED lines=12> */
.L_x_450:
[----:B------:R-:W-:Y:S02]  /*18aa0*/  IMAD.MOV.U32 R13, RZ, RZ, R5 ;  /* 0x000000ffff0d7224 */ /* 0x000fe400078e0005 */
[----:B------:R-:W-:Y:S02]  /*18ab0*/  IMAD.MOV.U32 R12, RZ, RZ, 0x6 ;  /* 0x00000006ff0c7424 */ /* 0x000fe400078e00ff */
[----:B------:R-:W-:-:S07]  /*18ac0*/  IMAD.MOV.U32 R2, RZ, RZ, R14 ;  /* 0x000000ffff027224 */ /* 0x000fce00078e000e */
[----:B------:R-:W-:Y:S05]  /*18ad0*/  WARPSYNC.COLLECTIVE R15, `(.L_x_451) ;  /* 0x000000000f087348 */ /* 0x000fea0003c00000 */
[----:B------:R0:W1:Y:S02]  /*18ae0*/  SHFL.IDX P6, R14, R13, R12, R11 ;  /* 0x0000000c0d0e7389 */ /* 0x00006400000c000b */
[----:B01----:R-:W-:Y:S01]  /*18af0*/  ENDCOLLECTIVE ;  /* 0x000000000000791b */ /* 0x003fe20003800000 */
.L_x_451:
        /* <DEDUP_REMOVED lines=12> */
.L_x_452:
[----:B------:R-:W-:Y:S02]  /*18bc0*/  IMAD.MOV.U32 R13, RZ, RZ, R5 ;  /* 0x000000ffff0d7224 */ /* 0x000fe400078e0005 */
[----:B------:R-:W-:Y:S02]  /*18bd0*/  IMAD.MOV.U32 R12, RZ, RZ, 0x7 ;  /* 0x00000007ff0c7424 */ /* 0x000fe400078e00ff */
[----:B------:R-:W-:-:S07]  /*18be0*/  IMAD.MOV.U32 R2, RZ, RZ, R14 ;  /* 0x000000ffff027224 */ /* 0x000fce00078e000e */
[----:B------:R-:W-:Y:S05]  /*18bf0*/  WARPSYNC.COLLECTIVE R15, `(.L_x_453) ;  /* 0x000000000f087348 */ /* 0x000fea0003c00000 */
[----:B------:R0:W1:Y:S02]  /*18c00*/  SHFL.IDX P6, R14, R13, R12, R11 ;  /* 0x0000000c0d0e7389 */ /* 0x00006400000c000b */
[----:B01----:R-:W-:Y:S01]  /*18c10*/  ENDCOLLECTIVE ;  /* 0x000000000000791b */ /* 0x003fe20003800000 */
.L_x_453:
        /* <DEDUP_REMOVED lines=12> */
.L_x_454:
[----:B------:R-:W-:Y:S01]  /*18ce0*/  IMAD.MOV.U32 R2, RZ, RZ, R14 ;  /* 0x000000ffff027224 */ /* 0x000fe200078e000e */
[----:B------:R-:W-:Y:S06]  /*18cf0*/  BRA `(.L_x_455) ;  /* 0xffffffa000307947 */ /* 0x000fec000383ffff */
.L_x_319:
[----:B0-----:R0:W2:Y:S02]  /*18d00*/  SYNCS.PHASECHK.TRANS64.TRYWAIT P2, [R0+URZ+0x38870], R3 ;  /* 0x03887003000075a7 */ /* 0x0010a4000804017f */
[----:B--2---:R-:W-:Y:S05]  /*18d10*/  @!P2 NANOSLEEP.SYNCS 0x989680 ;  /* 0x009896800000a95d */ /* 0x004fea0003900000 */
[----:B------:R-:W2:Y:S02]  /*18d20*/  @!P2 SYNCS.PHASECHK.TRANS64 P2, [R0+URZ+0x38870], R3 ;  /* 0x038870030000a5a7 */ /* 0x000ea4000804007f */
[----:B--2---:R-:W-:Y:S05]  /*18d30*/  @!P2 BRA `(.L_x_319) ;  /* 0xfffffffc00f0a947 */ /* 0x004fea000383ffff */
[----:B------:R-:W-:Y:S05]  /*18d40*/  BRA `(.L_x_456) ;  /* 0xffffffa000987947 */ /* 0x000fea000383ffff */
.L_x_321:
[----:B0-----:R0:W2:Y:S02]  /*18d50*/  SYNCS.PHASECHK.TRANS64.TRYWAIT P2, [R0+URZ+0x38860], R5 ;  /* 0x03886005000075a7 */ /* 0x0010a4000804017f */
[----:B--2---:R-:W-:Y:S05]  /*18d60*/  @!P2 NANOSLEEP.SYNCS 0x989680 ;  /* 0x009896800000a95d */ /* 0x004fea0003900000 */
[----:B------:R-:W2:Y:S02]  /*18d70*/  @!P2 SYNCS.PHASECHK.TRANS64 P2, [R0+URZ+0x38860], R5 ;  /* 0x038860050000a5a7 */ /* 0x000ea4000804007f */
[----:B--2---:R-:W-:Y:S05]  /*18d80*/  @!P2 BRA `(.L_x_321) ;  /* 0xfffffffc00f0a947 */ /* 0x004fea000383ffff */
[----:B------:R-:W-:Y:S05]  /*18d90*/  BRA `(.L_x_457) ;  /* 0xffffffa000a87947 */ /* 0x000fea000383ffff */
.L_x_329:
[----:B0-----:R0:W1:Y:S02]  /*18da0*/  SYNCS.PHASECHK.TRANS64.TRYWAIT P1, [R2+URZ+0x38870], R3 ;  /* 0x03887003020075a7 */ /* 0x001064000802017f */
[----:B-1----:R-:W-:Y:S05]  /*18db0*/  @!P1 NANOSLEEP.SYNCS 0x989680 ;  /* 0x009896800000995d */ /* 0x002fea0003900000 */
[----:B------:R-:W1:Y:S02]  /*18dc0*/  @!P1 SYNCS.PHASECHK.TRANS64 P1, [R2+URZ+0x38870], R3 ;  /* 0x03887003020095a7 */ /* 0x000e64000802007f */
[----:B-1----:R-:W-:Y:S05]  /*18dd0*/  @!P1 BRA `(.L_x_329) ;  /* 0xfffffffc00f09947 */ /* 0x002fea000383ffff */
[----:B------:R-:W-:Y:S05]  /*18de0*/  BRA `(.L_x_458) ;  /* 0xffffffac00607947 */ /* 0x000fea000383ffff */
.L_x_331:
[----:B0-----:R0:W1:Y:S02]  /*18df0*/  SYNCS.PHASECHK.TRANS64.TRYWAIT P1, [R2+URZ+0x38860], R3 ;  /* 0x03886003020075a7 */ /* 0x001064000802017f */
[----:B-1----:R-:W-:Y:S05]  /*18e00*/  @!P1 NANOSLEEP.SYNCS 0x989680 ;  /* 0x009896800000995d */ /* 0x002fea0003900000 */
[----:B------:R-:W1:Y:S02]  /*18e10*/  @!P1 SYNCS.PHASECHK.TRANS64 P1, [R2+URZ+0x38860], R3 ;  /* 0x03886003020095a7 */ /* 0x000e64000802007f */
[----:B-1----:R-:W-:Y:S05]  /*18e20*/  @!P1 BRA `(.L_x_331) ;  /* 0xfffffffc00f09947 */ /* 0x002fea000383ffff */
[----:B------:R-:W-:Y:S05]  /*18e30*/  BRA `(.L_x_459) ;  /* 0xffffffac006c7947 */ /* 0x000fea000383ffff */
.L_x_343:
[----:B0-----:R0:W1:Y:S02]  /*18e40*/  SYNCS.PHASECHK.TRANS64.TRYWAIT P0, [R7+URZ+0x38820], R0 ;  /* 0x03882000070075a7 */ /* 0x001064000800017f */
[----:B-1----:R-:W-:Y:S05]  /*18e50*/  @!P0 NANOSLEEP.SYNCS 0x989680 ;  /* 0x009896800000895d */ /* 0x002fea0003900000 */
[----:B------:R-:W1:Y:S02]  /*18e60*/  @!P0 SYNCS.PHASECHK.TRANS64 P0, [R7+URZ+0x38820], R0 ;  /* 0x03882000070085a7 */ /* 0x000e64000800007f */
[----:B-1----:R-:W-:Y:S05]  /*18e70*/  @!P0 BRA `(.L_x_343) ;  /* 0xfffffffc00f08947 */ /* 0x002fea000383ffff */
[----:B------:R-:W-:Y:S05]  /*18e80*/  BRA `(.L_x_460) ;  /* 0xffffffc000d87947 */ /* 0x000fea000383ffff */
.L_x_344:
[----:B------:R-:W1:Y:S01]  /*18e90*/  S2R R2, SR_TID.X ;  /* 0x0000000000027919 */ /* 0x000e620000002100 */
[----:B------:R-:W-:Y:S01]  /*18ea0*/  BSSY B0, `(.L_x_461) ;  /* 0x000000a000007945 */ /* 0x000fe20003800000 */
[----:B------:R-:W-:Y:S02]  /*18eb0*/  IMAD.MOV.U32 R12, RZ, RZ, RZ ;  /* 0x000000ffff0c7224 */ /* 0x000fe400078e00ff */
[----:B------:R-:W-:Y:S02]  /*18ec0*/  IMAD.MOV.U32 R11, RZ, RZ, 0x1f ;  /* 0x0000001fff0b7424 */ /* 0x000fe400078e00ff */
[----:B------:R-:W-:Y:S01]  /*18ed0*/  IMAD.MOV.U32 R15, RZ, RZ, -0x1 ;  /* 0xffffffffff0f7424 */ /* 0x000fe200078e00ff */
[----:B-1----:R-:W-:-:S04]  /*18ee0*/  SHF.R.U32.HI R2, RZ, 0x5, R2 ;  /* 0x00000005ff027819 */ /* 0x002fc80000011602 */
[----:B------:R-:W-:-:S05]  /*18ef0*/  LOP3.LUT R2, R2, 0x3, RZ, 0xc0, !PT ;  /* 0x0000000302027812 */ /* 0x000fca00078ec0ff */
[----:B------:R-:W-:-:S07]  /*18f00*/  IMAD.MOV.U32 R13, RZ, RZ, R2 ;  /* 0x000000ffff0d7224 */ /* 0x000fce00078e0002 */
[----:B0-----:R-:W-:Y:S05]  /*18f10*/  WARPSYNC.COLLECTIVE R15, `(.L_x_462) ;  /* 0x000000000f087348 */ /* 0x001fea0003c00000 */
[----:B------:R1:W2:Y:S02]  /*18f20*/  SHFL.IDX P6, R14, R13, R12, R11 ;  /* 0x0000000c0d0e7389 */ /* 0x0002a400000c000b */
[----:B012---:R-:W-:Y:S01]  /*18f30*/  ENDCOLLECTIVE ;  /* 0x000000000000791b */ /* 0x007fe20003800000 */
.L_x_462:
[----:B------:R-:W-:Y:S05]  /*18f40*/  BSYNC B0 ;  /* 0x0000000000007941 */ /* 0x000fea0003800000 */
.L_x_461:
[----:B------:R-:W-:Y:S05]  /*18f50*/  BRA `(.L_x_463) ;  /* 0xffffffc000c07947 */ /* 0x000fea000383ffff */
.L_x_347:
[----:B------:R-:W-:Y:S01]  /*18f60*/  BSSY B1, `(.L_x_464) ;  /* 0x0000006000017945 */ /* 0x000fe20003800000 */
[----:B------:R-:W-:-:S07]  /*18f70*/  IMAD.MOV.U32 R15, RZ, RZ, -0x1 ;  /* 0xffffffffff0f7424 */ /* 0x000fce00078e00ff */
[----:B0-----:R-:W-:Y:S05]  /*18f80*/  WARPSYNC.COLLECTIVE R15, `(.L_x_465) ;  /* 0x000000000f0c7348 */ /* 0x001fea0003c00000 */
[----:B------:R-:W-:Y:S02]  /*18f90*/  ELECT P6, UR62, PT ;  /* 0x00000000003e782f */ /* 0x000fe400038c0000 */
[----:B------:R-:W-:Y:S01]  /*18fa0*/  MOV R14, UR62 ;  /* 0x0000003e000e7c02 */ /* 0x000fe20008000f00 */
[----:B0-----:R-:W-:Y:S10]  /*18fb0*/  ENDCOLLECTIVE ;  /* 0x000000000000791b */ /* 0x001ff40003800000 */
.L_x_465:
[----:B------:R-:W-:Y:S05]  /*18fc0*/  BSYNC B1 ;  /* 0x0000000000017941 */ /* 0x000fea0003800000 */
.L_x_464:
[----:B------:R-:W-:Y:S05]  /*18fd0*/  BRA `(.L_x_466) ;  /* 0xffffffc000b87947 */ /* 0x000fea000383ffff */
.L_x_349:
[----:B0-----:R0:W1:Y:S02]  /*18fe0*/  SYNCS.PHASECHK.TRANS64.TRYWAIT P1, [R5+URZ+0x38840], R0 ;  /* 0x03884000050075a7 */ /* 0x001064000802017f */
[----:B-1----:R-:W-:Y:S05]  /*18ff0*/  @!P1 NANOSLEEP.SYNCS 0x989680 ;  /* 0x009896800000995d */ /* 0x002fea0003900000 */
[----:B------:R-:W1:Y:S02]  /*19000*/  @!P1 SYNCS.PHASECHK.TRANS64 P1, [R5+URZ+0x38840], R0 ;  /* 0x03884000050095a7 */ /* 0x000e64000802007f */
[----:B-1----:R-:W-:Y:S05]  /*19010*/  @!P1 BRA `(.L_x_349) ;  /* 0xfffffffc00f09947 */ /* 0x002fea000383ffff */
[----:B------:R-:W-:Y:S05]  /*19020*/  BRA `(.L_x_467) ;  /* 0xffffffc000d87947 */ /* 0x000fea000383ffff */
.L_x_351:
[----:B-1----:R1:W2:Y:S02]  /*19030*/  SYNCS.PHASECHK.TRANS64.TRYWAIT P1, [R3+URZ+0x38840], R2 ;  /* 0x03884002030075a7 */ /* 0x0022a4000802017f */
[----:B--2---:R-:W-:Y:S05]  /*19040*/  @!P1 NANOSLEEP.SYNCS 0x989680 ;  /* 0x009896800000995d */ /* 0x004fea0003900000 */
[----:B------:R-:W2:Y:S02]  /*19050*/  @!P1 SYNCS.PHASECHK.TRANS64 P1, [R3+URZ+0x38840], R2 ;  /* 0x03884002030095a7 */ /* 0x000ea4000802007f */
[----:B--2---:R-:W-:Y:S05]  /*19060*/  @!P1 BRA `(.L_x_351) ;  /* 0xfffffffc00f09947 */ /* 0x004fea000383ffff */
[----:B------:R-:W-:Y:S05]  /*19070*/  BRA `(.L_x_468) ;  /* 0xffffffc000e47947 */ /* 0x000fea000383ffff */
.L_x_353:
[----:B--2---:R2:W3:Y:S02]  /*19080*/  SYNCS.PHASECHK.TRANS64.TRYWAIT P1, [R5+URZ+0x38860], R0 ;  /* 0x03886000050075a7 */ /* 0x0044e4000802017f */
[----:B---3--:R-:W-:Y:S05]  /*19090*/  @!P1 NANOSLEEP.SYNCS 0x989680 ;  /* 0x009896800000995d */ /* 0x008fea0003900000 */
[----:B------:R-:W3:Y:S02]  /*190a0*/  @!P1 SYNCS.PHASECHK.TRANS64 P1, [R5+URZ+0x38860], R0 ;  /* 0x03886000050095a7 */ /* 0x000ee4000802007f */
[----:B---3--:R-:W-:Y:S05]  /*190b0*/  @!P1 BRA `(.L_x_353) ;  /* 0xfffffffc00f09947 */ /* 0x008fea000383ffff */
[----:B------:R-:W-:Y:S05]  /*190c0*/  BRA `(.L_x_469) ;  /* 0xffffffc000e07947 */ /* 0x000fea000383ffff */
.L_x_355:
[----:B---3--:R3:W4:Y:S02]  /*190d0*/  SYNCS.PHASECHK.TRANS64.TRYWAIT P1, [R3+URZ+0x38860], R2 ;  /* 0x03886002030075a7 */ /* 0x008724000802017f */
[----:B----4-:R-:W-:Y:S05]  /*190e0*/  @!P1 NANOSLEEP.SYNCS 0x989680 ;  /* 0x009896800000995d */ /* 0x010fea0003900000 */
[----:B------:R-:W4:Y:S02]  /*190f0*/  @!P1 SYNCS.PHASECHK.TRANS64 P1, [R3+URZ+0x38860], R2 ;  /* 0x03886002030095a7 */ /* 0x000f24000802007f */
[----:B----4-:R-:W-:Y:S05]  /*19100*/  @!P1 BRA `(.L_x_355) ;  /* 0xfffffffc00f09947 */ /* 0x010fea000383ffff */
[----:B------:R-:W-:Y:S05]  /*19110*/  BRA `(.L_x_470) ;  /* 0xffffffc000dc7947 */ /* 0x000fea000383ffff */
.L_x_357:
[----:B----4-:R4:W0:Y:S02]  /*19120*/  SYNCS.PHASECHK.TRANS64.TRYWAIT P1, [R5+URZ+0x38880], R0 ;  /* 0x03888000050075a7 */ /* 0x010824000802017f */
[----:B0-----:R-:W-:Y:S05]  /*19130*/  @!P1 NANOSLEEP.SYNCS 0x989680 ;  /* 0x009896800000995d */ /* 0x001fea0003900000 */
[----:B------:R-:W0:Y:S02]  /*19140*/  @!P1 SYNCS.PHASECHK.TRANS64 P1, [R5+URZ+0x38880], R0 ;  /* 0x03888000050095a7 */ /* 0x000e24000802007f */
[----:B0-----:R-:W-:Y:S05]  /*19150*/  @!P1 BRA `(.L_x_357) ;  /* 0xfffffffc00f09947 */ /* 0x001fea000383ffff */
[----:B------:R-:W-:Y:S05]  /*19160*/  BRA `(.L_x_471) ;  /* 0xffffffc000d87947 */ /* 0x000fea000383ffff */
.L_x_472:
        /* <DEDUP_REMOVED lines=9> */
.L_x_16267:


//--------------------- .text._ZN7cutlass13device_kernelIN5flash11enable_sm90INS1_16FlashAttnFwdSm90INS1_25CollectiveMainloopFwdSm90ILi2EN4cute5tupleIJNS5_1CILi1EEES8_S8_EEENS6_IJNS7_ILi128EEESA_NS7_ILi256EEEEEELi256ENS_12float_e4m3_tEfNS_4arch4Sm90ELb0ELb0ELb1ELb1ELb1ELb1ELb0ELb1ELb0ELb1ELb1ELb0EEENS1_21CollectiveEpilogueFwdINS6_IJSA_SB_SA_EEES9_NS_10bfloat16_tESF_Li256ELb1ELb1ELb1ELb1EEENS1_36VarlenDynamicPersistentTileSchedulerILi128ELi128ELi256ELi128ELb1ELb1ELb1ELb0ELb1ELb1EEEEEEEEEvNT_6ParamsE --------------------------
	.section	.text._ZN7cutlass13device_kernelIN5flash11enable_sm90INS1_16FlashAttnFwdSm90INS1_25CollectiveMainloopFwdSm90ILi2EN4cute5tupleIJNS5_1CILi1EEES8_S8_EEENS6_IJNS7_ILi128EEESA_NS7_ILi256EEEEEELi256ENS_12float_e4m3_tEfNS_4arch4Sm90ELb0ELb0ELb1ELb1ELb1ELb1ELb0ELb1ELb0ELb1ELb1ELb0EEENS1_21CollectiveEpilogueFwdINS6_IJSA_SB_SA_EEES9_NS_10bfloat16_tESF_Li256ELb1ELb1ELb1ELb1EEENS1_36VarlenDynamicPersistentTileSchedulerILi128ELi128ELi256ELi128ELb1ELb1ELb1ELb0ELb1ELb1EEEEEEEEEvNT_6ParamsE,"ax",@progbits
	.align	128
.text._ZN7cutlass13device_kernelIN5flash11enable_sm90INS1_16FlashAttnFwdSm90INS1_25CollectiveMainloopFwdSm90ILi2EN4cute5tupleIJNS5_1CILi1EEES8_S8_EEENS6_IJNS7_ILi128EEESA_NS7_ILi256EEEEEELi256ENS_12float_e4m3_tEfNS_4arch4Sm90ELb0ELb0ELb1ELb1ELb1ELb1ELb0ELb1ELb0ELb1ELb1ELb0EEENS1_21CollectiveEpilogueFwdINS6_IJSA_SB_SA_EEES9_NS_10bfloat16_tESF_Li256ELb1ELb1ELb1ELb1EEENS1_36VarlenDynamicPersistentTileSchedulerILi128ELi128ELi256ELi128ELb1ELb1ELb1ELb0ELb1ELb1EEEEEEEEEvNT_6ParamsE:
        .type           _ZN7cutlass13device_kernelIN5flash11enable_sm90INS1_16FlashAttnFwdSm90INS1_25CollectiveMainloopFwdSm90ILi2EN4cute5tupleIJNS5_1CILi1EEES8_S8_EEENS6_IJNS7_ILi128EEESA_NS7_ILi256EEEEEELi256ENS_12float_e4m3_tEfNS_4arch4Sm90ELb0ELb0ELb1ELb1ELb1ELb1ELb0ELb1ELb0ELb1ELb1ELb0EEENS1_21CollectiveEpilogueFwdINS6_IJSA_SB_SA_EEES9_NS_10bfloat16_tESF_Li256ELb1ELb1ELb1ELb1EEENS1_36VarlenDynamicPersistentTileSchedulerILi128ELi128ELi256ELi128ELb1ELb1ELb1ELb0ELb1ELb1EEEEEEEEEvNT_6ParamsE,@function
        .size           _ZN7cutlass13device_kernelIN5flash11enable_sm90INS1_16FlashAttnFwdSm90INS1_25CollectiveMainloopFwdSm90ILi2EN4cute5tupleIJNS5_1CILi1EEES8_S8_EEENS6_IJNS7_ILi128EEESA_NS7_ILi256EEEEEELi256ENS_12float_e4m3_tEfNS_4arch4Sm90ELb0ELb0ELb1ELb1ELb1ELb1ELb0ELb1ELb0ELb1ELb1ELb0EEENS1_21CollectiveEpilogueFwdINS6_IJSA_SB_SA_EEES9_NS_10bfloat16_tESF_Li256ELb1ELb1ELb1ELb1EEENS1_36VarlenDynamicPersistentTileSchedulerILi128ELi128ELi256ELi128ELb1ELb1ELb1ELb0ELb1ELb1EEEEEEEEEvNT_6ParamsE,(.L_x_16268 - _ZN7cutlass13device_kernelIN5flash11enable_sm90INS1_16FlashAttnFwdSm90INS1_25CollectiveMainloopFwdSm90ILi2EN4cute5tupleIJNS5_1CILi1EEES8_S8_EEENS6_IJNS7_ILi128EEESA_NS7_ILi256EEEEEELi256ENS_12float_e4m3_tEfNS_4arch4Sm90ELb0ELb0ELb1ELb1ELb1ELb1ELb0ELb1ELb0ELb1ELb1ELb0EEENS1_21CollectiveEpilogueFwdINS6_IJSA_SB_SA_EEES9_NS_10bfloat16_tESF_Li256ELb1ELb1ELb1ELb1EEENS1_36VarlenDynamicPersistentTileSchedulerILi128ELi128ELi256ELi128ELb1ELb1ELb1ELb0ELb1ELb1EEEEEEEEEvNT_6ParamsE)
        .other          _ZN7cutlass13device_kernelIN5flash11enable_sm90INS1_16FlashAttnFwdSm90INS1_25CollectiveMainloopFwdSm90ILi2EN4cute5tupleIJNS5_1CILi1EEES8_S8_EEENS6_IJNS7_ILi128EEESA_NS7_ILi256EEEEEELi256ENS_12float_e4m3_tEfNS_4arch4Sm90ELb0ELb0ELb1ELb1ELb1ELb1ELb0ELb1ELb0ELb1ELb1ELb0EEENS1_21CollectiveEpilogueFwdINS6_IJSA_SB_SA_EEES9_NS_10bfloat16_tESF_Li256ELb1ELb1ELb1ELb1EEENS1_36VarlenDynamicPersistentTileSchedulerILi128ELi128ELi256ELi128ELb1ELb1ELb1ELb0ELb1ELb1EEEEEEEEEvNT_6ParamsE,@"STO_CUDA_ENTRY STV_DEFAULT"
_ZN7cutlass13device_kernelIN5flash11enable_sm90INS1_16FlashAttnFwdSm90INS1_25CollectiveMainloopFwdSm90ILi2EN4cute5tupleIJNS5_1CILi1EEES8_S8_EEENS6_IJNS7_ILi128EEESA_NS7_ILi256EEEEEELi256ENS_12float_e4m3_tEfNS_4arch4Sm90ELb0ELb0ELb1ELb1ELb1ELb1ELb0ELb1ELb0ELb1ELb1ELb0EEENS1_21CollectiveEpilogueFwdINS6_IJSA_SB_SA_EEES9_NS_10bfloat16_tESF_Li256ELb1ELb1ELb1ELb1EEENS1_36VarlenDynamicPersistentTileSchedulerILi128ELi128ELi256ELi128ELb1ELb1ELb1ELb0ELb1ELb1EEEEEEEEEvNT_6ParamsE:
[----:B------:R-:W0:Y:S02]  /*0000*/  LDC R1, c[0x0][0x28] ;  /* 0x00000a00ff017b82 */ /* 0x000e240000000800 */
[----:B0-----:R-:W-:Y:S01]  /*0010*/  VIADD R1, R1, 0xfffffe58 ;  /* 0xfffffe5801017836 */ /* 0x001fe20000000000 */
[----:B------:R-:W0:Y:S01]  /*0020*/  S2R R3, SR_TID.X ;  /* 0x0000000000037919 */ /* 0x000e220000002100 */
[----:B------:R-:W-:Y:S01]  /*0030*/  ELECT P0, URZ, PT ;  /* 0x00000000003f782f */ /* 0x000fe20003800000 */
[----:B------:R-:W-:Y:S01]  /*0040*/  BSSY B0, `(.L_x_473) ;  /* 0x000000e000007945 */ /* 0x000fe20003800000 */
[--C-:B0-----:R-:W-:Y:S02]  /*0050*/  SHF.R.U32.HI R0, RZ, 0x5, R3.reuse ;  /* 0x00000005ff007819 */ /* 0x101fe40000011603 */
[----:B------:R-:W-:-:S03]  /*0060*/  SHF.R.U32.HI R3, RZ, 0x7, R3 ;  /* 0x00000007ff037819 */ /* 0x000fc60000011603 */
[----:B------:R-:W0:Y:S02]  /*0070*/  SHFL.IDX PT, R2, R0, RZ, 0x1f ;  /* 0x00001fff00027589 */ /* 0x000e2400000e0000 */
[----:B0-----:R-:W-:-:S13]  /*0080*/  ISETP.EQ.AND P0, PT, R2, RZ, P0 ;  /* 0x000000ff0200720c */ /* 0x001fda0000702270 */
[----:B------:R-:W-:Y:S05]  /*0090*/  @!P0 BRA `(.L_x_474) ;  /* 0x0000000000208947 */ /* 0x000fea0003800000 */
[----:B------:R-:W-:Y:S02]  /*00a0*/  ULDC.64 UR4, c[0x0][0x198] ;  /* 0x0000660000047ab9 */ /* 0x000fe40000000a00 */
[----:B------:R-:W-:Y:S02]  /*00b0*/  UIADD3 UR6, UP0, UR4, 0x570, URZ ;  /* 0x0000057004067890 */ /* 0x000fe4000ff1e03f */
[----:B------:R-:W-:Y:S02]  /*00c0*/  UIADD3 UR4, UP1, UR4, 0x670, URZ ;  /* 0x0000067004047890 */ /* 0x000fe4000ff3e03f */
[----:B------:R-:W-:Y:S02]  /*00d0*/  UIADD3.X UR7, URZ, UR5, URZ, UP0, !UPT ;  /* 0x000000053f077290 */ /* 0x000fe400087fe43f */
[----:B------:R-:W-:-:S07]  /*00e0*/  UIADD3.X UR5, URZ, UR5, URZ, UP1, !UPT ;  /* 0x000000053f057290 */ /* 0x000fce0008ffe43f */
[----:B------:R0:W-:Y:S02]  /*00f0*/  UTMACCTL.PF [UR6] ;  /* 0x00000000060079b9 */ /* 0x0001e40008040000 */
[----:B------:R0:W-:Y:S02]  /*0100*/  UTMACCTL.PF [UR4] ;  /* 0x00000000040079b9 */ /* 0x0001e40008040000 */
[----:B0-----:R-:W-:Y:S01]  /*0110*/  NOP ;  /* 0x0000000000007918 */ /* 0x001fe20000000000 */
.L_x_474:
[----:B------:R-:W-:Y:S05]  /*0120*/  BSYNC B0 ;  /* 0x0000000000007941 */ /* 0x000fea0003800000 */
.L_x_473:
[----:B------:R-:W-:Y:S01]  /*0130*/  VOTEU.ANY UP0, P0 ;  /* 0x00000000003f7886 */ /* 0x000fe20000000100 */
[----:B------:R-:W0:Y:S01]  /*0140*/  SHFL.IDX PT, R3, R3, RZ, 0x1f ;  /* 0x00001fff03037589 */ /* 0x000e2200000e0000 */
[----:B------:R-:W-:Y:S01]  /*0150*/  UMOV UR4, 0x80 ;  /* 0x0000008000047882 */ /* 0x000fe20000000000 */
[----:B------:R-:W-:Y:S01]  /*0160*/  UMOV UR7, 0x100 ;  /* 0x0000010000077882 */ /* 0x000fe20000000000 */
[----:B------:R-:W-:Y:S01]  /*0170*/  VOTEU.ANY UP1, P0 ;  /* 0x00000000003f7886 */ /* 0x000fe20000020100 */
[----:B------:R-:W1:Y:S01]  /*0180*/  @UP0 S2UR UR8, SR_CgaCtaId ;  /* 0x00000000000809c3 */ /* 0x000e620000008800 */
[----:B------:R-:W2:Y:S01]  /*0190*/  SHFL.IDX PT, R2, R0, RZ, 0x1f ;  /* 0x00001fff00027589 */ /* 0x000ea200000e0000 */
[----:B------:R-:W-:Y:S01]  /*01a0*/  @UP0 UMOV UR6, 0x400 ;  /* 0x0000040000060882 */ /* 0x000fe20000000000 */
[----:B------:R-:W-:-:S04]  /*01b0*/  @UP0 UIADD3 UR4, -UR4, 0x100000, URZ ;  /* 0x0010000004040890 */ /* 0x000fc8000fffe13f */
[----:B------:R-:W-:Y:S02]  /*01c0*/  @UP0 USHF.L.U32 UR5, UR4, 0xb, URZ ;  /* 0x0000000b04050899 */ /* 0x000fe4000800063f */
[----:B------:R-:W-:Y:S01]  /*01d0*/  @UP0 USHF.L.U32 UR4, UR4, 0x1, URZ ;  /* 0x0000000104040899 */ /* 0x000fe2000800063f */
[----:B------:R-:W-:Y:S01]  /*01e0*/  VOTEU.ANY UP2, P0 ;  /* 0x00000000003f7886 */ /* 0x000fe20000040100 */
[----:B0-----:R-:W-:Y:S01]  /*01f0*/  R2UR UR9, R3 ;  /* 0x00000000030972ca */ /* 0x001fe200000e0000 */
[----:B-1----:R-:W-:Y:S01]  /*0200*/  @UP0 ULEA UR8, UR8, UR6, 0x18 ;  /* 0x0000000608080291 */ /* 0x002fe2000f8ec03f */
[----:B--2---:R-:W-:Y:S01]  /*0210*/  ISETP.NE.AND P1, PT, R2, RZ, PT ;  /* 0x000000ff0200720c */ /* 0x004fe20003f25270 */
[----:B------:R-:W-:-:S04]  /*0220*/  @UP0 UIADD3 UR6, -UR7, 0x100000, URZ ;  /* 0x0010000007060890 */ /* 0x000fc8000fffe13f */
[----:B------:R-:W-:Y:S02]  /*0230*/  @UP0 USHF.L.U32 UR7, UR6, 0xb, URZ ;  /* 0x0000000b06070899 */ /* 0x000fe4000800063f */
[----:B------:R-:W-:-:S04]  /*0240*/  @UP0 USHF.L.U32 UR6, UR6, 0x1, URZ ;  /* 0x0000000106060899 */ /* 0x000fc8000800063f */
[----:B------:R-:W-:Y:S01]  /*0250*/  UISETP.NE.AND UP0, UPT, UR9, URZ, UPT ;  /* 0x0000003f0900728c */ /* 0x000fe2000bf05270 */
[----:B------:R-:W0:Y:S02]  /*0260*/  FENCE.VIEW.ASYNC.S ;  /* 0x00000000000073c6 */ /* 0x000e240000000000 */
[----:B0-----:R0:W1:Y:S05]  /*0270*/  @UP1 SYNCS.EXCH.64 URZ, [UR8+0x38800], UR4 ;  /* 0x03880004083f15b2 */ /* 0x00106a0008000100 */
[----:B------:R0:W2:Y:S01]  /*0280*/  @UP2 SYNCS.EXCH.64 URZ, [UR8+0x38820], UR6 ;  /* 0x03882006083f25b2 */ /* 0x0000a20008000100 */
[----:B------:R-:W-:Y:S05]  /*0290*/  @P1 BRA `(.L_x_475) ;  /* 0x0000000000481947 */ /* 0x000fea0003800000 */
[----:B0-----:R-:W0:Y:S01]  /*02a0*/  S2UR UR5, SR_CgaCtaId ;  /* 0x00000000000579c3 */ /* 0x001e220000008800 */
        /* <DEDUP_REMOVED lines=12> */
[----:B0-----:R3:W4:Y:S08]  /*0370*/  SYNCS.EXCH.64 URZ, [UR8+0x38830], UR4 ;  /* 0x03883004083f75b2 */ /* 0x0017300008000100 */
[----:B------:R3:W0:Y:S01]  /*0380*/  SYNCS.EXCH.64 URZ, [UR8+0x38840], UR6 ;  /* 0x03884006083f75b2 */ /* 0x0006220008000100 */
[----:B------:R3:W0:Y:S01]  /*0390*/  SYNCS.EXCH.64 URZ, [UR8+0x38838], UR4 ;  /* 0x03883804083f75b2 */ /* 0x0006220008000100 */
[----:B------:R3:W0:Y:S02]  /*03a0*/  SYNCS.EXCH.64 URZ, [UR8+0x38848], UR6 ;  /* 0x03884806083f75b2 */ /* 0x0006240008000100 */
[----:B---3--:R-:W-:Y:S01]  /*03b0*/  NOP ;  /* 0x0000000000007918 */ /* 0x008fe20000000000 */
.L_x_475:
[----:B------:R-:W3:Y:S01]  /*03c0*/  SHFL.IDX PT, R2, R0, RZ, 0x1f ;  /* 0x00001fff00027589 */ /* 0x000ee200000e0000 */
[----:B------:R-:W-:Y:S01]  /*03d0*/  NOP ;  /* 0x0000000000007918 */ /* 0x000fe20000000000 */
[----:B---3--:R-:W-:-:S13]  /*03e0*/  ISETP.NE.AND P0, PT, R2, RZ, PT ;  /* 0x000000ff0200720c */ /* 0x008fda0003f05270 */
        /* <DEDUP_REMOVED lines=14> */
[----:B0-----:R3:W0:Y:S08]  /*04d0*/  SYNCS.EXCH.64 URZ, [UR8+0x38850], UR4 ;  /* 0x03885004083f75b2 */ /* 0x0016300008000100 */
[----:B------:R3:W0:Y:S01]  /*04e0*/  SYNCS.EXCH.64 URZ, [UR8+0x38860], UR6 ;  /* 0x03886006083f75b2 */ /* 0x0006220008000100 */
[----:B------:R3:W0:Y:S01]  /*04f0*/  SYNCS.EXCH.64 URZ, [UR8+0x38858], UR4 ;  /* 0x03885804083f75b2 */ /* 0x0006220008000100 */
[----:B------:R3:W0:Y:S02]  /*0500*/  SYNCS.EXCH.64 URZ, [UR8+0x38868], UR6 ;  /* 0x03886806083f75b2 */ /* 0x0006240008000100 */
[----:B---3--:R-:W-:Y:S01]  /*0510*/  NOP ;  /* 0x0000000000007918 */ /* 0x008fe20000000000 */
.L_x_476:
[----:B------:R-:W3:Y:S01]  /*0520*/  SHFL.IDX PT, R2, R0, RZ, 0x1f ;  /* 0x00001fff00027589 */ /* 0x000ee200000e0000 */
[----:B------:R-:W-:Y:S01]  /*0530*/  NOP ;  /* 0x0000000000007918 */ /* 0x000fe20000000000 */
[----:B---3--:R-:W-:-:S13]  /*0540*/  ISETP.NE.AND P0, PT, R2, RZ, PT ;  /* 0x000000ff0200720c */ /* 0x008fda0003f05270 */
[----:B------:R-:W-:Y:S05]  /*0550*/  @P0 BRA `(.L_x_477) ;  /* 0x0000000000380947 */ /* 0x000fea0003800000 */
[----:B0-----:R-:W0:Y:S01]  /*0560*/  S2UR UR5, SR_CgaCtaId ;  /* 0x00000000000579c3 */ /* 0x001e220000008800 */
[----:B------:R-:W-:Y:S01]  /*0570*/  UMOV UR4, 0x400 ;  /* 0x0000040000047882 */ /* 0x000fe20000000000 */
[----:B------:R-:W-:Y:S01]  /*0580*/  UMOV UR7, 0x80 ;  /* 0x0000008000077882 */ /* 0x000fe20000000000 */
[----:B------:R-:W-:Y:S01]  /*0590*/  ELECT P0, URZ, PT ;  /* 0x00000000003f782f */ /* 0x000fe20003800000 */
[----:B0-----:R-:W-:Y:S02]  /*05a0*/  ULEA UR6, UR5, UR4, 0x18 ;  /* 0x0000000405067291 */ /* 0x001fe4000f8ec03f */
[----:B------:R-:W-:-:S04]  /*05b0*/  UIADD3 UR4, -UR7, 0x100000, URZ ;  /* 0x0010000007047890 */ /* 0x000fc8000fffe13f */
[----:B------:R-:W-:Y:S02]  /*05c0*/  USHF.L.U32 UR5, UR4, 0xb, URZ ;  /* 0x0000000b04057899 */ /* 0x000fe4000800063f */
[----:B------:R-:W-:Y:S01]  /*05d0*/  USHF.L.U32 UR4, UR4, 0x1, URZ ;  /* 0x0000000104047899 */ /* 0x000fe2000800063f */
[----:B------:R-:W0:Y:S11]  /*05e0*/  FENCE.VIEW.ASYNC.S ;  /* 0x00000000000073c6 */ /* 0x000e360000000000 */
[----:B0-----:R3:W0:Y:S01]  /*05f0*/  SYNCS.EXCH.64 URZ, [UR6+0x38870], UR4 ;  /* 0x03887004063f75b2 */ /* 0x0016220008000100 */
[----:B------:R3:W0:Y:S01]  /*0600*/  SYNCS.EXCH.64 URZ, [UR6+0x38880], UR4 ;  /* 0x03888004063f75b2 */ /* 0x0006220008000100 */
[----:B------:R3:W0:Y:S01]  /*0610*/  SYNCS.EXCH.64 URZ, [UR6+0x38878], UR4 ;  /* 0x03887804063f75b2 */ /* 0x0006220008000100 */
[----:B------:R3:W0:Y:S02]  /*0620*/  SYNCS.EXCH.64 URZ, [UR6+0x38888], UR4 ;  /* 0x03888804063f75b2 */ /* 0x0006240008000100 */
[----:B---3--:R-:W-:Y:S01]  /*0630*/  NOP ;  /* 0x0000000000007918 */ /* 0x008fe20000000000 */
.L_x_477:
        /* <DEDUP_REMOVED lines=22> */
.L_x_478:
[----:B------:R-:W3:Y:S01]  /*07a0*/  SHFL.IDX PT, R3, R0, RZ, 0x1f ;  /* 0x00001fff00037589 */ /* 0x000ee200000e0000 */
[----:B------:R-:W-:Y:S01]  /*07b0*/  NOP ;  /* 0x0000000000007918 */ /* 0x000fe20000000000 */
[----:B------:R-:W0:Y:S01]  /*07c0*/  S2R R2, SR_CgaCtaId ;  /* 0x0000000000027919 */ /* 0x000e220000008800 */
[----:B---3--:R-:W-:-:S13]  /*07d0*/  ISETP.NE.AND P0, PT, R3, RZ, PT ;  /* 0x000000ff0300720c */ /* 0x008fda0003f05270 */
[----:B0-----:R-:W-:Y:S05]  /*07e0*/  @P0 BRA `(.L_x_479) ;  /* 0x0000000000480947 */ /* 0x001fea0003800000 */
[----:B------:R-:W0:Y:S01]  /*07f0*/  S2UR UR5, SR_CgaCtaId ;  /* 0x00000000000579c3 */ /* 0x000e220000008800 */
        /* <DEDUP_REMOVED lines=12> */
[----:B0-----:R0:W3:Y:S08]  /*08c0*/  SYNCS.EXCH.64 URZ, [UR8+0x388b0], UR4 ;  /* 0x0388b004083f75b2 */ /* 0x0010f00008000100 */
[----:B------:R0:W0:Y:S01]  /*08d0*/  SYNCS.EXCH.64 URZ, [UR8+0x388c0], UR6 ;  /* 0x0388c006083f75b2 */ /* 0x0000220008000100 */
[----:B------:R0:W0:Y:S01]  /*08e0*/  SYNCS.EXCH.64 URZ, [UR8+0x388b8], UR4 ;  /* 0x0388b804083f75b2 */ /* 0x0000220008000100 */
[----:B------:R0:W0:Y:S01]  /*08f0*/  SYNCS.EXCH.64 URZ, [UR8+0x388c8], UR6 ;  /* 0x0388c806083f75b2 */ /* 0x0000220008000100 */
[----:B------:R-:W-:Y:S01]  /*0900*/  NOP ;  /* 0x0000000000007918 */ /* 0x000fe20000000000 */
.L_x_479:
[----:B0-----:R-:W-:Y:S01]  /*0910*/  UMOV UR4, 0x1 ;  /* 0x0000000100047882 */ /* 0x001fe20000000000 */
[----:B------:R-:W-:Y:S01]  /*0920*/  PLOP3.LUT P0, PT, PT, PT, UP0, 0x80, 0x0 ;  /* 0x000000000000781c */ /* 0x000fe20003f0f008 */
[----:B------:R-:W-:Y:S01]  /*0930*/  USEL UR4, UR4, 0x2, !UP0 ;  /* 0x0000000204047887 */ /* 0x000fe2000c000000 */
[----:B------:R-:W-:Y:S01]  /*0940*/  NOP ;  /* 0x0000000000007918 */ /* 0x000fe20000000000 */
[----:B------:R-:W-:Y:S01]  /*0950*/  ULDC.64 UR36, c[0x0][0x208] ;  /* 0x0000820000247ab9 */ /* 0x000fe20000000a00 */
[----:B------:R-:W-:Y:S03]  /*0960*/  BSSY B8, `(.L_x_480) ;  /* 0x0002a81000087945 */ /* 0x000fe60003800000 */
[----:B------:R-:W-:-:S05]  /*0970*/  IMAD.U32 R3, RZ, RZ, UR4 ;  /* 0x00000004ff037e24 */ /* 0x000fca000f8e00ff */
[----:B------:R0:W-:Y:S01]  /*0980*/  STL [R1+0x1a4], R3 ;  /* 0x0001a40301007387 */ /* 0x0001e20000100800 */
[----:B-1234-:R-:W-:Y:S06]  /*0990*/  BAR.SYNC.DEFER_BLOCKING 0x0 ;  /* 0x0000000000007b1d */ /* 0x01efec0000010000 */
[----:B------:R-:W-:Y:S05]  /*09a0*/  @!P0 BRA `(.L_x_481) ;  /* 0x0000021c00808947 */ /* 0x000fea0003800000 */
.L_x_482:
[----:B------:R-:W-:-:S08]  /*09b0*/  NOP ;  /* 0x0000000000007918 */ /* 0x000fd00000000000 */
[----:B------:R-:W1:Y:S02]  /*09c0*/  USETMAXREG.TRY_ALLOC.CTAPOOL UP0, 0xe8 ;  /* 0x000000e8000079c8 */ /* 0x000e640008000600 */
[----:B-1----:R-:W-:-:S13]  /*09d0*/  PLOP3.LUT P0, PT, PT, PT, UP0, 0x80, 0x0 ;  /* 0x000000000000781c */ /* 0x002fda0003f0f008 */
[----:B------:R-:W-:Y:S05]  /*09e0*/  @!P0 BRA `(.L_x_482) ;  /* 0xfffffffc00f08947 */ /* 0x000fea000383ffff */
[----:B------:R-:W2:Y:S01]  /*09f0*/  LDL.LU R0, [R1] ;  /* 0x0000000001007983 */ /* 0x000ea20000300800 */
[----:B------:R-:W1:Y:S01]  /*0a00*/  S2R R2, SR_TID.X ;  /* 0x0000000000027919 */ /* 0x000e620000002100 */
[----:B------:R-:W3:Y:S01]  /*0a10*/  S2UR UR61, SR_CgaCtaId ;  /* 0x00000000003d79c3 */ /* 0x000ee20000008800 */
[----:B------:R-:W-:Y:S01]  /*0a20*/  UMOV UR4, 0x400 ;  /* 0x0000040000047882 */ /* 0x000fe20000000000 */
[----:B-1----:R-:W-:-:S06]  /*0a30*/  SHF.R.U32.HI R2, RZ, 0x7, R2 ;  /* 0x00000007ff027819 */ /* 0x002fcc0000011602 */
[----:B------:R-:W-:Y:S06]  /*0a40*/  BAR.ARV 0x8, 0x180 ;  /* 0x0206000000007b1d */ /* 0x000fec0000002000 */
[----:B------:R-:W-:-:S13]  /*0a50*/  ISETP.NE.AND P0, PT, R2, 0x1, PT ;  /* 0x000000010200780c */ /* 0x000fda0003f05270 */
[----:B------:R-:W-:Y:S08]  /*0a60*/  @!P0 BAR.ARV 0x9, 0x100 ;  /* 0x0244000000008b1d */ /* 0x000ff00000002000 */
[----:B------:R-:W-:Y:S01]  /*0a70*/  BAR.SYNC.DEFER_BLOCKING 0x5, 0x180 ;  /* 0x0146000000007b1d */ /* 0x000fe20000010000 */
[----:B---3--:R-:W-:-:S06]  /*0a80*/  ULEA UR4, UR61, UR4, 0x18 ;  /* 0x000000043d047291 */ /* 0x008fcc000f8ec03f */
[----:B------:R-:W-:Y:S01]  /*0a90*/  IMAD.U32 R19, RZ, RZ, UR4 ;  /* 0x00000004ff137e24 */ /* 0x000fe2000f8e00ff */
[----:B------:R-:W-:-:S04]  /*0aa0*/  ULDC UR4, c[0x0][0xc3c] ;  /* 0x00030f0000047ab9 */ /* 0x000fc80000000800 */
[----:B------:R-:W1:Y:S01]  /*0ab0*/  LDS.128 R40, [R19+0x388d0] ;  /* 0x0388d00013287984 */ /* 0x000e620000000c00 */
[----:B------:R-:W-:Y:S06]  /*0ac0*/  BAR.ARV 0x4, 0x180 ;  /* 0x0106000000007b1d */ /* 0x000fec0000002000 */
[----:B--2---:R-:W-:-:S04]  /*0ad0*/  LOP3.LUT R0, R0, 0xfffffff7, RZ, 0xc0, !PT ;  /* 0xfffffff700007812 */ /* 0x004fc800078ec0ff */
[----:B------:R-:W-:-:S05]  /*0ae0*/  @P0 LOP3.LUT R0, R0, 0x8, RZ, 0xfc, !PT ;  /* 0x0000000800000812 */ /* 0x000fca00078efcff */
[----:B------:R2:W-:Y:S01]  /*0af0*/  STL [R1], R0 ;  /* 0x0000000001007387 */ /* 0x0005e20000100800 */
[----:B-1----:R-:W-:-:S13]  /*0b00*/  ISETP.GE.AND P0, PT, R43, UR4, PT ;  /* 0x000000042b007c0c */ /* 0x002fda000bf06270 */
[----:B--2---:R-:W-:Y:S05]  /*0b10*/  @P0 BRA `(.L_x_483) ;  /* 0x000002a400940947 */ /* 0x004fea0003800000 */
[----:B------:R-:W2:Y:S01]  /*0b20*/  LDL R2, [R1+0x1a4] ;  /* 0x0001a40001027983 */ /* 0x000ea20000100800 */
[----:B------:R-:W-:Y:S01]  /*0b30*/  R2UR UR4, R19 ;  /* 0x00000000130472ca */ /* 0x000fe200000e0000 */
[----:B------:R-:W-:Y:S01]  /*0b40*/  IMAD.MOV.U32 R216, RZ, RZ, RZ ;  /* 0x000000ffffd87224 */ /* 0x000fe200078e00ff */
[----:B------:R-:W-:Y:S01]  /*0b50*/  CS2R R222, SRZ ;  /* 0x0000000000de7805 */ /* 0x000fe2000001ff00 */
[----:B------:R-:W1:Y:S01]  /*0b60*/  S2R R0, SR_TID.X ;  /* 0x0000000000007919 */ /* 0x000e620000002100 */
[----:B------:R-:W-:-:S09]  /*0b70*/  IMAD.MOV.U32 R221, RZ, RZ, RZ ;  /* 0x000000ffffdd7224 */ /* 0x000fd200078e00ff */
[----:B------:R-:W-:Y:S01]  /*0b80*/  UIADD3 UR4, UR4, 0x20400, URZ ;  /* 0x0002040004047890 */ /* 0x000fe2000fffe03f */
[----:B-1----:R-:W-:-:S05]  /*0b90*/  VIADD R0, R0, 0xffffff80 ;  /* 0xffffff8000007836 */ /* 0x002fca0000000000 */
[----:B0-----:R-:W-:-:S04]  /*0ba0*/  SHF.R.S32.HI R3, RZ, 0x1f, R0 ;  /* 0x0000001fff037819 */ /* 0x001fc80000011400 */
[CC--:B------:R-:W-:Y:S02]  /*0bb0*/  LEA.HI R219, R3.reuse, R0.reuse, RZ, 0x3 ;  /* 0x0000000003db7211 */ /* 0x0c0fe400078f18ff */
[CC--:B------:R-:W-:Y:S02]  /*0bc0*/  LEA.HI R12, R3.reuse, R0.reuse, RZ, 0x2 ;  /* 0x00000000030c7211 */ /* 0x0c0fe400078f10ff */
[CC--:B------:R-:W-:Y:S02]  /*0bd0*/  LEA.HI R6, R3.reuse, R0.reuse, RZ, 0x5 ;  /* 0x0000000003067211 */ /* 0x0c0fe400078f28ff */
[----:B------:R-:W-:Y:S02]  /*0be0*/  LEA.HI R4, R3, R0, RZ, 0x6 ;  /* 0x0000000003047211 */ /* 0x000fe400078f30ff */
[----:B------:R-:W-:Y:S01]  /*0bf0*/  LOP3.LUT R13, R12, 0xfffffffc, RZ, 0xc0, !PT ;  /* 0xfffffffc0c0d7812 */ /* 0x000fe200078ec0ff */
[----:B------:R-:W-:Y:S01]  /*0c00*/  IMAD.SHL.U32 R6, R6, 0x20, RZ ;  /* 0x0000002006067824 */ /* 0x000fe200078e00ff */
[----:B------:R-:W-:-:S03]  /*0c10*/  SHF.L.U32 R4, R4, 0x4, RZ ;  /* 0x0000000404047819 */ /* 0x000fc600000006ff */
[----:B------:R-:W-:Y:S01]  /*0c20*/  IMAD.IADD R13, R0, 0x1, -R13 ;  /* 0x00000001000d7824 */ /* 0x000fe200078e0a0d */
[----:B------:R-:W-:Y:S02]  /*0c30*/  LOP3.LUT R6, R6, 0xfffffc00, RZ, 0xc0, !PT ;  /* 0xfffffc0006067812 */ /* 0x000fe400078ec0ff */
[----:B--2---:R-:W-:Y:S02]  /*0c40*/  R2UR UR5, R2 ;  /* 0x00000000020572ca */ /* 0x004fe400000e0000 */
[----:B------:R-:W-:-:S04]  /*0c50*/  LEA.HI R2, R3, R0, RZ, 0x7 ;  /* 0x0000000003027211 */ /* 0x000fc800078f38ff */
[----:B------:R-:W-:-:S04]  /*0c60*/  LOP3.LUT R5, R2, 0xffffff80, RZ, 0xc0, !PT ;  /* 0xffffff8002057812 */ /* 0x000fc800078ec0ff */
[----:B------:R-:W-:Y:S02]  /*0c70*/  IADD3 R14, R0, -R5, RZ ;  /* 0x80000005000e7210 */ /* 0x000fe40007ffe0ff */
[----:B------:R-:W-:Y:S01]  /*0c80*/  LEA.HI R5, R3, R0, RZ, 0x4 ;  /* 0x0000000003057211 */ /* 0x000fe200078f20ff */
[----:B------:R-:W-:Y:S01]  /*0c90*/  ULOP3.LUT UR60, UR5, 0x1, URZ, 0xfc, !UPT ;  /* 0x00000001053c7892 */ /* 0x000fe2000f8efc3f */
[----:B------:R-:W-:Y:S01]  /*0ca0*/  SHF.R.S32.HI R8, RZ, 0x1f, R14 ;  /* 0x0000001fff087819 */ /* 0x000fe2000001140e */
[----:B------:R-:W-:Y:S01]  /*0cb0*/  STL [R1+0x108], R14 ;  /* 0x0001080e01007387 */ /* 0x000fe20000100800 */
[----:B------:R-:W-:Y:S02]  /*0cc0*/  LOP3.LUT R7, R5, 0x3fffff0, RZ, 0xc0, !PT ;  /* 0x03fffff005077812 */ /* 0x000fe400078ec0ff */
[----:B------:R-:W-:Y:S02]  /*0cd0*/  LEA.HI R9, R8, R14, RZ, 0x2 ;  /* 0x0000000e08097211 */ /* 0x000fe400078f10ff */
[----:B------:R-:W-:Y:S01]  /*0ce0*/  LOP3.LUT R3, R219, 0xfffffff8, RZ, 0xc0, !PT ;  /* 0xfffffff8db037812 */ /* 0x000fe200078ec0ff */
[----:B------:R-:W-:Y:S01]  /*0cf0*/  IMAD.IADD R7, R0, 0x1, -R7 ;  /* 0x0000000100077824 */ /* 0x000fe200078e0a07 */
[----:B------:R-:W-:-:S02]  /*0d00*/  SHF.R.S32.HI R10, RZ, 0x2, R9 ;  /* 0x00000002ff0a7819 */ /* 0x000fc40000011409 */
[----:B------:R-:W-:Y:S01]  /*0d10*/  SHF.R.S32.HI R11, RZ, 0x1f, R9 ;  /* 0x0000001fff0b7819 */ /* 0x000fe20000011409 */
[----:B------:R-:W-:Y:S01]  /*0d20*/  IMAD.IADD R22, R0, 0x1, -R3 ;  /* 0x0000000100167824 */ /* 0x000fe200078e0a03 */
[----:B------:R-:W-:Y:S02]  /*0d30*/  SHF.R.S32.HI R0, RZ, 0x4, R5 ;  /* 0x00000004ff007819 */ /* 0x000fe40000011405 */
[----:B------:R-:W-:Y:S01]  /*0d40*/  LEA.HI R11, R11, R10, RZ, 0x3 ;  /* 0x0000000a0b0b7211 */ /* 0x000fe200078f18ff */
[C---:B------:R-:W-:Y:S01]  /*0d50*/  IMAD.SHL.U32 R16, R22.reuse, 0x10, RZ ;  /* 0x0000001016107824 */ /* 0x040fe200078e00ff */
[----:B------:R-:W-:Y:S01]  /*0d60*/  SHF.R.S32.HI R3, RZ, 0x7, R2 ;  /* 0x00000007ff037819 */ /* 0x000fe20000011402 */
[----:B------:R-:W-:Y:S01]  /*0d70*/  IMAD.SHL.U32 R22, R22, 0x8, RZ ;  /* 0x0000000816167824 */ /* 0x000fe200078e00ff */
[----:B------:R-:W-:Y:S01]  /*0d80*/  LEA.HI R5, R5, R0, RZ, 0x1 ;  /* 0x0000000005057211 */ /* 0x000fe200078f08ff */
[----:B------:R-:W-:Y:S01]  /*0d90*/  VIADD R18, R16, 0x80 ;  /* 0x0000008010127836 */ /* 0x000fe20000000000 */
[----:B------:R-:W-:Y:S01]  /*0da0*/  LOP3.LUT R11, R11, 0xfffffff8, RZ, 0xc0, !PT ;  /* 0xfffffff80b0b7812 */ /* 0x000fe200078ec0ff */
[----:B------:R-:W-:Y:S01]  /*0db0*/  VIADD R218, R22, 0x40 ;  /* 0x0000004016da7836 */ /* 0x000fe20000000000 */
[----:B------:R-:W-:Y:S01]  /*0dc0*/  LEA.HI R2, R2, R3, RZ, 0x1 ;  /* 0x0000000302027211 */ /* 0x000fe200078f08ff */
[----:B------:R-:W-:Y:S01]  /*0dd0*/  VIADD R20, R22, 0x80 ;  /* 0x0000008016147836 */ /* 0x000fe20000000000 */
[----:B------:R-:W-:Y:S01]  /*0de0*/  LEA.HI R8, R8, R14, RZ, 0x5 ;  /* 0x0000000e08087211 */ /* 0x000fe200078f28ff */
[----:B------:R-:W-:Y:S01]  /*0df0*/  IMAD.IADD R11, R10, 0x1, -R11 ;  /* 0x000000010a0b7824 */ /* 0x000fe200078e0a0b */
[----:B------:R-:W-:-:S02]  /*0e00*/  LOP3.LUT R5, R5, 0x1ffffffe, RZ, 0xc0, !PT ;  /* 0x1ffffffe05057812 */ /* 0x000fc400078ec0ff */
[----:B------:R-:W-:Y:S02]  /*0e10*/  LOP3.LUT R2, R2, 0x3fffffe, RZ, 0xc0, !PT ;  /* 0x03fffffe02027812 */ /* 0x000fe400078ec0ff */
[----:B------:R-:W-:Y:S01]  /*0e20*/  SHF.R.S32.HI R8, RZ, 0x5, R8 ;  /* 0x00000005ff087819 */ /* 0x000fe20000011408 */
[----:B------:R-:W-:Y:S01]  /*0e30*/  IMAD.IADD R5, R0, 0x1, -R5 ;  /* 0x0000000100057824 */ /* 0x000fe200078e0a05 */
[----:B------:R-:W-:Y:S01]  /*0e40*/  LEA R6, R7, R6, 0x6 ;  /* 0x0000000607067211 */ /* 0x000fe200078e30ff */
[----:B------:R-:W-:Y:S01]  /*0e50*/  IMAD.IADD R2, R3, 0x1, -R2 ;  /* 0x0000000103027824 */ /* 0x000fe200078e0a02 */
[----:B------:R-:W-:Y:S01]  /*0e60*/  LEA.HI R7, R13, R13, RZ, 0x1 ;  /* 0x0000000d0d077211 */ /* 0x000fe200078f08ff */
[----:B------:R-:W-:Y:S01]  /*0e70*/  IMAD R11, R8, 0x10, R11 ;  /* 0x00000010080b7824 */ /* 0x000fe200078e020b */
[----:B------:R-:W-:Y:S02]  /*0e80*/  LEA R3, R5, R6, 0x3 ;  /* 0x0000000605037211 */ /* 0x000fe400078e18ff */
[----:B------:R-:W-:Y:S01]  /*0e90*/  LOP3.LUT R0, R7, 0x1ffffffe, RZ, 0xc0, !PT ;  /* 0x1ffffffe07007812 */ /* 0x000fe200078ec0ff */
[----:B------:R-:W-:Y:S01]  /*0ea0*/  IMAD R7, R2, 0x40, R11 ;  /* 0x0000004002077824 */ /* 0x000fe200078e020b */
[----:B------:R-:W-:Y:S01]  /*0eb0*/  LOP3.LUT R10, R4, 0xfffffc00, RZ, 0xc0, !PT ;  /* 0xfffffc00040a7812 */ /* 0x000fe200078ec0ff */
[----:B------:R0:W-:Y:S01]  /*0ec0*/  STL [R1+0x1a0], R3 ;  /* 0x0001a00301007387 */ /* 0x0001e20000100800 */
[----:B------:R-:W-:Y:S01]  /*0ed0*/  SHF.R.S32.HI R219, RZ, 0x3, R219 ;  /* 0x00000003ffdb7819 */ /* 0x000fe200000114db */
[----:B------:R-:W-:Y:S01]  /*0ee0*/  IMAD.IADD R13, R13, 0x1, -R0 ;  /* 0x000000010d0d7824 */ /* 0x000fe200078e0a00 */
[----:B------:R-:W-:Y:S01]  /*0ef0*/  SHF.R.S32.HI R21, RZ, 0x1f, R218 ;  /* 0x0000001fff157819 */ /* 0x000fe200000114da */
[----:B------:R-:W-:Y:S01]  /*0f00*/  IMAD.U32 R0, RZ, RZ, UR4 ;  /* 0x00000004ff007e24 */ /* 0x000fe2000f8e00ff */
[----:B------:R-:W-:Y:S01]  /*0f10*/  STL [R1+0x194], R7 ;  /* 0x0001940701007387 */ /* 0x000fe20000100800 */
[C---:B------:R-:W-:Y:S01]  /*0f20*/  VIADD R15, R219.reuse, 0x20 ;  /* 0x00000020db0f7836 */ /* 0x040fe20000000000 */
[C---:B------:R-:W-:Y:S01]  /*0f30*/  IADD3 R8, R219.reuse, 0x60, RZ ;  /* 0x00000060db087810 */ /* 0x040fe20007ffe0ff */
[----:B------:R-:W-:Y:S01]  /*0f40*/  VIADD R12, R219, 0x40 ;  /* 0x00000040db0c7836 */ /* 0x000fe20000000000 */
[----:B------:R-:W-:Y:S01]  /*0f50*/  STL [R1+0x58], RZ ;  /* 0x000058ff01007387 */ /* 0x000fe20000100800 */
[----:B------:R-:W-:-:S02]  /*0f60*/  LOP3.LUT R9, R9, 0x7ffffffc, RZ, 0xc0, !PT ;  /* 0x7ffffffc09097812 */ /* 0x000fc400078ec0ff */
[----:B------:R-:W-:Y:S01]  /*0f70*/  SHF.R.S32.HI R6, RZ, 0x1f, R8 ;  /* 0x0000001fff067819 */ /* 0x000fe20000011408 */
[----:B------:R-:W-:Y:S01]  /*0f80*/  STL [R1+0x2c], R10 ;  /* 0x00002c0a01007387 */ /* 0x000fe20000100800 */
[----:B------:R-:W-:Y:S01]  /*0f90*/  SHF.R.S32.HI R2, RZ, 0x1f, R15 ;  /* 0x0000001fff027819 */ /* 0x000fe2000001140f */
[----:B0-----:R-:W-:Y:S01]  /*0fa0*/  IMAD.SHL.U32 R3, R12, 0x80, RZ ;  /* 0x000000800c037824 */ /* 0x001fe200078e00ff */
[----:B------:R-:W-:Y:S01]  /*0fb0*/  SHF.R.S32.HI R4, RZ, 0x1f, R12 ;  /* 0x0000001fff047819 */ /* 0x000fe2000001140c */
[----:B------:R0:W-:Y:S01]  /*0fc0*/  STL [R1+0x198], R0 ;  /* 0x0001980001007387 */ /* 0x0001e20000100800 */
[----:B------:R-:W-:Y:S01]  /*0fd0*/  SHF.L.U32 R5, R8, 0x7, RZ ;  /* 0x0000000708057819 */ /* 0x000fe200000006ff */
[----:B------:R-:W-:Y:S01]  /*0fe0*/  IMAD.IADD R9, R14, 0x1, -R9 ;  /* 0x000000010e097824 */ /* 0x000fe200078e0a09 */
[----:B------:R-:W-:Y:S01]  /*0ff0*/  LEA.HI R6, R6, R8, RZ, 0x3 ;  /* 0x0000000806067211 */ /* 0x000fe200078f18ff */
[----:B------:R1:W-:Y:S01]  /*1000*/  STL [R1+0x14], R20 ;  /* 0x0000141401007387 */ /* 0x0003e20000100800 */
[----:B------:R-:W-:-:S02]  /*1010*/  LEA.HI R2, R2, R15, RZ, 0x3 ;  /* 0x0000000f02027211 */ /* 0x000fc400078f18ff */
[----:B------:R-:W-:Y:S01]  /*1020*/  LEA.HI R4, R4, R12, RZ, 0x3 ;  /* 0x0000000c04047211 */ /* 0x000fe200078f18ff */
[----:B------:R-:W-:Y:S01]  /*1030*/  IMAD.SHL.U32 R6, R6, 0x80, RZ ;  /* 0x0000008006067824 */ /* 0x000fe200078e00ff */
[----:B------:R-:W-:Y:S01]  /*1040*/  SHF.L.U32 R2, R2, 0x7, RZ ;  /* 0x0000000702027819 */ /* 0x000fe200000006ff */
[----:B0-----:R-:W-:Y:S01]  /*1050*/  IMAD.SHL.U32 R0, R219, 0x80, RZ ;  /* 0x00000080db007824 */ /* 0x001fe200078e00ff */
[----:B------:R-:W-:Y:S01]  /*1060*/  LOP3.LUT R3, R3, 0x380, RZ, 0xc0, !PT ;  /* 0x0000038003037812 */ /* 0x000fe200078ec0ff */
[----:B------:R-:W-:Y:S01]  /*1070*/  IMAD.SHL.U32 R4, R4, 0x80, RZ ;  /* 0x0000008004047824 */ /* 0x000fe200078e00ff */
[----:B------:R-:W-:Y:S02]  /*1080*/  LOP3.LUT R5, R5, 0x380, RZ, 0xc0, !PT ;  /* 0x0000038005057812 */ /* 0x000fe400078ec0ff */
[----:B------:R-:W-:Y:S01]  /*1090*/  LOP3.LUT R11, R0, 0x380, RZ, 0xc0, !PT ;  /* 0x00000380000b7812 */ /* 0x000fe200078ec0ff */
[----:B------:R-:W-:Y:S01]  /*10a0*/  IMAD.SHL.U32 R0, R15, 0x80, RZ ;  /* 0x000000800f007824 */ /* 0x000fe200078e00ff */
[----:B-1----:R-:W-:Y:S01]  /*10b0*/  SHF.R.S32.HI R20, RZ, 0x1f, R20 ;  /* 0x0000001fff147819 */ /* 0x002fe20000011414 */
[----:B------:R-:W-:Y:S01]  /*10c0*/  VIADD R15, R22, 0xc0 ;  /* 0x000000c0160f7836 */ /* 0x000fe20000000000 */
[----:B------:R-:W-:-:S02]  /*10d0*/  LOP3.LUT R2, R2, 0xfffffc00, RZ, 0xc0, !PT ;  /* 0xfffffc0002027812 */ /* 0x000fc400078ec0ff */
[----:B------:R-:W-:Y:S02]  /*10e0*/  LOP3.LUT R8, R0, 0x380, RZ, 0xc0, !PT ;  /* 0x0000038000087812 */ /* 0x000fe400078ec0ff */
[----:B------:R-:W-:Y:S01]  /*10f0*/  LOP3.LUT R0, R11, 0x70, R16, 0xf8, !PT ;  /* 0x000000700b007812 */ /* 0x000fe200078ef810 */
[----:B------:R0:W-:Y:S01]  /*1100*/  STL [R1+0x1c], R15 ;  /* 0x00001c0f01007387 */ /* 0x0001e20000100800 */
[----:B------:R-:W-:Y:S02]  /*1110*/  SHF.R.U32.HI R11, RZ, 0x3, R11 ;  /* 0x00000003ff0b7819 */ /* 0x000fe4000001160b */
[----:B------:R-:W-:Y:S02]  /*1120*/  LOP3.LUT R4, R4, 0xfffffc00, RZ, 0xc0, !PT ;  /* 0xfffffc0004047812 */ /* 0x000fe400078ec0ff */
[----:B------:R-:W-:Y:S02]  /*1130*/  LOP3.LUT R12, R10, R0, R11, 0xf6, !PT ;  /* 0x000000000a0c7212 */ /* 0x000fe400078ef60b */
[----:B------:R-:W-:-:S02]  /*1140*/  SHF.R.U32.HI R11, RZ, 0x3, R8 ;  /* 0x00000003ff0b7819 */ /* 0x000fc40000011608 */
[--C-:B------:R-:W-:Y:S01]  /*1150*/  LOP3.LUT R0, R8, 0x70, R16.reuse, 0xf8, !PT ;  /* 0x0000007008007812 */ /* 0x100fe200078ef810 */
[----:B------:R1:W-:Y:S01]  /*1160*/  STL [R1+0x38], R12 ;  /* 0x0000380c01007387 */ /* 0x0003e20000100800 */
[----:B0-----:R-:W-:Y:S02]  /*1170*/  SHF.R.S32.HI R15, RZ, 0x1f, R15 ;  /* 0x0000001fff0f7819 */ /* 0x001fe4000001140f */
[----:B------:R-:W-:Y:S01]  /*1180*/  SHF.R.U32.HI R10, RZ, 0x3, R3 ;  /* 0x00000003ff0a7819 */ /* 0x000fe20000011603 */
[----:B------:R-:W-:Y:S01]  /*1190*/  STL [R1+0x44], R21 ;  /* 0x0000441501007387 */ /* 0x000fe20000100800 */
[--C-:B------:R-:W-:Y:S02]  /*11a0*/  LOP3.LUT R3, R3, 0x70, R16.reuse, 0xf8, !PT ;  /* 0x0000007003037812 */ /* 0x100fe400078ef810 */
[----:B------:R-:W-:Y:S01]  /*11b0*/  SHF.R.U32.HI R8, RZ, 0x3, R5 ;  /* 0x00000003ff087819 */ /* 0x000fe20000011605 */
[----:B------:R-:W-:Y:S01]  /*11c0*/  STL [R1+0x60], R20 ;  /* 0x0000601401007387 */ /* 0x000fe20000100800 */
[----:B------:R-:W-:Y:S01]  /*11d0*/  LOP3.LUT R5, R5, 0x70, R16, 0xf8, !PT ;  /* 0x0000007005057812 */ /* 0x000fe200078ef810 */
[----:B-1----:R-:W-:Y:S01]  /*11e0*/  IMAD.IADD R12, R19, 0x1, R12 ;  /* 0x00000001130c7824 */ /* 0x002fe200078e020c */
[----:B------:R-:W-:Y:S01]  /*11f0*/  LOP3.LUT R6, R6, 0xfffffc00, RZ, 0xc0, !PT ;  /* 0xfffffc0006067812 */ /* 0x000fe200078ec0ff */
[----:B------:R-:W-:Y:S01]  /*1200*/  STL [R1+0x5c], R15 ;  /* 0x00005c0f01007387 */ /* 0x000fe20000100800 */
[----:B------:R-:W-:-:S02]  /*1210*/  LOP3.LUT R0, R2, R0, R11, 0xf6, !PT ;  /* 0x0000000002007212 */ /* 0x000fc400078ef60b */
[----:B------:R-:W-:Y:S01]  /*1220*/  SHF.L.U32 R44, R9, 0x1, RZ ;  /* 0x00000001092c7819 */ /* 0x000fe200000006ff */
[----:B------:R0:W-:Y:S01]  /*1230*/  STL [R1+0x28], R2 ;  /* 0x0000280201007387 */ /* 0x0001e20000100800 */
[----:B------:R-:W-:Y:S02]  /*1240*/  SHF.R.S32.HI R23, RZ, 0x1f, R22 ;  /* 0x0000001fff177819 */ /* 0x000fe40000011416 */
[C---:B------:R-:W-:Y:S01]  /*1250*/  IADD3 R39, R44.reuse, 0x10, RZ ;  /* 0x000000102c277810 */ /* 0x040fe20007ffe0ff */
[----:B------:R-:W-:Y:S01]  /*1260*/  STL [R1+0x30], R12 ;  /* 0x0000300c01007387 */ /* 0x000fe20000100800 */
[C---:B------:R-:W-:Y:S01]  /*1270*/  VIADD R40, R44.reuse, 0x8 ;  /* 0x000000082c287836 */ /* 0x040fe20000000000 */
[C---:B------:R-:W-:Y:S01]  /*1280*/  IADD3 R34, R44.reuse, 0x38, RZ ;  /* 0x000000382c227810 */ /* 0x040fe20007ffe0ff */
[C---:B------:R-:W-:Y:S01]  /*1290*/  VIADD R38, R44.reuse, 0x18 ;  /* 0x000000182c267836 */ /* 0x040fe20000000000 */
[----:B------:R1:W-:Y:S01]  /*12a0*/  STL [R1+0x24], R4 ;  /* 0x0000240401007387 */ /* 0x0003e20000100800 */
[----:B------:R-:W-:Y:S01]  /*12b0*/  VIADD R37, R44, 0x20 ;  /* 0x000000202c257836 */ /* 0x000fe20000000000 */
[----:B0-----:R-:W-:Y:S01]  /*12c0*/  LOP3.LUT R2, R4, R3, R10, 0xf6, !PT ;  /* 0x0000000304027212 */ /* 0x001fe200078ef60a */
[C---:B------:R-:W-:Y:S01]  /*12d0*/  IMAD.IADD R3, R19.reuse, 0x1, R0 ;  /* 0x0000000113037824 */ /* 0x040fe200078e0200 */
[----:B------:R0:W-:Y:S01]  /*12e0*/  STL [R1+0x20], R6 ;  /* 0x0000200601007387 */ /* 0x0001e20000100800 */
[C---:B------:R-:W-:Y:S01]  /*12f0*/  VIADD R36, R44.reuse, 0x28 ;  /* 0x000000282c247836 */ /* 0x040fe20000000000 */
[C---:B------:R-:W-:Y:S01]  /*1300*/  IADD3 R29, R44.reuse, 0x60, RZ ;  /* 0x000000602c1d7810 */ /* 0x040fe20007ffe0ff */
[C---:B------:R-:W-:Y:S01]  /*1310*/  IMAD.IADD R2, R19.reuse, 0x1, R2 ;  /* 0x0000000113027824 */ /* 0x040fe200078e0202 */
[----:B------:R-:W-:Y:S01]  /*1320*/  STL [R1+0x190], R3 ;  /* 0x0001900301007387 */ /* 0x000fe20000100800 */
[----:B------:R-:W-:Y:S01]  /*1330*/  VIADD R35, R44, 0x30 ;  /* 0x000000302c237836 */ /* 0x000fe20000000000 */
[----:B-1----:R-:W-:Y:S01]  /*1340*/  LOP3.LUT R4, R6, R5, R8, 0xf6, !PT ;  /* 0x0000000506047212 */ /* 0x002fe200078ef608 */
[C---:B------:R-:W-:Y:S01]  /*1350*/  VIADD R33, R44.reuse, 0x40 ;  /* 0x000000402c217836 */ /* 0x040fe20000000000 */
[----:B------:R-:W-:Y:S01]  /*1360*/  STL [R1+0x68], R44 ;  /* 0x0000682c01007387 */ /* 0x000fe20000100800 */
[C---:B------:R-:W-:Y:S01]  /*1370*/  VIADD R32, R44.reuse, 0x48 ;  /* 0x000000482c207836 */ /* 0x040fe20000000000 */
[C---:B------:R-:W-:Y:S01]  /*1380*/  IADD3 R24, R44.reuse, 0x88, RZ ;  /* 0x000000882c187810 */ /* 0x040fe20007ffe0ff */
[----:B------:R-:W-:Y:S01]  /*1390*/  IMAD.IADD R0, R19, 0x1, R4 ;  /* 0x0000000113007824 */ /* 0x000fe200078e0204 */
[----:B------:R-:W-:Y:S01]  /*13a0*/  STL [R1+0x18c], R2 ;  /* 0x00018c0201007387 */ /* 0x000fe20000100800 */
[C---:B------:R-:W-:Y:S01]  /*13b0*/  VIADD R31, R44.reuse, 0x50 ;  /* 0x000000502c1f7836 */ /* 0x040fe20000000000 */
[C---:B------:R-:W-:Y:S01]  /*13c0*/  IADD3 R12, R44.reuse, 0xb0, RZ ;  /* 0x000000b02c0c7810 */ /* 0x040fe20007ffe0ff */
[C---:B------:R-:W-:Y:S01]  /*13d0*/  VIADD R30, R44.reuse, 0x58 ;  /* 0x000000582c1e7836 */ /* 0x040fe20000000000 */
[----:B------:R-:W-:Y:S01]  /*13e0*/  STL [R1+0x188], R0 ;  /* 0x0001880001007387 */ /* 0x000fe20000100800 */
[C---:B------:R-:W-:Y:S01]  /*13f0*/  VIADD R28, R44.reuse, 0x68 ;  /* 0x000000682c1c7836 */ /* 0x040fe20000000000 */
[C---:B0-----:R-:W-:Y:S01]  /*1400*/  IADD3 R6, R44.reuse, 0xd8, RZ ;  /* 0x000000d82c067810 */ /* 0x041fe20007ffe0ff */
[C---:B------:R-:W-:Y:S01]  /*1410*/  VIADD R27, R44.reuse, 0x70 ;  /* 0x000000702c1b7836 */ /* 0x040fe20000000000 */
[----:B------:R-:W-:Y:S01]  /*1420*/  STL [R1+0x104], R40 ;  /* 0x0001042801007387 */ /* 0x000fe20000100800 */
[C---:B------:R-:W-:Y:S01]  /*1430*/  VIADD R26, R44.reuse, 0x78 ;  /* 0x000000782c1a7836 */ /* 0x040fe20000000000 */
[----:B------:R-:W-:Y:S01]  /*1440*/  SHF.R.S32.HI R4, RZ, 0x1f, R40 ;  /* 0x0000001fff047819 */ /* 0x000fe20000011428 */
[C---:B------:R-:W-:Y:S01]  /*1450*/  VIADD R25, R44.reuse, 0x80 ;  /* 0x000000802c197836 */ /* 0x040fe20000000000 */
[----:B------:R0:W-:Y:S01]  /*1460*/  STL [R1+0x100], R39 ;  /* 0x0001002701007387 */ /* 0x0001e20000100800 */
[C---:B------:R-:W-:Y:S01]  /*1470*/  VIADD R21, R44.reuse, 0x90 ;  /* 0x000000902c157836 */ /* 0x040fe20000000000 */
[----:B------:R-:W-:Y:S01]  /*1480*/  SHF.R.S32.HI R17, RZ, 0x1f, R16 ;  /* 0x0000001fff117819 */ /* 0x000fe20000011410 */
[C---:B------:R-:W-:Y:S01]  /*1490*/  VIADD R20, R44.reuse, 0x98 ;  /* 0x000000982c147836 */ /* 0x040fe20000000000 */
[----:B------:R-:W-:Y:S01]  /*14a0*/  STL [R1+0xfc], R38 ;  /* 0x0000fc2601007387 */ /* 0x000fe20000100800 */
[C---:B------:R-:W-:Y:S01]  /*14b0*/  VIADD R15, R44.reuse, 0xa0 ;  /* 0x000000a02c0f7836 */ /* 0x040fe20000000000 */
[----:B------:R-:W-:Y:S01]  /*14c0*/  SHF.R.S32.HI R217, RZ, 0x1f, R18 ;  /* 0x0000001fffd97819 */ /* 0x000fe20000011412 */
[C---:B------:R-:W-:Y:S01]  /*14d0*/  VIADD R14, R44.reuse, 0xa8 ;  /* 0x000000a82c0e7836 */ /* 0x040fe20000000000 */
[----:B------:R1:W-:Y:S01]  /*14e0*/  STL [R1+0xf8], R37 ;  /* 0x0000f82501007387 */ /* 0x0003e20000100800 */
[C---:B------:R-:W-:Y:S01]  /*14f0*/  VIADD R11, R44.reuse, 0xb8 ;  /* 0x000000b82c0b7836 */ /* 0x040fe20000000000 */
[----:B0-----:R-:W-:Y:S01]  /*1500*/  SHF.R.S32.HI R39, RZ, 0x1f, R39 ;  /* 0x0000001fff277819 */ /* 0x001fe20000011427 */
[C---:B------:R-:W-:Y:S01]  /*1510*/  VIADD R10, R44.reuse, 0xc0 ;  /* 0x000000c02c0a7836 */ /* 0x040fe20000000000 */
[----:B------:R-:W-:Y:S01]  /*1520*/  STL [R1+0xf4], R36 ;  /* 0x0000f42401007387 */ /* 0x000fe20000100800 */
[----:B------:R-:W-:-:S02]  /*1530*/  VIADD R9, R44, 0xc8 ;  /* 0x000000c82c097836 */ /* 0x000fc40000000000 */
[C---:B------:R-:W-:Y:S01]  /*1540*/  VIADD R8, R44.reuse, 0xd0 ;  /* 0x000000d02c087836 */ /* 0x040fe20000000000 */
[----:B------:R0:W-:Y:S01]  /*1550*/  STL [R1+0xf0], R35 ;  /* 0x0000f02301007387 */ /* 0x0001e20000100800 */
[C---:B------:R-:W-:Y:S01]  /*1560*/  VIADD R5, R44.reuse, 0xe0 ;  /* 0x000000e02c057836 */ /* 0x040fe20000000000 */
[----:B-1----:R-:W-:Y:S01]  /*1570*/  SHF.R.S32.HI R37, RZ, 0x1f, R37 ;  /* 0x0000001fff257819 */ /* 0x002fe20000011425 */
[C---:B------:R-:W-:Y:S01]  /*1580*/  VIADD R3, R44.reuse, 0xe8 ;  /* 0x000000e82c037836 */ /* 0x040fe20000000000 */
[----:B------:R1:W-:Y:S01]  /*1590*/  STL [R1+0xec], R34 ;  /* 0x0000ec2201007387 */ /* 0x0003e20000100800 */
[C---:B------:R-:W-:Y:S02]  /*15a0*/  VIADD R2, R44.reuse, 0xf0 ;  /* 0x000000f02c027836 */ /* 0x040fe40000000000 */
[----:B------:R-:W-:Y:S01]  /*15b0*/  VIADD R0, R44, 0xf8 ;  /* 0x000000f82c007836 */ /* 0x000fe20000000000 */
[----:B------:R-:W-:Y:S01]  /*15c0*/  STL [R1+0xe8], R33 ;  /* 0x0000e82101007387 */ /* 0x000fe20000100800 */
[----:B0-----:R-:W-:-:S03]  /*15d0*/  SHF.R.S32.HI R35, RZ, 0x1f, R35 ;  /* 0x0000001fff237819 */ /* 0x001fc60000011423 */
[----:B------:R0:W-:Y:S01]  /*15e0*/  STL [R1+0xe4], R32 ;  /* 0x0000e42001007387 */ /* 0x0001e20000100800 */
[----:B-1----:R-:W-:-:S03]  /*15f0*/  SHF.R.S32.HI R34, RZ, 0x1f, R34 ;  /* 0x0000001fff227819 */ /* 0x002fc60000011422 */
[----:B------:R1:W-:Y:S04]  /*1600*/  STL [R1+0xe0], R31 ;  /* 0x0000e01f01007387 */ /* 0x0003e80000100800 */
        /* <DEDUP_REMOVED lines=34> */
[----:B------:R-:W-:Y:S04]  /*1830*/  STL [R1+0x70], R2 ;  /* 0x0000700201007387 */ /* 0x000fe80000100800 */
[----:B------:R-:W-:Y:S01]  /*1840*/  STL [R1+0x180], R39 ;  /* 0x0001802701007387 */ /* 0x000fe20000100800 */
[----:B0-----:R-:W-:-:S03]  /*1850*/  SHF.R.S32.HI R4, RZ, 0x1f, R38 ;  /* 0x0000001fff047819 */ /* 0x001fc60000011426 */
[----:B------:R-:W-:Y:S04]  /*1860*/  STL [R1+0x6c], R0 ;  /* 0x00006c0001007387 */ /* 0x000fe80000100800 */
[----:B------:R0:W-:Y:S04]  /*1870*/  STL [R1+0x17c], R4 ;  /* 0x00017c0401007387 */ /* 0x0001e80000100800 */
[----:B------:R-:W-:Y:S01]  /*1880*/  STL [R1+0x178], R37 ;  /* 0x0001782501007387 */ /* 0x000fe20000100800 */
[----:B0-----:R-:W-:-:S05]  /*1890*/  SHF.R.S32.HI R4, RZ, 0x1f, R36 ;  /* 0x0000001fff047819 */ /* 0x001fca0000011424 */
[----:B------:R0:W-:Y:S04]  /*18a0*/  STL [R1+0x174], R4 ;  /* 0x0001740401007387 */ /* 0x0001e80000100800 */
[----:B------:R-:W-:Y:S04]  /*18b0*/  STL [R1+0x170], R35 ;  /* 0x0001702301007387 */ /* 0x000fe80000100800 */
        /* <DEDUP_REMOVED lines=27> */
[----:B------:R1:W-:Y:S04]  /*1a70*/  STL [R1+0x11c], R6 ;  /* 0x00011c0601007387 */ /* 0x0003e80000100800 */
[----:B------:R1:W-:Y:S01]  /*1a80*/  STL [R1+0x118], R5 ;  /* 0x0001180501007387 */ /* 0x0003e20000100800 */
[----:B0-----:R-:W-:Y:S02]  /*1a90*/  SHF.R.S32.HI R4, RZ, 0x1f, R3 ;  /* 0x0000001fff047819 */ /* 0x001fe40000011403 */
[----:B------:R-:W-:-:S02]  /*1aa0*/  SHF.R.S32.HI R3, RZ, 0x1f, R2 ;  /* 0x0000001fff037819 */ /* 0x000fc40000011402 */
[----:B------:R-:W-:Y:S01]  /*1ab0*/  SHF.R.S32.HI R2, RZ, 0x1f, R0 ;  /* 0x0000001fff027819 */ /* 0x000fe20000011400 */
[----:B------:R1:W-:Y:S01]  /*1ac0*/  STL [R1+0x114], R4 ;  /* 0x0001140401007387 */ /* 0x0003e20000100800 */
[----:B------:R-:W-:-:S03]  /*1ad0*/  LEA R0, R13, R7, 0x3 ;  /* 0x000000070d007211 */ /* 0x000fc600078e18ff */
[----:B------:R1:W-:Y:S04]  /*1ae0*/  STL [R1+0x110], R3 ;  /* 0x0001100301007387 */ /* 0x0003e80000100800 */
[----:B------:R1:W-:Y:S04]  /*1af0*/  STL [R1+0x19c], R0 ;  /* 0x00019c0001007387 */ /* 0x0003e80000100800 */
[----:B------:R1:W-:Y:S02]  /*1b00*/  STL [R1+0x10c], R2 ;  /* 0x00010c0201007387 */ /* 0x0003e40000100800 */
.L_x_692:
[----:B01-3--:R-:W0:Y:S02]  /*1b10*/  LDC.64 R2, c[0x0][0xc88] ;  /* 0x00032200ff027b82 */ /* 0x00be240000000a00 */
[----:B0-----:R-:W-:-:S05]  /*1b20*/  IMAD.WIDE R2, R43, 0x4, R2 ;  /* 0x000000042b027825 */ /* 0x001fca00078e0202 */
[----:B--2--5:R-:W2:Y:S01]  /*1b30*/  LDG.E R29, desc[UR36][R2.64] ;  /* 0x00000024021d7981 */ /* 0x024ea2000c1e1900 */
[----:B------:R-:W-:Y:S05]  /*1b40*/  YIELD ;  /* 0x0000000000007946 */ /* 0x000fea0003800000 */
[----:B------:R-:W-:Y:S01]  /*1b50*/  ULDC.64 UR6, c[0x0][0xa08] ;  /* 0x0002820000067ab9 */ /* 0x000fe20000000a00 */
[----:B------:R-:W-:Y:S01]  /*1b60*/  IMAD.MOV.U32 R27, RZ, RZ, RZ ;  /* 0x000000ffff1b7224 */ /* 0x000fe200078e00ff */
[----:B------:R-:W-:Y:S01]  /*1b70*/  ISETP.NE.U32.AND P0, PT, RZ, UR6, PT ;  /* 0x00000006ff007c0c */ /* 0x000fe2000bf05070 */
[----:B------:R-:W-:Y:S01]  /*1b80*/  ULDC.64 UR4, c[0x0][0xa28] ;  /* 0x00028a0000047ab9 */ /* 0x000fe20000000a00 */
[----:B------:R-:W-:Y:S01]  /*1b90*/  ULDC.64 UR8, c[0x0][0xa18] ;  /* 0x0002860000087ab9 */ /* 0x000fe20000000a00 */
[----:B------:R-:W-:Y:S01]  /*1ba0*/  ISETP.NE.U32.AND P1, PT, RZ, UR4, PT ;  /* 0x00000004ff007c0c */ /* 0x000fe2000bf25070 */
[----:B------:R-:W-:Y:S01]  /*1bb0*/  IMAD.MOV.U32 R9, RZ, RZ, RZ ;  /* 0x000000ffff097224 */ /* 0x000fe200078e00ff */
[----:B------:R-:W-:-:S02]  /*1bc0*/  ISETP.NE.AND.EX P0, PT, RZ, UR7, PT, P0 ;  /* 0x00000007ff007c0c */ /* 0x000fc4000bf05300 */
[----:B------:R-:W-:Y:S01]  /*1bd0*/  ISETP.NE.AND.EX P1, PT, RZ, UR5, PT, P1 ;  /* 0x00000005ff007c0c */ /* 0x000fe2000bf25310 */
[C---:B--2---:R-:W-:Y:S01]  /*1be0*/  IMAD.SHL.U32 R32, R29.reuse, 0x4, RZ ;  /* 0x000000041d207824 */ /* 0x044fe200078e00ff */
[----:B------:R-:W-:Y:S01]  /*1bf0*/  SHF.R.S32.HI R0, RZ, 0x1f, R29 ;  /* 0x0000001fff007819 */ /* 0x000fe2000001141d */
[----:B------:R0:W-:Y:S10]  /*1c00*/  STL [R1+0x3c], R29 ;  /* 0x00003c1d01007387 */ /* 0x0001f40000100800 */
[----:B------:R-:W-:-:S02]  /*1c10*/  @P1 LEA R2, P2, R29, UR4, 0x2 ;  /* 0x000000041d021c11 */ /* 0x000fc4000f8410ff */
[C-C-:B------:R-:W-:Y:S01]  /*1c20*/  SHF.L.U64.HI R31, R29.reuse, 0x2, R0.reuse ;  /* 0x000000021d1f7819 */ /* 0x140fe20000010200 */
[----:B------:R0:W-:Y:S01]  /*1c30*/  STL [R1+0x50], R0 ;  /* 0x0000500001007387 */ /* 0x0001e20000100800 */
[----:B------:R-:W-:Y:S02]  /*1c40*/  IADD3 R4, P3, R32, UR6, RZ ;  /* 0x0000000620047c10 */ /* 0x000fe4000ff7e0ff */
[----:B------:R-:W-:Y:S01]  /*1c50*/  @P1 LEA.HI.X R3, R29, UR5, R0, 0x2, P2 ;  /* 0x000000051d031c11 */ /* 0x000fe200090f1400 */
[----:B------:R-:W-:Y:S01]  /*1c60*/  ULDC UR4, c[0x0][0x288] ;  /* 0x0000a20000047ab9 */ /* 0x000fe20000000800 */
[----:B------:R-:W-:Y:S01]  /*1c70*/  IADD3.X R5, R31, UR7, RZ, P3, !PT ;  /* 0x000000071f057c10 */ /* 0x000fe20009ffe4ff */
[----:B------:R0:W-:Y:S01]  /*1c80*/  STL [R1+0x48], R32 ;  /* 0x0000482001007387 */ /* 0x0001e20000100800 */
[----:B------:R-:W-:-:S03]  /*1c90*/  ISETP.NE.U32.AND P2, PT, RZ, UR8, PT ;  /* 0x00000008ff007c0c */ /* 0x000fc6000bf45070 */
[----:B------:R-:W5:Y:S01]  /*1ca0*/  @P0 LDG.E R27, desc[UR36][R4.64] ;  /* 0x00000024041b0981 */ /* 0x000f62000c1e1900 */
[----:B------:R-:W-:Y:S01]  /*1cb0*/  ISETP.NE.AND.EX P2, PT, RZ, UR9, PT, P2 ;  /* 0x00000009ff007c0c */ /* 0x000fe2000bf45320 */
[----:B------:R-:W-:Y:S01]  /*1cc0*/  IMAD.U32 R92, RZ, RZ, UR4 ;  /* 0x00000004ff5c7e24 */ /* 0x000fe2000f8e00ff */
[----:B------:R-:W-:Y:S01]  /*1cd0*/  ULDC.64 UR4, c[0x0][0x418] ;  /* 0x0001060000047ab9 */ /* 0x000fe20000000a00 */
[----:B------:R0:W-:Y:S01]  /*1ce0*/  STL [R1+0x4c], R31 ;  /* 0x00004c1f01007387 */ /* 0x0001e20000100800 */
[----:B------:R-:W-:-:S03]  /*1cf0*/  UISETP.NE.U32.AND UP0, UPT, UR4, URZ, UPT ;  /* 0x0000003f0400728c */ /* 0x000fc6000bf05070 */
[----:B------:R-:W-:Y:S01]  /*1d00*/  ULDC UR4, c[0x0][0x424] ;  /* 0x0001090000047ab9 */ /* 0x000fe20000000800 */
[----:B------:R-:W-:Y:S01]  /*1d10*/  UISETP.NE.AND.EX UP0, UPT, UR5, URZ, UPT, UP0 ;  /* 0x0000003f0500728c */ /* 0x000fe2000bf05300 */
[----:B------:R1:W5:Y:S02]  /*1d20*/  @P1 LDG.E R9, desc[UR36][R2.64] ;  /* 0x0000002402091981 */ /* 0x000364000c1e1900 */
[----:B------:R-:W-:Y:S01]  /*1d30*/  ULDC UR5, c[0x0][0x2f0] ;  /* 0x0000bc0000057ab9 */ /* 0x000fe20000000800 */
[----:B------:R-:W-:Y:S01]  /*1d40*/  USEL UR4, UR4, 0x1, UP0 ;  /* 0x0000000104047887 */ /* 0x000fe20008000000 */
[----:B-1----:R-:W-:-:S03]  /*1d50*/  @P2 IADD3 R2, P1, R32, UR8, RZ ;  /* 0x0000000820022c10 */ /* 0x002fc6000ff3e0ff */
[----:B------:R-:W-:Y:S01]  /*1d60*/  UIMAD UR4, UR4, UR5, URZ ;  /* 0x00000005040472a4 */ /* 0x000fe2000f8e023f */
[----:B------:R-:W-:Y:S02]  /*1d70*/  @P2 IADD3.X R3, R31, UR9, RZ, P1, !PT ;  /* 0x000000091f032c10 */ /* 0x000fe40008ffe4ff */
[----:B------:R-:W-:-:S03]  /*1d80*/  ULDC UR5, c[0x0][0x348] ;  /* 0x0000d20000057ab9 */ /* 0x000fc60000000800 */
[----:B------:R-:W-:Y:S01]  /*1d90*/  IMAD.U32 R28, RZ, RZ, UR4 ;  /* 0x00000004ff1c7e24 */ /* 0x000fe2000f8e00ff */
[----:B------:R1:W5:Y:S02]  /*1da0*/  @P2 LDG.E R92, desc[UR36][R2.64] ;  /* 0x00000024025c2981 */ /* 0x000364000c1e1900 */
[----:B-1----:R-:W-:Y:S01]  /*1db0*/  MOV R2, UR5 ;  /* 0x0000000500027c02 */ /* 0x002fe20008000f00 */
[----:B0---4-:R-:W-:Y:S06]  /*1dc0*/  @P2 BRA `(.L_x_484) ;  /* 0x0000000000242947 */ /* 0x011fec0003800000 */
[----:B------:R-:W-:Y:S02]  /*1dd0*/  ULDC.64 UR4, c[0x0][0xa00] ;  /* 0x0002800000047ab9 */ /* 0x000fe40000000a00 */
[----:B------:R-:W-:-:S04]  /*1de0*/  ISETP.NE.U32.AND P1, PT, RZ, UR4, PT ;  /* 0x00000004ff007c0c */ /* 0x000fc8000bf25070 */
[----:B------:R-:W-:-:S13]  /*1df0*/  ISETP.NE.AND.EX P1, PT, RZ, UR5, PT, P1 ;  /* 0x00000005ff007c0c */ /* 0x000fda000bf25310 */
[----:B------:R-:W-:Y:S05]  /*1e00*/  @!P1 BRA `(.L_x_484) ;  /* 0x0000000000149947 */ /* 0x000fea0003800000 */
[----:B------:R-:W0:Y:S02]  /*1e10*/  LDC.64 R6, c[0x0][0xa00] ;  /* 0x00028000ff067b82 */ /* 0x000e240000000a00 */
[----:B0-----:R-:W-:-:S05]  /*1e20*/  IMAD.WIDE R6, R29, 0x4, R6 ;  /* 0x000000041d067825 */ /* 0x001fca00078e0206 */
[----:B-----5:R-:W2:Y:S04]  /*1e30*/  LDG.E R92, desc[UR36][R6.64] ;  /* 0x00000024065c7981 */ /* 0x020ea8000c1e1900 */
[----:B------:R-:W2:Y:S02]  /*1e40*/  LDG.E R3, desc[UR36][R6.64+0x4] ;  /* 0x0000042406037981 */ /* 0x000ea4000c1e1900 */
[----:B--2---:R-:W-:-:S07]  /*1e50*/  IMAD.IADD R92, R3, 0x1, -R92 ;  /* 0x00000001035c7824 */ /* 0x004fce00078e0a5c */
.L_x_484:
[----:B------:R-:W-:Y:S01]  /*1e60*/  ULDC.64 UR4, c[0x0][0xa20] ;  /* 0x0002880000047ab9 */ /* 0x000fe20000000a00 */
[----:B------:R0:W-:Y:S01]  /*1e70*/  STL [R1+0x54], R41 ;  /* 0x0000542901007387 */ /* 0x0001e20000100800 */
[----:B------:R-:W-:Y:S02]  /*1e80*/  ISETP.NE.U32.AND P1, PT, RZ, UR4, PT ;  /* 0x00000004ff007c0c */ /* 0x000fe4000bf25070 */
[C---:B------:R-:W-:Y:S02]  /*1e90*/  LOP3.LUT R3, R42.reuse, 0xff000000, RZ, 0xc0, !PT ;  /* 0xff0000002a037812 */ /* 0x040fe400078ec0ff */
[----:B------:R-:W-:Y:S02]  /*1ea0*/  ISETP.NE.AND.EX P1, PT, RZ, UR5, PT, P1 ;  /* 0x00000005ff007c0c */ /* 0x000fe4000bf25310 */
[----:B------:R-:W-:Y:S02]  /*1eb0*/  LOP3.LUT R0, R42, 0xff0000, RZ, 0xc0, !PT ;  /* 0x00ff00002a007812 */ /* 0x000fe400078ec0ff */
[----:B------:R-:W-:-:S02]  /*1ec0*/  SHF.R.U32.HI R3, RZ, 0x8, R3 ;  /* 0x00000008ff037819 */ /* 0x000fc40000011603 */
[----:B------:R-:W-:Y:S02]  /*1ed0*/  LOP3.LUT R220, R42, 0xffff, RZ, 0xc0, !PT ;  /* 0x0000ffff2adc7812 */ /* 0x000fe400078ec0ff */
[----:B------:R-:W-:-:S05]  /*1ee0*/  LEA.HI R6, R0, R3, RZ, 0x10 ;  /* 0x0000000300067211 */ /* 0x000fca00078f80ff */
[----:B0-----:R-:W-:Y:S05]  /*1ef0*/  @!P1 BRA `(.L_x_485) ;  /* 0x0000000000109947 */ /* 0x001fea0003800000 */
[----:B------:R-:W-:-:S04]  /*1f00*/  IADD3 R4, P0, R32, UR4, RZ ;  /* 0x0000000420047c10 */ /* 0x000fc8000ff1e0ff */
[----:B------:R-:W-:-:S05]  /*1f10*/  IADD3.X R5, R31, UR5, RZ, P0, !PT ;  /* 0x000000051f057c10 */ /* 0x000fca00087fe4ff */
[----:B------:R0:W5:Y:S01]  /*1f20*/  LDG.E R28, desc[UR36][R4.64] ;  /* 0x00000024041c7981 */ /* 0x000162000c1e1900 */
[----:B------:R-:W-:Y:S05]  /*1f30*/  BRA `(.L_x_486) ;  /* 0x0000000000107947 */ /* 0x000fea0003800000 */
.L_x_485:
[----:B------:R-:W-:Y:S05]  /*1f40*/  @!P0 BRA `(.L_x_486) ;  /* 0x00000000000c8947 */ /* 0x000fea0003800000 */
[----:B------:R-:W2:Y:S04]  /*1f50*/  LDG.E R3, desc[UR36][R4.64] ;  /* 0x0000002404037981 */ /* 0x000ea8000c1e1900 */
[----:B------:R-:W2:Y:S02]  /*1f60*/  LDG.E R28, desc[UR36][R4.64+0x4] ;  /* 0x00000424041c7981 */ /* 0x000ea4000c1e1900 */
[----:B--2---:R-:W-:-:S07]  /*1f70*/  IMAD.IADD R28, R28, 0x1, -R3 ;  /* 0x000000011c1c7824 */ /* 0x004fce00078e0a03 */
.L_x_486:
[----:B------:R-:W-:Y:S01]  /*1f80*/  ULDC.64 UR4, c[0x0][0xa10] ;  /* 0x0002840000047ab9 */ /* 0x000fe20000000a00 */
[----:B------:R-:W2:Y:S01]  /*1f90*/  LDL.LU R30, [R1] ;  /* 0x00000000011e7983 */ /* 0x000ea20000300800 */
[----:B------:R-:W-:-:S04]  /*1fa0*/  ISETP.NE.U32.AND P0, PT, RZ, UR4, PT ;  /* 0x00000004ff007c0c */ /* 0x000fc8000bf05070 */
[----:B------:R-:W-:Y:S01]  /*1fb0*/  ISETP.NE.AND.EX P0, PT, RZ, UR5, PT, P0 ;  /* 0x00000005ff007c0c */ /* 0x000fe2000bf05300 */
[----:B------:R-:W-:Y:S02]  /*1fc0*/  ULDC.64 UR4, c[0x0][0xa30] ;  /* 0x00028c0000047ab9 */ /* 0x000fe40000000a00 */
[----:B------:R-:W-:-:S10]  /*1fd0*/  ISETP.NE.U32.AND P1, PT, RZ, UR4, PT ;  /* 0x00000004ff007c0c */ /* 0x000fd4000bf25070 */
[----:B0-----:R-:W0:Y:S02]  /*1fe0*/  @P0 LDC.64 R4, c[0x0][0xa10] ;  /* 0x00028400ff040b82 */ /* 0x001e240000000a00 */
[----:B0-----:R-:W-:-:S05]  /*1ff0*/  @P0 IMAD.WIDE R4, R29, 0x4, R4 ;  /* 0x000000041d040825 */ /* 0x001fca00078e0204 */
[----:B------:R-:W3:Y:S04]  /*2000*/  @P0 LDG.E R0, desc[UR36][R4.64] ;  /* 0x0000002404000981 */ /* 0x000ee8000c1e1900 */
[----:B------:R0:W3:Y:S01]  /*2010*/  @P0 LDG.E R3, desc[UR36][R4.64+0x4] ;  /* 0x0000042404030981 */ /* 0x0000e2000c1e1900 */
[----:B------:R-:W-:Y:S01]  /*2020*/  ISETP.NE.AND.EX P1, PT, RZ, UR5, PT, P1 ;  /* 0x00000005ff007c0c */ /* 0x000fe2000bf25310 */
[----:B-----5:R-:W-:-:S12]  /*2030*/  IMAD.MOV.U32 R24, RZ, RZ, R28 ;  /* 0x000000ffff187224 */ /* 0x020fd800078e001c */
[----:B0-----:R-:W-:-:S04]  /*2040*/  @P1 IADD3 R4, P2, R32, UR4, RZ ;  /* 0x0000000420041c10 */ /* 0x001fc8000ff5e0ff */
[----:B------:R-:W-:-:S05]  /*2050*/  @P1 IADD3.X R5, R31, UR5, RZ, P2, !PT ;  /* 0x000000051f051c10 */ /* 0x000fca00097fe4ff */
[----:B------:R0:W5:Y:S01]  /*2060*/  @P1 LDG.E R24, desc[UR36][R4.64] ;  /* 0x0000002404181981 */ /* 0x000162000c1e1900 */
[----:B------:R-:W-:Y:S01]  /*2070*/  IADD3 R9, -R9, R28, RZ ;  /* 0x0000001c09097210 */ /* 0x000fe20007ffe1ff */
[----:B------:R-:W-:Y:S01]  /*2080*/  BSSY B0, `(.L_x_487) ;  /* 0x000002e000007945 */ /* 0x000fe20003800000 */
[----:B------:R-:W-:Y:S02]  /*2090*/  LOP3.LUT R12, R6, 0xff, RZ, 0xc0, !PT ;  /* 0x000000ff060c7812 */ /* 0x000fe400078ec0ff */
[----:B------:R-:W-:-:S03]  /*20a0*/  SHF.R.U32.HI R7, RZ, 0x10, R6 ;  /* 0x00000010ff077819 */ /* 0x000fc60000011606 */
[----:B------:R0:W-:Y:S04]  /*20b0*/  STL [R1+0x64], R12 ;  /* 0x0000640c01007387 */ /* 0x0001e80000100800 */
[----:B------:R0:W-:Y:S01]  /*20c0*/  STL [R1+0x40], R7 ;  /* 0x0000400701007387 */ /* 0x0001e20000100800 */
[----:B--2---:R-:W-:Y:S01]  /*20d0*/  LOP3.LUT R30, R30, 0xffffffef, RZ, 0xc0, !PT ;  /* 0xffffffef1e1e7812 */ /* 0x004fe200078ec0ff */
[----:B---3--:R-:W-:-:S04]  /*20e0*/  @P0 IMAD.IADD R2, R3, 0x1, -R0 ;  /* 0x0000000103020824 */ /* 0x008fc800078e0a00 */
[----:B------:R-:W-:-:S04]  /*20f0*/  IMAD.IADD R94, R9, 0x1, R2 ;  /* 0x00000001095e7824 */ /* 0x000fc800078e0202 */
[C---:B------:R-:W-:Y:S01]  /*2100*/  VIADD R0, R94.reuse, 0x7f ;  /* 0x0000007f5e007836 */ /* 0x040fe20000000000 */
[----:B------:R-:W-:-:S04]  /*2110*/  ISETP.GE.AND P3, PT, R94, 0x1, PT ;  /* 0x000000015e00780c */ /* 0x000fc80003f66270 */
[----:B------:R-:W-:-:S04]  /*2120*/  SHF.R.S32.HI R3, RZ, 0x1f, R0 ;  /* 0x0000001fff037819 */ /* 0x000fc80000011400 */
[----:B------:R-:W-:Y:S01]  /*2130*/  LEA.HI R3, R3, R0, RZ, 0x7 ;  /* 0x0000000003037211 */ /* 0x000fe200078f38ff */
[----:B------:R-:W-:-:S03]  /*2140*/  IMAD.MOV.U32 R0, RZ, RZ, RZ ;  /* 0x000000ffff007224 */ /* 0x000fc600078e00ff */
[----:B------:R-:W-:Y:S02]  /*2150*/  SHF.R.S32.HI R91, RZ, 0x7, R3 ;  /* 0x00000007ff5b7819 */ /* 0x000fe40000011403 */
[----:B------:R-:W-:-:S05]  /*2160*/  @P3 LOP3.LUT R30, R30, 0x10, RZ, 0xfc, !PT ;  /* 0x000000101e1e3812 */ /* 0x000fca00078efcff */
[----:B------:R0:W-:Y:S01]  /*2170*/  STL [R1], R30 ;  /* 0x0000001e01007387 */ /* 0x0001e20000100800 */
[----:B------:R-:W-:Y:S05]  /*2180*/  @!P3 BRA `(.L_x_488) ;  /* 0x000000000074b947 */ /* 0x000fea0003800000 */
[----:B------:R-:W-:Y:S01]  /*2190*/  ISETP.NE.AND P0, PT, R7, RZ, PT ;  /* 0x000000ff0700720c */ /* 0x000fe20003f05270 */
[----:B------:R-:W-:-:S03]  /*21a0*/  ULDC UR4, c[0x0][0x9f0] ;  /* 0x00027c0000047ab9 */ /* 0x000fc60000000800 */
[----:B------:R-:W-:-:S04]  /*21b0*/  SEL R10, R7, UR4, P0 ;  /* 0x00000004070a7c07 */ /* 0x000fc80008000000 */
[-C--:B------:R-:W-:Y:S02]  /*21c0*/  IABS R6, R10.reuse ;  /* 0x0000000a00067213 */ /* 0x080fe40000000000 */
[----:B------:R-:W-:Y:S02]  /*21d0*/  IADD3 R0, R91, -0x1, R10 ;  /* 0xffffffff5b007810 */ /* 0x000fe40007ffe00a */
[----:B------:R-:W1:Y:S01]  /*21e0*/  I2F.RP R3, R6 ;  /* 0x0000000600037306 */ /* 0x000e620000209400 */
[----:B------:R-:W-:Y:S02]  /*21f0*/  IABS R11, R10 ;  /* 0x0000000a000b7213 */ /* 0x000fe40000000000 */
[----:B------:R-:W-:Y:S02]  /*2200*/  IABS R8, R0 ;  /* 0x0000000000087213 */ /* 0x000fe40000000000 */
[----:B------:R-:W-:-:S04]  /*2210*/  LOP3.LUT R0, R0, R10, RZ, 0x3c, !PT ;  /* 0x0000000a00007212 */ /* 0x000fc800078e3cff */
[----:B------:R-:W-:Y:S01]  /*2220*/  ISETP.GE.AND P2, PT, R0, RZ, PT ;  /* 0x000000ff0000720c */ /* 0x000fe20003f46270 */
[----:B-1----:R-:W0:Y:S02]  /*2230*/  MUFU.RCP R3, R3 ;  /* 0x0000000300037308 */ /* 0x002e240000001000 */
[----:B0-----:R-:W-:Y:S01]  /*2240*/  IADD3 R4, R3, 0xffffffe, RZ ;  /* 0x0ffffffe03047810 */ /* 0x001fe20007ffe0ff */
[----:B------:R-:W-:-:S05]  /*2250*/  IMAD.MOV R3, RZ, RZ, -R11 ;  /* 0x000000ffff037224 */ /* 0x000fca00078e0a0b */
[----:B------:R0:W1:Y:S02]  /*2260*/  F2I.FTZ.U32.TRUNC.NTZ R5, R4 ;  /* 0x0000000400057305 */ /* 0x000064000021f000 */
[----:B0-----:R-:W-:Y:S02]  /*2270*/  IMAD.MOV.U32 R4, RZ, RZ, RZ ;  /* 0x000000ffff047224 */ /* 0x001fe400078e00ff */
[----:B-1----:R-:W-:-:S04]  /*2280*/  IMAD.MOV R7, RZ, RZ, -R5 ;  /* 0x000000ffff077224 */ /* 0x002fc800078e0a05 */
[----:B------:R-:W-:-:S04]  /*2290*/  IMAD R7, R7, R6, RZ ;  /* 0x0000000607077224 */ /* 0x000fc800078e02ff */
[----:B------:R-:W-:-:S06]  /*22a0*/  IMAD.HI.U32 R5, R5, R7, R4 ;  /* 0x0000000705057227 */ /* 0x000fcc00078e0004 */
[----:B------:R-:W-:-:S04]  /*22b0*/  IMAD.HI.U32 R5, R5, R8, RZ ;  /* 0x0000000805057227 */ /* 0x000fc800078e00ff */
[----:B------:R-:W-:-:S05]  /*22c0*/  IMAD R3, R5, R3, R8 ;  /* 0x0000000305037224 */ /* 0x000fca00078e0208 */
[----:B------:R-:W-:-:S13]  /*22d0*/  ISETP.GT.U32.AND P1, PT, R6, R3, PT ;  /* 0x000000030600720c */ /* 0x000fda0003f24070 */
[----:B------:R-:W-:Y:S01]  /*22e0*/  @!P1 IMAD.IADD R3, R3, 0x1, -R6 ;  /* 0x0000000103039824 */ /* 0x000fe200078e0a06 */
[----:B------:R-:W-:Y:S02]  /*22f0*/  @!P1 IADD3 R5, R5, 0x1, RZ ;  /* 0x0000000105059810 */ /* 0x000fe40007ffe0ff */
[----:B------:R-:W-:Y:S02]  /*2300*/  ISETP.NE.AND P1, PT, R10, RZ, PT ;  /* 0x000000ff0a00720c */ /* 0x000fe40003f25270 */
[----:B------:R-:W-:-:S13]  /*2310*/  ISETP.GE.U32.AND P0, PT, R3, R6, PT ;  /* 0x000000060300720c */ /* 0x000fda0003f06070 */
[----:B------:R-:W-:-:S04]  /*2320*/  @P0 VIADD R5, R5, 0x1 ;  /* 0x0000000105050836 */ /* 0x000fc80000000000 */
[----:B------:R-:W-:-:S04]  /*2330*/  IMAD.MOV.U32 R0, RZ, RZ, R5 ;  /* 0x000000ffff007224 */ /* 0x000fc800078e0005 */
[----:B------:R-:W-:Y:S01]  /*2340*/  @!P2 IMAD.MOV R0, RZ, RZ, -R0 ;  /* 0x000000ffff00a224 */ /* 0x000fe200078e0a00 */
[----:B------:R-:W-:-:S07]  /*2350*/  @!P1 LOP3.LUT R0, RZ, R10, RZ, 0x33, !PT ;  /* 0x0000000aff009212 */ /* 0x000fce00078e33ff */
.L_x_488:
[----:B------:R-:W-:Y:S05]  /*2360*/  BSYNC B0 ;  /* 0x0000000000007941 */ /* 0x000fea0003800000 */
.L_x_487:
[----:B------:R-:W-:-:S05]  /*2370*/  IMAD R3, R12, R0, RZ ;  /* 0x000000000c037224 */ /* 0x000fca00078e02ff */
[C---:B------:R-:W-:Y:S01]  /*2380*/  VIADDMNMX R0, R3.reuse, R0, R91, PT ;  /* 0x0000000003007246 */ /* 0x040fe2000380015b */
[----:B------:R-:W-:-:S03]  /*2390*/  IMAD R3, R3, 0x80, -R9 ;  /* 0x0000008003037824 */ /* 0x000fc600078e0a09 */
[----:B0-----:R-:W-:Y:S02]  /*23a0*/  LEA R5, R0, -R9, 0x7 ;  /* 0x8000000900057211 */ /* 0x001fe400078e38ff */
[----:B------:R-:W-:Y:S02]  /*23b0*/  VIMNMX R3, RZ, R3, !PT ;  /* 0x00000003ff037248 */ /* 0x000fe40007fe0100 */
[----:B------:R-:W-:Y:S02]  /*23c0*/  VIMNMX R0, R5, R2, PT ;  /* 0x0000000205007248 */ /* 0x000fe40003fe0100 */
[----:B------:R-:W-:Y:S02]  /*23d0*/  SHF.R.U32.HI R25, RZ, 0x7, R3 ;  /* 0x00000007ff197819 */ /* 0x000fe40000011603 */
[----:B------:R-:W-:-:S03]  /*23e0*/  ISETP.GT.AND P0, PT, R0, R3, PT ;  /* 0x000000030000720c */ /* 0x000fc60003f04270 */
[----:B------:R-:W-:-:S10]  /*23f0*/  IMAD.MOV.U32 R26, RZ, RZ, R25 ;  /* 0x000000ffff1a7224 */ /* 0x000fd400078e0019 */
[----:B------:R-:W-:-:S05]  /*2400*/  @P0 VIADD R0, R0, 0x7f ;  /* 0x0000007f00000836 */ /* 0x000fca0000000000 */
[----:B------:R-:W-:-:S04]  /*2410*/  @P0 SHF.R.S32.HI R3, RZ, 0x1f, R0 ;  /* 0x0000001fff030819 */ /* 0x000fc80000011400 */
[----:B------:R-:W-:-:S04]  /*2420*/  @P0 LEA.HI R3, R3, R0, RZ, 0x7 ;  /* 0x0000000003030211 */ /* 0x000fc800078f38ff */
[----:B------:R-:W-:Y:S02]  /*2430*/  @P0 SHF.R.S32.HI R26, RZ, 0x7, R3 ;  /* 0x00000007ff1a0819 */ /* 0x000fe40000011403 */
[----:B------:R-:W-:Y:S02]  /*2440*/  PLOP3.LUT P0, PT, PT, PT, PT, 0x80, 0x0 ;  /* 0x000000000000781c */ /* 0x000fe40003f0f070 */
[----:B------:R-:W-:-:S13]  /*2450*/  ISETP.GT.AND P1, PT, R26, R25, PT ;  /* 0x000000191a00720c */ /* 0x000fda0003f24270 */
[----:B------:R-:W-:Y:S05]  /*2460*/  @!P1 BRA `(.L_x_489) ;  /* 0x000000ac00049947 */ /* 0x000fea0003800000 */
[----:B------:R-:W-:Y:S01]  /*2470*/  VIADD R0, R19, 0x28400 ;  /* 0x0002840013007836 */ /* 0x000fe20000000000 */
[----:B------:R-:W-:Y:S04]  /*2480*/  BSSY B6, `(.L_x_490) ;  /* 0x0000013000067945 */ /* 0x000fe80003800000 */
[----:B------:R-:W-:-:S13]  /*2490*/  LOP3.LUT P0, RZ, R0, 0x3ff, RZ, 0xc0, !PT ;  /* 0x000003ff00ff7812 */ /* 0x000fda000780c0ff */
[----:B------:R-:W-:Y:S05]  /*24a0*/  @!P0 BRA `(.L_x_491) ;  /* 0x0000000000408947 */ /* 0x000fea0003800000 */
[----:B------:R-:W-:Y:S01]  /*24b0*/  MOV R14, 0x0 ;  /* 0x00000000000e7802 */ /* 0x000fe20000000f00 */
[----:B------:R-:W-:Y:S01]  /*24c0*/  ULDC.64 UR4, c[0x4][0x1b0] ;  /* 0x01006c0000047ab9 */ /* 0x000fe20000000a00 */
[----:B------:R-:W-:Y:S01]  /*24d0*/  ULDC.64 UR6, c[0x4][0x118] ;  /* 0x0100460000067ab9 */ /* 0x000fe20000000a00 */
[----:B------:R-:W-:Y:S01]  /*24e0*/  IMAD.U32 R4, RZ, RZ, UR4 ;  /* 0x00000004ff047e24 */ /* 0x000fe2000f8e00ff */
[----:B------:R-:W-:Y:S01]  /*24f0*/  MOV R5, UR5 ;  /* 0x0000000500057c02 */ /* 0x000fe20008000f00 */
[----:B------:R-:W-:Y:S01]  /*2500*/  ULDC.64 UR4, c[0x4][0x1b8] ;  /* 0x01006e0000047ab9 */ /* 0x000fe20000000a00 */
[----:B------:R-:W0:Y:S01]  /*2510*/  LDC.64 R14, c[0x4][R14] ;  /* 0x010000000e0e7b82 */ /* 0x000e220000000a00 */
[----:B------:R-:W-:Y:S01]  /*2520*/  IMAD.U32 R6, RZ, RZ, UR4 ;  /* 0x00000004ff067e24 */ /* 0x000fe2000f8e00ff */
[----:B------:R-:W-:Y:S01]  /*2530*/  MOV R8, 0x70 ;  /* 0x0000007000087802 */ /* 0x000fe20000000f00 */
[----:B------:R-:W-:Y:S02]  /*2540*/  IMAD.U32 R7, RZ, RZ, UR5 ;  /* 0x00000005ff077e24 */ /* 0x000fe4000f8e00ff */
[----:B------:R-:W-:-:S02]  /*2550*/  IMAD.U32 R10, RZ, RZ, UR6 ;  /* 0x00000006ff0a7e24 */ /* 0x000fc4000f8e00ff */
[----:B------:R-:W-:Y:S02]  /*2560*/  IMAD.U32 R11, RZ, RZ, UR7 ;  /* 0x00000007ff0b7e24 */ /* 0x000fe4000f8e00ff */
[----:B------:R-:W-:Y:S02]  /*2570*/  IMAD.MOV.U32 R12, RZ, RZ, 0x1 ;  /* 0x00000001ff0c7424 */ /* 0x000fe400078e00ff */
[----:B------:R-:W-:-:S07]  /*2580*/  IMAD.MOV.U32 R13, RZ, RZ, RZ ;  /* 0x000000ffff0d7224 */ /* 0x000fce00078e00ff */
[----:B------:R-:W-:-:S07]  /*2590*/  LEPC R20, `(.L_x_491) ;  /* 0x000000001014794e */ /* 0x000fce0000000000 */
[----:B0----5:R-:W-:Y:S05]  /*25a0*/  CALL.ABS.NOINC R14 ;  /* 0x000000000e007343 */ /* 0x021fea0003c00000 */
.L_x_491:
[----:B------:R-:W-:Y:S05]  /*25b0*/  BSYNC B6 ;  /* 0x0000000000067941 */ /* 0x000fea0003800000 */
.L_x_490:
        /* <DEDUP_REMOVED lines=20> */
.L_x_493:
[----:B------:R-:W-:Y:S05]  /*2700*/  BSYNC B6 ;  /* 0x0000000000067941 */ /* 0x000fea0003800000 */
.L_x_492:
[----:B------:R-:W-:Y:S01]  /*2710*/  ULDC.64 UR4, c[0x0][0x9f8] ;  /* 0x00027e0000047ab9 */ /* 0x000fe20000000a00 */
[----:B------:R-:W-:Y:S01]  /*2720*/  IMAD.MOV.U32 R0, RZ, RZ, R29 ;  /* 0x000000ffff007224 */ /* 0x000fe200078e001d */
[----:B------:R-:W-:Y:S01]  /*2730*/  ISETP.NE.U32.AND P0, PT, RZ, UR4, PT ;  /* 0x00000004ff007c0c */ /* 0x000fe2000bf05070 */
[----:B------:R-:W2:Y:S01]  /*2740*/  LDL R33, [R1+0x2c] ;  /* 0x00002c0001217983 */ /* 0x000ea20000100800 */
[----:B------:R-:W0:Y:S02]  /*2750*/  LDC R35, c[0x0][0x3f4] ;  /* 0x0000fd00ff237b82 */ /* 0x000e240000000800 */
[----:B------:R-:W-:Y:S01]  /*2760*/  ISETP.NE.AND.EX P0, PT, RZ, UR5, PT, P0 ;  /* 0x00000005ff007c0c */ /* 0x000fe2000bf05300 */
[----:B------:R-:W3:Y:S05]  /*2770*/  LDL R21, [R1+0x20] ;  /* 0x0000200001157983 */ /* 0x000eea0000100800 */
[----:B------:R-:W1:Y:S07]  /*2780*/  LDC.64 R14, c[0x0][0x3f8] ;  /* 0x0000fe00ff0e7b82 */ /* 0x000e6e0000000a00 */
[----:B------:R-:W-:Y:S01]  /*2790*/  @P0 IADD3 R4, P1, R32, UR4, RZ ;  /* 0x0000000420040c10 */ /* 0x000fe2000ff3e0ff */
[----:B------:R-:W4:Y:S01]  /*27a0*/  LDC.64 R12, c[0x0][0x408] ;  /* 0x00010200ff0c7b82 */ /* 0x000f220000000a00 */
[----:B------:R-:W3:Y:S02]  /*27b0*/  LDL R32, [R1+0x28] ;  /* 0x0000280001207983 */ /* 0x000ee40000100800 */
[----:B------:R-:W-:-:S02]  /*27c0*/  @P0 IADD3.X R5, R31, UR5, RZ, P1, !PT ;  /* 0x000000051f050c10 */ /* 0x000fc40008ffe4ff */
[----:B------:R-:W3:Y:S04]  /*27d0*/  LDL R31, [R1+0x24] ;  /* 0x00002400011f7983 */ /* 0x000ee80000100800 */
[----:B------:R1:W3:Y:S01]  /*27e0*/  @P0 LDG.E R0, desc[UR36][R4.64] ;  /* 0x0000002404000981 */ /* 0x0002e2000c1e1900 */
[----:B------:R-:W4:Y:S01]  /*27f0*/  S2R R29, SR_TID.X ;  /* 0x00000000001d7919 */ /* 0x000f220000002100 */
[----:B------:R-:W-:Y:S02]  /*2800*/  SHF.R.S32.HI R9, RZ, 0x1f, R219 ;  /* 0x0000001fff097819 */ /* 0x000fe400000114db */
[----:B0-----:R-:W-:-:S03]  /*2810*/  ISETP.GE.AND P0, PT, R16, R35, PT ;  /* 0x000000231000720c */ /* 0x001fc60003f06270 */
[----:B-1----:R-:W-:Y:S01]  /*2820*/  IMAD R4, R9, R14, RZ ;  /* 0x0000000e09047224 */ /* 0x002fe200078e02ff */
[----:B------:R-:W-:Y:S01]  /*2830*/  SEL R5, R35, RZ, P0 ;  /* 0x000000ff23057207 */ /* 0x000fe20000000000 */
[----:B------:R-:W-:-:S04]  /*2840*/  VIADD R34, R219, 0x20 ;  /* 0x00000020db227836 */ /* 0x000fc80000000000 */
[----:B------:R-:W-:Y:S02]  /*2850*/  IMAD.IADD R5, R16, 0x1, R5 ;  /* 0x0000000110057824 */ /* 0x000fe400078e0205 */
[----:B----4-:R-:W-:-:S05]  /*2860*/  VIADD R6, R29, 0xffffff80 ;  /* 0xffffff801d067836 */ /* 0x010fca0000000000 */
[----:B------:R-:W-:-:S04]  /*2870*/  SHF.R.S32.HI R3, RZ, 0x1f, R6 ;  /* 0x0000001fff037819 */ /* 0x000fc80000011406 */
[----:B------:R-:W-:-:S04]  /*2880*/  LEA.HI R3, R3, R6, RZ, 0x3 ;  /* 0x0000000603037211 */ /* 0x000fc800078f18ff */
[----:B------:R-:W-:-:S05]  /*2890*/  LOP3.LUT R7, R3, 0xfffffff8, RZ, 0xc0, !PT ;  /* 0xfffffff803077812 */ /* 0x000fca00078ec0ff */
[----:B------:R-:W-:Y:S02]  /*28a0*/  IMAD.IADD R36, R6, 0x1, -R7 ;  /* 0x0000000106247824 */ /* 0x000fe400078e0a07 */
[----:B------:R-:W-:Y:S02]  /*28b0*/  IMAD R7, R219, R15, R4 ;  /* 0x0000000fdb077224 */ /* 0x000fe400078e0204 */
[----:B------:R-:W-:Y:S02]  /*28c0*/  IMAD R4, R9, R12, RZ ;  /* 0x0000000c09047224 */ /* 0x000fe400078e02ff */
[----:B------:R-:W-:Y:S02]  /*28d0*/  IMAD.SHL.U32 R34, R34, 0x80, RZ ;  /* 0x0000008022227824 */ /* 0x000fe400078e00ff */
[----:B------:R-:W-:Y:S01]  /*28e0*/  IMAD R9, R219, R13, R4 ;  /* 0x0000000ddb097224 */ /* 0x000fe200078e0204 */
[----:B------:R-:W-:Y:S02]  /*28f0*/  SHF.R.S32.HI R4, RZ, 0x1f, R5 ;  /* 0x0000001fff047819 */ /* 0x000fe40000011405 */
[----:B------:R-:W-:-:S02]  /*2900*/  LOP3.LUT R34, R34, 0x380, RZ, 0xc0, !PT ;  /* 0x0000038022227812 */ /* 0x000fc400078ec0ff */
[CC--:B------:R-:W-:Y:S02]  /*2910*/  LEA.HI R42, R4.reuse, R5.reuse, RZ, 0x4 ;  /* 0x00000005042a7211 */ /* 0x0c0fe400078f20ff */
[----:B------:R-:W-:Y:S02]  /*2920*/  LEA.HI R6, R4, R5, RZ, 0x7 ;  /* 0x0000000504067211 */ /* 0x000fe400078f38ff */
[C---:B------:R-:W-:Y:S02]  /*2930*/  IADD3 R8, R219.reuse, 0x40, RZ ;  /* 0x00000040db087810 */ /* 0x040fe40007ffe0ff */
[----:B------:R-:W-:Y:S01]  /*2940*/  LOP3.LUT R5, R34, 0x70, R42, 0xf8, !PT ;  /* 0x0000007022057812 */ /* 0x000fe200078ef82a */
[----:B------:R-:W-:Y:S02]  /*2950*/  VIADD R34, R219, 0x40 ;  /* 0x00000040db227836 */ /* 0x000fe40000000000 */
[----:B------:R-:W-:Y:S02]  /*2960*/  IMAD.SHL.U32 R8, R8, 0x80, RZ ;  /* 0x0000008008087824 */ /* 0x000fe400078e00ff */
[----:B------:R-:W-:-:S03]  /*2970*/  IMAD.SHL.U32 R34, R34, 0x80, RZ ;  /* 0x0000008022227824 */ /* 0x000fc600078e00ff */
[----:B------:R-:W-:Y:S02]  /*2980*/  LOP3.LUT R8, R8, 0x380, RZ, 0xc0, !PT ;  /* 0x0000038008087812 */ /* 0x000fe400078ec0ff */
[----:B------:R-:W-:Y:S02]  /*2990*/  LOP3.LUT R34, R34, 0x380, RZ, 0xc0, !PT ;  /* 0x0000038022227812 */ /* 0x000fe400078ec0ff */
[----:B------:R-:W-:Y:S02]  /*29a0*/  LOP3.LUT R8, R8, 0x70, R42, 0xf8, !PT ;  /* 0x0000007008087812 */ /* 0x000fe400078ef82a */
[----:B------:R-:W-:Y:S01]  /*29b0*/  SHF.R.U32.HI R34, RZ, 0x3, R34 ;  /* 0x00000003ff227819 */ /* 0x000fe20000011622 */
[----:B------:R-:W-:-:S03]  /*29c0*/  VIADD R10, R219, 0x60 ;  /* 0x00000060db0a7836 */ /* 0x000fc60000000000 */
[----:B------:R-:W-:Y:S02]  /*29d0*/  LOP3.LUT R8, R8, R34, RZ, 0x3c, !PT ;  /* 0x0000002208087212 */ /* 0x000fe400078e3cff */
[----:B------:R-:W-:Y:S01]  /*29e0*/  SHF.R.U32.HI R34, RZ, 0x7, R29 ;  /* 0x00000007ff227819 */ /* 0x000fe2000001161d */
[----:B------:R-:W-:-:S03]  /*29f0*/  IMAD.SHL.U32 R37, R219, 0x80, RZ ;  /* 0x00000080db257824 */ /* 0x000fc600078e00ff */
[----:B------:R-:W-:Y:S01]  /*2a00*/  ISETP.NE.AND P6, PT, R34, 0x1, PT ;  /* 0x000000012200780c */ /* 0x000fe20003fc5270 */
[----:B------:R-:W-:Y:S01]  /*2a10*/  IMAD.SHL.U32 R10, R10, 0x80, RZ ;  /* 0x000000800a0a7824 */ /* 0x000fe200078e00ff */
[----:B------:R-:W-:Y:S01]  /*2a20*/  LOP3.LUT R37, R37, 0x380, RZ, 0xc0, !PT ;  /* 0x0000038025257812 */ /* 0x000fe200078ec0ff */
[----:B------:R-:W-:-:S03]  /*2a30*/  IMAD.WIDE.U32 R86, R219, R12, R22 ;  /* 0x0000000cdb567225 */ /* 0x000fc600078e0016 */
[----:B------:R-:W-:Y:S01]  /*2a40*/  LOP3.LUT R10, R10, 0x380, RZ, 0xc0, !PT ;  /* 0x000003800a0a7812 */ /* 0x000fe200078ec0ff */
[----:B------:R-:W-:Y:S01]  /*2a50*/  IMAD.WIDE.U32 R88, R219, R12, R16 ;  /* 0x0000000cdb587225 */ /* 0x000fe200078e0010 */
[----:B------:R-:W-:Y:S02]  /*2a60*/  IADD3 R87, R87, R9, RZ ;  /* 0x0000000957577210 */ /* 0x000fe40007ffe0ff */
[--C-:B------:R-:W-:Y:S01]  /*2a70*/  LOP3.LUT R4, R37, 0x70, R42.reuse, 0xf8, !PT ;  /* 0x0000007025047812 */ /* 0x100fe200078ef82a */
[----:B------:R-:W-:Y:S01]  /*2a80*/  IMAD.IADD R89, R9, 0x1, R89 ;  /* 0x0000000109597824 */ /* 0x000fe200078e0259 */
[----:B------:R-:W-:Y:S01]  /*2a90*/  LOP3.LUT R9, R10, 0x70, R42, 0xf8, !PT ;  /* 0x000000700a097812 */ /* 0x000fe200078ef82a */
[C---:B------:R-:W-:Y:S01]  /*2aa0*/  VIADD R37, R219.reuse, 0x20 ;  /* 0x00000020db257836 */ /* 0x040fe20000000000 */
[----:B------:R-:W-:Y:S01]  /*2ab0*/  IADD3 R10, R219, 0x60, RZ ;  /* 0x00000060db0a7810 */ /* 0x000fe20007ffe0ff */
[----:B------:R-:W-:Y:S05]  /*2ac0*/  @!P6 WARPSYNC.ALL ;  /* 0x000000000000e948 */ /* 0x000fea0003800000 */
[----:B------:R-:W-:Y:S01]  /*2ad0*/  ULDC UR4, c[0x0][0x2f4] ;  /* 0x0000bd0000047ab9 */ /* 0x000fe20000000800 */
[----:B------:R-:W-:Y:S01]  /*2ae0*/  SHF.L.U32 R37, R37, 0x7, RZ ;  /* 0x0000000725257819 */ /* 0x000fe200000006ff */
[----:B------:R-:W-:Y:S01]  /*2af0*/  IMAD.SHL.U32 R38, R219, 0x80, RZ ;  /* 0x00000080db267824 */ /* 0x000fe200078e00ff */
[----:B------:R-:W-:Y:S01]  /*2b00*/  ISETP.GE.AND P2, PT, R18, UR4, PT ;  /* 0x0000000412007c0c */ /* 0x000fe2000bf46270 */
[----:B------:R-:W-:Y:S01]  /*2b10*/  IMAD.SHL.U32 R10, R10, 0x80, RZ ;  /* 0x000000800a0a7824 */ /* 0x000fe200078e00ff */
[----:B-----5:R-:W-:Y:S01]  /*2b20*/  SHF.R.S32.HI R11, RZ, 0x1f, R24 ;  /* 0x0000001fff0b7819 */ /* 0x020fe20000011418 */
[----:B------:R-:W-:Y:S01]  /*2b30*/  IMAD.MOV.U32 R40, RZ, RZ, R30 ;  /* 0x000000ffff287224 */ /* 0x000fe200078e001e */
[----:B------:R-:W-:Y:S01]  /*2b40*/  LOP3.LUT R37, R37, 0x380, RZ, 0xc0, !PT ;  /* 0x0000038025257812 */ /* 0x000fe200078ec0ff */
[----:B------:R-:W-:Y:S01]  /*2b50*/  IMAD.WIDE.U32 R82, R219, R14, R22 ;  /* 0x0000000edb527225 */ /* 0x000fe200078e0016 */
[----:B------:R-:W-:-:S02]  /*2b60*/  LOP3.LUT R38, R38, 0x380, RZ, 0xc0, !PT ;  /* 0x0000038026267812 */ /* 0x000fc400078ec0ff */
[----:B------:R-:W-:Y:S01]  /*2b70*/  LOP3.LUT R10, R10, 0x380, RZ, 0xc0, !PT ;  /* 0x000003800a0a7812 */ /* 0x000fe200078ec0ff */
[----:B------:R-:W-:Y:S01]  /*2b80*/  IMAD.WIDE.U32 R84, R219, R14, R16 ;  /* 0x0000000edb547225 */ /* 0x000fe200078e0010 */
[----:B------:R-:W-:-:S03]  /*2b90*/  SHF.R.U32.HI R37, RZ, 0x3, R37 ;  /* 0x00000003ff257819 */ /* 0x000fc60000011625 */
[----:B------:R-:W-:Y:S01]  /*2ba0*/  IMAD.SHL.U32 R6, R6, 0x80, RZ ;  /* 0x0000008006067824 */ /* 0x000fe200078e00ff */
[----:B------:R-:W-:Y:S01]  /*2bb0*/  SHF.R.U32.HI R38, RZ, 0x3, R38 ;  /* 0x00000003ff267819 */ /* 0x000fe20000011626 */
[----:B------:R-:W-:Y:S01]  /*2bc0*/  IMAD R20, R11, R14, RZ ;  /* 0x0000000e0b147224 */ /* 0x000fe200078e02ff */
[----:B------:R-:W-:Y:S01]  /*2bd0*/  LOP3.LUT R40, R40, 0xfffffffd, RZ, 0xc0, !PT ;  /* 0xfffffffd28287812 */ /* 0x000fe200078ec0ff */
[----:B------:R-:W-:Y:S01]  /*2be0*/  IMAD.IADD R83, R83, 0x1, R7 ;  /* 0x0000000153537824 */ /* 0x000fe200078e0207 */
[----:B------:R-:W-:Y:S01]  /*2bf0*/  SHF.R.U32.HI R10, RZ, 0x3, R10 ;  /* 0x00000003ff0a7819 */ /* 0x000fe2000001160a */
[----:B------:R-:W-:Y:S01]  /*2c00*/  IMAD.IADD R85, R7, 0x1, R85 ;  /* 0x0000000107557824 */ /* 0x000fe200078e0255 */
[----:B------:R-:W-:Y:S01]  /*2c10*/  LOP3.LUT R7, R6, 0xffffc000, RZ, 0xc0, !PT ;  /* 0xffffc00006077812 */ /* 0x000fe200078ec0ff */
[----:B------:R-:W-:Y:S01]  /*2c20*/  IMAD R11, R11, R12, RZ ;  /* 0x0000000c0b0b7224 */ /* 0x000fe200078e02ff */
[----:B------:R-:W-:Y:S01]  /*2c30*/  LOP3.LUT R6, R5, R37, RZ, 0x3c, !PT ;  /* 0x0000002505067212 */ /* 0x000fe200078e3cff */
[----:B------:R-:W-:Y:S01]  /*2c40*/  IMAD R37, R24, R15, R20 ;  /* 0x0000000f18257224 */ /* 0x000fe200078e0214 */
[----:B------:R-:W-:Y:S01]  /*2c50*/  LOP3.LUT R4, R4, R38, RZ, 0x3c, !PT ;  /* 0x0000002604047212 */ /* 0x000fe200078e3cff */
[----:B------:R-:W-:Y:S01]  /*2c60*/  IMAD.WIDE.U32 R82, R24, R14, R82 ;  /* 0x0000000e18527225 */ /* 0x000fe200078e0052 */
[----:B------:R-:W-:-:S02]  /*2c70*/  @P2 LOP3.LUT R40, R40, 0x2, RZ, 0xfc, !PT ;  /* 0x0000000228282812 */ /* 0x000fc400078efcff */
[----:B------:R-:W-:Y:S01]  /*2c80*/  LOP3.LUT R10, R9, R10, RZ, 0x3c, !PT ;  /* 0x0000000a090a7212 */ /* 0x000fe200078e3cff */
[----:B------:R-:W-:Y:S01]  /*2c90*/  IMAD R11, R24, R13, R11 ;  /* 0x0000000d180b7224 */ /* 0x000fe200078e020b */
[----:B------:R-:W-:Y:S01]  /*2ca0*/  LOP3.LUT R39, R42, 0xfffffff0, RZ, 0xc0, !PT ;  /* 0xfffffff02a277812 */ /* 0x000fe200078ec0ff */
[----:B------:R-:W-:Y:S01]  /*2cb0*/  IMAD.WIDE.U32 R88, R24, R12, R88 ;  /* 0x0000000c18587225 */ /* 0x000fe200078e0058 */
[----:B------:R-:W-:-:S03]  /*2cc0*/  IADD3 R3, R27, R28, RZ ;  /* 0x0000001c1b037210 */ /* 0x000fc60007ffe0ff */
[C---:B------:R-:W-:Y:S01]  /*2cd0*/  IMAD.WIDE.U32 R84, R24.reuse, R14, R84 ;  /* 0x0000000e18547225 */ /* 0x040fe200078e0054 */
[----:B------:R0:W-:Y:S03]  /*2ce0*/  STL [R1], R40 ;  /* 0x0000002801007387 */ /* 0x0001e60000100800 */
[----:B------:R-:W-:-:S04]  /*2cf0*/  IMAD.WIDE.U32 R86, R24, R12, R86 ;  /* 0x0000000c18567225 */ /* 0x000fc800078e0056 */
[----:B------:R-:W-:Y:S01]  /*2d00*/  VIADD R93, R34, 0x8 ;  /* 0x00000008225d7836 */ /* 0x000fe20000000000 */
[----:B------:R-:W-:Y:S01]  /*2d10*/  SHF.L.U32 R34, R35, 0x1, RZ ;  /* 0x0000000123227819 */ /* 0x000fe200000006ff */
[----:B------:R-:W-:Y:S01]  /*2d20*/  IMAD R35, R36, 0x20, R219 ;  /* 0x0000002024237824 */ /* 0x000fe200078e02db */
[C---:B------:R-:W-:Y:S01]  /*2d30*/  SHF.L.U64.HI R9, R14.reuse, 0x6, R15 ;  /* 0x000000060e097819 */ /* 0x040fe2000001020f */
[----:B------:R-:W-:Y:S01]  /*2d40*/  IMAD.IADD R36, R83, 0x1, R37 ;  /* 0x0000000153247824 */ /* 0x000fe200078e0225 */
[C---:B------:R-:W-:Y:S01]  /*2d50*/  SHF.L.U32 R27, R14.reuse, 0x7, RZ ;  /* 0x000000070e1b7819 */ /* 0x040fe200000006ff */
[----:B------:R-:W-:Y:S01]  /*2d60*/  IMAD.SHL.U32 R20, R14, 0x20, RZ ;  /* 0x000000200e147824 */ /* 0x000fe200078e00ff */
[C---:B------:R-:W-:Y:S01]  /*2d70*/  SHF.L.U64.HI R28, R12.reuse, 0x5, R13 ;  /* 0x000000050c1c7819 */ /* 0x040fe2000001020d */
[----:B------:R-:W-:Y:S01]  /*2d80*/  IMAD.IADD R37, R37, 0x1, R85 ;  /* 0x0000000125257824 */ /* 0x000fe200078e0255 */
[C---:B------:R-:W-:Y:S01]  /*2d90*/  SHF.L.U64.HI R29, R12.reuse, 0x6, R13 ;  /* 0x000000060c1d7819 */ /* 0x040fe2000001020d */
[----:B------:R-:W-:Y:S01]  /*2da0*/  IMAD.IADD R38, R87, 0x1, R11 ;  /* 0x0000000157267824 */ /* 0x000fe200078e020b */
[----:B------:R-:W-:Y:S01]  /*2db0*/  SHF.L.U64.HI R30, R12, 0x7, R13 ;  /* 0x000000070c1e7819 */ /* 0x000fe2000001020d */
[----:B------:R-:W-:Y:S01]  /*2dc0*/  @!P6 BAR.SYNC.DEFER_BLOCKING 0x9, 0x100 ;  /* 0x024400000000eb1d */ /* 0x000fe20000010000 */
[----:B------:R-:W-:-:S02]  /*2dd0*/  ISETP.GE.AND P1, PT, R16, UR4, PT ;  /* 0x0000000410007c0c */ /* 0x000fc4000bf26270 */
[----:B0-----:R-:W-:Y:S02]  /*2de0*/  IADD3 R40, R11, R89, RZ ;  /* 0x000000590b287210 */ /* 0x001fe40007ffe0ff */
[----:B------:R-:W-:Y:S02]  /*2df0*/  SHF.R.S32.HI R42, RZ, 0x4, R42 ;  /* 0x00000004ff2a7819 */ /* 0x000fe4000001142a */
[----:B------:R-:W-:Y:S02]  /*2e00*/  SHF.R.S32.HI R80, RZ, 0x1f, R39 ;  /* 0x0000001fff507819 */ /* 0x000fe40000011427 */
[-C--:B--2---:R-:W-:Y:S01]  /*2e10*/  IADD3 R4, R4, R7.reuse, R33 ;  /* 0x0000000704047210 */ /* 0x084fe20007ffe021 */
[----:B------:R-:W-:Y:S01]  /*2e20*/  IMAD.SHL.U32 R33, R12, 0x80, RZ ;  /* 0x000000800c217824 */ /* 0x000fe200078e00ff */
[-C--:B---3--:R-:W-:Y:S01]  /*2e30*/  IADD3 R5, R6, R7.reuse, R32 ;  /* 0x0000000706057210 */ /* 0x088fe20007ffe020 */
[----:B------:R-:W-:Y:S01]  /*2e40*/  IMAD.SHL.U32 R32, R12, 0x40, RZ ;  /* 0x000000400c207824 */ /* 0x000fe200078e00ff */
[-C--:B------:R-:W-:Y:S01]  /*2e50*/  IADD3 R6, R8, R7.reuse, R31 ;  /* 0x0000000708067210 */ /* 0x080fe20007ffe01f */
[----:B------:R-:W-:Y:S01]  /*2e60*/  IMAD.SHL.U32 R31, R12, 0x20, RZ ;  /* 0x000000200c1f7824 */ /* 0x000fe200078e00ff */
[----:B------:R-:W-:Y:S01]  /*2e70*/  IADD3 R7, R10, R7, R21 ;  /* 0x000000070a077210 */ /* 0x000fe20007ffe015 */
[C---:B------:R-:W-:Y:S01]  /*2e80*/  IMAD.SHL.U32 R21, R14.reuse, 0x40, RZ ;  /* 0x000000400e157824 */ /* 0x040fe200078e00ff */
[----:B------:R-:W-:-:S02]  /*2e90*/  SHF.L.U64.HI R8, R14, 0x5, R15 ;  /* 0x000000050e087819 */ /* 0x000fc4000001020f */
[----:B------:R-:W-:Y:S02]  /*2ea0*/  SHF.L.U64.HI R10, R14, 0x7, R15 ;  /* 0x000000070e0a7819 */ /* 0x000fe4000001020f */
[----:B------:R-:W-:-:S07]  /*2eb0*/  SHF.R.S32.HI R43, RZ, 0x1f, R0 ;  /* 0x0000001fff2b7819 */ /* 0x000fce0000011400 */
.L_x_589:
[----:B------:R-:W2:Y:S01]  /*2ec0*/  LDL R49, [R1+0x38] ;  /* 0x0000380001317983 */ /* 0x000ea20000100800 */
[----:B------:R-:W0:Y:S03]  /*2ed0*/  LDC R96, c[0x0][0x430] ;  /* 0x00010c00ff607b82 */ /* 0x000e260000000800 */
[----:B------:R-:W3:Y:S01]  /*2ee0*/  LDL.LU R47, [R1] ;  /* 0x00000000012f7983 */ /* 0x000ee20000300800 */
[----:B------:R-:W-:Y:S02]  /*2ef0*/  VIADD R26, R26, 0xffffffff ;  /* 0xffffffff1a1a7836 */ /* 0x000fe40000000000 */
[----:B------:R-:W-:Y:S02]  /*2f00*/  IMAD.MOV.U32 R95, RZ, RZ, RZ ;  /* 0x000000ffff5f7224 */ /* 0x000fe400078e00ff */
[----:B------:R-:W-:Y:S01]  /*2f10*/  IMAD R12, R26, 0x80, R35 ;  /* 0x000000801a0c7824 */ /* 0x000fe200078e0223 */
[----:B-1----:R-:W1:Y:S03]  /*2f20*/  LDC R103, c[0x0][0x3f4] ;  /* 0x0000fd00ff677b82 */ /* 0x002e660000000800 */
[----:B------:R-:W-:Y:S01]  /*2f30*/  IMAD.IADD R48, R3, 0x1, R12 ;  /* 0x0000000103307824 */ /* 0x000fe200078e020c */
[----:B------:R-:W-:-:S03]  /*2f40*/  ISETP.GE.AND P2, PT, R12, R2, PT ;  /* 0x000000020c00720c */ /* 0x000fc60003f46270 */
[----:B------:R-:W-:Y:S01]  /*2f50*/  IMAD.MOV.U32 R44, RZ, RZ, R48 ;  /* 0x000000ffff2c7224 */ /* 0x000fe200078e0030 */
[----:B------:R-:W-:Y:S02]  /*2f60*/  ISETP.GT.OR P2, PT, R35, 0x7f, P2 ;  /* 0x0000007f2300780c */ /* 0x000fe40001744670 */
[----:B0-----:R-:W-:-:S11]  /*2f70*/  ISETP.NE.AND P3, PT, R96, 0x1, PT ;  /* 0x000000016000780c */ /* 0x001fd60003f65270 */
[----:B------:R-:W0:Y:S08]  /*2f80*/  @!P2 LDC.64 R14, c[0x0][0x428] ;  /* 0x00010a00ff0eab82 */ /* 0x000e300000000a00 */
[----:B------:R-:W4:Y:S08]  /*2f90*/  @P3 LDC R11, c[0x0][0x434] ;  /* 0x00010d00ff0b3b82 */ /* 0x000f300000000800 */
[----:B------:R-:W1:Y:S08]  /*2fa0*/  @P3 LDC R46, c[0x0][0x438] ;  /* 0x00010e00ff2e3b82 */ /* 0x000e700000000800 */
[----:B------:R-:W0:Y:S01]  /*2fb0*/  @!P2 LDC.64 R12, c[0x0][0x418] ;  /* 0x00010600ff0cab82 */ /* 0x000e220000000a00 */
[----:B----4-:R-:W-:-:S05]  /*2fc0*/  @P3 IMAD.HI.U32 R11, R48, R11, RZ ;  /* 0x0000000b300b3227 */ /* 0x010fca00078e00ff */
[----:B-1----:R-:W-:Y:S01]  /*2fd0*/  @P3 SHF.R.U32.HI R44, RZ, R46, R11 ;  /* 0x0000002eff2c3219 */ /* 0x002fe2000001160b */
[----:B0-----:R-:W-:-:S03]  /*2fe0*/  @!P2 IMAD R11, R43, R14, RZ ;  /* 0x0000000e2b0ba224 */ /* 0x001fc600078e02ff */
[--C-:B------:R-:W-:Y:S01]  /*2ff0*/  @!P2 SHF.R.S32.HI R45, RZ, 0x1f, R44.reuse ;  /* 0x0000001fff2da819 */ /* 0x100fe2000001142c */
[C---:B------:R-:W-:Y:S02]  /*3000*/  @!P2 IMAD R11, R0.reuse, R15, R11 ;  /* 0x0000000f000ba224 */ /* 0x040fe400078e020b */
[----:B------:R-:W-:-:S05]  /*3010*/  @!P2 IMAD.WIDE.U32 R14, R0, R14, R44 ;  /* 0x0000000e000ea225 */ /* 0x000fca00078e002c */
[----:B------:R-:W-:Y:S02]  /*3020*/  @!P2 IADD3 R11, R15, R11, RZ ;  /* 0x0000000b0f0ba210 */ /* 0x000fe40007ffe0ff */
[----:B------:R-:W-:-:S04]  /*3030*/  @!P2 LEA R12, P3, R14, R12, 0x2 ;  /* 0x0000000c0e0ca211 */ /* 0x000fc800078610ff */
[----:B------:R-:W-:Y:S02]  /*3040*/  @!P2 LEA.HI.X R13, R14, R13, R11, 0x2, P3 ;  /* 0x0000000d0e0da211 */ /* 0x000fe400018f140b */
[----:B------:R-:W-:-:S03]  /*3050*/  ISETP.GT.AND P3, PT, R26, R25, PT ;  /* 0x000000191a00720c */ /* 0x000fc60003f64270 */
[----:B------:R0:W5:Y:S01]  /*3060*/  @!P2 LDG.E R95, desc[UR36][R12.64] ;  /* 0x000000240c5fa981 */ /* 0x000162000c1e1900 */
[----:B------:R-:W-:Y:S01]  /*3070*/  ISETP.GE.AND P2, PT, R103, 0x1, PT ;  /* 0x000000016700780c */ /* 0x000fe20003f46270 */
[----:B------:R-:W-:Y:S01]  /*3080*/  IMAD.MOV R11, RZ, RZ, -R44 ;  /* 0x000000ffff0b7224 */ /* 0x000fe200078e0a2c */
[----:B------:R-:W-:Y:S05]  /*3090*/  YIELD ;  /* 0x0000000000007946 */ /* 0x000fea0003800000 */
[----:B------:R-:W-:Y:S01]  /*30a0*/  BSSY B0, `(.L_x_494) ;  /* 0x000097f000007945 */ /* 0x000fe20003800000 */
[----:B------:R-:W-:Y:S02]  /*30b0*/  IMAD R96, R96, R11, R48 ;  /* 0x0000000b60607224 */ /* 0x000fe400078e0230 */
[----:B--2---:R-:W-:Y:S01]  /*30c0*/  IMAD R90, R216, 0x8000, R49 ;  /* 0x00008000d85a7824 */ /* 0x004fe200078e0231 */
[----:B---3--:R-:W-:-:S03]  /*30d0*/  LOP3.LUT R47, R47, 0xfffffffb, RZ, 0xc0, !PT ;  /* 0xfffffffb2f2f7812 */ /* 0x008fc600078ec0ff */
[----:B------:R-:W-:Y:S01]  /*30e0*/  IMAD.IADD R90, R19, 0x1, R90 ;  /* 0x00000001135a7824 */ /* 0x000fe200078e025a */
[----:B------:R-:W-:-:S05]  /*30f0*/  @P3 LOP3.LUT R47, R47, 0x4, RZ, 0xfc, !PT ;  /* 0x000000042f2f3812 */ /* 0x000fca00078efcff */
[----:B------:R0:W-:Y:S01]  /*3100*/  STL [R1], R47 ;  /* 0x0000002f01007387 */ /* 0x0001e20000100800 */
[----:B------:R-:W-:Y:S05]  /*3110*/  @!P2 BRA `(.L_x_495) ;  /* 0x000000900038a947 */ /* 0x000fea0003800000 */
[----:B------:R-:W-:Y:S01]  /*3120*/  SHF.R.S32.HI R97, RZ, 0x1f, R96 ;  /* 0x0000001fff617819 */ /* 0x000fe20000011460 */
[----:B------:R-:W-:Y:S01]  /*3130*/  ULDC.64 UR4, c[0x0][0x300] ;  /* 0x0000c00000047ab9 */ /* 0x000fe20000000a00 */
[----:B-----5:R-:W-:Y:S01]  /*3140*/  SHF.R.S32.HI R98, RZ, 0x1f, R95 ;  /* 0x0000001fff627819 */ /* 0x020fe2000001145f */
[----:B0-----:R-:W-:-:S04]  /*3150*/  IMAD.WIDE.U32 R12, R96, UR4, RZ ;  /* 0x00000004600c7c25 */ /* 0x001fc8000f8e00ff */
[----:B------:R-:W-:Y:S02]  /*3160*/  IMAD R11, R97, UR4, RZ ;  /* 0x00000004610b7c24 */ /* 0x000fe4000f8e02ff */
[----:B------:R-:W-:Y:S02]  /*3170*/  IMAD R99, R26, -0x80, R2 ;  /* 0xffffff801a637824 */ /* 0x000fe400078e0202 */
[----:B------:R-:W-:Y:S01]  /*3180*/  IMAD R11, R96, UR5, R11 ;  /* 0x00000005600b7c24 */ /* 0x000fe2000f8e020b */
[----:B------:R-:W-:Y:S02]  /*3190*/  ULDC.64 UR4, c[0x0][0x310] ;  /* 0x0000c40000047ab9 */ /* 0x000fe40000000a00 */
[----:B------:R-:W-:Y:S01]  /*31a0*/  IMAD R14, R98, UR4, RZ ;  /* 0x00000004620e7c24 */ /* 0x000fe2000f8e02ff */
[----:B------:R-:W-:Y:S02]  /*31b0*/  VIMNMX R99, R99, 0x80, PT ;  /* 0x0000008063637848 */ /* 0x000fe40003fe0100 */
[----:B------:R-:W-:Y:S01]  /*31c0*/  IADD3 R13, R13, R11, RZ ;  /* 0x0000000b0d0d7210 */ /* 0x000fe20007ffe0ff */
[C---:B------:R-:W-:Y:S01]  /*31d0*/  IMAD R11, R95.reuse, UR5, R14 ;  /* 0x000000055f0b7c24 */ /* 0x040fe2000f8e020e */
[----:B------:R-:W-:Y:S01]  /*31e0*/  SHF.R.S32.HI R14, RZ, 0x1f, R26 ;  /* 0x0000001fff0e7819 */ /* 0x000fe2000001141a */
[----:B------:R-:W-:Y:S01]  /*31f0*/  IMAD.WIDE.U32 R12, R95, UR4, R12 ;  /* 0x000000045f0c7c25 */ /* 0x000fe2000f8e000c */
[----:B------:R-:W-:-:S03]  /*3200*/  ULDC.64 UR4, c[0x0][0x308] ;  /* 0x0000c20000047ab9 */ /* 0x000fc60000000a00 */
[----:B------:R-:W-:Y:S02]  /*3210*/  IMAD.IADD R13, R13, 0x1, R11 ;  /* 0x000000010d0d7824 */ /* 0x000fe400078e020b */
[----:B------:R-:W-:Y:S02]  /*3220*/  IMAD R11, R10, R26, RZ ;  /* 0x0000001a0a0b7224 */ /* 0x000fe400078e02ff */
[----:B------:R-:W-:-:S04]  /*3230*/  IMAD.WIDE.U32 R12, R220, UR4, R12 ;  /* 0x00000004dc0c7c25 */ /* 0x000fc8000f8e000c */
[----:B------:R-:W-:Y:S01]  /*3240*/  IMAD R102, R220, UR5, R13 ;  /* 0x00000005dc667c24 */ /* 0x000fe2000f8e020d */
[----:B------:R-:W-:Y:S01]  /*3250*/  ULDC.64 UR4, c[0x0][0x2e8] ;  /* 0x0000ba0000047ab9 */ /* 0x000fe20000000a00 */
[-C--:B------:R-:W-:Y:S01]  /*3260*/  IMAD R13, R30, R26.reuse, RZ ;  /* 0x0000001a1e0d7224 */ /* 0x080fe200078e02ff */
[----:B------:R-:W-:Y:S01]  /*3270*/  IADD3 R101, P2, R12, UR4, RZ ;  /* 0x000000040c657c10 */ /* 0x000fe2000ff5e0ff */
[----:B------:R-:W-:Y:S01]  /*3280*/  ULDC.U8 UR4, c[0x0][0x410] ;  /* 0x0001040000047ab9 */ /* 0x000fe20000000000 */
[----:B------:R-:W-:Y:S02]  /*3290*/  IMAD R11, R14, R27, R11 ;  /* 0x0000001b0e0b7224 */ /* 0x000fe400078e020b */
[----:B------:R-:W-:Y:S01]  /*32a0*/  IADD3.X R102, R102, UR5, RZ, P2, !PT ;  /* 0x0000000566667c10 */ /* 0x000fe200097fe4ff */
[----:B------:R-:W-:Y:S01]  /*32b0*/  IMAD R45, R14, R33, R13 ;  /* 0x000000210e2d7224 */ /* 0x000fe200078e020d */
[----:B------:R-:W-:Y:S01]  /*32c0*/  ISETP.NE.AND P2, PT, RZ, UR4, PT ;  /* 0x00000004ff007c0c */ /* 0x000fe2000bf45270 */
[----:B------:R-:W-:-:S04]  /*32d0*/  IMAD.WIDE.U32 R12, R27, R26, RZ ;  /* 0x0000001a1b0c7225 */ /* 0x000fc800078e00ff */
[----:B------:R-:W-:-:S04]  /*32e0*/  IMAD.WIDE.U32 R14, R33, R26, RZ ;  /* 0x0000001a210e7225 */ /* 0x000fc800078e00ff */
[----:B------:R-:W-:Y:S02]  /*32f0*/  IMAD.IADD R81, R13, 0x1, R11 ;  /* 0x000000010d517824 */ /* 0x000fe400078e020b */
[----:B------:R-:W-:Y:S02]  /*3300*/  IMAD.IADD R11, R15, 0x1, R45 ;  /* 0x000000010f0b7824 */ /* 0x000fe400078e022d */
[----:B------:R-:W-:Y:S05]  /*3310*/  @!P2 BRA `(.L_x_496) ;  /* 0x0000004400a0a947 */ /* 0x000fea0003800000 */
[----:B------:R-:W-:Y:S01]  /*3320*/  ISETP.GE.AND P2, PT, R219, R99, PT ;  /* 0x00000063db00720c */ /* 0x000fe20003f46270 */
[----:B------:R-:W-:Y:S01]  /*3330*/  IMAD.MOV.U32 R44, RZ, RZ, R47 ;  /* 0x000000ffff2c7224 */ /* 0x000fe200078e002f */
[----:B------:R-:W-:Y:S01]  /*3340*/  BSSY B1, `(.L_x_497) ;  /* 0x0000025000017945 */ /* 0x000fe20003800000 */
[----:B------:R-:W-:Y:S02]  /*3350*/  CS2R R60, SRZ ;  /* 0x00000000003c7805 */ /* 0x000fe4000001ff00 */
[----:B------:R-:W-:Y:S02]  /*3360*/  CS2R R68, SRZ ;  /* 0x0000000000447805 */ /* 0x000fe4000001ff00 */
[----:B------:R-:W-:Y:S02]  /*3370*/  CS2R R72, SRZ ;  /* 0x0000000000487805 */ /* 0x000fe4000001ff00 */
[----:B------:R-:W-:Y:S02]  /*3380*/  LOP3.LUT R44, R44, 0xfffffffe, RZ, 0xc0, !PT ;  /* 0xfffffffe2c2c7812 */ /* 0x000fe400078ec0ff */
[----:B------:R-:W-:-:S02]  /*3390*/  CS2R R70, SRZ ;  /* 0x0000000000467805 */ /* 0x000fc4000001ff00 */
[----:B------:R-:W-:Y:S02]  /*33a0*/  CS2R R64, SRZ ;  /* 0x0000000000407805 */ /* 0x000fe4000001ff00 */
[----:B------:R-:W-:Y:S02]  /*33b0*/  CS2R R62, SRZ ;  /* 0x00000000003e7805 */ /* 0x000fe4000001ff00 */
[----:B------:R-:W-:Y:S02]  /*33c0*/  CS2R R66, SRZ ;  /* 0x0000000000427805 */ /* 0x000fe4000001ff00 */
[----:B------:R-:W-:Y:S02]  /*33d0*/  CS2R R52, SRZ ;  /* 0x0000000000347805 */ /* 0x000fe4000001ff00 */
[----:B------:R-:W-:Y:S02]  /*33e0*/  CS2R R56, SRZ ;  /* 0x0000000000387805 */ /* 0x000fe4000001ff00 */
[----:B------:R-:W-:-:S02]  /*33f0*/  @P2 LOP3.LUT R44, R44, 0x1, RZ, 0xfc, !PT ;  /* 0x000000012c2c2812 */ /* 0x000fc400078efcff */
[----:B------:R-:W-:Y:S02]  /*3400*/  CS2R R54, SRZ ;  /* 0x0000000000367805 */ /* 0x000fe4000001ff00 */
[----:B------:R-:W-:Y:S02]  /*3410*/  CS2R R58, SRZ ;  /* 0x00000000003a7805 */ /* 0x000fe4000001ff00 */
[----:B------:R-:W-:Y:S02]  /*3420*/  CS2R R48, SRZ ;  /* 0x0000000000307805 */ /* 0x000fe4000001ff00 */
[----:B------:R-:W-:Y:S01]  /*3430*/  CS2R R46, SRZ ;  /* 0x00000000002e7805 */ /* 0x000fe2000001ff00 */
[----:B------:R0:W-:Y:S01]  /*3440*/  STL [R1], R44 ;  /* 0x0000002c01007387 */ /* 0x0001e20000100800 */
[----:B------:R-:W-:Y:S02]  /*3450*/  CS2R R50, SRZ ;  /* 0x0000000000327805 */ /* 0x000fe4000001ff00 */
[----:B------:R-:W-:-:S02]  /*3460*/  CS2R R74, SRZ ;  /* 0x00000000004a7805 */ /* 0x000fc4000001ff00 */
[----:B0-----:R-:W-:Y:S01]  /*3470*/  CS2R R44, SRZ ;  /* 0x00000000002c7805 */ /* 0x001fe2000001ff00 */
[----:B------:R-:W-:Y:S06]  /*3480*/  @P2 BRA `(.L_x_498) ;  /* 0x0000000000402947 */ /* 0x000fec0003800000 */
[----:B------:R-:W-:Y:S01]  /*3490*/  ULDC.64 UR4, c[0x0][0x3e8] ;  /* 0x0000fa0000047ab9 */ /* 0x000fe20000000a00 */
[----:B------:R-:W-:Y:S02]  /*34a0*/  CS2R R72, SRZ ;  /* 0x0000000000487805 */ /* 0x000fe4000001ff00 */
[----:B------:R-:W-:Y:S02]  /*34b0*/  IADD3 R76, P2, P3, R82, UR4, R12 ;  /* 0x00000004524c7c10 */ /* 0x000fe4000fb5e00c */
[----:B------:R-:W-:Y:S02]  /*34c0*/  CS2R R74, SRZ ;  /* 0x00000000004a7805 */ /* 0x000fe4000001ff00 */
[----:B------:R-:W-:Y:S01]  /*34d0*/  IADD3.X R77, R36, UR5, R81, P2, P3 ;  /* 0x00000005244d7c10 */ /* 0x000fe200097e6451 */
[----:B------:R-:W-:Y:S02]  /*34e0*/  ULDC.64 UR4, c[0x0][0x400] ;  /* 0x0001000000047ab9 */ /* 0x000fe40000000a00 */
[----:B------:R-:W-:-:S04]  /*34f0*/  IADD3 R78, P2, P3, R86, UR4, R14 ;  /* 0x00000004564e7c10 */ /* 0x000fc8000fb5e00e */
[----:B------:R-:W-:Y:S02]  /*3500*/  IADD3.X R79, R38, UR5, R11, P2, P3 ;  /* 0x00000005264f7c10 */ /* 0x000fe400097e640b */
[----:B------:R-:W-:Y:S02]  /*3510*/  ISETP.GE.AND P2, PT, R22, R103, PT ;  /* 0x000000671600720c */ /* 0x000fe40003f46270 */
[----:B------:R-:W-:Y:S02]  /*3520*/  CS2R R68, SRZ ;  /* 0x0000000000447805 */ /* 0x000fe4000001ff00 */
[----:B------:R-:W-:-:S09]  /*3530*/  CS2R R70, SRZ ;  /* 0x0000000000467805 */ /* 0x000fd2000001ff00 */
[----:B------:R0:W5:Y:S04]  /*3540*/  @!P2 LDG.E.64 R72, desc[UR36][R76.64] ;  /* 0x000000244c48a981 */ /* 0x000168000c1e1b00 */
[----:B------:R0:W5:Y:S01]  /*3550*/  @!P2 LDG.E.64 R74, desc[UR36][R78.64] ;  /* 0x000000244e4aa981 */ /* 0x000162000c1e1b00 */
[----:B------:R-:W-:-:S13]  /*3560*/  ISETP.GE.AND P2, PT, R218, R103, PT ;  /* 0x00000067da00720c */ /* 0x000fda0003f46270 */
[----:B------:R0:W5:Y:S04]  /*3570*/  @!P2 LDG.E.64 R68, desc[UR36][R76.64+0x40] ;  /* 0x000040244c44a981 */ /* 0x000168000c1e1b00 */
[----:B------:R0:W5:Y:S02]  /*3580*/  @!P2 LDG.E.64 R70, desc[UR36][R78.64+0x40] ;  /* 0x000040244e46a981 */ /* 0x000164000c1e1b00 */
.L_x_498:
[----:B------:R-:W-:Y:S05]  /*3590*/  BSYNC B1 ;  /* 0x0000000000017941 */ /* 0x000fea0003800000 */
.L_x_497:
[----:B0-----:R-:W-:Y:S01]  /*35a0*/  IADD3 R76, R219, 0x20, RZ ;  /* 0x00000020db4c7810 */ /* 0x001fe20007ffe0ff */
[----:B------:R-:W-:Y:S01]  /*35b0*/  BSSY B1, `(.L_x_499) ;  /* 0x0000019000017945 */ /* 0x000fe20003800000 */
[----:B-----5:R-:W-:Y:S02]  /*35c0*/  IMAD.MOV.U32 R104, RZ, RZ, R68 ;  /* 0x000000ffff687224 */ /* 0x020fe400078e0044 */
[----:B------:R-:W-:Y:S01]  /*35d0*/  ISETP.GE.AND P2, PT, R76, R99, PT ;  /* 0x000000634c00720c */ /* 0x000fe20003f46270 */
[----:B------:R-:W-:-:S12]  /*35e0*/  IMAD.MOV.U32 R107, RZ, RZ, R72 ;  /* 0x000000ffff6b7224 */ /* 0x000fd800078e0048 */
[----:B------:R-:W-:Y:S05]  /*35f0*/  @P2 BRA `(.L_x_500) ;  /* 0x0000000000502947 */ /* 0x000fea0003800000 */
[----:B------:R-:W-:Y:S01]  /*3600*/  IADD3 R62, P3, P4, R82, R12, R20 ;  /* 0x0000000c523e7210 */ /* 0x000fe20007c7e014 */
[----:B------:R-:W-:Y:S01]  /*3610*/  ULDC.64 UR4, c[0x0][0x3e8] ;  /* 0x0000fa0000047ab9 */ /* 0x000fe20000000a00 */
[----:B------:R-:W-:Y:S02]  /*3620*/  CS2R R64, SRZ ;  /* 0x0000000000407805 */ /* 0x000fe4000001ff00 */
[----:B------:R-:W-:Y:S02]  /*3630*/  CS2R R66, SRZ ;  /* 0x0000000000427805 */ /* 0x000fe4000001ff00 */
[----:B------:R-:W-:Y:S02]  /*3640*/  IADD3.X R61, R36, R81, R8, P3, P4 ;  /* 0x00000051243d7210 */ /* 0x000fe40001fe8408 */
[----:B------:R-:W-:-:S04]  /*3650*/  IADD3 R76, P3, P4, R86, R14, R31 ;  /* 0x0000000e564c7210 */ /* 0x000fc80007c7e01f */
[----:B------:R-:W-:Y:S02]  /*3660*/  IADD3.X R60, R38, R11, R28, P3, P4 ;  /* 0x0000000b263c7210 */ /* 0x000fe40001fe841c */
[----:B------:R-:W-:-:S04]  /*3670*/  IADD3 R62, P3, R62, UR4, RZ ;  /* 0x000000043e3e7c10 */ /* 0x000fc8000ff7e0ff */
[----:B------:R-:W-:Y:S01]  /*3680*/  IADD3.X R63, R61, UR5, RZ, P3, !PT ;  /* 0x000000053d3f7c10 */ /* 0x000fe20009ffe4ff */
[----:B------:R-:W-:Y:S02]  /*3690*/  ULDC.64 UR4, c[0x0][0x400] ;  /* 0x0001000000047ab9 */ /* 0x000fe40000000a00 */
[----:B------:R-:W-:-:S04]  /*36a0*/  IADD3 R76, P3, R76, UR4, RZ ;  /* 0x000000044c4c7c10 */ /* 0x000fc8000ff7e0ff */
[----:B------:R-:W-:Y:S02]  /*36b0*/  IADD3.X R77, R60, UR5, RZ, P3, !PT ;  /* 0x000000053c4d7c10 */ /* 0x000fe40009ffe4ff */
[----:B------:R-:W-:Y:S02]  /*36c0*/  ISETP.GE.AND P3, PT, R22, R103, PT ;  /* 0x000000671600720c */ /* 0x000fe40003f66270 */
[----:B------:R-:W-:-:S11]  /*36d0*/  CS2R R60, SRZ ;  /* 0x00000000003c7805 */ /* 0x000fd6000001ff00 */
[----:B------:R-:W5:Y:S04]  /*36e0*/  @!P3 LDG.E.64 R64, desc[UR36][R62.64] ;  /* 0x000000243e40b981 */ /* 0x000f68000c1e1b00 */
[----:B------:R-:W5:Y:S01]  /*36f0*/  @!P3 LDG.E.64 R66, desc[UR36][R76.64] ;  /* 0x000000244c42b981 */ /* 0x000f62000c1e1b00 */
[----:B------:R-:W-:-:S13]  /*3700*/  ISETP.GE.AND P3, PT, R218, R103, PT ;  /* 0x00000067da00720c */ /* 0x000fda0003f66270 */
[----:B------:R0:W5:Y:S02]  /*3710*/  @!P3 LDG.E.64 R60, desc[UR36][R62.64+0x40] ;  /* 0x000040243e3cb981 */ /* 0x000164000c1e1b00 */
[----:B0-----:R-:W-:-:S06]  /*3720*/  CS2R R62, SRZ ;  /* 0x00000000003e7805 */ /* 0x001fcc000001ff00 */
[----:B------:R0:W5:Y:S02]  /*3730*/  @!P3 LDG.E.64 R62, desc[UR36][R76.64+0x40] ;  /* 0x000040244c3eb981 */ /* 0x000164000c1e1b00 */
.L_x_500:
[----:B------:R-:W-:Y:S05]  /*3740*/  BSYNC B1 ;  /* 0x0000000000017941 */ /* 0x000fea0003800000 */
.L_x_499:
[----:B0-----:R-:W-:Y:S01]  /*3750*/  VIADD R76, R219, 0x40 ;  /* 0x00000040db4c7836 */ /* 0x001fe20000000000 */
[----:B------:R-:W-:Y:S04]  /*3760*/  BSSY B1, `(.L_x_501) ;  /* 0x0000017000017945 */ /* 0x000fe80003800000 */
[----:B------:R-:W-:-:S13]  /*3770*/  ISETP.GE.AND P3, PT, R76, R99, PT ;  /* 0x000000634c00720c */ /* 0x000fda0003f66270 */
        /* <DEDUP_REMOVED lines=21> */
.L_x_502:
[----:B------:R-:W-:Y:S05]  /*38d0*/  BSYNC B1 ;  /* 0x0000000000017941 */ /* 0x000fea0003800000 */
.L_x_501:
[----:B0-----:R-:W-:Y:S01]  /*38e0*/  VIADD R76, R219, 0x60 ;  /* 0x00000060db4c7836 */ /* 0x001fe20000000000 */
[----:B------:R-:W-:Y:S04]  /*38f0*/  BSSY B1, `(.L_x_503) ;  /* 0x000001d000017945 */ /* 0x000fe80003800000 */
[----:B------:R-:W-:-:S13]  /*3900*/  ISETP.GE.AND P4, PT, R76, R99, PT ;  /* 0x000000634c00720c */ /* 0x000fda0003f86270 */
[----:B------:R-:W-:Y:S05]  /*3910*/  @P4 BRA `(.L_x_504) ;  /* 0x0000000000684947 */ /* 0x000fea0003800000 */
[----:B------:R-:W0:Y:S01]  /*3920*/  LDC.64 R44, c[0x0][0x3f8] ;  /* 0x0000fe00ff2c7b82 */ /* 0x000e220000000a00 */
[----:B------:R-:W-:Y:S01]  /*3930*/  MOV R13, R81 ;  /* 0x00000051000d7202 */ /* 0x000fe20000000f00 */
[----:B------:R-:W-:Y:S01]  /*3940*/  ULDC.64 UR4, c[0x0][0x3e8] ;  /* 0x0000fa0000047ab9 */ /* 0x000fe20000000a00 */
[----:B------:R-:W-:Y:S01]  /*3950*/  IMAD.MOV.U32 R15, RZ, RZ, R11 ;  /* 0x000000ffff0f7224 */ /* 0x000fe200078e000b */
[----:B------:R-:W-:Y:S02]  /*3960*/  CS2R R48, SRZ ;  /* 0x0000000000307805 */ /* 0x000fe4000001ff00 */
[----:B------:R-:W-:Y:S01]  /*3970*/  CS2R R50, SRZ ;  /* 0x0000000000327805 */ /* 0x000fe2000001ff00 */
[----:B0-----:R-:W-:Y:S02]  /*3980*/  IMAD R45, R45, 0x60, RZ ;  /* 0x000000602d2d7824 */ /* 0x001fe400078e02ff */
[----:B------:R-:W-:-:S04]  /*3990*/  IMAD.WIDE.U32 R12, R44, 0x60, R12 ;  /* 0x000000602c0c7825 */ /* 0x000fc800078e000c */
[----:B------:R-:W-:Y:S01]  /*39a0*/  IMAD.IADD R13, R13, 0x1, R45 ;  /* 0x000000010d0d7824 */ /* 0x000fe200078e022d */
[----:B------:R-:W-:Y:S01]  /*39b0*/  IADD3 R12, P5, P6, R82, UR4, R12 ;  /* 0x00000004520c7c10 */ /* 0x000fe2000febe00c */
[----:B------:R-:W0:Y:S03]  /*39c0*/  LDC.64 R44, c[0x0][0x408] ;  /* 0x00010200ff2c7b82 */ /* 0x000e260000000a00 */
[----:B------:R-:W-:Y:S01]  /*39d0*/  IADD3.X R13, R36, UR5, R13, P5, P6 ;  /* 0x00000005240d7c10 */ /* 0x000fe2000afec40d */
[----:B------:R-:W-:Y:S01]  /*39e0*/  ULDC.64 UR4, c[0x0][0x400] ;  /* 0x0001000000047ab9 */ /* 0x000fe20000000a00 */
[----:B0-----:R-:W-:-:S04]  /*39f0*/  IMAD.WIDE.U32 R14, R44, 0x60, R14 ;  /* 0x000000602c0e7825 */ /* 0x001fc800078e000e */
[----:B------:R-:W-:Y:S01]  /*3a00*/  IMAD R11, R45, 0x60, RZ ;  /* 0x000000602d0b7824 */ /* 0x000fe200078e02ff */
[----:B------:R-:W-:-:S03]  /*3a10*/  IADD3 R14, P5, P6, R86, UR4, R14 ;  /* 0x00000004560e7c10 */ /* 0x000fc6000febe00e */
[----:B------:R-:W-:-:S05]  /*3a20*/  IMAD.IADD R11, R15, 0x1, R11 ;  /* 0x000000010f0b7824 */ /* 0x000fca00078e020b */
        /* <DEDUP_REMOVED lines=9> */
.L_x_504:
[----:B------:R-:W-:Y:S05]  /*3ac0*/  BSYNC B1 ;  /* 0x0000000000017941 */ /* 0x000fea0003800000 */
.L_x_503:
[----:B------:R-:W-:Y:S01]  /*3ad0*/  UISETP.NE.AND UP0, UPT, UR60, 0x3, UPT ;  /* 0x000000033c00788c */ /* 0x000fe2000bf05270 */
[----:B------:R-:W-:Y:S01]  /*3ae0*/  IMAD.MOV.U32 R114, RZ, RZ, R70 ;  /* 0x000000ffff727224 */ /* 0x000fe200078e0046 */
[----:B------:R-:W-:Y:S01]  /*3af0*/  MOV R116, R74 ;  /* 0x0000004a00747202 */ /* 0x000fe20000000f00 */
[----:B-----5:R-:W-:Y:S01]  /*3b00*/  IMAD.MOV.U32 R110, RZ, RZ, R60 ;  /* 0x000000ffff6e7224 */ /* 0x020fe200078e003c */
[----:B------:R-:W-:Y:S01]  /*3b10*/  MOV R105, R52 ;  /* 0x0000003400697202 */ /* 0x000fe20000000f00 */
[----:B------:R-:W-:Y:S01]  /*3b20*/  IMAD.MOV.U32 R112, RZ, RZ, R64 ;  /* 0x000000ffff707224 */ /* 0x000fe200078e0040 */
[----:B------:R-:W-:Y:S01]  /*3b30*/  PLOP3.LUT P5, PT, PT, PT, UP0, 0x80, 0x0 ;  /* 0x000000000000781c */ /* 0x000fe20003faf008 */
[----:B------:R-:W-:Y:S01]  /*3b40*/  IMAD.MOV.U32 R111, RZ, RZ, R62 ;  /* 0x000000ffff6f7224 */ /* 0x000fe200078e003e */
[----:B------:R-:W-:Y:S01]  /*3b50*/  MOV R78, R48 ;  /* 0x00000030004e7202 */ /* 0x000fe20000000f00 */
[----:B------:R-:W-:Y:S02]  /*3b60*/  IMAD.MOV.U32 R113, RZ, RZ, R66 ;  /* 0x000000ffff717224 */ /* 0x000fe400078e0042 */
[----:B------:R-:W-:-:S02]  /*3b70*/  IMAD.MOV.U32 R108, RZ, RZ, R56 ;  /* 0x000000ffff6c7224 */ /* 0x000fc400078e0038 */
[----:B------:R-:W-:Y:S02]  /*3b80*/  IMAD.MOV.U32 R106, RZ, RZ, R54 ;  /* 0x000000ffff6a7224 */ /* 0x000fe400078e0036 */
[----:B------:R-:W-:Y:S02]  /*3b90*/  IMAD.MOV.U32 R109, RZ, RZ, R58 ;  /* 0x000000ffff6d7224 */ /* 0x000fe400078e003a */
[----:B------:R-:W-:Y:S02]  /*3ba0*/  IMAD.MOV.U32 R76, RZ, RZ, R44 ;  /* 0x000000ffff4c7224 */ /* 0x000fe400078e002c */
[----:B------:R-:W-:Y:S02]  /*3bb0*/  IMAD.MOV.U32 R77, RZ, RZ, R46 ;  /* 0x000000ffff4d7224 */ /* 0x000fe400078e002e */
[----:B------:R-:W-:Y:S01]  /*3bc0*/  IMAD.MOV.U32 R79, RZ, RZ, R50 ;  /* 0x000000ffff4f7224 */ /* 0x000fe200078e0032 */
[----:B------:R-:W-:Y:S06]  /*3bd0*/  @!P5 BRA `(.L_x_505) ;  /* 0x000000000004d947 */ /* 0x000fec0003800000 */
[----:B------:R-:W-:Y:S01]  /*3be0*/  BPT.TRAP 0x1 ;  /* 0x000000040000795c */ /* 0x000fe20000300000 */
.L_x_505:
[----:B------:R-:W-:Y:S01]  /*3bf0*/  IMAD R81, R216, 0x8, R19 ;  /* 0x00000008d8517824 */ /* 0x000fe200078e0213 */
[----:B------:R-:W-:Y:S01]  /*3c00*/  SHF.L.U32 R100, R221, 0x1f, RZ ;  /* 0x0000001fdd647819 */ /* 0x000fe200000006ff */
[----:B------:R-:W-:Y:S03]  /*3c10*/  BSSY B1, `(.L_x_506) ;  /* 0x0000003000017945 */ /* 0x000fe60003800000 */
[----:B------:R-:W1:Y:S02]  /*3c20*/  SYNCS.PHASECHK.TRANS64.TRYWAIT P6, [R81+URZ+0x38890], R100 ;  /* 0x03889064510075a7 */ /* 0x000e6400080c017f */
[----:B-1----:R-:W-:Y:S05]  /*3c30*/  @!P6 BRA `(.L_x_507) ;  /* 0x000002740054e947 */ /* 0x002fea0003800000 */
.L_x_831:
[----:B------:R-:W-:Y:S05]  /*3c40*/  BSYNC B1 ;  /* 0x0000000000017941 */ /* 0x000fea0003800000 */
.L_x_506:
[----:B------:R-:W-:-:S03]  /*3c50*/  UMOV UR4, 0xffffffff ;  /* 0xffffffff00047882 */ /* 0x000fc60000000000 */
[----:B------:R-:W-:Y:S05]  /*3c60*/  BRA.DIV UR4, `(.L_x_508) ;  /* 0x00000276045c7947 */ /* 0x000fea000b800000 */
[----:B------:R2:W3:Y:S04]  /*3c70*/  SHFL.IDX PT, R115, R102, RZ, 0x181f ;  /* 0x00181fff66737589 */ /* 0x0004e800000e0000 */
[----:B------:R2:W4:Y:S02]  /*3c80*/  SHFL.IDX PT, R11, R101, RZ, 0x181f ;  /* 0x00181fff650b7589 */ /* 0x00052400000e0000 */
.L_x_835:
[----:B------:R-:W5:Y:S01]  /*3c90*/  LDL R125, [R1] ;  /* 0x00000000017d7983 */ /* 0x000f620000100800 */
[----:B------:R-:W-:Y:S01]  /*3ca0*/  BSSY B1, `(.L_x_509) ;  /* 0x00000f2000017945 */ /* 0x000fe20003800000 */
[----:B-----5:R-:W-:-:S13]  /*3cb0*/  LOP3.LUT P6, RZ, R125, 0x1, RZ, 0xc0, !PT ;  /* 0x000000017dff7812 */ /* 0x020fda00078cc0ff */
[----:B------:R-:W-:Y:S05]  /*3cc0*/  @P6 BRA `(.L_x_510) ;  /* 0x0000000c00bc6947 */ /* 0x000fea0003800000 */
[----:B------:R-:W-:Y:S04]  /*3cd0*/  BSSY B2, `(.L_x_511) ;  /* 0x0000079000027945 */ /* 0x000fe80003800000 */
[----:B------:R-:W-:Y:S05]  /*3ce0*/  @P1 BRA `(.L_x_512) ;  /* 0x0000000400dc1947 */ /* 0x000fea0003800000 */
[----:B0-----:R0:W0:Y:S01]  /*3cf0*/  LDS.128 R12, [R90+0x28400] ;  /* 0x028400005a0c7984 */ /* 0x0010220000000c00 */
[----:B------:R-:W-:Y:S01]  /*3d00*/  ISETP.GE.AND P6, PT, R22, R103, PT ;  /* 0x000000671600720c */ /* 0x000fe20003fc6270 */
[----:B------:R-:W-:-:S12]  /*3d10*/  BSSY B3, `(.L_x_513) ;  /* 0x0000071000037945 */ /* 0x000fd80003800000 */
[----:B------:R-:W-:Y:S05]  /*3d20*/  @P6 BRA `(.L_x_514) ;  /* 0x0000000400bc6947 */ /* 0x000fea0003800000 */
[--C-:B------:R-:W-:Y:S02]  /*3d30*/  SHF.R.U32.HI R117, RZ, 0x8, R73.reuse ;  /* 0x00000008ff757819 */ /* 0x100fe40000011649 */
[--C-:B------:R-:W-:Y:S02]  /*3d40*/  SHF.R.U32.HI R74, RZ, 0x10, R73.reuse ;  /* 0x00000010ff4a7819 */ /* 0x100fe40000011649 */
[----:B------:R-:W-:Y:S01]  /*3d50*/  LOP3.LUT R118, R73, 0xff, RZ, 0xc0, !PT ;  /* 0x000000ff49767812 */ /* 0x000fe200078ec0ff */
[----:B------:R-:W-:Y:S01]  /*3d60*/  IMAD.SHL.U32 R117, R117, 0x100, RZ ;  /* 0x0000010075757824 */ /* 0x000fe200078e00ff */
[----:B------:R-:W-:Y:S01]  /*3d70*/  SHF.R.U32.HI R73, RZ, 0x18, R73 ;  /* 0x00000018ff497819 */ /* 0x000fe20000011649 */
[----:B------:R-:W-:Y:S01]  /*3d80*/  IMAD.U32 R74, R74, 0x10000, RZ ;  /* 0x000100004a4a7824 */ /* 0x000fe200078e00ff */
[----:B------:R-:W-:Y:S02]  /*3d90*/  SHF.R.U32.HI R72, RZ, 0x10, R75 ;  /* 0x00000010ff487819 */ /* 0x000fe4000001164b */
[----:B------:R-:W-:-:S02]  /*3da0*/  PRMT R73, R73, 0x654, R118 ;  /* 0x0000065449497816 */ /* 0x000fc40000000076 */
[----:B------:R-:W-:Y:S02]  /*3db0*/  SHF.R.U32.HI R119, RZ, 0x8, R75 ;  /* 0x00000008ff777819 */ /* 0x000fe4000001164b */
[----:B------:R-:W-:Y:S02]  /*3dc0*/  LOP3.LUT R120, R75, 0xff, RZ, 0xc0, !PT ;  /* 0x000000ff4b787812 */ /* 0x000fe400078ec0ff */
[----:B------:R-:W-:Y:S02]  /*3dd0*/  LOP3.LUT R73, R73, 0xff00, R117, 0xf8, !PT ;  /* 0x0000ff0049497812 */ /* 0x000fe400078ef875 */
[----:B------:R-:W-:Y:S02]  /*3de0*/  SHF.R.U32.HI R75, RZ, 0x18, R75 ;  /* 0x00000018ff4b7819 */ /* 0x000fe4000001164b */
[----:B------:R-:W-:Y:S02]  /*3df0*/  LOP3.LUT R73, R73, 0xff0000, R74, 0xf8, !PT ;  /* 0x00ff000049497812 */ /* 0x000fe400078ef84a */
[----:B------:R-:W-:-:S02]  /*3e00*/  PRMT R75, R75, 0x654, R120 ;  /* 0x000006544b4b7816 */ /* 0x000fc40000000078 */
[----:B------:R-:W-:Y:S02]  /*3e10*/  SHF.L.U32 R119, R119, 0x8, RZ ;  /* 0x0000000877777819 */ /* 0x000fe400000006ff */
[-C--:B------:R-:W-:Y:S02]  /*3e20*/  F2FP.F16.E4M3.UNPACK_B R74, R116.reuse.H1 ;  /* 0x00000074ff4a723e */ /* 0x080fe400030006ff */
[----:B0-----:R-:W-:Y:S02]  /*3e30*/  F2FP.F16.E4M3.UNPACK_B R117, R13 ;  /* 0x0000000dff75723e */ /* 0x001fe400020006ff */
[----:B------:R-:W-:Y:S01]  /*3e40*/  LOP3.LUT R119, R75, 0xff00, R119, 0xf8, !PT ;  /* 0x0000ff004b777812 */ /* 0x000fe200078ef877 */
[----:B------:R-:W-:Y:S01]  /*3e50*/  HADD2.F32 R121, -RZ, R74.H0_H0 ;  /* 0x2000004aff797230 */ /* 0x000fe20000004100 */
[-C--:B------:R-:W-:Y:S01]  /*3e60*/  F2FP.F16.E4M3.UNPACK_B R118, R107.reuse.H1 ;  /* 0x0000006bff76723e */ /* 0x080fe200030006ff */
[--C-:B------:R-:W-:Y:S01]  /*3e70*/  HADD2.F32 R75, -RZ, R117.reuse.H1_H1 ;  /* 0x30000075ff4b7230 */ /* 0x100fe20000004100 */
[----:B------:R-:W-:Y:S01]  /*3e80*/  F2FP.F16.E4M3.UNPACK_B R116, R116 ;  /* 0x00000074ff74723e */ /* 0x000fe200020006ff */
[----:B------:R-:W-:Y:S01]  /*3e90*/  HADD2.F32 R117, -RZ, R117.H0_H0 ;  /* 0x20000075ff757230 */ /* 0x000fe20000004100 */
[----:B------:R-:W-:Y:S01]  /*3ea0*/  F2FP.F16.E4M3.UNPACK_B R107, R107 ;  /* 0x0000006bff6b723e */ /* 0x000fe200020006ff */
[----:B------:R-:W-:-:S02]  /*3eb0*/  HADD2.F32 R120, -RZ, R118.H0_H0 ;  /* 0x20000076ff787230 */ /* 0x000fc40000004100 */
[-C--:B------:R-:W-:Y:S01]  /*3ec0*/  FMUL.FTZ R122, R75, R121.reuse ;  /* 0x000000794b7a7220 */ /* 0x080fe20000410000 */
[----:B------:R-:W-:Y:S02]  /*3ed0*/  HADD2.F32 R118, -RZ, R118.H1_H1 ;  /* 0x30000076ff767230 */ /* 0x000fe40000004100 */
[C---:B------:R-:W-:Y:S01]  /*3ee0*/  FMUL.FTZ R121, R117.reuse, R121 ;  /* 0x0000007975797220 */ /* 0x040fe20000410000 */
[----:B------:R-:W-:-:S03]  /*3ef0*/  FFMA.FTZ R117, R117, R120, -R122 ;  /* 0x0000007875757223 */ /* 0x000fc6000001087a */
[----:B------:R-:W-:Y:S01]  /*3f00*/  FFMA.FTZ R75, R75, R120, R121 ;  /* 0x000000784b4b7223 */ /* 0x000fe20000010079 */
[----:B------:R-:W-:Y:S01]  /*3f10*/  F2FP.F16.E4M3.UNPACK_B R121, R13.H1 ;  /* 0x0000000dff79723e */ /* 0x000fe200030006ff */
[----:B------:R-:W-:-:S04]  /*3f20*/  HADD2.F32 R120, -RZ, R74.H1_H1 ;  /* 0x3000004aff787230 */ /* 0x000fc80000004100 */
[--C-:B------:R-:W-:Y:S02]  /*3f30*/  HADD2.F32 R13, -RZ, R121.reuse.H1_H1 ;  /* 0x30000079ff0d7230 */ /* 0x100fe40000004100 */
[----:B------:R-:W-:-:S03]  /*3f40*/  HADD2.F32 R74, -RZ, R121.H0_H0 ;  /* 0x20000079ff4a7230 */ /* 0x000fc60000004100 */
[CC--:B------:R-:W-:Y:S02]  /*3f50*/  FMUL.FTZ R121, R13.reuse, R120.reuse ;  /* 0x000000780d797220 */ /* 0x0c0fe40000410000 */
[C---:B------:R-:W-:Y:S02]  /*3f60*/  FMUL.FTZ R120, R74.reuse, R120 ;  /* 0x000000784a787220 */ /* 0x040fe40000410000 */
[-C--:B------:R-:W-:Y:S02]  /*3f70*/  FFMA.FTZ R74, R74, R118.reuse, -R121 ;  /* 0x000000764a4a7223 */ /* 0x080fe40000010879 */
[----:B------:R-:W-:Y:S01]  /*3f80*/  FFMA.FTZ R118, R13, R118, R120 ;  /* 0x000000760d767223 */ /* 0x000fe20000010078 */
[----:B------:R-:W-:Y:S02]  /*3f90*/  IMAD.U32 R13, R72, 0x10000, RZ ;  /* 0x00010000480d7824 */ /* 0x000fe400078e00ff */
[----:B------:R-:W-:Y:S01]  /*3fa0*/  IMAD.MOV.U32 R72, RZ, RZ, R15 ;  /* 0x000000ffff487224 */ /* 0x000fe200078e000f */
[----:B------:R-:W-:-:S02]  /*3fb0*/  F2FP.F16.E4M3.UNPACK_B R15, R73.H1 ;  /* 0x00000049ff0f723e */ /* 0x000fc400030006ff */
[----:B------:R-:W-:Y:S02]  /*3fc0*/  LOP3.LUT R13, R119, 0xff0000, R13, 0xf8, !PT ;  /* 0x00ff0000770d7812 */ /* 0x000fe400078ef80d */
[-C--:B------:R-:W-:Y:S01]  /*3fd0*/  F2FP.F16.E4M3.UNPACK_B R122, R72.reuse ;  /* 0x00000048ff7a723e */ /* 0x080fe200020006ff */
[--C-:B------:R-:W-:Y:S01]  /*3fe0*/  HADD2.F32 R121, -RZ, R15.reuse.H0_H0 ;  /* 0x2000000fff797230 */ /* 0x100fe20000004100 */
[-C--:B------:R-:W-:Y:S01]  /*3ff0*/  F2FP.F16.E4M3.UNPACK_B R119, R13.reuse.H1 ;  /* 0x0000000dff77723e */ /* 0x080fe200030006ff */
[----:B------:R-:W-:Y:S01]  /*4000*/  HADD2.F32 R15, -RZ, R15.H1_H1 ;  /* 0x3000000fff0f7230 */ /* 0x000fe20000004100 */
[----:B------:R-:W-:Y:S01]  /*4010*/  F2FP.F16.E4M3.UNPACK_B R72, R72.H1 ;  /* 0x00000048ff48723e */ /* 0x000fe200030006ff */
[--C-:B------:R-:W-:Y:S01]  /*4020*/  HADD2.F32 R120, -RZ, R122.reuse.H1_H1 ;  /* 0x3000007aff787230 */ /* 0x100fe20000004100 */
[----:B------:R-:W-:Y:S01]  /*4030*/  F2FP.SATFINITE.E4M3.F32.PACK_AB_MERGE_C R74, R118, R74, RZ ;  /* 0x0000004a764a723e */ /* 0x000fe200048070ff */
[--C-:B------:R-:W-:Y:S01]  /*4040*/  HADD2.F32 R123, -RZ, R119.reuse.H0_H0 ;  /* 0x20000077ff7b7230 */ /* 0x100fe20000004100 */
[----:B------:R-:W-:Y:S01]  /*4050*/  F2FP.F16.E4M3.UNPACK_B R13, R13 ;  /* 0x0000000dff0d723e */ /* 0x000fe200020006ff */
[----:B------:R-:W-:Y:S01]  /*4060*/  HADD2.F32 R122, -RZ, R122.H0_H0 ;  /* 0x2000007aff7a7230 */ /* 0x000fe20000004100 */
[----:B------:R-:W-:Y:S01]  /*4070*/  F2FP.SATFINITE.E4M3.F32.PACK_AB_MERGE_C R75, R75, R117, R74 ;  /* 0x000000754b4b723e */ /* 0x000fe2000480704a */
[----:B------:R-:W-:-:S02]  /*4080*/  HADD2.F32 R119, -RZ, R119.H1_H1 ;  /* 0x30000077ff777230 */ /* 0x000fc40000004100 */
[----:B------:R-:W-:Y:S01]  /*4090*/  FMUL.FTZ R124, R120, R123 ;  /* 0x0000007b787c7220 */ /* 0x000fe20000410000 */
[-C--:B------:R-:W-:Y:S02]  /*40a0*/  F2FP.F16.E4M3.UNPACK_B R74, R14.reuse ;  /* 0x0000000eff4a723e */ /* 0x080fe400020006ff */
[----:B------:R-:W-:Y:S01]  /*40b0*/  F2FP.F16.E4M3.UNPACK_B R73, R73 ;  /* 0x00000049ff49723e */ /* 0x000fe200020006ff */
[C---:B------:R-:W-:Y:S01]  /*40c0*/  FFMA.FTZ R124, R122.reuse, R121, -R124 ;  /* 0x000000797a7c7223 */ /* 0x040fe2000001087c */
[----:B------:R-:W-:Y:S01]  /*40d0*/  FMUL.FTZ R122, R122, R123 ;  /* 0x0000007b7a7a7220 */ /* 0x000fe20000410000 */
[----:B------:R-:W-:Y:S02]  /*40e0*/  F2FP.F16.E4M3.UNPACK_B R14, R14.H1 ;  /* 0x0000000eff0e723e */ /* 0x000fe400030006ff */
[----:B------:R-:W-:Y:S02]  /*40f0*/  HADD2.F32 R117, -RZ, R73.H0_H0 ;  /* 0x20000049ff757230 */ /* 0x000fe40000004100 */
[----:B------:R-:W-:Y:S01]  /*4100*/  FFMA.FTZ R122, R120, R121, R122 ;  /* 0x00000079787a7223 */ /* 0x000fe2000001007a */
[----:B------:R-:W-:-:S02]  /*4110*/  HADD2.F32 R120, -RZ, R72.H1_H1 ;  /* 0x30000048ff787230 */ /* 0x000fc40000004100 */
[----:B------:R-:W-:Y:S02]  /*4120*/  HADD2.F32 R72, -RZ, R72.H0_H0 ;  /* 0x20000048ff487230 */ /* 0x000fe40000004100 */
[----:B------:R-:W-:Y:S02]  /*4130*/  HADD2.F32 R73, -RZ, R73.H1_H1 ;  /* 0x30000049ff497230 */ /* 0x000fe40000004100 */
[----:B------:R-:W-:-:S04]  /*4140*/  FMUL.FTZ R121, R120, R119 ;  /* 0x0000007778797220 */ /* 0x000fc80000410000 */
[C---:B------:R-:W-:Y:S01]  /*4150*/  FFMA.FTZ R121, R72.reuse, R15, -R121 ;  /* 0x0000000f48797223 */ /* 0x040fe20000010879 */
[----:B------:R-:W-:Y:S01]  /*4160*/  FMUL.FTZ R72, R72, R119 ;  /* 0x0000007748487220 */ /* 0x000fe20000410000 */
[--C-:B------:R-:W-:Y:S02]  /*4170*/  HADD2.F32 R119, -RZ, R13.reuse.H0_H0 ;  /* 0x2000000dff777230 */ /* 0x100fe40000004100 */
[----:B------:R-:W-:Y:S02]  /*4180*/  HADD2.F32 R13, -RZ, R13.H1_H1 ;  /* 0x3000000dff0d7230 */ /* 0x000fe40000004100 */
[----:B------:R-:W-:Y:S01]  /*4190*/  FFMA.FTZ R72, R120, R15, R72 ;  /* 0x0000000f78487223 */ /* 0x000fe20000010048 */
[--C-:B------:R-:W-:Y:S02]  /*41a0*/  HADD2.F32 R15, -RZ, R74.reuse.H1_H1 ;  /* 0x3000004aff0f7230 */ /* 0x100fe40000004100 */
[----:B------:R-:W-:Y:S02]  /*41b0*/  HADD2.F32 R74, -RZ, R74.H0_H0 ;  /* 0x2000004aff4a7230 */ /* 0x000fe40000004100 */
[----:B------:R-:W-:-:S02]  /*41c0*/  HADD2.F32 R120, -RZ, R116.H1_H1 ;  /* 0x30000074ff787230 */ /* 0x000fc40000004100 */
[CC--:B------:R-:W-:Y:S01]  /*41d0*/  FMUL.FTZ R118, R15.reuse, R119.reuse ;  /* 0x000000770f767220 */ /* 0x0c0fe20000410000 */
[----:B------:R-:W-:Y:S02]  /*41e0*/  HADD2.F32 R116, -RZ, R116.H0_H0 ;  /* 0x20000074ff747230 */ /* 0x000fe40000004100 */
[----:B------:R-:W-:Y:S01]  /*41f0*/  FMUL.FTZ R119, R74, R119 ;  /* 0x000000774a777220 */ /* 0x000fe20000410000 */
[----:B------:R-:W-:Y:S01]  /*4200*/  F2FP.SATFINITE.E4M3.F32.PACK_AB_MERGE_C R72, R72, R121, RZ ;  /* 0x000000794848723e */ /* 0x000fe200048070ff */
[-C--:B------:R-:W-:Y:S02]  /*4210*/  FFMA.FTZ R118, R74, R117.reuse, -R118 ;  /* 0x000000754a767223 */ /* 0x080fe40000010876 */
[----:B------:R-:W-:Y:S01]  /*4220*/  FFMA.FTZ R119, R15, R117, R119 ;  /* 0x000000750f777223 */ /* 0x000fe20000010077 */
[--C-:B------:R-:W-:Y:S01]  /*4230*/  HADD2.F32 R15, -RZ, R14.reuse.H1_H1 ;  /* 0x3000000eff0f7230 */ /* 0x100fe20000004100 */
[----:B------:R-:W-:Y:S01]  /*4240*/  F2FP.SATFINITE.E4M3.F32.PACK_AB_MERGE_C R72, R122, R124, R72 ;  /* 0x0000007c7a48723e */ /* 0x000fe20004807048 */
[----:B------:R-:W-:-:S03]  /*4250*/  HADD2.F32 R14, -RZ, R14.H0_H0 ;  /* 0x2000000eff0e7230 */ /* 0x000fc60000004100 */
[CC--:B------:R-:W-:Y:S02]  /*4260*/  FMUL.FTZ R74, R15.reuse, R13.reuse ;  /* 0x0000000d0f4a7220 */ /* 0x0c0fe40000410000 */
[C---:B------:R-:W-:Y:S02]  /*4270*/  FMUL.FTZ R117, R14.reuse, R13 ;  /* 0x0000000d0e757220 */ /* 0x040fe40000410000 */
[-C--:B------:R-:W-:Y:S01]  /*4280*/  FFMA.FTZ R13, R14, R73.reuse, -R74 ;  /* 0x000000490e0d7223 */ /* 0x080fe2000001084a */
[----:B------:R-:W-:Y:S01]  /*4290*/  F2FP.F16.E4M3.UNPACK_B R74, R12.H1 ;  /* 0x0000000cff4a723e */ /* 0x000fe200030006ff */
[----:B------:R-:W-:Y:S01]  /*42a0*/  FFMA.FTZ R14, R15, R73, R117 ;  /* 0x000000490f0e7223 */ /* 0x000fe20000010075 */
[--C-:B------:R-:W-:Y:S02]  /*42b0*/  HADD2.F32 R73, -RZ, R107.reuse.H1_H1 ;  /* 0x3000006bff497230 */ /* 0x100fe40000004100 */
[----:B------:R-:W-:Y:S02]  /*42c0*/  HADD2.F32 R107, -RZ, R107.H0_H0 ;  /* 0x2000006bff6b7230 */ /* 0x000fe40000004100 */
[--C-:B------:R-:W-:Y:S01]  /*42d0*/  HADD2.F32 R15, -RZ, R74.reuse.H1_H1 ;  /* 0x3000004aff0f7230 */ /* 0x100fe20000004100 */
[----:B------:R-:W-:Y:S01]  /*42e0*/  F2FP.SATFINITE.E4M3.F32.PACK_AB_MERGE_C R13, R14, R13, RZ ;  /* 0x0000000d0e0d723e */ /* 0x000fe200048070ff */
[----:B------:R-:W-:-:S03]  /*42f0*/  HADD2.F32 R74, -RZ, R74.H0_H0 ;  /* 0x2000004aff4a7230 */ /* 0x000fc60000004100 */
[----:B------:R-:W-:Y:S01]  /*4300*/  FMUL.FTZ R117, R15, R120 ;  /* 0x000000780f757220 */ /* 0x000fe20000410000 */
[----:B------:R-:W-:Y:S01]  /*4310*/  F2FP.SATFINITE.E4M3.F32.PACK_AB_MERGE_C R118, R119, R118, R13 ;  /* 0x000000767776723e */ /* 0x000fe2000480700d */
[C---:B------:R-:W-:Y:S01]  /*4320*/  FMUL.FTZ R120, R74.reuse, R120 ;  /* 0x000000784a787220 */ /* 0x040fe20000410000 */
[----:B------:R-:W-:Y:S01]  /*4330*/  MOV R13, R75 ;  /* 0x0000004b000d7202 */ /* 0x000fe20000000f00 */
[-C--:B------:R-:W-:Y:S02]  /*4340*/  FFMA.FTZ R117, R74, R73.reuse, -R117 ;  /* 0x000000494a757223 */ /* 0x080fe40000010875 */
[----:B------:R-:W-:Y:S01]  /*4350*/  FFMA.FTZ R120, R15, R73, R120 ;  /* 0x000000490f787223 */ /* 0x000fe20000010078 */
[----:B------:R-:W-:Y:S01]  /*4360*/  F2FP.F16.E4M3.UNPACK_B R15, R12 ;  /* 0x0000000cff0f723e */ /* 0x000fe200020006ff */
[----:B------:R-:W-:-:S03]  /*4370*/  IMAD.MOV.U32 R14, RZ, RZ, R118 ;  /* 0x000000ffff0e7224 */ /* 0x000fc600078e0076 */
[----:B------:R-:W-:Y:S01]  /*4380*/  F2FP.SATFINITE.E4M3.F32.PACK_AB_MERGE_C R117, R120, R117, RZ ;  /* 0x000000757875723e */ /* 0x000fe200048070ff */
[--C-:B------:R-:W-:Y:S02]  /*4390*/  HADD2.F32 R12, -RZ, R15.reuse.H1_H1 ;  /* 0x3000000fff0c7230 */ /* 0x100fe40000004100 */
[----:B------:R-:W-:-:S03]  /*43a0*/  HADD2.F32 R15, -RZ, R15.H0_H0 ;  /* 0x2000000fff0f7230 */ /* 0x000fc60000004100 */
[CC--:B------:R-:W-:Y:S02]  /*43b0*/  FMUL.FTZ R73, R12.reuse, R116.reuse ;  /* 0x000000740c497220 */ /* 0x0c0fe40000410000 */
[C---:B------:R-:W-:Y:S02]  /*43c0*/  FMUL.FTZ R116, R15.reuse, R116 ;  /* 0x000000740f747220 */ /* 0x040fe40000410000 */
[-C--:B------:R-:W-:Y:S01]  /*43d0*/  FFMA.FTZ R73, R15, R107.reuse, -R73 ;  /* 0x0000006b0f497223 */ /* 0x080fe20000010849 */
[----:B------:R-:W-:Y:S02]  /*43e0*/  IMAD.MOV.U32 R15, RZ, RZ, R72 ;  /* 0x000000ffff0f7224 */ /* 0x000fe400078e0048 */
[----:B------:R-:W-:-:S05]  /*43f0*/  FFMA.FTZ R116, R12, R107, R116 ;  /* 0x0000006b0c747223 */ /* 0x000fca0000010074 */
[----:B------:R-:W-:-:S05]  /*4400*/  F2FP.SATFINITE.E4M3.F32.PACK_AB_MERGE_C R73, R116, R73, R117 ;  /* 0x000000497449723e */ /* 0x000fca0004807075 */
[----:B------:R-:W-:-:S07]  /*4410*/  IMAD.MOV.U32 R12, RZ, RZ, R73 ;  /* 0x000000ffff0c7224 */ /* 0x000fce00078e0049 */
.L_x_514:
[----:B------:R-:W-:Y:S05]  /*4420*/  BSYNC B3 ;  /* 0x0000000000037941 */ /* 0x000fea0003800000 */
.L_x_513:
[----:B----4-:R-:W-:-:S05]  /*4430*/  IADD3 R72, P6, R16, R11, RZ ;  /* 0x0000000b10487210 */ /* 0x010fca0007fde0ff */
[----:B---3--:R-:W-:-:S05]  /*4440*/  IMAD.X R73, R115, 0x1, R17, P6 ;  /* 0x0000000173497824 */ /* 0x008fca00030e0611 */
[----:B0-----:R0:W-:Y:S03]  /*4450*/  ST.E.128 desc[UR36][R72.64], R12 ;  /* 0x0000000c48007985 */ /* 0x0011e6000c101d24 */
.L_x_512:
[----:B------:R-:W-:Y:S05]  /*4460*/  BSYNC B2 ;  /* 0x0000000000027941 */ /* 0x000fea0003800000 */
.L_x_511:
[----:B------:R-:W-:-:S13]  /*4470*/  LOP3.LUT P6, RZ, R125, 0x2, RZ, 0xc0, !PT ;  /* 0x000000027dff7812 */ /* 0x000fda00078cc0ff */
[----:B------:R-:W-:Y:S05]  /*4480*/  @P6 BRA `(.L_x_510) ;  /* 0x0000000400cc6947 */ /* 0x000fea0003800000 */
[----:B0-----:R0:W0:Y:S01]  /*4490*/  LDS.128 R12, [R90+0x2c400] ;  /* 0x02c400005a0c7984 */ /* 0x0010220000000c00 */
[----:B----4-:R-:W-:Y:S01]  /*44a0*/  IADD3 R72, P6, R18, R11, RZ ;  /* 0x0000000b12487210 */ /* 0x010fe20007fde0ff */
[----:B------:R-:W-:Y:S04]  /*44b0*/  BSSY B2, `(.L_x_515) ;  /* 0x000006f000027945 */ /* 0x000fe80003800000 */
[----:B---3--:R-:W-:Y:S01]  /*44c0*/  IMAD.X R73, R115, 0x1, R217, P6 ;  /* 0x0000000173497824 */ /* 0x008fe200030e06d9 */
[----:B------:R-:W-:-:S13]  /*44d0*/  ISETP.GE.AND P6, PT, R218, R103, PT ;  /* 0x00000067da00720c */ /* 0x000fda0003fc6270 */
[----:B------:R-:W-:Y:S05]  /*44e0*/  @P6 BRA `(.L_x_516) ;  /* 0x0000000400ac6947 */ /* 0x000fea0003800000 */
[--C-:B------:R-:W-:Y:S02]  /*44f0*/  SHF.R.U32.HI R74, RZ, 0x18, R69.reuse ;  /* 0x00000018ff4a7819 */ /* 0x100fe40000011645 */
[----:B------:R-:W-:Y:S02]  /*4500*/  LOP3.LUT R68, R69, 0xff, RZ, 0xc0, !PT ;  /* 0x000000ff45447812 */ /* 0x000fe400078ec0ff */
[--C-:B------:R-:W-:Y:S02]  /*4510*/  SHF.R.U32.HI R70, RZ, 0x8, R69.reuse ;  /* 0x00000008ff467819 */ /* 0x100fe40000011645 */
[----:B------:R-:W-:Y:S02]  /*4520*/  SHF.R.U32.HI R69, RZ, 0x10, R69 ;  /* 0x00000010ff457819 */ /* 0x000fe40000011645 */
[----:B------:R-:W-:Y:S02]  /*4530*/  PRMT R68, R74, 0x654, R68 ;  /* 0x000006544a447816 */ /* 0x000fe40000000044 */
[----:B------:R-:W-:Y:S01]  /*4540*/  SHF.L.U32 R70, R70, 0x8, RZ ;  /* 0x0000000846467819 */ /* 0x000fe200000006ff */
[----:B------:R-:W-:Y:S01]  /*4550*/  IMAD.U32 R69, R69, 0x10000, RZ ;  /* 0x0001000045457824 */ /* 0x000fe200078e00ff */
[----:B------:R-:W-:-:S02]  /*4560*/  SHF.R.U32.HI R115, RZ, 0x8, R71 ;  /* 0x00000008ff737819 */ /* 0x000fc40000011647 */
[----:B------:R-:W-:Y:S02]  /*4570*/  LOP3.LUT R68, R68, 0xff00, R70, 0xf8, !PT ;  /* 0x0000ff0044447812 */ /* 0x000fe400078ef846 */
[--C-:B------:R-:W-:Y:S01]  /*4580*/  SHF.R.U32.HI R75, RZ, 0x18, R71.reuse ;  /* 0x00000018ff4b7819 */ /* 0x100fe20000011647 */
[----:B------:R-:W-:Y:S01]  /*4590*/  IMAD.SHL.U32 R115, R115, 0x100, RZ ;  /* 0x0000010073737824 */ /* 0x000fe200078e00ff */
[----:B------:R-:W-:Y:S02]  /*45a0*/  LOP3.LUT R107, R71, 0xff, RZ, 0xc0, !PT ;  /* 0x000000ff476b7812 */ /* 0x000fe400078ec0ff */
[----:B------:R-:W-:Y:S02]  /*45b0*/  SHF.R.U32.HI R11, RZ, 0x10, R71 ;  /* 0x00000010ff0b7819 */ /* 0x000fe40000011647 */
[----:B------:R-:W-:Y:S02]  /*45c0*/  LOP3.LUT R68, R68, 0xff0000, R69, 0xf8, !PT ;  /* 0x00ff000044447812 */ /* 0x000fe400078ef845 */
[----:B------:R-:W-:Y:S01]  /*45d0*/  PRMT R75, R75, 0x654, R107 ;  /* 0x000006544b4b7816 */ /* 0x000fe2000000006b */
[----:B------:R-:W-:Y:S01]  /*45e0*/  IMAD.U32 R11, R11, 0x10000, RZ ;  /* 0x000100000b0b7824 */ /* 0x000fe200078e00ff */
[----:B------:R-:W-:-:S02]  /*45f0*/  F2FP.F16.E4M3.UNPACK_B R69, R114.H1 ;  /* 0x00000072ff45723e */ /* 0x000fc400030006ff */
[----:B0-----:R-:W-:Y:S02]  /*4600*/  F2FP.F16.E4M3.UNPACK_B R71, R13 ;  /* 0x0000000dff47723e */ /* 0x001fe400020006ff */
[----:B------:R-:W-:Y:S01]  /*4610*/  LOP3.LUT R75, R75, 0xff00, R115, 0xf8, !PT ;  /* 0x0000ff004b4b7812 */ /* 0x000fe200078ef873 */
[----:B------:R-:W-:Y:S01]  /*4620*/  HADD2.F32 R115, -RZ, R69.H0_H0 ;  /* 0x20000045ff737230 */ /* 0x000fe20000004100 */
[----:B------:R-:W-:Y:S01]  /*4630*/  F2FP.F16.E4M3.UNPACK_B R74, R104.H1 ;  /* 0x00000068ff4a723e */ /* 0x000fe200030006ff */
[--C-:B------:R-:W-:Y:S01]  /*4640*/  HADD2.F32 R70, -RZ, R71.reuse.H1_H1 ;  /* 0x30000047ff467230 */ /* 0x100fe20000004100 */
[----:B------:R-:W-:Y:S01]  /*4650*/  LOP3.LUT R11, R75, 0xff0000, R11, 0xf8, !PT ;  /* 0x00ff00004b0b7812 */ /* 0x000fe200078ef80b */
[----:B------:R-:W-:Y:S01]  /*4660*/  HADD2.F32 R71, -RZ, R71.H0_H0 ;  /* 0x20000047ff477230 */ /* 0x000fe20000004100 */
[----:B------:R-:W-:Y:S01]  /*4670*/  F2FP.F16.E4M3.UNPACK_B R114, R114 ;  /* 0x00000072ff72723e */ /* 0x000fe200020006ff */
[--C-:B------:R-:W-:Y:S02]  /*4680*/  HADD2.F32 R107, -RZ, R74.reuse.H0_H0 ;  /* 0x2000004aff6b7230 */ /* 0x100fe40000004100 */
[----:B------:R-:W-:Y:S01]  /*4690*/  FMUL.FTZ R116, R70, R115 ;  /* 0x0000007346747220 */ /* 0x000fe20000410000 */
[----:B------:R-:W-:-:S02]  /*46a0*/  HADD2.F32 R74, -RZ, R74.H1_H1 ;  /* 0x3000004aff4a7230 */ /* 0x000fc40000004100 */
[C---:B------:R-:W-:Y:S01]  /*46b0*/  FMUL.FTZ R115, R71.reuse, R115 ;  /* 0x0000007347737220 */ /* 0x040fe20000410000 */
[----:B------:R-:W-:Y:S01]  /*46c0*/  F2FP.F16.E4M3.UNPACK_B R75, R11.H1 ;  /* 0x0000000bff4b723e */ /* 0x000fe200030006ff */
[----:B------:R-:W-:Y:S01]  /*46d0*/  FFMA.FTZ R71, R71, R107, -R116 ;  /* 0x0000006b47477223 */ /* 0x000fe20000010874 */
[----:B------:R-:W-:Y:S01]  /*46e0*/  F2FP.F16.E4M3.UNPACK_B R116, R15 ;  /* 0x0000000fff74723e */ /* 0x000fe200020006ff */
[----:B------:R-:W-:Y:S01]  /*46f0*/  FFMA.FTZ R70, R70, R107, R115 ;  /* 0x0000006b46467223 */ /* 0x000fe20000010073 */
[----:B------:R-:W-:Y:S01]  /*4700*/  F2FP.F16.E4M3.UNPACK_B R115, R13.H1 ;  /* 0x0000000dff73723e */ /* 0x000fe200030006ff */
[----:B------:R-:W-:Y:S01]  /*4710*/  HADD2.F32 R107, -RZ, R69.H1_H1 ;  /* 0x30000045ff6b7230 */ /* 0x000fe20000004100 */
[----:B------:R-:W-:Y:S01]  /*4720*/  F2FP.F16.E4M3.UNPACK_B R15, R15.H1 ;  /* 0x0000000fff0f723e */ /* 0x000fe200030006ff */
[----:B------:R-:W-:Y:S01]  /*4730*/  HADD2.F32 R117, -RZ, R75.H0_H0 ;  /* 0x2000004bff757230 */ /* 0x000fe20000004100 */
[----:B------:R-:W-:Y:S01]  /*4740*/  F2FP.F16.E4M3.UNPACK_B R11, R11 ;  /* 0x0000000bff0b723e */ /* 0x000fe200020006ff */
[--C-:B------:R-:W-:Y:S01]  /*4750*/  HADD2.F32 R13, -RZ, R115.reuse.H1_H1 ;  /* 0x30000073ff0d7230 */ /* 0x100fe20000004100 */
[----:B------:R-:W-:Y:S01]  /*4760*/  F2FP.F16.E4M3.UNPACK_B R104, R104 ;  /* 0x00000068ff68723e */ /* 0x000fe200020006ff */
[----:B------:R-:W-:-:S02]  /*4770*/  HADD2.F32 R69, -RZ, R115.H0_H0 ;  /* 0x20000073ff457230 */ /* 0x000fc40000004100 */
[----:B------:R-:W-:Y:S02]  /*4780*/  HADD2.F32 R75, -RZ, R75.H1_H1 ;  /* 0x3000004bff4b7230 */ /* 0x000fe40000004100 */
[-C--:B------:R-:W-:Y:S01]  /*4790*/  FMUL.FTZ R115, R13, R107.reuse ;  /* 0x0000006b0d737220 */ /* 0x080fe20000410000 */
[----:B------:R-:W-:-:S03]  /*47a0*/  FMUL.FTZ R107, R69, R107 ;  /* 0x0000006b456b7220 */ /* 0x000fc60000410000 */
[-C--:B------:R-:W-:Y:S01]  /*47b0*/  FFMA.FTZ R69, R69, R74.reuse, -R115 ;  /* 0x0000004a45457223 */ /* 0x080fe20000010873 */
[----:B------:R-:W-:Y:S01]  /*47c0*/  FFMA.FTZ R74, R13, R74, R107 ;  /* 0x0000004a0d4a7223 */ /* 0x000fe2000001006b */
[-C--:B------:R-:W-:Y:S01]  /*47d0*/  F2FP.F16.E4M3.UNPACK_B R13, R68.reuse.H1 ;  /* 0x00000044ff0d723e */ /* 0x080fe200030006ff */
[--C-:B------:R-:W-:Y:S01]  /*47e0*/  HADD2.F32 R107, -RZ, R116.reuse.H1_H1 ;  /* 0x30000074ff6b7230 */ /* 0x100fe20000004100 */
[----:B------:R-:W-:Y:S01]  /*47f0*/  F2FP.F16.E4M3.UNPACK_B R68, R68 ;  /* 0x00000044ff44723e */ /* 0x000fe200020006ff */
[----:B------:R-:W-:Y:S01]  /*4800*/  HADD2.F32 R116, -RZ, R116.H0_H0 ;  /* 0x20000074ff747230 */ /* 0x000fe20000004100 */
[----:B------:R-:W-:Y:S01]  /*4810*/  F2FP.SATFINITE.E4M3.F32.PACK_AB_MERGE_C R69, R74, R69, RZ ;  /* 0x000000454a45723e */ /* 0x000fe200048070ff */
[--C-:B------:R-:W-:Y:S02]  /*4820*/  HADD2.F32 R115, -RZ, R13.reuse.H0_H0 ;  /* 0x2000000dff737230 */ /* 0x100fe40000004100 */
[----:B------:R-:W-:Y:S01]  /*4830*/  FMUL.FTZ R118, R107, R117 ;  /* 0x000000756b767220 */ /* 0x000fe20000410000 */
[----:B------:R-:W-:Y:S01]  /*4840*/  HADD2.F32 R13, -RZ, R13.H1_H1 ;  /* 0x3000000dff0d7230 */ /* 0x000fe20000004100 */
[----:B------:R-:W-:Y:S01]  /*4850*/  F2FP.SATFINITE.E4M3.F32.PACK_AB_MERGE_C R70, R70, R71, R69 ;  /* 0x000000474646723e */ /* 0x000fe20004807045 */
[----:B------:R-:W-:-:S02]  /*4860*/  HADD2.F32 R71, -RZ, R68.H0_H0 ;  /* 0x20000044ff477230 */ /* 0x000fc40000004100 */
[C---:B------:R-:W-:Y:S01]  /*4870*/  FFMA.FTZ R118, R116.reuse, R115, -R118 ;  /* 0x0000007374767223 */ /* 0x040fe20000010876 */
[----:B------:R-:W-:Y:S01]  /*4880*/  FMUL.FTZ R116, R116, R117 ;  /* 0x0000007574747220 */ /* 0x000fe20000410000 */
[-C--:B------:R-:W-:Y:S01]  /*4890*/  F2FP.F16.E4M3.UNPACK_B R69, R14.reuse ;  /* 0x0000000eff45723e */ /* 0x080fe200020006ff */
[----:B------:R-:W-:Y:S01]  /*48a0*/  HADD2.F32 R68, -RZ, R68.H1_H1 ;  /* 0x30000044ff447230 */ /* 0x000fe20000004100 */
[----:B------:R-:W-:Y:S01]  /*48b0*/  F2FP.F16.E4M3.UNPACK_B R14, R14.H1 ;  /* 0x0000000eff0e723e */ /* 0x000fe200030006ff */
[----:B------:R-:W-:Y:S01]  /*48c0*/  FFMA.FTZ R116, R107, R115, R116 ;  /* 0x000000736b747223 */ /* 0x000fe20000010074 */
[--C-:B------:R-:W-:Y:S02]  /*48d0*/  HADD2.F32 R107, -RZ, R15.reuse.H1_H1 ;  /* 0x3000000fff6b7230 */ /* 0x100fe40000004100 */
[----:B------:R-:W-:-:S03]  /*48e0*/  HADD2.F32 R15, -RZ, R15.H0_H0 ;  /* 0x2000000fff0f7230 */ /* 0x000fc60000004100 */
        /* <DEDUP_REMOVED lines=9> */
[-C--:B------:R-:W-:Y:S01]  /*4980*/  FMUL.FTZ R74, R13, R75.reuse ;  /* 0x0000004b0d4a7220 */ /* 0x080fe20000410000 */
        /* <DEDUP_REMOVED lines=10> */
[----:B------:R-:W-:Y:S01]  /*4a30*/  FFMA.FTZ R11, R14, R68, -R69 ;  /* 0x000000440e0b7223 */ /* 0x000fe20000010845 */
[----:B------:R-:W-:Y:S01]  /*4a40*/  F2FP.F16.E4M3.UNPACK_B R69, R12.H1 ;  /* 0x0000000cff45723e */ /* 0x000fe200030006ff */
[----:B------:R-:W-:Y:S01]  /*4a50*/  FFMA.FTZ R13, R13, R68, R71 ;  /* 0x000000440d0d7223 */ /* 0x000fe20000010047 */
[--C-:B------:R-:W-:Y:S02]  /*4a60*/  HADD2.F32 R68, -RZ, R104.reuse.H1_H1 ;  /* 0x30000068ff447230 */ /* 0x100fe40000004100 */
[----:B------:R-:W-:Y:S02]  /*4a70*/  HADD2.F32 R104, -RZ, R104.H0_H0 ;  /* 0x20000068ff687230 */ /* 0x000fe40000004100 */
[--C-:B------:R-:W-:Y:S01]  /*4a80*/  HADD2.F32 R14, -RZ, R69.reuse.H1_H1 ;  /* 0x30000045ff0e7230 */ /* 0x100fe20000004100 */
[----:B------:R-:W-:Y:S01]  /*4a90*/  F2FP.SATFINITE.E4M3.F32.PACK_AB_MERGE_C R11, R13, R11, RZ ;  /* 0x0000000b0d0b723e */ /* 0x000fe200048070ff */
[----:B------:R-:W-:-:S02]  /*4aa0*/  HADD2.F32 R69, -RZ, R69.H0_H0 ;  /* 0x20000045ff457230 */ /* 0x000fc40000004100 */
[----:B------:R-:W-:Y:S02]  /*4ab0*/  IMAD.MOV.U32 R13, RZ, RZ, R70 ;  /* 0x000000ffff0d7224 */ /* 0x000fe400078e0046 */
[-C--:B------:R-:W-:Y:S01]  /*4ac0*/  FMUL.FTZ R71, R14, R107.reuse ;  /* 0x0000006b0e477220 */ /* 0x080fe20000410000 */
[----:B------:R-:W-:-:S03]  /*4ad0*/  FMUL.FTZ R107, R69, R107 ;  /* 0x0000006b456b7220 */ /* 0x000fc60000410000 */
[-C--:B------:R-:W-:Y:S01]  /*4ae0*/  FFMA.FTZ R71, R69, R68.reuse, -R71 ;  /* 0x0000004445477223 */ /* 0x080fe20000010847 */
[----:B------:R-:W-:Y:S01]  /*4af0*/  FFMA.FTZ R107, R14, R68, R107 ;  /* 0x000000440e6b7223 */ /* 0x000fe2000001006b */
[----:B------:R-:W-:-:S04]  /*4b00*/  F2FP.F16.E4M3.UNPACK_B R14, R12 ;  /* 0x0000000cff0e723e */ /* 0x000fc800020006ff */
[----:B------:R-:W-:Y:S01]  /*4b10*/  F2FP.SATFINITE.E4M3.F32.PACK_AB_MERGE_C R71, R107, R71, RZ ;  /* 0x000000476b47723e */ /* 0x000fe200048070ff */
[--C-:B------:R-:W-:Y:S02]  /*4b20*/  HADD2.F32 R12, -RZ, R14.reuse.H1_H1 ;  /* 0x3000000eff0c7230 */ /* 0x100fe40000004100 */
[----:B------:R-:W-:-:S03]  /*4b30*/  HADD2.F32 R14, -RZ, R14.H0_H0 ;  /* 0x2000000eff0e7230 */ /* 0x000fc60000004100 */
[-C--:B------:R-:W-:Y:S02]  /*4b40*/  FMUL.FTZ R68, R12, R114.reuse ;  /* 0x000000720c447220 */ /* 0x080fe40000410000 */
[C---:B------:R-:W-:Y:S02]  /*4b50*/  FMUL.FTZ R114, R14.reuse, R114 ;  /* 0x000000720e727220 */ /* 0x040fe40000410000 */
[----:B------:R-:W-:Y:S01]  /*4b60*/  FFMA.FTZ R68, R14, R104, -R68 ;  /* 0x000000680e447223 */ /* 0x000fe20000010844 */
[----:B------:R-:W-:Y:S01]  /*4b70*/  F2FP.SATFINITE.E4M3.F32.PACK_AB_MERGE_C R14, R75, R74, R11 ;  /* 0x0000004a4b0e723e */ /* 0x000fe2000480700b */
[----:B------:R-:W-:-:S05]  /*4b80*/  FFMA.FTZ R114, R12, R104, R114 ;  /* 0x000000680c727223 */ /* 0x000fca0000010072 */
[----:B------:R-:W-:-:S07]  /*4b90*/  F2FP.SATFINITE.E4M3.F32.PACK_AB_MERGE_C R12, R114, R68, R71 ;  /* 0x00000044720c723e */ /* 0x000fce0004807047 */
.L_x_516:
[----:B------:R-:W-:Y:S05]  /*4ba0*/  BSYNC B2 ;  /* 0x0000000000027941 */ /* 0x000fea0003800000 */
.L_x_515:
[----:B0-----:R0:W-:Y:S02]  /*4bb0*/  ST.E.128 desc[UR36][R72.64], R12 ;  /* 0x0000000c48007985 */ /* 0x0011e4000c101d24 */
.L_x_510:
[----:B------:R-:W-:Y:S05]  /*4bc0*/  BSYNC B1 ;  /* 0x0000000000017941 */ /* 0x000fea0003800000 */
.L_x_509:
[----:B------:R-:W-:-:S03]  /*4bd0*/  UMOV UR4, 0xffffffff ;  /* 0xffffffff00047882 */ /* 0x000fc60000000000 */
[----:B------:R-:W-:Y:S05]  /*4be0*/  BRA.DIV UR4, `(.L_x_517) ;  /* 0x0000026604c87947 */ /* 0x000fea000b800000 */
[----:B------:R0:W0:Y:S04]  /*4bf0*/  SHFL.IDX PT, R70, R102, 0x1, 0x181f ;  /* 0x00381f0066467f89 */ /* 0x00002800000e0000 */
[----:B----4-:R4:W0:Y:S02]  /*4c00*/  SHFL.IDX PT, R11, R101, 0x1, 0x181f ;  /* 0x00381f00650b7f89 */ /* 0x01082400000e0000 */
.L_x_839:
[----:B------:R-:W-:Y:S04]  /*4c10*/  BSSY B1, `(.L_x_518) ;  /* 0x00000ef000017945 */ /* 0x000fe80003800000 */
[----:B------:R-:W-:Y:S05]  /*4c20*/  @P2 BRA `(.L_x_519) ;  /* 0x0000000c00b42947 */ /* 0x000fea0003800000 */
[----:B------:R-:W-:Y:S04]  /*4c30*/  BSSY B2, `(.L_x_520) ;  /* 0x0000075000027945 */ /* 0x000fe80003800000 */
[----:B------:R-:W-:Y:S05]  /*4c40*/  @P1 BRA `(.L_x_521) ;  /* 0x0000000400cc1947 */ /* 0x000fea0003800000 */
[----:B0-----:R0:W0:Y:S01]  /*4c50*/  LDS.128 R12, [R90+0x29400] ;  /* 0x029400005a0c7984 */ /* 0x0010220000000c00 */
[----:B------:R-:W-:Y:S01]  /*4c60*/  IADD3 R68, P2, R16, R11, RZ ;  /* 0x0000000b10447210 */ /* 0x000fe20007f5e0ff */
[----:B------:R-:W-:Y:S03]  /*4c70*/  BSSY B3, `(.L_x_522) ;  /* 0x000006f000037945 */ /* 0x000fe60003800000 */
[----:B------:R-:W-:Y:S02]  /*4c80*/  IADD3.X R69, R70, R17, RZ, P2, !PT ;  /* 0x0000001146457210 */ /* 0x000fe400017fe4ff */
[----:B------:R-:W-:-:S13]  /*4c90*/  ISETP.GE.AND P2, PT, R22, R103, PT ;  /* 0x000000671600720c */ /* 0x000fda0003f46270 */
[----:B------:R-:W-:Y:S05]  /*4ca0*/  @P2 BRA `(.L_x_523) ;  /* 0x0000000400ac2947 */ /* 0x000fea0003800000 */
[----:B------:R-:W-:Y:S02]  /*4cb0*/  SHF.R.U32.HI R73, RZ, 0x18, R65 ;  /* 0x00000018ff497819 */ /* 0x000fe40000011641 */
[----:B------:R-:W-:Y:S02]  /*4cc0*/  LOP3.LUT R74, R65, 0xff, RZ, 0xc0, !PT ;  /* 0x000000ff414a7812 */ /* 0x000fe400078ec0ff */
[----:B------:R-:W-:Y:S02]  /*4cd0*/  F2FP.F16.E4M3.UNPACK_B R104, R112.H1 ;  /* 0x00000070ff68723e */ /* 0x000fe400030006ff */
[----:B------:R-:W-:Y:S01]  /*4ce0*/  PRMT R73, R73, 0x654, R74 ;  /* 0x0000065449497816 */ /* 0x000fe2000000004a */
[----:B0-----:R-:W-:Y:S01]  /*4cf0*/  IMAD.MOV.U32 R74, RZ, RZ, R13 ;  /* 0x000000ffff4a7224 */ /* 0x001fe200078e000d */
[-C--:B------:R-:W-:Y:S01]  /*4d00*/  F2FP.F16.E4M3.UNPACK_B R13, R113.reuse.H1 ;  /* 0x00000071ff0d723e */ /* 0x080fe200030006ff */
[--C-:B------:R-:W-:Y:S01]  /*4d10*/  HADD2.F32 R114, -RZ, R104.reuse.H0_H0 ;  /* 0x20000068ff727230 */ /* 0x100fe20000004100 */
[----:B------:R-:W-:Y:S01]  /*4d20*/  F2FP.F16.E4M3.UNPACK_B R113, R113 ;  /* 0x00000071ff71723e */ /* 0x000fe200020006ff */
[----:B------:R-:W-:Y:S01]  /*4d30*/  HADD2.F32 R104, -RZ, R104.H1_H1 ;  /* 0x30000068ff687230 */ /* 0x000fe20000004100 */
[-C--:B------:R-:W-:Y:S01]  /*4d40*/  F2FP.F16.E4M3.UNPACK_B R107, R74.reuse ;  /* 0x0000004aff6b723e */ /* 0x080fe200020006ff */
[----:B------:R-:W-:Y:S01]  /*4d50*/  HADD2.F32 R116, -RZ, R13.H0_H0 ;  /* 0x2000000dff747230 */ /* 0x000fe20000004100 */
[----:B------:R-:W-:Y:S01]  /*4d60*/  F2FP.F16.E4M3.UNPACK_B R74, R74.H1 ;  /* 0x0000004aff4a723e */ /* 0x000fe200030006ff */
[----:B------:R-:W-:Y:S01]  /*4d70*/  HADD2.F32 R117, -RZ, R113.H1_H1 ;  /* 0x30000071ff757230 */ /* 0x000fe20000004100 */
[----:B------:R-:W-:Y:S01]  /*4d80*/  F2FP.F16.E4M3.UNPACK_B R112, R112 ;  /* 0x00000070ff70723e */ /* 0x000fe200020006ff */
[--C-:B------:R-:W-:Y:S01]  /*4d90*/  HADD2.F32 R75, -RZ, R107.reuse.H1_H1 ;  /* 0x3000006bff4b7230 */ /* 0x100fe20000004100 */
[----:B------:R-:W-:Y:S01]  /*4da0*/  SHF.R.U32.HI R64, RZ, 0x8, R65 ;  /* 0x00000008ff407819 */ /* 0x000fe20000011641 */
[----:B------:R-:W-:Y:S01]  /*4db0*/  HADD2.F32 R107, -RZ, R107.H0_H0 ;  /* 0x2000006bff6b7230 */ /* 0x000fe20000004100 */
[----:B------:R-:W-:Y:S01]  /*4dc0*/  SHF.R.U32.HI R71, RZ, 0x8, R67 ;  /* 0x00000008ff477819 */ /* 0x000fe20000011643 */
[----:B------:R-:W-:-:S02]  /*4dd0*/  HADD2.F32 R113, -RZ, R113.H0_H0 ;  /* 0x20000071ff717230 */ /* 0x000fc40000004100 */
[-C--:B---3--:R-:W-:Y:S01]  /*4de0*/  FMUL.FTZ R115, R75, R116.reuse ;  /* 0x000000744b737220 */ /* 0x088fe20000410000 */
[----:B------:R-:W-:Y:S01]  /*4df0*/  SHF.R.U32.HI R66, RZ, 0x10, R65 ;  /* 0x00000010ff427819 */ /* 0x000fe20000011641 */
[C---:B------:R-:W-:Y:S01]  /*4e00*/  FMUL.FTZ R116, R107.reuse, R116 ;  /* 0x000000746b747220 */ /* 0x040fe20000410000 */
[----:B------:R-:W-:Y:S01]  /*4e10*/  SHF.R.U32.HI R72, RZ, 0x18, R67 ;  /* 0x00000018ff487819 */ /* 0x000fe20000011643 */
[-C--:B------:R-:W-:Y:S01]  /*4e20*/  FFMA.FTZ R115, R107, R114.reuse, -R115 ;  /* 0x000000726b737223 */ /* 0x080fe20000010873 */
[----:B------:R-:W-:Y:S01]  /*4e30*/  LOP3.LUT R65, R67, 0xff, RZ, 0xc0, !PT ;  /* 0x000000ff43417812 */ /* 0x000fe200078ec0ff */
[----:B------:R-:W-:Y:S01]  /*4e40*/  FFMA.FTZ R116, R75, R114, R116 ;  /* 0x000000724b747223 */ /* 0x000fe20000010074 */
[----:B------:R-:W-:Y:S01]  /*4e50*/  HADD2.F32 R75, -RZ, R13.H1_H1 ;  /* 0x3000000dff4b7230 */ /* 0x000fe20000004100 */
[----:B------:R-:W-:Y:S01]  /*4e60*/  SHF.R.U32.HI R67, RZ, 0x10, R67 ;  /* 0x00000010ff437819 */ /* 0x000fe20000011643 */
[--C-:B------:R-:W-:Y:S01]  /*4e70*/  HADD2.F32 R13, -RZ, R74.reuse.H1_H1 ;  /* 0x3000004aff0d7230 */ /* 0x100fe20000004100 */
[----:B------:R-:W-:Y:S01]  /*4e80*/  PRMT R65, R72, 0x654, R65 ;  /* 0x0000065448417816 */ /* 0x000fe20000000041 */
[----:B------:R-:W-:-:S02]  /*4e90*/  HADD2.F32 R74, -RZ, R74.H0_H0 ;  /* 0x2000004aff4a7230 */ /* 0x000fc40000004100 */
[----:B------:R-:W-:Y:S02]  /*4ea0*/  IMAD.SHL.U32 R64, R64, 0x100, RZ ;  /* 0x0000010040407824 */ /* 0x000fe400078e00ff */
[-C--:B------:R-:W-:Y:S01]  /*4eb0*/  FMUL.FTZ R107, R13, R75.reuse ;  /* 0x0000004b0d6b7220 */ /* 0x080fe20000410000 */
[----:B------:R-:W-:-:S03]  /*4ec0*/  FMUL.FTZ R75, R74, R75 ;  /* 0x0000004b4a4b7220 */ /* 0x000fc60000410000 */
[----:B------:R-:W-:Y:S01]  /*4ed0*/  FFMA.FTZ R74, R74, R104, -R107 ;  /* 0x000000684a4a7223 */ /* 0x000fe2000001086b */
[----:B------:R-:W-:Y:S01]  /*4ee0*/  F2FP.F16.E4M3.UNPACK_B R107, R12.H1 ;  /* 0x0000000cff6b723e */ /* 0x000fe200030006ff */
[----:B------:R-:W-:Y:S01]  /*4ef0*/  FFMA.FTZ R13, R13, R104, R75 ;  /* 0x000000680d0d7223 */ /* 0x000fe2000001004b */
[----:B------:R-:W-:Y:S01]  /*4f00*/  F2FP.F16.E4M3.UNPACK_B R12, R12 ;  /* 0x0000000cff0c723e */ /* 0x000fe200020006ff */
[----:B------:R-:W-:Y:S01]  /*4f10*/  HADD2.F32 R104, -RZ, R112.H1_H1 ;  /* 0x30000070ff687230 */ /* 0x000fe20000004100 */
[----:B------:R-:W-:Y:S01]  /*4f20*/  LOP3.LUT R64, R73, 0xff00, R64, 0xf8, !PT ;  /* 0x0000ff0049407812 */ /* 0x000fe200078ef840 */
[--C-:B------:R-:W-:Y:S01]  /*4f30*/  HADD2.F32 R75, -RZ, R107.reuse.H1_H1 ;  /* 0x3000006bff4b7230 */ /* 0x100fe20000004100 */
[----:B------:R-:W-:Y:S01]  /*4f40*/  F2FP.SATFINITE.E4M3.F32.PACK_AB_MERGE_C R13, R13, R74, RZ ;  /* 0x0000004a0d0d723e */ /* 0x000fe200048070ff */
[----:B------:R-:W-:Y:S02]  /*4f50*/  HADD2.F32 R107, -RZ, R107.H0_H0 ;  /* 0x2000006bff6b7230 */ /* 0x000fe40000004100 */
[----:B------:R-:W-:-:S02]  /*4f60*/  HADD2.F32 R74, -RZ, R12.H1_H1 ;  /* 0x3000000cff4a7230 */ /* 0x000fc40000004100 */
[-C--:B------:R-:W-:Y:S01]  /*4f70*/  FMUL.FTZ R114, R75, R117.reuse ;  /* 0x000000754b727220 */ /* 0x080fe20000410000 */
[----:B------:R-:W-:Y:S02]  /*4f80*/  HADD2.F32 R12, -RZ, R12.H0_H0 ;  /* 0x2000000cff0c7230 */ /* 0x000fe40000004100 */
[C---:B------:R-:W-:Y:S01]  /*4f90*/  FMUL.FTZ R117, R107.reuse, R117 ;  /* 0x000000756b757220 */ /* 0x040fe20000410000 */
[----:B------:R-:W-:Y:S02]  /*4fa0*/  HADD2.F32 R112, -RZ, R112.H0_H0 ;  /* 0x20000070ff707230 */ /* 0x000fe40000004100 */
[-C--:B------:R-:W-:Y:S01]  /*4fb0*/  FFMA.FTZ R114, R107, R104.reuse, -R114 ;  /* 0x000000686b727223 */ /* 0x080fe20000010872 */
[----:B------:R-:W-:Y:S01]  /*4fc0*/  F2FP.SATFINITE.E4M3.F32.PACK_AB_MERGE_C R13, R116, R115, R13 ;  /* 0x00000073740d723e */ /* 0x000fe2000480700d */
[----:B------:R-:W-:Y:S01]  /*4fd0*/  FFMA.FTZ R117, R75, R104, R117 ;  /* 0x000000684b757223 */ /* 0x000fe20000010075 */
[-C--:B------:R-:W-:Y:S01]  /*4fe0*/  FMUL.FTZ R75, R74, R113.reuse ;  /* 0x000000714a4b7220 */ /* 0x080fe20000410000 */
[----:B------:R-:W-:-:S03]  /*4ff0*/  FMUL.FTZ R113, R12, R113 ;  /* 0x000000710c717220 */ /* 0x000fc60000410000 */
[-C--:B------:R-:W-:Y:S01]  /*5000*/  FFMA.FTZ R75, R12, R112.reuse, -R75 ;  /* 0x000000700c4b7223 */ /* 0x080fe2000001084b */
[----:B------:R-:W-:Y:S02]  /*5010*/  IMAD.SHL.U32 R12, R71, 0x100, RZ ;  /* 0x00000100470c7824 */ /* 0x000fe400078e00ff */
[----:B------:R-:W-:Y:S01]  /*5020*/  FFMA.FTZ R113, R74, R112, R113 ;  /* 0x000000704a717223 */ /* 0x000fe20000010071 */
[----:B------:R-:W-:Y:S01]  /*5030*/  IMAD.U32 R71, R66, 0x10000, RZ ;  /* 0x0001000042477824 */ /* 0x000fe200078e00ff */
[----:B------:R-:W-:Y:S02]  /*5040*/  SHF.L.U32 R66, R67, 0x10, RZ ;  /* 0x0000001043427819 */ /* 0x000fe400000006ff */
[----:B------:R-:W-:Y:S02]  /*5050*/  LOP3.LUT R65, R65, 0xff00, R12, 0xf8, !PT ;  /* 0x0000ff0041417812 */ /* 0x000fe400078ef80c */
[----:B------:R-:W-:Y:S02]  /*5060*/  LOP3.LUT R12, R64, 0xff0000, R71, 0xf8, !PT ;  /* 0x00ff0000400c7812 */ /* 0x000fe400078ef847 */
[----:B------:R-:W-:-:S02]  /*5070*/  LOP3.LUT R64, R65, 0xff0000, R66, 0xf8, !PT ;  /* 0x00ff000041407812 */ /* 0x000fc400078ef842 */
[-C--:B------:R-:W-:Y:S02]  /*5080*/  F2FP.F16.E4M3.UNPACK_B R71, R15.reuse ;  /* 0x0000000fff47723e */ /* 0x080fe400020006ff */
[----:B------:R-:W-:Y:S02]  /*5090*/  F2FP.F16.E4M3.UNPACK_B R65, R64.H1 ;  /* 0x00000040ff41723e */ /* 0x000fe400030006ff */
[----:B------:R-:W-:Y:S01]  /*50a0*/  F2FP.F16.E4M3.UNPACK_B R67, R12.H1 ;  /* 0x0000000cff43723e */ /* 0x000fe200030006ff */
[----:B------:R-:W-:Y:S01]  /*50b0*/  HADD2.F32 R66, -RZ, R71.H1_H1 ;  /* 0x30000047ff427230 */ /* 0x000fe20000004100 */
[----:B------:R-:W-:Y:S01]  /*50c0*/  F2FP.F16.E4M3.UNPACK_B R15, R15.H1 ;  /* 0x0000000fff0f723e */ /* 0x000fe200030006ff */
[----:B------:R-:W-:Y:S01]  /*50d0*/  HADD2.F32 R74, -RZ, R65.H0_H0 ;  /* 0x20000041ff4a7230 */ /* 0x000fe20000004100 */
[----:B------:R-:W-:Y:S01]  /*50e0*/  F2FP.F16.E4M3.UNPACK_B R64, R64 ;  /* 0x00000040ff40723e */ /* 0x000fe200020006ff */
[----:B------:R-:W-:Y:S01]  /*50f0*/  HADD2.F32 R71, -RZ, R71.H0_H0 ;  /* 0x20000047ff477230 */ /* 0x000fe20000004100 */
[----:B------:R-:W-:Y:S01]  /*5100*/  F2FP.F16.E4M3.UNPACK_B R12, R12 ;  /* 0x0000000cff0c723e */ /* 0x000fe200020006ff */
[----:B------:R-:W-:-:S02]  /*5110*/  HADD2.F32 R72, -RZ, R67.H0_H0 ;  /* 0x20000043ff487230 */ /* 0x000fc40000004100 */
[CC--:B------:R-:W-:Y:S01]  /*5120*/  FMUL.FTZ R73, R66.reuse, R74.reuse ;  /* 0x0000004a42497220 */ /* 0x0c0fe20000410000 */
[----:B------:R-:W-:Y:S02]  /*5130*/  HADD2.F32 R67, -RZ, R67.H1_H1 ;  /* 0x30000043ff437230 */ /* 0x000fe40000004100 */
[C---:B------:R-:W-:Y:S01]  /*5140*/  FMUL.FTZ R74, R71.reuse, R74 ;  /* 0x0000004a474a7220 */ /* 0x040fe20000410000 */
[----:B------:R-:W-:Y:S02]  /*5150*/  HADD2.F32 R104, -RZ, R64.H1_H1 ;  /* 0x30000040ff687230 */ /* 0x000fe40000004100 */
[----:B------:R-:W-:Y:S01]  /*5160*/  FFMA.FTZ R73, R71, R72, -R73 ;  /* 0x0000004847497223 */ /* 0x000fe20000010849 */
[----:B------:R-:W-:Y:S01]  /*5170*/  F2FP.SATFINITE.E4M3.F32.PACK_AB_MERGE_C R114, R117, R114, RZ ;  /* 0x000000727572723e */ /* 0x000fe200048070ff */
[----:B------:R-:W-:Y:S01]  /*5180*/  FFMA.FTZ R74, R66, R72, R74 ;  /* 0x00000048424a7223 */ /* 0x000fe2000001004a */
[----:B------:R-:W-:Y:S02]  /*5190*/  HADD2.F32 R66, -RZ, R65.H1_H1 ;  /* 0x30000041ff427230 */ /* 0x000fe40000004100 */
[----:B------:R-:W-:-:S02]  /*51a0*/  HADD2.F32 R65, -RZ, R15.H1_H1 ;  /* 0x3000000fff417230 */ /* 0x000fc40000004100 */
[----:B------:R-:W-:-:S03]  /*51b0*/  HADD2.F32 R15, -RZ, R15.H0_H0 ;  /* 0x2000000fff0f7230 */ /* 0x000fc60000004100 */
[-C--:B------:R-:W-:Y:S02]  /*51c0*/  FMUL.FTZ R71, R65, R66.reuse ;  /* 0x0000004241477220 */ /* 0x080fe40000410000 */
        /* <DEDUP_REMOVED lines=9> */
[-C--:B------:R-:W-:Y:S01]  /*5260*/  FMUL.FTZ R72, R66, R104.reuse ;  /* 0x0000006842487220 */ /* 0x080fe20000410000 */
[----:B------:R-:W-:Y:S01]  /*5270*/  F2FP.SATFINITE.E4M3.F32.PACK_AB_MERGE_C R15, R74, R73, R15 ;  /* 0x000000494a0f723e */ /* 0x000fe2000480700f */
[C---:B------:R-:W-:Y:S02]  /*5280*/  FMUL.FTZ R104, R71.reuse, R104 ;  /* 0x0000006847687220 */ /* 0x040fe40000410000 */
[-C--:B------:R-:W-:Y:S02]  /*5290*/  FFMA.FTZ R72, R71, R67.reuse, -R72 ;  /* 0x0000004347487223 */ /* 0x080fe40000010848 */
[----:B------:R-:W-:Y:S01]  /*52a0*/  FFMA.FTZ R104, R66, R67, R104 ;  /* 0x0000004342687223 */ /* 0x000fe20000010068 */
[----:B------:R-:W-:Y:S01]  /*52b0*/  F2FP.F16.E4M3.UNPACK_B R67, R14 ;  /* 0x0000000eff43723e */ /* 0x000fe200020006ff */
[----:B------:R-:W-:-:S03]  /*52c0*/  HADD2.F32 R66, -RZ, R64.H0_H0 ;  /* 0x20000040ff427230 */ /* 0x000fc60000004100 */
[----:B------:R-:W-:Y:S01]  /*52d0*/  F2FP.SATFINITE.E4M3.F32.PACK_AB_MERGE_C R72, R104, R72, RZ ;  /* 0x000000486848723e */ /* 0x000fe200048070ff */
[--C-:B------:R-:W-:Y:S02]  /*52e0*/  HADD2.F32 R14, -RZ, R67.reuse.H1_H1 ;  /* 0x30000043ff0e7230 */ /* 0x100fe40000004100 */
[----:B------:R-:W-:-:S03]  /*52f0*/  HADD2.F32 R64, -RZ, R67.H0_H0 ;  /* 0x20000043ff407230 */ /* 0x000fc60000004100 */
[-C--:B------:R-:W-:Y:S02]  /*5300*/  FMUL.FTZ R67, R14, R66.reuse ;  /* 0x000000420e437220 */ /* 0x080fe40000410000 */
[C---:B------:R-:W-:Y:S02]  /*5310*/  FMUL.FTZ R66, R64.reuse, R66 ;  /* 0x0000004240427220 */ /* 0x040fe40000410000 */
[-C--:B------:R-:W-:Y:S02]  /*5320*/  FFMA.FTZ R67, R64, R12.reuse, -R67 ;  /* 0x0000000c40437223 */ /* 0x080fe40000010843 */
[----:B------:R-:W-:Y:S01]  /*5330*/  FFMA.FTZ R66, R14, R12, R66 ;  /* 0x0000000c0e427223 */ /* 0x000fe20000010042 */
[----:B------:R-:W-:-:S04]  /*5340*/  F2FP.SATFINITE.E4M3.F32.PACK_AB_MERGE_C R12, R113, R75, R114 ;  /* 0x0000004b710c723e */ /* 0x000fc80004807072 */
[----:B------:R-:W-:-:S07]  /*5350*/  F2FP.SATFINITE.E4M3.F32.PACK_AB_MERGE_C R14, R66, R67, R72 ;  /* 0x00000043420e723e */ /* 0x000fce0004807048 */
.L_x_523:
[----:B------:R-:W-:Y:S05]  /*5360*/  BSYNC B3 ;  /* 0x0000000000037941 */ /* 0x000fea0003800000 */
.L_x_522:
[----:B0-----:R0:W-:Y:S02]  /*5370*/  ST.E.128 desc[UR36][R68.64], R12 ;  /* 0x0000000c44007985 */ /* 0x0011e4000c101d24 */
.L_x_521:
[----:B------:R-:W-:Y:S05]  /*5380*/  BSYNC B2 ;  /* 0x0000000000027941 */ /* 0x000fea0003800000 */
.L_x_520:
[----:B------:R-:W-:-:S13]  /*5390*/  LOP3.LUT P2, RZ, R125, 0x2, RZ, 0xc0, !PT ;  /* 0x000000027dff7812 */ /* 0x000fda000784c0ff */
[----:B------:R-:W-:Y:S05]  /*53a0*/  @P2 BRA `(.L_x_519) ;  /* 0x0000000400d42947 */ /* 0x000fea0003800000 */
[----:B0-----:R0:W0:Y:S01]  /*53b0*/  LDS.128 R12, [R90+0x2d400] ;  /* 0x02d400005a0c7984 */ /* 0x0010220000000c00 */
[----:B------:R-:W-:Y:S01]  /*53c0*/  IADD3 R64, P2, R18, R11, RZ ;  /* 0x0000000b12407210 */ /* 0x000fe20007f5e0ff */
[----:B------:R-:W-:Y:S04]  /*53d0*/  BSSY B2, `(.L_x_524) ;  /* 0x0000071000027945 */ /* 0x000fe80003800000 */
[----:B------:R-:W-:Y:S01]  /*53e0*/  IMAD.X R65, R70, 0x1, R217, P2 ;  /* 0x0000000146417824 */ /* 0x000fe200010e06d9 */
[----:B------:R-:W-:-:S13]  /*53f0*/  ISETP.GE.AND P2, PT, R218, R103, PT ;  /* 0x00000067da00720c */ /* 0x000fda0003f46270 */
[----:B------:R-:W-:Y:S05]  /*5400*/  @P2 BRA `(.L_x_525) ;  /* 0x0000000400b42947 */ /* 0x000fea0003800000 */
[----:B0-----:R-:W-:Y:S01]  /*5410*/  IMAD.MOV.U32 R66, RZ, RZ, R13 ;  /* 0x000000ffff427224 */ /* 0x001fe200078e000d */
[----:B------:R-:W-:Y:S02]  /*5420*/  F2FP.F16.E4M3.UNPACK_B R62, R111.H1 ;  /* 0x0000006fff3e723e */ /* 0x000fe400030006ff */
[----:B------:R-:W-:Y:S02]  /*5430*/  F2FP.F16.E4M3.UNPACK_B R13, R110.H1 ;  /* 0x0000006eff0d723e */ /* 0x000fe400030006ff */
[----:B------:R-:W-:Y:S01]  /*5440*/  F2FP.F16.E4M3.UNPACK_B R11, R66 ;  /* 0x00000042ff0b723e */ /* 0x000fe200020006ff */
[----:B------:R-:W-:Y:S01]  /*5450*/  HADD2.F32 R60, -RZ, R62.H0_H0 ;  /* 0x2000003eff3c7230 */ /* 0x000fe20000004100 */
[----:B------:R-:W-:Y:S01]  /*5460*/  SHF.R.U32.HI R74, RZ, 0x18, R63 ;  /* 0x00000018ff4a7819 */ /* 0x000fe2000001163f */
[----:B------:R-:W-:Y:S02]  /*5470*/  HADD2.F32 R68, -RZ, R13.H0_H0 ;  /* 0x2000000dff447230 */ /* 0x000fe40000004100 */
[----:B------:R-:W-:-:S02]  /*5480*/  HADD2.F32 R67, -RZ, R11.H1_H1 ;  /* 0x3000000bff437230 */ /* 0x000fc40000004100 */
[----:B------:R-:W-:Y:S02]  /*5490*/  HADD2.F32 R11, -RZ, R11.H0_H0 ;  /* 0x2000000bff0b7230 */ /* 0x000fe40000004100 */
[----:B------:R-:W-:Y:S02]  /*54a0*/  HADD2.F32 R13, -RZ, R13.H1_H1 ;  /* 0x3000000dff0d7230 */ /* 0x000fe40000004100 */
[-C--:B------:R-:W-:Y:S01]  /*54b0*/  FMUL.FTZ R70, R67, R60.reuse ;  /* 0x0000003c43467220 */ /* 0x080fe20000410000 */
[----:B------:R-:W-:-:S03]  /*54c0*/  FMUL.FTZ R72, R11, R60 ;  /* 0x0000003c0b487220 */ /* 0x000fc60000410000 */
[-C--:B------:R-:W-:Y:S01]  /*54d0*/  FFMA.FTZ R60, R11, R68.reuse, -R70 ;  /* 0x000000440b3c7223 */ /* 0x080fe20000010846 */
[----:B------:R-:W-:Y:S01]  /*54e0*/  FFMA.FTZ R11, R67, R68, R72 ;  /* 0x00000044430b7223 */ /* 0x000fe20000010048 */
[----:B------:R-:W-:Y:S01]  /*54f0*/  F2FP.F16.E4M3.UNPACK_B R67, R66.H1 ;  /* 0x00000042ff43723e */ /* 0x000fe200030006ff */
[----:B------:R-:W-:Y:S02]  /*5500*/  IMAD.MOV.U32 R66, RZ, RZ, R12 ;  /* 0x000000ffff427224 */ /* 0x000fe400078e000c */
[----:B------:R-:W-:Y:S02]  /*5510*/  HADD2.F32 R12, -RZ, R62.H1_H1 ;  /* 0x3000003eff0c7230 */ /* 0x000fe40000004100 */
[--C-:B------:R-:W-:Y:S02]  /*5520*/  HADD2.F32 R62, -RZ, R67.reuse.H1_H1 ;  /* 0x30000043ff3e7230 */ /* 0x100fe40000004100 */
[----:B------:R-:W-:-:S03]  /*5530*/  HADD2.F32 R67, -RZ, R67.H0_H0 ;  /* 0x20000043ff437230 */ /* 0x000fc60000004100 */
[CC--:B------:R-:W-:Y:S02]  /*5540*/  FMUL.FTZ R68, R62.reuse, R12.reuse ;  /* 0x0000000c3e447220 */ /* 0x0c0fe40000410000 */
[C---:B------:R-:W-:Y:S02]  /*5550*/  FMUL.FTZ R69, R67.reuse, R12 ;  /* 0x0000000c43457220 */ /* 0x040fe40000410000 */
[----:B------:R-:W-:Y:S01]  /*5560*/  FFMA.FTZ R12, R67, R13, -R68 ;  /* 0x0000000d430c7223 */ /* 0x000fe20000010844 */
[----:B------:R-:W-:Y:S01]  /*5570*/  F2FP.F16.E4M3.UNPACK_B R68, R111 ;  /* 0x0000006fff44723e */ /* 0x000fe200020006ff */
[----:B------:R-:W-:Y:S01]  /*5580*/  FFMA.FTZ R13, R62, R13, R69 ;  /* 0x0000000d3e0d7223 */ /* 0x000fe20000010045 */
[----:B------:R-:W-:Y:S02]  /*5590*/  F2FP.F16.E4M3.UNPACK_B R62, R66.H1 ;  /* 0x00000042ff3e723e */ /* 0x000fe400030006ff */
[----:B------:R-:W-:Y:S01]  /*55a0*/  F2FP.F16.E4M3.UNPACK_B R67, R110 ;  /* 0x0000006eff43723e */ /* 0x000fe200020006ff */
[----:B------:R-:W-:Y:S01]  /*55b0*/  HADD2.F32 R71, -RZ, R68.H1_H1 ;  /* 0x30000044ff477230 */ /* 0x000fe20000004100 */
[----:B------:R-:W-:Y:S01]  /*55c0*/  F2FP.F16.E4M3.UNPACK_B R66, R66 ;  /* 0x00000042ff42723e */ /* 0x000fe200020006ff */
[--C-:B------:R-:W-:Y:S01]  /*55d0*/  HADD2.F32 R69, -RZ, R62.reuse.H1_H1 ;  /* 0x3000003eff457230 */ /* 0x100fe20000004100 */
[----:B------:R-:W-:Y:S01]  /*55e0*/  F2FP.SATFINITE.E4M3.F32.PACK_AB_MERGE_C R12, R13, R12, RZ ;  /* 0x0000000c0d0c723e */ /* 0x000fe200048070ff */
[----:B------:R-:W-:-:S02]  /*55f0*/  HADD2.F32 R62, -RZ, R62.H0_H0 ;  /* 0x2000003eff3e7230 */ /* 0x000fc40000004100 */
[--C-:B------:R-:W-:Y:S02]  /*5600*/  HADD2.F32 R70, -RZ, R67.reuse.H1_H1 ;  /* 0x30000043ff467230 */ /* 0x100fe40000004100 */
[-C--:B------:R-:W-:Y:S01]  /*5610*/  FMUL.FTZ R73, R69, R71.reuse ;  /* 0x0000004745497220 */ /* 0x080fe20000410000 */
[----:B------:R-:W-:Y:S01]  /*5620*/  F2FP.SATFINITE.E4M3.F32.PACK_AB_MERGE_C R13, R11, R60, R12 ;  /* 0x0000003c0b0d723e */ /* 0x000fe2000480700c */
[C---:B------:R-:W-:Y:S01]  /*5630*/  FMUL.FTZ R72, R62.reuse, R71 ;  /* 0x000000473e487220 */ /* 0x040fe20000410000 */
[----:B------:R-:W-:Y:S02]  /*5640*/  HADD2.F32 R71, -RZ, R67.H0_H0 ;  /* 0x20000043ff477230 */ /* 0x000fe40000004100 */
[-C--:B------:R-:W-:Y:S01]  /*5650*/  FFMA.FTZ R62, R62, R70.reuse, -R73 ;  /* 0x000000463e3e7223 */ /* 0x080fe20000010849 */
[----:B------:R-:W-:Y:S02]  /*5660*/  HADD2.F32 R73, -RZ, R68.H0_H0 ;  /* 0x20000044ff497230 */ /* 0x000fe40000004100 */
[----:B------:R-:W-:Y:S01]  /*5670*/  FFMA.FTZ R69, R69, R70, R72 ;  /* 0x0000004645457223 */ /* 0x000fe20000010048 */
[--C-:B------:R-:W-:Y:S01]  /*5680*/  HADD2.F32 R68, -RZ, R66.reuse.H1_H1 ;  /* 0x30000042ff447230 */ /* 0x100fe20000004100 */
[--C-:B------:R-:W-:Y:S01]  /*5690*/  SHF.R.U32.HI R70, RZ, 0x8, R61.reuse ;  /* 0x00000008ff467819 */ /* 0x100fe2000001163d */
[----:B------:R-:W-:Y:S01]  /*56a0*/  HADD2.F32 R66, -RZ, R66.H0_H0 ;  /* 0x20000042ff427230 */ /* 0x000fe20000004100 */
[----:B------:R-:W-:-:S02]  /*56b0*/  SHF.R.U32.HI R72, RZ, 0x18, R61 ;  /* 0x00000018ff487819 */ /* 0x000fc4000001163d */
[-C--:B------:R-:W-:Y:S01]  /*56c0*/  FMUL.FTZ R67, R68, R73.reuse ;  /* 0x0000004944437220 */ /* 0x080fe20000410000 */
[----:B------:R-:W-:Y:S01]  /*56d0*/  SHF.L.U32 R70, R70, 0x8, RZ ;  /* 0x0000000846467819 */ /* 0x000fe200000006ff */
[C---:B------:R-:W-:Y:S01]  /*56e0*/  FMUL.FTZ R73, R66.reuse, R73 ;  /* 0x0000004942497220 */ /* 0x040fe20000410000 */
[----:B------:R-:W-:Y:S01]  /*56f0*/  F2FP.SATFINITE.E4M3.F32.PACK_AB_MERGE_C R62, R69, R62, RZ ;  /* 0x0000003e453e723e */ /* 0x000fe200048070ff */
[-C--:B------:R-:W-:Y:S02]  /*5700*/  FFMA.FTZ R67, R66, R71.reuse, -R67 ;  /* 0x0000004742437223 */ /* 0x080fe40000010843 */
[----:B------:R-:W-:Y:S01]  /*5710*/  FFMA.FTZ R66, R68, R71, R73 ;  /* 0x0000004744427223 */ /* 0x000fe20000010049 */
[----:B------:R-:W-:Y:S02]  /*5720*/  SHF.R.U32.HI R68, RZ, 0x10, R61 ;  /* 0x00000010ff447819 */ /* 0x000fe4000001163d */
[----:B------:R-:W-:Y:S02]  /*5730*/  LOP3.LUT R71, R61, 0xff, RZ, 0xc0, !PT ;  /* 0x000000ff3d477812 */ /* 0x000fe400078ec0ff */
[----:B------:R-:W-:-:S02]  /*5740*/  LOP3.LUT R61, R63, 0xff, RZ, 0xc0, !PT ;  /* 0x000000ff3f3d7812 */ /* 0x000fc400078ec0ff */
[--C-:B------:R-:W-:Y:S02]  /*5750*/  SHF.R.U32.HI R73, RZ, 0x8, R63.reuse ;  /* 0x00000008ff497819 */ /* 0x100fe4000001163f */
[----:B------:R-:W-:Y:S02]  /*5760*/  SHF.R.U32.HI R63, RZ, 0x10, R63 ;  /* 0x00000010ff3f7819 */ /* 0x000fe4000001163f */
[----:B------:R-:W-:Y:S01]  /*5770*/  PRMT R74, R74, 0x654, R61 ;  /* 0x000006544a4a7816 */ /* 0x000fe2000000003d */
[----:B------:R-:W-:Y:S01]  /*5780*/  IMAD.SHL.U32 R61, R73, 0x100, RZ ;  /* 0x00000100493d7824 */ /* 0x000fe200078e00ff */
[----:B------:R-:W-:Y:S01]  /*5790*/  PRMT R71, R72, 0x654, R71 ;  /* 0x0000065448477816 */ /* 0x000fe20000000047 */
[----:B------:R-:W-:Y:S01]  /*57a0*/  IMAD.U32 R63, R63, 0x10000, RZ ;  /* 0x000100003f3f7824 */ /* 0x000fe200078e00ff */
[----:B------:R-:W-:Y:S01]  /*57b0*/  F2FP.SATFINITE.E4M3.F32.PACK_AB_MERGE_C R12, R66, R67, R62 ;  /* 0x00000043420c723e */ /* 0x000fe2000480703e */
[----:B------:R-:W-:Y:S01]  /*57c0*/  IMAD.MOV.U32 R72, RZ, RZ, R15 ;  /* 0x000000ffff487224 */ /* 0x000fe200078e000f */
[----:B------:R-:W-:-:S02]  /*57d0*/  LOP3.LUT R74, R74, 0xff00, R61, 0xf8, !PT ;  /* 0x0000ff004a4a7812 */ /* 0x000fc400078ef83d */
[----:B------:R-:W-:Y:S02]  /*57e0*/  LOP3.LUT R70, R71, 0xff00, R70, 0xf8, !PT ;  /* 0x0000ff0047467812 */ /* 0x000fe400078ef846 */
[----:B------:R-:W-:Y:S01]  /*57f0*/  LOP3.LUT R71, R74, 0xff0000, R63, 0xf8, !PT ;  /* 0x00ff00004a477812 */ /* 0x000fe200078ef83f */
[----:B------:R-:W-:Y:S01]  /*5800*/  IMAD.U32 R63, R68, 0x10000, RZ ;  /* 0x00010000443f7824 */ /* 0x000fe200078e00ff */
[-C--:B------:R-:W-:Y:S02]  /*5810*/  F2FP.F16.E4M3.UNPACK_B R15, R72.reuse ;  /* 0x00000048ff0f723e */ /* 0x080fe400020006ff */
[----:B------:R-:W-:Y:S02]  /*5820*/  F2FP.F16.E4M3.UNPACK_B R72, R72.H1 ;  /* 0x00000048ff48723e */ /* 0x000fe400030006ff */
[----:B------:R-:W-:Y:S01]  /*5830*/  LOP3.LUT R63, R70, 0xff0000, R63, 0xf8, !PT ;  /* 0x00ff0000463f7812 */ /* 0x000fe200078ef83f */
[--C-:B------:R-:W-:Y:S01]  /*5840*/  HADD2.F32 R68, -RZ, R15.reuse.H1_H1 ;  /* 0x3000000fff447230 */ /* 0x100fe20000004100 */
[----:B------:R-:W-:Y:S01]  /*5850*/  F2FP.F16.E4M3.UNPACK_B R70, R71.H1 ;  /* 0x00000047ff46723e */ /* 0x000fe200030006ff */
[----:B------:R-:W-:Y:S01]  /*5860*/  HADD2.F32 R74, -RZ, R15.H0_H0 ;  /* 0x2000000fff4a7230 */ /* 0x000fe20000004100 */
[----:B------:R-:W-:-:S02]  /*5870*/  F2FP.F16.E4M3.UNPACK_B R61, R63.H1 ;  /* 0x0000003fff3d723e */ /* 0x000fc400030006ff */
[----:B------:R-:W-:Y:S01]  /*5880*/  F2FP.F16.E4M3.UNPACK_B R71, R71 ;  /* 0x00000047ff47723e */ /* 0x000fe200020006ff */
[----:B------:R-:W-:Y:S02]  /*5890*/  HADD2.F32 R75, -RZ, R70.H0_H0 ;  /* 0x20000046ff4b7230 */ /* 0x000fe40000004100 */
[----:B------:R-:W-:-:S03]  /*58a0*/  HADD2.F32 R73, -RZ, R61.H0_H0 ;  /* 0x2000003dff497230 */ /* 0x000fc60000004100 */
[-C--:B------:R-:W-:Y:S01]  /*58b0*/  FMUL.FTZ R15, R68, R75.reuse ;  /* 0x0000004b440f7220 */ /* 0x080fe20000410000 */
[----:B------:R-:W-:-:S03]  /*58c0*/  FMUL.FTZ R75, R74, R75 ;  /* 0x0000004b4a4b7220 */ /* 0x000fc60000410000 */
[-C--:B------:R-:W-:Y:S01]  /*58d0*/  FFMA.FTZ R15, R74, R73.reuse, -R15 ;  /* 0x000000494a0f7223 */ /* 0x080fe2000001080f */
[----:B------:R-:W-:Y:S01]  /*58e0*/  FFMA.FTZ R68, R68, R73, R75 ;  /* 0x0000004944447223 */ /* 0x000fe2000001004b */
[----:B------:R-:W-:Y:S02]  /*58f0*/  HADD2.F32 R75, -RZ, R70.H1_H1 ;  /* 0x30000046ff4b7230 */ /* 0x000fe40000004100 */
[--C-:B------:R-:W-:Y:S02]  /*5900*/  HADD2.F32 R70, -RZ, R72.reuse.H1_H1 ;  /* 0x30000048ff467230 */ /* 0x100fe40000004100 */
[----:B------:R-:W-:Y:S02]  /*5910*/  HADD2.F32 R72, -RZ, R72.H0_H0 ;  /* 0x20000048ff487230 */ /* 0x000fe40000004100 */
[----:B------:R-:W-:Y:S02]  /*5920*/  HADD2.F32 R73, -RZ, R61.H1_H1 ;  /* 0x3000003dff497230 */ /* 0x000fe40000004100 */
[-C--:B------:R-:W-:Y:S01]  /*5930*/  FMUL.FTZ R61, R70, R75.reuse ;  /* 0x0000004b463d7220 */ /* 0x080fe20000410000 */
[----:B------:R-:W-:-:S03]  /*5940*/  FMUL.FTZ R75, R72, R75 ;  /* 0x0000004b484b7220 */ /* 0x000fc60000410000 */
[----:B------:R-:W-:Y:S01]  /*5950*/  FFMA.FTZ R61, R72, R73, -R61 ;  /* 0x00000049483d7223 */ /* 0x000fe2000001083d */
[----:B------:R-:W-:Y:S01]  /*5960*/  F2FP.F16.E4M3.UNPACK_B R72, R63 ;  /* 0x0000003fff48723e */ /* 0x000fe200020006ff */
[----:B------:R-:W-:Y:S01]  /*5970*/  FFMA.FTZ R70, R70, R73, R75 ;  /* 0x0000004946467223 */ /* 0x000fe2000001004b */
[----:B------:R-:W-:Y:S01]  /*5980*/  F2FP.F16.E4M3.UNPACK_B R73, R14.H1 ;  /* 0x0000000eff49723e */ /* 0x000fe200030006ff */
[--C-:B------:R-:W-:Y:S02]  /*5990*/  HADD2.F32 R63, -RZ, R71.reuse.H1_H1 ;  /* 0x30000047ff3f7230 */ /* 0x100fe40000004100 */
[----:B------:R-:W-:Y:S01]  /*59a0*/  HADD2.F32 R71, -RZ, R71.H0_H0 ;  /* 0x20000047ff477230 */ /* 0x000fe20000004100 */
[----:B------:R-:W-:Y:S01]  /*59b0*/  F2FP.SATFINITE.E4M3.F32.PACK_AB_MERGE_C R61, R70, R61, RZ ;  /* 0x0000003d463d723e */ /* 0x000fe200048070ff */
[--C-:B------:R-:W-:Y:S02]  /*59c0*/  HADD2.F32 R74, -RZ, R73.reuse.H1_H1 ;  /* 0x30000049ff4a7230 */ /* 0x100fe40000004100 */
[----:B------:R-:W-:Y:S01]  /*59d0*/  HADD2.F32 R104, -RZ, R73.H0_H0 ;  /* 0x20000049ff687230 */ /* 0x000fe20000004100 */
[----:B------:R-:W-:Y:S01]  /*59e0*/  F2FP.SATFINITE.E4M3.F32.PACK_AB_MERGE_C R15, R68, R15, R61 ;  /* 0x0000000f440f723e */ /* 0x000fe2000480703d */
[----:B------:R-:W-:-:S02]  /*59f0*/  HADD2.F32 R73, -RZ, R72.H1_H1 ;  /* 0x30000048ff497230 */ /* 0x000fc40000004100 */
[-C--:B------:R-:W-:Y:S01]  /*5a00*/  FMUL.FTZ R75, R74, R63.reuse ;  /* 0x0000003f4a4b7220 */ /* 0x080fe20000410000 */
[----:B------:R-:W-:Y:S02]  /*5a10*/  HADD2.F32 R72, -RZ, R72.H0_H0 ;  /* 0x20000048ff487230 */ /* 0x000fe40000004100 */
[C---:B------:R-:W-:Y:S01]  /*5a20*/  FMUL.FTZ R107, R104.reuse, R63 ;  /* 0x0000003f686b7220 */ /* 0x040fe20000410000 */
[----:B------:R-:W-:-:S03]  /*5a30*/  FFMA.FTZ R63, R104, R73, -R75 ;  /* 0x00000049683f7223 */ /* 0x000fc6000001084b */
[----:B------:R-:W-:Y:S01]  /*5a40*/  FFMA.FTZ R74, R74, R73, R107 ;  /* 0x000000494a4a7223 */ /* 0x000fe2000001006b */
[----:B------:R-:W-:-:S04]  /*5a50*/  F2FP.F16.E4M3.UNPACK_B R73, R14 ;  /* 0x0000000eff49723e */ /* 0x000fc800020006ff */
[----:B------:R-:W-:Y:S01]  /*5a60*/  F2FP.SATFINITE.E4M3.F32.PACK_AB_MERGE_C R63, R74, R63, RZ ;  /* 0x0000003f4a3f723e */ /* 0x000fe200048070ff */
[--C-:B------:R-:W-:Y:S02]  /*5a70*/  HADD2.F32 R14, -RZ, R73.reuse.H1_H1 ;  /* 0x30000049ff0e7230 */ /* 0x100fe40000004100 */
[----:B------:R-:W-:-:S03]  /*5a80*/  HADD2.F32 R73, -RZ, R73.H0_H0 ;  /* 0x20000049ff497230 */ /* 0x000fc60000004100 */
[CC--:B------:R-:W-:Y:S02]  /*5a90*/  FMUL.FTZ R104, R14.reuse, R71.reuse ;  /* 0x000000470e687220 */ /* 0x0c0fe40000410000 */
[C---:B------:R-:W-:Y:S02]  /*5aa0*/  FMUL.FTZ R75, R73.reuse, R71 ;  /* 0x00000047494b7220 */ /* 0x040fe40000410000 */
[-C--:B------:R-:W-:Y:S02]  /*5ab0*/  FFMA.FTZ R71, R73, R72.reuse, -R104 ;  /* 0x0000004849477223 */ /* 0x080fe40000010868 */
[----:B------:R-:W-:-:S05]  /*5ac0*/  FFMA.FTZ R14, R14, R72, R75 ;  /* 0x000000480e0e7223 */ /* 0x000fca000001004b */
[----:B------:R-:W-:-:S07]  /*5ad0*/  F2FP.SATFINITE.E4M3.F32.PACK_AB_MERGE_C R14, R14, R71, R63 ;  /* 0x000000470e0e723e */ /* 0x000fce000480703f */
.L_x_525:
[----:B------:R-:W-:Y:S05]  /*5ae0*/  BSYNC B2 ;  /* 0x0000000000027941 */ /* 0x000fea0003800000 */
.L_x_524:
[----:B0-----:R0:W-:Y:S02]  /*5af0*/  ST.E.128 desc[UR36][R64.64], R12 ;  /* 0x0000000c40007985 */ /* 0x0011e4000c101d24 */
.L_x_519:
[----:B------:R-:W-:Y:S05]  /*5b00*/  BSYNC B1 ;  /* 0x0000000000017941 */ /* 0x000fea0003800000 */
.L_x_518:
[----:B------:R-:W-:-:S03]  /*5b10*/  UMOV UR4, 0xffffffff ;  /* 0xffffffff00047882 */ /* 0x000fc60000000000 */
[----:B------:R-:W-:Y:S05]  /*5b20*/  BRA.DIV UR4, `(.L_x_526) ;  /* 0x0000025a04447947 */ /* 0x000fea000b800000 */
[----:B------:R0:W0:Y:S04]  /*5b30*/  SHFL.IDX PT, R62, R102, 0x2, 0x181f ;  /* 0x00581f00663e7f89 */ /* 0x00002800000e0000 */
[----:B------:R0:W0:Y:S02]  /*5b40*/  SHFL.IDX PT, R63, R101, 0x2, 0x181f ;  /* 0x00581f00653f7f89 */ /* 0x00002400000e0000 */
.L_x_843:
[----:B------:R-:W-:Y:S04]  /*5b50*/  BSSY B1, `(.L_x_527) ;  /* 0x00000f3000017945 */ /* 0x000fe80003800000 */
[----:B------:R-:W-:Y:S05]  /*5b60*/  @P3 BRA `(.L_x_528) ;  /* 0x0000000c00c43947 */ /* 0x000fea0003800000 */
[----:B------:R-:W-:Y:S04]  /*5b70*/  BSSY B2, `(.L_x_529) ;  /* 0x000007a000027945 */ /* 0x000fe80003800000 */
[----:B------:R-:W-:Y:S05]  /*5b80*/  @P1 BRA `(.L_x_530) ;  /* 0x0000000400e01947 */ /* 0x000fea0003800000 */
[----:B0-----:R0:W0:Y:S01]  /*5b90*/  LDS.128 R12, [R90+0x2a400] ;  /* 0x02a400005a0c7984 */ /* 0x0010220000000c00 */
[----:B------:R-:W-:Y:S01]  /*5ba0*/  IADD3 R60, P2, R16, R63, RZ ;  /* 0x0000003f103c7210 */ /* 0x000fe20007f5e0ff */
[----:B------:R-:W-:Y:S04]  /*5bb0*/  BSSY B3, `(.L_x_531) ;  /* 0x0000074000037945 */ /* 0x000fe80003800000 */
[----:B------:R-:W-:Y:S01]  /*5bc0*/  IMAD.X R61, R62, 0x1, R17, P2 ;  /* 0x000000013e3d7824 */ /* 0x000fe200010e0611 */
[----:B------:R-:W-:-:S13]  /*5bd0*/  ISETP.GE.AND P2, PT, R22, R103, PT ;  /* 0x000000671600720c */ /* 0x000fda0003f46270 */
[----:B------:R-:W-:Y:S05]  /*5be0*/  @P2 BRA `(.L_x_532) ;  /* 0x0000000400c02947 */ /* 0x000fea0003800000 */
[----:B0-----:R-:W-:Y:S02]  /*5bf0*/  MOV R68, R13 ;  /* 0x0000000d00447202 */ /* 0x001fe40000000f00 */
[----:B------:R-:W-:Y:S02]  /*5c00*/  F2FP.F16.E4M3.UNPACK_B R66, R109.H1 ;  /* 0x0000006dff42723e */ /* 0x000fe400030006ff */
[----:B------:R-:W-:Y:S02]  /*5c10*/  F2FP.F16.E4M3.UNPACK_B R11, R68 ;  /* 0x00000044ff0b723e */ /* 0x000fe400020006ff */
[----:B------:R-:W-:Y:S01]  /*5c20*/  F2FP.F16.E4M3.UNPACK_B R65, R108.H1 ;  /* 0x0000006cff41723e */ /* 0x000fe200030006ff */
[----:B------:R-:W-:Y:S01]  /*5c30*/  HADD2.F32 R56, -RZ, R66.H0_H0 ;  /* 0x20000042ff387230 */ /* 0x000fe20000004100 */
[--C-:B------:R-:W-:Y:S01]  /*5c40*/  SHF.R.U32.HI R71, RZ, 0x18, R57.reuse ;  /* 0x00000018ff477819 */ /* 0x100fe20000011639 */
[--C-:B------:R-:W-:Y:S01]  /*5c50*/  HADD2.F32 R13, -RZ, R11.reuse.H1_H1 ;  /* 0x3000000bff0d7230 */ /* 0x100fe20000004100 */
[----:B------:R-:W-:Y:S01]  /*5c60*/  F2FP.F16.E4M3.UNPACK_B R68, R68.H1 ;  /* 0x00000044ff44723e */ /* 0x000fe200030006ff */
[----:B------:R-:W-:Y:S01]  /*5c70*/  HADD2.F32 R11, -RZ, R11.H0_H0 ;  /* 0x2000000bff0b7230 */ /* 0x000fe20000004100 */
[----:B------:R-:W-:Y:S01]  /*5c80*/  SHF.R.U32.HI R67, RZ, 0x8, R57 ;  /* 0x00000008ff437819 */ /* 0x000fe20000011639 */
[----:B------:R-:W-:-:S02]  /*5c90*/  HADD2.F32 R64, -RZ, R65.H0_H0 ;  /* 0x20000041ff407230 */ /* 0x000fc40000004100 */
[-C--:B------:R-:W-:Y:S01]  /*5ca0*/  FMUL.FTZ R58, R13, R56.reuse ;  /* 0x000000380d3a7220 */ /* 0x080fe20000410000 */
[----:B------:R-:W-:Y:S01]  /*5cb0*/  LOP3.LUT R69, R59, 0xff, RZ, 0xc0, !PT ;  /* 0x000000ff3b457812 */ /* 0x000fe200078ec0ff */
[C---:B------:R-:W-:Y:S01]  /*5cc0*/  FMUL.FTZ R70, R11.reuse, R56 ;  /* 0x000000380b467220 */ /* 0x040fe20000410000 */
[----:B------:R-:W-:Y:S01]  /*5cd0*/  SHF.R.U32.HI R72, RZ, 0x18, R59 ;  /* 0x00000018ff487819 */ /* 0x000fe2000001163b */
[-C--:B------:R-:W-:Y:S01]  /*5ce0*/  FFMA.FTZ R56, R11, R64.reuse, -R58 ;  /* 0x000000400b387223 */ /* 0x080fe2000001083a */
[----:B------:R-:W-:Y:S01]  /*5cf0*/  SHF.R.U32.HI R58, RZ, 0x10, R57 ;  /* 0x00000010ff3a7819 */ /* 0x000fe20000011639 */
[----:B------:R-:W-:Y:S01]  /*5d00*/  FFMA.FTZ R11, R13, R64, R70 ;  /* 0x000000400d0b7223 */ /* 0x000fe20000010046 */
[----:B------:R-:W-:Y:S01]  /*5d10*/  LOP3.LUT R70, R57, 0xff, RZ, 0xc0, !PT ;  /* 0x000000ff39467812 */ /* 0x000fe200078ec0ff */
[--C-:B------:R-:W-:Y:S01]  /*5d20*/  HADD2.F32 R57, -RZ, R68.reuse.H1_H1 ;  /* 0x30000044ff397230 */ /* 0x100fe20000004100 */
[--C-:B------:R-:W-:Y:S01]  /*5d30*/  SHF.R.U32.HI R13, RZ, 0x10, R59.reuse ;  /* 0x00000010ff0d7819 */ /* 0x100fe2000001163b */
[----:B------:R-:W-:Y:S01]  /*5d40*/  HADD2.F32 R68, -RZ, R68.H0_H0 ;  /* 0x20000044ff447230 */ /* 0x000fe20000004100 */
[----:B------:R-:W-:Y:S01]  /*5d50*/  PRMT R71, R71, 0x654, R70 ;  /* 0x0000065447477816 */ /* 0x000fe20000000046 */
[----:B------:R-:W-:Y:S01]  /*5d60*/  HADD2.F32 R70, -RZ, R66.H1_H1 ;  /* 0x30000042ff467230 */ /* 0x000fe20000004100 */
[----:B------:R-:W-:Y:S01]  /*5d70*/  SHF.R.U32.HI R64, RZ, 0x8, R59 ;  /* 0x00000008ff407819 */ /* 0x000fe2000001163b */
[----:B------:R-:W-:Y:S01]  /*5d80*/  IMAD.MOV.U32 R59, RZ, RZ, R12 ;  /* 0x000000ffff3b7224 */ /* 0x000fe200078e000c */
[----:B------:R-:W-:Y:S01]  /*5d90*/  PRMT R66, R72, 0x654, R69 ;  /* 0x0000065448427816 */ /* 0x000fe20000000045 */
[----:B------:R-:W-:-:S02]  /*5da0*/  IMAD.SHL.U32 R12, R67, 0x100, RZ ;  /* 0x00000100430c7824 */ /* 0x000fc400078e00ff */
[-C--:B------:R-:W-:Y:S01]  /*5db0*/  FMUL.FTZ R69, R57, R70.reuse ;  /* 0x0000004639457220 */ /* 0x080fe20000410000 */
[----:B------:R-:W-:Y:S02]  /*5dc0*/  HADD2.F32 R67, -RZ, R65.H1_H1 ;  /* 0x30000041ff437230 */ /* 0x000fe40000004100 */
[----:B------:R-:W-:Y:S01]  /*5dd0*/  FMUL.FTZ R70, R68, R70 ;  /* 0x0000004644467220 */ /* 0x000fe20000410000 */
[----:B------:R-:W-:Y:S01]  /*5de0*/  F2FP.F16.E4M3.UNPACK_B R109, R109 ;  /* 0x0000006dff6d723e */ /* 0x000fe200020006ff */
[----:B------:R-:W-:Y:S01]  /*5df0*/  IMAD.U32 R58, R58, 0x10000, RZ ;  /* 0x000100003a3a7824 */ /* 0x000fe200078e00ff */
[----:B------:R-:W-:Y:S01]  /*5e00*/  LOP3.LUT R65, R71, 0xff00, R12, 0xf8, !PT ;  /* 0x0000ff0047417812 */ /* 0x000fe200078ef80c */
[----:B------:R-:W-:Y:S01]  /*5e10*/  FFMA.FTZ R12, R68, R67, -R69 ;  /* 0x00000043440c7223 */ /* 0x000fe20000010845 */
[----:B------:R-:W-:Y:S01]  /*5e20*/  F2FP.F16.E4M3.UNPACK_B R68, R59.H1 ;  /* 0x0000003bff44723e */ /* 0x000fe200030006ff */
[----:B------:R-:W-:Y:S01]  /*5e30*/  FFMA.FTZ R57, R57, R67, R70 ;  /* 0x0000004339397223 */ /* 0x000fe20000010046 */
[----:B------:R-:W-:Y:S01]  /*5e40*/  F2FP.F16.E4M3.UNPACK_B R108, R108 ;  /* 0x0000006cff6c723e */ /* 0x000fe200020006ff */
[----:B------:R-:W-:Y:S01]  /*5e50*/  IMAD.SHL.U32 R71, R64, 0x100, RZ ;  /* 0x0000010040477824 */ /* 0x000fe200078e00ff */
[----:B------:R-:W-:Y:S01]  /*5e60*/  SHF.L.U32 R13, R13, 0x10, RZ ;  /* 0x000000100d0d7819 */ /* 0x000fe200000006ff */
[----:B------:R-:W-:Y:S01]  /*5e70*/  HADD2.F32 R64, -RZ, R109.H1_H1 ;  /* 0x3000006dff407230 */ /* 0x000fe20000004100 */
[----:B------:R-:W-:Y:S01]  /*5e80*/  F2FP.SATFINITE.E4M3.F32.PACK_AB_MERGE_C R57, R57, R12, RZ ;  /* 0x0000000c3939723e */ /* 0x000fe200048070ff */
[--C-:B------:R-:W-:Y:S01]  /*5e90*/  HADD2.F32 R67, -RZ, R68.reuse.H1_H1 ;  /* 0x30000044ff437230 */ /* 0x100fe20000004100 */
[----:B------:R-:W-:Y:S01]  /*5ea0*/  LOP3.LUT R66, R66, 0xff00, R71, 0xf8, !PT ;  /* 0x0000ff0042427812 */ /* 0x000fe200078ef847 */
[----:B------:R-:W-:Y:S01]  /*5eb0*/  HADD2.F32 R69, -RZ, R68.H0_H0 ;  /* 0x20000044ff457230 */ /* 0x000fe20000004100 */
[----:B------:R-:W-:Y:S01]  /*5ec0*/  F2FP.F16.E4M3.UNPACK_B R68, R59 ;  /* 0x0000003bff44723e */ /* 0x000fe200020006ff */
[----:B------:R-:W-:-:S02]  /*5ed0*/  HADD2.F32 R70, -RZ, R108.H1_H1 ;  /* 0x3000006cff467230 */ /* 0x000fc40000004100 */
[-C--:B------:R-:W-:Y:S01]  /*5ee0*/  FMUL.FTZ R72, R67, R64.reuse ;  /* 0x0000004043487220 */ /* 0x080fe20000410000 */
[----:B------:R-:W-:Y:S02]  /*5ef0*/  HADD2.F32 R109, -RZ, R109.H0_H0 ;  /* 0x2000006dff6d7230 */ /* 0x000fe40000004100 */
[----:B------:R-:W-:Y:S01]  /*5f00*/  FMUL.FTZ R74, R69, R64 ;  /* 0x00000040454a7220 */ /* 0x000fe20000410000 */
[----:B------:R-:W-:Y:S01]  /*5f10*/  LOP3.LUT R64, R65, 0xff0000, R58, 0xf8, !PT ;  /* 0x00ff000041407812 */ /* 0x000fe200078ef83a */
[-C--:B------:R-:W-:Y:S01]  /*5f20*/  FFMA.FTZ R58, R69, R70.reuse, -R72 ;  /* 0x00000046453a7223 */ /* 0x080fe20000010848 */
[--C-:B------:R-:W-:Y:S02]  /*5f30*/  HADD2.F32 R69, -RZ, R68.reuse.H1_H1 ;  /* 0x30000044ff457230 */ /* 0x100fe40000004100 */
[----:B------:R-:W-:Y:S01]  /*5f40*/  FFMA.FTZ R59, R67, R70, R74 ;  /* 0x00000046433b7223 */ /* 0x000fe2000001004a */
[----:B------:R-:W-:Y:S01]  /*5f50*/  HADD2.F32 R68, -RZ, R68.H0_H0 ;  /* 0x20000044ff447230 */ /* 0x000fe20000004100 */
[----:B------:R-:W-:Y:S01]  /*5f60*/  LOP3.LUT R65, R66, 0xff0000, R13, 0xf8, !PT ;  /* 0x00ff000042417812 */ /* 0x000fe200078ef80d */
[----:B------:R-:W-:-:S02]  /*5f70*/  IMAD.MOV.U32 R67, RZ, RZ, R15 ;  /* 0x000000ffff437224 */ /* 0x000fc400078e000f */
[CC--:B------:R-:W-:Y:S01]  /*5f80*/  FMUL.FTZ R71, R69.reuse, R109.reuse ;  /* 0x0000006d45477220 */ /* 0x0c0fe20000410000 */
[----:B------:R-:W-:Y:S02]  /*5f90*/  HADD2.F32 R108, -RZ, R108.H0_H0 ;  /* 0x2000006cff6c7230 */ /* 0x000fe40000004100 */
[C---:B------:R-:W-:Y:S01]  /*5fa0*/  FMUL.FTZ R66, R68.reuse, R109 ;  /* 0x0000006d44427220 */ /* 0x040fe20000410000 */
[----:B------:R-:W-:Y:S02]  /*5fb0*/  F2FP.F16.E4M3.UNPACK_B R70, R65.H1 ;  /* 0x00000041ff46723e */ /* 0x000fe400030006ff */
[----:B------:R-:W-:Y:S01]  /*5fc0*/  F2FP.F16.E4M3.UNPACK_B R15, R67 ;  /* 0x00000043ff0f723e */ /* 0x000fe200020006ff */
[-C--:B------:R-:W-:Y:S01]  /*5fd0*/  FFMA.FTZ R13, R68, R108.reuse, -R71 ;  /* 0x0000006c440d7223 */ /* 0x080fe20000010847 */
[----:B------:R-:W-:Y:S01]  /*5fe0*/  FFMA.FTZ R66, R69, R108, R66 ;  /* 0x0000006c45427223 */ /* 0x000fe20000010042 */
[-C--:B------:R-:W-:Y:S01]  /*5ff0*/  F2FP.F16.E4M3.UNPACK_B R69, R64.reuse.H1 ;  /* 0x00000040ff45723e */ /* 0x080fe200030006ff */
[----:B------:R-:W-:Y:S01]  /*6000*/  HADD2.F32 R71, -RZ, R70.H0_H0 ;  /* 0x20000046ff477230 */ /* 0x000fe20000004100 */
[----:B------:R-:W-:Y:S01]  /*6010*/  F2FP.F16.E4M3.UNPACK_B R64, R64 ;  /* 0x00000040ff40723e */ /* 0x000fe200020006ff */
[--C-:B------:R-:W-:Y:S01]  /*6020*/  HADD2.F32 R68, -RZ, R15.reuse.H1_H1 ;  /* 0x3000000fff447230 */ /* 0x100fe20000004100 */
[----:B------:R-:W-:Y:S01]  /*6030*/  F2FP.SATFINITE.E4M3.F32.PACK_AB_MERGE_C R58, R59, R58, RZ ;  /* 0x0000003a3b3a723e */ /* 0x000fe200048070ff */
[----:B------:R-:W-:Y:S01]  /*6040*/  HADD2.F32 R15, -RZ, R15.H0_H0 ;  /* 0x2000000fff0f7230 */ /* 0x000fe20000004100 */
[----:B------:R-:W-:Y:S01]  /*6050*/  F2FP.SATFINITE.E4M3.F32.PACK_AB_MERGE_C R59, R11, R56, R57 ;  /* 0x000000380b3b723e */ /* 0x000fe20004807039 */
[----:B------:R-:W-:-:S02]  /*6060*/  HADD2.F32 R72, -RZ, R69.H0_H0 ;  /* 0x20000045ff487230 */ /* 0x000fc40000004100 */
[----:B------:R-:W-:Y:S01]  /*6070*/  FMUL.FTZ R74, R68, R71 ;  /* 0x00000047444a7220 */ /* 0x000fe20000410000 */
[----:B------:R-:W-:Y:S01]  /*6080*/  F2FP.SATFINITE.E4M3.F32.PACK_AB_MERGE_C R58, R66, R13, R58 ;  /* 0x0000000d423a723e */ /* 0x000fe2000480703a */
[C---:B------:R-:W-:Y:S01]  /*6090*/  FMUL.FTZ R73, R15.reuse, R71 ;  /* 0x000000470f497220 */ /* 0x040fe20000410000 */
[----:B------:R-:W-:Y:S01]  /*60a0*/  F2FP.F16.E4M3.UNPACK_B R71, R67.H1 ;  /* 0x00000043ff47723e */ /* 0x000fe200030006ff */
[-C--:B------:R-:W-:Y:S01]  /*60b0*/  FFMA.FTZ R15, R15, R72.reuse, -R74 ;  /* 0x000000480f0f7223 */ /* 0x080fe2000001084a */
[----:B------:R-:W-:Y:S02]  /*60c0*/  IMAD.MOV.U32 R67, RZ, RZ, R14 ;  /* 0x000000ffff437224 */ /* 0x000fe400078e000e */
[----:B------:R-:W-:Y:S01]  /*60d0*/  FFMA.FTZ R68, R68, R72, R73 ;  /* 0x0000004844447223 */ /* 0x000fe20000010049 */
[----:B------:R-:W-:Y:S02]  /*60e0*/  HADD2.F32 R73, -RZ, R70.H1_H1 ;  /* 0x30000046ff497230 */ /* 0x000fe40000004100 */
[----:B------:R-:W-:-:S02]  /*60f0*/  HADD2.F32 R70, -RZ, R71.H1_H1 ;  /* 0x30000047ff467230 */ /* 0x000fc40000004100 */
[----:B------:R-:W-:Y:S02]  /*6100*/  HADD2.F32 R71, -RZ, R71.H0_H0 ;  /* 0x20000047ff477230 */ /* 0x000fe40000004100 */
[----:B------:R-:W-:Y:S02]  /*6110*/  HADD2.F32 R72, -RZ, R69.H1_H1 ;  /* 0x30000045ff487230 */ /* 0x000fe40000004100 */
[C---:B------:R-:W-:Y:S01]  /*6120*/  FMUL.FTZ R14, R70.reuse, R73 ;  /* 0x00000049460e7220 */ /* 0x040fe20000410000 */
[----:B------:R-:W-:Y:S01]  /*6130*/  F2FP.F16.E4M3.UNPACK_B R69, R65 ;  /* 0x00000041ff45723e */ /* 0x000fe200020006ff */
[C---:B------:R-:W-:Y:S01]  /*6140*/  FMUL.FTZ R73, R71.reuse, R73 ;  /* 0x0000004947497220 */ /* 0x040fe20000410000 */
[----:B------:R-:W-:Y:S02]  /*6150*/  IMAD.MOV.U32 R13, RZ, RZ, R59 ;  /* 0x000000ffff0d7224 */ /* 0x000fe400078e003b */
[-C--:B------:R-:W-:Y:S01]  /*6160*/  FFMA.FTZ R14, R71, R72.reuse, -R14 ;  /* 0x00000048470e7223 */ /* 0x080fe2000001080e */
[----:B------:R-:W-:Y:S01]  /*6170*/  F2FP.F16.E4M3.UNPACK_B R71, R67.H1 ;  /* 0x00000043ff47723e */ /* 0x000fe200030006ff */
[----:B------:R-:W-:Y:S01]  /*6180*/  FFMA.FTZ R65, R70, R72, R73 ;  /* 0x0000004846417223 */ /* 0x000fe20000010049 */
[----:B------:R-:W-:-:S02]  /*6190*/  HADD2.F32 R70, -RZ, R69.H1_H1 ;  /* 0x30000045ff467230 */ /* 0x000fc40000004100 */
[--C-:B------:R-:W-:Y:S02]  /*61a0*/  HADD2.F32 R73, -RZ, R64.reuse.H1_H1 ;  /* 0x30000040ff497230 */ /* 0x100fe40000004100 */
[--C-:B------:R-:W-:Y:S01]  /*61b0*/  HADD2.F32 R72, -RZ, R71.reuse.H1_H1 ;  /* 0x30000047ff487230 */ /* 0x100fe20000004100 */
[----:B------:R-:W-:Y:S01]  /*61c0*/  F2FP.SATFINITE.E4M3.F32.PACK_AB_MERGE_C R65, R65, R14, RZ ;  /* 0x0000000e4141723e */ /* 0x000fe200048070ff */
[----:B------:R-:W-:Y:S02]  /*61d0*/  HADD2.F32 R71, -RZ, R71.H0_H0 ;  /* 0x20000047ff477230 */ /* 0x000fe40000004100 */
[----:B------:R-:W-:Y:S02]  /*61e0*/  HADD2.F32 R64, -RZ, R64.H0_H0 ;  /* 0x20000040ff407230 */ /* 0x000fe40000004100 */
[-C--:B------:R-:W-:Y:S01]  /*61f0*/  FMUL.FTZ R74, R72, R70.reuse ;  /* 0x00000046484a7220 */ /* 0x080fe20000410000 */
[----:B------:R-:W-:Y:S01]  /*6200*/  F2FP.SATFINITE.E4M3.F32.PACK_AB_MERGE_C R15, R68, R15, R65 ;  /* 0x0000000f440f723e */ /* 0x000fe20004807041 */
[----:B------:R-:W-:-:S02]  /*6210*/  FMUL.FTZ R75, R71, R70 ;  /* 0x00000046474b7220 */ /* 0x000fc40000410000 */
[----:B------:R-:W-:Y:S01]  /*6220*/  FFMA.FTZ R70, R71, R73, -R74 ;  /* 0x0000004947467223 */ /* 0x000fe2000001084a */
[----:B------:R-:W-:Y:S01]  /*6230*/  F2FP.F16.E4M3.UNPACK_B R71, R67 ;  /* 0x00000043ff47723e */ /* 0x000fe200020006ff */
[----:B------:R-:W-:Y:S01]  /*6240*/  FFMA.FTZ R67, R72, R73, R75 ;  /* 0x0000004948437223 */ /* 0x000fe2000001004b */
[----:B------:R-:W-:-:S03]  /*6250*/  HADD2.F32 R72, -RZ, R69.H0_H0 ;  /* 0x20000045ff487230 */ /* 0x000fc60000004100 */
[--C-:B------:R-:W-:Y:S01]  /*6260*/  HADD2.F32 R69, -RZ, R71.reuse.H1_H1 ;  /* 0x30000047ff457230 */ /* 0x100fe20000004100 */
[----:B------:R-:W-:Y:S01]  /*6270*/  F2FP.SATFINITE.E4M3.F32.PACK_AB_MERGE_C R67, R67, R70, RZ ;  /* 0x000000464343723e */ /* 0x000fe200048070ff */
[----:B------:R-:W-:-:S03]  /*6280*/  HADD2.F32 R71, -RZ, R71.H0_H0 ;  /* 0x20000047ff477230 */ /* 0x000fc60000004100 */
[-C--:B------:R-:W-:Y:S02]  /*6290*/  FMUL.FTZ R12, R69, R72.reuse ;  /* 0x00000048450c7220 */ /* 0x080fe40000410000 */
[C---:B------:R-:W-:Y:S02]  /*62a0*/  FMUL.FTZ R72, R71.reuse, R72 ;  /* 0x0000004847487220 */ /* 0x040fe40000410000 */
[-C--:B------:R-:W-:Y:S02]  /*62b0*/  FFMA.FTZ R12, R71, R64.reuse, -R12 ;  /* 0x00000040470c7223 */ /* 0x080fe4000001080c */
[----:B------:R-:W-:-:S05]  /*62c0*/  FFMA.FTZ R69, R69, R64, R72 ;  /* 0x0000004045457223 */ /* 0x000fca0000010048 */
[----:B------:R-:W-:Y:S01]  /*62d0*/  F2FP.SATFINITE.E4M3.F32.PACK_AB_MERGE_C R14, R69, R12, R67 ;  /* 0x0000000c450e723e */ /* 0x000fe20004807043 */
[----:B------:R-:W-:-:S07]  /*62e0*/  IMAD.MOV.U32 R12, RZ, RZ, R58 ;  /* 0x000000ffff0c7224 */ /* 0x000fce00078e003a */
.L_x_532:
[----:B------:R-:W-:Y:S05]  /*62f0*/  BSYNC B3 ;  /* 0x0000000000037941 */ /* 0x000fea0003800000 */
.L_x_531:
[----:B0-----:R0:W-:Y:S02]  /*6300*/  ST.E.128 desc[UR36][R60.64], R12 ;  /* 0x0000000c3c007985 */ /* 0x0011e4000c101d24 */
.L_x_530:
[----:B------:R-:W-:Y:S05]  /*6310*/  BSYNC B2 ;  /* 0x0000000000027941 */ /* 0x000fea0003800000 */
.L_x_529:
[----:B------:R-:W-:-:S13]  /*6320*/  LOP3.LUT P2, RZ, R125, 0x2, RZ, 0xc0, !PT ;  /* 0x000000027dff7812 */ /* 0x000fda000784c0ff */
        /* <DEDUP_REMOVED lines=8> */
[----:B------:R-:W-:Y:S02]  /*63b0*/  SHF.R.U32.HI R59, RZ, 0x8, R55 ;  /* 0x00000008ff3b7819 */ /* 0x000fe40000011637 */
[--C-:B------:R-:W-:Y:S02]  /*63c0*/  SHF.R.U32.HI R52, RZ, 0x18, R53.reuse ;  /* 0x00000018ff347819 */ /* 0x100fe40000011635 */
[----:B------:R-:W-:Y:S01]  /*63d0*/  LOP3.LUT R11, R53, 0xff, RZ, 0xc0, !PT ;  /* 0x000000ff350b7812 */ /* 0x000fe200078ec0ff */
[----:B------:R-:W-:Y:S01]  /*63e0*/  IMAD.SHL.U32 R59, R59, 0x100, RZ ;  /* 0x000001003b3b7824 */ /* 0x000fe200078e00ff */
[----:B------:R-:W-:Y:S02]  /*63f0*/  SHF.R.U32.HI R60, RZ, 0x10, R53 ;  /* 0x00000010ff3c7819 */ /* 0x000fe40000011635 */
[----:B------:R-:W-:-:S02]  /*6400*/  SHF.R.U32.HI R54, RZ, 0x18, R55 ;  /* 0x00000018ff367819 */ /* 0x000fc40000011637 */
[----:B------:R-:W-:Y:S02]  /*6410*/  LOP3.LUT R53, R55, 0xff, RZ, 0xc0, !PT ;  /* 0x000000ff37357812 */ /* 0x000fe400078ec0ff */
[----:B------:R-:W-:Y:S01]  /*6420*/  SHF.R.U32.HI R58, RZ, 0x10, R55 ;  /* 0x00000010ff3a7819 */ /* 0x000fe20000011637 */
[----:B------:R-:W-:Y:S01]  /*6430*/  IMAD.SHL.U32 R55, R61, 0x100, RZ ;  /* 0x000001003d377824 */ /* 0x000fe200078e00ff */
[----:B------:R-:W-:Y:S01]  /*6440*/  PRMT R52, R52, 0x654, R11 ;  /* 0x0000065434347816 */ /* 0x000fe2000000000b */
[----:B0-----:R-:W-:Y:S01]  /*6450*/  IMAD.MOV.U32 R11, RZ, RZ, R13 ;  /* 0x000000ffff0b7224 */ /* 0x001fe200078e000d */
[----:B------:R-:W-:Y:S01]  /*6460*/  PRMT R54, R54, 0x654, R53 ;  /* 0x0000065436367816 */ /* 0x000fe20000000035 */
[----:B------:R-:W-:Y:S01]  /*6470*/  IMAD.MOV.U32 R53, RZ, RZ, R12 ;  /* 0x000000ffff357224 */ /* 0x000fe200078e000c */
[----:B------:R-:W-:Y:S02]  /*6480*/  LOP3.LUT R13, R52, 0xff00, R55, 0xf8, !PT ;  /* 0x0000ff00340d7812 */ /* 0x000fe400078ef837 */
[----:B------:R-:W-:Y:S01]  /*6490*/  LOP3.LUT R54, R54, 0xff00, R59, 0xf8, !PT ;  /* 0x0000ff0036367812 */ /* 0x000fe200078ef83b */
[----:B------:R-:W-:Y:S01]  /*64a0*/  IMAD.U32 R59, R58, 0x10000, RZ ;  /* 0x000100003a3b7824 */ /* 0x000fe200078e00ff */
[----:B------:R-:W-:-:S02]  /*64b0*/  SHF.L.U32 R52, R60, 0x10, RZ ;  /* 0x000000103c347819 */ /* 0x000fc400000006ff */
[----:B------:R-:W-:Y:S02]  /*64c0*/  F2FP.F16.E4M3.UNPACK_B R55, R106.H1 ;  /* 0x0000006aff37723e */ /* 0x000fe400030006ff */
[----:B------:R-:W-:Y:S02]  /*64d0*/  F2FP.F16.E4M3.UNPACK_B R12, R11 ;  /* 0x0000000bff0c723e */ /* 0x000fe400020006ff */
[----:B------:R-:W-:Y:S01]  /*64e0*/  LOP3.LUT R13, R13, 0xff0000, R52, 0xf8, !PT ;  /* 0x00ff00000d0d7812 */ /* 0x000fe200078ef834 */
[--C-:B------:R-:W-:Y:S01]  /*64f0*/  HADD2.F32 R63, -RZ, R55.reuse.H0_H0 ;  /* 0x20000037ff3f7230 */ /* 0x100fe20000004100 */
[----:B------:R-:W-:Y:S01]  /*6500*/  LOP3.LUT R52, R54, 0xff0000, R59, 0xf8, !PT ;  /* 0x00ff000036347812 */ /* 0x000fe200078ef83b */
[--C-:B------:R-:W-:Y:S01]  /*6510*/  HADD2.F32 R54, -RZ, R12.reuse.H1_H1 ;  /* 0x3000000cff367230 */ /* 0x100fe20000004100 */
[----:B------:R-:W-:Y:S01]  /*6520*/  F2FP.F16.E4M3.UNPACK_B R59, R105.H1 ;  /* 0x00000069ff3b723e */ /* 0x000fe200030006ff */
[----:B------:R-:W-:Y:S01]  /*6530*/  HADD2.F32 R12, -RZ, R12.H0_H0 ;  /* 0x2000000cff0c7230 */ /* 0x000fe20000004100 */
[----:B------:R-:W-:Y:S01]  /*6540*/  F2FP.F16.E4M3.UNPACK_B R11, R11.H1 ;  /* 0x0000000bff0b723e */ /* 0x000fe200030006ff */
[----:B------:R-:W-:-:S02]  /*6550*/  HADD2.F32 R60, -RZ, R55.H1_H1 ;  /* 0x30000037ff3c7230 */ /* 0x000fc40000004100 */
[-C--:B------:R-:W-:Y:S01]  /*6560*/  FMUL.FTZ R65, R54, R63.reuse ;  /* 0x0000003f36417220 */ /* 0x080fe20000410000 */
[----:B------:R-:W-:Y:S02]  /*6570*/  HADD2.F32 R61, -RZ, R59.H0_H0 ;  /* 0x2000003bff3d7230 */ /* 0x000fe40000004100 */
[C---:B------:R-:W-:Y:S01]  /*6580*/  FMUL.FTZ R63, R12.reuse, R63 ;  /* 0x0000003f0c3f7220 */ /* 0x040fe20000410000 */
[--C-:B------:R-:W-:Y:S01]  /*6590*/  HADD2.F32 R55, -RZ, R11.reuse.H1_H1 ;  /* 0x3000000bff377230 */ /* 0x100fe20000004100 */
[----:B------:R-:W-:Y:S01]  /*65a0*/  F2FP.F16.E4M3.UNPACK_B R106, R106 ;  /* 0x0000006aff6a723e */ /* 0x000fe200020006ff */
[----:B------:R-:W-:Y:S02]  /*65b0*/  HADD2.F32 R58, -RZ, R11.H0_H0 ;  /* 0x2000000bff3a7230 */ /* 0x000fe40000004100 */
[-C--:B------:R-:W-:Y:S01]  /*65c0*/  FFMA.FTZ R11, R12, R61.reuse, -R65 ;  /* 0x0000003d0c0b7223 */ /* 0x080fe20000010841 */
[----:B------:R-:W-:Y:S02]  /*65d0*/  HADD2.F32 R59, -RZ, R59.H1_H1 ;  /* 0x3000003bff3b7230 */ /* 0x000fe40000004100 */
[CC--:B------:R-:W-:Y:S01]  /*65e0*/  FMUL.FTZ R65, R55.reuse, R60.reuse ;  /* 0x0000003c37417220 */ /* 0x0c0fe20000410000 */
[----:B------:R-:W-:Y:S01]  /*65f0*/  FFMA.FTZ R12, R54, R61, R63 ;  /* 0x0000003d360c7223 */ /* 0x000fe2000001003f */
[C---:B------:R-:W-:Y:S01]  /*6600*/  FMUL.FTZ R60, R58.reuse, R60 ;  /* 0x0000003c3a3c7220 */ /* 0x040fe20000410000 */
[----:B------:R-:W-:Y:S01]  /*6610*/  F2FP.F16.E4M3.UNPACK_B R54, R53.H1 ;  /* 0x00000035ff36723e */ /* 0x000fe200030006ff */
[----:B------:R-:W-:Y:S01]  /*6620*/  FFMA.FTZ R58, R58, R59, -R65 ;  /* 0x0000003b3a3a7223 */ /* 0x000fe20000010841 */
[----:B------:R-:W-:Y:S01]  /*6630*/  F2FP.F16.E4M3.UNPACK_B R53, R53 ;  /* 0x00000035ff35723e */ /* 0x000fe200020006ff */
[----:B------:R-:W-:Y:S01]  /*6640*/  FFMA.FTZ R65, R55, R59, R60 ;  /* 0x0000003b37417223 */ /* 0x000fe2000001003c */
[----:B------:R-:W-:Y:S01]  /*6650*/  F2FP.F16.E4M3.UNPACK_B R105, R105 ;  /* 0x00000069ff69723e */ /* 0x000fe200020006ff */
[----:B------:R-:W-:-:S02]  /*6660*/  HADD2.F32 R61, -RZ, R106.H1_H1 ;  /* 0x3000006aff3d7230 */ /* 0x000fc40000004100 */
[--C-:B------:R-:W-:Y:S01]  /*6670*/  HADD2.F32 R60, -RZ, R54.reuse.H1_H1 ;  /* 0x30000036ff3c7230 */ /* 0x100fe20000004100 */
[----:B------:R-:W-:Y:S01]  /*6680*/  F2FP.SATFINITE.E4M3.F32.PACK_AB_MERGE_C R58, R65, R58, RZ ;  /* 0x0000003a413a723e */ /* 0x000fe200048070ff */
[----:B------:R-:W-:Y:S02]  /*6690*/  HADD2.F32 R59, -RZ, R54.H0_H0 ;  /* 0x20000036ff3b7230 */ /* 0x000fe40000004100 */
[----:B------:R-:W-:Y:S02]  /*66a0*/  HADD2.F32 R106, -RZ, R106.H0_H0 ;  /* 0x2000006aff6a7230 */ /* 0x000fe40000004100 */
[-C--:B------:R-:W-:Y:S01]  /*66b0*/  FMUL.FTZ R62, R60, R61.reuse ;  /* 0x0000003d3c3e7220 */ /* 0x080fe20000410000 */
[--C-:B------:R-:W-:Y:S02]  /*66c0*/  HADD2.F32 R55, -RZ, R53.reuse.H1_H1 ;  /* 0x30000035ff377230 */ /* 0x100fe40000004100 */
[----:B------:R-:W-:Y:S01]  /*66d0*/  FMUL.FTZ R63, R59, R61 ;  /* 0x0000003d3b3f7220 */ /* 0x000fe20000410000 */
[----:B------:R-:W-:-:S02]  /*66e0*/  HADD2.F32 R54, -RZ, R53.H0_H0 ;  /* 0x20000035ff367230 */ /* 0x000fc40000004100 */
[--C-:B------:R-:W-:Y:S02]  /*66f0*/  HADD2.F32 R53, -RZ, R105.reuse.H1_H1 ;  /* 0x30000069ff357230 */ /* 0x100fe40000004100 */
[-C--:B------:R-:W-:Y:S01]  /*6700*/  FMUL.FTZ R61, R55, R106.reuse ;  /* 0x0000006a373d7220 */ /* 0x080fe20000410000 */
[----:B------:R-:W-:Y:S02]  /*6710*/  HADD2.F32 R105, -RZ, R105.H0_H0 ;  /* 0x20000069ff697230 */ /* 0x000fe40000004100 */
[----:B------:R-:W-:Y:S01]  /*6720*/  FMUL.FTZ R106, R54, R106 ;  /* 0x0000006a366a7220 */ /* 0x000fe20000410000 */
[-C--:B------:R-:W-:Y:S01]  /*6730*/  FFMA.FTZ R62, R59, R53.reuse, -R62 ;  /* 0x000000353b3e7223 */ /* 0x080fe2000001083e */
[----:B------:R-:W-:Y:S01]  /*6740*/  FFMA.FTZ R63, R60, R53, R63 ;  /* 0x000000353c3f7223 */ /* 0x000fe2000001003f */
[----:B------:R-:W-:Y:S01]  /*6750*/  F2FP.F16.E4M3.UNPACK_B R59, R15.H1 ;  /* 0x0000000fff3b723e */ /* 0x000fe200030006ff */
[-C--:B------:R-:W-:Y:S01]  /*6760*/  FFMA.FTZ R53, R54, R105.reuse, -R61 ;  /* 0x0000006936357223 */ /* 0x080fe2000001083d */
[----:B------:R-:W-:Y:S01]  /*6770*/  F2FP.F16.E4M3.UNPACK_B R61, R52.H1 ;  /* 0x00000034ff3d723e */ /* 0x000fe200030006ff */
[----:B------:R-:W-:Y:S01]  /*6780*/  FFMA.FTZ R54, R55, R105, R106 ;  /* 0x0000006937367223 */ /* 0x000fe2000001006a */
[----:B------:R-:W-:Y:S01]  /*6790*/  F2FP.SATFINITE.E4M3.F32.PACK_AB_MERGE_C R55, R63, R62, RZ ;  /* 0x0000003e3f37723e */ /* 0x000fe200048070ff */
[--C-:B------:R-:W-:Y:S01]  /*67a0*/  HADD2.F32 R65, -RZ, R59.reuse.H0_H0 ;  /* 0x2000003bff417230 */ /* 0x100fe20000004100 */
[----:B------:R-:W-:Y:S01]  /*67b0*/  F2FP.F16.E4M3.UNPACK_B R62, R14.H1 ;  /* 0x0000000eff3e723e */ /* 0x000fe200030006ff */
[----:B------:R-:W-:Y:S01]  /*67c0*/  HADD2.F32 R66, -RZ, R59.H1_H1 ;  /* 0x3000003bff427230 */ /* 0x000fe20000004100 */
[-C--:B------:R-:W-:Y:S01]  /*67d0*/  F2FP.F16.E4M3.UNPACK_B R59, R13.reuse.H1 ;  /* 0x0000000dff3b723e */ /* 0x080fe200030006ff */
[----:B------:R-:W-:Y:S01]  /*67e0*/  HADD2.F32 R67, -RZ, R61.H1_H1 ;  /* 0x3000003dff437230 */ /* 0x000fe20000004100 */
[----:B------:R-:W-:Y:S01]  /*67f0*/  F2FP.F16.E4M3.UNPACK_B R60, R52 ;  /* 0x00000034ff3c723e */ /* 0x000fe200020006ff */
[----:B------:R-:W-:Y:S01]  /*6800*/  HADD2.F32 R64, -RZ, R62.H1_H1 ;  /* 0x3000003eff407230 */ /* 0x000fe20000004100 */
[----:B------:R-:W-:Y:S01]  /*6810*/  F2FP.F16.E4M3.UNPACK_B R52, R13 ;  /* 0x0000000dff34723e */ /* 0x000fe200020006ff */
[----:B------:R-:W-:-:S02]  /*6820*/  HADD2.F32 R68, -RZ, R59.H1_H1 ;  /* 0x3000003bff447230 */ /* 0x000fc40000004100 */
[-C--:B------:R-:W-:Y:S01]  /*6830*/  FMUL.FTZ R70, R66, R67.reuse ;  /* 0x0000004342467220 */ /* 0x080fe20000410000 */
[----:B------:R-:W-:Y:S02]  /*6840*/  HADD2.F32 R69, -RZ, R60.H1_H1 ;  /* 0x3000003cff457230 */ /* 0x000fe40000004100 */
[C---:B------:R-:W-:Y:S01]  /*6850*/  FMUL.FTZ R71, R65.reuse, R67 ;  /* 0x0000004341477220 */ /* 0x040fe20000410000 */
[----:B------:R-:W-:Y:S02]  /*6860*/  HADD2.F32 R63, -RZ, R62.H0_H0 ;  /* 0x2000003eff3f7230 */ /* 0x000fe40000004100 */
[----:B------:R-:W-:Y:S01]  /*6870*/  FFMA.FTZ R13, R65, R68, -R70 ;  /* 0x00000044410d7223 */ /* 0x000fe20000010846 */
[----:B------:R-:W-:Y:S02]  /*6880*/  HADD2.F32 R67, -RZ, R52.H1_H1 ;  /* 0x30000034ff437230 */ /* 0x000fe40000004100 */
[----:B------:R-:W-:Y:S01]  /*6890*/  FMUL.FTZ R70, R64, R69 ;  /* 0x0000004540467220 */ /* 0x000fe20000410000 */
[----:B------:R-:W-:Y:S01]  /*68a0*/  F2FP.F16.E4M3.UNPACK_B R65, R15 ;  /* 0x0000000fff41723e */ /* 0x000fe200020006ff */
[C---:B------:R-:W-:Y:S01]  /*68b0*/  FMUL.FTZ R69, R63.reuse, R69 ;  /* 0x000000453f457220 */ /* 0x040fe20000410000 */
[----:B------:R-:W-:Y:S01]  /*68c0*/  F2FP.F16.E4M3.UNPACK_B R14, R14 ;  /* 0x0000000eff0e723e */ /* 0x000fe200020006ff */
[----:B------:R-:W-:Y:S01]  /*68d0*/  FFMA.FTZ R62, R66, R68, R71 ;  /* 0x00000044423e7223 */ /* 0x000fe20000010047 */
[----:B------:R-:W-:Y:S01]  /*68e0*/  FFMA.FTZ R15, R63, R67, -R70 ;  /* 0x000000433f0f7223 */ /* 0x000fe20000010846 */
[----:B------:R-:W-:-:S02]  /*68f0*/  HADD2.F32 R63, -RZ, R65.H0_H0 ;  /* 0x20000041ff3f7230 */ /* 0x000fc40000004100 */
[----:B------:R-:W-:Y:S01]  /*6900*/  FFMA.FTZ R68, R64, R67, R69 ;  /* 0x0000004340447223 */ /* 0x000fe20000010045 */
[----:B------:R-:W-:Y:S01]  /*6910*/  HADD2.F32 R66, -RZ, R61.H0_H0 ;  /* 0x2000003dff427230 */ /* 0x000fe20000004100 */
[----:B------:R-:W-:Y:S01]  /*6920*/  F2FP.SATFINITE.E4M3.F32.PACK_AB_MERGE_C R62, R62, R13, RZ ;  /* 0x0000000d3e3e723e */ /* 0x000fe200048070ff */
[----:B------:R-:W-:Y:S01]  /*6930*/  HADD2.F32 R65, -RZ, R65.H1_H1 ;  /* 0x30000041ff417230 */ /* 0x000fe20000004100 */
[----:B------:R-:W-:Y:S01]  /*6940*/  F2FP.SATFINITE.E4M3.F32.PACK_AB_MERGE_C R13, R12, R11, R58 ;  /* 0x0000000b0c0d723e */ /* 0x000fe2000480703a */
[--C-:B------:R-:W-:Y:S02]  /*6950*/  HADD2.F32 R61, -RZ, R14.reuse.H0_H0 ;  /* 0x2000000eff3d7230 */ /* 0x100fe40000004100 */
[-C--:B------:R-:W-:Y:S01]  /*6960*/  FMUL.FTZ R72, R63, R66.reuse ;  /* 0x000000423f487220 */ /* 0x080fe20000410000 */
[----:B------:R-:W-:Y:S02]  /*6970*/  HADD2.F32 R14, -RZ, R14.H1_H1 ;  /* 0x3000000eff0e7230 */ /* 0x000fe40000004100 */
[----:B------:R-:W-:Y:S01]  /*6980*/  FMUL.FTZ R70, R65, R66 ;  /* 0x0000004241467220 */ /* 0x000fe20000410000 */
[----:B------:R-:W-:Y:S01]  /*6990*/  HADD2.F32 R64, -RZ, R60.H0_H0 ;  /* 0x2000003cff407230 */ /* 0x000fe20000004100 */
[----:B------:R-:W-:Y:S01]  /*69a0*/  F2FP.SATFINITE.E4M3.F32.PACK_AB_MERGE_C R15, R68, R15, RZ ;  /* 0x0000000f440f723e */ /* 0x000fe200048070ff */
[----:B------:R-:W-:Y:S01]  /*69b0*/  HADD2.F32 R60, -RZ, R59.H0_H0 ;  /* 0x2000003bff3c7230 */ /* 0x000fe20000004100 */
[----:B------:R-:W-:Y:S01]  /*69c0*/  F2FP.SATFINITE.E4M3.F32.PACK_AB_MERGE_C R12, R54, R53, R55 ;  /* 0x00000035360c723e */ /* 0x000fe20004807037 */
[----:B------:R-:W-:-:S02]  /*69d0*/  HADD2.F32 R52, -RZ, R52.H0_H0 ;  /* 0x20000034ff347230 */ /* 0x000fc40000004100 */
[CC--:B------:R-:W-:Y:S01]  /*69e0*/  FMUL.FTZ R66, R14.reuse, R64.reuse ;  /* 0x000000400e427220 */ /* 0x0c0fe20000410000 */
[----:B------:R-:W-:Y:S01]  /*69f0*/  FMUL.FTZ R59, R61, R64 ;  /* 0x000000403d3b7220 */ /* 0x000fe20000410000 */
[-C--:B------:R-:W-:Y:S01]  /*6a00*/  FFMA.FTZ R70, R63, R60.reuse, -R70 ;  /* 0x0000003c3f467223 */ /* 0x080fe20000010846 */
[----:B------:R-:W-:Y:S01]  /*6a10*/  FFMA.FTZ R65, R65, R60, R72 ;  /* 0x0000003c41417223 */ /* 0x000fe20000010048 */
[-C--:B------:R-:W-:Y:S01]  /*6a20*/  FFMA.FTZ R66, R61, R52.reuse, -R66 ;  /* 0x000000343d427223 */ /* 0x080fe20000010842 */
[----:B------:R-:W-:-:S05]  /*6a30*/  FFMA.FTZ R59, R14, R52, R59 ;  /* 0x000000340e3b7223 */ /* 0x000fca000001003b */
[----:B------:R-:W-:Y:S02]  /*6a40*/  F2FP.SATFINITE.E4M3.F32.PACK_AB_MERGE_C R14, R59, R66, R15 ;  /* 0x000000423b0e723e */ /* 0x000fe4000480700f */
[----:B------:R-:W-:-:S07]  /*6a50*/  F2FP.SATFINITE.E4M3.F32.PACK_AB_MERGE_C R15, R65, R70, R62 ;  /* 0x00000046410f723e */ /* 0x000fce000480703e */
.L_x_534:
[----:B------:R-:W-:Y:S05]  /*6a60*/  BSYNC B2 ;  /* 0x0000000000027941 */ /* 0x000fea0003800000 */
.L_x_533:
[----:B0-----:R0:W-:Y:S02]  /*6a70*/  ST.E.128 desc[UR36][R56.64], R12 ;  /* 0x0000000c38007985 */ /* 0x0011e4000c101d24 */
.L_x_528:
[----:B------:R-:W-:Y:S05]  /*6a80*/  BSYNC B1 ;  /* 0x0000000000017941 */ /* 0x000fea0003800000 */
.L_x_527:
[----:B------:R-:W-:-:S03]  /*6a90*/  UMOV UR4, 0xffffffff ;  /* 0xffffffff00047882 */ /* 0x000fc60000000000 */
[----:B------:R-:W-:Y:S05]  /*6aa0*/  BRA.DIV UR4, `(.L_x_535) ;  /* 0x0000024a04b07947 */ /* 0x000fea000b800000 */
[----:B0-2---:R-:W0:Y:S04]  /*6ab0*/  SHFL.IDX PT, R102, R102, 0x3, 0x181f ;  /* 0x00781f0066667f89 */ /* 0x005e2800000e0000 */
[----:B----4-:R-:W2:Y:S02]  /*6ac0*/  SHFL.IDX PT, R101, R101, 0x3, 0x181f ;  /* 0x00781f0065657f89 */ /* 0x010ea400000e0000 */
.L_x_847:
[----:B------:R-:W-:Y:S05]  /*6ad0*/  @P4 BRA `(.L_x_536) ;  /* 0x0000005c006c4947 */ /* 0x000fea0003800000 */
[----:B------:R-:W-:Y:S04]  /*6ae0*/  BSSY B1, `(.L_x_537) ;  /* 0x0000076000017945 */ /* 0x000fe80003800000 */
[----:B------:R-:W-:Y:S05]  /*6af0*/  @P1 BRA `(.L_x_538) ;  /* 0x0000000400d01947 */ /* 0x000fea0003800000 */
[----:B------:R4:W1:Y:S01]  /*6b00*/  LDS.128 R12, [R90+0x2b400] ;  /* 0x02b400005a0c7984 */ /* 0x0008620000000c00 */
[----:B--2---:R-:W-:Y:S01]  /*6b10*/  IADD3 R52, P2, R16, R101, RZ ;  /* 0x0000006510347210 */ /* 0x004fe20007f5e0ff */
[----:B------:R-:W-:Y:S04]  /*6b20*/  BSSY B2, `(.L_x_539) ;  /* 0x0000070000027945 */ /* 0x000fe80003800000 */
[----:B0-----:R-:W-:Y:S01]  /*6b30*/  IMAD.X R53, R102, 0x1, R17, P2 ;  /* 0x0000000166357824 */ /* 0x001fe200010e0611 */
[----:B------:R-:W-:-:S13]  /*6b40*/  ISETP.GE.AND P2, PT, R22, R103, PT ;  /* 0x000000671600720c */ /* 0x000fda0003f46270 */
[----:B----4-:R-:W-:Y:S05]  /*6b50*/  @P2 BRA `(.L_x_540) ;  /* 0x0000000400b02947 */ /* 0x010fea0003800000 */
        /* <DEDUP_REMOVED lines=10> */
[----:B------:R-:W-:Y:S02]  /*6c00*/  PRMT R48, R48, 0x654, R11 ;  /* 0x0000065430307816 */ /* 0x000fe4000000000b */
[----:B------:R-:W-:Y:S01]  /*6c10*/  PRMT R50, R50, 0x654, R49 ;  /* 0x0000065432327816 */ /* 0x000fe20000000031 */
[----:B-1----:R-:W-:Y:S01]  /*6c20*/  IMAD.MOV.U32 R49, RZ, RZ, R12 ;  /* 0x000000ffff317224 */ /* 0x002fe200078e000c */
[----:B------:R-:W-:Y:S02]  /*6c30*/  MOV R11, R13 ;  /* 0x0000000d000b7202 */ /* 0x000fe40000000f00 */
[----:B------:R-:W-:Y:S01]  /*6c40*/  LOP3.LUT R13, R48, 0xff00, R51, 0xf8, !PT ;  /* 0x0000ff00300d7812 */ /* 0x000fe200078ef833 */
[----:B------:R-:W-:Y:S01]  /*6c50*/  IMAD.U32 R48, R56, 0x10000, RZ ;  /* 0x0001000038307824 */ /* 0x000fe200078e00ff */
[----:B------:R-:W-:Y:S01]  /*6c60*/  LOP3.LUT R50, R50, 0xff00, R55, 0xf8, !PT ;  /* 0x0000ff0032327812 */ /* 0x000fe200078ef837 */
[----:B------:R-:W-:Y:S01]  /*6c70*/  IMAD.U32 R55, R54, 0x10000, RZ ;  /* 0x0001000036377824 */ /* 0x000fe200078e00ff */
[----:B------:R-:W-:-:S02]  /*6c80*/  F2FP.F16.E4M3.UNPACK_B R51, R79.H1 ;  /* 0x0000004fff33723e */ /* 0x000fc400030006ff */
[-C--:B------:R-:W-:Y:S02]  /*6c90*/  F2FP.F16.E4M3.UNPACK_B R12, R11.reuse ;  /* 0x0000000bff0c723e */ /* 0x080fe400020006ff */
[----:B------:R-:W-:Y:S01]  /*6ca0*/  LOP3.LUT R13, R13, 0xff0000, R48, 0xf8, !PT ;  /* 0x00ff00000d0d7812 */ /* 0x000fe200078ef830 */
[--C-:B------:R-:W-:Y:S01]  /*6cb0*/  HADD2.F32 R59, -RZ, R51.reuse.H0_H0 ;  /* 0x20000033ff3b7230 */ /* 0x100fe20000004100 */
[----:B------:R-:W-:Y:S01]  /*6cc0*/  LOP3.LUT R48, R50, 0xff0000, R55, 0xf8, !PT ;  /* 0x00ff000032307812 */ /* 0x000fe200078ef837 */
[--C-:B------:R-:W-:Y:S01]  /*6cd0*/  HADD2.F32 R50, -RZ, R12.reuse.H1_H1 ;  /* 0x3000000cff327230 */ /* 0x100fe20000004100 */
[----:B------:R-:W-:Y:S01]  /*6ce0*/  F2FP.F16.E4M3.UNPACK_B R55, R78.H1 ;  /* 0x0000004eff37723e */ /* 0x000fe200030006ff */
[----:B------:R-:W-:Y:S01]  /*6cf0*/  HADD2.F32 R12, -RZ, R12.H0_H0 ;  /* 0x2000000cff0c7230 */ /* 0x000fe20000004100 */
[----:B------:R-:W-:Y:S01]  /*6d00*/  F2FP.F16.E4M3.UNPACK_B R11, R11.H1 ;  /* 0x0000000bff0b723e */ /* 0x000fe200030006ff */
[----:B------:R-:W-:Y:S02]  /*6d10*/  HADD2.F32 R56, -RZ, R51.H1_H1 ;  /* 0x30000033ff387230 */ /* 0x000fe40000004100 */
[----:B------:R-:W-:Y:S01]  /*6d20*/  FMUL.FTZ R61, R50, R59 ;  /* 0x0000003b323d7220 */ /* 0x000fe20000410000 */
[----:B------:R-:W-:-:S02]  /*6d30*/  HADD2.F32 R57, -RZ, R55.H0_H0 ;  /* 0x20000037ff397230 */ /* 0x000fc40000004100 */
[C---:B------:R-:W-:Y:S01]  /*6d40*/  FMUL.FTZ R59, R12.reuse, R59 ;  /* 0x0000003b0c3b7220 */ /* 0x040fe20000410000 */
[--C-:B------:R-:W-:Y:S01]  /*6d50*/  HADD2.F32 R54, -RZ, R11.reuse.H1_H1 ;  /* 0x3000000bff367230 */ /* 0x100fe20000004100 */
[----:B------:R-:W-:Y:S01]  /*6d60*/  F2FP.F16.E4M3.UNPACK_B R79, R79 ;  /* 0x0000004fff4f723e */ /* 0x000fe200020006ff */
[----:B------:R-:W-:Y:S02]  /*6d70*/  HADD2.F32 R51, -RZ, R11.H0_H0 ;  /* 0x2000000bff337230 */ /* 0x000fe40000004100 */
[-C--:B------:R-:W-:Y:S01]  /*6d80*/  FFMA.FTZ R11, R12, R57.reuse, -R61 ;  /* 0x000000390c0b7223 */ /* 0x080fe2000001083d */
[----:B------:R-:W-:Y:S02]  /*6d90*/  HADD2.F32 R55, -RZ, R55.H1_H1 ;  /* 0x30000037ff377230 */ /* 0x000fe40000004100 */
[----:B------:R-:W-:Y:S01]  /*6da0*/  FFMA.FTZ R12, R50, R57, R59 ;  /* 0x00000039320c7223 */ /* 0x000fe2000001003b */
[CC--:B------:R-:W-:Y:S01]  /*6db0*/  FMUL.FTZ R58, R54.reuse, R56.reuse ;  /* 0x00000038363a7220 */ /* 0x0c0fe20000410000 */
[C---:B------:R-:W-:Y:S01]  /*6dc0*/  FMUL.FTZ R61, R51.reuse, R56 ;  /* 0x00000038333d7220 */ /* 0x040fe20000410000 */
[-C--:B------:R-:W-:Y:S01]  /*6dd0*/  F2FP.F16.E4M3.UNPACK_B R50, R49.reuse.H1 ;  /* 0x00000031ff32723e */ /* 0x080fe200030006ff */
[----:B------:R-:W-:Y:S01]  /*6de0*/  HADD2.F32 R56, -RZ, R79.H1_H1 ;  /* 0x3000004fff387230 */ /* 0x000fe20000004100 */
[----:B------:R-:W-:Y:S01]  /*6df0*/  F2FP.F16.E4M3.UNPACK_B R49, R49 ;  /* 0x00000031ff31723e */ /* 0x000fe200020006ff */
[-C--:B------:R-:W-:Y:S01]  /*6e00*/  FFMA.FTZ R60, R51, R55.reuse, -R58 ;  /* 0x00000037333c7223 */ /* 0x080fe2000001083a */
[----:B------:R-:W-:Y:S01]  /*6e10*/  FFMA.FTZ R61, R54, R55, R61 ;  /* 0x00000037363d7223 */ /* 0x000fe2000001003d */
[----:B------:R-:W-:Y:S01]  /*6e20*/  F2FP.F16.E4M3.UNPACK_B R78, R78 ;  /* 0x0000004eff4e723e */ /* 0x000fe200020006ff */
[--C-:B------:R-:W-:Y:S01]  /*6e30*/  HADD2.F32 R54, -RZ, R50.reuse.H0_H0 ;  /* 0x20000032ff367230 */ /* 0x100fe20000004100 */
[----:B------:R-:W-:Y:S01]  /*6e40*/  F2FP.F16.E4M3.UNPACK_B R62, R48.H1 ;  /* 0x00000030ff3e723e */ /* 0x000fe200030006ff */
[----:B------:R-:W-:-:S02]  /*6e50*/  HADD2.F32 R55, -RZ, R50.H1_H1 ;  /* 0x30000032ff377230 */ /* 0x000fc40000004100 */
[----:B------:R-:W-:Y:S02]  /*6e60*/  HADD2.F32 R79, -RZ, R79.H0_H0 ;  /* 0x2000004fff4f7230 */ /* 0x000fe40000004100 */
[-C--:B------:R-:W-:Y:S01]  /*6e70*/  FMUL.FTZ R58, R54, R56.reuse ;  /* 0x00000038363a7220 */ /* 0x080fe20000410000 */
[--C-:B------:R-:W-:Y:S02]  /*6e80*/  HADD2.F32 R51, -RZ, R49.reuse.H1_H1 ;  /* 0x30000031ff337230 */ /* 0x100fe40000004100 */
[----:B------:R-:W-:Y:S01]  /*6e90*/  FMUL.FTZ R59, R55, R56 ;  /* 0x00000038373b7220 */ /* 0x000fe20000410000 */
[----:B------:R-:W-:Y:S02]  /*6ea0*/  HADD2.F32 R50, -RZ, R49.H0_H0 ;  /* 0x20000031ff327230 */ /* 0x000fe40000004100 */
[--C-:B------:R-:W-:Y:S02]  /*6eb0*/  HADD2.F32 R49, -RZ, R78.reuse.H1_H1 ;  /* 0x3000004eff317230 */ /* 0x100fe40000004100 */
[----:B------:R-:W-:Y:S01]  /*6ec0*/  FMUL.FTZ R57, R51, R79 ;  /* 0x0000004f33397220 */ /* 0x000fe20000410000 */
[----:B------:R-:W-:-:S02]  /*6ed0*/  HADD2.F32 R78, -RZ, R78.H0_H0 ;  /* 0x2000004eff4e7230 */ /* 0x000fc40000004100 */
[----:B------:R-:W-:Y:S01]  /*6ee0*/  FMUL.FTZ R56, R50, R79 ;  /* 0x0000004f32387220 */ /* 0x000fe20000410000 */
[--C-:B------:R-:W-:Y:S02]  /*6ef0*/  HADD2.F32 R64, -RZ, R62.reuse.H1_H1 ;  /* 0x3000003eff407230 */ /* 0x100fe40000004100 */
[-C--:B------:R-:W-:Y:S01]  /*6f00*/  FFMA.FTZ R54, R54, R49.reuse, -R59 ;  /* 0x0000003136367223 */ /* 0x080fe2000001083b */
[----:B------:R-:W-:Y:S01]  /*6f10*/  FFMA.FTZ R55, R55, R49, R58 ;  /* 0x0000003137377223 */ /* 0x000fe2000001003a */
[-C--:B------:R-:W-:Y:S01]  /*6f20*/  FFMA.FTZ R49, R50, R78.reuse, -R57 ;  /* 0x0000004e32317223 */ /* 0x080fe20000010839 */
[----:B------:R-:W-:Y:S01]  /*6f30*/  FFMA.FTZ R50, R51, R78, R56 ;  /* 0x0000004e33327223 */ /* 0x000fe20000010038 */
[----:B------:R-:W-:Y:S01]  /*6f40*/  F2FP.F16.E4M3.UNPACK_B R56, R15.H1 ;  /* 0x0000000fff38723e */ /* 0x000fe200030006ff */
[----:B------:R-:W-:Y:S01]  /*6f50*/  HADD2.F32 R62, -RZ, R62.H0_H0 ;  /* 0x2000003eff3e7230 */ /* 0x000fe20000004100 */
[----:B------:R-:W-:Y:S02]  /*6f60*/  F2FP.SATFINITE.E4M3.F32.PACK_AB_MERGE_C R51, R61, R60, RZ ;  /* 0x0000003c3d33723e */ /* 0x000fe400048070ff */
[----:B------:R-:W-:Y:S01]  /*6f70*/  F2FP.SATFINITE.E4M3.F32.PACK_AB_MERGE_C R54, R55, R54, RZ ;  /* 0x000000363736723e */ /* 0x000fe200048070ff */
[--C-:B------:R-:W-:Y:S01]  /*6f80*/  HADD2.F32 R57, -RZ, R56.reuse.H0_H0 ;  /* 0x20000038ff397230 */ /* 0x100fe20000004100 */
[----:B------:R-:W-:Y:S01]  /*6f90*/  F2FP.F16.E4M3.UNPACK_B R59, R13.H1 ;  /* 0x0000000dff3b723e */ /* 0x000fe200030006ff */
[----:B------:R-:W-:Y:S01]  /*6fa0*/  HADD2.F32 R56, -RZ, R56.H1_H1 ;  /* 0x30000038ff387230 */ /* 0x000fe20000004100 */
[----:B------:R-:W-:-:S02]  /*6fb0*/  F2FP.F16.E4M3.UNPACK_B R55, R14.H1 ;  /* 0x0000000eff37723e */ /* 0x000fc400030006ff */
[----:B------:R-:W-:Y:S01]  /*6fc0*/  F2FP.F16.E4M3.UNPACK_B R61, R48 ;  /* 0x00000030ff3d723e */ /* 0x000fe200020006ff */
[----:B------:R-:W-:Y:S01]  /*6fd0*/  HADD2.F32 R60, -RZ, R59.H1_H1 ;  /* 0x3000003bff3c7230 */ /* 0x000fe20000004100 */
[----:B------:R-:W-:Y:S01]  /*6fe0*/  F2FP.F16.E4M3.UNPACK_B R58, R13 ;  /* 0x0000000dff3a723e */ /* 0x000fe200020006ff */
[----:B------:R-:W-:Y:S02]  /*6ff0*/  HADD2.F32 R48, -RZ, R55.H1_H1 ;  /* 0x30000037ff307230 */ /* 0x000fe40000004100 */
[-C--:B------:R-:W-:Y:S01]  /*7000*/  FMUL.FTZ R66, R56, R64.reuse ;  /* 0x0000004038427220 */ /* 0x080fe20000410000 */
[----:B------:R-:W-:Y:S02]  /*7010*/  HADD2.F32 R63, -RZ, R61.H1_H1 ;  /* 0x3000003dff3f7230 */ /* 0x000fe40000004100 */
[C---:B------:R-:W-:Y:S01]  /*7020*/  FMUL.FTZ R65, R57.reuse, R64 ;  /* 0x0000004039417220 */ /* 0x040fe20000410000 */
[----:B------:R-:W-:Y:S02]  /*7030*/  HADD2.F32 R55, -RZ, R55.H0_H0 ;  /* 0x20000037ff377230 */ /* 0x000fe40000004100 */
[----:B------:R-:W-:Y:S01]  /*7040*/  FFMA.FTZ R13, R57, R60, -R66 ;  /* 0x0000003c390d7223 */ /* 0x000fe20000010842 */
[----:B------:R-:W-:-:S02]  /*7050*/  HADD2.F32 R57, -RZ, R58.H1_H1 ;  /* 0x3000003aff397230 */ /* 0x000fc40000004100 */
[C---:B------:R-:W-:Y:S01]  /*7060*/  FMUL.FTZ R64, R48.reuse, R63 ;  /* 0x0000003f30407220 */ /* 0x040fe20000410000 */
[----:B------:R-:W-:Y:S01]  /*7070*/  F2FP.F16.E4M3.UNPACK_B R15, R15 ;  /* 0x0000000fff0f723e */ /* 0x000fe200020006ff */
[C---:B------:R-:W-:Y:S01]  /*7080*/  FMUL.FTZ R63, R55.reuse, R63 ;  /* 0x0000003f373f7220 */ /* 0x040fe20000410000 */
[----:B------:R-:W-:Y:S01]  /*7090*/  F2FP.F16.E4M3.UNPACK_B R14, R14 ;  /* 0x0000000eff0e723e */ /* 0x000fe200020006ff */
[-C--:B------:R-:W-:Y:S01]  /*70a0*/  FFMA.FTZ R64, R55, R57.reuse, -R64 ;  /* 0x0000003937407223 */ /* 0x080fe20000010840 */
[----:B------:R-:W-:Y:S02]  /*70b0*/  HADD2.F32 R61, -RZ, R61.H0_H0 ;  /* 0x2000003dff3d7230 */ /* 0x000fe40000004100 */
[----:B------:R-:W-:Y:S01]  /*70c0*/  FFMA.FTZ R63, R48, R57, R63 ;  /* 0x00000039303f7223 */ /* 0x000fe2000001003f */
[--C-:B------:R-:W-:Y:S02]  /*70d0*/  HADD2.F32 R48, -RZ, R15.reuse.H0_H0 ;  /* 0x2000000fff307230 */ /* 0x100fe40000004100 */
[----:B------:R-:W-:Y:S01]  /*70e0*/  FFMA.FTZ R60, R56, R60, R65 ;  /* 0x0000003c383c7223 */ /* 0x000fe20000010041 */
[----:B------:R-:W-:-:S02]  /*70f0*/  HADD2.F32 R55, -RZ, R15.H1_H1 ;  /* 0x3000000fff377230 */ /* 0x000fc40000004100 */
[--C-:B------:R-:W-:Y:S01]  /*7100*/  HADD2.F32 R15, -RZ, R14.reuse.H0_H0 ;  /* 0x2000000eff0f7230 */ /* 0x100fe20000004100 */
[----:B------:R-:W-:Y:S01]  /*7110*/  F2FP.SATFINITE.E4M3.F32.PACK_AB_MERGE_C R63, R63, R64, RZ ;  /* 0x000000403f3f723e */ /* 0x000fe200048070ff */
[----:B------:R-:W-:Y:S02]  /*7120*/  HADD2.F32 R14, -RZ, R14.H1_H1 ;  /* 0x3000000eff0e7230 */ /* 0x000fe40000004100 */
[-C--:B------:R-:W-:Y:S01]  /*7130*/  FMUL.FTZ R57, R55, R62.reuse ;  /* 0x0000003e37397220 */ /* 0x080fe20000410000 */
[----:B------:R-:W-:Y:S02]  /*7140*/  HADD2.F32 R59, -RZ, R59.H0_H0 ;  /* 0x2000003bff3b7230 */ /* 0x000fe40000004100 */
[----:B------:R-:W-:Y:S01]  /*7150*/  FMUL.FTZ R62, R48, R62 ;  /* 0x0000003e303e7220 */ /* 0x000fe20000410000 */
[----:B------:R-:W-:Y:S02]  /*7160*/  HADD2.F32 R58, -RZ, R58.H0_H0 ;  /* 0x2000003aff3a7230 */ /* 0x000fe40000004100 */
[-C--:B------:R-:W-:Y:S01]  /*7170*/  FMUL.FTZ R56, R14, R61.reuse ;  /* 0x0000003d0e387220 */ /* 0x080fe20000410000 */
[----:B------:R-:W-:Y:S01]  /*7180*/  FMUL.FTZ R61, R15, R61 ;  /* 0x0000003d0f3d7220 */ /* 0x000fe20000410000 */
[-C--:B------:R-:W-:Y:S01]  /*7190*/  FFMA.FTZ R57, R48, R59.reuse, -R57 ;  /* 0x0000003b30397223 */ /* 0x080fe20000010839 */
[----:B------:R-:W-:Y:S01]  /*71a0*/  FFMA.FTZ R62, R55, R59, R62 ;  /* 0x0000003b373e7223 */ /* 0x000fe2000001003e */
[-C--:B------:R-:W-:Y:S01]  /*71b0*/  FFMA.FTZ R56, R15, R58.reuse, -R56 ;  /* 0x0000003a0f387223 */ /* 0x080fe20000010838 */
[----:B------:R-:W-:Y:S01]  /*71c0*/  FFMA.FTZ R61, R14, R58, R61 ;  /* 0x0000003a0e3d7223 */ /* 0x000fe2000001003d */
[----:B------:R-:W-:-:S02]  /*71d0*/  F2FP.SATFINITE.E4M3.F32.PACK_AB_MERGE_C R60, R60, R13, RZ ;  /* 0x0000000d3c3c723e */ /* 0x000fc400048070ff */
[----:B------:R-:W-:Y:S02]  /*71e0*/  F2FP.SATFINITE.E4M3.F32.PACK_AB_MERGE_C R13, R12, R11, R51 ;  /* 0x0000000b0c0d723e */ /* 0x000fe40004807033 */
[----:B------:R-:W-:Y:S02]  /*71f0*/  F2FP.SATFINITE.E4M3.F32.PACK_AB_MERGE_C R12, R50, R49, R54 ;  /* 0x00000031320c723e */ /* 0x000fe40004807036 */
[----:B------:R-:W-:Y:S02]  /*7200*/  F2FP.SATFINITE.E4M3.F32.PACK_AB_MERGE_C R14, R61, R56, R63 ;  /* 0x000000383d0e723e */ /* 0x000fe4000480703f */
[----:B------:R-:W-:-:S07]  /*7210*/  F2FP.SATFINITE.E4M3.F32.PACK_AB_MERGE_C R15, R62, R57, R60 ;  /* 0x000000393e0f723e */ /* 0x000fce000480703c */
.L_x_540:
[----:B------:R-:W-:Y:S05]  /*7220*/  BSYNC B2 ;  /* 0x0000000000027941 */ /* 0x000fea0003800000 */
.L_x_539:
[----:B-1----:R4:W-:Y:S02]  /*7230*/  ST.E.128 desc[UR36][R52.64], R12 ;  /* 0x0000000c34007985 */ /* 0x0029e4000c101d24 */
.L_x_538:
[----:B------:R-:W-:Y:S05]  /*7240*/  BSYNC B1 ;  /* 0x0000000000017941 */ /* 0x000fea0003800000 */
.L_x_537:
[----:B------:R-:W-:-:S13]  /*7250*/  LOP3.LUT P2, RZ, R125, 0x2, RZ, 0xc0, !PT ;  /* 0x000000027dff7812 */ /* 0x000fda000784c0ff */
[----:B------:R-:W-:Y:S05]  /*7260*/  @P2 BRA `(.L_x_536) ;  /* 0x0000005400882947 */ /* 0x000fea0003800000 */
[----:B----4-:R4:W1:Y:S01]  /*7270*/  LDS.128 R12, [R90+0x2f400] ;  /* 0x02f400005a0c7984 */ /* 0x0108620000000c00 */
[----:B--2---:R-:W-:Y:S01]  /*7280*/  IADD3 R48, P2, R18, R101, RZ ;  /* 0x0000006512307210 */ /* 0x004fe20007f5e0ff */
[----:B------:R-:W-:Y:S04]  /*7290*/  BSSY B1, `(.L_x_541) ;  /* 0x000006e000017945 */ /* 0x000fe80003800000 */
[----:B0-----:R-:W-:Y:S01]  /*72a0*/  IMAD.X R49, R102, 0x1, R217, P2 ;  /* 0x0000000166317824 */ /* 0x001fe200010e06d9 */
[----:B------:R-:W-:-:S13]  /*72b0*/  ISETP.GE.AND P2, PT, R218, R103, PT ;  /* 0x00000067da00720c */ /* 0x000fda0003f46270 */
[----:B----4-:R-:W-:Y:S05]  /*72c0*/  @P2 BRA `(.L_x_542) ;  /* 0x0000000400a82947 */ /* 0x010fea0003800000 */
[----:B------:R-:W-:Y:S02]  /*72d0*/  SHF.R.U32.HI R46, RZ, 0x8, R47 ;  /* 0x00000008ff2e7819 */ /* 0x000fe4000001162f */
[----:B------:R-:W-:Y:S02]  /*72e0*/  LOP3.LUT R11, R45, 0xff, RZ, 0xc0, !PT ;  /* 0x000000ff2d0b7812 */ /* 0x000fe400078ec0ff */
[--C-:B------:R-:W-:Y:S01]  /*72f0*/  SHF.R.U32.HI R44, RZ, 0x18, R45.reuse ;  /* 0x00000018ff2c7819 */ /* 0x100fe2000001162d */
[----:B------:R-:W-:Y:S01]  /*7300*/  IMAD.SHL.U32 R46, R46, 0x100, RZ ;  /* 0x000001002e2e7824 */ /* 0x000fe200078e00ff */
[--C-:B------:R-:W-:Y:S02]  /*7310*/  SHF.R.U32.HI R52, RZ, 0x8, R45.reuse ;  /* 0x00000008ff347819 */ /* 0x100fe4000001162d */
[----:B------:R-:W-:Y:S01]  /*7320*/  SHF.R.U32.HI R53, RZ, 0x10, R45 ;  /* 0x00000010ff357819 */ /* 0x000fe2000001162d */
[----:B-1----:R-:W-:Y:S01]  /*7330*/  IMAD.MOV.U32 R45, RZ, RZ, R12 ;  /* 0x000000ffff2d7224 */ /* 0x002fe200078e000c */
[----:B------:R-:W-:-:S02]  /*7340*/  SHF.R.U32.HI R50, RZ, 0x10, R47 ;  /* 0x00000010ff327819 */ /* 0x000fc4000001162f */
[----:B------:R-:W-:Y:S02]  /*7350*/  LOP3.LUT R51, R47, 0xff0000ff, RZ, 0xc0, !PT ;  /* 0xff0000ff2f337812 */ /* 0x000fe400078ec0ff */
[----:B------:R-:W-:Y:S01]  /*7360*/  PRMT R47, R44, 0x654, R11 ;  /* 0x000006542c2f7816 */ /* 0x000fe2000000000b */
[----:B------:R-:W-:Y:S01]  /*7370*/  IMAD.MOV.U32 R11, RZ, RZ, R13 ;  /* 0x000000ffff0b7224 */ /* 0x000fe200078e000d */
[----:B------:R-:W-:Y:S01]  /*7380*/  SHF.L.U32 R44, R52, 0x8, RZ ;  /* 0x00000008342c7819 */ /* 0x000fe200000006ff */
[----:B------:R-:W-:Y:S01]  /*7390*/  IMAD.U32 R13, R53, 0x10000, RZ ;  /* 0x00010000350d7824 */ /* 0x000fe200078e00ff */
[----:B------:R-:W-:Y:S02]  /*73a0*/  LOP3.LUT R51, R51, 0xff00, R46, 0xf8, !PT ;  /* 0x0000ff0033337812 */ /* 0x000fe400078ef82e */
[----:B------:R-:W-:Y:S02]  /*73b0*/  LOP3.LUT R44, R47, 0xff00, R44, 0xf8, !PT ;  /* 0x0000ff002f2c7812 */ /* 0x000fe400078ef82c */
[----:B------:R-:W-:-:S02]  /*73c0*/  SHF.L.U32 R46, R50, 0x10, RZ ;  /* 0x00000010322e7819 */ /* 0x000fc400000006ff */
[----:B------:R-:W-:Y:S02]  /*73d0*/  F2FP.F16.E4M3.UNPACK_B R47, R77.H1 ;  /* 0x0000004dff2f723e */ /* 0x000fe400030006ff */
        /* <DEDUP_REMOVED lines=50> */
[----:B------:R-:W-:-:S02]  /*7700*/  F2FP.F16.E4M3.UNPACK_B R57, R44 ;  /* 0x0000002cff39723e */ /* 0x000fc400020006ff */
[-C--:B------:R-:W-:Y:S01]  /*7710*/  F2FP.F16.E4M3.UNPACK_B R54, R13.reuse ;  /* 0x0000000dff36723e */ /* 0x080fe200020006ff */
[----:B------:R-:W-:Y:S01]  /*7720*/  HADD2.F32 R44, -RZ, R51.H1_H1 ;  /* 0x30000033ff2c7230 */ /* 0x000fe20000004100 */
[----:B------:R-:W-:Y:S01]  /*7730*/  F2FP.F16.E4M3.UNPACK_B R55, R13.H1 ;  /* 0x0000000dff37723e */ /* 0x000fe200030006ff */
[----:B------:R-:W-:Y:S02]  /*7740*/  HADD2.F32 R59, -RZ, R57.H1_H1 ;  /* 0x30000039ff3b7230 */ /* 0x000fe40000004100 */
[-C--:B------:R-:W-:Y:S01]  /*7750*/  FMUL.FTZ R62, R52, R60.reuse ;  /* 0x0000003c343e7220 */ /* 0x080fe20000410000 */
[----:B------:R-:W-:Y:S02]  /*7760*/  HADD2.F32 R51, -RZ, R51.H0_H0 ;  /* 0x20000033ff337230 */ /* 0x000fe40000004100 */
[----:B------:R-:W-:Y:S01]  /*7770*/  FMUL.FTZ R61, R53, R60 ;  /* 0x0000003c353d7220 */ /* 0x000fe20000410000 */
[----:B------:R-:W-:Y:S02]  /*7780*/  HADD2.F32 R13, -RZ, R54.H1_H1 ;  /* 0x30000036ff0d7230 */ /* 0x000fe40000004100 */
[----:B------:R-:W-:Y:S01]  /*7790*/  FMUL.FTZ R60, R44, R59 ;  /* 0x0000003b2c3c7220 */ /* 0x000fe20000410000 */
[----:B------:R-:W-:Y:S01]  /*77a0*/  F2FP.F16.E4M3.UNPACK_B R15, R15 ;  /* 0x0000000fff0f723e */ /* 0x000fe200020006ff */
[C---:B------:R-:W-:Y:S01]  /*77b0*/  FMUL.FTZ R59, R51.reuse, R59 ;  /* 0x0000003b333b7220 */ /* 0x040fe20000410000 */
[----:B------:R-:W-:Y:S01]  /*77c0*/  F2FP.F16.E4M3.UNPACK_B R14, R14 ;  /* 0x0000000eff0e723e */ /* 0x000fe200020006ff */
[----:B------:R-:W-:Y:S01]  /*77d0*/  FFMA.FTZ R60, R51, R13, -R60 ;  /* 0x0000000d333c7223 */ /* 0x000fe2000001083c */
[----:B------:R-:W-:-:S02]  /*77e0*/  HADD2.F32 R56, -RZ, R55.H1_H1 ;  /* 0x30000037ff387230 */ /* 0x000fc40000004100 */
[----:B------:R-:W-:Y:S01]  /*77f0*/  FFMA.FTZ R59, R44, R13, R59 ;  /* 0x0000000d2c3b7223 */ /* 0x000fe2000001003b */
[--C-:B------:R-:W-:Y:S02]  /*7800*/  HADD2.F32 R44, -RZ, R15.reuse.H0_H0 ;  /* 0x2000000fff2c7230 */ /* 0x100fe40000004100 */
[--C-:B------:R-:W-:Y:S02]  /*7810*/  HADD2.F32 R13, -RZ, R14.reuse.H0_H0 ;  /* 0x2000000eff0d7230 */ /* 0x100fe40000004100 */
[-C--:B------:R-:W-:Y:S01]  /*7820*/  FFMA.FTZ R61, R52, R56.reuse, R61 ;  /* 0x00000038343d7223 */ /* 0x080fe2000001003d */
[----:B------:R-:W-:Y:S02]  /*7830*/  HADD2.F32 R15, -RZ, R15.H1_H1 ;  /* 0x3000000fff0f7230 */ /* 0x000fe40000004100 */
[----:B------:R-:W-:Y:S01]  /*7840*/  FFMA.FTZ R62, R53, R56, -R62 ;  /* 0x00000038353e7223 */ /* 0x000fe2000001083e */
[----:B------:R-:W-:Y:S01]  /*7850*/  HADD2.F32 R14, -RZ, R14.H1_H1 ;  /* 0x3000000eff0e7230 */ /* 0x000fe20000004100 */
[----:B------:R-:W-:Y:S01]  /*7860*/  F2FP.SATFINITE.E4M3.F32.PACK_AB_MERGE_C R59, R59, R60, RZ ;  /* 0x0000003c3b3b723e */ /* 0x000fe200048070ff */
[----:B------:R-:W-:-:S02]  /*7870*/  HADD2.F32 R57, -RZ, R57.H0_H0 ;  /* 0x20000039ff397230 */ /* 0x000fc40000004100 */
        /* <DEDUP_REMOVED lines=15> */
.L_x_542:
[----:B------:R-:W-:Y:S05]  /*7970*/  BSYNC B1 ;  /* 0x0000000000017941 */ /* 0x000fea0003800000 */
.L_x_541:
[----:B-1----:R0:W-:Y:S01]  /*7980*/  ST.E.128 desc[UR36][R48.64], R12 ;  /* 0x0000000c30007985 */ /* 0x0021e2000c101d24 */
[----:B------:R-:W-:Y:S05]  /*7990*/  BRA `(.L_x_536) ;  /* 0x0000004c00bc7947 */ /* 0x000fea0003800000 */
.L_x_496:
[C---:B------:R-:W-:Y:S01]  /*79a0*/  ISETP.GE.AND P5, PT, R219.reuse, R99, PT ;  /* 0x00000063db00720c */ /* 0x040fe20003fa6270 */
[C---:B------:R-:W-:Y:S01]  /*79b0*/  VIADD R44, R219.reuse, 0x60 ;  /* 0x00000060db2c7836 */ /* 0x040fe20000000000 */
[----:B------:R-:W-:Y:S01]  /*79c0*/  P2R R49, PR, RZ, 0x1 ;  /* 0x00000001ff317803 */ /* 0x000fe20000000000 */
[C---:B------:R-:W-:Y:S01]  /*79d0*/  VIADD R48, R219.reuse, 0x20 ;  /* 0x00000020db307836 */ /* 0x040fe20000000000 */
[----:B------:R-:W-:Y:S01]  /*79e0*/  ISETP.GE.OR P5, PT, R16, R103, P5 ;  /* 0x000000671000720c */ /* 0x000fe20002fa6670 */
[----:B------:R-:W-:-:S12]  /*79f0*/  VIADD R50, R219, 0x40 ;  /* 0x00000040db327836 */ /* 0x000fd80000000000 */
[----:B------:R-:W0:Y:S08]  /*7a00*/  @!P5 LDC.64 R52, c[0x0][0x3e8] ;  /* 0x0000fa00ff34db82 */ /* 0x000e300000000a00 */
[----:B------:R-:W1:Y:S01]  /*7a10*/  @!P5 LDC.64 R54, c[0x0][0x400] ;  /* 0x00010000ff36db82 */ /* 0x000e620000000a00 */
[----:B0-----:R-:W-:-:S04]  /*7a20*/  @!P5 IADD3 R52, P2, P3, R84, R52, R12 ;  /* 0x000000345434d210 */ /* 0x001fc80007b5e00c */
[----:B------:R-:W-:Y:S02]  /*7a30*/  @!P5 IADD3.X R53, R37, R53, R81, P2, P3 ;  /* 0x000000352535d210 */ /* 0x000fe400017e6451 */
[----:B------:R-:W-:-:S04]  /*7a40*/  ISETP.GE.AND P2, PT, R44, R99, PT ;  /* 0x000000632c00720c */ /* 0x000fc80003f46270 */
[----:B------:R-:W-:-:S13]  /*7a50*/  ISETP.GE.OR P2, PT, R16, R103, P2 ;  /* 0x000000671000720c */ /* 0x000fda0001746670 */
[----:B------:R-:W0:Y:S01]  /*7a60*/  @!P2 LDC.64 R44, c[0x0][0x3f8] ;  /* 0x0000fe00ff2cab82 */ /* 0x000e220000000a00 */
[----:B------:R-:W-:Y:S02]  /*7a70*/  @!P2 IMAD.MOV.U32 R13, RZ, RZ, R81 ;  /* 0x000000ffff0da224 */ /* 0x000fe400078e0051 */
[----:B------:R-:W-:-:S05]  /*7a80*/  @!P2 IMAD.MOV.U32 R15, RZ, RZ, R11 ;  /* 0x000000ffff0fa224 */ /* 0x000fca00078e000b */
[----:B------:R-:W2:Y:S08]  /*7a90*/  @!P2 LDC.64 R76, c[0x0][0x3e8] ;  /* 0x0000fa00ff4cab82 */ /* 0x000eb00000000a00 */
[----:B------:R-:W3:Y:S01]  /*7aa0*/  @!P2 LDC.64 R78, c[0x0][0x400] ;  /* 0x00010000ff4eab82 */ /* 0x000ee20000000a00 */
[----:B0-----:R-:W-:-:S04]  /*7ab0*/  @!P2 IMAD.WIDE.U32 R46, R44, 0x60, R12 ;  /* 0x000000602c2ea825 */ /* 0x001fc800078e000c */
[----:B------:R-:W-:-:S04]  /*7ac0*/  @!P2 IMAD R45, R45, 0x60, RZ ;  /* 0x000000602d2da824 */ /* 0x000fc800078e02ff */
[----:B------:R-:W-:Y:S01]  /*7ad0*/  @!P2 IMAD.IADD R44, R47, 0x1, R45 ;  /* 0x000000012f2ca824 */ /* 0x000fe200078e022d */
[----:B--2---:R-:W-:-:S04]  /*7ae0*/  @!P2 IADD3 R76, P3, P4, R84, R76, R46 ;  /* 0x0000004c544ca210 */ /* 0x004fc80007c7e02e */
[----:B------:R-:W-:Y:S02]  /*7af0*/  @!P2 IADD3.X R77, R37, R77, R44, P3, P4 ;  /* 0x0000004d254da210 */ /* 0x000fe40001fe842c */
[----:B------:R-:W0:Y:S02]  /*7b00*/  @!P2 LDC.64 R44, c[0x0][0x408] ;  /* 0x00010200ff2cab82 */ /* 0x000e240000000a00 */
[----:B0-----:R-:W-:-:S04]  /*7b10*/  @!P2 IMAD.WIDE.U32 R46, R44, 0x60, R14 ;  /* 0x000000602c2ea825 */ /* 0x001fc800078e000e */
[----:B------:R-:W-:Y:S01]  /*7b20*/  @!P2 IMAD R45, R45, 0x60, RZ ;  /* 0x000000602d2da824 */ /* 0x000fe200078e02ff */
[----:B---3--:R-:W-:-:S04]  /*7b30*/  @!P2 IADD3 R78, P3, P4, R88, R78, R46 ;  /* 0x0000004e584ea210 */ /* 0x008fc80007c7e02e */
[----:B------:R-:W-:-:S04]  /*7b40*/  @!P2 IADD3 R45, R47, R45, RZ ;  /* 0x0000002d2f2da210 */ /* 0x000fc80007ffe0ff */
[----:B------:R-:W-:Y:S02]  /*7b50*/  @!P2 IADD3.X R79, R40, R79, R45, P3, P4 ;  /* 0x0000004f284fa210 */ /* 0x000fe40001fe842d */
[----:B-1----:R-:W-:-:S04]  /*7b60*/  @!P5 IADD3 R54, P3, P4, R88, R54, R14 ;  /* 0x000000365836d210 */ /* 0x002fc80007c7e00e */
[----:B------:R-:W-:Y:S02]  /*7b70*/  @!P5 IADD3.X R55, R40, R55, R11, P3, P4 ;  /* 0x000000372837d210 */ /* 0x000fe40001fe840b */
[----:B------:R-:W-:-:S04]  /*7b80*/  ISETP.GE.AND P4, PT, R48, R99, PT ;  /* 0x000000633000720c */ /* 0x000fc80003f86270 */
[----:B------:R-:W-:-:S13]  /*7b90*/  ISETP.GE.OR P4, PT, R16, R103, P4 ;  /* 0x000000671000720c */ /* 0x000fda0002786670 */
[----:B------:R-:W-:Y:S01]  /*7ba0*/  @!P4 IADD3 R47, P3, P6, R84, R12, R20 ;  /* 0x0000000c542fc210 */ /* 0x000fe20007e7e014 */
[----:B------:R-:W0:Y:S03]  /*7bb0*/  @!P4 LDC.64 R60, c[0x0][0x3e8] ;  /* 0x0000fa00ff3ccb82 */ /* 0x000e260000000a00 */
[----:B------:R-:W-:Y:S02]  /*7bc0*/  @!P4 IADD3.X R48, R37, R81, R8, P3, P6 ;  /* 0x000000512530c210 */ /* 0x000fe40001fec408 */
[----:B------:R-:W-:Y:S02]  /*7bd0*/  ISETP.GE.AND P3, PT, R50, R99, PT ;  /* 0x000000633200720c */ /* 0x000fe40003f66270 */
[----:B------:R-:W-:Y:S01]  /*7be0*/  CS2R R50, SRZ ;  /* 0x0000000000327805 */ /* 0x000fe2000001ff00 */
[----:B------:R-:W1:Y:S01]  /*7bf0*/  @!P4 LDC.64 R62, c[0x0][0x400] ;  /* 0x00010000ff3ecb82 */ /* 0x000e620000000a00 */
[----:B------:R-:W-:-:S13]  /*7c00*/  ISETP.GE.OR P3, PT, R16, R103, P3 ;  /* 0x000000671000720c */ /* 0x000fda0001f66670 */
[----:B------:R-:W-:-:S04]  /*7c10*/  @!P3 IADD3 R15, P0, P6, R84, R21, R12 ;  /* 0x00000015540fb210 */ /* 0x000fc80007e1e00c */
[----:B------:R-:W-:Y:S02]  /*7c20*/  @!P3 IADD3.X R46, R37, R9, R81, P0, P6 ;  /* 0x00000009252eb210 */ /* 0x000fe400007ec451 */
[----:B------:R-:W-:-:S04]  /*7c30*/  @!P4 IADD3 R13, P0, P6, R88, R14, R31 ;  /* 0x0000000e580dc210 */ /* 0x000fc80007e1e01f */
[----:B------:R-:W-:Y:S02]  /*7c40*/  @!P4 IADD3.X R12, R40, R11, R28, P0, P6 ;  /* 0x0000000b280cc210 */ /* 0x000fe400007ec41c */
[----:B------:R-:W-:-:S04]  /*7c50*/  @!P3 IADD3 R45, P0, P6, R88, R32, R14 ;  /* 0x00000020582db210 */ /* 0x000fc80007e1e00e */
[----:B------:R-:W-:Y:S02]  /*7c60*/  @!P3 IADD3.X R44, R40, R29, R11, P0, P6 ;  /* 0x0000001d282cb210 */ /* 0x000fe400007ec40b */
[----:B0-----:R-:W-:Y:S02]  /*7c70*/  @!P4 IADD3 R60, P6, R47, R60, RZ ;  /* 0x0000003c2f3cc210 */ /* 0x001fe40007fde0ff */
[----:B------:R-:W-:-:S03]  /*7c80*/  ISETP.NE.AND P0, PT, R49, RZ, PT ;  /* 0x000000ff3100720c */ /* 0x000fc60003f05270 */
[----:B------:R-:W-:Y:S01]  /*7c90*/  @!P4 IMAD.X R61, R48, 0x1, R61, P6 ;  /* 0x00000001303dc824 */ /* 0x000fe200030e063d */
[----:B-1----:R-:W-:Y:S02]  /*7ca0*/  @!P4 IADD3 R62, P6, R13, R62, RZ ;  /* 0x0000003e0d3ec210 */ /* 0x002fe40007fde0ff */
[----:B------:R-:W-:-:S03]  /*7cb0*/  CS2R R48, SRZ ;  /* 0x0000000000307805 */ /* 0x000fc6000001ff00 */
[----:B------:R-:W-:Y:S02]  /*7cc0*/  @!P4 IMAD.X R63, R12, 0x1, R63, P6 ;  /* 0x000000010c3fc824 */ /* 0x000fe400030e063f */
[----:B------:R-:W0:Y:S01]  /*7cd0*/  @!P3 LDC.64 R12, c[0x0][0x3e8] ;  /* 0x0000fa00ff0cbb82 */ /* 0x000e220000000a00 */
[----:B------:R1:W2:Y:S01]  /*7ce0*/  @!P5 LDG.E.128 R48, desc[UR36][R54.64] ;  /* 0x000000243630d981 */ /* 0x0002a2000c1e1d00 */
[----:B0-----:R-:W-:-:S06]  /*7cf0*/  @!P3 IADD3 R12, P6, R15, R12, RZ ;  /* 0x0000000c0f0cb210 */ /* 0x001fcc0007fde0ff */
[----:B------:R-:W0:Y:S01]  /*7d00*/  @!P3 LDC.64 R14, c[0x0][0x400] ;  /* 0x00010000ff0ebb82 */ /* 0x000e220000000a00 */
[----:B------:R-:W-:Y:S02]  /*7d10*/  @!P3 IADD3.X R13, R46, R13, RZ, P6, !PT ;  /* 0x0000000d2e0db210 */ /* 0x000fe400037fe4ff */
[----:B------:R-:W-:Y:S02]  /*7d20*/  CS2R R46, SRZ ;  /* 0x00000000002e7805 */ /* 0x000fe4000001ff00 */
[----:B-1----:R-:W-:Y:S02]  /*7d30*/  CS2R R54, SRZ ;  /* 0x0000000000367805 */ /* 0x002fe4000001ff00 */
[----:B------:R-:W-:Y:S02]  /*7d40*/  CS2R R58, SRZ ;  /* 0x00000000003a7805 */ /* 0x000fe4000001ff00 */
[----:B------:R-:W-:Y:S02]  /*7d50*/  CS2R R56, SRZ ;  /* 0x0000000000387805 */ /* 0x000fe4000001ff00 */
[----:B------:R-:W-:-:S02]  /*7d60*/  CS2R R66, SRZ ;  /* 0x0000000000427805 */ /* 0x000fc4000001ff00 */
[----:B------:R-:W-:Y:S02]  /*7d70*/  CS2R R64, SRZ ;  /* 0x0000000000407805 */ /* 0x000fe4000001ff00 */
[----:B------:R-:W-:Y:S02]  /*7d80*/  CS2R R70, SRZ ;  /* 0x0000000000467805 */ /* 0x000fe4000001ff00 */
[----:B------:R-:W-:Y:S02]  /*7d90*/  CS2R R68, SRZ ;  /* 0x0000000000447805 */ /* 0x000fe4000001ff00 */
[----:B------:R-:W-:Y:S01]  /*7da0*/  CS2R R74, SRZ ;  /* 0x00000000004a7805 */ /* 0x000fe2000001ff00 */
[----:B------:R1:W3:Y:S01]  /*7db0*/  @!P4 LDG.E.128 R56, desc[UR36][R62.64] ;  /* 0x000000243e38c981 */ /* 0x0002e2000c1e1d00 */
[----:B------:R-:W-:-:S03]  /*7dc0*/  CS2R R72, SRZ ;  /* 0x0000000000487805 */ /* 0x000fc6000001ff00 */
[----:B------:R-:W4:Y:S04]  /*7dd0*/  @!P2 LDG.E.128 R68, desc[UR36][R76.64] ;  /* 0x000000244c44a981 */ /* 0x000f28000c1e1d00 */
[----:B------:R-:W5:Y:S01]  /*7de0*/  @!P2 LDG.E.128 R72, desc[UR36][R78.64] ;  /* 0x000000244e48a981 */ /* 0x000f62000c1e1d00 */
[----:B0-----:R-:W-:-:S05]  /*7df0*/  @!P3 IADD3 R14, P6, R45, R14, RZ ;  /* 0x0000000e2d0eb210 */ /* 0x001fca0007fde0ff */
[----:B------:R-:W-:Y:S01]  /*7e00*/  @!P3 IMAD.X R15, R44, 0x1, R15, P6 ;  /* 0x000000012c0fb824 */ /* 0x000fe200030e060f */
[----:B------:R-:W-:Y:S02]  /*7e10*/  CS2R R44, SRZ ;  /* 0x00000000002c7805 */ /* 0x000fe4000001ff00 */
[----:B-1----:R-:W-:Y:S02]  /*7e20*/  CS2R R62, SRZ ;  /* 0x00000000003e7805 */ /* 0x002fe4000001ff00 */
[----:B------:R-:W5:Y:S04]  /*7e30*/  @!P3 LDG.E.128 R64, desc[UR36][R14.64] ;  /* 0x000000240e40b981 */ /* 0x000f68000c1e1d00 */
[----:B------:R0:W5:Y:S02]  /*7e40*/  @!P5 LDG.E.128 R44, desc[UR36][R52.64] ;  /* 0x00000024342cd981 */ /* 0x000164000c1e1d00 */
[----:B0-----:R-:W-:-:S06]  /*7e50*/  CS2R R52, SRZ ;  /* 0x0000000000347805 */ /* 0x001fcc000001ff00 */
[----:B------:R0:W5:Y:S02]  /*7e60*/  @!P4 LDG.E.128 R52, desc[UR36][R60.64] ;  /* 0x000000243c34c981 */ /* 0x000164000c1e1d00 */
[----:B0-----:R-:W-:-:S06]  /*7e70*/  CS2R R60, SRZ ;  /* 0x00000000003c7805 */ /* 0x001fcc000001ff00 */
[----:B------:R-:W5:Y:S01]  /*7e80*/  @!P3 LDG.E.128 R60, desc[UR36][R12.64] ;  /* 0x000000240c3cb981 */ /* 0x000f62000c1e1d00 */
[----:B------:R-:W-:-:S06]  /*7e90*/  UISETP.NE.AND UP0, UPT, UR60, 0x3, UPT ;  /* 0x000000033c00788c */ /* 0x000fcc000bf05270 */
[----:B------:R-:W-:Y:S02]  /*7ea0*/  PLOP3.LUT P5, PT, PT, PT, UP0, 0x80, 0x0 ;  /* 0x000000000000781c */ /* 0x000fe40003faf008 */
[----:B------:R-:W-:Y:S01]  /*7eb0*/  ISETP.GE.AND P2, PT, R16, R103, PT ;  /* 0x000000671000720c */ /* 0x000fe20003f46270 */
[----:B--2---:R-:W-:Y:S01]  /*7ec0*/  IMAD.MOV.U32 R120, RZ, RZ, R50 ;  /* 0x000000ffff787224 */ /* 0x004fe200078e0032 */
[----:B------:R-:W-:Y:S01]  /*7ed0*/  MOV R119, R48 ;  /* 0x0000003000777202 */ /* 0x000fe20000000f00 */
[----:B---3--:R-:W-:Y:S02]  /*7ee0*/  IMAD.MOV.U32 R116, RZ, RZ, R58 ;  /* 0x000000ffff747224 */ /* 0x008fe400078e003a */
[----:B------:R-:W-:Y:S02]  /*7ef0*/  IMAD.MOV.U32 R117, RZ, RZ, R56 ;  /* 0x000000ffff757224 */ /* 0x000fe400078e0038 */
[----:B----4-:R-:W-:Y:S01]  /*7f00*/  IMAD.MOV.U32 R103, RZ, RZ, R70 ;  /* 0x000000ffff677224 */ /* 0x010fe200078e0046 */
[----:B------:R-:W-:Y:S01]  /*7f10*/  MOV R104, R68 ;  /* 0x0000004400687202 */ /* 0x000fe20000000f00 */
[----:B-----5:R-:W-:-:S02]  /*7f20*/  IMAD.MOV.U32 R105, RZ, RZ, R74 ;  /* 0x000000ffff697224 */ /* 0x020fc400078e004a */
[----:B------:R-:W-:Y:S02]  /*7f30*/  IMAD.MOV.U32 R106, RZ, RZ, R72 ;  /* 0x000000ffff6a7224 */ /* 0x000fe400078e0048 */
[----:B------:R-:W-:Y:S02]  /*7f40*/  IMAD.MOV.U32 R111, RZ, RZ, R66 ;  /* 0x000000ffff6f7224 */ /* 0x000fe400078e0042 */
[----:B------:R-:W-:Y:S02]  /*7f50*/  IMAD.MOV.U32 R112, RZ, RZ, R64 ;  /* 0x000000ffff707224 */ /* 0x000fe400078e0040 */
[----:B------:R-:W-:Y:S02]  /*7f60*/  IMAD.MOV.U32 R121, RZ, RZ, R46 ;  /* 0x000000ffff797224 */ /* 0x000fe400078e002e */
[----:B------:R-:W-:Y:S02]  /*7f70*/  IMAD.MOV.U32 R118, RZ, RZ, R44 ;  /* 0x000000ffff767224 */ /* 0x000fe400078e002c */
[----:B------:R-:W-:-:S02]  /*7f80*/  IMAD.MOV.U32 R114, RZ, RZ, R54 ;  /* 0x000000ffff727224 */ /* 0x000fc400078e0036 */
[----:B------:R-:W-:Y:S01]  /*7f90*/  IMAD.MOV.U32 R115, RZ, RZ, R52 ;  /* 0x000000ffff737224 */ /* 0x000fe200078e0034 */
[----:B------:R-:W-:Y:S01]  /*7fa0*/  MOV R109, R62 ;  /* 0x0000003e006d7202 */ /* 0x000fe20000000f00 */
[----:B------:R-:W-:Y:S01]  /*7fb0*/  IMAD.MOV.U32 R110, RZ, RZ, R60 ;  /* 0x000000ffff6e7224 */ /* 0x000fe200078e003c */
[----:B------:R-:W-:Y:S06]  /*7fc0*/  @!P5 BRA `(.L_x_543) ;  /* 0x000000000004d947 */ /* 0x000fec0003800000 */
[----:B------:R-:W-:Y:S01]  /*7fd0*/  BPT.TRAP 0x1 ;  /* 0x000000040000795c */ /* 0x000fe20000300000 */
.L_x_543:
[----:B------:R-:W-:Y:S01]  /*7fe0*/  IMAD R81, R216, 0x8, R19 ;  /* 0x00000008d8517824 */ /* 0x000fe200078e0213 */
[----:B------:R-:W-:Y:S01]  /*7ff0*/  SHF.L.U32 R100, R221, 0x1f, RZ ;  /* 0x0000001fdd647819 */ /* 0x000fe200000006ff */
[----:B------:R-:W0:Y:S01]  /*8000*/  LDC R107, c[0x0][0x2f4] ;  /* 0x0000bd00ff6b7b82 */ /* 0x000e220000000800 */
[----:B------:R-:W-:Y:S02]  /*8010*/  BSSY B1, `(.L_x_544) ;  /* 0x0000003000017945 */ /* 0x000fe40003800000 */
[----:B------:R-:W1:Y:S02]  /*8020*/  SYNCS.PHASECHK.TRANS64.TRYWAIT P3, [R81+URZ+0x38890], R100 ;  /* 0x03889064510075a7 */ /* 0x000e64000806017f */
[----:B-1----:R-:W-:Y:S05]  /*8030*/  @!P3 BRA `(.L_x_545) ;  /* 0x000002340098b947 */ /* 0x002fea0003800000 */
.L_x_848:
[----:B------:R-:W-:Y:S05]  /*8040*/  BSYNC B1 ;  /* 0x0000000000017941 */ /* 0x000fea0003800000 */
.L_x_544:
[----:B------:R-:W-:Y:S01]  /*8050*/  UMOV UR4, 0xffffffff ;  /* 0xffffffff00047882 */ /* 0x000fe20000000000 */
[----:B0-----:R-:W-:Y:S02]  /*8060*/  IMAD.IADD R108, R107, 0x1, -R34 ;  /* 0x000000016b6c7824 */ /* 0x001fe400078e0a22 */
[----:B------:R-:W-:Y:S05]  /*8070*/  BRA.DIV UR4, `(.L_x_546) ;  /* 0x00000236049c7947 */ /* 0x000fea000b800000 */
[----:B------:R0:W2:Y:S04]  /*8080*/  SHFL.IDX PT, R113, R102, RZ, 0x181f ;  /* 0x00181fff66717589 */ /* 0x0000a800000e0000 */
[----:B------:R0:W3:Y:S02]  /*8090*/  SHFL.IDX PT, R11, R101, RZ, 0x181f ;  /* 0x00181fff650b7589 */ /* 0x0000e400000e0000 */
.L_x_852:
[----:B------:R-:W-:Y:S01]  /*80a0*/  ISETP.GE.OR P3, PT, R219, R99, P1 ;  /* 0x00000063db00720c */ /* 0x000fe20000f66670 */
[----:B------:R-:W-:-:S12]  /*80b0*/  BSSY B1, `(.L_x_547) ;  /* 0x0000103000017945 */ /* 0x000fd80003800000 */
[----:B------:R-:W-:Y:S05]  /*80c0*/  @P3 BRA `(.L_x_548) ;  /* 0x0000001000043947 */ /* 0x000fea0003800000 */
[----:B------:R-:W4:Y:S01]  /*80d0*/  LDL R14, [R1+0x2c] ;  /* 0x00002c00010e7983 */ /* 0x000f220000100800 */
[----:B------:R-:W-:Y:S01]  /*80e0*/  SEL R12, R34, R108, !P0 ;  /* 0x0000006c220c7207 */ /* 0x000fe20004000000 */
[C---:B------:R-:W-:Y:S01]  /*80f0*/  IMAD.SHL.U32 R76, R219.reuse, 0x80, RZ ;  /* 0x00000080db4c7824 */ /* 0x040fe200078e00ff */
[----:B------:R-:W-:Y:S01]  /*8100*/  SHF.L.U32 R15, R219, 0x7, RZ ;  /* 0x00000007db0f7819 */ /* 0x000fe200000006ff */
[----:B------:R-:W-:Y:S01]  /*8110*/  BSSY B2, `(.L_x_549) ;  /* 0x00000f5000027945 */ /* 0x000fe20003800000 */
[----:B------:R-:W-:Y:S02]  /*8120*/  SHF.R.S32.HI R13, RZ, 0x1f, R12 ;  /* 0x0000001fff0d7819 */ /* 0x000fe4000001140c */
[----:B------:R-:W-:Y:S02]  /*8130*/  LOP3.LUT R15, R15, 0x380, RZ, 0xc0, !PT ;  /* 0x000003800f0f7812 */ /* 0x000fe400078ec0ff */
[----:B------:R-:W-:Y:S02]  /*8140*/  LEA.HI R13, R13, R12, RZ, 0x5 ;  /* 0x0000000c0d0d7211 */ /* 0x000fe400078f28ff */
[----:B------:R-:W-:-:S02]  /*8150*/  LOP3.LUT R76, R76, 0x380, RZ, 0xc0, !PT ;  /* 0x000003804c4c7812 */ /* 0x000fc400078ec0ff */
[----:B------:R-:W-:Y:S02]  /*8160*/  LEA.HI.SX32 R122, R13, R42, 0x1b ;  /* 0x0000002a0d7a7211 */ /* 0x000fe400078fdaff */
[----:B------:R-:W-:Y:S02]  /*8170*/  SHF.R.U32.HI R15, RZ, 0x3, R15 ;  /* 0x00000003ff0f7819 */ /* 0x000fe4000001160f */
[----:B------:R-:W-:-:S04]  /*8180*/  SHF.R.S32.HI R12, RZ, 0x1f, R122 ;  /* 0x0000001fff0c7819 */ /* 0x000fc8000001147a */
[----:B------:R-:W-:Y:S01]  /*8190*/  LEA.HI R12, R12, R122, RZ, 0x3 ;  /* 0x0000007a0c0c7211 */ /* 0x000fe200078f18ff */
[----:B------:R-:W-:-:S04]  /*81a0*/  IMAD.SHL.U32 R122, R122, 0x10, RZ ;  /* 0x000000107a7a7824 */ /* 0x000fc800078e00ff */
[----:B------:R-:W-:Y:S01]  /*81b0*/  IMAD.SHL.U32 R12, R12, 0x800, RZ ;  /* 0x000008000c0c7824 */ /* 0x000fe200078e00ff */
[----:B------:R-:W-:-:S04]  /*81c0*/  LOP3.LUT R13, R76, 0x70, R122, 0xf8, !PT ;  /* 0x000000704c0d7812 */ /* 0x000fc800078ef87a */
[----:B------:R-:W-:Y:S02]  /*81d0*/  LOP3.LUT R13, R13, R15, RZ, 0x3c, !PT ;  /* 0x0000000f0d0d7212 */ /* 0x000fe400078e3cff */
[----:B------:R-:W-:-:S04]  /*81e0*/  LOP3.LUT R12, R12, 0xffffc000, RZ, 0xc0, !PT ;  /* 0xffffc0000c0c7812 */ /* 0x000fc800078ec0ff */
[----:B----4-:R-:W-:-:S05]  /*81f0*/  IADD3 R12, R13, R12, R14 ;  /* 0x0000000c0d0c7210 */ /* 0x010fca0007ffe00e */
[C---:B------:R-:W-:Y:S01]  /*8200*/  IMAD R76, R216.reuse, 0x8000, R12 ;  /* 0x00008000d84c7824 */ /* 0x040fe200078e020c */
[----:B------:R-:W-:-:S03]  /*8210*/  LEA R12, R216, R4, 0xf ;  /* 0x00000004d80c7211 */ /* 0x000fc600078e78ff */
[C---:B------:R-:W-:Y:S02]  /*8220*/  IMAD.IADD R76, R19.reuse, 0x1, R76 ;  /* 0x00000001134c7824 */ /* 0x040fe400078e024c */
[----:B------:R-:W-:-:S04]  /*8230*/  IMAD.IADD R12, R19, 0x1, R12 ;  /* 0x00000001130c7824 */ /* 0x000fc800078e020c */
[----:B------:R-:W4:Y:S04]  /*8240*/  LDS.128 R76, [R76+0x28400] ;  /* 0x028400004c4c7984 */ /* 0x000f280000000c00 */
[----:B------:R-:W0:Y:S01]  /*8250*/  LDS.128 R12, [R12+0x28400] ;  /* 0x028400000c0c7984 */ /* 0x000e220000000c00 */
[----:B------:R-:W-:Y:S05]  /*8260*/  @P2 BRA `(.L_x_550) ;  /* 0x0000000c007c2947 */ /* 0x000fea0003800000 */
[--C-:B------:R-:W-:Y:S02]  /*8270*/  SHF.R.U32.HI R50, RZ, 0x8, R45.reuse ;  /* 0x00000008ff327819 */ /* 0x100fe4000001162d */
[----:B------:R-:W-:Y:S02]  /*8280*/  SHF.R.U32.HI R126, RZ, 0x18, R45 ;  /* 0x00000018ff7e7819 */ /* 0x000fe4000001162d */
[----:B------:R-:W-:Y:S01]  /*8290*/  LOP3.LUT R46, R45, 0xff, RZ, 0xc0, !PT ;  /* 0x000000ff2d2e7812 */ /* 0x000fe200078ec0ff */
[----:B------:R-:W-:Y:S01]  /*82a0*/  IMAD.SHL.U32 R50, R50, 0x100, RZ ;  /* 0x0000010032327824 */ /* 0x000fe200078e00ff */
[--C-:B------:R-:W-:Y:S02]  /*82b0*/  SHF.R.U32.HI R125, RZ, 0x18, R47.reuse ;  /* 0x00000018ff7d7819 */ /* 0x100fe4000001162f */
[----:B------:R-:W-:Y:S02]  /*82c0*/  LOP3.LUT R124, R47, 0xff, RZ, 0xc0, !PT ;  /* 0x000000ff2f7c7812 */ /* 0x000fe400078ec0ff */
[----:B------:R-:W-:-:S02]  /*82d0*/  SHF.R.U32.HI R123, RZ, 0x8, R47 ;  /* 0x00000008ff7b7819 */ /* 0x000fc4000001162f */
[----:B------:R-:W-:Y:S02]  /*82e0*/  SHF.R.U32.HI R44, RZ, 0x10, R47 ;  /* 0x00000010ff2c7819 */ /* 0x000fe4000001162f */
[--C-:B------:R-:W-:Y:S01]  /*82f0*/  SHF.R.U32.HI R127, RZ, 0x18, R49.reuse ;  /* 0x00000018ff7f7819 */ /* 0x100fe20000011631 */
[----:B------:R-:W-:Y:S01]  /*8300*/  IMAD.SHL.U32 R123, R123, 0x100, RZ ;  /* 0x000001007b7b7824 */ /* 0x000fe200078e00ff */
[----:B------:R-:W-:Y:S01]  /*8310*/  LOP3.LUT R128, R49, 0xff, RZ, 0xc0, !PT ;  /* 0x000000ff31807812 */ /* 0x000fe200078ec0ff */
[----:B------:R-:W-:Y:S01]  /*8320*/  IMAD.U32 R44, R44, 0x10000, RZ ;  /* 0x000100002c2c7824 */ /* 0x000fe200078e00ff */
[----:B------:R-:W-:Y:S02]  /*8330*/  SHF.R.U32.HI R47, RZ, 0x8, R49 ;  /* 0x00000008ff2f7819 */ /* 0x000fe40000011631 */
[----:B------:R-:W-:Y:S02]  /*8340*/  SHF.R.U32.HI R48, RZ, 0x10, R45 ;  /* 0x00000010ff307819 */ /* 0x000fe4000001162d */
[----:B------:R-:W-:-:S02]  /*8350*/  SHF.R.U32.HI R129, RZ, 0x10, R49 ;  /* 0x00000010ff817819 */ /* 0x000fc40000011631 */
[----:B------:R-:W-:Y:S01]  /*8360*/  PRMT R126, R126, 0x654, R46 ;  /* 0x000006547e7e7816 */ /* 0x000fe2000000002e */
[----:B------:R-:W-:Y:S01]  /*8370*/  IMAD.U32 R48, R48, 0x10000, RZ ;  /* 0x0001000030307824 */ /* 0x000fe200078e00ff */
[----:B------:R-:W-:Y:S01]  /*8380*/  PRMT R127, R127, 0x654, R128 ;  /* 0x000006547f7f7816 */ /* 0x000fe20000000080 */
[----:B------:R-:W-:Y:S01]  /*8390*/  IMAD.U32 R129, R129, 0x10000, RZ ;  /* 0x0001000081817824 */ /* 0x000fe200078e00ff */
[----:B------:R-:W-:Y:S02]  /*83a0*/  SHF.L.U32 R47, R47, 0x8, RZ ;  /* 0x000000082f2f7819 */ /* 0x000fe400000006ff */
[----:B------:R-:W-:Y:S02]  /*83b0*/  LOP3.LUT R50, R126, 0xff00, R50, 0xf8, !PT ;  /* 0x0000ff007e327812 */ /* 0x000fe400078ef832 */
[----:B------:R-:W-:Y:S02]  /*83c0*/  LOP3.LUT R47, R127, 0xff00, R47, 0xf8, !PT ;  /* 0x0000ff007f2f7812 */ /* 0x000fe400078ef82f */
[----:B------:R-:W-:-:S02]  /*83d0*/  SHF.R.U32.HI R49, RZ, 0x18, R51 ;  /* 0x00000018ff317819 */ /* 0x000fc40000011633 */
[----:B------:R-:W-:Y:S02]  /*83e0*/  LOP3.LUT R130, R51, 0xff, RZ, 0xc0, !PT ;  /* 0x000000ff33827812 */ /* 0x000fe400078ec0ff */
[--C-:B------:R-:W-:Y:S02]  /*83f0*/  SHF.R.U32.HI R45, RZ, 0x8, R51.reuse ;  /* 0x00000008ff2d7819 */ /* 0x100fe40000011633 */
[----:B------:R-:W-:Y:S02]  /*8400*/  SHF.R.U32.HI R46, RZ, 0x10, R51 ;  /* 0x00000010ff2e7819 */ /* 0x000fe40000011633 */
[----:B------:R-:W-:Y:S01]  /*8410*/  PRMT R51, R125, 0x654, R124 ;  /* 0x000006547d337816 */ /* 0x000fe2000000007c */
[----:B------:R-:W-:Y:S01]  /*8420*/  IMAD.SHL.U32 R45, R45, 0x100, RZ ;  /* 0x000001002d2d7824 */ /* 0x000fe200078e00ff */
[----:B------:R-:W-:Y:S02]  /*8430*/  LOP3.LUT R125, R50, 0xff0000, R48, 0xf8, !PT ;  /* 0x00ff0000327d7812 */ /* 0x000fe400078ef830 */
[----:B------:R-:W-:-:S02]  /*8440*/  LOP3.LUT R50, R47, 0xff0000, R129, 0xf8, !PT ;  /* 0x00ff00002f327812 */ /* 0x000fc400078ef881 */
[----:B------:R-:W-:Y:S02]  /*8450*/  LOP3.LUT R51, R51, 0xff00, R123, 0xf8, !PT ;  /* 0x0000ff0033337812 */ /* 0x000fe400078ef87b */
[----:B----4-:R-:W-:Y:S02]  /*8460*/  F2FP.F16.E4M3.UNPACK_B R123, R77 ;  /* 0x0000004dff7b723e */ /* 0x010fe400020006ff */
[----:B------:R-:W-:Y:S02]  /*8470*/  F2FP.F16.E4M3.UNPACK_B R126, R50 ;  /* 0x00000032ff7e723e */ /* 0x000fe400020006ff */
[----:B0-----:R-:W-:Y:S01]  /*8480*/  F2FP.F16.E4M3.UNPACK_B R47, R13 ;  /* 0x0000000dff2f723e */ /* 0x001fe200020006ff */
[----:B------:R-:W-:Y:S01]  /*8490*/  HADD2.F32 R48, -RZ, R123.H0_H0 ;  /* 0x2000007bff307230 */ /* 0x000fe20000004100 */
[----:B------:R-:W-:Y:S01]  /*84a0*/  F2FP.F16.E4M3.UNPACK_B R127, R125 ;  /* 0x0000007dff7f723e */ /* 0x000fe200020006ff */
[----:B------:R-:W-:Y:S01]  /*84b0*/  HADD2.F32 R129, -RZ, R126.H0_H0 ;  /* 0x2000007eff817230 */ /* 0x000fe20000004100 */
[----:B------:R-:W-:Y:S01]  /*84c0*/  PRMT R49, R49, 0x654, R130 ;  /* 0x0000065431317816 */ /* 0x000fe20000000082 */
[----:B------:R-:W-:Y:S01]  /*84d0*/  HADD2.F32 R124, -RZ, R47.H0_H0 ;  /* 0x2000002fff7c7230 */ /* 0x000fe20000004100 */
[----:B------:R-:W-:Y:S01]  /*84e0*/  F2FP.F16.E4M3.UNPACK_B R77, R77.H1 ;  /* 0x0000004dff4d723e */ /* 0x000fe200030006ff */
[----:B------:R-:W-:-:S02]  /*84f0*/  HADD2.F32 R128, -RZ, R127.H0_H0 ;  /* 0x2000007fff807230 */ /* 0x000fc40000004100 */
[-C--:B------:R-:W-:Y:S01]  /*8500*/  FMUL.FTZ R130, R48, R129.reuse ;  /* 0x0000008130827220 */ /* 0x080fe20000410000 */
[----:B------:R-:W-:Y:S02]  /*8510*/  HADD2.F32 R126, -RZ, R126.H1_H1 ;  /* 0x3000007eff7e7230 */ /* 0x000fe40000004100 */
[C---:B------:R-:W-:Y:S01]  /*8520*/  FMUL.FTZ R129, R124.reuse, R129 ;  /* 0x000000817c817220 */ /* 0x040fe20000410000 */
[----:B------:R-:W-:Y:S02]  /*8530*/  HADD2.F32 R47, -RZ, R47.H1_H1 ;  /* 0x3000002fff2f7230 */ /* 0x000fe40000004100 */
[-C--:B------:R-:W-:Y:S01]  /*8540*/  FFMA.FTZ R124, R124, R128.reuse, -R130 ;  /* 0x000000807c7c7223 */ /* 0x080fe20000010882 */
[----:B------:R-:W-:Y:S02]  /*8550*/  HADD2.F32 R127, -RZ, R127.H1_H1 ;  /* 0x3000007fff7f7230 */ /* 0x000fe40000004100 */
[----:B------:R-:W-:Y:S01]  /*8560*/  FFMA.FTZ R48, R48, R128, R129 ;  /* 0x0000008030307223 */ /* 0x000fe20000010081 */
[----:B------:R-:W-:Y:S01]  /*8570*/  HADD2.F32 R128, -RZ, R123.H1_H1 ;  /* 0x3000007bff807230 */ /* 0x000fe20000004100 */
[----:B------:R-:W-:-:S02]  /*8580*/  F2FP.F16.E4M3.UNPACK_B R125, R125.H1 ;  /* 0x0000007dff7d723e */ /* 0x000fc400030006ff */
[----:B------:R-:W-:Y:S01]  /*8590*/  LOP3.LUT R49, R49, 0xff00, R45, 0xf8, !PT ;  /* 0x0000ff0031317812 */ /* 0x000fe200078ef82d */
[----:B------:R-:W-:Y:S02]  /*85a0*/  IMAD.MOV.U32 R45, RZ, RZ, R79 ;  /* 0x000000ffff2d7224 */ /* 0x000fe400078e004f */
[-C--:B------:R-:W-:Y:S01]  /*85b0*/  FMUL.FTZ R123, R128, R126.reuse ;  /* 0x0000007e807b7220 */ /* 0x080fe20000410000 */
[C---:B------:R-:W-:Y:S01]  /*85c0*/  FMUL.FTZ R126, R47.reuse, R126 ;  /* 0x0000007e2f7e7220 */ /* 0x040fe20000410000 */
[----:B------:R-:W-:Y:S01]  /*85d0*/  SHF.L.U32 R46, R46, 0x10, RZ ;  /* 0x000000102e2e7819 */ /* 0x000fe200000006ff */
[----:B------:R-:W-:Y:S02]  /*85e0*/  IMAD.MOV.U32 R79, RZ, RZ, R15 ;  /* 0x000000ffff4f7224 */ /* 0x000fe400078e000f */
[-C--:B------:R-:W-:Y:S01]  /*85f0*/  FFMA.FTZ R123, R47, R127.reuse, -R123 ;  /* 0x0000007f2f7b7223 */ /* 0x080fe2000001087b */
[----:B------:R-:W-:Y:S01]  /*8600*/  FFMA.FTZ R47, R128, R127, R126 ;  /* 0x0000007f802f7223 */ /* 0x000fe2000001007e */
[----:B------:R-:W-:Y:S01]  /*8610*/  F2FP.F16.E4M3.UNPACK_B R126, R50.H1 ;  /* 0x00000032ff7e723e */ /* 0x000fe200030006ff */
[----:B------:R-:W-:Y:S01]  /*8620*/  HADD2.F32 R128, -RZ, R125.H0_H0 ;  /* 0x2000007dff807230 */ /* 0x000fe20000004100 */
[----:B------:R-:W-:Y:S01]  /*8630*/  F2FP.F16.E4M3.UNPACK_B R127, R13.H1 ;  /* 0x0000000dff7f723e */ /* 0x000fe200030006ff */
[----:B------:R-:W-:Y:S01]  /*8640*/  HADD2.F32 R13, -RZ, R77.H0_H0 ;  /* 0x2000004dff0d7230 */ /* 0x000fe20000004100 */
[----:B------:R-:W-:Y:S01]  /*8650*/  LOP3.LUT R51, R51, 0xff0000, R44, 0xf8, !PT ;  /* 0x00ff000033337812 */ /* 0x000fe200078ef82c */
[----:B------:R-:W-:Y:S01]  /*8660*/  HADD2.F32 R129, -RZ, R126.H0_H0 ;  /* 0x2000007eff817230 */ /* 0x000fe20000004100 */
[----:B------:R-:W-:Y:S01]  /*8670*/  LOP3.LUT R44, R49, 0xff0000, R46, 0xf8, !PT ;  /* 0x00ff0000312c7812 */ /* 0x000fe200078ef82e */
[----:B------:R-:W-:Y:S01]  /*8680*/  HADD2.F32 R50, -RZ, R127.H0_H0 ;  /* 0x2000007fff327230 */ /* 0x000fe20000004100 */
[----:B------:R-:W-:Y:S01]  /*8690*/  F2FP.F16.E4M3.UNPACK_B R46, R45 ;  /* 0x0000002dff2e723e */ /* 0x000fe200020006ff */
[----:B------:R-:W-:-:S02]  /*86a0*/  HADD2.F32 R77, -RZ, R77.H1_H1 ;  /* 0x3000004dff4d7230 */ /* 0x000fc40000004100 */
[CC--:B------:R-:W-:Y:S01]  /*86b0*/  FMUL.FTZ R130, R13.reuse, R129.reuse ;  /* 0x000000810d827220 */ /* 0x0c0fe20000410000 */
[----:B------:R-:W-:Y:S02]  /*86c0*/  HADD2.F32 R126, -RZ, R126.H1_H1 ;  /* 0x3000007eff7e7230 */ /* 0x000fe40000004100 */
[C---:B------:R-:W-:Y:S01]  /*86d0*/  FMUL.FTZ R129, R50.reuse, R129 ;  /* 0x0000008132817220 */ /* 0x040fe20000410000 */
[----:B------:R-:W-:Y:S01]  /*86e0*/  F2FP.F16.E4M3.UNPACK_B R15, R79 ;  /* 0x0000004fff0f723e */ /* 0x000fe200020006ff */
[-C--:B------:R-:W-:Y:S01]  /*86f0*/  FFMA.FTZ R50, R50, R128.reuse, -R130 ;  /* 0x0000008032327223 */ /* 0x080fe20000010882 */
[----:B------:R-:W-:Y:S01]  /*8700*/  F2FP.F16.E4M3.UNPACK_B R45, R45.H1 ;  /* 0x0000002dff2d723e */ /* 0x000fe200030006ff */
[----:B------:R-:W-:Y:S01]  /*8710*/  FFMA.FTZ R13, R13, R128, R129 ;  /* 0x000000800d0d7223 */ /* 0x000fe20000010081 */
[----:B------:R-:W-:Y:S02]  /*8720*/  HADD2.F32 R128, -RZ, R127.H1_H1 ;  /* 0x3000007fff807230 */ /* 0x000fe40000004100 */
[----:B------:R-:W-:-:S02]  /*8730*/  HADD2.F32 R127, -RZ, R125.H1_H1 ;  /* 0x3000007dff7f7230 */ /* 0x000fc40000004100 */
[CC--:B------:R-:W-:Y:S01]  /*8740*/  FMUL.FTZ R125, R77.reuse, R126.reuse ;  /* 0x0000007e4d7d7220 */ /* 0x0c0fe20000410000 */
[--C-:B------:R-:W-:Y:S02]  /*8750*/  HADD2.F32 R130, -RZ, R15.reuse.H0_H0 ;  /* 0x2000000fff827230 */ /* 0x100fe40000004100 */
[C---:B------:R-:W-:Y:S01]  /*8760*/  FMUL.FTZ R126, R128.reuse, R126 ;  /* 0x0000007e807e7220 */ /* 0x040fe20000410000 */
[----:B------:R-:W-:Y:S02]  /*8770*/  HADD2.F32 R15, -RZ, R15.H1_H1 ;  /* 0x3000000fff0f7230 */ /* 0x000fe40000004100 */
[-C--:B------:R-:W-:Y:S01]  /*8780*/  FFMA.FTZ R125, R128, R127.reuse, -R125 ;  /* 0x0000007f807d7223 */ /* 0x080fe2000001087d */
[----:B------:R-:W-:Y:S02]  /*8790*/  HADD2.F32 R128, -RZ, R46.H0_H0 ;  /* 0x2000002eff807230 */ /* 0x000fe40000004100 */
[----:B------:R-:W-:Y:S01]  /*87a0*/  FFMA.FTZ R77, R77, R127, R126 ;  /* 0x0000007f4d4d7223 */ /* 0x000fe2000001007e */
[----:B------:R-:W-:-:S02]  /*87b0*/  F2FP.F16.E4M3.UNPACK_B R126, R44 ;  /* 0x0000002cff7e723e */ /* 0x000fc400020006ff */
[-C--:B------:R-:W-:Y:S02]  /*87c0*/  F2FP.F16.E4M3.UNPACK_B R127, R51.reuse ;  /* 0x00000033ff7f723e */ /* 0x080fe400020006ff */
[----:B------:R-:W-:Y:S01]  /*87d0*/  F2FP.F16.E4M3.UNPACK_B R44, R44.H1 ;  /* 0x0000002cff2c723e */ /* 0x000fe200030006ff */
[--C-:B------:R-:W-:Y:S01]  /*87e0*/  HADD2.F32 R49, -RZ, R126.reuse.H0_H0 ;  /* 0x2000007eff317230 */ /* 0x100fe20000004100 */
[----:B------:R-:W-:Y:S01]  /*87f0*/  F2FP.F16.E4M3.UNPACK_B R51, R51.H1 ;  /* 0x00000033ff33723e */ /* 0x000fe200030006ff */
[--C-:B------:R-:W-:Y:S01]  /*8800*/  HADD2.F32 R129, -RZ, R127.reuse.H0_H0 ;  /* 0x2000007fff817230 */ /* 0x100fe20000004100 */
[----:B------:R-:W-:Y:S01]  /*8810*/  F2FP.SATFINITE.E4M3.F32.PACK_AB_MERGE_C R50, R125, R50, RZ ;  /* 0x000000327d32723e */ /* 0x000fe200048070ff */
[----:B------:R-:W-:Y:S02]  /*8820*/  HADD2.F32 R126, -RZ, R126.H1_H1 ;  /* 0x3000007eff7e7230 */ /* 0x000fe40000004100 */
[-C--:B------:R-:W-:Y:S01]  /*8830*/  FMUL.FTZ R131, R128, R49.reuse ;  /* 0x0000003180837220 */ /* 0x080fe20000410000 */
[C---:B------:R-:W-:Y:S01]  /*8840*/  FMUL.FTZ R49, R130.reuse, R49 ;  /* 0x0000003182317220 */ /* 0x040fe20000410000 */
[----:B------:R-:W-:Y:S01]  /*8850*/  HADD2.F32 R127, -RZ, R127.H1_H1 ;  /* 0x3000007fff7f7230 */ /* 0x000fe20000004100 */
[----:B------:R-:W-:Y:S01]  /*8860*/  F2FP.SATFINITE.E4M3.F32.PACK_AB_MERGE_C R123, R123, R124, R50 ;  /* 0x0000007c7b7b723e */ /* 0x000fe20004807032 */
[-C--:B------:R-:W-:Y:S01]  /*8870*/  FFMA.FTZ R131, R130, R129.reuse, -R131 ;  /* 0x0000008182837223 */ /* 0x080fe20000010883 */
[----:B------:R-:W-:Y:S01]  /*8880*/  FFMA.FTZ R128, R128, R129, R49 ;  /* 0x0000008180807223 */ /* 0x000fe20000010031 */
[----:B------:R-:W-:Y:S01]  /*8890*/  HADD2.F32 R49, -RZ, R46.H1_H1 ;  /* 0x3000002eff317230 */ /* 0x000fe20000004100 */
[----:B------:R-:W-:Y:S01]  /*88a0*/  F2FP.F16.E4M3.UNPACK_B R50, R76.H1 ;  /* 0x0000004cff32723e */ /* 0x000fe200030006ff */
[--C-:B------:R-:W-:Y:S01]  /*88b0*/  HADD2.F32 R129, -RZ, R44.reuse.H0_H0 ;  /* 0x2000002cff817230 */ /* 0x100fe20000004100 */
[----:B------:R-:W-:Y:S01]  /*88c0*/  F2FP.SATFINITE.E4M3.F32.PACK_AB_MERGE_C R13, R77, R13, RZ ;  /* 0x0000000d4d0d723e */ /* 0x000fe200048070ff */
[----:B------:R-:W-:-:S02]  /*88d0*/  HADD2.F32 R44, -RZ, R44.H1_H1 ;  /* 0x3000002cff2c7230 */ /* 0x000fc40000004100 */
[----:B------:R-:W-:Y:S01]  /*88e0*/  FMUL.FTZ R46, R49, R126 ;  /* 0x0000007e312e7220 */ /* 0x000fe20000410000 */
[----:B------:R-:W-:Y:S02]  /*88f0*/  F2FP.F16.E4M3.UNPACK_B R77, R118.H1 ;  /* 0x00000076ff4d723e */ /* 0x000fe400030006ff */
[----:B------:R-:W-:Y:S01]  /*8900*/  F2FP.F16.E4M3.UNPACK_B R76, R76 ;  /* 0x0000004cff4c723e */ /* 0x000fe200020006ff */
[CC--:B------:R-:W-:Y:S01]  /*8910*/  FFMA.FTZ R46, R15.reuse, R127.reuse, -R46 ;  /* 0x0000007f0f2e7223 */ /* 0x0c0fe2000001082e */
[----:B------:R-:W-:Y:S01]  /*8920*/  FMUL.FTZ R15, R15, R126 ;  /* 0x0000007e0f0f7220 */ /* 0x000fe20000410000 */
[--C-:B------:R-:W-:Y:S01]  /*8930*/  HADD2.F32 R126, -RZ, R51.reuse.H0_H0 ;  /* 0x20000033ff7e7230 */ /* 0x100fe20000004100 */
[----:B------:R-:W-:Y:S01]  /*8940*/  F2FP.F16.E4M3.UNPACK_B R118, R118 ;  /* 0x00000076ff76723e */ /* 0x000fe200020006ff */
[----:B------:R-:W-:Y:S02]  /*8950*/  HADD2.F32 R51, -RZ, R51.H1_H1 ;  /* 0x30000033ff337230 */ /* 0x000fe40000004100 */
[----:B------:R-:W-:Y:S01]  /*8960*/  FFMA.FTZ R15, R49, R127, R15 ;  /* 0x0000007f310f7223 */ /* 0x000fe2000001000f */
[----:B------:R-:W-:Y:S01]  /*8970*/  F2FP.F16.E4M3.UNPACK_B R49, R79.H1 ;  /* 0x0000004fff31723e */ /* 0x000fe200030006ff */
[--C-:B------:R-:W-:Y:S01]  /*8980*/  HADD2.F32 R79, -RZ, R45.reuse.H0_H0 ;  /* 0x2000002dff4f7230 */ /* 0x100fe20000004100 */
[----:B------:R-:W-:Y:S01]  /*8990*/  F2FP.SATFINITE.E4M3.F32.PACK_AB_MERGE_C R47, R47, R48, R13 ;  /* 0x000000302f2f723e */ /* 0x000fe2000480700d */
[----:B------:R-:W-:Y:S01]  /*89a0*/  HADD2.F32 R45, -RZ, R45.H1_H1 ;  /* 0x3000002dff2d7230 */ /* 0x000fe20000004100 */
[----:B------:R-:W-:Y:S01]  /*89b0*/  MOV R13, R123 ;  /* 0x0000007b000d7202 */ /* 0x000fe20000000f00 */
[----:B------:R-:W-:-:S02]  /*89c0*/  HADD2.F32 R127, -RZ, R49.H0_H0 ;  /* 0x20000031ff7f7230 */ /* 0x000fc40000004100 */
[-C--:B------:R-:W-:Y:S01]  /*89d0*/  FMUL.FTZ R130, R79, R129.reuse ;  /* 0x000000814f827220 */ /* 0x080fe20000410000 */
[----:B------:R-:W-:Y:S02]  /*89e0*/  HADD2.F32 R49, -RZ, R49.H1_H1 ;  /* 0x30000031ff317230 */ /* 0x000fe40000004100 */
[--C-:B------:R-:W-:Y:S02]  /*89f0*/  HADD2.F32 R125, -RZ, R77.reuse.H0_H0 ;  /* 0x2000004dff7d7230 */ /* 0x100fe40000004100 */
[C---:B------:R-:W-:Y:S01]  /*8a00*/  FFMA.FTZ R130, R127.reuse, R126, -R130 ;  /* 0x0000007e7f827223 */ /* 0x040fe20000010882 */
[----:B------:R-:W-:Y:S01]  /*8a10*/  FMUL.FTZ R127, R127, R129 ;  /* 0x000000817f7f7220 */ /* 0x000fe20000410000 */
[----:B------:R-:W-:-:S03]  /*8a20*/  HADD2.F32 R77, -RZ, R77.H1_H1 ;  /* 0x3000004dff4d7230 */ /* 0x000fc60000004100 */
[----:B------:R-:W-:Y:S01]  /*8a30*/  FFMA.FTZ R127, R79, R126, R127 ;  /* 0x0000007e4f7f7223 */ /* 0x000fe2000001007f */
[-C--:B------:R-:W-:Y:S01]  /*8a40*/  FMUL.FTZ R79, R45, R44.reuse ;  /* 0x0000002c2d4f7220 */ /* 0x080fe20000410000 */
[----:B------:R-:W-:-:S03]  /*8a50*/  FMUL.FTZ R44, R49, R44 ;  /* 0x0000002c312c7220 */ /* 0x000fc60000410000 */
[-C--:B------:R-:W-:Y:S01]  /*8a60*/  FFMA.FTZ R79, R49, R51.reuse, -R79 ;  /* 0x00000033314f7223 */ /* 0x080fe2000001084f */
[----:B------:R-:W-:Y:S01]  /*8a70*/  FFMA.FTZ R45, R45, R51, R44 ;  /* 0x000000332d2d7223 */ /* 0x000fe2000001002c */
[-C--:B------:R-:W-:Y:S01]  /*8a80*/  F2FP.F16.E4M3.UNPACK_B R44, R119.reuse.H1 ;  /* 0x00000077ff2c723e */ /* 0x080fe200030006ff */
[--C-:B------:R-:W-:Y:S01]  /*8a90*/  HADD2.F32 R51, -RZ, R50.reuse.H0_H0 ;  /* 0x20000032ff337230 */ /* 0x100fe20000004100 */
[-C--:B------:R-:W-:Y:S01]  /*8aa0*/  F2FP.F16.E4M3.UNPACK_B R49, R12.reuse.H1 ;  /* 0x0000000cff31723e */ /* 0x080fe200030006ff */
[----:B------:R-:W-:Y:S01]  /*8ab0*/  HADD2.F32 R50, -RZ, R50.H1_H1 ;  /* 0x30000032ff327230 */ /* 0x000fe20000004100 */
[----:B------:R-:W-:Y:S01]  /*8ac0*/  F2FP.F16.E4M3.UNPACK_B R119, R119 ;  /* 0x00000077ff77723e */ /* 0x000fe200020006ff */
[--C-:B------:R-:W-:Y:S01]  /*8ad0*/  HADD2.F32 R129, -RZ, R44.reuse.H0_H0 ;  /* 0x2000002cff817230 */ /* 0x100fe20000004100 */
[----:B------:R-:W-:Y:S01]  /*8ae0*/  F2FP.F16.E4M3.UNPACK_B R12, R12 ;  /* 0x0000000cff0c723e */ /* 0x000fe200020006ff */
[----:B------:R-:W-:Y:S01]  /*8af0*/  HADD2.F32 R124, -RZ, R49.H0_H0 ;  /* 0x20000031ff7c7230 */ /* 0x000fe20000004100 */
[----:B------:R-:W-:Y:S01]  /*8b00*/  F2FP.SATFINITE.E4M3.F32.PACK_AB_MERGE_C R79, R79, R130, RZ ;  /* 0x000000824f4f723e */ /* 0x000fe200048070ff */
[----:B------:R-:W-:-:S02]  /*8b10*/  HADD2.F32 R44, -RZ, R44.H1_H1 ;  /* 0x3000002cff2c7230 */ /* 0x000fc40000004100 */
[-C--:B------:R-:W-:Y:S01]  /*8b20*/  FMUL.FTZ R126, R51, R129.reuse ;  /* 0x00000081337e7220 */ /* 0x080fe20000410000 */
[----:B------:R-:W-:Y:S02]  /*8b30*/  HADD2.F32 R49, -RZ, R49.H1_H1 ;  /* 0x30000031ff317230 */ /* 0x000fe40000004100 */
[C---:B------:R-:W-:Y:S01]  /*8b40*/  FMUL.FTZ R129, R124.reuse, R129 ;  /* 0x000000817c817220 */ /* 0x040fe20000410000 */
[----:B------:R-:W-:Y:S01]  /*8b50*/  F2FP.SATFINITE.E4M3.F32.PACK_AB_MERGE_C R45, R45, R127, RZ ;  /* 0x0000007f2d2d723e */ /* 0x000fe200048070ff */
[----:B------:R-:W-:Y:S01]  /*8b60*/  FFMA.FTZ R126, R124, R125, -R126 ;  /* 0x0000007d7c7e7223 */ /* 0x000fe2000001087e */
[----:B------:R-:W-:Y:S01]  /*8b70*/  F2FP.SATFINITE.E4M3.F32.PACK_AB_MERGE_C R46, R46, R131, R79 ;  /* 0x000000832e2e723e */ /* 0x000fe2000480704f */
[----:B------:R-:W-:Y:S01]  /*8b80*/  FFMA.FTZ R129, R51, R125, R129 ;  /* 0x0000007d33817223 */ /* 0x000fe20000010081 */
[CC--:B------:R-:W-:Y:S01]  /*8b90*/  FMUL.FTZ R51, R50.reuse, R44.reuse ;  /* 0x0000002c32337220 */ /* 0x0c0fe20000410000 */
[----:B------:R-:W-:Y:S01]  /*8ba0*/  FMUL.FTZ R44, R49, R44 ;  /* 0x0000002c312c7220 */ /* 0x000fe20000410000 */
[----:B------:R-:W-:Y:S01]  /*8bb0*/  HADD2.F32 R125, -RZ, R119.H0_H0 ;  /* 0x20000077ff7d7230 */ /* 0x000fe20000004100 */
[----:B------:R-:W-:Y:S01]  /*8bc0*/  F2FP.SATFINITE.E4M3.F32.PACK_AB_MERGE_C R45, R15, R128, R45 ;  /* 0x000000800f2d723e */ /* 0x000fe2000480702d */
[-C--:B------:R-:W-:Y:S01]  /*8bd0*/  FFMA.FTZ R49, R49, R77.reuse, -R51 ;  /* 0x0000004d31317223 */ /* 0x080fe20000010833 */
[----:B------:R-:W-:Y:S01]  /*8be0*/  FFMA.FTZ R44, R50, R77, R44 ;  /* 0x0000004d322c7223 */ /* 0x000fe2000001002c */
[----:B------:R-:W-:-:S02]  /*8bf0*/  HADD2.F32 R50, -RZ, R76.H0_H0 ;  /* 0x2000004cff327230 */ /* 0x000fc40000004100 */
[----:B------:R-:W-:Y:S01]  /*8c00*/  HADD2.F32 R77, -RZ, R12.H0_H0 ;  /* 0x2000000cff4d7230 */ /* 0x000fe20000004100 */
[----:B------:R-:W-:Y:S01]  /*8c10*/  F2FP.SATFINITE.E4M3.F32.PACK_AB_MERGE_C R49, R49, R126, RZ ;  /* 0x0000007e3131723e */ /* 0x000fe200048070ff */
[----:B------:R-:W-:Y:S02]  /*8c20*/  HADD2.F32 R51, -RZ, R118.H0_H0 ;  /* 0x20000076ff337230 */ /* 0x000fe40000004100 */
[-C--:B------:R-:W-:Y:S01]  /*8c30*/  FMUL.FTZ R124, R50, R125.reuse ;  /* 0x0000007d327c7220 */ /* 0x080fe20000410000 */
[----:B------:R-:W-:Y:S02]  /*8c40*/  HADD2.F32 R119, -RZ, R119.H1_H1 ;  /* 0x30000077ff777230 */ /* 0x000fe40000004100 */
[C---:B------:R-:W-:Y:S01]  /*8c50*/  FMUL.FTZ R125, R77.reuse, R125 ;  /* 0x0000007d4d7d7220 */ /* 0x040fe20000410000 */
[----:B------:R-:W-:Y:S02]  /*8c60*/  HADD2.F32 R76, -RZ, R76.H1_H1 ;  /* 0x3000004cff4c7230 */ /* 0x000fe40000004100 */
[----:B------:R-:W-:Y:S01]  /*8c70*/  FFMA.FTZ R124, R77, R51, -R124 ;  /* 0x000000334d7c7223 */ /* 0x000fe2000001087c */
[----:B------:R-:W-:-:S02]  /*8c80*/  HADD2.F32 R12, -RZ, R12.H1_H1 ;  /* 0x3000000cff0c7230 */ /* 0x000fc40000004100 */
[----:B------:R-:W-:Y:S01]  /*8c90*/  FFMA.FTZ R125, R50, R51, R125 ;  /* 0x00000033327d7223 */ /* 0x000fe2000001007d */
[----:B------:R-:W-:Y:S02]  /*8ca0*/  HADD2.F32 R118, -RZ, R118.H1_H1 ;  /* 0x30000076ff767230 */ /* 0x000fe40000004100 */
[-C--:B------:R-:W-:Y:S01]  /*8cb0*/  FMUL.FTZ R50, R76, R119.reuse ;  /* 0x000000774c327220 */ /* 0x080fe20000410000 */
[----:B------:R-:W-:Y:S01]  /*8cc0*/  F2FP.F16.E4M3.UNPACK_B R51, R78.H1 ;  /* 0x0000004eff33723e */ /* 0x000fe200030006ff */
[C---:B------:R-:W-:Y:S01]  /*8cd0*/  FMUL.FTZ R119, R12.reuse, R119 ;  /* 0x000000770c777220 */ /* 0x040fe20000410000 */
[-C--:B------:R-:W-:Y:S01]  /*8ce0*/  F2FP.F16.E4M3.UNPACK_B R77, R121.reuse.H1 ;  /* 0x00000079ff4d723e */ /* 0x080fe200030006ff */
[----:B------:R-:W-:Y:S01]  /*8cf0*/  FFMA.FTZ R50, R12, R118, -R50 ;  /* 0x000000760c327223 */ /* 0x000fe20000010832 */
[----:B------:R-:W-:Y:S01]  /*8d00*/  F2FP.F16.E4M3.UNPACK_B R78, R78 ;  /* 0x0000004eff4e723e */ /* 0x000fe200020006ff */
[----:B------:R-:W-:Y:S01]  /*8d10*/  FFMA.FTZ R12, R76, R118, R119 ;  /* 0x000000764c0c7223 */ /* 0x000fe20000010077 */
[----:B------:R-:W-:Y:S01]  /*8d20*/  HADD2.F32 R76, -RZ, R51.H0_H0 ;  /* 0x20000033ff4c7230 */ /* 0x000fe20000004100 */
[----:B------:R-:W-:Y:S01]  /*8d30*/  F2FP.F16.E4M3.UNPACK_B R121, R121 ;  /* 0x00000079ff79723e */ /* 0x000fe200020006ff */
[----:B------:R-:W-:Y:S01]  /*8d40*/  HADD2.F32 R119, -RZ, R77.H0_H0 ;  /* 0x2000004dff777230 */ /* 0x000fe20000004100 */
[----:B------:R-:W-:Y:S01]  /*8d50*/  F2FP.SATFINITE.E4M3.F32.PACK_AB_MERGE_C R124, R50, R124, R49 ;  /* 0x0000007c327c723e */ /* 0x000fe20004807031 */
[----:B------:R-:W-:Y:S01]  /*8d60*/  IMAD.MOV.U32 R49, RZ, RZ, R14 ;  /* 0x000000ffff317224 */ /* 0x000fe200078e000e */
[-C--:B------:R-:W-:Y:S01]  /*8d70*/  F2FP.F16.E4M3.UNPACK_B R14, R120.reuse.H1 ;  /* 0x00000078ff0e723e */ /* 0x080fe200030006ff */
[----:B------:R-:W-:Y:S01]  /*8d80*/  HADD2.F32 R51, -RZ, R51.H1_H1 ;  /* 0x30000033ff337230 */ /* 0x000fe20000004100 */
[----:B------:R-:W-:Y:S01]  /*8d90*/  F2FP.F16.E4M3.UNPACK_B R120, R120 ;  /* 0x00000078ff78723e */ /* 0x000fe200020006ff */
[----:B------:R-:W-:Y:S01]  /*8da0*/  HADD2.F32 R77, -RZ, R77.H1_H1 ;  /* 0x3000004dff4d7230 */ /* 0x000fe20000004100 */
[-C--:B------:R-:W-:Y:S01]  /*8db0*/  F2FP.F16.E4M3.UNPACK_B R50, R49.reuse.H1 ;  /* 0x00000031ff32723e */ /* 0x080fe200030006ff */
[--C-:B------:R-:W-:Y:S01]  /*8dc0*/  HADD2.F32 R130, -RZ, R14.reuse.H0_H0 ;  /* 0x2000000eff827230 */ /* 0x100fe20000004100 */
[----:B------:R-:W-:Y:S01]  /*8dd0*/  F2FP.F16.E4M3.UNPACK_B R49, R49 ;  /* 0x00000031ff31723e */ /* 0x000fe200020006ff */
[----:B------:R-:W-:Y:S01]  /*8de0*/  HADD2.F32 R14, -RZ, R14.H1_H1 ;  /* 0x3000000eff0e7230 */ /* 0x000fe20000004100 */
[----:B------:R-:W-:Y:S01]  /*8df0*/  F2FP.SATFINITE.E4M3.F32.PACK_AB_MERGE_C R44, R44, R129, RZ ;  /* 0x000000812c2c723e */ /* 0x000fe200048070ff */
[----:B------:R-:W-:-:S02]  /*8e00*/  HADD2.F32 R118, -RZ, R50.H0_H0 ;  /* 0x20000032ff767230 */ /* 0x000fc40000004100 */
[-C--:B------:R-:W-:Y:S01]  /*8e10*/  FMUL.FTZ R126, R76, R130.reuse ;  /* 0x000000824c7e7220 */ /* 0x080fe20000410000 */
[----:B------:R-:W-:Y:S01]  /*8e20*/  HADD2.F32 R50, -RZ, R50.H1_H1 ;  /* 0x30000032ff327230 */ /* 0x000fe20000004100 */
[----:B------:R-:W-:Y:S01]  /*8e30*/  F2FP.SATFINITE.E4M3.F32.PACK_AB_MERGE_C R44, R12, R125, R44 ;  /* 0x0000007d0c2c723e */ /* 0x000fe2000480702c */
[----:B------:R-:W-:Y:S02]  /*8e40*/  IMAD.MOV.U32 R12, RZ, RZ, R124 ;  /* 0x000000ffff0c7224 */ /* 0x000fe400078e007c */
[C---:B------:R-:W-:Y:S01]  /*8e50*/  FMUL.FTZ R130, R118.reuse, R130 ;  /* 0x0000008276827220 */ /* 0x040fe20000410000 */
[-C--:B------:R-:W-:Y:S01]  /*8e60*/  FFMA.FTZ R126, R118, R119.reuse, -R126 ;  /* 0x00000077767e7223 */ /* 0x080fe2000001087e */
[----:B------:R-:W-:Y:S02]  /*8e70*/  IMAD.MOV.U32 R15, RZ, RZ, R46 ;  /* 0x000000ffff0f7224 */ /* 0x000fe400078e002e */
[----:B------:R-:W-:Y:S01]  /*8e80*/  FFMA.FTZ R130, R76, R119, R130 ;  /* 0x000000774c827223 */ /* 0x000fe20000010082 */
[-C--:B------:R-:W-:Y:S01]  /*8e90*/  FMUL.FTZ R76, R51, R14.reuse ;  /* 0x0000000e334c7220 */ /* 0x080fe20000410000 */
[----:B------:R-:W-:Y:S01]  /*8ea0*/  FMUL.FTZ R14, R50, R14 ;  /* 0x0000000e320e7220 */ /* 0x000fe20000410000 */
[----:B------:R-:W-:-:S02]  /*8eb0*/  HADD2.F32 R119, -RZ, R120.H0_H0 ;  /* 0x20000078ff777230 */ /* 0x000fc40000004100 */
[-C--:B------:R-:W-:Y:S01]  /*8ec0*/  FFMA.FTZ R50, R50, R77.reuse, -R76 ;  /* 0x0000004d32327223 */ /* 0x080fe2000001084c */
[----:B------:R-:W-:Y:S01]  /*8ed0*/  FFMA.FTZ R14, R51, R77, R14 ;  /* 0x0000004d330e7223 */ /* 0x000fe2000001000e */
[----:B------:R-:W-:Y:S02]  /*8ee0*/  HADD2.F32 R51, -RZ, R78.H0_H0 ;  /* 0x2000004eff337230 */ /* 0x000fe40000004100 */
[----:B------:R-:W-:Y:S01]  /*8ef0*/  HADD2.F32 R77, -RZ, R49.H0_H0 ;  /* 0x20000031ff4d7230 */ /* 0x000fe20000004100 */
[----:B------:R-:W-:Y:S01]  /*8f00*/  F2FP.SATFINITE.E4M3.F32.PACK_AB_MERGE_C R50, R50, R126, RZ ;  /* 0x0000007e3232723e */ /* 0x000fe200048070ff */
[----:B------:R-:W-:Y:S02]  /*8f10*/  HADD2.F32 R76, -RZ, R121.H0_H0 ;  /* 0x20000079ff4c7230 */ /* 0x000fe40000004100 */
[-C--:B------:R-:W-:Y:S01]  /*8f20*/  FMUL.FTZ R118, R51, R119.reuse ;  /* 0x0000007733767220 */ /* 0x080fe20000410000 */
[----:B------:R-:W-:Y:S02]  /*8f30*/  HADD2.F32 R120, -RZ, R120.H1_H1 ;  /* 0x30000078ff787230 */ /* 0x000fe40000004100 */
[----:B------:R-:W-:Y:S01]  /*8f40*/  FMUL.FTZ R119, R77, R119 ;  /* 0x000000774d777220 */ /* 0x000fe20000410000 */
[----:B------:R-:W-:-:S02]  /*8f50*/  HADD2.F32 R78, -RZ, R78.H1_H1 ;  /* 0x3000004eff4e7230 */ /* 0x000fc40000004100 */
[-C--:B------:R-:W-:Y:S01]  /*8f60*/  FFMA.FTZ R118, R77, R76.reuse, -R118 ;  /* 0x0000004c4d767223 */ /* 0x080fe20000010876 */
[----:B------:R-:W-:Y:S02]  /*8f70*/  HADD2.F32 R49, -RZ, R49.H1_H1 ;  /* 0x30000031ff317230 */ /* 0x000fe40000004100 */
[----:B------:R-:W-:Y:S01]  /*8f80*/  FFMA.FTZ R119, R51, R76, R119 ;  /* 0x0000004c33777223 */ /* 0x000fe20000010077 */
[----:B------:R-:W-:Y:S02]  /*8f90*/  HADD2.F32 R121, -RZ, R121.H1_H1 ;  /* 0x30000079ff797230 */ /* 0x000fe40000004100 */
[----:B------:R-:W-:Y:S01]  /*8fa0*/  FMUL.FTZ R51, R78, R120 ;  /* 0x000000784e337220 */ /* 0x000fe20000410000 */
[----:B------:R-:W-:Y:S01]  /*8fb0*/  F2FP.SATFINITE.E4M3.F32.PACK_AB_MERGE_C R14, R14, R130, RZ ;  /* 0x000000820e0e723e */ /* 0x000fe200048070ff */
[C---:B------:R-:W-:Y:S01]  /*8fc0*/  FMUL.FTZ R120, R49.reuse, R120 ;  /* 0x0000007831787220 */ /* 0x040fe20000410000 */
[----:B------:R-:W-:Y:S02]  /*8fd0*/  IMAD.MOV.U32 R76, RZ, RZ, R44 ;  /* 0x000000ffff4c7224 */ /* 0x000fe400078e002c */
[----:B------:R-:W-:Y:S01]  /*8fe0*/  FFMA.FTZ R51, R49, R121, -R51 ;  /* 0x0000007931337223 */ /* 0x000fe20000010833 */
[----:B------:R-:W-:-:S02]  /*8ff0*/  IMAD.MOV.U32 R77, RZ, RZ, R47 ;  /* 0x000000ffff4d7224 */ /* 0x000fc400078e002f */
[----:B------:R-:W-:Y:S01]  /*9000*/  FFMA.FTZ R120, R78, R121, R120 ;  /* 0x000000794e787223 */ /* 0x000fe20000010078 */
[----:B------:R-:W-:Y:S01]  /*9010*/  IMAD.MOV.U32 R79, RZ, RZ, R45 ;  /* 0x000000ffff4f7224 */ /* 0x000fe200078e002d */
[----:B------:R-:W-:-:S03]  /*9020*/  F2FP.SATFINITE.E4M3.F32.PACK_AB_MERGE_C R50, R51, R118, R50 ;  /* 0x000000763332723e */ /* 0x000fc60004807032 */
[----:B------:R-:W-:Y:S02]  /*9030*/  F2FP.SATFINITE.E4M3.F32.PACK_AB_MERGE_C R119, R120, R119, R14 ;  /* 0x000000777877723e */ /* 0x000fe4000480700e */
[----:B------:R-:W-:Y:S02]  /*9040*/  IMAD.MOV.U32 R14, RZ, RZ, R50 ;  /* 0x000000ffff0e7224 */ /* 0x000fe400078e0032 */
[----:B------:R-:W-:-:S07]  /*9050*/  MOV R78, R119 ;  /* 0x00000077004e7202 */ /* 0x000fce0000000f00 */
.L_x_550:
[----:B------:R-:W-:Y:S05]  /*9060*/  BSYNC B2 ;  /* 0x0000000000027941 */ /* 0x000fea0003800000 */
.L_x_549:
[----:B------:R-:W-:-:S13]  /*9070*/  ISETP.GE.AND P3, PT, R122, R107, PT ;  /* 0x0000006b7a00720c */ /* 0x000fda0003f66270 */
[----:B---3--:R-:W-:-:S04]  /*9080*/  @!P3 IADD3 R44, P4, R11, R122, RZ ;  /* 0x0000007a0b2cb210 */ /* 0x008fc80007f9e0ff */
[----:B--2---:R-:W-:Y:S02]  /*9090*/  @!P3 LEA.HI.X.SX32 R45, R122, R113, 0x1, P4 ;  /* 0x000000717a2db211 */ /* 0x004fe400020f0eff */
[----:B------:R-:W-:-:S05]  /*90a0*/  IADD3 R46, P4, R39, R11, RZ ;  /* 0x0000000b272e7210 */ /* 0x000fca0007f9e0ff */
[----:B------:R-:W-:-:S05]  /*90b0*/  IMAD.X R47, R113, 0x1, R80, P4 ;  /* 0x00000001712f7824 */ /* 0x000fca00020e0650 */
[----:B0-----:R0:W-:Y:S04]  /*90c0*/  ST.E.128 desc[UR36][R46.64], R12 ;  /* 0x0000000c2e007985 */ /* 0x0011e8000c101d24 */
[----:B----4-:R0:W-:Y:S02]  /*90d0*/  @!P3 ST.E.128 desc[UR36][R44.64], R76 ;  /* 0x0000004c2c00b985 */ /* 0x0101e4000c101d24 */
.L_x_548:
[----:B------:R-:W-:Y:S05]  /*90e0*/  BSYNC B1 ;  /* 0x0000000000017941 */ /* 0x000fea0003800000 */
.L_x_547:
[----:B------:R-:W-:-:S03]  /*90f0*/  UMOV UR4, 0xffffffff ;  /* 0xffffffff00047882 */ /* 0x000fc60000000000 */
[----:B------:R-:W-:Y:S05]  /*9100*/  BRA.DIV UR4, `(.L_x_551) ;  /* 0x0000022604c47947 */ /* 0x000fea000b800000 */
[----:B------:R4:W0:Y:S04]  /*9110*/  SHFL.IDX PT, R51, R102, 0x1, 0x181f ;  /* 0x00381f0066337f89 */ /* 0x00082800000e0000 */
[----:B------:R4:W0:Y:S02]  /*9120*/  SHFL.IDX PT, R50, R101, 0x1, 0x181f ;  /* 0x00381f0065327f89 */ /* 0x00082400000e0000 */
.L_x_856:
[----:B---3--:R-:W-:Y:S01]  /*9130*/  VIADD R11, R219, 0x20 ;  /* 0x00000020db0b7836 */ /* 0x008fe20000000000 */
[----:B------:R-:W-:Y:S04]  /*9140*/  BSSY B1, `(.L_x_552) ;  /* 0x0000104000017945 */ /* 0x000fe80003800000 */
[----:B------:R-:W-:-:S13]  /*9150*/  ISETP.GE.OR P3, PT, R11, R99, P1 ;  /* 0x000000630b00720c */ /* 0x000fda0000f66670 */
[----:B------:R-:W-:Y:S05]  /*9160*/  @P3 BRA `(.L_x_553) ;  /* 0x0000001000043947 */ /* 0x000fea0003800000 */
[----:B0-----:R-:W3:Y:S01]  /*9170*/  LDL R14, [R1+0x28] ;  /* 0x00002800010e7983 */ /* 0x001ee20000100800 */
[----:B------:R-:W-:Y:S01]  /*9180*/  SEL R11, R34, R108, !P0 ;  /* 0x0000006c220b7207 */ /* 0x000fe20004000000 */
[C---:B------:R-:W-:Y:S01]  /*9190*/  VIADD R15, R219.reuse, 0x20 ;  /* 0x00000020db0f7836 */ /* 0x040fe20000000000 */
[----:B------:R-:W-:Y:S01]  /*91a0*/  BSSY B2, `(.L_x_554) ;  /* 0x00000f6000027945 */ /* 0x000fe20003800000 */
[----:B------:R-:W-:Y:S01]  /*91b0*/  VIADD R44, R219, 0x20 ;  /* 0x00000020db2c7836 */ /* 0x000fe20000000000 */
[----:B------:R-:W-:Y:S02]  /*91c0*/  SHF.R.S32.HI R12, RZ, 0x1f, R11 ;  /* 0x0000001fff0c7819 */ /* 0x000fe4000001140b */
[----:B------:R-:W-:Y:S01]  /*91d0*/  SHF.L.U32 R15, R15, 0x7, RZ ;  /* 0x000000070f0f7819 */ /* 0x000fe200000006ff */
[----:B------:R-:W-:Y:S01]  /*91e0*/  IMAD.SHL.U32 R44, R44, 0x80, RZ ;  /* 0x000000802c2c7824 */ /* 0x000fe200078e00ff */
[----:B------:R-:W-:Y:S02]  /*91f0*/  LEA.HI R11, R12, R11, RZ, 0x5 ;  /* 0x0000000b0c0b7211 */ /* 0x000fe400078f28ff */
[----:B------:R-:W-:-:S02]  /*9200*/  LOP3.LUT R15, R15, 0x380, RZ, 0xc0, !PT ;  /* 0x000003800f0f7812 */ /* 0x000fc400078ec0ff */
[----:B------:R-:W-:Y:S02]  /*9210*/  LEA.HI.SX32 R11, R11, R42, 0x1b ;  /* 0x0000002a0b0b7211 */ /* 0x000fe400078fdaff */
[----:B------:R-:W-:Y:S02]  /*9220*/  LOP3.LUT R44, R44, 0x380, RZ, 0xc0, !PT ;  /* 0x000003802c2c7812 */ /* 0x000fe400078ec0ff */
[----:B------:R-:W-:Y:S02]  /*9230*/  SHF.R.S32.HI R12, RZ, 0x1f, R11 ;  /* 0x0000001fff0c7819 */ /* 0x000fe4000001140b */
[----:B------:R-:W-:Y:S02]  /*9240*/  SHF.R.U32.HI R15, RZ, 0x3, R15 ;  /* 0x00000003ff0f7819 */ /* 0x000fe4000001160f */
[----:B------:R-:W-:Y:S01]  /*9250*/  LEA.HI R12, R12, R11, RZ, 0x3 ;  /* 0x0000000b0c0c7211 */ /* 0x000fe200078f18ff */
[----:B------:R-:W-:-:S04]  /*9260*/  IMAD.SHL.U32 R11, R11, 0x10, RZ ;  /* 0x000000100b0b7824 */ /* 0x000fc800078e00ff */
[----:B------:R-:W-:Y:S01]  /*9270*/  IMAD.SHL.U32 R13, R12, 0x800, RZ ;  /* 0x000008000c0d7824 */ /* 0x000fe200078e00ff */
[----:B------:R-:W-:-:S04]  /*9280*/  LOP3.LUT R12, R44, 0x70, R11, 0xf8, !PT ;  /* 0x000000702c0c7812 */ /* 0x000fc800078ef80b */
[----:B------:R-:W-:Y:S02]  /*9290*/  LOP3.LUT R12, R12, R15, RZ, 0x3c, !PT ;  /* 0x0000000f0c0c7212 */ /* 0x000fe400078e3cff */
[----:B------:R-:W-:-:S04]  /*92a0*/  LOP3.LUT R13, R13, 0xffffc000, RZ, 0xc0, !PT ;  /* 0xffffc0000d0d7812 */ /* 0x000fc800078ec0ff */
[----:B---3--:R-:W-:Y:S01]  /*92b0*/  IADD3 R13, R12, R13, R14 ;  /* 0x0000000d0c0d7210 */ /* 0x008fe20007ffe00e */
[----:B------:R-:W-:-:S03]  /*92c0*/  IMAD R12, R216, 0x8000, R5 ;  /* 0x00008000d80c7824 */ /* 0x000fc600078e0205 */
[----:B------:R-:W-:Y:S01]  /*92d0*/  LEA R14, R216, R13, 0xf ;  /* 0x0000000dd80e7211 */ /* 0x000fe200078e78ff */
[----:B------:R-:W-:-:S04]  /*92e0*/  IMAD.IADD R12, R19, 0x1, R12 ;  /* 0x00000001130c7824 */ /* 0x000fc800078e020c */
[----:B------:R-:W-:Y:S02]  /*92f0*/  IMAD.IADD R44, R19, 0x1, R14 ;  /* 0x00000001132c7824 */ /* 0x000fe400078e020e */
[----:B------:R-:W0:Y:S04]  /*9300*/  LDS.128 R12, [R12+0x28400] ;  /* 0x028400000c0c7984 */ /* 0x000e280000000c00 */
[----:B------:R-:W3:Y:S01]  /*9310*/  LDS.128 R44, [R44+0x28400] ;  /* 0x028400002c2c7984 */ /* 0x000ee20000000c00 */
        /* <DEDUP_REMOVED lines=8> */
[----:B------:R-:W-:-:S02]  /*93a0*/  LOP3.LUT R58, R55, 0xff, RZ, 0xc0, !PT ;  /* 0x000000ff373a7812 */ /* 0x000fc400078ec0ff */
[----:B------:R-:W-:Y:S02]  /*93b0*/  SHF.R.U32.HI R78, RZ, 0x18, R55 ;  /* 0x00000018ff4e7819 */ /* 0x000fe40000011637 */
[--C-:B------:R-:W-:Y:S02]  /*93c0*/  SHF.R.U32.HI R77, RZ, 0x8, R57.reuse ;  /* 0x00000008ff4d7819 */ /* 0x100fe40000011639 */
[----:B------:R-:W-:Y:S02]  /*93d0*/  PRMT R56, R53, 0x654, R56 ;  /* 0x0000065435387816 */ /* 0x000fe40000000038 */
[--C-:B------:R-:W-:Y:S02]  /*93e0*/  SHF.R.U32.HI R76, RZ, 0x10, R57.reuse ;  /* 0x00000010ff4c7819 */ /* 0x100fe40000011639 */
[----:B------:R-:W-:Y:S02]  /*93f0*/  LOP3.LUT R79, R57, 0xff, RZ, 0xc0, !PT ;  /* 0x000000ff394f7812 */ /* 0x000fe400078ec0ff */
[----:B------:R-:W-:-:S02]  /*9400*/  SHF.R.U32.HI R57, RZ, 0x18, R57 ;  /* 0x00000018ff397819 */ /* 0x000fc40000011639 */
[----:B------:R-:W-:Y:S02]  /*9410*/  PRMT R58, R78, 0x654, R58 ;  /* 0x000006544e3a7816 */ /* 0x000fe4000000003a */
[----:B------:R-:W-:Y:S01]  /*9420*/  LOP3.LUT R56, R56, 0xff00, R52, 0xf8, !PT ;  /* 0x0000ff0038387812 */ /* 0x000fe200078ef834 */
[----:B------:R-:W-:Y:S01]  /*9430*/  IMAD.SHL.U32 R52, R77, 0x100, RZ ;  /* 0x000001004d347824 */ /* 0x000fe200078e00ff */
[----:B------:R-:W-:Y:S02]  /*9440*/  SHF.L.U32 R54, R54, 0x8, RZ ;  /* 0x0000000836367819 */ /* 0x000fe400000006ff */
[----:B------:R-:W-:Y:S02]  /*9450*/  PRMT R79, R57, 0x654, R79 ;  /* 0x00000654394f7816 */ /* 0x000fe4000000004f */
[----:B------:R-:W-:Y:S01]  /*9460*/  LOP3.LUT R77, R58, 0xff00, R54, 0xf8, !PT ;  /* 0x0000ff003a4d7812 */ /* 0x000fe200078ef836 */
[----:B------:R-:W-:Y:S01]  /*9470*/  IMAD.U32 R54, R76, 0x10000, RZ ;  /* 0x000100004c367824 */ /* 0x000fe200078e00ff */
[----:B------:R-:W-:-:S02]  /*9480*/  LOP3.LUT R52, R79, 0xff00, R52, 0xf8, !PT ;  /* 0x0000ff004f347812 */ /* 0x000fc400078ef834 */
[----:B------:R-:W-:Y:S02]  /*9490*/  SHF.R.U32.HI R48, RZ, 0x10, R55 ;  /* 0x00000010ff307819 */ /* 0x000fe40000011637 */
[----:B------:R-:W-:Y:S02]  /*94a0*/  LOP3.LUT R54, R52, 0xff0000, R54, 0xf8, !PT ;  /* 0x00ff000034367812 */ /* 0x000fe400078ef836 */
[--C-:B------:R-:W-:Y:S02]  /*94b0*/  SHF.R.U32.HI R53, RZ, 0x10, R59.reuse ;  /* 0x00000010ff357819 */ /* 0x100fe4000001163b */
[--C-:B------:R-:W-:Y:S02]  /*94c0*/  SHF.R.U32.HI R55, RZ, 0x8, R59.reuse ;  /* 0x00000008ff377819 */ /* 0x100fe4000001163b */
[----:B--2---:R-:W-:Y:S01]  /*94d0*/  LOP3.LUT R113, R59, 0xff, RZ, 0xc0, !PT ;  /* 0x000000ff3b717812 */ /* 0x004fe200078ec0ff */
[----:B------:R-:W-:Y:S01]  /*94e0*/  IMAD.U32 R53, R53, 0x10000, RZ ;  /* 0x0001000035357824 */ /* 0x000fe200078e00ff */
[----:B------:R-:W-:-:S02]  /*94f0*/  SHF.R.U32.HI R59, RZ, 0x18, R59 ;  /* 0x00000018ff3b7819 */ /* 0x000fc4000001163b */
[----:B------:R-:W-:Y:S02]  /*9500*/  LOP3.LUT R56, R56, 0xff0000, R49, 0xf8, !PT ;  /* 0x00ff000038387812 */ /* 0x000fe400078ef831 */
[----:B---3--:R-:W-:Y:S02]  /*9510*/  F2FP.F16.E4M3.UNPACK_B R58, R45 ;  /* 0x0000002dff3a723e */ /* 0x008fe400020006ff */
[----:B------:R-:W-:Y:S02]  /*9520*/  F2FP.F16.E4M3.UNPACK_B R76, R54 ;  /* 0x00000036ff4c723e */ /* 0x000fe400020006ff */
[----:B0-----:R-:W-:Y:S01]  /*9530*/  F2FP.F16.E4M3.UNPACK_B R49, R13 ;  /* 0x0000000dff31723e */ /* 0x001fe200020006ff */
[----:B------:R-:W-:Y:S01]  /*9540*/  HADD2.F32 R52, -RZ, R58.H0_H0 ;  /* 0x2000003aff347230 */ /* 0x000fe20000004100 */
[----:B------:R-:W-:Y:S01]  /*9550*/  PRMT R57, R59, 0x654, R113 ;  /* 0x000006543b397816 */ /* 0x000fe20000000071 */
[--C-:B------:R-:W-:Y:S01]  /*9560*/  HADD2.F32 R113, -RZ, R76.reuse.H0_H0 ;  /* 0x2000004cff717230 */ /* 0x100fe20000004100 */
[----:B------:R-:W-:Y:S01]  /*9570*/  F2FP.F16.E4M3.UNPACK_B R78, R56 ;  /* 0x00000038ff4e723e */ /* 0x000fe200020006ff */
[----:B------:R-:W-:Y:S01]  /*9580*/  HADD2.F32 R59, -RZ, R49.H0_H0 ;  /* 0x20000031ff3b7230 */ /* 0x000fe20000004100 */
[----:B------:R-:W-:Y:S01]  /*9590*/  F2FP.F16.E4M3.UNPACK_B R45, R45.H1 ;  /* 0x0000002dff2d723e */ /* 0x000fe200030006ff */
[----:B------:R-:W-:-:S02]  /*95a0*/  HADD2.F32 R76, -RZ, R76.H1_H1 ;  /* 0x3000004cff4c7230 */ /* 0x000fc40000004100 */
[CC--:B------:R-:W-:Y:S01]  /*95b0*/  FMUL.FTZ R118, R52.reuse, R113.reuse ;  /* 0x0000007134767220 */ /* 0x0c0fe20000410000 */
[--C-:B------:R-:W-:Y:S02]  /*95c0*/  HADD2.F32 R79, -RZ, R78.reuse.H0_H0 ;  /* 0x2000004eff4f7230 */ /* 0x100fe40000004100 */
[C---:B------:R-:W-:Y:S01]  /*95d0*/  FMUL.FTZ R113, R59.reuse, R113 ;  /* 0x000000713b717220 */ /* 0x040fe20000410000 */
[----:B------:R-:W-:Y:S01]  /*95e0*/  HADD2.F32 R49, -RZ, R49.H1_H1 ;  /* 0x30000031ff317230 */ /* 0x000fe20000004100 */
[----:B------:R-:W-:Y:S01]  /*95f0*/  F2FP.F16.E4M3.UNPACK_B R56, R56.H1 ;  /* 0x00000038ff38723e */ /* 0x000fe200030006ff */
[----:B------:R-:W-:Y:S02]  /*9600*/  HADD2.F32 R78, -RZ, R78.H1_H1 ;  /* 0x3000004eff4e7230 */ /* 0x000fe40000004100 */
[-C--:B------:R-:W-:Y:S01]  /*9610*/  FFMA.FTZ R59, R59, R79.reuse, -R118 ;  /* 0x0000004f3b3b7223 */ /* 0x080fe20000010876 */
[----:B------:R-:W-:Y:S01]  /*9620*/  FFMA.FTZ R52, R52, R79, R113 ;  /* 0x0000004f34347223 */ /* 0x000fe20000010071 */
[----:B------:R-:W-:Y:S01]  /*9630*/  HADD2.F32 R79, -RZ, R58.H1_H1 ;  /* 0x3000003aff4f7230 */ /* 0x000fe20000004100 */
[----:B------:R-:W-:-:S04]  /*9640*/  SHF.L.U32 R48, R48, 0x10, RZ ;  /* 0x0000001030307819 */ /* 0x000fc800000006ff */
[-C--:B------:R-:W-:Y:S01]  /*9650*/  FMUL.FTZ R58, R79, R76.reuse ;  /* 0x0000004c4f3a7220 */ /* 0x080fe20000410000 */
[----:B------:R-:W-:-:S03]  /*9660*/  FMUL.FTZ R76, R49, R76 ;  /* 0x0000004c314c7220 */ /* 0x000fc60000410000 */
[-C--:B------:R-:W-:Y:S01]  /*9670*/  FFMA.FTZ R58, R49, R78.reuse, -R58 ;  /* 0x0000004e313a7223 */ /* 0x080fe2000001083a */
[----:B------:R-:W-:Y:S01]  /*9680*/  FFMA.FTZ R49, R79, R78, R76 ;  /* 0x0000004e4f317223 */ /* 0x000fe2000001004c */
[----:B------:R-:W-:Y:S01]  /*9690*/  F2FP.F16.E4M3.UNPACK_B R76, R54.H1 ;  /* 0x00000036ff4c723e */ /* 0x000fe200030006ff */
[----:B------:R-:W-:Y:S01]  /*96a0*/  HADD2.F32 R79, -RZ, R56.H0_H0 ;  /* 0x20000038ff4f7230 */ /* 0x000fe20000004100 */
[----:B------:R-:W-:Y:S01]  /*96b0*/  F2FP.F16.E4M3.UNPACK_B R78, R13.H1 ;  /* 0x0000000dff4e723e */ /* 0x000fe200030006ff */
[--C-:B------:R-:W-:Y:S02]  /*96c0*/  HADD2.F32 R13, -RZ, R45.reuse.H0_H0 ;  /* 0x2000002dff0d7230 */ /* 0x100fe40000004100 */
[----:B------:R-:W-:Y:S02]  /*96d0*/  HADD2.F32 R113, -RZ, R76.H0_H0 ;  /* 0x2000004cff717230 */ /* 0x000fe40000004100 */
[----:B------:R-:W-:Y:S02]  /*96e0*/  HADD2.F32 R54, -RZ, R78.H0_H0 ;  /* 0x2000004eff367230 */ /* 0x000fe40000004100 */
[----:B------:R-:W-:-:S02]  /*96f0*/  HADD2.F32 R45, -RZ, R45.H1_H1 ;  /* 0x3000002dff2d7230 */ /* 0x000fc40000004100 */
[CC--:B------:R-:W-:Y:S01]  /*9700*/  FMUL.FTZ R118, R13.reuse, R113.reuse ;  /* 0x000000710d767220 */ /* 0x0c0fe20000410000 */
[----:B------:R-:W-:Y:S02]  /*9710*/  HADD2.F32 R76, -RZ, R76.H1_H1 ;  /* 0x3000004cff4c7230 */ /* 0x000fe40000004100 */
[C---:B------:R-:W-:Y:S01]  /*9720*/  FMUL.FTZ R113, R54.reuse, R113 ;  /* 0x0000007136717220 */ /* 0x040fe20000410000 */
[----:B------:R-:W-:Y:S02]  /*9730*/  HADD2.F32 R78, -RZ, R78.H1_H1 ;  /* 0x3000004eff4e7230 */ /* 0x000fe40000004100 */
[-C--:B------:R-:W-:Y:S01]  /*9740*/  FFMA.FTZ R54, R54, R79.reuse, -R118 ;  /* 0x0000004f36367223 */ /* 0x080fe20000010876 */
[----:B------:R-:W-:Y:S02]  /*9750*/  HADD2.F32 R56, -RZ, R56.H1_H1 ;  /* 0x30000038ff387230 */ /* 0x000fe40000004100 */
[----:B------:R-:W-:Y:S01]  /*9760*/  FFMA.FTZ R13, R13, R79, R113 ;  /* 0x0000004f0d0d7223 */ /* 0x000fe20000010071 */
[-C--:B------:R-:W-:Y:S01]  /*9770*/  FMUL.FTZ R79, R45, R76.reuse ;  /* 0x0000004c2d4f7220 */ /* 0x080fe20000410000 */
[----:B------:R-:W-:-:S03]  /*9780*/  FMUL.FTZ R113, R78, R76 ;  /* 0x0000004c4e717220 */ /* 0x000fc60000410000 */
[-C--:B------:R-:W-:Y:S01]  /*9790*/  FFMA.FTZ R76, R78, R56.reuse, -R79 ;  /* 0x000000384e4c7223 */ /* 0x080fe2000001084f */
[----:B------:R-:W-:Y:S01]  /*97a0*/  FFMA.FTZ R56, R45, R56, R113 ;  /* 0x000000382d387223 */ /* 0x000fe20000010071 */
[----:B------:R-:W-:Y:S01]  /*97b0*/  IMAD.SHL.U32 R45, R55, 0x100, RZ ;  /* 0x00000100372d7824 */ /* 0x000fe200078e00ff */
[----:B------:R-:W-:Y:S02]  /*97c0*/  LOP3.LUT R55, R77, 0xff0000, R48, 0xf8, !PT ;  /* 0x00ff00004d377812 */ /* 0x000fe400078ef830 */
[----:B------:R-:W-:Y:S02]  /*97d0*/  F2FP.F16.E4M3.UNPACK_B R48, R47 ;  /* 0x0000002fff30723e */ /* 0x000fe400020006ff */
[----:B------:R-:W-:Y:S01]  /*97e0*/  LOP3.LUT R45, R57, 0xff00, R45, 0xf8, !PT ;  /* 0x0000ff00392d7812 */ /* 0x000fe200078ef82d */
[----:B------:R-:W-:Y:S01]  /*97f0*/  IMAD.MOV.U32 R57, RZ, RZ, R15 ;  /* 0x000000ffff397224 */ /* 0x000fe200078e000f */
[----:B------:R-:W-:Y:S01]  /*9800*/  F2FP.F16.E4M3.UNPACK_B R78, R55 ;  /* 0x00000037ff4e723e */ /* 0x000fe200020006ff */
[----:B------:R-:W-:Y:S01]  /*9810*/  HADD2.F32 R79, -RZ, R48.H0_H0 ;  /* 0x20000030ff4f7230 */ /* 0x000fe20000004100 */
[----:B------:R-:W-:-:S02]  /*9820*/  LOP3.LUT R45, R45, 0xff0000, R53, 0xf8, !PT ;  /* 0x00ff00002d2d7812 */ /* 0x000fc400078ef835 */
[----:B------:R-:W-:Y:S01]  /*9830*/  F2FP.F16.E4M3.UNPACK_B R15, R57 ;  /* 0x00000039ff0f723e */ /* 0x000fe200020006ff */
[--C-:B------:R-:W-:Y:S01]  /*9840*/  HADD2.F32 R113, -RZ, R78.reuse.H0_H0 ;  /* 0x2000004eff717230 */ /* 0x100fe20000004100 */
[----:B------:R-:W-:Y:S01]  /*9850*/  F2FP.F16.E4M3.UNPACK_B R77, R45 ;  /* 0x0000002dff4d723e */ /* 0x000fe200020006ff */
[----:B------:R-:W-:Y:S01]  /*9860*/  HADD2.F32 R78, -RZ, R78.H1_H1 ;  /* 0x3000004eff4e7230 */ /* 0x000fe20000004100 */
[----:B------:R-:W-:Y:S01]  /*9870*/  F2FP.F16.E4M3.UNPACK_B R47, R47.H1 ;  /* 0x0000002fff2f723e */ /* 0x000fe200030006ff */
[----:B------:R-:W-:Y:S01]  /*9880*/  HADD2.F32 R118, -RZ, R15.H0_H0 ;  /* 0x2000000fff767230 */ /* 0x000fe20000004100 */
[----:B------:R-:W-:Y:S01]  /*9890*/  F2FP.F16.E4M3.UNPACK_B R45, R45.H1 ;  /* 0x0000002dff2d723e */ /* 0x000fe200030006ff */
[--C-:B------:R-:W-:Y:S01]  /*98a0*/  HADD2.F32 R53, -RZ, R77.reuse.H0_H0 ;  /* 0x2000004dff357230 */ /* 0x100fe20000004100 */
[----:B------:R-:W-:Y:S01]  /*98b0*/  F2FP.F16.E4M3.UNPACK_B R55, R55.H1 ;  /* 0x00000037ff37723e */ /* 0x000fe200030006ff */
[----:B------:R-:W-:Y:S01]  /*98c0*/  HADD2.F32 R77, -RZ, R77.H1_H1 ;  /* 0x3000004dff4d7230 */ /* 0x000fe20000004100 */
[----:B------:R-:W-:Y:S01]  /*98d0*/  F2FP.SATFINITE.E4M3.F32.PACK_AB_MERGE_C R54, R76, R54, RZ ;  /* 0x000000364c36723e */ /* 0x000fe200048070ff */
[----:B------:R-:W-:-:S02]  /*98e0*/  HADD2.F32 R15, -RZ, R15.H1_H1 ;  /* 0x3000000fff0f7230 */ /* 0x000fc40000004100 */
[CC--:B------:R-:W-:Y:S01]  /*98f0*/  FMUL.FTZ R119, R79.reuse, R53.reuse ;  /* 0x000000354f777220 */ /* 0x0c0fe20000410000 */
[----:B------:R-:W-:Y:S01]  /*9900*/  FMUL.FTZ R53, R118, R53 ;  /* 0x0000003576357220 */ /* 0x000fe20000410000 */
[----:B------:R-:W-:Y:S02]  /*9910*/  F2FP.SATFINITE.E4M3.F32.PACK_AB_MERGE_C R58, R58, R59, R54 ;  /* 0x0000003b3a3a723e */ /* 0x000fe40004807036 */
        /* <DEDUP_REMOVED lines=22> */
[----:B------:R-:W-:Y:S01]  /*9a80*/  FMUL.FTZ R118, R57, R113 ;  /* 0x0000007139767220 */ /* 0x000fe20000410000 */
        /* <DEDUP_REMOVED lines=15> */
[----:B------:R-:W-:Y:S01]  /*9b80*/  HADD2.F32 R113, -RZ, R45.H0_H0 ;  /* 0x2000002dff717230 */ /* 0x000fe20000004100 */
[----:B------:R-:W-:Y:S01]  /*9b90*/  F2FP.F16.E4M3.UNPACK_B R12, R12 ;  /* 0x0000000cff0c723e */ /* 0x000fe200020006ff */
[----:B------:R-:W-:Y:S01]  /*9ba0*/  HADD2.F32 R59, -RZ, R53.H0_H0 ;  /* 0x20000035ff3b7230 */ /* 0x000fe20000004100 */
[----:B------:R-:W-:Y:S01]  /*9bb0*/  F2FP.SATFINITE.E4M3.F32.PACK_AB_MERGE_C R57, R57, R118, RZ ;  /* 0x000000763939723e */ /* 0x000fe200048070ff */
[----:B------:R-:W-:-:S02]  /*9bc0*/  HADD2.F32 R45, -RZ, R45.H1_H1 ;  /* 0x3000002dff2d7230 */ /* 0x000fc40000004100 */
[-C--:B------:R-:W-:Y:S01]  /*9bd0*/  FMUL.FTZ R77, R55, R113.reuse ;  /* 0x00000071374d7220 */ /* 0x080fe20000410000 */
[----:B------:R-:W-:Y:S02]  /*9be0*/  HADD2.F32 R53, -RZ, R53.H1_H1 ;  /* 0x30000035ff357230 */ /* 0x000fe40000004100 */
[----:B------:R-:W-:Y:S01]  /*9bf0*/  FMUL.FTZ R113, R59, R113 ;  /* 0x000000713b717220 */ /* 0x000fe20000410000 */
[----:B------:R-:W-:Y:S01]  /*9c00*/  F2FP.SATFINITE.E4M3.F32.PACK_AB_MERGE_C R78, R47, R78, RZ ;  /* 0x0000004e2f4e723e */ /* 0x000fe200048070ff */
[-C--:B------:R-:W-:Y:S01]  /*9c10*/  FFMA.FTZ R77, R59, R76.reuse, -R77 ;  /* 0x0000004c3b4d7223 */ /* 0x080fe2000001084d */
        /* <DEDUP_REMOVED lines=21> */
[-C--:B------:R-:W-:Y:S01]  /*9d70*/  F2FP.F16.E4M3.UNPACK_B R56, R114.reuse.H1 ;  /* 0x00000072ff38723e */ /* 0x080fe200030006ff */
[C---:B------:R-:W-:Y:S01]  /*9d80*/  FMUL.FTZ R117, R12.reuse, R117 ;  /* 0x000000750c757220 */ /* 0x040fe20000410000 */
[----:B------:R-:W-:Y:S01]  /*9d90*/  F2FP.F16.E4M3.UNPACK_B R114, R114 ;  /* 0x00000072ff72723e */ /* 0x000fe200020006ff */
[----:B------:R-:W-:Y:S01]  /*9da0*/  FFMA.FTZ R54, R12, R115, -R54 ;  /* 0x000000730c367223 */ /* 0x000fe20000010836 */
[----:B------:R-:W-:Y:S01]  /*9db0*/  F2FP.SATFINITE.E4M3.F32.PACK_AB_MERGE_C R45, R45, R113, RZ ;  /* 0x000000712d2d723e */ /* 0x000fe200048070ff */
[----:B------:R-:W-:Y:S01]  /*9dc0*/  FFMA.FTZ R12, R44, R115, R117 ;  /* 0x000000732c0c7223 */ /* 0x000fe20000010075 */
[----:B------:R-:W-:Y:S01]  /*9dd0*/  IMAD.MOV.U32 R44, RZ, RZ, R14 ;  /* 0x000000ffff2c7224 */ /* 0x000fe200078e000e */
[----:B------:R-:W-:Y:S01]  /*9de0*/  F2FP.F16.E4M3.UNPACK_B R14, R116.H1 ;  /* 0x00000074ff0e723e */ /* 0x000fe200030006ff */
[--C-:B------:R-:W-:Y:S01]  /*9df0*/  HADD2.F32 R115, -RZ, R56.reuse.H0_H0 ;  /* 0x20000038ff737230 */ /* 0x100fe20000004100 */
[----:B------:R-:W-:Y:S01]  /*9e00*/  F2FP.SATFINITE.E4M3.F32.PACK_AB_MERGE_C R59, R54, R59, R53 ;  /* 0x0000003b363b723e */ /* 0x000fe20004807035 */
[----:B------:R-:W-:Y:S01]  /*9e10*/  HADD2.F32 R56, -RZ, R56.H1_H1 ;  /* 0x30000038ff387230 */ /* 0x000fe20000004100 */
[----:B------:R-:W-:Y:S01]  /*9e20*/  F2FP.F16.E4M3.UNPACK_B R54, R46.H1 ;  /* 0x0000002eff36723e */ /* 0x000fe200030006ff */
[--C-:B------:R-:W-:Y:S01]  /*9e30*/  HADD2.F32 R118, -RZ, R14.reuse.H0_H0 ;  /* 0x2000000eff767230 */ /* 0x100fe20000004100 */
[----:B------:R-:W-:Y:S01]  /*9e40*/  F2FP.F16.E4M3.UNPACK_B R53, R44.H1 ;  /* 0x0000002cff35723e */ /* 0x000fe200030006ff */
[----:B------:R-:W-:Y:S01]  /*9e50*/  HADD2.F32 R14, -RZ, R14.H1_H1 ;  /* 0x3000000eff0e7230 */ /* 0x000fe20000004100 */
[----:B------:R-:W-:Y:S01]  /*9e60*/  F2FP.F16.E4M3.UNPACK_B R116, R116 ;  /* 0x00000074ff74723e */ /* 0x000fe200020006ff */
[--C-:B------:R-:W-:Y:S01]  /*9e70*/  HADD2.F32 R55, -RZ, R54.reuse.H0_H0 ;  /* 0x20000036ff377230 */ /* 0x100fe20000004100 */
[----:B------:R-:W-:Y:S01]  /*9e80*/  F2FP.F16.E4M3.UNPACK_B R46, R46 ;  /* 0x0000002eff2e723e */ /* 0x000fe200020006ff */
[----:B------:R-:W-:Y:S01]  /*9e90*/  HADD2.F32 R77, -RZ, R53.H0_H0 ;  /* 0x20000035ff4d7230 */ /* 0x000fe20000004100 */
[----:B------:R-:W-:Y:S01]  /*9ea0*/  F2FP.F16.E4M3.UNPACK_B R44, R44 ;  /* 0x0000002cff2c723e */ /* 0x000fe200020006ff */
[----:B------:R-:W-:-:S02]  /*9eb0*/  HADD2.F32 R54, -RZ, R54.H1_H1 ;  /* 0x30000036ff367230 */ /* 0x000fc40000004100 */
[-C--:B------:R-:W-:Y:S01]  /*9ec0*/  FMUL.FTZ R117, R55, R118.reuse ;  /* 0x0000007637757220 */ /* 0x080fe20000410000 */
[----:B------:R-:W-:Y:S02]  /*9ed0*/  HADD2.F32 R53, -RZ, R53.H1_H1 ;  /* 0x30000035ff357230 */ /* 0x000fe40000004100 */
[C---:B------:R-:W-:Y:S01]  /*9ee0*/  FMUL.FTZ R118, R77.reuse, R118 ;  /* 0x000000764d767220 */ /* 0x040fe20000410000 */
[----:B------:R-:W-:Y:S01]  /*9ef0*/  F2FP.SATFINITE.E4M3.F32.PACK_AB_MERGE_C R45, R12, R76, R45 ;  /* 0x0000004c0c2d723e */ /* 0x000fe2000480702d */
        /* <DEDUP_REMOVED lines=32> */
.L_x_555:
[----:B------:R-:W-:Y:S05]  /*a100*/  BSYNC B2 ;  /* 0x0000000000027941 */ /* 0x000fea0003800000 */
.L_x_554:
[----:B------:R-:W-:-:S05]  /*a110*/  IADD3 R48, P3, R39, R50, RZ ;  /* 0x0000003227307210 */ /* 0x000fca0007f7e0ff */
[----:B------:R-:W-:Y:S01]  /*a120*/  IMAD.X R49, R51, 0x1, R80, P3 ;  /* 0x0000000133317824 */ /* 0x000fe200018e0650 */
[----:B------:R-:W-:-:S04]  /*a130*/  ISETP.GE.AND P3, PT, R11, R107, PT ;  /* 0x0000006b0b00720c */ /* 0x000fc80003f66270 */
[----:B0-----:R0:W-:Y:S09]  /*a140*/  ST.E.128 desc[UR36][R48.64], R12 ;  /* 0x0000000c30007985 */ /* 0x0011f2000c101d24 */
[----:B------:R-:W-:-:S04]  /*a150*/  @!P3 IADD3 R50, P4, R11, R50, RZ ;  /* 0x000000320b32b210 */ /* 0x000fc80007f9e0ff */
[----:B------:R-:W-:-:S05]  /*a160*/  @!P3 LEA.HI.X.SX32 R51, R11, R51, 0x1, P4 ;  /* 0x000000330b33b211 */ /* 0x000fca00020f0eff */
[----:B---3--:R0:W-:Y:S04]  /*a170*/  @!P3 ST.E.128 desc[UR36][R50.64], R44 ;  /* 0x0000002c3200b985 */ /* 0x0081e8000c101d24 */
.L_x_553:
[----:B------:R-:W-:Y:S05]  /*a180*/  BSYNC B1 ;  /* 0x0000000000017941 */ /* 0x000fea0003800000 */
.L_x_552:
[----:B------:R-:W-:-:S03]  /*a190*/  UMOV UR4, 0xffffffff ;  /* 0xffffffff00047882 */ /* 0x000fc60000000000 */
[----:B------:R-:W-:Y:S05]  /*a1a0*/  BRA.DIV UR4, `(.L_x_556) ;  /* 0x0000021604e87947 */ /* 0x000fea000b800000 */
[----:B0-----:R0:W3:Y:S04]  /*a1b0*/  SHFL.IDX PT, R51, R102, 0x2, 0x181f ;  /* 0x00581f0066337f89 */ /* 0x0010e800000e0000 */
[----:B------:R0:W0:Y:S02]  /*a1c0*/  SHFL.IDX PT, R50, R101, 0x2, 0x181f ;  /* 0x00581f0065327f89 */ /* 0x00002400000e0000 */
.L_x_860:
[----:B------:R-:W-:Y:S01]  /*a1d0*/  VIADD R11, R219, 0x40 ;  /* 0x00000040db0b7836 */ /* 0x000fe20000000000 */
[----:B------:R-:W-:Y:S04]  /*a1e0*/  BSSY B1, `(.L_x_557) ;  /* 0x00000fc000017945 */ /* 0x000fe80003800000 */
[----:B------:R-:W-:-:S13]  /*a1f0*/  ISETP.GE.OR P3, PT, R11, R99, P1 ;  /* 0x000000630b00720c */ /* 0x000fda0000f66670 */
[----:B------:R-:W-:Y:S05]  /*a200*/  @P3 BRA `(.L_x_558) ;  /* 0x0000000c00e43947 */ /* 0x000fea0003800000 */
[----:B------:R-:W5:Y:S01]  /*a210*/  LDL R14, [R1+0x24] ;  /* 0x00002400010e7983 */ /* 0x000f620000100800 */
[----:B------:R-:W-:Y:S01]  /*a220*/  SEL R11, R34, R108, !P0 ;  /* 0x0000006c220b7207 */ /* 0x000fe20004000000 */
[C---:B------:R-:W-:Y:S01]  /*a230*/  VIADD R44, R219.reuse, 0x40 ;  /* 0x00000040db2c7836 */ /* 0x040fe20000000000 */
[----:B------:R-:W-:Y:S01]  /*a240*/  IADD3 R15, R219, 0x40, RZ ;  /* 0x00000040db0f7810 */ /* 0x000fe20007ffe0ff */
[----:B------:R-:W-:Y:S01]  /*a250*/  BSSY B2, `(.L_x_559) ;  /* 0x00000ef000027945 */ /* 0x000fe20003800000 */
[----:B------:R-:W-:Y:S01]  /*a260*/  SHF.R.S32.HI R12, RZ, 0x1f, R11 ;  /* 0x0000001fff0c7819 */ /* 0x000fe2000001140b */
[----:B------:R-:W-:Y:S01]  /*a270*/  IMAD.SHL.U32 R44, R44, 0x80, RZ ;  /* 0x000000802c2c7824 */ /* 0x000fe200078e00ff */
[----:B0-----:R-:W-:Y:S01]  /*a280*/  IADD3 R48, P3, R39, R50, RZ ;  /* 0x0000003227307210 */ /* 0x001fe20007f7e0ff */
[----:B------:R-:W-:Y:S01]  /*a290*/  IMAD.SHL.U32 R15, R15, 0x80, RZ ;  /* 0x000000800f0f7824 */ /* 0x000fe200078e00ff */
[----:B------:R-:W-:Y:S02]  /*a2a0*/  LEA.HI R11, R12, R11, RZ, 0x5 ;  /* 0x0000000b0c0b7211 */ /* 0x000fe400078f28ff */
[----:B------:R-:W-:Y:S01]  /*a2b0*/  LOP3.LUT R44, R44, 0x380, RZ, 0xc0, !PT ;  /* 0x000003802c2c7812 */ /* 0x000fe200078ec0ff */
[----:B---3--:R-:W-:Y:S01]  /*a2c0*/  IMAD.X R49, R51, 0x1, R80, P3 ;  /* 0x0000000133317824 */ /* 0x008fe200018e0650 */
[----:B------:R-:W-:-:S02]  /*a2d0*/  LEA.HI.SX32 R12, R11, R42, 0x1b ;  /* 0x0000002a0b0c7211 */ /* 0x000fc400078fdaff */
[----:B------:R-:W-:Y:S02]  /*a2e0*/  LOP3.LUT R15, R15, 0x380, RZ, 0xc0, !PT ;  /* 0x000003800f0f7812 */ /* 0x000fe400078ec0ff */
[----:B------:R-:W-:Y:S01]  /*a2f0*/  SHF.R.S32.HI R13, RZ, 0x1f, R12 ;  /* 0x0000001fff0d7819 */ /* 0x000fe2000001140c */
[----:B------:R-:W-:Y:S01]  /*a300*/  IMAD.SHL.U32 R11, R12, 0x10, RZ ;  /* 0x000000100c0b7824 */ /* 0x000fe200078e00ff */
[----:B------:R-:W-:Y:S02]  /*a310*/  SHF.R.U32.HI R15, RZ, 0x3, R15 ;  /* 0x00000003ff0f7819 */ /* 0x000fe4000001160f */
[----:B------:R-:W-:Y:S02]  /*a320*/  LEA.HI R13, R13, R12, RZ, 0x3 ;  /* 0x0000000c0d0d7211 */ /* 0x000fe400078f18ff */
[----:B------:R-:W-:-:S03]  /*a330*/  LOP3.LUT R12, R44, 0x70, R11, 0xf8, !PT ;  /* 0x000000702c0c7812 */ /* 0x000fc600078ef80b */
[----:B------:R-:W-:Y:S01]  /*a340*/  IMAD.SHL.U32 R13, R13, 0x800, RZ ;  /* 0x000008000d0d7824 */ /* 0x000fe200078e00ff */
[----:B------:R-:W-:-:S04]  /*a350*/  LOP3.LUT R12, R12, R15, RZ, 0x3c, !PT ;  /* 0x0000000f0c0c7212 */ /* 0x000fc800078e3cff */
[----:B------:R-:W-:-:S04]  /*a360*/  LOP3.LUT R13, R13, 0xffffc000, RZ, 0xc0, !PT ;  /* 0xffffc0000d0d7812 */ /* 0x000fc800078ec0ff */
[----:B-----5:R-:W-:Y:S02]  /*a370*/  IADD3 R13, R12, R13, R14 ;  /* 0x0000000d0c0d7210 */ /* 0x020fe40007ffe00e */
[----:B------:R-:W-:-:S03]  /*a380*/  LEA R12, R216, R6, 0xf ;  /* 0x00000006d80c7211 */ /* 0x000fc600078e78ff */
[----:B------:R-:W-:Y:S02]  /*a390*/  IMAD R14, R216, 0x8000, R13 ;  /* 0x00008000d80e7824 */ /* 0x000fe400078e020d */
[C---:B------:R-:W-:Y:S02]  /*a3a0*/  IMAD.IADD R12, R19.reuse, 0x1, R12 ;  /* 0x00000001130c7824 */ /* 0x040fe400078e020c */
[----:B------:R-:W-:-:S04]  /*a3b0*/  IMAD.IADD R44, R19, 0x1, R14 ;  /* 0x00000001132c7824 */ /* 0x000fc800078e020e */
[----:B------:R-:W0:Y:S04]  /*a3c0*/  LDS.128 R12, [R12+0x28400] ;  /* 0x028400000c0c7984 */ /* 0x000e280000000c00 */
[----:B------:R-:W3:Y:S01]  /*a3d0*/  LDS.128 R44, [R44+0x28400] ;  /* 0x028400002c2c7984 */ /* 0x000ee20000000c00 */
[----:B------:R-:W-:Y:S05]  /*a3e0*/  @P2 BRA `(.L_x_560) ;  /* 0x0000000c00542947 */ /* 0x000fea0003800000 */
[----:B0-----:R-:W-:Y:S01]  /*a3f0*/  IMAD.MOV.U32 R76, RZ, RZ, R12 ;  /* 0x000000ffff4c7224 */ /* 0x001fe200078e000c */
[----:B------:R-:W-:Y:S02]  /*a400*/  F2FP.F16.E4M3.UNPACK_B R12, R112.H1 ;  /* 0x00000070ff0c723e */ /* 0x000fe400030006ff */
[----:B---3--:R-:W-:Y:S02]  /*a410*/  F2FP.F16.E4M3.UNPACK_B R77, R44.H1 ;  /* 0x0000002cff4d723e */ /* 0x008fe400030006ff */
[----:B------:R-:W-:Y:S01]  /*a420*/  F2FP.F16.E4M3.UNPACK_B R78, R76.H1 ;  /* 0x0000004cff4e723e */ /* 0x000fe200030006ff */
[----:B------:R-:W-:Y:S01]  /*a430*/  HADD2.F32 R115, -RZ, R12.H0_H0 ;  /* 0x2000000cff737230 */ /* 0x000fe20000004100 */
[----:B------:R-:W-:Y:S01]  /*a440*/  F2FP.F16.E4M3.UNPACK_B R79, R110.H1 ;  /* 0x0000006eff4f723e */ /* 0x000fe200030006ff */
[----:B--2---:R-:W-:Y:S01]  /*a450*/  HADD2.F32 R113, -RZ, R77.H0_H0 ;  /* 0x2000004dff717230 */ /* 0x004fe20000004100 */
[----:B------:R-:W-:Y:S01]  /*a460*/  F2FP.F16.E4M3.UNPACK_B R112, R112 ;  /* 0x00000070ff70723e */ /* 0x000fe200020006ff */
[----:B------:R-:W-:Y:S01]  /*a470*/  HADD2.F32 R116, -RZ, R78.H0_H0 ;  /* 0x2000004eff747230 */ /* 0x000fe20000004100 */
[----:B------:R-:W-:Y:S01]  /*a480*/  F2FP.F16.E4M3.UNPACK_B R44, R44 ;  /* 0x0000002cff2c723e */ /* 0x000fe200020006ff */
[----:B------:R-:W-:-:S02]  /*a490*/  HADD2.F32 R114, -RZ, R79.H0_H0 ;  /* 0x2000004fff727230 */ /* 0x000fc40000004100 */
[CC--:B------:R-:W-:Y:S01]  /*a4a0*/  FMUL.FTZ R117, R113.reuse, R115.reuse ;  /* 0x0000007371757220 */ /* 0x0c0fe20000410000 */
[----:B------:R-:W-:Y:S02]  /*a4b0*/  HADD2.F32 R12, -RZ, R12.H1_H1 ;  /* 0x3000000cff0c7230 */ /* 0x000fe40000004100 */
[C---:B------:R-:W-:Y:S01]  /*a4c0*/  FMUL.FTZ R115, R116.reuse, R115 ;  /* 0x0000007374737220 */ /* 0x040fe20000410000 */
[----:B------:R-:W-:Y:S01]  /*a4d0*/  HADD2.F32 R78, -RZ, R78.H1_H1 ;  /* 0x3000004eff4e7230 */ /* 0x000fe20000004100 */
[----:B------:R-:W-:Y:S01]  /*a4e0*/  F2FP.F16.E4M3.UNPACK_B R76, R76 ;  /* 0x0000004cff4c723e */ /* 0x000fe200020006ff */
[----:B------:R-:W-:Y:S02]  /*a4f0*/  HADD2.F32 R79, -RZ, R79.H1_H1 ;  /* 0x3000004fff4f7230 */ /* 0x000fe40000004100 */
[-C--:B------:R-:W-:Y:S01]  /*a500*/  FFMA.FTZ R115, R113, R114.reuse, R115 ;  /* 0x0000007271737223 */ /* 0x080fe20000010073 */
[----:B------:R-:W-:Y:S02]  /*a510*/  HADD2.F32 R113, -RZ, R77.H1_H1 ;  /* 0x3000004dff717230 */ /* 0x000fe40000004100 */
[----:B------:R-:W-:Y:S01]  /*a520*/  FFMA.FTZ R117, R116, R114, -R117 ;  /* 0x0000007274757223 */ /* 0x000fe20000010875 */
[----:B------:R-:W-:Y:S01]  /*a530*/  F2FP.F16.E4M3.UNPACK_B R110, R110 ;  /* 0x0000006eff6e723e */ /* 0x000fe200020006ff */
[--C-:B------:R-:W-:Y:S01]  /*a540*/  HADD2.F32 R114, -RZ, R76.reuse.H0_H0 ;  /* 0x2000004cff727230 */ /* 0x100fe20000004100 */
[----:B------:R-:W-:Y:S01]  /*a550*/  SHF.R.U32.HI R52, RZ, 0x18, R61 ;  /* 0x00000018ff347819 */ /* 0x000fe2000001163d */
[-C--:B------:R-:W-:Y:S01]  /*a560*/  FMUL.FTZ R77, R113, R12.reuse ;  /* 0x0000000c714d7220 */ /* 0x080fe20000410000 */
[----:B------:R-:W-:Y:S01]  /*a570*/  FMUL.FTZ R12, R78, R12 ;  /* 0x0000000c4e0c7220 */ /* 0x000fe20000410000 */
[----:B------:R-:W-:Y:S01]  /*a580*/  LOP3.LUT R53, R61, 0xff, RZ, 0xc0, !PT ;  /* 0x000000ff3d357812 */ /* 0x000fe200078ec0ff */
[----:B------:R-:W-:-:S02]  /*a590*/  HADD2.F32 R76, -RZ, R76.H1_H1 ;  /* 0x3000004cff4c7230 */ /* 0x000fc40000004100 */
[-C--:B------:R-:W-:Y:S01]  /*a5a0*/  FFMA.FTZ R77, R78, R79.reuse, -R77 ;  /* 0x0000004f4e4d7223 */ /* 0x080fe2000001084d */
[----:B------:R-:W-:Y:S01]  /*a5b0*/  FFMA.FTZ R12, R113, R79, R12 ;  /* 0x0000004f710c7223 */ /* 0x000fe2000001000c */
[----:B------:R-:W-:Y:S01]  /*a5c0*/  HADD2.F32 R113, -RZ, R112.H0_H0 ;  /* 0x20000070ff717230 */ /* 0x000fe20000004100 */
[----:B------:R-:W-:Y:S01]  /*a5d0*/  SHF.R.U32.HI R62, RZ, 0x18, R65 ;  /* 0x00000018ff3e7819 */ /* 0x000fe20000011641 */
[----:B------:R-:W-:Y:S01]  /*a5e0*/  HADD2.F32 R78, -RZ, R44.H0_H0 ;  /* 0x2000002cff4e7230 */ /* 0x000fe20000004100 */
[----:B------:R-:W-:Y:S01]  /*a5f0*/  LOP3.LUT R59, R65, 0xff, RZ, 0xc0, !PT ;  /* 0x000000ff413b7812 */ /* 0x000fe200078ec0ff */
[----:B------:R-:W-:Y:S01]  /*a600*/  HADD2.F32 R79, -RZ, R110.H0_H0 ;  /* 0x2000006eff4f7230 */ /* 0x000fe20000004100 */
[----:B------:R-:W-:Y:S01]  /*a610*/  SHF.R.U32.HI R55, RZ, 0x18, R63 ;  /* 0x00000018ff377819 */ /* 0x000fe2000001163f */
[----:B------:R-:W-:Y:S02]  /*a620*/  HADD2.F32 R112, -RZ, R112.H1_H1 ;  /* 0x30000070ff707230 */ /* 0x000fe40000004100 */
[-C--:B------:R-:W-:Y:S01]  /*a630*/  FMUL.FTZ R116, R78, R113.reuse ;  /* 0x000000714e747220 */ /* 0x080fe20000410000 */
[----:B------:R-:W-:Y:S01]  /*a640*/  FMUL.FTZ R113, R114, R113 ;  /* 0x0000007172717220 */ /* 0x000fe20000410000 */
[----:B------:R-:W-:Y:S01]  /*a650*/  HADD2.F32 R44, -RZ, R44.H1_H1 ;  /* 0x3000002cff2c7230 */ /* 0x000fe20000004100 */
[----:B------:R-:W-:Y:S01]  /*a660*/  LOP3.LUT R56, R63, 0xff, RZ, 0xc0, !PT ;  /* 0x000000ff3f387812 */ /* 0x000fe200078ec0ff */
[----:B------:R-:W-:-:S02]  /*a670*/  HADD2.F32 R110, -RZ, R110.H1_H1 ;  /* 0x3000006eff6e7230 */ /* 0x000fc40000004100 */
[-C--:B------:R-:W-:Y:S01]  /*a680*/  FFMA.FTZ R113, R78, R79.reuse, R113 ;  /* 0x0000004f4e717223 */ /* 0x080fe20000010071 */
[----:B------:R-:W-:Y:S01]  /*a690*/  PRMT R52, R52, 0x654, R53 ;  /* 0x0000065434347816 */ /* 0x000fe20000000035 */
[-C--:B------:R-:W-:Y:S01]  /*a6a0*/  FMUL.FTZ R78, R44, R112.reuse ;  /* 0x000000702c4e7220 */ /* 0x080fe20000410000 */
[----:B------:R-:W-:Y:S01]  /*a6b0*/  PRMT R59, R62, 0x654, R59 ;  /* 0x000006543e3b7816 */ /* 0x000fe2000000003b */
[----:B------:R-:W-:Y:S01]  /*a6c0*/  FMUL.FTZ R112, R76, R112 ;  /* 0x000000704c707220 */ /* 0x000fe20000410000 */
[----:B------:R-:W-:Y:S01]  /*a6d0*/  PRMT R55, R55, 0x654, R56 ;  /* 0x0000065437377816 */ /* 0x000fe20000000038 */
[----:B------:R-:W-:Y:S01]  /*a6e0*/  FFMA.FTZ R116, R114, R79, -R116 ;  /* 0x0000004f72747223 */ /* 0x000fe20000010874 */
[----:B------:R-:W-:Y:S01]  /*a6f0*/  F2FP.F16.E4M3.UNPACK_B R53, R111.H1 ;  /* 0x0000006fff35723e */ /* 0x000fe200030006ff */
[----:B------:R-:W-:Y:S01]  /*a700*/  FFMA.FTZ R76, R76, R110, -R78 ;  /* 0x0000006e4c4c7223 */ /* 0x000fe2000001084e */
[----:B------:R-:W-:Y:S01]  /*a710*/  F2FP.F16.E4M3.UNPACK_B R62, R46.H1 ;  /* 0x0000002eff3e723e */ /* 0x000fe200030006ff */
[----:B------:R-:W-:Y:S01]  /*a720*/  FFMA.FTZ R44, R44, R110, R112 ;  /* 0x0000006e2c2c7223 */ /* 0x000fe20000010070 */
[----:B------:R-:W-:Y:S01]  /*a730*/  F2FP.F16.E4M3.UNPACK_B R56, R14.H1 ;  /* 0x0000000eff38723e */ /* 0x000fe200030006ff */
[----:B------:R-:W-:Y:S01]  /*a740*/  HADD2.F32 R118, -RZ, R53.H0_H0 ;  /* 0x20000035ff767230 */ /* 0x000fe20000004100 */
[----:B------:R-:W-:Y:S01]  /*a750*/  F2FP.F16.E4M3.UNPACK_B R79, R109.H1 ;  /* 0x0000006dff4f723e */ /* 0x000fe200030006ff */
[----:B------:R-:W-:Y:S01]  /*a760*/  HADD2.F32 R78, -RZ, R62.H0_H0 ;  /* 0x2000003eff4e7230 */ /* 0x000fe20000004100 */
[----:B------:R-:W-:Y:S01]  /*a770*/  F2FP.F16.E4M3.UNPACK_B R111, R111 ;  /* 0x0000006fff6f723e */ /* 0x000fe200020006ff */
[----:B------:R-:W-:Y:S01]  /*a780*/  HADD2.F32 R110, -RZ, R56.H0_H0 ;  /* 0x20000038ff6e7230 */ /* 0x000fe20000004100 */
[----:B------:R-:W-:Y:S01]  /*a790*/  F2FP.F16.E4M3.UNPACK_B R46, R46 ;  /* 0x0000002eff2e723e */ /* 0x000fe200020006ff */
[----:B------:R-:W-:-:S02]  /*a7a0*/  HADD2.F32 R112, -RZ, R79.H0_H0 ;  /* 0x2000004fff707230 */ /* 0x000fc40000004100 */
[-C--:B------:R-:W-:Y:S01]  /*a7b0*/  FMUL.FTZ R114, R78, R118.reuse ;  /* 0x000000764e727220 */ /* 0x080fe20000410000 */
[----:B------:R-:W-:Y:S02]  /*a7c0*/  HADD2.F32 R53, -RZ, R53.H1_H1 ;  /* 0x30000035ff357230 */ /* 0x000fe40000004100 */
[----:B------:R-:W-:Y:S01]  /*a7d0*/  FMUL.FTZ R118, R110, R118 ;  /* 0x000000766e767220 */ /* 0x000fe20000410000 */
[----:B------:R-:W-:Y:S01]  /*a7e0*/  HADD2.F32 R62, -RZ, R62.H1_H1 ;  /* 0x3000003eff3e7230 */ /* 0x000fe20000004100 */
[----:B------:R-:W-:Y:S01]  /*a7f0*/  F2FP.F16.E4M3.UNPACK_B R14, R14 ;  /* 0x0000000eff0e723e */ /* 0x000fe200020006ff */
[----:B------:R-:W-:Y:S02]  /*a800*/  HADD2.F32 R56, -RZ, R56.H1_H1 ;  /* 0x30000038ff387230 */ /* 0x000fe40000004100 */
[-C--:B------:R-:W-:Y:S01]  /*a810*/  FFMA.FTZ R118, R78, R112.reuse, R118 ;  /* 0x000000704e767223 */ /* 0x080fe20000010076 */
[----:B------:R-:W-:Y:S02]  /*a820*/  HADD2.F32 R79, -RZ, R79.H1_H1 ;  /* 0x3000004fff4f7230 */ /* 0x000fe40000004100 */
[-C--:B------:R-:W-:Y:S01]  /*a830*/  FMUL.FTZ R78, R62, R53.reuse ;  /* 0x000000353e4e7220 */ /* 0x080fe20000410000 */
[----:B------:R-:W-:Y:S01]  /*a840*/  FFMA.FTZ R114, R110, R112, -R114 ;  /* 0x000000706e727223 */ /* 0x000fe20000010872 */
[C---:B------:R-:W-:Y:S01]  /*a850*/  FMUL.FTZ R53, R56.reuse, R53 ;  /* 0x0000003538357220 */ /* 0x040fe20000410000 */
[----:B------:R-:W-:Y:S01]  /*a860*/  F2FP.F16.E4M3.UNPACK_B R109, R109 ;  /* 0x0000006dff6d723e */ /* 0x000fe200020006ff */
[----:B------:R-:W-:Y:S01]  /*a870*/  FFMA.FTZ R56, R56, R79, -R78 ;  /* 0x0000004f38387223 */ /* 0x000fe2000001084e */
[----:B------:R-:W-:-:S02]  /*a880*/  HADD2.F32 R112, -RZ, R111.H0_H0 ;  /* 0x2000006fff707230 */ /* 0x000fc40000004100 */
[----:B------:R-:W-:Y:S01]  /*a890*/  FFMA.FTZ R53, R62, R79, R53 ;  /* 0x0000004f3e357223 */ /* 0x000fe20000010035 */
[----:B------:R-:W-:Y:S01]  /*a8a0*/  HADD2.F32 R62, -RZ, R46.H0_H0 ;  /* 0x2000002eff3e7230 */ /* 0x000fe20000004100 */
[--C-:B------:R-:W-:Y:S01]  /*a8b0*/  SHF.R.U32.HI R54, RZ, 0x8, R61.reuse ;  /* 0x00000008ff367819 */ /* 0x100fe2000001163d */
[----:B------:R-:W-:Y:S01]  /*a8c0*/  HADD2.F32 R79, -RZ, R14.H0_H0 ;  /* 0x2000000eff4f7230 */ /* 0x000fe20000004100 */
[----:B------:R-:W-:Y:S01]  /*a8d0*/  SHF.R.U32.HI R57, RZ, 0x10, R61 ;  /* 0x00000010ff397819 */ /* 0x000fe2000001163d */
[----:B------:R-:W-:Y:S02]  /*a8e0*/  HADD2.F32 R78, -RZ, R109.H0_H0 ;  /* 0x2000006dff4e7230 */ /* 0x000fe40000004100 */
[CC--:B------:R-:W-:Y:S01]  /*a8f0*/  FMUL.FTZ R110, R62.reuse, R112.reuse ;  /* 0x000000703e6e7220 */ /* 0x0c0fe20000410000 */
[----:B------:R-:W-:Y:S02]  /*a900*/  HADD2.F32 R111, -RZ, R111.H1_H1 ;  /* 0x3000006fff6f7230 */ /* 0x000fe40000004100 */
[----:B------:R-:W-:Y:S01]  /*a910*/  FMUL.FTZ R112, R79, R112 ;  /* 0x000000704f707220 */ /* 0x000fe20000410000 */
[----:B------:R-:W-:Y:S01]  /*a920*/  HADD2.F32 R46, -RZ, R46.H1_H1 ;  /* 0x3000002eff2e7230 */ /* 0x000fe20000004100 */
[----:B------:R-:W-:Y:S01]  /*a930*/  SHF.R.U32.HI R61, RZ, 0x8, R65 ;  /* 0x00000008ff3d7819 */ /* 0x000fe20000011641 */
[----:B------:R-:W-:Y:S01]  /*a940*/  HADD2.F32 R14, -RZ, R14.H1_H1 ;  /* 0x3000000eff0e7230 */ /* 0x000fe20000004100 */
[--C-:B------:R-:W-:Y:S01]  /*a950*/  SHF.R.U32.HI R58, RZ, 0x8, R63.reuse ;  /* 0x00000008ff3a7819 */ /* 0x100fe2000001163f */
[----:B------:R-:W-:Y:S01]  /*a960*/  FFMA.FTZ R112, R62, R78, R112 ;  /* 0x0000004e3e707223 */ /* 0x000fe20000010070 */
[----:B------:R-:W-:Y:S01]  /*a970*/  SHF.R.U32.HI R60, RZ, 0x10, R63 ;  /* 0x00000010ff3c7819 */ /* 0x000fe2000001163f */
[----:B------:R-:W-:Y:S01]  /*a980*/  HADD2.F32 R109, -RZ, R109.H1_H1 ;  /* 0x3000006dff6d7230 */ /* 0x000fe20000004100 */
[----:B------:R-:W-:Y:S01]  /*a990*/  SHF.R.U32.HI R63, RZ, 0x10, R65 ;  /* 0x00000010ff3f7819 */ /* 0x000fe20000011641 */
[----:B------:R-:W-:Y:S01]  /*a9a0*/  FMUL.FTZ R62, R46, R111 ;  /* 0x0000006f2e3e7220 */ /* 0x000fe20000410000 */
[----:B------:R-:W-:-:S02]  /*a9b0*/  IMAD.SHL.U32 R61, R61, 0x100, RZ ;  /* 0x000001003d3d7824 */ /* 0x000fc400078e00ff */
[----:B------:R-:W-:Y:S01]  /*a9c0*/  FMUL.FTZ R111, R14, R111 ;  /* 0x0000006f0e6f7220 */ /* 0x000fe20000410000 */
[----:B------:R-:W-:Y:S01]  /*a9d0*/  SHF.L.U32 R54, R54, 0x8, RZ ;  /* 0x0000000836367819 */ /* 0x000fe200000006ff */
[-C--:B------:R-:W-:Y:S01]  /*a9e0*/  FFMA.FTZ R62, R14, R109.reuse, -R62 ;  /* 0x0000006d0e3e7223 */ /* 0x080fe2000001083e */
[----:B------:R-:W-:Y:S01]  /*a9f0*/  IMAD.SHL.U32 R58, R58, 0x100, RZ ;  /* 0x000001003a3a7824 */ /* 0x000fe200078e00ff */
[----:B------:R-:W-:Y:S01]  /*aa00*/  LOP3.LUT R59, R59, 0xff00, R61, 0xf8, !PT ;  /* 0x0000ff003b3b7812 */ /* 0x000fe200078ef83d */
[----:B------:R-:W-:Y:S01]  /*aa10*/  IMAD.U32 R14, R63, 0x10000, RZ ;  /* 0x000100003f0e7824 */ /* 0x000fe200078e00ff */
[----:B------:R-:W-:Y:S01]  /*aa20*/  LOP3.LUT R52, R52, 0xff00, R54, 0xf8, !PT ;  /* 0x0000ff0034347812 */ /* 0x000fe200078ef836 */
[----:B------:R-:W-:Y:S01]  /*aa30*/  IMAD.U32 R57, R57, 0x10000, RZ ;  /* 0x0001000039397824 */ /* 0x000fe200078e00ff */
[----:B------:R-:W-:Y:S01]  /*aa40*/  LOP3.LUT R55, R55, 0xff00, R58, 0xf8, !PT ;  /* 0x0000ff0037377812 */ /* 0x000fe200078ef83a */
[----:B------:R-:W-:Y:S01]  /*aa50*/  FFMA.FTZ R110, R79, R78, -R110 ;  /* 0x0000004e4f6e7223 */ /* 0x000fe2000001086e */
[----:B------:R-:W-:Y:S01]  /*aa60*/  SHF.L.U32 R60, R60, 0x10, RZ ;  /* 0x000000103c3c7819 */ /* 0x000fe200000006ff */
[----:B------:R-:W-:Y:S01]  /*aa70*/  FFMA.FTZ R111, R46, R109, R111 ;  /* 0x0000006d2e6f7223 */ /* 0x000fe2000001006f */
[----:B------:R-:W-:-:S02]  /*aa80*/  LOP3.LUT R59, R59, 0xff0000, R14, 0xf8, !PT ;  /* 0x00ff00003b3b7812 */ /* 0x000fc400078ef80e */
[----:B------:R-:W-:Y:S02]  /*aa90*/  LOP3.LUT R52, R52, 0xff0000, R57, 0xf8, !PT ;  /* 0x00ff000034347812 */ /* 0x000fe400078ef839 */
[----:B------:R-:W-:Y:S02]  /*aaa0*/  F2FP.SATFINITE.E4M3.F32.PACK_AB_MERGE_C R61, R56, R114, RZ ;  /* 0x00000072383d723e */ /* 0x000fe400048070ff */
[----:B------:R-:W-:Y:S02]  /*aab0*/  LOP3.LUT R55, R55, 0xff0000, R60, 0xf8, !PT ;  /* 0x00ff000037377812 */ /* 0x000fe400078ef83c */
[----:B------:R-:W-:Y:S02]  /*aac0*/  F2FP.F16.E4M3.UNPACK_B R57, R45 ;  /* 0x0000002dff39723e */ /* 0x000fe400020006ff */
[----:B------:R-:W-:Y:S02]  /*aad0*/  F2FP.F16.E4M3.UNPACK_B R56, R59 ;  /* 0x0000003bff38723e */ /* 0x000fe400020006ff */
[----:B------:R-:W-:-:S02]  /*aae0*/  F2FP.F16.E4M3.UNPACK_B R60, R13 ;  /* 0x0000000dff3c723e */ /* 0x000fc400020006ff */
[----:B------:R-:W-:Y:S01]  /*aaf0*/  F2FP.SATFINITE.E4M3.F32.PACK_AB_MERGE_C R14, R62, R110, R61 ;  /* 0x0000006e3e0e723e */ /* 0x000fe2000480703d */
[----:B------:R-:W-:Y:S01]  /*ab00*/  HADD2.F32 R61, -RZ, R57.H0_H0 ;  /* 0x20000039ff3d7230 */ /* 0x000fe20000004100 */
[----:B------:R-:W-:Y:S01]  /*ab10*/  F2FP.F16.E4M3.UNPACK_B R58, R52 ;  /* 0x00000034ff3a723e */ /* 0x000fe200020006ff */
[----:B------:R-:W-:Y:S01]  /*ab20*/  HADD2.F32 R46, -RZ, R56.H0_H0 ;  /* 0x20000038ff2e7230 */ /* 0x000fe20000004100 */
[--C-:B------:R-:W-:Y:S01]  /*ab30*/  SHF.R.U32.HI R64, RZ, 0x18, R67.reuse ;  /* 0x00000018ff407819 */ /* 0x100fe20000011643 */
[----:B------:R-:W-:Y:S01]  /*ab40*/  HADD2.F32 R54, -RZ, R60.H0_H0 ;  /* 0x2000003cff367230 */ /* 0x000fe20000004100 */
[----:B------:R-:W-:Y:S01]  /*ab50*/  LOP3.LUT R66, R67, 0xff, RZ, 0xc0, !PT ;  /* 0x000000ff43427812 */ /* 0x000fe200078ec0ff */
[----:B------:R-:W-:Y:S01]  /*ab60*/  HADD2.F32 R62, -RZ, R58.H0_H0 ;  /* 0x2000003aff3e7230 */ /* 0x000fe20000004100 */
[----:B------:R-:W-:Y:S01]  /*ab70*/  SHF.R.U32.HI R65, RZ, 0x8, R67 ;  /* 0x00000008ff417819 */ /* 0x000fe20000011643 */
[----:B------:R-:W-:Y:S01]  /*ab80*/  HADD2.F32 R63, -RZ, R56.H1_H1 ;  /* 0x30000038ff3f7230 */ /* 0x000fe20000004100 */
[----:B------:R-:W-:Y:S01]  /*ab90*/  F2FP.SATFINITE.E4M3.F32.PACK_AB_MERGE_C R118, R53, R118, RZ ;  /* 0x000000763576723e */ /* 0x000fe200048070ff */
[----:B------:R-:W-:Y:S01]  /*aba0*/  FMUL.FTZ R53, R61, R46 ;  /* 0x0000002e3d357220 */ /* 0x000fe20000410000 */
[----:B------:R-:W-:Y:S01]  /*abb0*/  PRMT R64, R64, 0x654, R66 ;  /* 0x0000065440407816 */ /* 0x000fe20000000042 */
[----:B------:R-:W-:-:S02]  /*abc0*/  IMAD.SHL.U32 R65, R65, 0x100, RZ ;  /* 0x0000010041417824 */ /* 0x000fc400078e00ff */
[C---:B------:R-:W-:Y:S01]  /*abd0*/  FMUL.FTZ R66, R54.reuse, R46 ;  /* 0x0000002e36427220 */ /* 0x040fe20000410000 */
[-C--:B------:R-:W-:Y:S01]  /*abe0*/  FFMA.FTZ R53, R54, R62.reuse, -R53 ;  /* 0x0000003e36357223 */ /* 0x080fe20000010835 */
[----:B------:R-:W-:Y:S02]  /*abf0*/  F2FP.SATFINITE.E4M3.F32.PACK_AB_MERGE_C R77, R77, R117, RZ ;  /* 0x000000754d4d723e */ /* 0x000fe400048070ff */
[----:B------:R-:W-:Y:S01]  /*ac00*/  FFMA.FTZ R54, R61, R62, R66 ;  /* 0x0000003e3d367223 */ /* 0x000fe20000010042 */
[----:B------:R-:W-:Y:S01]  /*ac10*/  LOP3.LUT R64, R64, 0xff00, R65, 0xf8, !PT ;  /* 0x0000ff0040407812 */ /* 0x000fe200078ef841 */
[----:B------:R-:W-:Y:S01]  /*ac20*/  HADD2.F32 R61, -RZ, R60.H1_H1 ;  /* 0x3000003cff3d7230 */ /* 0x000fe20000004100 */
[----:B------:R-:W-:Y:S01]  /*ac30*/  F2FP.F16.E4M3.UNPACK_B R60, R45.H1 ;  /* 0x0000002dff3c723e */ /* 0x000fe200030006ff */
[----:B------:R-:W-:Y:S01]  /*ac40*/  HADD2.F32 R62, -RZ, R57.H1_H1 ;  /* 0x30000039ff3e7230 */ /* 0x000fe20000004100 */
[----:B------:R-:W-:Y:S01]  /*ac50*/  F2FP.F16.E4M3.UNPACK_B R65, R59.H1 ;  /* 0x0000003bff41723e */ /* 0x000fe200030006ff */
[----:B------:R-:W-:Y:S01]  /*ac60*/  HADD2.F32 R45, -RZ, R58.H1_H1 ;  /* 0x3000003aff2d7230 */ /* 0x000fe20000004100 */
[----:B------:R-:W-:Y:S01]  /*ac70*/  F2FP.SATFINITE.E4M3.F32.PACK_AB_MERGE_C R115, R12, R115, RZ ;  /* 0x000000730c73723e */ /* 0x000fe200048070ff */
[----:B------:R-:W-:Y:S01]  /*ac80*/  HADD2.F32 R56, -RZ, R60.H0_H0 ;  /* 0x2000003cff387230 */ /* 0x000fe20000004100 */
[----:B------:R-:W-:Y:S01]  /*ac90*/  F2FP.SATFINITE.E4M3.F32.PACK_AB_MERGE_C R12, R76, R116, R77 ;  /* 0x000000744c0c723e */ /* 0x000fe2000480704d */
[----:B------:R-:W-:Y:S01]  /*aca0*/  FMUL.FTZ R76, R62, R63 ;  /* 0x0000003f3e4c7220 */ /* 0x000fe20000410000 */
[----:B------:R-:W-:Y:S01]  /*acb0*/  F2FP.F16.E4M3.UNPACK_B R57, R13.H1 ;  /* 0x0000000dff39723e */ /* 0x000fe200030006ff */
[C---:B------:R-:W-:Y:S01]  /*acc0*/  FMUL.FTZ R63, R61.reuse, R63 ;  /* 0x0000003f3d3f7220 */ /* 0x040fe20000410000 */
[----:B------:R-:W-:Y:S01]  /*acd0*/  F2FP.F16.E4M3.UNPACK_B R58, R52.H1 ;  /* 0x00000034ff3a723e */ /* 0x000fe200030006ff */
[----:B------:R-:W-:Y:S01]  /*ace0*/  HADD2.F32 R66, -RZ, R65.H0_H0 ;  /* 0x20000041ff427230 */ /* 0x000fe20000004100 */
[----:B------:R-:W-:Y:S01]  /*acf0*/  SHF.R.U32.HI R67, RZ, 0x10, R67 ;  /* 0x00000010ff437819 */ /* 0x000fe20000011643 */
[----:B------:R-:W-:Y:S01]  /*ad00*/  FFMA.FTZ R52, R61, R45, -R76 ;  /* 0x0000002d3d347223 */ /* 0x000fe2000001084c */
[----:B------:R-:W-:-:S02]  /*ad10*/  HADD2.F32 R13, -RZ, R57.H0_H0 ;  /* 0x20000039ff0d7230 */ /* 0x000fc40000004100 */
[----:B------:R-:W-:Y:S01]  /*ad20*/  FFMA.FTZ R45, R62, R45, R63 ;  /* 0x0000002d3e2d7223 */ /* 0x000fe2000001003f */
[----:B------:R-:W-:Y:S02]  /*ad30*/  HADD2.F32 R59, -RZ, R58.H0_H0 ;  /* 0x2000003aff3b7230 */ /* 0x000fe40000004100 */
[-C--:B------:R-:W-:Y:S01]  /*ad40*/  FMUL.FTZ R62, R56, R66.reuse ;  /* 0x00000042383e7220 */ /* 0x080fe20000410000 */
[----:B------:R-:W-:Y:S02]  /*ad50*/  HADD2.F32 R63, -RZ, R60.H1_H1 ;  /* 0x3000003cff3f7230 */ /* 0x000fe40000004100 */
[C---:B------:R-:W-:Y:S01]  /*ad60*/  FMUL.FTZ R61, R13.reuse, R66 ;  /* 0x000000420d3d7220 */ /* 0x040fe20000410000 */
[----:B------:R-:W-:Y:S02]  /*ad70*/  HADD2.F32 R60, -RZ, R65.H1_H1 ;  /* 0x30000041ff3c7230 */ /* 0x000fe40000004100 */
[----:B------:R-:W-:Y:S01]  /*ad80*/  FFMA.FTZ R13, R13, R59, -R62 ;  /* 0x0000003b0d0d7223 */ /* 0x000fe2000001083e */
[----:B------:R-:W-:-:S02]  /*ad90*/  IMAD.U32 R67, R67, 0x10000, RZ ;  /* 0x0001000043437824 */ /* 0x000fc400078e00ff */
[----:B------:R-:W-:Y:S01]  /*ada0*/  FFMA.FTZ R56, R56, R59, R61 ;  /* 0x0000003b38387223 */ /* 0x000fe2000001003d */
[----:B------:R-:W-:Y:S02]  /*adb0*/  HADD2.F32 R57, -RZ, R57.H1_H1 ;  /* 0x30000039ff397230 */ /* 0x000fe40000004100 */
[-C--:B------:R-:W-:Y:S01]  /*adc0*/  FMUL.FTZ R66, R63, R60.reuse ;  /* 0x0000003c3f427220 */ /* 0x080fe20000410000 */
[----:B------:R-:W-:Y:S01]  /*add0*/  HADD2.F32 R62, -RZ, R58.H1_H1 ;  /* 0x3000003aff3e7230 */ /* 0x000fe20000004100 */
[----:B------:R-:W-:Y:S01]  /*ade0*/  LOP3.LUT R64, R64, 0xff0000, R67, 0xf8, !PT ;  /* 0x00ff000040407812 */ /* 0x000fe200078ef843 */
[C---:B------:R-:W-:Y:S01]  /*adf0*/  FMUL.FTZ R76, R57.reuse, R60 ;  /* 0x0000003c394c7220 */ /* 0x040fe20000410000 */
[----:B------:R-:W-:Y:S02]  /*ae00*/  F2FP.F16.E4M3.UNPACK_B R58, R47 ;  /* 0x0000002fff3a723e */ /* 0x000fe400020006ff */
[----:B------:R-:W-:Y:S01]  /*ae10*/  FFMA.FTZ R60, R57, R62, -R66 ;  /* 0x0000003e393c7223 */ /* 0x000fe20000010842 */
[----:B------:R-:W-:Y:S01]  /*ae20*/  F2FP.F16.E4M3.UNPACK_B R59, R64 ;  /* 0x00000040ff3b723e */ /* 0x000fe200020006ff */
[----:B------:R-:W-:Y:S01]  /*ae30*/  FFMA.FTZ R63, R63, R62, R76 ;  /* 0x0000003e3f3f7223 */ /* 0x000fe2000001004c */
[----:B------:R-:W-:Y:S01]  /*ae40*/  F2FP.F16.E4M3.UNPACK_B R57, R15 ;  /* 0x0000000fff39723e */ /* 0x000fe200020006ff */
[----:B------:R-:W-:Y:S01]  /*ae50*/  HADD2.F32 R61, -RZ, R58.H0_H0 ;  /* 0x2000003aff3d7230 */ /* 0x000fe20000004100 */
[-C--:B------:R-:W-:Y:S01]  /*ae60*/  F2FP.F16.E4M3.UNPACK_B R65, R55.reuse ;  /* 0x00000037ff41723e */ /* 0x080fe200020006ff */
[----:B------:R-:W-:Y:S01]  /*ae70*/  HADD2.F32 R67, -RZ, R59.H0_H0 ;  /* 0x2000003bff437230 */ /* 0x000fe20000004100 */
[----:B------:R-:W-:Y:S01]  /*ae80*/  F2FP.F16.E4M3.UNPACK_B R64, R64.H1 ;  /* 0x00000040ff40723e */ /* 0x000fe200030006ff */
[----:B------:R-:W-:Y:S01]  /*ae90*/  HADD2.F32 R62, -RZ, R57.H0_H0 ;  /* 0x20000039ff3e7230 */ /* 0x000fe20000004100 */
[----:B------:R-:W-:Y:S01]  /*aea0*/  F2FP.F16.E4M3.UNPACK_B R55, R55.H1 ;  /* 0x00000037ff37723e */ /* 0x000fe200030006ff */
[----:B------:R-:W-:-:S02]  /*aeb0*/  HADD2.F32 R66, -RZ, R65.H0_H0 ;  /* 0x20000041ff427230 */ /* 0x000fc40000004100 */
[CC--:B------:R-:W-:Y:S01]  /*aec0*/  FMUL.FTZ R77, R61.reuse, R67.reuse ;  /* 0x000000433d4d7220 */ /* 0x0c0fe20000410000 */
[--C-:B------:R-:W-:Y:S02]  /*aed0*/  HADD2.F32 R78, -RZ, R64.reuse.H0_H0 ;  /* 0x20000040ff4e7230 */ /* 0x100fe40000004100 */
[C---:B------:R-:W-:Y:S01]  /*aee0*/  FMUL.FTZ R76, R62.reuse, R67 ;  /* 0x000000433e4c7220 */ /* 0x040fe20000410000 */
[----:B------:R-:W-:Y:S01]  /*aef0*/  F2FP.F16.E4M3.UNPACK_B R67, R15.H1 ;  /* 0x0000000fff43723e */ /* 0x000fe200030006ff */
[-C--:B------:R-:W-:Y:S01]  /*af00*/  FFMA.FTZ R62, R62, R66.reuse, -R77 ;  /* 0x000000423e3e7223 */ /* 0x080fe2000001084d */
[----:B------:R-:W-:Y:S02]  /*af10*/  HADD2.F32 R64, -RZ, R64.H1_H1 ;  /* 0x30000040ff407230 */ /* 0x000fe40000004100 */
[----:B------:R-:W-:Y:S01]  /*af20*/  FFMA.FTZ R61, R61, R66, R76 ;  /* 0x000000423d3d7223 */ /* 0x000fe2000001004c */
[----:B------:R-:W-:Y:S01]  /*af30*/  F2FP.F16.E4M3.UNPACK_B R66, R47.H1 ;  /* 0x0000002fff42723e */ /* 0x000fe200030006ff */
[----:B------:R-:W-:Y:S01]  /*af40*/  HADD2.F32 R15, -RZ, R67.H0_H0 ;  /* 0x20000043ff0f7230 */ /* 0x000fe20000004100 */
[----:B------:R-:W-:Y:S01]  /*af50*/  F2FP.SATFINITE.E4M3.F32.PACK_AB_MERGE_C R13, R60, R13, RZ ;  /* 0x0000000d3c0d723e */ /* 0x000fe200048070ff */
[----:B------:R-:W-:Y:S01]  /*af60*/  HADD2.F32 R76, -RZ, R55.H0_H0 ;  /* 0x20000037ff4c7230 */ /* 0x000fe20000004100 */
[----:B------:R-:W-:Y:S01]  /*af70*/  F2FP.SATFINITE.E4M3.F32.PACK_AB_MERGE_C R56, R63, R56, RZ ;  /* 0x000000383f38723e */ /* 0x000fe200048070ff */
[--C-:B------:R-:W-:Y:S01]  /*af80*/  HADD2.F32 R47, -RZ, R66.reuse.H0_H0 ;  /* 0x20000042ff2f7230 */ /* 0x100fe20000004100 */
[----:B------:R-:W-:Y:S01]  /*af90*/  F2FP.SATFINITE.E4M3.F32.PACK_AB_MERGE_C R44, R44, R113, R115 ;  /* 0x000000712c2c723e */ /* 0x000fe20004807073 */
[----:B------:R-:W-:Y:S01]  /*afa0*/  HADD2.F32 R66, -RZ, R66.H1_H1 ;  /* 0x30000042ff427230 */ /* 0x000fe20000004100 */
[----:B------:R-:W-:Y:S01]  /*afb0*/  F2FP.SATFINITE.E4M3.F32.PACK_AB_MERGE_C R46, R111, R112, R118 ;  /* 0x000000706f2e723e */ /* 0x000fe20004807076 */
[----:B------:R-:W-:-:S02]  /*afc0*/  HADD2.F32 R67, -RZ, R67.H1_H1 ;  /* 0x30000043ff437230 */ /* 0x000fc40000004100 */
[-C--:B------:R-:W-:Y:S01]  /*afd0*/  FMUL.FTZ R110, R47, R78.reuse ;  /* 0x0000004e2f6e7220 */ /* 0x080fe20000410000 */
[C---:B------:R-:W-:Y:S01]  /*afe0*/  FMUL.FTZ R78, R15.reuse, R78 ;  /* 0x0000004e0f4e7220 */ /* 0x040fe20000410000 */
[----:B------:R-:W-:Y:S01]  /*aff0*/  HADD2.F32 R55, -RZ, R55.H1_H1 ;  /* 0x30000037ff377230 */ /* 0x000fe20000004100 */
[----:B------:R-:W-:Y:S01]  /*b000*/  F2FP.SATFINITE.E4M3.F32.PACK_AB_MERGE_C R13, R52, R53, R13 ;  /* 0x00000035340d723e */ /* 0x000fe2000480700d */
[-C--:B------:R-:W-:Y:S01]  /*b010*/  FFMA.FTZ R15, R15, R76.reuse, -R110 ;  /* 0x0000004c0f0f7223 */ /* 0x080fe2000001086e */
[----:B------:R-:W-:Y:S01]  /*b020*/  FFMA.FTZ R47, R47, R76, R78 ;  /* 0x0000004c2f2f7223 */ /* 0x000fe2000001004e */
        /* <DEDUP_REMOVED lines=11> */
[----:B------:R-:W-:Y:S01]  /*b0e0*/  F2FP.SATFINITE.E4M3.F32.PACK_AB_MERGE_C R47, R66, R47, RZ ;  /* 0x0000002f422f723e */ /* 0x000fe200048070ff */
[-C--:B------:R-:W-:Y:S01]  /*b0f0*/  FFMA.FTZ R57, R57, R65.reuse, -R76 ;  /* 0x0000004139397223 */ /* 0x080fe2000001084c */
[----:B------:R-:W-:Y:S01]  /*b100*/  F2FP.SATFINITE.E4M3.F32.PACK_AB_MERGE_C R45, R45, R54, R56 ;  /* 0x000000362d2d723e */ /* 0x000fe20004807038 */
[----:B------:R-:W-:-:S03]  /*b110*/  FFMA.FTZ R58, R58, R65, R59 ;  /* 0x000000413a3a7223 */ /* 0x000fc6000001003b */
[----:B------:R-:W-:Y:S02]  /*b120*/  F2FP.SATFINITE.E4M3.F32.PACK_AB_MERGE_C R15, R57, R62, R15 ;  /* 0x0000003e390f723e */ /* 0x000fe4000480700f */
[----:B------:R-:W-:-:S07]  /*b130*/  F2FP.SATFINITE.E4M3.F32.PACK_AB_MERGE_C R47, R58, R61, R47 ;  /* 0x0000003d3a2f723e */ /* 0x000fce000480702f */
.L_x_560:
[----:B------:R-:W-:Y:S05]  /*b140*/  BSYNC B2 ;  /* 0x0000000000027941 */ /* 0x000fea0003800000 */
.L_x_559:
[----:B------:R-:W-:Y:S01]  /*b150*/  ISETP.GE.AND P3, PT, R11, R107, PT ;  /* 0x0000006b0b00720c */ /* 0x000fe20003f66270 */
[----:B0-----:R0:W-:-:S12]  /*b160*/  ST.E.128 desc[UR36][R48.64], R12 ;  /* 0x0000000c30007985 */ /* 0x0011d8000c101d24 */
[----:B------:R-:W-:-:S04]  /*b170*/  @!P3 IADD3 R50, P4, R11, R50, RZ ;  /* 0x000000320b32b210 */ /* 0x000fc80007f9e0ff */
[----:B------:R-:W-:-:S05]  /*b180*/  @!P3 LEA.HI.X.SX32 R51, R11, R51, 0x1, P4 ;  /* 0x000000330b33b211 */ /* 0x000fca00020f0eff */
[----:B---3--:R0:W-:Y:S04]  /*b190*/  @!P3 ST.E.128 desc[UR36][R50.64], R44 ;  /* 0x0000002c3200b985 */ /* 0x0081e8000c101d24 */
.L_x_558:
[----:B------:R-:W-:Y:S05]  /*b1a0*/  BSYNC B1 ;  /* 0x0000000000017941 */ /* 0x000fea0003800000 */
.L_x_557:
[----:B------:R-:W-:-:S03]  /*b1b0*/  UMOV UR4, 0xffffffff ;  /* 0xffffffff00047882 */ /* 0x000fc60000000000 */
[----:B------:R-:W-:Y:S05]  /*b1c0*/  BRA.DIV UR4, `(.L_x_561) ;  /* 0x0000020a042c7947 */ /* 0x000fea000b800000 */
[----:B0--3--:R0:W3:Y:S04]  /*b1d0*/  SHFL.IDX PT, R51, R102, 0x3, 0x181f ;  /* 0x00781f0066337f89 */ /* 0x0090e800000e0000 */
[----:B------:R0:W0:Y:S02]  /*b1e0*/  SHFL.IDX PT, R50, R101, 0x3, 0x181f ;  /* 0x00781f0065327f89 */ /* 0x00002400000e0000 */
.L_x_864:
[----:B------:R-:W-:-:S05]  /*b1f0*/  VIADD R11, R219, 0x60 ;  /* 0x00000060db0b7836 */ /* 0x000fca0000000000 */
[----:B------:R-:W-:-:S13]  /*b200*/  ISETP.GE.OR P3, PT, R11, R99, P1 ;  /* 0x000000630b00720c */ /* 0x000fda0000f66670 */
[----:B------:R-:W-:Y:S05]  /*b210*/  @P3 BRA `(.L_x_536) ;  /* 0x00000014009c3947 */ /* 0x000fea0003800000 */
[----:B------:R-:W5:Y:S01]  /*b220*/  LDL R13, [R1+0x20] ;  /* 0x00002000010d7983 */ /* 0x000f620000100800 */
[----:B------:R-:W-:Y:S01]  /*b230*/  SEL R108, R34, R108, !P0 ;  /* 0x0000006c226c7207 */ /* 0x000fe20004000000 */
[----:B------:R-:W-:Y:S01]  /*b240*/  VIADD R14, R219, 0x60 ;  /* 0x00000060db0e7836 */ /* 0x000fe20000000000 */
[----:B0-----:R-:W-:Y:S01]  /*b250*/  IADD3 R48, P3, R39, R50, RZ ;  /* 0x0000003227307210 */ /* 0x001fe20007f7e0ff */
[----:B------:R-:W-:Y:S01]  /*b260*/  VIADD R15, R219, 0x60 ;  /* 0x00000060db0f7836 */ /* 0x000fe20000000000 */
[----:B------:R-:W-:Y:S01]  /*b270*/  SHF.R.S32.HI R11, RZ, 0x1f, R108 ;  /* 0x0000001fff0b7819 */ /* 0x000fe2000001146c */
[----:B------:R-:W-:Y:S01]  /*b280*/  IMAD.SHL.U32 R14, R14, 0x80, RZ ;  /* 0x000000800e0e7824 */ /* 0x000fe200078e00ff */
[----:B------:R-:W-:Y:S01]  /*b290*/  BSSY B1, `(.L_x_562) ;  /* 0x00000ef000017945 */ /* 0x000fe20003800000 */
[----:B------:R-:W-:Y:S01]  /*b2a0*/  IMAD.SHL.U32 R15, R15, 0x80, RZ ;  /* 0x000000800f0f7824 */ /* 0x000fe200078e00ff */
[----:B------:R-:W-:Y:S01]  /*b2b0*/  LEA.HI R11, R11, R108, RZ, 0x5 ;  /* 0x0000006c0b0b7211 */ /* 0x000fe200078f28ff */
[----:B---3--:R-:W-:Y:S01]  /*b2c0*/  IMAD.X R49, R51, 0x1, R80, P3 ;  /* 0x0000000133317824 */ /* 0x008fe200018e0650 */
[----:B------:R-:W-:-:S02]  /*b2d0*/  LOP3.LUT R14, R14, 0x380, RZ, 0xc0, !PT ;  /* 0x000003800e0e7812 */ /* 0x000fc400078ec0ff */
[----:B------:R-:W-:Y:S02]  /*b2e0*/  LEA.HI.SX32 R11, R11, R42, 0x1b ;  /* 0x0000002a0b0b7211 */ /* 0x000fe400078fdaff */
[----:B------:R-:W-:Y:S02]  /*b2f0*/  LOP3.LUT R15, R15, 0x380, RZ, 0xc0, !PT ;  /* 0x000003800f0f7812 */ /* 0x000fe400078ec0ff */
[----:B------:R-:W-:Y:S02]  /*b300*/  SHF.R.S32.HI R12, RZ, 0x1f, R11 ;  /* 0x0000001fff0c7819 */ /* 0x000fe4000001140b */
[----:B------:R-:W-:Y:S02]  /*b310*/  SHF.L.U32 R52, R11, 0x4, RZ ;  /* 0x000000040b347819 */ /* 0x000fe400000006ff */
[----:B------:R-:W-:Y:S02]  /*b320*/  LEA.HI R12, R12, R11, RZ, 0x3 ;  /* 0x0000000b0c0c7211 */ /* 0x000fe400078f18ff */
[----:B------:R-:W-:-:S02]  /*b330*/  SHF.R.U32.HI R14, RZ, 0x3, R14 ;  /* 0x00000003ff0e7819 */ /* 0x000fc4000001160e */
[----:B------:R-:W-:Y:S02]  /*b340*/  LOP3.LUT R11, R15, 0x70, R52, 0xf8, !PT ;  /* 0x000000700f0b7812 */ /* 0x000fe400078ef834 */
[----:B------:R-:W-:Y:S02]  /*b350*/  SHF.L.U32 R12, R12, 0xb, RZ ;  /* 0x0000000b0c0c7819 */ /* 0x000fe400000006ff */
[----:B------:R-:W-:Y:S02]  /*b360*/  LOP3.LUT R11, R11, R14, RZ, 0x3c, !PT ;  /* 0x0000000e0b0b7212 */ /* 0x000fe400078e3cff */
[----:B------:R-:W-:-:S04]  /*b370*/  LOP3.LUT R12, R12, 0xffffc000, RZ, 0xc0, !PT ;  /* 0xffffc0000c0c7812 */ /* 0x000fc800078ec0ff */
[----:B-----5:R-:W-:Y:S01]  /*b380*/  IADD3 R11, R11, R12, R13 ;  /* 0x0000000c0b0b7210 */ /* 0x020fe20007ffe00d */
[----:B------:R-:W-:-:S04]  /*b390*/  IMAD R12, R216, 0x8000, R7 ;  /* 0x00008000d80c7824 */ /* 0x000fc800078e0207 */
[----:B------:R-:W-:Y:S02]  /*b3a0*/  IMAD R14, R216, 0x8000, R11 ;  /* 0x00008000d80e7824 */ /* 0x000fe400078e020b */
[C---:B------:R-:W-:Y:S02]  /*b3b0*/  IMAD.IADD R12, R19.reuse, 0x1, R12 ;  /* 0x00000001130c7824 */ /* 0x040fe400078e020c */
[----:B------:R-:W-:-:S04]  /*b3c0*/  IMAD.IADD R44, R19, 0x1, R14 ;  /* 0x00000001132c7824 */ /* 0x000fc800078e020e */
[----:B------:R-:W0:Y:S04]  /*b3d0*/  LDS.128 R12, [R12+0x28400] ;  /* 0x028400000c0c7984 */ /* 0x000e280000000c00 */
[----:B------:R-:W3:Y:S01]  /*b3e0*/  LDS.128 R44, [R44+0x28400] ;  /* 0x028400002c2c7984 */ /* 0x000ee20000000c00 */
[----:B------:R-:W-:Y:S05]  /*b3f0*/  @P2 BRA `(.L_x_563) ;  /* 0x0000000c00602947 */ /* 0x000fea0003800000 */
[--C-:B------:R-:W-:Y:S01]  /*b400*/  SHF.R.U32.HI R68, RZ, 0x8, R69.reuse ;  /* 0x00000008ff447819 */ /* 0x100fe20000011645 */
[----:B0-----:R-:W-:Y:S01]  /*b410*/  IMAD.MOV.U32 R53, RZ, RZ, R14 ;  /* 0x000000ffff357224 */ /* 0x001fe200078e000e */
[----:B------:R-:W-:Y:S01]  /*b420*/  LOP3.LUT R62, R69, 0xff, RZ, 0xc0, !PT ;  /* 0x000000ff453e7812 */ /* 0x000fe200078ec0ff */
[----:B---3--:R-:W-:Y:S01]  /*b430*/  IMAD.MOV.U32 R57, RZ, RZ, R44 ;  /* 0x000000ffff397224 */ /* 0x008fe200078e002c */
[--C-:B------:R-:W-:Y:S02]  /*b440*/  SHF.R.U32.HI R63, RZ, 0x18, R69.reuse ;  /* 0x00000018ff3f7819 */ /* 0x100fe40000011645 */
[----:B------:R-:W-:Y:S02]  /*b450*/  SHF.R.U32.HI R58, RZ, 0x10, R69 ;  /* 0x00000010ff3a7819 */ /* 0x000fe40000011645 */
[----:B------:R-:W-:Y:S02]  /*b460*/  SHF.R.U32.HI R67, RZ, 0x8, R75 ;  /* 0x00000008ff437819 */ /* 0x000fe4000001164b */
[----:B------:R-:W-:Y:S01]  /*b470*/  MOV R56, R12 ;  /* 0x0000000c00387202 */ /* 0x000fe20000000f00 */
[----:B------:R-:W-:Y:S01]  /*b480*/  IMAD.SHL.U32 R12, R68, 0x100, RZ ;  /* 0x00000100440c7824 */ /* 0x000fe200078e00ff */
[----:B------:R-:W-:Y:S01]  /*b490*/  PRMT R63, R63, 0x654, R62 ;  /* 0x000006543f3f7816 */ /* 0x000fe2000000003e */
[----:B------:R-:W-:Y:S01]  /*b4a0*/  IMAD.SHL.U32 R67, R67, 0x100, RZ ;  /* 0x0000010043437824 */ /* 0x000fe200078e00ff */
[----:B------:R-:W-:Y:S01]  /*b4b0*/  SHF.R.U32.HI R59, RZ, 0x8, R71 ;  /* 0x00000008ff3b7819 */ /* 0x000fe20000011647 */
[----:B------:R-:W-:Y:S01]  /*b4c0*/  IMAD.U32 R14, R58, 0x10000, RZ ;  /* 0x000100003a0e7824 */ /* 0x000fe200078e00ff */
[----:B------:R-:W-:-:S02]  /*b4d0*/  LOP3.LUT R65, R73, 0xff, RZ, 0xc0, !PT ;  /* 0x000000ff49417812 */ /* 0x000fc400078ec0ff */
[----:B------:R-:W-:Y:S01]  /*b4e0*/  SHF.R.U32.HI R66, RZ, 0x18, R73 ;  /* 0x00000018ff427819 */ /* 0x000fe20000011649 */
[----:B------:R-:W-:Y:S01]  /*b4f0*/  IMAD.SHL.U32 R59, R59, 0x100, RZ ;  /* 0x000001003b3b7824 */ /* 0x000fe200078e00ff */
[----:B------:R-:W-:Y:S02]  /*b500*/  LOP3.LUT R60, R75, 0xff0000ff, RZ, 0xc0, !PT ;  /* 0xff0000ff4b3c7812 */ /* 0x000fe400078ec0ff */
[----:B------:R-:W-:Y:S02]  /*b510*/  LOP3.LUT R63, R63, 0xff00, R12, 0xf8, !PT ;  /* 0x0000ff003f3f7812 */ /* 0x000fe400078ef80c */
[----:B------:R-:W-:Y:S02]  /*b520*/  LOP3.LUT R64, R71, 0xff, RZ, 0xc0, !PT ;  /* 0x000000ff47407812 */ /* 0x000fe400078ec0ff */
[----:B------:R-:W-:Y:S02]  /*b530*/  SHF.R.U32.HI R69, RZ, 0x18, R71 ;  /* 0x00000018ff457819 */ /* 0x000fe40000011647 */
[----:B------:R-:W-:-:S02]  /*b540*/  SHF.R.U32.HI R61, RZ, 0x8, R73 ;  /* 0x00000008ff3d7819 */ /* 0x000fc40000011649 */
[----:B------:R-:W-:Y:S02]  /*b550*/  SHF.R.U32.HI R11, RZ, 0x10, R71 ;  /* 0x00000010ff0b7819 */ /* 0x000fe40000011647 */
[----:B------:R-:W-:Y:S02]  /*b560*/  PRMT R44, R66, 0x654, R65 ;  /* 0x00000654422c7816 */ /* 0x000fe40000000041 */
[----:B------:R-:W-:Y:S01]  /*b570*/  LOP3.LUT R66, R60, 0xff00, R67, 0xf8, !PT ;  /* 0x0000ff003c427812 */ /* 0x000fe200078ef843 */
[----:B------:R-:W-:Y:S01]  /*b580*/  IMAD.U32 R11, R11, 0x10000, RZ ;  /* 0x000100000b0b7824 */ /* 0x000fe200078e00ff */
[----:B------:R-:W-:Y:S02]  /*b590*/  LOP3.LUT R14, R63, 0xff0000, R14, 0xf8, !PT ;  /* 0x00ff00003f0e7812 */ /* 0x000fe400078ef80e */
[----:B------:R-:W-:Y:S02]  /*b5a0*/  PRMT R64, R69, 0x654, R64 ;  /* 0x0000065445407816 */ /* 0x000fe40000000040 */
[----:B------:R-:W-:-:S02]  /*b5b0*/  SHF.L.U32 R61, R61, 0x8, RZ ;  /* 0x000000083d3d7819 */ /* 0x000fc400000006ff */
[----:B------:R-:W-:Y:S02]  /*b5c0*/  F2FP.F16.E4M3.UNPACK_B R63, R106.H1 ;  /* 0x0000006aff3f723e */ /* 0x000fe400030006ff */
[----:B------:R-:W-:Y:S02]  /*b5d0*/  F2FP.F16.E4M3.UNPACK_B R60, R57.H1 ;  /* 0x00000039ff3c723e */ /* 0x000fe400030006ff */
[----:B------:R-:W-:Y:S01]  /*b5e0*/  F2FP.F16.E4M3.UNPACK_B R58, R56.H1 ;  /* 0x00000038ff3a723e */ /* 0x000fe200030006ff */
[----:B------:R-:W-:Y:S01]  /*b5f0*/  HADD2.F32 R12, -RZ, R63.H0_H0 ;  /* 0x2000003fff0c7230 */ /* 0x000fe20000004100 */
[----:B------:R-:W-:Y:S02]  /*b600*/  SHF.R.U32.HI R54, RZ, 0x10, R73 ;  /* 0x00000010ff367819 */ /* 0x000fe40000011649 */
[----:B------:R-:W-:Y:S01]  /*b610*/  LOP3.LUT R64, R64, 0xff00, R59, 0xf8, !PT ;  /* 0x0000ff0040407812 */ /* 0x000fe200078ef83b */
[----:B------:R-:W-:Y:S01]  /*b620*/  HADD2.F32 R59, -RZ, R58.H0_H0 ;  /* 0x2000003aff3b7230 */ /* 0x000fe20000004100 */
[----:B------:R-:W-:Y:S01]  /*b630*/  LOP3.LUT R65, R44, 0xff00, R61, 0xf8, !PT ;  /* 0x0000ff002c417812 */ /* 0x000fe200078ef83d */
[----:B------:R-:W-:Y:S01]  /*b640*/  HADD2.F32 R61, -RZ, R60.H0_H0 ;  /* 0x2000003cff3d7230 */ /* 0x000fe20000004100 */
[----:B------:R-:W-:Y:S01]  /*b650*/  F2FP.F16.E4M3.UNPACK_B R62, R104.H1 ;  /* 0x00000068ff3e723e */ /* 0x000fe200030006ff */
[----:B------:R-:W-:Y:S01]  /*b660*/  IMAD.U32 R44, R54, 0x10000, RZ ;  /* 0x00010000362c7824 */ /* 0x000fe200078e00ff */
[----:B------:R-:W-:Y:S01]  /*b670*/  SHF.R.U32.HI R55, RZ, 0x10, R75 ;  /* 0x00000010ff377819 */ /* 0x000fe2000001164b */
[-C--:B------:R-:W-:Y:S01]  /*b680*/  FMUL.FTZ R68, R59, R12.reuse ;  /* 0x0000000c3b447220 */ /* 0x080fe20000410000 */
[----:B------:R-:W-:Y:S01]  /*b690*/  LOP3.LUT R11, R64, 0xff0000, R11, 0xf8, !PT ;  /* 0x00ff0000400b7812 */ /* 0x000fe200078ef80b */
[----:B------:R-:W-:Y:S01]  /*b6a0*/  HADD2.F32 R64, -RZ, R62.H0_H0 ;  /* 0x2000003eff407230 */ /* 0x000fe20000004100 */
[----:B------:R-:W-:Y:S01]  /*b6b0*/  SHF.L.U32 R55, R55, 0x10, RZ ;  /* 0x0000001037377819 */ /* 0x000fe200000006ff */
[----:B------:R-:W-:Y:S01]  /*b6c0*/  FMUL.FTZ R54, R61, R12 ;  /* 0x0000000c3d367220 */ /* 0x000fe20000410000 */
[----:B------:R-:W-:-:S02]  /*b6d0*/  F2FP.F16.E4M3.UNPACK_B R106, R106 ;  /* 0x0000006aff6a723e */ /* 0x000fc400020006ff */
[----:B------:R-:W-:Y:S01]  /*b6e0*/  LOP3.LUT R12, R66, 0xff0000, R55, 0xf8, !PT ;  /* 0x00ff0000420c7812 */ /* 0x000fe200078ef837 */
[-C--:B------:R-:W-:Y:S01]  /*b6f0*/  FFMA.FTZ R54, R59, R64.reuse, -R54 ;  /* 0x000000403b367223 */ /* 0x080fe20000010836 */
[----:B------:R-:W-:Y:S01]  /*b700*/  FFMA.FTZ R55, R61, R64, R68 ;  /* 0x000000403d377223 */ /* 0x000fe20000010044 */
[----:B------:R-:W-:Y:S01]  /*b710*/  HADD2.F32 R64, -RZ, R62.H1_H1 ;  /* 0x3000003eff407230 */ /* 0x000fe20000004100 */
[----:B------:R-:W-:Y:S01]  /*b720*/  F2FP.F16.E4M3.UNPACK_B R61, R57 ;  /* 0x00000039ff3d723e */ /* 0x000fe200020006ff */
[----:B------:R-:W-:Y:S01]  /*b730*/  HADD2.F32 R62, -RZ, R63.H1_H1 ;  /* 0x3000003fff3e7230 */ /* 0x000fe20000004100 */
[----:B------:R-:W-:Y:S01]  /*b740*/  LOP3.LUT R44, R65, 0xff0000, R44, 0xf8, !PT ;  /* 0x00ff0000412c7812 */ /* 0x000fe200078ef82c */
[----:B------:R-:W-:Y:S01]  /*b750*/  HADD2.F32 R59, -RZ, R58.H1_H1 ;  /* 0x3000003aff3b7230 */ /* 0x000fe20000004100 */
[----:B------:R-:W-:Y:S01]  /*b760*/  F2FP.F16.E4M3.UNPACK_B R104, R104 ;  /* 0x00000068ff68723e */ /* 0x000fe200020006ff */
[----:B------:R-:W-:Y:S01]  /*b770*/  HADD2.F32 R63, -RZ, R60.H1_H1 ;  /* 0x3000003cff3f7230 */ /* 0x000fe20000004100 */
[----:B------:R-:W-:Y:S01]  /*b780*/  F2FP.F16.E4M3.UNPACK_B R60, R56 ;  /* 0x00000038ff3c723e */ /* 0x000fe200020006ff */
[----:B------:R-:W-:-:S02]  /*b790*/  HADD2.F32 R65, -RZ, R106.H0_H0 ;  /* 0x2000006aff417230 */ /* 0x000fc40000004100 */
[-C--:B------:R-:W-:Y:S01]  /*b7a0*/  FMUL.FTZ R66, R59, R62.reuse ;  /* 0x0000003e3b427220 */ /* 0x080fe20000410000 */
[----:B------:R-:W-:Y:S02]  /*b7b0*/  HADD2.F32 R106, -RZ, R106.H1_H1 ;  /* 0x3000006aff6a7230 */ /* 0x000fe40000004100 */
[----:B------:R-:W-:Y:S01]  /*b7c0*/  FMUL.FTZ R56, R63, R62 ;  /* 0x0000003e3f387220 */ /* 0x000fe20000410000 */
[--C-:B------:R-:W-:Y:S02]  /*b7d0*/  HADD2.F32 R62, -RZ, R61.reuse.H0_H0 ;  /* 0x2000003dff3e7230 */ /* 0x100fe40000004100 */
[----:B------:R-:W-:Y:S02]  /*b7e0*/  HADD2.F32 R58, -RZ, R60.H0_H0 ;  /* 0x2000003cff3a7230 */ /* 0x000fe40000004100 */
[-C--:B------:R-:W-:Y:S01]  /*b7f0*/  FFMA.FTZ R57, R59, R64.reuse, -R56 ;  /* 0x000000403b397223 */ /* 0x080fe20000010838 */
[----:B------:R-:W-:Y:S02]  /*b800*/  HADD2.F32 R59, -RZ, R104.H0_H0 ;  /* 0x20000068ff3b7230 */ /* 0x000fe40000004100 */
[----:B------:R-:W-:Y:S01]  /*b810*/  FFMA.FTZ R56, R63, R64, R66 ;  /* 0x000000403f387223 */ /* 0x000fe20000010042 */
[-C--:B------:R-:W-:Y:S01]  /*b820*/  FMUL.FTZ R67, R62, R65.reuse ;  /* 0x000000413e437220 */ /* 0x080fe20000410000 */
[----:B------:R-:W-:Y:S01]  /*b830*/  FMUL.FTZ R65, R58, R65 ;  /* 0x000000413a417220 */ /* 0x000fe20000410000 */
[----:B------:R-:W-:Y:S01]  /*b840*/  HADD2.F32 R63, -RZ, R61.H1_H1 ;  /* 0x3000003dff3f7230 */ /* 0x000fe20000004100 */
[----:B------:R-:W-:Y:S01]  /*b850*/  F2FP.F16.E4M3.UNPACK_B R64, R46.H1 ;  /* 0x0000002eff40723e */ /* 0x000fe200030006ff */
[----:B------:R-:W-:-:S02]  /*b860*/  HADD2.F32 R60, -RZ, R60.H1_H1 ;  /* 0x3000003cff3c7230 */ /* 0x000fc40000004100 */
[-C--:B------:R-:W-:Y:S01]  /*b870*/  FFMA.FTZ R58, R58, R59.reuse, -R67 ;  /* 0x0000003b3a3a7223 */ /* 0x080fe20000010843 */
[----:B------:R-:W-:Y:S01]  /*b880*/  FFMA.FTZ R59, R62, R59, R65 ;  /* 0x0000003b3e3b7223 */ /* 0x000fe20000010041 */
[----:B------:R-:W-:Y:S02]  /*b890*/  HADD2.F32 R104, -RZ, R104.H1_H1 ;  /* 0x30000068ff687230 */ /* 0x000fe40000004100 */
[-C--:B------:R-:W-:Y:S01]  /*b8a0*/  FMUL.FTZ R61, R63, R106.reuse ;  /* 0x0000006a3f3d7220 */ /* 0x080fe20000410000 */
[----:B------:R-:W-:Y:S01]  /*b8b0*/  F2FP.F16.E4M3.UNPACK_B R65, R105.H1 ;  /* 0x00000069ff41723e */ /* 0x000fe200030006ff */
[C---:B------:R-:W-:Y:S01]  /*b8c0*/  FMUL.FTZ R106, R60.reuse, R106 ;  /* 0x0000006a3c6a7220 */ /* 0x040fe20000410000 */
[----:B------:R-:W-:Y:S01]  /*b8d0*/  F2FP.F16.E4M3.UNPACK_B R62, R53.H1 ;  /* 0x00000035ff3e723e */ /* 0x000fe200030006ff */
[----:B------:R-:W-:Y:S01]  /*b8e0*/  FFMA.FTZ R61, R60, R104, -R61 ;  /* 0x000000683c3d7223 */ /* 0x000fe2000001083d */
[----:B------:R-:W-:Y:S01]  /*b8f0*/  F2FP.F16.E4M3.UNPACK_B R67, R103.H1 ;  /* 0x00000067ff43723e */ /* 0x000fe200030006ff */
[----:B------:R-:W-:-:S02]  /*b900*/  HADD2.F32 R69, -RZ, R65.H0_H0 ;  /* 0x20000041ff457230 */ /* 0x000fc40000004100 */
[----:B------:R-:W-:Y:S01]  /*b910*/  FFMA.FTZ R60, R63, R104, R106 ;  /* 0x000000683f3c7223 */ /* 0x000fe2000001006a */
[----:B------:R-:W-:Y:S01]  /*b920*/  HADD2.F32 R66, -RZ, R64.H0_H0 ;  /* 0x20000040ff427230 */ /* 0x000fe20000004100 */
[----:B------:R-:W-:Y:S01]  /*b930*/  F2FP.F16.E4M3.UNPACK_B R105, R105 ;  /* 0x00000069ff69723e */ /* 0x000fe200020006ff */
[----:B------:R-:W-:Y:S01]  /*b940*/  HADD2.F32 R63, -RZ, R62.H0_H0 ;  /* 0x2000003eff3f7230 */ /* 0x000fe20000004100 */
[----:B------:R-:W-:Y:S01]  /*b950*/  F2FP.F16.E4M3.UNPACK_B R53, R53 ;  /* 0x00000035ff35723e */ /* 0x000fe200020006ff */
[----:B------:R-:W-:Y:S02]  /*b960*/  HADD2.F32 R68, -RZ, R67.H0_H0 ;  /* 0x20000043ff447230 */ /* 0x000fe40000004100 */
[-C--:B------:R-:W-:Y:S01]  /*b970*/  FMUL.FTZ R72, R66, R69.reuse ;  /* 0x0000004542487220 */ /* 0x080fe20000410000 */
[----:B------:R-:W-:Y:S02]  /*b980*/  HADD2.F32 R70, -RZ, R65.H1_H1 ;  /* 0x30000041ff467230 */ /* 0x000fe40000004100 */
[----:B------:R-:W-:Y:S01]  /*b990*/  FMUL.FTZ R69, R63, R69 ;  /* 0x000000453f457220 */ /* 0x000fe20000410000 */
[----:B------:R-:W-:Y:S01]  /*b9a0*/  HADD2.F32 R64, -RZ, R64.H1_H1 ;  /* 0x30000040ff407230 */ /* 0x000fe20000004100 */
[----:B------:R-:W-:Y:S01]  /*b9b0*/  F2FP.F16.E4M3.UNPACK_B R103, R103 ;  /* 0x00000067ff67723e */ /* 0x000fe200020006ff */
[----:B------:R-:W-:-:S02]  /*b9c0*/  HADD2.F32 R65, -RZ, R62.H1_H1 ;  /* 0x3000003eff417230 */ /* 0x000fc40000004100 */
[-C--:B------:R-:W-:Y:S01]  /*b9d0*/  FFMA.FTZ R62, R63, R68.reuse, -R72 ;  /* 0x000000443f3e7223 */ /* 0x080fe20000010848 */
[----:B------:R-:W-:Y:S02]  /*b9e0*/  HADD2.F32 R67, -RZ, R67.H1_H1 ;  /* 0x30000043ff437230 */ /* 0x000fe40000004100 */
[----:B------:R-:W-:Y:S01]  /*b9f0*/  FFMA.FTZ R63, R66, R68, R69 ;  /* 0x00000044423f7223 */ /* 0x000fe20000010045 */
[CC--:B------:R-:W-:Y:S01]  /*ba00*/  FMUL.FTZ R72, R64.reuse, R70.reuse ;  /* 0x0000004640487220 */ /* 0x0c0fe20000410000 */
[C---:B------:R-:W-:Y:S01]  /*ba10*/  FMUL.FTZ R71, R65.reuse, R70 ;  /* 0x0000004641477220 */ /* 0x040fe20000410000 */
[----:B------:R-:W-:Y:S01]  /*ba20*/  F2FP.F16.E4M3.UNPACK_B R66, R46 ;  /* 0x0000002eff42723e */ /* 0x000fe200020006ff */
[--C-:B------:R-:W-:Y:S02]  /*ba30*/  HADD2.F32 R69, -RZ, R105.reuse.H0_H0 ;  /* 0x20000069ff457230 */ /* 0x100fe40000004100 */
[-C--:B------:R-:W-:Y:S01]  /*ba40*/  FFMA.FTZ R65, R65, R67.reuse, -R72 ;  /* 0x0000004341417223 */ /* 0x080fe20000010848 */
[----:B------:R-:W-:Y:S01]  /*ba50*/  FFMA.FTZ R64, R64, R67, R71 ;  /* 0x0000004340407223 */ /* 0x000fe20000010047 */
[----:B------:R-:W-:Y:S01]  /*ba60*/  HADD2.F32 R105, -RZ, R105.H1_H1 ;  /* 0x30000069ff697230 */ /* 0x000fe20000004100 */
[----:B------:R-:W-:Y:S01]  /*ba70*/  F2FP.SATFINITE.E4M3.F32.PACK_AB_MERGE_C R54, R57, R54, RZ ;  /* 0x000000363936723e */ /* 0x000fe200048070ff */
[--C-:B------:R-:W-:Y:S01]  /*ba80*/  HADD2.F32 R67, -RZ, R66.reuse.H0_H0 ;  /* 0x20000042ff437230 */ /* 0x100fe20000004100 */
[----:B------:R-:W-:Y:S01]  /*ba90*/  F2FP.SATFINITE.E4M3.F32.PACK_AB_MERGE_C R56, R56, R55, RZ ;  /* 0x000000373838723e */ /* 0x000fe200048070ff */
[----:B------:R-:W-:Y:S01]  /*baa0*/  HADD2.F32 R66, -RZ, R66.H1_H1 ;  /* 0x30000042ff427230 */ /* 0x000fe20000004100 */
[----:B------:R-:W-:Y:S01]  /*bab0*/  F2FP.SATFINITE.E4M3.F32.PACK_AB_MERGE_C R64, R64, R63, RZ ;  /* 0x0000003f4040723e */ /* 0x000fe200048070ff */
[----:B------:R-:W-:Y:S01]  /*bac0*/  HADD2.F32 R46, -RZ, R53.H0_H0 ;  /* 0x20000035ff2e7230 */ /* 0x000fe20000004100 */
[----:B------:R-:W-:Y:S01]  /*bad0*/  F2FP.F16.E4M3.UNPACK_B R63, R44 ;  /* 0x0000002cff3f723e */ /* 0x000fe200020006ff */
[----:B------:R-:W-:-:S02]  /*bae0*/  HADD2.F32 R68, -RZ, R103.H0_H0 ;  /* 0x20000067ff447230 */ /* 0x000fc40000004100 */
[----:B------:R-:W-:Y:S01]  /*baf0*/  FMUL.FTZ R72, R66, R105 ;  /* 0x0000006942487220 */ /* 0x000fe20000410000 */
[----:B------:R-:W-:Y:S01]  /*bb00*/  HADD2.F32 R53, -RZ, R53.H1_H1 ;  /* 0x30000035ff357230 */ /* 0x000fe20000004100 */
[----:B------:R-:W-:Y:S01]  /*bb10*/  F2FP.F16.E4M3.UNPACK_B R57, R13 ;  /* 0x0000000dff39723e */ /* 0x000fe200020006ff */
[----:B------:R-:W-:Y:S01]  /*bb20*/  HADD2.F32 R103, -RZ, R103.H1_H1 ;  /* 0x30000067ff677230 */ /* 0x000fe20000004100 */
[----:B------:R-:W-:Y:S01]  /*bb30*/  F2FP.SATFINITE.E4M3.F32.PACK_AB_MERGE_C R55, R61, R58, R54 ;  /* 0x0000003a3d37723e */ /* 0x000fe20004807036 */
[----:B------:R-:W-:Y:S01]  /*bb40*/  FMUL.FTZ R71, R67, R69 ;  /* 0x0000004543477220 */ /* 0x000fe20000410000 */
[C---:B------:R-:W-:Y:S01]  /*bb50*/  FMUL.FTZ R105, R53.reuse, R105 ;  /* 0x0000006935697220 */ /* 0x040fe20000410000 */
[----:B------:R-:W-:Y:S01]  /*bb60*/  F2FP.SATFINITE.E4M3.F32.PACK_AB_MERGE_C R54, R60, R59, R56 ;  /* 0x0000003b3c36723e */ /* 0x000fe20004807038 */
[----:B------:R-:W-:Y:S01]  /*bb70*/  FFMA.FTZ R72, R53, R103, -R72 ;  /* 0x0000006735487223 */ /* 0x000fe20000010848 */
[----:B------:R-:W-:Y:S01]  /*bb80*/  F2FP.SATFINITE.E4M3.F32.PACK_AB_MERGE_C R53, R65, R62, RZ ;  /* 0x0000003e4135723e */ /* 0x000fe200048070ff */
[----:B------:R-:W-:Y:S01]  /*bb90*/  FMUL.FTZ R70, R46, R69 ;  /* 0x000000452e467220 */ /* 0x000fe20000410000 */
[----:B------:R-:W-:Y:S01]  /*bba0*/  F2FP.F16.E4M3.UNPACK_B R62, R45 ;  /* 0x0000002dff3e723e */ /* 0x000fe200020006ff */
[----:B------:R-:W-:Y:S01]  /*bbb0*/  HADD2.F32 R59, -RZ, R63.H0_H0 ;  /* 0x2000003fff3b7230 */ /* 0x000fe20000004100 */
[----:B------:R-:W-:Y:S01]  /*bbc0*/  F2FP.F16.E4M3.UNPACK_B R60, R14 ;  /* 0x0000000eff3c723e */ /* 0x000fe200020006ff */
[----:B------:R-:W-:-:S02]  /*bbd0*/  HADD2.F32 R56, -RZ, R57.H0_H0 ;  /* 0x20000039ff387230 */ /* 0x000fc40000004100 */
[-C--:B------:R-:W-:Y:S01]  /*bbe0*/  FFMA.FTZ R71, R46, R68.reuse, -R71 ;  /* 0x000000442e477223 */ /* 0x080fe20000010847 */
[----:B------:R-:W-:Y:S02]  /*bbf0*/  HADD2.F32 R58, -RZ, R62.H0_H0 ;  /* 0x2000003eff3a7230 */ /* 0x000fe40000004100 */
[----:B------:R-:W-:Y:S01]  /*bc00*/  FFMA.FTZ R46, R67, R68, R70 ;  /* 0x00000044432e7223 */ /* 0x000fe20000010046 */
[----:B------:R-:W-:Y:S01]  /*bc10*/  FFMA.FTZ R105, R66, R103, R105 ;  /* 0x0000006742697223 */ /* 0x000fe20000010069 */
[----:B------:R-:W-:Y:S02]  /*bc20*/  HADD2.F32 R61, -RZ, R60.H0_H0 ;  /* 0x2000003cff3d7230 */ /* 0x000fe40000004100 */
[-C--:B------:R-:W-:Y:S01]  /*bc30*/  FMUL.FTZ R67, R56, R59.reuse ;  /* 0x0000003b38437220 */ /* 0x080fe20000410000 */
[----:B------:R-:W-:Y:S01]  /*bc40*/  FMUL.FTZ R65, R58, R59 ;  /* 0x0000003b3a417220 */ /* 0x000fe20000410000 */
[----:B------:R-:W-:Y:S01]  /*bc50*/  HADD2.F32 R62, -RZ, R62.H1_H1 ;  /* 0x3000003eff3e7230 */ /* 0x000fe20000004100 */
[----:B------:R-:W-:Y:S01]  /*bc60*/  F2FP.SATFINITE.E4M3.F32.PACK_AB_MERGE_C R46, R105, R46, R64 ;  /* 0x0000002e692e723e */ /* 0x000fe20004807040 */
[----:B------:R-:W-:-:S02]  /*bc70*/  HADD2.F32 R63, -RZ, R63.H1_H1 ;  /* 0x3000003fff3f7230 */ /* 0x000fc40000004100 */
[-C--:B------:R-:W-:Y:S01]  /*bc80*/  FFMA.FTZ R56, R56, R61.reuse, -R65 ;  /* 0x0000003d38387223 */ /* 0x080fe20000010841 */
[----:B------:R-:W-:Y:S02]  /*bc90*/  HADD2.F32 R59, -RZ, R57.H1_H1 ;  /* 0x30000039ff3b7230 */ /* 0x000fe40000004100 */
[----:B------:R-:W-:Y:S01]  /*bca0*/  FFMA.FTZ R57, R58, R61, R67 ;  /* 0x0000003d3a397223 */ /* 0x000fe20000010043 */
[----:B------:R-:W-:Y:S02]  /*bcb0*/  HADD2.F32 R61, -RZ, R60.H1_H1 ;  /* 0x3000003cff3d7230 */ /* 0x000fe40000004100 */
[C---:B------:R-:W-:Y:S01]  /*bcc0*/  FMUL.FTZ R64, R62.reuse, R63 ;  /* 0x0000003f3e407220 */ /* 0x040fe20000410000 */
[----:B------:R-:W-:Y:S01]  /*bcd0*/  F2FP.F16.E4M3.UNPACK_B R60, R45.H1 ;  /* 0x0000002dff3c723e */ /* 0x000fe200030006ff */
[C---:B------:R-:W-:Y:S01]  /*bce0*/  FMUL.FTZ R65, R59.reuse, R63 ;  /* 0x0000003f3b417220 */ /* 0x040fe20000410000 */
[----:B------:R-:W-:Y:S02]  /*bcf0*/  F2FP.F16.E4M3.UNPACK_B R63, R44.H1 ;  /* 0x0000002cff3f723e */ /* 0x000fe400030006ff */
[----:B------:R-:W-:Y:S01]  /*bd00*/  F2FP.F16.E4M3.UNPACK_B R58, R13.H1 ;  /* 0x0000000dff3a723e */ /* 0x000fe200030006ff */
[-C--:B------:R-:W-:Y:S01]  /*bd10*/  FFMA.FTZ R13, R59, R61.reuse, -R64 ;  /* 0x0000003d3b0d7223 */ /* 0x080fe20000010840 */
[----:B------:R-:W-:Y:S01]  /*bd20*/  FFMA.FTZ R44, R62, R61, R65 ;  /* 0x0000003d3e2c7223 */ /* 0x000fe20000010041 */
[----:B------:R-:W-:Y:S01]  /*bd30*/  F2FP.F16.E4M3.UNPACK_B R14, R14.H1 ;  /* 0x0000000eff0e723e */ /* 0x000fe200030006ff */
[----:B------:R-:W-:Y:S01]  /*bd40*/  HADD2.F32 R59, -RZ, R60.H0_H0 ;  /* 0x2000003cff3b7230 */ /* 0x000fe20000004100 */
[-C--:B------:R-:W-:Y:S01]  /*bd50*/  F2FP.F16.E4M3.UNPACK_B R69, R12.reuse ;  /* 0x0000000cff45723e */ /* 0x080fe200020006ff */
[----:B------:R-:W-:Y:S01]  /*bd60*/  HADD2.F32 R62, -RZ, R63.H0_H0 ;  /* 0x2000003fff3e7230 */ /* 0x000fe20000004100 */
[----:B------:R-:W-:Y:S01]  /*bd70*/  F2FP.F16.E4M3.UNPACK_B R67, R11.H1 ;  /* 0x0000000bff43723e */ /* 0x000fe200030006ff */
[----:B------:R-:W-:Y:S01]  /*bd80*/  HADD2.F32 R45, -RZ, R58.H0_H0 ;  /* 0x2000003aff2d7230 */ /* 0x000fe20000004100 */
[----:B------:R-:W-:Y:S01]  /*bd90*/  F2FP.F16.E4M3.UNPACK_B R70, R12.H1 ;  /* 0x0000000cff46723e */ /* 0x000fe200030006ff */
[----:B------:R-:W-:-:S02]  /*bda0*/  HADD2.F32 R61, -RZ, R60.H1_H1 ;  /* 0x3000003cff3d7230 */ /* 0x000fc40000004100 */
[-C--:B------:R-:W-:Y:S01]  /*bdb0*/  FMUL.FTZ R66, R59, R62.reuse ;  /* 0x0000003e3b427220 */ /* 0x080fe20000410000 */
[----:B------:R-:W-:Y:S02]  /*bdc0*/  HADD2.F32 R60, -RZ, R14.H0_H0 ;  /* 0x2000000eff3c7230 */ /* 0x000fe40000004100 */
[C---:B------:R-:W-:Y:S01]  /*bdd0*/  FMUL.FTZ R62, R45.reuse, R62 ;  /* 0x0000003e2d3e7220 */ /* 0x040fe20000410000 */
[----:B------:R-:W-:Y:S01]  /*bde0*/  HADD2.F32 R64, -RZ, R63.H1_H1 ;  /* 0x3000003fff407230 */ /* 0x000fe20000004100 */
[----:B------:R-:W-:Y:S01]  /*bdf0*/  F2FP.SATFINITE.E4M3.F32.PACK_AB_MERGE_C R53, R72, R71, R53 ;  /* 0x000000474835723e */ /* 0x000fe20004807035 */
[----:B------:R-:W-:Y:S02]  /*be00*/  HADD2.F32 R58, -RZ, R58.H1_H1 ;  /* 0x3000003aff3a7230 */ /* 0x000fe40000004100 */
[----:B------:R-:W-:Y:S02]  /*be10*/  HADD2.F32 R63, -RZ, R14.H1_H1 ;  /* 0x3000000eff3f7230 */ /* 0x000fe40000004100 */
[----:B------:R-:W-:Y:S01]  /*be20*/  FFMA.FTZ R14, R45, R60, -R66 ;  /* 0x0000003c2d0e7223 */ /* 0x000fe20000010842 */
[----:B------:R-:W-:Y:S01]  /*be30*/  FMUL.FTZ R65, R61, R64 ;  /* 0x000000403d417220 */ /* 0x000fe20000410000 */
[----:B------:R-:W-:Y:S01]  /*be40*/  FFMA.FTZ R45, R59, R60, R62 ;  /* 0x0000003c3b2d7223 */ /* 0x000fe2000001003e */
[C---:B------:R-:W-:Y:S01]  /*be50*/  FMUL.FTZ R64, R58.reuse, R64 ;  /* 0x000000403a407220 */ /* 0x040fe20000410000 */
[----:B------:R-:W-:Y:S01]  /*be60*/  F2FP.F16.E4M3.UNPACK_B R62, R47 ;  /* 0x0000002fff3e723e */ /* 0x000fe200020006ff */
[----:B------:R-:W-:Y:S01]  /*be70*/  FFMA.FTZ R59, R58, R63, -R65 ;  /* 0x0000003f3a3b7223 */ /* 0x000fe20000010841 */
[----:B------:R-:W-:Y:S01]  /*be80*/  F2FP.F16.E4M3.UNPACK_B R60, R15 ;  /* 0x0000000fff3c723e */ /* 0x000fe200020006ff */
[----:B------:R-:W-:Y:S01]  /*be90*/  FFMA.FTZ R58, R61, R63, R64 ;  /* 0x0000003f3d3a7223 */ /* 0x000fe20000010040 */
[----:B------:R-:W-:Y:S01]  /*bea0*/  F2FP.F16.E4M3.UNPACK_B R66, R11 ;  /* 0x0000000bff42723e */ /* 0x000fe200020006ff */
[----:B------:R-:W-:Y:S01]  /*beb0*/  HADD2.F32 R64, -RZ, R62.H0_H0 ;  /* 0x2000003eff407230 */ /* 0x000fe20000004100 */
[----:B------:R-:W-:Y:S01]  /*bec0*/  F2FP.F16.E4M3.UNPACK_B R63, R47.H1 ;  /* 0x0000002fff3f723e */ /* 0x000fe200030006ff */
[----:B------:R-:W-:Y:S01]  /*bed0*/  HADD2.F32 R11, -RZ, R69.H0_H0 ;  /* 0x20000045ff0b7230 */ /* 0x000fe20000004100 */
[----:B------:R-:W-:Y:S01]  /*bee0*/  F2FP.F16.E4M3.UNPACK_B R15, R15.H1 ;  /* 0x0000000fff0f723e */ /* 0x000fe200030006ff */
[----:B------:R-:W-:Y:S01]  /*bef0*/  HADD2.F32 R47, -RZ, R60.H0_H0 ;  /* 0x2000003cff2f7230 */ /* 0x000fe20000004100 */
[----:B------:R-:W-:Y:S01]  /*bf00*/  F2FP.SATFINITE.E4M3.F32.PACK_AB_MERGE_C R14, R59, R14, RZ ;  /* 0x0000000e3b0e723e */ /* 0x000fe200048070ff */
[----:B------:R-:W-:-:S02]  /*bf10*/  HADD2.F32 R12, -RZ, R66.H0_H0 ;  /* 0x20000042ff0c7230 */ /* 0x000fc40000004100 */
[CC--:B------:R-:W-:Y:S01]  /*bf20*/  FMUL.FTZ R74, R64.reuse, R11.reuse ;  /* 0x0000000b404a7220 */ /* 0x0c0fe20000410000 */
[----:B------:R-:W-:Y:S02]  /*bf30*/  HADD2.F32 R65, -RZ, R63.H0_H0 ;  /* 0x2000003fff417230 */ /* 0x000fe40000004100 */
[C---:B------:R-:W-:Y:S01]  /*bf40*/  FMUL.FTZ R71, R47.reuse, R11 ;  /* 0x0000000b2f477220 */ /* 0x040fe20000410000 */
[----:B------:R-:W-:Y:S02]  /*bf50*/  HADD2.F32 R72, -RZ, R70.H0_H0 ;  /* 0x20000046ff487230 */ /* 0x000fe40000004100 */
[-C--:B------:R-:W-:Y:S01]  /*bf60*/  FFMA.FTZ R11, R47, R12.reuse, -R74 ;  /* 0x0000000c2f0b7223 */ /* 0x080fe2000001084a */
[----:B------:R-:W-:Y:S02]  /*bf70*/  HADD2.F32 R61, -RZ, R15.H0_H0 ;  /* 0x2000000fff3d7230 */ /* 0x000fe40000004100 */
[----:B------:R-:W-:Y:S01]  /*bf80*/  FFMA.FTZ R12, R64, R12, R71 ;  /* 0x0000000c400c7223 */ /* 0x000fe20000010047 */
[----:B------:R-:W-:-:S02]  /*bf90*/  HADD2.F32 R63, -RZ, R63.H1_H1 ;  /* 0x3000003fff3f7230 */ /* 0x000fc40000004100 */
[-C--:B------:R-:W-:Y:S01]  /*bfa0*/  FMUL.FTZ R76, R65, R72.reuse ;  /* 0x00000048414c7220 */ /* 0x080fe20000410000 */
[----:B------:R-:W-:Y:S02]  /*bfb0*/  HADD2.F32 R70, -RZ, R70.H1_H1 ;  /* 0x30000046ff467230 */ /* 0x000fe40000004100 */
[----:B------:R-:W-:Y:S01]  /*bfc0*/  FMUL.FTZ R72, R61, R72 ;  /* 0x000000483d487220 */ /* 0x000fe20000410000 */
[----:B------:R-:W-:Y:S01]  /*bfd0*/  HADD2.F32 R15, -RZ, R15.H1_H1 ;  /* 0x3000000fff0f7230 */ /* 0x000fe20000004100 */
[----:B------:R-:W-:Y:S01]  /*bfe0*/  F2FP.SATFINITE.E4M3.F32.PACK_AB_MERGE_C R45, R58, R45, RZ ;  /* 0x0000002d3a2d723e */ /* 0x000fe200048070ff */
[----:B------:R-:W-:Y:S01]  /*bff0*/  HADD2.F32 R68, -RZ, R67.H0_H0 ;  /* 0x20000043ff447230 */ /* 0x000fe20000004100 */
[----:B------:R-:W-:Y:S01]  /*c000*/  F2FP.SATFINITE.E4M3.F32.PACK_AB_MERGE_C R13, R13, R56, R14 ;  /* 0x000000380d0d723e */ /* 0x000fe2000480700e */
[----:B------:R-:W-:Y:S01]  /*c010*/  HADD2.F32 R62, -RZ, R62.H1_H1 ;  /* 0x3000003eff3e7230 */ /* 0x000fe20000004100 */
[----:B------:R-:W-:Y:S01]  /*c020*/  F2FP.SATFINITE.E4M3.F32.PACK_AB_MERGE_C R45, R44, R57, R45 ;  /* 0x000000392c2d723e */ /* 0x000fe2000480702d */
[----:B------:R-:W-:-:S02]  /*c030*/  HADD2.F32 R69, -RZ, R69.H1_H1 ;  /* 0x30000045ff457230 */ /* 0x000fc40000004100 */
[----:B------:R-:W-:Y:S01]  /*c040*/  FFMA.FTZ R76, R61, R68, -R76 ;  /* 0x000000443d4c7223 */ /* 0x000fe2000001084c */
[----:B------:R-:W-:Y:S02]  /*c050*/  HADD2.F32 R47, -RZ, R66.H1_H1 ;  /* 0x30000042ff2f7230 */ /* 0x000fe40000004100 */
[-C--:B------:R-:W-:Y:S01]  /*c060*/  FMUL.FTZ R66, R63, R70.reuse ;  /* 0x000000463f427220 */ /* 0x080fe20000410000 */
[----:B------:R-:W-:Y:S02]  /*c070*/  HADD2.F32 R60, -RZ, R60.H1_H1 ;  /* 0x3000003cff3c7230 */ /* 0x000fe40000004100 */
[----:B------:R-:W-:Y:S01]  /*c080*/  FMUL.FTZ R70, R15, R70 ;  /* 0x000000460f467220 */ /* 0x000fe20000410000 */
[----:B------:R-:W-:Y:S02]  /*c090*/  HADD2.F32 R64, -RZ, R67.H1_H1 ;  /* 0x30000043ff407230 */ /* 0x000fe40000004100 */
[-C--:B------:R-:W-:Y:S01]  /*c0a0*/  FMUL.FTZ R61, R62, R69.reuse ;  /* 0x000000453e3d7220 */ /* 0x080fe20000410000 */
[----:B------:R-:W-:Y:S01]  /*c0b0*/  FFMA.FTZ R72, R65, R68, R72 ;  /* 0x0000004441487223 */ /* 0x000fe20000010048 */
[----:B------:R-:W-:Y:S01]  /*c0c0*/  FMUL.FTZ R69, R60, R69 ;  /* 0x000000453c457220 */ /* 0x000fe20000410000 */
[----:B------:R-:W-:-:S02]  /*c0d0*/  IMAD.MOV.U32 R44, RZ, RZ, R54 ;  /* 0x000000ffff2c7224 */ /* 0x000fc400078e0036 */
[-C--:B------:R-:W-:Y:S01]  /*c0e0*/  FFMA.FTZ R63, R63, R64.reuse, R70 ;  /* 0x000000403f3f7223 */ /* 0x080fe20000010046 */
[----:B------:R-:W-:Y:S01]  /*c0f0*/  FFMA.FTZ R15, R15, R64, -R66 ;  /* 0x000000400f0f7223 */ /* 0x000fe20000010842 */
[-C--:B------:R-:W-:Y:S01]  /*c100*/  FFMA.FTZ R69, R62, R47.reuse, R69 ;  /* 0x0000002f3e457223 */ /* 0x080fe20000010045 */
[----:B------:R-:W-:Y:S01]  /*c110*/  FFMA.FTZ R60, R60, R47, -R61 ;  /* 0x0000002f3c3c7223 */ /* 0x000fe2000001083d */
[----:B------:R-:W-:Y:S01]  /*c120*/  IMAD.MOV.U32 R14, RZ, RZ, R53 ;  /* 0x000000ffff0e7224 */ /* 0x000fe200078e0035 */
[----:B------:R-:W-:Y:S02]  /*c130*/  F2FP.SATFINITE.E4M3.F32.PACK_AB_MERGE_C R63, R63, R72, RZ ;  /* 0x000000483f3f723e */ /* 0x000fe400048070ff */
[----:B------:R-:W-:Y:S02]  /*c140*/  F2FP.SATFINITE.E4M3.F32.PACK_AB_MERGE_C R15, R15, R76, RZ ;  /* 0x0000004c0f0f723e */ /* 0x000fe400048070ff */
[----:B------:R-:W-:Y:S01]  /*c150*/  F2FP.SATFINITE.E4M3.F32.PACK_AB_MERGE_C R47, R69, R12, R63 ;  /* 0x0000000c452f723e */ /* 0x000fe2000480703f */
[----:B------:R-:W-:Y:S01]  /*c160*/  IMAD.MOV.U32 R12, RZ, RZ, R55 ;  /* 0x000000ffff0c7224 */ /* 0x000fe200078e0037 */
[----:B------:R-:W-:-:S07]  /*c170*/  F2FP.SATFINITE.E4M3.F32.PACK_AB_MERGE_C R15, R60, R11, R15 ;  /* 0x0000000b3c0f723e */ /* 0x000fce000480700f */
.L_x_563:
[----:B------:R-:W-:Y:S05]  /*c180*/  BSYNC B1 ;  /* 0x0000000000017941 */ /* 0x000fea0003800000 */
.L_x_562:
[----:B0-----:R0:W-:Y:S01]  /*c190*/  ST.E.128 desc[UR36][R48.64], R12 ;  /* 0x0000000c30007985 */ /* 0x0011e2000c101d24 */
[----:B------:R-:W-:-:S13]  /*c1a0*/  ISETP.GE.AND P2, PT, R52, R107, PT ;  /* 0x0000006b3400720c */ /* 0x000fda0003f46270 */
[----:B------:R-:W-:Y:S05]  /*c1b0*/  @P2 BRA `(.L_x_536) ;  /* 0x0000000400b42947 */ /* 0x000fea0003800000 */
[----:B0-----:R-:W-:-:S04]  /*c1c0*/  IADD3 R12, P2, R52, R50, RZ ;  /* 0x00000032340c7210 */ /* 0x001fc80007f5e0ff */
[----:B------:R-:W-:-:S05]  /*c1d0*/  LEA.HI.X.SX32 R13, R52, R51, 0x1, P2 ;  /* 0x00000033340d7211 */ /* 0x000fca00010f0eff */
[----:B---3--:R0:W-:Y:S01]  /*c1e0*/  ST.E.128 desc[UR36][R12.64], R44 ;  /* 0x0000002c0c007985 */ /* 0x0081e2000c101d24 */
[----:B------:R-:W-:Y:S05]  /*c1f0*/  BRA `(.L_x_536) ;  /* 0x0000000400a47947 */ /* 0x000fea0003800000 */
.L_x_495:
[----:B------:R-:W-:-:S06]  /*c200*/  UISETP.NE.AND UP0, UPT, UR60, 0x3, UPT ;  /* 0x000000033c00788c */ /* 0x000fcc000bf05270 */
[----:B------:R-:W-:-:S13]  /*c210*/  PLOP3.LUT P5, PT, PT, PT, UP0, 0x80, 0x0 ;  /* 0x000000000000781c */ /* 0x000fda0003faf008 */
[----:B------:R-:W-:Y:S05]  /*c220*/  @!P5 BRA `(.L_x_564) ;  /* 0x000000000004d947 */ /* 0x000fea0003800000 */
[----:B------:R-:W-:Y:S01]  /*c230*/  BPT.TRAP 0x1 ;  /* 0x000000040000795c */ /* 0x000fe20000300000 */
.L_x_564:
[----:B------:R-:W-:Y:S01]  /*c240*/  IMAD R81, R216, 0x8, R19 ;  /* 0x00000008d8517824 */ /* 0x000fe200078e0213 */
[----:B------:R-:W-:Y:S01]  /*c250*/  SHF.L.U32 R100, R221, 0x1f, RZ ;  /* 0x0000001fdd647819 */ /* 0x000fe200000006ff */
[----:B------:R-:W-:Y:S01]  /*c260*/  BSSY B1, `(.L_x_565) ;  /* 0x0000004000017945 */ /* 0x000fe20003800000 */
[----:B------:R-:W-:Y:S02]  /*c270*/  SHF.R.S32.HI R97, RZ, 0x1f, R96 ;  /* 0x0000001fff617819 */ /* 0x000fe40000011460 */
[----:B------:R-:W1:Y:S02]  /*c280*/  SYNCS.PHASECHK.TRANS64.TRYWAIT P2, [R81+URZ+0x38890], R100 ;  /* 0x03889064510075a7 */ /* 0x000e64000804017f */
[----:B-1----:R-:W-:Y:S05]  /*c290*/  @!P2 BRA `(.L_x_566) ;  /* 0x000001f80044a947 */ /* 0x002fea0003800000 */
.L_x_865:
[----:B------:R-:W-:Y:S05]  /*c2a0*/  BSYNC B1 ;  /* 0x0000000000017941 */ /* 0x000fea0003800000 */
.L_x_565:
[----:B------:R-:W-:Y:S01]  /*c2b0*/  ULDC.64 UR4, c[0x0][0x300] ;  /* 0x0000c00000047ab9 */ /* 0x000fe20000000a00 */
[----:B-----5:R-:W-:Y:S01]  /*c2c0*/  SHF.R.S32.HI R98, RZ, 0x1f, R95 ;  /* 0x0000001fff627819 */ /* 0x020fe2000001145f */
[----:B------:R-:W-:Y:S01]  /*c2d0*/  IMAD R11, R97, UR4, RZ ;  /* 0x00000004610b7c24 */ /* 0x000fe2000f8e02ff */
[----:B------:R-:W-:Y:S01]  /*c2e0*/  ULDC.64 UR6, c[0x0][0x2e8] ;  /* 0x0000ba0000067ab9 */ /* 0x000fe20000000a00 */
[----:B0-----:R-:W-:-:S04]  /*c2f0*/  IMAD.WIDE.U32 R12, R96, UR4, RZ ;  /* 0x00000004600c7c25 */ /* 0x001fc8000f8e00ff */
[----:B------:R-:W-:Y:S01]  /*c300*/  IMAD R11, R96, UR5, R11 ;  /* 0x00000005600b7c24 */ /* 0x000fe2000f8e020b */
[----:B------:R-:W-:Y:S01]  /*c310*/  ULDC.64 UR4, c[0x0][0x310] ;  /* 0x0000c40000047ab9 */ /* 0x000fe20000000a00 */
[----:B------:R-:W-:Y:S02]  /*c320*/  IMAD R99, R26, -0x80, R2 ;  /* 0xffffff801a637824 */ /* 0x000fe400078e0202 */
[----:B------:R-:W-:Y:S01]  /*c330*/  IMAD R14, R98, UR4, RZ ;  /* 0x00000004620e7c24 */ /* 0x000fe2000f8e02ff */
[----:B------:R-:W-:Y:S02]  /*c340*/  IADD3 R13, R13, R11, RZ ;  /* 0x0000000b0d0d7210 */ /* 0x000fe40007ffe0ff */
[----:B------:R-:W-:Y:S01]  /*c350*/  VIMNMX R99, R99, 0x80, PT ;  /* 0x0000008063637848 */ /* 0x000fe20003fe0100 */
[C---:B------:R-:W-:Y:S02]  /*c360*/  IMAD R11, R95.reuse, UR5, R14 ;  /* 0x000000055f0b7c24 */ /* 0x040fe4000f8e020e */
[----:B------:R-:W-:Y:S01]  /*c370*/  IMAD.WIDE.U32 R12, R95, UR4, R12 ;  /* 0x000000045f0c7c25 */ /* 0x000fe2000f8e000c */
[----:B------:R-:W-:-:S03]  /*c380*/  ULDC.64 UR4, c[0x0][0x308] ;  /* 0x0000c20000047ab9 */ /* 0x000fc60000000a00 */
[----:B------:R-:W-:Y:S02]  /*c390*/  IMAD.IADD R13, R13, 0x1, R11 ;  /* 0x000000010d0d7824 */ /* 0x000fe400078e020b */
[----:B------:R-:W-:Y:S02]  /*c3a0*/  IMAD.IADD R50, R99, 0x1, -R219 ;  /* 0x0000000163327824 */ /* 0x000fe400078e0adb */
[----:B------:R-:W-:Y:S01]  /*c3b0*/  IMAD.WIDE.U32 R12, R220, UR4, R12 ;  /* 0x00000004dc0c7c25 */ /* 0x000fe2000f8e000c */
[----:B------:R-:W-:-:S03]  /*c3c0*/  UMOV UR4, 0xffffffff ;  /* 0xffffffff00047882 */ /* 0x000fc60000000000 */
[----:B------:R-:W-:Y:S01]  /*c3d0*/  IMAD R49, R220, UR5, R13 ;  /* 0x00000005dc317c24 */ /* 0x000fe2000f8e020d */
[----:B------:R-:W-:-:S04]  /*c3e0*/  IADD3 R48, P2, R12, UR6, RZ ;  /* 0x000000060c307c10 */ /* 0x000fc8000ff5e0ff */
[----:B------:R-:W-:Y:S02]  /*c3f0*/  IADD3.X R49, R49, UR7, RZ, P2, !PT ;  /* 0x0000000731317c10 */ /* 0x000fe400097fe4ff */
[----:B------:R-:W-:Y:S01]  /*c400*/  ISETP.GE.AND P2, PT, R50, 0x1, PT ;  /* 0x000000013200780c */ /* 0x000fe20003f46270 */
[----:B------:R-:W-:-:S12]  /*c410*/  BRA.DIV UR4, `(.L_x_567) ;  /* 0x000001f604f87947 */ /* 0x000fd8000b800000 */
[----:B------:R0:W2:Y:S04]  /*c420*/  SHFL.IDX PT, R45, R49, RZ, 0x181f ;  /* 0x00181fff312d7589 */ /* 0x0000a800000e0000 */
[----:B------:R0:W3:Y:S02]  /*c430*/  SHFL.IDX PT, R14, R48, RZ, 0x181f ;  /* 0x00181fff300e7589 */ /* 0x0000e400000e0000 */
.L_x_869:
[----:B------:R-:W-:Y:S04]  /*c440*/  BSSY B1, `(.L_x_568) ;  /* 0x000000d000017945 */ /* 0x000fe80003800000 */
[----:B------:R-:W-:Y:S05]  /*c450*/  @!P2 BRA `(.L_x_569) ;  /* 0x00000000002ca947 */ /* 0x000fea0003800000 */
[----:B------:R-:W-:Y:S02]  /*c460*/  ULDC UR4, c[0x0][0x2f4] ;  /* 0x0000bd0000047ab9 */ /* 0x000fe40000000800 */
[----:B------:R-:W-:-:S13]  /*c470*/  ISETP.GE.AND P2, PT, R16, UR4, PT ;  /* 0x0000000410007c0c */ /* 0x000fda000bf46270 */
[----:B---3--:R-:W-:-:S05]  /*c480*/  @!P2 IADD3 R46, P3, R16, R14, RZ ;  /* 0x0000000e102ea210 */ /* 0x008fca0007f7e0ff */
[----:B--2---:R-:W-:Y:S01]  /*c490*/  @!P2 IMAD.X R47, R45, 0x1, R17, P3 ;  /* 0x000000012d2fa824 */ /* 0x004fe200018e0611 */
[----:B------:R-:W-:-:S13]  /*c4a0*/  ISETP.GE.AND P3, PT, R18, UR4, PT ;  /* 0x0000000412007c0c */ /* 0x000fda000bf66270 */
[----:B------:R-:W-:Y:S02]  /*c4b0*/  @!P3 IADD3 R44, P4, R18, R14, RZ ;  /* 0x0000000e122cb210 */ /* 0x000fe40007f9e0ff */
[----:B------:R-:W2:Y:S03]  /*c4c0*/  @!P2 LDS.128 R12, [R90+0x28400] ;  /* 0x028400005a0ca984 */ /* 0x000ea60000000c00 */
[----:B------:R-:W-:Y:S01]  /*c4d0*/  @!P3 IMAD.X R45, R45, 0x1, R217, P4 ;  /* 0x000000012d2db824 */ /* 0x000fe200020e06d9 */
[----:B--2---:R-:W-:Y:S04]  /*c4e0*/  @!P2 ST.E.128 desc[UR36][R46.64], R12 ;  /* 0x0000000c2e00a985 */ /* 0x004fe8000c101d24 */
[----:B------:R-:W2:Y:S04]  /*c4f0*/  @!P3 LDS.128 R12, [R90+0x2c400] ;  /* 0x02c400005a0cb984 */ /* 0x000ea80000000c00 */
[----:B--2---:R4:W-:Y:S02]  /*c500*/  @!P3 ST.E.128 desc[UR36][R44.64], R12 ;  /* 0x0000000c2c00b985 */ /* 0x0049e4000c101d24 */
.L_x_569:
[----:B------:R-:W-:Y:S05]  /*c510*/  BSYNC B1 ;  /* 0x0000000000017941 */ /* 0x000fea0003800000 */
.L_x_568:
[----:B------:R-:W-:-:S03]  /*c520*/  UMOV UR4, 0xffffffff ;  /* 0xffffffff00047882 */ /* 0x000fc60000000000 */
[----:B------:R-:W-:Y:S05]  /*c530*/  BRA.DIV UR4, `(.L_x_570) ;  /* 0x000001f604f87947 */ /* 0x000fea000b800000 */
[----:B--2-4-:R2:W4:Y:S04]  /*c540*/  SHFL.IDX PT, R45, R49, 0x1, 0x181f ;  /* 0x00381f00312d7f89 */ /* 0x01452800000e0000 */
[----:B---3--:R2:W3:Y:S02]  /*c550*/  SHFL.IDX PT, R14, R48, 0x1, 0x181f ;  /* 0x00381f00300e7f89 */ /* 0x0084e400000e0000 */
.L_x_873:
[----:B------:R-:W-:Y:S01]  /*c560*/  ISETP.GE.AND P2, PT, R50, 0x21, PT ;  /* 0x000000213200780c */ /* 0x000fe20003f46270 */
[----:B------:R-:W-:-:S12]  /*c570*/  BSSY B1, `(.L_x_571) ;  /* 0x000000d000017945 */ /* 0x000fd80003800000 */
[----:B------:R-:W-:Y:S05]  /*c580*/  @!P2 BRA `(.L_x_572) ;  /* 0x00000000002ca947 */ /* 0x000fea0003800000 */
[----:B------:R-:W-:Y:S02]  /*c590*/  ULDC UR4, c[0x0][0x2f4] ;  /* 0x0000bd0000047ab9 */ /* 0x000fe40000000800 */
[----:B------:R-:W-:-:S13]  /*c5a0*/  ISETP.GE.AND P2, PT, R16, UR4, PT ;  /* 0x0000000410007c0c */ /* 0x000fda000bf46270 */
[----:B---3--:R-:W-:-:S04]  /*c5b0*/  @!P2 IADD3 R46, P3, R16, R14, RZ ;  /* 0x0000000e102ea210 */ /* 0x008fc80007f7e0ff */
[----:B----4-:R-:W-:Y:S02]  /*c5c0*/  @!P2 IADD3.X R47, R45, R17, RZ, P3, !PT ;  /* 0x000000112d2fa210 */ /* 0x010fe40001ffe4ff */
[----:B------:R-:W-:-:S13]  /*c5d0*/  ISETP.GE.AND P3, PT, R18, UR4, PT ;  /* 0x0000000412007c0c */ /* 0x000fda000bf66270 */
[----:B------:R-:W-:Y:S02]  /*c5e0*/  @!P3 IADD3 R44, P4, R18, R14, RZ ;  /* 0x0000000e122cb210 */ /* 0x000fe40007f9e0ff */
[----:B------:R-:W3:Y:S03]  /*c5f0*/  @!P2 LDS.128 R12, [R90+0x29400] ;  /* 0x029400005a0ca984 */ /* 0x000ee60000000c00 */
[----:B------:R-:W-:Y:S01]  /*c600*/  @!P3 IMAD.X R45, R45, 0x1, R217, P4 ;  /* 0x000000012d2db824 */ /* 0x000fe200020e06d9 */
[----:B---3--:R-:W-:Y:S04]  /*c610*/  @!P2 ST.E.128 desc[UR36][R46.64], R12 ;  /* 0x0000000c2e00a985 */ /* 0x008fe8000c101d24 */
[----:B------:R-:W3:Y:S04]  /*c620*/  @!P3 LDS.128 R12, [R90+0x2d400] ;  /* 0x02d400005a0cb984 */ /* 0x000ee80000000c00 */
[----:B---3--:R3:W-:Y:S02]  /*c630*/  @!P3 ST.E.128 desc[UR36][R44.64], R12 ;  /* 0x0000000c2c00b985 */ /* 0x0087e4000c101d24 */
.L_x_572:
[----:B------:R-:W-:Y:S05]  /*c640*/  BSYNC B1 ;  /* 0x0000000000017941 */ /* 0x000fea0003800000 */
.L_x_571:
[----:B------:R-:W-:-:S03]  /*c650*/  UMOV UR4, 0xffffffff ;  /* 0xffffffff00047882 */ /* 0x000fc60000000000 */
[----:B------:R-:W-:Y:S05]  /*c660*/  BRA.DIV UR4, `(.L_x_573) ;  /* 0x000001f604f47947 */ /* 0x000fea000b800000 */
[----:B---34-:R3:W4:Y:S04]  /*c670*/  SHFL.IDX PT, R45, R49, 0x2, 0x181f ;  /* 0x00581f00312d7f89 */ /* 0x01872800000e0000 */
[----:B------:R3:W0:Y:S02]  /*c680*/  SHFL.IDX PT, R14, R48, 0x2, 0x181f ;  /* 0x00581f00300e7f89 */ /* 0x00062400000e0000 */
.L_x_877:
[----:B------:R-:W-:Y:S01]  /*c690*/  ISETP.GE.AND P2, PT, R50, 0x41, PT ;  /* 0x000000413200780c */ /* 0x000fe20003f46270 */
[----:B------:R-:W-:-:S12]  /*c6a0*/  BSSY B1, `(.L_x_574) ;  /* 0x000000d000017945 */ /* 0x000fd80003800000 */
[----:B------:R-:W-:Y:S05]  /*c6b0*/  @!P2 BRA `(.L_x_575) ;  /* 0x00000000002ca947 */ /* 0x000fea0003800000 */
[----:B------:R-:W-:Y:S02]  /*c6c0*/  ULDC UR4, c[0x0][0x2f4] ;  /* 0x0000bd0000047ab9 */ /* 0x000fe40000000800 */
[----:B------:R-:W-:-:S13]  /*c6d0*/  ISETP.GE.AND P2, PT, R16, UR4, PT ;  /* 0x0000000410007c0c */ /* 0x000fda000bf46270 */
[----:B0-----:R-:W-:-:S05]  /*c6e0*/  @!P2 IADD3 R46, P3, R16, R14, RZ ;  /* 0x0000000e102ea210 */ /* 0x001fca0007f7e0ff */
[----:B----4-:R-:W-:Y:S01]  /*c6f0*/  @!P2 IMAD.X R47, R45, 0x1, R17, P3 ;  /* 0x000000012d2fa824 */ /* 0x010fe200018e0611 */
[----:B------:R-:W-:-:S13]  /*c700*/  ISETP.GE.AND P3, PT, R18, UR4, PT ;  /* 0x0000000412007c0c */ /* 0x000fda000bf66270 */
[----:B------:R-:W-:Y:S02]  /*c710*/  @!P3 IADD3 R44, P4, R18, R14, RZ ;  /* 0x0000000e122cb210 */ /* 0x000fe40007f9e0ff */
[----:B------:R-:W0:Y:S03]  /*c720*/  @!P2 LDS.128 R12, [R90+0x2a400] ;  /* 0x02a400005a0ca984 */ /* 0x000e260000000c00 */
[----:B------:R-:W-:Y:S01]  /*c730*/  @!P3 IMAD.X R45, R45, 0x1, R217, P4 ;  /* 0x000000012d2db824 */ /* 0x000fe200020e06d9 */
[----:B0-----:R-:W-:Y:S04]  /*c740*/  @!P2 ST.E.128 desc[UR36][R46.64], R12 ;  /* 0x0000000c2e00a985 */ /* 0x001fe8000c101d24 */
[----:B------:R-:W0:Y:S04]  /*c750*/  @!P3 LDS.128 R12, [R90+0x2e400] ;  /* 0x02e400005a0cb984 */ /* 0x000e280000000c00 */
[----:B0-----:R0:W-:Y:S02]  /*c760*/  @!P3 ST.E.128 desc[UR36][R44.64], R12 ;  /* 0x0000000c2c00b985 */ /* 0x0011e4000c101d24 */
.L_x_575:
[----:B------:R-:W-:Y:S05]  /*c770*/  BSYNC B1 ;  /* 0x0000000000017941 */ /* 0x000fea0003800000 */
.L_x_574:
[----:B------:R-:W-:-:S03]  /*c780*/  UMOV UR4, 0xffffffff ;  /* 0xffffffff00047882 */ /* 0x000fc60000000000 */
[----:B------:R-:W-:Y:S05]  /*c790*/  BRA.DIV UR4, `(.L_x_576) ;  /* 0x000001f604f07947 */ /* 0x000fea000b800000 */
[----:B0-23--:R-:W0:Y:S04]  /*c7a0*/  SHFL.IDX PT, R49, R49, 0x3, 0x181f ;  /* 0x00781f0031317f89 */ /* 0x00de2800000e0000 */
[----:B------:R2:W3:Y:S02]  /*c7b0*/  SHFL.IDX PT, R14, R48, 0x3, 0x181f ;  /* 0x00781f00300e7f89 */ /* 0x0004e400000e0000 */
.L_x_881:
[----:B------:R-:W-:-:S13]  /*c7c0*/  ISETP.GE.AND P2, PT, R50, 0x61, PT ;  /* 0x000000613200780c */ /* 0x000fda0003f46270 */
[----:B------:R-:W-:Y:S05]  /*c7d0*/  @!P2 BRA `(.L_x_536) ;  /* 0x00000000002ca947 */ /* 0x000fea0003800000 */
[----:B------:R-:W-:Y:S02]  /*c7e0*/  ULDC UR4, c[0x0][0x2f4] ;  /* 0x0000bd0000047ab9 */ /* 0x000fe40000000800 */
[----:B------:R-:W-:-:S13]  /*c7f0*/  ISETP.GE.AND P2, PT, R16, UR4, PT ;  /* 0x0000000410007c0c */ /* 0x000fda000bf46270 */
[----:B---3--:R-:W-:-:S05]  /*c800*/  @!P2 IADD3 R46, P3, R16, R14, RZ ;  /* 0x0000000e102ea210 */ /* 0x008fca0007f7e0ff */
[----:B0-----:R-:W-:Y:S01]  /*c810*/  @!P2 IMAD.X R47, R49, 0x1, R17, P3 ;  /* 0x00000001312fa824 */ /* 0x001fe200018e0611 */
[----:B------:R-:W-:-:S13]  /*c820*/  ISETP.GE.AND P3, PT, R18, UR4, PT ;  /* 0x0000000412007c0c */ /* 0x000fda000bf66270 */
[----:B------:R-:W-:Y:S02]  /*c830*/  @!P3 IADD3 R44, P4, R18, R14, RZ ;  /* 0x0000000e122cb210 */ /* 0x000fe40007f9e0ff */
[----:B------:R-:W0:Y:S02]  /*c840*/  @!P2 LDS.128 R12, [R90+0x2b400] ;  /* 0x02b400005a0ca984 */ /* 0x000e240000000c00 */
[----:B----4-:R-:W-:Y:S02]  /*c850*/  @!P3 IADD3.X R45, R49, R217, RZ, P4, !PT ;  /* 0x000000d9312db210 */ /* 0x010fe400027fe4ff */
[----:B0-----:R-:W-:Y:S04]  /*c860*/  @!P2 ST.E.128 desc[UR36][R46.64], R12 ;  /* 0x0000000c2e00a985 */ /* 0x001fe8000c101d24 */
[----:B------:R-:W0:Y:S04]  /*c870*/  @!P3 LDS.128 R12, [R90+0x2f400] ;  /* 0x02f400005a0cb984 */ /* 0x000e280000000c00 */
[----:B0-----:R0:W-:Y:S02]  /*c880*/  @!P3 ST.E.128 desc[UR36][R44.64], R12 ;  /* 0x0000000c2c00b985 */ /* 0x0011e4000c101d24 */
.L_x_536:
[----:B------:R-:W-:Y:S05]  /*c890*/  BSYNC B0 ;  /* 0x0000000000007941 */ /* 0x000fea0003800000 */
.L_x_494:
[----:B------:R-:W5:Y:S01]  /*c8a0*/  S2R R11, SR_TID.X ;  /* 0x00000000000b7919 */ /* 0x000f620000002100 */
[----:B------:R-:W-:Y:S01]  /*c8b0*/  @!PT LDS RZ, [RZ] ;  /* 0x00000000fffff984 */ /* 0x000fe20000000800 */
[----:B------:R-:W-:Y:S01]  /*c8c0*/  @!PT LDS RZ, [RZ] ;  /* 0x00000000fffff984 */ /* 0x000fe20000000800 */
[----:B------:R-:W-:Y:S01]  /*c8d0*/  @!PT LDS RZ, [RZ] ;  /* 0x00000000fffff984 */ /* 0x000fe20000000800 */
[----:B------:R-:W-:Y:S01]  /*c8e0*/  @!PT LDS RZ, [RZ] ;  /* 0x00000000fffff984 */ /* 0x000fe20000000800 */
[----:B------:R1:W-:Y:S06]  /*c8f0*/  MEMBAR.ALL.CTA ;  /* 0x0000000000007992 */ /* 0x0003ec0000008000 */
[----:B-1----:R-:W1:Y:S01]  /*c900*/  FENCE.VIEW.ASYNC.S ;  /* 0x00000000000073c6 */ /* 0x002e620000000000 */
[----:B------:R-:W-:Y:S05]  /*c910*/  WARPSYNC.ALL ;  /* 0x0000000000007948 */ /* 0x000fea0003800000 */
[----:B------:R-:W-:Y:S01]  /*c920*/  BSSY B0, `(.L_x_577) ;  /* 0x0000008000007945 */ /* 0x000fe20003800000 */
[----:B-1----:R1:W-:Y:S01]  /*c930*/  BAR.SYNC.DEFER_BLOCKING R93, 0x80 ;  /* 0x0002005d0000751d */ /* 0x0023e20000010000 */
[----:B-----5:R-:W-:-:S13]  /*c940*/  LOP3.LUT P2, RZ, R11, 0x7f, RZ, 0xc0, !PT ;  /* 0x0000007f0bff7812 */ /* 0x020fda000784c0ff */
[----:B------:R-:W-:-:S05]  /*c950*/  @!P2 VIADD R11, R81, 0x388a0 ;  /* 0x000388a0510ba836 */ /* 0x000fca0000000000 */
[----:B------:R-:W-:-:S04]  /*c960*/  @!P2 PRMT R11, RZ, 0x654, R11 ;  /* 0x00000654ff0ba816 */ /* 0x000fc8000000000b */
[----:B------:R1:W-:Y:S01]  /*c970*/  @!P2 SYNCS.ARRIVE.TRANS64.RED.A1T0 RZ, [R11+URZ], RZ ;  /* 0x000000ff0bffa9a7 */ /* 0x0003e2000810043f */
[----:B------:R-:W-:Y:S05]  /*c980*/  @!P5 BRA `(.L_x_578) ;  /* 0x000000000004d947 */ /* 0x000fea0003800000 */
[----:B------:R-:W-:Y:S01]  /*c990*/  BPT.TRAP 0x1 ;  /* 0x000000040000795c */ /* 0x000fe20000300000 */
.L_x_578:
[----:B------:R-:W-:Y:S05]  /*c9a0*/  BSYNC B0 ;  /* 0x0000000000007941 */ /* 0x000fea0003800000 */
.L_x_577:
[----:B------:R-:W5:Y:S01]  /*c9b0*/  SYNCS.PHASECHK.TRANS64.TRYWAIT P3, [R81+URZ+0x388b0], R100 ;  /* 0x0388b064510075a7 */ /* 0x000f62000806017f */
[----:B------:R-:W-:Y:S01]  /*c9c0*/  ULDC UR39, c[0x0][0x2f4] ;  /* 0x0000bd0000277ab9 */ /* 0x000fe20000000800 */
[----:B------:R-:W-:Y:S04]  /*c9d0*/  BSSY B0, `(.L_x_579) ;  /* 0x0000002000007945 */ /* 0x000fe80003800000 */
[----:B-----5:R-:W-:Y:S05]  /*c9e0*/  @!P3 BRA `(.L_x_580) ;  /* 0x000001f400a4b947 */ /* 0x020fea0003800000 */
.L_x_882:
[----:B------:R-:W-:Y:S05]  /*c9f0*/  BSYNC B0 ;  /* 0x0000000000007941 */ /* 0x000fea0003800000 */
.L_x_579:
[----:B------:R-:W-:Y:S01]  /*ca00*/  ULDC.64 UR4, c[0x0][0x328] ;  /* 0x0000ca0000047ab9 */ /* 0x000fe20000000a00 */
[----:B------:R-:W-:Y:S01]  /*ca10*/  ULDC.64 UR6, c[0x0][0x318] ;  /* 0x0000c60000067ab9 */ /* 0x000fe20000000a00 */
[----:B------:R-:W-:Y:S01]  /*ca20*/  IMAD R97, R97, UR4, RZ ;  /* 0x0000000461617c24 */ /* 0x000fe2000f8e02ff */
[----:B------:R-:W-:Y:S01]  /*ca30*/  BSSY B0, `(.L_x_581) ;  /* 0x000001d000007945 */ /* 0x000fe20003800000 */
[----:B0---4-:R-:W-:-:S04]  /*ca40*/  IMAD.WIDE.U32 R12, R96, UR4, RZ ;  /* 0x00000004600c7c25 */ /* 0x011fc8000f8e00ff */
[----:B------:R-:W-:Y:S01]  /*ca50*/  IMAD R97, R96, UR5, R97 ;  /* 0x0000000560617c24 */ /* 0x000fe2000f8e0261 */
[----:B------:R-:W-:Y:S01]  /*ca60*/  ULDC.64 UR4, c[0x0][0x338] ;  /* 0x0000ce0000047ab9 */ /* 0x000fe20000000a00 */
[----:B------:R-:W-:Y:S02]  /*ca70*/  IMAD.IADD R99, R99, 0x1, -R219 ;  /* 0x0000000163637824 */ /* 0x000fe400078e0adb */
[----:B------:R-:W-:Y:S02]  /*ca80*/  IMAD R98, R98, UR4, RZ ;  /* 0x0000000462627c24 */ /* 0x000fe4000f8e02ff */
[----:B------:R-:W-:Y:S02]  /*ca90*/  IMAD.IADD R13, R13, 0x1, R97 ;  /* 0x000000010d0d7824 */ /* 0x000fe400078e0261 */
[C---:B-1----:R-:W-:Y:S02]  /*caa0*/  IMAD R11, R95.reuse, UR5, R98 ;  /* 0x000000055f0b7c24 */ /* 0x042fe4000f8e0262 */
[----:B------:R-:W-:Y:S01]  /*cab0*/  IMAD.WIDE.U32 R12, R95, UR4, R12 ;  /* 0x000000045f0c7c25 */ /* 0x000fe2000f8e000c */
[----:B------:R-:W-:-:S03]  /*cac0*/  ULDC.64 UR4, c[0x0][0x330] ;  /* 0x0000cc0000047ab9 */ /* 0x000fc60000000a00 */
[----:B------:R-:W-:Y:S02]  /*cad0*/  IMAD.IADD R13, R13, 0x1, R11 ;  /* 0x000000010d0d7824 */ /* 0x000fe400078e020b */
[----:B------:R-:W-:-:S04]  /*cae0*/  IMAD.WIDE.U32 R12, R220, UR4, R12 ;  /* 0x00000004dc0c7c25 */ /* 0x000fc8000f8e000c */
[----:B------:R-:W-:Y:S01]  /*caf0*/  IMAD R11, R220, UR5, R13 ;  /* 0x00000005dc0b7c24 */ /* 0x000fe2000f8e020d */
[----:B--2---:R-:W-:-:S04]  /*cb00*/  IADD3 R48, P3, R12, UR6, RZ ;  /* 0x000000060c307c10 */ /* 0x004fc8000ff7e0ff */
[----:B------:R-:W-:Y:S01]  /*cb10*/  IADD3.X R11, R11, UR7, RZ, P3, !PT ;  /* 0x000000070b0b7c10 */ /* 0x000fe20009ffe4ff */
[----:B---3--:R0:W1:Y:S01]  /*cb20*/  SHFL.IDX PT, R45, R48, RZ, 0x181f ;  /* 0x00181fff302d7589 */ /* 0x00806200000e0000 */
[----:B------:R-:W-:-:S03]  /*cb30*/  ISETP.GE.AND P3, PT, R99, 0x1, PT ;  /* 0x000000016300780c */ /* 0x000fc60003f66270 */
[----:B------:R0:W2:Y:S10]  /*cb40*/  SHFL.IDX PT, R12, R11, RZ, 0x181f ;  /* 0x00181fff0b0c7589 */ /* 0x0000b400000e0000 */
[----:B0-----:R-:W-:Y:S05]  /*cb50*/  @!P3 BRA `(.L_x_582) ;  /* 0x000000000028b947 */ /* 0x001fea0003800000 */
[----:B------:R-:W-:-:S13]  /*cb60*/  ISETP.GE.AND P3, PT, R16, UR39, PT ;  /* 0x0000002710007c0c */ /* 0x000fda000bf66270 */
[----:B-1----:R-:W-:-:S04]  /*cb70*/  @!P3 IADD3 R46, P4, R16, R45, RZ ;  /* 0x0000002d102eb210 */ /* 0x002fc80007f9e0ff */
[----:B--2---:R-:W-:Y:S02]  /*cb80*/  @!P3 IADD3.X R47, R12, R17, RZ, P4, !PT ;  /* 0x000000110c2fb210 */ /* 0x004fe400027fe4ff */
[----:B------:R-:W-:-:S13]  /*cb90*/  ISETP.GE.AND P4, PT, R18, UR39, PT ;  /* 0x0000002712007c0c */ /* 0x000fda000bf86270 */
[----:B------:R-:W-:-:S05]  /*cba0*/  @!P4 IADD3 R44, P5, R18, R45, RZ ;  /* 0x0000002d122cc210 */ /* 0x000fca0007fbe0ff */
[----:B------:R-:W-:Y:S02]  /*cbb0*/  @!P4 IMAD.X R45, R12, 0x1, R217, P5 ;  /* 0x000000010c2dc824 */ /* 0x000fe400028e06d9 */
[----:B------:R-:W0:Y:S04]  /*cbc0*/  @!P3 LDS.128 R12, [R90+0x10400] ;  /* 0x010400005a0cb984 */ /* 0x000e280000000c00 */
[----:B0-----:R-:W-:Y:S04]  /*cbd0*/  @!P3 ST.E.128 desc[UR36][R46.64], R12 ;  /* 0x0000000c2e00b985 */ /* 0x001fe8000c101d24 */
[----:B------:R-:W0:Y:S04]  /*cbe0*/  @!P4 LDS.128 R12, [R90+0x14400] ;  /* 0x014400005a0cc984 */ /* 0x000e280000000c00 */
[----:B0-----:R0:W-:Y:S02]  /*cbf0*/  @!P4 ST.E.128 desc[UR36][R44.64], R12 ;  /* 0x0000000c2c00c985 */ /* 0x0011e4000c101d24 */
.L_x_582:
[----:B------:R-:W-:Y:S05]  /*cc00*/  BSYNC B0 ;  /* 0x0000000000007941 */ /* 0x000fea0003800000 */
.L_x_581:
[----:B------:R-:W-:Y:S01]  /*cc10*/  ISETP.GE.AND P3, PT, R99, 0x21, PT ;  /* 0x000000216300780c */ /* 0x000fe20003f66270 */
[----:B0-2---:R0:W2:Y:S01]  /*cc20*/  SHFL.IDX PT, R12, R11, 0x1, 0x181f ;  /* 0x00381f000b0c7f89 */ /* 0x0050a200000e0000 */
[----:B------:R-:W-:Y:S03]  /*cc30*/  BSSY B0, `(.L_x_583) ;  /* 0x000000d000007945 */ /* 0x000fe60003800000 */
[----:B-1----:R0:W1:Y:S08]  /*cc40*/  SHFL.IDX PT, R45, R48, 0x1, 0x181f ;  /* 0x00381f00302d7f89 */ /* 0x00207000000e0000 */
[----:B0-----:R-:W-:Y:S05]  /*cc50*/  @!P3 BRA `(.L_x_584) ;  /* 0x000000000028b947 */ /* 0x001fea0003800000 */
[----:B------:R-:W-:-:S13]  /*cc60*/  ISETP.GE.AND P3, PT, R16, UR39, PT ;  /* 0x0000002710007c0c */ /* 0x000fda000bf66270 */
[----:B-1----:R-:W-:-:S05]  /*cc70*/  @!P3 IADD3 R46, P4, R16, R45, RZ ;  /* 0x0000002d102eb210 */ /* 0x002fca0007f9e0ff */
[----:B--2---:R-:W-:Y:S01]  /*cc80*/  @!P3 IMAD.X R47, R12, 0x1, R17, P4 ;  /* 0x000000010c2fb824 */ /* 0x004fe200020e0611 */
[----:B------:R-:W-:-:S13]  /*cc90*/  ISETP.GE.AND P4, PT, R18, UR39, PT ;  /* 0x0000002712007c0c */ /* 0x000fda000bf86270 */
[----:B------:R-:W-:-:S05]  /*cca0*/  @!P4 IADD3 R44, P5, R18, R45, RZ ;  /* 0x0000002d122cc210 */ /* 0x000fca0007fbe0ff */
[----:B------:R-:W-:Y:S02]  /*ccb0*/  @!P4 IMAD.X R45, R12, 0x1, R217, P5 ;  /* 0x000000010c2dc824 */ /* 0x000fe400028e06d9 */
[----:B------:R-:W0:Y:S04]  /*ccc0*/  @!P3 LDS.128 R12, [R90+0x11400] ;  /* 0x011400005a0cb984 */ /* 0x000e280000000c00 */
[----:B0-----:R-:W-:Y:S04]  /*ccd0*/  @!P3 ST.E.128 desc[UR36][R46.64], R12 ;  /* 0x0000000c2e00b985 */ /* 0x001fe8000c101d24 */
[----:B------:R-:W0:Y:S04]  /*cce0*/  @!P4 LDS.128 R12, [R90+0x15400] ;  /* 0x015400005a0cc984 */ /* 0x000e280000000c00 */
[----:B0-----:R0:W-:Y:S02]  /*ccf0*/  @!P4 ST.E.128 desc[UR36][R44.64], R12 ;  /* 0x0000000c2c00c985 */ /* 0x0011e4000c101d24 */
.L_x_584:
[----:B------:R-:W-:Y:S05]  /*cd00*/  BSYNC B0 ;  /* 0x0000000000007941 */ /* 0x000fea0003800000 */
.L_x_583:
        /* <DEDUP_REMOVED lines=9> */
[----:B------:R-:W-:-:S04]  /*cda0*/  @!P4 IADD3 R44, P5, R18, R45, RZ ;  /* 0x0000002d122cc210 */ /* 0x000fc80007fbe0ff */
[----:B------:R-:W-:Y:S02]  /*cdb0*/  @!P4 IADD3.X R45, R12, R217, RZ, P5, !PT ;  /* 0x000000d90c2dc210 */ /* 0x000fe40002ffe4ff */
[----:B------:R-:W0:Y:S04]  /*cdc0*/  @!P3 LDS.128 R12, [R90+0x12400] ;  /* 0x012400005a0cb984 */ /* 0x000e280000000c00 */
[----:B0-----:R-:W-:Y:S04]  /*cdd0*/  @!P3 ST.E.128 desc[UR36][R46.64], R12 ;  /* 0x0000000c2e00b985 */ /* 0x001fe8000c101d24 */
[----:B------:R-:W0:Y:S04]  /*cde0*/  @!P4 LDS.128 R12, [R90+0x16400] ;  /* 0x016400005a0cc984 */ /* 0x000e280000000c00 */
[----:B0-----:R0:W-:Y:S02]  /*cdf0*/  @!P4 ST.E.128 desc[UR36][R44.64], R12 ;  /* 0x0000000c2c00c985 */ /* 0x0011e4000c101d24 */
.L_x_586:
[----:B------:R-:W-:Y:S05]  /*ce00*/  BSYNC B0 ;  /* 0x0000000000007941 */ /* 0x000fea0003800000 */
.L_x_585:
[----:B------:R-:W-:Y:S01]  /*ce10*/  ISETP.GE.AND P3, PT, R99, 0x61, PT ;  /* 0x000000616300780c */ /* 0x000fe20003f66270 */
[----:B------:R-:W3:Y:S01]  /*ce20*/  SHFL.IDX PT, R11, R11, 0x3, 0x181f ;  /* 0x00781f000b0b7f89 */ /* 0x000ee200000e0000 */
[----:B------:R-:W-:Y:S03]  /*ce30*/  BSSY B0, `(.L_x_587) ;  /* 0x000000d000007945 */ /* 0x000fe60003800000 */
[----:B01----:R0:W1:Y:S08]  /*ce40*/  SHFL.IDX PT, R45, R48, 0x3, 0x181f ;  /* 0x00781f00302d7f89 */ /* 0x00307000000e0000 */
[----:B0-----:R-:W-:Y:S05]  /*ce50*/  @!P3 BRA `(.L_x_588) ;  /* 0x000000000028b947 */ /* 0x001fea0003800000 */
[----:B------:R-:W-:-:S13]  /*ce60*/  ISETP.GE.AND P3, PT, R16, UR39, PT ;  /* 0x0000002710007c0c */ /* 0x000fda000bf66270 */
[----:B--2---:R-:W0:Y:S01]  /*ce70*/  @!P3 LDS.128 R12, [R90+0x13400] ;  /* 0x013400005a0cb984 */ /* 0x004e220000000c00 */
[----:B-1----:R-:W-:-:S05]  /*ce80*/  @!P3 IADD3 R46, P4, R16, R45, RZ ;  /* 0x0000002d102eb210 */ /* 0x002fca0007f9e0ff */
[----:B---3--:R-:W-:Y:S01]  /*ce90*/  @!P3 IMAD.X R47, R11, 0x1, R17, P4 ;  /* 0x000000010b2fb824 */ /* 0x008fe200020e0611 */
[----:B------:R-:W-:-:S13]  /*cea0*/  ISETP.GE.AND P4, PT, R18, UR39, PT ;  /* 0x0000002712007c0c */ /* 0x000fda000bf86270 */
[----:B------:R-:W-:-:S05]  /*ceb0*/  @!P4 IADD3 R44, P5, R18, R45, RZ ;  /* 0x0000002d122cc210 */ /* 0x000fca0007fbe0ff */
[----:B------:R-:W-:Y:S01]  /*cec0*/  @!P4 IMAD.X R45, R11, 0x1, R217, P5 ;  /* 0x000000010b2dc824 */ /* 0x000fe200028e06d9 */
[----:B0-----:R-:W-:Y:S04]  /*ced0*/  @!P3 ST.E.128 desc[UR36][R46.64], R12 ;  /* 0x0000000c2e00b985 */ /* 0x001fe8000c101d24 */
[----:B------:R-:W0:Y:S04]  /*cee0*/  @!P4 LDS.128 R12, [R90+0x17400] ;  /* 0x017400005a0cc984 */ /* 0x000e280000000c00 */
[----:B0-----:R0:W-:Y:S02]  /*cef0*/  @!P4 ST.E.128 desc[UR36][R44.64], R12 ;  /* 0x0000000c2c00c985 */ /* 0x0011e4000c101d24 */
.L_x_588:
[----:B------:R-:W-:Y:S05]  /*cf00*/  BSYNC B0 ;  /* 0x0000000000007941 */ /* 0x000fea0003800000 */
.L_x_587:
[----:B---3--:R-:W3:Y:S01]  /*cf10*/  LDL R11, [R1] ;  /* 0x00000000010b7983 */ /* 0x008ee20000100800 */
[----:B------:R-:W-:Y:S02]  /*cf20*/  @!P2 VIADD R81, R81, 0x388c0 ;  /* 0x000388c05151a836 */ /* 0x000fe40000000000 */
[----:B------:R-:W-:Y:S01]  /*cf30*/  VIADD R216, R216, 0x1 ;  /* 0x00000001d8d87836 */ /* 0x000fe20000000000 */
[----:B------:R-:W-:Y:S01]  /*cf40*/  @!PT LDS RZ, [RZ] ;  /* 0x00000000fffff984 */ /* 0x000fe20000000800 */
[----:B------:R-:W-:Y:S01]  /*cf50*/  @!PT LDS RZ, [RZ] ;  /* 0x00000000fffff984 */ /* 0x000fe20000000800 */
[----:B------:R-:W-:Y:S01]  /*cf60*/  @!PT LDS RZ, [RZ] ;  /* 0x00000000fffff984 */ /* 0x000fe20000000800 */
[----:B------:R-:W-:Y:S01]  /*cf70*/  @!PT LDS RZ, [RZ] ;  /* 0x00000000fffff984 */ /* 0x000fe20000000800 */
[----:B------:R4:W-:Y:S06]  /*cf80*/  MEMBAR.ALL.CTA ;  /* 0x0000000000007992 */ /* 0x0009ec0000008000 */
[----:B----4-:R-:W4:Y:S01]  /*cf90*/  FENCE.VIEW.ASYNC.S ;  /* 0x00000000000073c6 */ /* 0x010f220000000000 */
[----:B------:R-:W-:Y:S01]  /*cfa0*/  @!P2 PRMT R81, RZ, 0x654, R81 ;  /* 0x00000654ff51a816 */ /* 0x000fe20000000051 */
[----:B----4-:R4:W-:Y:S06]  /*cfb0*/  BAR.SYNC.DEFER_BLOCKING R93, 0x80 ;  /* 0x0002005d0000751d */ /* 0x0109ec0000010000 */
[----:B------:R4:W-:Y:S01]  /*cfc0*/  @!P2 SYNCS.ARRIVE.TRANS64.RED.A1T0 RZ, [R81+URZ], RZ ;  /* 0x000000ff51ffa9a7 */ /* 0x0009e2000810043f */
[----:B------:R-:W-:-:S04]  /*cfd0*/  ISETP.NE.AND P2, PT, R216, 0x2, PT ;  /* 0x00000002d800780c */ /* 0x000fc80003f45270 */
[----:B0-2---:R-:W-:Y:S02]  /*cfe0*/  SEL R12, RZ, 0x1, P2 ;  /* 0x00000001ff0c7807 */ /* 0x005fe40001000000 */
[----:B------:R-:W-:Y:S02]  /*cff0*/  SEL R216, R216, RZ, P2 ;  /* 0x000000ffd8d87207 */ /* 0x000fe40001000000 */
[----:B------:R-:W-:Y:S02]  /*d000*/  LOP3.LUT R221, R221, R12, RZ, 0x3c, !PT ;  /* 0x0000000cdddd7212 */ /* 0x000fe400078e3cff */
[----:B---3--:R-:W-:-:S13]  /*d010*/  LOP3.LUT P3, RZ, R11, 0x4, RZ, 0xc0, !PT ;  /* 0x000000040bff7812 */ /* 0x008fda000786c0ff */
[----:B----4-:R-:W-:Y:S05]  /*d020*/  @P3 BRA `(.L_x_589) ;  /* 0xffffff5c00a43947 */ /* 0x010fea000383ffff */
[----:B------:R-:W0:Y:S01]  /*d030*/  S2R R11, SR_TID.X ;  /* 0x00000000000b7919 */ /* 0x000e220000002100 */
[----:B------:R-:W-:Y:S02]  /*d040*/  PLOP3.LUT P0, PT, PT, PT, PT, 0x8, 0x0 ;  /* 0x000000000000781c */ /* 0x000fe40003f0e170 */
[----:B0-----:R-:W-:-:S04]  /*d050*/  SHF.R.U32.HI R11, RZ, 0x7, R11 ;  /* 0x00000007ff0b7819 */ /* 0x001fc8000001160b */
[----:B------:R-:W-:-:S13]  /*d060*/  ISETP.NE.AND P3, PT, R11, 0x1, PT ;  /* 0x000000010b00780c */ /* 0x000fda0003f65270 */
[----:B------:R-:W-:Y:S06]  /*d070*/  @!P3 BAR.ARV 0x9, 0x100 ;  /* 0x024400000000bb1d */ /* 0x000fec0000002000 */
.L_x_489:
[----:B------:R-:W-:Y:S01]  /*d080*/  MOV R170, RZ ;  /* 0x000000ff00aa7202 */ /* 0x000fe20000000f00 */
[----:B------:R-:W-:Y:S06]  /*d090*/  @P0 BRA `(.L_x_590) ;  /* 0x00000000000c0947 */ /* 0x000fec0003800000 */
[----:B------:R-:W0:Y:S01]  /*d0a0*/  FENCE.VIEW.ASYNC.G ;  /* 0x00000000000073c6 */ /* 0x000e220000000100 */
[----:B------:R-:W-:Y:S05]  /*d0b0*/  WARPSYNC.ALL ;  /* 0x0000000000007948 */ /* 0x000fea0003800000 */
[----:B0-----:R-:W-:Y:S06]  /*d0c0*/  BAR.ARV 0xc, 0x180 ;  /* 0x0306000000007b1d */ /* 0x001fec0000002000 */
.L_x_590:
[----:B------:R-:W2:Y:S01]  /*d0d0*/  LDL R0, [R1] ;  /* 0x0000000001007983 */ /* 0x000ea20000100800 */
[----:B------:R-:W-:Y:S01]  /*d0e0*/  BSSY B0, `(.L_x_591) ;  /* 0x0000022000007945 */ /* 0x000fe20003800000 */
[----:B--2---:R-:W-:-:S13]  /*d0f0*/  LOP3.LUT P0, RZ, R0, 0x10, RZ, 0xc0, !PT ;  /* 0x0000001000ff7812 */ /* 0x004fda000780c0ff */
[----:B------:R-:W-:Y:S05]  /*d100*/  @!P0 BRA `(.L_x_592) ;  /* 0x00000000007c8947 */ /* 0x000fea0003800000 */
[----:B------:R-:W2:Y:S01]  /*d110*/  LDL R0, [R1+0x40] ;  /* 0x0000400001007983 */ /* 0x000ea20000100800 */
[----:B------:R-:W-:Y:S01]  /*d120*/  ULDC UR4, c[0x0][0x9f0] ;  /* 0x00027c0000047ab9 */ /* 0x000fe20000000800 */
[----:B--2---:R-:W-:-:S04]  /*d130*/  ISETP.NE.AND P0, PT, R0, RZ, PT ;  /* 0x000000ff0000720c */ /* 0x004fc80003f05270 */
[----:B------:R-:W-:-:S04]  /*d140*/  SEL R6, R0, UR4, P0 ;  /* 0x0000000400067c07 */ /* 0x000fc80008000000 */
[-C--:B------:R-:W-:Y:S02]  /*d150*/  IABS R5, R6.reuse ;  /* 0x0000000600057213 */ /* 0x080fe40000000000 */
[----:B------:R-:W-:Y:S02]  /*d160*/  IABS R9, R6 ;  /* 0x0000000600097213 */ /* 0x000fe40000000000 */
[----:B------:R-:W0:Y:S01]  /*d170*/  I2F.RP R4, R5 ;  /* 0x0000000500047306 */ /* 0x000e220000209400 */
[----:B------:R-:W-:Y:S02]  /*d180*/  IADD3 R0, R91, -0x1, R6 ;  /* 0xffffffff5b007810 */ /* 0x000fe40007ffe006 */
[----:B------:R-:W-:-:S05]  /*d190*/  IMAD.MOV R9, RZ, RZ, -R9 ;  /* 0x000000ffff097224 */ /* 0x000fca00078e0a09 */
[----:B0-----:R-:W0:Y:S02]  /*d1a0*/  MUFU.RCP R4, R4 ;  /* 0x0000000400047308 */ /* 0x001e240000001000 */
[----:B0-----:R-:W-:Y:S01]  /*d1b0*/  VIADD R2, R4, 0xffffffe ;  /* 0x0ffffffe04027836 */ /* 0x001fe20000000000 */
[----:B------:R-:W-:Y:S02]  /*d1c0*/  IABS R4, R0 ;  /* 0x0000000000047213 */ /* 0x000fe40000000000 */
[----:B------:R-:W-:-:S03]  /*d1d0*/  LOP3.LUT R0, R0, R6, RZ, 0x3c, !PT ;  /* 0x0000000600007212 */ /* 0x000fc600078e3cff */
[----:B------:R0:W2:Y:S01]  /*d1e0*/  F2I.FTZ.U32.TRUNC.NTZ R3, R2 ;  /* 0x0000000200037305 */ /* 0x0000a2000021f000 */
[----:B------:R-:W-:Y:S01]  /*d1f0*/  ISETP.GE.AND P2, PT, R0, RZ, PT ;  /* 0x000000ff0000720c */ /* 0x000fe20003f46270 */
[----:B0-----:R-:W-:Y:S02]  /*d200*/  IMAD.MOV.U32 R2, RZ, RZ, RZ ;  /* 0x000000ffff027224 */ /* 0x001fe400078e00ff */
[----:B--2---:R-:W-:-:S04]  /*d210*/  IMAD.MOV R8, RZ, RZ, -R3 ;  /* 0x000000ffff087224 */ /* 0x004fc800078e0a03 */
[----:B------:R-:W-:-:S04]  /*d220*/  IMAD R7, R8, R5, RZ ;  /* 0x0000000508077224 */ /* 0x000fc800078e02ff */
[----:B------:R-:W-:Y:S01]  /*d230*/  IMAD.HI.U32 R3, R3, R7, R2 ;  /* 0x0000000703037227 */ /* 0x000fe200078e0002 */
[----:B------:R-:W-:-:S05]  /*d240*/  MOV R2, R9 ;  /* 0x0000000900027202 */ /* 0x000fca0000000f00 */
        /* <DEDUP_REMOVED lines=9> */
[----:B------:R-:W-:-:S04]  /*d2e0*/  @!P1 LOP3.LUT R3, RZ, R6, RZ, 0x33, !PT ;  /* 0x00000006ff039212 */ /* 0x000fc800078e33ff */
[----:B------:R-:W-:-:S07]  /*d2f0*/  MOV R170, R3 ;  /* 0x0000000300aa7202 */ /* 0x000fce0000000f00 */
.L_x_592:
[----:B------:R-:W-:Y:S05]  /*d300*/  BSYNC B0 ;  /* 0x0000000000007941 */ /* 0x000fea0003800000 */
.L_x_591:
[----:B------:R-:W2:Y:S01]  /*d310*/  LDL R0, [R1+0x64] ;  /* 0x0000640001007983 */ /* 0x000ea20000100800 */
[----:B------:R-:W-:Y:S02]  /*d320*/  PLOP3.LUT P0, PT, PT, PT, PT, 0x80, 0x0 ;  /* 0x000000000000781c */ /* 0x000fe40003f0f070 */
[----:B------:R-:W-:Y:S02]  /*d330*/  CS2R R28, SRZ ;  /* 0x00000000001c7805 */ /* 0x000fe4000001ff00 */
[----:B------:R-:W-:Y:S01]  /*d340*/  CS2R R166, SRZ ;  /* 0x0000000000a67805 */ /* 0x000fe2000001ff00 */
[----:B------:R-:W-:Y:S01]  /*d350*/  IMAD.MOV.U32 R5, RZ, RZ, RZ ;  /* 0x000000ffff057224 */ /* 0x000fe200078e00ff */
        /* <DEDUP_REMOVED lines=8> */
[----:B-1----:R-:W-:-:S02]  /*d3e0*/  CS2R R44, SRZ ;  /* 0x00000000002c7805 */ /* 0x002fc4000001ff00 */
        /* <DEDUP_REMOVED lines=23> */
[----:B------:R-:W-:Y:S01]  /*d560*/  CS2R R88, SRZ ;  /* 0x0000000000587805 */ /* 0x000fe2000001ff00 */
[----:B------:R-:W-:Y:S01]  /*d570*/  IMAD.MOV.U32 R93, RZ, RZ, RZ ;  /* 0x000000ffff5d7224 */ /* 0x000fe200078e00ff */
[----:B------:R-:W-:Y:S01]  /*d580*/  CS2R R100, SRZ ;  /* 0x0000000000647805 */ /* 0x000fe2000001ff00 */
[----:B------:R-:W-:Y:S01]  /*d590*/  IMAD.MOV.U32 R95, RZ, RZ, RZ ;  /* 0x000000ffff5f7224 */ /* 0x000fe200078e00ff */
        /* <DEDUP_REMOVED lines=25> */
[----:B------:R-:W-:Y:S01]  /*d730*/  CS2R R150, SRZ ;  /* 0x0000000000967805 */ /* 0x000fe2000001ff00 */
[----:B--2---:R-:W-:Y:S02]  /*d740*/  IMAD R2, R0, R170, RZ ;  /* 0x000000aa00027224 */ /* 0x004fe400078e02ff */
[----:B------:R-:W-:-:S03]  /*d750*/  IMAD.MOV.U32 R0, RZ, RZ, RZ ;  /* 0x000000ffff007224 */ /* 0x000fc600078e00ff */
[----:B------:R0:W-:Y:S01]  /*d760*/  STL [R1+0x8], R2 ;  /* 0x0000080201007387 */ /* 0x0001e20000100800 */
[----:B------:R-:W-:Y:S02]  /*d770*/  VIADDMNMX R170, R2, R170, R91, PT ;  /* 0x000000aa02aa7246 */ /* 0x000fe4000380015b */
[----:B------:R-:W-:Y:S02]  /*d780*/  CS2R R90, SRZ ;  /* 0x00000000005a7805 */ /* 0x000fe4000001ff00 */
[----:B------:R-:W-:-:S13]  /*d790*/  ISETP.GT.AND P1, PT, R170, R2, PT ;  /* 0x00000002aa00720c */ /* 0x000fda0003f24270 */
[----:B0-----:R-:W-:Y:S05]  /*d7a0*/  @!P1 BRA `(.L_x_593) ;  /* 0x000000dc00509947 */ /* 0x001fea0003800000 */
[----:B------:R-:W0:Y:S01]  /*d7b0*/  S2R R2, SR_TID.X ;  /* 0x0000000000027919 */ /* 0x000e220000002100 */
[----:B------:R-:W-:Y:S01]  /*d7c0*/  UMOV UR4, 0xffffffff ;  /* 0xffffffff00047882 */ /* 0x000fe20000000000 */
[----:B0-----:R-:W-:-:S04]  /*d7d0*/  IADD3 R31, R2, -0x80, RZ ;  /* 0xffffff80021f7810 */ /* 0x001fc80007ffe0ff */
[----:B------:R-:W-:-:S04]  /*d7e0*/  SHF.R.S32.HI R30, RZ, 0x1f, R31 ;  /* 0x0000001fff1e7819 */ /* 0x000fc8000001141f */
[----:B------:R-:W-:-:S04]  /*d7f0*/  LEA.HI R13, R30, R31, RZ, 0x7 ;  /* 0x0000001f1e0d7211 */ /* 0x000fc800078f38ff */
[----:B------:R-:W-:Y:S01]  /*d800*/  SHF.R.S32.HI R13, RZ, 0x7, R13 ;  /* 0x00000007ff0d7819 */ /* 0x000fe2000001140d */
[----:B------:R-:W-:Y:S06]  /*d810*/  BRA.DIV UR4, `(.L_x_594) ;  /* 0x000001ea042c7947 */ /* 0x000fec000b800000 */
[----:B------:R0:W1:Y:S02]  /*d820*/  SHFL.IDX PT, R14, R13, RZ, 0x1f ;  /* 0x00001fff0d0e7589 */ /* 0x00006400000e0000 */
.L_x_885:
[----:B------:R-:W2:Y:S02]  /*d830*/  LDL R0, [R1+0x198] ;  /* 0x0001980001007983 */ /* 0x000ea40000100800 */
[----:B--2---:R-:W-:Y:S02]  /*d840*/  R2UR UR4, R0 ;  /* 0x00000000000472ca */ /* 0x004fe400000e0000 */
[----:B-1----:R-:W-:-:S04]  /*d850*/  LEA.HI R0, R14, R14, RZ, 0x1 ;  /* 0x0000000e0e007211 */ /* 0x002fc800078f08ff */
[----:B------:R-:W-:-:S05]  /*d860*/  LOP3.LUT R3, R0, 0x1e, RZ, 0xc0, !PT ;  /* 0x0000001e00037812 */ /* 0x000fca00078ec0ff */
[----:B------:R-:W-:Y:S02]  /*d870*/  IMAD.IADD R3, R14, 0x1, -R3 ;  /* 0x000000010e037824 */ /* 0x000fe400078e0a03 */
[----:B------:R-:W-:-:S03]  /*d880*/  IMAD.U32 R0, RZ, RZ, UR4 ;  /* 0x00000004ff007e24 */ /* 0x000fc6000f8e00ff */
[----:B------:R-:W-:Y:S02]  /*d890*/  LEA R3, R3, UR4, 0xd ;  /* 0x0000000403037c11 */ /* 0x000fe4000f8e68ff */
[----:B------:R-:W-:Y:S02]  /*d8a0*/  LOP3.LUT P0, RZ, R0, 0x3ff, RZ, 0xc0, !PT ;  /* 0x000003ff00ff7812 */ /* 0x000fe4000780c0ff */
[----:B------:R-:W-:Y:S02]  /*d8b0*/  SHF.R.U32.HI R3, RZ, 0x4, R3 ;  /* 0x00000004ff037819 */ /* 0x000fe40000011603 */
[----:B------:R-:W-:Y:S02]  /*d8c0*/  P2R R26, PR, RZ, 0x1 ;  /* 0x00000001ff1a7803 */ /* 0x000fe40000000000 */
[----:B------:R-:W-:-:S07]  /*d8d0*/  LOP3.LUT R25, R3, 0x3fff, RZ, 0xc0, !PT ;  /* 0x00003fff03197812 */ /* 0x000fce00078ec0ff */
[----:B------:R-:W-:Y:S05]  /*d8e0*/  @!P0 BRA `(.L_x_595) ;  /* 0x0000000000408947 */ /* 0x000fea0003800000 */
[----:B------:R-:W-:Y:S01]  /*d8f0*/  MOV R2, 0x0 ;  /* 0x0000000000027802 */ /* 0x000fe20000000f00 */
[----:B------:R-:W-:Y:S01]  /*d900*/  ULDC.64 UR4, c[0x4][0x1b0] ;  /* 0x01006c0000047ab9 */ /* 0x000fe20000000a00 */
[----:B------:R-:W-:Y:S01]  /*d910*/  ULDC.64 UR6, c[0x4][0x1b8] ;  /* 0x01006e0000067ab9 */ /* 0x000fe20000000a00 */
[----:B------:R-:W-:Y:S01]  /*d920*/  IMAD.U32 R4, RZ, RZ, UR4 ;  /* 0x00000004ff047e24 */ /* 0x000fe2000f8e00ff */
[----:B------:R-:W-:Y:S01]  /*d930*/  MOV R6, UR6 ;  /* 0x0000000600067c02 */ /* 0x000fe20008000f00 */
[----:B------:R-:W-:Y:S01]  /*d940*/  IMAD.U32 R5, RZ, RZ, UR5 ;  /* 0x00000005ff057e24 */ /* 0x000fe2000f8e00ff */
[----:B------:R-:W1:Y:S01]  /*d950*/  LDC.64 R2, c[0x4][R2] ;  /* 0x0100000002027b82 */ /* 0x000e620000000a00 */
[----:B------:R-:W-:Y:S01]  /*d960*/  ULDC.64 UR4, c[0x4][0x98] ;  /* 0x0100260000047ab9 */ /* 0x000fe20000000a00 */
[----:B------:R-:W-:Y:S01]  /*d970*/  IMAD.U32 R7, RZ, RZ, UR7 ;  /* 0x00000007ff077e24 */ /* 0x000fe2000f8e00ff */
[----:B------:R-:W-:Y:S01]  /*d980*/  MOV R12, 0x1 ;  /* 0x00000001000c7802 */ /* 0x000fe20000000f00 */
[----:B------:R-:W-:-:S02]  /*d990*/  IMAD.U32 R10, RZ, RZ, UR4 ;  /* 0x00000004ff0a7e24 */ /* 0x000fc4000f8e00ff */
[----:B------:R-:W-:Y:S02]  /*d9a0*/  IMAD.U32 R11, RZ, RZ, UR5 ;  /* 0x00000005ff0b7e24 */ /* 0x000fe4000f8e00ff */
[----:B------:R-:W-:Y:S02]  /*d9b0*/  IMAD.MOV.U32 R8, RZ, RZ, 0x70 ;  /* 0x00000070ff087424 */ /* 0x000fe400078e00ff */
[----:B0-----:R-:W-:-:S07]  /*d9c0*/  IMAD.MOV.U32 R13, RZ, RZ, RZ ;  /* 0x000000ffff0d7224 */ /* 0x001fce00078e00ff */
[----:B------:R-:W-:-:S07]  /*d9d0*/  LEPC R20, `(.L_x_595) ;  /* 0x000000001014794e */ /* 0x000fce0000000000 */
[----:B-1---5:R-:W-:Y:S05]  /*d9e0*/  CALL.ABS.NOINC R2 ;  /* 0x0000000002007343 */ /* 0x022fea0003c00000 */
.L_x_595:
[----:B------:R-:W2:Y:S01]  /*d9f0*/  LDL R21, [R1+0x50] ;  /* 0x0000500001157983 */ /* 0x000ea20000100800 */
[----:B------:R-:W-:Y:S01]  /*da00*/  ULDC.64 UR4, c[0x0][0x990] ;  /* 0x0002640000047ab9 */ /* 0x000fe20000000a00 */
[----:B------:R-:W-:Y:S02]  /*da10*/  ULDC.64 UR6, c[0x0][0x998] ;  /* 0x0002660000067ab9 */ /* 0x000fe40000000a00 */
[----:B------:R-:W3:Y:S01]  /*da20*/  LDL R20, [R1+0x3c] ;  /* 0x00003c0001147983 */ /* 0x000ee20000100800 */
[----:B------:R-:W-:Y:S02]  /*da30*/  ISETP.NE.U32.AND P0, PT, RZ, UR4, PT ;  /* 0x00000004ff007c0c */ /* 0x000fe4000bf05070 */
[----:B------:R-:W-:Y:S02]  /*da40*/  ISETP.NE.U32.AND P1, PT, RZ, UR6, PT ;  /* 0x00000006ff007c0c */ /* 0x000fe4000bf25070 */
[----:B------:R-:W-:Y:S02]  /*da50*/  ISETP.NE.AND.EX P0, PT, RZ, UR5, PT, P0 ;  /* 0x00000005ff007c0c */ /* 0x000fe4000bf05300 */
[----:B------:R-:W-:-:S11]  /*da60*/  ISETP.NE.AND.EX P1, PT, RZ, UR7, PT, P1 ;  /* 0x00000007ff007c0c */ /* 0x000fd6000bf25310 */
[----:B------:R-:W2:Y:S08]  /*da70*/  @P0 LDC.64 R6, c[0x0][0x9a8] ;  /* 0x00026a00ff060b82 */ /* 0x000eb00000000a00 */
[----:B------:R-:W1:Y:S08]  /*da80*/  @P1 LDC.64 R8, c[0x0][0x9b8] ;  /* 0x00026e00ff081b82 */ /* 0x000e700000000a00 */
[----:B------:R-:W4:Y:S08]  /*da90*/  @P0 LDC.64 R4, c[0x0][0x9b0] ;  /* 0x00026c00ff040b82 */ /* 0x000f300000000a00 */
[----:B------:R-:W4:Y:S01]  /*daa0*/  @P1 LDC.64 R2, c[0x0][0x9c0] ;  /* 0x00027000ff021b82 */ /* 0x000f220000000a00 */
[----:B--2---:R-:W-:-:S02]  /*dab0*/  @P0 IMAD R0, R21, R6, RZ ;  /* 0x0000000615000224 */ /* 0x004fc400078e02ff */
[----:B-1----:R-:W-:Y:S02]  /*dac0*/  @P1 IMAD R10, R21, R8, RZ ;  /* 0x00000008150a1224 */ /* 0x002fe400078e02ff */
[C---:B---3--:R-:W-:Y:S01]  /*dad0*/  @P0 IMAD R11, R20.reuse, R7, R0 ;  /* 0x00000007140b0224 */ /* 0x048fe200078e0200 */
[----:B------:R-:W-:Y:S01]  /*dae0*/  MOV R0, 0x3f800000 ;  /* 0x3f80000000007802 */ /* 0x000fe20000000f00 */
[----:B------:R-:W-:-:S04]  /*daf0*/  @P0 IMAD.WIDE.U32 R6, R20, R6, RZ ;  /* 0x0000000614060225 */ /* 0x000fc800078e00ff */
[C---:B0-----:R-:W-:Y:S02]  /*db00*/  @P1 IMAD R13, R20.reuse, R9, R10 ;  /* 0x00000009140d1224 */ /* 0x041fe400078e020a */
[----:B------:R-:W-:-:S04]  /*db10*/  @P1 IMAD.WIDE.U32 R8, R20, R8, RZ ;  /* 0x0000000814081225 */ /* 0x000fc800078e00ff */
[----:B------:R-:W-:Y:S02]  /*db20*/  @P0 IMAD.IADD R7, R7, 0x1, R11 ;  /* 0x0000000107070824 */ /* 0x000fe400078e020b */
[----:B------:R-:W-:Y:S02]  /*db30*/  @P1 IMAD.IADD R9, R9, 0x1, R13 ;  /* 0x0000000109091824 */ /* 0x000fe400078e020d */
[----:B----4-:R-:W-:-:S04]  /*db40*/  @P0 IMAD.WIDE.U32 R6, R220, R4, R6 ;  /* 0x00000004dc060225 */ /* 0x010fc800078e0006 */
[----:B------:R-:W-:Y:S01]  /*db50*/  @P1 IMAD.WIDE.U32 R8, R220, R2, R8 ;  /* 0x00000002dc081225 */ /* 0x000fe200078e0008 */
[----:B------:R-:W-:Y:S01]  /*db60*/  @P0 LEA R2, P2, R6, UR4, 0x2 ;  /* 0x0000000406020c11 */ /* 0x000fe2000f8410ff */
[----:B------:R-:W-:Y:S02]  /*db70*/  ULDC UR4, c[0x0][0x3f4] ;  /* 0x0000fd0000047ab9 */ /* 0x000fe40000000800 */
[----:B------:R-:W-:Y:S01]  /*db80*/  @P0 IMAD R7, R220, R5, R7 ;  /* 0x00000005dc070224 */ /* 0x000fe200078e0207 */
[----:B------:R-:W-:Y:S01]  /*db90*/  @P1 LEA R4, P3, R8, UR6, 0x2 ;  /* 0x0000000608041c11 */ /* 0x000fe2000f8610ff */
[----:B------:R-:W-:-:S03]  /*dba0*/  @P1 IMAD R5, R220, R3, R9 ;  /* 0x00000003dc051224 */ /* 0x000fc600078e0209 */
[----:B------:R-:W-:Y:S01]  /*dbb0*/  @P0 LEA.HI.X R3, R6, UR5, R7, 0x2, P2 ;  /* 0x0000000506030c11 */ /* 0x000fe200090f1407 */
[----:B------:R-:W-:Y:S01]  /*dbc0*/  IMAD.MOV.U32 R7, RZ, RZ, 0x3f800000 ;  /* 0x3f800000ff077424 */ /* 0x000fe200078e00ff */
[----:B------:R-:W-:-:S05]  /*dbd0*/  @P1 LEA.HI.X R5, R8, UR7, R5, 0x2, P3 ;  /* 0x0000000708051c11 */ /* 0x000fca00098f1405 */
[----:B------:R-:W2:Y:S04]  /*dbe0*/  @P0 LDG.E R7, desc[UR36][R2.64] ;  /* 0x0000002402070981 */ /* 0x000ea8000c1e1900 */
[----:B------:R-:W2:Y:S01]  /*dbf0*/  @P1 LDG.E R0, desc[UR36][R4.64] ;  /* 0x0000002404001981 */ /* 0x000ea2000c1e1900 */
[----:B------:R-:W-:Y:S01]  /*dc00*/  ISETP.LT.AND P0, PT, RZ, UR4, PT ;  /* 0x00000004ff007c0c */ /* 0x000fe2000bf01270 */
[----:B------:R-:W-:Y:S01]  /*dc10*/  ULDC UR4, c[0x0][0x9d8] ;  /* 0x0002760000047ab9 */ /* 0x000fe20000000800 */
[----:B--2---:R-:W-:-:S04]  /*dc20*/  FMUL.FTZ R0, R7, R0 ;  /* 0x0000000007007220 */ /* 0x004fc80000410000 */
[----:B------:R-:W-:-:S07]  /*dc30*/  FMUL.FTZ R2, R0, UR4 ;  /* 0x0000000400027c20 */ /* 0x000fce0008410000 */
[----:B------:R-:W-:Y:S05]  /*dc40*/  @P0 BRA `(.L_x_596) ;  /* 0x0000000000400947 */ /* 0x000fea0003800000 */
[----:B------:R-:W2:Y:S02]  /*dc50*/  LDL R20, [R1+0x58] ;  /* 0x0000580001147983 */ /* 0x000ea40000100800 */
[----:B--2---:R-:W-:-:S04]  /*dc60*/  LEA.HI R0, R20, R20, RZ, 0x1 ;  /* 0x0000001414007211 */ /* 0x004fc800078f08ff */
[----:B------:R-:W-:-:S05]  /*dc70*/  LOP3.LUT R0, R0, 0xfffffffe, RZ, 0xc0, !PT ;  /* 0xfffffffe00007812 */ /* 0x000fca00078ec0ff */
[----:B------:R-:W-:-:S05]  /*dc80*/  IMAD.IADD R0, R20, 0x1, -R0 ;  /* 0x0000000114007824 */ /* 0x000fca00078e0a00 */
[----:B------:R-:W-:-:S04]  /*dc90*/  SHF.L.U32 R0, R0, 0x1f, RZ ;  /* 0x0000001f00007819 */ /* 0x000fc800000006ff */
[----:B------:R0:W1:Y:S03]  /*dca0*/  SYNCS.PHASECHK.TRANS64.TRYWAIT P0, [R19+URZ+0x38800], R0 ;  /* 0x03880000130075a7 */ /* 0x000066000800017f */
[----:B-1----:R-:W-:Y:S05]  /*dcb0*/  @!P0 NANOSLEEP.SYNCS 0x989680 ;  /* 0x009896800000895d */ /* 0x002fea0003900000 */
[----:B------:R-:W1:Y:S01]  /*dcc0*/  @!P0 SYNCS.PHASECHK.TRANS64 P0, [R19+URZ+0x38800], R0 ;  /* 0x03880000130085a7 */ /* 0x000e62000800007f */
[----:B------:R-:W-:Y:S04]  /*dcd0*/  BSSY B0, `(.L_x_597) ;  /* 0x0000006000007945 */ /* 0x000fe80003800000 */
[----:B-1----:R-:W-:Y:S05]  /*dce0*/  @P0 BRA `(.L_x_598) ;  /* 0x0000000000100947 */ /* 0x002fea0003800000 */
.L_x_599:
[----:B-1----:R1:W2:Y:S02]  /*dcf0*/  SYNCS.PHASECHK.TRANS64.TRYWAIT P0, [R19+URZ+0x38800], R0 ;  /* 0x03880000130075a7 */ /* 0x0022a4000800017f */
[----:B--2---:R-:W-:Y:S05]  /*dd00*/  @!P0 NANOSLEEP.SYNCS 0x989680 ;  /* 0x009896800000895d */ /* 0x004fea0003900000 */
[----:B------:R-:W2:Y:S02]  /*dd10*/  @!P0 SYNCS.PHASECHK.TRANS64 P0, [R19+URZ+0x38800], R0 ;  /* 0x03880000130085a7 */ /* 0x000ea4000800007f */
[----:B--2---:R-:W-:Y:S05]  /*dd20*/  @!P0 BRA `(.L_x_599) ;  /* 0xfffffffc00f08947 */ /* 0x004fea000383ffff */
.L_x_598:
[----:B------:R-:W-:Y:S05]  /*dd30*/  BSYNC B0 ;  /* 0x0000000000007941 */ /* 0x000fea0003800000 */
.L_x_597:
[----:B------:R-:W-:Y:S05]  /*dd40*/  BRA `(.L_x_600) ;  /* 0x0000007000a87947 */ /* 0x000fea0003800000 */
.L_x_596:
[----:B------:R-:W-:Y:S01]  /*dd50*/  ISETP.NE.AND P0, PT, R26, RZ, PT ;  /* 0x000000ff1a00720c */ /* 0x000fe20003f05270 */
[----:B------:R-:W0:Y:S01]  /*dd60*/  LDC.64 R28, c[0x0][0x400] ;  /* 0x00010000ff1c7b82 */ /* 0x000e220000000a00 */
[----:B-----5:R-:W-:Y:S01]  /*dd70*/  SHF.R.S32.HI R0, RZ, 0x1f, R24 ;  /* 0x0000001fff007819 */ /* 0x020fe20000011418 */
[----:B------:R-:W-:Y:S01]  /*dd80*/  ULDC.64 UR4, c[0x0][0x3f8] ;  /* 0x0000fe0000047ab9 */ /* 0x000fe20000000a00 */
[----:B------:R-:W-:-:S03]  /*dd90*/  ULDC.64 UR6, c[0x0][0x408] ;  /* 0x0001020000067ab9 */ /* 0x000fc60000000a00 */
[C---:B------:R-:W-:Y:S02]  /*dda0*/  IMAD R3, R0.reuse, UR4, RZ ;  /* 0x0000000400037c24 */ /* 0x040fe4000f8e02ff */
[----:B------:R-:W1:Y:S01]  /*ddb0*/  LDC.64 R26, c[0x0][0x3e8] ;  /* 0x0000fa00ff1a7b82 */ /* 0x000e620000000a00 */
[----:B------:R-:W-:Y:S02]  /*ddc0*/  IMAD R5, R0, UR6, RZ ;  /* 0x0000000600057c24 */ /* 0x000fe4000f8e02ff */
[C---:B------:R-:W-:Y:S02]  /*ddd0*/  IMAD R3, R24.reuse, UR5, R3 ;  /* 0x0000000518037c24 */ /* 0x040fe4000f8e0203 */
[C---:B------:R-:W-:Y:S02]  /*dde0*/  IMAD R5, R24.reuse, UR7, R5 ;  /* 0x0000000718057c24 */ /* 0x040fe4000f8e0205 */
[----:B0-----:R-:W-:-:S04]  /*ddf0*/  IMAD.WIDE.U32 R28, R24, UR6, R28 ;  /* 0x00000006181c7c25 */ /* 0x001fc8000f8e001c */
[----:B------:R-:W-:Y:S02]  /*de00*/  IMAD.IADD R32, R5, 0x1, R29 ;  /* 0x0000000105207824 */ /* 0x000fe400078e021d */
[----:B-1----:R-:W-:-:S04]  /*de10*/  IMAD.WIDE.U32 R26, R24, UR4, R26 ;  /* 0x00000004181a7c25 */ /* 0x002fc8000f8e001a */
[----:B------:R-:W-:Y:S01]  /*de20*/  IMAD.IADD R24, R3, 0x1, R27 ;  /* 0x0000000103187824 */ /* 0x000fe200078e021b */
[----:B------:R-:W-:Y:S06]  /*de30*/  @!P0 BRA `(.L_x_601) ;  /* 0x0000000000408947 */ /* 0x000fec0003800000 */
        /* <DEDUP_REMOVED lines=15> */
[----:B0-----:R-:W-:Y:S05]  /*df30*/  CALL.ABS.NOINC R14 ;  /* 0x000000000e007343 */ /* 0x001fea0003c00000 */
.L_x_601:
[----:B------:R-:W-:Y:S01]  /*df40*/  ULDC.U8 UR4, c[0x0][0x410] ;  /* 0x0001040000047ab9 */ /* 0x000fe20000000000 */
[----:B------:R-:W-:Y:S01]  /*df50*/  BSSY B0, `(.L_x_602) ;  /* 0x0000701000007945 */ /* 0x000fe20003800000 */
[----:B------:R-:W-:Y:S01]  /*df60*/  ISETP.NE.AND P0, PT, RZ, UR4, PT ;  /* 0x00000004ff007c0c */ /* 0x000fe2000bf05270 */
[----:B------:R-:W-:-:S12]  /*df70*/  IMAD R0, R41, 0x80, R219 ;  /* 0x0000008029007824 */ /* 0x000fd800078e02db */
[----:B------:R-:W-:Y:S05]  /*df80*/  @!P0 BRA `(.L_x_603) ;  /* 0x00000034009c8947 */ /* 0x000fea0003800000 */
[----:B------:R-:W-:-:S03]  /*df90*/  UMOV UR4, 0xffffffff ;  /* 0xffffffff00047882 */ /* 0x000fc60000000000 */
[----:B------:R-:W-:Y:S05]  /*dfa0*/  BRA.DIV UR4, `(.L_x_604) ;  /* 0x000001e2046c7947 */ /* 0x000fea000b800000 */
[----:B------:R0:W1:Y:S04]  /*dfb0*/  SHFL.IDX PT, R27, R26, RZ, 0x181f ;  /* 0x00181fff1a1b7589 */ /* 0x00006800000e0000 */
[----:B------:R0:W2:Y:S04]  /*dfc0*/  SHFL.IDX PT, R29, R28, RZ, 0x181f ;  /* 0x00181fff1c1d7589 */ /* 0x0000a800000e0000 */
[----:B------:R0:W3:Y:S04]  /*dfd0*/  SHFL.IDX PT, R3, R24, RZ, 0x181f ;  /* 0x00181fff18037589 */ /* 0x0000e800000e0000 */
[----:B------:R0:W4:Y:S02]  /*dfe0*/  SHFL.IDX PT, R21, R32, RZ, 0x181f ;  /* 0x00181fff20157589 */ /* 0x00012400000e0000 */
.L_x_891:
[----:B------:R-:W5:Y:S01]  /*dff0*/  LDL R5, [R1+0x58] ;  /* 0x0000580001057983 */ /* 0x000f620000100800 */
[----:B------:R-:W-:Y:S01]  /*e000*/  ULDC UR4, c[0x0][0x448] ;  /* 0x0001120000047ab9 */ /* 0x000fe20000000800 */
[----:B------:R-:W-:Y:S01]  /*e010*/  BSSY B1, `(.L_x_605) ;  /* 0x000001f000017945 */ /* 0x000fe20003800000 */
[----:B------:R-:W-:Y:S01]  /*e020*/  IMAD R30, R92, UR4, RZ ;  /* 0x000000045c1e7c24 */ /* 0x000fe2000f8e02ff */
[----:B------:R-:W-:Y:S02]  /*e030*/  CS2R R6, SRZ ;  /* 0x0000000000067805 */ /* 0x000fe4000001ff00 */
[----:B------:R-:W-:Y:S02]  /*e040*/  CS2R R8, SRZ ;  /* 0x0000000000087805 */ /* 0x000fe4000001ff00 */
[----:B------:R-:W-:Y:S02]  /*e050*/  CS2R R10, SRZ ;  /* 0x00000000000a7805 */ /* 0x000fe4000001ff00 */
[----:B------:R-:W-:Y:S01]  /*e060*/  ISETP.GE.AND P0, PT, R0, R30, PT ;  /* 0x0000001e0000720c */ /* 0x000fe20003f06270 */
[----:B------:R-:W-:Y:S01]  /*e070*/  IMAD R30, R41, -0x80, R30 ;  /* 0xffffff80291e7824 */ /* 0x000fe200078e021e */
[----:B-----5:R-:W-:-:S04]  /*e080*/  LEA.HI R4, R5, R5, RZ, 0x1 ;  /* 0x0000000505047211 */ /* 0x020fc800078f08ff */
[----:B------:R-:W-:-:S05]  /*e090*/  LOP3.LUT R4, R4, 0xfffffffe, RZ, 0xc0, !PT ;  /* 0xfffffffe04047812 */ /* 0x000fca00078ec0ff */
[----:B0-----:R-:W-:Y:S01]  /*e0a0*/  IMAD.IADD R32, R5, 0x1, -R4 ;  /* 0x0000000105207824 */ /* 0x001fe200078e0a04 */
[----:B------:R-:W-:-:S04]  /*e0b0*/  CS2R R4, SRZ ;  /* 0x0000000000047805 */ /* 0x000fc8000001ff00 */
[----:B------:R-:W-:Y:S01]  /*e0c0*/  SHF.L.U32 R32, R32, 0x1f, RZ ;  /* 0x0000001f20207819 */ /* 0x000fe200000006ff */
[----:B------:R-:W-:Y:S06]  /*e0d0*/  @P0 BRA `(.L_x_606) ;  /* 0x0000000000480947 */ /* 0x000fec0003800000 */
[----:B------:R-:W4:Y:S01]  /*e0e0*/  LDL R24, [R1+0x44] ;  /* 0x0000440001187983 */ /* 0x000f220000100800 */
[----:B------:R-:W-:Y:S02]  /*e0f0*/  ULDC UR4, c[0x0][0x3f4] ;  /* 0x0000fd0000047ab9 */ /* 0x000fe40000000800 */
[----:B------:R-:W-:Y:S02]  /*e100*/  ISETP.GE.AND P3, PT, R22, UR4, PT ;  /* 0x0000000416007c0c */ /* 0x000fe4000bf66270 */
[----:B------:R-:W-:Y:S02]  /*e110*/  ISETP.GE.AND P4, PT, R218, UR4, PT ;  /* 0x00000004da007c0c */ /* 0x000fe4000bf86270 */
[----:B------:R-:W-:-:S09]  /*e120*/  CS2R R8, SRZ ;  /* 0x0000000000087805 */ /* 0x000fd2000001ff00 */
[-C--:B-1----:R-:W-:Y:S02]  /*e130*/  @!P3 IADD3 R4, P0, R22, R27.reuse, RZ ;  /* 0x0000001b1604b210 */ /* 0x082fe40007f1e0ff */
[----:B------:R-:W-:Y:S02]  /*e140*/  @!P4 IADD3 R12, P1, R218, R27, RZ ;  /* 0x0000001bda0cc210 */ /* 0x000fe40007f3e0ff */
[----:B---3--:R-:W-:Y:S02]  /*e150*/  @!P3 IADD3.X R5, R3, R23, RZ, P0, !PT ;  /* 0x000000170305b210 */ /* 0x008fe400007fe4ff */
[-C--:B--2---:R-:W-:Y:S02]  /*e160*/  @!P3 IADD3 R14, P0, R22, R29.reuse, RZ ;  /* 0x0000001d160eb210 */ /* 0x084fe40007f1e0ff */
[----:B------:R-:W-:Y:S01]  /*e170*/  @!P4 IADD3 R20, P2, R218, R29, RZ ;  /* 0x0000001dda14c210 */ /* 0x000fe20007f5e0ff */
[----:B------:R0:W5:Y:S02]  /*e180*/  @!P3 LD.E.64 R6, desc[UR36][R4.64] ;  /* 0x000000240406b980 */ /* 0x000164000c101b00 */
[----:B----4-:R-:W-:-:S05]  /*e190*/  @!P3 IMAD.X R15, R21, 0x1, R23, P0 ;  /* 0x00000001150fb824 */ /* 0x010fca00000e0617 */
[----:B------:R1:W5:Y:S01]  /*e1a0*/  @!P3 LD.E.64 R10, desc[UR36][R14.64] ;  /* 0x000000240e0ab980 */ /* 0x000362000c101b00 */
[----:B0-----:R-:W-:Y:S01]  /*e1b0*/  CS2R R4, SRZ ;  /* 0x0000000000047805 */ /* 0x001fe2000001ff00 */
[--C-:B------:R-:W-:Y:S02]  /*e1c0*/  @!P4 IMAD.X R13, R3, 0x1, R24.reuse, P1 ;  /* 0x00000001030dc824 */ /* 0x100fe400008e0618 */
[----:B------:R-:W-:-:S03]  /*e1d0*/  @!P4 IMAD.X R21, R21, 0x1, R24, P2 ;  /* 0x000000011515c824 */ /* 0x000fc600010e0618 */
[----:B------:R1:W5:Y:S04]  /*e1e0*/  @!P4 LD.E.64 R4, desc[UR36][R12.64] ;  /* 0x000000240c04c980 */ /* 0x000368000c101b00 */
[----:B------:R1:W5:Y:S02]  /*e1f0*/  @!P4 LD.E.64 R8, desc[UR36][R20.64] ;  /* 0x000000241408c980 */ /* 0x000364000c101b00 */
.L_x_606:
[----:B------:R-:W-:Y:S05]  /*e200*/  BSYNC B1 ;  /* 0x0000000000017941 */ /* 0x000fea0003800000 */
.L_x_605:
[----:B------:R-:W0:Y:S01]  /*e210*/  SYNCS.PHASECHK.TRANS64.TRYWAIT P0, [R19+URZ+0x38800], R32 ;  /* 0x03880020130075a7 */ /* 0x000e22000800017f */
[----:B---3-5:R-:W-:Y:S01]  /*e220*/  SHF.R.U32.HI R3, RZ, 0x8, R4 ;  /* 0x00000008ff037819 */ /* 0x028fe20000011604 */
[----:B------:R-:W-:Y:S01]  /*e230*/  BSSY B1, `(.L_x_607) ;  /* 0x000002e000017945 */ /* 0x000fe20003800000 */
[----:B-1----:R-:W-:Y:S02]  /*e240*/  SHF.R.U32.HI R27, RZ, 0x8, R5 ;  /* 0x00000008ff1b7819 */ /* 0x002fe40000011605 */
[----:B------:R-:W-:Y:S02]  /*e250*/  LOP3.LUT R20, R4, 0xff, RZ, 0xc0, !PT ;  /* 0x000000ff04147812 */ /* 0x000fe400078ec0ff */
[----:B------:R-:W-:Y:S02]  /*e260*/  LOP3.LUT R3, R3, 0xff, RZ, 0xc0, !PT ;  /* 0x000000ff03037812 */ /* 0x000fe400078ec0ff */
[----:B------:R-:W-:Y:S02]  /*e270*/  LOP3.LUT R24, R5, 0xff, RZ, 0xc0, !PT ;  /* 0x000000ff05187812 */ /* 0x000fe400078ec0ff */
[----:B------:R-:W-:-:S02]  /*e280*/  LOP3.LUT R27, R27, 0xff, RZ, 0xc0, !PT ;  /* 0x000000ff1b1b7812 */ /* 0x000fc400078ec0ff */
[----:B----4-:R-:W-:Y:S02]  /*e290*/  PRMT R21, R3, 0x7604, R20 ;  /* 0x0000760403157816 */ /* 0x010fe40000000014 */
[----:B------:R-:W-:Y:S02]  /*e2a0*/  SHF.R.U32.HI R3, RZ, 0x8, R8 ;  /* 0x00000008ff037819 */ /* 0x000fe40000011608 */
[----:B------:R-:W-:Y:S02]  /*e2b0*/  SHF.R.U32.HI R31, RZ, 0x8, R9 ;  /* 0x00000008ff1f7819 */ /* 0x000fe40000011609 */
[----:B------:R-:W-:Y:S02]  /*e2c0*/  PRMT R24, R27, 0x7604, R24 ;  /* 0x000076041b187816 */ /* 0x000fe40000000018 */
[----:B------:R-:W-:Y:S02]  /*e2d0*/  SHF.R.U32.HI R27, RZ, 0x8, R11 ;  /* 0x00000008ff1b7819 */ /* 0x000fe4000001160b */
[----:B------:R-:W-:-:S02]  /*e2e0*/  LOP3.LUT R26, R8, 0xff, RZ, 0xc0, !PT ;  /* 0x000000ff081a7812 */ /* 0x000fc400078ec0ff */
[----:B------:R-:W-:Y:S02]  /*e2f0*/  LOP3.LUT R3, R3, 0xff, RZ, 0xc0, !PT ;  /* 0x000000ff03037812 */ /* 0x000fe400078ec0ff */
[----:B------:R-:W-:Y:S02]  /*e300*/  SHF.R.U32.HI R0, RZ, 0x8, R6 ;  /* 0x00000008ff007819 */ /* 0x000fe40000011606 */
[----:B------:R-:W-:Y:S02]  /*e310*/  SHF.R.U32.HI R15, RZ, 0x8, R7 ;  /* 0x00000008ff0f7819 */ /* 0x000fe40000011607 */
[----:B------:R-:W-:Y:S02]  /*e320*/  LOP3.LUT R28, R9, 0xff, RZ, 0xc0, !PT ;  /* 0x000000ff091c7812 */ /* 0x000fe400078ec0ff */
[----:B------:R-:W-:Y:S02]  /*e330*/  LOP3.LUT R31, R31, 0xff, RZ, 0xc0, !PT ;  /* 0x000000ff1f1f7812 */ /* 0x000fe400078ec0ff */
[----:B------:R-:W-:-:S02]  /*e340*/  LOP3.LUT R20, R11, 0xff, RZ, 0xc0, !PT ;  /* 0x000000ff0b147812 */ /* 0x000fc400078ec0ff */
[----:B------:R-:W-:Y:S02]  /*e350*/  LOP3.LUT R27, R27, 0xff, RZ, 0xc0, !PT ;  /* 0x000000ff1b1b7812 */ /* 0x000fe400078ec0ff */
[----:B------:R-:W-:Y:S02]  /*e360*/  PRMT R33, R3, 0x7604, R26 ;  /* 0x0000760403217816 */ /* 0x000fe4000000001a */
[----:B------:R-:W-:Y:S02]  /*e370*/  LOP3.LUT R12, R6, 0xff, RZ, 0xc0, !PT ;  /* 0x000000ff060c7812 */ /* 0x000fe400078ec0ff */
[----:B------:R-:W-:Y:S02]  /*e380*/  LOP3.LUT R14, R7, 0xff, RZ, 0xc0, !PT ;  /* 0x000000ff070e7812 */ /* 0x000fe400078ec0ff */
[----:B------:R-:W-:Y:S02]  /*e390*/  LOP3.LUT R13, R0, 0xff, RZ, 0xc0, !PT ;  /* 0x000000ff000d7812 */ /* 0x000fe400078ec0ff */
[----:B------:R-:W-:-:S02]  /*e3a0*/  LOP3.LUT R15, R15, 0xff, RZ, 0xc0, !PT ;  /* 0x000000ff0f0f7812 */ /* 0x000fc400078ec0ff */
[----:B------:R-:W-:Y:S02]  /*e3b0*/  PRMT R28, R31, 0x7604, R28 ;  /* 0x000076041f1c7816 */ /* 0x000fe4000000001c */
[----:B------:R-:W-:Y:S02]  /*e3c0*/  SHF.R.U32.HI R3, RZ, 0x10, R7 ;  /* 0x00000010ff037819 */ /* 0x000fe40000011607 */
[----:B------:R-:W-:Y:S02]  /*e3d0*/  SHF.R.U32.HI R0, RZ, 0x8, R10 ;  /* 0x00000008ff007819 */ /* 0x000fe4000001160a */
[----:B------:R-:W-:Y:S01]  /*e3e0*/  SHF.R.U32.HI R31, RZ, 0x10, R11 ;  /* 0x00000010ff1f7819 */ /* 0x000fe2000001160b */
[----:B------:R-:W-:Y:S01]  /*e3f0*/  IMAD.U32 R3, R3, 0x10000, RZ ;  /* 0x0001000003037824 */ /* 0x000fe200078e00ff */
[----:B------:R-:W-:Y:S02]  /*e400*/  SHF.R.U32.HI R35, RZ, 0x10, R9 ;  /* 0x00000010ff237819 */ /* 0x000fe40000011609 */
[----:B------:R-:W-:Y:S01]  /*e410*/  PRMT R20, R27, 0x7604, R20 ;  /* 0x000076041b147816 */ /* 0x000fe20000000014 */
[----:B------:R-:W-:Y:S01]  /*e420*/  IMAD.U32 R31, R31, 0x10000, RZ ;  /* 0x000100001f1f7824 */ /* 0x000fe200078e00ff */
[----:B------:R-:W-:Y:S01]  /*e430*/  SHF.R.U32.HI R27, RZ, 0x10, R5 ;  /* 0x00000010ff1b7819 */ /* 0x000fe20000011605 */
[----:B------:R-:W-:Y:S01]  /*e440*/  IMAD.U32 R35, R35, 0x10000, RZ ;  /* 0x0001000023237824 */ /* 0x000fe200078e00ff */
[----:B------:R-:W-:-:S02]  /*e450*/  PRMT R13, R13, 0x7604, R12 ;  /* 0x000076040d0d7816 */ /* 0x000fc4000000000c */
[----:B------:R-:W-:Y:S02]  /*e460*/  PRMT R14, R15, 0x7604, R14 ;  /* 0x000076040f0e7816 */ /* 0x000fe4000000000e */
[----:B------:R-:W-:Y:S02]  /*e470*/  LOP3.LUT R12, R10, 0xff, RZ, 0xc0, !PT ;  /* 0x000000ff0a0c7812 */ /* 0x000fe400078ec0ff */
[----:B------:R-:W-:Y:S02]  /*e480*/  LOP3.LUT R15, R0, 0xff, RZ, 0xc0, !PT ;  /* 0x000000ff000f7812 */ /* 0x000fe400078ec0ff */
[----:B------:R-:W-:Y:S02]  /*e490*/  SHF.L.U32 R27, R27, 0x10, RZ ;  /* 0x000000101b1b7819 */ /* 0x000fe400000006ff */
[----:B--2---:R-:W-:Y:S02]  /*e4a0*/  PRMT R29, R15, 0x7604, R12 ;  /* 0x000076040f1d7816 */ /* 0x004fe4000000000c */
[----:B------:R-:W-:-:S02]  /*e4b0*/  LOP3.LUT R15, R14, 0xff0000, R3, 0xf8, !PT ;  /* 0x00ff00000e0f7812 */ /* 0x000fc400078ef803 */
[----:B------:R-:W-:Y:S02]  /*e4c0*/  LOP3.LUT R27, R24, 0xff0000, R27, 0xf8, !PT ;  /* 0x00ff0000181b7812 */ /* 0x000fe400078ef81b */
[----:B------:R-:W-:Y:S02]  /*e4d0*/  LOP3.LUT R31, R20, 0xff0000, R31, 0xf8, !PT ;  /* 0x00ff0000141f7812 */ /* 0x000fe400078ef81f */
[----:B------:R-:W-:Y:S02]  /*e4e0*/  LOP3.LUT R35, R28, 0xff0000, R35, 0xf8, !PT ;  /* 0x00ff00001c237812 */ /* 0x000fe400078ef823 */
[----:B------:R-:W-:Y:S01]  /*e4f0*/  LOP3.LUT R3, R13, 0xff0000, R6, 0xf8, !PT ;  /* 0x00ff00000d037812 */ /* 0x000fe200078ef806 */
[----:B0-----:R-:W-:Y:S06]  /*e500*/  @!P0 BRA `(.L_x_608) ;  /* 0x000001dc00888947 */ /* 0x001fec0003800000 */
.L_x_892:
[----:B------:R-:W-:Y:S05]  /*e510*/  BSYNC B1 ;  /* 0x0000000000017941 */ /* 0x000fea0003800000 */
.L_x_607:
[----:B------:R-:W-:Y:S01]  /*e520*/  VIMNMX R14, R30, 0x80, PT ;  /* 0x000000801e0e7848 */ /* 0x000fe20003fe0100 */
[----:B------:R-:W-:Y:S01]  /*e530*/  BSSY B1, `(.L_x_609) ;  /* 0x00000ca000017945 */ /* 0x000fe20003800000 */
[----:B------:R-:W-:Y:S02]  /*e540*/  LOP3.LUT R21, R21, 0xff0000, R4, 0xf8, !PT ;  /* 0x00ff000015157812 */ /* 0x000fe400078ef804 */
[----:B------:R-:W-:Y:S02]  /*e550*/  ISETP.GE.AND P0, PT, R219, R14, PT ;  /* 0x0000000edb00720c */ /* 0x000fe40003f06270 */
[----:B------:R-:W-:Y:S02]  /*e560*/  LOP3.LUT R29, R29, 0xff0000, R10, 0xf8, !PT ;  /* 0x00ff00001d1d7812 */ /* 0x000fe400078ef80a */
[----:B------:R-:W-:Y:S02]  /*e570*/  LOP3.LUT R33, R33, 0xff0000, R8, 0xf8, !PT ;  /* 0x00ff000021217812 */ /* 0x000fe400078ef808 */
[----:B------:R-:W-:-:S02]  /*e580*/  LOP3.LUT R3, R3, 0xff000000, R6, 0xf8, !PT ;  /* 0xff00000003037812 */ /* 0x000fc400078ef806 */
[----:B------:R-:W-:Y:S02]  /*e590*/  LOP3.LUT R13, R15, 0xff000000, R7, 0xf8, !PT ;  /* 0xff0000000f0d7812 */ /* 0x000fe400078ef807 */
[----:B------:R-:W-:Y:S02]  /*e5a0*/  LOP3.LUT R0, R21, 0xff000000, R4, 0xf8, !PT ;  /* 0xff00000015007812 */ /* 0x000fe400078ef804 */
[----:B------:R-:W-:Y:S02]  /*e5b0*/  LOP3.LUT R12, R27, 0xff000000, R5, 0xf8, !PT ;  /* 0xff0000001b0c7812 */ /* 0x000fe400078ef805 */
[----:B------:R-:W-:Y:S02]  /*e5c0*/  LOP3.LUT R10, R29, 0xff000000, R10, 0xf8, !PT ;  /* 0xff0000001d0a7812 */ /* 0x000fe400078ef80a */
[----:B------:R-:W-:Y:S02]  /*e5d0*/  LOP3.LUT R11, R31, 0xff000000, R11, 0xf8, !PT ;  /* 0xff0000001f0b7812 */ /* 0x000fe400078ef80b */
[----:B------:R-:W-:-:S02]  /*e5e0*/  LOP3.LUT R8, R33, 0xff000000, R8, 0xf8, !PT ;  /* 0xff00000021087812 */ /* 0x000fc400078ef808 */
[----:B------:R-:W-:Y:S01]  /*e5f0*/  LOP3.LUT R9, R35, 0xff000000, R9, 0xf8, !PT ;  /* 0xff00000023097812 */ /* 0x000fe200078ef809 */
[----:B------:R-:W-:Y:S06]  /*e600*/  @P0 BRA `(.L_x_610) ;  /* 0x0000000800f00947 */ /* 0x000fec0003800000 */
[----:B------:R1:W5:Y:S01]  /*e610*/  LDL R42, [R1+0x30] ;  /* 0x00003000012a7983 */ /* 0x0003620000100800 */
[----:B------:R-:W2:Y:S01]  /*e620*/  LDC R5, c[0x0][0x3f4] ;  /* 0x0000fd00ff057b82 */ /* 0x000ea20000000800 */
[----:B------:R-:W-:Y:S01]  /*e630*/  BSSY B2, `(.L_x_611) ;  /* 0x000005e000027945 */ /* 0x000fe20003800000 */
[-C--:B--2---:R-:W-:Y:S02]  /*e640*/  ISETP.GE.AND P0, PT, R22, R5.reuse, PT ;  /* 0x000000051600720c */ /* 0x084fe40003f06270 */
[----:B------:R-:W-:-:S11]  /*e650*/  ISETP.GE.AND P1, PT, R218, R5, PT ;  /* 0x00000005da00720c */ /* 0x000fd60003f26270 */
[----:B-1----:R-:W-:Y:S05]  /*e660*/  @P0 BRA `(.L_x_612) ;  /* 0x0000000400680947 */ /* 0x002fea0003800000 */
[----:B-----5:R-:W1:Y:S01]  /*e670*/  LDS.128 R4, [R42+0x20400] ;  /* 0x020400002a047984 */ /* 0x020e620000000c00 */
[----:B------:R-:W-:Y:S02]  /*e680*/  F2FP.F16.E4M3.UNPACK_B R29, R10 ;  /* 0x0000000aff1d723e */ /* 0x000fe400020006ff */
[----:B------:R-:W-:-:S03]  /*e690*/  F2FP.F16.E4M3.UNPACK_B R27, R3 ;  /* 0x00000003ff1b723e */ /* 0x000fc600020006ff */
[----:B------:R-:W-:Y:S02]  /*e6a0*/  HADD2.F32 R30, -RZ, R29.H1_H1 ;  /* 0x3000001dff1e7230 */ /* 0x000fe40000004100 */
[----:B------:R-:W-:Y:S02]  /*e6b0*/  HADD2.F32 R28, -RZ, R27.H1_H1 ;  /* 0x3000001bff1c7230 */ /* 0x000fe40000004100 */
[----:B------:R-:W-:Y:S02]  /*e6c0*/  HADD2.F32 R29, -RZ, R29.H0_H0 ;  /* 0x2000001dff1d7230 */ /* 0x000fe40000004100 */
[----:B------:R-:W-:Y:S01]  /*e6d0*/  HADD2.F32 R27, -RZ, R27.H0_H0 ;  /* 0x2000001bff1b7230 */ /* 0x000fe20000004100 */
[-C--:B-1----:R-:W-:Y:S02]  /*e6e0*/  F2FP.F16.E4M3.UNPACK_B R15, R4.reuse.H1 ;  /* 0x00000004ff0f723e */ /* 0x082fe400030006ff */
[-C--:B------:R-:W-:Y:S02]  /*e6f0*/  F2FP.F16.E4M3.UNPACK_B R21, R5.reuse ;  /* 0x00000005ff15723e */ /* 0x080fe400020006ff */
[----:B------:R-:W-:Y:S01]  /*e700*/  F2FP.F16.E4M3.UNPACK_B R24, R5.H1 ;  /* 0x00000005ff18723e */ /* 0x000fe200030006ff */
[--C-:B------:R-:W-:Y:S01]  /*e710*/  HADD2.F32 R20, -RZ, R15.reuse.H0_H0 ;  /* 0x2000000fff147230 */ /* 0x100fe20000004100 */
[----:B------:R-:W-:Y:S01]  /*e720*/  F2FP.F16.E4M3.UNPACK_B R4, R4 ;  /* 0x00000004ff04723e */ /* 0x000fe200020006ff */
[----:B------:R-:W-:Y:S01]  /*e730*/  HADD2.F32 R15, -RZ, R15.H1_H1 ;  /* 0x3000000fff0f7230 */ /* 0x000fe20000004100 */
[----:B------:R-:W-:-:S02]  /*e740*/  F2FP.F16.E4M3.UNPACK_B R26, R6 ;  /* 0x00000006ff1a723e */ /* 0x000fc400020006ff */
[----:B------:R-:W-:Y:S02]  /*e750*/  F2FP.F16.E4M3.UNPACK_B R6, R6.H1 ;  /* 0x00000006ff06723e */ /* 0x000fe400030006ff */
[C---:B------:R-:W-:Y:S01]  /*e760*/  FMUL.FTZ R5, R15.reuse, R30 ;  /* 0x0000001e0f057220 */ /* 0x040fe20000410000 */
[-C--:B------:R-:W-:Y:S01]  /*e770*/  FMUL.FTZ R31, R15, R28.reuse ;  /* 0x0000001c0f1f7220 */ /* 0x080fe20000410000 */
[----:B------:R-:W-:Y:S02]  /*e780*/  F2FP.F16.E4M3.UNPACK_B R15, R7 ;  /* 0x00000007ff0f723e */ /* 0x000fe400020006ff */
[C---:B------:R-:W-:Y:S01]  /*e790*/  FFMA.FTZ R33, R20.reuse, R28, -R5 ;  /* 0x0000001c14217223 */ /* 0x040fe20000010805 */
[--C-:B------:R-:W-:Y:S01]  /*e7a0*/  HADD2.F32 R5, -RZ, R4.reuse.H1_H1 ;  /* 0x30000004ff057230 */ /* 0x100fe20000004100 */
[----:B------:R-:W-:Y:S01]  /*e7b0*/  F2FP.F16.E4M3.UNPACK_B R28, R10.H1 ;  /* 0x0000000aff1c723e */ /* 0x000fe200030006ff */
[----:B------:R-:W-:Y:S01]  /*e7c0*/  FFMA.FTZ R34, R20, R30, R31 ;  /* 0x0000001e14227223 */ /* 0x000fe2000001001f */
[----:B------:R-:W-:Y:S01]  /*e7d0*/  HADD2.F32 R4, -RZ, R4.H0_H0 ;  /* 0x20000004ff047230 */ /* 0x000fe20000004100 */
[----:B------:R-:W-:Y:S01]  /*e7e0*/  F2FP.F16.E4M3.UNPACK_B R20, R3.H1 ;  /* 0x00000003ff14723e */ /* 0x000fe200030006ff */
[C---:B------:R-:W-:Y:S01]  /*e7f0*/  FMUL.FTZ R31, R5.reuse, R29 ;  /* 0x0000001d051f7220 */ /* 0x040fe20000410000 */
[----:B0-----:R-:W-:Y:S01]  /*e800*/  FMUL.FTZ R32, R5, R27 ;  /* 0x0000001b05207220 */ /* 0x001fe20000410000 */
[----:B------:R-:W-:Y:S01]  /*e810*/  HADD2.F32 R30, -RZ, R28.H1_H1 ;  /* 0x3000001cff1e7230 */ /* 0x000fe20000004100 */
[----:B------:R-:W-:Y:S01]  /*e820*/  F2FP.F16.E4M3.UNPACK_B R7, R7.H1 ;  /* 0x00000007ff07723e */ /* 0x000fe200030006ff */
[----:B------:R-:W-:-:S02]  /*e830*/  HADD2.F32 R5, -RZ, R24.H1_H1 ;  /* 0x30000018ff057230 */ /* 0x000fc40000004100 */
[C---:B------:R-:W-:Y:S01]  /*e840*/  FFMA.FTZ R31, R4.reuse, R27, -R31 ;  /* 0x0000001b041f7223 */ /* 0x040fe2000001081f */
[----:B------:R-:W-:Y:S01]  /*e850*/  FFMA.FTZ R32, R4, R29, R32 ;  /* 0x0000001d04207223 */ /* 0x000fe20000010020 */
[----:B------:R-:W-:Y:S02]  /*e860*/  HADD2.F32 R27, -RZ, R20.H1_H1 ;  /* 0x30000014ff1b7230 */ /* 0x000fe40000004100 */
[----:B------:R-:W-:Y:S02]  /*e870*/  HADD2.F32 R24, -RZ, R24.H0_H0 ;  /* 0x20000018ff187230 */ /* 0x000fe40000004100 */
[C---:B------:R-:W-:Y:S01]  /*e880*/  FMUL.FTZ R29, R5.reuse, R30 ;  /* 0x0000001e051d7220 */ /* 0x040fe20000410000 */
[----:B------:R-:W-:Y:S02]  /*e890*/  HADD2.F32 R28, -RZ, R28.H0_H0 ;  /* 0x2000001cff1c7230 */ /* 0x000fe40000004100 */
[----:B------:R-:W-:Y:S01]  /*e8a0*/  FMUL.FTZ R5, R5, R27 ;  /* 0x0000001b05057220 */ /* 0x000fe20000410000 */
[----:B------:R-:W-:-:S02]  /*e8b0*/  HADD2.F32 R4, -RZ, R21.H1_H1 ;  /* 0x30000015ff047230 */ /* 0x000fc40000004100 */
[C---:B------:R-:W-:Y:S01]  /*e8c0*/  FFMA.FTZ R37, R24.reuse, R27, -R29 ;  /* 0x0000001b18257223 */ /* 0x040fe2000001081d */
[----:B------:R-:W-:Y:S01]  /*e8d0*/  F2FP.F16.E4M3.UNPACK_B R27, R11 ;  /* 0x0000000bff1b723e */ /* 0x000fe200020006ff */
[----:B------:R-:W-:Y:S02]  /*e8e0*/  HADD2.F32 R20, -RZ, R20.H0_H0 ;  /* 0x20000014ff147230 */ /* 0x000fe40000004100 */
[----:B------:R-:W-:Y:S01]  /*e8f0*/  FFMA.FTZ R30, R24, R30, R5 ;  /* 0x0000001e181e7223 */ /* 0x000fe20000010005 */
[----:B------:R-:W-:Y:S02]  /*e900*/  HADD2.F32 R21, -RZ, R21.H0_H0 ;  /* 0x20000015ff157230 */ /* 0x000fe40000004100 */
[C---:B------:R-:W-:Y:S01]  /*e910*/  FMUL.FTZ R36, R4.reuse, R28 ;  /* 0x0000001c04247220 */ /* 0x040fe20000410000 */
[----:B------:R-:W-:Y:S01]  /*e920*/  F2FP.F16.E4M3.UNPACK_B R24, R13 ;  /* 0x0000000dff18723e */ /* 0x000fe200020006ff */
[----:B------:R-:W-:Y:S02]  /*e930*/  HADD2.F32 R29, -RZ, R27.H1_H1 ;  /* 0x3000001bff1d7230 */ /* 0x000fe40000004100 */
[----:B------:R-:W-:Y:S01]  /*e940*/  FMUL.FTZ R35, R4, R20 ;  /* 0x0000001404237220 */ /* 0x000fe20000410000 */
[----:B------:R-:W-:-:S02]  /*e950*/  HADD2.F32 R5, -RZ, R6.H1_H1 ;  /* 0x30000006ff057230 */ /* 0x000fc40000004100 */
[C---:B------:R-:W-:Y:S01]  /*e960*/  FFMA.FTZ R36, R21.reuse, R20, -R36 ;  /* 0x0000001415247223 */ /* 0x040fe20000010824 */
[----:B------:R-:W-:Y:S02]  /*e970*/  HADD2.F32 R20, -RZ, R24.H1_H1 ;  /* 0x30000018ff147230 */ /* 0x000fe40000004100 */
[----:B------:R-:W-:Y:S01]  /*e980*/  FFMA.FTZ R35, R21, R28, R35 ;  /* 0x0000001c15237223 */ /* 0x000fe20000010023 */
[----:B------:R-:W-:Y:S02]  /*e990*/  HADD2.F32 R6, -RZ, R6.H0_H0 ;  /* 0x20000006ff067230 */ /* 0x000fe40000004100 */
[C---:B------:R-:W-:Y:S01]  /*e9a0*/  FMUL.FTZ R39, R5.reuse, R29 ;  /* 0x0000001d05277220 */ /* 0x040fe20000410000 */
[----:B------:R-:W-:Y:S02]  /*e9b0*/  HADD2.F32 R27, -RZ, R27.H0_H0 ;  /* 0x2000001bff1b7230 */ /* 0x000fe40000004100 */
[----:B------:R-:W-:Y:S01]  /*e9c0*/  FMUL.FTZ R41, R5, R20 ;  /* 0x0000001405297220 */ /* 0x000fe20000410000 */
[----:B------:R-:W-:-:S02]  /*e9d0*/  HADD2.F32 R4, -RZ, R26.H1_H1 ;  /* 0x3000001aff047230 */ /* 0x000fc40000004100 */
[----:B------:R-:W-:Y:S01]  /*e9e0*/  FFMA.FTZ R28, R6, R20, -R39 ;  /* 0x00000014061c7223 */ /* 0x000fe20000010827 */
[----:B------:R-:W-:Y:S01]  /*e9f0*/  HADD2.F32 R21, -RZ, R24.H0_H0 ;  /* 0x20000018ff157230 */ /* 0x000fe20000004100 */
[----:B------:R-:W-:Y:S01]  /*ea00*/  F2FP.F16.E4M3.UNPACK_B R5, R13.H1 ;  /* 0x0000000dff05723e */ /* 0x000fe200030006ff */
[----:B------:R-:W-:Y:S02]  /*ea10*/  HADD2.F32 R26, -RZ, R26.H0_H0 ;  /* 0x2000001aff1a7230 */ /* 0x000fe40000004100 */
[----:B------:R-:W-:Y:S01]  /*ea20*/  FMUL.FTZ R39, R4, R27 ;  /* 0x0000001b04277220 */ /* 0x000fe20000410000 */
[----:B------:R-:W-:Y:S01]  /*ea30*/  FFMA.FTZ R41, R6, R29, R41 ;  /* 0x0000001d06297223 */ /* 0x000fe20000010029 */
[----:B------:R-:W-:Y:S01]  /*ea40*/  FMUL.FTZ R20, R4, R21 ;  /* 0x0000001504147220 */ /* 0x000fe20000410000 */
[----:B------:R-:W-:Y:S01]  /*ea50*/  F2FP.F16.E4M3.UNPACK_B R4, R11.H1 ;  /* 0x0000000bff04723e */ /* 0x000fe200030006ff */
[----:B------:R-:W-:Y:S01]  /*ea60*/  FFMA.FTZ R39, R26, R21, -R39 ;  /* 0x000000151a277223 */ /* 0x000fe20000010827 */
[----:B------:R-:W-:-:S02]  /*ea70*/  HADD2.F32 R6, -RZ, R5.H0_H0 ;  /* 0x20000005ff067230 */ /* 0x000fc40000004100 */
[----:B------:R-:W-:Y:S01]  /*ea80*/  FFMA.FTZ R26, R26, R27, R20 ;  /* 0x0000001b1a1a7223 */ /* 0x000fe20000010014 */
[----:B------:R-:W-:Y:S01]  /*ea90*/  HADD2.F32 R20, -RZ, R5.H1_H1 ;  /* 0x30000005ff147230 */ /* 0x000fe20000004100 */
[----:B------:R-:W-:Y:S01]  /*eaa0*/  F2FP.SATFINITE.E4M3.F32.PACK_AB_MERGE_C R30, R30, R37, RZ ;  /* 0x000000251e1e723e */ /* 0x000fe200048070ff */
[--C-:B------:R-:W-:Y:S02]  /*eab0*/  HADD2.F32 R24, -RZ, R4.reuse.H1_H1 ;  /* 0x30000004ff187230 */ /* 0x100fe40000004100 */
[----:B------:R-:W-:Y:S02]  /*eac0*/  HADD2.F32 R5, -RZ, R7.H1_H1 ;  /* 0x30000007ff057230 */ /* 0x000fe40000004100 */
[----:B------:R-:W-:Y:S02]  /*ead0*/  HADD2.F32 R21, -RZ, R4.H0_H0 ;  /* 0x20000004ff157230 */ /* 0x000fe40000004100 */
[----:B------:R-:W-:Y:S02]  /*eae0*/  HADD2.F32 R4, -RZ, R15.H1_H1 ;  /* 0x3000000fff047230 */ /* 0x000fe40000004100 */
[----:B------:R-:W-:Y:S01]  /*eaf0*/  FMUL.FTZ R40, R5, R24 ;  /* 0x0000001805287220 */ /* 0x000fe20000410000 */
[----:B------:R-:W-:-:S02]  /*eb00*/  HADD2.F32 R7, -RZ, R7.H0_H0 ;  /* 0x20000007ff077230 */ /* 0x000fc40000004100 */
[----:B------:R-:W-:Y:S01]  /*eb10*/  FMUL.FTZ R5, R5, R20 ;  /* 0x0000001405057220 */ /* 0x000fe20000410000 */
[----:B------:R-:W-:Y:S02]  /*eb20*/  HADD2.F32 R15, -RZ, R15.H0_H0 ;  /* 0x2000000fff0f7230 */ /* 0x000fe40000004100 */
[CC--:B------:R-:W-:Y:S01]  /*eb30*/  FMUL.FTZ R38, R4.reuse, R21.reuse ;  /* 0x0000001504267220 */ /* 0x0c0fe20000410000 */
[----:B------:R-:W-:Y:S01]  /*eb40*/  FMUL.FTZ R4, R4, R6 ;  /* 0x0000000604047220 */ /* 0x000fe20000410000 */
[C---:B------:R-:W-:Y:S01]  /*eb50*/  FFMA.FTZ R40, R7.reuse, R20, -R40 ;  /* 0x0000001407287223 */ /* 0x040fe20000010828 */
[----:B------:R-:W-:Y:S01]  /*eb60*/  FFMA.FTZ R5, R7, R24, R5 ;  /* 0x0000001807057223 */ /* 0x000fe20000010005 */
[C---:B------:R-:W-:Y:S01]  /*eb70*/  FFMA.FTZ R7, R15.reuse, R6, -R38 ;  /* 0x000000060f077223 */ /* 0x040fe20000010826 */
[----:B------:R-:W-:Y:S01]  /*eb80*/  FFMA.FTZ R20, R15, R21, R4 ;  /* 0x000000150f147223 */ /* 0x000fe20000010004 */
[----:B------:R-:W-:Y:S02]  /*eb90*/  F2FP.SATFINITE.E4M3.F32.PACK_AB_MERGE_C R4, R34, R33, RZ ;  /* 0x000000212204723e */ /* 0x000fe400048070ff */
[----:B------:R-:W-:-:S02]  /*eba0*/  F2FP.SATFINITE.E4M3.F32.PACK_AB_MERGE_C R6, R41, R28, RZ ;  /* 0x0000001c2906723e */ /* 0x000fc400048070ff */
[----:B------:R-:W-:Y:S02]  /*ebb0*/  F2FP.SATFINITE.E4M3.F32.PACK_AB_MERGE_C R40, R5, R40, RZ ;  /* 0x000000280528723e */ /* 0x000fe400048070ff */
[----:B------:R-:W-:Y:S02]  /*ebc0*/  F2FP.SATFINITE.E4M3.F32.PACK_AB_MERGE_C R4, R32, R31, R4 ;  /* 0x0000001f2004723e */ /* 0x000fe40004807004 */
[----:B------:R-:W-:Y:S02]  /*ebd0*/  F2FP.SATFINITE.E4M3.F32.PACK_AB_MERGE_C R5, R35, R36, R30 ;  /* 0x000000242305723e */ /* 0x000fe4000480701e */
[----:B------:R-:W-:Y:S02]  /*ebe0*/  F2FP.SATFINITE.E4M3.F32.PACK_AB_MERGE_C R6, R26, R39, R6 ;  /* 0x000000271a06723e */ /* 0x000fe40004807006 */
[----:B------:R-:W-:-:S05]  /*ebf0*/  F2FP.SATFINITE.E4M3.F32.PACK_AB_MERGE_C R7, R20, R7, R40 ;  /* 0x000000071407723e */ /* 0x000fca0004807028 */
[----:B------:R1:W-:Y:S02]  /*ec00*/  STS.128 [R42+0x20400], R4 ;  /* 0x020400042a007388 */ /* 0x0003e40000000c00 */
.L_x_612:
[----:B------:R-:W-:Y:S05]  /*ec10*/  BSYNC B2 ;  /* 0x0000000000027941 */ /* 0x000fea0003800000 */
.L_x_611:
[----:B------:R-:W-:Y:S05]  /*ec20*/  @P1 BRA `(.L_x_610) ;  /* 0x0000000400681947 */ /* 0x000fea0003800000 */
[----:B-1---5:R-:W1:Y:S01]  /*ec30*/  LDS.128 R4, [R42+0x24400] ;  /* 0x024400002a047984 */ /* 0x022e620000000c00 */
        /* <DEDUP_REMOVED lines=89> */
.L_x_610:
[----:B------:R-:W-:Y:S05]  /*f1d0*/  BSYNC B1 ;  /* 0x0000000000017941 */ /* 0x000fea0003800000 */
.L_x_609:
[----:B-12---:R-:W-:Y:S01]  /*f1e0*/  VIADD R4, R219, 0x20 ;  /* 0x00000020db047836 */ /* 0x006fe20000000000 */
[----:B------:R-:W-:Y:S04]  /*f1f0*/  BSSY B1, `(.L_x_613) ;  /* 0x00000bf000017945 */ /* 0x000fe80003800000 */
[----:B------:R-:W-:-:S13]  /*f200*/  ISETP.GE.AND P0, PT, R4, R14, PT ;  /* 0x0000000e0400720c */ /* 0x000fda0003f06270 */
[----:B------:R-:W-:Y:S05]  /*f210*/  @P0 BRA `(.L_x_614) ;  /* 0x0000000800f00947 */ /* 0x000fea0003800000 */
[----:B-----5:R1:W5:Y:S01]  /*f220*/  LDL R42, [R1+0x30] ;  /* 0x00003000012a7983 */ /* 0x0203620000100800 */
[----:B------:R-:W2:Y:S01]  /*f230*/  LDC R5, c[0x0][0x3f4] ;  /* 0x0000fd00ff057b82 */ /* 0x000ea20000000800 */
[----:B------:R-:W-:Y:S01]  /*f240*/  BSSY B2, `(.L_x_615) ;  /* 0x000005e000027945 */ /* 0x000fe20003800000 */
[-C--:B--2---:R-:W-:Y:S02]  /*f250*/  ISETP.GE.AND P0, PT, R22, R5.reuse, PT ;  /* 0x000000051600720c */ /* 0x084fe40003f06270 */
[----:B------:R-:W-:-:S11]  /*f260*/  ISETP.GE.AND P1, PT, R218, R5, PT ;  /* 0x00000005da00720c */ /* 0x000fd60003f26270 */
[----:B-1----:R-:W-:Y:S05]  /*f270*/  @P0 BRA `(.L_x_616) ;  /* 0x0000000400680947 */ /* 0x002fea0003800000 */
[----:B-----5:R-:W1:Y:S01]  /*f280*/  LDS.128 R4, [R42+0x21400] ;  /* 0x021400002a047984 */ /* 0x020e620000000c00 */
[----:B------:R-:W-:Y:S02]  /*f290*/  F2FP.F16.E4M3.UNPACK_B R29, R3 ;  /* 0x00000003ff1d723e */ /* 0x000fe400020006ff */
[-C--:B------:R-:W-:Y:S02]  /*f2a0*/  F2FP.F16.E4M3.UNPACK_B R30, R10.reuse ;  /* 0x0000000aff1e723e */ /* 0x080fe400020006ff */
[----:B------:R-:W-:Y:S01]  /*f2b0*/  F2FP.F16.E4M3.UNPACK_B R33, R10.H1 ;  /* 0x0000000aff21723e */ /* 0x000fe200030006ff */
[----:B------:R-:W-:Y:S01]  /*f2c0*/  HADD2.F32 R28, -RZ, R29.H1_H1 ;  /* 0x3000001dff1c7230 */ /* 0x000fe20000004100 */
[----:B------:R-:W-:Y:S01]  /*f2d0*/  F2FP.F16.E4M3.UNPACK_B R37, R11 ;  /* 0x0000000bff25723e */ /* 0x000fe200020006ff */
[----:B0-----:R-:W-:Y:S02]  /*f2e0*/  HADD2.F32 R32, -RZ, R30.H1_H1 ;  /* 0x3000001eff207230 */ /* 0x001fe40000004100 */
[----:B------:R-:W-:-:S02]  /*f2f0*/  HADD2.F32 R34, -RZ, R33.H1_H1 ;  /* 0x30000021ff227230 */ /* 0x000fc40000004100 */
[----:B------:R-:W-:Y:S02]  /*f300*/  HADD2.F32 R35, -RZ, R33.H0_H0 ;  /* 0x20000021ff237230 */ /* 0x000fe40000004100 */
[--C-:B------:R-:W-:Y:S02]  /*f310*/  HADD2.F32 R40, -RZ, R37.reuse.H1_H1 ;  /* 0x30000025ff287230 */ /* 0x100fe40000004100 */
        /* <DEDUP_REMOVED lines=9> */
[-C--:B------:R-:W-:Y:S01]  /*f3b0*/  FMUL.FTZ R5, R32, R15.reuse ;  /* 0x0000000f20057220 */ /* 0x080fe20000410000 */
[C---:B------:R-:W-:Y:S01]  /*f3c0*/  FMUL.FTZ R27, R28.reuse, R15 ;  /* 0x0000000f1c1b7220 */ /* 0x040fe20000410000 */
[----:B------:R-:W-:Y:S02]  /*f3d0*/  F2FP.F16.E4M3.UNPACK_B R15, R7 ;  /* 0x00000007ff0f723e */ /* 0x000fe400020006ff */
[-C--:B------:R-:W-:Y:S01]  /*f3e0*/  FFMA.FTZ R28, R28, R20.reuse, -R5 ;  /* 0x000000141c1c7223 */ /* 0x080fe20000010805 */
[----:B------:R-:W-:Y:S01]  /*f3f0*/  FFMA.FTZ R31, R32, R20, R27 ;  /* 0x00000014201f7223 */ /* 0x000fe2000001001b */
[----:B------:R-:W-:Y:S01]  /*f400*/  HADD2.F32 R32, -RZ, R30.H0_H0 ;  /* 0x2000001eff207230 */ /* 0x000fe20000004100 */
[----:B------:R-:W-:Y:S01]  /*f410*/  F2FP.F16.E4M3.UNPACK_B R30, R3.H1 ;  /* 0x00000003ff1e723e */ /* 0x000fe200030006ff */
[----:B------:R-:W-:Y:S01]  /*f420*/  HADD2.F32 R5, -RZ, R4.H1_H1 ;  /* 0x30000004ff057230 */ /* 0x000fe20000004100 */
[----:B------:R-:W-:Y:S01]  /*f430*/  F2FP.F16.E4M3.UNPACK_B R7, R7.H1 ;  /* 0x00000007ff07723e */ /* 0x000fe200030006ff */
[----:B------:R-:W-:-:S02]  /*f440*/  HADD2.F32 R20, -RZ, R29.H0_H0 ;  /* 0x2000001dff147230 */ /* 0x000fc40000004100 */
[----:B------:R-:W-:Y:S02]  /*f450*/  HADD2.F32 R4, -RZ, R4.H0_H0 ;  /* 0x20000004ff047230 */ /* 0x000fe40000004100 */
[-C--:B------:R-:W-:Y:S01]  /*f460*/  FMUL.FTZ R27, R32, R5.reuse ;  /* 0x00000005201b7220 */ /* 0x080fe20000410000 */
[----:B------:R-:W-:Y:S02]  /*f470*/  HADD2.F32 R33, -RZ, R30.H0_H0 ;  /* 0x2000001eff217230 */ /* 0x000fe40000004100 */
[C---:B------:R-:W-:Y:S01]  /*f480*/  FMUL.FTZ R29, R20.reuse, R5 ;  /* 0x00000005141d7220 */ /* 0x040fe20000410000 */
[--C-:B------:R-:W-:Y:S02]  /*f490*/  HADD2.F32 R5, -RZ, R24.reuse.H1_H1 ;  /* 0x30000018ff057230 */ /* 0x100fe40000004100 */
[-C--:B------:R-:W-:Y:S01]  /*f4a0*/  FFMA.FTZ R27, R20, R4.reuse, -R27 ;  /* 0x00000004141b7223 */ /* 0x080fe2000001081b */
[----:B------:R-:W-:Y:S02]  /*f4b0*/  HADD2.F32 R24, -RZ, R24.H0_H0 ;  /* 0x20000018ff187230 */ /* 0x000fe40000004100 */
[----:B------:R-:W-:Y:S01]  /*f4c0*/  FFMA.FTZ R20, R32, R4, R29 ;  /* 0x0000000420147223 */ /* 0x000fe2000001001d */
[----:B------:R-:W-:-:S02]  /*f4d0*/  HADD2.F32 R32, -RZ, R30.H1_H1 ;  /* 0x3000001eff207230 */ /* 0x000fc40000004100 */
[-C--:B------:R-:W-:Y:S01]  /*f4e0*/  FMUL.FTZ R29, R34, R5.reuse ;  /* 0x00000005221d7220 */ /* 0x080fe20000410000 */
[--C-:B------:R-:W-:Y:S02]  /*f4f0*/  HADD2.F32 R4, -RZ, R21.reuse.H1_H1 ;  /* 0x30000015ff047230 */ /* 0x100fe40000004100 */
[----:B------:R-:W-:Y:S02]  /*f500*/  HADD2.F32 R21, -RZ, R21.H0_H0 ;  /* 0x20000015ff157230 */ /* 0x000fe40000004100 */
[C---:B------:R-:W-:Y:S01]  /*f510*/  FMUL.FTZ R5, R32.reuse, R5 ;  /* 0x0000000520057220 */ /* 0x040fe20000410000 */
[----:B------:R-:W-:Y:S01]  /*f520*/  FFMA.FTZ R29, R32, R24, -R29 ;  /* 0x00000018201d7223 */ /* 0x000fe2000001081d */
[----:B------:R-:W-:Y:S01]  /*f530*/  FMUL.FTZ R30, R35, R4 ;  /* 0x00000004231e7220 */ /* 0x000fe20000410000 */
[----:B------:R-:W-:Y:S01]  /*f540*/  F2FP.F16.E4M3.UNPACK_B R32, R13 ;  /* 0x0000000dff20723e */ /* 0x000fe200020006ff */
[----:B------:R-:W-:Y:S01]  /*f550*/  FFMA.FTZ R24, R34, R24, R5 ;  /* 0x0000001822187223 */ /* 0x000fe20000010005 */
[----:B------:R-:W-:Y:S01]  /*f560*/  FMUL.FTZ R4, R33, R4 ;  /* 0x0000000421047220 */ /* 0x000fe20000410000 */
[----:B------:R-:W-:-:S02]  /*f570*/  HADD2.F32 R5, -RZ, R6.H1_H1 ;  /* 0x30000006ff057230 */ /* 0x000fc40000004100 */
[-C--:B------:R-:W-:Y:S01]  /*f580*/  FFMA.FTZ R30, R33, R21.reuse, -R30 ;  /* 0x00000015211e7223 */ /* 0x080fe2000001081e */
[----:B------:R-:W-:Y:S02]  /*f590*/  HADD2.F32 R34, -RZ, R32.H1_H1 ;  /* 0x30000020ff227230 */ /* 0x000fe40000004100 */
[----:B------:R-:W-:Y:S01]  /*f5a0*/  FFMA.FTZ R21, R35, R21, R4 ;  /* 0x0000001523157223 */ /* 0x000fe20000010004 */
[----:B------:R-:W-:Y:S02]  /*f5b0*/  HADD2.F32 R6, -RZ, R6.H0_H0 ;  /* 0x20000006ff067230 */ /* 0x000fe40000004100 */
[-C--:B------:R-:W-:Y:S01]  /*f5c0*/  FMUL.FTZ R33, R40, R5.reuse ;  /* 0x0000000528217220 */ /* 0x080fe20000410000 */
[----:B------:R-:W-:Y:S02]  /*f5d0*/  HADD2.F32 R36, -RZ, R32.H0_H0 ;  /* 0x20000020ff247230 */ /* 0x000fe40000004100 */
[----:B------:R-:W-:Y:S01]  /*f5e0*/  FMUL.FTZ R35, R34, R5 ;  /* 0x0000000522237220 */ /* 0x000fe20000410000 */
[----:B------:R-:W-:-:S02]  /*f5f0*/  HADD2.F32 R4, -RZ, R26.H1_H1 ;  /* 0x3000001aff047230 */ /* 0x000fc40000004100 */
[-C--:B------:R-:W-:Y:S01]  /*f600*/  FFMA.FTZ R32, R34, R6.reuse, -R33 ;  /* 0x0000000622207223 */ /* 0x080fe20000010821 */
[----:B------:R-:W-:Y:S01]  /*f610*/  HADD2.F32 R26, -RZ, R26.H0_H0 ;  /* 0x2000001aff1a7230 */ /* 0x000fe20000004100 */
[----:B------:R-:W-:Y:S01]  /*f620*/  F2FP.F16.E4M3.UNPACK_B R34, R13.H1 ;  /* 0x0000000dff22723e */ /* 0x000fe200030006ff */
[----:B------:R-:W-:Y:S01]  /*f630*/  FFMA.FTZ R35, R40, R6, R35 ;  /* 0x0000000628237223 */ /* 0x000fe20000010023 */
[-C--:B------:R-:W-:Y:S01]  /*f640*/  FMUL.FTZ R5, R38, R4.reuse ;  /* 0x0000000426057220 */ /* 0x080fe20000410000 */
[C---:B------:R-:W-:Y:S01]  /*f650*/  FMUL.FTZ R33, R36.reuse, R4 ;  /* 0x0000000424217220 */ /* 0x040fe20000410000 */
[----:B------:R-:W-:Y:S01]  /*f660*/  F2FP.F16.E4M3.UNPACK_B R4, R11.H1 ;  /* 0x0000000bff04723e */ /* 0x000fe200030006ff */
[----:B------:R-:W-:Y:S02]  /*f670*/  HADD2.F32 R39, -RZ, R34.H1_H1 ;  /* 0x30000022ff277230 */ /* 0x000fe40000004100 */
[----:B------:R-:W-:Y:S01]  /*f680*/  FFMA.FTZ R6, R36, R26, -R5 ;  /* 0x0000001a24067223 */ /* 0x000fe20000010805 */
[----:B------:R-:W-:-:S02]  /*f690*/  HADD2.F32 R5, -RZ, R7.H1_H1 ;  /* 0x30000007ff057230 */ /* 0x000fc40000004100 */
[----:B------:R-:W-:Y:S01]  /*f6a0*/  FFMA.FTZ R33, R38, R26, R33 ;  /* 0x0000001a26217223 */ /* 0x000fe20000010021 */
[--C-:B------:R-:W-:Y:S01]  /*f6b0*/  HADD2.F32 R43, -RZ, R4.reuse.H1_H1 ;  /* 0x30000004ff2b7230 */ /* 0x100fe20000004100 */
[----:B------:R-:W-:Y:S01]  /*f6c0*/  F2FP.SATFINITE.E4M3.F32.PACK_AB_MERGE_C R24, R24, R29, RZ ;  /* 0x0000001d1818723e */ /* 0x000fe200048070ff */
[----:B------:R-:W-:Y:S02]  /*f6d0*/  HADD2.F32 R41, -RZ, R4.H0_H0 ;  /* 0x20000004ff297230 */ /* 0x000fe40000004100 */
[-C--:B------:R-:W-:Y:S01]  /*f6e0*/  FMUL.FTZ R36, R39, R5.reuse ;  /* 0x0000000527247220 */ /* 0x080fe20000410000 */
[----:B------:R-:W-:Y:S01]  /*f6f0*/  HADD2.F32 R4, -RZ, R15.H1_H1 ;  /* 0x3000000fff047230 */ /* 0x000fe20000004100 */
[----:B------:R-:W-:Y:S01]  /*f700*/  F2FP.SATFINITE.E4M3.F32.PACK_AB_MERGE_C R32, R35, R32, RZ ;  /* 0x000000202320723e */ /* 0x000fe200048070ff */
[----:B------:R-:W-:Y:S02]  /*f710*/  HADD2.F32 R37, -RZ, R34.H0_H0 ;  /* 0x20000022ff257230 */ /* 0x000fe40000004100 */
[----:B------:R-:W-:Y:S01]  /*f720*/  FMUL.FTZ R34, R43, R5 ;  /* 0x000000052b227220 */ /* 0x000fe20000410000 */
[----:B------:R-:W-:-:S02]  /*f730*/  HADD2.F32 R7, -RZ, R7.H0_H0 ;  /* 0x20000007ff077230 */ /* 0x000fc40000004100 */
[-C--:B------:R-:W-:Y:S01]  /*f740*/  FMUL.FTZ R26, R41, R4.reuse ;  /* 0x00000004291a7220 */ /* 0x080fe20000410000 */
[----:B------:R-:W-:Y:S02]  /*f750*/  HADD2.F32 R15, -RZ, R15.H0_H0 ;  /* 0x2000000fff0f7230 */ /* 0x000fe40000004100 */
[----:B------:R-:W-:Y:S01]  /*f760*/  FMUL.FTZ R4, R37, R4 ;  /* 0x0000000425047220 */ /* 0x000fe20000410000 */
[----:B------:R-:W-:Y:S01]  /*f770*/  F2FP.SATFINITE.E4M3.F32.PACK_AB_MERGE_C R6, R33, R6, R32 ;  /* 0x000000062106723e */ /* 0x000fe20004807020 */
[-C--:B------:R-:W-:Y:S01]  /*f780*/  FFMA.FTZ R34, R39, R7.reuse, -R34 ;  /* 0x0000000727227223 */ /* 0x080fe20000010822 */
[----:B------:R-:W-:Y:S01]  /*f790*/  FFMA.FTZ R5, R43, R7, R36 ;  /* 0x000000072b057223 */ /* 0x000fe20000010024 */
[-C--:B------:R-:W-:Y:S01]  /*f7a0*/  FFMA.FTZ R7, R37, R15.reuse, -R26 ;  /* 0x0000000f25077223 */ /* 0x080fe2000001081a */
[----:B------:R-:W-:Y:S01]  /*f7b0*/  FFMA.FTZ R26, R41, R15, R4 ;  /* 0x0000000f291a7223 */ /* 0x000fe20000010004 */
[----:B------:R-:W-:Y:S02]  /*f7c0*/  F2FP.SATFINITE.E4M3.F32.PACK_AB_MERGE_C R4, R31, R28, RZ ;  /* 0x0000001c1f04723e */ /* 0x000fe400048070ff */
[----:B------:R-:W-:-:S02]  /*f7d0*/  F2FP.SATFINITE.E4M3.F32.PACK_AB_MERGE_C R34, R5, R34, RZ ;  /* 0x000000220522723e */ /* 0x000fc400048070ff */
[----:B------:R-:W-:Y:S02]  /*f7e0*/  F2FP.SATFINITE.E4M3.F32.PACK_AB_MERGE_C R4, R20, R27, R4 ;  /* 0x0000001b1404723e */ /* 0x000fe40004807004 */
[----:B------:R-:W-:Y:S02]  /*f7f0*/  F2FP.SATFINITE.E4M3.F32.PACK_AB_MERGE_C R5, R21, R30, R24 ;  /* 0x0000001e1505723e */ /* 0x000fe40004807018 */
[----:B------:R-:W-:-:S05]  /*f800*/  F2FP.SATFINITE.E4M3.F32.PACK_AB_MERGE_C R7, R26, R7, R34 ;  /* 0x000000071a07723e */ /* 0x000fca0004807022 */
[----:B------:R1:W-:Y:S02]  /*f810*/  STS.128 [R42+0x21400], R4 ;  /* 0x021400042a007388 */ /* 0x0003e40000000c00 */
.L_x_616:
[----:B------:R-:W-:Y:S05]  /*f820*/  BSYNC B2 ;  /* 0x0000000000027941 */ /* 0x000fea0003800000 */
.L_x_615:
[----:B------:R-:W-:Y:S05]  /*f830*/  @P1 BRA `(.L_x_614) ;  /* 0x0000000400681947 */ /* 0x000fea0003800000 */
[----:B-1---5:R-:W1:Y:S01]  /*f840*/  LDS.128 R4, [R42+0x25400] ;  /* 0x025400002a047984 */ /* 0x022e620000000c00 */
        /* <DEDUP_REMOVED lines=20> */
[-C--:B------:R-:W-:Y:S02]  /*f990*/  F2FP.F16.E4M3.UNPACK_B R15, R7.reuse ;  /* 0x00000007ff0f723e */ /* 0x080fe400020006ff */
        /* <DEDUP_REMOVED lines=34> */
[----:B------:R-:W-:Y:S01]  /*fbc0*/  FFMA.FTZ R32, R34, R6, -R33 ;  /* 0x0000000622207223 */ /* 0x000fe20000010821 */
        /* <DEDUP_REMOVED lines=33> */
.L_x_614:
[----:B------:R-:W-:Y:S05]  /*fde0*/  BSYNC B1 ;  /* 0x0000000000017941 */ /* 0x000fea0003800000 */
.L_x_613:
        /* <DEDUP_REMOVED lines=100> */
.L_x_620:
[----:B------:R-:W-:Y:S05]  /*10430*/  BSYNC B2 ;  /* 0x0000000000027941 */ /* 0x000fea0003800000 */
.L_x_619:
        /* <DEDUP_REMOVED lines=91> */
.L_x_618:
[----:B------:R-:W-:Y:S05]  /*109f0*/  BSYNC B1 ;  /* 0x0000000000017941 */ /* 0x000fea0003800000 */
.L_x_617:
[----:B-12---:R-:W-:-:S04]  /*10a00*/  IADD3 R4, R219, 0x60, RZ ;  /* 0x00000060db047810 */ /* 0x006fc80007ffe0ff */
[----:B------:R-:W-:-:S13]  /*10a10*/  ISETP.GE.AND P0, PT, R4, R14, PT ;  /* 0x0000000e0400720c */ /* 0x000fda0003f06270 */
[----:B------:R-:W-:Y:S05]  /*10a20*/  @P0 BRA `(.L_x_621) ;  /* 0x00000044004c0947 */ /* 0x000fea0003800000 */
        /* <DEDUP_REMOVED lines=9> */
[--C-:B------:R-:W-:Y:S02]  /*10ac0*/  HADD2.F32 R31, -RZ, R30.reuse.H1_H1 ;  /* 0x3000001eff1f7230 */ /* 0x100fe40000004100 */
[----:B------:R-:W-:Y:S02]  /*10ad0*/  HADD2.F32 R27, -RZ, R29.H1_H1 ;  /* 0x3000001dff1b7230 */ /* 0x000fe40000004100 */
[----:B0-----:R-:W-:Y:S01]  /*10ae0*/  HADD2.F32 R32, -RZ, R30.H0_H0 ;  /* 0x2000001eff207230 */ /* 0x001fe20000004100 */
[----:B------:R-:W-:-:S05]  /*10af0*/  F2FP.F16.E4M3.UNPACK_B R30, R10.H1 ;  /* 0x0000000aff1e723e */ /* 0x000fca00030006ff */
[----:B------:R-:W-:Y:S01]  /*10b00*/  HADD2.F32 R33, -RZ, R30.H1_H1 ;  /* 0x3000001eff217230 */ /* 0x000fe20000004100 */
[-C--:B-1----:R-:W-:Y:S02]  /*10b10*/  F2FP.F16.E4M3.UNPACK_B R14, R4.reuse.H1 ;  /* 0x00000004ff0e723e */ /* 0x082fe400030006ff */
[----:B------:R-:W-:Y:S02]  /*10b20*/  F2FP.F16.E4M3.UNPACK_B R4, R4 ;  /* 0x00000004ff04723e */ /* 0x000fe400020006ff */
[-C--:B------:R-:W-:Y:S01]  /*10b30*/  F2FP.F16.E4M3.UNPACK_B R20, R5.reuse ;  /* 0x00000005ff14723e */ /* 0x080fe200020006ff */
[--C-:B------:R-:W-:Y:S01]  /*10b40*/  HADD2.F32 R15, -RZ, R14.reuse.H0_H0 ;  /* 0x2000000eff0f7230 */ /* 0x100fe20000004100 */
[----:B------:R-:W-:Y:S01]  /*10b50*/  F2FP.F16.E4M3.UNPACK_B R21, R5.H1 ;  /* 0x00000005ff15723e */ /* 0x000fe200030006ff */
[----:B------:R-:W-:Y:S01]  /*10b60*/  HADD2.F32 R14, -RZ, R14.H1_H1 ;  /* 0x3000000eff0e7230 */ /* 0x000fe20000004100 */
[-C--:B------:R-:W-:Y:S01]  /*10b70*/  F2FP.F16.E4M3.UNPACK_B R24, R6.reuse ;  /* 0x00000006ff18723e */ /* 0x080fe200020006ff */
[--C-:B------:R-:W-:Y:S01]  /*10b80*/  HADD2.F32 R5, -RZ, R4.reuse.H1_H1 ;  /* 0x30000004ff057230 */ /* 0x100fe20000004100 */
[----:B------:R-:W-:Y:S01]  /*10b90*/  F2FP.F16.E4M3.UNPACK_B R6, R6.H1 ;  /* 0x00000006ff06723e */ /* 0x000fe200030006ff */
[----:B------:R-:W-:-:S02]  /*10ba0*/  HADD2.F32 R4, -RZ, R4.H0_H0 ;  /* 0x20000004ff047230 */ /* 0x000fc40000004100 */
[-C--:B------:R-:W-:Y:S01]  /*10bb0*/  FMUL.FTZ R26, R31, R14.reuse ;  /* 0x0000000e1f1a7220 */ /* 0x080fe20000410000 */
[C---:B------:R-:W-:Y:S01]  /*10bc0*/  FMUL.FTZ R28, R27.reuse, R14 ;  /* 0x0000000e1b1c7220 */ /* 0x040fe20000410000 */
[----:B------:R-:W-:Y:S02]  /*10bd0*/  F2FP.F16.E4M3.UNPACK_B R14, R7 ;  /* 0x00000007ff0e723e */ /* 0x000fe400020006ff */
[-C--:B------:R-:W-:Y:S01]  /*10be0*/  FFMA.FTZ R26, R27, R15.reuse, -R26 ;  /* 0x0000000f1b1a7223 */ /* 0x080fe2000001081a */
[----:B------:R-:W-:Y:S01]  /*10bf0*/  FFMA.FTZ R27, R31, R15, R28 ;  /* 0x0000000f1f1b7223 */ /* 0x000fe2000001001c */
[----:B------:R-:W-:Y:S01]  /*10c00*/  HADD2.F32 R28, -RZ, R29.H0_H0 ;  /* 0x2000001dff1c7230 */ /* 0x000fe20000004100 */
[----:B------:R-:W-:Y:S01]  /*10c10*/  F2FP.F16.E4M3.UNPACK_B R29, R3.H1 ;  /* 0x00000003ff1d723e */ /* 0x000fe200030006ff */
[----:B------:R-:W-:Y:S01]  /*10c20*/  FMUL.FTZ R3, R32, R5 ;  /* 0x0000000520037220 */ /* 0x000fe20000410000 */
[----:B------:R-:W-:Y:S02]  /*10c30*/  F2FP.F16.E4M3.UNPACK_B R7, R7.H1 ;  /* 0x00000007ff07723e */ /* 0x000fe400030006ff */
        /* <DEDUP_REMOVED lines=12> */
[----:B------:R-:W-:Y:S01]  /*10d00*/  F2FP.F16.E4M3.UNPACK_B R31, R11 ;  /* 0x0000000bff1f723e */ /* 0x000fe200020006ff */
[----:B------:R-:W-:Y:S02]  /*10d10*/  HADD2.F32 R20, -RZ, R20.H0_H0 ;  /* 0x20000014ff147230 */ /* 0x000fe40000004100 */
[----:B------:R-:W-:Y:S01]  /*10d20*/  FMUL.FTZ R5, R32, R3 ;  /* 0x0000000320057220 */ /* 0x000fe20000410000 */
[----:B------:R-:W-:Y:S01]  /*10d30*/  F2FP.F16.E4M3.UNPACK_B R29, R13 ;  /* 0x0000000dff1d723e */ /* 0x000fe200020006ff */
[C---:B------:R-:W-:Y:S01]  /*10d40*/  FMUL.FTZ R3, R4.reuse, R3 ;  /* 0x0000000304037220 */ /* 0x040fe20000410000 */
[----:B------:R-:W-:Y:S01]  /*10d50*/  FFMA.FTZ R21, R33, R21, R30 ;  /* 0x0000001521157223 */ /* 0x000fe2000001001e */
[----:B------:R-:W-:Y:S01]  /*10d60*/  FFMA.FTZ R5, R4, R20, -R5 ;  /* 0x0000001404057223 */ /* 0x000fe20000010805 */
[----:B------:R-:W-:-:S02]  /*10d70*/  HADD2.F32 R36, -RZ, R31.H1_H1 ;  /* 0x3000001fff247230 */ /* 0x000fc40000004100 */
[----:B------:R-:W-:Y:S01]  /*10d80*/  FFMA.FTZ R20, R32, R20, R3 ;  /* 0x0000001420147223 */ /* 0x000fe20000010003 */
[----:B------:R-:W-:Y:S01]  /*10d90*/  HADD2.F32 R4, -RZ, R6.H1_H1 ;  /* 0x30000006ff047230 */ /* 0x000fe20000004100 */
[----:B------:R-:W-:Y:S01]  /*10da0*/  F2FP.F16.E4M3.UNPACK_B R33, R11.H1 ;  /* 0x0000000bff21723e */ /* 0x000fe200030006ff */
[----:B------:R-:W-:Y:S01]  /*10db0*/  HADD2.F32 R30, -RZ, R29.H1_H1 ;  /* 0x3000001dff1e7230 */ /* 0x000fe20000004100 */
[----:B------:R-:W-:Y:S01]  /*10dc0*/  F2FP.SATFINITE.E4M3.F32.PACK_AB_MERGE_C R21, R21, R28, RZ ;  /* 0x0000001c1515723e */ /* 0x000fe200048070ff */
[----:B------:R-:W-:Y:S02]  /*10dd0*/  HADD2.F32 R34, -RZ, R31.H0_H0 ;  /* 0x2000001fff227230 */ /* 0x000fe40000004100 */
[----:B------:R-:W-:Y:S02]  /*10de0*/  HADD2.F32 R3, -RZ, R24.H1_H1 ;  /* 0x30000018ff037230 */ /* 0x000fe40000004100 */
[----:B------:R-:W-:Y:S01]  /*10df0*/  FMUL.FTZ R31, R30, R4 ;  /* 0x000000041e1f7220 */ /* 0x000fe20000410000 */
[----:B------:R-:W-:-:S02]  /*10e00*/  HADD2.F32 R32, -RZ, R29.H0_H0 ;  /* 0x2000001dff207230 */ /* 0x000fc40000004100 */
[----:B------:R-:W-:Y:S01]  /*10e10*/  FMUL.FTZ R29, R36, R4 ;  /* 0x00000004241d7220 */ /* 0x000fe20000410000 */
[----:B------:R-:W-:Y:S01]  /*10e20*/  HADD2.F32 R6, -RZ, R6.H0_H0 ;  /* 0x20000006ff067230 */ /* 0x000fe20000004100 */
[----:B------:R-:W-:Y:S01]  /*10e30*/  F2FP.F16.E4M3.UNPACK_B R4, R13.H1 ;  /* 0x0000000dff04723e */ /* 0x000fe200030006ff */
[----:B------:R-:W-:Y:S02]  /*10e40*/  HADD2.F32 R24, -RZ, R24.H0_H0 ;  /* 0x20000018ff187230 */ /* 0x000fe40000004100 */
[-C--:B------:R-:W-:Y:S01]  /*10e50*/  FMUL.FTZ R13, R34, R3.reuse ;  /* 0x00000003220d7220 */ /* 0x080fe20000410000 */
[----:B------:R-:W-:Y:S01]  /*10e60*/  FMUL.FTZ R3, R32, R3 ;  /* 0x0000000320037220 */ /* 0x000fe20000410000 */
[-C--:B------:R-:W-:Y:S01]  /*10e70*/  FFMA.FTZ R29, R30, R6.reuse, -R29 ;  /* 0x000000061e1d7223 */ /* 0x080fe2000001081d */
[----:B------:R-:W-:Y:S01]  /*10e80*/  FFMA.FTZ R30, R36, R6, R31 ;  /* 0x00000006241e7223 */ /* 0x000fe2000001001f */
[----:B------:R-:W-:Y:S01]  /*10e90*/  FFMA.FTZ R6, R32, R24, -R13 ;  /* 0x0000001820067223 */ /* 0x000fe2000001080d */
[----:B------:R-:W-:-:S02]  /*10ea0*/  HADD2.F32 R31, -RZ, R4.H1_H1 ;  /* 0x30000004ff1f7230 */ /* 0x000fc40000004100 */
[----:B------:R-:W-:Y:S01]  /*10eb0*/  FFMA.FTZ R11, R34, R24, R3 ;  /* 0x00000018220b7223 */ /* 0x000fe20000010003 */
[----:B------:R-:W-:Y:S01]  /*10ec0*/  HADD2.F32 R32, -RZ, R4.H0_H0 ;  /* 0x20000004ff207230 */ /* 0x000fe20000004100 */
[----:B------:R-:W-:Y:S01]  /*10ed0*/  F2FP.SATFINITE.E4M3.F32.PACK_AB_MERGE_C R29, R30, R29, RZ ;  /* 0x0000001d1e1d723e */ /* 0x000fe200048070ff */
[----:B------:R-:W-:Y:S01]  /*10ee0*/  HADD2.F32 R35, -RZ, R33.H1_H1 ;  /* 0x30000021ff237230 */ /* 0x000fe20000004100 */
[----:B------:R-:W-:Y:S01]  /*10ef0*/  F2FP.SATFINITE.E4M3.F32.PACK_AB_MERGE_C R5, R20, R5, R21 ;  /* 0x000000051405723e */ /* 0x000fe20004807015 */
[----:B------:R-:W-:Y:S01]  /*10f00*/  HADD2.F32 R4, -RZ, R7.H1_H1 ;  /* 0x30000007ff047230 */ /* 0x000fe20000004100 */
[----:B------:R-:W-:Y:S01]  /*10f10*/  F2FP.SATFINITE.E4M3.F32.PACK_AB_MERGE_C R6, R11, R6, R29 ;  /* 0x000000060b06723e */ /* 0x000fe2000480701d */
[----:B------:R-:W-:Y:S02]  /*10f20*/  HADD2.F32 R34, -RZ, R33.H0_H0 ;  /* 0x20000021ff227230 */ /* 0x000fe40000004100 */
[----:B------:R-:W-:Y:S02]  /*10f30*/  HADD2.F32 R3, -RZ, R14.H1_H1 ;  /* 0x3000000eff037230 */ /* 0x000fe40000004100 */
[----:B------:R-:W-:Y:S01]  /*10f40*/  FMUL.FTZ R24, R35, R4 ;  /* 0x0000000423187220 */ /* 0x000fe20000410000 */
[----:B------:R-:W-:-:S02]  /*10f50*/  HADD2.F32 R7, -RZ, R7.H0_H0 ;  /* 0x20000007ff077230 */ /* 0x000fc40000004100 */
[C---:B------:R-:W-:Y:S01]  /*10f60*/  FMUL.FTZ R4, R31.reuse, R4 ;  /* 0x000000041f047220 */ /* 0x040fe20000410000 */
[----:B------:R-:W-:Y:S02]  /*10f70*/  HADD2.F32 R14, -RZ, R14.H0_H0 ;  /* 0x2000000eff0e7230 */ /* 0x000fe40000004100 */
[-C--:B------:R-:W-:Y:S01]  /*10f80*/  FMUL.FTZ R13, R34, R3.reuse ;  /* 0x00000003220d7220 */ /* 0x080fe20000410000 */
[C---:B------:R-:W-:Y:S01]  /*10f90*/  FMUL.FTZ R3, R32.reuse, R3 ;  /* 0x0000000320037220 */ /* 0x040fe20000410000 */
[-C--:B------:R-:W-:Y:S01]  /*10fa0*/  FFMA.FTZ R24, R31, R7.reuse, -R24 ;  /* 0x000000071f187223 */ /* 0x080fe20000010818 */
[----:B------:R-:W-:Y:S01]  /*10fb0*/  FFMA.FTZ R31, R35, R7, R4 ;  /* 0x00000007231f7223 */ /* 0x000fe20000010004 */
[-C--:B------:R-:W-:Y:S01]  /*10fc0*/  FFMA.FTZ R7, R32, R14.reuse, -R13 ;  /* 0x0000000e20077223 */ /* 0x080fe2000001080d */
[----:B------:R-:W-:Y:S01]  /*10fd0*/  FFMA.FTZ R14, R34, R14, R3 ;  /* 0x0000000e220e7223 */ /* 0x000fe20000010003 */
[----:B------:R-:W-:Y:S02]  /*10fe0*/  F2FP.SATFINITE.E4M3.F32.PACK_AB_MERGE_C R4, R27, R26, RZ ;  /* 0x0000001a1b04723e */ /* 0x000fe400048070ff */
[----:B------:R-:W-:-:S02]  /*10ff0*/  F2FP.SATFINITE.E4M3.F32.PACK_AB_MERGE_C R24, R31, R24, RZ ;  /* 0x000000181f18723e */ /* 0x000fc400048070ff */
[----:B------:R-:W-:Y:S02]  /*11000*/  F2FP.SATFINITE.E4M3.F32.PACK_AB_MERGE_C R4, R15, R10, R4 ;  /* 0x0000000a0f04723e */ /* 0x000fe40004807004 */
[----:B------:R-:W-:-:S05]  /*11010*/  F2FP.SATFINITE.E4M3.F32.PACK_AB_MERGE_C R7, R14, R7, R24 ;  /* 0x000000070e07723e */ /* 0x000fca0004807018 */
[----:B------:R1:W-:Y:S02]  /*11020*/  STS.128 [R37+0x23400], R4 ;  /* 0x0234000425007388 */ /* 0x0003e40000000c00 */
.L_x_623:
[----:B------:R-:W-:Y:S05]  /*11030*/  BSYNC B1 ;  /* 0x0000000000017941 */ /* 0x000fea0003800000 */
.L_x_622:
[----:B------:R-:W-:Y:S05]  /*11040*/  @P1 BRA `(.L_x_621) ;  /* 0x0000003c00c41947 */ /* 0x000fea0003800000 */
[----:B-1---5:R-:W1:Y:S01]  /*11050*/  LDS.128 R4, [R37+0x27400] ;  /* 0x0274000025047984 */ /* 0x022e620000000c00 */
[----:B------:R-:W-:Y:S02]  /*11060*/  F2FP.F16.E4M3.UNPACK_B R24, R8 ;  /* 0x00000008ff18723e */ /* 0x000fe400020006ff */
[----:B------:R-:W-:-:S03]  /*11070*/  F2FP.F16.E4M3.UNPACK_B R21, R0 ;  /* 0x00000000ff15723e */ /* 0x000fc600020006ff */
[--C-:B------:R-:W-:Y:S02]  /*11080*/  HADD2.F32 R26, -RZ, R24.reuse.H1_H1 ;  /* 0x30000018ff1a7230 */ /* 0x100fe40000004100 */
[----:B------:R-:W-:Y:S02]  /*11090*/  HADD2.F32 R20, -RZ, R21.H1_H1 ;  /* 0x30000015ff147230 */ /* 0x000fe40000004100 */
[----:B------:R-:W-:Y:S01]  /*110a0*/  HADD2.F32 R28, -RZ, R24.H0_H0 ;  /* 0x20000018ff1c7230 */ /* 0x000fe20000004100 */
[----:B------:R-:W-:-:S05]  /*110b0*/  F2FP.F16.E4M3.UNPACK_B R24, R8.H1 ;  /* 0x00000008ff18723e */ /* 0x000fca00030006ff */
[--C-:B------:R-:W-:Y:S02]  /*110c0*/  HADD2.F32 R31, -RZ, R24.reuse.H1_H1 ;  /* 0x30000018ff1f7230 */ /* 0x100fe40000004100 */
[----:B------:R-:W-:Y:S01]  /*110d0*/  HADD2.F32 R29, -RZ, R24.H0_H0 ;  /* 0x20000018ff1d7230 */ /* 0x000fe20000004100 */
[-C--:B-1----:R-:W-:Y:S02]  /*110e0*/  F2FP.F16.E4M3.UNPACK_B R3, R4.reuse.H1 ;  /* 0x00000004ff03723e */ /* 0x082fe400030006ff */
[----:B------:R-:W-:Y:S02]  /*110f0*/  F2FP.F16.E4M3.UNPACK_B R4, R4 ;  /* 0x00000004ff04723e */ /* 0x000fe400020006ff */
[-C--:B------:R-:W-:Y:S01]  /*11100*/  F2FP.F16.E4M3.UNPACK_B R11, R5.reuse ;  /* 0x00000005ff0b723e */ /* 0x080fe200020006ff */
[--C-:B------:R-:W-:Y:S01]  /*11110*/  HADD2.F32 R10, -RZ, R3.reuse.H0_H0 ;  /* 0x20000003ff0a7230 */ /* 0x100fe20000004100 */
[----:B------:R-:W-:Y:S01]  /*11120*/  F2FP.F16.E4M3.UNPACK_B R5, R5.H1 ;  /* 0x00000005ff05723e */ /* 0x000fe200030006ff */
        /* <DEDUP_REMOVED lines=8> */
[--C-:B------:R-:W-:Y:S01]  /*111b0*/  HADD2.F32 R3, -RZ, R4.reuse.H1_H1 ;  /* 0x30000004ff037230 */ /* 0x100fe20000004100 */
[----:B------:R-:W-:Y:S01]  /*111c0*/  F2FP.F16.E4M3.UNPACK_B R26, R0.H1 ;  /* 0x00000000ff1a723e */ /* 0x000fe200030006ff */
[----:B------:R-:W-:Y:S01]  /*111d0*/  HADD2.F32 R10, -RZ, R21.H0_H0 ;  /* 0x20000015ff0a7230 */ /* 0x000fe20000004100 */
[----:B------:R-:W-:Y:S01]  /*111e0*/  F2FP.F16.E4M3.UNPACK_B R7, R7.H1 ;  /* 0x00000007ff07723e */ /* 0x000fe200030006ff */
[----:B------:R-:W-:-:S02]  /*111f0*/  HADD2.F32 R4, -RZ, R4.H0_H0 ;  /* 0x20000004ff047230 */ /* 0x000fc40000004100 */
[-C--:B------:R-:W-:Y:S01]  /*11200*/  FMUL.FTZ R15, R28, R3.reuse ;  /* 0x000000031c0f7220 */ /* 0x080fe20000410000 */
[----:B------:R-:W-:Y:S02]  /*11210*/  HADD2.F32 R0, -RZ, R11.H1_H1 ;  /* 0x3000000bff007230 */ /* 0x000fe40000004100 */
[C---:B------:R-:W-:Y:S01]  /*11220*/  FMUL.FTZ R21, R10.reuse, R3 ;  /* 0x000000030a157220 */ /* 0x040fe20000410000 */
[--C-:B------:R-:W-:Y:S02]  /*11230*/  HADD2.F32 R3, -RZ, R5.reuse.H1_H1 ;  /* 0x30000005ff037230 */ /* 0x100fe40000004100 */
[-C--:B------:R-:W-:Y:S01]  /*11240*/  FFMA.FTZ R15, R10, R4.reuse, -R15 ;  /* 0x000000040a0f7223 */ /* 0x080fe2000001080f */
[----:B------:R-:W-:Y:S02]  /*11250*/  HADD2.F32 R5, -RZ, R5.H0_H0 ;  /* 0x20000005ff057230 */ /* 0x000fe40000004100 */
[----:B------:R-:W-:Y:S01]  /*11260*/  FFMA.FTZ R4, R28, R4, R21 ;  /* 0x000000041c047223 */ /* 0x000fe20000010015 */
[----:B------:R-:W-:-:S02]  /*11270*/  HADD2.F32 R21, -RZ, R26.H1_H1 ;  /* 0x3000001aff157230 */ /* 0x000fc40000004100 */
[----:B------:R-:W-:Y:S01]  /*11280*/  FMUL.FTZ R8, R31, R3 ;  /* 0x000000031f087220 */ /* 0x000fe20000410000 */
[----:B------:R-:W-:Y:S01]  /*11290*/  HADD2.F32 R11, -RZ, R11.H0_H0 ;  /* 0x2000000bff0b7230 */ /* 0x000fe20000004100 */
[----:B------:R-:W-:Y:S01]  /*112a0*/  F2FP.F16.E4M3.UNPACK_B R28, R9 ;  /* 0x00000009ff1c723e */ /* 0x000fe200020006ff */
[C---:B------:R-:W-:Y:S01]  /*112b0*/  FMUL.FTZ R24, R21.reuse, R3 ;  /* 0x0000000315187220 */ /* 0x040fe20000410000 */
[-C--:B------:R-:W-:Y:S01]  /*112c0*/  FFMA.FTZ R10, R21, R5.reuse, -R8 ;  /* 0x00000005150a7223 */ /* 0x080fe20000010808 */
[----:B------:R-:W-:Y:S02]  /*112d0*/  HADD2.F32 R3, -RZ, R26.H0_H0 ;  /* 0x2000001aff037230 */ /* 0x000fe40000004100 */
[----:B------:R-:W-:Y:S01]  /*112e0*/  FMUL.FTZ R8, R29, R0 ;  /* 0x000000001d087220 */ /* 0x000fe20000410000 */
[----:B------:R-:W-:Y:S01]  /*112f0*/  FFMA.FTZ R21, R31, R5, R24 ;  /* 0x000000051f157223 */ /* 0x000fe20000010018 */
[----:B------:R-:W-:Y:S01]  /*11300*/  F2FP.F16.E4M3.UNPACK_B R24, R12 ;  /* 0x0000000cff18723e */ /* 0x000fe200020006ff */
[----:B------:R-:W-:-:S02]  /*11310*/  HADD2.F32 R30, -RZ, R28.H1_H1 ;  /* 0x3000001cff1e7230 */ /* 0x000fc40000004100 */
[C---:B------:R-:W-:Y:S01]  /*11320*/  FMUL.FTZ R0, R3.reuse, R0 ;  /* 0x0000000003007220 */ /* 0x040fe20000410000 */
[----:B------:R-:W-:Y:S01]  /*11330*/  FFMA.FTZ R5, R3, R11, -R8 ;  /* 0x0000000b03057223 */ /* 0x000fe20000010808 */
[----:B------:R-:W-:Y:S01]  /*11340*/  HADD2.F32 R3, -RZ, R6.H1_H1 ;  /* 0x30000006ff037230 */ /* 0x000fe20000004100 */
[----:B------:R-:W-:Y:S01]  /*11350*/  F2FP.F16.E4M3.UNPACK_B R9, R9.H1 ;  /* 0x00000009ff09723e */ /* 0x000fe200030006ff */
[----:B------:R-:W-:Y:S01]  /*11360*/  FFMA.FTZ R8, R29, R11, R0 ;  /* 0x0000000b1d087223 */ /* 0x000fe20000010000 */
[----:B------:R-:W-:Y:S01]  /*11370*/  HADD2.F32 R26, -RZ, R24.H1_H1 ;  /* 0x30000018ff1a7230 */ /* 0x000fe20000004100 */
[----:B------:R-:W-:Y:S01]  /*11380*/  F2FP.SATFINITE.E4M3.F32.PACK_AB_MERGE_C R20, R27, R20, RZ ;  /* 0x000000141b14723e */ /* 0x000fe200048070ff */
[----:B------:R-:W-:Y:S02]  /*11390*/  HADD2.F32 R6, -RZ, R6.H0_H0 ;  /* 0x20000006ff067230 */ /* 0x000fe40000004100 */
[----:B------:R-:W-:Y:S01]  /*113a0*/  FMUL.FTZ R11, R30, R3 ;  /* 0x000000031e0b7220 */ /* 0x000fe20000410000 */
[----:B------:R-:W-:-:S02]  /*113b0*/  HADD2.F32 R31, -RZ, R28.H0_H0 ;  /* 0x2000001cff1f7230 */ /* 0x000fc40000004100 */
[C---:B------:R-:W-:Y:S01]  /*113c0*/  FMUL.FTZ R3, R26.reuse, R3 ;  /* 0x000000031a037220 */ /* 0x040fe20000410000 */
[--C-:B------:R-:W-:Y:S02]  /*113d0*/  HADD2.F32 R0, -RZ, R13.reuse.H1_H1 ;  /* 0x3000000dff007230 */ /* 0x100fe40000004100 */
[----:B------:R-:W-:Y:S01]  /*113e0*/  FFMA.FTZ R11, R26, R6, -R11 ;  /* 0x000000061a0b7223 */ /* 0x000fe2000001080b */
[----:B------:R-:W-:Y:S01]  /*113f0*/  HADD2.F32 R29, -RZ, R24.H0_H0 ;  /* 0x20000018ff1d7230 */ /* 0x000fe20000004100 */
[----:B------:R-:W-:Y:S01]  /*11400*/  F2FP.F16.E4M3.UNPACK_B R26, R12.H1 ;  /* 0x0000000cff1a723e */ /* 0x000fe200030006ff */
[----:B------:R-:W-:Y:S02]  /*11410*/  HADD2.F32 R13, -RZ, R13.H0_H0 ;  /* 0x2000000dff0d7230 */ /* 0x000fe40000004100 */
[----:B------:R-:W-:Y:S01]  /*11420*/  FMUL.FTZ R12, R31, R0 ;  /* 0x000000001f0c7220 */ /* 0x000fe20000410000 */
[----:B------:R-:W-:Y:S01]  /*11430*/  FFMA.FTZ R24, R30, R6, R3 ;  /* 0x000000061e187223 */ /* 0x000fe20000010003 */
[----:B------:R-:W-:Y:S01]  /*11440*/  FMUL.FTZ R0, R29, R0 ;  /* 0x000000001d007220 */ /* 0x000fe20000410000 */
[----:B------:R-:W-:-:S02]  /*11450*/  HADD2.F32 R3, -RZ, R7.H1_H1 ;  /* 0x30000007ff037230 */ /* 0x000fc40000004100 */
[-C--:B------:R-:W-:Y:S01]  /*11460*/  FFMA.FTZ R6, R29, R13.reuse, -R12 ;  /* 0x0000000d1d067223 */ /* 0x080fe2000001080c */
[----:B------:R-:W-:Y:S02]  /*11470*/  HADD2.F32 R29, -RZ, R26.H1_H1 ;  /* 0x3000001aff1d7230 */ /* 0x000fe40000004100 */
[----:B------:R-:W-:Y:S01]  /*11480*/  FFMA.FTZ R13, R31, R13, R0 ;  /* 0x0000000d1f0d7223 */ /* 0x000fe20000010000 */
[--C-:B------:R-:W-:Y:S01]  /*11490*/  HADD2.F32 R31, -RZ, R9.reuse.H1_H1 ;  /* 0x30000009ff1f7230 */ /* 0x100fe20000004100 */
[----:B------:R-:W-:Y:S01]  /*114a0*/  F2FP.SATFINITE.E4M3.F32.PACK_AB_MERGE_C R10, R21, R10, RZ ;  /* 0x0000000a150a723e */ /* 0x000fe200048070ff */
[----:B------:R-:W-:Y:S01]  /*114b0*/  HADD2.F32 R30, -RZ, R9.H0_H0 ;  /* 0x20000009ff1e7230 */ /* 0x000fe20000004100 */
[----:B------:R-:W-:Y:S01]  /*114c0*/  F2FP.SATFINITE.E4M3.F32.PACK_AB_MERGE_C R11, R24, R11, RZ ;  /* 0x0000000b180b723e */ /* 0x000fe200048070ff */
[----:B------:R-:W-:Y:S02]  /*114d0*/  HADD2.F32 R0, -RZ, R14.H1_H1 ;  /* 0x3000000eff007230 */ /* 0x000fe40000004100 */
[----:B------:R-:W-:Y:S01]  /*114e0*/  FMUL.FTZ R12, R31, R3 ;  /* 0x000000031f0c7220 */ /* 0x000fe20000410000 */
[----:B------:R-:W-:Y:S01]  /*114f0*/  HADD2.F32 R7, -RZ, R7.H0_H0 ;  /* 0x20000007ff077230 */ /* 0x000fe20000004100 */
[----:B------:R-:W-:Y:S01]  /*11500*/  F2FP.SATFINITE.E4M3.F32.PACK_AB_MERGE_C R4, R4, R15, R20 ;  /* 0x0000000f0404723e */ /* 0x000fe20004807014 */
[----:B------:R-:W-:-:S02]  /*11510*/  HADD2.F32 R28, -RZ, R26.H0_H0 ;  /* 0x2000001aff1c7230 */ /* 0x000fc40000004100 */
[C---:B------:R-:W-:Y:S01]  /*11520*/  FMUL.FTZ R26, R29.reuse, R3 ;  /* 0x000000031d1a7220 */ /* 0x040fe20000410000 */
[----:B------:R-:W-:Y:S02]  /*11530*/  HADD2.F32 R14, -RZ, R14.H0_H0 ;  /* 0x2000000eff0e7230 */ /* 0x000fe40000004100 */
[-C--:B------:R-:W-:Y:S01]  /*11540*/  FMUL.FTZ R3, R30, R0.reuse ;  /* 0x000000001e037220 */ /* 0x080fe20000410000 */
[-C--:B------:R-:W-:Y:S01]  /*11550*/  FFMA.FTZ R12, R29, R7.reuse, -R12 ;  /* 0x000000071d0c7223 */ /* 0x080fe2000001080c */
[C---:B------:R-:W-:Y:S01]  /*11560*/  FMUL.FTZ R9, R28.reuse, R0 ;  /* 0x000000001c097220 */ /* 0x040fe20000410000 */
[----:B------:R-:W-:Y:S01]  /*11570*/  FFMA.FTZ R7, R31, R7, R26 ;  /* 0x000000071f077223 */ /* 0x000fe2000001001a */
[-C--:B------:R-:W-:Y:S01]  /*11580*/  FFMA.FTZ R3, R28, R14.reuse, -R3 ;  /* 0x0000000e1c037223 */ /* 0x080fe20000010803 */
[----:B------:R-:W-:Y:S01]  /*11590*/  F2FP.SATFINITE.E4M3.F32.PACK_AB_MERGE_C R5, R8, R5, R10 ;  /* 0x000000050805723e */ /* 0x000fe2000480700a */
[----:B------:R-:W-:Y:S01]  /*115a0*/  FFMA.FTZ R14, R30, R14, R9 ;  /* 0x0000000e1e0e7223 */ /* 0x000fe20000010009 */
[----:B------:R-:W-:-:S02]  /*115b0*/  F2FP.SATFINITE.E4M3.F32.PACK_AB_MERGE_C R6, R13, R6, R11 ;  /* 0x000000060d06723e */ /* 0x000fc4000480700b */
[----:B------:R-:W-:-:S04]  /*115c0*/  F2FP.SATFINITE.E4M3.F32.PACK_AB_MERGE_C R7, R7, R12, RZ ;  /* 0x0000000c0707723e */ /* 0x000fc800048070ff */
[----:B------:R-:W-:-:S05]  /*115d0*/  F2FP.SATFINITE.E4M3.F32.PACK_AB_MERGE_C R7, R14, R3, R7 ;  /* 0x000000030e07723e */ /* 0x000fca0004807007 */
[----:B------:R2:W-:Y:S01]  /*115e0*/  STS.128 [R37+0x27400], R4 ;  /* 0x0274000425007388 */ /* 0x0005e20000000c00 */
[----:B------:R-:W-:Y:S05]  /*115f0*/  BRA `(.L_x_621) ;  /* 0x0000003800587947 */ /* 0x000fea0003800000 */
.L_x_603:
[----:B------:R-:W-:-:S03]  /*11600*/  UMOV UR4, 0xffffffff ;  /* 0xffffffff00047882 */ /* 0x000fc60000000000 */
[----:B------:R-:W-:Y:S05]  /*11610*/  BRA.DIV UR4, `(.L_x_624) ;  /* 0x000001ae04587947 */ /* 0x000fea000b800000 */
[----:B------:R0:W1:Y:S04]  /*11620*/  SHFL.IDX PT, R27, R26, RZ, 0x181f ;  /* 0x00181fff1a1b7589 */ /* 0x00006800000e0000 */
[----:B------:R0:W2:Y:S04]  /*11630*/  SHFL.IDX PT, R14, R28, RZ, 0x181f ;  /* 0x00181fff1c0e7589 */ /* 0x0000a800000e0000 */
[----:B------:R0:W3:Y:S04]  /*11640*/  SHFL.IDX PT, R3, R24, RZ, 0x181f ;  /* 0x00181fff18037589 */ /* 0x0000e800000e0000 */
[----:B------:R0:W4:Y:S02]  /*11650*/  SHFL.IDX PT, R21, R32, RZ, 0x181f ;  /* 0x00181fff20157589 */ /* 0x00012400000e0000 */
.L_x_898:
[----:B0-----:R-:W5:Y:S01]  /*11660*/  LDL R24, [R1+0x58] ;  /* 0x0000580001187983 */ /* 0x001f620000100800 */
[----:B------:R-:W-:Y:S01]  /*11670*/  ULDC UR4, c[0x0][0x448] ;  /* 0x0001120000047ab9 */ /* 0x000fe20000000800 */
[----:B------:R-:W-:Y:S01]  /*11680*/  BSSY B1, `(.L_x_625) ;  /* 0x0000013000017945 */ /* 0x000fe20003800000 */
[----:B------:R-:W-:Y:S01]  /*11690*/  IMAD R32, R92, UR4, RZ ;  /* 0x000000045c207c24 */ /* 0x000fe2000f8e02ff */
[----:B------:R-:W-:Y:S02]  /*116a0*/  CS2R R4, SRZ ;  /* 0x0000000000047805 */ /* 0x000fe4000001ff00 */
[----:B------:R-:W-:Y:S02]  /*116b0*/  CS2R R6, SRZ ;  /* 0x0000000000067805 */ /* 0x000fe4000001ff00 */
[----:B------:R-:W-:Y:S02]  /*116c0*/  CS2R R8, SRZ ;  /* 0x0000000000087805 */ /* 0x000fe4000001ff00 */
[----:B------:R-:W-:-:S02]  /*116d0*/  CS2R R10, SRZ ;  /* 0x00000000000a7805 */ /* 0x000fc4000001ff00 */
[----:B------:R-:W-:Y:S02]  /*116e0*/  ISETP.GE.AND P0, PT, R0, R32, PT ;  /* 0x000000200000720c */ /* 0x000fe40003f06270 */
[----:B-----5:R-:W-:-:S11]  /*116f0*/  LEA.HI R20, R24, R24, RZ, 0x1 ;  /* 0x0000001818147211 */ /* 0x020fd600078f08ff */
[----:B------:R-:W-:Y:S05]  /*11700*/  @P0 BRA `(.L_x_626) ;  /* 0x0000000000280947 */ /* 0x000fea0003800000 */
[----:B------:R-:W-:Y:S01]  /*11710*/  ULDC UR4, c[0x0][0x3f4] ;  /* 0x0000fd0000047ab9 */ /* 0x000fe20000000800 */
[C---:B-1----:R-:W-:Y:S02]  /*11720*/  IADD3 R12, P0, R16.reuse, R27, RZ ;  /* 0x0000001b100c7210 */ /* 0x042fe40007f1e0ff */
[----:B------:R-:W-:Y:S02]  /*11730*/  CS2R R4, SRZ ;  /* 0x0000000000047805 */ /* 0x000fe4000001ff00 */
[C---:B------:R-:W-:Y:S02]  /*11740*/  ISETP.GE.AND P2, PT, R16.reuse, UR4, PT ;  /* 0x0000000410007c0c */ /* 0x040fe4000bf46270 */
[----:B--2---:R-:W-:Y:S01]  /*11750*/  IADD3 R14, P1, R16, R14, RZ ;  /* 0x0000000e100e7210 */ /* 0x004fe20007f3e0ff */
[----:B---3--:R-:W-:-:S04]  /*11760*/  IMAD.X R13, R3, 0x1, R17, P0 ;  /* 0x00000001030d7824 */ /* 0x008fc800000e0611 */
[----:B----4-:R-:W-:-:S06]  /*11770*/  IMAD.X R15, R21, 0x1, R17, P1 ;  /* 0x00000001150f7824 */ /* 0x010fcc00008e0611 */
[----:B------:R-:W-:Y:S05]  /*11780*/  @P2 BRA `(.L_x_626) ;  /* 0x0000000000082947 */ /* 0x000fea0003800000 */
[----:B------:R0:W5:Y:S04]  /*11790*/  LD.E.128 R4, desc[UR36][R12.64] ;  /* 0x000000240c047980 */ /* 0x000168000c101d00 */
[----:B------:R0:W5:Y:S02]  /*117a0*/  LD.E.128 R8, desc[UR36][R14.64] ;  /* 0x000000240e087980 */ /* 0x000164000c101d00 */
.L_x_626:
[----:B------:R-:W-:Y:S05]  /*117b0*/  BSYNC B1 ;  /* 0x0000000000017941 */ /* 0x000fea0003800000 */
.L_x_625:
[----:B------:R-:W-:Y:S01]  /*117c0*/  LOP3.LUT R20, R20, 0xfffffffe, RZ, 0xc0, !PT ;  /* 0xfffffffe14147812 */ /* 0x000fe200078ec0ff */
[----:B----4-:R-:W4:Y:S01]  /*117d0*/  LDC R21, c[0x0][0x3f4] ;  /* 0x0000fd00ff157b82 */ /* 0x010f220000000800 */
[----:B-----5:R-:W-:Y:S01]  /*117e0*/  SHF.R.U32.HI R0, RZ, 0x8, R4 ;  /* 0x00000008ff007819 */ /* 0x020fe20000011604 */
[----:B------:R-:W-:Y:S01]  /*117f0*/  IMAD R32, R41, -0x80, R32 ;  /* 0xffffff8029207824 */ /* 0x000fe200078e0220 */
[----:B---3--:R-:W-:Y:S01]  /*11800*/  LOP3.LUT R3, R4, 0xff, RZ, 0xc0, !PT ;  /* 0x000000ff04037812 */ /* 0x008fe200078ec0ff */
[----:B------:R-:W-:Y:S01]  /*11810*/  IMAD.IADD R20, R24, 0x1, -R20 ;  /* 0x0000000118147824 */ /* 0x000fe200078e0a14 */
[----:B------:R-:W-:Y:S01]  /*11820*/  LOP3.LUT R0, R0, 0xff, RZ, 0xc0, !PT ;  /* 0x000000ff00007812 */ /* 0x000fe200078ec0ff */
[----:B------:R-:W-:Y:S01]  /*11830*/  BSSY B1, `(.L_x_627) ;  /* 0x0000030000017945 */ /* 0x000fe20003800000 */
[----:B0-----:R-:W-:Y:S02]  /*11840*/  SHF.R.U32.HI R12, RZ, 0x8, R5 ;  /* 0x00000008ff0c7819 */ /* 0x001fe40000011605 */
[----:B------:R-:W-:-:S02]  /*11850*/  SHF.L.U32 R34, R20, 0x1f, RZ ;  /* 0x0000001f14227819 */ /* 0x000fc400000006ff */
[----:B------:R-:W-:Y:S02]  /*11860*/  PRMT R13, R0, 0x7604, R3 ;  /* 0x00007604000d7816 */ /* 0x000fe40000000003 */
[----:B------:R-:W0:Y:S01]  /*11870*/  SYNCS.PHASECHK.TRANS64.TRYWAIT P1, [R19+URZ+0x38800], R34 ;  /* 0x03880022130075a7 */ /* 0x000e22000802017f */
[----:B------:R-:W-:Y:S02]  /*11880*/  LOP3.LUT R3, R5, 0xff, RZ, 0xc0, !PT ;  /* 0x000000ff05037812 */ /* 0x000fe400078ec0ff */
[----:B------:R-:W-:Y:S02]  /*11890*/  LOP3.LUT R12, R12, 0xff, RZ, 0xc0, !PT ;  /* 0x000000ff0c0c7812 */ /* 0x000fe400078ec0ff */
[----:B------:R-:W-:Y:S02]  /*118a0*/  SHF.R.U32.HI R0, RZ, 0x8, R6 ;  /* 0x00000008ff007819 */ /* 0x000fe40000011606 */
[----:B-1----:R-:W-:Y:S02]  /*118b0*/  SHF.R.U32.HI R27, RZ, 0x8, R7 ;  /* 0x00000008ff1b7819 */ /* 0x002fe40000011607 */
[----:B------:R-:W-:-:S02]  /*118c0*/  PRMT R12, R12, 0x7604, R3 ;  /* 0x000076040c0c7816 */ /* 0x000fc40000000003 */
[----:B------:R-:W-:Y:S02]  /*118d0*/  SHF.R.U32.HI R33, RZ, 0x8, R9 ;  /* 0x00000008ff217819 */ /* 0x000fe40000011609 */
[----:B------:R-:W-:Y:S02]  /*118e0*/  SHF.R.U32.HI R3, RZ, 0x8, R10 ;  /* 0x00000008ff037819 */ /* 0x000fe4000001160a */
[----:B------:R-:W-:Y:S02]  /*118f0*/  SHF.R.U32.HI R37, RZ, 0x8, R11 ;  /* 0x00000008ff257819 */ /* 0x000fe4000001160b */
[----:B--2---:R-:W-:Y:S02]  /*11900*/  LOP3.LUT R14, R6, 0xff, RZ, 0xc0, !PT ;  /* 0x000000ff060e7812 */ /* 0x004fe400078ec0ff */
[----:B------:R-:W-:Y:S02]  /*11910*/  LOP3.LUT R20, R7, 0xff, RZ, 0xc0, !PT ;  /* 0x000000ff07147812 */ /* 0x000fe400078ec0ff */
[----:B------:R-:W-:-:S02]  /*11920*/  LOP3.LUT R15, R0, 0xff, RZ, 0xc0, !PT ;  /* 0x000000ff000f7812 */ /* 0x000fc400078ec0ff */
[----:B------:R-:W-:Y:S02]  /*11930*/  LOP3.LUT R27, R27, 0xff, RZ, 0xc0, !PT ;  /* 0x000000ff1b1b7812 */ /* 0x000fe400078ec0ff */
[----:B------:R-:W-:Y:S02]  /*11940*/  SHF.R.U32.HI R0, RZ, 0x8, R8 ;  /* 0x00000008ff007819 */ /* 0x000fe40000011608 */
[----:B------:R-:W-:Y:S02]  /*11950*/  LOP3.LUT R24, R9, 0xff, RZ, 0xc0, !PT ;  /* 0x000000ff09187812 */ /* 0x000fe400078ec0ff */
[----:B------:R-:W-:Y:S02]  /*11960*/  LOP3.LUT R26, R10, 0xff, RZ, 0xc0, !PT ;  /* 0x000000ff0a1a7812 */ /* 0x000fe400078ec0ff */
[----:B------:R-:W-:Y:S02]  /*11970*/  LOP3.LUT R28, R11, 0xff, RZ, 0xc0, !PT ;  /* 0x000000ff0b1c7812 */ /* 0x000fe400078ec0ff */
[----:B------:R-:W-:-:S02]  /*11980*/  LOP3.LUT R33, R33, 0xff, RZ, 0xc0, !PT ;  /* 0x000000ff21217812 */ /* 0x000fc400078ec0ff */
[----:B------:R-:W-:Y:S02]  /*11990*/  LOP3.LUT R3, R3, 0xff, RZ, 0xc0, !PT ;  /* 0x000000ff03037812 */ /* 0x000fe400078ec0ff */
[----:B------:R-:W-:Y:S02]  /*119a0*/  LOP3.LUT R37, R37, 0xff, RZ, 0xc0, !PT ;  /* 0x000000ff25257812 */ /* 0x000fe400078ec0ff */
[----:B------:R-:W-:Y:S02]  /*119b0*/  PRMT R15, R15, 0x7604, R14 ;  /* 0x000076040f0f7816 */ /* 0x000fe4000000000e */
[----:B------:R-:W-:Y:S02]  /*119c0*/  PRMT R20, R27, 0x7604, R20 ;  /* 0x000076041b147816 */ /* 0x000fe40000000014 */
[----:B------:R-:W-:Y:S02]  /*119d0*/  LOP3.LUT R14, R8, 0xff, RZ, 0xc0, !PT ;  /* 0x000000ff080e7812 */ /* 0x000fe400078ec0ff */
[----:B------:R-:W-:-:S02]  /*119e0*/  LOP3.LUT R27, R0, 0xff, RZ, 0xc0, !PT ;  /* 0x000000ff001b7812 */ /* 0x000fc400078ec0ff */
[----:B------:R-:W-:Y:S02]  /*119f0*/  PRMT R24, R33, 0x7604, R24 ;  /* 0x0000760421187816 */ /* 0x000fe40000000018 */
[----:B------:R-:W-:Y:S02]  /*11a00*/  PRMT R35, R3, 0x7604, R26 ;  /* 0x0000760403237816 */ /* 0x000fe4000000001a */
[----:B------:R-:W-:Y:S02]  /*11a10*/  PRMT R28, R37, 0x7604, R28 ;  /* 0x00007604251c7816 */ /* 0x000fe4000000001c */
[----:B------:R-:W-:Y:S02]  /*11a20*/  SHF.R.U32.HI R3, RZ, 0x10, R5 ;  /* 0x00000010ff037819 */ /* 0x000fe40000011605 */
[----:B------:R-:W-:Y:S02]  /*11a30*/  SHF.R.U32.HI R33, RZ, 0x10, R9 ;  /* 0x00000010ff217819 */ /* 0x000fe40000011609 */
[----:B------:R-:W-:Y:S01]  /*11a40*/  SHF.R.U32.HI R37, RZ, 0x10, R11 ;  /* 0x00000010ff257819 */ /* 0x000fe2000001160b */
[----:B------:R-:W-:Y:S01]  /*11a50*/  IMAD.U32 R3, R3, 0x10000, RZ ;  /* 0x0001000003037824 */ /* 0x000fe200078e00ff */
[----:B------:R-:W-:Y:S01]  /*11a60*/  PRMT R29, R27, 0x7604, R14 ;  /* 0x000076041b1d7816 */ /* 0x000fe2000000000e */
[----:B------:R-:W-:Y:S01]  /*11a70*/  IMAD.U32 R33, R33, 0x10000, RZ ;  /* 0x0001000021217824 */ /* 0x000fe200078e00ff */
[----:B------:R-:W-:Y:S01]  /*11a80*/  SHF.R.U32.HI R27, RZ, 0x10, R7 ;  /* 0x00000010ff1b7819 */ /* 0x000fe20000011607 */
[----:B------:R-:W-:Y:S01]  /*11a90*/  IMAD.U32 R37, R37, 0x10000, RZ ;  /* 0x0001000025257824 */ /* 0x000fe200078e00ff */
[----:B----4-:R-:W-:-:S02]  /*11aa0*/  ISETP.GE.AND P0, PT, R16, R21, PT ;  /* 0x000000151000720c */ /* 0x010fc40003f06270 */
[----:B------:R-:W-:Y:S02]  /*11ab0*/  SHF.L.U32 R27, R27, 0x10, RZ ;  /* 0x000000101b1b7819 */ /* 0x000fe400000006ff */
[----:B------:R-:W-:Y:S02]  /*11ac0*/  LOP3.LUT R3, R12, 0xff0000, R3, 0xf8, !PT ;  /* 0x00ff00000c037812 */ /* 0x000fe400078ef803 */
[----:B------:R-:W-:Y:S02]  /*11ad0*/  LOP3.LUT R27, R20, 0xff0000, R27, 0xf8, !PT ;  /* 0x00ff0000141b7812 */ /* 0x000fe400078ef81b */
[----:B------:R-:W-:Y:S02]  /*11ae0*/  LOP3.LUT R33, R24, 0xff0000, R33, 0xf8, !PT ;  /* 0x00ff000018217812 */ /* 0x000fe400078ef821 */
[----:B------:R-:W-:Y:S02]  /*11af0*/  LOP3.LUT R37, R28, 0xff0000, R37, 0xf8, !PT ;  /* 0x00ff00001c257812 */ /* 0x000fe400078ef825 */
[----:B------:R-:W-:-:S02]  /*11b00*/  VIMNMX R32, R32, 0x80, PT ;  /* 0x0000008020207848 */ /* 0x000fc40003fe0100 */
[----:B------:R-:W-:Y:S01]  /*11b10*/  LOP3.LUT R13, R13, 0xff0000, R4, 0xf8, !PT ;  /* 0x00ff00000d0d7812 */ /* 0x000fe200078ef804 */
[----:B0-----:R-:W-:Y:S06]  /*11b20*/  @!P1 BRA `(.L_x_628) ;  /* 0x000001a800849947 */ /* 0x001fec0003800000 */
.L_x_899:
[----:B------:R-:W-:Y:S05]  /*11b30*/  BSYNC B1 ;  /* 0x0000000000017941 */ /* 0x000fea0003800000 */
.L_x_627:
[CC--:B------:R-:W-:Y:S01]  /*11b40*/  ISETP.GE.OR P1, PT, R219.reuse, R32.reuse, P0 ;  /* 0x00000020db00720c */ /* 0x0c0fe20000726670 */
[C---:B------:R-:W-:Y:S01]  /*11b50*/  VIADD R20, R219.reuse, 0x20 ;  /* 0x00000020db147836 */ /* 0x040fe20000000000 */
[C---:B------:R-:W-:Y:S01]  /*11b60*/  IADD3 R12, R219.reuse, 0x60, RZ ;  /* 0x00000060db0c7810 */ /* 0x040fe20007ffe0ff */
[----:B------:R-:W-:Y:S01]  /*11b70*/  VIADD R14, R219, 0x40 ;  /* 0x00000040db0e7836 */ /* 0x000fe20000000000 */
[----:B------:R-:W-:Y:S01]  /*11b80*/  LOP3.LUT R15, R15, 0xff0000, R6, 0xf8, !PT ;  /* 0x00ff00000f0f7812 */ /* 0x000fe200078ef806 */
[----:B------:R-:W-:Y:S01]  /*11b90*/  BSSY B1, `(.L_x_629) ;  /* 0x00000d7000017945 */ /* 0x000fe20003800000 */
[----:B------:R-:W-:Y:S02]  /*11ba0*/  LOP3.LUT R29, R29, 0xff0000, R8, 0xf8, !PT ;  /* 0x00ff00001d1d7812 */ /* 0x000fe400078ef808 */
[----:B------:R-:W-:Y:S02]  /*11bb0*/  LOP3.LUT R35, R35, 0xff0000, R10, 0xf8, !PT ;  /* 0x00ff000023237812 */ /* 0x000fe400078ef80a */
[----:B------:R-:W-:-:S02]  /*11bc0*/  ISETP.GE.OR P2, PT, R20, R32, P0 ;  /* 0x000000201400720c */ /* 0x000fc40000746670 */
[-C--:B------:R-:W-:Y:S02]  /*11bd0*/  ISETP.GE.OR P3, PT, R14, R32.reuse, P0 ;  /* 0x000000200e00720c */ /* 0x080fe40000766670 */
[----:B------:R-:W-:Y:S02]  /*11be0*/  ISETP.GE.OR P0, PT, R12, R32, P0 ;  /* 0x000000200c00720c */ /* 0x000fe40000706670 */
[----:B------:R-:W-:Y:S02]  /*11bf0*/  LOP3.LUT R0, R13, 0xff000000, R4, 0xf8, !PT ;  /* 0xff0000000d007812 */ /* 0x000fe400078ef804 */
[----:B------:R-:W-:Y:S02]  /*11c00*/  LOP3.LUT R12, R15, 0xff000000, R6, 0xf8, !PT ;  /* 0xff0000000f0c7812 */ /* 0x000fe400078ef806 */
[----:B------:R-:W-:Y:S02]  /*11c10*/  LOP3.LUT R3, R3, 0xff000000, R5, 0xf8, !PT ;  /* 0xff00000003037812 */ /* 0x000fe400078ef805 */
[----:B------:R-:W-:-:S02]  /*11c20*/  LOP3.LUT R13, R27, 0xff000000, R7, 0xf8, !PT ;  /* 0xff0000001b0d7812 */ /* 0x000fc400078ef807 */
[----:B------:R-:W-:Y:S02]  /*11c30*/  LOP3.LUT R14, R29, 0xff000000, R8, 0xf8, !PT ;  /* 0xff0000001d0e7812 */ /* 0x000fe400078ef808 */
[----:B------:R-:W-:Y:S02]  /*11c40*/  LOP3.LUT R15, R33, 0xff000000, R9, 0xf8, !PT ;  /* 0xff000000210f7812 */ /* 0x000fe400078ef809 */
[----:B------:R-:W-:Y:S02]  /*11c50*/  LOP3.LUT R20, R35, 0xff000000, R10, 0xf8, !PT ;  /* 0xff00000023147812 */ /* 0x000fe400078ef80a */
[----:B------:R-:W-:Y:S01]  /*11c60*/  LOP3.LUT R24, R37, 0xff000000, R11, 0xf8, !PT ;  /* 0xff00000025187812 */ /* 0x000fe200078ef80b */
[----:B------:R-:W-:Y:S06]  /*11c70*/  @P1 BRA `(.L_x_630) ;  /* 0x0000000c00201947 */ /* 0x000fec0003800000 */
[----:B------:R-:W2:Y:S04]  /*11c80*/  LDL R26, [R1+0x2c] ;  /* 0x00002c00011a7983 */ /* 0x000ea80000100800 */
[----:B------:R-:W3:Y:S01]  /*11c90*/  LDL R61, [R1+0x30] ;  /* 0x00003000013d7983 */ /* 0x000ee20000100800 */
[----:B------:R-:W-:Y:S01]  /*11ca0*/  LEA.HI R4, R30, R31, RZ, 0x3 ;  /* 0x0000001f1e047211 */ /* 0x000fe200078f18ff */
[C---:B------:R-:W-:Y:S01]  /*11cb0*/  IMAD.SHL.U32 R41, R219.reuse, 0x80, RZ ;  /* 0x00000080db297824 */ /* 0x040fe200078e00ff */
[----:B------:R-:W-:Y:S01]  /*11cc0*/  F2FP.F16.E4M3.UNPACK_B R45, R14.H1 ;  /* 0x0000000eff2d723e */ /* 0x000fe200030006ff */
[----:B------:R-:W-:Y:S01]  /*11cd0*/  IMAD.SHL.U32 R42, R219, 0x80, RZ ;  /* 0x00000080db2a7824 */ /* 0x000fe200078e00ff */
[----:B------:R-:W-:Y:S02]  /*11ce0*/  LOP3.LUT R4, R4, 0xfffffff8, RZ, 0xc0, !PT ;  /* 0xfffffff804047812 */ /* 0x000fe400078ec0ff */
[----:B------:R-:W-:Y:S01]  /*11cf0*/  LOP3.LUT R41, R41, 0x380, RZ, 0xc0, !PT ;  /* 0x0000038029297812 */ /* 0x000fe200078ec0ff */
[--C-:B------:R-:W-:Y:S01]  /*11d00*/  HADD2.F32 R46, -RZ, R45.reuse.H0_H0 ;  /* 0x2000002dff2e7230 */ /* 0x100fe20000004100 */
[----:B------:R-:W-:Y:S01]  /*11d10*/  LOP3.LUT R42, R42, 0x380, RZ, 0xc0, !PT ;  /* 0x000003802a2a7812 */ /* 0x000fe200078ec0ff */
[----:B------:R-:W-:Y:S01]  /*11d20*/  IMAD.IADD R4, R31, 0x1, -R4 ;  /* 0x000000011f047824 */ /* 0x000fe200078e0a04 */
[----:B------:R-:W-:Y:S01]  /*11d30*/  SHF.R.U32.HI R41, RZ, 0x3, R41 ;  /* 0x00000003ff297819 */ /* 0x000fe20000011629 */
[----:B------:R-:W-:Y:S01]  /*11d40*/  HADD2.F32 R47, -RZ, R45.H1_H1 ;  /* 0x3000002dff2f7230 */ /* 0x000fe20000004100 */
[----:B------:R-:W-:-:S02]  /*11d50*/  F2FP.F16.E4M3.UNPACK_B R38, R0.H1 ;  /* 0x00000000ff26723e */ /* 0x000fc400030006ff */
[----:B------:R-:W-:-:S04]  /*11d60*/  LEA.HI R4, R21, R4, RZ, 0x1c ;  /* 0x0000000415047211 */ /* 0x000fc800078fe0ff */
[----:B------:R-:W-:Y:S01]  /*11d70*/  SHF.R.S32.HI R7, RZ, 0x1f, R4 ;  /* 0x0000001fff077819 */ /* 0x000fe20000011404 */
[----:B------:R-:W-:-:S03]  /*11d80*/  IMAD.SHL.U32 R5, R4, 0x10, RZ ;  /* 0x0000001004057824 */ /* 0x000fc600078e00ff */
[----:B------:R-:W-:Y:S02]  /*11d90*/  LEA.HI R7, R7, R4, RZ, 0x3 ;  /* 0x0000000407077211 */ /* 0x000fe400078f18ff */
[----:B------:R-:W-:Y:S01]  /*11da0*/  LOP3.LUT R5, R42, 0x70, R5, 0xf8, !PT ;  /* 0x000000702a057812 */ /* 0x000fe200078ef805 */
[--C-:B------:R-:W-:Y:S01]  /*11db0*/  HADD2.F32 R42, -RZ, R38.reuse.H0_H0 ;  /* 0x20000026ff2a7230 */ /* 0x100fe20000004100 */
[----:B------:R-:W-:Y:S02]  /*11dc0*/  SHF.L.U32 R7, R7, 0xb, RZ ;  /* 0x0000000b07077819 */ /* 0x000fe400000006ff */
[----:B------:R-:W-:Y:S01]  /*11dd0*/  LOP3.LUT R4, R5, R41, RZ, 0x3c, !PT ;  /* 0x0000002905047212 */ /* 0x000fe200078e3cff */
[----:B------:R-:W-:Y:S01]  /*11de0*/  HADD2.F32 R41, -RZ, R38.H1_H1 ;  /* 0x30000026ff297230 */ /* 0x000fe20000004100 */
[----:B------:R-:W-:Y:S02]  /*11df0*/  LOP3.LUT R7, R7, 0xffffc000, RZ, 0xc0, !PT ;  /* 0xffffc00007077812 */ /* 0x000fe400078ec0ff */
[----:B------:R-:W-:-:S02]  /*11e00*/  F2FP.F16.E4M3.UNPACK_B R38, R0 ;  /* 0x00000000ff26723e */ /* 0x000fc400020006ff */
[----:B--2---:R-:W-:Y:S02]  /*11e10*/  IADD3 R26, R4, R7, R26 ;  /* 0x00000007041a7210 */ /* 0x004fe40007ffe01a */
[----:B---3--:R-:W1:Y:S03]  /*11e20*/  LDS.128 R4, [R61+0x20400] ;  /* 0x020400003d047984 */ /* 0x008e660000000c00 */
[----:B------:R-:W-:-:S05]  /*11e30*/  IMAD.IADD R26, R19, 0x1, R26 ;  /* 0x00000001131a7824 */ /* 0x000fca00078e021a */
[----:B------:R-:W2:Y:S01]  /*11e40*/  LDS.128 R8, [R26+0x20400] ;  /* 0x020400001a087984 */ /* 0x000ea20000000c00 */
[----:B-1----:R-:W-:Y:S02]  /*11e50*/  F2FP.F16.E4M3.UNPACK_B R29, R4.H1 ;  /* 0x00000004ff1d723e */ /* 0x002fe400030006ff */
[-C--:B------:R-:W-:Y:S02]  /*11e60*/  F2FP.F16.E4M3.UNPACK_B R43, R5.reuse ;  /* 0x00000005ff2b723e */ /* 0x080fe400020006ff */
[----:B------:R-:W-:Y:S02]  /*11e70*/  F2FP.F16.E4M3.UNPACK_B R39, R5.H1 ;  /* 0x00000005ff27723e */ /* 0x000fe400030006ff */
[----:B--2---:R-:W-:Y:S02]  /*11e80*/  F2FP.F16.E4M3.UNPACK_B R36, R8.H1 ;  /* 0x00000008ff24723e */ /* 0x004fe400030006ff */
[----:B0-----:R-:W-:Y:S02]  /*11e90*/  F2FP.F16.E4M3.UNPACK_B R34, R4 ;  /* 0x00000004ff22723e */ /* 0x001fe400020006ff */
[-C--:B------:R-:W-:Y:S01]  /*11ea0*/  F2FP.F16.E4M3.UNPACK_B R4, R7.reuse ;  /* 0x00000007ff04723e */ /* 0x080fe200020006ff */
[--C-:B------:R-:W-:Y:S01]  /*11eb0*/  HADD2.F32 R5, -RZ, R36.reuse.H0_H0 ;  /* 0x20000024ff057230 */ /* 0x100fe20000004100 */
[----:B------:R-:W-:Y:S01]  /*11ec0*/  F2FP.F16.E4M3.UNPACK_B R27, R7.H1 ;  /* 0x00000007ff1b723e */ /* 0x000fe200030006ff */
[----:B------:R-:W-:Y:S01]  /*11ed0*/  HADD2.F32 R7, -RZ, R29.H0_H0 ;  /* 0x2000001dff077230 */ /* 0x000fe20000004100 */
[----:B------:R-:W-:Y:S01]  /*11ee0*/  F2FP.F16.E4M3.UNPACK_B R37, R8 ;  /* 0x00000008ff25723e */ /* 0x000fe200020006ff */
[----:B------:R-:W-:-:S02]  /*11ef0*/  HADD2.F32 R36, -RZ, R36.H1_H1 ;  /* 0x30000024ff247230 */ /* 0x000fc40000004100 */
[C---:B------:R-:W-:Y:S01]  /*11f00*/  FMUL.FTZ R8, R5.reuse, R46 ;  /* 0x0000002e05087220 */ /* 0x040fe20000410000 */
[-C--:B------:R-:W-:Y:S02]  /*11f10*/  F2FP.F16.E4M3.UNPACK_B R44, R9.reuse ;  /* 0x00000009ff2c723e */ /* 0x080fe400020006ff */
[----:B------:R-:W-:Y:S01]  /*11f20*/  F2FP.F16.E4M3.UNPACK_B R40, R9.H1 ;  /* 0x00000009ff28723e */ /* 0x000fe200030006ff */
[-C--:B------:R-:W-:Y:S01]  /*11f30*/  FMUL.FTZ R9, R5, R42.reuse ;  /* 0x0000002a05097220 */ /* 0x080fe20000410000 */
[C---:B------:R-:W-:Y:S01]  /*11f40*/  FFMA.FTZ R5, R7.reuse, R42, -R8 ;  /* 0x0000002a07057223 */ /* 0x040fe20000010808 */
[----:B------:R-:W-:Y:S01]  /*11f50*/  F2FP.F16.E4M3.UNPACK_B R42, R14 ;  /* 0x0000000eff2a723e */ /* 0x000fe200020006ff */
[----:B------:R-:W-:Y:S02]  /*11f60*/  HADD2.F32 R8, -RZ, R37.H0_H0 ;  /* 0x20000025ff087230 */ /* 0x000fe40000004100 */
[----:B------:R-:W-:Y:S01]  /*11f70*/  FFMA.FTZ R7, R7, R46, R9 ;  /* 0x0000002e07077223 */ /* 0x000fe20000010009 */
[----:B------:R-:W-:Y:S01]  /*11f80*/  HADD2.F32 R9, -RZ, R38.H0_H0 ;  /* 0x20000026ff097230 */ /* 0x000fe20000004100 */
[-C--:B------:R-:W-:Y:S01]  /*11f90*/  F2FP.F16.E4M3.UNPACK_B R32, R10.reuse ;  /* 0x0000000aff20723e */ /* 0x080fe200020006ff */
[----:B------:R-:W-:Y:S01]  /*11fa0*/  HADD2.F32 R45, -RZ, R42.H0_H0 ;  /* 0x2000002aff2d7230 */ /* 0x000fe20000004100 */
[----:B------:R-:W-:Y:S01]  /*11fb0*/  F2FP.F16.E4M3.UNPACK_B R35, R10.H1 ;  /* 0x0000000aff23723e */ /* 0x000fe200030006ff */
[----:B------:R-:W-:-:S02]  /*11fc0*/  HADD2.F32 R10, -RZ, R29.H1_H1 ;  /* 0x3000001dff0a7230 */ /* 0x000fc40000004100 */
[C---:B------:R-:W-:Y:S01]  /*11fd0*/  FMUL.FTZ R49, R36.reuse, R47 ;  /* 0x0000002f24317220 */ /* 0x040fe20000410000 */
[----:B------:R-:W-:Y:S02]  /*11fe0*/  HADD2.F32 R29, -RZ, R34.H0_H0 ;  /* 0x20000022ff1d7230 */ /* 0x000fe40000004100 */
[----:B------:R-:W-:Y:S01]  /*11ff0*/  FMUL.FTZ R48, R36, R41 ;  /* 0x0000002924307220 */ /* 0x000fe20000410000 */
[C---:B------:R-:W-:Y:S01]  /*12000*/  FMUL.FTZ R36, R8.reuse, R45 ;  /* 0x0000002d08247220 */ /* 0x040fe20000410000 */
[----:B------:R-:W-:Y:S01]  /*12010*/  FMUL.FTZ R46, R8, R9 ;  /* 0x00000009082e7220 */ /* 0x000fe20000410000 */
[C---:B------:R-:W-:Y:S01]  /*12020*/  FFMA.FTZ R8, R10.reuse, R41, -R49 ;  /* 0x000000290a087223 */ /* 0x040fe20000010831 */
[----:B------:R-:W-:Y:S01]  /*12030*/  FFMA.FTZ R10, R10, R47, R48 ;  /* 0x0000002f0a0a7223 */ /* 0x000fe20000010030 */
[C---:B------:R-:W-:Y:S01]  /*12040*/  FFMA.FTZ R9, R29.reuse, R9, -R36 ;  /* 0x000000091d097223 */ /* 0x040fe20000010824 */
[----:B------:R-:W-:Y:S01]  /*12050*/  FFMA.FTZ R29, R29, R45, R46 ;  /* 0x0000002d1d1d7223 */ /* 0x000fe2000001002e */
[----:B------:R-:W-:Y:S01]  /*12060*/  F2FP.F16.E4M3.UNPACK_B R47, R15.H1 ;  /* 0x0000000fff2f723e */ /* 0x000fe200030006ff */
[----:B------:R-:W-:Y:S01]  /*12070*/  HADD2.F32 R46, -RZ, R42.H1_H1 ;  /* 0x3000002aff2e7230 */ /* 0x000fe20000004100 */
[----:B------:R-:W-:Y:S01]  /*12080*/  F2FP.F16.E4M3.UNPACK_B R42, R3.H1 ;  /* 0x00000003ff2a723e */ /* 0x000fe200030006ff */
[----:B------:R-:W-:Y:S01]  /*12090*/  HADD2.F32 R37, -RZ, R37.H1_H1 ;  /* 0x30000025ff257230 */ /* 0x000fe20000004100 */
[-C--:B------:R-:W-:Y:S01]  /*120a0*/  F2FP.F16.E4M3.UNPACK_B R33, R6.reuse.H1 ;  /* 0x00000006ff21723e */ /* 0x080fe200030006ff */
[----:B------:R-:W-:Y:S01]  /*120b0*/  HADD2.F32 R41, -RZ, R38.H1_H1 ;  /* 0x30000026ff297230 */ /* 0x000fe20000004100 */
[----:B------:R-:W-:Y:S01]  /*120c0*/  F2FP.F16.E4M3.UNPACK_B R28, R6 ;  /* 0x00000006ff1c723e */ /* 0x000fe200020006ff */
[----:B------:R-:W-:-:S02]  /*120d0*/  HADD2.F32 R36, -RZ, R34.H1_H1 ;  /* 0x30000022ff247230 */ /* 0x000fc40000004100 */
[C---:B------:R-:W-:Y:S01]  /*120e0*/  FMUL.FTZ R51, R37.reuse, R46 ;  /* 0x0000002e25337220 */ /* 0x040fe20000410000 */
[----:B------:R-:W-:Y:S02]  /*120f0*/  HADD2.F32 R49, -RZ, R47.H0_H0 ;  /* 0x2000002fff317230 */ /* 0x000fe40000004100 */
[----:B------:R-:W-:Y:S01]  /*12100*/  FMUL.FTZ R37, R37, R41 ;  /* 0x0000002925257220 */ /* 0x000fe20000410000 */
[----:B------:R-:W-:Y:S01]  /*12110*/  HADD2.F32 R34, -RZ, R40.H0_H0 ;  /* 0x20000028ff227230 */ /* 0x000fe20000004100 */
[-C--:B------:R-:W-:Y:S01]  /*12120*/  F2FP.F16.E4M3.UNPACK_B R6, R11.reuse ;  /* 0x0000000bff06723e */ /* 0x080fe200020006ff */
[----:B------:R-:W-:Y:S01]  /*12130*/  HADD2.F32 R45, -RZ, R42.H0_H0 ;  /* 0x2000002aff2d7230 */ /* 0x000fe20000004100 */
[----:B------:R-:W-:Y:S01]  /*12140*/  F2FP.F16.E4M3.UNPACK_B R11, R11.H1 ;  /* 0x0000000bff0b723e */ /* 0x000fe200030006ff */
[----:B------:R-:W-:Y:S02]  /*12150*/  HADD2.F32 R38, -RZ, R39.H0_H0 ;  /* 0x20000027ff267230 */ /* 0x000fe40000004100 */
[----:B------:R-:W-:Y:S01]  /*12160*/  FMUL.FTZ R53, R34, R49 ;  /* 0x0000003122357220 */ /* 0x000fe20000410000 */
[----:B------:R-:W-:-:S02]  /*12170*/  HADD2.F32 R50, -RZ, R47.H1_H1 ;  /* 0x3000002fff327230 */ /* 0x000fc40000004100 */
[----:B------:R-:W-:Y:S01]  /*12180*/  FMUL.FTZ R48, R34, R45 ;  /* 0x0000002d22307220 */ /* 0x000fe20000410000 */
[C---:B------:R-:W-:Y:S01]  /*12190*/  FFMA.FTZ R34, R36.reuse, R41, -R51 ;  /* 0x0000002924227223 */ /* 0x040fe20000010833 */
[----:B------:R-:W-:Y:S01]  /*121a0*/  FFMA.FTZ R36, R36, R46, R37 ;  /* 0x0000002e24247223 */ /* 0x000fe20000010025 */
[C---:B------:R-:W-:Y:S01]  /*121b0*/  FFMA.FTZ R37, R38.reuse, R45, -R53 ;  /* 0x0000002d26257223 */ /* 0x040fe20000010835 */
[----:B------:R-:W-:Y:S01]  /*121c0*/  FFMA.FTZ R38, R38, R49, R48 ;  /* 0x0000003126267223 */ /* 0x000fe20000010030 */
[----:B------:R-:W-:Y:S01]  /*121d0*/  F2FP.F16.E4M3.UNPACK_B R48, R15 ;  /* 0x0000000fff30723e */ /* 0x000fe200020006ff */
[----:B------:R-:W-:Y:S01]  /*121e0*/  HADD2.F32 R41, -RZ, R40.H1_H1 ;  /* 0x30000028ff297230 */ /* 0x000fe20000004100 */
[----:B------:R-:W-:Y:S01]  /*121f0*/  F2FP.F16.E4M3.UNPACK_B R45, R3 ;  /* 0x00000003ff2d723e */ /* 0x000fe200020006ff */
[----:B------:R-:W-:Y:S02]  /*12200*/  HADD2.F32 R46, -RZ, R42.H1_H1 ;  /* 0x3000002aff2e7230 */ /* 0x000fe40000004100 */
[----:B------:R-:W-:-:S02]  /*12210*/  HADD2.F32 R49, -RZ, R48.H0_H0 ;  /* 0x20000030ff317230 */ /* 0x000fc40000004100 */
[C---:B------:R-:W-:Y:S01]  /*12220*/  FMUL.FTZ R54, R41.reuse, R50 ;  /* 0x0000003229367220 */ /* 0x040fe20000410000 */
[--C-:B------:R-:W-:Y:S02]  /*12230*/  HADD2.F32 R40, -RZ, R44.reuse.H0_H0 ;  /* 0x2000002cff287230 */ /* 0x100fe40000004100 */
[----:B------:R-:W-:Y:S01]  /*12240*/  FMUL.FTZ R41, R41, R46 ;  /* 0x0000002e29297220 */ /* 0x000fe20000410000 */
[----:B------:R-:W-:Y:S02]  /*12250*/  HADD2.F32 R47, -RZ, R45.H0_H0 ;  /* 0x2000002dff2f7230 */ /* 0x000fe40000004100 */
[----:B------:R-:W-:Y:S02]  /*12260*/  HADD2.F32 R39, -RZ, R39.H1_H1 ;  /* 0x30000027ff277230 */ /* 0x000fe40000004100 */
[C---:B------:R-:W-:Y:S01]  /*12270*/  FMUL.FTZ R51, R40.reuse, R49 ;  /* 0x0000003128337220 */ /* 0x040fe20000410000 */
[----:B------:R-:W-:Y:S02]  /*12280*/  HADD2.F32 R42, -RZ, R43.H0_H0 ;  /* 0x2000002bff2a7230 */ /* 0x000fe40000004100 */
[----:B------:R-:W-:Y:S01]  /*12290*/  FMUL.FTZ R52, R40, R47 ;  /* 0x0000002f28347220 */ /* 0x000fe20000410000 */
[----:B------:R-:W-:-:S02]  /*122a0*/  HADD2.F32 R44, -RZ, R44.H1_H1 ;  /* 0x3000002cff2c7230 */ /* 0x000fc40000004100 */
[C---:B------:R-:W-:Y:S01]  /*122b0*/  FFMA.FTZ R40, R39.reuse, R46, -R54 ;  /* 0x0000002e27287223 */ /* 0x040fe20000010836 */
[----:B------:R-:W-:Y:S01]  /*122c0*/  FFMA.FTZ R41, R39, R50, R41 ;  /* 0x0000003227297223 */ /* 0x000fe20000010029 */
[C---:B------:R-:W-:Y:S01]  /*122d0*/  FFMA.FTZ R39, R42.reuse, R47, -R51 ;  /* 0x0000002f2a277223 */ /* 0x040fe20000010833 */
[----:B------:R-:W-:Y:S01]  /*122e0*/  F2FP.F16.E4M3.UNPACK_B R51, R20.H1 ;  /* 0x00000014ff33723e */ /* 0x000fe200030006ff */
        /* <DEDUP_REMOVED lines=8> */
[----:B------:R-:W-:Y:S01]  /*12370*/  FMUL.FTZ R53, R44, R47 ;  /* 0x0000002f2c357220 */ /* 0x000fe20000410000 */
[--C-:B------:R-:W-:Y:S02]  /*12380*/  HADD2.F32 R49, -RZ, R48.reuse.H0_H0 ;  /* 0x20000030ff317230 */ /* 0x100fe40000004100 */
[----:B------:R-:W-:Y:S02]  /*12390*/  HADD2.F32 R46, -RZ, R33.H0_H0 ;  /* 0x20000021ff2e7230 */ /* 0x000fe40000004100 */
[C---:B------:R-:W-:Y:S01]  /*123a0*/  FMUL.FTZ R55, R45.reuse, R52 ;  /* 0x000000342d377220 */ /* 0x040fe20000410000 */
[----:B------:R-:W-:Y:S02]  /*123b0*/  HADD2.F32 R43, -RZ, R43.H1_H1 ;  /* 0x3000002bff2b7230 */ /* 0x000fe40000004100 */
[-C--:B------:R-:W-:Y:S01]  /*123c0*/  FMUL.FTZ R57, R45, R49.reuse ;  /* 0x000000312d397220 */ /* 0x080fe20000410000 */
[----:B------:R-:W-:Y:S02]  /*123d0*/  HADD2.F32 R35, -RZ, R35.H1_H1 ;  /* 0x30000023ff237230 */ /* 0x000fe40000004100 */
[----:B------:R-:W-:Y:S01]  /*123e0*/  FFMA.FTZ R45, R46, R49, -R55 ;  /* 0x000000312e2d7223 */ /* 0x000fe20000010837 */
[----:B------:R-:W-:-:S02]  /*123f0*/  HADD2.F32 R48, -RZ, R48.H1_H1 ;  /* 0x30000030ff307230 */ /* 0x000fc40000004100 */
[----:B------:R-:W-:Y:S01]  /*12400*/  FFMA.FTZ R46, R46, R52, R57 ;  /* 0x000000342e2e7223 */ /* 0x000fe20000010039 */
[----:B------:R-:W-:Y:S02]  /*12410*/  HADD2.F32 R52, -RZ, R51.H1_H1 ;  /* 0x30000033ff347230 */ /* 0x000fe40000004100 */
[C---:B------:R-:W-:Y:S01]  /*12420*/  FFMA.FTZ R44, R43.reuse, R47, -R54 ;  /* 0x0000002f2b2c7223 */ /* 0x040fe20000010836 */
[----:B------:R-:W-:Y:S01]  /*12430*/  HADD2.F32 R33, -RZ, R33.H1_H1 ;  /* 0x30000021ff217230 */ /* 0x000fe20000004100 */
[----:B------:R-:W-:Y:S01]  /*12440*/  F2FP.F16.E4M3.UNPACK_B R49, R20 ;  /* 0x00000014ff31723e */ /* 0x000fe200020006ff */
[----:B------:R-:W-:Y:S01]  /*12450*/  FFMA.FTZ R43, R43, R50, R53 ;  /* 0x000000322b2b7223 */ /* 0x000fe20000010035 */
[----:B------:R-:W-:Y:S01]  /*12460*/  F2FP.F16.E4M3.UNPACK_B R47, R12 ;  /* 0x0000000cff2f723e */ /* 0x000fe200020006ff */
[C---:B------:R-:W-:Y:S01]  /*12470*/  FMUL.FTZ R54, R35.reuse, R52 ;  /* 0x0000003423367220 */ /* 0x040fe20000410000 */
[----:B------:R-:W-:Y:S01]  /*12480*/  FMUL.FTZ R51, R35, R48 ;  /* 0x0000003023337220 */ /* 0x000fe20000410000 */
[----:B------:R-:W-:-:S02]  /*12490*/  HADD2.F32 R50, -RZ, R49.H0_H0 ;  /* 0x20000031ff327230 */ /* 0x000fc40000004100 */
[C---:B------:R-:W-:Y:S01]  /*124a0*/  FFMA.FTZ R56, R33.reuse, R48, -R54 ;  /* 0x0000003021387223 */ /* 0x040fe20000010836 */
[--C-:B------:R-:W-:Y:S02]  /*124b0*/  HADD2.F32 R35, -RZ, R32.reuse.H0_H0 ;  /* 0x20000020ff237230 */ /* 0x100fe40000004100 */
[----:B------:R-:W-:Y:S01]  /*124c0*/  FFMA.FTZ R55, R33, R52, R51 ;  /* 0x0000003421377223 */ /* 0x000fe20000010033 */
[----:B------:R-:W-:Y:S01]  /*124d0*/  HADD2.F32 R48, -RZ, R47.H0_H0 ;  /* 0x2000002fff307230 */ /* 0x000fe20000004100 */
[----:B------:R-:W-:Y:S01]  /*124e0*/  F2FP.F16.E4M3.UNPACK_B R51, R24.H1 ;  /* 0x00000018ff33723e */ /* 0x000fe200030006ff */
[----:B------:R-:W-:Y:S02]  /*124f0*/  HADD2.F32 R49, -RZ, R49.H1_H1 ;  /* 0x30000031ff317230 */ /* 0x000fe40000004100 */
[C---:B------:R-:W-:Y:S01]  /*12500*/  FMUL.FTZ R52, R35.reuse, R50 ;  /* 0x0000003223347220 */ /* 0x040fe20000410000 */
[----:B------:R-:W-:Y:S02]  /*12510*/  HADD2.F32 R32, -RZ, R32.H1_H1 ;  /* 0x30000020ff207230 */ /* 0x000fe40000004100 */
[----:B------:R-:W-:Y:S01]  /*12520*/  FMUL.FTZ R54, R35, R48 ;  /* 0x0000003023367220 */ /* 0x000fe20000410000 */
[----:B------:R-:W-:-:S02]  /*12530*/  HADD2.F32 R33, -RZ, R28.H0_H0 ;  /* 0x2000001cff217230 */ /* 0x000fc40000004100 */
[----:B------:R-:W-:Y:S02]  /*12540*/  HADD2.F32 R47, -RZ, R47.H1_H1 ;  /* 0x3000002fff2f7230 */ /* 0x000fe40000004100 */
[C---:B------:R-:W-:Y:S01]  /*12550*/  FMUL.FTZ R35, R32.reuse, R49 ;  /* 0x0000003120237220 */ /* 0x040fe20000410000 */
[----:B------:R-:W-:Y:S02]  /*12560*/  HADD2.F32 R28, -RZ, R28.H1_H1 ;  /* 0x3000001cff1c7230 */ /* 0x000fe40000004100 */
[C---:B------:R-:W-:Y:S01]  /*12570*/  FFMA.FTZ R52, R33.reuse, R48, -R52 ;  /* 0x0000003021347223 */ /* 0x040fe20000010834 */
[----:B------:R-:W-:Y:S01]  /*12580*/  FFMA.FTZ R54, R33, R50, R54 ;  /* 0x0000003221367223 */ /* 0x000fe20000010036 */
[----:B------:R-:W-:Y:S01]  /*12590*/  F2FP.F16.E4M3.UNPACK_B R33, R13.H1 ;  /* 0x0000000dff21723e */ /* 0x000fe200030006ff */
[-C--:B------:R-:W-:Y:S01]  /*125a0*/  FMUL.FTZ R48, R32, R47.reuse ;  /* 0x0000002f20307220 */ /* 0x080fe20000410000 */
[----:B------:R-:W-:Y:S01]  /*125b0*/  FFMA.FTZ R53, R28, R47, -R35 ;  /* 0x0000002f1c357223 */ /* 0x000fe20000010823 */
[----:B------:R-:W-:-:S02]  /*125c0*/  HADD2.F32 R47, -RZ, R51.H0_H0 ;  /* 0x20000033ff2f7230 */ /* 0x000fc40000004100 */
[----:B------:R-:W-:Y:S02]  /*125d0*/  HADD2.F32 R32, -RZ, R11.H0_H0 ;  /* 0x2000000bff207230 */ /* 0x000fe40000004100 */
[----:B------:R-:W-:Y:S01]  /*125e0*/  FFMA.FTZ R49, R28, R49, R48 ;  /* 0x000000311c317223 */ /* 0x000fe20000010030 */
[--C-:B------:R-:W-:Y:S02]  /*125f0*/  HADD2.F32 R35, -RZ, R33.reuse.H0_H0 ;  /* 0x20000021ff237230 */ /* 0x100fe40000004100 */
[----:B------:R-:W-:Y:S02]  /*12600*/  HADD2.F32 R48, -RZ, R33.H1_H1 ;  /* 0x30000021ff307230 */ /* 0x000fe40000004100 */
[----:B------:R-:W-:Y:S01]  /*12610*/  FMUL.FTZ R33, R32, R47 ;  /* 0x0000002f20217220 */ /* 0x000fe20000410000 */
[----:B------:R-:W-:Y:S02]  /*12620*/  HADD2.F32 R28, -RZ, R27.H0_H0 ;  /* 0x2000001bff1c7230 */ /* 0x000fe40000004100 */
[----:B------:R-:W-:-:S02]  /*12630*/  HADD2.F32 R50, -RZ, R51.H1_H1 ;  /* 0x30000033ff327230 */ /* 0x000fc40000004100 */
[-C--:B------:R-:W-:Y:S01]  /*12640*/  FMUL.FTZ R51, R32, R35.reuse ;  /* 0x0000002320337220 */ /* 0x080fe20000410000 */
[----:B------:R-:W-:Y:S02]  /*12650*/  HADD2.F32 R11, -RZ, R11.H1_H1 ;  /* 0x3000000bff0b7230 */ /* 0x000fe40000004100 */
[C---:B------:R-:W-:Y:S01]  /*12660*/  FFMA.FTZ R57, R28.reuse, R35, -R33 ;  /* 0x000000231c397223 */ /* 0x040fe20000010821 */
[----:B------:R-:W-:Y:S01]  /*12670*/  HADD2.F32 R27, -RZ, R27.H1_H1 ;  /* 0x3000001bff1b7230 */ /* 0x000fe20000004100 */
[----:B------:R-:W-:Y:S01]  /*12680*/  F2FP.F16.E4M3.UNPACK_B R32, R13 ;  /* 0x0000000dff20723e */ /* 0x000fe200020006ff */
[----:B------:R-:W-:Y:S01]  /*12690*/  FFMA.FTZ R58, R28, R47, R51 ;  /* 0x0000002f1c3a7223 */ /* 0x000fe20000010033 */
[C---:B------:R-:W-:Y:S01]  /*126a0*/  FMUL.FTZ R60, R11.reuse, R50 ;  /* 0x000000320b3c7220 */ /* 0x040fe20000410000 */
[----:B------:R-:W-:Y:S01]  /*126b0*/  F2FP.F16.E4M3.UNPACK_B R33, R24 ;  /* 0x00000018ff21723e */ /* 0x000fe200020006ff */
[----:B------:R-:W-:Y:S01]  /*126c0*/  FMUL.FTZ R11, R11, R48 ;  /* 0x000000300b0b7220 */ /* 0x000fe20000410000 */
[----:B------:R-:W-:-:S02]  /*126d0*/  HADD2.F32 R28, -RZ, R32.H0_H0 ;  /* 0x20000020ff1c7230 */ /* 0x000fc40000004100 */
[C---:B------:R-:W-:Y:S01]  /*126e0*/  FFMA.FTZ R60, R27.reuse, R48, -R60 ;  /* 0x000000301b3c7223 */ /* 0x040fe2000001083c */
[----:B------:R-:W-:Y:S02]  /*126f0*/  HADD2.F32 R32, -RZ, R32.H1_H1 ;  /* 0x30000020ff207230 */ /* 0x000fe40000004100 */
[----:B------:R-:W-:Y:S01]  /*12700*/  FFMA.FTZ R59, R27, R50, R11 ;  /* 0x000000321b3b7223 */ /* 0x000fe2000001000b */
[--C-:B------:R-:W-:Y:S02]  /*12710*/  HADD2.F32 R35, -RZ, R33.reuse.H0_H0 ;  /* 0x20000021ff237230 */ /* 0x100fe40000004100 */
[----:B------:R-:W-:Y:S02]  /*12720*/  HADD2.F32 R33, -RZ, R33.H1_H1 ;  /* 0x30000021ff217230 */ /* 0x000fe40000004100 */
[--C-:B------:R-:W-:Y:S01]  /*12730*/  HADD2.F32 R27, -RZ, R6.reuse.H1_H1 ;  /* 0x30000006ff1b7230 */ /* 0x100fe20000004100 */
[----:B------:R-:W-:Y:S01]  /*12740*/  F2FP.SATFINITE.E4M3.F32.PACK_AB_MERGE_C R58, R59, R58, RZ ;  /* 0x0000003a3b3a723e */ /* 0x000fe200048070ff */
[----:B------:R-:W-:-:S02]  /*12750*/  HADD2.F32 R11, -RZ, R6.H0_H0 ;  /* 0x20000006ff0b7230 */ /* 0x000fc40000004100 */
[--C-:B------:R-:W-:Y:S02]  /*12760*/  HADD2.F32 R6, -RZ, R4.reuse.H0_H0 ;  /* 0x20000004ff067230 */ /* 0x100fe40000004100 */
[C---:B------:R-:W-:Y:S01]  /*12770*/  FMUL.FTZ R51, R27.reuse, R33 ;  /* 0x000000211b337220 */ /* 0x040fe20000410000 */
[----:B------:R-:W-:Y:S02]  /*12780*/  HADD2.F32 R4, -RZ, R4.H1_H1 ;  /* 0x30000004ff047230 */ /* 0x000fe40000004100 */
[----:B------:R-:W-:Y:S01]  /*12790*/  FMUL.FTZ R50, R27, R32 ;  /* 0x000000201b327220 */ /* 0x000fe20000410000 */
[C---:B------:R-:W-:Y:S01]  /*127a0*/  FMUL.FTZ R47, R11.reuse, R35 ;  /* 0x000000230b2f7220 */ /* 0x040fe20000410000 */
[----:B------:R-:W-:Y:S01]  /*127b0*/  FMUL.FTZ R48, R11, R28 ;  /* 0x0000001c0b307220 */ /* 0x000fe20000410000 */
[C---:B------:R-:W-:Y:S01]  /*127c0*/  FFMA.FTZ R32, R4.reuse, R32, -R51 ;  /* 0x0000002004207223 */ /* 0x040fe20000010833 */
[----:B------:R-:W-:Y:S01]  /*127d0*/  FFMA.FTZ R50, R4, R33, R50 ;  /* 0x0000002104327223 */ /* 0x000fe20000010032 */
[----:B------:R-:W-:Y:S01]  /*127e0*/  F2FP.SATFINITE.E4M3.F32.PACK_AB_MERGE_C R4, R8, R5, RZ ;  /* 0x000000050804723e */ /* 0x000fe200048070ff */
[C---:B------:R-:W-:Y:S01]  /*127f0*/  FFMA.FTZ R47, R6.reuse, R28, -R47 ;  /* 0x0000001c062f7223 */ /* 0x040fe2000001082f */
[----:B------:R-:W-:Y:S01]  /*12800*/  FFMA.FTZ R11, R6, R35, R48 ;  /* 0x00000023060b7223 */ /* 0x000fe20000010030 */
[----:B------:R-:W-:-:S02]  /*12810*/  F2FP.SATFINITE.E4M3.F32.PACK_AB_MERGE_C R8, R10, R7, RZ ;  /* 0x000000070a08723e */ /* 0x000fc400048070ff */
[----:B------:R-:W-:Y:S02]  /*12820*/  F2FP.SATFINITE.E4M3.F32.PACK_AB_MERGE_C R5, R40, R37, RZ ;  /* 0x000000252805723e */ /* 0x000fe400048070ff */
[----:B------:R-:W-:Y:S02]  /*12830*/  F2FP.SATFINITE.E4M3.F32.PACK_AB_MERGE_C R6, R56, R45, RZ ;  /* 0x0000002d3806723e */ /* 0x000fe400048070ff */
[----:B------:R-:W-:Y:S02]  /*12840*/  F2FP.SATFINITE.E4M3.F32.PACK_AB_MERGE_C R7, R60, R57, RZ ;  /* 0x000000393c07723e */ /* 0x000fe400048070ff */
[----:B------:R-:W-:Y:S02]  /*12850*/  F2FP.SATFINITE.E4M3.F32.PACK_AB_MERGE_C R10, R55, R46, RZ ;  /* 0x0000002e370a723e */ /* 0x000fe400048070ff */
[----:B------:R-:W-:Y:S02]  /*12860*/  F2FP.SATFINITE.E4M3.F32.PACK_AB_MERGE_C R4, R34, R9, R4 ;  /* 0x000000092204723e */ /* 0x000fe40004807004 */
[----:B------:R-:W-:-:S02]  /*12870*/  F2FP.SATFINITE.E4M3.F32.PACK_AB_MERGE_C R5, R44, R39, R5 ;  /* 0x000000272c05723e */ /* 0x000fc40004807005 */
[----:B------:R-:W-:Y:S02]  /*12880*/  F2FP.SATFINITE.E4M3.F32.PACK_AB_MERGE_C R6, R53, R52, R6 ;  /* 0x000000343506723e */ /* 0x000fe40004807006 */
[----:B------:R-:W-:Y:S02]  /*12890*/  F2FP.SATFINITE.E4M3.F32.PACK_AB_MERGE_C R7, R32, R47, R7 ;  /* 0x0000002f2007723e */ /* 0x000fe40004807007 */
[----:B------:R-:W-:Y:S02]  /*128a0*/  F2FP.SATFINITE.E4M3.F32.PACK_AB_MERGE_C R8, R36, R29, R8 ;  /* 0x0000001d2408723e */ /* 0x000fe40004807008 */
[----:B------:R-:W-:Y:S01]  /*128b0*/  F2FP.SATFINITE.E4M3.F32.PACK_AB_MERGE_C R9, R43, R42, R38 ;  /* 0x0000002a2b09723e */ /* 0x000fe20004807026 */
[----:B------:R1:W-:Y:S01]  /*128c0*/  STS.128 [R61+0x20400], R4 ;  /* 0x020400043d007388 */ /* 0x0003e20000000c00 */
[----:B------:R-:W-:Y:S02]  /*128d0*/  F2FP.SATFINITE.E4M3.F32.PACK_AB_MERGE_C R10, R49, R54, R10 ;  /* 0x00000036310a723e */ /* 0x000fe4000480700a */
[----:B------:R-:W-:-:S05]  /*128e0*/  F2FP.SATFINITE.E4M3.F32.PACK_AB_MERGE_C R11, R50, R11, R58 ;  /* 0x0000000b320b723e */ /* 0x000fca000480703a */
[----:B------:R1:W-:Y:S02]  /*128f0*/  STS.128 [R26+0x20400], R8 ;  /* 0x020400081a007388 */ /* 0x0003e40000000c00 */
.L_x_630:
[----:B------:R-:W-:Y:S05]  /*12900*/  BSYNC B1 ;  /* 0x0000000000017941 */ /* 0x000fea0003800000 */
.L_x_629:
[----:B------:R-:W-:Y:S04]  /*12910*/  BSSY B1, `(.L_x_631) ;  /* 0x00000cc000017945 */ /* 0x000fe80003800000 */
[----:B------:R-:W-:Y:S05]  /*12920*/  @P2 BRA `(.L_x_632) ;  /* 0x0000000c00282947 */ /* 0x000fea0003800000 */
[----:B-1----:R-:W2:Y:S04]  /*12930*/  LDL R6, [R1+0x28] ;  /* 0x0000280001067983 */ /* 0x002ea80000100800 */
[----:B------:R-:W3:Y:S01]  /*12940*/  LDL R62, [R1+0x190] ;  /* 0x00019000013e7983 */ /* 0x000ee20000100800 */
[----:B------:R-:W-:Y:S01]  /*12950*/  LEA.HI R4, R30, R31, RZ, 0x3 ;  /* 0x0000001f1e047211 */ /* 0x000fe200078f18ff */
[C---:B------:R-:W-:Y:S01]  /*12960*/  VIADD R8, R219.reuse, 0x20 ;  /* 0x00000020db087836 */ /* 0x040fe20000000000 */
[----:B------:R-:W-:Y:S01]  /*12970*/  F2FP.F16.E4M3.UNPACK_B R46, R14.H1 ;  /* 0x0000000eff2e723e */ /* 0x000fe200030006ff */
[----:B------:R-:W-:Y:S01]  /*12980*/  VIADD R9, R219, 0x20 ;  /* 0x00000020db097836 */ /* 0x000fe20000000000 */
[----:B------:R-:W-:Y:S02]  /*12990*/  LOP3.LUT R4, R4, 0xfffffff8, RZ, 0xc0, !PT ;  /* 0xfffffff804047812 */ /* 0x000fe400078ec0ff */
[----:B------:R-:W-:Y:S01]  /*129a0*/  SHF.L.U32 R8, R8, 0x7, RZ ;  /* 0x0000000708087819 */ /* 0x000fe200000006ff */
[----:B------:R-:W-:Y:S01]  /*129b0*/  IMAD.SHL.U32 R9, R9, 0x80, RZ ;  /* 0x0000008009097824 */ /* 0x000fe200078e00ff */
[----:B------:R-:W-:Y:S01]  /*129c0*/  F2FP.F16.E4M3.UNPACK_B R39, R0.H1 ;  /* 0x00000000ff27723e */ /* 0x000fe200030006ff */
[----:B------:R-:W-:Y:S01]  /*129d0*/  IMAD.IADD R4, R31, 0x1, -R4 ;  /* 0x000000011f047824 */ /* 0x000fe200078e0a04 */
[----:B------:R-:W-:Y:S01]  /*129e0*/  LOP3.LUT R8, R8, 0x380, RZ, 0xc0, !PT ;  /* 0x0000038008087812 */ /* 0x000fe200078ec0ff */
[--C-:B------:R-:W-:Y:S01]  /*129f0*/  HADD2.F32 R48, -RZ, R46.reuse.H0_H0 ;  /* 0x2000002eff307230 */ /* 0x100fe20000004100 */
[----:B------:R-:W-:Y:S01]  /*12a00*/  LOP3.LUT R9, R9, 0x380, RZ, 0xc0, !PT ;  /* 0x0000038009097812 */ /* 0x000fe200078ec0ff */
[--C-:B------:R-:W-:Y:S01]  /*12a10*/  HADD2.F32 R40, -RZ, R39.reuse.H0_H0 ;  /* 0x20000027ff287230 */ /* 0x100fe20000004100 */
[----:B------:R-:W-:Y:S01]  /*12a20*/  LEA.HI R4, R21, R4, RZ, 0x1c ;  /* 0x0000000415047211 */ /* 0x000fe200078fe0ff */
[----:B------:R-:W-:Y:S01]  /*12a30*/  HADD2.F32 R39, -RZ, R39.H1_H1 ;  /* 0x30000027ff277230 */ /* 0x000fe20000004100 */
[----:B------:R-:W-:Y:S01]  /*12a40*/  SHF.R.U32.HI R8, RZ, 0x3, R8 ;  /* 0x00000003ff087819 */ /* 0x000fe20000011608 */
[----:B------:R-:W-:Y:S01]  /*12a50*/  HADD2.F32 R49, -RZ, R46.H1_H1 ;  /* 0x3000002eff317230 */ /* 0x000fe20000004100 */
[----:B------:R-:W-:Y:S01]  /*12a60*/  SHF.R.S32.HI R7, RZ, 0x1f, R4 ;  /* 0x0000001fff077819 */ /* 0x000fe20000011404 */
[----:B------:R-:W-:Y:S01]  /*12a70*/  IMAD.SHL.U32 R5, R4, 0x10, RZ ;  /* 0x0000001004057824 */ /* 0x000fe200078e00ff */
[----:B------:R-:W-:-:S02]  /*12a80*/  F2FP.F16.E4M3.UNPACK_B R45, R14 ;  /* 0x0000000eff2d723e */ /* 0x000fc400020006ff */
[----:B------:R-:W-:Y:S02]  /*12a90*/  LEA.HI R7, R7, R4, RZ, 0x3 ;  /* 0x0000000407077211 */ /* 0x000fe400078f18ff */
[----:B------:R-:W-:Y:S01]  /*12aa0*/  LOP3.LUT R4, R9, 0x70, R5, 0xf8, !PT ;  /* 0x0000007009047812 */ /* 0x000fe200078ef805 */
[----:B------:R-:W-:Y:S01]  /*12ab0*/  HADD2.F32 R47, -RZ, R45.H0_H0 ;  /* 0x2000002dff2f7230 */ /* 0x000fe20000004100 */
[-C--:B------:R-:W-:Y:S01]  /*12ac0*/  F2FP.F16.E4M3.UNPACK_B R50, R15.reuse.H1 ;  /* 0x0000000fff32723e */ /* 0x080fe200030006ff */
[----:B------:R-:W-:Y:S01]  /*12ad0*/  IMAD.SHL.U32 R7, R7, 0x800, RZ ;  /* 0x0000080007077824 */ /* 0x000fe200078e00ff */
[----:B------:R-:W-:Y:S02]  /*12ae0*/  LOP3.LUT R4, R4, R8, RZ, 0x3c, !PT ;  /* 0x0000000804047212 */ /* 0x000fe400078e3cff */
[----:B------:R-:W-:Y:S01]  /*12af0*/  F2FP.F16.E4M3.UNPACK_B R52, R15 ;  /* 0x0000000fff34723e */ /* 0x000fe200020006ff */
[----:B------:R-:W-:Y:S01]  /*12b00*/  HADD2.F32 R51, -RZ, R50.H0_H0 ;  /* 0x20000032ff337230 */ /* 0x000fe20000004100 */
[----:B------:R-:W-:-:S02]  /*12b10*/  LOP3.LUT R7, R7, 0xffffc000, RZ, 0xc0, !PT ;  /* 0xffffc00007077812 */ /* 0x000fc400078ec0ff */
[----:B------:R-:W-:Y:S01]  /*12b20*/  F2FP.F16.E4M3.UNPACK_B R55, R20.H1 ;  /* 0x00000014ff37723e */ /* 0x000fe200030006ff */
[--C-:B------:R-:W-:Y:S02]  /*12b30*/  HADD2.F32 R54, -RZ, R52.reuse.H0_H0 ;  /* 0x20000034ff367230 */ /* 0x100fe40000004100 */
[----:B------:R-:W-:Y:S01]  /*12b40*/  HADD2.F32 R53, -RZ, R52.H1_H1 ;  /* 0x30000034ff357230 */ /* 0x000fe20000004100 */
[----:B------:R-:W-:Y:S01]  /*12b50*/  F2FP.F16.E4M3.UNPACK_B R52, R12.H1 ;  /* 0x0000000cff34723e */ /* 0x000fe200030006ff */
[--C-:B------:R-:W-:Y:S02]  /*12b60*/  HADD2.F32 R56, -RZ, R55.reuse.H0_H0 ;  /* 0x20000037ff387230 */ /* 0x100fe40000004100 */
[----:B------:R-:W-:Y:S01]  /*12b70*/  HADD2.F32 R55, -RZ, R55.H1_H1 ;  /* 0x30000037ff377230 */ /* 0x000fe20000004100 */
        /* <DEDUP_REMOVED lines=8> */
[-C--:B------:R-:W-:Y:S02]  /*12c00*/  F2FP.F16.E4M3.UNPACK_B R33, R6.reuse ;  /* 0x00000006ff21723e */ /* 0x080fe400020006ff */
[----:B------:R-:W-:Y:S01]  /*12c10*/  F2FP.F16.E4M3.UNPACK_B R43, R6.H1 ;  /* 0x00000006ff2b723e */ /* 0x000fe200030006ff */
[--C-:B------:R-:W-:Y:S01]  /*12c20*/  HADD2.F32 R5, -RZ, R32.reuse.H0_H0 ;  /* 0x20000020ff057230 */ /* 0x100fe20000004100 */
[-C--:B------:R-:W-:Y:S01]  /*12c30*/  F2FP.F16.E4M3.UNPACK_B R42, R9.reuse ;  /* 0x00000009ff2a723e */ /* 0x080fe200020006ff */
[----:B------:R-:W-:Y:S01]  /*12c40*/  HADD2.F32 R6, -RZ, R27.H0_H0 ;  /* 0x2000001bff067230 */ /* 0x000fe20000004100 */
[----:B------:R-:W-:Y:S01]  /*12c50*/  F2FP.F16.E4M3.UNPACK_B R38, R9.H1 ;  /* 0x00000009ff26723e */ /* 0x000fe200030006ff */
[----:B------:R-:W-:-:S02]  /*12c60*/  HADD2.F32 R32, -RZ, R32.H1_H1 ;  /* 0x30000020ff207230 */ /* 0x000fc40000004100 */
[-C--:B------:R-:W-:Y:S01]  /*12c70*/  FMUL.FTZ R9, R48, R5.reuse ;  /* 0x0000000530097220 */ /* 0x080fe20000410000 */
[C---:B------:R-:W-:Y:S01]  /*12c80*/  FMUL.FTZ R35, R40.reuse, R5 ;  /* 0x0000000528237220 */ /* 0x040fe20000410000 */
[----:B0-----:R-:W-:Y:S02]  /*12c90*/  F2FP.F16.E4M3.UNPACK_B R34, R8 ;  /* 0x00000008ff22723e */ /* 0x001fe400020006ff */
[-C--:B------:R-:W-:Y:S01]  /*12ca0*/  FFMA.FTZ R5, R40, R6.reuse, -R9 ;  /* 0x0000000628057223 */ /* 0x080fe20000010809 */
[----:B------:R-:W-:Y:S01]  /*12cb0*/  FFMA.FTZ R6, R48, R6, R35 ;  /* 0x0000000630067223 */ /* 0x000fe20000010023 */
[----:B------:R-:W-:Y:S01]  /*12cc0*/  F2FP.F16.E4M3.UNPACK_B R35, R0 ;  /* 0x00000000ff23723e */ /* 0x000fe200020006ff */
[----:B------:R-:W-:Y:S01]  /*12cd0*/  HADD2.F32 R8, -RZ, R34.H0_H0 ;  /* 0x20000022ff087230 */ /* 0x000fe20000004100 */
[----:B------:R-:W-:Y:S01]  /*12ce0*/  F2FP.F16.E4M3.UNPACK_B R28, R4 ;  /* 0x00000004ff1c723e */ /* 0x000fe200020006ff */
[----:B------:R-:W-:Y:S01]  /*12cf0*/  HADD2.F32 R9, -RZ, R27.H1_H1 ;  /* 0x3000001bff097230 */ /* 0x000fe20000004100 */
[----:B------:R-:W-:Y:S01]  /*12d00*/  F2FP.F16.E4M3.UNPACK_B R36, R10 ;  /* 0x0000000aff24723e */ /* 0x000fe200020006ff */
[----:B------:R-:W-:Y:S01]  /*12d10*/  FMUL.FTZ R46, R49, R32 ;  /* 0x00000020312e7220 */ /* 0x000fe20000410000 */
[----:B------:R-:W-:Y:S01]  /*12d20*/  F2FP.F16.E4M3.UNPACK_B R44, R10.H1 ;  /* 0x0000000aff2c723e */ /* 0x000fe200030006ff */
[----:B------:R-:W-:Y:S01]  /*12d30*/  HADD2.F32 R27, -RZ, R28.H0_H0 ;  /* 0x2000001cff1b7230 */ /* 0x000fe20000004100 */
[-C--:B------:R-:W-:Y:S01]  /*12d40*/  F2FP.F16.E4M3.UNPACK_B R10, R11.reuse ;  /* 0x0000000bff0a723e */ /* 0x080fe200020006ff */
[----:B------:R-:W-:Y:S01]  /*12d50*/  FMUL.FTZ R48, R39, R32 ;  /* 0x0000002027307220 */ /* 0x000fe20000410000 */
[----:B------:R-:W-:Y:S01]  /*12d60*/  F2FP.F16.E4M3.UNPACK_B R29, R11.H1 ;  /* 0x0000000bff1d723e */ /* 0x000fe200030006ff */
[----:B------:R-:W-:-:S02]  /*12d70*/  HADD2.F32 R11, -RZ, R35.H0_H0 ;  /* 0x20000023ff0b7230 */ /* 0x000fc40000004100 */
[-C--:B------:R-:W-:Y:S01]  /*12d80*/  FMUL.FTZ R32, R47, R8.reuse ;  /* 0x000000082f207220 */ /* 0x080fe20000410000 */
[----:B------:R-:W-:Y:S01]  /*12d90*/  HADD2.F32 R34, -RZ, R34.H1_H1 ;  /* 0x30000022ff227230 */ /* 0x000fe20000004100 */
[----:B------:R-:W-:Y:S01]  /*12da0*/  F2FP.F16.E4M3.UNPACK_B R4, R7 ;  /* 0x00000007ff04723e */ /* 0x000fe200020006ff */
[C---:B------:R-:W-:Y:S01]  /*12db0*/  FMUL.FTZ R40, R11.reuse, R8 ;  /* 0x000000080b287220 */ /* 0x040fe20000410000 */
[----:B------:R-:W-:Y:S01]  /*12dc0*/  FFMA.FTZ R11, R11, R27, -R32 ;  /* 0x0000001b0b0b7223 */ /* 0x000fe20000010820 */
[-C--:B------:R-:W-:Y:S01]  /*12dd0*/  FFMA.FTZ R8, R39, R9.reuse, -R46 ;  /* 0x0000000927087223 */ /* 0x080fe2000001082e */
[----:B------:R-:W-:Y:S01]  /*12de0*/  FFMA.FTZ R9, R49, R9, R48 ;  /* 0x0000000931097223 */ /* 0x000fe20000010030 */
[----:B------:R-:W-:Y:S01]  /*12df0*/  FFMA.FTZ R27, R47, R27, R40 ;  /* 0x0000001b2f1b7223 */ /* 0x000fe20000010028 */
[----:B------:R-:W-:Y:S01]  /*12e00*/  F2FP.F16.E4M3.UNPACK_B R47, R3.H1 ;  /* 0x00000003ff2f723e */ /* 0x000fe200030006ff */
[----:B------:R-:W-:Y:S01]  /*12e10*/  HADD2.F32 R48, -RZ, R45.H1_H1 ;  /* 0x3000002dff307230 */ /* 0x000fe20000004100 */
[----:B------:R-:W-:Y:S01]  /*12e20*/  F2FP.F16.E4M3.UNPACK_B R7, R7.H1 ;  /* 0x00000007ff07723e */ /* 0x000fe200030006ff */
[----:B------:R-:W-:-:S02]  /*12e30*/  HADD2.F32 R46, -RZ, R35.H1_H1 ;  /* 0x30000023ff2e7230 */ /* 0x000fc40000004100 */
[----:B------:R-:W-:Y:S02]  /*12e40*/  HADD2.F32 R32, -RZ, R28.H1_H1 ;  /* 0x3000001cff207230 */ /* 0x000fe40000004100 */
[-C--:B------:R-:W-:Y:S01]  /*12e50*/  FMUL.FTZ R39, R48, R34.reuse ;  /* 0x0000002230277220 */ /* 0x080fe20000410000 */
[----:B------:R-:W-:Y:S02]  /*12e60*/  HADD2.F32 R28, -RZ, R38.H0_H0 ;  /* 0x20000026ff1c7230 */ /* 0x000fe40000004100 */
[----:B------:R-:W-:Y:S01]  /*12e70*/  FMUL.FTZ R45, R46, R34 ;  /* 0x000000222e2d7220 */ /* 0x000fe20000410000 */
[----:B------:R-:W-:Y:S02]  /*12e80*/  HADD2.F32 R49, -RZ, R47.H0_H0 ;  /* 0x2000002fff317230 */ /* 0x000fe40000004100 */
[--C-:B------:R-:W-:Y:S02]  /*12e90*/  HADD2.F32 R35, -RZ, R37.reuse.H0_H0 ;  /* 0x20000025ff237230 */ /* 0x100fe40000004100 */
[----:B------:R-:W-:Y:S01]  /*12ea0*/  FMUL.FTZ R34, R51, R28 ;  /* 0x0000001c33227220 */ /* 0x000fe20000410000 */
[----:B------:R-:W-:-:S02]  /*12eb0*/  HADD2.F32 R37, -RZ, R37.H1_H1 ;  /* 0x30000025ff257230 */ /* 0x000fc40000004100 */
[C---:B------:R-:W-:Y:S01]  /*12ec0*/  FMUL.FTZ R40, R49.reuse, R28 ;  /* 0x0000001c31287220 */ /* 0x040fe20000410000 */
[-C--:B------:R-:W-:Y:S01]  /*12ed0*/  FFMA.FTZ R28, R46, R32.reuse, -R39 ;  /* 0x000000202e1c7223 */ /* 0x080fe20000010827 */
[----:B------:R-:W-:Y:S01]  /*12ee0*/  FFMA.FTZ R32, R48, R32, R45 ;  /* 0x0000002030207223 */ /* 0x000fe2000001002d */
[----:B------:R-:W-:Y:S01]  /*12ef0*/  FFMA.FTZ R34, R49, R35, -R34 ;  /* 0x0000002331227223 */ /* 0x000fe20000010822 */
[----:B------:R-:W-:Y:S01]  /*12f00*/  F2FP.F16.E4M3.UNPACK_B R48, R3 ;  /* 0x00000003ff30723e */ /* 0x000fe200020006ff */
[----:B------:R-:W-:Y:S01]  /*12f10*/  FFMA.FTZ R35, R51, R35, R40 ;  /* 0x0000002333237223 */ /* 0x000fe20000010028 */
[----:B------:R-:W-:Y:S02]  /*12f20*/  HADD2.F32 R51, -RZ, R50.H1_H1 ;  /* 0x30000032ff337230 */ /* 0x000fe40000004100 */
[----:B------:R-:W-:Y:S02]  /*12f30*/  HADD2.F32 R40, -RZ, R38.H1_H1 ;  /* 0x30000026ff287230 */ /* 0x000fe40000004100 */
[----:B------:R-:W-:-:S02]  /*12f40*/  HADD2.F32 R49, -RZ, R47.H1_H1 ;  /* 0x3000002fff317230 */ /* 0x000fc40000004100 */
[----:B------:R-:W-:Y:S02]  /*12f50*/  HADD2.F32 R39, -RZ, R42.H0_H0 ;  /* 0x2000002aff277230 */ /* 0x000fe40000004100 */
[-C--:B------:R-:W-:Y:S01]  /*12f60*/  FMUL.FTZ R46, R51, R40.reuse ;  /* 0x00000028332e7220 */ /* 0x080fe20000410000 */
[----:B------:R-:W-:Y:S02]  /*12f70*/  HADD2.F32 R50, -RZ, R48.H0_H0 ;  /* 0x20000030ff327230 */ /* 0x000fe40000004100 */
[C---:B------:R-:W-:Y:S01]  /*12f80*/  FMUL.FTZ R40, R49.reuse, R40 ;  /* 0x0000002831287220 */ /* 0x040fe20000410000 */
[----:B------:R-:W-:Y:S02]  /*12f90*/  HADD2.F32 R38, -RZ, R41.H0_H0 ;  /* 0x20000029ff267230 */ /* 0x000fe40000004100 */
[-C--:B------:R-:W-:Y:S01]  /*12fa0*/  FMUL.FTZ R45, R54, R39.reuse ;  /* 0x00000027362d7220 */ /* 0x080fe20000410000 */
[----:B------:R-:W-:Y:S02]  /*12fb0*/  HADD2.F32 R42, -RZ, R42.H1_H1 ;  /* 0x3000002aff2a7230 */ /* 0x000fe40000004100 */
[C---:B------:R-:W-:Y:S01]  /*12fc0*/  FMUL.FTZ R47, R50.reuse, R39 ;  /* 0x00000027322f7220 */ /* 0x040fe20000410000 */
[-C--:B------:R-:W-:Y:S01]  /*12fd0*/  FFMA.FTZ R39, R49, R37.reuse, -R46 ;  /* 0x0000002531277223 */ /* 0x080fe2000001082e */
[----:B------:R-:W-:Y:S01]  /*12fe0*/  FFMA.FTZ R40, R51, R37, R40 ;  /* 0x0000002533287223 */ /* 0x000fe20000010028 */
[-C--:B------:R-:W-:Y:S01]  /*12ff0*/  FFMA.FTZ R37, R50, R38.reuse, -R45 ;  /* 0x0000002632257223 */ /* 0x080fe2000001082d */
[----:B------:R-:W-:Y:S01]  /*13000*/  FFMA.FTZ R38, R54, R38, R47 ;  /* 0x0000002636267223 */ /* 0x000fe2000001002f */
[----:B------:R-:W-:-:S02]  /*13010*/  HADD2.F32 R45, -RZ, R44.H0_H0 ;  /* 0x2000002cff2d7230 */ /* 0x000fc40000004100 */
[----:B------:R-:W-:Y:S02]  /*13020*/  HADD2.F32 R54, -RZ, R52.H0_H0 ;  /* 0x20000034ff367230 */ /* 0x000fe40000004100 */
[----:B------:R-:W-:Y:S02]  /*13030*/  HADD2.F32 R46, -RZ, R43.H0_H0 ;  /* 0x2000002bff2e7230 */ /* 0x000fe40000004100 */
[-C--:B------:R-:W-:Y:S01]  /*13040*/  FMUL.FTZ R47, R56, R45.reuse ;  /* 0x0000002d382f7220 */ /* 0x080fe20000410000 */
[----:B------:R-:W-:Y:S02]  /*13050*/  HADD2.F32 R51, -RZ, R48.H1_H1 ;  /* 0x30000030ff337230 */ /* 0x000fe40000004100 */
[C---:B------:R-:W-:Y:S01]  /*13060*/  FMUL.FTZ R49, R54.reuse, R45 ;  /* 0x0000002d36317220 */ /* 0x040fe20000410000 */
[----:B------:R-:W-:Y:S02]  /*13070*/  HADD2.F32 R41, -RZ, R41.H1_H1 ;  /* 0x30000029ff297230 */ /* 0x000fe40000004100 */
[----:B------:R-:W-:Y:S01]  /*13080*/  FFMA.FTZ R45, R54, R46, -R47 ;  /* 0x0000002e362d7223 */ /* 0x000fe2000001082f */
[----:B------:R-:W-:Y:S01]  /*13090*/  FMUL.FTZ R48, R53, R42 ;  /* 0x0000002a35307220 */ /* 0x000fe20000410000 */
[----:B------:R-:W-:Y:S01]  /*130a0*/  FFMA.FTZ R46, R56, R46, R49 ;  /* 0x0000002e382e7223 */ /* 0x000fe20000010031 */
[----:B------:R-:W-:-:S02]  /*130b0*/  HADD2.F32 R44, -RZ, R44.H1_H1 ;  /* 0x3000002cff2c7230 */ /* 0x000fc40000004100 */
[C---:B------:R-:W-:Y:S01]  /*130c0*/  FMUL.FTZ R50, R51.reuse, R42 ;  /* 0x0000002a33327220 */ /* 0x040fe20000410000 */
[----:B------:R-:W-:Y:S01]  /*130d0*/  HADD2.F32 R49, -RZ, R52.H1_H1 ;  /* 0x30000034ff317230 */ /* 0x000fe20000004100 */
[----:B------:R-:W-:Y:S01]  /*130e0*/  F2FP.F16.E4M3.UNPACK_B R52, R20 ;  /* 0x00000014ff34723e */ /* 0x000fe200020006ff */
[-C--:B------:R-:W-:Y:S01]  /*130f0*/  FFMA.FTZ R42, R51, R41.reuse, -R48 ;  /* 0x00000029332a7223 */ /* 0x080fe20000010830 */
[----:B------:R-:W-:Y:S02]  /*13100*/  HADD2.F32 R43, -RZ, R43.H1_H1 ;  /* 0x3000002bff2b7230 */ /* 0x000fe40000004100 */
[----:B------:R-:W-:Y:S01]  /*13110*/  FFMA.FTZ R41, R53, R41, R50 ;  /* 0x0000002935297223 */ /* 0x000fe20000010032 */
[----:B------:R-:W-:Y:S01]  /*13120*/  FMUL.FTZ R48, R55, R44 ;  /* 0x0000002c37307220 */ /* 0x000fe20000410000 */
[----:B------:R-:W-:Y:S01]  /*13130*/  F2FP.F16.E4M3.UNPACK_B R47, R12 ;  /* 0x0000000cff2f723e */ /* 0x000fe200020006ff */
[----:B------:R-:W-:Y:S01]  /*13140*/  FMUL.FTZ R50, R49, R44 ;  /* 0x0000002c31327220 */ /* 0x000fe20000410000 */
[----:B------:R-:W-:-:S02]  /*13150*/  HADD2.F32 R53, -RZ, R52.H0_H0 ;  /* 0x20000034ff357230 */ /* 0x000fc40000004100 */
[-C--:B------:R-:W-:Y:S01]  /*13160*/  FFMA.FTZ R54, R49, R43.reuse, -R48 ;  /* 0x0000002b31367223 */ /* 0x080fe20000010830 */
[----:B------:R-:W-:Y:S02]  /*13170*/  HADD2.F32 R44, -RZ, R36.H0_H0 ;  /* 0x20000024ff2c7230 */ /* 0x000fe40000004100 */
[----:B------:R-:W-:Y:S01]  /*13180*/  FFMA.FTZ R49, R55, R43, R50 ;  /* 0x0000002b37317223 */ /* 0x000fe20000010032 */
[----:B------:R-:W-:Y:S01]  /*13190*/  HADD2.F32 R51, -RZ, R47.H0_H0 ;  /* 0x2000002fff337230 */ /* 0x000fe20000004100 */
[----:B------:R-:W-:Y:S01]  /*131a0*/  F2FP.F16.E4M3.UNPACK_B R56, R24.H1 ;  /* 0x00000018ff38723e */ /* 0x000fe200030006ff */
[----:B------:R-:W-:Y:S02]  /*131b0*/  HADD2.F32 R43, -RZ, R33.H0_H0 ;  /* 0x20000021ff2b7230 */ /* 0x000fe40000004100 */
[-C--:B------:R-:W-:Y:S01]  /*131c0*/  FMUL.FTZ R48, R53, R44.reuse ;  /* 0x0000002c35307220 */ /* 0x080fe20000410000 */
[----:B------:R-:W-:Y:S02]  /*131d0*/  HADD2.F32 R55, -RZ, R52.H1_H1 ;  /* 0x30000034ff377230 */ /* 0x000fe40000004100 */
[----:B------:R-:W-:Y:S01]  /*131e0*/  FMUL.FTZ R44, R51, R44 ;  /* 0x0000002c332c7220 */ /* 0x000fe20000410000 */
[----:B------:R-:W-:-:S02]  /*131f0*/  HADD2.F32 R36, -RZ, R36.H1_H1 ;  /* 0x30000024ff247230 */ /* 0x000fc40000004100 */
[----:B------:R-:W-:Y:S01]  /*13200*/  FFMA.FTZ R48, R51, R43, -R48 ;  /* 0x0000002b33307223 */ /* 0x000fe20000010830 */
[----:B------:R-:W-:Y:S01]  /*13210*/  HADD2.F32 R47, -RZ, R47.H1_H1 ;  /* 0x3000002fff2f7230 */ /* 0x000fe20000004100 */
[----:B------:R-:W-:Y:S01]  /*13220*/  F2FP.F16.E4M3.UNPACK_B R51, R13.H1 ;  /* 0x0000000dff33723e */ /* 0x000fe200030006ff */
[----:B------:R-:W-:Y:S02]  /*13230*/  HADD2.F32 R33, -RZ, R33.H1_H1 ;  /* 0x30000021ff217230 */ /* 0x000fe40000004100 */
[-C--:B------:R-:W-:Y:S01]  /*13240*/  FMUL.FTZ R50, R55, R36.reuse ;  /* 0x0000002437327220 */ /* 0x080fe20000410000 */
[----:B------:R-:W-:Y:S01]  /*13250*/  FFMA.FTZ R44, R53, R43, R44 ;  /* 0x0000002b352c7223 */ /* 0x000fe2000001002c */
[C---:B------:R-:W-:Y:S01]  /*13260*/  FMUL.FTZ R52, R47.reuse, R36 ;  /* 0x000000242f347220 */ /* 0x040fe20000410000 */
[----:B------:R-:W-:Y:S02]  /*13270*/  HADD2.F32 R59, -RZ, R56.H0_H0 ;  /* 0x20000038ff3b7230 */ /* 0x000fe40000004100 */
[----:B------:R-:W-:Y:S01]  /*13280*/  FFMA.FTZ R43, R47, R33, -R50 ;  /* 0x000000212f2b7223 */ /* 0x000fe20000010832 */
[----:B------:R-:W-:-:S02]  /*13290*/  HADD2.F32 R36, -RZ, R29.H0_H0 ;  /* 0x2000001dff247230 */ /* 0x000fc40000004100 */
[----:B------:R-:W-:Y:S01]  /*132a0*/  FFMA.FTZ R47, R55, R33, R52 ;  /* 0x00000021372f7223 */ /* 0x000fe20000010034 */
[----:B------:R-:W-:Y:S01]  /*132b0*/  HADD2.F32 R53, -RZ, R51.H0_H0 ;  /* 0x20000033ff357230 */ /* 0x000fe20000004100 */
[----:B------:R-:W-:Y:S01]  /*132c0*/  F2FP.F16.E4M3.UNPACK_B R55, R13 ;  /* 0x0000000dff37723e */ /* 0x000fe200020006ff */
        /* <DEDUP_REMOVED lines=8> */
[----:B------:R-:W-:Y:S01]  /*13350*/  HADD2.F32 R7, -RZ, R7.H1_H1 ;  /* 0x30000007ff077230 */ /* 0x000fe20000004100 */
[----:B------:R-:W-:Y:S01]  /*13360*/  F2FP.F16.E4M3.UNPACK_B R33, R24 ;  /* 0x00000018ff21723e */ /* 0x000fe200020006ff */
[-C--:B------:R-:W-:Y:S01]  /*13370*/  FMUL.FTZ R50, R61, R29.reuse ;  /* 0x0000001d3d327220 */ /* 0x080fe20000410000 */
[C---:B------:R-:W-:Y:S01]  /*13380*/  FMUL.FTZ R58, R57.reuse, R29 ;  /* 0x0000001d393a7220 */ /* 0x040fe20000410000 */
[----:B------:R-:W-:Y:S02]  /*13390*/  HADD2.F32 R29, -RZ, R10.H0_H0 ;  /* 0x2000000aff1d7230 */ /* 0x000fe40000004100 */
[-C--:B------:R-:W-:Y:S01]  /*133a0*/  FFMA.FTZ R56, R57, R7.reuse, -R50 ;  /* 0x0000000739387223 */ /* 0x080fe20000010832 */
[----:B------:R-:W-:Y:S01]  /*133b0*/  FFMA.FTZ R53, R61, R7, R58 ;  /* 0x000000073d357223 */ /* 0x000fe2000001003a */
[--C-:B------:R-:W-:Y:S02]  /*133c0*/  HADD2.F32 R57, -RZ, R55.reuse.H0_H0 ;  /* 0x20000037ff397230 */ /* 0x100fe40000004100 */
[----:B------:R-:W-:Y:S01]  /*133d0*/  HADD2.F32 R58, -RZ, R55.H1_H1 ;  /* 0x30000037ff3a7230 */ /* 0x000fe20000004100 */
[----:B------:R-:W-:Y:S01]  /*133e0*/  F2FP.SATFINITE.E4M3.F32.PACK_AB_MERGE_C R51, R56, R51, RZ ;  /* 0x000000333833723e */ /* 0x000fe200048070ff */
[----:B------:R-:W-:-:S02]  /*133f0*/  HADD2.F32 R55, -RZ, R33.H0_H0 ;  /* 0x20000021ff377230 */ /* 0x000fc40000004100 */
[-C--:B------:R-:W-:Y:S01]  /*13400*/  FMUL.FTZ R50, R57, R29.reuse ;  /* 0x0000001d39327220 */ /* 0x080fe20000410000 */
[----:B------:R-:W-:Y:S01]  /*13410*/  HADD2.F32 R60, -RZ, R33.H1_H1 ;  /* 0x30000021ff3c7230 */ /* 0x000fe20000004100 */
[----:B------:R-:W-:Y:S01]  /*13420*/  F2FP.SATFINITE.E4M3.F32.PACK_AB_MERGE_C R52, R53, R52, RZ ;  /* 0x000000343534723e */ /* 0x000fe200048070ff */
[----:B------:R-:W-:Y:S02]  /*13430*/  HADD2.F32 R10, -RZ, R10.H1_H1 ;  /* 0x3000000aff0a7230 */ /* 0x000fe40000004100 */
[----:B------:R-:W-:Y:S01]  /*13440*/  FMUL.FTZ R36, R55, R29 ;  /* 0x0000001d37247220 */ /* 0x000fe20000410000 */
[--C-:B------:R-:W-:Y:S02]  /*13450*/  HADD2.F32 R7, -RZ, R4.reuse.H0_H0 ;  /* 0x20000004ff077230 */ /* 0x100fe40000004100 */
[----:B------:R-:W-:Y:S02]  /*13460*/  HADD2.F32 R4, -RZ, R4.H1_H1 ;  /* 0x30000004ff047230 */ /* 0x000fe40000004100 */
[-C--:B------:R-:W-:Y:S01]  /*13470*/  FMUL.FTZ R29, R60, R10.reuse ;  /* 0x0000000a3c1d7220 */ /* 0x080fe20000410000 */
[C---:B------:R-:W-:Y:S01]  /*13480*/  FMUL.FTZ R33, R58.reuse, R10 ;  /* 0x0000000a3a217220 */ /* 0x040fe20000410000 */
[-C--:B------:R-:W-:Y:S01]  /*13490*/  FFMA.FTZ R36, R57, R7.reuse, -R36 ;  /* 0x0000000739247223 */ /* 0x080fe20000010824 */
[----:B------:R-:W-:Y:S01]  /*134a0*/  FFMA.FTZ R50, R55, R7, R50 ;  /* 0x0000000737327223 */ /* 0x000fe20000010032 */
[-C--:B------:R-:W-:Y:S01]  /*134b0*/  FFMA.FTZ R7, R58, R4.reuse, -R29 ;  /* 0x000000043a077223 */ /* 0x080fe2000001081d */
[----:B------:R-:W-:Y:S01]  /*134c0*/  FFMA.FTZ R33, R60, R4, R33 ;  /* 0x000000043c217223 */ /* 0x000fe20000010021 */
[----:B------:R-:W-:-:S02]  /*134d0*/  F2FP.SATFINITE.E4M3.F32.PACK_AB_MERGE_C R4, R8, R5, RZ ;  /* 0x000000050804723e */ /* 0x000fc400048070ff */
[----:B------:R-:W-:Y:S02]  /*134e0*/  F2FP.SATFINITE.E4M3.F32.PACK_AB_MERGE_C R8, R9, R6, RZ ;  /* 0x000000060908723e */ /* 0x000fe400048070ff */
[----:B------:R-:W-:Y:S02]  /*134f0*/  F2FP.SATFINITE.E4M3.F32.PACK_AB_MERGE_C R5, R39, R34, RZ ;  /* 0x000000222705723e */ /* 0x000fe400048070ff */
[----:B------:R-:W-:Y:S02]  /*13500*/  F2FP.SATFINITE.E4M3.F32.PACK_AB_MERGE_C R6, R54, R45, RZ ;  /* 0x0000002d3606723e */ /* 0x000fe400048070ff */
[----:B------:R-:W-:Y:S02]  /*13510*/  F2FP.SATFINITE.E4M3.F32.PACK_AB_MERGE_C R9, R40, R35, RZ ;  /* 0x000000232809723e */ /* 0x000fe400048070ff */
[----:B------:R-:W-:Y:S02]  /*13520*/  F2FP.SATFINITE.E4M3.F32.PACK_AB_MERGE_C R10, R49, R46, RZ ;  /* 0x0000002e310a723e */ /* 0x000fe400048070ff */
[----:B------:R-:W-:-:S02]  /*13530*/  F2FP.SATFINITE.E4M3.F32.PACK_AB_MERGE_C R4, R28, R11, R4 ;  /* 0x0000000b1c04723e */ /* 0x000fc40004807004 */
[----:B------:R-:W-:Y:S02]  /*13540*/  F2FP.SATFINITE.E4M3.F32.PACK_AB_MERGE_C R5, R42, R37, R5 ;  /* 0x000000252a05723e */ /* 0x000fe40004807005 */
[----:B------:R-:W-:Y:S02]  /*13550*/  F2FP.SATFINITE.E4M3.F32.PACK_AB_MERGE_C R6, R43, R48, R6 ;  /* 0x000000302b06723e */ /* 0x000fe40004807006 */
[----:B------:R-:W-:Y:S02]  /*13560*/  F2FP.SATFINITE.E4M3.F32.PACK_AB_MERGE_C R7, R7, R36, R51 ;  /* 0x000000240707723e */ /* 0x000fe40004807033 */
[----:B------:R-:W-:Y:S02]  /*13570*/  F2FP.SATFINITE.E4M3.F32.PACK_AB_MERGE_C R8, R32, R27, R8 ;  /* 0x0000001b2008723e */ /* 0x000fe40004807008 */
[----:B------:R-:W-:Y:S01]  /*13580*/  F2FP.SATFINITE.E4M3.F32.PACK_AB_MERGE_C R9, R41, R38, R9 ;  /* 0x000000262909723e */ /* 0x000fe20004807009 */
[----:B------:R2:W-:Y:S01]  /*13590*/  STS.128 [R62+0x20400], R4 ;  /* 0x020400043e007388 */ /* 0x0005e20000000c00 */
[----:B------:R-:W-:-:S02]  /*135a0*/  F2FP.SATFINITE.E4M3.F32.PACK_AB_MERGE_C R10, R47, R44, R10 ;  /* 0x0000002c2f0a723e */ /* 0x000fc4000480700a */
[----:B------:R-:W-:-:S05]  /*135b0*/  F2FP.SATFINITE.E4M3.F32.PACK_AB_MERGE_C R11, R33, R50, R52 ;  /* 0x00000032210b723e */ /* 0x000fca0004807034 */
[----:B------:R2:W-:Y:S02]  /*135c0*/  STS.128 [R26+0x20400], R8 ;  /* 0x020400081a007388 */ /* 0x0005e40000000c00 */
.L_x_632:
[----:B------:R-:W-:Y:S05]  /*135d0*/  BSYNC B1 ;  /* 0x0000000000017941 */ /* 0x000fea0003800000 */
.L_x_631:
[----:B------:R-:W-:Y:S04]  /*135e0*/  BSSY B1, `(.L_x_633) ;  /* 0x00000cc000017945 */ /* 0x000fe80003800000 */
[----:B------:R-:W-:Y:S05]  /*135f0*/  @P3 BRA `(.L_x_634) ;  /* 0x0000000c00283947 */ /* 0x000fea0003800000 */
[----:B-12---:R-:W2:Y:S04]  /*13600*/  LDL R6, [R1+0x24] ;  /* 0x0000240001067983 */ /* 0x006ea80000100800 */
[----:B------:R-:W3:Y:S01]  /*13610*/  LDL R62, [R1+0x18c] ;  /* 0x00018c00013e7983 */ /* 0x000ee20000100800 */
[----:B------:R-:W-:Y:S01]  /*13620*/  LEA.HI R4, R30, R31, RZ, 0x3 ;  /* 0x0000001f1e047211 */ /* 0x000fe200078f18ff */
[C---:B------:R-:W-:Y:S01]  /*13630*/  VIADD R8, R219.reuse, 0x40 ;  /* 0x00000040db087836 */ /* 0x040fe20000000000 */
[----:B------:R-:W-:Y:S01]  /*13640*/  F2FP.F16.E4M3.UNPACK_B R46, R14.H1 ;  /* 0x0000000eff2e723e */ /* 0x000fe200030006ff */
[----:B------:R-:W-:Y:S01]  /*13650*/  VIADD R9, R219, 0x40 ;  /* 0x00000040db097836 */ /* 0x000fe20000000000 */
[----:B------:R-:W-:Y:S01]  /*13660*/  LOP3.LUT R4, R4, 0xfffffff8, RZ, 0xc0, !PT ;  /* 0xfffffff804047812 */ /* 0x000fe200078ec0ff */
[----:B------:R-:W-:Y:S01]  /*13670*/  IMAD.SHL.U32 R8, R8, 0x80, RZ ;  /* 0x0000008008087824 */ /* 0x000fe200078e00ff */
[----:B------:R-:W-:Y:S01]  /*13680*/  F2FP.F16.E4M3.UNPACK_B R39, R0.H1 ;  /* 0x00000000ff27723e */ /* 0x000fe200030006ff */
[--C-:B------:R-:W-:Y:S01]  /*13690*/  HADD2.F32 R48, -RZ, R46.reuse.H0_H0 ;  /* 0x2000002eff307230 */ /* 0x100fe20000004100 */
[----:B------:R-:W-:Y:S01]  /*136a0*/  IADD3 R4, R31, -R4, RZ ;  /* 0x800000041f047210 */ /* 0x000fe20007ffe0ff */
[----:B------:R-:W-:Y:S01]  /*136b0*/  HADD2.F32 R49, -RZ, R46.H1_H1 ;  /* 0x3000002eff317230 */ /* 0x000fe20000004100 */
[----:B------:R-:W-:Y:S01]  /*136c0*/  SHF.L.U32 R9, R9, 0x7, RZ ;  /* 0x0000000709097819 */ /* 0x000fe200000006ff */
[--C-:B------:R-:W-:Y:S01]  /*136d0*/  HADD2.F32 R40, -RZ, R39.reuse.H0_H0 ;  /* 0x20000027ff287230 */ /* 0x100fe20000004100 */
[----:B------:R-:W-:Y:S01]  /*136e0*/  LEA.HI R4, R21, R4, RZ, 0x1c ;  /* 0x0000000415047211 */ /* 0x000fe200078fe0ff */
[----:B------:R-:W-:Y:S01]  /*136f0*/  HADD2.F32 R39, -RZ, R39.H1_H1 ;  /* 0x30000027ff277230 */ /* 0x000fe20000004100 */
[----:B------:R-:W-:-:S02]  /*13700*/  LOP3.LUT R9, R9, 0x380, RZ, 0xc0, !PT ;  /* 0x0000038009097812 */ /* 0x000fc400078ec0ff */
[----:B------:R-:W-:Y:S01]  /*13710*/  SHF.R.S32.HI R7, RZ, 0x1f, R4 ;  /* 0x0000001fff077819 */ /* 0x000fe20000011404 */
[----:B------:R-:W-:Y:S01]  /*13720*/  IMAD.SHL.U32 R5, R4, 0x10, RZ ;  /* 0x0000001004057824 */ /* 0x000fe200078e00ff */
[----:B------:R-:W-:Y:S02]  /*13730*/  LOP3.LUT R8, R8, 0x380, RZ, 0xc0, !PT ;  /* 0x0000038008087812 */ /* 0x000fe400078ec0ff */
[----:B------:R-:W-:Y:S02]  /*13740*/  LEA.HI R7, R7, R4, RZ, 0x3 ;  /* 0x0000000407077211 */ /* 0x000fe400078f18ff */
[----:B------:R-:W-:Y:S02]  /*13750*/  SHF.R.U32.HI R8, RZ, 0x3, R8 ;  /* 0x00000003ff087819 */ /* 0x000fe40000011608 */
[----:B------:R-:W-:Y:S01]  /*13760*/  LOP3.LUT R4, R9, 0x70, R5, 0xf8, !PT ;  /* 0x0000007009047812 */ /* 0x000fe200078ef805 */
[----:B------:R-:W-:Y:S01]  /*13770*/  IMAD.SHL.U32 R7, R7, 0x800, RZ ;  /* 0x0000080007077824 */ /* 0x000fe200078e00ff */
[----:B------:R-:W-:-:S02]  /*13780*/  F2FP.F16.E4M3.UNPACK_B R45, R14 ;  /* 0x0000000eff2d723e */ /* 0x000fc400020006ff */
[----:B------:R-:W-:Y:S02]  /*13790*/  LOP3.LUT R4, R4, R8, RZ, 0x3c, !PT ;  /* 0x0000000804047212 */ /* 0x000fe400078e3cff */
[----:B------:R-:W-:Y:S01]  /*137a0*/  LOP3.LUT R7, R7, 0xffffc000, RZ, 0xc0, !PT ;  /* 0xffffc00007077812 */ /* 0x000fe200078ec0ff */
[----:B------:R-:W-:Y:S01]  /*137b0*/  HADD2.F32 R47, -RZ, R45.H0_H0 ;  /* 0x2000002dff2f7230 */ /* 0x000fe20000004100 */
[-C--:B------:R-:W-:Y:S02]  /*137c0*/  F2FP.F16.E4M3.UNPACK_B R50, R15.reuse.H1 ;  /* 0x0000000fff32723e */ /* 0x080fe400030006ff */
[----:B------:R-:W-:Y:S02]  /*137d0*/  F2FP.F16.E4M3.UNPACK_B R52, R15 ;  /* 0x0000000fff34723e */ /* 0x000fe400020006ff */
[----:B------:R-:W-:Y:S01]  /*137e0*/  F2FP.F16.E4M3.UNPACK_B R55, R20.H1 ;  /* 0x00000014ff37723e */ /* 0x000fe200030006ff */
[----:B------:R-:W-:Y:S02]  /*137f0*/  HADD2.F32 R51, -RZ, R50.H0_H0 ;  /* 0x20000032ff337230 */ /* 0x000fe40000004100 */
[----:B------:R-:W-:-:S02]  /*13800*/  HADD2.F32 R54, -RZ, R52.H0_H0 ;  /* 0x20000034ff367230 */ /* 0x000fc40000004100 */
        /* <DEDUP_REMOVED lines=169> */
.L_x_634:
[----:B------:R-:W-:Y:S05]  /*142a0*/  BSYNC B1 ;  /* 0x0000000000017941 */ /* 0x000fea0003800000 */
.L_x_633:
[----:B------:R-:W-:Y:S05]  /*142b0*/  @P0 BRA `(.L_x_621) ;  /* 0x0000000c00280947 */ /* 0x000fea0003800000 */
[----:B-123--:R-:W2:Y:S04]  /*142c0*/  LDL R7, [R1+0x20] ;  /* 0x0000200001077983 */ /* 0x00eea80000100800 */
[----:B------:R-:W3:Y:S01]  /*142d0*/  LDL R50, [R1+0x188] ;  /* 0x0001880001327983 */ /* 0x000ee20000100800 */
[----:B------:R-:W-:Y:S01]  /*142e0*/  LEA.HI R30, R30, R31, RZ, 0x3 ;  /* 0x0000001f1e1e7211 */ /* 0x000fe200078f18ff */
[C---:B------:R-:W-:Y:S01]  /*142f0*/  VIADD R8, R219.reuse, 0x60 ;  /* 0x00000060db087836 */ /* 0x040fe20000000000 */
[----:B------:R-:W-:Y:S02]  /*14300*/  IADD3 R5, R219, 0x60, RZ ;  /* 0x00000060db057810 */ /* 0x000fe40007ffe0ff */
[----:B------:R-:W-:Y:S01]  /*14310*/  LOP3.LUT R30, R30, 0xfffffff8, RZ, 0xc0, !PT ;  /* 0xfffffff81e1e7812 */ /* 0x000fe200078ec0ff */
[----:B------:R-:W-:Y:S01]  /*14320*/  IMAD.SHL.U32 R8, R8, 0x80, RZ ;  /* 0x0000008008087824 */ /* 0x000fe200078e00ff */
[----:B------:R-:W-:Y:S01]  /*14330*/  F2FP.F16.E4M3.UNPACK_B R41, R14.H1 ;  /* 0x0000000eff29723e */ /* 0x000fe200030006ff */
[----:B------:R-:W-:Y:S01]  /*14340*/  IMAD.SHL.U32 R5, R5, 0x80, RZ ;  /* 0x0000008005057824 */ /* 0x000fe200078e00ff */
[----:B------:R-:W-:Y:S01]  /*14350*/  F2FP.F16.E4M3.UNPACK_B R40, R0.H1 ;  /* 0x00000000ff28723e */ /* 0x000fe200030006ff */
[----:B------:R-:W-:Y:S01]  /*14360*/  IMAD.IADD R30, R31, 0x1, -R30 ;  /* 0x000000011f1e7824 */ /* 0x000fe200078e0a1e */
[----:B------:R-:W-:Y:S01]  /*14370*/  LOP3.LUT R8, R8, 0x380, RZ, 0xc0, !PT ;  /* 0x0000038008087812 */ /* 0x000fe200078ec0ff */
[--C-:B------:R-:W-:Y:S01]  /*14380*/  HADD2.F32 R44, -RZ, R41.reuse.H0_H0 ;  /* 0x20000029ff2c7230 */ /* 0x100fe20000004100 */
[----:B------:R-:W-:Y:S01]  /*14390*/  LOP3.LUT R5, R5, 0x380, RZ, 0xc0, !PT ;  /* 0x0000038005057812 */ /* 0x000fe200078ec0ff */
[----:B------:R-:W-:Y:S01]  /*143a0*/  HADD2.F32 R42, -RZ, R40.H0_H0 ;  /* 0x20000028ff2a7230 */ /* 0x000fe20000004100 */
[----:B------:R-:W-:Y:S01]  /*143b0*/  LEA.HI R21, R21, R30, RZ, 0x1c ;  /* 0x0000001e15157211 */ /* 0x000fe200078fe0ff */
[----:B------:R-:W-:Y:S01]  /*143c0*/  HADD2.F32 R45, -RZ, R41.H1_H1 ;  /* 0x30000029ff2d7230 */ /* 0x000fe20000004100 */
[----:B------:R-:W-:-:S02]  /*143d0*/  SHF.R.U32.HI R5, RZ, 0x3, R5 ;  /* 0x00000003ff057819 */ /* 0x000fc40000011605 */
[----:B------:R-:W-:Y:S01]  /*143e0*/  SHF.R.S32.HI R6, RZ, 0x1f, R21 ;  /* 0x0000001fff067819 */ /* 0x000fe20000011415 */
[----:B------:R-:W-:Y:S01]  /*143f0*/  IMAD.SHL.U32 R4, R21, 0x10, RZ ;  /* 0x0000001015047824 */ /* 0x000fe200078e00ff */
[----:B------:R-:W-:Y:S02]  /*14400*/  F2FP.F16.E4M3.UNPACK_B R46, R15.H1 ;  /* 0x0000000fff2e723e */ /* 0x000fe400030006ff */
[----:B------:R-:W-:Y:S02]  /*14410*/  LEA.HI R6, R6, R21, RZ, 0x3 ;  /* 0x0000001506067211 */ /* 0x000fe400078f18ff */
[----:B------:R-:W-:Y:S01]  /*14420*/  LOP3.LUT R4, R8, 0x70, R4, 0xf8, !PT ;  /* 0x0000007008047812 */ /* 0x000fe200078ef804 */
[--C-:B------:R-:W-:Y:S02]  /*14430*/  HADD2.F32 R48, -RZ, R46.reuse.H0_H0 ;  /* 0x2000002eff307230 */ /* 0x100fe40000004100 */
[----:B------:R-:W-:Y:S01]  /*14440*/  IMAD.SHL.U32 R6, R6, 0x800, RZ ;  /* 0x0000080006067824 */ /* 0x000fe200078e00ff */
[----:B------:R-:W-:Y:S01]  /*14450*/  LOP3.LUT R4, R4, R5, RZ, 0x3c, !PT ;  /* 0x0000000504047212 */ /* 0x000fe200078e3cff */
[----:B------:R-:W-:-:S03]  /*14460*/  HADD2.F32 R49, -RZ, R46.H1_H1 ;  /* 0x3000002eff317230 */ /* 0x000fc60000004100 */
[----:B------:R-:W-:-:S04]  /*14470*/  LOP3.LUT R5, R6, 0xffffc000, RZ, 0xc0, !PT ;  /* 0xffffc00006057812 */ /* 0x000fc800078ec0ff */
[----:B--2---:R-:W-:-:S04]  /*14480*/  IADD3 R8, R4, R5, R7 ;  /* 0x0000000504087210 */ /* 0x004fc80007ffe007 */
[----:B------:R-:W-:Y:S01]  /*14490*/  IADD3 R21, R19, R8, RZ ;  /* 0x0000000813157210 */ /* 0x000fe20007ffe0ff */
[----:B---3--:R-:W1:Y:S04]  /*144a0*/  LDS.128 R4, [R50+0x20400] ;  /* 0x0204000032047984 */ /* 0x008e680000000c00 */
[----:B------:R-:W0:Y:S01]  /*144b0*/  LDS.128 R8, [R21+0x20400] ;  /* 0x0204000015087984 */ /* 0x000e220000000c00 */
[----:B-1----:R-:W-:Y:S02]  /*144c0*/  F2FP.F16.E4M3.UNPACK_B R29, R4.H1 ;  /* 0x00000004ff1d723e */ /* 0x002fe400030006ff */
[----:B------:R-:W-:Y:S02]  /*144d0*/  F2FP.F16.E4M3.UNPACK_B R36, R5 ;  /* 0x00000005ff24723e */ /* 0x000fe400020006ff */
[----:B0-----:R-:W-:-:S02]  /*144e0*/  F2FP.F16.E4M3.UNPACK_B R34, R8.H1 ;  /* 0x00000008ff22723e */ /* 0x001fc400030006ff */
[----:B------:R-:W-:Y:S02]  /*144f0*/  F2FP.F16.E4M3.UNPACK_B R33, R5.H1 ;  /* 0x00000005ff21723e */ /* 0x000fe400030006ff */
[-C--:B------:R-:W-:Y:S01]  /*14500*/  F2FP.F16.E4M3.UNPACK_B R28, R6.reuse ;  /* 0x00000006ff1c723e */ /* 0x080fe200020006ff */
[--C-:B------:R-:W-:Y:S01]  /*14510*/  HADD2.F32 R5, -RZ, R34.reuse.H0_H0 ;  /* 0x20000022ff057230 */ /* 0x100fe20000004100 */
[----:B------:R-:W-:Y:S01]  /*14520*/  F2FP.F16.E4M3.UNPACK_B R32, R6.H1 ;  /* 0x00000006ff20723e */ /* 0x000fe200030006ff */
[--C-:B------:R-:W-:Y:S01]  /*14530*/  HADD2.F32 R6, -RZ, R29.reuse.H0_H0 ;  /* 0x2000001dff067230 */ /* 0x100fe20000004100 */
[-C--:B------:R-:W-:Y:S01]  /*14540*/  F2FP.F16.E4M3.UNPACK_B R37, R9.reuse ;  /* 0x00000009ff25723e */ /* 0x080fe200020006ff */
[----:B------:R-:W-:Y:S01]  /*14550*/  HADD2.F32 R34, -RZ, R34.H1_H1 ;  /* 0x30000022ff227230 */ /* 0x000fe20000004100 */
[----:B------:R-:W-:Y:S01]  /*14560*/  F2FP.F16.E4M3.UNPACK_B R38, R9.H1 ;  /* 0x00000009ff26723e */ /* 0x000fe200030006ff */
[-C--:B------:R-:W-:Y:S01]  /*14570*/  FMUL.FTZ R9, R44, R5.reuse ;  /* 0x000000052c097220 */ /* 0x080fe20000410000 */
[----:B------:R-:W-:Y:S01]  /*14580*/  FMUL.FTZ R39, R42, R5 ;  /* 0x000000052a277220 */ /* 0x000fe20000410000 */
[----:B------:R-:W-:Y:S01]  /*14590*/  F2FP.F16.E4M3.UNPACK_B R30, R8 ;  /* 0x00000008ff1e723e */ /* 0x000fe200020006ff */
[----:B------:R-:W-:-:S02]  /*145a0*/  HADD2.F32 R29, -RZ, R29.H1_H1 ;  /* 0x3000001dff1d7230 */ /* 0x000fc40000004100 */
[-C--:B------:R-:W-:Y:S01]  /*145b0*/  FFMA.FTZ R5, R42, R6.reuse, -R9 ;  /* 0x000000062a057223 */ /* 0x080fe20000010809 */
[----:B------:R-:W-:Y:S01]  /*145c0*/  FFMA.FTZ R6, R44, R6, R39 ;  /* 0x000000062c067223 */ /* 0x000fe20000010027 */
[----:B------:R-:W-:Y:S01]  /*145d0*/  F2FP.F16.E4M3.UNPACK_B R42, R14 ;  /* 0x0000000eff2a723e */ /* 0x000fe200020006ff */
[----:B------:R-:W-:Y:S01]  /*145e0*/  HADD2.F32 R9, -RZ, R40.H1_H1 ;  /* 0x30000028ff097230 */ /* 0x000fe20000004100 */
[----:B------:R-:W-:Y:S01]  /*145f0*/  F2FP.F16.E4M3.UNPACK_B R39, R0 ;  /* 0x00000000ff27723e */ /* 0x000fe200020006ff */
[----:B------:R-:W-:Y:S01]  /*14600*/  HADD2.F32 R0, -RZ, R30.H0_H0 ;  /* 0x2000001eff007230 */ /* 0x000fe20000004100 */
[----:B------:R-:W-:Y:S01]  /*14610*/  F2FP.F16.E4M3.UNPACK_B R27, R4 ;  /* 0x00000004ff1b723e */ /* 0x000fe200020006ff */
[----:B------:R-:W-:Y:S02]  /*14620*/  HADD2.F32 R43, -RZ, R42.H0_H0 ;  /* 0x2000002aff2b7230 */ /* 0x000fe40000004100 */
[----:B------:R-:W-:Y:S01]  /*14630*/  FMUL.FTZ R40, R45, R34 ;  /* 0x000000222d287220 */ /* 0x000fe20000410000 */
[----:B------:R-:W-:Y:S01]  /*14640*/  HADD2.F32 R41, -RZ, R39.H0_H0 ;  /* 0x20000027ff297230 */ /* 0x000fe20000004100 */
[----:B------:R-:W-:Y:S01]  /*14650*/  F2FP.F16.E4M3.UNPACK_B R31, R10 ;  /* 0x0000000aff1f723e */ /* 0x000fe200020006ff */
[----:B------:R-:W-:Y:S01]  /*14660*/  FMUL.FTZ R34, R9, R34 ;  /* 0x0000002209227220 */ /* 0x000fe20000410000 */
[----:B------:R-:W-:Y:S01]  /*14670*/  F2FP.F16.E4M3.UNPACK_B R35, R10.H1 ;  /* 0x0000000aff23723e */ /* 0x000fe200030006ff */
[-C--:B------:R-:W-:Y:S01]  /*14680*/  FMUL.FTZ R10, R43, R0.reuse ;  /* 0x000000002b0a7220 */ /* 0x080fe20000410000 */
[-C--:B------:R-:W-:Y:S01]  /*14690*/  F2FP.F16.E4M3.UNPACK_B R8, R11.reuse ;  /* 0x0000000bff08723e */ /* 0x080fe200020006ff */
[----:B------:R-:W-:Y:S01]  /*146a0*/  FMUL.FTZ R14, R41, R0 ;  /* 0x00000000290e7220 */ /* 0x000fe20000410000 */
[----:B------:R-:W-:Y:S01]  /*146b0*/  F2FP.F16.E4M3.UNPACK_B R26, R11.H1 ;  /* 0x0000000bff1a723e */ /* 0x000fe200030006ff */
[----:B------:R-:W-:-:S02]  /*146c0*/  HADD2.F32 R11, -RZ, R27.H0_H0 ;  /* 0x2000001bff0b7230 */ /* 0x000fc40000004100 */
[----:B------:R-:W-:Y:S01]  /*146d0*/  FFMA.FTZ R0, R9, R29, -R40 ;  /* 0x0000001d09007223 */ /* 0x000fe20000010828 */
[----:B------:R-:W-:Y:S01]  /*146e0*/  F2FP.F16.E4M3.UNPACK_B R40, R3.H1 ;  /* 0x00000003ff28723e */ /* 0x000fe200030006ff */
[----:B------:R-:W-:Y:S01]  /*146f0*/  FFMA.FTZ R9, R45, R29, R34 ;  /* 0x0000001d2d097223 */ /* 0x000fe20000010022 */
[----:B------:R-:W-:Y:S02]  /*14700*/  HADD2.F32 R44, -RZ, R42.H1_H1 ;  /* 0x3000002aff2c7230 */ /* 0x000fe40000004100 */
[-C--:B------:R-:W-:Y:S01]  /*14710*/  FFMA.FTZ R10, R41, R11.reuse, -R10 ;  /* 0x0000000b290a7223 */ /* 0x080fe2000001080a */
[----:B------:R-:W-:Y:S02]  /*14720*/  HADD2.F32 R29, -RZ, R38.H0_H0 ;  /* 0x20000026ff1d7230 */ /* 0x000fe40000004100 */
[----:B------:R-:W-:Y:S01]  /*14730*/  FFMA.FTZ R11, R43, R11, R14 ;  /* 0x0000000b2b0b7223 */ /* 0x000fe2000001000e */
[----:B------:R-:W-:Y:S01]  /*14740*/  HADD2.F32 R42, -RZ, R40.H0_H0 ;  /* 0x20000028ff2a7230 */ /* 0x000fe20000004100 */
[----:B------:R-:W-:Y:S01]  /*14750*/  F2FP.F16.E4M3.UNPACK_B R4, R7 ;  /* 0x00000007ff04723e */ /* 0x000fe200020006ff */
[----:B------:R-:W-:-:S02]  /*14760*/  HADD2.F32 R14, -RZ, R27.H1_H1 ;  /* 0x3000001bff0e7230 */ /* 0x000fc40000004100 */
[-C--:B------:R-:W-:Y:S01]  /*14770*/  FMUL.FTZ R43, R48, R29.reuse ;  /* 0x0000001d302b7220 */ /* 0x080fe20000410000 */
[----:B------:R-:W-:Y:S02]  /*14780*/  HADD2.F32 R27, -RZ, R30.H1_H1 ;  /* 0x3000001eff1b7230 */ /* 0x000fe40000004100 */
[----:B------:R-:W-:Y:S01]  /*14790*/  FMUL.FTZ R45, R42, R29 ;  /* 0x0000001d2a2d7220 */ /* 0x000fe20000410000 */
[----:B------:R-:W-:Y:S01]  /*147a0*/  HADD2.F32 R30, -RZ, R33.H0_H0 ;  /* 0x20000021ff1e7230 */ /* 0x000fe20000004100 */
[----:B------:R-:W-:Y:S01]  /*147b0*/  F2FP.F16.E4M3.UNPACK_B R7, R7.H1 ;  /* 0x00000007ff07723e */ /* 0x000fe200030006ff */
[----:B------:R-:W-:Y:S02]  /*147c0*/  HADD2.F32 R34, -RZ, R39.H1_H1 ;  /* 0x30000027ff227230 */ /* 0x000fe40000004100 */
[----:B------:R-:W-:Y:S01]  /*147d0*/  FMUL.FTZ R39, R44, R27 ;  /* 0x0000001b2c277220 */ /* 0x000fe20000410000 */
[----:B------:R-:W-:Y:S02]  /*147e0*/  HADD2.F32 R38, -RZ, R38.H1_H1 ;  /* 0x30000026ff267230 */ /* 0x000fe40000004100 */
[-C--:B------:R-:W-:Y:S01]  /*147f0*/  FFMA.FTZ R29, R42, R30.reuse, -R43 ;  /* 0x0000001e2a1d7223 */ /* 0x080fe2000001082b */
[----:B------:R-:W-:Y:S01]  /*14800*/  FFMA.FTZ R30, R48, R30, R45 ;  /* 0x0000001e301e7223 */ /* 0x000fe2000001002d */
[----:B------:R-:W-:Y:S01]  /*14810*/  F2FP.F16.E4M3.UNPACK_B R45, R15 ;  /* 0x0000000fff2d723e */ /* 0x000fe200020006ff */
[C---:B------:R-:W-:Y:S01]  /*14820*/  FMUL.FTZ R41, R34.reuse, R27 ;  /* 0x0000001b22297220 */ /* 0x040fe20000410000 */
[----:B------:R-:W-:Y:S01]  /*14830*/  FFMA.FTZ R27, R34, R14, -R39 ;  /* 0x0000000e221b7223 */ /* 0x000fe20000010827 */
[----:B------:R-:W-:Y:S01]  /*14840*/  F2FP.F16.E4M3.UNPACK_B R39, R3 ;  /* 0x00000003ff27723e */ /* 0x000fe200020006ff */
[----:B------:R-:W-:-:S02]  /*14850*/  HADD2.F32 R43, -RZ, R40.H1_H1 ;  /* 0x30000028ff2b7230 */ /* 0x000fc40000004100 */
[----:B------:R-:W-:Y:S01]  /*14860*/  FFMA.FTZ R14, R44, R14, R41 ;  /* 0x0000000e2c0e7223 */ /* 0x000fe20000010029 */
[----:B------:R-:W-:Y:S02]  /*14870*/  HADD2.F32 R47, -RZ, R45.H0_H0 ;  /* 0x2000002dff2f7230 */ /* 0x000fe40000004100 */
[-C--:B------:R-:W-:Y:S01]  /*14880*/  FMUL.FTZ R34, R49, R38.reuse ;  /* 0x0000002631227220 */ /* 0x080fe20000410000 */
[----:B------:R-:W-:Y:S02]  /*14890*/  HADD2.F32 R3, -RZ, R37.H0_H0 ;  /* 0x20000025ff037230 */ /* 0x000fe40000004100 */
[----:B------:R-:W-:Y:S01]  /*148a0*/  FMUL.FTZ R42, R43, R38 ;  /* 0x000000262b2a7220 */ /* 0x000fe20000410000 */
[----:B------:R-:W-:Y:S01]  /*148b0*/  HADD2.F32 R41, -RZ, R39.H0_H0 ;  /* 0x20000027ff297230 */ /* 0x000fe20000004100 */
[----:B------:R-:W-:Y:S01]  /*148c0*/  F2FP.F16.E4M3.UNPACK_B R48, R20.H1 ;  /* 0x00000014ff30723e */ /* 0x000fe200030006ff */
[----:B------:R-:W-:Y:S02]  /*148d0*/  HADD2.F32 R15, -RZ, R36.H0_H0 ;  /* 0x20000024ff0f7230 */ /* 0x000fe40000004100 */
[----:B------:R-:W-:Y:S01]  /*148e0*/  FMUL.FTZ R38, R47, R3 ;  /* 0x000000032f267220 */ /* 0x000fe20000410000 */
[----:B------:R-:W-:-:S02]  /*148f0*/  HADD2.F32 R33, -RZ, R33.H1_H1 ;  /* 0x30000021ff217230 */ /* 0x000fc40000004100 */
[C---:B------:R-:W-:Y:S01]  /*14900*/  FMUL.FTZ R40, R41.reuse, R3 ;  /* 0x0000000329287220 */ /* 0x040fe20000410000 */
[----:B------:R-:W-:Y:S02]  /*14910*/  HADD2.F32 R46, -RZ, R45.H1_H1 ;  /* 0x3000002dff2e7230 */ /* 0x000fe40000004100 */
[----:B------:R-:W-:Y:S01]  /*14920*/  FFMA.FTZ R3, R41, R15, -R38 ;  /* 0x0000000f29037223 */ /* 0x000fe20000010826 */
[----:B------:R-:W-:Y:S01]  /*14930*/  F2FP.F16.E4M3.UNPACK_B R45, R12.H1 ;  /* 0x0000000cff2d723e */ /* 0x000fe200030006ff */
[----:B------:R-:W-:Y:S02]  /*14940*/  HADD2.F32 R38, -RZ, R36.H1_H1 ;  /* 0x30000024ff267230 */ /* 0x000fe40000004100 */
[-C--:B------:R-:W-:Y:S01]  /*14950*/  FFMA.FTZ R34, R43, R33.reuse, -R34 ;  /* 0x000000212b227223 */ /* 0x080fe20000010822 */
[----:B------:R-:W-:Y:S02]  /*14960*/  HADD2.F32 R36, -RZ, R37.H1_H1 ;  /* 0x30000025ff247230 */ /* 0x000fe40000004100 */
[----:B------:R-:W-:Y:S01]  /*14970*/  FFMA.FTZ R33, R49, R33, R42 ;  /* 0x0000002131217223 */ /* 0x000fe2000001002a */
[----:B------:R-:W-:Y:S01]  /*14980*/  FFMA.FTZ R15, R47, R15, R40 ;  /* 0x0000000f2f0f7223 */ /* 0x000fe20000010028 */
[----:B------:R-:W-:Y:S01]  /*14990*/  HADD2.F32 R44, -RZ, R39.H1_H1 ;  /* 0x30000027ff2c7230 */ /* 0x000fe20000004100 */
[----:B------:R-:W-:Y:S01]  /*149a0*/  F2FP.SATFINITE.E4M3.F32.PACK_AB_MERGE_C R0, R0, R5, RZ ;  /* 0x000000050000723e */ /* 0x000fe200048070ff */
[----:B------:R-:W-:-:S02]  /*149b0*/  HADD2.F32 R49, -RZ, R48.H0_H0 ;  /* 0x20000030ff317230 */ /* 0x000fc40000004100 */
[-C--:B------:R-:W-:Y:S01]  /*149c0*/  FMUL.FTZ R41, R46, R36.reuse ;  /* 0x000000242e297220 */ /* 0x080fe20000410000 */
[----:B------:R-:W-:Y:S02]  /*149d0*/  HADD2.F32 R39, -RZ, R35.H0_H0 ;  /* 0x20000023ff277230 */ /* 0x000fe40000004100 */
[C---:B------:R-:W-:Y:S01]  /*149e0*/  FMUL.FTZ R43, R44.reuse, R36 ;  /* 0x000000242c2b7220 */ /* 0x040fe20000410000 */
[----:B------:R-:W-:Y:S02]  /*149f0*/  HADD2.F32 R47, -RZ, R45.H0_H0 ;  /* 0x2000002dff2f7230 */ /* 0x000fe40000004100 */
[----:B------:R-:W-:Y:S01]  /*14a00*/  FFMA.FTZ R36, R44, R38, -R41 ;  /* 0x000000262c247223 */ /* 0x000fe20000010829 */
[----:B------:R-:W-:Y:S02]  /*14a10*/  HADD2.F32 R37, -RZ, R32.H0_H0 ;  /* 0x20000020ff257230 */ /* 0x000fe40000004100 */
[----:B------:R-:W-:Y:S01]  /*14a20*/  FMUL.FTZ R40, R49, R39 ;  /* 0x0000002731287220 */ /* 0x000fe20000410000 */
[----:B------:R-:W-:-:S02]  /*14a30*/  HADD2.F32 R48, -RZ, R48.H1_H1 ;  /* 0x30000030ff307230 */ /* 0x000fc40000004100 */
[C---:B------:R-:W-:Y:S01]  /*14a40*/  FMUL.FTZ R42, R47.reuse, R39 ;  /* 0x000000272f2a7220 */ /* 0x040fe20000410000 */
[----:B------:R-:W-:Y:S02]  /*14a50*/  HADD2.F32 R35, -RZ, R35.H1_H1 ;  /* 0x30000023ff237230 */ /* 0x000fe40000004100 */
[-C--:B------:R-:W-:Y:S01]  /*14a60*/  FFMA.FTZ R40, R47, R37.reuse, -R40 ;  /* 0x000000252f287223 */ /* 0x080fe20000010828 */
[----:B------:R-:W-:Y:S01]  /*14a70*/  HADD2.F32 R44, -RZ, R45.H1_H1 ;  /* 0x3000002dff2c7230 */ /* 0x000fe20000004100 */
[----:B------:R-:W-:Y:S01]  /*14a80*/  F2FP.F16.E4M3.UNPACK_B R45, R20 ;  /* 0x00000014ff2d723e */ /* 0x000fe200020006ff */
[----:B------:R-:W-:Y:S01]  /*14a90*/  FFMA.FTZ R42, R49, R37, R42 ;  /* 0x00000025312a7223 */ /* 0x000fe2000001002a */
[----:B------:R-:W-:Y:S02]  /*14aa0*/  HADD2.F32 R32, -RZ, R32.H1_H1 ;  /* 0x30000020ff207230 */ /* 0x000fe40000004100 */
[-C--:B------:R-:W-:Y:S01]  /*14ab0*/  FMUL.FTZ R37, R48, R35.reuse ;  /* 0x0000002330257220 */ /* 0x080fe20000410000 */
[----:B------:R-:W-:Y:S01]  /*14ac0*/  FFMA.FTZ R38, R46, R38, R43 ;  /* 0x000000262e267223 */ /* 0x000fe2000001002b */
[----:B------:R-:W-:Y:S01]  /*14ad0*/  F2FP.F16.E4M3.UNPACK_B R39, R12 ;  /* 0x0000000cff27723e */ /* 0x000fe200020006ff */
[----:B------:R-:W-:Y:S01]  /*14ae0*/  FMUL.FTZ R35, R44, R35 ;  /* 0x000000232c237220 */ /* 0x000fe20000410000 */
[----:B------:R-:W-:-:S02]  /*14af0*/  HADD2.F32 R46, -RZ, R45.H0_H0 ;  /* 0x2000002dff2e7230 */ /* 0x000fc40000004100 */
[-C--:B------:R-:W-:Y:S01]  /*14b00*/  FFMA.FTZ R41, R44, R32.reuse, -R37 ;  /* 0x000000202c297223 */ /* 0x080fe20000010825 */
[----:B------:R-:W-:Y:S02]  /*14b10*/  HADD2.F32 R20, -RZ, R31.H0_H0 ;  /* 0x2000001fff147230 */ /* 0x000fe40000004100 */
[----:B------:R-:W-:Y:S01]  /*14b20*/  FFMA.FTZ R43, R48, R32, R35 ;  /* 0x00000020302b7223 */ /* 0x000fe20000010023 */
[----:B------:R-:W-:Y:S01]  /*14b30*/  HADD2.F32 R32, -RZ, R39.H0_H0 ;  /* 0x20000027ff207230 */ /* 0x000fe20000004100 */
[----:B------:R-:W-:Y:S01]  /*14b40*/  F2FP.SATFINITE.E4M3.F32.PACK_AB_MERGE_C R5, R34, R29, RZ ;  /* 0x0000001d2205723e */ /* 0x000fe200048070ff */
        /* <DEDUP_REMOVED lines=9> */
[----:B------:R-:W-:Y:S01]  /*14be0*/  FMUL.FTZ R39, R44, R31 ;  /* 0x0000001f2c277220 */ /* 0x000fe20000410000 */
[----:B------:R-:W-:Y:S01]  /*14bf0*/  FFMA.FTZ R37, R46, R12, R37 ;  /* 0x0000000c2e257223 */ /* 0x000fe20000010025 */
[----:B------:R-:W-:Y:S01]  /*14c00*/  F2FP.F16.E4M3.UNPACK_B R12, R13.H1 ;  /* 0x0000000dff0c723e */ /* 0x000fe200030006ff */
[C---:B------:R-:W-:Y:S01]  /*14c10*/  FMUL.FTZ R31, R32.reuse, R31 ;  /* 0x0000001f201f7220 */ /* 0x040fe20000410000 */
[----:B------:R-:W-:Y:S02]  /*14c20*/  HADD2.F32 R46, -RZ, R45.H0_H0 ;  /* 0x2000002dff2e7230 */ /* 0x000fe40000004100 */
[----:B------:R-:W-:Y:S01]  /*14c30*/  FFMA.FTZ R32, R32, R28, -R39 ;  /* 0x0000001c20207223 */ /* 0x000fe20000010827 */
[----:B------:R-:W-:-:S02]  /*14c40*/  HADD2.F32 R20, -RZ, R26.H0_H0 ;  /* 0x2000001aff147230 */ /* 0x000fc40000004100 */
[----:B------:R-:W-:Y:S01]  /*14c50*/  FFMA.FTZ R28, R44, R28, R31 ;  /* 0x0000001c2c1c7223 */ /* 0x000fe2000001001f */
[--C-:B------:R-:W-:Y:S01]  /*14c60*/  HADD2.F32 R44, -RZ, R12.reuse.H0_H0 ;  /* 0x2000000cff2c7230 */ /* 0x100fe20000004100 */
[----:B------:R-:W-:Y:S01]  /*14c70*/  F2FP.F16.E4M3.UNPACK_B R13, R13 ;  /* 0x0000000dff0d723e */ /* 0x000fe200020006ff */
[----:B------:R-:W-:Y:S02]  /*14c80*/  HADD2.F32 R47, -RZ, R12.H1_H1 ;  /* 0x3000000cff2f7230 */ /* 0x000fe40000004100 */
[----:B------:R-:W-:Y:S01]  /*14c90*/  FMUL.FTZ R31, R46, R20 ;  /* 0x000000142e1f7220 */ /* 0x000fe20000410000 */
[----:B------:R-:W-:Y:S01]  /*14ca0*/  HADD2.F32 R12, -RZ, R7.H0_H0 ;  /* 0x20000007ff0c7230 */ /* 0x000fe20000004100 */
[----:B------:R-:W-:Y:S01]  /*14cb0*/  F2FP.SATFINITE.E4M3.F32.PACK_AB_MERGE_C R42, R43, R42, RZ ;  /* 0x0000002a2b2a723e */ /* 0x000fe200048070ff */
[----:B------:R-:W-:Y:S02]  /*14cc0*/  HADD2.F32 R49, -RZ, R45.H1_H1 ;  /* 0x3000002dff317230 */ /* 0x000fe40000004100 */
[----:B------:R-:W-:Y:S01]  /*14cd0*/  FMUL.FTZ R45, R44, R20 ;  /* 0x000000142c2d7220 */ /* 0x000fe20000410000 */
[----:B------:R-:W-:-:S02]  /*14ce0*/  HADD2.F32 R26, -RZ, R26.H1_H1 ;  /* 0x3000001aff1a7230 */ /* 0x000fc40000004100 */
[----:B------:R-:W-:Y:S01]  /*14cf0*/  FFMA.FTZ R39, R44, R12, -R31 ;  /* 0x0000000c2c277223 */ /* 0x000fe2000001081f */
[----:B------:R-:W-:Y:S01]  /*14d00*/  HADD2.F32 R7, -RZ, R7.H1_H1 ;  /* 0x30000007ff077230 */ /* 0x000fe20000004100 */
[----:B------:R-:W-:Y:S01]  /*14d10*/  F2FP.F16.E4M3.UNPACK_B R31, R24 ;  /* 0x00000018ff1f723e */ /* 0x000fe200020006ff */
[----:B------:R-:W-:Y:S01]  /*14d20*/  FFMA.FTZ R45, R46, R12, R45 ;  /* 0x0000000c2e2d7223 */ /* 0x000fe2000001002d */
[-C--:B------:R-:W-:Y:S01]  /*14d30*/  FMUL.FTZ R20, R49, R26.reuse ;  /* 0x0000001a31147220 */ /* 0x080fe20000410000 */
[C---:B------:R-:W-:Y:S01]  /*14d40*/  FMUL.FTZ R26, R47.reuse, R26 ;  /* 0x0000001a2f1a7220 */ /* 0x040fe20000410000 */
[----:B------:R-:W-:Y:S01]  /*14d50*/  HADD2.F32 R12, -RZ, R8.H0_H0 ;  /* 0x20000008ff0c7230 */ /* 0x000fe20000004100 */
[----:B------:R-:W-:Y:S01]  /*14d60*/  F2FP.SATFINITE.E4M3.F32.PACK_AB_MERGE_C R5, R36, R3, R5 ;  /* 0x000000032405723e */ /* 0x000fe20004807005 */
[-C--:B------:R-:W-:Y:S01]  /*14d70*/  FFMA.FTZ R24, R47, R7.reuse, -R20 ;  /* 0x000000072f187223 */ /* 0x080fe20000010814 */
[----:B------:R-:W-:Y:S01]  /*14d80*/  FFMA.FTZ R26, R49, R7, R26 ;  /* 0x00000007311a7223 */ /* 0x000fe2000001001a */
[----:B------:R-:W-:-:S02]  /*14d90*/  HADD2.F32 R49, -RZ, R31.H0_H0 ;  /* 0x2000001fff317230 */ /* 0x000fc40000004100 */
[----:B------:R-:W-:Y:S01]  /*14da0*/  HADD2.F32 R47, -RZ, R13.H0_H0 ;  /* 0x2000000dff2f7230 */ /* 0x000fe20000004100 */
[----:B------:R-:W-:Y:S01]  /*14db0*/  F2FP.SATFINITE.E4M3.F32.PACK_AB_MERGE_C R24, R24, R39, RZ ;  /* 0x000000271818723e */ /* 0x000fe200048070ff */
[----:B------:R-:W-:Y:S02]  /*14dc0*/  HADD2.F32 R46, -RZ, R31.H1_H1 ;  /* 0x3000001fff2e7230 */ /* 0x000fe40000004100 */
[-C--:B------:R-:W-:Y:S01]  /*14dd0*/  FMUL.FTZ R20, R49, R12.reuse ;  /* 0x0000000c31147220 */ /* 0x080fe20000410000 */
[----:B------:R-:W-:Y:S02]  /*14de0*/  HADD2.F32 R8, -RZ, R8.H1_H1 ;  /* 0x30000008ff087230 */ /* 0x000fe40000004100 */
[----:B------:R-:W-:Y:S01]  /*14df0*/  FMUL.FTZ R12, R47, R12 ;  /* 0x0000000c2f0c7220 */ /* 0x000fe20000410000 */
[----:B------:R-:W-:Y:S01]  /*14e00*/  HADD2.F32 R44, -RZ, R13.H1_H1 ;  /* 0x3000000dff2c7230 */ /* 0x000fe20000004100 */
[----:B------:R-:W-:Y:S01]  /*14e10*/  F2FP.SATFINITE.E4M3.F32.PACK_AB_MERGE_C R26, R26, R45, RZ ;  /* 0x0000002d1a1a723e */ /* 0x000fe200048070ff */
[----:B------:R-:W-:-:S02]  /*14e20*/  HADD2.F32 R7, -RZ, R4.H0_H0 ;  /* 0x20000004ff077230 */ /* 0x000fc40000004100 */
[-C--:B------:R-:W-:Y:S01]  /*14e30*/  FMUL.FTZ R13, R46, R8.reuse ;  /* 0x000000082e0d7220 */ /* 0x080fe20000410000 */
[----:B------:R-:W-:Y:S02]  /*14e40*/  HADD2.F32 R4, -RZ, R4.H1_H1 ;  /* 0x30000004ff047230 */ /* 0x000fe40000004100 */
[C---:B------:R-:W-:Y:S01]  /*14e50*/  FMUL.FTZ R31, R44.reuse, R8 ;  /* 0x000000082c1f7220 */ /* 0x040fe20000410000 */
[----:B------:R-:W-:Y:S01]  /*14e60*/  F2FP.SATFINITE.E4M3.F32.PACK_AB_MERGE_C R8, R9, R6, RZ ;  /* 0x000000060908723e */ /* 0x000fe200048070ff */
        /* <DEDUP_REMOVED lines=8> */
[----:B------:R-:W-:Y:S02]  /*14ef0*/  F2FP.SATFINITE.E4M3.F32.PACK_AB_MERGE_C R6, R32, R35, R6 ;  /* 0x000000232006723e */ /* 0x000fe40004807006 */
[----:B------:R-:W-:Y:S02]  /*14f00*/  F2FP.SATFINITE.E4M3.F32.PACK_AB_MERGE_C R7, R7, R20, R24 ;  /* 0x000000140707723e */ /* 0x000fe40004807018 */
[----:B------:R-:W-:Y:S02]  /*14f10*/  F2FP.SATFINITE.E4M3.F32.PACK_AB_MERGE_C R9, R38, R15, R9 ;  /* 0x0000000f2609723e */ /* 0x000fe40004807009 */
[----:B------:R-:W-:Y:S01]  /*14f20*/  F2FP.SATFINITE.E4M3.F32.PACK_AB_MERGE_C R10, R28, R37, R42 ;  /* 0x000000251c0a723e */ /* 0x000fe2000480702a */
[----:B------:R4:W-:Y:S01]  /*14f30*/  STS.128 [R50+0x20400], R4 ;  /* 0x0204000432007388 */ /* 0x0009e20000000c00 */
[----:B------:R-:W-:-:S05]  /*14f40*/  F2FP.SATFINITE.E4M3.F32.PACK_AB_MERGE_C R11, R31, R12, R26 ;  /* 0x0000000c1f0b723e */ /* 0x000fca000480701a */
[----:B------:R4:W-:Y:S02]  /*14f50*/  STS.128 [R21+0x20400], R8 ;  /* 0x0204000815007388 */ /* 0x0009e40000000c00 */
.L_x_621:
[----:B------:R-:W-:Y:S05]  /*14f60*/  BSYNC B0 ;  /* 0x0000000000007941 */ /* 0x000fea0003800000 */
.L_x_602:
[----:B------:R-:W-:Y:S01]  /*14f70*/  @!PT LDS RZ, [RZ] ;  /* 0x00000000fffff984 */ /* 0x000fe20000000800 */
[----:B------:R-:W-:Y:S01]  /*14f80*/  @!PT LDS RZ, [RZ] ;  /* 0x00000000fffff984 */ /* 0x000fe20000000800 */
[----:B------:R-:W-:Y:S01]  /*14f90*/  @!PT LDS RZ, [RZ] ;  /* 0x00000000fffff984 */ /* 0x000fe20000000800 */
[----:B------:R-:W-:Y:S01]  /*14fa0*/  @!PT LDS RZ, [RZ] ;  /* 0x00000000fffff984 */ /* 0x000fe20000000800 */
[----:B------:R0:W-:Y:S06]  /*14fb0*/  MEMBAR.ALL.CTA ;  /* 0x0000000000007992 */ /* 0x0001ec0000008000 */
[----:B0-----:R-:W0:Y:S01]  /*14fc0*/  FENCE.VIEW.ASYNC.S ;  /* 0x00000000000073c6 */ /* 0x001e220000000000 */
[----:B------:R-:W-:Y:S05]  /*14fd0*/  WARPSYNC.ALL ;  /* 0x0000000000007948 */ /* 0x000fea0003800000 */
[----:B0-----:R-:W-:Y:S06]  /*14fe0*/  BAR.SYNC.DEFER_BLOCKING 0xd, 0x100 ;  /* 0x0344000000007b1d */ /* 0x001fec0000010000 */
.L_x_600:
[----:B01----:R-:W0:Y:S01]  /*14ff0*/  S2R R0, SR_TID.X ;  /* 0x0000000000007919 */ /* 0x003e220000002100 */
[----:B------:R-:W-:Y:S05]  /*15000*/  WARPSYNC.ALL ;  /* 0x0000000000007948 */ /* 0x000fea0003800000 */
[----:B0-----:R-:W-:-:S05]  /*15010*/  SHF.R.U32.HI R0, RZ, 0x7, R0 ;  /* 0x00000007ff007819 */ /* 0x001fca0000011600 */
[----:B--234-:R-:W-:Y:S02]  /*15020*/  VIADD R9, R0, 0x8 ;  /* 0x0000000800097836 */ /* 0x01cfe40000000000 */
[----:B------:R-:W-:-:S03]  /*15030*/  IMAD.U32 R0, RZ, RZ, UR60 ;  /* 0x0000003cff007e24 */ /* 0x000fc6000f8e00ff */
[----:B------:R0:W-:Y:S02]  /*15040*/  BAR.SYNC.DEFER_BLOCKING R9, 0x100 ;  /* 0x000400090000751d */ /* 0x0001e40000010000 */
[----:B------:R-:W-:-:S13]  /*15050*/  ISETP.NE.AND P0, PT, R0, 0x3, PT ;  /* 0x000000030000780c */ /* 0x000fda0003f05270 */
[----:B0-----:R-:W-:Y:S05]  /*15060*/  @!P0 BRA `(.L_x_635) ;  /* 0x0000000000048947 */ /* 0x001fea0003800000 */
[----:B------:R-:W-:Y:S01]  /*15070*/  BPT.TRAP 0x1 ;  /* 0x000000040000795c */ /* 0x000fe20000300000 */
.L_x_635:
[----:B------:R-:W-:Y:S01]  /*15080*/  IMAD R0, R222, 0x8, R19 ;  /* 0x00000008de007824 */ /* 0x000fe200078e0213 */
[----:B------:R-:W-:-:S04]  /*15090*/  SHF.L.U32 R10, R223, 0x1f, RZ ;  /* 0x0000001fdf0a7819 */ /* 0x000fc800000006ff */
[----:B------:R0:W1:Y:S01]  /*150a0*/  SYNCS.PHASECHK.TRANS64.TRYWAIT P1, [R0+URZ+0x38830], R10 ;  /* 0x0388300a000075a7 */ /* 0x000062000802017f */
[----:B------:R-:W-:Y:S05]  /*150b0*/  @!P0 BRA `(.L_x_636) ;  /* 0x0000000000048947 */ /* 0x000fea0003800000 */
[----:B------:R-:W-:Y:S01]  /*150c0*/  BPT.TRAP 0x1 ;  /* 0x000000040000795c */ /* 0x000fe20000300000 */
.L_x_636:
[----:B-1----:R-:W-:Y:S05]  /*150d0*/  @P1 BRA `(.L_x_637) ;  /* 0x0000000000081947 */ /* 0x002fea0003800000 */
[----:B------:R-:W1:Y:S02]  /*150e0*/  SYNCS.PHASECHK.TRANS64.TRYWAIT P1, [R0+URZ+0x38830], R10 ;  /* 0x0388300a000075a7 */ /* 0x000e64000802017f */
[----:B-1----:R-:W-:Y:S05]  /*150f0*/  @!P1 BRA `(.L_x_638) ;  /* 0x0000017400249947 */ /* 0x002fea0003800000 */
.L_x_637:
[----:B------:R-:W-:Y:S05]  /*15100*/  WARPSYNC.ALL ;  /* 0x0000000000007948 */ /* 0x000fea0003800000 */
[----:B------:R-:W-:Y:S01]  /*15110*/  R2UR UR4, R19 ;  /* 0x00000000130472ca */ /* 0x000fe200000e0000 */
[----:B------:R-:W-:Y:S01]  /*15120*/  UMOV UR9, 0x40000040 ;  /* 0x4000004000097882 */ /* 0x000fe20000000000 */
[----:B------:R-:W-:Y:S01]  /*15130*/  R2UR UR5, R25 ;  /* 0x00000000190572ca */ /* 0x000fe200000e0000 */
[----:B------:R-:W-:Y:S01]  /*15140*/  IMAD.MOV.U32 R7, RZ, RZ, 0x40000040 ;  /* 0x40000040ff077424 */ /* 0x000fe200078e00ff */
[----:B------:R-:W-:Y:S01]  /*15150*/  MOV R5, 0x40000040 ;  /* 0x4000004000057802 */ /* 0x000fe20000000f00 */
[----:B-----5:R-:W-:Y:S01]  /*15160*/  WARPGROUP.ARRIVE ;  /* 0x00000000000079c5 */ /* 0x020fe20000000000 */
[----:B------:R-:W-:Y:S01]  /*15170*/  IMAD.U32 R229, RZ, RZ, UR9 ;  /* 0x00000009ffe57e24 */ /* 0x000fe2000f8e00ff */
[----:B------:R-:W-:Y:S01]  /*15180*/  UMOV UR57, 0x40000040 ;  /* 0x4000004000397882 */ /* 0x000fe20000000000 */
[----:B------:R-:W-:Y:S01]  /*15190*/  R2UR UR11, R5 ;  /* 0x00000000050b72ca */ /* 0x000fe200000e0000 */
[----:B------:R-:W-:Y:S01]  /*151a0*/  UMOV UR53, 0x40000040 ;  /* 0x4000004000357882 */ /* 0x000fe20000000000 */
[----:B------:R-:W-:Y:S01]  /*151b0*/  UMOV UR49, 0x40000040 ;  /* 0x4000004000317882 */ /* 0x000fe20000000000 */
[----:B------:R-:W-:Y:S01]  /*151c0*/  UMOV UR45, 0x40000040 ;  /* 0x40000040002d7882 */ /* 0x000fe20000000000 */
[----:B------:R-:W-:Y:S01]  /*151d0*/  MOV R5, 0x40000040 ;  /* 0x4000004000057802 */ /* 0x000fe20000000f00 */
[----:B------:R-:W-:-:S02]  /*151e0*/  UIADD3 UR4, UR4, 0x28400, URZ ;  /* 0x0002840004047890 */ /* 0x000fc4000fffe03f */
[----:B------:R-:W-:Y:S01]  /*151f0*/  ULOP3.LUT UR5, UR5, 0x10000, URZ, 0xfc, !UPT ;  /* 0x0001000005057892 */ /* 0x000fe2000f8efc3f */
[----:B------:R-:W-:Y:S01]  /*15200*/  R2UR UR43, R5 ;  /* 0x00000000052b72ca */ /* 0x000fe200000e0000 */
[----:B------:R-:W-:Y:S02]  /*15210*/  USHF.R.U32.HI UR4, URZ, 0x4, UR4 ;  /* 0x000000043f047899 */ /* 0x000fe40008011604 */
[----:B------:R-:W-:Y:S02]  /*15220*/  UIADD3 UR56, UR5, 0x6, URZ ;  /* 0x0000000605387890 */ /* 0x000fe4000fffe03f */
[----:B------:R-:W-:Y:S01]  /*15230*/  ULOP3.LUT UR4, UR4, 0x3fff, URZ, 0xc0, !UPT ;  /* 0x00003fff04047892 */ /* 0x000fe2000f8ec03f */
[----:B------:R-:W-:Y:S01]  /*15240*/  UMOV UR8, UR5 ;  /* 0x0000000500087c82 */ /* 0x000fe20008000000 */
[----:B------:R-:W-:Y:S01]  /*15250*/  UIADD3 UR52, UR5, 0x400, URZ ;  /* 0x0000040005347890 */ /* 0x000fe2000fffe03f */
[----:B------:R-:W-:Y:S01]  /*15260*/  IMAD.U32 R228, RZ, RZ, UR8 ;  /* 0x00000008ffe47e24 */ /* 0x000fe2000f8e00ff */
[----:B------:R-:W-:-:S02]  /*15270*/  ULOP3.LUT UR6, UR4, 0x10000, URZ, 0xfc, !UPT ;  /* 0x0001000004067892 */ /* 0x000fc4000f8efc3f */
[----:B------:R-:W-:Y:S02]  /*15280*/  UIADD3 UR4, UR5, 0x2, URZ ;  /* 0x0000000205047890 */ /* 0x000fe4000fffe03f */
[----:B------:R-:W-:Y:S02]  /*15290*/  UIADD3 UR48, UR5, 0x402, URZ ;  /* 0x0000040205307890 */ /* 0x000fe4000fffe03f */
[----:B------:R-:W-:Y:S01]  /*152a0*/  LEA R4, R222, UR6, 0xb ;  /* 0x00000006de047c11 */ /* 0x000fe2000f8e58ff */
[----:B------:R-:W-:Y:S01]  /*152b0*/  UIADD3 UR44, UR5, 0x404, URZ ;  /* 0x00000404052c7890 */ /* 0x000fe2000fffe03f */
[----:B------:R-:W-:Y:S01]  /*152c0*/  IMAD.U32 R3, RZ, RZ, UR6 ;  /* 0x00000006ff037e24 */ /* 0x000fe2000f8e00ff */
[----:B------:R-:W-:Y:S01]  /*152d0*/  UIADD3 UR40, UR5, 0x406, URZ ;  /* 0x0000040605287890 */ /* 0x000fe2000fffe03f */
[C---:B------:R-:W-:Y:S01]  /*152e0*/  R2UR UR10, R4.reuse ;  /* 0x00000000040a72ca */ /* 0x040fe200000e0000 */
[----:B------:R-:W-:Y:S01]  /*152f0*/  VIADD R6, R4, 0x2 ;  /* 0x0000000204067836 */ /* 0x000fe20000000000 */
[----:B------:R-:W-:Y:S01]  /*15300*/  UMOV UR41, 0x40000040 ;  /* 0x4000004000297882 */ /* 0x000fe20000000000 */
[----:B------:R2:W-:Y:S10]  /*15310*/  STL [R1+0x34], R3 ;  /* 0x0000340301007387 */ /* 0x0005f40000100800 */
[----:B------:R-:W-:Y:S01]  /*15320*/  QGMMA.64x128x32.F32.E4M3.E4M3 R24, gdesc[UR8], RZ, !UPT, gsb0 ;  /* 0x01e00000081879f3 */ /* 0x000fe2000c0008ff */
[----:B------:R-:W-:Y:S01]  /*15330*/  R2UR UR10, R6 ;  /* 0x00000000060a72ca */ /* 0x000fe200000e0000 */
[----:B------:R-:W-:Y:S01]  /*15340*/  UMOV UR8, UR4 ;  /* 0x0000000400087c82 */ /* 0x000fe20008000000 */
[----:B------:R-:W-:Y:S01]  /*15350*/  R2UR UR11, R7 ;  /* 0x00000000070b72ca */ /* 0x000fe200000e0000 */
[----:B------:R-:W-:Y:S01]  /*15360*/  UMOV UR9, 0x40000040 ;  /* 0x4000004000097882 */ /* 0x000fe20000000000 */
[----:B------:R-:W-:Y:S01]  /*15370*/  VIADD R6, R4, 0x4 ;  /* 0x0000000404067836 */ /* 0x000fe20000000000 */
[----:B------:R-:W-:Y:S01]  /*15380*/  UIADD3 UR4, UR5, 0x4, URZ ;  /* 0x0000000405047890 */ /* 0x000fe2000fffe03f */
[----:B------:R-:W-:Y:S01]  /*15390*/  IMAD.MOV.U32 R7, RZ, RZ, 0x40000040 ;  /* 0x40000040ff077424 */ /* 0x000fe200078e00ff */
[----:B------:R-:W-:Y:S01]  /*153a0*/  MOV R226, UR8 ;  /* 0x0000000800e27c02 */ /* 0x000fe20008000f00 */
[----:B------:R-:W-:Y:S01]  /*153b0*/  IMAD.U32 R227, RZ, RZ, UR9 ;  /* 0x00000009ffe37e24 */ /* 0x000fe2000f8e00ff */
[----:B--2---:R-:W2:Y:S02]  /*153c0*/  S2R R3, SR_TID.X ;  /* 0x0000000000037919 */ /* 0x004ea40000002100 */
[----:B--2---:R-:W-:-:S04]  /*153d0*/  SHF.R.U32.HI R3, RZ, 0x7, R3 ;  /* 0x00000007ff037819 */ /* 0x004fc80000011603 */
[----:B------:R-:W-:Y:S01]  /*153e0*/  IADD3 R8, -R3, 0xb, RZ ;  /* 0x0000000b03087810 */ /* 0x000fe20007ffe1ff */
[----:B------:R-:W-:Y:S02]  /*153f0*/  WARPGROUP.DEPBAR.LE gsb0, 0x0 ;  /* 0x00008000000079c5 */ /* 0x000fe40000010000 */
[----:B------:R-:W-:-:S06]  /*15400*/  WARPGROUP.ARRIVE ;  /* 0x00000000000079c5 */ /* 0x000fcc0000000000 */
[----:B------:R-:W-:Y:S01]  /*15410*/  QGMMA.64x128x32.F32.E4M3.E4M3 R24, gdesc[UR8], R24, gsb0 ;  /* 0x01e00000081879f3 */ /* 0x000fe20008000818 */
[----:B------:R-:W-:Y:S01]  /*15420*/  R2UR UR10, R6 ;  /* 0x00000000060a72ca */ /* 0x000fe200000e0000 */
[----:B------:R-:W-:Y:S01]  /*15430*/  UMOV UR8, UR4 ;  /* 0x0000000400087c82 */ /* 0x000fe20008000000 */
[----:B------:R-:W-:Y:S01]  /*15440*/  R2UR UR11, R7 ;  /* 0x00000000070b72ca */ /* 0x000fe200000e0000 */
[----:B------:R-:W-:Y:S01]  /*15450*/  UMOV UR9, 0x40000040 ;  /* 0x4000004000097882 */ /* 0x000fe20000000000 */
[----:B------:R-:W-:Y:S01]  /*15460*/  VIADD R6, R4, 0x6 ;  /* 0x0000000604067836 */ /* 0x000fe20000000000 */
[----:B------:R-:W-:Y:S01]  /*15470*/  MOV R225, UR9 ;  /* 0x0000000900e17c02 */ /* 0x000fe20008000f00 */
[----:B------:R-:W-:Y:S02]  /*15480*/  IMAD.MOV.U32 R7, RZ, RZ, 0x40000040 ;  /* 0x40000040ff077424 */ /* 0x000fe400078e00ff */
[----:B------:R-:W-:Y:S01]  /*15490*/  IMAD.U32 R224, RZ, RZ, UR8 ;  /* 0x00000008ffe07e24 */ /* 0x000fe2000f8e00ff */
[----:B------:R-:W-:Y:S01]  /*154a0*/  R2UR UR58, R6 ;  /* 0x00000000063a72ca */ /* 0x000fe200000e0000 */
[----:B------:R-:W-:Y:S01]  /*154b0*/  VIADD R6, R4, 0x400 ;  /* 0x0000040004067836 */ /* 0x000fe20000000000 */
[----:B------:R-:W-:Y:S01]  /*154c0*/  R2UR UR59, R7 ;  /* 0x00000000073b72ca */ /* 0x000fe200000e0000 */
[----:B------:R-:W-:-:S03]  /*154d0*/  IMAD.MOV.U32 R7, RZ, RZ, 0x40000040 ;  /* 0x40000040ff077424 */ /* 0x000fc600078e00ff */
[----:B------:R-:W-:Y:S02]  /*154e0*/  R2UR UR54, R6 ;  /* 0x00000000063672ca */ /* 0x000fe400000e0000 */
[----:B------:R-:W-:Y:S01]  /*154f0*/  R2UR UR55, R7 ;  /* 0x00000000073772ca */ /* 0x000fe200000e0000 */
[----:B------:R-:W-:Y:S01]  /*15500*/  IMAD.MOV.U32 R7, RZ, RZ, 0x40000040 ;  /* 0x40000040ff077424 */ /* 0x000fe200078e00ff */
[----:B------:R-:W-:-:S04]  /*15510*/  IADD3 R6, R4, 0x402, RZ ;  /* 0x0000040204067810 */ /* 0x000fc80007ffe0ff */
[----:B------:R-:W-:Y:S01]  /*15520*/  R2UR UR50, R6 ;  /* 0x00000000063272ca */ /* 0x000fe200000e0000 */
[C---:B------:R-:W-:Y:S01]  /*15530*/  VIADD R6, R4.reuse, 0x404 ;  /* 0x0000040404067836 */ /* 0x040fe20000000000 */
[----:B------:R-:W-:Y:S01]  /*15540*/  R2UR UR51, R7 ;  /* 0x00000000073372ca */ /* 0x000fe200000e0000 */
[----:B------:R-:W-:Y:S02]  /*15550*/  IMAD.MOV.U32 R7, RZ, RZ, 0x40000040 ;  /* 0x40000040ff077424 */ /* 0x000fe400078e00ff */
[----:B------:R-:W-:Y:S01]  /*15560*/  VIADD R4, R4, 0x406 ;  /* 0x0000040604047836 */ /* 0x000fe20000000000 */
[----:B------:R-:W-:Y:S02]  /*15570*/  R2UR UR46, R6 ;  /* 0x00000000062e72ca */ /* 0x000fe400000e0000 */
[----:B------:R-:W-:Y:S02]  /*15580*/  R2UR UR47, R7 ;  /* 0x00000000072f72ca */ /* 0x000fe400000e0000 */
[----:B------:R-:W-:Y:S01]  /*15590*/  R2UR UR42, R4 ;  /* 0x00000000042a72ca */ /* 0x000fe200000e0000 */
        /* <DEDUP_REMOVED lines=22> */
.L_x_639:
[----:B------:R-:W3:Y:S01]  /*15700*/  LDL R88, [R1+0x68] ;  /* 0x0000680001587983 */ /* 0x000ee20000100800 */
[C---:B------:R-:W-:Y:S01]  /*15710*/  FMUL.FTZ R3, R2.reuse, R24 ;  /* 0x0000001802037220 */ /* 0x040fe20000410000 */
[C---:B------:R-:W-:Y:S01]  /*15720*/  FMUL.FTZ R4, R2.reuse, R25 ;  /* 0x0000001902047220 */ /* 0x040fe20000410000 */
[C---:B------:R-:W-:Y:S01]  /*15730*/  FMUL.FTZ R7, R2.reuse, R28 ;  /* 0x0000001c02077220 */ /* 0x040fe20000410000 */
[C---:B------:R-:W-:Y:S01]  /*15740*/  FMUL.FTZ R14, R2.reuse, R32 ;  /* 0x00000020020e7220 */ /* 0x040fe20000410000 */
[C---:B------:R-:W-:Y:S01]  /*15750*/  FMUL.FTZ R32, R2.reuse, R44 ;  /* 0x0000002c02207220 */ /* 0x040fe20000410000 */
[C---:B------:R-:W-:Y:S01]  /*15760*/  FMUL.FTZ R11, R2.reuse, R29 ;  /* 0x0000001d020b7220 */ /* 0x040fe20000410000 */
[----:B------:R-:W4:Y:S01]  /*15770*/  MUFU.TANH R3, R3 ;  /* 0x0000000300037308 */ /* 0x000f220000002400 */
[C---:B------:R-:W-:Y:S01]  /*15780*/  FMUL.FTZ R44, R2.reuse, R56 ;  /* 0x00000038022c7220 */ /* 0x040fe20000410000 */
[----:B------:R-:W-:Y:S01]  /*15790*/  FMUL.FTZ R56, R2, R68 ;  /* 0x0000004402387220 */ /* 0x000fe20000410000 */
[----:B------:R-:W-:-:S02]  /*157a0*/  IMAD R68, R170, -0x80, R94 ;  /* 0xffffff80aa447824 */ /* 0x000fc400078e025e */
[C---:B------:R-:W-:Y:S01]  /*157b0*/  FMUL.FTZ R5, R2.reuse, R26 ;  /* 0x0000001a02057220 */ /* 0x040fe20000410000 */
[C---:B------:R-:W-:Y:S01]  /*157c0*/  FMUL.FTZ R6, R2.reuse, R27 ;  /* 0x0000001b02067220 */ /* 0x040fe20000410000 */
[C---:B------:R-:W-:Y:S01]  /*157d0*/  FMUL.FTZ R15, R2.reuse, R33 ;  /* 0x00000021020f7220 */ /* 0x040fe20000410000 */
[C---:B------:R-:W-:Y:S01]  /*157e0*/  FMUL.FTZ R12, R2.reuse, R30 ;  /* 0x0000001e020c7220 */ /* 0x040fe20000410000 */
[----:B------:R-:W5:Y:S01]  /*157f0*/  MUFU.TANH R4, R4 ;  /* 0x0000000400047308 */ /* 0x000f620000002400 */
[C---:B------:R-:W-:Y:S01]  /*15800*/  FMUL.FTZ R24, R2.reuse, R36 ;  /* 0x0000002402187220 */ /* 0x040fe20000410000 */
[C---:B------:R-:W-:Y:S01]  /*15810*/  FMUL.FTZ R13, R2.reuse, R31 ;  /* 0x0000001f020d7220 */ /* 0x040fe20000410000 */
[C---:B------:R-:W-:Y:S01]  /*15820*/  FMUL.FTZ R25, R2.reuse, R37 ;  /* 0x0000002502197220 */ /* 0x040fe20000410000 */
[C---:B------:R-:W-:Y:S01]  /*15830*/  FMUL.FTZ R36, R2.reuse, R48 ;  /* 0x0000003002247220 */ /* 0x040fe20000410000 */
[C---:B------:R-:W-:Y:S01]  /*15840*/  FMUL.FTZ R48, R2.reuse, R60 ;  /* 0x0000003c02307220 */ /* 0x040fe20000410000 */
[C---:B------:R-:W-:Y:S01]  /*15850*/  FMUL.FTZ R60, R2.reuse, R72 ;  /* 0x00000048023c7220 */ /* 0x040fe20000410000 */
[C---:B------:R-:W-:Y:S01]  /*15860*/  FMUL.FTZ R20, R2.reuse, R34 ;  /* 0x0000002202147220 */ /* 0x040fe20000410000 */
[----:B------:R-:W0:Y:S01]  /*15870*/  MUFU.TANH R7, R7 ;  /* 0x0000000700077308 */ /* 0x000e220000002400 */
        /* <DEDUP_REMOVED lines=45> */
[----:B------:R-:W-:Y:S01]  /*15b50*/  ULDC UR38, c[0x0][0x988] ;  /* 0x0002620000267ab9 */ /* 0x000fe20000000800 */
[C---:B------:R-:W-:Y:S01]  /*15b60*/  FMUL.FTZ R77, R2.reuse, R86 ;  /* 0x00000056024d7220 */ /* 0x040fe20000410000 */
[----:B------:R-:W2:Y:S01]  /*15b70*/  MUFU.TANH R12, R12 ;  /* 0x0000000c000c7308 */ /* 0x000ea20000002400 */
[----:B------:R-:W-:-:S07]  /*15b80*/  FMUL.FTZ R76, R2, R87 ;  /* 0x00000057024c7220 */ /* 0x000fce0000410000 */
[----:B------:R-:W2:Y:S08]  /*15b90*/  MUFU.TANH R24, R24 ;  /* 0x0000001800187308 */ /* 0x000eb00000002400 */
        /* <DEDUP_REMOVED lines=26> */
[----:B------:R-:W2:Y:S01]  /*15d40*/  MUFU.TANH R46, R46 ;  /* 0x0000002e002e7308 */ /* 0x000ea20000002400 */
[----:B---3--:R-:W-:-:S07]  /*15d50*/  IADD3 R68, -R88, 0x80, R68 ;  /* 0x0000008058447810 */ /* 0x008fce0007ffe144 */
[----:B------:R-:W3:Y:S01]  /*15d60*/  MUFU.TANH R52, R52 ;  /* 0x0000003400347308 */ /* 0x000ee20000002400 */
[C---:B------:R-:W-:Y:S02]  /*15d70*/  ISETP.GT.AND P4, PT, R68.reuse, RZ, PT ;  /* 0x000000ff4400720c */ /* 0x040fe40003f84270 */
[C---:B------:R-:W-:Y:S02]  /*15d80*/  ISETP.GT.AND P5, PT, R68.reuse, 0x1, PT ;  /* 0x000000014400780c */ /* 0x040fe40003fa4270 */
[----:B------:R-:W-:Y:S02]  /*15d90*/  ISETP.GT.AND P1, PT, R68, 0x8, PT ;  /* 0x000000084400780c */ /* 0x000fe40003f24270 */
[----:B----4-:R-:W-:Y:S01]  /*15da0*/  FSEL R3, R3, -INF , P4 ;  /* 0xff80000003037808 */ /* 0x010fe20002000000 */
[----:B------:R-:W4:Y:S01]  /*15db0*/  MUFU.TANH R47, R47 ;  /* 0x0000002f002f7308 */ /* 0x000f220000002400 */
[----:B-----5:R-:W-:Y:S02]  /*15dc0*/  FSEL R4, R4, -INF , P5 ;  /* 0xff80000004047808 */ /* 0x020fe40002800000 */
[----:B------:R-:W-:-:S02]  /*15dd0*/  ISETP.GT.AND P2, PT, R68, 0x9, PT ;  /* 0x000000094400780c */ /* 0x000fc40003f44270 */
[----:B0-----:R-:W-:Y:S02]  /*15de0*/  FSEL R7, R7, -INF , P1 ;  /* 0xff80000007077808 */ /* 0x001fe40000800000 */
[----:B------:R-:W-:Y:S01]  /*15df0*/  FMNMX.FTZ R72, R3, R4, !PT ;  /* 0x0000000403487209 */ /* 0x000fe20007810000 */
[----:B------:R-:W0:Y:S01]  /*15e00*/  MUFU.TANH R53, R53 ;  /* 0x0000003500357308 */ /* 0x000e220000002400 */
[C---:B------:R-:W-:Y:S02]  /*15e10*/  ISETP.GT.AND P3, PT, R68.reuse, 0x10, PT ;  /* 0x000000104400780c */ /* 0x040fe40003f64270 */
[----:B-1----:R-:W-:Y:S02]  /*15e20*/  FSEL R11, R11, -INF , P2 ;  /* 0xff8000000b0b7808 */ /* 0x002fe40001000000 */
[----:B------:R-:W-:Y:S02]  /*15e30*/  FMNMX.FTZ R72, R7, R72, !PT ;  /* 0x0000004807487209 */ /* 0x000fe40007810000 */
[----:B--2---:R-:W-:Y:S01]  /*15e40*/  FSEL R5, R5, -INF , P4 ;  /* 0xff80000005057808 */ /* 0x004fe20002000000 */
[----:B------:R-:W1:Y:S01]  /*15e50*/  MUFU.TANH R50, R50 ;  /* 0x0000003200327308 */ /* 0x000e620000002400 */
[----:B------:R-:W-:-:S02]  /*15e60*/  ISETP.GT.AND P4, PT, R68, 0x11, PT ;  /* 0x000000114400780c */ /* 0x000fc40003f84270 */
[----:B------:R-:W-:Y:S02]  /*15e70*/  FSEL R14, R14, -INF , P3 ;  /* 0xff8000000e0e7808 */ /* 0x000fe40001800000 */
[----:B------:R-:W-:Y:S02]  /*15e80*/  FMNMX.FTZ R73, R11, R72, !PT ;  /* 0x000000480b497209 */ /* 0x000fe40007810000 */
[----:B------:R-:W-:Y:S01]  /*15e90*/  FSEL R6, R6, -INF , P5 ;  /* 0xff80000006067808 */ /* 0x000fe20002800000 */
[----:B------:R-:W2:Y:S01]  /*15ea0*/  MUFU.TANH R56, R56 ;  /* 0x0000003800387308 */ /* 0x000ea20000002400 */
[----:B------:R-:W-:Y:S02]  /*15eb0*/  ISETP.GT.AND P5, PT, R68, 0x18, PT ;  /* 0x000000184400780c */ /* 0x000fe40003fa4270 */
[----:B------:R-:W-:Y:S02]  /*15ec0*/  FSEL R15, R15, -INF , P4 ;  /* 0xff8000000f0f7808 */ /* 0x000fe40002000000 */
[----:B------:R-:W-:-:S02]  /*15ed0*/  FMNMX.FTZ R72, R14, R73, !PT ;  /* 0x000000490e487209 */ /* 0x000fc40007810000 */
[----:B------:R-:W-:Y:S01]  /*15ee0*/  FSEL R12, R12, -INF , P1 ;  /* 0xff8000000c0c7808 */ /* 0x000fe20000800000 */
[----:B------:R-:W5:Y:S01]  /*15ef0*/  MUFU.TANH R51, R51 ;  /* 0x0000003300337308 */ /* 0x000f620000002400 */
[----:B------:R-:W-:Y:S02]  /*15f00*/  ISETP.GT.AND P1, PT, R68, 0x19, PT ;  /* 0x000000194400780c */ /* 0x000fe40003f24270 */
[----:B------:R-:W-:Y:S02]  /*15f10*/  FSEL R24, R24, -INF , P5 ;  /* 0xff80000018187808 */ /* 0x000fe40002800000 */
[----:B------:R-:W-:Y:S02]  /*15f20*/  FMNMX.FTZ R73, R15, R72, !PT ;  /* 0x000000480f497209 */ /* 0x000fe40007810000 */
[----:B------:R-:W-:Y:S01]  /*15f30*/  FSEL R13, R13, -INF , P2 ;  /* 0xff8000000d0d7808 */ /* 0x000fe20001000000 */
[----:B------:R-:W5:Y:S01]  /*15f40*/  MUFU.TANH R57, R57 ;  /* 0x0000003900397308 */ /* 0x000f620000002400 */
[----:B------:R-:W-:-:S02]  /*15f50*/  ISETP.GT.AND P2, PT, R68, 0x20, PT ;  /* 0x000000204400780c */ /* 0x000fc40003f44270 */
[----:B------:R-:W-:Y:S02]  /*15f60*/  FSEL R25, R25, -INF , P1 ;  /* 0xff80000019197808 */ /* 0x000fe40000800000 */
[----:B------:R-:W-:Y:S02]  /*15f70*/  FMNMX.FTZ R72, R24, R73, !PT ;  /* 0x0000004918487209 */ /* 0x000fe40007810000 */
[----:B------:R-:W-:Y:S01]  /*15f80*/  FSEL R20, R20, -INF , P3 ;  /* 0xff80000014147808 */ /* 0x000fe20001800000 */
[----:B------:R-:W5:Y:S01]  /*15f90*/  MUFU.TANH R54, R54 ;  /* 0x0000003600367308 */ /* 0x000f620000002400 */
        /* <DEDUP_REMOVED lines=61> */
[----:B---3--:R-:W-:Y:S02]  /*16370*/  FSEL R52, R52, -INF , P4 ;  /* 0xff80000034347808 */ /* 0x008fe40002000000 */
[----:B------:R-:W-:-:S02]  /*16380*/  FMNMX.FTZ R73, R49, R72, !PT ;  /* 0x0000004831497209 */ /* 0x000fc40007810000 */
[----:B----4-:R-:W-:Y:S01]  /*16390*/  FSEL R47, R47, -INF , P1 ;  /* 0xff8000002f2f7808 */ /* 0x010fe20000800000 */
[----:B------:R-:W3:Y:S01]  /*163a0*/  MUFU.TANH R70, R70 ;  /* 0x0000004600467308 */ /* 0x000ee20000002400 */
[----:B------:R-:W-:Y:S02]  /*163b0*/  ISETP.GT.AND P1, PT, R68, 0x58, PT ;  /* 0x000000584400780c */ /* 0x000fe40003f24270 */
[----:B0-----:R-:W-:Y:S02]  /*163c0*/  FSEL R53, R53, -INF , P5 ;  /* 0xff80000035357808 */ /* 0x001fe40002800000 */
[----:B------:R-:W-:Y:S02]  /*163d0*/  FMNMX.FTZ R72, R52, R73, !PT ;  /* 0x0000004934487209 */ /* 0x000fe40007810000 */
[----:B-1----:R-:W-:Y:S01]  /*163e0*/  FSEL R50, R50, -INF , P2 ;  /* 0xff80000032327808 */ /* 0x002fe20001000000 */
[----:B------:R-:W0:Y:S01]  /*163f0*/  MUFU.TANH R71, R71 ;  /* 0x0000004700477308 */ /* 0x000e220000002400 */
[----:B------:R-:W-:-:S02]  /*16400*/  ISETP.GT.AND P2, PT, R68, 0x59, PT ;  /* 0x000000594400780c */ /* 0x000fc40003f44270 */
[----:B--2---:R-:W-:Y:S02]  /*16410*/  FSEL R56, R56, -INF , P1 ;  /* 0xff80000038387808 */ /* 0x004fe40000800000 */
[----:B------:R-:W-:Y:S02]  /*16420*/  FMNMX.FTZ R73, R53, R72, !PT ;  /* 0x0000004835497209 */ /* 0x000fe40007810000 */
[----:B-----5:R-:W-:Y:S01]  /*16430*/  FSEL R51, R51, -INF , P3 ;  /* 0xff80000033337808 */ /* 0x020fe20001800000 */
[----:B------:R-:W1:Y:S01]  /*16440*/  MUFU.TANH R77, R77 ;  /* 0x0000004d004d7308 */ /* 0x000e620000002400 */
[----:B------:R-:W-:Y:S02]  /*16450*/  ISETP.GT.AND P3, PT, R68, 0x60, PT ;  /* 0x000000604400780c */ /* 0x000fe40003f64270 */
[----:B------:R-:W-:Y:S02]  /*16460*/  FSEL R57, R57, -INF , P2 ;  /* 0xff80000039397808 */ /* 0x000fe40001000000 */
[----:B------:R-:W-:-:S02]  /*16470*/  FMNMX.FTZ R72, R56, R73, !PT ;  /* 0x0000004938487209 */ /* 0x000fc40007810000 */
[----:B------:R-:W-:Y:S01]  /*16480*/  FSEL R54, R54, -INF , P4 ;  /* 0xff80000036367808 */ /* 0x000fe20002000000 */
[----:B------:R-:W-:Y:S01]  /*16490*/  MUFU.TANH R76, R76 ;  /* 0x0000004c004c7308 */ /* 0x000fe20000002400 */
[----:B------:R-:W-:Y:S02]  /*164a0*/  ISETP.GT.AND P4, PT, R68, 0x61, PT ;  /* 0x000000614400780c */ /* 0x000fe40003f84270 */
[----:B------:R-:W-:Y:S02]  /*164b0*/  FSEL R60, R60, -INF , P3 ;  /* 0xff8000003c3c7808 */ /* 0x000fe40001800000 */
[----:B------:R-:W-:Y:S02]  /*164c0*/  FMNMX.FTZ R73, R57, R72, !PT ;  /* 0x0000004839497209 */ /* 0x000fe40007810000 */
[----:B------:R-:W-:Y:S02]  /*164d0*/  FSEL R55, R55, -INF , P5 ;  /* 0xff80000037377808 */ /* 0x000fe40002800000 */
[----:B------:R-:W-:-:S02]  /*164e0*/  ISETP.GT.AND P5, PT, R68, 0x68, PT ;  /* 0x000000684400780c */ /* 0x000fc40003fa4270 */
[----:B------:R-:W-:Y:S02]  /*164f0*/  FSEL R61, R61, -INF , P4 ;  /* 0xff8000003d3d7808 */ /* 0x000fe40002000000 */
[----:B------:R-:W-:Y:S02]  /*16500*/  FMNMX.FTZ R72, R60, R73, !PT ;  /* 0x000000493c487209 */ /* 0x000fe40007810000 */
[----:B------:R-:W-:Y:S02]  /*16510*/  FSEL R58, R58, -INF , P1 ;  /* 0xff8000003a3a7808 */ /* 0x000fe40000800000 */
[----:B------:R-:W-:Y:S02]  /*16520*/  ISETP.GT.AND P1, PT, R68, 0x69, PT ;  /* 0x000000694400780c */ /* 0x000fe40003f24270 */
[----:B------:R-:W-:Y:S02]  /*16530*/  FSEL R64, R64, -INF , P5 ;  /* 0xff80000040407808 */ /* 0x000fe40002800000 */
[----:B------:R-:W-:-:S02]  /*16540*/  FMNMX.FTZ R73, R61, R72, !PT ;  /* 0x000000483d497209 */ /* 0x000fc40007810000 */
[----:B------:R-:W-:Y:S02]  /*16550*/  FSEL R59, R59, -INF , P2 ;  /* 0xff8000003b3b7808 */ /* 0x000fe40001000000 */
        /* <DEDUP_REMOVED lines=13> */
[----:B---3--:R-:W-:Y:S02]  /*16630*/  FSEL R70, R70, -INF , P4 ;  /* 0xff80000046467808 */ /* 0x008fe40002000000 */
[----:B------:R-:W-:Y:S01]  /*16640*/  FMNMX.FTZ R73, R69, R72, !PT ;  /* 0x0000004845497209 */ /* 0x000fe20007810000 */
[----:B------:R-:W-:Y:S01]  /*16650*/  FMUL.FTZ R72, R2, R79 ;  /* 0x0000004f02487220 */ /* 0x000fe20000410000 */
[----:B0-----:R-:W-:Y:S02]  /*16660*/  FSEL R71, R71, -INF , P5 ;  /* 0xff80000047477808 */ /* 0x001fe40002800000 */
[----:B------:R-:W-:-:S03]  /*16670*/  FMNMX.FTZ R68, R70, R73, !PT ;  /* 0x0000004946447209 */ /* 0x000fc60007810000 */
[----:B------:R-:W-:Y:S01]  /*16680*/  MUFU.TANH R72, R72 ;  /* 0x0000004800487308 */ /* 0x000fe20000002400 */
[----:B------:R-:W-:-:S05]  /*16690*/  FMNMX.FTZ R73, R71, R68, !PT ;  /* 0x0000004447497209 */ /* 0x000fca0007810000 */
[----:B------:R-:W0:Y:S02]  /*166a0*/  SHFL.BFLY PT, R68, R73, 0x2, 0x1f ;  /* 0x0c401f0049447f89 */ /* 0x000e2400000e0000 */
[----:B0-----:R-:W-:-:S05]  /*166b0*/  FMNMX.FTZ R74, R73, R68, !PT ;  /* 0x00000044494a7209 */ /* 0x001fca0007810000 */
[----:B------:R-:W0:Y:S02]  /*166c0*/  SHFL.BFLY PT, R75, R74, 0x1, 0x1f ;  /* 0x0c201f004a4b7f89 */ /* 0x000e2400000e0000 */
[----:B0-----:R-:W-:Y:S01]  /*166d0*/  FMNMX.FTZ R168, R74, R75, !PT ;  /* 0x0000004b4aa87209 */ /* 0x001fe20007810000 */
[----:B------:R-:W-:Y:S02]  /*166e0*/  IMAD.U32 R75, RZ, RZ, UR38 ;  /* 0x00000026ff4b7e24 */ /* 0x000fe4000f8e00ff */
[----:B------:R-:W-:Y:S01]  /*166f0*/  FMUL.FTZ R74, R2, R83 ;  /* 0x00000053024a7220 */ /* 0x000fe20000410000 */
[C---:B------:R-:W-:Y:S01]  /*16700*/  FSETP.NEU.FTZ.AND P6, PT, R168.reuse, -INF , PT ;  /* 0xff800000a800780b */ /* 0x040fe20003fdd000 */
[----:B------:R-:W-:-:S01]  /*16710*/  FFMA.FTZ R68, R168, R75, -8 ;  /* 0xc1000000a8447423 */ /* 0x000fc2000001004b */
[----:B------:R-:W-:-:S03]  /*16720*/  FMUL.FTZ R75, R2, R82 ;  /* 0x00000052024b7220 */ /* 0x000fc60000410000 */
[----:B------:R-:W-:Y:S01]  /*16730*/  MUFU.TANH R74, R74 ;  /* 0x0000004a004a7308 */ /* 0x000fe20000002400 */
[----:B------:R-:W-:-:S05]  /*16740*/  FSEL R68, R68, RZ, P6 ;  /* 0x000000ff44447208 */ /* 0x000fca0003000000 */
        /* <DEDUP_REMOVED lines=9> */
[----:B------:R-:W0:Y:S01]  /*167e0*/  MUFU.TANH R75, R75 ;  /* 0x0000004b004b7308 */ /* 0x000e220000002400 */
[----:B------:R-:W-:Y:S01]  /*167f0*/  FMNMX.FTZ R7, R13, R78, !PT ;  /* 0x0000004e0d077209 */ /* 0x000fe20007810000 */
[--C-:B------:R-:W-:Y:S01]  /*16800*/  FFMA.FTZ R78, R15, UR38, -R68.reuse ;  /* 0x000000260f4e7c23 */ /* 0x100fe20008010844 */
[----:B------:R-:W-:-:S01]  /*16810*/  FFMA.FTZ R15, R25, UR38, -R68 ;  /* 0x00000026190f7c23 */ /* 0x000fc20008010844 */
[--C-:B------:R-:W-:Y:S01]  /*16820*/  FFMA.FTZ R162, R36, UR38, -R68.reuse ;  /* 0x0000002624a27c23 */ /* 0x100fe20008010844 */
[----:B------:R-:W-:Y:S01]  /*16830*/  FMNMX.FTZ R14, R20, R7, !PT ;  /* 0x00000007140e7209 */ /* 0x000fe20007810000 */
[--C-:B------:R-:W-:Y:S01]  /*16840*/  FFMA.FTZ R37, R37, UR38, -R68.reuse ;  /* 0x0000002625257c23 */ /* 0x100fe20008010844 */
[----:B------:R-:W-:-:S01]  /*16850*/  FFMA.FTZ R156, R44, UR38, -R68 ;  /* 0x000000262c9c7c23 */ /* 0x000fc20008010844 */
[----:B-1----:R-:W-:Y:S01]  /*16860*/  FSEL R44, R77, -INF , P4 ;  /* 0xff8000004d2c7808 */ /* 0x002fe20002000000 */
[----:B------:R-:W-:-:S01]  /*16870*/  FFMA.FTZ R158, R52, UR38, -R68 ;  /* 0x00000026349e7c23 */ /* 0x000fc20008010844 */
[----:B------:R-:W-:Y:S01]  /*16880*/  FMNMX.FTZ R7, R21, R14, !PT ;  /* 0x0000000e15077209 */ /* 0x000fe20007810000 */
[----:B------:R-:W-:-:S01]  /*16890*/  FFMA.FTZ R52, R56, UR38, -R68 ;  /* 0x0000002638347c23 */ /* 0x000fc20008010844 */
[--C-:B------:R-:W-:Y:S01]  /*168a0*/  FFMA.FTZ R56, R64, UR38, -R68.reuse ;  /* 0x0000002640387c23 */ /* 0x100fe20008010844 */
[----:B------:R-:W-:Y:S01]  /*168b0*/  IMAD.U32 R64, RZ, RZ, UR38 ;  /* 0x00000026ff407e24 */ /* 0x000fe2000f8e00ff */
[----:B------:R-:W-:Y:S01]  /*168c0*/  FMNMX.FTZ R14, R26, R7, !PT ;  /* 0x000000071a0e7209 */ /* 0x000fe20007810000 */
[----:B------:R-:W-:-:S01]  /*168d0*/  FFMA.FTZ R154, R67, UR38, -R68 ;  /* 0x00000026439a7c23 */ /* 0x000fc20008010844 */
[----:B------:R-:W-:Y:S01]  /*168e0*/  MUFU.EX2 R164, R164 ;  /* 0x000000a400a47308 */ /* 0x000fe20000000800 */
[----:B0-----:R-:W-:Y:S01]  /*168f0*/  FSEL R36, R75, -INF , P2 ;  /* 0xff8000004b247808 */ /* 0x001fe20001000000 */
[--C-:B------:R-:W-:Y:S01]  /*16900*/  FFMA.FTZ R75, R45, UR38, -R68.reuse ;  /* 0x000000262d4b7c23 */ /* 0x100fe20008010844 */
[----:B------:R-:W-:Y:S01]  /*16910*/  FMNMX.FTZ R11, R27, R14, !PT ;  /* 0x0000000e1b0b7209 */ /* 0x000fe20007810000 */
[--C-:B------:R-:W-:Y:S01]  /*16920*/  FFMA.FTZ R14, R24, UR38, -R68.reuse ;  /* 0x00000026180e7c23 */ /* 0x100fe20008010844 */
[----:B------:R-:W-:-:S01]  /*16930*/  FFMA.FTZ R152, R60, UR38, -R68 ;  /* 0x000000263c987c23 */ /* 0x000fc20008010844 */
[--C-:B------:R-:W-:Y:S01]  /*16940*/  FFMA.FTZ R33, R33, UR38, -R68.reuse ;  /* 0x0000002621217c23 */ /* 0x100fe20008010844 */
[----:B------:R-:W-:Y:S01]  /*16950*/  FMNMX.FTZ R24, R30, R11, !PT ;  /* 0x0000000b1e187209 */ /* 0x000fe20007810000 */
[----:B------:R-:W0:Y:S01]  /*16960*/  MUFU.EX2 R73, R73 ;  /* 0x0000004900497308 */ /* 0x000e220000000800 */
[----:B------:R-:W-:-:S01]  /*16970*/  FFMA.FTZ R41, R41, UR38, -R68 ;  /* 0x0000002629297c23 */ /* 0x000fc20008010844 */
[--C-:B------:R-:W-:Y:S01]  /*16980*/  FFMA.FTZ R48, R48, UR38, -R68.reuse ;  /* 0x0000002630307c23 */ /* 0x100fe20008010844 */
[----:B------:R-:W-:Y:S01]  /*16990*/  FMNMX.FTZ R11, R31, R24, !PT ;  /* 0x000000181f0b7209 */ /* 0x000fe20007810000 */
[--C-:B------:R-:W-:Y:S01]  /*169a0*/  FFMA.FTZ R49, R49, UR38, -R68.reuse ;  /* 0x0000002631317c23 */ /* 0x100fe20008010844 */
[----:B------:R-:W-:-:S01]  /*169b0*/  FFMA.FTZ R57, R57, UR38, -R68 ;  /* 0x0000002639397c23 */ /* 0x000fc20008010844 */
[----:B------:R-:W-:Y:S01]  /*169c0*/  FFMA.FTZ R60, R70, UR38, -R68 ;  /* 0x00000026463c7c23 */ /* 0x000fe20008010844 */
[----:B------:R-:W-:Y:S01]  /*169d0*/  FMNMX.FTZ R24, R34, R11, !PT ;  /* 0x0000000b22187209 */ /* 0x000fe20007810000 */
[----:B------:R-:W1:Y:S03]  /*169e0*/  MUFU.EX2 R3, R3 ;  /* 0x0000000300037308 */ /* 0x000e660000000800 */
[----:B------:R-:W-:-:S04]  /*169f0*/  FMNMX.FTZ R11, R35, R24, !PT ;  /* 0x00000018230b7209 */ /* 0x000fc80007810000 */
[----:B------:R-:W-:Y:S01]  /*16a00*/  FMNMX.FTZ R24, R38, R11, !PT ;  /* 0x0000000b26187209 */ /* 0x000fe20007810000 */
[----:B------:R-:W2:Y:S03]  /*16a10*/  MUFU.EX2 R4, R4 ;  /* 0x0000000400047308 */ /* 0x000ea60000000800 */
[----:B------:R-:W-:-:S04]  /*16a20*/  FMNMX.FTZ R11, R39, R24, !PT ;  /* 0x00000018270b7209 */ /* 0x000fc80007810000 */
[----:B------:R-:W-:Y:S01]  /*16a30*/  FMNMX.FTZ R24, R42, R11, !PT ;  /* 0x0000000b2a187209 */ /* 0x000fe20007810000 */
[----:B------:R-:W-:Y:S03]  /*16a40*/  MUFU.EX2 R166, R166 ;  /* 0x000000a600a67308 */ /* 0x000fe60000000800 */
[----:B------:R-:W-:Y:S01]  /*16a50*/  FMNMX.FTZ R25, R43, R24, !PT ;  /* 0x000000182b197209 */ /* 0x000fe20007810000 */
[----:B------:R-:W-:-:S03]  /*16a60*/  FFMA.FTZ R24, R32, UR38, -R68 ;  /* 0x0000002620187c23 */ /* 0x000fc60008010844 */
[----:B------:R-:W-:Y:S01]  /*16a70*/  FMNMX.FTZ R28, R46, R25, !PT ;  /* 0x000000192e1c7209 */ /* 0x000fe20007810000 */
[----:B------:R3:W-:Y:S03]  /*16a80*/  MUFU.EX2 R11, R29 ;  /* 0x0000001d000b7308 */ /* 0x0007e60000000800 */
[----:B------:R-:W-:-:S04]  /*16a90*/  FMNMX.FTZ R25, R47, R28, !PT ;  /* 0x0000001c2f197209 */ /* 0x000fc80007810000 */
[----:B------:R-:W-:Y:S01]  /*16aa0*/  FMNMX.FTZ R28, R50, R25, !PT ;  /* 0x00000019321c7209 */ /* 0x000fe20007810000 */
[----:B------:R-:W-:Y:S03]  /*16ab0*/  MUFU.EX2 R7, R78 ;  /* 0x0000004e00077308 */ /* 0x000fe60000000800 */
[----:B------:R-:W-:-:S04]  /*16ac0*/  FMNMX.FTZ R25, R51, R28, !PT ;  /* 0x0000001c33197209 */ /* 0x000fc80007810000 */
[----:B------:R-:W-:Y:S01]  /*16ad0*/  FMNMX.FTZ R28, R54, R25, !PT ;  /* 0x00000019361c7209 */ /* 0x000fe20007810000 */
[----:B------:R-:W-:Y:S03]  /*16ae0*/  MUFU.EX2 R14, R14 ;  /* 0x0000000e000e7308 */ /* 0x000fe60000000800 */
[----:B------:R-:W-:-:S04]  /*16af0*/  FMNMX.FTZ R25, R55, R28, !PT ;  /* 0x0000001c37197209 */ /* 0x000fc80007810000 */
[----:B------:R-:W-:Y:S01]  /*16b00*/  FMNMX.FTZ R28, R58, R25, !PT ;  /* 0x000000193a1c7209 */ /* 0x000fe20007810000 */
[----:B------:R-:W-:Y:S03]  /*16b10*/  MUFU.EX2 R15, R15 ;  /* 0x0000000f000f7308 */ /* 0x000fe60000000800 */
[----:B---3--:R-:W-:Y:S01]  /*16b20*/  FMNMX.FTZ R29, R59, R28, !PT ;  /* 0x0000001c3b1d7209 */ /* 0x008fe20007810000 */
[----:B------:R-:W-:Y:S01]  /*16b30*/  FFMA.FTZ R28, R40, UR38, -R68 ;  /* 0x00000026281c7c23 */ /* 0x000fe20008010844 */
[----:B------:R-:W-:Y:S02]  /*16b40*/  FSEL R40, R74, -INF , P3 ;  /* 0xff8000004a287808 */ /* 0x000fe40001800000 */
[----:B------:R-:W-:Y:S01]  /*16b50*/  FMNMX.FTZ R32, R62, R29, !PT ;  /* 0x0000001d3e207209 */ /* 0x000fe20007810000 */
[----:B------:R3:W-:Y:S03]  /*16b60*/  MUFU.EX2 R25, R37 ;  /* 0x0000002500197308 */ /* 0x0007e60000000800 */
[----:B------:R-:W-:-:S02]  /*16b70*/  FMNMX.FTZ R29, R63, R32, !PT ;  /* 0x000000203f1d7209 */ /* 0x000fc40007810000 */
[----:B------:R-:W-:Y:S02]  /*16b80*/  FSEL R32, R72, -INF , P1 ;  /* 0xff80000048207808 */ /* 0x000fe40000800000 */
[----:B------:R-:W-:Y:S01]  /*16b90*/  FMNMX.FTZ R29, R66, R29, !PT ;  /* 0x0000001d421d7209 */ /* 0x000fe20007810000 */
[----:B------:R-:W-:Y:S01]  /*16ba0*/  MUFU.EX2 R160, R160 ;  /* 0x000000a000a07308 */ /* 0x000fe20000000800 */
[----:B------:R-:W-:Y:S02]  /*16bb0*/  FSEL R72, R76, -INF , P5 ;  /* 0xff8000004c487808 */ /* 0x000fe40002800000 */
[----:B------:R-:W-:-:S04]  /*16bc0*/  FMNMX.FTZ R29, R32, R29, !PT ;  /* 0x0000001d201d7209 */ /* 0x000fc80007810000 */
[----:B------:R-:W-:Y:S01]  /*16bd0*/  FMNMX.FTZ R29, R36, R29, !PT ;  /* 0x0000001d241d7209 */ /* 0x000fe20007810000 */
[----:B------:R-:W-:Y:S03]  /*16be0*/  MUFU.EX2 R24, R24 ;  /* 0x0000001800187308 */ /* 0x000fe60000000800 */
[----:B------:R-:W-:-:S04]  /*16bf0*/  FMNMX.FTZ R29, R40, R29, !PT ;  /* 0x0000001d281d7209 */ /* 0x000fc80007810000 */
[----:B---3--:R-:W-:Y:S01]  /*16c00*/  FMNMX.FTZ R37, R44, R29, !PT ;  /* 0x0000001d2c257209 */ /* 0x008fe20007810000 */
[----:B------:R-:W-:Y:S03]  /*16c10*/  MUFU.EX2 R33, R33 ;  /* 0x0000002100217308 */ /* 0x000fe60000000800 */
[----:B------:R-:W-:Y:S01]  /*16c20*/  FMNMX.FTZ R45, R72, R37, !PT ;  /* 0x00000025482d7209 */ /* 0x000fe20007810000 */
[--C-:B------:R-:W-:Y:S01]  /*16c30*/  FFMA.FTZ R37, R53, UR38, -R68.reuse ;  /* 0x0000002635257c23 */ /* 0x100fe20008010844 */
[----:B------:R-:W-:-:S03]  /*16c40*/  FFMA.FTZ R53, R69, UR38, -R68 ;  /* 0x0000002645357c23 */ /* 0x000fc60008010844 */
[----:B------:R-:W3:Y:S01]  /*16c50*/  SHFL.BFLY PT, R74, R45, 0x2, 0x1f ;  /* 0x0c401f002d4a7f89 */ /* 0x000ee200000e0000 */
[----:B------:R-:W-:Y:S08]  /*16c60*/  MUFU.EX2 R162, R162 ;  /* 0x000000a200a27308 */ /* 0x000ff00000000800 */
[----:B------:R-:W-:Y:S08]  /*16c70*/  MUFU.EX2 R28, R28 ;  /* 0x0000001c001c7308 */ /* 0x000ff00000000800 */
[----:B------:R-:W-:Y:S01]  /*16c80*/  MUFU.EX2 R41, R41 ;  /* 0x0000002900297308 */ /* 0x000fe20000000800 */
[----:B---3--:R-:W-:Y:S01]  /*16c90*/  FMNMX.FTZ R74, R45, R74, !PT ;  /* 0x0000004a2d4a7209 */ /* 0x008fe20007810000 */
[--C-:B------:R-:W-:Y:S01]  /*16ca0*/  FFMA.FTZ R45, R61, UR38, -R68.reuse ;  /* 0x000000263d2d7c23 */ /* 0x100fe20008010844 */
[----:B------:R-:W-:-:S01]  /*16cb0*/  FFMA.FTZ R61, R65, UR38, -R68 ;  /* 0x00000026413d7c23 */ /* 0x000fc20008010844 */
[----:B------:R-:W-:-:S04]  /*16cc0*/  FFMA.FTZ R65, R71, UR38, -R68 ;  /* 0x0000002647417c23 */ /* 0x000fc80008010844 */
[----:B------:R-:W-:Y:S01]  /*16cd0*/  MUFU.EX2 R156, R156 ;  /* 0x0000009c009c7308 */ /* 0x000fe20000000800 */
[----:B------:R-:W3:Y:S07]  /*16ce0*/  SHFL.BFLY PT, R169, R74, 0x1, 0x1f ;  /* 0x0c201f004aa97f89 */ /* 0x000eee00000e0000 */
[----:B------:R-:W-:Y:S08]  /*16cf0*/  MUFU.EX2 R29, R75 ;  /* 0x0000004b001d7308 */ /* 0x000ff00000000800 */
[----:B------:R-:W-:Y:S08]  /*16d00*/  MUFU.EX2 R48, R48 ;  /* 0x0000003000307308 */ /* 0x000ff00000000800 */
[----:B------:R-:W-:Y:S01]  /*16d10*/  MUFU.EX2 R49, R49 ;  /* 0x0000003100317308 */ /* 0x000fe20000000800 */
[----:B---3--:R-:W-:-:S04]  /*16d20*/  FMNMX.FTZ R169, R74, R169, !PT ;  /* 0x000000a94aa97209 */ /* 0x008fc80007810000 */
[C---:B------:R-:W-:Y:S01]  /*16d30*/  FSETP.NEU.FTZ.AND P1, PT, R169.reuse, -INF , PT ;  /* 0xff800000a900780b */ /* 0x040fe20003f3d000 */
[----:B------:R-:W-:-:S02]  /*16d40*/  FFMA.FTZ R67, R169, R64, -8 ;  /* 0xc1000000a9437423 */ /* 0x000fc40000010040 */
        /* <DEDUP_REMOVED lines=12> */
[----:B0-----:R-:W-:Y:S01]  /*16e10*/  FADD.FTZ R38, R164, R73 ;  /* 0x00000049a4267221 */ /* 0x001fe20000010000 */
[----:B------:R-:W-:-:S01]  /*16e20*/  FFMA.FTZ R68, R27, UR38, -R67 ;  /* 0x000000261b447c23 */ /* 0x000fc20008010843 */
[--C-:B------:R-:W-:Y:S01]  /*16e30*/  FFMA.FTZ R21, R34, UR38, -R67.reuse ;  /* 0x0000002622157c23 */ /* 0x100fe20008010843 */
[----:B------:R-:W-:-:S01]  /*16e40*/  FFMA.FTZ R34, R35, UR38, -R67 ;  /* 0x0000002623227c23 */ /* 0x000fc20008010843 */
[----:B------:R-:W0:Y:S01]  /*16e50*/  MUFU.EX2 R6, R6 ;  /* 0x0000000600067308 */ /* 0x000e220000000800 */
[----:B------:R-:W-:-:S01]  /*16e60*/  FFMA.FTZ R26, R39, UR38, -R67 ;  /* 0x00000026271a7c23 */ /* 0x000fc20008010843 */
[----:B-1----:R-:W-:Y:S01]  /*16e70*/  FADD.FTZ R35, R3, R38 ;  /* 0x0000002603237221 */ /* 0x002fe20000010000 */
[----:B------:R-:W-:-:S01]  /*16e80*/  FFMA.FTZ R161, R30, UR38, -R67 ;  /* 0x000000261ea17c23 */ /* 0x000fc20008010843 */
[--C-:B------:R-:W-:Y:S01]  /*16e90*/  FFMA.FTZ R20, R31, UR38, -R67.reuse ;  /* 0x000000261f147c23 */ /* 0x100fe20008010843 */
[----:B------:R-:W-:-:S01]  /*16ea0*/  FFMA.FTZ R159, R54, UR38, -R67 ;  /* 0x00000026369f7c23 */ /* 0x000fc20008010843 */
[----:B--2---:R-:W-:Y:S01]  /*16eb0*/  FADD.FTZ R35, R4, R35 ;  /* 0x0000002304237221 */ /* 0x004fe20000010000 */
        /* <DEDUP_REMOVED lines=10> */
[----:B0-----:R-:W-:-:S01]  /*16f60*/  FADD.FTZ R46, R165, R6 ;  /* 0x00000006a52e7221 */ /* 0x001fc20000010000 */
[--C-:B------:R-:W-:Y:S01]  /*16f70*/  FFMA.FTZ R36, R40, UR38, -R67.reuse ;  /* 0x0000002628247c23 */ /* 0x100fe20008010843 */
[----:B------:R-:W-:Y:S01]  /*16f80*/  F2FP.SATFINITE.E4M3.F32.PACK_AB_MERGE_C R40, R4, R3, RZ ;  /* 0x000000030428723e */ /* 0x000fe200048070ff */
[----:B------:R-:W-:-:S03]  /*16f90*/  FFMA.FTZ R44, R44, UR38, -R67 ;  /* 0x000000262c2c7c23 */ /* 0x000fc60008010843 */
[----:B------:R-:W-:Y:S01]  /*16fa0*/  F2FP.SATFINITE.E4M3.F32.PACK_AB_MERGE_C R164, R73, R164, R40 ;  /* 0x000000a449a4723e */ /* 0x000fe20004807028 */
[----:B------:R-:W0:Y:S01]  /*16fb0*/  MUFU.EX2 R167, R167 ;  /* 0x000000a700a77308 */ /* 0x000e220000000800 */
[----:B-1----:R-:W-:-:S01]  /*16fc0*/  FADD.FTZ R39, R5, R46 ;  /* 0x0000002e05277221 */ /* 0x002fc20000010000 */
[----:B------:R-:W-:-:S06]  /*16fd0*/  FADD.FTZ R46, R166, R35 ;  /* 0x00000023a62e7221 */ /* 0x000fcc0000010000 */
[----:B------:R-:W1:Y:S01]  /*16fe0*/  MUFU.EX2 R12, R12 ;  /* 0x0000000c000c7308 */ /* 0x000e620000000800 */
[----:B--2---:R-:W-:-:S01]  /*16ff0*/  FADD.FTZ R38, R64, R39 ;  /* 0x0000002740267221 */ /* 0x004fc20000010000 */
[----:B------:R-:W-:Y:S01]  /*17000*/  FADD.FTZ R39, R7, R46 ;  /* 0x0000002e07277221 */ /* 0x000fe20000010000 */
[----:B------:R-:W-:-:S03]  /*17010*/  F2FP.SATFINITE.E4M3.F32.PACK_AB_MERGE_C R64, R64, R5, RZ ;  /* 0x000000054040723e */ /* 0x000fc600048070ff */
[----:B------:R-:W-:Y:S01]  /*17020*/  FADD.FTZ R54, R14, R39 ;  /* 0x000000270e367221 */ /* 0x000fe20000010000 */
[----:B------:R-:W-:Y:S01]  /*17030*/  F2FP.SATFINITE.E4M3.F32.PACK_AB_MERGE_C R14, R15, R14, RZ ;  /* 0x0000000e0f0e723e */ /* 0x000fe200048070ff */
[----:B------:R-:W2:Y:S01]  /*17040*/  MUFU.EX2 R13, R13 ;  /* 0x0000000d000d7308 */ /* 0x000ea20000000800 */
[----:B0-----:R-:W-:-:S01]  /*17050*/  FADD.FTZ R35, R167, R38 ;  /* 0x00000026a7237221 */ /* 0x001fc20000010000 */
[----:B------:R-:W-:Y:S01]  /*17060*/  FADD.FTZ R39, R15, R54 ;  /* 0x000000360f277221 */ /* 0x000fe20000010000 */
[----:B------:R-:W-:-:S01]  /*17070*/  FFMA.FTZ R38, R55, UR38, -R67 ;  /* 0x0000002637267c23 */ /* 0x000fc20008010843 */
[----:B------:R-:W-:Y:S02]  /*17080*/  F2FP.SATFINITE.E4M3.F32.PACK_AB_MERGE_C R166, R7, R166, R14 ;  /* 0x000000a607a6723e */ /* 0x000fe4000480700e */
[----:B------:R-:W-:-:S01]  /*17090*/  FADD.FTZ R54, R160, R39 ;  /* 0x00000027a0367221 */ /* 0x000fc20000010000 */
[----:B------:R-:W-:Y:S01]  /*170a0*/  F2FP.SATFINITE.E4M3.F32.PACK_AB_MERGE_C R165, R6, R165, R64 ;  /* 0x000000a506a5723e */ /* 0x000fe20004807040 */
[----:B------:R-:W0:Y:S01]  /*170b0*/  MUFU.EX2 R68, R68 ;  /* 0x0000004400447308 */ /* 0x000e220000000800 */
[----:B-1----:R-:W-:-:S01]  /*170c0*/  FADD.FTZ R46, R12, R35 ;  /* 0x000000230c2e7221 */ /* 0x002fc20000010000 */
[----:B------:R-:W-:Y:S01]  /*170d0*/  FADD.FTZ R43, R11, R54 ;  /* 0x000000360b2b7221 */ /* 0x000fe20000010000 */
[----:B------:R-:W-:-:S05]  /*170e0*/  FFMA.FTZ R54, R59, UR38, -R67 ;  /* 0x000000263b367c23 */ /* 0x000fca0008010843 */
[----:B------:R-:W1:Y:S01]  /*170f0*/  MUFU.EX2 R161, R161 ;  /* 0x000000a100a17308 */ /* 0x000e620000000800 */
[----:B--2---:R-:W-:-:S07]  /*17100*/  FADD.FTZ R35, R13, R46 ;  /* 0x0000002e0d237221 */ /* 0x004fce0000010000 */
[----:B------:R-:W2:Y:S01]  /*17110*/  MUFU.EX2 R20, R20 ;  /* 0x0000001400147308 */ /* 0x000ea20000000800 */
[----:B0-----:R-:W-:-:S01]  /*17120*/  FADD.FTZ R46, R68, R35 ;  /* 0x00000023442e7221 */ /* 0x001fc20000010000 */
[----:B------:R-:W-:Y:S01]  /*17130*/  FFMA.FTZ R35, R58, UR38, -R67 ;  /* 0x000000263a237c23 */ /* 0x000fe20008010843 */
[----:B------:R-:W-:-:S01]  /*17140*/  FADD.FTZ R58, R24, R43 ;  /* 0x0000002b183a7221 */ /* 0x000fc20000010000 */
[C---:B------:R-:W-:Y:S02]  /*17150*/  F2FP.SATFINITE.E4M3.F32.PACK_AB_MERGE_C R24, R33.reuse, R24, RZ ;  /* 0x000000182118723e */ /* 0x040fe400048070ff */
[----:B------:R-:W-:Y:S01]  /*17160*/  F2FP.SATFINITE.E4M3.F32.PACK_AB_MERGE_C R13, R68, R13, RZ ;  /* 0x0000000d440d723e */ /* 0x000fe200048070ff */
[----:B------:R-:W-:Y:S01]  /*17170*/  FADD.FTZ R43, R33, R58 ;  /* 0x0000003a212b7221 */ /* 0x000fe20000010000 */
[----:B------:R-:W0:Y:S01]  /*17180*/  MUFU.EX2 R21, R21 ;  /* 0x0000001500157308 */ /* 0x000e220000000800 */
[----:B-1----:R-:W-:-:S01]  /*17190*/  FADD.FTZ R39, R161, R46 ;  /* 0x0000002ea1277221 */ /* 0x002fc20000010000 */
[----:B------:R-:W-:Y:S01]  /*171a0*/  F2FP.SATFINITE.E4M3.F32.PACK_AB_MERGE_C R160, R11, R160, R24 ;  /* 0x000000a00ba0723e */ /* 0x000fe20004807018 */
[----:B------:R-:W-:-:S01]  /*171b0*/  FADD.FTZ R58, R162, R43 ;  /* 0x0000002ba23a7221 */ /* 0x000fc20000010000 */
[----:B------:R-:W-:-:S03]  /*171c0*/  F2FP.SATFINITE.E4M3.F32.PACK_AB_MERGE_C R167, R12, R167, R13 ;  /* 0x000000a70ca7723e */ /* 0x000fc6000480700d */
[----:B------:R-:W-:Y:S01]  /*171d0*/  FADD.FTZ R43, R25, R58 ;  /* 0x0000003a192b7221 */ /* 0x000fe20000010000 */
[----:B------:R-:W1:Y:S01]  /*171e0*/  MUFU.EX2 R34, R34 ;  /* 0x0000002200227308 */ /* 0x000e620000000800 */
[----:B--2---:R-:W-:-:S02]  /*171f0*/  FADD.FTZ R46, R20, R39 ;  /* 0x00000027142e7221 */ /* 0x004fc40000010000 */
[----:B------:R-:W-:-:S04]  /*17200*/  FADD.FTZ R62, R28, R43 ;  /* 0x0000002b1c3e7221 */ /* 0x000fc80000010000 */
[----:B------:R-:W-:Y:S01]  /*17210*/  FADD.FTZ R43, R41, R62 ;  /* 0x0000003e292b7221 */ /* 0x000fe20000010000 */
[----:B------:R-:W2:Y:S01]  /*17220*/  MUFU.EX2 R163, R163 ;  /* 0x000000a300a37308 */ /* 0x000ea20000000800 */
[----:B0-----:R-:W-:-:S01]  /*17230*/  FADD.FTZ R39, R21, R46 ;  /* 0x0000002e15277221 */ /* 0x001fc20000010000 */
[----:B------:R-:W-:Y:S01]  /*17240*/  F2FP.SATFINITE.E4M3.F32.PACK_AB_MERGE_C R41, R41, R28, RZ ;  /* 0x0000001c2929723e */ /* 0x000fe200048070ff */
[----:B------:R-:W-:-:S01]  /*17250*/  FADD.FTZ R62, R156, R43 ;  /* 0x0000002b9c3e7221 */ /* 0x000fc20000010000 */
[----:B------:R-:W-:Y:S02]  /*17260*/  VIADD R43, R0, 0x38840 ;  /* 0x00038840002b7836 */ /* 0x000fe40000000000 */
[----:B------:R-:W-:Y:S01]  /*17270*/  F2FP.SATFINITE.E4M3.F32.PACK_AB_MERGE_C R162, R25, R162, R41 ;  /* 0x000000a219a2723e */ /* 0x000fe20004807029 */
[----:B------:R-:W-:Y:S01]  /*17280*/  FADD.FTZ R51, R29, R62 ;  /* 0x0000003e1d337221 */ /* 0x000fe20000010000 */
[----:B------:R-:W0:Y:S01]  /*17290*/  MUFU.EX2 R26, R26 ;  /* 0x0000001a001a7308 */ /* 0x000e220000000800 */
[----:B-1----:R-:W-:-:S01]  /*172a0*/  FADD.FTZ R46, R34, R39 ;  /* 0x00000027222e7221 */ /* 0x002fc20000010000 */
[----:B------:R-:W-:Y:S01]  /*172b0*/  F2FP.SATFINITE.E4M3.F32.PACK_AB_MERGE_C R21, R34, R21, RZ ;  /* 0x000000152215723e */ /* 0x000fe200048070ff */
[----:B------:R-:W-:-:S01]  /*172c0*/  FADD.FTZ R62, R48, R51 ;  /* 0x00000033303e7221 */ /* 0x000fc20000010000 */
[----:B------:R-:W-:-:S02]  /*172d0*/  F2FP.SATFINITE.E4M3.F32.PACK_AB_MERGE_C R48, R49, R48, RZ ;  /* 0x000000303130723e */ /* 0x000fc400048070ff */
[----:B------:R-:W-:Y:S01]  /*172e0*/  F2FP.SATFINITE.E4M3.F32.PACK_AB_MERGE_C R161, R20, R161, R21 ;  /* 0x000000a114a1723e */ /* 0x000fe20004807015 */
[----:B------:R-:W-:Y:S01]  /*172f0*/  FADD.FTZ R51, R49, R62 ;  /* 0x0000003e31337221 */ /* 0x000fe20000010000 */
[----:B------:R-:W1:Y:S01]  /*17300*/  MUFU.EX2 R27, R27 ;  /* 0x0000001b001b7308 */ /* 0x000e620000000800 */
[----:B--2---:R-:W-:-:S01]  /*17310*/  FADD.FTZ R39, R163, R46 ;  /* 0x0000002ea3277221 */ /* 0x004fc20000010000 */
[----:B------:R-:W-:Y:S01]  /*17320*/  FFMA.FTZ R46, R63, UR38, -R67 ;  /* 0x000000263f2e7c23 */ /* 0x000fe20008010843 */
[----:B------:R-:W-:-:S01]  /*17330*/  FADD.FTZ R62, R158, R51 ;  /* 0x000000339e3e7221 */ /* 0x000fc20000010000 */
[----:B------:R-:W-:-:S04]  /*17340*/  F2FP.SATFINITE.E4M3.F32.PACK_AB_MERGE_C R156, R29, R156, R48 ;  /* 0x0000009c1d9c723e */ /* 0x000fc80004807030 */
[----:B------:R-:W2:Y:S01]  /*17350*/  MUFU.EX2 R42, R42 ;  /* 0x0000002a002a7308 */ /* 0x000ea20000000800 */
[----:B0-----:R-:W-:-:S07]  /*17360*/  FADD.FTZ R58, R26, R39 ;  /* 0x000000271a3a7221 */ /* 0x001fce0000010000 */
[----:B------:R-:W0:Y:S01]  /*17370*/  MUFU.EX2 R157, R157 ;  /* 0x0000009d009d7308 */ /* 0x000e220000000800 */
[----:B-1----:R-:W-:-:S07]  /*17380*/  FADD.FTZ R39, R27, R58 ;  /* 0x0000003a1b277221 */ /* 0x002fce0000010000 */
[----:B------:R-:W1:Y:S01]  /*17390*/  MUFU.EX2 R30, R30 ;  /* 0x0000001e001e7308 */ /* 0x000e620000000800 */
[----:B--2---:R-:W-:-:S01]  /*173a0*/  FADD.FTZ R58, R42, R39 ;  /* 0x000000272a3a7221 */ /* 0x004fc20000010000 */
[--C-:B------:R-:W-:Y:S01]  /*173b0*/  FFMA.FTZ R39, R66, UR38, -R67.reuse ;  /* 0x0000002642277c23 */ /* 0x100fe20008010843 */
[----:B------:R-:W-:Y:S02]  /*173c0*/  IMAD.U32 R66, RZ, RZ, UR61 ;  /* 0x0000003dff427e24 */ /* 0x000fe4000f8e00ff */
[----:B------:R-:W-:Y:S01]  /*173d0*/  FFMA.FTZ R67, R72, UR38, -R67 ;  /* 0x0000002648437c23 */ /* 0x000fe20008010843 */
[----:B------:R-:W-:Y:S02]  /*173e0*/  F2FP.SATFINITE.E4M3.F32.PACK_AB_MERGE_C R27, R42, R27, RZ ;  /* 0x0000001b2a1b723e */ /* 0x000fe400048070ff */
[----:B------:R-:W2:Y:S01]  /*173f0*/  MUFU.EX2 R31, R31 ;  /* 0x0000001f001f7308 */ /* 0x000ea20000000800 */
[----:B0-----:R-:W-:-:S01]  /*17400*/  FADD.FTZ R47, R157, R58 ;  /* 0x0000003a9d2f7221 */ /* 0x001fc20000010000 */
[----:B------:R-:W-:-:S02]  /*17410*/  PRMT R43, R66, 0x654, R43 ;  /* 0x00000654422b7816 */ /* 0x000fc4000000002b */
[----:B------:R-:W-:Y:S02]  /*17420*/  F2FP.SATFINITE.E4M3.F32.PACK_AB_MERGE_C R163, R26, R163, R27 ;  /* 0x000000a31aa3723e */ /* 0x000fe4000480701b */
[----:B------:R0:W-:Y:S02]  /*17430*/  SYNCS.ARRIVE.TRANS64.RED.A1T0 RZ, [R43+URZ], RZ ;  /* 0x000000ff2bff79a7 */ /* 0x0001e4000810043f */
[----:B------:R-:W3:Y:S01]  /*17440*/  MUFU.EX2 R50, R50 ;  /* 0x0000003200327308 */ /* 0x000ee20000000800 */
[----:B-1----:R-:W-:-:S07]  /*17450*/  FADD.FTZ R58, R30, R47 ;  /* 0x0000002f1e3a7221 */ /* 0x002fce0000010000 */
[----:B------:R-:W0:Y:S01]  /*17460*/  MUFU.EX2 R159, R159 ;  /* 0x0000009f009f7308 */ /* 0x000e220000000800 */
[----:B--2---:R-:W-:-:S07]  /*17470*/  FADD.FTZ R47, R31, R58 ;  /* 0x0000003a1f2f7221 */ /* 0x004fce0000010000 */
[----:B------:R-:W1:Y:S01]  /*17480*/  MUFU.EX2 R37, R37 ;  /* 0x0000002500257308 */ /* 0x000e620000000800 */
[----:B---3--:R-:W-:-:S01]  /*17490*/  FADD.FTZ R58, R50, R47 ;  /* 0x0000002f323a7221 */ /* 0x008fc20000010000 */
        /* <DEDUP_REMOVED lines=33> */
[C---:B-1----:R-:W-:Y:S01]  /*176b0*/  F2FP.SATFINITE.E4M3.F32.PACK_AB_MERGE_C R56, R61.reuse, R56, RZ ;  /* 0x000000383d38723e */ /* 0x042fe200048070ff */
[----:B------:R-:W-:-:S03]  /*176c0*/  FADD.FTZ R61, R61, R28 ;  /* 0x0000001c3d3d7221 */ /* 0x000fc60000010000 */
[----:B------:R-:W-:-:S03]  /*176d0*/  F2FP.SATFINITE.E4M3.F32.PACK_AB_MERGE_C R152, R45, R152, R56 ;  /* 0x000000982d98723e */ /* 0x000fc60004807038 */
        /* <DEDUP_REMOVED lines=16> */
[C---:B0-----:R-:W-:Y:S01]  /*177e0*/  F2FP.SATFINITE.E4M3.F32.PACK_AB_MERGE_C R60, R65.reuse, R60, RZ ;  /* 0x0000003c413c723e */ /* 0x041fe200048070ff */
[----:B------:R-:W-:-:S03]  /*177f0*/  FADD.FTZ R4, R65, R4 ;  /* 0x0000000441047221 */ /* 0x000fc60000010000 */
[----:B------:R-:W-:Y:S02]  /*17800*/  F2FP.SATFINITE.E4M3.F32.PACK_AB_MERGE_C R154, R53, R154, R60 ;  /* 0x0000009a359a723e */ /* 0x000fe4000480703c */
[C---:B-1----:R-:W-:Y:S01]  /*17810*/  F2FP.SATFINITE.E4M3.F32.PACK_AB_MERGE_C R44, R67.reuse, R44, RZ ;  /* 0x0000002c432c723e */ /* 0x042fe200048070ff */
[----:B------:R-:W-:-:S03]  /*17820*/  FADD.FTZ R3, R67, R28 ;  /* 0x0000001c43037221 */ /* 0x000fc60000010000 */
[----:B------:R-:W-:Y:S01]  /*17830*/  F2FP.SATFINITE.E4M3.F32.PACK_AB_MERGE_C R155, R36, R155, R44 ;  /* 0x0000009b249b723e */ /* 0x000fe2000480702c */
[----:B------:R-:W-:Y:S06]  /*17840*/  @!P0 BRA `(.L_x_640) ;  /* 0x0000000000048947 */ /* 0x000fec0003800000 */
[----:B------:R-:W-:Y:S01]  /*17850*/  BPT.TRAP 0x1 ;  /* 0x000000040000795c */ /* 0x000fe20000300000 */
.L_x_640:
[----:B------:R0:W1:Y:S01]  /*17860*/  SYNCS.PHASECHK.TRANS64.TRYWAIT P1, [R0+URZ+0x38850], R10 ;  /* 0x0388500a000075a7 */ /* 0x000062000802017f */
[----:B------:R-:W-:Y:S05]  /*17870*/  @!P0 BRA `(.L_x_641) ;  /* 0x0000000000048947 */ /* 0x000fea0003800000 */
[----:B------:R-:W-:Y:S01]  /*17880*/  BPT.TRAP 0x1 ;  /* 0x000000040000795c */ /* 0x000fe20000300000 */
.L_x_641:
[----:B------:R-:W-:Y:S04]  /*17890*/  BSSY B0, `(.L_x_642) ;  /* 0x0000004000007945 */ /* 0x000fe80003800000 */
[----:B-1----:R-:W-:Y:S05]  /*178a0*/  @P1 BRA `(.L_x_643) ;  /* 0x0000000000081947 */ /* 0x002fea0003800000 */
[----:B------:R-:W1:Y:S02]  /*178b0*/  SYNCS.PHASECHK.TRANS64.TRYWAIT P1, [R0+URZ+0x38850], R10 ;  /* 0x0388500a000075a7 */ /* 0x000e64000802017f */
[----:B-1----:R-:W-:Y:S05]  /*178c0*/  @!P1 BRA `(.L_x_644) ;  /* 0x0000014c00449947 */ /* 0x002fea0003800000 */
.L_x_643:
[----:B------:R-:W-:Y:S05]  /*178d0*/  BSYNC B0 ;  /* 0x0000000000007941 */ /* 0x000fea0003800000 */
.L_x_642:
[----:B------:R-:W-:Y:S05]  /*178e0*/  WARPSYNC.ALL ;  /* 0x0000000000007948 */ /* 0x000fea0003800000 */
[----:B------:R-:W-:Y:S01]  /*178f0*/  R2UR UR4, R19 ;  /* 0x00000000130472ca */ /* 0x000fe200000e0000 */
[----:B------:R2:W-:Y:S01]  /*17900*/  BAR.SYNC.DEFER_BLOCKING R9, 0x100 ;  /* 0x000400090000751d */ /* 0x0005e20000010000 */
[----:B------:R-:W-:Y:S01]  /*17910*/  MOV R13, 0x40000040 ;  /* 0x40000040000d7802 */ /* 0x000fe20000000f00 */
[----:B------:R-:W-:Y:S01]  /*17920*/  IMAD.MOV.U32 R11, RZ, RZ, 0x40000040 ;  /* 0x40000040ff0b7424 */ /* 0x000fe200078e00ff */
[----:B------:R-:W-:Y:S02]  /*17930*/  MOV R7, 0x40000040 ;  /* 0x4000004000077802 */ /* 0x000fe40000000f00 */
[----:B------:R-:W-:-:S02]  /*17940*/  R2UR UR7, R13 ;  /* 0x000000000d0772ca */ /* 0x000fc400000e0000 */
[----:B------:R-:W-:Y:S02]  /*17950*/  R2UR UR11, R11 ;  /* 0x000000000b0b72ca */ /* 0x000fe400000e0000 */
[----:B------:R-:W-:Y:S02]  /*17960*/  R2UR UR15, R7 ;  /* 0x00000000070f72ca */ /* 0x000fe400000e0000 */
[----:B------:R-:W-:Y:S01]  /*17970*/  R2UR UR19, R13 ;  /* 0x000000000d1372ca */ /* 0x000fe200000e0000 */
[----:B------:R-:W-:-:S04]  /*17980*/  UIADD3 UR4, UR4, 0x400, URZ ;  /* 0x0000040004047890 */ /* 0x000fc8000fffe03f */
[----:B------:R-:W-:-:S04]  /*17990*/  USHF.R.U32.HI UR4, URZ, 0x4, UR4 ;  /* 0x000000043f047899 */ /* 0x000fc80008011604 */
[----:B------:R-:W-:-:S04]  /*179a0*/  ULOP3.LUT UR4, UR4, 0x3fff, URZ, 0xc0, !UPT ;  /* 0x00003fff04047892 */ /* 0x000fc8000f8ec03f */
[----:B------:R-:W-:Y:S01]  /*179b0*/  ULOP3.LUT UR42, UR4, 0x10000, URZ, 0xfc, !UPT ;  /* 0x00010000042a7892 */ /* 0x000fe2000f8efc3f */
[----:B------:R-:W-:-:S05]  /*179c0*/  WARPGROUP.ARRIVE ;  /* 0x00000000000079c5 */ /* 0x000fca0000000000 */
[----:B------:R-:W-:-:S04]  /*179d0*/  LEA R12, R222, UR42, 0xb ;  /* 0x0000002ade0c7c11 */ /* 0x000fc8000f8e58ff */
[C---:B------:R-:W-:Y:S01]  /*179e0*/  R2UR UR6, R12.reuse ;  /* 0x000000000c0672ca */ /* 0x040fe200000e0000 */
[C---:B01----:R-:W-:Y:S02]  /*179f0*/  VIADD R10, R12.reuse, 0x2 ;  /* 0x000000020c0a7836 */ /* 0x043fe40000000000 */
[C---:B------:R-:W-:Y:S02]  /*17a00*/  VIADD R6, R12.reuse, 0x4 ;  /* 0x000000040c067836 */ /* 0x040fe40000000000 */
[----:B------:R-:W-:Y:S01]  /*17a10*/  VIADD R12, R12, 0x6 ;  /* 0x000000060c0c7836 */ /* 0x000fe20000000000 */
[----:B------:R-:W-:Y:S02]  /*17a20*/  R2UR UR10, R10 ;  /* 0x000000000a0a72ca */ /* 0x000fe400000e0000 */
[----:B------:R-:W-:Y:S02]  /*17a30*/  R2UR UR14, R6 ;  /* 0x00000000060e72ca */ /* 0x000fe400000e0000 */
[----:B------:R-:W-:-:S03]  /*17a40*/  R2UR UR18, R12 ;  /* 0x000000000c1272ca */ /* 0x000fc600000e0000 */
[----:B------:R-:W-:Y:S03]  /*17a50*/  QGMMA.64x256x32.F32.E4M3.E4M3 R24, R164, gdesc[UR4], RZ, !UPT, gsb0 ;  /* 0x03e00004a4187df3 */ /* 0x000fe6000c0008ff */
[----:B------:R-:W-:Y:S02]  /*17a60*/  WARPGROUP.DEPBAR.LE gsb0, 0x0 ;  /* 0x00008000000079c5 */ /* 0x000fe40000010000 */
[----:B------:R-:W-:-:S15]  /*17a70*/  WARPGROUP.ARRIVE ;  /* 0x00000000000079c5 */ /* 0x000fde0000000000 */
[----:B------:R-:W-:-:S08]  /*17a80*/  NOP ;  /* 0x0000000000007918 */ /* 0x000fd00000000000 */
[----:B------:R-:W-:Y:S03]  /*17a90*/  QGMMA.64x256x32.F32.E4M3.E4M3 R24, R160, gdesc[UR8], R24, gsb0 ;  /* 0x03e00008a0187df3 */ /* 0x000fe60008000818 */
        /* <DEDUP_REMOVED lines=9> */
[----:B--2---:R-:W-:Y:S05]  /*17b30*/  @!P0 BRA `(.L_x_645) ;  /* 0x0000000000048947 */ /* 0x004fea0003800000 */
[----:B------:R-:W-:Y:S01]  /*17b40*/  BPT.TRAP 0x1 ;  /* 0x000000040000795c */ /* 0x000fe20000300000 */
.L_x_645:
[----:B------:R-:W2:Y:S01]  /*17b50*/  LDL R6, [R1+0x8] ;  /* 0x0000080001067983 */ /* 0x000ea20000100800 */
[----:B------:R-:W-:Y:S01]  /*17b60*/  VIADD R0, R0, 0x38860 ;  /* 0x0003886000007836 */ /* 0x000fe20000000000 */
[----:B------:R-:W-:Y:S01]  /*17b70*/  ULDC UR43, c[0x0][0x988] ;  /* 0x00026200002b7ab9 */ /* 0x000fe20000000800 */
[----:B------:R-:W-:-:S05]  /*17b80*/  IMAD.U32 R5, RZ, RZ, UR61 ;  /* 0x0000003dff057e24 */ /* 0x000fca000f8e00ff */
[----:B------:R-:W-:-:S04]  /*17b90*/  PRMT R0, R5, 0x654, R0 ;  /* 0x0000065405007816 */ /* 0x000fc80000000000 */
[----:B------:R0:W-:Y:S02]  /*17ba0*/  SYNCS.ARRIVE.TRANS64.RED.A1T0 RZ, [R0+URZ], RZ ;  /* 0x000000ff00ff79a7 */ /* 0x0001e4000810043f */
[----:B0-----:R-:W-:-:S05]  /*17bb0*/  VIADD R0, R170, 0xfffffffe ;  /* 0xfffffffeaa007836 */ /* 0x001fca0000000000 */
[----:B--2---:R-:W-:-:S13]  /*17bc0*/  ISETP.GE.AND P1, PT, R0, R6, PT ;  /* 0x000000060000720c */ /* 0x004fda0003f26270 */
[----:B------:R-:W-:Y:S05]  /*17bd0*/  @!P1 BRA `(.L_x_646) ;  /* 0x0000002c004c9947 */ /* 0x000fea0003800000 */
[----:B------:R-:W-:Y:S01]  /*17be0*/  IMAD.MOV.U32 R9, RZ, RZ, R169 ;  /* 0x000000ffff097224 */ /* 0x000fe200078e00a9 */
[----:B------:R-:W-:-:S07]  /*17bf0*/  MOV R10, R168 ;  /* 0x000000a8000a7202 */ /* 0x000fce0000000f00 */
.L_x_658:
[----:B0-----:R-:W2:Y:S01]  /*17c00*/  LDL R5, [R1+0x8] ;  /* 0x0000080001057983 */ /* 0x001ea20000100800 */
[----:B------:R-:W-:Y:S01]  /*17c10*/  VIADD R222, R222, 0x1 ;  /* 0x00000001dede7836 */ /* 0x000fe20000000000 */
[----:B------:R-:W-:Y:S05]  /*17c20*/  YIELD ;  /* 0x0000000000007946 */ /* 0x000fea0003800000 */
[----:B------:R-:W-:-:S04]  /*17c30*/  ISETP.NE.AND P2, PT, R222, 0x2, PT ;  /* 0x00000002de00780c */ /* 0x000fc80003f45270 */
[----:B------:R-:W-:-:S05]  /*17c40*/  SEL R7, R222, RZ, P2 ;  /* 0x000000ffde077207 */ /* 0x000fca0001000000 */
[----:B------:R-:W-:Y:S01]  /*17c50*/  IMAD.MOV.U32 R222, RZ, RZ, R7 ;  /* 0x000000ffffde7224 */ /* 0x000fe200078e0007 */
[C---:B--2---:R-:W-:Y:S01]  /*17c60*/  ISETP.GT.AND P1, PT, R0.reuse, R5, PT ;  /* 0x000000050000720c */ /* 0x044fe20003f24270 */
[----:B------:R-:W-:Y:S01]  /*17c70*/  VIADD R0, R0, 0xffffffff ;  /* 0xffffffff00007836 */ /* 0x000fe20000000000 */
[----:B------:R-:W-:-:S04]  /*17c80*/  SEL R5, RZ, 0x1, P2 ;  /* 0x00000001ff057807 */ /* 0x000fc80001000000 */
[----:B------:R-:W-:Y:S01]  /*17c90*/  LOP3.LUT R223, R223, R5, RZ, 0x3c, !PT ;  /* 0x00000005dfdf7212 */ /* 0x000fe200078e3cff */
[----:B------:R-:W-:Y:S06]  /*17ca0*/  @!P0 BRA `(.L_x_647) ;  /* 0x0000000000048947 */ /* 0x000fec0003800000 */
[----:B------:R-:W-:Y:S01]  /*17cb0*/  BPT.TRAP 0x1 ;  /* 0x000000040000795c */ /* 0x000fe20000300000 */
.L_x_647:
[----:B------:R-:W-:Y:S01]  /*17cc0*/  IMAD R5, R222, 0x8, R19 ;  /* 0x00000008de057824 */ /* 0x000fe200078e0213 */
[----:B------:R-:W-:-:S04]  /*17cd0*/  SHF.L.U32 R6, R223, 0x1f, RZ ;  /* 0x0000001fdf067819 */ /* 0x000fc800000006ff */
[----:B------:R0:W1:Y:S01]  /*17ce0*/  SYNCS.PHASECHK.TRANS64.TRYWAIT P2, [R5+URZ+0x38830], R6 ;  /* 0x03883006050075a7 */ /* 0x000062000804017f */
[----:B------:R-:W-:Y:S05]  /*17cf0*/  @!P0 BRA `(.L_x_648) ;  /* 0x0000000000048947 */ /* 0x000fea0003800000 */
[----:B------:R-:W-:Y:S01]  /*17d00*/  BPT.TRAP 0x1 ;  /* 0x000000040000795c */ /* 0x000fe20000300000 */
.L_x_648:
[----:B------:R-:W2:Y:S01]  /*17d10*/  LDL R8, [R1+0x34] ;  /* 0x0000340001087983 */ /* 0x000ea20000100800 */
[----:B------:R-:W-:Y:S01]  /*17d20*/  IMAD.MOV.U32 R13, RZ, RZ, 0x40000040 ;  /* 0x40000040ff0d7424 */ /* 0x000fe200078e00ff */
[----:B--2---:R-:W-:-:S13]  /*17d30*/  R2UR UR4, R8 ;  /* 0x00000000080472ca */ /* 0x004fda00000e0000 */
[----:B------:R-:W-:-:S04]  /*17d40*/  LEA R12, R7, UR4, 0xb ;  /* 0x00000004070c7c11 */ /* 0x000fc8000f8e58ff */
[C---:B------:R-:W-:Y:S01]  /*17d50*/  IADD3 R14, R12.reuse, 0x2, RZ ;  /* 0x000000020c0e7810 */ /* 0x040fe20007ffe0ff */
[----:B------:R-:W-:Y:S01]  /*17d60*/  VIADD R8, R12, 0x4 ;  /* 0x000000040c087836 */ /* 0x000fe20000000000 */
[----:B-1----:R-:W-:Y:S06]  /*17d70*/  @P2 BRA `(.L_x_649) ;  /* 0x0000000000082947 */ /* 0x002fec0003800000 */
[----:B------:R-:W1:Y:S02]  /*17d80*/  SYNCS.PHASECHK.TRANS64.TRYWAIT P2, [R5+URZ+0x38830], R6 ;  /* 0x03883006050075a7 */ /* 0x000e64000804017f */
[----:B-1----:R-:W-:Y:S05]  /*17d90*/  @!P2 BRA `(.L_x_650) ;  /* 0x000001480024a947 */ /* 0x002fea0003800000 */
.L_x_649:
[----:B------:R-:W-:Y:S05]  /*17da0*/  WARPSYNC.ALL ;  /* 0x0000000000007948 */ /* 0x000fea0003800000 */
[C---:B------:R-:W-:Y:S01]  /*17db0*/  R2UR UR14, R12.reuse ;  /* 0x000000000c0e72ca */ /* 0x040fe200000e0000 */
[----:B------:R-:W-:Y:S01]  /*17dc0*/  VIADD R152, R12, 0x404 ;  /* 0x000004040c987836 */ /* 0x000fe20000000000 */
[----:B------:R-:W-:Y:S01]  /*17dd0*/  R2UR UR15, R13 ;  /* 0x000000000d0f72ca */ /* 0x000fe200000e0000 */
[----:B------:R-:W-:Y:S01]  /*17de0*/  IMAD.MOV.U32 R153, RZ, RZ, 0x40000040 ;  /* 0x40000040ff997424 */ /* 0x000fe200078e00ff */
[----:B------:R-:W-:Y:S01]  /*17df0*/  R2UR UR12, R228 ;  /* 0x00000000e40c72ca */ /* 0x000fe200000e0000 */
[----:B------:R-:W-:Y:S01]  /*17e00*/  IMAD.MOV.U32 R15, RZ, RZ, 0x40000040 ;  /* 0x40000040ff0f7424 */ /* 0x000fe200078e00ff */
[----:B------:R-:W-:Y:S01]  /*17e10*/  R2UR UR13, R229 ;  /* 0x00000000e50d72ca */ /* 0x000fe200000e0000 */
[----:B------:R-:W-:Y:S01]  /*17e20*/  VIADD R20, R12, 0x6 ;  /* 0x000000060c147836 */ /* 0x000fe20000000000 */
[----:B------:R-:W-:Y:S01]  /*17e30*/  R2UR UR30, R152 ;  /* 0x00000000981e72ca */ /* 0x000fe200000e0000 */
[----:B------:R-:W-:Y:S01]  /*17e40*/  IMAD.MOV.U32 R21, RZ, RZ, 0x40000040 ;  /* 0x40000040ff157424 */ /* 0x000fe200078e00ff */
[----:B------:R-:W-:Y:S01]  /*17e50*/  R2UR UR31, R153 ;  /* 0x00000000991f72ca */ /* 0x000fe200000e0000 */
[----:B------:R-:W-:Y:S01]  /*17e60*/  UMOV UR16, UR56 ;  /* 0x0000003800107c82 */ /* 0x000fe20008000000 */
[----:B------:R-:W-:Y:S01]  /*17e70*/  WARPGROUP.ARRIVE ;  /* 0x00000000000079c5 */ /* 0x000fe20000000000 */
[----:B------:R-:W-:Y:S01]  /*17e80*/  R2UR UR10, R14 ;  /* 0x000000000e0a72ca */ /* 0x000fe200000e0000 */
[----:B------:R-:W-:Y:S01]  /*17e90*/  UMOV UR17, UR57 ;  /* 0x0000003900117c82 */ /* 0x000fe20008000000 */
[----:B------:R-:W-:Y:S01]  /*17ea0*/  R2UR UR11, R15 ;  /* 0x000000000f0b72ca */ /* 0x000fe200000e0000 */
[----:B------:R-:W-:Y:S01]  /*17eb0*/  UMOV UR20, UR52 ;  /* 0x0000003400147c82 */ /* 0x000fe20008000000 */
[----:B------:R-:W-:Y:S01]  /*17ec0*/  R2UR UR8, R226 ;  /* 0x00000000e20872ca */ /* 0x000fe200000e0000 */
[----:B------:R-:W-:Y:S01]  /*17ed0*/  UMOV UR21, UR53 ;  /* 0x0000003500157c82 */ /* 0x000fe20008000000 */
[----:B------:R-:W-:Y:S01]  /*17ee0*/  QGMMA.64x128x32.F32.E4M3.E4M3 R152, gdesc[UR12], RZ, !UPT, gsb0 ;  /* 0x01e000000c9879f3 */ /* 0x000fe2000c0008ff */
[----:B------:R-:W-:Y:S01]  /*17ef0*/  R2UR UR9, R227 ;  /* 0x00000000e30972ca */ /* 0x000fe200000e0000 */
[----:B------:R-:W-:Y:S01]  /*17f00*/  UMOV UR24, UR48 ;  /* 0x0000003000187c82 */ /* 0x000fe20008000000 */
[----:B------:R-:W-:Y:S01]  /*17f10*/  MOV R14, R8 ;  /* 0x00000008000e7202 */ /* 0x000fe20000000f00 */
[----:B------:R-:W-:Y:S01]  /*17f20*/  UMOV UR25, UR49 ;  /* 0x0000003100197c82 */ /* 0x000fe20008000000 */
[----:B------:R-:W-:Y:S01]  /*17f30*/  R2UR UR7, R15 ;  /* 0x000000000f0772ca */ /* 0x000fe200000e0000 */
[----:B------:R-:W-:Y:S01]  /*17f40*/  UMOV UR28, UR44 ;  /* 0x0000002c001c7c82 */ /* 0x000fe20008000000 */
[----:B------:R-:W-:Y:S01]  /*17f50*/  R2UR UR6, R14 ;  /* 0x000000000e0672ca */ /* 0x000fe200000e0000 */
[----:B------:R-:W-:Y:S01]  /*17f60*/  VIADD R14, R12, 0x400 ;  /* 0x000004000c0e7836 */ /* 0x000fe20000000000 */
[----:B------:R-:W-:Y:S01]  /*17f70*/  R2UR UR4, R224 ;  /* 0x00000000e00472ca */ /* 0x000fe200000e0000 */
[----:B------:R-:W-:Y:S01]  /*17f80*/  UMOV UR29, UR45 ;  /* 0x0000002d001d7c82 */ /* 0x000fe20008000000 */
[----:B------:R-:W-:Y:S01]  /*17f90*/  R2UR UR5, R225 ;  /* 0x00000000e10572ca */ /* 0x000fe200000e0000 */
[----:B------:R-:W-:Y:S01]  /*17fa0*/  IMAD.MOV.U32 R13, RZ, RZ, 0x40000040 ;  /* 0x40000040ff0d7424 */ /* 0x000fe200078e00ff */
[----:B------:R-:W-:Y:S01]  /*17fb0*/  R2UR UR18, R20 ;  /* 0x00000000141272ca */ /* 0x000fe200000e0000 */
[----:B------:R-:W-:Y:S01]  /*17fc0*/  VIADD R20, R12, 0x402 ;  /* 0x000004020c147836 */ /* 0x000fe20000000000 */
[----:B------:R-:W-:Y:S01]  /*17fd0*/  R2UR UR19, R21 ;  /* 0x00000000151372ca */ /* 0x000fe200000e0000 */
[----:B------:R-:W-:Y:S01]  /*17fe0*/  UMOV UR32, UR40 ;  /* 0x0000002800207c82 */ /* 0x000fe20008000000 */
[----:B------:R-:W-:Y:S01]  /*17ff0*/  R2UR UR22, R14 ;  /* 0x000000000e1672ca */ /* 0x000fe200000e0000 */
[----:B------:R-:W-:Y:S01]  /*18000*/  UMOV UR33, UR41 ;  /* 0x0000002900217c82 */ /* 0x000fe20008000000 */
[----:B------:R-:W-:Y:S01]  /*18010*/  R2UR UR23, R15 ;  /* 0x000000000f1772ca */ /* 0x000fe200000e0000 */
[----:B------:R-:W2:Y:S01]  /*18020*/  S2R R11, SR_TID.X ;  /* 0x00000000000b7919 */ /* 0x000ea20000002100 */
[----:B------:R-:W-:-:S02]  /*18030*/  R2UR UR26, R20 ;  /* 0x00000000141a72ca */ /* 0x000fc400000e0000 */
[----:B------:R-:W-:Y:S02]  /*18040*/  R2UR UR27, R21 ;  /* 0x00000000151b72ca */ /* 0x000fe400000e0000 */
[----:B------:R-:W-:Y:S02]  /*18050*/  IADD3 R12, R12, 0x406, RZ ;  /* 0x000004060c0c7810 */ /* 0x000fe40007ffe0ff */
[----:B------:R-:W-:Y:S02]  /*18060*/  R2UR UR35, R13 ;  /* 0x000000000d2372ca */ /* 0x000fe400000e0000 */
[----:B------:R-:W-:Y:S02]  /*18070*/  R2UR UR34, R12 ;  /* 0x000000000c2272ca */ /* 0x000fe400000e0000 */
[----:B--2---:R-:W-:-:S04]  /*18080*/  SHF.R.U32.HI R11, RZ, 0x7, R11 ;  /* 0x00000007ff0b7819 */ /* 0x004fc8000001160b */
        /* <DEDUP_REMOVED lines=26> */
.L_x_651:
[C---:B------:R-:W-:Y:S01]  /*18230*/  FMUL.FTZ R11, R2.reuse, R152 ;  /* 0x00000098020b7220 */ /* 0x040fe20000410000 */
[C---:B------:R-:W-:Y:S01]  /*18240*/  FMUL.FTZ R12, R2.reuse, R153 ;  /* 0x00000099020c7220 */ /* 0x040fe20000410000 */
[C---:B------:R-:W-:Y:S01]  /*18250*/  FMUL.FTZ R13, R2.reuse, R156 ;  /* 0x0000009c020d7220 */ /* 0x040fe20000410000 */
[C---:B------:R-:W-:Y:S01]  /*18260*/  FMUL.FTZ R14, R2.reuse, R157 ;  /* 0x0000009d020e7220 */ /* 0x040fe20000410000 */
[C---:B------:R-:W-:Y:S01]  /*18270*/  FMUL.FTZ R15, R2.reuse, R160 ;  /* 0x000000a0020f7220 */ /* 0x040fe20000410000 */
[C---:B------:R-:W-:Y:S01]  /*18280*/  FMUL.FTZ R20, R2.reuse, R161 ;  /* 0x000000a102147220 */ /* 0x040fe20000410000 */
[----:B------:R-:W3:Y:S01]  /*18290*/  MUFU.TANH R11, R11 ;  /* 0x0000000b000b7308 */ /* 0x000ee20000002400 */
[C---:B------:R-:W-:Y:S01]  /*182a0*/  FMUL.FTZ R153, R2.reuse, R168 ;  /* 0x000000a802997220 */ /* 0x040fe20000410000 */
        /* <DEDUP_REMOVED lines=8> */
[C---:B------:R-:W-:Y:S01]  /*18330*/  FMUL.FTZ R165, R2.reuse, R180 ;  /* 0x000000b402a57220 */ /* 0x040fe20000410000 */
[C---:B------:R-:W-:Y:S01]  /*18340*/  FMUL.FTZ R169, R2.reuse, R181 ;  /* 0x000000b502a97220 */ /* 0x040fe20000410000 */
[C---:B------:R-:W-:Y:S01]  /*18350*/  FMUL.FTZ R172, R2.reuse, R184 ;  /* 0x000000b802ac7220 */ /* 0x040fe20000410000 */
[C---:B------:R-:W-:Y:S01]  /*18360*/  FMUL.FTZ R173, R2.reuse, R185 ;  /* 0x000000b902ad7220 */ /* 0x040fe20000410000 */
[C---:B------:R-:W-:Y:S01]  /*18370*/  FMUL.FTZ R176, R2.reuse, R188 ;  /* 0x000000bc02b07220 */ /* 0x040fe20000410000 */
[C---:B------:R-:W-:Y:S01]  /*18380*/  FMUL.FTZ R177, R2.reuse, R189 ;  /* 0x000000bd02b17220 */ /* 0x040fe20000410000 */
[----:B------:R-:W5:Y:S01]  /*18390*/  MUFU.TANH R13, R13 ;  /* 0x0000000d000d7308 */ /* 0x000f620000002400 */
[----:B---3--:R-:W-:Y:S01]  /*183a0*/  FMNMX.FTZ R168, R11, R10, !PT ;  /* 0x0000000a0ba87209 */ /* 0x008fe20007810000 */
[C---:B------:R-:W-:Y:S01]  /*183b0*/  FMUL.FTZ R180, R2.reuse, R192 ;  /* 0x000000c002b47220 */ /* 0x040fe20000410000 */
[C---:B------:R-:W-:Y:S01]  /*183c0*/  FMUL.FTZ R181, R2.reuse, R193 ;  /* 0x000000c102b57220 */ /* 0x040fe20000410000 */
[C---:B------:R-:W-:Y:S01]  /*183d0*/  FMUL.FTZ R184, R2.reuse, R196 ;  /* 0x000000c402b87220 */ /* 0x040fe20000410000 */
[C---:B------:R-:W-:Y:S01]  /*183e0*/  FMUL.FTZ R185, R2.reuse, R197 ;  /* 0x000000c502b97220 */ /* 0x040fe20000410000 */
[C---:B------:R-:W-:Y:S01]  /*183f0*/  FMUL.FTZ R188, R2.reuse, R200 ;  /* 0x000000c802bc7220 */ /* 0x040fe20000410000 */
[----:B------:R-:W-:Y:S01]  /*18400*/  FMUL.FTZ R189, R2, R201 ;  /* 0x000000c902bd7220 */ /* 0x000fe20000410000 */
[----:B------:R-:W3:Y:S01]  /*18410*/  MUFU.TANH R14, R14 ;  /* 0x0000000e000e7308 */ /* 0x000ee20000002400 */
[----:B----4-:R-:W-:Y:S01]  /*18420*/  FMNMX.FTZ R168, R12, R168, !PT ;  /* 0x000000a80ca87209 */ /* 0x010fe20007810000 */
[C---:B------:R-:W-:Y:S01]  /*18430*/  FMUL.FTZ R192, R2.reuse, R204 ;  /* 0x000000cc02c07220 */ /* 0x040fe20000410000 */
[C---:B------:R-:W-:Y:S01]  /*18440*/  FMUL.FTZ R193, R2.reuse, R205 ;  /* 0x000000cd02c17220 */ /* 0x040fe20000410000 */
[C---:B------:R-:W-:Y:S01]  /*18450*/  FMUL.FTZ R196, R2.reuse, R208 ;  /* 0x000000d002c47220 */ /* 0x040fe20000410000 */
[C---:B------:R-:W-:Y:S01]  /*18460*/  FMUL.FTZ R197, R2.reuse, R209 ;  /* 0x000000d102c57220 */ /* 0x040fe20000410000 */
[C---:B------:R-:W-:Y:S01]  /*18470*/  FMUL.FTZ R200, R2.reuse, R212 ;  /* 0x000000d402c87220 */ /* 0x040fe20000410000 */
[C---:B------:R-:W-:Y:S01]  /*18480*/  FMUL.FTZ R201, R2.reuse, R213 ;  /* 0x000000d502c97220 */ /* 0x040fe20000410000 */
[----:B------:R-:W4:Y:S01]  /*18490*/  MUFU.TANH R15, R15 ;  /* 0x0000000f000f7308 */ /* 0x000f220000002400 */
[----:B-----5:R-:W-:Y:S01]  /*184a0*/  FMNMX.FTZ R168, R13, R168, !PT ;  /* 0x000000a80da87209 */ /* 0x020fe20007810000 */
[----:B------:R-:W-:Y:S01]  /*184b0*/  UMOV UR38, UR43 ;  /* 0x0000002b00267c82 */ /* 0x000fe20008000000 */
[C---:B------:R-:W-:Y:S01]  /*184c0*/  FMUL.FTZ R191, R2.reuse, R191 ;  /* 0x000000bf02bf7220 */ /* 0x040fe20000410000 */
[C---:B------:R-:W-:Y:S01]  /*184d0*/  FMUL.FTZ R194, R2.reuse, R194 ;  /* 0x000000c202c27220 */ /* 0x040fe20000410000 */
[C---:B------:R-:W-:Y:S01]  /*184e0*/  FMUL.FTZ R195, R2.reuse, R195 ;  /* 0x000000c302c37220 */ /* 0x040fe20000410000 */
[C---:B------:R-:W-:Y:S01]  /*184f0*/  FMUL.FTZ R198, R2.reuse, R198 ;  /* 0x000000c602c67220 */ /* 0x040fe20000410000 */
[----:B------:R-:W-:Y:S01]  /*18500*/  FMUL.FTZ R199, R2, R199 ;  /* 0x000000c702c77220 */ /* 0x000fe20000410000 */
[----:B------:R-:W5:Y:S01]  /*18510*/  MUFU.TANH R20, R20 ;  /* 0x0000001400147308 */ /* 0x000f620000002400 */
        /* <DEDUP_REMOVED lines=8> */
[----:B----4-:R-:W-:Y:S01]  /*185a0*/  FMNMX.FTZ R168, R15, R168, !PT ;  /* 0x000000a80fa87209 */ /* 0x010fe20007810000 */
[C---:B------:R-:W-:Y:S01]  /*185b0*/  FMUL.FTZ R214, R2.reuse, R214 ;  /* 0x000000d602d67220 */ /* 0x040fe20000410000 */
[----:B------:R-:W-:-:S05]  /*185c0*/  FMUL.FTZ R215, R2, R215 ;  /* 0x000000d702d77220 */ /* 0x000fca0000410000 */
[----:B------:R-:W4:Y:S01]  /*185d0*/  MUFU.TANH R152, R152 ;  /* 0x0000009800987308 */ /* 0x000f220000002400 */
[----:B-----5:R-:W-:-:S07]  /*185e0*/  FMNMX.FTZ R168, R20, R168, !PT ;  /* 0x000000a814a87209 */ /* 0x020fce0007810000 */
[----:B------:R-:W5:Y:S01]  /*185f0*/  MUFU.TANH R153, R153 ;  /* 0x0000009900997308 */ /* 0x000f620000002400 */
[----:B---3--:R-:W-:-:S07]  /*18600*/  FMNMX.FTZ R168, R21, R168, !PT ;  /* 0x000000a815a87209 */ /* 0x008fce0007810000 */
[----:B------:R-:W3:Y:S01]  /*18610*/  MUFU.TANH R156, R156 ;  /* 0x0000009c009c7308 */ /* 0x000ee20000002400 */
[----:B----4-:R-:W-:-:S07]  /*18620*/  FMNMX.FTZ R168, R152, R168, !PT ;  /* 0x000000a898a87209 */ /* 0x010fce0007810000 */
        /* <DEDUP_REMOVED lines=43> */
[----:B-----5:R-:W-:-:S04]  /*188e0*/  FMNMX.FTZ R168, R197, R168, !PT ;  /* 0x000000a8c5a87209 */ /* 0x020fc80007810000 */
[----:B---3--:R-:W-:-:S04]  /*188f0*/  FMNMX.FTZ R168, R200, R168, !PT ;  /* 0x000000a8c8a87209 */ /* 0x008fc80007810000 */
[----:B----4-:R-:W-:-:S05]  /*18900*/  FMNMX.FTZ R168, R201, R168, !PT ;  /* 0x000000a8c9a87209 */ /* 0x010fca0007810000 */
[----:B------:R-:W3:Y:S02]  /*18910*/  SHFL.BFLY PT, R204, R168, 0x2, 0x1f ;  /* 0x0c401f00a8cc7f89 */ /* 0x000ee400000e0000 */
[----:B---3--:R-:W-:-:S05]  /*18920*/  FMNMX.FTZ R168, R168, R204, !PT ;  /* 0x000000cca8a87209 */ /* 0x008fca0007810000 */
[----:B------:R-:W3:Y:S02]  /*18930*/  SHFL.BFLY PT, R204, R168, 0x1, 0x1f ;  /* 0x0c201f00a8cc7f89 */ /* 0x000ee400000e0000 */
[----:B---3--:R-:W-:Y:S01]  /*18940*/  FMNMX.FTZ R168, R168, R204, !PT ;  /* 0x000000cca8a87209 */ /* 0x008fe20007810000 */
        /* <DEDUP_REMOVED lines=18> */
[----:B------:R-:W-:-:S01]  /*18a70*/  FFMA.FTZ R160, R160, UR38, -R10 ;  /* 0x00000026a0a07c23 */ /* 0x000fc2000801080a */
[--C-:B------:R-:W-:Y:S01]  /*18a80*/  FFMA.FTZ R161, R161, UR38, -R10.reuse ;  /* 0x00000026a1a17c23 */ /* 0x100fe2000801080a */
[----:B------:R-:W-:-:S01]  /*18a90*/  FFMA.FTZ R165, R165, UR38, -R10 ;  /* 0x00000026a5a57c23 */ /* 0x000fc2000801080a */
[--C-:B------:R-:W-:Y:S01]  /*18aa0*/  FFMA.FTZ R169, R169, UR38, -R10.reuse ;  /* 0x00000026a9a97c23 */ /* 0x100fe2000801080a */
[----:B------:R-:W-:-:S01]  /*18ab0*/  FFMA.FTZ R172, R172, UR38, -R10 ;  /* 0x00000026acac7c23 */ /* 0x000fc2000801080a */
[--C-:B------:R-:W-:Y:S01]  /*18ac0*/  FFMA.FTZ R173, R173, UR38, -R10.reuse ;  /* 0x00000026adad7c23 */ /* 0x100fe2000801080a */
[----:B------:R-:W-:-:S01]  /*18ad0*/  FFMA.FTZ R176, R176, UR38, -R10 ;  /* 0x00000026b0b07c23 */ /* 0x000fc2000801080a */
[----:B------:R-:W4:Y:S01]  /*18ae0*/  MUFU.EX2 R12, R12 ;  /* 0x0000000c000c7308 */ /* 0x000f220000000800 */
[----:B------:R-:W-:-:S01]  /*18af0*/  FFMA.FTZ R177, R177, UR38, -R10 ;  /* 0x00000026b1b17c23 */ /* 0x000fc2000801080a */
[--C-:B------:R-:W-:Y:S01]  /*18b00*/  FFMA.FTZ R180, R180, UR38, -R10.reuse ;  /* 0x00000026b4b47c23 */ /* 0x100fe2000801080a */
[----:B------:R-:W-:-:S01]  /*18b10*/  FFMA.FTZ R181, R181, UR38, -R10 ;  /* 0x00000026b5b57c23 */ /* 0x000fc2000801080a */
[--C-:B------:R-:W-:Y:S01]  /*18b20*/  FFMA.FTZ R184, R184, UR38, -R10.reuse ;  /* 0x00000026b8b87c23 */ /* 0x100fe2000801080a */
[----:B------:R-:W-:-:S01]  /*18b30*/  FFMA.FTZ R185, R185, UR38, -R10 ;  /* 0x00000026b9b97c23 */ /* 0x000fc2000801080a */
[--C-:B------:R-:W-:Y:S01]  /*18b40*/  FFMA.FTZ R188, R188, UR38, -R10.reuse ;  /* 0x00000026bcbc7c23 */ /* 0x100fe2000801080a */
[----:B------:R-:W-:-:S01]  /*18b50*/  FFMA.FTZ R189, R189, UR38, -R10 ;  /* 0x00000026bdbd7c23 */ /* 0x000fc2000801080a */
[----:B------:R-:W5:Y:S01]  /*18b60*/  MUFU.EX2 R13, R13 ;  /* 0x0000000d000d7308 */ /* 0x000f620000000800 */
[----:B---3--:R-:W-:-:S01]  /*18b70*/  FFMA.FTZ R4, R204, R4, R11 ;  /* 0x00000004cc047223 */ /* 0x008fc2000001000b */
[--C-:B------:R-:W-:Y:S01]  /*18b80*/  FFMA.FTZ R192, R192, UR38, -R10.reuse ;  /* 0x00000026c0c07c23 */ /* 0x100fe2000801080a */
[----:B------:R-:W-:-:S01]  /*18b90*/  FFMA.FTZ R193, R193, UR38, -R10 ;  /* 0x00000026c1c17c23 */ /* 0x000fc2000801080a */
[--C-:B------:R-:W-:Y:S01]  /*18ba0*/  FFMA.FTZ R196, R196, UR38, -R10.reuse ;  /* 0x00000026c4c47c23 */ /* 0x100fe2000801080a */
[----:B------:R-:W-:-:S01]  /*18bb0*/  FFMA.FTZ R197, R197, UR38, -R10 ;  /* 0x00000026c5c57c23 */ /* 0x000fc2000801080a */
[--C-:B------:R-:W-:Y:S01]  /*18bc0*/  FFMA.FTZ R200, R200, UR38, -R10.reuse ;  /* 0x00000026c8c87c23 */ /* 0x100fe2000801080a */
[----:B------:R-:W-:-:S01]  /*18bd0*/  FFMA.FTZ R10, R201, UR38, -R10 ;  /* 0x00000026c90a7c23 */ /* 0x000fc2000801080a */
[----:B------:R-:W3:Y:S01]  /*18be0*/  MUFU.EX2 R14, R14 ;  /* 0x0000000e000e7308 */ /* 0x000ee20000000800 */
[----:B----4-:R-:W-:-:S01]  /*18bf0*/  FADD.FTZ R4, R12, R4 ;  /* 0x000000040c047221 */ /* 0x010fc20000010000 */
[-C--:B------:R-:W-:Y:S01]  /*18c00*/  FMUL.FTZ R24, R24, R204.reuse ;  /* 0x000000cc18187220 */ /* 0x080fe20000410000 */
[-C--:B------:R-:W-:Y:S01]  /*18c10*/  FMUL.FTZ R25, R25, R204.reuse ;  /* 0x000000cc19197220 */ /* 0x080fe20000410000 */
[-C--:B------:R-:W-:Y:S01]  /*18c20*/  FMUL.FTZ R28, R28, R204.reuse ;  /* 0x000000cc1c1c7220 */ /* 0x080fe20000410000 */
[-C--:B------:R-:W-:Y:S01]  /*18c30*/  FMUL.FTZ R29, R29, R204.reuse ;  /* 0x000000cc1d1d7220 */ /* 0x080fe20000410000 */
[-C--:B------:R-:W-:Y:S01]  /*18c40*/  FMUL.FTZ R32, R32, R204.reuse ;  /* 0x000000cc20207220 */ /* 0x080fe20000410000 */
[----:B------:R-:W-:Y:S01]  /*18c50*/  FMUL.FTZ R33, R33, R204 ;  /* 0x000000cc21217220 */ /* 0x000fe20000410000 */
[----:B------:R-:W4:Y:S01]  /*18c60*/  MUFU.EX2 R15, R15 ;  /* 0x0000000f000f7308 */ /* 0x000f220000000800 */
[----:B-----5:R-:W-:-:S01]  /*18c70*/  FADD.FTZ R4, R13, R4 ;  /* 0x000000040d047221 */ /* 0x020fc20000010000 */
[-C--:B------:R-:W-:Y:S01]  /*18c80*/  FMUL.FTZ R36, R36, R204.reuse ;  /* 0x000000cc24247220 */ /* 0x080fe20000410000 */
[-C--:B------:R-:W-:Y:S01]  /*18c90*/  FMUL.FTZ R37, R37, R204.reuse ;  /* 0x000000cc25257220 */ /* 0x080fe20000410000 */
[-C--:B------:R-:W-:Y:S01]  /*18ca0*/  FMUL.FTZ R40, R40, R204.reuse ;  /* 0x000000cc28287220 */ /* 0x080fe20000410000 */
[-C--:B------:R-:W-:Y:S01]  /*18cb0*/  FMUL.FTZ R41, R41, R204.reuse ;  /* 0x000000cc29297220 */ /* 0x080fe20000410000 */
[-C--:B------:R-:W-:Y:S01]  /*18cc0*/  FMUL.FTZ R44, R44, R204.reuse ;  /* 0x000000cc2c2c7220 */ /* 0x080fe20000410000 */
[----:B------:R-:W-:Y:S01]  /*18cd0*/  FMUL.FTZ R45, R45, R204 ;  /* 0x000000cc2d2d7220 */ /* 0x000fe20000410000 */
[----:B------:R-:W5:Y:S01]  /*18ce0*/  MUFU.EX2 R20, R20 ;  /* 0x0000001400147308 */ /* 0x000f620000000800 */
[C---:B---3--:R-:W-:Y:S01]  /*18cf0*/  F2FP.SATFINITE.E4M3.F32.PACK_AB_MERGE_C R13, R14.reuse, R13, RZ ;  /* 0x0000000d0e0d723e */ /* 0x048fe200048070ff */
        /* <DEDUP_REMOVED lines=22> */
[----:B------:R-:W-:Y:S01]  /*18e60*/  FMUL.FTZ R179, R2, R190 ;  /* 0x000000be02b37220 */ /* 0x000fe20000410000 */
[----:B----4-:R-:W-:-:S01]  /*18e70*/  FADD.FTZ R4, R15, R4 ;  /* 0x000000040f047221 */ /* 0x010fc20000010000 */
[----:B------:R-:W4:Y:S01]  /*18e80*/  MUFU.TANH R12, R12 ;  /* 0x0000000c000c7308 */ /* 0x000f220000002400 */
[-C--:B------:R-:W-:Y:S01]  /*18e90*/  FMUL.FTZ R48, R48, R204.reuse ;  /* 0x000000cc30307220 */ /* 0x080fe20000410000 */
[----:B------:R-:W-:Y:S01]  /*18ea0*/  FMUL.FTZ R49, R49, R204 ;  /* 0x000000cc31317220 */ /* 0x000fe20000410000 */
[----:B-----5:R-:W-:-:S01]  /*18eb0*/  FADD.FTZ R4, R20, R4 ;  /* 0x0000000414047221 */ /* 0x020fc20000010000 */
[-C--:B------:R-:W-:Y:S01]  /*18ec0*/  FMUL.FTZ R52, R52, R204.reuse ;  /* 0x000000cc34347220 */ /* 0x080fe20000410000 */
[-C--:B------:R-:W-:Y:S01]  /*18ed0*/  FMUL.FTZ R53, R53, R204.reuse ;  /* 0x000000cc35357220 */ /* 0x080fe20000410000 */
[-C--:B------:R-:W-:Y:S01]  /*18ee0*/  FMUL.FTZ R56, R56, R204.reuse ;  /* 0x000000cc38387220 */ /* 0x080fe20000410000 */
[-C--:B------:R-:W-:Y:S01]  /*18ef0*/  FMUL.FTZ R57, R57, R204.reuse ;  /* 0x000000cc39397220 */ /* 0x080fe20000410000 */
[----:B------:R-:W5:Y:S01]  /*18f00*/  MUFU.TANH R13, R13 ;  /* 0x0000000d000d7308 */ /* 0x000f620000002400 */
[----:B---3--:R-:W-:Y:S01]  /*18f10*/  FMNMX.FTZ R183, R11, R9, !PT ;  /* 0x000000090bb77209 */ /* 0x008fe20007810000 */
[-C--:B------:R-:W-:Y:S01]  /*18f20*/  FMUL.FTZ R60, R60, R204.reuse ;  /* 0x000000cc3c3c7220 */ /* 0x080fe20000410000 */
[-C--:B------:R-:W-:Y:S01]  /*18f30*/  FMUL.FTZ R61, R61, R204.reuse ;  /* 0x000000cc3d3d7220 */ /* 0x080fe20000410000 */
[-C--:B------:R-:W-:Y:S01]  /*18f40*/  FMUL.FTZ R64, R64, R204.reuse ;  /* 0x000000cc40407220 */ /* 0x080fe20000410000 */
[-C--:B------:R-:W-:Y:S01]  /*18f50*/  FMUL.FTZ R65, R65, R204.reuse ;  /* 0x000000cc41417220 */ /* 0x080fe20000410000 */
[-C--:B------:R-:W-:Y:S01]  /*18f60*/  FMUL.FTZ R68, R68, R204.reuse ;  /* 0x000000cc44447220 */ /* 0x080fe20000410000 */
[-C--:B------:R-:W-:Y:S01]  /*18f70*/  FMUL.FTZ R69, R69, R204.reuse ;  /* 0x000000cc45457220 */ /* 0x080fe20000410000 */
[----:B------:R-:W3:Y:S01]  /*18f80*/  MUFU.TANH R154, R154 ;  /* 0x0000009a009a7308 */ /* 0x000ee20000002400 */
[----:B----4-:R-:W-:Y:S01]  /*18f90*/  FMNMX.FTZ R183, R12, R183, !PT ;  /* 0x000000b70cb77209 */ /* 0x010fe20007810000 */
[-C--:B------:R-:W-:Y:S01]  /*18fa0*/  FMUL.FTZ R72, R72, R204.reuse ;  /* 0x000000cc48487220 */ /* 0x080fe20000410000 */
[-C--:B------:R-:W-:Y:S01]  /*18fb0*/  FMUL.FTZ R73, R73, R204.reuse ;  /* 0x000000cc49497220 */ /* 0x080fe20000410000 */
[-C--:B------:R-:W-:Y:S01]  /*18fc0*/  FMUL.FTZ R76, R76, R204.reuse ;  /* 0x000000cc4c4c7220 */ /* 0x080fe20000410000 */
[-C--:B------:R-:W-:Y:S01]  /*18fd0*/  FMUL.FTZ R77, R77, R204.reuse ;  /* 0x000000cc4d4d7220 */ /* 0x080fe20000410000 */
[-C--:B------:R-:W-:Y:S01]  /*18fe0*/  FMUL.FTZ R80, R80, R204.reuse ;  /* 0x000000cc50507220 */ /* 0x080fe20000410000 */
[-C--:B------:R-:W-:Y:S01]  /*18ff0*/  FMUL.FTZ R81, R81, R204.reuse ;  /* 0x000000cc51517220 */ /* 0x080fe20000410000 */
[----:B------:R-:W4:Y:S01]  /*19000*/  MUFU.TANH R155, R155 ;  /* 0x0000009b009b7308 */ /* 0x000f220000002400 */
[----:B-----5:R-:W-:Y:S01]  /*19010*/  FMNMX.FTZ R186, R13, R183, !PT ;  /* 0x000000b70dba7209 */ /* 0x020fe20007810000 */
[-C--:B------:R-:W-:Y:S01]  /*19020*/  FMUL.FTZ R84, R84, R204.reuse ;  /* 0x000000cc54547220 */ /* 0x080fe20000410000 */
[-C--:B------:R-:W-:Y:S01]  /*19030*/  FMUL.FTZ R85, R85, R204.reuse ;  /* 0x000000cc55557220 */ /* 0x080fe20000410000 */
[----:B------:R-:W-:Y:S01]  /*19040*/  FMUL.FTZ R88, R88, R204 ;  /* 0x000000cc58587220 */ /* 0x000fe20000410000 */
[----:B------:R-:W-:Y:S01]  /*19050*/  FMNMX.FTZ R186, R14, R186, !PT ;  /* 0x000000ba0eba7209 */ /* 0x000fe20007810000 */
[-C--:B------:R-:W-:Y:S01]  /*19060*/  FMUL.FTZ R89, R89, R204.reuse ;  /* 0x000000cc59597220 */ /* 0x080fe20000410000 */
[----:B------:R-:W-:Y:S01]  /*19070*/  FMUL.FTZ R92, R92, R204 ;  /* 0x000000cc5c5c7220 */ /* 0x000fe20000410000 */
        /* <DEDUP_REMOVED lines=20> */
[-C--:B------:R-:W-:Y:S01]  /*191c0*/  FMUL.FTZ R121, R121, R204.reuse ;  /* 0x000000cc79797220 */ /* 0x080fe20000410000 */
[-C--:B------:R-:W-:Y:S01]  /*191d0*/  FMUL.FTZ R124, R124, R204.reuse ;  /* 0x000000cc7c7c7220 */ /* 0x080fe20000410000 */
        /* <DEDUP_REMOVED lines=11> */
[-C--:B------:R-:W-:Y:S01]  /*19290*/  FMUL.FTZ R141, R141, R204.reuse ;  /* 0x000000cc8d8d7220 */ /* 0x080fe20000410000 */
[-C--:B------:R-:W-:Y:S01]  /*192a0*/  FMUL.FTZ R144, R144, R204.reuse ;  /* 0x000000cc90907220 */ /* 0x080fe20000410000 */
[-C--:B------:R-:W-:Y:S01]  /*192b0*/  FMUL.FTZ R145, R145, R204.reuse ;  /* 0x000000cc91917220 */ /* 0x080fe20000410000 */
[-C--:B------:R-:W-:Y:S01]  /*192c0*/  FMUL.FTZ R148, R148, R204.reuse ;  /* 0x000000cc94947220 */ /* 0x080fe20000410000 */
[----:B------:R-:W-:-:S03]  /*192d0*/  FMUL.FTZ R149, R149, R204 ;  /* 0x000000cc95957220 */ /* 0x000fc60000410000 */
[----:B------:R-:W0:Y:S08]  /*192e0*/  MUFU.TANH R167, R167 ;  /* 0x000000a700a77308 */ /* 0x000e300000002400 */
[----:B------:R-:W1:Y:S08]  /*192f0*/  MUFU.TANH R170, R170 ;  /* 0x000000aa00aa7308 */ /* 0x000e700000002400 */
[----:B------:R4:W-:Y:S08]  /*19300*/  MUFU.TANH R183, R191 ;  /* 0x000000bf00b77308 */ /* 0x0009f00000002400 */
[----:B------:R-:W2:Y:S01]  /*19310*/  MUFU.TANH R171, R171 ;  /* 0x000000ab00ab7308 */ /* 0x000ea20000002400 */
[----:B----4-:R-:W-:-:S04]  /*19320*/  FMNMX.FTZ R191, R162, R190, !PT ;  /* 0x000000bea2bf7209 */ /* 0x010fc80007810000 */
[----:B-----5:R-:W-:-:S03]  /*19330*/  FMNMX.FTZ R191, R163, R191, !PT ;  /* 0x000000bfa3bf7209 */ /* 0x020fc60007810000 */
[----:B------:R-:W4:Y:S08]  /*19340*/  MUFU.TANH R174, R174 ;  /* 0x000000ae00ae7308 */ /* 0x000f300000002400 */
[----:B------:R3:W-:Y:S08]  /*19350*/  MUFU.TANH R186, R194 ;  /* 0x000000c200ba7308 */ /* 0x0007f00000002400 */
[----:B------:R-:W5:Y:S01]  /*19360*/  MUFU.TANH R175, R175 ;  /* 0x000000af00af7308 */ /* 0x000f620000002400 */
[----:B---3--:R-:W-:-:S04]  /*19370*/  FMNMX.FTZ R194, R166, R191, !PT ;  /* 0x000000bfa6c27209 */ /* 0x008fc80007810000 */
[----:B0-----:R-:W-:-:S03]  /*19380*/  FMNMX.FTZ R194, R167, R194, !PT ;  /* 0x000000c2a7c27209 */ /* 0x001fc60007810000 */
[----:B------:R-:W0:Y:S08]  /*19390*/  MUFU.TANH R178, R178 ;  /* 0x000000b200b27308 */ /* 0x000e300000002400 */
[----:B------:R1:W-:Y:S08]  /*193a0*/  MUFU.TANH R187, R195 ;  /* 0x000000c300bb7308 */ /* 0x0003f00000002400 */
[----:B------:R-:W3:Y:S01]  /*193b0*/  MUFU.TANH R182, R182 ;  /* 0x000000b600b67308 */ /* 0x000ee20000002400 */
[----:B-1----:R-:W-:-:S04]  /*193c0*/  FMNMX.FTZ R195, R170, R194, !PT ;  /* 0x000000c2aac37209 */ /* 0x002fc80007810000 */
[----:B--2---:R-:W-:-:S03]  /*193d0*/  FMNMX.FTZ R195, R171, R195, !PT ;  /* 0x000000c3abc37209 */ /* 0x004fc60007810000 */
[----:B------:R-:W1:Y:S08]  /*193e0*/  MUFU.TANH R179, R179 ;  /* 0x000000b300b37308 */ /* 0x000e700000002400 */
[----:B------:R4:W2:Y:S08]  /*193f0*/  MUFU.TANH R190, R198 ;  /* 0x000000c600be7308 */ /* 0x0008b00000002400 */
[----:B------:R0:W2:Y:S01]  /*19400*/  MUFU.TANH R191, R199 ;  /* 0x000000c700bf7308 */ /* 0x0000a20000002400 */
[----:B----4-:R-:W-:-:S04]  /*19410*/  FMNMX.FTZ R198, R174, R195, !PT ;  /* 0x000000c3aec67209 */ /* 0x010fc80007810000 */
[----:B-----5:R-:W-:-:S03]  /*19420*/  FMNMX.FTZ R198, R175, R198, !PT ;  /* 0x000000c6afc67209 */ /* 0x020fc60007810000 */
[----:B------:R4:W5:Y:S01]  /*19430*/  MUFU.TANH R194, R202 ;  /* 0x000000ca00c27308 */ /* 0x0009620000002400 */
[----:B0-----:R-:W-:-:S04]  /*19440*/  FMNMX.FTZ R199, R178, R198, !PT ;  /* 0x000000c6b2c77209 */ /* 0x001fc80007810000 */
[----:B---3--:R-:W-:-:S03]  /*19450*/  FMNMX.FTZ R199, R182, R199, !PT ;  /* 0x000000c7b6c77209 */ /* 0x008fc60007810000 */
[----:B------:R2:W0:Y:S01]  /*19460*/  MUFU.TANH R195, R203 ;  /* 0x000000cb00c37308 */ /* 0x0004220000002400 */
[----:B-1----:R-:W-:-:S04]  /*19470*/  FMNMX.FTZ R201, R179, R199, !PT ;  /* 0x000000c7b3c97209 */ /* 0x002fc80007810000 */
[----:B------:R-:W-:-:S03]  /*19480*/  FMNMX.FTZ R201, R183, R201, !PT ;  /* 0x000000c9b7c97209 */ /* 0x000fc60007810000 */
[----:B------:R5:W1:Y:S01]  /*19490*/  MUFU.TANH R198, R206 ;  /* 0x000000ce00c67308 */ /* 0x000a620000002400 */
[----:B----4-:R-:W-:-:S04]  /*194a0*/  FMNMX.FTZ R202, R186, R201, !PT ;  /* 0x000000c9baca7209 */ /* 0x010fc80007810000 */
[----:B------:R-:W-:-:S03]  /*194b0*/  FMNMX.FTZ R202, R187, R202, !PT ;  /* 0x000000cabbca7209 */ /* 0x000fc60007810000 */
[----:B------:R1:W3:Y:S01]  /*194c0*/  MUFU.TANH R199, R207 ;  /* 0x000000cf00c77308 */ /* 0x0002e20000002400 */
[----:B--2---:R-:W-:-:S04]  /*194d0*/  FMNMX.FTZ R203, R190, R202, !PT ;  /* 0x000000cabecb7209 */ /* 0x004fc80007810000 */
[----:B------:R-:W-:-:S03]  /*194e0*/  FMNMX.FTZ R203, R191, R203, !PT ;  /* 0x000000cbbfcb7209 */ /* 0x000fc60007810000 */
[----:B------:R-:W2:Y:S01]  /*194f0*/  MUFU.TANH R201, R210 ;  /* 0x000000d200c97308 */ /* 0x000ea20000002400 */
[----:B-----5:R-:W-:-:S04]  /*19500*/  FMNMX.FTZ R206, R194, R203, !PT ;  /* 0x000000cbc2ce7209 */ /* 0x020fc80007810000 */
[----:B0-----:R-:W-:-:S03]  /*19510*/  FMNMX.FTZ R206, R195, R206, !PT ;  /* 0x000000cec3ce7209 */ /* 0x001fc60007810000 */
[----:B------:R-:W0:Y:S01]  /*19520*/  MUFU.TANH R202, R211 ;  /* 0x000000d300ca7308 */ /* 0x000e220000002400 */
[----:B-1----:R-:W-:-:S04]  /*19530*/  FMNMX.FTZ R207, R198, R206, !PT ;  /* 0x000000cec6cf7209 */ /* 0x002fc80007810000 */
[----:B---3--:R-:W-:-:S03]  /*19540*/  FMNMX.FTZ R207, R199, R207, !PT ;  /* 0x000000cfc7cf7209 */ /* 0x008fc60007810000 */
[----:B------:R-:W1:Y:S01]  /*19550*/  MUFU.TANH R203, R214 ;  /* 0x000000d600cb7308 */ /* 0x000e620000002400 */
[----:B--2---:R-:W-:-:S07]  /*19560*/  FMNMX.FTZ R207, R201, R207, !PT ;  /* 0x000000cfc9cf7209 */ /* 0x004fce0007810000 */
[----:B------:R-:W2:Y:S01]  /*19570*/  MUFU.TANH R206, R215 ;  /* 0x000000d700ce7308 */ /* 0x000ea20000002400 */
[----:B0-----:R-:W-:-:S07]  /*19580*/  FMNMX.FTZ R207, R202, R207, !PT ;  /* 0x000000cfcacf7209 */ /* 0x001fce0007810000 */
[----:B------:R-:W-:Y:S01]  /*19590*/  MUFU.EX2 R210, R169 ;  /* 0x000000a900d27308 */ /* 0x000fe20000000800 */
[----:B-1----:R-:W-:-:S07]  /*195a0*/  FMNMX.FTZ R207, R203, R207, !PT ;  /* 0x000000cfcbcf7209 */ /* 0x002fce0007810000 */
[----:B------:R-:W0:Y:S01]  /*195b0*/  MUFU.EX2 R21, R21 ;  /* 0x0000001500157308 */ /* 0x000e220000000800 */
[----:B--2---:R-:W-:-:S05]  /*195c0*/  FMNMX.FTZ R208, R206, R207, !PT ;  /* 0x000000cfced07209 */ /* 0x004fca0007810000 */
[----:B------:R-:W1:Y:S02]  /*195d0*/  SHFL.BFLY PT, R209, R208, 0x2, 0x1f ;  /* 0x0c401f00d0d17f89 */ /* 0x000e6400000e0000 */
[----:B------:R-:W-:Y:S08]  /*195e0*/  MUFU.EX2 R207, R157 ;  /* 0x0000009d00cf7308 */ /* 0x000ff00000000800 */
[----:B------:R-:W-:Y:S01]  /*195f0*/  MUFU.EX2 R157, R161 ;  /* 0x000000a1009d7308 */ /* 0x000fe20000000800 */
[----:B0-----:R-:W-:-:S07]  /*19600*/  FADD.FTZ R4, R21, R4 ;  /* 0x0000000415047221 */ /* 0x001fce0000010000 */
[----:B------:R-:W-:Y:S01]  /*19610*/  MUFU.EX2 R161, R165 ;  /* 0x000000a500a17308 */ /* 0x000fe20000000800 */
[----:B-1----:R-:W-:-:S07]  /*19620*/  FMNMX.FTZ R208, R208, R209, !PT ;  /* 0x000000d1d0d07209 */ /* 0x002fce0007810000 */
[----:B------:R-:W0:Y:S01]  /*19630*/  MUFU.EX2 R152, R152 ;  /* 0x0000009800987308 */ /* 0x000e220000000800 */
[----:B------:R-:W1:Y:S07]  /*19640*/  SHFL.BFLY PT, R209, R208, 0x1, 0x1f ;  /* 0x0c201f00d0d17f89 */ /* 0x000e6e00000e0000 */
[----:B------:R-:W2:Y:S08]  /*19650*/  MUFU.EX2 R153, R153 ;  /* 0x0000009900997308 */ /* 0x000eb00000000800 */
[----:B------:R-:W3:Y:S01]  /*19660*/  MUFU.EX2 R156, R156 ;  /* 0x0000009c009c7308 */ /* 0x000ee20000000800 */
[----:B0-----:R-:W-:-:S07]  /*19670*/  FADD.FTZ R4, R152, R4 ;  /* 0x0000000498047221 */ /* 0x001fce0000010000 */
[----:B------:R-:W0:Y:S01]  /*19680*/  MUFU.EX2 R160, R160 ;  /* 0x000000a000a07308 */ /* 0x000e220000000800 */
[----:B--2---:R-:W-:-:S01]  /*19690*/  FADD.FTZ R4, R153, R4 ;  /* 0x0000000499047221 */ /* 0x004fc20000010000 */
[----:B-1----:R-:W-:Y:S01]  /*196a0*/  FMNMX.FTZ R169, R208, R209, !PT ;  /* 0x000000d1d0a97209 */ /* 0x002fe20007810000 */
[----:B------:R-:W-:-:S04]  /*196b0*/  IMAD.U32 R208, RZ, RZ, UR38 ;  /* 0x00000026ffd07e24 */ /* 0x000fc8000f8e00ff */
[C---:B------:R-:W-:Y:S01]  /*196c0*/  FADD.FTZ R9, -R169.reuse, R9 ;  /* 0x00000009a9097221 */ /* 0x040fe20000010100 */
[----:B------:R-:W-:-:S01]  /*196d0*/  FFMA.FTZ R208, R169, R208, -8 ;  /* 0xc1000000a9d07423 */ /* 0x000fc200000100d0 */
[----:B------:R-:W1:Y:S01]  /*196e0*/  MUFU.EX2 R205, R205 ;  /* 0x000000cd00cd7308 */ /* 0x000e620000000800 */
[----:B---3--:R-:W-:-:S01]  /*196f0*/  FADD.FTZ R4, R156, R4 ;  /* 0x000000049c047221 */ /* 0x008fc20000010000 */
        /* <DEDUP_REMOVED lines=8> */
[----:B------:R-:W-:Y:S01]  /*19780*/  FFMA.FTZ R167, R167, UR38, -R208 ;  /* 0x00000026a7a77c23 */ /* 0x000fe200080108d0 */
[----:B------:R-:W-:-:S01]  /*19790*/  FADD.FTZ R4, R207, R4 ;  /* 0x00000004cf047221 */ /* 0x000fc20000010000 */
[----:B------:R-:W-:Y:S01]  /*197a0*/  IADD3 R166, R5, 0x38840, RZ ;  /* 0x0003884005a67810 */ /* 0x000fe20007ffe0ff */
[----:B------:R-:W-:-:S01]  /*197b0*/  FFMA.FTZ R178, R178, UR38, -R208 ;  /* 0x00000026b2b27c23 */ /* 0x000fc200080108d0 */
[----:B------:R-:W-:Y:S01]  /*197c0*/  FFMA.FTZ R179, R179, UR38, -R208 ;  /* 0x00000026b3b37c23 */ /* 0x000fe200080108d0 */
[----:B0-----:R-:W-:-:S01]  /*197d0*/  FADD.FTZ R4, R160, R4 ;  /* 0x00000004a0047221 */ /* 0x001fc20000010000 */
[----:B------:R-:W0:Y:S01]  /*197e0*/  MUFU.EX2 R165, R165 ;  /* 0x000000a500a57308 */ /* 0x000e220000000800 */
[----:B------:R-:W-:-:S01]  /*197f0*/  FFMA.FTZ R183, R183, UR38, -R208 ;  /* 0x00000026b7b77c23 */ /* 0x000fc200080108d0 */
[----:B------:R-:W-:Y:S01]  /*19800*/  FFMA.FTZ R186, R186, UR38, -R208 ;  /* 0x00000026baba7c23 */ /* 0x000fe200080108d0 */
[----:B------:R-:W-:-:S01]  /*19810*/  FADD.FTZ R4, R157, R4 ;  /* 0x000000049d047221 */ /* 0x000fc20000010000 */
[--C-:B------:R-:W-:Y:S01]  /*19820*/  FFMA.FTZ R187, R187, UR38, -R208.reuse ;  /* 0x00000026bbbb7c23 */ /* 0x100fe200080108d0 */
[----:B------:R-:W-:-:S01]  /*19830*/  FFMA.FTZ R190, R190, UR38, -R208 ;  /* 0x00000026bebe7c23 */ /* 0x000fc200080108d0 */
[----:B------:R-:W-:Y:S01]  /*19840*/  FFMA.FTZ R191, R191, UR38, -R208 ;  /* 0x00000026bfbf7c23 */ /* 0x000fe200080108d0 */
[----:B-1----:R-:W-:-:S01]  /*19850*/  FADD.FTZ R4, R205, R4 ;  /* 0x00000004cd047221 */ /* 0x002fc20000010000 */
[----:B------:R-:W1:Y:S01]  /*19860*/  MUFU.EX2 R11, R11 ;  /* 0x0000000b000b7308 */ /* 0x000e620000000800 */
[----:B------:R-:W-:-:S01]  /*19870*/  FFMA.FTZ R194, R194, UR38, -R208 ;  /* 0x00000026c2c27c23 */ /* 0x000fc200080108d0 */
[----:B------:R-:W-:Y:S01]  /*19880*/  FFMA.FTZ R195, R195, UR38, -R208 ;  /* 0x00000026c3c37c23 */ /* 0x000fe200080108d0 */
[----:B------:R-:W-:-:S01]  /*19890*/  FADD.FTZ R4, R161, R4 ;  /* 0x00000004a1047221 */ /* 0x000fc20000010000 */
[--C-:B------:R-:W-:Y:S01]  /*198a0*/  FFMA.FTZ R198, R198, UR38, -R208.reuse ;  /* 0x00000026c6c67c23 */ /* 0x100fe200080108d0 */
[----:B------:R-:W-:-:S01]  /*198b0*/  FFMA.FTZ R199, R199, UR38, -R208 ;  /* 0x00000026c7c77c23 */ /* 0x000fc200080108d0 */
[----:B------:R-:W-:Y:S01]  /*198c0*/  FFMA.FTZ R201, R201, UR38, -R208 ;  /* 0x00000026c9c97c23 */ /* 0x000fe200080108d0 */
[----:B------:R-:W-:-:S01]  /*198d0*/  FADD.FTZ R4, R210, R4 ;  /* 0x00000004d2047221 */ /* 0x000fc20000010000 */
[----:B------:R-:W2:Y:S01]  /*198e0*/  MUFU.EX2 R13, R13 ;  /* 0x0000000d000d7308 */ /* 0x000ea20000000800 */
[----:B0-----:R-:W-:-:S01]  /*198f0*/  FFMA.FTZ R3, R9, R3, R165 ;  /* 0x0000000309037223 */ /* 0x001fc200000100a5 */
[--C-:B------:R-:W-:Y:S01]  /*19900*/  FFMA.FTZ R202, R202, UR38, -R208.reuse ;  /* 0x00000026caca7c23 */ /* 0x100fe200080108d0 */
[----:B------:R-:W-:-:S01]  /*19910*/  FFMA.FTZ R203, R203, UR38, -R208 ;  /* 0x00000026cbcb7c23 */ /* 0x000fc200080108d0 */
[----:B------:R-:W-:Y:S01]  /*19920*/  FFMA.FTZ R206, R206, UR38, -R208 ;  /* 0x00000026cece7c23 */ /* 0x000fe200080108d0 */
[----:B------:R-:W-:Y:S01]  /*19930*/  F2FP.SATFINITE.E4M3.F32.PACK_AB_MERGE_C R207, R160, R207, RZ ;  /* 0x000000cfa0cf723e */ /* 0x000fe200048070ff */
[-C--:B------:R-:W-:Y:S01]  /*19940*/  FMUL.FTZ R26, R26, R9.reuse ;  /* 0x000000091a1a7220 */ /* 0x080fe20000410000 */
[----:B------:R-:W-:Y:S01]  /*19950*/  FMUL.FTZ R27, R27, R9 ;  /* 0x000000091b1b7220 */ /* 0x000fe20000410000 */
[----:B------:R-:W0:Y:S01]  /*19960*/  MUFU.EX2 R12, R12 ;  /* 0x0000000c000c7308 */ /* 0x000e220000000800 */
[----:B-1----:R-:W-:-:S01]  /*19970*/  FADD.FTZ R3, R11, R3 ;  /* 0x000000030b037221 */ /* 0x002fc20000010000 */
[----:B------:R-:W-:Y:S01]  /*19980*/  F2FP.SATFINITE.E4M3.F32.PACK_AB_MERGE_C R160, R156, R153, R207 ;  /* 0x000000999ca0723e */ /* 0x000fe200048070cf */
[-C--:B------:R-:W-:Y:S01]  /*19990*/  FMUL.FTZ R30, R30, R9.reuse ;  /* 0x000000091e1e7220 */ /* 0x080fe20000410000 */
[-C--:B------:R-:W-:Y:S01]  /*199a0*/  FMUL.FTZ R31, R31, R9.reuse ;  /* 0x000000091f1f7220 */ /* 0x080fe20000410000 */
[-C--:B------:R-:W-:Y:S01]  /*199b0*/  FMUL.FTZ R34, R34, R9.reuse ;  /* 0x0000000922227220 */ /* 0x080fe20000410000 */
[-C--:B------:R-:W-:Y:S01]  /*199c0*/  FMUL.FTZ R35, R35, R9.reuse ;  /* 0x0000000923237220 */ /* 0x080fe20000410000 */
[----:B------:R-:W-:Y:S01]  /*199d0*/  FMUL.FTZ R38, R38, R9 ;  /* 0x0000000926267220 */ /* 0x000fe20000410000 */
[----:B------:R-:W-:Y:S01]  /*199e0*/  MUFU.EX2 R14, R14 ;  /* 0x0000000e000e7308 */ /* 0x000fe20000000800 */
        /* <DEDUP_REMOVED lines=8> */
[C---:B0-----:R-:W-:Y:S01]  /*19a70*/  F2FP.SATFINITE.E4M3.F32.PACK_AB_MERGE_C R13, R12.reuse, R13, RZ ;  /* 0x0000000d0c0d723e */ /* 0x041fe200048070ff */
[----:B------:R-:W-:Y:S01]  /*19a80*/  FADD.FTZ R3, R12, R3 ;  /* 0x000000030c037221 */ /* 0x000fe20000010000 */
[-C--:B------:R-:W-:Y:S01]  /*19a90*/  FMUL.FTZ R51, R51, R9.reuse ;  /* 0x0000000933337220 */ /* 0x080fe20000410000 */
[----:B------:R-:W-:Y:S01]  /*19aa0*/  FMUL.FTZ R54, R54, R9 ;  /* 0x0000000936367220 */ /* 0x000fe20000410000 */
[----:B------:R-:W-:Y:S01]  /*19ab0*/  F2FP.SATFINITE.E4M3.F32.PACK_AB_MERGE_C R165, R11, R165, R13 ;  /* 0x000000a50ba5723e */ /* 0x000fe2000480700d */
[--C-:B------:R-:W-:Y:S01]  /*19ac0*/  FFMA.FTZ R11, R155, UR38, -R208.reuse ;  /* 0x000000269b0b7c23 */ /* 0x100fe200080108d0 */
[----:B------:R-:W-:-:S01]  /*19ad0*/  FFMA.FTZ R155, R158, UR38, -R208 ;  /* 0x000000269e9b7c23 */ /* 0x000fc200080108d0 */
[----:B------:R0:W-:Y:S01]  /*19ae0*/  MUFU.EX2 R13, R10 ;  /* 0x0000000a000d7308 */ /* 0x0001e20000000800 */
[----:B------:R-:W-:-:S01]  /*19af0*/  FFMA.FTZ R158, R159, UR38, -R208 ;  /* 0x000000269f9e7c23 */ /* 0x000fc200080108d0 */
[--C-:B------:R-:W-:Y:S01]  /*19b00*/  FFMA.FTZ R159, R171, UR38, -R208.reuse ;  /* 0x00000026ab9f7c23 */ /* 0x100fe200080108d0 */
[----:B------:R-:W-:-:S01]  /*19b10*/  FFMA.FTZ R171, R174, UR38, -R208 ;  /* 0x00000026aeab7c23 */ /* 0x000fc200080108d0 */
[--C-:B------:R-:W-:Y:S01]  /*19b20*/  FFMA.FTZ R174, R175, UR38, -R208.reuse ;  /* 0x00000026afae7c23 */ /* 0x100fe200080108d0 */
[-C--:B------:R-:W-:Y:S01]  /*19b30*/  FMUL.FTZ R55, R55, R9.reuse ;  /* 0x0000000937377220 */ /* 0x080fe20000410000 */
[-C--:B------:R-:W-:Y:S01]  /*19b40*/  FMUL.FTZ R58, R58, R9.reuse ;  /* 0x000000093a3a7220 */ /* 0x080fe20000410000 */
[----:B------:R-:W-:Y:S01]  /*19b50*/  FMUL.FTZ R59, R59, R9 ;  /* 0x000000093b3b7220 */ /* 0x000fe20000410000 */
[----:B------:R-:W-:Y:S01]  /*19b60*/  MUFU.EX2 R11, R11 ;  /* 0x0000000b000b7308 */ /* 0x000fe20000000800 */
[----:B0-----:R-:W-:-:S01]  /*19b70*/  FFMA.FTZ R10, R154, UR38, -R208 ;  /* 0x000000269a0a7c23 */ /* 0x001fc200080108d0 */
[--C-:B------:R-:W-:Y:S01]  /*19b80*/  FFMA.FTZ R154, R163, UR38, -R208.reuse ;  /* 0x00000026a39a7c23 */ /* 0x100fe200080108d0 */
[----:B------:R-:W-:-:S01]  /*19b90*/  FFMA.FTZ R163, R170, UR38, -R208 ;  /* 0x00000026aaa37c23 */ /* 0x000fc200080108d0 */
[----:B------:R-:W-:-:S02]  /*19ba0*/  IMAD.U32 R170, RZ, RZ, UR61 ;  /* 0x0000003dffaa7e24 */ /* 0x000fc4000f8e00ff */
[-C--:B------:R-:W-:Y:S01]  /*19bb0*/  FMUL.FTZ R62, R62, R9.reuse ;  /* 0x000000093e3e7220 */ /* 0x080fe20000410000 */
[-C--:B------:R-:W-:Y:S01]  /*19bc0*/  FMUL.FTZ R63, R63, R9.reuse ;  /* 0x000000093f3f7220 */ /* 0x080fe20000410000 */
[-C--:B------:R-:W-:Y:S01]  /*19bd0*/  FMUL.FTZ R66, R66, R9.reuse ;  /* 0x0000000942427220 */ /* 0x080fe20000410000 */
[----:B------:R-:W0:Y:S01]  /*19be0*/  MUFU.EX2 R10, R10 ;  /* 0x0000000a000a7308 */ /* 0x000e220000000800 */
[----:B------:R-:W-:Y:S01]  /*19bf0*/  PRMT R166, R170, 0x654, R166 ;  /* 0x00000654aaa67816 */ /* 0x000fe200000000a6 */
[----:B------:R-:W-:Y:S01]  /*19c00*/  FFMA.FTZ R170, R182, UR38, -R208 ;  /* 0x00000026b6aa7c23 */ /* 0x000fe200080108d0 */
[-C--:B------:R-:W-:Y:S01]  /*19c10*/  FMUL.FTZ R67, R67, R9.reuse ;  /* 0x0000000943437220 */ /* 0x080fe20000410000 */
[-C--:B------:R-:W-:Y:S01]  /*19c20*/  FMUL.FTZ R70, R70, R9.reuse ;  /* 0x0000000946467220 */ /* 0x080fe20000410000 */
[----:B------:R1:W-:Y:S01]  /*19c30*/  SYNCS.ARRIVE.TRANS64.RED.A1T0 RZ, [R166+URZ], RZ ;  /* 0x000000ffa6ff79a7 */ /* 0x0003e2000810043f */
[-C--:B------:R-:W-:Y:S01]  /*19c40*/  FMUL.FTZ R71, R71, R9.reuse ;  /* 0x0000000947477220 */ /* 0x080fe20000410000 */
[-C--:B------:R-:W-:Y:S01]  /*19c50*/  FMUL.FTZ R74, R74, R9.reuse ;  /* 0x000000094a4a7220 */ /* 0x080fe20000410000 */
[----:B------:R-:W2:Y:S01]  /*19c60*/  MUFU.EX2 R155, R155 ;  /* 0x0000009b009b7308 */ /* 0x000ea20000000800 */
[-C--:B------:R-:W-:Y:S01]  /*19c70*/  FMUL.FTZ R75, R75, R9.reuse ;  /* 0x000000094b4b7220 */ /* 0x080fe20000410000 */
[-C--:B------:R-:W-:Y:S01]  /*19c80*/  FMUL.FTZ R78, R78, R9.reuse ;  /* 0x000000094e4e7220 */ /* 0x080fe20000410000 */
[-C--:B------:R-:W-:Y:S01]  /*19c90*/  FMUL.FTZ R79, R79, R9.reuse ;  /* 0x000000094f4f7220 */ /* 0x080fe20000410000 */
[----:B------:R-:W-:Y:S01]  /*19ca0*/  FMUL.FTZ R82, R82, R9 ;  /* 0x0000000952527220 */ /* 0x000fe20000410000 */
[----:B-1----:R-:W-:Y:S01]  /*19cb0*/  F2FP.SATFINITE.E4M3.F32.PACK_AB_MERGE_C R166, R152, R21, RZ ;  /* 0x0000001598a6723e */ /* 0x002fe200048070ff */
[-C--:B------:R-:W-:Y:S01]  /*19cc0*/  FMUL.FTZ R83, R83, R9.reuse ;  /* 0x0000000953537220 */ /* 0x080fe20000410000 */
[----:B------:R-:W-:Y:S01]  /*19cd0*/  FMUL.FTZ R86, R86, R9 ;  /* 0x0000000956567220 */ /* 0x000fe20000410000 */
[----:B------:R-:W1:Y:S01]  /*19ce0*/  MUFU.EX2 R158, R158 ;  /* 0x0000009e009e7308 */ /* 0x000e620000000800 */
[----:B0-----:R-:W-:-:S01]  /*19cf0*/  FADD.FTZ R3, R10, R3 ;  /* 0x000000030a037221 */ /* 0x001fc20000010000 */
[----:B------:R-:W-:Y:S01]  /*19d00*/  F2FP.SATFINITE.E4M3.F32.PACK_AB_MERGE_C R166, R20, R15, R166 ;  /* 0x0000000f14a6723e */ /* 0x000fe200048070a6 */
[----:B------:R-:W-:Y:S01]  /*19d10*/  FMUL.FTZ R87, R87, R9 ;  /* 0x0000000957577220 */ /* 0x000fe20000410000 */
[----:B------:R-:W-:Y:S01]  /*19d20*/  F2FP.SATFINITE.E4M3.F32.PACK_AB_MERGE_C R15, R210, R161, RZ ;  /* 0x000000a1d20f723e */ /* 0x000fe200048070ff */
[----:B------:R-:W-:-:S01]  /*19d30*/  FADD.FTZ R3, R11, R3 ;  /* 0x000000030b037221 */ /* 0x000fc20000010000 */
[-C--:B------:R-:W-:Y:S01]  /*19d40*/  FMUL.FTZ R90, R90, R9.reuse ;  /* 0x000000095a5a7220 */ /* 0x080fe20000410000 */
[----:B------:R-:W-:Y:S01]  /*19d50*/  FMUL.FTZ R91, R91, R9 ;  /* 0x000000095b5b7220 */ /* 0x000fe20000410000 */
[----:B------:R-:W0:Y:S01]  /*19d60*/  MUFU.EX2 R154, R154 ;  /* 0x0000009a009a7308 */ /* 0x000e220000000800 */
        /* <DEDUP_REMOVED lines=8> */
[----:B-1----:R-:W-:-:S01]  /*19df0*/  FADD.FTZ R3, R158, R3 ;  /* 0x000000039e037221 */ /* 0x002fc20000010000 */
[----:B------:R-:W-:Y:S01]  /*19e00*/  F2FP.SATFINITE.E4M3.F32.PACK_AB_MERGE_C R155, R158, R155, RZ ;  /* 0x0000009b9e9b723e */ /* 0x000fe200048070ff */
[-C--:B------:R-:W-:Y:S01]  /*19e10*/  FMUL.FTZ R106, R106, R9.reuse ;  /* 0x000000096a6a7220 */ /* 0x080fe20000410000 */
[----:B------:R-:W-:Y:S01]  /*19e20*/  FMUL.FTZ R107, R107, R9 ;  /* 0x000000096b6b7220 */ /* 0x000fe20000410000 */
[----:B------:R-:W-:-:S01]  /*19e30*/  FADD.FTZ R3, R14, R3 ;  /* 0x000000030e037221 */ /* 0x000fc20000010000 */
[-C--:B------:R-:W-:Y:S01]  /*19e40*/  FMUL.FTZ R110, R110, R9.reuse ;  /* 0x000000096e6e7220 */ /* 0x080fe20000410000 */
[----:B------:R-:W-:Y:S01]  /*19e50*/  FMUL.FTZ R111, R111, R9 ;  /* 0x000000096f6f7220 */ /* 0x000fe20000410000 */
[----:B------:R-:W1:Y:S01]  /*19e60*/  MUFU.EX2 R163, R163 ;  /* 0x000000a300a37308 */ /* 0x000e620000000800 */
[----:B0-----:R-:W-:-:S01]  /*19e70*/  FADD.FTZ R3, R154, R3 ;  /* 0x000000039a037221 */ /* 0x001fc20000010000 */
[-C--:B------:R-:W-:Y:S01]  /*19e80*/  FMUL.FTZ R114, R114, R9.reuse ;  /* 0x0000000972727220 */ /* 0x080fe20000410000 */
[-C--:B------:R-:W-:Y:S01]  /*19e90*/  FMUL.FTZ R115, R115, R9.reuse ;  /* 0x0000000973737220 */ /* 0x080fe20000410000 */
[----:B------:R-:W-:Y:S01]  /*19ea0*/  FMUL.FTZ R118, R118, R9 ;  /* 0x0000000976767220 */ /* 0x000fe20000410000 */
[----:B------:R-:W-:-:S01]  /*19eb0*/  FADD.FTZ R3, R162, R3 ;  /* 0x00000003a2037221 */ /* 0x000fc20000010000 */
[-C--:B------:R-:W-:Y:S01]  /*19ec0*/  FMUL.FTZ R119, R119, R9.reuse ;  /* 0x0000000977777220 */ /* 0x080fe20000410000 */
[----:B------:R-:W-:Y:S01]  /*19ed0*/  FMUL.FTZ R122, R122, R9 ;  /* 0x000000097a7a7220 */ /* 0x000fe20000410000 */
[----:B------:R-:W0:Y:S01]  /*19ee0*/  MUFU.EX2 R159, R159 ;  /* 0x0000009f009f7308 */ /* 0x000e220000000800 */
[----:B--2---:R-:W-:-:S01]  /*19ef0*/  FADD.FTZ R3, R167, R3 ;  /* 0x00000003a7037221 */ /* 0x004fc20000010000 */
[----:B------:R-:W-:Y:S01]  /*19f00*/  F2FP.SATFINITE.E4M3.F32.PACK_AB_MERGE_C R162, R167, R162, RZ ;  /* 0x000000a2a7a2723e */ /* 0x000fe200048070ff */
[-C--:B------:R-:W-:Y:S01]  /*19f10*/  FMUL.FTZ R123, R123, R9.reuse ;  /* 0x000000097b7b7220 */ /* 0x080fe20000410000 */
[----:B------:R-:W-:Y:S01]  /*19f20*/  F2FP.SATFINITE.E4M3.F32.PACK_AB_MERGE_C R167, R11, R10, R155 ;  /* 0x0000000a0ba7723e */ /* 0x000fe2000480709b */
[-C--:B------:R-:W-:Y:S01]  /*19f30*/  FMUL.FTZ R126, R126, R9.reuse ;  /* 0x000000097e7e7220 */ /* 0x080fe20000410000 */
[----:B------:R-:W-:Y:S01]  /*19f40*/  F2FP.SATFINITE.E4M3.F32.PACK_AB_MERGE_C R161, R154, R14, R162 ;  /* 0x0000000e9aa1723e */ /* 0x000fe200048070a2 */
[----:B------:R-:W-:Y:S01]  /*19f50*/  FMUL.FTZ R127, R127, R9 ;  /* 0x000000097f7f7220 */ /* 0x000fe20000410000 */
[----:B------:R-:W2:Y:S01]  /*19f60*/  MUFU.EX2 R171, R171 ;  /* 0x000000ab00ab7308 */ /* 0x000ea20000000800 */
[----:B-1----:R-:W-:-:S01]  /*19f70*/  FADD.FTZ R3, R163, R3 ;  /* 0x00000003a3037221 */ /* 0x002fc20000010000 */
[----:B------:R-:W-:Y:S01]  /*19f80*/  F2FP.SATFINITE.E4M3.F32.PACK_AB_MERGE_C R162, R205, R157, R15 ;  /* 0x0000009dcda2723e */ /* 0x000fe2000480700f */
[-C--:B------:R-:W-:Y:S01]  /*19f90*/  FMUL.FTZ R130, R130, R9.reuse ;  /* 0x0000000982827220 */ /* 0x080fe20000410000 */
[-C--:B------:R-:W-:Y:S01]  /*19fa0*/  FMUL.FTZ R131, R131, R9.reuse ;  /* 0x0000000983837220 */ /* 0x080fe20000410000 */
[-C--:B------:R-:W-:Y:S01]  /*19fb0*/  FMUL.FTZ R134, R134, R9.reuse ;  /* 0x0000000986867220 */ /* 0x080fe20000410000 */
        /* <DEDUP_REMOVED lines=11> */
[----:B--2---:R-:W-:-:S01]  /*1a070*/  FADD.FTZ R3, R171, R3 ;  /* 0x00000003ab037221 */ /* 0x004fc20000010000 */
[----:B------:R-:W-:-:S06]  /*1a080*/  FMUL.FTZ R151, R151, R9 ;  /* 0x0000000997977220 */ /* 0x000fcc0000410000 */
[----:B------:R-:W2:Y:S01]  /*1a090*/  MUFU.EX2 R173, R173 ;  /* 0x000000ad00ad7308 */ /* 0x000ea20000000800 */
[----:B-1----:R-:W-:-:S07]  /*1a0a0*/  FADD.FTZ R4, R172, R4 ;  /* 0x00000004ac047221 */ /* 0x002fce0000010000 */
        /* <DEDUP_REMOVED lines=13> */
[----:B-1----:R-:W-:-:S01]  /*1a180*/  FADD.FTZ R4, R177, R4 ;  /* 0x00000004b1047221 */ /* 0x002fc20000010000 */
[----:B------:R-:W-:-:S04]  /*1a190*/  F2FP.SATFINITE.E4M3.F32.PACK_AB_MERGE_C R176, R177, R176, RZ ;  /* 0x000000b0b1b0723e */ /* 0x000fc800048070ff */
[----:B------:R-:W-:Y:S02]  /*1a1a0*/  F2FP.SATFINITE.E4M3.F32.PACK_AB_MERGE_C R156, R173, R172, R176 ;  /* 0x000000acad9c723e */ /* 0x000fe400048070b0 */
        /* <DEDUP_REMOVED lines=13> */
[----:B-1----:R-:W-:-:S07]  /*1a280*/  FADD.FTZ R4, R184, R4 ;  /* 0x00000004b8047221 */ /* 0x002fce0000010000 */
[----:B------:R-:W1:Y:S01]  /*1a290*/  MUFU.EX2 R190, R190 ;  /* 0x000000be00be7308 */ /* 0x000e620000000800 */
[----:B0-----:R-:W-:-:S07]  /*1a2a0*/  FADD.FTZ R3, R187, R3 ;  /* 0x00000003bb037221 */ /* 0x001fce0000010000 */
[----:B------:R-:W0:Y:S01]  /*1a2b0*/  MUFU.EX2 R188, R188 ;  /* 0x000000bc00bc7308 */ /* 0x000e220000000800 */
[----:B--2---:R-:W-:-:S01]  /*1a2c0*/  FADD.FTZ R4, R185, R4 ;  /* 0x00000004b9047221 */ /* 0x004fc20000010000 */
[----:B------:R-:W-:-:S04]  /*1a2d0*/  F2FP.SATFINITE.E4M3.F32.PACK_AB_MERGE_C R158, R185, R184, RZ ;  /* 0x000000b8b99e723e */ /* 0x000fc800048070ff */
[----:B------:R-:W-:Y:S02]  /*1a2e0*/  F2FP.SATFINITE.E4M3.F32.PACK_AB_MERGE_C R158, R181, R180, R158 ;  /* 0x000000b4b59e723e */ /* 0x000fe4000480709e */
        /* <DEDUP_REMOVED lines=34> */
[----:B------:R-:W-:-:S03]  /*1a510*/  F2FP.SATFINITE.E4M3.F32.PACK_AB_MERGE_C R200, R13, R200, RZ ;  /* 0x000000c80dc8723e */ /* 0x000fc600048070ff */
[----:B------:R-:W-:Y:S01]  /*1a520*/  FADD.FTZ R4, R13, R4 ;  /* 0x000000040d047221 */ /* 0x000fe20000010000 */
[----:B------:R-:W-:Y:S02]  /*1a530*/  F2FP.SATFINITE.E4M3.F32.PACK_AB_MERGE_C R154, R197, R196, R200 ;  /* 0x000000c4c59a723e */ /* 0x000fe400048070c8 */
[----:B------:R-:W0:Y:S01]  /*1a540*/  MUFU.EX2 R206, R206 ;  /* 0x000000ce00ce7308 */ /* 0x000e220000000800 */
[----:B--2---:R-:W-:-:S04]  /*1a550*/  FADD.FTZ R3, R202, R3 ;  /* 0x00000003ca037221 */ /* 0x004fc80000010000 */
[----:B-1----:R-:W-:Y:S01]  /*1a560*/  FADD.FTZ R3, R203, R3 ;  /* 0x00000003cb037221 */ /* 0x002fe20000010000 */
[----:B0-----:R-:W-:-:S03]  /*1a570*/  F2FP.SATFINITE.E4M3.F32.PACK_AB_MERGE_C R13, R206, R203, RZ ;  /* 0x000000cbce0d723e */ /* 0x001fc600048070ff */
[----:B------:R-:W-:Y:S01]  /*1a580*/  FADD.FTZ R3, R206, R3 ;  /* 0x00000003ce037221 */ /* 0x000fe20000010000 */
[----:B------:R-:W-:Y:S01]  /*1a590*/  F2FP.SATFINITE.E4M3.F32.PACK_AB_MERGE_C R155, R202, R201, R13 ;  /* 0x000000c9ca9b723e */ /* 0x000fe2000480700d */
[----:B------:R-:W-:Y:S06]  /*1a5a0*/  @!P0 BRA `(.L_x_652) ;  /* 0x0000000000048947 */ /* 0x000fec0003800000 */
[----:B------:R-:W-:Y:S01]  /*1a5b0*/  BPT.TRAP 0x1 ;  /* 0x000000040000795c */ /* 0x000fe20000300000 */
.L_x_652:
[----:B------:R0:W1:Y:S01]  /*1a5c0*/  SYNCS.PHASECHK.TRANS64.TRYWAIT P2, [R5+URZ+0x38850], R6 ;  /* 0x03885006050075a7 */ /* 0x000062000804017f */
[----:B------:R-:W-:Y:S05]  /*1a5d0*/  @!P0 BRA `(.L_x_653) ;  /* 0x0000000000048947 */ /* 0x000fea0003800000 */
[----:B------:R-:W-:Y:S01]  /*1a5e0*/  BPT.TRAP 0x1 ;  /* 0x000000040000795c */ /* 0x000fe20000300000 */
.L_x_653:
[----:B------:R-:W-:Y:S04]  /*1a5f0*/  BSSY B0, `(.L_x_654) ;  /* 0x0000004000007945 */ /* 0x000fe80003800000 */
[----:B-1----:R-:W-:Y:S05]  /*1a600*/  @P2 BRA `(.L_x_655) ;  /* 0x0000000000082947 */ /* 0x002fea0003800000 */
[----:B------:R-:W1:Y:S02]  /*1a610*/  SYNCS.PHASECHK.TRANS64.TRYWAIT P2, [R5+URZ+0x38850], R6 ;  /* 0x03885006050075a7 */ /* 0x000e64000804017f */
[----:B-1----:R-:W-:Y:S05]  /*1a620*/  @!P2 BRA `(.L_x_656) ;  /* 0x000001200014a947 */ /* 0x002fea0003800000 */
.L_x_655:
[----:B------:R-:W-:Y:S05]  /*1a630*/  BSYNC B0 ;  /* 0x0000000000007941 */ /* 0x000fea0003800000 */
.L_x_654:
[----:B------:R-:W2:Y:S01]  /*1a640*/  S2R R9, SR_TID.X ;  /* 0x0000000000097919 */ /* 0x000ea20000002100 */
[----:B01----:R-:W-:Y:S01]  /*1a650*/  LEA R6, R7, UR42, 0xb ;  /* 0x0000002a07067c11 */ /* 0x003fe2000f8e58ff */
[----:B------:R-:W-:Y:S01]  /*1a660*/  IMAD.MOV.U32 R7, RZ, RZ, 0x40000040 ;  /* 0x40000040ff077424 */ /* 0x000fe200078e00ff */
[----:B------:R-:W-:Y:S05]  /*1a670*/  WARPSYNC.ALL ;  /* 0x0000000000007948 */ /* 0x000fea0003800000 */
[----:B------:R-:W-:Y:S01]  /*1a680*/  R2UR UR7, R7 ;  /* 0x00000000070772ca */ /* 0x000fe200000e0000 */
[C---:B------:R-:W-:Y:S01]  /*1a690*/  VIADD R10, R6.reuse, 0x2 ;  /* 0x00000002060a7836 */ /* 0x040fe20000000000 */
[----:B------:R-:W-:-:S02]  /*1a6a0*/  R2UR UR6, R6 ;  /* 0x00000000060672ca */ /* 0x000fc400000e0000 */
[----:B------:R-:W-:Y:S02]  /*1a6b0*/  MOV R11, 0x40000040 ;  /* 0x40000040000b7802 */ /* 0x000fe40000000f00 */
[----:B--2---:R-:W-:-:S05]  /*1a6c0*/  SHF.R.U32.HI R9, RZ, 0x7, R9 ;  /* 0x00000007ff097819 */ /* 0x004fca0000011609 */
[----:B------:R-:W-:-:S05]  /*1a6d0*/  VIADD R7, R9, 0x8 ;  /* 0x0000000809077836 */ /* 0x000fca0000000000 */
[----:B------:R0:W-:Y:S02]  /*1a6e0*/  BAR.SYNC.DEFER_BLOCKING R7, 0x100 ;  /* 0x000400070000751d */ /* 0x0001e40000010000 */
[----:B0-----:R-:W-:-:S04]  /*1a6f0*/  IMAD.MOV.U32 R7, RZ, RZ, 0x40000040 ;  /* 0x40000040ff077424 */ /* 0x001fc800078e00ff */
[----:B------:R-:W-:-:S06]  /*1a700*/  WARPGROUP.ARRIVE ;  /* 0x00000000000079c5 */ /* 0x000fcc0000000000 */
[----:B------:R-:W-:Y:S01]  /*1a710*/  QGMMA.64x256x32.F32.E4M3.E4M3 R24, R164, gdesc[UR4], R24, gsb0 ;  /* 0x03e00004a4187df3 */ /* 0x000fe20008000818 */
[----:B------:R-:W-:Y:S01]  /*1a720*/  R2UR UR6, R10 ;  /* 0x000000000a0672ca */ /* 0x000fe200000e0000 */
[C---:B------:R-:W-:Y:S01]  /*1a730*/  VIADD R10, R6.reuse, 0x4 ;  /* 0x00000004060a7836 */ /* 0x040fe20000000000 */
[----:B------:R-:W-:Y:S01]  /*1a740*/  R2UR UR7, R11 ;  /* 0x000000000b0772ca */ /* 0x000fe200000e0000 */
[----:B------:R-:W-:Y:S02]  /*1a750*/  IMAD.MOV.U32 R11, RZ, RZ, 0x40000040 ;  /* 0x40000040ff0b7424 */ /* 0x000fe400078e00ff */
[----:B------:R-:W-:Y:S01]  /*1a760*/  VIADD R6, R6, 0x6 ;  /* 0x0000000606067836 */ /* 0x000fe20000000000 */
[----:B------:R-:W-:Y:S02]  /*1a770*/  WARPGROUP.DEPBAR.LE gsb0, 0x0 ;  /* 0x00008000000079c5 */ /* 0x000fe40000010000 */
[----:B------:R-:W-:-:S15]  /*1a780*/  WARPGROUP.ARRIVE ;  /* 0x00000000000079c5 */ /* 0x000fde0000000000 */
[----:B------:R-:W-:-:S04]  /*1a790*/  NOP ;  /* 0x0000000000007918 */ /* 0x000fc80000000000 */
[----:B------:R-:W-:Y:S01]  /*1a7a0*/  QGMMA.64x256x32.F32.E4M3.E4M3 R24, R160, gdesc[UR4], R24, gsb0 ;  /* 0x03e00004a0187df3 */ /* 0x000fe20008000818 */
[----:B------:R-:W-:Y:S02]  /*1a7b0*/  R2UR UR6, R10 ;  /* 0x000000000a0672ca */ /* 0x000fe400000e0000 */
[----:B------:R-:W-:Y:S01]  /*1a7c0*/  R2UR UR7, R11 ;  /* 0x000000000b0772ca */ /* 0x000fe200000e0000 */
[----:B------:R-:W-:Y:S02]  /*1a7d0*/  WARPGROUP.DEPBAR.LE gsb0, 0x0 ;  /* 0x00008000000079c5 */ /* 0x000fe40000010000 */
[----:B------:R-:W-:-:S15]  /*1a7e0*/  WARPGROUP.ARRIVE ;  /* 0x00000000000079c5 */ /* 0x000fde0000000000 */
[----:B------:R-:W-:-:S07]  /*1a7f0*/  NOP ;  /* 0x0000000000007918 */ /* 0x000fce0000000000 */
[----:B------:R-:W-:Y:S01]  /*1a800*/  QGMMA.64x256x32.F32.E4M3.E4M3 R24, R156, gdesc[UR4], R24, gsb0 ;  /* 0x03e000049c187df3 */ /* 0x000fe20008000818 */
[----:B------:R-:W-:Y:S02]  /*1a810*/  R2UR UR6, R6 ;  /* 0x00000000060672ca */ /* 0x000fe400000e0000 */
[----:B------:R-:W-:Y:S01]  /*1a820*/  R2UR UR7, R7 ;  /* 0x00000000070772ca */ /* 0x000fe200000e0000 */
[----:B------:R-:W-:Y:S02]  /*1a830*/  WARPGROUP.DEPBAR.LE gsb0, 0x0 ;  /* 0x00008000000079c5 */ /* 0x000fe40000010000 */
[----:B------:R-:W-:-:S15]  /*1a840*/  WARPGROUP.ARRIVE ;  /* 0x00000000000079c5 */ /* 0x000fde0000000000 */
[----:B------:R-:W-:-:S07]  /*1a850*/  NOP ;  /* 0x0000000000007918 */ /* 0x000fce0000000000 */
[----:B------:R-:W-:Y:S03]  /*1a860*/  QGMMA.64x256x32.F32.E4M3.E4M3 R24, R152, gdesc[UR4], R24, gsb0 ;  /* 0x03e0000498187df3 */ /* 0x000fe60008000818 */
[----:B------:R-:W-:Y:S02]  /*1a870*/  WARPGROUP.DEPBAR.LE gsb0, 0x0 ;  /* 0x00008000000079c5 */ /* 0x000fe40000010000 */
[----:B------:R-:W-:Y:S05]  /*1a880*/  @!P0 BRA `(.L_x_657) ;  /* 0x0000000000048947 */ /* 0x000fea0003800000 */
[----:B------:R-:W-:Y:S01]  /*1a890*/  BPT.TRAP 0x1 ;  /* 0x000000040000795c */ /* 0x000fe20000300000 */
.L_x_657:
[----:B------:R-:W-:Y:S01]  /*1a8a0*/  IMAD.U32 R6, RZ, RZ, UR61 ;  /* 0x0000003dff067e24 */ /* 0x000fe2000f8e00ff */
[----:B------:R-:W-:Y:S01]  /*1a8b0*/  IADD3 R5, R5, 0x38860, RZ ;  /* 0x0003886005057810 */ /* 0x000fe20007ffe0ff */
[----:B------:R-:W-:Y:S02]  /*1a8c0*/  IMAD.MOV.U32 R9, RZ, RZ, R169 ;  /* 0x000000ffff097224 */ /* 0x000fe400078e00a9 */
[----:B------:R-:W-:Y:S01]  /*1a8d0*/  IMAD.MOV.U32 R10, RZ, RZ, R168 ;  /* 0x000000ffff0a7224 */ /* 0x000fe200078e00a8 */
[----:B------:R-:W-:-:S04]  /*1a8e0*/  PRMT R5, R6, 0x654, R5 ;  /* 0x0000065406057816 */ /* 0x000fc80000000005 */
[----:B------:R0:W-:Y:S01]  /*1a8f0*/  SYNCS.ARRIVE.TRANS64.RED.A1T0 RZ, [R5+URZ], RZ ;  /* 0x000000ff05ff79a7 */ /* 0x0001e2000810043f */
[----:B------:R-:W-:Y:S05]  /*1a900*/  @P1 BRA `(.L_x_658) ;  /* 0xffffffd000bc1947 */ /* 0x000fea000383ffff */
.L_x_646:
[----:B------:R-:W2:Y:S04]  /*1a910*/  LDL R7, [R1+0x50] ;  /* 0x0000500001077983 */ /* 0x000ea80000100800 */
[----:B0-----:R-:W3:Y:S01]  /*1a920*/  LDL R5, [R1+0x3c] ;  /* 0x00003c0001057983 */ /* 0x001ee20000100800 */
[----:B------:R-:W-:Y:S05]  /*1a930*/  WARPSYNC.ALL ;  /* 0x0000000000007948 */ /* 0x000fea0003800000 */
[----:B------:R-:W0:Y:S01]  /*1a940*/  SHFL.BFLY PT, R0, R4, 0x2, 0x1f ;  /* 0x0c401f0004007f89 */ /* 0x000e2200000e0000 */
[----:B------:R-:W-:Y:S01]  /*1a950*/  IMAD.MOV.U32 R167, RZ, RZ, -0x800000 ;  /* 0xff800000ffa77424 */ /* 0x000fe200078e00ff */
[----:B------:R-:W-:Y:S01]  /*1a960*/  ULDC.64 UR4, c[0x0][0x9a0] ;  /* 0x0002680000047ab9 */ /* 0x000fe20000000a00 */
[----:B------:R-:W-:-:S02]  /*1a970*/  IMAD.MOV.U32 R6, RZ, RZ, RZ ;  /* 0x000000ffff067224 */ /* 0x000fc400078e00ff */
[----:B------:R-:W-:Y:S02]  /*1a980*/  IMAD.MOV.U32 R166, RZ, RZ, -0x800000 ;  /* 0xff800000ffa67424 */ /* 0x000fe400078e00ff */
[----:B0-----:R-:W-:-:S05]  /*1a990*/  FADD.FTZ R0, R0, R4 ;  /* 0x0000000400007221 */ /* 0x001fca0000010000 */
[----:B------:R-:W0:Y:S02]  /*1a9a0*/  SHFL.BFLY PT, R4, R0, 0x1, 0x1f ;  /* 0x0c201f0000047f89 */ /* 0x000e2400000e0000 */
[----:B0-----:R-:W-:Y:S01]  /*1a9b0*/  FADD.FTZ R4, R0, R4 ;  /* 0x0000000400047221 */ /* 0x001fe20000010000 */
[----:B------:R-:W-:-:S03]  /*1a9c0*/  IMAD.MOV.U32 R0, RZ, RZ, RZ ;  /* 0x000000ffff007224 */ /* 0x000fc600078e00ff */
[----:B------:R-:W-:Y:S01]  /*1a9d0*/  FMUL.FTZ R2, R4, 0.00390625 ;  /* 0x3b80000004027820 */ /* 0x000fe20000410000 */
[----:B------:R0:W-:Y:S08]  /*1a9e0*/  BAR.ARV R8, 0x100 ;  /* 0x000400080000751d */ /* 0x0001f00000002000 */
[----:B------:R-:W-:Y:S06]  /*1a9f0*/  BAR.ARV 0x8, 0x180 ;  /* 0x0206000000007b1d */ /* 0x000fec0000002000 */
[----:B------:R-:W-:-:S02]  /*1aa00*/  FSETP.NE.FTZ.AND P1, PT, R2, RZ, PT ;  /* 0x000000ff0200720b */ /* 0x000fc40003f35000 */
[----:B------:R-:W-:-:S11]  /*1aa10*/  FSETP.NE.FTZ.AND P0, PT, R4, RZ, PT ;  /* 0x000000ff0400720b */ /* 0x000fd60003f15000 */
[----:B------:R-:W1:Y:S08]  /*1aa20*/  @P1 MUFU.LG2 R2, R2 ;  /* 0x0000000200021308 */ /* 0x000e700000000c00 */
[----:B------:R4:W-:Y:S02]  /*1aa30*/  @P0 MUFU.RCP R0, R4 ;  /* 0x0000000400000308 */ /* 0x0009e40000001000 */
[----:B----4-:R-:W-:Y:S01]  /*1aa40*/  MOV R4, UR38 ;  /* 0x0000002600047c02 */ /* 0x010fe20008000f00 */
[----:B-1----:R-:W-:-:S04]  /*1aa50*/  @P1 FMUL.FTZ R2, R2, 0.69314718246459960938 ;  /* 0x3f31721802021820 */ /* 0x002fc80000410000 */
[----:B------:R-:W-:-:S04]  /*1aa60*/  @P1 FMUL.FTZ R4, R4, 0.69314718246459960938 ;  /* 0x3f31721804041820 */ /* 0x000fc80000410000 */
[----:B------:R-:W-:Y:S02]  /*1aa70*/  @P1 FFMA.FTZ R167, R4, R168, R2 ;  /* 0x000000a804a71223 */ /* 0x000fe40000010002 */
[----:B------:R-:W1:Y:S02]  /*1aa80*/  SHFL.BFLY PT, R2, R3, 0x2, 0x1f ;  /* 0x0c401f0003027f89 */ /* 0x000e6400000e0000 */
[----:B-1----:R-:W-:-:S05]  /*1aa90*/  FADD.FTZ R2, R2, R3 ;  /* 0x0000000302027221 */ /* 0x002fca0000010000 */
[----:B------:R-:W1:Y:S02]  /*1aaa0*/  SHFL.BFLY PT, R3, R2, 0x1, 0x1f ;  /* 0x0c201f0002037f89 */ /* 0x000e6400000e0000 */
[----:B-1----:R-:W-:-:S04]  /*1aab0*/  FADD.FTZ R2, R2, R3 ;  /* 0x0000000302027221 */ /* 0x002fc80000010000 */
[C---:B------:R-:W-:Y:S01]  /*1aac0*/  FMUL.FTZ R3, R2.reuse, 0.00390625 ;  /* 0x3b80000002037820 */ /* 0x040fe20000410000 */
[----:B------:R-:W-:-:S04]  /*1aad0*/  FSETP.NE.FTZ.AND P0, PT, R2, RZ, PT ;  /* 0x000000ff0200720b */ /* 0x000fc80003f15000 */
[----:B------:R-:W-:-:S09]  /*1aae0*/  FSETP.NE.FTZ.AND P1, PT, R3, RZ, PT ;  /* 0x000000ff0300720b */ /* 0x000fd20003f35000 */
[----:B------:R1:W-:Y:S01]  /*1aaf0*/  @P0 MUFU.RCP R6, R2 ;  /* 0x0000000200060308 */ /* 0x0003e20000001000 */
[----:B------:R-:W-:-:S04]  /*1ab00*/  ISETP.NE.U32.AND P0, PT, RZ, UR4, PT ;  /* 0x00000004ff007c0c */ /* 0x000fc8000bf05070 */
[----:B------:R-:W-:-:S03]  /*1ab10*/  ISETP.NE.AND.EX P0, PT, RZ, UR5, PT, P0 ;  /* 0x00000005ff007c0c */ /* 0x000fc6000bf05300 */
[----:B------:R-:W4:Y:S01]  /*1ab20*/  @P1 MUFU.LG2 R3, R3 ;  /* 0x0000000300031308 */ /* 0x000f220000000c00 */
[----:B-1----:R-:W-:-:S04]  /*1ab30*/  IMAD.U32 R2, RZ, RZ, UR38 ;  /* 0x00000026ff027e24 */ /* 0x002fc8000f8e00ff */
[----:B------:R-:W-:Y:S01]  /*1ab40*/  @P1 FMUL.FTZ R2, R2, 0.69314718246459960938 ;  /* 0x3f31721802021820 */ /* 0x000fe20000410000 */
[----:B----4-:R-:W-:-:S04]  /*1ab50*/  @P1 FMUL.FTZ R3, R3, 0.69314718246459960938 ;  /* 0x3f31721803031820 */ /* 0x010fc80000410000 */
[----:B------:R-:W-:Y:S02]  /*1ab60*/  @P1 FFMA.FTZ R166, R2, R169, R3 ;  /* 0x000000a902a61223 */ /* 0x000fe40000010003 */
[----:B------:R-:W2:Y:S02]  /*1ab70*/  @P0 LDC.64 R2, c[0x0][0x9c8] ;  /* 0x00027200ff020b82 */ /* 0x000ea40000000a00 */
[-C--:B--2---:R-:W-:Y:S02]  /*1ab80*/  @P0 IMAD R4, R7, R2.reuse, RZ ;  /* 0x0000000207040224 */ /* 0x084fe400078e02ff */
[----:B------:R-:W2:Y:S02]  /*1ab90*/  LDL.LU R7, [R1+0x58] ;  /* 0x0000580001077983 */ /* 0x000ea40000300800 */
[C---:B---3--:R-:W-:Y:S02]  /*1aba0*/  @P0 IMAD R4, R5.reuse, R3, R4 ;  /* 0x0000000305040224 */ /* 0x048fe400078e0204 */
[----:B------:R-:W-:-:S05]  /*1abb0*/  @P0 IMAD.WIDE.U32 R2, R5, R2, RZ ;  /* 0x0000000205020225 */ /* 0x000fca00078e00ff */
[----:B------:R-:W-:Y:S01]  /*1abc0*/  @P0 IADD3 R5, R3, R4, RZ ;  /* 0x0000000403050210 */ /* 0x000fe20007ffe0ff */
[----:B------:R-:W-:Y:S02]  /*1abd0*/  @P0 IMAD.MOV.U32 R4, RZ, RZ, R2 ;  /* 0x000000ffff040224 */ /* 0x000fe400078e0002 */
[----:B------:R-:W1:Y:S02]  /*1abe0*/  @P0 LDC.64 R2, c[0x0][0x9d0] ;  /* 0x00027400ff020b82 */ /* 0x000e640000000a00 */
[----:B-1----:R-:W-:-:S04]  /*1abf0*/  @P0 IMAD.WIDE.U32 R4, R220, R2, R4 ;  /* 0x00000002dc040225 */ /* 0x002fc800078e0004 */
[----:B------:R-:W-:Y:S01]  /*1ac00*/  @P0 IMAD R3, R220, R3, R5 ;  /* 0x00000003dc030224 */ /* 0x000fe200078e0205 */
[----:B------:R-:W-:-:S04]  /*1ac10*/  @P0 LEA R2, P1, R4, UR4, 0x2 ;  /* 0x0000000404020c11 */ /* 0x000fc8000f8210ff */
[----:B------:R-:W-:Y:S01]  /*1ac20*/  @P0 LEA.HI.X R3, R4, UR5, R3, 0x2, P1 ;  /* 0x0000000504030c11 */ /* 0x000fe200088f1403 */
[----:B------:R-:W-:-:S06]  /*1ac30*/  IMAD.MOV.U32 R4, RZ, RZ, 0x3f800000 ;  /* 0x3f800000ff047424 */ /* 0x000fcc00078e00ff */
[----:B------:R-:W3:Y:S01]  /*1ac40*/  @P0 LDG.E R4, desc[UR36][R2.64] ;  /* 0x0000002402040981 */ /* 0x000ee2000c1e1900 */
[----:B------:R-:W-:-:S05]  /*1ac50*/  VIADD R222, R222, 0x1 ;  /* 0x00000001dede7836 */ /* 0x000fca0000000000 */
[C---:B------:R-:W-:Y:S02]  /*1ac60*/  ISETP.NE.AND P1, PT, R222.reuse, 0x2, PT ;  /* 0x00000002de00780c */ /* 0x040fe40003f25270 */
[----:B------:R-:W-:Y:S02]  /*1ac70*/  PLOP3.LUT P0, PT, PT, PT, PT, 0x8, 0x0 ;  /* 0x000000000000781c */ /* 0x000fe40003f0e170 */
[----:B------:R-:W-:Y:S01]  /*1ac80*/  SEL R222, R222, RZ, P1 ;  /* 0x000000ffdede7207 */ /* 0x000fe20000800000 */
[----:B--2---:R-:W-:-:S05]  /*1ac90*/  VIADD R7, R7, 0x1 ;  /* 0x0000000107077836 */ /* 0x004fca0000000000 */
[----:B------:R0:W-:Y:S01]  /*1aca0*/  STL [R1+0x58], R7 ;  /* 0x0000580701007387 */ /* 0x0001e20000100800 */
[-C--:B---3--:R-:W-:Y:S01]  /*1acb0*/  FMUL.FTZ R2, R0, R4.reuse ;  /* 0x0000000400027220 */ /* 0x088fe20000410000 */
[----:B------:R-:W-:-:S03]  /*1acc0*/  FMUL.FTZ R3, R6, R4 ;  /* 0x0000000406037220 */ /* 0x000fc60000410000 */
        /* <DEDUP_REMOVED lines=64> */
[----:B------:R-:W-:Y:S01]  /*1b0d0*/  SEL R2, RZ, 0x1, P1 ;  /* 0x00000001ff027807 */ /* 0x000fe20000800000 */
        /* <DEDUP_REMOVED lines=64> */
[----:B0-----:R-:W-:-:S07]  /*1b4e0*/  LOP3.LUT R223, R223, R2, RZ, 0x3c, !PT ;  /* 0x00000002dfdf7212 */ /* 0x001fce00078e3cff */
.L_x_593:
[----:B------:R-:W-:Y:S05]  /*1b4f0*/  WARPSYNC.ALL ;  /* 0x0000000000007948 */ /* 0x000fea0003800000 */
[----:B------:R-:W2:Y:S01]  /*1b500*/  LDL R2, [R1+0x40] ;  /* 0x0000400001027983 */ /* 0x000ea20000100800 */
[----:B------:R-:W0:Y:S01]  /*1b510*/  S2UR UR61, SR_CgaCtaId ;  /* 0x00000000003d79c3 */ /* 0x000e220000008800 */
[----:B------:R-:W-:Y:S01]  /*1b520*/  UMOV UR4, 0x400 ;  /* 0x0000040000047882 */ /* 0x000fe20000000000 */
[----:B------:R-:W-:Y:S01]  /*1b530*/  BSSY B0, `(.L_x_659) ;  /* 0x0000723000007945 */ /* 0x000fe20003800000 */
[----:B0-----:R-:W-:-:S06]  /*1b540*/  ULEA UR4, UR61, UR4, 0x18 ;  /* 0x000000043d047291 */ /* 0x001fcc000f8ec03f */
[----:B------:R-:W-:Y:S01]  /*1b550*/  MOV R19, UR4 ;  /* 0x0000000400137c02 */ /* 0x000fe20008000f00 */
[----:B------:R-:W-:Y:S06]  /*1b560*/  BAR.SYNC.DEFER_BLOCKING 0x5, 0x180 ;  /* 0x0146000000007b1d */ /* 0x000fec0000010000 */
[----:B------:R0:W1:Y:S02]  /*1b570*/  LDS.128 R40, [R19+0x388d0] ;  /* 0x0388d00013287984 */ /* 0x0000640000000c00 */
[----:B------:R-:W-:Y:S06]  /*1b580*/  BAR.ARV 0x4, 0x180 ;  /* 0x0106000000007b1d */ /* 0x000fec0000002000 */
[----:B--2---:R-:W-:-:S13]  /*1b590*/  ISETP.NE.AND P1, PT, R2, RZ, PT ;  /* 0x000000ff0200720c */ /* 0x004fda0003f25270 */
[----:B------:R-:W2:Y:S02]  /*1b5a0*/  @!P1 LDC R2, c[0x0][0xad4] ;  /* 0x0002b500ff029b82 */ /* 0x000ea40000000800 */
[----:B--2---:R0:W-:Y:S01]  /*1b5b0*/  @!P1 STL [R1+0x40], R2 ;  /* 0x0000400201009387 */ /* 0x0041e20000100800 */
[----:B-1----:R-:W-:Y:S05]  /*1b5c0*/  @P0 BRA `(.L_x_660) ;  /* 0x00000060006c0947 */ /* 0x002fea0003800000 */
[----:B------:R-:W2:Y:S01]  /*1b5d0*/  LDL R3, [R1+0x1a0] ;  /* 0x0001a00001037983 */ /* 0x000ea20000100800 */
[----:B------:R-:W-:Y:S01]  /*1b5e0*/  ULDC.64 UR4, c[0x4][0x128] ;  /* 0x01004a0000047ab9 */ /* 0x000fe20000000a00 */
[----:B0-----:R-:W0:Y:S01]  /*1b5f0*/  S2R R2, SR_SWINHI ;  /* 0x0000000000027919 */ /* 0x001e220000002f00 */
[----:B-----5:R-:W-:Y:S02]  /*1b600*/  MOV R24, R19 ;  /* 0x0000001300187202 */ /* 0x020fe40000000f00 */
[----:B0-----:R-:W-:-:S03]  /*1b610*/  MOV R25, R2 ;  /* 0x0000000200197202 */ /* 0x001fc60000000f00 */
[----:B--2---:R-:W-:-:S03]  /*1b620*/  IMAD.WIDE R2, R3, 0x2, R24 ;  /* 0x0000000203027825 */ /* 0x004fc600078e0218 */
[C---:B------:R-:W-:Y:S02]  /*1b630*/  IADD3 R46, P5, R2.reuse, 0xc000, RZ ;  /* 0x0000c000022e7810 */ /* 0x040fe40007fbe0ff */
[----:B------:R-:W-:Y:S02]  /*1b640*/  IADD3 R50, P1, R2, 0xc060, RZ ;  /* 0x0000c06002327810 */ /* 0x000fe40007f3e0ff */
[----:B------:R-:W-:Y:S02]  /*1b650*/  LOP3.LUT R47, R46, 0x380, RZ, 0xc0, !PT ;  /* 0x000003802e2f7812 */ /* 0x000fe400078ec0ff */
[----:B------:R-:W-:Y:S01]  /*1b660*/  LOP3.LUT R4, R50, 0x380, RZ, 0xc0, !PT ;  /* 0x0000038032047812 */ /* 0x000fe200078ec0ff */
[----:B------:R-:W-:Y:S01]  /*1b670*/  IMAD.X R51, RZ, RZ, R3, P1 ;  /* 0x000000ffff337224 */ /* 0x000fe200008e0603 */
[----:B------:R-:W-:Y:S02]  /*1b680*/  SHF.R.U64 R47, R47, 0x3, RZ ;  /* 0x000000032f2f7819 */ /* 0x000fe400000012ff */
[----:B------:R-:W-:-:S02]  /*1b690*/  IADD3 R54, P0, R2, 0xc040, RZ ;  /* 0x0000c04002367810 */ /* 0x000fc40007f1e0ff */
[----:B------:R-:W-:Y:S01]  /*1b6a0*/  LOP3.LUT R46, R47, R46, RZ, 0x3c, !PT ;  /* 0x0000002e2f2e7212 */ /* 0x000fe200078e3cff */
[----:B------:R-:W-:Y:S01]  /*1b6b0*/  IMAD.X R47, RZ, RZ, R3, P5 ;  /* 0x000000ffff2f7224 */ /* 0x000fe200028e0603 */
[----:B------:R-:W-:Y:S02]  /*1b6c0*/  SHF.R.U64 R4, R4, 0x3, RZ ;  /* 0x0000000304047819 */ /* 0x000fe400000012ff */
[----:B------:R-:W-:Y:S02]  /*1b6d0*/  LOP3.LUT R55, R54, 0x380, RZ, 0xc0, !PT ;  /* 0x0000038036377812 */ /* 0x000fe400078ec0ff */
[C---:B------:R-:W-:Y:S02]  /*1b6e0*/  IADD3 R6, P1, R2.reuse, 0x8020, RZ ;  /* 0x0000802002067810 */ /* 0x040fe40007f3e0ff */
[C---:B------:R-:W-:Y:S02]  /*1b6f0*/  IADD3 R26, P5, R2.reuse, 0x4040, RZ ;  /* 0x00004040021a7810 */ /* 0x040fe40007fbe0ff */
[----:B------:R-:W-:-:S02]  /*1b700*/  IADD3 R30, P4, R2, 0x8060, RZ ;  /* 0x00008060021e7810 */ /* 0x000fc40007f9e0ff */
[----:B------:R-:W-:Y:S02]  /*1b710*/  LOP3.LUT R50, R4, R50, RZ, 0x3c, !PT ;  /* 0x0000003204327212 */ /* 0x000fe400078e3cff */
[----:B------:R-:W-:Y:S02]  /*1b720*/  SHF.R.U64 R55, R55, 0x3, RZ ;  /* 0x0000000337377819 */ /* 0x000fe400000012ff */
[----:B------:R-:W-:Y:S02]  /*1b730*/  LOP3.LUT R7, R6, 0x380, RZ, 0xc0, !PT ;  /* 0x0000038006077812 */ /* 0x000fe400078ec0ff */
[----:B------:R-:W-:Y:S02]  /*1b740*/  LOP3.LUT R4, R26, 0x380, RZ, 0xc0, !PT ;  /* 0x000003801a047812 */ /* 0x000fe400078ec0ff */
[----:B------:R-:W-:Y:S02]  /*1b750*/  LOP3.LUT R31, R30, 0x380, RZ, 0xc0, !PT ;  /* 0x000003801e1f7812 */ /* 0x000fe400078ec0ff */
[----:B------:R-:W-:Y:S01]  /*1b760*/  LOP3.LUT R54, R55, R54, RZ, 0x3c, !PT ;  /* 0x0000003637367212 */ /* 0x000fe200078e3cff */
[----:B------:R-:W-:Y:S01]  /*1b770*/  IMAD.X R55, RZ, RZ, R3, P0 ;  /* 0x000000ffff377224 */ /* 0x000fe200000e0603 */
[----:B------:R-:W-:-:S02]  /*1b780*/  SHF.R.U64 R7, R7, 0x3, RZ ;  /* 0x0000000307077819 */ /* 0x000fc400000012ff */
[----:B------:R-:W-:Y:S02]  /*1b790*/  SHF.R.U64 R4, R4, 0x3, RZ ;  /* 0x0000000304047819 */ /* 0x000fe400000012ff */
[----:B------:R-:W-:Y:S02]  /*1b7a0*/  IADD3 R38, P3, R2, 0xc020, RZ ;  /* 0x0000c02002267810 */ /* 0x000fe40007f7e0ff */
[----:B------:R-:W-:Y:S02]  /*1b7b0*/  SHF.R.U64 R31, R31, 0x3, RZ ;  /* 0x000000031f1f7819 */ /* 0x000fe400000012ff */
[----:B------:R-:W-:Y:S02]  /*1b7c0*/  LOP3.LUT R6, R7, R6, RZ, 0x3c, !PT ;  /* 0x0000000607067212 */ /* 0x000fe400078e3cff */
[----:B------:R-:W-:Y:S02]  /*1b7d0*/  LOP3.LUT R26, R4, R26, RZ, 0x3c, !PT ;  /* 0x0000001a041a7212 */ /* 0x000fe400078e3cff */
[----:B------:R-:W-:-:S02]  /*1b7e0*/  MOV R7, R50 ;  /* 0x0000003200077202 */ /* 0x000fc40000000f00 */
[----:B------:R-:W-:Y:S02]  /*1b7f0*/  LOP3.LUT R39, R38, 0x380, RZ, 0xc0, !PT ;  /* 0x0000038026277812 */ /* 0x000fe400078ec0ff */
[----:B------:R-:W-:Y:S01]  /*1b800*/  LOP3.LUT R30, R31, R30, RZ, 0x3c, !PT ;  /* 0x0000001e1f1e7212 */ /* 0x000fe200078e3cff */
[----:B------:R-:W-:Y:S01]  /*1b810*/  STL [R1+0xc0], R7 ;  /* 0x0000c00701007387 */ /* 0x000fe20000100800 */
[----:B------:R-:W-:Y:S02]  /*1b820*/  MOV R4, R54 ;  /* 0x0000003600047202 */ /* 0x000fe40000000f00 */
[----:B------:R-:W-:Y:S02]  /*1b830*/  IADD3.X R31, RZ, R3, RZ, P4, !PT ;  /* 0x00000003ff1f7210 */ /* 0x000fe400027fe4ff */
[C---:B------:R-:W-:Y:S01]  /*1b840*/  IADD3 R50, P4, R2.reuse, 0x4020, RZ ;  /* 0x0000402002327810 */ /* 0x040fe20007f9e0ff */
[----:B------:R0:W-:Y:S01]  /*1b850*/  STL [R1+0xbc], R4 ;  /* 0x0000bc0401007387 */ /* 0x0001e20000100800 */
[----:B------:R-:W-:-:S02]  /*1b860*/  IADD3 R34, P2, R2, 0x8040, RZ ;  /* 0x0000804002227810 */ /* 0x000fc40007f5e0ff */
[----:B------:R-:W-:Y:S01]  /*1b870*/  SHF.R.U64 R39, R39, 0x3, RZ ;  /* 0x0000000327277819 */ /* 0x000fe200000012ff */
[--C-:B------:R-:W-:Y:S01]  /*1b880*/  IMAD.X R51, RZ, RZ, R3.reuse, P4 ;  /* 0x000000ffff337224 */ /* 0x100fe200020e0603 */
[----:B------:R-:W-:Y:S02]  /*1b890*/  LOP3.LUT R35, R34, 0x380, RZ, 0xc0, !PT ;  /* 0x0000038022237812 */ /* 0x000fe400078ec0ff */
[----:B------:R-:W-:Y:S01]  /*1b8a0*/  LOP3.LUT R38, R39, R38, RZ, 0x3c, !PT ;  /* 0x0000002627267212 */ /* 0x000fe200078e3cff */
[----:B------:R-:W-:Y:S01]  /*1b8b0*/  IMAD.X R39, RZ, RZ, R3, P3 ;  /* 0x000000ffff277224 */ /* 0x000fe200018e0603 */
[----:B------:R-:W-:Y:S02]  /*1b8c0*/  SHF.R.U64 R35, R35, 0x3, RZ ;  /* 0x0000000323237819 */ /* 0x000fe400000012ff */
[----:B0-----:R-:W-:Y:S02]  /*1b8d0*/  LOP3.LUT R4, R50, 0x380, RZ, 0xc0, !PT ;  /* 0x0000038032047812 */ /* 0x001fe400078ec0ff */
[----:B------:R-:W-:-:S02]  /*1b8e0*/  MOV R7, R38 ;  /* 0x0000002600077202 */ /* 0x000fc40000000f00 */
[----:B------:R-:W-:Y:S02]  /*1b8f0*/  SHF.R.U64 R4, R4, 0x3, RZ ;  /* 0x0000000304047819 */ /* 0x000fe400000012ff */
[----:B------:R-:W-:Y:S01]  /*1b900*/  LOP3.LUT R34, R35, R34, RZ, 0x3c, !PT ;  /* 0x0000002223227212 */ /* 0x000fe200078e3cff */
[----:B------:R-:W-:Y:S01]  /*1b910*/  IMAD.X R35, RZ, RZ, R3, P2 ;  /* 0x000000ffff237224 */ /* 0x000fe200010e0603 */
[----:B------:R-:W-:Y:S01]  /*1b920*/  LOP3.LUT R50, R4, R50, RZ, 0x3c, !PT ;  /* 0x0000003204327212 */ /* 0x000fe200078e3cff */
[----:B------:R0:W-:Y:S01]  /*1b930*/  STL [R1+0xb4], R7 ;  /* 0x0000b40701007387 */ /* 0x0001e20000100800 */
[----:B------:R-:W-:Y:S02]  /*1b940*/  MOV R4, R46 ;  /* 0x0000002e00047202 */ /* 0x000fe40000000f00 */
[C---:B------:R-:W-:Y:S02]  /*1b950*/  IADD3 R8, P0, R2.reuse, 0x8000, RZ ;  /* 0x0000800002087810 */ /* 0x040fe40007f1e0ff */
[----:B------:R-:W-:Y:S01]  /*1b960*/  IADD3 R38, P2, R2, 0x4000, RZ ;  /* 0x0000400002267810 */ /* 0x000fe20007f5e0ff */
[----:B------:R1:W-:Y:S01]  /*1b970*/  STL [R1+0xb0], R4 ;  /* 0x0000b00401007387 */ /* 0x0003e20000100800 */
[----:B------:R-:W-:-:S02]  /*1b980*/  LOP3.LUT R9, R8, 0x380, RZ, 0xc0, !PT ;  /* 0x0000038008097812 */ /* 0x000fc400078ec0ff */
[----:B------:R-:W-:Y:S01]  /*1b990*/  IADD3 R14, P3, R2, 0x4060, RZ ;  /* 0x00004060020e7810 */ /* 0x000fe20007f7e0ff */
[--C-:B0-----:R-:W-:Y:S01]  /*1b9a0*/  IMAD.X R7, RZ, RZ, R3.reuse, P1 ;  /* 0x000000ffff077224 */ /* 0x101fe200008e0603 */
[----:B------:R-:W-:Y:S01]  /*1b9b0*/  SHF.R.U64 R9, R9, 0x3, RZ ;  /* 0x0000000309097819 */ /* 0x000fe200000012ff */
[----:B------:R-:W-:Y:S01]  /*1b9c0*/  IMAD.X R39, RZ, RZ, R3, P2 ;  /* 0x000000ffff277224 */ /* 0x000fe200010e0603 */
[----:B------:R-:W-:Y:S02]  /*1b9d0*/  LOP3.LUT R15, R14, 0x380, RZ, 0xc0, !PT ;  /* 0x000003800e0f7812 */ /* 0x000fe400078ec0ff */
[----:B------:R-:W-:Y:S02]  /*1b9e0*/  LOP3.LUT R8, R9, R8, RZ, 0x3c, !PT ;  /* 0x0000000809087212 */ /* 0x000fe400078e3cff */
[----:B-1----:R-:W-:Y:S02]  /*1b9f0*/  LOP3.LUT R4, R38, 0x380, RZ, 0xc0, !PT ;  /* 0x0000038026047812 */ /* 0x002fe400078ec0ff */
[----:B------:R-:W-:-:S02]  /*1ba00*/  MOV R9, R30 ;  /* 0x0000001e00097202 */ /* 0x000fc40000000f00 */
[----:B------:R-:W-:Y:S02]  /*1ba10*/  SHF.R.U64 R4, R4, 0x3, RZ ;  /* 0x0000000304047819 */ /* 0x000fe400000012ff */
[----:B------:R-:W-:Y:S01]  /*1ba20*/  IADD3 R30, P1, R2, 0x60, RZ ;  /* 0x00000060021e7810 */ /* 0x000fe20007f3e0ff */
[----:B------:R0:W-:Y:S01]  /*1ba30*/  STL [R1+0xac], R9 ;  /* 0x0000ac0901007387 */ /* 0x0001e20000100800 */
[----:B------:R-:W-:Y:S02]  /*1ba40*/  LOP3.LUT R38, R4, R38, RZ, 0x3c, !PT ;  /* 0x0000002604267212 */ /* 0x000fe400078e3cff */
[----:B------:R-:W-:Y:S01]  /*1ba50*/  MOV R4, R34 ;  /* 0x0000002200047202 */ /* 0x000fe20000000f00 */
[----:B------:R-:W-:Y:S01]  /*1ba60*/  IMAD.X R31, RZ, RZ, R3, P1 ;  /* 0x000000ffff1f7224 */ /* 0x000fe200008e0603 */
[----:B------:R-:W-:Y:S01]  /*1ba70*/  SHF.R.U64 R15, R15, 0x3, RZ ;  /* 0x000000030f0f7819 */ /* 0x000fe200000012ff */
[----:B------:R-:W1:Y:S01]  /*1ba80*/  S2R R34, SR_TID.X ;  /* 0x0000000000227919 */ /* 0x000e620000002100 */
[----:B------:R-:W-:-:S02]  /*1ba90*/  IADD3.X R27, RZ, R3, RZ, P5, !PT ;  /* 0x00000003ff1b7210 */ /* 0x000fc40002ffe4ff */
[----:B------:R-:W-:Y:S01]  /*1baa0*/  LOP3.LUT R14, R15, R14, RZ, 0x3c, !PT ;  /* 0x0000000e0f0e7212 */ /* 0x000fe200078e3cff */
[----:B------:R2:W-:Y:S01]  /*1bab0*/  STL [R1+0x98], R4 ;  /* 0x0000980401007387 */ /* 0x0005e20000100800 */
[--C-:B0-----:R-:W-:Y:S01]  /*1bac0*/  IMAD.X R9, RZ, RZ, R3.reuse, P0 ;  /* 0x000000ffff097224 */ /* 0x101fe200000e0603 */
[----:B------:R-:W-:Y:S01]  /*1bad0*/  MOV R215, R26 ;  /* 0x0000001a00d77202 */ /* 0x000fe20000000f00 */
[----:B------:R-:W-:Y:S01]  /*1bae0*/  IMAD.X R15, RZ, RZ, R3, P3 ;  /* 0x000000ffff0f7224 */ /* 0x000fe200018e0603 */
[----:B------:R-:W-:Y:S02]  /*1baf0*/  MOV R214, R50 ;  /* 0x0000003200d67202 */ /* 0x000fe40000000f00 */
[----:B------:R-:W-:Y:S02]  /*1bb00*/  MOV R213, R38 ;  /* 0x0000002600d57202 */ /* 0x000fe40000000f00 */
[----:B--2---:R-:W-:-:S04]  /*1bb10*/  LOP3.LUT R4, R30, 0x380, RZ, 0xc0, !PT ;  /* 0x000003801e047812 */ /* 0x004fc800078ec0ff */
[----:B------:R-:W-:-:S04]  /*1bb20*/  SHF.R.U64 R4, R4, 0x3, RZ ;  /* 0x0000000304047819 */ /* 0x000fc800000012ff */
[----:B------:R-:W-:Y:S02]  /*1bb30*/  LOP3.LUT R30, R4, R30, RZ, 0x3c, !PT ;  /* 0x0000001e041e7212 */ /* 0x000fe400078e3cff */
[----:B------:R-:W-:Y:S02]  /*1bb40*/  MOV R4, R6 ;  /* 0x0000000600047202 */ /* 0x000fe40000000f00 */
[----:B------:R-:W-:Y:S02]  /*1bb50*/  MOV R6, R8 ;  /* 0x0000000800067202 */ /* 0x000fe40000000f00 */
[----:B------:R-:W-:Y:S01]  /*1bb60*/  MOV R212, R30 ;  /* 0x0000001e00d47202 */ /* 0x000fe20000000f00 */
[----:B------:R0:W-:Y:S04]  /*1bb70*/  STL [R1+0x90], R4 ;  /* 0x0000900401007387 */ /* 0x0001e80000100800 */
[----:B------:R2:W-:Y:S01]  /*1bb80*/  STL [R1+0x80], R6 ;  /* 0x0000800601007387 */ /* 0x0005e20000100800 */
[----:B0-----:R-:W-:-:S02]  /*1bb90*/  MOV R4, R14 ;  /* 0x0000000e00047202 */ /* 0x001fc40000000f00 */
[----:B--2---:R-:W-:-:S03]  /*1bba0*/  IADD3 R6, P0, R2, 0x40, RZ ;  /* 0x0000004002067810 */ /* 0x004fc60007f1e0ff */
[----:B------:R0:W-:Y:S02]  /*1bbb0*/  STL [R1+0x8], R4 ;  /* 0x0000080401007387 */ /* 0x0001e40000100800 */
[----:B------:R-:W-:Y:S01]  /*1bbc0*/  IMAD.X R7, RZ, RZ, R3, P0 ;  /* 0x000000ffff077224 */ /* 0x000fe200000e0603 */
[----:B0-----:R-:W-:-:S04]  /*1bbd0*/  LOP3.LUT R4, R6, 0x380, RZ, 0xc0, !PT ;  /* 0x0000038006047812 */ /* 0x001fc800078ec0ff */
[----:B------:R-:W-:-:S04]  /*1bbe0*/  SHF.R.U64 R4, R4, 0x3, RZ ;  /* 0x0000000304047819 */ /* 0x000fc800000012ff */
[----:B------:R-:W-:-:S04]  /*1bbf0*/  LOP3.LUT R6, R4, R6, RZ, 0x3c, !PT ;  /* 0x0000000604067212 */ /* 0x000fc800078e3cff */
[----:B------:R-:W-:Y:S02]  /*1bc00*/  MOV R211, R6 ;  /* 0x0000000600d37202 */ /* 0x000fe40000000f00 */
[----:B------:R-:W-:-:S04]  /*1bc10*/  IADD3 R6, P0, R2, 0x20, RZ ;  /* 0x0000002002067810 */ /* 0x000fc80007f1e0ff */
[----:B------:R-:W-:Y:S02]  /*1bc20*/  LOP3.LUT R4, R6, 0x380, RZ, 0xc0, !PT ;  /* 0x0000038006047812 */ /* 0x000fe400078ec0ff */
[----:B------:R-:W-:Y:S02]  /*1bc30*/  IADD3.X R7, RZ, R3, RZ, P0, !PT ;  /* 0x00000003ff077210 */ /* 0x000fe400007fe4ff */
[----:B------:R-:W-:-:S04]  /*1bc40*/  SHF.R.U64 R4, R4, 0x3, RZ ;  /* 0x0000000304047819 */ /* 0x000fc800000012ff */
[----:B------:R-:W-:Y:S02]  /*1bc50*/  LOP3.LUT R6, R4, R6, RZ, 0x3c, !PT ;  /* 0x0000000604067212 */ /* 0x000fe400078e3cff */
[----:B------:R-:W-:Y:S02]  /*1bc60*/  LOP3.LUT R4, R2, 0x380, RZ, 0xc0, !PT ;  /* 0x0000038002047812 */ /* 0x000fe400078ec0ff */
[----:B------:R-:W-:Y:S02]  /*1bc70*/  MOV R210, R6 ;  /* 0x0000000600d27202 */ /* 0x000fe40000000f00 */
[----:B------:R-:W-:-:S04]  /*1bc80*/  SHF.R.U64 R4, R4, 0x3, RZ ;  /* 0x0000000304047819 */ /* 0x000fc800000012ff */
[----:B------:R-:W-:-:S04]  /*1bc90*/  LOP3.LUT R2, R4, R2, RZ, 0x3c, !PT ;  /* 0x0000000204027212 */ /* 0x000fc800078e3cff */
[----:B------:R-:W-:Y:S02]  /*1bca0*/  MOV R209, R2 ;  /* 0x0000000200d17202 */ /* 0x000fe40000000f00 */
[----:B-1----:R-:W-:-:S04]  /*1bcb0*/  LOP3.LUT P0, R2, R34, 0x3, RZ, 0xc0, !PT ;  /* 0x0000000322027812 */ /* 0x002fc8000780c0ff */
[----:B------:R-:W-:Y:S01]  /*1bcc0*/  ISETP.EQ.OR P0, PT, R2, 0x3, !P0 ;  /* 0x000000030200780c */ /* 0x000fe20004702670 */
[----:B------:R-:W-:-:S03]  /*1bcd0*/  IMAD.SHL.U32 R2, R34, 0x4, RZ ;  /* 0x0000000422027824 */ /* 0x000fc600078e00ff */
[----:B------:R-:W-:Y:S02]  /*1bce0*/  SEL R4, R5, R0, P0 ;  /* 0x0000000005047207 */ /* 0x000fe40000000000 */
[----:B------:R-:W-:Y:S02]  /*1bcf0*/  LOP3.LUT R2, R2, 0xc, RZ, 0xc0, !PT ;  /* 0x0000000c02027812 */ /* 0x000fe400078ec0ff */
[----:B------:R-:W-:Y:S02]  /*1bd00*/  SEL R5, R0, R5, P0 ;  /* 0x0000000500057207 */ /* 0x000fe40000000000 */
[----:B------:R-:W-:Y:S02]  /*1bd10*/  IADD3 R2, P1, R2, UR4, RZ ;  /* 0x0000000402027c10 */ /* 0x000fe4000ff3e0ff */
[----:B------:R-:W-:Y:S02]  /*1bd20*/  SEL R9, R28, R29, P0 ;  /* 0x0000001d1c097207 */ /* 0x000fe40000000000 */
[----:B------:R-:W-:Y:S01]  /*1bd30*/  SEL R6, R29, R28, P0 ;  /* 0x0000001c1d067207 */ /* 0x000fe20000000000 */
[----:B------:R-:W-:-:S05]  /*1bd40*/  IMAD.X R3, RZ, RZ, UR5, P1 ;  /* 0x00000005ff037e24 */ /* 0x000fca00088e06ff */
[----:B------:R0:W5:Y:S01]  /*1bd50*/  LDG.E.CONSTANT R0, desc[UR36][R2.64] ;  /* 0x0000002402007981 */ /* 0x000162000c1e9900 */
[----:B------:R-:W-:-:S03]  /*1bd60*/  UMOV UR4, 0xffffffff ;  /* 0xffffffff00047882 */ /* 0x000fc60000000000 */
[----:B------:R-:W-:Y:S05]  /*1bd70*/  BRA.DIV UR4, `(.L_x_661) ;  /* 0x0000010a04547947 */ /* 0x000fea000b800000 */
[----:B------:R-:W-:Y:S01]  /*1bd80*/  SEL R7, R36, R37, P0 ;  /* 0x0000002524077207 */ /* 0x000fe20000000000 */
[----:B0----5:R-:W-:Y:S01]  /*1bd90*/  SHFL.IDX PT, R3, R9, R0, 0x1c1f ;  /* 0x001c1f0009037589 */ /* 0x021fe200000e0000 */
        /* <DEDUP_REMOVED lines=102> */
[----:B------:R-:W-:Y:S01]  /*1c400*/  LOP3.LUT R2, R0, 0x2, RZ, 0x3c, !PT ;  /* 0x0000000200027812 */ /* 0x000fe200078e3cff */
[----:B------:R-:W-:Y:S01]  /*1c410*/  SHFL.IDX PT, R66, R66, R0, 0x1c1f ;  /* 0x001c1f0042427589 */ /* 0x000fe200000e0000 */
[----:B------:R-:W-:Y:S02]  /*1c420*/  SEL R68, R69, R68, P0 ;  /* 0x0000004445447207 */ /* 0x000fe40000000000 */
[----:B------:R-:W-:Y:S01]  /*1c430*/  SEL R72, R73, R72, P0 ;  /* 0x0000004849487207 */ /* 0x000fe20000000000 */
[----:B------:R-:W-:Y:S01]  /*1c440*/  SHFL.IDX PT, R9, R32, R2, 0x1c1f ;  /* 0x001c1f0220097589 */ /* 0x000fe200000e0000 */
[----:B------:R-:W-:-:S02]  /*1c450*/  SEL R76, R77, R76, P0 ;  /* 0x0000004c4d4c7207 */ /* 0x000fc40000000000 */
[----:B------:R-:W-:Y:S01]  /*1c460*/  SEL R80, R81, R80, P0 ;  /* 0x0000005051507207 */ /* 0x000fe20000000000 */
[----:B------:R-:W0:Y:S01]  /*1c470*/  SHFL.IDX PT, R44, R44, R2, 0x1c1f ;  /* 0x001c1f022c2c7589 */ /* 0x000e2200000e0000 */
[----:B------:R-:W-:Y:S02]  /*1c480*/  SEL R116, R117, R116, P0 ;  /* 0x0000007475747207 */ /* 0x000fe40000000000 */
[----:B------:R-:W-:Y:S01]  /*1c490*/  SEL R128, R129, R128, P0 ;  /* 0x0000008081807207 */ /* 0x000fe20000000000 */
[----:B------:R-:W1:Y:S01]  /*1c4a0*/  SHFL.IDX PT, R48, R48, R2, 0x1c1f ;  /* 0x001c1f0230307589 */ /* 0x000e6200000e0000 */
[----:B------:R-:W-:Y:S02]  /*1c4b0*/  SEL R65, R132, R133, P0 ;  /* 0x0000008584417207 */ /* 0x000fe40000000000 */
[----:B------:R-:W-:Y:S01]  /*1c4c0*/  SEL R146, R64, R146, P0 ;  /* 0x0000009240927207 */ /* 0x000fe20000000000 */
[----:B------:R-:W2:Y:S01]  /*1c4d0*/  SHFL.IDX PT, R84, R84, R2, 0x1c1f ;  /* 0x001c1f0254547589 */ /* 0x000ea200000e0000 */
[----:B------:R-:W-:-:S02]  /*1c4e0*/  SEL R78, R79, R78, P0 ;  /* 0x0000004e4f4e7207 */ /* 0x000fc40000000000 */
[----:B------:R-:W-:Y:S01]  /*1c4f0*/  SEL R86, R87, R86, P0 ;  /* 0x0000005657567207 */ /* 0x000fe20000000000 */
[----:B------:R-:W3:Y:S01]  /*1c500*/  SHFL.IDX PT, R88, R88, R2, 0x1c1f ;  /* 0x001c1f0258587589 */ /* 0x000ee200000e0000 */
[----:B------:R-:W-:Y:S02]  /*1c510*/  SEL R115, R115, R114, P0 ;  /* 0x0000007273737207 */ /* 0x000fe40000000000 */
[----:B------:R-:W-:Y:S01]  /*1c520*/  SEL R99, R126, R127, P0 ;  /* 0x0000007f7e637207 */ /* 0x000fe20000000000 */
[----:B------:R-:W-:Y:S01]  /*1c530*/  SHFL.IDX PT, R114, R111, R0, 0x1c1f ;  /* 0x001c1f006f727589 */ /* 0x000fe200000e0000 */
[----:B------:R-:W-:Y:S02]  /*1c540*/  SEL R123, R130, R131, P0 ;  /* 0x00000083827b7207 */ /* 0x000fe40000000000 */
[----:B------:R-:W-:Y:S01]  /*1c550*/  SEL R132, R133, R132, P0 ;  /* 0x0000008485847207 */ /* 0x000fe20000000000 */
[----:B------:R-:W4:Y:S01]  /*1c560*/  SHFL.IDX PT, R93, R93, R2, 0x1c1f ;  /* 0x001c1f025d5d7589 */ /* 0x000f2200000e0000 */
[----:B------:R-:W-:-:S02]  /*1c570*/  SEL R69, R136, R137, P0 ;  /* 0x0000008988457207 */ /* 0x000fc40000000000 */
[----:B------:R-:W-:Y:S01]  /*1c580*/  SEL R73, R140, R141, P0 ;  /* 0x0000008d8c497207 */ /* 0x000fe20000000000 */
[----:B------:R-:W4:Y:S01]  /*1c590*/  SHFL.IDX PT, R96, R96, R2, 0x1c1f ;  /* 0x001c1f0260607589 */ /* 0x000f2200000e0000 */
[----:B------:R-:W-:Y:S02]  /*1c5a0*/  SEL R77, R144, R145, P0 ;  /* 0x00000091904d7207 */ /* 0x000fe40000000000 */
[----:B------:R-:W-:Y:S01]  /*1c5b0*/  SEL R81, R148, R149, P0 ;  /* 0x0000009594517207 */ /* 0x000fe20000000000 */
[----:B------:R-:W4:Y:S01]  /*1c5c0*/  SHFL.IDX PT, R100, R100, R2, 0x1c1f ;  /* 0x001c1f0264647589 */ /* 0x000f2200000e0000 */
[----:B------:R-:W-:Y:S02]  /*1c5d0*/  SEL R64, R152, R160, P0 ;  /* 0x000000a098407207 */ /* 0x000fe40000000000 */
[----:B------:R-:W-:Y:S01]  /*1c5e0*/  SEL R89, R159, R153, P0 ;  /* 0x000000999f597207 */ /* 0x000fe20000000000 */
[----:B------:R-:W-:Y:S01]  /*1c5f0*/  SHFL.IDX PT, R111, R115, R2, 0x1c1f ;  /* 0x001c1f02736f7589 */ /* 0x000fe200000e0000 */
        /* <DEDUP_REMOVED lines=50> */
[----:B------:R-:W4:Y:S01]  /*1c920*/  SHFL.IDX PT, R10, R37, R2, 0x1c1f ;  /* 0x001c1f02250a7589 */ /* 0x000f2200000e0000 */
[----:B0-----:R-:W-:Y:S02]  /*1c930*/  SEL R195, R31, R44, P0 ;  /* 0x0000002c1fc37207 */ /* 0x001fe40000000000 */
[----:B------:R-:W-:Y:S01]  /*1c940*/  SEL R196, R44, R31, P0 ;  /* 0x0000001f2cc47207 */ /* 0x000fe20000000000 */
[----:B------:R-:W0:Y:S01]  /*1c950*/  SHFL.IDX PT, R60, R60, R2, 0x1c1f ;  /* 0x001c1f023c3c7589 */ /* 0x000e2200000e0000 */
[----:B-1----:R-:W-:-:S02]  /*1c960*/  SEL R193, R28, R48, P0 ;  /* 0x000000301cc17207 */ /* 0x002fc40000000000 */
[----:B------:R-:W-:Y:S01]  /*1c970*/  SEL R194, R48, R28, P0 ;  /* 0x0000001c30c27207 */ /* 0x000fe20000000000 */
[----:B------:R-:W1:Y:S01]  /*1c980*/  SHFL.IDX PT, R20, R20, R2, 0x1c1f ;  /* 0x001c1f0214147589 */ /* 0x000e6200000e0000 */
[----:B--2---:R-:W-:Y:S02]  /*1c990*/  SEL R176, R40, R84, P0 ;  /* 0x0000005428b07207 */ /* 0x004fe40000000000 */
[----:B------:R-:W-:Y:S01]  /*1c9a0*/  SEL R175, R84, R40, P0 ;  /* 0x0000002854af7207 */ /* 0x000fe20000000000 */
[----:B------:R-:W2:Y:S01]  /*1c9b0*/  SHFL.IDX PT, R68, R68, R2, 0x1c1f ;  /* 0x001c1f0244447589 */ /* 0x000ea200000e0000 */
[----:B---3--:R-:W-:Y:S02]  /*1c9c0*/  SEL R174, R45, R88, P0 ;  /* 0x000000582dae7207 */ /* 0x008fe40000000000 */
[----:B------:R-:W-:Y:S01]  /*1c9d0*/  SEL R173, R88, R45, P0 ;  /* 0x0000002d58ad7207 */ /* 0x000fe20000000000 */
[----:B------:R-:W3:Y:S01]  /*1c9e0*/  SHFL.IDX PT, R72, R72, R2, 0x1c1f ;  /* 0x001c1f0248487589 */ /* 0x000ee200000e0000 */
[----:B----4-:R-:W-:-:S02]  /*1c9f0*/  SEL R172, R46, R93, P0 ;  /* 0x0000005d2eac7207 */ /* 0x010fc40000000000 */
        /* <DEDUP_REMOVED lines=37> */
[----:B------:R-:W-:Y:S01]  /*1cc50*/  SHFL.IDX PT, R73, R73, R0, 0x1c1f ;  /* 0x001c1f0049497589 */ /* 0x000fe200000e0000 */
[----:B0-----:R-:W-:Y:S02]  /*1cc60*/  SEL R187, R35, R60, P0 ;  /* 0x0000003c23bb7207 */ /* 0x001fe40000000000 */
[----:B------:R-:W-:Y:S01]  /*1cc70*/  SEL R188, R60, R35, P0 ;  /* 0x000000233cbc7207 */ /* 0x000fe20000000000 */
[----:B------:R-:W0:Y:S01]  /*1cc80*/  SHFL.IDX PT, R140, R140, R2, 0x1c1f ;  /* 0x001c1f028c8c7589 */ /* 0x000e2200000e0000 */
[----:B-1----:R-:W-:Y:S02]  /*1cc90*/  SEL R186, R26, R20, P0 ;  /* 0x000000141aba7207 */ /* 0x002fe40000000000 */
[----:B------:R-:W-:Y:S01]  /*1cca0*/  SEL R185, R20, R26, P0 ;  /* 0x0000001a14b97207 */ /* 0x000fe20000000000 */
[----:B------:R-:W-:Y:S01]  /*1ccb0*/  SHFL.IDX PT, R77, R77, R0, 0x1c1f ;  /* 0x001c1f004d4d7589 */ /* 0x000fe200000e0000 */
[----:B--2---:R-:W-:-:S02]  /*1ccc0*/  SEL R184, R34, R68, P0 ;  /* 0x0000004422b87207 */ /* 0x004fc40000000000 */
[----:B------:R-:W-:Y:S01]  /*1ccd0*/  SEL R183, R68, R34, P0 ;  /* 0x0000002244b77207 */ /* 0x000fe20000000000 */
[----:B------:R-:W1:Y:S01]  /*1cce0*/  SHFL.IDX PT, R144, R144, R2, 0x1c1f ;  /* 0x001c1f0290907589 */ /* 0x000e6200000e0000 */
[----:B---3--:R-:W-:Y:S02]  /*1ccf0*/  SEL R182, R33, R72, P0 ;  /* 0x0000004821b67207 */ /* 0x008fe40000000000 */
[----:B------:R-:W-:Y:S01]  /*1cd00*/  SEL R181, R72, R33, P0 ;  /* 0x0000002148b57207 */ /* 0x000fe20000000000 */
[----:B------:R-:W-:Y:S01]  /*1cd10*/  SHFL.IDX PT, R81, R81, R0, 0x1c1f ;  /* 0x001c1f0051517589 */ /* 0x000fe200000e0000 */
[----:B----4-:R-:W-:Y:S02]  /*1cd20*/  SEL R180, R38, R76, P0 ;  /* 0x0000004c26b47207 */ /* 0x010fe40000000000 */
        /* <DEDUP_REMOVED lines=23> */
[----:B0-----:R-:W-:Y:S02]  /*1cea0*/  SEL R7, R73, R140, P0 ;  /* 0x0000008c49077207 */ /* 0x001fe40000000000 */
[----:B-1----:R-:W-:Y:S01]  /*1ceb0*/  SEL R8, R77, R144, P0 ;  /* 0x000000904d087207 */ /* 0x002fe20000000000 */
[----:B------:R-:W-:Y:S01]  /*1cec0*/  SHFL.IDX PT, R92, R92, R0, 0x1c1f ;  /* 0x001c1f005c5c7589 */ /* 0x000fe200000e0000 */
[----:B--2---:R-:W-:Y:S02]  /*1ced0*/  SEL R9, R81, R148, P0 ;  /* 0x0000009451097207 */ /* 0x004fe40000000000 */
[----:B---3--:R-:W-:Y:S01]  /*1cee0*/  SEL R10, R85, R158, P0 ;  /* 0x0000009e550a7207 */ /* 0x008fe20000000000 */
[----:B------:R-:W0:Y:S01]  /*1cef0*/  SHFL.IDX PT, R154, R154, R2, 0x1c1f ;  /* 0x001c1f029a9a7589 */ /* 0x000e2200000e0000 */
[----:B----4-:R-:W-:-:S02]  /*1cf00*/  SEL R20, R21, R146, P0 ;  /* 0x0000009215147207 */ /* 0x010fc40000000000 */
[----:B------:R-:W-:Y:S01]  /*1cf10*/  SEL R40, R105, R32, P0 ;  /* 0x0000002069287207 */ /* 0x000fe20000000000 */
[----:B------:R-:W-:Y:S01]  /*1cf20*/  SHFL.IDX PT, R94, R94, R0, 0x1c1f ;  /* 0x001c1f005e5e7589 */ /* 0x000fe200000e0000 */
[----:B------:R-:W-:Y:S02]  /*1cf30*/  SEL R45, R113, R109, P0 ;  /* 0x0000006d712d7207 */ /* 0x000fe40000000000 */
[----:B------:R-:W-:Y:S01]  /*1cf40*/  SEL R53, R103, R83, P0 ;  /* 0x0000005367357207 */ /* 0x000fe20000000000 */
[----:B------:R-:W1:Y:S01]  /*1cf50*/  SHFL.IDX PT, R155, R155, R2, 0x1c1f ;  /* 0x001c1f029b9b7589 */ /* 0x000e6200000e0000 */
[----:B------:R-:W-:Y:S02]  /*1cf60*/  SEL R26, R64, R152, P0 ;  /* 0x00000098401a7207 */ /* 0x000fe40000000000 */
[----:B------:R-:W-:Y:S01]  /*1cf70*/  SEL R60, R114, R111, P0 ;  /* 0x0000006f723c7207 */ /* 0x000fe20000000000 */
[----:B------:R-:W-:Y:S01]  /*1cf80*/  SHFL.IDX PT, R97, R97, R0, 0x1c1f ;  /* 0x001c1f0061617589 */ /* 0x000fe200000e0000 */
[----:B------:R-:W-:-:S02]  /*1cf90*/  SEL R76, R125, R122, P0 ;  /* 0x0000007a7d4c7207 */ /* 0x000fc40000000000 */
[----:B------:R-:W-:Y:S01]  /*1cfa0*/  SEL R57, R124, R57, P0 ;  /* 0x000000397c397207 */ /* 0x000fe20000000000 */
[----:B------:R-:W2:Y:S01]  /*1cfb0*/  SHFL.IDX PT, R156, R156, R2, 0x1c1f ;  /* 0x001c1f029c9c7589 */ /* 0x000ea200000e0000 */
[----:B------:R-:W-:Y:S02]  /*1cfc0*/  SEL R27, R89, R153, P0 ;  /* 0x00000099591b7207 */ /* 0x000fe40000000000 */
[----:B------:R-:W-:Y:S01]  /*1cfd0*/  SEL R61, R128, R61, P0 ;  /* 0x0000003d803d7207 */ /* 0x000fe20000000000 */
[----:B------:R-:W-:Y:S01]  /*1cfe0*/  SHFL.IDX PT, R101, R101, R0, 0x1c1f ;  /* 0x001c1f0065657589 */ /* 0x000fe200000e0000 */
[----:B------:R-:W-:Y:S02]  /*1cff0*/  SEL R65, R132, R65, P0 ;  /* 0x0000004184417207 */ /* 0x000fe40000000000 */
[----:B------:R-:W-:Y:S01]  /*1d000*/  SEL R69, R136, R69, P0 ;  /* 0x0000004588457207 */ /* 0x000fe20000000000 */
[----:B------:R-:W3:Y:S01]  /*1d010*/  SHFL.IDX PT, R157, R157, R2, 0x1c1f ;  /* 0x001c1f029d9d7589 */ /* 0x000ee200000e0000 */
[----:B0-----:R-:W-:-:S02]  /*1d020*/  SEL R36, R92, R154, P0 ;  /* 0x0000009a5c247207 */ /* 0x001fc40000000000 */
[----:B------:R-:W-:Y:S01]  /*1d030*/  SEL R73, R140, R73, P0 ;  /* 0x000000498c497207 */ /* 0x000fe20000000000 */
[----:B------:R-:W-:Y:S01]  /*1d040*/  SHFL.IDX PT, R117, R59, R0, 0x1c1f ;  /* 0x001c1f003b757589 */ /* 0x000fe200000e0000 */
[----:B------:R-:W-:Y:S02]  /*1d050*/  SEL R77, R144, R77, P0 ;  /* 0x0000004d904d7207 */ /* 0x000fe40000000000 */
[----:B------:R-:W-:Y:S01]  /*1d060*/  SEL R81, R148, R81, P0 ;  /* 0x0000005194517207 */ /* 0x000fe20000000000 */
[----:B------:R-:W0:Y:S01]  /*1d070*/  SHFL.IDX PT, R70, R70, R2, 0x1c1f ;  /* 0x001c1f0246467589 */ /* 0x000e2200000e0000 */
[----:B-1----:R-:W-:Y:S02]  /*1d080*/  SEL R37, R94, R155, P0 ;  /* 0x0000009b5e257207 */ /* 0x002fe40000000000 */
[----:B------:R-:W-:Y:S01]  /*1d090*/  SEL R85, R158, R85, P0 ;  /* 0x000000559e557207 */ /* 0x000fe20000000000 */
[----:B------:R-:W-:Y:S01]  /*1d0a0*/  SHFL.IDX PT, R121, R63, R0, 0x1c1f ;  /* 0x001c1f003f797589 */ /* 0x000fe200000e0000 */
[----:B------:R-:W-:-:S02]  /*1d0b0*/  SEL R21, R146, R21, P0 ;  /* 0x0000001592157207 */ /* 0x000fc40000000000 */
[----:B------:R-:W-:Y:S01]  /*1d0c0*/  SEL R64, R152, R64, P0 ;  /* 0x0000004098407207 */ /* 0x000fe20000000000 */
[----:B------:R-:W1:Y:S01]  /*1d0d0*/  SHFL.IDX PT, R74, R74, R2, 0x1c1f ;  /* 0x001c1f024a4a7589 */ /* 0x000e6200000e0000 */
[----:B--2---:R-:W-:Y:S02]  /*1d0e0*/  SEL R38, R97, R156, P0 ;  /* 0x0000009c61267207 */ /* 0x004fe40000000000 */
[----:B------:R-:W-:Y:S01]  /*1d0f0*/  SEL R89, R153, R89, P0 ;  /* 0x0000005999597207 */ /* 0x000fe20000000000 */
[----:B------:R-:W-:Y:S01]  /*1d100*/  SHFL.IDX PT, R71, R71, R0, 0x1c1f ;  /* 0x001c1f0047477589 */ /* 0x000fe200000e0000 */
[----:B------:R-:W-:Y:S02]  /*1d110*/  SEL R92, R154, R92, P0 ;  /* 0x0000005c9a5c7207 */ /* 0x000fe40000000000 */
[----:B------:R-:W-:Y:S01]  /*1d120*/  SEL R94, R155, R94, P0 ;  /* 0x0000005e9b5e7207 */ /* 0x000fe20000000000 */
[----:B------:R-:W2:Y:S01]  /*1d130*/  SHFL.IDX PT, R86, R86, R2, 0x1c1f ;  /* 0x001c1f0256567589 */ /* 0x000ea200000e0000 */
[----:B---3--:R-:W-:-:S02]  /*1d140*/  SEL R39, R101, R157, P0 ;  /* 0x0000009d65277207 */ /* 0x008fc40000000000 */
[----:B------:R-:W-:Y:S01]  /*1d150*/  SEL R97, R156, R97, P0 ;  /* 0x000000619c617207 */ /* 0x000fe20000000000 */
[----:B------:R-:W3:Y:S01]  /*1d160*/  SHFL.IDX PT, R90, R90, R2, 0x1c1f ;  /* 0x001c1f025a5a7589 */ /* 0x000ee200000e0000 */
[----:B------:R-:W-:Y:S02]  /*1d170*/  SEL R101, R157, R101, P0 ;  /* 0x000000659d657207 */ /* 0x000fe40000000000 */
[----:B------:R-:W-:Y:S01]  /*1d180*/  SEL R105, R32, R105, P0 ;  /* 0x0000006920697207 */ /* 0x000fe20000000000 */
[----:B------:R-:W-:Y:S01]  /*1d190*/  SHFL.IDX PT, R79, R79, R0, 0x1c1f ;  /* 0x001c1f004f4f7589 */ /* 0x000fe200000e0000 */
[----:B0-----:R-:W-:Y:S02]  /*1d1a0*/  SEL R46, R117, R70, P0 ;  /* 0x00000046752e7207 */ /* 0x001fe40000000000 */
[----:B------:R-:W-:Y:S01]  /*1d1b0*/  SEL R109, R109, R113, P0 ;  /* 0x000000716d6d7207 */ /* 0x000fe20000000000 */
[----:B------:R-:W0:Y:S01]  /*1d1c0*/  SHFL.IDX PT, R95, R95, R2, 0x1c1f ;  /* 0x001c1f025f5f7589 */ /* 0x000e2200000e0000 */
[----:B------:R-:W-:-:S02]  /*1d1d0*/  SEL R70, R70, R117, P0 ;  /* 0x0000007546467207 */ /* 0x000fc40000000000 */
[----:B------:R-:W-:Y:S01]  /*1d1e0*/  SEL R83, R83, R103, P0 ;  /* 0x0000006753537207 */ /* 0x000fe20000000000 */
[----:B------:R-:W-:Y:S01]  /*1d1f0*/  SHFL.IDX PT, R87, R87, R0, 0x1c1f ;  /* 0x001c1f0057577589 */ /* 0x000fe200000e0000 */
[----:B-1----:R-:W-:Y:S02]  /*1d200*/  SEL R47, R121, R74, P0 ;  /* 0x0000004a792f7207 */ /* 0x002fe40000000000 */
[----:B------:R-:W-:Y:S01]  /*1d210*/  SEL R74, R74, R121, P0 ;  /* 0x000000794a4a7207 */ /* 0x000fe20000000000 */
[----:B------:R-:W1:Y:S01]  /*1d220*/  SHFL.IDX PT, R102, R102, R2, 0x1c1f ;  /* 0x001c1f0266667589 */ /* 0x000e6200000e0000 */
[----:B------:R-:W-:Y:S02]  /*1d230*/  SEL R111, R111, R114, P0 ;  /* 0x000000726f6f7207 */ /* 0x000fe40000000000 */
[----:B------:R-:W-:Y:S01]  /*1d240*/  SEL R122, R122, R125, P0 ;  /* 0x0000007d7a7a7207 */ /* 0x000fe20000000000 */
[----:B------:R-:W4:Y:S01]  /*1d250*/  SHFL.IDX PT, R106, R106, R2, 0x1c1f ;  /* 0x001c1f026a6a7589 */ /* 0x000f2200000e0000 */
[----:B--2---:R-:W-:-:S02]  /*1d260*/  SEL R50, R71, R86, P0 ;  /* 0x0000005647327207 */ /* 0x004fc40000000000 */
[----:B------:R-:W-:Y:S01]  /*1d270*/  SEL R71, R86, R71, P0 ;  /* 0x0000004756477207 */ /* 0x000fe20000000000 */
[----:B------:R-:W2:Y:S01]  /*1d280*/  SHFL.IDX PT, R110, R110, R2, 0x1c1f ;  /* 0x001c1f026e6e7589 */ /* 0x000ea200000e0000 */
[----:B---3--:R-:W-:Y:S02]  /*1d290*/  SEL R51, R75, R90, P0 ;  /* 0x0000005a4b337207 */ /* 0x008fe40000000000 */
[----:B------:R-:W-:Y:S01]  /*1d2a0*/  SEL R75, R90, R75, P0 ;  /* 0x0000004b5a4b7207 */ /* 0x000fe20000000000 */
[----:B------:R-:W3:Y:S04]  /*1d2b0*/  SHFL.IDX PT, R118, R118, R2, 0x1c1f ;  /* 0x001c1f0276767589 */ /* 0x000ee800000e0000 */
[----:B------:R-:W3:Y:S01]  /*1d2c0*/  SHFL.IDX PT, R119, R119, R0, 0x1c1f ;  /* 0x001c1f0077777589 */ /* 0x000ee200000e0000 */
[----:B0-----:R-:W-:-:S02]  /*1d2d0*/  SEL R52, R79, R95, P0 ;  /* 0x0000005f4f347207 */ /* 0x001fc40000000000 */
[----:B------:R-:W-:Y:S01]  /*1d2e0*/  SEL R79, R95, R79, P0 ;  /* 0x0000004f5f4f7207 */ /* 0x000fe20000000000 */
[----:B------:R-:W-:Y:S04]  /*1d2f0*/  SHFL.IDX PT, R99, R99, R0, 0x1c1f ;  /* 0x001c1f0063637589 */ /* 0x000fe800000e0000 */
[----:B------:R-:W0:Y:S01]  /*1d300*/  SHFL.IDX PT, R126, R126, R2, 0x1c1f ;  /* 0x001c1f027e7e7589 */ /* 0x000e2200000e0000 */
[----:B-1----:R-:W-:Y:S02]  /*1d310*/  SEL R54, R87, R102, P0 ;  /* 0x0000006657367207 */ /* 0x002fe40000000000 */
[----:B------:R-:W-:Y:S01]  /*1d320*/  SEL R87, R102, R87, P0 ;  /* 0x0000005766577207 */ /* 0x000fe20000000000 */
[----:B------:R-:W-:Y:S01]  /*1d330*/  SHFL.IDX PT, R127, R127, R0, 0x1c1f ;  /* 0x001c1f007f7f7589 */ /* 0x000fe200000e0000 */
[----:B----4-:R-:W-:-:S02]  /*1d340*/  SEL R55, R107, R106, P0 ;  /* 0x0000006a6b377207 */ /* 0x010fc40000000000 */
[----:B------:R-:W-:Y:S01]  /*1d350*/  SEL R106, R106, R107, P0 ;  /* 0x0000006b6a6a7207 */ /* 0x000fe20000000000 */
[----:B------:R-:W1:Y:S01]  /*1d360*/  SHFL.IDX PT, R123, R134, R2, 0x1c1f ;  /* 0x001c1f02867b7589 */ /* 0x000e6200000e0000 */
[----:B--2---:R-:W-:Y:S02]  /*1d370*/  SEL R56, R91, R110, P0 ;  /* 0x0000006e5b387207 */ /* 0x004fe40000000000 */
[----:B------:R-:W-:Y:S01]  /*1d380*/  SEL R91, R110, R91, P0 ;  /* 0x0000005b6e5b7207 */ /* 0x000fe20000000000 */
[----:B------:R-:W-:Y:S01]  /*1d390*/  SHFL.IDX PT, R131, R131, R0, 0x1c1f ;  /* 0x001c1f0083837589 */ /* 0x000fe200000e0000 */
[----:B---3--:R-:W-:Y:S02]  /*1d3a0*/  SEL R62, R98, R118, P0 ;  /* 0x00000076623e7207 */ /* 0x008fe40000000000 */
[----:B------:R-:W-:Y:S01]  /*1d3b0*/  SEL R98, R118, R98, P0 ;  /* 0x0000006276627207 */ /* 0x000fe20000000000 */
[----:B------:R-:W2:Y:S01]  /*1d3c0*/  SHFL.IDX PT, R129, R138, R2, 0x1c1f ;  /* 0x001c1f028a817589 */ /* 0x000ea200000e0000 */
[----:B------:R-:W-:-:S02]  /*1d3d0*/  SEL R68, R119, R115, P0 ;  /* 0x0000007377447207 */ /* 0x000fc40000000000 */
[----:B------:R-:W-:Y:S01]  /*1d3e0*/  SEL R115, R115, R119, P0 ;  /* 0x0000007773737207 */ /* 0x000fe20000000000 */
[----:B------:R-:W-:Y:S04]  /*1d3f0*/  SHFL.IDX PT, R133, R133, R0, 0x1c1f ;  /* 0x001c1f0085857589 */ /* 0x000fe800000e0000 */
[----:B------:R-:W3:Y:S01]  /*1d400*/  SHFL.IDX PT, R130, R142, R2, 0x1c1f ;  /* 0x001c1f028e827589 */ /* 0x000ee200000e0000 */
[----:B0-----:R-:W-:Y:S02]  /*1d410*/  SEL R72, R99, R126, P0 ;  /* 0x0000007e63487207 */ /* 0x001fe40000000000 */
[----:B------:R-:W-:Y:S01]  /*1d420*/  SEL R99, R126, R99, P0 ;  /* 0x000000637e637207 */ /* 0x000fe20000000000 */
[----:B------:R-:W-:Y:S04]  /*1d430*/  SHFL.IDX PT, R30, R30, R0, 0x1c1f ;  /* 0x001c1f001e1e7589 */ /* 0x000fe800000e0000 */
[----:B------:R-:W0:Y:S01]  /*1d440*/  SHFL.IDX PT, R29, R29, R2, 0x1c1f ;  /* 0x001c1f021d1d7589 */ /* 0x000e2200000e0000 */
[----:B-1----:R-:W-:-:S02]  /*1d450*/  SEL R78, R127, R123, P0 ;  /* 0x0000007b7f4e7207 */ /* 0x002fc40000000000 */
[----:B------:R-:W-:Y:S01]  /*1d460*/  SEL R123, R123, R127, P0 ;  /* 0x0000007f7b7b7207 */ /* 0x000fe20000000000 */
[----:B------:R-:W1:Y:S04]  /*1d470*/  SHFL.IDX PT, R59, R207, R0, 0x1c1f ;  /* 0x001c1f00cf3b7589 */ /* 0x000e6800000e0000 */
[----:B------:R-:W4:Y:S01]  /*1d480*/  SHFL.IDX PT, R63, R135, R0, 0x1c1f ;  /* 0x001c1f00873f7589 */ /* 0x000f2200000e0000 */
[----:B--2---:R-:W-:Y:S02]  /*1d490*/  SEL R80, R131, R129, P0 ;  /* 0x0000008183507207 */ /* 0x004fe40000000000 */
[----:B------:R-:W-:Y:S01]  /*1d4a0*/  SEL R129, R129, R131, P0 ;  /* 0x0000008381817207 */ /* 0x000fe20000000000 */
[----:B------:R-:W2:Y:S01]  /*1d4b0*/  SHFL.IDX PT, R11, R208, R2, 0x1c1f ;  /* 0x001c1f02d00b7589 */ /* 0x000ea200000e0000 */
[----:B---3--:R-:W-:-:S03]  /*1d4c0*/  SEL R82, R133, R130, P0 ;  /* 0x0000008285527207 */ /* 0x008fc60000000000 */
[----:B------:R3:W1:Y:S01]  /*1d4d0*/  SHFL.IDX PT, R0, R150, R2, 0x1c1f ;  /* 0x001c1f0296007589 */ /* 0x00066200000e0000 */
[----:B------:R-:W-:Y:S02]  /*1d4e0*/  SEL R130, R130, R133, P0 ;  /* 0x0000008582827207 */ /* 0x000fe40000000000 */
[----:B0-----:R-:W-:Y:S02]  /*1d4f0*/  SEL R197, R30, R29, P0 ;  /* 0x0000001d1ec57207 */ /* 0x001fe40000000000 */
[----:B------:R-:W-:Y:S01]  /*1d500*/  SEL R198, R29, R30, P0 ;  /* 0x0000001e1dc67207 */ /* 0x000fe20000000000 */
[----:B---3--:R-:W-:-:S07]  /*1d510*/  IMAD.MOV.U32 R2, RZ, RZ, RZ ;  /* 0x000000ffff027224 */ /* 0x008fce00078e00ff */
.L_x_1028:
[----:B------:R-:W3:Y:S01]  /*1d520*/  LDL.LU R107, [R1+0x8] ;  /* 0x00000800016b7983 */ /* 0x000ee20000300800 */
[----:B------:R-:W-:Y:S05]  /*1d530*/  WARPSYNC.ALL ;  /* 0x0000000000007948 */ /* 0x000fea0003800000 */
[----:B------:R-:W2:Y:S01]  /*1d540*/  LDL.LU R103, [R1+0x80] ;  /* 0x0000800001677983 */ /* 0x000ea20000300800 */
[----:B------:R-:W-:Y:S01]  /*1d550*/  F2FP.BF16.F32.PACK_AB R12, R203, R205 ;  /* 0x000000cdcb0c723e */ /* 0x000fe200000010ff */
[----:B------:R-:W-:Y:S01]  /*1d560*/  ULDC.64 UR4, c[0x0][0xc00] ;  /* 0x0003000000047ab9 */ /* 0x000fe20000000a00 */
[----:B------:R-:W-:Y:S01]  /*1d570*/  F2FP.BF16.F32.PACK_AB R13, R20, R10 ;  /* 0x0000000a140d723e */ /* 0x000fe200000010ff */
[----:B------:R-:W4:Y:S01]  /*1d580*/  LDL.LU R102, [R1+0x90] ;  /* 0x0000900001667983 */ /* 0x000f220000300800 */
[----:B------:R-:W-:Y:S01]  /*1d590*/  F2FP.BF16.F32.PACK_AB R14, R204, R206 ;  /* 0x000000cecc0e723e */ /* 0x000fe200000010ff */
[----:B------:R-:W-:Y:S01]  /*1d5a0*/  ULDC.64 UR6, c[0x0][0xc08] ;  /* 0x0003020000067ab9 */ /* 0x000fe20000000a00 */
[----:B------:R-:W-:Y:S01]  /*1d5b0*/  F2FP.BF16.F32.PACK_AB R15, R21, R85 ;  /* 0x00000055150f723e */ /* 0x000fe200000010ff */
[----:B------:R-:W4:Y:S01]  /*1d5c0*/  LDL.LU R95, [R1+0x98] ;  /* 0x00009800015f7983 */ /* 0x000f220000300800 */
[----:B------:R-:W-:Y:S01]  /*1d5d0*/  F2FP.BF16.F32.PACK_AB R28, R199, R201 ;  /* 0x000000c9c71c723e */ /* 0x000fe200000010ff */
[----:B------:R-:W0:Y:S02]  /*1d5e0*/  LDC R110, c[0x0][0xbe8] ;  /* 0x0002fa00ff6e7b82 */ /* 0x000e240000000800 */
[----:B------:R-:W4:Y:S06]  /*1d5f0*/  LDL.LU R90, [R1+0xac] ;  /* 0x0000ac00015a7983 */ /* 0x000f2c0000300800 */
[----:B------:R-:W-:Y:S01]  /*1d600*/  BAR.SYNC.DEFER_BLOCKING 0x1, 0x100 ;  /* 0x0044000000007b1d */ /* 0x000fe20000010000 */
[----:B------:R-:W-:-:S02]  /*1d610*/  F2FP.BF16.F32.PACK_AB R29, R27, R26 ;  /* 0x0000001a1b1d723e */ /* 0x000fc400000010ff */
[----:B------:R-:W-:-:S03]  /*1d620*/  F2FP.BF16.F32.PACK_AB R30, R200, R202 ;  /* 0x000000cac81e723e */ /* 0x000fc600000010ff */
[----:B------:R-:W4:Y:S01]  /*1d630*/  LDL.LU R86, [R1+0xb0] ;  /* 0x0000b00001567983 */ /* 0x000f220000300800 */
[----:B------:R-:W-:Y:S02]  /*1d640*/  F2FP.BF16.F32.PACK_AB R31, R89, R64 ;  /* 0x00000040591f723e */ /* 0x000fe400000010ff */
[----:B------:R-:W-:Y:S02]  /*1d650*/  F2FP.BF16.F32.PACK_AB R32, R195, R197 ;  /* 0x000000c5c320723e */ /* 0x000fe400000010ff */
[----:B------:R-:W-:Y:S02]  /*1d660*/  F2FP.BF16.F32.PACK_AB R33, R37, R36 ;  /* 0x000000242521723e */ /* 0x000fe400000010ff */
[----:B------:R-:W-:Y:S02]  /*1d670*/  F2FP.BF16.F32.PACK_AB R34, R196, R198 ;  /* 0x000000c6c422723e */ /* 0x000fe400000010ff */
[----:B------:R-:W-:Y:S01]  /*1d680*/  F2FP.BF16.F32.PACK_AB R35, R94, R92 ;  /* 0x0000005c5e23723e */ /* 0x000fe200000010ff */
[----:B------:R1:W-:Y:S04]  /*1d690*/  STSM.16.M88.4 [R209], R12 ;  /* 0x0000000cd1007844 */ /* 0x0003e80000000200 */
[----:B------:R0:W-:Y:S04]  /*1d6a0*/  STSM.16.M88.4 [R210], R28 ;  /* 0x0000001cd2007844 */ /* 0x0001e80000000200 */
[----:B------:R0:W-:Y:S01]  /*1d6b0*/  STSM.16.M88.4 [R211], R32 ;  /* 0x00000020d3007844 */ /* 0x0001e20000000200 */
[----:B-1----:R-:W-:-:S02]  /*1d6c0*/  F2FP.BF16.F32.PACK_AB R12, R191, R193 ;  /* 0x000000c1bf0c723e */ /* 0x002fc400000010ff */
[----:B------:R-:W-:Y:S02]  /*1d6d0*/  F2FP.BF16.F32.PACK_AB R13, R39, R38 ;  /* 0x00000026270d723e */ /* 0x000fe400000010ff */
[----:B------:R-:W-:Y:S02]  /*1d6e0*/  F2FP.BF16.F32.PACK_AB R14, R192, R194 ;  /* 0x000000c2c00e723e */ /* 0x000fe400000010ff */
[----:B------:R-:W-:Y:S02]  /*1d6f0*/  F2FP.BF16.F32.PACK_AB R15, R101, R97 ;  /* 0x00000061650f723e */ /* 0x000fe400000010ff */
[----:B0-----:R-:W-:Y:S02]  /*1d700*/  F2FP.BF16.F32.PACK_AB R28, R187, R189 ;  /* 0x000000bdbb1c723e */ /* 0x001fe400000010ff */
[----:B------:R-:W-:Y:S01]  /*1d710*/  F2FP.BF16.F32.PACK_AB R29, R44, R40 ;  /* 0x000000282c1d723e */ /* 0x000fe200000010ff */
[----:B------:R0:W-:Y:S01]  /*1d720*/  STSM.16.M88.4 [R212], R12 ;  /* 0x0000000cd4007844 */ /* 0x0001e20000000200 */
[----:B------:R-:W-:-:S02]  /*1d730*/  F2FP.BF16.F32.PACK_AB R30, R188, R190 ;  /* 0x000000bebc1e723e */ /* 0x000fc400000010ff */
[----:B------:R-:W-:Y:S02]  /*1d740*/  F2FP.BF16.F32.PACK_AB R31, R58, R105 ;  /* 0x000000693a1f723e */ /* 0x000fe400000010ff */
[----:B------:R-:W-:Y:S02]  /*1d750*/  F2FP.BF16.F32.PACK_AB R32, R184, R186 ;  /* 0x000000bab820723e */ /* 0x000fe400000010ff */
[----:B------:R-:W-:Y:S01]  /*1d760*/  F2FP.BF16.F32.PACK_AB R33, R46, R45 ;  /* 0x0000002d2e21723e */ /* 0x000fe200000010ff */
[----:B------:R1:W-:Y:S01]  /*1d770*/  STSM.16.M88.4 [R213], R28 ;  /* 0x0000001cd5007844 */ /* 0x0003e20000000200 */
[----:B------:R-:W-:Y:S02]  /*1d780*/  F2FP.BF16.F32.PACK_AB R34, R183, R185 ;  /* 0x000000b9b722723e */ /* 0x000fe400000010ff */
[----:B------:R-:W-:Y:S02]  /*1d790*/  F2FP.BF16.F32.PACK_AB R35, R70, R109 ;  /* 0x0000006d4623723e */ /* 0x000fe400000010ff */
[----:B0-----:R-:W-:-:S03]  /*1d7a0*/  F2FP.BF16.F32.PACK_AB R12, R180, R182 ;  /* 0x000000b6b40c723e */ /* 0x001fc600000010ff */
[----:B------:R0:W-:Y:S01]  /*1d7b0*/  STSM.16.M88.4 [R214], R32 ;  /* 0x00000020d6007844 */ /* 0x0001e20000000200 */
[----:B------:R-:W-:Y:S02]  /*1d7c0*/  F2FP.BF16.F32.PACK_AB R13, R48, R47 ;  /* 0x0000002f300d723e */ /* 0x000fe400000010ff */
[----:B------:R-:W-:Y:S02]  /*1d7d0*/  F2FP.BF16.F32.PACK_AB R14, R179, R181 ;  /* 0x000000b5b30e723e */ /* 0x000fe400000010ff */
[----:B------:R-:W-:Y:S02]  /*1d7e0*/  F2FP.BF16.F32.PACK_AB R15, R66, R74 ;  /* 0x0000004a420f723e */ /* 0x000fe400000010ff */
[----:B-1----:R-:W-:Y:S02]  /*1d7f0*/  F2FP.BF16.F32.PACK_AB R28, R176, R178 ;  /* 0x000000b2b01c723e */ /* 0x002fe400000010ff */
[----:B------:R-:W-:Y:S01]  /*1d800*/  F2FP.BF16.F32.PACK_AB R29, R50, R49 ;  /* 0x00000031321d723e */ /* 0x000fe200000010ff */
[----:B------:R1:W-:Y:S01]  /*1d810*/  STSM.16.M88.4 [R215], R12 ;  /* 0x0000000cd7007844 */ /* 0x0003e20000000200 */
[----:B------:R-:W-:-:S02]  /*1d820*/  F2FP.BF16.F32.PACK_AB R30, R175, R177 ;  /* 0x000000b1af1e723e */ /* 0x000fc400000010ff */
[----:B------:R-:W-:Y:S02]  /*1d830*/  F2FP.BF16.F32.PACK_AB R31, R71, R67 ;  /* 0x00000043471f723e */ /* 0x000fe400000010ff */
[----:B0-----:R-:W-:Y:S02]  /*1d840*/  F2FP.BF16.F32.PACK_AB R32, R172, R174 ;  /* 0x000000aeac20723e */ /* 0x001fe400000010ff */
[----:B------:R-:W-:Y:S02]  /*1d850*/  F2FP.BF16.F32.PACK_AB R33, R52, R51 ;  /* 0x000000333421723e */ /* 0x000fe400000010ff */
[----:B------:R-:W-:Y:S02]  /*1d860*/  F2FP.BF16.F32.PACK_AB R34, R171, R173 ;  /* 0x000000adab22723e */ /* 0x000fe400000010ff */
[----:B------:R-:W-:Y:S02]  /*1d870*/  F2FP.BF16.F32.PACK_AB R35, R79, R75 ;  /* 0x0000004b4f23723e */ /* 0x000fe400000010ff */
[----:B-1----:R-:W-:-:S02]  /*1d880*/  F2FP.BF16.F32.PACK_AB R12, R168, R170 ;  /* 0x000000aaa80c723e */ /* 0x002fc400000010ff */
[----:B------:R-:W-:Y:S02]  /*1d890*/  F2FP.BF16.F32.PACK_AB R13, R54, R53 ;  /* 0x00000035360d723e */ /* 0x000fe400000010ff */
[----:B------:R-:W-:Y:S02]  /*1d8a0*/  F2FP.BF16.F32.PACK_AB R14, R147, R169 ;  /* 0x000000a9930e723e */ /* 0x000fe400000010ff */
[----:B------:R-:W-:Y:S01]  /*1d8b0*/  F2FP.BF16.F32.PACK_AB R15, R87, R83 ;  /* 0x00000053570f723e */ /* 0x000fe200000010ff */
[----:B---3--:R0:W-:Y:S04]  /*1d8c0*/  STSM.16.M88.4 [R107], R28 ;  /* 0x0000001c6b007844 */ /* 0x0081e80000000200 */
[----:B--2---:R1:W-:Y:S04]  /*1d8d0*/  STSM.16.M88.4 [R103], R32 ;  /* 0x0000002067007844 */ /* 0x0043e80000000200 */
[----:B0-----:R-:W2:Y:S04]  /*1d8e0*/  LDL.LU R107, [R1+0xb4] ;  /* 0x0000b400016b7983 */ /* 0x001ea80000300800 */
[----:B----4-:R0:W-:Y:S04]  /*1d8f0*/  STSM.16.M88.4 [R102], R12 ;  /* 0x0000000c66007844 */ /* 0x0101e80000000200 */
[----:B-1----:R-:W3:Y:S01]  /*1d900*/  LDL.LU R103, [R1+0xbc] ;  /* 0x0000bc0001677983 */ /* 0x002ee20000300800 */
[----:B------:R-:W-:-:S02]  /*1d910*/  F2FP.BF16.F32.PACK_AB R28, R96, R100 ;  /* 0x00000064601c723e */ /* 0x000fc400000010ff */
[----:B------:R-:W-:Y:S02]  /*1d920*/  F2FP.BF16.F32.PACK_AB R29, R56, R55 ;  /* 0x00000037381d723e */ /* 0x000fe400000010ff */
[----:B------:R-:W-:Y:S02]  /*1d930*/  F2FP.BF16.F32.PACK_AB R30, R108, R104 ;  /* 0x000000686c1e723e */ /* 0x000fe400000010ff */
[----:B------:R-:W-:Y:S01]  /*1d940*/  F2FP.BF16.F32.PACK_AB R31, R91, R106 ;  /* 0x0000006a5b1f723e */ /* 0x000fe200000010ff */
[----:B0-----:R-:W4:Y:S01]  /*1d950*/  LDL.LU R102, [R1+0xc0] ;  /* 0x0000c00001667983 */ /* 0x001f220000300800 */
[----:B------:R-:W-:Y:S02]  /*1d960*/  F2FP.BF16.F32.PACK_AB R32, R88, R93 ;  /* 0x0000005d5820723e */ /* 0x000fe400000010ff */
[----:B------:R-:W-:Y:S01]  /*1d970*/  F2FP.BF16.F32.PACK_AB R33, R62, R60 ;  /* 0x0000003c3e21723e */ /* 0x000fe200000010ff */
[----:B------:R0:W-:Y:S01]  /*1d980*/  STSM.16.M88.4 [R95], R28 ;  /* 0x0000001c5f007844 */ /* 0x0001e20000000200 */
[----:B------:R-:W-:-:S02]  /*1d990*/  F2FP.BF16.F32.PACK_AB R34, R116, R112 ;  /* 0x000000707422723e */ /* 0x000fc400000010ff */
[----:B------:R-:W-:-:S05]  /*1d9a0*/  F2FP.BF16.F32.PACK_AB R35, R98, R111 ;  /* 0x0000006f6223723e */ /* 0x000fca00000010ff */
[----:B------:R1:W-:Y:S04]  /*1d9b0*/  STSM.16.M88.4 [R90], R32 ;  /* 0x000000205a007844 */ /* 0x0003e80000000200 */
[----:B0-----:R-:W4:Y:S04]  /*1d9c0*/  LDL.LU R95, [R1+0x48] ;  /* 0x00004800015f7983 */ /* 0x001f280000300800 */
[----:B-1----:R-:W4:Y:S01]  /*1d9d0*/  LDL.LU R90, [R1+0x4c] ;  /* 0x00004c00015a7983 */ /* 0x002f220000300800 */
[----:B------:R-:W-:Y:S02]  /*1d9e0*/  F2FP.BF16.F32.PACK_AB R12, R3, R84 ;  /* 0x00000054030c723e */ /* 0x000fe400000010ff */
[----:B------:R-:W-:-:S02]  /*1d9f0*/  F2FP.BF16.F32.PACK_AB R13, R72, R68 ;  /* 0x00000044480d723e */ /* 0x000fc400000010ff */
[----:B------:R-:W-:Y:S02]  /*1da00*/  F2FP.BF16.F32.PACK_AB R14, R57, R120 ;  /* 0x00000078390e723e */ /* 0x000fe400000010ff */
[----:B------:R-:W-:-:S05]  /*1da10*/  F2FP.BF16.F32.PACK_AB R15, R99, R115 ;  /* 0x00000073630f723e */ /* 0x000fca00000010ff */
[----:B------:R0:W-:Y:S04]  /*1da20*/  STSM.16.M88.4 [R86], R12 ;  /* 0x0000000c56007844 */ /* 0x0001e80000000200 */
[----:B0-----:R-:W4:Y:S01]  /*1da30*/  LDL.LU R86, [R1+0x40] ;  /* 0x0000400001567983 */ /* 0x001f220000300800 */
[----:B------:R-:W-:Y:S02]  /*1da40*/  F2FP.BF16.F32.PACK_AB R28, R5, R4 ;  /* 0x00000004051c723e */ /* 0x000fe400000010ff */
[----:B------:R-:W-:Y:S02]  /*1da50*/  F2FP.BF16.F32.PACK_AB R29, R78, R76 ;  /* 0x0000004c4e1d723e */ /* 0x000fe400000010ff */
[----:B------:R-:W-:Y:S02]  /*1da60*/  F2FP.BF16.F32.PACK_AB R30, R65, R61 ;  /* 0x0000003d411e723e */ /* 0x000fe400000010ff */
[----:B------:R-:W-:-:S02]  /*1da70*/  F2FP.BF16.F32.PACK_AB R31, R123, R122 ;  /* 0x0000007a7b1f723e */ /* 0x000fc400000010ff */
[----:B------:R-:W-:Y:S02]  /*1da80*/  F2FP.BF16.F32.PACK_AB R32, R7, R6 ;  /* 0x000000060720723e */ /* 0x000fe400000010ff */
[----:B------:R-:W-:Y:S02]  /*1da90*/  F2FP.BF16.F32.PACK_AB R33, R82, R80 ;  /* 0x000000505221723e */ /* 0x000fe400000010ff */
[----:B------:R-:W-:Y:S02]  /*1daa0*/  F2FP.BF16.F32.PACK_AB R34, R73, R69 ;  /* 0x000000454922723e */ /* 0x000fe400000010ff */
[----:B------:R-:W-:Y:S02]  /*1dab0*/  F2FP.BF16.F32.PACK_AB R35, R130, R129 ;  /* 0x000000818223723e */ /* 0x000fe400000010ff */
[----:B------:R-:W-:Y:S02]  /*1dac0*/  F2FP.BF16.F32.PACK_AB R12, R9, R8 ;  /* 0x00000008090c723e */ /* 0x000fe400000010ff */
[----:B------:R-:W-:Y:S01]  /*1dad0*/  F2FP.BF16.F32.PACK_AB R14, R81, R77 ;  /* 0x0000004d510e723e */ /* 0x000fe200000010ff */
[----:B--2---:R0:W-:Y:S04]  /*1dae0*/  STSM.16.M88.4 [R107], R28 ;  /* 0x0000001c6b007844 */ /* 0x0041e80000000200 */
[----:B---3--:R-:W-:Y:S01]  /*1daf0*/  STSM.16.M88.4 [R103], R32 ;  /* 0x0000002067007844 */ /* 0x008fe20000000200 */
[----:B0-----:R-:W-:-:S02]  /*1db00*/  SEL R28, R59, R11, P0 ;  /* 0x0000000b3b1c7207 */ /* 0x001fc40000000000 */
[----:B------:R-:W-:Y:S02]  /*1db10*/  SEL R30, R11, R59, P0 ;  /* 0x0000003b0b1e7207 */ /* 0x000fe40000000000 */
[----:B------:R-:W-:Y:S02]  /*1db20*/  SEL R29, R63, R0, P0 ;  /* 0x000000003f1d7207 */ /* 0x000fe40000000000 */
[----:B------:R-:W-:Y:S02]  /*1db30*/  SEL R31, R0, R63, P0 ;  /* 0x0000003f001f7207 */ /* 0x000fe40000000000 */
[----:B------:R-:W-:Y:S02]  /*1db40*/  F2FP.BF16.F32.PACK_AB R13, R29, R28 ;  /* 0x0000001c1d0d723e */ /* 0x000fe400000010ff */
[----:B------:R-:W-:-:S05]  /*1db50*/  F2FP.BF16.F32.PACK_AB R15, R31, R30 ;  /* 0x0000001e1f0f723e */ /* 0x000fca00000010ff */
[----:B----4-:R0:W-:Y:S01]  /*1db60*/  STSM.16.M88.4 [R102], R12 ;  /* 0x0000000c66007844 */ /* 0x0101e20000000200 */
[----:B------:R-:W-:Y:S01]  /*1db70*/  BAR.SYNC.DEFER_BLOCKING 0x1, 0x100 ;  /* 0x0044000000007b1d */ /* 0x000fe20000010000 */
[----:B------:R-:W-:-:S04]  /*1db80*/  ISETP.NE.U32.AND P0, PT, RZ, UR4, PT ;  /* 0x00000004ff007c0c */ /* 0x000fc8000bf05070 */
[----:B------:R-:W-:Y:S02]  /*1db90*/  ISETP.NE.AND.EX P0, PT, RZ, UR5, PT, P0 ;  /* 0x00000005ff007c0c */ /* 0x000fe4000bf05300 */
[----:B0-----:R-:W-:-:S04]  /*1dba0*/  IADD3 R12, P1, R95, UR4, RZ ;  /* 0x000000045f0c7c10 */ /* 0x001fc8000ff3e0ff */
[----:B------:R-:W-:-:S07]  /*1dbb0*/  IADD3.X R13, R90, UR5, RZ, P1, !PT ;  /* 0x000000055a0d7c10 */ /* 0x000fce0008ffe4ff */
[----:B------:R-:W5:Y:S01]  /*1dbc0*/  @P0 LDG.E R2, desc[UR36][R12.64] ;  /* 0x000000240c020981 */ /* 0x000f62000c1e1900 */
[----:B------:R-:W-:-:S04]  /*1dbd0*/  ISETP.NE.U32.AND P3, PT, RZ, UR6, PT ;  /* 0x00000006ff007c0c */ /* 0x000fc8000bf65070 */
[----:B------:R-:W-:Y:S02]  /*1dbe0*/  ISETP.NE.AND.EX P3, PT, RZ, UR7, PT, P3 ;  /* 0x00000007ff007c0c */ /* 0x000fe4000bf65330 */
[----:B------:R-:W-:-:S11]  /*1dbf0*/  MOV R11, 0x9b8 ;  /* 0x000009b8000b7802 */ /* 0x000fd60000000f00 */
[----:B------:R-:W-:Y:S01]  /*1dc00*/  @P3 IADD3 R14, P1, R95, UR6, RZ ;  /* 0x000000065f0e3c10 */ /* 0x000fe2000ff3e0ff */
[----:B------:R-:W-:Y:S01]  /*1dc10*/  ULDC UR6, c[0x0][0xa88] ;  /* 0x0002a20000067ab9 */ /* 0x000fe20000000800 */
[----:B------:R-:W-:Y:S01]  /*1dc20*/  ISETP.GT.AND P2, PT, R86, 0x1, PT ;  /* 0x000000015600780c */ /* 0x000fe20003f44270 */
[----:B------:R-:W-:Y:S01]  /*1dc30*/  IMAD.U32 R63, RZ, RZ, UR6 ;  /* 0x00000006ff3f7e24 */ /* 0x000fe2000f8e00ff */
[----:B------:R-:W-:Y:S02]  /*1dc40*/  @P3 IADD3.X R15, R90, UR7, RZ, P1, !PT ;  /* 0x000000075a0f3c10 */ /* 0x000fe40008ffe4ff */
[----:B------:R-:W-:-:S03]  /*1dc50*/  SEL R11, R11, 0x978, P2 ;  /* 0x000009780b0b7807 */ /* 0x000fc60001000000 */
[----:B------:R0:W5:Y:S01]  /*1dc60*/  @P3 LDG.E R63, desc[UR36][R14.64] ;  /* 0x000000240e3f3981 */ /* 0x000162000c1e1900 */
[----:B------:R1:W2:Y:S08]  /*1dc70*/  LDC.64 R34, c[0x0][R11+0x218] ;  /* 0x000086000b227b82 */ /* 0x0002b00000000a00 */
[----:B------:R1:W3:Y:S08]  /*1dc80*/  LDC.64 R32, c[0x0][R11+0x228] ;  /* 0x00008a000b207b82 */ /* 0x0002f00000000a00 */
[----:B0-----:R1:W0:Y:S01]  /*1dc90*/  LDC.64 R14, c[0x0][R11+0x220] ;  /* 0x000088000b0e7b82 */ /* 0x0012220000000a00 */
[----:B------:R-:W-:-:S13]  /*1dca0*/  ISETP.NE.AND P1, PT, R110, 0x1, PT ;  /* 0x000000016e00780c */ /* 0x000fda0003f25270 */
[----:B------:R-:W4:Y:S08]  /*1dcb0*/  @P1 LDC R86, c[0x0][0xbec] ;  /* 0x0002fb00ff561b82 */ /* 0x000f300000000800 */
[----:B------:R-:W0:Y:S01]  /*1dcc0*/  @P1 LDC R0, c[0x0][0xbf0] ;  /* 0x0002fc00ff001b82 */ /* 0x000e220000000800 */
[----:B-1----:R-:W-:Y:S05]  /*1dcd0*/  @P3 BRA `(.L_x_662) ;  /* 0x0000000000103947 */ /* 0x002fea0003800000 */
[----:B------:R-:W-:Y:S05]  /*1dce0*/  @!P0 BRA `(.L_x_662) ;  /* 0x00000000000c8947 */ /* 0x000fea0003800000 */
[----:B-----5:R-:W2:Y:S04]  /*1dcf0*/  LDG.E R63, desc[UR36][R12.64] ;  /* 0x000000240c3f7981 */ /* 0x020ea8000c1e1900 */
[----:B------:R-:W2:Y:S02]  /*1dd00*/  LDG.E R12, desc[UR36][R12.64+0x4] ;  /* 0x000004240c0c7981 */ /* 0x000ea4000c1e1900 */
[----:B--2---:R-:W-:-:S07]  /*1dd10*/  IMAD.IADD R63, R12, 0x1, -R63 ;  /* 0x000000010c3f7824 */ /* 0x004fce00078e0a3f */
.L_x_662:
[----:B------:R-:W2:Y:S01]  /*1dd20*/  LDL R12, [R1+0x19c] ;  /* 0x00019c00010c7983 */ /* 0x000ea20000100800 */
[----:B------:R-:W-:Y:S01]  /*1dd30*/  ISETP.NE.U32.AND P0, PT, RZ, UR4, PT ;  /* 0x00000004ff007c0c */ /* 0x000fe2000bf05070 */
[----:B------:R-:W1:Y:S02]  /*1dd40*/  LDC.64 R102, c[0x0][0xba8] ;  /* 0x0002ea00ff667b82 */ /* 0x000e640000000a00 */
[----:B------:R-:W3:Y:S04]  /*1dd50*/  LDL.LU R13, [R1+0x3c] ;  /* 0x00003c00010d7983 */ /* 0x000ee80000300800 */
[----:B------:R-:W3:Y:S04]  /*1dd60*/  LDL.LU R90, [R1+0x50] ;  /* 0x00005000015a7983 */ /* 0x000ee80000300800 */
[----:B------:R-:W2:Y:S04]  /*1dd70*/  LDL R114, [R1+0x54] ;  /* 0x0000540001727983 */ /* 0x000ea80000100800 */
[----:B------:R-:W3:Y:S01]  /*1dd80*/  LDL R113, [R1+0x64] ;  /* 0x0000640001717983 */ /* 0x000ee20000100800 */
[----:B------:R-:W-:-:S03]  /*1dd90*/  ISETP.NE.AND.EX P0, PT, RZ, UR5, PT, P0 ;  /* 0x00000005ff007c0c */ /* 0x000fc6000bf05300 */
[----:B------:R-:W3:Y:S04]  /*1dda0*/  LDL R118, [R1+0x194] ;  /* 0x0001940001767983 */ /* 0x000ee80000100800 */
[----:B------:R-:W3:Y:S01]  /*1ddb0*/  LDL R117, [R1+0x108] ;  /* 0x0001080001757983 */ /* 0x000ee20000100800 */
[----:B-1----:R-:W1:Y:S08]  /*1ddc0*/  @!P2 LDC R102, c[0x0][0xb50] ;  /* 0x0002d400ff66ab82 */ /* 0x002e700000000800 */
[----:B------:R-:W1:Y:S01]  /*1ddd0*/  @!P2 LDC R103, c[0x0][0xb54] ;  /* 0x0002d500ff67ab82 */ /* 0x000e620000000800 */
[----:B--2---:R-:W-:-:S04]  /*1dde0*/  IMAD R59, R114, 0x80, R12 ;  /* 0x00000080723b7824 */ /* 0x004fc800078e020c */
[----:B----4-:R-:W-:-:S04]  /*1ddf0*/  @P1 IMAD.HI.U32 R12, R59, R86, RZ ;  /* 0x000000563b0c1227 */ /* 0x010fc800078e00ff */
[----:B------:R-:W-:Y:S01]  /*1de00*/  IMAD.MOV.U32 R86, RZ, RZ, R59 ;  /* 0x000000ffff567224 */ /* 0x000fe200078e003b */
[----:B0-----:R-:W-:Y:S02]  /*1de10*/  @P1 SHF.R.U32.HI R86, RZ, R0, R12 ;  /* 0x00000000ff561219 */ /* 0x001fe4000001160c */
[----:B---3--:R-:W-:Y:S02]  /*1de20*/  SEL R0, R13, RZ, !P0 ;  /* 0x000000ff0d007207 */ /* 0x008fe40004000000 */
[----:B------:R0:W2:Y:S03]  /*1de30*/  LDC.64 R12, c[0x0][R11+0x210] ;  /* 0x000084000b0c7b82 */ /* 0x0000a60000000a00 */
[----:B------:R-:W-:Y:S01]  /*1de40*/  IMAD R15, R15, R0, RZ ;  /* 0x000000000f0f7224 */ /* 0x000fe200078e02ff */
[----:B------:R-:W-:Y:S02]  /*1de50*/  SEL R107, R113, RZ, P2 ;  /* 0x000000ff716b7207 */ /* 0x000fe40001000000 */
[----:B0-----:R-:W-:Y:S01]  /*1de60*/  SEL R11, R90, RZ, !P0 ;  /* 0x000000ff5a0b7207 */ /* 0x001fe20004000000 */
[----:B------:R-:W-:-:S02]  /*1de70*/  IMAD R90, R35, R220, RZ ;  /* 0x000000dc235a7224 */ /* 0x000fc400078e02ff */
[----:B------:R-:W-:-:S04]  /*1de80*/  IMAD.WIDE.U32 R34, R34, R220, RZ ;  /* 0x000000dc22227225 */ /* 0x000fc800078e00ff */
[C---:B------:R-:W-:Y:S02]  /*1de90*/  IMAD R11, R14.reuse, R11, R15 ;  /* 0x0000000b0e0b7224 */ /* 0x040fe400078e020f */
[----:B------:R-:W-:Y:S01]  /*1dea0*/  IMAD.WIDE.U32 R14, R14, R0, RZ ;  /* 0x000000000e0e7225 */ /* 0x000fe200078e00ff */
[----:B------:R-:W-:-:S03]  /*1deb0*/  IADD3 R90, R35, R90, RZ ;  /* 0x0000005a235a7210 */ /* 0x000fc60007ffe0ff */
[-C--:B------:R-:W-:Y:S01]  /*1dec0*/  IMAD R95, R33, R107.reuse, RZ ;  /* 0x0000006b215f7224 */ /* 0x080fe200078e02ff */
[----:B-----5:R-:W-:Y:S01]  /*1ded0*/  IADD3 R14, P0, P3, R14, R34, R2 ;  /* 0x000000220e0e7210 */ /* 0x020fe20007b1e002 */
[----:B------:R-:W-:-:S04]  /*1dee0*/  IMAD.WIDE.U32 R32, R32, R107, RZ ;  /* 0x0000006b20207225 */ /* 0x000fc800078e00ff */
[----:B------:R-:W-:Y:S01]  /*1def0*/  IMAD.IADD R15, R15, 0x1, R11 ;  /* 0x000000010f0f7824 */ /* 0x000fe200078e020b */
[----:B------:R-:W-:Y:S01]  /*1df00*/  SHF.R.S32.HI R11, RZ, 0x1f, R2 ;  /* 0x0000001fff0b7819 */ /* 0x000fe20000011402 */
[----:B------:R-:W-:Y:S01]  /*1df10*/  IMAD.IADD R95, R33, 0x1, R95 ;  /* 0x00000001215f7824 */ /* 0x000fe200078e025f */
[----:B------:R-:W-:Y:S02]  /*1df20*/  IADD3 R32, P4, P5, R86, R14, R32 ;  /* 0x0000000e56207210 */ /* 0x000fe40007d9e020 */
[----:B------:R-:W-:Y:S02]  /*1df30*/  IADD3.X R15, R15, R90, R11, P0, P3 ;  /* 0x0000005a0f0f7210 */ /* 0x000fe400007e640b */
[----:B------:R-:W-:-:S04]  /*1df40*/  SHF.R.S32.HI R14, RZ, 0x1f, R86 ;  /* 0x0000001fff0e7819 */ /* 0x000fc80000011456 */
[----:B------:R-:W-:Y:S01]  /*1df50*/  IADD3.X R33, R14, R15, R95, P4, P5 ;  /* 0x0000000f0e217210 */ /* 0x000fe200027ea45f */
[----:B------:R-:W-:-:S04]  /*1df60*/  IMAD.MOV R14, RZ, RZ, -R86 ;  /* 0x000000ffff0e7224 */ /* 0x000fc800078e0a56 */
[----:B------:R-:W-:-:S05]  /*1df70*/  IMAD R14, R110, R14, R59 ;  /* 0x0000000e6e0e7224 */ /* 0x000fca00078e023b */
[----:B------:R-:W-:Y:S01]  /*1df80*/  SHF.R.S32.HI R15, RZ, 0x1f, R14 ;  /* 0x0000001fff0f7819 */ /* 0x000fe2000001140e */
[-C--:B--2---:R-:W-:Y:S02]  /*1df90*/  IMAD R13, R13, R14.reuse, RZ ;  /* 0x0000000e0d0d7224 */ /* 0x084fe400078e02ff */
[----:B------:R-:W-:-:S04]  /*1dfa0*/  IMAD.WIDE.U32 R32, R12, R14, R32 ;  /* 0x0000000e0c207225 */ /* 0x000fc800078e0020 */
[----:B------:R-:W-:Y:S01]  /*1dfb0*/  IMAD R13, R12, R15, R13 ;  /* 0x0000000f0c0d7224 */ /* 0x000fe200078e020d */
[----:B-1----:R-:W-:-:S03]  /*1dfc0*/  LEA R102, P0, R32, R102, 0x2 ;  /* 0x0000006620667211 */ /* 0x002fc600078010ff */
[----:B------:R-:W-:-:S05]  /*1dfd0*/  IMAD.IADD R13, R33, 0x1, R13 ;  /* 0x00000001210d7824 */ /* 0x000fca00078e020d */
[----:B------:R-:W-:Y:S01]  /*1dfe0*/  LEA.HI.X R103, R32, R103, R13, 0x2, P0 ;  /* 0x0000006720677211 */ /* 0x000fe200000f140d */
[----:B------:R-:W-:Y:S01]  /*1dff0*/  SHFL.IDX PT, R12, R102, RZ, 0x1c1f ;  /* 0x001c1fff660c7589 */ /* 0x000fe200000e0000 */
[----:B------:R-:W-:-:S03]  /*1e000*/  IMAD R34, R114, 0x80, R118 ;  /* 0x0000008072227824 */ /* 0x000fc600078e0276 */
[----:B------:R-:W0:Y:S04]  /*1e010*/  SHFL.IDX PT, R13, R103, RZ, 0x1c1f ;  /* 0x001c1fff670d7589 */ /* 0x000e2800000e0000 */
[----:B------:R-:W-:Y:S04]  /*1e020*/  SHFL.IDX PT, R14, R102, 0x1, 0x1c1f ;  /* 0x003c1f00660e7f89 */ /* 0x000fe800000e0000 */
[----:B------:R-:W1:Y:S01]  /*1e030*/  SHFL.IDX PT, R15, R103, 0x1, 0x1c1f ;  /* 0x003c1f00670f7f89 */ /* 0x000e6200000e0000 */
[----:B------:R-:W-:Y:S01]  /*1e040*/  IMAD R32, R63, R110, RZ ;  /* 0x0000006e3f207224 */ /* 0x000fe200078e02ff */
[----:B------:R-:W-:-:S02]  /*1e050*/  LOP3.LUT P0, RZ, R117, 0x3, RZ, 0xc0, !PT ;  /* 0x0000000375ff7812 */ /* 0x000fc4000780c0ff */
[C---:B------:R-:W-:Y:S02]  /*1e060*/  IADD3 R33, R34.reuse, 0x8, RZ ;  /* 0x0000000822217810 */ /* 0x040fe40007ffe0ff */
[-C--:B------:R-:W-:Y:S02]  /*1e070*/  ISETP.GE.OR P3, PT, R34, R32.reuse, P0 ;  /* 0x000000202200720c */ /* 0x080fe40000766670 */
[----:B------:R-:W-:-:S11]  /*1e080*/  ISETP.GE.OR P0, PT, R33, R32, P0 ;  /* 0x000000202100720c */ /* 0x000fd60000706670 */
[----:B0-----:R0:W-:Y:S04]  /*1e090*/  @!P3 ST.E desc[UR36][R12.64], R167 ;  /* 0x000000a70c00b985 */ /* 0x0011e8000c101924 */
[----:B-1----:R0:W-:Y:S01]  /*1e0a0*/  @!P0 ST.E desc[UR36][R14.64], R166 ;  /* 0x000000a60e008985 */ /* 0x0021e2000c101924 */
[----:B------:R-:W-:Y:S05]  /*1e0b0*/  @P2 BRA `(.L_x_663) ;  /* 0x0000001000442947 */ /* 0x000fea0003800000 */
[----:B------:R-:W-:Y:S01]  /*1e0c0*/  IMAD R5, R219, 0x40, R22 ;  /* 0x00000040db057824 */ /* 0x000fe200078e0216 */
[----:B------:R-:W1:Y:S01]  /*1e0d0*/  S2R R117, SR_TID.X ;  /* 0x0000000000757919 */ /* 0x000e620000002100 */
[----:B------:R-:W2:Y:S01]  /*1e0e0*/  @P1 LDC R9, c[0x0][0xbec] ;  /* 0x0002fb00ff091b82 */ /* 0x000ea20000000800 */
[----:B------:R-:W-:Y:S01]  /*1e0f0*/  ULDC.64 UR4, c[0x0][0xaa0] ;  /* 0x0002a80000047ab9 */ /* 0x000fe20000000a00 */
[----:B------:R-:W-:-:S03]  /*1e100*/  IMAD.WIDE R4, R5, 0x2, R24 ;  /* 0x0000000205047825 */ /* 0x000fc600078e0218 */
[C---:B------:R-:W-:Y:S02]  /*1e110*/  IADD3 R49, P5, R4.reuse, 0x5000, RZ ;  /* 0x0000500004317810 */ /* 0x040fe40007fbe0ff */
[C---:B------:R-:W-:Y:S02]  /*1e120*/  IADD3 R25, P0, R4.reuse, 0x1000, RZ ;  /* 0x0000100004197810 */ /* 0x040fe40007f1e0ff */
[C---:B------:R-:W-:Y:S02]  /*1e130*/  IADD3 R29, P2, R4.reuse, 0x2000, RZ ;  /* 0x00002000041d7810 */ /* 0x040fe40007f5e0ff */
[C---:B------:R-:W-:Y:S02]  /*1e140*/  IADD3 R37, P3, R4.reuse, 0x3000, RZ ;  /* 0x0000300004257810 */ /* 0x040fe40007f7e0ff */
[----:B------:R-:W-:Y:S02]  /*1e150*/  IADD3 R45, P4, R4, 0x4000, RZ ;  /* 0x00004000042d7810 */ /* 0x000fe40007f9e0ff */
[----:B------:R-:W-:-:S02]  /*1e160*/  LOP3.LUT R48, R49, 0x380, RZ, 0xc0, !PT ;  /* 0x0000038031307812 */ /* 0x000fc400078ec0ff */
[----:B------:R-:W-:Y:S02]  /*1e170*/  LOP3.LUT R24, R25, 0x380, RZ, 0xc0, !PT ;  /* 0x0000038019187812 */ /* 0x000fe400078ec0ff */
[----:B------:R-:W-:Y:S02]  /*1e180*/  LOP3.LUT R28, R29, 0x380, RZ, 0xc0, !PT ;  /* 0x000003801d1c7812 */ /* 0x000fe400078ec0ff */
[----:B------:R-:W-:Y:S02]  /*1e190*/  LOP3.LUT R36, R37, 0x380, RZ, 0xc0, !PT ;  /* 0x0000038025247812 */ /* 0x000fe400078ec0ff */
[----:B------:R-:W-:Y:S02]  /*1e1a0*/  LOP3.LUT R44, R45, 0x380, RZ, 0xc0, !PT ;  /* 0x000003802d2c7812 */ /* 0x000fe400078ec0ff */
[----:B------:R-:W-:Y:S02]  /*1e1b0*/  SHF.R.U64 R48, R48, 0x3, RZ ;  /* 0x0000000330307819 */ /* 0x000fe400000012ff */
[----:B------:R-:W-:-:S02]  /*1e1c0*/  SHF.R.U64 R24, R24, 0x3, RZ ;  /* 0x0000000318187819 */ /* 0x000fc400000012ff */
        /* <DEDUP_REMOVED lines=12> */
[----:B-1----:R-:W-:Y:S01]  /*1e290*/  VIADD R8, R117, 0xffffff80 ;  /* 0xffffff8075087836 */ /* 0x002fe20000000000 */
[----:B------:R-:W-:Y:S01]  /*1e2a0*/  IADD3.X R45, RZ, R5, RZ, P4, !PT ;  /* 0x00000005ff2d7210 */ /* 0x000fe200027fe4ff */
[----:B------:R-:W-:Y:S01]  /*1e2b0*/  IMAD R11, R11, UR4, RZ ;  /* 0x000000040b0b7c24 */ /* 0x000fe2000f8e02ff */
[C---:B------:R-:W-:Y:S01]  /*1e2c0*/  IADD3 R69, P5, R4.reuse, 0xa000, RZ ;  /* 0x0000a00004457810 */ /* 0x040fe20007fbe0ff */
[----:B------:R-:W5:Y:S01]  /*1e2d0*/  LD.E.128 R24, desc[UR36][R24.64] ;  /* 0x0000002418187980 */ /* 0x000f62000c101d00 */
[----:B------:R-:W-:-:S02]  /*1e2e0*/  IADD3 R53, P0, R4, 0x6000, RZ ;  /* 0x0000600004357810 */ /* 0x000fc40007f1e0ff */
[C---:B------:R-:W-:Y:S01]  /*1e2f0*/  IADD3 R57, P2, R4.reuse, 0x7000, RZ ;  /* 0x0000700004397810 */ /* 0x040fe20007f5e0ff */
[----:B------:R-:W5:Y:S01]  /*1e300*/  LD.E.128 R28, desc[UR36][R28.64] ;  /* 0x000000241c1c7980 */ /* 0x000f62000c101d00 */
[C---:B------:R-:W-:Y:S02]  /*1e310*/  IADD3 R61, P3, R4.reuse, 0x8000, RZ ;  /* 0x00008000043d7810 */ /* 0x040fe40007f7e0ff */
[----:B------:R-:W-:Y:S01]  /*1e320*/  IADD3 R65, P4, R4, 0x9000, RZ ;  /* 0x0000900004417810 */ /* 0x000fe20007f9e0ff */
[----:B------:R-:W5:Y:S01]  /*1e330*/  LD.E.128 R36, desc[UR36][R36.64] ;  /* 0x0000002424247980 */ /* 0x000f62000c101d00 */
[----:B------:R-:W-:Y:S02]  /*1e340*/  LOP3.LUT R68, R69, 0x380, RZ, 0xc0, !PT ;  /* 0x0000038045447812 */ /* 0x000fe400078ec0ff */
[----:B------:R-:W-:Y:S01]  /*1e350*/  LOP3.LUT R52, R53, 0x380, RZ, 0xc0, !PT ;  /* 0x0000038035347812 */ /* 0x000fe200078ec0ff */
[----:B------:R-:W5:Y:S01]  /*1e360*/  LD.E.128 R44, desc[UR36][R44.64] ;  /* 0x000000242c2c7980 */ /* 0x000f62000c101d00 */
[----:B------:R-:W-:-:S02]  /*1e370*/  LOP3.LUT R56, R57, 0x380, RZ, 0xc0, !PT ;  /* 0x0000038039387812 */ /* 0x000fc400078ec0ff */
[----:B------:R-:W-:Y:S01]  /*1e380*/  LOP3.LUT R60, R61, 0x380, RZ, 0xc0, !PT ;  /* 0x000003803d3c7812 */ /* 0x000fe200078ec0ff */
[----:B------:R-:W5:Y:S01]  /*1e390*/  LD.E.128 R48, desc[UR36][R48.64] ;  /* 0x0000002430307980 */ /* 0x000f62000c101d00 */
[----:B------:R-:W-:Y:S02]  /*1e3a0*/  LOP3.LUT R64, R65, 0x380, RZ, 0xc0, !PT ;  /* 0x0000038041407812 */ /* 0x000fe400078ec0ff */
[----:B------:R-:W-:Y:S02]  /*1e3b0*/  SHF.R.U64 R68, R68, 0x3, RZ ;  /* 0x0000000344447819 */ /* 0x000fe400000012ff */
[----:B------:R-:W-:Y:S02]  /*1e3c0*/  SHF.R.U64 R52, R52, 0x3, RZ ;  /* 0x0000000334347819 */ /* 0x000fe400000012ff */
[----:B------:R-:W-:Y:S02]  /*1e3d0*/  SHF.R.U64 R56, R56, 0x3, RZ ;  /* 0x0000000338387819 */ /* 0x000fe400000012ff */
[----:B------:R-:W-:-:S02]  /*1e3e0*/  SHF.R.U64 R60, R60, 0x3, RZ ;  /* 0x000000033c3c7819 */ /* 0x000fc400000012ff */
        /* <DEDUP_REMOVED lines=9> */
[----:B------:R-:W-:-:S02]  /*1e480*/  LOP3.LUT R64, R64, R65, RZ, 0x3c, !PT ;  /* 0x0000004140407212 */ /* 0x000fc400078e3cff */
[----:B0-----:R-:W-:Y:S02]  /*1e490*/  SHF.R.S32.HI R13, RZ, 0x1f, R8 ;  /* 0x0000001fff0d7819 */ /* 0x001fe40000011408 */
[----:B------:R-:W-:Y:S01]  /*1e4a0*/  LOP3.LUT R7, R4, 0x380, RZ, 0xc0, !PT ;  /* 0x0000038004077812 */ /* 0x000fe200078ec0ff */
[----:B------:R-:W-:Y:S01]  /*1e4b0*/  IMAD R11, R2, UR5, R11 ;  /* 0x00000005020b7c24 */ /* 0x000fe2000f8e020b */
[----:B------:R-:W-:Y:S01]  /*1e4c0*/  IADD3.X R65, RZ, R5, RZ, P4, !PT ;  /* 0x00000005ff417210 */ /* 0x000fe200027fe4ff */
[----:B------:R-:W5:Y:S01]  /*1e4d0*/  LD.E.128 R52, desc[UR36][R52.64] ;  /* 0x0000002434347980 */ /* 0x000f62000c101d00 */
[C---:B------:R-:W-:Y:S02]  /*1e4e0*/  IADD3 R6, P5, R4.reuse, 0xf000, RZ ;  /* 0x0000f00004067810 */ /* 0x040fe40007fbe0ff */
[C---:B------:R-:W-:Y:S01]  /*1e4f0*/  IADD3 R73, P0, R4.reuse, 0xb000, RZ ;  /* 0x0000b00004497810 */ /* 0x040fe20007f1e0ff */
[----:B------:R-:W5:Y:S01]  /*1e500*/  LD.E.128 R56, desc[UR36][R56.64] ;  /* 0x0000002438387980 */ /* 0x000f62000c101d00 */
[C---:B------:R-:W-:Y:S01]  /*1e510*/  IADD3 R77, P2, R4.reuse, 0xc000, RZ ;  /* 0x0000c000044d7810 */ /* 0x040fe20007f5e0ff */
[----:B------:R-:W-:Y:S01]  /*1e520*/  IMAD.X R89, RZ, RZ, R5, P5 ;  /* 0x000000ffff597224 */ /* 0x000fe200028e0605 */
[C---:B------:R-:W-:Y:S01]  /*1e530*/  IADD3 R81, P3, R4.reuse, 0xd000, RZ ;  /* 0x0000d00004517810 */ /* 0x040fe20007f7e0ff */
[----:B------:R-:W5:Y:S01]  /*1e540*/  LD.E.128 R60, desc[UR36][R60.64] ;  /* 0x000000243c3c7980 */ /* 0x000f62000c101d00 */
[----:B------:R-:W-:-:S02]  /*1e550*/  IADD3 R85, P4, R4, 0xe000, RZ ;  /* 0x0000e00004557810 */ /* 0x000fc40007f9e0ff */
[----:B------:R-:W-:Y:S01]  /*1e560*/  LOP3.LUT R3, R6, 0x380, RZ, 0xc0, !PT ;  /* 0x0000038006037812 */ /* 0x000fe200078ec0ff */
[----:B------:R-:W5:Y:S01]  /*1e570*/  LD.E.128 R64, desc[UR36][R64.64] ;  /* 0x0000002440407980 */ /* 0x000f62000c101d00 */
[----:B------:R-:W-:Y:S02]  /*1e580*/  LEA.HI R10, R13, R8, RZ, 0x3 ;  /* 0x000000080d0a7211 */ /* 0x000fe400078f18ff */
[----:B------:R-:W-:Y:S01]  /*1e590*/  LOP3.LUT R72, R73, 0x380, RZ, 0xc0, !PT ;  /* 0x0000038049487812 */ /* 0x000fe200078ec0ff */
[----:B------:R-:W0:Y:S01]  /*1e5a0*/  @P1 LDC R13, c[0x0][0xbf0] ;  /* 0x0002fc00ff0d1b82 */ /* 0x000e220000000800 */
[----:B------:R-:W-:Y:S01]  /*1e5b0*/  LOP3.LUT R76, R77, 0x380, RZ, 0xc0, !PT ;  /* 0x000003804d4c7812 */ /* 0x000fe200078ec0ff */
[----:B------:R-:W5:Y:S01]  /*1e5c0*/  LD.E.128 R68, desc[UR36][R68.64] ;  /* 0x0000002444447980 */ /* 0x000f62000c101d00 */
[----:B------:R-:W-:Y:S02]  /*1e5d0*/  LOP3.LUT R80, R81, 0x380, RZ, 0xc0, !PT ;  /* 0x0000038051507812 */ /* 0x000fe400078ec0ff */
[----:B------:R-:W-:-:S02]  /*1e5e0*/  LOP3.LUT R84, R85, 0x380, RZ, 0xc0, !PT ;  /* 0x0000038055547812 */ /* 0x000fc400078ec0ff */
[----:B------:R-:W-:Y:S02]  /*1e5f0*/  SHF.R.U64 R3, R3, 0x3, RZ ;  /* 0x0000000303037819 */ /* 0x000fe400000012ff */
[----:B------:R-:W-:Y:S02]  /*1e600*/  LOP3.LUT R15, R10, 0xfffffff8, RZ, 0xc0, !PT ;  /* 0xfffffff80a0f7812 */ /* 0x000fe400078ec0ff */
[----:B------:R-:W-:Y:S02]  /*1e610*/  SHF.R.U64 R72, R72, 0x3, RZ ;  /* 0x0000000348487819 */ /* 0x000fe400000012ff */
[----:B------:R-:W-:Y:S02]  /*1e620*/  SHF.R.U64 R76, R76, 0x3, RZ ;  /* 0x000000034c4c7819 */ /* 0x000fe400000012ff */
[----:B------:R-:W-:Y:S02]  /*1e630*/  SHF.R.U64 R80, R80, 0x3, RZ ;  /* 0x0000000350507819 */ /* 0x000fe400000012ff */
[----:B------:R-:W-:-:S02]  /*1e640*/  SHF.R.U64 R84, R84, 0x3, RZ ;  /* 0x0000000354547819 */ /* 0x000fc400000012ff */
[----:B------:R-:W-:Y:S01]  /*1e650*/  SHF.R.U64 R7, R7, 0x3, RZ ;  /* 0x0000000307077819 */ /* 0x000fe200000012ff */
[----:B------:R-:W-:Y:S01]  /*1e660*/  IMAD.IADD R10, R8, 0x1, -R15 ;  /* 0x00000001080a7824 */ /* 0x000fe200078e0a0f */
[----:B------:R-:W-:Y:S01]  /*1e670*/  LOP3.LUT R88, R3, R6, RZ, 0x3c, !PT ;  /* 0x0000000603587212 */ /* 0x000fe200078e3cff */
[----:B------:R-:W-:Y:S01]  /*1e680*/  IMAD.WIDE.U32 R2, R2, UR4, RZ ;  /* 0x0000000402027c25 */ /* 0x000fe2000f8e00ff */
[----:B------:R-:W-:Y:S01]  /*1e690*/  LOP3.LUT R72, R72, R73, RZ, 0x3c, !PT ;  /* 0x0000004948487212 */ /* 0x000fe200078e3cff */
[----:B------:R-:W-:Y:S01]  /*1e6a0*/  ULDC.64 UR4, c[0x0][0xae8] ;  /* 0x0002ba0000047ab9 */ /* 0x000fe20000000a00 */
[----:B------:R-:W-:Y:S01]  /*1e6b0*/  LOP3.LUT R76, R76, R77, RZ, 0x3c, !PT ;  /* 0x0000004d4c4c7212 */ /* 0x000fe200078e3cff */
[--C-:B------:R-:W-:Y:S01]  /*1e6c0*/  IMAD.X R73, RZ, RZ, R5.reuse, P0 ;  /* 0x000000ffff497224 */ /* 0x100fe200000e0605 */
[----:B------:R-:W-:Y:S01]  /*1e6d0*/  LOP3.LUT R80, R80, R81, RZ, 0x3c, !PT ;  /* 0x0000005150507212 */ /* 0x000fe200078e3cff */
[--C-:B------:R-:W-:Y:S01]  /*1e6e0*/  IMAD.X R77, RZ, RZ, R5.reuse, P2 ;  /* 0x000000ffff4d7224 */ /* 0x100fe200010e0605 */
[----:B------:R-:W-:Y:S01]  /*1e6f0*/  LOP3.LUT R84, R84, R85, RZ, 0x3c, !PT ;  /* 0x0000005554547212 */ /* 0x000fe200078e3cff */
[----:B------:R-:W-:Y:S01]  /*1e700*/  IMAD.X R81, RZ, RZ, R5, P3 ;  /* 0x000000ffff517224 */ /* 0x000fe200018e0605 */
[----:B------:R-:W-:Y:S01]  /*1e710*/  LOP3.LUT R4, R7, R4, RZ, 0x3c, !PT ;  /* 0x0000000407047212 */ /* 0x000fe200078e3cff */
[----:B------:R-:W-:Y:S01]  /*1e720*/  IMAD.IADD R3, R3, 0x1, R11 ;  /* 0x0000000103037824 */ /* 0x000fe200078e020b */
[----:B------:R-:W-:Y:S01]  /*1e730*/  IADD3.X R85, RZ, R5, RZ, P4, !PT ;  /* 0x00000005ff557210 */ /* 0x000fe200027fe4ff */
[----:B------:R-:W5:Y:S01]  /*1e740*/  LD.E.128 R72, desc[UR36][R72.64] ;  /* 0x0000002448487980 */ /* 0x000f62000c101d00 */
[----:B------:R-:W-:Y:S01]  /*1e750*/  LEA R10, R10, R219, 0x5 ;  /* 0x000000db0a0a7211 */ /* 0x000fe200078e28ff */
[----:B------:R-:W-:-:S02]  /*1e760*/  IMAD.WIDE.U32 R2, R220, UR4, R2 ;  /* 0x00000004dc027c25 */ /* 0x000fc4000f8e0002 */
[----:B------:R-:W5:Y:S01]  /*1e770*/  LD.E.128 R4, desc[UR36][R4.64] ;  /* 0x0000002404047980 */ /* 0x000f62000c101d00 */
[----:B------:R-:W-:-:S03]  /*1e780*/  SHF.R.S32.HI R11, RZ, 0x1f, R0 ;  /* 0x0000001fff0b7819 */ /* 0x000fc60000011400 */
[----:B------:R-:W5:Y:S01]  /*1e790*/  LD.E.128 R76, desc[UR36][R76.64] ;  /* 0x000000244c4c7980 */ /* 0x000f62000c101d00 */
[----:B------:R-:W-:-:S03]  /*1e7a0*/  IMAD R10, R114, 0x80, R10 ;  /* 0x00000080720a7824 */ /* 0x000fc600078e020a */
[----:B------:R-:W5:Y:S04]  /*1e7b0*/  LD.E.128 R80, desc[UR36][R80.64] ;  /* 0x0000002450507980 */ /* 0x000f68000c101d00 */
[----:B------:R-:W5:Y:S04]  /*1e7c0*/  LD.E.128 R84, desc[UR36][R84.64] ;  /* 0x0000002454547980 */ /* 0x000f68000c101d00 */
[----:B------:R-:W5:Y:S01]  /*1e7d0*/  LD.E.128 R88, desc[UR36][R88.64] ;  /* 0x0000002458587980 */ /* 0x000f62000c101d00 */
[----:B------:R-:W-:Y:S01]  /*1e7e0*/  @!PT LDS RZ, [RZ] ;  /* 0x00000000fffff984 */ /* 0x000fe20000000800 */
[----:B------:R-:W-:Y:S01]  /*1e7f0*/  @!PT LDS RZ, [RZ] ;  /* 0x00000000fffff984 */ /* 0x000fe20000000800 */
[----:B------:R-:W-:Y:S01]  /*1e800*/  @!PT LDS RZ, [RZ] ;  /* 0x00000000fffff984 */ /* 0x000fe20000000800 */
[----:B------:R-:W-:Y:S01]  /*1e810*/  @!PT LDS RZ, [RZ] ;  /* 0x00000000fffff984 */ /* 0x000fe20000000800 */
[----:B------:R1:W-:Y:S06]  /*1e820*/  MEMBAR.ALL.CTA ;  /* 0x0000000000007992 */ /* 0x0003ec0000008000 */
[----:B-1----:R-:W1:Y:S01]  /*1e830*/  FENCE.VIEW.ASYNC.S ;  /* 0x00000000000073c6 */ /* 0x002e620000000000 */
[----:B------:R-:W-:Y:S01]  /*1e840*/  IMAD R3, R220, UR5, R3 ;  /* 0x00000005dc037c24 */ /* 0x000fe2000f8e0203 */
[----:B------:R-:W-:Y:S01]  /*1e850*/  ULDC.64 UR4, c[0x0][0xaf0] ;  /* 0x0002bc0000047ab9 */ /* 0x000fe20000000a00 */
[----:B--2---:R-:W-:-:S04]  /*1e860*/  @P1 IMAD.HI.U32 R8, R10, R9, RZ ;  /* 0x000000090a081227 */ /* 0x004fc800078e00ff */
[----:B------:R-:W-:Y:S02]  /*1e870*/  IMAD R11, R11, UR4, RZ ;  /* 0x000000040b0b7c24 */ /* 0x000fe4000f8e02ff */
[----:B------:R-:W-:Y:S01]  /*1e880*/  IMAD.MOV.U32 R9, RZ, RZ, R10 ;  /* 0x000000ffff097224 */ /* 0x000fe200078e000a */
[----:B0-----:R-:W-:Y:S01]  /*1e890*/  @P1 SHF.R.U32.HI R9, RZ, R13, R8 ;  /* 0x0000000dff091219 */ /* 0x001fe20000011608 */
[C---:B------:R-:W-:Y:S02]  /*1e8a0*/  IMAD R11, R0.reuse, UR5, R11 ;  /* 0x00000005000b7c24 */ /* 0x040fe4000f8e020b */
[----:B------:R-:W-:Y:S01]  /*1e8b0*/  IMAD.WIDE.U32 R2, R0, UR4, R2 ;  /* 0x0000000400027c25 */ /* 0x000fe2000f8e0002 */
[----:B------:R-:W-:Y:S01]  /*1e8c0*/  SHF.R.S32.HI R8, RZ, 0x1f, R9 ;  /* 0x0000001fff087819 */ /* 0x000fe20000011409 */
[----:B------:R-:W-:Y:S01]  /*1e8d0*/  ULDC.64 UR4, c[0x0][0xae0] ;  /* 0x0002b80000047ab9 */ /* 0x000fe20000000a00 */
[----:B------:R-:W-:Y:S01]  /*1e8e0*/  IADD3 R0, R19, 0x38820, RZ ;  /* 0x0003882013007810 */ /* 0x000fe20007ffe0ff */
[----:B------:R-:W-:-:S02]  /*1e8f0*/  IMAD.IADD R3, R3, 0x1, R11 ;  /* 0x0000000103037824 */ /* 0x000fc400078e020b */
[----:B------:R-:W-:Y:S01]  /*1e900*/  IMAD.MOV R11, RZ, RZ, -R9 ;  /* 0x000000ffff0b7224 */ /* 0x000fe200078e0a09 */
[----:B------:R-:W-:Y:S01]  /*1e910*/  PRMT R0, RZ, 0x654, R0 ;  /* 0x00000654ff007816 */ /* 0x000fe20000000000 */
[----:B------:R-:W-:Y:S02]  /*1e920*/  IMAD R8, R8, UR4, RZ ;  /* 0x0000000408087c24 */ /* 0x000fe4000f8e02ff */
[----:B------:R-:W-:Y:S01]  /*1e930*/  IMAD R11, R110, R11, R10 ;  /* 0x0000000b6e0b7224 */ /* 0x000fe200078e020a */
[----:B-1----:R0:W-:Y:S01]  /*1e940*/  SYNCS.ARRIVE.TRANS64.RED.A1T0 RZ, [R0+URZ], RZ ;  /* 0x000000ff00ff79a7 */ /* 0x0021e2000810043f */
[----:B------:R-:W-:-:S04]  /*1e950*/  IMAD.WIDE.U32 R2, R9, UR4, R2 ;  /* 0x0000000409027c25 */ /* 0x000fc8000f8e0002 */
[----:B------:R-:W-:Y:S01]  /*1e960*/  IMAD R9, R9, UR5, R8 ;  /* 0x0000000509097c24 */ /* 0x000fe2000f8e0208 */
[----:B------:R-:W-:Y:S01]  /*1e970*/  ULDC.64 UR4, c[0x0][0xad8] ;  /* 0x0002b60000047ab9 */ /* 0x000fe20000000a00 */
[----:B0-----:R-:W-:Y:S02]  /*1e980*/  SHF.R.S32.HI R0, RZ, 0x1f, R11 ;  /* 0x0000001fff007819 */ /* 0x001fe4000001140b */
[----:B------:R-:W-:-:S03]  /*1e990*/  IMAD.IADD R3, R3, 0x1, R9 ;  /* 0x0000000103037824 */ /* 0x000fc600078e0209 */
[----:B------:R-:W-:Y:S02]  /*1e9a0*/  IMAD R0, R0, UR4, RZ ;  /* 0x0000000400007c24 */ /* 0x000fe4000f8e02ff */
[----:B------:R-:W-:-:S04]  /*1e9b0*/  IMAD.WIDE.U32 R2, R11, UR4, R2 ;  /* 0x000000040b027c25 */ /* 0x000fc8000f8e0002 */
[----:B------:R-:W-:Y:S01]  /*1e9c0*/  IMAD R11, R11, UR5, R0 ;  /* 0x000000050b0b7c24 */ /* 0x000fe2000f8e0200 */
[----:B------:R-:W-:Y:S02]  /*1e9d0*/  ULDC.64 UR4, c[0x0][0xa80] ;  /* 0x0002a00000047ab9 */ /* 0x000fe40000000a00 */
[----:B------:R-:W-:Y:S01]  /*1e9e0*/  LEA R0, P0, R2, UR4, 0x1 ;  /* 0x0000000402007c11 */ /* 0x000fe2000f8008ff */
[----:B------:R-:W-:Y:S01]  /*1e9f0*/  IMAD.IADD R3, R3, 0x1, R11 ;  /* 0x0000000103037824 */ /* 0x000fe200078e020b */
[----:B------:R-:W-:Y:S01]  /*1ea00*/  UMOV UR4, 0xffffffff ;  /* 0xffffffff00047882 */ /* 0x000fe20000000000 */
[----:B------:R-:W-:-:S03]  /*1ea10*/  IMAD R33, R114, 0x80, R219 ;  /* 0x0000008072217824 */ /* 0x000fc600078e02db */
[----:B------:R-:W-:Y:S01]  /*1ea20*/  LEA.HI.X R20, R2, UR5, R3, 0x1, P0 ;  /* 0x0000000502147c11 */ /* 0x000fe200080f0c03 */
[----:B------:R-:W-:Y:S06]  /*1ea30*/  BRA.DIV UR4, `(.L_x_664) ;  /* 0x0000011a04187947 */ /* 0x000fec000b800000 */
[----:B------:R0:W1:Y:S04]  /*1ea40*/  SHFL.IDX PT, R21, R20, RZ, 0x181f ;  /* 0x00181fff14157589 */ /* 0x00006800000e0000 */
[----:B------:R0:W2:Y:S02]  /*1ea50*/  SHFL.IDX PT, R14, R0, RZ, 0x181f ;  /* 0x00181fff000e7589 */ /* 0x0000a400000e0000 */
.L_x_1031:
[----:B------:R-:W-:Y:S01]  /*1ea60*/  ISETP.GE.AND P0, PT, R33, R32, PT ;  /* 0x000000202100720c */ /* 0x000fe20003f06270 */
[----:B------:R-:W-:-:S12]  /*1ea70*/  BSSY B1, `(.L_x_665) ;  /* 0x0000018000017945 */ /* 0x000fd80003800000 */
[----:B------:R-:W-:Y:S05]  /*1ea80*/  @P0 BRA `(.L_x_666) ;  /* 0x0000000000580947 */ /* 0x000fea0003800000 */
[----:B------:R-:W3:Y:S01]  /*1ea90*/  LDL R35, [R1+0x14] ;  /* 0x0000140001237983 */ /* 0x000ee20000100800 */
[----:B------:R-:W-:-:S03]  /*1eaa0*/  ULDC UR4, c[0x0][0xac8] ;  /* 0x0002b20000047ab9 */ /* 0x000fc60000000800 */
[----:B------:R-:W4:Y:S04]  /*1eab0*/  LDL R15, [R1+0x1c] ;  /* 0x00001c00010f7983 */ /* 0x000f280000100800 */
[----:B------:R-:W4:Y:S04]  /*1eac0*/  LDL R12, [R1+0x44] ;  /* 0x00004400010c7983 */ /* 0x000f280000100800 */
[----:B------:R-:W4:Y:S04]  /*1ead0*/  LDL R40, [R1+0x60] ;  /* 0x0000600001287983 */ /* 0x000f280000100800 */
[----:B------:R-:W4:Y:S01]  /*1eae0*/  LDL R34, [R1+0x5c] ;  /* 0x00005c0001227983 */ /* 0x000f220000100800 */
[----:B------:R-:W-:-:S02]  /*1eaf0*/  ISETP.GE.AND P3, PT, R22, UR4, PT ;  /* 0x0000000416007c0c */ /* 0x000fc4000bf66270 */
[----:B------:R-:W-:-:S11]  /*1eb00*/  ISETP.GE.AND P2, PT, R218, UR4, PT ;  /* 0x00000004da007c0c */ /* 0x000fd6000bf46270 */
[-C--:B--2---:R-:W-:Y:S02]  /*1eb10*/  @!P3 LEA R2, P5, R22, R14.reuse, 0x1 ;  /* 0x0000000e1602b211 */ /* 0x084fe400078a08ff */
[----:B------:R-:W-:Y:S02]  /*1eb20*/  @!P2 LEA R8, P4, R218, R14, 0x1 ;  /* 0x0000000eda08a211 */ /* 0x000fe400078808ff */
[----:B-1----:R-:W-:-:S05]  /*1eb30*/  @!P3 LEA.HI.X R3, R22, R21, R23, 0x1, P5 ;  /* 0x000000151603b211 */ /* 0x002fca00028f0c17 */
[----:B-----5:R1:W-:Y:S01]  /*1eb40*/  @!P3 ST.E.128 desc[UR36][R2.64], R4 ;  /* 0x000000040200b985 */ /* 0x0203e2000c101d24 */
[----:B---3--:R-:W-:Y:S02]  /*1eb50*/  ISETP.GE.AND P1, PT, R35, UR4, PT ;  /* 0x0000000423007c0c */ /* 0x008fe4000bf26270 */
[----:B----4-:R-:W-:Y:S02]  /*1eb60*/  ISETP.GE.AND P0, PT, R15, UR4, PT ;  /* 0x000000040f007c0c */ /* 0x010fe4000bf06270 */
[----:B------:R-:W-:-:S09]  /*1eb70*/  @!P2 LEA.HI.X R9, R218, R21, R12, 0x1, P4 ;  /* 0x00000015da09a211 */ /* 0x000fd200020f0c0c */
[-C--:B------:R-:W-:Y:S02]  /*1eb80*/  @!P1 LEA R10, P5, R35, R14.reuse, 0x1 ;  /* 0x0000000e230a9211 */ /* 0x080fe400078a08ff */
[----:B------:R-:W-:Y:S02]  /*1eb90*/  @!P0 LEA R12, P4, R15, R14, 0x1 ;  /* 0x0000000e0f0c8211 */ /* 0x000fe400078808ff */
[-C--:B------:R-:W-:Y:S02]  /*1eba0*/  @!P1 LEA.HI.X R11, R35, R21.reuse, R40, 0x1, P5 ;  /* 0x00000015230b9211 */ /* 0x080fe400028f0c28 */
[----:B------:R-:W-:Y:S01]  /*1ebb0*/  @!P0 LEA.HI.X R13, R15, R21, R34, 0x1, P4 ;  /* 0x000000150f0d8211 */ /* 0x000fe200020f0c22 */
[----:B------:R1:W-:Y:S04]  /*1ebc0*/  @!P2 ST.E.128 desc[UR36][R8.64], R44 ;  /* 0x0000002c0800a985 */ /* 0x0003e8000c101d24 */
[----:B------:R1:W-:Y:S04]  /*1ebd0*/  @!P1 ST.E.128 desc[UR36][R10.64], R60 ;  /* 0x0000003c0a009985 */ /* 0x0003e8000c101d24 */
[----:B------:R1:W-:Y:S02]  /*1ebe0*/  @!P0 ST.E.128 desc[UR36][R12.64], R76 ;  /* 0x0000004c0c008985 */ /* 0x0003e4000c101d24 */
.L_x_666:
[----:B------:R-:W-:Y:S05]  /*1ebf0*/  BSYNC B1 ;  /* 0x0000000000017941 */ /* 0x000fea0003800000 */
.L_x_665:
[----:B------:R-:W-:-:S03]  /*1ec00*/  UMOV UR4, 0xffffffff ;  /* 0xffffffff00047882 */ /* 0x000fc60000000000 */
[----:B------:R-:W-:Y:S05]  /*1ec10*/  BRA.DIV UR4, `(.L_x_667) ;  /* 0x0000011604d47947 */ /* 0x000fea000b800000 */
[----:B-1----:R1:W3:Y:S04]  /*1ec20*/  SHFL.IDX PT, R9, R20, 0x1, 0x181f ;  /* 0x00381f0014097f89 */ /* 0x0022e800000e0000 */
[----:B--2---:R1:W2:Y:S02]  /*1ec30*/  SHFL.IDX PT, R14, R0, 0x1, 0x181f ;  /* 0x00381f00000e7f89 */ /* 0x0042a400000e0000 */
.L_x_1035:
[----:B------:R-:W-:Y:S01]  /*1ec40*/  VIADD R3, R33, 0x20 ;  /* 0x0000002021037836 */ /* 0x000fe20000000000 */
[----:B------:R-:W-:Y:S04]  /*1ec50*/  BSSY B1, `(.L_x_668) ;  /* 0x0000019000017945 */ /* 0x000fe80003800000 */
[----:B------:R-:W-:-:S13]  /*1ec60*/  ISETP.GE.AND P0, PT, R3, R32, PT ;  /* 0x000000200300720c */ /* 0x000fda0003f06270 */
[----:B------:R-:W-:Y:S05]  /*1ec70*/  @P0 BRA `(.L_x_669) ;  /* 0x0000000000580947 */ /* 0x000fea0003800000 */
[----:B------:R-:W4:Y:S01]  /*1ec80*/  LDL R12, [R1+0x14] ;  /* 0x00001400010c7983 */ /* 0x000f220000100800 */
        /* <DEDUP_REMOVED lines=8> */
[----:B-----5:R-:W-:Y:S02]  /*1ed10*/  @!P2 LEA R4, P4, R218, R14, 0x1 ;  /* 0x0000000eda04a211 */ /* 0x020fe400078808ff */
[----:B---3--:R-:W-:-:S05]  /*1ed20*/  @!P3 LEA.HI.X R3, R22, R9, R23, 0x1, P5 ;  /* 0x000000091603b211 */ /* 0x008fca00028f0c17 */
[----:B------:R2:W-:Y:S01]  /*1ed30*/  @!P3 ST.E.128 desc[UR36][R2.64], R24 ;  /* 0x000000180200b985 */ /* 0x0005e2000c101d24 */
[----:B----4-:R-:W-:Y:S02]  /*1ed40*/  ISETP.GE.AND P1, PT, R12, UR4, PT ;  /* 0x000000040c007c0c */ /* 0x010fe4000bf26270 */
[----:B------:R-:W-:Y:S02]  /*1ed50*/  ISETP.GE.AND P0, PT, R10, UR4, PT ;  /* 0x000000040a007c0c */ /* 0x000fe4000bf06270 */
        /* <DEDUP_REMOVED lines=8> */
.L_x_669:
[----:B------:R-:W-:Y:S05]  /*1ede0*/  BSYNC B1 ;  /* 0x0000000000017941 */ /* 0x000fea0003800000 */
.L_x_668:
[----:B------:R-:W-:-:S03]  /*1edf0*/  UMOV UR4, 0xffffffff ;  /* 0xffffffff00047882 */ /* 0x000fc60000000000 */
[----:B------:R-:W-:Y:S05]  /*1ee00*/  BRA.DIV UR4, `(.L_x_670) ;  /* 0x0000011604a07947 */ /* 0x000fea000b800000 */
[----:B--23--:R2:W3:Y:S04]  /*1ee10*/  SHFL.IDX PT, R9, R20, 0x2, 0x181f ;  /* 0x00581f0014097f89 */ /* 0x00c4e800000e0000 */
[----:B------:R2:W4:Y:S02]  /*1ee20*/  SHFL.IDX PT, R14, R0, 0x2, 0x181f ;  /* 0x00581f00000e7f89 */ /* 0x00052400000e0000 */
.L_x_1039:
[----:B------:R-:W-:Y:S01]  /*1ee30*/  IADD3 R3, R33, 0x40, RZ ;  /* 0x0000004021037810 */ /* 0x000fe20007ffe0ff */
[----:B------:R-:W-:Y:S03]  /*1ee40*/  BSSY B1, `(.L_x_671) ;  /* 0x0000019000017945 */ /* 0x000fe60003800000 */
[----:B------:R-:W-:-:S13]  /*1ee50*/  ISETP.GE.AND P0, PT, R3, R32, PT ;  /* 0x000000200300720c */ /* 0x000fda0003f06270 */
[----:B------:R-:W-:Y:S05]  /*1ee60*/  @P0 BRA `(.L_x_672) ;  /* 0x0000000000580947 */ /* 0x000fea0003800000 */
[----:B------:R-:W2:Y:S01]  /*1ee70*/  LDL R12, [R1+0x14] ;  /* 0x00001400010c7983 */ /* 0x000ea20000100800 */
[----:B------:R-:W-:-:S03]  /*1ee80*/  ULDC UR4, c[0x0][0xac8] ;  /* 0x0002b20000047ab9 */ /* 0x000fc60000000800 */
[----:B------:R-:W2:Y:S04]  /*1ee90*/  LDL R10, [R1+0x1c] ;  /* 0x00001c00010a7983 */ /* 0x000ea80000100800 */
[----:B------:R-:W2:Y:S04]  /*1eea0*/  LDL R8, [R1+0x44] ;  /* 0x0000440001087983 */ /* 0x000ea80000100800 */
[----:B------:R-:W2:Y:S04]  /*1eeb0*/  LDL R13, [R1+0x60] ;  /* 0x00006000010d7983 */ /* 0x000ea80000100800 */
[----:B------:R-:W2:Y:S01]  /*1eec0*/  LDL R11, [R1+0x5c] ;  /* 0x00005c00010b7983 */ /* 0x000ea20000100800 */
[----:B------:R-:W-:-:S02]  /*1eed0*/  ISETP.GE.AND P3, PT, R22, UR4, PT ;  /* 0x0000000416007c0c */ /* 0x000fc4000bf66270 */
[----:B------:R-:W-:-:S11]  /*1eee0*/  ISETP.GE.AND P2, PT, R218, UR4, PT ;  /* 0x00000004da007c0c */ /* 0x000fd6000bf46270 */
[-C--:B----4-:R-:W-:Y:S02]  /*1eef0*/  @!P3 LEA R2, P5, R22, R14.reuse, 0x1 ;  /* 0x0000000e1602b211 */ /* 0x090fe400078a08ff */
[----:B-----5:R-:W-:Y:S02]  /*1ef00*/  @!P2 LEA R4, P4, R218, R14, 0x1 ;  /* 0x0000000eda04a211 */ /* 0x020fe400078808ff */
[----:B---3--:R-:W-:-:S05]  /*1ef10*/  @!P3 LEA.HI.X R3, R22, R9, R23, 0x1, P5 ;  /* 0x000000091603b211 */ /* 0x008fca00028f0c17 */
[----:B------:R3:W-:Y:S01]  /*1ef20*/  @!P3 ST.E.128 desc[UR36][R2.64], R28 ;  /* 0x0000001c0200b985 */ /* 0x0007e2000c101d24 */
[----:B--2---:R-:W-:Y:S02]  /*1ef30*/  ISETP.GE.AND P1, PT, R12, UR4, PT ;  /* 0x000000040c007c0c */ /* 0x004fe4000bf26270 */
        /* <DEDUP_REMOVED lines=9> */
.L_x_672:
[----:B------:R-:W-:Y:S05]  /*1efd0*/  BSYNC B1 ;  /* 0x0000000000017941 */ /* 0x000fea0003800000 */
.L_x_671:
[----:B------:R-:W-:-:S03]  /*1efe0*/  UMOV UR4, 0xffffffff ;  /* 0xffffffff00047882 */ /* 0x000fc60000000000 */
[----:B------:R-:W-:Y:S05]  /*1eff0*/  BRA.DIV UR4, `(.L_x_673) ;  /* 0x00000116046c7947 */ /* 0x000fea000b800000 */
[----:B---3--:R3:W0:Y:S04]  /*1f000*/  SHFL.IDX PT, R9, R20, 0x3, 0x181f ;  /* 0x00781f0014097f89 */ /* 0x00862800000e0000 */
[----:B----4-:R3:W4:Y:S02]  /*1f010*/  SHFL.IDX PT, R14, R0, 0x3, 0x181f ;  /* 0x00781f00000e7f89 */ /* 0x01072400000e0000 */
.L_x_1043:
[----:B------:R-:W-:-:S05]  /*1f020*/  VIADD R33, R33, 0x60 ;  /* 0x0000006021217836 */ /* 0x000fca0000000000 */
[----:B------:R-:W-:-:S13]  /*1f030*/  ISETP.GE.AND P0, PT, R33, R32, PT ;  /* 0x000000202100720c */ /* 0x000fda0003f06270 */
[----:B------:R-:W-:Y:S05]  /*1f040*/  @P0 BRA `(.L_x_674) ;  /* 0x0000003400c40947 */ /* 0x000fea0003800000 */
[----:B------:R-:W4:Y:S01]  /*1f050*/  LDL R8, [R1+0x14] ;  /* 0x0000140001087983 */ /* 0x000f220000100800 */
[----:B------:R-:W-:-:S03]  /*1f060*/  ULDC UR4, c[0x0][0xac8] ;  /* 0x0002b20000047ab9 */ /* 0x000fc60000000800 */
[----:B------:R-:W4:Y:S04]  /*1f070*/  LDL R11, [R1+0x44] ;  /* 0x00004400010b7983 */ /* 0x000f280000100800 */
[----:B------:R-:W4:Y:S04]  /*1f080*/  LDL R10, [R1+0x60] ;  /* 0x00006000010a7983 */ /* 0x000f280000100800 */
[----:B0123--:R-:W2:Y:S01]  /*1f090*/  LDL R0, [R1+0x1c] ;  /* 0x00001c0001007983 */ /* 0x00fea20000100800 */
[----:B------:R-:W-:Y:S02]  /*1f0a0*/  ISETP.GE.AND P3, PT, R22, UR4, PT ;  /* 0x0000000416007c0c */ /* 0x000fe4000bf66270 */
[----:B------:R-:W-:-:S11]  /*1f0b0*/  ISETP.GE.AND P4, PT, R218, UR4, PT ;  /* 0x00000004da007c0c */ /* 0x000fd6000bf86270 */
[-C--:B----4-:R-:W-:Y:S02]  /*1f0c0*/  @!P3 LEA R2, P0, R22, R14.reuse, 0x1 ;  /* 0x0000000e1602b211 */ /* 0x090fe400078008ff */
[----:B-----5:R-:W-:Y:S02]  /*1f0d0*/  @!P4 LEA R4, P1, R218, R14, 0x1 ;  /* 0x0000000eda04c211 */ /* 0x020fe400078208ff */
[----:B------:R-:W-:-:S05]  /*1f0e0*/  @!P3 LEA.HI.X R3, R22, R9, R23, 0x1, P0 ;  /* 0x000000091603b211 */ /* 0x000fca00000f0c17 */
[----:B------:R0:W-:Y:S01]  /*1f0f0*/  @!P3 ST.E.128 desc[UR36][R2.64], R36 ;  /* 0x000000240200b985 */ /* 0x0001e2000c101d24 */
[----:B------:R-:W-:Y:S02]  /*1f100*/  ISETP.GE.AND P5, PT, R8, UR4, PT ;  /* 0x0000000408007c0c */ /* 0x000fe4000bfa6270 */
[----:B------:R-:W-:-:S11]  /*1f110*/  @!P4 LEA.HI.X R5, R218, R9, R11, 0x1, P1 ;  /* 0x00000009da05c211 */ /* 0x000fd600008f0c0b */
[----:B------:R-:W-:-:S04]  /*1f120*/  @!P5 LEA R6, P2, R8, R14, 0x1 ;  /* 0x0000000e0806d211 */ /* 0x000fc800078408ff */
[----:B------:R-:W-:Y:S01]  /*1f130*/  @!P5 LEA.HI.X R7, R8, R9, R10, 0x1, P2 ;  /* 0x000000090807d211 */ /* 0x000fe200010f0c0a */
[----:B------:R0:W-:Y:S04]  /*1f140*/  @!P4 ST.E.128 desc[UR36][R4.64], R56 ;  /* 0x000000380400c985 */ /* 0x0001e8000c101d24 */
[----:B------:R0:W-:Y:S01]  /*1f150*/  @!P5 ST.E.128 desc[UR36][R6.64], R72 ;  /* 0x000000480600d985 */ /* 0x0001e2000c101d24 */
[----:B--2---:R-:W-:-:S13]  /*1f160*/  ISETP.GE.AND P0, PT, R0, UR4, PT ;  /* 0x0000000400007c0c */ /* 0x004fda000bf06270 */
[----:B------:R-:W-:Y:S05]  /*1f170*/  @P0 BRA `(.L_x_674) ;  /* 0x0000003400780947 */ /* 0x000fea0003800000 */
[----:B------:R-:W2:Y:S01]  /*1f180*/  LDL R8, [R1+0x5c] ;  /* 0x00005c0001087983 */ /* 0x000ea20000100800 */
[----:B0-----:R-:W-:-:S04]  /*1f190*/  LEA R2, P0, R0, R14, 0x1 ;  /* 0x0000000e00027211 */ /* 0x001fc800078008ff */
[----:B--2---:R-:W-:-:S05]  /*1f1a0*/  LEA.HI.X R3, R0, R9, R8, 0x1, P0 ;  /* 0x0000000900037211 */ /* 0x004fca00000f0c08 */
[----:B------:R0:W-:Y:S01]  /*1f1b0*/  ST.E.128 desc[UR36][R2.64], R88 ;  /* 0x0000005802007985 */ /* 0x0001e2000c101d24 */
[----:B------:R-:W-:Y:S05]  /*1f1c0*/  BRA `(.L_x_674) ;  /* 0x0000003400647947 */ /* 0x000fea0003800000 */
.L_x_663:
[----:B0-----:R-:W0:Y:S01]  /*1f1d0*/  @P1 LDC R13, c[0x0][0xbec] ;  /* 0x0002fb00ff0d1b82 */ /* 0x001e220000000800 */
[----:B------:R-:W-:Y:S01]  /*1f1e0*/  ULDC.64 UR4, c[0x0][0xb08] ;  /* 0x0002c20000047ab9 */ /* 0x000fe20000000a00 */
[----:B------:R-:W-:Y:S02]  /*1f1f0*/  IMAD.MOV.U32 R14, RZ, RZ, R59 ;  /* 0x000000ffff0e7224 */ /* 0x000fe400078e003b */
[----:B------:R-:W-:-:S04]  /*1f200*/  IMAD R11, R11, UR4, RZ ;  /* 0x000000040b0b7c24 */ /* 0x000fc8000f8e02ff */
[----:B------:R-:W1:Y:S01]  /*1f210*/  @P1 LDC R12, c[0x0][0xbf0] ;  /* 0x0002fc00ff0c1b82 */ /* 0x000e620000000800 */
[----:B------:R-:W-:Y:S02]  /*1f220*/  IMAD R11, R2, UR5, R11 ;  /* 0x00000005020b7c24 */ /* 0x000fe4000f8e020b */
[----:B0-----:R-:W-:-:S05]  /*1f230*/  @P1 IMAD.HI.U32 R13, R59, R13, RZ ;  /* 0x0000000d3b0d1227 */ /* 0x001fca00078e00ff */
[----:B-1----:R-:W-:Y:S01]  /*1f240*/  @P1 SHF.R.U32.HI R14, RZ, R12, R13 ;  /* 0x0000000cff0e1219 */ /* 0x002fe2000001160d */
[----:B------:R-:W-:Y:S01]  /*1f250*/  IMAD.WIDE.U32 R12, R2, UR4, RZ ;  /* 0x00000004020c7c25 */ /* 0x000fe2000f8e00ff */
[----:B------:R-:W-:Y:S01]  /*1f260*/  ULDC.64 UR4, c[0x0][0xb38] ;  /* 0x0002ce0000047ab9 */ /* 0x000fe20000000a00 */
[----:B------:R-:W-:Y:S02]  /*1f270*/  SHF.R.S32.HI R2, RZ, 0x1f, R0 ;  /* 0x0000001fff027819 */ /* 0x000fe40000011400 */
[----:B------:R-:W-:Y:S02]  /*1f280*/  IMAD.IADD R13, R13, 0x1, R11 ;  /* 0x000000010d0d7824 */ /* 0x000fe400078e020b */
[----:B------:R-:W-:Y:S02]  /*1f290*/  VIADD R11, R19, 0x38820 ;  /* 0x00038820130b7836 */ /* 0x000fe40000000000 */
[----:B------:R-:W-:-:S03]  /*1f2a0*/  IMAD.WIDE.U32 R12, R220, UR4, R12 ;  /* 0x00000004dc0c7c25 */ /* 0x000fc6000f8e000c */
[----:B------:R-:W-:Y:S01]  /*1f2b0*/  PRMT R11, RZ, 0x654, R11 ;  /* 0x00000654ff0b7816 */ /* 0x000fe2000000000b */
[----:B------:R-:W-:Y:S01]  /*1f2c0*/  IMAD R13, R220, UR5, R13 ;  /* 0x00000005dc0d7c24 */ /* 0x000fe2000f8e020d */
[----:B------:R-:W-:Y:S02]  /*1f2d0*/  ULDC.64 UR4, c[0x0][0xb40] ;  /* 0x0002d00000047ab9 */ /* 0x000fe40000000a00 */
[----:B------:R-:W-:Y:S01]  /*1f2e0*/  IMAD R2, R2, UR4, RZ ;  /* 0x0000000402027c24 */ /* 0x000fe2000f8e02ff */
[----:B------:R0:W-:Y:S01]  /*1f2f0*/  SYNCS.ARRIVE.TRANS64.RED.A1T0 RZ, [R11+URZ], RZ ;  /* 0x000000ff0bff79a7 */ /* 0x0001e2000810043f */
[----:B------:R-:W-:-:S04]  /*1f300*/  IMAD.WIDE.U32 R12, R0, UR4, R12 ;  /* 0x00000004000c7c25 */ /* 0x000fc8000f8e000c */
[----:B------:R-:W-:Y:S01]  /*1f310*/  IMAD R2, R0, UR5, R2 ;  /* 0x0000000500027c24 */ /* 0x000fe2000f8e0202 */
[----:B------:R-:W-:Y:S01]  /*1f320*/  ULDC.64 UR4, c[0x0][0xb48] ;  /* 0x0002d20000047ab9 */ /* 0x000fe20000000a00 */
[----:B------:R-:W-:Y:S02]  /*1f330*/  IADD3 R0, -R14, RZ, RZ ;  /* 0x000000ff0e007210 */ /* 0x000fe40007ffe1ff */
[----:B------:R-:W-:Y:S01]  /*1f340*/  IMAD.IADD R13, R13, 0x1, R2 ;  /* 0x000000010d0d7824 */ /* 0x000fe200078e0202 */
[----:B------:R-:W-:Y:S02]  /*1f350*/  SHF.R.S32.HI R2, RZ, 0x1f, R14 ;  /* 0x0000001fff027819 */ /* 0x000fe4000001140e */
[----:B------:R-:W-:Y:S02]  /*1f360*/  IMAD R0, R110, R0, R59 ;  /* 0x000000006e007224 */ /* 0x000fe400078e023b */
[----:B------:R-:W-:-:S04]  /*1f370*/  IMAD.WIDE.U32 R12, R113, UR4, R12 ;  /* 0x00000004710c7c25 */ /* 0x000fc8000f8e000c */
[----:B------:R-:W-:Y:S01]  /*1f380*/  IMAD R13, R113, UR5, R13 ;  /* 0x00000005710d7c24 */ /* 0x000fe2000f8e020d */
[----:B------:R-:W-:Y:S02]  /*1f390*/  ULDC.64 UR4, c[0x0][0xb30] ;  /* 0x0002cc0000047ab9 */ /* 0x000fe40000000a00 */
[----:B------:R-:W-:Y:S02]  /*1f3a0*/  IMAD R2, R2, UR4, RZ ;  /* 0x0000000402027c24 */ /* 0x000fe4000f8e02ff */
[----:B------:R-:W-:-:S04]  /*1f3b0*/  IMAD.WIDE.U32 R12, R14, UR4, R12 ;  /* 0x000000040e0c7c25 */ /* 0x000fc8000f8e000c */
[----:B------:R-:W-:Y:S01]  /*1f3c0*/  IMAD R2, R14, UR5, R2 ;  /* 0x000000050e027c24 */ /* 0x000fe2000f8e0202 */
[----:B------:R-:W-:-:S03]  /*1f3d0*/  ULDC.64 UR4, c[0x0][0xb28] ;  /* 0x0002ca0000047ab9 */ /* 0x000fc60000000a00 */
[----:B------:R-:W-:Y:S01]  /*1f3e0*/  IMAD.IADD R13, R13, 0x1, R2 ;  /* 0x000000010d0d7824 */ /* 0x000fe200078e0202 */
[----:B------:R-:W-:Y:S01]  /*1f3f0*/  SHF.R.S32.HI R2, RZ, 0x1f, R0 ;  /* 0x0000001fff027819 */ /* 0x000fe20000011400 */
[----:B------:R-:W-:-:S04]  /*1f400*/  IMAD.WIDE.U32 R12, R0, UR4, R12 ;  /* 0x00000004000c7c25 */ /* 0x000fc8000f8e000c */
[----:B------:R-:W-:-:S04]  /*1f410*/  IMAD R2, R2, UR4, RZ ;  /* 0x0000000402027c24 */ /* 0x000fc8000f8e02ff */
[----:B------:R-:W-:Y:S01]  /*1f420*/  IMAD R2, R0, UR5, R2 ;  /* 0x0000000500027c24 */ /* 0x000fe2000f8e0202 */
[----:B------:R-:W-:Y:S02]  /*1f430*/  ULDC.64 UR4, c[0x0][0xb00] ;  /* 0x0002c00000047ab9 */ /* 0x000fe40000000a00 */
[----:B------:R-:W-:Y:S01]  /*1f440*/  LEA R0, P0, R12, UR4, 0x2 ;  /* 0x000000040c007c11 */ /* 0x000fe2000f8010ff */
[----:B------:R-:W-:Y:S01]  /*1f450*/  IMAD.IADD R2, R13, 0x1, R2 ;  /* 0x000000010d027824 */ /* 0x000fe200078e0202 */
[----:B------:R-:W-:-:S04]  /*1f460*/  UMOV UR4, 0xffffffff ;  /* 0xffffffff00047882 */ /* 0x000fc80000000000 */
[----:B------:R-:W-:Y:S01]  /*1f470*/  LEA.HI.X R2, R12, UR5, R2, 0x2, P0 ;  /* 0x000000050c027c11 */ /* 0x000fe200080f1402 */
[----:B0-----:R-:W-:Y:S06]  /*1f480*/  BRA.DIV UR4, `(.L_x_675) ;  /* 0x0000011204907947 */ /* 0x001fec000b800000 */
[----:B------:R0:W1:Y:S04]  /*1f490*/  SHFL.IDX PT, R24, R2, RZ, 0x1c1f ;  /* 0x001c1fff02187589 */ /* 0x00006800000e0000 */
[----:B------:R0:W2:Y:S02]  /*1f4a0*/  SHFL.IDX PT, R11, R0, RZ, 0x1c1f ;  /* 0x001c1fff000b7589 */ /* 0x0000a400000e0000 */
.L_x_1046:
[----:B------:R-:W-:Y:S01]  /*1f4b0*/  ISETP.GE.AND P0, PT, R34, R32, PT ;  /* 0x000000202200720c */ /* 0x000fe20003f06270 */
[----:B------:R-:W-:-:S12]  /*1f4c0*/  BSSY B1, `(.L_x_676) ;  /* 0x00000fc000017945 */ /* 0x000fd80003800000 */
[----:B------:R-:W-:Y:S05]  /*1f4d0*/  @P0 BRA `(.L_x_677) ;  /* 0x0000000c00e80947 */ /* 0x000fea0003800000 */
[----:B------:R-:W3:Y:S01]  /*1f4e0*/  LDL R14, [R1+0x68] ;  /* 0x00006800010e7983 */ /* 0x000ee20000100800 */
[----:B------:R-:W-:-:S03]  /*1f4f0*/  ULDC UR4, c[0x0][0xac8] ;  /* 0x0002b20000047ab9 */ /* 0x000fc60000000800 */
[----:B------:R-:W4:Y:S04]  /*1f500*/  LDL R59, [R1+0x104] ;  /* 0x00010400013b7983 */ /* 0x000f280000100800 */
[----:B------:R-:W5:Y:S04]  /*1f510*/  LDL R107, [R1+0x184] ;  /* 0x00018400016b7983 */ /* 0x000f680000100800 */
        /* <DEDUP_REMOVED lines=14> */
[----:B------:R-:W5:Y:S01]  /*1f600*/  LDL R119, [R1+0x130] ;  /* 0x0001300001777983 */ /* 0x000f620000100800 */
[----:B---3--:R-:W-:-:S13]  /*1f610*/  ISETP.GE.AND P0, PT, R14, UR4, PT ;  /* 0x000000040e007c0c */ /* 0x008fda000bf06270 */
[----:B-1----:R-:W-:Y:S01]  /*1f620*/  @!P0 MOV R13, R24 ;  /* 0x00000018000d8202 */ /* 0x002fe20000000f00 */
[----:B--2---:R-:W-:Y:S02]  /*1f630*/  @!P0 IMAD.MOV.U32 R12, RZ, RZ, R11 ;  /* 0x000000ffff0c8224 */ /* 0x004fe400078e000b */
[----:B------:R-:W-:Y:S02]  /*1f640*/  @!P0 IMAD.MOV.U32 R15, RZ, RZ, R203 ;  /* 0x000000ffff0f8224 */ /* 0x000fe400078e00cb */
[----:B------:R-:W-:-:S04]  /*1f650*/  @!P0 IMAD.WIDE R12, R14, 0x4, R12 ;  /* 0x000000040e0c8825 */ /* 0x000fc800078e020c */
[----:B------:R-:W-:-:S05]  /*1f660*/  @!P0 IMAD.MOV.U32 R14, RZ, RZ, R205 ;  /* 0x000000ffff0e8224 */ /* 0x000fca00078e00cd */
[----:B------:R1:W-:Y:S01]  /*1f670*/  @!P0 ST.E.64 desc[UR36][R12.64], R14 ;  /* 0x0000000e0c008985 */ /* 0x0003e2000c101b24 */
[----:B----4-:R-:W-:-:S13]  /*1f680*/  ISETP.GE.AND P0, PT, R59, UR4, PT ;  /* 0x000000043b007c0c */ /* 0x010fda000bf06270 */
[C---:B-1----:R-:W-:Y:S01]  /*1f690*/  @!P0 LEA R12, P1, R59.reuse, R11, 0x2 ;  /* 0x0000000b3b0c8211 */ /* 0x042fe200078210ff */
[----:B------:R-:W-:Y:S02]  /*1f6a0*/  @!P0 IMAD.MOV.U32 R14, RZ, RZ, R206 ;  /* 0x000000ffff0e8224 */ /* 0x000fe400078e00ce */
[----:B------:R-:W-:Y:S01]  /*1f6b0*/  @!P0 IMAD.MOV.U32 R15, RZ, RZ, R204 ;  /* 0x000000ffff0f8224 */ /* 0x000fe200078e00cc */
[----:B-----5:R-:W-:Y:S02]  /*1f6c0*/  @!P0 LEA.HI.X R13, R59, R24, R107, 0x2, P1 ;  /* 0x000000183b0d8211 */ /* 0x020fe400008f146b */
[----:B------:R-:W2:Y:S04]  /*1f6d0*/  LDL R59, [R1+0xec] ;  /* 0x0000ec00013b7983 */ /* 0x000ea80000100800 */
[----:B------:R1:W-:Y:S01]  /*1f6e0*/  @!P0 ST.E.64 desc[UR36][R12.64], R14 ;  /* 0x0000000e0c008985 */ /* 0x0003e2000c101b24 */
[----:B------:R-:W-:-:S02]  /*1f6f0*/  ISETP.GE.AND P0, PT, R90, UR4, PT ;  /* 0x000000045a007c0c */ /* 0x000fc4000bf06270 */
[----:B------:R-:W-:Y:S01]  /*1f700*/  ISETP.GE.AND P1, PT, R63, UR4, PT ;  /* 0x000000043f007c0c */ /* 0x000fe2000bf26270 */
[----:B------:R-:W3:Y:S10]  /*1f710*/  LDL R107, [R1+0x16c] ;  /* 0x00016c00016b7983 */ /* 0x000ef40000100800 */
[----:B-1----:R-:W-:Y:S01]  /*1f720*/  @!P0 LEA R12, P2, R90, R11, 0x2 ;  /* 0x0000000b5a0c8211 */ /* 0x002fe200078410ff */
[----:B------:R-:W-:Y:S01]  /*1f730*/  @!P0 IMAD.MOV.U32 R15, RZ, RZ, R199 ;  /* 0x000000ffff0f8224 */ /* 0x000fe200078e00c7 */
[----:B------:R-:W-:-:S02]  /*1f740*/  @!P0 MOV R14, R201 ;  /* 0x000000c9000e8202 */ /* 0x000fc40000000f00 */
[----:B------:R-:W-:Y:S02]  /*1f750*/  @!P0 LEA.HI.X R13, R90, R24, R103, 0x2, P2 ;  /* 0x000000185a0d8211 */ /* 0x000fe400010f1467 */
[----:B------:R-:W4:Y:S04]  /*1f760*/  LDL R90, [R1+0xe8] ;  /* 0x0000e800015a7983 */ /* 0x000f280000100800 */
[----:B------:R1:W-:Y:S01]  /*1f770*/  @!P0 ST.E.64 desc[UR36][R12.64], R14 ;  /* 0x0000000e0c008985 */ /* 0x0003e2000c101b24 */
[----:B------:R-:W-:-:S03]  /*1f780*/  ISETP.GE.AND P0, PT, R86, UR4, PT ;  /* 0x0000000456007c0c */ /* 0x000fc6000bf06270 */
[----:B------:R-:W5:Y:S01]  /*1f790*/  LDL R103, [R1+0xd8] ;  /* 0x0000d80001677983 */ /* 0x000f620000100800 */
[----:B-1----:R-:W-:Y:S01]  /*1f7a0*/  @!P1 LEA R12, P2, R63, R11, 0x2 ;  /* 0x0000000b3f0c9211 */ /* 0x002fe200078410ff */
[----:B------:R-:W-:-:S03]  /*1f7b0*/  @!P1 IMAD.MOV.U32 R14, RZ, RZ, R202 ;  /* 0x000000ffff0e9224 */ /* 0x000fc600078e00ca */
[----:B------:R-:W-:Y:S01]  /*1f7c0*/  @!P1 LEA.HI.X R13, R63, R24, R102, 0x2, P2 ;  /* 0x000000183f0d9211 */ /* 0x000fe200010f1466 */
[----:B------:R-:W-:Y:S01]  /*1f7d0*/  @!P1 IMAD.MOV.U32 R15, RZ, RZ, R200 ;  /* 0x000000ffff0f9224 */ /* 0x000fe200078e00c8 */
[----:B------:R-:W5:Y:S04]  /*1f7e0*/  LDL R63, [R1+0xe4] ;  /* 0x0000e400013f7983 */ /* 0x000f680000100800 */
[----:B------:R1:W-:Y:S01]  /*1f7f0*/  @!P1 ST.E.64 desc[UR36][R12.64], R14 ;  /* 0x0000000e0c009985 */ /* 0x0003e2000c101b24 */
[----:B------:R-:W-:-:S03]  /*1f800*/  ISETP.GE.AND P1, PT, R25, UR4, PT ;  /* 0x0000000419007c0c */ /* 0x000fc6000bf26270 */
[----:B------:R-:W5:Y:S01]  /*1f810*/  LDL R102, [R1+0x168] ;  /* 0x0001680001667983 */ /* 0x000f620000100800 */
[C---:B-1----:R-:W-:Y:S01]  /*1f820*/  @!P0 LEA R12, P2, R86.reuse, R11, 0x2 ;  /* 0x0000000b560c8211 */ /* 0x042fe200078410ff */
[----:B------:R-:W-:Y:S01]  /*1f830*/  @!P0 IMAD.MOV.U32 R14, RZ, RZ, R197 ;  /* 0x000000ffff0e8224 */ /* 0x000fe200078e00c5 */
[----:B------:R-:W-:Y:S02]  /*1f840*/  @!P0 MOV R15, R195 ;  /* 0x000000c3000f8202 */ /* 0x000fe40000000f00 */
[----:B------:R-:W-:Y:S02]  /*1f850*/  @!P0 LEA.HI.X R13, R86, R24, R95, 0x2, P2 ;  /* 0x00000018560d8211 */ /* 0x000fe400010f145f */
[----:B------:R-:W5:Y:S04]  /*1f860*/  LDL R95, [R1+0x164] ;  /* 0x00016400015f7983 */ /* 0x000f680000100800 */
[----:B------:R1:W-:Y:S01]  /*1f870*/  @!P0 ST.E.64 desc[UR36][R12.64], R14 ;  /* 0x0000000e0c008985 */ /* 0x0003e2000c101b24 */
[----:B------:R-:W-:-:S03]  /*1f880*/  ISETP.GE.AND P0, PT, R110, UR4, PT ;  /* 0x000000046e007c0c */ /* 0x000fc6000bf06270 */
[----:B------:R-:W5:Y:S01]  /*1f890*/  LDL R86, [R1+0xdc] ;  /* 0x0000dc0001567983 */ /* 0x000f620000100800 */
[CC--:B-1----:R-:W-:Y:S01]  /*1f8a0*/  @!P1 LEA R12, P2, R25.reuse, R11.reuse, 0x2 ;  /* 0x0000000b190c9211 */ /* 0x0c2fe200078410ff */
[----:B------:R-:W-:Y:S02]  /*1f8b0*/  @!P1 IMAD.MOV.U32 R14, RZ, RZ, R198 ;  /* 0x000000ffff0e9224 */ /* 0x000fe400078e00c6 */
[----:B------:R-:W-:Y:S01]  /*1f8c0*/  @!P1 IMAD.MOV.U32 R15, RZ, RZ, R196 ;  /* 0x000000ffff0f9224 */ /* 0x000fe200078e00c4 */
[----:B------:R-:W-:Y:S02]  /*1f8d0*/  @!P1 LEA.HI.X R13, R25, R24, R35, 0x2, P2 ;  /* 0x00000018190d9211 */ /* 0x000fe400010f1423 */
[----:B------:R-:W5:Y:S04]  /*1f8e0*/  LDL R35, [R1+0x160] ;  /* 0x0001600001237983 */ /* 0x000f680000100800 */
[----:B------:R1:W-:Y:S04]  /*1f8f0*/  @!P1 ST.E.64 desc[UR36][R12.64], R14 ;  /* 0x0000000e0c009985 */ /* 0x0003e8000c101b24 */
[----:B------:R-:W5:Y:S01]  /*1f900*/  LDL R25, [R1+0xd4] ;  /* 0x0000d40001197983 */ /* 0x000f620000100800 */
[----:B-1----:R-:W-:-:S04]  /*1f910*/  @!P0 LEA R12, P2, R110, R11, 0x2 ;  /* 0x0000000b6e0c8211 */ /* 0x002fc800078410ff */
[----:B------:R-:W-:Y:S02]  /*1f920*/  @!P0 LEA.HI.X R13, R110, R24, R113, 0x2, P2 ;  /* 0x000000186e0d8211 */ /* 0x000fe400010f1471 */
[----:B------:R-:W5:Y:S04]  /*1f930*/  LDL R110, [R1+0x15c] ;  /* 0x00015c00016e7983 */ /* 0x000f680000100800 */
[----:B------:R-:W5:Y:S01]  /*1f940*/  LDL R113, [R1+0x158] ;  /* 0x0001580001717983 */ /* 0x000f620000100800 */
[----:B------:R-:W-:Y:S02]  /*1f950*/  @!P0 IMAD.MOV.U32 R14, RZ, RZ, R193 ;  /* 0x000000ffff0e8224 */ /* 0x000fe400078e00c1 */
[----:B------:R-:W-:-:S05]  /*1f960*/  @!P0 IMAD.MOV.U32 R15, RZ, RZ, R191 ;  /* 0x000000ffff0f8224 */ /* 0x000fca00078e00bf */
[----:B------:R1:W-:Y:S01]  /*1f970*/  @!P0 ST.E.64 desc[UR36][R12.64], R14 ;  /* 0x0000000e0c008985 */ /* 0x0003e2000c101b24 */
[----:B--2---:R-:W-:-:S13]  /*1f980*/  ISETP.GE.AND P1, PT, R59, UR4, PT ;  /* 0x000000043b007c0c */ /* 0x004fda000bf26270 */
[C---:B-1----:R-:W-:Y:S01]  /*1f990*/  @!P1 LEA R12, P2, R59.reuse, R11, 0x2 ;  /* 0x0000000b3b0c9211 */ /* 0x042fe200078410ff */
[----:B------:R-:W-:Y:S01]  /*1f9a0*/  @!P1 IMAD.MOV.U32 R15, RZ, RZ, R192 ;  /* 0x000000ffff0f9224 */ /* 0x000fe200078e00c0 */
[----:B------:R-:W-:Y:S02]  /*1f9b0*/  @!P1 MOV R14, R194 ;  /* 0x000000c2000e9202 */ /* 0x000fe40000000f00 */
[----:B---3--:R-:W-:Y:S02]  /*1f9c0*/  @!P1 LEA.HI.X R13, R59, R24, R107, 0x2, P2 ;  /* 0x000000183b0d9211 */ /* 0x008fe400010f146b */
[----:B------:R-:W2:Y:S01]  /*1f9d0*/  LDL R59, [R1+0xcc] ;  /* 0x0000cc00013b7983 */ /* 0x000ea20000100800 */
[----:B----4-:R-:W-:-:S03]  /*1f9e0*/  ISETP.GE.AND P0, PT, R90, UR4, PT ;  /* 0x000000045a007c0c */ /* 0x010fc6000bf06270 */
[----:B------:R1:W-:Y:S04]  /*1f9f0*/  @!P1 ST.E.64 desc[UR36][R12.64], R14 ;  /* 0x0000000e0c009985 */ /* 0x0003e8000c101b24 */
[----:B------:R-:W3:Y:S06]  /*1fa00*/  LDL R107, [R1+0xb8] ;  /* 0x0000b800016b7983 */ /* 0x000eec0000100800 */
[C---:B-1----:R-:W-:Y:S01]  /*1fa10*/  @!P0 LEA R12, P1, R90.reuse, R11, 0x2 ;  /* 0x0000000b5a0c8211 */ /* 0x042fe200078210ff */
[----:B------:R-:W-:Y:S01]  /*1fa20*/  @!P0 IMAD.MOV.U32 R14, RZ, RZ, R189 ;  /* 0x000000ffff0e8224 */ /* 0x000fe200078e00bd */
[----:B-----5:R-:W-:Y:S01]  /*1fa30*/  ISETP.GE.AND P2, PT, R63, UR4, PT ;  /* 0x000000043f007c0c */ /* 0x020fe2000bf46270 */
[----:B------:R-:W-:Y:S01]  /*1fa40*/  @!P0 IMAD.MOV.U32 R15, RZ, RZ, R187 ;  /* 0x000000ffff0f8224 */ /* 0x000fe200078e00bb */
[----:B------:R-:W-:-:S02]  /*1fa50*/  @!P0 LEA.HI.X R13, R90, R24, R102, 0x2, P1 ;  /* 0x000000185a0d8211 */ /* 0x000fc400008f1466 */
[----:B------:R-:W4:Y:S04]  /*1fa60*/  LDL R90, [R1+0x154] ;  /* 0x00015400015a7983 */ /* 0x000f280000100800 */
[----:B------:R1:W-:Y:S01]  /*1fa70*/  @!P0 ST.E.64 desc[UR36][R12.64], R14 ;  /* 0x0000000e0c008985 */ /* 0x0003e2000c101b24 */
[----:B------:R-:W-:-:S03]  /*1fa80*/  ISETP.GE.AND P0, PT, R34, UR4, PT ;  /* 0x0000000422007c0c */ /* 0x000fc6000bf06270 */
[----:B------:R-:W5:Y:S01]  /*1fa90*/  LDL R102, [R1+0xc4] ;  /* 0x0000c40001667983 */ /* 0x000f620000100800 */
[----:B-1----:R-:W-:-:S04]  /*1faa0*/  @!P2 LEA R12, P1, R63, R11, 0x2 ;  /* 0x0000000b3f0ca211 */ /* 0x002fc800078210ff */
[----:B------:R-:W-:Y:S02]  /*1fab0*/  @!P2 LEA.HI.X R13, R63, R24, R95, 0x2, P1 ;  /* 0x000000183f0da211 */ /* 0x000fe400008f145f */
[----:B------:R-:W-:Y:S01]  /*1fac0*/  ISETP.GE.AND P1, PT, R86, UR4, PT ;  /* 0x0000000456007c0c */ /* 0x000fe2000bf26270 */
[----:B------:R-:W3:Y:S01]  /*1fad0*/  LDL R63, [R1+0xc8] ;  /* 0x0000c800013f7983 */ /* 0x000ee20000100800 */
[----:B------:R-:W-:Y:S01]  /*1fae0*/  @!P2 IMAD.MOV.U32 R14, RZ, RZ, R190 ;  /* 0x000000ffff0ea224 */ /* 0x000fe200078e00be */
[----:B------:R-:W-:Y:S02]  /*1faf0*/  @!P2 MOV R15, R188 ;  /* 0x000000bc000fa202 */ /* 0x000fe40000000f00 */
[----:B------:R-:W3:Y:S04]  /*1fb00*/  LDL R95, [R1+0x14c] ;  /* 0x00014c00015f7983 */ /* 0x000ee80000100800 */
[----:B------:R1:W-:Y:S01]  /*1fb10*/  @!P2 ST.E.64 desc[UR36][R12.64], R14 ;  /* 0x0000000e0c00a985 */ /* 0x0003e2000c101b24 */
[----:B------:R-:W-:-:S03]  /*1fb20*/  ISETP.GE.AND P2, PT, R103, UR4, PT ;  /* 0x0000000467007c0c */ /* 0x000fc6000bf46270 */
[-C--:B-1----:R-:W-:Y:S02]  /*1fb30*/  @!P1 LEA R12, P4, R86, R11.reuse, 0x2 ;  /* 0x0000000b560c9211 */ /* 0x082fe400078810ff */
[----:B------:R-:W-:-:S04]  /*1fb40*/  @!P0 LEA R14, P3, R34, R11, 0x2 ;  /* 0x0000000b220e8211 */ /* 0x000fc800078610ff */
[-C--:B------:R-:W-:Y:S01]  /*1fb50*/  @!P0 LEA.HI.X R15, R34, R24.reuse, R35, 0x2, P3 ;  /* 0x00000018220f8211 */ /* 0x080fe200018f1423 */
[----:B------:R-:W-:Y:S01]  /*1fb60*/  @!P0 IMAD.MOV.U32 R34, RZ, RZ, R186 ;  /* 0x000000ffff228224 */ /* 0x000fe200078e00ba */
[----:B------:R-:W-:Y:S02]  /*1fb70*/  @!P1 LEA.HI.X R13, R86, R24, R110, 0x2, P4 ;  /* 0x00000018560d9211 */ /* 0x000fe400020f146e */
[----:B------:R-:W3:Y:S01]  /*1fb80*/  LDL R86, [R1+0xa8] ;  /* 0x0000a80001567983 */ /* 0x000ee20000100800 */
[----:B------:R-:W-:-:S03]  /*1fb90*/  @!P0 IMAD.MOV.U32 R35, RZ, RZ, R184 ;  /* 0x000000ffff238224 */ /* 0x000fc600078e00b8 */
[----:B------:R-:W3:Y:S04]  /*1fba0*/  LDL R110, [R1+0x144] ;  /* 0x00014400016e7983 */ /* 0x000ee80000100800 */
[----:B------:R1:W-:Y:S02]  /*1fbb0*/  @!P0 ST.E.64 desc[UR36][R14.64], R34 ;  /* 0x000000220e008985 */ /* 0x0003e4000c101b24 */
[----:B-1----:R-:W-:-:S04]  /*1fbc0*/  @!P2 LEA R14, P4, R103, R11, 0x2 ;  /* 0x0000000b670ea211 */ /* 0x002fc800078810ff */
[----:B------:R-:W-:Y:S02]  /*1fbd0*/  @!P2 LEA.HI.X R15, R103, R24, R113, 0x2, P4 ;  /* 0x00000018670fa211 */ /* 0x000fe400020f1471 */
[----:B------:R-:W3:Y:S01]  /*1fbe0*/  LDL R103, [R1+0x13c] ;  /* 0x00013c0001677983 */ /* 0x000ee20000100800 */
[----:B------:R-:W-:Y:S01]  /*1fbf0*/  ISETP.GE.AND P3, PT, R25, UR4, PT ;  /* 0x0000000419007c0c */ /* 0x000fe2000bf66270 */
[----:B------:R-:W-:Y:S02]  /*1fc00*/  @!P1 IMAD.MOV.U32 R34, RZ, RZ, R185 ;  /* 0x000000ffff229224 */ /* 0x000fe400078e00b9 */
[----:B------:R-:W-:Y:S01]  /*1fc10*/  @!P1 IMAD.MOV.U32 R35, RZ, RZ, R183 ;  /* 0x000000ffff239224 */ /* 0x000fe200078e00b7 */
[----:B------:R-:W-:Y:S01]  /*1fc20*/  ISETP.GE.AND P0, PT, R117, UR4, PT ;  /* 0x0000000475007c0c */ /* 0x000fe2000bf06270 */
[----:B------:R-:W3:Y:S04]  /*1fc30*/  LDL R113, [R1+0x140] ;  /* 0x0001400001717983 */ /* 0x000ee80000100800 */
[----:B------:R1:W-:Y:S04]  /*1fc40*/  @!P1 ST.E.64 desc[UR36][R12.64], R34 ;  /* 0x000000220c009985 */ /* 0x0003e8000c101b24 */
[----:B-1----:R-:W-:Y:S01]  /*1fc50*/  @!P3 LEA R12, P5, R25, R11, 0x2 ;  /* 0x0000000b190cb211 */ /* 0x002fe200078a10ff */
[----:B------:R-:W-:Y:S01]  /*1fc60*/  @!P2 IMAD.MOV.U32 R35, RZ, RZ, R180 ;  /* 0x000000ffff23a224 */ /* 0x000fe200078e00b4 */
[----:B------:R-:W-:-:S05]  /*1fc70*/  @!P2 MOV R34, R182 ;  /* 0x000000b60022a202 */ /* 0x000fca0000000f00 */
[----:B------:R1:W-:Y:S02]  /*1fc80*/  @!P2 ST.E.64 desc[UR36][R14.64], R34 ;  /* 0x000000220e00a985 */ /* 0x0003e4000c101b24 */
[----:B-1----:R-:W-:Y:S02]  /*1fc90*/  @!P3 IMAD.MOV.U32 R34, RZ, RZ, R181 ;  /* 0x000000ffff22b224 */ /* 0x002fe400078e00b5 */
[----:B------:R-:W-:Y:S01]  /*1fca0*/  @!P3 IMAD.MOV.U32 R35, RZ, RZ, R179 ;  /* 0x000000ffff23b224 */ /* 0x000fe200078e00b3 */
[----:B------:R-:W-:-:S04]  /*1fcb0*/  @!P0 LEA R14, P4, R117, R11, 0x2 ;  /* 0x0000000b750e8211 */ /* 0x000fc800078810ff */
[-C--:B------:R-:W-:Y:S02]  /*1fcc0*/  @!P0 LEA.HI.X R15, R117, R24.reuse, R118, 0x2, P4 ;  /* 0x00000018750f8211 */ /* 0x080fe400020f1476 */
[----:B------:R-:W3:Y:S04]  /*1fcd0*/  LDL R118, [R1+0x9c] ;  /* 0x00009c0001767983 */ /* 0x000ee80000100800 */
[----:B------:R-:W3:Y:S01]  /*1fce0*/  LDL R117, [R1+0x124] ;  /* 0x0001240001757983 */ /* 0x000ee20000100800 */
[----:B--2---:R-:W-:Y:S02]  /*1fcf0*/  ISETP.GE.AND P1, PT, R59, UR4, PT ;  /* 0x000000043b007c0c */ /* 0x004fe4000bf26270 */
[----:B----4-:R-:W-:Y:S02]  /*1fd00*/  @!P3 LEA.HI.X R13, R25, R24, R90, 0x2, P5 ;  /* 0x00000018190db211 */ /* 0x010fe400028f145a */
[----:B------:R-:W2:Y:S04]  /*1fd10*/  LDL R90, [R1+0xa4] ;  /* 0x0000a400015a7983 */ /* 0x000ea80000100800 */
[----:B------:R-:W4:Y:S04]  /*1fd20*/  LDL R25, [R1+0xa0] ;  /* 0x0000a00001197983 */ /* 0x000f280000100800 */
[----:B------:R1:W-:Y:S01]  /*1fd30*/  @!P3 ST.E.64 desc[UR36][R12.64], R34 ;  /* 0x000000220c00b985 */ /* 0x0003e2000c101b24 */
[----:B-----5:R-:W-:-:S02]  /*1fd40*/  ISETP.GE.AND P3, PT, R102, UR4, PT ;  /* 0x0000000466007c0c */ /* 0x020fc4000bf66270 */
[----:B---3--:R-:W-:Y:S02]  /*1fd50*/  ISETP.GE.AND P2, PT, R63, UR4, PT ;  /* 0x000000043f007c0c */ /* 0x008fe4000bf46270 */
[C---:B-1----:R-:W-:Y:S01]  /*1fd60*/  @!P1 LEA R12, P5, R59.reuse, R11, 0x2 ;  /* 0x0000000b3b0c9211 */ /* 0x042fe200078a10ff */
[----:B------:R-:W-:Y:S01]  /*1fd70*/  @!P0 IMAD.MOV.U32 R34, RZ, RZ, R178 ;  /* 0x000000ffff228224 */ /* 0x000fe200078e00b2 */
[----:B------:R-:W-:Y:S02]  /*1fd80*/  @!P0 MOV R35, R176 ;  /* 0x000000b000238202 */ /* 0x000fe40000000f00 */
[----:B------:R-:W-:Y:S02]  /*1fd90*/  @!P1 LEA.HI.X R13, R59, R24, R95, 0x2, P5 ;  /* 0x000000183b0d9211 */ /* 0x000fe400028f145f */
[----:B------:R-:W3:Y:S04]  /*1fda0*/  LDL R95, [R1+0x138] ;  /* 0x00013800015f7983 */ /* 0x000ee80000100800 */
[----:B------:R1:W-:Y:S04]  /*1fdb0*/  @!P0 ST.E.64 desc[UR36][R14.64], R34 ;  /* 0x000000220e008985 */ /* 0x0003e8000c101b24 */
[----:B------:R-:W5:Y:S01]  /*1fdc0*/  LDL R59, [R1+0x94] ;  /* 0x00009400013b7983 */ /* 0x000f620000100800 */
[----:B-1----:R-:W-:-:S02]  /*1fdd0*/  @!P1 IMAD.MOV.U32 R34, RZ, RZ, R177 ;  /* 0x000000ffff229224 */ /* 0x002fc400078e00b1 */
[----:B------:R-:W-:Y:S01]  /*1fde0*/  @!P1 IMAD.MOV.U32 R35, RZ, RZ, R175 ;  /* 0x000000ffff239224 */ /* 0x000fe200078e00af */
[----:B------:R-:W-:-:S04]  /*1fdf0*/  @!P2 LEA R14, P4, R63, R11, 0x2 ;  /* 0x0000000b3f0ea211 */ /* 0x000fc800078810ff */
[----:B------:R1:W-:Y:S01]  /*1fe00*/  @!P1 ST.E.64 desc[UR36][R12.64], R34 ;  /* 0x000000220c009985 */ /* 0x0003e2000c101b24 */
[----:B------:R-:W-:-:S03]  /*1fe10*/  @!P2 LEA.HI.X R15, R63, R24, R114, 0x2, P4 ;  /* 0x000000183f0fa211 */ /* 0x000fc600020f1472 */
[----:B------:R-:W5:Y:S01]  /*1fe20*/  LDL R63, [R1+0x134] ;  /* 0x00013400013f7983 */ /* 0x000f620000100800 */
[----:B------:R-:W-:Y:S02]  /*1fe30*/  ISETP.GE.AND P1, PT, R86, UR4, PT ;  /* 0x0000000456007c0c */ /* 0x000fe4000bf26270 */
[----:B------:R-:W-:Y:S01]  /*1fe40*/  ISETP.GE.AND P0, PT, R107, UR4, PT ;  /* 0x000000046b007c0c */ /* 0x000fe2000bf06270 */
[----:B------:R-:W5:Y:S01]  /*1fe50*/  LDL R114, [R1+0x88] ;  /* 0x0000880001727983 */ /* 0x000f620000100800 */
[----:B-1----:R-:W-:Y:S02]  /*1fe60*/  @!P2 IMAD.MOV.U32 R34, RZ, RZ, R174 ;  /* 0x000000ffff22a224 */ /* 0x002fe400078e00ae */
[----:B------:R-:W-:Y:S01]  /*1fe70*/  @!P2 IMAD.MOV.U32 R35, RZ, RZ, R172 ;  /* 0x000000ffff23a224 */ /* 0x000fe200078e00ac */
[----:B------:R-:W-:-:S04]  /*1fe80*/  @!P3 LEA R12, P5, R102, R11, 0x2 ;  /* 0x0000000b660cb211 */ /* 0x000fc800078a10ff */
[----:B------:R1:W-:Y:S01]  /*1fe90*/  @!P2 ST.E.64 desc[UR36][R14.64], R34 ;  /* 0x000000220e00a985 */ /* 0x0003e2000c101b24 */
[----:B------:R-:W-:-:S03]  /*1fea0*/  @!P3 LEA.HI.X R13, R102, R24, R110, 0x2, P5 ;  /* 0x00000018660db211 */ /* 0x000fc600028f146e */
[----:B------:R-:W5:Y:S04]  /*1feb0*/  LDL R102, [R1+0x8c] ;  /* 0x00008c0001667983 */ /* 0x000f680000100800 */
[----:B------:R-:W5:Y:S01]  /*1fec0*/  LDL R110, [R1+0x84] ;  /* 0x00008400016e7983 */ /* 0x000f620000100800 */
[----:B-1----:R-:W-:Y:S01]  /*1fed0*/  @!P3 MOV R34, R173 ;  /* 0x000000ad0022b202 */ /* 0x002fe20000000f00 */
[----:B------:R-:W-:-:S05]  /*1fee0*/  @!P3 IMAD.MOV.U32 R35, RZ, RZ, R171 ;  /* 0x000000ffff23b224 */ /* 0x000fca00078e00ab */
[----:B------:R1:W-:Y:S02]  /*1fef0*/  @!P3 ST.E.64 desc[UR36][R12.64], R34 ;  /* 0x000000220c00b985 */ /* 0x0003e4000c101b24 */
[----:B-1----:R-:W-:-:S04]  /*1ff00*/  @!P1 LEA R12, P3, R86, R11, 0x2 ;  /* 0x0000000b560c9211 */ /* 0x002fc800078610ff */
[-C--:B------:R-:W-:Y:S02]  /*1ff10*/  @!P1 LEA.HI.X R13, R86, R24.reuse, R103, 0x2, P3 ;  /* 0x00000018560d9211 */ /* 0x080fe400018f1467 */
[----:B------:R-:W5:Y:S01]  /*1ff20*/  LDL R86, [R1+0x12c] ;  /* 0x00012c0001567983 */ /* 0x000f620000100800 */
[C---:B------:R-:W-:Y:S01]  /*1ff30*/  @!P0 LEA R14, P5, R107.reuse, R11, 0x2 ;  /* 0x0000000b6b0e8211 */ /* 0x040fe200078a10ff */
[----:B------:R-:W-:Y:S02]  /*1ff40*/  @!P0 IMAD.MOV.U32 R34, RZ, RZ, R170 ;  /* 0x000000ffff228224 */ /* 0x000fe400078e00aa */
[----:B------:R-:W-:Y:S01]  /*1ff50*/  @!P0 IMAD.MOV.U32 R35, RZ, RZ, R168 ;  /* 0x000000ffff238224 */ /* 0x000fe200078e00a8 */
[----:B------:R-:W-:Y:S01]  /*1ff60*/  @!P0 LEA.HI.X R15, R107, R24, R113, 0x2, P5 ;  /* 0x000000186b0f8211 */ /* 0x000fe200028f1471 */
[----:B------:R-:W5:Y:S04]  /*1ff70*/  LDL R103, [R1+0x128] ;  /* 0x0001280001677983 */ /* 0x000f680000100800 */
[----:B------:R1:W-:Y:S04]  /*1ff80*/  @!P0 ST.E.64 desc[UR36][R14.64], R34 ;  /* 0x000000220e008985 */ /* 0x0003e8000c101b24 */
[----:B------:R-:W5:Y:S04]  /*1ff90*/  LDL R107, [R1+0x7c] ;  /* 0x00007c00016b7983 */ /* 0x000f680000100800 */
[----:B------:R-:W5:Y:S01]  /*1ffa0*/  LDL R113, [R1+0x120] ;  /* 0x0001200001717983 */ /* 0x000f620000100800 */
[----:B-1----:R-:W-:Y:S01]  /*1ffb0*/  @!P1 IMAD.MOV.U32 R34, RZ, RZ, R169 ;  /* 0x000000ffff229224 */ /* 0x002fe200078e00a9 */
[----:B------:R-:W-:-:S05]  /*1ffc0*/  @!P1 MOV R35, R147 ;  /* 0x0000009300239202 */ /* 0x000fca0000000f00 */
[----:B------:R1:W-:Y:S01]  /*1ffd0*/  @!P1 ST.E.64 desc[UR36][R12.64], R34 ;  /* 0x000000220c009985 */ /* 0x0003e2000c101b24 */
[----:B------:R-:W-:Y:S02]  /*1ffe0*/  ISETP.GE.AND P0, PT, R118, UR4, PT ;  /* 0x0000000476007c0c */ /* 0x000fe4000bf06270 */
[----:B--2---:R-:W-:Y:S02]  /*1fff0*/  ISETP.GE.AND P2, PT, R90, UR4, PT ;  /* 0x000000045a007c0c */ /* 0x004fe4000bf46270 */
[----:B----4-:R-:W-:-:S11]  /*20000*/  ISETP.GE.AND P4, PT, R25, UR4, PT ;  /* 0x0000000419007c0c */ /* 0x010fd6000bf86270 */
[CC--:B------:R-:W-:Y:S02]  /*20010*/  @!P2 LEA R14, P3, R90.reuse, R11.reuse, 0x2 ;  /* 0x0000000b5a0ea211 */ /* 0x0c0fe400078610ff */
[----:B-1----:R-:W-:Y:S01]  /*20020*/  @!P4 LEA R12, P5, R25, R11, 0x2 ;  /* 0x0000000b190cc211 */ /* 0x002fe200078a10ff */
[----:B------:R-:W-:Y:S02]  /*20030*/  @!P2 IMAD.MOV.U32 R34, RZ, RZ, R100 ;  /* 0x000000ffff22a224 */ /* 0x000fe400078e0064 */
[----:B------:R-:W-:Y:S01]  /*20040*/  @!P2 IMAD.MOV.U32 R35, RZ, RZ, R96 ;  /* 0x000000ffff23a224 */ /* 0x000fe200078e0060 */
[----:B------:R-:W2:Y:S04]  /*20050*/  LDL R100, [R1+0x11c] ;  /* 0x00011c0001647983 */ /* 0x000ea80000100800 */
[----:B------:R-:W4:Y:S01]  /*20060*/  LDL R96, [R1+0x118] ;  /* 0x0001180001607983 */ /* 0x000f220000100800 */
[----:B---3--:R-:W-:-:S03]  /*20070*/  @!P2 LEA.HI.X R15, R90, R24, R95, 0x2, P3 ;  /* 0x000000185a0fa211 */ /* 0x008fc600018f145f */
[----:B------:R-:W3:Y:S04]  /*20080*/  LDL R95, [R1+0x78] ;  /* 0x00007800015f7983 */ /* 0x000ee80000100800 */
[----:B------:R-:W4:Y:S01]  /*20090*/  LDL R90, [R1+0x74] ;  /* 0x00007400015a7983 */ /* 0x000f220000100800 */
[----:B-----5:R-:W-:-:S03]  /*200a0*/  ISETP.GE.AND P1, PT, R59, UR4, PT ;  /* 0x000000043b007c0c */ /* 0x020fc6000bf26270 */
[----:B------:R1:W-:Y:S01]  /*200b0*/  @!P2 ST.E.64 desc[UR36][R14.64], R34 ;  /* 0x000000220e00a985 */ /* 0x0003e2000c101b24 */
[----:B------:R-:W-:-:S03]  /*200c0*/  @!P4 LEA.HI.X R13, R25, R24, R63, 0x2, P5 ;  /* 0x00000018190dc211 */ /* 0x000fc600028f143f */
[----:B------:R-:W5:Y:S04]  /*200d0*/  LDL R63, [R1+0x70] ;  /* 0x00007000013f7983 */ /* 0x000f680000100800 */
[----:B------:R-:W5:Y:S01]  /*200e0*/  LDL R25, [R1+0x6c] ;  /* 0x00006c0001197983 */ /* 0x000f620000100800 */
[----:B-1----:R-:W-:Y:S02]  /*200f0*/  @!P4 IMAD.MOV.U32 R34, RZ, RZ, R104 ;  /* 0x000000ffff22c224 */ /* 0x002fe400078e0068 */
[----:B------:R-:W-:-:S05]  /*20100*/  @!P4 IMAD.MOV.U32 R35, RZ, RZ, R108 ;  /* 0x000000ffff23c224 */ /* 0x000fca00078e006c */
[----:B------:R1:W-:Y:S02]  /*20110*/  @!P4 ST.E.64 desc[UR36][R12.64], R34 ;  /* 0x000000220c00c985 */ /* 0x0003e4000c101b24 */
[----:B-1----:R-:W-:Y:S01]  /*20120*/  @!P0 IMAD.MOV.U32 R35, RZ, RZ, R88 ;  /* 0x000000ffff238224 */ /* 0x002fe200078e0058 */
[C---:B------:R-:W-:Y:S01]  /*20130*/  @!P1 LEA R12, P5, R59.reuse, R11, 0x2 ;  /* 0x0000000b3b0c9211 */ /* 0x040fe200078a10ff */
[----:B------:R-:W5:Y:S03]  /*20140*/  LDL R88, [R1+0x114] ;  /* 0x0001140001587983 */ /* 0x000f660000100800 */
[----:B------:R-:W-:Y:S02]  /*20150*/  @!P1 LEA.HI.X R13, R59, R24, R86, 0x2, P5 ;  /* 0x000000183b0d9211 */ /* 0x000fe400028f1456 */
[----:B------:R-:W5:Y:S04]  /*20160*/  LDL R86, [R1+0x110] ;  /* 0x0001100001567983 */ /* 0x000f680000100800 */
[----:B------:R-:W5:Y:S01]  /*20170*/  LDL R59, [R1+0x10c] ;  /* 0x00010c00013b7983 */ /* 0x000f620000100800 */
[----:B------:R-:W-:-:S02]  /*20180*/  ISETP.GE.AND P2, PT, R102, UR4, PT ;  /* 0x0000000466007c0c */ /* 0x000fc4000bf46270 */
[----:B------:R-:W-:Y:S02]  /*20190*/  @!P0 LEA R14, P3, R118, R11, 0x2 ;  /* 0x0000000b760e8211 */ /* 0x000fe400078610ff */
[----:B------:R-:W-:Y:S02]  /*201a0*/  ISETP.GE.AND P4, PT, R114, UR4, PT ;  /* 0x0000000472007c0c */ /* 0x000fe4000bf86270 */
[----:B------:R-:W-:Y:S02]  /*201b0*/  @!P0 LEA.HI.X R15, R118, R24, R119, 0x2, P3 ;  /* 0x00000018760f8211 */ /* 0x000fe400018f1477 */
[----:B------:R-:W-:Y:S02]  /*201c0*/  @!P0 MOV R34, R93 ;  /* 0x0000005d00228202 */ /* 0x000fe40000000f00 */
[----:B------:R-:W-:-:S03]  /*201d0*/  ISETP.GE.AND P3, PT, R110, UR4, PT ;  /* 0x000000046e007c0c */ /* 0x000fc6000bf66270 */
[----:B------:R1:W-:Y:S04]  /*201e0*/  @!P0 ST.E.64 desc[UR36][R14.64], R34 ;  /* 0x000000220e008985 */ /* 0x0003e8000c101b24 */
[----:B------:R-:W-:Y:S02]  /*201f0*/  @!P4 IMAD.MOV.U32 R121, RZ, RZ, R57 ;  /* 0x000000ffff79c224 */ /* 0x000fe400078e0039 */
[----:B-1----:R-:W-:Y:S01]  /*20200*/  @!P1 IMAD.MOV.U32 R34, RZ, RZ, R112 ;  /* 0x000000ffff229224 */ /* 0x002fe200078e0070 */
[----:B------:R-:W-:Y:S01]  /*20210*/  @!P2 LEA R14, P0, R102, R11, 0x2 ;  /* 0x0000000b660ea211 */ /* 0x000fe200078010ff */
[----:B------:R-:W-:-:S03]  /*20220*/  @!P1 IMAD.MOV.U32 R35, RZ, RZ, R116 ;  /* 0x000000ffff239224 */ /* 0x000fc600078e0074 */
[-C--:B------:R-:W-:Y:S02]  /*20230*/  @!P2 LEA.HI.X R15, R102, R24.reuse, R103, 0x2, P0 ;  /* 0x00000018660fa211 */ /* 0x080fe400000f1467 */
[----:B------:R1:W-:Y:S01]  /*20240*/  @!P1 ST.E.64 desc[UR36][R12.64], R34 ;  /* 0x000000220c009985 */ /* 0x0003e2000c101b24 */
[----:B------:R-:W-:Y:S02]  /*20250*/  ISETP.GE.AND P0, PT, R107, UR4, PT ;  /* 0x000000046b007c0c */ /* 0x000fe4000bf06270 */
[-C--:B------:R-:W-:Y:S02]  /*20260*/  @!P3 LEA R102, P5, R110, R11.reuse, 0x2 ;  /* 0x0000000b6e66b211 */ /* 0x080fe400078a10ff */
[C---:B-1----:R-:W-:Y:S01]  /*20270*/  @!P4 LEA R12, P1, R114.reuse, R11, 0x2 ;  /* 0x0000000b720cc211 */ /* 0x042fe200078210ff */
[----:B------:R-:W-:Y:S01]  /*20280*/  @!P2 IMAD.MOV.U32 R34, RZ, RZ, R84 ;  /* 0x000000ffff22a224 */ /* 0x000fe200078e0054 */
[----:B------:R-:W-:Y:S02]  /*20290*/  @!P2 MOV R35, R3 ;  /* 0x000000030023a202 */ /* 0x000fe40000000f00 */
[----:B------:R-:W-:-:S03]  /*202a0*/  @!P4 LEA.HI.X R13, R114, R24, R117, 0x2, P1 ;  /* 0x00000018720dc211 */ /* 0x000fc600008f1475 */
[----:B------:R1:W-:Y:S01]  /*202b0*/  @!P2 ST.E.64 desc[UR36][R14.64], R34 ;  /* 0x000000220e00a985 */ /* 0x0003e2000c101b24 */
[----:B------:R-:W-:-:S03]  /*202c0*/  @!P3 LEA.HI.X R103, R110, R24, R113, 0x2, P5 ;  /* 0x000000186e67b211 */ /* 0x000fc600028f1471 */
[----:B------:R0:W-:Y:S04]  /*202d0*/  @!P4 ST.E.64 desc[UR36][R12.64], R120 ;  /* 0x000000780c00c985 */ /* 0x0001e8000c101b24 */
[----:B------:R4:W-:Y:S01]  /*202e0*/  @!P3 ST.E.64 desc[UR36][R102.64], R4 ;  /* 0x000000046600b985 */ /* 0x0009e2000c101b24 */
[----:B-1----:R-:W-:Y:S01]  /*202f0*/  @!P0 IMAD.MOV.U32 R14, RZ, RZ, R61 ;  /* 0x000000ffff0e8224 */ /* 0x002fe200078e003d */
[----:B0-----:R-:W-:Y:S01]  /*20300*/  @!P0 LEA R12, P2, R107, R11, 0x2 ;  /* 0x0000000b6b0c8211 */ /* 0x001fe200078410ff */
[----:B------:R-:W-:-:S03]  /*20310*/  @!P0 IMAD.MOV.U32 R15, RZ, RZ, R65 ;  /* 0x000000ffff0f8224 */ /* 0x000fc600078e0041 */
[----:B--2---:R-:W-:Y:S02]  /*20320*/  @!P0 LEA.HI.X R13, R107, R24, R100, 0x2, P2 ;  /* 0x000000186b0d8211 */ /* 0x004fe400010f1464 */
[C---:B---3--:R-:W-:Y:S02]  /*20330*/  ISETP.GE.AND P1, PT, R95.reuse, UR4, PT ;  /* 0x000000045f007c0c */ /* 0x048fe4000bf26270 */
[----:B----4-:R-:W-:Y:S01]  /*20340*/  ISETP.GE.AND P4, PT, R90, UR4, PT ;  /* 0x000000045a007c0c */ /* 0x010fe2000bf86270 */
[----:B------:R0:W-:Y:S10]  /*20350*/  @!P0 ST.E.64 desc[UR36][R12.64], R14 ;  /* 0x0000000e0c008985 */ /* 0x0001f4000c101b24 */
[----:B------:R-:W-:-:S04]  /*20360*/  @!P1 LEA R4, P2, R95, R11, 0x2 ;  /* 0x0000000b5f049211 */ /* 0x000fc800078410ff */
[----:B------:R-:W-:Y:S02]  /*20370*/  @!P1 LEA.HI.X R5, R95, R24, R96, 0x2, P2 ;  /* 0x000000185f059211 */ /* 0x000fe400010f1460 */
[----:B0-----:R-:W-:Y:S02]  /*20380*/  @!P4 LEA R12, P0, R90, R11, 0x2 ;  /* 0x0000000b5a0cc211 */ /* 0x001fe400078010ff */
[----:B-----5:R-:W-:Y:S02]  /*20390*/  ISETP.GE.AND P5, PT, R63, UR4, PT ;  /* 0x000000043f007c0c */ /* 0x020fe4000bfa6270 */
[----:B------:R-:W-:Y:S01]  /*203a0*/  ISETP.GE.AND P3, PT, R25, UR4, PT ;  /* 0x0000000419007c0c */ /* 0x000fe2000bf66270 */
[----:B------:R0:W-:Y:S01]  /*203b0*/  @!P1 ST.E.64 desc[UR36][R4.64], R6 ;  /* 0x0000000604009985 */ /* 0x0001e2000c101b24 */
[----:B------:R-:W-:Y:S01]  /*203c0*/  @!P4 IMAD.MOV.U32 R14, RZ, RZ, R69 ;  /* 0x000000ffff0ec224 */ /* 0x000fe200078e0045 */
[----:B------:R-:W-:-:S08]  /*203d0*/  @!P4 MOV R15, R73 ;  /* 0x00000049000fc202 */ /* 0x000fd00000000f00 */
[-C--:B0-----:R-:W-:Y:S02]  /*203e0*/  @!P5 LEA R4, P1, R63, R11.reuse, 0x2 ;  /* 0x0000000b3f04d211 */ /* 0x081fe400078210ff */
[----:B------:R-:W-:Y:S02]  /*203f0*/  @!P3 LEA R6, P2, R25, R11, 0x2 ;  /* 0x0000000b1906b211 */ /* 0x000fe400078410ff */
[----:B------:R-:W-:-:S05]  /*20400*/  @!P4 LEA.HI.X R13, R90, R24, R88, 0x2, P0 ;  /* 0x000000185a0dc211 */ /* 0x000fca00000f1458 */
[----:B------:R0:W-:Y:S02]  /*20410*/  @!P4 ST.E.64 desc[UR36][R12.64], R14 ;  /* 0x0000000e0c00c985 */ /* 0x0001e4000c101b24 */
[----:B0-----:R-:W-:Y:S02]  /*20420*/  @!P3 IMAD.MOV.U32 R12, RZ, RZ, R77 ;  /* 0x000000ffff0cb224 */ /* 0x001fe400078e004d */
[----:B------:R-:W-:Y:S01]  /*20430*/  @!P3 IMAD.MOV.U32 R13, RZ, RZ, R81 ;  /* 0x000000ffff0db224 */ /* 0x000fe200078e0051 */
[-C--:B------:R-:W-:Y:S02]  /*20440*/  @!P5 LEA.HI.X R5, R63, R24.reuse, R86, 0x2, P1 ;  /* 0x000000183f05d211 */ /* 0x080fe400008f1456 */
[----:B------:R-:W-:-:S03]  /*20450*/  @!P3 LEA.HI.X R7, R25, R24, R59, 0x2, P2 ;  /* 0x000000181907b211 */ /* 0x000fc600010f143b */
[----:B------:R3:W-:Y:S04]  /*20460*/  @!P5 ST.E.64 desc[UR36][R4.64], R8 ;  /* 0x000000080400d985 */ /* 0x0007e8000c101b24 */
[----:B------:R3:W-:Y:S02]  /*20470*/  @!P3 ST.E.64 desc[UR36][R6.64], R12 ;  /* 0x0000000c0600b985 */ /* 0x0007e4000c101b24 */
.L_x_677:
[----:B------:R-:W-:Y:S05]  /*20480*/  BSYNC B1 ;  /* 0x0000000000017941 */ /* 0x000fea0003800000 */
.L_x_676:
[----:B------:R-:W-:-:S03]  /*20490*/  UMOV UR4, 0xffffffff ;  /* 0xffffffff00047882 */ /* 0x000fc60000000000 */
[----:B------:R-:W-:Y:S05]  /*204a0*/  BRA.DIV UR4, `(.L_x_678) ;  /* 0x0000010204c07947 */ /* 0x000fea000b800000 */
[----:B---3--:R3:W4:Y:S04]  /*204b0*/  SHFL.IDX PT, R8, R2, 0x1, 0x1c1f ;  /* 0x003c1f0002087f89 */ /* 0x00872800000e0000 */
[----:B0-----:R-:W0:Y:S02]  /*204c0*/  SHFL.IDX PT, R0, R0, 0x1, 0x1c1f ;  /* 0x003c1f0000007f89 */ /* 0x001e2400000e0000 */
.L_x_1050:
[----:B------:R-:W-:-:S13]  /*204d0*/  ISETP.GE.AND P0, PT, R33, R32, PT ;  /* 0x000000202100720c */ /* 0x000fda0003f06270 */
[----:B------:R-:W-:Y:S05]  /*204e0*/  @P0 BRA `(.L_x_674) ;  /* 0x00000020009c0947 */ /* 0x000fea0003800000 */
[----:B------:R-:W5:Y:S01]  /*204f0*/  LDL R100, [R1+0x68] ;  /* 0x0000680001647983 */ /* 0x000f620000100800 */
[----:B------:R-:W-:-:S03]  /*20500*/  ULDC UR4, c[0x0][0xac8] ;  /* 0x0002b20000047ab9 */ /* 0x000fc60000000800 */
[----:B------:R-:W4:Y:S04]  /*20510*/  LDL R93, [R1+0xd0] ;  /* 0x0000d000015d7983 */ /* 0x000f280000100800 */
[----:B------:R-:W4:Y:S04]  /*20520*/  LDL R90, [R1+0xc8] ;  /* 0x0000c800015a7983 */ /* 0x000f280000100800 */
[----:B------:R-:W4:Y:S04]  /*20530*/  LDL R88, [R1+0xc4] ;  /* 0x0000c40001587983 */ /* 0x000f280000100800 */
[----:B------:R-:W4:Y:S04]  /*20540*/  LDL R84, [R1+0x130] ;  /* 0x0001300001547983 */ /* 0x000f280000100800 */
[----:B------:R-:W4:Y:S04]  /*20550*/  LDL R34, [R1+0xa8] ;  /* 0x0000a80001227983 */ /* 0x000f280000100800 */
[----:B------:R-:W4:Y:S04]  /*20560*/  LDL R81, [R1+0xa4] ;  /* 0x0000a40001517983 */ /* 0x000f280000100800 */
[----:B------:R-:W4:Y:S04]  /*20570*/  LDL R9, [R1+0x7c] ;  /* 0x00007c0001097983 */ /* 0x000f280000100800 */
[----:B------:R-:W4:Y:S04]  /*20580*/  LDL R3, [R1+0x6c] ;  /* 0x00006c0001037983 */ /* 0x000f280000100800 */
[----:B---3--:R-:W3:Y:S04]  /*20590*/  LDL R2, [R1+0x12c] ;  /* 0x00012c0001027983 */ /* 0x008ee80000100800 */
[----:B------:R-:W3:Y:S04]  /*205a0*/  LDL R118, [R1+0x100] ;  /* 0x0001000001767983 */ /* 0x000ee80000100800 */
[----:B------:R-:W3:Y:S04]  /*205b0*/  LDL R61, [R1+0x150] ;  /* 0x00015000013d7983 */ /* 0x000ee80000100800 */
[----:B--2---:R-:W2:Y:S04]  /*205c0*/  LDL R11, [R1+0x9c] ;  /* 0x00009c00010b7983 */ /* 0x004ea80000100800 */
[----:B------:R-:W2:Y:S04]  /*205d0*/  LDL R119, [R1+0x180] ;  /* 0x0001800001777983 */ /* 0x000ea80000100800 */
        /* <DEDUP_REMOVED lines=13> */
[----:B-1----:R-:W2:Y:S04]  /*206b0*/  LDL R24, [R1+0x144] ;  /* 0x0001440001187983 */ /* 0x002ea80000100800 */
        /* <DEDUP_REMOVED lines=16> */
[----:B------:R-:W2:Y:S01]  /*207c0*/  LDL R13, [R1+0x110] ;  /* 0x00011000010d7983 */ /* 0x000ea20000100800 */
[----:B-----5:R-:W-:Y:S01]  /*207d0*/  ISETP.GE.AND P0, PT, R100, UR4, PT ;  /* 0x0000000464007c0c */ /* 0x020fe2000bf06270 */
[----:B----4-:R-:W-:-:S02]  /*207e0*/  IMAD.MOV.U32 R96, RZ, RZ, R93 ;  /* 0x000000ffff607224 */ /* 0x010fc400078e005d */
[----:B------:R-:W-:Y:S01]  /*207f0*/  IMAD.MOV.U32 R95, RZ, RZ, R90 ;  /* 0x000000ffff5f7224 */ /* 0x000fe200078e005a */
[----:B------:R-:W-:Y:S01]  /*20800*/  MOV R93, R88 ;  /* 0x00000058005d7202 */ /* 0x000fe20000000f00 */
[----:B------:R-:W-:Y:S02]  /*20810*/  IMAD.MOV.U32 R90, RZ, RZ, R84 ;  /* 0x000000ffff5a7224 */ /* 0x000fe400078e0054 */
[----:B------:R-:W-:Y:S02]  /*20820*/  IMAD.MOV.U32 R88, RZ, RZ, R34 ;  /* 0x000000ffff587224 */ /* 0x000fe400078e0022 */
[----:B------:R-:W-:Y:S02]  /*20830*/  IMAD.MOV.U32 R84, RZ, RZ, R81 ;  /* 0x000000ffff547224 */ /* 0x000fe400078e0051 */
[----:B------:R-:W-:Y:S01]  /*20840*/  IMAD.MOV.U32 R34, RZ, RZ, R9 ;  /* 0x000000ffff227224 */ /* 0x000fe200078e0009 */
[----:B------:R-:W-:Y:S01]  /*20850*/  MOV R9, R3 ;  /* 0x0000000300097202 */ /* 0x000fe20000000f00 */
[----:B------:R-:W-:-:S02]  /*20860*/  @!P0 IMAD.MOV.U32 R3, RZ, RZ, R8 ;  /* 0x000000ffff038224 */ /* 0x000fc400078e0008 */
[----:B---3--:R-:W-:Y:S02]  /*20870*/  IMAD.MOV.U32 R81, RZ, RZ, R2 ;  /* 0x000000ffff517224 */ /* 0x008fe400078e0002 */
[----:B0-----:R-:W-:Y:S01]  /*20880*/  @!P0 IMAD.MOV.U32 R2, RZ, RZ, R0 ;  /* 0x000000ffff028224 */ /* 0x001fe200078e0000 */
[----:B------:R-:W-:-:S03]  /*20890*/  ISETP.GE.AND P3, PT, R118, UR4, PT ;  /* 0x0000000476007c0c */ /* 0x000fc6000bf66270 */
[----:B------:R-:W-:-:S04]  /*208a0*/  @!P0 IMAD.WIDE R2, R100, 0x4, R2 ;  /* 0x0000000464028825 */ /* 0x000fc800078e0202 */
[----:B------:R-:W-:Y:S01]  /*208b0*/  IMAD.MOV.U32 R100, RZ, RZ, R93 ;  /* 0x000000ffff647224 */ /* 0x000fe200078e005d */
[----:B------:R-:W-:Y:S01]  /*208c0*/  MOV R93, R61 ;  /* 0x0000003d005d7202 */ /* 0x000fe20000000f00 */
[----:B--2---:R-:W-:Y:S02]  /*208d0*/  IMAD.MOV.U32 R61, RZ, RZ, R11 ;  /* 0x000000ffff3d7224 */ /* 0x004fe400078e000b */
[----:B------:R-:W-:-:S05]  /*208e0*/  @!P0 IMAD.MOV.U32 R11, RZ, RZ, R20 ;  /* 0x000000ffff0b8224 */ /* 0x000fca00078e0014 */
[----:B------:R0:W-:Y:S02]  /*208f0*/  @!P0 ST.E.64 desc[UR36][R2.64], R10 ;  /* 0x0000000a02008985 */ /* 0x0001e4000c101b24 */
[----:B0-----:R-:W-:-:S04]  /*20900*/  @!P3 LEA R2, P5, R118, R0, 0x2 ;  /* 0x000000007602b211 */ /* 0x001fc800078a10ff */
[----:B------:R-:W-:Y:S02]  /*20910*/  @!P3 LEA.HI.X R3, R118, R8, R119, 0x2, P5 ;  /* 0x000000087603b211 */ /* 0x000fe400028f1477 */
[----:B------:R-:W2:Y:S01]  /*20920*/  LDL R118, [R1+0x17c] ;  /* 0x00017c0001767983 */ /* 0x000ea20000100800 */
[----:B------:R-:W-:Y:S02]  /*20930*/  ISETP.GE.AND P1, PT, R104, UR4, PT ;  /* 0x0000000468007c0c */ /* 0x000fe4000bf26270 */
[----:B------:R-:W-:Y:S01]  /*20940*/  MOV R102, R95 ;  /* 0x0000005f00667202 */ /* 0x000fe20000000f00 */
[----:B------:R-:W-:Y:S01]  /*20950*/  IMAD.MOV.U32 R95, RZ, RZ, R65 ;  /* 0x000000ffff5f7224 */ /* 0x000fe200078e0041 */
[----:B------:R-:W-:Y:S01]  /*20960*/  ISETP.GE.AND P2, PT, R108, UR4, PT ;  /* 0x000000046c007c0c */ /* 0x000fe2000bf46270 */
[----:B------:R-:W-:Y:S01]  /*20970*/  IMAD.MOV.U32 R65, RZ, RZ, R4 ;  /* 0x000000ffff417224 */ /* 0x000fe200078e0004 */
[----:B------:R-:W3:Y:S01]  /*20980*/  LDL R119, [R1+0xd8] ;  /* 0x0000d80001777983 */ /* 0x000ee20000100800 */
[----:B------:R-:W-:-:S02]  /*20990*/  IMAD.MOV.U32 R103, RZ, RZ, R96 ;  /* 0x000000ffff677224 */ /* 0x000fc400078e0060 */
[----:B------:R-:W-:Y:S02]  /*209a0*/  IMAD.MOV.U32 R96, RZ, RZ, R88 ;  /* 0x000000ffff607224 */ /* 0x000fe400078e0058 */
[----:B------:R-:W-:Y:S02]  /*209b0*/  IMAD.MOV.U32 R88, RZ, RZ, R81 ;  /* 0x000000ffff587224 */ /* 0x000fe400078e0051 */
[----:B------:R-:W-:Y:S01]  /*209c0*/  @!P1 LEA R4, P4, R104, R0, 0x2 ;  /* 0x0000000068049211 */ /* 0x000fe200078810ff */
[----:B------:R-:W-:-:S03]  /*209d0*/  IMAD.MOV.U32 R81, RZ, RZ, R5 ;  /* 0x000000ffff517224 */ /* 0x000fc600078e0005 */
[----:B------:R-:W-:Y:S01]  /*209e0*/  @!P1 LEA.HI.X R5, R104, R8, R107, 0x2, P4 ;  /* 0x0000000868059211 */ /* 0x000fe200020f146b */
[----:B------:R-:W-:Y:S01]  /*209f0*/  IMAD.MOV.U32 R104, RZ, RZ, R102 ;  /* 0x000000ffff687224 */ /* 0x000fe200078e0066 */
[----:B------:R-:W-:Y:S01]  /*20a00*/  MOV R107, R103 ;  /* 0x00000067006b7202 */ /* 0x000fe20000000f00 */
[----:B------:R-:W-:Y:S02]  /*20a10*/  IMAD.MOV.U32 R103, RZ, RZ, R100 ;  /* 0x000000ffff677224 */ /* 0x000fe400078e0064 */
[----:B------:R-:W-:Y:S01]  /*20a20*/  IMAD.MOV.U32 R102, RZ, RZ, R96 ;  /* 0x000000ffff667224 */ /* 0x000fe200078e0060 */
[----:B------:R-:W-:Y:S01]  /*20a30*/  MOV R96, R93 ;  /* 0x0000005d00607202 */ /* 0x000fe20000000f00 */
[----:B------:R-:W-:Y:S02]  /*20a40*/  IMAD.MOV.U32 R100, RZ, RZ, R95 ;  /* 0x000000ffff647224 */ /* 0x000fe400078e005f */
[----:B------:R-:W-:Y:S02]  /*20a50*/  IMAD.MOV.U32 R95, RZ, RZ, R81 ;  /* 0x000000ffff5f7224 */ /* 0x000fe400078e0051 */
[----:B------:R-:W-:Y:S01]  /*20a60*/  IMAD.MOV.U32 R81, RZ, RZ, R7 ;  /* 0x000000ffff517224 */ /* 0x000fe200078e0007 */
[----:B------:R-:W-:Y:S01]  /*20a70*/  @!P1 MOV R7, R21 ;  /* 0x0000001500079202 */ /* 0x000fe20000000f00 */
[----:B------:R-:W-:-:S02]  /*20a80*/  IMAD.MOV.U32 R93, RZ, RZ, R6 ;  /* 0x000000ffff5d7224 */ /* 0x000fc400078e0006 */
[----:B------:R-:W-:-:S05]  /*20a90*/  @!P1 IMAD.MOV.U32 R6, RZ, RZ, R85 ;  /* 0x000000ffff069224 */ /* 0x000fca00078e0055 */
[----:B------:R0:W-:Y:S02]  /*20aa0*/  @!P1 ST.E.64 desc[UR36][R4.64], R6 ;  /* 0x0000000604009985 */ /* 0x0001e4000c101b24 */
[----:B0-----:R-:W-:-:S04]  /*20ab0*/  @!P2 LEA R4, P4, R108, R0, 0x2 ;  /* 0x000000006c04a211 */ /* 0x001fc800078810ff */
[----:B--2---:R-:W-:Y:S02]  /*20ac0*/  @!P2 LEA.HI.X R5, R108, R8, R118, 0x2, P4 ;  /* 0x000000086c05a211 */ /* 0x004fe400020f1476 */
[----:B------:R-:W2:Y:S01]  /*20ad0*/  LDL R118, [R1+0x178] ;  /* 0x0001780001767983 */ /* 0x000ea20000100800 */
[----:B------:R-:W-:-:S03]  /*20ae0*/  ISETP.GE.AND P0, PT, R116, UR4, PT ;  /* 0x0000000474007c0c */ /* 0x000fc6000bf06270 */
[----:B------:R0:W-:Y:S01]  /*20af0*/  @!P3 ST.E.64 desc[UR36][R2.64], R26 ;  /* 0x0000001a0200b985 */ /* 0x0001e2000c101b24 */
[----:B------:R-:W-:Y:S01]  /*20b00*/  IMAD.MOV.U32 R108, RZ, RZ, R107 ;  /* 0x000000ffff6c7224 */ /* 0x000fe200078e006b */
[----:B------:R-:W-:Y:S01]  /*20b10*/  ISETP.GE.AND P3, PT, R114, UR4, PT ;  /* 0x0000000472007c0c */ /* 0x000fe2000bf66270 */
[----:B------:R-:W-:Y:S02]  /*20b20*/  IMAD.MOV.U32 R107, RZ, RZ, R104 ;  /* 0x000000ffff6b7224 */ /* 0x000fe400078e0068 */
[----:B------:R-:W-:-:S05]  /*20b30*/  IMAD.MOV.U32 R104, RZ, RZ, R103 ;  /* 0x000000ffff687224 */ /* 0x000fca00078e0067 */
[----:B0-----:R-:W-:Y:S01]  /*20b40*/  @!P0 LEA R2, P5, R116, R0, 0x2 ;  /* 0x0000000074028211 */ /* 0x001fe200078a10ff */
[----:B------:R-:W-:Y:S01]  /*20b50*/  IMAD.MOV.U32 R103, RZ, RZ, R100 ;  /* 0x000000ffff677224 */ /* 0x000fe200078e0064 */
[----:B------:R-:W-:Y:S01]  /*20b60*/  MOV R100, R96 ;  /* 0x0000006000647202 */ /* 0x000fe20000000f00 */
[----:B------:R-:W-:Y:S02]  /*20b70*/  IMAD.MOV.U32 R96, RZ, RZ, R81 ;  /* 0x000000ffff607224 */ /* 0x000fe400078e0051 */
[----:B------:R-:W-:Y:S02]  /*20b80*/  IMAD.MOV.U32 R81, RZ, RZ, R65 ;  /* 0x000000ffff517224 */ /* 0x000fe400078e0041 */
[----:B------:R-:W-:-:S05]  /*20b90*/  @!P2 IMAD.MOV.U32 R65, RZ, RZ, R89 ;  /* 0x000000ffff41a224 */ /* 0x000fca00078e0059 */
[----:B------:R-:W-:Y:S01]  /*20ba0*/  @!P2 ST.E.64 desc[UR36][R4.64], R64 ;  /* 0x000000400400a985 */ /* 0x000fe2000c101b24 */
[----:B--2---:R-:W-:-:S03]  /*20bb0*/  @!P0 LEA.HI.X R3, R116, R8, R118, 0x2, P5 ;  /* 0x0000000874038211 */ /* 0x004fc600028f1476 */
[----:B------:R-:W2:Y:S04]  /*20bc0*/  LDL R116, [R1+0x174] ;  /* 0x0001740001747983 */ /* 0x000ea80000100800 */
[----:B------:R0:W-:Y:S01]  /*20bd0*/  @!P0 ST.E.64 desc[UR36][R2.64], R36 ;  /* 0x0000002402008985 */ /* 0x0001e2000c101b24 */
[----:B------:R-:W-:Y:S02]  /*20be0*/  ISETP.GE.AND P1, PT, R110, UR4, PT ;  /* 0x000000046e007c0c */ /* 0x000fe4000bf26270 */
[----:B------:R-:W-:Y:S01]  /*20bf0*/  ISETP.GE.AND P2, PT, R112, UR4, PT ;  /* 0x0000000470007c0c */ /* 0x000fe2000bf46270 */
[----:B------:R-:W4:Y:S01]  /*20c00*/  LDL R118, [R1+0xd4] ;  /* 0x0000d40001767983 */ /* 0x000f220000100800 */
[----:B0-----:R-:W-:-:S04]  /*20c10*/  @!P3 LEA R2, P5, R114, R0, 0x2 ;  /* 0x000000007202b211 */ /* 0x001fc800078a10ff */
[----:B------:R-:W-:Y:S02]  /*20c20*/  @!P3 LEA.HI.X R3, R114, R8, R124, 0x2, P5 ;  /* 0x000000087203b211 */ /* 0x000fe400028f147c */
[----:B------:R-:W5:Y:S03]  /*20c30*/  LDL R124, [R1+0x16c] ;  /* 0x00016c00017c7983 */ /* 0x000f660000100800 */
[C---:B------:R-:W-:Y:S02]  /*20c40*/  @!P1 LEA R4, P4, R110.reuse, R0, 0x2 ;  /* 0x000000006e049211 */ /* 0x040fe400078810ff */
[----:B------:R-:W-:Y:S01]  /*20c50*/  ISETP.GE.AND P0, PT, R113, UR4, PT ;  /* 0x0000000471007c0c */ /* 0x000fe2000bf06270 */
[----:B------:R-:W-:Y:S01]  /*20c60*/  @!P2 IMAD.MOV.U32 R6, RZ, RZ, R97 ;  /* 0x000000ffff06a224 */ /* 0x000fe200078e0061 */
[----:B------:R-:W-:Y:S01]  /*20c70*/  @!P2 MOV R7, R101 ;  /* 0x000000650007a202 */ /* 0x000fe20000000f00 */
[----:B------:R-:W4:Y:S01]  /*20c80*/  LDL R114, [R1+0xcc] ;  /* 0x0000cc0001727983 */ /* 0x000f220000100800 */
[----:B--2---:R-:W-:Y:S01]  /*20c90*/  @!P1 LEA.HI.X R5, R110, R8, R116, 0x2, P4 ;  /* 0x000000086e059211 */ /* 0x004fe200020f1474 */
[----:B------:R-:W-:Y:S01]  /*20ca0*/  IMAD.MOV.U32 R116, RZ, RZ, R108 ;  /* 0x000000ffff747224 */ /* 0x000fe200078e006c */
[----:B------:R-:W-:Y:S01]  /*20cb0*/  MOV R108, R107 ;  /* 0x0000006b006c7202 */ /* 0x000fe20000000f00 */
[----:B------:R-:W-:-:S02]  /*20cc0*/  IMAD.MOV.U32 R107, RZ, RZ, R104 ;  /* 0x000000ffff6b7224 */ /* 0x000fc400078e0068 */
[----:B------:R-:W-:Y:S02]  /*20cd0*/  IMAD.MOV.U32 R104, RZ, RZ, R100 ;  /* 0x000000ffff687224 */ /* 0x000fe400078e0064 */
[----:B------:R-:W-:Y:S01]  /*20ce0*/  IMAD.MOV.U32 R100, RZ, RZ, R93 ;  /* 0x000000ffff647224 */ /* 0x000fe200078e005d */
[----:B------:R-:W-:Y:S01]  /*20cf0*/  MOV R110, R108 ;  /* 0x0000006c006e7202 */ /* 0x000fe20000000f00 */
[----:B------:R-:W-:Y:S02]  /*20d00*/  IMAD.MOV.U32 R93, RZ, RZ, R24 ;  /* 0x000000ffff5d7224 */ /* 0x000fe400078e0018 */
[----:B------:R-:W-:Y:S01]  /*20d10*/  IMAD.MOV.U32 R108, RZ, RZ, R107 ;  /* 0x000000ffff6c7224 */ /* 0x000fe200078e006b */
[----:B------:R-:W2:Y:S01]  /*20d20*/  LDL R24, [R1+0x78] ;  /* 0x0000780001187983 */ /* 0x000ea20000100800 */
[----:B------:R-:W-:Y:S02]  /*20d30*/  IMAD.MOV.U32 R107, RZ, RZ, R104 ;  /* 0x000000ffff6b7224 */ /* 0x000fe400078e0068 */
[----:B------:R-:W-:-:S02]  /*20d40*/  IMAD.MOV.U32 R104, RZ, RZ, R93 ;  /* 0x000000ffff687224 */ /* 0x000fc400078e005d */
[----:B------:R-:W-:-:S05]  /*20d50*/  @!P1 IMAD.MOV.U32 R93, RZ, RZ, R94 ;  /* 0x000000ffff5d9224 */ /* 0x000fca00078e005e */
[----:B------:R0:W-:Y:S02]  /*20d60*/  @!P1 ST.E.64 desc[UR36][R4.64], R92 ;  /* 0x0000005c04009985 */ /* 0x0001e4000c101b24 */
[----:B0-----:R-:W-:-:S04]  /*20d70*/  @!P2 LEA R4, P4, R112, R0, 0x2 ;  /* 0x000000007004a211 */ /* 0x001fc800078810ff */
[----:B-----5:R-:W-:Y:S02]  /*20d80*/  @!P2 LEA.HI.X R5, R112, R8, R124, 0x2, P4 ;  /* 0x000000087005a211 */ /* 0x020fe400020f147c */
[----:B------:R-:W5:Y:S04]  /*20d90*/  LDL R124, [R1+0x168] ;  /* 0x00016800017c7983 */ /* 0x000f680000100800 */
[----:B------:R0:W-:Y:S02]  /*20da0*/  @!P3 ST.E.64 desc[UR36][R2.64], R38 ;  /* 0x000000260200b985 */ /* 0x0001e4000c101b24 */
[----:B0-----:R-:W-:-:S04]  /*20db0*/  @!P0 LEA R2, P5, R113, R0, 0x2 ;  /* 0x0000000071028211 */ /* 0x001fc800078a10ff */
[----:B-----5:R-:W-:Y:S02]  /*20dc0*/  @!P0 LEA.HI.X R3, R113, R8, R124, 0x2, P5 ;  /* 0x0000000871038211 */ /* 0x020fe400028f147c */
[----:B------:R-:W5:Y:S01]  /*20dd0*/  LDL R124, [R1+0x164] ;  /* 0x00016400017c7983 */ /* 0x000f620000100800 */
[----:B------:R-:W-:-:S03]  /*20de0*/  ISETP.GE.AND P1, PT, R117, UR4, PT ;  /* 0x0000000475007c0c */ /* 0x000fc6000bf26270 */
[----:B------:R0:W-:Y:S10]  /*20df0*/  @!P2 ST.E.64 desc[UR36][R4.64], R6 ;  /* 0x000000060400a985 */ /* 0x0001f4000c101b24 */
[----:B0-----:R-:W-:-:S02]  /*20e00*/  @!P1 LEA R6, P4, R117, R0, 0x2 ;  /* 0x0000000075069211 */ /* 0x001fc400078810ff */
[----:B------:R-:W-:Y:S02]  /*20e10*/  MOV R112, R110 ;  /* 0x0000006e00707202 */ /* 0x000fe40000000f00 */
[----:B-----5:R-:W-:Y:S02]  /*20e20*/  @!P1 LEA.HI.X R7, R117, R8, R124, 0x2, P4 ;  /* 0x0000000875079211 */ /* 0x020fe400020f147c */
[----:B------:R-:W5:Y:S01]  /*20e30*/  LDL R124, [R1+0x160] ;  /* 0x00016000017c7983 */ /* 0x000f620000100800 */
[----:B------:R-:W-:Y:S02]  /*20e40*/  IMAD.MOV.U32 R110, RZ, RZ, R107 ;  /* 0x000000ffff6e7224 */ /* 0x000fe400078e006b */
[----:B------:R-:W-:Y:S01]  /*20e50*/  IMAD.MOV.U32 R107, RZ, RZ, R104 ;  /* 0x000000ffff6b7224 */ /* 0x000fe200078e0068 */
[----:B------:R-:W-:Y:S01]  /*20e60*/  ISETP.GE.AND P3, PT, R121, UR4, PT ;  /* 0x0000000479007c0c */ /* 0x000fe2000bf66270 */
[----:B------:R-:W-:Y:S02]  /*20e70*/  IMAD.MOV.U32 R113, RZ, RZ, R110 ;  /* 0x000000ffff717224 */ /* 0x000fe400078e006e */
[----:B------:R-:W-:-:S02]  /*20e80*/  IMAD.MOV.U32 R110, RZ, RZ, R107 ;  /* 0x000000ffff6e7224 */ /* 0x000fc400078e006b */
[----:B------:R-:W-:Y:S01]  /*20e90*/  IMAD.MOV.U32 R104, RZ, RZ, R96 ;  /* 0x000000ffff687224 */ /* 0x000fe200078e0060 */
[----:B------:R-:W3:Y:S01]  /*20ea0*/  LDL R107, [R1+0x148] ;  /* 0x00014800016b7983 */ /* 0x000ee20000100800 */
[----:B------:R-:W-:-:S03]  /*20eb0*/  @!P0 IMAD.MOV.U32 R4, RZ, RZ, R40 ;  /* 0x000000ffff048224 */ /* 0x000fc600078e0028 */
[----:B------:R-:W4:Y:S01]  /*20ec0*/  LDL R96, [R1+0x140] ;  /* 0x0001400001607983 */ /* 0x000f220000100800 */
[----:B------:R-:W-:-:S05]  /*20ed0*/  @!P0 IMAD.MOV.U32 R5, RZ, RZ, R44 ;  /* 0x000000ffff058224 */ /* 0x000fca00078e002c */
[----:B------:R0:W-:Y:S02]  /*20ee0*/  @!P0 ST.E.64 desc[UR36][R2.64], R4 ;  /* 0x0000000402008985 */ /* 0x0001e4000c101b24 */
[----:B0-----:R-:W-:-:S04]  /*20ef0*/  @!P3 LEA R2, P5, R121, R0, 0x2 ;  /* 0x000000007902b211 */ /* 0x001fc800078a10ff */
[----:B-----5:R-:W-:Y:S02]  /*20f00*/  @!P3 LEA.HI.X R3, R121, R8, R124, 0x2, P5 ;  /* 0x000000087903b211 */ /* 0x020fe400028f147c */
[----:B------:R-:W5:Y:S01]  /*20f10*/  LDL R121, [R1+0x15c] ;  /* 0x00015c0001797983 */ /* 0x000f620000100800 */
[----:B------:R-:W-:Y:S02]  /*20f20*/  ISETP.GE.AND P2, PT, R120, UR4, PT ;  /* 0x0000000478007c0c */ /* 0x000fe4000bf46270 */
[----:B------:R-:W-:Y:S01]  /*20f30*/  MOV R117, R113 ;  /* 0x0000007100757202 */ /* 0x000fe20000000f00 */
[----:B---3--:R-:W-:Y:S02]  /*20f40*/  IMAD.MOV.U32 R113, RZ, RZ, R107 ;  /* 0x000000ffff717224 */ /* 0x008fe400078e006b */
[----:B----4-:R-:W-:Y:S02]  /*20f50*/  IMAD.MOV.U32 R107, RZ, RZ, R96 ;  /* 0x000000ffff6b7224 */ /* 0x010fe400078e0060 */
[----:B------:R-:W-:-:S02]  /*20f60*/  IMAD.MOV.U32 R96, RZ, RZ, R59 ;  /* 0x000000ffff607224 */ /* 0x000fc400078e003b */
[----:B------:R-:W-:Y:S01]  /*20f70*/  @!P1 IMAD.MOV.U32 R59, RZ, RZ, R58 ;  /* 0x000000ffff3b9224 */ /* 0x000fe200078e003a */
[----:B------:R-:W-:-:S05]  /*20f80*/  @!P1 MOV R58, R105 ;  /* 0x00000069003a9202 */ /* 0x000fca0000000f00 */
[----:B------:R0:W-:Y:S02]  /*20f90*/  @!P1 ST.E.64 desc[UR36][R6.64], R58 ;  /* 0x0000003a06009985 */ /* 0x0001e4000c101b24 */
[----:B0-----:R-:W-:-:S04]  /*20fa0*/  @!P2 LEA R6, P4, R120, R0, 0x2 ;  /* 0x000000007806a211 */ /* 0x001fc800078810ff */
[----:B-----5:R-:W-:Y:S02]  /*20fb0*/  @!P2 LEA.HI.X R7, R120, R8, R121, 0x2, P4 ;  /* 0x000000087807a211 */ /* 0x020fe400020f1479 */
[----:B------:R-:W3:Y:S01]  /*20fc0*/  LDL R120, [R1+0x158] ;  /* 0x0001580001787983 */ /* 0x000ee20000100800 */
[----:B------:R-:W-:Y:S01]  /*20fd0*/  ISETP.GE.AND P0, PT, R119, UR4, PT ;  /* 0x0000000477007c0c */ /* 0x000fe2000bf06270 */
[----:B------:R-:W-:Y:S02]  /*20fe0*/  @!P3 IMAD.MOV.U32 R4, RZ, RZ, R45 ;  /* 0x000000ffff04b224 */ /* 0x000fe400078e002d */
[----:B------:R-:W-:-:S05]  /*20ff0*/  @!P3 IMAD.MOV.U32 R5, RZ, RZ, R46 ;  /* 0x000000ffff05b224 */ /* 0x000fca00078e002e */
[----:B------:R0:W-:Y:S01]  /*21000*/  @!P3 ST.E.64 desc[UR36][R2.64], R4 ;  /* 0x000000040200b985 */ /* 0x0001e2000c101b24 */
[----:B------:R-:W-:-:S04]  /*21010*/  ISETP.GE.AND P3, PT, R116, UR4, PT ;  /* 0x0000000474007c0c */ /* 0x000fc8000bf66270 */
[----:B0-----:R-:W-:Y:S01]  /*21020*/  @!P0 LEA R2, P5, R119, R0, 0x2 ;  /* 0x0000000077028211 */ /* 0x001fe200078a10ff */
[----:B------:R-:W-:Y:S02]  /*21030*/  @!P2 IMAD.MOV.U32 R4, RZ, RZ, R109 ;  /* 0x000000ffff04a224 */ /* 0x000fe400078e006d */
[----:B------:R-:W-:-:S05]  /*21040*/  @!P2 IMAD.MOV.U32 R5, RZ, RZ, R70 ;  /* 0x000000ffff05a224 */ /* 0x000fca00078e0046 */
[----:B------:R0:W-:Y:S02]  /*21050*/  @!P2 ST.E.64 desc[UR36][R6.64], R4 ;  /* 0x000000040600a985 */ /* 0x0001e4000c101b24 */
[----:B0-----:R-:W-:Y:S01]  /*21060*/  @!P0 MOV R4, R47 ;  /* 0x0000002f00048202 */ /* 0x001fe20000000f00 */
[----:B------:R-:W-:Y:S01]  /*21070*/  @!P0 IMAD.MOV.U32 R5, RZ, RZ, R48 ;  /* 0x000000ffff058224 */ /* 0x000fe200078e0030 */
[----:B---3--:R-:W-:Y:S02]  /*21080*/  @!P0 LEA.HI.X R3, R119, R8, R120, 0x2, P5 ;  /* 0x0000000877038211 */ /* 0x008fe400028f1478 */
[----:B------:R-:W3:Y:S04]  /*21090*/  LDL R119, [R1+0x154] ;  /* 0x0001540001777983 */ /* 0x000ee80000100800 */
[----:B------:R0:W-:Y:S02]  /*210a0*/  @!P0 ST.E.64 desc[UR36][R2.64], R4 ;  /* 0x0000000402008985 */ /* 0x0001e4000c101b24 */
[----:B0-----:R-:W-:-:S04]  /*210b0*/  @!P3 LEA R2, P5, R116, R0, 0x2 ;  /* 0x000000007402b211 */ /* 0x001fc800078a10ff */
[----:B------:R-:W-:Y:S02]  /*210c0*/  @!P3 LEA.HI.X R3, R116, R8, R117, 0x2, P5 ;  /* 0x000000087403b211 */ /* 0x000fe400028f1475 */
[----:B------:R-:W4:Y:S01]  /*210d0*/  LDL R116, [R1+0x14c] ;  /* 0x00014c0001747983 */ /* 0x000f220000100800 */
[----:B------:R-:W-:Y:S02]  /*210e0*/  ISETP.GE.AND P1, PT, R118, UR4, PT ;  /* 0x0000000476007c0c */ /* 0x000fe4000bf26270 */
[----:B------:R-:W-:Y:S02]  /*210f0*/  ISETP.GE.AND P2, PT, R114, UR4, PT ;  /* 0x0000000472007c0c */ /* 0x000fe4000bf46270 */
[----:B------:R-:W-:-:S09]  /*21100*/  ISETP.GE.AND P0, PT, R112, UR4, PT ;  /* 0x0000000470007c0c */ /* 0x000fd2000bf06270 */
[C---:B------:R-:W-:Y:S01]  /*21110*/  @!P1 LEA R6, P4, R118.reuse, R0, 0x2 ;  /* 0x0000000076069211 */ /* 0x040fe200078810ff */
[----:B------:R-:W-:Y:S02]  /*21120*/  @!P1 IMAD.MOV.U32 R4, RZ, RZ, R74 ;  /* 0x000000ffff049224 */ /* 0x000fe400078e004a */
[----:B------:R-:W-:Y:S01]  /*21130*/  @!P1 IMAD.MOV.U32 R5, RZ, RZ, R66 ;  /* 0x000000ffff059224 */ /* 0x000fe200078e0042 */
[----:B---3--:R-:W-:-:S05]  /*21140*/  @!P1 LEA.HI.X R7, R118, R8, R119, 0x2, P4 ;  /* 0x0000000876079211 */ /* 0x008fca00020f1477 */
[----:B------:R0:W-:Y:S01]  /*21150*/  @!P1 ST.E.64 desc[UR36][R6.64], R4 ;  /* 0x0000000406009985 */ /* 0x0001e2000c101b24 */
[----:B------:R-:W-:Y:S01]  /*21160*/  ISETP.GE.AND P1, PT, R108, UR4, PT ;  /* 0x000000046c007c0c */ /* 0x000fe2000bf26270 */
[----:B0-----:R-:W-:Y:S01]  /*21170*/  @!P3 IMAD.MOV.U32 R4, RZ, RZ, R49 ;  /* 0x000000ffff04b224 */ /* 0x001fe200078e0031 */
[----:B------:R-:W-:Y:S02]  /*21180*/  @!P3 MOV R5, R50 ;  /* 0x000000320005b202 */ /* 0x000fe40000000f00 */
[----:B------:R-:W-:-:S03]  /*21190*/  @!P2 LEA R6, P4, R114, R0, 0x2 ;  /* 0x000000007206a211 */ /* 0x000fc600078810ff */
[----:B------:R0:W-:Y:S01]  /*211a0*/  @!P3 ST.E.64 desc[UR36][R2.64], R4 ;  /* 0x000000040200b985 */ /* 0x0001e2000c101b24 */
[----:B----4-:R-:W-:Y:S02]  /*211b0*/  @!P2 LEA.HI.X R7, R114, R8, R116, 0x2, P4 ;  /* 0x000000087207a211 */ /* 0x010fe400020f1474 */
[----:B------:R-:W-:Y:S01]  /*211c0*/  ISETP.GE.AND P3, PT, R104, UR4, PT ;  /* 0x0000000468007c0c */ /* 0x000fe2000bf66270 */
[----:B0-----:R-:W-:Y:S02]  /*211d0*/  @!P2 IMAD.MOV.U32 R4, RZ, RZ, R67 ;  /* 0x000000ffff04a224 */ /* 0x001fe400078e0043 */
[----:B------:R-:W-:Y:S01]  /*211e0*/  @!P2 IMAD.MOV.U32 R5, RZ, RZ, R71 ;  /* 0x000000ffff05a224 */ /* 0x000fe200078e0047 */
[----:B------:R-:W-:-:S04]  /*211f0*/  @!P0 LEA R2, P5, R112, R0, 0x2 ;  /* 0x0000000070028211 */ /* 0x000fc800078a10ff */
[----:B------:R0:W-:Y:S01]  /*21200*/  @!P2 ST.E.64 desc[UR36][R6.64], R4 ;  /* 0x000000040600a985 */ /* 0x0001e2000c101b24 */
[----:B------:R-:W-:Y:S02]  /*21210*/  @!P0 LEA.HI.X R3, R112, R8, R113, 0x2, P5 ;  /* 0x0000000870038211 */ /* 0x000fe400028f1471 */
[----:B------:R-:W-:Y:S01]  /*21220*/  ISETP.GE.AND P2, PT, R102, UR4, PT ;  /* 0x0000000466007c0c */ /* 0x000fe2000bf46270 */
[----:B0-----:R-:W-:Y:S02]  /*21230*/  @!P0 IMAD.MOV.U32 R4, RZ, RZ, R51 ;  /* 0x000000ffff048224 */ /* 0x001fe400078e0033 */
[----:B------:R-:W-:Y:S01]  /*21240*/  @!P0 IMAD.MOV.U32 R5, RZ, RZ, R52 ;  /* 0x000000ffff058224 */ /* 0x000fe200078e0034 */
[----:B------:R-:W-:-:S04]  /*21250*/  @!P1 LEA R6, P4, R108, R0, 0x2 ;  /* 0x000000006c069211 */ /* 0x000fc800078810ff */
[----:B------:R0:W-:Y:S01]  /*21260*/  @!P0 ST.E.64 desc[UR36][R2.64], R4 ;  /* 0x0000000402008985 */ /* 0x0001e2000c101b24 */
[----:B------:R-:W-:Y:S02]  /*21270*/  ISETP.GE.AND P0, PT, R84, UR4, PT ;  /* 0x0000000454007c0c */ /* 0x000fe4000bf06270 */
[----:B------:R-:W-:Y:S02]  /*21280*/  @!P1 LEA.HI.X R7, R108, R8, R110, 0x2, P4 ;  /* 0x000000086c079211 */ /* 0x000fe400020f146e */
[----:B0-----:R-:W-:Y:S01]  /*21290*/  @!P1 MOV R4, R75 ;  /* 0x0000004b00049202 */ /* 0x001fe20000000f00 */
        /* <DEDUP_REMOVED lines=11> */
[C---:B0-----:R-:W-:Y:S01]  /*21350*/  @!P0 LEA R2, P5, R84.reuse, R0, 0x2 ;  /* 0x0000000054028211 */ /* 0x041fe200078a10ff */
[----:B------:R-:W-:Y:S01]  /*21360*/  @!P2 IMAD.MOV.U32 R4, RZ, RZ, R83 ;  /* 0x000000ffff04a224 */ /* 0x000fe200078e0053 */
[----:B------:R-:W-:Y:S02]  /*21370*/  @!P2 MOV R5, R87 ;  /* 0x000000570005a202 */ /* 0x000fe40000000f00 */
[----:B------:R-:W-:Y:S01]  /*21380*/  @!P0 LEA.HI.X R3, R84, R8, R100, 0x2, P5 ;  /* 0x0000000854038211 */ /* 0x000fe200028f1464 */
[----:B------:R-:W-:-:S02]  /*21390*/  IMAD.MOV.U32 R84, RZ, RZ, R81 ;  /* 0x000000ffff547224 */ /* 0x000fc400078e0051 */
[----:B------:R-:W-:Y:S02]  /*213a0*/  IMAD.MOV.U32 R81, RZ, RZ, R73 ;  /* 0x000000ffff517224 */ /* 0x000fe400078e0049 */
[----:B------:R-:W-:Y:S02]  /*213b0*/  IMAD.MOV.U32 R73, RZ, RZ, R57 ;  /* 0x000000ffff497224 */ /* 0x000fe400078e0039 */
[----:B------:R-:W-:Y:S01]  /*213c0*/  @!P0 IMAD.MOV.U32 R57, RZ, RZ, R56 ;  /* 0x000000ffff398224 */ /* 0x000fe200078e0038 */
[----:B------:R-:W-:Y:S01]  /*213d0*/  @!P0 MOV R56, R55 ;  /* 0x0000003700388202 */ /* 0x000fe20000000f00 */
[----:B------:R0:W-:Y:S01]  /*213e0*/  @!P2 ST.E.64 desc[UR36][R6.64], R4 ;  /* 0x000000040600a985 */ /* 0x0001e2000c101b24 */
[----:B------:R-:W-:-:S03]  /*213f0*/  ISETP.GE.AND P2, PT, R86, UR4, PT ;  /* 0x0000000456007c0c */ /* 0x000fc6000bf46270 */
[----:B------:R1:W-:Y:S01]  /*21400*/  @!P0 ST.E.64 desc[UR36][R2.64], R56 ;  /* 0x0000003802008985 */ /* 0x0003e2000c101b24 */
[----:B------:R-:W-:Y:S01]  /*21410*/  ISETP.GE.AND P0, PT, R69, UR4, PT ;  /* 0x0000000445007c0c */ /* 0x000fe2000bf06270 */
[----:B------:R-:W-:Y:S01]  /*21420*/  @!P1 IMAD.MOV.U32 R107, RZ, RZ, R91 ;  /* 0x000000ffff6b9224 */ /* 0x000fe200078e005b */
[-C--:B0-----:R-:W-:Y:S02]  /*21430*/  @!P1 LEA R4, P4, R95, R0.reuse, 0x2 ;  /* 0x000000005f049211 */ /* 0x081fe400078810ff */
[----:B-1----:R-:W-:Y:S02]  /*21440*/  @!P3 LEA R2, P5, R61, R0, 0x2 ;  /* 0x000000003d02b211 */ /* 0x002fe400078a10ff */
[-C--:B------:R-:W-:Y:S02]  /*21450*/  @!P1 LEA.HI.X R5, R95, R8.reuse, R96, 0x2, P4 ;  /* 0x000000085f059211 */ /* 0x080fe400020f1460 */
[----:B------:R-:W-:Y:S01]  /*21460*/  @!P3 LEA.HI.X R3, R61, R8, R90, 0x2, P5 ;  /* 0x000000083d03b211 */ /* 0x000fe200028f145a */
[----:B------:R-:W-:Y:S01]  /*21470*/  @!P3 IMAD.MOV.U32 R61, RZ, RZ, R62 ;  /* 0x000000ffff3db224 */ /* 0x000fe200078e003e */
[----:B------:R-:W-:Y:S01]  /*21480*/  ISETP.GE.AND P4, PT, R77, UR4, PT ;  /* 0x000000044d007c0c */ /* 0x000fe2000bf86270 */
[----:B------:R0:W-:Y:S01]  /*21490*/  @!P1 ST.E.64 desc[UR36][R4.64], R106 ;  /* 0x0000006a04009985 */ /* 0x0001e2000c101b24 */
[----:B------:R-:W-:-:S02]  /*214a0*/  @!P2 IMAD.MOV.U32 R6, RZ, RZ, R111 ;  /* 0x000000ffff06a224 */ /* 0x000fc400078e006f */
[----:B------:R-:W-:Y:S01]  /*214b0*/  @!P2 IMAD.MOV.U32 R7, RZ, RZ, R98 ;  /* 0x000000ffff07a224 */ /* 0x000fe200078e0062 */
[----:B------:R1:W-:Y:S01]  /*214c0*/  @!P3 ST.E.64 desc[UR36][R2.64], R60 ;  /* 0x0000003c0200b985 */ /* 0x0003e2000c101b24 */
[CC--:B0-----:R-:W-:Y:S02]  /*214d0*/  @!P2 LEA R4, P1, R86.reuse, R0.reuse, 0x2 ;  /* 0x000000005604a211 */ /* 0x0c1fe400078210ff */
[----:B-1----:R-:W-:Y:S02]  /*214e0*/  @!P0 LEA R2, P5, R69, R0, 0x2 ;  /* 0x0000000045028211 */ /* 0x002fe400078a10ff */
[-C--:B------:R-:W-:Y:S02]  /*214f0*/  @!P2 LEA.HI.X R5, R86, R8.reuse, R88, 0x2, P1 ;  /* 0x000000085605a211 */ /* 0x080fe400008f1458 */
[----:B------:R-:W-:Y:S02]  /*21500*/  ISETP.GE.AND P1, PT, R63, UR4, PT ;  /* 0x000000043f007c0c */ /* 0x000fe4000bf26270 */
[----:B------:R-:W-:Y:S01]  /*21510*/  @!P0 LEA.HI.X R3, R69, R8, R84, 0x2, P5 ;  /* 0x0000000845038211 */ /* 0x000fe200028f1454 */
[----:B------:R0:W-:Y:S01]  /*21520*/  @!P2 ST.E.64 desc[UR36][R4.64], R6 ;  /* 0x000000060400a985 */ /* 0x0001e2000c101b24 */
[----:B------:R-:W-:-:S02]  /*21530*/  @!P0 MOV R69, R72 ;  /* 0x0000004800458202 */ /* 0x000fc40000000f00 */
[----:B------:R-:W-:Y:S02]  /*21540*/  ISETP.GE.AND P2, PT, R34, UR4, PT ;  /* 0x0000000422007c0c */ /* 0x000fe4000bf46270 */
[C---:B------:R-:W-:Y:S01]  /*21550*/  @!P4 LEA R10, P3, R77.reuse, R0, 0x2 ;  /* 0x000000004d0ac211 */ /* 0x040fe200078610ff */
[----:B------:R1:W-:Y:S03]  /*21560*/  @!P0 ST.E.64 desc[UR36][R2.64], R68 ;  /* 0x0000004402008985 */ /* 0x0003e6000c101b24 */
[----:B------:R-:W-:Y:S02]  /*21570*/  @!P4 LEA.HI.X R11, R77, R8, R81, 0x2, P3 ;  /* 0x000000084d0bc211 */ /* 0x000fe400018f1451 */
[----:B--2---:R-:W-:Y:S02]  /*21580*/  ISETP.GE.AND P3, PT, R24, UR4, PT ;  /* 0x0000000418007c0c */ /* 0x004fe4000bf66270 */
[----:B0-----:R-:W-:Y:S01]  /*21590*/  @!P1 LEA R4, P0, R63, R0, 0x2 ;  /* 0x000000003f049211 */ /* 0x001fe200078010ff */
[----:B-1----:R-:W-:-:S02]  /*215a0*/  @!P4 IMAD.MOV.U32 R2, RZ, RZ, R115 ;  /* 0x000000ffff02c224 */ /* 0x002fc400078e0073 */
[----:B------:R-:W-:Y:S01]  /*215b0*/  @!P4 IMAD.MOV.U32 R3, RZ, RZ, R99 ;  /* 0x000000ffff03c224 */ /* 0x000fe200078e0063 */
[----:B------:R-:W-:Y:S02]  /*215c0*/  ISETP.GE.AND P5, PT, R14, UR4, PT ;  /* 0x000000040e007c0c */ /* 0x000fe4000bfa6270 */
[----:B------:R-:W-:Y:S02]  /*215d0*/  @!P1 LEA.HI.X R5, R63, R8, R73, 0x2, P0 ;  /* 0x000000083f059211 */ /* 0x000fe400000f1449 */
[----:B------:R0:W-:Y:S01]  /*215e0*/  @!P4 ST.E.64 desc[UR36][R10.64], R2 ;  /* 0x000000020a00c985 */ /* 0x0001e2000c101b24 */
[----:B------:R-:W-:Y:S01]  /*215f0*/  ISETP.GE.AND P4, PT, R12, UR4, PT ;  /* 0x000000040c007c0c */ /* 0x000fe2000bf86270 */
[----:B------:R-:W-:Y:S01]  /*21600*/  @!P1 IMAD.MOV.U32 R77, RZ, RZ, R78 ;  /* 0x000000ffff4d9224 */ /* 0x000fe200078e004e */
[----:B0-----:R-:W-:-:S04]  /*21610*/  @!P2 LEA R2, P0, R34, R0, 0x2 ;  /* 0x000000002202a211 */ /* 0x001fc800078010ff */
[----:B------:R-:W-:Y:S01]  /*21620*/  @!P2 LEA.HI.X R3, R34, R8, R35, 0x2, P0 ;  /* 0x000000082203a211 */ /* 0x000fe200000f1423 */
[----:B------:R0:W-:Y:S04]  /*21630*/  @!P1 ST.E.64 desc[UR36][R4.64], R76 ;  /* 0x0000004c04009985 */ /* 0x0001e8000c101b24 */
[----:B------:R1:W-:Y:S02]  /*21640*/  @!P2 ST.E.64 desc[UR36][R2.64], R122 ;  /* 0x0000007a0200a985 */ /* 0x0003e4000c101b24 */
[----:B------:R-:W-:Y:S01]  /*21650*/  @!P4 LEA R6, P2, R12, R0, 0x2 ;  /* 0x000000000c06c211 */ /* 0x000fe200078410ff */
[----:B------:R-:W-:Y:S01]  /*21660*/  @!P3 IMAD.MOV.U32 R81, RZ, RZ, R82 ;  /* 0x000000ffff51b224 */ /* 0x000fe200078e0052 */
[----:B------:R-:W-:Y:S01]  /*21670*/  @!P5 MOV R131, R130 ;  /* 0x000000820083d202 */ /* 0x000fe20000000f00 */
[----:B------:R-:W-:Y:S01]  /*21680*/  @!P5 IMAD.MOV.U32 R130, RZ, RZ, R129 ;  /* 0x000000ffff82d224 */ /* 0x000fe200078e0081 */
[----:B0-----:R-:W-:-:S02]  /*21690*/  @!P3 LEA R4, P0, R24, R0, 0x2 ;  /* 0x000000001804b211 */ /* 0x001fc400078010ff */
[----:B-1----:R-:W-:Y:S02]  /*216a0*/  @!P5 LEA R2, P1, R14, R0, 0x2 ;  /* 0x000000000e02d211 */ /* 0x002fe400078210ff */
[-C--:B------:R-:W-:Y:S02]  /*216b0*/  @!P3 LEA.HI.X R5, R24, R8.reuse, R25, 0x2, P0 ;  /* 0x000000081805b211 */ /* 0x080fe400000f1419 */
[-C--:B------:R-:W-:Y:S02]  /*216c0*/  @!P5 LEA.HI.X R3, R14, R8.reuse, R15, 0x2, P1 ;  /* 0x000000080e03d211 */ /* 0x080fe400008f140f */
[----:B------:R-:W-:Y:S01]  /*216d0*/  @!P4 LEA.HI.X R7, R12, R8, R13, 0x2, P2 ;  /* 0x000000080c07c211 */ /* 0x000fe200010f140d */
[----:B------:R0:W-:Y:S04]  /*216e0*/  @!P3 ST.E.64 desc[UR36][R4.64], R80 ;  /* 0x000000500400b985 */ /* 0x0001e8000c101b24 */
[----:B------:R0:W-:Y:S04]  /*216f0*/  @!P5 ST.E.64 desc[UR36][R2.64], R130 ;  /* 0x000000820200d985 */ /* 0x0001e8000c101b24 */
[----:B------:R0:W-:Y:S01]  /*21700*/  @!P4 ST.E.64 desc[UR36][R6.64], R28 ;  /* 0x0000001c0600c985 */ /* 0x0001e2000c101b24 */
[----:B------:R-:W-:-:S13]  /*21710*/  ISETP.GE.AND P0, PT, R9, UR4, PT ;  /* 0x0000000409007c0c */ /* 0x000fda000bf06270 */
[----:B0-----:R-:W-:Y:S05]  /*21720*/  @P0 BRA `(.L_x_674) ;  /* 0x00000010000c0947 */ /* 0x001fea0003800000 */
[----:B------:R-:W2:Y:S01]  /*21730*/  LDL R12, [R1+0x10c] ;  /* 0x00010c00010c7983 */ /* 0x000ea20000100800 */
[----:B------:R-:W-:-:S04]  /*21740*/  LEA R2, P0, R9, R0, 0x2 ;  /* 0x0000000009027211 */ /* 0x000fc800078010ff */
[----:B--2---:R-:W-:-:S05]  /*21750*/  LEA.HI.X R3, R9, R8, R12, 0x2, P0 ;  /* 0x0000000809037211 */ /* 0x004fca00000f140c */
[----:B------:R0:W-:Y:S01]  /*21760*/  ST.E.64 desc[UR36][R2.64], R30 ;  /* 0x0000001e02007985 */ /* 0x0001e2000c101b24 */
[----:B------:R-:W-:Y:S05]  /*21770*/  BRA `(.L_x_674) ;  /* 0x0000000c00f87947 */ /* 0x000fea0003800000 */
.L_x_660:
[----:B------:R-:W0:Y:S01]  /*21780*/  LDL.LU R4, [R1+0x48] ;  /* 0x0000480001047983 */ /* 0x000e220000300800 */
[----:B------:R-:W-:Y:S01]  /*21790*/  ULDC.64 UR6, c[0x0][0xc08] ;  /* 0x0003020000067ab9 */ /* 0x000fe20000000a00 */
[----:B------:R-:W-:Y:S02]  /*217a0*/  ULDC.64 UR4, c[0x0][0xc00] ;  /* 0x0003000000047ab9 */ /* 0x000fe40000000a00 */
[----:B------:R-:W2:Y:S01]  /*217b0*/  LDL.LU R0, [R1+0x4c] ;  /* 0x00004c0001007983 */ /* 0x000ea20000300800 */
[----:B------:R-:W-:Y:S02]  /*217c0*/  ISETP.NE.U32.AND P1, PT, RZ, UR6, PT ;  /* 0x00000006ff007c0c */ /* 0x000fe4000bf25070 */
[----:B------:R-:W-:Y:S01]  /*217d0*/  ISETP.NE.U32.AND P0, PT, RZ, UR4, PT ;  /* 0x00000004ff007c0c */ /* 0x000fe2000bf05070 */
[----:B------:R-:W-:Y:S01]  /*217e0*/  IMAD.MOV.U32 R15, RZ, RZ, RZ ;  /* 0x000000ffff0f7224 */ /* 0x000fe200078e00ff */
[----:B------:R-:W-:Y:S01]  /*217f0*/  ISETP.NE.AND.EX P1, PT, RZ, UR7, PT, P1 ;  /* 0x00000007ff007c0c */ /* 0x000fe2000bf25310 */
[----:B------:R-:W3:Y:S01]  /*21800*/  LDL R6, [R1+0x40] ;  /* 0x0000400001067983 */ /* 0x000ee20000100800 */
[----:B------:R-:W-:Y:S01]  /*21810*/  ISETP.NE.AND.EX P0, PT, RZ, UR5, PT, P0 ;  /* 0x00000005ff007c0c */ /* 0x000fe2000bf05300 */
[----:B------:R-:W1:Y:S01]  /*21820*/  S2R R7, SR_TID.X ;  /* 0x0000000000077919 */ /* 0x000e620000002100 */
[----:B0-----:R-:W-:Y:S01]  /*21830*/  IADD3 R2, P2, R4, UR4, RZ ;  /* 0x0000000404027c10 */ /* 0x001fe2000ff5e0ff */
[----:B------:R-:W-:-:S03]  /*21840*/  ULDC UR4, c[0x0][0xa88] ;  /* 0x0002a20000047ab9 */ /* 0x000fc60000000800 */
[----:B--2---:R-:W-:-:S05]  /*21850*/  IADD3.X R3, R0, UR5, RZ, P2, !PT ;  /* 0x0000000500037c10 */ /* 0x004fca00097fe4ff */
[----:B------:R-:W-:Y:S01]  /*21860*/  @P1 IADD3 R4, P2, R4, UR6, RZ ;  /* 0x0000000604041c10 */ /* 0x000fe2000ff5e0ff */
[----:B------:R-:W-:Y:S01]  /*21870*/  IMAD.U32 R20, RZ, RZ, UR4 ;  /* 0x00000004ff147e24 */ /* 0x000fe2000f8e00ff */
[----:B------:R0:W5:Y:S02]  /*21880*/  @P0 LDG.E R15, desc[UR36][R2.64] ;  /* 0x00000024020f0981 */ /* 0x000164000c1e1900 */
[----:B------:R-:W-:-:S05]  /*21890*/  @P1 IADD3.X R5, R0, UR7, RZ, P2, !PT ;  /* 0x0000000700051c10 */ /* 0x000fca00097fe4ff */
[----:B------:R0:W5:Y:S01]  /*218a0*/  @P1 LDG.E R20, desc[UR36][R4.64] ;  /* 0x0000002404141981 */ /* 0x000162000c1e1900 */
[----:B-1----:R-:W-:Y:S01]  /*218b0*/  VIADD R28, R7, 0xffffff80 ;  /* 0xffffff80071c7836 */ /* 0x002fe20000000000 */
[----:B---3--:R-:W-:-:S04]  /*218c0*/  ISETP.GT.AND P2, PT, R6, 0x1, PT ;  /* 0x000000010600780c */ /* 0x008fc80003f44270 */
[----:B------:R-:W-:Y:S01]  /*218d0*/  ISETP.GT.AND P3, PT, R28, 0x7f, PT ;  /* 0x0000007f1c00780c */ /* 0x000fe20003f64270 */
[----:B------:R-:W-:-:S12]  /*218e0*/  @P1 BRA `(.L_x_679) ;  /* 0x0000000000101947 */ /* 0x000fd80003800000 */
[----:B------:R-:W-:Y:S05]  /*218f0*/  @!P0 BRA `(.L_x_679) ;  /* 0x00000000000c8947 */ /* 0x000fea0003800000 */
[----:B0-----:R-:W2:Y:S04]  /*21900*/  LDG.E R5, desc[UR36][R2.64] ;  /* 0x0000002402057981 */ /* 0x001ea8000c1e1900 */
[----:B-----5:R-:W2:Y:S02]  /*21910*/  LDG.E R20, desc[UR36][R2.64+0x4] ;  /* 0x0000042402147981 */ /* 0x020ea4000c1e1900 */
[----:B--2---:R-:W-:-:S07]  /*21920*/  IADD3 R20, -R5, R20, RZ ;  /* 0x0000001405147210 */ /* 0x004fce0007ffe1ff */
.L_x_679:
[----:B0-----:R-:W2:Y:S04]  /*21930*/  LDL.LU R2, [R1+0x3c] ;  /* 0x00003c0001027983 */ /* 0x001ea80000300800 */
[----:B------:R-:W3:Y:S01]  /*21940*/  LDL.LU R0, [R1+0x50] ;  /* 0x0000500001007983 */ /* 0x000ee20000300800 */
[----:B------:R-:W-:Y:S01]  /*21950*/  BSSY B1, `(.L_x_680) ;  /* 0x0000038000017945 */ /* 0x000fe20003800000 */
[----:B-----5:R-:W-:Y:S02]  /*21960*/  SHF.R.S32.HI R14, RZ, 0x1f, R15 ;  /* 0x0000001fff0e7819 */ /* 0x020fe4000001140f */
[----:B--2---:R-:W-:Y:S02]  /*21970*/  SEL R25, R2, RZ, !P0 ;  /* 0x000000ff02197207 */ /* 0x004fe40004000000 */
[----:B---3--:R-:W-:Y:S01]  /*21980*/  SEL R24, R0, RZ, !P0 ;  /* 0x000000ff00187207 */ /* 0x008fe20004000000 */
[----:B------:R-:W-:Y:S06]  /*21990*/  @P3 BRA `(.L_x_681) ;  /* 0x0000000000cc3947 */ /* 0x000fec0003800000 */
[----:B------:R-:W2:Y:S01]  /*219a0*/  LDL R0, [R1+0x54] ;  /* 0x0000540001007983 */ /* 0x000ea20000100800 */
[----:B------:R-:W0:Y:S02]  /*219b0*/  LDC R29, c[0x0][0xbe8] ;  /* 0x0002fa00ff1d7b82 */ /* 0x000e240000000800 */
[----:B0-----:R-:W-:Y:S02]  /*219c0*/  IMAD R2, R20, R29, RZ ;  /* 0x0000001d14027224 */ /* 0x001fe400078e02ff */
[----:B--2---:R-:W-:-:S04]  /*219d0*/  IMAD R0, R0, 0x80, R7 ;  /* 0x0000008000007824 */ /* 0x004fc800078e0207 */
[----:B------:R-:W-:-:S05]  /*219e0*/  VIADD R27, R0, 0xffffff80 ;  /* 0xffffff80001b7836 */ /* 0x000fca0000000000 */
[----:B------:R-:W-:-:S13]  /*219f0*/  ISETP.GE.AND P0, PT, R27, R2, PT ;  /* 0x000000021b00720c */ /* 0x000fda0003f06270 */
[----:B------:R-:W-:Y:S05]  /*21a00*/  @P0 BRA `(.L_x_681) ;  /* 0x0000000000b00947 */ /* 0x000fea0003800000 */
[----:B------:R-:W2:Y:S01]  /*21a10*/  LDL.LU R30, [R1+0x64] ;  /* 0x00006400011e7983 */ /* 0x000ea20000300800 */
[----:B------:R-:W-:Y:S01]  /*21a20*/  IMAD.MOV.U32 R0, RZ, RZ, 0x9b8 ;  /* 0x000009b8ff007424 */ /* 0x000fe200078e00ff */
[----:B------:R-:W-:Y:S01]  /*21a30*/  ISETP.GT.AND P3, PT, R6, 0x1, PT ;  /* 0x000000010600780c */ /* 0x000fe20003f64270 */
[----:B------:R-:W0:Y:S01]  /*21a40*/  LDC.64 R8, c[0x0][0xba8] ;  /* 0x0002ea00ff087b82 */ /* 0x000e220000000a00 */
[----:B------:R-:W-:Y:S01]  /*21a50*/  ISETP.NE.AND P0, PT, R29, 0x1, PT ;  /* 0x000000011d00780c */ /* 0x000fe20003f05270 */
[----:B------:R-:W-:Y:S01]  /*21a60*/  IMAD.MOV.U32 R21, RZ, RZ, R27 ;  /* 0x000000ffff157224 */ /* 0x000fe200078e001b */
[----:B------:R-:W-:-:S05]  /*21a70*/  SEL R26, R0, 0x978, P3 ;  /* 0x00000978001a7807 */ /* 0x000fca0001800000 */
[----:B------:R-:W1:Y:S08]  /*21a80*/  LDC.64 R2, c[0x0][R26+0x220] ;  /* 0x000088001a027b82 */ /* 0x000e700000000a00 */
[----:B------:R-:W3:Y:S08]  /*21a90*/  LDC.64 R10, c[0x0][R26+0x218] ;  /* 0x000086001a0a7b82 */ /* 0x000ef00000000a00 */
[----:B------:R-:W4:Y:S08]  /*21aa0*/  LDC.64 R4, c[0x0][R26+0x228] ;  /* 0x00008a001a047b82 */ /* 0x000f300000000a00 */
[----:B------:R-:W5:Y:S08]  /*21ab0*/  LDC.64 R6, c[0x0][R26+0x210] ;  /* 0x000084001a067b82 */ /* 0x000f700000000a00 */
[----:B------:R-:W3:Y:S08]  /*21ac0*/  @P0 LDC R0, c[0x0][0xbec] ;  /* 0x0002fb00ff000b82 */ /* 0x000ef00000000800 */
[----:B------:R-:W4:Y:S01]  /*21ad0*/  @P0 LDC R33, c[0x0][0xbf0] ;  /* 0x0002fc00ff210b82 */ /* 0x000f220000000800 */
[----:B-1----:R-:W-:-:S07]  /*21ae0*/  IMAD R3, R3, R25, RZ ;  /* 0x0000001903037224 */ /* 0x002fce00078e02ff */
[----:B0-----:R-:W0:Y:S01]  /*21af0*/  @!P3 LDC R8, c[0x0][0xb50] ;  /* 0x0002d400ff08bb82 */ /* 0x001e220000000800 */
[----:B------:R-:W-:-:S04]  /*21b00*/  IMAD.WIDE.U32 R12, R2, R25, RZ ;  /* 0x00000019020c7225 */ /* 0x000fc800078e00ff */
[----:B------:R-:W-:Y:S02]  /*21b10*/  IMAD R3, R2, R24, R3 ;  /* 0x0000001802037224 */ /* 0x000fe400078e0203 */
[----:B---3--:R-:W-:Y:S01]  /*21b20*/  @P0 IMAD.HI.U32 R0, R27, R0, RZ ;  /* 0x000000001b000227 */ /* 0x008fe200078e00ff */
[----:B------:R-:W1:Y:S03]  /*21b30*/  @!P3 LDC R9, c[0x0][0xb54] ;  /* 0x0002d500ff09bb82 */ /* 0x000e660000000800 */
[-C--:B------:R-:W-:Y:S02]  /*21b40*/  IMAD R31, R11, R220.reuse, RZ ;  /* 0x000000dc0b1f7224 */ /* 0x080fe400078e02ff */
[----:B------:R-:W-:Y:S01]  /*21b50*/  IMAD.WIDE.U32 R10, R10, R220, RZ ;  /* 0x000000dc0a0a7225 */ /* 0x000fe200078e00ff */
[----:B----4-:R-:W-:Y:S02]  /*21b60*/  @P0 SHF.R.U32.HI R21, RZ, R33, R0 ;  /* 0x00000021ff150219 */ /* 0x010fe40000011600 */
[----:B------:R-:W-:Y:S01]  /*21b70*/  IADD3 R10, P0, P1, R12, R10, R15 ;  /* 0x0000000a0c0a7210 */ /* 0x000fe2000791e00f */
[----:B------:R-:W-:Y:S01]  /*21b80*/  IMAD.IADD R12, R13, 0x1, R3 ;  /* 0x000000010d0c7824 */ /* 0x000fe200078e0203 */
[----:B------:R-:W-:Y:S01]  /*21b90*/  IADD3 R11, R31, R11, RZ ;  /* 0x0000000b1f0b7210 */ /* 0x000fe20007ffe0ff */
[----:B------:R-:W-:-:S04]  /*21ba0*/  IMAD.MOV R0, RZ, RZ, -R21 ;  /* 0x000000ffff007224 */ /* 0x000fc800078e0a15 */
[----:B------:R-:W-:Y:S01]  /*21bb0*/  IMAD R3, R29, R0, R27 ;  /* 0x000000001d037224 */ /* 0x000fe200078e021b */
[----:B------:R-:W-:-:S04]  /*21bc0*/  IADD3.X R0, R12, R11, R14, P0, P1 ;  /* 0x0000000b0c007210 */ /* 0x000fc800007e240e */
[----:B------:R-:W-:Y:S02]  /*21bd0*/  SHF.R.S32.HI R11, RZ, 0x1f, R3 ;  /* 0x0000001fff0b7819 */ /* 0x000fe40000011403 */
[----:B--2---:R-:W-:-:S05]  /*21be0*/  SEL R33, R30, RZ, P3 ;  /* 0x000000ff1e217207 */ /* 0x004fca0001800000 */
[-C--:B------:R-:W-:Y:S02]  /*21bf0*/  IMAD R13, R5, R33.reuse, RZ ;  /* 0x00000021050d7224 */ /* 0x080fe400078e02ff */
[----:B------:R-:W-:-:S04]  /*21c00*/  IMAD.WIDE.U32 R4, R4, R33, RZ ;  /* 0x0000002104047225 */ /* 0x000fc800078e00ff */
[----:B------:R-:W-:Y:S01]  /*21c10*/  IMAD.IADD R2, R13, 0x1, R5 ;  /* 0x000000010d027824 */ /* 0x000fe200078e0205 */
[----:B------:R-:W-:Y:S02]  /*21c20*/  IADD3 R4, P0, P1, R21, R10, R4 ;  /* 0x0000000a15047210 */ /* 0x000fe4000791e004 */
[----:B------:R-:W-:-:S04]  /*21c30*/  SHF.R.S32.HI R21, RZ, 0x1f, R21 ;  /* 0x0000001fff157819 */ /* 0x000fc80000011415 */
[----:B------:R-:W-:Y:S01]  /*21c40*/  IADD3.X R5, R21, R0, R2, P0, P1 ;  /* 0x0000000015057210 */ /* 0x000fe200007e2402 */
[----:B-----5:R-:W-:-:S04]  /*21c50*/  IMAD R0, R7, R3, RZ ;  /* 0x0000000307007224 */ /* 0x020fc800078e02ff */
[C---:B------:R-:W-:Y:S02]  /*21c60*/  IMAD R11, R6.reuse, R11, R0 ;  /* 0x0000000b060b7224 */ /* 0x040fe400078e0200 */
[----:B------:R-:W-:Y:S01]  /*21c70*/  IMAD.WIDE.U32 R4, R6, R3, R4 ;  /* 0x0000000306047225 */ /* 0x000fe200078e0004 */
[----:B------:R-:W-:-:S03]  /*21c80*/  MOV R3, 0xff800000 ;  /* 0xff80000000037802 */ /* 0x000fc60000000f00 */
[----:B------:R-:W-:Y:S01]  /*21c90*/  IMAD.IADD R0, R5, 0x1, R11 ;  /* 0x0000000105007824 */ /* 0x000fe200078e020b */
[----:B0-----:R-:W-:-:S04]  /*21ca0*/  LEA R8, P0, R4, R8, 0x2 ;  /* 0x0000000804087211 */ /* 0x001fc800078010ff */
[----:B-1----:R-:W-:-:S05]  /*21cb0*/  LEA.HI.X R9, R4, R9, R0, 0x2, P0 ;  /* 0x0000000904097211 */ /* 0x002fca00000f1400 */
[----:B------:R0:W-:Y:S04]  /*21cc0*/  STG.E desc[UR36][R8.64], R3 ;  /* 0x0000000308007986 */ /* 0x0001e8000c101924 */
.L_x_681:
[----:B------:R-:W-:Y:S05]  /*21cd0*/  BSYNC B1 ;  /* 0x0000000000017941 */ /* 0x000fea0003800000 */
.L_x_680:
[----:B------:R-:W-:Y:S05]  /*21ce0*/  @P2 BRA `(.L_x_674) ;  /* 0x00000008009c2947 */ /* 0x000fea0003800000 */
[----:B0-----:R-:W2:Y:S01]  /*21cf0*/  LDL.LU R8, [R1+0x54] ;  /* 0x0000540001087983 */ /* 0x001ea20000300800 */
[----:B------:R-:W0:Y:S01]  /*21d00*/  LDC R21, c[0x0][0xbe8] ;  /* 0x0002fa00ff157b82 */ /* 0x000e220000000800 */
[----:B------:R-:W-:Y:S01]  /*21d10*/  SHF.R.S32.HI R3, RZ, 0x1f, R28 ;  /* 0x0000001fff037819 */ /* 0x000fe2000001141c */
[----:B------:R-:W-:Y:S01]  /*21d20*/  ULDC.64 UR4, c[0x0][0xaa0] ;  /* 0x0002a80000047ab9 */ /* 0x000fe20000000a00 */
[----:B------:R-:W-:Y:S01]  /*21d30*/  ULDC.64 UR6, c[0x0][0xaf0] ;  /* 0x0002bc0000067ab9 */ /* 0x000fe20000000a00 */
[----:B------:R-:W-:Y:S01]  /*21d40*/  IMAD R0, R14, UR4, RZ ;  /* 0x000000040e007c24 */ /* 0x000fe2000f8e02ff */
[----:B------:R-:W-:Y:S01]  /*21d50*/  LEA.HI R4, R3, R28, RZ, 0x3 ;  /* 0x0000001c03047211 */ /* 0x000fe200078f18ff */
[----:B------:R-:W-:-:S03]  /*21d60*/  IMAD.WIDE.U32 R2, R15, UR4, RZ ;  /* 0x000000040f027c25 */ /* 0x000fc6000f8e00ff */
[----:B------:R-:W-:Y:S01]  /*21d70*/  LOP3.LUT R7, R4, 0xfffffff8, RZ, 0xc0, !PT ;  /* 0xfffffff804077812 */ /* 0x000fe200078ec0ff */
[----:B------:R-:W-:Y:S01]  /*21d80*/  IMAD R5, R15, UR5, R0 ;  /* 0x000000050f057c24 */ /* 0x000fe2000f8e0200 */
[----:B------:R-:W-:Y:S01]  /*21d90*/  ULDC.64 UR4, c[0x0][0xae8] ;  /* 0x0002ba0000047ab9 */ /* 0x000fe20000000a00 */
[----:B------:R-:W-:Y:S02]  /*21da0*/  IMAD R4, R24, UR6, RZ ;  /* 0x0000000618047c24 */ /* 0x000fe4000f8e02ff */
[----:B------:R-:W-:Y:S02]  /*21db0*/  IMAD.IADD R0, R28, 0x1, -R7 ;  /* 0x000000011c007824 */ /* 0x000fe400078e0a07 */
[----:B------:R-:W-:Y:S02]  /*21dc0*/  IMAD.IADD R3, R3, 0x1, R5 ;  /* 0x0000000103037824 */ /* 0x000fe400078e0205 */
[----:B------:R-:W-:Y:S02]  /*21dd0*/  IMAD R0, R0, 0x20, R219 ;  /* 0x0000002000007824 */ /* 0x000fe400078e02db */
[----:B------:R-:W-:Y:S01]  /*21de0*/  IMAD.WIDE.U32 R2, R220, UR4, R2 ;  /* 0x00000004dc027c25 */ /* 0x000fe2000f8e0002 */
[----:B0-----:R-:W-:-:S03]  /*21df0*/  ISETP.NE.AND P0, PT, R21, 0x1, PT ;  /* 0x000000011500780c */ /* 0x001fc60003f05270 */
[----:B------:R-:W-:Y:S01]  /*21e00*/  IMAD R3, R220, UR5, R3 ;  /* 0x00000005dc037c24 */ /* 0x000fe2000f8e0203 */
[----:B------:R-:W-:Y:S01]  /*21e10*/  ULDC.64 UR4, c[0x0][0xae0] ;  /* 0x0002b80000047ab9 */ /* 0x000fe20000000a00 */
[C---:B------:R-:W-:Y:S02]  /*21e20*/  IMAD R7, R25.reuse, UR7, R4 ;  /* 0x0000000719077c24 */ /* 0x040fe4000f8e0204 */
[----:B------:R-:W-:-:S04]  /*21e30*/  IMAD.WIDE.U32 R2, R25, UR6, R2 ;  /* 0x0000000619027c25 */ /* 0x000fc8000f8e0002 */
[----:B------:R-:W-:Y:S02]  /*21e40*/  IMAD.IADD R3, R3, 0x1, R7 ;  /* 0x0000000103037824 */ /* 0x000fe400078e0207 */
[----:B------:R-:W0:Y:S08]  /*21e50*/  @P0 LDC R6, c[0x0][0xbec] ;  /* 0x0002fb00ff060b82 */ /* 0x000e300000000800 */
[----:B------:R-:W1:Y:S01]  /*21e60*/  @P0 LDC R11, c[0x0][0xbf0] ;  /* 0x0002fc00ff0b0b82 */ /* 0x000e620000000800 */
[C---:B--2---:R-:W-:Y:S01]  /*21e70*/  IMAD R9, R8.reuse, 0x80, R0 ;  /* 0x0000008008097824 */ /* 0x044fe200078e0200 */
[----:B------:R-:W-:-:S03]  /*21e80*/  LEA R24, R8, R219, 0x7 ;  /* 0x000000db08187211 */ /* 0x000fc600078e38ff */
[----:B0-----:R-:W-:Y:S01]  /*21e90*/  @P0 IMAD.HI.U32 R0, R9, R6, RZ ;  /* 0x0000000609000227 */ /* 0x001fe200078e00ff */
[----:B------:R-:W-:-:S04]  /*21ea0*/  MOV R5, R9 ;  /* 0x0000000900057202 */ /* 0x000fc80000000f00 */
[----:B-1----:R-:W-:-:S04]  /*21eb0*/  @P0 SHF.R.U32.HI R5, RZ, R11, R0 ;  /* 0x0000000bff050219 */ /* 0x002fc80000011600 */
[--C-:B------:R-:W-:Y:S01]  /*21ec0*/  SHF.R.S32.HI R0, RZ, 0x1f, R5.reuse ;  /* 0x0000001fff007819 */ /* 0x100fe20000011405 */
[----:B------:R-:W-:Y:S02]  /*21ed0*/  IMAD.MOV R4, RZ, RZ, -R5 ;  /* 0x000000ffff047224 */ /* 0x000fe400078e0a05 */
[----:B------:R-:W-:-:S04]  /*21ee0*/  IMAD.WIDE.U32 R2, R5, UR4, R2 ;  /* 0x0000000405027c25 */ /* 0x000fc8000f8e0002 */
[----:B------:R-:W-:Y:S02]  /*21ef0*/  IMAD R0, R0, UR4, RZ ;  /* 0x0000000400007c24 */ /* 0x000fe4000f8e02ff */
[----:B------:R-:W-:Y:S02]  /*21f00*/  IMAD R7, R21, R4, R9 ;  /* 0x0000000415077224 */ /* 0x000fe400078e0209 */
[----:B------:R-:W-:Y:S01]  /*21f10*/  IMAD R9, R5, UR5, R0 ;  /* 0x0000000505097c24 */ /* 0x000fe2000f8e0200 */
[----:B------:R-:W-:Y:S02]  /*21f20*/  ULDC.64 UR4, c[0x0][0xad8] ;  /* 0x0002b60000047ab9 */ /* 0x000fe40000000a00 */
[----:B------:R-:W-:Y:S01]  /*21f30*/  SHF.R.S32.HI R0, RZ, 0x1f, R7 ;  /* 0x0000001fff007819 */ /* 0x000fe20000011407 */
[----:B------:R-:W-:-:S04]  /*21f40*/  IMAD.IADD R3, R3, 0x1, R9 ;  /* 0x0000000103037824 */ /* 0x000fc800078e0209 */
[----:B------:R-:W-:Y:S02]  /*21f50*/  IMAD R0, R0, UR4, RZ ;  /* 0x0000000400007c24 */ /* 0x000fe4000f8e02ff */
[----:B------:R-:W-:-:S04]  /*21f60*/  IMAD.WIDE.U32 R2, R7, UR4, R2 ;  /* 0x0000000407027c25 */ /* 0x000fc8000f8e0002 */
[----:B------:R-:W-:Y:S01]  /*21f70*/  IMAD R7, R7, UR5, R0 ;  /* 0x0000000507077c24 */ /* 0x000fe2000f8e0200 */
[----:B------:R-:W-:Y:S02]  /*21f80*/  ULDC.64 UR4, c[0x0][0xa80] ;  /* 0x0002a00000047ab9 */ /* 0x000fe40000000a00 */
[----:B------:R-:W-:Y:S01]  /*21f90*/  LEA R0, P0, R2, UR4, 0x1 ;  /* 0x0000000402007c11 */ /* 0x000fe2000f8008ff */
[----:B------:R-:W-:Y:S01]  /*21fa0*/  IMAD.IADD R3, R3, 0x1, R7 ;  /* 0x0000000103037824 */ /* 0x000fe200078e0207 */
[----:B------:R-:W-:-:S04]  /*21fb0*/  UMOV UR4, 0xffffffff ;  /* 0xffffffff00047882 */ /* 0x000fc80000000000 */
[----:B------:R-:W-:Y:S01]  /*21fc0*/  LEA.HI.X R10, R2, UR5, R3, 0x1, P0 ;  /* 0x00000005020a7c11 */ /* 0x000fe200080f0c03 */
[----:B------:R-:W-:Y:S06]  /*21fd0*/  BRA.DIV UR4, `(.L_x_682) ;  /* 0x000000ea04407947 */ /* 0x000fec000b800000 */
[----:B------:R0:W1:Y:S04]  /*21fe0*/  SHFL.IDX PT, R9, R10, RZ, 0x181f ;  /* 0x00181fff0a097589 */ /* 0x00006800000e0000 */
[----:B------:R0:W2:Y:S02]  /*21ff0*/  SHFL.IDX PT, R14, R0, RZ, 0x181f ;  /* 0x00181fff000e7589 */ /* 0x0000a400000e0000 */
.L_x_1053:
[----:B------:R-:W-:Y:S01]  /*22000*/  IMAD R21, R20, R21, RZ ;  /* 0x0000001514157224 */ /* 0x000fe200078e02ff */
[----:B------:R-:W-:Y:S04]  /*22010*/  BSSY B1, `(.L_x_683) ;  /* 0x0000019000017945 */ /* 0x000fe80003800000 */
[----:B------:R-:W-:-:S13]  /*22020*/  ISETP.GE.AND P0, PT, R24, R21, PT ;  /* 0x000000151800720c */ /* 0x000fda0003f06270 */
[----:B------:R-:W-:Y:S05]  /*22030*/  @P0 BRA `(.L_x_684) ;  /* 0x0000000000580947 */ /* 0x000fea0003800000 */
[----:B------:R-:W3:Y:S01]  /*22040*/  LDL R13, [R1+0x14] ;  /* 0x00001400010d7983 */ /* 0x000ee20000100800 */
[----:B------:R-:W-:-:S03]  /*22050*/  ULDC UR4, c[0x0][0xac8] ;  /* 0x0002b20000047ab9 */ /* 0x000fc60000000800 */
[----:B------:R-:W4:Y:S04]  /*22060*/  LDL R11, [R1+0x1c] ;  /* 0x00001c00010b7983 */ /* 0x000f280000100800 */
[----:B------:R-:W5:Y:S04]  /*22070*/  LDL R8, [R1+0x44] ;  /* 0x0000440001087983 */ /* 0x000f680000100800 */
[----:B------:R-:W5:Y:S04]  /*22080*/  LDL R15, [R1+0x60] ;  /* 0x00006000010f7983 */ /* 0x000f680000100800 */
[----:B------:R-:W5:Y:S01]  /*22090*/  LDL R12, [R1+0x5c] ;  /* 0x00005c00010c7983 */ /* 0x000f620000100800 */
[----:B------:R-:W-:-:S02]  /*220a0*/  ISETP.GE.AND P3, PT, R22, UR4, PT ;  /* 0x0000000416007c0c */ /* 0x000fc4000bf66270 */
[----:B------:R-:W-:-:S11]  /*220b0*/  ISETP.GE.AND P2, PT, R218, UR4, PT ;  /* 0x00000004da007c0c */ /* 0x000fd6000bf46270 */
[-C--:B--2---:R-:W-:Y:S02]  /*220c0*/  @!P3 LEA R2, P5, R22, R14.reuse, 0x1 ;  /* 0x0000000e1602b211 */ /* 0x084fe400078a08ff */
[----:B------:R-:W-:Y:S02]  /*220d0*/  @!P2 LEA R4, P4, R218, R14, 0x1 ;  /* 0x0000000eda04a211 */ /* 0x000fe400078808ff */
[----:B-1----:R-:W-:-:S05]  /*220e0*/  @!P3 LEA.HI.X R3, R22, R9, R23, 0x1, P5 ;  /* 0x000000091603b211 */ /* 0x002fca00028f0c17 */
[----:B------:R1:W-:Y:S01]  /*220f0*/  @!P3 ST.E.128 desc[UR36][R2.64], RZ ;  /* 0x000000ff0200b985 */ /* 0x0003e2000c101d24 */
[----:B---3--:R-:W-:Y:S02]  /*22100*/  ISETP.GE.AND P1, PT, R13, UR4, PT ;  /* 0x000000040d007c0c */ /* 0x008fe4000bf26270 */
[----:B----4-:R-:W-:Y:S02]  /*22110*/  ISETP.GE.AND P0, PT, R11, UR4, PT ;  /* 0x000000040b007c0c */ /* 0x010fe4000bf06270 */
[----:B-----5:R-:W-:-:S09]  /*22120*/  @!P2 LEA.HI.X R5, R218, R9, R8, 0x1, P4 ;  /* 0x00000009da05a211 */ /* 0x020fd200020f0c08 */
[-C--:B------:R-:W-:Y:S02]  /*22130*/  @!P1 LEA R6, P5, R13, R14.reuse, 0x1 ;  /* 0x0000000e0d069211 */ /* 0x080fe400078a08ff */
[----:B------:R-:W-:Y:S02]  /*22140*/  @!P0 LEA R8, P4, R11, R14, 0x1 ;  /* 0x0000000e0b088211 */ /* 0x000fe400078808ff */
[-C--:B------:R-:W-:Y:S02]  /*22150*/  @!P1 LEA.HI.X R7, R13, R9.reuse, R15, 0x1, P5 ;  /* 0x000000090d079211 */ /* 0x080fe400028f0c0f */
[----:B------:R-:W-:Y:S01]  /*22160*/  @!P0 LEA.HI.X R9, R11, R9, R12, 0x1, P4 ;  /* 0x000000090b098211 */ /* 0x000fe200020f0c0c */
[----:B------:R1:W-:Y:S04]  /*22170*/  @!P2 ST.E.128 desc[UR36][R4.64], RZ ;  /* 0x000000ff0400a985 */ /* 0x0003e8000c101d24 */
[----:B------:R1:W-:Y:S04]  /*22180*/  @!P1 ST.E.128 desc[UR36][R6.64], RZ ;  /* 0x000000ff06009985 */ /* 0x0003e8000c101d24 */
[----:B------:R1:W-:Y:S02]  /*22190*/  @!P0 ST.E.128 desc[UR36][R8.64], RZ ;  /* 0x000000ff08008985 */ /* 0x0003e4000c101d24 */
.L_x_684:
[----:B------:R-:W-:Y:S05]  /*221a0*/  BSYNC B1 ;  /* 0x0000000000017941 */ /* 0x000fea0003800000 */
.L_x_683:
[----:B------:R-:W-:-:S03]  /*221b0*/  UMOV UR4, 0xffffffff ;  /* 0xffffffff00047882 */ /* 0x000fc60000000000 */
[----:B------:R-:W-:Y:S05]  /*221c0*/  BRA.DIV UR4, `(.L_x_685) ;  /* 0x000000e604f87947 */ /* 0x000fea000b800000 */
[----:B-1----:R1:W3:Y:S04]  /*221d0*/  SHFL.IDX PT, R9, R10, 0x1, 0x181f ;  /* 0x00381f000a097f89 */ /* 0x0022e800000e0000 */
[----:B--2---:R1:W2:Y:S02]  /*221e0*/  SHFL.IDX PT, R14, R0, 0x1, 0x181f ;  /* 0x00381f00000e7f89 */ /* 0x0042a400000e0000 */
.L_x_1057:
[----:B------:R-:W-:Y:S01]  /*221f0*/  VIADD R2, R24, 0x20 ;  /* 0x0000002018027836 */ /* 0x000fe20000000000 */
[----:B------:R-:W-:Y:S04]  /*22200*/  BSSY B1, `(.L_x_686) ;  /* 0x0000019000017945 */ /* 0x000fe80003800000 */
[----:B------:R-:W-:-:S13]  /*22210*/  ISETP.GE.AND P0, PT, R2, R21, PT ;  /* 0x000000150200720c */ /* 0x000fda0003f06270 */
[----:B------:R-:W-:Y:S05]  /*22220*/  @P0 BRA `(.L_x_687) ;  /* 0x0000000000580947 */ /* 0x000fea0003800000 */
[----:B------:R-:W4:Y:S01]  /*22230*/  LDL R13, [R1+0x14] ;  /* 0x00001400010d7983 */ /* 0x000f220000100800 */
[----:B------:R-:W-:-:S03]  /*22240*/  ULDC UR4, c[0x0][0xac8] ;  /* 0x0002b20000047ab9 */ /* 0x000fc60000000800 */
[----:B------:R-:W5:Y:S04]  /*22250*/  LDL R11, [R1+0x1c] ;  /* 0x00001c00010b7983 */ /* 0x000f680000100800 */
[----:B------:R-:W5:Y:S04]  /*22260*/  LDL R8, [R1+0x44] ;  /* 0x0000440001087983 */ /* 0x000f680000100800 */
[----:B------:R-:W5:Y:S04]  /*22270*/  LDL R15, [R1+0x60] ;  /* 0x00006000010f7983 */ /* 0x000f680000100800 */
[----:B------:R-:W5:Y:S01]  /*22280*/  LDL R12, [R1+0x5c] ;  /* 0x00005c00010c7983 */ /* 0x000f620000100800 */
[----:B------:R-:W-:-:S02]  /*22290*/  ISETP.GE.AND P3, PT, R22, UR4, PT ;  /* 0x0000000416007c0c */ /* 0x000fc4000bf66270 */
[----:B------:R-:W-:-:S11]  /*222a0*/  ISETP.GE.AND P2, PT, R218, UR4, PT ;  /* 0x00000004da007c0c */ /* 0x000fd6000bf46270 */
[-C--:B--2---:R-:W-:Y:S02]  /*222b0*/  @!P3 LEA R2, P5, R22, R14.reuse, 0x1 ;  /* 0x0000000e1602b211 */ /* 0x084fe400078a08ff */
[----:B------:R-:W-:Y:S02]  /*222c0*/  @!P2 LEA R4, P4, R218, R14, 0x1 ;  /* 0x0000000eda04a211 */ /* 0x000fe400078808ff */
[----:B---3--:R-:W-:-:S05]  /*222d0*/  @!P3 LEA.HI.X R3, R22, R9, R23, 0x1, P5 ;  /* 0x000000091603b211 */ /* 0x008fca00028f0c17 */
[----:B------:R2:W-:Y:S01]  /*222e0*/  @!P3 ST.E.128 desc[UR36][R2.64], RZ ;  /* 0x000000ff0200b985 */ /* 0x0005e2000c101d24 */
[----:B----4-:R-:W-:Y:S02]  /*222f0*/  ISETP.GE.AND P1, PT, R13, UR4, PT ;  /* 0x000000040d007c0c */ /* 0x010fe4000bf26270 */
[----:B-----5:R-:W-:Y:S02]  /*22300*/  ISETP.GE.AND P0, PT, R11, UR4, PT ;  /* 0x000000040b007c0c */ /* 0x020fe4000bf06270 */
[----:B------:R-:W-:-:S09]  /*22310*/  @!P2 LEA.HI.X R5, R218, R9, R8, 0x1, P4 ;  /* 0x00000009da05a211 */ /* 0x000fd200020f0c08 */
[-C--:B------:R-:W-:Y:S02]  /*22320*/  @!P1 LEA R6, P5, R13, R14.reuse, 0x1 ;  /* 0x0000000e0d069211 */ /* 0x080fe400078a08ff */
[----:B------:R-:W-:Y:S02]  /*22330*/  @!P0 LEA R8, P4, R11, R14, 0x1 ;  /* 0x0000000e0b088211 */ /* 0x000fe400078808ff */
[-C--:B------:R-:W-:Y:S02]  /*22340*/  @!P1 LEA.HI.X R7, R13, R9.reuse, R15, 0x1, P5 ;  /* 0x000000090d079211 */ /* 0x080fe400028f0c0f */
[----:B------:R-:W-:Y:S01]  /*22350*/  @!P0 LEA.HI.X R9, R11, R9, R12, 0x1, P4 ;  /* 0x000000090b098211 */ /* 0x000fe200020f0c0c */
[----:B------:R2:W-:Y:S04]  /*22360*/  @!P2 ST.E.128 desc[UR36][R4.64], RZ ;  /* 0x000000ff0400a985 */ /* 0x0005e8000c101d24 */
[----:B------:R2:W-:Y:S04]  /*22370*/  @!P1 ST.E.128 desc[UR36][R6.64], RZ ;  /* 0x000000ff06009985 */ /* 0x0005e8000c101d24 */
[----:B------:R2:W-:Y:S02]  /*22380*/  @!P0 ST.E.128 desc[UR36][R8.64], RZ ;  /* 0x000000ff08008985 */ /* 0x0005e4000c101d24 */
.L_x_687:
[----:B------:R-:W-:Y:S05]  /*22390*/  BSYNC B1 ;  /* 0x0000000000017941 */ /* 0x000fea0003800000 */
.L_x_686:
[----:B------:R-:W-:-:S03]  /*223a0*/  UMOV UR4, 0xffffffff ;  /* 0xffffffff00047882 */ /* 0x000fc60000000000 */
[----:B------:R-:W-:Y:S05]  /*223b0*/  BRA.DIV UR4, `(.L_x_688) ;  /* 0x000000e604c47947 */ /* 0x000fea000b800000 */
[----:B--23--:R2:W3:Y:S04]  /*223c0*/  SHFL.IDX PT, R9, R10, 0x2, 0x181f ;  /* 0x00581f000a097f89 */ /* 0x00c4e800000e0000 */
[----:B------:R2:W4:Y:S02]  /*223d0*/  SHFL.IDX PT, R14, R0, 0x2, 0x181f ;  /* 0x00581f00000e7f89 */ /* 0x00052400000e0000 */
.L_x_1061:
[----:B------:R-:W-:Y:S01]  /*223e0*/  VIADD R2, R24, 0x40 ;  /* 0x0000004018027836 */ /* 0x000fe20000000000 */
[----:B------:R-:W-:Y:S04]  /*223f0*/  BSSY B1, `(.L_x_689) ;  /* 0x0000019000017945 */ /* 0x000fe80003800000 */
[----:B------:R-:W-:-:S13]  /*22400*/  ISETP.GE.AND P0, PT, R2, R21, PT ;  /* 0x000000150200720c */ /* 0x000fda0003f06270 */
[----:B------:R-:W-:Y:S05]  /*22410*/  @P0 BRA `(.L_x_690) ;  /* 0x0000000000580947 */ /* 0x000fea0003800000 */
[----:B------:R-:W5:Y:S01]  /*22420*/  LDL R13, [R1+0x14] ;  /* 0x00001400010d7983 */ /* 0x000f620000100800 */
        /* <DEDUP_REMOVED lines=8> */
[----:B------:R-:W-:Y:S02]  /*224b0*/  @!P2 LEA R4, P4, R218, R14, 0x1 ;  /* 0x0000000eda04a211 */ /* 0x000fe400078808ff */
[----:B---3--:R-:W-:-:S05]  /*224c0*/  @!P3 LEA.HI.X R3, R22, R9, R23, 0x1, P5 ;  /* 0x000000091603b211 */ /* 0x008fca00028f0c17 */
[----:B------:R3:W-:Y:S01]  /*224d0*/  @!P3 ST.E.128 desc[UR36][R2.64], RZ ;  /* 0x000000ff0200b985 */ /* 0x0007e2000c101d24 */
[----:B-----5:R-:W-:Y:S02]  /*224e0*/  ISETP.GE.AND P1, PT, R13, UR4, PT ;  /* 0x000000040d007c0c */ /* 0x020fe4000bf26270 */
[----:B--2---:R-:W-:Y:S02]  /*224f0*/  ISETP.GE.AND P0, PT, R11, UR4, PT ;  /* 0x000000040b007c0c */ /* 0x004fe4000bf06270 */
        /* <DEDUP_REMOVED lines=8> */
.L_x_690:
[----:B------:R-:W-:Y:S05]  /*22580*/  BSYNC B1 ;  /* 0x0000000000017941 */ /* 0x000fea0003800000 */
.L_x_689:
[----:B------:R-:W-:-:S03]  /*22590*/  UMOV UR4, 0xffffffff ;  /* 0xffffffff00047882 */ /* 0x000fc60000000000 */
[----:B------:R-:W-:Y:S05]  /*225a0*/  BRA.DIV UR4, `(.L_x_691) ;  /* 0x000000e604907947 */ /* 0x000fea000b800000 */
[----:B---3--:R3:W0:Y:S04]  /*225b0*/  SHFL.IDX PT, R9, R10, 0x3, 0x181f ;  /* 0x00781f000a097f89 */ /* 0x00862800000e0000 */
[----:B----4-:R3:W4:Y:S02]  /*225c0*/  SHFL.IDX PT, R14, R0, 0x3, 0x181f ;  /* 0x00781f00000e7f89 */ /* 0x01072400000e0000 */
.L_x_1065:
[----:B0123--:R-:W-:-:S05]  /*225d0*/  VIADD R0, R24, 0x60 ;  /* 0x0000006018007836 */ /* 0x00ffca0000000000 */
[----:B------:R-:W-:-:S13]  /*225e0*/  ISETP.GE.AND P0, PT, R0, R21, PT ;  /* 0x000000150000720c */ /* 0x000fda0003f06270 */
[----:B------:R-:W-:Y:S05]  /*225f0*/  @P0 BRA `(.L_x_674) ;  /* 0x0000000000580947 */ /* 0x000fea0003800000 */
[----:B------:R-:W2:Y:S01]  /*22600*/  LDL R12, [R1+0x14] ;  /* 0x00001400010c7983 */ /* 0x000ea20000100800 */
[----:B------:R-:W-:-:S03]  /*22610*/  ULDC UR4, c[0x0][0xac8] ;  /* 0x0002b20000047ab9 */ /* 0x000fc60000000800 */
[----:B------:R-:W3:Y:S04]  /*22620*/  LDL R10, [R1+0x1c] ;  /* 0x00001c00010a7983 */ /* 0x000ee80000100800 */
[----:B------:R-:W5:Y:S04]  /*22630*/  LDL R8, [R1+0x44] ;  /* 0x0000440001087983 */ /* 0x000f680000100800 */
[----:B------:R-:W5:Y:S04]  /*22640*/  LDL R13, [R1+0x60] ;  /* 0x00006000010d7983 */ /* 0x000f680000100800 */
[----:B------:R-:W5:Y:S01]  /*22650*/  LDL R11, [R1+0x5c] ;  /* 0x00005c00010b7983 */ /* 0x000f620000100800 */
[----:B------:R-:W-:-:S02]  /*22660*/  ISETP.GE.AND P3, PT, R22, UR4, PT ;  /* 0x0000000416007c0c */ /* 0x000fc4000bf66270 */
[----:B------:R-:W-:-:S11]  /*22670*/  ISETP.GE.AND P2, PT, R218, UR4, PT ;  /* 0x00000004da007c0c */ /* 0x000fd6000bf46270 */
[-C--:B----4-:R-:W-:Y:S02]  /*22680*/  @!P3 LEA R2, P5, R22, R14.reuse, 0x1 ;  /* 0x0000000e1602b211 */ /* 0x090fe400078a08ff */
[----:B------:R-:W-:Y:S02]  /*22690*/  @!P2 LEA R4, P4, R218, R14, 0x1 ;  /* 0x0000000eda04a211 */ /* 0x000fe400078808ff */
[----:B------:R-:W-:-:S05]  /*226a0*/  @!P3 LEA.HI.X R3, R22, R9, R23, 0x1, P5 ;  /* 0x000000091603b211 */ /* 0x000fca00028f0c17 */
[----:B------:R0:W-:Y:S01]  /*226b0*/  @!P3 ST.E.128 desc[UR36][R2.64], RZ ;  /* 0x000000ff0200b985 */ /* 0x0001e2000c101d24 */
[----:B--2---:R-:W-:Y:S02]  /*226c0*/  ISETP.GE.AND P1, PT, R12, UR4, PT ;  /* 0x000000040c007c0c */ /* 0x004fe4000bf26270 */
[----:B---3--:R-:W-:Y:S02]  /*226d0*/  ISETP.GE.AND P0, PT, R10, UR4, PT ;  /* 0x000000040a007c0c */ /* 0x008fe4000bf06270 */
        /* <DEDUP_REMOVED lines=8> */
.L_x_674:
[----:B------:R-:W-:Y:S05]  /*22760*/  BSYNC B0 ;  /* 0x0000000000007941 */ /* 0x000fea0003800000 */
.L_x_659:
[----:B------:R-:W-:Y:S02]  /*22770*/  ULDC UR4, c[0x0][0xc3c] ;  /* 0x00030f0000047ab9 */ /* 0x000fe40000000800 */
[----:B------:R-:W-:-:S13]  /*22780*/  ISETP.GE.AND P0, PT, R43, UR4, PT ;  /* 0x000000042b007c0c */ /* 0x000fda000bf06270 */
[----:B------:R-:W-:Y:S05]  /*22790*/  @!P0 BRA `(.L_x_692) ;  /* 0xfffffdf000dc8947 */ /* 0x000fea000383ffff */
[----:B------:R-:W-:Y:S05]  /*227a0*/  BRA `(.L_x_483) ;  /* 0x0000008800707947 */ /* 0x000fea0003800000 */
.L_x_481:
[----:B------:R-:W-:-:S08]  /*227b0*/  NOP ;  /* 0x0000000000007918 */ /* 0x000fd00000000000 */
[----:B0-----:R-:W0:-:S00]  /*227c0*/  USETMAXREG.DEALLOC.CTAPOOL 0x28 ;  /* 0x00000028000079c8 */ /* 0x001e0000080e0500 */
[----:B0-----:R-:W2:Y:S01]  /*227d0*/  LDL.LU R3, [R1] ;  /* 0x0000000001037983 */ /* 0x001ea20000300800 */
[----:B------:R-:W-:-:S06]  /*227e0*/  LOP3.LUT R0, R0, 0x3, RZ, 0xc0, !PT ;  /* 0x0000000300007812 */ /* 0x000fcc00078ec0ff */
[----:B------:R-:W0:Y:S02]  /*227f0*/  SHFL.IDX PT, R0, R0, RZ, 0x1f ;  /* 0x00001fff00007589 */ /* 0x000e2400000e0000 */
[----:B0-----:R-:W-:-:S13]  /*22800*/  ISETP.NE.AND P0, PT, R0, RZ, PT ;  /* 0x000000ff0000720c */ /* 0x001fda0003f05270 */
[----:B------:R-:W-:Y:S01]  /*22810*/  @P0 BAR.SYNC.DEFER_BLOCKING 0x5, 0x180 ;  /* 0x0146000000000b1d */ /* 0x000fe20000010000 */
[----:B--2---:R-:W-:-:S04]  /*22820*/  LOP3.LUT R3, R3, 0xffffff7f, RZ, 0xc0, !PT ;  /* 0xffffff7f03037812 */ /* 0x004fc800078ec0ff */
[----:B------:R-:W-:-:S05]  /*22830*/  @P0 LOP3.LUT R3, R3, 0x80, RZ, 0xfc, !PT ;  /* 0x0000008003030812 */ /* 0x000fca00078efcff */
[----:B------:R0:W-:Y:S02]  /*22840*/  STL [R1], R3 ;  /* 0x0000000301007387 */ /* 0x0001e40000100800 */
[----:B0-----:R-:W-:-:S04]  /*22850*/  @P0 MOV R3, 0x400 ;  /* 0x0000040000030802 */ /* 0x001fc80000000f00 */
[----:B------:R-:W-:-:S05]  /*22860*/  @P0 LEA R2, R2, R3, 0x18 ;  /* 0x0000000302020211 */ /* 0x000fca00078ec0ff */
[----:B------:R0:W1:Y:S01]  /*22870*/  @P0 LDS.128 R24, [R2+0x388d0] ;  /* 0x0388d00002180984 */ /* 0x0000620000000c00 */
[----:B------:R-:W-:Y:S06]  /*22880*/  @P0 BAR.ARV 0x4, 0x180 ;  /* 0x0106000000000b1d */ /* 0x000fec0000002000 */
[----:B------:R-:W-:Y:S05]  /*22890*/  @P0 BRA `(.L_x_693) ;  /* 0x0000000800980947 */ /* 0x000fea0003800000 */
[----:B------:R-:W2:Y:S01]  /*228a0*/  S2R R4, SR_TID.X ;  /* 0x0000000000047919 */ /* 0x000ea20000002100 */
[----:B------:R-:W-:Y:S01]  /*228b0*/  ULDC UR4, c[0x0][0xc3c] ;  /* 0x00030f0000047ab9 */ /* 0x000fe20000000800 */
[----:B------:R-:W-:Y:S01]  /*228c0*/  IMAD.MOV.U32 R0, RZ, RZ, RZ ;  /* 0x000000ffff007224 */ /* 0x000fe200078e00ff */
[----:B------:R-:W-:Y:S01]  /*228d0*/  MOV R9, RZ ;  /* 0x000000ff00097202 */ /* 0x000fe20000000f00 */
[----:B------:R-:W3:Y:S01]  /*228e0*/  S2UR UR6, SR_CTAID.X ;  /* 0x00000000000679c3 */ /* 0x000ee20000002500 */
[----:B------:R-:W-:Y:S01]  /*228f0*/  ULDC UR5, c[0x0][0xc38] ;  /* 0x00030e0000057ab9 */ /* 0x000fe20000000800 */
[----:B--2---:R-:W-:-:S04]  /*22900*/  LOP3.LUT R7, R4, 0x1f, RZ, 0xc0, !PT ;  /* 0x0000001f04077812 */ /* 0x004fc800078ec0ff */
[----:B------:R-:W-:-:S04]  /*22910*/  ISETP.NE.AND P0, PT, R7, 0x1f, PT ;  /* 0x0000001f0700780c */ /* 0x000fc80003f05270 */
[----:B------:R-:W-:-:S13]  /*22920*/  ISETP.GE.OR P1, PT, R7, UR4, !P0 ;  /* 0x0000000407007c0c */ /* 0x000fda000c726670 */
[----:B------:R-:W2:Y:S08]  /*22930*/  @!P1 LDC.64 R4, c[0x0][0xc80] ;  /* 0x00032000ff049b82 */ /* 0x000eb00000000a00 */
[----:B0-----:R-:W0:Y:S01]  /*22940*/  @!P1 LDC.64 R2, c[0x0][0xc78] ;  /* 0x00031e00ff029b82 */ /* 0x001e220000000a00 */
[----:B--2---:R-:W-:-:S05]  /*22950*/  @!P1 IMAD.WIDE.U32 R4, R7, 0x4, R4 ;  /* 0x0000000407049825 */ /* 0x004fca00078e0004 */
[----:B------:R-:W2:Y:S01]  /*22960*/  @!P1 LDG.E R0, desc[UR36][R4.64] ;  /* 0x0000002404009981 */ /* 0x000ea2000c1e1900 */
[----:B0-----:R-:W-:-:S05]  /*22970*/  @!P1 IMAD.WIDE.U32 R2, R7, 0x4, R2 ;  /* 0x0000000407029825 */ /* 0x001fca00078e0002 */
[----:B------:R-:W2:Y:S01]  /*22980*/  @!P1 LDG.E R9, desc[UR36][R2.64] ;  /* 0x0000002402099981 */ /* 0x000ea2000c1e1900 */
[C---:B------:R-:W-:Y:S02]  /*22990*/  ISETP.NE.AND P1, PT, R7.reuse, RZ, PT ;  /* 0x000000ff0700720c */ /* 0x040fe40003f25270 */
[C---:B------:R-:W-:Y:S02]  /*229a0*/  ISETP.GE.U32.AND P2, PT, R7.reuse, 0x2, PT ;  /* 0x000000020700780c */ /* 0x040fe40003f46070 */
[C---:B------:R-:W-:Y:S02]  /*229b0*/  ISETP.GE.U32.AND P3, PT, R7.reuse, 0x4, PT ;  /* 0x000000040700780c */ /* 0x040fe40003f66070 */
[C---:B------:R-:W-:Y:S02]  /*229c0*/  ISETP.GE.U32.AND P4, PT, R7.reuse, 0x8, PT ;  /* 0x000000080700780c */ /* 0x040fe40003f86070 */
[----:B------:R-:W-:Y:S01]  /*229d0*/  ISETP.GE.U32.AND P5, PT, R7, 0x10, PT ;  /* 0x000000100700780c */ /* 0x000fe20003fa6070 */
[----:B------:R-:W-:Y:S01]  /*229e0*/  UMOV UR4, URZ ;  /* 0x0000003f00047c82 */ /* 0x000fe20008000000 */
        /* <DEDUP_REMOVED lines=14> */
[----:B0-----:R-:W-:-:S04]  /*22ad0*/  SEL R5, R4, RZ, P5 ;  /* 0x000000ff04057207 */ /* 0x001fc80002800000 */
[----:B------:R-:W-:-:S05]  /*22ae0*/  IADD3 R5, R2, R5, RZ ;  /* 0x0000000502057210 */ /* 0x000fca0007ffe0ff */
[----:B------:R-:W0:Y:S02]  /*22af0*/  SHFL.IDX PT, R6, R5, 0x1f, 0x1f ;  /* 0x03e01f0005067f89 */ /* 0x000e2400000e0000 */
[----:B0-----:R-:W-:-:S05]  /*22b00*/  IMAD R6, R6, UR5, RZ ;  /* 0x0000000506067c24 */ /* 0x001fca000f8e02ff */
[----:B---3--:R-:W-:Y:S01]  /*22b10*/  ISETP.GT.AND P6, PT, R6, UR6, PT ;  /* 0x0000000606007c0c */ /* 0x008fe2000bfc4270 */
[----:B------:R-:W-:-:S12]  /*22b20*/  IMAD.MOV.U32 R3, RZ, RZ, R6 ;  /* 0x000000ffff037224 */ /* 0x000fd800078e0006 */
[----:B------:R-:W-:Y:S05]  /*22b30*/  @P6 BRA `(.L_x_694) ;  /* 0x0000000000a06947 */ /* 0x000fea0003800000 */
[----:B------:R-:W-:Y:S01]  /*22b40*/  IMAD.MOV.U32 R6, RZ, RZ, R3 ;  /* 0x000000ffff067224 */ /* 0x000fe200078e0003 */
[----:B------:R-:W-:Y:S01]  /*22b50*/  UMOV UR4, URZ ;  /* 0x0000003f00047c82 */ /* 0x000fe20008000000 */
[----:B------:R-:W-:-:S05]  /*22b60*/  ULDC UR5, c[0x0][0xc38] ;  /* 0x00030e0000057ab9 */ /* 0x000fca0000000800 */
.L_x_696:
[----:B------:R-:W0:Y:S01]  /*22b70*/  LDC R0, c[0x0][0xc3c] ;  /* 0x00030f00ff007b82 */ /* 0x000e220000000800 */
[----:B------:R-:W-:Y:S01]  /*22b80*/  UIADD3 UR4, UR4, 0x1f, URZ ;  /* 0x0000001f04047890 */ /* 0x000fe2000fffe03f */
[----:B------:R-:W-:Y:S02]  /*22b90*/  ULDC UR7, c[0x0][0xc3c] ;  /* 0x00030f0000077ab9 */ /* 0x000fe40000000800 */
[----:B-1----:R-:W-:-:S03]  /*22ba0*/  IMAD.U32 R27, RZ, RZ, UR7 ;  /* 0x00000007ff1b7e24 */ /* 0x002fc6000f8e00ff */
[----:B0-----:R-:W-:-:S13]  /*22bb0*/  ISETP.LE.AND P6, PT, R0, UR4, PT ;  /* 0x0000000400007c0c */ /* 0x001fda000bfc3270 */
[----:B------:R-:W-:Y:S05]  /*22bc0*/  @P6 BRA `(.L_x_695) ;  /* 0x0000000400a86947 */ /* 0x000fea0003800000 */
[----:B------:R-:W-:-:S05]  /*22bd0*/  VIADD R9, R7, UR4 ;  /* 0x0000000407097c36 */ /* 0x000fca0008000000 */
[----:B------:R-:W-:Y:S02]  /*22be0*/  ISETP.GE.OR P6, PT, R9, R0, !P0 ;  /* 0x000000000900720c */ /* 0x000fe400047c6670 */
[----:B------:R-:W-:-:S11]  /*22bf0*/  MOV R0, RZ ;  /* 0x000000ff00007202 */ /* 0x000fd60000000f00 */
        /* <DEDUP_REMOVED lines=20> */
[----:B------:R-:W0:Y:S02]  /*22d40*/  SHFL.UP PT, R2, R3, 0x10, RZ ;  /* 0x0600000003027989 */ /* 0x000e2400000e00ff */
[----:B0-----:R-:W-:-:S05]  /*22d50*/  SEL R2, R2, RZ, P5 ;  /* 0x000000ff02027207 */ /* 0x001fca0002800000 */
[----:B------:R-:W-:-:S05]  /*22d60*/  IMAD.IADD R5, R3, 0x1, R2 ;  /* 0x0000000103057824 */ /* 0x000fca00078e0202 */
[----:B------:R-:W0:Y:S02]  /*22d70*/  SHFL.IDX PT, R2, R5, 0x1f, 0x1f ;  /* 0x03e01f0005027f89 */ /* 0x000e2400000e0000 */
[----:B0-----:R-:W-:-:S04]  /*22d80*/  IMAD R3, R2, UR5, RZ ;  /* 0x0000000502037c24 */ /* 0x001fc8000f8e02ff */
[----:B------:R-:W-:-:S05]  /*22d90*/  IMAD.IADD R6, R3, 0x1, R6 ;  /* 0x0000000103067824 */ /* 0x000fca00078e0206 */
[----:B------:R-:W-:-:S13]  /*22da0*/  ISETP.GT.AND P6, PT, R6, UR6, PT ;  /* 0x0000000606007c0c */ /* 0x000fda000bfc4270 */
[----:B------:R-:W-:Y:S05]  /*22db0*/  @!P6 BRA `(.L_x_696) ;  /* 0xfffffffc006ce947 */ /* 0x000fea000383ffff */
.L_x_694:
[----:B------:R-:W-:Y:S02]  /*22dc0*/  IMAD.IADD R10, R6, 0x1, -R3 ;  /* 0x00000001060a7824 */ /* 0x000fe400078e0a03 */
[----:B-1----:R-:W-:Y:S02]  /*22dd0*/  IMAD.MOV.U32 R24, RZ, RZ, RZ ;  /* 0x000000ffff187224 */ /* 0x002fe400078e00ff */
[----:B------:R-:W-:-:S05]  /*22de0*/  IMAD R2, R5, UR5, R10 ;  /* 0x0000000505027c24 */ /* 0x000fca000f8e020a */
[----:B------:R-:W-:-:S13]  /*22df0*/  ISETP.GT.AND P0, PT, R2, UR6, PT ;  /* 0x0000000602007c0c */ /* 0x000fda000bf04270 */
[----:B------:R-:W-:-:S04]  /*22e00*/  VOTE.ANY R6, PT, !P0 ;  /* 0x0000000000067806 */ /* 0x000fc800040e0100 */
[----:B------:R-:W0:Y:S01]  /*22e10*/  POPC R27, R6 ;  /* 0x00000006001b7309 */ /* 0x000e220000000000 */
[----:B------:R-:W-:Y:S01]  /*22e20*/  ISETP.NE.AND P0, PT, R6, RZ, PT ;  /* 0x000000ff0600720c */ /* 0x000fe20003f05270 */
[----:B0-----:R-:W0:Y:S04]  /*22e30*/  SHFL.IDX PT, R0, R0, R27, 0x1f ;  /* 0x00001f1b00007589 */ /* 0x001e2800000e0000 */
[----:B------:R1:W2:Y:S01]  /*22e40*/  SHFL.IDX PT, R9, R9, R27, 0x1f ;  /* 0x00001f1b09097589 */ /* 0x0002a200000e0000 */
[----:B0-----:R-:W-:-:S04]  /*22e50*/  IABS R4, R0 ;  /* 0x0000000000047213 */ /* 0x001fc80000000000 */
[----:B------:R-:W0:Y:S08]  /*22e60*/  I2F.RP R8, R4 ;  /* 0x0000000400087306 */ /* 0x000e300000209400 */
[----:B0-----:R-:W0:Y:S02]  /*22e70*/  MUFU.RCP R8, R8 ;  /* 0x0000000800087308 */ /* 0x001e240000001000 */
[----:B0-----:R-:W-:-:S06]  /*22e80*/  VIADD R2, R8, 0xffffffe ;  /* 0x0ffffffe08027836 */ /* 0x001fcc0000000000 */
[----:B------:R-:W0:Y:S02]  /*22e90*/  F2I.FTZ.U32.TRUNC.NTZ R3, R2 ;  /* 0x0000000200037305 */ /* 0x000e24000021f000 */
[----:B0-----:R-:W-:Y:S01]  /*22ea0*/  IADD3 R11, RZ, -R3, RZ ;  /* 0x80000003ff0b7210 */ /* 0x001fe20007ffe0ff */
[----:B-12---:R-:W-:Y:S06]  /*22eb0*/  @!P0 BRA `(.L_x_697) ;  /* 0x0000000000088947 */ /* 0x006fec0003800000 */
[----:B------:R-:W-:-:S06]  /*22ec0*/  VIADD R24, R27, 0xffffffff ;  /* 0xffffffff1b187836 */ /* 0x000fcc0000000000 */
[----:B------:R0:W1:Y:S02]  /*22ed0*/  SHFL.IDX PT, R24, R5, R24, 0x1f ;  /* 0x00001f1805187589 */ /* 0x00006400000e0000 */
.L_x_697:
[----:B-1----:R-:W-:Y:S01]  /*22ee0*/  IMAD R24, R24, UR5, R10 ;  /* 0x0000000518187c24 */ /* 0x002fe2000f8e020a */
[----:B------:R-:W-:Y:S01]  /*22ef0*/  IABS R10, R0 ;  /* 0x00000000000a7213 */ /* 0x000fe20000000000 */
[----:B------:R-:W-:Y:S01]  /*22f00*/  IMAD R11, R11, R4, RZ ;  /* 0x000000040b0b7224 */ /* 0x000fe200078e02ff */
[----:B0-----:R-:W-:Y:S01]  /*22f10*/  IABS R5, R9 ;  /* 0x0000000900057213 */ /* 0x001fe20000000000 */
[----:B------:R-:W-:Y:S01]  /*22f20*/  IMAD.MOV.U32 R2, RZ, RZ, RZ ;  /* 0x000000ffff027224 */ /* 0x000fe200078e00ff */
[----:B------:R-:W-:Y:S01]  /*22f30*/  IADD3 R25, -R24, UR6, RZ ;  /* 0x0000000618197c10 */ /* 0x000fe2000fffe1ff */
[----:B------:R-:W-:Y:S01]  /*22f40*/  IMAD.MOV R10, RZ, RZ, -R10 ;  /* 0x000000ffff0a7224 */ /* 0x000fe200078e0a0a */
[----:B------:R-:W0:Y:S01]  /*22f50*/  I2F.RP R6, R5 ;  /* 0x0000000500067306 */ /* 0x000e220000209400 */
[----:B------:R-:W-:Y:S01]  /*22f60*/  IMAD.HI.U32 R2, R3, R11, R2 ;  /* 0x0000000b03027227 */ /* 0x000fe200078e0002 */
[----:B------:R-:W-:Y:S02]  /*22f70*/  IABS R8, R25 ;  /* 0x0000001900087213 */ /* 0x000fe40000000000 */
[----:B------:R-:W-:-:S02]  /*22f80*/  IADD3 R27, R27, UR4, RZ ;  /* 0x000000041b1b7c10 */ /* 0x000fc4000fffe0ff */
[----:B------:R-:W-:Y:S01]  /*22f90*/  MOV R3, R8 ;  /* 0x0000000800037202 */ /* 0x000fe20000000f00 */
[----:B------:R-:W-:-:S04]  /*22fa0*/  IMAD.MOV.U32 R8, RZ, RZ, R10 ;  /* 0x000000ffff087224 */ /* 0x000fc800078e000a */
        /* <DEDUP_REMOVED lines=8> */
[----:B------:R0:W1:Y:S01]  /*23030*/  F2I.FTZ.U32.TRUNC.NTZ R3, R8 ;  /* 0x0000000800037305 */ /* 0x000062000021f000 */
[----:B------:R-:W-:Y:S02]  /*23040*/  LOP3.LUT R4, R25, R0, RZ, 0x3c, !PT ;  /* 0x0000000019047212 */ /* 0x000fe400078e3cff */
[----:B------:R-:W-:-:S02]  /*23050*/  ISETP.NE.AND P1, PT, R0, RZ, PT ;  /* 0x000000ff0000720c */ /* 0x000fc40003f25270 */
[----:B------:R-:W-:Y:S02]  /*23060*/  ISETP.GE.AND P2, PT, R4, RZ, PT ;  /* 0x000000ff0400720c */ /* 0x000fe40003f46270 */
[----:B0-----:R-:W-:-:S04]  /*23070*/  IABS R8, R9 ;  /* 0x0000000900087213 */ /* 0x001fc80000000000 */
[----:B------:R-:W-:Y:S01]  /*23080*/  @P0 IADD3 R2, R2, 0x1, RZ ;  /* 0x0000000102020810 */ /* 0x000fe20007ffe0ff */
[----:B------:R-:W-:-:S04]  /*23090*/  IMAD.MOV R8, RZ, RZ, -R8 ;  /* 0x000000ffff087224 */ /* 0x000fc800078e0a08 */
[----:B------:R-:W-:Y:S02]  /*230a0*/  IMAD.MOV.U32 R6, RZ, RZ, R2 ;  /* 0x000000ffff067224 */ /* 0x000fe400078e0002 */
[----:B-1----:R-:W-:Y:S02]  /*230b0*/  IMAD.MOV R2, RZ, RZ, -R3 ;  /* 0x000000ffff027224 */ /* 0x002fe400078e0a03 */
[----:B------:R-:W-:Y:S01]  /*230c0*/  @!P2 IMAD.MOV R6, RZ, RZ, -R6 ;  /* 0x000000ffff06a224 */ /* 0x000fe200078e0a06 */
[----:B------:R-:W-:Y:S01]  /*230d0*/  @!P1 LOP3.LUT R6, RZ, R0, RZ, 0x33, !PT ;  /* 0x00000000ff069212 */ /* 0x000fe200078e33ff */
[----:B------:R-:W-:Y:S01]  /*230e0*/  IMAD R11, R2, R5, RZ ;  /* 0x00000005020b7224 */ /* 0x000fe200078e02ff */
[----:B------:R-:W-:Y:S02]  /*230f0*/  MOV R2, RZ ;  /* 0x000000ff00027202 */ /* 0x000fe40000000f00 */
[-C--:B------:R-:W-:Y:S01]  /*23100*/  IABS R4, R6.reuse ;  /* 0x0000000600047213 */ /* 0x080fe20000000000 */
[----:B------:R-:W-:-:S02]  /*23110*/  IMAD R0, R0, R6, RZ ;  /* 0x0000000600007224 */ /* 0x000fc400078e02ff */
[----:B------:R-:W-:-:S04]  /*23120*/  IMAD.HI.U32 R2, R3, R11, R2 ;  /* 0x0000000b03027227 */ /* 0x000fc800078e0002 */
[----:B------:R-:W-:Y:S02]  /*23130*/  IMAD.MOV.U32 R3, RZ, RZ, R4 ;  /* 0x000000ffff037224 */ /* 0x000fe400078e0004 */
[----:B------:R-:W-:Y:S02]  /*23140*/  IMAD.MOV.U32 R4, RZ, RZ, R8 ;  /* 0x000000ffff047224 */ /* 0x000fe400078e0008 */
        /* <DEDUP_REMOVED lines=10> */
[----:B------:R-:W-:-:S05]  /*231f0*/  @P0 IADD3 R2, R2, 0x1, RZ ;  /* 0x0000000102020810 */ /* 0x000fca0007ffe0ff */
[----:B------:R-:W-:Y:S01]  /*23200*/  @!P2 IMAD.MOV R2, RZ, RZ, -R2 ;  /* 0x000000ffff02a224 */ /* 0x000fe200078e0a02 */
[----:B------:R-:W-:-:S05]  /*23210*/  @!P1 LOP3.LUT R2, RZ, R9, RZ, 0x33, !PT ;  /* 0x00000009ff029212 */ /* 0x000fca00078e33ff */
[----:B------:R-:W-:-:S04]  /*23220*/  IMAD.MOV R26, RZ, RZ, -R2 ;  /* 0x000000ffff1a7224 */ /* 0x000fc800078e0a02 */
[C---:B------:R-:W-:Y:S02]  /*23230*/  IMAD R26, R9.reuse, R26, R6 ;  /* 0x0000001a091a7224 */ /* 0x040fe400078e0206 */
[----:B------:R-:W-:-:S04]  /*23240*/  IMAD R9, R9, 0x1000000, R2 ;  /* 0x0100000009097824 */ /* 0x000fc800078e0202 */
[----:B------:R-:W-:Y:S01]  /*23250*/  IMAD R26, R26, 0x10000, R9 ;  /* 0x000100001a1a7824 */ /* 0x000fe200078e0209 */
[----:B------:R-:W-:Y:S06]  /*23260*/  BRA `(.L_x_698) ;  /* 0x00000000000c7947 */ /* 0x000fec0003800000 */
.L_x_695:
[----:B------:R-:W-:Y:S02]  /*23270*/  IMAD.MOV.U32 R25, RZ, RZ, RZ ;  /* 0x000000ffff197224 */ /* 0x000fe400078e00ff */
[----:B------:R-:W-:Y:S02]  /*23280*/  IMAD.U32 R24, RZ, RZ, UR6 ;  /* 0x00000006ff187e24 */ /* 0x000fe4000f8e00ff */
[----:B------:R-:W-:-:S07]  /*23290*/  IMAD.MOV.U32 R26, RZ, RZ, RZ ;  /* 0x000000ffff1a7224 */ /* 0x000fce00078e00ff */
.L_x_698:
[----:B------:R-:W-:-:S13]  /*232a0*/  ISETP.NE.AND P0, PT, R7, RZ, PT ;  /* 0x000000ff0700720c */ /* 0x000fda0003f05270 */
[----:B------:R-:W0:Y:S01]  /*232b0*/  @!P0 S2R R3, SR_CgaCtaId ;  /* 0x0000000000038919 */ /* 0x000e220000008800 */
[----:B------:R-:W-:-:S04]  /*232c0*/  @!P0 MOV R0, 0x400 ;  /* 0x0000040000008802 */ /* 0x000fc80000000f00 */
[----:B0-----:R-:W-:-:S05]  /*232d0*/  @!P0 LEA R0, R3, R0, 0x18 ;  /* 0x0000000003008211 */ /* 0x001fca00078ec0ff */
[----:B------:R2:W-:Y:S01]  /*232e0*/  @!P0 STS.128 [R0+0x388d0], R24 ;  /* 0x0388d01800008388 */ /* 0x0005e20000000c00 */
[----:B------:R-:W-:Y:S06]  /*232f0*/  BAR.ARV 0x5, 0x180 ;  /* 0x0146000000007b1d */ /* 0x000fec0000002000 */
.L_x_693:
[----:B------:R3:W-:Y:S01]  /*23300*/  STL [R1+0x3c], RZ ;  /* 0x00003cff01007387 */ /* 0x0007e20000100800 */
[----:B------:R-:W-:Y:S01]  /*23310*/  ULDC UR4, c[0x0][0xc3c] ;  /* 0x00030f0000047ab9 */ /* 0x000fe20000000800 */
[----:B------:R-:W-:Y:S01]  /*23320*/  MOV R32, 0x1 ;  /* 0x0000000100207802 */ /* 0x000fe20000000f00 */
[----:B------:R-:W-:Y:S01]  /*23330*/  IMAD.MOV.U32 R29, RZ, RZ, RZ ;  /* 0x000000ffff1d7224 */ /* 0x000fe200078e00ff */
[----:B-1----:R-:W-:-:S13]  /*23340*/  ISETP.GE.AND P0, PT, R27, UR4, PT ;  /* 0x000000041b007c0c */ /* 0x002fda000bf06270 */
[----:B---3--:R-:W-:Y:S05]  /*23350*/  @P0 BRA `(.L_x_699) ;  /* 0x0000007800800947 */ /* 0x008fea0003800000 */
[----:B--2---:R-:W2:Y:S01]  /*23360*/  LDL R0, [R1+0x1a4] ;  /* 0x0001a40001007983 */ /* 0x004ea20000100800 */
[----:B------:R-:W1:Y:S01]  /*23370*/  S2UR UR4, SR_CgaCtaId ;  /* 0x00000000000479c3 */ /* 0x000e620000008800 */
[----:B------:R-:W-:Y:S01]  /*23380*/  MOV R16, 0x400 ;  /* 0x0000040000107802 */ /* 0x000fe20000000f00 */
[----:B------:R-:W-:Y:S01]  /*23390*/  BSSY B7, `(.L_x_699) ;  /* 0x000079c000077945 */ /* 0x000fe20003800000 */
[----:B------:R-:W3:Y:S01]  /*233a0*/  S2R R11, SR_TID.X ;  /* 0x00000000000b7919 */ /* 0x000ee20000002100 */
[----:B------:R-:W-:Y:S01]  /*233b0*/  IMAD.MOV.U32 R33, RZ, RZ, 0x1 ;  /* 0x00000001ff217424 */ /* 0x000fe200078e00ff */
[----:B------:R-:W-:Y:S01]  /*233c0*/  ULDC.64 UR40, c[0x0][0x198] ;  /* 0x0000660000287ab9 */ /* 0x000fe20000000a00 */
[----:B------:R-:W-:Y:S01]  /*233d0*/  IMAD.MOV.U32 R30, RZ, RZ, RZ ;  /* 0x000000ffff1e7224 */ /* 0x000fe200078e00ff */
[----:B------:R-:W-:Y:S01]  /*233e0*/  ULDC UR39, c[0x0][0xc] ;  /* 0x0000030000277ab9 */ /* 0x000fe20000000800 */
[----:B------:R-:W-:Y:S02]  /*233f0*/  IMAD.MOV.U32 R29, RZ, RZ, RZ ;  /* 0x000000ffff1d7224 */ /* 0x000fe400078e00ff */
[----:B------:R-:W-:-:S02]  /*23400*/  IMAD.MOV.U32 R32, RZ, RZ, 0x1 ;  /* 0x00000001ff207424 */ /* 0x000fc400078e00ff */
[C---:B---3--:R-:W-:Y:S01]  /*23410*/  IMAD.SHL.U32 R19, R11.reuse, 0x80, RZ ;  /* 0x000000800b137824 */ /* 0x048fe200078e00ff */
[----:B------:R-:W-:Y:S01]  /*23420*/  SHF.R.U32.HI R3, RZ, 0x1, R11 ;  /* 0x00000001ff037819 */ /* 0x000fe2000001160b */
[C---:B------:R-:W-:Y:S01]  /*23430*/  IMAD.SHL.U32 R5, R11.reuse, 0x2, RZ ;  /* 0x000000020b057824 */ /* 0x040fe200078e00ff */
[----:B------:R-:W-:Y:S02]  /*23440*/  LOP3.LUT R10, R11, 0x7f, RZ, 0xc0, !PT ;  /* 0x0000007f0b0a7812 */ /* 0x000fe400078ec0ff */
[----:B0-----:R-:W-:Y:S02]  /*23450*/  LOP3.LUT R2, R19, 0x380, RZ, 0xc0, !PT ;  /* 0x0000038013027812 */ /* 0x001fe400078ec0ff */
[C---:B------:R-:W-:Y:S01]  /*23460*/  SHF.L.U32 R7, R10.reuse, 0x6, RZ ;  /* 0x000000060a077819 */ /* 0x040fe200000006ff */
[----:B------:R-:W-:Y:S01]  /*23470*/  IMAD.SHL.U32 R6, R10, 0x10, RZ ;  /* 0x000000100a067824 */ /* 0x000fe200078e00ff */
[----:B------:R-:W-:Y:S02]  /*23480*/  LOP3.LUT R3, R2, 0x30, R3, 0xf8, !PT ;  /* 0x0000003002037812 */ /* 0x000fe400078ef803 */
[----:B------:R-:W-:-:S02]  /*23490*/  R2P PR, R11, 0x6 ;  /* 0x000000060b007804 */ /* 0x000fc40000000000 */
[----:B--2---:R-:W-:Y:S01]  /*234a0*/  R2UR UR5, R0 ;  /* 0x00000000000572ca */ /* 0x004fe200000e0000 */
[----:B------:R-:W-:-:S05]  /*234b0*/  IMAD.SHL.U32 R0, R11, 0x10, RZ ;  /* 0x000000100b007824 */ /* 0x000fca00078e00ff */
[C---:B------:R-:W-:Y:S02]  /*234c0*/  LOP3.LUT R4, R0.reuse, 0x3f0, RZ, 0xc0, !PT ;  /* 0x000003f000047812 */ /* 0x040fe400078ec0ff */
[----:B------:R-:W-:Y:S02]  /*234d0*/  LOP3.LUT R31, R0, 0x70, RZ, 0xc0, !PT ;  /* 0x00000070001f7812 */ /* 0x000fe400078ec0ff */
[----:B------:R-:W-:Y:S02]  /*234e0*/  LOP3.LUT R9, R4, 0x70, R5, 0x78, !PT ;  /* 0x0000007004097812 */ /* 0x000fe400078e7805 */
[----:B------:R-:W-:Y:S01]  /*234f0*/  LOP3.LUT R5, R2, 0x10, R11, 0xf8, !PT ;  /* 0x0000001002057812 */ /* 0x000fe200078ef80b */
[----:B------:R-:W-:Y:S01]  /*23500*/  ULOP3.LUT UR42, UR5, 0x2, URZ, 0xfc, !UPT ;  /* 0x00000002052a7892 */ /* 0x000fe2000f8efc3f */
[----:B------:R-:W-:Y:S01]  /*23510*/  LOP3.LUT R2, R3, 0x70, R0, 0x78, !PT ;  /* 0x0000007003027812 */ /* 0x000fe200078e7800 */
[----:B------:R-:W-:Y:S01]  /*23520*/  IMAD.MOV.U32 R3, RZ, RZ, 0x20 ;  /* 0x00000020ff037424 */ /* 0x000fe200078e00ff */
[----:B------:R-:W-:Y:S01]  /*23530*/  LOP3.LUT R4, R19, 0x400, RZ, 0xc0, !PT ;  /* 0x0000040013047812 */ /* 0x000fe200078ec0ff */
[----:B------:R-:W-:Y:S01]  /*23540*/  ULOP3.LUT UR38, UR5, 0x1, URZ, 0xfc, !UPT ;  /* 0x0000000105267892 */ /* 0x000fe2000f8efc3f */
[----:B------:R-:W-:Y:S01]  /*23550*/  LOP3.LUT R19, R2, 0xc00, R19, 0xf8, !PT ;  /* 0x00000c0002137812 */ /* 0x000fe200078ef813 */
[----:B------:R-:W-:Y:S01]  /*23560*/  IMAD.MOV.U32 R2, RZ, RZ, 0x40 ;  /* 0x00000040ff027424 */ /* 0x000fe200078e00ff */
[----:B------:R-:W-:-:S02]  /*23570*/  LOP3.LUT R4, R4, 0x1800, R7, 0xf8, !PT ;  /* 0x0000180004047812 */ /* 0x000fc400078ef807 */
[----:B------:R-:W-:Y:S02]  /*23580*/  LOP3.LUT R5, R5, 0x70, R0, 0x78, !PT ;  /* 0x0000007005057812 */ /* 0x000fe400078e7800 */
[----:B------:R-:W-:Y:S02]  /*23590*/  LOP3.LUT R8, R9, 0x400, R6, 0xf8, !PT ;  /* 0x0000040009087812 */ /* 0x000fe400078ef806 */
[----:B------:R-:W-:Y:S02]  /*235a0*/  LOP3.LUT R28, R4, R5, RZ, 0xfc, !PT ;  /* 0x00000005041c7212 */ /* 0x000fe400078efcff */
[----:B------:R-:W-:Y:S01]  /*235b0*/  SHF.R.U32.HI R5, RZ, 0x3, R10 ;  /* 0x00000003ff057819 */ /* 0x000fe2000001160a */
[----:B------:R-:W-:Y:S01]  /*235c0*/  STL [R1+0x18], R8 ;  /* 0x0000180801007387 */ /* 0x000fe20000100800 */
[----:B------:R-:W-:Y:S02]  /*235d0*/  SEL R2, R2, 0xffffffc0, !P2 ;  /* 0xffffffc002027807 */ /* 0x000fe40005000000 */
[----:B------:R-:W-:Y:S01]  /*235e0*/  SEL R3, R3, 0xffffffe0, !P1 ;  /* 0xffffffe003037807 */ /* 0x000fe20004800000 */
[----:B------:R-:W-:Y:S01]  /*235f0*/  STL [R1+0x3c], RZ ;  /* 0x00003cff01007387 */ /* 0x000fe20000100800 */
[----:B-1----:R-:W-:-:S02]  /*23600*/  MOV R4, UR4 ;  /* 0x0000000400047c02 */ /* 0x002fc40008000f00 */
[----:B------:R-:W-:Y:S01]  /*23610*/  LOP3.LUT R0, R5, 0x70, R0, 0xf8, !PT ;  /* 0x0000007005007812 */ /* 0x000fe200078ef800 */
[----:B------:R-:W-:Y:S01]  /*23620*/  IMAD.IADD R0, R2, 0x1, R3 ;  /* 0x0000000102007824 */ /* 0x000fe200078e0203 */
[----:B------:R-:W-:Y:S01]  /*23630*/  LEA R16, R4, R16, 0x18 ;  /* 0x0000001004107211 */ /* 0x000fe200078ec0ff */
[----:B------:R-:W-:Y:S01]  /*23640*/  STL [R1+0xc], R2 ;  /* 0x00000c0201007387 */ /* 0x000fe20000100800 */
[----:B------:R-:W-:-:S03]  /*23650*/  LOP3.LUT R34, R28, 0x2000, RZ, 0xfc, !PT ;  /* 0x000020001c227812 */ /* 0x000fc600078efcff */
[----:B------:R0:W-:Y:S04]  /*23660*/  STL [R1+0x8], R4 ;  /* 0x0000080401007387 */ /* 0x0001e80000100800 */
[----:B------:R1:W-:Y:S04]  /*23670*/  STL [R1+0x10], R3 ;  /* 0x0000100301007387 */ /* 0x0003e80000100800 */
[----:B------:R2:W-:Y:S01]  /*23680*/  STL [R1+0x14], R0 ;  /* 0x0000140001007387 */ /* 0x0005e20000100800 */
[----:B0-----:R-:W-:Y:S02]  /*23690*/  LOP3.LUT R4, R31, 0x80, RZ, 0xfc, !PT ;  /* 0x000000801f047812 */ /* 0x001fe400078efcff */
[----:B-1----:R-:W-:Y:S01]  /*236a0*/  IADD3 R3, R16, R8, RZ ;  /* 0x0000000810037210 */ /* 0x002fe20007ffe0ff */
[----:B--2---:R-:W-:-:S04]  /*236b0*/  IMAD.IADD R0, R2, 0x1, R19 ;  /* 0x0000000102007824 */ /* 0x004fc800078e0213 */
[----:B------:R0:W-:Y:S04]  /*236c0*/  STL [R1+0x20], R3 ;  /* 0x0000200301007387 */ /* 0x0001e80000100800 */
[----:B------:R0:W-:Y:S02]  /*236d0*/  STL [R1+0x1c], R0 ;  /* 0x00001c0001007387 */ /* 0x0001e40000100800 */
.L_x_815:
[----:B------:R-:W1:Y:S02]  /*236e0*/  LDC.64 R22, c[0x0][0xc88] ;  /* 0x00032200ff167b82 */ /* 0x000e640000000a00 */
[----:B-1----:R-:W-:-:S06]  /*236f0*/  IMAD.WIDE R22, R27, 0x4, R22 ;  /* 0x000000041b167825 */ /* 0x002fcc00078e0216 */
[----:B0-----:R-:W0:Y:S01]  /*23700*/  LDG.E R22, desc[UR36][R22.64] ;  /* 0x0000002416167981 */ /* 0x001e22000c1e1900 */
[----:B------:R-:W-:Y:S05]  /*23710*/  YIELD ;  /* 0x0000000000007946 */ /* 0x000fea0003800000 */
[----:B------:R-:W-:Y:S01]  /*23720*/  ULDC.64 UR4, c[0x0][0xa28] ;  /* 0x00028a0000047ab9 */ /* 0x000fe20000000a00 */
[----:B------:R-:W-:Y:S01]  /*23730*/  IMAD.MOV.U32 R37, RZ, RZ, RZ ;  /* 0x000000ffff257224 */ /* 0x000fe200078e00ff */
[----:B------:R-:W-:Y:S01]  /*23740*/  ISETP.NE.U32.AND P0, PT, RZ, UR4, PT ;  /* 0x00000004ff007c0c */ /* 0x000fe2000bf05070 */
[----:B------:R-:W-:Y:S01]  /*23750*/  IMAD.MOV.U32 R6, RZ, RZ, RZ ;  /* 0x000000ffff067224 */ /* 0x000fe200078e00ff */
[----:B------:R-:W-:Y:S01]  /*23760*/  ULDC.64 UR8, c[0x0][0xa18] ;  /* 0x0002860000087ab9 */ /* 0x000fe20000000a00 */
[----:B------:R-:W-:Y:S01]  /*23770*/  ULDC.64 UR6, c[0x0][0xa10] ;  /* 0x0002840000067ab9 */ /* 0x000fe20000000a00 */
[----:B------:R-:W-:-:S02]  /*23780*/  ISETP.NE.AND.EX P0, PT, RZ, UR5, PT, P0 ;  /* 0x00000005ff007c0c */ /* 0x000fc4000bf05300 */
[----:B0-----:R-:W-:-:S11]  /*23790*/  SHF.R.S32.HI R0, RZ, 0x1f, R22 ;  /* 0x0000001fff007819 */ /* 0x001fd60000011416 */
[C---:B--2---:R-:W-:Y:S01]  /*237a0*/  @P0 LEA R2, P1, R22.reuse, UR4, 0x2 ;  /* 0x0000000416020c11 */ /* 0x044fe2000f8210ff */
[C---:B------:R-:W-:Y:S01]  /*237b0*/  IMAD.SHL.U32 R23, R22.reuse, 0x4, RZ ;  /* 0x0000000416177824 */ /* 0x040fe200078e00ff */
[C-C-:B------:R-:W-:Y:S01]  /*237c0*/  SHF.L.U64.HI R9, R22.reuse, 0x2, R0.reuse ;  /* 0x0000000216097819 */ /* 0x140fe20000010200 */
[----:B------:R0:W-:Y:S01]  /*237d0*/  STL [R1+0x34], R0 ;  /* 0x0000340001007387 */ /* 0x0001e20000100800 */
[----:B------:R-:W-:Y:S01]  /*237e0*/  @P0 LEA.HI.X R3, R22, UR5, R0, 0x2, P1 ;  /* 0x0000000516030c11 */ /* 0x000fe200088f1400 */
[----:B------:R-:W-:-:S04]  /*237f0*/  ULDC.64 UR4, c[0x0][0xa00] ;  /* 0x0002800000047ab9 */ /* 0x000fc80000000a00 */
[----:B------:R1:W5:Y:S01]  /*23800*/  @P0 LDG.E R37, desc[UR36][R2.64] ;  /* 0x0000002402250981 */ /* 0x000362000c1e1900 */
[----:B------:R-:W-:Y:S02]  /*23810*/  ISETP.NE.U32.AND P0, PT, RZ, UR4, PT ;  /* 0x00000004ff007c0c */ /* 0x000fe4000bf05070 */
[----:B------:R-:W-:Y:S01]  /*23820*/  ISETP.NE.U32.AND P1, PT, RZ, UR8, PT ;  /* 0x00000008ff007c0c */ /* 0x000fe2000bf25070 */
[----:B------:R-:W-:Y:S01]  /*23830*/  STL [R1+0x4], R9 ;  /* 0x0000040901007387 */ /* 0x000fe20000100800 */
[----:B------:R-:W-:Y:S02]  /*23840*/  ISETP.NE.AND.EX P0, PT, RZ, UR5, PT, P0 ;  /* 0x00000005ff007c0c */ /* 0x000fe4000bf05300 */
[----:B------:R-:W-:Y:S02]  /*23850*/  ISETP.NE.AND.EX P1, PT, RZ, UR9, PT, P1 ;  /* 0x00000009ff007c0c */ /* 0x000fe4000bf25310 */
[----:B------:R-:W-:Y:S02]  /*23860*/  ISETP.NE.U32.AND P2, PT, RZ, UR6, PT ;  /* 0x00000006ff007c0c */ /* 0x000fe4000bf45070 */
[----:B-1----:R-:W-:-:S02]  /*23870*/  IADD3 R2, P3, R23, UR4, RZ ;  /* 0x0000000417027c10 */ /* 0x002fc4000ff7e0ff */
[----:B------:R-:W-:Y:S02]  /*23880*/  ISETP.NE.AND.EX P2, PT, RZ, UR7, PT, P2 ;  /* 0x00000007ff007c0c */ /* 0x000fe4000bf45320 */
[----:B------:R-:W-:Y:S02]  /*23890*/  IADD3.X R3, R9, UR5, RZ, P3, !PT ;  /* 0x0000000509037c10 */ /* 0x000fe40009ffe4ff */
[----:B------:R-:W-:Y:S02]  /*238a0*/  IADD3 R4, P4, R23, UR6, RZ ;  /* 0x0000000617047c10 */ /* 0x000fe4000ff9e0ff */
[----:B0-----:R-:W-:Y:S01]  /*238b0*/  MOV R0, RZ ;  /* 0x000000ff00007202 */ /* 0x001fe20000000f00 */
[----:B------:R-:W2:Y:S01]  /*238c0*/  @P0 LDG.E R6, desc[UR36][R2.64] ;  /* 0x0000002402060981 */ /* 0x000ea2000c1e1900 */
[----:B------:R-:W-:Y:S01]  /*238d0*/  ULDC UR4, c[0x0][0x288] ;  /* 0x0000a20000047ab9 */ /* 0x000fe20000000800 */
[----:B------:R-:W-:Y:S01]  /*238e0*/  IADD3.X R5, R9, UR7, RZ, P4, !PT ;  /* 0x0000000709057c10 */ /* 0x000fe2000a7fe4ff */
[----:B------:R-:W-:Y:S01]  /*238f0*/  IMAD.U32 R8, RZ, RZ, UR4 ;  /* 0x00000004ff087e24 */ /* 0x000fe2000f8e00ff */
[----:B------:R-:W-:-:S03]  /*23900*/  ULDC.64 UR4, c[0x0][0x418] ;  /* 0x0001060000047ab9 */ /* 0x000fc60000000a00 */
[----:B------:R-:W5:Y:S04]  /*23910*/  @P2 LDG.E R0, desc[UR36][R4.64] ;  /* 0x0000002404002981 */ /* 0x000f68000c1e1900 */
[----:B--2---:R0:W-:Y:S02]  /*23920*/  STL [R1+0x24], R6 ;  /* 0x0000240601007387 */ /* 0x0041e40000100800 */
[----:B0-----:R-:W-:-:S04]  /*23930*/  @P1 IADD3 R6, P3, R23, UR8, RZ ;  /* 0x0000000817061c10 */ /* 0x001fc8000ff7e0ff */
[----:B------:R-:W-:-:S05]  /*23940*/  @P1 IADD3.X R7, R9, UR9, RZ, P3, !PT ;  /* 0x0000000909071c10 */ /* 0x000fca0009ffe4ff */
[----:B------:R0:W2:Y:S01]  /*23950*/  @P1 LDG.E R8, desc[UR36][R6.64] ;  /* 0x0000002406081981 */ /* 0x0000a2000c1e1900 */
[----:B------:R-:W-:-:S03]  /*23960*/  UISETP.NE.U32.AND UP0, UPT, UR4, URZ, UPT ;  /* 0x0000003f0400728c */ /* 0x000fc6000bf05070 */
[----:B------:R-:W-:Y:S01]  /*23970*/  ULDC UR4, c[0x0][0x424] ;  /* 0x0001090000047ab9 */ /* 0x000fe20000000800 */
[----:B------:R-:W-:-:S03]  /*23980*/  UISETP.NE.AND.EX UP0, UPT, UR5, URZ, UPT, UP0 ;  /* 0x0000003f0500728c */ /* 0x000fc6000bf05300 */
[----:B------:R-:W-:Y:S01]  /*23990*/  ULDC UR5, c[0x0][0x2f0] ;  /* 0x0000bc0000057ab9 */ /* 0x000fe20000000800 */
[----:B------:R-:W-:-:S04]  /*239a0*/  USEL UR4, UR4, 0x1, UP0 ;  /* 0x0000000104047887 */ /* 0x000fc80008000000 */
[----:B------:R-:W-:-:S03]  /*239b0*/  UIMAD UR4, UR4, UR5, URZ ;  /* 0x00000005040472a4 */ /* 0x000fc6000f8e023f */
[----:B------:R-:W-:Y:S02]  /*239c0*/  ULDC UR5, c[0x0][0x348] ;  /* 0x0000d20000057ab9 */ /* 0x000fe40000000800 */
[----:B0-----:R-:W-:Y:S01]  /*239d0*/  IMAD.U32 R6, RZ, RZ, UR5 ;  /* 0x00000005ff067e24 */ /* 0x001fe2000f8e00ff */
[----:B--2---:R0:W-:Y:S02]  /*239e0*/  STL [R1+0x38], R8 ;  /* 0x0000380801007387 */ /* 0x0041e40000100800 */
[----:B0-----:R-:W-:Y:S01]  /*239f0*/  IMAD.U32 R8, RZ, RZ, UR4 ;  /* 0x00000004ff087e24 */ /* 0x001fe2000f8e00ff */
[----:B------:R-:W-:Y:S06]  /*23a00*/  @P1 BRA `(.L_x_700) ;  /* 0x0000000000141947 */ /* 0x000fec0003800000 */
[----:B------:R-:W-:Y:S05]  /*23a10*/  @!P0 BRA `(.L_x_700) ;  /* 0x0000000000108947 */ /* 0x000fea0003800000 */
[----:B------:R-:W2:Y:S04]  /*23a20*/  LDG.E R7, desc[UR36][R2.64] ;  /* 0x0000002402077981 */ /* 0x000ea8000c1e1900 */
[----:B------:R-:W2:Y:S02]  /*23a30*/  LDG.E R2, desc[UR36][R2.64+0x4] ;  /* 0x0000042402027981 */ /* 0x000ea4000c1e1900 */
[----:B--2---:R-:W-:-:S05]  /*23a40*/  IMAD.IADD R2, R2, 0x1, -R7 ;  /* 0x0000000102027824 */ /* 0x004fca00078e0a07 */
[----:B------:R0:W-:Y:S02]  /*23a50*/  STL [R1+0x38], R2 ;  /* 0x0000380201007387 */ /* 0x0001e40000100800 */
.L_x_700:
[----:B------:R-:W-:Y:S01]  /*23a60*/  ULDC.64 UR4, c[0x0][0xa20] ;  /* 0x0002880000047ab9 */ /* 0x000fe20000000a00 */
[C---:B------:R-:W-:Y:S02]  /*23a70*/  LOP3.LUT R7, R26.reuse, 0xff000000, RZ, 0xc0, !PT ;  /* 0xff0000001a077812 */ /* 0x040fe400078ec0ff */
[----:B------:R-:W-:Y:S02]  /*23a80*/  ISETP.NE.U32.AND P0, PT, RZ, UR4, PT ;  /* 0x00000004ff007c0c */ /* 0x000fe4000bf05070 */
[----:B------:R-:W-:Y:S02]  /*23a90*/  SHF.R.U32.HI R7, RZ, 0x8, R7 ;  /* 0x00000008ff077819 */ /* 0x000fe40000011607 */
[----:B------:R-:W-:Y:S02]  /*23aa0*/  ISETP.NE.AND.EX P0, PT, RZ, UR5, PT, P0 ;  /* 0x00000005ff007c0c */ /* 0x000fe4000bf05300 */
[C---:B0-----:R-:W-:Y:S02]  /*23ab0*/  LOP3.LUT R2, R26.reuse, 0xff0000, RZ, 0xc0, !PT ;  /* 0x00ff00001a027812 */ /* 0x041fe400078ec0ff */
[----:B------:R-:W-:-:S02]  /*23ac0*/  LOP3.LUT R17, R26, 0xffff, RZ, 0xc0, !PT ;  /* 0x0000ffff1a117812 */ /* 0x000fc400078ec0ff */
[----:B------:R-:W-:Y:S02]  /*23ad0*/  LEA.HI R7, R2, R7, RZ, 0x10 ;  /* 0x0000000702077211 */ /* 0x000fe400078f80ff */
[----:B------:R-:W-:-:S05]  /*23ae0*/  MOV R35, R22 ;  /* 0x0000001600237202 */ /* 0x000fca0000000f00 */
[----:B------:R-:W-:Y:S05]  /*23af0*/  @!P0 BRA `(.L_x_701) ;  /* 0x0000000000108947 */ /* 0x000fea0003800000 */
[----:B------:R-:W-:-:S04]  /*23b00*/  IADD3 R2, P0, R23, UR4, RZ ;  /* 0x0000000417027c10 */ /* 0x000fc8000ff1e0ff */
[----:B------:R-:W-:-:S05]  /*23b10*/  IADD3.X R3, R9, UR5, RZ, P0, !PT ;  /* 0x0000000509037c10 */ /* 0x000fca00087fe4ff */
[----:B------:R0:W5:Y:S01]  /*23b20*/  LDG.E R8, desc[UR36][R2.64] ;  /* 0x0000002402087981 */ /* 0x000162000c1e1900 */
[----:B------:R-:W-:Y:S05]  /*23b30*/  BRA `(.L_x_702) ;  /* 0x0000000000247947 */ /* 0x000fea0003800000 */
.L_x_701:
[----:B------:R-:W-:Y:S02]  /*23b40*/  ULDC.64 UR4, c[0x0][0xa08] ;  /* 0x0002820000047ab9 */ /* 0x000fe40000000a00 */
[----:B------:R-:W-:-:S04]  /*23b50*/  ISETP.NE.U32.AND P0, PT, RZ, UR4, PT ;  /* 0x00000004ff007c0c */ /* 0x000fc8000bf05070 */
[----:B------:R-:W-:-:S13]  /*23b60*/  ISETP.NE.AND.EX P0, PT, RZ, UR5, PT, P0 ;  /* 0x00000005ff007c0c */ /* 0x000fda000bf05300 */
[----:B------:R-:W-:Y:S05]  /*23b70*/  @!P0 BRA `(.L_x_702) ;  /* 0x0000000000148947 */ /* 0x000fea0003800000 */
[----:B------:R-:W0:Y:S02]  /*23b80*/  LDC.64 R2, c[0x0][0xa08] ;  /* 0x00028200ff027b82 */ /* 0x000e240000000a00 */
[----:B0-----:R-:W-:-:S05]  /*23b90*/  IMAD.WIDE R2, R35, 0x4, R2 ;  /* 0x0000000423027825 */ /* 0x001fca00078e0202 */
[----:B------:R-:W2:Y:S04]  /*23ba0*/  LDG.E R8, desc[UR36][R2.64] ;  /* 0x0000002402087981 */ /* 0x000ea8000c1e1900 */
[----:B------:R-:W2:Y:S02]  /*23bb0*/  LDG.E R2, desc[UR36][R2.64+0x4] ;  /* 0x0000042402027981 */ /* 0x000ea4000c1e1900 */
[----:B--2---:R-:W-:-:S07]  /*23bc0*/  IMAD.IADD R8, R2, 0x1, -R8 ;  /* 0x0000000102087824 */ /* 0x004fce00078e0a08 */
.L_x_702:
[----:B0-----:R-:W2:Y:S04]  /*23bd0*/  @P2 LDG.E R2, desc[UR36][R4.64] ;  /* 0x0000002404022981 */ /* 0x001ea8000c1e1900 */
[----:B------:R0:W2:Y:S01]  /*23be0*/  @P2 LDG.E R4, desc[UR36][R4.64+0x4] ;  /* 0x0000042404042981 */ /* 0x0000a2000c1e1900 */
[----:B------:R-:W-:Y:S01]  /*23bf0*/  BSSY B0, `(.L_x_703) ;  /* 0x000002b000007945 */ /* 0x000fe20003800000 */
[----:B------:R-:W-:Y:S01]  /*23c00*/  LOP3.LUT R36, R7, 0xff, RZ, 0xc0, !PT ;  /* 0x000000ff07247812 */ /* 0x000fe200078ec0ff */
[----:B------:R-:W-:Y:S02]  /*23c10*/  IMAD.MOV.U32 R3, RZ, RZ, RZ ;  /* 0x000000ffff037224 */ /* 0x000fe400078e00ff */
[----:B0----5:R-:W-:Y:S02]  /*23c20*/  IMAD.IADD R5, R8, 0x1, -R37 ;  /* 0x0000000108057824 */ /* 0x021fe400078e0a25 */
[----:B--2---:R-:W-:Y:S01]  /*23c30*/  @P2 IMAD.IADD R6, R4, 0x1, -R2 ;  /* 0x0000000104062824 */ /* 0x004fe200078e0a02 */
[----:B------:R-:W-:-:S03]  /*23c40*/  SHF.R.U32.HI R4, RZ, 0x10, R7 ;  /* 0x00000010ff047819 */ /* 0x000fc60000011607 */
[----:B------:R-:W-:-:S05]  /*23c50*/  IMAD.IADD R26, R5, 0x1, R6 ;  /* 0x00000001051a7824 */ /* 0x000fca00078e0206 */
[C---:B------:R-:W-:Y:S02]  /*23c60*/  ISETP.GE.AND P1, PT, R26.reuse, 0x1, PT ;  /* 0x000000011a00780c */ /* 0x040fe40003f26270 */
[----:B------:R-:W-:-:S04]  /*23c70*/  IADD3 R18, R26, 0x7f, RZ ;  /* 0x0000007f1a127810 */ /* 0x000fc80007ffe0ff */
[----:B------:R-:W-:-:S04]  /*23c80*/  SHF.R.S32.HI R2, RZ, 0x1f, R18 ;  /* 0x0000001fff027819 */ /* 0x000fc80000011412 */
[----:B------:R-:W-:-:S04]  /*23c90*/  LEA.HI R18, R2, R18, RZ, 0x7 ;  /* 0x0000001202127211 */ /* 0x000fc800078f38ff */
[----:B------:R-:W-:Y:S01]  /*23ca0*/  SHF.R.S32.HI R18, RZ, 0x7, R18 ;  /* 0x00000007ff127819 */ /* 0x000fe20000011412 */
[----:B------:R-:W-:Y:S06]  /*23cb0*/  @!P1 BRA `(.L_x_704) ;  /* 0x0000000000789947 */ /* 0x000fec0003800000 */
[----:B------:R-:W-:Y:S01]  /*23cc0*/  ISETP.NE.AND P0, PT, R4, RZ, PT ;  /* 0x000000ff0400720c */ /* 0x000fe20003f05270 */
[----:B------:R-:W-:-:S03]  /*23cd0*/  ULDC UR4, c[0x0][0x9f0] ;  /* 0x00027c0000047ab9 */ /* 0x000fc60000000800 */
[----:B------:R-:W-:-:S04]  /*23ce0*/  SEL R7, R4, UR4, P0 ;  /* 0x0000000404077c07 */ /* 0x000fc80008000000 */
[----:B------:R-:W-:Y:S02]  /*23cf0*/  IABS R8, R7 ;  /* 0x0000000700087213 */ /* 0x000fe40000000000 */
[----:B------:R-:W-:Y:S02]  /*23d00*/  IADD3 R9, R7, -0x1, R18 ;  /* 0xffffffff07097810 */ /* 0x000fe40007ffe012 */
[----:B------:R-:W0:Y:S08]  /*23d10*/  I2F.RP R2, R8 ;  /* 0x0000000800027306 */ /* 0x000e300000209400 */
[----:B0-----:R-:W0:Y:S02]  /*23d20*/  MUFU.RCP R2, R2 ;  /* 0x0000000200027308 */ /* 0x001e240000001000 */
[----:B0-----:R-:W-:-:S06]  /*23d30*/  VIADD R2, R2, 0xffffffe ;  /* 0x0ffffffe02027836 */ /* 0x001fcc0000000000 */
[----:B------:R0:W1:Y:S02]  /*23d40*/  F2I.FTZ.U32.TRUNC.NTZ R3, R2 ;  /* 0x0000000200037305 */ /* 0x000064000021f000 */
[----:B0-----:R-:W-:-:S04]  /*23d50*/  LOP3.LUT R2, R9, R7, RZ, 0x3c, !PT ;  /* 0x0000000709027212 */ /* 0x001fc800078e3cff */
[----:B------:R-:W-:Y:S01]  /*23d60*/  ISETP.GE.AND P4, PT, R2, RZ, PT ;  /* 0x000000ff0200720c */ /* 0x000fe20003f86270 */
[----:B-1----:R-:W-:-:S04]  /*23d70*/  IMAD.MOV R2, RZ, RZ, -R3 ;  /* 0x000000ffff027224 */ /* 0x002fc800078e0a03 */
[----:B------:R-:W-:Y:S02]  /*23d80*/  IMAD R10, R2, R8, RZ ;  /* 0x00000008020a7224 */ /* 0x000fe400078e02ff */
[----:B------:R-:W-:-:S04]  /*23d90*/  IMAD.MOV.U32 R2, RZ, RZ, RZ ;  /* 0x000000ffff027224 */ /* 0x000fc800078e00ff */
[----:B------:R-:W-:Y:S01]  /*23da0*/  IMAD.HI.U32 R10, R3, R10, R2 ;  /* 0x0000000a030a7227 */ /* 0x000fe200078e0002 */
[----:B------:R-:W-:Y:S02]  /*23db0*/  IABS R2, R7 ;  /* 0x0000000700027213 */ /* 0x000fe40000000000 */
[----:B------:R-:W-:Y:S02]  /*23dc0*/  IABS R3, R9 ;  /* 0x0000000900037213 */ /* 0x000fe40000000000 */
[----:B------:R-:W-:-:S05]  /*23dd0*/  IADD3 R2, RZ, -R2, RZ ;  /* 0x80000002ff027210 */ /* 0x000fca0007ffe0ff */
[----:B------:R-:W-:Y:S02]  /*23de0*/  IMAD.MOV.U32 R9, RZ, RZ, R2 ;  /* 0x000000ffff097224 */ /* 0x000fe400078e0002 */
[----:B------:R-:W-:-:S04]  /*23df0*/  IMAD.HI.U32 R2, R10, R3, RZ ;  /* 0x000000030a027227 */ /* 0x000fc800078e00ff */
[----:B------:R-:W-:-:S05]  /*23e00*/  IMAD R3, R2, R9, R3 ;  /* 0x0000000902037224 */ /* 0x000fca00078e0203 */
[----:B------:R-:W-:-:S13]  /*23e10*/  ISETP.GT.U32.AND P3, PT, R8, R3, PT ;  /* 0x000000030800720c */ /* 0x000fda0003f64070 */
[----:B------:R-:W-:Y:S02]  /*23e20*/  @!P3 IMAD.IADD R3, R3, 0x1, -R8 ;  /* 0x000000010303b824 */ /* 0x000fe400078e0a08 */
[----:B------:R-:W-:Y:S01]  /*23e30*/  @!P3 VIADD R2, R2, 0x1 ;  /* 0x000000010202b836 */ /* 0x000fe20000000000 */
[----:B------:R-:W-:Y:S02]  /*23e40*/  ISETP.NE.AND P3, PT, R7, RZ, PT ;  /* 0x000000ff0700720c */ /* 0x000fe40003f65270 */
[----:B------:R-:W-:-:S13]  /*23e50*/  ISETP.GE.U32.AND P0, PT, R3, R8, PT ;  /* 0x000000080300720c */ /* 0x000fda0003f06070 */
[----:B------:R-:W-:-:S05]  /*23e60*/  @P0 VIADD R2, R2, 0x1 ;  /* 0x0000000102020836 */ /* 0x000fca0000000000 */
[----:B------:R-:W-:Y:S02]  /*23e70*/  @!P4 IADD3 R2, -R2, RZ, RZ ;  /* 0x000000ff0202c210 */ /* 0x000fe40007ffe1ff */
[----:B------:R-:W-:-:S05]  /*23e80*/  @!P3 LOP3.LUT R2, RZ, R7, RZ, 0x33, !PT ;  /* 0x00000007ff02b212 */ /* 0x000fca00078e33ff */
[----:B------:R-:W-:-:S07]  /*23e90*/  IMAD.MOV.U32 R3, RZ, RZ, R2 ;  /* 0x000000ffff037224 */ /* 0x000fce00078e0002 */
.L_x_704:
[----:B------:R-:W-:Y:S05]  /*23ea0*/  BSYNC B0 ;  /* 0x0000000000007941 */ /* 0x000fea0003800000 */
.L_x_703:
[-C--:B------:R-:W-:Y:S01]  /*23eb0*/  IMAD R2, R36, R3.reuse, RZ ;  /* 0x0000000324027224 */ /* 0x080fe200078e02ff */
[----:B------:R-:W-:Y:S04]  /*23ec0*/  BSSY B0, `(.L_x_705) ;  /* 0x0000112000007945 */ /* 0x000fe80003800000 */
[C---:B------:R-:W-:Y:S01]  /*23ed0*/  VIADDMNMX R3, R2.reuse, R3, R18, PT ;  /* 0x0000000302037246 */ /* 0x040fe20003800112 */
[----:B------:R-:W-:-:S04]  /*23ee0*/  IMAD R2, R2, 0x80, -R5 ;  /* 0x0000008002027824 */ /* 0x000fc800078e0a05 */
[----:B------:R-:W-:Y:S01]  /*23ef0*/  IMAD R3, R3, 0x80, -R5 ;  /* 0x0000008003037824 */ /* 0x000fe200078e0a05 */
[----:B------:R-:W-:-:S04]  /*23f00*/  VIMNMX R5, RZ, R2, !PT ;  /* 0x00000002ff057248 */ /* 0x000fc80007fe0100 */
[----:B------:R-:W-:-:S04]  /*23f10*/  VIMNMX R3, R3, R6, PT ;  /* 0x0000000603037248 */ /* 0x000fc80003fe0100 */
[----:B------:R-:W-:-:S13]  /*23f20*/  ISETP.GT.AND P0, PT, R3, R5, PT ;  /* 0x000000050300720c */ /* 0x000fda0003f04270 */
[----:B------:R-:W-:Y:S01]  /*23f30*/  @P0 VIADD R2, R3, 0x7f ;  /* 0x0000007f03020836 */ /* 0x000fe20000000000 */
[----:B------:R-:W-:-:S04]  /*23f40*/  SHF.R.U32.HI R3, RZ, 0x7, R5 ;  /* 0x00000007ff037819 */ /* 0x000fc80000011605 */
[----:B------:R-:W-:-:S04]  /*23f50*/  @P0 SHF.R.S32.HI R5, RZ, 0x1f, R2 ;  /* 0x0000001fff050819 */ /* 0x000fc80000011402 */
[----:B------:R-:W-:Y:S02]  /*23f60*/  @P0 LEA.HI R2, R5, R2, RZ, 0x7 ;  /* 0x0000000205020211 */ /* 0x000fe400078f38ff */
[-C--:B------:R-:W-:Y:S02]  /*23f70*/  MOV R5, R3.reuse ;  /* 0x0000000300057202 */ /* 0x080fe40000000f00 */
[----:B------:R-:W-:Y:S02]  /*23f80*/  @P0 SHF.R.S32.HI R5, RZ, 0x7, R2 ;  /* 0x00000007ff050819 */ /* 0x000fe40000011402 */
[----:B------:R-:W-:Y:S02]  /*23f90*/  PLOP3.LUT P0, PT, PT, PT, PT, 0x80, 0x0 ;  /* 0x000000000000781c */ /* 0x000fe40003f0f070 */
[----:B------:R-:W-:-:S13]  /*23fa0*/  ISETP.GT.AND P3, PT, R5, R3, PT ;  /* 0x000000030500720c */ /* 0x000fda0003f64270 */
[----:B------:R-:W-:Y:S05]  /*23fb0*/  @!P3 BRA `(.L_x_706) ;  /* 0x000000100008b947 */ /* 0x000fea0003800000 */
[----:B------:R-:W-:Y:S01]  /*23fc0*/  UMOV UR4, 0xffffffff ;  /* 0xffffffff00047882 */ /* 0x000fe20000000000 */
[----:B------:R-:W-:Y:S02]  /*23fd0*/  SEL R2, R35, RZ, !P2 ;  /* 0x000000ff23027207 */ /* 0x000fe40005000000 */
[----:B------:R-:W-:Y:S05]  /*23fe0*/  BRA.DIV UR4, `(.L_x_707) ;  /* 0x000000ce04487947 */ /* 0x000fea000b800000 */
[----:B------:R-:W0:Y:S02]  /*23ff0*/  S2R R6, SR_TID.X ;  /* 0x0000000000067919 */ /* 0x000e240000002100 */
[----:B0-----:R-:W-:-:S04]  /*24000*/  SHF.R.U32.HI R6, RZ, 0x5, R6 ;  /* 0x00000005ff067819 */ /* 0x001fc80000011606 */
[----:B------:R-:W-:-:S05]  /*24010*/  LOP3.LUT R6, R6, 0x3, RZ, 0xc0, !PT ;  /* 0x0000000306067812 */ /* 0x000fca00078ec0ff */
[----:B------:R0:W1:Y:S02]  /*24020*/  SHFL.IDX PT, R14, R6, RZ, 0x1f ;  /* 0x00001fff060e7589 */ /* 0x00006400000e0000 */
.L_x_1068:
[----:B-1----:R-:W-:Y:S02]  /*24030*/  ISETP.NE.AND P0, PT, R14, RZ, PT ;  /* 0x000000ff0e00720c */ /* 0x002fe40003f05270 */
[----:B------:R-:W-:-:S11]  /*24040*/  PLOP3.LUT P6, PT, PT, PT, PT, 0x8, 0x0 ;  /* 0x000000000000781c */ /* 0x000fd60003fce170 */
[----:B------:R-:W-:Y:S05]  /*24050*/  @P0 BRA `(.L_x_708) ;  /* 0x00000000000c0947 */ /* 0x000fea0003800000 */
[----:B------:R-:W-:-:S03]  /*24060*/  UMOV UR4, 0xffffffff ;  /* 0xffffffff00047882 */ /* 0x000fc60000000000 */
[----:B------:R-:W-:Y:S05]  /*24070*/  BRA.DIV UR4, `(.L_x_709) ;  /* 0x000000ce04587947 */ /* 0x000fea000b800000 */
[----:B------:R-:W-:-:S13]  /*24080*/  ELECT P6, URZ, PT ;  /* 0x00000000003f782f */ /* 0x000fda00038c0000 */
.L_x_708:
[----:B0-----:R-:W2:Y:S01]  /*24090*/  LDL R6, [R1+0x3c] ;  /* 0x00003c0001067983 */ /* 0x001ea20000100800 */
[----:B------:R-:W-:Y:S01]  /*240a0*/  BSSY B1, `(.L_x_710) ;  /* 0x0000008000017945 */ /* 0x000fe20003800000 */
[----:B--2---:R-:W-:-:S05]  /*240b0*/  VIADD R6, R6, 0x1 ;  /* 0x0000000106067836 */ /* 0x004fca0000000000 */
[----:B------:R-:W-:-:S04]  /*240c0*/  LEA.HI R7, R6, R6, RZ, 0x1 ;  /* 0x0000000606077211 */ /* 0x000fc800078f08ff */
[----:B------:R-:W-:-:S05]  /*240d0*/  LOP3.LUT R7, R7, 0xfffffffe, RZ, 0xc0, !PT ;  /* 0xfffffffe07077812 */ /* 0x000fca00078ec0ff */
[----:B------:R-:W-:-:S05]  /*240e0*/  IMAD.IADD R6, R6, 0x1, -R7 ;  /* 0x0000000106067824 */ /* 0x000fca00078e0a07 */
[----:B------:R-:W-:-:S04]  /*240f0*/  SHF.L.U32 R6, R6, 0x1f, RZ ;  /* 0x0000001f06067819 */ /* 0x000fc800000006ff */
[----:B------:R-:W0:Y:S02]  /*24100*/  SYNCS.PHASECHK.TRANS64.TRYWAIT P0, [R16+URZ+0x38820], R6 ;  /* 0x03882006100075a7 */ /* 0x000e24000800017f */
[----:B0-----:R-:W-:Y:S05]  /*24110*/  @!P0 BRA `(.L_x_711) ;  /* 0x000000cc00508947 */ /* 0x001fea0003800000 */
.L_x_1071:
[----:B------:R-:W-:Y:S05]  /*24120*/  BSYNC B1 ;  /* 0x0000000000017941 */ /* 0x000fea0003800000 */
.L_x_710:
[----:B------:R-:W-:Y:S04]  /*24130*/  BSSY B1, `(.L_x_712) ;  /* 0x000006c000017945 */ /* 0x000fe80003800000 */
[----:B------:R-:W-:Y:S05]  /*24140*/  @!P6 BRA `(.L_x_713) ;  /* 0x0000000400a8e947 */ /* 0x000fea0003800000 */
[----:B------:R-:W-:Y:S01]  /*24150*/  IMAD R9, R30, 0x8, R16 ;  /* 0x000000081e097824 */ /* 0x000fe200078e0210 */
[----:B------:R-:W-:Y:S01]  /*24160*/  SHF.L.U32 R11, R33, 0x1f, RZ ;  /* 0x0000001f210b7819 */ /* 0x000fe200000006ff */
[----:B------:R-:W1:Y:S01]  /*24170*/  S2R R7, SR_TID.X ;  /* 0x0000000000077919 */ /* 0x000e620000002100 */
[----:B------:R-:W-:Y:S02]  /*24180*/  BSSY B2, `(.L_x_714) ;  /* 0x0000005000027945 */ /* 0x000fe40003800000 */
[----:B------:R-:W2:Y:S01]  /*24190*/  SYNCS.PHASECHK.TRANS64.TRYWAIT P0, [R9+URZ+0x388a0], R11 ;  /* 0x0388a00b090075a7 */ /* 0x000ea2000800017f */
[----:B-1----:R-:W-:-:S04]  /*241a0*/  LOP3.LUT R7, R7, 0x7f, RZ, 0xc0, !PT ;  /* 0x0000007f07077812 */ /* 0x002fc800078ec0ff */
[----:B------:R-:W-:Y:S01]  /*241b0*/  ISETP.NE.AND P2, PT, R7, RZ, PT ;  /* 0x000000ff0700720c */ /* 0x000fe20003f45270 */
[----:B--2---:R-:W-:-:S12]  /*241c0*/  @!P0 BRA `(.L_x_715) ;  /* 0x000000cc00388947 */ /* 0x004fd80003800000 */
.L_x_1072:
[----:B------:R-:W-:Y:S05]  /*241d0*/  BSYNC B2 ;  /* 0x0000000000027941 */ /* 0x000fea0003800000 */
.L_x_714:
[----:B------:R-:W-:Y:S04]  /*241e0*/  BSSY B2, `(.L_x_716) ;  /* 0x0000009000027945 */ /* 0x000fe80003800000 */
[----:B------:R-:W-:Y:S05]  /*241f0*/  @P2 BRA `(.L_x_717) ;  /* 0x00000000001c2947 */ /* 0x000fea0003800000 */
[----:B0-----:R-:W0:Y:S02]  /*24200*/  S2R R6, SR_TID.X ;  /* 0x0000000000067919 */ /* 0x001e240000002100 */
[----:B0-----:R-:W-:Y:S01]  /*24210*/  LOP3.LUT R7, R6, 0x1f, RZ, 0xc0, !PT ;  /* 0x0000001f06077812 */ /* 0x001fe200078ec0ff */
[----:B------:R-:W-:-:S03]  /*24220*/  IMAD.MOV.U32 R6, RZ, RZ, 0x8000 ;  /* 0x00008000ff067424 */ /* 0x000fc600078e00ff */
[----:B------:R-:W-:Y:S01]  /*24230*/  ISETP.NE.AND P0, PT, R7, RZ, PT ;  /* 0x000000ff0700720c */ /* 0x000fe20003f05270 */
[----:B------:R2:W-:-:S12]  /*24240*/  SYNCS.ARRIVE.TRANS64 RZ, [R9+URZ+0x38890], R6 ;  /* 0x0388900609ff79a7 */ /* 0x0005d8000800003f */
[----:B--2---:R-:W-:Y:S05]  /*24250*/  @!P0 BRA `(.L_x_717) ;  /* 0x0000000000048947 */ /* 0x004fea0003800000 */
[----:B------:R-:W-:Y:S01]  /*24260*/  BPT.TRAP 0x1 ;  /* 0x000000040000795c */ /* 0x000fe20000300000 */
.L_x_717:
[----:B------:R-:W-:Y:S05]  /*24270*/  BSYNC B2 ;  /* 0x0000000000027941 */ /* 0x000fea0003800000 */
.L_x_716:
[----:B------:R-:W-:Y:S01]  /*24280*/  MOV R13, RZ ;  /* 0x000000ff000d7202 */ /* 0x000fe20000000f00 */
[----:B------:R-:W-:Y:S01]  /*24290*/  IMAD R8, R30, 0x8000, R16 ;  /* 0x000080001e087824 */ /* 0x000fe200078e0210 */
[----:B------:R-:W-:Y:S01]  /*242a0*/  UIADD3 UR4, UP0, UR40, 0x570, URZ ;  /* 0x0000057028047890 */ /* 0x000fe2000ff1e03f */
[----:B------:R-:W-:Y:S01]  /*242b0*/  IMAD R7, R5, 0x80, R0 ;  /* 0x0000008005077824 */ /* 0x000fe200078e0200 */
[----:B------:R-:W-:Y:S01]  /*242c0*/  R2UR UR10, R13 ;  /* 0x000000000d0a72ca */ /* 0x000fe200000e0000 */
[----:B0-----:R-:W-:Y:S01]  /*242d0*/  VIADD R6, R9, 0x38890 ;  /* 0x0003889009067836 */ /* 0x001fe20000000000 */
[----:B------:R-:W-:Y:S01]  /*242e0*/  PLOP3.LUT P0, PT, PT, PT, PT, 0x80, 0x0 ;  /* 0x000000000000781c */ /* 0x000fe20003f0f070 */
[----:B------:R-:W-:Y:S01]  /*242f0*/  VIADD R7, R7, 0xffffff80 ;  /* 0xffffff8007077836 */ /* 0x000fe20000000000 */
[----:B------:R-:W-:Y:S01]  /*24300*/  IADD3 R10, R8, 0x28400, RZ ;  /* 0x00028400080a7810 */ /* 0x000fe20007ffe0ff */
[----:B------:R-:W-:Y:S01]  /*24310*/  UIADD3.X UR5, URZ, UR41, URZ, UP0, !UPT ;  /* 0x000000293f057290 */ /* 0x000fe200087fe43f */
[----:B------:R-:W-:Y:S01]  /*24320*/  UMOV UR6, 0x0 ;  /* 0x0000000000067882 */ /* 0x000fe20000000000 */
[----:B------:R-:W-:-:S10]  /*24330*/  UMOV UR7, 0x12f00000 ;  /* 0x12f0000000077882 */ /* 0x000fd40000000000 */
.L_x_718:
[----:B------:R-:W-:-:S13]  /*24340*/  @P0 ELECT P3, URZ, PT ;  /* 0x00000000003f082f */ /* 0x000fda0003860000 */
[----:B------:R-:W-:Y:S02]  /*24350*/  @P3 R2UR UR13, R2 ;  /* 0x00000000020d32ca */ /* 0x000fe400000e0000 */
[----:B------:R-:W-:Y:S02]  /*24360*/  @P3 R2UR UR12, R17 ;  /* 0x00000000110c32ca */ /* 0x000fe400000e0000 */
[----:B------:R-:W-:Y:S02]  /*24370*/  @P3 R2UR UR11, R7 ;  /* 0x00000000070b32ca */ /* 0x000fe400000e0000 */
[----:B------:R-:W-:Y:S02]  /*24380*/  @P3 R2UR UR9, R6 ;  /* 0x00000000060932ca */ /* 0x000fe400000e0000 */
[----:B------:R-:W-:Y:S02]  /*24390*/  @P3 R2UR UR8, R10 ;  /* 0x000000000a0832ca */ /* 0x000fe400000e0000 */
[----:B------:R-:W-:-:S02]  /*243a0*/  @P3 PLOP3.LUT P0, PT, P3, PT, PT, 0x8, 0x0 ;  /* 0x000000000000381c */ /* 0x000fc40001f0e170 */
[----:B------:R-:W-:-:S09]  /*243b0*/  PLOP3.LUT P3, PT, PT, PT, PT, 0x8, 0x0 ;  /* 0x000000000000781c */ /* 0x000fd20003f6e170 */
[----:B------:R0:W-:Y:S02]  /*243c0*/  UTMALDG.4D [UR8], [UR4], desc[UR6] ;  /* 0x00000608040075b4 */ /* 0x0001e40008019000 */
[----:B0-----:R-:W-:Y:S05]  /*243d0*/  @P0 BRA.U.ANY `(.L_x_718) ;  /* 0xfffffffd00d80947 */ /* 0x001fea000393ffff */
[----:B------:R-:W-:Y:S01]  /*243e0*/  IMAD.MOV.U32 R12, RZ, RZ, 0x80 ;  /* 0x00000080ff0c7424 */ /* 0x000fe200078e00ff */
[----:B------:R-:W-:Y:S01]  /*243f0*/  PLOP3.LUT P0, PT, PT, PT, PT, 0x80, 0x0 ;  /* 0x000000000000781c */ /* 0x000fe20003f0f070 */
[----:B------:R-:W-:Y:S01]  /*24400*/  VIADD R10, R8, 0x2c400 ;  /* 0x0002c400080a7836 */ /* 0x000fe20000000000 */
[----:B------:R-:W-:Y:S01]  /*24410*/  UMOV UR6, 0x0 ;  /* 0x0000000000067882 */ /* 0x000fe20000000000 */
[----:B------:R-:W-:Y:S01]  /*24420*/  UMOV UR7, 0x12f00000 ;  /* 0x12f0000000077882 */ /* 0x000fe20000000000 */
[----:B------:R-:W-:-:S15]  /*24430*/  R2UR UR10, R12 ;  /* 0x000000000c0a72ca */ /* 0x000fde00000e0000 */
.L_x_719:
        /* <DEDUP_REMOVED lines=10> */
[----:B------:R-:W0:Y:S01]  /*244e0*/  SYNCS.PHASECHK.TRANS64.TRYWAIT P0, [R9+URZ+0x388c0], R11 ;  /* 0x0388c00b090075a7 */ /* 0x000e22000800017f */
[----:B------:R-:W-:Y:S04]  /*244f0*/  BSSY B2, `(.L_x_720) ;  /* 0x0000002000027945 */ /* 0x000fe80003800000 */
[----:B0-----:R-:W-:Y:S05]  /*24500*/  @!P0 BRA `(.L_x_721) ;  /* 0x000000c8007c8947 */ /* 0x001fea0003800000 */
.L_x_1073:
[----:B------:R-:W-:Y:S05]  /*24510*/  BSYNC B2 ;  /* 0x0000000000027941 */ /* 0x000fea0003800000 */
.L_x_720:
[----:B------:R-:W-:Y:S01]  /*24520*/  BSSY B2, `(.L_x_722) ;  /* 0x000000b000027945 */ /* 0x000fe20003800000 */
[----:B------:R-:W-:Y:S02]  /*24530*/  IMAD.MOV.U32 R10, RZ, RZ, 0x0 ;  /* 0x00000000ff0a7424 */ /* 0x000fe400078e00ff */
[----:B01----:R-:W-:Y:S01]  /*24540*/  IMAD.MOV.U32 R11, RZ, RZ, 0x12f00000 ;  /* 0x12f00000ff0b7424 */ /* 0x003fe200078e00ff */
[----:B------:R-:W-:Y:S06]  /*24550*/  @P2 BRA `(.L_x_723) ;  /* 0x00000000001c2947 */ /* 0x000fec0003800000 */
[----:B------:R-:W0:Y:S02]  /*24560*/  S2R R6, SR_TID.X ;  /* 0x0000000000067919 */ /* 0x000e240000002100 */
[----:B0-----:R-:W-:Y:S02]  /*24570*/  LOP3.LUT R14, R6, 0x1f, RZ, 0xc0, !PT ;  /* 0x0000001f060e7812 */ /* 0x001fe400078ec0ff */
[----:B------:R-:W-:Y:S02]  /*24580*/  MOV R6, 0x8000 ;  /* 0x0000800000067802 */ /* 0x000fe40000000f00 */
[----:B------:R-:W-:Y:S02]  /*24590*/  ISETP.NE.AND P0, PT, R14, RZ, PT ;  /* 0x000000ff0e00720c */ /* 0x000fe40003f05270 */
[----:B------:R0:W-:Y:S11]  /*245a0*/  SYNCS.ARRIVE.TRANS64 RZ, [R9+URZ+0x388b0], R6 ;  /* 0x0388b00609ff79a7 */ /* 0x0001f6000800003f */
[----:B0-----:R-:W-:Y:S05]  /*245b0*/  @!P0 BRA `(.L_x_723) ;  /* 0x0000000000048947 */ /* 0x001fea0003800000 */
[----:B------:R-:W-:Y:S01]  /*245c0*/  BPT.TRAP 0x1 ;  /* 0x000000040000795c */ /* 0x000fe20000300000 */
.L_x_723:
[----:B------:R-:W-:Y:S05]  /*245d0*/  BSYNC B2 ;  /* 0x0000000000027941 */ /* 0x000fea0003800000 */
.L_x_722:
[----:B------:R-:W-:Y:S01]  /*245e0*/  R2UR UR10, R13 ;  /* 0x000000000d0a72ca */ /* 0x000fe200000e0000 */
[----:B------:R-:W-:Y:S01]  /*245f0*/  UIADD3 UR4, UP0, UR40, 0x670, URZ ;  /* 0x0000067028047890 */ /* 0x000fe2000ff1e03f */
[----:B------:R-:W-:Y:S01]  /*24600*/  R2UR UR6, R10 ;  /* 0x000000000a0672ca */ /* 0x000fe200000e0000 */
[----:B------:R-:W-:Y:S01]  /*24610*/  VIADD R9, R9, 0x388b0 ;  /* 0x000388b009097836 */ /* 0x000fe20000000000 */
[----:B------:R-:W-:Y:S01]  /*24620*/  R2UR UR7, R11 ;  /* 0x000000000b0772ca */ /* 0x000fe200000e0000 */
[----:B------:R-:W-:Y:S01]  /*24630*/  VIADD R6, R8, 0x10400 ;  /* 0x0001040008067836 */ /* 0x000fe20000000000 */
[----:B------:R-:W-:Y:S01]  /*24640*/  PLOP3.LUT P0, PT, PT, PT, PT, 0x80, 0x0 ;  /* 0x000000000000781c */ /* 0x000fe20003f0f070 */
[----:B------:R-:W-:-:S12]  /*24650*/  UIADD3.X UR5, URZ, UR41, URZ, UP0, !UPT ;  /* 0x000000293f057290 */ /* 0x000fd800087fe43f */
.L_x_724:
        /* <DEDUP_REMOVED lines=10> */
[----:B------:R-:W-:Y:S01]  /*24700*/  R2UR UR10, R12 ;  /* 0x000000000c0a72ca */ /* 0x000fe200000e0000 */
[----:B------:R-:W-:Y:S01]  /*24710*/  VIADD R8, R8, 0x14400 ;  /* 0x0001440008087836 */ /* 0x000fe20000000000 */
[----:B------:R-:W-:Y:S02]  /*24720*/  R2UR UR6, R10 ;  /* 0x000000000a0672ca */ /* 0x000fe400000e0000 */
[----:B------:R-:W-:Y:S02]  /*24730*/  R2UR UR7, R11 ;  /* 0x000000000b0772ca */ /* 0x000fe400000e0000 */
[----:B------:R-:W-:-:S13]  /*24740*/  PLOP3.LUT P0, PT, PT, PT, PT, 0x80, 0x0 ;  /* 0x000000000000781c */ /* 0x000fda0003f0f070 */
.L_x_725:
        /* <DEDUP_REMOVED lines=9> */
[----:B-1----:R-:W-:Y:S05]  /*247e0*/  @P0 BRA.U.ANY `(.L_x_725) ;  /* 0xfffffffd00d80947 */ /* 0x002fea000393ffff */
.L_x_713:
[----:B------:R-:W-:Y:S05]  /*247f0*/  BSYNC B1 ;  /* 0x0000000000017941 */ /* 0x000fea0003800000 */
.L_x_712:
[----:B------:R-:W-:Y:S01]  /*24800*/  IADD3 R10, R5, -0x2, RZ ;  /* 0xfffffffe050a7810 */ /* 0x000fe20007ffe0ff */
[----:B------:R-:W-:Y:S01]  /*24810*/  VIADD R30, R30, 0x1 ;  /* 0x000000011e1e7836 */ /* 0x000fe20000000000 */
[----:B------:R-:W-:Y:S02]  /*24820*/  PLOP3.LUT P0, PT, PT, PT, PT, 0x8, 0x0 ;  /* 0x000000000000781c */ /* 0x000fe40003f0e170 */
[----:B------:R-:W-:Y:S02]  /*24830*/  ISETP.GE.AND P3, PT, R10, R3, PT ;  /* 0x000000030a00720c */ /* 0x000fe40003f66270 */
[----:B------:R-:W-:-:S04]  /*24840*/  ISETP.NE.AND P2, PT, R30, 0x2, PT ;  /* 0x000000021e00780c */ /* 0x000fc80003f45270 */
[----:B------:R-:W-:Y:S02]  /*24850*/  SEL R5, RZ, 0x1, P2 ;  /* 0x00000001ff057807 */ /* 0x000fe40001000000 */
[----:B------:R-:W-:Y:S02]  /*24860*/  SEL R30, R30, RZ, P2 ;  /* 0x000000ff1e1e7207 */ /* 0x000fe40001000000 */
[----:B------:R-:W-:-:S03]  /*24870*/  LOP3.LUT R33, R33, R5, RZ, 0x3c, !PT ;  /* 0x0000000521217212 */ /* 0x000fc600078e3cff */
[----:B------:R-:W-:Y:S05]  /*24880*/  @!P3 BRA `(.L_x_706) ;  /* 0x0000000400d4b947 */ /* 0x000fea0003800000 */
.L_x_740:
[----:B------:R-:W-:Y:S05]  /*24890*/  YIELD ;  /* 0x0000000000007946 */ /* 0x000fea0003800000 */
        /* <DEDUP_REMOVED lines=10> */
.L_x_1074:
[----:B------:R-:W-:Y:S05]  /*24940*/  BSYNC B2 ;  /* 0x0000000000027941 */ /* 0x000fea0003800000 */
.L_x_728:
[----:B------:R-:W-:Y:S04]  /*24950*/  BSSY B2, `(.L_x_730) ;  /* 0x0000009000027945 */ /* 0x000fe80003800000 */
[----:B------:R-:W-:Y:S05]  /*24960*/  @P3 BRA `(.L_x_731) ;  /* 0x00000000001c3947 */ /* 0x000fea0003800000 */
[----:B------:R-:W0:Y:S02]  /*24970*/  S2R R5, SR_TID.X ;  /* 0x0000000000057919 */ /* 0x000e240000002100 */
[----:B0-----:R-:W-:Y:S01]  /*24980*/  LOP3.LUT R6, R5, 0x1f, RZ, 0xc0, !PT ;  /* 0x0000001f05067812 */ /* 0x001fe200078ec0ff */
[----:B------:R-:W-:-:S03]  /*24990*/  IMAD.MOV.U32 R5, RZ, RZ, 0x8000 ;  /* 0x00008000ff057424 */ /* 0x000fc600078e00ff */
[----:B------:R-:W-:Y:S01]  /*249a0*/  ISETP.NE.AND P2, PT, R6, RZ, PT ;  /* 0x000000ff0600720c */ /* 0x000fe20003f45270 */
[----:B------:R2:W-:-:S12]  /*249b0*/  SYNCS.ARRIVE.TRANS64 RZ, [R9+URZ+0x38890], R5 ;  /* 0x0388900509ff79a7 */ /* 0x0005d8000800003f */
[----:B--2---:R-:W-:Y:S05]  /*249c0*/  @!P2 BRA `(.L_x_731) ;  /* 0x000000000004a947 */ /* 0x004fea0003800000 */
[----:B------:R-:W-:Y:S01]  /*249d0*/  BPT.TRAP 0x1 ;  /* 0x000000040000795c */ /* 0x000fe20000300000 */
.L_x_731:
[----:B------:R-:W-:Y:S05]  /*249e0*/  BSYNC B2 ;  /* 0x0000000000027941 */ /* 0x000fea0003800000 */
.L_x_730:
[----:B------:R-:W-:Y:S01]  /*249f0*/  IMAD.MOV.U32 R14, RZ, RZ, RZ ;  /* 0x000000ffff0e7224 */ /* 0x000fe200078e00ff */
[----:B------:R-:W-:Y:S01]  /*24a00*/  UIADD3 UR4, UP0, UR40, 0x570, URZ ;  /* 0x0000057028047890 */ /* 0x000fe2000ff1e03f */
[----:B------:R-:W-:Y:S01]  /*24a10*/  IMAD R7, R30, 0x8000, R16 ;  /* 0x000080001e077824 */ /* 0x000fe200078e0210 */
[----:B------:R-:W-:Y:S01]  /*24a20*/  PLOP3.LUT P2, PT, PT, PT, PT, 0x80, 0x0 ;  /* 0x000000000000781c */ /* 0x000fe20003f4f070 */
[----:B------:R-:W-:Y:S01]  /*24a30*/  VIADD R5, R9, 0x38890 ;  /* 0x0003889009057836 */ /* 0x000fe20000000000 */
[----:B------:R-:W-:Y:S01]  /*24a40*/  R2UR UR10, R14 ;  /* 0x000000000e0a72ca */ /* 0x000fe200000e0000 */
[----:B------:R-:W-:Y:S01]  /*24a50*/  VIADD R11, R7, 0x28400 ;  /* 0x00028400070b7836 */ /* 0x000fe20000000000 */
[----:B0-----:R-:W-:Y:S01]  /*24a60*/  LEA R6, R10, R0, 0x7 ;  /* 0x000000000a067211 */ /* 0x001fe200078e38ff */
[----:B------:R-:W-:Y:S01]  /*24a70*/  UIADD3.X UR5, URZ, UR41, URZ, UP0, !UPT ;  /* 0x000000293f057290 */ /* 0x000fe200087fe43f */
[----:B------:R-:W-:Y:S01]  /*24a80*/  UMOV UR6, 0x0 ;  /* 0x0000000000067882 */ /* 0x000fe20000000000 */
[----:B------:R-:W-:-:S10]  /*24a90*/  UMOV UR7, 0x12f00000 ;  /* 0x12f0000000077882 */ /* 0x000fd40000000000 */
.L_x_732:
        /* <DEDUP_REMOVED lines=16> */
.L_x_733:
        /* <DEDUP_REMOVED lines=13> */
.L_x_1075:
[----:B------:R-:W-:Y:S05]  /*24c70*/  BSYNC B2 ;  /* 0x0000000000027941 */ /* 0x000fea0003800000 */
.L_x_734:
[----:B------:R-:W-:Y:S01]  /*24c80*/  BSSY B2, `(.L_x_736) ;  /* 0x000000b000027945 */ /* 0x000fe20003800000 */
[----:B------:R-:W-:Y:S01]  /*24c90*/  MOV R12, 0x0 ;  /* 0x00000000000c7802 */ /* 0x000fe20000000f00 */
[----:B------:R-:W-:Y:S02]  /*24ca0*/  IMAD.MOV.U32 R13, RZ, RZ, 0x12f00000 ;  /* 0x12f00000ff0d7424 */ /* 0x000fe400078e00ff */
[----:B------:R-:W-:Y:S05]  /*24cb0*/  @P3 BRA `(.L_x_737) ;  /* 0x00000000001c3947 */ /* 0x000fea0003800000 */
[----:B------:R-:W2:Y:S02]  /*24cc0*/  S2R R5, SR_TID.X ;  /* 0x0000000000057919 */ /* 0x000ea40000002100 */
[----:B--2---:R-:W-:Y:S01]  /*24cd0*/  LOP3.LUT R11, R5, 0x1f, RZ, 0xc0, !PT ;  /* 0x0000001f050b7812 */ /* 0x004fe200078ec0ff */
[----:B------:R-:W-:-:S03]  /*24ce0*/  IMAD.MOV.U32 R5, RZ, RZ, 0x8000 ;  /* 0x00008000ff057424 */ /* 0x000fc600078e00ff */
[----:B------:R-:W-:Y:S01]  /*24cf0*/  ISETP.NE.AND P2, PT, R11, RZ, PT ;  /* 0x000000ff0b00720c */ /* 0x000fe20003f45270 */
[----:B------:R2:W-:-:S12]  /*24d00*/  SYNCS.ARRIVE.TRANS64 RZ, [R9+URZ+0x388b0], R5 ;  /* 0x0388b00509ff79a7 */ /* 0x0005d8000800003f */
[----:B--2---:R-:W-:Y:S05]  /*24d10*/  @!P2 BRA `(.L_x_737) ;  /* 0x000000000004a947 */ /* 0x004fea0003800000 */
[----:B------:R-:W-:Y:S01]  /*24d20*/  BPT.TRAP 0x1 ;  /* 0x000000040000795c */ /* 0x000fe20000300000 */
.L_x_737:
[----:B------:R-:W-:Y:S05]  /*24d30*/  BSYNC B2 ;  /* 0x0000000000027941 */ /* 0x000fea0003800000 */
.L_x_736:
[----:B------:R-:W-:Y:S01]  /*24d40*/  R2UR UR10, R14 ;  /* 0x000000000e0a72ca */ /* 0x000fe200000e0000 */
[----:B------:R-:W-:Y:S01]  /*24d50*/  UIADD3 UR4, UP0, UR40, 0x670, URZ ;  /* 0x0000067028047890 */ /* 0x000fe2000ff1e03f */
[----:B------:R-:W-:Y:S01]  /*24d60*/  R2UR UR6, R12 ;  /* 0x000000000c0672ca */ /* 0x000fe200000e0000 */
[----:B01----:R-:W-:Y:S01]  /*24d70*/  VIADD R9, R9, 0x388b0 ;  /* 0x000388b009097836 */ /* 0x003fe20000000000 */
[----:B------:R-:W-:Y:S01]  /*24d80*/  R2UR UR7, R13 ;  /* 0x000000000d0772ca */ /* 0x000fe200000e0000 */
[----:B------:R-:W-:Y:S01]  /*24d90*/  VIADD R5, R7, 0x10400 ;  /* 0x0001040007057836 */ /* 0x000fe20000000000 */
[----:B------:R-:W-:Y:S01]  /*24da0*/  PLOP3.LUT P2, PT, PT, PT, PT, 0x80, 0x0 ;  /* 0x000000000000781c */ /* 0x000fe20003f4f070 */
[----:B------:R-:W-:-:S12]  /*24db0*/  UIADD3.X UR5, URZ, UR41, URZ, UP0, !UPT ;  /* 0x000000293f057290 */ /* 0x000fd800087fe43f */
.L_x_738:
        /* <DEDUP_REMOVED lines=10> */
[----:B------:R-:W-:Y:S02]  /*24e60*/  R2UR UR10, R15 ;  /* 0x000000000f0a72ca */ /* 0x000fe400000e0000 */
[----:B------:R-:W-:Y:S02]  /*24e70*/  R2UR UR6, R12 ;  /* 0x000000000c0672ca */ /* 0x000fe400000e0000 */
[----:B------:R-:W-:Y:S02]  /*24e80*/  R2UR UR7, R13 ;  /* 0x000000000d0772ca */ /* 0x000fe400000e0000 */
[----:B------:R-:W-:Y:S02]  /*24e90*/  PLOP3.LUT P2, PT, PT, PT, PT, 0x80, 0x0 ;  /* 0x000000000000781c */ /* 0x000fe40003f4f070 */
[----:B------:R-:W-:-:S11]  /*24ea0*/  IADD3 R7, R7, 0x14400, RZ ;  /* 0x0001440007077810 */ /* 0x000fd60007ffe0ff */
.L_x_739:
        /* <DEDUP_REMOVED lines=10> */
.L_x_727:
[----:B------:R-:W-:Y:S05]  /*24f50*/  BSYNC B1 ;  /* 0x0000000000017941 */ /* 0x000fea0003800000 */
.L_x_726:
[----:B------:R-:W-:Y:S01]  /*24f60*/  ISETP.GT.AND P3, PT, R10, R3, PT ;  /* 0x000000030a00720c */ /* 0x000fe20003f64270 */
[----:B------:R-:W-:Y:S02]  /*24f70*/  VIADD R30, R30, 0x1 ;  /* 0x000000011e1e7836 */ /* 0x000fe40000000000 */
[----:B------:R-:W-:-:S03]  /*24f80*/  VIADD R10, R10, 0xffffffff ;  /* 0xffffffff0a0a7836 */ /* 0x000fc60000000000 */
[----:B------:R-:W-:-:S04]  /*24f90*/  ISETP.NE.AND P2, PT, R30, 0x2, PT ;  /* 0x000000021e00780c */ /* 0x000fc80003f45270 */
[----:B------:R-:W-:Y:S02]  /*24fa0*/  SEL R5, RZ, 0x1, P2 ;  /* 0x00000001ff057807 */ /* 0x000fe40001000000 */
[----:B------:R-:W-:Y:S02]  /*24fb0*/  SEL R30, R30, RZ, P2 ;  /* 0x000000ff1e1e7207 */ /* 0x000fe40001000000 */
[----:B------:R-:W-:Y:S01]  /*24fc0*/  LOP3.LUT R33, R33, R5, RZ, 0x3c, !PT ;  /* 0x0000000521217212 */ /* 0x000fe200078e3cff */
[----:B------:R-:W-:Y:S06]  /*24fd0*/  @P3 BRA `(.L_x_740) ;  /* 0xfffffff8002c3947 */ /* 0x000fec000383ffff */
.L_x_706:
[----:B------:R-:W-:Y:S05]  /*24fe0*/  BSYNC B0 ;  /* 0x0000000000007941 */ /* 0x000fea0003800000 */
.L_x_705:
[----:B------:R-:W-:Y:S05]  /*24ff0*/  @!P0 WARPSYNC.ALL ;  /* 0x0000000000008948 */ /* 0x000fea0003800000 */
[----:B------:R-:W-:Y:S01]  /*25000*/  @!P0 BAR.SYNC.DEFER_BLOCKING 0xc, 0x180 ;  /* 0x0306000000008b1d */ /* 0x000fe20000010000 */
[----:B------:R-:W-:-:S05]  /*25010*/  IMAD.MOV.U32 R0, RZ, RZ, RZ ;  /* 0x000000ffff007224 */ /* 0x000fca00078e00ff */
[----:B------:R-:W-:Y:S04]  /*25020*/  BSSY B0, `(.L_x_741) ;  /* 0x000001e000007945 */ /* 0x000fe80003800000 */
[----:B------:R-:W-:Y:S05]  /*25030*/  @!P1 BRA `(.L_x_742) ;  /* 0x0000000000709947 */ /* 0x000fea0003800000 */
[----:B------:R-:W-:-:S13]  /*25040*/  ISETP.NE.AND P0, PT, R4, RZ, PT ;  /* 0x000000ff0400720c */ /* 0x000fda0003f05270 */
[----:B------:R-:W1:Y:S02]  /*25050*/  @!P0 LDC R4, c[0x0][0x9f0] ;  /* 0x00027c00ff048b82 */ /* 0x000e640000000800 */
[-C--:B-1----:R-:W-:Y:S02]  /*25060*/  IABS R0, R4.reuse ;  /* 0x0000000400007213 */ /* 0x082fe40000000000 */
[----:B0-----:R-:W-:Y:S02]  /*25070*/  IABS R6, R4 ;  /* 0x0000000400067213 */ /* 0x001fe40000000000 */
[----:B------:R-:W0:Y:S03]  /*25080*/  I2F.RP R2, R0 ;  /* 0x0000000000027306 */ /* 0x000e260000209400 */
[----:B------:R-:W-:-:S05]  /*25090*/  IMAD.MOV R6, RZ, RZ, -R6 ;  /* 0x000000ffff067224 */ /* 0x000fca00078e0a06 */
[----:B0-----:R-:W0:Y:S02]  /*250a0*/  MUFU.RCP R2, R2 ;  /* 0x0000000200027308 */ /* 0x001e240000001000 */
[----:B0-----:R-:W-:-:S06]  /*250b0*/  VIADD R2, R2, 0xffffffe ;  /* 0x0ffffffe02027836 */ /* 0x001fcc0000000000 */
[----:B------:R-:W0:Y:S02]  /*250c0*/  F2I.FTZ.U32.TRUNC.NTZ R3, R2 ;  /* 0x0000000200037305 */ /* 0x000e24000021f000 */
[----:B0-----:R-:W-:-:S05]  /*250d0*/  IADD3 R2, RZ, -R3, RZ ;  /* 0x80000003ff027210 */ /* 0x001fca0007ffe0ff */
[----:B------:R-:W-:Y:S02]  /*250e0*/  IMAD R5, R2, R0, RZ ;  /* 0x0000000002057224 */ /* 0x000fe400078e02ff */
[----:B------:R-:W-:-:S04]  /*250f0*/  IMAD.MOV.U32 R2, RZ, RZ, RZ ;  /* 0x000000ffff027224 */ /* 0x000fc800078e00ff */
[----:B------:R-:W-:Y:S01]  /*25100*/  IMAD.HI.U32 R5, R3, R5, R2 ;  /* 0x0000000503057227 */ /* 0x000fe200078e0002 */
[----:B------:R-:W-:-:S04]  /*25110*/  IADD3 R3, R18, -0x1, R4 ;  /* 0xffffffff12037810 */ /* 0x000fc80007ffe004 */
[----:B------:R-:W-:Y:S02]  /*25120*/  IABS R2, R3 ;  /* 0x0000000300027213 */ /* 0x000fe40000000000 */
[----:B------:R-:W-:-:S03]  /*25130*/  LOP3.LUT R3, R3, R4, RZ, 0x3c, !PT ;  /* 0x0000000403037212 */ /* 0x000fc600078e3cff */
[----:B------:R-:W-:Y:S01]  /*25140*/  IMAD.HI.U32 R5, R5, R2, RZ ;  /* 0x0000000205057227 */ /* 0x000fe200078e00ff */
[----:B------:R-:W-:-:S03]  /*25150*/  ISETP.GE.AND P2, PT, R3, RZ, PT ;  /* 0x000000ff0300720c */ /* 0x000fc60003f46270 */
[----:B------:R-:W-:-:S05]  /*25160*/  IMAD R2, R5, R6, R2 ;  /* 0x0000000605027224 */ /* 0x000fca00078e0202 */
[----:B------:R-:W-:-:S13]  /*25170*/  ISETP.GT.U32.AND P1, PT, R0, R2, PT ;  /* 0x000000020000720c */ /* 0x000fda0003f24070 */
[----:B------:R-:W-:Y:S02]  /*25180*/  @!P1 IMAD.IADD R2, R2, 0x1, -R0 ;  /* 0x0000000102029824 */ /* 0x000fe400078e0a00 */
[----:B------:R-:W-:Y:S01]  /*25190*/  @!P1 VIADD R5, R5, 0x1 ;  /* 0x0000000105059836 */ /* 0x000fe20000000000 */
[----:B------:R-:W-:Y:S02]  /*251a0*/  ISETP.NE.AND P1, PT, R4, RZ, PT ;  /* 0x000000ff0400720c */ /* 0x000fe40003f25270 */
[----:B------:R-:W-:-:S13]  /*251b0*/  ISETP.GE.U32.AND P0, PT, R2, R0, PT ;  /* 0x000000000200720c */ /* 0x000fda0003f06070 */
[----:B------:R-:W-:-:S05]  /*251c0*/  @P0 IADD3 R5, R5, 0x1, RZ ;  /* 0x0000000105050810 */ /* 0x000fca0007ffe0ff */
[----:B------:R-:W-:-:S04]  /*251d0*/  IMAD.MOV.U32 R0, RZ, RZ, R5 ;  /* 0x000000ffff007224 */ /* 0x000fc800078e0005 */
[----:B------:R-:W-:Y:S01]  /*251e0*/  @!P2 IMAD.MOV R0, RZ, RZ, -R0 ;  /* 0x000000ffff00a224 */ /* 0x000fe200078e0a00 */
[----:B------:R-:W-:-:S07]  /*251f0*/  @!P1 LOP3.LUT R0, RZ, R4, RZ, 0x33, !PT ;  /* 0x00000004ff009212 */ /* 0x000fce00078e33ff */
.L_x_742:
[----:B------:R-:W-:Y:S05]  /*25200*/  BSYNC B0 ;  /* 0x0000000000007941 */ /* 0x000fea0003800000 */
.L_x_741:
[----:B------:R-:W-:-:S05]  /*25210*/  IMAD R36, R36, R0, RZ ;  /* 0x0000000024247224 */ /* 0x000fca00078e02ff */
        /* <DEDUP_REMOVED lines=21> */
.L_x_743:
        /* <DEDUP_REMOVED lines=8> */
[----:B------:R-:W-:Y:S01]  /*253f0*/  IMAD.U32 R4, RZ, RZ, UR6 ;  /* 0x00000006ff047e24 */ /* 0x000fe2000f8e00ff */
[----:B------:R-:W-:Y:S01]  /*25400*/  MOV R5, UR7 ;  /* 0x0000000700057c02 */ /* 0x000fe20008000f00 */
[----:B------:R-:W1:Y:S01]  /*25410*/  LDC.64 R2, c[0x4][R2] ;  /* 0x0100000002027b82 */ /* 0x000e620000000a00 */
[----:B0-----:R-:W-:Y:S01]  /*25420*/  IMAD.U32 R6, RZ, RZ, UR8 ;  /* 0x00000008ff067e24 */ /* 0x001fe2000f8e00ff */
[----:B------:R-:W-:Y:S01]  /*25430*/  MOV R8, 0x70 ;  /* 0x0000007000087802 */ /* 0x000fe20000000f00 */
[----:B------:R-:W-:Y:S02]  /*25440*/  IMAD.U32 R7, RZ, RZ, UR9 ;  /* 0x00000009ff077e24 */ /* 0x000fe4000f8e00ff */
[----:B------:R-:W-:-:S02]  /*25450*/  IMAD.U32 R10, RZ, RZ, UR4 ;  /* 0x00000004ff0a7e24 */ /* 0x000fc4000f8e00ff */
[----:B------:R-:W-:Y:S02]  /*25460*/  IMAD.U32 R11, RZ, RZ, UR5 ;  /* 0x00000005ff0b7e24 */ /* 0x000fe4000f8e00ff */
[----:B------:R-:W-:Y:S02]  /*25470*/  IMAD.MOV.U32 R12, RZ, RZ, 0x1 ;  /* 0x00000001ff0c7424 */ /* 0x000fe400078e00ff */
[----:B------:R-:W-:-:S07]  /*25480*/  IMAD.MOV.U32 R13, RZ, RZ, RZ ;  /* 0x000000ffff0d7224 */ /* 0x000fce00078e00ff */
[----:B------:R-:W-:-:S07]  /*25490*/  LEPC R20, `(.L_x_746) ;  /* 0x000000001014794e */ /* 0x000fce0000000000 */
[----:B-1----:R-:W-:Y:S05]  /*254a0*/  CALL.ABS.NOINC R2 ;  /* 0x0000000002007343 */ /* 0x002fea0003c00000 */
.L_x_746:
[----:B------:R-:W-:Y:S05]  /*254b0*/  BSYNC B6 ;  /* 0x0000000000067941 */ /* 0x000fea0003800000 */
.L_x_745:
[----:B------:R-:W2:Y:S01]  /*254c0*/  LDL.LU R2, [R1] ;  /* 0x0000000001027983 */ /* 0x000ea20000300800 */
[----:B------:R-:W-:Y:S01]  /*254d0*/  VIADD R0, R16, 0x10400 ;  /* 0x0001040010007836 */ /* 0x000fe20000000000 */
[----:B------:R-:W-:Y:S04]  /*254e0*/  BSSY B6, `(.L_x_747) ;  /* 0x0000016000067945 */ /* 0x000fe80003800000 */
[----:B------:R-:W-:Y:S02]  /*254f0*/  LOP3.LUT P0, RZ, R0, 0x3ff, RZ, 0xc0, !PT ;  /* 0x000003ff00ff7812 */ /* 0x000fe4000780c0ff */
[----:B--2---:R-:W-:-:S11]  /*25500*/  LOP3.LUT R2, R2, 0xfffffffe, RZ, 0xc0, !PT ;  /* 0xfffffffe02027812 */ /* 0x004fd600078ec0ff */
[----:B------:R-:W-:-:S05]  /*25510*/  @P0 LOP3.LUT R2, R2, 0x1, RZ, 0xfc, !PT ;  /* 0x0000000102020812 */ /* 0x000fca00078efcff */
[----:B------:R1:W-:Y:S01]  /*25520*/  STL [R1], R2 ;  /* 0x0000000201007387 */ /* 0x0003e20000100800 */
[----:B------:R-:W-:Y:S05]  /*25530*/  @!P0 BRA `(.L_x_748) ;  /* 0x0000000000408947 */ /* 0x000fea0003800000 */
[----:B-1----:R-:W-:Y:S01]  /*25540*/  MOV R2, 0x0 ;  /* 0x0000000000027802 */ /* 0x002fe20000000f00 */
        /* <DEDUP_REMOVED lines=15> */
.L_x_748:
[----:B------:R-:W-:Y:S05]  /*25640*/  BSYNC B6 ;  /* 0x0000000000067941 */ /* 0x000fea0003800000 */
.L_x_747:
[----:B------:R-:W-:Y:S01]  /*25650*/  VIADD R18, R16, 0x400 ;  /* 0x0000040010127836 */ /* 0x000fe20000000000 */
[----:B------:R-:W-:Y:S04]  /*25660*/  BSSY B6, `(.L_x_749) ;  /* 0x0000013000067945 */ /* 0x000fe80003800000 */
[----:B------:R-:W-:-:S13]  /*25670*/  LOP3.LUT P0, RZ, R18, 0x3ff, RZ, 0xc0, !PT ;  /* 0x000003ff12ff7812 */ /* 0x000fda000780c0ff */
        /* <DEDUP_REMOVED lines=17> */
.L_x_750:
[----:B------:R-:W-:Y:S05]  /*25790*/  BSYNC B6 ;  /* 0x0000000000067941 */ /* 0x000fea0003800000 */
.L_x_749:
[----:B-1----:R-:W2:Y:S01]  /*257a0*/  LDL R2, [R1] ;  /* 0x0000000001027983 */ /* 0x002ea20000100800 */
[----:B------:R-:W-:Y:S01]  /*257b0*/  BSSY B6, `(.L_x_751) ;  /* 0x0000013000067945 */ /* 0x000fe20003800000 */
[----:B--2---:R-:W-:-:S13]  /*257c0*/  LOP3.LUT P6, RZ, R2, 0x1, RZ, 0xc0, !PT ;  /* 0x0000000102ff7812 */ /* 0x004fda00078cc0ff */
[----:B------:R-:W-:Y:S05]  /*257d0*/  @!P6 BRA `(.L_x_752) ;  /* 0x000000000040e947 */ /* 0x000fea0003800000 */
[----:B------:R-:W-:Y:S01]  /*257e0*/  MOV R2, 0x0 ;  /* 0x0000000000027802 */ /* 0x000fe20000000f00 */
[----:B------:R-:W-:Y:S01]  /*257f0*/  ULDC.64 UR4, c[0x4][0x1b0] ;  /* 0x01006c0000047ab9 */ /* 0x000fe20000000a00 */
[----:B------:R-:W-:Y:S01]  /*25800*/  ULDC.64 UR6, c[0x4][0x1b8] ;  /* 0x01006e0000067ab9 */ /* 0x000fe20000000a00 */
[----:B------:R-:W-:Y:S01]  /*25810*/  ULDC.64 UR8, c[0x4][0x118] ;  /* 0x0100460000087ab9 */ /* 0x000fe20000000a00 */
[----:B------:R-:W-:Y:S01]  /*25820*/  IMAD.U32 R4, RZ, RZ, UR4 ;  /* 0x00000004ff047e24 */ /* 0x000fe2000f8e00ff */
[----:B0-----:R-:W-:Y:S01]  /*25830*/  MOV R6, UR6 ;  /* 0x0000000600067c02 */ /* 0x001fe20008000f00 */
        /* <DEDUP_REMOVED lines=10> */
.L_x_752:
[----:B------:R-:W-:Y:S05]  /*258e0*/  BSYNC B6 ;  /* 0x0000000000067941 */ /* 0x000fea0003800000 */
.L_x_751:
[----:B------:R-:W2:Y:S01]  /*258f0*/  LDL.LU R20, [R1+0x4] ;  /* 0x0000040001147983 */ /* 0x000ea20000300800 */
[----:B------:R-:W-:Y:S01]  /*25900*/  ULDC.64 UR4, c[0x0][0x9f8] ;  /* 0x00027e0000047ab9 */ /* 0x000fe20000000a00 */
[----:B------:R-:W1:Y:S02]  /*25910*/  LDC R8, c[0x0][0x430] ;  /* 0x00010c00ff087b82 */ /* 0x000e640000000800 */
[----:B------:R-:W3:Y:S01]  /*25920*/  LDL R0, [R1+0x30] ;  /* 0x0000300001007983 */ /* 0x000ee20000100800 */
[----:B------:R-:W-:Y:S01]  /*25930*/  ISETP.NE.U32.AND P0, PT, RZ, UR4, PT ;  /* 0x00000004ff007c0c */ /* 0x000fe2000bf05070 */
[----:B------:R-:W4:Y:S03]  /*25940*/  S2R R21, SR_TID.X ;  /* 0x0000000000157919 */ /* 0x000f260000002100 */
[----:B------:R-:W-:Y:S01]  /*25950*/  ISETP.NE.AND.EX P0, PT, RZ, UR5, PT, P0 ;  /* 0x00000005ff007c0c */ /* 0x000fe2000bf05300 */
[----:B------:R-:W0:-:S12]  /*25960*/  LDC R11, c[0x0][0x2f4] ;  /* 0x0000bd00ff0b7b82 */ /* 0x000e180000000800 */
[----:B------:R-:W-:Y:S02]  /*25970*/  @P0 IADD3 R2, P1, R23, UR4, RZ ;  /* 0x0000000417020c10 */ /* 0x000fe4000ff3e0ff */
[C---:B----4-:R-:W-:Y:S02]  /*25980*/  LOP3.LUT R4, R21.reuse, 0x7f, RZ, 0xc0, !PT ;  /* 0x0000007f15047812 */ /* 0x050fe400078ec0ff */
[----:B--2---:R-:W-:Y:S02]  /*25990*/  @P0 IADD3.X R3, R20, UR5, RZ, P1, !PT ;  /* 0x0000000514030c10 */ /* 0x004fe40008ffe4ff */
[----:B------:R-:W2:Y:S01]  /*259a0*/  LDL.LU R20, [R1] ;  /* 0x0000000001147983 */ /* 0x000ea20000300800 */
[----:B------:R-:W-:Y:S01]  /*259b0*/  IMAD.SHL.U32 R21, R21, 0x10, RZ ;  /* 0x0000001015157824 */ /* 0x000fe200078e00ff */
[----:B------:R-:W-:Y:S02]  /*259c0*/  SHF.R.U32.HI R4, RZ, 0x3, R4 ;  /* 0x00000003ff047819 */ /* 0x000fe40000011604 */
[----:B------:R4:W2:Y:S01]  /*259d0*/  @P0 LDG.E R35, desc[UR36][R2.64] ;  /* 0x0000002402230981 */ /* 0x0008a2000c1e1900 */
[----:B-1----:R-:W-:-:S02]  /*259e0*/  ISETP.NE.AND P1, PT, R8, 0x1, PT ;  /* 0x000000010800780c */ /* 0x002fc40003f25270 */
[----:B------:R-:W-:Y:S02]  /*259f0*/  LOP3.LUT R21, R4, 0x70, R21, 0xf8, !PT ;  /* 0x0000007004157812 */ /* 0x000fe400078ef815 */
[----:B---3--:R-:W-:-:S04]  /*25a00*/  LEA R0, R0, 0xffffff80, 0x7 ;  /* 0xffffff8000007811 */ /* 0x008fc800078e38ff */
[----:B------:R-:W-:-:S04]  /*25a10*/  LOP3.LUT R4, R21, R0, RZ, 0xfc, !PT ;  /* 0x0000000015047212 */ /* 0x000fc800078efcff */
[C---:B------:R-:W-:Y:S01]  /*25a20*/  ISETP.GE.AND P0, PT, R4.reuse, R26, PT ;  /* 0x0000001a0400720c */ /* 0x040fe20003f06270 */
[----:B------:R-:W1:Y:S01]  /*25a30*/  @P1 LDC R5, c[0x0][0x434] ;  /* 0x00010d00ff051b82 */ /* 0x000e620000000800 */
[----:B------:R-:W-:-:S04]  /*25a40*/  IMAD.IADD R4, R4, 0x1, R37 ;  /* 0x0000000104047824 */ /* 0x000fc800078e0225 */
[----:B0-----:R-:W-:-:S03]  /*25a50*/  IMAD.MOV.U32 R6, RZ, RZ, R4 ;  /* 0x000000ffff067224 */ /* 0x001fc600078e0004 */
[----:B------:R-:W0:Y:S08]  /*25a60*/  @P1 LDC R7, c[0x0][0x438] ;  /* 0x00010e00ff071b82 */ /* 0x000e300000000800 */
[----:B----4-:R-:W3:Y:S01]  /*25a70*/  @!P0 LDC.64 R2, c[0x0][0x428] ;  /* 0x00010a00ff028b82 */ /* 0x010ee20000000a00 */
[----:B-1----:R-:W-:-:S05]  /*25a80*/  @P1 IMAD.HI.U32 R5, R4, R5, RZ ;  /* 0x0000000504051227 */ /* 0x002fca00078e00ff */
[----:B0-----:R-:W-:-:S04]  /*25a90*/  @P1 SHF.R.U32.HI R6, RZ, R7, R5 ;  /* 0x00000007ff061219 */ /* 0x001fc80000011605 */
[----:B------:R-:W-:Y:S02]  /*25aa0*/  IADD3 R5, -R6, RZ, RZ ;  /* 0x000000ff06057210 */ /* 0x000fe40007ffe1ff */
[----:B------:R-:W-:-:S03]  /*25ab0*/  @!P0 SHF.R.S32.HI R7, RZ, 0x1f, R6 ;  /* 0x0000001fff078819 */ /* 0x000fc60000011406 */
[----:B------:R-:W-:Y:S01]  /*25ac0*/  IMAD R4, R8, R5, R4 ;  /* 0x0000000508047224 */ /* 0x000fe200078e0204 */
[----:B------:R-:W-:Y:S01]  /*25ad0*/  LOP3.LUT R10, R31, 0x80, RZ, 0xfc, !PT ;  /* 0x000000801f0a7812 */ /* 0x000fe200078efcff */
[----:B------:R-:W-:Y:S01]  /*25ae0*/  UMOV UR4, 0xffffffff ;  /* 0xffffffff00047882 */ /* 0x000fe20000000000 */
[----:B--2---:R-:W-:Y:S01]  /*25af0*/  SHF.R.S32.HI R9, RZ, 0x1f, R35 ;  /* 0x0000001fff097819 */ /* 0x004fe20000011423 */
[----:B---3--:R-:W-:-:S04]  /*25b00*/  @!P0 IMAD.WIDE.U32 R6, R35, R2, R6 ;  /* 0x0000000223068225 */ /* 0x008fc800078e0006 */
[----:B------:R-:W-:Y:S01]  /*25b10*/  @!P0 IMAD R5, R9, R2, RZ ;  /* 0x0000000209058224 */ /* 0x000fe200078e02ff */
[----:B------:R0:W-:Y:S03]  /*25b20*/  STL [R1+0x4], R9 ;  /* 0x0000040901007387 */ /* 0x0001e60000100800 */
[----:B------:R-:W-:Y:S02]  /*25b30*/  @!P0 IMAD R5, R35, R3, R5 ;  /* 0x0000000323058224 */ /* 0x000fe400078e0205 */
[----:B------:R-:W1:Y:S01]  /*25b40*/  @!P0 LDC.64 R2, c[0x0][0x418] ;  /* 0x00010600ff028b82 */ /* 0x000e620000000a00 */
[----:B------:R-:W-:Y:S02]  /*25b50*/  LOP3.LUT R20, R20, 0xfffffffd, RZ, 0xc0, !PT ;  /* 0xfffffffd14147812 */ /* 0x000fe400078ec0ff */
[----:B-1----:R-:W-:Y:S01]  /*25b60*/  @!P0 LEA R8, P1, R6, R2, 0x2 ;  /* 0x0000000206088211 */ /* 0x002fe200078210ff */
[----:B------:R-:W-:-:S05]  /*25b70*/  @!P0 IMAD.IADD R2, R7, 0x1, R5 ;  /* 0x0000000107028824 */ /* 0x000fca00078e0205 */
[----:B0-----:R-:W-:Y:S01]  /*25b80*/  @!P0 LEA.HI.X R9, R6, R3, R2, 0x2, P1 ;  /* 0x0000000306098211 */ /* 0x001fe200008f1402 */
[----:B------:R-:W-:Y:S01]  /*25b90*/  IMAD.MOV.U32 R3, RZ, RZ, RZ ;  /* 0x000000ffff037224 */ /* 0x000fe200078e00ff */
[----:B------:R-:W-:Y:S01]  /*25ba0*/  ISETP.GE.AND P1, PT, R31, R11, PT ;  /* 0x0000000b1f00720c */ /* 0x000fe20003f26270 */
[----:B------:R-:W-:-:S04]  /*25bb0*/  IMAD.U32 R2, RZ, RZ, UR42 ;  /* 0x0000002aff027e24 */ /* 0x000fc8000f8e00ff */
[----:B------:R0:W5:Y:S01]  /*25bc0*/  @!P0 LDG.E R3, desc[UR36][R8.64] ;  /* 0x0000002408038981 */ /* 0x000162000c1e1900 */
[----:B------:R-:W-:Y:S02]  /*25bd0*/  ISETP.GE.AND P0, PT, R10, R11, PT ;  /* 0x0000000b0a00720c */ /* 0x000fe40003f06270 */
[----:B------:R-:W-:-:S05]  /*25be0*/  ISETP.NE.AND P2, PT, R2, 0x3, PT ;  /* 0x000000030200780c */ /* 0x000fca0003f45270 */
[----:B------:R-:W-:-:S04]  /*25bf0*/  @P1 LOP3.LUT R20, R20, 0x2, RZ, 0xfc, !PT ;  /* 0x0000000214141812 */ /* 0x000fc800078efcff */
[----:B------:R-:W-:-:S04]  /*25c00*/  LOP3.LUT R20, R20, 0xfffffffb, RZ, 0xc0, !PT ;  /* 0xfffffffb14147812 */ /* 0x000fc800078ec0ff */
[----:B------:R-:W-:-:S04]  /*25c10*/  LOP3.LUT R20, R20, 0xfffffffe, RZ, 0xc0, !PT ;  /* 0xfffffffe14147812 */ /* 0x000fc800078ec0ff */
[----:B------:R-:W-:-:S04]  /*25c20*/  @P0 LOP3.LUT R20, R20, 0x1, RZ, 0xfc, !PT ;  /* 0x0000000114140812 */ /* 0x000fc800078efcff */
[----:B------:R-:W-:-:S05]  /*25c30*/  @P2 LOP3.LUT R20, R20, 0x4, RZ, 0xfc, !PT ;  /* 0x0000000414142812 */ /* 0x000fca00078efcff */
[----:B------:R0:W-:Y:S01]  /*25c40*/  STL [R1], R20 ;  /* 0x0000001401007387 */ /* 0x0001e20000100800 */
[----:B------:R-:W-:Y:S05]  /*25c50*/  BRA.DIV UR4, `(.L_x_753) ;  /* 0x000000b204e47947 */ /* 0x000fea000b800000 */
.L_x_1078:
[----:B------:R-:W-:Y:S05]  /*25c60*/  @!P2 BRA `(.L_x_754) ;  /* 0x000000000004a947 */ /* 0x000fea0003800000 */
[----:B------:R-:W-:Y:S01]  /*25c70*/  BPT.TRAP 0x1 ;  /* 0x000000040000795c */ /* 0x000fe20000300000 */
.L_x_754:
[----:B------:R-:W-:Y:S01]  /*25c80*/  IMAD R6, R29, 0x8, R16 ;  /* 0x000000081d067824 */ /* 0x000fe200078e0210 */
[----:B------:R-:W-:Y:S01]  /*25c90*/  SHF.L.U32 R23, R32, 0x1f, RZ ;  /* 0x0000001f20177819 */ /* 0x000fe200000006ff */
[----:B------:R-:W1:Y:S01]  /*25ca0*/  S2R R2, SR_TID.X ;  /* 0x0000000000027919 */ /* 0x000e620000002100 */
[----:B------:R-:W-:Y:S01]  /*25cb0*/  BSSY B0, `(.L_x_755) ;  /* 0x0000007000007945 */ /* 0x000fe20003800000 */
[----:B0-----:R-:W-:Y:S01]  /*25cc0*/  SHF.R.S32.HI R20, RZ, 0x1f, R4 ;  /* 0x0000001fff147819 */ /* 0x001fe20000011404 */
[----:B------:R-:W0:Y:S01]  /*25cd0*/  SYNCS.PHASECHK.TRANS64.TRYWAIT P0, [R6+URZ+0x38880], R23 ;  /* 0x03888017060075a7 */ /* 0x000e22000800017f */
[----:B-1----:R-:W-:-:S04]  /*25ce0*/  LOP3.LUT R2, R2, 0x7f, RZ, 0xc0, !PT ;  /* 0x0000007f02027812 */ /* 0x002fc800078ec0ff */
[----:B------:R-:W-:-:S04]  /*25cf0*/  SHF.R.U32.HI R2, RZ, 0x3, R2 ;  /* 0x00000003ff027819 */ /* 0x000fc80000011602 */
[----:B------:R-:W-:Y:S01]  /*25d00*/  IADD3 R7, -R2, R26, -R0 ;  /* 0x0000001a02077210 */ /* 0x000fe20007ffe900 */
[----:B0-----:R-:W-:Y:S06]  /*25d10*/  @!P0 BRA `(.L_x_756) ;  /* 0x000000b000e88947 */ /* 0x001fec0003800000 */
.L_x_1079:
[----:B------:R-:W-:Y:S05]  /*25d20*/  BSYNC B0 ;  /* 0x0000000000007941 */ /* 0x000fea0003800000 */
.L_x_755:
[----:B------:R-:W2:Y:S01]  /*25d30*/  LDL R10, [R1+0x18] ;  /* 0x00001800010a7983 */ /* 0x000ea20000100800 */
[----:B------:R-:W-:Y:S01]  /*25d40*/  ULDC.64 UR4, c[0x0][0x328] ;  /* 0x0000ca0000047ab9 */ /* 0x000fe20000000a00 */
[----:B-----5:R-:W-:Y:S01]  /*25d50*/  SHF.R.S32.HI R21, RZ, 0x1f, R3 ;  /* 0x0000001fff157819 */ /* 0x020fe20000011403 */
[----:B------:R-:W-:Y:S01]  /*25d60*/  ULDC.64 UR6, c[0x0][0x318] ;  /* 0x0000c60000067ab9 */ /* 0x000fe20000000a00 */
[----:B------:R-:W3:Y:S01]  /*25d70*/  LDL.LU R5, [R1] ;  /* 0x0000000001057983 */ /* 0x000ee20000300800 */
[----:B------:R-:W-:Y:S01]  /*25d80*/  ISETP.GE.AND P1, PT, R7, 0x1, PT ;  /* 0x000000010700780c */ /* 0x000fe20003f26270 */
[----:B------:R-:W-:Y:S02]  /*25d90*/  IMAD R0, R20, UR4, RZ ;  /* 0x0000000414007c24 */ /* 0x000fe4000f8e02ff */
[----:B------:R-:W-:-:S04]  /*25da0*/  IMAD.WIDE.U32 R8, R4, UR4, RZ ;  /* 0x0000000404087c25 */ /* 0x000fc8000f8e00ff */
[----:B------:R-:W-:Y:S01]  /*25db0*/  IMAD R0, R4, UR5, R0 ;  /* 0x0000000504007c24 */ /* 0x000fe2000f8e0200 */
[----:B------:R-:W-:-:S04]  /*25dc0*/  ULDC.64 UR4, c[0x0][0x338] ;  /* 0x0000ce0000047ab9 */ /* 0x000fc80000000a00 */
[----:B------:R-:W-:Y:S01]  /*25dd0*/  IADD3 R9, R9, R0, RZ ;  /* 0x0000000009097210 */ /* 0x000fe20007ffe0ff */
[----:B------:R-:W-:-:S04]  /*25de0*/  IMAD R0, R21, UR4, RZ ;  /* 0x0000000415007c24 */ /* 0x000fc8000f8e02ff */
[C---:B------:R-:W-:Y:S02]  /*25df0*/  IMAD R0, R3.reuse, UR5, R0 ;  /* 0x0000000503007c24 */ /* 0x040fe4000f8e0200 */
[----:B------:R-:W-:Y:S01]  /*25e00*/  IMAD.WIDE.U32 R8, R3, UR4, R8 ;  /* 0x0000000403087c25 */ /* 0x000fe2000f8e0008 */
        /* <DEDUP_REMOVED lines=8> */
[----:B---3--:R-:W-:-:S04]  /*25e90*/  LOP3.LUT R5, R5, 0xffffffdf, RZ, 0xc0, !PT ;  /* 0xffffffdf05057812 */ /* 0x008fc800078ec0ff */
[----:B------:R-:W-:-:S05]  /*25ea0*/  @P1 LOP3.LUT R5, R5, 0x20, RZ, 0xfc, !PT ;  /* 0x0000002005051812 */ /* 0x000fca00078efcff */
[----:B------:R1:W-:Y:S01]  /*25eb0*/  STL [R1], R5 ;  /* 0x0000000501007387 */ /* 0x0003e20000100800 */
[----:B------:R-:W-:Y:S05]  /*25ec0*/  BRA.DIV UR4, `(.L_x_757) ;  /* 0x000000b204907947 */ /* 0x000fea000b800000 */
[----:B------:R-:W2:Y:S01]  /*25ed0*/  LDC R12, c[0x0][0x2f4] ;  /* 0x0000bd00ff0c7b82 */ /* 0x000ea20000000800 */
[----:B------:R-:W3:Y:S01]  /*25ee0*/  SHFL.IDX PT, R8, R0, RZ, 0x181f ;  /* 0x00181fff00087589 */ /* 0x000ee200000e0000 */
[----:B------:R-:W-:-:S03]  /*25ef0*/  LOP3.LUT R11, R31, 0x80, RZ, 0xfc, !PT ;  /* 0x000000801f0b7812 */ /* 0x000fc600078efcff */
[----:B-1----:R-:W1:Y:S01]  /*25f00*/  SHFL.IDX PT, R5, R2, RZ, 0x181f ;  /* 0x00181fff02057589 */ /* 0x002e6200000e0000 */
[C---:B--2---:R-:W-:Y:S02]  /*25f10*/  ISETP.GE.AND P1, PT, R31.reuse, R12, PT ;  /* 0x0000000c1f00720c */ /* 0x044fe40003f26270 */
[----:B---3--:R-:W-:Y:S02]  /*25f20*/  IADD3 R8, P0, R31, R8, RZ ;  /* 0x000000081f087210 */ /* 0x008fe40007f1e0ff */
[----:B------:R-:W-:-:S03]  /*25f30*/  ISETP.LT.OR P2, PT, R7, 0x1, P1 ;  /* 0x000000010700780c */ /* 0x000fc60000f41670 */
[----:B-1----:R-:W-:Y:S01]  /*25f40*/  IMAD.X R9, RZ, RZ, R5, P0 ;  /* 0x000000ffff097224 */ /* 0x002fe200000e0605 */
[----:B------:R-:W-:Y:S01]  /*25f50*/  ISETP.GE.AND P0, PT, R11, R12, PT ;  /* 0x0000000c0b00720c */ /* 0x000fe20003f06270 */
[----:B------:R-:W-:Y:S01]  /*25f60*/  IMAD.IADD R5, R16, 0x1, R10 ;  /* 0x0000000110057824 */ /* 0x000fe200078e020a */
[----:B------:R-:W2:Y:S01]  /*25f70*/  LDL.LU R11, [R1] ;  /* 0x00000000010b7983 */ /* 0x000ea20000300800 */
[C---:B------:R-:W-:Y:S02]  /*25f80*/  ISETP.GE.AND P3, PT, R7.reuse, 0x11, PT ;  /* 0x000000110700780c */ /* 0x040fe40003f66270 */
[C---:B------:R-:W-:Y:S02]  /*25f90*/  ISETP.GE.AND P6, PT, R7.reuse, 0x71, PT ;  /* 0x000000710700780c */ /* 0x040fe40003fc6270 */
[C---:B------:R-:W-:Y:S02]  /*25fa0*/  ISETP.GE.AND P5, PT, R7.reuse, 0x31, PT ;  /* 0x000000310700780c */ /* 0x040fe40003fa6270 */
[----:B------:R-:W-:Y:S01]  /*25fb0*/  @!PT LDS RZ, [RZ] ;  /* 0x00000000fffff984 */ /* 0x000fe20000000800 */
[----:B------:R-:W-:Y:S01]  /*25fc0*/  LDGSTS.E.BYPASS.LTC128B.128 [R5+0x10400], desc[UR36][R8.64], !P2 ;  /* 0x1040000008057fae */ /* 0x000fe2000d101d64 */
[----:B------:R-:W-:-:S02]  /*25fd0*/  ISETP.LT.OR P2, PT, R7, 0x1, P0 ;  /* 0x000000010700780c */ /* 0x000fc40000741670 */
[----:B------:R-:W-:-:S11]  /*25fe0*/  ISETP.GE.AND P4, PT, R7, 0x41, PT ;  /* 0x000000410700780c */ /* 0x000fd60003f86270 */
[----:B------:R1:W-:Y:S04]  /*25ff0*/  LDGSTS.E.BYPASS.LTC128B.128 [R5+0x14400], desc[UR36][R8.64+0x80], !P2 ;  /* 0x1440008008057fae */ /* 0x0003e8000d101d64 */
[----:B-1----:R-:W1:Y:S04]  /*26000*/  SHFL.IDX PT, R8, R0, 0x1, 0x181f ;  /* 0x00381f0000087f89 */ /* 0x002e6800000e0000 */
[----:B------:R-:W3:Y:S01]  /*26010*/  SHFL.IDX PT, R9, R2, 0x1, 0x181f ;  /* 0x00381f0002097f89 */ /* 0x000ee200000e0000 */
[----:B-1----:R-:W-:-:S04]  /*26020*/  IADD3 R8, P2, R31, R8, RZ ;  /* 0x000000081f087210 */ /* 0x002fc80007f5e0ff */
[----:B---3--:R-:W-:Y:S02]  /*26030*/  IADD3.X R9, RZ, R9, RZ, P2, !PT ;  /* 0x00000009ff097210 */ /* 0x008fe400017fe4ff */
[----:B------:R-:W-:-:S13]  /*26040*/  ISETP.LT.OR P2, PT, R7, 0x11, P1 ;  /* 0x000000110700780c */ /* 0x000fda0000f41670 */
[----:B------:R-:W-:Y:S01]  /*26050*/  LDGSTS.E.BYPASS.LTC128B.128 [R5+0x10c00], desc[UR36][R8.64], !P2 ;  /* 0x10c0000008057fae */ /* 0x000fe2000d101d64 */
[----:B------:R-:W-:-:S13]  /*26060*/  ISETP.LT.OR P2, PT, R7, 0x11, P0 ;  /* 0x000000110700780c */ /* 0x000fda0000741670 */
[----:B------:R1:W-:Y:S04]  /*26070*/  LDGSTS.E.BYPASS.LTC128B.128 [R5+0x14c00], desc[UR36][R8.64+0x80], !P2 ;  /* 0x14c0008008057fae */ /* 0x0003e8000d101d64 */
[----:B-1----:R-:W1:Y:S04]  /*26080*/  SHFL.IDX PT, R8, R0, 0x2, 0x181f ;  /* 0x00581f0000087f89 */ /* 0x002e6800000e0000 */
[----:B------:R-:W3:Y:S01]  /*26090*/  SHFL.IDX PT, R9, R2, 0x2, 0x181f ;  /* 0x00581f0002097f89 */ /* 0x000ee200000e0000 */
[----:B-1----:R-:W-:-:S05]  /*260a0*/  IADD3 R8, P2, R31, R8, RZ ;  /* 0x000000081f087210 */ /* 0x002fca0007f5e0ff */
[----:B---3--:R-:W-:Y:S01]  /*260b0*/  IMAD.X R9, RZ, RZ, R9, P2 ;  /* 0x000000ffff097224 */ /* 0x008fe200010e0609 */
        /* <DEDUP_REMOVED lines=19> */
[----:B------:R1:W-:Y:S01]  /*261f0*/  LDGSTS.E.BYPASS.LTC128B.128 [R5+0x16400], desc[UR36][R8.64+0x80], !P2 ;  /* 0x1640008008057fae */ /* 0x0003e2000d101d64 */
[----:B--2---:R-:W-:-:S04]  /*26200*/  LOP3.LUT R11, R11, 0xffffffef, RZ, 0xc0, !PT ;  /* 0xffffffef0b0b7812 */ /* 0x004fc800078ec0ff */
[----:B------:R-:W-:Y:S02]  /*26210*/  @P3 LOP3.LUT R11, R11, 0x10, RZ, 0xfc, !PT ;  /* 0x000000100b0b3812 */ /* 0x000fe400078efcff */
[----:B------:R-:W-:Y:S02]  /*26220*/  ISETP.GE.AND P3, PT, R7, 0x51, PT ;  /* 0x000000510700780c */ /* 0x000fe40003f66270 */
[----:B------:R-:W-:Y:S01]  /*26230*/  LOP3.LUT R11, R11, 0xfffffff7, RZ, 0xc0, !PT ;  /* 0xfffffff70b0b7812 */ /* 0x000fe200078ec0ff */
[----:B-1----:R-:W1:Y:S04]  /*26240*/  SHFL.IDX PT, R8, R0, 0x5, 0x181f ;  /* 0x00b81f0000087f89 */ /* 0x002e6800000e0000 */
[----:B------:R-:W2:Y:S01]  /*26250*/  SHFL.IDX PT, R9, R2, 0x5, 0x181f ;  /* 0x00b81f0002097f89 */ /* 0x000ea200000e0000 */
[----:B-1----:R-:W-:-:S05]  /*26260*/  IADD3 R8, P2, R31, R8, RZ ;  /* 0x000000081f087210 */ /* 0x002fca0007f5e0ff */
[----:B--2---:R-:W-:Y:S01]  /*26270*/  IMAD.X R9, RZ, RZ, R9, P2 ;  /* 0x000000ffff097224 */ /* 0x004fe200010e0609 */
[----:B------:R-:W-:-:S13]  /*26280*/  ISETP.LT.OR P2, PT, R7, 0x51, P1 ;  /* 0x000000510700780c */ /* 0x000fda0000f41670 */
[----:B------:R-:W-:Y:S01]  /*26290*/  LDGSTS.E.BYPASS.LTC128B.128 [R5+0x12c00], desc[UR36][R8.64], !P2 ;  /* 0x12c0000008057fae */ /* 0x000fe2000d101d64 */
[----:B------:R-:W-:-:S13]  /*262a0*/  ISETP.LT.OR P2, PT, R7, 0x51, P0 ;  /* 0x000000510700780c */ /* 0x000fda0000741670 */
[----:B------:R1:W-:Y:S04]  /*262b0*/  LDGSTS.E.BYPASS.LTC128B.128 [R5+0x16c00], desc[UR36][R8.64+0x80], !P2 ;  /* 0x16c0008008057fae */ /* 0x0003e8000d101d64 */
[----:B-1----:R-:W1:Y:S04]  /*262c0*/  SHFL.IDX PT, R8, R0, 0x6, 0x181f ;  /* 0x00d81f0000087f89 */ /* 0x002e6800000e0000 */
[----:B------:R-:W2:Y:S04]  /*262d0*/  SHFL.IDX PT, R9, R2, 0x6, 0x181f ;  /* 0x00d81f0002097f89 */ /* 0x000ea800000e0000 */
[----:B------:R-:W3:Y:S04]  /*262e0*/  SHFL.IDX PT, R2, R2, 0x7, 0x181f ;  /* 0x00f81f0002027f89 */ /* 0x000ee800000e0000 */
[----:B------:R-:W4:Y:S01]  /*262f0*/  SHFL.IDX PT, R0, R0, 0x7, 0x181f ;  /* 0x00f81f0000007f89 */ /* 0x000f2200000e0000 */
[----:B-1----:R-:W-:-:S04]  /*26300*/  IADD3 R8, P2, R31, R8, RZ ;  /* 0x000000081f087210 */ /* 0x002fc80007f5e0ff */
[----:B--2---:R-:W-:Y:S02]  /*26310*/  IADD3.X R9, RZ, R9, RZ, P2, !PT ;  /* 0x00000009ff097210 */ /* 0x004fe400017fe4ff */
        /* <DEDUP_REMOVED lines=8> */
[----:B------:R-:W-:-:S05]  /*263a0*/  @P6 LOP3.LUT R11, R11, 0x40, RZ, 0xfc, !PT ;  /* 0x000000400b0b6812 */ /* 0x000fca00078efcff */
[----:B---34-:R1:W-:Y:S02]  /*263b0*/  STL [R1], R11 ;  /* 0x0000000b01007387 */ /* 0x0183e40000100800 */
.L_x_1097:
[C---:B------:R-:W-:Y:S02]  /*263c0*/  ISETP.LT.OR P1, PT, R7.reuse, 0x71, P1 ;  /* 0x000000710700780c */ /* 0x040fe40000f21670 */
[----:B------:R-:W-:Y:S02]  /*263d0*/  ISETP.LT.OR P0, PT, R7, 0x71, P0 ;  /* 0x000000710700780c */ /* 0x000fe40000701670 */
[----:B01----:R-:W-:-:S05]  /*263e0*/  IADD3 R8, P6, R31, R0, RZ ;  /* 0x000000001f087210 */ /* 0x003fca0007fde0ff */
        /* <DEDUP_REMOVED lines=8> */
.L_x_758:
[----:B------:R-:W-:Y:S02]  /*26470*/  PLOP3.LUT P1, PT, P1, P0, PT, 0xa2, 0x0 ;  /* 0x000000000000781c */ /* 0x000fe40000f21472 */
[----:B------:R-:W-:-:S08]  /*26480*/  @P0 R2UR P1, UR4, R6 ;  /* 0x00000000060402ca */ /* 0x000fd00000020000 */
[----:B------:R-:W-:-:S05]  /*26490*/  @P0 PLOP3.LUT P0, PT, P1, PT, PT, 0x80, 0x0 ;  /* 0x000000000000081c */ /* 0x000fca0000f0f070 */
[----:B------:R-:W-:Y:S01]  /*264a0*/  @!P1 SYNCS.ARRIVE.TRANS64.RED.A0T1 RZ, [UR4+0x38870], RZ ;  /* 0x038870ffffff99a7 */ /* 0x000fe20008200404 */
[----:B------:R-:W-:Y:S07]  /*264b0*/  @!P1 ARRIVES.LDGSTSBAR.64.TRANSCNT [UR4+0x38870] ;  /* 0x03887000ff0099b0 */ /* 0x000fee0008000a84 */
[----:B------:R-:W-:Y:S05]  /*264c0*/  @P0 BRA.U.ANY `(.L_x_758) ;  /* 0xfffffffd00e80947 */ /* 0x000fea000393ffff */
[----:B------:R-:W-:Y:S01]  /*264d0*/  NOP ;  /* 0x0000000000007918 */ /* 0x000fe20000000000 */
[----:B------:R-:W2:Y:S02]  /*264e0*/  LDL R0, [R1] ;  /* 0x0000000001007983 */ /* 0x000ea40000100800 */
[----:B--2---:R-:W-:-:S13]  /*264f0*/  LOP3.LUT P6, RZ, R0, 0x4, RZ, 0xc0, !PT ;  /* 0x0000000400ff7812 */ /* 0x004fda00078cc0ff */
[----:B------:R-:W-:Y:S05]  /*26500*/  @!P6 BRA `(.L_x_759) ;  /* 0x000000000004e947 */ /* 0x000fea0003800000 */
[----:B------:R-:W-:Y:S01]  /*26510*/  BPT.TRAP 0x1 ;  /* 0x000000040000795c */ /* 0x000fe20000300000 */
.L_x_759:
[----:B------:R1:W-:Y:S01]  /*26520*/  SYNCS.ARRIVE.TRANS64.A1T0 RZ, [R6+URZ+0x38870], RZ ;  /* 0x038870ff06ff79a7 */ /* 0x0003e2000810003f */
[----:B------:R-:W-:Y:S05]  /*26530*/  @!P6 BRA `(.L_x_760) ;  /* 0x000000000004e947 */ /* 0x000fea0003800000 */
[----:B------:R-:W-:Y:S01]  /*26540*/  BPT.TRAP 0x1 ;  /* 0x000000040000795c */ /* 0x000fe20000300000 */
.L_x_760:
[----:B------:R-:W2:Y:S01]  /*26550*/  SYNCS.PHASECHK.TRANS64.TRYWAIT P0, [R6+URZ+0x38840], R23 ;  /* 0x03884017060075a7 */ /* 0x000ea2000800017f */
[----:B------:R-:W-:Y:S04]  /*26560*/  BSSY B0, `(.L_x_761) ;  /* 0x0000002000007945 */ /* 0x000fe80003800000 */
[----:B--2---:R-:W-:Y:S05]  /*26570*/  @!P0 BRA `(.L_x_762) ;  /* 0x000000b400c08947 */ /* 0x004fea0003800000 */
.L_x_1098:
[----:B------:R-:W-:Y:S05]  /*26580*/  BSYNC B0 ;  /* 0x0000000000007941 */ /* 0x000fea0003800000 */
.L_x_761:
[----:B------:R3:W5:Y:S01]  /*26590*/  LDL R10, [R1] ;  /* 0x00000000010a7983 */ /* 0x0007620000100800 */
[----:B------:R-:W-:Y:S01]  /*265a0*/  ULDC.64 UR4, c[0x0][0x300] ;  /* 0x0000c00000047ab9 */ /* 0x000fe20000000a00 */
[----:B------:R-:W4:Y:S01]  /*265b0*/  LDC R7, c[0x0][0x2f4] ;  /* 0x0000bd00ff077b82 */ /* 0x000f220000000800 */
[----:B------:R-:W-:Y:S01]  /*265c0*/  IMAD R0, R20, UR4, RZ ;  /* 0x0000000414007c24 */ /* 0x000fe2000f8e02ff */
[----:B------:R-:W-:Y:S01]  /*265d0*/  ULDC.64 UR6, c[0x0][0x2e8] ;  /* 0x0000ba0000067ab9 */ /* 0x000fe20000000a00 */
[----:B0-----:R-:W-:Y:S01]  /*265e0*/  IMAD.WIDE.U32 R8, R4, UR4, RZ ;  /* 0x0000000404087c25 */ /* 0x001fe2000f8e00ff */
[----:B------:R-:W-:-:S03]  /*265f0*/  LOP3.LUT R11, R31, 0x80, RZ, 0xfc, !PT ;  /* 0x000000801f0b7812 */ /* 0x000fc600078efcff */
[----:B------:R-:W-:Y:S01]  /*26600*/  IMAD R0, R4, UR5, R0 ;  /* 0x0000000504007c24 */ /* 0x000fe2000f8e0200 */
[----:B------:R-:W-:Y:S02]  /*26610*/  ULDC.64 UR4, c[0x0][0x310] ;  /* 0x0000c40000047ab9 */ /* 0x000fe40000000a00 */
[----:B------:R-:W-:Y:S02]  /*26620*/  IMAD R21, R21, UR4, RZ ;  /* 0x0000000415157c24 */ /* 0x000fe4000f8e02ff */
[----:B------:R-:W-:Y:S02]  /*26630*/  IMAD.IADD R9, R9, 0x1, R0 ;  /* 0x0000000109097824 */ /* 0x000fe400078e0200 */
[----:B------:R-:W-:-:S04]  /*26640*/  IMAD.WIDE.U32 R8, R3, UR4, R8 ;  /* 0x0000000403087c25 */ /* 0x000fc8000f8e0008 */
[----:B------:R-:W-:Y:S01]  /*26650*/  IMAD R3, R3, UR5, R21 ;  /* 0x0000000503037c24 */ /* 0x000fe2000f8e0215 */
[----:B------:R-:W-:Y:S01]  /*26660*/  ULDC.64 UR4, c[0x0][0x308] ;  /* 0x0000c20000047ab9 */ /* 0x000fe20000000a00 */
[----:B------:R-:W-:Y:S02]  /*26670*/  IMAD.MOV.U32 R2, RZ, RZ, R8 ;  /* 0x000000ffff027224 */ /* 0x000fe400078e0008 */
[----:B------:R-:W-:Y:S01]  /*26680*/  IMAD.IADD R3, R9, 0x1, R3 ;  /* 0x0000000109037824 */ /* 0x000fe200078e0203 */
[----:B----4-:R-:W-:Y:S01]  /*26690*/  ISETP.GE.AND P1, PT, R11, R7, PT ;  /* 0x000000070b00720c */ /* 0x010fe20003f26270 */
[----:B------:R-:W-:Y:S01]  /*266a0*/  IMAD.WIDE.U32 R2, R17, UR4, R2 ;  /* 0x0000000411027c25 */ /* 0x000fe2000f8e0002 */
[----:B------:R-:W-:-:S03]  /*266b0*/  UMOV UR4, 0xffffffff ;  /* 0xffffffff00047882 */ /* 0x000fc60000000000 */
[----:B------:R-:W-:Y:S01]  /*266c0*/  IMAD R0, R17, UR5, R3 ;  /* 0x0000000511007c24 */ /* 0x000fe2000f8e0203 */
[----:B------:R-:W-:-:S04]  /*266d0*/  IADD3 R4, P0, R2, UR6, RZ ;  /* 0x0000000602047c10 */ /* 0x000fc8000ff1e0ff */
[----:B------:R-:W-:Y:S01]  /*266e0*/  IADD3.X R0, R0, UR7, RZ, P0, !PT ;  /* 0x0000000700007c10 */ /* 0x000fe200087fe4ff */
[----:B---3--:R-:W-:Y:S08]  /*266f0*/  BRA.DIV UR4, `(.L_x_763) ;  /* 0x000000b604747947 */ /* 0x008ff0000b800000 */
[----:B------:R-:W0:Y:S01]  /*26700*/  SHFL.IDX PT, R3, R4, RZ, 0x181f ;  /* 0x00181fff04037589 */ /* 0x000e2200000e0000 */
[----:B-----5:R-:W-:Y:S02]  /*26710*/  LOP3.LUT R10, R10, 0xfffffbff, RZ, 0xc0, !PT ;  /* 0xfffffbff0a0a7812 */ /* 0x020fe400078ec0ff */
[----:B------:R-:W-:Y:S01]  /*26720*/  ISETP.GE.AND P6, PT, R31, R7, PT ;  /* 0x000000071f00720c */ /* 0x000fe20003fc6270 */
[----:B------:R-:W3:Y:S01]  /*26730*/  SHFL.IDX PT, R2, R0, RZ, 0x181f ;  /* 0x00181fff00027589 */ /* 0x000ee200000e0000 */
[----:B------:R-:W-:-:S04]  /*26740*/  @P4 LOP3.LUT R10, R10, 0x400, RZ, 0xfc, !PT ;  /* 0x000004000a0a4812 */ /* 0x000fc800078efcff */
[C---:B------:R-:W-:Y:S02]  /*26750*/  LOP3.LUT P4, RZ, R10.reuse, 0x20, RZ, 0xc0, !PT ;  /* 0x000000200aff7812 */ /* 0x040fe4000788c0ff */
[----:B------:R-:W-:-:S04]  /*26760*/  LOP3.LUT R10, R10, 0xfffffdff, RZ, 0xc0, !PT ;  /* 0xfffffdff0a0a7812 */ /* 0x000fc800078ec0ff */
[----:B------:R-:W-:-:S04]  /*26770*/  @P3 LOP3.LUT R10, R10, 0x200, RZ, 0xfc, !PT ;  /* 0x000002000a0a3812 */ /* 0x000fc800078efcff */
[C---:B------:R-:W-:Y:S02]  /*26780*/  LOP3.LUT P3, RZ, R10.reuse, 0x10, RZ, 0xc0, !PT ;  /* 0x000000100aff7812 */ /* 0x040fe4000786c0ff */
[----:B------:R-:W-:Y:S02]  /*26790*/  LOP3.LUT R10, R10, 0xfffffeff, RZ, 0xc0, !PT ;  /* 0xfffffeff0a0a7812 */ /* 0x000fe400078ec0ff */
[----:B0-----:R-:W-:Y:S02]  /*267a0*/  @P4 IADD3 R3, P0, R31, R3, RZ ;  /* 0x000000031f034210 */ /* 0x001fe40007f1e0ff */
[----:B------:R-:W-:Y:S02]  /*267b0*/  @P2 LOP3.LUT R10, R10, 0x100, RZ, 0xfc, !PT ;  /* 0x000001000a0a2812 */ /* 0x000fe400078efcff */
[----:B---3--:R-:W-:Y:S02]  /*267c0*/  @P4 IADD3.X R2, RZ, R2, RZ, P0, !PT ;  /* 0x00000002ff024210 */ /* 0x008fe400007fe4ff */
[----:B------:R-:W-:Y:S01]  /*267d0*/  LOP3.LUT P2, RZ, R10, 0x8, RZ, 0xc0, !PT ;  /* 0x000000080aff7812 */ /* 0x000fe2000784c0ff */
[----:B------:R-:W-:Y:S01]  /*267e0*/  STL [R1], R10 ;  /* 0x0000000a01007387 */ /* 0x000fe20000100800 */
[----:B------:R-:W-:-:S04]  /*267f0*/  @P4 LOP3.LUT R3, R3, R2, RZ, 0x3c, !PT ;  /* 0x0000000203034212 */ /* 0x000fc800078e3cff */
[----:B------:R-:W-:-:S04]  /*26800*/  @P4 LOP3.LUT R2, R3, R2, RZ, 0x3c, !PT ;  /* 0x0000000203024212 */ /* 0x000fc800078e3cff */
[----:B------:R-:W-:-:S05]  /*26810*/  @P4 LOP3.LUT R3, R3, R2, RZ, 0x3c, !PT ;  /* 0x0000000203034212 */ /* 0x000fca00078e3cff */
[----:B------:R-:W-:Y:S01]  /*26820*/  @!PT LDS RZ, [RZ] ;  /* 0x00000000fffff984 */ /* 0x000fe20000000800 */
[----:B------:R-:W-:Y:S04]  /*26830*/  @P4 LDGSTS.E.BYPASS.LTC128B.128 [R5+0x28400], desc[UR36][R2.64], !P6 ;  /* 0x2840000002054fae */ /* 0x000fe8000f101d64 */
[----:B------:R0:W-:Y:S01]  /*26840*/  @P4 LDGSTS.E.BYPASS.LTC128B.128 [R5+0x2c400], desc[UR36][R2.64+0x80], !P1 ;  /* 0x2c40008002054fae */ /* 0x0001e2000c901d64 */
[----:B------:R-:W-:-:S03]  /*26850*/  LOP3.LUT P4, RZ, R10, 0x400, RZ, 0xc0, !PT ;  /* 0x000004000aff7812 */ /* 0x000fc6000788c0ff */
[----:B0-----:R-:W0:Y:S04]  /*26860*/  SHFL.IDX PT, R3, R4, 0x1, 0x181f ;  /* 0x00381f0004037f89 */ /* 0x001e2800000e0000 */
[----:B------:R-:W3:Y:S01]  /*26870*/  SHFL.IDX PT, R2, R0, 0x1, 0x181f ;  /* 0x00381f0000027f89 */ /* 0x000ee200000e0000 */
[----:B0-----:R-:W-:-:S05]  /*26880*/  @P3 IADD3 R3, P0, R31, R3, RZ ;  /* 0x000000031f033210 */ /* 0x001fca0007f1e0ff */
[----:B---3--:R-:W-:-:S05]  /*26890*/  @P3 IMAD.X R2, RZ, RZ, R2, P0 ;  /* 0x000000ffff023224 */ /* 0x008fca00000e0602 */
[----:B------:R-:W-:-:S04]  /*268a0*/  @P3 LOP3.LUT R3, R3, R2, RZ, 0x3c, !PT ;  /* 0x0000000203033212 */ /* 0x000fc800078e3cff */
[----:B------:R-:W-:-:S04]  /*268b0*/  @P3 LOP3.LUT R2, R3, R2, RZ, 0x3c, !PT ;  /* 0x0000000203023212 */ /* 0x000fc800078e3cff */
[----:B------:R-:W-:-:S05]  /*268c0*/  @P3 LOP3.LUT R3, R3, R2, RZ, 0x3c, !PT ;  /* 0x0000000203033212 */ /* 0x000fca00078e3cff */
        /* <DEDUP_REMOVED lines=21> */
[----:B------:R0:W-:Y:S04]  /*26a20*/  @P5 LDGSTS.E.BYPASS.LTC128B.128 [R5+0x2dc00], desc[UR36][R2.64+0x80], !P1 ;  /* 0x2dc0008002055fae */ /* 0x0001e8000c901d64 */
        /* <DEDUP_REMOVED lines=11> */
[----:B0-----:R-:W-:-:S04]  /*26ae0*/  @P3 IADD3 R3, P0, R31, R3, RZ ;  /* 0x000000031f033210 */ /* 0x001fc80007f1e0ff */
[----:B---3--:R-:W-:-:S04]  /*26af0*/  @P3 IADD3.X R2, RZ, R2, RZ, P0, !PT ;  /* 0x00000002ff023210 */ /* 0x008fc800007fe4ff */
[----:B------:R-:W-:-:S04]  /*26b00*/  @P3 LOP3.LUT R3, R3, R2, RZ, 0x3c, !PT ;  /* 0x0000000203033212 */ /* 0x000fc800078e3cff */
[----:B------:R-:W-:-:S04]  /*26b10*/  @P3 LOP3.LUT R2, R3, R2, RZ, 0x3c, !PT ;  /* 0x0000000203023212 */ /* 0x000fc800078e3cff */
[----:B------:R-:W-:-:S05]  /*26b20*/  @P3 LOP3.LUT R3, R3, R2, RZ, 0x3c, !PT ;  /* 0x0000000203033212 */ /* 0x000fca00078e3cff */
[----:B------:R-:W-:Y:S04]  /*26b30*/  @P3 LDGSTS.E.BYPASS.LTC128B.128 [R5+0x2ac00], desc[UR36][R2.64], !P6 ;  /* 0x2ac0000002053fae */ /* 0x000fe8000f101d64 */
[----:B------:R0:W-:Y:S04]  /*26b40*/  @P3 LDGSTS.E.BYPASS.LTC128B.128 [R5+0x2ec00], desc[UR36][R2.64+0x80], !P1 ;  /* 0x2ec0008002053fae */ /* 0x0001e8000c901d64 */
[----:B0-----:R-:W0:Y:S04]  /*26b50*/  SHFL.IDX PT, R3, R4, 0x6, 0x181f ;  /* 0x00d81f0004037f89 */ /* 0x001e2800000e0000 */
[----:B------:R-:W3:Y:S04]  /*26b60*/  SHFL.IDX PT, R2, R0, 0x6, 0x181f ;  /* 0x00d81f0000027f89 */ /* 0x000ee800000e0000 */
[----:B------:R-:W4:Y:S04]  /*26b70*/  SHFL.IDX PT, R4, R4, 0x7, 0x181f ;  /* 0x00f81f0004047f89 */ /* 0x000f2800000e0000 */
[----:B------:R-:W1:Y:S01]  /*26b80*/  SHFL.IDX PT, R0, R0, 0x7, 0x181f ;  /* 0x00f81f0000007f89 */ /* 0x000e6200000e0000 */
[----:B0-----:R-:W-:-:S05]  /*26b90*/  @P2 IADD3 R3, P0, R31, R3, RZ ;  /* 0x000000031f032210 */ /* 0x001fca0007f1e0ff */
[----:B---3--:R-:W-:-:S05]  /*26ba0*/  @P2 IMAD.X R2, RZ, RZ, R2, P0 ;  /* 0x000000ffff022224 */ /* 0x008fca00000e0602 */
[----:B------:R-:W-:-:S04]  /*26bb0*/  @P2 LOP3.LUT R3, R3, R2, RZ, 0x3c, !PT ;  /* 0x0000000203032212 */ /* 0x000fc800078e3cff */
[----:B------:R-:W-:-:S04]  /*26bc0*/  @P2 LOP3.LUT R2, R3, R2, RZ, 0x3c, !PT ;  /* 0x0000000203022212 */ /* 0x000fc800078e3cff */
[----:B------:R-:W-:-:S05]  /*26bd0*/  @P2 LOP3.LUT R3, R3, R2, RZ, 0x3c, !PT ;  /* 0x0000000203032212 */ /* 0x000fca00078e3cff */
[----:B------:R0:W-:Y:S04]  /*26be0*/  @P2 LDGSTS.E.BYPASS.LTC128B.128 [R5+0x2b400], desc[UR36][R2.64], !P6 ;  /* 0x2b40000002052fae */ /* 0x0001e8000f101d64 */
[----:B-1--4-:R0:W-:Y:S02]  /*26bf0*/  @P2 LDGSTS.E.BYPASS.LTC128B.128 [R5+0x2f400], desc[UR36][R2.64+0x80], !P1 ;  /* 0x2f40008002052fae */ /* 0x0121e4000c901d64 */
.L_x_1116:
[----:B------:R-:W-:Y:S02]  /*26c00*/  LOP3.LUT P2, RZ, R10, 0x40, RZ, 0xc0, !PT ;  /* 0x000000400aff7812 */ /* 0x000fe4000784c0ff */
[----:B------:R-:W-:-:S11]  /*26c10*/  ISETP.GE.AND P3, PT, R31, R7, PT ;  /* 0x000000071f00720c */ /* 0x000fd60003f66270 */
[----:B01----:R-:W-:-:S05]  /*26c20*/  @P2 IADD3 R2, P0, R31, R4, RZ ;  /* 0x000000041f022210 */ /* 0x003fca0007f1e0ff */
        /* <DEDUP_REMOVED lines=9> */
.L_x_764:
[----:B------:R-:W-:Y:S02]  /*26cc0*/  PLOP3.LUT P1, PT, P1, P0, PT, 0xa2, 0x0 ;  /* 0x000000000000781c */ /* 0x000fe40000f21472 */
[----:B------:R-:W-:-:S08]  /*26cd0*/  @P0 R2UR P1, UR4, R6 ;  /* 0x00000000060402ca */ /* 0x000fd00000020000 */
[----:B------:R-:W-:-:S05]  /*26ce0*/  @P0 PLOP3.LUT P0, PT, P1, PT, PT, 0x80, 0x0 ;  /* 0x000000000000081c */ /* 0x000fca0000f0f070 */
[----:B------:R-:W-:Y:S01]  /*26cf0*/  @!P1 SYNCS.ARRIVE.TRANS64.RED.A0T1 RZ, [UR4+0x38830], RZ ;  /* 0x038830ffffff99a7 */ /* 0x000fe20008200404 */
[----:B------:R-:W-:Y:S07]  /*26d00*/  @!P1 ARRIVES.LDGSTSBAR.64.TRANSCNT [UR4+0x38830] ;  /* 0x03883000ff0099b0 */ /* 0x000fee0008000a84 */
[----:B------:R-:W-:Y:S05]  /*26d10*/  @P0 BRA.U.ANY `(.L_x_764) ;  /* 0xfffffffd00e80947 */ /* 0x000fea000393ffff */
[----:B------:R-:W-:Y:S01]  /*26d20*/  NOP ;  /* 0x0000000000007918 */ /* 0x000fe20000000000 */
[----:B------:R-:W3:Y:S02]  /*26d30*/  LDL R0, [R1] ;  /* 0x0000000001007983 */ /* 0x000ee40000100800 */
[----:B---3--:R-:W-:-:S13]  /*26d40*/  LOP3.LUT P2, RZ, R0, 0x4, RZ, 0xc0, !PT ;  /* 0x0000000400ff7812 */ /* 0x008fda000784c0ff */
[----:B------:R-:W-:Y:S05]  /*26d50*/  @!P2 BRA `(.L_x_765) ;  /* 0x000000000004a947 */ /* 0x000fea0003800000 */
[----:B------:R-:W-:Y:S01]  /*26d60*/  BPT.TRAP 0x1 ;  /* 0x000000040000795c */ /* 0x000fe20000300000 */
.L_x_765:
[----:B------:R1:W5:Y:S01]  /*26d70*/  LDL.LU R4, [R1+0x24] ;  /* 0x0000240001047983 */ /* 0x0003620000300800 */
[----:B------:R1:W-:Y:S03]  /*26d80*/  SYNCS.ARRIVE.TRANS64.A1T0 RZ, [R6+URZ+0x38830], RZ ;  /* 0x038830ff06ff79a7 */ /* 0x0003e6000810003f */
[----:B0-----:R1:W5:Y:S02]  /*26d90*/  LDL.LU R3, [R1+0x34] ;  /* 0x0000340001037983 */ /* 0x0013640000300800 */
[----:B------:R-:W-:Y:S05]  /*26da0*/  WARPSYNC.ALL ;  /* 0x0000000000007948 */ /* 0x000fea0003800000 */
[----:B------:R-:W-:Y:S01]  /*26db0*/  ULDC.64 UR4, c[0x0][0x298] ;  /* 0x0000a60000047ab9 */ /* 0x000fe20000000a00 */
[----:B------:R-:W-:Y:S01]  /*26dc0*/  VIADD R0, R16, 0x20400 ;  /* 0x0002040010007836 */ /* 0x000fe20000000000 */
[----:B------:R-:W-:Y:S01]  /*26dd0*/  ULDC.64 UR6, c[0x0][0xa00] ;  /* 0x0002800000067ab9 */ /* 0x000fe20000000a00 */
[----:B------:R-:W-:Y:S01]  /*26de0*/  BSSY B6, `(.L_x_766) ;  /* 0x000001e000067945 */ /* 0x000fe20003800000 */
[----:B------:R-:W-:Y:S01]  /*26df0*/  BAR.SYNC.DEFER_BLOCKING 0x8, 0x180 ;  /* 0x0206000000007b1d */ /* 0x000fe20000010000 */
[----:B------:R-:W-:-:S02]  /*26e00*/  ISETP.NE.U32.AND P0, PT, RZ, UR6, PT ;  /* 0x00000006ff007c0c */ /* 0x000fc4000bf05070 */
[----:B------:R-:W-:Y:S02]  /*26e10*/  LOP3.LUT P1, RZ, R0, 0x3ff, RZ, 0xc0, !PT ;  /* 0x000003ff00ff7812 */ /* 0x000fe4000782c0ff */
[----:B------:R-:W-:-:S04]  /*26e20*/  ISETP.NE.AND.EX P0, PT, RZ, UR7, PT, P0 ;  /* 0x00000007ff007c0c */ /* 0x000fc8000bf05300 */
[----:B------:R-:W-:Y:S02]  /*26e30*/  SEL R22, R22, RZ, !P0 ;  /* 0x000000ff16167207 */ /* 0x000fe40004000000 */
[----:B-----5:R-:W-:Y:S02]  /*26e40*/  SHF.R.S32.HI R2, RZ, 0x1f, R4 ;  /* 0x0000001fff027819 */ /* 0x020fe40000011404 */
[----:B------:R-:W-:-:S03]  /*26e50*/  SEL R26, R3, RZ, !P0 ;  /* 0x000000ff031a7207 */ /* 0x000fc60004000000 */
[----:B------:R-:W-:-:S04]  /*26e60*/  IMAD R2, R2, UR4, RZ ;  /* 0x0000000402027c24 */ /* 0x000fc8000f8e02ff */
[C---:B--2---:R-:W-:Y:S02]  /*26e70*/  IMAD R23, R4.reuse, UR5, R2 ;  /* 0x0000000504177c24 */ /* 0x044fe4000f8e0202 */
[----:B------:R-:W-:-:S05]  /*26e80*/  IMAD.WIDE.U32 R4, R4, UR4, RZ ;  /* 0x0000000404047c25 */ /* 0x000fca000f8e00ff */
[----:B------:R0:W-:Y:S01]  /*26e90*/  STL.64 [R1+0x28], R4 ;  /* 0x0000280401007387 */ /* 0x0001e20000100a00 */
[----:B------:R-:W-:Y:S01]  /*26ea0*/  IADD3 R23, R5, R23, RZ ;  /* 0x0000001705177210 */ /* 0x000fe20007ffe0ff */
[----:B------:R-:W-:Y:S06]  /*26eb0*/  @!P1 BRA `(.L_x_767) ;  /* 0x0000000000409947 */ /* 0x000fec0003800000 */
[----:B------:R-:W-:Y:S01]  /*26ec0*/  MOV R2, 0x0 ;  /* 0x0000000000027802 */ /* 0x000fe20000000f00 */
[----:B------:R-:W-:Y:S01]  /*26ed0*/  ULDC.64 UR4, c[0x4][0x1b0] ;  /* 0x01006c0000047ab9 */ /* 0x000fe20000000a00 */
[----:B------:R-:W-:Y:S01]  /*26ee0*/  ULDC.64 UR6, c[0x4][0x1b8] ;  /* 0x01006e0000067ab9 */ /* 0x000fe20000000a00 */
[----:B------:R-:W-:Y:S01]  /*26ef0*/  ULDC.64 UR8, c[0x4][0x120] ;  /* 0x0100480000087ab9 */ /* 0x000fe20000000a00 */
[----:B0-----:R-:W-:Y:S01]  /*26f00*/  IMAD.U32 R4, RZ, RZ, UR4 ;  /* 0x00000004ff047e24 */ /* 0x001fe2000f8e00ff */
[----:B------:R-:W-:Y:S01]  /*26f10*/  MOV R10, UR8 ;  /* 0x00000008000a7c02 */ /* 0x000fe20008000f00 */
[----:B------:R-:W0:Y:S01]  /*26f20*/  LDC.64 R2, c[0x4][R2] ;  /* 0x0100000002027b82 */ /* 0x000e220000000a00 */
[----:B------:R-:W-:Y:S02]  /*26f30*/  IMAD.U32 R5, RZ, RZ, UR5 ;  /* 0x00000005ff057e24 */ /* 0x000fe4000f8e00ff */
[----:B-1----:R-:W-:Y:S02]  /*26f40*/  IMAD.U32 R6, RZ, RZ, UR6 ;  /* 0x00000006ff067e24 */ /* 0x002fe4000f8e00ff */
[----:B------:R-:W-:-:S02]  /*26f50*/  IMAD.U32 R7, RZ, RZ, UR7 ;  /* 0x00000007ff077e24 */ /* 0x000fc4000f8e00ff */
[----:B------:R-:W-:Y:S02]  /*26f60*/  IMAD.U32 R11, RZ, RZ, UR9 ;  /* 0x00000009ff0b7e24 */ /* 0x000fe4000f8e00ff */
[----:B------:R-:W-:Y:S02]  /*26f70*/  IMAD.MOV.U32 R8, RZ, RZ, 0x70 ;  /* 0x00000070ff087424 */ /* 0x000fe400078e00ff */
[----:B------:R-:W-:Y:S02]  /*26f80*/  IMAD.MOV.U32 R12, RZ, RZ, 0x1 ;  /* 0x00000001ff0c7424 */ /* 0x000fe400078e00ff */
[----:B------:R-:W-:-:S07]  /*26f90*/  IMAD.MOV.U32 R13, RZ, RZ, RZ ;  /* 0x000000ffff0d7224 */ /* 0x000fce00078e00ff */
[----:B------:R-:W-:-:S07]  /*26fa0*/  LEPC R20, `(.L_x_767) ;  /* 0x000000001014794e */ /* 0x000fce0000000000 */
[----:B0-----:R-:W-:Y:S05]  /*26fb0*/  CALL.ABS.NOINC R2 ;  /* 0x0000000002007343 */ /* 0x001fea0003c00000 */
.L_x_767:
[----:B------:R-:W-:Y:S05]  /*26fc0*/  BSYNC B6 ;  /* 0x0000000000067941 */ /* 0x000fea0003800000 */
.L_x_766:
[----:B------:R-:W2:Y:S01]  /*26fd0*/  LDL.LU.64 R20, [R1+0x28] ;  /* 0x0000280001147983 */ /* 0x000ea20000300a00 */
[----:B------:R-:W3:Y:S01]  /*26fe0*/  LDC R8, c[0x0][0x448] ;  /* 0x00011200ff087b82 */ /* 0x000ee20000000800 */
[----:B------:R-:W-:Y:S01]  /*26ff0*/  IMAD.MOV.U32 R3, RZ, RZ, R23 ;  /* 0x000000ffff037224 */ /* 0x000fe200078e0017 */
[----:B------:R-:W-:Y:S01]  /*27000*/  ULDC.64 UR4, c[0x0][0x2d8] ;  /* 0x0000b60000047ab9 */ /* 0x000fe20000000a00 */
[----:B------:R4:W5:Y:S01]  /*27010*/  LDL R9, [R1+0x20] ;  /* 0x0000200001097983 */ /* 0x0009620000100800 */
[----:B------:R-:W-:Y:S01]  /*27020*/  LOP3.LUT R10, R31, 0x80, RZ, 0xfc, !PT ;  /* 0x000000801f0a7812 */ /* 0x000fe200078efcff */
[----:B------:R-:W-:Y:S01]  /*27030*/  ULDC.64 UR6, c[0x0][0x280] ;  /* 0x0000a00000067ab9 */ /* 0x000fe20000000a00 */
[----:B---3--:R-:W-:-:S13]  /*27040*/  ISETP.NE.AND P0, PT, R8, 0x1, PT ;  /* 0x000000010800780c */ /* 0x008fda0003f05270 */
[----:B0-----:R-:W0:Y:S01]  /*27050*/  @P0 LDC R5, c[0x0][0x44c] ;  /* 0x00011300ff050b82 */ /* 0x001e220000000800 */
[----:B--2---:R-:W-:Y:S02]  /*27060*/  MOV R2, R20 ;  /* 0x0000001400027202 */ /* 0x004fe40000000f00 */
[----:B------:R4:W5:Y:S03]  /*27070*/  LDL R20, [R1+0x38] ;  /* 0x0000380001147983 */ /* 0x0009660000100800 */
[C---:B------:R-:W-:Y:S01]  /*27080*/  IMAD.WIDE.U32 R2, R17.reuse, UR4, R2 ;  /* 0x0000000411027c25 */ /* 0x040fe2000f8e0002 */
[----:B------:R-:W2:Y:S03]  /*27090*/  S2R R21, SR_TID.X ;  /* 0x0000000000157919 */ /* 0x000ea60000002100 */
[----:B------:R-:W-:Y:S01]  /*270a0*/  IMAD R3, R17, UR5, R3 ;  /* 0x0000000511037c24 */ /* 0x000fe2000f8e0203 */
[----:B------:R-:W-:-:S02]  /*270b0*/  ULDC.64 UR4, c[0x0][0x2e0] ;  /* 0x0000b80000047ab9 */ /* 0x000fc40000000a00 */
[----:B------:R-:W-:Y:S02]  /*270c0*/  IMAD R0, R26, UR4, RZ ;  /* 0x000000041a007c24 */ /* 0x000fe4000f8e02ff */
[----:B------:R-:W-:-:S04]  /*270d0*/  IMAD.WIDE.U32 R2, R22, UR4, R2 ;  /* 0x0000000416027c25 */ /* 0x000fc8000f8e0002 */
[----:B------:R-:W-:Y:S01]  /*270e0*/  IMAD R0, R22, UR5, R0 ;  /* 0x0000000516007c24 */ /* 0x000fe2000f8e0200 */
[----:B------:R-:W-:-:S03]  /*270f0*/  ULDC.64 UR4, c[0x0][0x2d0] ;  /* 0x0000b40000047ab9 */ /* 0x000fc60000000a00 */
[----:B------:R-:W-:Y:S02]  /*27100*/  IMAD.IADD R3, R3, 0x1, R0 ;  /* 0x0000000103037824 */ /* 0x000fe400078e0200 */
[----:B------:R-:W3:Y:S01]  /*27110*/  @P0 LDC R0, c[0x0][0x450] ;  /* 0x00011400ff000b82 */ /* 0x000ee20000000800 */
[C---:B--2---:R-:W-:Y:S01]  /*27120*/  LOP3.LUT R4, R21.reuse, 0x7f, RZ, 0xc0, !PT ;  /* 0x0000007f15047812 */ /* 0x044fe200078ec0ff */
[----:B------:R-:W-:-:S03]  /*27130*/  IMAD.SHL.U32 R21, R21, 0x10, RZ ;  /* 0x0000001015157824 */ /* 0x000fc600078e00ff */
[----:B------:R-:W-:-:S04]  /*27140*/  SHF.R.U32.HI R4, RZ, 0x3, R4 ;  /* 0x00000003ff047819 */ /* 0x000fc80000011604 */
[----:B------:R-:W-:Y:S01]  /*27150*/  LOP3.LUT R21, R4, 0x70, R21, 0xf8, !PT ;  /* 0x0000007004157812 */ /* 0x000fe200078ef815 */
[----:B------:R-:W-:-:S05]  /*27160*/  IMAD.SHL.U32 R4, R25, 0x80, RZ ;  /* 0x0000008019047824 */ /* 0x000fca00078e00ff */
[----:B-1----:R-:W-:-:S05]  /*27170*/  LOP3.LUT R6, R21, R4, RZ, 0xfc, !PT ;  /* 0x0000000415067212 */ /* 0x002fca00078efcff */
[----:B0-----:R-:W-:Y:S01]  /*27180*/  @P0 IMAD.HI.U32 R7, R6, R5, RZ ;  /* 0x0000000506070227 */ /* 0x001fe200078e00ff */
[----:B------:R-:W-:Y:S01]  /*27190*/  MOV R5, R6 ;  /* 0x0000000600057202 */ /* 0x000fe20000000f00 */
[----:B------:R-:W0:Y:S03]  /*271a0*/  S2R R21, SR_TID.X ;  /* 0x0000000000157919 */ /* 0x000e260000002100 */
[----:B---3--:R-:W-:-:S05]  /*271b0*/  @P0 SHF.R.U32.HI R5, RZ, R0, R7 ;  /* 0x00000000ff050219 */ /* 0x008fca0000011607 */
[----:B------:R-:W-:-:S04]  /*271c0*/  IMAD.MOV R0, RZ, RZ, -R5 ;  /* 0x000000ffff007224 */ /* 0x000fc800078e0a05 */
[----:B------:R-:W-:Y:S01]  /*271d0*/  IMAD R0, R8, R0, R6 ;  /* 0x0000000008007224 */ /* 0x000fe200078e0206 */
[----:B------:R-:W-:Y:S01]  /*271e0*/  SHF.R.S32.HI R6, RZ, 0x1f, R5 ;  /* 0x0000001fff067819 */ /* 0x000fe20000011405 */
[----:B------:R-:W-:-:S04]  /*271f0*/  IMAD.WIDE.U32 R2, R5, UR4, R2 ;  /* 0x0000000405027c25 */ /* 0x000fc8000f8e0002 */
[----:B------:R-:W-:-:S04]  /*27200*/  IMAD R6, R6, UR4, RZ ;  /* 0x0000000406067c24 */ /* 0x000fc8000f8e02ff */
[----:B------:R-:W-:Y:S01]  /*27210*/  IMAD R6, R5, UR5, R6 ;  /* 0x0000000505067c24 */ /* 0x000fe2000f8e0206 */
[----:B------:R-:W-:Y:S01]  /*27220*/  SHF.R.S32.HI R5, RZ, 0x1f, R0 ;  /* 0x0000001fff057819 */ /* 0x000fe20000011400 */
[----:B------:R-:W-:Y:S02]  /*27230*/  ULDC.64 UR4, c[0x0][0x2c8] ;  /* 0x0000b20000047ab9 */ /* 0x000fe40000000a00 */
[----:B------:R-:W-:Y:S02]  /*27240*/  IMAD.IADD R3, R3, 0x1, R6 ;  /* 0x0000000103037824 */ /* 0x000fe400078e0206 */
[----:B------:R-:W-:Y:S02]  /*27250*/  IMAD R5, R5, UR4, RZ ;  /* 0x0000000405057c24 */ /* 0x000fe4000f8e02ff */
[----:B------:R-:W-:Y:S01]  /*27260*/  IMAD.WIDE.U32 R2, R0, UR4, R2 ;  /* 0x0000000400027c25 */ /* 0x000fe2000f8e0002 */
[----:B------:R-:W-:-:S03]  /*27270*/  ULDC UR4, c[0x0][0x2b8] ;  /* 0x0000ae0000047ab9 */ /* 0x000fc60000000800 */
[----:B------:R-:W-:Y:S01]  /*27280*/  IMAD R5, R0, UR5, R5 ;  /* 0x0000000500057c24 */ /* 0x000fe2000f8e0205 */
[----:B------:R-:W-:Y:S02]  /*27290*/  IADD3 R0, P2, R2, UR6, RZ ;  /* 0x0000000602007c10 */ /* 0x000fe4000ff5e0ff */
[----:B------:R-:W-:Y:S02]  /*272a0*/  ISETP.GE.AND P0, PT, R31, UR4, PT ;  /* 0x000000041f007c0c */ /* 0x000fe4000bf06270 */
[----:B------:R-:W-:Y:S01]  /*272b0*/  ISETP.GE.AND P1, PT, R10, UR4, PT ;  /* 0x000000040a007c0c */ /* 0x000fe2000bf26270 */
[----:B------:R-:W-:Y:S01]  /*272c0*/  UMOV UR4, 0xffffffff ;  /* 0xffffffff00047882 */ /* 0x000fe20000000000 */
[----:B0-----:R-:W-:Y:S02]  /*272d0*/  LOP3.LUT R21, R21, 0x7f, RZ, 0xc0, !PT ;  /* 0x0000007f15157812 */ /* 0x001fe400078ec0ff */
[----:B------:R-:W-:Y:S02]  /*272e0*/  IADD3.X R5, R3, UR7, R5, P2, !PT ;  /* 0x0000000703057c10 */ /* 0x000fe400097fe405 */
[----:B------:R-:W-:Y:S01]  /*272f0*/  SHF.R.U32.HI R10, RZ, 0x3, R21 ;  /* 0x00000003ff0a7819 */ /* 0x000fe20000011615 */
[----:B----4-:R-:W-:Y:S06]  /*27300*/  BRA.DIV UR4, `(.L_x_768) ;  /* 0x000000b604407947 */ /* 0x010fec000b800000 */
[----:B------:R-:W0:Y:S01]  /*27310*/  SHFL.IDX PT, R3, R0, RZ, 0x181f ;  /* 0x00181fff00037589 */ /* 0x000e2200000e0000 */
[----:B-----5:R-:W-:Y:S02]  /*27320*/  IMAD R6, R20, R8, RZ ;  /* 0x0000000814067224 */ /* 0x020fe400078e02ff */
[----:B------:R-:W-:Y:S01]  /*27330*/  IMAD.IADD R4, R10, 0x1, R4 ;  /* 0x000000010a047824 */ /* 0x000fe200078e0204 */
[----:B------:R-:W1:Y:S04]  /*27340*/  SHFL.IDX PT, R2, R5, RZ, 0x181f ;  /* 0x00181fff05027589 */ /* 0x000e6800000e0000 */
[----:B------:R-:W-:-:S13]  /*27350*/  ISETP.GE.AND P3, PT, R4, R6, PT ;  /* 0x000000060400720c */ /* 0x000fda0003f66270 */
[----:B0-----:R-:W-:-:S05]  /*27360*/  @!P3 IADD3 R3, P2, R31, R3, RZ ;  /* 0x000000031f03b210 */ /* 0x001fca0007f5e0ff */
[----:B-1----:R-:W-:-:S05]  /*27370*/  @!P3 IMAD.X R2, RZ, RZ, R2, P2 ;  /* 0x000000ffff02b224 */ /* 0x002fca00010e0602 */
[----:B------:R-:W-:-:S04]  /*27380*/  @!P3 LOP3.LUT R3, R3, R2, RZ, 0x3c, !PT ;  /* 0x000000020303b212 */ /* 0x000fc800078e3cff */
[----:B------:R-:W-:-:S04]  /*27390*/  @!P3 LOP3.LUT R2, R3, R2, RZ, 0x3c, !PT ;  /* 0x000000020302b212 */ /* 0x000fc800078e3cff */
[----:B------:R-:W-:-:S05]  /*273a0*/  @!P3 LOP3.LUT R3, R3, R2, RZ, 0x3c, !PT ;  /* 0x000000020303b212 */ /* 0x000fca00078e3cff */
[----:B------:R-:W-:Y:S01]  /*273b0*/  @!PT LDS RZ, [RZ] ;  /* 0x00000000fffff984 */ /* 0x000fe20000000800 */
[----:B------:R-:W-:Y:S04]  /*273c0*/  @!P3 LDGSTS.E.BYPASS.LTC128B.128 [R9+0x20400], desc[UR36][R2.64], !P0 ;  /* 0x204000000209bfae */ /* 0x000fe8000c101d64 */
[----:B------:R0:W-:Y:S02]  /*273d0*/  @!P3 LDGSTS.E.BYPASS.LTC128B.128 [R9+0x24400], desc[UR36][R2.64+0x80], !P1 ;  /* 0x244000800209bfae */ /* 0x0001e4000c901d64 */
[----:B0-----:R-:W-:Y:S02]  /*273e0*/  IADD3 R2, R4, 0x10, RZ ;  /* 0x0000001004027810 */ /* 0x001fe40007ffe0ff */
[----:B------:R-:W0:Y:S02]  /*273f0*/  SHFL.IDX PT, R3, R0, 0x1, 0x181f ;  /* 0x00381f0000037f89 */ /* 0x000e2400000e0000 */
        /* <DEDUP_REMOVED lines=24> */
[----:B0-----:R-:W-:-:S04]  /*27580*/  @!P3 IADD3 R3, P2, R31, R3, RZ ;  /* 0x000000031f03b210 */ /* 0x001fc80007f5e0ff */
[----:B-1----:R-:W-:-:S04]  /*27590*/  @!P3 IADD3.X R2, RZ, R2, RZ, P2, !PT ;  /* 0x00000002ff02b210 */ /* 0x002fc800017fe4ff */
        /* <DEDUP_REMOVED lines=27> */
[----:B0-----:R-:W-:Y:S02]  /*27750*/  IADD3 R2, R4, 0x60, RZ ;  /* 0x0000006004027810 */ /* 0x001fe40007ffe0ff */
[----:B------:R-:W0:Y:S02]  /*27760*/  SHFL.IDX PT, R3, R0, 0x6, 0x181f ;  /* 0x00d81f0000037f89 */ /* 0x000e2400000e0000 */
[----:B------:R-:W-:-:S02]  /*27770*/  ISETP.GE.AND P3, PT, R2, R6, PT ;  /* 0x000000060200720c */ /* 0x000fc40003f66270 */
[----:B------:R-:W-:Y:S04]  /*27780*/  SHFL.IDX PT, R0, R0, 0x7, 0x181f ;  /* 0x00f81f0000007f89 */ /* 0x000fe800000e0000 */
[----:B------:R-:W1:Y:S04]  /*27790*/  SHFL.IDX PT, R2, R5, 0x6, 0x181f ;  /* 0x00d81f0005027f89 */ /* 0x000e6800000e0000 */
[----:B------:R-:W2:Y:S03]  /*277a0*/  SHFL.IDX PT, R5, R5, 0x7, 0x181f ;  /* 0x00f81f0005057f89 */ /* 0x000ea600000e0000 */
[----:B0-----:R-:W-:-:S05]  /*277b0*/  @!P3 IADD3 R3, P2, R31, R3, RZ ;  /* 0x000000031f03b210 */ /* 0x001fca0007f5e0ff */
[----:B-1----:R-:W-:-:S05]  /*277c0*/  @!P3 IMAD.X R2, RZ, RZ, R2, P2 ;  /* 0x000000ffff02b224 */ /* 0x002fca00010e0602 */
[----:B------:R-:W-:-:S04]  /*277d0*/  @!P3 LOP3.LUT R3, R3, R2, RZ, 0x3c, !PT ;  /* 0x000000020303b212 */ /* 0x000fc800078e3cff */
[----:B------:R-:W-:-:S04]  /*277e0*/  @!P3 LOP3.LUT R2, R3, R2, RZ, 0x3c, !PT ;  /* 0x000000020302b212 */ /* 0x000fc800078e3cff */
[----:B------:R-:W-:-:S05]  /*277f0*/  @!P3 LOP3.LUT R3, R3, R2, RZ, 0x3c, !PT ;  /* 0x000000020303b212 */ /* 0x000fca00078e3cff */
[----:B------:R1:W-:Y:S04]  /*27800*/  @!P3 LDGSTS.E.BYPASS.LTC128B.128 [R9+0x23400], desc[UR36][R2.64], !P0 ;  /* 0x234000000209bfae */ /* 0x0003e8000c101d64 */
[----:B--2---:R1:W-:Y:S02]  /*27810*/  @!P3 LDGSTS.E.BYPASS.LTC128B.128 [R9+0x27400], desc[UR36][R2.64+0x80], !P1 ;  /* 0x274000800209bfae */ /* 0x0043e4000c901d64 */
.L_x_1133:
[----:B------:R-:W-:Y:S01]  /*27820*/  VIADD R4, R4, 0x70 ;  /* 0x0000007004047836 */ /* 0x000fe20000000000 */
[----:B------:R-:W-:Y:S04]  /*27830*/  BSSY B0, `(.L_x_769) ;  /* 0x000000a000007945 */ /* 0x000fe80003800000 */
[----:B------:R-:W-:-:S13]  /*27840*/  ISETP.GE.AND P2, PT, R4, R6, PT ;  /* 0x000000060400720c */ /* 0x000fda0003f46270 */
[----:B------:R-:W-:Y:S05]  /*27850*/  @P2 BRA `(.L_x_770) ;  /* 0x00000000001c2947 */ /* 0x000fea0003800000 */
[----:B01----:R-:W-:-:S05]  /*27860*/  IADD3 R2, P2, R31, R0, RZ ;  /* 0x000000001f027210 */ /* 0x003fca0007f5e0ff */
[----:B------:R-:W-:-:S05]  /*27870*/  IMAD.X R3, RZ, RZ, R5, P2 ;  /* 0x000000ffff037224 */ /* 0x000fca00010e0605 */
[----:B------:R-:W-:Y:S01]  /*27880*/  @!PT LDS RZ, [RZ] ;  /* 0x00000000fffff984 */ /* 0x000fe20000000800 */
[----:B------:R-:W-:Y:S01]  /*27890*/  @!PT LDS RZ, [RZ] ;  /* 0x00000000fffff984 */ /* 0x000fe20000000800 */
[----:B------:R-:W-:Y:S01]  /*278a0*/  @!PT LDS RZ, [RZ] ;  /* 0x00000000fffff984 */ /* 0x000fe20000000800 */
[----:B------:R2:W-:Y:S04]  /*278b0*/  LDGSTS.E.BYPASS.LTC128B.128 [R9+0x23c00], desc[UR36][R2.64], !P0 ;  /* 0x23c0000002097fae */ /* 0x0005e8000c101d64 */
[----:B------:R2:W-:Y:S02]  /*278c0*/  LDGSTS.E.BYPASS.LTC128B.128 [R9+0x27c00], desc[UR36][R2.64+0x80], !P1 ;  /* 0x27c0008002097fae */ /* 0x0005e4000c901d64 */
.L_x_770:
[----:B------:R-:W-:Y:S05]  /*278d0*/  BSYNC B0 ;  /* 0x0000000000007941 */ /* 0x000fea0003800000 */
.L_x_769:
[----:B------:R-:W-:Y:S01]  /*278e0*/  NOP ;  /* 0x0000000000007918 */ /* 0x000fe20000000000 */
[----:B------:R-:W-:-:S13]  /*278f0*/  PLOP3.LUT P0, PT, PT, PT, PT, 0x80, 0x0 ;  /* 0x000000000000781c */ /* 0x000fda0003f0f070 */
.L_x_771:
[----:B------:R-:W-:Y:S02]  /*27900*/  PLOP3.LUT P1, PT, P1, P0, PT, 0xa2, 0x0 ;  /* 0x000000000000781c */ /* 0x000fe40000f21472 */
[----:B------:R-:W-:-:S08]  /*27910*/  @P0 R2UR P1, UR4, R16 ;  /* 0x00000000100402ca */ /* 0x000fd00000020000 */
[----:B------:R-:W-:-:S05]  /*27920*/  @P0 PLOP3.LUT P0, PT, P1, PT, PT, 0x80, 0x0 ;  /* 0x000000000000081c */ /* 0x000fca0000f0f070 */
[----:B------:R-:W-:Y:S01]  /*27930*/  @!P1 SYNCS.ARRIVE.TRANS64.RED.A0T1 RZ, [UR4+0x38800], RZ ;  /* 0x038800ffffff99a7 */ /* 0x000fe20008200404 */
[----:B------:R-:W-:Y:S07]  /*27940*/  @!P1 ARRIVES.LDGSTSBAR.64.TRANSCNT [UR4+0x38800] ;  /* 0x03880000ff0099b0 */ /* 0x000fee0008000a84 */
[----:B------:R-:W-:Y:S05]  /*27950*/  @P0 BRA.U.ANY `(.L_x_771) ;  /* 0xfffffffd00e80947 */ /* 0x000fea000393ffff */
[----:B012---:R-:W2:Y:S02]  /*27960*/  LDL.LU R2, [R1+0x3c] ;  /* 0x00003c0001027983 */ /* 0x007ea40000300800 */
[----:B--2---:R-:W-:-:S05]  /*27970*/  VIADD R2, R2, 0x1 ;  /* 0x0000000102027836 */ /* 0x004fca0000000000 */
[----:B------:R0:W-:Y:S01]  /*27980*/  STL [R1+0x3c], R2 ;  /* 0x00003c0201007387 */ /* 0x0001e20000100800 */
[----:B------:R-:W-:-:S04]  /*27990*/  LEA.HI R0, R2, R2, RZ, 0x1 ;  /* 0x0000000202007211 */ /* 0x000fc800078f08ff */
[----:B------:R-:W-:-:S04]  /*279a0*/  LOP3.LUT R0, R0, 0xfffffffe, RZ, 0xc0, !PT ;  /* 0xfffffffe00007812 */ /* 0x000fc800078ec0ff */
[----:B------:R-:W-:-:S04]  /*279b0*/  IADD3 R0, R2, -R0, RZ ;  /* 0x8000000002007210 */ /* 0x000fc80007ffe0ff */
        /* <DEDUP_REMOVED lines=9> */
.L_x_1134:
[----:B------:R-:W-:Y:S05]  /*27a50*/  BSYNC B0 ;  /* 0x0000000000007941 */ /* 0x000fea0003800000 */
.L_x_772:
[----:B------:R-:W-:Y:S05]  /*27a60*/  @!P1 BRA `(.L_x_774) ;  /* 0x0000001800789947 */ /* 0x000fea0003800000 */
[----:B------:R-:W-:Y:S02]  /*27a70*/  IMAD.MOV.U32 R9, RZ, RZ, R29 ;  /* 0x000000ffff097224 */ /* 0x000fe400078e001d */
[----:B------:R-:W-:-:S07]  /*27a80*/  IMAD.MOV.U32 R10, RZ, RZ, R32 ;  /* 0x000000ffff0a7224 */ /* 0x000fce00078e0020 */
.L_x_794:
[----:B-1----:R-:W2:Y:S01]  /*27a90*/  LDL R2, [R1] ;  /* 0x0000000001027983 */ /* 0x002ea20000100800 */
[----:B0-----:R-:W1:Y:S03]  /*27aa0*/  LDC R5, c[0x0][0x430] ;  /* 0x00010c00ff057b82 */ /* 0x001e660000000800 */
[----:B------:R-:W3:Y:S01]  /*27ab0*/  LDL R6, [R1+0x4] ;  /* 0x0000040001067983 */ /* 0x000ee20000100800 */
[----:B------:R-:W4:Y:S01]  /*27ac0*/  S2R R0, SR_TID.X ;  /* 0x0000000000007919 */ /* 0x000f220000002100 */
[----:B-1----:R-:W-:-:S13]  /*27ad0*/  ISETP.NE.AND P0, PT, R5, 0x1, PT ;  /* 0x000000010500780c */ /* 0x002fda0003f05270 */
[----:B------:R-:W1:Y:S01]  /*27ae0*/  @P0 LDC R4, c[0x0][0x434] ;  /* 0x00010d00ff040b82 */ /* 0x000e620000000800 */
[----:B----4-:R-:W-:Y:S01]  /*27af0*/  LOP3.LUT R0, R0, 0x7f, RZ, 0xc0, !PT ;  /* 0x0000007f00007812 */ /* 0x010fe200078ec0ff */
[----:B------:R-:W-:Y:S05]  /*27b00*/  YIELD ;  /* 0x0000000000007946 */ /* 0x000fea0003800000 */
[----:B------:R-:W-:Y:S01]  /*27b10*/  ULDC.64 UR4, c[0x0][0x428] ;  /* 0x00010a0000047ab9 */ /* 0x000fe20000000a00 */
[----:B--2---:R-:W-:Y:S02]  /*27b20*/  LOP3.LUT P2, RZ, R2, 0x4, RZ, 0xc0, !PT ;  /* 0x0000000402ff7812 */ /* 0x004fe4000784c0ff */
[----:B------:R-:W-:-:S02]  /*27b30*/  SHF.R.U32.HI R2, RZ, 0x3, R0 ;  /* 0x00000003ff027819 */ /* 0x000fc40000011600 */
[----:B------:R-:W2:Y:S03]  /*27b40*/  @P0 LDC R0, c[0x0][0x438] ;  /* 0x00010e00ff000b82 */ /* 0x000ea60000000800 */
[----:B0-----:R-:W-:-:S05]  /*27b50*/  IMAD R3, R25, 0x80, R2 ;  /* 0x0000008019037824 */ /* 0x001fca00078e0202 */
[----:B------:R-:W-:-:S05]  /*27b60*/  IADD3 R3, R31, R3, R37 ;  /* 0x000000031f037210 */ /* 0x000fca0007ffe025 */
[----:B-1----:R-:W-:Y:S01]  /*27b70*/  @P0 IMAD.HI.U32 R4, R3, R4, RZ ;  /* 0x0000000403040227 */ /* 0x002fe200078e00ff */
[----:B------:R-:W-:-:S04]  /*27b80*/  MOV R2, R3 ;  /* 0x0000000300027202 */ /* 0x000fc80000000f00 */
[----:B--2---:R-:W-:-:S05]  /*27b90*/  @P0 SHF.R.U32.HI R2, RZ, R0, R4 ;  /* 0x00000000ff020219 */ /* 0x004fca0000011604 */
[----:B------:R-:W-:-:S04]  /*27ba0*/  IMAD.MOV R0, RZ, RZ, -R2 ;  /* 0x000000ffff007224 */ /* 0x000fc800078e0a02 */
[----:B------:R-:W-:Y:S01]  /*27bb0*/  IMAD R5, R5, R0, R3 ;  /* 0x0000000005057224 */ /* 0x000fe200078e0203 */
[----:B------:R-:W-:Y:S01]  /*27bc0*/  SHF.R.S32.HI R3, RZ, 0x1f, R2 ;  /* 0x0000001fff037819 */ /* 0x000fe20000011402 */
[----:B---3--:R-:W-:-:S04]  /*27bd0*/  IMAD R0, R6, UR4, RZ ;  /* 0x0000000406007c24 */ /* 0x008fc8000f8e02ff */
[C---:B------:R-:W-:Y:S02]  /*27be0*/  IMAD R0, R35.reuse, UR5, R0 ;  /* 0x0000000523007c24 */ /* 0x040fe4000f8e0200 */
[----:B------:R-:W-:Y:S01]  /*27bf0*/  IMAD.WIDE.U32 R2, R35, UR4, R2 ;  /* 0x0000000423027c25 */ /* 0x000fe2000f8e0002 */
[----:B------:R-:W-:-:S03]  /*27c00*/  ULDC.64 UR4, c[0x0][0x418] ;  /* 0x0001060000047ab9 */ /* 0x000fc60000000a00 */
[----:B------:R-:W-:Y:S01]  /*27c10*/  IMAD.IADD R0, R0, 0x1, R3 ;  /* 0x0000000100007824 */ /* 0x000fe200078e0203 */
[----:B------:R-:W-:-:S04]  /*27c20*/  LEA R6, P0, R2, UR4, 0x2 ;  /* 0x0000000402067c11 */ /* 0x000fc8000f8010ff */
[----:B------:R-:W-:-:S05]  /*27c30*/  LEA.HI.X R7, R2, UR5, R0, 0x2, P0 ;  /* 0x0000000502077c11 */ /* 0x000fca00080f1400 */
[----:B------:R-:W2:Y:S01]  /*27c40*/  LDG.E R6, desc[UR36][R6.64] ;  /* 0x0000002406067981 */ /* 0x000ea2000c1e1900 */
[----:B------:R-:W-:-:S05]  /*27c50*/  VIADD R29, R9, 0x1 ;  /* 0x00000001091d7836 */ /* 0x000fca0000000000 */
[----:B------:R-:W-:-:S04]  /*27c60*/  ISETP.NE.AND P0, PT, R29, 0x2, PT ;  /* 0x000000021d00780c */ /* 0x000fc80003f05270 */
[----:B------:R-:W-:Y:S02]  /*27c70*/  SEL R32, RZ, 0x1, P0 ;  /* 0x00000001ff207807 */ /* 0x000fe40000000000 */
[C---:B------:R-:W-:Y:S01]  /*27c80*/  ISETP.GT.AND P1, PT, R25.reuse, R36, PT ;  /* 0x000000241900720c */ /* 0x040fe20003f24270 */
[----:B------:R-:W-:Y:S01]  /*27c90*/  VIADD R25, R25, 0xffffffff ;  /* 0xffffffff19197836 */ /* 0x000fe20000000000 */
[----:B------:R-:W-:Y:S02]  /*27ca0*/  SEL R29, R29, RZ, P0 ;  /* 0x000000ff1d1d7207 */ /* 0x000fe40000000000 */
[----:B------:R-:W-:Y:S02]  /*27cb0*/  LOP3.LUT R32, R10, R32, RZ, 0x3c, !PT ;  /* 0x000000200a207212 */ /* 0x000fe400078e3cff */
[----:B--2---:R-:W-:Y:S01]  /*27cc0*/  SHF.R.S32.HI R21, RZ, 0x1f, R6 ;  /* 0x0000001fff157819 */ /* 0x004fe20000011406 */
[----:B------:R-:W-:Y:S06]  /*27cd0*/  @!P2 BRA `(.L_x_775) ;  /* 0x000000000004a947 */ /* 0x000fec0003800000 */
[----:B------:R-:W-:Y:S01]  /*27ce0*/  BPT.TRAP 0x1 ;  /* 0x000000040000795c */ /* 0x000fe20000300000 */
.L_x_775:
[----:B------:R-:W-:Y:S01]  /*27cf0*/  LEA R0, R29, R16, 0x3 ;  /* 0x000000101d007211 */ /* 0x000fe200078e18ff */
[----:B------:R-:W-:Y:S01]  /*27d00*/  BSSY B0, `(.L_x_776) ;  /* 0x0000005000007945 */ /* 0x000fe20003800000 */
[----:B------:R-:W-:Y:S02]  /*27d10*/  SHF.L.U32 R22, R32, 0x1f, RZ ;  /* 0x0000001f20167819 */ /* 0x000fe400000006ff */
[----:B------:R-:W-:Y:S02]  /*27d20*/  SHF.R.S32.HI R20, RZ, 0x1f, R5 ;  /* 0x0000001fff147819 */ /* 0x000fe40000011405 */
[----:B------:R-:W0:Y:S02]  /*27d30*/  SYNCS.PHASECHK.TRANS64.TRYWAIT P0, [R0+URZ+0x38880], R22 ;  /* 0x03888016000075a7 */ /* 0x000e24000800017f */
[----:B0-----:R-:W-:Y:S05]  /*27d40*/  @!P0 BRA `(.L_x_777) ;  /* 0x000000b400848947 */ /* 0x001fea0003800000 */
.L_x_1135:
[----:B------:R-:W-:Y:S05]  /*27d50*/  BSYNC B0 ;  /* 0x0000000000007941 */ /* 0x000fea0003800000 */
.L_x_776:
        /* <DEDUP_REMOVED lines=25> */
[----:B------:R-:W-:-:S03]  /*27ef0*/  IADD3 R4, R16, R4, RZ ;  /* 0x0000000410047210 */ /* 0x000fc60007ffe0ff */
        /* <DEDUP_REMOVED lines=32> */
[----:B-1----:R-:W-:-:S04]  /*28100*/  IADD3 R2, P0, R31, R2, RZ ;  /* 0x000000021f027210 */ /* 0x002fc80007f1e0ff */
[----:B--2---:R-:W-:-:S05]  /*28110*/  IADD3.X R3, RZ, R3, RZ, P0, !PT ;  /* 0x00000003ff037210 */ /* 0x004fca00007fe4ff */
        /* <DEDUP_REMOVED lines=10> */
.L_x_1153:
        /* <DEDUP_REMOVED lines=9> */
.L_x_779:
[----:B------:R-:W-:Y:S02]  /*28250*/  PLOP3.LUT P2, PT, P2, P0, PT, 0xa2, 0x0 ;  /* 0x000000000000781c */ /* 0x000fe40001741472 */
[----:B------:R-:W-:-:S08]  /*28260*/  @P0 R2UR P2, UR4, R0 ;  /* 0x00000000000402ca */ /* 0x000fd00000040000 */
[----:B------:R-:W-:-:S05]  /*28270*/  @P0 PLOP3.LUT P0, PT, P2, PT, PT, 0x80, 0x0 ;  /* 0x000000000000081c */ /* 0x000fca000170f070 */
[----:B------:R-:W-:Y:S01]  /*28280*/  @!P2 SYNCS.ARRIVE.TRANS64.RED.A0T1 RZ, [UR4+0x38870], RZ ;  /* 0x038870ffffffa9a7 */ /* 0x000fe20008200404 */
[----:B------:R-:W-:Y:S07]  /*28290*/  @!P2 ARRIVES.LDGSTSBAR.64.TRANSCNT [UR4+0x38870] ;  /* 0x03887000ff00a9b0 */ /* 0x000fee0008000a84 */
[----:B------:R-:W-:Y:S05]  /*282a0*/  @P0 BRA.U.ANY `(.L_x_779) ;  /* 0xfffffffd00e80947 */ /* 0x000fea000393ffff */
[----:B------:R-:W-:Y:S01]  /*282b0*/  NOP ;  /* 0x0000000000007918 */ /* 0x000fe20000000000 */
[----:B--2---:R-:W2:Y:S02]  /*282c0*/  LDL R2, [R1] ;  /* 0x0000000001027983 */ /* 0x004ea40000100800 */
[----:B--2---:R-:W-:-:S13]  /*282d0*/  LOP3.LUT P3, RZ, R2, 0x4, RZ, 0xc0, !PT ;  /* 0x0000000402ff7812 */ /* 0x004fda000786c0ff */
[----:B------:R-:W-:Y:S05]  /*282e0*/  @!P3 BRA `(.L_x_780) ;  /* 0x000000000004b947 */ /* 0x000fea0003800000 */
[----:B------:R-:W-:Y:S01]  /*282f0*/  BPT.TRAP 0x1 ;  /* 0x000000040000795c */ /* 0x000fe20000300000 */
.L_x_780:
[----:B------:R2:W-:Y:S01]  /*28300*/  SYNCS.ARRIVE.TRANS64.A1T0 RZ, [R0+URZ+0x38870], RZ ;  /* 0x038870ff00ff79a7 */ /* 0x0005e2000810003f */
[----:B------:R-:W-:Y:S05]  /*28310*/  @!P3 BRA `(.L_x_781) ;  /* 0x000000000004b947 */ /* 0x000fea0003800000 */
[----:B------:R-:W-:Y:S01]  /*28320*/  BPT.TRAP 0x1 ;  /* 0x000000040000795c */ /* 0x000fe20000300000 */
.L_x_781:
[----:B------:R-:W3:Y:S01]  /*28330*/  SYNCS.PHASECHK.TRANS64.TRYWAIT P0, [R0+URZ+0x38840], R22 ;  /* 0x03884016000075a7 */ /* 0x000ee2000800017f */
[----:B------:R-:W-:Y:S04]  /*28340*/  BSSY B0, `(.L_x_782) ;  /* 0x0000002000007945 */ /* 0x000fe80003800000 */
[----:B---3--:R-:W-:Y:S05]  /*28350*/  @!P0 BRA `(.L_x_783) ;  /* 0x000000b8005c8947 */ /* 0x008fea0003800000 */
.L_x_1154:
[----:B------:R-:W-:Y:S05]  /*28360*/  BSYNC B0 ;  /* 0x0000000000007941 */ /* 0x000fea0003800000 */
.L_x_782:
        /* <DEDUP_REMOVED lines=24> */
[----:B-1----:R-:W-:-:S04]  /*284f0*/  IADD3 R2, P0, R31, R2, RZ ;  /* 0x000000021f027210 */ /* 0x002fc80007f1e0ff */
[----:B----4-:R-:W-:-:S05]  /*28500*/  IADD3.X R3, RZ, R3, RZ, P0, !PT ;  /* 0x00000003ff037210 */ /* 0x010fca00007fe4ff */
        /* <DEDUP_REMOVED lines=29> */
[----:B-1----:R-:W-:-:S04]  /*286e0*/  IADD3 R2, P0, R31, R2, RZ ;  /* 0x000000021f027210 */ /* 0x002fc80007f1e0ff */
[----:B----4-:R-:W-:-:S05]  /*286f0*/  IADD3.X R3, RZ, R3, RZ, P0, !PT ;  /* 0x00000003ff037210 */ /* 0x010fca00007fe4ff */
        /* <DEDUP_REMOVED lines=10> */
.L_x_1172:
        /* <DEDUP_REMOVED lines=9> */
.L_x_785:
[----:B------:R-:W-:Y:S02]  /*28830*/  PLOP3.LUT P2, PT, P2, P0, PT, 0xa2, 0x0 ;  /* 0x000000000000781c */ /* 0x000fe40001741472 */
[----:B------:R-:W-:-:S08]  /*28840*/  @P0 R2UR P2, UR4, R0 ;  /* 0x00000000000402ca */ /* 0x000fd00000040000 */
[----:B------:R-:W-:-:S05]  /*28850*/  @P0 PLOP3.LUT P0, PT, P2, PT, PT, 0x80, 0x0 ;  /* 0x000000000000081c */ /* 0x000fca000170f070 */
[----:B------:R-:W-:Y:S01]  /*28860*/  @!P2 SYNCS.ARRIVE.TRANS64.RED.A0T1 RZ, [UR4+0x38830], RZ ;  /* 0x038830ffffffa9a7 */ /* 0x000fe20008200404 */
[----:B------:R-:W-:Y:S07]  /*28870*/  @!P2 ARRIVES.LDGSTSBAR.64.TRANSCNT [UR4+0x38830] ;  /* 0x03883000ff00a9b0 */ /* 0x000fee0008000a84 */
[----:B------:R-:W-:Y:S05]  /*28880*/  @P0 BRA.U.ANY `(.L_x_785) ;  /* 0xfffffffd00e80947 */ /* 0x000fea000393ffff */
[----:B------:R-:W-:Y:S01]  /*28890*/  NOP ;  /* 0x0000000000007918 */ /* 0x000fe20000000000 */
[----:B0-----:R-:W4:Y:S02]  /*288a0*/  LDL R2, [R1] ;  /* 0x0000000001027983 */ /* 0x001f240000100800 */
[----:B----4-:R-:W-:-:S13]  /*288b0*/  LOP3.LUT P3, RZ, R2, 0x4, RZ, 0xc0, !PT ;  /* 0x0000000402ff7812 */ /* 0x010fda000786c0ff */
[----:B------:R-:W-:Y:S05]  /*288c0*/  @!P3 BRA `(.L_x_786) ;  /* 0x000000000004b947 */ /* 0x000fea0003800000 */
[----:B------:R-:W-:Y:S01]  /*288d0*/  BPT.TRAP 0x1 ;  /* 0x000000040000795c */ /* 0x000fe20000300000 */
.L_x_786:
[----:B------:R2:W-:Y:S02]  /*288e0*/  SYNCS.ARRIVE.TRANS64.A1T0 RZ, [R0+URZ+0x38830], RZ ;  /* 0x038830ff00ff79a7 */ /* 0x0005e4000810003f */
[----:B--23--:R-:W-:-:S05]  /*288f0*/  IMAD.U32 R0, RZ, RZ, UR38 ;  /* 0x00000026ff007e24 */ /* 0x00cfca000f8e00ff */
[----:B------:R-:W-:-:S13]  /*28900*/  ISETP.NE.AND P0, PT, R0, 0x3, PT ;  /* 0x000000030000780c */ /* 0x000fda0003f05270 */
[----:B------:R-:W-:Y:S05]  /*28910*/  @!P0 BRA `(.L_x_787) ;  /* 0x0000000000048947 */ /* 0x000fea0003800000 */
[----:B------:R-:W-:Y:S01]  /*28920*/  BPT.TRAP 0x1 ;  /* 0x000000040000795c */ /* 0x000fe20000300000 */
.L_x_787:
[----:B------:R-:W-:Y:S01]  /*28930*/  LOP3.LUT R0, R10, 0x1, RZ, 0x3c, !PT ;  /* 0x000000010a007812 */ /* 0x000fe200078e3cff */
[----:B------:R-:W-:Y:S01]  /*28940*/  IMAD R2, R9, 0x8, R16 ;  /* 0x0000000809027824 */ /* 0x000fe200078e0210 */
[----:B------:R-:W-:Y:S02]  /*28950*/  BSSY B0, `(.L_x_788) ;  /* 0x0000004000007945 */ /* 0x000fe40003800000 */
[----:B------:R-:W-:-:S04]  /*28960*/  SHF.L.U32 R0, R0, 0x1f, RZ ;  /* 0x0000001f00007819 */ /* 0x000fc800000006ff */
[----:B------:R-:W0:Y:S02]  /*28970*/  SYNCS.PHASECHK.TRANS64.TRYWAIT P2, [R2+URZ+0x38870], R0 ;  /* 0x03887000020075a7 */ /* 0x000e24000804017f */
[----:B0-----:R-:W-:Y:S05]  /*28980*/  @!P2 BRA `(.L_x_789) ;  /* 0x000000bc0028a947 */ /* 0x001fea0003800000 */
.L_x_1173:
[----:B------:R-:W-:Y:S05]  /*28990*/  BSYNC B0 ;  /* 0x0000000000007941 */ /* 0x000fea0003800000 */
.L_x_788:
[----:B------:R-:W2:Y:S02]  /*289a0*/  LDL R3, [R1] ;  /* 0x0000000001037983 */ /* 0x000ea40000100800 */
[----:B--2---:R-:W-:-:S13]  /*289b0*/  LOP3.LUT P2, RZ, R3, 0x4, RZ, 0xc0, !PT ;  /* 0x0000000403ff7812 */ /* 0x004fda000784c0ff */
[----:B------:R-:W-:Y:S05]  /*289c0*/  @!P2 BRA `(.L_x_790) ;  /* 0x000000000004a947 */ /* 0x000fea0003800000 */
[----:B------:R-:W-:Y:S01]  /*289d0*/  BPT.TRAP 0x1 ;  /* 0x000000040000795c */ /* 0x000fe20000300000 */
.L_x_790:
[----:B------:R-:W-:Y:S02]  /*289e0*/  SHF.L.U32 R3, R10, 0x1f, RZ ;  /* 0x0000001f0a037819 */ /* 0x000fe400000006ff */
[----:B0-----:R-:W-:Y:S02]  /*289f0*/  SHF.L.U32 R0, R9, 0xf, RZ ;  /* 0x0000000f09007819 */ /* 0x001fe400000006ff */
[----:B------:R-:W0:Y:S02]  /*28a00*/  SYNCS.PHASECHK.TRANS64.TRYWAIT P2, [R2+URZ+0x38860], R3 ;  /* 0x03886003020075a7 */ /* 0x000e24000804017f */
[----:B0-----:R-:W-:Y:S05]  /*28a10*/  @!P2 BRA `(.L_x_791) ;  /* 0x000000bc0018a947 */ /* 0x001fea0003800000 */
.L_x_1174:
[----:B------:R-:W2:Y:S04]  /*28a20*/  LDL R4, [R1] ;  /* 0x0000000001047983 */ /* 0x000ea80000100800 */
[----:B------:R-:W3:Y:S01]  /*28a30*/  LDL R8, [R1+0x1c] ;  /* 0x00001c0001087983 */ /* 0x000ee20000100800 */
[----:B0-----:R-:W-:Y:S01]  /*28a40*/  LOP3.LUT R3, R0, R19, RZ, 0xfc, !PT ;  /* 0x0000001300037212 */ /* 0x001fe200078efcff */
[----:B------:R-:W-:Y:S05]  /*28a50*/  WARPSYNC.ALL ;  /* 0x0000000000007948 */ /* 0x000fea0003800000 */
[----:B------:R-:W4:Y:S01]  /*28a60*/  LDL R21, [R1+0x10] ;  /* 0x0000100001157983 */ /* 0x000f220000100800 */
[----:B------:R-:W-:-:S02]  /*28a70*/  IMAD.IADD R3, R16, 0x1, R3 ;  /* 0x0000000110037824 */ /* 0x000fc400078e0203 */
[C---:B------:R-:W-:Y:S01]  /*28a80*/  VIADD R22, R0.reuse, 0x2000 ;  /* 0x0000200000167836 */ /* 0x040fe20000000000 */
[----:B------:R-:W5:Y:S01]  /*28a90*/  LDL R26, [R1+0xc] ;  /* 0x00000c00011a7983 */ /* 0x000f620000100800 */
[----:B------:R-:W-:Y:S01]  /*28aa0*/  VIADD R20, R0, 0x6000 ;  /* 0x0000600000147836 */ /* 0x000fe20000000000 */
[----:B--2---:R-:W-:Y:S02]  /*28ab0*/  LOP3.LUT P2, RZ, R4, 0x4, RZ, 0xc0, !PT ;  /* 0x0000000404ff7812 */ /* 0x004fe4000784c0ff */
[----:B-1----:R3:W0:Y:S02]  /*28ac0*/  LDSM.16.MT88.4 R4, [R3+0x10400] ;  /* 0x010400000304783b */ /* 0x0026240000004200 */
[----:B---3--:R-:W-:-:S05]  /*28ad0*/  IADD3 R3, R16, R8, R0 ;  /* 0x0000000810037210 */ /* 0x008fca0007ffe000 */
[----:B------:R-:W1:Y:S01]  /*28ae0*/  LDSM.16.MT88.4 R8, [R3+0x10400] ;  /* 0x010400000308783b */ /* 0x000e620000004200 */
[C-C-:B0-----:R-:W-:Y:S02]  /*28af0*/  PRMT R12, R4.reuse, 0x6420, R5.reuse ;  /* 0x00006420040c7816 */ /* 0x141fe40000000005 */
[----:B------:R-:W-:Y:S02]  /*28b00*/  PRMT R13, R4, 0x7531, R5 ;  /* 0x00007531040d7816 */ /* 0x000fe40000000005 */
[----:B------:R-:W-:Y:S02]  /*28b10*/  LOP3.LUT R4, R0, R28, RZ, 0xfc, !PT ;  /* 0x0000001c00047212 */ /* 0x000fe400078efcff */
[C-C-:B------:R-:W-:Y:S02]  /*28b20*/  PRMT R14, R6.reuse, 0x6420, R7.reuse ;  /* 0x00006420060e7816 */ /* 0x140fe40000000007 */
[----:B------:R-:W-:Y:S01]  /*28b30*/  PRMT R15, R6, 0x7531, R7 ;  /* 0x00007531060f7816 */ /* 0x000fe20000000007 */
[----:B------:R-:W-:Y:S01]  /*28b40*/  IMAD.IADD R4, R18, 0x1, R4 ;  /* 0x0000000112047824 */ /* 0x000fe200078e0204 */
[----:B-1----:R-:W-:-:S04]  /*28b50*/  PRMT R5, R8, 0x7531, R9 ;  /* 0x0000753108057816 */ /* 0x002fc80000000009 */
[----:B------:R0:W-:Y:S01]  /*28b60*/  STSM.16.M88.4 [R4], R12 ;  /* 0x0000000c04007844 */ /* 0x0001e20000000200 */
[C-C-:B------:R-:W-:Y:S02]  /*28b70*/  PRMT R6, R10.reuse, 0x6420, R11.reuse ;  /* 0x000064200a067816 */ /* 0x140fe4000000000b */
[----:B------:R-:W-:Y:S02]  /*28b80*/  PRMT R7, R10, 0x7531, R11 ;  /* 0x000075310a077816 */ /* 0x000fe4000000000b */
[----:B0-----:R-:W-:Y:S02]  /*28b90*/  PRMT R4, R8, 0x6420, R9 ;  /* 0x0000642008047816 */ /* 0x001fe40000000009 */
[----:B------:R-:W-:Y:S02]  /*28ba0*/  LOP3.LUT R8, R22, R28, RZ, 0xfc, !PT ;  /* 0x0000001c16087212 */ /* 0x000fe400078efcff */
[----:B------:R-:W-:-:S03]  /*28bb0*/  IADD3 R12, R0, 0x4000, RZ ;  /* 0x00004000000c7810 */ /* 0x000fc60007ffe0ff */
[----:B------:R-:W-:-:S05]  /*28bc0*/  IMAD.IADD R8, R18, 0x1, R8 ;  /* 0x0000000112087824 */ /* 0x000fca00078e0208 */
[----:B------:R0:W-:Y:S02]  /*28bd0*/  STSM.16.M88.4 [R8], R4 ;  /* 0x0000000408007844 */ /* 0x0001e40000000200 */
[----:B0-----:R-:W-:-:S05]  /*28be0*/  LOP3.LUT R4, R12, R19, RZ, 0xfc, !PT ;  /* 0x000000130c047212 */ /* 0x001fca00078efcff */
[----:B------:R-:W-:-:S05]  /*28bf0*/  IMAD.IADD R4, R16, 0x1, R4 ;  /* 0x0000000110047824 */ /* 0x000fca00078e0204 */
[----:B------:R-:W0:Y:S01]  /*28c00*/  LDSM.16.MT88.4 R8, [R4+0x10400] ;  /* 0x010400000408783b */ /* 0x000e220000004200 */
[----:B------:R-:W-:-:S05]  /*28c10*/  LOP3.LUT R12, R12, R28, RZ, 0xfc, !PT ;  /* 0x0000001c0c0c7212 */ /* 0x000fca00078efcff */
[----:B------:R-:W-:Y:S01]  /*28c20*/  IMAD.IADD R12, R18, 0x1, R12 ;  /* 0x00000001120c7824 */ /* 0x000fe200078e020c */
[C-C-:B0-----:R-:W-:Y:S02]  /*28c30*/  PRMT R4, R8.reuse, 0x6420, R9.reuse ;  /* 0x0000642008047816 */ /* 0x141fe40000000009 */
[----:B------:R-:W-:Y:S02]  /*28c40*/  PRMT R5, R8, 0x7531, R9 ;  /* 0x0000753108057816 */ /* 0x000fe40000000009 */
[C-C-:B------:R-:W-:Y:S02]  /*28c50*/  PRMT R6, R10.reuse, 0x6420, R11.reuse ;  /* 0x000064200a067816 */ /* 0x140fe4000000000b */
[----:B------:R-:W-:Y:S02]  /*28c60*/  PRMT R7, R10, 0x7531, R11 ;  /* 0x000075310a077816 */ /* 0x000fe4000000000b */
[----:B------:R-:W0:Y:S04]  /*28c70*/  LDSM.16.MT88.4 R8, [R3+0x14400] ;  /* 0x014400000308783b */ /* 0x000e280000004200 */
[----:B------:R1:W-:Y:S02]  /*28c80*/  STSM.16.M88.4 [R12], R4 ;  /* 0x000000040c007844 */ /* 0x0003e40000000200 */
[----:B-1----:R-:W-:-:S05]  /*28c90*/  LOP3.LUT R4, R20, R28, RZ, 0xfc, !PT ;  /* 0x0000001c14047212 */ /* 0x002fca00078efcff */
[----:B------:R-:W-:Y:S01]  /*28ca0*/  IMAD.IADD R4, R18, 0x1, R4 ;  /* 0x0000000112047824 */ /* 0x000fe200078e0204 */
[C-C-:B0-----:R-:W-:Y:S02]  /*28cb0*/  PRMT R12, R8.reuse, 0x6420, R9.reuse ;  /* 0x00006420080c7816 */ /* 0x141fe40000000009 */
[----:B------:R-:W-:Y:S02]  /*28cc0*/  PRMT R13, R8, 0x7531, R9 ;  /* 0x00007531080d7816 */ /* 0x000fe40000000009 */
[C-C-:B------:R-:W-:Y:S02]  /*28cd0*/  PRMT R14, R10.reuse, 0x6420, R11.reuse ;  /* 0x000064200a0e7816 */ /* 0x140fe4000000000b */
[----:B------:R-:W-:-:S05]  /*28ce0*/  PRMT R15, R10, 0x7531, R11 ;  /* 0x000075310a0f7816 */ /* 0x000fca000000000b */
[----:B------:R0:W-:Y:S02]  /*28cf0*/  STSM.16.M88.4 [R4], R12 ;  /* 0x0000000c04007844 */ /* 0x0001e40000000200 */
[----:B0-----:R-:W-:-:S04]  /*28d00*/  IADD3 R4, R0, 0x1000, RZ ;  /* 0x0000100000047810 */ /* 0x001fc80007ffe0ff */
[----:B------:R-:W-:-:S05]  /*28d10*/  LOP3.LUT R4, R4, R19, RZ, 0xfc, !PT ;  /* 0x0000001304047212 */ /* 0x000fca00078efcff */
[----:B------:R-:W-:-:S05]  /*28d20*/  IMAD.IADD R4, R16, 0x1, R4 ;  /* 0x0000000110047824 */ /* 0x000fca00078e0204 */
[----:B------:R-:W0:Y:S01]  /*28d30*/  LDSM.16.MT88.4 R8, [R4+0x10400] ;  /* 0x010400000408783b */ /* 0x000e220000004200 */
[----:B----4-:R-:W-:-:S05]  /*28d40*/  IMAD.IADD R23, R21, 0x1, R0 ;  /* 0x0000000115177824 */ /* 0x010fca00078e0200 */
[----:B------:R-:W-:Y:S02]  /*28d50*/  IADD3 R21, R18, R23, R28 ;  /* 0x0000001712157210 */ /* 0x000fe40007ffe01c */
[C-C-:B0-----:R-:W-:Y:S02]  /*28d60*/  PRMT R4, R8.reuse, 0x6420, R9.reuse ;  /* 0x0000642008047816 */ /* 0x141fe40000000009 */
[----:B------:R-:W-:Y:S02]  /*28d70*/  PRMT R5, R8, 0x7531, R9 ;  /* 0x0000753108057816 */ /* 0x000fe40000000009 */
[C-C-:B------:R-:W-:Y:S02]  /*28d80*/  PRMT R6, R10.reuse, 0x6420, R11.reuse ;  /* 0x000064200a067816 */ /* 0x140fe4000000000b */
[----:B------:R-:W-:Y:S02]  /*28d90*/  PRMT R7, R10, 0x7531, R11 ;  /* 0x000075310a077816 */ /* 0x000fe4000000000b */
[----:B------:R-:W0:Y:S04]  /*28da0*/  LDSM.16.MT88.4 R8, [R3+0x11400] ;  /* 0x011400000308783b */ /* 0x000e280000004200 */
[----:B------:R1:W-:Y:S01]  /*28db0*/  STSM.16.M88.4 [R21], R4 ;  /* 0x0000000415007844 */ /* 0x0003e20000000200 */
[----:B------:R-:W-:Y:S01]  /*28dc0*/  IADD3 R23, R18, R34, R23 ;  /* 0x0000002212177210 */ /* 0x000fe20007ffe017 */
[----:B-1----:R-:W-:-:S05]  /*28dd0*/  VIADD R4, R0, 0x5000 ;  /* 0x0000500000047836 */ /* 0x002fca0000000000 */
[----:B------:R-:W-:-:S05]  /*28de0*/  LOP3.LUT R4, R4, R19, RZ, 0xfc, !PT ;  /* 0x0000001304047212 */ /* 0x000fca00078efcff */
[----:B------:R-:W-:Y:S01]  /*28df0*/  IMAD.IADD R4, R16, 0x1, R4 ;  /* 0x0000000110047824 */ /* 0x000fe200078e0204 */
[C-C-:B0-----:R-:W-:Y:S02]  /*28e00*/  PRMT R12, R8.reuse, 0x6420, R9.reuse ;  /* 0x00006420080c7816 */ /* 0x141fe40000000009 */
[----:B------:R-:W-:Y:S02]  /*28e10*/  PRMT R13, R8, 0x7531, R9 ;  /* 0x00007531080d7816 */ /* 0x000fe40000000009 */
[C-C-:B------:R-:W-:Y:S02]  /*28e20*/  PRMT R14, R10.reuse, 0x6420, R11.reuse ;  /* 0x000064200a0e7816 */ /* 0x140fe4000000000b */
[----:B------:R-:W-:-:S05]  /*28e30*/  PRMT R15, R10, 0x7531, R11 ;  /* 0x000075310a0f7816 */ /* 0x000fca000000000b */
[----:B------:R-:W-:Y:S04]  /*28e40*/  STSM.16.M88.4 [R23], R12 ;  /* 0x0000000c17007844 */ /* 0x000fe80000000200 */
[----:B------:R-:W0:Y:S01]  /*28e50*/  LDSM.16.MT88.4 R8, [R4+0x10400] ;  /* 0x010400000408783b */ /* 0x000e220000004200 */
[----:B------:R-:W-:Y:S02]  /*28e60*/  LOP3.LUT R22, R22, R19, RZ, 0xfc, !PT ;  /* 0x0000001316167212 */ /* 0x000fe400078efcff */
[C-C-:B0-----:R-:W-:Y:S02]  /*28e70*/  PRMT R4, R8.reuse, 0x6420, R9.reuse ;  /* 0x0000642008047816 */ /* 0x141fe40000000009 */
[----:B------:R-:W-:Y:S02]  /*28e80*/  PRMT R5, R8, 0x7531, R9 ;  /* 0x0000753108057816 */ /* 0x000fe40000000009 */
[----:B------:R-:W-:-:S02]  /*28e90*/  PRMT R6, R10, 0x6420, R11 ;  /* 0x000064200a067816 */ /* 0x000fc4000000000b */
[----:B------:R-:W-:Y:S02]  /*28ea0*/  PRMT R7, R10, 0x7531, R11 ;  /* 0x000075310a077816 */ /* 0x000fe4000000000b */
[----:B------:R-:W0:Y:S04]  /*28eb0*/  LDSM.16.MT88.4 R8, [R3+0x15400] ;  /* 0x015400000308783b */ /* 0x000e280000004200 */
[----:B------:R-:W-:Y:S01]  /*28ec0*/  STSM.16.M88.4 [R21+0x4000], R4 ;  /* 0x0040000415007844 */ /* 0x000fe20000000200 */
[C-C-:B0-----:R-:W-:Y:S02]  /*28ed0*/  PRMT R12, R8.reuse, 0x6420, R9.reuse ;  /* 0x00006420080c7816 */ /* 0x141fe40000000009 */
[----:B------:R-:W-:Y:S02]  /*28ee0*/  PRMT R13, R8, 0x7531, R9 ;  /* 0x00007531080d7816 */ /* 0x000fe40000000009 */
[----:B------:R-:W-:-:S02]  /*28ef0*/  PRMT R14, R10, 0x6420, R11 ;  /* 0x000064200a0e7816 */ /* 0x000fc4000000000b */
[----:B------:R-:W-:Y:S02]  /*28f00*/  PRMT R15, R10, 0x7531, R11 ;  /* 0x000075310a0f7816 */ /* 0x000fe4000000000b */
[----:B------:R-:W-:-:S03]  /*28f10*/  IADD3 R8, R16, R22, RZ ;  /* 0x0000001610087210 */ /* 0x000fc60007ffe0ff */
[----:B------:R-:W-:Y:S04]  /*28f20*/  STSM.16.M88.4 [R23+0x4000], R12 ;  /* 0x0040000c17007844 */ /* 0x000fe80000000200 */
[----:B------:R-:W0:Y:S01]  /*28f30*/  LDSM.16.MT88.4 R8, [R8+0x10400] ;  /* 0x010400000808783b */ /* 0x000e220000004200 */
[----:B-----5:R-:W-:Y:S01]  /*28f40*/  IMAD.IADD R26, R26, 0x1, R0 ;  /* 0x000000011a1a7824 */ /* 0x020fe200078e0200 */
[----:B------:R-:W-:Y:S02]  /*28f50*/  LOP3.LUT R20, R20, R19, RZ, 0xfc, !PT ;  /* 0x0000001314147212 */ /* 0x000fe400078efcff */
[C-C-:B0-----:R-:W-:Y:S02]  /*28f60*/  PRMT R4, R8.reuse, 0x6420, R9.reuse ;  /* 0x0000642008047816 */ /* 0x141fe40000000009 */
[----:B------:R-:W-:-:S02]  /*28f70*/  PRMT R5, R8, 0x7531, R9 ;  /* 0x0000753108057816 */ /* 0x000fc40000000009 */
[C-C-:B------:R-:W-:Y:S02]  /*28f80*/  PRMT R6, R10.reuse, 0x6420, R11.reuse ;  /* 0x000064200a067816 */ /* 0x140fe4000000000b */
[----:B------:R-:W-:Y:S02]  /*28f90*/  PRMT R7, R10, 0x7531, R11 ;  /* 0x000075310a077816 */ /* 0x000fe4000000000b */
[----:B------:R-:W0:Y:S01]  /*28fa0*/  LDSM.16.MT88.4 R8, [R3+0x12400] ;  /* 0x012400000308783b */ /* 0x000e220000004200 */
[C---:B------:R-:W-:Y:S02]  /*28fb0*/  IADD3 R21, R18.reuse, R26, R28 ;  /* 0x0000001a12157210 */ /* 0x040fe40007ffe01c */
[----:B------:R-:W-:-:S03]  /*28fc0*/  IADD3 R26, R18, R34, R26 ;  /* 0x00000022121a7210 */ /* 0x000fc60007ffe01a */
[----:B------:R-:W-:Y:S01]  /*28fd0*/  STSM.16.M88.4 [R21], R4 ;  /* 0x0000000415007844 */ /* 0x000fe20000000200 */
[C-C-:B0-----:R-:W-:Y:S02]  /*28fe0*/  PRMT R12, R8.reuse, 0x6420, R9.reuse ;  /* 0x00006420080c7816 */ /* 0x141fe40000000009 */
[----:B------:R-:W-:Y:S01]  /*28ff0*/  PRMT R13, R8, 0x7531, R9 ;  /* 0x00007531080d7816 */ /* 0x000fe20000000009 */
[----:B------:R-:W-:Y:S01]  /*29000*/  IMAD.IADD R8, R16, 0x1, R20 ;  /* 0x0000000110087824 */ /* 0x000fe200078e0214 */
[C-C-:B------:R-:W-:Y:S02]  /*29010*/  PRMT R14, R10.reuse, 0x6420, R11.reuse ;  /* 0x000064200a0e7816 */ /* 0x140fe4000000000b */
[----:B------:R-:W-:-:S05]  /*29020*/  PRMT R15, R10, 0x7531, R11 ;  /* 0x000075310a0f7816 */ /* 0x000fca000000000b */
[----:B------:R-:W-:Y:S04]  /*29030*/  STSM.16.M88.4 [R26], R12 ;  /* 0x0000000c1a007844 */ /* 0x000fe80000000200 */
[----:B------:R-:W0:Y:S02]  /*29040*/  LDSM.16.MT88.4 R8, [R8+0x10400] ;  /* 0x010400000808783b */ /* 0x000e240000004200 */
[C-C-:B0-----:R-:W-:Y:S02]  /*29050*/  PRMT R4, R8.reuse, 0x6420, R9.reuse ;  /* 0x0000642008047816 */ /* 0x141fe40000000009 */
[----:B------:R-:W-:Y:S02]  /*29060*/  PRMT R5, R8, 0x7531, R9 ;  /* 0x0000753108057816 */ /* 0x000fe40000000009 */
[----:B------:R-:W-:-:S02]  /*29070*/  PRMT R6, R10, 0x6420, R11 ;  /* 0x000064200a067816 */ /* 0x000fc4000000000b */
[----:B------:R-:W-:Y:S02]  /*29080*/  PRMT R7, R10, 0x7531, R11 ;  /* 0x000075310a077816 */ /* 0x000fe4000000000b */
[----:B------:R-:W0:Y:S04]  /*29090*/  LDSM.16.MT88.4 R8, [R3+0x16400] ;  /* 0x016400000308783b */ /* 0x000e280000004200 */
[----:B------:R1:W-:Y:S01]  /*290a0*/  STSM.16.M88.4 [R21+0x4000], R4 ;  /* 0x0040000415007844 */ /* 0x0003e20000000200 */
[C-C-:B0-----:R-:W-:Y:S02]  /*290b0*/  PRMT R20, R8.reuse, 0x6420, R9.reuse ;  /* 0x0000642008147816 */ /* 0x141fe40000000009 */
[----:B-1----:R-:W-:Y:S02]  /*290c0*/  PRMT R21, R8, 0x7531, R9 ;  /* 0x0000753108157816 */ /* 0x002fe40000000009 */
[----:B------:R-:W-:-:S02]  /*290d0*/  PRMT R22, R10, 0x6420, R11 ;  /* 0x000064200a167816 */ /* 0x000fc4000000000b */
[----:B------:R-:W-:-:S05]  /*290e0*/  PRMT R23, R10, 0x7531, R11 ;  /* 0x000075310a177816 */ /* 0x000fca000000000b */
[----:B------:R0:W-:Y:S01]  /*290f0*/  STSM.16.M88.4 [R26+0x4000], R20 ;  /* 0x004000141a007844 */ /* 0x0001e20000000200 */
[----:B------:R-:W-:-:S03]  /*29100*/  VIADD R4, R0, 0x3000 ;  /* 0x0000300000047836 */ /* 0x000fc60000000000 */
[----:B------:R-:W-:Y:S04]  /*29110*/  LDSM.16.MT88.4 R8, [R3+0x13400] ;  /* 0x013400000308783b */ /* 0x000fe80000004200 */
[----:B0-----:R-:W2:Y:S01]  /*29120*/  LDL R26, [R1+0x14] ;  /* 0x00001400011a7983 */ /* 0x001ea20000100800 */
[----:B------:R-:W-:-:S05]  /*29130*/  LOP3.LUT R4, R4, R19, RZ, 0xfc, !PT ;  /* 0x0000001304047212 */ /* 0x000fca00078efcff */
[----:B------:R-:W-:-:S06]  /*29140*/  IMAD.IADD R4, R16, 0x1, R4 ;  /* 0x0000000110047824 */ /* 0x000fcc00078e0204 */
[----:B------:R-:W0:Y:S02]  /*29150*/  LDSM.16.MT88.4 R4, [R4+0x10400] ;  /* 0x010400000404783b */ /* 0x000e240000004200 */
[C-C-:B0-----:R-:W-:Y:S02]  /*29160*/  PRMT R12, R4.reuse, 0x6420, R5.reuse ;  /* 0x00006420040c7816 */ /* 0x141fe40000000005 */
[----:B------:R-:W-:Y:S02]  /*29170*/  PRMT R13, R4, 0x7531, R5 ;  /* 0x00007531040d7816 */ /* 0x000fe40000000005 */
[C-C-:B------:R-:W-:Y:S02]  /*29180*/  PRMT R14, R6.reuse, 0x6420, R7.reuse ;  /* 0x00006420060e7816 */ /* 0x140fe40000000007 */
[----:B------:R-:W-:Y:S02]  /*29190*/  PRMT R15, R6, 0x7531, R7 ;  /* 0x00007531060f7816 */ /* 0x000fe40000000007 */
[----:B------:R-:W-:-:S02]  /*291a0*/  PRMT R4, R8, 0x6420, R9 ;  /* 0x0000642008047816 */ /* 0x000fc40000000009 */
[----:B------:R-:W-:Y:S02]  /*291b0*/  PRMT R5, R8, 0x7531, R9 ;  /* 0x0000753108057816 */ /* 0x000fe40000000009 */
[C-C-:B------:R-:W-:Y:S02]  /*291c0*/  PRMT R6, R10.reuse, 0x6420, R11.reuse ;  /* 0x000064200a067816 */ /* 0x140fe4000000000b */
[----:B------:R-:W-:Y:S02]  /*291d0*/  PRMT R7, R10, 0x7531, R11 ;  /* 0x000075310a077816 */ /* 0x000fe4000000000b */
[----:B--2---:R-:W-:Y:S01]  /*291e0*/  IADD3 R21, R26, R0, RZ ;  /* 0x000000001a157210 */ /* 0x004fe20007ffe0ff */
[----:B------:R-:W-:-:S05]  /*291f0*/  VIADD R0, R0, 0x7000 ;  /* 0x0000700000007836 */ /* 0x000fca0000000000 */
[----:B------:R-:W-:Y:S02]  /*29200*/  LOP3.LUT R0, R0, R19, RZ, 0xfc, !PT ;  /* 0x0000001300007212 */ /* 0x000fe400078efcff */
[C---:B------:R-:W-:Y:S02]  /*29210*/  IADD3 R20, R18.reuse, R21, R28 ;  /* 0x0000001512147210 */ /* 0x040fe40007ffe01c */
[----:B------:R-:W-:Y:S01]  /*29220*/  IADD3 R21, R18, R34, R21 ;  /* 0x0000002212157210 */ /* 0x000fe20007ffe015 */
[----:B------:R-:W-:Y:S02]  /*29230*/  IMAD.IADD R0, R16, 0x1, R0 ;  /* 0x0000000110007824 */ /* 0x000fe400078e0200 */
[----:B------:R-:W-:Y:S04]  /*29240*/  STSM.16.M88.4 [R20], R12 ;  /* 0x0000000c14007844 */ /* 0x000fe80000000200 */
[----:B------:R-:W-:Y:S04]  /*29250*/  STSM.16.M88.4 [R21], R4 ;  /* 0x0000000415007844 */ /* 0x000fe80000000200 */
[----:B------:R-:W0:Y:S04]  /*29260*/  LDSM.16.MT88.4 R4, [R0+0x10400] ;  /* 0x010400000004783b */ /* 0x000e280000004200 */
        /* <DEDUP_REMOVED lines=19> */
.L_x_792:
[----:B-1----:R1:W-:Y:S01]  /*293a0*/  SYNCS.ARRIVE.TRANS64.A1T0 RZ, [R2+URZ+0x38850], RZ ;  /* 0x038850ff02ff79a7 */ /* 0x0023e2000810003f */
[----:B------:R-:W-:Y:S06]  /*293b0*/  BAR.SYNC.DEFER_BLOCKING 0x2, 0x80 ;  /* 0x0082000000007b1d */ /* 0x000fec0000010000 */
[----:B------:R-:W-:Y:S05]  /*293c0*/  @!P0 BRA `(.L_x_793) ;  /* 0x0000000000048947 */ /* 0x000fea0003800000 */
[----:B------:R-:W-:Y:S01]  /*293d0*/  BPT.TRAP 0x1 ;  /* 0x000000040000795c */ /* 0x000fe20000300000 */
.L_x_793:
[----:B------:R-:W2:Y:S01]  /*293e0*/  LDL R0, [R1+0x8] ;  /* 0x0000080001007983 */ /* 0x000ea20000100800 */
[----:B-1----:R-:W-:Y:S01]  /*293f0*/  VIADD R2, R2, 0x38880 ;  /* 0x0003888002027836 */ /* 0x002fe20000000000 */
[----:B------:R-:W-:Y:S01]  /*29400*/  MOV R10, R32 ;  /* 0x00000020000a7202 */ /* 0x000fe20000000f00 */
[----:B------:R-:W-:-:S03]  /*29410*/  IMAD.MOV.U32 R9, RZ, RZ, R29 ;  /* 0x000000ffff097224 */ /* 0x000fc600078e001d */
[----:B--2---:R-:W-:-:S04]  /*29420*/  PRMT R2, R0, 0x654, R2 ;  /* 0x0000065400027816 */ /* 0x004fc80000000002 */
[----:B------:R1:W-:Y:S01]  /*29430*/  SYNCS.ARRIVE.TRANS64.RED.A1T0 RZ, [R2+URZ], RZ ;  /* 0x000000ff02ff79a7 */ /* 0x0003e2000810043f */
[----:B------:R-:W-:Y:S05]  /*29440*/  @P1 BRA `(.L_x_794) ;  /* 0xffffffe400901947 */ /* 0x000fea000383ffff */
.L_x_774:
[----:B------:R-:W1:Y:S01]  /*29450*/  S2R R0, SR_TID.X ;  /* 0x0000000000007919 */ /* 0x000e620000002100 */
[----:B------:R-:W-:Y:S01]  /*29460*/  BSSY B0, `(.L_x_795) ;  /* 0x0000012000007945 */ /* 0x000fe20003800000 */
[----:B-1----:R-:W-:Y:S01]  /*29470*/  LOP3.LUT R2, R0, 0x7f, RZ, 0xc0, !PT ;  /* 0x0000007f00027812 */ /* 0x002fe200078ec0ff */
[----:B------:R-:W-:-:S03]  /*29480*/  IMAD.U32 R0, RZ, RZ, UR38 ;  /* 0x00000026ff007e24 */ /* 0x000fc6000f8e00ff */
[----:B------:R-:W-:Y:S02]  /*29490*/  ISETP.NE.AND P1, PT, R2, RZ, PT ;  /* 0x000000ff0200720c */ /* 0x000fe40003f25270 */
[----:B------:R-:W-:-:S11]  /*294a0*/  ISETP.NE.AND P0, PT, R0, 0x3, PT ;  /* 0x000000030000780c */ /* 0x000fd60003f05270 */
[----:B------:R-:W-:Y:S05]  /*294b0*/  @P1 BRA `(.L_x_796) ;  /* 0x0000000000301947 */ /* 0x000fea0003800000 */
[----:B0-----:R-:W0:Y:S01]  /*294c0*/  S2R R5, SR_LANEID ;  /* 0x0000000000057919 */ /* 0x001e220000000000 */
[----:B------:R-:W-:Y:S01]  /*294d0*/  VOTEU.ANY UR4, UPT, PT ;  /* 0x0000000000047886 */ /* 0x000fe200038e0100 */
[----:B------:R-:W1:Y:S01]  /*294e0*/  LDC.64 R2, c[0x0][0xc60] ;  /* 0x00031800ff027b82 */ /* 0x000e620000000a00 */
        /* <DEDUP_REMOVED lines=9> */
.L_x_796:
[----:B------:R-:W-:Y:S05]  /*29580*/  BSYNC B0 ;  /* 0x0000000000007941 */ /* 0x000fea0003800000 */
.L_x_795:
[----:B------:R-:W-:Y:S05]  /*29590*/  @!P0 BRA `(.L_x_797) ;  /* 0x0000000000048947 */ /* 0x000fea0003800000 */
[----:B------:R-:W-:Y:S01]  /*295a0*/  BPT.TRAP 0x1 ;  /* 0x000000040000795c */ /* 0x000fe20000300000 */
.L_x_797:
[----:B0-----:R-:W-:Y:S01]  /*295b0*/  LOP3.LUT R3, R32, 0x1, RZ, 0x3c, !PT ;  /* 0x0000000120037812 */ /* 0x001fe200078e3cff */
[----:B------:R-:W-:Y:S01]  /*295c0*/  IMAD R0, R29, 0x8, R16 ;  /* 0x000000081d007824 */ /* 0x000fe200078e0210 */
[----:B------:R-:W-:Y:S02]  /*295d0*/  BSSY B0, `(.L_x_798) ;  /* 0x0000004000007945 */ /* 0x000fe40003800000 */
[----:B------:R-:W-:-:S04]  /*295e0*/  SHF.L.U32 R3, R3, 0x1f, RZ ;  /* 0x0000001f03037819 */ /* 0x000fc800000006ff */
[----:B------:R-:W0:Y:S02]  /*295f0*/  SYNCS.PHASECHK.TRANS64.TRYWAIT P1, [R0+URZ+0x38870], R3 ;  /* 0x03887003000075a7 */ /* 0x000e24000802017f */
[----:B0-----:R-:W-:Y:S05]  /*29600*/  @!P1 BRA `(.L_x_799) ;  /* 0x000000b000309947 */ /* 0x001fea0003800000 */
.L_x_1175:
[----:B------:R-:W-:Y:S05]  /*29610*/  BSYNC B0 ;  /* 0x0000000000007941 */ /* 0x000fea0003800000 */
.L_x_798:
[----:B------:R-:W2:Y:S02]  /*29620*/  LDL R2, [R1] ;  /* 0x0000000001027983 */ /* 0x000ea40000100800 */
[----:B--2---:R-:W-:-:S13]  /*29630*/  LOP3.LUT P1, RZ, R2, 0x4, RZ, 0xc0, !PT ;  /* 0x0000000402ff7812 */ /* 0x004fda000782c0ff */
[----:B------:R-:W-:Y:S05]  /*29640*/  @!P1 BRA `(.L_x_800) ;  /* 0x0000000000049947 */ /* 0x000fea0003800000 */
[----:B------:R-:W-:Y:S01]  /*29650*/  BPT.TRAP 0x1 ;  /* 0x000000040000795c */ /* 0x000fe20000300000 */
.L_x_800:
[----:B0-----:R-:W-:-:S04]  /*29660*/  SHF.L.U32 R3, R32, 0x1f, RZ ;  /* 0x0000001f20037819 */ /* 0x001fc800000006ff */
[----:B------:R-:W0:Y:S02]  /*29670*/  SYNCS.PHASECHK.TRANS64.TRYWAIT P1, [R0+URZ+0x38860], R3 ;  /* 0x03886003000075a7 */ /* 0x000e24000802017f */
[----:B0-----:R-:W-:Y:S05]  /*29680*/  @!P1 BRA `(.L_x_801) ;  /* 0x000000b000249947 */ /* 0x001fea0003800000 */
.L_x_1176:
[----:B------:R-:W2:Y:S04]  /*29690*/  LDL R2, [R1+0x1c] ;  /* 0x00001c0001027983 */ /* 0x000ea80000100800 */
[----:B------:R-:W3:Y:S04]  /*296a0*/  LDL R4, [R1] ;  /* 0x0000000001047983 */ /* 0x000ee80000100800 */
[----:B------:R-:W4:Y:S01]  /*296b0*/  LDL R22, [R1+0x10] ;  /* 0x0000100001167983 */ /* 0x000f220000100800 */
[----:B------:R-:W-:-:S05]  /*296c0*/  IMAD.SHL.U32 R25, R29, 0x8000, RZ ;  /* 0x000080001d197824 */ /* 0x000fca00078e00ff */
[----:B0-----:R-:W-:-:S05]  /*296d0*/  LOP3.LUT R3, R25, R19, RZ, 0xfc, !PT ;  /* 0x0000001319037212 */ /* 0x001fca00078efcff */
[----:B------:R-:W-:Y:S01]  /*296e0*/  IMAD.IADD R9, R16, 0x1, R3 ;  /* 0x0000000110097824 */ /* 0x000fe200078e0203 */
[----:B------:R-:W-:Y:S05]  /*296f0*/  WARPSYNC.ALL ;  /* 0x0000000000007948 */ /* 0x000fea0003800000 */
[----:B------:R-:W0:Y:S01]  /*29700*/  LDSM.16.MT88.4 R8, [R9+0x10400] ;  /* 0x010400000908783b */ /* 0x000e220000004200 */
[C---:B------:R-:W-:Y:S01]  /*29710*/  LOP3.LUT R3, R25.reuse, R28, RZ, 0xfc, !PT ;  /* 0x0000001c19037212 */ /* 0x040fe200078efcff */
[----:B------:R-:W-:-:S03]  /*29720*/  VIADD R20, R25, 0x2000 ;  /* 0x0000200019147836 */ /* 0x000fc60000000000 */
[----:B------:R-:W-:Y:S02]  /*29730*/  IADD3 R3, R18, R3, RZ ;  /* 0x0000000312037210 */ /* 0x000fe40007ffe0ff */
[C-C-:B0-----:R-:W-:Y:S02]  /*29740*/  PRMT R12, R8.reuse, 0x6420, R9.reuse ;  /* 0x00006420080c7816 */ /* 0x141fe40000000009 */
[----:B------:R-:W-:Y:S02]  /*29750*/  PRMT R13, R8, 0x7531, R9 ;  /* 0x00007531080d7816 */ /* 0x000fe40000000009 */
[C-C-:B------:R-:W-:Y:S02]  /*29760*/  PRMT R14, R10.reuse, 0x6420, R11.reuse ;  /* 0x000064200a0e7816 */ /* 0x140fe4000000000b */
[----:B------:R-:W-:Y:S01]  /*29770*/  PRMT R15, R10, 0x7531, R11 ;  /* 0x000075310a0f7816 */ /* 0x000fe2000000000b */
[----:B------:R-:W-:Y:S01]  /*29780*/  VIADD R26, R25, 0x6000 ;  /* 0x00006000191a7836 */ /* 0x000fe20000000000 */
[----:B--2---:R-:W-:-:S02]  /*29790*/  IADD3 R2, R16, R2, R25 ;  /* 0x0000000210027210 */ /* 0x004fc40007ffe019 */
[----:B---3--:R-:W-:-:S03]  /*297a0*/  LOP3.LUT P1, RZ, R4, 0x4, RZ, 0xc0, !PT ;  /* 0x0000000404ff7812 */ /* 0x008fc6000782c0ff */
[----:B------:R-:W0:Y:S04]  /*297b0*/  LDSM.16.MT88.4 R4, [R2+0x10400] ;  /* 0x010400000204783b */ /* 0x000e280000004200 */
[----:B------:R1:W-:Y:S02]  /*297c0*/  STSM.16.M88.4 [R3], R12 ;  /* 0x0000000c03007844 */ /* 0x0003e40000000200 */
[----:B-1----:R-:W-:Y:S01]  /*297d0*/  VIADD R3, R25, 0x4000 ;  /* 0x0000400019037836 */ /* 0x002fe20000000000 */
[C-C-:B0-----:R-:W-:Y:S02]  /*297e0*/  PRMT R8, R4.reuse, 0x6420, R5.reuse ;  /* 0x0000642004087816 */ /* 0x141fe40000000005 */
[----:B------:R-:W-:Y:S02]  /*297f0*/  PRMT R9, R4, 0x7531, R5 ;  /* 0x0000753104097816 */ /* 0x000fe40000000005 */
[----:B------:R-:W-:-:S05]  /*29800*/  LOP3.LUT R5, R20, R28, RZ, 0xfc, !PT ;  /* 0x0000001c14057212 */ /* 0x000fca00078efcff */
[----:B------:R-:W-:Y:S01]  /*29810*/  IMAD.IADD R17, R18, 0x1, R5 ;  /* 0x0000000112117824 */ /* 0x000fe200078e0205 */
[----:B------:R-:W-:Y:S02]  /*29820*/  LOP3.LUT R5, R3, R19, RZ, 0xfc, !PT ;  /* 0x0000001303057212 */ /* 0x000fe400078efcff */
[C-C-:B------:R-:W-:Y:S02]  /*29830*/  PRMT R10, R6.reuse, 0x6420, R7.reuse ;  /* 0x00006420060a7816 */ /* 0x140fe40000000007 */
[----:B------:R-:W-:Y:S01]  /*29840*/  PRMT R11, R6, 0x7531, R7 ;  /* 0x00007531060b7816 */ /* 0x000fe20000000007 */
[----:B------:R-:W-:-:S04]  /*29850*/  IMAD.IADD R21, R16, 0x1, R5 ;  /* 0x0000000110157824 */ /* 0x000fc800078e0205 */
[----:B------:R-:W-:Y:S04]  /*29860*/  STSM.16.M88.4 [R17], R8 ;  /* 0x0000000811007844 */ /* 0x000fe80000000200 */
[----:B------:R-:W0:Y:S01]  /*29870*/  LDSM.16.MT88.4 R4, [R21+0x10400] ;  /* 0x010400001504783b */ /* 0x000e220000004200 */
[----:B------:R-:W-:Y:S02]  /*29880*/  LOP3.LUT R3, R3, R28, RZ, 0xfc, !PT ;  /* 0x0000001c03037212 */ /* 0x000fe400078efcff */
[C-C-:B0-----:R-:W-:Y:S02]  /*29890*/  PRMT R12, R4.reuse, 0x6420, R5.reuse ;  /* 0x00006420040c7816 */ /* 0x141fe40000000005 */
[----:B------:R-:W-:Y:S02]  /*298a0*/  PRMT R13, R4, 0x7531, R5 ;  /* 0x00007531040d7816 */ /* 0x000fe40000000005 */
[----:B------:R-:W-:-:S02]  /*298b0*/  PRMT R14, R6, 0x6420, R7 ;  /* 0x00006420060e7816 */ /* 0x000fc40000000007 */
[----:B------:R-:W-:Y:S02]  /*298c0*/  PRMT R15, R6, 0x7531, R7 ;  /* 0x00007531060f7816 */ /* 0x000fe40000000007 */
[----:B------:R-:W0:Y:S01]  /*298d0*/  LDSM.16.MT88.4 R4, [R2+0x14400] ;  /* 0x014400000204783b */ /* 0x000e220000004200 */
[----:B------:R-:W-:-:S05]  /*298e0*/  IADD3 R3, R18, R3, RZ ;  /* 0x0000000312037210 */ /* 0x000fca0007ffe0ff */
[----:B------:R1:W-:Y:S02]  /*298f0*/  STSM.16.M88.4 [R3], R12 ;  /* 0x0000000c03007844 */ /* 0x0003e40000000200 */
[----:B-1----:R-:W-:-:S05]  /*29900*/  LOP3.LUT R3, R26, R28, RZ, 0xfc, !PT ;  /* 0x0000001c1a037212 */ /* 0x002fca00078efcff */
[----:B------:R-:W-:Y:S01]  /*29910*/  IMAD.IADD R3, R18, 0x1, R3 ;  /* 0x0000000112037824 */ /* 0x000fe200078e0203 */
[C-C-:B0-----:R-:W-:Y:S02]  /*29920*/  PRMT R8, R4.reuse, 0x6420, R5.reuse ;  /* 0x0000642004087816 */ /* 0x141fe40000000005 */
[----:B------:R-:W-:Y:S01]  /*29930*/  PRMT R9, R4, 0x7531, R5 ;  /* 0x0000753104097816 */ /* 0x000fe20000000005 */
[----:B------:R-:W-:Y:S01]  /*29940*/  VIADD R4, R25, 0x1000 ;  /* 0x0000100019047836 */ /* 0x000fe20000000000 */
[----:B------:R-:W-:-:S04]  /*29950*/  PRMT R10, R6, 0x6420, R7 ;  /* 0x00006420060a7816 */ /* 0x000fc80000000007 */
[----:B------:R-:W-:Y:S02]  /*29960*/  LOP3.LUT R5, R4, R19, RZ, 0xfc, !PT ;  /* 0x0000001304057212 */ /* 0x000fe400078efcff */
[----:B------:R-:W-:-:S03]  /*29970*/  PRMT R11, R6, 0x7531, R7 ;  /* 0x00007531060b7816 */ /* 0x000fc60000000007 */
[----:B------:R-:W-:Y:S02]  /*29980*/  IMAD.IADD R21, R16, 0x1, R5 ;  /* 0x0000000110157824 */ /* 0x000fe400078e0205 */
[----:B------:R-:W-:Y:S04]  /*29990*/  STSM.16.M88.4 [R3], R8 ;  /* 0x0000000803007844 */ /* 0x000fe80000000200 */
[----:B------:R-:W0:Y:S02]  /*299a0*/  LDSM.16.MT88.4 R4, [R21+0x10400] ;  /* 0x010400001504783b */ /* 0x000e240000004200 */
[C-C-:B0-----:R-:W-:Y:S02]  /*299b0*/  PRMT R12, R4.reuse, 0x6420, R5.reuse ;  /* 0x00006420040c7816 */ /* 0x141fe40000000005 */
[----:B------:R-:W-:-:S02]  /*299c0*/  PRMT R13, R4, 0x7531, R5 ;  /* 0x00007531040d7816 */ /* 0x000fc40000000005 */
[C-C-:B------:R-:W-:Y:S02]  /*299d0*/  PRMT R14, R6.reuse, 0x6420, R7.reuse ;  /* 0x00006420060e7816 */ /* 0x140fe40000000007 */
[----:B------:R-:W-:Y:S02]  /*299e0*/  PRMT R15, R6, 0x7531, R7 ;  /* 0x00007531060f7816 */ /* 0x000fe40000000007 */
[----:B------:R-:W0:Y:S01]  /*299f0*/  LDSM.16.MT88.4 R4, [R2+0x11400] ;  /* 0x011400000204783b */ /* 0x000e220000004200 */
[----:B----4-:R-:W-:-:S04]  /*29a00*/  IADD3 R3, R22, R25, RZ ;  /* 0x0000001916037210 */ /* 0x010fc80007ffe0ff */
[C---:B------:R-:W-:Y:S02]  /*29a10*/  IADD3 R17, R18.reuse, R3, R28 ;  /* 0x0000000312117210 */ /* 0x040fe40007ffe01c */
[----:B------:R-:W-:-:S03]  /*29a20*/  IADD3 R3, R18, R34, R3 ;  /* 0x0000002212037210 */ /* 0x000fc60007ffe003 */
        /* <DEDUP_REMOVED lines=14> */
[----:B------:R-:W0:Y:S04]  /*29b10*/  LDSM.16.MT88.4 R4, [R2+0x15400] ;  /* 0x015400000204783b */ /* 0x000e280000004200 */
[----:B------:R1:W-:Y:S04]  /*29b20*/  STSM.16.M88.4 [R17+0x4000], R12 ;  /* 0x0040000c11007844 */ /* 0x0003e80000000200 */
[----:B-1----:R-:W2:Y:S01]  /*29b30*/  LDL R17, [R1+0xc] ;  /* 0x00000c0001117983 */ /* 0x002ea20000100800 */
[----:B0-----:R-:W-:-:S02]  /*29b40*/  PRMT R8, R4, 0x6420, R5 ;  /* 0x0000642004087816 */ /* 0x001fc40000000005 */
[----:B------:R-:W-:Y:S02]  /*29b50*/  PRMT R9, R4, 0x7531, R5 ;  /* 0x0000753104097816 */ /* 0x000fe40000000005 */
[----:B------:R-:W-:Y:S02]  /*29b60*/  LOP3.LUT R5, R20, R19, RZ, 0xfc, !PT ;  /* 0x0000001314057212 */ /* 0x000fe400078efcff */
[C-C-:B------:R-:W-:Y:S02]  /*29b70*/  PRMT R10, R6.reuse, 0x6420, R7.reuse ;  /* 0x00006420060a7816 */ /* 0x140fe40000000007 */
[----:B------:R-:W-:Y:S01]  /*29b80*/  PRMT R11, R6, 0x7531, R7 ;  /* 0x00007531060b7816 */ /* 0x000fe20000000007 */
[----:B------:R-:W-:-:S04]  /*29b90*/  IMAD.IADD R35, R16, 0x1, R5 ;  /* 0x0000000110237824 */ /* 0x000fc800078e0205 */
[----:B------:R-:W-:Y:S04]  /*29ba0*/  STSM.16.M88.4 [R3+0x4000], R8 ;  /* 0x0040000803007844 */ /* 0x000fe80000000200 */
[----:B------:R0:W1:Y:S04]  /*29bb0*/  LDSM.16.MT88.4 R4, [R35+0x10400] ;  /* 0x010400002304783b */ /* 0x0000680000004200 */
[----:B0-----:R-:W3:Y:S01]  /*29bc0*/  LDL R35, [R1+0x14] ;  /* 0x0000140001237983 */ /* 0x001ee20000100800 */
[C-C-:B-1----:R-:W-:Y:S02]  /*29bd0*/  PRMT R20, R4.reuse, 0x6420, R5.reuse ;  /* 0x0000642004147816 */ /* 0x142fe40000000005 */
[----:B------:R-:W-:-:S02]  /*29be0*/  PRMT R21, R4, 0x7531, R5 ;  /* 0x0000753104157816 */ /* 0x000fc40000000005 */
[C-C-:B------:R-:W-:Y:S02]  /*29bf0*/  PRMT R22, R6.reuse, 0x6420, R7.reuse ;  /* 0x0000642006167816 */ /* 0x140fe40000000007 */
[----:B------:R-:W-:Y:S02]  /*29c00*/  PRMT R23, R6, 0x7531, R7 ;  /* 0x0000753106177816 */ /* 0x000fe40000000007 */
[----:B------:R-:W0:Y:S02]  /*29c10*/  LDSM.16.MT88.4 R4, [R2+0x12400] ;  /* 0x012400000204783b */ /* 0x000e240000004200 */
[C-C-:B0-----:R-:W-:Y:S02]  /*29c20*/  PRMT R8, R4.reuse, 0x6420, R5.reuse ;  /* 0x0000642004087816 */ /* 0x141fe40000000005 */
[----:B------:R-:W-:Y:S02]  /*29c30*/  PRMT R9, R4, 0x7531, R5 ;  /* 0x0000753104097816 */ /* 0x000fe40000000005 */
[----:B------:R-:W-:-:S02]  /*29c40*/  LOP3.LUT R5, R26, R19, RZ, 0xfc, !PT ;  /* 0x000000131a057212 */ /* 0x000fc400078efcff */
[C-C-:B------:R-:W-:Y:S02]  /*29c50*/  PRMT R10, R6.reuse, 0x6420, R7.reuse ;  /* 0x00006420060a7816 */ /* 0x140fe40000000007 */
[----:B------:R-:W-:Y:S02]  /*29c60*/  PRMT R11, R6, 0x7531, R7 ;  /* 0x00007531060b7816 */ /* 0x000fe40000000007 */
[----:B------:R-:W-:Y:S01]  /*29c70*/  IADD3 R26, R16, R5, RZ ;  /* 0x00000005101a7210 */ /* 0x000fe20007ffe0ff */
[----:B--2---:R-:W-:-:S05]  /*29c80*/  IMAD.IADD R3, R17, 0x1, R25 ;  /* 0x0000000111037824 */ /* 0x004fca00078e0219 */
[C---:B------:R-:W-:Y:S02]  /*29c90*/  IADD3 R17, R18.reuse, R3, R28 ;  /* 0x0000000312117210 */ /* 0x040fe40007ffe01c */
[----:B------:R-:W-:-:S03]  /*29ca0*/  IADD3 R3, R18, R34, R3 ;  /* 0x0000002212037210 */ /* 0x000fc60007ffe003 */
[----:B------:R-:W-:Y:S04]  /*29cb0*/  STSM.16.M88.4 [R17], R20 ;  /* 0x0000001411007844 */ /* 0x000fe80000000200 */
[----:B------:R-:W-:Y:S04]  /*29cc0*/  STSM.16.M88.4 [R3], R8 ;  /* 0x0000000803007844 */ /* 0x000fe80000000200 */
        /* <DEDUP_REMOVED lines=21> */
[----:B---3--:R-:W-:-:S05]  /*29e20*/  IMAD.IADD R21, R35, 0x1, R25 ;  /* 0x0000000123157824 */ /* 0x008fca00078e0219 */
        /* <DEDUP_REMOVED lines=8> */
[----:B------:R-:W-:Y:S02]  /*29eb0*/  PRMT R11, R6, 0x7531, R7 ;  /* 0x00007531060b7816 */ /* 0x000fe40000000007 */
[----:B------:R-:W-:-:S03]  /*29ec0*/  IADD3 R17, R16, R5, RZ ;  /* 0x0000000510117210 */ /* 0x000fc60007ffe0ff */
[----:B------:R-:W-:Y:S04]  /*29ed0*/  STSM.16.M88.4 [R18], R8 ;  /* 0x0000000812007844 */ /* 0x000fe80000000200 */
[----:B------:R-:W0:Y:S04]  /*29ee0*/  LDSM.16.MT88.4 R8, [R17+0x10400] ;  /* 0x010400001108783b */ /* 0x000e280000004200 */
[----:B------:R-:W1:Y:S01]  /*29ef0*/  LDSM.16.MT88.4 R4, [R2+0x17400] ;  /* 0x017400000204783b */ /* 0x000e620000004200 */
[C-C-:B0-----:R-:W-:Y:S02]  /*29f00*/  PRMT R12, R8.reuse, 0x6420, R9.reuse ;  /* 0x00006420080c7816 */ /* 0x141fe40000000009 */
[----:B------:R-:W-:-:S02]  /*29f10*/  PRMT R13, R8, 0x7531, R9 ;  /* 0x00007531080d7816 */ /* 0x000fc40000000009 */
[C-C-:B------:R-:W-:Y:S02]  /*29f20*/  PRMT R14, R10.reuse, 0x6420, R11.reuse ;  /* 0x000064200a0e7816 */ /* 0x140fe4000000000b */
[----:B------:R-:W-:Y:S02]  /*29f30*/  PRMT R15, R10, 0x7531, R11 ;  /* 0x000075310a0f7816 */ /* 0x000fe4000000000b */
[C-C-:B-1----:R-:W-:Y:S02]  /*29f40*/  PRMT R8, R4.reuse, 0x6420, R5.reuse ;  /* 0x0000642004087816 */ /* 0x142fe40000000005 */
        /* <DEDUP_REMOVED lines=13> */
.L_x_802:
[----:B-1----:R1:W-:Y:S01]  /*2a020*/  SYNCS.ARRIVE.TRANS64.A1T0 RZ, [R0+URZ+0x38850], RZ ;  /* 0x038850ff00ff79a7 */ /* 0x0023e2000810003f */
[----:B------:R-:W-:Y:S06]  /*2a030*/  BAR.SYNC.DEFER_BLOCKING 0x2, 0x80 ;  /* 0x0082000000007b1d */ /* 0x000fec0000010000 */
[----:B------:R-:W-:Y:S05]  /*2a040*/  @!P0 BRA `(.L_x_803) ;  /* 0x0000000000048947 */ /* 0x000fea0003800000 */
[----:B------:R-:W-:Y:S01]  /*2a050*/  BPT.TRAP 0x1 ;  /* 0x000000040000795c */ /* 0x000fe20000300000 */
.L_x_803:
[----:B------:R-:W2:Y:S01]  /*2a060*/  LDL R2, [R1+0x8] ;  /* 0x0000080001027983 */ /* 0x000ea20000100800 */
[----:B-1----:R-:W-:Y:S02]  /*2a070*/  VIADD R0, R0, 0x38880 ;  /* 0x0003888000007836 */ /* 0x002fe40000000000 */
[----:B------:R-:W-:-:S05]  /*2a080*/  VIADD R29, R29, 0x1 ;  /* 0x000000011d1d7836 */ /* 0x000fca0000000000 */
[----:B------:R-:W-:-:S04]  /*2a090*/  ISETP.NE.AND P0, PT, R29, 0x2, PT ;  /* 0x000000021d00780c */ /* 0x000fc80003f05270 */
[----:B0-----:R-:W-:Y:S02]  /*2a0a0*/  SEL R3, RZ, 0x1, P0 ;  /* 0x00000001ff037807 */ /* 0x001fe40000000000 */
[----:B------:R-:W-:Y:S02]  /*2a0b0*/  SEL R29, R29, RZ, P0 ;  /* 0x000000ff1d1d7207 */ /* 0x000fe40000000000 */
[----:B------:R-:W-:Y:S02]  /*2a0c0*/  LOP3.LUT R32, R32, R3, RZ, 0x3c, !PT ;  /* 0x0000000320207212 */ /* 0x000fe400078e3cff */
[----:B--2---:R-:W-:-:S04]  /*2a0d0*/  PRMT R0, R2, 0x654, R0 ;  /* 0x0000065402007816 */ /* 0x004fc80000000000 */
[----:B------:R1:W-:Y:S03]  /*2a0e0*/  SYNCS.ARRIVE.TRANS64.RED.A1T0 RZ, [R0+URZ], RZ ;  /* 0x000000ff00ff79a7 */ /* 0x0003e6000810043f */
.L_x_744:
[----:B-1----:R-:W2:Y:S02]  /*2a0f0*/  LDL R0, [R1] ;  /* 0x0000000001007983 */ /* 0x002ea40000100800 */
[----:B--2---:R-:W-:-:S13]  /*2a100*/  LOP3.LUT P0, RZ, R0, 0x80, RZ, 0xc0, !PT ;  /* 0x0000008000ff7812 */ /* 0x004fda000780c0ff */
[----:B------:R-:W-:Y:S05]  /*2a110*/  @!P0 BRA `(.L_x_804) ;  /* 0x0000000000288947 */ /* 0x000fea0003800000 */
[----:B------:R-:W-:Y:S05]  /*2a120*/  WARPSYNC.ALL ;  /* 0x0000000000007948 */ /* 0x000fea0003800000 */
[----:B------:R-:W1:Y:S08]  /*2a130*/  S2UR UR4, SR_CgaCtaId ;  /* 0x00000000000479c3 */ /* 0x000e700000008800 */
[----:B------:R-:W-:Y:S01]  /*2a140*/  BAR.SYNC.DEFER_BLOCKING 0x5, 0x180 ;  /* 0x0146000000007b1d */ /* 0x000fe20000010000 */
[----:B0-----:R-:W-:Y:S01]  /*2a150*/  MOV R16, 0x400 ;  /* 0x0000040000107802 */ /* 0x001fe20000000f00 */
[----:B-1----:R-:W-:-:S05]  /*2a160*/  IMAD.U32 R0, RZ, RZ, UR4 ;  /* 0x00000004ff007e24 */ /* 0x002fca000f8e00ff */
[----:B------:R-:W-:Y:S01]  /*2a170*/  LEA R16, R0, R16, 0x18 ;  /* 0x0000001000107211 */ /* 0x000fe200078ec0ff */
[----:B------:R0:W-:Y:S04]  /*2a180*/  STL [R1+0x8], R0 ;  /* 0x0000080001007387 */ /* 0x0001e80000100800 */
[----:B------:R0:W1:Y:S01]  /*2a190*/  LDS.128 R24, [R16+0x388d0] ;  /* 0x0388d00010187984 */ /* 0x0000620000000c00 */
[----:B------:R-:W-:Y:S06]  /*2a1a0*/  BAR.ARV 0x4, 0x180 ;  /* 0x0106000000007b1d */ /* 0x000fec0000002000 */
[----:B------:R-:W-:Y:S05]  /*2a1b0*/  BRA `(.L_x_805) ;  /* 0x0000000800d87947 */ /* 0x000fea0003800000 */
.L_x_804:
[----:B------:R-:W1:Y:S01]  /*2a1c0*/  S2R R0, SR_TID.X ;  /* 0x0000000000007919 */ /* 0x000e620000002100 */
[----:B------:R-:W-:Y:S01]  /*2a1d0*/  UMOV UR4, 0xffffffff ;  /* 0xffffffff00047882 */ /* 0x000fe20000000000 */
[----:B-1----:R-:W-:-:S04]  /*2a1e0*/  LOP3.LUT R9, R0, 0x1f, RZ, 0xc0, !PT ;  /* 0x0000001f00097812 */ /* 0x002fc800078ec0ff */
[----:B------:R-:W-:Y:S01]  /*2a1f0*/  ISETP.NE.AND P0, PT, R9, 0x1f, PT ;  /* 0x0000001f0900780c */ /* 0x000fe20003f05270 */
[----:B------:R-:W-:-:S12]  /*2a200*/  BRA.DIV UR4, `(.L_x_806) ;  /* 0x000000a604587947 */ /* 0x000fd8000b800000 */
[----:B------:R-:W-:Y:S01]  /*2a210*/  IMAD.IADD R7, R27, 0x1, R9 ;  /* 0x000000011b077824 */ /* 0x000fe200078e0209 */
[----:B------:R-:W-:-:S04]  /*2a220*/  ULDC UR4, c[0x0][0xc3c] ;  /* 0x00030f0000047ab9 */ /* 0x000fc80000000800 */
[----:B------:R-:W-:-:S13]  /*2a230*/  ISETP.GE.OR P1, PT, R7, UR4, !P0 ;  /* 0x0000000407007c0c */ /* 0x000fda000c726670 */
[----:B------:R-:W1:Y:S08]  /*2a240*/  @!P1 LDC.64 R2, c[0x0][0xc80] ;  /* 0x00032000ff029b82 */ /* 0x000e700000000a00 */
[----:B------:R-:W2:Y:S01]  /*2a250*/  @!P1 LDC.64 R4, c[0x0][0xc78] ;  /* 0x00031e00ff049b82 */ /* 0x000ea20000000a00 */
[----:B-1----:R-:W-:-:S05]  /*2a260*/  @!P1 IMAD.WIDE R2, R7, 0x4, R2 ;  /* 0x0000000407029825 */ /* 0x002fca00078e0202 */
[----:B------:R2:W3:Y:S02]  /*2a270*/  @!P1 LDG.E R8, desc[UR36][R2.64] ;  /* 0x0000002402089981 */ /* 0x0004e4000c1e1900 */
[----:B--2---:R-:W-:-:S05]  /*2a280*/  @!P1 IMAD.WIDE R2, R7, 0x4, R4 ;  /* 0x0000000407029825 */ /* 0x004fca00078e0204 */
[----:B------:R-:W2:Y:S01]  /*2a290*/  @!P1 LDG.E R5, desc[UR36][R2.64] ;  /* 0x0000002402059981 */ /* 0x000ea2000c1e1900 */
[----:B------:R-:W-:Y:S01]  /*2a2a0*/  MOV R7, RZ ;  /* 0x000000ff00077202 */ /* 0x000fe20000000f00 */
[----:B------:R-:W-:Y:S01]  /*2a2b0*/  IMAD.MOV.U32 R4, RZ, RZ, RZ ;  /* 0x000000ffff047224 */ /* 0x000fe200078e00ff */
[C---:B------:R-:W-:Y:S01]  /*2a2c0*/  ISETP.GE.U32.AND P2, PT, R9.reuse, 0x2, PT ;  /* 0x000000020900780c */ /* 0x040fe20003f46070 */
[----:B------:R-:W-:Y:S01]  /*2a2d0*/  SHFL.IDX PT, R0, R24, RZ, 0x1f ;  /* 0x00001fff18007589 */ /* 0x000fe200000e0000 */
[C---:B------:R-:W-:Y:S02]  /*2a2e0*/  ISETP.GE.U32.AND P3, PT, R9.reuse, 0x4, PT ;  /* 0x000000040900780c */ /* 0x040fe40003f66070 */
[C---:B------:R-:W-:Y:S01]  /*2a2f0*/  ISETP.GE.U32.AND P4, PT, R9.reuse, 0x8, PT ;  /* 0x000000080900780c */ /* 0x040fe20003f86070 */
[----:B0-----:R0:W-:Y:S01]  /*2a300*/  SHFL.IDX PT, R6, R24, 0x1, 0x1f ;  /* 0x00201f0018067f89 */ /* 0x0011e200000e0000 */
[----:B------:R-:W-:Y:S01]  /*2a310*/  ISETP.GE.U32.AND P5, PT, R9, 0x10, PT ;  /* 0x000000100900780c */ /* 0x000fe20003fa6070 */
[----:B0-----:R-:W-:-:S02]  /*2a320*/  IMAD.MOV.U32 R24, RZ, RZ, RZ ;  /* 0x000000ffff187224 */ /* 0x001fc400078e00ff */
[----:B---3--:R-:W-:Y:S02]  /*2a330*/  @!P1 IMAD.MOV.U32 R7, RZ, RZ, R8 ;  /* 0x000000ffff079224 */ /* 0x008fe400078e0008 */
[----:B--2---:R-:W-:Y:S01]  /*2a340*/  @!P1 IMAD.MOV.U32 R4, RZ, RZ, R5 ;  /* 0x000000ffff049224 */ /* 0x004fe200078e0005 */
[----:B------:R-:W-:-:S03]  /*2a350*/  ISETP.NE.AND P1, PT, R9, RZ, PT ;  /* 0x000000ff0900720c */ /* 0x000fc60003f25270 */
[----:B------:R-:W-:-:S05]  /*2a360*/  IMAD R13, R4, R7, RZ ;  /* 0x00000007040d7224 */ /* 0x000fca00078e02ff */
        /* <DEDUP_REMOVED lines=15> */
[----:B------:R0:W1:Y:S02]  /*2a460*/  SHFL.IDX PT, R14, R3, 0x1f, 0x1f ;  /* 0x03e01f00030e7f89 */ /* 0x00006400000e0000 */
.L_x_1186:
[----:B------:R-:W-:Y:S02]  /*2a470*/  ULDC UR4, c[0x0][0xc38] ;  /* 0x00030e0000047ab9 */ /* 0x000fe40000000800 */
[----:B------:R-:W-:-:S05]  /*2a480*/  MOV R2, UR4 ;  /* 0x0000000400027c02 */ /* 0x000fca0008000f00 */
[----:B-1----:R-:W-:-:S04]  /*2a490*/  IMAD R5, R14, R2, RZ ;  /* 0x000000020e057224 */ /* 0x002fc800078e02ff */
[----:B------:R-:W-:-:S05]  /*2a4a0*/  IMAD.IADD R6, R6, 0x1, R5 ;  /* 0x0000000106067824 */ /* 0x000fca00078e0205 */
[----:B------:R-:W-:-:S13]  /*2a4b0*/  ISETP.GT.AND P6, PT, R6, R0, PT ;  /* 0x000000000600720c */ /* 0x000fda0003fc4270 */
[----:B------:R-:W-:Y:S05]  /*2a4c0*/  @P6 BRA `(.L_x_807) ;  /* 0x0000000000a46947 */ /* 0x000fea0003800000 */
.L_x_810:
[----:B------:R-:W1:Y:S01]  /*2a4d0*/  LDC R2, c[0x0][0xc3c] ;  /* 0x00030f00ff027b82 */ /* 0x000e620000000800 */
[----:B------:R-:W-:-:S05]  /*2a4e0*/  VIADD R27, R27, 0x1f ;  /* 0x0000001f1b1b7836 */ /* 0x000fca0000000000 */
[----:B-1----:R-:W-:-:S13]  /*2a4f0*/  ISETP.GE.AND P6, PT, R27, R2, PT ;  /* 0x000000021b00720c */ /* 0x002fda0003fc6270 */
[----:B------:R-:W-:Y:S05]  /*2a500*/  @P6 BRA `(.L_x_808) ;  /* 0x0000000400b86947 */ /* 0x000fea0003800000 */
[----:B0-----:R-:W0:Y:S01]  /*2a510*/  S2R R3, SR_TID.X ;  /* 0x0000000000037919 */ /* 0x001e220000002100 */
[----:B------:R-:W-:Y:S01]  /*2a520*/  IMAD.MOV.U32 R7, RZ, RZ, RZ ;  /* 0x000000ffff077224 */ /* 0x000fe200078e00ff */
[----:B0-----:R-:W-:-:S05]  /*2a530*/  LOP3.LUT R3, R3, 0x1f, RZ, 0xc0, !PT ;  /* 0x0000001f03037812 */ /* 0x001fca00078ec0ff */
[----:B------:R-:W-:-:S05]  /*2a540*/  IMAD.IADD R9, R27, 0x1, R3 ;  /* 0x000000011b097824 */ /* 0x000fca00078e0203 */
[----:B------:R-:W-:-:S13]  /*2a550*/  ISETP.GE.OR P6, PT, R9, R2, !P0 ;  /* 0x000000020900720c */ /* 0x000fda00047c6670 */
[----:B------:R-:W0:Y:S08]  /*2a560*/  @!P6 LDC.64 R2, c[0x0][0xc80] ;  /* 0x00032000ff02eb82 */ /* 0x000e300000000a00 */
[----:B------:R-:W1:Y:S01]  /*2a570*/  @!P6 LDC.64 R4, c[0x0][0xc78] ;  /* 0x00031e00ff04eb82 */ /* 0x000e620000000a00 */
[----:B0-----:R-:W-:-:S05]  /*2a580*/  @!P6 IMAD.WIDE R2, R9, 0x4, R2 ;  /* 0x000000040902e825 */ /* 0x001fca00078e0202 */
[----:B------:R1:W2:Y:S02]  /*2a590*/  @!P6 LDG.E R7, desc[UR36][R2.64] ;  /* 0x000000240207e981 */ /* 0x0002a4000c1e1900 */
[----:B-1----:R-:W-:Y:S01]  /*2a5a0*/  @!P6 IMAD.WIDE R2, R9, 0x4, R4 ;  /* 0x000000040902e825 */ /* 0x002fe200078e0204 */
[----:B------:R-:W-:-:S06]  /*2a5b0*/  MOV R4, RZ ;  /* 0x000000ff00047202 */ /* 0x000fcc0000000f00 */
[----:B------:R-:W2:Y:S01]  /*2a5c0*/  @!P6 LDG.E R4, desc[UR36][R2.64] ;  /* 0x000000240204e981 */ /* 0x000ea2000c1e1900 */
[----:B------:R-:W-:Y:S01]  /*2a5d0*/  UMOV UR4, 0xffffffff ;  /* 0xffffffff00047882 */ /* 0x000fe20000000000 */
[----:B--2---:R-:W-:Y:S02]  /*2a5e0*/  IMAD R13, R4, R7, RZ ;  /* 0x00000007040d7224 */ /* 0x004fe400078e02ff */
[----:B------:R-:W-:Y:S05]  /*2a5f0*/  BRA.DIV UR4, `(.L_x_809) ;  /* 0x000000a604987947 */ /* 0x000fea000b800000 */
        /* <DEDUP_REMOVED lines=15> */
[----:B------:R0:W1:Y:S02]  /*2a6f0*/  SHFL.IDX PT, R14, R3, 0x1f, 0x1f ;  /* 0x03e01f00030e7f89 */ /* 0x00006400000e0000 */
.L_x_1194:
[----:B------:R-:W-:Y:S02]  /*2a700*/  ULDC UR4, c[0x0][0xc38] ;  /* 0x00030e0000047ab9 */ /* 0x000fe40000000800 */
[----:B------:R-:W-:-:S04]  /*2a710*/  IMAD.U32 R2, RZ, RZ, UR4 ;  /* 0x00000004ff027e24 */ /* 0x000fc8000f8e00ff */
[----:B-1----:R-:W-:-:S04]  /*2a720*/  IMAD R5, R14, R2, RZ ;  /* 0x000000020e057224 */ /* 0x002fc800078e02ff */
[----:B------:R-:W-:-:S05]  /*2a730*/  IMAD.IADD R6, R5, 0x1, R6 ;  /* 0x0000000105067824 */ /* 0x000fca00078e0206 */
[----:B------:R-:W-:-:S13]  /*2a740*/  ISETP.GT.AND P6, PT, R6, R0, PT ;  /* 0x000000000600720c */ /* 0x000fda0003fc4270 */
[----:B------:R-:W-:Y:S05]  /*2a750*/  @!P6 BRA `(.L_x_810) ;  /* 0xfffffffc005ce947 */ /* 0x000fea000383ffff */
.L_x_807:
[----:B------:R-:W-:Y:S01]  /*2a760*/  IMAD.IADD R6, R6, 0x1, -R5 ;  /* 0x0000000106067824 */ /* 0x000fe200078e0a05 */
[----:B------:R-:W-:-:S03]  /*2a770*/  UMOV UR4, 0xffffffff ;  /* 0xffffffff00047882 */ /* 0x000fc60000000000 */
[----:B------:R-:W-:-:S05]  /*2a780*/  IMAD R5, R3, R2, R6 ;  /* 0x0000000203057224 */ /* 0x000fca00078e0206 */
[----:B------:R-:W-:Y:S01]  /*2a790*/  ISETP.GT.AND P6, PT, R5, R0, PT ;  /* 0x000000000500720c */ /* 0x000fe20003fc4270 */
[----:B------:R-:W-:-:S12]  /*2a7a0*/  BRA.DIV UR4, `(.L_x_811) ;  /* 0x000000a604e47947 */ /* 0x000fd8000b800000 */
[----:B------:R-:W-:-:S04]  /*2a7b0*/  VOTE.ANY R8, PT, !P6 ;  /* 0x0000000000087806 */ /* 0x000fc800070e0100 */
[----:B------:R-:W1:Y:S02]  /*2a7c0*/  POPC R5, R8 ;  /* 0x0000000800057309 */ /* 0x000e640000000000 */
[----:B-1----:R1:W2:Y:S04]  /*2a7d0*/  SHFL.IDX PT, R7, R7, R5, 0x1f ;  /* 0x00001f0507077589 */ /* 0x0022a800000e0000 */
[----:B------:R1:W3:Y:S02]  /*2a7e0*/  SHFL.IDX PT, R4, R4, R5, 0x1f ;  /* 0x00001f0504047589 */ /* 0x0002e400000e0000 */
.L_x_1199:
[----:B------:R-:W-:-:S13]  /*2a7f0*/  ISETP.NE.AND P0, PT, R8, RZ, PT ;  /* 0x000000ff0800720c */ /* 0x000fda0003f05270 */
[----:B------:R-:W-:Y:S05]  /*2a800*/  @!P0 BRA `(.L_x_812) ;  /* 0x0000000000108947 */ /* 0x000fea0003800000 */
[----:B------:R-:W-:Y:S01]  /*2a810*/  UMOV UR4, 0xffffffff ;  /* 0xffffffff00047882 */ /* 0x000fe20000000000 */
[----:B------:R-:W-:Y:S02]  /*2a820*/  VIADD R12, R5, 0xffffffff ;  /* 0xffffffff050c7836 */ /* 0x000fe40000000000 */
[----:B------:R-:W-:Y:S05]  /*2a830*/  BRA.DIV UR4, `(.L_x_813) ;  /* 0x000000aa041c7947 */ /* 0x000fea000b800000 */
[----:B------:R4:W0:Y:S02]  /*2a840*/  SHFL.IDX PT, R24, R3, R12, 0x1f ;  /* 0x00001f0c03187589 */ /* 0x00082400000e0000 */
.L_x_812:
[-C--:B--2---:R-:W-:Y:S01]  /*2a850*/  IABS R8, R7.reuse ;  /* 0x0000000700087213 */ /* 0x084fe20000000000 */
[----:B0-----:R-:W-:Y:S02]  /*2a860*/  IMAD R24, R24, R2, R6 ;  /* 0x0000000218187224 */ /* 0x001fe400078e0206 */
[----:B------:R-:W-:Y:S01]  /*2a870*/  IMAD.MOV.U32 R2, RZ, RZ, RZ ;  /* 0x000000ffff027224 */ /* 0x000fe200078e00ff */
[----:B------:R-:W0:Y:S01]  /*2a880*/  I2F.RP R9, R8 ;  /* 0x0000000800097306 */ /* 0x000e220000209400 */
[----:B------:R-:W-:Y:S01]  /*2a890*/  IMAD.IADD R6, R0, 0x1, -R24 ;  /* 0x0000000100067824 */ /* 0x000fe200078e0a18 */
[----:B------:R-:W-:Y:S01]  /*2a8a0*/  IABS R0, R7 ;  /* 0x0000000700007213 */ /* 0x000fe20000000000 */
[----:B------:R-:W-:-:S05]  /*2a8b0*/  IMAD.IADD R27, R5, 0x1, R27 ;  /* 0x00000001051b7824 */ /* 0x000fca00078e021b */
[----:B0-----:R-:W4:Y:S02]  /*2a8c0*/  MUFU.RCP R9, R9 ;  /* 0x0000000900097308 */ /* 0x001f240000001000 */
[----:B----4-:R-:W-:Y:S02]  /*2a8d0*/  IADD3 R3, R9, 0xffffffe, RZ ;  /* 0x0ffffffe09037810 */ /* 0x010fe40007ffe0ff */
[----:B---3--:R-:W-:-:S04]  /*2a8e0*/  IABS R9, R4 ;  /* 0x0000000400097213 */ /* 0x008fc80000000000 */
[----:B------:R-:W0:Y:S02]  /*2a8f0*/  F2I.FTZ.U32.TRUNC.NTZ R3, R3 ;  /* 0x0000000300037305 */ /* 0x000e24000021f000 */
[----:B0-----:R-:W-:-:S04]  /*2a900*/  IMAD.MOV R11, RZ, RZ, -R3 ;  /* 0x000000ffff0b7224 */ /* 0x001fc800078e0a03 */
[----:B------:R-:W-:-:S04]  /*2a910*/  IMAD R11, R11, R8, RZ ;  /* 0x000000080b0b7224 */ /* 0x000fc800078e02ff */
[----:B------:R-:W-:Y:S01]  /*2a920*/  IMAD.HI.U32 R10, R3, R11, R2 ;  /* 0x0000000b030a7227 */ /* 0x000fe200078e0002 */
[----:B------:R-:W-:-:S03]  /*2a930*/  IABS R3, R6 ;  /* 0x0000000600037213 */ /* 0x000fc60000000000 */
[----:B------:R-:W-:Y:S02]  /*2a940*/  IMAD.MOV R2, RZ, RZ, -R0 ;  /* 0x000000ffff027224 */ /* 0x000fe400078e0a00 */
[----:B------:R-:W-:Y:S02]  /*2a950*/  IMAD.HI.U32 R0, R10, R3, RZ ;  /* 0x000000030a007227 */ /* 0x000fe400078e00ff */
[----:B------:R-:W0:Y:S02]  /*2a960*/  I2F.RP R10, R9 ;  /* 0x00000009000a7306 */ /* 0x000e240000209400 */
[----:B------:R-:W-:-:S05]  /*2a970*/  IMAD R11, R0, R2, R3 ;  /* 0x00000002000b7224 */ /* 0x000fca00078e0203 */
[----:B------:R-:W-:Y:S01]  /*2a980*/  ISETP.GT.U32.AND P1, PT, R8, R11, PT ;  /* 0x0000000b0800720c */ /* 0x000fe20003f24070 */
[----:B0-----:R-:W0:-:S12]  /*2a990*/  MUFU.RCP R10, R10 ;  /* 0x0000000a000a7308 */ /* 0x001e180000001000 */
[----:B------:R-:W-:Y:S02]  /*2a9a0*/  @!P1 IMAD.IADD R11, R11, 0x1, -R8 ;  /* 0x000000010b0b9824 */ /* 0x000fe400078e0a08 */
[----:B------:R-:W-:Y:S01]  /*2a9b0*/  @!P1 VIADD R0, R0, 0x1 ;  /* 0x0000000100009836 */ /* 0x000fe20000000000 */
[----:B------:R-:W-:Y:S02]  /*2a9c0*/  ISETP.NE.AND P1, PT, R7, RZ, PT ;  /* 0x000000ff0700720c */ /* 0x000fe40003f25270 */
[----:B------:R-:W-:Y:S02]  /*2a9d0*/  ISETP.GE.U32.AND P0, PT, R11, R8, PT ;  /* 0x000000080b00720c */ /* 0x000fe40003f06070 */
[----:B------:R-:W-:Y:S02]  /*2a9e0*/  IABS R8, R4 ;  /* 0x0000000400087213 */ /* 0x000fe40000000000 */
[----:B0-----:R-:W-:-:S03]  /*2a9f0*/  IADD3 R12, R10, 0xffffffe, RZ ;  /* 0x0ffffffe0a0c7810 */ /* 0x001fc60007ffe0ff */
[----:B------:R-:W-:Y:S01]  /*2aa00*/  IMAD.MOV R8, RZ, RZ, -R8 ;  /* 0x000000ffff087224 */ /* 0x000fe200078e0a08 */
[----:B------:R-:W0:Y:S05]  /*2aa10*/  F2I.FTZ.U32.TRUNC.NTZ R3, R12 ;  /* 0x0000000c00037305 */ /* 0x000e2a000021f000 */
[----:B------:R-:W-:Y:S01]  /*2aa20*/  @P0 IADD3 R0, R0, 0x1, RZ ;  /* 0x0000000100000810 */ /* 0x000fe20007ffe0ff */
[----:B0-----:R-:W-:-:S04]  /*2aa30*/  IMAD.MOV R2, RZ, RZ, -R3 ;  /* 0x000000ffff027224 */ /* 0x001fc800078e0a03 */
[----:B------:R-:W-:Y:S02]  /*2aa40*/  IMAD R11, R2, R9, RZ ;  /* 0x00000009020b7224 */ /* 0x000fe400078e02ff */
[----:B------:R-:W-:-:S04]  /*2aa50*/  IMAD.MOV.U32 R2, RZ, RZ, RZ ;  /* 0x000000ffff027224 */ /* 0x000fc800078e00ff */
[----:B------:R-:W-:Y:S01]  /*2aa60*/  IMAD.HI.U32 R2, R3, R11, R2 ;  /* 0x0000000b03027227 */ /* 0x000fe200078e0002 */
[----:B------:R-:W-:-:S04]  /*2aa70*/  LOP3.LUT R3, R6, R7, RZ, 0x3c, !PT ;  /* 0x0000000706037212 */ /* 0x000fc800078e3cff */
[----:B------:R-:W-:-:S13]  /*2aa80*/  ISETP.GE.AND P2, PT, R3, RZ, PT ;  /* 0x000000ff0300720c */ /* 0x000fda0003f46270 */
[----:B------:R-:W-:Y:S01]  /*2aa90*/  @!P2 IMAD.MOV R0, RZ, RZ, -R0 ;  /* 0x000000ffff00a224 */ /* 0x000fe200078e0a00 */
[----:B------:R-:W-:-:S04]  /*2aaa0*/  @!P1 LOP3.LUT R0, RZ, R7, RZ, 0x33, !PT ;  /* 0x00000007ff009212 */ /* 0x000fc800078e33ff */
[-C--:B------:R-:W-:Y:S01]  /*2aab0*/  IABS R3, R0.reuse ;  /* 0x0000000000037213 */ /* 0x080fe20000000000 */
[----:B------:R-:W-:-:S04]  /*2aac0*/  IMAD R7, R7, R0, RZ ;  /* 0x0000000007077224 */ /* 0x000fc800078e02ff */
[----:B------:R-:W-:Y:S01]  /*2aad0*/  IMAD.HI.U32 R2, R2, R3, RZ ;  /* 0x0000000302027227 */ /* 0x000fe200078e00ff */
[----:B------:R-:W-:-:S03]  /*2aae0*/  IADD3 R25, R6, -R7, RZ ;  /* 0x8000000706197210 */ /* 0x000fc60007ffe0ff */
[----:B------:R-:W-:Y:S01]  /*2aaf0*/  IMAD R8, R2, R8, R3 ;  /* 0x0000000802087224 */ /* 0x000fe200078e0203 */
[----:B------:R-:W-:-:S04]  /*2ab00*/  LOP3.LUT R3, R0, R4, RZ, 0x3c, !PT ;  /* 0x0000000400037212 */ /* 0x000fc800078e3cff */
        /* <DEDUP_REMOVED lines=14> */
.L_x_808:
[----:B------:R-:W-:Y:S01]  /*2abf0*/  UMOV UR4, URZ ;  /* 0x0000003f00047c82 */ /* 0x000fe20008000000 */
[----:B------:R-:W-:Y:S01]  /*2ac00*/  UMOV UR5, URZ ;  /* 0x0000003f00057c82 */ /* 0x000fe20008000000 */
[----:B------:R-:W-:Y:S01]  /*2ac10*/  ULDC UR6, c[0x0][0xc3c] ;  /* 0x00030f0000067ab9 */ /* 0x000fe20000000800 */
[----:B------:R-:W-:Y:S01]  /*2ac20*/  IMAD.MOV.U32 R24, RZ, RZ, R0 ;  /* 0x000000ffff187224 */ /* 0x000fe200078e0000 */
[----:B------:R-:W-:Y:S01]  /*2ac30*/  MOV R27, UR6 ;  /* 0x00000006001b7c02 */ /* 0x000fe20008000f00 */
[----:B------:R-:W-:Y:S02]  /*2ac40*/  IMAD.U32 R25, RZ, RZ, UR4 ;  /* 0x00000004ff197e24 */ /* 0x000fe4000f8e00ff */
[----:B------:R-:W-:-:S07]  /*2ac50*/  IMAD.U32 R26, RZ, RZ, UR5 ;  /* 0x00000005ff1a7e24 */ /* 0x000fce000f8e00ff */
.L_x_814:
[----:B------:R2:W3:Y:S01]  /*2ac60*/  LDL R2, [R1+0x8] ;  /* 0x0000080001027983 */ /* 0x0004e20000100800 */
[----:B------:R-:W4:Y:S01]  /*2ac70*/  S2R R0, SR_TID.X ;  /* 0x0000000000007919 */ /* 0x000f220000002100 */
[----:B------:R-:W-:Y:S05]  /*2ac80*/  WARPSYNC.ALL ;  /* 0x0000000000007948 */ /* 0x000fea0003800000 */
[----:B----4-:R-:W-:Y:S01]  /*2ac90*/  LOP3.LUT R0, R0, 0x1f, RZ, 0xc0, !PT ;  /* 0x0000001f00007812 */ /* 0x010fe200078ec0ff */
[----:B------:R-:W-:Y:S03]  /*2aca0*/  BAR.SYNC.DEFER_BLOCKING 0x4, 0x180 ;  /* 0x0106000000007b1d */ /* 0x000fe60000010000 */
[----:B------:R-:W-:-:S13]  /*2acb0*/  ISETP.NE.AND P0, PT, R0, RZ, PT ;  /* 0x000000ff0000720c */ /* 0x000fda0003f05270 */
[----:B------:R-:W-:Y:S01]  /*2acc0*/  @!P0 MOV R0, 0x400 ;  /* 0x0000040000008802 */ /* 0x000fe20000000f00 */
[----:B---3--:R-:W3:Y:S03]  /*2acd0*/  @!P0 S2R R2, SR_CgaCtaId ;  /* 0x0000000000028919 */ /* 0x008ee60000008800 */
[----:B---3--:R-:W-:Y:S01]  /*2ace0*/  @!P0 LEA R16, R2, R0, 0x18 ;  /* 0x0000000002108211 */ /* 0x008fe200078ec0ff */
[----:B------:R2:W-:Y:S04]  /*2acf0*/  @!P0 STL [R1+0x8], R2 ;  /* 0x0000080201008387 */ /* 0x0005e80000100800 */
[----:B------:R2:W-:Y:S01]  /*2ad00*/  @!P0 STS.128 [R16+0x388d0], R24 ;  /* 0x0388d01810008388 */ /* 0x0005e20000000c00 */
[----:B------:R-:W-:Y:S06]  /*2ad10*/  BAR.ARV 0x5, 0x180 ;  /* 0x0146000000007b1d */ /* 0x000fec0000002000 */
.L_x_805:
[----:B------:R-:W-:Y:S02]  /*2ad20*/  ULDC UR4, c[0x0][0xc3c] ;  /* 0x00030f0000047ab9 */ /* 0x000fe40000000800 */
[----:B-1----:R-:W-:-:S13]  /*2ad30*/  ISETP.GE.AND P0, PT, R27, UR4, PT ;  /* 0x000000041b007c0c */ /* 0x002fda000bf06270 */
[----:B------:R-:W-:Y:S05]  /*2ad40*/  @!P0 BRA `(.L_x_815) ;  /* 0xffffff8800648947 */ /* 0x000fea000383ffff */
[----:B------:R-:W-:Y:S05]  /*2ad50*/  BSYNC B7 ;  /* 0x0000000000077941 */ /* 0x000fea0003800000 */
.L_x_699:
[----:B0-2---:R-:W2:Y:S01]  /*2ad60*/  LDL.LU R0, [R1+0x3c] ;  /* 0x00003c0001007983 */ /* 0x005ea20000300800 */
[----:B------:R-:W-:Y:S01]  /*2ad70*/  BSSY B0, `(.L_x_816) ;  /* 0x000000b000007945 */ /* 0x000fe20003800000 */
[----:B------:R-:W0:Y:S01]  /*2ad80*/  S2R R5, SR_CgaCtaId ;  /* 0x0000000000057919 */ /* 0x000e220000008800 */
[----:B--2---:R-:W-:-:S05]  /*2ad90*/  VIADD R0, R0, 0x1 ;  /* 0x0000000100007836 */ /* 0x004fca0000000000 */
[----:B------:R-:W-:-:S04]  /*2ada0*/  LEA.HI R2, R0, R0, RZ, 0x1 ;  /* 0x0000000000027211 */ /* 0x000fc800078f08ff */
[----:B------:R-:W-:Y:S02]  /*2adb0*/  LOP3.LUT R3, R2, 0xfffffffe, RZ, 0xc0, !PT ;  /* 0xfffffffe02037812 */ /* 0x000fe400078ec0ff */
[----:B------:R-:W-:-:S03]  /*2adc0*/  MOV R2, 0x400 ;  /* 0x0000040000027802 */ /* 0x000fc60000000f00 */
[----:B------:R-:W-:Y:S01]  /*2add0*/  IMAD.IADD R0, R0, 0x1, -R3 ;  /* 0x0000000100007824 */ /* 0x000fe200078e0a03 */
[----:B0-----:R-:W-:-:S04]  /*2ade0*/  LEA R4, R5, R2, 0x18 ;  /* 0x0000000205047211 */ /* 0x001fc800078ec0ff */
[----:B------:R-:W-:-:S04]  /*2adf0*/  SHF.L.U32 R0, R0, 0x1f, RZ ;  /* 0x0000001f00007819 */ /* 0x000fc800000006ff */
[----:B------:R-:W0:Y:S02]  /*2ae00*/  SYNCS.PHASECHK.TRANS64.TRYWAIT P0, [R4+URZ+0x38820], R0 ;  /* 0x03882000040075a7 */ /* 0x000e24000800017f */
[----:B0-----:R-:W-:Y:S05]  /*2ae10*/  @!P0 BRA `(.L_x_817) ;  /* 0x000000a000cc8947 */ /* 0x001fea0003800000 */
.L_x_1202:
[----:B------:R-:W-:Y:S05]  /*2ae20*/  BSYNC B0 ;  /* 0x0000000000007941 */ /* 0x000fea0003800000 */
.L_x_816:
[----:B------:R-:W-:-:S03]  /*2ae30*/  UMOV UR4, 0xffffffff ;  /* 0xffffffff00047882 */ /* 0x000fc60000000000 */
[----:B------:R-:W-:Y:S05]  /*2ae40*/  BRA.DIV UR4, `(.L_x_818) ;  /* 0x000000a204d47947 */ /* 0x000fea000b800000 */
[----:B0-----:R-:W0:Y:S02]  /*2ae50*/  S2R R0, SR_TID.X ;  /* 0x0000000000007919 */ /* 0x001e240000002100 */
[----:B0-----:R-:W-:-:S04]  /*2ae60*/  SHF.R.U32.HI R0, RZ, 0x5, R0 ;  /* 0x00000005ff007819 */ /* 0x001fc80000011600 */
[----:B------:R-:W-:-:S05]  /*2ae70*/  LOP3.LUT R0, R0, 0x3, RZ, 0xc0, !PT ;  /* 0x0000000300007812 */ /* 0x000fca00078ec0ff */
[----:B------:R0:W1:Y:S02]  /*2ae80*/  SHFL.IDX PT, R14, R0, RZ, 0x1f ;  /* 0x00001fff000e7589 */ /* 0x00006400000e0000 */
.L_x_1205:
[----:B-1----:R-:W-:-:S13]  /*2ae90*/  ISETP.NE.AND P0, PT, R14, RZ, PT ;  /* 0x000000ff0e00720c */ /* 0x002fda0003f05270 */
[----:B------:R-:W-:Y:S05]  /*2aea0*/  @P0 BRA `(.L_x_483) ;  /* 0x0000000000b00947 */ /* 0x000fea0003800000 */
[----:B------:R-:W-:-:S03]  /*2aeb0*/  UMOV UR4, 0xffffffff ;  /* 0xffffffff00047882 */ /* 0x000fc60000000000 */
[----:B------:R-:W-:Y:S05]  /*2aec0*/  BRA.DIV UR4, `(.L_x_819) ;  /* 0x000000a204e87947 */ /* 0x000fea000b800000 */
[----:B------:R-:W-:-:S13]  /*2aed0*/  ELECT P6, URZ, PT ;  /* 0x00000000003f782f */ /* 0x000fda00038c0000 */
.L_x_1208:
[----:B------:R-:W-:Y:S05]  /*2aee0*/  @!P6 BRA `(.L_x_483) ;  /* 0x0000000000a0e947 */ /* 0x000fea0003800000 */
[----:B0-----:R-:W2:Y:S02]  /*2aef0*/  LDL R0, [R1+0x1a4] ;  /* 0x0001a40001007983 */ /* 0x001ea40000100800 */
[----:B--2---:R-:W-:-:S13]  /*2af00*/  R2UR UR4, R0 ;  /* 0x00000000000472ca */ /* 0x004fda00000e0000 */
[----:B------:R-:W-:-:S06]  /*2af10*/  ULOP3.LUT UR4, UR4, 0x2, URZ, 0xfc, !UPT ;  /* 0x0000000204047892 */ /* 0x000fcc000f8efc3f */
[----:B------:R-:W-:-:S05]  /*2af20*/  IMAD.U32 R0, RZ, RZ, UR4 ;  /* 0x00000004ff007e24 */ /* 0x000fca000f8e00ff */
[----:B------:R-:W-:-:S13]  /*2af30*/  ISETP.NE.AND P0, PT, R0, 0x3, PT ;  /* 0x000000030000780c */ /* 0x000fda0003f05270 */
[----:B------:R-:W-:Y:S05]  /*2af40*/  @!P0 BRA `(.L_x_820) ;  /* 0x0000000000048947 */ /* 0x000fea0003800000 */
[----:B------:R-:W-:Y:S01]  /*2af50*/  BPT.TRAP 0x1 ;  /* 0x000000040000795c */ /* 0x000fe20000300000 */
.L_x_820:
[C---:B------:R-:W-:Y:S01]  /*2af60*/  IMAD R5, R29.reuse, 0x8, R4 ;  /* 0x000000081d057824 */ /* 0x040fe200078e0204 */
[----:B------:R-:W-:Y:S02]  /*2af70*/  SHF.L.U32 R0, R32, 0x1f, RZ ;  /* 0x0000001f20007819 */ /* 0x000fe400000006ff */
[----:B------:R-:W-:Y:S02]  /*2af80*/  IADD3 R29, R29, 0x1, RZ ;  /* 0x000000011d1d7810 */ /* 0x000fe40007ffe0ff */
[----:B------:R-:W0:Y:S02]  /*2af90*/  SYNCS.PHASECHK.TRANS64.TRYWAIT P1, [R5+URZ+0x38840], R0 ;  /* 0x03884000050075a7 */ /* 0x000e24000802017f */
[----:B------:R-:W-:-:S04]  /*2afa0*/  ISETP.NE.AND P2, PT, R29, 0x2, PT ;  /* 0x000000021d00780c */ /* 0x000fc80003f45270 */
[----:B------:R-:W-:Y:S01]  /*2afb0*/  SEL R3, RZ, 0x1, P2 ;  /* 0x00000001ff037807 */ /* 0x000fe20001000000 */
[----:B0-----:R-:W-:Y:S08]  /*2afc0*/  @!P1 BRA `(.L_x_821) ;  /* 0x000000a000c89947 */ /* 0x001ff00003800000 */
.L_x_1209:
[----:B------:R-:W-:Y:S02]  /*2afd0*/  SEL R29, R29, RZ, P2 ;  /* 0x000000ff1d1d7207 */ /* 0x000fe40001000000 */
[----:B------:R-:W-:Y:S01]  /*2afe0*/  LOP3.LUT R2, R32, R3, RZ, 0x3c, !PT ;  /* 0x0000000320027212 */ /* 0x000fe200078e3cff */
[----:B------:R-:W-:Y:S06]  /*2aff0*/  @!P0 BRA `(.L_x_822) ;  /* 0x0000000000048947 */ /* 0x000fec0003800000 */
[----:B------:R-:W-:Y:S01]  /*2b000*/  BPT.TRAP 0x1 ;  /* 0x000000040000795c */ /* 0x000fe20000300000 */
.L_x_822:
[----:B------:R-:W-:Y:S01]  /*2b010*/  IMAD R29, R29, 0x8, R4 ;  /* 0x000000081d1d7824 */ /* 0x000fe200078e0204 */
[----:B------:R-:W-:-:S04]  /*2b020*/  SHF.L.U32 R2, R2, 0x1f, RZ ;  /* 0x0000001f02027819 */ /* 0x000fc800000006ff */
[----:B------:R-:W1:Y:S02]  /*2b030*/  SYNCS.PHASECHK.TRANS64.TRYWAIT P1, [R29+URZ+0x38840], R2 ;  /* 0x038840021d0075a7 */ /* 0x000e64000802017f */
[----:B-1----:R-:W-:Y:S05]  /*2b040*/  @!P1 BRA `(.L_x_823) ;  /* 0x000000a000bc9947 */ /* 0x002fea0003800000 */
.L_x_1210:
[----:B------:R-:W-:Y:S05]  /*2b050*/  @!P0 BRA `(.L_x_824) ;  /* 0x0000000000048947 */ /* 0x000fea0003800000 */
[----:B------:R-:W-:Y:S01]  /*2b060*/  BPT.TRAP 0x1 ;  /* 0x000000040000795c */ /* 0x000fe20000300000 */
.L_x_824:
[----:B------:R-:W2:Y:S02]  /*2b070*/  SYNCS.PHASECHK.TRANS64.TRYWAIT P1, [R5+URZ+0x38860], R0 ;  /* 0x03886000050075a7 */ /* 0x000ea4000802017f */
[----:B--2---:R-:W-:Y:S05]  /*2b080*/  @!P1 BRA `(.L_x_825) ;  /* 0x000000a000c09947 */ /* 0x004fea0003800000 */
.L_x_1211:
[----:B------:R-:W-:Y:S05]  /*2b090*/  @!P0 BRA `(.L_x_826) ;  /* 0x0000000000048947 */ /* 0x000fea0003800000 */
[----:B------:R-:W-:Y:S01]  /*2b0a0*/  BPT.TRAP 0x1 ;  /* 0x000000040000795c */ /* 0x000fe20000300000 */
.L_x_826:
[----:B------:R-:W3:Y:S02]  /*2b0b0*/  SYNCS.PHASECHK.TRANS64.TRYWAIT P1, [R29+URZ+0x38860], R2 ;  /* 0x038860021d0075a7 */ /* 0x000ee4000802017f */
[----:B---3--:R-:W-:Y:S05]  /*2b0c0*/  @!P1 BRA `(.L_x_827) ;  /* 0x000000a000c49947 */ /* 0x008fea0003800000 */
.L_x_1212:
[----:B------:R-:W-:Y:S05]  /*2b0d0*/  @!P0 BRA `(.L_x_828) ;  /* 0x0000000000048947 */ /* 0x000fea0003800000 */
[----:B------:R-:W-:Y:S01]  /*2b0e0*/  BPT.TRAP 0x1 ;  /* 0x000000040000795c */ /* 0x000fe20000300000 */
.L_x_828:
[----:B------:R-:W4:Y:S02]  /*2b0f0*/  SYNCS.PHASECHK.TRANS64.TRYWAIT P1, [R5+URZ+0x38880], R0 ;  /* 0x03888000050075a7 */ /* 0x000f24000802017f */
[----:B----4-:R-:W-:Y:S05]  /*2b100*/  @!P1 BRA `(.L_x_829) ;  /* 0x000000a000c89947 */ /* 0x010fea0003800000 */
.L_x_1213:
[----:B------:R-:W-:Y:S05]  /*2b110*/  @!P0 BRA `(.L_x_830) ;  /* 0x0000000000048947 */ /* 0x000fea0003800000 */
[----:B------:R-:W-:Y:S01]  /*2b120*/  BPT.TRAP 0x1 ;  /* 0x000000040000795c */ /* 0x000fe20000300000 */
.L_x_830:
[----:B------:R0:W0:Y:S02]  /*2b130*/  SYNCS.PHASECHK.TRANS64.TRYWAIT P0, [R29+URZ+0x38880], R2 ;  /* 0x038880021d0075a7 */ /* 0x000024000800017f */
[----:B0-----:R-:W-:Y:S05]  /*2b140*/  @!P0 NANOSLEEP.SYNCS 0x989680 ;  /* 0x009896800000895d */ /* 0x001fea0003900000 */
[----:B------:R-:W0:Y:S02]  /*2b150*/  @!P0 SYNCS.PHASECHK.TRANS64 P0, [R29+URZ+0x38880], R2 ;  /* 0x038880021d0085a7 */ /* 0x000e24000800007f */
[----:B0-----:R-:W-:Y:S05]  /*2b160*/  @!P0 BRA `(.L_x_830) ;  /* 0xfffffffc00f08947 */ /* 0x001fea000383ffff */
.L_x_483:
[----:B------:R-:W-:Y:S05]  /*2b170*/  BSYNC B8 ;  /* 0x0000000000087941 */ /* 0x000fea0003800000 */
.L_x_480:
[----:B------:R-:W-:Y:S05]  /*2b180*/  EXIT ;  /* 0x000000000000794d */ /* 0x000fea0003800000 */
.L_x_507:
[----:B-1----:R1:W2:Y:S02]  /*2b190*/  SYNCS.PHASECHK.TRANS64.TRYWAIT P6, [R81+URZ+0x38890], R100 ;  /* 0x03889064510075a7 */ /* 0x0022a400080c017f */
[----:B--2---:R-:W-:Y:S05]  /*2b1a0*/  @!P6 NANOSLEEP.SYNCS 0x989680 ;  /* 0x009896800000e95d */ /* 0x004fea0003900000 */
[----:B------:R-:W2:Y:S02]  /*2b1b0*/  @!P6 SYNCS.PHASECHK.TRANS64 P6, [R81+URZ+0x38890], R100 ;  /* 0x038890645100e5a7 */ /* 0x000ea400080c007f */
[----:B--2---:R-:W-:Y:S05]  /*2b1c0*/  @!P6 BRA `(.L_x_507) ;  /* 0xfffffffc00f0e947 */ /* 0x004fea000383ffff */
[----:B------:R-:W-:Y:S05]  /*2b1d0*/  BRA `(.L_x_831) ;  /* 0xfffffd8800987947 */ /* 0x000fea000383ffff */
.L_x_508:
[----:B------:R-:W-:Y:S01]  /*2b1e0*/  BSSY B1, `(.L_x_832) ;  /* 0x0000008000017945 */ /* 0x000fe20003800000 */
[----:B0-----:R-:W-:Y:S01]  /*2b1f0*/  IMAD.MOV.U32 R13, RZ, RZ, R102 ;  /* 0x000000ffff0d7224 */ /* 0x001fe200078e0066 */
[----:B------:R-:W-:Y:S01]  /*2b200*/  MOV R15, 0xffffffff ;  /* 0xffffffff000f7802 */ /* 0x000fe20000000f00 */
[----:B------:R-:W-:Y:S02]  /*2b210*/  IMAD.MOV.U32 R12, RZ, RZ, RZ ;  /* 0x000000ffff0c7224 */ /* 0x000fe400078e00ff */
[----:B------:R-:W-:-:S07]  /*2b220*/  IMAD.MOV.U32 R11, RZ, RZ, 0x181f ;  /* 0x0000181fff0b7424 */ /* 0x000fce00078e00ff */
[----:B-1----:R-:W-:Y:S05]  /*2b230*/  WARPSYNC.COLLECTIVE R15, `(.L_x_833) ;  /* 0x000000000f087348 */ /* 0x002fea0003c00000 */
[----:B------:R0:W2:Y:S02]  /*2b240*/  SHFL.IDX P6, R14, R13, R12, R11 ;  /* 0x0000000c0d0e7389 */ /* 0x0000a400000c000b */
[----:B012---:R-:W-:Y:S01]  /*2b250*/  ENDCOLLECTIVE ;  /* 0x000000000000791b */ /* 0x007fe20003800000 */
.L_x_833:
[----:B------:R-:W-:Y:S05]  /*2b260*/  BSYNC B1 ;  /* 0x0000000000017941 */ /* 0x000fea0003800000 */
.L_x_832:
[----:B------:R-:W-:Y:S01]  /*2b270*/  IMAD.MOV.U32 R13, RZ, RZ, R101 ;  /* 0x000000ffff0d7224 */ /* 0x000fe200078e0065 */
[----:B------:R-:W-:Y:S01]  /*2b280*/  MOV R15, 0xffffffff ;  /* 0xffffffff000f7802 */ /* 0x000fe20000000f00 */
[----:B------:R-:W-:Y:S02]  /*2b290*/  IMAD.MOV.U32 R12, RZ, RZ, RZ ;  /* 0x000000ffff0c7224 */ /* 0x000fe400078e00ff */
[----:B------:R-:W-:Y:S02]  /*2b2a0*/  IMAD.MOV.U32 R11, RZ, RZ, 0x181f ;  /* 0x0000181fff0b7424 */ /* 0x000fe400078e00ff */
[----:B------:R-:W-:-:S07]  /*2b2b0*/  IMAD.MOV.U32 R115, RZ, RZ, R14 ;  /* 0x000000ffff737224 */ /* 0x000fce00078e000e */
[----:B------:R-:W-:Y:S05]  /*2b2c0*/  WARPSYNC.COLLECTIVE R15, `(.L_x_834) ;  /* 0x000000000f087348 */ /* 0x000fea0003c00000 */
[----:B------:R0:W1:Y:S02]  /*2b2d0*/  SHFL.IDX P6, R14, R13, R12, R11 ;  /* 0x0000000c0d0e7389 */ /* 0x00006400000c000b */
[----:B01----:R-:W-:Y:S01]  /*2b2e0*/  ENDCOLLECTIVE ;  /* 0x000000000000791b */ /* 0x003fe20003800000 */
.L_x_834:
[----:B------:R-:W-:Y:S01]  /*2b2f0*/  IMAD.MOV.U32 R11, RZ, RZ, R14 ;  /* 0x000000ffff0b7224 */ /* 0x000fe200078e000e */
[----:B------:R-:W-:Y:S06]  /*2b300*/  BRA `(.L_x_835) ;  /* 0xfffffd8800607947 */ /* 0x000fec000383ffff */
.L_x_517:
[----:B------:R-:W-:Y:S01]  /*2b310*/  BSSY B1, `(.L_x_836) ;  /* 0x0000008000017945 */ /* 0x000fe20003800000 */
[----:B0-----:R-:W-:Y:S01]  /*2b320*/  IMAD.MOV.U32 R13, RZ, RZ, R102 ;  /* 0x000000ffff0d7224 */ /* 0x001fe200078e0066 */
[----:B------:R-:W-:Y:S01]  /*2b330*/  MOV R15, 0xffffffff ;  /* 0xffffffff000f7802 */ /* 0x000fe20000000f00 */
[----:B------:R-:W-:Y:S02]  /*2b340*/  IMAD.MOV.U32 R12, RZ, RZ, 0x1 ;  /* 0x00000001ff0c7424 */ /* 0x000fe400078e00ff */
[----:B----4-:R-:W-:-:S07]  /*2b350*/  IMAD.MOV.U32 R11, RZ, RZ, 0x181f ;  /* 0x0000181fff0b7424 */ /* 0x010fce00078e00ff */
[----:B-123--:R-:W-:Y:S05]  /*2b360*/  WARPSYNC.COLLECTIVE R15, `(.L_x_837) ;  /* 0x000000000f087348 */ /* 0x00efea0003c00000 */
[----:B------:R0:W4:Y:S02]  /*2b370*/  SHFL.IDX P6, R14, R13, R12, R11 ;  /* 0x0000000c0d0e7389 */ /* 0x00012400000c000b */
[----:B01234-:R-:W-:Y:S01]  /*2b380*/  ENDCOLLECTIVE ;  /* 0x000000000000791b */ /* 0x01ffe20003800000 */
.L_x_837:
[----:B------:R-:W-:Y:S05]  /*2b390*/  BSYNC B1 ;  /* 0x0000000000017941 */ /* 0x000fea0003800000 */
.L_x_836:
[----:B------:R-:W-:Y:S01]  /*2b3a0*/  IMAD.MOV.U32 R13, RZ, RZ, R101 ;  /* 0x000000ffff0d7224 */ /* 0x000fe200078e0065 */
[----:B------:R-:W-:Y:S01]  /*2b3b0*/  MOV R15, 0xffffffff ;  /* 0xffffffff000f7802 */ /* 0x000fe20000000f00 */
[----:B------:R-:W-:Y:S02]  /*2b3c0*/  IMAD.MOV.U32 R12, RZ, RZ, 0x1 ;  /* 0x00000001ff0c7424 */ /* 0x000fe400078e00ff */
[----:B------:R-:W-:Y:S02]  /*2b3d0*/  IMAD.MOV.U32 R11, RZ, RZ, 0x181f ;  /* 0x0000181fff0b7424 */ /* 0x000fe400078e00ff */
[----:B------:R-:W-:-:S07]  /*2b3e0*/  IMAD.MOV.U32 R70, RZ, RZ, R14 ;  /* 0x000000ffff467224 */ /* 0x000fce00078e000e */
[----:B------:R-:W-:Y:S05]  /*2b3f0*/  WARPSYNC.COLLECTIVE R15, `(.L_x_838) ;  /* 0x000000000f087348 */ /* 0x000fea0003c00000 */
[----:B------:R0:W1:Y:S02]  /*2b400*/  SHFL.IDX P6, R14, R13, R12, R11 ;  /* 0x0000000c0d0e7389 */ /* 0x00006400000c000b */
[----:B01----:R-:W-:Y:S01]  /*2b410*/  ENDCOLLECTIVE ;  /* 0x000000000000791b */ /* 0x003fe20003800000 */
.L_x_838:
[----:B------:R-:W-:Y:S01]  /*2b420*/  IMAD.MOV.U32 R11, RZ, RZ, R14 ;  /* 0x000000ffff0b7224 */ /* 0x000fe200078e000e */
[----:B------:R-:W-:Y:S06]  /*2b430*/  BRA `(.L_x_839) ;  /* 0xfffffd9400f47947 */ /* 0x000fec000383ffff */
.L_x_526:
[----:B------:R-:W-:Y:S01]  /*2b440*/  BSSY B1, `(.L_x_840) ;  /* 0x0000008000017945 */ /* 0x000fe20003800000 */
[----:B0-----:R-:W-:Y:S01]  /*2b450*/  IMAD.MOV.U32 R13, RZ, RZ, R102 ;  /* 0x000000ffff0d7224 */ /* 0x001fe200078e0066 */
[----:B------:R-:W-:Y:S01]  /*2b460*/  MOV R15, 0xffffffff ;  /* 0xffffffff000f7802 */ /* 0x000fe20000000f00 */
[----:B------:R-:W-:Y:S02]  /*2b470*/  IMAD.MOV.U32 R12, RZ, RZ, 0x2 ;  /* 0x00000002ff0c7424 */ /* 0x000fe400078e00ff */
[----:B------:R-:W-:-:S07]  /*2b480*/  IMAD.MOV.U32 R11, RZ, RZ, 0x181f ;  /* 0x0000181fff0b7424 */ /* 0x000fce00078e00ff */
[----:B-1234-:R-:W-:Y:S05]  /*2b490*/  WARPSYNC.COLLECTIVE R15, `(.L_x_841) ;  /* 0x000000000f087348 */ /* 0x01efea0003c00000 */
[----:B------:R0:W0:Y:S02]  /*2b4a0*/  SHFL.IDX P6, R14, R13, R12, R11 ;  /* 0x0000000c0d0e7389 */ /* 0x00002400000c000b */
[----:B01234-:R-:W-:Y:S01]  /*2b4b0*/  ENDCOLLECTIVE ;  /* 0x000000000000791b */ /* 0x01ffe20003800000 */
.L_x_841:
[----:B------:R-:W-:Y:S05]  /*2b4c0*/  BSYNC B1 ;  /* 0x0000000000017941 */ /* 0x000fea0003800000 */
.L_x_840:
        /* <DEDUP_REMOVED lines=8> */
.L_x_842:
[----:B------:R-:W-:Y:S01]  /*2b550*/  IMAD.MOV.U32 R63, RZ, RZ, R14 ;  /* 0x000000ffff3f7224 */ /* 0x000fe200078e000e */
[----:B------:R-:W-:Y:S06]  /*2b560*/  BRA `(.L_x_843) ;  /* 0xfffffda400787947 */ /* 0x000fec000383ffff */
.L_x_535:
        /* <DEDUP_REMOVED lines=8> */
.L_x_845:
[----:B------:R-:W-:Y:S05]  /*2b5f0*/  BSYNC B1 ;  /* 0x0000000000017941 */ /* 0x000fea0003800000 */
.L_x_844:
        /* <DEDUP_REMOVED lines=8> */
.L_x_846:
[----:B------:R-:W-:Y:S01]  /*2b680*/  IMAD.MOV.U32 R101, RZ, RZ, R14 ;  /* 0x000000ffff657224 */ /* 0x000fe200078e000e */
[----:B------:R-:W-:Y:S06]  /*2b690*/  BRA `(.L_x_847) ;  /* 0xfffffdb4000c7947 */ /* 0x000fec000383ffff */
.L_x_545:
[----:B-1----:R1:W2:Y:S02]  /*2b6a0*/  SYNCS.PHASECHK.TRANS64.TRYWAIT P3, [R81+URZ+0x38890], R100 ;  /* 0x03889064510075a7 */ /* 0x0022a4000806017f */
[----:B--2---:R-:W-:Y:S05]  /*2b6b0*/  @!P3 NANOSLEEP.SYNCS 0x989680 ;  /* 0x009896800000b95d */ /* 0x004fea0003900000 */
[----:B------:R-:W2:Y:S02]  /*2b6c0*/  @!P3 SYNCS.PHASECHK.TRANS64 P3, [R81+URZ+0x38890], R100 ;  /* 0x038890645100b5a7 */ /* 0x000ea4000806007f */
[----:B--2---:R-:W-:Y:S05]  /*2b6d0*/  @!P3 BRA `(.L_x_545) ;  /* 0xfffffffc00f0b947 */ /* 0x004fea000383ffff */
[----:B------:R-:W-:Y:S05]  /*2b6e0*/  BRA `(.L_x_848) ;  /* 0xfffffdc800547947 */ /* 0x000fea000383ffff */
.L_x_546:
[----:B------:R-:W-:Y:S01]  /*2b6f0*/  BSSY B1, `(.L_x_849) ;  /* 0x0000008000017945 */ /* 0x000fe20003800000 */
[----:B------:R-:W-:Y:S01]  /*2b700*/  IMAD.MOV.U32 R13, RZ, RZ, R102 ;  /* 0x000000ffff0d7224 */ /* 0x000fe200078e0066 */
[----:B------:R-:W-:Y:S01]  /*2b710*/  MOV R15, 0xffffffff ;  /* 0xffffffff000f7802 */ /* 0x000fe20000000f00 */
[----:B------:R-:W-:Y:S02]  /*2b720*/  IMAD.MOV.U32 R12, RZ, RZ, RZ ;  /* 0x000000ffff0c7224 */ /* 0x000fe400078e00ff */
[----:B------:R-:W-:-:S07]  /*2b730*/  IMAD.MOV.U32 R11, RZ, RZ, 0x181f ;  /* 0x0000181fff0b7424 */ /* 0x000fce00078e00ff */
[----:B-1----:R-:W-:Y:S05]  /*2b740*/  WARPSYNC.COLLECTIVE R15, `(.L_x_850) ;  /* 0x000000000f087348 */ /* 0x002fea0003c00000 */
[----:B------:R0:W2:Y:S02]  /*2b750*/  SHFL.IDX P6, R14, R13, R12, R11 ;  /* 0x0000000c0d0e7389 */ /* 0x0000a400000c000b */
[----:B012---:R-:W-:Y:S01]  /*2b760*/  ENDCOLLECTIVE ;  /* 0x000000000000791b */ /* 0x007fe20003800000 */
.L_x_850:
[----:B------:R-:W-:Y:S05]  /*2b770*/  BSYNC B1 ;  /* 0x0000000000017941 */ /* 0x000fea0003800000 */
.L_x_849:
        /* <DEDUP_REMOVED lines=8> */
.L_x_851:
[----:B------:R-:W-:Y:S01]  /*2b800*/  IMAD.MOV.U32 R11, RZ, RZ, R14 ;  /* 0x000000ffff0b7224 */ /* 0x000fe200078e000e */
[----:B------:R-:W-:Y:S06]  /*2b810*/  BRA `(.L_x_852) ;  /* 0xfffffdc800207947 */ /* 0x000fec000383ffff */
.L_x_551:
[----:B------:R-:W-:Y:S01]  /*2b820*/  BSSY B1, `(.L_x_853) ;  /* 0x0000008000017945 */ /* 0x000fe20003800000 */
[----:B0-----:R-:W-:Y:S01]  /*2b830*/  IMAD.MOV.U32 R13, RZ, RZ, R102 ;  /* 0x000000ffff0d7224 */ /* 0x001fe200078e0066 */
[----:B------:R-:W-:Y:S01]  /*2b840*/  MOV R15, 0xffffffff ;  /* 0xffffffff000f7802 */ /* 0x000fe20000000f00 */
[----:B------:R-:W-:Y:S02]  /*2b850*/  IMAD.MOV.U32 R12, RZ, RZ, 0x1 ;  /* 0x00000001ff0c7424 */ /* 0x000fe400078e00ff */
[----:B---3--:R-:W-:-:S07]  /*2b860*/  IMAD.MOV.U32 R11, RZ, RZ, 0x181f ;  /* 0x0000181fff0b7424 */ /* 0x008fce00078e00ff */
[----:B-12---:R-:W-:Y:S05]  /*2b870*/  WARPSYNC.COLLECTIVE R15, `(.L_x_854) ;  /* 0x000000000f087348 */ /* 0x006fea0003c00000 */
[----:B------:R0:W3:Y:S02]  /*2b880*/  SHFL.IDX P6, R14, R13, R12, R11 ;  /* 0x0000000c0d0e7389 */ /* 0x0000e400000c000b */
[----:B0123--:R-:W-:Y:S01]  /*2b890*/  ENDCOLLECTIVE ;  /* 0x000000000000791b */ /* 0x00ffe20003800000 */
.L_x_854:
[----:B------:R-:W-:Y:S05]  /*2b8a0*/  BSYNC B1 ;  /* 0x0000000000017941 */ /* 0x000fea0003800000 */
.L_x_853:
        /* <DEDUP_REMOVED lines=8> */
.L_x_855:
[----:B------:R-:W-:Y:S01]  /*2b930*/  IMAD.MOV.U32 R50, RZ, RZ, R14 ;  /* 0x000000ffff327224 */ /* 0x000fe200078e000e */
[----:B------:R-:W-:Y:S06]  /*2b940*/  BRA `(.L_x_856) ;  /* 0xfffffdd400f87947 */ /* 0x000fec000383ffff */
.L_x_556:
[----:B------:R-:W-:Y:S01]  /*2b950*/  BSSY B1, `(.L_x_857) ;  /* 0x0000008000017945 */ /* 0x000fe20003800000 */
[----:B0-----:R-:W-:Y:S01]  /*2b960*/  IMAD.MOV.U32 R13, RZ, RZ, R102 ;  /* 0x000000ffff0d7224 */ /* 0x001fe200078e0066 */
[----:B------:R-:W-:Y:S01]  /*2b970*/  MOV R15, 0xffffffff ;  /* 0xffffffff000f7802 */ /* 0x000fe20000000f00 */
[----:B------:R-:W-:Y:S02]  /*2b980*/  IMAD.MOV.U32 R12, RZ, RZ, 0x2 ;  /* 0x00000002ff0c7424 */ /* 0x000fe400078e00ff */
[----:B------:R-:W-:-:S07]  /*2b990*/  IMAD.MOV.U32 R11, RZ, RZ, 0x181f ;  /* 0x0000181fff0b7424 */ /* 0x000fce00078e00ff */
[----:B-12-4-:R-:W-:Y:S05]  /*2b9a0*/  WARPSYNC.COLLECTIVE R15, `(.L_x_858) ;  /* 0x000000000f087348 */ /* 0x016fea0003c00000 */
[----:B------:R0:W3:Y:S02]  /*2b9b0*/  SHFL.IDX P6, R14, R13, R12, R11 ;  /* 0x0000000c0d0e7389 */ /* 0x0000e400000c000b */
[----:B01234-:R-:W-:Y:S01]  /*2b9c0*/  ENDCOLLECTIVE ;  /* 0x000000000000791b */ /* 0x01ffe20003800000 */
.L_x_858:
[----:B------:R-:W-:Y:S05]  /*2b9d0*/  BSYNC B1 ;  /* 0x0000000000017941 */ /* 0x000fea0003800000 */
.L_x_857:
        /* <DEDUP_REMOVED lines=8> */
.L_x_859:
[----:B------:R-:W-:Y:S01]  /*2ba60*/  IMAD.MOV.U32 R50, RZ, RZ, R14 ;  /* 0x000000ffff327224 */ /* 0x000fe200078e000e */
[----:B------:R-:W-:Y:S06]  /*2ba70*/  BRA `(.L_x_860) ;  /* 0xfffffde400d47947 */ /* 0x000fec000383ffff */
.L_x_561:
        /* <DEDUP_REMOVED lines=8> */
.L_x_862:
[----:B------:R-:W-:Y:S05]  /*2bb00*/  BSYNC B1 ;  /* 0x0000000000017941 */ /* 0x000fea0003800000 */
.L_x_861:
        /* <DEDUP_REMOVED lines=8> */
.L_x_863:
[----:B------:R-:W-:Y:S01]  /*2bb90*/  IMAD.MOV.U32 R50, RZ, RZ, R14 ;  /* 0x000000ffff327224 */ /* 0x000fe200078e000e */
[----:B------:R-:W-:Y:S06]  /*2bba0*/  BRA `(.L_x_864) ;  /* 0xfffffdf400907947 */ /* 0x000fec000383ffff */
.L_x_566:
[----:B-1----:R1:W2:Y:S02]  /*2bbb0*/  SYNCS.PHASECHK.TRANS64.TRYWAIT P2, [R81+URZ+0x38890], R100 ;  /* 0x03889064510075a7 */ /* 0x0022a4000804017f */
[----:B--2---:R-:W-:Y:S05]  /*2bbc0*/  @!P2 NANOSLEEP.SYNCS 0x989680 ;  /* 0x009896800000a95d */ /* 0x004fea0003900000 */
[----:B------:R-:W2:Y:S02]  /*2bbd0*/  @!P2 SYNCS.PHASECHK.TRANS64 P2, [R81+URZ+0x38890], R100 ;  /* 0x038890645100a5a7 */ /* 0x000ea4000804007f */
[----:B--2---:R-:W-:Y:S05]  /*2bbe0*/  @!P2 BRA `(.L_x_566) ;  /* 0xfffffffc00f0a947 */ /* 0x004fea000383ffff */
[----:B------:R-:W-:Y:S05]  /*2bbf0*/  BRA `(.L_x_865) ;  /* 0xfffffe0400a87947 */ /* 0x000fea000383ffff */
.L_x_567:
        /* <DEDUP_REMOVED lines=8> */
.L_x_867:
[----:B------:R-:W-:Y:S05]  /*2bc80*/  BSYNC B1 ;  /* 0x0000000000017941 */ /* 0x000fea0003800000 */
.L_x_866:
        /* <DEDUP_REMOVED lines=8> */
.L_x_868:
[----:B------:R-:W-:Y:S05]  /*2bd10*/  BRA `(.L_x_869) ;  /* 0xfffffe0400c87947 */ /* 0x000fea000383ffff */
.L_x_570:
[----:B------:R-:W-:Y:S01]  /*2bd20*/  BSSY B1, `(.L_x_870) ;  /* 0x0000008000017945 */ /* 0x000fe20003800000 */
[----:B----4-:R-:W-:Y:S02]  /*2bd30*/  IMAD.MOV.U32 R13, RZ, RZ, R49 ;  /* 0x000000ffff0d7224 */ /* 0x010fe400078e0031 */
[----:B------:R-:W-:Y:S02]  /*2bd40*/  IMAD.MOV.U32 R12, RZ, RZ, 0x1 ;  /* 0x00000001ff0c7424 */ /* 0x000fe400078e00ff */
[----:B------:R-:W-:Y:S02]  /*2bd50*/  IMAD.MOV.U32 R11, RZ, RZ, 0x181f ;  /* 0x0000181fff0b7424 */ /* 0x000fe400078e00ff */
[----:B------:R-:W-:-:S07]  /*2bd60*/  IMAD.MOV.U32 R15, RZ, RZ, -0x1 ;  /* 0xffffffffff0f7424 */ /* 0x000fce00078e00ff */
[----:B0123--:R-:W-:Y:S05]  /*2bd70*/  WARPSYNC.COLLECTIVE R15, `(.L_x_871) ;  /* 0x000000000f087348 */ /* 0x00ffea0003c00000 */
[----:B---3--:R3:W4:Y:S02]  /*2bd80*/  SHFL.IDX P6, R14, R13, R12, R11 ;  /* 0x0000000c0d0e7389 */ /* 0x00872400000c000b */
[----:B01234-:R-:W-:Y:S01]  /*2bd90*/  ENDCOLLECTIVE ;  /* 0x000000000000791b */ /* 0x01ffe20003800000 */
.L_x_871:
[----:B------:R-:W-:Y:S05]  /*2bda0*/  BSYNC B1 ;  /* 0x0000000000017941 */ /* 0x000fea0003800000 */
.L_x_870:
[----:B------:R-:W-:Y:S01]  /*2bdb0*/  IMAD.MOV.U32 R13, RZ, RZ, R48 ;  /* 0x000000ffff0d7224 */ /* 0x000fe200078e0030 */
[----:B------:R-:W-:Y:S01]  /*2bdc0*/  MOV R45, R14 ;  /* 0x0000000e002d7202 */ /* 0x000fe20000000f00 */
[----:B------:R-:W-:Y:S02]  /*2bdd0*/  IMAD.MOV.U32 R12, RZ, RZ, 0x1 ;  /* 0x00000001ff0c7424 */ /* 0x000fe400078e00ff */
[----:B------:R-:W-:Y:S02]  /*2bde0*/  IMAD.MOV.U32 R11, RZ, RZ, 0x181f ;  /* 0x0000181fff0b7424 */ /* 0x000fe400078e00ff */
[----:B------:R-:W-:-:S07]  /*2bdf0*/  IMAD.MOV.U32 R15, RZ, RZ, -0x1 ;  /* 0xffffffffff0f7424 */ /* 0x000fce00078e00ff */
[----:B------:R-:W-:Y:S05]  /*2be00*/  WARPSYNC.COLLECTIVE R15, `(.L_x_872) ;  /* 0x000000000f087348 */ /* 0x000fea0003c00000 */
[----:B------:R0:W1:Y:S02]  /*2be10*/  SHFL.IDX P6, R14, R13, R12, R11 ;  /* 0x0000000c0d0e7389 */ /* 0x00006400000c000b */
[----:B01----:R-:W-:Y:S01]  /*2be20*/  ENDCOLLECTIVE ;  /* 0x000000000000791b */ /* 0x003fe20003800000 */
.L_x_872:
[----:B------:R-:W-:Y:S05]  /*2be30*/  BRA `(.L_x_873) ;  /* 0xfffffe0400c87947 */ /* 0x000fea000383ffff */
.L_x_573:
[----:B------:R-:W-:Y:S01]  /*2be40*/  BSSY B1, `(.L_x_874) ;  /* 0x0000008000017945 */ /* 0x000fe20003800000 */
[----:B---3--:R-:W-:Y:S01]  /*2be50*/  MOV R13, R49 ;  /* 0x00000031000d7202 */ /* 0x008fe20000000f00 */
[----:B------:R-:W-:Y:S02]  /*2be60*/  IMAD.MOV.U32 R12, RZ, RZ, 0x2 ;  /* 0x00000002ff0c7424 */ /* 0x000fe400078e00ff */
[----:B------:R-:W-:Y:S02]  /*2be70*/  IMAD.MOV.U32 R11, RZ, RZ, 0x181f ;  /* 0x0000181fff0b7424 */ /* 0x000fe400078e00ff */
[----:B------:R-:W-:-:S07]  /*2be80*/  IMAD.MOV.U32 R15, RZ, RZ, -0x1 ;  /* 0xffffffffff0f7424 */ /* 0x000fce00078e00ff */
[----:B012-4-:R-:W-:Y:S05]  /*2be90*/  WARPSYNC.COLLECTIVE R15, `(.L_x_875) ;  /* 0x000000000f087348 */ /* 0x017fea0003c00000 */
[----:B------:R3:W0:Y:S02]  /*2bea0*/  SHFL.IDX P6, R14, R13, R12, R11 ;  /* 0x0000000c0d0e7389 */ /* 0x00062400000c000b */
[----:B01234-:R-:W-:Y:S01]  /*2beb0*/  ENDCOLLECTIVE ;  /* 0x000000000000791b */ /* 0x01ffe20003800000 */
.L_x_875:
[----:B------:R-:W-:Y:S05]  /*2bec0*/  BSYNC B1 ;  /* 0x0000000000017941 */ /* 0x000fea0003800000 */
.L_x_874:
[----:B------:R-:W-:Y:S01]  /*2bed0*/  MOV R13, R48 ;  /* 0x00000030000d7202 */ /* 0x000fe20000000f00 */
[----:B------:R-:W-:Y:S02]  /*2bee0*/  IMAD.MOV.U32 R12, RZ, RZ, 0x2 ;  /* 0x00000002ff0c7424 */ /* 0x000fe400078e00ff */
[----:B------:R-:W-:Y:S02]  /*2bef0*/  IMAD.MOV.U32 R11, RZ, RZ, 0x181f ;  /* 0x0000181fff0b7424 */ /* 0x000fe400078e00ff */
[----:B------:R-:W-:Y:S02]  /*2bf00*/  IMAD.MOV.U32 R15, RZ, RZ, -0x1 ;  /* 0xffffffffff0f7424 */ /* 0x000fe400078e00ff */
[----:B------:R-:W-:-:S07]  /*2bf10*/  IMAD.MOV.U32 R45, RZ, RZ, R14 ;  /* 0x000000ffff2d7224 */ /* 0x000fce00078e000e */
[----:B------:R-:W-:Y:S05]  /*2bf20*/  WARPSYNC.COLLECTIVE R15, `(.L_x_876) ;  /* 0x000000000f087348 */ /* 0x000fea0003c00000 */
[----:B------:R0:W1:Y:S02]  /*2bf30*/  SHFL.IDX P6, R14, R13, R12, R11 ;  /* 0x0000000c0d0e7389 */ /* 0x00006400000c000b */
[----:B01----:R-:W-:Y:S01]  /*2bf40*/  ENDCOLLECTIVE ;  /* 0x000000000000791b */ /* 0x003fe20003800000 */
.L_x_876:
[----:B------:R-:W-:Y:S05]  /*2bf50*/  BRA `(.L_x_877) ;  /* 0xfffffe0400cc7947 */ /* 0x000fea000383ffff */
.L_x_576:
[----:B------:R-:W-:Y:S01]  /*2bf60*/  BSSY B1, `(.L_x_878) ;  /* 0x0000008000017945 */ /* 0x000fe20003800000 */
[----:B0-----:R-:W-:Y:S01]  /*2bf70*/  IMAD.MOV.U32 R13, RZ, RZ, R49 ;  /* 0x000000ffff0d7224 */ /* 0x001fe200078e0031 */
[----:B------:R-:W-:Y:S01]  /*2bf80*/  MOV R12, 0x3 ;  /* 0x00000003000c7802 */ /* 0x000fe20000000f00 */
[----:B------:R-:W-:Y:S02]  /*2bf90*/  IMAD.MOV.U32 R11, RZ, RZ, 0x181f ;  /* 0x0000181fff0b7424 */ /* 0x000fe400078e00ff */
[----:B------:R-:W-:-:S07]  /*2bfa0*/  IMAD.MOV.U32 R15, RZ, RZ, -0x1 ;  /* 0xffffffffff0f7424 */ /* 0x000fce00078e00ff */
[----:B-1234-:R-:W-:Y:S05]  /*2bfb0*/  WARPSYNC.COLLECTIVE R15, `(.L_x_879) ;  /* 0x000000000f087348 */ /* 0x01efea0003c00000 */
[----:B------:R0:W0:Y:S02]  /*2bfc0*/  SHFL.IDX P6, R14, R13, R12, R11 ;  /* 0x0000000c0d0e7389 */ /* 0x00002400000c000b */
[----:B01234-:R-:W-:Y:S01]  /*2bfd0*/  ENDCOLLECTIVE ;  /* 0x000000000000791b */ /* 0x01ffe20003800000 */
.L_x_879:
[----:B------:R-:W-:Y:S05]  /*2bfe0*/  BSYNC B1 ;  /* 0x0000000000017941 */ /* 0x000fea0003800000 */
.L_x_878:
[----:B------:R-:W-:Y:S01]  /*2bff0*/  IMAD.MOV.U32 R13, RZ, RZ, R48 ;  /* 0x000000ffff0d7224 */ /* 0x000fe200078e0030 */
[----:B------:R-:W-:Y:S01]  /*2c000*/  MOV R12, 0x3 ;  /* 0x00000003000c7802 */ /* 0x000fe20000000f00 */
[----:B------:R-:W-:Y:S02]  /*2c010*/  IMAD.MOV.U32 R11, RZ, RZ, 0x181f ;  /* 0x0000181fff0b7424 */ /* 0x000fe400078e00ff */
[----:B------:R-:W-:Y:S02]  /*2c020*/  IMAD.MOV.U32 R15, RZ, RZ, -0x1 ;  /* 0xffffffffff0f7424 */ /* 0x000fe400078e00ff */
[----:B------:R-:W-:-:S07]  /*2c030*/  IMAD.MOV.U32 R49, RZ, RZ, R14 ;  /* 0x000000ffff317224 */ /* 0x000fce00078e000e */
[----:B------:R-:W-:Y:S05]  /*2c040*/  WARPSYNC.COLLECTIVE R15, `(.L_x_880) ;  /* 0x000000000f087348 */ /* 0x000fea0003c00000 */
[----:B------:R0:W1:Y:S02]  /*2c050*/  SHFL.IDX P6, R14, R13, R12, R11 ;  /* 0x0000000c0d0e7389 */ /* 0x00006400000c000b */
[----:B01----:R-:W-:Y:S01]  /*2c060*/  ENDCOLLECTIVE ;  /* 0x000000000000791b */ /* 0x003fe20003800000 */
.L_x_880:
[----:B------:R-:W-:Y:S05]  /*2c070*/  BRA `(.L_x_881) ;  /* 0xfffffe0400d07947 */ /* 0x000fea000383ffff */
.L_x_580:
[----:B------:R0:W0:Y:S02]  /*2c080*/  SYNCS.PHASECHK.TRANS64.TRYWAIT P3, [R81+URZ+0x388b0], R100 ;  /* 0x0388b064510075a7 */ /* 0x000024000806017f */
[----:B0-----:R-:W-:Y:S05]  /*2c090*/  @!P3 NANOSLEEP.SYNCS 0x989680 ;  /* 0x009896800000b95d */ /* 0x001fea0003900000 */
[----:B------:R-:W0:Y:S02]  /*2c0a0*/  @!P3 SYNCS.PHASECHK.TRANS64 P3, [R81+URZ+0x388b0], R100 ;  /* 0x0388b0645100b5a7 */ /* 0x000e24000806007f */
[----:B0-----:R-:W-:Y:S05]  /*2c0b0*/  @!P3 BRA `(.L_x_580) ;  /* 0xfffffffc00f0b947 */ /* 0x001fea000383ffff */
[----:B------:R-:W-:Y:S05]  /*2c0c0*/  BRA `(.L_x_882) ;  /* 0xfffffe0800487947 */ /* 0x000fea000383ffff */
.L_x_594:
[----:B------:R-:W-:Y:S01]  /*2c0d0*/  BSSY B0, `(.L_x_883) ;  /* 0x0000007000007945 */ /* 0x000fe20003800000 */
[----:B------:R-:W-:Y:S01]  /*2c0e0*/  IMAD.MOV.U32 R12, RZ, RZ, RZ ;  /* 0x000000ffff0c7224 */ /* 0x000fe200078e00ff */
[----:B------:R-:W-:Y:S01]  /*2c0f0*/  MOV R15, 0xffffffff ;  /* 0xffffffff000f7802 */ /* 0x000fe20000000f00 */
[----:B------:R-:W-:-:S07]  /*2c100*/  IMAD.MOV.U32 R11, RZ, RZ, 0x1f ;  /* 0x0000001fff0b7424 */ /* 0x000fce00078e00ff */
[----:B-----5:R-:W-:Y:S05]  /*2c110*/  WARPSYNC.COLLECTIVE R15, `(.L_x_884) ;  /* 0x000000000f087348 */ /* 0x020fea0003c00000 */
[----:B------:R0:W1:Y:S02]  /*2c120*/  SHFL.IDX P6, R14, R13, R12, R11 ;  /* 0x0000000c0d0e7389 */ /* 0x00006400000c000b */
[----:B01---5:R-:W-:Y:S01]  /*2c130*/  ENDCOLLECTIVE ;  /* 0x000000000000791b */ /* 0x023fe20003800000 */
.L_x_884:
[----:B------:R-:W-:Y:S05]  /*2c140*/  BSYNC B0 ;  /* 0x0000000000007941 */ /* 0x000fea0003800000 */
.L_x_883:
[----:B------:R-:W-:Y:S05]  /*2c150*/  BRA `(.L_x_885) ;  /* 0xfffffe1400b47947 */ /* 0x000fea000383ffff */
.L_x_604:
[----:B------:R-:W-:Y:S01]  /*2c160*/  BSSY B1, `(.L_x_886) ;  /* 0x0000008000017945 */ /* 0x000fe20003800000 */
[----:B------:R-:W-:Y:S02]  /*2c170*/  IMAD.MOV.U32 R13, RZ, RZ, R24 ;  /* 0x000000ffff0d7224 */ /* 0x000fe400078e0018 */
[----:B------:R-:W-:Y:S02]  /*2c180*/  IMAD.MOV.U32 R12, RZ, RZ, RZ ;  /* 0x000000ffff0c7224 */ /* 0x000fe400078e00ff */
[----:B------:R-:W-:Y:S02]  /*2c190*/  IMAD.MOV.U32 R11, RZ, RZ, 0x181f ;  /* 0x0000181fff0b7424 */ /* 0x000fe400078e00ff */
[----:B------:R-:W-:-:S07]  /*2c1a0*/  IMAD.MOV.U32 R15, RZ, RZ, -0x1 ;  /* 0xffffffffff0f7424 */ /* 0x000fce00078e00ff */
[----:B------:R-:W-:Y:S05]  /*2c1b0*/  WARPSYNC.COLLECTIVE R15, `(.L_x_887) ;  /* 0x000000000f087348 */ /* 0x000fea0003c00000 */
[----:B------:R0:W1:Y:S02]  /*2c1c0*/  SHFL.IDX P6, R14, R13, R12, R11 ;  /* 0x0000000c0d0e7389 */ /* 0x00006400000c000b */
[----:B01----:R-:W-:Y:S01]  /*2c1d0*/  ENDCOLLECTIVE ;  /* 0x000000000000791b */ /* 0x003fe20003800000 */
.L_x_887:
[----:B------:R-:W-:Y:S05]  /*2c1e0*/  BSYNC B1 ;  /* 0x0000000000017941 */ /* 0x000fea0003800000 */
.L_x_886:
[----:B------:R-:W-:Y:S01]  /*2c1f0*/  IMAD.MOV.U32 R13, RZ, RZ, R26 ;  /* 0x000000ffff0d7224 */ /* 0x000fe200078e001a */
[----:B------:R-:W-:Y:S01]  /*2c200*/  MOV R3, R14 ;  /* 0x0000000e00037202 */ /* 0x000fe20000000f00 */
[----:B------:R-:W-:Y:S02]  /*2c210*/  IMAD.MOV.U32 R12, RZ, RZ, RZ ;  /* 0x000000ffff0c7224 */ /* 0x000fe400078e00ff */
[----:B------:R-:W-:Y:S02]  /*2c220*/  IMAD.MOV.U32 R11, RZ, RZ, 0x181f ;  /* 0x0000181fff0b7424 */ /* 0x000fe400078e00ff */
[----:B------:R-:W-:-:S07]  /*2c230*/  IMAD.MOV.U32 R15, RZ, RZ, -0x1 ;  /* 0xffffffffff0f7424 */ /* 0x000fce00078e00ff */
[----:B------:R-:W-:Y:S05]  /*2c240*/  WARPSYNC.COLLECTIVE R15, `(.L_x_888) ;  /* 0x000000000f087348 */ /* 0x000fea0003c00000 */
[----:B------:R0:W1:Y:S02]  /*2c250*/  SHFL.IDX P6, R14, R13, R12, R11 ;  /* 0x0000000c0d0e7389 */ /* 0x00006400000c000b */
[----:B01----:R-:W-:Y:S01]  /*2c260*/  ENDCOLLECTIVE ;  /* 0x000000000000791b */ /* 0x003fe20003800000 */
.L_x_888:
[----:B------:R-:W-:Y:S01]  /*2c270*/  IMAD.MOV.U32 R13, RZ, RZ, R32 ;  /* 0x000000ffff0d7224 */ /* 0x000fe200078e0020 */
[----:B------:R-:W-:-:S07]  /*2c280*/  MOV R27, R14 ;  /* 0x0000000e001b7202 */ /* 0x000fce0000000f00 */
[----:B------:R-:W-:Y:S05]  /*2c290*/  WARPSYNC.COLLECTIVE R15, `(.L_x_889) ;  /* 0x000000000f087348 */ /* 0x000fea0003c00000 */
[----:B------:R0:W1:Y:S02]  /*2c2a0*/  SHFL.IDX P6, R14, R13, R12, R11 ;  /* 0x0000000c0d0e7389 */ /* 0x00006400000c000b */
[----:B01----:R-:W-:Y:S01]  /*2c2b0*/  ENDCOLLECTIVE ;  /* 0x000000000000791b */ /* 0x003fe20003800000 */
.L_x_889:
[----:B------:R-:W-:Y:S02]  /*2c2c0*/  IMAD.MOV.U32 R13, RZ, RZ, R28 ;  /* 0x000000ffff0d7224 */ /* 0x000fe400078e001c */
[----:B------:R-:W-:-:S07]  /*2c2d0*/  IMAD.MOV.U32 R21, RZ, RZ, R14 ;  /* 0x000000ffff157224 */ /* 0x000fce00078e000e */
[----:B------:R-:W-:Y:S05]  /*2c2e0*/  WARPSYNC.COLLECTIVE R15, `(.L_x_890) ;  /* 0x000000000f087348 */ /* 0x000fea0003c00000 */
[----:B------:R0:W1:Y:S02]  /*2c2f0*/  SHFL.IDX P6, R14, R13, R12, R11 ;  /* 0x0000000c0d0e7389 */ /* 0x00006400000c000b */
[----:B01----:R-:W-:Y:S01]  /*2c300*/  ENDCOLLECTIVE ;  /* 0x000000000000791b */ /* 0x003fe20003800000 */
.L_x_890:
[----:B------:R-:W-:Y:S01]  /*2c310*/  IMAD.MOV.U32 R29, RZ, RZ, R14 ;  /* 0x000000ffff1d7224 */ /* 0x000fe200078e000e */
[----:B------:R-:W-:Y:S06]  /*2c320*/  BRA `(.L_x_891) ;  /* 0xfffffe1c00307947 */ /* 0x000fec000383ffff */
.L_x_608:
[----:B0-----:R0:W1:Y:S02]  /*2c330*/  SYNCS.PHASECHK.TRANS64.TRYWAIT P0, [R19+URZ+0x38800], R32 ;  /* 0x03880020130075a7 */ /* 0x001064000800017f */
[----:B-1----:R-:W-:Y:S05]  /*2c340*/  @!P0 NANOSLEEP.SYNCS 0x989680 ;  /* 0x009896800000895d */ /* 0x002fea0003900000 */
[----:B------:R-:W1:Y:S02]  /*2c350*/  @!P0 SYNCS.PHASECHK.TRANS64 P0, [R19+URZ+0x38800], R32 ;  /* 0x03880020130085a7 */ /* 0x000e64000800007f */
[----:B-1----:R-:W-:Y:S05]  /*2c360*/  @!P0 BRA `(.L_x_608) ;  /* 0xfffffffc00f08947 */ /* 0x002fea000383ffff */
[----:B------:R-:W-:Y:S05]  /*2c370*/  BRA `(.L_x_892) ;  /* 0xfffffe2000647947 */ /* 0x000fea000383ffff */
.L_x_624:
[----:B------:R-:W-:Y:S01]  /*2c380*/  BSSY B1, `(.L_x_893) ;  /* 0x0000008000017945 */ /* 0x000fe20003800000 */
[----:B------:R-:W-:Y:S01]  /*2c390*/  MOV R13, R24 ;  /* 0x00000018000d7202 */ /* 0x000fe20000000f00 */
[----:B------:R-:W-:Y:S02]  /*2c3a0*/  IMAD.MOV.U32 R12, RZ, RZ, RZ ;  /* 0x000000ffff0c7224 */ /* 0x000fe400078e00ff */
[----:B------:R-:W-:Y:S02]  /*2c3b0*/  IMAD.MOV.U32 R11, RZ, RZ, 0x181f ;  /* 0x0000181fff0b7424 */ /* 0x000fe400078e00ff */
[----:B------:R-:W-:-:S07]  /*2c3c0*/  IMAD.MOV.U32 R15, RZ, RZ, -0x1 ;  /* 0xffffffffff0f7424 */ /* 0x000fce00078e00ff */
[----:B------:R-:W-:Y:S05]  /*2c3d0*/  WARPSYNC.COLLECTIVE R15, `(.L_x_894) ;  /* 0x000000000f087348 */ /* 0x000fea0003c00000 */
[----:B------:R0:W1:Y:S02]  /*2c3e0*/  SHFL.IDX P6, R14, R13, R12, R11 ;  /* 0x0000000c0d0e7389 */ /* 0x00006400000c000b */
[----:B01----:R-:W-:Y:S01]  /*2c3f0*/  ENDCOLLECTIVE ;  /* 0x000000000000791b */ /* 0x003fe20003800000 */
.L_x_894:
[----:B------:R-:W-:Y:S05]  /*2c400*/  BSYNC B1 ;  /* 0x0000000000017941 */ /* 0x000fea0003800000 */
.L_x_893:
[----:B------:R-:W-:Y:S01]  /*2c410*/  MOV R13, R26 ;  /* 0x0000001a000d7202 */ /* 0x000fe20000000f00 */
[----:B------:R-:W-:Y:S02]  /*2c420*/  IMAD.MOV.U32 R12, RZ, RZ, RZ ;  /* 0x000000ffff0c7224 */ /* 0x000fe400078e00ff */
[----:B------:R-:W-:Y:S02]  /*2c430*/  IMAD.MOV.U32 R11, RZ, RZ, 0x181f ;  /* 0x0000181fff0b7424 */ /* 0x000fe400078e00ff */
[----:B------:R-:W-:Y:S02]  /*2c440*/  IMAD.MOV.U32 R15, RZ, RZ, -0x1 ;  /* 0xffffffffff0f7424 */ /* 0x000fe400078e00ff */
[----:B------:R-:W-:-:S07]  /*2c450*/  IMAD.MOV.U32 R3, RZ, RZ, R14 ;  /* 0x000000ffff037224 */ /* 0x000fce00078e000e */
[----:B------:R-:W-:Y:S05]  /*2c460*/  WARPSYNC.COLLECTIVE R15, `(.L_x_895) ;  /* 0x000000000f087348 */ /* 0x000fea0003c00000 */
[----:B------:R0:W1:Y:S02]  /*2c470*/  SHFL.IDX P6, R14, R13, R12, R11 ;  /* 0x0000000c0d0e7389 */ /* 0x00006400000c000b */
[----:B01----:R-:W-:Y:S01]  /*2c480*/  ENDCOLLECTIVE ;  /* 0x000000000000791b */ /* 0x003fe20003800000 */
.L_x_895:
[----:B------:R-:W-:Y:S01]  /*2c490*/  MOV R13, R32 ;  /* 0x00000020000d7202 */ /* 0x000fe20000000f00 */
[----:B------:R-:W-:-:S07]  /*2c4a0*/  IMAD.MOV.U32 R27, RZ, RZ, R14 ;  /* 0x000000ffff1b7224 */ /* 0x000fce00078e000e */
[----:B------:R-:W-:Y:S05]  /*2c4b0*/  WARPSYNC.COLLECTIVE R15, `(.L_x_896) ;  /* 0x000000000f087348 */ /* 0x000fea0003c00000 */
[----:B------:R0:W1:Y:S02]  /*2c4c0*/  SHFL.IDX P6, R14, R13, R12, R11 ;  /* 0x0000000c0d0e7389 */ /* 0x00006400000c000b */
[----:B01----:R-:W-:Y:S01]  /*2c4d0*/  ENDCOLLECTIVE ;  /* 0x000000000000791b */ /* 0x003fe20003800000 */
.L_x_896:
[----:B------:R-:W-:Y:S02]  /*2c4e0*/  IMAD.MOV.U32 R13, RZ, RZ, R28 ;  /* 0x000000ffff0d7224 */ /* 0x000fe400078e001c */
[----:B------:R-:W-:-:S07]  /*2c4f0*/  IMAD.MOV.U32 R21, RZ, RZ, R14 ;  /* 0x000000ffff157224 */ /* 0x000fce00078e000e */
[----:B------:R-:W-:Y:S05]  /*2c500*/  WARPSYNC.COLLECTIVE R15, `(.L_x_897) ;  /* 0x000000000f087348 */ /* 0x000fea0003c00000 */
[----:B------:R0:W1:Y:S02]  /*2c510*/  SHFL.IDX P6, R14, R13, R12, R11 ;  /* 0x0000000c0d0e7389 */ /* 0x00006400000c000b */
[----:B01----:R-:W-:Y:S01]  /*2c520*/  ENDCOLLECTIVE ;  /* 0x000000000000791b */ /* 0x003fe20003800000 */
.L_x_897:
[----:B------:R-:W-:Y:S05]  /*2c530*/  BRA `(.L_x_898) ;  /* 0xfffffe5000487947 */ /* 0x000fea000383ffff */
.L_x_628:
[----:B0-----:R0:W1:Y:S02]  /*2c540*/  SYNCS.PHASECHK.TRANS64.TRYWAIT P1, [R19+URZ+0x38800], R34 ;  /* 0x03880022130075a7 */ /* 0x001064000802017f */
[----:B-1----:R-:W-:Y:S05]  /*2c550*/  @!P1 NANOSLEEP.SYNCS 0x989680 ;  /* 0x009896800000995d */ /* 0x002fea0003900000 */
[----:B------:R-:W1:Y:S02]  /*2c560*/  @!P1 SYNCS.PHASECHK.TRANS64 P1, [R19+URZ+0x38800], R34 ;  /* 0x03880022130095a7 */ /* 0x000e64000802007f */
[----:B-1----:R-:W-:Y:S05]  /*2c570*/  @!P1 BRA `(.L_x_628) ;  /* 0xfffffffc00f09947 */ /* 0x002fea000383ffff */
[----:B------:R-:W-:Y:S05]  /*2c580*/  BRA `(.L_x_899) ;  /* 0xfffffe5400687947 */ /* 0x000fea000383ffff */
.L_x_638:
[----:B-1----:R1:W2:Y:S02]  /*2c590*/  SYNCS.PHASECHK.TRANS64.TRYWAIT P1, [R0+URZ+0x38830], R10 ;  /* 0x0388300a000075a7 */ /* 0x0022a4000802017f */
[----:B--2---:R-:W-:Y:S05]  /*2c5a0*/  @!P1 NANOSLEEP.SYNCS 0x989680 ;  /* 0x009896800000995d */ /* 0x004fea0003900000 */
[----:B------:R-:W2:Y:S02]  /*2c5b0*/  @!P1 SYNCS.PHASECHK.TRANS64 P1, [R0+URZ+0x38830], R10 ;  /* 0x0388300a000095a7 */ /* 0x000ea4000802007f */
[----:B--2---:R-:W-:Y:S05]  /*2c5c0*/  @!P1 BRA `(.L_x_638) ;  /* 0xfffffffc00f09947 */ /* 0x004fea000383ffff */
[----:B------:R-:W-:Y:S05]  /*2c5d0*/  BRA `(.L_x_637) ;  /* 0xfffffe8800c87947 */ /* 0x000fea000383ffff */
.L_x_644:
[----:B-1----:R1:W2:Y:S02]  /*2c5e0*/  SYNCS.PHASECHK.TRANS64.TRYWAIT P1, [R0+URZ+0x38850], R10 ;  /* 0x0388500a000075a7 */ /* 0x0022a4000802017f */
[----:B--2---:R-:W-:Y:S05]  /*2c5f0*/  @!P1 NANOSLEEP.SYNCS 0x989680 ;  /* 0x009896800000995d */ /* 0x004fea0003900000 */
[----:B------:R-:W2:Y:S02]  /*2c600*/  @!P1 SYNCS.PHASECHK.TRANS64 P1, [R0+URZ+0x38850], R10 ;  /* 0x0388500a000095a7 */ /* 0x000ea4000802007f */
[----:B--2---:R-:W-:Y:S05]  /*2c610*/  @!P1 BRA `(.L_x_644) ;  /* 0xfffffffc00f09947 */ /* 0x004fea000383ffff */
[----:B------:R-:W-:Y:S05]  /*2c620*/  BRA `(.L_x_643) ;  /* 0xfffffeb000a87947 */ /* 0x000fea000383ffff */
.L_x_650:
[----:B-1----:R1:W2:Y:S02]  /*2c630*/  SYNCS.PHASECHK.TRANS64.TRYWAIT P2, [R5+URZ+0x38830], R6 ;  /* 0x03883006050075a7 */ /* 0x0022a4000804017f */
[----:B--2---:R-:W-:Y:S05]  /*2c640*/  @!P2 NANOSLEEP.SYNCS 0x989680 ;  /* 0x009896800000a95d */ /* 0x004fea0003900000 */
[----:B------:R-:W2:Y:S02]  /*2c650*/  @!P2 SYNCS.PHASECHK.TRANS64 P2, [R5+URZ+0x38830], R6 ;  /* 0x038830060500a5a7 */ /* 0x000ea4000804007f */
[----:B--2---:R-:W-:Y:S05]  /*2c660*/  @!P2 BRA `(.L_x_650) ;  /* 0xfffffffc00f0a947 */ /* 0x004fea000383ffff */
[----:B------:R-:W-:Y:S05]  /*2c670*/  BRA `(.L_x_649) ;  /* 0xfffffeb400c87947 */ /* 0x000fea000383ffff */
.L_x_656:
[----:B-1----:R1:W2:Y:S02]  /*2c680*/  SYNCS.PHASECHK.TRANS64.TRYWAIT P2, [R5+URZ+0x38850], R6 ;  /* 0x03885006050075a7 */ /* 0x0022a4000804017f */
[----:B--2---:R-:W-:Y:S05]  /*2c690*/  @!P2 NANOSLEEP.SYNCS 0x989680 ;  /* 0x009896800000a95d */ /* 0x004fea0003900000 */
[----:B------:R-:W2:Y:S02]  /*2c6a0*/  @!P2 SYNCS.PHASECHK.TRANS64 P2, [R5+URZ+0x38850], R6 ;  /* 0x038850060500a5a7 */ /* 0x000ea4000804007f */
[----:B--2---:R-:W-:Y:S05]  /*2c6b0*/  @!P2 BRA `(.L_x_656) ;  /* 0xfffffffc00f0a947 */ /* 0x004fea000383ffff */
[----:B------:R-:W-:Y:S05]  /*2c6c0*/  BRA `(.L_x_655) ;  /* 0xfffffedc00d87947 */ /* 0x000fea000383ffff */
.L_x_661:
[----:B------:R-:W-:Y:S01]  /*2c6d0*/  SEL R46, R13, R93, P0 ;  /* 0x0000005d0d2e7207 */ /* 0x000fe20000000000 */
[----:B------:R-:W-:Y:S01]  /*2c6e0*/  IMAD.MOV.U32 R15, RZ, RZ, -0x1 ;  /* 0xffffffffff0f7424 */ /* 0x000fe200078e00ff */
[----:B------:R-:W-:Y:S02]  /*2c6f0*/  SEL R30, R11, R12, P0 ;  /* 0x0000000c0b1e7207 */ /* 0x000fe40000000000 */
[----:B------:R-:W-:Y:S01]  /*2c700*/  SEL R29, R12, R11, P0 ;  /* 0x0000000b0c1d7207 */ /* 0x000fe20000000000 */
[----:B-----5:R-:W-:Y:S01]  /*2c710*/  IMAD.MOV.U32 R12, RZ, RZ, R0 ;  /* 0x000000ffff0c7224 */ /* 0x020fe200078e0000 */
[----:B------:R-:W-:Y:S01]  /*2c720*/  SEL R93, R93, R13, P0 ;  /* 0x0000000d5d5d7207 */ /* 0x000fe20000000000 */
[----:B------:R-:W-:Y:S01]  /*2c730*/  IMAD.MOV.U32 R13, RZ, RZ, R9 ;  /* 0x000000ffff0d7224 */ /* 0x000fe200078e0009 */
[----:B------:R-:W-:Y:S02]  /*2c740*/  MOV R11, 0x1c1f ;  /* 0x00001c1f000b7802 */ /* 0x000fe40000000f00 */
[----:B0-----:R-:W-:-:S02]  /*2c750*/  LOP3.LUT R2, R0, 0x2, RZ, 0x3c, !PT ;  /* 0x0000000200027812 */ /* 0x001fc400078e3cff */
[----:B------:R-:W-:-:S07]  /*2c760*/  SEL R7, R36, R37, P0 ;  /* 0x0000002524077207 */ /* 0x000fce0000000000 */
[----:B------:R-:W-:Y:S05]  /*2c770*/  WARPSYNC.COLLECTIVE R15, `(.L_x_900) ;  /* 0x000000000f087348 */ /* 0x000fea0003c00000 */
[----:B------:R0:W1:Y:S02]  /*2c780*/  SHFL.IDX P6, R14, R13, R12, R11 ;  /* 0x0000000c0d0e7389 */ /* 0x00006400000c000b */
[----:B01----:R-:W-:Y:S01]  /*2c790*/  ENDCOLLECTIVE ;  /* 0x000000000000791b */ /* 0x003fe20003800000 */
.L_x_900:
[----:B------:R-:W-:Y:S02]  /*2c7a0*/  SEL R8, R32, R33, P0 ;  /* 0x0000002120087207 */ /* 0x000fe40000000000 */
[----:B------:R-:W-:Y:S02]  /*2c7b0*/  SEL R37, R37, R36, P0 ;  /* 0x0000002425257207 */ /* 0x000fe40000000000 */
[----:B------:R-:W-:Y:S02]  /*2c7c0*/  SEL R32, R33, R32, P0 ;  /* 0x0000002021207207 */ /* 0x000fe40000000000 */
[----:B------:R-:W-:Y:S02]  /*2c7d0*/  SEL R207, R10, R147, P0 ;  /* 0x000000930acf7207 */ /* 0x000fe40000000000 */
[----:B------:R-:W-:Y:S02]  /*2c7e0*/  SEL R208, R147, R10, P0 ;  /* 0x0000000a93d07207 */ /* 0x000fe40000000000 */
[----:B------:R-:W-:-:S02]  /*2c7f0*/  SEL R31, R44, R45, P0 ;  /* 0x0000002d2c1f7207 */ /* 0x000fc40000000000 */
[----:B------:R-:W-:Y:S01]  /*2c800*/  SEL R44, R45, R44, P0 ;  /* 0x0000002c2d2c7207 */ /* 0x000fe20000000000 */
[----:B------:R-:W-:Y:S01]  /*2c810*/  IMAD.MOV.U32 R13, RZ, RZ, R4 ;  /* 0x000000ffff0d7224 */ /* 0x000fe200078e0004 */
[----:B------:R-:W-:Y:S02]  /*2c820*/  SEL R36, R52, R53, P0 ;  /* 0x0000003534247207 */ /* 0x000fe40000000000 */
[----:B------:R-:W-:Y:S02]  /*2c830*/  SEL R28, R48, R49, P0 ;  /* 0x00000031301c7207 */ /* 0x000fe40000000000 */
[----:B------:R-:W-:Y:S02]  /*2c840*/  SEL R52, R53, R52, P0 ;  /* 0x0000003435347207 */ /* 0x000fe40000000000 */
[----:B------:R-:W-:Y:S02]  /*2c850*/  SEL R48, R49, R48, P0 ;  /* 0x0000003031307207 */ /* 0x000fe40000000000 */
[----:B------:R-:W-:Y:S01]  /*2c860*/  SEL R35, R60, R61, P0 ;  /* 0x0000003d3c237207 */ /* 0x000fe20000000000 */
[----:B------:R-:W-:Y:S01]  /*2c870*/  IMAD.MOV.U32 R3, RZ, RZ, R14 ;  /* 0x000000ffff037224 */ /* 0x000fe200078e000e */
[----:B------:R-:W-:-:S07]  /*2c880*/  SEL R27, R56, R57, P0 ;  /* 0x00000039381b7207 */ /* 0x000fce0000000000 */
[----:B------:R-:W-:Y:S05]  /*2c890*/  WARPSYNC.COLLECTIVE R15, `(.L_x_901) ;  /* 0x000000000f087348 */ /* 0x000fea0003c00000 */
[----:B------:R0:W1:Y:S02]  /*2c8a0*/  SHFL.IDX P6, R14, R13, R12, R11 ;  /* 0x0000000c0d0e7389 */ /* 0x00006400000c000b */
[----:B01----:R-:W-:Y:S01]  /*2c8b0*/  ENDCOLLECTIVE ;  /* 0x000000000000791b */ /* 0x003fe20003800000 */
.L_x_901:
        /* <DEDUP_REMOVED lines=8> */
[----:B------:R-:W-:Y:S02]  /*2c940*/  MOV R13, R6 ;  /* 0x00000006000d7202 */ /* 0x000fe40000000f00 */
        /* <DEDUP_REMOVED lines=9> */
.L_x_902:
        /* <DEDUP_REMOVED lines=18> */
.L_x_903:
        /* <DEDUP_REMOVED lines=18> */
.L_x_904:
        /* <DEDUP_REMOVED lines=18> */
.L_x_905:
        /* <DEDUP_REMOVED lines=18> */
.L_x_906:
        /* <DEDUP_REMOVED lines=18> */
.L_x_907:
        /* <DEDUP_REMOVED lines=18> */
.L_x_908:
        /* <DEDUP_REMOVED lines=18> */
.L_x_909:
        /* <DEDUP_REMOVED lines=18> */
.L_x_910:
[----:B------:R-:W-:Y:S02]  /*2d2e0*/  SEL R199, R7, R10, P0 ;  /* 0x0000000a07c77207 */ /* 0x000fe40000000000 */
[----:B------:R-:W-:Y:S01]  /*2d2f0*/  SEL R200, R10, R7, P0 ;  /* 0x000000070ac87207 */ /* 0x000fe20000000000 */
[----:B------:R-:W-:Y:S02]  /*2d300*/  IMAD.MOV.U32 R13, RZ, RZ, R29 ;  /* 0x000000ffff0d7224 */ /* 0x000fe400078e001d */
[----:B------:R-:W-:-:S07]  /*2d310*/  IMAD.MOV.U32 R44, RZ, RZ, R14 ;  /* 0x000000ffff2c7224 */ /* 0x000fce00078e000e */
[----:B------:R-:W-:Y:S05]  /*2d320*/  WARPSYNC.COLLECTIVE R15, `(.L_x_911) ;  /* 0x000000000f087348 */ /* 0x000fea0003c00000 */
[----:B------:R0:W1:Y:S02]  /*2d330*/  SHFL.IDX P6, R14, R13, R12, R11 ;  /* 0x0000000c0d0e7389 */ /* 0x00006400000c000b */
[----:B01----:R-:W-:Y:S01]  /*2d340*/  ENDCOLLECTIVE ;  /* 0x000000000000791b */ /* 0x003fe20003800000 */
.L_x_911:
[----:B------:R-:W-:Y:S02]  /*2d350*/  SEL R195, R31, R44, P0 ;  /* 0x0000002c1fc37207 */ /* 0x000fe40000000000 */
[----:B------:R-:W-:Y:S02]  /*2d360*/  SEL R196, R44, R31, P0 ;  /* 0x0000001f2cc47207 */ /* 0x000fe40000000000 */
[----:B------:R-:W-:Y:S01]  /*2d370*/  MOV R13, R36 ;  /* 0x00000024000d7202 */ /* 0x000fe20000000f00 */
[----:B------:R-:W-:Y:S02]  /*2d380*/  IMAD.MOV.U32 R12, RZ, RZ, R0 ;  /* 0x000000ffff0c7224 */ /* 0x000fe400078e0000 */
[----:B------:R-:W-:-:S07]  /*2d390*/  IMAD.MOV.U32 R29, RZ, RZ, R14 ;  /* 0x000000ffff1d7224 */ /* 0x000fce00078e000e */
[----:B------:R-:W-:Y:S05]  /*2d3a0*/  WARPSYNC.COLLECTIVE R15, `(.L_x_912) ;  /* 0x000000000f087348 */ /* 0x000fea0003c00000 */
[----:B------:R0:W1:Y:S02]  /*2d3b0*/  SHFL.IDX P6, R14, R13, R12, R11 ;  /* 0x0000000c0d0e7389 */ /* 0x00006400000c000b */
[----:B01----:R-:W-:Y:S01]  /*2d3c0*/  ENDCOLLECTIVE ;  /* 0x000000000000791b */ /* 0x003fe20003800000 */
.L_x_912:
[----:B------:R-:W-:Y:S02]  /*2d3d0*/  SEL R197, R30, R29, P0 ;  /* 0x0000001d1ec57207 */ /* 0x000fe40000000000 */
[----:B------:R-:W-:Y:S01]  /*2d3e0*/  SEL R198, R29, R30, P0 ;  /* 0x0000001e1dc67207 */ /* 0x000fe20000000000 */
[----:B------:R-:W-:Y:S02]  /*2d3f0*/  IMAD.MOV.U32 R13, RZ, RZ, R28 ;  /* 0x000000ffff0d7224 */ /* 0x000fe400078e001c */
[----:B------:R-:W-:-:S07]  /*2d400*/  IMAD.MOV.U32 R36, RZ, RZ, R14 ;  /* 0x000000ffff247224 */ /* 0x000fce00078e000e */
[----:B------:R-:W-:Y:S05]  /*2d410*/  WARPSYNC.COLLECTIVE R15, `(.L_x_913) ;  /* 0x000000000f087348 */ /* 0x000fea0003c00000 */
[----:B------:R0:W1:Y:S02]  /*2d420*/  SHFL.IDX P6, R14, R13, R12, R11 ;  /* 0x0000000c0d0e7389 */ /* 0x00006400000c000b */
[----:B01----:R-:W-:Y:S01]  /*2d430*/  ENDCOLLECTIVE ;  /* 0x000000000000791b */ /* 0x003fe20003800000 */
.L_x_913:
[----:B------:R-:W-:Y:S01]  /*2d440*/  MOV R13, R52 ;  /* 0x00000034000d7202 */ /* 0x000fe20000000f00 */
[----:B------:R-:W-:Y:S02]  /*2d450*/  IMAD.MOV.U32 R12, RZ, RZ, R2 ;  /* 0x000000ffff0c7224 */ /* 0x000fe400078e0002 */
[----:B------:R-:W-:-:S07]  /*2d460*/  IMAD.MOV.U32 R28, RZ, RZ, R14 ;  /* 0x000000ffff1c7224 */ /* 0x000fce00078e000e */
[----:B------:R-:W-:Y:S05]  /*2d470*/  WARPSYNC.COLLECTIVE R15, `(.L_x_914) ;  /* 0x000000000f087348 */ /* 0x000fea0003c00000 */
[----:B------:R0:W1:Y:S02]  /*2d480*/  SHFL.IDX P6, R14, R13, R12, R11 ;  /* 0x0000000c0d0e7389 */ /* 0x00006400000c000b */
[----:B01----:R-:W-:Y:S01]  /*2d490*/  ENDCOLLECTIVE ;  /* 0x000000000000791b */ /* 0x003fe20003800000 */
.L_x_914:
[----:B------:R-:W-:Y:S02]  /*2d4a0*/  IMAD.MOV.U32 R13, RZ, RZ, R48 ;  /* 0x000000ffff0d7224 */ /* 0x000fe400078e0030 */
[----:B------:R-:W-:-:S07]  /*2d4b0*/  IMAD.MOV.U32 R52, RZ, RZ, R14 ;  /* 0x000000ffff347224 */ /* 0x000fce00078e000e */
[----:B------:R-:W-:Y:S05]  /*2d4c0*/  WARPSYNC.COLLECTIVE R15, `(.L_x_915) ;  /* 0x000000000f087348 */ /* 0x000fea0003c00000 */
[----:B------:R0:W1:Y:S02]  /*2d4d0*/  SHFL.IDX P6, R14, R13, R12, R11 ;  /* 0x0000000c0d0e7389 */ /* 0x00006400000c000b */
[----:B01----:R-:W-:Y:S01]  /*2d4e0*/  ENDCOLLECTIVE ;  /* 0x000000000000791b */ /* 0x003fe20003800000 */
.L_x_915:
        /* <DEDUP_REMOVED lines=8> */
.L_x_916:
[----:B------:R-:W-:Y:S02]  /*2d570*/  SEL R193, R28, R48, P0 ;  /* 0x000000301cc17207 */ /* 0x000fe40000000000 */
[----:B------:R-:W-:Y:S01]  /*2d580*/  SEL R194, R48, R28, P0 ;  /* 0x0000001c30c27207 */ /* 0x000fe20000000000 */
[----:B------:R-:W-:Y:S02]  /*2d590*/  IMAD.MOV.U32 R13, RZ, RZ, R27 ;  /* 0x000000ffff0d7224 */ /* 0x000fe400078e001b */
[----:B------:R-:W-:-:S07]  /*2d5a0*/  IMAD.MOV.U32 R35, RZ, RZ, R14 ;  /* 0x000000ffff237224 */ /* 0x000fce00078e000e */
[----:B------:R-:W-:Y:S05]  /*2d5b0*/  WARPSYNC.COLLECTIVE R15, `(.L_x_917) ;  /* 0x000000000f087348 */ /* 0x000fea0003c00000 */
[----:B------:R0:W1:Y:S02]  /*2d5c0*/  SHFL.IDX P6, R14, R13, R12, R11 ;  /* 0x0000000c0d0e7389 */ /* 0x00006400000c000b */
[----:B01----:R-:W-:Y:S01]  /*2d5d0*/  ENDCOLLECTIVE ;  /* 0x000000000000791b */ /* 0x003fe20003800000 */
.L_x_917:
[----:B------:R-:W-:Y:S01]  /*2d5e0*/  MOV R13, R60 ;  /* 0x0000003c000d7202 */ /* 0x000fe20000000f00 */
[----:B------:R-:W-:Y:S02]  /*2d5f0*/  IMAD.MOV.U32 R12, RZ, RZ, R2 ;  /* 0x000000ffff0c7224 */ /* 0x000fe400078e0002 */
[----:B------:R-:W-:-:S07]  /*2d600*/  IMAD.MOV.U32 R27, RZ, RZ, R14 ;  /* 0x000000ffff1b7224 */ /* 0x000fce00078e000e */
[----:B------:R-:W-:Y:S05]  /*2d610*/  WARPSYNC.COLLECTIVE R15, `(.L_x_918) ;  /* 0x000000000f087348 */ /* 0x000fea0003c00000 */
[----:B------:R0:W1:Y:S02]  /*2d620*/  SHFL.IDX P6, R14, R13, R12, R11 ;  /* 0x0000000c0d0e7389 */ /* 0x00006400000c000b */
[----:B01----:R-:W-:Y:S01]  /*2d630*/  ENDCOLLECTIVE ;  /* 0x000000000000791b */ /* 0x003fe20003800000 */
.L_x_918:
[----:B------:R-:W-:Y:S02]  /*2d640*/  IMAD.MOV.U32 R13, RZ, RZ, R56 ;  /* 0x000000ffff0d7224 */ /* 0x000fe400078e0038 */
[----:B------:R-:W-:-:S07]  /*2d650*/  IMAD.MOV.U32 R60, RZ, RZ, R14 ;  /* 0x000000ffff3c7224 */ /* 0x000fce00078e000e */
[----:B------:R-:W-:Y:S05]  /*2d660*/  WARPSYNC.COLLECTIVE R15, `(.L_x_919) ;  /* 0x000000000f087348 */ /* 0x000fea0003c00000 */
[----:B------:R0:W1:Y:S02]  /*2d670*/  SHFL.IDX P6, R14, R13, R12, R11 ;  /* 0x0000000c0d0e7389 */ /* 0x00006400000c000b */
[----:B01----:R-:W-:Y:S01]  /*2d680*/  ENDCOLLECTIVE ;  /* 0x000000000000791b */ /* 0x003fe20003800000 */
.L_x_919:
        /* <DEDUP_REMOVED lines=8> */
.L_x_920:
[----:B------:R-:W-:Y:S02]  /*2d710*/  SEL R189, R27, R56, P0 ;  /* 0x000000381bbd7207 */ /* 0x000fe40000000000 */
[----:B------:R-:W-:Y:S01]  /*2d720*/  SEL R190, R56, R27, P0 ;  /* 0x0000001b38be7207 */ /* 0x000fe20000000000 */
[----:B------:R-:W-:Y:S02]  /*2d730*/  IMAD.MOV.U32 R13, RZ, RZ, R26 ;  /* 0x000000ffff0d7224 */ /* 0x000fe400078e001a */
[----:B------:R-:W-:-:S07]  /*2d740*/  IMAD.MOV.U32 R34, RZ, RZ, R14 ;  /* 0x000000ffff227224 */ /* 0x000fce00078e000e */
[----:B------:R-:W-:Y:S05]  /*2d750*/  WARPSYNC.COLLECTIVE R15, `(.L_x_921) ;  /* 0x000000000f087348 */ /* 0x000fea0003c00000 */
[----:B------:R0:W1:Y:S02]  /*2d760*/  SHFL.IDX P6, R14, R13, R12, R11 ;  /* 0x0000000c0d0e7389 */ /* 0x00006400000c000b */
[----:B01----:R-:W-:Y:S01]  /*2d770*/  ENDCOLLECTIVE ;  /* 0x000000000000791b */ /* 0x003fe20003800000 */
.L_x_921:
[----:B------:R-:W-:Y:S01]  /*2d780*/  MOV R13, R68 ;  /* 0x00000044000d7202 */ /* 0x000fe20000000f00 */
[----:B------:R-:W-:Y:S02]  /*2d790*/  IMAD.MOV.U32 R12, RZ, RZ, R2 ;  /* 0x000000ffff0c7224 */ /* 0x000fe400078e0002 */
[----:B------:R-:W-:-:S07]  /*2d7a0*/  IMAD.MOV.U32 R26, RZ, RZ, R14 ;  /* 0x000000ffff1a7224 */ /* 0x000fce00078e000e */
[----:B------:R-:W-:Y:S05]  /*2d7b0*/  WARPSYNC.COLLECTIVE R15, `(.L_x_922) ;  /* 0x000000000f087348 */ /* 0x000fea0003c00000 */
[----:B------:R0:W1:Y:S02]  /*2d7c0*/  SHFL.IDX P6, R14, R13, R12, R11 ;  /* 0x0000000c0d0e7389 */ /* 0x00006400000c000b */
[----:B01----:R-:W-:Y:S01]  /*2d7d0*/  ENDCOLLECTIVE ;  /* 0x000000000000791b */ /* 0x003fe20003800000 */
.L_x_922:
[----:B------:R-:W-:Y:S02]  /*2d7e0*/  IMAD.MOV.U32 R13, RZ, RZ, R20 ;  /* 0x000000ffff0d7224 */ /* 0x000fe400078e0014 */
[----:B------:R-:W-:-:S07]  /*2d7f0*/  IMAD.MOV.U32 R68, RZ, RZ, R14 ;  /* 0x000000ffff447224 */ /* 0x000fce00078e000e */
[----:B------:R-:W-:Y:S05]  /*2d800*/  WARPSYNC.COLLECTIVE R15, `(.L_x_923) ;  /* 0x000000000f087348 */ /* 0x000fea0003c00000 */
[----:B------:R0:W1:Y:S02]  /*2d810*/  SHFL.IDX P6, R14, R13, R12, R11 ;  /* 0x0000000c0d0e7389 */ /* 0x00006400000c000b */
[----:B01----:R-:W-:Y:S01]  /*2d820*/  ENDCOLLECTIVE ;  /* 0x000000000000791b */ /* 0x003fe20003800000 */
.L_x_923:
        /* <DEDUP_REMOVED lines=8> */
.L_x_924:
[----:B------:R-:W-:Y:S02]  /*2d8b0*/  SEL R186, R26, R20, P0 ;  /* 0x000000141aba7207 */ /* 0x000fe40000000000 */
[----:B------:R-:W-:Y:S01]  /*2d8c0*/  SEL R185, R20, R26, P0 ;  /* 0x0000001a14b97207 */ /* 0x000fe20000000000 */
[----:B------:R-:W-:Y:S02]  /*2d8d0*/  IMAD.MOV.U32 R13, RZ, RZ, R33 ;  /* 0x000000ffff0d7224 */ /* 0x000fe400078e0021 */
[----:B------:R-:W-:-:S07]  /*2d8e0*/  IMAD.MOV.U32 R38, RZ, RZ, R14 ;  /* 0x000000ffff267224 */ /* 0x000fce00078e000e */
[----:B------:R-:W-:Y:S05]  /*2d8f0*/  WARPSYNC.COLLECTIVE R15, `(.L_x_925) ;  /* 0x000000000f087348 */ /* 0x000fea0003c00000 */
[----:B------:R0:W1:Y:S02]  /*2d900*/  SHFL.IDX P6, R14, R13, R12, R11 ;  /* 0x0000000c0d0e7389 */ /* 0x00006400000c000b */
[----:B01----:R-:W-:Y:S01]  /*2d910*/  ENDCOLLECTIVE ;  /* 0x000000000000791b */ /* 0x003fe20003800000 */
.L_x_925:
[----:B------:R-:W-:Y:S01]  /*2d920*/  MOV R13, R76 ;  /* 0x0000004c000d7202 */ /* 0x000fe20000000f00 */
[----:B------:R-:W-:Y:S02]  /*2d930*/  IMAD.MOV.U32 R12, RZ, RZ, R2 ;  /* 0x000000ffff0c7224 */ /* 0x000fe400078e0002 */
[----:B------:R-:W-:-:S07]  /*2d940*/  IMAD.MOV.U32 R33, RZ, RZ, R14 ;  /* 0x000000ffff217224 */ /* 0x000fce00078e000e */
[----:B------:R-:W-:Y:S05]  /*2d950*/  WARPSYNC.COLLECTIVE R15, `(.L_x_926) ;  /* 0x000000000f087348 */ /* 0x000fea0003c00000 */
[----:B------:R0:W1:Y:S02]  /*2d960*/  SHFL.IDX P6, R14, R13, R12, R11 ;  /* 0x0000000c0d0e7389 */ /* 0x00006400000c000b */
[----:B01----:R-:W-:Y:S01]  /*2d970*/  ENDCOLLECTIVE ;  /* 0x000000000000791b */ /* 0x003fe20003800000 */
.L_x_926:
[----:B------:R-:W-:Y:S02]  /*2d980*/  IMAD.MOV.U32 R13, RZ, RZ, R72 ;  /* 0x000000ffff0d7224 */ /* 0x000fe400078e0048 */
[----:B------:R-:W-:-:S07]  /*2d990*/  IMAD.MOV.U32 R76, RZ, RZ, R14 ;  /* 0x000000ffff4c7224 */ /* 0x000fce00078e000e */
[----:B------:R-:W-:Y:S05]  /*2d9a0*/  WARPSYNC.COLLECTIVE R15, `(.L_x_927) ;  /* 0x000000000f087348 */ /* 0x000fea0003c00000 */
[----:B------:R0:W1:Y:S02]  /*2d9b0*/  SHFL.IDX P6, R14, R13, R12, R11 ;  /* 0x0000000c0d0e7389 */ /* 0x00006400000c000b */
[----:B01----:R-:W-:Y:S01]  /*2d9c0*/  ENDCOLLECTIVE ;  /* 0x000000000000791b */ /* 0x003fe20003800000 */
.L_x_927:
        /* <DEDUP_REMOVED lines=8> */
.L_x_928:
[----:B------:R-:W-:Y:S02]  /*2da50*/  SEL R182, R33, R72, P0 ;  /* 0x0000004821b67207 */ /* 0x000fe40000000000 */
[----:B------:R-:W-:Y:S01]  /*2da60*/  SEL R181, R72, R33, P0 ;  /* 0x0000002148b57207 */ /* 0x000fe20000000000 */
[----:B------:R-:W-:Y:S02]  /*2da70*/  IMAD.MOV.U32 R13, RZ, RZ, R39 ;  /* 0x000000ffff0d7224 */ /* 0x000fe400078e0027 */
[----:B------:R-:W-:-:S07]  /*2da80*/  IMAD.MOV.U32 R40, RZ, RZ, R14 ;  /* 0x000000ffff287224 */ /* 0x000fce00078e000e */
[----:B------:R-:W-:Y:S05]  /*2da90*/  WARPSYNC.COLLECTIVE R15, `(.L_x_929) ;  /* 0x000000000f087348 */ /* 0x000fea0003c00000 */
[----:B------:R0:W1:Y:S02]  /*2daa0*/  SHFL.IDX P6, R14, R13, R12, R11 ;  /* 0x0000000c0d0e7389 */ /* 0x00006400000c000b */
[----:B01----:R-:W-:Y:S01]  /*2dab0*/  ENDCOLLECTIVE ;  /* 0x000000000000791b */ /* 0x003fe20003800000 */
.L_x_929:
[----:B------:R-:W-:Y:S01]  /*2dac0*/  MOV R13, R84 ;  /* 0x00000054000d7202 */ /* 0x000fe20000000f00 */
[----:B------:R-:W-:Y:S02]  /*2dad0*/  IMAD.MOV.U32 R12, RZ, RZ, R2 ;  /* 0x000000ffff0c7224 */ /* 0x000fe400078e0002 */
[----:B------:R-:W-:-:S07]  /*2dae0*/  IMAD.MOV.U32 R39, RZ, RZ, R14 ;  /* 0x000000ffff277224 */ /* 0x000fce00078e000e */
[----:B------:R-:W-:Y:S05]  /*2daf0*/  WARPSYNC.COLLECTIVE R15, `(.L_x_930) ;  /* 0x000000000f087348 */ /* 0x000fea0003c00000 */
[----:B------:R0:W1:Y:S02]  /*2db00*/  SHFL.IDX P6, R14, R13, R12, R11 ;  /* 0x0000000c0d0e7389 */ /* 0x00006400000c000b */
[----:B01----:R-:W-:Y:S01]  /*2db10*/  ENDCOLLECTIVE ;  /* 0x000000000000791b */ /* 0x003fe20003800000 */
.L_x_930:
[----:B------:R-:W-:Y:S02]  /*2db20*/  IMAD.MOV.U32 R13, RZ, RZ, R80 ;  /* 0x000000ffff0d7224 */ /* 0x000fe400078e0050 */
[----:B------:R-:W-:-:S07]  /*2db30*/  IMAD.MOV.U32 R84, RZ, RZ, R14 ;  /* 0x000000ffff547224 */ /* 0x000fce00078e000e */
[----:B------:R-:W-:Y:S05]  /*2db40*/  WARPSYNC.COLLECTIVE R15, `(.L_x_931) ;  /* 0x000000000f087348 */ /* 0x000fea0003c00000 */
[----:B------:R0:W1:Y:S02]  /*2db50*/  SHFL.IDX P6, R14, R13, R12, R11 ;  /* 0x0000000c0d0e7389 */ /* 0x00006400000c000b */
[----:B01----:R-:W-:Y:S01]  /*2db60*/  ENDCOLLECTIVE ;  /* 0x000000000000791b */ /* 0x003fe20003800000 */
.L_x_931:
        /* <DEDUP_REMOVED lines=8> */
.L_x_932:
[----:B------:R-:W-:Y:S02]  /*2dbf0*/  SEL R178, R39, R80, P0 ;  /* 0x0000005027b27207 */ /* 0x000fe40000000000 */
[----:B------:R-:W-:Y:S01]  /*2dc00*/  SEL R177, R80, R39, P0 ;  /* 0x0000002750b17207 */ /* 0x000fe20000000000 */
[----:B------:R-:W-:Y:S02]  /*2dc10*/  IMAD.MOV.U32 R13, RZ, RZ, R45 ;  /* 0x000000ffff0d7224 */ /* 0x000fe400078e002d */
[----:B------:R-:W-:-:S07]  /*2dc20*/  IMAD.MOV.U32 R46, RZ, RZ, R14 ;  /* 0x000000ffff2e7224 */ /* 0x000fce00078e000e */
[----:B------:R-:W-:Y:S05]  /*2dc30*/  WARPSYNC.COLLECTIVE R15, `(.L_x_933) ;  /* 0x000000000f087348 */ /* 0x000fea0003c00000 */
[----:B------:R0:W1:Y:S02]  /*2dc40*/  SHFL.IDX P6, R14, R13, R12, R11 ;  /* 0x0000000c0d0e7389 */ /* 0x00006400000c000b */
[----:B01----:R-:W-:Y:S01]  /*2dc50*/  ENDCOLLECTIVE ;  /* 0x000000000000791b */ /* 0x003fe20003800000 */
.L_x_933:
[----:B------:R-:W-:Y:S01]  /*2dc60*/  MOV R13, R93 ;  /* 0x0000005d000d7202 */ /* 0x000fe20000000f00 */
[----:B------:R-:W-:Y:S02]  /*2dc70*/  IMAD.MOV.U32 R12, RZ, RZ, R2 ;  /* 0x000000ffff0c7224 */ /* 0x000fe400078e0002 */
[----:B------:R-:W-:-:S07]  /*2dc80*/  IMAD.MOV.U32 R45, RZ, RZ, R14 ;  /* 0x000000ffff2d7224 */ /* 0x000fce00078e000e */
[----:B------:R-:W-:Y:S05]  /*2dc90*/  WARPSYNC.COLLECTIVE R15, `(.L_x_934) ;  /* 0x000000000f087348 */ /* 0x000fea0003c00000 */
[----:B------:R0:W1:Y:S02]  /*2dca0*/  SHFL.IDX P6, R14, R13, R12, R11 ;  /* 0x0000000c0d0e7389 */ /* 0x00006400000c000b */
[----:B01----:R-:W-:Y:S01]  /*2dcb0*/  ENDCOLLECTIVE ;  /* 0x000000000000791b */ /* 0x003fe20003800000 */
.L_x_934:
[----:B------:R-:W-:Y:S02]  /*2dcc0*/  IMAD.MOV.U32 R13, RZ, RZ, R88 ;  /* 0x000000ffff0d7224 */ /* 0x000fe400078e0058 */
[----:B------:R-:W-:-:S07]  /*2dcd0*/  IMAD.MOV.U32 R93, RZ, RZ, R14 ;  /* 0x000000ffff5d7224 */ /* 0x000fce00078e000e */
[----:B------:R-:W-:Y:S05]  /*2dce0*/  WARPSYNC.COLLECTIVE R15, `(.L_x_935) ;  /* 0x000000000f087348 */ /* 0x000fea0003c00000 */
[----:B------:R0:W1:Y:S02]  /*2dcf0*/  SHFL.IDX P6, R14, R13, R12, R11 ;  /* 0x0000000c0d0e7389 */ /* 0x00006400000c000b */
[----:B01----:R-:W-:Y:S01]  /*2dd00*/  ENDCOLLECTIVE ;  /* 0x000000000000791b */ /* 0x003fe20003800000 */
.L_x_935:
        /* <DEDUP_REMOVED lines=8> */
.L_x_936:
[----:B------:R-:W-:Y:S02]  /*2dd90*/  SEL R174, R45, R88, P0 ;  /* 0x000000582dae7207 */ /* 0x000fe40000000000 */
[----:B------:R-:W-:Y:S01]  /*2dda0*/  SEL R173, R88, R45, P0 ;  /* 0x0000002d58ad7207 */ /* 0x000fe20000000000 */
[----:B------:R-:W-:Y:S02]  /*2ddb0*/  IMAD.MOV.U32 R13, RZ, RZ, R47 ;  /* 0x000000ffff0d7224 */ /* 0x000fe400078e002f */
[----:B------:R-:W-:-:S07]  /*2ddc0*/  IMAD.MOV.U32 R49, RZ, RZ, R14 ;  /* 0x000000ffff317224 */ /* 0x000fce00078e000e */
[----:B------:R-:W-:Y:S05]  /*2ddd0*/  WARPSYNC.COLLECTIVE R15, `(.L_x_937) ;  /* 0x000000000f087348 */ /* 0x000fea0003c00000 */
[----:B------:R0:W1:Y:S02]  /*2dde0*/  SHFL.IDX P6, R14, R13, R12, R11 ;  /* 0x0000000c0d0e7389 */ /* 0x00006400000c000b */
[----:B01----:R-:W-:Y:S01]  /*2ddf0*/  ENDCOLLECTIVE ;  /* 0x000000000000791b */ /* 0x003fe20003800000 */
.L_x_937:
[----:B------:R-:W-:Y:S01]  /*2de00*/  MOV R13, R100 ;  /* 0x00000064000d7202 */ /* 0x000fe20000000f00 */
[----:B------:R-:W-:Y:S02]  /*2de10*/  IMAD.MOV.U32 R12, RZ, RZ, R2 ;  /* 0x000000ffff0c7224 */ /* 0x000fe400078e0002 */
[----:B------:R-:W-:-:S07]  /*2de20*/  IMAD.MOV.U32 R47, RZ, RZ, R14 ;  /* 0x000000ffff2f7224 */ /* 0x000fce00078e000e */
[----:B------:R-:W-:Y:S05]  /*2de30*/  WARPSYNC.COLLECTIVE R15, `(.L_x_938) ;  /* 0x000000000f087348 */ /* 0x000fea0003c00000 */
[----:B------:R0:W1:Y:S02]  /*2de40*/  SHFL.IDX P6, R14, R13, R12, R11 ;  /* 0x0000000c0d0e7389 */ /* 0x00006400000c000b */
[----:B01----:R-:W-:Y:S01]  /*2de50*/  ENDCOLLECTIVE ;  /* 0x000000000000791b */ /* 0x003fe20003800000 */
.L_x_938:
[----:B------:R-:W-:Y:S02]  /*2de60*/  IMAD.MOV.U32 R13, RZ, RZ, R96 ;  /* 0x000000ffff0d7224 */ /* 0x000fe400078e0060 */
[----:B------:R-:W-:-:S07]  /*2de70*/  IMAD.MOV.U32 R100, RZ, RZ, R14 ;  /* 0x000000ffff647224 */ /* 0x000fce00078e000e */
[----:B------:R-:W-:Y:S05]  /*2de80*/  WARPSYNC.COLLECTIVE R15, `(.L_x_939) ;  /* 0x000000000f087348 */ /* 0x000fea0003c00000 */
[----:B------:R0:W1:Y:S02]  /*2de90*/  SHFL.IDX P6, R14, R13, R12, R11 ;  /* 0x0000000c0d0e7389 */ /* 0x00006400000c000b */
[----:B01----:R-:W-:Y:S01]  /*2dea0*/  ENDCOLLECTIVE ;  /* 0x000000000000791b */ /* 0x003fe20003800000 */
.L_x_939:
        /* <DEDUP_REMOVED lines=8> */
.L_x_940:
[----:B------:R-:W-:Y:S02]  /*2df30*/  SEL R170, R47, R96, P0 ;  /* 0x000000602faa7207 */ /* 0x000fe40000000000 */
[----:B------:R-:W-:Y:S01]  /*2df40*/  SEL R169, R96, R47, P0 ;  /* 0x0000002f60a97207 */ /* 0x000fe20000000000 */
[----:B------:R-:W-:Y:S02]  /*2df50*/  IMAD.MOV.U32 R13, RZ, RZ, R50 ;  /* 0x000000ffff0d7224 */ /* 0x000fe400078e0032 */
[----:B------:R-:W-:-:S07]  /*2df60*/  IMAD.MOV.U32 R51, RZ, RZ, R14 ;  /* 0x000000ffff337224 */ /* 0x000fce00078e000e */
[----:B------:R-:W-:Y:S05]  /*2df70*/  WARPSYNC.COLLECTIVE R15, `(.L_x_941) ;  /* 0x000000000f087348 */ /* 0x000fea0003c00000 */
[----:B------:R0:W1:Y:S02]  /*2df80*/  SHFL.IDX P6, R14, R13, R12, R11 ;  /* 0x0000000c0d0e7389 */ /* 0x00006400000c000b */
[----:B01----:R-:W-:Y:S01]  /*2df90*/  ENDCOLLECTIVE ;  /* 0x000000000000791b */ /* 0x003fe20003800000 */
.L_x_941:
[----:B------:R-:W-:Y:S01]  /*2dfa0*/  MOV R13, R108 ;  /* 0x0000006c000d7202 */ /* 0x000fe20000000f00 */
[----:B------:R-:W-:Y:S02]  /*2dfb0*/  IMAD.MOV.U32 R12, RZ, RZ, R2 ;  /* 0x000000ffff0c7224 */ /* 0x000fe400078e0002 */
[----:B------:R-:W-:-:S07]  /*2dfc0*/  IMAD.MOV.U32 R50, RZ, RZ, R14 ;  /* 0x000000ffff327224 */ /* 0x000fce00078e000e */
[----:B------:R-:W-:Y:S05]  /*2dfd0*/  WARPSYNC.COLLECTIVE R15, `(.L_x_942) ;  /* 0x000000000f087348 */ /* 0x000fea0003c00000 */
[----:B------:R0:W1:Y:S02]  /*2dfe0*/  SHFL.IDX P6, R14, R13, R12, R11 ;  /* 0x0000000c0d0e7389 */ /* 0x00006400000c000b */
[----:B01----:R-:W-:Y:S01]  /*2dff0*/  ENDCOLLECTIVE ;  /* 0x000000000000791b */ /* 0x003fe20003800000 */
.L_x_942:
[----:B------:R-:W-:Y:S02]  /*2e000*/  IMAD.MOV.U32 R13, RZ, RZ, R104 ;  /* 0x000000ffff0d7224 */ /* 0x000fe400078e0068 */
[----:B------:R-:W-:-:S07]  /*2e010*/  IMAD.MOV.U32 R108, RZ, RZ, R14 ;  /* 0x000000ffff6c7224 */ /* 0x000fce00078e000e */
[----:B------:R-:W-:Y:S05]  /*2e020*/  WARPSYNC.COLLECTIVE R15, `(.L_x_943) ;  /* 0x000000000f087348 */ /* 0x000fea0003c00000 */
[----:B------:R0:W1:Y:S02]  /*2e030*/  SHFL.IDX P6, R14, R13, R12, R11 ;  /* 0x0000000c0d0e7389 */ /* 0x00006400000c000b */
[----:B01----:R-:W-:Y:S01]  /*2e040*/  ENDCOLLECTIVE ;  /* 0x000000000000791b */ /* 0x003fe20003800000 */
.L_x_943:
        /* <DEDUP_REMOVED lines=8> */
.L_x_944:
[----:B------:R-:W-:Y:S02]  /*2e0d0*/  SEL R100, R50, R104, P0 ;  /* 0x0000006832647207 */ /* 0x000fe40000000000 */
[----:B------:R-:W-:Y:S01]  /*2e0e0*/  SEL R104, R104, R50, P0 ;  /* 0x0000003268687207 */ /* 0x000fe20000000000 */
[----:B------:R-:W-:Y:S02]  /*2e0f0*/  IMAD.MOV.U32 R13, RZ, RZ, R53 ;  /* 0x000000ffff0d7224 */ /* 0x000fe400078e0035 */
[----:B------:R-:W-:-:S07]  /*2e100*/  IMAD.MOV.U32 R54, RZ, RZ, R14 ;  /* 0x000000ffff367224 */ /* 0x000fce00078e000e */
[----:B------:R-:W-:Y:S05]  /*2e110*/  WARPSYNC.COLLECTIVE R15, `(.L_x_945) ;  /* 0x000000000f087348 */ /* 0x000fea0003c00000 */
[----:B------:R0:W1:Y:S02]  /*2e120*/  SHFL.IDX P6, R14, R13, R12, R11 ;  /* 0x0000000c0d0e7389 */ /* 0x00006400000c000b */
[----:B01----:R-:W-:Y:S01]  /*2e130*/  ENDCOLLECTIVE ;  /* 0x000000000000791b */ /* 0x003fe20003800000 */
.L_x_945:
[----:B------:R-:W-:Y:S01]  /*2e140*/  MOV R13, R116 ;  /* 0x00000074000d7202 */ /* 0x000fe20000000f00 */
[----:B------:R-:W-:Y:S02]  /*2e150*/  IMAD.MOV.U32 R12, RZ, RZ, R2 ;  /* 0x000000ffff0c7224 */ /* 0x000fe400078e0002 */
[----:B------:R-:W-:-:S07]  /*2e160*/  IMAD.MOV.U32 R53, RZ, RZ, R14 ;  /* 0x000000ffff357224 */ /* 0x000fce00078e000e */
[----:B------:R-:W-:Y:S05]  /*2e170*/  WARPSYNC.COLLECTIVE R15, `(.L_x_946) ;  /* 0x000000000f087348 */ /* 0x000fea0003c00000 */
[----:B------:R0:W1:Y:S02]  /*2e180*/  SHFL.IDX P6, R14, R13, R12, R11 ;  /* 0x0000000c0d0e7389 */ /* 0x00006400000c000b */
[----:B01----:R-:W-:Y:S01]  /*2e190*/  ENDCOLLECTIVE ;  /* 0x000000000000791b */ /* 0x003fe20003800000 */
.L_x_946:
[----:B------:R-:W-:Y:S02]  /*2e1a0*/  IMAD.MOV.U32 R13, RZ, RZ, R112 ;  /* 0x000000ffff0d7224 */ /* 0x000fe400078e0070 */
[----:B------:R-:W-:-:S07]  /*2e1b0*/  IMAD.MOV.U32 R116, RZ, RZ, R14 ;  /* 0x000000ffff747224 */ /* 0x000fce00078e000e */
[----:B------:R-:W-:Y:S05]  /*2e1c0*/  WARPSYNC.COLLECTIVE R15, `(.L_x_947) ;  /* 0x000000000f087348 */ /* 0x000fea0003c00000 */
[----:B------:R0:W1:Y:S02]  /*2e1d0*/  SHFL.IDX P6, R14, R13, R12, R11 ;  /* 0x0000000c0d0e7389 */ /* 0x00006400000c000b */
[----:B01----:R-:W-:Y:S01]  /*2e1e0*/  ENDCOLLECTIVE ;  /* 0x000000000000791b */ /* 0x003fe20003800000 */
.L_x_947:
        /* <DEDUP_REMOVED lines=8> */
.L_x_948:
[----:B------:R-:W-:Y:S02]  /*2e270*/  SEL R93, R53, R112, P0 ;  /* 0x00000070355d7207 */ /* 0x000fe40000000000 */
[----:B------:R-:W-:Y:S01]  /*2e280*/  SEL R112, R112, R53, P0 ;  /* 0x0000003570707207 */ /* 0x000fe20000000000 */
[----:B------:R-:W-:Y:S02]  /*2e290*/  IMAD.MOV.U32 R13, RZ, RZ, R55 ;  /* 0x000000ffff0d7224 */ /* 0x000fe400078e0037 */
[----:B------:R-:W-:-:S07]  /*2e2a0*/  IMAD.MOV.U32 R57, RZ, RZ, R14 ;  /* 0x000000ffff397224 */ /* 0x000fce00078e000e */
[----:B------:R-:W-:Y:S05]  /*2e2b0*/  WARPSYNC.COLLECTIVE R15, `(.L_x_949) ;  /* 0x000000000f087348 */ /* 0x000fea0003c00000 */
[----:B------:R0:W1:Y:S02]  /*2e2c0*/  SHFL.IDX P6, R14, R13, R12, R11 ;  /* 0x0000000c0d0e7389 */ /* 0x00006400000c000b */
[----:B01----:R-:W-:Y:S01]  /*2e2d0*/  ENDCOLLECTIVE ;  /* 0x000000000000791b */ /* 0x003fe20003800000 */
.L_x_949:
[----:B------:R-:W-:Y:S01]  /*2e2e0*/  MOV R13, R124 ;  /* 0x0000007c000d7202 */ /* 0x000fe20000000f00 */
[----:B------:R-:W-:Y:S02]  /*2e2f0*/  IMAD.MOV.U32 R12, RZ, RZ, R2 ;  /* 0x000000ffff0c7224 */ /* 0x000fe400078e0002 */
[----:B------:R-:W-:-:S07]  /*2e300*/  IMAD.MOV.U32 R55, RZ, RZ, R14 ;  /* 0x000000ffff377224 */ /* 0x000fce00078e000e */
[----:B------:R-:W-:Y:S05]  /*2e310*/  WARPSYNC.COLLECTIVE R15, `(.L_x_950) ;  /* 0x000000000f087348 */ /* 0x000fea0003c00000 */
[----:B------:R0:W1:Y:S02]  /*2e320*/  SHFL.IDX P6, R14, R13, R12, R11 ;  /* 0x0000000c0d0e7389 */ /* 0x00006400000c000b */
[----:B01----:R-:W-:Y:S01]  /*2e330*/  ENDCOLLECTIVE ;  /* 0x000000000000791b */ /* 0x003fe20003800000 */
.L_x_950:
[----:B------:R-:W-:Y:S02]  /*2e340*/  IMAD.MOV.U32 R13, RZ, RZ, R120 ;  /* 0x000000ffff0d7224 */ /* 0x000fe400078e0078 */
[----:B------:R-:W-:-:S07]  /*2e350*/  IMAD.MOV.U32 R124, RZ, RZ, R14 ;  /* 0x000000ffff7c7224 */ /* 0x000fce00078e000e */
[----:B------:R-:W-:Y:S05]  /*2e360*/  WARPSYNC.COLLECTIVE R15, `(.L_x_951) ;  /* 0x000000000f087348 */ /* 0x000fea0003c00000 */
[----:B------:R0:W1:Y:S02]  /*2e370*/  SHFL.IDX P6, R14, R13, R12, R11 ;  /* 0x0000000c0d0e7389 */ /* 0x00006400000c000b */
[----:B01----:R-:W-:Y:S01]  /*2e380*/  ENDCOLLECTIVE ;  /* 0x000000000000791b */ /* 0x003fe20003800000 */
.L_x_951:
        /* <DEDUP_REMOVED lines=8> */
.L_x_952:
[----:B------:R-:W-:Y:S02]  /*2e410*/  SEL R84, R55, R120, P0 ;  /* 0x0000007837547207 */ /* 0x000fe40000000000 */
[----:B------:R-:W-:Y:S01]  /*2e420*/  SEL R120, R120, R55, P0 ;  /* 0x0000003778787207 */ /* 0x000fe20000000000 */
[----:B------:R-:W-:Y:S02]  /*2e430*/  IMAD.MOV.U32 R13, RZ, RZ, R61 ;  /* 0x000000ffff0d7224 */ /* 0x000fe400078e003d */
[----:B------:R-:W-:-:S07]  /*2e440*/  IMAD.MOV.U32 R65, RZ, RZ, R14 ;  /* 0x000000ffff417224 */ /* 0x000fce00078e000e */
[----:B------:R-:W-:Y:S05]  /*2e450*/  WARPSYNC.COLLECTIVE R15, `(.L_x_953) ;  /* 0x000000000f087348 */ /* 0x000fea0003c00000 */
[----:B------:R0:W1:Y:S02]  /*2e460*/  SHFL.IDX P6, R14, R13, R12, R11 ;  /* 0x0000000c0d0e7389 */ /* 0x00006400000c000b */
[----:B01----:R-:W-:Y:S01]  /*2e470*/  ENDCOLLECTIVE ;  /* 0x000000000000791b */ /* 0x003fe20003800000 */
.L_x_953:
[----:B------:R-:W-:Y:S01]  /*2e480*/  MOV R13, R132 ;  /* 0x00000084000d7202 */ /* 0x000fe20000000f00 */
[----:B------:R-:W-:Y:S02]  /*2e490*/  IMAD.MOV.U32 R12, RZ, RZ, R2 ;  /* 0x000000ffff0c7224 */ /* 0x000fe400078e0002 */
[----:B------:R-:W-:-:S07]  /*2e4a0*/  IMAD.MOV.U32 R61, RZ, RZ, R14 ;  /* 0x000000ffff3d7224 */ /* 0x000fce00078e000e */
[----:B------:R-:W-:Y:S05]  /*2e4b0*/  WARPSYNC.COLLECTIVE R15, `(.L_x_954) ;  /* 0x000000000f087348 */ /* 0x000fea0003c00000 */
[----:B------:R0:W1:Y:S02]  /*2e4c0*/  SHFL.IDX P6, R14, R13, R12, R11 ;  /* 0x0000000c0d0e7389 */ /* 0x00006400000c000b */
[----:B01----:R-:W-:Y:S01]  /*2e4d0*/  ENDCOLLECTIVE ;  /* 0x000000000000791b */ /* 0x003fe20003800000 */
.L_x_954:
[----:B------:R-:W-:Y:S02]  /*2e4e0*/  IMAD.MOV.U32 R13, RZ, RZ, R128 ;  /* 0x000000ffff0d7224 */ /* 0x000fe400078e0080 */
[----:B------:R-:W-:-:S07]  /*2e4f0*/  IMAD.MOV.U32 R132, RZ, RZ, R14 ;  /* 0x000000ffff847224 */ /* 0x000fce00078e000e */
[----:B------:R-:W-:Y:S05]  /*2e500*/  WARPSYNC.COLLECTIVE R15, `(.L_x_955) ;  /* 0x000000000f087348 */ /* 0x000fea0003c00000 */
[----:B------:R0:W1:Y:S02]  /*2e510*/  SHFL.IDX P6, R14, R13, R12, R11 ;  /* 0x0000000c0d0e7389 */ /* 0x00006400000c000b */
[----:B01----:R-:W-:Y:S01]  /*2e520*/  ENDCOLLECTIVE ;  /* 0x000000000000791b */ /* 0x003fe20003800000 */
.L_x_955:
        /* <DEDUP_REMOVED lines=8> */
.L_x_956:
[----:B------:R-:W-:Y:S02]  /*2e5b0*/  SEL R4, R61, R128, P0 ;  /* 0x000000803d047207 */ /* 0x000fe40000000000 */
[----:B------:R-:W-:Y:S01]  /*2e5c0*/  SEL R61, R128, R61, P0 ;  /* 0x0000003d803d7207 */ /* 0x000fe20000000000 */
[----:B------:R-:W-:Y:S02]  /*2e5d0*/  IMAD.MOV.U32 R13, RZ, RZ, R69 ;  /* 0x000000ffff0d7224 */ /* 0x000fe400078e0045 */
[----:B------:R-:W-:-:S07]  /*2e5e0*/  IMAD.MOV.U32 R73, RZ, RZ, R14 ;  /* 0x000000ffff497224 */ /* 0x000fce00078e000e */
[----:B------:R-:W-:Y:S05]  /*2e5f0*/  WARPSYNC.COLLECTIVE R15, `(.L_x_957) ;  /* 0x000000000f087348 */ /* 0x000fea0003c00000 */
[----:B------:R0:W1:Y:S02]  /*2e600*/  SHFL.IDX P6, R14, R13, R12, R11 ;  /* 0x0000000c0d0e7389 */ /* 0x00006400000c000b */
[----:B01----:R-:W-:Y:S01]  /*2e610*/  ENDCOLLECTIVE ;  /* 0x000000000000791b */ /* 0x003fe20003800000 */
.L_x_957:
[----:B------:R-:W-:Y:S01]  /*2e620*/  MOV R13, R140 ;  /* 0x0000008c000d7202 */ /* 0x000fe20000000f00 */
[----:B------:R-:W-:Y:S02]  /*2e630*/  IMAD.MOV.U32 R12, RZ, RZ, R2 ;  /* 0x000000ffff0c7224 */ /* 0x000fe400078e0002 */
[----:B------:R-:W-:-:S07]  /*2e640*/  IMAD.MOV.U32 R69, RZ, RZ, R14 ;  /* 0x000000ffff457224 */ /* 0x000fce00078e000e */
[----:B------:R-:W-:Y:S05]  /*2e650*/  WARPSYNC.COLLECTIVE R15, `(.L_x_958) ;  /* 0x000000000f087348 */ /* 0x000fea0003c00000 */
[----:B------:R0:W1:Y:S02]  /*2e660*/  SHFL.IDX P6, R14, R13, R12, R11 ;  /* 0x0000000c0d0e7389 */ /* 0x00006400000c000b */
[----:B01----:R-:W-:Y:S01]  /*2e670*/  ENDCOLLECTIVE ;  /* 0x000000000000791b */ /* 0x003fe20003800000 */
.L_x_958:
[----:B------:R-:W-:Y:S02]  /*2e680*/  IMAD.MOV.U32 R13, RZ, RZ, R136 ;  /* 0x000000ffff0d7224 */ /* 0x000fe400078e0088 */
[----:B------:R-:W-:-:S07]  /*2e690*/  IMAD.MOV.U32 R140, RZ, RZ, R14 ;  /* 0x000000ffff8c7224 */ /* 0x000fce00078e000e */
[----:B------:R-:W-:Y:S05]  /*2e6a0*/  WARPSYNC.COLLECTIVE R15, `(.L_x_959) ;  /* 0x000000000f087348 */ /* 0x000fea0003c00000 */
[----:B------:R0:W1:Y:S02]  /*2e6b0*/  SHFL.IDX P6, R14, R13, R12, R11 ;  /* 0x0000000c0d0e7389 */ /* 0x00006400000c000b */
[----:B01----:R-:W-:Y:S01]  /*2e6c0*/  ENDCOLLECTIVE ;  /* 0x000000000000791b */ /* 0x003fe20003800000 */
.L_x_959:
        /* <DEDUP_REMOVED lines=8> */
.L_x_960:
[----:B------:R-:W-:Y:S02]  /*2e750*/  SEL R6, R69, R136, P0 ;  /* 0x0000008845067207 */ /* 0x000fe40000000000 */
[----:B------:R-:W-:Y:S01]  /*2e760*/  SEL R69, R136, R69, P0 ;  /* 0x0000004588457207 */ /* 0x000fe20000000000 */
[----:B------:R-:W-:Y:S02]  /*2e770*/  IMAD.MOV.U32 R13, RZ, RZ, R77 ;  /* 0x000000ffff0d7224 */ /* 0x000fe400078e004d */
[----:B------:R-:W-:-:S07]  /*2e780*/  IMAD.MOV.U32 R81, RZ, RZ, R14 ;  /* 0x000000ffff517224 */ /* 0x000fce00078e000e */
[----:B------:R-:W-:Y:S05]  /*2e790*/  WARPSYNC.COLLECTIVE R15, `(.L_x_961) ;  /* 0x000000000f087348 */ /* 0x000fea0003c00000 */
[----:B------:R0:W1:Y:S02]  /*2e7a0*/  SHFL.IDX P6, R14, R13, R12, R11 ;  /* 0x0000000c0d0e7389 */ /* 0x00006400000c000b */
[----:B01----:R-:W-:Y:S01]  /*2e7b0*/  ENDCOLLECTIVE ;  /* 0x000000000000791b */ /* 0x003fe20003800000 */
.L_x_961:
[----:B------:R-:W-:Y:S01]  /*2e7c0*/  MOV R13, R148 ;  /* 0x00000094000d7202 */ /* 0x000fe20000000f00 */
[----:B------:R-:W-:Y:S02]  /*2e7d0*/  IMAD.MOV.U32 R12, RZ, RZ, R2 ;  /* 0x000000ffff0c7224 */ /* 0x000fe400078e0002 */
[----:B------:R-:W-:-:S07]  /*2e7e0*/  IMAD.MOV.U32 R77, RZ, RZ, R14 ;  /* 0x000000ffff4d7224 */ /* 0x000fce00078e000e */
[----:B------:R-:W-:Y:S05]  /*2e7f0*/  WARPSYNC.COLLECTIVE R15, `(.L_x_962) ;  /* 0x000000000f087348 */ /* 0x000fea0003c00000 */
[----:B------:R0:W1:Y:S02]  /*2e800*/  SHFL.IDX P6, R14, R13, R12, R11 ;  /* 0x0000000c0d0e7389 */ /* 0x00006400000c000b */
[----:B01----:R-:W-:Y:S01]  /*2e810*/  ENDCOLLECTIVE ;  /* 0x000000000000791b */ /* 0x003fe20003800000 */
.L_x_962:
[----:B------:R-:W-:Y:S02]  /*2e820*/  IMAD.MOV.U32 R13, RZ, RZ, R144 ;  /* 0x000000ffff0d7224 */ /* 0x000fe400078e0090 */
[----:B------:R-:W-:-:S07]  /*2e830*/  IMAD.MOV.U32 R148, RZ, RZ, R14 ;  /* 0x000000ffff947224 */ /* 0x000fce00078e000e */
[----:B------:R-:W-:Y:S05]  /*2e840*/  WARPSYNC.COLLECTIVE R15, `(.L_x_963) ;  /* 0x000000000f087348 */ /* 0x000fea0003c00000 */
[----:B------:R0:W1:Y:S02]  /*2e850*/  SHFL.IDX P6, R14, R13, R12, R11 ;  /* 0x0000000c0d0e7389 */ /* 0x00006400000c000b */
[----:B01----:R-:W-:Y:S01]  /*2e860*/  ENDCOLLECTIVE ;  /* 0x000000000000791b */ /* 0x003fe20003800000 */
.L_x_963:
        /* <DEDUP_REMOVED lines=8> */
.L_x_964:
[----:B------:R-:W-:Y:S02]  /*2e8f0*/  SEL R8, R77, R144, P0 ;  /* 0x000000904d087207 */ /* 0x000fe40000000000 */
[----:B------:R-:W-:Y:S01]  /*2e900*/  SEL R77, R144, R77, P0 ;  /* 0x0000004d904d7207 */ /* 0x000fe20000000000 */
[----:B------:R-:W-:Y:S02]  /*2e910*/  IMAD.MOV.U32 R13, RZ, RZ, R85 ;  /* 0x000000ffff0d7224 */ /* 0x000fe400078e0055 */
[----:B------:R-:W-:-:S07]  /*2e920*/  IMAD.MOV.U32 R21, RZ, RZ, R14 ;  /* 0x000000ffff157224 */ /* 0x000fce00078e000e */
[----:B------:R-:W-:Y:S05]  /*2e930*/  WARPSYNC.COLLECTIVE R15, `(.L_x_965) ;  /* 0x000000000f087348 */ /* 0x000fea0003c00000 */
[----:B------:R0:W1:Y:S02]  /*2e940*/  SHFL.IDX P6, R14, R13, R12, R11 ;  /* 0x0000000c0d0e7389 */ /* 0x00006400000c000b */
[----:B01----:R-:W-:Y:S01]  /*2e950*/  ENDCOLLECTIVE ;  /* 0x000000000000791b */ /* 0x003fe20003800000 */
.L_x_965:
[----:B------:R-:W-:Y:S01]  /*2e960*/  MOV R13, R146 ;  /* 0x00000092000d7202 */ /* 0x000fe20000000f00 */
[----:B------:R-:W-:Y:S02]  /*2e970*/  IMAD.MOV.U32 R12, RZ, RZ, R2 ;  /* 0x000000ffff0c7224 */ /* 0x000fe400078e0002 */
[----:B------:R-:W-:-:S07]  /*2e980*/  IMAD.MOV.U32 R85, RZ, RZ, R14 ;  /* 0x000000ffff557224 */ /* 0x000fce00078e000e */
[----:B------:R-:W-:Y:S05]  /*2e990*/  WARPSYNC.COLLECTIVE R15, `(.L_x_966) ;  /* 0x000000000f087348 */ /* 0x000fea0003c00000 */
[----:B------:R0:W1:Y:S02]  /*2e9a0*/  SHFL.IDX P6, R14, R13, R12, R11 ;  /* 0x0000000c0d0e7389 */ /* 0x00006400000c000b */
[----:B01----:R-:W-:Y:S01]  /*2e9b0*/  ENDCOLLECTIVE ;  /* 0x000000000000791b */ /* 0x003fe20003800000 */
.L_x_966:
[----:B------:R-:W-:Y:S02]  /*2e9c0*/  IMAD.MOV.U32 R13, RZ, RZ, R158 ;  /* 0x000000ffff0d7224 */ /* 0x000fe400078e009e */
[----:B------:R-:W-:-:S07]  /*2e9d0*/  IMAD.MOV.U32 R146, RZ, RZ, R14 ;  /* 0x000000ffff927224 */ /* 0x000fce00078e000e */
[----:B------:R-:W-:Y:S05]  /*2e9e0*/  WARPSYNC.COLLECTIVE R15, `(.L_x_967) ;  /* 0x000000000f087348 */ /* 0x000fea0003c00000 */
[----:B------:R0:W1:Y:S02]  /*2e9f0*/  SHFL.IDX P6, R14, R13, R12, R11 ;  /* 0x0000000c0d0e7389 */ /* 0x00006400000c000b */
[----:B01----:R-:W-:Y:S01]  /*2ea00*/  ENDCOLLECTIVE ;  /* 0x000000000000791b */ /* 0x003fe20003800000 */
.L_x_967:
        /* <DEDUP_REMOVED lines=8> */
.L_x_968:
[----:B------:R-:W-:Y:S02]  /*2ea90*/  SEL R10, R85, R158, P0 ;  /* 0x0000009e550a7207 */ /* 0x000fe40000000000 */
[----:B------:R-:W-:Y:S01]  /*2eaa0*/  SEL R85, R158, R85, P0 ;  /* 0x000000559e557207 */ /* 0x000fe20000000000 */
[----:B------:R-:W-:Y:S02]  /*2eab0*/  IMAD.MOV.U32 R13, RZ, RZ, R64 ;  /* 0x000000ffff0d7224 */ /* 0x000fe400078e0040 */
[----:B------:R-:W-:-:S07]  /*2eac0*/  IMAD.MOV.U32 R89, RZ, RZ, R14 ;  /* 0x000000ffff597224 */ /* 0x000fce00078e000e */
[----:B------:R-:W-:Y:S05]  /*2ead0*/  WARPSYNC.COLLECTIVE R15, `(.L_x_969) ;  /* 0x000000000f087348 */ /* 0x000fea0003c00000 */
[----:B------:R0:W1:Y:S02]  /*2eae0*/  SHFL.IDX P6, R14, R13, R12, R11 ;  /* 0x0000000c0d0e7389 */ /* 0x00006400000c000b */
[----:B01----:R-:W-:Y:S01]  /*2eaf0*/  ENDCOLLECTIVE ;  /* 0x000000000000791b */ /* 0x003fe20003800000 */
.L_x_969:
[----:B------:R-:W-:Y:S01]  /*2eb00*/  MOV R13, R153 ;  /* 0x00000099000d7202 */ /* 0x000fe20000000f00 */
[----:B------:R-:W-:Y:S02]  /*2eb10*/  IMAD.MOV.U32 R12, RZ, RZ, R2 ;  /* 0x000000ffff0c7224 */ /* 0x000fe400078e0002 */
[----:B------:R-:W-:-:S07]  /*2eb20*/  IMAD.MOV.U32 R64, RZ, RZ, R14 ;  /* 0x000000ffff407224 */ /* 0x000fce00078e000e */
[----:B------:R-:W-:Y:S05]  /*2eb30*/  WARPSYNC.COLLECTIVE R15, `(.L_x_970) ;  /* 0x000000000f087348 */ /* 0x000fea0003c00000 */
[----:B------:R0:W1:Y:S02]  /*2eb40*/  SHFL.IDX P6, R14, R13, R12, R11 ;  /* 0x0000000c0d0e7389 */ /* 0x00006400000c000b */
[----:B01----:R-:W-:Y:S01]  /*2eb50*/  ENDCOLLECTIVE ;  /* 0x000000000000791b */ /* 0x003fe20003800000 */
.L_x_970:
[----:B------:R-:W-:Y:S02]  /*2eb60*/  IMAD.MOV.U32 R13, RZ, RZ, R152 ;  /* 0x000000ffff0d7224 */ /* 0x000fe400078e0098 */
[----:B------:R-:W-:-:S07]  /*2eb70*/  IMAD.MOV.U32 R153, RZ, RZ, R14 ;  /* 0x000000ffff997224 */ /* 0x000fce00078e000e */
[----:B------:R-:W-:Y:S05]  /*2eb80*/  WARPSYNC.COLLECTIVE R15, `(.L_x_971) ;  /* 0x000000000f087348 */ /* 0x000fea0003c00000 */
[----:B------:R0:W1:Y:S02]  /*2eb90*/  SHFL.IDX P6, R14, R13, R12, R11 ;  /* 0x0000000c0d0e7389 */ /* 0x00006400000c000b */
[----:B01----:R-:W-:Y:S01]  /*2eba0*/  ENDCOLLECTIVE ;  /* 0x000000000000791b */ /* 0x003fe20003800000 */
.L_x_971:
        /* <DEDUP_REMOVED lines=8> */
.L_x_972:
[----:B------:R-:W-:Y:S02]  /*2ec30*/  SEL R26, R64, R152, P0 ;  /* 0x00000098401a7207 */ /* 0x000fe40000000000 */
[----:B------:R-:W-:Y:S01]  /*2ec40*/  SEL R64, R152, R64, P0 ;  /* 0x0000004098407207 */ /* 0x000fe20000000000 */
[----:B------:R-:W-:Y:S02]  /*2ec50*/  IMAD.MOV.U32 R13, RZ, RZ, R92 ;  /* 0x000000ffff0d7224 */ /* 0x000fe400078e005c */
[----:B------:R-:W-:-:S07]  /*2ec60*/  IMAD.MOV.U32 R94, RZ, RZ, R14 ;  /* 0x000000ffff5e7224 */ /* 0x000fce00078e000e */
[----:B------:R-:W-:Y:S05]  /*2ec70*/  WARPSYNC.COLLECTIVE R15, `(.L_x_973) ;  /* 0x000000000f087348 */ /* 0x000fea0003c00000 */
[----:B------:R0:W1:Y:S02]  /*2ec80*/  SHFL.IDX P6, R14, R13, R12, R11 ;  /* 0x0000000c0d0e7389 */ /* 0x00006400000c000b */
[----:B01----:R-:W-:Y:S01]  /*2ec90*/  ENDCOLLECTIVE ;  /* 0x000000000000791b */ /* 0x003fe20003800000 */
.L_x_973:
[----:B------:R-:W-:Y:S01]  /*2eca0*/  MOV R13, R155 ;  /* 0x0000009b000d7202 */ /* 0x000fe20000000f00 */
[----:B------:R-:W-:Y:S02]  /*2ecb0*/  IMAD.MOV.U32 R12, RZ, RZ, R2 ;  /* 0x000000ffff0c7224 */ /* 0x000fe400078e0002 */
[----:B------:R-:W-:-:S07]  /*2ecc0*/  IMAD.MOV.U32 R92, RZ, RZ, R14 ;  /* 0x000000ffff5c7224 */ /* 0x000fce00078e000e */
[----:B------:R-:W-:Y:S05]  /*2ecd0*/  WARPSYNC.COLLECTIVE R15, `(.L_x_974) ;  /* 0x000000000f087348 */ /* 0x000fea0003c00000 */
[----:B------:R0:W1:Y:S02]  /*2ece0*/  SHFL.IDX P6, R14, R13, R12, R11 ;  /* 0x0000000c0d0e7389 */ /* 0x00006400000c000b */
[----:B01----:R-:W-:Y:S01]  /*2ecf0*/  ENDCOLLECTIVE ;  /* 0x000000000000791b */ /* 0x003fe20003800000 */
.L_x_974:
[----:B------:R-:W-:Y:S02]  /*2ed00*/  IMAD.MOV.U32 R13, RZ, RZ, R154 ;  /* 0x000000ffff0d7224 */ /* 0x000fe400078e009a */
[----:B------:R-:W-:-:S07]  /*2ed10*/  IMAD.MOV.U32 R155, RZ, RZ, R14 ;  /* 0x000000ffff9b7224 */ /* 0x000fce00078e000e */
[----:B------:R-:W-:Y:S05]  /*2ed20*/  WARPSYNC.COLLECTIVE R15, `(.L_x_975) ;  /* 0x000000000f087348 */ /* 0x000fea0003c00000 */
[----:B------:R0:W1:Y:S02]  /*2ed30*/  SHFL.IDX P6, R14, R13, R12, R11 ;  /* 0x0000000c0d0e7389 */ /* 0x00006400000c000b */
[----:B01----:R-:W-:Y:S01]  /*2ed40*/  ENDCOLLECTIVE ;  /* 0x000000000000791b */ /* 0x003fe20003800000 */
.L_x_975:
        /* <DEDUP_REMOVED lines=8> */
.L_x_976:
[----:B------:R-:W-:Y:S02]  /*2edd0*/  SEL R36, R92, R154, P0 ;  /* 0x0000009a5c247207 */ /* 0x000fe40000000000 */
[----:B------:R-:W-:Y:S01]  /*2ede0*/  SEL R92, R154, R92, P0 ;  /* 0x0000005c9a5c7207 */ /* 0x000fe20000000000 */
[----:B------:R-:W-:Y:S02]  /*2edf0*/  IMAD.MOV.U32 R13, RZ, RZ, R97 ;  /* 0x000000ffff0d7224 */ /* 0x000fe400078e0061 */
[----:B------:R-:W-:-:S07]  /*2ee00*/  IMAD.MOV.U32 R101, RZ, RZ, R14 ;  /* 0x000000ffff657224 */ /* 0x000fce00078e000e */
[----:B------:R-:W-:Y:S05]  /*2ee10*/  WARPSYNC.COLLECTIVE R15, `(.L_x_977) ;  /* 0x000000000f087348 */ /* 0x000fea0003c00000 */
[----:B------:R0:W1:Y:S02]  /*2ee20*/  SHFL.IDX P6, R14, R13, R12, R11 ;  /* 0x0000000c0d0e7389 */ /* 0x00006400000c000b */
[----:B01----:R-:W-:Y:S01]  /*2ee30*/  ENDCOLLECTIVE ;  /* 0x000000000000791b */ /* 0x003fe20003800000 */
.L_x_977:
[----:B------:R-:W-:Y:S01]  /*2ee40*/  MOV R13, R157 ;  /* 0x0000009d000d7202 */ /* 0x000fe20000000f00 */
[----:B------:R-:W-:Y:S02]  /*2ee50*/  IMAD.MOV.U32 R12, RZ, RZ, R2 ;  /* 0x000000ffff0c7224 */ /* 0x000fe400078e0002 */
[----:B------:R-:W-:-:S07]  /*2ee60*/  IMAD.MOV.U32 R97, RZ, RZ, R14 ;  /* 0x000000ffff617224 */ /* 0x000fce00078e000e */
[----:B------:R-:W-:Y:S05]  /*2ee70*/  WARPSYNC.COLLECTIVE R15, `(.L_x_978) ;  /* 0x000000000f087348 */ /* 0x000fea0003c00000 */
[----:B------:R0:W1:Y:S02]  /*2ee80*/  SHFL.IDX P6, R14, R13, R12, R11 ;  /* 0x0000000c0d0e7389 */ /* 0x00006400000c000b */
[----:B01----:R-:W-:Y:S01]  /*2ee90*/  ENDCOLLECTIVE ;  /* 0x000000000000791b */ /* 0x003fe20003800000 */
.L_x_978:
[----:B------:R-:W-:Y:S02]  /*2eea0*/  IMAD.MOV.U32 R13, RZ, RZ, R156 ;  /* 0x000000ffff0d7224 */ /* 0x000fe400078e009c */
[----:B------:R-:W-:-:S07]  /*2eeb0*/  IMAD.MOV.U32 R157, RZ, RZ, R14 ;  /* 0x000000ffff9d7224 */ /* 0x000fce00078e000e */
[----:B------:R-:W-:Y:S05]  /*2eec0*/  WARPSYNC.COLLECTIVE R15, `(.L_x_979) ;  /* 0x000000000f087348 */ /* 0x000fea0003c00000 */
[----:B------:R0:W1:Y:S02]  /*2eed0*/  SHFL.IDX P6, R14, R13, R12, R11 ;  /* 0x0000000c0d0e7389 */ /* 0x00006400000c000b */
[----:B01----:R-:W-:Y:S01]  /*2eee0*/  ENDCOLLECTIVE ;  /* 0x000000000000791b */ /* 0x003fe20003800000 */
.L_x_979:
        /* <DEDUP_REMOVED lines=8> */
.L_x_980:
[----:B------:R-:W-:Y:S02]  /*2ef70*/  SEL R38, R97, R156, P0 ;  /* 0x0000009c61267207 */ /* 0x000fe40000000000 */
[----:B------:R-:W-:Y:S01]  /*2ef80*/  SEL R97, R156, R97, P0 ;  /* 0x000000619c617207 */ /* 0x000fe20000000000 */
[----:B------:R-:W-:Y:S02]  /*2ef90*/  IMAD.MOV.U32 R13, RZ, RZ, R105 ;  /* 0x000000ffff0d7224 */ /* 0x000fe400078e0069 */
[----:B------:R-:W-:-:S07]  /*2efa0*/  IMAD.MOV.U32 R58, RZ, RZ, R14 ;  /* 0x000000ffff3a7224 */ /* 0x000fce00078e000e */
[----:B------:R-:W-:Y:S05]  /*2efb0*/  WARPSYNC.COLLECTIVE R15, `(.L_x_981) ;  /* 0x000000000f087348 */ /* 0x000fea0003c00000 */
[----:B------:R0:W1:Y:S02]  /*2efc0*/  SHFL.IDX P6, R14, R13, R12, R11 ;  /* 0x0000000c0d0e7389 */ /* 0x00006400000c000b */
[----:B01----:R-:W-:Y:S01]  /*2efd0*/  ENDCOLLECTIVE ;  /* 0x000000000000791b */ /* 0x003fe20003800000 */
.L_x_981:
[----:B------:R-:W-:Y:S01]  /*2efe0*/  MOV R13, R62 ;  /* 0x0000003e000d7202 */ /* 0x000fe20000000f00 */
[----:B------:R-:W-:Y:S02]  /*2eff0*/  IMAD.MOV.U32 R12, RZ, RZ, R2 ;  /* 0x000000ffff0c7224 */ /* 0x000fe400078e0002 */
[----:B------:R-:W-:-:S07]  /*2f000*/  IMAD.MOV.U32 R105, RZ, RZ, R14 ;  /* 0x000000ffff697224 */ /* 0x000fce00078e000e */
[----:B------:R-:W-:Y:S05]  /*2f010*/  WARPSYNC.COLLECTIVE R15, `(.L_x_982) ;  /* 0x000000000f087348 */ /* 0x000fea0003c00000 */
[----:B------:R0:W1:Y:S02]  /*2f020*/  SHFL.IDX P6, R14, R13, R12, R11 ;  /* 0x0000000c0d0e7389 */ /* 0x00006400000c000b */
[----:B01----:R-:W-:Y:S01]  /*2f030*/  ENDCOLLECTIVE ;  /* 0x000000000000791b */ /* 0x003fe20003800000 */
.L_x_982:
[----:B------:R-:W-:Y:S02]  /*2f040*/  IMAD.MOV.U32 R13, RZ, RZ, R109 ;  /* 0x000000ffff0d7224 */ /* 0x000fe400078e006d */
[----:B------:R-:W-:-:S07]  /*2f050*/  IMAD.MOV.U32 R62, RZ, RZ, R14 ;  /* 0x000000ffff3e7224 */ /* 0x000fce00078e000e */
[----:B------:R-:W-:Y:S05]  /*2f060*/  WARPSYNC.COLLECTIVE R15, `(.L_x_983) ;  /* 0x000000000f087348 */ /* 0x000fea0003c00000 */
[----:B------:R0:W1:Y:S02]  /*2f070*/  SHFL.IDX P6, R14, R13, R12, R11 ;  /* 0x0000000c0d0e7389 */ /* 0x00006400000c000b */
[----:B01----:R-:W-:Y:S01]  /*2f080*/  ENDCOLLECTIVE ;  /* 0x000000000000791b */ /* 0x003fe20003800000 */
.L_x_983:
        /* <DEDUP_REMOVED lines=8> */
.L_x_984:
[----:B------:R-:W-:Y:S02]  /*2f110*/  SEL R40, R105, R32, P0 ;  /* 0x0000002069287207 */ /* 0x000fe40000000000 */
[----:B------:R-:W-:Y:S01]  /*2f120*/  SEL R105, R32, R105, P0 ;  /* 0x0000006920697207 */ /* 0x000fe20000000000 */
[----:B------:R-:W-:Y:S02]  /*2f130*/  IMAD.MOV.U32 R13, RZ, RZ, R113 ;  /* 0x000000ffff0d7224 */ /* 0x000fe400078e0071 */
[----:B------:R-:W-:-:S07]  /*2f140*/  IMAD.MOV.U32 R117, RZ, RZ, R14 ;  /* 0x000000ffff757224 */ /* 0x000fce00078e000e */
[----:B------:R-:W-:Y:S05]  /*2f150*/  WARPSYNC.COLLECTIVE R15, `(.L_x_985) ;  /* 0x000000000f087348 */ /* 0x000fea0003c00000 */
[----:B------:R0:W1:Y:S02]  /*2f160*/  SHFL.IDX P6, R14, R13, R12, R11 ;  /* 0x0000000c0d0e7389 */ /* 0x00006400000c000b */
[----:B01----:R-:W-:Y:S01]  /*2f170*/  ENDCOLLECTIVE ;  /* 0x000000000000791b */ /* 0x003fe20003800000 */
.L_x_985:
[----:B------:R-:W-:Y:S01]  /*2f180*/  MOV R13, R70 ;  /* 0x00000046000d7202 */ /* 0x000fe20000000f00 */
[----:B------:R-:W-:Y:S02]  /*2f190*/  IMAD.MOV.U32 R12, RZ, RZ, R2 ;  /* 0x000000ffff0c7224 */ /* 0x000fe400078e0002 */
[----:B------:R-:W-:-:S07]  /*2f1a0*/  IMAD.MOV.U32 R113, RZ, RZ, R14 ;  /* 0x000000ffff717224 */ /* 0x000fce00078e000e */
[----:B------:R-:W-:Y:S05]  /*2f1b0*/  WARPSYNC.COLLECTIVE R15, `(.L_x_986) ;  /* 0x000000000f087348 */ /* 0x000fea0003c00000 */
[----:B------:R0:W1:Y:S02]  /*2f1c0*/  SHFL.IDX P6, R14, R13, R12, R11 ;  /* 0x0000000c0d0e7389 */ /* 0x00006400000c000b */
[----:B01----:R-:W-:Y:S01]  /*2f1d0*/  ENDCOLLECTIVE ;  /* 0x000000000000791b */ /* 0x003fe20003800000 */
.L_x_986:
[----:B------:R-:W-:Y:S02]  /*2f1e0*/  IMAD.MOV.U32 R13, RZ, RZ, R121 ;  /* 0x000000ffff0d7224 */ /* 0x000fe400078e0079 */
[----:B------:R-:W-:-:S07]  /*2f1f0*/  IMAD.MOV.U32 R70, RZ, RZ, R14 ;  /* 0x000000ffff467224 */ /* 0x000fce00078e000e */
[----:B------:R-:W-:Y:S05]  /*2f200*/  WARPSYNC.COLLECTIVE R15, `(.L_x_987) ;  /* 0x000000000f087348 */ /* 0x000fea0003c00000 */
[----:B------:R0:W1:Y:S02]  /*2f210*/  SHFL.IDX P6, R14, R13, R12, R11 ;  /* 0x0000000c0d0e7389 */ /* 0x00006400000c000b */
[----:B01----:R-:W-:Y:S01]  /*2f220*/  ENDCOLLECTIVE ;  /* 0x000000000000791b */ /* 0x003fe20003800000 */
.L_x_987:
        /* <DEDUP_REMOVED lines=8> */
.L_x_988:
[----:B------:R-:W-:Y:S02]  /*2f2b0*/  SEL R45, R113, R109, P0 ;  /* 0x0000006d712d7207 */ /* 0x000fe40000000000 */
[----:B------:R-:W-:Y:S01]  /*2f2c0*/  SEL R109, R109, R113, P0 ;  /* 0x000000716d6d7207 */ /* 0x000fe20000000000 */
[----:B------:R-:W-:Y:S02]  /*2f2d0*/  IMAD.MOV.U32 R13, RZ, RZ, R63 ;  /* 0x000000ffff0d7224 */ /* 0x000fe400078e003f */
[----:B------:R-:W-:-:S07]  /*2f2e0*/  IMAD.MOV.U32 R66, RZ, RZ, R14 ;  /* 0x000000ffff427224 */ /* 0x000fce00078e000e */
[----:B------:R-:W-:Y:S05]  /*2f2f0*/  WARPSYNC.COLLECTIVE R15, `(.L_x_989) ;  /* 0x000000000f087348 */ /* 0x000fea0003c00000 */
[----:B------:R0:W1:Y:S02]  /*2f300*/  SHFL.IDX P6, R14, R13, R12, R11 ;  /* 0x0000000c0d0e7389 */ /* 0x00006400000c000b */
[----:B01----:R-:W-:Y:S01]  /*2f310*/  ENDCOLLECTIVE ;  /* 0x000000000000791b */ /* 0x003fe20003800000 */
.L_x_989:
[----:B------:R-:W-:Y:S01]  /*2f320*/  MOV R13, R78 ;  /* 0x0000004e000d7202 */ /* 0x000fe20000000f00 */
[----:B------:R-:W-:Y:S02]  /*2f330*/  IMAD.MOV.U32 R12, RZ, RZ, R2 ;  /* 0x000000ffff0c7224 */ /* 0x000fe400078e0002 */
[----:B------:R-:W-:-:S07]  /*2f340*/  IMAD.MOV.U32 R121, RZ, RZ, R14 ;  /* 0x000000ffff797224 */ /* 0x000fce00078e000e */
[----:B------:R-:W-:Y:S05]  /*2f350*/  WARPSYNC.COLLECTIVE R15, `(.L_x_990) ;  /* 0x000000000f087348 */ /* 0x000fea0003c00000 */
[----:B------:R0:W1:Y:S02]  /*2f360*/  SHFL.IDX P6, R14, R13, R12, R11 ;  /* 0x0000000c0d0e7389 */ /* 0x00006400000c000b */
[----:B01----:R-:W-:Y:S01]  /*2f370*/  ENDCOLLECTIVE ;  /* 0x000000000000791b */ /* 0x003fe20003800000 */
.L_x_990:
[----:B------:R-:W-:Y:S02]  /*2f380*/  IMAD.MOV.U32 R13, RZ, RZ, R74 ;  /* 0x000000ffff0d7224 */ /* 0x000fe400078e004a */
[----:B------:R-:W-:-:S07]  /*2f390*/  IMAD.MOV.U32 R78, RZ, RZ, R14 ;  /* 0x000000ffff4e7224 */ /* 0x000fce00078e000e */
[----:B------:R-:W-:Y:S05]  /*2f3a0*/  WARPSYNC.COLLECTIVE R15, `(.L_x_991) ;  /* 0x000000000f087348 */ /* 0x000fea0003c00000 */
[----:B------:R0:W1:Y:S02]  /*2f3b0*/  SHFL.IDX P6, R14, R13, R12, R11 ;  /* 0x0000000c0d0e7389 */ /* 0x00006400000c000b */
[----:B01----:R-:W-:Y:S01]  /*2f3c0*/  ENDCOLLECTIVE ;  /* 0x000000000000791b */ /* 0x003fe20003800000 */
.L_x_991:
        /* <DEDUP_REMOVED lines=8> */
.L_x_992:
[----:B------:R-:W-:Y:S02]  /*2f450*/  SEL R47, R121, R74, P0 ;  /* 0x0000004a792f7207 */ /* 0x000fe40000000000 */
[----:B------:R-:W-:Y:S01]  /*2f460*/  SEL R74, R74, R121, P0 ;  /* 0x000000794a4a7207 */ /* 0x000fe20000000000 */
[----:B------:R-:W-:Y:S02]  /*2f470*/  IMAD.MOV.U32 R13, RZ, RZ, R67 ;  /* 0x000000ffff0d7224 */ /* 0x000fe400078e0043 */
[----:B------:R-:W-:-:S07]  /*2f480*/  IMAD.MOV.U32 R71, RZ, RZ, R14 ;  /* 0x000000ffff477224 */ /* 0x000fce00078e000e */
[----:B------:R-:W-:Y:S05]  /*2f490*/  WARPSYNC.COLLECTIVE R15, `(.L_x_993) ;  /* 0x000000000f087348 */ /* 0x000fea0003c00000 */
[----:B------:R0:W1:Y:S02]  /*2f4a0*/  SHFL.IDX P6, R14, R13, R12, R11 ;  /* 0x0000000c0d0e7389 */ /* 0x00006400000c000b */
[----:B01----:R-:W-:Y:S01]  /*2f4b0*/  ENDCOLLECTIVE ;  /* 0x000000000000791b */ /* 0x003fe20003800000 */
.L_x_993:
[----:B------:R-:W-:Y:S01]  /*2f4c0*/  MOV R13, R86 ;  /* 0x00000056000d7202 */ /* 0x000fe20000000f00 */
[----:B------:R-:W-:Y:S02]  /*2f4d0*/  IMAD.MOV.U32 R12, RZ, RZ, R2 ;  /* 0x000000ffff0c7224 */ /* 0x000fe400078e0002 */
[----:B------:R-:W-:-:S07]  /*2f4e0*/  IMAD.MOV.U32 R67, RZ, RZ, R14 ;  /* 0x000000ffff437224 */ /* 0x000fce00078e000e */
[----:B------:R-:W-:Y:S05]  /*2f4f0*/  WARPSYNC.COLLECTIVE R15, `(.L_x_994) ;  /* 0x000000000f087348 */ /* 0x000fea0003c00000 */
[----:B------:R0:W1:Y:S02]  /*2f500*/  SHFL.IDX P6, R14, R13, R12, R11 ;  /* 0x0000000c0d0e7389 */ /* 0x00006400000c000b */
[----:B01----:R-:W-:Y:S01]  /*2f510*/  ENDCOLLECTIVE ;  /* 0x000000000000791b */ /* 0x003fe20003800000 */
.L_x_994:
[----:B------:R-:W-:Y:S02]  /*2f520*/  IMAD.MOV.U32 R13, RZ, RZ, R82 ;  /* 0x000000ffff0d7224 */ /* 0x000fe400078e0052 */
[----:B------:R-:W-:-:S07]  /*2f530*/  IMAD.MOV.U32 R86, RZ, RZ, R14 ;  /* 0x000000ffff567224 */ /* 0x000fce00078e000e */
[----:B------:R-:W-:Y:S05]  /*2f540*/  WARPSYNC.COLLECTIVE R15, `(.L_x_995) ;  /* 0x000000000f087348 */ /* 0x000fea0003c00000 */
[----:B------:R0:W1:Y:S02]  /*2f550*/  SHFL.IDX P6, R14, R13, R12, R11 ;  /* 0x0000000c0d0e7389 */ /* 0x00006400000c000b */
[----:B01----:R-:W-:Y:S01]  /*2f560*/  ENDCOLLECTIVE ;  /* 0x000000000000791b */ /* 0x003fe20003800000 */
.L_x_995:
        /* <DEDUP_REMOVED lines=8> */
.L_x_996:
[----:B------:R-:W-:Y:S02]  /*2f5f0*/  SEL R49, R67, R82, P0 ;  /* 0x0000005243317207 */ /* 0x000fe40000000000 */
[----:B------:R-:W-:Y:S01]  /*2f600*/  SEL R67, R82, R67, P0 ;  /* 0x0000004352437207 */ /* 0x000fe20000000000 */
[----:B------:R-:W-:Y:S02]  /*2f610*/  IMAD.MOV.U32 R13, RZ, RZ, R75 ;  /* 0x000000ffff0d7224 */ /* 0x000fe400078e004b */
[----:B------:R-:W-:-:S07]  /*2f620*/  IMAD.MOV.U32 R79, RZ, RZ, R14 ;  /* 0x000000ffff4f7224 */ /* 0x000fce00078e000e */
[----:B------:R-:W-:Y:S05]  /*2f630*/  WARPSYNC.COLLECTIVE R15, `(.L_x_997) ;  /* 0x000000000f087348 */ /* 0x000fea0003c00000 */
[----:B------:R0:W1:Y:S02]  /*2f640*/  SHFL.IDX P6, R14, R13, R12, R11 ;  /* 0x0000000c0d0e7389 */ /* 0x00006400000c000b */
[----:B01----:R-:W-:Y:S01]  /*2f650*/  ENDCOLLECTIVE ;  /* 0x000000000000791b */ /* 0x003fe20003800000 */
.L_x_997:
[----:B------:R-:W-:Y:S01]  /*2f660*/  MOV R13, R95 ;  /* 0x0000005f000d7202 */ /* 0x000fe20000000f00 */
[----:B------:R-:W-:Y:S02]  /*2f670*/  IMAD.MOV.U32 R12, RZ, RZ, R2 ;  /* 0x000000ffff0c7224 */ /* 0x000fe400078e0002 */
[----:B------:R-:W-:-:S07]  /*2f680*/  IMAD.MOV.U32 R75, RZ, RZ, R14 ;  /* 0x000000ffff4b7224 */ /* 0x000fce00078e000e */
[----:B------:R-:W-:Y:S05]  /*2f690*/  WARPSYNC.COLLECTIVE R15, `(.L_x_998) ;  /* 0x000000000f087348 */ /* 0x000fea0003c00000 */
[----:B------:R0:W1:Y:S02]  /*2f6a0*/  SHFL.IDX P6, R14, R13, R12, R11 ;  /* 0x0000000c0d0e7389 */ /* 0x00006400000c000b */
[----:B01----:R-:W-:Y:S01]  /*2f6b0*/  ENDCOLLECTIVE ;  /* 0x000000000000791b */ /* 0x003fe20003800000 */
.L_x_998:
[----:B------:R-:W-:Y:S02]  /*2f6c0*/  IMAD.MOV.U32 R13, RZ, RZ, R90 ;  /* 0x000000ffff0d7224 */ /* 0x000fe400078e005a */
[----:B------:R-:W-:-:S07]  /*2f6d0*/  IMAD.MOV.U32 R95, RZ, RZ, R14 ;  /* 0x000000ffff5f7224 */ /* 0x000fce00078e000e */
[----:B------:R-:W-:Y:S05]  /*2f6e0*/  WARPSYNC.COLLECTIVE R15, `(.L_x_999) ;  /* 0x000000000f087348 */ /* 0x000fea0003c00000 */
[----:B------:R0:W1:Y:S02]  /*2f6f0*/  SHFL.IDX P6, R14, R13, R12, R11 ;  /* 0x0000000c0d0e7389 */ /* 0x00006400000c000b */
[----:B01----:R-:W-:Y:S01]  /*2f700*/  ENDCOLLECTIVE ;  /* 0x000000000000791b */ /* 0x003fe20003800000 */
.L_x_999:
        /* <DEDUP_REMOVED lines=8> */
.L_x_1000:
[----:B------:R-:W-:Y:S02]  /*2f790*/  SEL R51, R75, R90, P0 ;  /* 0x0000005a4b337207 */ /* 0x000fe40000000000 */
[----:B------:R-:W-:Y:S01]  /*2f7a0*/  SEL R75, R90, R75, P0 ;  /* 0x0000004b5a4b7207 */ /* 0x000fe20000000000 */
[----:B------:R-:W-:Y:S02]  /*2f7b0*/  IMAD.MOV.U32 R13, RZ, RZ, R83 ;  /* 0x000000ffff0d7224 */ /* 0x000fe400078e0053 */
[----:B------:R-:W-:-:S07]  /*2f7c0*/  IMAD.MOV.U32 R87, RZ, RZ, R14 ;  /* 0x000000ffff577224 */ /* 0x000fce00078e000e */
[----:B------:R-:W-:Y:S05]  /*2f7d0*/  WARPSYNC.COLLECTIVE R15, `(.L_x_1001) ;  /* 0x000000000f087348 */ /* 0x000fea0003c00000 */
[----:B------:R0:W1:Y:S02]  /*2f7e0*/  SHFL.IDX P6, R14, R13, R12, R11 ;  /* 0x0000000c0d0e7389 */ /* 0x00006400000c000b */
[----:B01----:R-:W-:Y:S01]  /*2f7f0*/  ENDCOLLECTIVE ;  /* 0x000000000000791b */ /* 0x003fe20003800000 */
.L_x_1001:
[----:B------:R-:W-:Y:S01]  /*2f800*/  MOV R13, R102 ;  /* 0x00000066000d7202 */ /* 0x000fe20000000f00 */
[----:B------:R-:W-:Y:S02]  /*2f810*/  IMAD.MOV.U32 R12, RZ, RZ, R2 ;  /* 0x000000ffff0c7224 */ /* 0x000fe400078e0002 */
[----:B------:R-:W-:-:S07]  /*2f820*/  IMAD.MOV.U32 R103, RZ, RZ, R14 ;  /* 0x000000ffff677224 */ /* 0x000fce00078e000e */
[----:B------:R-:W-:Y:S05]  /*2f830*/  WARPSYNC.COLLECTIVE R15, `(.L_x_1002) ;  /* 0x000000000f087348 */ /* 0x000fea0003c00000 */
[----:B------:R0:W1:Y:S02]  /*2f840*/  SHFL.IDX P6, R14, R13, R12, R11 ;  /* 0x0000000c0d0e7389 */ /* 0x00006400000c000b */
[----:B01----:R-:W-:Y:S01]  /*2f850*/  ENDCOLLECTIVE ;  /* 0x000000000000791b */ /* 0x003fe20003800000 */
.L_x_1002:
[----:B------:R-:W-:Y:S02]  /*2f860*/  IMAD.MOV.U32 R13, RZ, RZ, R125 ;  /* 0x000000ffff0d7224 */ /* 0x000fe400078e007d */
[----:B------:R-:W-:-:S07]  /*2f870*/  IMAD.MOV.U32 R102, RZ, RZ, R14 ;  /* 0x000000ffff667224 */ /* 0x000fce00078e000e */
[----:B------:R-:W-:Y:S05]  /*2f880*/  WARPSYNC.COLLECTIVE R15, `(.L_x_1003) ;  /* 0x000000000f087348 */ /* 0x000fea0003c00000 */
[----:B------:R0:W1:Y:S02]  /*2f890*/  SHFL.IDX P6, R14, R13, R12, R11 ;  /* 0x0000000c0d0e7389 */ /* 0x00006400000c000b */
[----:B01----:R-:W-:Y:S01]  /*2f8a0*/  ENDCOLLECTIVE ;  /* 0x000000000000791b */ /* 0x003fe20003800000 */
.L_x_1003:
        /* <DEDUP_REMOVED lines=8> */
.L_x_1004:
[----:B------:R-:W-:Y:S02]  /*2f930*/  SEL R53, R103, R83, P0 ;  /* 0x0000005367357207 */ /* 0x000fe40000000000 */
[----:B------:R-:W-:Y:S01]  /*2f940*/  SEL R83, R83, R103, P0 ;  /* 0x0000006753537207 */ /* 0x000fe20000000000 */
[----:B------:R-:W-:Y:S02]  /*2f950*/  IMAD.MOV.U32 R13, RZ, RZ, R129 ;  /* 0x000000ffff0d7224 */ /* 0x000fe400078e0081 */
[----:B------:R-:W-:-:S07]  /*2f960*/  IMAD.MOV.U32 R91, RZ, RZ, R14 ;  /* 0x000000ffff5b7224 */ /* 0x000fce00078e000e */
[----:B------:R-:W-:Y:S05]  /*2f970*/  WARPSYNC.COLLECTIVE R15, `(.L_x_1005) ;  /* 0x000000000f087348 */ /* 0x000fea0003c00000 */
[----:B------:R0:W1:Y:S02]  /*2f980*/  SHFL.IDX P6, R14, R13, R12, R11 ;  /* 0x0000000c0d0e7389 */ /* 0x00006400000c000b */
[----:B01----:R-:W-:Y:S01]  /*2f990*/  ENDCOLLECTIVE ;  /* 0x000000000000791b */ /* 0x003fe20003800000 */
.L_x_1005:
[----:B------:R-:W-:Y:S01]  /*2f9a0*/  MOV R13, R110 ;  /* 0x0000006e000d7202 */ /* 0x000fe20000000f00 */
[----:B------:R-:W-:Y:S02]  /*2f9b0*/  IMAD.MOV.U32 R12, RZ, RZ, R2 ;  /* 0x000000ffff0c7224 */ /* 0x000fe400078e0002 */
[----:B------:R-:W-:-:S07]  /*2f9c0*/  IMAD.MOV.U32 R107, RZ, RZ, R14 ;  /* 0x000000ffff6b7224 */ /* 0x000fce00078e000e */
[----:B------:R-:W-:Y:S05]  /*2f9d0*/  WARPSYNC.COLLECTIVE R15, `(.L_x_1006) ;  /* 0x000000000f087348 */ /* 0x000fea0003c00000 */
[----:B------:R0:W1:Y:S02]  /*2f9e0*/  SHFL.IDX P6, R14, R13, R12, R11 ;  /* 0x0000000c0d0e7389 */ /* 0x00006400000c000b */
[----:B01----:R-:W-:Y:S01]  /*2f9f0*/  ENDCOLLECTIVE ;  /* 0x000000000000791b */ /* 0x003fe20003800000 */
.L_x_1006:
[----:B------:R-:W-:Y:S02]  /*2fa00*/  IMAD.MOV.U32 R13, RZ, RZ, R106 ;  /* 0x000000ffff0d7224 */ /* 0x000fe400078e006a */
[----:B------:R-:W-:-:S07]  /*2fa10*/  IMAD.MOV.U32 R110, RZ, RZ, R14 ;  /* 0x000000ffff6e7224 */ /* 0x000fce00078e000e */
[----:B------:R-:W-:Y:S05]  /*2fa20*/  WARPSYNC.COLLECTIVE R15, `(.L_x_1007) ;  /* 0x000000000f087348 */ /* 0x000fea0003c00000 */
[----:B------:R0:W1:Y:S02]  /*2fa30*/  SHFL.IDX P6, R14, R13, R12, R11 ;  /* 0x0000000c0d0e7389 */ /* 0x00006400000c000b */
[----:B01----:R-:W-:Y:S01]  /*2fa40*/  ENDCOLLECTIVE ;  /* 0x000000000000791b */ /* 0x003fe20003800000 */
.L_x_1007:
        /* <DEDUP_REMOVED lines=8> */
.L_x_1008:
[----:B------:R-:W-:Y:S02]  /*2fad0*/  SEL R55, R107, R106, P0 ;  /* 0x0000006a6b377207 */ /* 0x000fe40000000000 */
[----:B------:R-:W-:Y:S01]  /*2fae0*/  SEL R106, R106, R107, P0 ;  /* 0x0000006b6a6a7207 */ /* 0x000fe20000000000 */
[----:B------:R-:W-:Y:S02]  /*2faf0*/  IMAD.MOV.U32 R13, RZ, RZ, R111 ;  /* 0x000000ffff0d7224 */ /* 0x000fe400078e006f */
[----:B------:R-:W-:-:S07]  /*2fb00*/  IMAD.MOV.U32 R98, RZ, RZ, R14 ;  /* 0x000000ffff627224 */ /* 0x000fce00078e000e */
[----:B------:R-:W-:Y:S05]  /*2fb10*/  WARPSYNC.COLLECTIVE R15, `(.L_x_1009) ;  /* 0x000000000f087348 */ /* 0x000fea0003c00000 */
[----:B------:R0:W1:Y:S02]  /*2fb20*/  SHFL.IDX P6, R14, R13, R12, R11 ;  /* 0x0000000c0d0e7389 */ /* 0x00006400000c000b */
[----:B01----:R-:W-:Y:S01]  /*2fb30*/  ENDCOLLECTIVE ;  /* 0x000000000000791b */ /* 0x003fe20003800000 */
.L_x_1009:
[----:B------:R-:W-:Y:S01]  /*2fb40*/  MOV R13, R118 ;  /* 0x00000076000d7202 */ /* 0x000fe20000000f00 */
[----:B------:R-:W-:Y:S02]  /*2fb50*/  IMAD.MOV.U32 R12, RZ, RZ, R2 ;  /* 0x000000ffff0c7224 */ /* 0x000fe400078e0002 */
[----:B------:R-:W-:-:S07]  /*2fb60*/  IMAD.MOV.U32 R114, RZ, RZ, R14 ;  /* 0x000000ffff727224 */ /* 0x000fce00078e000e */
[----:B------:R-:W-:Y:S05]  /*2fb70*/  WARPSYNC.COLLECTIVE R15, `(.L_x_1010) ;  /* 0x000000000f087348 */ /* 0x000fea0003c00000 */
[----:B------:R0:W1:Y:S02]  /*2fb80*/  SHFL.IDX P6, R14, R13, R12, R11 ;  /* 0x0000000c0d0e7389 */ /* 0x00006400000c000b */
[----:B01----:R-:W-:Y:S01]  /*2fb90*/  ENDCOLLECTIVE ;  /* 0x000000000000791b */ /* 0x003fe20003800000 */
.L_x_1010:
[----:B------:R-:W-:Y:S02]  /*2fba0*/  IMAD.MOV.U32 R13, RZ, RZ, R115 ;  /* 0x000000ffff0d7224 */ /* 0x000fe400078e0073 */
[----:B------:R-:W-:-:S07]  /*2fbb0*/  IMAD.MOV.U32 R118, RZ, RZ, R14 ;  /* 0x000000ffff767224 */ /* 0x000fce00078e000e */
[----:B------:R-:W-:Y:S05]  /*2fbc0*/  WARPSYNC.COLLECTIVE R15, `(.L_x_1011) ;  /* 0x000000000f087348 */ /* 0x000fea0003c00000 */
[----:B------:R0:W1:Y:S02]  /*2fbd0*/  SHFL.IDX P6, R14, R13, R12, R11 ;  /* 0x0000000c0d0e7389 */ /* 0x00006400000c000b */
[----:B01----:R-:W-:Y:S01]  /*2fbe0*/  ENDCOLLECTIVE ;  /* 0x000000000000791b */ /* 0x003fe20003800000 */
.L_x_1011:
        /* <DEDUP_REMOVED lines=8> */
.L_x_1012:
[----:B------:R-:W-:Y:S02]  /*2fc70*/  SEL R60, R114, R111, P0 ;  /* 0x0000006f723c7207 */ /* 0x000fe40000000000 */
[----:B------:R-:W-:Y:S01]  /*2fc80*/  SEL R111, R111, R114, P0 ;  /* 0x000000726f6f7207 */ /* 0x000fe20000000000 */
[----:B------:R-:W-:Y:S02]  /*2fc90*/  IMAD.MOV.U32 R13, RZ, RZ, R119 ;  /* 0x000000ffff0d7224 */ /* 0x000fe400078e0077 */
[----:B------:R-:W-:-:S07]  /*2fca0*/  IMAD.MOV.U32 R99, RZ, RZ, R14 ;  /* 0x000000ffff637224 */ /* 0x000fce00078e000e */
[----:B------:R-:W-:Y:S05]  /*2fcb0*/  WARPSYNC.COLLECTIVE R15, `(.L_x_1013) ;  /* 0x000000000f087348 */ /* 0x000fea0003c00000 */
[----:B------:R0:W1:Y:S02]  /*2fcc0*/  SHFL.IDX P6, R14, R13, R12, R11 ;  /* 0x0000000c0d0e7389 */ /* 0x00006400000c000b */
[----:B01----:R-:W-:Y:S01]  /*2fcd0*/  ENDCOLLECTIVE ;  /* 0x000000000000791b */ /* 0x003fe20003800000 */
.L_x_1013:
[----:B------:R-:W-:Y:S01]  /*2fce0*/  MOV R13, R126 ;  /* 0x0000007e000d7202 */ /* 0x000fe20000000f00 */
[----:B------:R-:W-:Y:S02]  /*2fcf0*/  IMAD.MOV.U32 R12, RZ, RZ, R2 ;  /* 0x000000ffff0c7224 */ /* 0x000fe400078e0002 */
[----:B------:R-:W-:-:S07]  /*2fd00*/  IMAD.MOV.U32 R119, RZ, RZ, R14 ;  /* 0x000000ffff777224 */ /* 0x000fce00078e000e */
[----:B------:R-:W-:Y:S05]  /*2fd10*/  WARPSYNC.COLLECTIVE R15, `(.L_x_1014) ;  /* 0x000000000f087348 */ /* 0x000fea0003c00000 */
[----:B------:R0:W1:Y:S02]  /*2fd20*/  SHFL.IDX P6, R14, R13, R12, R11 ;  /* 0x0000000c0d0e7389 */ /* 0x00006400000c000b */
[----:B01----:R-:W-:Y:S01]  /*2fd30*/  ENDCOLLECTIVE ;  /* 0x000000000000791b */ /* 0x003fe20003800000 */
.L_x_1014:
[----:B------:R-:W-:Y:S02]  /*2fd40*/  IMAD.MOV.U32 R13, RZ, RZ, R122 ;  /* 0x000000ffff0d7224 */ /* 0x000fe400078e007a */
[----:B------:R-:W-:-:S07]  /*2fd50*/  IMAD.MOV.U32 R126, RZ, RZ, R14 ;  /* 0x000000ffff7e7224 */ /* 0x000fce00078e000e */
[----:B------:R-:W-:Y:S05]  /*2fd60*/  WARPSYNC.COLLECTIVE R15, `(.L_x_1015) ;  /* 0x000000000f087348 */ /* 0x000fea0003c00000 */
[----:B------:R0:W1:Y:S02]  /*2fd70*/  SHFL.IDX P6, R14, R13, R12, R11 ;  /* 0x0000000c0d0e7389 */ /* 0x00006400000c000b */
[----:B01----:R-:W-:Y:S01]  /*2fd80*/  ENDCOLLECTIVE ;  /* 0x000000000000791b */ /* 0x003fe20003800000 */
.L_x_1015:
        /* <DEDUP_REMOVED lines=8> */
.L_x_1016:
[----:B------:R-:W-:Y:S02]  /*2fe10*/  SEL R68, R119, R115, P0 ;  /* 0x0000007377447207 */ /* 0x000fe40000000000 */
[----:B------:R-:W-:Y:S01]  /*2fe20*/  SEL R115, R115, R119, P0 ;  /* 0x0000007773737207 */ /* 0x000fe20000000000 */
[----:B------:R-:W-:Y:S02]  /*2fe30*/  IMAD.MOV.U32 R13, RZ, RZ, R123 ;  /* 0x000000ffff0d7224 */ /* 0x000fe400078e007b */
[----:B------:R-:W-:-:S07]  /*2fe40*/  IMAD.MOV.U32 R127, RZ, RZ, R14 ;  /* 0x000000ffff7f7224 */ /* 0x000fce00078e000e */
[----:B------:R-:W-:Y:S05]  /*2fe50*/  WARPSYNC.COLLECTIVE R15, `(.L_x_1017) ;  /* 0x000000000f087348 */ /* 0x000fea0003c00000 */
[----:B------:R0:W1:Y:S02]  /*2fe60*/  SHFL.IDX P6, R14, R13, R12, R11 ;  /* 0x0000000c0d0e7389 */ /* 0x00006400000c000b */
[----:B01----:R-:W-:Y:S01]  /*2fe70*/  ENDCOLLECTIVE ;  /* 0x000000000000791b */ /* 0x003fe20003800000 */
.L_x_1017:
[----:B------:R-:W-:Y:S01]  /*2fe80*/  MOV R13, R134 ;  /* 0x00000086000d7202 */ /* 0x000fe20000000f00 */
[----:B------:R-:W-:Y:S02]  /*2fe90*/  IMAD.MOV.U32 R12, RZ, RZ, R2 ;  /* 0x000000ffff0c7224 */ /* 0x000fe400078e0002 */
[----:B------:R-:W-:-:S07]  /*2fea0*/  IMAD.MOV.U32 R125, RZ, RZ, R14 ;  /* 0x000000ffff7d7224 */ /* 0x000fce00078e000e */
[----:B------:R-:W-:Y:S05]  /*2feb0*/  WARPSYNC.COLLECTIVE R15, `(.L_x_1018) ;  /* 0x000000000f087348 */ /* 0x000fea0003c00000 */
[----:B------:R0:W1:Y:S02]  /*2fec0*/  SHFL.IDX P6, R14, R13, R12, R11 ;  /* 0x0000000c0d0e7389 */ /* 0x00006400000c000b */
[----:B01----:R-:W-:Y:S01]  /*2fed0*/  ENDCOLLECTIVE ;  /* 0x000000000000791b */ /* 0x003fe20003800000 */
.L_x_1018:
[----:B------:R-:W-:Y:S02]  /*2fee0*/  IMAD.MOV.U32 R13, RZ, RZ, R130 ;  /* 0x000000ffff0d7224 */ /* 0x000fe400078e0082 */
[----:B------:R-:W-:-:S07]  /*2fef0*/  IMAD.MOV.U32 R123, RZ, RZ, R14 ;  /* 0x000000ffff7b7224 */ /* 0x000fce00078e000e */
[----:B------:R-:W-:Y:S05]  /*2ff00*/  WARPSYNC.COLLECTIVE R15, `(.L_x_1019) ;  /* 0x000000000f087348 */ /* 0x000fea0003c00000 */
[----:B------:R0:W1:Y:S02]  /*2ff10*/  SHFL.IDX P6, R14, R13, R12, R11 ;  /* 0x0000000c0d0e7389 */ /* 0x00006400000c000b */
[----:B01----:R-:W-:Y:S01]  /*2ff20*/  ENDCOLLECTIVE ;  /* 0x000000000000791b */ /* 0x003fe20003800000 */
.L_x_1019:
        /* <DEDUP_REMOVED lines=8> */
.L_x_1020:
[----:B------:R-:W-:Y:S02]  /*2ffb0*/  SEL R76, R125, R122, P0 ;  /* 0x0000007a7d4c7207 */ /* 0x000fe40000000000 */
[----:B------:R-:W-:Y:S01]  /*2ffc0*/  SEL R122, R122, R125, P0 ;  /* 0x0000007d7a7a7207 */ /* 0x000fe20000000000 */
[----:B------:R-:W-:Y:S02]  /*2ffd0*/  IMAD.MOV.U32 R13, RZ, RZ, R131 ;  /* 0x000000ffff0d7224 */ /* 0x000fe400078e0083 */
[----:B------:R-:W-:-:S07]  /*2ffe0*/  IMAD.MOV.U32 R133, RZ, RZ, R14 ;  /* 0x000000ffff857224 */ /* 0x000fce00078e000e */
[----:B------:R-:W-:Y:S05]  /*2fff0*/  WARPSYNC.COLLECTIVE R15, `(.L_x_1021) ;  /* 0x000000000f087348 */ /* 0x000fea0003c00000 */
[----:B------:R0:W1:Y:S02]  /*30000*/  SHFL.IDX P6, R14, R13, R12, R11 ;  /* 0x0000000c0d0e7389 */ /* 0x00006400000c000b */
[----:B01----:R-:W-:Y:S01]  /*30010*/  ENDCOLLECTIVE ;  /* 0x000000000000791b */ /* 0x003fe20003800000 */
.L_x_1021:
[----:B------:R-:W-:Y:S01]  /*30020*/  MOV R13, R142 ;  /* 0x0000008e000d7202 */ /* 0x000fe20000000f00 */
[----:B------:R-:W-:Y:S02]  /*30030*/  IMAD.MOV.U32 R12, RZ, RZ, R2 ;  /* 0x000000ffff0c7224 */ /* 0x000fe400078e0002 */
[----:B------:R-:W-:-:S07]  /*30040*/  IMAD.MOV.U32 R131, RZ, RZ, R14 ;  /* 0x000000ffff837224 */ /* 0x000fce00078e000e */
[----:B------:R-:W-:Y:S05]  /*30050*/  WARPSYNC.COLLECTIVE R15, `(.L_x_1022) ;  /* 0x000000000f087348 */ /* 0x000fea0003c00000 */
[----:B------:R0:W1:Y:S02]  /*30060*/  SHFL.IDX P6, R14, R13, R12, R11 ;  /* 0x0000000c0d0e7389 */ /* 0x00006400000c000b */
[----:B01----:R-:W-:Y:S01]  /*30070*/  ENDCOLLECTIVE ;  /* 0x000000000000791b */ /* 0x003fe20003800000 */
.L_x_1022:
[----:B------:R-:W-:Y:S02]  /*30080*/  IMAD.MOV.U32 R13, RZ, RZ, R138 ;  /* 0x000000ffff0d7224 */ /* 0x000fe400078e008a */
[----:B------:R-:W-:-:S07]  /*30090*/  IMAD.MOV.U32 R130, RZ, RZ, R14 ;  /* 0x000000ffff827224 */ /* 0x000fce00078e000e */
[----:B------:R-:W-:Y:S05]  /*300a0*/  WARPSYNC.COLLECTIVE R15, `(.L_x_1023) ;  /* 0x000000000f087348 */ /* 0x000fea0003c00000 */
[----:B------:R0:W1:Y:S02]  /*300b0*/  SHFL.IDX P6, R14, R13, R12, R11 ;  /* 0x0000000c0d0e7389 */ /* 0x00006400000c000b */
[----:B01----:R-:W-:Y:S01]  /*300c0*/  ENDCOLLECTIVE ;  /* 0x000000000000791b */ /* 0x003fe20003800000 */
.L_x_1023:
        /* <DEDUP_REMOVED lines=8> */
.L_x_1024:
[----:B------:R-:W-:Y:S02]  /*30150*/  SEL R80, R131, R129, P0 ;  /* 0x0000008183507207 */ /* 0x000fe40000000000 */
[----:B------:R-:W-:Y:S01]  /*30160*/  SEL R129, R129, R131, P0 ;  /* 0x0000008381817207 */ /* 0x000fe20000000000 */
[----:B------:R-:W-:Y:S02]  /*30170*/  IMAD.MOV.U32 R13, RZ, RZ, R207 ;  /* 0x000000ffff0d7224 */ /* 0x000fe400078e00cf */
[----:B------:R-:W-:-:S07]  /*30180*/  IMAD.MOV.U32 R63, RZ, RZ, R14 ;  /* 0x000000ffff3f7224 */ /* 0x000fce00078e000e */
[----:B------:R-:W-:Y:S05]  /*30190*/  WARPSYNC.COLLECTIVE R15, `(.L_x_1025) ;  /* 0x000000000f087348 */ /* 0x000fea0003c00000 */
[----:B------:R0:W1:Y:S02]  /*301a0*/  SHFL.IDX P6, R14, R13, R12, R11 ;  /* 0x0000000c0d0e7389 */ /* 0x00006400000c000b */
[----:B01----:R-:W-:Y:S01]  /*301b0*/  ENDCOLLECTIVE ;  /* 0x000000000000791b */ /* 0x003fe20003800000 */
.L_x_1025:
[----:B------:R-:W-:Y:S01]  /*301c0*/  MOV R13, R150 ;  /* 0x00000096000d7202 */ /* 0x000fe20000000f00 */
[----:B------:R-:W-:Y:S01]  /*301d0*/  IMAD.MOV.U32 R12, RZ, RZ, R2 ;  /* 0x000000ffff0c7224 */ /* 0x000fe200078e0002 */
[----:B------:R-:W-:Y:S01]  /*301e0*/  MOV R2, RZ ;  /* 0x000000ff00027202 */ /* 0x000fe20000000f00 */
[----:B------:R-:W-:-:S07]  /*301f0*/  IMAD.MOV.U32 R59, RZ, RZ, R14 ;  /* 0x000000ffff3b7224 */ /* 0x000fce00078e000e */
[----:B------:R-:W-:Y:S05]  /*30200*/  WARPSYNC.COLLECTIVE R15, `(.L_x_1026) ;  /* 0x000000000f087348 */ /* 0x000fea0003c00000 */
[----:B------:R0:W1:Y:S02]  /*30210*/  SHFL.IDX P6, R14, R13, R12, R11 ;  /* 0x0000000c0d0e7389 */ /* 0x00006400000c000b */
[----:B01----:R-:W-:Y:S01]  /*30220*/  ENDCOLLECTIVE ;  /* 0x000000000000791b */ /* 0x003fe20003800000 */
.L_x_1026:
[----:B------:R-:W-:Y:S02]  /*30230*/  IMAD.MOV.U32 R13, RZ, RZ, R208 ;  /* 0x000000ffff0d7224 */ /* 0x000fe400078e00d0 */
[----:B------:R-:W-:-:S07]  /*30240*/  IMAD.MOV.U32 R0, RZ, RZ, R14 ;  /* 0x000000ffff007224 */ /* 0x000fce00078e000e */
[----:B------:R-:W-:Y:S05]  /*30250*/  WARPSYNC.COLLECTIVE R15, `(.L_x_1027) ;  /* 0x000000000f087348 */ /* 0x000fea0003c00000 */
[----:B------:R0:W1:Y:S02]  /*30260*/  SHFL.IDX P6, R14, R13, R12, R11 ;  /* 0x0000000c0d0e7389 */ /* 0x00006400000c000b */
[----:B01----:R-:W-:Y:S01]  /*30270*/  ENDCOLLECTIVE ;  /* 0x000000000000791b */ /* 0x003fe20003800000 */
.L_x_1027:
[----:B------:R-:W-:Y:S01]  /*30280*/  IMAD.MOV.U32 R11, RZ, RZ, R14 ;  /* 0x000000ffff0b7224 */ /* 0x000fe200078e000e */
[----:B------:R-:W-:Y:S06]  /*30290*/  BRA `(.L_x_1028) ;  /* 0xfffffed000a07947 */ /* 0x000fec000383ffff */
.L_x_664:
[----:B------:R-:W-:Y:S02]  /*302a0*/  IMAD.MOV.U32 R13, RZ, RZ, R20 ;  /* 0x000000ffff0d7224 */ /* 0x000fe400078e0014 */
[----:B------:R-:W-:Y:S02]  /*302b0*/  IMAD.MOV.U32 R12, RZ, RZ, RZ ;  /* 0x000000ffff0c7224 */ /* 0x000fe400078e00ff */
[----:B------:R-:W-:Y:S02]  /*302c0*/  IMAD.MOV.U32 R11, RZ, RZ, 0x181f ;  /* 0x0000181fff0b7424 */ /* 0x000fe400078e00ff */
[----:B------:R-:W-:-:S07]  /*302d0*/  IMAD.MOV.U32 R15, RZ, RZ, -0x1 ;  /* 0xffffffffff0f7424 */ /* 0x000fce00078e00ff */
[----:B-----5:R-:W-:Y:S05]  /*302e0*/  WARPSYNC.COLLECTIVE R15, `(.L_x_1029) ;  /* 0x000000000f087348 */ /* 0x020fea0003c00000 */
[----:B------:R0:W1:Y:S02]  /*302f0*/  SHFL.IDX P6, R14, R13, R12, R11 ;  /* 0x0000000c0d0e7389 */ /* 0x00006400000c000b */
[----:B01---5:R-:W-:Y:S01]  /*30300*/  ENDCOLLECTIVE ;  /* 0x000000000000791b */ /* 0x023fe20003800000 */
.L_x_1029:
[----:B------:R-:W-:Y:S01]  /*30310*/  IMAD.MOV.U32 R13, RZ, RZ, R0 ;  /* 0x000000ffff0d7224 */ /* 0x000fe200078e0000 */
[----:B------:R-:W-:-:S07]  /*30320*/  MOV R21, R14 ;  /* 0x0000000e00157202 */ /* 0x000fce0000000f00 */
[----:B------:R-:W-:Y:S05]  /*30330*/  WARPSYNC.COLLECTIVE R15, `(.L_x_1030) ;  /* 0x000000000f087348 */ /* 0x000fea0003c00000 */
[----:B------:R0:W1:Y:S02]  /*30340*/  SHFL.IDX P6, R14, R13, R12, R11 ;  /* 0x0000000c0d0e7389 */ /* 0x00006400000c000b */
[----:B01----:R-:W-:Y:S01]  /*30350*/  ENDCOLLECTIVE ;  /* 0x000000000000791b */ /* 0x003fe20003800000 */
.L_x_1030:
[----:B------:R-:W-:Y:S05]  /*30360*/  BRA `(.L_x_1031) ;  /* 0xfffffee400bc7947 */ /* 0x000fea000383ffff */
.L_x_667:
[----:B------:R-:W-:Y:S01]  /*30370*/  BSSY B1, `(.L_x_1032) ;  /* 0x0000008000017945 */ /* 0x000fe20003800000 */
[----:B-1----:R-:W-:Y:S01]  /*30380*/  IMAD.MOV.U32 R13, RZ, RZ, R20 ;  /* 0x000000ffff0d7224 */ /* 0x002fe200078e0014 */
[----:B------:R-:W-:Y:S01]  /*30390*/  MOV R15, 0xffffffff ;  /* 0xffffffff000f7802 */ /* 0x000fe20000000f00 */
[----:B------:R-:W-:Y:S02]  /*303a0*/  IMAD.MOV.U32 R12, RZ, RZ, 0x1 ;  /* 0x00000001ff0c7424 */ /* 0x000fe400078e00ff */
[----:B------:R-:W-:-:S07]  /*303b0*/  IMAD.MOV.U32 R11, RZ, RZ, 0x181f ;  /* 0x0000181fff0b7424 */ /* 0x000fce00078e00ff */
[----:B0-2--5:R-:W-:Y:S05]  /*303c0*/  WARPSYNC.COLLECTIVE R15, `(.L_x_1033) ;  /* 0x000000000f087348 */ /* 0x025fea0003c00000 */
[----:B--2---:R1:W2:Y:S02]  /*303d0*/  SHFL.IDX P6, R14, R13, R12, R11 ;  /* 0x0000000c0d0e7389 */ /* 0x0042a400000c000b */
[----:B012--5:R-:W-:Y:S01]  /*303e0*/  ENDCOLLECTIVE ;  /* 0x000000000000791b */ /* 0x027fe20003800000 */
.L_x_1033:
[----:B------:R-:W-:Y:S05]  /*303f0*/  BSYNC B1 ;  /* 0x0000000000017941 */ /* 0x000fea0003800000 */
.L_x_1032:
        /* <DEDUP_REMOVED lines=8> */
.L_x_1034:
[----:B------:R-:W-:Y:S05]  /*30480*/  BRA `(.L_x_1035) ;  /* 0xfffffee400ec7947 */ /* 0x000fea000383ffff */
.L_x_670:
[----:B------:R-:W-:Y:S01]  /*30490*/  BSSY B1, `(.L_x_1036) ;  /* 0x0000008000017945 */ /* 0x000fe20003800000 */
[----:B------:R-:W-:Y:S02]  /*304a0*/  IMAD.MOV.U32 R13, RZ, RZ, R20 ;  /* 0x000000ffff0d7224 */ /* 0x000fe400078e0014 */
[----:B------:R-:W-:Y:S02]  /*304b0*/  IMAD.MOV.U32 R12, RZ, RZ, 0x2 ;  /* 0x00000002ff0c7424 */ /* 0x000fe400078e00ff */
[----:B------:R-:W-:Y:S02]  /*304c0*/  IMAD.MOV.U32 R11, RZ, RZ, 0x181f ;  /* 0x0000181fff0b7424 */ /* 0x000fe400078e00ff */
[----:B------:R-:W-:-:S07]  /*304d0*/  IMAD.MOV.U32 R15, RZ, RZ, -0x1 ;  /* 0xffffffffff0f7424 */ /* 0x000fce00078e00ff */
[----:B0123-5:R-:W-:Y:S05]  /*304e0*/  WARPSYNC.COLLECTIVE R15, `(.L_x_1037) ;  /* 0x000000000f087348 */ /* 0x02ffea0003c00000 */
[----:B--2---:R2:W4:Y:S02]  /*304f0*/  SHFL.IDX P6, R14, R13, R12, R11 ;  /* 0x0000000c0d0e7389 */ /* 0x00452400000c000b */
[----:B012345:R-:W-:Y:S01]  /*30500*/  ENDCOLLECTIVE ;  /* 0x000000000000791b */ /* 0x03ffe20003800000 */
.L_x_1037:
[----:B------:R-:W-:Y:S05]  /*30510*/  BSYNC B1 ;  /* 0x0000000000017941 */ /* 0x000fea0003800000 */
.L_x_1036:
        /* <DEDUP_REMOVED lines=8> */
.L_x_1038:
[----:B------:R-:W-:Y:S05]  /*305a0*/  BRA `(.L_x_1039) ;  /* 0xfffffee800207947 */ /* 0x000fea000383ffff */
.L_x_673:
[----:B------:R-:W-:Y:S01]  /*305b0*/  BSSY B1, `(.L_x_1040) ;  /* 0x0000008000017945 */ /* 0x000fe20003800000 */
[----:B------:R-:W-:Y:S01]  /*305c0*/  MOV R13, R20 ;  /* 0x00000014000d7202 */ /* 0x000fe20000000f00 */
[----:B------:R-:W-:Y:S02]  /*305d0*/  IMAD.MOV.U32 R12, RZ, RZ, 0x3 ;  /* 0x00000003ff0c7424 */ /* 0x000fe400078e00ff */
[----:B------:R-:W-:Y:S02]  /*305e0*/  IMAD.MOV.U32 R11, RZ, RZ, 0x181f ;  /* 0x0000181fff0b7424 */ /* 0x000fe400078e00ff */
[----:B------:R-:W-:-:S07]  /*305f0*/  IMAD.MOV.U32 R15, RZ, RZ, -0x1 ;  /* 0xffffffffff0f7424 */ /* 0x000fce00078e00ff */
[----:B012345:R-:W-:Y:S05]  /*30600*/  WARPSYNC.COLLECTIVE R15, `(.L_x_1041) ;  /* 0x000000000f087348 */ /* 0x03ffea0003c00000 */
[----:B----4-:R4:W0:Y:S02]  /*30610*/  SHFL.IDX P6, R14, R13, R12, R11 ;  /* 0x0000000c0d0e7389 */ /* 0x01082400000c000b */
[----:B012345:R-:W-:Y:S01]  /*30620*/  ENDCOLLECTIVE ;  /* 0x000000000000791b */ /* 0x03ffe20003800000 */
.L_x_1041:
[----:B------:R-:W-:Y:S05]  /*30630*/  BSYNC B1 ;  /* 0x0000000000017941 */ /* 0x000fea0003800000 */
.L_x_1040:
        /* <DEDUP_REMOVED lines=8> */
.L_x_1042:
[----:B------:R-:W-:Y:S05]  /*306c0*/  BRA `(.L_x_1043) ;  /* 0xfffffee800547947 */ /* 0x000fea000383ffff */
.L_x_675:
[----:B------:R-:W-:Y:S01]  /*306d0*/  IMAD.MOV.U32 R13, RZ, RZ, R2 ;  /* 0x000000ffff0d7224 */ /* 0x000fe200078e0002 */
[----:B------:R-:W-:Y:S01]  /*306e0*/  MOV R12, RZ ;  /* 0x000000ff000c7202 */ /* 0x000fe20000000f00 */
[----:B------:R-:W-:Y:S02]  /*306f0*/  IMAD.MOV.U32 R11, RZ, RZ, 0x1c1f ;  /* 0x00001c1fff0b7424 */ /* 0x000fe400078e00ff */
[----:B------:R-:W-:-:S07]  /*30700*/  IMAD.MOV.U32 R15, RZ, RZ, -0x1 ;  /* 0xffffffffff0f7424 */ /* 0x000fce00078e00ff */
[----:B------:R-:W-:Y:S05]  /*30710*/  WARPSYNC.COLLECTIVE R15, `(.L_x_1044) ;  /* 0x000000000f087348 */ /* 0x000fea0003c00000 */
[----:B------:R0:W1:Y:S02]  /*30720*/  SHFL.IDX P6, R14, R13, R12, R11 ;  /* 0x0000000c0d0e7389 */ /* 0x00006400000c000b */
[----:B01----:R-:W-:Y:S01]  /*30730*/  ENDCOLLECTIVE ;  /* 0x000000000000791b */ /* 0x003fe20003800000 */
.L_x_1044:
[----:B------:R-:W-:Y:S02]  /*30740*/  IMAD.MOV.U32 R13, RZ, RZ, R0 ;  /* 0x000000ffff0d7224 */ /* 0x000fe400078e0000 */
[----:B------:R-:W-:-:S07]  /*30750*/  IMAD.MOV.U32 R24, RZ, RZ, R14 ;  /* 0x000000ffff187224 */ /* 0x000fce00078e000e */
[----:B------:R-:W-:Y:S05]  /*30760*/  WARPSYNC.COLLECTIVE R15, `(.L_x_1045) ;  /* 0x000000000f087348 */ /* 0x000fea0003c00000 */
[----:B------:R0:W1:Y:S02]  /*30770*/  SHFL.IDX P6, R14, R13, R12, R11 ;  /* 0x0000000c0d0e7389 */ /* 0x00006400000c000b */
[----:B01----:R-:W-:Y:S01]  /*30780*/  ENDCOLLECTIVE ;  /* 0x000000000000791b */ /* 0x003fe20003800000 */
.L_x_1045:
[----:B------:R-:W-:Y:S01]  /*30790*/  MOV R11, R14 ;  /* 0x0000000e000b7202 */ /* 0x000fe20000000f00 */
[----:B------:R-:W-:Y:S06]  /*307a0*/  BRA `(.L_x_1046) ;  /* 0xfffffeec00407947 */ /* 0x000fec000383ffff */
.L_x_678:
[----:B------:R-:W-:Y:S01]  /*307b0*/  BSSY B1, `(.L_x_1047) ;  /* 0x0000008000017945 */ /* 0x000fe20003800000 */
[----:B---3--:R-:W-:Y:S01]  /*307c0*/  IMAD.MOV.U32 R13, RZ, RZ, R2 ;  /* 0x000000ffff0d7224 */ /* 0x008fe200078e0002 */
[----:B------:R-:W-:Y:S01]  /*307d0*/  MOV R15, 0xffffffff ;  /* 0xffffffff000f7802 */ /* 0x000fe20000000f00 */
[----:B------:R-:W-:Y:S02]  /*307e0*/  IMAD.MOV.U32 R12, RZ, RZ, 0x1 ;  /* 0x00000001ff0c7424 */ /* 0x000fe400078e00ff */
[----:B--2---:R-:W-:-:S07]  /*307f0*/  IMAD.MOV.U32 R11, RZ, RZ, 0x1c1f ;  /* 0x00001c1fff0b7424 */ /* 0x004fce00078e00ff */
[----:B01----:R-:W-:Y:S05]  /*30800*/  WARPSYNC.COLLECTIVE R15, `(.L_x_1048) ;  /* 0x000000000f087348 */ /* 0x003fea0003c00000 */
[----:B------:R2:W3:Y:S02]  /*30810*/  SHFL.IDX P6, R14, R13, R12, R11 ;  /* 0x0000000c0d0e7389 */ /* 0x0004e400000c000b */
[----:B0123--:R-:W-:Y:S01]  /*30820*/  ENDCOLLECTIVE ;  /* 0x000000000000791b */ /* 0x00ffe20003800000 */
.L_x_1048:
[----:B------:R-:W-:Y:S05]  /*30830*/  BSYNC B1 ;  /* 0x0000000000017941 */ /* 0x000fea0003800000 */
.L_x_1047:
        /* <DEDUP_REMOVED lines=8> */
.L_x_1049:
[----:B------:R-:W-:Y:S01]  /*308c0*/  IMAD.MOV.U32 R0, RZ, RZ, R14 ;  /* 0x000000ffff007224 */ /* 0x000fe200078e000e */
[----:B------:R-:W-:Y:S06]  /*308d0*/  BRA `(.L_x_1050) ;  /* 0xfffffef800fc7947 */ /* 0x000fec000383ffff */
.L_x_682:
[----:B------:R-:W-:Y:S01]  /*308e0*/  IMAD.MOV.U32 R13, RZ, RZ, R10 ;  /* 0x000000ffff0d7224 */ /* 0x000fe200078e000a */
[----:B------:R-:W-:Y:S01]  /*308f0*/  MOV R12, RZ ;  /* 0x000000ff000c7202 */ /* 0x000fe20000000f00 */
[----:B------:R-:W-:Y:S02]  /*30900*/  IMAD.MOV.U32 R11, RZ, RZ, 0x181f ;  /* 0x0000181fff0b7424 */ /* 0x000fe400078e00ff */
[----:B------:R-:W-:-:S07]  /*30910*/  IMAD.MOV.U32 R15, RZ, RZ, -0x1 ;  /* 0xffffffffff0f7424 */ /* 0x000fce00078e00ff */
[----:B------:R-:W-:Y:S05]  /*30920*/  WARPSYNC.COLLECTIVE R15, `(.L_x_1051) ;  /* 0x000000000f087348 */ /* 0x000fea0003c00000 */
[----:B------:R0:W1:Y:S02]  /*30930*/  SHFL.IDX P6, R14, R13, R12, R11 ;  /* 0x0000000c0d0e7389 */ /* 0x00006400000c000b */
[----:B01----:R-:W-:Y:S01]  /*30940*/  ENDCOLLECTIVE ;  /* 0x000000000000791b */ /* 0x003fe20003800000 */
.L_x_1051:
[----:B------:R-:W-:Y:S01]  /*30950*/  MOV R13, R0 ;  /* 0x00000000000d7202 */ /* 0x000fe20000000f00 */
[----:B------:R-:W-:-:S07]  /*30960*/  IMAD.MOV.U32 R9, RZ, RZ, R14 ;  /* 0x000000ffff097224 */ /* 0x000fce00078e000e */
[----:B------:R-:W-:Y:S05]  /*30970*/  WARPSYNC.COLLECTIVE R15, `(.L_x_1052) ;  /* 0x000000000f087348 */ /* 0x000fea0003c00000 */
[----:B------:R0:W1:Y:S02]  /*30980*/  SHFL.IDX P6, R14, R13, R12, R11 ;  /* 0x0000000c0d0e7389 */ /* 0x00006400000c000b */
[----:B01----:R-:W-:Y:S01]  /*30990*/  ENDCOLLECTIVE ;  /* 0x000000000000791b */ /* 0x003fe20003800000 */
.L_x_1052:
[----:B------:R-:W-:Y:S05]  /*309a0*/  BRA `(.L_x_1053) ;  /* 0xffffff1400947947 */ /* 0x000fea000383ffff */
.L_x_685:
[----:B------:R-:W-:Y:S01]  /*309b0*/  BSSY B1, `(.L_x_1054) ;  /* 0x0000008000017945 */ /* 0x000fe20003800000 */
[----:B------:R-:W-:Y:S01]  /*309c0*/  IMAD.MOV.U32 R13, RZ, RZ, R10 ;  /* 0x000000ffff0d7224 */ /* 0x000fe200078e000a */
[----:B------:R-:W-:Y:S01]  /*309d0*/  MOV R15, 0xffffffff ;  /* 0xffffffff000f7802 */ /* 0x000fe20000000f00 */
[----:B------:R-:W-:Y:S02]  /*309e0*/  IMAD.MOV.U32 R12, RZ, RZ, 0x1 ;  /* 0x00000001ff0c7424 */ /* 0x000fe400078e00ff */
[----:B------:R-:W-:-:S07]  /*309f0*/  IMAD.MOV.U32 R11, RZ, RZ, 0x181f ;  /* 0x0000181fff0b7424 */ /* 0x000fce00078e00ff */
[----:B012---:R-:W-:Y:S05]  /*30a00*/  WARPSYNC.COLLECTIVE R15, `(.L_x_1055) ;  /* 0x000000000f087348 */ /* 0x007fea0003c00000 */
[----:B--2---:R2:W3:Y:S02]  /*30a10*/  SHFL.IDX P6, R14, R13, R12, R11 ;  /* 0x0000000c0d0e7389 */ /* 0x0044e400000c000b */
[----:B0123--:R-:W-:Y:S01]  /*30a20*/  ENDCOLLECTIVE ;  /* 0x000000000000791b */ /* 0x00ffe20003800000 */
.L_x_1055:
[----:B------:R-:W-:Y:S05]  /*30a30*/  BSYNC B1 ;  /* 0x0000000000017941 */ /* 0x000fea0003800000 */
.L_x_1054:
        /* <DEDUP_REMOVED lines=8> */
.L_x_1056:
[----:B------:R-:W-:Y:S05]  /*30ac0*/  BRA `(.L_x_1057) ;  /* 0xffffff1400c87947 */ /* 0x000fea000383ffff */
.L_x_688:
[----:B------:R-:W-:Y:S01]  /*30ad0*/  BSSY B1, `(.L_x_1058) ;  /* 0x0000008000017945 */ /* 0x000fe20003800000 */
[----:B------:R-:W-:Y:S01]  /*30ae0*/  IMAD.MOV.U32 R13, RZ, RZ, R10 ;  /* 0x000000ffff0d7224 */ /* 0x000fe200078e000a */
[----:B------:R-:W-:Y:S01]  /*30af0*/  MOV R11, 0x181f ;  /* 0x0000181f000b7802 */ /* 0x000fe20000000f00 */
[----:B------:R-:W-:Y:S02]  /*30b00*/  IMAD.MOV.U32 R12, RZ, RZ, 0x2 ;  /* 0x00000002ff0c7424 */ /* 0x000fe400078e00ff */
[----:B------:R-:W-:-:S07]  /*30b10*/  IMAD.MOV.U32 R15, RZ, RZ, -0x1 ;  /* 0xffffffffff0f7424 */ /* 0x000fce00078e00ff */
[----:B0123--:R-:W-:Y:S05]  /*30b20*/  WARPSYNC.COLLECTIVE R15, `(.L_x_1059) ;  /* 0x000000000f087348 */ /* 0x00ffea0003c00000 */
[----:B--2---:R2:W4:Y:S02]  /*30b30*/  SHFL.IDX P6, R14, R13, R12, R11 ;  /* 0x0000000c0d0e7389 */ /* 0x00452400000c000b */
[----:B01234-:R-:W-:Y:S01]  /*30b40*/  ENDCOLLECTIVE ;  /* 0x000000000000791b */ /* 0x01ffe20003800000 */
.L_x_1059:
[----:B------:R-:W-:Y:S05]  /*30b50*/  BSYNC B1 ;  /* 0x0000000000017941 */ /* 0x000fea0003800000 */
.L_x_1058:
        /* <DEDUP_REMOVED lines=8> */
.L_x_1060:
[----:B------:R-:W-:Y:S05]  /*30be0*/  BRA `(.L_x_1061) ;  /* 0xffffff1400fc7947 */ /* 0x000fea000383ffff */
.L_x_691:
[----:B------:R-:W-:Y:S01]  /*30bf0*/  BSSY B1, `(.L_x_1062) ;  /* 0x0000008000017945 */ /* 0x000fe20003800000 */
[----:B------:R-:W-:Y:S01]  /*30c00*/  IMAD.MOV.U32 R13, RZ, RZ, R10 ;  /* 0x000000ffff0d7224 */ /* 0x000fe200078e000a */
[----:B------:R-:W-:Y:S01]  /*30c10*/  MOV R12, 0x3 ;  /* 0x00000003000c7802 */ /* 0x000fe20000000f00 */
[----:B------:R-:W-:Y:S02]  /*30c20*/  IMAD.MOV.U32 R11, RZ, RZ, 0x181f ;  /* 0x0000181fff0b7424 */ /* 0x000fe400078e00ff */
[----:B------:R-:W-:-:S07]  /*30c30*/  IMAD.MOV.U32 R15, RZ, RZ, -0x1 ;  /* 0xffffffffff0f7424 */ /* 0x000fce00078e00ff */
[----:B01234-:R-:W-:Y:S05]  /*30c40*/  WARPSYNC.COLLECTIVE R15, `(.L_x_1063) ;  /* 0x000000000f087348 */ /* 0x01ffea0003c00000 */
[----:B----4-:R4:W0:Y:S02]  /*30c50*/  SHFL.IDX P6, R14, R13, R12, R11 ;  /* 0x0000000c0d0e7389 */ /* 0x01082400000c000b */
[----:B01234-:R-:W-:Y:S01]  /*30c60*/  ENDCOLLECTIVE ;  /* 0x000000000000791b */ /* 0x01ffe20003800000 */
.L_x_1063:
[----:B------:R-:W-:Y:S05]  /*30c70*/  BSYNC B1 ;  /* 0x0000000000017941 */ /* 0x000fea0003800000 */
.L_x_1062:
        /* <DEDUP_REMOVED lines=8> */
.L_x_1064:
[----:B------:R-:W-:Y:S05]  /*30d00*/  BRA `(.L_x_1065) ;  /* 0xffffff1800307947 */ /* 0x000fea000383ffff */
.L_x_707:
[----:B------:R-:W0:Y:S01]  /*30d10*/  S2R R7, SR_TID.X ;  /* 0x0000000000077919 */ /* 0x000e220000002100 */
[----:B------:R-:W-:Y:S01]  /*30d20*/  BSSY B1, `(.L_x_1066) ;  /* 0x000000a000017945 */ /* 0x000fe20003800000 */
[----:B------:R-:W-:Y:S02]  /*30d30*/  IMAD.MOV.U32 R12, RZ, RZ, RZ ;  /* 0x000000ffff0c7224 */ /* 0x000fe400078e00ff */
[----:B------:R-:W-:Y:S02]  /*30d40*/  IMAD.MOV.U32 R11, RZ, RZ, 0x1f ;  /* 0x0000001fff0b7424 */ /* 0x000fe400078e00ff */
[----:B------:R-:W-:Y:S01]  /*30d50*/  IMAD.MOV.U32 R15, RZ, RZ, -0x1 ;  /* 0xffffffffff0f7424 */ /* 0x000fe200078e00ff */
[----:B0-----:R-:W-:-:S04]  /*30d60*/  SHF.R.U32.HI R7, RZ, 0x5, R7 ;  /* 0x00000005ff077819 */ /* 0x001fc80000011607 */
[----:B------:R-:W-:-:S04]  /*30d70*/  LOP3.LUT R7, R7, 0x3, RZ, 0xc0, !PT ;  /* 0x0000000307077812 */ /* 0x000fc800078ec0ff */
[----:B------:R-:W-:-:S07]  /*30d80*/  MOV R13, R7 ;  /* 0x00000007000d7202 */ /* 0x000fce0000000f00 */
[----:B------:R-:W-:Y:S05]  /*30d90*/  WARPSYNC.COLLECTIVE R15, `(.L_x_1067) ;  /* 0x000000000f087348 */ /* 0x000fea0003c00000 */
[----:B------:R0:W1:Y:S02]  /*30da0*/  SHFL.IDX P6, R14, R13, R12, R11 ;  /* 0x0000000c0d0e7389 */ /* 0x00006400000c000b */
[----:B01----:R-:W-:Y:S01]  /*30db0*/  ENDCOLLECTIVE ;  /* 0x000000000000791b */ /* 0x003fe20003800000 */
.L_x_1067:
[----:B------:R-:W-:Y:S05]  /*30dc0*/  BSYNC B1 ;  /* 0x0000000000017941 */ /* 0x000fea0003800000 */
.L_x_1066:
[----:B------:R-:W-:Y:S05]  /*30dd0*/  BRA `(.L_x_1068) ;  /* 0xffffff3000947947 */ /* 0x000fea000383ffff */
.L_x_709:
[----:B------:R-:W-:Y:S01]  /*30de0*/  BSSY B1, `(.L_x_1069) ;  /* 0x0000006000017945 */ /* 0x000fe20003800000 */
[----:B------:R-:W-:-:S07]  /*30df0*/  MOV R15, 0xffffffff ;  /* 0xffffffff000f7802 */ /* 0x000fce0000000f00 */
[----:B0-----:R-:W-:Y:S05]  /*30e00*/  WARPSYNC.COLLECTIVE R15, `(.L_x_1070) ;  /* 0x000000000f0c7348 */ /* 0x001fea0003c00000 */
[----:B------:R-:W-:Y:S02]  /*30e10*/  ELECT P6, UR62, PT ;  /* 0x00000000003e782f */ /* 0x000fe400038c0000 */
[----:B------:R-:W-:Y:S01]  /*30e20*/  MOV R14, UR62 ;  /* 0x0000003e000e7c02 */ /* 0x000fe20008000f00 */
[----:B0-----:R-:W-:Y:S10]  /*30e30*/  ENDCOLLECTIVE ;  /* 0x000000000000791b */ /* 0x001ff40003800000 */
.L_x_1070:
[----:B------:R-:W-:Y:S05]  /*30e40*/  BSYNC B1 ;  /* 0x0000000000017941 */ /* 0x000fea0003800000 */
.L_x_1069:
[----:B------:R-:W-:Y:S05]  /*30e50*/  BRA `(.L_x_708) ;  /* 0xffffff30008c7947 */ /* 0x000fea000383ffff */
.L_x_711:
[----:B0-----:R0:W1:Y:S02]  /*30e60*/  SYNCS.PHASECHK.TRANS64.TRYWAIT P0, [R16+URZ+0x38820], R6 ;  /* 0x03882006100075a7 */ /* 0x001064000800017f */
[----:B-1----:R-:W-:Y:S05]  /*30e70*/  @!P0 NANOSLEEP.SYNCS 0x989680 ;  /* 0x009896800000895d */ /* 0x002fea0003900000 */
[----:B------:R-:W1:Y:S02]  /*30e80*/  @!P0 SYNCS.PHASECHK.TRANS64 P0, [R16+URZ+0x38820], R6 ;  /* 0x03882006100085a7 */ /* 0x000e64000800007f */
[----:B-1----:R-:W-:Y:S05]  /*30e90*/  @!P0 BRA `(.L_x_711) ;  /* 0xfffffffc00f08947 */ /* 0x002fea000383ffff */
[----:B------:R-:W-:Y:S05]  /*30ea0*/  BRA `(.L_x_1071) ;  /* 0xffffff30009c7947 */ /* 0x000fea000383ffff */
.L_x_715:
[----:B-1----:R1:W2:Y:S02]  /*30eb0*/  SYNCS.PHASECHK.TRANS64.TRYWAIT P0, [R9+URZ+0x388a0], R11 ;  /* 0x0388a00b090075a7 */ /* 0x0022a4000800017f */
[----:B--2---:R-:W-:Y:S05]  /*30ec0*/  @!P0 NANOSLEEP.SYNCS 0x989680 ;  /* 0x009896800000895d */ /* 0x004fea0003900000 */
[----:B------:R-:W2:Y:S02]  /*30ed0*/  @!P0 SYNCS.PHASECHK.TRANS64 P0, [R9+URZ+0x388a0], R11 ;  /* 0x0388a00b090085a7 */ /* 0x000ea4000800007f */
[----:B--2---:R-:W-:Y:S05]  /*30ee0*/  @!P0 BRA `(.L_x_715) ;  /* 0xfffffffc00f08947 */ /* 0x004fea000383ffff */
[----:B------:R-:W-:Y:S05]  /*30ef0*/  BRA `(.L_x_1072) ;  /* 0xffffff3000b47947 */ /* 0x000fea000383ffff */
.L_x_721:
[----:B0-----:R0:W2:Y:S02]  /*30f00*/  SYNCS.PHASECHK.TRANS64.TRYWAIT P0, [R9+URZ+0x388c0], R11 ;  /* 0x0388c00b090075a7 */ /* 0x0010a4000800017f */
[----:B--2---:R-:W-:Y:S05]  /*30f10*/  @!P0 NANOSLEEP.SYNCS 0x989680 ;  /* 0x009896800000895d */ /* 0x004fea0003900000 */
[----:B------:R-:W2:Y:S02]  /*30f20*/  @!P0 SYNCS.PHASECHK.TRANS64 P0, [R9+URZ+0x388c0], R11 ;  /* 0x0388c00b090085a7 */ /* 0x000ea4000800007f */
[----:B--2---:R-:W-:Y:S05]  /*30f30*/  @!P0 BRA `(.L_x_721) ;  /* 0xfffffffc00f08947 */ /* 0x004fea000383ffff */
[----:B------:R-:W-:Y:S05]  /*30f40*/  BRA `(.L_x_1073) ;  /* 0xffffff3400707947 */ /* 0x000fea000383ffff */
.L_x_729:
[----:B-1----:R1:W2:Y:S02]  /*30f50*/  SYNCS.PHASECHK.TRANS64.TRYWAIT P2, [R9+URZ+0x388a0], R8 ;  /* 0x0388a008090075a7 */ /* 0x0022a4000804017f */
[----:B--2---:R-:W-:Y:S05]  /*30f60*/  @!P2 NANOSLEEP.SYNCS 0x989680 ;  /* 0x009896800000a95d */ /* 0x004fea0003900000 */
[----:B------:R-:W2:Y:S02]  /*30f70*/  @!P2 SYNCS.PHASECHK.TRANS64 P2, [R9+URZ+0x388a0], R8 ;  /* 0x0388a0080900a5a7 */ /* 0x000ea4000804007f */
[----:B--2---:R-:W-:Y:S05]  /*30f80*/  @!P2 BRA `(.L_x_729) ;  /* 0xfffffffc00f0a947 */ /* 0x004fea000383ffff */
[----:B------:R-:W-:Y:S05]  /*30f90*/  BRA `(.L_x_1074) ;  /* 0xffffff3800687947 */ /* 0x000fea000383ffff */
.L_x_735:
[----:B0-----:R0:W2:Y:S02]  /*30fa0*/  SYNCS.PHASECHK.TRANS64.TRYWAIT P2, [R9+URZ+0x388c0], R8 ;  /* 0x0388c008090075a7 */ /* 0x0010a4000804017f */
[----:B--2---:R-:W-:Y:S05]  /*30fb0*/  @!P2 NANOSLEEP.SYNCS 0x989680 ;  /* 0x009896800000a95d */ /* 0x004fea0003900000 */
[----:B------:R-:W2:Y:S02]  /*30fc0*/  @!P2 SYNCS.PHASECHK.TRANS64 P2, [R9+URZ+0x388c0], R8 ;  /* 0x0388c0080900a5a7 */ /* 0x000ea4000804007f */
[----:B--2---:R-:W-:Y:S05]  /*30fd0*/  @!P2 BRA `(.L_x_735) ;  /* 0xfffffffc00f0a947 */ /* 0x004fea000383ffff */
[----:B------:R-:W-:Y:S05]  /*30fe0*/  BRA `(.L_x_1075) ;  /* 0xffffff3c00207947 */ /* 0x000fea000383ffff */
.L_x_753:
[----:B0-----:R-:W0:Y:S01]  /*30ff0*/  S2R R20, SR_TID.X ;  /* 0x0000000000147919 */ /* 0x001e220000002100 */
[----:B------:R-:W-:Y:S01]  /*31000*/  BSSY B0, `(.L_x_1076) ;  /* 0x000000a000007945 */ /* 0x000fe20003800000 */
[----:B------:R-:W-:Y:S01]  /*31010*/  IMAD.MOV.U32 R12, RZ, RZ, RZ ;  /* 0x000000ffff0c7224 */ /* 0x000fe200078e00ff */
[----:B------:R-:W-:Y:S01]  /*31020*/  MOV R15, 0xffffffff ;  /* 0xffffffff000f7802 */ /* 0x000fe20000000f00 */
[----:B------:R-:W-:Y:S01]  /*31030*/  IMAD.MOV.U32 R11, RZ, RZ, 0x1f ;  /* 0x0000001fff0b7424 */ /* 0x000fe200078e00ff */
[----:B0-----:R-:W-:-:S04]  /*31040*/  SHF.R.U32.HI R10, RZ, 0x5, R20 ;  /* 0x00000005ff0a7819 */ /* 0x001fc80000011614 */
[----:B------:R-:W-:-:S05]  /*31050*/  LOP3.LUT R10, R10, 0x3, RZ, 0xc0, !PT ;  /* 0x000000030a0a7812 */ /* 0x000fca00078ec0ff */
[----:B------:R-:W-:-:S07]  /*31060*/  IMAD.MOV.U32 R13, RZ, RZ, R10 ;  /* 0x000000ffff0d7224 */ /* 0x000fce00078e000a */
[----:B-----5:R-:W-:Y:S05]  /*31070*/  WARPSYNC.COLLECTIVE R15, `(.L_x_1077) ;  /* 0x000000000f087348 */ /* 0x020fea0003c00000 */
[----:B------:R0:W1:Y:S02]  /*31080*/  SHFL.IDX P6, R14, R13, R12, R11 ;  /* 0x0000000c0d0e7389 */ /* 0x00006400000c000b */
[----:B01---5:R-:W-:Y:S01]  /*31090*/  ENDCOLLECTIVE ;  /* 0x000000000000791b */ /* 0x023fe20003800000 */
.L_x_1077:
[----:B------:R-:W-:Y:S05]  /*310a0*/  BSYNC B0 ;  /* 0x0000000000007941 */ /* 0x000fea0003800000 */
.L_x_1076:
[----:B------:R-:W-:Y:S05]  /*310b0*/  BRA `(.L_x_1078) ;  /* 0xffffff4800e87947 */ /* 0x000fea000383ffff */
.L_x_756:
[----:B0-----:R0:W1:Y:S02]  /*310c0*/  SYNCS.PHASECHK.TRANS64.TRYWAIT P0, [R6+URZ+0x38880], R23 ;  /* 0x03888017060075a7 */ /* 0x001064000800017f */
[----:B-1----:R-:W-:Y:S05]  /*310d0*/  @!P0 NANOSLEEP.SYNCS 0x989680 ;  /* 0x009896800000895d */ /* 0x002fea0003900000 */
[----:B------:R-:W1:Y:S02]  /*310e0*/  @!P0 SYNCS.PHASECHK.TRANS64 P0, [R6+URZ+0x38880], R23 ;  /* 0x03888017060085a7 */ /* 0x000e64000800007f */
[----:B-1----:R-:W-:Y:S05]  /*310f0*/  @!P0 BRA `(.L_x_756) ;  /* 0xfffffffc00f08947 */ /* 0x002fea000383ffff */
[----:B------:R-:W-:Y:S05]  /*31100*/  BRA `(.L_x_1079) ;  /* 0xffffff4c00047947 */ /* 0x000fea000383ffff */
.L_x_757:
[----:B------:R-:W-:Y:S01]  /*31110*/  BSSY B0, `(.L_x_1080) ;  /* 0x0000008000007945 */ /* 0x000fe20003800000 */
[----:B------:R-:W-:Y:S01]  /*31120*/  IMAD.MOV.U32 R13, RZ, RZ, R2 ;  /* 0x000000ffff0d7224 */ /* 0x000fe200078e0002 */
[----:B------:R-:W-:Y:S01]  /*31130*/  MOV R15, 0xffffffff ;  /* 0xffffffff000f7802 */ /* 0x000fe20000000f00 */
[----:B------:R-:W-:Y:S02]  /*31140*/  IMAD.MOV.U32 R12, RZ, RZ, RZ ;  /* 0x000000ffff0c7224 */ /* 0x000fe400078e00ff */
[----:B------:R-:W-:-:S07]  /*31150*/  IMAD.MOV.U32 R11, RZ, RZ, 0x181f ;  /* 0x0000181fff0b7424 */ /* 0x000fce00078e00ff */
[----:B01----:R-:W-:Y:S05]  /*31160*/  WARPSYNC.COLLECTIVE R15, `(.L_x_1081) ;  /* 0x000000000f087348 */ /* 0x003fea0003c00000 */
[----:B------:R2:W3:Y:S02]  /*31170*/  SHFL.IDX P6, R14, R13, R12, R11 ;  /* 0x0000000c0d0e7389 */ /* 0x0004e400000c000b */
[----:B0123--:R-:W-:Y:S01]  /*31180*/  ENDCOLLECTIVE ;  /* 0x000000000000791b */ /* 0x00ffe20003800000 */
.L_x_1081:
[----:B------:R-:W-:Y:S05]  /*31190*/  BSYNC B0 ;  /* 0x0000000000007941 */ /* 0x000fea0003800000 */
.L_x_1080:
[----:B------:R-:W-:Y:S01]  /*311a0*/  IMAD.MOV.U32 R13, RZ, RZ, R0 ;  /* 0x000000ffff0d7224 */ /* 0x000fe200078e0000 */
[----:B------:R-:W-:Y:S01]  /*311b0*/  MOV R11, 0x181f ;  /* 0x0000181f000b7802 */ /* 0x000fe20000000f00 */
[----:B------:R-:W-:Y:S01]  /*311c0*/  IMAD.MOV.U32 R12, RZ, RZ, RZ ;  /* 0x000000ffff0c7224 */ /* 0x000fe200078e00ff */
[----:B------:R-:W-:Y:S01]  /*311d0*/  LOP3.LUT R26, R31, 0x80, RZ, 0xfc, !PT ;  /* 0x000000801f1a7812 */ /* 0x000fe200078efcff */
[----:B------:R-:W-:Y:S02]  /*311e0*/  IMAD.MOV.U32 R15, RZ, RZ, -0x1 ;  /* 0xffffffffff0f7424 */ /* 0x000fe400078e00ff */
[----:B------:R-:W-:-:S07]  /*311f0*/  IMAD.MOV.U32 R5, RZ, RZ, R14 ;  /* 0x000000ffff057224 */ /* 0x000fce00078e000e */
[----:B------:R-:W-:Y:S05]  /*31200*/  WARPSYNC.COLLECTIVE R15, `(.L_x_1082) ;  /* 0x000000000f087348 */ /* 0x000fea0003c00000 */
[----:B------:R0:W1:Y:S02]  /*31210*/  SHFL.IDX P6, R14, R13, R12, R11 ;  /* 0x0000000c0d0e7389 */ /* 0x00006400000c000b */
[----:B01----:R-:W-:Y:S01]  /*31220*/  ENDCOLLECTIVE ;  /* 0x000000000000791b */ /* 0x003fe20003800000 */
.L_x_1082:
[----:B------:R-:W0:Y:S01]  /*31230*/  LDC R15, c[0x0][0x2f4] ;  /* 0x0000bd00ff0f7b82 */ /* 0x000e220000000800 */
[----:B------:R-:W-:-:S05]  /*31240*/  IMAD.MOV.U32 R8, RZ, RZ, R14 ;  /* 0x000000ffff087224 */ /* 0x000fca00078e000e */
[C---:B------:R-:W-:Y:S01]  /*31250*/  IADD3 R8, P0, R31.reuse, R8, RZ ;  /* 0x000000081f087210 */ /* 0x040fe20007f1e0ff */
[----:B------:R-:W-:Y:S02]  /*31260*/  IMAD.MOV.U32 R13, RZ, RZ, R2 ;  /* 0x000000ffff0d7224 */ /* 0x000fe400078e0002 */
[----:B------:R-:W-:Y:S02]  /*31270*/  IMAD.MOV.U32 R12, RZ, RZ, 0x1 ;  /* 0x00000001ff0c7424 */ /* 0x000fe400078e00ff */
[----:B------:R-:W-:Y:S01]  /*31280*/  IMAD.X R9, RZ, RZ, R5, P0 ;  /* 0x000000ffff097224 */ /* 0x000fe200000e0605 */
[-C--:B0-----:R-:W-:Y:S02]  /*31290*/  ISETP.GE.AND P1, PT, R31, R15.reuse, PT ;  /* 0x0000000f1f00720c */ /* 0x081fe40003f26270 */
[----:B------:R-:W-:Y:S01]  /*312a0*/  ISETP.GE.AND P0, PT, R26, R15, PT ;  /* 0x0000000f1a00720c */ /* 0x000fe20003f06270 */
[----:B------:R-:W-:Y:S01]  /*312b0*/  IMAD.MOV.U32 R15, RZ, RZ, -0x1 ;  /* 0xffffffffff0f7424 */ /* 0x000fe200078e00ff */
[----:B------:R-:W-:Y:S01]  /*312c0*/  ISETP.LT.OR P2, PT, R7, 0x1, P1 ;  /* 0x000000010700780c */ /* 0x000fe20000f41670 */
[----:B------:R0:W5:Y:S01]  /*312d0*/  LDL.LU R26, [R1] ;  /* 0x00000000011a7983 */ /* 0x0001620000300800 */
[----:B------:R-:W-:-:S02]  /*312e0*/  IADD3 R5, R16, R10, RZ ;  /* 0x0000000a10057210 */ /* 0x000fc40007ffe0ff */
[----:B------:R-:W-:-:S13]  /*312f0*/  ISETP.GE.AND P3, PT, R7, 0x11, PT ;  /* 0x000000110700780c */ /* 0x000fda0003f66270 */
[----:B0----5:R-:W-:Y:S05]  /*31300*/  WARPSYNC.COLLECTIVE R15, `(.L_x_1083) ;  /* 0x000000000f087348 */ /* 0x021fea0003c00000 */
[----:B------:R1:W2:Y:S02]  /*31310*/  SHFL.IDX P6, R14, R13, R12, R11 ;  /* 0x0000000c0d0e7389 */ /* 0x0002a400000c000b */
[----:B012--5:R-:W-:Y:S01]  /*31320*/  ENDCOLLECTIVE ;  /* 0x000000000000791b */ /* 0x027fe20003800000 */
.L_x_1083:
[C---:B------:R-:W-:Y:S02]  /*31330*/  ISETP.GE.AND P5, PT, R7.reuse, 0x31, PT ;  /* 0x000000310700780c */ /* 0x040fe40003fa6270 */
[C---:B------:R-:W-:Y:S01]  /*31340*/  ISETP.GE.AND P4, PT, R7.reuse, 0x41, PT ;  /* 0x000000410700780c */ /* 0x040fe20003f86270 */
[----:B------:R-:W-:Y:S01]  /*31350*/  @!PT LDS RZ, [RZ] ;  /* 0x00000000fffff984 */ /* 0x000fe20000000800 */
[----:B------:R-:W-:Y:S01]  /*31360*/  @!PT LDS RZ, [RZ] ;  /* 0x00000000fffff984 */ /* 0x000fe20000000800 */
[----:B------:R-:W-:Y:S01]  /*31370*/  @!PT LDS RZ, [RZ] ;  /* 0x00000000fffff984 */ /* 0x000fe20000000800 */
[----:B------:R-:W-:Y:S01]  /*31380*/  LDGSTS.E.BYPASS.LTC128B.128 [R5+0x10400], desc[UR36][R8.64], !P2 ;  /* 0x1040000008057fae */ /* 0x000fe2000d101d64 */
[----:B------:R-:W-:Y:S01]  /*31390*/  ISETP.LT.OR P2, PT, R7, 0x1, P0 ;  /* 0x000000010700780c */ /* 0x000fe20000741670 */
[----:B------:R-:W-:-:S12]  /*313a0*/  IMAD.MOV.U32 R13, RZ, RZ, R0 ;  /* 0x000000ffff0d7224 */ /* 0x000fd800078e0000 */
[----:B------:R0:W-:Y:S02]  /*313b0*/  LDGSTS.E.BYPASS.LTC128B.128 [R5+0x14400], desc[UR36][R8.64+0x80], !P2 ;  /* 0x1440008008057fae */ /* 0x0001e4000d101d64 */
[----:B0-----:R-:W-:-:S07]  /*313c0*/  MOV R9, R14 ;  /* 0x0000000e00097202 */ /* 0x001fce0000000f00 */
[----:B------:R-:W-:Y:S05]  /*313d0*/  WARPSYNC.COLLECTIVE R15, `(.L_x_1084) ;  /* 0x000000000f087348 */ /* 0x000fea0003c00000 */
[----:B------:R0:W1:Y:S02]  /*313e0*/  SHFL.IDX P6, R14, R13, R12, R11 ;  /* 0x0000000c0d0e7389 */ /* 0x00006400000c000b */
[----:B01----:R-:W-:Y:S01]  /*313f0*/  ENDCOLLECTIVE ;  /* 0x000000000000791b */ /* 0x003fe20003800000 */
.L_x_1084:
[----:B------:R-:W-:Y:S01]  /*31400*/  MOV R13, R2 ;  /* 0x00000002000d7202 */ /* 0x000fe20000000f00 */
[----:B------:R-:W-:Y:S02]  /*31410*/  IMAD.MOV.U32 R12, RZ, RZ, 0x2 ;  /* 0x00000002ff0c7424 */ /* 0x000fe400078e00ff */
[----:B------:R-:W-:-:S07]  /*31420*/  IMAD.MOV.U32 R8, RZ, RZ, R14 ;  /* 0x000000ffff087224 */ /* 0x000fce00078e000e */
[----:B------:R-:W-:Y:S05]  /*31430*/  WARPSYNC.COLLECTIVE R15, `(.L_x_1085) ;  /* 0x000000000f087348 */ /* 0x000fea0003c00000 */
[----:B------:R0:W1:Y:S02]  /*31440*/  SHFL.IDX P6, R14, R13, R12, R11 ;  /* 0x0000000c0d0e7389 */ /* 0x00006400000c000b */
[----:B01----:R-:W-:Y:S01]  /*31450*/  ENDCOLLECTIVE ;  /* 0x000000000000791b */ /* 0x003fe20003800000 */
.L_x_1085:
        /* <DEDUP_REMOVED lines=14> */
.L_x_1086:
[----:B------:R-:W-:Y:S02]  /*31540*/  IMAD.MOV.U32 R13, RZ, RZ, R2 ;  /* 0x000000ffff0d7224 */ /* 0x000fe400078e0002 */
[----:B------:R-:W-:Y:S01]  /*31550*/  IMAD.MOV.U32 R12, RZ, RZ, 0x3 ;  /* 0x00000003ff0c7424 */ /* 0x000fe200078e00ff */
[----:B------:R-:W-:-:S07]  /*31560*/  MOV R8, R14 ;  /* 0x0000000e00087202 */ /* 0x000fce0000000f00 */
[----:B------:R-:W-:Y:S05]  /*31570*/  WARPSYNC.COLLECTIVE R15, `(.L_x_1087) ;  /* 0x000000000f087348 */ /* 0x000fea0003c00000 */
[----:B------:R0:W1:Y:S02]  /*31580*/  SHFL.IDX P6, R14, R13, R12, R11 ;  /* 0x0000000c0d0e7389 */ /* 0x00006400000c000b */
[----:B01----:R-:W-:Y:S01]  /*31590*/  ENDCOLLECTIVE ;  /* 0x000000000000791b */ /* 0x003fe20003800000 */
.L_x_1087:
        /* <DEDUP_REMOVED lines=10> */
[----:B0-----:R-:W-:-:S07]  /*31640*/  MOV R9, R14 ;  /* 0x0000000e00097202 */ /* 0x001fce0000000f00 */
[----:B------:R-:W-:Y:S05]  /*31650*/  WARPSYNC.COLLECTIVE R15, `(.L_x_1088) ;  /* 0x000000000f087348 */ /* 0x000fea0003c00000 */
[----:B------:R0:W1:Y:S02]  /*31660*/  SHFL.IDX P6, R14, R13, R12, R11 ;  /* 0x0000000c0d0e7389 */ /* 0x00006400000c000b */
[----:B01----:R-:W-:Y:S01]  /*31670*/  ENDCOLLECTIVE ;  /* 0x000000000000791b */ /* 0x003fe20003800000 */
.L_x_1088:
[----:B------:R-:W-:Y:S01]  /*31680*/  MOV R13, R2 ;  /* 0x00000002000d7202 */ /* 0x000fe20000000f00 */
[----:B------:R-:W-:Y:S02]  /*31690*/  IMAD.MOV.U32 R12, RZ, RZ, 0x4 ;  /* 0x00000004ff0c7424 */ /* 0x000fe400078e00ff */
[----:B------:R-:W-:-:S07]  /*316a0*/  IMAD.MOV.U32 R8, RZ, RZ, R14 ;  /* 0x000000ffff087224 */ /* 0x000fce00078e000e */
[----:B------:R-:W-:Y:S05]  /*316b0*/  WARPSYNC.COLLECTIVE R15, `(.L_x_1089) ;  /* 0x000000000f087348 */ /* 0x000fea0003c00000 */
[----:B------:R0:W1:Y:S02]  /*316c0*/  SHFL.IDX P6, R14, R13, R12, R11 ;  /* 0x0000000c0d0e7389 */ /* 0x00006400000c000b */
[----:B01----:R-:W-:Y:S01]  /*316d0*/  ENDCOLLECTIVE ;  /* 0x000000000000791b */ /* 0x003fe20003800000 */
.L_x_1089:
        /* <DEDUP_REMOVED lines=14> */
.L_x_1090:
[----:B------:R-:W-:Y:S02]  /*317c0*/  IMAD.MOV.U32 R13, RZ, RZ, R2 ;  /* 0x000000ffff0d7224 */ /* 0x000fe400078e0002 */
[----:B------:R-:W-:Y:S01]  /*317d0*/  IMAD.MOV.U32 R12, RZ, RZ, 0x5 ;  /* 0x00000005ff0c7424 */ /* 0x000fe200078e00ff */
[----:B------:R-:W-:-:S07]  /*317e0*/  MOV R8, R14 ;  /* 0x0000000e00087202 */ /* 0x000fce0000000f00 */
[----:B------:R-:W-:Y:S05]  /*317f0*/  WARPSYNC.COLLECTIVE R15, `(.L_x_1091) ;  /* 0x000000000f087348 */ /* 0x000fea0003c00000 */
[----:B------:R0:W1:Y:S02]  /*31800*/  SHFL.IDX P6, R14, R13, R12, R11 ;  /* 0x0000000c0d0e7389 */ /* 0x00006400000c000b */
[----:B01----:R-:W-:Y:S01]  /*31810*/  ENDCOLLECTIVE ;  /* 0x000000000000791b */ /* 0x003fe20003800000 */
.L_x_1091:
[----:B------:R-:W-:-:S05]  /*31820*/  IADD3 R8, P2, R31, R8, RZ ;  /* 0x000000081f087210 */ /* 0x000fca0007f5e0ff */
[----:B------:R-:W-:Y:S01]  /*31830*/  IMAD.X R9, RZ, RZ, R9, P2 ;  /* 0x000000ffff097224 */ /* 0x000fe200010e0609 */
[----:B------:R-:W-:Y:S02]  /*31840*/  ISETP.LT.OR P2, PT, R7, 0x41, P1 ;  /* 0x000000410700780c */ /* 0x000fe40000f41670 */
[----:B------:R-:W-:Y:S01]  /*31850*/  LOP3.LUT R26, R26, 0xffffffef, RZ, 0xc0, !PT ;  /* 0xffffffef1a1a7812 */ /* 0x000fe200078ec0ff */
[----:B------:R-:W-:-:S03]  /*31860*/  IMAD.MOV.U32 R13, RZ, RZ, R0 ;  /* 0x000000ffff0d7224 */ /* 0x000fc600078e0000 */
[----:B------:R-:W-:Y:S02]  /*31870*/  @P3 LOP3.LUT R26, R26, 0x10, RZ, 0xfc, !PT ;  /* 0x000000101a1a3812 */ /* 0x000fe400078efcff */
[----:B------:R-:W-:Y:S02]  /*31880*/  ISETP.GE.AND P3, PT, R7, 0x51, PT ;  /* 0x000000510700780c */ /* 0x000fe40003f66270 */
[----:B------:R-:W-:-:S03]  /*31890*/  LOP3.LUT R26, R26, 0xfffffff7, RZ, 0xc0, !PT ;  /* 0xfffffff71a1a7812 */ /* 0x000fc600078ec0ff */
        /* <DEDUP_REMOVED lines=10> */
.L_x_1092:
[----:B------:R-:W-:Y:S01]  /*31940*/  MOV R13, R2 ;  /* 0x00000002000d7202 */ /* 0x000fe20000000f00 */
[----:B------:R-:W-:Y:S02]  /*31950*/  IMAD.MOV.U32 R12, RZ, RZ, 0x6 ;  /* 0x00000006ff0c7424 */ /* 0x000fe400078e00ff */
[----:B------:R-:W-:-:S07]  /*31960*/  IMAD.MOV.U32 R8, RZ, RZ, R14 ;  /* 0x000000ffff087224 */ /* 0x000fce00078e000e */
[----:B------:R-:W-:Y:S05]  /*31970*/  WARPSYNC.COLLECTIVE R15, `(.L_x_1093) ;  /* 0x000000000f087348 */ /* 0x000fea0003c00000 */
[----:B------:R0:W1:Y:S02]  /*31980*/  SHFL.IDX P6, R14, R13, R12, R11 ;  /* 0x0000000c0d0e7389 */ /* 0x00006400000c000b */
[----:B01----:R-:W-:Y:S01]  /*31990*/  ENDCOLLECTIVE ;  /* 0x000000000000791b */ /* 0x003fe20003800000 */
.L_x_1093:
        /* <DEDUP_REMOVED lines=14> */
.L_x_1094:
[----:B------:R-:W-:Y:S02]  /*31a80*/  IMAD.MOV.U32 R13, RZ, RZ, R2 ;  /* 0x000000ffff0d7224 */ /* 0x000fe400078e0002 */
[----:B------:R-:W-:Y:S01]  /*31a90*/  IMAD.MOV.U32 R12, RZ, RZ, 0x7 ;  /* 0x00000007ff0c7424 */ /* 0x000fe200078e00ff */
[----:B------:R-:W-:-:S07]  /*31aa0*/  MOV R8, R14 ;  /* 0x0000000e00087202 */ /* 0x000fce0000000f00 */
[----:B------:R-:W-:Y:S05]  /*31ab0*/  WARPSYNC.COLLECTIVE R15, `(.L_x_1095) ;  /* 0x000000000f087348 */ /* 0x000fea0003c00000 */
[----:B------:R0:W1:Y:S02]  /*31ac0*/  SHFL.IDX P6, R14, R13, R12, R11 ;  /* 0x0000000c0d0e7389 */ /* 0x00006400000c000b */
[----:B01----:R-:W-:Y:S01]  /*31ad0*/  ENDCOLLECTIVE ;  /* 0x000000000000791b */ /* 0x003fe20003800000 */
.L_x_1095:
        /* <DEDUP_REMOVED lines=8> */
[----:B------:R-:W-:Y:S02]  /*31b60*/  ISETP.LT.OR P2, PT, R7, 0x61, P0 ;  /* 0x000000610700780c */ /* 0x000fe40000741670 */
[----:B------:R-:W-:-:S11]  /*31b70*/  MOV R2, R14 ;  /* 0x0000000e00027202 */ /* 0x000fd60000000f00 */
[----:B0-----:R-:W-:Y:S05]  /*31b80*/  WARPSYNC.COLLECTIVE R15, `(.L_x_1096) ;  /* 0x000000000f087348 */ /* 0x001fea0003c00000 */
[----:B------:R1:W2:Y:S02]  /*31b90*/  SHFL.IDX P6, R14, R13, R12, R11 ;  /* 0x0000000c0d0e7389 */ /* 0x0002a400000c000b */
[----:B012---:R-:W-:Y:S01]  /*31ba0*/  ENDCOLLECTIVE ;  /* 0x000000000000791b */ /* 0x007fe20003800000 */
.L_x_1096:
[----:B------:R-:W-:Y:S01]  /*31bb0*/  @!PT LDS RZ, [RZ] ;  /* 0x00000000fffff984 */ /* 0x000fe20000000800 */
[----:B------:R-:W-:Y:S01]  /*31bc0*/  @!PT LDS RZ, [RZ] ;  /* 0x00000000fffff984 */ /* 0x000fe20000000800 */
[----:B------:R-:W-:Y:S01]  /*31bd0*/  @!PT LDS RZ, [RZ] ;  /* 0x00000000fffff984 */ /* 0x000fe20000000800 */
[----:B------:R0:W-:Y:S01]  /*31be0*/  LDGSTS.E.BYPASS.LTC128B.128 [R5+0x17400], desc[UR36][R8.64+0x80], !P2 ;  /* 0x1740008008057fae */ /* 0x0001e2000d101d64 */
[----:B------:R-:W-:-:S13]  /*31bf0*/  ISETP.GE.AND P2, PT, R7, 0x21, PT ;  /* 0x000000210700780c */ /* 0x000fda0003f46270 */
[----:B------:R-:W-:Y:S01]  /*31c00*/  @P2 LOP3.LUT R26, R26, 0x8, RZ, 0xfc, !PT ;  /* 0x000000081a1a2812 */ /* 0x000fe200078efcff */
[----:B------:R-:W-:Y:S01]  /*31c10*/  IMAD.MOV.U32 R0, RZ, RZ, R14 ;  /* 0x000000ffff007224 */ /* 0x000fe200078e000e */
[C---:B------:R-:W-:Y:S02]  /*31c20*/  ISETP.GE.AND P6, PT, R7.reuse, 0x71, PT ;  /* 0x000000710700780c */ /* 0x040fe40003fc6270 */
[----:B------:R-:W-:Y:S02]  /*31c30*/  LOP3.LUT R26, R26, 0xffffffbf, RZ, 0xc0, !PT ;  /* 0xffffffbf1a1a7812 */ /* 0x000fe400078ec0ff */
[----:B------:R-:W-:-:S09]  /*31c40*/  ISETP.GE.AND P2, PT, R7, 0x61, PT ;  /* 0x000000610700780c */ /* 0x000fd20003f46270 */
[----:B------:R-:W-:-:S05]  /*31c50*/  @P6 LOP3.LUT R26, R26, 0x40, RZ, 0xfc, !PT ;  /* 0x000000401a1a6812 */ /* 0x000fca00078efcff */
[----:B------:R0:W-:Y:S01]  /*31c60*/  STL [R1], R26 ;  /* 0x0000001a01007387 */ /* 0x0001e20000100800 */
[----:B------:R-:W-:Y:S05]  /*31c70*/  BRA `(.L_x_1097) ;  /* 0xffffff4400d07947 */ /* 0x000fea000383ffff */
.L_x_762:
[----:B--2---:R2:W3:Y:S02]  /*31c80*/  SYNCS.PHASECHK.TRANS64.TRYWAIT P0, [R6+URZ+0x38840], R23 ;  /* 0x03884017060075a7 */ /* 0x0044e4000800017f */
[----:B---3--:R-:W-:Y:S05]  /*31c90*/  @!P0 NANOSLEEP.SYNCS 0x989680 ;  /* 0x009896800000895d */ /* 0x008fea0003900000 */
[----:B------:R-:W3:Y:S02]  /*31ca0*/  @!P0 SYNCS.PHASECHK.TRANS64 P0, [R6+URZ+0x38840], R23 ;  /* 0x03884017060085a7 */ /* 0x000ee4000800007f */
[----:B---3--:R-:W-:Y:S05]  /*31cb0*/  @!P0 BRA `(.L_x_762) ;  /* 0xfffffffc00f08947 */ /* 0x008fea000383ffff */
[----:B------:R-:W-:Y:S05]  /*31cc0*/  BRA `(.L_x_1098) ;  /* 0xffffff48002c7947 */ /* 0x000fea000383ffff */
.L_x_763:
[----:B------:R-:W-:Y:S01]  /*31cd0*/  BSSY B0, `(.L_x_1099) ;  /* 0x0000008000007945 */ /* 0x000fe20003800000 */
[----:B------:R-:W-:Y:S01]  /*31ce0*/  IMAD.MOV.U32 R13, RZ, RZ, R0 ;  /* 0x000000ffff0d7224 */ /* 0x000fe200078e0000 */
[----:B------:R-:W-:Y:S01]  /*31cf0*/  MOV R12, RZ ;  /* 0x000000ff000c7202 */ /* 0x000fe20000000f00 */
[----:B------:R-:W-:Y:S02]  /*31d00*/  IMAD.MOV.U32 R11, RZ, RZ, 0x181f ;  /* 0x0000181fff0b7424 */ /* 0x000fe400078e00ff */
[----:B------:R-:W-:-:S07]  /*31d10*/  IMAD.MOV.U32 R15, RZ, RZ, -0x1 ;  /* 0xffffffffff0f7424 */ /* 0x000fce00078e00ff */
[----:B-12--5:R-:W-:Y:S05]  /*31d20*/  WARPSYNC.COLLECTIVE R15, `(.L_x_1100) ;  /* 0x000000000f087348 */ /* 0x026fea0003c00000 */
[----:B------:R0:W3:Y:S02]  /*31d30*/  SHFL.IDX P6, R14, R13, R12, R11 ;  /* 0x0000000c0d0e7389 */ /* 0x0000e400000c000b */
[----:B0123-5:R-:W-:Y:S01]  /*31d40*/  ENDCOLLECTIVE ;  /* 0x000000000000791b */ /* 0x02ffe20003800000 */
.L_x_1100:
[----:B------:R-:W-:Y:S05]  /*31d50*/  BSYNC B0 ;  /* 0x0000000000007941 */ /* 0x000fea0003800000 */
.L_x_1099:
        /* <DEDUP_REMOVED lines=8> */
.L_x_1101:
[----:B------:R-:W-:Y:S02]  /*31de0*/  IMAD.MOV.U32 R13, RZ, RZ, R0 ;  /* 0x000000ffff0d7224 */ /* 0x000fe400078e0000 */
[----:B------:R-:W-:Y:S01]  /*31df0*/  IMAD.MOV.U32 R12, RZ, RZ, 0x1 ;  /* 0x00000001ff0c7424 */ /* 0x000fe200078e00ff */
[----:B------:R-:W-:Y:S02]  /*31e00*/  LOP3.LUT P6, RZ, R10, 0x20, RZ, 0xc0, !PT ;  /* 0x000000200aff7812 */ /* 0x000fe400078cc0ff */
[----:B------:R-:W-:-:S11]  /*31e10*/  MOV R3, R14 ;  /* 0x0000000e00037202 */ /* 0x000fd60000000f00 */
        /* <DEDUP_REMOVED lines=14> */
.L_x_1102:
[----:B------:R-:W-:Y:S01]  /*31f00*/  IMAD.MOV.U32 R13, RZ, RZ, R4 ;  /* 0x000000ffff0d7224 */ /* 0x000fe200078e0004 */
[----:B------:R-:W-:-:S07]  /*31f10*/  MOV R2, R14 ;  /* 0x0000000e00027202 */ /* 0x000fce0000000f00 */
[----:B------:R-:W-:Y:S05]  /*31f20*/  WARPSYNC.COLLECTIVE R15, `(.L_x_1103) ;  /* 0x000000000f087348 */ /* 0x000fea0003c00000 */
[----:B------:R0:W1:Y:S02]  /*31f30*/  SHFL.IDX P6, R14, R13, R12, R11 ;  /* 0x0000000c0d0e7389 */ /* 0x00006400000c000b */
[----:B01----:R-:W-:Y:S01]  /*31f40*/  ENDCOLLECTIVE ;  /* 0x000000000000791b */ /* 0x003fe20003800000 */
.L_x_1103:
[----:B------:R-:W-:Y:S01]  /*31f50*/  MOV R13, R0 ;  /* 0x00000000000d7202 */ /* 0x000fe20000000f00 */
        /* <DEDUP_REMOVED lines=17> */
.L_x_1104:
[----:B------:R-:W-:Y:S02]  /*32070*/  IMAD.MOV.U32 R13, RZ, RZ, R4 ;  /* 0x000000ffff0d7224 */ /* 0x000fe400078e0004 */
[----:B------:R-:W-:-:S07]  /*32080*/  IMAD.MOV.U32 R2, RZ, RZ, R14 ;  /* 0x000000ffff027224 */ /* 0x000fce00078e000e */
[----:B------:R-:W-:Y:S05]  /*32090*/  WARPSYNC.COLLECTIVE R15, `(.L_x_1105) ;  /* 0x000000000f087348 */ /* 0x000fea0003c00000 */
[----:B------:R0:W1:Y:S02]  /*320a0*/  SHFL.IDX P6, R14, R13, R12, R11 ;  /* 0x0000000c0d0e7389 */ /* 0x00006400000c000b */
[----:B01----:R-:W-:Y:S01]  /*320b0*/  ENDCOLLECTIVE ;  /* 0x000000000000791b */ /* 0x003fe20003800000 */
.L_x_1105:
        /* <DEDUP_REMOVED lines=18> */
.L_x_1106:
[----:B------:R-:W-:Y:S01]  /*321e0*/  IMAD.MOV.U32 R13, RZ, RZ, R4 ;  /* 0x000000ffff0d7224 */ /* 0x000fe200078e0004 */
[----:B------:R-:W-:-:S07]  /*321f0*/  MOV R2, R14 ;  /* 0x0000000e00027202 */ /* 0x000fce0000000f00 */
[----:B------:R-:W-:Y:S05]  /*32200*/  WARPSYNC.COLLECTIVE R15, `(.L_x_1107) ;  /* 0x000000000f087348 */ /* 0x000fea0003c00000 */
[----:B------:R0:W1:Y:S02]  /*32210*/  SHFL.IDX P6, R14, R13, R12, R11 ;  /* 0x0000000c0d0e7389 */ /* 0x00006400000c000b */
[----:B01----:R-:W-:Y:S01]  /*32220*/  ENDCOLLECTIVE ;  /* 0x000000000000791b */ /* 0x003fe20003800000 */
.L_x_1107:
[----:B------:R-:W-:Y:S01]  /*32230*/  MOV R13, R0 ;  /* 0x00000000000d7202 */ /* 0x000fe20000000f00 */
        /* <DEDUP_REMOVED lines=15> */
.L_x_1108:
        /* <DEDUP_REMOVED lines=10> */
.L_x_1109:
[----:B------:R-:W-:Y:S02]  /*323d0*/  IMAD.MOV.U32 R13, RZ, RZ, R0 ;  /* 0x000000ffff0d7224 */ /* 0x000fe400078e0000 */
[----:B------:R-:W-:Y:S01]  /*323e0*/  IMAD.MOV.U32 R12, RZ, RZ, 0x5 ;  /* 0x00000005ff0c7424 */ /* 0x000fe200078e00ff */
[----:B------:R-:W-:-:S07]  /*323f0*/  MOV R3, R14 ;  /* 0x0000000e00037202 */ /* 0x000fce0000000f00 */
[----:B------:R-:W-:Y:S05]  /*32400*/  WARPSYNC.COLLECTIVE R15, `(.L_x_1110) ;  /* 0x000000000f087348 */ /* 0x000fea0003c00000 */
[----:B------:R0:W1:Y:S02]  /*32410*/  SHFL.IDX P6, R14, R13, R12, R11 ;  /* 0x0000000c0d0e7389 */ /* 0x00006400000c000b */
[----:B01----:R-:W-:Y:S01]  /*32420*/  ENDCOLLECTIVE ;  /* 0x000000000000791b */ /* 0x003fe20003800000 */
.L_x_1110:
        /* <DEDUP_REMOVED lines=11> */
[----:B0-----:R-:W-:-:S07]  /*324e0*/  MOV R2, R14 ;  /* 0x0000000e00027202 */ /* 0x001fce0000000f00 */
[----:B------:R-:W-:Y:S05]  /*324f0*/  WARPSYNC.COLLECTIVE R15, `(.L_x_1111) ;  /* 0x000000000f087348 */ /* 0x000fea0003c00000 */
[----:B------:R0:W1:Y:S02]  /*32500*/  SHFL.IDX P6, R14, R13, R12, R11 ;  /* 0x0000000c0d0e7389 */ /* 0x00006400000c000b */
[----:B01----:R-:W-:Y:S01]  /*32510*/  ENDCOLLECTIVE ;  /* 0x000000000000791b */ /* 0x003fe20003800000 */
.L_x_1111:
[----:B------:R-:W-:Y:S01]  /*32520*/  MOV R13, R0 ;  /* 0x00000000000d7202 */ /* 0x000fe20000000f00 */
[----:B------:R-:W-:Y:S02]  /*32530*/  IMAD.MOV.U32 R12, RZ, RZ, 0x6 ;  /* 0x00000006ff0c7424 */ /* 0x000fe400078e00ff */
[----:B------:R-:W-:-:S07]  /*32540*/  IMAD.MOV.U32 R3, RZ, RZ, R14 ;  /* 0x000000ffff037224 */ /* 0x000fce00078e000e */
[----:B------:R-:W-:Y:S05]  /*32550*/  WARPSYNC.COLLECTIVE R15, `(.L_x_1112) ;  /* 0x000000000f087348 */ /* 0x000fea0003c00000 */
[----:B------:R0:W1:Y:S02]  /*32560*/  SHFL.IDX P6, R14, R13, R12, R11 ;  /* 0x0000000c0d0e7389 */ /* 0x00006400000c000b */
[----:B01----:R-:W-:Y:S01]  /*32570*/  ENDCOLLECTIVE ;  /* 0x000000000000791b */ /* 0x003fe20003800000 */
.L_x_1112:
        /* <DEDUP_REMOVED lines=15> */
.L_x_1113:
[----:B------:R-:W-:Y:S02]  /*32670*/  IMAD.MOV.U32 R13, RZ, RZ, R0 ;  /* 0x000000ffff0d7224 */ /* 0x000fe400078e0000 */
[----:B------:R-:W-:Y:S01]  /*32680*/  IMAD.MOV.U32 R12, RZ, RZ, 0x7 ;  /* 0x00000007ff0c7424 */ /* 0x000fe200078e00ff */
[----:B------:R-:W-:-:S07]  /*32690*/  MOV R3, R14 ;  /* 0x0000000e00037202 */ /* 0x000fce0000000f00 */
[----:B------:R-:W-:Y:S05]  /*326a0*/  WARPSYNC.COLLECTIVE R15, `(.L_x_1114) ;  /* 0x000000000f087348 */ /* 0x000fea0003c00000 */
[----:B------:R0:W1:Y:S02]  /*326b0*/  SHFL.IDX P6, R14, R13, R12, R11 ;  /* 0x0000000c0d0e7389 */ /* 0x00006400000c000b */
[----:B01----:R-:W-:Y:S01]  /*326c0*/  ENDCOLLECTIVE ;  /* 0x000000000000791b */ /* 0x003fe20003800000 */
.L_x_1114:
[----:B------:R-:W-:-:S05]  /*326d0*/  @P2 IADD3 R3, P0, R31, R3, RZ ;  /* 0x000000031f032210 */ /* 0x000fca0007f1e0ff */
[----:B------:R-:W-:-:S05]  /*326e0*/  @P2 IMAD.X R2, RZ, RZ, R2, P0 ;  /* 0x000000ffff022224 */ /* 0x000fca00000e0602 */
[----:B------:R-:W-:Y:S01]  /*326f0*/  @P2 LOP3.LUT R3, R3, R2, RZ, 0x3c, !PT ;  /* 0x0000000203032212 */ /* 0x000fe200078e3cff */
[----:B------:R-:W-:-:S03]  /*32700*/  IMAD.MOV.U32 R13, RZ, RZ, R4 ;  /* 0x000000ffff0d7224 */ /* 0x000fc600078e0004 */
[----:B------:R-:W-:-:S04]  /*32710*/  @P2 LOP3.LUT R2, R3, R2, RZ, 0x3c, !PT ;  /* 0x0000000203022212 */ /* 0x000fc800078e3cff */
[----:B------:R-:W-:Y:S02]  /*32720*/  @P2 LOP3.LUT R3, R3, R2, RZ, 0x3c, !PT ;  /* 0x0000000203032212 */ /* 0x000fe400078e3cff */
[----:B------:R-:W-:-:S03]  /*32730*/  MOV R0, R14 ;  /* 0x0000000e00007202 */ /* 0x000fc60000000f00 */
[----:B------:R-:W-:Y:S01]  /*32740*/  @!PT LDS RZ, [RZ] ;  /* 0x00000000fffff984 */ /* 0x000fe20000000800 */
[----:B------:R-:W-:Y:S01]  /*32750*/  @!PT LDS RZ, [RZ] ;  /* 0x00000000fffff984 */ /* 0x000fe20000000800 */
[----:B------:R-:W-:Y:S01]  /*32760*/  @!PT LDS RZ, [RZ] ;  /* 0x00000000fffff984 */ /* 0x000fe20000000800 */
[----:B------:R0:W-:Y:S04]  /*32770*/  @P2 LDGSTS.E.BYPASS.LTC128B.128 [R5+0x2b400], desc[UR36][R2.64], !P5 ;  /* 0x2b40000002052fae */ /* 0x0001e8000e901d64 */
[----:B0-----:R-:W-:Y:S05]  /*32780*/  WARPSYNC.COLLECTIVE R15, `(.L_x_1115) ;  /* 0x000000000f087348 */ /* 0x001fea0003c00000 */
[----:B------:R1:W2:Y:S02]  /*32790*/  SHFL.IDX P6, R14, R13, R12, R11 ;  /* 0x0000000c0d0e7389 */ /* 0x0002a400000c000b */
[----:B012---:R-:W-:Y:S01]  /*327a0*/  ENDCOLLECTIVE ;  /* 0x000000000000791b */ /* 0x007fe20003800000 */
.L_x_1115:
[----:B------:R-:W-:Y:S01]  /*327b0*/  @!PT LDS RZ, [RZ] ;  /* 0x00000000fffff984 */ /* 0x000fe20000000800 */
[----:B------:R-:W-:Y:S01]  /*327c0*/  @!PT LDS RZ, [RZ] ;  /* 0x00000000fffff984 */ /* 0x000fe20000000800 */
[----:B------:R-:W-:Y:S01]  /*327d0*/  @!PT LDS RZ, [RZ] ;  /* 0x00000000fffff984 */ /* 0x000fe20000000800 */
[----:B------:R1:W-:Y:S01]  /*327e0*/  @P2 LDGSTS.E.BYPASS.LTC128B.128 [R5+0x2f400], desc[UR36][R2.64+0x80], !P1 ;  /* 0x2f40008002052fae */ /* 0x0003e2000c901d64 */
[----:B------:R-:W-:Y:S01]  /*327f0*/  IMAD.MOV.U32 R4, RZ, RZ, R14 ;  /* 0x000000ffff047224 */ /* 0x000fe200078e000e */
[----:B------:R-:W-:Y:S06]  /*32800*/  BRA `(.L_x_1116) ;  /* 0xffffff4000fc7947 */ /* 0x000fec000383ffff */
.L_x_768:
[----:B------:R-:W-:Y:S01]  /*32810*/  IMAD.MOV.U32 R13, RZ, RZ, R5 ;  /* 0x000000ffff0d7224 */ /* 0x000fe200078e0005 */
[----:B------:R-:W-:Y:S01]  /*32820*/  MOV R12, RZ ;  /* 0x000000ff000c7202 */ /* 0x000fe20000000f00 */
[----:B------:R-:W-:Y:S02]  /*32830*/  IMAD.MOV.U32 R11, RZ, RZ, 0x181f ;  /* 0x0000181fff0b7424 */ /* 0x000fe400078e00ff */
[----:B------:R-:W-:Y:S02]  /*32840*/  IMAD.MOV.U32 R15, RZ, RZ, -0x1 ;  /* 0xffffffffff0f7424 */ /* 0x000fe400078e00ff */
[----:B-----5:R-:W-:Y:S02]  /*32850*/  IMAD R6, R20, R8, RZ ;  /* 0x0000000814067224 */ /* 0x020fe400078e02ff */
[----:B------:R-:W-:-:S07]  /*32860*/  IMAD.IADD R4, R10, 0x1, R4 ;  /* 0x000000010a047824 */ /* 0x000fce00078e0204 */
[----:B------:R-:W-:Y:S05]  /*32870*/  WARPSYNC.COLLECTIVE R15, `(.L_x_1117) ;  /* 0x000000000f087348 */ /* 0x000fea0003c00000 */
[----:B------:R0:W1:Y:S02]  /*32880*/  SHFL.IDX P6, R14, R13, R12, R11 ;  /* 0x0000000c0d0e7389 */ /* 0x00006400000c000b */
[----:B01----:R-:W-:Y:S01]  /*32890*/  ENDCOLLECTIVE ;  /* 0x000000000000791b */ /* 0x003fe20003800000 */
.L_x_1117:
[C---:B------:R-:W-:Y:S02]  /*328a0*/  ISETP.GE.AND P3, PT, R4.reuse, R6, PT ;  /* 0x000000060400720c */ /* 0x040fe40003f66270 */
[----:B------:R-:W-:Y:S02]  /*328b0*/  IADD3 R7, R4, 0x60, RZ ;  /* 0x0000006004077810 */ /* 0x000fe40007ffe0ff */
[----:B------:R-:W-:Y:S01]  /*328c0*/  MOV R13, R0 ;  /* 0x00000000000d7202 */ /* 0x000fe20000000f00 */
[----:B------:R-:W-:-:S08]  /*328d0*/  IMAD.MOV.U32 R2, RZ, RZ, R14 ;  /* 0x000000ffff027224 */ /* 0x000fd000078e000e */
[----:B------:R-:W-:Y:S05]  /*328e0*/  WARPSYNC.COLLECTIVE R15, `(.L_x_1118) ;  /* 0x000000000f087348 */ /* 0x000fea0003c00000 */
[----:B------:R0:W1:Y:S02]  /*328f0*/  SHFL.IDX P6, R14, R13, R12, R11 ;  /* 0x0000000c0d0e7389 */ /* 0x00006400000c000b */
[----:B01----:R-:W-:Y:S01]  /*32900*/  ENDCOLLECTIVE ;  /* 0x000000000000791b */ /* 0x003fe20003800000 */
.L_x_1118:
[----:B------:R-:W-:Y:S02]  /*32910*/  IMAD.MOV.U32 R13, RZ, RZ, R5 ;  /* 0x000000ffff0d7224 */ /* 0x000fe400078e0005 */
[----:B------:R-:W-:Y:S02]  /*32920*/  IMAD.MOV.U32 R12, RZ, RZ, 0x1 ;  /* 0x00000001ff0c7424 */ /* 0x000fe400078e00ff */
[----:B------:R-:W-:-:S07]  /*32930*/  IMAD.MOV.U32 R3, RZ, RZ, R14 ;  /* 0x000000ffff037224 */ /* 0x000fce00078e000e */
[----:B------:R-:W-:Y:S05]  /*32940*/  WARPSYNC.COLLECTIVE R15, `(.L_x_1119) ;  /* 0x000000000f087348 */ /* 0x000fea0003c00000 */
[----:B------:R0:W1:Y:S02]  /*32950*/  SHFL.IDX P6, R14, R13, R12, R11 ;  /* 0x0000000c0d0e7389 */ /* 0x00006400000c000b */
[----:B01----:R-:W-:Y:S01]  /*32960*/  ENDCOLLECTIVE ;  /* 0x000000000000791b */ /* 0x003fe20003800000 */
.L_x_1119:
[----:B------:R-:W-:-:S05]  /*32970*/  @!P3 IADD3 R3, P2, R31, R3, RZ ;  /* 0x000000031f03b210 */ /* 0x000fca0007f5e0ff */
[----:B------:R-:W-:-:S05]  /*32980*/  @!P3 IMAD.X R2, RZ, RZ, R2, P2 ;  /* 0x000000ffff02b224 */ /* 0x000fca00010e0602 */
[----:B------:R-:W-:Y:S02]  /*32990*/  @!P3 LOP3.LUT R3, R3, R2, RZ, 0x3c, !PT ;  /* 0x000000020303b212 */ /* 0x000fe400078e3cff */
[----:B------:R-:W-:Y:S02]  /*329a0*/  MOV R13, R0 ;  /* 0x00000000000d7202 */ /* 0x000fe40000000f00 */
[----:B------:R-:W-:-:S04]  /*329b0*/  @!P3 LOP3.LUT R2, R3, R2, RZ, 0x3c, !PT ;  /* 0x000000020302b212 */ /* 0x000fc800078e3cff */
[----:B------:R-:W-:-:S05]  /*329c0*/  @!P3 LOP3.LUT R3, R3, R2, RZ, 0x3c, !PT ;  /* 0x000000020303b212 */ /* 0x000fca00078e3cff */
[----:B------:R-:W-:Y:S01]  /*329d0*/  @!PT LDS RZ, [RZ] ;  /* 0x00000000fffff984 */ /* 0x000fe20000000800 */
[----:B------:R-:W-:Y:S01]  /*329e0*/  @!PT LDS RZ, [RZ] ;  /* 0x00000000fffff984 */ /* 0x000fe20000000800 */
[----:B------:R-:W-:Y:S01]  /*329f0*/  @!PT LDS RZ, [RZ] ;  /* 0x00000000fffff984 */ /* 0x000fe20000000800 */
[----:B------:R-:W-:Y:S04]  /*32a00*/  @!P3 LDGSTS.E.BYPASS.LTC128B.128 [R9+0x20400], desc[UR36][R2.64], !P0 ;  /* 0x204000000209bfae */ /* 0x000fe8000c101d64 */
[----:B------:R0:W-:Y:S02]  /*32a10*/  @!P3 LDGSTS.E.BYPASS.LTC128B.128 [R9+0x24400], desc[UR36][R2.64+0x80], !P1 ;  /* 0x244000800209bfae */ /* 0x0001e4000c901d64 */
[----:B0-----:R-:W-:-:S04]  /*32a20*/  IADD3 R2, R4, 0x10, RZ ;  /* 0x0000001004027810 */ /* 0x001fc80007ffe0ff */
[----:B------:R-:W-:Y:S01]  /*32a30*/  ISETP.GE.AND P3, PT, R2, R6, PT ;  /* 0x000000060200720c */ /* 0x000fe20003f66270 */
[----:B------:R-:W-:-:S12]  /*32a40*/  IMAD.MOV.U32 R2, RZ, RZ, R14 ;  /* 0x000000ffff027224 */ /* 0x000fd800078e000e */
[----:B------:R-:W-:Y:S05]  /*32a50*/  WARPSYNC.COLLECTIVE R15, `(.L_x_1120) ;  /* 0x000000000f087348 */ /* 0x000fea0003c00000 */
[----:B------:R0:W1:Y:S02]  /*32a60*/  SHFL.IDX P6, R14, R13, R12, R11 ;  /* 0x0000000c0d0e7389 */ /* 0x00006400000c000b */
[----:B01----:R-:W-:Y:S01]  /*32a70*/  ENDCOLLECTIVE ;  /* 0x000000000000791b */ /* 0x003fe20003800000 */
.L_x_1120:
[----:B------:R-:W-:Y:S01]  /*32a80*/  MOV R13, R5 ;  /* 0x00000005000d7202 */ /* 0x000fe20000000f00 */
[----:B------:R-:W-:Y:S02]  /*32a90*/  IMAD.MOV.U32 R12, RZ, RZ, 0x2 ;  /* 0x00000002ff0c7424 */ /* 0x000fe400078e00ff */
[----:B------:R-:W-:-:S07]  /*32aa0*/  IMAD.MOV.U32 R3, RZ, RZ, R14 ;  /* 0x000000ffff037224 */ /* 0x000fce00078e000e */
[----:B------:R-:W-:Y:S05]  /*32ab0*/  WARPSYNC.COLLECTIVE R15, `(.L_x_1121) ;  /* 0x000000000f087348 */ /* 0x000fea0003c00000 */
[----:B------:R0:W1:Y:S02]  /*32ac0*/  SHFL.IDX P6, R14, R13, R12, R11 ;  /* 0x0000000c0d0e7389 */ /* 0x00006400000c000b */
[----:B01----:R-:W-:Y:S01]  /*32ad0*/  ENDCOLLECTIVE ;  /* 0x000000000000791b */ /* 0x003fe20003800000 */
.L_x_1121:
        /* <DEDUP_REMOVED lines=10> */
[----:B------:R0:W-:Y:S02]  /*32b80*/  @!P3 LDGSTS.E.BYPASS.LTC128B.128 [R9+0x24c00], desc[UR36][R2.64+0x80], !P1 ;  /* 0x24c000800209bfae */ /* 0x0001e4000c901d64 */
[----:B0-----:R-:W-:-:S05]  /*32b90*/  VIADD R2, R4, 0x20 ;  /* 0x0000002004027836 */ /* 0x001fca0000000000 */
[----:B------:R-:W-:Y:S01]  /*32ba0*/  ISETP.GE.AND P3, PT, R2, R6, PT ;  /* 0x000000060200720c */ /* 0x000fe20003f66270 */
[----:B------:R-:W-:-:S12]  /*32bb0*/  IMAD.MOV.U32 R2, RZ, RZ, R14 ;  /* 0x000000ffff027224 */ /* 0x000fd800078e000e */
[----:B------:R-:W-:Y:S05]  /*32bc0*/  WARPSYNC.COLLECTIVE R15, `(.L_x_1122) ;  /* 0x000000000f087348 */ /* 0x000fea0003c00000 */
[----:B------:R0:W1:Y:S02]  /*32bd0*/  SHFL.IDX P6, R14, R13, R12, R11 ;  /* 0x0000000c0d0e7389 */ /* 0x00006400000c000b */
[----:B01----:R-:W-:Y:S01]  /*32be0*/  ENDCOLLECTIVE ;  /* 0x000000000000791b */ /* 0x003fe20003800000 */
.L_x_1122:
[----:B------:R-:W-:Y:S01]  /*32bf0*/  IMAD.MOV.U32 R13, RZ, RZ, R5 ;  /* 0x000000ffff0d7224 */ /* 0x000fe200078e0005 */
[----:B------:R-:W-:Y:S02]  /*32c00*/  MOV R12, 0x3 ;  /* 0x00000003000c7802 */ /* 0x000fe40000000f00 */
[----:B------:R-:W-:-:S07]  /*32c10*/  MOV R3, R14 ;  /* 0x0000000e00037202 */ /* 0x000fce0000000f00 */
[----:B------:R-:W-:Y:S05]  /*32c20*/  WARPSYNC.COLLECTIVE R15, `(.L_x_1123) ;  /* 0x000000000f087348 */ /* 0x000fea0003c00000 */
[----:B------:R0:W1:Y:S02]  /*32c30*/  SHFL.IDX P6, R14, R13, R12, R11 ;  /* 0x0000000c0d0e7389 */ /* 0x00006400000c000b */
[----:B01----:R-:W-:Y:S01]  /*32c40*/  ENDCOLLECTIVE ;  /* 0x000000000000791b */ /* 0x003fe20003800000 */
.L_x_1123:
        /* <DEDUP_REMOVED lines=17> */
.L_x_1124:
[----:B------:R-:W-:Y:S02]  /*32d60*/  IMAD.MOV.U32 R13, RZ, RZ, R5 ;  /* 0x000000ffff0d7224 */ /* 0x000fe400078e0005 */
[----:B------:R-:W-:Y:S02]  /*32d70*/  IMAD.MOV.U32 R12, RZ, RZ, 0x4 ;  /* 0x00000004ff0c7424 */ /* 0x000fe400078e00ff */
[----:B------:R-:W-:-:S07]  /*32d80*/  IMAD.MOV.U32 R3, RZ, RZ, R14 ;  /* 0x000000ffff037224 */ /* 0x000fce00078e000e */
[----:B------:R-:W-:Y:S05]  /*32d90*/  WARPSYNC.COLLECTIVE R15, `(.L_x_1125) ;  /* 0x000000000f087348 */ /* 0x000fea0003c00000 */
[----:B------:R0:W1:Y:S02]  /*32da0*/  SHFL.IDX P6, R14, R13, R12, R11 ;  /* 0x0000000c0d0e7389 */ /* 0x00006400000c000b */
[----:B01----:R-:W-:Y:S01]  /*32db0*/  ENDCOLLECTIVE ;  /* 0x000000000000791b */ /* 0x003fe20003800000 */
.L_x_1125:
[----:B------:R-:W-:-:S04]  /*32dc0*/  @!P3 IADD3 R3, P2, R31, R3, RZ ;  /* 0x000000031f03b210 */ /* 0x000fc80007f5e0ff */
[----:B------:R-:W-:-:S04]  /*32dd0*/  @!P3 IADD3.X R2, RZ, R2, RZ, P2, !PT ;  /* 0x00000002ff02b210 */ /* 0x000fc800017fe4ff */
        /* <DEDUP_REMOVED lines=10> */
[----:B------:R-:W-:Y:S02]  /*32e80*/  ISETP.GE.AND P3, PT, R2, R6, PT ;  /* 0x000000060200720c */ /* 0x000fe40003f66270 */
[----:B------:R-:W-:-:S11]  /*32e90*/  MOV R2, R14 ;  /* 0x0000000e00027202 */ /* 0x000fd60000000f00 */
[----:B------:R-:W-:Y:S05]  /*32ea0*/  WARPSYNC.COLLECTIVE R15, `(.L_x_1126) ;  /* 0x000000000f087348 */ /* 0x000fea0003c00000 */
[----:B------:R0:W1:Y:S02]  /*32eb0*/  SHFL.IDX P6, R14, R13, R12, R11 ;  /* 0x0000000c0d0e7389 */ /* 0x00006400000c000b */
[----:B01----:R-:W-:Y:S01]  /*32ec0*/  ENDCOLLECTIVE ;  /* 0x000000000000791b */ /* 0x003fe20003800000 */
.L_x_1126:
[----:B------:R-:W-:Y:S02]  /*32ed0*/  IMAD.MOV.U32 R13, RZ, RZ, R5 ;  /* 0x000000ffff0d7224 */ /* 0x000fe400078e0005 */
[----:B------:R-:W-:Y:S02]  /*32ee0*/  IMAD.MOV.U32 R12, RZ, RZ, 0x5 ;  /* 0x00000005ff0c7424 */ /* 0x000fe400078e00ff */
[----:B------:R-:W-:-:S07]  /*32ef0*/  IMAD.MOV.U32 R3, RZ, RZ, R14 ;  /* 0x000000ffff037224 */ /* 0x000fce00078e000e */
[----:B------:R-:W-:Y:S05]  /*32f00*/  WARPSYNC.COLLECTIVE R15, `(.L_x_1127) ;  /* 0x000000000f087348 */ /* 0x000fea0003c00000 */
[----:B------:R0:W1:Y:S02]  /*32f10*/  SHFL.IDX P6, R14, R13, R12, R11 ;  /* 0x0000000c0d0e7389 */ /* 0x00006400000c000b */
[----:B01----:R-:W-:Y:S01]  /*32f20*/  ENDCOLLECTIVE ;  /* 0x000000000000791b */ /* 0x003fe20003800000 */
.L_x_1127:
        /* <DEDUP_REMOVED lines=17> */
.L_x_1128:
[----:B------:R-:W-:Y:S01]  /*33040*/  IMAD.MOV.U32 R13, RZ, RZ, R5 ;  /* 0x000000ffff0d7224 */ /* 0x000fe200078e0005 */
[----:B------:R-:W-:Y:S01]  /*33050*/  MOV R12, 0x6 ;  /* 0x00000006000c7802 */ /* 0x000fe20000000f00 */
[----:B------:R-:W-:-:S07]  /*33060*/  IMAD.MOV.U32 R3, RZ, RZ, R14 ;  /* 0x000000ffff037224 */ /* 0x000fce00078e000e */
[----:B------:R-:W-:Y:S05]  /*33070*/  WARPSYNC.COLLECTIVE R15, `(.L_x_1129) ;  /* 0x000000000f087348 */ /* 0x000fea0003c00000 */
[----:B------:R0:W1:Y:S02]  /*33080*/  SHFL.IDX P6, R14, R13, R12, R11 ;  /* 0x0000000c0d0e7389 */ /* 0x00006400000c000b */
[----:B01----:R-:W-:Y:S01]  /*33090*/  ENDCOLLECTIVE ;  /* 0x000000000000791b */ /* 0x003fe20003800000 */
.L_x_1129:
        /* <DEDUP_REMOVED lines=16> */
.L_x_1130:
[----:B------:R-:W-:Y:S02]  /*331a0*/  IMAD.MOV.U32 R13, RZ, RZ, R5 ;  /* 0x000000ffff0d7224 */ /* 0x000fe400078e0005 */
[----:B------:R-:W-:Y:S02]  /*331b0*/  IMAD.MOV.U32 R12, RZ, RZ, 0x7 ;  /* 0x00000007ff0c7424 */ /* 0x000fe400078e00ff */
[----:B------:R-:W-:-:S07]  /*331c0*/  IMAD.MOV.U32 R3, RZ, RZ, R14 ;  /* 0x000000ffff037224 */ /* 0x000fce00078e000e */
[----:B------:R-:W-:Y:S05]  /*331d0*/  WARPSYNC.COLLECTIVE R15, `(.L_x_1131) ;  /* 0x000000000f087348 */ /* 0x000fea0003c00000 */
[----:B------:R0:W1:Y:S02]  /*331e0*/  SHFL.IDX P6, R14, R13, R12, R11 ;  /* 0x0000000c0d0e7389 */ /* 0x00006400000c000b */
[----:B01----:R-:W-:Y:S01]  /*331f0*/  ENDCOLLECTIVE ;  /* 0x000000000000791b */ /* 0x003fe20003800000 */
.L_x_1131:
[----:B------:R-:W-:-:S05]  /*33200*/  @!P3 IADD3 R3, P2, R31, R3, RZ ;  /* 0x000000031f03b210 */ /* 0x000fca0007f5e0ff */
[----:B------:R-:W-:-:S05]  /*33210*/  @!P3 IMAD.X R2, RZ, RZ, R2, P2 ;  /* 0x000000ffff02b224 */ /* 0x000fca00010e0602 */
[----:B------:R-:W-:Y:S01]  /*33220*/  @!P3 LOP3.LUT R3, R3, R2, RZ, 0x3c, !PT ;  /* 0x000000020303b212 */ /* 0x000fe200078e3cff */
[----:B------:R-:W-:-:S03]  /*33230*/  IMAD.MOV.U32 R13, RZ, RZ, R0 ;  /* 0x000000ffff0d7224 */ /* 0x000fc600078e0000 */
[----:B------:R-:W-:-:S04]  /*33240*/  @!P3 LOP3.LUT R2, R3, R2, RZ, 0x3c, !PT ;  /* 0x000000020302b212 */ /* 0x000fc800078e3cff */
[----:B------:R-:W-:Y:S02]  /*33250*/  @!P3 LOP3.LUT R3, R3, R2, RZ, 0x3c, !PT ;  /* 0x000000020303b212 */ /* 0x000fe400078e3cff */
[----:B------:R-:W-:-:S07]  /*33260*/  MOV R5, R14 ;  /* 0x0000000e00057202 */ /* 0x000fce0000000f00 */
[----:B------:R-:W-:Y:S05]  /*33270*/  WARPSYNC.COLLECTIVE R15, `(.L_x_1132) ;  /* 0x000000000f087348 */ /* 0x000fea0003c00000 */
[----:B------:R0:W1:Y:S02]  /*33280*/  SHFL.IDX P6, R14, R13, R12, R11 ;  /* 0x0000000c0d0e7389 */ /* 0x00006400000c000b */
[----:B01----:R-:W-:Y:S01]  /*33290*/  ENDCOLLECTIVE ;  /* 0x000000000000791b */ /* 0x003fe20003800000 */
.L_x_1132:
[----:B------:R-:W-:Y:S01]  /*332a0*/  @!PT LDS RZ, [RZ] ;  /* 0x00000000fffff984 */ /* 0x000fe20000000800 */
[----:B------:R-:W-:Y:S01]  /*332b0*/  @!PT LDS RZ, [RZ] ;  /* 0x00000000fffff984 */ /* 0x000fe20000000800 */
[----:B------:R-:W-:Y:S01]  /*332c0*/  @!PT LDS RZ, [RZ] ;  /* 0x00000000fffff984 */ /* 0x000fe20000000800 */
[----:B------:R0:W-:Y:S04]  /*332d0*/  @!P3 LDGSTS.E.BYPASS.LTC128B.128 [R9+0x23400], desc[UR36][R2.64], !P0 ;  /* 0x234000000209bfae */ /* 0x0001e8000c101d64 */
[----:B------:R0:W-:Y:S01]  /*332e0*/  @!P3 LDGSTS.E.BYPASS.LTC128B.128 [R9+0x27400], desc[UR36][R2.64+0x80], !P1 ;  /* 0x274000800209bfae */ /* 0x0001e2000c901d64 */
[----:B------:R-:W-:Y:S01]  /*332f0*/  IMAD.MOV.U32 R0, RZ, RZ, R14 ;  /* 0x000000ffff007224 */ /* 0x000fe200078e000e */
[----:B------:R-:W-:Y:S06]  /*33300*/  BRA `(.L_x_1133) ;  /* 0xffffff4400447947 */ /* 0x000fec000383ffff */
.L_x_773:
[----:B0-----:R0:W1:Y:S02]  /*33310*/  SYNCS.PHASECHK.TRANS64.TRYWAIT P0, [R16+URZ+0x38820], R3 ;  /* 0x03882003100075a7 */ /* 0x001064000800017f */
[----:B-1----:R-:W-:Y:S05]  /*33320*/  @!P0 NANOSLEEP.SYNCS 0x989680 ;  /* 0x009896800000895d */ /* 0x002fea0003900000 */
[----:B------:R-:W1:Y:S02]  /*33330*/  @!P0 SYNCS.PHASECHK.TRANS64 P0, [R16+URZ+0x38820], R3 ;  /* 0x03882003100085a7 */ /* 0x000e64000800007f */
[----:B-1----:R-:W-:Y:S05]  /*33340*/  @!P0 BRA `(.L_x_773) ;  /* 0xfffffffc00f08947 */ /* 0x002fea000383ffff */
[----:B------:R-:W-:Y:S05]  /*33350*/  BRA `(.L_x_1134) ;  /* 0xffffff4400bc7947 */ /* 0x000fea000383ffff */
.L_x_777:
[----:B0-----:R0:W1:Y:S02]  /*33360*/  SYNCS.PHASECHK.TRANS64.TRYWAIT P0, [R0+URZ+0x38880], R22 ;  /* 0x03888016000075a7 */ /* 0x001064000800017f */
[----:B-1----:R-:W-:Y:S05]  /*33370*/  @!P0 NANOSLEEP.SYNCS 0x989680 ;  /* 0x009896800000895d */ /* 0x002fea0003900000 */
[----:B------:R-:W1:Y:S02]  /*33380*/  @!P0 SYNCS.PHASECHK.TRANS64 P0, [R0+URZ+0x38880], R22 ;  /* 0x03888016000085a7 */ /* 0x000e64000800007f */
[----:B-1----:R-:W-:Y:S05]  /*33390*/  @!P0 BRA `(.L_x_777) ;  /* 0xfffffffc00f08947 */ /* 0x002fea000383ffff */
[----:B------:R-:W-:Y:S05]  /*333a0*/  BRA `(.L_x_1135) ;  /* 0xffffff4800687947 */ /* 0x000fea000383ffff */
.L_x_778:
[----:B------:R-:W-:Y:S01]  /*333b0*/  BSSY B0, `(.L_x_1136) ;  /* 0x0000008000007945 */ /* 0x000fe20003800000 */
[----:B------:R-:W-:Y:S01]  /*333c0*/  IMAD.MOV.U32 R13, RZ, RZ, R7 ;  /* 0x000000ffff0d7224 */ /* 0x000fe200078e0007 */
[----:B------:R-:W-:Y:S01]  /*333d0*/  MOV R12, RZ ;  /* 0x000000ff000c7202 */ /* 0x000fe20000000f00 */
[----:B------:R-:W-:Y:S02]  /*333e0*/  IMAD.MOV.U32 R11, RZ, RZ, 0x181f ;  /* 0x0000181fff0b7424 */ /* 0x000fe400078e00ff */
[----:B------:R-:W-:-:S07]  /*333f0*/  IMAD.MOV.U32 R15, RZ, RZ, -0x1 ;  /* 0xffffffffff0f7424 */ /* 0x000fce00078e00ff */
[----:B0-----:R-:W-:Y:S05]  /*33400*/  WARPSYNC.COLLECTIVE R15, `(.L_x_1137) ;  /* 0x000000000f087348 */ /* 0x001fea0003c00000 */
[----:B------:R1:W2:Y:S02]  /*33410*/  SHFL.IDX P6, R14, R13, R12, R11 ;  /* 0x0000000c0d0e7389 */ /* 0x0002a400000c000b */
[----:B012---:R-:W-:Y:S01]  /*33420*/  ENDCOLLECTIVE ;  /* 0x000000000000791b */ /* 0x007fe20003800000 */
.L_x_1137:
[----:B------:R-:W-:Y:S05]  /*33430*/  BSYNC B0 ;  /* 0x0000000000007941 */ /* 0x000fea0003800000 */
.L_x_1136:
[----:B------:R-:W-:Y:S01]  /*33440*/  MOV R13, R8 ;  /* 0x00000008000d7202 */ /* 0x000fe20000000f00 */
        /* <DEDUP_REMOVED lines=8> */
.L_x_1138:
[----:B------:R-:W-:Y:S01]  /*334d0*/  IMAD.MOV.U32 R13, RZ, RZ, R7 ;  /* 0x000000ffff0d7224 */ /* 0x000fe200078e0007 */
[----:B------:R-:W-:Y:S02]  /*334e0*/  MOV R12, 0x1 ;  /* 0x00000001000c7802 */ /* 0x000fe40000000f00 */
[----:B------:R-:W-:-:S07]  /*334f0*/  MOV R2, R14 ;  /* 0x0000000e00027202 */ /* 0x000fce0000000f00 */
[----:B------:R-:W-:Y:S05]  /*33500*/  WARPSYNC.COLLECTIVE R15, `(.L_x_1139) ;  /* 0x000000000f087348 */ /* 0x000fea0003c00000 */
[----:B------:R0:W1:Y:S02]  /*33510*/  SHFL.IDX P6, R14, R13, R12, R11 ;  /* 0x0000000c0d0e7389 */ /* 0x00006400000c000b */
[----:B01----:R-:W-:Y:S01]  /*33520*/  ENDCOLLECTIVE ;  /* 0x000000000000791b */ /* 0x003fe20003800000 */
.L_x_1139:
        /* <DEDUP_REMOVED lines=12> */
.L_x_1140:
[----:B------:R-:W-:Y:S02]  /*335f0*/  IMAD.MOV.U32 R13, RZ, RZ, R7 ;  /* 0x000000ffff0d7224 */ /* 0x000fe400078e0007 */
[----:B------:R-:W-:Y:S02]  /*33600*/  IMAD.MOV.U32 R12, RZ, RZ, 0x2 ;  /* 0x00000002ff0c7424 */ /* 0x000fe400078e00ff */
[----:B------:R-:W-:-:S07]  /*33610*/  IMAD.MOV.U32 R2, RZ, RZ, R14 ;  /* 0x000000ffff027224 */ /* 0x000fce00078e000e */
[----:B------:R-:W-:Y:S05]  /*33620*/  WARPSYNC.COLLECTIVE R15, `(.L_x_1141) ;  /* 0x000000000f087348 */ /* 0x000fea0003c00000 */
[----:B------:R0:W1:Y:S02]  /*33630*/  SHFL.IDX P6, R14, R13, R12, R11 ;  /* 0x0000000c0d0e7389 */ /* 0x00006400000c000b */
[----:B01----:R-:W-:Y:S01]  /*33640*/  ENDCOLLECTIVE ;  /* 0x000000000000791b */ /* 0x003fe20003800000 */
.L_x_1141:
[----:B------:R-:W-:-:S04]  /*33650*/  IADD3 R2, P0, R31, R2, RZ ;  /* 0x000000021f027210 */ /* 0x000fc80007f1e0ff */
[----:B------:R-:W-:-:S05]  /*33660*/  IADD3.X R3, RZ, R3, RZ, P0, !PT ;  /* 0x00000003ff037210 */ /* 0x000fca00007fe4ff */
[----:B------:R-:W-:Y:S01]  /*33670*/  @!PT LDS RZ, [RZ] ;  /* 0x00000000fffff984 */ /* 0x000fe20000000800 */
[----:B------:R-:W-:Y:S01]  /*33680*/  @!PT LDS RZ, [RZ] ;  /* 0x00000000fffff984 */ /* 0x000fe20000000800 */
[----:B------:R-:W-:Y:S01]  /*33690*/  @!PT LDS RZ, [RZ] ;  /* 0x00000000fffff984 */ /* 0x000fe20000000800 */
[----:B------:R-:W-:Y:S01]  /*336a0*/  LDGSTS.E.BYPASS.LTC128B.128 [R4+0x10c00], desc[UR36][R2.64], !P3 ;  /* 0x10c0000002047fae */ /* 0x000fe2000d901d64 */
[----:B------:R-:W-:-:S03]  /*336b0*/  MOV R13, R8 ;  /* 0x00000008000d7202 */ /* 0x000fc60000000f00 */
[----:B------:R0:W-:Y:S02]  /*336c0*/  LDGSTS.E.BYPASS.LTC128B.128 [R4+0x14c00], desc[UR36][R2.64+0x80], !P2 ;  /* 0x14c0008002047fae */ /* 0x0001e4000d101d64 */
[----:B0-----:R-:W-:-:S07]  /*336d0*/  IMAD.MOV.U32 R3, RZ, RZ, R14 ;  /* 0x000000ffff037224 */ /* 0x001fce00078e000e */
[----:B------:R-:W-:Y:S05]  /*336e0*/  WARPSYNC.COLLECTIVE R15, `(.L_x_1142) ;  /* 0x000000000f087348 */ /* 0x000fea0003c00000 */
[----:B------:R0:W1:Y:S02]  /*336f0*/  SHFL.IDX P6, R14, R13, R12, R11 ;  /* 0x0000000c0d0e7389 */ /* 0x00006400000c000b */
[----:B01----:R-:W-:Y:S01]  /*33700*/  ENDCOLLECTIVE ;  /* 0x000000000000791b */ /* 0x003fe20003800000 */
.L_x_1142:
[----:B------:R-:W-:Y:S01]  /*33710*/  IMAD.MOV.U32 R13, RZ, RZ, R7 ;  /* 0x000000ffff0d7224 */ /* 0x000fe200078e0007 */
[----:B------:R-:W-:Y:S01]  /*33720*/  MOV R12, 0x3 ;  /* 0x00000003000c7802 */ /* 0x000fe20000000f00 */
[----:B------:R-:W-:-:S07]  /*33730*/  IMAD.MOV.U32 R2, RZ, RZ, R14 ;  /* 0x000000ffff027224 */ /* 0x000fce00078e000e */
[----:B------:R-:W-:Y:S05]  /*33740*/  WARPSYNC.COLLECTIVE R15, `(.L_x_1143) ;  /* 0x000000000f087348 */ /* 0x000fea0003c00000 */
[----:B------:R0:W1:Y:S02]  /*33750*/  SHFL.IDX P6, R14, R13, R12, R11 ;  /* 0x0000000c0d0e7389 */ /* 0x00006400000c000b */
[----:B01----:R-:W-:Y:S01]  /*33760*/  ENDCOLLECTIVE ;  /* 0x000000000000791b */ /* 0x003fe20003800000 */
.L_x_1143:
        /* <DEDUP_REMOVED lines=12> */
.L_x_1144:
[----:B------:R-:W-:Y:S02]  /*33830*/  IMAD.MOV.U32 R13, RZ, RZ, R7 ;  /* 0x000000ffff0d7224 */ /* 0x000fe400078e0007 */
[----:B------:R-:W-:Y:S02]  /*33840*/  IMAD.MOV.U32 R12, RZ, RZ, 0x4 ;  /* 0x00000004ff0c7424 */ /* 0x000fe400078e00ff */
[----:B------:R-:W-:-:S07]  /*33850*/  IMAD.MOV.U32 R2, RZ, RZ, R14 ;  /* 0x000000ffff027224 */ /* 0x000fce00078e000e */
[----:B------:R-:W-:Y:S05]  /*33860*/  WARPSYNC.COLLECTIVE R15, `(.L_x_1145) ;  /* 0x000000000f087348 */ /* 0x000fea0003c00000 */
[----:B------:R0:W1:Y:S02]  /*33870*/  SHFL.IDX P6, R14, R13, R12, R11 ;  /* 0x0000000c0d0e7389 */ /* 0x00006400000c000b */
[----:B01----:R-:W-:Y:S01]  /*33880*/  ENDCOLLECTIVE ;  /* 0x000000000000791b */ /* 0x003fe20003800000 */
.L_x_1145:
        /* <DEDUP_REMOVED lines=12> */
.L_x_1146:
[----:B------:R-:W-:Y:S01]  /*33950*/  IMAD.MOV.U32 R13, RZ, RZ, R7 ;  /* 0x000000ffff0d7224 */ /* 0x000fe200078e0007 */
[----:B------:R-:W-:Y:S01]  /*33960*/  MOV R12, 0x5 ;  /* 0x00000005000c7802 */ /* 0x000fe20000000f00 */
[----:B------:R-:W-:-:S07]  /*33970*/  IMAD.MOV.U32 R2, RZ, RZ, R14 ;  /* 0x000000ffff027224 */ /* 0x000fce00078e000e */
[----:B------:R-:W-:Y:S05]  /*33980*/  WARPSYNC.COLLECTIVE R15, `(.L_x_1147) ;  /* 0x000000000f087348 */ /* 0x000fea0003c00000 */
[----:B------:R0:W1:Y:S02]  /*33990*/  SHFL.IDX P6, R14, R13, R12, R11 ;  /* 0x0000000c0d0e7389 */ /* 0x00006400000c000b */
[----:B01----:R-:W-:Y:S01]  /*339a0*/  ENDCOLLECTIVE ;  /* 0x000000000000791b */ /* 0x003fe20003800000 */
.L_x_1147:
        /* <DEDUP_REMOVED lines=12> */
.L_x_1148:
[----:B------:R-:W-:Y:S02]  /*33a70*/  IMAD.MOV.U32 R13, RZ, RZ, R7 ;  /* 0x000000ffff0d7224 */ /* 0x000fe400078e0007 */
[----:B------:R-:W-:Y:S02]  /*33a80*/  IMAD.MOV.U32 R12, RZ, RZ, 0x6 ;  /* 0x00000006ff0c7424 */ /* 0x000fe400078e00ff */
[----:B------:R-:W-:-:S07]  /*33a90*/  IMAD.MOV.U32 R2, RZ, RZ, R14 ;  /* 0x000000ffff027224 */ /* 0x000fce00078e000e */
[----:B------:R-:W-:Y:S05]  /*33aa0*/  WARPSYNC.COLLECTIVE R15, `(.L_x_1149) ;  /* 0x000000000f087348 */ /* 0x000fea0003c00000 */
[----:B------:R0:W1:Y:S02]  /*33ab0*/  SHFL.IDX P6, R14, R13, R12, R11 ;  /* 0x0000000c0d0e7389 */ /* 0x00006400000c000b */
[----:B01----:R-:W-:Y:S01]  /*33ac0*/  ENDCOLLECTIVE ;  /* 0x000000000000791b */ /* 0x003fe20003800000 */
.L_x_1149:
        /* <DEDUP_REMOVED lines=12> */
.L_x_1150:
[----:B------:R-:W-:Y:S01]  /*33b90*/  IMAD.MOV.U32 R13, RZ, RZ, R7 ;  /* 0x000000ffff0d7224 */ /* 0x000fe200078e0007 */
[----:B------:R-:W-:Y:S01]  /*33ba0*/  MOV R12, 0x7 ;  /* 0x00000007000c7802 */ /* 0x000fe20000000f00 */
[----:B------:R-:W-:-:S07]  /*33bb0*/  IMAD.MOV.U32 R2, RZ, RZ, R14 ;  /* 0x000000ffff027224 */ /* 0x000fce00078e000e */
[----:B------:R-:W-:Y:S05]  /*33bc0*/  WARPSYNC.COLLECTIVE R15, `(.L_x_1151) ;  /* 0x000000000f087348 */ /* 0x000fea0003c00000 */
[----:B------:R0:W1:Y:S02]  /*33bd0*/  SHFL.IDX P6, R14, R13, R12, R11 ;  /* 0x0000000c0d0e7389 */ /* 0x00006400000c000b */
[----:B01----:R-:W-:Y:S01]  /*33be0*/  ENDCOLLECTIVE ;  /* 0x000000000000791b */ /* 0x003fe20003800000 */
.L_x_1151:
        /* <DEDUP_REMOVED lines=12> */
.L_x_1152:
[----:B------:R-:W-:Y:S01]  /*33cb0*/  IMAD.MOV.U32 R2, RZ, RZ, R14 ;  /* 0x000000ffff027224 */ /* 0x000fe200078e000e */
[----:B------:R-:W-:Y:S06]  /*33cc0*/  BRA `(.L_x_1153) ;  /* 0xffffff44003c7947 */ /* 0x000fec000383ffff */
.L_x_783:
[----:B---3--:R3:W4:Y:S02]  /*33cd0*/  SYNCS.PHASECHK.TRANS64.TRYWAIT P0, [R0+URZ+0x38840], R22 ;  /* 0x03884016000075a7 */ /* 0x008724000800017f */
[----:B----4-:R-:W-:Y:S05]  /*33ce0*/  @!P0 NANOSLEEP.SYNCS 0x989680 ;  /* 0x009896800000895d */ /* 0x010fea0003900000 */
[----:B------:R-:W4:Y:S02]  /*33cf0*/  @!P0 SYNCS.PHASECHK.TRANS64 P0, [R0+URZ+0x38840], R22 ;  /* 0x03884016000085a7 */ /* 0x000f24000800007f */
[----:B----4-:R-:W-:Y:S05]  /*33d00*/  @!P0 BRA `(.L_x_783) ;  /* 0xfffffffc00f08947 */ /* 0x010fea000383ffff */
[----:B------:R-:W-:Y:S05]  /*33d10*/  BRA `(.L_x_1154) ;  /* 0xffffff4400907947 */ /* 0x000fea000383ffff */
.L_x_784:
[----:B------:R-:W-:Y:S01]  /*33d20*/  BSSY B0, `(.L_x_1155) ;  /* 0x0000008000007945 */ /* 0x000fe20003800000 */
[----:B------:R-:W-:Y:S01]  /*33d30*/  MOV R13, R5 ;  /* 0x00000005000d7202 */ /* 0x000fe20000000f00 */
[----:B------:R-:W-:Y:S02]  /*33d40*/  IMAD.MOV.U32 R12, RZ, RZ, RZ ;  /* 0x000000ffff0c7224 */ /* 0x000fe400078e00ff */
[----:B------:R-:W-:Y:S02]  /*33d50*/  IMAD.MOV.U32 R11, RZ, RZ, 0x181f ;  /* 0x0000181fff0b7424 */ /* 0x000fe400078e00ff */
[----:B------:R-:W-:-:S07]  /*33d60*/  IMAD.MOV.U32 R15, RZ, RZ, -0x1 ;  /* 0xffffffffff0f7424 */ /* 0x000fce00078e00ff */
[----:B0-23--:R-:W-:Y:S05]  /*33d70*/  WARPSYNC.COLLECTIVE R15, `(.L_x_1156) ;  /* 0x000000000f087348 */ /* 0x00dfea0003c00000 */
[----:B------:R1:W4:Y:S02]  /*33d80*/  SHFL.IDX P6, R14, R13, R12, R11 ;  /* 0x0000000c0d0e7389 */ /* 0x00032400000c000b */
[----:B01234-:R-:W-:Y:S01]  /*33d90*/  ENDCOLLECTIVE ;  /* 0x000000000000791b */ /* 0x01ffe20003800000 */
.L_x_1156:
[----:B------:R-:W-:Y:S05]  /*33da0*/  BSYNC B0 ;  /* 0x0000000000007941 */ /* 0x000fea0003800000 */
.L_x_1155:
[----:B------:R-:W-:Y:S01]  /*33db0*/  IMAD.MOV.U32 R13, RZ, RZ, R6 ;  /* 0x000000ffff0d7224 */ /* 0x000fe200078e0006 */
[----:B------:R-:W-:Y:S01]  /*33dc0*/  MOV R15, 0xffffffff ;  /* 0xffffffff000f7802 */ /* 0x000fe20000000f00 */
[----:B------:R-:W-:Y:S01]  /*33dd0*/  IMAD.MOV.U32 R12, RZ, RZ, RZ ;  /* 0x000000ffff0c7224 */ /* 0x000fe200078e00ff */
[----:B------:R-:W-:Y:S01]  /*33de0*/  MOV R3, R14 ;  /* 0x0000000e00037202 */ /* 0x000fe20000000f00 */
[----:B------:R-:W-:-:S07]  /*33df0*/  IMAD.MOV.U32 R11, RZ, RZ, 0x181f ;  /* 0x0000181fff0b7424 */ /* 0x000fce00078e00ff */
[----:B------:R-:W-:Y:S05]  /*33e00*/  WARPSYNC.COLLECTIVE R15, `(.L_x_1157) ;  /* 0x000000000f087348 */ /* 0x000fea0003c00000 */
[----:B------:R0:W1:Y:S02]  /*33e10*/  SHFL.IDX P6, R14, R13, R12, R11 ;  /* 0x0000000c0d0e7389 */ /* 0x00006400000c000b */
[----:B01----:R-:W-:Y:S01]  /*33e20*/  ENDCOLLECTIVE ;  /* 0x000000000000791b */ /* 0x003fe20003800000 */
.L_x_1157:
[----:B------:R-:W-:Y:S01]  /*33e30*/  IMAD.MOV.U32 R13, RZ, RZ, R5 ;  /* 0x000000ffff0d7224 */ /* 0x000fe200078e0005 */
[----:B------:R-:W-:Y:S01]  /*33e40*/  MOV R12, 0x1 ;  /* 0x00000001000c7802 */ /* 0x000fe20000000f00 */
[----:B------:R-:W-:-:S07]  /*33e50*/  IMAD.MOV.U32 R2, RZ, RZ, R14 ;  /* 0x000000ffff027224 */ /* 0x000fce00078e000e */
[----:B------:R-:W-:Y:S05]  /*33e60*/  WARPSYNC.COLLECTIVE R15, `(.L_x_1158) ;  /* 0x000000000f087348 */ /* 0x000fea0003c00000 */
[----:B------:R0:W1:Y:S02]  /*33e70*/  SHFL.IDX P6, R14, R13, R12, R11 ;  /* 0x0000000c0d0e7389 */ /* 0x00006400000c000b */
[----:B01----:R-:W-:Y:S01]  /*33e80*/  ENDCOLLECTIVE ;  /* 0x000000000000791b */ /* 0x003fe20003800000 */
.L_x_1158:
        /* <DEDUP_REMOVED lines=12> */
.L_x_1159:
[----:B------:R-:W-:Y:S02]  /*33f50*/  IMAD.MOV.U32 R13, RZ, RZ, R5 ;  /* 0x000000ffff0d7224 */ /* 0x000fe400078e0005 */
[----:B------:R-:W-:Y:S02]  /*33f60*/  IMAD.MOV.U32 R12, RZ, RZ, 0x2 ;  /* 0x00000002ff0c7424 */ /* 0x000fe400078e00ff */
[----:B------:R-:W-:-:S07]  /*33f70*/  IMAD.MOV.U32 R2, RZ, RZ, R14 ;  /* 0x000000ffff027224 */ /* 0x000fce00078e000e */
[----:B------:R-:W-:Y:S05]  /*33f80*/  WARPSYNC.COLLECTIVE R15, `(.L_x_1160) ;  /* 0x000000000f087348 */ /* 0x000fea0003c00000 */
[----:B------:R0:W1:Y:S02]  /*33f90*/  SHFL.IDX P6, R14, R13, R12, R11 ;  /* 0x0000000c0d0e7389 */ /* 0x00006400000c000b */
[----:B01----:R-:W-:Y:S01]  /*33fa0*/  ENDCOLLECTIVE ;  /* 0x000000000000791b */ /* 0x003fe20003800000 */
.L_x_1160:
        /* <DEDUP_REMOVED lines=12> */
.L_x_1161:
[----:B------:R-:W-:Y:S01]  /*34070*/  IMAD.MOV.U32 R13, RZ, RZ, R5 ;  /* 0x000000ffff0d7224 */ /* 0x000fe200078e0005 */
[----:B------:R-:W-:Y:S01]  /*34080*/  MOV R12, 0x3 ;  /* 0x00000003000c7802 */ /* 0x000fe20000000f00 */
[----:B------:R-:W-:-:S07]  /*34090*/  IMAD.MOV.U32 R2, RZ, RZ, R14 ;  /* 0x000000ffff027224 */ /* 0x000fce00078e000e */
[----:B------:R-:W-:Y:S05]  /*340a0*/  WARPSYNC.COLLECTIVE R15, `(.L_x_1162) ;  /* 0x000000000f087348 */ /* 0x000fea0003c00000 */
[----:B------:R0:W1:Y:S02]  /*340b0*/  SHFL.IDX P6, R14, R13, R12, R11 ;  /* 0x0000000c0d0e7389 */ /* 0x00006400000c000b */
[----:B01----:R-:W-:Y:S01]  /*340c0*/  ENDCOLLECTIVE ;  /* 0x000000000000791b */ /* 0x003fe20003800000 */
.L_x_1162:
        /* <DEDUP_REMOVED lines=12> */
.L_x_1163:
[----:B------:R-:W-:Y:S02]  /*34190*/  IMAD.MOV.U32 R13, RZ, RZ, R5 ;  /* 0x000000ffff0d7224 */ /* 0x000fe400078e0005 */
[----:B------:R-:W-:Y:S02]  /*341a0*/  IMAD.MOV.U32 R12, RZ, RZ, 0x4 ;  /* 0x00000004ff0c7424 */ /* 0x000fe400078e00ff */
[----:B------:R-:W-:-:S07]  /*341b0*/  IMAD.MOV.U32 R2, RZ, RZ, R14 ;  /* 0x000000ffff027224 */ /* 0x000fce00078e000e */
[----:B------:R-:W-:Y:S05]  /*341c0*/  WARPSYNC.COLLECTIVE R15, `(.L_x_1164) ;  /* 0x000000000f087348 */ /* 0x000fea0003c00000 */
[----:B------:R0:W1:Y:S02]  /*341d0*/  SHFL.IDX P6, R14, R13, R12, R11 ;  /* 0x0000000c0d0e7389 */ /* 0x00006400000c000b */
[----:B01----:R-:W-:Y:S01]  /*341e0*/  ENDCOLLECTIVE ;  /* 0x000000000000791b */ /* 0x003fe20003800000 */
.L_x_1164:
        /* <DEDUP_REMOVED lines=12> */
.L_x_1165:
[----:B------:R-:W-:Y:S01]  /*342b0*/  IMAD.MOV.U32 R13, RZ, RZ, R5 ;  /* 0x000000ffff0d7224 */ /* 0x000fe200078e0005 */
[----:B------:R-:W-:Y:S01]  /*342c0*/  MOV R12, 0x5 ;  /* 0x00000005000c7802 */ /* 0x000fe20000000f00 */
[----:B------:R-:W-:-:S07]  /*342d0*/  IMAD.MOV.U32 R2, RZ, RZ, R14 ;  /* 0x000000ffff027224 */ /* 0x000fce00078e000e */
[----:B------:R-:W-:Y:S05]  /*342e0*/  WARPSYNC.COLLECTIVE R15, `(.L_x_1166) ;  /* 0x000000000f087348 */ /* 0x000fea0003c00000 */
[----:B------:R0:W1:Y:S02]  /*342f0*/  SHFL.IDX P6, R14, R13, R12, R11 ;  /* 0x0000000c0d0e7389 */ /* 0x00006400000c000b */
[----:B01----:R-:W-:Y:S01]  /*34300*/  ENDCOLLECTIVE ;  /* 0x000000000000791b */ /* 0x003fe20003800000 */
.L_x_1166:
        /* <DEDUP_REMOVED lines=12> */
.L_x_1167:
[----:B------:R-:W-:Y:S02]  /*343d0*/  IMAD.MOV.U32 R13, RZ, RZ, R5 ;  /* 0x000000ffff0d7224 */ /* 0x000fe400078e0005 */
[----:B------:R-:W-:Y:S02]  /*343e0*/  IMAD.MOV.U32 R12, RZ, RZ, 0x6 ;  /* 0x00000006ff0c7424 */ /* 0x000fe400078e00ff */
[----:B------:R-:W-:-:S07]  /*343f0*/  IMAD.MOV.U32 R2, RZ, RZ, R14 ;  /* 0x000000ffff027224 */ /* 0x000fce00078e000e */
[----:B------:R-:W-:Y:S05]  /*34400*/  WARPSYNC.COLLECTIVE R15, `(.L_x_1168) ;  /* 0x000000000f087348 */ /* 0x000fea0003c00000 */
[----:B------:R0:W1:Y:S02]  /*34410*/  SHFL.IDX P6, R14, R13, R12, R11 ;  /* 0x0000000c0d0e7389 */ /* 0x00006400000c000b */
[----:B01----:R-:W-:Y:S01]  /*34420*/  ENDCOLLECTIVE ;  /* 0x000000000000791b */ /* 0x003fe20003800000 */
.L_x_1168:
        /* <DEDUP_REMOVED lines=12> */
.L_x_1169:
[----:B------:R-:W-:Y:S01]  /*344f0*/  IMAD.MOV.U32 R13, RZ, RZ, R5 ;  /* 0x000000ffff0d7224 */ /* 0x000fe200078e0005 */
[----:B------:R-:W-:Y:S01]  /*34500*/  MOV R12, 0x7 ;  /* 0x00000007000c7802 */ /* 0x000fe20000000f00 */
[----:B------:R-:W-:-:S07]  /*34510*/  IMAD.MOV.U32 R2, RZ, RZ, R14 ;  /* 0x000000ffff027224 */ /* 0x000fce00078e000e */
[----:B------:R-:W-:Y:S05]  /*34520*/  WARPSYNC.COLLECTIVE R15, `(.L_x_1170) ;  /* 0x000000000f087348 */ /* 0x000fea0003c00000 */
[----:B------:R0:W1:Y:S02]  /*34530*/  SHFL.IDX P6, R14, R13, R12, R11 ;  /* 0x0000000c0d0e7389 */ /* 0x00006400000c000b */
[----:B01----:R-:W-:Y:S01]  /*34540*/  ENDCOLLECTIVE ;  /* 0x000000000000791b */ /* 0x003fe20003800000 */
.L_x_1170:
        /* <DEDUP_REMOVED lines=12> */
.L_x_1171:
[----:B------:R-:W-:Y:S01]  /*34610*/  IMAD.MOV.U32 R2, RZ, RZ, R14 ;  /* 0x000000ffff027224 */ /* 0x000fe200078e000e */
[----:B------:R-:W-:Y:S06]  /*34620*/  BRA `(.L_x_1172) ;  /* 0xffffff40005c7947 */ /* 0x000fec000383ffff */
.L_x_789:
[----:B0-----:R0:W2:Y:S02]  /*34630*/  SYNCS.PHASECHK.TRANS64.TRYWAIT P2, [R2+URZ+0x38870], R0 ;  /* 0x03887000020075a7 */ /* 0x0010a4000804017f */
[----:B--2---:R-:W-:Y:S05]  /*34640*/  @!P2 NANOSLEEP.SYNCS 0x989680 ;  /* 0x009896800000a95d */ /* 0x004fea0003900000 */
[----:B------:R-:W2:Y:S02]  /*34650*/  @!P2 SYNCS.PHASECHK.TRANS64 P2, [R2+URZ+0x38870], R0 ;  /* 0x038870000200a5a7 */ /* 0x000ea4000804007f */
[----:B--2---:R-:W-:Y:S05]  /*34660*/  @!P2 BRA `(.L_x_789) ;  /* 0xfffffffc00f0a947 */ /* 0x004fea000383ffff */
[----:B------:R-:W-:Y:S05]  /*34670*/  BRA `(.L_x_1173) ;  /* 0xffffff4000c47947 */ /* 0x000fea000383ffff */
.L_x_791:
[----:B0-----:R0:W2:Y:S02]  /*34680*/  SYNCS.PHASECHK.TRANS64.TRYWAIT P2, [R2+URZ+0x38860], R3 ;  /* 0x03886003020075a7 */ /* 0x0010a4000804017f */
[----:B--2---:R-:W-:Y:S05]  /*34690*/  @!P2 NANOSLEEP.SYNCS 0x989680 ;  /* 0x009896800000a95d */ /* 0x004fea0003900000 */
[----:B------:R-:W2:Y:S02]  /*346a0*/  @!P2 SYNCS.PHASECHK.TRANS64 P2, [R2+URZ+0x38860], R3 ;  /* 0x038860030200a5a7 */ /* 0x000ea4000804007f */
[----:B--2---:R-:W-:Y:S05]  /*346b0*/  @!P2 BRA `(.L_x_791) ;  /* 0xfffffffc00f0a947 */ /* 0x004fea000383ffff */
[----:B------:R-:W-:Y:S05]  /*346c0*/  BRA `(.L_x_1174) ;  /* 0xffffff4000d47947 */ /* 0x000fea000383ffff */
.L_x_799:
[----:B0-----:R0:W1:Y:S02]  /*346d0*/  SYNCS.PHASECHK.TRANS64.TRYWAIT P1, [R0+URZ+0x38870], R3 ;  /* 0x03887003000075a7 */ /* 0x001064000802017f */
[----:B-1----:R-:W-:Y:S05]  /*346e0*/  @!P1 NANOSLEEP.SYNCS 0x989680 ;  /* 0x009896800000995d */ /* 0x002fea0003900000 */
[----:B------:R-:W1:Y:S02]  /*346f0*/  @!P1 SYNCS.PHASECHK.TRANS64 P1, [R0+URZ+0x38870], R3 ;  /* 0x03887003000095a7 */ /* 0x000e64000802007f */
[----:B-1----:R-:W-:Y:S05]  /*34700*/  @!P1 BRA `(.L_x_799) ;  /* 0xfffffffc00f09947 */ /* 0x002fea000383ffff */
[----:B------:R-:W-:Y:S05]  /*34710*/  BRA `(.L_x_1175) ;  /* 0xffffff4c00bc7947 */ /* 0x000fea000383ffff */
.L_x_801:
[----:B0-----:R0:W1:Y:S02]  /*34720*/  SYNCS.PHASECHK.TRANS64.TRYWAIT P1, [R0+URZ+0x38860], R3 ;  /* 0x03886003000075a7 */ /* 0x001064000802017f */
[----:B-1----:R-:W-:Y:S05]  /*34730*/  @!P1 NANOSLEEP.SYNCS 0x989680 ;  /* 0x009896800000995d */ /* 0x002fea0003900000 */
[----:B------:R-:W1:Y:S02]  /*34740*/  @!P1 SYNCS.PHASECHK.TRANS64 P1, [R0+URZ+0x38860], R3 ;  /* 0x03886003000095a7 */ /* 0x000e64000802007f */
[----:B-1----:R-:W-:Y:S05]  /*34750*/  @!P1 BRA `(.L_x_801) ;  /* 0xfffffffc00f09947 */ /* 0x002fea000383ffff */
[----:B------:R-:W-:Y:S05]  /*34760*/  BRA `(.L_x_1176) ;  /* 0xffffff4c00c87947 */ /* 0x000fea000383ffff */
.L_x_806:
[----:B------:R-:W-:Y:S01]  /*34770*/  BSSY B0, `(.L_x_1177) ;  /* 0x0000008000007945 */ /* 0x000fe20003800000 */
[----:B------:R-:W-:Y:S01]  /*34780*/  MOV R13, R24 ;  /* 0x00000018000d7202 */ /* 0x000fe20000000f00 */
[----:B------:R-:W-:Y:S02]  /*34790*/  IMAD.MOV.U32 R12, RZ, RZ, RZ ;  /* 0x000000ffff0c7224 */ /* 0x000fe400078e00ff */
[----:B------:R-:W-:Y:S02]  /*347a0*/  IMAD.MOV.U32 R11, RZ, RZ, 0x1f ;  /* 0x0000001fff0b7424 */ /* 0x000fe400078e00ff */
[----:B------:R-:W-:-:S07]  /*347b0*/  IMAD.MOV.U32 R15, RZ, RZ, -0x1 ;  /* 0xffffffffff0f7424 */ /* 0x000fce00078e00ff */
[----:B0-----:R-:W-:Y:S05]  /*347c0*/  WARPSYNC.COLLECTIVE R15, `(.L_x_1178) ;  /* 0x000000000f087348 */ /* 0x001fea0003c00000 */
[----:B------:R1:W2:Y:S02]  /*347d0*/  SHFL.IDX P6, R14, R13, R12, R11 ;  /* 0x0000000c0d0e7389 */ /* 0x0002a400000c000b */
[----:B012---:R-:W-:Y:S01]  /*347e0*/  ENDCOLLECTIVE ;  /* 0x000000000000791b */ /* 0x007fe20003800000 */
.L_x_1178:
[----:B------:R-:W-:Y:S05]  /*347f0*/  BSYNC B0 ;  /* 0x0000000000007941 */ /* 0x000fea0003800000 */
.L_x_1177:
[----:B------:R-:W-:Y:S01]  /*34800*/  IMAD.MOV.U32 R13, RZ, RZ, R24 ;  /* 0x000000ffff0d7224 */ /* 0x000fe200078e0018 */
[----:B------:R-:W-:Y:S01]  /*34810*/  MOV R15, 0xffffffff ;  /* 0xffffffff000f7802 */ /* 0x000fe20000000f00 */
[----:B------:R-:W-:Y:S01]  /*34820*/  IMAD.MOV.U32 R12, RZ, RZ, 0x1 ;  /* 0x00000001ff0c7424 */ /* 0x000fe200078e00ff */
[----:B------:R-:W-:Y:S01]  /*34830*/  MOV R0, R14 ;  /* 0x0000000e00007202 */ /* 0x000fe20000000f00 */
[----:B------:R-:W-:Y:S02]  /*34840*/  IMAD.MOV.U32 R11, RZ, RZ, 0x1f ;  /* 0x0000001fff0b7424 */ /* 0x000fe400078e00ff */
[----:B------:R-:W-:-:S07]  /*34850*/  IMAD.IADD R7, R27, 0x1, R9 ;  /* 0x000000011b077824 */ /* 0x000fce00078e0209 */
[----:B------:R-:W-:Y:S05]  /*34860*/  WARPSYNC.COLLECTIVE R15, `(.L_x_1179) ;  /* 0x000000000f087348 */ /* 0x000fea0003c00000 */
[----:B------:R0:W1:Y:S02]  /*34870*/  SHFL.IDX P6, R14, R13, R12, R11 ;  /* 0x0000000c0d0e7389 */ /* 0x00006400000c000b */
[----:B01----:R-:W-:Y:S01]  /*34880*/  ENDCOLLECTIVE ;  /* 0x000000000000791b */ /* 0x003fe20003800000 */
.L_x_1179:
[----:B------:R-:W-:Y:S02]  /*34890*/  ULDC UR4, c[0x0][0xc3c] ;  /* 0x00030f0000047ab9 */ /* 0x000fe40000000800 */
[----:B------:R-:W-:-:S13]  /*348a0*/  ISETP.GE.OR P1, PT, R7, UR4, !P0 ;  /* 0x0000000407007c0c */ /* 0x000fda000c726670 */
[----:B------:R-:W0:Y:S08]  /*348b0*/  @!P1 LDC.64 R2, c[0x0][0xc80] ;  /* 0x00032000ff029b82 */ /* 0x000e300000000a00 */
[----:B------:R-:W1:Y:S01]  /*348c0*/  @!P1 LDC.64 R4, c[0x0][0xc78] ;  /* 0x00031e00ff049b82 */ /* 0x000e620000000a00 */
[----:B------:R-:W-:Y:S02]  /*348d0*/  IMAD.MOV.U32 R11, RZ, RZ, RZ ;  /* 0x000000ffff0b7224 */ /* 0x000fe400078e00ff */
[----:B------:R-:W-:-:S02]  /*348e0*/  IMAD.MOV.U32 R6, RZ, RZ, R14 ;  /* 0x000000ffff067224 */ /* 0x000fc400078e000e */
[----:B0-----:R-:W-:-:S05]  /*348f0*/  @!P1 IMAD.WIDE R2, R7, 0x4, R2 ;  /* 0x0000000407029825 */ /* 0x001fca00078e0202 */
[----:B------:R1:W2:Y:S02]  /*34900*/  @!P1 LDG.E R8, desc[UR36][R2.64] ;  /* 0x0000002402089981 */ /* 0x0002a4000c1e1900 */
[----:B-1----:R-:W-:-:S05]  /*34910*/  @!P1 IMAD.WIDE R2, R7, 0x4, R4 ;  /* 0x0000000407029825 */ /* 0x002fca00078e0204 */
[----:B------:R-:W3:Y:S01]  /*34920*/  @!P1 LDG.E R5, desc[UR36][R2.64] ;  /* 0x0000002402059981 */ /* 0x000ee2000c1e1900 */
[----:B------:R-:W-:Y:S01]  /*34930*/  IMAD.MOV.U32 R7, RZ, RZ, RZ ;  /* 0x000000ffff077224 */ /* 0x000fe200078e00ff */
[C---:B------:R-:W-:Y:S01]  /*34940*/  ISETP.GE.U32.AND P2, PT, R9.reuse, 0x2, PT ;  /* 0x000000020900780c */ /* 0x040fe20003f46070 */
[----:B------:R-:W-:Y:S01]  /*34950*/  IMAD.MOV.U32 R4, RZ, RZ, RZ ;  /* 0x000000ffff047224 */ /* 0x000fe200078e00ff */
[C---:B------:R-:W-:Y:S02]  /*34960*/  ISETP.GE.U32.AND P3, PT, R9.reuse, 0x4, PT ;  /* 0x000000040900780c */ /* 0x040fe40003f66070 */
[C---:B------:R-:W-:Y:S02]  /*34970*/  ISETP.GE.U32.AND P4, PT, R9.reuse, 0x8, PT ;  /* 0x000000080900780c */ /* 0x040fe40003f86070 */
[----:B------:R-:W-:Y:S02]  /*34980*/  ISETP.GE.U32.AND P5, PT, R9, 0x10, PT ;  /* 0x000000100900780c */ /* 0x000fe40003fa6070 */
[----:B------:R-:W-:-:S02]  /*34990*/  MOV R24, RZ ;  /* 0x000000ff00187202 */ /* 0x000fc40000000f00 */
[----:B--2---:R-:W-:Y:S01]  /*349a0*/  @!P1 MOV R7, R8 ;  /* 0x0000000800079202 */ /* 0x004fe20000000f00 */
[----:B---3--:R-:W-:Y:S01]  /*349b0*/  @!P1 IMAD.MOV.U32 R4, RZ, RZ, R5 ;  /* 0x000000ffff049224 */ /* 0x008fe200078e0005 */
[----:B------:R-:W-:-:S03]  /*349c0*/  ISETP.NE.AND P1, PT, R9, RZ, PT ;  /* 0x000000ff0900720c */ /* 0x000fc60003f25270 */
[----:B------:R-:W-:-:S10]  /*349d0*/  IMAD R13, R4, R7, RZ ;  /* 0x00000007040d7224 */ /* 0x000fd400078e02ff */
[----:B------:R-:W-:Y:S05]  /*349e0*/  WARPSYNC.COLLECTIVE R15, `(.L_x_1180) ;  /* 0x000000000f087348 */ /* 0x000fea0003c00000 */
[----:B------:R0:W1:Y:S02]  /*349f0*/  SHFL.UP P6, R14, R13, R12, R11 ;  /* 0x0400000c0d0e7389 */ /* 0x00006400000c000b */
[----:B01----:R-:W-:Y:S01]  /*34a00*/  ENDCOLLECTIVE ;  /* 0x000000000000791b */ /* 0x003fe20003800000 */
.L_x_1180:
[----:B------:R-:W-:Y:S01]  /*34a10*/  IMAD.MOV.U32 R12, RZ, RZ, 0x2 ;  /* 0x00000002ff0c7424 */ /* 0x000fe200078e00ff */
[----:B------:R-:W-:-:S04]  /*34a20*/  SEL R14, R14, RZ, P1 ;  /* 0x000000ff0e0e7207 */ /* 0x000fc80000800000 */
[----:B------:R-:W-:-:S05]  /*34a30*/  IADD3 R5, R13, R14, RZ ;  /* 0x0000000e0d057210 */ /* 0x000fca0007ffe0ff */
[----:B------:R-:W-:-:S07]  /*34a40*/  IMAD.MOV.U32 R13, RZ, RZ, R5 ;  /* 0x000000ffff0d7224 */ /* 0x000fce00078e0005 */
[----:B------:R-:W-:Y:S05]  /*34a50*/  WARPSYNC.COLLECTIVE R15, `(.L_x_1181) ;  /* 0x000000000f087348 */ /* 0x000fea0003c00000 */
[----:B------:R0:W1:Y:S02]  /*34a60*/  SHFL.UP P6, R14, R13, R12, R11 ;  /* 0x0400000c0d0e7389 */ /* 0x00006400000c000b */
[----:B01----:R-:W-:Y:S01]  /*34a70*/  ENDCOLLECTIVE ;  /* 0x000000000000791b */ /* 0x003fe20003800000 */
.L_x_1181:
[----:B------:R-:W-:Y:S01]  /*34a80*/  IMAD.MOV.U32 R12, RZ, RZ, 0x4 ;  /* 0x00000004ff0c7424 */ /* 0x000fe200078e00ff */
[----:B------:R-:W-:-:S05]  /*34a90*/  SEL R2, R14, RZ, P2 ;  /* 0x000000ff0e027207 */ /* 0x000fca0001000000 */
[----:B------:R-:W-:-:S05]  /*34aa0*/  IMAD.IADD R2, R5, 0x1, R2 ;  /* 0x0000000105027824 */ /* 0x000fca00078e0202 */
[----:B------:R-:W-:-:S07]  /*34ab0*/  MOV R13, R2 ;  /* 0x00000002000d7202 */ /* 0x000fce0000000f00 */
[----:B------:R-:W-:Y:S05]  /*34ac0*/  WARPSYNC.COLLECTIVE R15, `(.L_x_1182) ;  /* 0x000000000f087348 */ /* 0x000fea0003c00000 */
[----:B------:R0:W1:Y:S02]  /*34ad0*/  SHFL.UP P6, R14, R13, R12, R11 ;  /* 0x0400000c0d0e7389 */ /* 0x00006400000c000b */
[----:B01----:R-:W-:Y:S01]  /*34ae0*/  ENDCOLLECTIVE ;  /* 0x000000000000791b */ /* 0x003fe20003800000 */
.L_x_1182:
[----:B------:R-:W-:Y:S02]  /*34af0*/  MOV R12, 0x8 ;  /* 0x00000008000c7802 */ /* 0x000fe40000000f00 */
[----:B------:R-:W-:-:S05]  /*34b00*/  SEL R3, R14, RZ, P3 ;  /* 0x000000ff0e037207 */ /* 0x000fca0001800000 */
[----:B------:R-:W-:-:S04]  /*34b10*/  IMAD.IADD R8, R2, 0x1, R3 ;  /* 0x0000000102087824 */ /* 0x000fc800078e0203 */
[----:B------:R-:W-:-:S07]  /*34b20*/  IMAD.MOV.U32 R13, RZ, RZ, R8 ;  /* 0x000000ffff0d7224 */ /* 0x000fce00078e0008 */
[----:B------:R-:W-:Y:S05]  /*34b30*/  WARPSYNC.COLLECTIVE R15, `(.L_x_1183) ;  /* 0x000000000f087348 */ /* 0x000fea0003c00000 */
[----:B------:R0:W1:Y:S02]  /*34b40*/  SHFL.UP P6, R14, R13, R12, R11 ;  /* 0x0400000c0d0e7389 */ /* 0x00006400000c000b */
[----:B01----:R-:W-:Y:S01]  /*34b50*/  ENDCOLLECTIVE ;  /* 0x000000000000791b */ /* 0x003fe20003800000 */
.L_x_1183:
[----:B------:R-:W-:Y:S01]  /*34b60*/  IMAD.MOV.U32 R12, RZ, RZ, 0x10 ;  /* 0x00000010ff0c7424 */ /* 0x000fe200078e00ff */
[----:B------:R-:W-:-:S05]  /*34b70*/  SEL R5, R14, RZ, P4 ;  /* 0x000000ff0e057207 */ /* 0x000fca0002000000 */
[----:B------:R-:W-:-:S04]  /*34b80*/  IMAD.IADD R5, R8, 0x1, R5 ;  /* 0x0000000108057824 */ /* 0x000fc800078e0205 */
[----:B------:R-:W-:-:S07]  /*34b90*/  IMAD.MOV.U32 R13, RZ, RZ, R5 ;  /* 0x000000ffff0d7224 */ /* 0x000fce00078e0005 */
[----:B------:R-:W-:Y:S05]  /*34ba0*/  WARPSYNC.COLLECTIVE R15, `(.L_x_1184) ;  /* 0x000000000f087348 */ /* 0x000fea0003c00000 */
[----:B------:R0:W1:Y:S02]  /*34bb0*/  SHFL.UP P6, R14, R13, R12, R11 ;  /* 0x0400000c0d0e7389 */ /* 0x00006400000c000b */
[----:B01----:R-:W-:Y:S01]  /*34bc0*/  ENDCOLLECTIVE ;  /* 0x000000000000791b */ /* 0x003fe20003800000 */
.L_x_1184:
[----:B------:R-:W-:Y:S02]  /*34bd0*/  IMAD.MOV.U32 R12, RZ, RZ, 0x1f ;  /* 0x0000001fff0c7424 */ /* 0x000fe400078e00ff */
[----:B------:R-:W-:Y:S01]  /*34be0*/  IMAD.MOV.U32 R11, RZ, RZ, 0x1f ;  /* 0x0000001fff0b7424 */ /* 0x000fe200078e00ff */
[----:B------:R-:W-:-:S04]  /*34bf0*/  SEL R14, R14, RZ, P5 ;  /* 0x000000ff0e0e7207 */ /* 0x000fc80002800000 */
[----:B------:R-:W-:-:S05]  /*34c00*/  IADD3 R3, R5, R14, RZ ;  /* 0x0000000e05037210 */ /* 0x000fca0007ffe0ff */
[----:B------:R-:W-:-:S07]  /*34c10*/  IMAD.MOV.U32 R13, RZ, RZ, R3 ;  /* 0x000000ffff0d7224 */ /* 0x000fce00078e0003 */
[----:B------:R-:W-:Y:S05]  /*34c20*/  WARPSYNC.COLLECTIVE R15, `(.L_x_1185) ;  /* 0x000000000f087348 */ /* 0x000fea0003c00000 */
[----:B------:R0:W1:Y:S02]  /*34c30*/  SHFL.IDX P6, R14, R13, R12, R11 ;  /* 0x0000000c0d0e7389 */ /* 0x00006400000c000b */
[----:B01----:R-:W-:Y:S01]  /*34c40*/  ENDCOLLECTIVE ;  /* 0x000000000000791b */ /* 0x003fe20003800000 */
.L_x_1185:
[----:B------:R-:W-:Y:S05]  /*34c50*/  BRA `(.L_x_1186) ;  /* 0xffffff5800047947 */ /* 0x000fea000383ffff */
.L_x_809:
[----:B------:R-:W-:Y:S01]  /*34c60*/  BSSY B0, `(.L_x_1187) ;  /* 0x0000007000007945 */ /* 0x000fe20003800000 */
[----:B------:R-:W-:Y:S02]  /*34c70*/  IMAD.MOV.U32 R12, RZ, RZ, 0x1 ;  /* 0x00000001ff0c7424 */ /* 0x000fe400078e00ff */
[----:B------:R-:W-:Y:S02]  /*34c80*/  IMAD.MOV.U32 R11, RZ, RZ, RZ ;  /* 0x000000ffff0b7224 */ /* 0x000fe400078e00ff */
[----:B------:R-:W-:-:S07]  /*34c90*/  IMAD.MOV.U32 R15, RZ, RZ, -0x1 ;  /* 0xffffffffff0f7424 */ /* 0x000fce00078e00ff */
[----:B------:R-:W-:Y:S05]  /*34ca0*/  WARPSYNC.COLLECTIVE R15, `(.L_x_1188) ;  /* 0x000000000f087348 */ /* 0x000fea0003c00000 */
[----:B------:R0:W1:Y:S02]  /*34cb0*/  SHFL.UP P6, R14, R13, R12, R11 ;  /* 0x0400000c0d0e7389 */ /* 0x00006400000c000b */
[----:B01----:R-:W-:Y:S01]  /*34cc0*/  ENDCOLLECTIVE ;  /* 0x000000000000791b */ /* 0x003fe20003800000 */
.L_x_1188:
[----:B------:R-:W-:Y:S05]  /*34cd0*/  BSYNC B0 ;  /* 0x0000000000007941 */ /* 0x000fea0003800000 */
.L_x_1187:
[----:B------:R-:W-:Y:S01]  /*34ce0*/  SEL R14, R14, RZ, P1 ;  /* 0x000000ff0e0e7207 */ /* 0x000fe20000800000 */
[----:B------:R-:W-:Y:S02]  /*34cf0*/  IMAD.MOV.U32 R12, RZ, RZ, 0x2 ;  /* 0x00000002ff0c7424 */ /* 0x000fe400078e00ff */
[----:B------:R-:W-:Y:S01]  /*34d00*/  IMAD.MOV.U32 R11, RZ, RZ, RZ ;  /* 0x000000ffff0b7224 */ /* 0x000fe200078e00ff */
[----:B------:R-:W-:Y:S01]  /*34d10*/  IADD3 R13, R13, R14, RZ ;  /* 0x0000000e0d0d7210 */ /* 0x000fe20007ffe0ff */
[----:B------:R-:W-:-:S07]  /*34d20*/  IMAD.MOV.U32 R15, RZ, RZ, -0x1 ;  /* 0xffffffffff0f7424 */ /* 0x000fce00078e00ff */
[----:B------:R-:W-:Y:S05]  /*34d30*/  WARPSYNC.COLLECTIVE R15, `(.L_x_1189) ;  /* 0x000000000f087348 */ /* 0x000fea0003c00000 */
[----:B------:R0:W1:Y:S02]  /*34d40*/  SHFL.UP P6, R14, R13, R12, R11 ;  /* 0x0400000c0d0e7389 */ /* 0x00006400000c000b */
[----:B01----:R-:W-:Y:S01]  /*34d50*/  ENDCOLLECTIVE ;  /* 0x000000000000791b */ /* 0x003fe20003800000 */
.L_x_1189:
[----:B------:R-:W-:Y:S01]  /*34d60*/  IMAD.MOV.U32 R12, RZ, RZ, 0x4 ;  /* 0x00000004ff0c7424 */ /* 0x000fe200078e00ff */
[----:B------:R-:W-:-:S04]  /*34d70*/  SEL R2, R14, RZ, P2 ;  /* 0x000000ff0e027207 */ /* 0x000fc80001000000 */
[----:B------:R-:W-:-:S05]  /*34d80*/  IADD3 R2, R13, R2, RZ ;  /* 0x000000020d027210 */ /* 0x000fca0007ffe0ff */
[----:B------:R-:W-:-:S07]  /*34d90*/  IMAD.MOV.U32 R13, RZ, RZ, R2 ;  /* 0x000000ffff0d7224 */ /* 0x000fce00078e0002 */
[----:B------:R-:W-:Y:S05]  /*34da0*/  WARPSYNC.COLLECTIVE R15, `(.L_x_1190) ;  /* 0x000000000f087348 */ /* 0x000fea0003c00000 */
[----:B------:R0:W1:Y:S02]  /*34db0*/  SHFL.UP P6, R14, R13, R12, R11 ;  /* 0x0400000c0d0e7389 */ /* 0x00006400000c000b */
[----:B01----:R-:W-:Y:S01]  /*34dc0*/  ENDCOLLECTIVE ;  /* 0x000000000000791b */ /* 0x003fe20003800000 */
.L_x_1190:
[----:B------:R-:W-:Y:S01]  /*34dd0*/  IMAD.MOV.U32 R12, RZ, RZ, 0x8 ;  /* 0x00000008ff0c7424 */ /* 0x000fe200078e00ff */
[----:B------:R-:W-:-:S05]  /*34de0*/  SEL R5, R14, RZ, P3 ;  /* 0x000000ff0e057207 */ /* 0x000fca0001800000 */
[----:B------:R-:W-:-:S05]  /*34df0*/  IMAD.IADD R5, R2, 0x1, R5 ;  /* 0x0000000102057824 */ /* 0x000fca00078e0205 */
[----:B------:R-:W-:-:S07]  /*34e00*/  MOV R13, R5 ;  /* 0x00000005000d7202 */ /* 0x000fce0000000f00 */
[----:B------:R-:W-:Y:S05]  /*34e10*/  WARPSYNC.COLLECTIVE R15, `(.L_x_1191) ;  /* 0x000000000f087348 */ /* 0x000fea0003c00000 */
[----:B------:R0:W1:Y:S02]  /*34e20*/  SHFL.UP P6, R14, R13, R12, R11 ;  /* 0x0400000c0d0e7389 */ /* 0x00006400000c000b */
[----:B01----:R-:W-:Y:S01]  /*34e30*/  ENDCOLLECTIVE ;  /* 0x000000000000791b */ /* 0x003fe20003800000 */
.L_x_1191:
[----:B------:R-:W-:Y:S02]  /*34e40*/  MOV R12, 0x10 ;  /* 0x00000010000c7802 */ /* 0x000fe40000000f00 */
[----:B------:R-:W-:-:S05]  /*34e50*/  SEL R8, R14, RZ, P4 ;  /* 0x000000ff0e087207 */ /* 0x000fca0002000000 */
[----:B------:R-:W-:-:S04]  /*34e60*/  IMAD.IADD R8, R5, 0x1, R8 ;  /* 0x0000000105087824 */ /* 0x000fc800078e0208 */
[----:B------:R-:W-:-:S07]  /*34e70*/  IMAD.MOV.U32 R13, RZ, RZ, R8 ;  /* 0x000000ffff0d7224 */ /* 0x000fce00078e0008 */
[----:B------:R-:W-:Y:S05]  /*34e80*/  WARPSYNC.COLLECTIVE R15, `(.L_x_1192) ;  /* 0x000000000f087348 */ /* 0x000fea0003c00000 */
[----:B------:R0:W1:Y:S02]  /*34e90*/  SHFL.UP P6, R14, R13, R12, R11 ;  /* 0x0400000c0d0e7389 */ /* 0x00006400000c000b */
[----:B01----:R-:W-:Y:S01]  /*34ea0*/  ENDCOLLECTIVE ;  /* 0x000000000000791b */ /* 0x003fe20003800000 */
.L_x_1192:
[----:B------:R-:W-:Y:S01]  /*34eb0*/  IMAD.MOV.U32 R12, RZ, RZ, 0x1f ;  /* 0x0000001fff0c7424 */ /* 0x000fe200078e00ff */
[----:B------:R-:W-:Y:S02]  /*34ec0*/  MOV R11, 0x1f ;  /* 0x0000001f000b7802 */ /* 0x000fe40000000f00 */
[----:B------:R-:W-:-:S05]  /*34ed0*/  SEL R3, R14, RZ, P5 ;  /* 0x000000ff0e037207 */ /* 0x000fca0002800000 */
[----:B------:R-:W-:-:S04]  /*34ee0*/  IMAD.IADD R3, R8, 0x1, R3 ;  /* 0x0000000108037824 */ /* 0x000fc800078e0203 */
[----:B------:R-:W-:-:S07]  /*34ef0*/  IMAD.MOV.U32 R13, RZ, RZ, R3 ;  /* 0x000000ffff0d7224 */ /* 0x000fce00078e0003 */
[----:B------:R-:W-:Y:S05]  /*34f00*/  WARPSYNC.COLLECTIVE R15, `(.L_x_1193) ;  /* 0x000000000f087348 */ /* 0x000fea0003c00000 */
[----:B------:R0:W1:Y:S02]  /*34f10*/  SHFL.IDX P6, R14, R13, R12, R11 ;  /* 0x0000000c0d0e7389 */ /* 0x00006400000c000b */
[----:B01----:R-:W-:Y:S01]  /*34f20*/  ENDCOLLECTIVE ;  /* 0x000000000000791b */ /* 0x003fe20003800000 */
.L_x_1193:
[----:B------:R-:W-:Y:S05]  /*34f30*/  BRA `(.L_x_1194) ;  /* 0xffffff5400f07947 */ /* 0x000fea000383ffff */
.L_x_811:
[----:B------:R-:W-:Y:S01]  /*34f40*/  BSSY B0, `(.L_x_1195) ;  /* 0x0000006000007945 */ /* 0x000fe20003800000 */
[----:B------:R-:W-:Y:S01]  /*34f50*/  PLOP3.LUT P6, PT, P6, PT, PT, 0x8, 0x0 ;  /* 0x000000000000781c */ /* 0x000fe200037ce170 */
[----:B------:R-:W-:-:S12]  /*34f60*/  IMAD.MOV.U32 R15, RZ, RZ, -0x1 ;  /* 0xffffffffff0f7424 */ /* 0x000fd800078e00ff */
[----:B0-----:R-:W-:Y:S05]  /*34f70*/  WARPSYNC.COLLECTIVE R15, `(.L_x_1196) ;  /* 0x000000000f087348 */ /* 0x001fea0003c00000 */
[----:B------:R-:W-:Y:S01]  /*34f80*/  VOTE.ANY R14, PT, P6 ;  /* 0x00000000000e7806 */ /* 0x000fe200030e0100 */
[----:B0-----:R-:W-:Y:S06]  /*34f90*/  ENDCOLLECTIVE ;  /* 0x000000000000791b */ /* 0x001fec0003800000 */
.L_x_1196:
[----:B------:R-:W-:Y:S05]  /*34fa0*/  BSYNC B0 ;  /* 0x0000000000007941 */ /* 0x000fea0003800000 */
.L_x_1195:
[----:B------:R-:W-:Y:S02]  /*34fb0*/  IMAD.MOV.U32 R8, RZ, RZ, R14 ;  /* 0x000000ffff087224 */ /* 0x000fe400078e000e */
[----:B------:R-:W-:Y:S02]  /*34fc0*/  IMAD.MOV.U32 R13, RZ, RZ, R7 ;  /* 0x000000ffff0d7224 */ /* 0x000fe400078e0007 */
[----:B------:R-:W0:Y:S01]  /*34fd0*/  POPC R5, R8 ;  /* 0x0000000800057309 */ /* 0x000e220000000000 */
[----:B------:R-:W-:Y:S02]  /*34fe0*/  IMAD.MOV.U32 R11, RZ, RZ, 0x1f ;  /* 0x0000001fff0b7424 */ /* 0x000fe400078e00ff */
[----:B------:R-:W-:Y:S01]  /*34ff0*/  IMAD.MOV.U32 R15, RZ, RZ, -0x1 ;  /* 0xffffffffff0f7424 */ /* 0x000fe200078e00ff */
[----:B0-----:R-:W-:-:S07]  /*35000*/  MOV R12, R5 ;  /* 0x00000005000c7202 */ /* 0x001fce0000000f00 */
[----:B------:R-:W-:Y:S05]  /*35010*/  WARPSYNC.COLLECTIVE R15, `(.L_x_1197) ;  /* 0x000000000f087348 */ /* 0x000fea0003c00000 */
[----:B------:R0:W1:Y:S02]  /*35020*/  SHFL.IDX P6, R14, R13, R12, R11 ;  /* 0x0000000c0d0e7389 */ /* 0x00006400000c000b */
[----:B01----:R-:W-:Y:S01]  /*35030*/  ENDCOLLECTIVE ;  /* 0x000000000000791b */ /* 0x003fe20003800000 */
.L_x_1197:
[----:B------:R-:W-:Y:S01]  /*35040*/  MOV R13, R4 ;  /* 0x00000004000d7202 */ /* 0x000fe20000000f00 */
[----:B------:R-:W-:-:S07]  /*35050*/  IMAD.MOV.U32 R7, RZ, RZ, R14 ;  /* 0x000000ffff077224 */ /* 0x000fce00078e000e */
[----:B------:R-:W-:Y:S05]  /*35060*/  WARPSYNC.COLLECTIVE R15, `(.L_x_1198) ;  /* 0x000000000f087348 */ /* 0x000fea0003c00000 */
[----:B------:R0:W1:Y:S02]  /*35070*/  SHFL.IDX P6, R14, R13, R12, R11 ;  /* 0x0000000c0d0e7389 */ /* 0x00006400000c000b */
[----:B01----:R-:W-:Y:S01]  /*35080*/  ENDCOLLECTIVE ;  /* 0x000000000000791b */ /* 0x003fe20003800000 */
.L_x_1198:
[----:B------:R-:W-:Y:S01]  /*35090*/  IMAD.MOV.U32 R4, RZ, RZ, R14 ;  /* 0x000000ffff047224 */ /* 0x000fe200078e000e */
[----:B------:R-:W-:Y:S06]  /*350a0*/  BRA `(.L_x_1199) ;  /* 0xffffff5400d07947 */ /* 0x000fec000383ffff */
.L_x_813:
[----:B------:R-:W-:Y:S01]  /*350b0*/  BSSY B0, `(.L_x_1200) ;  /* 0x0000007000007945 */ /* 0x000fe20003800000 */
[----:B------:R-:W-:Y:S01]  /*350c0*/  IMAD.MOV.U32 R13, RZ, RZ, R3 ;  /* 0x000000ffff0d7224 */ /* 0x000fe200078e0003 */
[----:B------:R-:W-:Y:S01]  /*350d0*/  MOV R15, 0xffffffff ;  /* 0xffffffff000f7802 */ /* 0x000fe20000000f00 */
[----:B------:R-:W-:-:S07]  /*350e0*/  IMAD.MOV.U32 R11, RZ, RZ, 0x1f ;  /* 0x0000001fff0b7424 */ /* 0x000fce00078e00ff */
[----:B0123--:R-:W-:Y:S05]  /*350f0*/  WARPSYNC.COLLECTIVE R15, `(.L_x_1201) ;  /* 0x000000000f087348 */ /* 0x00ffea0003c00000 */
[----:B------:R4:W0:Y:S02]  /*35100*/  SHFL.IDX P6, R14, R13, R12, R11 ;  /* 0x0000000c0d0e7389 */ /* 0x00082400000c000b */
[----:B01234-:R-:W-:Y:S01]  /*35110*/  ENDCOLLECTIVE ;  /* 0x000000000000791b */ /* 0x01ffe20003800000 */
.L_x_1201:
[----:B------:R-:W-:Y:S05]  /*35120*/  BSYNC B0 ;  /* 0x0000000000007941 */ /* 0x000fea0003800000 */
.L_x_1200:
[----:B------:R-:W-:Y:S01]  /*35130*/  IMAD.MOV.U32 R24, RZ, RZ, R14 ;  /* 0x000000ffff187224 */ /* 0x000fe200078e000e */
[----:B------:R-:W-:Y:S06]  /*35140*/  BRA `(.L_x_812) ;  /* 0xffffff5400c07947 */ /* 0x000fec000383ffff */
.L_x_817:
[----:B0-----:R0:W1:Y:S02]  /*35150*/  SYNCS.PHASECHK.TRANS64.TRYWAIT P0, [R4+URZ+0x38820], R0 ;  /* 0x03882000040075a7 */ /* 0x001064000800017f */
[----:B-1----:R-:W-:Y:S05]  /*35160*/  @!P0 NANOSLEEP.SYNCS 0x989680 ;  /* 0x009896800000895d */ /* 0x002fea0003900000 */
[----:B------:R-:W1:Y:S02]  /*35170*/  @!P0 SYNCS.PHASECHK.TRANS64 P0, [R4+URZ+0x38820], R0 ;  /* 0x03882000040085a7 */ /* 0x000e64000800007f */
[----:B-1----:R-:W-:Y:S05]  /*35180*/  @!P0 BRA `(.L_x_817) ;  /* 0xfffffffc00f08947 */ /* 0x002fea000383ffff */
[----:B------:R-:W-:Y:S05]  /*35190*/  BRA `(.L_x_1202) ;  /* 0xffffff5c00207947 */ /* 0x000fea000383ffff */
.L_x_818:
[----:B------:R-:W1:Y:S01]  /*351a0*/  S2R R2, SR_TID.X ;  /* 0x0000000000027919 */ /* 0x000e620000002100 */
[----:B------:R-:W-:Y:S01]  /*351b0*/  BSSY B0, `(.L_x_1203) ;  /* 0x000000a000007945 */ /* 0x000fe20003800000 */
[----:B------:R-:W-:Y:S01]  /*351c0*/  IMAD.MOV.U32 R12, RZ, RZ, RZ ;  /* 0x000000ffff0c7224 */ /* 0x000fe200078e00ff */
[----:B------:R-:W-:Y:S01]  /*351d0*/  MOV R11, 0x1f ;  /* 0x0000001f000b7802 */ /* 0x000fe20000000f00 */
[----:B------:R-:W-:Y:S01]  /*351e0*/  IMAD.MOV.U32 R15, RZ, RZ, -0x1 ;  /* 0xffffffffff0f7424 */ /* 0x000fe200078e00ff */
[----:B-1----:R-:W-:-:S04]  /*351f0*/  SHF.R.U32.HI R2, RZ, 0x5, R2 ;  /* 0x00000005ff027819 */ /* 0x002fc80000011602 */
[----:B------:R-:W-:-:S05]  /*35200*/  LOP3.LUT R2, R2, 0x3, RZ, 0xc0, !PT ;  /* 0x0000000302027812 */ /* 0x000fca00078ec0ff */
[----:B------:R-:W-:-:S07]  /*35210*/  IMAD.MOV.U32 R13, RZ, RZ, R2 ;  /* 0x000000ffff0d7224 */ /* 0x000fce00078e0002 */
[----:B0-----:R-:W-:Y:S05]  /*35220*/  WARPSYNC.COLLECTIVE R15, `(.L_x_1204) ;  /* 0x000000000f087348 */ /* 0x001fea0003c00000 */
[----:B------:R1:W2:Y:S02]  /*35230*/  SHFL.IDX P6, R14, R13, R12, R11 ;  /* 0x0000000c0d0e7389 */ /* 0x0002a400000c000b */
[----:B012---:R-:W-:Y:S01]  /*35240*/  ENDCOLLECTIVE ;  /* 0x000000000000791b */ /* 0x007fe20003800000 */
.L_x_1204:
[----:B------:R-:W-:Y:S05]  /*35250*/  BSYNC B0 ;  /* 0x0000000000007941 */ /* 0x000fea0003800000 */
.L_x_1203:
[----:B------:R-:W-:Y:S05]  /*35260*/  BRA `(.L_x_1205) ;  /* 0xffffff5c00087947 */ /* 0x000fea000383ffff */
.L_x_819:
[----:B------:R-:W-:Y:S01]  /*35270*/  BSSY B0, `(.L_x_1206) ;  /* 0x0000006000007945 */ /* 0x000fe20003800000 */
[----:B------:R-:W-:-:S07]  /*35280*/  IMAD.MOV.U32 R15, RZ, RZ, -0x1 ;  /* 0xffffffffff0f7424 */ /* 0x000fce00078e00ff */
[----:B0-----:R-:W-:Y:S05]  /*35290*/  WARPSYNC.COLLECTIVE R15, `(.L_x_1207) ;  /* 0x000000000f0c7348 */ /* 0x001fea0003c00000 */
[----:B------:R-:W-:Y:S02]  /*352a0*/  ELECT P6, UR62, PT ;  /* 0x00000000003e782f */ /* 0x000fe400038c0000 */
[----:B------:R-:W-:Y:S01]  /*352b0*/  MOV R14, UR62 ;  /* 0x0000003e000e7c02 */ /* 0x000fe20008000f00 */
[----:B0-----:R-:W-:Y:S10]  /*352c0*/  ENDCOLLECTIVE ;  /* 0x000000000000791b */ /* 0x001ff40003800000 */
.L_x_1207:
[----:B------:R-:W-:Y:S05]  /*352d0*/  BSYNC B0 ;  /* 0x0000000000007941 */ /* 0x000fea0003800000 */
.L_x_1206:
[----:B------:R-:W-:Y:S05]  /*352e0*/  BRA `(.L_x_1208) ;  /* 0xffffff5800fc7947 */ /* 0x000fea000383ffff */
.L_x_821:
[----:B0-----:R0:W1:Y:S02]  /*352f0*/  SYNCS.PHASECHK.TRANS64.TRYWAIT P1, [R5+URZ+0x38840], R0 ;  /* 0x03884000050075a7 */ /* 0x001064000802017f */
[----:B-1----:R-:W-:Y:S05]  /*35300*/  @!P1 NANOSLEEP.SYNCS 0x989680 ;  /* 0x009896800000995d */ /* 0x002fea0003900000 */
[----:B------:R-:W1:Y:S02]  /*35310*/  @!P1 SYNCS.PHASECHK.TRANS64 P1, [R5+URZ+0x38840], R0 ;  /* 0x03884000050095a7 */ /* 0x000e64000802007f */
[----:B-1----:R-:W-:Y:S05]  /*35320*/  @!P1 BRA `(.L_x_821) ;  /* 0xfffffffc00f09947 */ /* 0x002fea000383ffff */
[----:B------:R-:W-:Y:S05]  /*35330*/  BRA `(.L_x_1209) ;  /* 0xffffff5c00247947 */ /* 0x000fea000383ffff */
.L_x_823:
[----:B-1----:R1:W2:Y:S02]  /*35340*/  SYNCS.PHASECHK.TRANS64.TRYWAIT P1, [R29+URZ+0x38840], R2 ;  /* 0x038840021d0075a7 */ /* 0x0022a4000802017f */
[----:B--2---:R-:W-:Y:S05]  /*35350*/  @!P1 NANOSLEEP.SYNCS 0x989680 ;  /* 0x009896800000995d */ /* 0x004fea0003900000 */
[----:B------:R-:W2:Y:S02]  /*35360*/  @!P1 SYNCS.PHASECHK.TRANS64 P1, [R29+URZ+0x38840], R2 ;  /* 0x038840021d0095a7 */ /* 0x000ea4000802007f */
[----:B--2---:R-:W-:Y:S05]  /*35370*/  @!P1 BRA `(.L_x_823) ;  /* 0xfffffffc00f09947 */ /* 0x004fea000383ffff */
[----:B------:R-:W-:Y:S05]  /*35380*/  BRA `(.L_x_1210) ;  /* 0xffffff5c00307947 */ /* 0x000fea000383ffff */
.L_x_825:
[----:B--2---:R2:W3:Y:S02]  /*35390*/  SYNCS.PHASECHK.TRANS64.TRYWAIT P1, [R5+URZ+0x38860], R0 ;  /* 0x03886000050075a7 */ /* 0x0044e4000802017f */
[----:B---3--:R-:W-:Y:S05]  /*353a0*/  @!P1 NANOSLEEP.SYNCS 0x989680 ;  /* 0x009896800000995d */ /* 0x008fea0003900000 */
[----:B------:R-:W3:Y:S02]  /*353b0*/  @!P1 SYNCS.PHASECHK.TRANS64 P1, [R5+URZ+0x38860], R0 ;  /* 0x03886000050095a7 */ /* 0x000ee4000802007f */
[----:B---3--:R-:W-:Y:S05]  /*353c0*/  @!P1 BRA `(.L_x_825) ;  /* 0xfffffffc00f09947 */ /* 0x008fea000383ffff */
[----:B------:R-:W-:Y:S05]  /*353d0*/  BRA `(.L_x_1211) ;  /* 0xffffff5c002c7947 */ /* 0x000fea000383ffff */
.L_x_827:
[----:B---3--:R3:W4:Y:S02]  /*353e0*/  SYNCS.PHASECHK.TRANS64.TRYWAIT P1, [R29+URZ+0x38860], R2 ;  /* 0x038860021d0075a7 */ /* 0x008724000802017f */
[----:B----4-:R-:W-:Y:S05]  /*353f0*/  @!P1 NANOSLEEP.SYNCS 0x989680 ;  /* 0x009896800000995d */ /* 0x010fea0003900000 */
[----:B------:R-:W4:Y:S02]  /*35400*/  @!P1 SYNCS.PHASECHK.TRANS64 P1, [R29+URZ+0x38860], R2 ;  /* 0x038860021d0095a7 */ /* 0x000f24000802007f */
[----:B----4-:R-:W-:Y:S05]  /*35410*/  @!P1 BRA `(.L_x_827) ;  /* 0xfffffffc00f09947 */ /* 0x010fea000383ffff */
[----:B------:R-:W-:Y:S05]  /*35420*/  BRA `(.L_x_1212) ;  /* 0xffffff5c00287947 */ /* 0x000fea000383ffff */
.L_x_829:
[----:B----4-:R4:W0:Y:S02]  /*35430*/  SYNCS.PHASECHK.TRANS64.TRYWAIT P1, [R5+URZ+0x38880], R0 ;  /* 0x03888000050075a7 */ /* 0x010824000802017f */
[----:B0-----:R-:W-:Y:S05]  /*35440*/  @!P1 NANOSLEEP.SYNCS 0x989680 ;  /* 0x009896800000995d */ /* 0x001fea0003900000 */
[----:B------:R-:W0:Y:S02]  /*35450*/  @!P1 SYNCS.PHASECHK.TRANS64 P1, [R5+URZ+0x38880], R0 ;  /* 0x03888000050095a7 */ /* 0x000e24000802007f */
[----:B0-----:R-:W-:Y:S05]  /*35460*/  @!P1 BRA `(.L_x_829) ;  /* 0xfffffffc00f09947 */ /* 0x001fea000383ffff */
[----:B------:R-:W-:Y:S05]  /*35470*/  BRA `(.L_x_1213) ;  /* 0xffffff5c00247947 */ /* 0x000fea000383ffff */
.L_x_1214:
        /* <DEDUP_REMOVED lines=16> */
.L_x_16268:


//--------------------- .text._ZN7cutlass13device_kernelIN5flash11enable_sm90INS1_16FlashAttnFwdSm90INS1_25CollectiveMainloopFwdSm90ILi2EN4cute5tupleIJNS5_1CILi1EEES8_S8_EEENS6_IJNS7_ILi128EEENS7_ILi64EEENS7_ILi256EEEEEELi256ENS_12float_e4m3_tEfNS_4arch4Sm90ELb0ELb1ELb1ELb0ELb1ELb0ELb0ELb1ELb0ELb1ELb1ELb0EEENS1_21CollectiveEpilogueFwdINS6_IJSA_SC_SB_EEES9_NS_10bfloat16_tESG_Li256ELb0ELb1ELb1ELb1EEENS1_19SingleTileSchedulerILb0ELb1ELb1ELi128EEEEEEEEEvNT_6ParamsE --------------------------
	.section	.text._ZN7cutlass13device_kernelIN5flash11enable_sm90INS1_16FlashAttnFwdSm90INS1_25CollectiveMainloopFwdSm90ILi2EN4cute5tupleIJNS5_1CILi1EEES8_S8_EEENS6_IJNS7_ILi128EEENS7_ILi64EEENS7_ILi256EEEEEELi256ENS_12float_e4m3_tEfNS_4arch4Sm90ELb0ELb1ELb1ELb0ELb1ELb0ELb0ELb1ELb0ELb1ELb1ELb0EEENS1_21CollectiveEpilogueFwdINS6_IJSA_SC_SB_EEES9_NS_10bfloat16_tESG_Li256ELb0ELb1ELb1ELb1EEENS1_19SingleTileSchedulerILb0ELb1ELb1ELi128EEEEEEEEEvNT_6ParamsE,"ax",@progbits
	.align	128
.text._ZN7cutlass13device_kernelIN5flash11enable_sm90INS1_16FlashAttnFwdSm90INS1_25CollectiveMainloopFwdSm90ILi2EN4cute5tupleIJNS5_1CILi1EEES8_S8_EEENS6_IJNS7_ILi128EEENS7_ILi64EEENS7_ILi256EEEEEELi256ENS_12float_e4m3_tEfNS_4arch4Sm90ELb0ELb1ELb1ELb0ELb1ELb0ELb0ELb1ELb0ELb1ELb1ELb0EEENS1_21CollectiveEpilogueFwdINS6_IJSA_SC_SB_EEES9_NS_10bfloat16_tESG_Li256ELb0ELb1ELb1ELb1EEENS1_19SingleTileSchedulerILb0ELb1ELb1ELi128EEEEEEEEEvNT_6ParamsE:
        .type           _ZN7cutlass13device_kernelIN5flash11enable_sm90INS1_16FlashAttnFwdSm90INS1_25CollectiveMainloopFwdSm90ILi2EN4cute5tupleIJNS5_1CILi1EEES8_S8_EEENS6_IJNS7_ILi128EEENS7_ILi64EEENS7_ILi256EEEEEELi256ENS_12float_e4m3_tEfNS_4arch4Sm90ELb0ELb1ELb1ELb0ELb1ELb0ELb0ELb1ELb0ELb1ELb1ELb0EEENS1_21CollectiveEpilogueFwdINS6_IJSA_SC_SB_EEES9_NS_10bfloat16_tESG_Li256ELb0ELb1ELb1ELb1EEENS1_19SingleTileSchedulerILb0ELb1ELb1ELi128EEEEEEEEEvNT_6ParamsE,@function
        .size           _ZN7cutlass13device_kernelIN5flash11enable_sm90INS1_16FlashAttnFwdSm90INS1_25CollectiveMainloopFwdSm90ILi2EN4cute5tupleIJNS5_1CILi1EEES8_S8_EEENS6_IJNS7_ILi128EEENS7_ILi64EEENS7_ILi256EEEEEELi256ENS_12float_e4m3_tEfNS_4arch4Sm90ELb0ELb1ELb1ELb0ELb1ELb0ELb0ELb1ELb0ELb1ELb1ELb0EEENS1_21CollectiveEpilogueFwdINS6_IJSA_SC_SB_EEES9_NS_10bfloat16_tESG_Li256ELb0ELb1ELb1ELb1EEENS1_19SingleTileSchedulerILb0ELb1ELb1ELi128EEEEEEEEEvNT_6ParamsE,(.L_x_16269 - _ZN7cutlass13device_kernelIN5flash11enable_sm90INS1_16FlashAttnFwdSm90INS1_25CollectiveMainloopFwdSm90ILi2EN4cute5tupleIJNS5_1CILi1EEES8_S8_EEENS6_IJNS7_ILi128EEENS7_ILi64EEENS7_ILi256EEEEEELi256ENS_12float_e4m3_tEfNS_4arch4Sm90ELb0ELb1ELb1ELb0ELb1ELb0ELb0ELb1ELb0ELb1ELb1ELb0EEENS1_21CollectiveEpilogueFwdINS6_IJSA_SC_SB_EEES9_NS_10bfloat16_tESG_Li256ELb0ELb1ELb1ELb1EEENS1_19SingleTileSchedulerILb0ELb1ELb1ELi128EEEEEEEEEvNT_6ParamsE)
        .other          _ZN7cutlass13device_kernelIN5flash11enable_sm90INS1_16FlashAttnFwdSm90INS1_25CollectiveMainloopFwdSm90ILi2EN4cute5tupleIJNS5_1CILi1EEES8_S8_EEENS6_IJNS7_ILi128EEENS7_ILi64EEENS7_ILi256EEEEEELi256ENS_12float_e4m3_tEfNS_4arch4Sm90ELb0ELb1ELb1ELb0ELb1ELb0ELb0ELb1ELb0ELb1ELb1ELb0EEENS1_21CollectiveEpilogueFwdINS6_IJSA_SC_SB_EEES9_NS_10bfloat16_tESG_Li256ELb0ELb1ELb1ELb1EEENS1_19SingleTileSchedulerILb0ELb1ELb1ELi128EEEEEEEEEvNT_6ParamsE,@"STO_CUDA_ENTRY STV_DEFAULT"
_ZN7cutlass13device_kernelIN5flash11enable_sm90INS1_16FlashAttnFwdSm90INS1_25CollectiveMainloopFwdSm90ILi2EN4cute5tupleIJNS5_1CILi1EEES8_S8_EEENS6_IJNS7_ILi128EEENS7_ILi64EEENS7_ILi256EEEEEELi256ENS_12float_e4m3_tEfNS_4arch4Sm90ELb0ELb1ELb1ELb0ELb1ELb0ELb0ELb1ELb0ELb1ELb1ELb0EEENS1_21CollectiveEpilogueFwdINS6_IJSA_SC_SB_EEES9_NS_10bfloat16_tESG_Li256ELb0ELb1ELb1ELb1EEENS1_19SingleTileSchedulerILb0ELb1ELb1ELi128EEEEEEEEEvNT_6ParamsE:
        /* <DEDUP_REMOVED lines=45> */
.L_x_1215:
        /* <DEDUP_REMOVED lines=22> */
.L_x_1216:
        /* <DEDUP_REMOVED lines=18> */
.L_x_1217:
        /* <DEDUP_REMOVED lines=22> */
.L_x_1218:
        /* <DEDUP_REMOVED lines=23> */
.L_x_1219:
        /* <DEDUP_REMOVED lines=9> */
.L_x_1222:
        /* <DEDUP_REMOVED lines=20> */
[----:B------:R-:W0:Y:S01]  /*09f0*/  LDC.64 R8, c[0x0][0x418] ;  /* 0x00010600ff087b82 */ /* 0x000e220000000a00 */
[----:B------:R-:W-:Y:S01]  /*0a00*/  ULDC UR4, c[0x0][0x448] ;  /* 0x0001120000047ab9 */ /* 0x000fe20000000800 */
[----:B------:R-:W-:Y:S01]  /*0a10*/  USHF.R.S32.HI UR39, URZ, 0x1f, UR37 ;  /* 0x0000001f3f277899 */ /* 0x000fe20008011425 */
[----:B------:R-:W-:Y:S01]  /*0a20*/  VIADD R19, R18, 0xffffff80 ;  /* 0xffffff8012137836 */ /* 0x000fe20000000000 */
[----:B------:R-:W-:-:S04]  /*0a30*/  UISETP.NE.AND UP0, UPT, UR4, 0x1, UPT ;  /* 0x000000010400788c */ /* 0x000fc8000bf05270 */
[----:B------:R-:W1:Y:S01]  /*0a40*/  S2UR UR47, SR_CTAID.X ;  /* 0x00000000002f79c3 */ /* 0x000e620000002500 */
[----:B------:R-:W-:-:S06]  /*0a50*/  UP2UR UR43, UPR, URZ, 0x1 ;  /* 0x000000013f2b7883 */ /* 0x000fcc0008000000 */
[----:B------:R-:W-:Y:S01]  /*0a60*/  @UP0 ULDC UR5, c[0x0][0x44c] ;  /* 0x0001130000050ab9 */ /* 0x000fe20000000800 */
[----:B------:R-:W2:Y:S01]  /*0a70*/  LDC R5, c[0x0][0x288] ;  /* 0x0000a200ff057b82 */ /* 0x000ea20000000800 */
[----:B------:R-:W-:-:S07]  /*0a80*/  @UP0 ULDC UR9, c[0x0][0x450] ;  /* 0x0001140000090ab9 */ /* 0x000fce0000000800 */
[----:B------:R-:W3:Y:S01]  /*0a90*/  LDC R2, c[0x0][0x424] ;  /* 0x00010900ff027b82 */ /* 0x000ee20000000800 */
[----:B0-----:R-:W-:-:S04]  /*0aa0*/  ISETP.NE.U32.AND P0, PT, R8, RZ, PT ;  /* 0x000000ff0800720c */ /* 0x001fc80003f05070 */
[----:B------:R-:W-:-:S03]  /*0ab0*/  ISETP.NE.AND.EX P0, PT, R9, RZ, PT, P0 ;  /* 0x000000ff0900720c */ /* 0x000fc60003f05300 */
[----:B------:R-:W0:Y:S01]  /*0ac0*/  LDC R7, c[0x0][0x2f0] ;  /* 0x0000bc00ff077b82 */ /* 0x000e220000000800 */
[----:B-1----:R-:W-:-:S04]  /*0ad0*/  USHF.L.U32 UR47, UR47, 0x7, URZ ;  /* 0x000000072f2f7899 */ /* 0x002fc8000800063f */
[----:B------:R-:W-:Y:S02]  /*0ae0*/  @UP0 UIADD3 UR4, UR47, 0x7f, URZ ;  /* 0x0000007f2f040890 */ /* 0x000fe4000fffe03f */
[----:B------:R-:W-:Y:S01]  /*0af0*/  UIADD3 UR7, UR47, 0x7f, URZ ;  /* 0x0000007f2f077890 */ /* 0x000fe2000fffe03f */
[----:B--2---:R-:W-:Y:S01]  /*0b00*/  IADD3 R3, -R5, 0x1, RZ ;  /* 0x0000000105037810 */ /* 0x004fe20007ffe1ff */
[----:B------:R-:W-:-:S04]  /*0b10*/  UIMAD.WIDE.U32 UR4, UR4, UR5, URZ ;  /* 0x00000005040472a5 */ /* 0x000fc8000f8e003f */
[----:B------:R-:W-:Y:S01]  /*0b20*/  @UP0 USHF.R.U32.HI UR7, URZ, UR9, UR5 ;  /* 0x000000093f070299 */ /* 0x000fe20008011605 */
[----:B---3--:R-:W-:Y:S02]  /*0b30*/  SEL R2, R2, 0x1, P0 ;  /* 0x0000000102027807 */ /* 0x008fe40000000000 */
[----:B------:R-:W-:Y:S02]  /*0b40*/  ULDC.64 UR4, c[0x0][0x9e0] ;  /* 0x0002780000047ab9 */ /* 0x000fe40000000a00 */
[----:B------:R-:W-:-:S04]  /*0b50*/  UISETP.GE.AND UP0, UPT, UR5, 0x1, UPT ;  /* 0x000000010500788c */ /* 0x000fc8000bf06270 */
[----:B------:R-:W-:Y:S01]  /*0b60*/  UP2UR UR42, UPR, URZ, 0x1 ;  /* 0x000000013f2a7883 */ /* 0x000fe20008000000 */
[----:B0-----:R-:W-:Y:S01]  /*0b70*/  IMAD R3, R2, R7, R3 ;  /* 0x0000000702037224 */ /* 0x001fe200078e0203 */
[----:B------:R-:W-:-:S04]  /*0b80*/  PLOP3.LUT P0, PT, PT, PT, UP0, 0x40, 0x0 ;  /* 0x000000000000781c */ /* 0x000fc80003f0e808 */
[----:B------:R-:W-:-:S13]  /*0b90*/  R2UR UR8, R3 ;  /* 0x00000000030872ca */ /* 0x000fda00000e0000 */
[----:B------:R-:W-:-:S04]  /*0ba0*/  UIADD3 UR7, UR8, UR7, URZ ;  /* 0x0000000708077290 */ /* 0x000fc8000fffe03f */
[----:B------:R-:W-:-:S06]  /*0bb0*/  UIADD3 UR4, UR7, UR4, URZ ;  /* 0x0000000407047290 */ /* 0x000fcc000fffe03f */
[----:B------:R-:W-:Y:S01]  /*0bc0*/  IMAD.U32 R0, RZ, RZ, UR4 ;  /* 0x00000004ff007e24 */ /* 0x000fe2000f8e00ff */
[----:B------:R-:W-:Y:S06]  /*0bd0*/  @P0 BRA `(.L_x_1224) ;  /* 0x0000000000400947 */ /* 0x000fec0003800000 */
[----:B------:R-:W-:Y:S01]  /*0be0*/  ISETP.LT.AND P0, PT, RZ, UR7, PT ;  /* 0x00000007ff007c0c */ /* 0x000fe2000bf01270 */
[----:B------:R-:W-:-:S12]  /*0bf0*/  UIADD3 UR4, UR7, -0x1, URZ ;  /* 0xffffffff07047890 */ /* 0x000fd8000fffe03f */
[----:B------:R-:W-:Y:S05]  /*0c00*/  @P0 BRA `(.L_x_1225) ;  /* 0x00000000001c0947 */ /* 0x000fea0003800000 */
[----:B------:R-:W-:Y:S02]  /*0c10*/  UISETP.NE.AND UP0, UPT, UR5, 0x1, UPT ;  /* 0x000000010500788c */ /* 0x000fe4000bf05270 */
[----:B------:R-:W-:-:S09]  /*0c20*/  UIADD3 UR4, -UR7, URZ, URZ ;  /* 0x0000003f07047290 */ /* 0x000fd2000fffe13f */
[----:B------:R-:W-:Y:S02]  /*0c30*/  @UP0 ULDC.64 UR10, c[0x0][0x9e8] ;  /* 0x00027a00000a0ab9 */ /* 0x000fe40000000a00 */
[----:B------:R-:W-:-:S04]  /*0c40*/  UIMAD.WIDE.U32 UR8, UR4, UR10, URZ ;  /* 0x0000000a040872a5 */ /* 0x000fc8000f8e003f */
[----:B------:R-:W-:-:S04]  /*0c50*/  @UP0 USHF.R.U32.HI UR4, URZ, UR11, UR9 ;  /* 0x0000000b3f040299 */ /* 0x000fc80008011609 */
[----:B------:R-:W-:Y:S01]  /*0c60*/  ULOP3.LUT UR4, URZ, UR4, URZ, 0x33, !UPT ;  /* 0x000000043f047292 */ /* 0x000fe2000f8e333f */
[----:B------:R-:W-:Y:S11]  /*0c70*/  BRA `(.L_x_1226) ;  /* 0x0000000000107947 */ /* 0x000ff60003800000 */
.L_x_1225:
[----:B------:R-:W-:-:S11]  /*0c80*/  UISETP.NE.AND UP0, UPT, UR5, 0x1, UPT ;  /* 0x000000010500788c */ /* 0x000fd6000bf05270 */
[----:B------:R-:W-:Y:S02]  /*0c90*/  @UP0 ULDC.64 UR10, c[0x0][0x9e8] ;  /* 0x00027a00000a0ab9 */ /* 0x000fe40000000a00 */
[----:B------:R-:W-:-:S04]  /*0ca0*/  UIMAD.WIDE.U32 UR8, UR4, UR10, URZ ;  /* 0x0000000a040872a5 */ /* 0x000fc8000f8e003f */
[----:B------:R-:W-:-:S12]  /*0cb0*/  @UP0 USHF.R.U32.HI UR4, URZ, UR11, UR9 ;  /* 0x0000000b3f040299 */ /* 0x000fd80008011609 */
.L_x_1226:
[----:B------:R-:W-:-:S06]  /*0cc0*/  UIMAD UR4, UR4, UR5, UR5 ;  /* 0x00000005040472a4 */ /* 0x000fcc000f8e0205 */
[----:B------:R-:W-:-:S07]  /*0cd0*/  VIMNMX R0, R0, UR4, PT ;  /* 0x0000000400007c48 */ /* 0x000fce000bfe0100 */
.L_x_1224:
[----:B------:R-:W-:Y:S01]  /*0ce0*/  UISETP.NE.AND UP0, UPT, UR43, URZ, UPT ;  /* 0x0000003f2b00728c */ /* 0x000fe2000bf05270 */
[-C--:B------:R-:W-:Y:S01]  /*0cf0*/  IMAD R18, R2, R7.reuse, -R5 ;  /* 0x0000000702127224 */ /* 0x080fe200078e0a05 */
[----:B------:R-:W-:Y:S01]  /*0d00*/  UMOV UR4, UR47 ;  /* 0x0000002f00047c82 */ /* 0x000fe20008000000 */
[----:B------:R-:W-:Y:S02]  /*0d10*/  VIADD R4, R0, 0x3f ;  /* 0x0000003f00047836 */ /* 0x000fe40000000000 */
[----:B------:R-:W-:Y:S01]  /*0d20*/  IMAD R0, R2, R7, 0x3f ;  /* 0x0000003f02007424 */ /* 0x000fe200078e0207 */
[----:B------:R-:W-:Y:S02]  /*0d30*/  R2UR UR7, R18 ;  /* 0x00000000120772ca */ /* 0x000fe400000e0000 */
[----:B------:R-:W-:Y:S02]  /*0d40*/  SHF.R.S32.HI R5, RZ, 0x1f, R4 ;  /* 0x0000001fff057819 */ /* 0x000fe40000011404 */
[----:B------:R-:W-:Y:S01]  /*0d50*/  SHF.R.S32.HI R3, RZ, 0x1f, R0 ;  /* 0x0000001fff037819 */ /* 0x000fe20000011400 */
[----:B------:R-:W-:Y:S01]  /*0d60*/  @UP0 ULDC UR8, c[0x0][0x44c] ;  /* 0x0001130000080ab9 */ /* 0x000fe20000000800 */
[----:B------:R-:W-:Y:S01]  /*0d70*/  @UP0 ULDC UR10, c[0x0][0x450] ;  /* 0x00011400000a0ab9 */ /* 0x000fe20000000800 */
[----:B------:R-:W-:Y:S01]  /*0d80*/  UIMAD.WIDE.U32 UR8, UR47, UR8, URZ ;  /* 0x000000082f0872a5 */ /* 0x000fe2000f8e003f */
[----:B------:R-:W-:-:S02]  /*0d90*/  LEA.HI R5, R5, R4, RZ, 0x6 ;  /* 0x0000000405057211 */ /* 0x000fc400078f30ff */
[----:B------:R-:W-:Y:S01]  /*0da0*/  LEA.HI R3, R3, R0, RZ, 0x6 ;  /* 0x0000000003037211 */ /* 0x000fe200078f30ff */
[----:B------:R-:W-:Y:S01]  /*0db0*/  @UP0 USHF.R.U32.HI UR4, URZ, UR10, UR9 ;  /* 0x0000000a3f040299 */ /* 0x000fe20008011609 */
[----:B------:R-:W-:Y:S01]  /*0dc0*/  SHF.R.S32.HI R0, RZ, 0x6, R5 ;  /* 0x00000006ff007819 */ /* 0x000fe20000011405 */
[----:B------:R-:W-:Y:S01]  /*0dd0*/  UISETP.GE.AND UP0, UPT, UR5, 0x1, UPT ;  /* 0x000000010500788c */ /* 0x000fe2000bf06270 */
[----:B------:R-:W-:Y:S01]  /*0de0*/  SHF.R.S32.HI R3, RZ, 0x6, R3 ;  /* 0x00000006ff037819 */ /* 0x000fe20000011403 */
[----:B------:R-:W-:-:S03]  /*0df0*/  UIADD3 UR4, UR7, UR4, URZ ;  /* 0x0000000407047290 */ /* 0x000fc6000fffe03f */
[----:B------:R-:W-:Y:S01]  /*0e00*/  ULDC UR7, c[0x0][0x9dc] ;  /* 0x0002770000077ab9 */ /* 0x000fe20000000800 */
[----:B------:R-:W-:Y:S01]  /*0e10*/  PLOP3.LUT P0, PT, PT, PT, UP0, 0x40, 0x0 ;  /* 0x000000000000781c */ /* 0x000fe20003f0e808 */
[----:B------:R-:W-:Y:S01]  /*0e20*/  UIADD3 UR7, UR4, -UR7, URZ ;  /* 0x8000000704077290 */ /* 0x000fe2000fffe03f */
[----:B------:R-:W-:-:S11]  /*0e30*/  VIMNMX R17, R3, R0, PT ;  /* 0x0000000003117248 */ /* 0x000fd60003fe0100 */
[----:B------:R-:W-:Y:S05]  /*0e40*/  @P0 BRA `(.L_x_1227) ;  /* 0x0000000000440947 */ /* 0x000fea0003800000 */
[----:B------:R-:W-:-:S06]  /*0e50*/  UISETP.GT.AND UP0, UPT, UR4, -0x1, UPT ;  /* 0xffffffff0400788c */ /* 0x000fcc000bf04270 */
[----:B------:R-:W-:-:S13]  /*0e60*/  PLOP3.LUT P0, PT, PT, PT, UP0, 0x80, 0x0 ;  /* 0x000000000000781c */ /* 0x000fda0003f0f008 */
[----:B------:R-:W-:Y:S05]  /*0e70*/  @P0 BRA `(.L_x_1228) ;  /* 0x00000000001c0947 */ /* 0x000fea0003800000 */
[----:B------:R-:W-:Y:S02]  /*0e80*/  UISETP.NE.AND UP0, UPT, UR5, 0x1, UPT ;  /* 0x000000010500788c */ /* 0x000fe4000bf05270 */
[----:B------:R-:W-:-:S09]  /*0e90*/  ULOP3.LUT UR4, URZ, UR4, URZ, 0x33, !UPT ;  /* 0x000000043f047292 */ /* 0x000fd2000f8e333f */
[----:B------:R-:W-:Y:S02]  /*0ea0*/  @UP0 ULDC.64 UR10, c[0x0][0x9e8] ;  /* 0x00027a00000a0ab9 */ /* 0x000fe40000000a00 */
[----:B------:R-:W-:-:S04]  /*0eb0*/  UIMAD.WIDE.U32 UR8, UR4, UR10, URZ ;  /* 0x0000000a040872a5 */ /* 0x000fc8000f8e003f */
[----:B------:R-:W-:-:S04]  /*0ec0*/  @UP0 USHF.R.U32.HI UR4, URZ, UR11, UR9 ;  /* 0x0000000b3f040299 */ /* 0x000fc80008011609 */
[----:B------:R-:W-:Y:S01]  /*0ed0*/  ULOP3.LUT UR4, URZ, UR4, URZ, 0x33, !UPT ;  /* 0x000000043f047292 */ /* 0x000fe2000f8e333f */
[----:B------:R-:W-:Y:S11]  /*0ee0*/  BRA `(.L_x_1229) ;  /* 0x0000000000107947 */ /* 0x000ff60003800000 */
.L_x_1228:
[----:B------:R-:W-:-:S11]  /*0ef0*/  UISETP.NE.AND UP0, UPT, UR5, 0x1, UPT ;  /* 0x000000010500788c */ /* 0x000fd6000bf05270 */
[----:B------:R-:W-:Y:S02]  /*0f00*/  @UP0 ULDC.64 UR10, c[0x0][0x9e8] ;  /* 0x00027a00000a0ab9 */ /* 0x000fe40000000a00 */
[----:B------:R-:W-:-:S04]  /*0f10*/  UIMAD.WIDE.U32 UR8, UR4, UR10, URZ ;  /* 0x0000000a040872a5 */ /* 0x000fc8000f8e003f */
[----:B------:R-:W-:-:S12]  /*0f20*/  @UP0 USHF.R.U32.HI UR4, URZ, UR11, UR9 ;  /* 0x0000000b3f040299 */ /* 0x000fd80008011609 */
.L_x_1229:
[----:B------:R-:W-:-:S04]  /*0f30*/  UIMAD UR4, UR4, UR5, URZ ;  /* 0x00000005040472a4 */ /* 0x000fc8000f8e023f */
[----:B------:R-:W-:-:S04]  /*0f40*/  UISETP.LT.AND UP0, UPT, UR7, UR4, UPT ;  /* 0x000000040700728c */ /* 0x000fc8000bf01270 */
[----:B------:R-:W-:-:S12]  /*0f50*/  USEL UR7, UR7, UR4, !UP0 ;  /* 0x0000000407077287 */ /* 0x000fd8000c000000 */
.L_x_1227:
[----:B------:R-:W-:Y:S02]  /*0f60*/  USHF.R.S32.HI UR4, URZ, 0x1f, UR7 ;  /* 0x0000001f3f047899 */ /* 0x000fe40008011407 */
[----:B------:R-:W-:Y:S02]  /*0f70*/  USHF.R.U32.HI UR10, URZ, 0x10, UR6 ;  /* 0x000000103f0a7899 */ /* 0x000fe40008011606 */
[----:B------:R-:W-:Y:S02]  /*0f80*/  ULEA.HI UR4, UR4, UR7, URZ, 0x6 ;  /* 0x0000000704047291 */ /* 0x000fe4000f8f303f */
[----:B------:R-:W-:Y:S02]  /*0f90*/  ULOP3.LUT UR40, UR6, 0xffff, URZ, 0xc0, !UPT ;  /* 0x0000ffff06287892 */ /* 0x000fe4000f8ec03f */
[----:B------:R-:W-:-:S04]  /*0fa0*/  USHF.R.S32.HI UR4, URZ, 0x6, UR4 ;  /* 0x000000063f047899 */ /* 0x000fc80008011404 */
[----:B------:R-:W-:-:S04]  /*0fb0*/  UISETP.LT.AND UP0, UPT, URZ, UR4, UPT ;  /* 0x000000043f00728c */ /* 0x000fc8000bf01270 */
[----:B------:R-:W-:Y:S02]  /*0fc0*/  USEL UR9, URZ, UR4, !UP0 ;  /* 0x000000043f097287 */ /* 0x000fe4000c000000 */
[----:B------:R-:W-:Y:S01]  /*0fd0*/  UISETP.NE.AND UP0, UPT, UR10, URZ, UPT ;  /* 0x0000003f0a00728c */ /* 0x000fe2000bf05270 */
[----:B------:R-:W-:-:S03]  /*0fe0*/  UMOV UR4, URZ ;  /* 0x0000003f00047c82 */ /* 0x000fc60008000000 */
[----:B------:R-:W-:-:S07]  /*0ff0*/  ISETP.GT.AND P0, PT, R17, UR9, PT ;  /* 0x0000000911007c0c */ /* 0x000fce000bf04270 */
[----:B------:R-:W-:-:S06]  /*1000*/  @!UP0 ULDC UR10, c[0x0][0x9f0] ;  /* 0x00027c00000a8ab9 */ /* 0x000fcc0000000800 */
[----:B------:R-:W-:Y:S05]  /*1010*/  @!P0 BRA `(.L_x_1230) ;  /* 0x00000000008c8947 */ /* 0x000fea0003800000 */
[----:B------:R-:W-:Y:S01]  /*1020*/  IMAD.U32 R6, RZ, RZ, UR10 ;  /* 0x0000000aff067e24 */ /* 0x000fe2000f8e00ff */
[----:B------:R-:W-:-:S04]  /*1030*/  UMOV UR4, URZ ;  /* 0x0000003f00047c82 */ /* 0x000fc80008000000 */
[----:B------:R-:W-:-:S04]  /*1040*/  IABS R0, R6 ;  /* 0x0000000600007213 */ /* 0x000fc80000000000 */
[----:B------:R-:W-:Y:S02]  /*1050*/  R2UR UR11, R0 ;  /* 0x00000000000b72ca */ /* 0x000fe400000e0000 */
[----:B------:R-:W-:Y:S02]  /*1060*/  IADD3 R0, R6, -0x1, R17 ;  /* 0xffffffff06007810 */ /* 0x000fe40007ffe011 */
[----:B------:R-:W-:Y:S02]  /*1070*/  IABS R6, R6 ;  /* 0x0000000600067213 */ /* 0x000fe40000000000 */
[----:B------:R-:W-:-:S03]  /*1080*/  R2UR UR6, R0 ;  /* 0x00000000000672ca */ /* 0x000fc600000e0000 */
[----:B------:R-:W-:-:S04]  /*1090*/  IMAD.MOV R6, RZ, RZ, -R6 ;  /* 0x000000ffff067224 */ /* 0x000fc800078e0a06 */
[----:B------:R-:W0:Y:S06]  /*10a0*/  I2F.RP R3, UR11 ;  /* 0x0000000b00037d06 */ /* 0x000e2c0008209400 */
[----:B------:R-:W-:-:S06]  /*10b0*/  UIADD3 UR6, -UR9, UR6, URZ ;  /* 0x0000000609067290 */ /* 0x000fcc000fffe13f */
[----:B------:R-:W-:Y:S01]  /*10c0*/  IMAD.U32 R0, RZ, RZ, UR6 ;  /* 0x00000006ff007e24 */ /* 0x000fe2000f8e00ff */
[----:B------:R-:W-:Y:S01]  /*10d0*/  ULOP3.LUT UR6, UR6, UR10, URZ, 0x3c, !UPT ;  /* 0x0000000a06067292 */ /* 0x000fe2000f8e3c3f */
[----:B0-----:R-:W0:Y:S03]  /*10e0*/  MUFU.RCP R3, R3 ;  /* 0x0000000300037308 */ /* 0x001e260000001000 */
[----:B------:R-:W-:-:S04]  /*10f0*/  IABS R0, R0 ;  /* 0x0000000000007213 */ /* 0x000fc80000000000 */
[----:B------:R-:W-:Y:S01]  /*1100*/  R2UR UR8, R0 ;  /* 0x00000000000872ca */ /* 0x000fe200000e0000 */
[----:B------:R-:W-:Y:S02]  /*1110*/  IMAD.MOV.U32 R0, RZ, RZ, R6 ;  /* 0x000000ffff007224 */ /* 0x000fe400078e0006 */
[----:B0-----:R-:W-:-:S06]  /*1120*/  VIADD R4, R3, 0xffffffe ;  /* 0x0ffffffe03047836 */ /* 0x001fcc0000000000 */
        /* <DEDUP_REMOVED lines=18> */
.L_x_1230:
[----:B------:R-:W-:Y:S02]  /*1250*/  UIMAD UR40, UR40, UR4, UR9 ;  /* 0x00000004282872a4 */ /* 0x000fe4000f8e0209 */
[----:B------:R-:W-:Y:S01]  /*1260*/  IMAD.U32 R0, RZ, RZ, UR4 ;  /* 0x00000004ff007e24 */ /* 0x000fe2000f8e00ff */
[----:B------:R-:W-:Y:S02]  /*1270*/  PLOP3.LUT P0, PT, PT, PT, PT, 0x80, 0x0 ;  /* 0x000000000000781c */ /* 0x000fe40003f0f070 */
[----:B------:R-:W-:Y:S01]  /*1280*/  CS2R R28, SRZ ;  /* 0x00000000001c7805 */ /* 0x000fe2000001ff00 */
[----:B------:R-:W-:Y:S01]  /*1290*/  IMAD.MOV.U32 R3, RZ, RZ, RZ ;  /* 0x000000ffff037224 */ /* 0x000fe200078e00ff */
[----:B------:R-:W-:Y:S02]  /*12a0*/  CS2R R24, SRZ ;  /* 0x0000000000187805 */ /* 0x000fe4000001ff00 */
[----:B------:R-:W-:Y:S01]  /*12b0*/  VIADDMNMX R17, R0, UR40, R17, PT ;  /* 0x0000002800117c46 */ /* 0x000fe2000b800111 */
[----:B------:R-:W-:Y:S01]  /*12c0*/  IMAD.MOV.U32 R0, RZ, RZ, RZ ;  /* 0x000000ffff007224 */ /* 0x000fe200078e00ff */
[----:B------:R-:W-:-:S02]  /*12d0*/  CS2R R30, SRZ ;  /* 0x00000000001e7805 */ /* 0x000fc4000001ff00 */
[----:B------:R-:W-:Y:S02]  /*12e0*/  CS2R R26, SRZ ;  /* 0x00000000001a7805 */ /* 0x000fe4000001ff00 */
[----:B------:R-:W-:Y:S02]  /*12f0*/  ISETP.GT.AND P1, PT, R17, UR40, PT ;  /* 0x0000002811007c0c */ /* 0x000fe4000bf24270 */
        /* <DEDUP_REMOVED lines=59> */
[----:B------:R-:W-:Y:S02]  /*16b0*/  IMAD.MOV.U32 R8, RZ, RZ, RZ ;  /* 0x000000ffff087224 */ /* 0x000fe400078e00ff */
[----:B------:R-:W-:Y:S01]  /*16c0*/  IMAD.MOV.U32 R147, RZ, RZ, RZ ;  /* 0x000000ffff937224 */ /* 0x000fe200078e00ff */
[----:B------:R-:W-:Y:S06]  /*16d0*/  @!P1 BRA `(.L_x_1231) ;  /* 0x000000a400ac9947 */ /* 0x000fec0003800000 */
[----:B------:R-:W-:Y:S01]  /*16e0*/  SHF.R.S32.HI R22, RZ, 0x1f, R19 ;  /* 0x0000001fff167819 */ /* 0x000fe20000011413 */
[----:B------:R-:W0:Y:S01]  /*16f0*/  S2UR UR45, SR_CgaCtaId ;  /* 0x00000000002d79c3 */ /* 0x000e220000008800 */
[----:B------:R-:W-:Y:S02]  /*1700*/  UMOV UR41, 0x400 ;  /* 0x0000040000297882 */ /* 0x000fe40000000000 */
[----:B------:R-:W-:-:S04]  /*1710*/  LEA.HI R23, R22, R19, RZ, 0x7 ;  /* 0x0000001316177211 */ /* 0x000fc800078f38ff */
[----:B------:R-:W-:-:S05]  /*1720*/  SHF.R.S32.HI R56, RZ, 0x7, R23 ;  /* 0x00000007ff387819 */ /* 0x000fca0000011417 */
        /* <DEDUP_REMOVED lines=16> */
[----:B------:R-:W-:Y:S01]  /*1830*/  MOV R4, UR4 ;  /* 0x0000000400047c02 */ /* 0x000fe20008000f00 */
        /* <DEDUP_REMOVED lines=12> */
.L_x_1232:
        /* <DEDUP_REMOVED lines=22> */
[----:B------:R-:W-:Y:S02]  /*1a60*/  @UP0 UIADD3 UR11, UR11, UR13, URZ ;  /* 0x0000000d0b0b0290 */ /* 0x000fe4000fffe03f */
[----:B------:R-:W-:Y:S02]  /*1a70*/  @UP0 UIMAD UR12, UR12, UR16, URZ ;  /* 0x000000100c0c02a4 */ /* 0x000fe4000f8e023f */
        /* <DEDUP_REMOVED lines=21> */
[----:B------:R-:W-:Y:S02]  /*1bd0*/  VIADD R8, R16, 0x8 ;  /* 0x0000000810087836 */ /* 0x000fe40000000000 */
[----:B--2---:R-:W-:-:S04]  /*1be0*/  FMUL.FTZ R0, R3, R0 ;  /* 0x0000000003007220 */ /* 0x004fc80000410000 */
[----:B------:R-:W-:Y:S01]  /*1bf0*/  FMUL.FTZ R0, R0, UR4 ;  /* 0x0000000400007c20 */ /* 0x000fe20008410000 */
[----:B0-----:R-:W-:Y:S06]  /*1c00*/  @!P0 BRA `(.L_x_1233) ;  /* 0x0000012400ec8947 */ /* 0x001fec0003800000 */
.L_x_1377:
[----:B------:R-:W-:Y:S05]  /*1c10*/  WARPSYNC.ALL ;  /* 0x0000000000007948 */ /* 0x000fea0003800000 */
[----:B------:R-:W-:Y:S01]  /*1c20*/  ULOP3.LUT UR4, UR36, 0x1, URZ, 0xfc, !UPT ;  /* 0x0000000124047892 */ /* 0x000fe2000f8efc3f */
[----:B------:R1:W-:Y:S03]  /*1c30*/  BAR.SYNC.DEFER_BLOCKING R8, 0x100 ;  /* 0x000400080000751d */ /* 0x0003e60000010000 */
[----:B------:R-:W-:-:S06]  /*1c40*/  UISETP.NE.AND UP0, UPT, UR4, 0x3, UPT ;  /* 0x000000030400788c */ /* 0x000fcc000bf05270 */
[----:B------:R-:W-:-:S13]  /*1c50*/  PLOP3.LUT P0, PT, PT, PT, UP0, 0x40, 0x0 ;  /* 0x000000000000781c */ /* 0x000fda0003f0e808 */
[----:B-1----:R-:W-:Y:S05]  /*1c60*/  @P0 BRA `(.L_x_1234) ;  /* 0x0000000000040947 */ /* 0x002fea0003800000 */
[----:B------:R-:W-:Y:S01]  /*1c70*/  BPT.TRAP 0x1 ;  /* 0x000000040000795c */ /* 0x000fe20000300000 */
.L_x_1234:
[----:B------:R-:W-:Y:S01]  /*1c80*/  PLOP3.LUT P1, PT, PT, PT, UP0, 0x40, 0x0 ;  /* 0x000000000000781c */ /* 0x000fe20003f2e808 */
[----:B------:R1:W2:-:S12]  /*1c90*/  SYNCS.PHASECHK.TRANS64.TRYWAIT P0, [UR41+0x20830], R9 ;  /* 0x02083009ff0075a7 */ /* 0x0002980008000169 */
[----:B-1----:R-:W-:Y:S05]  /*1ca0*/  @P1 BRA `(.L_x_1235) ;  /* 0x0000000000041947 */ /* 0x002fea0003800000 */
[----:B------:R-:W-:Y:S01]  /*1cb0*/  BPT.TRAP 0x1 ;  /* 0x000000040000795c */ /* 0x000fe20000300000 */
.L_x_1235:
[----:B--2---:R-:W-:Y:S05]  /*1cc0*/  @P0 BRA `(.L_x_1236) ;  /* 0x0000000000080947 */ /* 0x004fea0003800000 */
[----:B------:R-:W1:Y:S02]  /*1cd0*/  SYNCS.PHASECHK.TRANS64.TRYWAIT P0, [UR41+0x20830], R9 ;  /* 0x02083009ff0075a7 */ /* 0x000e640008000169 */
[----:B-1----:R-:W-:Y:S05]  /*1ce0*/  @!P0 BRA `(.L_x_1237) ;  /* 0x0000012400cc8947 */ /* 0x002fea0003800000 */
.L_x_1236:
[----:B------:R-:W-:Y:S01]  /*1cf0*/  UIADD3 UR4, UR41, 0x18400, URZ ;  /* 0x0001840029047890 */ /* 0x000fe2000fffe03f */
[----:B------:R-:W-:Y:S01]  /*1d00*/  WARPGROUP.ARRIVE ;  /* 0x00000000000079c5 */ /* 0x000fe20000000000 */
[----:B------:R-:W-:Y:S01]  /*1d10*/  UMOV UR11, 0x40000040 ;  /* 0x40000040000b7882 */ /* 0x000fe20000000000 */
[----:B------:R-:W-:Y:S01]  /*1d20*/  UMOV UR13, 0x40000040 ;  /* 0x40000040000d7882 */ /* 0x000fe20000000000 */
[----:B------:R-:W-:Y:S01]  /*1d30*/  USHF.R.U32.HI UR4, URZ, 0x4, UR4 ;  /* 0x000000043f047899 */ /* 0x000fe20008011604 */
[----:B------:R-:W-:Y:S01]  /*1d40*/  PLOP3.LUT P0, PT, PT, PT, UP0, 0x40, 0x0 ;  /* 0x000000000000781c */ /* 0x000fe20003f0e808 */
[----:B------:R-:W-:Y:S01]  /*1d50*/  UMOV UR15, 0x40000040 ;  /* 0x40000040000f7882 */ /* 0x000fe20000000000 */
[----:B------:R-:W-:Y:S01]  /*1d60*/  UMOV UR17, 0x40000040 ;  /* 0x4000004000117882 */ /* 0x000fe20000000000 */
[----:B------:R-:W-:Y:S01]  /*1d70*/  ULOP3.LUT UR5, UR4, 0x3fff, URZ, 0xc0, !UPT ;  /* 0x00003fff04057892 */ /* 0x000fe2000f8ec03f */
[----:B------:R-:W-:Y:S01]  /*1d80*/  IADD3 R6, -R16, 0xb, RZ ;  /* 0x0000000b10067810 */ /* 0x000fe20007ffe1ff */
[----:B------:R-:W-:-:S02]  /*1d90*/  ULOP3.LUT UR4, UR44, 0x10000, URZ, 0xfc, !UPT ;  /* 0x000100002c047892 */ /* 0x000fc4000f8efc3f */
[----:B------:R-:W-:Y:S02]  /*1da0*/  ULOP3.LUT UR44, UR5, 0x10000, URZ, 0xfc, !UPT ;  /* 0x00010000052c7892 */ /* 0x000fe4000f8efc3f */
[----:B------:R-:W-:Y:S01]  /*1db0*/  UIADD3 UR12, UR4, 0x4, URZ ;  /* 0x00000004040c7890 */ /* 0x000fe2000fffe03f */
[----:B------:R-:W-:Y:S02]  /*1dc0*/  UMOV UR5, 0x40000040 ;  /* 0x4000004000057882 */ /* 0x000fe40000000000 */
[----:B------:R-:W-:Y:S01]  /*1dd0*/  UMOV UR8, UR4 ;  /* 0x0000000400087c82 */ /* 0x000fe20008000000 */
[----:B------:R-:W-:Y:S01]  /*1de0*/  UMOV UR9, UR5 ;  /* 0x0000000500097c82 */ /* 0x000fe20008000000 */
[----:B------:R-:W-:Y:S01]  /*1df0*/  UMOV UR10, UR44 ;  /* 0x0000002c000a7c82 */ /* 0x000fe20008000000 */
[----:B------:R-:W-:Y:S01]  /*1e00*/  UIADD3 UR14, UR44, 0x4, URZ ;  /* 0x000000042c0e7890 */ /* 0x000fe2000fffe03f */
[----:B------:R-:W-:Y:S01]  /*1e10*/  QGMMA.64x64x32.F32.E4M3.E4M3 R24, gdesc[UR8], RZ, !UPT, gsb0 ;  /* 0x00e00000081879f3 */ /* 0x000fe2000c0008ff */
[----:B------:R-:W-:-:S02]  /*1e20*/  UIADD3 UR8, UR4, 0x2, URZ ;  /* 0x0000000204087890 */ /* 0x000fc4000fffe03f */
[----:B------:R-:W-:Y:S01]  /*1e30*/  UIADD3 UR10, UR44, 0x2, URZ ;  /* 0x000000022c0a7890 */ /* 0x000fe2000fffe03f */
[----:B------:R-:W-:Y:S01]  /*1e40*/  UMOV UR9, 0x40000040 ;  /* 0x4000004000097882 */ /* 0x000fe20000000000 */
[----:B------:R-:W-:Y:S01]  /*1e50*/  UMOV UR11, 0x40000040 ;  /* 0x40000040000b7882 */ /* 0x000fe20000000000 */
[----:B------:R-:W-:Y:S02]  /*1e60*/  UIADD3 UR16, UR4, 0x6, URZ ;  /* 0x0000000604107890 */ /* 0x000fe4000fffe03f */
[----:B------:R-:W-:Y:S01]  /*1e70*/  UIADD3 UR18, UR44, 0x6, URZ ;  /* 0x000000062c127890 */ /* 0x000fe2000fffe03f */
        /* <DEDUP_REMOVED lines=19> */
[----:B------:R-:W-:Y:S03]  /*1fb0*/  QGMMA.64x64x32.F32.E4M3.E4M3 R24, gdesc[UR8], R24, gsb0 ;  /* 0x00e00000081879f3 */ /* 0x000fe60008000818 */
[----:B------:R-:W-:Y:S02]  /*1fc0*/  WARPGROUP.DEPBAR.LE gsb0, 0x0 ;  /* 0x00008000000079c5 */ /* 0x000fe40000010000 */
        /* <DEDUP_REMOVED lines=18> */
[----:B------:R1:W-:Y:S06]  /*20f0*/  BAR.ARV R6, 0x100 ;  /* 0x000400060000751d */ /* 0x0003ec0000002000 */
[----:B------:R-:W-:Y:S05]  /*2100*/  @P0 BRA `(.L_x_1238) ;  /* 0x0000000000040947 */ /* 0x000fea0003800000 */
[----:B------:R-:W-:Y:S01]  /*2110*/  BPT.TRAP 0x1 ;  /* 0x000000040000795c */ /* 0x000fe20000300000 */
.L_x_1238:
[----:B0-----:R-:W-:Y:S01]  /*2120*/  LOP3.LUT R4, R23, 0xffffff80, RZ, 0xc0, !PT ;  /* 0xffffff8017047812 */ /* 0x001fe200078ec0ff */
[----:B------:R-:W-:Y:S01]  /*2130*/  UISETP.NE.AND UP2, UPT, UR43, URZ, UPT ;  /* 0x0000003f2b00728c */ /* 0x000fe2000bf45270 */
[----:B------:R-:W-:Y:S01]  /*2140*/  LEA.HI R22, R22, R19, RZ, 0x2 ;  /* 0x0000001316167211 */ /* 0x000fe200078f10ff */
[----:B------:R-:W-:Y:S01]  /*2150*/  UISETP.NE.AND UP1, UPT, UR42, URZ, UPT ;  /* 0x0000003f2a00728c */ /* 0x000fe2000bf25270 */
[----:B------:R-:W-:Y:S01]  /*2160*/  LEA.HI R11, R56, R56, RZ, 0x1 ;  /* 0x00000038380b7211 */ /* 0x000fe200078f08ff */
[----:B------:R-:W-:Y:S01]  /*2170*/  IMAD.IADD R4, R19, 0x1, -R4 ;  /* 0x0000000113047824 */ /* 0x000fe200078e0a04 */
[----:B------:R-:W-:Y:S01]  /*2180*/  LOP3.LUT R22, R22, 0xfffffffc, RZ, 0xc0, !PT ;  /* 0xfffffffc16167812 */ /* 0x000fe200078ec0ff */
[----:B------:R-:W-:Y:S01]  /*2190*/  ULDC UR53, c[0x0][0x2f0] ;  /* 0x0000bc0000357ab9 */ /* 0x000fe20000000800 */
[----:B------:R-:W-:Y:S01]  /*21a0*/  LOP3.LUT R11, R11, 0x3fffffe, RZ, 0xc0, !PT ;  /* 0x03fffffe0b0b7812 */ /* 0x000fe200078ec0ff */
[----:B------:R-:W-:Y:S01]  /*21b0*/  FMUL.FTZ R24, R0, R24 ;  /* 0x0000001800187220 */ /* 0x000fe20000410000 */
[----:B------:R-:W-:Y:S01]  /*21c0*/  SHF.R.S32.HI R3, RZ, 0x1f, R4 ;  /* 0x0000001fff037819 */ /* 0x000fe20000011404 */
[----:B------:R-:W-:Y:S01]  /*21d0*/  IMAD.IADD R22, R19, 0x1, -R22 ;  /* 0x0000000113167824 */ /* 0x000fe200078e0a16 */
[----:B------:R-:W-:Y:S01]  /*21e0*/  PLOP3.LUT P0, PT, PT, PT, UP2, 0x80, 0x0 ;  /* 0x000000000000781c */ /* 0x000fe20003f0f028 */
[----:B------:R-:W-:Y:S01]  /*21f0*/  IMAD.IADD R11, R56, 0x1, -R11 ;  /* 0x00000001380b7824 */ /* 0x000fe200078e0a0b */
[CC--:B------:R-:W-:Y:S01]  /*2200*/  LEA.HI R5, R3.reuse, R4.reuse, RZ, 0x2 ;  /* 0x0000000403057211 */ /* 0x0c0fe200078f10ff */
[----:B------:R-:W-:Y:S01]  /*2210*/  @UP2 ULDC UR6, c[0x0][0x44c] ;  /* 0x0001130000062ab9 */ /* 0x000fe20000000800 */
[----:B------:R-:W-:Y:S01]  /*2220*/  LEA.HI R7, R3, R4, RZ, 0x5 ;  /* 0x0000000403077211 */ /* 0x000fe200078f28ff */
[C---:B------:R-:W-:Y:S01]  /*2230*/  FMUL.FTZ R25, R0.reuse, R25 ;  /* 0x0000001900197220 */ /* 0x040fe20000410000 */
[--C-:B------:R-:W-:Y:S01]  /*2240*/  SHF.R.S32.HI R3, RZ, 0x2, R5.reuse ;  /* 0x00000002ff037819 */ /* 0x100fe20000011405 */
[C---:B------:R-:W-:Y:S01]  /*2250*/  FMUL.FTZ R26, R0.reuse, R26 ;  /* 0x0000001a001a7220 */ /* 0x040fe20000410000 */
[----:B------:R-:W-:Y:S01]  /*2260*/  SHF.R.S32.HI R10, RZ, 0x1f, R5 ;  /* 0x0000001fff0a7819 */ /* 0x000fe20000011405 */
[C---:B------:R-:W-:Y:S01]  /*2270*/  FMUL.FTZ R27, R0.reuse, R27 ;  /* 0x0000001b001b7220 */ /* 0x040fe20000410000 */
[----:B------:R-:W-:Y:S01]  /*2280*/  SHF.R.S32.HI R7, RZ, 0x5, R7 ;  /* 0x00000005ff077819 */ /* 0x000fe20000011407 */
[----:B------:R-:W-:Y:S01]  /*2290*/  FMUL.FTZ R28, R0, R28 ;  /* 0x0000001c001c7220 */ /* 0x000fe20000410000 */
[----:B------:R-:W-:Y:S01]  /*22a0*/  LEA.HI R10, R10, R3, RZ, 0x3 ;  /* 0x000000030a0a7211 */ /* 0x000fe200078f18ff */
[C---:B------:R-:W-:Y:S01]  /*22b0*/  FMUL.FTZ R29, R0.reuse, R29 ;  /* 0x0000001d001d7220 */ /* 0x040fe20000410000 */
[----:B------:R-:W-:Y:S01]  /*22c0*/  LEA R12, R7, UR47, 0x4 ;  /* 0x0000002f070c7c11 */ /* 0x000fe2000f8e20ff */
[----:B------:R-:W-:Y:S01]  /*22d0*/  FMUL.FTZ R30, R0, R30 ;  /* 0x0000001e001e7220 */ /* 0x000fe20000410000 */
[----:B------:R-:W-:Y:S01]  /*22e0*/  LOP3.LUT R10, R10, 0xfffffff8, RZ, 0xc0, !PT ;  /* 0xfffffff80a0a7812 */ /* 0x000fe200078ec0ff */
[----:B------:R-:W-:Y:S01]  /*22f0*/  FMUL.FTZ R31, R0, R31 ;  /* 0x0000001f001f7220 */ /* 0x000fe20000410000 */
[----:B------:R-:W-:Y:S01]  /*2300*/  LEA.HI R7, R22, R22, RZ, 0x1 ;  /* 0x0000001616077211 */ /* 0x000fe200078f08ff */
[----:B------:R-:W-:Y:S01]  /*2310*/  FMUL.FTZ R32, R0, R32 ;  /* 0x0000002000207220 */ /* 0x000fe20000410000 */
[----:B------:R-:W-:Y:S01]  /*2320*/  IADD3 R10, R12, R3, -R10 ;  /* 0x000000030c0a7210 */ /* 0x000fe20007ffe80a */
[----:B------:R-:W-:Y:S01]  /*2330*/  IMAD.MOV.U32 R12, RZ, RZ, -0x40 ;  /* 0xffffffc0ff0c7424 */ /* 0x000fe200078e00ff */
[----:B------:R-:W-:Y:S01]  /*2340*/  LOP3.LUT R7, R7, 0x1ffffffe, RZ, 0xc0, !PT ;  /* 0x1ffffffe07077812 */ /* 0x000fe200078ec0ff */
[----:B------:R-:W-:Y:S01]  /*2350*/  FMUL.FTZ R33, R0, R33 ;  /* 0x0000002100217220 */ /* 0x000fe20000410000 */
[----:B------:R-:W-:Y:S01]  /*2360*/  PLOP3.LUT P1, PT, PT, PT, UP2, 0x80, 0x0 ;  /* 0x000000000000781c */ /* 0x000fe20003f2f028 */
[----:B------:R-:W-:-:S02]  /*2370*/  IMAD R10, R11, 0x40, R10 ;  /* 0x000000400b0a7824 */ /* 0x000fc400078e020a */
[----:B------:R-:W-:Y:S01]  /*2380*/  FMUL.FTZ R36, R0, R36 ;  /* 0x0000002400247220 */ /* 0x000fe20000410000 */
[----:B------:R-:W-:Y:S02]  /*2390*/  IMAD.IADD R7, R22, 0x1, -R7 ;  /* 0x0000000116077824 */ /* 0x000fe400078e0a07 */
[C---:B------:R-:W-:Y:S01]  /*23a0*/  FMUL.FTZ R37, R0.reuse, R37 ;  /* 0x0000002500257220 */ /* 0x040fe20000410000 */
[C---:B------:R-:W-:Y:S01]  /*23b0*/  FMUL.FTZ R38, R0.reuse, R38 ;  /* 0x0000002600267220 */ /* 0x040fe20000410000 */
[C---:B------:R-:W-:Y:S01]  /*23c0*/  FMUL.FTZ R39, R0.reuse, R39 ;  /* 0x0000002700277220 */ /* 0x040fe20000410000 */
[----:B------:R-:W-:Y:S02]  /*23d0*/  IMAD R7, R7, 0x8, R10 ;  /* 0x0000000807077824 */ /* 0x000fe400078e020a */
[C---:B------:R-:W-:Y:S01]  /*23e0*/  FMUL.FTZ R40, R0.reuse, R40 ;  /* 0x0000002800287220 */ /* 0x040fe20000410000 */
[C---:B------:R-:W-:Y:S01]  /*23f0*/  FMUL.FTZ R41, R0.reuse, R41 ;  /* 0x0000002900297220 */ /* 0x040fe20000410000 */
[----:B------:R-:W-:Y:S01]  /*2400*/  FMUL.FTZ R42, R0, R42 ;  /* 0x0000002a002a7220 */ /* 0x000fe20000410000 */
[----:B------:R-:W-:Y:S01]  /*2410*/  @P0 IMAD.HI.U32 R3, R7, UR6, RZ ;  /* 0x0000000607030c27 */ /* 0x000fe2000f8e00ff */
[----:B------:R-:W-:-:S03]  /*2420*/  @UP2 ULDC UR6, c[0x0][0x450] ;  /* 0x0001140000062ab9 */ /* 0x000fc60000000800 */
[C---:B------:R-:W-:Y:S01]  /*2430*/  FMUL.FTZ R43, R0.reuse, R43 ;  /* 0x0000002b002b7220 */ /* 0x040fe20000410000 */
[C---:B------:R-:W-:Y:S01]  /*2440*/  FMUL.FTZ R44, R0.reuse, R44 ;  /* 0x0000002c002c7220 */ /* 0x040fe20000410000 */
[----:B------:R-:W-:Y:S01]  /*2450*/  IMAD.MOV.U32 R10, RZ, RZ, R7 ;  /* 0x000000ffff0a7224 */ /* 0x000fe200078e0007 */
[----:B------:R-:W-:Y:S01]  /*2460*/  @P1 SHF.R.U32.HI R10, RZ, UR6, R3 ;  /* 0x00000006ff0a1c19 */ /* 0x000fe20008011603 */
[C---:B------:R-:W-:Y:S01]  /*2470*/  FMUL.FTZ R45, R0.reuse, R45 ;  /* 0x0000002d002d7220 */ /* 0x040fe20000410000 */
[----:B------:R-:W-:Y:S01]  /*2480*/  LOP3.LUT R3, R5, 0x7ffffffc, RZ, 0xc0, !PT ;  /* 0x7ffffffc05037812 */ /* 0x000fe200078ec0ff */
[----:B------:R-:W-:Y:S02]  /*2490*/  IMAD R5, R17, R12, 0x41 ;  /* 0x0000004111057424 */ /* 0x000fe400078e020c */
[C---:B------:R-:W-:Y:S01]  /*24a0*/  FMUL.FTZ R46, R0.reuse, R46 ;  /* 0x0000002e002e7220 */ /* 0x040fe20000410000 */
[----:B------:R-:W0:Y:S01]  /*24b0*/  SHFL.IDX PT, R23, R10, RZ, 0x1c1f ;  /* 0x001c1fff0a177589 */ /* 0x000e2200000e0000 */
[----:B------:R-:W-:Y:S01]  /*24c0*/  FMUL.FTZ R47, R0, R47 ;  /* 0x0000002f002f7220 */ /* 0x000fe20000410000 */
[----:B------:R-:W-:-:S02]  /*24d0*/  IMAD.IADD R3, R4, 0x1, -R3 ;  /* 0x0000000104037824 */ /* 0x000fc400078e0a03 */
[C---:B------:R-:W-:Y:S01]  /*24e0*/  FMUL.FTZ R48, R0.reuse, R48 ;  /* 0x0000003000307220 */ /* 0x040fe20000410000 */
[C---:B------:R-:W-:Y:S01]  /*24f0*/  FMUL.FTZ R49, R0.reuse, R49 ;  /* 0x0000003100317220 */ /* 0x040fe20000410000 */
[C---:B------:R-:W-:Y:S01]  /*2500*/  FMUL.FTZ R50, R0.reuse, R50 ;  /* 0x0000003200327220 */ /* 0x040fe20000410000 */
[C---:B------:R-:W-:Y:S01]  /*2510*/  FMUL.FTZ R51, R0.reuse, R51 ;  /* 0x0000003300337220 */ /* 0x040fe20000410000 */
[C---:B------:R-:W-:Y:S01]  /*2520*/  FMUL.FTZ R52, R0.reuse, R52 ;  /* 0x0000003400347220 */ /* 0x040fe20000410000 */
[C---:B------:R-:W-:Y:S01]  /*2530*/  FMUL.FTZ R53, R0.reuse, R53 ;  /* 0x0000003500357220 */ /* 0x040fe20000410000 */
[C---:B------:R-:W-:Y:S01]  /*2540*/  FMUL.FTZ R54, R0.reuse, R54 ;  /* 0x0000003600367220 */ /* 0x040fe20000410000 */
[----:B------:R-:W-:Y:S01]  /*2550*/  FMUL.FTZ R55, R0, R55 ;  /* 0x0000003700377220 */ /* 0x000fe20000410000 */
[----:B------:R-:W-:Y:S02]  /*2560*/  IMAD R4, R2, UR53, R5 ;  /* 0x0000003502047c24 */ /* 0x000fe4000f8e0205 */
[C---:B------:R-:W-:Y:S01]  /*2570*/  FMUL.FTZ R35, R0.reuse, R35 ;  /* 0x0000002300237220 */ /* 0x040fe20000410000 */
[----:B------:R-:W-:Y:S01]  /*2580*/  UIADD3 UR6, UR41, 0x20840, URZ ;  /* 0x0002084029067890 */ /* 0x000fe2000fffe03f */
[----:B------:R-:W-:Y:S01]  /*2590*/  PLOP3.LUT P0, PT, PT, PT, UP1, 0x40, 0x0 ;  /* 0x000000000000781c */ /* 0x000fe20003f0e818 */
[----:B------:R-:W-:Y:S01]  /*25a0*/  ULDC UR7, c[0x0][0x288] ;  /* 0x0000a20000077ab9 */ /* 0x000fe20000000800 */
[----:B------:R-:W-:Y:S01]  /*25b0*/  LEA R22, R17, 0xffffffc0, 0x6 ;  /* 0xffffffc011167811 */ /* 0x000fe200078e30ff */
[----:B------:R-:W-:Y:S01]  /*25c0*/  IMAD R11, R3, -0x2, R4 ;  /* 0xfffffffe030b7824 */ /* 0x000fe200078e0204 */
[----:B------:R-:W-:Y:S01]  /*25d0*/  ULDC UR49, c[0x0][0x9dc] ;  /* 0x0002770000317ab9 */ /* 0x000fe20000000800 */
[----:B------:R-:W-:Y:S01]  /*25e0*/  IMAD.U32 R14, RZ, RZ, UR7 ;  /* 0x00000007ff0e7e24 */ /* 0x000fe2000f8e00ff */
[----:B------:R-:W2:Y:S01]  /*25f0*/  MUFU.TANH R24, R24 ;  /* 0x0000001800187308 */ /* 0x000ea20000002400 */
[----:B------:R-:W-:Y:S01]  /*2600*/  UPRMT UR6, UR45, 0x654, UR6 ;  /* 0x000006542d067896 */ /* 0x000fe20008000006 */
[----:B------:R-:W-:Y:S01]  /*2610*/  FMUL.FTZ R34, R0, R34 ;  /* 0x0000002200227220 */ /* 0x000fe20000410000 */
[----:B------:R-:W-:Y:S01]  /*2620*/  ULOP3.LUT UR49, URZ, UR49, URZ, 0x33, !UPT ;  /* 0x000000313f317292 */ /* 0x000fe2000f8e333f */
[----:B------:R-:W-:Y:S01]  /*2630*/  IMAD.IADD R11, R11, 0x1, -R14 ;  /* 0x000000010b0b7824 */ /* 0x000fe200078e0a0e */
[----:B------:R-:W-:Y:S01]  /*2640*/  ULDC UR11, c[0x0][0x9e0] ;  /* 0x00027800000b7ab9 */ /* 0x000fe20000000800 */
[----:B------:R-:W-:-:S02]  /*2650*/  IMAD R4, R2, UR53, -R22 ;  /* 0x0000003502047c24 */ /* 0x000fc4000f8e0a16 */
[----:B------:R-:W3:Y:S01]  /*2660*/  MUFU.TANH R25, R25 ;  /* 0x0000001900197308 */ /* 0x000ee20000002400 */
[----:B------:R-:W-:Y:S01]  /*2670*/  IADD3 R15, R11, UR49, RZ ;  /* 0x000000310b0f7c10 */ /* 0x000fe2000fffe0ff */
[----:B------:R-:W-:Y:S01]  /*2680*/  IMAD R13, R3, -0x2, R4 ;  /* 0xfffffffe030d7824 */ /* 0x000fe200078e0204 */
[----:B------:R-:W-:Y:S01]  /*2690*/  SYNCS.ARRIVE.TRANS64.RED.A1T0 RZ, [UR6], RZ ;  /* 0x000000ffffff79a7 */ /* 0x000fe20008100406 */
[----:B------:R-:W-:Y:S02]  /*26a0*/  VIADD R19, R5, 0xffffffff ;  /* 0xffffffff05137836 */ /* 0x000fe40000000000 */
[----:B0-----:R-:W-:Y:S02]  /*26b0*/  IMAD.IADD R5, R15, 0x1, R23 ;  /* 0x000000010f057824 */ /* 0x001fe400078e0217 */
[----:B------:R-:W0:Y:S08]  /*26c0*/  MUFU.TANH R26, R26 ;  /* 0x0000001a001a7308 */ /* 0x000e300000002400 */
[----:B------:R-:W4:Y:S08]  /*26d0*/  MUFU.TANH R27, R27 ;  /* 0x0000001b001b7308 */ /* 0x000f300000002400 */
[----:B------:R-:W0:Y:S08]  /*26e0*/  MUFU.TANH R28, R28 ;  /* 0x0000001c001c7308 */ /* 0x000e300000002400 */
        /* <DEDUP_REMOVED lines=26> */
[----:B------:R5:W0:Y:S02]  /*2890*/  MUFU.TANH R20, R34 ;  /* 0x0000002200147308 */ /* 0x000a240000002400 */
[----:B-----5:R-:W-:-:S05]  /*28a0*/  VIADD R34, R11, UR11 ;  /* 0x0000000b0b227c36 */ /* 0x020fca0008000000 */
[----:B------:R-:W-:Y:S01]  /*28b0*/  VIADDMNMX R4, R23, R34, R13, PT ;  /* 0x0000002217047246 */ /* 0x000fe2000380010d */
[----:B--234-:R-:W-:Y:S06]  /*28c0*/  @P0 BRA `(.L_x_1239) ;  /* 0x0000000000640947 */ /* 0x01cfec0003800000 */
[----:B------:R-:W-:Y:S01]  /*28d0*/  IMAD R11, R2, UR53, R23 ;  /* 0x00000035020b7c24 */ /* 0x000fe2000f8e0217 */
[----:B------:R-:W-:Y:S03]  /*28e0*/  BSSY B0, `(.L_x_1240) ;  /* 0x0000013000007945 */ /* 0x000fe60003800000 */
[----:B------:R-:W-:-:S05]  /*28f0*/  IMAD.IADD R11, R11, 0x1, -R14 ;  /* 0x000000010b0b7824 */ /* 0x000fca00078e0a0e */
[----:B------:R-:W-:-:S13]  /*2900*/  ISETP.GT.AND P0, PT, R11, -0x1, PT ;  /* 0xffffffff0b00780c */ /* 0x000fda0003f04270 */
[----:B------:R-:W-:Y:S05]  /*2910*/  @P0 BRA `(.L_x_1241) ;  /* 0x0000000000240947 */ /* 0x000fea0003800000 */
[----:B------:R-:W-:Y:S01]  /*2920*/  ULDC UR6, c[0x0][0x9e4] ;  /* 0x0002790000067ab9 */ /* 0x000fe20000000800 */
[----:B------:R-:W-:Y:S01]  /*2930*/  LOP3.LUT R11, RZ, R11, RZ, 0x33, !PT ;  /* 0x0000000bff0b7212 */ /* 0x000fe200078e33ff */
[----:B------:R-:W-:-:S05]  /*2940*/  IMAD.U32 R23, RZ, RZ, UR6 ;  /* 0x00000006ff177e24 */ /* 0x000fca000f8e00ff */
[----:B------:R-:W-:-:S13]  /*2950*/  ISETP.NE.AND P0, PT, R23, 0x1, PT ;  /* 0x000000011700780c */ /* 0x000fda0003f05270 */
[----:B------:R-:W2:Y:S02]  /*2960*/  @P0 LDC.64 R56, c[0x0][0x9e8] ;  /* 0x00027a00ff380b82 */ /* 0x000ea40000000a00 */
[----:B--2---:R-:W-:-:S05]  /*2970*/  @P0 IMAD.HI.U32 R12, R11, R56, RZ ;  /* 0x000000380b0c0227 */ /* 0x004fca00078e00ff */
[----:B------:R-:W-:-:S04]  /*2980*/  @P0 SHF.R.U32.HI R11, RZ, R57, R12 ;  /* 0x00000039ff0b0219 */ /* 0x000fc8000001160c */
[----:B------:R-:W-:Y:S01]  /*2990*/  LOP3.LUT R11, RZ, R11, RZ, 0x33, !PT ;  /* 0x0000000bff0b7212 */ /* 0x000fe200078e33ff */
[----:B------:R-:W-:Y:S06]  /*29a0*/  BRA `(.L_x_1242) ;  /* 0x0000000000187947 */ /* 0x000fec0003800000 */
.L_x_1241:
[----:B------:R-:W-:Y:S02]  /*29b0*/  ULDC UR6, c[0x0][0x9e4] ;  /* 0x0002790000067ab9 */ /* 0x000fe40000000800 */
[----:B------:R-:W-:-:S05]  /*29c0*/  IMAD.U32 R23, RZ, RZ, UR6 ;  /* 0x00000006ff177e24 */ /* 0x000fca000f8e00ff */
[----:B------:R-:W-:-:S13]  /*29d0*/  ISETP.NE.AND P0, PT, R23, 0x1, PT ;  /* 0x000000011700780c */ /* 0x000fda0003f05270 */
[----:B------:R-:W2:Y:S02]  /*29e0*/  @P0 LDC.64 R56, c[0x0][0x9e8] ;  /* 0x00027a00ff380b82 */ /* 0x000ea40000000a00 */
[----:B--2---:R-:W-:-:S05]  /*29f0*/  @P0 IMAD.HI.U32 R12, R11, R56, RZ ;  /* 0x000000380b0c0227 */ /* 0x004fca00078e00ff */
[----:B------:R-:W-:-:S07]  /*2a00*/  @P0 SHF.R.U32.HI R11, RZ, R57, R12 ;  /* 0x00000039ff0b0219 */ /* 0x000fce000001160c */
.L_x_1242:
[----:B------:R-:W-:Y:S05]  /*2a10*/  BSYNC B0 ;  /* 0x0000000000007941 */ /* 0x000fea0003800000 */
.L_x_1240:
[----:B------:R-:W-:-:S04]  /*2a20*/  IMAD R12, R11, R23, -R22 ;  /* 0x000000170b0c7224 */ /* 0x000fc800078e0a16 */
[----:B------:R-:W-:-:S05]  /*2a30*/  IMAD R12, R3, -0x2, R12 ;  /* 0xfffffffe030c7824 */ /* 0x000fca00078e020c */
[----:B------:R-:W-:Y:S02]  /*2a40*/  VIADDMNMX R4, R12, R23, R4, PT ;  /* 0x000000170c047246 */ /* 0x000fe40003800104 */
[----:B------:R-:W-:-:S07]  /*2a50*/  VIMNMX R5, R5, R12, !PT ;  /* 0x0000000c05057248 */ /* 0x000fce0007fe0100 */
.L_x_1239:
[C---:B------:R-:W-:Y:S01]  /*2a60*/  ISETP.GE.AND P1, PT, R19.reuse, 0x1, PT ;  /* 0x000000011300780c */ /* 0x040fe20003f26270 */
[----:B------:R-:W2:Y:S01]  /*2a70*/  SHFL.IDX PT, R11, R10, 0x1, 0x1c1f ;  /* 0x003c1f000a0b7f89 */ /* 0x000ea200000e0000 */
[----:B------:R-:W-:Y:S01]  /*2a80*/  ISETP.GE.AND P0, PT, R19, 0x2, PT ;  /* 0x000000021300780c */ /* 0x000fe20003f06270 */
[----:B------:R-:W-:Y:S01]  /*2a90*/  UISETP.NE.AND UP1, UPT, UR42, URZ, UPT ;  /* 0x0000003f2a00728c */ /* 0x000fe2000bf25270 */
[----:B------:R-:W-:Y:S02]  /*2aa0*/  P2R R12, PR, RZ, 0x2 ;  /* 0x00000002ff0c7803 */ /* 0x000fe40000000000 */
[----:B------:R-:W-:Y:S02]  /*2ab0*/  ISETP.GT.AND P3, PT, R5, RZ, !P1 ;  /* 0x000000ff0500720c */ /* 0x000fe40004f64270 */
[----:B------:R-:W-:Y:S02]  /*2ac0*/  ISETP.GE.AND P1, PT, R19, 0x9, PT ;  /* 0x000000091300780c */ /* 0x000fe40003f26270 */
[----:B------:R-:W-:-:S02]  /*2ad0*/  ISETP.GT.AND P2, PT, R5, 0x1, !P0 ;  /* 0x000000010500780c */ /* 0x000fc40004744270 */
[----:B------:R-:W-:Y:S02]  /*2ae0*/  P2R R23, PR, RZ, 0x2 ;  /* 0x00000002ff177803 */ /* 0x000fe40000000000 */
[----:B------:R-:W-:Y:S02]  /*2af0*/  ISETP.GT.AND P1, PT, R5, 0x8, !P1 ;  /* 0x000000080500780c */ /* 0x000fe40004f24270 */
[----:B------:R-:W-:Y:S02]  /*2b00*/  ISETP.GE.AND P4, PT, R19, 0x11, PT ;  /* 0x000000111300780c */ /* 0x000fe40003f86270 */
[C---:B------:R-:W-:Y:S02]  /*2b10*/  ISETP.LT.OR P1, PT, R4.reuse, 0x9, P1 ;  /* 0x000000090400780c */ /* 0x040fe40000f21670 */
[----:B------:R-:W-:Y:S02]  /*2b20*/  ISETP.LT.OR P3, PT, R4, 0x1, P3 ;  /* 0x000000010400780c */ /* 0x000fe40001f61670 */
[----:B0-----:R-:W-:-:S02]  /*2b30*/  FSEL R59, R28, -INF , !P1 ;  /* 0xff8000001c3b7808 */ /* 0x001fc40004800000 */
[----:B------:R-:W-:Y:S02]  /*2b40*/  ISETP.LT.OR P2, PT, R4, 0x2, P2 ;  /* 0x000000020400780c */ /* 0x000fe40001741670 */
[----:B------:R-:W-:Y:S02]  /*2b50*/  ISETP.GT.AND P1, PT, R5, 0x10, !P4 ;  /* 0x000000100500780c */ /* 0x000fe40006724270 */
[----:B------:R-:W-:Y:S02]  /*2b60*/  ISETP.GE.AND P5, PT, R19, 0xa, PT ;  /* 0x0000000a1300780c */ /* 0x000fe40003fa6270 */
[----:B------:R-:W-:Y:S02]  /*2b70*/  FSEL R35, R24, -INF , !P3 ;  /* 0xff80000018237808 */ /* 0x000fe40005800000 */
[----:B------:R-:W-:Y:S02]  /*2b80*/  FSEL R57, R25, -INF , !P2 ;  /* 0xff80000019397808 */ /* 0x000fe40005000000 */
[----:B------:R-:W-:-:S02]  /*2b90*/  ISETP.LT.OR P1, PT, R4, 0x11, P1 ;  /* 0x000000110400780c */ /* 0x000fc40000f21670 */
[----:B------:R-:W-:Y:S02]  /*2ba0*/  ISETP.GT.AND P2, PT, R5, 0x9, !P5 ;  /* 0x000000090500780c */ /* 0x000fe40006f44270 */
[----:B------:R-:W-:Y:S02]  /*2bb0*/  ISETP.GE.AND P3, PT, R19, 0x12, PT ;  /* 0x000000121300780c */ /* 0x000fe40003f66270 */
[----:B------:R-:W-:Y:S02]  /*2bc0*/  FSEL R63, R32, -INF , !P1 ;  /* 0xff800000203f7808 */ /* 0x000fe40004800000 */
[----:B------:R-:W-:Y:S02]  /*2bd0*/  ISETP.LT.OR P2, PT, R4, 0xa, P2 ;  /* 0x0000000a0400780c */ /* 0x000fe40001741670 */
[----:B------:R-:W-:Y:S02]  /*2be0*/  ISETP.GT.AND P1, PT, R5, 0x11, !P3 ;  /* 0x000000110500780c */ /* 0x000fe40005f24270 */
[----:B------:R-:W-:-:S02]  /*2bf0*/  FSEL R61, R29, -INF , !P2 ;  /* 0xff8000001d3d7808 */ /* 0x000fc40005000000 */
[C---:B------:R-:W-:Y:S02]  /*2c00*/  ISETP.LT.OR P1, PT, R4.reuse, 0x12, P1 ;  /* 0x000000120400780c */ /* 0x040fe40000f21670 */
[----:B------:R-:W-:Y:S02]  /*2c10*/  ISETP.GE.AND P2, PT, R19, 0x19, PT ;  /* 0x000000191300780c */ /* 0x000fe40003f46270 */
[----:B------:R-:W-:Y:S02]  /*2c20*/  FSEL R65, R33, -INF , !P1 ;  /* 0xff80000021417808 */ /* 0x000fe40004800000 */
[----:B------:R-:W-:Y:S02]  /*2c30*/  ISETP.GT.AND P1, PT, R5, 0x18, !P2 ;  /* 0x000000180500780c */ /* 0x000fe40005724270 */
[----:B------:R-:W-:Y:S02]  /*2c40*/  P2R R29, PR, RZ, 0x4 ;  /* 0x00000004ff1d7803 */ /* 0x000fe40000000000 */
[----:B------:R-:W-:-:S02]  /*2c50*/  ISETP.LT.OR P1, PT, R4, 0x19, P1 ;  /* 0x000000190400780c */ /* 0x000fc40000f21670 */
[----:B------:R-:W-:Y:S02]  /*2c60*/  ISETP.GE.AND P2, PT, R19, 0x1a, PT ;  /* 0x0000001a1300780c */ /* 0x000fe40003f46270 */
[----:B------:R-:W-:Y:S02]  /*2c70*/  FSEL R67, R36, -INF , !P1 ;  /* 0xff80000024437808 */ /* 0x000fe40004800000 */
[----:B------:R-:W-:Y:S02]  /*2c80*/  ISETP.GT.AND P1, PT, R5, 0x19, !P2 ;  /* 0x000000190500780c */ /* 0x000fe40005724270 */
[----:B------:R-:W-:Y:S02]  /*2c90*/  P2R R32, PR, RZ, 0x4 ;  /* 0x00000004ff207803 */ /* 0x000fe40000000000 */
[----:B------:R-:W-:Y:S02]  /*2ca0*/  ISETP.LT.OR P1, PT, R4, 0x1a, P1 ;  /* 0x0000001a0400780c */ /* 0x000fe40000f21670 */
[----:B------:R-:W-:-:S02]  /*2cb0*/  ISETP.GE.AND P2, PT, R19, 0x21, PT ;  /* 0x000000211300780c */ /* 0x000fc40003f46270 */
[----:B------:R-:W-:Y:S02]  /*2cc0*/  FSEL R69, R37, -INF , !P1 ;  /* 0xff80000025457808 */ /* 0x000fe40004800000 */
[----:B------:R-:W-:Y:S02]  /*2cd0*/  ISETP.GT.AND P1, PT, R5, 0x20, !P2 ;  /* 0x000000200500780c */ /* 0x000fe40005724270 */
[----:B------:R-:W-:Y:S02]  /*2ce0*/  P2R R33, PR, RZ, 0x4 ;  /* 0x00000004ff217803 */ /* 0x000fe40000000000 */
[----:B------:R-:W-:Y:S02]  /*2cf0*/  ISETP.LT.OR P1, PT, R4, 0x21, P1 ;  /* 0x000000210400780c */ /* 0x000fe40000f21670 */
[----:B------:R-:W-:Y:S02]  /*2d00*/  ISETP.GE.AND P2, PT, R19, 0x22, PT ;  /* 0x000000221300780c */ /* 0x000fe40003f46270 */
[----:B------:R-:W-:-:S02]  /*2d10*/  FSEL R71, R40, -INF , !P1 ;  /* 0xff80000028477808 */ /* 0x000fc40004800000 */
[----:B------:R-:W-:Y:S02]  /*2d20*/  ISETP.GT.AND P1, PT, R5, 0x21, !P2 ;  /* 0x000000210500780c */ /* 0x000fe40005724270 */
[----:B------:R-:W-:Y:S02]  /*2d30*/  P2R R36, PR, RZ, 0x4 ;  /* 0x00000004ff247803 */ /* 0x000fe40000000000 */
[----:B------:R-:W-:Y:S02]  /*2d40*/  ISETP.LT.OR P1, PT, R4, 0x22, P1 ;  /* 0x000000220400780c */ /* 0x000fe40000f21670 */
[----:B------:R-:W-:Y:S02]  /*2d50*/  P2R R28, PR, RZ, 0x8 ;  /* 0x00000008ff1c7803 */ /* 0x000fe40000000000 */
[----:B------:R-:W-:Y:S02]  /*2d60*/  FSEL R41, R41, -INF , !P1 ;  /* 0xff80000029297808 */ /* 0x000fe40004800000 */
[----:B------:R-:W-:-:S02]  /*2d70*/  ISETP.GE.AND P1, PT, R19, 0x29, PT ;  /* 0x000000291300780c */ /* 0x000fc40003f26270 */
[----:B------:R-:W-:Y:S02]  /*2d80*/  P2R R58, PR, RZ, 0x10 ;  /* 0x00000010ff3a7803 */ /* 0x000fe40000000000 */
[----:B------:R-:W-:Y:S02]  /*2d90*/  ISETP.GT.AND P2, PT, R5, 0x28, !P1 ;  /* 0x000000280500780c */ /* 0x000fe40004f44270 */
[----:B------:R-:W-:Y:S02]  /*2da0*/  P2R R56, PR, RZ, 0x20 ;  /* 0x00000020ff387803 */ /* 0x000fe40000000000 */
[----:B------:R-:W-:-:S04]  /*2db0*/  ISETP.LT.OR P2, PT, R4, 0x29, P2 ;  /* 0x000000290400780c */ /* 0x000fc80001741670 */
[----:B------:R-:W-:Y:S02]  /*2dc0*/  FSEL R73, R44, -INF , !P2 ;  /* 0xff8000002c497808 */ /* 0x000fe40005000000 */
[----:B------:R-:W-:-:S04]  /*2dd0*/  ISETP.GE.AND P2, PT, R19, 0x2a, PT ;  /* 0x0000002a1300780c */ /* 0x000fc80003f46270 */
[----:B------:R-:W-:-:S04]  /*2de0*/  ISETP.GT.AND P3, PT, R5, 0x29, !P2 ;  /* 0x000000290500780c */ /* 0x000fc80005764270 */
        /* <DEDUP_REMOVED lines=15> */
[----:B------:R-:W-:Y:S02]  /*2ee0*/  P2R R37, PR, RZ, 0x40 ;  /* 0x00000040ff257803 */ /* 0x000fe40000000000 */
[----:B------:R-:W-:Y:S01]  /*2ef0*/  ISETP.GT.AND P6, PT, R5, 0x39, !P6 ;  /* 0x000000390500780c */ /* 0x000fe200077c4270 */
[----:B--2---:R-:W-:-:S03]  /*2f00*/  IMAD.IADD R5, R15, 0x1, R11 ;  /* 0x000000010f057824 */ /* 0x004fc600078e020b */
[----:B------:R-:W-:Y:S02]  /*2f10*/  ISETP.LT.OR P6, PT, R4, 0x3a, P6 ;  /* 0x0000003a0400780c */ /* 0x000fe400037c1670 */
[----:B------:R-:W-:Y:S02]  /*2f20*/  VIADDMNMX R4, R11, R34, R13, PT ;  /* 0x000000220b047246 */ /* 0x000fe4000380010d */
[----:B------:R-:W-:Y:S02]  /*2f30*/  FSEL R53, R53, -INF , !P6 ;  /* 0xff80000035357808 */ /* 0x000fe40007000000 */
[----:B------:R-:W-:-:S13]  /*2f40*/  PLOP3.LUT P6, PT, PT, PT, UP1, 0x40, 0x0 ;  /* 0x000000000000781c */ /* 0x000fda0003fce818 */
[----:B------:R-:W-:Y:S05]  /*2f50*/  @P6 BRA `(.L_x_1243) ;  /* 0x0000000000646947 */ /* 0x000fea0003800000 */
        /* <DEDUP_REMOVED lines=9> */
[----:B------:R-:W0:Y:S02]  /*2ff0*/  @P6 LDC.64 R24, c[0x0][0x9e8] ;  /* 0x00027a00ff186b82 */ /* 0x000e240000000a00 */
[----:B0-----:R-:W-:-:S05]  /*3000*/  @P6 IMAD.HI.U32 R10, R11, R24, RZ ;  /* 0x000000180b0a6227 */ /* 0x001fca00078e00ff */
[----:B------:R-:W-:-:S04]  /*3010*/  @P6 SHF.R.U32.HI R11, RZ, R25, R10 ;  /* 0x00000019ff0b6219 */ /* 0x000fc8000001160a */
[----:B------:R-:W-:Y:S01]  /*3020*/  LOP3.LUT R11, RZ, R11, RZ, 0x33, !PT ;  /* 0x0000000bff0b7212 */ /* 0x000fe200078e33ff */
[----:B------:R-:W-:Y:S06]  /*3030*/  BRA `(.L_x_1246) ;  /* 0x0000000000187947 */ /* 0x000fec0003800000 */
.L_x_1245:
[----:B------:R-:W-:Y:S02]  /*3040*/  ULDC UR6, c[0x0][0x9e4] ;  /* 0x0002790000067ab9 */ /* 0x000fe40000000800 */
[----:B------:R-:W-:-:S05]  /*3050*/  IMAD.U32 R13, RZ, RZ, UR6 ;  /* 0x00000006ff0d7e24 */ /* 0x000fca000f8e00ff */
[----:B------:R-:W-:-:S13]  /*3060*/  ISETP.NE.AND P6, PT, R13, 0x1, PT ;  /* 0x000000010d00780c */ /* 0x000fda0003fc5270 */
[----:B------:R-:W0:Y:S02]  /*3070*/  @P6 LDC.64 R24, c[0x0][0x9e8] ;  /* 0x00027a00ff186b82 */ /* 0x000e240000000a00 */
[----:B0-----:R-:W-:-:S05]  /*3080*/  @P6 IMAD.HI.U32 R10, R11, R24, RZ ;  /* 0x000000180b0a6227 */ /* 0x001fca00078e00ff */
[----:B------:R-:W-:-:S07]  /*3090*/  @P6 SHF.R.U32.HI R11, RZ, R25, R10 ;  /* 0x00000019ff0b6219 */ /* 0x000fce000001160a */
.L_x_1246:
[----:B------:R-:W-:Y:S05]  /*30a0*/  BSYNC B0 ;  /* 0x0000000000007941 */ /* 0x000fea0003800000 */
.L_x_1244:
[----:B------:R-:W-:-:S04]  /*30b0*/  IMAD R10, R11, R13, -R22 ;  /* 0x0000000d0b0a7224 */ /* 0x000fc800078e0a16 */
[----:B------:R-:W-:-:S05]  /*30c0*/  IMAD R10, R3, -0x2, R10 ;  /* 0xfffffffe030a7824 */ /* 0x000fca00078e020a */
[----:B------:R-:W-:Y:S02]  /*30d0*/  VIADDMNMX R4, R10, R13, R4, PT ;  /* 0x0000000d0a047246 */ /* 0x000fe40003800104 */
[----:B------:R-:W-:-:S07]  /*30e0*/  VIMNMX R5, R5, R10, !PT ;  /* 0x0000000a05057248 */ /* 0x000fce0007fe0100 */
.L_x_1243:
[----:B------:R-:W-:Y:S01]  /*30f0*/  ISETP.GT.AND P0, PT, R5, 0x1, !P0 ;  /* 0x000000010500780c */ /* 0x000fe20004704270 */
[----:B------:R-:W-:Y:S01]  /*3100*/  ULDC UR52, c[0x0][0x988] ;  /* 0x0002620000347ab9 */ /* 0x000fe20000000800 */
[----:B------:R-:W-:Y:S02]  /*3110*/  ISETP.NE.AND P6, PT, R12, RZ, PT ;  /* 0x000000ff0c00720c */ /* 0x000fe40003fc5270 */
[----:B------:R-:W-:Y:S02]  /*3120*/  ISETP.LT.OR P0, PT, R4, 0x2, P0 ;  /* 0x000000020400780c */ /* 0x000fe40000701670 */
[----:B------:R-:W-:Y:S02]  /*3130*/  FMNMX.FTZ R13, R35, R57, !PT ;  /* 0x00000039230d7209 */ /* 0x000fe40007810000 */
[----:B------:R-:W-:Y:S02]  /*3140*/  FSEL R11, R27, -INF , !P0 ;  /* 0xff8000001b0b7808 */ /* 0x000fe40004000000 */
[----:B------:R-:W-:-:S02]  /*3150*/  ISETP.NE.AND P0, PT, R23, RZ, PT ;  /* 0x000000ff1700720c */ /* 0x000fc40003f05270 */
[----:B------:R-:W-:Y:S02]  /*3160*/  FMNMX.FTZ R13, R59, R13, !PT ;  /* 0x0000000d3b0d7209 */ /* 0x000fe40007810000 */
[----:B------:R-:W-:Y:S02]  /*3170*/  ISETP.GT.AND P0, PT, R5, 0x8, !P0 ;  /* 0x000000080500780c */ /* 0x000fe40004704270 */
[----:B------:R-:W-:Y:S02]  /*3180*/  FMNMX.FTZ R13, R61, R13, !PT ;  /* 0x0000000d3d0d7209 */ /* 0x000fe40007810000 */
[----:B------:R-:W-:Y:S02]  /*3190*/  ISETP.LT.OR P0, PT, R4, 0x9, P0 ;  /* 0x000000090400780c */ /* 0x000fe40000701670 */
[----:B------:R-:W-:Y:S02]  /*31a0*/  FMNMX.FTZ R13, R63, R13, !PT ;  /* 0x0000000d3f0d7209 */ /* 0x000fe40007810000 */
[----:B------:R-:W-:-:S02]  /*31b0*/  FSEL R12, R30, -INF , !P0 ;  /* 0xff8000001e0c7808 */ /* 0x000fc40004000000 */
[----:B------:R-:W-:Y:S02]  /*31c0*/  ISETP.NE.AND P0, PT, R56, RZ, PT ;  /* 0x000000ff3800720c */ /* 0x000fe40003f05270 */
[----:B------:R-:W-:Y:S02]  /*31d0*/  FMNMX.FTZ R13, R65, R13, !PT ;  /* 0x0000000d410d7209 */ /* 0x000fe40007810000 */
[----:B------:R-:W-:Y:S02]  /*31e0*/  ISETP.GT.AND P0, PT, R5, 0x9, !P0 ;  /* 0x000000090500780c */ /* 0x000fe40004704270 */
[----:B------:R-:W-:Y:S02]  /*31f0*/  FMNMX.FTZ R13, R67, R13, !PT ;  /* 0x0000000d430d7209 */ /* 0x000fe40007810000 */
[----:B------:R-:W-:Y:S02]  /*3200*/  ISETP.LT.OR P0, PT, R4, 0xa, P0 ;  /* 0x0000000a0400780c */ /* 0x000fe40000701670 */
[----:B------:R-:W-:-:S02]  /*3210*/  FMNMX.FTZ R13, R69, R13, !PT ;  /* 0x0000000d450d7209 */ /* 0x000fc40007810000 */
[----:B------:R-:W-:Y:S02]  /*3220*/  FSEL R19, R31, -INF , !P0 ;  /* 0xff8000001f137808 */ /* 0x000fe40004000000 */
[----:B------:R-:W-:Y:S02]  /*3230*/  ISETP.NE.AND P0, PT, R58, RZ, PT ;  /* 0x000000ff3a00720c */ /* 0x000fe40003f05270 */
[----:B------:R-:W-:Y:S02]  /*3240*/  FMNMX.FTZ R13, R71, R13, !PT ;  /* 0x0000000d470d7209 */ /* 0x000fe40007810000 */
[----:B------:R-:W-:Y:S02]  /*3250*/  ISETP.GT.AND P0, PT, R5, 0x10, !P0 ;  /* 0x000000100500780c */ /* 0x000fe40004704270 */
[----:B------:R-:W-:Y:S02]  /*3260*/  FMNMX.FTZ R13, R41, R13, !PT ;  /* 0x0000000d290d7209 */ /* 0x000fe40007810000 */
[----:B------:R-:W-:-:S02]  /*3270*/  ISETP.LT.OR P0, PT, R4, 0x11, P0 ;  /* 0x000000110400780c */ /* 0x000fc40000701670 */
[----:B------:R-:W-:Y:S02]  /*3280*/  FMNMX.FTZ R13, R73, R13, !PT ;  /* 0x0000000d490d7209 */ /* 0x000fe40007810000 */
[----:B------:R-:W-:Y:S02]  /*3290*/  FSEL R20, R20, -INF , !P0 ;  /* 0xff80000014147808 */ /* 0x000fe40004000000 */
[----:B------:R-:W-:Y:S02]  /*32a0*/  ISETP.NE.AND P0, PT, R28, RZ, PT ;  /* 0x000000ff1c00720c */ /* 0x000fe40003f05270 */
[----:B------:R-:W-:Y:S02]  /*32b0*/  FMNMX.FTZ R13, R45, R13, !PT ;  /* 0x0000000d2d0d7209 */ /* 0x000fe40007810000 */
[----:B------:R-:W-:Y:S02]  /*32c0*/  ISETP.GT.AND P0, PT, R5, 0x11, !P0 ;  /* 0x000000110500780c */ /* 0x000fe40004704270 */
[----:B------:R-:W-:-:S02]  /*32d0*/  FMNMX.FTZ R13, R75, R13, !PT ;  /* 0x0000000d4b0d7209 */ /* 0x000fc40007810000 */
[----:B------:R-:W-:Y:S02]  /*32e0*/  ISETP.LT.OR P0, PT, R4, 0x12, P0 ;  /* 0x000000120400780c */ /* 0x000fe40000701670 */
[----:B------:R-:W-:Y:S02]  /*32f0*/  FMNMX.FTZ R13, R49, R13, !PT ;  /* 0x0000000d310d7209 */ /* 0x000fe40007810000 */
[----:B------:R-:W-:Y:S02]  /*3300*/  FSEL R21, R21, -INF , !P0 ;  /* 0xff80000015157808 */ /* 0x000fe40004000000 */
[----:B------:R-:W-:Y:S02]  /*3310*/  ISETP.NE.AND P0, PT, R29, RZ, PT ;  /* 0x000000ff1d00720c */ /* 0x000fe40003f05270 */
[----:B------:R-:W-:Y:S02]  /*3320*/  FMNMX.FTZ R13, R77, R13, !PT ;  /* 0x0000000d4d0d7209 */ /* 0x000fe40007810000 */
[----:B------:R-:W-:-:S02]  /*3330*/  ISETP.GT.AND P0, PT, R5, 0x18, !P0 ;  /* 0x000000180500780c */ /* 0x000fc40004704270 */
[----:B------:R-:W-:Y:S02]  /*3340*/  FMNMX.FTZ R25, R53, R13, !PT ;  /* 0x0000000d35197209 */ /* 0x000fe40007810000 */
[----:B------:R-:W-:Y:S02]  /*3350*/  ISETP.LT.OR P0, PT, R4, 0x19, P0 ;  /* 0x000000190400780c */ /* 0x000fe40000701670 */
[C---:B------:R-:W-:Y:S02]  /*3360*/  ISETP.GT.AND P1, PT, R5.reuse, 0x28, !P1 ;  /* 0x000000280500780c */ /* 0x040fe40004f24270 */
[----:B------:R-:W-:Y:S02]  /*3370*/  FSEL R22, R38, -INF , !P0 ;  /* 0xff80000026167808 */ /* 0x000fe40004000000 */
[----:B------:R-:W-:Y:S02]  /*3380*/  ISETP.NE.AND P0, PT, R32, RZ, PT ;  /* 0x000000ff2000720c */ /* 0x000fe40003f05270 */
[----:B------:R-:W-:-:S02]  /*3390*/  ISETP.GT.AND P2, PT, R5, 0x29, !P2 ;  /* 0x000000290500780c */ /* 0x000fc40005744270 */
[C---:B------:R-:W-:Y:S02]  /*33a0*/  ISETP.GT.AND P0, PT, R5.reuse, 0x19, !P0 ;  /* 0x000000190500780c */ /* 0x040fe40004704270 */
[C---:B------:R-:W-:Y:S02]  /*33b0*/  ISETP.GT.AND P3, PT, R5.reuse, 0x30, !P3 ;  /* 0x000000300500780c */ /* 0x040fe40005f64270 */
[----:B------:R-:W-:Y:S02]  /*33c0*/  ISETP.LT.OR P0, PT, R4, 0x1a, P0 ;  /* 0x0000001a0400780c */ /* 0x000fe40000701670 */
[----:B------:R-:W-:Y:S02]  /*33d0*/  ISETP.GT.AND P4, PT, R5, 0x31, !P4 ;  /* 0x000000310500780c */ /* 0x000fe40006784270 */
[----:B------:R-:W-:Y:S02]  /*33e0*/  FSEL R23, R39, -INF , !P0 ;  /* 0xff80000027177808 */ /* 0x000fe40004000000 */
[----:B------:R-:W-:-:S02]  /*33f0*/  ISETP.NE.AND P0, PT, R33, RZ, PT ;  /* 0x000000ff2100720c */ /* 0x000fc40003f05270 */
[C---:B------:R-:W-:Y:S02]  /*3400*/  ISETP.GT.AND P5, PT, R5.reuse, 0x38, !P5 ;  /* 0x000000380500780c */ /* 0x040fe40006fa4270 */
[----:B------:R-:W-:Y:S02]  /*3410*/  ISETP.GT.AND P0, PT, R5, 0x20, !P0 ;  /* 0x000000200500780c */ /* 0x000fe40004704270 */
[C---:B------:R-:W-:Y:S02]  /*3420*/  ISETP.LT.OR P1, PT, R4.reuse, 0x29, P1 ;  /* 0x000000290400780c */ /* 0x040fe40000f21670 */
[C---:B------:R-:W-:Y:S02]  /*3430*/  ISETP.LT.OR P0, PT, R4.reuse, 0x21, P0 ;  /* 0x000000210400780c */ /* 0x040fe40000701670 */
[----:B------:R-:W-:Y:S02]  /*3440*/  ISETP.LT.OR P2, PT, R4, 0x2a, P2 ;  /* 0x0000002a0400780c */ /* 0x000fe40001741670 */
[----:B------:R-:W-:-:S02]  /*3450*/  FSEL R24, R42, -INF , !P0 ;  /* 0xff8000002a187808 */ /* 0x000fc40004000000 */
[----:B------:R-:W-:Y:S02]  /*3460*/  ISETP.GT.AND P0, PT, R5, RZ, !P6 ;  /* 0x000000ff0500720c */ /* 0x000fe40007704270 */
[----:B------:R-:W-:Y:S02]  /*3470*/  ISETP.NE.AND P6, PT, R37, RZ, PT ;  /* 0x000000ff2500720c */ /* 0x000fe40003fc5270 */
[----:B------:R-:W-:Y:S02]  /*3480*/  ISETP.LT.OR P0, PT, R4, 0x1, P0 ;  /* 0x000000010400780c */ /* 0x000fe40000701670 */
[----:B------:R-:W-:Y:S02]  /*3490*/  ISETP.GT.AND P6, PT, R5, 0x39, !P6 ;  /* 0x000000390500780c */ /* 0x000fe400077c4270 */
[----:B------:R-:W-:Y:S02]  /*34a0*/  FSEL R10, R26, -INF , !P0 ;  /* 0xff8000001a0a7808 */ /* 0x000fe40004000000 */
[----:B------:R-:W0:Y:S01]  /*34b0*/  SHFL.BFLY PT, R26, R25, 0x2, 0x1f ;  /* 0x0c401f00191a7f89 */ /* 0x000e2200000e0000 */
[----:B------:R-:W-:-:S02]  /*34c0*/  ISETP.NE.AND P0, PT, R36, RZ, PT ;  /* 0x000000ff2400720c */ /* 0x000fc40003f05270 */
[----:B------:R-:W-:Y:S02]  /*34d0*/  FMNMX.FTZ R13, R10, R11, !PT ;  /* 0x0000000b0a0d7209 */ /* 0x000fe40007810000 */
[----:B------:R-:W-:Y:S02]  /*34e0*/  ISETP.GT.AND P0, PT, R5, 0x21, !P0 ;  /* 0x000000210500780c */ /* 0x000fe40004704270 */
[C---:B------:R-:W-:Y:S02]  /*34f0*/  ISETP.LT.OR P3, PT, R4.reuse, 0x31, P3 ;  /* 0x000000310400780c */ /* 0x040fe40001f61670 */
[C---:B------:R-:W-:Y:S02]  /*3500*/  ISETP.LT.OR P0, PT, R4.reuse, 0x22, P0 ;  /* 0x000000220400780c */ /* 0x040fe40000701670 */
[----:B------:R-:W-:Y:S02]  /*3510*/  ISETP.LT.OR P4, PT, R4, 0x32, P4 ;  /* 0x000000320400780c */ /* 0x000fe40002781670 */
[----:B------:R-:W-:-:S02]  /*3520*/  FSEL R5, R43, -INF , !P0 ;  /* 0xff8000002b057808 */ /* 0x000fc40004000000 */
[C---:B------:R-:W-:Y:S02]  /*3530*/  ISETP.LT.OR P5, PT, R4.reuse, 0x39, P5 ;  /* 0x000000390400780c */ /* 0x040fe40002fa1670 */
[----:B------:R-:W-:Y:S02]  /*3540*/  ISETP.LT.OR P6, PT, R4, 0x3a, P6 ;  /* 0x0000003a0400780c */ /* 0x000fe400037c1670 */
[----:B------:R-:W-:Y:S02]  /*3550*/  FSEL R4, R54, -INF , !P5 ;  /* 0xff80000036047808 */ /* 0x000fe40006800000 */
[----:B------:R-:W-:Y:S02]  /*3560*/  FSEL R29, R55, -INF , !P6 ;  /* 0xff800000371d7808 */ /* 0x000fe40007000000 */
[----:B0-----:R-:W-:Y:S02]  /*3570*/  FMNMX.FTZ R27, R25, R26, !PT ;  /* 0x0000001a191b7209 */ /* 0x001fe40007810000 */
[----:B------:R-:W-:-:S03]  /*3580*/  FMNMX.FTZ R26, R12, R13, !PT ;  /* 0x0000000d0c1a7209 */ /* 0x000fc60007810000 */
[----:B------:R-:W0:Y:S01]  /*3590*/  SHFL.BFLY PT, R28, R27, 0x1, 0x1f ;  /* 0x0c201f001b1c7f89 */ /* 0x000e2200000e0000 */
[----:B------:R-:W-:-:S04]  /*35a0*/  FMNMX.FTZ R15, R19, R26, !PT ;  /* 0x0000001a130f7209 */ /* 0x000fc80007810000 */
[----:B------:R-:W-:-:S04]  /*35b0*/  FMNMX.FTZ R26, R20, R15, !PT ;  /* 0x0000000f141a7209 */ /* 0x000fc80007810000 */
[----:B------:R-:W-:-:S04]  /*35c0*/  FMNMX.FTZ R15, R21, R26, !PT ;  /* 0x0000001a150f7209 */ /* 0x000fc80007810000 */
[----:B------:R-:W-:-:S04]  /*35d0*/  FMNMX.FTZ R26, R22, R15, !PT ;  /* 0x0000000f161a7209 */ /* 0x000fc80007810000 */
[----:B------:R-:W-:-:S04]  /*35e0*/  FMNMX.FTZ R15, R23, R26, !PT ;  /* 0x0000001a170f7209 */ /* 0x000fc80007810000 */
[----:B------:R-:W-:Y:S02]  /*35f0*/  FMNMX.FTZ R26, R24, R15, !PT ;  /* 0x0000000f181a7209 */ /* 0x000fe40007810000 */
[----:B0-----:R-:W-:Y:S01]  /*3600*/  FMNMX.FTZ R13, R27, R28, !PT ;  /* 0x0000001c1b0d7209 */ /* 0x001fe20007810000 */
[----:B------:R-:W-:Y:S01]  /*3610*/  IMAD.U32 R28, RZ, RZ, UR52 ;  /* 0x00000034ff1c7e24 */ /* 0x000fe2000f8e00ff */
[----:B------:R-:W-:Y:S02]  /*3620*/  FSEL R27, R50, -INF , !P3 ;  /* 0xff800000321b7808 */ /* 0x000fe40005800000 */
[C---:B------:R-:W-:Y:S01]  /*3630*/  FSETP.NEU.FTZ.AND P0, PT, R13.reuse, -INF , PT ;  /* 0xff8000000d00780b */ /* 0x040fe20003f1d000 */
[----:B------:R-:W-:Y:S01]  /*3640*/  FFMA.FTZ R25, R13, R28, -8 ;  /* 0xc10000000d197423 */ /* 0x000fe2000001001c */
[----:B------:R-:W-:Y:S02]  /*3650*/  FMNMX.FTZ R28, R5, R26, !PT ;  /* 0x0000001a051c7209 */ /* 0x000fe40007810000 */
[----:B------:R-:W-:-:S02]  /*3660*/  FSEL R26, R47, -INF , !P2 ;  /* 0xff8000002f1a7808 */ /* 0x000fc40005000000 */
[----:B------:R-:W-:Y:S02]  /*3670*/  FSEL R32, R25, RZ, P0 ;  /* 0x000000ff19207208 */ /* 0x000fe40000000000 */
[----:B------:R-:W-:Y:S01]  /*3680*/  FSEL R25, R46, -INF , !P1 ;  /* 0xff8000002e197808 */ /* 0x000fe20004800000 */
[----:B------:R-:W-:Y:S02]  /*3690*/  IMAD.U32 R46, RZ, RZ, UR52 ;  /* 0x00000034ff2e7e24 */ /* 0x000fe4000f8e00ff */
[--C-:B------:R-:W-:Y:S01]  /*36a0*/  FFMA.FTZ R31, R35, UR52, -R32.reuse ;  /* 0x00000034231f7c23 */ /* 0x100fe20008010820 */
[----:B------:R-:W-:Y:S01]  /*36b0*/  FMNMX.FTZ R15, R25, R28, !PT ;  /* 0x0000001c190f7209 */ /* 0x000fe20007810000 */
[--C-:B------:R-:W-:Y:S01]  /*36c0*/  FFMA.FTZ R33, R57, UR52, -R32.reuse ;  /* 0x0000003439217c23 */ /* 0x100fe20008010820 */
[----:B------:R-:W-:Y:S01]  /*36d0*/  FSEL R28, R51, -INF , !P4 ;  /* 0xff800000331c7808 */ /* 0x000fe20006000000 */
[----:B------:R0:W-:Y:S01]  /*36e0*/  MUFU.EX2 R152, R31 ;  /* 0x0000001f00987308 */ /* 0x0001e20000000800 */
[----:B------:R-:W-:Y:S01]  /*36f0*/  FMNMX.FTZ R30, R26, R15, !PT ;  /* 0x0000000f1a1e7209 */ /* 0x000fe20007810000 */
[--C-:B------:R-:W-:Y:S01]  /*3700*/  FFMA.FTZ R35, R61, UR52, -R32.reuse ;  /* 0x000000343d237c23 */ /* 0x100fe20008010820 */
[--C-:B------:R-:W-:Y:S01]  /*3710*/  FFMA.FTZ R36, R63, UR52, -R32.reuse ;  /* 0x000000343f247c23 */ /* 0x100fe20008010820 */
[--C-:B------:R-:W-:Y:S01]  /*3720*/  FFMA.FTZ R37, R65, UR52, -R32.reuse ;  /* 0x0000003441257c23 */ /* 0x100fe20008010820 */
[----:B------:R-:W-:Y:S01]  /*3730*/  FMNMX.FTZ R15, R27, R30, !PT ;  /* 0x0000001e1b0f7209 */ /* 0x000fe20007810000 */
[--C-:B------:R-:W-:Y:S01]  /*3740*/  FFMA.FTZ R38, R67, UR52, -R32.reuse ;  /* 0x0000003443267c23 */ /* 0x100fe20008010820 */
[--C-:B------:R-:W-:Y:S01]  /*3750*/  FFMA.FTZ R43, R45, UR52, -R32.reuse ;  /* 0x000000342d2b7c23 */ /* 0x100fe20008010820 */
[----:B------:R-:W2:Y:S01]  /*3760*/  MUFU.EX2 R33, R33 ;  /* 0x0000002100217308 */ /* 0x000ea20000000800 */
[----:B------:R-:W-:Y:S01]  /*3770*/  FMNMX.FTZ R15, R28, R15, !PT ;  /* 0x0000000f1c0f7209 */ /* 0x000fe20007810000 */
[--C-:B0-----:R-:W-:Y:S01]  /*3780*/  FFMA.FTZ R31, R59, UR52, -R32.reuse ;  /* 0x000000343b1f7c23 */ /* 0x101fe20008010820 */
[--C-:B------:R-:W-:Y:S01]  /*3790*/  FFMA.FTZ R39, R69, UR52, -R32.reuse ;  /* 0x0000003445277c23 */ /* 0x100fe20008010820 */
[--C-:B------:R-:W-:Y:S01]  /*37a0*/  FFMA.FTZ R40, R71, UR52, -R32.reuse ;  /* 0x0000003447287c23 */ /* 0x100fe20008010820 */
[----:B------:R-:W-:Y:S01]  /*37b0*/  FMNMX.FTZ R30, R4, R15, !PT ;  /* 0x0000000f041e7209 */ /* 0x000fe20007810000 */
[--C-:B------:R-:W-:Y:S01]  /*37c0*/  FFMA.FTZ R41, R41, UR52, -R32.reuse ;  /* 0x0000003429297c23 */ /* 0x100fe20008010820 */
[--C-:B------:R-:W-:Y:S01]  /*37d0*/  FFMA.FTZ R42, R73, UR52, -R32.reuse ;  /* 0x00000034492a7c23 */ /* 0x100fe20008010820 */
[----:B------:R0:W3:Y:S01]  /*37e0*/  MUFU.EX2 R34, R31 ;  /* 0x0000001f00227308 */ /* 0x0000e20000000800 */
[----:B------:R-:W-:Y:S01]  /*37f0*/  FMNMX.FTZ R30, R29, R30, !PT ;  /* 0x0000001e1d1e7209 */ /* 0x000fe20007810000 */
[--C-:B------:R-:W-:Y:S01]  /*3800*/  FFMA.FTZ R44, R75, UR52, -R32.reuse ;  /* 0x000000344b2c7c23 */ /* 0x100fe20008010820 */
[----:B------:R-:W-:-:S03]  /*3810*/  FFMA.FTZ R45, R49, UR52, -R32 ;  /* 0x00000034312d7c23 */ /* 0x000fc60008010820 */
[----:B------:R-:W0:Y:S02]  /*3820*/  SHFL.BFLY PT, R15, R30, 0x2, 0x1f ;  /* 0x0c401f001e0f7f89 */ /* 0x000e2400000e0000 */
[----:B------:R-:W4:Y:S01]  /*3830*/  MUFU.EX2 R35, R35 ;  /* 0x0000002300237308 */ /* 0x000f220000000800 */
[----:B--2---:R-:W-:-:S07]  /*3840*/  FADD.FTZ R47, R152, R33 ;  /* 0x00000021982f7221 */ /* 0x004fce0000010000 */
[----:B------:R-:W2:Y:S08]  /*3850*/  MUFU.EX2 R36, R36 ;  /* 0x0000002400247308 */ /* 0x000eb00000000800 */
[----:B------:R-:W-:Y:S01]  /*3860*/  MUFU.EX2 R37, R37 ;  /* 0x0000002500257308 */ /* 0x000fe20000000800 */
[----:B0-----:R-:W-:-:S07]  /*3870*/  FMNMX.FTZ R31, R30, R15, !PT ;  /* 0x0000000f1e1f7209 */ /* 0x001fce0007810000 */
[----:B------:R-:W-:Y:S01]  /*3880*/  MUFU.EX2 R38, R38 ;  /* 0x0000002600267308 */ /* 0x000fe20000000800 */
[----:B------:R-:W0:Y:S07]  /*3890*/  SHFL.BFLY PT, R30, R31, 0x1, 0x1f ;  /* 0x0c201f001f1e7f89 */ /* 0x000e2e00000e0000 */
[----:B------:R-:W-:Y:S08]  /*38a0*/  MUFU.EX2 R39, R39 ;  /* 0x0000002700277308 */ /* 0x000ff00000000800 */
[----:B------:R-:W-:Y:S08]  /*38b0*/  MUFU.EX2 R40, R40 ;  /* 0x0000002800287308 */ /* 0x000ff00000000800 */
[----:B------:R-:W-:Y:S01]  /*38c0*/  MUFU.EX2 R41, R41 ;  /* 0x0000002900297308 */ /* 0x000fe20000000800 */
[----:B0-----:R-:W-:Y:S01]  /*38d0*/  FMNMX.FTZ R15, R31, R30, !PT ;  /* 0x0000001e1f0f7209 */ /* 0x001fe20007810000 */
[--C-:B------:R-:W-:Y:S01]  /*38e0*/  FFMA.FTZ R30, R77, UR52, -R32.reuse ;  /* 0x000000344d1e7c23 */ /* 0x100fe20008010820 */
[----:B------:R-:W-:-:S02]  /*38f0*/  FFMA.FTZ R32, R53, UR52, -R32 ;  /* 0x0000003435207c23 */ /* 0x000fc40008010820 */
[C---:B------:R-:W-:Y:S01]  /*3900*/  FSETP.NEU.FTZ.AND P0, PT, R15.reuse, -INF , PT ;  /* 0xff8000000f00780b */ /* 0x040fe20003f1d000 */
[----:B------:R-:W-:Y:S02]  /*3910*/  FFMA.FTZ R31, R15, R46, -8 ;  /* 0xc10000000f1f7423 */ /* 0x000fe4000001002e */
[----:B------:R-:W-:Y:S03]  /*3920*/  MUFU.EX2 R42, R42 ;  /* 0x0000002a002a7308 */ /* 0x000fe60000000800 */
[----:B------:R-:W-:Y:S02]  /*3930*/  FSEL R46, R31, RZ, P0 ;  /* 0x000000ff1f2e7208 */ /* 0x000fe40000000000 */
[----:B------:R-:W-:-:S03]  /*3940*/  PLOP3.LUT P0, PT, PT, PT, UP0, 0x40, 0x0 ;  /* 0x000000000000781c */ /* 0x000fc60003f0e808 */
        /* <DEDUP_REMOVED lines=8> */
[----:B------:R-:W-:Y:S01]  /*39d0*/  MUFU.EX2 R10, R10 ;  /* 0x0000000a000a7308 */ /* 0x000fe20000000800 */
[--C-:B------:R-:W-:Y:S01]  /*39e0*/  FFMA.FTZ R23, R23, UR52, -R46.reuse ;  /* 0x0000003417177c23 */ /* 0x100fe2000801082e */
[----:B---3--:R-:W-:Y:S01]  /*39f0*/  FADD.FTZ R32, R34, R47 ;  /* 0x0000002f22207221 */ /* 0x008fe20000010000 */
[--C-:B------:R-:W-:Y:S01]  /*3a00*/  FFMA.FTZ R24, R24, UR52, -R46.reuse ;  /* 0x0000003418187c23 */ /* 0x100fe2000801082e */
[--C-:B------:R-:W-:Y:S01]  /*3a10*/  FFMA.FTZ R5, R5, UR52, -R46.reuse ;  /* 0x0000003405057c23 */ /* 0x100fe2000801082e */
[----:B------:R-:W-:Y:S01]  /*3a20*/  FFMA.FTZ R25, R25, UR52, -R46 ;  /* 0x0000003419197c23 */ /* 0x000fe2000801082e */
[----:B----4-:R-:W-:Y:S01]  /*3a30*/  FADD.FTZ R47, R35, R32 ;  /* 0x00000020232f7221 */ /* 0x010fe20000010000 */
[--C-:B------:R-:W-:Y:S01]  /*3a40*/  FFMA.FTZ R26, R26, UR52, -R46.reuse ;  /* 0x000000341a1a7c23 */ /* 0x100fe2000801082e */
[----:B------:R-:W0:Y:S01]  /*3a50*/  MUFU.EX2 R11, R11 ;  /* 0x0000000b000b7308 */ /* 0x000e220000000800 */
[--C-:B------:R-:W-:Y:S01]  /*3a60*/  FFMA.FTZ R27, R27, UR52, -R46.reuse ;  /* 0x000000341b1b7c23 */ /* 0x100fe2000801082e */
[----:B--2---:R-:W-:Y:S01]  /*3a70*/  FADD.FTZ R32, R36, R47 ;  /* 0x0000002f24207221 */ /* 0x004fe20000010000 */
[--C-:B------:R-:W-:Y:S01]  /*3a80*/  FFMA.FTZ R28, R28, UR52, -R46.reuse ;  /* 0x000000341c1c7c23 */ /* 0x100fe2000801082e */
[--C-:B------:R-:W-:Y:S01]  /*3a90*/  FFMA.FTZ R4, R4, UR52, -R46.reuse ;  /* 0x0000003404047c23 */ /* 0x100fe2000801082e */
[----:B------:R-:W-:-:S03]  /*3aa0*/  FFMA.FTZ R29, R29, UR52, -R46 ;  /* 0x000000341d1d7c23 */ /* 0x000fc6000801082e */
[----:B------:R-:W2:Y:S08]  /*3ab0*/  MUFU.EX2 R12, R12 ;  /* 0x0000000c000c7308 */ /* 0x000eb00000000800 */
[----:B------:R-:W3:Y:S01]  /*3ac0*/  MUFU.EX2 R19, R19 ;  /* 0x0000001300137308 */ /* 0x000ee20000000800 */
[----:B0-----:R-:W-:-:S07]  /*3ad0*/  FADD.FTZ R49, R10, R11 ;  /* 0x0000000b0a317221 */ /* 0x001fce0000010000 */
[----:B------:R-:W0:Y:S01]  /*3ae0*/  MUFU.EX2 R20, R20 ;  /* 0x0000001400147308 */ /* 0x000e220000000800 */
[----:B--2---:R-:W-:-:S07]  /*3af0*/  FADD.FTZ R48, R12, R49 ;  /* 0x000000310c307221 */ /* 0x004fce0000010000 */
[----:B------:R-:W2:Y:S01]  /*3b00*/  MUFU.EX2 R21, R21 ;  /* 0x0000001500157308 */ /* 0x000ea20000000800 */
[C---:B---3--:R-:W-:Y:S01]  /*3b10*/  FADD.FTZ R49, R19.reuse, R48 ;  /* 0x0000003013317221 */ /* 0x048fe20000010000 */
[----:B------:R-:W-:-:S04]  /*3b20*/  F2FP.SATFINITE.E4M3.F32.PACK_AB_MERGE_C R153, R19, R12, RZ ;  /* 0x0000000c1399723e */ /* 0x000fc800048070ff */
[----:B------:R-:W-:Y:S02]  /*3b30*/  F2FP.SATFINITE.E4M3.F32.PACK_AB_MERGE_C R153, R11, R10, R153 ;  /* 0x0000000a0b99723e */ /* 0x000fe40004807099 */
[----:B------:R-:W3:Y:S01]  /*3b40*/  MUFU.EX2 R22, R22 ;  /* 0x0000001600167308 */ /* 0x000ee20000000800 */
[----:B0-----:R-:W-:-:S07]  /*3b50*/  FADD.FTZ R48, R20, R49 ;  /* 0x0000003114307221 */ /* 0x001fce0000010000 */
[----:B------:R-:W0:Y:S01]  /*3b60*/  MUFU.EX2 R23, R23 ;  /* 0x0000001700177308 */ /* 0x000e220000000800 */
[----:B--2---:R-:W-:-:S07]  /*3b70*/  FADD.FTZ R47, R21, R48 ;  /* 0x00000030152f7221 */ /* 0x004fce0000010000 */
[----:B------:R-:W2:Y:S01]  /*3b80*/  MUFU.EX2 R24, R24 ;  /* 0x0000001800187308 */ /* 0x000ea20000000800 */
[----:B---3--:R-:W-:-:S07]  /*3b90*/  FADD.FTZ R48, R22, R47 ;  /* 0x0000002f16307221 */ /* 0x008fce0000010000 */
[----:B------:R3:W4:Y:S01]  /*3ba0*/  MUFU.EX2 R157, R5 ;  /* 0x00000005009d7308 */ /* 0x0007220000000800 */
[C---:B0-----:R-:W-:Y:S01]  /*3bb0*/  FADD.FTZ R47, R23.reuse, R48 ;  /* 0x00000030172f7221 */ /* 0x041fe20000010000 */
[----:B------:R-:W-:-:S04]  /*3bc0*/  F2FP.SATFINITE.E4M3.F32.PACK_AB_MERGE_C R22, R23, R22, RZ ;  /* 0x000000161716723e */ /* 0x000fc800048070ff */
[----:B------:R-:W-:Y:S02]  /*3bd0*/  F2FP.SATFINITE.E4M3.F32.PACK_AB_MERGE_C R155, R21, R20, R22 ;  /* 0x00000014159b723e */ /* 0x000fe40004807016 */
[----:B------:R-:W0:Y:S01]  /*3be0*/  MUFU.EX2 R25, R25 ;  /* 0x0000001900197308 */ /* 0x000e220000000800 */
[----:B---3--:R-:W-:Y:S01]  /*3bf0*/  FADD.FTZ R5, R37, R32 ;  /* 0x0000002025057221 */ /* 0x008fe20000010000 */
[----:B--2---:R-:W-:-:S03]  /*3c00*/  FADD.FTZ R48, R24, R47 ;  /* 0x0000002f18307221 */ /* 0x004fc60000010000 */
[----:B------:R-:W-:Y:S01]  /*3c10*/  FADD.FTZ R32, R38, R5 ;  /* 0x0000000526207221 */ /* 0x000fe20000010000 */
[C---:B------:R-:W-:Y:S02]  /*3c20*/  F2FP.SATFINITE.E4M3.F32.PACK_AB_MERGE_C R38, R39.reuse, R38, RZ ;  /* 0x000000262726723e */ /* 0x040fe400048070ff */
[----:B------:R-:W2:Y:S01]  /*3c30*/  MUFU.EX2 R43, R43 ;  /* 0x0000002b002b7308 */ /* 0x000ea20000000800 */
[----:B------:R-:W-:Y:S01]  /*3c40*/  FADD.FTZ R5, R39, R32 ;  /* 0x0000002027057221 */ /* 0x000fe20000010000 */
[----:B----4-:R-:W-:Y:S01]  /*3c50*/  FADD.FTZ R48, R157, R48 ;  /* 0x000000309d307221 */ /* 0x010fe20000010000 */
[----:B------:R-:W-:Y:S02]  /*3c60*/  F2FP.SATFINITE.E4M3.F32.PACK_AB_MERGE_C R154, R37, R36, R38 ;  /* 0x00000024259a723e */ /* 0x000fe40004807026 */
[----:B------:R-:W-:-:S03]  /*3c70*/  FADD.FTZ R32, R40, R5 ;  /* 0x0000000528207221 */ /* 0x000fc60000010000 */
[----:B------:R-:W3:Y:S01]  /*3c80*/  MUFU.EX2 R26, R26 ;  /* 0x0000001a001a7308 */ /* 0x000ee20000000800 */
[----:B------:R-:W-:-:S04]  /*3c90*/  FADD.FTZ R47, R41, R32 ;  /* 0x00000020292f7221 */ /* 0x000fc80000010000 */
[----:B------:R-:W-:Y:S01]  /*3ca0*/  FADD.FTZ R46, R42, R47 ;  /* 0x0000002f2a2e7221 */ /* 0x000fe20000010000 */
[----:B0-----:R-:W-:Y:S02]  /*3cb0*/  FADD.FTZ R47, R25, R48 ;  /* 0x00000030192f7221 */ /* 0x001fe40000010000 */
[----:B------:R-:W0:Y:S01]  /*3cc0*/  MUFU.EX2 R44, R44 ;  /* 0x0000002c002c7308 */ /* 0x000e220000000800 */
[C---:B--2---:R-:W-:Y:S01]  /*3cd0*/  FADD.FTZ R49, R43.reuse, R46 ;  /* 0x0000002e2b317221 */ /* 0x044fe20000010000 */
[----:B------:R-:W-:-:S04]  /*3ce0*/  F2FP.SATFINITE.E4M3.F32.PACK_AB_MERGE_C R42, R43, R42, RZ ;  /* 0x0000002a2b2a723e */ /* 0x000fc800048070ff */
[----:B------:R-:W-:Y:S02]  /*3cf0*/  F2FP.SATFINITE.E4M3.F32.PACK_AB_MERGE_C R156, R41, R40, R42 ;  /* 0x00000028299c723e */ /* 0x000fe4000480702a */
[----:B------:R-:W2:Y:S01]  /*3d00*/  MUFU.EX2 R27, R27 ;  /* 0x0000001b001b7308 */ /* 0x000ea20000000800 */
[C---:B---3--:R-:W-:Y:S01]  /*3d10*/  FADD.FTZ R46, R26.reuse, R47 ;  /* 0x0000002f1a2e7221 */ /* 0x048fe20000010000 */
[----:B------:R-:W-:Y:S02]  /*3d20*/  F2FP.SATFINITE.E4M3.F32.PACK_AB_MERGE_C R47, R35, R34, RZ ;  /* 0x00000022232f723e */ /* 0x000fe400048070ff */
[----:B------:R-:W-:Y:S02]  /*3d30*/  F2FP.SATFINITE.E4M3.F32.PACK_AB_MERGE_C R25, R26, R25, RZ ;  /* 0x000000191a19723e */ /* 0x000fe400048070ff */
[----:B------:R-:W-:Y:S02]  /*3d40*/  F2FP.SATFINITE.E4M3.F32.PACK_AB_MERGE_C R152, R33, R152, R47 ;  /* 0x000000982198723e */ /* 0x000fe4000480702f */
[----:B------:R-:W3:Y:S01]  /*3d50*/  MUFU.EX2 R45, R45 ;  /* 0x0000002d002d7308 */ /* 0x000ee20000000800 */
[----:B0-----:R-:W-:Y:S01]  /*3d60*/  FADD.FTZ R34, R44, R49 ;  /* 0x000000312c227221 */ /* 0x001fe20000010000 */
[----:B------:R-:W-:-:S06]  /*3d70*/  F2FP.SATFINITE.E4M3.F32.PACK_AB_MERGE_C R157, R157, R24, R25 ;  /* 0x000000189d9d723e */ /* 0x000fcc0004807019 */
[----:B------:R-:W0:Y:S01]  /*3d80*/  MUFU.EX2 R28, R28 ;  /* 0x0000001c001c7308 */ /* 0x000e220000000800 */
[----:B--2---:R-:W-:-:S07]  /*3d90*/  FADD.FTZ R35, R27, R46 ;  /* 0x0000002e1b237221 */ /* 0x004fce0000010000 */
[----:B------:R-:W2:Y:S01]  /*3da0*/  MUFU.EX2 R30, R30 ;  /* 0x0000001e001e7308 */ /* 0x000ea20000000800 */
[----:B---3--:R-:W-:-:S07]  /*3db0*/  FADD.FTZ R39, R45, R34 ;  /* 0x000000222d277221 */ /* 0x008fce0000010000 */
[----:B------:R0:W3:Y:S08]  /*3dc0*/  MUFU.EX2 R5, R4 ;  /* 0x0000000400057308 */ /* 0x0000f00000000800 */
[----:B------:R-:W4:Y:S01]  /*3dd0*/  MUFU.EX2 R32, R29 ;  /* 0x0000001d00207308 */ /* 0x000f220000000800 */
[----:B0-----:R-:W-:Y:S01]  /*3de0*/  FADD.FTZ R4, R28, R35 ;  /* 0x000000231c047221 */ /* 0x001fe20000010000 */
[----:B--2---:R-:W-:Y:S01]  /*3df0*/  FADD.FTZ R12, R30, R39 ;  /* 0x000000271e0c7221 */ /* 0x004fe20000010000 */
[----:B------:R-:W-:-:S04]  /*3e00*/  F2FP.SATFINITE.E4M3.F32.PACK_AB_MERGE_C R30, R31, R30, RZ ;  /* 0x0000001e1f1e723e */ /* 0x000fc800048070ff */
[----:B------:R-:W-:Y:S01]  /*3e10*/  F2FP.SATFINITE.E4M3.F32.PACK_AB_MERGE_C R158, R45, R44, R30 ;  /* 0x0000002c2d9e723e */ /* 0x000fe2000480701e */
[----:B---3--:R-:W-:Y:S01]  /*3e20*/  FADD.FTZ R19, R5, R4 ;  /* 0x0000000405137221 */ /* 0x008fe20000010000 */
[----:B------:R-:W-:Y:S01]  /*3e30*/  FADD.FTZ R4, R31, R12 ;  /* 0x0000000c1f047221 */ /* 0x000fe20000010000 */
[C---:B----4-:R-:W-:Y:S02]  /*3e40*/  F2FP.SATFINITE.E4M3.F32.PACK_AB_MERGE_C R159, R32.reuse, R5, RZ ;  /* 0x00000005209f723e */ /* 0x050fe400048070ff */
[----:B------:R-:W-:Y:S02]  /*3e50*/  FADD.FTZ R5, R32, R19 ;  /* 0x0000001320057221 */ /* 0x000fe40000010000 */
[----:B------:R-:W-:Y:S01]  /*3e60*/  F2FP.SATFINITE.E4M3.F32.PACK_AB_MERGE_C R159, R28, R27, R159 ;  /* 0x0000001b1c9f723e */ /* 0x000fe2000480709f */
[----:B------:R-:W-:Y:S06]  /*3e70*/  @P0 BRA `(.L_x_1247) ;  /* 0x0000000000040947 */ /* 0x000fec0003800000 */
[----:B------:R-:W-:Y:S01]  /*3e80*/  BPT.TRAP 0x1 ;  /* 0x000000040000795c */ /* 0x000fe20000300000 */
.L_x_1247:
[----:B------:R-:W-:Y:S01]  /*3e90*/  PLOP3.LUT P1, PT, PT, PT, UP0, 0x40, 0x0 ;  /* 0x000000000000781c */ /* 0x000fe20003f2e808 */
[----:B------:R0:W2:-:S12]  /*3ea0*/  SYNCS.PHASECHK.TRANS64.TRYWAIT P0, [UR41+0x20850], R9 ;  /* 0x02085009ff0075a7 */ /* 0x0000980008000169 */
[----:B0-----:R-:W-:Y:S05]  /*3eb0*/  @P1 BRA `(.L_x_1248) ;  /* 0x0000000000041947 */ /* 0x001fea0003800000 */
[----:B------:R-:W-:Y:S01]  /*3ec0*/  BPT.TRAP 0x1 ;  /* 0x000000040000795c */ /* 0x000fe20000300000 */
.L_x_1248:
[----:B--2---:R-:W-:Y:S05]  /*3ed0*/  @P0 BRA `(.L_x_1249) ;  /* 0x0000000000080947 */ /* 0x004fea0003800000 */
[----:B------:R-:W0:Y:S02]  /*3ee0*/  SYNCS.PHASECHK.TRANS64.TRYWAIT P0, [UR41+0x20850], R9 ;  /* 0x02085009ff0075a7 */ /* 0x000e240008000169 */
[----:B0-----:R-:W-:Y:S05]  /*3ef0*/  @!P0 BRA `(.L_x_1250) ;  /* 0x0000010400608947 */ /* 0x001fea0003800000 */
.L_x_1249:
[----:B------:R2:W-:Y:S01]  /*3f00*/  BAR.SYNC.DEFER_BLOCKING R8, 0x100 ;  /* 0x000400080000751d */ /* 0x0005e20000010000 */
[----:B------:R-:W-:Y:S01]  /*3f10*/  UIADD3 UR6, UR41, 0x400, URZ ;  /* 0x0000040029067890 */ /* 0x000fe2000fffe03f */
[----:B------:R-:W-:-:S03]  /*3f20*/  PLOP3.LUT P0, PT, PT, PT, UP0, 0x40, 0x0 ;  /* 0x000000000000781c */ /* 0x000fc60003f0e808 */
[----:B------:R-:W-:-:S03]  /*3f30*/  USHF.R.U32.HI UR6, URZ, 0x4, UR6 ;  /* 0x000000043f067899 */ /* 0x000fc60008011606 */
[----:B------:R-:W3:Y:S01]  /*3f40*/  S2UR UR45, SR_CgaCtaId ;  /* 0x00000000002d79c3 */ /* 0x000ee20000008800 */
[----:B------:R-:W-:Y:S01]  /*3f50*/  UMOV UR7, 0x80000020 ;  /* 0x8000002000077882 */ /* 0x000fe20000000000 */
[----:B------:R-:W-:-:S04]  /*3f60*/  ULOP3.LUT UR6, UR6, 0x3fff, URZ, 0xc0, !UPT ;  /* 0x00003fff06067892 */ /* 0x000fc8000f8ec03f */
[----:B------:R-:W-:-:S07]  /*3f70*/  ULOP3.LUT UR46, UR6, 0x10000, URZ, 0xfc, !UPT ;  /* 0x00010000062e7892 */ /* 0x000fce000f8efc3f */
[----:B------:R-:W-:Y:S01]  /*3f80*/  UMOV UR6, UR46 ;  /* 0x0000002e00067c82 */ /* 0x000fe20008000000 */
[----:B------:R-:W-:-:S06]  /*3f90*/  WARPGROUP.ARRIVE ;  /* 0x00000000000079c5 */ /* 0x000fcc0000000000 */
[----:B------:R-:W-:Y:S01]  /*3fa0*/  QGMMA.64x256x32.F32.E4M3.E4M3 R24, R152, gdesc[UR4], RZ, !UPT, gsb0 ;  /* 0x03e0000498187df3 */ /* 0x000fe2000c0008ff */
[----:B------:R-:W-:Y:S01]  /*3fb0*/  UIADD3 UR6, UR46, 0x2, URZ ;  /* 0x000000022e067890 */ /* 0x000fe2000fffe03f */
[----:B------:R-:W-:Y:S01]  /*3fc0*/  UMOV UR7, 0x80000020 ;  /* 0x8000002000077882 */ /* 0x000fe20000000000 */
[----:B------:R-:W-:Y:S02]  /*3fd0*/  WARPGROUP.DEPBAR.LE gsb0, 0x0 ;  /* 0x00008000000079c5 */ /* 0x000fe40000010000 */
[----:B------:R-:W-:-:S15]  /*3fe0*/  WARPGROUP.ARRIVE ;  /* 0x00000000000079c5 */ /* 0x000fde0000000000 */
[----:B------:R-:W-:-:S08]  /*3ff0*/  NOP ;  /* 0x0000000000007918 */ /* 0x000fd00000000000 */
[----:B------:R-:W-:Y:S03]  /*4000*/  QGMMA.64x256x32.F32.E4M3.E4M3 R24, R156, gdesc[UR4], R24, gsb0 ;  /* 0x03e000049c187df3 */ /* 0x000fe60008000818 */
[----:B------:R-:W-:Y:S02]  /*4010*/  WARPGROUP.DEPBAR.LE gsb0, 0x0 ;  /* 0x00008000000079c5 */ /* 0x000fe40000010000 */
[----:B--23--:R-:W-:Y:S05]  /*4020*/  @P0 BRA `(.L_x_1251) ;  /* 0x0000000000040947 */ /* 0x00cfea0003800000 */
[----:B------:R-:W-:Y:S01]  /*4030*/  BPT.TRAP 0x1 ;  /* 0x000000040000795c */ /* 0x000fe20000300000 */
.L_x_1251:
[----:B------:R-:W-:Y:S01]  /*4040*/  UISETP.NE.AND UP2, UPT, UR43, URZ, UPT ;  /* 0x0000003f2b00728c */ /* 0x000fe2000bf45270 */
[----:B------:R-:W-:Y:S01]  /*4050*/  R2UR UR14, R18 ;  /* 0x00000000120e72ca */ /* 0x000fe200000e0000 */
[----:B------:R-:W-:Y:S01]  /*4060*/  UIADD3 UR6, UR41, 0x20860, URZ ;  /* 0x0002086029067890 */ /* 0x000fe2000fffe03f */
[----:B0-----:R-:W-:Y:S01]  /*4070*/  VIADD R10, R17, 0xfffffffe ;  /* 0xfffffffe110a7836 */ /* 0x001fe20000000000 */
[----:B------:R-:W-:Y:S02]  /*4080*/  UISETP.NE.AND UP1, UPT, UR42, URZ, UPT ;  /* 0x0000003f2a00728c */ /* 0x000fe4000bf25270 */
[----:B------:R-:W-:-:S04]  /*4090*/  UPRMT UR10, UR45, 0x654, UR6 ;  /* 0x000006542d0a7896 */ /* 0x000fc80008000006 */
[----:B------:R-:W-:Y:S01]  /*40a0*/  PLOP3.LUT P0, PT, PT, PT, UP1, 0x40, 0x0 ;  /* 0x000000000000781c */ /* 0x000fe20003f0e818 */
[----:B------:R-:W-:Y:S02]  /*40b0*/  @UP2 ULDC UR6, c[0x0][0x44c] ;  /* 0x0001130000062ab9 */ /* 0x000fe40000000800 */
[----:B------:R-:W-:Y:S02]  /*40c0*/  UIMAD.WIDE.U32 UR6, UR47, UR6, URZ ;  /* 0x000000062f0672a5 */ /* 0x000fe4000f8e003f */
[----:B------:R-:W-:Y:S01]  /*40d0*/  SYNCS.ARRIVE.TRANS64.RED.A1T0 RZ, [UR10], RZ ;  /* 0x000000ffffff79a7 */ /* 0x000fe2000810040a */
[----:B------:R-:W-:Y:S02]  /*40e0*/  @UP2 ULDC UR10, c[0x0][0x450] ;  /* 0x00011400000a2ab9 */ /* 0x000fe40000000800 */
[----:B------:R-:W-:-:S04]  /*40f0*/  @UP2 USHF.R.U32.HI UR47, URZ, UR10, UR7 ;  /* 0x0000000a3f2f2299 */ /* 0x000fc80008011607 */
[----:B------:R-:W-:-:S04]  /*4100*/  UIADD3 UR47, UR14, UR47, URZ ;  /* 0x0000002f0e2f7290 */ /* 0x000fc8000fffe03f */
[----:B------:R-:W-:Y:S01]  /*4110*/  UIADD3 UR10, UR47, UR11, URZ ;  /* 0x0000000b2f0a7290 */ /* 0x000fe2000fffe03f */
[----:B------:R-:W-:Y:S11]  /*4120*/  @P0 BRA `(.L_x_1252) ;  /* 0x00000000004c0947 */ /* 0x000ff60003800000 */
[----:B------:R-:W-:Y:S01]  /*4130*/  ISETP.LT.AND P0, PT, RZ, UR47, PT ;  /* 0x0000002fff007c0c */ /* 0x000fe2000bf01270 */
[----:B------:R-:W-:-:S12]  /*4140*/  UIADD3 UR11, UR47, -0x1, URZ ;  /* 0xffffffff2f0b7890 */ /* 0x000fd8000fffe03f */
[----:B------:R-:W-:Y:S05]  /*4150*/  @P0 BRA `(.L_x_1253) ;  /* 0x0000000000200947 */ /* 0x000fea0003800000 */
[----:B------:R-:W-:Y:S01]  /*4160*/  ULDC UR14, c[0x0][0x9e4] ;  /* 0x00027900000e7ab9 */ /* 0x000fe20000000800 */
[----:B------:R-:W-:Y:S02]  /*4170*/  UIADD3 UR11, -UR47, URZ, URZ ;  /* 0x0000003f2f0b7290 */ /* 0x000fe4000fffe13f */
[----:B------:R-:W-:-:S11]  /*4180*/  UISETP.NE.AND UP1, UPT, UR14, 0x1, UPT ;  /* 0x000000010e00788c */ /* 0x000fd6000bf25270 */
[----:B------:R-:W-:Y:S02]  /*4190*/  @UP1 ULDC.64 UR18, c[0x0][0x9e8] ;  /* 0x00027a0000121ab9 */ /* 0x000fe40000000a00 */
[----:B------:R-:W-:-:S04]  /*41a0*/  UIMAD.WIDE.U32 UR6, UR11, UR18, URZ ;  /* 0x000000120b0672a5 */ /* 0x000fc8000f8e003f */
[----:B------:R-:W-:-:S04]  /*41b0*/  @UP1 USHF.R.U32.HI UR11, URZ, UR19, UR7 ;  /* 0x000000133f0b1299 */ /* 0x000fc80008011607 */
[----:B------:R-:W-:Y:S01]  /*41c0*/  ULOP3.LUT UR11, URZ, UR11, URZ, 0x33, !UPT ;  /* 0x0000000b3f0b7292 */ /* 0x000fe2000f8e333f */
[----:B------:R-:W-:Y:S11]  /*41d0*/  BRA `(.L_x_1254) ;  /* 0x0000000000147947 */ /* 0x000ff60003800000 */
.L_x_1253:
[----:B------:R-:W-:Y:S02]  /*41e0*/  ULDC UR14, c[0x0][0x9e4] ;  /* 0x00027900000e7ab9 */ /* 0x000fe40000000800 */
[----:B------:R-:W-:-:S11]  /*41f0*/  UISETP.NE.AND UP1, UPT, UR14, 0x1, UPT ;  /* 0x000000010e00788c */ /* 0x000fd6000bf25270 */
[----:B------:R-:W-:Y:S02]  /*4200*/  @UP1 ULDC.64 UR18, c[0x0][0x9e8] ;  /* 0x00027a0000121ab9 */ /* 0x000fe40000000a00 */
[----:B------:R-:W-:-:S04]  /*4210*/  UIMAD.WIDE.U32 UR6, UR11, UR18, URZ ;  /* 0x000000120b0672a5 */ /* 0x000fc8000f8e003f */
[----:B------:R-:W-:-:S12]  /*4220*/  @UP1 USHF.R.U32.HI UR11, URZ, UR19, UR7 ;  /* 0x000000133f0b1299 */ /* 0x000fd80008011607 */
.L_x_1254:
[----:B------:R-:W-:-:S04]  /*4230*/  UIMAD UR11, UR11, UR14, UR14 ;  /* 0x0000000e0b0b72a4 */ /* 0x000fc8000f8e020e */
[----:B------:R-:W-:-:S04]  /*4240*/  UISETP.LT.AND UP1, UPT, UR10, UR11, UPT ;  /* 0x0000000b0a00728c */ /* 0x000fc8000bf21270 */
[----:B------:R-:W-:-:S12]  /*4250*/  USEL UR10, UR10, UR11, UP1 ;  /* 0x0000000b0a0a7287 */ /* 0x000fd80008800000 */
.L_x_1252:
[----:B------:R-:W-:Y:S01]  /*4260*/  USHF.R.S32.HI UR6, URZ, 0x1f, UR10 ;  /* 0x0000001f3f067899 */ /* 0x000fe2000801140a */
[----:B------:R-:W-:Y:S01]  /*4270*/  UMOV UR48, URZ ;  /* 0x0000003f00307c82 */ /* 0x000fe20008000000 */
[----:B------:R-:W-:Y:S02]  /*4280*/  UMOV UR47, URZ ;  /* 0x0000003f002f7c82 */ /* 0x000fe40008000000 */
[----:B------:R-:W-:-:S04]  /*4290*/  ULEA.HI UR6, UR6, UR10, URZ, 0x6 ;  /* 0x0000000a06067291 */ /* 0x000fc8000f8f303f */
[----:B------:R-:W-:-:S04]  /*42a0*/  USHF.R.S32.HI UR6, URZ, 0x6, UR6 ;  /* 0x000000063f067899 */ /* 0x000fc80008011406 */
[----:B------:R-:W-:-:S04]  /*42b0*/  UISETP.LT.AND UP1, UPT, UR40, UR6, UPT ;  /* 0x000000062800728c */ /* 0x000fc8000bf21270 */
[----:B------:R-:W-:-:S06]  /*42c0*/  USEL UR54, UR40, UR6, !UP1 ;  /* 0x0000000628367287 */ /* 0x000fcc000c800000 */
[----:B------:R-:W-:-:S13]  /*42d0*/  ISETP.GE.AND P0, PT, R10, UR54, PT ;  /* 0x000000360a007c0c */ /* 0x000fda000bf06270 */
[----:B------:R-:W-:Y:S05]  /*42e0*/  @!P0 BRA `(.L_x_1255) ;  /* 0x0000002800008947 */ /* 0x000fea0003800000 */
[----:B------:R-:W-:Y:S01]  /*42f0*/  IMAD.MOV.U32 R12, RZ, RZ, R15 ;  /* 0x000000ffff0c7224 */ /* 0x000fe200078e000f */
[----:B------:R-:W-:Y:S01]  /*4300*/  MOV R11, R13 ;  /* 0x0000000d000b7202 */ /* 0x000fe20000000f00 */
[----:B------:R-:W-:Y:S01]  /*4310*/  IMAD.MOV.U32 R9, RZ, RZ, R10 ;  /* 0x000000ffff097224 */ /* 0x000fe200078e000a */
[----:B------:R-:W-:Y:S01]  /*4320*/  UMOV UR47, URZ ;  /* 0x0000003f002f7c82 */ /* 0x000fe20008000000 */
[----:B------:R-:W-:Y:S01]  /*4330*/  UMOV UR48, URZ ;  /* 0x0000003f00307c82 */ /* 0x000fe20008000000 */
[----:B------:R-:W-:Y:S01]  /*4340*/  ULDC UR56, c[0x0][0x9e4] ;  /* 0x0002790000387ab9 */ /* 0x000fe20000000800 */
[----:B------:R-:W-:Y:S01]  /*4350*/  ULDC UR53, c[0x0][0x2f0] ;  /* 0x0000bc0000357ab9 */ /* 0x000fe20000000800 */
[----:B------:R-:W-:Y:S01]  /*4360*/  ULDC UR52, c[0x0][0x988] ;  /* 0x0002620000347ab9 */ /* 0x000fe20000000800 */
[----:B------:R-:W-:-:S05]  /*4370*/  ULDC UR57, c[0x0][0x9e0] ;  /* 0x0002780000397ab9 */ /* 0x000fca0000000800 */
.L_x_1274:
[----:B------:R-:W-:Y:S01]  /*4380*/  UIADD3 UR48, UR48, 0x1, URZ ;  /* 0x0000000130307890 */ /* 0x000fe2000fffe03f */
[----:B------:R-:W-:-:S03]  /*4390*/  PLOP3.LUT P0, PT, PT, PT, UP0, 0x40, 0x0 ;  /* 0x000000000000781c */ /* 0x000fc60003f0e808 */
[----:B------:R-:W-:-:S04]  /*43a0*/  UISETP.NE.AND UP1, UPT, UR48, 0x2, UPT ;  /* 0x000000023000788c */ /* 0x000fc8000bf25270 */
[----:B------:R-:W-:Y:S02]  /*43b0*/  USEL UR6, URZ, 0x1, UP1 ;  /* 0x000000013f067887 */ /* 0x000fe40008800000 */
[----:B------:R-:W-:Y:S02]  /*43c0*/  USEL UR48, UR48, URZ, UP1 ;  /* 0x0000003f30307287 */ /* 0x000fe40008800000 */
[----:B------:R-:W-:Y:S02]  /*43d0*/  ULOP3.LUT UR47, UR47, UR6, URZ, 0x3c, !UPT ;  /* 0x000000062f2f7292 */ /* 0x000fe4000f8e3c3f */
[----:B------:R-:W-:Y:S10]  /*43e0*/  @P0 BRA `(.L_x_1256) ;  /* 0x0000000000040947 */ /* 0x000ff40003800000 */
[----:B------:R-:W-:Y:S01]  /*43f0*/  BPT.TRAP 0x1 ;  /* 0x000000040000795c */ /* 0x000fe20000300000 */
.L_x_1256:
[----:B------:R-:W-:Y:S01]  /*4400*/  PLOP3.LUT P1, PT, PT, PT, UP0, 0x40, 0x0 ;  /* 0x000000000000781c */ /* 0x000fe20003f2e808 */
[----:B------:R-:W-:Y:S01]  /*4410*/  ULEA UR55, UR48, UR41, 0x3 ;  /* 0x0000002930377291 */ /* 0x000fe2000f8e183f */
[----:B------:R-:W-:-:S05]  /*4420*/  IMAD.U32 R10, RZ, RZ, UR47 ;  /* 0x0000002fff0a7e24 */ /* 0x000fca000f8e00ff */
[----:B------:R-:W-:-:S04]  /*4430*/  SHF.L.U32 R10, R10, 0x1f, RZ ;  /* 0x0000001f0a0a7819 */ /* 0x000fc800000006ff */
[----:B------:R0:W2:Y:S02]  /*4440*/  SYNCS.PHASECHK.TRANS64.TRYWAIT P0, [UR55+0x20830], R10 ;  /* 0x0208300aff0075a7 */ /* 0x0000a40008000177 */
[----:B------:R-:W-:Y:S05]  /*4450*/  @P1 BRA `(.L_x_1257) ;  /* 0x0000000000041947 */ /* 0x000fea0003800000 */
[----:B------:R-:W-:Y:S01]  /*4460*/  BPT.TRAP 0x1 ;  /* 0x000000040000795c */ /* 0x000fe20000300000 */
.L_x_1257:
[----:B--2---:R-:W-:Y:S05]  /*4470*/  @P0 BRA `(.L_x_1258) ;  /* 0x0000000000080947 */ /* 0x004fea0003800000 */
[----:B------:R-:W2:Y:S02]  /*4480*/  SYNCS.PHASECHK.TRANS64.TRYWAIT P0, [UR55+0x20830], R10 ;  /* 0x0208300aff0075a7 */ /* 0x000ea40008000177 */
[----:B--2---:R-:W-:Y:S05]  /*4490*/  @!P0 BRA `(.L_x_1259) ;  /* 0x0000010000108947 */ /* 0x004fea0003800000 */
.L_x_1258:
[----:B------:R-:W-:Y:S01]  /*44a0*/  ULEA UR6, UR48, UR44, 0xa ;  /* 0x0000002c30067291 */ /* 0x000fe2000f8e503f */
[----:B------:R-:W-:Y:S01]  /*44b0*/  WARPGROUP.ARRIVE ;  /* 0x00000000000079c5 */ /* 0x000fe20000000000 */
[----:B------:R-:W-:Y:S01]  /*44c0*/  UMOV UR7, 0x40000040 ;  /* 0x4000004000077882 */ /* 0x000fe20000000000 */
[----:B------:R-:W-:Y:S01]  /*44d0*/  UMOV UR11, 0x40000040 ;  /* 0x40000040000b7882 */ /* 0x000fe20000000000 */
[----:B------:R-:W-:Y:S01]  /*44e0*/  UIADD3 UR10, UR6, 0x2, URZ ;  /* 0x00000002060a7890 */ /* 0x000fe2000fffe03f */
[----:B------:R-:W-:Y:S01]  /*44f0*/  PLOP3.LUT P0, PT, PT, PT, UP0, 0x40, 0x0 ;  /* 0x000000000000781c */ /* 0x000fe20003f0e808 */
[----:B------:R-:W-:Y:S01]  /*4500*/  UIADD3 UR14, UR6, 0x4, URZ ;  /* 0x00000004060e7890 */ /* 0x000fe2000fffe03f */
[----:B-1----:R-:W-:Y:S01]  /*4510*/  IADD3 R6, -R16, 0xb, RZ ;  /* 0x0000000b10067810 */ /* 0x002fe20007ffe1ff */
[----:B------:R-:W-:Y:S01]  /*4520*/  UMOV UR15, 0x40000040 ;  /* 0x40000040000f7882 */ /* 0x000fe20000000000 */
[----:B------:R-:W-:Y:S01]  /*4530*/  QGMMA.64x64x32.F32.E4M3.E4M3 R152, gdesc[UR4], RZ, !UPT, gsb0 ;  /* 0x00e00000049879f3 */ /* 0x000fe2000c0008ff */
        /* <DEDUP_REMOVED lines=35> */
.L_x_1260:
[----:B------:R-:W-:Y:S01]  /*4770*/  UISETP.NE.AND UP2, UPT, UR43, URZ, UPT ;  /* 0x0000003f2b00728c */ /* 0x000fe2000bf45270 */
[C---:B------:R-:W-:Y:S01]  /*4780*/  FMUL.FTZ R22, R0.reuse, R166 ;  /* 0x000000a600167220 */ /* 0x040fe20000410000 */
[C---:B------:R-:W-:Y:S01]  /*4790*/  FMUL.FTZ R21, R0.reuse, R163 ;  /* 0x000000a300157220 */ /* 0x040fe20000410000 */
[C---:B------:R-:W-:Y:S01]  /*47a0*/  FMUL.FTZ R163, R0.reuse, R164 ;  /* 0x000000a400a37220 */ /* 0x040fe20000410000 */
[----:B------:R-:W3:Y:S01]  /*47b0*/  LDC R14, c[0x0][0x288] ;  /* 0x0000a200ff0e7b82 */ /* 0x000ee20000000800 */
[C---:B------:R-:W-:Y:S01]  /*47c0*/  FMUL.FTZ R164, R0.reuse, R165 ;  /* 0x000000a500a47220 */ /* 0x040fe20000410000 */
[----:B------:R-:W-:Y:S01]  /*47d0*/  PLOP3.LUT P0, PT, PT, PT, UP2, 0x80, 0x0 ;  /* 0x000000000000781c */ /* 0x000fe20003f0f028 */
[C---:B------:R-:W-:Y:S01]  /*47e0*/  FMUL.FTZ R23, R0.reuse, R167 ;  /* 0x000000a700177220 */ /* 0x040fe20000410000 */
[----:B------:R-:W-:Y:S01]  /*47f0*/  PLOP3.LUT P1, PT, PT, PT, UP2, 0x80, 0x0 ;  /* 0x000000000000781c */ /* 0x000fe20003f2f028 */
[----:B------:R-:W-:Y:S01]  /*4800*/  FMUL.FTZ R165, R0, R180 ;  /* 0x000000b400a57220 */ /* 0x000fe20000410000 */
[----:B------:R-:W-:Y:S01]  /*4810*/  IMAD.MOV.U32 R167, RZ, RZ, R7 ;  /* 0x000000ffffa77224 */ /* 0x000fe200078e0007 */
[----:B------:R-:W-:Y:S01]  /*4820*/  @UP2 ULDC UR6, c[0x0][0x44c] ;  /* 0x0001130000062ab9 */ /* 0x000fe20000000800 */
[----:B------:R-:W-:-:S02]  /*4830*/  IMAD.SHL.U32 R180, R9, 0x40, RZ ;  /* 0x0000004009b47824 */ /* 0x000fc400078e00ff */
[C---:B------:R-:W-:Y:S01]  /*4840*/  FMUL.FTZ R184, R0.reuse, R168 ;  /* 0x000000a800b87220 */ /* 0x040fe20000410000 */
[----:B------:R-:W-:Y:S01]  /*4850*/  UISETP.NE.AND UP1, UPT, UR42, URZ, UPT ;  /* 0x0000003f2a00728c */ /* 0x000fe2000bf25270 */
[C---:B------:R-:W-:Y:S01]  /*4860*/  FMUL.FTZ R15, R0.reuse, R154 ;  /* 0x0000009a000f7220 */ /* 0x040fe20000410000 */
[C---:B------:R-:W-:Y:S01]  /*4870*/  FMUL.FTZ R19, R0.reuse, R159 ;  /* 0x0000009f00137220 */ /* 0x040fe20000410000 */
[C---:B--2---:R-:W-:Y:S01]  /*4880*/  FMUL.FTZ R13, R0.reuse, R152 ;  /* 0x00000098000d7220 */ /* 0x044fe20000410000 */
[----:B------:R-:W-:Y:S01]  /*4890*/  FMUL.FTZ R154, R0, R156 ;  /* 0x0000009c009a7220 */ /* 0x000fe20000410000 */
[----:B------:R-:W-:Y:S01]  /*48a0*/  @P0 IMAD.HI.U32 R166, R7, UR6, RZ ;  /* 0x0000000607a60c27 */ /* 0x000fe2000f8e00ff */
[----:B------:R-:W-:-:S03]  /*48b0*/  @UP2 ULDC UR6, c[0x0][0x450] ;  /* 0x0001140000062ab9 */ /* 0x000fc60000000800 */
[C---:B------:R-:W-:Y:S01]  /*48c0*/  FMUL.FTZ R159, R0.reuse, R160 ;  /* 0x000000a0009f7220 */ /* 0x040fe20000410000 */
[C---:B------:R-:W-:Y:S01]  /*48d0*/  FMUL.FTZ R185, R0.reuse, R169 ;  /* 0x000000a900b97220 */ /* 0x040fe20000410000 */
[C---:B------:R-:W-:Y:S01]  /*48e0*/  FMUL.FTZ R152, R0.reuse, R153 ;  /* 0x0000009900987220 */ /* 0x040fe20000410000 */
[----:B------:R-:W-:Y:S01]  /*48f0*/  @P1 SHF.R.U32.HI R167, RZ, UR6, R166 ;  /* 0x00000006ffa71c19 */ /* 0x000fe200080116a6 */
[----:B------:R-:W-:Y:S01]  /*4900*/  FMUL.FTZ R17, R0, R155 ;  /* 0x0000009b00117220 */ /* 0x000fe20000410000 */
[----:B------:R-:W-:Y:S01]  /*4910*/  IADD3 R166, -R180, 0x1, RZ ;  /* 0x00000001b4a67810 */ /* 0x000fe20007ffe1ff */
[C---:B------:R-:W-:Y:S01]  /*4920*/  FMUL.FTZ R156, R0.reuse, R157 ;  /* 0x0000009d009c7220 */ /* 0x040fe20000410000 */
[C---:B------:R-:W-:Y:S01]  /*4930*/  FMUL.FTZ R18, R0.reuse, R158 ;  /* 0x0000009e00127220 */ /* 0x040fe20000410000 */
[----:B------:R-:W2:Y:S01]  /*4940*/  SHFL.IDX PT, R168, R167, RZ, 0x1c1f ;  /* 0x001c1fffa7a87589 */ /* 0x000ea200000e0000 */
[C---:B------:R-:W-:Y:S01]  /*4950*/  FMUL.FTZ R160, R0.reuse, R161 ;  /* 0x000000a100a07220 */ /* 0x040fe20000410000 */
[----:B------:R-:W-:Y:S01]  /*4960*/  FMUL.FTZ R20, R0, R162 ;  /* 0x000000a200147220 */ /* 0x000fe20000410000 */
[----:B------:R-:W-:-:S02]  /*4970*/  IMAD R169, R3, -0x2, R166 ;  /* 0xfffffffe03a97824 */ /* 0x000fc400078e02a6 */
[C---:B------:R-:W-:Y:S01]  /*4980*/  FMUL.FTZ R153, R0.reuse, R170 ;  /* 0x000000aa00997220 */ /* 0x040fe20000410000 */
        /* <DEDUP_REMOVED lines=10> */
[----:B------:R-:W-:Y:S01]  /*4a30*/  UIADD3 UR6, UR55, 0x20840, URZ ;  /* 0x0002084037067890 */ /* 0x000fe2000fffe03f */
[----:B------:R-:W-:Y:S01]  /*4a40*/  FMUL.FTZ R182, R0, R182 ;  /* 0x000000b600b67220 */ /* 0x000fe20000410000 */
[----:B------:R-:W-:Y:S01]  /*4a50*/  PLOP3.LUT P0, PT, PT, PT, UP1, 0x40, 0x0 ;  /* 0x000000000000781c */ /* 0x000fe20003f0e818 */
[----:B------:R-:W4:Y:S01]  /*4a60*/  MUFU.TANH R188, R165 ;  /* 0x000000a500bc7308 */ /* 0x000f220000002400 */
[----:B------:R-:W-:Y:S01]  /*4a70*/  UPRMT UR6, UR45, 0x654, UR6 ;  /* 0x000006542d067896 */ /* 0x000fe20008000006 */
[----:B------:R-:W-:-:S02]  /*4a80*/  IMAD R169, R2, UR53, R169 ;  /* 0x0000003502a97c24 */ /* 0x000fc4000f8e02a9 */
[----:B------:R-:W-:Y:S02]  /*4a90*/  FMUL.FTZ R177, R0, R177 ;  /* 0x000000b100b17220 */ /* 0x000fe40000410000 */
[----:B---3--:R-:W-:Y:S02]  /*4aa0*/  IMAD.IADD R169, R169, 0x1, -R14 ;  /* 0x00000001a9a97824 */ /* 0x008fe400078e0a0e */
[----:B------:R-:W3:Y:S02]  /*4ab0*/  MUFU.TANH R13, R13 ;  /* 0x0000000d000d7308 */ /* 0x000ee40000002400 */
[C---:B------:R-:W-:Y:S01]  /*4ac0*/  VIADD R179, R169.reuse, UR57 ;  /* 0x00000039a9b37c36 */ /* 0x040fe20008000000 */
[----:B------:R-:W-:Y:S01]  /*4ad0*/  SYNCS.ARRIVE.TRANS64.RED.A1T0 RZ, [UR6], RZ ;  /* 0x000000ffffff79a7 */ /* 0x000fe20008100406 */
[----:B------:R-:W-:Y:S02]  /*4ae0*/  VIADD R183, R169, UR49 ;  /* 0x00000031a9b77c36 */ /* 0x000fe40008000000 */
[----:B--2---:R-:W-:-:S02]  /*4af0*/  IMAD.IADD R174, R179, 0x1, R168 ;  /* 0x00000001b3ae7824 */ /* 0x004fc400078e02a8 */
[----:B------:R-:W2:Y:S08]  /*4b00*/  MUFU.TANH R152, R152 ;  /* 0x0000009800987308 */ /* 0x000eb00000002400 */
        /* <DEDUP_REMOVED lines=29> */
[----:B-----5:R-:W-:Y:S01]  /*4ce0*/  IMAD.IADD R177, R168, 0x1, R183 ;  /* 0x00000001a8b17824 */ /* 0x020fe200078e02b7 */
[----:B--234-:R-:W-:Y:S06]  /*4cf0*/  @P0 BRA `(.L_x_1261) ;  /* 0x00000000005c0947 */ /* 0x01cfec0003800000 */
[----:B------:R-:W-:Y:S01]  /*4d00*/  IMAD R169, R2, UR53, R168 ;  /* 0x0000003502a97c24 */ /* 0x000fe2000f8e02a8 */
[----:B------:R-:W-:Y:S03]  /*4d10*/  BSSY B0, `(.L_x_1262) ;  /* 0x0000011000007945 */ /* 0x000fe60003800000 */
[----:B------:R-:W-:-:S05]  /*4d20*/  IMAD.IADD R171, R169, 0x1, -R14 ;  /* 0x00000001a9ab7824 */ /* 0x000fca00078e0a0e */
[----:B------:R-:W-:-:S13]  /*4d30*/  ISETP.GT.AND P0, PT, R171, -0x1, PT ;  /* 0xffffffffab00780c */ /* 0x000fda0003f04270 */
[----:B------:R-:W-:Y:S05]  /*4d40*/  @P0 BRA `(.L_x_1263) ;  /* 0x0000000000200947 */ /* 0x000fea0003800000 */
[----:B------:R-:W-:Y:S01]  /*4d50*/  IMAD.U32 R175, RZ, RZ, UR56 ;  /* 0x00000038ffaf7e24 */ /* 0x000fe2000f8e00ff */
[----:B------:R-:W-:-:S04]  /*4d60*/  LOP3.LUT R171, RZ, R171, RZ, 0x33, !PT ;  /* 0x000000abffab7212 */ /* 0x000fc800078e33ff */
[----:B------:R-:W-:-:S13]  /*4d70*/  ISETP.NE.AND P0, PT, R175, 0x1, PT ;  /* 0x00000001af00780c */ /* 0x000fda0003f05270 */
[----:B------:R-:W2:Y:S02]  /*4d80*/  @P0 LDC.64 R168, c[0x0][0x9e8] ;  /* 0x00027a00ffa80b82 */ /* 0x000ea40000000a00 */
[----:B--2---:R-:W-:-:S05]  /*4d90*/  @P0 IMAD.HI.U32 R168, R171, R168, RZ ;  /* 0x000000a8aba80227 */ /* 0x004fca00078e00ff */
[----:B------:R-:W-:-:S04]  /*4da0*/  @P0 SHF.R.U32.HI R171, RZ, R169, R168 ;  /* 0x000000a9ffab0219 */ /* 0x000fc800000116a8 */
[----:B------:R-:W-:Y:S01]  /*4db0*/  LOP3.LUT R171, RZ, R171, RZ, 0x33, !PT ;  /* 0x000000abffab7212 */ /* 0x000fe200078e33ff */
[----:B------:R-:W-:Y:S06]  /*4dc0*/  BRA `(.L_x_1264) ;  /* 0x0000000000147947 */ /* 0x000fec0003800000 */
.L_x_1263:
[----:B------:R-:W-:-:S05]  /*4dd0*/  IMAD.U32 R175, RZ, RZ, UR56 ;  /* 0x00000038ffaf7e24 */ /* 0x000fca000f8e00ff */
[----:B------:R-:W-:-:S13]  /*4de0*/  ISETP.NE.AND P0, PT, R175, 0x1, PT ;  /* 0x00000001af00780c */ /* 0x000fda0003f05270 */
[----:B------:R-:W2:Y:S02]  /*4df0*/  @P0 LDC.64 R168, c[0x0][0x9e8] ;  /* 0x00027a00ffa80b82 */ /* 0x000ea40000000a00 */
[----:B--2---:R-:W-:-:S05]  /*4e00*/  @P0 IMAD.HI.U32 R168, R171, R168, RZ ;  /* 0x000000a8aba80227 */ /* 0x004fca00078e00ff */
[----:B------:R-:W-:-:S07]  /*4e10*/  @P0 SHF.R.U32.HI R171, RZ, R169, R168 ;  /* 0x000000a9ffab0219 */ /* 0x000fce00000116a8 */
.L_x_1264:
[----:B------:R-:W-:Y:S05]  /*4e20*/  BSYNC B0 ;  /* 0x0000000000007941 */ /* 0x000fea0003800000 */
.L_x_1262:
[----:B------:R-:W-:-:S04]  /*4e30*/  IMAD R168, R171, R175, -R180 ;  /* 0x000000afaba87224 */ /* 0x000fc800078e0ab4 */
[----:B------:R-:W-:-:S05]  /*4e40*/  IMAD R168, R3, -0x2, R168 ;  /* 0xfffffffe03a87824 */ /* 0x000fca00078e02a8 */
[----:B------:R-:W-:Y:S02]  /*4e50*/  VIADDMNMX R174, R168, R175, R174, PT ;  /* 0x000000afa8ae7246 */ /* 0x000fe400038001ae */
[----:B------:R-:W-:-:S07]  /*4e60*/  VIMNMX R177, R177, R168, !PT ;  /* 0x000000a8b1b17248 */ /* 0x000fce0007fe0100 */
.L_x_1261:
[----:B------:R-:W-:Y:S01]  /*4e70*/  ISETP.GT.AND P0, PT, R9, -0x1, PT ;  /* 0xffffffff0900780c */ /* 0x000fe20003f04270 */
[----:B------:R2:W3:Y:S01]  /*4e80*/  SHFL.IDX PT, R168, R167, 0x1, 0x1c1f ;  /* 0x003c1f00a7a87f89 */ /* 0x0004e200000e0000 */
[----:B------:R-:W-:Y:S02]  /*4e90*/  UISETP.NE.AND UP1, UPT, UR42, URZ, UPT ;  /* 0x0000003f2a00728c */ /* 0x000fe4000bf25270 */
[C---:B------:R-:W-:Y:S02]  /*4ea0*/  ISETP.GT.AND P5, PT, R177.reuse, RZ, P0 ;  /* 0x000000ffb100720c */ /* 0x040fe400007a4270 */
[C---:B------:R-:W-:Y:S02]  /*4eb0*/  ISETP.GT.AND P6, PT, R177.reuse, 0x1, P0 ;  /* 0x00000001b100780c */ /* 0x040fe400007c4270 */
[C---:B------:R-:W-:Y:S02]  /*4ec0*/  ISETP.GT.AND P1, PT, R177.reuse, 0x8, P0 ;  /* 0x00000008b100780c */ /* 0x040fe40000724270 */
[----:B------:R-:W-:-:S02]  /*4ed0*/  ISETP.GT.AND P4, PT, R177, 0x9, P0 ;  /* 0x00000009b100780c */ /* 0x000fc40000784270 */
[C---:B------:R-:W-:Y:S02]  /*4ee0*/  ISETP.LT.OR P5, PT, R174.reuse, 0x1, P5 ;  /* 0x00000001ae00780c */ /* 0x040fe40002fa1670 */
[C---:B------:R-:W-:Y:S02]  /*4ef0*/  ISETP.LT.OR P6, PT, R174.reuse, 0x2, P6 ;  /* 0x00000002ae00780c */ /* 0x040fe400037c1670 */
[C---:B------:R-:W-:Y:S02]  /*4f00*/  ISETP.LT.OR P1, PT, R174.reuse, 0x9, P1 ;  /* 0x00000009ae00780c */ /* 0x040fe40000f21670 */
[----:B------:R-:W-:Y:S02]  /*4f10*/  ISETP.LT.OR P4, PT, R174, 0xa, P4 ;  /* 0x0000000aae00780c */ /* 0x000fe40002781670 */
[C---:B------:R-:W-:Y:S02]  /*4f20*/  ISETP.GT.AND P3, PT, R177.reuse, 0x10, P0 ;  /* 0x00000010b100780c */ /* 0x040fe40000764270 */
[----:B------:R-:W-:-:S02]  /*4f30*/  ISETP.GT.AND P2, PT, R177, 0x11, P0 ;  /* 0x00000011b100780c */ /* 0x000fc40000744270 */
[----:B------:R-:W-:Y:S02]  /*4f40*/  FSEL R178, R13, -INF , !P5 ;  /* 0xff8000000db27808 */ /* 0x000fe40006800000 */
[----:B------:R-:W-:Y:S02]  /*4f50*/  FSEL R176, R152, -INF , !P6 ;  /* 0xff80000098b07808 */ /* 0x000fe40007000000 */
[----:B0-----:R-:W-:Y:S02]  /*4f60*/  FSEL R175, R154, -INF , !P1 ;  /* 0xff8000009aaf7808 */ /* 0x001fe40004800000 */
[----:B------:R-:W-:Y:S02]  /*4f70*/  FSEL R171, R156, -INF , !P4 ;  /* 0xff8000009cab7808 */ /* 0x000fe40006000000 */
[C---:B------:R-:W-:Y:S02]  /*4f80*/  ISETP.GT.AND P5, PT, R177.reuse, 0x18, P0 ;  /* 0x00000018b100780c */ /* 0x040fe400007a4270 */
[----:B------:R-:W-:-:S02]  /*4f90*/  ISETP.GT.AND P6, PT, R177, 0x19, P0 ;  /* 0x00000019b100780c */ /* 0x000fc400007c4270 */
[C---:B------:R-:W-:Y:S02]  /*4fa0*/  ISETP.GT.AND P1, PT, R177.reuse, 0x20, P0 ;  /* 0x00000020b100780c */ /* 0x040fe40000724270 */
[----:B------:R-:W-:Y:S02]  /*4fb0*/  ISETP.GT.AND P4, PT, R177, 0x21, P0 ;  /* 0x00000021b100780c */ /* 0x000fe40000784270 */
[C---:B------:R-:W-:Y:S02]  /*4fc0*/  ISETP.LT.OR P3, PT, R174.reuse, 0x11, P3 ;  /* 0x00000011ae00780c */ /* 0x040fe40001f61670 */
[C---:B------:R-:W-:Y:S02]  /*4fd0*/  ISETP.LT.OR P2, PT, R174.reuse, 0x12, P2 ;  /* 0x00000012ae00780c */ /* 0x040fe40001741670 */
[C---:B------:R-:W-:Y:S02]  /*4fe0*/  ISETP.LT.OR P5, PT, R174.reuse, 0x19, P5 ;  /* 0x00000019ae00780c */ /* 0x040fe40002fa1670 */
[----:B------:R-:W-:-:S02]  /*4ff0*/  ISETP.LT.OR P6, PT, R174, 0x1a, P6 ;  /* 0x0000001aae00780c */ /* 0x000fc400037c1670 */
[C---:B------:R-:W-:Y:S02]  /*5000*/  ISETP.LT.OR P1, PT, R174.reuse, 0x21, P1 ;  /* 0x00000021ae00780c */ /* 0x040fe40000f21670 */
[----:B------:R-:W-:Y:S02]  /*5010*/  ISETP.LT.OR P4, PT, R174, 0x22, P4 ;  /* 0x00000022ae00780c */ /* 0x000fe40002781670 */
[----:B------:R-:W-:Y:S02]  /*5020*/  FSEL R159, R159, -INF , !P3 ;  /* 0xff8000009f9f7808 */ /* 0x000fe40005800000 */
[----:B------:R-:W-:Y:S02]  /*5030*/  ISETP.GT.AND P3, PT, R177, 0x28, P0 ;  /* 0x00000028b100780c */ /* 0x000fe40000764270 */
[----:B--2---:R-:W-:Y:S02]  /*5040*/  FSEL R167, R160, -INF , !P2 ;  /* 0xff800000a0a77808 */ /* 0x004fe40005000000 */
[----:B------:R-:W-:-:S02]  /*5050*/  FSEL R163, R163, -INF , !P5 ;  /* 0xff800000a3a37808 */ /* 0x000fc40006800000 */
[----:B------:R-:W-:Y:S02]  /*5060*/  FSEL R164, R164, -INF , !P6 ;  /* 0xff800000a4a47808 */ /* 0x000fe40007000000 */
[----:B------:R-:W-:Y:S02]  /*5070*/  FSEL R170, R184, -INF , !P1 ;  /* 0xff800000b8aa7808 */ /* 0x000fe40004800000 */
[----:B------:R-:W-:Y:S02]  /*5080*/  FSEL R160, R185, -INF , !P4 ;  /* 0xff800000b9a07808 */ /* 0x000fe40006000000 */
[C---:B------:R-:W-:Y:S02]  /*5090*/  ISETP.GT.AND P2, PT, R177.reuse, 0x29, P0 ;  /* 0x00000029b100780c */ /* 0x040fe40000744270 */
[C---:B------:R-:W-:Y:S02]  /*50a0*/  ISETP.GT.AND P5, PT, R177.reuse, 0x30, P0 ;  /* 0x00000030b100780c */ /* 0x040fe400007a4270 */
[----:B------:R-:W-:-:S02]  /*50b0*/  ISETP.GT.AND P6, PT, R177, 0x31, P0 ;  /* 0x00000031b100780c */ /* 0x000fc400007c4270 */
[C---:B------:R-:W-:Y:S02]  /*50c0*/  ISETP.GT.AND P1, PT, R177.reuse, 0x38, P0 ;  /* 0x00000038b100780c */ /* 0x040fe40000724270 */
[----:B------:R-:W-:Y:S01]  /*50d0*/  ISETP.GT.AND P4, PT, R177, 0x39, P0 ;  /* 0x00000039b100780c */ /* 0x000fe20000784270 */
[----:B---3--:R-:W-:Y:S01]  /*50e0*/  IMAD.IADD R177, R179, 0x1, R168 ;  /* 0x00000001b3b17824 */ /* 0x008fe200078e02a8 */
[C---:B------:R-:W-:Y:S02]  /*50f0*/  ISETP.LT.OR P3, PT, R174.reuse, 0x29, P3 ;  /* 0x00000029ae00780c */ /* 0x040fe40001f61670 */
[C---:B------:R-:W-:Y:S02]  /*5100*/  ISETP.LT.OR P2, PT, R174.reuse, 0x2a, P2 ;  /* 0x0000002aae00780c */ /* 0x040fe40001741670 */
[C---:B------:R-:W-:Y:S02]  /*5110*/  ISETP.LT.OR P5, PT, R174.reuse, 0x31, P5 ;  /* 0x00000031ae00780c */ /* 0x040fe40002fa1670 */
[----:B------:R-:W-:-:S02]  /*5120*/  ISETP.LT.OR P6, PT, R174, 0x32, P6 ;  /* 0x00000032ae00780c */ /* 0x000fc400037c1670 */
[C---:B------:R-:W-:Y:S02]  /*5130*/  ISETP.LT.OR P1, PT, R174.reuse, 0x39, P1 ;  /* 0x00000039ae00780c */ /* 0x040fe40000f21670 */
[----:B------:R-:W-:Y:S02]  /*5140*/  ISETP.LT.OR P4, PT, R174, 0x3a, P4 ;  /* 0x0000003aae00780c */ /* 0x000fe40002781670 */
[----:B------:R-:W-:Y:S02]  /*5150*/  FSEL R174, R172, -INF , !P3 ;  /* 0xff800000acae7808 */ /* 0x000fe40005800000 */
[----:B------:R-:W-:Y:S02]  /*5160*/  PLOP3.LUT P3, PT, PT, PT, UP1, 0x40, 0x0 ;  /* 0x000000000000781c */ /* 0x000fe40003f6e818 */
[----:B------:R-:W-:Y:S02]  /*5170*/  IADD3 R179, R183, R168, RZ ;  /* 0x000000a8b7b37210 */ /* 0x000fe40007ffe0ff */
[----:B------:R-:W-:-:S02]  /*5180*/  FSEL R173, R173, -INF , !P2 ;  /* 0xff800000adad7808 */ /* 0x000fc40005000000 */
[----:B------:R-:W-:Y:S02]  /*5190*/  FSEL R172, R186, -INF , !P5 ;  /* 0xff800000baac7808 */ /* 0x000fe40006800000 */
[----:B------:R-:W-:Y:S02]  /*51a0*/  FSEL R156, R187, -INF , !P6 ;  /* 0xff800000bb9c7808 */ /* 0x000fe40007000000 */
[----:B------:R-:W-:Y:S02]  /*51b0*/  FSEL R154, R188, -INF , !P1 ;  /* 0xff800000bc9a7808 */ /* 0x000fe40004800000 */
[----:B------:R-:W-:Y:S01]  /*51c0*/  FSEL R152, R181, -INF , !P4 ;  /* 0xff800000b5987808 */ /* 0x000fe20006000000 */
[----:B------:R-:W-:Y:S06]  /*51d0*/  @P3 BRA `(.L_x_1265) ;  /* 0x00000000005c3947 */ /* 0x000fec0003800000 */
        /* <DEDUP_REMOVED lines=8> */
[----:B------:R-:W0:Y:S02]  /*5260*/  @P1 LDC.64 R168, c[0x0][0x9e8] ;  /* 0x00027a00ffa81b82 */ /* 0x000e240000000a00 */
[----:B0-----:R-:W-:-:S05]  /*5270*/  @P1 IMAD.HI.U32 R168, R13, R168, RZ ;  /* 0x000000a80da81227 */ /* 0x001fca00078e00ff */
[----:B------:R-:W-:-:S04]  /*5280*/  @P1 SHF.R.U32.HI R13, RZ, R169, R168 ;  /* 0x000000a9ff0d1219 */ /* 0x000fc800000116a8 */
[----:B------:R-:W-:Y:S01]  /*5290*/  LOP3.LUT R13, RZ, R13, RZ, 0x33, !PT ;  /* 0x0000000dff0d7212 */ /* 0x000fe200078e33ff */
[----:B------:R-:W-:Y:S06]  /*52a0*/  BRA `(.L_x_1268) ;  /* 0x0000000000147947 */ /* 0x000fec0003800000 */
.L_x_1267:
[----:B------:R-:W-:-:S05]  /*52b0*/  IMAD.U32 R181, RZ, RZ, UR56 ;  /* 0x00000038ffb57e24 */ /* 0x000fca000f8e00ff */
[----:B------:R-:W-:-:S13]  /*52c0*/  ISETP.NE.AND P1, PT, R181, 0x1, PT ;  /* 0x00000001b500780c */ /* 0x000fda0003f25270 */
[----:B------:R-:W0:Y:S02]  /*52d0*/  @P1 LDC.64 R168, c[0x0][0x9e8] ;  /* 0x00027a00ffa81b82 */ /* 0x000e240000000a00 */
[----:B0-----:R-:W-:-:S05]  /*52e0*/  @P1 IMAD.HI.U32 R168, R13, R168, RZ ;  /* 0x000000a80da81227 */ /* 0x001fca00078e00ff */
[----:B------:R-:W-:-:S07]  /*52f0*/  @P1 SHF.R.U32.HI R13, RZ, R169, R168 ;  /* 0x000000a9ff0d1219 */ /* 0x000fce00000116a8 */
.L_x_1268:
[----:B------:R-:W-:Y:S05]  /*5300*/  BSYNC B0 ;  /* 0x0000000000007941 */ /* 0x000fea0003800000 */
.L_x_1266:
[----:B------:R-:W-:-:S04]  /*5310*/  IMAD R180, R13, R181, -R180 ;  /* 0x000000b50db47224 */ /* 0x000fc800078e0ab4 */
[----:B------:R-:W-:-:S05]  /*5320*/  IMAD R180, R3, -0x2, R180 ;  /* 0xfffffffe03b47824 */ /* 0x000fca00078e02b4 */
[----:B------:R-:W-:Y:S02]  /*5330*/  VIADDMNMX R177, R180, R181, R177, PT ;  /* 0x000000b5b4b17246 */ /* 0x000fe400038001b1 */
[----:B------:R-:W-:-:S07]  /*5340*/  VIMNMX R179, R179, R180, !PT ;  /* 0x000000b4b3b37248 */ /* 0x000fce0007fe0100 */
.L_x_1265:
[----:B------:R-:W-:Y:S02]  /*5350*/  FMNMX.FTZ R13, R178, R11, !PT ;  /* 0x0000000bb20d7209 */ /* 0x000fe40007810000 */
[C---:B------:R-:W-:Y:S02]  /*5360*/  ISETP.GT.AND P1, PT, R179.reuse, RZ, P0 ;  /* 0x000000ffb300720c */ /* 0x040fe40000724270 */
[----:B------:R-:W-:Y:S02]  /*5370*/  FMNMX.FTZ R168, R176, R13, !PT ;  /* 0x0000000db0a87209 */ /* 0x000fe40007810000 */
[----:B------:R-:W-:Y:S02]  /*5380*/  ISETP.GT.AND P2, PT, R179, 0x1, P0 ;  /* 0x00000001b300780c */ /* 0x000fe40000744270 */
[----:B------:R-:W-:Y:S02]  /*5390*/  FMNMX.FTZ R168, R175, R168, !PT ;  /* 0x000000a8afa87209 */ /* 0x000fe40007810000 */
[----:B------:R-:W-:-:S02]  /*53a0*/  ISETP.LT.OR P1, PT, R177, 0x1, P1 ;  /* 0x00000001b100780c */ /* 0x000fc40000f21670 */
[----:B------:R-:W-:Y:S02]  /*53b0*/  FMNMX.FTZ R168, R171, R168, !PT ;  /* 0x000000a8aba87209 */ /* 0x000fe40007810000 */
[----:B------:R-:W-:Y:S02]  /*53c0*/  ISETP.GT.AND P3, PT, R179, 0x8, P0 ;  /* 0x00000008b300780c */ /* 0x000fe40000764270 */
[----:B------:R-:W-:Y:S02]  /*53d0*/  FMNMX.FTZ R168, R159, R168, !PT ;  /* 0x000000a89fa87209 */ /* 0x000fe40007810000 */
[----:B------:R-:W-:Y:S02]  /*53e0*/  ISETP.LT.OR P2, PT, R177, 0x2, P2 ;  /* 0x00000002b100780c */ /* 0x000fe40001741670 */
[----:B------:R-:W-:Y:S02]  /*53f0*/  FMNMX.FTZ R168, R167, R168, !PT ;  /* 0x000000a8a7a87209 */ /* 0x000fe40007810000 */
[----:B------:R-:W-:-:S02]  /*5400*/  ISETP.GT.AND P4, PT, R179, 0x9, P0 ;  /* 0x00000009b300780c */ /* 0x000fc40000784270 */
[----:B------:R-:W-:Y:S02]  /*5410*/  FMNMX.FTZ R13, R163, R168, !PT ;  /* 0x000000a8a30d7209 */ /* 0x000fe40007810000 */
[----:B------:R-:W-:Y:S02]  /*5420*/  ISETP.LT.OR P3, PT, R177, 0x9, P3 ;  /* 0x00000009b100780c */ /* 0x000fe40001f61670 */
[----:B------:R-:W-:Y:S02]  /*5430*/  FMNMX.FTZ R13, R164, R13, !PT ;  /* 0x0000000da40d7209 */ /* 0x000fe40007810000 */
[----:B------:R-:W-:Y:S02]  /*5440*/  FSEL R17, R17, -INF , !P2 ;  /* 0xff80000011117808 */ /* 0x000fe40005000000 */
        /* <DEDUP_REMOVED lines=9> */
[----:B------:R-:W-:Y:S02]  /*54e0*/  FSEL R19, R19, -INF , !P4 ;  /* 0xff80000013137808 */ /* 0x000fe40006000000 */
[----:B------:R-:W-:Y:S02]  /*54f0*/  FMNMX.FTZ R13, R156, R13, !PT ;  /* 0x0000000d9c0d7209 */ /* 0x000fe40007810000 */
[----:B------:R-:W-:Y:S02]  /*5500*/  ISETP.LT.OR P5, PT, R177, 0x11, P5 ;  /* 0x00000011b100780c */ /* 0x000fe40002fa1670 */
[----:B------:R-:W-:Y:S02]  /*5510*/  FMNMX.FTZ R13, R154, R13, !PT ;  /* 0x0000000d9a0d7209 */ /* 0x000fe40007810000 */
[----:B------:R-:W-:-:S02]  /*5520*/  ISETP.GT.AND P2, PT, R179, 0x18, P0 ;  /* 0x00000018b300780c */ /* 0x000fc40000744270 */
[----:B------:R-:W-:Y:S02]  /*5530*/  FMNMX.FTZ R168, R152, R13, !PT ;  /* 0x0000000d98a87209 */ /* 0x000fe40007810000 */
[----:B------:R-:W-:Y:S02]  /*5540*/  ISETP.LT.OR P6, PT, R177, 0x12, P6 ;  /* 0x00000012b100780c */ /* 0x000fe400037c1670 */
[----:B------:R-:W-:Y:S01]  /*5550*/  FSEL R20, R20, -INF , !P5 ;  /* 0xff80000014147808 */ /* 0x000fe20006800000 */
[----:B------:R-:W0:Y:S01]  /*5560*/  SHFL.BFLY PT, R13, R168, 0x2, 0x1f ;  /* 0x0c401f00a80d7f89 */ /* 0x000e2200000e0000 */
[----:B------:R-:W-:Y:S02]  /*5570*/  ISETP.GT.AND P3, PT, R179, 0x19, P0 ;  /* 0x00000019b300780c */ /* 0x000fe40000764270 */
[----:B------:R-:W-:Y:S02]  /*5580*/  FSEL R21, R21, -INF , !P6 ;  /* 0xff80000015157808 */ /* 0x000fe40007000000 */
[----:B------:R-:W-:-:S02]  /*5590*/  ISETP.LT.OR P2, PT, R177, 0x19, P2 ;  /* 0x00000019b100780c */ /* 0x000fc40001741670 */
[----:B------:R-:W-:Y:S02]  /*55a0*/  ISETP.GT.AND P4, PT, R179, 0x20, P0 ;  /* 0x00000020b300780c */ /* 0x000fe40000784270 */
[C---:B------:R-:W-:Y:S02]  /*55b0*/  ISETP.LT.OR P3, PT, R177.reuse, 0x1a, P3 ;  /* 0x0000001ab100780c */ /* 0x040fe40001f61670 */
[----:B------:R-:W-:Y:S02]  /*55c0*/  FSEL R22, R22, -INF , !P2 ;  /* 0xff80000016167808 */ /* 0x000fe40005000000 */
[----:B------:R-:W-:Y:S02]  /*55d0*/  ISETP.LT.OR P4, PT, R177, 0x21, P4 ;  /* 0x00000021b100780c */ /* 0x000fe40002781670 */
[----:B------:R-:W-:Y:S02]  /*55e0*/  FSEL R23, R23, -INF , !P3 ;  /* 0xff80000017177808 */ /* 0x000fe40005800000 */
[----:B------:R-:W-:-:S02]  /*55f0*/  ISETP.GT.AND P5, PT, R179, 0x28, P0 ;  /* 0x00000028b300780c */ /* 0x000fc400007a4270 */
[----:B------:R-:W-:Y:S02]  /*5600*/  FSEL R153, R153, -INF , !P4 ;  /* 0xff80000099997808 */ /* 0x000fe40006000000 */
[----:B------:R-:W-:Y:S02]  /*5610*/  ISETP.GT.AND P6, PT, R179, 0x29, P0 ;  /* 0x00000029b300780c */ /* 0x000fe400007c4270 */
[----:B------:R-:W-:Y:S02]  /*5620*/  ISETP.LT.OR P5, PT, R177, 0x29, P5 ;  /* 0x00000029b100780c */ /* 0x000fe40002fa1670 */
[----:B0-----:R-:W-:Y:S02]  /*5630*/  FMNMX.FTZ R169, R168, R13, !PT ;  /* 0x0000000da8a97209 */ /* 0x001fe40007810000 */
[----:B------:R-:W-:Y:S02]  /*5640*/  ISETP.GT.AND P2, PT, R179, 0x30, P0 ;  /* 0x00000030b300780c */ /* 0x000fe40000744270 */
[----:B------:R-:W-:Y:S01]  /*5650*/  ISETP.LT.OR P6, PT, R177, 0x2a, P6 ;  /* 0x0000002ab100780c */ /* 0x000fe200037c1670 */
[----:B------:R-:W0:Y:S01]  /*5660*/  SHFL.BFLY PT, R180, R169, 0x1, 0x1f ;  /* 0x0c201f00a9b47f89 */ /* 0x000e2200000e0000 */
[----:B------:R-:W-:-:S02]  /*5670*/  FSEL R157, R157, -INF , !P5 ;  /* 0xff8000009d9d7808 */ /* 0x000fc40006800000 */
[----:B------:R-:W-:Y:S02]  /*5680*/  ISETP.GT.AND P4, PT, R179, 0x31, P0 ;  /* 0x00000031b300780c */ /* 0x000fe40000784270 */
[C---:B------:R-:W-:Y:S02]  /*5690*/  ISETP.LT.OR P2, PT, R177.reuse, 0x31, P2 ;  /* 0x00000031b100780c */ /* 0x040fe40001741670 */
[----:B------:R-:W-:Y:S02]  /*56a0*/  FSEL R158, R158, -INF , !P6 ;  /* 0xff8000009e9e7808 */ /* 0x000fe40007000000 */
[----:B------:R-:W-:Y:S02]  /*56b0*/  ISETP.LT.OR P4, PT, R177, 0x32, P4 ;  /* 0x00000032b100780c */ /* 0x000fe40002781670 */
[----:B------:R-:W-:Y:S02]  /*56c0*/  FSEL R161, R161, -INF , !P2 ;  /* 0xff800000a1a17808 */ /* 0x000fe40005000000 */
[----:B------:R-:W-:-:S02]  /*56d0*/  FSEL R162, R162, -INF , !P4 ;  /* 0xff800000a2a27808 */ /* 0x000fc40006000000 */
[----:B0-----:R-:W-:Y:S01]  /*56e0*/  FMNMX.FTZ R13, R169, R180, !PT ;  /* 0x000000b4a90d7209 */ /* 0x001fe20007810000 */
[----:B------:R-:W-:Y:S01]  /*56f0*/  IMAD.U32 R180, RZ, RZ, UR52 ;  /* 0x00000034ffb47e24 */ /* 0x000fe2000f8e00ff */
[----:B------:R-:W-:Y:S02]  /*5700*/  FSEL R169, R15, -INF , !P1 ;  /* 0xff8000000fa97808 */ /* 0x000fe40004800000 */
[----:B------:R-:W-:Y:S01]  /*5710*/  ISETP.GT.AND P1, PT, R179, 0x21, P0 ;  /* 0x00000021b300780c */ /* 0x000fe20000724270 */
[----:B------:R-:W-:-:S01]  /*5720*/  FFMA.FTZ R180, R13, R180, -8 ;  /* 0xc10000000db47423 */ /* 0x000fc200000100b4 */
[----:B------:R-:W-:Y:S02]  /*5730*/  FMNMX.FTZ R168, R169, R12, !PT ;  /* 0x0000000ca9a87209 */ /* 0x000fe40007810000 */
[----:B------:R-:W-:Y:S02]  /*5740*/  FSETP.NEU.FTZ.AND P3, PT, R13, -INF , PT ;  /* 0xff8000000d00780b */ /* 0x000fe40003f7d000 */
[----:B------:R-:W-:-:S02]  /*5750*/  FMNMX.FTZ R15, R17, R168, !PT ;  /* 0x000000a8110f7209 */ /* 0x000fc40007810000 */
[----:B------:R-:W-:Y:S02]  /*5760*/  ISETP.LT.OR P1, PT, R177, 0x22, P1 ;  /* 0x00000022b100780c */ /* 0x000fe40000f21670 */
[----:B------:R-:W-:Y:S02]  /*5770*/  FMNMX.FTZ R168, R18, R15, !PT ;  /* 0x0000000f12a87209 */ /* 0x000fe40007810000 */
[----:B------:R-:W-:Y:S02]  /*5780*/  FSEL R181, R180, RZ, P3 ;  /* 0x000000ffb4b57208 */ /* 0x000fe40001800000 */
[----:B------:R-:W-:Y:S02]  /*5790*/  FMNMX.FTZ R15, R19, R168, !PT ;  /* 0x000000a8130f7209 */ /* 0x000fe40007810000 */
[----:B------:R-:W-:Y:S01]  /*57a0*/  FSEL R155, R155, -INF , !P1 ;  /* 0xff8000009b9b7808 */ /* 0x000fe20004800000 */
[--C-:B------:R-:W-:Y:S01]  /*57b0*/  FFMA.FTZ R180, R176, UR52, -R181.reuse ;  /* 0x00000034b0b47c23 */ /* 0x100fe200080108b5 */
[----:B------:R-:W-:Y:S01]  /*57c0*/  FMNMX.FTZ R168, R20, R15, !PT ;  /* 0x0000000f14a87209 */ /* 0x000fe20007810000 */
[--C-:B------:R-:W-:Y:S01]  /*57d0*/  FFMA.FTZ R178, R178, UR52, -R181.reuse ;  /* 0x00000034b2b27c23 */ /* 0x100fe200080108b5 */
[----:B------:R-:W-:Y:S01]  /*57e0*/  ISETP.GT.AND P1, PT, R179, 0x38, P0 ;  /* 0x00000038b300780c */ /* 0x000fe20000724270 */
[--C-:B------:R-:W-:Y:S01]  /*57f0*/  FFMA.FTZ R175, R175, UR52, -R181.reuse ;  /* 0x00000034afaf7c23 */ /* 0x100fe200080108b5 */
[----:B------:R-:W-:Y:S01]  /*5800*/  FMNMX.FTZ R15, R21, R168, !PT ;  /* 0x000000a8150f7209 */ /* 0x000fe20007810000 */
[--C-:B------:R-:W-:Y:S01]  /*5810*/  FFMA.FTZ R159, R159, UR52, -R181.reuse ;  /* 0x000000349f9f7c23 */ /* 0x100fe200080108b5 */
[----:B------:R-:W-:Y:S01]  /*5820*/  ISETP.GT.AND P0, PT, R179, 0x39, P0 ;  /* 0x00000039b300780c */ /* 0x000fe20000704270 */
[--C-:B------:R-:W-:Y:S01]  /*5830*/  FFMA.FTZ R163, R163, UR52, -R181.reuse ;  /* 0x00000034a3a37c23 */ /* 0x100fe200080108b5 */
[----:B------:R-:W-:Y:S01]  /*5840*/  FMNMX.FTZ R168, R22, R15, !PT ;  /* 0x0000000f16a87209 */ /* 0x000fe20007810000 */
[----:B------:R-:W-:Y:S01]  /*5850*/  MUFU.EX2 R179, R178 ;  /* 0x000000b200b37308 */ /* 0x000fe20000000800 */
[----:B------:R-:W-:Y:S01]  /*5860*/  ISETP.LT.OR P1, PT, R177, 0x39, P1 ;  /* 0x00000039b100780c */ /* 0x000fe20000f21670 */
[----:B------:R-:W-:Y:S01]  /*5870*/  FFMA.FTZ R154, R154, UR52, -R181 ;  /* 0x000000349a9a7c23 */ /* 0x000fe200080108b5 */
[----:B------:R-:W-:-:S02]  /*5880*/  FMNMX.FTZ R168, R23, R168, !PT ;  /* 0x000000a817a87209 */ /* 0x000fc40007810000 */
[----:B------:R-:W-:Y:S02]  /*5890*/  ISETP.LT.OR P0, PT, R177, 0x3a, P0 ;  /* 0x0000003ab100780c */ /* 0x000fe40000701670 */
[----:B------:R-:W-:Y:S01]  /*58a0*/  FMNMX.FTZ R168, R153, R168, !PT ;  /* 0x000000a899a87209 */ /* 0x000fe20007810000 */
[----:B------:R-:W-:Y:S01]  /*58b0*/  MUFU.EX2 R175, R175 ;  /* 0x000000af00af7308 */ /* 0x000fe20000000800 */
[----:B------:R-:W-:Y:S02]  /*58c0*/  FSEL R165, R165, -INF , !P1 ;  /* 0xff800000a5a57808 */ /* 0x000fe40004800000 */
[----:B------:R-:W-:Y:S02]  /*58d0*/  FMNMX.FTZ R176, R155, R168, !PT ;  /* 0x000000a89bb07209 */ /* 0x000fe40007810000 */
[----:B------:R-:W-:Y:S02]  /*58e0*/  FSEL R166, R166, -INF , !P0 ;  /* 0xff800000a6a67808 */ /* 0x000fe40004000000 */
[----:B------:R-:W-:Y:S01]  /*58f0*/  FMNMX.FTZ R15, R157, R176, !PT ;  /* 0x000000b09d0f7209 */ /* 0x000fe20007810000 */
[----:B------:R0:W-:Y:S03]  /*5900*/  MUFU.EX2 R168, R180 ;  /* 0x000000b400a87308 */ /* 0x0001e60000000800 */
[----:B------:R-:W-:-:S04]  /*5910*/  FMNMX.FTZ R176, R158, R15, !PT ;  /* 0x0000000f9eb07209 */ /* 0x000fc80007810000 */
[----:B------:R-:W-:Y:S01]  /*5920*/  FMNMX.FTZ R15, R161, R176, !PT ;  /* 0x000000b0a10f7209 */ /* 0x000fe20007810000 */
[----:B------:R-:W-:-:S01]  /*5930*/  FFMA.FTZ R176, R171, UR52, -R181 ;  /* 0x00000034abb07c23 */ /* 0x000fc200080108b5 */
[--C-:B0-----:R-:W-:Y:S01]  /*5940*/  FFMA.FTZ R180, R164, UR52, -R181.reuse ;  /* 0x00000034a4b47c23 */ /* 0x101fe200080108b5 */
        /* <DEDUP_REMOVED lines=11> */
[----:B------:R-:W-:Y:S01]  /*5a00*/  FSEL R152, R13, RZ, P3 ;  /* 0x000000ff0d987208 */ /* 0x000fe20001800000 */
[----:B------:R-:W-:Y:S01]  /*5a10*/  IMAD.U32 R156, RZ, RZ, UR52 ;  /* 0x00000034ff9c7e24 */ /* 0x000fe2000f8e00ff */
[----:B------:R-:W-:Y:S01]  /*5a20*/  MUFU.EX2 R176, R176 ;  /* 0x000000b000b07308 */ /* 0x000fe20000000800 */
[----:B------:R-:W0:Y:S02]  /*5a30*/  SHFL.BFLY PT, R182, R15, 0x2, 0x1f ;  /* 0x0c401f000fb67f89 */ /* 0x000e2400000e0000 */
[----:B------:R-:W-:-:S04]  /*5a40*/  FADD.FTZ R152, -R152, R11 ;  /* 0x0000000b98987221 */ /* 0x000fc80000010100 */
[----:B------:R-:W-:Y:S01]  /*5a50*/  FMUL.FTZ R172, R152, UR52 ;  /* 0x0000003498ac7c20 */ /* 0x000fe20008410000 */
[----:B------:R-:W-:Y:S08]  /*5a60*/  MUFU.EX2 R159, R159 ;  /* 0x0000009f009f7308 */ /* 0x000ff00000000800 */
[----:B------:R-:W2:Y:S08]  /*5a70*/  MUFU.EX2 R172, R172 ;  /* 0x000000ac00ac7308 */ /* 0x000eb00000000800 */
[----:B------:R-:W-:Y:S01]  /*5a80*/  MUFU.EX2 R178, R178 ;  /* 0x000000b200b27308 */ /* 0x000fe20000000800 */
[----:B0-----:R-:W-:-:S05]  /*5a90*/  FMNMX.FTZ R182, R15, R182, !PT ;  /* 0x000000b60fb67209 */ /* 0x001fca0007810000 */
[----:B------:R-:W0:Y:S02]  /*5aa0*/  SHFL.BFLY PT, R15, R182, 0x1, 0x1f ;  /* 0x0c201f00b60f7f89 */ /* 0x000e2400000e0000 */
[----:B------:R-:W-:Y:S01]  /*5ab0*/  MUFU.EX2 R163, R163 ;  /* 0x000000a300a37308 */ /* 0x000fe20000000800 */
[-C--:B--2---:R-:W-:Y:S01]  /*5ac0*/  FMUL.FTZ R24, R24, R172.reuse ;  /* 0x000000ac18187220 */ /* 0x084fe20000410000 */
        /* <DEDUP_REMOVED lines=20> */
[----:B0-----:R-:W-:Y:S01]  /*5c10*/  FMNMX.FTZ R15, R182, R15, !PT ;  /* 0x0000000fb60f7209 */ /* 0x001fe20007810000 */
[-C--:B------:R-:W-:Y:S01]  /*5c20*/  FMUL.FTZ R61, R61, R172.reuse ;  /* 0x000000ac3d3d7220 */ /* 0x080fe20000410000 */
[----:B------:R-:W-:Y:S01]  /*5c30*/  MUFU.EX2 R167, R167 ;  /* 0x000000a700a77308 */ /* 0x000fe20000000800 */
[----:B------:R-:W-:Y:S01]  /*5c40*/  FMUL.FTZ R64, R64, R172 ;  /* 0x000000ac40407220 */ /* 0x000fe20000410000 */
[C---:B------:R-:W-:Y:S01]  /*5c50*/  FSETP.NEU.FTZ.AND P0, PT, R15.reuse, -INF , PT ;  /* 0xff8000000f00780b */ /* 0x040fe20003f1d000 */
[----:B------:R-:W-:-:S01]  /*5c60*/  FFMA.FTZ R156, R15, R156, -8 ;  /* 0xc10000000f9c7423 */ /* 0x000fc2000001009c */
[-C--:B------:R-:W-:Y:S01]  /*5c70*/  FMUL.FTZ R65, R65, R172.reuse ;  /* 0x000000ac41417220 */ /* 0x080fe20000410000 */
[-C--:B------:R-:W-:Y:S01]  /*5c80*/  FMUL.FTZ R68, R68, R172.reuse ;  /* 0x000000ac44447220 */ /* 0x080fe20000410000 */
[-C--:B------:R-:W-:Y:S01]  /*5c90*/  FMUL.FTZ R69, R69, R172.reuse ;  /* 0x000000ac45457220 */ /* 0x080fe20000410000 */
[-C--:B------:R-:W-:Y:S01]  /*5ca0*/  FMUL.FTZ R72, R72, R172.reuse ;  /* 0x000000ac48487220 */ /* 0x080fe20000410000 */
[----:B------:R-:W-:Y:S01]  /*5cb0*/  FSEL R152, R156, RZ, P0 ;  /* 0x000000ff9c987208 */ /* 0x000fe20000000000 */
[----:B------:R-:W-:Y:S01]  /*5cc0*/  MUFU.EX2 R160, R160 ;  /* 0x000000a000a07308 */ /* 0x000fe20000000800 */
[-C--:B------:R-:W-:Y:S01]  /*5cd0*/  FMUL.FTZ R73, R73, R172.reuse ;  /* 0x000000ac49497220 */ /* 0x080fe20000410000 */
[-C--:B------:R-:W-:Y:S01]  /*5ce0*/  FMUL.FTZ R76, R76, R172.reuse ;  /* 0x000000ac4c4c7220 */ /* 0x080fe20000410000 */
[----:B------:R-:W-:Y:S01]  /*5cf0*/  FMUL.FTZ R77, R77, R172 ;  /* 0x000000ac4d4d7220 */ /* 0x000fe20000410000 */
[--C-:B------:R-:W-:Y:S01]  /*5d00*/  FFMA.FTZ R174, R169, UR52, -R152.reuse ;  /* 0x00000034a9ae7c23 */ /* 0x100fe20008010898 */
[----:B------:R-:W-:-:S01]  /*5d10*/  FFMA.FTZ R169, R19, UR52, -R152 ;  /* 0x0000003413a97c23 */ /* 0x000fc20008010898 */
[--C-:B------:R-:W-:Y:S01]  /*5d20*/  FFMA.FTZ R19, R21, UR52, -R152.reuse ;  /* 0x0000003415137c23 */ /* 0x100fe20008010898 */
[----:B------:R-:W-:Y:S01]  /*5d30*/  FSEL R21, R15, RZ, P0 ;  /* 0x000000ff0f157208 */ /* 0x000fe20000000000 */
[--C-:B------:R-:W-:Y:S01]  /*5d40*/  FFMA.FTZ R17, R17, UR52, -R152.reuse ;  /* 0x0000003411117c23 */ /* 0x100fe20008010898 */
[----:B------:R-:W-:-:S01]  /*5d50*/  FFMA.FTZ R156, R18, UR52, -R152 ;  /* 0x00000034129c7c23 */ /* 0x000fc20008010898 */
[----:B------:R-:W-:Y:S01]  /*5d60*/  MUFU.EX2 R174, R174 ;  /* 0x000000ae00ae7308 */ /* 0x000fe20000000800 */
[----:B------:R-:W-:-:S01]  /*5d70*/  FFMA.FTZ R18, R20, UR52, -R152 ;  /* 0x0000003414127c23 */ /* 0x000fc20008010898 */
[----:B------:R-:W-:Y:S01]  /*5d80*/  FADD.FTZ R21, -R21, R12 ;  /* 0x0000000c15157221 */ /* 0x000fe20000010100 */
[----:B------:R-:W-:-:S01]  /*5d90*/  FFMA.FTZ R20, R22, UR52, -R152 ;  /* 0x0000003416147c23 */ /* 0x000fc20008010898 */
[--C-:B------:R-:W-:Y:S01]  /*5da0*/  FFMA.FTZ R22, R23, UR52, -R152.reuse ;  /* 0x0000003417167c23 */ /* 0x100fe20008010898 */
[----:B------:R-:W-:-:S01]  /*5db0*/  FFMA.FTZ R12, R153, UR52, -R152 ;  /* 0x00000034990c7c23 */ /* 0x000fc20008010898 */
[----:B------:R-:W-:Y:S01]  /*5dc0*/  FMUL.FTZ R21, R21, UR52 ;  /* 0x0000003415157c20 */ /* 0x000fe20008410000 */
[----:B------:R-:W-:-:S01]  /*5dd0*/  FFMA.FTZ R153, R172, R4, R179 ;  /* 0x00000004ac997223 */ /* 0x000fc200000100b3 */
        /* <DEDUP_REMOVED lines=9> */
[----:B------:R-:W-:Y:S01]  /*5e70*/  PLOP3.LUT P0, PT, PT, PT, UP0, 0x40, 0x0 ;  /* 0x000000000000781c */ /* 0x000fe20003f0e808 */
[-C--:B------:R-:W-:Y:S01]  /*5e80*/  FMUL.FTZ R80, R80, R172.reuse ;  /* 0x000000ac50507220 */ /* 0x080fe20000410000 */
[-C--:B------:R-:W-:Y:S01]  /*5e90*/  FMUL.FTZ R81, R81, R172.reuse ;  /* 0x000000ac51517220 */ /* 0x080fe20000410000 */
[-C--:B------:R-:W-:Y:S01]  /*5ea0*/  FMUL.FTZ R84, R84, R172.reuse ;  /* 0x000000ac54547220 */ /* 0x080fe20000410000 */
[-C--:B------:R-:W-:Y:S01]  /*5eb0*/  FMUL.FTZ R85, R85, R172.reuse ;  /* 0x000000ac55557220 */ /* 0x080fe20000410000 */
[-C--:B------:R-:W-:Y:S01]  /*5ec0*/  FMUL.FTZ R88, R88, R172.reuse ;  /* 0x000000ac58587220 */ /* 0x080fe20000410000 */
[-C--:B------:R-:W-:Y:S01]  /*5ed0*/  FMUL.FTZ R89, R89, R172.reuse ;  /* 0x000000ac59597220 */ /* 0x080fe20000410000 */
[----:B------:R-:W2:Y:S01]  /*5ee0*/  MUFU.EX2 R156, R156 ;  /* 0x0000009c009c7308 */ /* 0x000ea20000000800 */
        /* <DEDUP_REMOVED lines=8> */
[----:B0-----:R-:W-:-:S01]  /*5f70*/  FFMA.FTZ R4, R21, R5, R174 ;  /* 0x0000000515047223 */ /* 0x001fc200000100ae */
        /* <DEDUP_REMOVED lines=14> */
[----:B------:R2:W-:Y:S01]  /*6060*/  MUFU.EX2 R177, R22 ;  /* 0x0000001600b17308 */ /* 0x0005e20000000800 */
[----:B---3--:R-:W-:-:S01]  /*6070*/  FADD.FTZ R5, R169, R4 ;  /* 0x00000004a9057221 */ /* 0x008fc20000010000 */
[----:B------:R-:W-:Y:S01]  /*6080*/  F2FP.SATFINITE.E4M3.F32.PACK_AB_MERGE_C R169, R169, R156, RZ ;  /* 0x0000009ca9a9723e */ /* 0x000fe200048070ff */
[-C--:B------:R-:W-:Y:S01]  /*6090*/  FMUL.FTZ R128, R128, R172.reuse ;  /* 0x000000ac80807220 */ /* 0x080fe20000410000 */
[-C--:B------:R-:W-:Y:S01]  /*60a0*/  FMUL.FTZ R129, R129, R172.reuse ;  /* 0x000000ac81817220 */ /* 0x080fe20000410000 */
[-C--:B------:R-:W-:Y:S01]  /*60b0*/  FMUL.FTZ R132, R132, R172.reuse ;  /* 0x000000ac84847220 */ /* 0x080fe20000410000 */
[-C--:B------:R-:W-:Y:S01]  /*60c0*/  FMUL.FTZ R133, R133, R172.reuse ;  /* 0x000000ac85857220 */ /* 0x080fe20000410000 */
[----:B------:R-:W-:Y:S01]  /*60d0*/  FMUL.FTZ R136, R136, R172 ;  /* 0x000000ac88887220 */ /* 0x000fe20000410000 */
[----:B------:R-:W3:Y:S01]  /*60e0*/  MUFU.EX2 R19, R19 ;  /* 0x0000001300137308 */ /* 0x000ee20000000800 */
[----:B--2---:R-:W-:-:S01]  /*60f0*/  FADD.FTZ R22, R168, R153 ;  /* 0x00000099a8167221 */ /* 0x004fc20000010000 */
[----:B0-----:R-:W-:Y:S01]  /*6100*/  FADD.FTZ R4, R18, R5 ;  /* 0x0000000512047221 */ /* 0x001fe20000010000 */
[-C--:B------:R-:W-:Y:S01]  /*6110*/  FMUL.FTZ R137, R137, R172.reuse ;  /* 0x000000ac89897220 */ /* 0x080fe20000410000 */
[----:B------:R-:W-:Y:S01]  /*6120*/  FMUL.FTZ R140, R140, R172 ;  /* 0x000000ac8c8c7220 */ /* 0x000fe20000410000 */
[----:B------:R-:W-:-:S01]  /*6130*/  FADD.FTZ R153, R175, R22 ;  /* 0x00000016af997221 */ /* 0x000fc20000010000 */
[C---:B------:R-:W-:Y:S01]  /*6140*/  F2FP.SATFINITE.E4M3.F32.PACK_AB_MERGE_C R175, R176.reuse, R175, RZ ;  /* 0x000000afb0af723e */ /* 0x040fe200048070ff */
[----:B------:R-:W-:Y:S01]  /*6150*/  FMUL.FTZ R141, R141, R172 ;  /* 0x000000ac8d8d7220 */ /* 0x000fe20000410000 */
[----:B------:R-:W0:Y:S01]  /*6160*/  MUFU.EX2 R20, R20 ;  /* 0x0000001400147308 */ /* 0x000e220000000800 */
[----:B------:R-:W-:-:S01]  /*6170*/  FADD.FTZ R22, R176, R153 ;  /* 0x00000099b0167221 */ /* 0x000fc20000010000 */
[-C--:B------:R-:W-:Y:S01]  /*6180*/  FMUL.FTZ R144, R144, R172.reuse ;  /* 0x000000ac90907220 */ /* 0x080fe20000410000 */
[-C--:B------:R-:W-:Y:S01]  /*6190*/  FMUL.FTZ R145, R145, R172.reuse ;  /* 0x000000ac91917220 */ /* 0x080fe20000410000 */
[----:B------:R-:W-:Y:S01]  /*61a0*/  FMUL.FTZ R148, R148, R172 ;  /* 0x000000ac94947220 */ /* 0x000fe20000410000 */
[----:B------:R-:W-:-:S01]  /*61b0*/  FADD.FTZ R153, R159, R22 ;  /* 0x000000169f997221 */ /* 0x000fc20000010000 */
[----:B------:R-:W-:Y:S01]  /*61c0*/  FMUL.FTZ R149, R149, R172 ;  /* 0x000000ac95957220 */ /* 0x000fe20000410000 */
[----:B------:R-:W-:Y:S01]  /*61d0*/  FMUL.FTZ R26, R26, R21 ;  /* 0x000000151a1a7220 */ /* 0x000fe20000410000 */
[----:B------:R-:W2:Y:S01]  /*61e0*/  MUFU.EX2 R12, R12 ;  /* 0x0000000c000c7308 */ /* 0x000ea20000000800 */
[----:B------:R-:W-:-:S01]  /*61f0*/  FADD.FTZ R22, R178, R153 ;  /* 0x00000099b2167221 */ /* 0x000fc20000010000 */
[----:B---3--:R-:W-:Y:S01]  /*6200*/  FADD.FTZ R5, R19, R4 ;  /* 0x0000000413057221 */ /* 0x008fe20000010000 */
[-C--:B------:R-:W-:Y:S01]  /*6210*/  FMUL.FTZ R27, R27, R21.reuse ;  /* 0x000000151b1b7220 */ /* 0x080fe20000410000 */
[----:B------:R-:W-:Y:S01]  /*6220*/  FMUL.FTZ R30, R30, R21 ;  /* 0x000000151e1e7220 */ /* 0x000fe20000410000 */
[----:B------:R-:W-:-:S01]  /*6230*/  FADD.FTZ R153, R163, R22 ;  /* 0x00000016a3997221 */ /* 0x000fc20000010000 */
[----:B------:R-:W-:Y:S01]  /*6240*/  F2FP.SATFINITE.E4M3.F32.PACK_AB_MERGE_C R163, R180, R163, RZ ;  /* 0x000000a3b4a3723e */ /* 0x000fe200048070ff */
[----:B------:R-:W-:Y:S01]  /*6250*/  FMUL.FTZ R31, R31, R21 ;  /* 0x000000151f1f7220 */ /* 0x000fe20000410000 */
[----:B------:R-:W3:Y:S01]  /*6260*/  MUFU.EX2 R23, R23 ;  /* 0x0000001700177308 */ /* 0x000ee20000000800 */
[----:B0-----:R-:W-:-:S01]  /*6270*/  FADD.FTZ R4, R20, R5 ;  /* 0x0000000514047221 */ /* 0x001fc20000010000 */
[----:B------:R-:W-:Y:S01]  /*6280*/  FADD.FTZ R153, R180, R153 ;  /* 0x00000099b4997221 */ /* 0x000fe20000010000 */
[C---:B------:R-:W-:Y:S01]  /*6290*/  F2FP.SATFINITE.E4M3.F32.PACK_AB_MERGE_C R155, R177.reuse, R20, RZ ;  /* 0x00000014b19b723e */ /* 0x040fe200048070ff */
[----:B------:R-:W-:Y:S01]  /*62a0*/  FMUL.FTZ R34, R34, R21 ;  /* 0x0000001522227220 */ /* 0x000fe20000410000 */
[----:B------:R-:W-:-:S01]  /*62b0*/  FADD.FTZ R5, R177, R4 ;  /* 0x00000004b1057221 */ /* 0x000fc20000010000 */
[----:B------:R-:W-:Y:S01]  /*62c0*/  FADD.FTZ R4, R164, R153 ;  /* 0x00000099a4047221 */ /* 0x000fe20000010000 */
[----:B------:R-:W-:Y:S01]  /*62d0*/  F2FP.SATFINITE.E4M3.F32.PACK_AB_MERGE_C R155, R19, R18, R155 ;  /* 0x00000012139b723e */ /* 0x000fe2000480709b */
[----:B------:R-:W0:Y:S01]  /*62e0*/  MUFU.EX2 R157, R157 ;  /* 0x0000009d009d7308 */ /* 0x000e220000000800 */
[----:B--2---:R-:W-:-:S01]  /*62f0*/  FADD.FTZ R22, R12, R5 ;  /* 0x000000050c167221 */ /* 0x004fc20000010000 */
[----:B------:R-:W-:Y:S01]  /*6300*/  FADD.FTZ R5, R167, R4 ;  /* 0x00000004a7057221 */ /* 0x000fe20000010000 */
[-C--:B------:R-:W-:Y:S01]  /*6310*/  FMUL.FTZ R35, R35, R21.reuse ;  /* 0x0000001523237220 */ /* 0x080fe20000410000 */
[-C--:B------:R-:W-:Y:S01]  /*6320*/  FMUL.FTZ R38, R38, R21.reuse ;  /* 0x0000001526267220 */ /* 0x080fe20000410000 */
[-C--:B------:R-:W-:Y:S01]  /*6330*/  FMUL.FTZ R39, R39, R21.reuse ;  /* 0x0000001527277220 */ /* 0x080fe20000410000 */
[----:B------:R-:W-:Y:S01]  /*6340*/  FADD.FTZ R4, R160, R5 ;  /* 0x00000005a0047221 */ /* 0x000fe20000010000 */
[----:B------:R-:W-:Y:S01]  /*6350*/  FMUL.FTZ R42, R42, R21 ;  /* 0x000000152a2a7220 */ /* 0x000fe20000410000 */
[----:B------:R-:W2:Y:S01]  /*6360*/  MUFU.EX2 R171, R171 ;  /* 0x000000ab00ab7308 */ /* 0x000ea20000000800 */
[----:B---3--:R-:W-:-:S01]  /*6370*/  FADD.FTZ R22, R23, R22 ;  /* 0x0000001617167221 */ /* 0x008fc20000010000 */
        /* <DEDUP_REMOVED lines=16> */
[----:B------:R-:W-:Y:S01]  /*6480*/  F2FP.SATFINITE.E4M3.F32.PACK_AB_MERGE_C R160, R171, R160, RZ ;  /* 0x000000a0aba0723e */ /* 0x000fe200048070ff */
[-C--:B------:R-:W-:Y:S01]  /*6490*/  FMUL.FTZ R67, R67, R21.reuse ;  /* 0x0000001543437220 */ /* 0x080fe20000410000 */
[-C--:B------:R-:W-:Y:S01]  /*64a0*/  FMUL.FTZ R70, R70, R21.reuse ;  /* 0x0000001546467220 */ /* 0x080fe20000410000 */
[-C--:B------:R-:W-:Y:S01]  /*64b0*/  FMUL.FTZ R71, R71, R21.reuse ;  /* 0x0000001547477220 */ /* 0x080fe20000410000 */
[----:B------:R-:W-:Y:S01]  /*64c0*/  F2FP.SATFINITE.E4M3.F32.PACK_AB_MERGE_C R156, R167, R164, R160 ;  /* 0x000000a4a79c723e */ /* 0x000fe200048070a0 */
[----:B------:R-:W-:Y:S01]  /*64d0*/  FMUL.FTZ R74, R74, R21 ;  /* 0x000000154a4a7220 */ /* 0x000fe20000410000 */
[----:B------:R-:W2:Y:S01]  /*64e0*/  MUFU.EX2 R170, R170 ;  /* 0x000000aa00aa7308 */ /* 0x000ea20000000800 */
[----:B---3--:R-:W-:-:S01]  /*64f0*/  FADD.FTZ R4, R158, R5 ;  /* 0x000000059e047221 */ /* 0x008fc20000010000 */
[----:B------:R-:W-:Y:S01]  /*6500*/  F2FP.SATFINITE.E4M3.F32.PACK_AB_MERGE_C R157, R158, R157, RZ ;  /* 0x0000009d9e9d723e */ /* 0x000fe200048070ff */
[-C--:B------:R-:W-:Y:S01]  /*6510*/  FMUL.FTZ R75, R75, R21.reuse ;  /* 0x000000154b4b7220 */ /* 0x080fe20000410000 */
[-C--:B------:R-:W-:Y:S01]  /*6520*/  FMUL.FTZ R78, R78, R21.reuse ;  /* 0x000000154e4e7220 */ /* 0x080fe20000410000 */
[-C--:B------:R-:W-:Y:S01]  /*6530*/  FMUL.FTZ R79, R79, R21.reuse ;  /* 0x000000154f4f7220 */ /* 0x080fe20000410000 */
[----:B------:R-:W-:Y:S01]  /*6540*/  F2FP.SATFINITE.E4M3.F32.PACK_AB_MERGE_C R157, R23, R12, R157 ;  /* 0x0000000c179d723e */ /* 0x000fe2000480709d */
        /* <DEDUP_REMOVED lines=43> */
[----:B------:R-:W-:Y:S01]  /*6800*/  F2FP.SATFINITE.E4M3.F32.PACK_AB_MERGE_C R153, R17, R174, R169 ;  /* 0x000000ae1199723e */ /* 0x000fe200048070a9 */
[-C--:B------:R-:W-:Y:S01]  /*6810*/  FMUL.FTZ R143, R143, R21.reuse ;  /* 0x000000158f8f7220 */ /* 0x080fe20000410000 */
[-C--:B------:R-:W-:Y:S01]  /*6820*/  FMUL.FTZ R146, R146, R21.reuse ;  /* 0x0000001592927220 */ /* 0x080fe20000410000 */
[-C--:B------:R-:W-:Y:S01]  /*6830*/  FMUL.FTZ R147, R147, R21.reuse ;  /* 0x0000001593937220 */ /* 0x080fe20000410000 */
[-C--:B------:R-:W-:Y:S01]  /*6840*/  FMUL.FTZ R150, R150, R21.reuse ;  /* 0x0000001596967220 */ /* 0x080fe20000410000 */
[----:B------:R-:W-:Y:S01]  /*6850*/  FMUL.FTZ R151, R151, R21 ;  /* 0x0000001597977220 */ /* 0x000fe20000410000 */
[C---:B0-----:R-:W-:Y:S01]  /*6860*/  F2FP.SATFINITE.E4M3.F32.PACK_AB_MERGE_C R158, R11.reuse, R154, RZ ;  /* 0x0000009a0b9e723e */ /* 0x041fe200048070ff */
[----:B------:R-:W-:-:S01]  /*6870*/  FADD.FTZ R4, R11, R20 ;  /* 0x000000140b047221 */ /* 0x000fc20000010000 */
[----:B------:R-:W-:-:S02]  /*6880*/  F2FP.SATFINITE.E4M3.F32.PACK_AB_MERGE_C R154, R178, R159, R163 ;  /* 0x0000009fb29a723e */ /* 0x000fc400048070a3 */
[----:B------:R-:W-:Y:S02]  /*6890*/  F2FP.SATFINITE.E4M3.F32.PACK_AB_MERGE_C R158, R173, R170, R158 ;  /* 0x000000aaad9e723e */ /* 0x000fe4000480709e */
[C---:B--2---:R-:W-:Y:S01]  /*68a0*/  F2FP.SATFINITE.E4M3.F32.PACK_AB_MERGE_C R165, R152.reuse, R165, RZ ;  /* 0x000000a598a5723e */ /* 0x044fe200048070ff */
[----:B------:R-:W-:-:S01]  /*68b0*/  FADD.FTZ R5, R152, R5 ;  /* 0x0000000598057221 */ /* 0x000fc20000010000 */
[----:B------:R-:W-:Y:S02]  /*68c0*/  F2FP.SATFINITE.E4M3.F32.PACK_AB_MERGE_C R152, R168, R179, R175 ;  /* 0x000000b3a898723e */ /* 0x000fe400048070af */
[----:B------:R-:W-:Y:S01]  /*68d0*/  F2FP.SATFINITE.E4M3.F32.PACK_AB_MERGE_C R159, R162, R161, R165 ;  /* 0x000000a1a29f723e */ /* 0x000fe200048070a5 */
[----:B------:R-:W-:Y:S06]  /*68e0*/  @P0 BRA `(.L_x_1269) ;  /* 0x0000000000040947 */ /* 0x000fec0003800000 */
[----:B------:R-:W-:Y:S01]  /*68f0*/  BPT.TRAP 0x1 ;  /* 0x000000040000795c */ /* 0x000fe20000300000 */
.L_x_1269:
[----:B------:R-:W-:Y:S01]  /*6900*/  PLOP3.LUT P1, PT, PT, PT, UP0, 0x40, 0x0 ;  /* 0x000000000000781c */ /* 0x000fe20003f2e808 */
[----:B------:R0:W2:-:S12]  /*6910*/  SYNCS.PHASECHK.TRANS64.TRYWAIT P0, [UR55+0x20850], R10 ;  /* 0x0208500aff0075a7 */ /* 0x0000980008000177 */
[----:B0-----:R-:W-:Y:S05]  /*6920*/  @P1 BRA `(.L_x_1270) ;  /* 0x0000000000041947 */ /* 0x001fea0003800000 */
[----:B------:R-:W-:Y:S01]  /*6930*/  BPT.TRAP 0x1 ;  /* 0x000000040000795c */ /* 0x000fe20000300000 */
.L_x_1270:
[----:B--2---:R-:W-:Y:S05]  /*6940*/  @P0 BRA `(.L_x_1271) ;  /* 0x0000000000080947 */ /* 0x004fea0003800000 */
[----:B------:R-:W0:Y:S02]  /*6950*/  SYNCS.PHASECHK.TRANS64.TRYWAIT P0, [UR55+0x20850], R10 ;  /* 0x0208500aff0075a7 */ /* 0x000e240008000177 */
[----:B0-----:R-:W-:Y:S05]  /*6960*/  @!P0 BRA `(.L_x_1272) ;  /* 0x000000d800f48947 */ /* 0x001fea0003800000 */
.L_x_1271:
[----:B------:R2:W-:Y:S01]  /*6970*/  BAR.SYNC.DEFER_BLOCKING R8, 0x100 ;  /* 0x000400080000751d */ /* 0x0005e20000010000 */
[----:B------:R-:W-:Y:S01]  /*6980*/  ULEA UR6, UR48, UR46, 0xa ;  /* 0x0000002e30067291 */ /* 0x000fe2000f8e503f */
[----:B------:R-:W-:-:S04]  /*6990*/  PLOP3.LUT P0, PT, PT, PT, UP0, 0x40, 0x0 ;  /* 0x000000000000781c */ /* 0x000fc80003f0e808 */
[----:B------:R-:W-:Y:S01]  /*69a0*/  UMOV UR7, 0x80000020 ;  /* 0x8000002000077882 */ /* 0x000fe20000000000 */
[----:B------:R-:W-:-:S06]  /*69b0*/  WARPGROUP.ARRIVE ;  /* 0x00000000000079c5 */ /* 0x000fcc0000000000 */
        /* <DEDUP_REMOVED lines=8> */
[----:B--2---:R-:W-:Y:S05]  /*6a40*/  @P0 BRA `(.L_x_1273) ;  /* 0x0000000000040947 */ /* 0x004fea0003800000 */
[----:B------:R-:W-:Y:S01]  /*6a50*/  BPT.TRAP 0x1 ;  /* 0x000000040000795c */ /* 0x000fe20000300000 */
.L_x_1273:
[----:B------:R-:W-:Y:S01]  /*6a60*/  UIADD3 UR55, UR55, 0x20860, URZ ;  /* 0x0002086037377890 */ /* 0x000fe2000fffe03f */
[C---:B------:R-:W-:Y:S01]  /*6a70*/  ISETP.GT.AND P0, PT, R9.reuse, UR54, PT ;  /* 0x0000003609007c0c */ /* 0x040fe2000bf04270 */
[----:B------:R-:W-:Y:S02]  /*6a80*/  VIADD R9, R9, 0xffffffff ;  /* 0xffffffff09097836 */ /* 0x000fe40000000000 */
[----:B------:R-:W-:Y:S01]  /*6a90*/  UPRMT UR55, UR45, 0x654, UR55 ;  /* 0x000006542d377896 */ /* 0x000fe20008000037 */
[----:B------:R-:W-:Y:S02]  /*6aa0*/  IMAD.MOV.U32 R12, RZ, RZ, R15 ;  /* 0x000000ffff0c7224 */ /* 0x000fe400078e000f */
[----:B0-----:R-:W-:-:S06]  /*6ab0*/  IMAD.MOV.U32 R11, RZ, RZ, R13 ;  /* 0x000000ffff0b7224 */ /* 0x001fcc00078e000d */
[----:B------:R-:W-:Y:S01]  /*6ac0*/  SYNCS.ARRIVE.TRANS64.RED.A1T0 RZ, [UR55], RZ ;  /* 0x000000ffffff79a7 */ /* 0x000fe20008100437 */
[----:B------:R-:W-:Y:S05]  /*6ad0*/  @P0 BRA `(.L_x_1274) ;  /* 0xffffffd800280947 */ /* 0x000fea000383ffff */
[----:B------:R-:W-:-:S07]  /*6ae0*/  IMAD.MOV.U32 R10, RZ, RZ, R9 ;  /* 0x000000ffff0a7224 */ /* 0x000fce00078e0009 */
.L_x_1255:
[----:B------:R-:W0:Y:S01]  /*6af0*/  S2UR UR6, SR_CTAID.X ;  /* 0x00000000000679c3 */ /* 0x000e220000002500 */
[----:B------:R-:W-:Y:S01]  /*6b00*/  IADD3 R9, -R14, 0x1, RZ ;  /* 0x000000010e097810 */ /* 0x000fe20007ffe1ff */
[----:B------:R-:W-:Y:S02]  /*6b10*/  UISETP.NE.AND UP2, UPT, UR43, URZ, UPT ;  /* 0x0000003f2b00728c */ /* 0x000fe4000bf45270 */
[----:B------:R-:W-:Y:S02]  /*6b20*/  UISETP.NE.AND UP1, UPT, UR42, URZ, UPT ;  /* 0x0000003f2a00728c */ /* 0x000fe4000bf25270 */
[----:B------:R-:W-:Y:S01]  /*6b30*/  IMAD R9, R2, UR53, R9 ;  /* 0x0000003502097c24 */ /* 0x000fe2000f8e0209 */
[----:B------:R-:W-:-:S03]  /*6b40*/  ULDC UR15, c[0x0][0x9dc] ;  /* 0x00027700000f7ab9 */ /* 0x000fc60000000800 */
[----:B------:R-:W-:Y:S02]  /*6b50*/  PLOP3.LUT P0, PT, PT, PT, UP1, 0x40, 0x0 ;  /* 0x000000000000781c */ /* 0x000fe40003f0e818 */
[----:B------:R-:W-:Y:S01]  /*6b60*/  R2UR UR11, R9 ;  /* 0x00000000090b72ca */ /* 0x000fe200000e0000 */
[----:B------:R-:W-:Y:S01]  /*6b70*/  @UP2 ULDC UR14, c[0x0][0x450] ;  /* 0x00011400000e2ab9 */ /* 0x000fe20000000800 */
[----:B0-----:R-:W-:-:S03]  /*6b80*/  ULEA UR10, UR6, 0x7f, 0x7 ;  /* 0x0000007f060a7891 */ /* 0x001fc6000f8e383f */
[----:B------:R-:W-:Y:S02]  /*6b90*/  @UP2 ULDC UR6, c[0x0][0x44c] ;  /* 0x0001130000062ab9 */ /* 0x000fe40000000800 */
[----:B------:R-:W-:-:S04]  /*6ba0*/  UIMAD.WIDE.U32 UR6, UR10, UR6, URZ ;  /* 0x000000060a0672a5 */ /* 0x000fc8000f8e003f */
[----:B------:R-:W-:-:S04]  /*6bb0*/  @UP2 USHF.R.U32.HI UR10, URZ, UR14, UR7 ;  /* 0x0000000e3f0a2299 */ /* 0x000fc80008011607 */
[----:B------:R-:W-:-:S04]  /*6bc0*/  UIADD3 UR10, UR11, UR10, URZ ;  /* 0x0000000a0b0a7290 */ /* 0x000fc8000fffe03f */
[----:B------:R-:W-:Y:S01]  /*6bd0*/  UIADD3 UR15, UR10, -UR15, URZ ;  /* 0x8000000f0a0f7290 */ /* 0x000fe2000fffe03f */
[----:B------:R-:W-:Y:S11]  /*6be0*/  @P0 BRA `(.L_x_1275) ;  /* 0x0000000000500947 */ /* 0x000ff60003800000 */
[----:B------:R-:W-:Y:S02]  /*6bf0*/  UMOV UR14, UR10 ;  /* 0x0000000a000e7c82 */ /* 0x000fe40008000000 */
[----:B------:R-:W-:-:S06]  /*6c00*/  UISETP.GT.AND UP1, UPT, UR14, -0x1, UPT ;  /* 0xffffffff0e00788c */ /* 0x000fcc000bf24270 */
[----:B------:R-:W-:-:S13]  /*6c10*/  PLOP3.LUT P0, PT, PT, PT, UP1, 0x80, 0x0 ;  /* 0x000000000000781c */ /* 0x000fda0003f0f018 */
[----:B------:R-:W-:Y:S05]  /*6c20*/  @P0 BRA `(.L_x_1276) ;  /* 0x0000000000200947 */ /* 0x000fea0003800000 */
[----:B------:R-:W-:Y:S01]  /*6c30*/  ULDC UR18, c[0x0][0x9e4] ;  /* 0x0002790000127ab9 */ /* 0x000fe20000000800 */
[----:B------:R-:W-:Y:S02]  /*6c40*/  ULOP3.LUT UR14, URZ, UR14, URZ, 0x33, !UPT ;  /* 0x0000000e3f0e7292 */ /* 0x000fe4000f8e333f */
[----:B------:R-:W-:-:S11]  /*6c50*/  UISETP.NE.AND UP1, UPT, UR18, 0x1, UPT ;  /* 0x000000011200788c */ /* 0x000fd6000bf25270 */
[----:B------:R-:W-:Y:S02]  /*6c60*/  @UP1 ULDC.64 UR6, c[0x0][0x9e8] ;  /* 0x00027a0000061ab9 */ /* 0x000fe40000000a00 */
[----:B------:R-:W-:-:S04]  /*6c70*/  UIMAD.WIDE.U32 UR10, UR14, UR6, URZ ;  /* 0x000000060e0a72a5 */ /* 0x000fc8000f8e003f */
[----:B------:R-:W-:-:S04]  /*6c80*/  @UP1 USHF.R.U32.HI UR14, URZ, UR7, UR11 ;  /* 0x000000073f0e1299 */ /* 0x000fc8000801160b */
[----:B------:R-:W-:Y:S01]  /*6c90*/  ULOP3.LUT UR14, URZ, UR14, URZ, 0x33, !UPT ;  /* 0x0000000e3f0e7292 */ /* 0x000fe2000f8e333f */
[----:B------:R-:W-:Y:S11]  /*6ca0*/  BRA `(.L_x_1277) ;  /* 0x0000000000147947 */ /* 0x000ff60003800000 */
.L_x_1276:
[----:B------:R-:W-:Y:S02]  /*6cb0*/  ULDC UR18, c[0x0][0x9e4] ;  /* 0x0002790000127ab9 */ /* 0x000fe40000000800 */
[----:B------:R-:W-:-:S11]  /*6cc0*/  UISETP.NE.AND UP1, UPT, UR18, 0x1, UPT ;  /* 0x000000011200788c */ /* 0x000fd6000bf25270 */
[----:B------:R-:W-:Y:S02]  /*6cd0*/  @UP1 ULDC.64 UR6, c[0x0][0x9e8] ;  /* 0x00027a0000061ab9 */ /* 0x000fe40000000a00 */
[----:B------:R-:W-:-:S04]  /*6ce0*/  UIMAD.WIDE.U32 UR10, UR14, UR6, URZ ;  /* 0x000000060e0a72a5 */ /* 0x000fc8000f8e003f */
[----:B------:R-:W-:-:S12]  /*6cf0*/  @UP1 USHF.R.U32.HI UR14, URZ, UR7, UR11 ;  /* 0x000000073f0e1299 */ /* 0x000fd8000801160b */
.L_x_1277:
[----:B------:R-:W-:-:S04]  /*6d00*/  UIMAD UR14, UR14, UR18, URZ ;  /* 0x000000120e0e72a4 */ /* 0x000fc8000f8e023f */
[----:B------:R-:W-:-:S04]  /*6d10*/  UISETP.LT.AND UP1, UPT, UR15, UR14, UPT ;  /* 0x0000000e0f00728c */ /* 0x000fc8000bf21270 */
[----:B------:R-:W-:-:S12]  /*6d20*/  USEL UR15, UR15, UR14, !UP1 ;  /* 0x0000000e0f0f7287 */ /* 0x000fd8000c800000 */
.L_x_1275:
[----:B------:R-:W-:-:S04]  /*6d30*/  UIADD3 UR15, UR15, 0x3f, URZ ;  /* 0x0000003f0f0f7890 */ /* 0x000fc8000fffe03f */
[----:B------:R-:W-:-:S04]  /*6d40*/  USHF.R.S32.HI UR6, URZ, 0x1f, UR15 ;  /* 0x0000001f3f067899 */ /* 0x000fc8000801140f */
[----:B------:R-:W-:-:S04]  /*6d50*/  ULEA.HI UR6, UR6, UR15, URZ, 0x6 ;  /* 0x0000000f06067291 */ /* 0x000fc8000f8f303f */
[----:B------:R-:W-:-:S04]  /*6d60*/  USHF.R.S32.HI UR6, URZ, 0x6, UR6 ;  /* 0x000000063f067899 */ /* 0x000fc80008011406 */
[----:B------:R-:W-:-:S04]  /*6d70*/  UISETP.LT.AND UP1, UPT, UR40, UR6, UPT ;  /* 0x000000062800728c */ /* 0x000fc8000bf21270 */
[----:B------:R-:W-:-:S06]  /*6d80*/  USEL UR54, UR40, UR6, !UP1 ;  /* 0x0000000628367287 */ /* 0x000fcc000c800000 */
[----:B------:R-:W-:-:S13]  /*6d90*/  ISETP.GE.AND P0, PT, R10, UR54, PT ;  /* 0x000000360a007c0c */ /* 0x000fda000bf06270 */
[----:B------:R-:W-:Y:S05]  /*6da0*/  @!P0 BRA `(.L_x_1278) ;  /* 0x0000001c00208947 */ /* 0x000fea0003800000 */
[----:B------:R-:W-:Y:S01]  /*6db0*/  IMAD.MOV.U32 R12, RZ, RZ, R15 ;  /* 0x000000ffff0c7224 */ /* 0x000fe200078e000f */
[----:B------:R-:W-:Y:S01]  /*6dc0*/  ULDC UR52, c[0x0][0x988] ;  /* 0x0002620000347ab9 */ /* 0x000fe20000000800 */
[----:B------:R-:W-:-:S07]  /*6dd0*/  IMAD.MOV.U32 R20, RZ, RZ, R13 ;  /* 0x000000ffff147224 */ /* 0x000fce00078e000d */
.L_x_1289:
[----:B------:R-:W-:Y:S01]  /*6de0*/  UIADD3 UR48, UR48, 0x1, URZ ;  /* 0x0000000130307890 */ /* 0x000fe2000fffe03f */
[----:B------:R-:W-:Y:S02]  /*6df0*/  PLOP3.LUT P1, PT, PT, PT, UP0, 0x40, 0x0 ;  /* 0x000000000000781c */ /* 0x000fe40003f2e808 */
[C---:B------:R-:W-:Y:S01]  /*6e00*/  ISETP.GT.AND P0, PT, R10.reuse, UR54, PT ;  /* 0x000000360a007c0c */ /* 0x040fe2000bf04270 */
[----:B------:R-:W-:Y:S01]  /*6e10*/  UISETP.NE.AND UP1, UPT, UR48, 0x2, UPT ;  /* 0x000000023000788c */ /* 0x000fe2000bf25270 */
[----:B------:R-:W-:-:S03]  /*6e20*/  VIADD R10, R10, 0xffffffff ;  /* 0xffffffff0a0a7836 */ /* 0x000fc60000000000 */
[----:B------:R-:W-:Y:S02]  /*6e30*/  USEL UR6, URZ, 0x1, UP1 ;  /* 0x000000013f067887 */ /* 0x000fe40008800000 */
[----:B------:R-:W-:Y:S02]  /*6e40*/  USEL UR48, UR48, URZ, UP1 ;  /* 0x0000003f30307287 */ /* 0x000fe40008800000 */
[----:B------:R-:W-:Y:S02]  /*6e50*/  ULOP3.LUT UR47, UR47, UR6, URZ, 0x3c, !UPT ;  /* 0x000000062f2f7292 */ /* 0x000fe4000f8e3c3f */
[----:B------:R-:W-:Y:S10]  /*6e60*/  @P1 BRA `(.L_x_1279) ;  /* 0x0000000000041947 */ /* 0x000ff40003800000 */
[----:B------:R-:W-:Y:S01]  /*6e70*/  BPT.TRAP 0x1 ;  /* 0x000000040000795c */ /* 0x000fe20000300000 */
.L_x_1279:
[----:B------:R-:W-:Y:S01]  /*6e80*/  PLOP3.LUT P2, PT, PT, PT, UP0, 0x40, 0x0 ;  /* 0x000000000000781c */ /* 0x000fe20003f4e808 */
[----:B------:R-:W-:Y:S01]  /*6e90*/  ULEA UR53, UR48, UR41, 0x3 ;  /* 0x0000002930357291 */ /* 0x000fe2000f8e183f */
[----:B------:R-:W-:-:S05]  /*6ea0*/  IMAD.U32 R9, RZ, RZ, UR47 ;  /* 0x0000002fff097e24 */ /* 0x000fca000f8e00ff */
[----:B------:R-:W-:-:S04]  /*6eb0*/  SHF.L.U32 R9, R9, 0x1f, RZ ;  /* 0x0000001f09097819 */ /* 0x000fc800000006ff */
[----:B------:R0:W2:Y:S02]  /*6ec0*/  SYNCS.PHASECHK.TRANS64.TRYWAIT P1, [UR53+0x20830], R9 ;  /* 0x02083009ff0075a7 */ /* 0x0000a40008020175 */
[----:B------:R-:W-:Y:S05]  /*6ed0*/  @P2 BRA `(.L_x_1280) ;  /* 0x0000000000042947 */ /* 0x000fea0003800000 */
[----:B------:R-:W-:Y:S01]  /*6ee0*/  BPT.TRAP 0x1 ;  /* 0x000000040000795c */ /* 0x000fe20000300000 */
.L_x_1280:
[----:B--2---:R-:W-:Y:S05]  /*6ef0*/  @P1 BRA `(.L_x_1281) ;  /* 0x0000000000081947 */ /* 0x004fea0003800000 */
[----:B------:R-:W2:Y:S02]  /*6f00*/  SYNCS.PHASECHK.TRANS64.TRYWAIT P1, [UR53+0x20830], R9 ;  /* 0x02083009ff0075a7 */ /* 0x000ea40008020175 */
[----:B--2---:R-:W-:Y:S05]  /*6f10*/  @!P1 BRA `(.L_x_1282) ;  /* 0x000000d400a09947 */ /* 0x004fea0003800000 */
.L_x_1281:
        /* <DEDUP_REMOVED lines=45> */
.L_x_1283:
        /* <DEDUP_REMOVED lines=32> */
[----:B------:R-:W-:Y:S01]  /*73f0*/  UIADD3 UR6, UR53, 0x20840, URZ ;  /* 0x0002084035067890 */ /* 0x000fe2000fffe03f */
[----:B------:R-:W-:-:S03]  /*7400*/  PLOP3.LUT P1, PT, PT, PT, UP0, 0x40, 0x0 ;  /* 0x000000000000781c */ /* 0x000fc60003f2e808 */
[----:B------:R-:W-:Y:S02]  /*7410*/  UPRMT UR6, UR45, 0x654, UR6 ;  /* 0x000006542d067896 */ /* 0x000fe40008000006 */
[----:B------:R-:W3:Y:S01]  /*7420*/  MUFU.TANH R23, R23 ;  /* 0x0000001700177308 */ /* 0x000ee20000002400 */
[----:B----4-:R-:W-:-:S06]  /*7430*/  FMNMX.FTZ R13, R21, R160, !PT ;  /* 0x000000a0150d7209 */ /* 0x010fcc0007810000 */
[----:B------:R-:W-:Y:S01]  /*7440*/  SYNCS.ARRIVE.TRANS64.RED.A1T0 RZ, [UR6], RZ ;  /* 0x000000ffffff79a7 */ /* 0x000fe20008100406 */
[----:B------:R-:W4:Y:S01]  /*7450*/  MUFU.TANH R152, R152 ;  /* 0x0000009800987308 */ /* 0x000f220000002400 */
[----:B--2---:R-:W-:-:S07]  /*7460*/  FMNMX.FTZ R160, R22, R13, !PT ;  /* 0x0000000d16a07209 */ /* 0x004fce0007810000 */
[----:B------:R-:W2:Y:S01]  /*7470*/  MUFU.TANH R153, R153 ;  /* 0x0000009900997308 */ /* 0x000ea20000002400 */
[----:B---3--:R-:W-:Y:S01]  /*7480*/  FMNMX.FTZ R13, R23, R160, !PT ;  /* 0x000000a0170d7209 */ /* 0x008fe20007810000 */
[----:B------:R-:W-:-:S06]  /*7490*/  FMUL.FTZ R160, R0, R177 ;  /* 0x000000b100a07220 */ /* 0x000fcc0000410000 */
[----:B------:R-:W3:Y:S01]  /*74a0*/  MUFU.TANH R154, R154 ;  /* 0x0000009a009a7308 */ /* 0x000ee20000002400 */
[----:B----4-:R-:W-:-:S07]  /*74b0*/  FMNMX.FTZ R164, R152, R13, !PT ;  /* 0x0000000d98a47209 */ /* 0x010fce0007810000 */
[----:B------:R-:W4:Y:S01]  /*74c0*/  MUFU.TANH R155, R155 ;  /* 0x0000009b009b7308 */ /* 0x000f220000002400 */
[----:B--2---:R-:W-:-:S07]  /*74d0*/  FMNMX.FTZ R13, R153, R164, !PT ;  /* 0x000000a4990d7209 */ /* 0x004fce0007810000 */
[----:B------:R-:W2:Y:S01]  /*74e0*/  MUFU.TANH R156, R156 ;  /* 0x0000009c009c7308 */ /* 0x000ea20000002400 */
[----:B---3--:R-:W-:-:S07]  /*74f0*/  FMNMX.FTZ R164, R154, R13, !PT ;  /* 0x0000000d9aa47209 */ /* 0x008fce0007810000 */
[----:B------:R-:W3:Y:S01]  /*7500*/  MUFU.TANH R157, R157 ;  /* 0x0000009d009d7308 */ /* 0x000ee20000002400 */
[----:B----4-:R-:W-:Y:S01]  /*7510*/  FMNMX.FTZ R13, R155, R164, !PT ;  /* 0x000000a49b0d7209 */ /* 0x010fe20007810000 */
[----:B------:R-:W-:-:S06]  /*7520*/  FMUL.FTZ R164, R0, R181 ;  /* 0x000000b500a47220 */ /* 0x000fcc0000410000 */
[----:B------:R-:W4:Y:S01]  /*7530*/  MUFU.TANH R158, R158 ;  /* 0x0000009e009e7308 */ /* 0x000f220000002400 */
[----:B--2---:R-:W-:-:S07]  /*7540*/  FMNMX.FTZ R168, R156, R13, !PT ;  /* 0x0000000d9ca87209 */ /* 0x004fce0007810000 */
[----:B------:R-:W2:Y:S01]  /*7550*/  MUFU.TANH R159, R159 ;  /* 0x0000009f009f7308 */ /* 0x000ea20000002400 */
[----:B---3--:R-:W-:-:S07]  /*7560*/  FMNMX.FTZ R13, R157, R168, !PT ;  /* 0x000000a89d0d7209 */ /* 0x008fce0007810000 */
        /* <DEDUP_REMOVED lines=8> */
[C---:B------:R-:W-:Y:S01]  /*75f0*/  FMUL.FTZ R168, R0.reuse, R171 ;  /* 0x000000ab00a87220 */ /* 0x040fe20000410000 */
[----:B------:R-:W-:-:S05]  /*7600*/  FMUL.FTZ R171, R0, R178 ;  /* 0x000000b200ab7220 */ /* 0x000fca0000410000 */
[----:B------:R-:W4:Y:S01]  /*7610*/  MUFU.TANH R14, R14 ;  /* 0x0000000e000e7308 */ /* 0x000f220000002400 */
[----:B--2---:R-:W-:-:S05]  /*7620*/  FMNMX.FTZ R13, R164, R13, !PT ;  /* 0x0000000da40d7209 */ /* 0x004fca0007810000 */
[----:B------:R-:W2:Y:S02]  /*7630*/  SHFL.BFLY PT, R172, R13, 0x2, 0x1f ;  /* 0x0c401f000dac7f89 */ /* 0x000ea400000e0000 */
[----:B------:R-:W5:Y:S08]  /*7640*/  MUFU.TANH R17, R17 ;  /* 0x0000001100117308 */ /* 0x000f700000002400 */
[----:B------:R-:W0:Y:S08]  /*7650*/  MUFU.TANH R18, R18 ;  /* 0x0000001200127308 */ /* 0x000e300000002400 */
[----:B------:R-:W1:Y:S01]  /*7660*/  MUFU.TANH R162, R162 ;  /* 0x000000a200a27308 */ /* 0x000e620000002400 */
[----:B--2---:R-:W-:Y:S01]  /*7670*/  FMNMX.FTZ R177, R13, R172, !PT ;  /* 0x000000ac0db17209 */ /* 0x004fe20007810000 */
[----:B------:R-:W-:Y:S01]  /*7680*/  FMUL.FTZ R172, R0, R179 ;  /* 0x000000b300ac7220 */ /* 0x000fe20000410000 */
[----:B---3--:R-:W-:-:S05]  /*7690*/  FMNMX.FTZ R13, R11, R12, !PT ;  /* 0x0000000c0b0d7209 */ /* 0x008fca0007810000 */
[----:B------:R-:W2:Y:S01]  /*76a0*/  MUFU.TANH R163, R163 ;  /* 0x000000a300a37308 */ /* 0x000ea20000002400 */
[----:B------:R-:W3:Y:S01]  /*76b0*/  SHFL.BFLY PT, R180, R177, 0x1, 0x1f ;  /* 0x0c201f00b1b47f89 */ /* 0x000ee200000e0000 */
[----:B----4-:R-:W-:-:S04]  /*76c0*/  FMNMX.FTZ R174, R14, R13, !PT ;  /* 0x0000000d0eae7209 */ /* 0x010fc80007810000 */
[----:B-----5:R-:W-:Y:S02]  /*76d0*/  FMNMX.FTZ R13, R17, R174, !PT ;  /* 0x000000ae110d7209 */ /* 0x020fe40007810000 */
[----:B------:R-:W4:Y:S01]  /*76e0*/  MUFU.TANH R165, R165 ;  /* 0x000000a500a57308 */ /* 0x000f220000002400 */
[----:B------:R-:W-:Y:S01]  /*76f0*/  FMUL.FTZ R174, R0, R183 ;  /* 0x000000b700ae7220 */ /* 0x000fe20000410000 */
[----:B0-----:R-:W-:-:S04]  /*7700*/  FMNMX.FTZ R13, R18, R13, !PT ;  /* 0x0000000d120d7209 */ /* 0x001fc80007810000 */
[----:B-1----:R-:W-:Y:S02]  /*7710*/  FMNMX.FTZ R176, R162, R13, !PT ;  /* 0x0000000da2b07209 */ /* 0x002fe40007810000 */
[----:B------:R-:W0:Y:S02]  /*7720*/  MUFU.TANH R166, R166 ;  /* 0x000000a600a67308 */ /* 0x000e240000002400 */
[----:B--2---:R-:W-:-:S06]  /*7730*/  FMNMX.FTZ R176, R163, R176, !PT ;  /* 0x000000b0a3b07209 */ /* 0x004fcc0007810000 */
[----:B------:R-:W1:Y:S01]  /*7740*/  MUFU.TANH R167, R167 ;  /* 0x000000a700a77308 */ /* 0x000e620000002400 */
[----:B----4-:R-:W-:Y:S02]  /*7750*/  FMNMX.FTZ R175, R165, R176, !PT ;  /* 0x000000b0a5af7209 */ /* 0x010fe40007810000 */
[----:B---3--:R-:W-:Y:S02]  /*7760*/  FMNMX.FTZ R13, R177, R180, !PT ;  /* 0x000000b4b10d7209 */ /* 0x008fe40007810000 */
[----:B------:R-:W-:-:S03]  /*7770*/  MOV R180, UR52 ;  /* 0x0000003400b47c02 */ /* 0x000fc60008000f00 */
[----:B------:R-:W2:Y:S01]  /*7780*/  MUFU.TANH R168, R168 ;  /* 0x000000a800a87308 */ /* 0x000ea20000002400 */
[----:B------:R-:W-:-:S01]  /*7790*/  FADD.FTZ R20, -R13, R20 ;  /* 0x000000140d147221 */ /* 0x000fc20000010100 */
[----:B------:R-:W-:-:S03]  /*77a0*/  FFMA.FTZ R180, R13, R180, -8 ;  /* 0xc10000000db47423 */ /* 0x000fc600000100b4 */
[----:B------:R-:W-:Y:S01]  /*77b0*/  FMUL.FTZ R178, R20, UR52 ;  /* 0x0000003414b27c20 */ /* 0x000fe20008410000 */
[----:B0-----:R-:W-:Y:S01]  /*77c0*/  FMNMX.FTZ R20, R166, R175, !PT ;  /* 0x000000afa6147209 */ /* 0x001fe20007810000 */
[--C-:B------:R-:W-:Y:S01]  /*77d0*/  FFMA.FTZ R19, R19, UR52, -R180.reuse ;  /* 0x0000003413137c23 */ /* 0x100fe200080108b4 */
[----:B------:R-:W0:Y:S01]  /*77e0*/  MUFU.TANH R169, R169 ;  /* 0x000000a900a97308 */ /* 0x000e220000002400 */
[----:B------:R-:W-:-:S01]  /*77f0*/  FFMA.FTZ R21, R21, UR52, -R180 ;  /* 0x0000003415157c23 */ /* 0x000fc200080108b4 */
[----:B-1----:R-:W-:Y:S01]  /*7800*/  FMNMX.FTZ R177, R167, R20, !PT ;  /* 0x00000014a7b17209 */ /* 0x002fe20007810000 */
[----:B------:R-:W-:-:S01]  /*7810*/  FFMA.FTZ R20, R15, UR52, -R180 ;  /* 0x000000340f147c23 */ /* 0x000fc200080108b4 */
[--C-:B------:R-:W-:Y:S01]  /*7820*/  FFMA.FTZ R156, R156, UR52, -R180.reuse ;  /* 0x000000349c9c7c23 */ /* 0x100fe200080108b4 */
[----:B------:R-:W-:-:S03]  /*7830*/  FFMA.FTZ R164, R164, UR52, -R180 ;  /* 0x00000034a4a47c23 */ /* 0x000fc600080108b4 */
[----:B------:R-:W1:Y:S01]  /*7840*/  MUFU.TANH R170, R170 ;  /* 0x000000aa00aa7308 */ /* 0x000e620000002400 */
[----:B--2---:R-:W-:Y:S01]  /*7850*/  FMNMX.FTZ R176, R168, R177, !PT ;  /* 0x000000b1a8b07209 */ /* 0x004fe20007810000 */
[--C-:B------:R-:W-:Y:S01]  /*7860*/  FFMA.FTZ R177, R155, UR52, -R180.reuse ;  /* 0x000000349bb17c23 */ /* 0x100fe200080108b4 */
[----:B------:R-:W-:-:S01]  /*7870*/  FFMA.FTZ R155, R158, UR52, -R180 ;  /* 0x000000349e9b7c23 */ /* 0x000fc200080108b4 */
[--C-:B------:R-:W-:Y:S01]  /*7880*/  FFMA.FTZ R158, R159, UR52, -R180.reuse ;  /* 0x000000349f9e7c23 */ /* 0x100fe200080108b4 */
[----:B------:R-:W-:-:S03]  /*7890*/  FFMA.FTZ R159, R160, UR52, -R180 ;  /* 0x00000034a09f7c23 */ /* 0x000fc600080108b4 */
[----:B------:R-:W2:Y:S01]  /*78a0*/  MUFU.TANH R171, R171 ;  /* 0x000000ab00ab7308 */ /* 0x000ea20000002400 */
[----:B0-----:R-:W-:-:S07]  /*78b0*/  FMNMX.FTZ R15, R169, R176, !PT ;  /* 0x000000b0a90f7209 */ /* 0x001fce0007810000 */
[----:B------:R-:W0:Y:S01]  /*78c0*/  MUFU.TANH R172, R172 ;  /* 0x000000ac00ac7308 */ /* 0x000e220000002400 */
[----:B-1----:R-:W-:-:S07]  /*78d0*/  FMNMX.FTZ R176, R170, R15, !PT ;  /* 0x0000000faab07209 */ /* 0x002fce0007810000 */
[----:B------:R-:W1:Y:S01]  /*78e0*/  MUFU.TANH R173, R173 ;  /* 0x000000ad00ad7308 */ /* 0x000e620000002400 */
[----:B--2---:R-:W-:-:S07]  /*78f0*/  FMNMX.FTZ R15, R171, R176, !PT ;  /* 0x000000b0ab0f7209 */ /* 0x004fce0007810000 */
[----:B------:R-:W2:Y:S01]  /*7900*/  MUFU.TANH R174, R174 ;  /* 0x000000ae00ae7308 */ /* 0x000ea20000002400 */
[----:B0-----:R-:W-:-:S07]  /*7910*/  FMNMX.FTZ R176, R172, R15, !PT ;  /* 0x0000000facb07209 */ /* 0x001fce0007810000 */
[----:B------:R0:W3:Y:S01]  /*7920*/  MUFU.EX2 R175, R178 ;  /* 0x000000b200af7308 */ /* 0x0000e20000000800 */
[----:B-1----:R-:W-:Y:S01]  /*7930*/  FMNMX.FTZ R15, R173, R176, !PT ;  /* 0x000000b0ad0f7209 */ /* 0x002fe20007810000 */
[--C-:B------:R-:W-:Y:S01]  /*7940*/  FFMA.FTZ R176, R22, UR52, -R180.reuse ;  /* 0x0000003416b07c23 */ /* 0x100fe200080108b4 */
[----:B------:R-:W-:-:S01]  /*7950*/  FFMA.FTZ R22, R23, UR52, -R180 ;  /* 0x0000003417167c23 */ /* 0x000fc200080108b4 */
[--C-:B------:R-:W-:Y:S01]  /*7960*/  FFMA.FTZ R23, R152, UR52, -R180.reuse ;  /* 0x0000003498177c23 */ /* 0x100fe200080108b4 */
[----:B------:R-:W-:-:S01]  /*7970*/  FFMA.FTZ R152, R153, UR52, -R180 ;  /* 0x0000003499987c23 */ /* 0x000fc200080108b4 */
[--C-:B------:R-:W-:Y:S01]  /*7980*/  FFMA.FTZ R153, R154, UR52, -R180.reuse ;  /* 0x000000349a997c23 */ /* 0x100fe200080108b4 */
[----:B------:R-:W-:-:S01]  /*7990*/  FFMA.FTZ R154, R157, UR52, -R180 ;  /* 0x000000349d9a7c23 */ /* 0x000fc200080108b4 */
[----:B------:R-:W1:Y:S01]  /*79a0*/  MUFU.EX2 R20, R20 ;  /* 0x0000001400147308 */ /* 0x000e620000000800 */
[----:B--2---:R-:W-:Y:S01]  /*79b0*/  FMNMX.FTZ R15, R174, R15, !PT ;  /* 0x0000000fae0f7209 */ /* 0x004fe20007810000 */
[----:B------:R-:W-:-:S04]  /*79c0*/  FFMA.FTZ R157, R161, UR52, -R180 ;  /* 0x00000034a19d7c23 */ /* 0x000fc800080108b4 */
[----:B0-----:R-:W0:Y:S02]  /*79d0*/  SHFL.BFLY PT, R178, R15, 0x2, 0x1f ;  /* 0x0c401f000fb27f89 */ /* 0x001e2400000e0000 */
[----:B------:R-:W2:Y:S01]  /*79e0*/  MUFU.EX2 R19, R19 ;  /* 0x0000001300137308 */ /* 0x000ea20000000800 */
[-C--:B---3--:R-:W-:Y:S01]  /*79f0*/  FMUL.FTZ R24, R24, R175.reuse ;  /* 0x000000af18187220 */ /* 0x088fe20000410000 */
[-C--:B------:R-:W-:Y:S01]  /*7a00*/  FMUL.FTZ R25, R25, R175.reuse ;  /* 0x000000af19197220 */ /* 0x080fe20000410000 */
[-C--:B------:R-:W-:Y:S01]  /*7a10*/  FMUL.FTZ R28, R28, R175.reuse ;  /* 0x000000af1c1c7220 */ /* 0x080fe20000410000 */
[-C--:B------:R-:W-:Y:S01]  /*7a20*/  FMUL.FTZ R29, R29, R175.reuse ;  /* 0x000000af1d1d7220 */ /* 0x080fe20000410000 */
[-C--:B------:R-:W-:Y:S01]  /*7a30*/  FMUL.FTZ R32, R32, R175.reuse ;  /* 0x000000af20207220 */ /* 0x080fe20000410000 */
[-C--:B------:R-:W-:Y:S01]  /*7a40*/  FMUL.FTZ R33, R33, R175.reuse ;  /* 0x000000af21217220 */ /* 0x080fe20000410000 */
[----:B------:R-:W-:Y:S01]  /*7a50*/  FMUL.FTZ R36, R36, R175 ;  /* 0x000000af24247220 */ /* 0x000fe20000410000 */
[----:B------:R-:W-:Y:S01]  /*7a60*/  MUFU.EX2 R21, R21 ;  /* 0x0000001500157308 */ /* 0x000fe20000000800 */
[----:B-1----:R-:W-:-:S01]  /*7a70*/  FFMA.FTZ R4, R175, R4, R20 ;  /* 0x00000004af047223 */ /* 0x002fc20000010014 */
        /* <DEDUP_REMOVED lines=12> */
[----:B0-----:R-:W-:Y:S01]  /*7b40*/  FMNMX.FTZ R178, R15, R178, !PT ;  /* 0x000000b20fb27209 */ /* 0x001fe20007810000 */
[-C--:B------:R-:W-:Y:S01]  /*7b50*/  FMUL.FTZ R57, R57, R175.reuse ;  /* 0x000000af39397220 */ /* 0x080fe20000410000 */
[----:B------:R-:W-:Y:S01]  /*7b60*/  MUFU.EX2 R22, R22 ;  /* 0x0000001600167308 */ /* 0x000fe20000000800 */
[-C--:B------:R-:W-:Y:S01]  /*7b70*/  FMUL.FTZ R60, R60, R175.reuse ;  /* 0x000000af3c3c7220 */ /* 0x080fe20000410000 */
[-C--:B------:R-:W-:Y:S01]  /*7b80*/  FMUL.FTZ R61, R61, R175.reuse ;  /* 0x000000af3d3d7220 */ /* 0x080fe20000410000 */
[----:B------:R-:W0:Y:S01]  /*7b90*/  SHFL.BFLY PT, R15, R178, 0x1, 0x1f ;  /* 0x0c201f00b20f7f89 */ /* 0x000e2200000e0000 */
        /* <DEDUP_REMOVED lines=22> */
[----:B------:R-:W-:Y:S01]  /*7d00*/  FMUL.FTZ R101, R101, R175 ;  /* 0x000000af65657220 */ /* 0x000fe20000410000 */
[----:B0-----:R-:W-:Y:S01]  /*7d10*/  FMNMX.FTZ R15, R178, R15, !PT ;  /* 0x0000000fb20f7209 */ /* 0x001fe20007810000 */
[----:B------:R-:W-:-:S02]  /*7d20*/  IMAD.U32 R178, RZ, RZ, UR52 ;  /* 0x00000034ffb27e24 */ /* 0x000fc4000f8e00ff */
[-C--:B------:R-:W-:Y:S01]  /*7d30*/  FMUL.FTZ R104, R104, R175.reuse ;  /* 0x000000af68687220 */ /* 0x080fe20000410000 */
[-C--:B------:R-:W-:Y:S01]  /*7d40*/  FMUL.FTZ R105, R105, R175.reuse ;  /* 0x000000af69697220 */ /* 0x080fe20000410000 */
[----:B------:R-:W-:Y:S01]  /*7d50*/  FMUL.FTZ R108, R108, R175 ;  /* 0x000000af6c6c7220 */ /* 0x000fe20000410000 */
[C---:B------:R-:W-:Y:S01]  /*7d60*/  FADD.FTZ R160, -R15.reuse, R12 ;  /* 0x0000000c0fa07221 */ /* 0x040fe20000010100 */
[----:B------:R-:W-:-:S01]  /*7d70*/  FFMA.FTZ R178, R15, R178, -8 ;  /* 0xc10000000fb27423 */ /* 0x000fc200000100b2 */
[----:B------:R-:W-:Y:S01]  /*7d80*/  MUFU.EX2 R12, R164 ;  /* 0x000000a4000c7308 */ /* 0x000fe20000000800 */
[----:B------:R-:W-:Y:S01]  /*7d90*/  FMUL.FTZ R109, R109, R175 ;  /* 0x000000af6d6d7220 */ /* 0x000fe20000410000 */
        /* <DEDUP_REMOVED lines=30> */
[----:B------:R2:W3:Y:S01]  /*7f80*/  MUFU.EX2 R179, R161 ;  /* 0x000000a100b37308 */ /* 0x0004e20000000800 */
[----:B0-----:R-:W-:-:S01]  /*7f90*/  FFMA.FTZ R5, R160, R5, R11 ;  /* 0x00000005a0057223 */ /* 0x001fc2000001000b */
        /* <DEDUP_REMOVED lines=8> */
[----:B------:R-:W-:Y:S01]  /*8020*/  FADD.FTZ R5, R21, R4 ;  /* 0x0000000415057221 */ /* 0x000fe20000010000 */
[----:B--2---:R-:W-:-:S01]  /*8030*/  FFMA.FTZ R161, R167, UR52, -R178 ;  /* 0x00000034a7a17c23 */ /* 0x004fc200080108b2 */
[-C--:B------:R-:W-:Y:S01]  /*8040*/  FMUL.FTZ R145, R145, R175.reuse ;  /* 0x000000af91917220 */ /* 0x080fe20000410000 */
[----:B------:R-:W-:Y:S01]  /*8050*/  FMUL.FTZ R148, R148, R175 ;  /* 0x000000af94947220 */ /* 0x000fe20000410000 */
[C---:B------:R-:W-:Y:S01]  /*8060*/  FADD.FTZ R5, R176.reuse, R5 ;  /* 0x00000005b0057221 */ /* 0x040fe20000010000 */
[----:B------:R-:W-:Y:S01]  /*8070*/  F2FP.SATFINITE.E4M3.F32.PACK_AB_MERGE_C R176, R176, R21, RZ ;  /* 0x00000015b0b0723e */ /* 0x000fe200048070ff */
[----:B------:R-:W1:Y:S01]  /*8080*/  MUFU.EX2 R17, R17 ;  /* 0x0000001100117308 */ /* 0x000e620000000800 */
[----:B---3--:R-:W-:-:S01]  /*8090*/  FADD.FTZ R163, R179, R164 ;  /* 0x000000a4b3a37221 */ /* 0x008fc20000010000 */
[----:B------:R-:W-:Y:S01]  /*80a0*/  FADD.FTZ R164, R22, R5 ;  /* 0x0000000516a47221 */ /* 0x000fe20000010000 */
[----:B------:R-:W-:Y:S01]  /*80b0*/  FMUL.FTZ R149, R149, R175 ;  /* 0x000000af95957220 */ /* 0x000fe20000410000 */
        /* <DEDUP_REMOVED lines=10> */
[----:B------:R-:W-:Y:S01]  /*8160*/  FADD.FTZ R164, R152, R163 ;  /* 0x000000a398a47221 */ /* 0x000fe20000010000 */
[----:B------:R-:W-:Y:S01]  /*8170*/  FMUL.FTZ R38, R38, R160 ;  /* 0x000000a026267220 */ /* 0x000fe20000410000 */
[----:B------:R-:W0:Y:S01]  /*8180*/  MUFU.EX2 R165, R165 ;  /* 0x000000a500a57308 */ /* 0x000e220000000800 */
[----:B-1----:R-:W-:-:S01]  /*8190*/  FADD.FTZ R5, R17, R4 ;  /* 0x0000000411057221 */ /* 0x002fc20000010000 */
[----:B------:R-:W-:Y:S01]  /*81a0*/  FADD.FTZ R164, R153, R164 ;  /* 0x000000a499a47221 */ /* 0x000fe20000010000 */
        /* <DEDUP_REMOVED lines=75> */
[----:B------:R-:W-:-:S02]  /*8660*/  FMUL.FTZ R151, R151, R160 ;  /* 0x000000a097977220 */ /* 0x000fc40000410000 */
[----:B------:R-:W1:Y:S01]  /*8670*/  MUFU.EX2 R158, R158 ;  /* 0x0000009e009e7308 */ /* 0x000e620000000800 */
[----:B--2---:R-:W-:-:S01]  /*8680*/  FADD.FTZ R163, R155, R164 ;  /* 0x000000a49ba37221 */ /* 0x004fc20000010000 */
[----:B------:R-:W-:Y:S02]  /*8690*/  F2FP.SATFINITE.E4M3.F32.PACK_AB_MERGE_C R166, R155, R154, RZ ;  /* 0x0000009a9ba6723e */ /* 0x000fe400048070ff */
[----:B------:R-:W-:Y:S02]  /*86a0*/  F2FP.SATFINITE.E4M3.F32.PACK_AB_MERGE_C R155, R18, R17, R165 ;  /* 0x00000011129b723e */ /* 0x000fe400048070a5 */
[----:B------:R-:W-:Y:S02]  /*86b0*/  F2FP.SATFINITE.E4M3.F32.PACK_AB_MERGE_C R156, R156, R177, R166 ;  /* 0x000000b19c9c723e */ /* 0x000fe400048070a6 */
[----:B------:R-:W2:Y:S01]  /*86c0*/  MUFU.EX2 R171, R171 ;  /* 0x000000ab00ab7308 */ /* 0x000ea20000000800 */
[----:B0-----:R-:W-:-:S01]  /*86d0*/  FADD.FTZ R4, R170, R5 ;  /* 0x00000005aa047221 */ /* 0x001fc20000010000 */
[----:B------:R-:W-:-:S06]  /*86e0*/  F2FP.SATFINITE.E4M3.F32.PACK_AB_MERGE_C R169, R170, R169, RZ ;  /* 0x000000a9aaa9723e */ /* 0x000fcc00048070ff */
[----:B------:R-:W0:Y:S01]  /*86f0*/  MUFU.EX2 R159, R159 ;  /* 0x0000009f009f7308 */ /* 0x000e220000000800 */
[----:B-1----:R-:W-:-:S01]  /*8700*/  FADD.FTZ R164, R158, R163 ;  /* 0x000000a39ea47221 */ /* 0x002fc20000010000 */
[----:B------:R-:W-:Y:S02]  /*8710*/  F2FP.SATFINITE.E4M3.F32.PACK_AB_MERGE_C R163, R153, R152, RZ ;  /* 0x0000009899a3723e */ /* 0x000fe400048070ff */
[----:B------:R-:W-:Y:S02]  /*8720*/  F2FP.SATFINITE.E4M3.F32.PACK_AB_MERGE_C R152, R19, R20, R176 ;  /* 0x000000141398723e */ /* 0x000fe400048070b0 */
[----:B------:R-:W-:Y:S02]  /*8730*/  F2FP.SATFINITE.E4M3.F32.PACK_AB_MERGE_C R153, R14, R11, R179 ;  /* 0x0000000b0e99723e */ /* 0x000fe400048070b3 */
[----:B------:R-:W1:Y:S01]  /*8740*/  MUFU.EX2 R172, R172 ;  /* 0x000000ac00ac7308 */ /* 0x000e620000000800 */
[----:B--2---:R-:W-:-:S01]  /*8750*/  FADD.FTZ R5, R171, R4 ;  /* 0x00000004ab057221 */ /* 0x004fc20000010000 */
[----:B------:R-:W-:-:S06]  /*8760*/  F2FP.SATFINITE.E4M3.F32.PACK_AB_MERGE_C R154, R23, R22, R163 ;  /* 0x00000016179a723e */ /* 0x000fcc00048070a3 */
[----:B------:R-:W2:Y:S01]  /*8770*/  MUFU.EX2 R157, R157 ;  /* 0x0000009d009d7308 */ /* 0x000ea20000000800 */
[----:B0-----:R-:W-:-:S07]  /*8780*/  FADD.FTZ R164, R159, R164 ;  /* 0x000000a49fa47221 */ /* 0x001fce0000010000 */
[----:B------:R-:W0:Y:S01]  /*8790*/  MUFU.EX2 R173, R173 ;  /* 0x000000ad00ad7308 */ /* 0x000e220000000800 */
[----:B-1----:R-:W-:-:S07]  /*87a0*/  FADD.FTZ R4, R172, R5 ;  /* 0x00000005ac047221 */ /* 0x002fce0000010000 */
[----:B------:R-:W1:Y:S01]  /*87b0*/  MUFU.EX2 R174, R174 ;  /* 0x000000ae00ae7308 */ /* 0x000e620000000800 */
[----:B--2---:R-:W-:-:S01]  /*87c0*/  FADD.FTZ R5, R157, R164 ;  /* 0x000000a49d057221 */ /* 0x004fc20000010000 */
[----:B------:R-:W-:Y:S02]  /*87d0*/  F2FP.SATFINITE.E4M3.F32.PACK_AB_MERGE_C R164, R12, R157, RZ ;  /* 0x0000009d0ca4723e */ /* 0x000fe400048070ff */
[----:B------:R-:W-:Y:S02]  /*87e0*/  F2FP.SATFINITE.E4M3.F32.PACK_AB_MERGE_C R157, R162, R161, R169 ;  /* 0x000000a1a29d723e */ /* 0x000fe400048070a9 */
[----:B------:R-:W-:Y:S01]  /*87f0*/  F2FP.SATFINITE.E4M3.F32.PACK_AB_MERGE_C R158, R159, R158, R164 ;  /* 0x0000009e9f9e723e */ /* 0x000fe200048070a4 */
[----:B0-----:R-:W-:-:S01]  /*8800*/  FADD.FTZ R21, R173, R4 ;  /* 0x00000004ad157221 */ /* 0x001fc20000010000 */
[----:B------:R-:W-:Y:S01]  /*8810*/  FADD.FTZ R4, R12, R5 ;  /* 0x000000050c047221 */ /* 0x000fe20000010000 */
[C---:B-1----:R-:W-:Y:S02]  /*8820*/  F2FP.SATFINITE.E4M3.F32.PACK_AB_MERGE_C R173, R174.reuse, R173, RZ ;  /* 0x000000adaead723e */ /* 0x042fe400048070ff */
[----:B------:R-:W-:-:S02]  /*8830*/  FADD.FTZ R5, R174, R21 ;  /* 0x00000015ae057221 */ /* 0x000fc40000010000 */
[----:B------:R-:W-:Y:S01]  /*8840*/  F2FP.SATFINITE.E4M3.F32.PACK_AB_MERGE_C R159, R172, R171, R173 ;  /* 0x000000abac9f723e */ /* 0x000fe200048070ad */
[----:B------:R-:W-:Y:S06]  /*8850*/  @P1 BRA `(.L_x_1284) ;  /* 0x0000000000041947 */ /* 0x000fec0003800000 */
[----:B------:R-:W-:Y:S01]  /*8860*/  BPT.TRAP 0x1 ;  /* 0x000000040000795c */ /* 0x000fe20000300000 */
.L_x_1284:
[----:B------:R-:W-:Y:S01]  /*8870*/  PLOP3.LUT P2, PT, PT, PT, UP0, 0x40, 0x0 ;  /* 0x000000000000781c */ /* 0x000fe20003f4e808 */
[----:B------:R0:W1:-:S12]  /*8880*/  SYNCS.PHASECHK.TRANS64.TRYWAIT P1, [UR53+0x20850], R9 ;  /* 0x02085009ff0075a7 */ /* 0x0000580008020175 */
[----:B0-----:R-:W-:Y:S05]  /*8890*/  @P2 BRA `(.L_x_1285) ;  /* 0x0000000000042947 */ /* 0x001fea0003800000 */
[----:B------:R-:W-:Y:S01]  /*88a0*/  BPT.TRAP 0x1 ;  /* 0x000000040000795c */ /* 0x000fe20000300000 */
.L_x_1285:
[----:B-1----:R-:W-:Y:S05]  /*88b0*/  @P1 BRA `(.L_x_1286) ;  /* 0x0000000000081947 */ /* 0x002fea0003800000 */
[----:B------:R-:W0:Y:S02]  /*88c0*/  SYNCS.PHASECHK.TRANS64.TRYWAIT P1, [UR53+0x20850], R9 ;  /* 0x02085009ff0075a7 */ /* 0x000e240008020175 */
[----:B0-----:R-:W-:Y:S05]  /*88d0*/  @!P1 BRA `(.L_x_1287) ;  /* 0x000000bc00489947 */ /* 0x001fea0003800000 */
.L_x_1286:
        /* <DEDUP_REMOVED lines=13> */
[----:B-1----:R-:W-:Y:S05]  /*89b0*/  @P1 BRA `(.L_x_1288) ;  /* 0x0000000000041947 */ /* 0x002fea0003800000 */
[----:B------:R-:W-:Y:S01]  /*89c0*/  BPT.TRAP 0x1 ;  /* 0x000000040000795c */ /* 0x000fe20000300000 */
.L_x_1288:
[----:B------:R-:W-:Y:S01]  /*89d0*/  UIADD3 UR53, UR53, 0x20860, URZ ;  /* 0x0002086035357890 */ /* 0x000fe2000fffe03f */
[----:B0-----:R-:W-:Y:S02]  /*89e0*/  IMAD.MOV.U32 R12, RZ, RZ, R15 ;  /* 0x000000ffff0c7224 */ /* 0x001fe400078e000f */
[----:B------:R-:W-:Y:S01]  /*89f0*/  IMAD.MOV.U32 R20, RZ, RZ, R13 ;  /* 0x000000ffff147224 */ /* 0x000fe200078e000d */
[----:B------:R-:W-:-:S09]  /*8a00*/  UPRMT UR53, UR45, 0x654, UR53 ;  /* 0x000006542d357896 */ /* 0x000fd20008000035 */
[----:B------:R-:W-:Y:S01]  /*8a10*/  SYNCS.ARRIVE.TRANS64.RED.A1T0 RZ, [UR53], RZ ;  /* 0x000000ffffff79a7 */ /* 0x000fe20008100435 */
[----:B------:R-:W-:Y:S05]  /*8a20*/  @P0 BRA `(.L_x_1289) ;  /* 0xffffffe000ec0947 */ /* 0x000fea000383ffff */
.L_x_1278:
[----:B------:R-:W-:-:S13]  /*8a30*/  ISETP.GE.AND P0, PT, R10, UR40, PT ;  /* 0x000000280a007c0c */ /* 0x000fda000bf06270 */
[----:B------:R-:W-:Y:S05]  /*8a40*/  @!P0 BRA `(.L_x_1290) ;  /* 0x0000002400ec8947 */ /* 0x000fea0003800000 */
[----:B------:R-:W-:Y:S01]  /*8a50*/  IMAD.MOV.U32 R12, RZ, RZ, R15 ;  /* 0x000000ffff0c7224 */ /* 0x000fe200078e000f */
[----:B------:R-:W-:Y:S01]  /*8a60*/  ULDC UR53, c[0x0][0x9e4] ;  /* 0x0002790000357ab9 */ /* 0x000fe20000000800 */
[----:B------:R-:W-:Y:S01]  /*8a70*/  IMAD.MOV.U32 R11, RZ, RZ, R13 ;  /* 0x000000ffff0b7224 */ /* 0x000fe200078e000d */
[----:B------:R-:W-:Y:S01]  /*8a80*/  ULDC UR55, c[0x0][0x288] ;  /* 0x0000a20000377ab9 */ /* 0x000fe20000000800 */
[----:B------:R-:W-:Y:S01]  /*8a90*/  ULDC UR56, c[0x0][0x2f0] ;  /* 0x0000bc0000387ab9 */ /* 0x000fe20000000800 */
[----:B------:R-:W-:Y:S01]  /*8aa0*/  ULDC UR52, c[0x0][0x988] ;  /* 0x0002620000347ab9 */ /* 0x000fe20000000800 */
[----:B------:R-:W-:-:S05]  /*8ab0*/  ULDC UR54, c[0x0][0x9e0] ;  /* 0x0002780000367ab9 */ /* 0x000fca0000000800 */
.L_x_1309:
        /* <DEDUP_REMOVED lines=8> */
.L_x_1291:
[----:B------:R-:W-:Y:S01]  /*8b40*/  PLOP3.LUT P1, PT, PT, PT, UP0, 0x40, 0x0 ;  /* 0x000000000000781c */ /* 0x000fe20003f2e808 */
[----:B------:R-:W-:Y:S01]  /*8b50*/  ULEA UR57, UR48, UR41, 0x3 ;  /* 0x0000002930397291 */ /* 0x000fe2000f8e183f */
[----:B------:R-:W-:-:S05]  /*8b60*/  IMAD.U32 R9, RZ, RZ, UR47 ;  /* 0x0000002fff097e24 */ /* 0x000fca000f8e00ff */
[----:B------:R-:W-:-:S04]  /*8b70*/  SHF.L.U32 R9, R9, 0x1f, RZ ;  /* 0x0000001f09097819 */ /* 0x000fc800000006ff */
[----:B------:R0:W2:Y:S02]  /*8b80*/  SYNCS.PHASECHK.TRANS64.TRYWAIT P0, [UR57+0x20830], R9 ;  /* 0x02083009ff0075a7 */ /* 0x0000a40008000179 */
[----:B------:R-:W-:Y:S05]  /*8b90*/  @P1 BRA `(.L_x_1292) ;  /* 0x0000000000041947 */ /* 0x000fea0003800000 */
[----:B------:R-:W-:Y:S01]  /*8ba0*/  BPT.TRAP 0x1 ;  /* 0x000000040000795c */ /* 0x000fe20000300000 */
.L_x_1292:
[----:B--2---:R-:W-:Y:S05]  /*8bb0*/  @P0 BRA `(.L_x_1293) ;  /* 0x0000000000080947 */ /* 0x004fea0003800000 */
[----:B------:R-:W2:Y:S02]  /*8bc0*/  SYNCS.PHASECHK.TRANS64.TRYWAIT P0, [UR57+0x20830], R9 ;  /* 0x02083009ff0075a7 */ /* 0x000ea40008000179 */
[----:B--2---:R-:W-:Y:S05]  /*8bd0*/  @!P0 BRA `(.L_x_1294) ;  /* 0x000000b800a08947 */ /* 0x004fea0003800000 */
.L_x_1293:
[----:B------:R-:W-:Y:S01]  /*8be0*/  ULEA UR6, UR48, UR44, 0xa ;  /* 0x0000002c30067291 */ /* 0x000fe2000f8e503f */
[----:B------:R-:W-:Y:S01]  /*8bf0*/  WARPGROUP.ARRIVE ;  /* 0x00000000000079c5 */ /* 0x000fe20000000000 */
[----:B------:R-:W-:Y:S01]  /*8c00*/  UMOV UR7, 0x40000040 ;  /* 0x4000004000077882 */ /* 0x000fe20000000000 */
[----:B------:R-:W-:Y:S01]  /*8c10*/  UMOV UR11, 0x40000040 ;  /* 0x40000040000b7882 */ /* 0x000fe20000000000 */
[----:B------:R-:W-:Y:S01]  /*8c20*/  UIADD3 UR10, UR6, 0x2, URZ ;  /* 0x00000002060a7890 */ /* 0x000fe2000fffe03f */
[----:B------:R-:W-:Y:S01]  /*8c30*/  PLOP3.LUT P0, PT, PT, PT, UP0, 0x40, 0x0 ;  /* 0x000000000000781c */ /* 0x000fe20003f0e808 */
[----:B------:R-:W-:Y:S01]  /*8c40*/  UIADD3 UR14, UR6, 0x4, URZ ;  /* 0x00000004060e7890 */ /* 0x000fe2000fffe03f */
[----:B------:R-:W-:Y:S02]  /*8c50*/  UMOV UR15, 0x40000040 ;  /* 0x40000040000f7882 */ /* 0x000fe40000000000 */
        /* <DEDUP_REMOVED lines=36> */
.L_x_1295:
[----:B------:R-:W-:Y:S01]  /*8ea0*/  UISETP.NE.AND UP2, UPT, UR43, URZ, UPT ;  /* 0x0000003f2b00728c */ /* 0x000fe2000bf45270 */
[C---:B------:R-:W-:Y:S01]  /*8eb0*/  FMUL.FTZ R19, R0.reuse, R162 ;  /* 0x000000a200137220 */ /* 0x040fe20000410000 */
[C---:B------:R-:W-:Y:S01]  /*8ec0*/  FMUL.FTZ R162, R0.reuse, R164 ;  /* 0x000000a400a27220 */ /* 0x040fe20000410000 */
[C---:B------:R-:W-:Y:S01]  /*8ed0*/  FMUL.FTZ R184, R0.reuse, R168 ;  /* 0x000000a800b87220 */ /* 0x040fe20000410000 */
[----:B------:R-:W-:Y:S02]  /*8ee0*/  IMAD.MOV.U32 R168, RZ, RZ, R7 ;  /* 0x000000ffffa87224 */ /* 0x000fe400078e0007 */
[C---:B------:R-:W-:Y:S01]  /*8ef0*/  FMUL.FTZ R18, R0.reuse, R159 ;  /* 0x0000009f00127220 */ /* 0x040fe20000410000 */
[----:B------:R-:W-:Y:S01]  /*8f00*/  PLOP3.LUT P0, PT, PT, PT, UP2, 0x80, 0x0 ;  /* 0x000000000000781c */ /* 0x000fe20003f0f028 */
[C---:B------:R-:W-:Y:S01]  /*8f10*/  FMUL.FTZ R159, R0.reuse, R161 ;  /* 0x000000a1009f7220 */ /* 0x040fe20000410000 */
[----:B------:R-:W-:Y:S01]  /*8f20*/  PLOP3.LUT P1, PT, PT, PT, UP2, 0x80, 0x0 ;  /* 0x000000000000781c */ /* 0x000fe20003f2f028 */
[----:B------:R-:W-:Y:S01]  /*8f30*/  FMUL.FTZ R161, R0, R179 ;  /* 0x000000b300a17220 */ /* 0x000fe20000410000 */
[----:B------:R-:W-:Y:S01]  /*8f40*/  IMAD.SHL.U32 R179, R10, 0x40, RZ ;  /* 0x000000400ab37824 */ /* 0x000fe200078e00ff */
[----:B------:R-:W-:Y:S01]  /*8f50*/  @UP2 ULDC UR6, c[0x0][0x44c] ;  /* 0x0001130000062ab9 */ /* 0x000fe20000000800 */
[C---:B------:R-:W-:Y:S01]  /*8f60*/  FMUL.FTZ R185, R0.reuse, R169 ;  /* 0x000000a900b97220 */ /* 0x040fe20000410000 */
[C---:B------:R-:W-:Y:S01]  /*8f70*/  FMUL.FTZ R21, R0.reuse, R166 ;  /* 0x000000a600157220 */ /* 0x040fe20000410000 */
[----:B------:R-:W-:Y:S01]  /*8f80*/  UISETP.NE.AND UP1, UPT, UR42, URZ, UPT ;  /* 0x0000003f2a00728c */ /* 0x000fe2000bf25270 */
[C---:B--2---:R-:W-:Y:S01]  /*8f90*/  FMUL.FTZ R14, R0.reuse, R154 ;  /* 0x0000009a000e7220 */ /* 0x044fe20000410000 */
[----:B------:R-:W-:Y:S01]  /*8fa0*/  IADD3 R166, -R179, 0x1, RZ ;  /* 0x00000001b3a67810 */ /* 0x000fe20007ffe1ff */
[C---:B------:R-:W-:Y:S01]  /*8fb0*/  FMUL.FTZ R23, R0.reuse, R153 ;  /* 0x0000009900177220 */ /* 0x040fe20000410000 */
[----:B------:R-:W-:Y:S01]  /*8fc0*/  FMUL.FTZ R15, R0, R155 ;  /* 0x0000009b000f7220 */ /* 0x000fe20000410000 */
[----:B------:R-:W-:Y:S01]  /*8fd0*/  @P0 IMAD.HI.U32 R164, R7, UR6, RZ ;  /* 0x0000000607a40c27 */ /* 0x000fe2000f8e00ff */
[----:B------:R-:W-:-:S03]  /*8fe0*/  @UP2 ULDC UR6, c[0x0][0x450] ;  /* 0x0001140000062ab9 */ /* 0x000fc60000000800 */
[C---:B------:R-:W-:Y:S01]  /*8ff0*/  FMUL.FTZ R17, R0.reuse, R158 ;  /* 0x0000009e00117220 */ /* 0x040fe20000410000 */
[C---:B------:R-:W-:Y:S01]  /*9000*/  FMUL.FTZ R20, R0.reuse, R163 ;  /* 0x000000a300147220 */ /* 0x040fe20000410000 */
[C---:B------:R-:W-:Y:S01]  /*9010*/  FMUL.FTZ R154, R0.reuse, R171 ;  /* 0x000000ab009a7220 */ /* 0x040fe20000410000 */
[----:B------:R-:W-:Y:S01]  /*9020*/  @P1 SHF.R.U32.HI R168, RZ, UR6, R164 ;  /* 0x00000006ffa81c19 */ /* 0x000fe200080116a4 */
[C---:B------:R-:W-:Y:S01]  /*9030*/  FMUL.FTZ R13, R0.reuse, R152 ;  /* 0x00000098000d7220 */ /* 0x040fe20000410000 */
[C---:B------:R-:W-:Y:S01]  /*9040*/  FMUL.FTZ R153, R0.reuse, R156 ;  /* 0x0000009c00997220 */ /* 0x040fe20000410000 */
[C---:B------:R-:W-:Y:S01]  /*9050*/  FMUL.FTZ R155, R0.reuse, R157 ;  /* 0x0000009d009b7220 */ /* 0x040fe20000410000 */
[C---:B------:R-:W-:Y:S01]  /*9060*/  FMUL.FTZ R158, R0.reuse, R160 ;  /* 0x000000a0009e7220 */ /* 0x040fe20000410000 */
[----:B------:R-:W2:Y:S01]  /*9070*/  SHFL.IDX PT, R169, R168, RZ, 0x1c1f ;  /* 0x001c1fffa8a97589 */ /* 0x000ea200000e0000 */
        /* <DEDUP_REMOVED lines=13> */
[----:B------:R-:W-:Y:S01]  /*9150*/  UIADD3 UR6, UR57, 0x20840, URZ ;  /* 0x0002084039067890 */ /* 0x000fe2000fffe03f */
[----:B------:R-:W-:Y:S01]  /*9160*/  IMAD R167, R3, -0x2, R166 ;  /* 0xfffffffe03a77824 */ /* 0x000fe200078e02a6 */
[----:B------:R-:W-:Y:S01]  /*9170*/  PLOP3.LUT P0, PT, PT, PT, UP1, 0x40, 0x0 ;  /* 0x000000000000781c */ /* 0x000fe20003f0e818 */
[----:B------:R-:W4:Y:S01]  /*9180*/  MUFU.TANH R13, R13 ;  /* 0x0000000d000d7308 */ /* 0x000f220000002400 */
[----:B------:R-:W-:Y:S01]  /*9190*/  UPRMT UR6, UR45, 0x654, UR6 ;  /* 0x000006542d067896 */ /* 0x000fe20008000006 */
[----:B------:R-:W-:-:S02]  /*91a0*/  IMAD R167, R2, UR56, R167 ;  /* 0x0000003802a77c24 */ /* 0x000fc4000f8e02a7 */
[----:B------:R-:W-:Y:S02]  /*91b0*/  FMUL.FTZ R177, R0, R177 ;  /* 0x000000b100b17220 */ /* 0x000fe40000410000 */
[----:B------:R-:W-:Y:S02]  /*91c0*/  VIADD R167, R167, -UR55 ;  /* 0x80000037a7a77c36 */ /* 0x000fe40008000000 */
[----:B------:R-:W0:Y:S02]  /*91d0*/  MUFU.TANH R23, R23 ;  /* 0x0000001700177308 */ /* 0x000e240000002400 */
        /* <DEDUP_REMOVED lines=35> */
[----:B--2-4-:R-:W-:Y:S06]  /*9410*/  @P0 BRA `(.L_x_1296) ;  /* 0x00000000005c0947 */ /* 0x014fec0003800000 */
[----:B------:R-:W-:Y:S01]  /*9420*/  IMAD R166, R2, UR56, R169 ;  /* 0x0000003802a67c24 */ /* 0x000fe2000f8e02a9 */
[----:B------:R-:W-:Y:S04]  /*9430*/  BSSY B0, `(.L_x_1297) ;  /* 0x0000011000007945 */ /* 0x000fe80003800000 */
[----:B------:R-:W-:-:S04]  /*9440*/  IADD3 R169, R166, -UR55, RZ ;  /* 0x80000037a6a97c10 */ /* 0x000fc8000fffe0ff */
        /* <DEDUP_REMOVED lines=10> */
.L_x_1298:
[----:B------:R-:W-:-:S05]  /*94f0*/  IMAD.U32 R170, RZ, RZ, UR53 ;  /* 0x00000035ffaa7e24 */ /* 0x000fca000f8e00ff */
[----:B------:R-:W-:-:S13]  /*9500*/  ISETP.NE.AND P0, PT, R170, 0x1, PT ;  /* 0x00000001aa00780c */ /* 0x000fda0003f05270 */
[----:B------:R-:W2:Y:S02]  /*9510*/  @P0 LDC.64 R166, c[0x0][0x9e8] ;  /* 0x00027a00ffa60b82 */ /* 0x000ea40000000a00 */
[----:B--2---:R-:W-:-:S05]  /*9520*/  @P0 IMAD.HI.U32 R166, R169, R166, RZ ;  /* 0x000000a6a9a60227 */ /* 0x004fca00078e00ff */
[----:B------:R-:W-:-:S07]  /*9530*/  @P0 SHF.R.U32.HI R169, RZ, R167, R166 ;  /* 0x000000a7ffa90219 */ /* 0x000fce00000116a6 */
.L_x_1299:
[----:B------:R-:W-:Y:S05]  /*9540*/  BSYNC B0 ;  /* 0x0000000000007941 */ /* 0x000fea0003800000 */
.L_x_1297:
[----:B------:R-:W-:-:S04]  /*9550*/  IMAD R166, R169, R170, -R179 ;  /* 0x000000aaa9a67224 */ /* 0x000fc800078e0ab3 */
[----:B------:R-:W-:-:S05]  /*9560*/  IMAD R166, R3, -0x2, R166 ;  /* 0xfffffffe03a67824 */ /* 0x000fca00078e02a6 */
[----:B------:R-:W-:Y:S02]  /*9570*/  VIADDMNMX R173, R166, R170, R173, PT ;  /* 0x000000aaa6ad7246 */ /* 0x000fe400038001ad */
[----:B------:R-:W-:-:S07]  /*9580*/  VIMNMX R177, R177, R166, !PT ;  /* 0x000000a6b1b17248 */ /* 0x000fce0007fe0100 */
.L_x_1296:
[----:B------:R-:W-:Y:S01]  /*9590*/  ISETP.GT.AND P0, PT, R10, -0x1, PT ;  /* 0xffffffff0a00780c */ /* 0x000fe20003f04270 */
[----:B------:R2:W4:Y:S01]  /*95a0*/  SHFL.IDX PT, R183, R168, 0x1, 0x1c1f ;  /* 0x003c1f00a8b77f89 */ /* 0x00052200000e0000 */
        /* <DEDUP_REMOVED lines=9> */
[----:B------:R-:W-:Y:S02]  /*9640*/  ISETP.GT.AND P3, PT, R177, 0x10, P0 ;  /* 0x00000010b100780c */ /* 0x000fe40000764270 */
[----:B------:R-:W-:-:S02]  /*9650*/  FSEL R176, R13, -INF , !P5 ;  /* 0xff8000000db07808 */ /* 0x000fc40006800000 */
[----:B------:R-:W-:Y:S02]  /*9660*/  ISETP.GT.AND P5, PT, R177, 0x18, P0 ;  /* 0x00000018b100780c */ /* 0x000fe400007a4270 */
[----:B0-----:R-:W-:Y:S02]  /*9670*/  FSEL R175, R23, -INF , !P6 ;  /* 0xff80000017af7808 */ /* 0x001fe40007000000 */
[----:B------:R-:W-:Y:S02]  /*9680*/  FSEL R174, R153, -INF , !P1 ;  /* 0xff80000099ae7808 */ /* 0x000fe40004800000 */
        /* <DEDUP_REMOVED lines=13> */
[----:B------:R-:W-:Y:S02]  /*9760*/  FSEL R167, R162, -INF , !P5 ;  /* 0xff800000a2a77808 */ /* 0x000fe40006800000 */
[----:B--2---:R-:W-:-:S02]  /*9770*/  FSEL R168, R159, -INF , !P2 ;  /* 0xff8000009fa87808 */ /* 0x004fc40005000000 */
        /* <DEDUP_REMOVED lines=8> */
[--C-:B----4-:R-:W-:Y:S01]  /*9800*/  IMAD.IADD R177, R178, 0x1, R183.reuse ;  /* 0x00000001b2b17824 */ /* 0x110fe200078e02b7 */
[C---:B------:R-:W-:Y:S01]  /*9810*/  ISETP.LT.OR P3, PT, R173.reuse, 0x29, P3 ;  /* 0x00000029ad00780c */ /* 0x040fe20001f61670 */
[----:B------:R-:W-:Y:S01]  /*9820*/  IMAD.IADD R178, R182, 0x1, R183 ;  /* 0x00000001b6b27824 */ /* 0x000fe200078e02b7 */
[C---:B------:R-:W-:Y:S02]  /*9830*/  ISETP.LT.OR P2, PT, R173.reuse, 0x2a, P2 ;  /* 0x0000002aad00780c */ /* 0x040fe40001741670 */
[C---:B------:R-:W-:Y:S02]  /*9840*/  ISETP.LT.OR P5, PT, R173.reuse, 0x31, P5 ;  /* 0x00000031ad00780c */ /* 0x040fe40002fa1670 */
[----:B------:R-:W-:-:S02]  /*9850*/  ISETP.LT.OR P6, PT, R173, 0x32, P6 ;  /* 0x00000032ad00780c */ /* 0x000fc400037c1670 */
[C---:B------:R-:W-:Y:S02]  /*9860*/  ISETP.LT.OR P1, PT, R173.reuse, 0x39, P1 ;  /* 0x00000039ad00780c */ /* 0x040fe40000f21670 */
[----:B------:R-:W-:Y:S02]  /*9870*/  ISETP.LT.OR P4, PT, R173, 0x3a, P4 ;  /* 0x0000003aad00780c */ /* 0x000fe40002781670 */
[----:B------:R-:W-:Y:S02]  /*9880*/  FSEL R173, R171, -INF , !P3 ;  /* 0xff800000abad7808 */ /* 0x000fe40005800000 */
[----:B------:R-:W-:Y:S02]  /*9890*/  PLOP3.LUT P3, PT, PT, PT, UP1, 0x40, 0x0 ;  /* 0x000000000000781c */ /* 0x000fe40003f6e818 */
[----:B------:R-:W-:Y:S02]  /*98a0*/  FSEL R172, R172, -INF , !P2 ;  /* 0xff800000acac7808 */ /* 0x000fe40005000000 */
[----:B------:R-:W-:-:S02]  /*98b0*/  FSEL R171, R186, -INF , !P5 ;  /* 0xff800000baab7808 */ /* 0x000fc40006800000 */
[----:B------:R-:W-:Y:S02]  /*98c0*/  FSEL R155, R187, -INF , !P6 ;  /* 0xff800000bb9b7808 */ /* 0x000fe40007000000 */
[----:B------:R-:W-:Y:S02]  /*98d0*/  FSEL R153, R180, -INF , !P1 ;  /* 0xff800000b4997808 */ /* 0x000fe40004800000 */
[----:B------:R-:W-:-:S03]  /*98e0*/  FSEL R23, R181, -INF , !P4 ;  /* 0xff800000b5177808 */ /* 0x000fc60006000000 */
[----:B------:R-:W-:Y:S05]  /*98f0*/  @P3 BRA `(.L_x_1300) ;  /* 0x00000000005c3947 */ /* 0x000fea0003800000 */
[----:B------:R-:W-:Y:S01]  /*9900*/  IMAD R13, R2, UR56, R183 ;  /* 0x00000038020d7c24 */ /* 0x000fe2000f8e02b7 */
[----:B------:R-:W-:Y:S03]  /*9910*/  BSSY B0, `(.L_x_1301) ;  /* 0x0000011000007945 */ /* 0x000fe60003800000 */
[----:B------:R-:W-:-:S05]  /*9920*/  VIADD R13, R13, -UR55 ;  /* 0x800000370d0d7c36 */ /* 0x000fca0008000000 */
        /* <DEDUP_REMOVED lines=10> */
.L_x_1302:
[----:B------:R-:W-:-:S05]  /*99d0*/  IMAD.U32 R180, RZ, RZ, UR53 ;  /* 0x00000035ffb47e24 */ /* 0x000fca000f8e00ff */
[----:B------:R-:W-:-:S13]  /*99e0*/  ISETP.NE.AND P1, PT, R180, 0x1, PT ;  /* 0x00000001b400780c */ /* 0x000fda0003f25270 */
[----:B------:R-:W0:Y:S02]  /*99f0*/  @P1 LDC.64 R158, c[0x0][0x9e8] ;  /* 0x00027a00ff9e1b82 */ /* 0x000e240000000a00 */
[----:B0-----:R-:W-:-:S05]  /*9a00*/  @P1 IMAD.HI.U32 R158, R13, R158, RZ ;  /* 0x0000009e0d9e1227 */ /* 0x001fca00078e00ff */
[----:B------:R-:W-:-:S07]  /*9a10*/  @P1 SHF.R.U32.HI R13, RZ, R159, R158 ;  /* 0x0000009fff0d1219 */ /* 0x000fce000001169e */
.L_x_1303:
[----:B------:R-:W-:Y:S05]  /*9a20*/  BSYNC B0 ;  /* 0x0000000000007941 */ /* 0x000fea0003800000 */
.L_x_1301:
[----:B------:R-:W-:-:S04]  /*9a30*/  IMAD R158, R13, R180, -R179 ;  /* 0x000000b40d9e7224 */ /* 0x000fc800078e0ab3 */
[----:B------:R-:W-:-:S05]  /*9a40*/  IMAD R158, R3, -0x2, R158 ;  /* 0xfffffffe039e7824 */ /* 0x000fca00078e029e */
[----:B------:R-:W-:Y:S02]  /*9a50*/  VIADDMNMX R177, R158, R180, R177, PT ;  /* 0x000000b49eb17246 */ /* 0x000fe400038001b1 */
[----:B------:R-:W-:-:S07]  /*9a60*/  VIMNMX R178, R178, R158, !PT ;  /* 0x0000009eb2b27248 */ /* 0x000fce0007fe0100 */
.L_x_1300:
[----:B------:R-:W-:Y:S02]  /*9a70*/  FMNMX.FTZ R158, R176, R11, !PT ;  /* 0x0000000bb09e7209 */ /* 0x000fe40007810000 */
[C---:B------:R-:W-:Y:S02]  /*9a80*/  ISETP.GT.AND P1, PT, R178.reuse, RZ, P0 ;  /* 0x000000ffb200720c */ /* 0x040fe40000724270 */
[----:B------:R-:W-:Y:S02]  /*9a90*/  FMNMX.FTZ R13, R175, R158, !PT ;  /* 0x0000009eaf0d7209 */ /* 0x000fe40007810000 */
[----:B------:R-:W-:Y:S02]  /*9aa0*/  ISETP.GT.AND P2, PT, R178, 0x1, P0 ;  /* 0x00000001b200780c */ /* 0x000fe40000744270 */
[----:B------:R-:W-:Y:S02]  /*9ab0*/  FMNMX.FTZ R13, R174, R13, !PT ;  /* 0x0000000dae0d7209 */ /* 0x000fe40007810000 */
[----:B------:R-:W-:-:S02]  /*9ac0*/  ISETP.LT.OR P1, PT, R177, 0x1, P1 ;  /* 0x00000001b100780c */ /* 0x000fc40000f21670 */
[----:B------:R-:W-:Y:S02]  /*9ad0*/  FMNMX.FTZ R13, R170, R13, !PT ;  /* 0x0000000daa0d7209 */ /* 0x000fe40007810000 */
[----:B------:R-:W-:Y:S02]  /*9ae0*/  ISETP.LT.OR P2, PT, R177, 0x2, P2 ;  /* 0x00000002b100780c */ /* 0x000fe40001741670 */
[----:B------:R-:W-:Y:S02]  /*9af0*/  FMNMX.FTZ R13, R166, R13, !PT ;  /* 0x0000000da60d7209 */ /* 0x000fe40007810000 */
[----:B------:R-:W-:Y:S02]  /*9b00*/  ISETP.GT.AND P3, PT, R178, 0x8, P0 ;  /* 0x00000008b200780c */ /* 0x000fe40000764270 */
[----:B------:R-:W-:Y:S02]  /*9b10*/  FMNMX.FTZ R158, R168, R13, !PT ;  /* 0x0000000da89e7209 */ /* 0x000fe40007810000 */
[----:B------:R-:W-:-:S02]  /*9b20*/  ISETP.GT.AND P4, PT, R178, 0x9, P0 ;  /* 0x00000009b200780c */ /* 0x000fc40000784270 */
[----:B------:R-:W-:Y:S02]  /*9b30*/  FMNMX.FTZ R158, R167, R158, !PT ;  /* 0x0000009ea79e7209 */ /* 0x000fe40007810000 */
[----:B------:R-:W-:Y:S02]  /*9b40*/  ISETP.LT.OR P3, PT, R177, 0x9, P3 ;  /* 0x00000009b100780c */ /* 0x000fe40001f61670 */
[----:B------:R-:W-:Y:S02]  /*9b50*/  FMNMX.FTZ R158, R163, R158, !PT ;  /* 0x0000009ea39e7209 */ /* 0x000fe40007810000 */
[----:B------:R-:W-:Y:S02]  /*9b60*/  ISETP.GT.AND P5, PT, R178, 0x10, P0 ;  /* 0x00000010b200780c */ /* 0x000fe400007a4270 */
[----:B------:R-:W-:Y:S02]  /*9b70*/  FMNMX.FTZ R13, R169, R158, !PT ;  /* 0x0000009ea90d7209 */ /* 0x000fe40007810000 */
[----:B------:R-:W-:-:S02]  /*9b80*/  ISETP.LT.OR P4, PT, R177, 0xa, P4 ;  /* 0x0000000ab100780c */ /* 0x000fc40002781670 */
[----:B------:R-:W-:Y:S02]  /*9b90*/  FMNMX.FTZ R158, R162, R13, !PT ;  /* 0x0000000da29e7209 */ /* 0x000fe40007810000 */
[----:B------:R-:W-:Y:S02]  /*9ba0*/  FSEL R17, R17, -INF , !P3 ;  /* 0xff80000011117808 */ /* 0x000fe40005800000 */
[----:B------:R-:W-:Y:S02]  /*9bb0*/  FMNMX.FTZ R13, R173, R158, !PT ;  /* 0x0000009ead0d7209 */ /* 0x000fe40007810000 */
[----:B------:R-:W-:Y:S02]  /*9bc0*/  ISETP.GT.AND P6, PT, R178, 0x11, P0 ;  /* 0x00000011b200780c */ /* 0x000fe400007c4270 */
[----:B------:R-:W-:Y:S02]  /*9bd0*/  FMNMX.FTZ R158, R172, R13, !PT ;  /* 0x0000000dac9e7209 */ /* 0x000fe40007810000 */
[----:B------:R-:W-:-:S02]  /*9be0*/  FSEL R18, R18, -INF , !P4 ;  /* 0xff80000012127808 */ /* 0x000fc40006000000 */
[----:B------:R-:W-:Y:S02]  /*9bf0*/  FMNMX.FTZ R158, R171, R158, !PT ;  /* 0x0000009eab9e7209 */ /* 0x000fe40007810000 */
[----:B------:R-:W-:Y:S02]  /*9c00*/  ISETP.LT.OR P5, PT, R177, 0x11, P5 ;  /* 0x00000011b100780c */ /* 0x000fe40002fa1670 */
[----:B------:R-:W-:Y:S02]  /*9c10*/  FMNMX.FTZ R158, R155, R158, !PT ;  /* 0x0000009e9b9e7209 */ /* 0x000fe40007810000 */
[----:B------:R-:W-:Y:S02]  /*9c20*/  ISETP.LT.OR P6, PT, R177, 0x12, P6 ;  /* 0x00000012b100780c */ /* 0x000fe400037c1670 */
[----:B------:R-:W-:Y:S02]  /*9c30*/  FMNMX.FTZ R158, R153, R158, !PT ;  /* 0x0000009e999e7209 */ /* 0x000fe40007810000 */
[----:B------:R-:W-:-:S02]  /*9c40*/  FSEL R19, R19, -INF , !P5 ;  /* 0xff80000013137808 */ /* 0x000fc40006800000 */
[----:B------:R-:W-:Y:S02]  /*9c50*/  FMNMX.FTZ R158, R23, R158, !PT ;  /* 0x0000009e179e7209 */ /* 0x000fe40007810000 */
[----:B------:R-:W-:Y:S02]  /*9c60*/  ISETP.GT.AND P3, PT, R178, 0x19, P0 ;  /* 0x00000019b200780c */ /* 0x000fe40000764270 */
[----:B------:R-:W-:Y:S01]  /*9c70*/  FSEL R20, R20, -INF , !P6 ;  /* 0xff80000014147808 */ /* 0x000fe20007000000 */
[----:B------:R-:W0:Y:S01]  /*9c80*/  SHFL.BFLY PT, R13, R158, 0x2, 0x1f ;  /* 0x0c401f009e0d7f89 */ /* 0x000e2200000e0000 */
[----:B------:R-:W-:Y:S02]  /*9c90*/  ISETP.GT.AND P4, PT, R178, 0x20, P0 ;  /* 0x00000020b200780c */ /* 0x000fe40000784270 */
[C---:B------:R-:W-:Y:S02]  /*9ca0*/  ISETP.LT.OR P3, PT, R177.reuse, 0x1a, P3 ;  /* 0x0000001ab100780c */ /* 0x040fe40001f61670 */
[----:B------:R-:W-:-:S02]  /*9cb0*/  ISETP.LT.OR P4, PT, R177, 0x21, P4 ;  /* 0x00000021b100780c */ /* 0x000fc40002781670 */
[----:B------:R-:W-:Y:S02]  /*9cc0*/  FSEL R22, R22, -INF , !P3 ;  /* 0xff80000016167808 */ /* 0x000fe40005800000 */
[----:B------:R-:W-:Y:S02]  /*9cd0*/  ISETP.GT.AND P5, PT, R178, 0x28, P0 ;  /* 0x00000028b200780c */ /* 0x000fe400007a4270 */
[----:B------:R-:W-:Y:S02]  /*9ce0*/  FSEL R152, R152, -INF , !P4 ;  /* 0xff80000098987808 */ /* 0x000fe40006000000 */
[----:B------:R-:W-:Y:S02]  /*9cf0*/  ISETP.GT.AND P6, PT, R178, 0x29, P0 ;  /* 0x00000029b200780c */ /* 0x000fe400007c4270 */
[C---:B------:R-:W-:Y:S02]  /*9d00*/  ISETP.LT.OR P5, PT, R177.reuse, 0x29, P5 ;  /* 0x00000029b100780c */ /* 0x040fe40002fa1670 */
[----:B------:R-:W-:-:S02]  /*9d10*/  ISETP.LT.OR P6, PT, R177, 0x2a, P6 ;  /* 0x0000002ab100780c */ /* 0x000fc400037c1670 */
[----:B------:R-:W-:Y:S02]  /*9d20*/  FSEL R156, R156, -INF , !P5 ;  /* 0xff8000009c9c7808 */ /* 0x000fe40006800000 */
[----:B------:R-:W-:Y:S02]  /*9d30*/  ISETP.GT.AND P4, PT, R178, 0x31, P0 ;  /* 0x00000031b200780c */ /* 0x000fe40000784270 */
[----:B------:R-:W-:Y:S02]  /*9d40*/  FSEL R157, R157, -INF , !P6 ;  /* 0xff8000009d9d7808 */ /* 0x000fe40007000000 */
[----:B0-----:R-:W-:Y:S02]  /*9d50*/  FMNMX.FTZ R159, R158, R13, !PT ;  /* 0x0000000d9e9f7209 */ /* 0x001fe40007810000 */
[----:B------:R-:W-:Y:S02]  /*9d60*/  FSEL R158, R15, -INF , !P2 ;  /* 0xff8000000f9e7808 */ /* 0x000fe40005000000 */
[----:B------:R-:W-:Y:S01]  /*9d70*/  ISETP.GT.AND P2, PT, R178, 0x18, P0 ;  /* 0x00000018b200780c */ /* 0x000fe20000744270 */
[----:B------:R-:W0:Y:S01]  /*9d80*/  SHFL.BFLY PT, R180, R159, 0x1, 0x1f ;  /* 0x0c201f009fb47f89 */ /* 0x000e2200000e0000 */
[----:B------:R-:W-:-:S02]  /*9d90*/  ISETP.LT.OR P4, PT, R177, 0x32, P4 ;  /* 0x00000032b100780c */ /* 0x000fc40002781670 */
[----:B------:R-:W-:Y:S02]  /*9da0*/  ISETP.LT.OR P2, PT, R177, 0x19, P2 ;  /* 0x00000019b100780c */ /* 0x000fe40001741670 */
[----:B------:R-:W-:Y:S02]  /*9db0*/  FSEL R161, R161, -INF , !P4 ;  /* 0xff800000a1a17808 */ /* 0x000fe40006000000 */
[----:B------:R-:W-:Y:S02]  /*9dc0*/  FSEL R21, R21, -INF , !P2 ;  /* 0xff80000015157808 */ /* 0x000fe40005000000 */
[----:B------:R-:W-:-:S04]  /*9dd0*/  ISETP.GT.AND P2, PT, R178, 0x30, P0 ;  /* 0x00000030b200780c */ /* 0x000fc80000744270 */
[----:B------:R-:W-:-:S04]  /*9de0*/  ISETP.LT.OR P2, PT, R177, 0x31, P2 ;  /* 0x00000031b100780c */ /* 0x000fc80001741670 */
[----:B------:R-:W-:Y:S02]  /*9df0*/  FSEL R160, R160, -INF , !P2 ;  /* 0xff800000a0a07808 */ /* 0x000fe40005000000 */
[----:B0-----:R-:W-:Y:S01]  /*9e00*/  FMNMX.FTZ R13, R159, R180, !PT ;  /* 0x000000b49f0d7209 */ /* 0x001fe20007810000 */
[----:B------:R-:W-:Y:S01]  /*9e10*/  IMAD.U32 R180, RZ, RZ, UR52 ;  /* 0x00000034ffb47e24 */ /* 0x000fe2000f8e00ff */
[----:B------:R-:W-:Y:S02]  /*9e20*/  FSEL R159, R14, -INF , !P1 ;  /* 0xff8000000e9f7808 */ /* 0x000fe40004800000 */
[----:B------:R-:W-:Y:S01]  /*9e30*/  ISETP.GT.AND P1, PT, R178, 0x21, P0 ;  /* 0x00000021b200780c */ /* 0x000fe20000724270 */
[----:B------:R-:W-:-:S01]  /*9e40*/  FFMA.FTZ R179, R13, R180, -8 ;  /* 0xc10000000db37423 */ /* 0x000fc200000100b4 */
[----:B------:R-:W-:Y:S02]  /*9e50*/  FMNMX.FTZ R15, R159, R12, !PT ;  /* 0x0000000c9f0f7209 */ /* 0x000fe40007810000 */
[----:B------:R-:W-:-:S02]  /*9e60*/  ISETP.LT.OR P1, PT, R177, 0x22, P1 ;  /* 0x00000022b100780c */ /* 0x000fc40000f21670 */
[----:B------:R-:W-:Y:S02]  /*9e70*/  FMNMX.FTZ R14, R158, R15, !PT ;  /* 0x0000000f9e0e7209 */ /* 0x000fe40007810000 */
[----:B------:R-:W-:Y:S02]  /*9e80*/  FSETP.NEU.FTZ.AND P3, PT, R13, -INF , PT ;  /* 0xff8000000d00780b */ /* 0x000fe40003f7d000 */
[----:B------:R-:W-:Y:S02]  /*9e90*/  FMNMX.FTZ R15, R17, R14, !PT ;  /* 0x0000000e110f7209 */ /* 0x000fe40007810000 */
[----:B------:R-:W-:Y:S02]  /*9ea0*/  FSEL R154, R154, -INF , !P1 ;  /* 0xff8000009a9a7808 */ /* 0x000fe40004800000 */
[----:B------:R-:W-:Y:S02]  /*9eb0*/  FMNMX.FTZ R14, R18, R15, !PT ;  /* 0x0000000f120e7209 */ /* 0x000fe40007810000 */
[----:B------:R-:W-:-:S02]  /*9ec0*/  FSEL R180, R179, RZ, P3 ;  /* 0x000000ffb3b47208 */ /* 0x000fc40001800000 */
[----:B------:R-:W-:Y:S02]  /*9ed0*/  FMNMX.FTZ R15, R19, R14, !PT ;  /* 0x0000000e130f7209 */ /* 0x000fe40007810000 */
[----:B------:R-:W-:Y:S01]  /*9ee0*/  ISETP.GT.AND P1, PT, R178, 0x38, P0 ;  /* 0x00000038b200780c */ /* 0x000fe20000724270 */
[--C-:B------:R-:W-:Y:S01]  /*9ef0*/  FFMA.FTZ R179, R176, UR52, -R180.reuse ;  /* 0x00000034b0b37c23 */ /* 0x100fe200080108b4 */
[----:B------:R-:W-:Y:S01]  /*9f00*/  FMNMX.FTZ R14, R20, R15, !PT ;  /* 0x0000000f140e7209 */ /* 0x000fe20007810000 */
[--C-:B------:R-:W-:Y:S01]  /*9f10*/  FFMA.FTZ R174, R174, UR52, -R180.reuse ;  /* 0x00000034aeae7c23 */ /* 0x100fe200080108b4 */
[----:B------:R-:W-:Y:S01]  /*9f20*/  ISETP.GT.AND P0, PT, R178, 0x39, P0 ;  /* 0x00000039b200780c */ /* 0x000fe20000704270 */
[--C-:B------:R-:W-:Y:S01]  /*9f30*/  FFMA.FTZ R166, R166, UR52, -R180.reuse ;  /* 0x00000034a6a67c23 */ /* 0x100fe200080108b4 */
[----:B------:R-:W-:Y:S01]  /*9f40*/  FMNMX.FTZ R15, R21, R14, !PT ;  /* 0x0000000e150f7209 */ /* 0x000fe20007810000 */
[--C-:B------:R-:W-:Y:S01]  /*9f50*/  FFMA.FTZ R14, R175, UR52, -R180.reuse ;  /* 0x00000034af0e7c23 */ /* 0x100fe200080108b4 */
[----:B------:R-:W-:Y:S01]  /*9f60*/  ISETP.LT.OR P1, PT, R177, 0x39, P1 ;  /* 0x00000039b100780c */ /* 0x000fe20000f21670 */
[--C-:B------:R-:W-:Y:S01]  /*9f70*/  FFMA.FTZ R175, R170, UR52, -R180.reuse ;  /* 0x00000034aaaf7c23 */ /* 0x100fe200080108b4 */
[----:B------:R-:W-:Y:S01]  /*9f80*/  FMNMX.FTZ R15, R22, R15, !PT ;  /* 0x0000000f160f7209 */ /* 0x000fe20007810000 */
[--C-:B------:R-:W-:Y:S01]  /*9f90*/  FFMA.FTZ R167, R167, UR52, -R180.reuse ;  /* 0x00000034a7a77c23 */ /* 0x100fe200080108b4 */
[----:B------:R-:W-:Y:S01]  /*9fa0*/  ISETP.LT.OR P0, PT, R177, 0x3a, P0 ;  /* 0x0000003ab100780c */ /* 0x000fe20000701670 */
[--C-:B------:R-:W-:Y:S01]  /*9fb0*/  FFMA.FTZ R177, R168, UR52, -R180.reuse ;  /* 0x00000034a8b17c23 */ /* 0x100fe200080108b4 */
[----:B------:R-:W-:Y:S01]  /*9fc0*/  FMNMX.FTZ R15, R152, R15, !PT ;  /* 0x0000000f980f7209 */ /* 0x000fe20007810000 */
[--C-:B------:R-:W-:Y:S01]  /*9fd0*/  FFMA.FTZ R168, R163, UR52, -R180.reuse ;  /* 0x00000034a3a87c23 */ /* 0x100fe200080108b4 */
[----:B------:R-:W-:Y:S01]  /*9fe0*/  FSEL R164, R164, -INF , !P1 ;  /* 0xff800000a4a47808 */ /* 0x000fe20004800000 */
[--C-:B------:R-:W-:Y:S01]  /*9ff0*/  FFMA.FTZ R163, R169, UR52, -R180.reuse ;  /* 0x00000034a9a37c23 */ /* 0x100fe200080108b4 */
[----:B------:R-:W-:Y:S01]  /*a000*/  FMNMX.FTZ R15, R154, R15, !PT ;  /* 0x0000000f9a0f7209 */ /* 0x000fe20007810000 */
[--C-:B------:R-:W-:Y:S01]  /*a010*/  FFMA.FTZ R162, R162, UR52, -R180.reuse ;  /* 0x00000034a2a27c23 */ /* 0x100fe200080108b4 */
[----:B------:R-:W-:Y:S01]  /*a020*/  FSEL R165, R165, -INF , !P0 ;  /* 0xff800000a5a57808 */ /* 0x000fe20004000000 */
[--C-:B------:R-:W-:Y:S01]  /*a030*/  FFMA.FTZ R169, R173, UR52, -R180.reuse ;  /* 0x00000034ada97c23 */ /* 0x100fe200080108b4 */
[----:B------:R-:W-:Y:S01]  /*a040*/  FMNMX.FTZ R176, R156, R15, !PT ;  /* 0x0000000f9cb07209 */ /* 0x000fe20007810000 */
[--C-:B------:R-:W-:Y:S01]  /*a050*/  FFMA.FTZ R172, R172, UR52, -R180.reuse ;  /* 0x00000034acac7c23 */ /* 0x100fe200080108b4 */
[----:B------:R-:W-:Y:S01]  /*a060*/  FSEL R178, R13, RZ, P3 ;  /* 0x000000ff0db27208 */ /* 0x000fe20001800000 */
[--C-:B------:R-:W-:Y:S01]  /*a070*/  FFMA.FTZ R155, R155, UR52, -R180.reuse ;  /* 0x000000349b9b7c23 */ /* 0x100fe200080108b4 */
[----:B------:R-:W-:Y:S01]  /*a080*/  FMNMX.FTZ R15, R157, R176, !PT ;  /* 0x000000b09d0f7209 */ /* 0x000fe20007810000 */
[----:B------:R-:W-:Y:S01]  /*a090*/  FFMA.FTZ R153, R153, UR52, -R180 ;  /* 0x0000003499997c23 */ /* 0x000fe200080108b4 */
[----:B------:R-:W-:Y:S01]  /*a0a0*/  MUFU.EX2 R179, R179 ;  /* 0x000000b300b37308 */ /* 0x000fe20000000800 */
[----:B------:R-:W-:-:S01]  /*a0b0*/  FADD.FTZ R11, -R178, R11 ;  /* 0x0000000bb20b7221 */ /* 0x000fc20000010100 */
[----:B------:R-:W-:-:S04]  /*a0c0*/  FMNMX.FTZ R176, R160, R15, !PT ;  /* 0x0000000fa0b07209 */ /* 0x000fc80007810000 */
[----:B------:R-:W-:Y:S02]  /*a0d0*/  FMNMX.FTZ R15, R161, R176, !PT ;  /* 0x000000b0a10f7209 */ /* 0x000fe40007810000 */
[----:B------:R-:W-:Y:S02]  /*a0e0*/  MUFU.EX2 R14, R14 ;  /* 0x0000000e000e7308 */ /* 0x000fe40000000800 */
[----:B------:R-:W-:-:S04]  /*a0f0*/  FMNMX.FTZ R170, R164, R15, !PT ;  /* 0x0000000fa4aa7209 */ /* 0x000fc80007810000 */
[----:B------:R-:W-:Y:S02]  /*a100*/  FMNMX.FTZ R170, R165, R170, !PT ;  /* 0x000000aaa5aa7209 */ /* 0x000fe40007810000 */
[----:B------:R-:W-:Y:S03]  /*a110*/  MUFU.EX2 R174, R174 ;  /* 0x000000ae00ae7308 */ /* 0x000fe60000000800 */
[----:B------:R-:W0:Y:S05]  /*a120*/  SHFL.BFLY PT, R15, R170, 0x2, 0x1f ;  /* 0x0c401f00aa0f7f89 */ /* 0x000e2a00000e0000 */
[----:B------:R-:W-:Y:S08]  /*a130*/  MUFU.EX2 R175, R175 ;  /* 0x000000af00af7308 */ /* 0x000ff00000000800 */
[----:B------:R-:W-:Y:S08]  /*a140*/  MUFU.EX2 R166, R166 ;  /* 0x000000a600a67308 */ /* 0x000ff00000000800 */
[----:B------:R-:W-:Y:S01]  /*a150*/  MUFU.EX2 R177, R177 ;  /* 0x000000b100b17308 */ /* 0x000fe20000000800 */
[----:B0-----:R-:W-:Y:S01]  /*a160*/  FMNMX.FTZ R15, R170, R15, !PT ;  /* 0x0000000faa0f7209 */ /* 0x001fe20007810000 */
[--C-:B------:R-:W-:Y:S01]  /*a170*/  FFMA.FTZ R170, R171, UR52, -R180.reuse ;  /* 0x00000034abaa7c23 */ /* 0x100fe200080108b4 */
[----:B------:R-:W-:-:S03]  /*a180*/  FFMA.FTZ R171, R23, UR52, -R180 ;  /* 0x0000003417ab7c23 */ /* 0x000fc600080108b4 */
[----:B------:R-:W0:Y:S02]  /*a190*/  SHFL.BFLY PT, R176, R15, 0x1, 0x1f ;  /* 0x0c201f000fb07f89 */ /* 0x000e2400000e0000 */
[----:B------:R-:W-:Y:S08]  /*a1a0*/  MUFU.EX2 R167, R167 ;  /* 0x000000a700a77308 */ /* 0x000ff00000000800 */
[----:B------:R-:W-:Y:S08]  /*a1b0*/  MUFU.EX2 R178, R171 ;  /* 0x000000ab00b27308 */ /* 0x000ff00000000800 */
[----:B------:R-:W-:Y:S01]  /*a1c0*/  MUFU.EX2 R168, R168 ;  /* 0x000000a800a87308 */ /* 0x000fe20000000800 */
[----:B0-----:R-:W-:Y:S01]  /*a1d0*/  FMNMX.FTZ R15, R15, R176, !PT ;  /* 0x000000b00f0f7209 */ /* 0x001fe20007810000 */
[----:B------:R-:W-:-:S06]  /*a1e0*/  IMAD.U32 R176, RZ, RZ, UR52 ;  /* 0x00000034ffb07e24 */ /* 0x000fcc000f8e00ff */
[----:B------:R-:W-:Y:S01]  /*a1f0*/  MUFU.EX2 R163, R163 ;  /* 0x000000a300a37308 */ /* 0x000fe20000000800 */
[C---:B------:R-:W-:Y:S01]  /*a200*/  FSETP.NEU.FTZ.AND P0, PT, R15.reuse, -INF , PT ;  /* 0xff8000000f00780b */ /* 0x040fe20003f1d000 */
[----:B------:R-:W-:Y:S01]  /*a210*/  FFMA.FTZ R23, R15, R176, -8 ;  /* 0xc10000000f177423 */ /* 0x000fe200000100b0 */
[----:B------:R-:W-:-:S04]  /*a220*/  FMUL.FTZ R176, R11, UR52 ;  /* 0x000000340bb07c20 */ /* 0x000fc80008410000 */
[----:B------:R-:W-:Y:S01]  /*a230*/  FSEL R23, R23, RZ, P0 ;  /* 0x000000ff17177208 */ /* 0x000fe20000000000 */
[----:B------:R-:W-:Y:S04]  /*a240*/  MUFU.EX2 R162, R162 ;  /* 0x000000a200a27308 */ /* 0x000fe80000000800 */
[----:B------:R-:W-:-:S01]  /*a250*/  FFMA.FTZ R11, R158, UR52, -R23 ;  /* 0x000000349e0b7c23 */ /* 0x000fc20008010817 */
[--C-:B------:R-:W-:Y:S01]  /*a260*/  FFMA.FTZ R158, R17, UR52, -R23.reuse ;  /* 0x00000034119e7c23 */ /* 0x100fe20008010817 */
[----:B------:R-:W-:-:S01]  /*a270*/  FFMA.FTZ R17, R19, UR52, -R23 ;  /* 0x0000003413117c23 */ /* 0x000fc20008010817 */
[----:B------:R-:W-:Y:S01]  /*a280*/  FSEL R19, R15, RZ, P0 ;  /* 0x000000ff0f137208 */ /* 0x000fe20000000000 */
[----:B------:R-:W-:-:S01]  /*a290*/  FFMA.FTZ R180, R159, UR52, -R23 ;  /* 0x000000349fb47c23 */ /* 0x000fc20008010817 */
[----:B------:R-:W0:Y:S01]  /*a2a0*/  MUFU.EX2 R176, R176 ;  /* 0x000000b000b07308 */ /* 0x000e220000000800 */
[----:B------:R-:W-:-:S01]  /*a2b0*/  FFMA.FTZ R159, R18, UR52, -R23 ;  /* 0x00000034129f7c23 */ /* 0x000fc20008010817 */
[----:B------:R-:W-:Y:S01]  /*a2c0*/  FFMA.FTZ R18, R20, UR52, -R23 ;  /* 0x0000003414127c23 */ /* 0x000fe20008010817 */
[----:B------:R-:W-:-:S01]  /*a2d0*/  FADD.FTZ R19, -R19, R12 ;  /* 0x0000000c13137221 */ /* 0x000fc20000010100 */
[--C-:B------:R-:W-:Y:S01]  /*a2e0*/  FFMA.FTZ R20, R21, UR52, -R23.reuse ;  /* 0x0000003415147c23 */ /* 0x100fe20008010817 */
[----:B------:R-:W-:-:S01]  /*a2f0*/  FFMA.FTZ R22, R22, UR52, -R23 ;  /* 0x0000003416167c23 */ /* 0x000fc20008010817 */
[--C-:B------:R-:W-:Y:S01]  /*a300*/  FFMA.FTZ R12, R152, UR52, -R23.reuse ;  /* 0x00000034980c7c23 */ /* 0x100fe20008010817 */
[----:B------:R-:W-:Y:S01]  /*a310*/  FMUL.FTZ R19, R19, UR52 ;  /* 0x0000003413137c20 */ /* 0x000fe20008410000 */
        /* <DEDUP_REMOVED lines=9> */
[----:B0-----:R-:W-:-:S01]  /*a3b0*/  FFMA.FTZ R173, R176, R4, R179 ;  /* 0x00000004b0ad7223 */ /* 0x001fc200000100b3 */
[----:B------:R-:W-:Y:S01]  /*a3c0*/  PLOP3.LUT P0, PT, PT, PT, UP0, 0x40, 0x0 ;  /* 0x000000000000781c */ /* 0x000fe20003f0e808 */
[----:B------:R-:W-:Y:S01]  /*a3d0*/  FMUL.FTZ R24, R24, R176 ;  /* 0x000000b018187220 */ /* 0x000fe20000410000 */
[----:B------:R-:W-:Y:S01]  /*a3e0*/  F2FP.SATFINITE.E4M3.F32.PACK_AB_MERGE_C R152, R175, R174, RZ ;  /* 0x000000aeaf98723e */ /* 0x000fe200048070ff */
[----:B------:R-:W-:-:S01]  /*a3f0*/  FADD.FTZ R173, R14, R173 ;  /* 0x000000ad0ead7221 */ /* 0x000fc20000010000 */
[----:B------:R-:W-:Y:S01]  /*a400*/  F2FP.SATFINITE.E4M3.F32.PACK_AB_MERGE_C R154, R168, R167, RZ ;  /* 0x000000a7a89a723e */ /* 0x000fe200048070ff */
[-C--:B------:R-:W-:Y:S01]  /*a410*/  FMUL.FTZ R25, R25, R176.reuse ;  /* 0x000000b019197220 */ /* 0x080fe20000410000 */
[----:B------:R-:W0:Y:S01]  /*a420*/  MUFU.EX2 R11, R11 ;  /* 0x0000000b000b7308 */ /* 0x000e220000000800 */
[----:B------:R-:W-:Y:S01]  /*a430*/  F2FP.SATFINITE.E4M3.F32.PACK_AB_MERGE_C R152, R14, R179, R152 ;  /* 0x000000b30e98723e */ /* 0x000fe20004807098 */
[----:B------:R-:W-:Y:S01]  /*a440*/  FMUL.FTZ R28, R28, R176 ;  /* 0x000000b01c1c7220 */ /* 0x000fe20000410000 */
[----:B------:R-:W-:Y:S01]  /*a450*/  F2FP.SATFINITE.E4M3.F32.PACK_AB_MERGE_C R154, R177, R166, R154 ;  /* 0x000000a6b19a723e */ /* 0x000fe2000480709a */
[-C--:B------:R-:W-:Y:S01]  /*a460*/  FMUL.FTZ R29, R29, R176.reuse ;  /* 0x000000b01d1d7220 */ /* 0x080fe20000410000 */
[-C--:B------:R-:W-:Y:S01]  /*a470*/  FMUL.FTZ R32, R32, R176.reuse ;  /* 0x000000b020207220 */ /* 0x080fe20000410000 */
[-C--:B------:R-:W-:Y:S01]  /*a480*/  FMUL.FTZ R33, R33, R176.reuse ;  /* 0x000000b021217220 */ /* 0x080fe20000410000 */
[----:B------:R-:W-:Y:S01]  /*a490*/  FMUL.FTZ R36, R36, R176 ;  /* 0x000000b024247220 */ /* 0x000fe20000410000 */
[----:B------:R-:W4:Y:S01]  /*a4a0*/  MUFU.EX2 R158, R158 ;  /* 0x0000009e009e7308 */ /* 0x000f220000000800 */
[----:B--2---:R-:W-:-:S01]  /*a4b0*/  FFMA.FTZ R4, R19, R5, R180 ;  /* 0x0000000513047223 */ /* 0x004fc200000100b4 */
        /* <DEDUP_REMOVED lines=9> */
[-C--:B------:R-:W-:Y:S01]  /*a550*/  FMUL.FTZ R49, R49, R176.reuse ;  /* 0x000000b031317220 */ /* 0x080fe20000410000 */
[-C--:B------:R-:W-:Y:S01]  /*a560*/  FMUL.FTZ R52, R52, R176.reuse ;  /* 0x000000b034347220 */ /* 0x080fe20000410000 */
[-C--:B------:R-:W-:Y:S01]  /*a570*/  FMUL.FTZ R53, R53, R176.reuse ;  /* 0x000000b035357220 */ /* 0x080fe20000410000 */
        /* <DEDUP_REMOVED lines=10> */
[----:B------:R-:W5:Y:S01]  /*a620*/  MUFU.EX2 R18, R18 ;  /* 0x0000001200127308 */ /* 0x000f620000000800 */
        /* <DEDUP_REMOVED lines=15> */
[----:B------:R4:W3:Y:S01]  /*a720*/  MUFU.EX2 R171, R22 ;  /* 0x0000001600ab7308 */ /* 0x0008e20000000800 */
        /* <DEDUP_REMOVED lines=8> */
[----:B----4-:R-:W-:-:S01]  /*a7b0*/  FADD.FTZ R22, R158, R5 ;  /* 0x000000059e167221 */ /* 0x010fc20000010000 */
[----:B------:R-:W-:Y:S01]  /*a7c0*/  FADD.FTZ R5, R175, R4 ;  /* 0x00000004af057221 */ /* 0x000fe20000010000 */
[-C--:B------:R-:W-:Y:S01]  /*a7d0*/  FMUL.FTZ R116, R116, R176.reuse ;  /* 0x000000b074747220 */ /* 0x080fe20000410000 */
[----:B------:R-:W-:Y:S01]  /*a7e0*/  FMUL.FTZ R117, R117, R176 ;  /* 0x000000b075757220 */ /* 0x000fe20000410000 */
[----:B--2---:R-:W-:-:S01]  /*a7f0*/  FADD.FTZ R22, R159, R22 ;  /* 0x000000169f167221 */ /* 0x004fc20000010000 */
[----:B------:R-:W-:Y:S01]  /*a800*/  FADD.FTZ R4, R166, R5 ;  /* 0x00000005a6047221 */ /* 0x000fe20000010000 */
[----:B------:R-:W-:Y:S01]  /*a810*/  FMUL.FTZ R120, R120, R176 ;  /* 0x000000b078787220 */ /* 0x000fe20000410000 */
[----:B------:R-:W2:Y:S01]  /*a820*/  MUFU.EX2 R21, R21 ;  /* 0x0000001500157308 */ /* 0x000ea20000000800 */
[----:B0-----:R-:W-:-:S01]  /*a830*/  FADD.FTZ R5, R17, R22 ;  /* 0x0000001611057221 */ /* 0x001fc20000010000 */
[----:B------:R-:W-:Y:S01]  /*a840*/  FADD.FTZ R4, R177, R4 ;  /* 0x00000004b1047221 */ /* 0x000fe20000010000 */
[-C--:B------:R-:W-:Y:S01]  /*a850*/  FMUL.FTZ R121, R121, R176.reuse ;  /* 0x000000b079797220 */ /* 0x080fe20000410000 */
[----:B------:R-:W-:Y:S01]  /*a860*/  FMUL.FTZ R124, R124, R176 ;  /* 0x000000b07c7c7220 */ /* 0x000fe20000410000 */
[----:B-----5:R-:W-:-:S01]  /*a870*/  FADD.FTZ R5, R18, R5 ;  /* 0x0000000512057221 */ /* 0x020fc20000010000 */
[----:B------:R-:W-:Y:S01]  /*a880*/  FADD.FTZ R173, R167, R4 ;  /* 0x00000004a7ad7221 */ /* 0x000fe20000010000 */
[----:B------:R-:W-:Y:S01]  /*a890*/  FMUL.FTZ R125, R125, R176 ;  /* 0x000000b07d7d7220 */ /* 0x000fe20000410000 */
[----:B------:R-:W0:Y:S01]  /*a8a0*/  MUFU.EX2 R169, R169 ;  /* 0x000000a900a97308 */ /* 0x000e220000000800 */
[----:B-1----:R-:W-:-:S01]  /*a8b0*/  FADD.FTZ R4, R20, R5 ;  /* 0x0000000514047221 */ /* 0x002fc20000010000 */
[----:B------:R-:W-:Y:S01]  /*a8c0*/  FADD.FTZ R22, R168, R173 ;  /* 0x000000ada8167221 */ /* 0x000fe20000010000 */
[-C--:B------:R-:W-:Y:S01]  /*a8d0*/  FMUL.FTZ R128, R128, R176.reuse ;  /* 0x000000b080807220 */ /* 0x080fe20000410000 */
[----:B------:R-:W-:Y:S01]  /*a8e0*/  FMUL.FTZ R129, R129, R176 ;  /* 0x000000b081817220 */ /* 0x000fe20000410000 */
[----:B---3--:R-:W-:-:S01]  /*a8f0*/  FADD.FTZ R5, R171, R4 ;  /* 0x00000004ab057221 */ /* 0x008fc20000010000 */
[----:B------:R-:W-:Y:S01]  /*a900*/  FADD.FTZ R173, R163, R22 ;  /* 0x00000016a3ad7221 */ /* 0x000fe20000010000 */
[----:B------:R-:W-:Y:S01]  /*a910*/  F2FP.SATFINITE.E4M3.F32.PACK_AB_MERGE_C R171, R171, R20, RZ ;  /* 0x00000014abab723e */ /* 0x000fe200048070ff */
[----:B------:R-:W1:Y:S01]  /*a920*/  MUFU.EX2 R156, R156 ;  /* 0x0000009c009c7308 */ /* 0x000e620000000800 */
[----:B------:R-:W-:-:S01]  /*a930*/  FADD.FTZ R4, R12, R5 ;  /* 0x000000050c047221 */ /* 0x000fc20000010000 */
[----:B------:R-:W-:Y:S01]  /*a940*/  FADD.FTZ R22, R162, R173 ;  /* 0x000000ada2167221 */ /* 0x000fe20000010000 */
[-C--:B------:R-:W-:Y:S01]  /*a950*/  FMUL.FTZ R132, R132, R176.reuse ;  /* 0x000000b084847220 */ /* 0x080fe20000410000 */
[----:B------:R-:W-:Y:S01]  /*a960*/  FMUL.FTZ R133, R133, R176 ;  /* 0x000000b085857220 */ /* 0x000fe20000410000 */
[----:B--2---:R-:W-:-:S01]  /*a970*/  FADD.FTZ R5, R21, R4 ;  /* 0x0000000415057221 */ /* 0x004fc20000010000 */
        /* <DEDUP_REMOVED lines=28> */
[----:B------:R-:W-:Y:S01]  /*ab40*/  F2FP.SATFINITE.E4M3.F32.PACK_AB_MERGE_C R157, R157, R156, RZ ;  /* 0x0000009c9d9d723e */ /* 0x000fe200048070ff */
[----:B------:R-:W-:Y:S01]  /*ab50*/  FMUL.FTZ R47, R47, R19 ;  /* 0x000000132f2f7220 */ /* 0x000fe20000410000 */
[----:B------:R-:W-:Y:S01]  /*ab60*/  F2FP.SATFINITE.E4M3.F32.PACK_AB_MERGE_C R156, R162, R163, R169 ;  /* 0x000000a3a29c723e */ /* 0x000fe200048070a9 */
[-C--:B------:R-:W-:Y:S01]  /*ab70*/  FMUL.FTZ R50, R50, R19.reuse ;  /* 0x0000001332327220 */ /* 0x080fe20000410000 */
[----:B------:R-:W-:Y:S01]  /*ab80*/  F2FP.SATFINITE.E4M3.F32.PACK_AB_MERGE_C R157, R21, R12, R157 ;  /* 0x0000000c159d723e */ /* 0x000fe2000480709d */
        /* <DEDUP_REMOVED lines=29> */
[----:B------:R-:W-:Y:S01]  /*ad60*/  FMUL.FTZ R90, R90, R19 ;  /* 0x000000135a5a7220 */ /* 0x000fe20000410000 */
[----:B------:R-:W-:-:S01]  /*ad70*/  FADD.FTZ R4, R178, R159 ;  /* 0x0000009fb2047221 */ /* 0x000fc20000010000 */
[----:B------:R-:W-:Y:S01]  /*ad80*/  F2FP.SATFINITE.E4M3.F32.PACK_AB_MERGE_C R158, R155, R170, R153 ;  /* 0x000000aa9b9e723e */ /* 0x000fe20004807099 */
[----:B------:R-:W-:Y:S01]  /*ad90*/  FMUL.FTZ R91, R91, R19 ;  /* 0x000000135b5b7220 */ /* 0x000fe20000410000 */
[----:B------:R-:W1:Y:S01]  /*ada0*/  MUFU.EX2 R23, R23 ;  /* 0x0000001700177308 */ /* 0x000e620000000800 */
[----:B--2---:R-:W-:-:S01]  /*adb0*/  FADD.FTZ R5, R161, R22 ;  /* 0x00000016a1057221 */ /* 0x004fc20000010000 */
[----:B------:R-:W-:Y:S01]  /*adc0*/  F2FP.SATFINITE.E4M3.F32.PACK_AB_MERGE_C R153, R11, R180, R165 ;  /* 0x000000b40b99723e */ /* 0x000fe200048070a5 */
[----:B------:R-:W-:Y:S01]  /*add0*/  FMUL.FTZ R94, R94, R19 ;  /* 0x000000135e5e7220 */ /* 0x000fe20000410000 */
[----:B------:R-:W-:Y:S01]  /*ade0*/  F2FP.SATFINITE.E4M3.F32.PACK_AB_MERGE_C R155, R18, R17, R171 ;  /* 0x00000011129b723e */ /* 0x000fe200048070ab */
[-C--:B------:R-:W-:Y:S01]  /*adf0*/  FMUL.FTZ R95, R95, R19.reuse ;  /* 0x000000135f5f7220 */ /* 0x080fe20000410000 */
[-C--:B------:R-:W-:Y:S01]  /*ae00*/  FMUL.FTZ R98, R98, R19.reuse ;  /* 0x0000001362627220 */ /* 0x080fe20000410000 */
[-C--:B------:R-:W-:Y:S01]  /*ae10*/  FMUL.FTZ R99, R99, R19.reuse ;  /* 0x0000001363637220 */ /* 0x080fe20000410000 */
[----:B------:R-:W-:Y:S01]  /*ae20*/  FMUL.FTZ R102, R102, R19 ;  /* 0x0000001366667220 */ /* 0x000fe20000410000 */
[----:B0-----:R-:W-:-:S01]  /*ae30*/  FADD.FTZ R20, R164, R5 ;  /* 0x00000005a4147221 */ /* 0x001fc20000010000 */
[-C--:B------:R-:W-:Y:S01]  /*ae40*/  FMUL.FTZ R103, R103, R19.reuse ;  /* 0x0000001367677220 */ /* 0x080fe20000410000 */
[-C--:B------:R-:W-:Y:S01]  /*ae50*/  FMUL.FTZ R106, R106, R19.reuse ;  /* 0x000000136a6a7220 */ /* 0x080fe20000410000 */
[-C--:B------:R-:W-:Y:S01]  /*ae60*/  FMUL.FTZ R107, R107, R19.reuse ;  /* 0x000000136b6b7220 */ /* 0x080fe20000410000 */
[-C--:B------:R-:W-:Y:S01]  /*ae70*/  FMUL.FTZ R110, R110, R19.reuse ;  /* 0x000000136e6e7220 */ /* 0x080fe20000410000 */
[-C--:B------:R-:W-:Y:S01]  /*ae80*/  FMUL.FTZ R111, R111, R19.reuse ;  /* 0x000000136f6f7220 */ /* 0x080fe20000410000 */
[-C--:B------:R-:W-:Y:S01]  /*ae90*/  FMUL.FTZ R114, R114, R19.reuse ;  /* 0x0000001372727220 */ /* 0x080fe20000410000 */
[-C--:B------:R-:W-:Y:S01]  /*aea0*/  FMUL.FTZ R115, R115, R19.reuse ;  /* 0x0000001373737220 */ /* 0x080fe20000410000 */
[C---:B-1----:R-:W-:Y:S01]  /*aeb0*/  F2FP.SATFINITE.E4M3.F32.PACK_AB_MERGE_C R159, R23.reuse, R164, RZ ;  /* 0x000000a4179f723e */ /* 0x042fe200048070ff */
[----:B------:R-:W-:Y:S01]  /*aec0*/  FADD.FTZ R5, R23, R20 ;  /* 0x0000001417057221 */ /* 0x000fe20000010000 */
[-C--:B------:R-:W-:Y:S01]  /*aed0*/  FMUL.FTZ R118, R118, R19.reuse ;  /* 0x0000001376767220 */ /* 0x080fe20000410000 */
[-C--:B------:R-:W-:Y:S01]  /*aee0*/  FMUL.FTZ R119, R119, R19.reuse ;  /* 0x0000001377777220 */ /* 0x080fe20000410000 */
[----:B------:R-:W-:Y:S01]  /*aef0*/  F2FP.SATFINITE.E4M3.F32.PACK_AB_MERGE_C R159, R161, R160, R159 ;  /* 0x000000a0a19f723e */ /* 0x000fe2000480709f */
        /* <DEDUP_REMOVED lines=16> */
[----:B------:R-:W-:Y:S06]  /*b000*/  @P0 BRA `(.L_x_1304) ;  /* 0x0000000000040947 */ /* 0x000fec0003800000 */
[----:B------:R-:W-:Y:S01]  /*b010*/  BPT.TRAP 0x1 ;  /* 0x000000040000795c */ /* 0x000fe20000300000 */
.L_x_1304:
[----:B------:R-:W-:Y:S01]  /*b020*/  PLOP3.LUT P1, PT, PT, PT, UP0, 0x40, 0x0 ;  /* 0x000000000000781c */ /* 0x000fe20003f2e808 */
[----:B------:R0:W1:-:S12]  /*b030*/  SYNCS.PHASECHK.TRANS64.TRYWAIT P0, [UR57+0x20850], R9 ;  /* 0x02085009ff0075a7 */ /* 0x0000580008000179 */
[----:B0-----:R-:W-:Y:S05]  /*b040*/  @P1 BRA `(.L_x_1305) ;  /* 0x0000000000041947 */ /* 0x001fea0003800000 */
[----:B------:R-:W-:Y:S01]  /*b050*/  BPT.TRAP 0x1 ;  /* 0x000000040000795c */ /* 0x000fe20000300000 */
.L_x_1305:
[----:B-1----:R-:W-:Y:S05]  /*b060*/  @P0 BRA `(.L_x_1306) ;  /* 0x0000000000080947 */ /* 0x002fea0003800000 */
[----:B------:R-:W0:Y:S02]  /*b070*/  SYNCS.PHASECHK.TRANS64.TRYWAIT P0, [UR57+0x20850], R9 ;  /* 0x02085009ff0075a7 */ /* 0x000e240008000179 */
[----:B0-----:R-:W-:Y:S05]  /*b080*/  @!P0 BRA `(.L_x_1307) ;  /* 0x00000094008c8947 */ /* 0x001fea0003800000 */
.L_x_1306:
        /* <DEDUP_REMOVED lines=15> */
.L_x_1308:
[----:B------:R-:W-:Y:S01]  /*b180*/  UIADD3 UR57, UR57, 0x20860, URZ ;  /* 0x0002086039397890 */ /* 0x000fe2000fffe03f */
[C---:B------:R-:W-:Y:S01]  /*b190*/  ISETP.GT.AND P0, PT, R10.reuse, UR40, PT ;  /* 0x000000280a007c0c */ /* 0x040fe2000bf04270 */
[----:B------:R-:W-:Y:S02]  /*b1a0*/  VIADD R10, R10, 0xffffffff ;  /* 0xffffffff0a0a7836 */ /* 0x000fe40000000000 */
[----:B------:R-:W-:Y:S01]  /*b1b0*/  UPRMT UR57, UR45, 0x654, UR57 ;  /* 0x000006542d397896 */ /* 0x000fe20008000039 */
[----:B0-----:R-:W-:Y:S02]  /*b1c0*/  IMAD.MOV.U32 R12, RZ, RZ, R15 ;  /* 0x000000ffff0c7224 */ /* 0x001fe400078e000f */
[----:B------:R-:W-:-:S06]  /*b1d0*/  IMAD.MOV.U32 R11, RZ, RZ, R13 ;  /* 0x000000ffff0b7224 */ /* 0x000fcc00078e000d */
[----:B------:R-:W-:Y:S01]  /*b1e0*/  SYNCS.ARRIVE.TRANS64.RED.A1T0 RZ, [UR57], RZ ;  /* 0x000000ffffff79a7 */ /* 0x000fe20008100439 */
[----:B------:R-:W-:Y:S05]  /*b1f0*/  @P0 BRA `(.L_x_1309) ;  /* 0xffffffd800300947 */ /* 0x000fea000383ffff */
.L_x_1290:
[----:B------:R-:W-:Y:S01]  /*b200*/  ULDC.64 UR8, c[0x0][0x9a0] ;  /* 0x0002680000087ab9 */ /* 0x000fe20000000a00 */
[----:B------:R-:W-:Y:S01]  /*b210*/  IADD3 R16, -R16, 0xb, RZ ;  /* 0x0000000b10107810 */ /* 0x000fe20007ffe1ff */
[----:B------:R-:W-:Y:S01]  /*b220*/  UISETP.NE.U32.AND UP0, UPT, UR8, URZ, UPT ;  /* 0x0000003f0800728c */ /* 0x000fe2000bf05070 */
[----:B-1----:R-:W-:-:S03]  /*b230*/  IMAD.MOV.U32 R6, RZ, RZ, 0x3f800000 ;  /* 0x3f800000ff067424 */ /* 0x002fc600078e00ff */
[----:B------:R-:W-:Y:S01]  /*b240*/  UISETP.NE.AND.EX UP0, UPT, UR9, URZ, UPT, UP0 ;  /* 0x0000003f0900728c */ /* 0x000fe2000bf05300 */
[----:B------:R0:W-:Y:S08]  /*b250*/  BAR.ARV R16, 0x100 ;  /* 0x000400100000751d */ /* 0x0001f00000002000 */
[----:B------:R-:W-:Y:S06]  /*b260*/  BAR.ARV 0x8, 0x180 ;  /* 0x0206000000007b1d */ /* 0x000fec0000002000 */
[----:B------:R-:W-:Y:S01]  /*b270*/  @UP0 ULDC.64 UR10, c[0x0][0x9c8] ;  /* 0x00027200000a0ab9 */ /* 0x000fe20000000a00 */
[----:B------:R-:W-:Y:S01]  /*b280*/  @UP0 USHF.R.S32.HI UR7, URZ, 0x1f, UR38 ;  /* 0x0000001f3f070899 */ /* 0x000fe20008011426 */
[----:B------:R-:W-:Y:S01]  /*b290*/  PLOP3.LUT P0, PT, PT, PT, UP0, 0x80, 0x0 ;  /* 0x000000000000781c */ /* 0x000fe20003f0f008 */
[----:B------:R-:W-:-:S02]  /*b2a0*/  @UP0 UIMAD UR6, UR39, UR10, URZ ;  /* 0x0000000a270602a4 */ /* 0x000fc4000f8e023f */
[----:B------:R-:W-:Y:S02]  /*b2b0*/  @UP0 UIMAD.WIDE.U32 UR4, UR37, UR10, URZ ;  /* 0x0000000a250402a5 */ /* 0x000fe4000f8e003f */
[----:B------:R-:W-:-:S03]  /*b2c0*/  @UP0 UIMAD UR6, UR37, UR11, UR6 ;  /* 0x0000000b250602a4 */ /* 0x000fc6000f8e0206 */
[----:B------:R-:W-:Y:S01]  /*b2d0*/  @UP0 ULDC.64 UR10, c[0x0][0x9d0] ;  /* 0x00027400000a0ab9 */ /* 0x000fe20000000a00 */
[----:B------:R-:W-:Y:S02]  /*b2e0*/  @UP0 UIADD3 UR5, UR5, UR6, URZ ;  /* 0x0000000605050290 */ /* 0x000fe4000fffe03f */
[----:B------:R-:W-:Y:S02]  /*b2f0*/  @UP0 UIMAD UR6, UR7, UR10, URZ ;  /* 0x0000000a070602a4 */ /* 0x000fe4000f8e023f */
[----:B------:R-:W-:Y:S02]  /*b300*/  @UP0 UIMAD.WIDE.U32 UR4, UR38, UR10, UR4 ;  /* 0x0000000a260402a5 */ /* 0x000fe4000f8e0004 */
[----:B------:R-:W-:-:S04]  /*b310*/  @UP0 UIMAD UR6, UR38, UR11, UR6 ;  /* 0x0000000b260602a4 */ /* 0x000fc8000f8e0206 */
[----:B------:R-:W-:Y:S02]  /*b320*/  @UP0 UIADD3 UR5, UR5, UR6, URZ ;  /* 0x0000000605050290 */ /* 0x000fe4000fffe03f */
[----:B------:R-:W-:-:S04]  /*b330*/  @UP0 ULEA UR6, UP1, UR4, UR8, 0x2 ;  /* 0x0000000804060291 */ /* 0x000fc8000f82103f */
[----:B------:R-:W-:Y:S02]  /*b340*/  @UP0 ULEA.HI.X UR7, UR4, UR9, UR5, 0x2, UP1 ;  /* 0x0000000904070291 */ /* 0x000fe400088f1405 */
[----:B------:R-:W-:-:S04]  /*b350*/  MOV R2, UR6 ;  /* 0x0000000600027c02 */ /* 0x000fc80008000f00 */
[----:B------:R-:W-:-:S05]  /*b360*/  IMAD.U32 R3, RZ, RZ, UR7 ;  /* 0x00000007ff037e24 */ /* 0x000fca000f8e00ff */
[----:B------:R1:W2:Y:S01]  /*b370*/  @P0 LDG.E R6, desc[UR50][R2.64] ;  /* 0x0000003202060981 */ /* 0x0002a2000c1e1900 */
[----:B------:R-:W-:-:S03]  /*b380*/  IMAD.U32 R17, RZ, RZ, UR52 ;  /* 0x00000034ff117e24 */ /* 0x000fc6000f8e00ff */
[----:B------:R-:W3:Y:S04]  /*b390*/  SHFL.BFLY PT, R7, R4, 0x2, 0x1f ;  /* 0x0c401f0004077f89 */ /* 0x000ee800000e0000 */
[----:B------:R-:W4:Y:S01]  /*b3a0*/  SHFL.BFLY PT, R0, R5, 0x2, 0x1f ;  /* 0x0c401f0005007f89 */ /* 0x000f2200000e0000 */
[----:B-1----:R-:W-:Y:S02]  /*b3b0*/  IMAD.U32 R2, RZ, RZ, UR52 ;  /* 0x00000034ff027e24 */ /* 0x002fe4000f8e00ff */
[----:B------:R-:W-:Y:S02]  /*b3c0*/  IMAD.MOV.U32 R3, RZ, RZ, -0x800000 ;  /* 0xff800000ff037424 */ /* 0x000fe400078e00ff */
[----:B---3--:R-:W-:Y:S01]  /*b3d0*/  FADD.FTZ R7, R7, R4 ;  /* 0x0000000407077221 */ /* 0x008fe20000010000 */
[----:B----4-:R-:W-:-:S04]  /*b3e0*/  FADD.FTZ R8, R0, R5 ;  /* 0x0000000500087221 */ /* 0x010fc80000010000 */
[----:B------:R-:W1:Y:S04]  /*b3f0*/  SHFL.BFLY PT, R0, R7, 0x1, 0x1f ;  /* 0x0c201f0007007f89 */ /* 0x000e6800000e0000 */
[----:B------:R-:W3:Y:S01]  /*b400*/  SHFL.BFLY PT, R9, R8, 0x1, 0x1f ;  /* 0x0c201f0008097f89 */ /* 0x000ee200000e0000 */
[----:B-1----:R-:W-:Y:S01]  /*b410*/  FADD.FTZ R10, R7, R0 ;  /* 0x00000000070a7221 */ /* 0x002fe20000010000 */
[----:B------:R-:W-:Y:S02]  /*b420*/  IMAD.MOV.U32 R7, RZ, RZ, RZ ;  /* 0x000000ffff077224 */ /* 0x000fe400078e00ff */
[----:B------:R-:W-:Y:S02]  /*b430*/  IMAD.MOV.U32 R0, RZ, RZ, -0x800000 ;  /* 0xff800000ff007424 */ /* 0x000fe400078e00ff */
[----:B---3--:R-:W-:Y:S01]  /*b440*/  FADD.FTZ R11, R8, R9 ;  /* 0x00000009080b7221 */ /* 0x008fe20000010000 */
[C---:B------:R-:W-:Y:S01]  /*b450*/  FSETP.NE.FTZ.AND P0, PT, R10.reuse, RZ, PT ;  /* 0x000000ff0a00720b */ /* 0x040fe20003f15000 */
[----:B------:R-:W-:Y:S01]  /*b460*/  FMUL.FTZ R12, R10, 0.00390625 ;  /* 0x3b8000000a0c7820 */ /* 0x000fe20000410000 */
[----:B------:R-:W-:-:S02]  /*b470*/  IMAD.MOV.U32 R9, RZ, RZ, RZ ;  /* 0x000000ffff097224 */ /* 0x000fc400078e00ff */
[----:B------:R-:W-:Y:S02]  /*b480*/  FMUL.FTZ R14, R11, 0.00390625 ;  /* 0x3b8000000b0e7820 */ /* 0x000fe40000410000 */
[----:B------:R-:W-:-:S03]  /*b490*/  FSETP.NE.FTZ.AND P1, PT, R12, RZ, PT ;  /* 0x000000ff0c00720b */ /* 0x000fc60003f35000 */
[----:B------:R-:W-:-:S04]  /*b4a0*/  FSETP.NE.FTZ.AND P2, PT, R14, RZ, PT ;  /* 0x000000ff0e00720b */ /* 0x000fc80003f55000 */
[----:B------:R-:W-:Y:S01]  /*b4b0*/  @P0 MUFU.RCP R9, R10 ;  /* 0x0000000a00090308 */ /* 0x000fe20000001000 */
[----:B------:R-:W-:-:S05]  /*b4c0*/  FSETP.NE.FTZ.AND P0, PT, R11, RZ, PT ;  /* 0x000000ff0b00720b */ /* 0x000fca0003f15000 */
[----:B------:R-:W-:Y:S02]  /*b4d0*/  @P1 FMUL.FTZ R2, R2, 0.69314718246459960938 ;  /* 0x3f31721802021820 */ /* 0x000fe40000410000 */
[----:B------:R-:W1:Y:S01]  /*b4e0*/  @P1 MUFU.LG2 R4, R12 ;  /* 0x0000000c00041308 */ /* 0x000e620000000c00 */
[----:B------:R-:W-:-:S07]  /*b4f0*/  @P2 FMUL.FTZ R17, R17, 0.69314718246459960938 ;  /* 0x3f31721811112820 */ /* 0x000fce0000410000 */
[----:B------:R-:W3:Y:S08]  /*b500*/  @P2 MUFU.LG2 R8, R14 ;  /* 0x0000000e00082308 */ /* 0x000ef00000000c00 */
[----:B------:R-:W4:Y:S01]  /*b510*/  @P0 MUFU.RCP R7, R11 ;  /* 0x0000000b00070308 */ /* 0x000f220000001000 */
[----:B-1----:R-:W-:Y:S01]  /*b520*/  @P1 FMUL.FTZ R5, R4, 0.69314718246459960938 ;  /* 0x3f31721804051820 */ /* 0x002fe20000410000 */
[----:B------:R-:W-:-:S03]  /*b530*/  PLOP3.LUT P0, PT, PT, PT, PT, 0x8, 0x0 ;  /* 0x000000000000781c */ /* 0x000fc60003f0e170 */
[----:B------:R-:W-:Y:S01]  /*b540*/  @P1 FFMA.FTZ R3, R2, R13, R5 ;  /* 0x0000000d02031223 */ /* 0x000fe20000010005 */
[----:B---3--:R-:W-:-:S04]  /*b550*/  @P2 FMUL.FTZ R8, R8, 0.69314718246459960938 ;  /* 0x3f31721808082820 */ /* 0x008fc80000410000 */
[----:B------:R-:W-:Y:S01]  /*b560*/  @P2 FFMA.FTZ R0, R17, R15, R8 ;  /* 0x0000000f11002223 */ /* 0x000fe20000010008 */
[-C--:B--2---:R-:W-:Y:S01]  /*b570*/  FMUL.FTZ R9, R9, R6.reuse ;  /* 0x0000000609097220 */ /* 0x084fe20000410000 */
[----:B----4-:R-:W-:-:S03]  /*b580*/  FMUL.FTZ R2, R7, R6 ;  /* 0x0000000607027220 */ /* 0x010fc60000410000 */
        /* <DEDUP_REMOVED lines=127> */
[----:B0-----:R-:W-:-:S07]  /*bd80*/  FMUL.FTZ R147, R147, R2 ;  /* 0x0000000293937220 */ /* 0x001fce0000410000 */
.L_x_1231:
[----:B------:R-:W-:Y:S05]  /*bd90*/  @P0 BRA `(.L_x_1310) ;  /* 0x00000038006c0947 */ /* 0x000fea0003800000 */
[----:B------:R-:W0:Y:S01]  /*bda0*/  S2R R6, SR_TID.X ;  /* 0x0000000000067919 */ /* 0x000e220000002100 */
[----:B------:R-:W-:Y:S01]  /*bdb0*/  ULDC.64 UR4, c[0x4][0x128] ;  /* 0x01004a0000047ab9 */ /* 0x000fe20000000a00 */
[----:B------:R-:W-:Y:S01]  /*bdc0*/  ULDC.64 UR8, c[0x0][0xbd0] ;  /* 0x0002f40000087ab9 */ /* 0x000fe20000000a00 */
[----:B------:R-:W-:Y:S01]  /*bdd0*/  USHF.R.S32.HI UR7, URZ, 0x1f, UR38 ;  /* 0x0000001f3f077899 */ /* 0x000fe20008011426 */
[----:B------:R-:W1:Y:S01]  /*bde0*/  S2R R12, SR_CTAID.X ;  /* 0x00000000000c7919 */ /* 0x000e620000002500 */
[----:B------:R-:W-:Y:S01]  /*bdf0*/  ULDC.64 UR10, c[0x0][0xb38] ;  /* 0x0002ce00000a7ab9 */ /* 0x000fe20000000a00 */
[----:B0-----:R-:W-:-:S05]  /*be00*/  IMAD.SHL.U32 R2, R6, 0x4, RZ ;  /* 0x0000000406027824 */ /* 0x001fca00078e00ff */
[----:B------:R-:W-:Y:S01]  /*be10*/  LOP3.LUT R2, R2, 0xc, RZ, 0xc0, !PT ;  /* 0x0000000c02027812 */ /* 0x000fe200078ec0ff */
[----:B------:R-:W-:Y:S03]  /*be20*/  BAR.SYNC.DEFER_BLOCKING 0x1, 0x100 ;  /* 0x0044000000007b1d */ /* 0x000fe60000010000 */
[----:B------:R-:W-:-:S05]  /*be30*/  IADD3 R4, P0, R2, UR4, RZ ;  /* 0x0000000402047c10 */ /* 0x000fca000ff1e0ff */
[----:B------:R-:W-:-:S05]  /*be40*/  IMAD.X R5, RZ, RZ, UR5, P0 ;  /* 0x00000005ff057e24 */ /* 0x000fca00080e06ff */
[----:B------:R0:W2:Y:S01]  /*be50*/  LDG.E.CONSTANT R2, desc[UR50][R4.64] ;  /* 0x0000003204027981 */ /* 0x0000a2000c1e9900 */
[C---:B------:R-:W-:Y:S01]  /*be60*/  LOP3.LUT P0, R7, R6.reuse, 0x3, RZ, 0xc0, !PT ;  /* 0x0000000306077812 */ /* 0x040fe2000780c0ff */
[----:B------:R-:W-:Y:S01]  /*be70*/  VIADD R6, R6, 0xffffff80 ;  /* 0xffffff8006067836 */ /* 0x000fe20000000000 */
[----:B------:R-:W-:Y:S01]  /*be80*/  UIMAD.WIDE.U32 UR4, UR38, UR8, URZ ;  /* 0x00000008260472a5 */ /* 0x000fe2000f8e003f */
[----:B------:R-:W-:Y:S01]  /*be90*/  BSSY B0, `(.L_x_1311) ;  /* 0x00002b1000007945 */ /* 0x000fe20003800000 */
[----:B------:R-:W-:Y:S01]  /*bea0*/  ISETP.EQ.OR P0, PT, R7, 0x3, !P0 ;  /* 0x000000030700780c */ /* 0x000fe20004702670 */
[----:B------:R-:W-:Y:S02]  /*beb0*/  UIMAD UR6, UR7, UR8, URZ ;  /* 0x00000008070672a4 */ /* 0x000fe4000f8e023f */
[----:B------:R-:W-:Y:S01]  /*bec0*/  UIMAD UR8, UR7, UR10, URZ ;  /* 0x0000000a070872a4 */ /* 0x000fe2000f8e023f */
[----:B------:R-:W-:Y:S01]  /*bed0*/  SEL R175, R38, R39, P0 ;  /* 0x0000002726af7207 */ /* 0x000fe20000000000 */
[----:B------:R-:W-:Y:S01]  /*bee0*/  UIMAD UR9, UR38, UR9, UR6 ;  /* 0x00000009260972a4 */ /* 0x000fe2000f8e0206 */
[----:B0-----:R-:W-:Y:S01]  /*bef0*/  SHF.R.S32.HI R5, RZ, 0x1f, R6 ;  /* 0x0000001fff057819 */ /* 0x001fe20000011406 */
[----:B------:R-:W-:Y:S01]  /*bf00*/  UIMAD.WIDE.U32 UR6, UR38, UR10, URZ ;  /* 0x0000000a260672a5 */ /* 0x000fe2000f8e003f */
[----:B------:R-:W-:Y:S01]  /*bf10*/  SEL R14, R39, R38, P0 ;  /* 0x00000026270e7207 */ /* 0x000fe20000000000 */
[----:B------:R-:W-:Y:S01]  /*bf20*/  UIMAD UR8, UR38, UR11, UR8 ;  /* 0x0000000b260872a4 */ /* 0x000fe2000f8e0208 */
[CC--:B------:R-:W-:Y:S01]  /*bf30*/  LEA.HI R4, R5.reuse, R6.reuse, RZ, 0x7 ;  /* 0x0000000605047211 */ /* 0x0c0fe200078f38ff */
[----:B------:R-:W-:Y:S01]  /*bf40*/  UIADD3 UR9, UR5, UR9, URZ ;  /* 0x0000000905097290 */ /* 0x000fe2000fffe03f */
[----:B------:R-:W-:Y:S01]  /*bf50*/  LEA.HI R5, R5, R6, RZ, 0x2 ;  /* 0x0000000605057211 */ /* 0x000fe200078f10ff */
[----:B------:R-:W-:Y:S01]  /*bf60*/  UIADD3 UR8, UR7, UR8, URZ ;  /* 0x0000000807087290 */ /* 0x000fe2000fffe03f */
[----:B------:R-:W-:-:S02]  /*bf70*/  LOP3.LUT R7, R4, 0xffffff80, RZ, 0xc0, !PT ;  /* 0xffffff8004077812 */ /* 0x000fc400078ec0ff */
[----:B------:R-:W-:Y:S02]  /*bf80*/  SHF.R.S32.HI R9, RZ, 0x7, R4 ;  /* 0x00000007ff097819 */ /* 0x000fe40000011404 */
[----:B------:R-:W-:Y:S01]  /*bf90*/  SEL R181, R70, R71, P0 ;  /* 0x0000004746b57207 */ /* 0x000fe20000000000 */
[----:B------:R-:W-:Y:S01]  /*bfa0*/  IMAD.IADD R38, R6, 0x1, -R7 ;  /* 0x0000000106267824 */ /* 0x000fe200078e0a07 */
[----:B------:R-:W-:Y:S02]  /*bfb0*/  SEL R177, R58, R59, P0 ;  /* 0x0000003b3ab17207 */ /* 0x000fe40000000000 */
[----:B------:R-:W-:Y:S02]  /*bfc0*/  SEL R22, R59, R58, P0 ;  /* 0x0000003a3b167207 */ /* 0x000fe40000000000 */
[----:B------:R-:W-:Y:S02]  /*bfd0*/  SHF.R.S32.HI R7, RZ, 0x1f, R38 ;  /* 0x0000001fff077819 */ /* 0x000fe40000011426 */
[----:B------:R-:W-:-:S02]  /*bfe0*/  SEL R70, R71, R70, P0 ;  /* 0x0000004647467207 */ /* 0x000fc40000000000 */
[----:B------:R-:W-:Y:S02]  /*bff0*/  LEA.HI R11, R7, R38, RZ, 0x2 ;  /* 0x00000026070b7211 */ /* 0x000fe400078f10ff */
[----:B------:R-:W-:Y:S02]  /*c000*/  SEL R59, R78, R79, P0 ;  /* 0x0000004f4e3b7207 */ /* 0x000fe40000000000 */
[----:B------:R-:W-:Y:S02]  /*c010*/  SEL R71, R79, R78, P0 ;  /* 0x0000004e4f477207 */ /* 0x000fe40000000000 */
[----:B------:R-:W-:Y:S02]  /*c020*/  LEA.HI R4, R4, R9, RZ, 0x1 ;  /* 0x0000000904047211 */ /* 0x000fe400078f08ff */
[----:B------:R-:W-:Y:S02]  /*c030*/  LOP3.LUT R79, R5, 0xfffffffc, RZ, 0xc0, !PT ;  /* 0xfffffffc054f7812 */ /* 0x000fe400078ec0ff */
[----:B------:R-:W-:-:S02]  /*c040*/  SHF.R.S32.HI R5, RZ, 0x2, R11 ;  /* 0x00000002ff057819 */ /* 0x000fc4000001140b */
[----:B------:R-:W-:Y:S01]  /*c050*/  SHF.R.S32.HI R10, RZ, 0x1f, R11 ;  /* 0x0000001fff0a7819 */ /* 0x000fe2000001140b */
[----:B------:R-:W-:Y:S01]  /*c060*/  IMAD.IADD R79, R6, 0x1, -R79 ;  /* 0x00000001064f7824 */ /* 0x000fe200078e0a4f */
[----:B------:R-:W-:Y:S01]  /*c070*/  LOP3.LUT R4, R4, 0x3fffffe, RZ, 0xc0, !PT ;  /* 0x03fffffe04047812 */ /* 0x000fe200078ec0ff */
[----:B------:R-:W-:Y:S01]  /*c080*/  IMAD.U32 R6, RZ, RZ, UR4 ;  /* 0x00000004ff067e24 */ /* 0x000fe2000f8e00ff */
[----:B------:R-:W-:Y:S01]  /*c090*/  LEA.HI R10, R10, R5, RZ, 0x3 ;  /* 0x000000050a0a7211 */ /* 0x000fe200078f18ff */
[----:B------:R-:W0:Y:S01]  /*c0a0*/  S2UR UR4, SR_CTAID.Y ;  /* 0x00000000000479c3 */ /* 0x000e220000002600 */
[----:B------:R-:W-:Y:S01]  /*c0b0*/  LEA.HI R7, R7, R38, RZ, 0x5 ;  /* 0x0000002607077211 */ /* 0x000fe200078f28ff */
[----:B------:R-:W-:Y:S01]  /*c0c0*/  IMAD.IADD R9, R9, 0x1, -R4 ;  /* 0x0000000109097824 */ /* 0x000fe200078e0a04 */
[----:B------:R-:W-:Y:S02]  /*c0d0*/  LOP3.LUT R4, R10, 0xfffffff8, RZ, 0xc0, !PT ;  /* 0xfffffff80a047812 */ /* 0x000fe400078ec0ff */
[----:B------:R-:W-:-:S02]  /*c0e0*/  SHF.R.S32.HI R7, RZ, 0x5, R7 ;  /* 0x00000005ff077819 */ /* 0x000fc40000011407 */
[----:B------:R-:W-:Y:S02]  /*c0f0*/  IADD3 R4, R5, -R4, RZ ;  /* 0x8000000405047210 */ /* 0x000fe40007ffe0ff */
[----:B------:R-:W-:Y:S02]  /*c100*/  LEA.HI R5, R79, R79, RZ, 0x1 ;  /* 0x0000004f4f057211 */ /* 0x000fe400078f08ff */
[----:B------:R-:W-:Y:S01]  /*c110*/  SEL R39, R42, R43, P0 ;  /* 0x0000002b2a277207 */ /* 0x000fe20000000000 */
[----:B------:R-:W-:Y:S01]  /*c120*/  IMAD R10, R7, 0x10, R4 ;  /* 0x00000010070a7824 */ /* 0x000fe200078e0204 */
[----:B------:R-:W-:Y:S01]  /*c130*/  SEL R16, R43, R42, P0 ;  /* 0x0000002a2b107207 */ /* 0x000fe20000000000 */
[----:B------:R-:W-:Y:S01]  /*c140*/  IMAD.U32 R7, RZ, RZ, UR5 ;  /* 0x00000005ff077e24 */ /* 0x000fe2000f8e00ff */
[----:B------:R-:W-:Y:S01]  /*c150*/  LOP3.LUT R42, R5, 0x1ffffffe, RZ, 0xc0, !PT ;  /* 0x1ffffffe052a7812 */ /* 0x000fe200078ec0ff */
[----:B------:R-:W-:Y:S01]  /*c160*/  IMAD R10, R9, 0x40, R10 ;  /* 0x00000040090a7824 */ /* 0x000fe200078e020a */
[----:B------:R-:W-:Y:S01]  /*c170*/  LOP3.LUT R9, R11, 0x7ffffffc, RZ, 0xc0, !PT ;  /* 0x7ffffffc0b097812 */ /* 0x000fe200078ec0ff */
[----:B------:R-:W-:Y:S01]  /*c180*/  IMAD.U32 R7, RZ, RZ, UR9 ;  /* 0x00000009ff077e24 */ /* 0x000fe2000f8e00ff */
[----:B------:R-:W-:Y:S01]  /*c190*/  SEL R15, R8, R147, P0 ;  /* 0x00000093080f7207 */ /* 0x000fe20000000000 */
[----:B------:R-:W-:Y:S01]  /*c1a0*/  IMAD.IADD R79, R79, 0x1, -R42 ;  /* 0x000000014f4f7824 */ /* 0x000fe200078e0a2a */
[----:B------:R-:W-:Y:S01]  /*c1b0*/  SEL R17, R28, R29, P0 ;  /* 0x0000001d1c117207 */ /* 0x000fe20000000000 */
[----:B------:R-:W-:Y:S01]  /*c1c0*/  IMAD.IADD R9, R38, 0x1, -R9 ;  /* 0x0000000126097824 */ /* 0x000fe200078e0a09 */
[----:B------:R-:W-:Y:S01]  /*c1d0*/  SEL R28, R29, R28, P0 ;  /* 0x0000001c1d1c7207 */ /* 0x000fe20000000000 */
[--C-:B------:R-:W-:Y:S01]  /*c1e0*/  IMAD R11, R79, 0x8, R10.reuse ;  /* 0x000000084f0b7824 */ /* 0x100fe200078e020a */
[----:B------:R-:W-:Y:S01]  /*c1f0*/  SEL R19, R32, R33, P0 ;  /* 0x0000002120137207 */ /* 0x000fe20000000000 */
[----:B-1----:R-:W-:Y:S01]  /*c200*/  IMAD R10, R12, 0x80, R10 ;  /* 0x000000800c0a7824 */ /* 0x002fe200078e020a */
[----:B------:R-:W-:Y:S01]  /*c210*/  SEL R13, R24, R25, P0 ;  /* 0x00000019180d7207 */ /* 0x000fe20000000000 */
[----:B------:R-:W-:Y:S01]  /*c220*/  IMAD R11, R12, 0x80, R11 ;  /* 0x000000800c0b7824 */ /* 0x000fe200078e020b */
[----:B------:R-:W-:Y:S01]  /*c230*/  SEL R32, R33, R32, P0 ;  /* 0x0000002021207207 */ /* 0x000fe20000000000 */
[----:B------:R-:W-:Y:S01]  /*c240*/  IMAD.U32 R5, RZ, RZ, UR7 ;  /* 0x00000007ff057e24 */ /* 0x000fe2000f8e00ff */
        /* <DEDUP_REMOVED lines=8> */
[----:B------:R-:W-:Y:S01]  /*c2d0*/  SEL R25, R44, R45, P0 ;  /* 0x0000002d2c197207 */ /* 0x000fe20000000000 */
[----:B------:R-:W-:Y:S01]  /*c2e0*/  IMAD.SHL.U32 R9, R9, 0x2, RZ ;  /* 0x0000000209097824 */ /* 0x000fe200078e00ff */
        /* <DEDUP_REMOVED lines=105> */
[----:B--2---:R1:W-:Y:S01]  /*c980*/  SHFL.IDX PT, R12, R15, R2, 0x1c1f ;  /* 0x001c1f020f0c7589 */ /* 0x0043e200000e0000 */
[----:B------:R-:W-:Y:S02]  /*c990*/  SEL R104, R105, R104, P0 ;  /* 0x0000006869687207 */ /* 0x000fe40000000000 */
[----:B------:R-:W-:Y:S01]  /*c9a0*/  SEL R82, R83, R82, P0 ;  /* 0x0000005253527207 */ /* 0x000fe20000000000 */
[----:B------:R-:W-:Y:S01]  /*c9b0*/  SHFL.IDX PT, R21, R21, R2, 0x1c1f ;  /* 0x001c1f0215157589 */ /* 0x000fe200000e0000 */
[----:B------:R-:W-:-:S03]  /*c9c0*/  LOP3.LUT P1, RZ, R38, 0x3, RZ, 0xc0, !PT ;  /* 0x0000000326ff7812 */ /* 0x000fc6000782c0ff */
[----:B------:R-:W-:Y:S01]  /*c9d0*/  SHFL.IDX PT, R23, R23, R2, 0x1c1f ;  /* 0x001c1f0217177589 */ /* 0x000fe200000e0000 */
[----:B-1----:R-:W-:-:S03]  /*c9e0*/  LOP3.LUT R15, R2, 0x2, RZ, 0x3c, !PT ;  /* 0x00000002020f7812 */ /* 0x002fc600078e3cff */
[----:B------:R-:W-:Y:S04]  /*c9f0*/  SHFL.IDX PT, R86, R69, R2, 0x1c1f ;  /* 0x001c1f0245567589 */ /* 0x000fe800000e0000 */
[----:B------:R-:W1:Y:S04]  /*ca00*/  SHFL.IDX PT, R162, R36, R15, 0x1c1f ;  /* 0x001c1f0f24a27589 */ /* 0x000e6800000e0000 */
[----:B------:R-:W-:Y:S04]  /*ca10*/  SHFL.IDX PT, R166, R40, R15, 0x1c1f ;  /* 0x001c1f0f28a67589 */ /* 0x000fe800000e0000 */
[----:B------:R1:W-:Y:S04]  /*ca20*/  SHFL.IDX PT, R134, R25, R2, 0x1c1f ;  /* 0x001c1f0219867589 */ /* 0x0003e800000e0000 */
[----:B------:R-:W-:Y:S04]  /*ca30*/  SHFL.IDX PT, R69, R44, R15, 0x1c1f ;  /* 0x001c1f0f2c457589 */ /* 0x000fe800000e0000 */
[----:B------:R-:W-:Y:S04]  /*ca40*/  SHFL.IDX PT, R119, R45, R2, 0x1c1f ;  /* 0x001c1f022d777589 */ /* 0x000fe800000e0000 */
[----:B------:R-:W-:Y:S04]  /*ca50*/  SHFL.IDX PT, R117, R49, R2, 0x1c1f ;  /* 0x001c1f0231757589 */ /* 0x000fe800000e0000 */
[----:B------:R-:W-:Y:S01]  /*ca60*/  SHFL.IDX PT, R90, R171, R2, 0x1c1f ;  /* 0x001c1f02ab5a7589 */ /* 0x000fe200000e0000 */
[----:B-1----:R-:W-:-:S03]  /*ca70*/  SEL R25, R162, R21, P0 ;  /* 0x00000015a2197207 */ /* 0x002fc60000000000 */
[----:B------:R-:W-:Y:S04]  /*ca80*/  SHFL.IDX PT, R170, R68, R15, 0x1c1f ;  /* 0x001c1f0f44aa7589 */ /* 0x000fe800000e0000 */
[----:B------:R-:W1:Y:S04]  /*ca90*/  SHFL.IDX PT, R172, R64, R15, 0x1c1f ;  /* 0x001c1f0f40ac7589 */ /* 0x000e6800000e0000 */
[----:B------:R-:W-:Y:S04]  /*caa0*/  SHFL.IDX PT, R180, R92, R15, 0x1c1f ;  /* 0x001c1f0f5cb47589 */ /* 0x000fe800000e0000 */
[----:B------:R-:W-:Y:S04]  /*cab0*/  SHFL.IDX PT, R102, R93, R2, 0x1c1f ;  /* 0x001c1f025d667589 */ /* 0x000fe800000e0000 */
[----:B------:R-:W-:Y:S04]  /*cac0*/  SHFL.IDX PT, R95, R165, R2, 0x1c1f ;  /* 0x001c1f02a55f7589 */ /* 0x000fe800000e0000 */
[----:B------:R-:W-:Y:S04]  /*cad0*/  SHFL.IDX PT, R171, R88, R15, 0x1c1f ;  /* 0x001c1f0f58ab7589 */ /* 0x000fe800000e0000 */
[----:B------:R-:W-:Y:S04]  /*cae0*/  SHFL.IDX PT, R92, R140, R15, 0x1c1f ;  /* 0x001c1f0f8c5c7589 */ /* 0x000fe800000e0000 */
[----:B------:R-:W-:Y:S01]  /*caf0*/  SHFL.IDX PT, R123, R37, R2, 0x1c1f ;  /* 0x001c1f02257b7589 */ /* 0x000fe200000e0000 */
[----:B-1----:R-:W-:-:S03]  /*cb00*/  SEL R68, R119, R172, P0 ;  /* 0x000000ac77447207 */ /* 0x002fc60000000000 */
        /* <DEDUP_REMOVED lines=9> */
[----:B------:R-:W2:Y:S04]  /*cba0*/  SHFL.IDX PT, R157, R30, R15, 0x1c1f ;  /* 0x001c1f0f1e9d7589 */ /* 0x000ea800000e0000 */
[----:B------:R-:W-:Y:S04]  /*cbb0*/  SHFL.IDX PT, R91, R149, R2, 0x1c1f ;  /* 0x001c1f02955b7589 */ /* 0x000fe800000e0000 */
[----:B------:R-:W-:Y:S04]  /*cbc0*/  SHFL.IDX PT, R89, R173, R2, 0x1c1f ;  /* 0x001c1f02ad597589 */ /* 0x000fe800000e0000 */
[----:B------:R-:W-:Y:S04]  /*cbd0*/  SHFL.IDX PT, R154, R26, R15, 0x1c1f ;  /* 0x001c1f0f1a9a7589 */ /* 0x000fe800000e0000 */
[----:B------:R1:W-:Y:S04]  /*cbe0*/  SHFL.IDX PT, R124, R34, R15, 0x1c1f ;  /* 0x001c1f0f227c7589 */ /* 0x0003e800000e0000 */
[----:B------:R3:W-:Y:S04]  /*cbf0*/  SHFL.IDX PT, R147, R8, R15, 0x1c1f ;  /* 0x001c1f0f08937589 */ /* 0x0007e800000e0000 */
[----:B------:R-:W-:Y:S01]  /*cc00*/  SHFL.IDX PT, R87, R73, R2, 0x1c1f ;  /* 0x001c1f0249577589 */ /* 0x000fe200000e0000 */
[----:B-1----:R-:W-:-:S03]  /*cc10*/  SEL R34, R168, R123, P0 ;  /* 0x0000007ba8227207 */ /* 0x002fc60000000000 */
[----:B------:R-:W-:Y:S01]  /*cc20*/  SHFL.IDX PT, R79, R175, R2, 0x1c1f ;  /* 0x001c1f02af4f7589 */ /* 0x000fe200000e0000 */
[----:B---3--:R-:W1:Y:S03]  /*cc30*/  LDC R8, c[0x0][0xbe8] ;  /* 0x0002fa00ff087b82 */ /* 0x008e660000000800 */
[----:B------:R-:W-:Y:S04]  /*cc40*/  SHFL.IDX PT, R176, R72, R15, 0x1c1f ;  /* 0x001c1f0f48b07589 */ /* 0x000fe800000e0000 */
[----:B------:R3:W-:Y:S04]  /*cc50*/  SHFL.IDX PT, R152, R14, R15, 0x1c1f ;  /* 0x001c1f0f0e987589 */ /* 0x0007e800000e0000 */
[----:B------:R-:W-:Y:S04]  /*cc60*/  SHFL.IDX PT, R106, R153, R2, 0x1c1f ;  /* 0x001c1f02996a7589 */ /* 0x000fe800000e0000 */
[----:B------:R-:W-:Y:S01]  /*cc70*/  SHFL.IDX PT, R73, R43, R2, 0x1c1f ;  /* 0x001c1f022b497589 */ /* 0x000fe200000e0000 */
[----:B---3--:R-:W-:-:S03]  /*cc80*/  SEL R14, R123, R168, P0 ;  /* 0x000000a87b0e7207 */ /* 0x008fc60000000000 */
[----:B------:R-:W-:Y:S01]  /*cc90*/  SHFL.IDX PT, R72, R18, R15, 0x1c1f ;  /* 0x001c1f0f12487589 */ /* 0x000fe200000e0000 */
[----:B--2---:R-:W-:-:S03]  /*cca0*/  SEL R123, R157, R90, P0 ;  /* 0x0000005a9d7b7207 */ /* 0x004fc60000000000 */
[----:B------:R-:W-:Y:S01]  /*ccb0*/  SHFL.IDX PT, R50, R47, R2, 0x1c1f ;  /* 0x001c1f022f327589 */ /* 0x000fe200000e0000 */
[----:B-1----:R-:W-:-:S03]  /*ccc0*/  ISETP.NE.AND P2, PT, R8, 0x1, PT ;  /* 0x000000010800780c */ /* 0x002fc60003f45270 */
[----:B------:R1:W-:Y:S04]  /*ccd0*/  SHFL.IDX PT, R153, R20, R15, 0x1c1f ;  /* 0x001c1f0f14997589 */ /* 0x0003e800000e0000 */
[----:B------:R-:W-:Y:S04]  /*cce0*/  SHFL.IDX PT, R94, R167, R2, 0x1c1f ;  /* 0x001c1f02a75e7589 */ /* 0x000fe800000e0000 */
[----:B------:R-:W-:Y:S01]  /*ccf0*/  SHFL.IDX PT, R130, R29, R2, 0x1c1f ;  /* 0x001c1f021d827589 */ /* 0x000fe200000e0000 */
[----:B-1----:R-:W-:-:S03]  /*cd00*/  SEL R20, R166, R23, P0 ;  /* 0x00000017a6147207 */ /* 0x002fc60000000000 */
        /* <DEDUP_REMOVED lines=8> */
[----:B------:R1:W-:Y:S04]  /*cd90*/  SHFL.IDX PT, R150, R27, R15, 0x1c1f ;  /* 0x001c1f0f1b967589 */ /* 0x0003e800000e0000 */
[----:B------:R2:W-:Y:S04]  /*cda0*/  SHFL.IDX PT, R148, R22, R15, 0x1c1f ;  /* 0x001c1f0f16947589 */ /* 0x0005e800000e0000 */
[----:B------:R-:W-:Y:S01]  /*cdb0*/  SHFL.IDX PT, R107, R155, R2, 0x1c1f ;  /* 0x001c1f029b6b7589 */ /* 0x000fe200000e0000 */
[----:B-1----:R-:W-:-:S03]  /*cdc0*/  SEL R27, R21, R162, P0 ;  /* 0x000000a2151b7207 */ /* 0x002fc60000000000 */
[----:B------:R-:W1:Y:S01]  /*cdd0*/  SHFL.IDX PT, R24, R24, R15, 0x1c1f ;  /* 0x001c1f0f18187589 */ /* 0x000e6200000e0000 */
[----:B------:R-:W-:Y:S02]  /*cde0*/  SEL R21, R69, R134, P0 ;  /* 0x0000008645157207 */ /* 0x000fe40000000000 */
[----:B--2---:R-:W-:Y:S01]  /*cdf0*/  SEL R22, R23, R166, P0 ;  /* 0x000000a617167207 */ /* 0x004fe20000000000 */
[----:B------:R-:W-:Y:S01]  /*ce00*/  SHFL.IDX PT, R163, R128, R15, 0x1c1f ;  /* 0x001c1f0f80a37589 */ /* 0x000fe200000e0000 */
[----:B------:R-:W-:Y:S02]  /*ce10*/  SEL R23, R134, R69, P0 ;  /* 0x0000004586177207 */ /* 0x000fe40000000000 */
[----:B------:R-:W-:Y:S01]  /*ce20*/  SEL R69, R117, R170, P0 ;  /* 0x000000aa75457207 */ /* 0x000fe20000000000 */
        /* <DEDUP_REMOVED lines=8> */
[----:B------:R1:W-:Y:S04]  /*ceb0*/  SHFL.IDX PT, R155, R16, R15, 0x1c1f ;  /* 0x001c1f0f109b7589 */ /* 0x0003e800000e0000 */
[----:B------:R2:W3:Y:S04]  /*cec0*/  SHFL.IDX PT, R151, R35, R15, 0x1c1f ;  /* 0x001c1f0f23977589 */ /* 0x0004e800000e0000 */
[----:B------:R4:W-:Y:S01]  /*ced0*/  SHFL.IDX PT, R144, R70, R15, 0x1c1f ;  /* 0x001c1f0f46907589 */ /* 0x0009e200000e0000 */
[----:B-1----:R-:W-:-:S03]  /*cee0*/  SEL R16, R167, R130, P0 ;  /* 0x00000082a7107207 */ /* 0x002fc60000000000 */
[----:B------:R1:W-:Y:S01]  /*cef0*/  SHFL.IDX PT, R128, R71, R15, 0x1c1f ;  /* 0x001c1f0f47807589 */ /* 0x0003e200000e0000 */
[----:B------:R-:W5:Y:S01]  /*cf00*/  @P2 LDC R130, c[0x0][0xbec] ;  /* 0x0002fb00ff822b82 */ /* 0x000f620000000800 */
[----:B--2---:R-:W-:Y:S02]  /*cf10*/  SEL R35, R169, R122, P0 ;  /* 0x0000007aa9237207 */ /* 0x004fe40000000000 */
[----:B------:R-:W2:Y:S01]  /*cf20*/  SHFL.IDX PT, R17, R17, R2, 0x1c1f ;  /* 0x001c1f0211117589 */ /* 0x000ea200000e0000 */
[----:B----4-:R-:W-:-:S03]  /*cf30*/  SEL R70, R172, R119, P0 ;  /* 0x00000077ac467207 */ /* 0x010fc60000000000 */
[----:B------:R-:W-:Y:S01]  /*cf40*/  SHFL.IDX PT, R19, R19, R2, 0x1c1f ;  /* 0x001c1f0213137589 */ /* 0x000fe200000e0000 */
[----:B------:R-:W-:Y:S02]  /*cf50*/  SEL R119, R92, R95, P0 ;  /* 0x0000005f5c777207 */ /* 0x000fe40000000000 */
[----:B-1----:R-:W-:Y:S01]  /*cf60*/  SEL R71, R170, R117, P0 ;  /* 0x00000075aa477207 */ /* 0x002fe20000000000 */
[----:B------:R1:W-:Y:S01]  /*cf70*/  SHFL.IDX PT, R126, R33, R2, 0x1c1f ;  /* 0x001c1f02217e7589 */ /* 0x0003e200000e0000 */
[----:B------:R-:W-:Y:S02]  /*cf80*/  SEL R117, R95, R92, P0 ;  /* 0x0000005c5f757207 */ /* 0x000fe40000000000 */
[----:B------:R-:W-:Y:S01]  /*cf90*/  SEL R95, R88, R93, P0 ;  /* 0x0000005d585f7207 */ /* 0x000fe20000000000 */
[----:B------:R-:W-:Y:S01]  /*cfa0*/  SHFL.IDX PT, R98, R77, R2, 0x1c1f ;  /* 0x001c1f024d627589 */ /* 0x000fe200000e0000 */
[----:B------:R-:W-:-:S03]  /*cfb0*/  SEL R92, R91, R154, P0 ;  /* 0x0000009a5b5c7207 */ /* 0x000fc60000000000 */
[----:B------:R-:W-:Y:S01]  /*cfc0*/  SHFL.IDX PT, R114, R161, R2, 0x1c1f ;  /* 0x001c1f02a1727589 */ /* 0x000fe200000e0000 */
[----:B-1----:R-:W-:-:S03]  /*cfd0*/  SEL R33, R13, R28, P0 ;  /* 0x0000001c0d217207 */ /* 0x002fc60000000000 */
[----:B------:R-:W-:Y:S01]  /*cfe0*/  SHFL.IDX PT, R118, R133, R2, 0x1c1f ;  /* 0x001c1f0285767589 */ /* 0x000fe200000e0000 */
[----:B------:R-:W-:Y:S02]  /*cff0*/  SEL R13, R28, R13, P0 ;  /* 0x0000000d1c0d7207 */ /* 0x000fe40000000000 */
[----:B------:R-:W-:Y:S01]  /*d000*/  SEL R28, R24, R139, P0 ;  /* 0x0000008b181c7207 */ /* 0x000fe20000000000 */
[----:B------:R-:W-:Y:S01]  /*d010*/  SHFL.IDX PT, R51, R51, R2, 0x1c1f ;  /* 0x001c1f0233337589 */ /* 0x000fe200000e0000 */
[----:B---3--:R-:W-:Y:S02]  /*d020*/  SEL R139, R151, R54, P0 ;  /* 0x00000036978b7207 */ /* 0x008fe40000000000 */
[----:B--2---:R-:W-:Y:S01]  /*d030*/  SEL R29, R160, R17, P0 ;  /* 0x00000011a01d7207 */ /* 0x004fe20000000000 */
        /* <DEDUP_REMOVED lines=22> */
[----:B------:R-:W2:Y:S04]  /*d1a0*/  SHFL.IDX PT, R164, R32, R15, 0x1c1f ;  /* 0x001c1f0f20a47589 */ /* 0x000ea800000e0000 */
[----:B------:R-:W3:Y:S01]  /*d1b0*/  SHFL.IDX PT, R77, R52, R15, 0x1c1f ;  /* 0x001c1f0f344d7589 */ /* 0x000ee200000e0000 */
[----:B-1----:R-:W-:-:S03]  /*d1c0*/  SEL R31, R17, R160, P0 ;  /* 0x000000a0111f7207 */ /* 0x002fc60000000000 */
[----:B------:R-:W-:Y:S04]  /*d1d0*/  SHFL.IDX PT, R156, R132, R15, 0x1c1f ;  /* 0x001c1f0f849c7589 */ /* 0x000fe800000e0000 */
[----:B------:R1:W-:Y:S04]  /*d1e0*/  SHFL.IDX PT, R2, R121, R15, 0x1c1f ;  /* 0x001c1f0f79027589 */ /* 0x0003e800000e0000 */
[----:B------:R4:W0:Y:S04]  /*d1f0*/  SHFL.IDX PT, R174, R76, R15, 0x1c1f ;  /* 0x001c1f0f4cae7589 */ /* 0x00082800000e0000 */
[----:B------:R-:W-:Y:S01]  /*d200*/  SHFL.IDX PT, R84, R84, R15, 0x1c1f ;  /* 0x001c1f0f54547589 */ /* 0x000fe200000e0000 */
[----:B-1----:R-:W-:-:S03]  /*d210*/  SEL R121, R93, R88, P0 ;  /* 0x000000585d797207 */ /* 0x002fc60000000000 */
[----:B------:R-:W1:Y:S01]  /*d220*/  SHFL.IDX PT, R178, R80, R15, 0x1c1f ;  /* 0x001c1f0f50b27589 */ /* 0x000e6200000e0000 */
[----:B------:R-:W-:Y:S02]  /*d230*/  SEL R93, R90, R157, P0 ;  /* 0x0000009d5a5d7207 */ /* 0x000fe40000000000 */
[----:B------:R-:W-:Y:S01]  /*d240*/  SEL R88, R89, R124, P0 ;  /* 0x0000007c59587207 */ /* 0x000fe20000000000 */
[----:B------:R-:W-:Y:S01]  /*d250*/  SHFL.IDX PT, R100, R100, R15, 0x1c1f ;  /* 0x001c1f0f64647589 */ /* 0x000fe200000e0000 */
[----:B------:R-:W-:Y:S02]  /*d260*/  SEL R90, R124, R89, P0 ;  /* 0x000000597c5a7207 */ /* 0x000fe40000000000 */
[----:B------:R-:W-:Y:S01]  /*d270*/  SEL R89, R79, R152, P0 ;  /* 0x000000984f597207 */ /* 0x000fe20000000000 */
[----:B------:R-:W5:Y:S01]  /*d280*/  SHFL.IDX PT, R173, R96, R15, 0x1c1f ;  /* 0x001c1f0f60ad7589 */ /* 0x000f6200000e0000 */
[----:B------:R-:W-:Y:S02]  /*d290*/  SEL R124, R78, R155, P0 ;  /* 0x0000009b4e7c7207 */ /* 0x000fe40000000000 */
[----:B------:R-:W-:Y:S01]  /*d2a0*/  SEL R78, R155, R78, P0 ;  /* 0x0000004e9b4e7207 */ /* 0x000fe20000000000 */
[----:B------:R-:W-:Y:S01]  /*d2b0*/  SHFL.IDX PT, R108, R108, R15, 0x1c1f ;  /* 0x001c1f0f6c6c7589 */ /* 0x000fe200000e0000 */
[----:B------:R-:W5:Y:S01]  /*d2c0*/  @P2 LDC R155, c[0x0][0xbf0] ;  /* 0x0002fc00ff9b2b82 */ /* 0x000f620000000800 */
[----:B--2---:R-:W-:-:S02]  /*d2d0*/  SEL R26, R19, R164, P0 ;  /* 0x000000a4131a7207 */ /* 0x004fc40000000000 */
[----:B------:R-:W-:Y:S01]  /*d2e0*/  SHFL.IDX PT, R175, R104, R15, 0x1c1f ;  /* 0x001c1f0f68af7589 */ /* 0x000fe200000e0000 */
[----:B------:R-:W-:Y:S02]  /*d2f0*/  SEL R24, R164, R19, P0 ;  /* 0x00000013a4187207 */ /* 0x000fe40000000000 */
[----:B---3--:R-:W-:Y:S01]  /*d300*/  SEL R19, R126, R77, P0 ;  /* 0x0000004d7e137207 */ /* 0x008fe20000000000 */
[----:B------:R-:W2:Y:S01]  /*d310*/  SHFL.IDX PT, R116, R116, R15, 0x1c1f ;  /* 0x001c1f0f74747589 */ /* 0x000ea200000e0000 */
[----:B------:R-:W-:Y:S02]  /*d320*/  SEL R17, R77, R126, P0 ;  /* 0x0000007e4d117207 */ /* 0x000fe40000000000 */
[----:B----4-:R-:W-:Y:S01]  /*d330*/  SEL R76, R176, R105, P0 ;  /* 0x00000069b04c7207 */ /* 0x010fe20000000000 */
[----:B------:R3:W4:Y:S01]  /*d340*/  SHFL.IDX PT, R177, R112, R15, 0x1c1f ;  /* 0x001c1f0f70b17589 */ /* 0x00072200000e0000 */
[----:B0-----:R-:W-:Y:S02]  /*d350*/  SEL R77, R174, R97, P0 ;  /* 0x00000061ae4d7207 */ /* 0x001fe40000000000 */
[----:B-1----:R-:W-:Y:S01]  /*d360*/  SEL R80, R81, R178, P0 ;  /* 0x000000b251507207 */ /* 0x002fe20000000000 */
[----:B------:R0:W1:Y:S04]  /*d370*/  SHFL.IDX PT, R165, R120, R15, 0x1c1f ;  /* 0x001c1f0f78a57589 */ /* 0x00006800000e0000 */
[----:B------:R2:W1:Y:S01]  /*d380*/  SHFL.IDX PT, R161, R136, R15, 0x1c1f ;  /* 0x001c1f0f88a17589 */ /* 0x00046200000e0000 */
[----:B-----5:R-:W-:-:S02]  /*d390*/  SEL R96, R98, R173, P0 ;  /* 0x000000ad62607207 */ /* 0x020fc40000000000 */
[----:B---3--:R-:W-:Y:S01]  /*d3a0*/  SEL R112, R114, R163, P0 ;  /* 0x000000a372707207 */ /* 0x008fe20000000000 */
[----:B------:R3:W5:Y:S01]  /*d3b0*/  SHFL.IDX PT, R149, R74, R15, 0x1c1f ;  /* 0x001c1f0f4a957589 */ /* 0x00076200000e0000 */
[----:B------:R-:W-:Y:S02]  /*d3c0*/  SEL R98, R173, R98, P0 ;  /* 0x00000062ad627207 */ /* 0x000fe40000000000 */
[----:B0-----:R-:W-:Y:S01]  /*d3d0*/  SEL R120, R94, R159, P0 ;  /* 0x0000009f5e787207 */ /* 0x001fe20000000000 */
[----:B------:R0:W-:Y:S01]  /*d3e0*/  SHFL.IDX PT, R133, R85, R15, 0x1c1f ;  /* 0x001c1f0f55857589 */ /* 0x0001e200000e0000 */
[----:B------:R-:W-:Y:S02]  /*d3f0*/  SEL R114, R163, R114, P0 ;  /* 0x00000072a3727207 */ /* 0x000fe40000000000 */
[----:B--2---:R-:W-:Y:S01]  /*d400*/  SEL R136, R53, R148, P0 ;  /* 0x0000009435887207 */ /* 0x004fe20000000000 */
[----:B------:R2:W5:Y:S01]  /*d410*/  SHFL.IDX PT, R132, R82, R15, 0x1c1f ;  /* 0x001c1f0f52847589 */ /* 0x00056200000e0000 */
[----:B------:R-:W-:-:S02]  /*d420*/  SEL R94, R159, R94, P0 ;  /* 0x0000005e9f5e7207 */ /* 0x000fc40000000000 */
[----:B---3--:R-:W-:Y:S01]  /*d430*/  SEL R74, R105, R176, P0 ;  /* 0x000000b0694a7207 */ /* 0x008fe20000000000 */
[----:B------:R-:W-:Y:S01]  /*d440*/  SHFL.IDX PT, R40, R109, R15, 0x1c1f ;  /* 0x001c1f0f6d287589 */ /* 0x000fe200000e0000 */
[----:B------:R-:W-:Y:S02]  /*d450*/  SEL R105, R107, R116, P0 ;  /* 0x000000746b697207 */ /* 0x000fe40000000000 */
[----:B------:R-:W-:Y:S01]  /*d460*/  SEL R107, R116, R107, P0 ;  /* 0x0000006b746b7207 */ /* 0x000fe20000000000 */
[----:B------:R3:W-:Y:S01]  /*d470*/  SHFL.IDX PT, R48, R75, R15, 0x1c1f ;  /* 0x001c1f0f4b307589 */ /* 0x0007e200000e0000 */
[----:B0-----:R-:W-:Y:S02]  /*d480*/  SEL R85, R87, R180, P0 ;  /* 0x000000b457557207 */ /* 0x001fe40000000000 */
[----:B--2---:R-:W-:Y:S01]  /*d490*/  SEL R82, R178, R81, P0 ;  /* 0x00000051b2527207 */ /* 0x004fe20000000000 */
[----:B------:R0:W2:Y:S01]  /*d4a0*/  SHFL.IDX PT, R127, R101, R15, 0x1c1f ;  /* 0x001c1f0f657f7589 */ /* 0x0000a200000e0000 */
[----:B------:R-:W-:-:S02]  /*d4b0*/  SEL R81, R83, R84, P0 ;  /* 0x0000005453517207 */ /* 0x000fc40000000000 */
[----:B------:R-:W-:Y:S01]  /*d4c0*/  SEL R83, R84, R83, P0 ;  /* 0x0000005354537207 */ /* 0x000fe20000000000 */
[----:B------:R4:W-:Y:S01]  /*d4d0*/  SHFL.IDX PT, R32, R125, R15, 0x1c1f ;  /* 0x001c1f0f7d207589 */ /* 0x0009e200000e0000 */
[----:B------:R-:W-:Y:S02]  /*d4e0*/  SEL R84, R86, R171, P0 ;  /* 0x000000ab56547207 */ /* 0x000fe40000000000 */
[----:B---3--:R-:W-:Y:S01]  /*d4f0*/  SEL R75, R97, R174, P0 ;  /* 0x000000ae614b7207 */ /* 0x008fe20000000000 */
[----:B------:R-:W-:Y:S01]  /*d500*/  SHFL.IDX PT, R36, R113, R15, 0x1c1f ;  /* 0x001c1f0f71247589 */ /* 0x000fe200000e0000 */
[----:B------:R-:W-:Y:S02]  /*d510*/  SEL R97, R99, R100, P0 ;  /* 0x0000006463617207 */ /* 0x000fe40000000000 */
[----:B0-----:R-:W-:Y:S01]  /*d520*/  SEL R101, R103, R108, P0 ;  /* 0x0000006c67657207 */ /* 0x001fe20000000000 */
[----:B------:R0:W-:Y:S01]  /*d530*/  SHFL.IDX PT, R44, R137, R15, 0x1c1f ;  /* 0x001c1f0f892c7589 */ /* 0x0001e200000e0000 */
[----:B------:R-:W-:-:S02]  /*d540*/  SEL R99, R100, R99, P0 ;  /* 0x0000006364637207 */ /* 0x000fc40000000000 */
[----:B----4-:R-:W-:Y:S01]  /*d550*/  SEL R125, R73, R72, P0 ;  /* 0x00000048497d7207 */ /* 0x010fe20000000000 */
[----:B------:R-:W-:Y:S01]  /*d560*/  SHFL.IDX PT, R129, R129, R15, 0x1c1f ;  /* 0x001c1f0f81817589 */ /* 0x000fe200000e0000 */
[----:B------:R-:W-:Y:S02]  /*d570*/  SEL R103, R108, R103, P0 ;  /* 0x000000676c677207 */ /* 0x000fe40000000000 */
[----:B------:R-:W-:Y:S01]  /*d580*/  SEL R100, R102, R175, P0 ;  /* 0x000000af66647207 */ /* 0x000fe20000000000 */
[----:B------:R3:W-:Y:S01]  /*d590*/  SHFL.IDX PT, R131, R146, R15, 0x1c1f ;  /* 0x001c1f0f92837589 */ /* 0x0007e200000e0000 */
[----:B------:R-:W-:Y:S02]  /*d5a0*/  SEL R104, R106, R177, P0 ;  /* 0x000000b16a687207 */ /* 0x000fe40000000000 */
[----:B0-----:R-:W-:Y:S01]  /*d5b0*/  SEL R137, R54, R151, P0 ;  /* 0x0000009736897207 */ /* 0x001fe20000000000 */
[----:B------:R0:W-:Y:S01]  /*d5c0*/  SHFL.IDX PT, R52, R141, R15, 0x1c1f ;  /* 0x001c1f0f8d347589 */ /* 0x0001e200000e0000 */
[----:B------:R-:W-:-:S02]  /*d5d0*/  SEL R54, R55, R140, P0 ;  /* 0x0000008c37367207 */ /* 0x000fc40000000000 */
[----:B------:R-:W-:Y:S01]  /*d5e0*/  SEL R140, R140, R55, P0 ;  /* 0x000000378c8c7207 */ /* 0x000fe20000000000 */
[----:B------:R4:W-:Y:S01]  /*d5f0*/  SHFL.IDX PT, R56, R135, R15, 0x1c1f ;  /* 0x001c1f0f87387589 */ /* 0x0009e200000e0000 */
[----:B------:R-:W-:Y:S01]  /*d600*/  SEL R55, R57, R144, P0 ;  /* 0x0000009039377207 */ /* 0x000fe20000000000 */
[----:B---3--:R-:W3:Y:S01]  /*d610*/  @P2 LDC R146, c[0x0][0xbec] ;  /* 0x0002fb00ff922b82 */ /* 0x008ee20000000800 */
[----:B-1----:R-:W-:Y:S01]  /*d620*/  SEL R108, R110, R165, P0 ;  /* 0x000000a56e6c7207 */ /* 0x002fe20000000000 */
[----:B------:R1:W-:Y:S01]  /*d630*/  SHFL.IDX PT, R60, R145, R15, 0x1c1f ;  /* 0x001c1f0f913c7589 */ /* 0x0003e200000e0000 */
[----:B------:R-:W-:Y:S02]  /*d640*/  SEL R109, R111, R158, P0 ;  /* 0x0000009e6f6d7207 */ /* 0x000fe40000000000 */
[----:B0-----:R-:W-:Y:S01]  /*d650*/  SEL R141, R144, R57, P0 ;  /* 0x00000039908d7207 */ /* 0x001fe20000000000 */
[----:B------:R-:W-:Y:S01]  /*d660*/  SHFL.IDX PT, R64, R142, R15, 0x1c1f ;  /* 0x001c1f0f8e407589 */ /* 0x000fe200000e0000 */
[----:B------:R-:W-:Y:S01]  /*d670*/  IADD3 R144, RZ, -UR38, RZ ;  /* 0x80000026ff907c10 */ /* 0x000fe2000fffe0ff */
[----:B----4-:R-:W0:Y:S01]  /*d680*/  LDC.64 R134, c[0x0][0xbd8] ;  /* 0x0002f600ff867b82 */ /* 0x010e220000000a00 */
[----:B------:R-:W-:Y:S01]  /*d690*/  @P2 IMAD.HI.U32 R57, R11, R130, RZ ;  /* 0x000000820b392227 */ /* 0x000fe200078e00ff */
[----:B------:R4:W-:Y:S01]  /*d6a0*/  SHFL.IDX PT, R143, R138, R15, 0x1c1f ;  /* 0x001c1f0f8a8f7589 */ /* 0x0009e200000e0000 */
[----:B------:R-:W-:-:S02]  /*d6b0*/  SEL R113, R115, R156, P0 ;  /* 0x0000009c73717207 */ /* 0x000fc40000000000 */
[----:B------:R-:W-:Y:S02]  /*d6c0*/  SEL R116, R118, R161, P0 ;  /* 0x000000a176747207 */ /* 0x000fe40000000000 */
[----:B------:R-:W-:Y:S01]  /*d6d0*/  SEL R86, R171, R86, P0 ;  /* 0x00000056ab567207 */ /* 0x000fe20000000000 */
[----:B-1----:R-:W1:Y:S01]  /*d6e0*/  LDC R145, c[0x0][0xc50] ;  /* 0x00031400ff917b82 */ /* 0x002e620000000800 */
[----:B------:R-:W-:Y:S02]  /*d6f0*/  SEL R87, R180, R87, P0 ;  /* 0x00000057b4577207 */ /* 0x000fe40000000000 */
[----:B------:R-:W-:Y:S02]  /*d700*/  SEL R102, R175, R102, P0 ;  /* 0x00000066af667207 */ /* 0x000fe40000000000 */
[----:B----4-:R-:W-:Y:S02]  /*d710*/  SEL R15, R122, R169, P0 ;  /* 0x000000a97a0f7207 */ /* 0x010fe40000000000 */
[----:B------:R-:W-:Y:S01]  /*d720*/  SEL R122, R154, R91, P0 ;  /* 0x0000005b9a7a7207 */ /* 0x000fe20000000000 */
[----:B------:R-:W4:Y:S01]  /*d730*/  @P2 LDC R142, c[0x0][0xbf0] ;  /* 0x0002fc00ff8e2b82 */ /* 0x000f220000000800 */
[----:B------:R-:W-:Y:S01]  /*d740*/  SEL R91, R152, R79, P0 ;  /* 0x0000004f985b7207 */ /* 0x000fe20000000000 */
[----:B---3--:R-:W-:Y:S01]  /*d750*/  @P2 IMAD.HI.U32 R146, R11, R146, RZ ;  /* 0x000000920b922227 */ /* 0x008fe200078e00ff */
[----:B------:R-:W-:-:S02]  /*d760*/  SEL R79, R72, R73, P0 ;  /* 0x00000049484f7207 */ /* 0x000fc40000000000 */
[----:B------:R-:W-:Y:S02]  /*d770*/  SEL R72, R50, R153, P0 ;  /* 0x0000009932487207 */ /* 0x000fe40000000000 */
[----:B------:R-:W-:Y:S01]  /*d780*/  SEL R50, R153, R50, P0 ;  /* 0x0000003299327207 */ /* 0x000fe20000000000 */
[----:B0-----:R-:W-:Y:S01]  /*d790*/  IMAD R126, R134, UR39, RZ ;  /* 0x00000027867e7c24 */ /* 0x001fe2000f8e02ff */
[----:B------:R-:W0:Y:S01]  /*d7a0*/  LDC.64 R152, c[0x0][0xb40] ;  /* 0x0002d000ff987b82 */ /* 0x000e220000000a00 */
[----:B------:R-:W-:Y:S02]  /*d7b0*/  SEL R138, R148, R53, P0 ;  /* 0x00000035948a7207 */ /* 0x000fe40000000000 */
[----:B------:R-:W-:Y:S01]  /*d7c0*/  IMAD R53, R135, UR37, R126 ;  /* 0x0000002587357c24 */ /* 0x000fe2000f8e027e */
[----:B------:R-:W-:Y:S01]  /*d7d0*/  SEL R73, R51, R150, P0 ;  /* 0x0000009633497207 */ /* 0x000fe20000000000 */
[----:B------:R-:W-:Y:S01]  /*d7e0*/  IMAD.WIDE.U32 R134, R134, UR37, R6 ;  /* 0x0000002586867c25 */ /* 0x000fe2000f8e0006 */
[----:B------:R-:W-:-:S02]  /*d7f0*/  SEL R7, R59, R128, P0 ;  /* 0x000000803b077207 */ /* 0x000fc40000000000 */
[----:B------:R-:W-:Y:S01]  /*d800*/  SEL R59, R128, R59, P0 ;  /* 0x0000003b803b7207 */ /* 0x000fe20000000000 */
[----:B-1----:R-:W-:Y:S01]  /*d810*/  IMAD R151, R145, R144, UR4 ;  /* 0x0000000491977e24 */ /* 0x002fe2000f8e0290 */
[----:B------:R-:W-:Y:S01]  /*d820*/  ULDC.64 UR4, c[0x0][0xbe0] ;  /* 0x0002f80000047ab9 */ /* 0x000fe20000000a00 */
[----:B------:R-:W-:Y:S01]  /*d830*/  IMAD.IADD R135, R135, 0x1, R53 ;  /* 0x0000000187877824 */ /* 0x000fe200078e0235 */
[----:B-----5:R-:W-:Y:S01]  /*d840*/  SEL R6, R58, R149, P0 ;  /* 0x000000953a067207 */ /* 0x020fe20000000000 */
[----:B------:R-:W-:Y:S01]  /*d850*/  IMAD.MOV.U32 R53, RZ, RZ, R11 ;  /* 0x000000ffff357224 */ /* 0x000fe200078e000b */
[----:B------:R-:W-:Y:S02]  /*d860*/  SHF.R.S32.HI R128, RZ, 0x1f, R151 ;  /* 0x0000001fff807819 */ /* 0x000fe40000011497 */
[----:B----4-:R-:W-:Y:S01]  /*d870*/  @P2 SHF.R.U32.HI R53, RZ, R142, R57 ;  /* 0x0000008eff352219 */ /* 0x010fe20000011639 */
[----:B------:R-:W-:Y:S01]  /*d880*/  IMAD.MOV.U32 R57, RZ, RZ, R11 ;  /* 0x000000ffff397224 */ /* 0x000fe200078e000b */
[----:B------:R-:W-:-:S02]  /*d890*/  @P2 SHF.R.U32.HI R57, RZ, R155, R146 ;  /* 0x0000009bff392219 */ /* 0x000fc40000011692 */
[----:B------:R-:W-:Y:S02]  /*d8a0*/  SEL R58, R149, R58, P0 ;  /* 0x0000003a953a7207 */ /* 0x000fe40000000000 */
[----:B------:R-:W-:Y:S01]  /*d8b0*/  SEL R51, R150, R51, P0 ;  /* 0x0000003396337207 */ /* 0x000fe20000000000 */
[C---:B0-----:R-:W-:Y:S01]  /*d8c0*/  IMAD R126, R152.reuse, UR39, RZ ;  /* 0x00000027987e7c24 */ /* 0x041fe2000f8e02ff */
[----:B------:R-:W-:Y:S01]  /*d8d0*/  SEL R106, R177, R106, P0 ;  /* 0x0000006ab16a7207 */ /* 0x000fe20000000000 */
[----:B------:R-:W-:Y:S01]  /*d8e0*/  IMAD.WIDE.U32 R4, R152, UR37, R4 ;  /* 0x0000002598047c25 */ /* 0x000fe2000f8e0004 */
[----:B------:R-:W-:Y:S02]  /*d8f0*/  SEL R110, R165, R110, P0 ;  /* 0x0000006ea56e7207 */ /* 0x000fe40000000000 */
[----:B------:R-:W-:Y:S01]  /*d900*/  SEL R111, R158, R111, P0 ;  /* 0x0000006f9e6f7207 */ /* 0x000fe20000000000 */
[----:B------:R-:W-:Y:S01]  /*d910*/  IMAD R153, R153, UR37, R126 ;  /* 0x0000002599997c24 */ /* 0x000fe2000f8e027e */
[----:B------:R-:W-:Y:S01]  /*d920*/  SEL R115, R156, R115, P0 ;  /* 0x000000739c737207 */ /* 0x000fe20000000000 */
[----:B------:R-:W-:Y:S01]  /*d930*/  IMAD.MOV.U32 R144, RZ, RZ, R4 ;  /* 0x000000ffff907224 */ /* 0x000fe200078e0004 */
[----:B------:R-:W-:Y:S01]  /*d940*/  SEL R118, R161, R118, P0 ;  /* 0x00000076a1767207 */ /* 0x000fe20000000000 */
[----:B------:R-:W-:-:S02]  /*d950*/  IMAD.IADD R145, R5, 0x1, R153 ;  /* 0x0000000105917824 */ /* 0x000fc400078e0299 */
[C---:B------:R-:W-:Y:S02]  /*d960*/  IMAD R5, R128.reuse, UR4, RZ ;  /* 0x0000000480057c24 */ /* 0x040fe4000f8e02ff */
[----:B------:R-:W-:Y:S02]  /*d970*/  IMAD R128, R128, UR6, RZ ;  /* 0x0000000680807c24 */ /* 0x000fe4000f8e02ff */
[C---:B------:R-:W-:Y:S02]  /*d980*/  IMAD R126, R151.reuse, UR5, R5 ;  /* 0x00000005977e7c24 */ /* 0x040fe4000f8e0205 */
[C---:B------:R-:W-:Y:S01]  /*d990*/  IMAD.WIDE.U32 R4, R151.reuse, UR4, R134 ;  /* 0x0000000497047c25 */ /* 0x040fe2000f8e0086 */
[----:B------:R-:W-:Y:S01]  /*d9a0*/  SHF.R.S32.HI R135, RZ, 0x1f, R53 ;  /* 0x0000001fff877819 */ /* 0x000fe20000011435 */
[----:B------:R-:W-:Y:S02]  /*d9b0*/  ULDC.64 UR4, c[0x0][0xb30] ;  /* 0x0002cc0000047ab9 */ /* 0x000fe40000000a00 */
[----:B------:R-:W-:Y:S01]  /*d9c0*/  IMAD R149, R151, UR7, R128 ;  /* 0x0000000797957c24 */ /* 0x000fe2000f8e0280 */
[----:B------:R-:W-:Y:S01]  /*d9d0*/  IADD3 R134, P2, R53, R4, RZ ;  /* 0x0000000435867210 */ /* 0x000fe20007f5e0ff */
[----:B------:R-:W-:Y:S01]  /*d9e0*/  IMAD.WIDE.U32 R144, R151, UR6, R144 ;  /* 0x0000000697907c25 */ /* 0x000fe2000f8e0090 */
[----:B------:R-:W-:Y:S01]  /*d9f0*/  SHF.R.S32.HI R4, RZ, 0x1f, R57 ;  /* 0x0000001fff047819 */ /* 0x000fe20000011439 */
[----:B------:R-:W-:Y:S01]  /*da00*/  ULDC.64 UR6, c[0x0][0xbc8] ;  /* 0x0002f20000067ab9 */ /* 0x000fe20000000a00 */
[----:B------:R-:W-:Y:S01]  /*da10*/  IADD3.X R135, R135, R5, R126, P2, !PT ;  /* 0x0000000587877210 */ /* 0x000fe200017fe47e */
[----:B------:R-:W-:-:S02]  /*da20*/  IMAD.MOV R53, RZ, RZ, -R53 ;  /* 0x000000ffff357224 */ /* 0x000fc400078e0a35 */
[----:B------:R-:W-:Y:S02]  /*da30*/  IMAD R4, R4, UR4, RZ ;  /* 0x0000000404047c24 */ /* 0x000fe4000f8e02ff */
[----:B------:R-:W-:Y:S02]  /*da40*/  IMAD.IADD R145, R145, 0x1, R149 ;  /* 0x0000000191917824 */ /* 0x000fe400078e0295 */
[----:B------:R-:W-:Y:S02]  /*da50*/  IMAD R53, R8, R53, R11 ;  /* 0x0000003508357224 */ /* 0x000fe400078e020b */
[C---:B------:R-:W-:Y:S01]  /*da60*/  IMAD R149, R57.reuse, UR5, R4 ;  /* 0x0000000539957c24 */ /* 0x040fe2000f8e0204 */
[----:B------:R-:W0:Y:S01]  /*da70*/  S2UR UR5, SR_CgaCtaId ;  /* 0x00000000000579c3 */ /* 0x000e220000008800 */
[----:B------:R-:W-:Y:S02]  /*da80*/  IMAD.MOV R128, RZ, RZ, -R57 ;  /* 0x000000ffff807224 */ /* 0x000fe400078e0a39 */
[----:B------:R-:W-:Y:S01]  /*da90*/  IMAD.WIDE.U32 R4, R57, UR4, R144 ;  /* 0x0000000439047c25 */ /* 0x000fe2000f8e0090 */
[----:B------:R-:W-:Y:S01]  /*daa0*/  SHF.R.S32.HI R57, RZ, 0x1f, R53 ;  /* 0x0000001fff397819 */ /* 0x000fe20000011435 */
[----:B------:R-:W-:-:S02]  /*dab0*/  UMOV UR4, 0x400 ;  /* 0x0000040000047882 */ /* 0x000fc40000000000 */
[----:B------:R-:W-:Y:S02]  /*dac0*/  IMAD R11, R8, R128, R11 ;  /* 0x00000080080b7224 */ /* 0x000fe400078e020b */
[----:B------:R-:W-:Y:S02]  /*dad0*/  IMAD R128, R57, UR6, RZ ;  /* 0x0000000639807c24 */ /* 0x000fe4000f8e02ff */
[----:B------:R-:W-:Y:S01]  /*dae0*/  IMAD.IADD R5, R5, 0x1, R149 ;  /* 0x0000000105057824 */ /* 0x000fe200078e0295 */
[----:B------:R-:W-:Y:S01]  /*daf0*/  SHF.R.S32.HI R126, RZ, 0x1f, R11 ;  /* 0x0000001fff7e7819 */ /* 0x000fe2000001140b */
[C---:B------:R-:W-:Y:S02]  /*db00*/  IMAD R57, R53.reuse, UR7, R128 ;  /* 0x0000000735397c24 */ /* 0x040fe4000f8e0280 */
[----:B------:R-:W-:Y:S01]  /*db10*/  IMAD.WIDE.U32 R134, R53, UR6, R134 ;  /* 0x0000000635867c25 */ /* 0x000fe2000f8e0086 */
[----:B------:R-:W-:-:S03]  /*db20*/  ULDC.64 UR6, c[0x0][0xba8] ;  /* 0x0002ea0000067ab9 */ /* 0x000fc60000000a00 */
[----:B------:R-:W-:Y:S01]  /*db30*/  IMAD.WIDE.U32 R144, R11, UR8, R4 ;  /* 0x000000080b907c25 */ /* 0x000fe2000f8e0004 */
[----:B------:R-:W-:Y:S02]  /*db40*/  SEL R4, R61, R132, P0 ;  /* 0x000000843d047207 */ /* 0x000fe40000000000 */
[----:B------:R-:W-:Y:S01]  /*db50*/  SEL R132, R132, R61, P0 ;  /* 0x0000003d84847207 */ /* 0x000fe20000000000 */
[----:B------:R-:W-:Y:S01]  /*db60*/  IMAD R126, R126, UR8, RZ ;  /* 0x000000087e7e7c24 */ /* 0x000fe2000f8e02ff */
[C---:B------:R-:W-:Y:S01]  /*db70*/  LEA R61, P2, R134.reuse, UR6, 0x2 ;  /* 0x00000006863d7c11 */ /* 0x040fe2000f8410ff */
[----:B------:R-:W-:Y:S01]  /*db80*/  IMAD.IADD R5, R135, 0x1, R57 ;  /* 0x0000000187057824 */ /* 0x000fe200078e0239 */
[----:B------:R-:W-:Y:S01]  /*db90*/  ULDC UR6, c[0x0][0xa88] ;  /* 0x0002a20000067ab9 */ /* 0x000fe20000000800 */
[----:B------:R-:W-:Y:S01]  /*dba0*/  IMAD R53, R11, UR9, R126 ;  /* 0x000000090b357c24 */ /* 0x000fe2000f8e027e */
[----:B0-----:R-:W-:Y:S01]  /*dbb0*/  ULEA UR4, UR5, UR4, 0x18 ;  /* 0x0000000405047291 */ /* 0x001fe2000f8ec03f */
[----:B------:R-:W-:Y:S01]  /*dbc0*/  SHFL.IDX PT, R148, R61, RZ, 0x1c1f ;  /* 0x001c1fff3d947589 */ /* 0x000fe200000e0000 */
[----:B------:R-:W-:Y:S01]  /*dbd0*/  LEA.HI.X R126, R134, UR7, R5, 0x2, P2 ;  /* 0x00000007867e7c11 */ /* 0x000fe200090f1405 */
[----:B------:R-:W-:Y:S01]  /*dbe0*/  IMAD R11, R8, UR6, RZ ;  /* 0x00000006080b7c24 */ /* 0x000fe2000f8e02ff */
[----:B------:R-:W-:Y:S01]  /*dbf0*/  UIADD3 UR4, UR4, 0x20820, URZ ;  /* 0x0002082004047890 */ /* 0x000fe2000fffe03f */
[----:B------:R-:W-:Y:S01]  /*dc00*/  SHFL.IDX PT, R150, R61, 0x1, 0x1c1f ;  /* 0x003c1f003d967f89 */ /* 0x000fe200000e0000 */
[C---:B------:R-:W-:Y:S01]  /*dc10*/  VIADD R8, R10.reuse, 0x8 ;  /* 0x000000080a087836 */ /* 0x040fe20000000000 */
[----:B------:R-:W-:Y:S01]  /*dc20*/  ULDC.64 UR8, c[0x0][0xb00] ;  /* 0x0002c00000087ab9 */ /* 0x000fe20000000a00 */
[-C--:B------:R-:W-:Y:S01]  /*dc30*/  ISETP.GE.OR P2, PT, R10, R11.reuse, P1 ;  /* 0x0000000b0a00720c */ /* 0x080fe20000f46670 */
[----:B------:R-:W0:Y:S01]  /*dc40*/  SHFL.IDX PT, R149, R126, RZ, 0x1c1f ;  /* 0x001c1fff7e957589 */ /* 0x000e2200000e0000 */
[----:B------:R-:W-:Y:S01]  /*dc50*/  UPRMT UR4, URZ, 0x654, UR4 ;  /* 0x000006543f047896 */ /* 0x000fe20008000004 */
[----:B------:R-:W-:Y:S01]  /*dc60*/  ISETP.GE.OR P1, PT, R8, R11, P1 ;  /* 0x0000000b0800720c */ /* 0x000fe20000f26670 */
[----:B------:R-:W-:Y:S01]  /*dc70*/  IMAD.IADD R57, R145, 0x1, R53 ;  /* 0x0000000191397824 */ /* 0x000fe200078e0235 */
[----:B------:R2:W1:Y:S01]  /*dc80*/  SHFL.IDX PT, R151, R126, 0x1, 0x1c1f ;  /* 0x003c1f007e977f89 */ /* 0x00046200000e0000 */
[----:B------:R-:W-:-:S02]  /*dc90*/  LEA R53, P3, R144, UR8, 0x2 ;  /* 0x0000000890357c11 */ /* 0x000fc4000f8610ff */
[----:B------:R-:W-:Y:S02]  /*dca0*/  SEL R5, R62, R133, P0 ;  /* 0x000000853e057207 */ /* 0x000fe40000000000 */
[----:B------:R-:W-:Y:S01]  /*dcb0*/  LEA.HI.X R57, R144, UR9, R57, 0x2, P3 ;  /* 0x0000000990397c11 */ /* 0x000fe200098f1439 */
[----:B------:R-:W-:Y:S01]  /*dcc0*/  SYNCS.ARRIVE.TRANS64.RED.A1T0 RZ, [UR4], RZ ;  /* 0x000000ffffff79a7 */ /* 0x000fe20008100404 */
[----:B------:R-:W-:Y:S01]  /*dcd0*/  ISETP.GE.AND P3, PT, R10, R11, PT ;  /* 0x0000000b0a00720c */ /* 0x000fe20003f66270 */
[----:B------:R3:W4:Y:S01]  /*dce0*/  SHFL.IDX PT, R144, R53, RZ, 0x1c1f ;  /* 0x001c1fff35907589 */ /* 0x00072200000e0000 */
[----:B--2---:R-:W-:Y:S02]  /*dcf0*/  SEL R126, R66, R127, P0 ;  /* 0x0000007f427e7207 */ /* 0x004fe40000000000 */
[----:B------:R-:W-:Y:S01]  /*dd00*/  SEL R133, R133, R62, P0 ;  /* 0x0000003e85857207 */ /* 0x000fe20000000000 */
[----:B------:R3:W2:Y:S01]  /*dd10*/  SHFL.IDX PT, R145, R57, RZ, 0x1c1f ;  /* 0x001c1fff39917589 */ /* 0x0006a200000e0000 */
        /* <DEDUP_REMOVED lines=8> */
[----:B------:R-:W-:Y:S01]  /*dda0*/  SEL R67, R2, R67, P0 ;  /* 0x0000004302437207 */ /* 0x000fe20000000000 */
[----:B------:R-:W-:Y:S06]  /*ddb0*/  @P3 BRA `(.L_x_1312) ;  /* 0x0000000800f83947 */ /* 0x000fec0003800000 */
[----:B------:R-:W-:Y:S01]  /*ddc0*/  ULDC UR4, c[0x0][0xac8] ;  /* 0x0002b20000047ab9 */ /* 0x000fe20000000800 */
[C---:B---3--:R-:W-:Y:S01]  /*ddd0*/  IADD3 R0, R9.reuse, 0x8, RZ ;  /* 0x0000000809007810 */ /* 0x048fe20007ffe0ff */
[C---:B------:R-:W-:Y:S01]  /*dde0*/  VIADD R10, R9.reuse, 0x10 ;  /* 0x00000010090a7836 */ /* 0x040fe20000000000 */
[C---:B------:R-:W-:Y:S01]  /*ddf0*/  ISETP.GE.AND P1, PT, R9.reuse, UR4, PT ;  /* 0x0000000409007c0c */ /* 0x040fe2000bf26270 */
[C---:B------:R-:W-:Y:S01]  /*de00*/  VIADD R40, R9.reuse, 0x18 ;  /* 0x0000001809287836 */ /* 0x040fe20000000000 */
[----:B------:R-:W-:Y:S01]  /*de10*/  ISETP.GE.AND P4, PT, R0, UR4, PT ;  /* 0x0000000400007c0c */ /* 0x000fe2000bf86270 */
[C---:B------:R-:W-:Y:S01]  /*de20*/  VIADD R48, R9.reuse, 0x20 ;  /* 0x0000002009307836 */ /* 0x040fe20000000000 */
[----:B------:R-:W-:Y:S01]  /*de30*/  ISETP.GE.AND P5, PT, R10, UR4, PT ;  /* 0x000000040a007c0c */ /* 0x000fe2000bfa6270 */
[C---:B------:R-:W-:Y:S01]  /*de40*/  VIADD R128, R9.reuse, 0x28 ;  /* 0x0000002809807836 */ /* 0x040fe20000000000 */
[----:B------:R-:W-:Y:S01]  /*de50*/  ISETP.GE.AND P6, PT, R40, UR4, PT ;  /* 0x0000000428007c0c */ /* 0x000fe2000bfc6270 */
[----:B------:R-:W-:-:S03]  /*de60*/  VIADD R130, R9, 0x30 ;  /* 0x0000003009827836 */ /* 0x000fc60000000000 */
[----:B------:R-:W-:Y:S02]  /*de70*/  ISETP.GE.AND P2, PT, R128, UR4, PT ;  /* 0x0000000480007c0c */ /* 0x000fe4000bf46270 */
[----:B------:R-:W-:Y:S01]  /*de80*/  ISETP.GE.AND P3, PT, R130, UR4, PT ;  /* 0x0000000482007c0c */ /* 0x000fe2000bf66270 */
[C---:B--2-4-:R-:W-:Y:S02]  /*de90*/  @!P1 IMAD.WIDE R2, R9.reuse, 0x4, R144 ;  /* 0x0000000409029825 */ /* 0x054fe400078e0290 */
[----:B------:R-:W-:Y:S02]  /*dea0*/  @!P4 LEA.HI R0, R0, R0, RZ, 0x1 ;  /* 0x000000000000c211 */ /* 0x000fe400078f08ff */
[----:B------:R-:W-:Y:S01]  /*deb0*/  @!P5 LEA.HI R10, R10, R10, RZ, 0x1 ;  /* 0x0000000a0a0ad211 */ /* 0x000fe200078f08ff */
[----:B------:R0:W-:Y:S01]  /*dec0*/  @!P1 ST.E.64 desc[UR50][R2.64], R30 ;  /* 0x0000001e02009985 */ /* 0x0001e2000c101b32 */
[----:B------:R-:W-:Y:S02]  /*ded0*/  ISETP.GE.AND P1, PT, R48, UR4, PT ;  /* 0x0000000430007c0c */ /* 0x000fe4000bf26270 */
[----:B------:R-:W-:Y:S01]  /*dee0*/  @!P4 LOP3.LUT R61, R0, 0xfffffffe, RZ, 0xc0, !PT ;  /* 0xfffffffe003dc812 */ /* 0x000fe200078ec0ff */
[----:B------:R-:W-:Y:S01]  /*def0*/  VIADD R0, R9, 0x38 ;  /* 0x0000003809007836 */ /* 0x000fe20000000000 */
[----:B------:R-:W-:-:S02]  /*df00*/  @!P6 LEA.HI R40, R40, R40, RZ, 0x1 ;  /* 0x000000282828e211 */ /* 0x000fc400078f08ff */
[----:B------:R-:W-:Y:S01]  /*df10*/  @!P5 LOP3.LUT R65, R10, 0xfffffffe, RZ, 0xc0, !PT ;  /* 0xfffffffe0a41d812 */ /* 0x000fe200078ec0ff */
[C---:B------:R-:W-:Y:S01]  /*df20*/  VIADD R10, R9.reuse, 0x40 ;  /* 0x00000040090a7836 */ /* 0x040fe20000000000 */
[----:B------:R-:W-:Y:S01]  /*df30*/  @!P6 LOP3.LUT R149, R40, 0xfffffffe, RZ, 0xc0, !PT ;  /* 0xfffffffe2895e812 */ /* 0x000fe200078ec0ff */
[----:B------:R-:W-:Y:S01]  /*df40*/  VIADD R40, R9, 0x48 ;  /* 0x0000004809287836 */ /* 0x000fe20000000000 */
[----:B------:R-:W-:Y:S02]  /*df50*/  @!P2 LEA.HI R128, R128, R128, RZ, 0x1 ;  /* 0x000000808080a211 */ /* 0x000fe400078f08ff */
[----:B------:R-:W-:Y:S01]  /*df60*/  @!P3 LEA.HI R130, R130, R130, RZ, 0x1 ;  /* 0x000000828282b211 */ /* 0x000fe200078f08ff */
[----:B0-----:R-:W-:Y:S01]  /*df70*/  @!P4 IMAD.WIDE R2, R61, 0x4, R144 ;  /* 0x000000043d02c825 */ /* 0x001fe200078e0290 */
[----:B------:R-:W-:-:S03]  /*df80*/  @!P1 LEA.HI R48, R48, R48, RZ, 0x1 ;  /* 0x0000003030309211 */ /* 0x000fc600078f08ff */
        /* <DEDUP_REMOVED lines=8> */
[----:B------:R-:W-:-:S02]  /*e010*/  ISETP.GE.AND P6, PT, R40, UR4, PT ;  /* 0x0000000428007c0c */ /* 0x000fc4000bfc6270 */
[----:B0-----:R-:W-:Y:S01]  /*e020*/  @!P2 LOP3.LUT R29, R128, 0xfffffffe, RZ, 0xc0, !PT ;  /* 0xfffffffe801da812 */ /* 0x001fe200078ec0ff */
[----:B------:R-:W-:Y:S01]  /*e030*/  @!P1 IMAD.WIDE R2, R61, 0x4, R144 ;  /* 0x000000043d029825 */ /* 0x000fe200078e0290 */
[----:B-1----:R-:W-:-:S03]  /*e040*/  @!P3 LOP3.LUT R27, R130, 0xfffffffe, RZ, 0xc0, !PT ;  /* 0xfffffffe821bb812 */ /* 0x002fc600078ec0ff */
[----:B------:R-:W-:Y:S01]  /*e050*/  VIADD R28, R9, 0x50 ;  /* 0x00000050091c7836 */ /* 0x000fe20000000000 */
[----:B------:R0:W-:Y:S01]  /*e060*/  @!P1 ST.E.64 desc[UR50][R2.64], R22 ;  /* 0x0000001602009985 */ /* 0x0001e2000c101b32 */
[----:B------:R-:W-:Y:S01]  /*e070*/  @!P4 LEA.HI R0, R0, R0, RZ, 0x1 ;  /* 0x000000000000c211 */ /* 0x000fe200078f08ff */
[--C-:B--2---:R-:W-:Y:S01]  /*e080*/  @!P2 IMAD.WIDE R24, R29, 0x4, R144.reuse ;  /* 0x000000041d18a825 */ /* 0x104fe200078e0290 */
[----:B------:R-:W-:Y:S02]  /*e090*/  @!P5 LEA.HI R10, R10, R10, RZ, 0x1 ;  /* 0x0000000a0a0ad211 */ /* 0x000fe400078f08ff */
[----:B------:R-:W-:Y:S01]  /*e0a0*/  @!P4 LOP3.LUT R29, R0, 0xfffffffe, RZ, 0xc0, !PT ;  /* 0xfffffffe001dc812 */ /* 0x000fe200078ec0ff */
[--C-:B------:R-:W-:Y:S01]  /*e0b0*/  @!P3 IMAD.WIDE R26, R27, 0x4, R144.reuse ;  /* 0x000000041b1ab825 */ /* 0x100fe200078e0290 */
[----:B------:R1:W-:Y:S01]  /*e0c0*/  @!P2 ST.E.64 desc[UR50][R24.64], R20 ;  /* 0x000000141800a985 */ /* 0x0003e2000c101b32 */
[----:B------:R-:W-:Y:S02]  /*e0d0*/  @!P6 LEA.HI R40, R40, R40, RZ, 0x1 ;  /* 0x000000282828e211 */ /* 0x000fe400078f08ff */
[C---:B------:R-:W-:Y:S01]  /*e0e0*/  VIADD R30, R9.reuse, 0x58 ;  /* 0x00000058091e7836 */ /* 0x040fe20000000000 */
[----:B------:R2:W-:Y:S01]  /*e0f0*/  @!P3 ST.E.64 desc[UR50][R26.64], R18 ;  /* 0x000000121a00b985 */ /* 0x0005e2000c101b32 */
[----:B------:R-:W-:Y:S01]  /*e100*/  ISETP.GE.AND P3, PT, R28, UR4, PT ;  /* 0x000000041c007c0c */ /* 0x000fe2000bf66270 */
[----:B------:R-:W-:Y:S01]  /*e110*/  VIADD R31, R9, 0x60 ;  /* 0x00000060091f7836 */ /* 0x000fe20000000000 */
[----:B0-----:R-:W-:Y:S01]  /*e120*/  @!P5 LOP3.LUT R23, R10, 0xfffffffe, RZ, 0xc0, !PT ;  /* 0xfffffffe0a17d812 */ /* 0x001fe200078ec0ff */
[----:B------:R-:W-:Y:S01]  /*e130*/  @!P4 IMAD.WIDE R2, R29, 0x4, R144 ;  /* 0x000000041d02c825 */ /* 0x000fe200078e0290 */
[----:B------:R-:W-:-:S02]  /*e140*/  ISETP.GE.AND P1, PT, R30, UR4, PT ;  /* 0x000000041e007c0c */ /* 0x000fc4000bf26270 */
[----:B------:R-:W-:Y:S01]  /*e150*/  ISETP.GE.AND P2, PT, R31, UR4, PT ;  /* 0x000000041f007c0c */ /* 0x000fe2000bf46270 */
[C---:B------:R-:W-:Y:S01]  /*e160*/  VIADD R0, R9.reuse, 0x68 ;  /* 0x0000006809007836 */ /* 0x040fe20000000000 */
[----:B------:R0:W-:Y:S01]  /*e170*/  @!P4 ST.E.64 desc[UR50][R2.64], R16 ;  /* 0x000000100200c985 */ /* 0x0001e2000c101b32 */
[----:B-1----:R-:W-:Y:S01]  /*e180*/  @!P6 LOP3.LUT R21, R40, 0xfffffffe, RZ, 0xc0, !PT ;  /* 0xfffffffe2815e812 */ /* 0x002fe200078ec0ff */
[C---:B------:R-:W-:Y:S01]  /*e190*/  VIADD R10, R9.reuse, 0x70 ;  /* 0x00000070090a7836 */ /* 0x040fe20000000000 */
[----:B------:R-:W-:Y:S02]  /*e1a0*/  IADD3 R22, R9, 0x78, RZ ;  /* 0x0000007809167810 */ /* 0x000fe40007ffe0ff */
[----:B------:R-:W-:Y:S01]  /*e1b0*/  @!P3 LEA.HI R28, R28, R28, RZ, 0x1 ;  /* 0x0000001c1c1cb211 */ /* 0x000fe200078f08ff */
[--C-:B--2---:R-:W-:Y:S01]  /*e1c0*/  @!P5 IMAD.WIDE R18, R23, 0x4, R144.reuse ;  /* 0x000000041712d825 */ /* 0x104fe200078e0290 */
[----:B------:R-:W-:Y:S02]  /*e1d0*/  ISETP.GE.AND P4, PT, R0, UR4, PT ;  /* 0x0000000400007c0c */ /* 0x000fe4000bf86270 */
[----:B------:R-:W-:Y:S01]  /*e1e0*/  @!P3 LOP3.LUT R23, R28, 0xfffffffe, RZ, 0xc0, !PT ;  /* 0xfffffffe1c17b812 */ /* 0x000fe200078ec0ff */
[----:B------:R-:W-:Y:S01]  /*e1f0*/  @!P6 IMAD.WIDE R20, R21, 0x4, R144 ;  /* 0x000000041514e825 */ /* 0x000fe200078e0290 */
[----:B------:R1:W-:Y:S01]  /*e200*/  @!P5 ST.E.64 desc[UR50][R18.64], R14 ;  /* 0x0000000e1200d985 */ /* 0x0003e2000c101b32 */
[----:B------:R-:W-:-:S02]  /*e210*/  ISETP.GE.AND P5, PT, R10, UR4, PT ;  /* 0x000000040a007c0c */ /* 0x000fc4000bfa6270 */
[--C-:B0-----:R-:W-:Y:S01]  /*e220*/  @!P3 IMAD.WIDE R2, R23, 0x4, R144.reuse ;  /* 0x000000041702b825 */ /* 0x101fe200078e0290 */
[----:B------:R0:W-:Y:S01]  /*e230*/  @!P6 ST.E.64 desc[UR50][R20.64], R34 ;  /* 0x000000221400e985 */ /* 0x0001e2000c101b32 */
[----:B------:R-:W-:Y:S02]  /*e240*/  @!P1 LEA.HI R30, R30, R30, RZ, 0x1 ;  /* 0x0000001e1e1e9211 */ /* 0x000fe400078f08ff */
[----:B------:R-:W-:Y:S01]  /*e250*/  @!P2 LEA.HI R31, R31, R31, RZ, 0x1 ;  /* 0x0000001f1f1fa211 */ /* 0x000fe200078f08ff */
[----:B------:R2:W-:Y:S01]  /*e260*/  @!P3 ST.E.64 desc[UR50][R2.64], R68 ;  /* 0x000000440200b985 */ /* 0x0005e2000c101b32 */
[----:B------:R-:W-:Y:S02]  /*e270*/  ISETP.GE.AND P3, PT, R22, UR4, PT ;  /* 0x0000000416007c0c */ /* 0x000fe4000bf66270 */
[----:B------:R-:W-:Y:S02]  /*e280*/  @!P1 LOP3.LUT R17, R30, 0xfffffffe, RZ, 0xc0, !PT ;  /* 0xfffffffe1e119812 */ /* 0x000fe400078ec0ff */
[----:B------:R-:W-:Y:S01]  /*e290*/  @!P2 LOP3.LUT R31, R31, 0xfffffffe, RZ, 0xc0, !PT ;  /* 0xfffffffe1f1fa812 */ /* 0x000fe200078ec0ff */
[----:B-1----:R-:W-:Y:S01]  /*e2a0*/  VIADD R18, R9, 0x80 ;  /* 0x0000008009127836 */ /* 0x002fe20000000000 */
[----:B------:R-:W-:Y:S01]  /*e2b0*/  @!P4 LEA.HI R0, R0, R0, RZ, 0x1 ;  /* 0x000000000000c211 */ /* 0x000fe200078f08ff */
[----:B------:R-:W-:Y:S01]  /*e2c0*/  @!P1 IMAD.WIDE R14, R17, 0x4, R144 ;  /* 0x00000004110e9825 */ /* 0x000fe200078e0290 */
[----:B------:R-:W-:-:S02]  /*e2d0*/  @!P5 LEA.HI R10, R10, R10, RZ, 0x1 ;  /* 0x0000000a0a0ad211 */ /* 0x000fc400078f08ff */
[----:B------:R-:W-:Y:S01]  /*e2e0*/  ISETP.GE.AND P6, PT, R18, UR4, PT ;  /* 0x0000000412007c0c */ /* 0x000fe2000bfc6270 */
[--C-:B------:R-:W-:Y:S01]  /*e2f0*/  @!P2 IMAD.WIDE R16, R31, 0x4, R144.reuse ;  /* 0x000000041f10a825 */ /* 0x100fe200078e0290 */
[----:B------:R1:W-:Y:S01]  /*e300*/  @!P1 ST.E.64 desc[UR50][R14.64], R70 ;  /* 0x000000460e009985 */ /* 0x0003e2000c101b32 */
[----:B------:R-:W-:Y:S02]  /*e310*/  @!P3 LEA.HI R22, R22, R22, RZ, 0x1 ;  /* 0x000000161616b211 */ /* 0x000fe400078f08ff */
[C---:B0-----:R-:W-:Y:S01]  /*e320*/  VIADD R20, R9.reuse, 0x88 ;  /* 0x0000008809147836 */ /* 0x041fe20000000000 */
[----:B------:R-:W-:Y:S01]  /*e330*/  @!P4 LOP3.LUT R19, R0, 0xfffffffe, RZ, 0xc0, !PT ;  /* 0xfffffffe0013c812 */ /* 0x000fe200078ec0ff */
[----:B------:R0:W-:Y:S01]  /*e340*/  @!P2 ST.E.64 desc[UR50][R16.64], R74 ;  /* 0x0000004a1000a985 */ /* 0x0001e2000c101b32 */
[----:B------:R-:W-:Y:S02]  /*e350*/  VIADD R0, R9, 0x90 ;  /* 0x0000009009007836 */ /* 0x000fe40000000000 */
[----:B------:R-:W-:Y:S01]  /*e360*/  ISETP.GE.AND P1, PT, R20, UR4, PT ;  /* 0x0000000414007c0c */ /* 0x000fe2000bf26270 */
[----:B--2---:R-:W-:-:S02]  /*e370*/  @!P4 IMAD.WIDE R2, R19, 0x4, R144 ;  /* 0x000000041302c825 */ /* 0x004fc400078e0290 */
[----:B------:R-:W-:Y:S02]  /*e380*/  ISETP.GE.AND P2, PT, R0, UR4, PT ;  /* 0x0000000400007c0c */ /* 0x000fe4000bf46270 */
[----:B------:R-:W-:Y:S01]  /*e390*/  @!P6 LEA.HI R18, R18, R18, RZ, 0x1 ;  /* 0x000000121212e211 */ /* 0x000fe200078f08ff */
[----:B------:R2:W-:Y:S01]  /*e3a0*/  @!P4 ST.E.64 desc[UR50][R2.64], R76 ;  /* 0x0000004c0200c985 */ /* 0x0005e2000c101b32 */
[----:B-1----:R-:W-:Y:S01]  /*e3b0*/  @!P5 LOP3.LUT R15, R10, 0xfffffffe, RZ, 0xc0, !PT ;  /* 0xfffffffe0a0fd812 */ /* 0x002fe200078ec0ff */
[----:B------:R-:W-:Y:S01]  /*e3c0*/  VIADD R10, R9, 0x98 ;  /* 0x00000098090a7836 */ /* 0x000fe20000000000 */
[----:B------:R-:W-:Y:S02]  /*e3d0*/  @!P6 LOP3.LUT R19, R18, 0xfffffffe, RZ, 0xc0, !PT ;  /* 0xfffffffe1213e812 */ /* 0x000fe400078ec0ff */
[----:B0-----:R-:W-:Y:S01]  /*e3e0*/  @!P3 LOP3.LUT R17, R22, 0xfffffffe, RZ, 0xc0, !PT ;  /* 0xfffffffe1611b812 */ /* 0x001fe200078ec0ff */
[----:B------:R-:W-:Y:S01]  /*e3f0*/  @!P5 IMAD.WIDE R14, R15, 0x4, R144 ;  /* 0x000000040f0ed825 */ /* 0x000fe200078e0290 */
[----:B------:R-:W-:-:S03]  /*e400*/  @!P1 LEA.HI R20, R20, R20, RZ, 0x1 ;  /* 0x0000001414149211 */ /* 0x000fc600078f08ff */
[--C-:B------:R-:W-:Y:S01]  /*e410*/  @!P3 IMAD.WIDE R16, R17, 0x4, R144.reuse ;  /* 0x000000041110b825 */ /* 0x100fe200078e0290 */
[----:B------:R-:W-:Y:S01]  /*e420*/  @!P5 ST.E.64 desc[UR50][R14.64], R80 ;  /* 0x000000500e00d985 */ /* 0x000fe2000c101b32 */
[----:B------:R-:W-:Y:S02]  /*e430*/  @!P2 LEA.HI R0, R0, R0, RZ, 0x1 ;  /* 0x000000000000a211 */ /* 0x000fe400078f08ff */
[----:B--2---:R-:W-:Y:S01]  /*e440*/  @!P1 LOP3.LUT R3, R20, 0xfffffffe, RZ, 0xc0, !PT ;  /* 0xfffffffe14039812 */ /* 0x004fe200078ec0ff */
[----:B------:R0:W-:Y:S01]  /*e450*/  @!P3 ST.E.64 desc[UR50][R16.64], R82 ;  /* 0x000000521000b985 */ /* 0x0001e2000c101b32 */
[----:B------:R-:W-:Y:S01]  /*e460*/  ISETP.GE.AND P3, PT, R10, UR4, PT ;  /* 0x000000040a007c0c */ /* 0x000fe2000bf66270 */
[----:B------:R-:W-:Y:S01]  /*e470*/  @!P6 IMAD.WIDE R18, R19, 0x4, R144 ;  /* 0x000000041312e825 */ /* 0x000fe200078e0290 */
[----:B------:R-:W-:-:S03]  /*e480*/  @!P2 LOP3.LUT R21, R0, 0xfffffffe, RZ, 0xc0, !PT ;  /* 0xfffffffe0015a812 */ /* 0x000fc600078ec0ff */
[--C-:B------:R-:W-:Y:S01]  /*e490*/  @!P1 IMAD.WIDE R2, R3, 0x4, R144.reuse ;  /* 0x0000000403029825 */ /* 0x100fe200078e0290 */
[----:B------:R1:W-:Y:S03]  /*e4a0*/  @!P6 ST.E.64 desc[UR50][R18.64], R84 ;  /* 0x000000541200e985 */ /* 0x0003e6000c101b32 */
[C---:B------:R-:W-:Y:S01]  /*e4b0*/  VIADD R0, R9.reuse, 0xa8 ;  /* 0x000000a809007836 */ /* 0x040fe20000000000 */
[----:B------:R2:W-:Y:S01]  /*e4c0*/  @!P1 ST.E.64 desc[UR50][R2.64], R86 ;  /* 0x0000005602009985 */ /* 0x0005e2000c101b32 */
[C---:B------:R-:W-:Y:S02]  /*e4d0*/  VIADD R22, R9.reuse, 0xa0 ;  /* 0x000000a009167836 */ /* 0x040fe40000000000 */
[----:B------:R-:W-:Y:S01]  /*e4e0*/  @!P3 LEA.HI R10, R10, R10, RZ, 0x1 ;  /* 0x0000000a0a0ab211 */ /* 0x000fe200078f08ff */
[C---:B0-----:R-:W-:Y:S01]  /*e4f0*/  VIADD R16, R9.reuse, 0xb0 ;  /* 0x000000b009107836 */ /* 0x041fe20000000000 */
[----:B------:R-:W-:Y:S01]  /*e500*/  ISETP.GE.AND P1, PT, R0, UR4, PT ;  /* 0x0000000400007c0c */ /* 0x000fe2000bf26270 */
[----:B------:R-:W-:Y:S01]  /*e510*/  VIADD R20, R9, 0xb8 ;  /* 0x000000b809147836 */ /* 0x000fe20000000000 */
[----:B------:R-:W-:Y:S01]  /*e520*/  @!P3 LOP3.LUT R17, R10, 0xfffffffe, RZ, 0xc0, !PT ;  /* 0xfffffffe0a11b812 */ /* 0x000fe200078ec0ff */
[----:B------:R-:W-:Y:S01]  /*e530*/  @!P2 IMAD.WIDE R14, R21, 0x4, R144 ;  /* 0x00000004150ea825 */ /* 0x000fe200078e0290 */
[----:B------:R-:W-:-:S02]  /*e540*/  ISETP.GE.AND P4, PT, R22, UR4, PT ;  /* 0x0000000416007c0c */ /* 0x000fc4000bf86270 */
[----:B------:R-:W-:Y:S01]  /*e550*/  ISETP.GE.AND P6, PT, R16, UR4, PT ;  /* 0x0000000410007c0c */ /* 0x000fe2000bfc6270 */
[----:B-1----:R-:W-:Y:S01]  /*e560*/  VIADD R18, R9, 0xc0 ;  /* 0x000000c009127836 */ /* 0x002fe20000000000 */
[----:B------:R-:W-:Y:S01]  /*e570*/  ISETP.GE.AND P5, PT, R20, UR4, PT ;  /* 0x0000000414007c0c */ /* 0x000fe2000bfa6270 */
[----:B--2---:R-:W-:Y:S01]  /*e580*/  @!P3 IMAD.WIDE R2, R17, 0x4, R144 ;  /* 0x000000041102b825 */ /* 0x004fe200078e0290 */
[----:B------:R0:W-:Y:S02]  /*e590*/  @!P2 ST.E.64 desc[UR50][R14.64], R96 ;  /* 0x000000600e00a985 */ /* 0x0001e4000c101b32 */
[----:B------:R-:W-:Y:S01]  /*e5a0*/  ISETP.GE.AND P2, PT, R18, UR4, PT ;  /* 0x0000000412007c0c */ /* 0x000fe2000bf46270 */
[----:B------:R-:W-:Y:S01]  /*e5b0*/  VIADD R10, R9, 0xc8 ;  /* 0x000000c8090a7836 */ /* 0x000fe20000000000 */
[----:B------:R1:W-:Y:S01]  /*e5c0*/  @!P3 ST.E.64 desc[UR50][R2.64], R98 ;  /* 0x000000620200b985 */ /* 0x0003e2000c101b32 */
[----:B------:R-:W-:Y:S02]  /*e5d0*/  @!P1 LEA.HI R0, R0, R0, RZ, 0x1 ;  /* 0x0000000000009211 */ /* 0x000fe400078f08ff */
[----:B------:R-:W-:-:S02]  /*e5e0*/  @!P4 LEA.HI R22, R22, R22, RZ, 0x1 ;  /* 0x000000161616c211 */ /* 0x000fc400078f08ff */
[----:B------:R-:W-:Y:S02]  /*e5f0*/  ISETP.GE.AND P3, PT, R10, UR4, PT ;  /* 0x000000040a007c0c */ /* 0x000fe4000bf66270 */
        /* <DEDUP_REMOVED lines=24> */
[C---:B------:R-:W-:Y:S01]  /*e780*/  IADD3 R21, R9.reuse, 0xe8, RZ ;  /* 0x000000e809157810 */ /* 0x040fe20007ffe0ff */
[----:B------:R0:W-:Y:S01]  /*e790*/  @!P2 ST.E.64 desc[UR50][R14.64], R108 ;  /* 0x0000006c0e00a985 */ /* 0x0001e2000c101b32 */
[----:B------:R-:W-:Y:S01]  /*e7a0*/  ISETP.GE.AND P2, PT, R10, UR4, PT ;  /* 0x000000040a007c0c */ /* 0x000fe2000bf46270 */
[----:B--2---:R-:W-:Y:S01]  /*e7b0*/  VIADD R3, R9, 0xf8 ;  /* 0x000000f809037836 */ /* 0x004fe20000000000 */
[----:B------:R-:W-:Y:S01]  /*e7c0*/  ISETP.GE.AND P4, PT, R21, UR4, PT ;  /* 0x0000000415007c0c */ /* 0x000fe2000bf86270 */
[----:B------:R-:W-:Y:S01]  /*e7d0*/  VIADD R2, R9, 0xf0 ;  /* 0x000000f009027836 */ /* 0x000fe20000000000 */
[----:B------:R1:W-:Y:S01]  /*e7e0*/  @!P3 ST.E.64 desc[UR50][R16.64], R110 ;  /* 0x0000006e1000b985 */ /* 0x0003e2000c101b32 */
[----:B------:R-:W-:Y:S02]  /*e7f0*/  ISETP.GE.AND P3, PT, R20, UR4, PT ;  /* 0x0000000414007c0c */ /* 0x000fe4000bf66270 */
[----:B------:R-:W-:-:S02]  /*e800*/  ISETP.GE.AND P6, PT, R3, UR4, PT ;  /* 0x0000000403007c0c */ /* 0x000fc4000bfc6270 */
[----:B------:R-:W-:Y:S02]  /*e810*/  ISETP.GE.AND P5, PT, R2, UR4, PT ;  /* 0x0000000402007c0c */ /* 0x000fe4000bfa6270 */
[----:B------:R-:W-:Y:S02]  /*e820*/  @!P1 LEA.HI R0, R0, R0, RZ, 0x1 ;  /* 0x0000000000009211 */ /* 0x000fe400078f08ff */
[----:B------:R-:W-:Y:S02]  /*e830*/  @!P2 LEA.HI R10, R10, R10, RZ, 0x1 ;  /* 0x0000000a0a0aa211 */ /* 0x000fe400078f08ff */
[----:B------:R-:W-:Y:S02]  /*e840*/  @!P4 LEA.HI R21, R21, R21, RZ, 0x1 ;  /* 0x000000151515c211 */ /* 0x000fe400078f08ff */
[----:B0-----:R-:W-:Y:S02]  /*e850*/  @!P2 LOP3.LUT R15, R10, 0xfffffffe, RZ, 0xc0, !PT ;  /* 0xfffffffe0a0fa812 */ /* 0x001fe400078ec0ff */
[----:B------:R-:W-:-:S02]  /*e860*/  @!P3 LEA.HI R20, R20, R20, RZ, 0x1 ;  /* 0x000000141414b211 */ /* 0x000fc400078f08ff */
[----:B------:R-:W-:Y:S02]  /*e870*/  @!P6 LEA.HI R14, R3, R3, RZ, 0x1 ;  /* 0x00000003030ee211 */ /* 0x000fe400078f08ff */
[----:B------:R-:W-:Y:S02]  /*e880*/  @!P5 LEA.HI R2, R2, R2, RZ, 0x1 ;  /* 0x000000020202d211 */ /* 0x000fe400078f08ff */
[----:B------:R-:W-:Y:S02]  /*e890*/  @!P1 LOP3.LUT R3, R0, 0xfffffffe, RZ, 0xc0, !PT ;  /* 0xfffffffe00039812 */ /* 0x000fe400078ec0ff */
        /* <DEDUP_REMOVED lines=16> */
.L_x_1312:
[----:B------:R-:W-:Y:S05]  /*e9a0*/  BSYNC B0 ;  /* 0x0000000000007941 */ /* 0x000fea0003800000 */
.L_x_1311:
[----:B------:R-:W-:Y:S01]  /*e9b0*/  ISETP.GE.AND P1, PT, R8, R11, PT ;  /* 0x0000000b0800720c */ /* 0x000fe20003f26270 */
[----:B0--3--:R0:W1:Y:S01]  /*e9c0*/  SHFL.IDX PT, R3, R57, 0x1, 0x1c1f ;  /* 0x003c1f0039037f89 */ /* 0x00906200000e0000 */
[----:B------:R-:W-:Y:S02]  /*e9d0*/  SEL R15, R47, R32, P0 ;  /* 0x000000202f0f7207 */ /* 0x000fe40000000000 */
[----:B------:R-:W-:Y:S01]  /*e9e0*/  SEL R17, R32, R47, P0 ;  /* 0x0000002f20117207 */ /* 0x000fe20000000000 */
[----:B------:R0:W3:Y:S01]  /*e9f0*/  SHFL.IDX PT, R2, R53, 0x1, 0x1c1f ;  /* 0x003c1f0035027f89 */ /* 0x0000e200000e0000 */
        /* <DEDUP_REMOVED lines=20> */
[----:B01-3--:R-:W-:Y:S06]  /*eb40*/  @P1 BRA `(.L_x_1223) ;  /* 0x0000005800141947 */ /* 0x00bfec0003800000 */
[C---:B------:R-:W-:Y:S01]  /*eb50*/  VIADD R0, R9.reuse, 0x8 ;  /* 0x0000000809007836 */ /* 0x040fe20000000000 */
[----:B------:R-:W-:Y:S01]  /*eb60*/  ULDC UR4, c[0x0][0xac8] ;  /* 0x0002b20000047ab9 */ /* 0x000fe20000000800 */
        /* <DEDUP_REMOVED lines=8> */
[----:B------:R-:W-:Y:S01]  /*ebf0*/  VIADD R40, R9, 0x38 ;  /* 0x0000003809287836 */ /* 0x000fe20000000000 */
[----:B------:R-:W-:Y:S01]  /*ec00*/  ISETP.GE.AND P1, PT, R35, UR4, PT ;  /* 0x0000000423007c0c */ /* 0x000fe2000bf26270 */
[----:B------:R-:W-:Y:S01]  /*ec10*/  VIADD R41, R9, 0x40 ;  /* 0x0000004009297836 */ /* 0x000fe20000000000 */
[----:B------:R-:W-:-:S03]  /*ec20*/  ISETP.GE.AND P2, PT, R36, UR4, PT ;  /* 0x0000000424007c0c */ /* 0x000fc6000bf46270 */
[C-C-:B------:R-:W-:Y:S02]  /*ec30*/  @!P3 IMAD.WIDE R26, R9.reuse, 0x4, R2.reuse ;  /* 0x00000004091ab825 */ /* 0x140fe400078e0202 */
[----:B------:R-:W-:Y:S02]  /*ec40*/  @!P4 LEA.HI R0, R0, R0, RZ, 0x1 ;  /* 0x000000000000c211 */ /* 0x000fe400078f08ff */
[----:B------:R-:W-:Y:S01]  /*ec50*/  @!P5 LEA.HI R8, R8, R8, RZ, 0x1 ;  /* 0x000000080808d211 */ /* 0x000fe200078f08ff */
[----:B------:R0:W-:Y:S01]  /*ec60*/  @!P3 ST.E.64 desc[UR50][R26.64], R92 ;  /* 0x0000005c1a00b985 */ /* 0x0001e2000c101b32 */
[----:B------:R-:W-:Y:S02]  /*ec70*/  @!P4 LOP3.LUT R29, R0, 0xfffffffe, RZ, 0xc0, !PT ;  /* 0xfffffffe001dc812 */ /* 0x000fe400078ec0ff */
[----:B------:R-:W-:Y:S01]  /*ec80*/  @!P5 LOP3.LUT R31, R8, 0xfffffffe, RZ, 0xc0, !PT ;  /* 0xfffffffe081fd812 */ /* 0x000fe200078ec0ff */
[----:B------:R-:W-:Y:S01]  /*ec90*/  VIADD R8, R9, 0x30 ;  /* 0x0000003009087836 */ /* 0x000fe20000000000 */
[----:B------:R-:W-:Y:S01]  /*eca0*/  @!P0 LEA.HI R34, R34, R34, RZ, 0x1 ;  /* 0x0000002222228211 */ /* 0x000fe200078f08ff */
[----:B------:R-:W-:Y:S01]  /*ecb0*/  @!P4 IMAD.WIDE R28, R29, 0x4, R2 ;  /* 0x000000041d1cc825 */ /* 0x000fe200078e0202 */
[----:B------:R-:W-:-:S02]  /*ecc0*/  @!P1 LEA.HI R0, R35, R35, RZ, 0x1 ;  /* 0x0000002323009211 */ /* 0x000fc400078f08ff */
[----:B------:R-:W-:Y:S01]  /*ecd0*/  @!P0 LOP3.LUT R35, R34, 0xfffffffe, RZ, 0xc0, !PT ;  /* 0xfffffffe22238812 */ /* 0x000fe200078ec0ff */
[--C-:B------:R-:W-:Y:S01]  /*ece0*/  @!P5 IMAD.WIDE R30, R31, 0x4, R2.reuse ;  /* 0x000000041f1ed825 */ /* 0x100fe200078e0202 */
[----:B------:R-:W-:Y:S01]  /*ecf0*/  ISETP.GE.AND P3, PT, R8, UR4, PT ;  /* 0x0000000408007c0c */ /* 0x000fe2000bf66270 */
[----:B------:R1:W-:Y:S01]  /*ed00*/  @!P4 ST.E.64 desc[UR50][R28.64], R122 ;  /* 0x0000007a1c00c985 */ /* 0x0003e2000c101b32 */
[----:B------:R-:W-:Y:S01]  /*ed10*/  @!P1 LOP3.LUT R37, R0, 0xfffffffe, RZ, 0xc0, !PT ;  /* 0xfffffffe00259812 */ /* 0x000fe200078ec0ff */
[----:B0-----:R-:W-:Y:S01]  /*ed20*/  @!P0 IMAD.WIDE R26, R35, 0x4, R2 ;  /* 0x00000004231a8825 */ /* 0x001fe200078e0202 */
[----:B------:R-:W-:Y:S01]  /*ed30*/  ISETP.GE.AND P4, PT, R40, UR4, PT ;  /* 0x0000000428007c0c */ /* 0x000fe2000bf86270 */
[----:B------:R0:W-:Y:S01]  /*ed40*/  @!P5 ST.E.64 desc[UR50][R30.64], R88 ;  /* 0x000000581e00d985 */ /* 0x0001e2000c101b32 */
[----:B------:R-:W-:Y:S01]  /*ed50*/  ISETP.GE.AND P5, PT, R41, UR4, PT ;  /* 0x0000000429007c0c */ /* 0x000fe2000bfa6270 */
[C---:B------:R-:W-:Y:S01]  /*ed60*/  VIADD R0, R9.reuse, 0x48 ;  /* 0x0000004809007836 */ /* 0x040fe20000000000 */
[----:B------:R-:W-:Y:S01]  /*ed70*/  @!P2 LEA.HI R36, R36, R36, RZ, 0x1 ;  /* 0x000000242424a211 */ /* 0x000fe200078f08ff */
[----:B------:R-:W-:Y:S01]  /*ed80*/  VIADD R34, R9, 0x50 ;  /* 0x0000005009227836 */ /* 0x000fe20000000000 */
[----:B------:R3:W-:Y:S02]  /*ed90*/  @!P0 ST.E.64 desc[UR50][R26.64], R90 ;  /* 0x0000005a1a008985 */ /* 0x0007e4000c101b32 */
[----:B------:R-:W-:-:S02]  /*eda0*/  ISETP.GE.AND P0, PT, R0, UR4, PT ;  /* 0x0000000400007c0c */ /* 0x000fc4000bf06270 */
[----:B------:R-:W-:Y:S01]  /*edb0*/  @!P3 LEA.HI R8, R8, R8, RZ, 0x1 ;  /* 0x000000080808b211 */ /* 0x000fe200078f08ff */
[--C-:B-1----:R-:W-:Y:S02]  /*edc0*/  @!P1 IMAD.WIDE R28, R37, 0x4, R2.reuse ;  /* 0x00000004251c9825 */ /* 0x102fe400078e0202 */
[----:B------:R-:W-:Y:S02]  /*edd0*/  @!P4 LEA.HI R40, R40, R40, RZ, 0x1 ;  /* 0x000000282828c211 */ /* 0x000fe400078f08ff */
[----:B0-----:R-:W-:Y:S01]  /*ede0*/  @!P2 LOP3.LUT R31, R36, 0xfffffffe, RZ, 0xc0, !PT ;  /* 0xfffffffe241fa812 */ /* 0x001fe200078ec0ff */
[----:B------:R0:W-:Y:S01]  /*edf0*/  @!P1 ST.E.64 desc[UR50][R28.64], R124 ;  /* 0x0000007c1c009985 */ /* 0x0001e2000c101b32 */
[----:B------:R-:W-:Y:S01]  /*ee00*/  ISETP.GE.AND P1, PT, R34, UR4, PT ;  /* 0x0000000422007c0c */ /* 0x000fe2000bf26270 */
[----:B------:R-:W-:Y:S01]  /*ee10*/  VIADD R36, R9, 0x58 ;  /* 0x0000005809247836 */ /* 0x000fe20000000000 */
[----:B------:R-:W-:Y:S01]  /*ee20*/  @!P5 LEA.HI R41, R41, R41, RZ, 0x1 ;  /* 0x000000292929d211 */ /* 0x000fe200078f08ff */
[----:B------:R-:W-:Y:S01]  /*ee30*/  @!P2 IMAD.WIDE R30, R31, 0x4, R2 ;  /* 0x000000041f1ea825 */ /* 0x000fe200078e0202 */
[----:B------:R-:W-:-:S02]  /*ee40*/  @!P3 LOP3.LUT R35, R8, 0xfffffffe, RZ, 0xc0, !PT ;  /* 0xfffffffe0823b812 */ /* 0x000fc400078ec0ff */
[----:B------:R-:W-:Y:S01]  /*ee50*/  @!P4 LOP3.LUT R37, R40, 0xfffffffe, RZ, 0xc0, !PT ;  /* 0xfffffffe2825c812 */ /* 0x000fe200078ec0ff */
[----:B------:R-:W-:Y:S01]  /*ee60*/  VIADD R40, R9, 0x68 ;  /* 0x0000006809287836 */ /* 0x000fe20000000000 */
[----:B------:R1:W-:Y:S01]  /*ee70*/  @!P2 ST.E.64 desc[UR50][R30.64], R78 ;  /* 0x0000004e1e00a985 */ /* 0x0003e2000c101b32 */
[----:B------:R-:W-:Y:S01]  /*ee80*/  ISETP.GE.AND P2, PT, R36, UR4, PT ;  /* 0x0000000424007c0c */ /* 0x000fe2000bf46270 */
[--C-:B---3--:R-:W-:Y:S01]  /*ee90*/  @!P3 IMAD.WIDE R26, R35, 0x4, R2.reuse ;  /* 0x00000004231ab825 */ /* 0x108fe200078e0202 */
[----:B------:R-:W-:Y:S02]  /*eea0*/  @!P0 LEA.HI R0, R0, R0, RZ, 0x1 ;  /* 0x0000000000008211 */ /* 0x000fe400078f08ff */
[----:B------:R-:W-:Y:S01]  /*eeb0*/  IADD3 R8, R9, 0x60, RZ ;  /* 0x0000006009087810 */ /* 0x000fe20007ffe0ff */
[----:B0-----:R-:W-:Y:S01]  /*eec0*/  @!P4 IMAD.WIDE R28, R37, 0x4, R2 ;  /* 0x00000004251cc825 */ /* 0x001fe200078e0202 */
[----:B------:R-:W-:Y:S01]  /*eed0*/  @!P1 LEA.HI R34, R34, R34, RZ, 0x1 ;  /* 0x0000002222229211 */ /* 0x000fe200078f08ff */
[----:B------:R0:W-:Y:S01]  /*eee0*/  @!P3 ST.E.64 desc[UR50][R26.64], R72 ;  /* 0x000000481a00b985 */ /* 0x0001e2000c101b32 */
[----:B------:R-:W-:Y:S01]  /*eef0*/  @!P0 LOP3.LUT R35, R0, 0xfffffffe, RZ, 0xc0, !PT ;  /* 0xfffffffe00238812 */ /* 0x000fe200078ec0ff */
[C---:B------:R-:W-:Y:S01]  /*ef00*/  VIADD R0, R9.reuse, 0x78 ;  /* 0x0000007809007836 */ /* 0x040fe20000000000 */
[----:B------:R-:W-:Y:S01]  /*ef10*/  ISETP.GE.AND P3, PT, R8, UR4, PT ;  /* 0x0000000408007c0c */ /* 0x000fe2000bf66270 */
[----:B------:R3:W-:Y:S01]  /*ef20*/  @!P4 ST.E.64 desc[UR50][R28.64], R50 ;  /* 0x000000321c00c985 */ /* 0x0007e2000c101b32 */
[----:B------:R-:W-:Y:S01]  /*ef30*/  @!P1 LOP3.LUT R37, R34, 0xfffffffe, RZ, 0xc0, !PT ;  /* 0xfffffffe22259812 */ /* 0x000fe200078ec0ff */
[----:B------:R-:W-:Y:S01]  /*ef40*/  VIADD R34, R9, 0x80 ;  /* 0x0000008009227836 */ /* 0x000fe20000000000 */
[----:B-1----:R-:W-:Y:S01]  /*ef50*/  @!P5 LOP3.LUT R31, R41, 0xfffffffe, RZ, 0xc0, !PT ;  /* 0xfffffffe291fd812 */ /* 0x002fe200078ec0ff */
[----:B------:R-:W-:Y:S01]  /*ef60*/  VIADD R41, R9, 0x70 ;  /* 0x0000007009297836 */ /* 0x000fe20000000000 */
[----:B------:R-:W-:-:S02]  /*ef70*/  @!P2 LEA.HI R36, R36, R36, RZ, 0x1 ;  /* 0x000000242424a211 */ /* 0x000fc400078f08ff */
[----:B------:R-:W-:Y:S01]  /*ef80*/  ISETP.GE.AND P6, PT, R0, UR4, PT ;  /* 0x0000000400007c0c */ /* 0x000fe2000bfc6270 */
[----:B------:R-:W-:Y:S01]  /*ef90*/  @!P5 IMAD.WIDE R30, R31, 0x4, R2 ;  /* 0x000000041f1ed825 */ /* 0x000fe200078e0202 */
[----:B------:R-:W-:-:S03]  /*efa0*/  ISETP.GE.AND P4, PT, R41, UR4, PT ;  /* 0x0000000429007c0c */ /* 0x000fc6000bf86270 */
[--C-:B0-----:R-:W-:Y:S01]  /*efb0*/  @!P0 IMAD.WIDE R26, R35, 0x4, R2.reuse ;  /* 0x00000004231a8825 */ /* 0x101fe200078e0202 */
[----:B------:R0:W-:Y:S01]  /*efc0*/  @!P5 ST.E.64 desc[UR50][R30.64], R136 ;  /* 0x000000881e00d985 */ /* 0x0001e2000c101b32 */
[----:B------:R-:W-:Y:S02]  /*efd0*/  ISETP.GE.AND P5, PT, R40, UR4, PT ;  /* 0x0000000428007c0c */ /* 0x000fe4000bfa6270 */
[----:B---3--:R-:W-:Y:S01]  /*efe0*/  @!P1 IMAD.WIDE R28, R37, 0x4, R2 ;  /* 0x00000004251c9825 */ /* 0x008fe200078e0202 */
[----:B------:R1:W-:Y:S01]  /*eff0*/  @!P0 ST.E.64 desc[UR50][R26.64], R138 ;  /* 0x0000008a1a008985 */ /* 0x0003e2000c101b32 */
[----:B------:R-:W-:Y:S02]  /*f000*/  @!P3 LEA.HI R8, R8, R8, RZ, 0x1 ;  /* 0x000000080808b211 */ /* 0x000fe400078f08ff */
[----:B------:R-:W-:Y:S01]  /*f010*/  @!P6 LEA.HI R0, R0, R0, RZ, 0x1 ;  /* 0x000000000000e211 */ /* 0x000fe200078f08ff */
[----:B------:R3:W-:Y:S01]  /*f020*/  @!P1 ST.E.64 desc[UR50][R28.64], R54 ;  /* 0x000000361c009985 */ /* 0x0007e2000c101b32 */
[----:B------:R-:W-:-:S02]  /*f030*/  ISETP.GE.AND P1, PT, R34, UR4, PT ;  /* 0x0000000422007c0c */ /* 0x000fc4000bf26270 */
[----:B------:R-:W-:Y:S01]  /*f040*/  @!P3 LOP3.LUT R35, R8, 0xfffffffe, RZ, 0xc0, !PT ;  /* 0xfffffffe0823b812 */ /* 0x000fe200078ec0ff */
[----:B------:R-:W-:Y:S01]  /*f050*/  VIADD R8, R9, 0x90 ;  /* 0x0000009009087836 */ /* 0x000fe20000000000 */
[----:B------:R-:W-:Y:S02]  /*f060*/  @!P4 LEA.HI R41, R41, R41, RZ, 0x1 ;  /* 0x000000292929c211 */ /* 0x000fe400078f08ff */
[----:B0-----:R-:W-:Y:S01]  /*f070*/  @!P2 LOP3.LUT R31, R36, 0xfffffffe, RZ, 0xc0, !PT ;  /* 0xfffffffe241fa812 */ /* 0x001fe200078ec0ff */
[----:B------:R-:W-:Y:S01]  /*f080*/  VIADD R36, R9, 0x88 ;  /* 0x0000008809247836 */ /* 0x000fe20000000000 */
[----:B------:R-:W-:Y:S01]  /*f090*/  @!P5 LEA.HI R40, R40, R40, RZ, 0x1 ;  /* 0x000000282828d211 */ /* 0x000fe200078f08ff */
[--C-:B-1----:R-:W-:Y:S01]  /*f0a0*/  @!P3 IMAD.WIDE R26, R35, 0x4, R2.reuse ;  /* 0x00000004231ab825 */ /* 0x102fe200078e0202 */
[----:B------:R-:W-:Y:S02]  /*f0b0*/  @!P6 LOP3.LUT R35, R0, 0xfffffffe, RZ, 0xc0, !PT ;  /* 0xfffffffe0023e812 */ /* 0x000fe400078ec0ff */
[----:B------:R-:W-:Y:S01]  /*f0c0*/  ISETP.GE.AND P0, PT, R36, UR4, PT ;  /* 0x0000000424007c0c */ /* 0x000fe2000bf06270 */
[----:B------:R-:W-:Y:S01]  /*f0d0*/  @!P2 IMAD.WIDE R30, R31, 0x4, R2 ;  /* 0x000000041f1ea825 */ /* 0x000fe200078e0202 */
[----:B------:R-:W-:-:S02]  /*f0e0*/  @!P5 LOP3.LUT R37, R40, 0xfffffffe, RZ, 0xc0, !PT ;  /* 0xfffffffe2825d812 */ /* 0x000fc400078ec0ff */
[----:B------:R-:W-:Y:S01]  /*f0f0*/  @!P1 LEA.HI R34, R34, R34, RZ, 0x1 ;  /* 0x0000002222229211 */ /* 0x000fe200078f08ff */
[----:B------:R-:W-:Y:S01]  /*f100*/  VIADD R0, R9, 0x98 ;  /* 0x0000009809007836 */ /* 0x000fe20000000000 */
[----:B------:R0:W-:Y:S01]  /*f110*/  @!P2 ST.E.64 desc[UR50][R30.64], R140 ;  /* 0x0000008c1e00a985 */ /* 0x0001e2000c101b32 */
[----:B---3--:R-:W-:Y:S01]  /*f120*/  @!P5 IMAD.WIDE R28, R37, 0x4, R2 ;  /* 0x00000004251cd825 */ /* 0x008fe200078e0202 */
[----:B------:R-:W-:Y:S02]  /*f130*/  ISETP.GE.AND P2, PT, R8, UR4, PT ;  /* 0x0000000408007c0c */ /* 0x000fe4000bf46270 */
[----:B------:R1:W-:Y:S01]  /*f140*/  @!P3 ST.E.64 desc[UR50][R26.64], R6 ;  /* 0x000000061a00b985 */ /* 0x0003e2000c101b32 */
[----:B------:R-:W-:Y:S01]  /*f150*/  VIADD R37, R9, 0xa0 ;  /* 0x000000a009257836 */ /* 0x000fe20000000000 */
[----:B------:R-:W-:Y:S02]  /*f160*/  ISETP.GE.AND P3, PT, R0, UR4, PT ;  /* 0x0000000400007c0c */ /* 0x000fe4000bf66270 */
[----:B------:R-:W-:Y:S01]  /*f170*/  @!P0 LEA.HI R36, R36, R36, RZ, 0x1 ;  /* 0x0000002424248211 */ /* 0x000fe200078f08ff */
[----:B------:R3:W-:Y:S01]  /*f180*/  @!P5 ST.E.64 desc[UR50][R28.64], R58 ;  /* 0x0000003a1c00d985 */ /* 0x0007e2000c101b32 */
[----:B0-----:R-:W-:-:S05]  /*f190*/  @!P4 LOP3.LUT R31, R41, 0xfffffffe, RZ, 0xc0, !PT ;  /* 0xfffffffe291fc812 */ /* 0x001fca00078ec0ff */
[----:B------:R-:W-:Y:S02]  /*f1a0*/  @!P2 LEA.HI R8, R8, R8, RZ, 0x1 ;  /* 0x000000080808a211 */ /* 0x000fe400078f08ff */
[----:B-1----:R-:W-:Y:S01]  /*f1b0*/  @!P1 LOP3.LUT R27, R34, 0xfffffffe, RZ, 0xc0, !PT ;  /* 0xfffffffe221b9812 */ /* 0x002fe200078ec0ff */
[--C-:B------:R-:W-:Y:S01]  /*f1c0*/  @!P4 IMAD.WIDE R30, R31, 0x4, R2.reuse ;  /* 0x000000041f1ec825 */ /* 0x100fe200078e0202 */
[----:B------:R-:W-:Y:S02]  /*f1d0*/  @!P3 LEA.HI R0, R0, R0, RZ, 0x1 ;  /* 0x000000000000b211 */ /* 0x000fe400078f08ff */
[----:B---3--:R-:W-:Y:S02]  /*f1e0*/  @!P0 LOP3.LUT R29, R36, 0xfffffffe, RZ, 0xc0, !PT ;  /* 0xfffffffe241d8812 */ /* 0x008fe400078ec0ff */
[----:B------:R0:W-:Y:S01]  /*f1f0*/  @!P4 ST.E.64 desc[UR50][R30.64], R4 ;  /* 0x000000041e00c985 */ /* 0x0001e2000c101b32 */
[----:B------:R-:W-:Y:S01]  /*f200*/  @!P6 IMAD.WIDE R6, R35, 0x4, R2 ;  /* 0x000000042306e825 */ /* 0x000fe200078e0202 */
[----:B------:R-:W-:-:S03]  /*f210*/  ISETP.GE.AND P4, PT, R37, UR4, PT ;  /* 0x0000000425007c0c */ /* 0x000fc6000bf86270 */
[----:B------:R-:W-:Y:S01]  /*f220*/  VIADD R28, R9, 0xa8 ;  /* 0x000000a8091c7836 */ /* 0x000fe20000000000 */
[----:B------:R1:W-:Y:S04]  /*f230*/  @!P6 ST.E.64 desc[UR50][R6.64], R132 ;  /* 0x000000840600e985 */ /* 0x0003e8000c101b32 */
[----:B------:R-:W-:Y:S01]  /*f240*/  ISETP.GE.AND P5, PT, R28, UR4, PT ;  /* 0x000000041c007c0c */ /* 0x000fe2000bfa6270 */
[----:B0-----:R-:W-:-:S04]  /*f250*/  @!P1 IMAD.WIDE R4, R27, 0x4, R2 ;  /* 0x000000041b049825 */ /* 0x001fc800078e0202 */
[----:B------:R-:W-:Y:S01]  /*f260*/  @!P4 LEA.HI R37, R37, R37, RZ, 0x1 ;  /* 0x000000252525c211 */ /* 0x000fe200078f08ff */
[----:B------:R-:W-:Y:S01]  /*f270*/  VIADD R30, R9, 0xb0 ;  /* 0x000000b0091e7836 */ /* 0x000fe20000000000 */
[----:B------:R0:W-:Y:S01]  /*f280*/  @!P1 ST.E.64 desc[UR50][R4.64], R62 ;  /* 0x0000003e04009985 */ /* 0x0001e2000c101b32 */
[----:B------:R-:W-:Y:S01]  /*f290*/  @!P0 IMAD.WIDE R26, R29, 0x4, R2 ;  /* 0x000000041d1a8825 */ /* 0x000fe200078e0202 */
[----:B-1----:R-:W-:Y:S02]  /*f2a0*/  @!P2 LOP3.LUT R7, R8, 0xfffffffe, RZ, 0xc0, !PT ;  /* 0xfffffffe0807a812 */ /* 0x002fe400078ec0ff */
[----:B------:R-:W-:Y:S01]  /*f2b0*/  ISETP.GE.AND P1, PT, R30, UR4, PT ;  /* 0x000000041e007c0c */ /* 0x000fe2000bf26270 */
[C---:B------:R-:W-:Y:S01]  /*f2c0*/  VIADD R31, R9.reuse, 0xb8 ;  /* 0x000000b8091f7836 */ /* 0x040fe20000000000 */
[----:B------:R1:W-:Y:S01]  /*f2d0*/  @!P0 ST.E.64 desc[UR50][R26.64], R134 ;  /* 0x000000861a008985 */ /* 0x0003e2000c101b32 */
[----:B------:R-:W-:Y:S01]  /*f2e0*/  @!P3 LOP3.LUT R29, R0, 0xfffffffe, RZ, 0xc0, !PT ;  /* 0xfffffffe001db812 */ /* 0x000fe200078ec0ff */
[----:B------:R-:W-:Y:S01]  /*f2f0*/  VIADD R8, R9, 0xc0 ;  /* 0x000000c009087836 */ /* 0x000fe20000000000 */
[----:B------:R-:W-:-:S02]  /*f300*/  @!P5 LEA.HI R28, R28, R28, RZ, 0x1 ;  /* 0x0000001c1c1cd211 */ /* 0x000fc400078f08ff */
[----:B------:R-:W-:Y:S01]  /*f310*/  ISETP.GE.AND P0, PT, R31, UR4, PT ;  /* 0x000000041f007c0c */ /* 0x000fe2000bf06270 */
[----:B0-----:R-:W-:-:S05]  /*f320*/  @!P2 IMAD.WIDE R4, R7, 0x4, R2 ;  /* 0x000000040704a825 */ /* 0x001fca00078e0202 */
[----:B------:R-:W-:Y:S01]  /*f330*/  @!P1 LEA.HI R30, R30, R30, RZ, 0x1 ;  /* 0x0000001e1e1e9211 */ /* 0x000fe200078f08ff */
[--C-:B------:R-:W-:Y:S01]  /*f340*/  @!P3 IMAD.WIDE R6, R29, 0x4, R2.reuse ;  /* 0x000000041d06b825 */ /* 0x100fe200078e0202 */
[----:B------:R-:W-:Y:S01]  /*f350*/  @!P5 LOP3.LUT R29, R28, 0xfffffffe, RZ, 0xc0, !PT ;  /* 0xfffffffe1c1dd812 */ /* 0x000fe200078ec0ff */
[----:B------:R0:W-:Y:S01]  /*f360*/  @!P2 ST.E.64 desc[UR50][R4.64], R126 ;  /* 0x0000007e0400a985 */ /* 0x0001e2000c101b32 */
[----:B-1----:R-:W-:Y:S02]  /*f370*/  @!P4 LOP3.LUT R27, R37, 0xfffffffe, RZ, 0xc0, !PT ;  /* 0xfffffffe251bc812 */ /* 0x002fe400078ec0ff */
[----:B------:R-:W-:Y:S01]  /*f380*/  ISETP.GE.AND P2, PT, R8, UR4, PT ;  /* 0x0000000408007c0c */ /* 0x000fe2000bf46270 */
[--C-:B------:R-:W-:Y:S01]  /*f390*/  @!P5 IMAD.WIDE R28, R29, 0x4, R2.reuse ;  /* 0x000000041d1cd825 */ /* 0x100fe200078e0202 */
[----:B------:R-:W-:Y:S01]  /*f3a0*/  @!P0 LEA.HI R0, R31, R31, RZ, 0x1 ;  /* 0x0000001f1f008211 */ /* 0x000fe200078f08ff */
[----:B------:R1:W-:Y:S01]  /*f3b0*/  @!P3 ST.E.64 desc[UR50][R6.64], R66 ;  /* 0x000000420600b985 */ /* 0x0003e2000c101b32 */
[----:B------:R-:W-:Y:S01]  /*f3c0*/  @!P1 LOP3.LUT R31, R30, 0xfffffffe, RZ, 0xc0, !PT ;  /* 0xfffffffe1e1f9812 */ /* 0x000fe200078ec0ff */
[----:B------:R-:W-:Y:S01]  /*f3d0*/  @!P4 IMAD.WIDE R26, R27, 0x4, R2 ;  /* 0x000000041b1ac825 */ /* 0x000fe200078e0202 */
[----:B------:R-:W-:-:S02]  /*f3e0*/  @!P0 LOP3.LUT R35, R0, 0xfffffffe, RZ, 0xc0, !PT ;  /* 0xfffffffe00238812 */ /* 0x000fc400078ec0ff */
[C---:B------:R-:W-:Y:S01]  /*f3f0*/  IADD3 R0, R9.reuse, 0xd0, RZ ;  /* 0x000000d009007810 */ /* 0x040fe20007ffe0ff */
[----:B------:R-:W-:Y:S01]  /*f400*/  VIADD R30, R9, 0xc8 ;  /* 0x000000c8091e7836 */ /* 0x000fe20000000000 */
[----:B------:R3:W-:Y:S01]  /*f410*/  @!P4 ST.E.64 desc[UR50][R26.64], R14 ;  /* 0x0000000e1a00c985 */ /* 0x0007e2000c101b32 */
[--C-:B0-----:R-:W-:Y:S02]  /*f420*/  @!P1 IMAD.WIDE R4, R31, 0x4, R2.reuse ;  /* 0x000000041f049825 */ /* 0x101fe400078e0202 */
[----:B------:R-:W-:Y:S01]  /*f430*/  @!P2 LEA.HI R8, R8, R8, RZ, 0x1 ;  /* 0x000000080808a211 */ /* 0x000fe200078f08ff */
[----:B------:R0:W-:Y:S01]  /*f440*/  @!P5 ST.E.64 desc[UR50][R28.64], R16 ;  /* 0x000000101c00d985 */ /* 0x0001e2000c101b32 */
[----:B------:R-:W-:Y:S01]  /*f450*/  ISETP.GE.AND P3, PT, R30, UR4, PT ;  /* 0x000000041e007c0c */ /* 0x000fe2000bf66270 */
[----:B-1----:R-:W-:Y:S02]  /*f460*/  @!P0 IMAD.WIDE R6, R35, 0x4, R2 ;  /* 0x0000000423068825 */ /* 0x002fe400078e0202 */
[----:B------:R1:W-:Y:S01]  /*f470*/  @!P1 ST.E.64 desc[UR50][R4.64], R18 ;  /* 0x0000001204009985 */ /* 0x0003e2000c101b32 */
[----:B------:R-:W-:-:S03]  /*f480*/  ISETP.GE.AND P1, PT, R0, UR4, PT ;  /* 0x0000000400007c0c */ /* 0x000fc6000bf26270 */
[----:B------:R5:W-:Y:S01]  /*f490*/  @!P0 ST.E.64 desc[UR50][R6.64], R46 ;  /* 0x0000002e06008985 */ /* 0x000be2000c101b32 */
[C---:B---3--:R-:W-:Y:S01]  /*f4a0*/  VIADD R14, R9.reuse, 0xd8 ;  /* 0x000000d8090e7836 */ /* 0x048fe20000000000 */
[----:B------:R-:W-:Y:S01]  /*f4b0*/  @!P2 LOP3.LUT R15, R8, 0xfffffffe, RZ, 0xc0, !PT ;  /* 0xfffffffe080fa812 */ /* 0x000fe200078ec0ff */
[C---:B------:R-:W-:Y:S02]  /*f4c0*/  VIADD R26, R9.reuse, 0xe8 ;  /* 0x000000e8091a7836 */ /* 0x040fe40000000000 */
[C---:B0-----:R-:W-:Y:S01]  /*f4d0*/  VIADD R16, R9.reuse, 0xe0 ;  /* 0x000000e009107836 */ /* 0x041fe20000000000 */
[----:B------:R-:W-:Y:S01]  /*f4e0*/  ISETP.GE.AND P0, PT, R14, UR4, PT ;  /* 0x000000040e007c0c */ /* 0x000fe2000bf06270 */
[----:B------:R-:W-:Y:S01]  /*f4f0*/  VIADD R27, R9, 0xf0 ;  /* 0x000000f0091b7836 */ /* 0x000fe20000000000 */
[----:B------:R-:W-:Y:S01]  /*f500*/  ISETP.GE.AND P5, PT, R26, UR4, PT ;  /* 0x000000041a007c0c */ /* 0x000fe2000bfa6270 */
[----:B-1----:R-:W-:Y:S01]  /*f510*/  @!P2 IMAD.WIDE R4, R15, 0x4, R2 ;  /* 0x000000040f04a825 */ /* 0x002fe200078e0202 */
[----:B------:R-:W-:-:S02]  /*f520*/  ISETP.GE.AND P4, PT, R16, UR4, PT ;  /* 0x0000000410007c0c */ /* 0x000fc4000bf86270 */
[----:B------:R-:W-:Y:S01]  /*f530*/  ISETP.GE.AND P6, PT, R27, UR4, PT ;  /* 0x000000041b007c0c */ /* 0x000fe2000bfc6270 */
[----:B------:R-:W-:Y:S01]  /*f540*/  VIADD R9, R9, 0xf8 ;  /* 0x000000f809097836 */ /* 0x000fe20000000000 */
[----:B------:R-:W-:Y:S01]  /*f550*/  @!P1 LEA.HI R0, R0, R0, RZ, 0x1 ;  /* 0x0000000000009211 */ /* 0x000fe200078f08ff */
[----:B------:R0:W-:Y:S01]  /*f560*/  @!P2 ST.E.64 desc[UR50][R4.64], R20 ;  /* 0x000000140400a985 */ /* 0x0001e2000c101b32 */
[----:B------:R-:W-:Y:S02]  /*f570*/  @!P3 LEA.HI R30, R30, R30, RZ, 0x1 ;  /* 0x0000001e1e1eb211 */ /* 0x000fe400078f08ff */
[----:B------:R-:W-:Y:S02]  /*f580*/  @!P1 LOP3.LUT R15, R0, 0xfffffffe, RZ, 0xc0, !PT ;  /* 0xfffffffe000f9812 */ /* 0x000fe400078ec0ff */
[----:B-----5:R-:W-:Y:S02]  /*f590*/  @!P3 LOP3.LUT R7, R30, 0xfffffffe, RZ, 0xc0, !PT ;  /* 0xfffffffe1e07b812 */ /* 0x020fe400078ec0ff */
[----:B------:R-:W-:Y:S01]  /*f5a0*/  @!P0 LEA.HI R0, R14, R14, RZ, 0x1 ;  /* 0x0000000e0e008211 */ /* 0x000fe200078f08ff */
[----:B------:R-:W-:Y:S01]  /*f5b0*/  @!P1 IMAD.WIDE R14, R15, 0x4, R2 ;  /* 0x000000040f0e9825 */ /* 0x000fe200078e0202 */
[----:B------:R-:W-:-:S02]  /*f5c0*/  @!P4 LEA.HI R16, R16, R16, RZ, 0x1 ;  /* 0x000000101010c211 */ /* 0x000fc400078f08ff */
[----:B------:R-:W-:Y:S01]  /*f5d0*/  @!P5 LEA.HI R26, R26, R26, RZ, 0x1 ;  /* 0x0000001a1a1ad211 */ /* 0x000fe200078f08ff */
[--C-:B------:R-:W-:Y:S01]  /*f5e0*/  @!P3 IMAD.WIDE R6, R7, 0x4, R2.reuse ;  /* 0x000000040706b825 */ /* 0x100fe200078e0202 */
[----:B------:R-:W-:Y:S02]  /*f5f0*/  @!P6 LEA.HI R27, R27, R27, RZ, 0x1 ;  /* 0x0000001b1b1be211 */ /* 0x000fe400078f08ff */
[----:B------:R-:W-:Y:S02]  /*f600*/  @!P0 LOP3.LUT R17, R0, 0xfffffffe, RZ, 0xc0, !PT ;  /* 0xfffffffe00118812 */ /* 0x000fe400078ec0ff */
[----:B------:R-:W-:Y:S01]  /*f610*/  @!P4 LOP3.LUT R19, R16, 0xfffffffe, RZ, 0xc0, !PT ;  /* 0xfffffffe1013c812 */ /* 0x000fe200078ec0ff */
[----:B------:R1:W-:Y:S01]  /*f620*/  @!P3 ST.E.64 desc[UR50][R6.64], R22 ;  /* 0x000000160600b985 */ /* 0x0003e2000c101b32 */
[----:B0-----:R-:W-:Y:S01]  /*f630*/  @!P5 LOP3.LUT R21, R26, 0xfffffffe, RZ, 0xc0, !PT ;  /* 0xfffffffe1a15d812 */ /* 0x001fe200078ec0ff */
[--C-:B------:R-:W-:Y:S01]  /*f640*/  @!P0 IMAD.WIDE R16, R17, 0x4, R2.reuse ;  /* 0x0000000411108825 */ /* 0x100fe200078e0202 */
[----:B------:R-:W-:Y:S01]  /*f650*/  @!P6 LOP3.LUT R27, R27, 0xfffffffe, RZ, 0xc0, !PT ;  /* 0xfffffffe1b1be812 */ /* 0x000fe200078ec0ff */
[----:B------:R0:W-:Y:S02]  /*f660*/  @!P1 ST.E.64 desc[UR50][R14.64], R24 ;  /* 0x000000180e009985 */ /* 0x0001e4000c101b32 */
[----:B------:R-:W-:-:S02]  /*f670*/  @!P4 IMAD.WIDE R4, R19, 0x4, R2 ;  /* 0x000000041304c825 */ /* 0x000fc400078e0202 */
[----:B------:R0:W-:Y:S01]  /*f680*/  @!P0 ST.E.64 desc[UR50][R16.64], R60 ;  /* 0x0000003c10008985 */ /* 0x0001e2000c101b32 */
[----:B------:R-:W-:Y:S01]  /*f690*/  ISETP.GE.AND P0, PT, R9, UR4, PT ;  /* 0x0000000409007c0c */ /* 0x000fe2000bf06270 */
[--C-:B------:R-:W-:Y:S02]  /*f6a0*/  @!P6 IMAD.WIDE R18, R27, 0x4, R2.reuse ;  /* 0x000000041b12e825 */ /* 0x100fe400078e0202 */
[----:B------:R0:W-:Y:S02]  /*f6b0*/  @!P4 ST.E.64 desc[UR50][R4.64], R10 ;  /* 0x0000000a0400c985 */ /* 0x0001e4000c101b32 */
[----:B-1----:R-:W-:-:S05]  /*f6c0*/  @!P5 IMAD.WIDE R6, R21, 0x4, R2 ;  /* 0x000000041506d825 */ /* 0x002fca00078e0202 */
        /* <DEDUP_REMOVED lines=8> */
.L_x_1310:
        /* <DEDUP_REMOVED lines=21> */
[----:B------:R-:W-:Y:S02]  /*f8a0*/  UIADD3 UR6, UR5, UR6, URZ ;  /* 0x0000000605067290 */ /* 0x000fe4000fffe03f */
[----:B------:R-:W-:Y:S01]  /*f8b0*/  IMAD.U32 R3, RZ, RZ, UR5 ;  /* 0x00000005ff037e24 */ /* 0x000fe2000f8e00ff */
[----:B------:R-:W2:Y:S01]  /*f8c0*/  @P0 LDC R7, c[0x0][0xbec] ;  /* 0x0002fb00ff070b82 */ /* 0x000ea20000000800 */
[----:B------:R-:W-:Y:S01]  /*f8d0*/  IMAD.U32 R2, RZ, RZ, UR4 ;  /* 0x00000004ff027e24 */ /* 0x000fe2000f8e00ff */
[----:B------:R-:W-:Y:S01]  /*f8e0*/  ULDC.64 UR4, c[0x0][0xbe0] ;  /* 0x0002f80000047ab9 */ /* 0x000fe20000000a00 */
        /* <DEDUP_REMOVED lines=10> */
[----:B-1----:R-:W-:Y:S01]  /*f990*/  IMAD R9, R8, R7, UR7 ;  /* 0x0000000708097e24 */ /* 0x002fe2000f8e0207 */
[----:B------:R-:W-:-:S03]  /*f9a0*/  IADD3 R7, -R5, RZ, RZ ;  /* 0x000000ff05077210 */ /* 0x000fc60007ffe1ff */
        /* <DEDUP_REMOVED lines=20> */
.L_x_1221:
        /* <DEDUP_REMOVED lines=18> */
.L_x_1313:
[----:B------:R-:W-:Y:S01]  /*fc10*/  ULDC UR7, c[0x0][0xc50] ;  /* 0x0003140000077ab9 */ /* 0x000fe20000000800 */
[----:B------:R-:W-:Y:S01]  /*fc20*/  UMOV UR40, UR6 ;  /* 0x0000000600287c82 */ /* 0x000fe20008000000 */
[----:B------:R-:W-:-:S11]  /*fc30*/  UISETP.NE.AND UP0, UPT, UR7, 0x1, UPT ;  /* 0x000000010700788c */ /* 0x000fd6000bf05270 */
[----:B------:R-:W-:Y:S01]  /*fc40*/  @UP0 ULDC UR4, c[0x0][0xc54] ;  /* 0x0003150000040ab9 */ /* 0x000fe20000000800 */
[----:B------:R-:W-:Y:S01]  /*fc50*/  @UP0 ULDC UR8, c[0x0][0xc58] ;  /* 0x0003160000080ab9 */ /* 0x000fe20000000800 */
[----:B------:R-:W-:-:S04]  /*fc60*/  UIMAD.WIDE.U32 UR4, UR6, UR4, URZ ;  /* 0x00000004060472a5 */ /* 0x000fc8000f8e003f */
[----:B------:R-:W-:-:S12]  /*fc70*/  @UP0 USHF.R.U32.HI UR40, URZ, UR8, UR5 ;  /* 0x000000083f280299 */ /* 0x000fd80008011605 */
.L_x_1314:
        /* <DEDUP_REMOVED lines=8> */
[----:B------:R-:W-:Y:S01]  /*fd00*/  IMAD.MOV.U32 R17, RZ, RZ, RZ ;  /* 0x000000ffff117224 */ /* 0x000fe200078e00ff */
[----:B------:R-:W-:Y:S01]  /*fd10*/  ULDC.64 UR4, c[0x0][0x418] ;  /* 0x0001060000047ab9 */ /* 0x000fe20000000a00 */
[----:B------:R-:W-:Y:S01]  /*fd20*/  ULDC UR6, c[0x0][0x448] ;  /* 0x0001120000067ab9 */ /* 0x000fe20000000800 */
[----:B------:R-:W-:Y:S01]  /*fd30*/  ULDC UR10, c[0x0][0x2f0] ;  /* 0x0000bc00000a7ab9 */ /* 0x000fe20000000800 */
[----:B------:R-:W-:Y:S01]  /*fd40*/  ULDC UR11, c[0x0][0x288] ;  /* 0x0000a200000b7ab9 */ /* 0x000fe20000000800 */
[----:B0-----:R-:W-:-:S04]  /*fd50*/  ISETP.NE.U32.AND P0, PT, R2, RZ, PT ;  /* 0x000000ff0200720c */ /* 0x001fc80003f05070 */
[----:B------:R-:W-:-:S13]  /*fd60*/  ISETP.NE.AND.EX P0, PT, R3, RZ, PT, P0 ;  /* 0x000000ff0300720c */ /* 0x000fda0003f05300 */
[----:B------:R-:W0:Y:S02]  /*fd70*/  @P0 LDC.64 R2, c[0x0][0xa28] ;  /* 0x00028a00ff020b82 */ /* 0x000e240000000a00 */
[----:B0-----:R-:W-:-:S05]  /*fd80*/  @P0 IMAD.WIDE R2, R23, 0x4, R2 ;  /* 0x0000000417020825 */ /* 0x001fca00078e0202 */
[----:B------:R0:W5:Y:S01]  /*fd90*/  @P0 LDG.E R17, desc[UR50][R2.64] ;  /* 0x0000003202110981 */ /* 0x000162000c1e1900 */
[----:B------:R-:W1:Y:S01]  /*fda0*/  S2UR UR41, SR_CTAID.X ;  /* 0x00000000002979c3 */ /* 0x000e620000002500 */
[----:B------:R-:W-:Y:S02]  /*fdb0*/  UISETP.NE.U32.AND UP0, UPT, UR4, URZ, UPT ;  /* 0x0000003f0400728c */ /* 0x000fe4000bf05070 */
[----:B------:R-:W-:Y:S02]  /*fdc0*/  UISETP.NE.AND UP1, UPT, UR6, 0x1, UPT ;  /* 0x000000010600788c */ /* 0x000fe4000bf25270 */
[----:B------:R-:W-:Y:S01]  /*fdd0*/  UISETP.NE.AND.EX UP0, UPT, UR5, URZ, UPT, UP0 ;  /* 0x0000003f0500728c */ /* 0x000fe2000bf05300 */
[----:B------:R-:W-:Y:S02]  /*fde0*/  ULDC UR6, c[0x0][0x424] ;  /* 0x0001090000067ab9 */ /* 0x000fe40000000800 */
[----:B------:R-:W-:Y:S01]  /*fdf0*/  ULDC.64 UR4, c[0x0][0x9e0] ;  /* 0x0002780000047ab9 */ /* 0x000fe20000000a00 */
[----:B------:R-:W-:-:S02]  /*fe00*/  USEL UR9, UR6, 0x1, UP0 ;  /* 0x0000000106097887 */ /* 0x000fc40008000000 */
[----:B------:R-:W-:Y:S02]  /*fe10*/  UISETP.GE.AND UP0, UPT, UR5, 0x1, UPT ;  /* 0x000000010500788c */ /* 0x000fe4000bf06270 */
[----:B------:R-:W-:Y:S01]  /*fe20*/  UIMAD UR38, UR9, UR10, URZ ;  /* 0x0000000a092672a4 */ /* 0x000fe2000f8e023f */
[----:B------:R-:W-:Y:S01]  /*fe30*/  @UP1 ULDC UR7, c[0x0][0x44c] ;  /* 0x0001130000071ab9 */ /* 0x000fe20000000800 */
[----:B------:R-:W-:Y:S02]  /*fe40*/  UIMAD UR9, UR9, UR10, 0x3f ;  /* 0x0000003f090974a4 */ /* 0x000fe4000f8e020a */
[----:B------:R-:W-:Y:S01]  /*fe50*/  PLOP3.LUT P1, PT, PT, PT, UP0, 0x80, 0x0 ;  /* 0x000000000000781c */ /* 0x000fe20003f2f008 */
[----:B------:R-:W-:Y:S01]  /*fe60*/  @UP1 ULDC UR12, c[0x0][0x450] ;  /* 0x00011400000c1ab9 */ /* 0x000fe20000000800 */
[----:B------:R-:W-:Y:S02]  /*fe70*/  UP2UR UR48, UPR, URZ, 0x2 ;  /* 0x000000023f307883 */ /* 0x000fe40008000000 */
[----:B-1----:R-:W-:-:S04]  /*fe80*/  USHF.L.U32 UR41, UR41, 0x7, URZ ;  /* 0x0000000729297899 */ /* 0x002fc8000800063f */
[----:B------:R-:W-:-:S04]  /*fe90*/  UIADD3 UR8, UR41, 0x7f, URZ ;  /* 0x0000007f29087890 */ /* 0x000fc8000fffe03f */
[----:B------:R-:W-:Y:S02]  /*fea0*/  UIMAD.WIDE.U32 UR6, UR8, UR7, URZ ;  /* 0x00000007080672a5 */ /* 0x000fe4000f8e003f */
[----:B------:R-:W-:Y:S02]  /*feb0*/  UIADD3 UR6, UR38, 0x1, -UR11 ;  /* 0x0000000126067890 */ /* 0x000fe4000fffe80b */
[----:B------:R-:W-:Y:S02]  /*fec0*/  @UP1 USHF.R.U32.HI UR8, URZ, UR12, UR7 ;  /* 0x0000000c3f081299 */ /* 0x000fe40008011607 */
[----:B------:R-:W-:Y:S02]  /*fed0*/  USHF.R.S32.HI UR7, URZ, 0x1f, UR9 ;  /* 0x0000001f3f077899 */ /* 0x000fe40008011409 */
[----:B------:R-:W-:Y:S02]  /*fee0*/  UIADD3 UR6, UR6, UR8, URZ ;  /* 0x0000000806067290 */ /* 0x000fe4000fffe03f */
[----:B------:R-:W-:-:S02]  /*fef0*/  ULEA.HI UR7, UR7, UR9, URZ, 0x6 ;  /* 0x0000000907077291 */ /* 0x000fc4000f8f303f */
[----:B------:R-:W-:Y:S02]  /*ff00*/  UIADD3 UR4, UR6, UR4, URZ ;  /* 0x0000000406047290 */ /* 0x000fe4000fffe03f */
[----:B------:R-:W-:Y:S01]  /*ff10*/  USHF.R.S32.HI UR42, URZ, 0x6, UR7 ;  /* 0x000000063f2a7899 */ /* 0x000fe20008011407 */
[----:B0-----:R-:W-:Y:S11]  /*ff20*/  @!P1 BRA `(.L_x_1316) ;  /* 0x0000000000449947 */ /* 0x001ff60003800000 */
        /* <DEDUP_REMOVED lines=10> */
.L_x_1317:
[----:B------:R-:W-:-:S11]  /*ffd0*/  UISETP.NE.AND UP0, UPT, UR5, 0x1, UPT ;  /* 0x000000010500788c */ /* 0x000fd6000bf05270 */
[----:B------:R-:W-:Y:S02]  /*ffe0*/  @UP0 ULDC.64 UR12, c[0x0][0x9e8] ;  /* 0x00027a00000c0ab9 */ /* 0x000fe40000000a00 */
[----:B------:R-:W-:-:S04]  /*fff0*/  UIMAD.WIDE.U32 UR6, UR8, UR12, URZ ;  /* 0x0000000c080672a5 */ /* 0x000fc8000f8e003f */
[----:B------:R-:W-:-:S12]  /*10000*/  @UP0 USHF.R.U32.HI UR8, URZ, UR13, UR7 ;  /* 0x0000000d3f080299 */ /* 0x000fd80008011607 */
.L_x_1318:
[----:B------:R-:W-:-:S04]  /*10010*/  UIMAD UR8, UR8, UR5, UR5 ;  /* 0x00000005080872a4 */ /* 0x000fc8000f8e0205 */
[----:B------:R-:W-:-:S04]  /*10020*/  UISETP.LT.AND UP0, UPT, UR4, UR8, UPT ;  /* 0x000000080400728c */ /* 0x000fc8000bf01270 */
[----:B------:R-:W-:-:S12]  /*10030*/  USEL UR4, UR4, UR8, UP0 ;  /* 0x0000000804047287 */ /* 0x000fd80008000000 */
.L_x_1316:
[----:B------:R-:W-:Y:S02]  /*10040*/  UISETP.NE.AND UP0, UPT, UR48, URZ, UPT ;  /* 0x0000003f3000728c */ /* 0x000fe4000bf05270 */
[----:B------:R-:W-:-:S04]  /*10050*/  UIADD3 UR4, UR4, 0x3f, URZ ;  /* 0x0000003f04047890 */ /* 0x000fc8000fffe03f */
[----:B------:R-:W-:-:S04]  /*10060*/  USHF.R.S32.HI UR8, URZ, 0x1f, UR4 ;  /* 0x0000001f3f087899 */ /* 0x000fc80008011404 */
[----:B------:R-:W-:Y:S01]  /*10070*/  ULEA.HI UR8, UR8, UR4, URZ, 0x6 ;  /* 0x0000000408087291 */ /* 0x000fe2000f8f303f */
[----:B------:R-:W-:Y:S01]  /*10080*/  @UP0 ULDC UR6, c[0x0][0x44c] ;  /* 0x0001130000060ab9 */ /* 0x000fe20000000800 */
[----:B------:R-:W-:Y:S01]  /*10090*/  @UP0 ULDC UR9, c[0x0][0x450] ;  /* 0x0001140000090ab9 */ /* 0x000fe20000000800 */
[----:B------:R-:W-:Y:S02]  /*100a0*/  UIMAD.WIDE.U32 UR6, UR41, UR6, URZ ;  /* 0x00000006290672a5 */ /* 0x000fe4000f8e003f */
[----:B------:R-:W-:Y:S01]  /*100b0*/  UMOV UR4, UR41 ;  /* 0x0000002900047c82 */ /* 0x000fe20008000000 */
[----:B------:R-:W-:Y:S02]  /*100c0*/  USHF.R.S32.HI UR43, URZ, 0x6, UR8 ;  /* 0x000000063f2b7899 */ /* 0x000fe40008011408 */
[----:B------:R-:W-:Y:S02]  /*100d0*/  @UP0 USHF.R.U32.HI UR4, URZ, UR9, UR7 ;  /* 0x000000093f040299 */ /* 0x000fe40008011607 */
[----:B------:R-:W-:-:S02]  /*100e0*/  UISETP.LT.AND UP0, UPT, UR42, UR43, UPT ;  /* 0x0000002b2a00728c */ /* 0x000fc4000bf01270 */
[----:B------:R-:W-:Y:S01]  /*100f0*/  UIADD3 UR4, UR4, -UR11, UR38 ;  /* 0x8000000b04047290 */ /* 0x000fe2000fffe026 */
[----:B------:R-:W-:Y:S01]  /*10100*/  ULDC UR8, c[0x0][0x9dc] ;  /* 0x0002770000087ab9 */ /* 0x000fe20000000800 */
[----:B------:R-:W-:Y:S02]  /*10110*/  USEL UR12, UR42, UR43, UP0 ;  /* 0x0000002b2a0c7287 */ /* 0x000fe40008000000 */
[----:B------:R-:W-:Y:S01]  /*10120*/  UIADD3 UR8, UR4, -UR8, URZ ;  /* 0x8000000804087290 */ /* 0x000fe2000fffe03f */
[----:B------:R-:W-:Y:S11]  /*10130*/  @!P1 BRA `(.L_x_1319) ;  /* 0x0000000000449947 */ /* 0x000ff60003800000 */
        /* <DEDUP_REMOVED lines=10> */
.L_x_1320:
[----:B------:R-:W-:-:S11]  /*101e0*/  UISETP.NE.AND UP0, UPT, UR5, 0x1, UPT ;  /* 0x000000010500788c */ /* 0x000fd6000bf05270 */
[----:B------:R-:W-:Y:S02]  /*101f0*/  @UP0 ULDC.64 UR10, c[0x0][0x9e8] ;  /* 0x00027a00000a0ab9 */ /* 0x000fe40000000a00 */
[----:B------:R-:W-:-:S04]  /*10200*/  UIMAD.WIDE.U32 UR6, UR4, UR10, URZ ;  /* 0x0000000a040672a5 */ /* 0x000fc8000f8e003f */
[----:B------:R-:W-:-:S12]  /*10210*/  @UP0 USHF.R.U32.HI UR4, URZ, UR11, UR7 ;  /* 0x0000000b3f040299 */ /* 0x000fd80008011607 */
.L_x_1321:
[----:B------:R-:W-:-:S04]  /*10220*/  UIMAD UR4, UR4, UR5, URZ ;  /* 0x00000005040472a4 */ /* 0x000fc8000f8e023f */
[----:B------:R-:W-:-:S04]  /*10230*/  UISETP.LT.AND UP0, UPT, UR8, UR4, UPT ;  /* 0x000000040800728c */ /* 0x000fc8000bf01270 */
[----:B------:R-:W-:-:S12]  /*10240*/  USEL UR8, UR8, UR4, !UP0 ;  /* 0x0000000408087287 */ /* 0x000fd8000c000000 */
.L_x_1319:
[----:B------:R-:W-:Y:S02]  /*10250*/  USHF.R.S32.HI UR4, URZ, 0x1f, UR8 ;  /* 0x0000001f3f047899 */ /* 0x000fe40008011408 */
[----:B------:R-:W-:Y:S02]  /*10260*/  USHF.R.U32.HI UR9, URZ, 0x10, UR45 ;  /* 0x000000103f097899 */ /* 0x000fe4000801162d */
[----:B------:R-:W-:Y:S02]  /*10270*/  ULEA.HI UR4, UR4, UR8, URZ, 0x6 ;  /* 0x0000000804047291 */ /* 0x000fe4000f8f303f */
[----:B------:R-:W-:Y:S02]  /*10280*/  ULOP3.LUT UR45, UR45, 0xffff, URZ, 0xc0, !UPT ;  /* 0x0000ffff2d2d7892 */ /* 0x000fe4000f8ec03f */
[----:B------:R-:W-:Y:S01]  /*10290*/  USHF.R.S32.HI UR4, URZ, 0x6, UR4 ;  /* 0x000000063f047899 */ /* 0x000fe20008011404 */
[----:B------:R-:W-:-:S03]  /*102a0*/  UMOV UR37, URZ ;  /* 0x0000003f00257c82 */ /* 0x000fc60008000000 */
[----:B------:R-:W-:-:S04]  /*102b0*/  UISETP.LT.AND UP0, UPT, URZ, UR4, UPT ;  /* 0x000000043f00728c */ /* 0x000fc8000bf01270 */
[----:B------:R-:W-:Y:S02]  /*102c0*/  USEL UR44, URZ, UR4, !UP0 ;  /* 0x000000043f2c7287 */ /* 0x000fe4000c000000 */
[----:B------:R-:W-:Y:S02]  /*102d0*/  UISETP.NE.AND UP0, UPT, UR9, URZ, UPT ;  /* 0x0000003f0900728c */ /* 0x000fe4000bf05270 */
[----:B------:R-:W-:-:S06]  /*102e0*/  UISETP.GT.AND UP1, UPT, UR12, UR44, UPT ;  /* 0x0000002c0c00728c */ /* 0x000fcc000bf24270 */
[----:B------:R-:W-:-:S03]  /*102f0*/  PLOP3.LUT P0, PT, PT, PT, UP1, 0x80, 0x0 ;  /* 0x000000000000781c */ /* 0x000fc60003f0f018 */
[----:B------:R-:W-:-:S10]  /*10300*/  @!UP0 ULDC UR9, c[0x0][0x9f0] ;  /* 0x00027c0000098ab9 */ /* 0x000fd40000000800 */
[----:B------:R-:W-:Y:S05]  /*10310*/  @!P0 BRA `(.L_x_1322) ;  /* 0x00000000007c8947 */ /* 0x000fea0003800000 */
[----:B------:R-:W-:Y:S01]  /*10320*/  IABS R0, UR9 ;  /* 0x0000000900007c13 */ /* 0x000fe20008000000 */
[----:B------:R-:W-:Y:S02]  /*10330*/  UIADD3 UR4, UR9, -0x1, UR12 ;  /* 0xffffffff09047890 */ /* 0x000fe4000fffe00c */
[----:B------:R-:W-:Y:S02]  /*10340*/  IABS R4, UR9 ;  /* 0x0000000900047c13 */ /* 0x000fe40008000000 */
[----:B------:R-:W-:Y:S01]  /*10350*/  R2UR UR10, R0 ;  /* 0x00000000000a72ca */ /* 0x000fe200000e0000 */
[----:B------:R-:W-:-:S03]  /*10360*/  UIADD3 UR6, -UR44, UR4, URZ ;  /* 0x000000042c067290 */ /* 0x000fc6000fffe13f */
[----:B------:R-:W-:-:S03]  /*10370*/  UMOV UR4, URZ ;  /* 0x0000003f00047c82 */ /* 0x000fc60008000000 */
[----:B------:R-:W-:Y:S01]  /*10380*/  IABS R3, UR6 ;  /* 0x0000000600037c13 */ /* 0x000fe20008000000 */
[----:B------:R-:W-:-:S03]  /*10390*/  ULOP3.LUT UR6, UR6, UR9, URZ, 0x3c, !UPT ;  /* 0x0000000906067292 */ /* 0x000fc6000f8e3c3f */
[----:B------:R-:W-:Y:S02]  /*103a0*/  R2UR UR8, R3 ;  /* 0x00000000030872ca */ /* 0x000fe400000e0000 */
        /* <DEDUP_REMOVED lines=22> */
.L_x_1322:
[----:B------:R-:W-:Y:S02]  /*10510*/  UIMAD UR49, UR45, UR37, UR44 ;  /* 0x000000252d3172a4 */ /* 0x000fe4000f8e022c */
[----:B------:R-:W-:Y:S01]  /*10520*/  IMAD.U32 R3, RZ, RZ, UR37 ;  /* 0x00000025ff037e24 */ /* 0x000fe2000f8e00ff */
[----:B------:R-:W-:Y:S01]  /*10530*/  MOV R2, 0x1 ;  /* 0x0000000100027802 */ /* 0x000fe20000000f00 */
[----:B------:R-:W-:Y:S02]  /*10540*/  IMAD.MOV.U32 R0, RZ, RZ, RZ ;  /* 0x000000ffff007224 */ /* 0x000fe400078e00ff */
[----:B------:R-:W-:Y:S02]  /*10550*/  IMAD.MOV.U32 R30, RZ, RZ, 0x1 ;  /* 0x00000001ff1e7424 */ /* 0x000fe400078e00ff */
[----:B------:R-:W-:-:S05]  /*10560*/  IMAD.U32 R16, RZ, RZ, UR49 ;  /* 0x00000031ff107e24 */ /* 0x000fca000f8e00ff */
[----:B------:R-:W-:-:S04]  /*10570*/  VIADDMNMX R16, R16, R3, UR12, PT ;  /* 0x0000000c10107e46 */ /* 0x000fc8000b800103 */
[----:B------:R-:W-:-:S13]  /*10580*/  ISETP.GT.AND P0, PT, R16, UR49, PT ;  /* 0x0000003110007c0c */ /* 0x000fda000bf04270 */
        /* <DEDUP_REMOVED lines=25> */
.L_x_1323:
[----:B------:R-:W-:-:S06]  /*10720*/  UIADD3 UR4, UR46, 0x8400, URZ ;  /* 0x000084002e047890 */ /* 0x000fcc000fffe03f */
[----:B------:R-:W-:-:S05]  /*10730*/  IMAD.U32 R22, RZ, RZ, UR4 ;  /* 0x00000004ff167e24 */ /* 0x000fca000f8e00ff */
[----:B------:R-:W-:-:S13]  /*10740*/  LOP3.LUT P0, RZ, R22, 0x3ff, RZ, 0xc0, !PT ;  /* 0x000003ff16ff7812 */ /* 0x000fda000780c0ff */
[----:B------:R-:W-:Y:S05]  /*10750*/  @!P0 BRA `(.L_x_1324) ;  /* 0x0000000000408947 */ /* 0x000fea0003800000 */
[----:B------:R-:W-:Y:S01]  /*10760*/  MOV R2, 0x0 ;  /* 0x0000000000027802 */ /* 0x000fe20000000f00 */
[----:B------:R-:W-:Y:S01]  /*10770*/  ULDC.64 UR4, c[0x4][0x1b0] ;  /* 0x01006c0000047ab9 */ /* 0x000fe20000000a00 */
[----:B------:R-:W-:Y:S01]  /*10780*/  ULDC.64 UR6, c[0x4][0x1b8] ;  /* 0x01006e0000067ab9 */ /* 0x000fe20000000a00 */
[----:B------:R-:W-:Y:S01]  /*10790*/  IMAD.U32 R4, RZ, RZ, UR4 ;  /* 0x00000004ff047e24 */ /* 0x000fe2000f8e00ff */
[----:B------:R-:W-:Y:S01]  /*107a0*/  MOV R7, UR7 ;  /* 0x0000000700077c02 */ /* 0x000fe20008000f00 */
[----:B------:R-:W-:Y:S01]  /*107b0*/  IMAD.U32 R5, RZ, RZ, UR5 ;  /* 0x00000005ff057e24 */ /* 0x000fe2000f8e00ff */
[----:B------:R-:W0:Y:S01]  /*107c0*/  LDC.64 R2, c[0x4][R2] ;  /* 0x0100000002027b82 */ /* 0x000e220000000a00 */
[----:B------:R-:W-:Y:S01]  /*107d0*/  ULDC.64 UR4, c[0x4][0x138] ;  /* 0x01004e0000047ab9 */ /* 0x000fe20000000a00 */
        /* <DEDUP_REMOVED lines=8> */
.L_x_1324:
[----:B------:R-:W-:-:S04]  /*10860*/  IMAD.U32 R19, RZ, RZ, UR46 ;  /* 0x0000002eff137e24 */ /* 0x000fc8000f8e00ff */
[----:B------:R-:W-:-:S05]  /*10870*/  VIADD R35, R19, 0x400 ;  /* 0x0000040013237836 */ /* 0x000fca0000000000 */
[----:B------:R-:W-:-:S13]  /*10880*/  LOP3.LUT P0, RZ, R35, 0x1bf, RZ, 0xc0, !PT ;  /* 0x000001bf23ff7812 */ /* 0x000fda000780c0ff */
[----:B------:R-:W-:Y:S05]  /*10890*/  @!P0 BRA `(.L_x_1325) ;  /* 0x0000000000408947 */ /* 0x000fea0003800000 */
[----:B------:R-:W-:Y:S01]  /*108a0*/  MOV R2, 0x0 ;  /* 0x0000000000027802 */ /* 0x000fe20000000f00 */
[----:B------:R-:W-:Y:S01]  /*108b0*/  ULDC.64 UR4, c[0x4][0x1b0] ;  /* 0x01006c0000047ab9 */ /* 0x000fe20000000a00 */
[----:B------:R-:W-:Y:S01]  /*108c0*/  ULDC.64 UR6, c[0x4][0x1b8] ;  /* 0x01006e0000067ab9 */ /* 0x000fe20000000a00 */
[----:B------:R-:W-:Y:S01]  /*108d0*/  IMAD.U32 R4, RZ, RZ, UR4 ;  /* 0x00000004ff047e24 */ /* 0x000fe2000f8e00ff */
[----:B------:R-:W-:Y:S01]  /*108e0*/  MOV R8, 0x70 ;  /* 0x0000007000087802 */ /* 0x000fe20000000f00 */
        /* <DEDUP_REMOVED lines=8> */
[----:B------:R-:W-:-:S07]  /*10970*/  IMAD.MOV.U32 R13, RZ, RZ, RZ ;  /* 0x000000ffff0d7224 */ /* 0x000fce00078e00ff */
[----:B------:R-:W-:-:S07]  /*10980*/  LEPC R20, `(.L_x_1325) ;  /* 0x000000001014794e */ /* 0x000fce0000000000 */
[----:B0----5:R-:W-:Y:S05]  /*10990*/  CALL.ABS.NOINC R2 ;  /* 0x0000000002007343 */ /* 0x021fea0003c00000 */
.L_x_1325:
        /* <DEDUP_REMOVED lines=18> */
.L_x_1326:
[----:B------:R-:W0:Y:S01]  /*10ac0*/  LDC.64 R2, c[0x0][0x9f8] ;  /* 0x00027e00ff027b82 */ /* 0x000e220000000a00 */
[----:B------:R-:W-:-:S07]  /*10ad0*/  IMAD.MOV.U32 R34, RZ, RZ, R23 ;  /* 0x000000ffff227224 */ /* 0x000fce00078e0017 */
[----:B------:R-:W1:Y:S01]  /*10ae0*/  LDC R13, c[0x0][0x430] ;  /* 0x00010c00ff0d7b82 */ /* 0x000e620000000800 */
[C---:B------:R-:W-:Y:S01]  /*10af0*/  IMAD.SHL.U32 R0, R18.reuse, 0x10, RZ ;  /* 0x0000001012007824 */ /* 0x040fe200078e00ff */
[----:B------:R-:W-:Y:S02]  /*10b00*/  LOP3.LUT R10, R18, 0x7f, RZ, 0xc0, !PT ;  /* 0x0000007f120a7812 */ /* 0x000fe400078ec0ff */
[----:B------:R-:W-:Y:S02]  /*10b10*/  LEA R6, R16, 0xffffffc0, 0x6 ;  /* 0xffffffc010067811 */ /* 0x000fe400078e30ff */
[----:B------:R-:W-:Y:S02]  /*10b20*/  LOP3.LUT R31, R31, 0xffffffef, RZ, 0xc0, !PT ;  /* 0xffffffef1f1f7812 */ /* 0x000fe400078ec0ff */
[----:B------:R-:W2:Y:S01]  /*10b30*/  LDC R20, c[0x0][0x2f4] ;  /* 0x0000bd00ff147b82 */ /* 0x000ea20000000800 */
[----:B0-----:R-:W-:-:S04]  /*10b40*/  ISETP.NE.U32.AND P0, PT, R2, RZ, PT ;  /* 0x000000ff0200720c */ /* 0x001fc80003f05070 */
[----:B------:R-:W-:-:S13]  /*10b50*/  ISETP.NE.AND.EX P0, PT, R3, RZ, PT, P0 ;  /* 0x000000ff0300720c */ /* 0x000fda0003f05300 */
[----:B------:R-:W0:Y:S02]  /*10b60*/  @P0 LDC.64 R2, c[0x0][0x9f8] ;  /* 0x00027e00ff020b82 */ /* 0x000e240000000a00 */
[----:B0-----:R-:W-:-:S05]  /*10b70*/  @P0 IMAD.WIDE R2, R23, 0x4, R2 ;  /* 0x0000000417020825 */ /* 0x001fca00078e0202 */
[----:B------:R0:W3:Y:S01]  /*10b80*/  @P0 LDG.E R34, desc[UR50][R2.64] ;  /* 0x0000003202220981 */ /* 0x0000e2000c1e1900 */
[----:B------:R-:W-:Y:S02]  /*10b90*/  LOP3.LUT R24, R0, 0x70, RZ, 0xc0, !PT ;  /* 0x0000007000187812 */ /* 0x000fe400078ec0ff */
[----:B------:R-:W-:Y:S02]  /*10ba0*/  SHF.R.U32.HI R22, RZ, 0x3, R10 ;  /* 0x00000003ff167819 */ /* 0x000fe4000001160a */
[----:B-1----:R-:W-:Y:S02]  /*10bb0*/  ISETP.NE.AND P1, PT, R13, 0x1, PT ;  /* 0x000000010d00780c */ /* 0x002fe40003f25270 */
[----:B------:R-:W-:-:S04]  /*10bc0*/  LOP3.LUT R21, R24, R22, RZ, 0xfc, !PT ;  /* 0x0000001618157212 */ /* 0x000fc800078efcff */
[----:B------:R-:W-:-:S04]  /*10bd0*/  IADD3 R4, R21, R6, RZ ;  /* 0x0000000615047210 */ /* 0x000fc80007ffe0ff */
[C---:B------:R-:W-:Y:S01]  /*10be0*/  ISETP.GE.AND P0, PT, R4.reuse, UR38, PT ;  /* 0x0000002604007c0c */ /* 0x040fe2000bf06270 */
[----:B-----5:R-:W-:Y:S02]  /*10bf0*/  IMAD.IADD R7, R4, 0x1, R17 ;  /* 0x0000000104077824 */ /* 0x020fe400078e0211 */
[----:B------:R-:W1:Y:S01]  /*10c00*/  @P1 LDC R0, c[0x0][0x434] ;  /* 0x00010d00ff001b82 */ /* 0x000e620000000800 */
[----:B------:R-:W-:Y:S01]  /*10c10*/  ISETP.GT.U32.OR P0, PT, R21, 0x3f, P0 ;  /* 0x0000003f1500780c */ /* 0x000fe20000704470 */
[----:B------:R-:W-:Y:S01]  /*10c20*/  IMAD.MOV.U32 R11, RZ, RZ, R7 ;  /* 0x000000ffff0b7224 */ /* 0x000fe200078e0007 */
[----:B------:R-:W-:-:S05]  /*10c30*/  @P1 LOP3.LUT R31, R31, 0x10, RZ, 0xfc, !PT ;  /* 0x000000101f1f1812 */ /* 0x000fca00078efcff */
        /* <DEDUP_REMOVED lines=13> */
[----:B------:R0:W-:Y:S02]  /*10d10*/  STL [R1], R12 ;  /* 0x0000000c01007387 */ /* 0x0001e40000100800 */
[----:B------:R-:W-:-:S04]  /*10d20*/  @!P0 IMAD R9, R34, R9, R0 ;  /* 0x0000000922098224 */ /* 0x000fc800078e0200 */
[----:B------:R-:W-:-:S05]  /*10d30*/  @!P0 IMAD.IADD R0, R3, 0x1, R9 ;  /* 0x0000000103008824 */ /* 0x000fca00078e0209 */
[----:B------:R-:W-:Y:S01]  /*10d40*/  @!P0 LEA.HI.X R5, R2, R5, R0, 0x2, P1 ;  /* 0x0000000502058211 */ /* 0x000fe200008f1400 */
[C---:B------:R-:W-:Y:S02]  /*10d50*/  IMAD.SHL.U32 R2, R18.reuse, 0x40, RZ ;  /* 0x0000004012027824 */ /* 0x040fe400078e00ff */
[----:B------:R-:W-:Y:S02]  /*10d60*/  IMAD.SHL.U32 R8, R18, 0x8, RZ ;  /* 0x0000000812087824 */ /* 0x000fe400078e00ff */
[----:B------:R-:W-:Y:S01]  /*10d70*/  IMAD.MOV.U32 R0, RZ, RZ, RZ ;  /* 0x000000ffff007224 */ /* 0x000fe200078e00ff */
[----:B------:R-:W-:-:S04]  /*10d80*/  LOP3.LUT R3, R2, 0x180, RZ, 0xc0, !PT ;  /* 0x0000018002037812 */ /* 0x000fc800078ec0ff */
[----:B------:R-:W-:Y:S01]  /*10d90*/  LOP3.LUT R3, R3, 0x10, R18, 0xf8, !PT ;  /* 0x0000001003037812 */ /* 0x000fe200078ef812 */
[----:B------:R1:W5:Y:S01]  /*10da0*/  @!P0 LDG.E R0, desc[UR50][R4.64] ;  /* 0x0000003204008981 */ /* 0x000362000c1e1900 */
[C---:B------:R-:W-:Y:S02]  /*10db0*/  LOP3.LUT R37, R2.reuse, 0x200, RZ, 0xc0, !PT ;  /* 0x0000020002257812 */ /* 0x040fe400078ec0ff */
[----:B0-----:R-:W-:Y:S02]  /*10dc0*/  LOP3.LUT R12, R3, 0x30, R8, 0x78, !PT ;  /* 0x00000030030c7812 */ /* 0x001fe400078e7808 */
[----:B------:R-:W-:Y:S02]  /*10dd0*/  LOP3.LUT R8, R2, 0x40, RZ, 0xc0, !PT ;  /* 0x0000004002087812 */ /* 0x000fe400078ec0ff */
[----:B------:R-:W-:Y:S02]  /*10de0*/  SHF.R.U32.HI R3, RZ, 0x5, R10 ;  /* 0x00000005ff037819 */ /* 0x000fe4000001160a */
[----:B------:R-:W-:Y:S01]  /*10df0*/  LOP3.LUT R2, R29, 0x380, RZ, 0xc0, !PT ;  /* 0x000003801d027812 */ /* 0x000fe200078ec0ff */
[----:B-1----:R-:W-:-:S02]  /*10e00*/  IMAD.MOV R4, RZ, RZ, -R11 ;  /* 0x000000ffff047224 */ /* 0x002fc400078e0a0b */
[----:B------:R-:W-:Y:S02]  /*10e10*/  IMAD R8, R3, 0x400, R8 ;  /* 0x0000040003087824 */ /* 0x000fe400078e0208 */
[----:B------:R-:W-:Y:S02]  /*10e20*/  IMAD R4, R13, R4, R7 ;  /* 0x000000040d047224 */ /* 0x000fe400078e0207 */
[----:B------:R-:W-:Y:S01]  /*10e30*/  IMAD R2, R3, 0x10, R2 ;  /* 0x0000001003027824 */ /* 0x000fe200078e0202 */
[----:B------:R-:W-:Y:S01]  /*10e40*/  IADD3 R37, R12, R8, R37 ;  /* 0x000000080c257210 */ /* 0x000fe20007ffe025 */
[----:B------:R-:W-:Y:S06]  /*10e50*/  BRA.DIV UR4, `(.L_x_1327) ;  /* 0x0000003a04307947 */ /* 0x000fec000b800000 */
.L_x_1379:
[----:B------:R-:W-:Y:S01]  /*10e60*/  ULOP3.LUT UR4, UR36, 0x2, URZ, 0xfc, !UPT ;  /* 0x0000000224047892 */ /* 0x000fe2000f8efc3f */
[----:B------:R-:W-:Y:S01]  /*10e70*/  ISETP.GE.AND P4, PT, R24, R20, PT ;  /* 0x000000141800720c */ /* 0x000fe20003f86270 */
[----:B------:R-:W-:Y:S01]  /*10e80*/  IMAD.U32 R33, RZ, RZ, UR40 ;  /* 0x00000028ff217e24 */ /* 0x000fe2000f8e00ff */
[----:B------:R-:W-:Y:S02]  /*10e90*/  LOP3.LUT R31, R31, 0xfffffff7, RZ, 0xc0, !PT ;  /* 0xfffffff71f1f7812 */ /* 0x000fe400078ec0ff */
[----:B------:R-:W-:Y:S01]  /*10ea0*/  ISETP.GT.U32.AND P3, PT, R21, 0x3f, PT ;  /* 0x0000003f1500780c */ /* 0x000fe20003f64070 */
[----:B------:R-:W-:Y:S01]  /*10eb0*/  IMAD.U32 R3, RZ, RZ, UR4 ;  /* 0x00000004ff037e24 */ /* 0x000fe2000f8e00ff */
[----:B------:R-:W-:Y:S02]  /*10ec0*/  LOP3.LUT P0, RZ, R18, 0x4, RZ, 0xc0, !PT ;  /* 0x0000000412ff7812 */ /* 0x000fe4000780c0ff */
[----:B------:R-:W-:Y:S02]  /*10ed0*/  SHF.R.U32.HI R11, RZ, 0x3, R18 ;  /* 0x00000003ff0b7819 */ /* 0x000fe40000011612 */
[----:B------:R-:W-:Y:S01]  /*10ee0*/  ISETP.NE.AND P1, PT, R3, 0x3, PT ;  /* 0x000000030300780c */ /* 0x000fe20003f25270 */
[----:B------:R-:W-:Y:S01]  /*10ef0*/  IMAD.MOV.U32 R3, RZ, RZ, 0x20 ;  /* 0x00000020ff037424 */ /* 0x000fe200078e00ff */
[----:B------:R-:W-:-:S02]  /*10f00*/  LOP3.LUT R18, R24, 0x80, RZ, 0xfc, !PT ;  /* 0x0000008018127812 */ /* 0x000fc400078efcff */
[----:B------:R-:W-:Y:S02]  /*10f10*/  LOP3.LUT R2, R2, R24, RZ, 0x3c, !PT ;  /* 0x0000001802027212 */ /* 0x000fe400078e3cff */
[----:B------:R-:W-:Y:S02]  /*10f20*/  ISETP.GE.AND P2, PT, R18, R20, PT ;  /* 0x000000141200720c */ /* 0x000fe40003f46270 */
[----:B------:R-:W-:Y:S02]  /*10f30*/  LOP3.LUT R29, R2, 0xc00, R29, 0xf8, !PT ;  /* 0x00000c00021d7812 */ /* 0x000fe400078ef81d */
[----:B------:R-:W-:Y:S02]  /*10f40*/  MOV R2, 0x40 ;  /* 0x0000004000027802 */ /* 0x000fe40000000f00 */
[----:B------:R-:W-:Y:S02]  /*10f50*/  SHF.R.S32.HI R33, RZ, 0x1f, R33 ;  /* 0x0000001fff217819 */ /* 0x000fe40000011421 */
[----:B------:R-:W-:-:S02]  /*10f60*/  @P1 LOP3.LUT R31, R31, 0x8, RZ, 0xfc, !PT ;  /* 0x000000081f1f1812 */ /* 0x000fc400078efcff */
[----:B------:R-:W-:Y:S02]  /*10f70*/  SEL R5, R2, 0xffffffc0, !P0 ;  /* 0xffffffc002057807 */ /* 0x000fe40004000000 */
[----:B------:R-:W-:Y:S02]  /*10f80*/  LOP3.LUT R31, R31, 0xfffffffd, RZ, 0xc0, !PT ;  /* 0xfffffffd1f1f7812 */ /* 0x000fe400078ec0ff */
[----:B------:R-:W-:Y:S02]  /*10f90*/  SEL R2, R3, 0xffffffe0, !P0 ;  /* 0xffffffe003027807 */ /* 0x000fe40004000000 */
[----:B------:R-:W-:-:S04]  /*10fa0*/  @P4 LOP3.LUT R31, R31, 0x2, RZ, 0xfc, !PT ;  /* 0x000000021f1f4812 */ /* 0x000fc800078efcff */
[----:B------:R-:W-:-:S04]  /*10fb0*/  LOP3.LUT R31, R31, 0xfffffffb, RZ, 0xc0, !PT ;  /* 0xfffffffb1f1f7812 */ /* 0x000fc800078ec0ff */
[----:B------:R-:W-:-:S04]  /*10fc0*/  @P3 LOP3.LUT R31, R31, 0x4, RZ, 0xfc, !PT ;  /* 0x000000041f1f3812 */ /* 0x000fc800078efcff */
[----:B------:R-:W-:-:S04]  /*10fd0*/  LOP3.LUT R31, R31, 0xfffffffe, RZ, 0xc0, !PT ;  /* 0xfffffffe1f1f7812 */ /* 0x000fc800078ec0ff */
[----:B------:R-:W-:Y:S01]  /*10fe0*/  @P2 LOP3.LUT R31, R31, 0x1, RZ, 0xfc, !PT ;  /* 0x000000011f1f2812 */ /* 0x000fe200078efcff */
[----:B------:R-:W-:Y:S06]  /*10ff0*/  @!P1 BRA `(.L_x_1328) ;  /* 0x0000000000049947 */ /* 0x000fec0003800000 */
[----:B------:R-:W-:Y:S01]  /*11000*/  BPT.TRAP 0x1 ;  /* 0x000000040000795c */ /* 0x000fe20000300000 */
.L_x_1328:
[----:B------:R-:W-:Y:S01]  /*11010*/  IMAD.MOV.U32 R20, RZ, RZ, 0x1 ;  /* 0x00000001ff147424 */ /* 0x000fe200078e00ff */
[----:B------:R-:W-:-:S04]  /*11020*/  SHF.R.S32.HI R8, RZ, 0x1f, R4 ;  /* 0x0000001fff087819 */ /* 0x000fc80000011404 */
[----:B------:R-:W-:-:S04]  /*11030*/  SHF.L.U32 R20, R20, 0x1f, RZ ;  /* 0x0000001f14147819 */ /* 0x000fc800000006ff */
[----:B------:R-:W0:Y:S02]  /*11040*/  SYNCS.PHASECHK.TRANS64.TRYWAIT P0, [UR46+0x20880], R20 ;  /* 0x02088014ff0075a7 */ /* 0x000e24000800016e */
[----:B0-----:R-:W-:Y:S05]  /*11050*/  @!P0 BRA `(.L_x_1329) ;  /* 0x0000003400d08947 */ /* 0x001fea0003800000 */
.L_x_1380:
[----:B------:R-:W1:Y:S01]  /*11060*/  S2R R21, SR_TID.X ;  /* 0x0000000000157919 */ /* 0x000e620000002100 */
[----:B------:R-:W-:Y:S01]  /*11070*/  ULDC.64 UR4, c[0x0][0x328] ;  /* 0x0000ca0000047ab9 */ /* 0x000fe20000000a00 */
[----:B-----5:R-:W-:Y:S01]  /*11080*/  SHF.R.S32.HI R9, RZ, 0x1f, R0 ;  /* 0x0000001fff097819 */ /* 0x020fe20000011400 */
[----:B------:R-:W-:Y:S01]  /*11090*/  IMAD R3, R8, UR4, RZ ;  /* 0x0000000408037c24 */ /* 0x000fe2000f8e02ff */
[----:B------:R-:W-:Y:S01]  /*110a0*/  R2UR UR6, R33 ;  /* 0x00000000210672ca */ /* 0x000fe200000e0000 */
[----:B------:R-:W-:Y:S01]  /*110b0*/  IMAD.SHL.U32 R36, R10, 0x10, RZ ;  /* 0x000000100a247824 */ /* 0x000fe200078e00ff */
[----:B------:R-:W-:Y:S01]  /*110c0*/  IADD3 R6, -R22, UR38, -R6 ;  /* 0x0000002616067c10 */ /* 0x000fe2000fffe906 */
[C---:B------:R-:W-:Y:S02]  /*110d0*/  IMAD R5, R4.reuse, UR5, R3 ;  /* 0x0000000504057c24 */ /* 0x040fe4000f8e0203 */
[----:B------:R-:W-:Y:S01]  /*110e0*/  IMAD.WIDE.U32 R2, R4, UR4, RZ ;  /* 0x0000000404027c25 */ /* 0x000fe2000f8e00ff */
[----:B------:R-:W-:Y:S01]  /*110f0*/  ULDC.64 UR4, c[0x0][0x338] ;  /* 0x0000ce0000047ab9 */ /* 0x000fe20000000a00 */
[----:B------:R-:W-:-:S02]  /*11100*/  ISETP.GE.AND P4, PT, R6, 0x1, PT ;  /* 0x000000010600780c */ /* 0x000fc40003f86270 */
        /* <DEDUP_REMOVED lines=11> */
[----:B-1----:R-:W-:Y:S01]  /*111c0*/  IMAD.SHL.U32 R21, R21, 0x10, RZ ;  /* 0x0000001015157824 */ /* 0x002fe200078e00ff */
[----:B------:R-:W-:Y:S01]  /*111d0*/  IADD3 R5, P0, R2, UR6, RZ ;  /* 0x0000000602057c10 */ /* 0x000fe2000ff1e0ff */
[----:B------:R-:W-:Y:S02]  /*111e0*/  IMAD.SHL.U32 R2, R11, 0x80, RZ ;  /* 0x000000800b027824 */ /* 0x000fe400078e00ff */
[----:B------:R-:W-:Y:S01]  /*111f0*/  IMAD.U32 R7, RZ, RZ, UR7 ;  /* 0x00000007ff077e24 */ /* 0x000fe2000f8e00ff */
[----:B------:R-:W-:Y:S01]  /*11200*/  LOP3.LUT R21, R21, 0x70, RZ, 0xc0, !PT ;  /* 0x0000007015157812 */ /* 0x000fe200078ec0ff */
[----:B------:R-:W-:-:S03]  /*11210*/  IMAD.SHL.U32 R11, R11, 0x10, RZ ;  /* 0x000000100b0b7824 */ /* 0x000fc600078e00ff */
[----:B------:R-:W-:Y:S02]  /*11220*/  LOP3.LUT R2, R21, 0x380, R2, 0xf8, !PT ;  /* 0x0000038015027812 */ /* 0x000fe400078ef802 */
[----:B------:R-:W-:Y:S01]  /*11230*/  IADD3.X R7, R7, UR4, R3, P0, !PT ;  /* 0x0000000407077c10 */ /* 0x000fe200087fe403 */
[----:B------:R-:W-:Y:S01]  /*11240*/  UMOV UR4, 0xffffffff ;  /* 0xffffffff00047882 */ /* 0x000fe20000000000 */
[----:B------:R-:W-:-:S04]  /*11250*/  LOP3.LUT R11, R2, 0x70, R11, 0x78, !PT ;  /* 0x00000070020b7812 */ /* 0x000fc800078e780b */
[----:B------:R-:W-:Y:S01]  /*11260*/  LOP3.LUT R36, R11, 0x400, R36, 0xf8, !PT ;  /* 0x000004000b247812 */ /* 0x000fe200078ef824 */
[----:B------:R-:W-:Y:S06]  /*11270*/  BRA.DIV UR4, `(.L_x_1330) ;  /* 0x00000036045c7947 */ /* 0x000fec000b800000 */
[----:B------:R-:W1:Y:S01]  /*11280*/  SHFL.IDX PT, R14, R5, RZ, 0x181f ;  /* 0x00181fff050e7589 */ /* 0x000e6200000e0000 */
[----:B------:R-:W2:Y:S01]  /*11290*/  LDC R10, c[0x0][0x2f4] ;  /* 0x0000bd00ff0a7b82 */ /* 0x000ea20000000800 */
[----:B------:R-:W-:Y:S01]  /*112a0*/  VIADD R28, R36, UR46 ;  /* 0x0000002e241c7c36 */ /* 0x000fe20008000000 */
[C---:B------:R-:W-:Y:S01]  /*112b0*/  ISETP.GE.AND P1, PT, R6.reuse, 0x21, PT ;  /* 0x000000210600780c */ /* 0x040fe20003f26270 */
[----:B------:R-:W3:Y:S01]  /*112c0*/  SHFL.IDX PT, R3, R7, RZ, 0x181f ;  /* 0x00181fff07037589 */ /* 0x000ee200000e0000 */
[----:B------:R-:W-:Y:S02]  /*112d0*/  ISETP.GE.AND P5, PT, R6, 0x31, PT ;  /* 0x000000310600780c */ /* 0x000fe40003fa6270 */
[C---:B-1----:R-:W-:Y:S02]  /*112e0*/  IADD3 R2, P0, R21.reuse, R14, RZ ;  /* 0x0000000e15027210 */ /* 0x042fe40007f1e0ff */
[-C--:B--2---:R-:W-:Y:S01]  /*112f0*/  ISETP.GE.AND P3, PT, R21, R10.reuse, PT ;  /* 0x0000000a1500720c */ /* 0x084fe20003f66270 */
[----:B------:R-:W1:Y:S01]  /*11300*/  SHFL.IDX PT, R14, R5, 0x1, 0x181f ;  /* 0x00381f00050e7f89 */ /* 0x000e6200000e0000 */
[----:B------:R-:W-:Y:S01]  /*11310*/  ISETP.GE.AND P2, PT, R18, R10, PT ;  /* 0x0000000a1200720c */ /* 0x000fe20003f46270 */
[----:B---3--:R-:W-:Y:S01]  /*11320*/  IMAD.X R3, RZ, RZ, R3, P0 ;  /* 0x000000ffff037224 */ /* 0x008fe200000e0603 */
        /* <DEDUP_REMOVED lines=16> */
[----:B--2---:R-:W-:Y:S02]  /*11430*/  IADD3.X R3, RZ, R3, RZ, P0, !PT ;  /* 0x00000003ff037210 */ /* 0x004fe400007fe4ff */
[----:B------:R-:W-:-:S13]  /*11440*/  ISETP.LT.OR P0, PT, R6, 0x21, P3 ;  /* 0x000000210600780c */ /* 0x000fda0001f01670 */
[----:B------:R3:W-:Y:S01]  /*11450*/  LDGSTS.E.BYPASS.LTC128B.128 [R28+0x9400], desc[UR50][R2.64], !P0 ;  /* 0x09400000021c7fae */ /* 0x0007e2000c101d72 */
[----:B------:R-:W-:-:S13]  /*11460*/  ISETP.LT.OR P0, PT, R6, 0x21, P2 ;  /* 0x000000210600780c */ /* 0x000fda0001701670 */
[----:B------:R3:W-:Y:S01]  /*11470*/  LDGSTS.E.BYPASS.LTC128B.128 [R28+0xb400], desc[UR50][R2.64+0x80], !P0 ;  /* 0x0b400080021c7fae */ /* 0x0007e2000c101d72 */
[----:B-1--4-:R-:W-:-:S13]  /*11480*/  ISETP.GE.AND P0, PT, R6, 0x11, PT ;  /* 0x000000110600780c */ /* 0x012fda0003f06270 */
.L_x_1390:
[C---:B------:R-:W-:Y:S02]  /*11490*/  ISETP.LT.OR P3, PT, R6.reuse, 0x31, P3 ;  /* 0x000000310600780c */ /* 0x040fe40001f61670 */
[----:B------:R-:W-:Y:S02]  /*114a0*/  ISETP.LT.OR P2, PT, R6, 0x31, P2 ;  /* 0x000000310600780c */ /* 0x000fe40001741670 */
[----:B-1-3--:R-:W-:-:S05]  /*114b0*/  IADD3 R2, P6, R21, R14, RZ ;  /* 0x0000000e15027210 */ /* 0x00afca0007fde0ff */
        /* <DEDUP_REMOVED lines=15> */
.L_x_1331:
[----:B------:R-:W-:Y:S01]  /*115b0*/  SYNCS.ARRIVE.TRANS64.A1T0 RZ, [UR46+0x20870], RZ ;  /* 0x020870ffffff79a7 */ /* 0x000fe2000810002e */
[----:B------:R-:W-:Y:S05]  /*115c0*/  @!P6 BRA `(.L_x_1332) ;  /* 0x000000000004e947 */ /* 0x000fea0003800000 */
[----:B------:R-:W-:Y:S01]  /*115d0*/  BPT.TRAP 0x1 ;  /* 0x000000040000795c */ /* 0x000fe20000300000 */
.L_x_1332:
[----:B------:R-:W1:Y:S02]  /*115e0*/  SYNCS.PHASECHK.TRANS64.TRYWAIT P2, [UR46+0x20840], R20 ;  /* 0x02084014ff0075a7 */ /* 0x000e64000804016e */
[----:B-1----:R-:W-:Y:S05]  /*115f0*/  @!P2 BRA `(.L_x_1333) ;  /* 0x0000003400d0a947 */ /* 0x002fea0003800000 */
.L_x_1391:
[----:B------:R-:W-:Y:S01]  /*11600*/  ULDC.64 UR4, c[0x0][0x300] ;  /* 0x0000c00000047ab9 */ /* 0x000fe20000000a00 */
[----:B------:R-:W2:Y:S01]  /*11610*/  S2R R25, SR_TID.X ;  /* 0x0000000000197919 */ /* 0x000ea20000002100 */
[----:B------:R-:W-:Y:S01]  /*11620*/  IMAD R3, R8, UR4, RZ ;  /* 0x0000000408037c24 */ /* 0x000fe2000f8e02ff */
[----:B------:R-:W-:Y:S01]  /*11630*/  R2UR UR6, R33 ;  /* 0x00000000210672ca */ /* 0x000fe200000e0000 */
[----:B------:R-:W3:Y:S02]  /*11640*/  LDC R6, c[0x0][0x2f4] ;  /* 0x0000bd00ff067b82 */ /* 0x000ee40000000800 */
        /* <DEDUP_REMOVED lines=16> */
[----:B------:R-:W-:Y:S01]  /*11750*/  IADD3 R0, P2, R2, UR6, RZ ;  /* 0x0000000602007c10 */ /* 0x000fe2000ff5e0ff */
[----:B--2---:R-:W-:-:S03]  /*11760*/  IMAD.SHL.U32 R25, R25, 0x10, RZ ;  /* 0x0000001019197824 */ /* 0x004fc600078e00ff */
[----:B------:R-:W-:Y:S01]  /*11770*/  IADD3.X R4, R5, UR4, R3, P2, !PT ;  /* 0x0000000405047c10 */ /* 0x000fe200097fe403 */
[----:B------:R-:W-:Y:S01]  /*11780*/  UMOV UR4, 0xffffffff ;  /* 0xffffffff00047882 */ /* 0x000fe20000000000 */
[----:B------:R-:W-:Y:S02]  /*11790*/  LOP3.LUT R25, R25, 0x70, RZ, 0xc0, !PT ;  /* 0x0000007019197812 */ /* 0x000fe400078ec0ff */
[----:B------:R-:W-:Y:S05]  /*117a0*/  BRA.DIV UR4, `(.L_x_1334) ;  /* 0x0000003604787947 */ /* 0x000fea000b800000 */
[----:B------:R-:W2:Y:S01]  /*117b0*/  SHFL.IDX PT, R14, R0, RZ, 0x181f ;  /* 0x00181fff000e7589 */ /* 0x000ea200000e0000 */
[----:B------:R-:W-:-:S03]  /*117c0*/  ISETP.GE.AND P6, PT, R25, R6, PT ;  /* 0x000000061900720c */ /* 0x000fc60003fc6270 */
[----:B------:R-:W3:Y:S04]  /*117d0*/  SHFL.IDX PT, R2, R4, RZ, 0x181f ;  /* 0x00181fff04027589 */ /* 0x000ee800000e0000 */
[----:B------:R-:W-:Y:S01]  /*117e0*/  SHFL.IDX PT, R5, R4, 0x1, 0x181f ;  /* 0x00381f0004057f89 */ /* 0x000fe200000e0000 */
[----:B--2---:R-:W-:-:S05]  /*117f0*/  @P4 IADD3 R14, P2, R25, R14, RZ ;  /* 0x0000000e190e4210 */ /* 0x004fca0007f5e0ff */
[----:B---3--:R-:W-:Y:S02]  /*11800*/  @P4 IMAD.X R3, RZ, RZ, R2, P2 ;  /* 0x000000ffff034224 */ /* 0x008fe400010e0602 */
[----:B------:R-:W-:Y:S02]  /*11810*/  @P4 IMAD.MOV.U32 R2, RZ, RZ, R14 ;  /* 0x000000ffff024224 */ /* 0x000fe400078e000e */
[----:B------:R-:W2:Y:S04]  /*11820*/  SHFL.IDX PT, R14, R0, 0x1, 0x181f ;  /* 0x00381f00000e7f89 */ /* 0x000ea800000e0000 */
[----:B------:R-:W-:Y:S04]  /*11830*/  @P4 LDGSTS.E.BYPASS.LTC128B.128 [R28+0x18400], desc[UR50][R2.64], !P6 ;  /* 0x18400000021c4fae */ /* 0x000fe8000f101d72 */
[----:B------:R3:W-:Y:S01]  /*11840*/  @P4 LDGSTS.E.BYPASS.LTC128B.128 [R28+0x1a400], desc[UR50][R2.64+0x80], !P3 ;  /* 0x1a400080021c4fae */ /* 0x0007e2000d901d72 */
[----:B--2---:R-:W-:-:S05]  /*11850*/  @P0 IADD3 R14, P2, R25, R14, RZ ;  /* 0x0000000e190e0210 */ /* 0x004fca0007f5e0ff */
[----:B------:R-:W-:Y:S02]  /*11860*/  @P0 IMAD.X R5, RZ, RZ, R5, P2 ;  /* 0x000000ffff050224 */ /* 0x000fe400010e0605 */
[----:B---3--:R-:W-:Y:S02]  /*11870*/  @P0 IMAD.MOV.U32 R2, RZ, RZ, R14 ;  /* 0x000000ffff020224 */ /* 0x008fe400078e000e */
[----:B------:R-:W2:Y:S01]  /*11880*/  SHFL.IDX PT, R14, R0, 0x2, 0x181f ;  /* 0x00581f00000e7f89 */ /* 0x000ea200000e0000 */
[----:B------:R-:W-:-:S03]  /*11890*/  @P0 IMAD.MOV.U32 R3, RZ, RZ, R5 ;  /* 0x000000ffff030224 */ /* 0x000fc600078e0005 */
[----:B------:R-:W3:Y:S04]  /*118a0*/  SHFL.IDX PT, R5, R4, 0x2, 0x181f ;  /* 0x00581f0004057f89 */ /* 0x000ee800000e0000 */
[----:B------:R-:W-:Y:S04]  /*118b0*/  @P0 LDGSTS.E.BYPASS.LTC128B.128 [R28+0x18c00], desc[UR50][R2.64], !P6 ;  /* 0x18c00000021c0fae */ /* 0x000fe8000f101d72 */
[----:B------:R4:W-:Y:S01]  /*118c0*/  @P0 LDGSTS.E.BYPASS.LTC128B.128 [R28+0x1ac00], desc[UR50][R2.64+0x80], !P3 ;  /* 0x1ac00080021c0fae */ /* 0x0009e2000d901d72 */
[----:B--2---:R-:W-:-:S04]  /*118d0*/  @P1 IADD3 R14, P0, R25, R14, RZ ;  /* 0x0000000e190e1210 */ /* 0x004fc80007f1e0ff */
[----:B----4-:R-:W-:Y:S01]  /*118e0*/  @P1 MOV R2, R14 ;  /* 0x0000000e00021202 */ /* 0x010fe20000000f00 */
[----:B---3--:R-:W-:Y:S01]  /*118f0*/  @P1 IMAD.X R5, RZ, RZ, R5, P0 ;  /* 0x000000ffff051224 */ /* 0x008fe200000e0605 */
[----:B------:R2:W3:Y:S03]  /*11900*/  SHFL.IDX PT, R14, R0, 0x3, 0x181f ;  /* 0x00781f00000e7f89 */ /* 0x0004e600000e0000 */
[----:B------:R-:W-:Y:S02]  /*11910*/  @P1 IMAD.MOV.U32 R3, RZ, RZ, R5 ;  /* 0x000000ffff031224 */ /* 0x000fe400078e0005 */
[----:B------:R2:W4:Y:S04]  /*11920*/  SHFL.IDX PT, R5, R4, 0x3, 0x181f ;  /* 0x00781f0004057f89 */ /* 0x00052800000e0000 */
[----:B------:R2:W-:Y:S04]  /*11930*/  @P1 LDGSTS.E.BYPASS.LTC128B.128 [R28+0x19400], desc[UR50][R2.64], !P6 ;  /* 0x19400000021c1fae */ /* 0x0005e8000f101d72 */
[----:B------:R2:W-:Y:S02]  /*11940*/  @P1 LDGSTS.E.BYPASS.LTC128B.128 [R28+0x1b400], desc[UR50][R2.64+0x80], !P3 ;  /* 0x1b400080021c1fae */ /* 0x0005e4000d901d72 */
.L_x_1401:
[C---:B------:R-:W-:Y:S02]  /*11950*/  ISETP.GE.AND P1, PT, R25.reuse, R6, PT ;  /* 0x000000061900720c */ /* 0x040fe40003f26270 */
[----:B--23--:R-:W-:-:S05]  /*11960*/  @P5 IADD3 R2, P0, R25, R14, RZ ;  /* 0x0000000e19025210 */ /* 0x00cfca0007f1e0ff */
[----:B----4-:R-:W-:-:S06]  /*11970*/  @P5 IMAD.X R3, RZ, RZ, R5, P0 ;  /* 0x000000ffff035224 */ /* 0x010fcc00000e0605 */
        /* <DEDUP_REMOVED lines=14> */
.L_x_1335:
        /* <DEDUP_REMOVED lines=30> */
.L_x_1336:
[----:B01----:R-:W0:Y:S01]  /*11c40*/  S2R R20, SR_TID.X ;  /* 0x0000000000147919 */ /* 0x003e220000002100 */
[----:B------:R-:W-:Y:S01]  /*11c50*/  UISETP.NE.AND UP0, UPT, UR48, URZ, UPT ;  /* 0x0000003f3000728c */ /* 0x000fe2000bf05270 */
[----:B------:R-:W-:Y:S01]  /*11c60*/  IMAD.U32 R4, RZ, RZ, UR38 ;  /* 0x00000026ff047e24 */ /* 0x000fe2000f8e00ff */
[----:B------:R-:W-:Y:S01]  /*11c70*/  MOV R3, UR47 ;  /* 0x0000002f00037c02 */ /* 0x000fe20008000f00 */
[----:B------:R-:W-:Y:S01]  /*11c80*/  IMAD.U32 R5, RZ, RZ, UR39 ;  /* 0x00000027ff057e24 */ /* 0x000fe2000f8e00ff */
[----:B------:R-:W-:Y:S01]  /*11c90*/  ULDC.64 UR4, c[0x0][0x2e0] ;  /* 0x0000b80000047ab9 */ /* 0x000fe20000000a00 */
[----:B------:R-:W-:Y:S01]  /*11ca0*/  IMAD.MOV.U32 R2, RZ, RZ, R4 ;  /* 0x000000ffff027224 */ /* 0x000fe200078e0004 */
[----:B------:R-:W-:Y:S01]  /*11cb0*/  PLOP3.LUT P0, PT, PT, PT, UP0, 0x80, 0x0 ;  /* 0x000000000000781c */ /* 0x000fe20003f0f008 */
[----:B------:R-:W-:Y:S01]  /*11cc0*/  IMAD R24, R24, UR4, RZ ;  /* 0x0000000418187c24 */ /* 0x000fe2000f8e02ff */
[----:B------:R-:W-:Y:S01]  /*11cd0*/  PLOP3.LUT P1, PT, PT, PT, UP0, 0x80, 0x0 ;  /* 0x000000000000781c */ /* 0x000fe20003f2f008 */
[----:B------:R-:W-:Y:S01]  /*11ce0*/  IMAD.WIDE.U32 R2, R23, UR4, R2 ;  /* 0x0000000417027c25 */ /* 0x000fe2000f8e0002 */
[----:B------:R-:W1:Y:S01]  /*11cf0*/  LDC R5, c[0x0][0x448] ;  /* 0x00011200ff057b82 */ /* 0x000e620000000800 */
[----:B------:R-:W-:-:S02]  /*11d00*/  @UP0 ULDC UR4, c[0x0][0x44c] ;  /* 0x0001130000040ab9 */ /* 0x000fc40000000800 */
[----:B------:R-:W-:Y:S01]  /*11d10*/  IMAD R9, R23, UR5, R24 ;  /* 0x0000000517097c24 */ /* 0x000fe2000f8e0218 */
[----:B------:R-:W-:-:S03]  /*11d20*/  @UP0 ULDC UR5, c[0x0][0x450] ;  /* 0x0001140000050ab9 */ /* 0x000fc60000000800 */
[----:B------:R-:W-:Y:S02]  /*11d30*/  IMAD.IADD R3, R3, 0x1, R9 ;  /* 0x0000000103037824 */ /* 0x000fe400078e0209 */
[----:B0-----:R-:W-:-:S05]  /*11d40*/  IMAD.SHL.U32 R20, R20, 0x10, RZ ;  /* 0x0000001014147824 */ /* 0x001fca00078e00ff */
[----:B------:R-:W-:-:S04]  /*11d50*/  LOP3.LUT R20, R20, 0x70, RZ, 0xc0, !PT ;  /* 0x0000007014147812 */ /* 0x000fc800078ec0ff */
[----:B------:R-:W-:-:S05]  /*11d60*/  LOP3.LUT R20, R20, R22, RZ, 0xfc, !PT ;  /* 0x0000001614147212 */ /* 0x000fca00078efcff */
[----:B------:R-:W-:-:S04]  /*11d70*/  VIADD R0, R20, UR41 ;  /* 0x0000002914007c36 */ /* 0x000fc80008000000 */
[----:B------:R-:W-:-:S04]  /*11d80*/  @P0 IMAD.HI.U32 R4, R0, UR4, RZ ;  /* 0x0000000400040c27 */ /* 0x000fc8000f8e00ff */
[----:B------:R-:W-:Y:S01]  /*11d90*/  IMAD.MOV.U32 R7, RZ, RZ, R0 ;  /* 0x000000ffff077224 */ /* 0x000fe200078e0000 */
[----:B------:R-:W-:Y:S01]  /*11da0*/  @P1 SHF.R.U32.HI R7, RZ, UR5, R4 ;  /* 0x00000005ff071c19 */ /* 0x000fe20008011604 */
[----:B------:R-:W-:-:S03]  /*11db0*/  ULDC.64 UR4, c[0x0][0x2d0] ;  /* 0x0000b40000047ab9 */ /* 0x000fc60000000a00 */
[----:B------:R-:W-:Y:S01]  /*11dc0*/  SHF.R.S32.HI R4, RZ, 0x1f, R7 ;  /* 0x0000001fff047819 */ /* 0x000fe20000011407 */
[----:B------:R-:W-:-:S04]  /*11dd0*/  IMAD.WIDE.U32 R2, R7, UR4, R2 ;  /* 0x0000000407027c25 */ /* 0x000fc8000f8e0002 */
[----:B------:R-:W-:-:S04]  /*11de0*/  IMAD R4, R4, UR4, RZ ;  /* 0x0000000404047c24 */ /* 0x000fc8000f8e02ff */
[----:B------:R-:W-:Y:S01]  /*11df0*/  IMAD R9, R7, UR5, R4 ;  /* 0x0000000507097c24 */ /* 0x000fe2000f8e0204 */
[----:B------:R-:W-:Y:S01]  /*11e00*/  ULDC.64 UR4, c[0x0][0x2c8] ;  /* 0x0000b20000047ab9 */ /* 0x000fe20000000a00 */
[----:B------:R-:W-:Y:S02]  /*11e10*/  IMAD.MOV R7, RZ, RZ, -R7 ;  /* 0x000000ffff077224 */ /* 0x000fe400078e0a07 */
[----:B------:R-:W-:Y:S02]  /*11e20*/  IMAD.IADD R3, R3, 0x1, R9 ;  /* 0x0000000103037824 */ /* 0x000fe400078e0209 */
[----:B-1----:R-:W-:-:S04]  /*11e30*/  IMAD R7, R5, R7, R0 ;  /* 0x0000000705077224 */ /* 0x002fc800078e0200 */
[----:B------:R-:W-:Y:S01]  /*11e40*/  IMAD.WIDE.U32 R2, R7, UR4, R2 ;  /* 0x0000000407027c25 */ /* 0x000fe2000f8e0002 */
[----:B------:R-:W-:-:S05]  /*11e50*/  SHF.R.S32.HI R0, RZ, 0x1f, R7 ;  /* 0x0000001fff007819 */ /* 0x000fca0000011407 */
[----:B------:R-:W-:-:S04]  /*11e60*/  IMAD R0, R0, UR4, RZ ;  /* 0x0000000400007c24 */ /* 0x000fc8000f8e02ff */
[----:B------:R-:W-:Y:S01]  /*11e70*/  IMAD R7, R7, UR5, R0 ;  /* 0x0000000507077c24 */ /* 0x000fe2000f8e0200 */
[----:B------:R-:W-:Y:S02]  /*11e80*/  ULDC.64 UR4, c[0x0][0x280] ;  /* 0x0000a00000047ab9 */ /* 0x000fe40000000a00 */
[----:B------:R-:W-:Y:S01]  /*11e90*/  IADD3 R0, P0, R2, UR4, RZ ;  /* 0x0000000402007c10 */ /* 0x000fe2000ff1e0ff */
[----:B------:R-:W-:Y:S02]  /*11ea0*/  ULDC UR4, c[0x0][0x2b8] ;  /* 0x0000ae0000047ab9 */ /* 0x000fe40000000800 */
[----:B------:R-:W-:Y:S02]  /*11eb0*/  ISETP.GE.AND P1, PT, R25, UR4, PT ;  /* 0x0000000419007c0c */ /* 0x000fe4000bf26270 */
[----:B------:R-:W-:Y:S02]  /*11ec0*/  IADD3.X R4, R3, UR5, R7, P0, !PT ;  /* 0x0000000503047c10 */ /* 0x000fe400087fe407 */
[----:B------:R-:W-:Y:S01]  /*11ed0*/  ISETP.GE.AND P0, PT, R18, UR4, PT ;  /* 0x0000000412007c0c */ /* 0x000fe2000bf06270 */
[----:B------:R-:W-:-:S03]  /*11ee0*/  UMOV UR4, 0xffffffff ;  /* 0xffffffff00047882 */ /* 0x000fc60000000000 */
[----:B------:R-:W-:Y:S09]  /*11ef0*/  BRA.DIV UR4, `(.L_x_1337) ;  /* 0x0000003204e07947 */ /* 0x000ff2000b800000 */
[----:B------:R-:W0:Y:S01]  /*11f00*/  SHFL.IDX PT, R14, R0, RZ, 0x181f ;  /* 0x00181fff000e7589 */ /* 0x000e2200000e0000 */
[----:B------:R-:W-:Y:S01]  /*11f10*/  ULDC UR4, c[0x0][0x288] ;  /* 0x0000a20000047ab9 */ /* 0x000fe20000000800 */
[----:B------:R-:W-:Y:S02]  /*11f20*/  VIADD R6, R22, UR41 ;  /* 0x0000002916067c36 */ /* 0x000fe40008000000 */
[----:B------:R-:W1:Y:S01]  /*11f30*/  SHFL.IDX PT, R2, R4, RZ, 0x181f ;  /* 0x00181fff04027589 */ /* 0x000e6200000e0000 */
[----:B------:R-:W-:Y:S02]  /*11f40*/  IMAD R5, R5, UR4, RZ ;  /* 0x0000000405057c24 */ /* 0x000fe4000f8e02ff */
[C---:B------:R-:W-:Y:S01]  /*11f50*/  VIADD R8, R6.reuse, 0x10 ;  /* 0x0000001006087836 */ /* 0x040fe20000000000 */
[----:B------:R-:W-:Y:S02]  /*11f60*/  SHFL.IDX PT, R7, R4, 0x1, 0x181f ;  /* 0x00381f0004077f89 */ /* 0x000fe400000e0000 */
[----:B------:R-:W-:-:S13]  /*11f70*/  ISETP.GE.AND P2, PT, R6, R5, PT ;  /* 0x000000050600720c */ /* 0x000fda0003f46270 */
[----:B0-----:R-:W-:-:S05]  /*11f80*/  @!P2 IADD3 R14, P3, R25, R14, RZ ;  /* 0x0000000e190ea210 */ /* 0x001fca0007f7e0ff */
[----:B-1----:R-:W-:Y:S02]  /*11f90*/  @!P2 IMAD.X R3, RZ, RZ, R2, P3 ;  /* 0x000000ffff03a224 */ /* 0x002fe400018e0602 */
[----:B------:R-:W-:Y:S02]  /*11fa0*/  @!P2 IMAD.MOV.U32 R2, RZ, RZ, R14 ;  /* 0x000000ffff02a224 */ /* 0x000fe400078e000e */
[----:B------:R-:W0:Y:S04]  /*11fb0*/  SHFL.IDX PT, R14, R0, 0x1, 0x181f ;  /* 0x00381f00000e7f89 */ /* 0x000e2800000e0000 */
[----:B------:R-:W-:Y:S04]  /*11fc0*/  @!P2 LDGSTS.E.BYPASS.LTC128B.128 [R28+0x10400], desc[UR50][R2.64], !P1 ;  /* 0x10400000021cafae */ /* 0x000fe8000c901d72 */
[----:B------:R1:W-:Y:S01]  /*11fd0*/  @!P2 LDGSTS.E.BYPASS.LTC128B.128 [R28+0x14400], desc[UR50][R2.64+0x80], !P0 ;  /* 0x14400080021cafae */ /* 0x0003e2000c101d72 */
[----:B------:R-:W-:Y:S01]  /*11fe0*/  ISETP.GE.AND P2, PT, R8, R5, PT ;  /* 0x000000050800720c */ /* 0x000fe20003f46270 */
[----:B------:R-:W-:-:S12]  /*11ff0*/  VIADD R8, R6, 0x20 ;  /* 0x0000002006087836 */ /* 0x000fd80000000000 */
[----:B0-----:R-:W-:-:S04]  /*12000*/  @!P2 IADD3 R14, P3, R25, R14, RZ ;  /* 0x0000000e190ea210 */ /* 0x001fc80007f7e0ff */
[----:B-1----:R-:W-:Y:S01]  /*12010*/  @!P2 MOV R2, R14 ;  /* 0x0000000e0002a202 */ /* 0x002fe20000000f00 */
[----:B------:R-:W-:Y:S01]  /*12020*/  @!P2 IMAD.X R7, RZ, RZ, R7, P3 ;  /* 0x000000ffff07a224 */ /* 0x000fe200018e0607 */
[----:B------:R-:W0:Y:S03]  /*12030*/  SHFL.IDX PT, R14, R0, 0x2, 0x181f ;  /* 0x00581f00000e7f89 */ /* 0x000e2600000e0000 */
[----:B------:R-:W-:Y:S02]  /*12040*/  @!P2 IMAD.MOV.U32 R3, RZ, RZ, R7 ;  /* 0x000000ffff03a224 */ /* 0x000fe400078e0007 */
[----:B------:R-:W1:Y:S04]  /*12050*/  SHFL.IDX PT, R7, R4, 0x2, 0x181f ;  /* 0x00581f0004077f89 */ /* 0x000e6800000e0000 */
[----:B------:R-:W-:Y:S04]  /*12060*/  @!P2 LDGSTS.E.BYPASS.LTC128B.128 [R28+0x10c00], desc[UR50][R2.64], !P1 ;  /* 0x10c00000021cafae */ /* 0x000fe8000c901d72 */
[----:B------:R2:W-:Y:S01]  /*12070*/  @!P2 LDGSTS.E.BYPASS.LTC128B.128 [R28+0x14c00], desc[UR50][R2.64+0x80], !P0 ;  /* 0x14c00080021cafae */ /* 0x0005e2000c101d72 */
[----:B------:R-:W-:Y:S01]  /*12080*/  ISETP.GE.AND P2, PT, R8, R5, PT ;  /* 0x000000050800720c */ /* 0x000fe20003f46270 */
[----:B------:R-:W-:-:S12]  /*12090*/  VIADD R8, R6, 0x30 ;  /* 0x0000003006087836 */ /* 0x000fd80000000000 */
[----:B0-----:R-:W-:-:S05]  /*120a0*/  @!P2 IADD3 R14, P3, R25, R14, RZ ;  /* 0x0000000e190ea210 */ /* 0x001fca0007f7e0ff */
[----:B-1----:R-:W-:Y:S02]  /*120b0*/  @!P2 IMAD.X R7, RZ, RZ, R7, P3 ;  /* 0x000000ffff07a224 */ /* 0x002fe400018e0607 */
[----:B--2---:R-:W-:Y:S02]  /*120c0*/  @!P2 IMAD.MOV.U32 R2, RZ, RZ, R14 ;  /* 0x000000ffff02a224 */ /* 0x004fe400078e000e */
[----:B------:R-:W0:Y:S01]  /*120d0*/  SHFL.IDX PT, R14, R0, 0x3, 0x181f ;  /* 0x00781f00000e7f89 */ /* 0x000e2200000e0000 */
[----:B------:R-:W-:-:S03]  /*120e0*/  @!P2 IMAD.MOV.U32 R3, RZ, RZ, R7 ;  /* 0x000000ffff03a224 */ /* 0x000fc600078e0007 */
        /* <DEDUP_REMOVED lines=13> */
[----:B------:R-:W-:Y:S02]  /*121c0*/  ISETP.GE.AND P2, PT, R8, R5, PT ;  /* 0x000000050800720c */ /* 0x000fe40003f46270 */
[----:B------:R-:W-:-:S11]  /*121d0*/  IADD3 R8, R6, 0x50, RZ ;  /* 0x0000005006087810 */ /* 0x000fd60007ffe0ff */
        /* <DEDUP_REMOVED lines=18> */
[----:B------:R-:W-:-:S13]  /*12300*/  ISETP.GE.AND P2, PT, R8, R5, PT ;  /* 0x000000050800720c */ /* 0x000fda0003f46270 */
[----:B0-----:R-:W-:-:S05]  /*12310*/  @!P2 IADD3 R14, P3, R25, R14, RZ ;  /* 0x0000000e190ea210 */ /* 0x001fca0007f7e0ff */
[----:B-1----:R-:W-:Y:S02]  /*12320*/  @!P2 IMAD.X R7, RZ, RZ, R7, P3 ;  /* 0x000000ffff07a224 */ /* 0x002fe400018e0607 */
[----:B--2---:R-:W-:Y:S02]  /*12330*/  @!P2 IMAD.MOV.U32 R2, RZ, RZ, R14 ;  /* 0x000000ffff02a224 */ /* 0x004fe400078e000e */
[----:B------:R-:W-:Y:S01]  /*12340*/  @!P2 IMAD.MOV.U32 R3, RZ, RZ, R7 ;  /* 0x000000ffff03a224 */ /* 0x000fe200078e0007 */
[----:B------:R0:W1:Y:S04]  /*12350*/  SHFL.IDX PT, R14, R0, 0x7, 0x181f ;  /* 0x00f81f00000e7f89 */ /* 0x00006800000e0000 */
[----:B------:R0:W-:Y:S04]  /*12360*/  @!P2 LDGSTS.E.BYPASS.LTC128B.128 [R28+0x13400], desc[UR50][R2.64], !P1 ;  /* 0x13400000021cafae */ /* 0x0001e8000c901d72 */
[----:B------:R0:W-:Y:S04]  /*12370*/  @!P2 LDGSTS.E.BYPASS.LTC128B.128 [R28+0x17400], desc[UR50][R2.64+0x80], !P0 ;  /* 0x17400080021cafae */ /* 0x0001e8000c101d72 */
[----:B------:R0:W2:Y:S02]  /*12380*/  SHFL.IDX PT, R7, R4, 0x7, 0x181f ;  /* 0x00f81f0004077f89 */ /* 0x0000a400000e0000 */
.L_x_1418:
[----:B------:R-:W-:Y:S01]  /*12390*/  VIADD R6, R6, 0x70 ;  /* 0x0000007006067836 */ /* 0x000fe20000000000 */
[----:B------:R-:W-:Y:S01]  /*123a0*/  BSSY B0, `(.L_x_1338) ;  /* 0x000000b000007945 */ /* 0x000fe20003800000 */
[----:B0-----:R-:W-:-:S03]  /*123b0*/  IMAD.MOV.U32 R0, RZ, RZ, 0x1 ;  /* 0x00000001ff007424 */ /* 0x001fc600078e00ff */
[----:B------:R-:W-:-:S13]  /*123c0*/  ISETP.GE.AND P2, PT, R6, R5, PT ;  /* 0x000000050600720c */ /* 0x000fda0003f46270 */
[----:B------:R-:W-:Y:S05]  /*123d0*/  @P2 BRA `(.L_x_1339) ;  /* 0x00000000001c2947 */ /* 0x000fea0003800000 */
[----:B-1----:R-:W-:-:S05]  /*123e0*/  IADD3 R2, P2, R25, R14, RZ ;  /* 0x0000000e19027210 */ /* 0x002fca0007f5e0ff */
[----:B--2---:R-:W-:-:S05]  /*123f0*/  IMAD.X R3, RZ, RZ, R7, P2 ;  /* 0x000000ffff037224 */ /* 0x004fca00010e0607 */
[----:B------:R-:W-:Y:S01]  /*12400*/  @!PT LDS RZ, [RZ] ;  /* 0x00000000fffff984 */ /* 0x000fe20000000800 */
[----:B------:R-:W-:Y:S01]  /*12410*/  @!PT LDS RZ, [RZ] ;  /* 0x00000000fffff984 */ /* 0x000fe20000000800 */
[----:B------:R-:W-:Y:S01]  /*12420*/  @!PT LDS RZ, [RZ] ;  /* 0x00000000fffff984 */ /* 0x000fe20000000800 */
[----:B------:R0:W-:Y:S04]  /*12430*/  LDGSTS.E.BYPASS.LTC128B.128 [R28+0x13c00], desc[UR50][R2.64], !P1 ;  /* 0x13c00000021c7fae */ /* 0x0001e8000c901d72 */
[----:B------:R0:W-:Y:S02]  /*12440*/  LDGSTS.E.BYPASS.LTC128B.128 [R28+0x17c00], desc[UR50][R2.64+0x80], !P0 ;  /* 0x17c00080021c7fae */ /* 0x0001e4000c101d72 */
.L_x_1339:
[----:B------:R-:W-:Y:S05]  /*12450*/  BSYNC B0 ;  /* 0x0000000000007941 */ /* 0x000fea0003800000 */
.L_x_1338:
[----:B------:R-:W-:Y:S01]  /*12460*/  NOP ;  /* 0x0000000000007918 */ /* 0x000fe20000000000 */
[----:B------:R-:W-:Y:S01]  /*12470*/  SYNCS.ARRIVE.TRANS64.RED.A0T1 RZ, [UR46+0x20800], RZ ;  /* 0x020800ffffff79a7 */ /* 0x000fe2000820042e */
[----:B------:R-:W-:Y:S01]  /*12480*/  SHF.L.U32 R0, R0, 0x1f, RZ ;  /* 0x0000001f00007819 */ /* 0x000fe200000006ff */
[----:B------:R-:W-:Y:S01]  /*12490*/  ARRIVES.LDGSTSBAR.64.TRANSCNT [UR46+0x20800] ;  /* 0x02080000ff0079b0 */ /* 0x000fe20008000aae */
[----:B------:R-:W-:Y:S01]  /*124a0*/  NOP ;  /* 0x0000000000007918 */ /* 0x000fe20000000000 */
[----:B------:R-:W-:Y:S01]  /*124b0*/  SYNCS.ARRIVE.TRANS64.A1T0 RZ, [UR46+0x20800], RZ ;  /* 0x020800ffffff79a7 */ /* 0x000fe2000810002e */
[----:B------:R-:W-:-:S05]  /*124c0*/  VIADD R16, R16, 0xfffffffe ;  /* 0xfffffffe10107836 */ /* 0x000fca0000000000 */
[----:B------:R-:W-:Y:S01]  /*124d0*/  ISETP.GE.AND P0, PT, R16, UR49, PT ;  /* 0x0000003110007c0c */ /* 0x000fe2000bf06270 */
[----:B------:R-:W3:Y:S02]  /*124e0*/  SYNCS.PHASECHK.TRANS64.TRYWAIT P1, [UR46+0x20820], R0 ;  /* 0x02082000ff0075a7 */ /* 0x000ee4000802016e */
[----:B---3--:R-:W-:Y:S10]  /*124f0*/  @!P1 BRA `(.L_x_1340) ;  /* 0x0000003400e49947 */ /* 0x008ff40003800000 */
.L_x_1419:
[----:B------:R-:W-:Y:S01]  /*12500*/  IMAD.MOV.U32 R30, RZ, RZ, 0x1 ;  /* 0x00000001ff1e7424 */ /* 0x000fe200078e00ff */
[----:B------:R-:W-:Y:S06]  /*12510*/  @!P0 BRA `(.L_x_1341) ;  /* 0x0000001400048947 */ /* 0x000fec0003800000 */
[----:B0-----:R-:W0:Y:S01]  /*12520*/  S2R R2, SR_TID.X ;  /* 0x0000000000027919 */ /* 0x001e220000002100 */
[----:B------:R-:W-:Y:S01]  /*12530*/  UIADD3 UR4, UR45, 0x1, URZ ;  /* 0x000000012d047890 */ /* 0x000fe2000fffe03f */
[----:B------:R-:W-:Y:S01]  /*12540*/  LOP3.LUT R3, RZ, UR43, RZ, 0x33, !PT ;  /* 0x0000002bff037c12 */ /* 0x000fe2000f8e33ff */
[----:B--2---:R-:W-:Y:S01]  /*12550*/  IMAD.MOV.U32 R7, RZ, RZ, 0x1 ;  /* 0x00000001ff077424 */ /* 0x004fe200078e00ff */
[----:B------:R-:W2:Y:S01]  /*12560*/  S2R R4, SR_TID.X ;  /* 0x0000000000047919 */ /* 0x000ea20000002100 */
[----:B------:R-:W-:Y:S01]  /*12570*/  UIMAD UR4, UR4, UR37, URZ ;  /* 0x00000025040472a4 */ /* 0x000fe2000f8e023f */
[----:B------:R-:W-:Y:S01]  /*12580*/  LOP3.LUT R5, RZ, UR42, RZ, 0x33, !PT ;  /* 0x0000002aff057c12 */ /* 0x000fe2000f8e33ff */
[----:B------:R-:W-:-:S04]  /*12590*/  IMAD.MOV.U32 R6, RZ, RZ, RZ ;  /* 0x000000ffff067224 */ /* 0x000fc800078e00ff */
[----:B---3--:R-:W-:-:S04]  /*125a0*/  LOP3.LUT R0, RZ, UR4, RZ, 0x33, !PT ;  /* 0x00000004ff007c12 */ /* 0x008fc8000f8e33ff */
[----:B------:R-:W-:-:S04]  /*125b0*/  VIADDMNMX R0, R0, -UR44, R3, !PT ;  /* 0x8000002c00007c46 */ /* 0x000fc8000f800103 */
[----:B------:R-:W-:-:S04]  /*125c0*/  VIMNMX R0, R0, R5, !PT ;  /* 0x0000000500007248 */ /* 0x000fc80007fe0100 */
[----:B------:R-:W-:Y:S01]  /*125d0*/  IADD3 R32, -R0, -0x2, RZ ;  /* 0xfffffffe00207810 */ /* 0x000fe20007ffe1ff */
[----:B0-----:R-:W-:Y:S01]  /*125e0*/  IMAD.SHL.U32 R2, R2, 0x10, RZ ;  /* 0x0000001002027824 */ /* 0x001fe200078e00ff */
[----:B--2---:R-:W-:-:S04]  /*125f0*/  LOP3.LUT P1, RZ, R4, 0x4, RZ, 0xc0, !PT ;  /* 0x0000000404ff7812 */ /* 0x004fc8000782c0ff */
[----:B------:R-:W-:Y:S02]  /*12600*/  LOP3.LUT R2, R2, 0x70, RZ, 0xc0, !PT ;  /* 0x0000007002027812 */ /* 0x000fe400078ec0ff */
[----:B------:R-:W-:Y:S02]  /*12610*/  MOV R4, 0x40 ;  /* 0x0000004000047802 */ /* 0x000fe40000000f00 */
[----:B------:R-:W-:Y:S02]  /*12620*/  IADD3 R17, R2, R17, R22 ;  /* 0x0000001102117210 */ /* 0x000fe40007ffe016 */
[----:B------:R-:W-:-:S03]  /*12630*/  SEL R4, R4, 0xffffffc0, !P1 ;  /* 0xffffffc004047807 */ /* 0x000fc60004800000 */
[----:B------:R-:W-:Y:S02]  /*12640*/  VIADD R17, R17, 0xffffff40 ;  /* 0xffffff4011117836 */ /* 0x000fe40000000000 */
[----:B------:R-:W-:Y:S02]  /*12650*/  IMAD.IADD R2, R4, 0x1, R29 ;  /* 0x0000000104027824 */ /* 0x000fe400078e021d */
[----:B------:R-:W-:-:S07]  /*12660*/  IMAD R5, R0, -0x40, R17 ;  /* 0xffffffc000057824 */ /* 0x000fce00078e0211 */
.L_x_1356:
[----:B0-----:R-:W0:Y:S01]  /*12670*/  S2R R4, SR_TID.X ;  /* 0x0000000000047919 */ /* 0x001e220000002100 */
[----:B------:R-:W2:Y:S01]  /*12680*/  LDC R3, c[0x0][0x430] ;  /* 0x00010c00ff037b82 */ /* 0x000ea20000000800 */
[----:B------:R-:W3:Y:S01]  /*12690*/  S2R R0, SR_TID.X ;  /* 0x0000000000007919 */ /* 0x000ee20000002100 */
[----:B0-----:R-:W-:Y:S01]  /*126a0*/  IMAD.SHL.U32 R4, R4, 0x10, RZ ;  /* 0x0000001004047824 */ /* 0x001fe200078e00ff */
[----:B---3--:R-:W-:-:S04]  /*126b0*/  LOP3.LUT R0, R0, 0x7f, RZ, 0xc0, !PT ;  /* 0x0000007f00007812 */ /* 0x008fc800078ec0ff */
[----:B------:R-:W-:Y:S02]  /*126c0*/  LOP3.LUT R4, R4, 0x70, RZ, 0xc0, !PT ;  /* 0x0000007004047812 */ /* 0x000fe400078ec0ff */
[----:B------:R-:W-:-:S04]  /*126d0*/  SHF.R.U32.HI R0, RZ, 0x3, R0 ;  /* 0x00000003ff007819 */ /* 0x000fc80000011600 */
[----:B------:R-:W-:Y:S02]  /*126e0*/  LOP3.LUT R0, R4, R0, RZ, 0xfc, !PT ;  /* 0x0000000004007212 */ /* 0x000fe400078efcff */
[----:B------:R-:W3:Y:S01]  /*126f0*/  LDL R4, [R1] ;  /* 0x0000000001047983 */ /* 0x000ee20000100800 */
[----:B--2---:R-:W-:Y:S01]  /*12700*/  ISETP.NE.AND P0, PT, R3, 0x1, PT ;  /* 0x000000010300780c */ /* 0x004fe20003f05270 */
[----:B------:R-:W-:Y:S01]  /*12710*/  IMAD.MOV.U32 R12, RZ, RZ, R5 ;  /* 0x000000ffff0c7224 */ /* 0x000fe200078e0005 */
[----:B------:R-:W-:-:S11]  /*12720*/  ISETP.GT.U32.AND P1, PT, R0, 0x3f, PT ;  /* 0x0000003f0000780c */ /* 0x000fd60003f24070 */
[----:B------:R-:W0:Y:S08]  /*12730*/  @P0 LDC R0, c[0x0][0x434] ;  /* 0x00010d00ff000b82 */ /* 0x000e300000000800 */
[----:B------:R-:W2:Y:S08]  /*12740*/  @P0 LDC R3, c[0x0][0x438] ;  /* 0x00010e00ff030b82 */ /* 0x000eb00000000800 */
[----:B------:R-:W4:Y:S08]  /*12750*/  @!P1 LDC.64 R10, c[0x0][0x428] ;  /* 0x00010a00ff0a9b82 */ /* 0x000f300000000a00 */
[----:B------:R-:W1:Y:S01]  /*12760*/  @!P1 LDC.64 R8, c[0x0][0x418] ;  /* 0x00010600ff089b82 */ /* 0x000e620000000a00 */
[----:B0-----:R-:W-:Y:S01]  /*12770*/  @P0 IMAD.HI.U32 R0, R5, R0, RZ ;  /* 0x0000000005000227 */ /* 0x001fe200078e00ff */
[----:B------:R-:W-:-:S04]  /*12780*/  ULOP3.LUT UR4, UR36, 0x2, URZ, 0xfc, !UPT ;  /* 0x0000000224047892 */ /* 0x000fc8000f8efc3f */
[----:B--2---:R-:W-:-:S04]  /*12790*/  @P0 SHF.R.U32.HI R12, RZ, R3, R0 ;  /* 0x00000003ff0c0219 */ /* 0x004fc80000011600 */
[--C-:B------:R-:W-:Y:S01]  /*127a0*/  @!P1 SHF.R.S32.HI R3, RZ, 0x1f, R12.reuse ;  /* 0x0000001fff039819 */ /* 0x100fe2000001140c */
[----:B------:R-:W-:-:S04]  /*127b0*/  @!P1 IMAD.MOV.U32 R2, RZ, RZ, R12 ;  /* 0x000000ffff029224 */ /* 0x000fc800078e000c */
[----:B----4-:R-:W-:-:S03]  /*127c0*/  @!P1 IMAD.WIDE.U32 R2, R34, R10, R2 ;  /* 0x0000000a22029225 */ /* 0x010fc600078e0002 */
[----:B-1----:R-:W-:Y:S01]  /*127d0*/  @!P1 LEA R8, P0, R2, R8, 0x2 ;  /* 0x0000000802089211 */ /* 0x002fe200078010ff */
[----:B------:R-:W-:Y:S02]  /*127e0*/  VIADD R32, R32, 0xffffffff ;  /* 0xffffffff20207836 */ /* 0x000fe40000000000 */
[----:B---3--:R-:W-:Y:S02]  /*127f0*/  @!P1 IMAD R0, R4, R10, RZ ;  /* 0x0000000a04009224 */ /* 0x008fe400078e02ff */
[----:B------:R-:W-:Y:S02]  /*12800*/  IMAD.U32 R4, RZ, RZ, UR4 ;  /* 0x00000004ff047e24 */ /* 0x000fe4000f8e00ff */
[----:B------:R-:W-:Y:S02]  /*12810*/  @!P1 IMAD R11, R34, R11, R0 ;  /* 0x0000000b220b9224 */ /* 0x000fe400078e0200 */
[----:B------:R-:W-:Y:S02]  /*12820*/  IMAD.MOV.U32 R10, RZ, RZ, RZ ;  /* 0x000000ffff0a7224 */ /* 0x000fe400078e00ff */
[----:B------:R-:W-:Y:S01]  /*12830*/  @!P1 IMAD.IADD R0, R11, 0x1, R3 ;  /* 0x000000010b009824 */ /* 0x000fe200078e0203 */
[----:B------:R-:W-:-:S04]  /*12840*/  ISETP.NE.AND P2, PT, R4, 0x3, PT ;  /* 0x000000030400780c */ /* 0x000fc80003f45270 */
[----:B------:R-:W-:Y:S01]  /*12850*/  @!P1 LEA.HI.X R9, R2, R9, R0, 0x2, P0 ;  /* 0x0000000902099211 */ /* 0x000fe200000f1400 */
[----:B------:R-:W-:-:S04]  /*12860*/  VIADD R0, R6, 0x1 ;  /* 0x0000000106007836 */ /* 0x000fc80000000000 */
[----:B------:R0:W5:Y:S01]  /*12870*/  @!P1 LDG.E R10, desc[UR50][R8.64] ;  /* 0x00000032080a9981 */ /* 0x000162000c1e1900 */
[----:B------:R-:W-:Y:S02]  /*12880*/  ISETP.NE.AND P1, PT, R0, 0x2, PT ;  /* 0x000000020000780c */ /* 0x000fe40003f25270 */
[----:B------:R-:W-:Y:S02]  /*12890*/  ISETP.GT.AND P0, PT, R32, UR49, PT ;  /* 0x0000003120007c0c */ /* 0x000fe4000bf04270 */
[----:B------:R-:W-:Y:S02]  /*128a0*/  SEL R30, RZ, 0x1, P1 ;  /* 0x00000001ff1e7807 */ /* 0x000fe40000800000 */
[----:B------:R-:W-:Y:S02]  /*128b0*/  SEL R0, R0, RZ, P1 ;  /* 0x000000ff00007207 */ /* 0x000fe40000800000 */
[----:B------:R-:W-:Y:S01]  /*128c0*/  LOP3.LUT R30, R7, R30, RZ, 0x3c, !PT ;  /* 0x0000001e071e7212 */ /* 0x000fe200078e3cff */
[----:B0-----:R-:W-:Y:S06]  /*128d0*/  @!P2 BRA `(.L_x_1342) ;  /* 0x000000000004a947 */ /* 0x001fec0003800000 */
[----:B------:R-:W-:Y:S01]  /*128e0*/  BPT.TRAP 0x1 ;  /* 0x000000040000795c */ /* 0x000fe20000300000 */
.L_x_1342:
[----:B------:R-:W-:Y:S02]  /*128f0*/  LEA R4, R0, UR46, 0x3 ;  /* 0x0000002e00047c11 */ /* 0x000fe4000f8e18ff */
[----:B------:R-:W-:-:S04]  /*12900*/  SHF.L.U32 R17, R30, 0x1f, RZ ;  /* 0x0000001f1e117819 */ /* 0x000fc800000006ff */
[----:B------:R-:W0:Y:S02]  /*12910*/  SYNCS.PHASECHK.TRANS64.TRYWAIT P1, [R4+URZ+0x20880], R17 ;  /* 0x02088011040075a7 */ /* 0x000e24000802017f */
[----:B0-----:R-:W-:Y:S05]  /*12920*/  @!P1 BRA `(.L_x_1343) ;  /* 0x0000003000ec9947 */ /* 0x001fea0003800000 */
.L_x_1420:
[----:B------:R-:W-:Y:S01]  /*12930*/  ULDC UR4, c[0x0][0x430] ;  /* 0x00010c0000047ab9 */ /* 0x000fe20000000800 */
[----:B------:R-:W1:Y:S01]  /*12940*/  S2R R23, SR_TID.X ;  /* 0x0000000000177919 */ /* 0x000e620000002100 */
[----:B------:R-:W-:Y:S01]  /*12950*/  UIADD3 UR4, -UR4, URZ, URZ ;  /* 0x0000003f04047290 */ /* 0x000fe2000fffe13f */
[----:B-----5:R-:W-:Y:S01]  /*12960*/  SHF.R.S32.HI R16, RZ, 0x1f, R10 ;  /* 0x0000001fff107819 */ /* 0x020fe2000001140a */
[----:B------:R-:W2:Y:S01]  /*12970*/  LDC R13, c[0x0][0x2f4] ;  /* 0x0000bd00ff0d7b82 */ /* 0x000ea20000000800 */
[----:B------:R-:W-:Y:S02]  /*12980*/  R2UR UR6, R33 ;  /* 0x00000000210672ca */ /* 0x000fe400000e0000 */
[----:B------:R-:W-:Y:S01]  /*12990*/  LOP3.LUT P2, RZ, R31, 0x1, RZ, 0xc0, !PT ;  /* 0x000000011fff7812 */ /* 0x000fe2000784c0ff */
[----:B------:R-:W-:Y:S01]  /*129a0*/  IMAD R8, R12, UR4, R5 ;  /* 0x000000040c087c24 */ /* 0x000fe2000f8e0205 */
[----:B------:R-:W-:-:S04]  /*129b0*/  ULDC.64 UR4, c[0x0][0x328] ;  /* 0x0000ca0000047ab9 */ /* 0x000fc80000000a00 */
[----:B------:R-:W-:-:S05]  /*129c0*/  SHF.R.S32.HI R9, RZ, 0x1f, R8 ;  /* 0x0000001fff097819 */ /* 0x000fca0000011408 */
[----:B------:R-:W-:-:S04]  /*129d0*/  IMAD R3, R9, UR4, RZ ;  /* 0x0000000409037c24 */ /* 0x000fc8000f8e02ff */
[C---:B------:R-:W-:Y:S02]  /*129e0*/  IMAD R11, R8.reuse, UR5, R3 ;  /* 0x00000005080b7c24 */ /* 0x040fe4000f8e0203 */
[----:B------:R-:W-:Y:S01]  /*129f0*/  IMAD.WIDE.U32 R2, R8, UR4, RZ ;  /* 0x0000000408027c25 */ /* 0x000fe2000f8e00ff */
[----:B------:R-:W-:-:S03]  /*12a00*/  ULDC.64 UR4, c[0x0][0x338] ;  /* 0x0000ce0000047ab9 */ /* 0x000fc60000000a00 */
[----:B------:R-:W-:Y:S02]  /*12a10*/  IMAD.IADD R3, R3, 0x1, R11 ;  /* 0x0000000103037824 */ /* 0x000fe400078e020b */
[----:B------:R-:W-:Y:S02]  /*12a20*/  IMAD R11, R16, UR4, RZ ;  /* 0x00000004100b7c24 */ /* 0x000fe4000f8e02ff */
[----:B------:R-:W-:-:S04]  /*12a30*/  IMAD.WIDE.U32 R2, R10, UR4, R2 ;  /* 0x000000040a027c25 */ /* 0x000fc8000f8e0002 */
[----:B------:R-:W-:Y:S01]  /*12a40*/  IMAD R11, R10, UR5, R11 ;  /* 0x000000050a0b7c24 */ /* 0x000fe2000f8e020b */
[----:B------:R-:W-:Y:S01]  /*12a50*/  ULDC.64 UR4, c[0x0][0x330] ;  /* 0x0000cc0000047ab9 */ /* 0x000fe20000000a00 */
[----:B-1----:R-:W-:-:S03]  /*12a60*/  IMAD.SHL.U32 R23, R23, 0x10, RZ ;  /* 0x0000001017177824 */ /* 0x002fc600078e00ff */
[----:B------:R-:W-:Y:S01]  /*12a70*/  IADD3 R3, R3, R11, RZ ;  /* 0x0000000b03037210 */ /* 0x000fe20007ffe0ff */
[----:B------:R-:W-:Y:S01]  /*12a80*/  IMAD.U32 R11, RZ, RZ, UR4 ;  /* 0x00000004ff0b7e24 */ /* 0x000fe2000f8e00ff */
[----:B------:R-:W-:Y:S01]  /*12a90*/  UIMAD UR4, UR6, UR4, URZ ;  /* 0x00000004060472a4 */ /* 0x000fe2000f8e023f */
[----:B------:R-:W-:Y:S02]  /*12aa0*/  LOP3.LUT R23, R23, 0x70, RZ, 0xc0, !PT ;  /* 0x0000007017177812 */ /* 0x000fe400078ec0ff */
[----:B------:R-:W-:Y:S01]  /*12ab0*/  IMAD.WIDE.U32 R2, R11, UR40, R2 ;  /* 0x000000280b027c25 */ /* 0x000fe2000f8e0002 */
[----:B------:R-:W-:Y:S01]  /*12ac0*/  ULDC.64 UR6, c[0x0][0x318] ;  /* 0x0000c60000067ab9 */ /* 0x000fe20000000a00 */
[----:B------:R-:W-:Y:S01]  /*12ad0*/  UIMAD UR4, UR40, UR5, UR4 ;  /* 0x00000005280472a4 */ /* 0x000fe2000f8e0204 */
[----:B--2---:R-:W-:Y:S01]  /*12ae0*/  ISETP.GE.AND P3, PT, R23, R13, PT ;  /* 0x0000000d1700720c */ /* 0x004fe20003f66270 */
[----:B------:R-:W-:Y:S01]  /*12af0*/  IMAD.U32 R11, RZ, RZ, UR7 ;  /* 0x00000007ff0b7e24 */ /* 0x000fe2000f8e00ff */
[----:B------:R-:W-:-:S04]  /*12b00*/  IADD3 R18, P1, R2, UR6, RZ ;  /* 0x0000000602127c10 */ /* 0x000fc8000ff3e0ff */
[----:B------:R-:W-:Y:S01]  /*12b10*/  IADD3.X R20, R11, UR4, R3, P1, !PT ;  /* 0x000000040b147c10 */ /* 0x000fe20008ffe403 */
[----:B------:R-:W-:-:S03]  /*12b20*/  UMOV UR4, 0xffffffff ;  /* 0xffffffff00047882 */ /* 0x000fc60000000000 */
[----:B------:R-:W-:Y:S05]  /*12b30*/  BRA.DIV UR4, `(.L_x_1344) ;  /* 0x00000032047c7947 */ /* 0x000fea000b800000 */
[----:B------:R-:W1:Y:S01]  /*12b40*/  SHFL.IDX PT, R14, R18, RZ, 0x181f ;  /* 0x00181fff120e7589 */ /* 0x000e6200000e0000 */
[----:B------:R-:W-:-:S03]  /*12b50*/  IMAD R19, R0, 0x4000, R28 ;  /* 0x0000400000137824 */ /* 0x000fc600078e021c */
[----:B------:R-:W2:Y:S04]  /*12b60*/  SHFL.IDX PT, R3, R20, RZ, 0x181f ;  /* 0x00181fff14037589 */ /* 0x000ea800000e0000 */
[----:B------:R-:W3:Y:S04]  /*12b70*/  SHFL.IDX PT, R11, R18, 0x1, 0x181f ;  /* 0x00381f00120b7f89 */ /* 0x000ee800000e0000 */
[----:B------:R-:W4:Y:S04]  /*12b80*/  SHFL.IDX PT, R21, R20, 0x1, 0x181f ;  /* 0x00381f0014157f89 */ /* 0x000f2800000e0000 */
[----:B------:R-:W5:Y:S04]  /*12b90*/  SHFL.IDX PT, R12, R18, 0x2, 0x181f ;  /* 0x00581f00120c7f89 */ /* 0x000f6800000e0000 */
[----:B------:R-:W0:Y:S01]  /*12ba0*/  SHFL.IDX PT, R22, R20, 0x2, 0x181f ;  /* 0x00581f0014167f89 */ /* 0x000e2200000e0000 */
[----:B-1----:R-:W-:-:S03]  /*12bb0*/  IADD3 R2, P1, R23, R14, RZ ;  /* 0x0000000e17027210 */ /* 0x002fc60007f3e0ff */
[----:B------:R-:W1:Y:S02]  /*12bc0*/  SHFL.IDX PT, R20, R20, 0x3, 0x181f ;  /* 0x00781f0014147f89 */ /* 0x000e6400000e0000 */
[----:B--2---:R-:W-:Y:S02]  /*12bd0*/  IMAD.X R3, RZ, RZ, R3, P1 ;  /* 0x000000ffff037224 */ /* 0x004fe400008e0603 */
[----:B------:R2:W0:Y:S04]  /*12be0*/  SHFL.IDX PT, R14, R18, 0x3, 0x181f ;  /* 0x00781f00120e7f89 */ /* 0x00042800000e0000 */
[----:B------:R-:W-:Y:S04]  /*12bf0*/  LDGSTS.E.BYPASS.LTC128B.128 [R19+0x8400], desc[UR50][R2.64], !P3 ;  /* 0x0840000002137fae */ /* 0x000fe8000d901d72 */
[----:B------:R3:W-:Y:S02]  /*12c00*/  LDGSTS.E.BYPASS.LTC128B.128 [R19+0xa400], desc[UR50][R2.64+0x80], !P2 ;  /* 0x0a40008002137fae */ /* 0x0007e4000d101d72 */
[----:B---3--:R-:W-:-:S05]  /*12c10*/  IADD3 R2, P1, R23, R11, RZ ;  /* 0x0000000b17027210 */ /* 0x008fca0007f3e0ff */
[----:B----4-:R-:W-:-:S05]  /*12c20*/  IMAD.X R3, RZ, RZ, R21, P1 ;  /* 0x000000ffff037224 */ /* 0x010fca00008e0615 */
[----:B------:R-:W-:Y:S04]  /*12c30*/  LDGSTS.E.BYPASS.LTC128B.128 [R19+0x8c00], desc[UR50][R2.64], !P3 ;  /* 0x08c0000002137fae */ /* 0x000fe8000d901d72 */
[----:B------:R5:W-:Y:S02]  /*12c40*/  LDGSTS.E.BYPASS.LTC128B.128 [R19+0xac00], desc[UR50][R2.64+0x80], !P2 ;  /* 0x0ac0008002137fae */ /* 0x000be4000d101d72 */
[----:B-----5:R-:W-:-:S05]  /*12c50*/  IADD3 R2, P1, R23, R12, RZ ;  /* 0x0000000c17027210 */ /* 0x020fca0007f3e0ff */
[----:B0-----:R-:W-:-:S05]  /*12c60*/  IMAD.X R3, RZ, RZ, R22, P1 ;  /* 0x000000ffff037224 */ /* 0x001fca00008e0616 */
[----:B------:R2:W-:Y:S04]  /*12c70*/  LDGSTS.E.BYPASS.LTC128B.128 [R19+0x9400], desc[UR50][R2.64], !P3 ;  /* 0x0940000002137fae */ /* 0x0005e8000d901d72 */
[----:B-1----:R2:W-:Y:S02]  /*12c80*/  LDGSTS.E.BYPASS.LTC128B.128 [R19+0xb400], desc[UR50][R2.64+0x80], !P2 ;  /* 0x0b40008002137fae */ /* 0x0025e4000d101d72 */
.L_x_1430:
        /* <DEDUP_REMOVED lines=17> */
.L_x_1345:
[----:B------:R0:W-:Y:S01]  /*12da0*/  SYNCS.ARRIVE.TRANS64.A1T0 RZ, [R4+URZ+0x20870], RZ ;  /* 0x020870ff04ff79a7 */ /* 0x0001e2000810003f */
[----:B------:R-:W-:Y:S05]  /*12db0*/  @!P2 BRA `(.L_x_1346) ;  /* 0x000000000004a947 */ /* 0x000fea0003800000 */
[----:B------:R-:W-:Y:S01]  /*12dc0*/  BPT.TRAP 0x1 ;  /* 0x000000040000795c */ /* 0x000fe20000300000 */
.L_x_1346:
[----:B------:R-:W1:Y:S02]  /*12dd0*/  SYNCS.PHASECHK.TRANS64.TRYWAIT P1, [R4+URZ+0x20840], R17 ;  /* 0x02084011040075a7 */ /* 0x000e64000802017f */
[----:B-1----:R-:W-:Y:S05]  /*12de0*/  @!P1 BRA `(.L_x_1347) ;  /* 0x0000003000f49947 */ /* 0x002fea0003800000 */
.L_x_1431:
[----:B------:R-:W2:Y:S01]  /*12df0*/  S2R R18, SR_TID.X ;  /* 0x0000000000127919 */ /* 0x000ea20000002100 */
[----:B------:R-:W-:Y:S01]  /*12e00*/  ULDC.64 UR4, c[0x0][0x300] ;  /* 0x0000c00000047ab9 */ /* 0x000fe20000000a00 */
[----:B------:R-:W-:Y:S01]  /*12e10*/  R2UR UR6, R33 ;  /* 0x00000000210672ca */ /* 0x000fe200000e0000 */
[----:B------:R-:W-:Y:S01]  /*12e20*/  IMAD R9, R9, UR4, RZ ;  /* 0x0000000409097c24 */ /* 0x000fe2000f8e02ff */
[----:B------:R-:W3:Y:S01]  /*12e30*/  LDC R11, c[0x0][0x2f4] ;  /* 0x0000bd00ff0b7b82 */ /* 0x000ee20000000800 */
[----:B------:R-:W-:Y:S01]  /*12e40*/  IMAD.WIDE.U32 R2, R8, UR4, RZ ;  /* 0x0000000408027c25 */ /* 0x000fe2000f8e00ff */
[----:B------:R-:W-:-:S03]  /*12e50*/  LOP3.LUT P2, RZ, R31, 0x1, RZ, 0xc0, !PT ;  /* 0x000000011fff7812 */ /* 0x000fc6000784c0ff */
[----:B------:R-:W-:Y:S01]  /*12e60*/  IMAD R9, R8, UR5, R9 ;  /* 0x0000000508097c24 */ /* 0x000fe2000f8e0209 */
        /* <DEDUP_REMOVED lines=11> */
[----:B------:R-:W-:Y:S01]  /*12f20*/  UIMAD UR4, UR40, UR5, UR4 ;  /* 0x00000005280472a4 */ /* 0x000fe2000f8e0204 */
[----:B--2---:R-:W-:Y:S01]  /*12f30*/  SHF.L.U32 R18, R18, 0x4, RZ ;  /* 0x0000000412127819 */ /* 0x004fe200000006ff */
[----:B------:R-:W-:Y:S01]  /*12f40*/  IMAD.U32 R9, RZ, RZ, UR7 ;  /* 0x00000007ff097e24 */ /* 0x000fe2000f8e00ff */
[----:B------:R-:W-:Y:S02]  /*12f50*/  IADD3 R8, P1, R2, UR6, RZ ;  /* 0x0000000602087c10 */ /* 0x000fe4000ff3e0ff */
[----:B------:R-:W-:Y:S02]  /*12f60*/  LOP3.LUT R18, R18, 0x70, RZ, 0xc0, !PT ;  /* 0x0000007012127812 */ /* 0x000fe400078ec0ff */
[----:B------:R-:W-:Y:S01]  /*12f70*/  IADD3.X R10, R9, UR4, R3, P1, !PT ;  /* 0x00000004090a7c10 */ /* 0x000fe20008ffe403 */
[----:B------:R-:W-:Y:S01]  /*12f80*/  UMOV UR4, 0xffffffff ;  /* 0xffffffff00047882 */ /* 0x000fe20000000000 */
[----:B---3--:R-:W-:-:S02]  /*12f90*/  ISETP.GE.AND P3, PT, R18, R11, PT ;  /* 0x0000000b1200720c */ /* 0x008fc40003f66270 */
[----:B------:R-:W-:Y:S11]  /*12fa0*/  BRA.DIV UR4, `(.L_x_1348) ;  /* 0x0000003204987947 */ /* 0x000ff6000b800000 */
[----:B------:R-:W2:Y:S01]  /*12fb0*/  SHFL.IDX PT, R2, R8, RZ, 0x181f ;  /* 0x00181fff08027589 */ /* 0x000ea200000e0000 */
[----:B------:R-:W-:-:S03]  /*12fc0*/  IMAD R9, R0, 0x4000, R36 ;  /* 0x0000400000097824 */ /* 0x000fc600078e0224 */
[----:B------:R-:W3:Y:S01]  /*12fd0*/  SHFL.IDX PT, R3, R10, RZ, 0x181f ;  /* 0x00181fff0a037589 */ /* 0x000ee200000e0000 */
[----:B------:R-:W-:-:S03]  /*12fe0*/  VIADD R9, R9, UR46 ;  /* 0x0000002e09097c36 */ /* 0x000fc60008000000 */
[----:B------:R-:W4:Y:S04]  /*12ff0*/  SHFL.IDX PT, R14, R8, 0x1, 0x181f ;  /* 0x00381f00080e7f89 */ /* 0x000f2800000e0000 */
[----:B-1----:R-:W1:Y:S04]  /*13000*/  SHFL.IDX PT, R17, R10, 0x1, 0x181f ;  /* 0x00381f000a117f89 */ /* 0x002e6800000e0000 */
[----:B------:R-:W5:Y:S04]  /*13010*/  SHFL.IDX PT, R11, R8, 0x2, 0x181f ;  /* 0x00581f00080b7f89 */ /* 0x000f6800000e0000 */
[----:B------:R-:W0:Y:S01]  /*13020*/  SHFL.IDX PT, R16, R10, 0x2, 0x181f ;  /* 0x00581f000a107f89 */ /* 0x000e2200000e0000 */
[----:B--2---:R-:W-:-:S03]  /*13030*/  IADD3 R2, P1, R18, R2, RZ ;  /* 0x0000000212027210 */ /* 0x004fc60007f3e0ff */
[----:B------:R-:W2:Y:S02]  /*13040*/  SHFL.IDX PT, R10, R10, 0x3, 0x181f ;  /* 0x00781f000a0a7f89 */ /* 0x000ea400000e0000 */
[----:B---3--:R-:W-:-:S05]  /*13050*/  IMAD.X R3, RZ, RZ, R3, P1 ;  /* 0x000000ffff037224 */ /* 0x008fca00008e0603 */
[----:B------:R-:W-:Y:S04]  /*13060*/  LDGSTS.E.BYPASS.LTC128B.128 [R9+0x18400], desc[UR50][R2.64], !P3 ;  /* 0x1840000002097fae */ /* 0x000fe8000d901d72 */
[----:B------:R4:W-:Y:S02]  /*13070*/  LDGSTS.E.BYPASS.LTC128B.128 [R9+0x1a400], desc[UR50][R2.64+0x80], !P2 ;  /* 0x1a40008002097fae */ /* 0x0009e4000d101d72 */
[----:B----4-:R-:W-:Y:S02]  /*13080*/  IADD3 R2, P1, R18, R14, RZ ;  /* 0x0000000e12027210 */ /* 0x010fe40007f3e0ff */
[----:B------:R3:W4:Y:S03]  /*13090*/  SHFL.IDX PT, R14, R8, 0x3, 0x181f ;  /* 0x00781f00080e7f89 */ /* 0x00072600000e0000 */
[----:B-1----:R-:W-:-:S05]  /*130a0*/  IMAD.X R3, RZ, RZ, R17, P1 ;  /* 0x000000ffff037224 */ /* 0x002fca00008e0611 */
[----:B------:R-:W-:Y:S04]  /*130b0*/  LDGSTS.E.BYPASS.LTC128B.128 [R9+0x18c00], desc[UR50][R2.64], !P3 ;  /* 0x18c0000002097fae */ /* 0x000fe8000d901d72 */
[----:B------:R5:W-:Y:S02]  /*130c0*/  LDGSTS.E.BYPASS.LTC128B.128 [R9+0x1ac00], desc[UR50][R2.64+0x80], !P2 ;  /* 0x1ac0008002097fae */ /* 0x000be4000d101d72 */
[----:B-----5:R-:W-:-:S05]  /*130d0*/  IADD3 R2, P1, R18, R11, RZ ;  /* 0x0000000b12027210 */ /* 0x020fca0007f3e0ff */
[----:B0-----:R-:W-:-:S05]  /*130e0*/  IMAD.X R3, RZ, RZ, R16, P1 ;  /* 0x000000ffff037224 */ /* 0x001fca00008e0610 */
[----:B------:R3:W-:Y:S04]  /*130f0*/  LDGSTS.E.BYPASS.LTC128B.128 [R9+0x19400], desc[UR50][R2.64], !P3 ;  /* 0x1940000002097fae */ /* 0x0007e8000d901d72 */
[----:B--2-4-:R3:W-:Y:S02]  /*13100*/  LDGSTS.E.BYPASS.LTC128B.128 [R9+0x1b400], desc[UR50][R2.64+0x80], !P2 ;  /* 0x1b40008002097fae */ /* 0x0147e4000d101d72 */
.L_x_1441:
[----:B---3--:R-:W-:Y:S02]  /*13110*/  IADD3 R2, P1, R18, R14, RZ ;  /* 0x0000000e12027210 */ /* 0x008fe40007f3e0ff */
        /* <DEDUP_REMOVED lines=16> */
.L_x_1349:
[----:B------:R-:W-:Y:S01]  /*13220*/  IMAD.U32 R2, RZ, RZ, UR36 ;  /* 0x00000024ff027e24 */ /* 0x000fe2000f8e00ff */
[----:B------:R0:W-:Y:S04]  /*13230*/  SYNCS.ARRIVE.TRANS64.A1T0 RZ, [R4+URZ+0x20830], RZ ;  /* 0x020830ff04ff79a7 */ /* 0x0001e8000810003f */
[----:B------:R-:W-:-:S04]  /*13240*/  LOP3.LUT R2, R2, 0x1, RZ, 0xfc, !PT ;  /* 0x0000000102027812 */ /* 0x000fc800078efcff */
[----:B------:R-:W-:-:S13]  /*13250*/  ISETP.NE.AND P1, PT, R2, 0x3, PT ;  /* 0x000000030200780c */ /* 0x000fda0003f25270 */
[----:B0-----:R-:W-:Y:S05]  /*13260*/  @!P1 BRA `(.L_x_1350) ;  /* 0x0000000000049947 */ /* 0x001fea0003800000 */
[----:B------:R-:W-:Y:S01]  /*13270*/  BPT.TRAP 0x1 ;  /* 0x000000040000795c */ /* 0x000fe20000300000 */
.L_x_1350:
[----:B------:R-:W-:Y:S02]  /*13280*/  LOP3.LUT R3, R7, 0x1, RZ, 0x3c, !PT ;  /* 0x0000000107037812 */ /* 0x000fe400078e3cff */
[----:B------:R-:W-:Y:S02]  /*13290*/  LEA R2, R6, UR46, 0x3 ;  /* 0x0000002e06027c11 */ /* 0x000fe4000f8e18ff */
[----:B------:R-:W-:-:S04]  /*132a0*/  SHF.L.U32 R3, R3, 0x1f, RZ ;  /* 0x0000001f03037819 */ /* 0x000fc800000006ff */
[----:B------:R-:W0:Y:S02]  /*132b0*/  SYNCS.PHASECHK.TRANS64.TRYWAIT P2, [R2+URZ+0x20870], R3 ;  /* 0x02087003020075a7 */ /* 0x000e24000804017f */
[----:B0-----:R-:W-:Y:S05]  /*132c0*/  @!P2 BRA `(.L_x_1351) ;  /* 0x0000003000f8a947 */ /* 0x001fea0003800000 */
.L_x_1442:
[----:B------:R-:W-:-:S06]  /*132d0*/  ULOP3.LUT UR4, UR36, 0x2, URZ, 0xfc, !UPT ;  /* 0x0000000224047892 */ /* 0x000fcc000f8efc3f */
[----:B------:R-:W-:-:S05]  /*132e0*/  IMAD.U32 R4, RZ, RZ, UR4 ;  /* 0x00000004ff047e24 */ /* 0x000fca000f8e00ff */
[----:B------:R-:W-:-:S13]  /*132f0*/  ISETP.NE.AND P2, PT, R4, 0x3, PT ;  /* 0x000000030400780c */ /* 0x000fda0003f45270 */
[----:B------:R-:W-:Y:S05]  /*13300*/  @!P2 BRA `(.L_x_1352) ;  /* 0x000000000004a947 */ /* 0x000fea0003800000 */
[----:B------:R-:W-:Y:S01]  /*13310*/  BPT.TRAP 0x1 ;  /* 0x000000040000795c */ /* 0x000fe20000300000 */
.L_x_1352:
[----:B0-----:R-:W-:Y:S01]  /*13320*/  SHF.L.U32 R3, R7, 0x1f, RZ ;  /* 0x0000001f07037819 */ /* 0x001fe200000006ff */
[----:B------:R-:W-:-:S03]  /*13330*/  IMAD.SHL.U32 R4, R6, 0x4000, RZ ;  /* 0x0000400006047824 */ /* 0x000fc600078e00ff */
[----:B------:R-:W0:Y:S02]  /*13340*/  SYNCS.PHASECHK.TRANS64.TRYWAIT P2, [R2+URZ+0x20860], R3 ;  /* 0x02086003020075a7 */ /* 0x000e24000804017f */
[----:B0-----:R-:W-:Y:S05]  /*13350*/  @!P2 BRA `(.L_x_1353) ;  /* 0x0000003000e8a947 */ /* 0x001fea0003800000 */
.L_x_1443:
[----:B------:R-:W1:Y:S01]  /*13360*/  S2R R6, SR_TID.X ;  /* 0x0000000000067919 */ /* 0x000e620000002100 */
[----:B------:R-:W-:Y:S01]  /*13370*/  LOP3.LUT R8, R4, R29, RZ, 0xfc, !PT ;  /* 0x0000001d04087212 */ /* 0x000fe200078efcff */
[----:B------:R-:W-:Y:S05]  /*13380*/  WARPSYNC.ALL ;  /* 0x0000000000007948 */ /* 0x000fea0003800000 */
[----:B------:R-:W2:Y:S01]  /*13390*/  LDSM.16.MT88.4 R8, [R8+UR46+0x8400] ;  /* 0x0084002e0808783b */ /* 0x000ea20008004200 */
[----:B------:R-:W-:Y:S01]  /*133a0*/  ULOP3.LUT UR4, UR36, 0x2, URZ, 0xfc, !UPT ;  /* 0x0000000224047892 */ /* 0x000fe2000f8efc3f */
[----:B------:R-:W3:Y:S01]  /*133b0*/  S2R R7, SR_TID.X ;  /* 0x0000000000077919 */ /* 0x000ee20000002100 */
[----:B-1----:R-:W-:Y:S01]  /*133c0*/  LOP3.LUT P2, RZ, R6, 0x4, RZ, 0xc0, !PT ;  /* 0x0000000406ff7812 */ /* 0x002fe2000784c0ff */
[----:B------:R-:W-:-:S05]  /*133d0*/  IMAD.MOV.U32 R6, RZ, RZ, 0x40 ;  /* 0x00000040ff067424 */ /* 0x000fca00078e00ff */
[----:B------:R-:W-:-:S05]  /*133e0*/  SEL R6, R6, 0xffffffc0, !P2 ;  /* 0xffffffc006067807 */ /* 0x000fca0005000000 */
[----:B------:R-:W-:Y:S01]  /*133f0*/  IMAD.IADD R6, R6, 0x1, R29 ;  /* 0x0000000106067824 */ /* 0x000fe200078e021d */
[----:B---3--:R-:W-:Y:S01]  /*13400*/  LOP3.LUT P2, RZ, R7, 0x4, RZ, 0xc0, !PT ;  /* 0x0000000407ff7812 */ /* 0x008fe2000784c0ff */
[----:B------:R-:W-:Y:S01]  /*13410*/  IMAD.MOV.U32 R7, RZ, RZ, 0x20 ;  /* 0x00000020ff077424 */ /* 0x000fe200078e00ff */
[--C-:B--2---:R-:W-:Y:S02]  /*13420*/  PRMT R16, R8, 0x6420, R9.reuse ;  /* 0x0000642008107816 */ /* 0x104fe40000000009 */
[----:B0-----:R-:W-:Y:S02]  /*13430*/  IADD3 R3, R6, UR46, R4 ;  /* 0x0000002e06037c10 */ /* 0x001fe4000fffe004 */
[----:B------:R-:W-:Y:S01]  /*13440*/  PRMT R17, R8, 0x7531, R9 ;  /* 0x0000753108117816 */ /* 0x000fe20000000009 */
[----:B------:R-:W-:Y:S01]  /*13450*/  VIADD R8, R4, 0x2000 ;  /* 0x0000200004087836 */ /* 0x000fe20000000000 */
[C-C-:B------:R-:W-:Y:S01]  /*13460*/  PRMT R18, R10.reuse, 0x6420, R11.reuse ;  /* 0x000064200a127816 */ /* 0x140fe2000000000b */
[----:B------:R-:W0:Y:S01]  /*13470*/  LDSM.16.MT88.4 R12, [R3+0x8400] ;  /* 0x00840000030c783b */ /* 0x000e220000004200 */
[----:B------:R-:W-:-:S02]  /*13480*/  PRMT R19, R10, 0x7531, R11 ;  /* 0x000075310a137816 */ /* 0x000fc4000000000b */
[----:B------:R-:W-:Y:S02]  /*13490*/  IADD3 R6, R35, R4, R37 ;  /* 0x0000000423067210 */ /* 0x000fe40007ffe025 */
[----:B------:R-:W-:Y:S02]  /*134a0*/  LOP3.LUT R8, R8, R29, RZ, 0xfc, !PT ;  /* 0x0000001d08087212 */ /* 0x000fe400078efcff */
[----:B------:R-:W-:Y:S01]  /*134b0*/  SEL R7, R7, 0xffffffe0, !P2 ;  /* 0xffffffe007077807 */ /* 0x000fe20005000000 */
[----:B------:R-:W-:Y:S01]  /*134c0*/  STSM.16.M88.4 [R6], R16 ;  /* 0x0000001006007844 */ /* 0x000fe20000000200 */
[C-C-:B0-----:R-:W-:Y:S02]  /*134d0*/  PRMT R20, R12.reuse, 0x6420, R13.reuse ;  /* 0x000064200c147816 */ /* 0x141fe4000000000d */
[----:B------:R-:W-:Y:S02]  /*134e0*/  PRMT R21, R12, 0x7531, R13 ;  /* 0x000075310c157816 */ /* 0x000fe4000000000d */
[----:B------:R-:W-:-:S02]  /*134f0*/  PRMT R22, R14, 0x6420, R15 ;  /* 0x000064200e167816 */ /* 0x000fc4000000000f */
[----:B------:R-:W-:-:S05]  /*13500*/  PRMT R23, R14, 0x7531, R15 ;  /* 0x000075310e177816 */ /* 0x000fca000000000f */
[----:B------:R-:W-:Y:S04]  /*13510*/  STSM.16.M88.4 [R6+0x1000], R20 ;  /* 0x0010001406007844 */ /* 0x000fe80000000200 */
[----:B------:R-:W0:Y:S04]  /*13520*/  LDSM.16.MT88.4 R8, [R8+UR46+0x8400] ;  /* 0x0084002e0808783b */ /* 0x000e280008004200 */
[----:B------:R-:W1:Y:S01]  /*13530*/  LDSM.16.MT88.4 R12, [R3+0xa400] ;  /* 0x00a40000030c783b */ /* 0x000e620000004200 */
[C-C-:B0-----:R-:W-:Y:S02]  /*13540*/  PRMT R16, R8.reuse, 0x6420, R9.reuse ;  /* 0x0000642008107816 */ /* 0x141fe40000000009 */
[----:B------:R-:W-:-:S02]  /*13550*/  PRMT R17, R8, 0x7531, R9 ;  /* 0x0000753108117816 */ /* 0x000fc40000000009 */
[----:B------:R-:W-:Y:S02]  /*13560*/  IADD3 R8, R4, 0x1000, RZ ;  /* 0x0000100004087810 */ /* 0x000fe40007ffe0ff */
[C-C-:B------:R-:W-:Y:S02]  /*13570*/  PRMT R18, R10.reuse, 0x6420, R11.reuse ;  /* 0x000064200a127816 */ /* 0x140fe4000000000b */
[----:B------:R-:W-:Y:S02]  /*13580*/  PRMT R19, R10, 0x7531, R11 ;  /* 0x000075310a137816 */ /* 0x000fe4000000000b */
[C-C-:B-1----:R-:W-:Y:S02]  /*13590*/  PRMT R24, R12.reuse, 0x6420, R13.reuse ;  /* 0x000064200c187816 */ /* 0x142fe4000000000d */
[----:B------:R-:W-:Y:S01]  /*135a0*/  PRMT R25, R12, 0x7531, R13 ;  /* 0x000075310c197816 */ /* 0x000fe2000000000d */
[----:B------:R-:W-:Y:S01]  /*135b0*/  STSM.16.M88.4 [R6+0x2000], R16 ;  /* 0x0020001006007844 */ /* 0x000fe20000000200 */
[----:B------:R-:W-:-:S02]  /*135c0*/  PRMT R26, R14, 0x6420, R15 ;  /* 0x000064200e1a7816 */ /* 0x000fc4000000000f */
[----:B------:R-:W-:Y:S02]  /*135d0*/  PRMT R27, R14, 0x7531, R15 ;  /* 0x000075310e1b7816 */ /* 0x000fe4000000000f */
[----:B------:R-:W-:-:S03]  /*135e0*/  LOP3.LUT R10, R8, R29, RZ, 0xfc, !PT ;  /* 0x0000001d080a7212 */ /* 0x000fc600078efcff */
[----:B------:R-:W-:Y:S04]  /*135f0*/  STSM.16.M88.4 [R6+0x3000], R24 ;  /* 0x0030001806007844 */ /* 0x000fe80000000200 */
[----:B------:R-:W0:Y:S04]  /*13600*/  LDSM.16.MT88.4 R8, [R10+UR46+0x8400] ;  /* 0x0084002e0a08783b */ /* 0x000e280008004200 */
[----:B------:R-:W1:Y:S01]  /*13610*/  LDSM.16.MT88.4 R12, [R3+0x9400] ;  /* 0x00940000030c783b */ /* 0x000e620000004200 */
[C-C-:B0-----:R-:W-:Y:S02]  /*13620*/  PRMT R16, R8.reuse, 0x6420, R9.reuse ;  /* 0x0000642008107816 */ /* 0x141fe40000000009 */
[----:B------:R-:W-:-:S02]  /*13630*/  PRMT R17, R8, 0x7531, R9 ;  /* 0x0000753108117816 */ /* 0x000fc40000000009 */
[----:B------:R-:W-:Y:S01]  /*13640*/  IADD3 R8, R37, R4, R7 ;  /* 0x0000000425087210 */ /* 0x000fe20007ffe007 */
[----:B------:R-:W-:Y:S01]  /*13650*/  VIADD R4, R4, 0x3000 ;  /* 0x0000300004047836 */ /* 0x000fe20000000000 */
[C-C-:B------:R-:W-:Y:S01]  /*13660*/  PRMT R18, R10.reuse, 0x6420, R11.reuse ;  /* 0x000064200a127816 */ /* 0x140fe2000000000b */
[----:B------:R-:W-:Y:S01]  /*13670*/  IMAD.U32 R7, RZ, RZ, UR4 ;  /* 0x00000004ff077e24 */ /* 0x000fe2000f8e00ff */
[----:B------:R-:W-:Y:S01]  /*13680*/  PRMT R19, R10, 0x7531, R11 ;  /* 0x000075310a137816 */ /* 0x000fe2000000000b */
[----:B------:R-:W-:Y:S01]  /*13690*/  IMAD.IADD R6, R8, 0x1, R35 ;  /* 0x0000000108067824 */ /* 0x000fe200078e0223 */
[C-C-:B-1----:R-:W-:Y:S02]  /*136a0*/  PRMT R8, R12.reuse, 0x6420, R13.reuse ;  /* 0x000064200c087816 */ /* 0x142fe4000000000d */
[----:B------:R-:W-:Y:S02]  /*136b0*/  PRMT R9, R12, 0x7531, R13 ;  /* 0x000075310c097816 */ /* 0x000fe4000000000d */
[C-C-:B------:R-:W-:Y:S01]  /*136c0*/  PRMT R10, R14.reuse, 0x6420, R15.reuse ;  /* 0x000064200e0a7816 */ /* 0x140fe2000000000f */
[----:B------:R-:W-:Y:S01]  /*136d0*/  STSM.16.M88.4 [R6], R16 ;  /* 0x0000001006007844 */ /* 0x000fe20000000200 */
[----:B------:R-:W-:-:S02]  /*136e0*/  PRMT R11, R14, 0x7531, R15 ;  /* 0x000075310e0b7816 */ /* 0x000fc4000000000f */
[----:B------:R-:W-:Y:S02]  /*136f0*/  LOP3.LUT R4, R4, R29, RZ, 0xfc, !PT ;  /* 0x0000001d04047212 */ /* 0x000fe400078efcff */
[----:B------:R-:W-:Y:S01]  /*13700*/  ISETP.NE.AND P2, PT, R7, 0x3, PT ;  /* 0x000000030700780c */ /* 0x000fe20003f45270 */
        /* <DEDUP_REMOVED lines=8> */
[----:B------:R-:W-:Y:S01]  /*13790*/  PRMT R9, R12, 0x7531, R13 ;  /* 0x000075310c097816 */ /* 0x000fe2000000000d */
[----:B------:R0:W-:Y:S01]  /*137a0*/  STSM.16.M88.4 [R6+0x2000], R16 ;  /* 0x0020001006007844 */ /* 0x0001e20000000200 */
[----:B------:R-:W-:-:S02]  /*137b0*/  PRMT R10, R14, 0x6420, R15 ;  /* 0x000064200e0a7816 */ /* 0x000fc4000000000f */
        /* <DEDUP_REMOVED lines=10> */
.L_x_1354:
[----:B-1----:R1:W-:Y:S01]  /*13860*/  SYNCS.ARRIVE.TRANS64.A1T0 RZ, [R2+URZ+0x20850], RZ ;  /* 0x020850ff02ff79a7 */ /* 0x0023e2000810003f */
[----:B------:R-:W-:Y:S06]  /*13870*/  BAR.SYNC.DEFER_BLOCKING 0x2, 0x80 ;  /* 0x0082000000007b1d */ /* 0x000fec0000010000 */
[----:B------:R-:W-:Y:S05]  /*13880*/  @!P1 BRA `(.L_x_1355) ;  /* 0x0000000000049947 */ /* 0x000fea0003800000 */
[----:B------:R-:W-:Y:S01]  /*13890*/  BPT.TRAP 0x1 ;  /* 0x000000040000795c */ /* 0x000fe20000300000 */
.L_x_1355:
[----:B------:R-:W2:Y:S01]  /*138a0*/  S2R R3, SR_CgaCtaId ;  /* 0x0000000000037919 */ /* 0x000ea20000008800 */
[----:B-1----:R-:W-:Y:S02]  /*138b0*/  VIADD R2, R2, 0x20880 ;  /* 0x0002088002027836 */ /* 0x002fe40000000000 */
[----:B------:R-:W-:Y:S02]  /*138c0*/  VIADD R5, R5, 0xffffffc0 ;  /* 0xffffffc005057836 */ /* 0x000fe40000000000 */
[----:B------:R-:W-:Y:S02]  /*138d0*/  IMAD.MOV.U32 R7, RZ, RZ, R30 ;  /* 0x000000ffff077224 */ /* 0x000fe400078e001e */
[----:B0-----:R-:W-:Y:S01]  /*138e0*/  IMAD.MOV.U32 R6, RZ, RZ, R0 ;  /* 0x000000ffff067224 */ /* 0x001fe200078e0000 */
[----:B--2---:R-:W-:-:S04]  /*138f0*/  PRMT R2, R3, 0x654, R2 ;  /* 0x0000065403027816 */ /* 0x004fc80000000002 */
[----:B------:R0:W-:Y:S01]  /*13900*/  SYNCS.ARRIVE.TRANS64.RED.A1T0 RZ, [R2+URZ], RZ ;  /* 0x000000ff02ff79a7 */ /* 0x0001e2000810043f */
[----:B------:R-:W-:Y:S05]  /*13910*/  @P0 BRA `(.L_x_1356) ;  /* 0xffffffec00540947 */ /* 0x000fea000383ffff */
[----:B------:R-:W-:Y:S05]  /*13920*/  BRA `(.L_x_1357) ;  /* 0x0000000000047947 */ /* 0x000fea0003800000 */
.L_x_1341:
[----:B---3--:R-:W-:-:S07]  /*13930*/  IMAD.MOV.U32 R0, RZ, RZ, RZ ;  /* 0x000000ffff007224 */ /* 0x008fce00078e00ff */
.L_x_1357:
[----:B------:R-:W-:-:S06]  /*13940*/  ULOP3.LUT UR4, UR36, 0x1, URZ, 0xfc, !UPT ;  /* 0x0000000124047892 */ /* 0x000fcc000f8efc3f */
[----:B0-----:R-:W-:-:S05]  /*13950*/  IMAD.U32 R2, RZ, RZ, UR4 ;  /* 0x00000004ff027e24 */ /* 0x001fca000f8e00ff */
[----:B------:R-:W-:-:S13]  /*13960*/  ISETP.NE.AND P1, PT, R2, 0x3, PT ;  /* 0x000000030200780c */ /* 0x000fda0003f25270 */
[----:B------:R-:W-:Y:S05]  /*13970*/  @!P1 BRA `(.L_x_1358) ;  /* 0x0000000000049947 */ /* 0x000fea0003800000 */
[----:B------:R-:W-:Y:S01]  /*13980*/  BPT.TRAP 0x1 ;  /* 0x000000040000795c */ /* 0x000fe20000300000 */
.L_x_1358:
[----:B------:R-:W-:Y:S01]  /*13990*/  LOP3.LUT R2, R30, 0x1, RZ, 0x3c, !PT ;  /* 0x000000011e027812 */ /* 0x000fe200078e3cff */
[----:B------:R-:W-:Y:S01]  /*139a0*/  BSSY B0, `(.L_x_1359) ;  /* 0x0000005000007945 */ /* 0x000fe20003800000 */
[----:B------:R-:W-:Y:S02]  /*139b0*/  LEA R3, R0, UR46, 0x3 ;  /* 0x0000002e00037c11 */ /* 0x000fe4000f8e18ff */
[----:B------:R-:W-:-:S04]  /*139c0*/  SHF.L.U32 R2, R2, 0x1f, RZ ;  /* 0x0000001f02027819 */ /* 0x000fc800000006ff */
[----:B------:R-:W0:Y:S02]  /*139d0*/  SYNCS.PHASECHK.TRANS64.TRYWAIT P0, [R3+URZ+0x20870], R2 ;  /* 0x02087002030075a7 */ /* 0x000e24000800017f */
[----:B0-----:R-:W-:Y:S05]  /*139e0*/  @!P0 BRA `(.L_x_1360) ;  /* 0x0000002c00588947 */ /* 0x001fea0003800000 */
.L_x_1444:
[----:B------:R-:W-:Y:S05]  /*139f0*/  BSYNC B0 ;  /* 0x0000000000007941 */ /* 0x000fea0003800000 */
.L_x_1359:
[----:B------:R-:W-:-:S06]  /*13a00*/  ULOP3.LUT UR4, UR36, 0x2, URZ, 0xfc, !UPT ;  /* 0x0000000224047892 */ /* 0x000fcc000f8efc3f */
[----:B------:R-:W-:-:S05]  /*13a10*/  IMAD.U32 R4, RZ, RZ, UR4 ;  /* 0x00000004ff047e24 */ /* 0x000fca000f8e00ff */
[----:B------:R-:W-:-:S13]  /*13a20*/  ISETP.NE.AND P0, PT, R4, 0x3, PT ;  /* 0x000000030400780c */ /* 0x000fda0003f05270 */
[----:B------:R-:W-:Y:S05]  /*13a30*/  @!P0 BRA `(.L_x_1361) ;  /* 0x0000000000048947 */ /* 0x000fea0003800000 */
[----:B------:R-:W-:Y:S01]  /*13a40*/  BPT.TRAP 0x1 ;  /* 0x000000040000795c */ /* 0x000fe20000300000 */
.L_x_1361:
[----:B------:R-:W-:Y:S01]  /*13a50*/  SHF.L.U32 R4, R30, 0x1f, RZ ;  /* 0x0000001f1e047819 */ /* 0x000fe200000006ff */
[----:B0-----:R-:W-:-:S03]  /*13a60*/  IMAD.SHL.U32 R2, R0, 0x4000, RZ ;  /* 0x0000400000027824 */ /* 0x001fc600078e00ff */
[----:B------:R-:W0:Y:S02]  /*13a70*/  SYNCS.PHASECHK.TRANS64.TRYWAIT P0, [R3+URZ+0x20860], R4 ;  /* 0x02086004030075a7 */ /* 0x000e24000800017f */
[----:B------:R-:W-:Y:S01]  /*13a80*/  LOP3.LUT R5, R2, R29, RZ, 0xfc, !PT ;  /* 0x0000001d02057212 */ /* 0x000fe200078efcff */
[----:B0-----:R-:W-:Y:S06]  /*13a90*/  @!P0 BRA `(.L_x_1362) ;  /* 0x0000002c00408947 */ /* 0x001fec0003800000 */
.L_x_1445:
[----:B------:R-:W3:Y:S01]  /*13aa0*/  S2R R8, SR_TID.X ;  /* 0x0000000000087919 */ /* 0x000ee20000002100 */
[----:B------:R-:W-:Y:S05]  /*13ab0*/  WARPSYNC.ALL ;  /* 0x0000000000007948 */ /* 0x000fea0003800000 */
[----:B0-2---:R-:W0:Y:S01]  /*13ac0*/  LDSM.16.MT88.4 R4, [R5+UR46+0x8400] ;  /* 0x0084002e0504783b */ /* 0x005e220008004200 */
[----:B------:R-:W-:Y:S01]  /*13ad0*/  IADD3 R18, R2, 0x2000, RZ ;  /* 0x0000200002127810 */ /* 0x000fe20007ffe0ff */
[----:B------:R-:W-:Y:S01]  /*13ae0*/  ULOP3.LUT UR4, UR36, 0x2, URZ, 0xfc, !UPT ;  /* 0x0000000224047892 */ /* 0x000fe2000f8efc3f */
[----:B------:R-:W-:Y:S01]  /*13af0*/  IADD3 R16, R35, R2, R37 ;  /* 0x0000000223107210 */ /* 0x000fe20007ffe025 */
[----:B------:R-:W2:Y:S01]  /*13b00*/  S2R R20, SR_TID.X ;  /* 0x0000000000147919 */ /* 0x000ea20000002100 */
[----:B------:R-:W-:Y:S01]  /*13b10*/  LOP3.LUT R19, R18, R29, RZ, 0xfc, !PT ;  /* 0x0000001d12137212 */ /* 0x000fe200078efcff */
[----:B------:R-:W-:-:S02]  /*13b20*/  VIADD R18, R2, 0x1000 ;  /* 0x0000100002127836 */ /* 0x000fc40000000000 */
[----:B------:R-:W-:-:S03]  /*13b30*/  IMAD.U32 R21, RZ, RZ, UR4 ;  /* 0x00000004ff157e24 */ /* 0x000fc6000f8e00ff */
[----:B------:R-:W-:Y:S02]  /*13b40*/  LOP3.LUT R18, R18, R29, RZ, 0xfc, !PT ;  /* 0x0000001d12127212 */ /* 0x000fe400078efcff */
[----:B---3--:R-:W-:Y:S01]  /*13b50*/  LOP3.LUT P0, RZ, R8, 0x4, RZ, 0xc0, !PT ;  /* 0x0000000408ff7812 */ /* 0x008fe2000780c0ff */
[----:B------:R-:W-:-:S05]  /*13b60*/  IMAD.MOV.U32 R8, RZ, RZ, 0x40 ;  /* 0x00000040ff087424 */ /* 0x000fca00078e00ff */
[----:B------:R-:W-:-:S04]  /*13b70*/  SEL R8, R8, 0xffffffc0, !P0 ;  /* 0xffffffc008087807 */ /* 0x000fc80004000000 */
[----:B------:R-:W-:Y:S02]  /*13b80*/  IADD3 R17, R2, R29, R8 ;  /* 0x0000001d02117210 */ /* 0x000fe40007ffe008 */
[----:B--2---:R-:W-:Y:S01]  /*13b90*/  LOP3.LUT P0, RZ, R20, 0x4, RZ, 0xc0, !PT ;  /* 0x0000000414ff7812 */ /* 0x004fe2000780c0ff */
[----:B------:R-:W-:Y:S01]  /*13ba0*/  IMAD.MOV.U32 R20, RZ, RZ, 0x20 ;  /* 0x00000020ff147424 */ /* 0x000fe200078e00ff */
[C-C-:B0-----:R-:W-:Y:S01]  /*13bb0*/  PRMT R12, R4.reuse, 0x6420, R5.reuse ;  /* 0x00006420040c7816 */ /* 0x141fe20000000005 */
[----:B------:R-:W0:Y:S01]  /*13bc0*/  LDSM.16.MT88.4 R8, [R17+UR46+0x8400] ;  /* 0x0084002e1108783b */ /* 0x000e220008004200 */
[----:B------:R-:W-:Y:S02]  /*13bd0*/  PRMT R13, R4, 0x7531, R5 ;  /* 0x00007531040d7816 */ /* 0x000fe40000000005 */
[C-C-:B-1----:R-:W-:Y:S02]  /*13be0*/  PRMT R14, R6.reuse, 0x6420, R7.reuse ;  /* 0x00006420060e7816 */ /* 0x142fe40000000007 */
[----:B------:R-:W-:-:S02]  /*13bf0*/  PRMT R15, R6, 0x7531, R7 ;  /* 0x00007531060f7816 */ /* 0x000fc40000000007 */
[----:B------:R-:W-:Y:S02]  /*13c00*/  SEL R20, R20, 0xffffffe0, !P0 ;  /* 0xffffffe014147807 */ /* 0x000fe40004000000 */
[----:B------:R-:W-:Y:S01]  /*13c10*/  ISETP.NE.AND P0, PT, R21, 0x3, PT ;  /* 0x000000031500780c */ /* 0x000fe20003f05270 */
[----:B------:R-:W-:Y:S01]  /*13c20*/  STSM.16.M88.4 [R16], R12 ;  /* 0x0000000c10007844 */ /* 0x000fe20000000200 */
[----:B------:R-:W-:Y:S01]  /*13c30*/  IADD3 R20, R37, R2, R20 ;  /* 0x0000000225147210 */ /* 0x000fe20007ffe014 */
[----:B------:R-:W-:-:S04]  /*13c40*/  VIADD R2, R2, 0x3000 ;  /* 0x0000300002027836 */ /* 0x000fc80000000000 */
[----:B------:R-:W-:Y:S01]  /*13c50*/  IMAD.IADD R35, R20, 0x1, R35 ;  /* 0x0000000114237824 */ /* 0x000fe200078e0223 */
[----:B------:R-:W-:Y:S02]  /*13c60*/  LOP3.LUT R2, R2, R29, RZ, 0xfc, !PT ;  /* 0x0000001d02027212 */ /* 0x000fe400078efcff */
[C-C-:B0-----:R-:W-:Y:S02]  /*13c70*/  PRMT R4, R8.reuse, 0x6420, R9.reuse ;  /* 0x0000642008047816 */ /* 0x141fe40000000009 */
[----:B------:R-:W-:Y:S02]  /*13c80*/  PRMT R5, R8, 0x7531, R9 ;  /* 0x0000753108057816 */ /* 0x000fe40000000009 */
        /* <DEDUP_REMOVED lines=47> */
.L_x_1363:
[----:B-1----:R1:W-:Y:S01]  /*13f80*/  SYNCS.ARRIVE.TRANS64.A1T0 RZ, [R3+URZ+0x20850], RZ ;  /* 0x020850ff03ff79a7 */ /* 0x0023e2000810003f */
[----:B------:R-:W-:Y:S06]  /*13f90*/  BAR.SYNC.DEFER_BLOCKING 0x2, 0x80 ;  /* 0x0082000000007b1d */ /* 0x000fec0000010000 */
[----:B------:R-:W-:Y:S05]  /*13fa0*/  @!P1 BRA `(.L_x_1364) ;  /* 0x0000000000049947 */ /* 0x000fea0003800000 */
[----:B------:R-:W-:Y:S01]  /*13fb0*/  BPT.TRAP 0x1 ;  /* 0x000000040000795c */ /* 0x000fe20000300000 */
.L_x_1364:
[----:B------:R-:W2:Y:S01]  /*13fc0*/  S2R R2, SR_CgaCtaId ;  /* 0x0000000000027919 */ /* 0x000ea20000008800 */
[----:B-1----:R-:W-:Y:S02]  /*13fd0*/  VIADD R3, R3, 0x20880 ;  /* 0x0002088003037836 */ /* 0x002fe40000000000 */
[----:B------:R-:W-:-:S05]  /*13fe0*/  VIADD R0, R0, 0x1 ;  /* 0x0000000100007836 */ /* 0x000fca0000000000 */
[----:B------:R-:W-:-:S04]  /*13ff0*/  ISETP.NE.AND P0, PT, R0, 0x2, PT ;  /* 0x000000020000780c */ /* 0x000fc80003f05270 */
[----:B------:R-:W-:Y:S02]  /*14000*/  SEL R0, R0, RZ, P0 ;  /* 0x000000ff00007207 */ /* 0x000fe40000000000 */
[----:B--2---:R-:W-:Y:S01]  /*14010*/  PRMT R3, R2, 0x654, R3 ;  /* 0x0000065402037816 */ /* 0x004fe20000000003 */
[----:B------:R-:W-:-:S03]  /*14020*/  IMAD.MOV.U32 R2, RZ, RZ, RZ ;  /* 0x000000ffff027224 */ /* 0x000fc600078e00ff */
[----:B------:R1:W-:Y:S02]  /*14030*/  SYNCS.ARRIVE.TRANS64.RED.A1T0 RZ, [R3+URZ], RZ ;  /* 0x000000ff03ff79a7 */ /* 0x0003e4000810043f */
[----:B-1----:R-:W-:-:S04]  /*14040*/  SEL R3, RZ, 0x1, P0 ;  /* 0x00000001ff037807 */ /* 0x002fc80000000000 */
[----:B------:R-:W-:-:S07]  /*14050*/  LOP3.LUT R30, R30, R3, RZ, 0x3c, !PT ;  /* 0x000000031e1e7212 */ /* 0x000fce00078e3cff */
.L_x_1315:
[----:B0-----:R-:W0:Y:S01]  /*14060*/  S2R R4, SR_CgaCtaId ;  /* 0x0000000000047919 */ /* 0x001e220000008800 */
[----:B------:R-:W-:Y:S02]  /*14070*/  MOV R3, 0x400 ;  /* 0x0000040000037802 */ /* 0x000fe40000000f00 */
[----:B------:R-:W-:Y:S02]  /*14080*/  SHF.L.U32 R2, R2, 0x1f, RZ ;  /* 0x0000001f02027819 */ /* 0x000fe400000006ff */
[----:B0-----:R-:W-:-:S04]  /*14090*/  LEA R7, R4, R3, 0x18 ;  /* 0x0000000304077211 */ /* 0x001fc800078ec0ff */
[----:B------:R-:W0:Y:S02]  /*140a0*/  SYNCS.PHASECHK.TRANS64.TRYWAIT P0, [R7+URZ+0x20820], R2 ;  /* 0x02082002070075a7 */ /* 0x000e24000800017f */
[----:B0-----:R-:W-:Y:S05]  /*140b0*/  @!P0 BRA `(.L_x_1365) ;  /* 0x0000002400cc8947 */ /* 0x001fea0003800000 */
.L_x_1446:
[----:B------:R-:W1:Y:S02]  /*140c0*/  S2R R3, SR_TID.X ;  /* 0x0000000000037919 */ /* 0x000e640000002100 */
[----:B-1----:R-:W-:-:S04]  /*140d0*/  SHF.R.U32.HI R3, RZ, 0x5, R3 ;  /* 0x00000005ff037819 */ /* 0x002fc80000011603 */
[----:B------:R-:W-:-:S05]  /*140e0*/  LOP3.LUT R3, R3, 0x3, RZ, 0xc0, !PT ;  /* 0x0000000303037812 */ /* 0x000fca00078ec0ff */
[----:B0-----:R-:W0:Y:S02]  /*140f0*/  SHFL.IDX PT, R2, R3, RZ, 0x1f ;  /* 0x00001fff03027589 */ /* 0x001e2400000e0000 */
[----:B0-----:R-:W-:-:S13]  /*14100*/  ISETP.NE.AND P0, PT, R2, RZ, PT ;  /* 0x000000ff0200720c */ /* 0x001fda0003f05270 */
        /* <DEDUP_REMOVED lines=8> */
.L_x_1366:
[----:B------:R-:W-:Y:S01]  /*14190*/  IMAD R5, R0, 0x8, R7 ;  /* 0x0000000800057824 */ /* 0x000fe200078e0207 */
[----:B------:R-:W-:Y:S01]  /*141a0*/  SHF.L.U32 R2, R30, 0x1f, RZ ;  /* 0x0000001f1e027819 */ /* 0x000fe200000006ff */
[----:B------:R-:W-:-:S03]  /*141b0*/  VIADD R0, R0, 0x1 ;  /* 0x0000000100007836 */ /* 0x000fc60000000000 */
[----:B------:R-:W0:Y:S02]  /*141c0*/  SYNCS.PHASECHK.TRANS64.TRYWAIT P1, [R5+URZ+0x20840], R2 ;  /* 0x02084002050075a7 */ /* 0x000e24000802017f */
[----:B------:R-:W-:-:S04]  /*141d0*/  ISETP.NE.AND P2, PT, R0, 0x2, PT ;  /* 0x000000020000780c */ /* 0x000fc80003f45270 */
[----:B------:R-:W-:Y:S01]  /*141e0*/  SEL R3, RZ, 0x1, P2 ;  /* 0x00000001ff037807 */ /* 0x000fe20001000000 */
[----:B0-----:R-:W-:Y:S08]  /*141f0*/  @!P1 BRA `(.L_x_1367) ;  /* 0x0000002400909947 */ /* 0x001ff00003800000 */
.L_x_1447:
[----:B------:R-:W-:Y:S02]  /*14200*/  SEL R0, R0, RZ, P2 ;  /* 0x000000ff00007207 */ /* 0x000fe40001000000 */
[----:B------:R-:W-:Y:S01]  /*14210*/  LOP3.LUT R3, R30, R3, RZ, 0x3c, !PT ;  /* 0x000000031e037212 */ /* 0x000fe200078e3cff */
[----:B------:R-:W-:Y:S06]  /*14220*/  @!P0 BRA `(.L_x_1368) ;  /* 0x0000000000048947 */ /* 0x000fec0003800000 */
[----:B------:R-:W-:Y:S01]  /*14230*/  BPT.TRAP 0x1 ;  /* 0x000000040000795c */ /* 0x000fe20000300000 */
.L_x_1368:
[----:B------:R-:W-:Y:S01]  /*14240*/  IMAD R7, R0, 0x8, R7 ;  /* 0x0000000800077824 */ /* 0x000fe200078e0207 */
[----:B------:R-:W-:-:S04]  /*14250*/  SHF.L.U32 R0, R3, 0x1f, RZ ;  /* 0x0000001f03007819 */ /* 0x000fc800000006ff */
[----:B------:R-:W1:Y:S02]  /*14260*/  SYNCS.PHASECHK.TRANS64.TRYWAIT P1, [R7+URZ+0x20840], R0 ;  /* 0x02084000070075a7 */ /* 0x000e64000802017f */
[----:B-1----:R-:W-:Y:S05]  /*14270*/  @!P1 BRA `(.L_x_1369) ;  /* 0x0000002400849947 */ /* 0x002fea0003800000 */
.L_x_1448:
[----:B------:R-:W-:Y:S05]  /*14280*/  @!P0 BRA `(.L_x_1370) ;  /* 0x0000000000048947 */ /* 0x000fea0003800000 */
[----:B------:R-:W-:Y:S01]  /*14290*/  BPT.TRAP 0x1 ;  /* 0x000000040000795c */ /* 0x000fe20000300000 */
.L_x_1370:
[----:B------:R-:W2:Y:S02]  /*142a0*/  SYNCS.PHASECHK.TRANS64.TRYWAIT P1, [R5+URZ+0x20860], R2 ;  /* 0x02086002050075a7 */ /* 0x000ea4000802017f */
[----:B--2---:R-:W-:Y:S05]  /*142b0*/  @!P1 BRA `(.L_x_1371) ;  /* 0x0000002400889947 */ /* 0x004fea0003800000 */
.L_x_1449:
[----:B------:R-:W-:Y:S05]  /*142c0*/  @!P0 BRA `(.L_x_1372) ;  /* 0x0000000000048947 */ /* 0x000fea0003800000 */
[----:B------:R-:W-:Y:S01]  /*142d0*/  BPT.TRAP 0x1 ;  /* 0x000000040000795c */ /* 0x000fe20000300000 */
.L_x_1372:
[----:B------:R-:W3:Y:S02]  /*142e0*/  SYNCS.PHASECHK.TRANS64.TRYWAIT P1, [R7+URZ+0x20860], R0 ;  /* 0x02086000070075a7 */ /* 0x000ee4000802017f */
[----:B---3--:R-:W-:Y:S05]  /*142f0*/  @!P1 BRA `(.L_x_1373) ;  /* 0x00000024008c9947 */ /* 0x008fea0003800000 */
.L_x_1450:
[----:B------:R-:W-:Y:S05]  /*14300*/  @!P0 BRA `(.L_x_1374) ;  /* 0x0000000000048947 */ /* 0x000fea0003800000 */
[----:B------:R-:W-:Y:S01]  /*14310*/  BPT.TRAP 0x1 ;  /* 0x000000040000795c */ /* 0x000fe20000300000 */
.L_x_1374:
[----:B------:R-:W4:Y:S02]  /*14320*/  SYNCS.PHASECHK.TRANS64.TRYWAIT P1, [R5+URZ+0x20880], R2 ;  /* 0x02088002050075a7 */ /* 0x000f24000802017f */
[----:B----4-:R-:W-:Y:S05]  /*14330*/  @!P1 BRA `(.L_x_1375) ;  /* 0x0000002400909947 */ /* 0x010fea0003800000 */
.L_x_1451:
[----:B------:R-:W-:Y:S05]  /*14340*/  @!P0 BRA `(.L_x_1376) ;  /* 0x0000000000048947 */ /* 0x000fea0003800000 */
[----:B------:R-:W-:Y:S01]  /*14350*/  BPT.TRAP 0x1 ;  /* 0x000000040000795c */ /* 0x000fe20000300000 */
.L_x_1376:
[----:B------:R0:W0:Y:S02]  /*14360*/  SYNCS.PHASECHK.TRANS64.TRYWAIT P0, [R7+URZ+0x20880], R0 ;  /* 0x02088000070075a7 */ /* 0x000024000800017f */
[----:B0-----:R-:W-:Y:S05]  /*14370*/  @!P0 NANOSLEEP.SYNCS 0x989680 ;  /* 0x009896800000895d */ /* 0x001fea0003900000 */
[----:B------:R-:W0:Y:S02]  /*14380*/  @!P0 SYNCS.PHASECHK.TRANS64 P0, [R7+URZ+0x20880], R0 ;  /* 0x02088000070085a7 */ /* 0x000e24000800007f */
[----:B0-----:R-:W-:Y:S05]  /*14390*/  @!P0 BRA `(.L_x_1376) ;  /* 0xfffffffc00f08947 */ /* 0x001fea000383ffff */
.L_x_1223:
[----:B------:R-:W-:Y:S05]  /*143a0*/  BSYNC B6 ;  /* 0x0000000000067941 */ /* 0x000fea0003800000 */
.L_x_1220:
[----:B------:R-:W-:Y:S05]  /*143b0*/  EXIT ;  /* 0x000000000000794d */ /* 0x000fea0003800000 */
.L_x_1233:
[----:B0-----:R-:W-:-:S04]  /*143c0*/  IMAD.U32 R4, RZ, RZ, UR41 ;  /* 0x00000029ff047e24 */ /* 0x001fc8000f8e00ff */
[----:B------:R0:W1:Y:S03]  /*143d0*/  SYNCS.PHASECHK.TRANS64.TRYWAIT P0, [R4+URZ+0x20800], R9 ;  /* 0x02080009040075a7 */ /* 0x000066000800017f */
[----:B-1----:R-:W-:Y:S05]  /*143e0*/  @!P0 NANOSLEEP.SYNCS 0x989680 ;  /* 0x009896800000895d */ /* 0x002fea0003900000 */
[----:B------:R-:W1:Y:S02]  /*143f0*/  @!P0 SYNCS.PHASECHK.TRANS64 P0, [R4+URZ+0x20800], R9 ;  /* 0x02080009040085a7 */ /* 0x000e64000800007f */
[----:B-1----:R-:W-:Y:S05]  /*14400*/  @!P0 BRA `(.L_x_1233) ;  /* 0xfffffffc00ec8947 */ /* 0x002fea000383ffff */
[----:B------:R-:W-:Y:S05]  /*14410*/  BRA `(.L_x_1377) ;  /* 0xfffffed400fc7947 */ /* 0x000fea000383ffff */
.L_x_1237:
[----:B0-----:R-:W-:-:S04]  /*14420*/  MOV R4, UR41 ;  /* 0x0000002900047c02 */ /* 0x001fc80008000f00 */
[----:B------:R0:W1:Y:S03]  /*14430*/  SYNCS.PHASECHK.TRANS64.TRYWAIT P0, [R4+URZ+0x20830], R9 ;  /* 0x02083009040075a7 */ /* 0x000066000800017f */
[----:B-1----:R-:W-:Y:S05]  /*14440*/  @!P0 NANOSLEEP.SYNCS 0x989680 ;  /* 0x009896800000895d */ /* 0x002fea0003900000 */
[----:B------:R-:W1:Y:S02]  /*14450*/  @!P0 SYNCS.PHASECHK.TRANS64 P0, [R4+URZ+0x20830], R9 ;  /* 0x02083009040085a7 */ /* 0x000e64000800007f */
[----:B-1----:R-:W-:Y:S05]  /*14460*/  @!P0 BRA `(.L_x_1237) ;  /* 0xfffffffc00ec8947 */ /* 0x002fea000383ffff */
[----:B------:R-:W-:Y:S05]  /*14470*/  BRA `(.L_x_1236) ;  /* 0xfffffed8001c7947 */ /* 0x000fea000383ffff */
.L_x_1250:
[----:B0-----:R-:W-:-:S04]  /*14480*/  IMAD.U32 R10, RZ, RZ, UR41 ;  /* 0x00000029ff0a7e24 */ /* 0x001fc8000f8e00ff */
[----:B------:R0:W2:Y:S03]  /*14490*/  SYNCS.PHASECHK.TRANS64.TRYWAIT P0, [R10+URZ+0x20850], R9 ;  /* 0x020850090a0075a7 */ /* 0x0000a6000800017f */
[----:B--2---:R-:W-:Y:S05]  /*144a0*/  @!P0 NANOSLEEP.SYNCS 0x989680 ;  /* 0x009896800000895d */ /* 0x004fea0003900000 */
[----:B------:R-:W2:Y:S02]  /*144b0*/  @!P0 SYNCS.PHASECHK.TRANS64 P0, [R10+URZ+0x20850], R9 ;  /* 0x020850090a0085a7 */ /* 0x000ea4000800007f */
[----:B--2---:R-:W-:Y:S05]  /*144c0*/  @!P0 BRA `(.L_x_1250) ;  /* 0xfffffffc00ec8947 */ /* 0x004fea000383ffff */
[----:B------:R-:W-:Y:S05]  /*144d0*/  BRA `(.L_x_1249) ;  /* 0xfffffef800887947 */ /* 0x000fea000383ffff */
.L_x_1259:
[----:B--2---:R-:W-:-:S04]  /*144e0*/  IMAD.U32 R13, RZ, RZ, UR55 ;  /* 0x00000037ff0d7e24 */ /* 0x004fc8000f8e00ff */
[----:B------:R2:W3:Y:S03]  /*144f0*/  SYNCS.PHASECHK.TRANS64.TRYWAIT P0, [R13+URZ+0x20830], R10 ;  /* 0x0208300a0d0075a7 */ /* 0x0004e6000800017f */
[----:B---3--:R-:W-:Y:S05]  /*14500*/  @!P0 NANOSLEEP.SYNCS 0x989680 ;  /* 0x009896800000895d */ /* 0x008fea0003900000 */
[----:B------:R-:W3:Y:S02]  /*14510*/  @!P0 SYNCS.PHASECHK.TRANS64 P0, [R13+URZ+0x20830], R10 ;  /* 0x0208300a0d0085a7 */ /* 0x000ee4000800007f */
[----:B---3--:R-:W-:Y:S05]  /*14520*/  @!P0 BRA `(.L_x_1259) ;  /* 0xfffffffc00ec8947 */ /* 0x008fea000383ffff */
[----:B------:R-:W-:Y:S05]  /*14530*/  BRA `(.L_x_1258) ;  /* 0xfffffefc00d87947 */ /* 0x000fea000383ffff */
.L_x_1272:
[----:B0-----:R-:W-:-:S04]  /*14540*/  IMAD.U32 R11, RZ, RZ, UR55 ;  /* 0x00000037ff0b7e24 */ /* 0x001fc8000f8e00ff */
[----:B------:R0:W2:Y:S03]  /*14550*/  SYNCS.PHASECHK.TRANS64.TRYWAIT P0, [R11+URZ+0x20850], R10 ;  /* 0x0208500a0b0075a7 */ /* 0x0000a6000800017f */
[----:B--2---:R-:W-:Y:S05]  /*14560*/  @!P0 NANOSLEEP.SYNCS 0x989680 ;  /* 0x009896800000895d */ /* 0x004fea0003900000 */
[----:B------:R-:W2:Y:S02]  /*14570*/  @!P0 SYNCS.PHASECHK.TRANS64 P0, [R11+URZ+0x20850], R10 ;  /* 0x0208500a0b0085a7 */ /* 0x000ea4000800007f */
[----:B--2---:R-:W-:Y:S05]  /*14580*/  @!P0 BRA `(.L_x_1272) ;  /* 0xfffffffc00ec8947 */ /* 0x004fea000383ffff */
[----:B------:R-:W-:Y:S05]  /*14590*/  BRA `(.L_x_1271) ;  /* 0xffffff2000f47947 */ /* 0x000fea000383ffff */
.L_x_1282:
[----:B-1----:R-:W-:-:S04]  /*145a0*/  IMAD.U32 R6, RZ, RZ, UR53 ;  /* 0x00000035ff067e24 */ /* 0x002fc8000f8e00ff */
[----:B------:R1:W2:Y:S03]  /*145b0*/  SYNCS.PHASECHK.TRANS64.TRYWAIT P1, [R6+URZ+0x20830], R9 ;  /* 0x02083009060075a7 */ /* 0x0002a6000802017f */
[----:B--2---:R-:W-:Y:S05]  /*145c0*/  @!P1 NANOSLEEP.SYNCS 0x989680 ;  /* 0x009896800000995d */ /* 0x004fea0003900000 */
[----:B------:R-:W2:Y:S02]  /*145d0*/  @!P1 SYNCS.PHASECHK.TRANS64 P1, [R6+URZ+0x20830], R9 ;  /* 0x02083009060095a7 */ /* 0x000ea4000802007f */
[----:B--2---:R-:W-:Y:S05]  /*145e0*/  @!P1 BRA `(.L_x_1282) ;  /* 0xfffffffc00ec9947 */ /* 0x004fea000383ffff */
[----:B------:R-:W-:Y:S05]  /*145f0*/  BRA `(.L_x_1281) ;  /* 0xffffff2800487947 */ /* 0x000fea000383ffff */
.L_x_1287:
[----:B0-----:R-:W-:-:S04]  /*14600*/  IMAD.U32 R12, RZ, RZ, UR53 ;  /* 0x00000035ff0c7e24 */ /* 0x001fc8000f8e00ff */
[----:B------:R0:W1:Y:S03]  /*14610*/  SYNCS.PHASECHK.TRANS64.TRYWAIT P1, [R12+URZ+0x20850], R9 ;  /* 0x020850090c0075a7 */ /* 0x000066000802017f */
[----:B-1----:R-:W-:Y:S05]  /*14620*/  @!P1 NANOSLEEP.SYNCS 0x989680 ;  /* 0x009896800000995d */ /* 0x002fea0003900000 */
[----:B------:R-:W1:Y:S02]  /*14630*/  @!P1 SYNCS.PHASECHK.TRANS64 P1, [R12+URZ+0x20850], R9 ;  /* 0x020850090c0095a7 */ /* 0x000e64000802007f */
[----:B-1----:R-:W-:Y:S05]  /*14640*/  @!P1 BRA `(.L_x_1287) ;  /* 0xfffffffc00ec9947 */ /* 0x002fea000383ffff */
[----:B------:R-:W-:Y:S05]  /*14650*/  BRA `(.L_x_1286) ;  /* 0xffffff4000a07947 */ /* 0x000fea000383ffff */
.L_x_1294:
[----:B--2---:R-:W-:-:S04]  /*14660*/  IMAD.U32 R14, RZ, RZ, UR57 ;  /* 0x00000039ff0e7e24 */ /* 0x004fc8000f8e00ff */
[----:B------:R2:W3:Y:S03]  /*14670*/  SYNCS.PHASECHK.TRANS64.TRYWAIT P0, [R14+URZ+0x20830], R9 ;  /* 0x020830090e0075a7 */ /* 0x0004e6000800017f */
[----:B---3--:R-:W-:Y:S05]  /*14680*/  @!P0 NANOSLEEP.SYNCS 0x989680 ;  /* 0x009896800000895d */ /* 0x008fea0003900000 */
[----:B------:R-:W3:Y:S02]  /*14690*/  @!P0 SYNCS.PHASECHK.TRANS64 P0, [R14+URZ+0x20830], R9 ;  /* 0x020830090e0085a7 */ /* 0x000ee4000800007f */
[----:B---3--:R-:W-:Y:S05]  /*146a0*/  @!P0 BRA `(.L_x_1294) ;  /* 0xfffffffc00ec8947 */ /* 0x008fea000383ffff */
[----:B------:R-:W-:Y:S05]  /*146b0*/  BRA `(.L_x_1293) ;  /* 0xffffff4400487947 */ /* 0x000fea000383ffff */
.L_x_1307:
[----:B0-----:R-:W-:-:S04]  /*146c0*/  IMAD.U32 R12, RZ, RZ, UR57 ;  /* 0x00000039ff0c7e24 */ /* 0x001fc8000f8e00ff */
[----:B------:R0:W1:Y:S03]  /*146d0*/  SYNCS.PHASECHK.TRANS64.TRYWAIT P0, [R12+URZ+0x20850], R9 ;  /* 0x020850090c0075a7 */ /* 0x000066000800017f */
[----:B-1----:R-:W-:Y:S05]  /*146e0*/  @!P0 NANOSLEEP.SYNCS 0x989680 ;  /* 0x009896800000895d */ /* 0x002fea0003900000 */
[----:B------:R-:W1:Y:S02]  /*146f0*/  @!P0 SYNCS.PHASECHK.TRANS64 P0, [R12+URZ+0x20850], R9 ;  /* 0x020850090c0085a7 */ /* 0x000e64000800007f */
[----:B-1----:R-:W-:Y:S05]  /*14700*/  @!P0 BRA `(.L_x_1307) ;  /* 0xfffffffc00ec8947 */ /* 0x002fea000383ffff */
[----:B------:R-:W-:Y:S05]  /*14710*/  BRA `(.L_x_1306) ;  /* 0xffffff68005c7947 */ /* 0x000fea000383ffff */
.L_x_1327:
[----:B------:R-:W-:Y:S02]  /*14720*/  IMAD.MOV.U32 R13, RZ, RZ, R25 ;  /* 0x000000ffff0d7224 */ /* 0x000fe400078e0019 */
[----:B------:R-:W-:Y:S02]  /*14730*/  IMAD.MOV.U32 R12, RZ, RZ, RZ ;  /* 0x000000ffff0c7224 */ /* 0x000fe400078e00ff */
[----:B------:R-:W-:Y:S02]  /*14740*/  IMAD.MOV.U32 R11, RZ, RZ, 0x1f ;  /* 0x0000001fff0b7424 */ /* 0x000fe400078e00ff */
[----:B------:R-:W-:-:S07]  /*14750*/  IMAD.MOV.U32 R15, RZ, RZ, -0x1 ;  /* 0xffffffffff0f7424 */ /* 0x000fce00078e00ff */
[----:B-----5:R-:W-:Y:S05]  /*14760*/  WARPSYNC.COLLECTIVE R15, `(.L_x_1378) ;  /* 0x000000000f087348 */ /* 0x020fea0003c00000 */
[----:B------:R0:W1:Y:S02]  /*14770*/  SHFL.IDX P6, R14, R13, R12, R11 ;  /* 0x0000000c0d0e7389 */ /* 0x00006400000c000b */
[----:B01---5:R-:W-:Y:S01]  /*14780*/  ENDCOLLECTIVE ;  /* 0x000000000000791b */ /* 0x023fe20003800000 */
.L_x_1378:
[----:B------:R-:W-:Y:S05]  /*14790*/  BRA `(.L_x_1379) ;  /* 0xffffffc400b07947 */ /* 0x000fea000383ffff */
.L_x_1329:
[----:B0-----:R0:W1:Y:S02]  /*147a0*/  SYNCS.PHASECHK.TRANS64.TRYWAIT P0, [R19+URZ+0x20880], R20 ;  /* 0x02088014130075a7 */ /* 0x001064000800017f */
[----:B-1----:R-:W-:Y:S05]  /*147b0*/  @!P0 NANOSLEEP.SYNCS 0x989680 ;  /* 0x009896800000895d */ /* 0x002fea0003900000 */
[----:B------:R-:W1:Y:S02]  /*147c0*/  @!P0 SYNCS.PHASECHK.TRANS64 P0, [R19+URZ+0x20880], R20 ;  /* 0x02088014130085a7 */ /* 0x000e64000800007f */
[----:B-1----:R-:W-:Y:S05]  /*147d0*/  @!P0 BRA `(.L_x_1329) ;  /* 0xfffffffc00f08947 */ /* 0x002fea000383ffff */
[----:B------:R-:W-:Y:S05]  /*147e0*/  BRA `(.L_x_1380) ;  /* 0xffffffc8001c7947 */ /* 0x000fea000383ffff */
.L_x_1330:
[----:B------:R-:W-:Y:S01]  /*147f0*/  BSSY B0, `(.L_x_1381) ;  /* 0x0000008000007945 */ /* 0x000fe20003800000 */
[----:B------:R-:W-:Y:S01]  /*14800*/  IMAD.MOV.U32 R13, RZ, RZ, R7 ;  /* 0x000000ffff0d7224 */ /* 0x000fe200078e0007 */
[----:B------:R-:W-:Y:S01]  /*14810*/  MOV R11, 0x181f ;  /* 0x0000181f000b7802 */ /* 0x000fe20000000f00 */
[----:B------:R-:W-:Y:S02]  /*14820*/  IMAD.MOV.U32 R12, RZ, RZ, RZ ;  /* 0x000000ffff0c7224 */ /* 0x000fe400078e00ff */
[----:B------:R-:W-:-:S07]  /*14830*/  IMAD.MOV.U32 R15, RZ, RZ, -0x1 ;  /* 0xffffffffff0f7424 */ /* 0x000fce00078e00ff */
[----:B0-----:R-:W-:Y:S05]  /*14840*/  WARPSYNC.COLLECTIVE R15, `(.L_x_1382) ;  /* 0x000000000f087348 */ /* 0x001fea0003c00000 */
[----:B------:R1:W2:Y:S02]  /*14850*/  SHFL.IDX P6, R14, R13, R12, R11 ;  /* 0x0000000c0d0e7389 */ /* 0x0002a400000c000b */
[----:B012---:R-:W-:Y:S01]  /*14860*/  ENDCOLLECTIVE ;  /* 0x000000000000791b */ /* 0x007fe20003800000 */
.L_x_1382:
[----:B------:R-:W-:Y:S05]  /*14870*/  BSYNC B0 ;  /* 0x0000000000007941 */ /* 0x000fea0003800000 */
.L_x_1381:
[----:B------:R-:W-:Y:S01]  /*14880*/  IMAD.MOV.U32 R13, RZ, RZ, R5 ;  /* 0x000000ffff0d7224 */ /* 0x000fe200078e0005 */
[----:B------:R-:W0:Y:S01]  /*14890*/  LDC R24, c[0x0][0x2f4] ;  /* 0x0000bd00ff187b82 */ /* 0x000e220000000800 */
[----:B------:R-:W-:Y:S01]  /*148a0*/  IMAD.MOV.U32 R12, RZ, RZ, RZ ;  /* 0x000000ffff0c7224 */ /* 0x000fe200078e00ff */
[C---:B------:R-:W-:Y:S01]  /*148b0*/  ISETP.GE.AND P1, PT, R6.reuse, 0x21, PT ;  /* 0x000000210600780c */ /* 0x040fe20003f26270 */
[----:B------:R-:W-:Y:S01]  /*148c0*/  IMAD.MOV.U32 R11, RZ, RZ, 0x181f ;  /* 0x0000181fff0b7424 */ /* 0x000fe200078e00ff */
[----:B------:R-:W-:Y:S01]  /*148d0*/  ISETP.GE.AND P5, PT, R6, 0x31, PT ;  /* 0x000000310600780c */ /* 0x000fe20003fa6270 */
[----:B------:R-:W-:Y:S02]  /*148e0*/  IMAD.MOV.U32 R15, RZ, RZ, -0x1 ;  /* 0xffffffffff0f7424 */ /* 0x000fe400078e00ff */
[----:B------:R-:W-:Y:S02]  /*148f0*/  IMAD.MOV.U32 R3, RZ, RZ, R14 ;  /* 0x000000ffff037224 */ /* 0x000fe400078e000e */
[----:B------:R-:W-:-:S08]  /*14900*/  VIADD R28, R36, UR46 ;  /* 0x0000002e241c7c36 */ /* 0x000fd00008000000 */
[----:B0-----:R-:W-:Y:S05]  /*14910*/  WARPSYNC.COLLECTIVE R15, `(.L_x_1383) ;  /* 0x000000000f087348 */ /* 0x001fea0003c00000 */
[----:B------:R1:W2:Y:S02]  /*14920*/  SHFL.IDX P6, R14, R13, R12, R11 ;  /* 0x0000000c0d0e7389 */ /* 0x0002a400000c000b */
[----:B012---:R-:W-:Y:S01]  /*14930*/  ENDCOLLECTIVE ;  /* 0x000000000000791b */ /* 0x007fe20003800000 */
.L_x_1383:
[CC--:B------:R-:W-:Y:S01]  /*14940*/  ISETP.GE.AND P3, PT, R21.reuse, R24.reuse, PT ;  /* 0x000000181500720c */ /* 0x0c0fe20003f66270 */
[----:B------:R-:W-:Y:S01]  /*14950*/  IMAD.MOV.U32 R13, RZ, RZ, R7 ;  /* 0x000000ffff0d7224 */ /* 0x000fe200078e0007 */
[----:B------:R-:W-:Y:S01]  /*14960*/  ISETP.GE.AND P2, PT, R18, R24, PT ;  /* 0x000000181200720c */ /* 0x000fe20003f46270 */
[----:B------:R-:W-:Y:S01]  /*14970*/  IMAD.MOV.U32 R12, RZ, RZ, 0x1 ;  /* 0x00000001ff0c7424 */ /* 0x000fe200078e00ff */
[----:B------:R-:W-:-:S13]  /*14980*/  IADD3 R2, P0, R21, R14, RZ ;  /* 0x0000000e15027210 */ /* 0x000fda0007f1e0ff */
[----:B------:R-:W-:Y:S05]  /*14990*/  WARPSYNC.COLLECTIVE R15, `(.L_x_1384) ;  /* 0x000000000f087348 */ /* 0x000fea0003c00000 */
[----:B------:R0:W1:Y:S02]  /*149a0*/  SHFL.IDX P6, R14, R13, R12, R11 ;  /* 0x0000000c0d0e7389 */ /* 0x00006400000c000b */
[----:B01----:R-:W-:Y:S01]  /*149b0*/  ENDCOLLECTIVE ;  /* 0x000000000000791b */ /* 0x003fe20003800000 */
.L_x_1384:
        /* <DEDUP_REMOVED lines=13> */
.L_x_1385:
[----:B------:R-:W-:Y:S01]  /*14a90*/  MOV R13, R7 ;  /* 0x00000007000d7202 */ /* 0x000fe20000000f00 */
[----:B------:R-:W-:Y:S01]  /*14aa0*/  IMAD.MOV.U32 R12, RZ, RZ, 0x2 ;  /* 0x00000002ff0c7424 */ /* 0x000fe200078e00ff */
[----:B------:R-:W-:-:S13]  /*14ab0*/  IADD3 R2, P0, R21, R14, RZ ;  /* 0x0000000e15027210 */ /* 0x000fda0007f1e0ff */
[----:B------:R-:W-:Y:S05]  /*14ac0*/  WARPSYNC.COLLECTIVE R15, `(.L_x_1386) ;  /* 0x000000000f087348 */ /* 0x000fea0003c00000 */
[----:B------:R0:W1:Y:S02]  /*14ad0*/  SHFL.IDX P6, R14, R13, R12, R11 ;  /* 0x0000000c0d0e7389 */ /* 0x00006400000c000b */
[----:B01----:R-:W-:Y:S01]  /*14ae0*/  ENDCOLLECTIVE ;  /* 0x000000000000791b */ /* 0x003fe20003800000 */
.L_x_1386:
        /* <DEDUP_REMOVED lines=13> */
.L_x_1387:
[----:B------:R-:W-:Y:S02]  /*14bc0*/  IMAD.MOV.U32 R13, RZ, RZ, R7 ;  /* 0x000000ffff0d7224 */ /* 0x000fe400078e0007 */
[----:B------:R-:W-:Y:S01]  /*14bd0*/  IMAD.MOV.U32 R12, RZ, RZ, 0x3 ;  /* 0x00000003ff0c7424 */ /* 0x000fe200078e00ff */
[----:B------:R-:W-:-:S13]  /*14be0*/  IADD3 R2, P0, R21, R14, RZ ;  /* 0x0000000e15027210 */ /* 0x000fda0007f1e0ff */
[----:B------:R-:W-:Y:S05]  /*14bf0*/  WARPSYNC.COLLECTIVE R15, `(.L_x_1388) ;  /* 0x000000000f087348 */ /* 0x000fea0003c00000 */
[----:B------:R0:W1:Y:S02]  /*14c00*/  SHFL.IDX P6, R14, R13, R12, R11 ;  /* 0x0000000c0d0e7389 */ /* 0x00006400000c000b */
[----:B01----:R-:W-:Y:S01]  /*14c10*/  ENDCOLLECTIVE ;  /* 0x000000000000791b */ /* 0x003fe20003800000 */
.L_x_1388:
        /* <DEDUP_REMOVED lines=12> */
.L_x_1389:
[----:B------:R-:W-:Y:S01]  /*14ce0*/  @!PT LDS RZ, [RZ] ;  /* 0x00000000fffff984 */ /* 0x000fe20000000800 */
[----:B------:R-:W-:Y:S01]  /*14cf0*/  @!PT LDS RZ, [RZ] ;  /* 0x00000000fffff984 */ /* 0x000fe20000000800 */
[----:B------:R-:W-:Y:S01]  /*14d00*/  @!PT LDS RZ, [RZ] ;  /* 0x00000000fffff984 */ /* 0x000fe20000000800 */
[----:B------:R1:W-:Y:S01]  /*14d10*/  LDGSTS.E.BYPASS.LTC128B.128 [R28+0xb400], desc[UR50][R2.64+0x80], !P0 ;  /* 0x0b400080021c7fae */ /* 0x0003e2000c101d72 */
[----:B------:R-:W-:Y:S01]  /*14d20*/  ISETP.GE.AND P0, PT, R6, 0x11, PT ;  /* 0x000000110600780c */ /* 0x000fe20003f06270 */
[----:B------:R-:W-:-:S12]  /*14d30*/  BRA `(.L_x_1390) ;  /* 0xffffffc400d47947 */ /* 0x000fd8000383ffff */
.L_x_1333:
[----:B-1----:R1:W2:Y:S02]  /*14d40*/  SYNCS.PHASECHK.TRANS64.TRYWAIT P2, [R19+URZ+0x20840], R20 ;  /* 0x02084014130075a7 */ /* 0x0022a4000804017f */
[----:B--2---:R-:W-:Y:S05]  /*14d50*/  @!P2 NANOSLEEP.SYNCS 0x989680 ;  /* 0x009896800000a95d */ /* 0x004fea0003900000 */
[----:B------:R-:W2:Y:S02]  /*14d60*/  @!P2 SYNCS.PHASECHK.TRANS64 P2, [R19+URZ+0x20840], R20 ;  /* 0x020840141300a5a7 */ /* 0x000ea4000804007f */
[----:B--2---:R-:W-:Y:S05]  /*14d70*/  @!P2 BRA `(.L_x_1333) ;  /* 0xfffffffc00f0a947 */ /* 0x004fea000383ffff */
[----:B------:R-:W-:Y:S05]  /*14d80*/  BRA `(.L_x_1391) ;  /* 0xffffffc8001c7947 */ /* 0x000fea000383ffff */
.L_x_1334:
        /* <DEDUP_REMOVED lines=8> */
.L_x_1393:
[----:B------:R-:W-:Y:S05]  /*14e10*/  BSYNC B0 ;  /* 0x0000000000007941 */ /* 0x000fea0003800000 */
.L_x_1392:
        /* <DEDUP_REMOVED lines=8> */
.L_x_1394:
[----:B------:R-:W-:Y:S02]  /*14ea0*/  IMAD.MOV.U32 R13, RZ, RZ, R4 ;  /* 0x000000ffff0d7224 */ /* 0x000fe400078e0004 */
[----:B------:R-:W-:Y:S01]  /*14eb0*/  IMAD.MOV.U32 R12, RZ, RZ, 0x1 ;  /* 0x00000001ff0c7424 */ /* 0x000fe200078e00ff */
[C---:B------:R-:W-:Y:S02]  /*14ec0*/  ISETP.GE.AND P6, PT, R25.reuse, R6, PT ;  /* 0x000000061900720c */ /* 0x040fe40003fc6270 */
[----:B------:R-:W-:-:S05]  /*14ed0*/  @P4 IADD3 R14, P2, R25, R14, RZ ;  /* 0x0000000e190e4210 */ /* 0x000fca0007f5e0ff */
[----:B------:R-:W-:Y:S02]  /*14ee0*/  @P4 IMAD.X R3, RZ, RZ, R2, P2 ;  /* 0x000000ffff034224 */ /* 0x000fe400010e0602 */
[----:B------:R-:W-:-:S05]  /*14ef0*/  @P4 IMAD.MOV.U32 R2, RZ, RZ, R14 ;  /* 0x000000ffff024224 */ /* 0x000fca00078e000e */
[----:B------:R-:W-:Y:S01]  /*14f00*/  @!PT LDS RZ, [RZ] ;  /* 0x00000000fffff984 */ /* 0x000fe20000000800 */
[----:B------:R-:W-:Y:S01]  /*14f10*/  @!PT LDS RZ, [RZ] ;  /* 0x00000000fffff984 */ /* 0x000fe20000000800 */
[----:B------:R-:W-:Y:S01]  /*14f20*/  @!PT LDS RZ, [RZ] ;  /* 0x00000000fffff984 */ /* 0x000fe20000000800 */
[----:B------:R0:W-:Y:S02]  /*14f30*/  @P4 LDGSTS.E.BYPASS.LTC128B.128 [R28+0x18400], desc[UR50][R2.64], !P6 ;  /* 0x18400000021c4fae */ /* 0x0001e4000f101d72 */
[----:B0-----:R-:W-:Y:S05]  /*14f40*/  WARPSYNC.COLLECTIVE R15, `(.L_x_1395) ;  /* 0x000000000f087348 */ /* 0x001fea0003c00000 */
[----:B------:R1:W2:Y:S02]  /*14f50*/  SHFL.IDX P6, R14, R13, R12, R11 ;  /* 0x0000000c0d0e7389 */ /* 0x0002a400000c000b */
[----:B012---:R-:W-:Y:S01]  /*14f60*/  ENDCOLLECTIVE ;  /* 0x000000000000791b */ /* 0x007fe20003800000 */
.L_x_1395:
        /* <DEDUP_REMOVED lines=10> */
.L_x_1396:
[----:B------:R-:W-:Y:S01]  /*15010*/  MOV R13, R4 ;  /* 0x00000004000d7202 */ /* 0x000fe20000000f00 */
[----:B------:R-:W-:Y:S01]  /*15020*/  IMAD.MOV.U32 R12, RZ, RZ, 0x2 ;  /* 0x00000002ff0c7424 */ /* 0x000fe200078e00ff */
[----:B------:R-:W-:-:S05]  /*15030*/  @P0 IADD3 R14, P2, R25, R14, RZ ;  /* 0x0000000e190e0210 */ /* 0x000fca0007f5e0ff */
[----:B------:R-:W-:-:S08]  /*15040*/  @P0 IMAD.MOV.U32 R2, RZ, RZ, R14 ;  /* 0x000000ffff020224 */ /* 0x000fd000078e000e */
[----:B------:R-:W-:Y:S05]  /*15050*/  WARPSYNC.COLLECTIVE R15, `(.L_x_1397) ;  /* 0x000000000f087348 */ /* 0x000fea0003c00000 */
[----:B------:R0:W1:Y:S02]  /*15060*/  SHFL.IDX P6, R14, R13, R12, R11 ;  /* 0x0000000c0d0e7389 */ /* 0x00006400000c000b */
[----:B01----:R-:W-:Y:S01]  /*15070*/  ENDCOLLECTIVE ;  /* 0x000000000000791b */ /* 0x003fe20003800000 */
.L_x_1397:
[----:B------:R-:W-:-:S04]  /*15080*/  @P0 IMAD.X R5, RZ, RZ, R5, P2 ;  /* 0x000000ffff050224 */ /* 0x000fc800010e0605 */
        /* <DEDUP_REMOVED lines=11> */
.L_x_1398:
[----:B------:R-:W-:Y:S02]  /*15140*/  IMAD.MOV.U32 R13, RZ, RZ, R4 ;  /* 0x000000ffff0d7224 */ /* 0x000fe400078e0004 */
[----:B------:R-:W-:Y:S01]  /*15150*/  IMAD.MOV.U32 R12, RZ, RZ, 0x3 ;  /* 0x00000003ff0c7424 */ /* 0x000fe200078e00ff */
[----:B------:R-:W-:-:S05]  /*15160*/  @P1 IADD3 R14, P0, R25, R14, RZ ;  /* 0x0000000e190e1210 */ /* 0x000fca0007f1e0ff */
[----:B------:R-:W-:-:S08]  /*15170*/  @P1 IMAD.MOV.U32 R2, RZ, RZ, R14 ;  /* 0x000000ffff021224 */ /* 0x000fd000078e000e */
[----:B------:R-:W-:Y:S05]  /*15180*/  WARPSYNC.COLLECTIVE R15, `(.L_x_1399) ;  /* 0x000000000f087348 */ /* 0x000fea0003c00000 */
[----:B------:R0:W1:Y:S02]  /*15190*/  SHFL.IDX P6, R14, R13, R12, R11 ;  /* 0x0000000c0d0e7389 */ /* 0x00006400000c000b */
[----:B01----:R-:W-:Y:S01]  /*151a0*/  ENDCOLLECTIVE ;  /* 0x000000000000791b */ /* 0x003fe20003800000 */
.L_x_1399:
        /* <DEDUP_REMOVED lines=12> */
.L_x_1400:
[----:B------:R-:W-:Y:S05]  /*15270*/  BRA `(.L_x_1401) ;  /* 0xffffffc400b47947 */ /* 0x000fea000383ffff */
.L_x_1337:
[----:B------:R-:W-:Y:S01]  /*15280*/  IMAD.MOV.U32 R13, RZ, RZ, R4 ;  /* 0x000000ffff0d7224 */ /* 0x000fe200078e0004 */
[----:B------:R-:W-:Y:S01]  /*15290*/  MOV R11, 0x181f ;  /* 0x0000181f000b7802 */ /* 0x000fe20000000f00 */
[----:B------:R-:W-:Y:S02]  /*152a0*/  IMAD.MOV.U32 R12, RZ, RZ, RZ ;  /* 0x000000ffff0c7224 */ /* 0x000fe400078e00ff */
[----:B------:R-:W-:Y:S02]  /*152b0*/  IMAD.MOV.U32 R15, RZ, RZ, -0x1 ;  /* 0xffffffffff0f7424 */ /* 0x000fe400078e00ff */
[----:B------:R-:W-:-:S07]  /*152c0*/  VIADD R6, R22, UR41 ;  /* 0x0000002916067c36 */ /* 0x000fce0008000000 */
[----:B------:R-:W-:Y:S05]  /*152d0*/  WARPSYNC.COLLECTIVE R15, `(.L_x_1402) ;  /* 0x000000000f087348 */ /* 0x000fea0003c00000 */
[----:B------:R0:W1:Y:S02]  /*152e0*/  SHFL.IDX P6, R14, R13, R12, R11 ;  /* 0x0000000c0d0e7389 */ /* 0x00006400000c000b */
[----:B01----:R-:W-:Y:S01]  /*152f0*/  ENDCOLLECTIVE ;  /* 0x000000000000791b */ /* 0x003fe20003800000 */
.L_x_1402:
[----:B------:R-:W-:Y:S02]  /*15300*/  VIADD R8, R6, 0x10 ;  /* 0x0000001006087836 */ /* 0x000fe40000000000 */
[----:B------:R-:W-:Y:S02]  /*15310*/  IMAD.MOV.U32 R13, RZ, RZ, R0 ;  /* 0x000000ffff0d7224 */ /* 0x000fe400078e0000 */
[----:B------:R-:W-:-:S07]  /*15320*/  IMAD.MOV.U32 R2, RZ, RZ, R14 ;  /* 0x000000ffff027224 */ /* 0x000fce00078e000e */
[----:B------:R-:W-:Y:S05]  /*15330*/  WARPSYNC.COLLECTIVE R15, `(.L_x_1403) ;  /* 0x000000000f087348 */ /* 0x000fea0003c00000 */
[----:B------:R0:W1:Y:S02]  /*15340*/  SHFL.IDX P6, R14, R13, R12, R11 ;  /* 0x0000000c0d0e7389 */ /* 0x00006400000c000b */
[----:B01----:R-:W-:Y:S01]  /*15350*/  ENDCOLLECTIVE ;  /* 0x000000000000791b */ /* 0x003fe20003800000 */
.L_x_1403:
[----:B------:R-:W-:Y:S02]  /*15360*/  ULDC UR4, c[0x0][0x288] ;  /* 0x0000a20000047ab9 */ /* 0x000fe40000000800 */
[----:B------:R-:W-:-:S05]  /*15370*/  IMAD R5, R5, UR4, RZ ;  /* 0x0000000405057c24 */ /* 0x000fca000f8e02ff */
[----:B------:R-:W-:Y:S01]  /*15380*/  ISETP.GE.AND P2, PT, R6, R5, PT ;  /* 0x000000050600720c */ /* 0x000fe20003f46270 */
[----:B------:R-:W-:Y:S02]  /*15390*/  IMAD.MOV.U32 R13, RZ, RZ, R4 ;  /* 0x000000ffff0d7224 */ /* 0x000fe400078e0004 */
[----:B------:R-:W-:-:S10]  /*153a0*/  IMAD.MOV.U32 R12, RZ, RZ, 0x1 ;  /* 0x00000001ff0c7424 */ /* 0x000fd400078e00ff */
[----:B------:R-:W-:-:S05]  /*153b0*/  @!P2 IADD3 R14, P3, R25, R14, RZ ;  /* 0x0000000e190ea210 */ /* 0x000fca0007f7e0ff */
[----:B------:R-:W-:Y:S02]  /*153c0*/  @!P2 IMAD.X R3, RZ, RZ, R2, P3 ;  /* 0x000000ffff03a224 */ /* 0x000fe400018e0602 */
[----:B------:R-:W-:-:S07]  /*153d0*/  @!P2 IMAD.MOV.U32 R2, RZ, RZ, R14 ;  /* 0x000000ffff02a224 */ /* 0x000fce00078e000e */
[----:B------:R-:W-:Y:S05]  /*153e0*/  WARPSYNC.COLLECTIVE R15, `(.L_x_1404) ;  /* 0x000000000f087348 */ /* 0x000fea0003c00000 */
[----:B------:R0:W1:Y:S02]  /*153f0*/  SHFL.IDX P6, R14, R13, R12, R11 ;  /* 0x0000000c0d0e7389 */ /* 0x00006400000c000b */
[----:B01----:R-:W-:Y:S01]  /*15400*/  ENDCOLLECTIVE ;  /* 0x000000000000791b */ /* 0x003fe20003800000 */
.L_x_1404:
        /* <DEDUP_REMOVED lines=12> */
.L_x_1405:
        /* <DEDUP_REMOVED lines=8> */
.L_x_1406:
        /* <DEDUP_REMOVED lines=13> */
.L_x_1407:
[----:B------:R-:W-:Y:S02]  /*15620*/  IMAD.MOV.U32 R13, RZ, RZ, R4 ;  /* 0x000000ffff0d7224 */ /* 0x000fe400078e0004 */
[----:B------:R-:W-:Y:S01]  /*15630*/  IMAD.MOV.U32 R12, RZ, RZ, 0x3 ;  /* 0x00000003ff0c7424 */ /* 0x000fe200078e00ff */
[----:B------:R-:W-:-:S05]  /*15640*/  @!P2 IADD3 R14, P3, R25, R14, RZ ;  /* 0x0000000e190ea210 */ /* 0x000fca0007f7e0ff */
[----:B------:R-:W-:-:S08]  /*15650*/  @!P2 IMAD.MOV.U32 R2, RZ, RZ, R14 ;  /* 0x000000ffff02a224 */ /* 0x000fd000078e000e */
[----:B------:R-:W-:Y:S05]  /*15660*/  WARPSYNC.COLLECTIVE R15, `(.L_x_1408) ;  /* 0x000000000f087348 */ /* 0x000fea0003c00000 */
[----:B------:R0:W1:Y:S02]  /*15670*/  SHFL.IDX P6, R14, R13, R12, R11 ;  /* 0x0000000c0d0e7389 */ /* 0x00006400000c000b */
[----:B01----:R-:W-:Y:S01]  /*15680*/  ENDCOLLECTIVE ;  /* 0x000000000000791b */ /* 0x003fe20003800000 */
.L_x_1408:
        /* <DEDUP_REMOVED lines=9> */
[----:B------:R-:W-:Y:S01]  /*15720*/  VIADD R8, R6, 0x40 ;  /* 0x0000004006087836 */ /* 0x000fe20000000000 */
[----:B------:R-:W-:-:S11]  /*15730*/  MOV R7, R14 ;  /* 0x0000000e00077202 */ /* 0x000fd60000000f00 */
[----:B0-----:R-:W-:Y:S05]  /*15740*/  WARPSYNC.COLLECTIVE R15, `(.L_x_1409) ;  /* 0x000000000f087348 */ /* 0x001fea0003c00000 */
[----:B------:R1:W2:Y:S02]  /*15750*/  SHFL.IDX P6, R14, R13, R12, R11 ;  /* 0x0000000c0d0e7389 */ /* 0x0002a400000c000b */
[----:B012---:R-:W-:Y:S01]  /*15760*/  ENDCOLLECTIVE ;  /* 0x000000000000791b */ /* 0x007fe20003800000 */
.L_x_1409:
[----:B------:R-:W-:Y:S02]  /*15770*/  IMAD.MOV.U32 R13, RZ, RZ, R4 ;  /* 0x000000ffff0d7224 */ /* 0x000fe400078e0004 */
[----:B------:R-:W-:Y:S01]  /*15780*/  IMAD.MOV.U32 R12, RZ, RZ, 0x4 ;  /* 0x00000004ff0c7424 */ /* 0x000fe200078e00ff */
[----:B------:R-:W-:-:S05]  /*15790*/  @!P2 IADD3 R14, P3, R25, R14, RZ ;  /* 0x0000000e190ea210 */ /* 0x000fca0007f7e0ff */
[----:B------:R-:W-:-:S08]  /*157a0*/  @!P2 IMAD.MOV.U32 R2, RZ, RZ, R14 ;  /* 0x000000ffff02a224 */ /* 0x000fd000078e000e */
[----:B------:R-:W-:Y:S05]  /*157b0*/  WARPSYNC.COLLECTIVE R15, `(.L_x_1410) ;  /* 0x000000000f087348 */ /* 0x000fea0003c00000 */
[----:B------:R0:W1:Y:S02]  /*157c0*/  SHFL.IDX P6, R14, R13, R12, R11 ;  /* 0x0000000c0d0e7389 */ /* 0x00006400000c000b */
[----:B01----:R-:W-:Y:S01]  /*157d0*/  ENDCOLLECTIVE ;  /* 0x000000000000791b */ /* 0x003fe20003800000 */
.L_x_1410:
        /* <DEDUP_REMOVED lines=8> */
[----:B------:R-:W-:Y:S02]  /*15860*/  ISETP.GE.AND P2, PT, R8, R5, PT ;  /* 0x000000050800720c */ /* 0x000fe40003f46270 */
[----:B------:R-:W-:Y:S01]  /*15870*/  IADD3 R8, R6, 0x50, RZ ;  /* 0x0000005006087810 */ /* 0x000fe20007ffe0ff */
[----:B------:R-:W-:-:S10]  /*15880*/  IMAD.MOV.U32 R7, RZ, RZ, R14 ;  /* 0x000000ffff077224 */ /* 0x000fd400078e000e */
[----:B0-----:R-:W-:Y:S05]  /*15890*/  WARPSYNC.COLLECTIVE R15, `(.L_x_1411) ;  /* 0x000000000f087348 */ /* 0x001fea0003c00000 */
[----:B------:R1:W2:Y:S02]  /*158a0*/  SHFL.IDX P6, R14, R13, R12, R11 ;  /* 0x0000000c0d0e7389 */ /* 0x0002a400000c000b */
[----:B012---:R-:W-:Y:S01]  /*158b0*/  ENDCOLLECTIVE ;  /* 0x000000000000791b */ /* 0x007fe20003800000 */
.L_x_1411:
[----:B------:R-:W-:Y:S02]  /*158c0*/  IMAD.MOV.U32 R13, RZ, RZ, R4 ;  /* 0x000000ffff0d7224 */ /* 0x000fe400078e0004 */
[----:B------:R-:W-:Y:S01]  /*158d0*/  IMAD.MOV.U32 R12, RZ, RZ, 0x5 ;  /* 0x00000005ff0c7424 */ /* 0x000fe200078e00ff */
[----:B------:R-:W-:-:S05]  /*158e0*/  @!P2 IADD3 R14, P3, R25, R14, RZ ;  /* 0x0000000e190ea210 */ /* 0x000fca0007f7e0ff */
[----:B------:R-:W-:-:S08]  /*158f0*/  @!P2 IMAD.MOV.U32 R2, RZ, RZ, R14 ;  /* 0x000000ffff02a224 */ /* 0x000fd000078e000e */
[----:B------:R-:W-:Y:S05]  /*15900*/  WARPSYNC.COLLECTIVE R15, `(.L_x_1412) ;  /* 0x000000000f087348 */ /* 0x000fea0003c00000 */
[----:B------:R0:W1:Y:S02]  /*15910*/  SHFL.IDX P6, R14, R13, R12, R11 ;  /* 0x0000000c0d0e7389 */ /* 0x00006400000c000b */
[----:B01----:R-:W-:Y:S01]  /*15920*/  ENDCOLLECTIVE ;  /* 0x000000000000791b */ /* 0x003fe20003800000 */
.L_x_1412:
        /* <DEDUP_REMOVED lines=14> */
.L_x_1413:
[----:B------:R-:W-:Y:S02]  /*15a10*/  IMAD.MOV.U32 R13, RZ, RZ, R4 ;  /* 0x000000ffff0d7224 */ /* 0x000fe400078e0004 */
[----:B------:R-:W-:Y:S01]  /*15a20*/  IMAD.MOV.U32 R12, RZ, RZ, 0x6 ;  /* 0x00000006ff0c7424 */ /* 0x000fe200078e00ff */
[----:B------:R-:W-:-:S05]  /*15a30*/  @!P2 IADD3 R14, P3, R25, R14, RZ ;  /* 0x0000000e190ea210 */ /* 0x000fca0007f7e0ff */
[----:B------:R-:W-:-:S08]  /*15a40*/  @!P2 IMAD.MOV.U32 R2, RZ, RZ, R14 ;  /* 0x000000ffff02a224 */ /* 0x000fd000078e000e */
[----:B------:R-:W-:Y:S05]  /*15a50*/  WARPSYNC.COLLECTIVE R15, `(.L_x_1414) ;  /* 0x000000000f087348 */ /* 0x000fea0003c00000 */
[----:B------:R0:W1:Y:S02]  /*15a60*/  SHFL.IDX P6, R14, R13, R12, R11 ;  /* 0x0000000c0d0e7389 */ /* 0x00006400000c000b */
[----:B01----:R-:W-:Y:S01]  /*15a70*/  ENDCOLLECTIVE ;  /* 0x000000000000791b */ /* 0x003fe20003800000 */
.L_x_1414:
        /* <DEDUP_REMOVED lines=13> */
.L_x_1415:
        /* <DEDUP_REMOVED lines=8> */
.L_x_1416:
        /* <DEDUP_REMOVED lines=11> */
.L_x_1417:
[----:B------:R-:W-:Y:S05]  /*15c80*/  BRA `(.L_x_1418) ;  /* 0xffffffc400c07947 */ /* 0x000fea000383ffff */
.L_x_1340:
[----:B---3--:R3:W4:Y:S02]  /*15c90*/  SYNCS.PHASECHK.TRANS64.TRYWAIT P1, [R19+URZ+0x20820], R0 ;  /* 0x02082000130075a7 */ /* 0x008724000802017f */
[----:B----4-:R-:W-:Y:S05]  /*15ca0*/  @!P1 NANOSLEEP.SYNCS 0x989680 ;  /* 0x009896800000995d */ /* 0x010fea0003900000 */
[----:B------:R-:W4:Y:S02]  /*15cb0*/  @!P1 SYNCS.PHASECHK.TRANS64 P1, [R19+URZ+0x20820], R0 ;  /* 0x02082000130095a7 */ /* 0x000f24000802007f */
[----:B----4-:R-:W-:Y:S05]  /*15cc0*/  @!P1 BRA `(.L_x_1340) ;  /* 0xfffffffc00f09947 */ /* 0x010fea000383ffff */
[----:B------:R-:W-:Y:S05]  /*15cd0*/  BRA `(.L_x_1419) ;  /* 0xffffffc800087947 */ /* 0x000fea000383ffff */
.L_x_1343:
[----:B0-----:R0:W1:Y:S02]  /*15ce0*/  SYNCS.PHASECHK.TRANS64.TRYWAIT P1, [R4+URZ+0x20880], R17 ;  /* 0x02088011040075a7 */ /* 0x001064000802017f */
[----:B-1----:R-:W-:Y:S05]  /*15cf0*/  @!P1 NANOSLEEP.SYNCS 0x989680 ;  /* 0x009896800000995d */ /* 0x002fea0003900000 */
[----:B------:R-:W1:Y:S02]  /*15d00*/  @!P1 SYNCS.PHASECHK.TRANS64 P1, [R4+URZ+0x20880], R17 ;  /* 0x02088011040095a7 */ /* 0x000e64000802007f */
[----:B-1----:R-:W-:Y:S05]  /*15d10*/  @!P1 BRA `(.L_x_1343) ;  /* 0xfffffffc00f09947 */ /* 0x002fea000383ffff */
[----:B------:R-:W-:Y:S05]  /*15d20*/  BRA `(.L_x_1420) ;  /* 0xffffffcc00007947 */ /* 0x000fea000383ffff */
.L_x_1344:
        /* <DEDUP_REMOVED lines=8> */
.L_x_1422:
[----:B------:R-:W-:Y:S05]  /*15db0*/  BSYNC B0 ;  /* 0x0000000000007941 */ /* 0x000fea0003800000 */
.L_x_1421:
[----:B------:R-:W-:Y:S01]  /*15dc0*/  IMAD.MOV.U32 R13, RZ, RZ, R18 ;  /* 0x000000ffff0d7224 */ /* 0x000fe200078e0012 */
[----:B------:R-:W-:Y:S01]  /*15dd0*/  MOV R12, RZ ;  /* 0x000000ff000c7202 */ /* 0x000fe20000000f00 */
[----:B------:R-:W-:Y:S02]  /*15de0*/  IMAD.MOV.U32 R11, RZ, RZ, 0x181f ;  /* 0x0000181fff0b7424 */ /* 0x000fe400078e00ff */
[----:B------:R-:W-:Y:S02]  /*15df0*/  IMAD.MOV.U32 R15, RZ, RZ, -0x1 ;  /* 0xffffffffff0f7424 */ /* 0x000fe400078e00ff */
[----:B------:R-:W-:Y:S02]  /*15e00*/  IMAD.MOV.U32 R3, RZ, RZ, R14 ;  /* 0x000000ffff037224 */ /* 0x000fe400078e000e */
[----:B------:R-:W-:-:S07]  /*15e10*/  IMAD R19, R0, 0x4000, R28 ;  /* 0x0000400000137824 */ /* 0x000fce00078e021c */
[----:B------:R-:W-:Y:S05]  /*15e20*/  WARPSYNC.COLLECTIVE R15, `(.L_x_1423) ;  /* 0x000000000f087348 */ /* 0x000fea0003c00000 */
[----:B------:R0:W1:Y:S02]  /*15e30*/  SHFL.IDX P6, R14, R13, R12, R11 ;  /* 0x0000000c0d0e7389 */ /* 0x00006400000c000b */
[----:B01----:R-:W-:Y:S01]  /*15e40*/  ENDCOLLECTIVE ;  /* 0x000000000000791b */ /* 0x003fe20003800000 */
.L_x_1423:
[----:B------:R-:W-:Y:S02]  /*15e50*/  IMAD.MOV.U32 R13, RZ, RZ, R20 ;  /* 0x000000ffff0d7224 */ /* 0x000fe400078e0014 */
[----:B------:R-:W-:Y:S01]  /*15e60*/  IMAD.MOV.U32 R12, RZ, RZ, 0x1 ;  /* 0x00000001ff0c7424 */ /* 0x000fe200078e00ff */
[----:B------:R-:W-:-:S13]  /*15e70*/  IADD3 R2, P1, R23, R14, RZ ;  /* 0x0000000e17027210 */ /* 0x000fda0007f3e0ff */
[----:B------:R-:W-:Y:S05]  /*15e80*/  WARPSYNC.COLLECTIVE R15, `(.L_x_1424) ;  /* 0x000000000f087348 */ /* 0x000fea0003c00000 */
[----:B------:R0:W1:Y:S02]  /*15e90*/  SHFL.IDX P6, R14, R13, R12, R11 ;  /* 0x0000000c0d0e7389 */ /* 0x00006400000c000b */
[----:B01----:R-:W-:Y:S01]  /*15ea0*/  ENDCOLLECTIVE ;  /* 0x000000000000791b */ /* 0x003fe20003800000 */
.L_x_1424:
        /* <DEDUP_REMOVED lines=11> */
.L_x_1425:
[----:B------:R-:W-:Y:S02]  /*15f60*/  IMAD.MOV.U32 R13, RZ, RZ, R20 ;  /* 0x000000ffff0d7224 */ /* 0x000fe400078e0014 */
[----:B------:R-:W-:Y:S02]  /*15f70*/  IMAD.MOV.U32 R12, RZ, RZ, 0x2 ;  /* 0x00000002ff0c7424 */ /* 0x000fe400078e00ff */
[----:B------:R-:W-:-:S05]  /*15f80*/  IMAD.MOV.U32 R11, RZ, RZ, R14 ;  /* 0x000000ffff0b7224 */ /* 0x000fca00078e000e */
[----:B------:R-:W-:Y:S02]  /*15f90*/  IADD3 R2, P1, R23, R11, RZ ;  /* 0x0000000b17027210 */ /* 0x000fe40007f3e0ff */
[----:B------:R-:W-:-:S03]  /*15fa0*/  MOV R11, 0x181f ;  /* 0x0000181f000b7802 */ /* 0x000fc60000000f00 */
[----:B------:R-:W-:-:S08]  /*15fb0*/  IMAD.X R3, RZ, RZ, R21, P1 ;  /* 0x000000ffff037224 */ /* 0x000fd000008e0615 */
[----:B------:R-:W-:Y:S05]  /*15fc0*/  WARPSYNC.COLLECTIVE R15, `(.L_x_1426) ;  /* 0x000000000f087348 */ /* 0x000fea0003c00000 */
[----:B------:R0:W1:Y:S02]  /*15fd0*/  SHFL.IDX P6, R14, R13, R12, R11 ;  /* 0x0000000c0d0e7389 */ /* 0x00006400000c000b */
[----:B01----:R-:W-:Y:S01]  /*15fe0*/  ENDCOLLECTIVE ;  /* 0x000000000000791b */ /* 0x003fe20003800000 */
.L_x_1426:
        /* <DEDUP_REMOVED lines=10> */
.L_x_1427:
[----:B------:R-:W-:Y:S02]  /*16090*/  IMAD.MOV.U32 R13, RZ, RZ, R20 ;  /* 0x000000ffff0d7224 */ /* 0x000fe400078e0014 */
[----:B------:R-:W-:-:S05]  /*160a0*/  IMAD.MOV.U32 R12, RZ, RZ, R14 ;  /* 0x000000ffff0c7224 */ /* 0x000fca00078e000e */
[----:B------:R-:W-:Y:S01]  /*160b0*/  IADD3 R2, P1, R23, R12, RZ ;  /* 0x0000000c17027210 */ /* 0x000fe20007f3e0ff */
[----:B------:R-:W-:-:S04]  /*160c0*/  IMAD.MOV.U32 R12, RZ, RZ, 0x3 ;  /* 0x00000003ff0c7424 */ /* 0x000fc800078e00ff */
[----:B------:R-:W-:-:S08]  /*160d0*/  IMAD.X R3, RZ, RZ, R22, P1 ;  /* 0x000000ffff037224 */ /* 0x000fd000008e0616 */
[----:B------:R-:W-:Y:S05]  /*160e0*/  WARPSYNC.COLLECTIVE R15, `(.L_x_1428) ;  /* 0x000000000f087348 */ /* 0x000fea0003c00000 */
[----:B------:R0:W1:Y:S02]  /*160f0*/  SHFL.IDX P6, R14, R13, R12, R11 ;  /* 0x0000000c0d0e7389 */ /* 0x00006400000c000b */
[----:B01----:R-:W-:Y:S01]  /*16100*/  ENDCOLLECTIVE ;  /* 0x000000000000791b */ /* 0x003fe20003800000 */
.L_x_1428:
        /* <DEDUP_REMOVED lines=10> */
.L_x_1429:
[----:B------:R-:W-:Y:S05]  /*161b0*/  BRA `(.L_x_1430) ;  /* 0xffffffc800b47947 */ /* 0x000fea000383ffff */
.L_x_1347:
[----:B-1----:R1:W2:Y:S02]  /*161c0*/  SYNCS.PHASECHK.TRANS64.TRYWAIT P1, [R4+URZ+0x20840], R17 ;  /* 0x02084011040075a7 */ /* 0x0022a4000802017f */
[----:B--2---:R-:W-:Y:S05]  /*161d0*/  @!P1 NANOSLEEP.SYNCS 0x989680 ;  /* 0x009896800000995d */ /* 0x004fea0003900000 */
[----:B------:R-:W2:Y:S02]  /*161e0*/  @!P1 SYNCS.PHASECHK.TRANS64 P1, [R4+URZ+0x20840], R17 ;  /* 0x02084011040095a7 */ /* 0x000ea4000802007f */
[----:B--2---:R-:W-:Y:S05]  /*161f0*/  @!P1 BRA `(.L_x_1347) ;  /* 0xfffffffc00f09947 */ /* 0x004fea000383ffff */
[----:B------:R-:W-:Y:S05]  /*16200*/  BRA `(.L_x_1431) ;  /* 0xffffffc800f87947 */ /* 0x000fea000383ffff */
.L_x_1348:
        /* <DEDUP_REMOVED lines=8> */
.L_x_1433:
[----:B------:R-:W-:Y:S05]  /*16290*/  BSYNC B0 ;  /* 0x0000000000007941 */ /* 0x000fea0003800000 */
.L_x_1432:
[----:B------:R-:W-:Y:S01]  /*162a0*/  IMAD.MOV.U32 R13, RZ, RZ, R8 ;  /* 0x000000ffff0d7224 */ /* 0x000fe200078e0008 */
[----:B------:R-:W-:Y:S01]  /*162b0*/  MOV R3, R14 ;  /* 0x0000000e00037202 */ /* 0x000fe20000000f00 */
[----:B------:R-:W-:Y:S02]  /*162c0*/  IMAD.MOV.U32 R12, RZ, RZ, RZ ;  /* 0x000000ffff0c7224 */ /* 0x000fe400078e00ff */
[----:B------:R-:W-:Y:S02]  /*162d0*/  IMAD.MOV.U32 R11, RZ, RZ, 0x181f ;  /* 0x0000181fff0b7424 */ /* 0x000fe400078e00ff */
[----:B------:R-:W-:Y:S02]  /*162e0*/  IMAD.MOV.U32 R15, RZ, RZ, -0x1 ;  /* 0xffffffffff0f7424 */ /* 0x000fe400078e00ff */
[----:B------:R-:W-:-:S07]  /*162f0*/  IMAD R9, R0, 0x4000, R36 ;  /* 0x0000400000097824 */ /* 0x000fce00078e0224 */
[----:B------:R-:W-:Y:S05]  /*16300*/  WARPSYNC.COLLECTIVE R15, `(.L_x_1434) ;  /* 0x000000000f087348 */ /* 0x000fea0003c00000 */
[----:B------:R0:W1:Y:S02]  /*16310*/  SHFL.IDX P6, R14, R13, R12, R11 ;  /* 0x0000000c0d0e7389 */ /* 0x00006400000c000b */
[----:B01----:R-:W-:Y:S01]  /*16320*/  ENDCOLLECTIVE ;  /* 0x000000000000791b */ /* 0x003fe20003800000 */
.L_x_1434:
[----:B------:R-:W-:Y:S02]  /*16330*/  VIADD R9, R9, UR46 ;  /* 0x0000002e09097c36 */ /* 0x000fe40008000000 */
[----:B------:R-:W-:Y:S02]  /*16340*/  IMAD.MOV.U32 R13, RZ, RZ, R10 ;  /* 0x000000ffff0d7224 */ /* 0x000fe400078e000a */
[----:B------:R-:W-:Y:S02]  /*16350*/  IMAD.MOV.U32 R12, RZ, RZ, 0x1 ;  /* 0x00000001ff0c7424 */ /* 0x000fe400078e00ff */
[----:B------:R-:W-:-:S07]  /*16360*/  IMAD.MOV.U32 R2, RZ, RZ, R14 ;  /* 0x000000ffff027224 */ /* 0x000fce00078e000e */
[----:B------:R-:W-:Y:S05]  /*16370*/  WARPSYNC.COLLECTIVE R15, `(.L_x_1435) ;  /* 0x000000000f087348 */ /* 0x000fea0003c00000 */
[----:B------:R0:W1:Y:S02]  /*16380*/  SHFL.IDX P6, R14, R13, R12, R11 ;  /* 0x0000000c0d0e7389 */ /* 0x00006400000c000b */
[----:B01----:R-:W-:Y:S01]  /*16390*/  ENDCOLLECTIVE ;  /* 0x000000000000791b */ /* 0x003fe20003800000 */
.L_x_1435:
        /* <DEDUP_REMOVED lines=12> */
.L_x_1436:
[----:B------:R-:W-:Y:S02]  /*16460*/  IMAD.MOV.U32 R13, RZ, RZ, R10 ;  /* 0x000000ffff0d7224 */ /* 0x000fe400078e000a */
[----:B------:R-:W-:Y:S01]  /*16470*/  IMAD.MOV.U32 R12, RZ, RZ, 0x2 ;  /* 0x00000002ff0c7424 */ /* 0x000fe200078e00ff */
[----:B------:R-:W-:-:S13]  /*16480*/  IADD3 R2, P1, R18, R14, RZ ;  /* 0x0000000e12027210 */ /* 0x000fda0007f3e0ff */
[----:B------:R-:W-:Y:S05]  /*16490*/  WARPSYNC.COLLECTIVE R15, `(.L_x_1437) ;  /* 0x000000000f087348 */ /* 0x000fea0003c00000 */
[----:B------:R0:W1:Y:S02]  /*164a0*/  SHFL.IDX P6, R14, R13, R12, R11 ;  /* 0x0000000c0d0e7389 */ /* 0x00006400000c000b */
[----:B01----:R-:W-:Y:S01]  /*164b0*/  ENDCOLLECTIVE ;  /* 0x000000000000791b */ /* 0x003fe20003800000 */
.L_x_1437:
[----:B------:R-:W-:-:S05]  /*164c0*/  IADD3.X R3, RZ, R17, RZ, P1, !PT ;  /* 0x00000011ff037210 */ /* 0x000fca0000ffe4ff */
        /* <DEDUP_REMOVED lines=10> */
.L_x_1438:
        /* <DEDUP_REMOVED lines=9> */
.L_x_1439:
        /* <DEDUP_REMOVED lines=10> */
.L_x_1440:
[----:B------:R-:W-:Y:S05]  /*166a0*/  BRA `(.L_x_1441) ;  /* 0xffffffc800987947 */ /* 0x000fea000383ffff */
.L_x_1351:
[----:B0-----:R0:W1:Y:S02]  /*166b0*/  SYNCS.PHASECHK.TRANS64.TRYWAIT P2, [R2+URZ+0x20870], R3 ;  /* 0x02087003020075a7 */ /* 0x001064000804017f */
[----:B-1----:R-:W-:Y:S05]  /*166c0*/  @!P2 NANOSLEEP.SYNCS 0x989680 ;  /* 0x009896800000a95d */ /* 0x002fea0003900000 */
[----:B------:R-:W1:Y:S02]  /*166d0*/  @!P2 SYNCS.PHASECHK.TRANS64 P2, [R2+URZ+0x20870], R3 ;  /* 0x020870030200a5a7 */ /* 0x000e64000804007f */
[----:B-1----:R-:W-:Y:S05]  /*166e0*/  @!P2 BRA `(.L_x_1351) ;  /* 0xfffffffc00f0a947 */ /* 0x002fea000383ffff */
[----:B------:R-:W-:Y:S05]  /*166f0*/  BRA `(.L_x_1442) ;  /* 0xffffffc800f47947 */ /* 0x000fea000383ffff */
.L_x_1353:
[----:B0-----:R0:W1:Y:S02]  /*16700*/  SYNCS.PHASECHK.TRANS64.TRYWAIT P2, [R2+URZ+0x20860], R3 ;  /* 0x02086003020075a7 */ /* 0x001064000804017f */
[----:B-1----:R-:W-:Y:S05]  /*16710*/  @!P2 NANOSLEEP.SYNCS 0x989680 ;  /* 0x009896800000a95d */ /* 0x002fea0003900000 */
[----:B------:R-:W1:Y:S02]  /*16720*/  @!P2 SYNCS.PHASECHK.TRANS64 P2, [R2+URZ+0x20860], R3 ;  /* 0x020860030200a5a7 */ /* 0x000e64000804007f */
[----:B-1----:R-:W-:Y:S05]  /*16730*/  @!P2 BRA `(.L_x_1353) ;  /* 0xfffffffc00f0a947 */ /* 0x002fea000383ffff */
[----:B------:R-:W-:Y:S05]  /*16740*/  BRA `(.L_x_1443) ;  /* 0xffffffcc00047947 */ /* 0x000fea000383ffff */
.L_x_1360:
[----:B0-----:R0:W3:Y:S02]  /*16750*/  SYNCS.PHASECHK.TRANS64.TRYWAIT P0, [R3+URZ+0x20870], R2 ;  /* 0x02087002030075a7 */ /* 0x0010e4000800017f */
[----:B---3--:R-:W-:Y:S05]  /*16760*/  @!P0 NANOSLEEP.SYNCS 0x989680 ;  /* 0x009896800000895d */ /* 0x008fea0003900000 */
[----:B------:R-:W3:Y:S02]  /*16770*/  @!P0 SYNCS.PHASECHK.TRANS64 P0, [R3+URZ+0x20870], R2 ;  /* 0x02087002030085a7 */ /* 0x000ee4000800007f */
[----:B---3--:R-:W-:Y:S05]  /*16780*/  @!P0 BRA `(.L_x_1360) ;  /* 0xfffffffc00f08947 */ /* 0x008fea000383ffff */
[----:B------:R-:W-:Y:S05]  /*16790*/  BRA `(.L_x_1444) ;  /* 0xffffffd000947947 */ /* 0x000fea000383ffff */
.L_x_1362:
[----:B0-----:R0:W3:Y:S02]  /*167a0*/  SYNCS.PHASECHK.TRANS64.TRYWAIT P0, [R3+URZ+0x20860], R4 ;  /* 0x02086004030075a7 */ /* 0x0010e4000800017f */
[----:B---3--:R-:W-:Y:S05]  /*167b0*/  @!P0 NANOSLEEP.SYNCS 0x989680 ;  /* 0x009896800000895d */ /* 0x008fea0003900000 */
[----:B------:R-:W3:Y:S02]  /*167c0*/  @!P0 SYNCS.PHASECHK.TRANS64 P0, [R3+URZ+0x20860], R4 ;  /* 0x02086004030085a7 */ /* 0x000ee4000800007f */
[----:B---3--:R-:W-:Y:S05]  /*167d0*/  @!P0 BRA `(.L_x_1362) ;  /* 0xfffffffc00f08947 */ /* 0x008fea000383ffff */
[----:B------:R-:W-:Y:S05]  /*167e0*/  BRA `(.L_x_1445) ;  /* 0xffffffd000ac7947 */ /* 0x000fea000383ffff */
.L_x_1365:
[----:B0-----:R0:W1:Y:S02]  /*167f0*/  SYNCS.PHASECHK.TRANS64.TRYWAIT P0, [R7+URZ+0x20820], R2 ;  /* 0x02082002070075a7 */ /* 0x001064000800017f */
[----:B-1----:R-:W-:Y:S05]  /*16800*/  @!P0 NANOSLEEP.SYNCS 0x989680 ;  /* 0x009896800000895d */ /* 0x002fea0003900000 */
[----:B------:R-:W1:Y:S02]  /*16810*/  @!P0 SYNCS.PHASECHK.TRANS64 P0, [R7+URZ+0x20820], R2 ;  /* 0x02082002070085a7 */ /* 0x000e64000800007f */
[----:B-1----:R-:W-:Y:S05]  /*16820*/  @!P0 BRA `(.L_x_1365) ;  /* 0xfffffffc00f08947 */ /* 0x002fea000383ffff */
[----:B------:R-:W-:Y:S05]  /*16830*/  BRA `(.L_x_1446) ;  /* 0xffffffd800207947 */ /* 0x000fea000383ffff */
.L_x_1367:
[----:B0-----:R0:W1:Y:S02]  /*16840*/  SYNCS.PHASECHK.TRANS64.TRYWAIT P1, [R5+URZ+0x20840], R2 ;  /* 0x02084002050075a7 */ /* 0x001064000802017f */
[----:B-1----:R-:W-:Y:S05]  /*16850*/  @!P1 NANOSLEEP.SYNCS 0x989680 ;  /* 0x009896800000995d */ /* 0x002fea0003900000 */
[----:B------:R-:W1:Y:S02]  /*16860*/  @!P1 SYNCS.PHASECHK.TRANS64 P1, [R5+URZ+0x20840], R2 ;  /* 0x02084002050095a7 */ /* 0x000e64000802007f */
[----:B-1----:R-:W-:Y:S05]  /*16870*/  @!P1 BRA `(.L_x_1367) ;  /* 0xfffffffc00f09947 */ /* 0x002fea000383ffff */
[----:B------:R-:W-:Y:S05]  /*16880*/  BRA `(.L_x_1447) ;  /* 0xffffffd8005c7947 */ /* 0x000fea000383ffff */
.L_x_1369:
[----:B-1----:R1:W2:Y:S02]  /*16890*/  SYNCS.PHASECHK.TRANS64.TRYWAIT P1, [R7+URZ+0x20840], R0 ;  /* 0x02084000070075a7 */ /* 0x0022a4000802017f */
[----:B--2---:R-:W-:Y:S05]  /*168a0*/  @!P1 NANOSLEEP.SYNCS 0x989680 ;  /* 0x009896800000995d */ /* 0x004fea0003900000 */
[----:B------:R-:W2:Y:S02]  /*168b0*/  @!P1 SYNCS.PHASECHK.TRANS64 P1, [R7+URZ+0x20840], R0 ;  /* 0x02084000070095a7 */ /* 0x000ea4000802007f */
[----:B--2---:R-:W-:Y:S05]  /*168c0*/  @!P1 BRA `(.L_x_1369) ;  /* 0xfffffffc00f09947 */ /* 0x004fea000383ffff */
[----:B------:R-:W-:Y:S05]  /*168d0*/  BRA `(.L_x_1448) ;  /* 0xffffffd800687947 */ /* 0x000fea000383ffff */
.L_x_1371:
[----:B--2---:R2:W3:Y:S02]  /*168e0*/  SYNCS.PHASECHK.TRANS64.TRYWAIT P1, [R5+URZ+0x20860], R2 ;  /* 0x02086002050075a7 */ /* 0x0044e4000802017f */
[----:B---3--:R-:W-:Y:S05]  /*168f0*/  @!P1 NANOSLEEP.SYNCS 0x989680 ;  /* 0x009896800000995d */ /* 0x008fea0003900000 */
[----:B------:R-:W3:Y:S02]  /*16900*/  @!P1 SYNCS.PHASECHK.TRANS64 P1, [R5+URZ+0x20860], R2 ;  /* 0x02086002050095a7 */ /* 0x000ee4000802007f */
[----:B---3--:R-:W-:Y:S05]  /*16910*/  @!P1 BRA `(.L_x_1371) ;  /* 0xfffffffc00f09947 */ /* 0x008fea000383ffff */
[----:B------:R-:W-:Y:S05]  /*16920*/  BRA `(.L_x_1449) ;  /* 0xffffffd800647947 */ /* 0x000fea000383ffff */
.L_x_1373:
[----:B---3--:R3:W4:Y:S02]  /*16930*/  SYNCS.PHASECHK.TRANS64.TRYWAIT P1, [R7+URZ+0x20860], R0 ;  /* 0x02086000070075a7 */ /* 0x008724000802017f */
[----:B----4-:R-:W-:Y:S05]  /*16940*/  @!P1 NANOSLEEP.SYNCS 0x989680 ;  /* 0x009896800000995d */ /* 0x010fea0003900000 */
[----:B------:R-:W4:Y:S02]  /*16950*/  @!P1 SYNCS.PHASECHK.TRANS64 P1, [R7+URZ+0x20860], R0 ;  /* 0x02086000070095a7 */ /* 0x000f24000802007f */
[----:B----4-:R-:W-:Y:S05]  /*16960*/  @!P1 BRA `(.L_x_1373) ;  /* 0xfffffffc00f09947 */ /* 0x010fea000383ffff */
[----:B------:R-:W-:Y:S05]  /*16970*/  BRA `(.L_x_1450) ;  /* 0xffffffd800607947 */ /* 0x000fea000383ffff */
.L_x_1375:
[----:B----4-:R4:W0:Y:S02]  /*16980*/  SYNCS.PHASECHK.TRANS64.TRYWAIT P1, [R5+URZ+0x20880], R2 ;  /* 0x02088002050075a7 */ /* 0x010824000802017f */
[----:B0-----:R-:W-:Y:S05]  /*16990*/  @!P1 NANOSLEEP.SYNCS 0x989680 ;  /* 0x009896800000995d */ /* 0x001fea0003900000 */
[----:B------:R-:W0:Y:S02]  /*169a0*/  @!P1 SYNCS.PHASECHK.TRANS64 P1, [R5+URZ+0x20880], R2 ;  /* 0x02088002050095a7 */ /* 0x000e24000802007f */
[----:B0-----:R-:W-:Y:S05]  /*169b0*/  @!P1 BRA `(.L_x_1375) ;  /* 0xfffffffc00f09947 */ /* 0x001fea000383ffff */
[----:B------:R-:W-:Y:S05]  /*169c0*/  BRA `(.L_x_1451) ;  /* 0xffffffd8005c7947 */ /* 0x000fea000383ffff */
.L_x_1452:
        /* <DEDUP_REMOVED lines=11> */
.L_x_16269:


//--------------------- .text._ZN7cutlass13device_kernelIN5flash11enable_sm90INS1_16FlashAttnFwdSm90INS1_25CollectiveMainloopFwdSm90ILi2EN4cute5tupleIJNS5_1CILi1EEES8_S8_EEENS6_IJNS7_ILi128EEENS7_ILi64EEENS7_ILi256EEEEEELi256ENS_12float_e4m3_tEfNS_4arch4Sm90ELb0ELb1ELb1ELb1ELb1ELb0ELb0ELb1ELb0ELb1ELb1ELb0EEENS1_21CollectiveEpilogueFwdINS6_IJSA_SC_SB_EEES9_NS_10bfloat16_tESG_Li256ELb1ELb1ELb1ELb1EEENS1_36VarlenDynamicPersistentTileSchedulerILi128ELi64ELi256ELi128ELb1ELb1ELb1ELb1ELb0ELb1EEEEEEEEEvNT_6ParamsE --------------------------
	.section	.text._ZN7cutlass13device_kernelIN5flash11enable_sm90INS1_16FlashAttnFwdSm90INS1_25CollectiveMainloopFwdSm90ILi2EN4cute5tupleIJNS5_1CILi1EEES8_S8_EEENS6_IJNS7_ILi128EEENS7_ILi64EEENS7_ILi256EEEEEELi256ENS_12float_e4m3_tEfNS_4arch4Sm90ELb0ELb1ELb1ELb1ELb1ELb0ELb0ELb1ELb0ELb1ELb1ELb0EEENS1_21CollectiveEpilogueFwdINS6_IJSA_SC_SB_EEES9_NS_10bfloat16_tESG_Li256ELb1ELb1ELb1ELb1EEENS1_36VarlenDynamicPersistentTileSchedulerILi128ELi64ELi256ELi128ELb1ELb1ELb1ELb1ELb0ELb1EEEEEEEEEvNT_6ParamsE,"ax",@progbits
	.align	128
.text._ZN7cutlass13device_kernelIN5flash11enable_sm90INS1_16FlashAttnFwdSm90INS1_25CollectiveMainloopFwdSm90ILi2EN4cute5tupleIJNS5_1CILi1EEES8_S8_EEENS6_IJNS7_ILi128EEENS7_ILi64EEENS7_ILi256EEEEEELi256ENS_12float_e4m3_tEfNS_4arch4Sm90ELb0ELb1ELb1ELb1ELb1ELb0ELb0ELb1ELb0ELb1ELb1ELb0EEENS1_21CollectiveEpilogueFwdINS6_IJSA_SC_SB_EEES9_NS_10bfloat16_tESG_Li256ELb1ELb1ELb1ELb1EEENS1_36VarlenDynamicPersistentTileSchedulerILi128ELi64ELi256ELi128ELb1ELb1ELb1ELb1ELb0ELb1EEEEEEEEEvNT_6ParamsE:
        .type           _ZN7cutlass13device_kernelIN5flash11enable_sm90INS1_16FlashAttnFwdSm90INS1_25CollectiveMainloopFwdSm90ILi2EN4cute5tupleIJNS5_1CILi1EEES8_S8_EEENS6_IJNS7_ILi128EEENS7_ILi64EEENS7_ILi256EEEEEELi256ENS_12float_e4m3_tEfNS_4arch4Sm90ELb0ELb1ELb1ELb1ELb1ELb0ELb0ELb1ELb0ELb1ELb1ELb0EEENS1_21CollectiveEpilogueFwdINS6_IJSA_SC_SB_EEES9_NS_10bfloat16_tESG_Li256ELb1ELb1ELb1ELb1EEENS1_36VarlenDynamicPersistentTileSchedulerILi128ELi64ELi256ELi128ELb1ELb1ELb1ELb1ELb0ELb1EEEEEEEEEvNT_6ParamsE,@function
        .size           _ZN7cutlass13device_kernelIN5flash11enable_sm90INS1_16FlashAttnFwdSm90INS1_25CollectiveMainloopFwdSm90ILi2EN4cute5tupleIJNS5_1CILi1EEES8_S8_EEENS6_IJNS7_ILi128EEENS7_ILi64EEENS7_ILi256EEEEEELi256ENS_12float_e4m3_tEfNS_4arch4Sm90ELb0ELb1ELb1ELb1ELb1ELb0ELb0ELb1ELb0ELb1ELb1ELb0EEENS1_21CollectiveEpilogueFwdINS6_IJSA_SC_SB_EEES9_NS_10bfloat16_tESG_Li256ELb1ELb1ELb1ELb1EEENS1_36VarlenDynamicPersistentTileSchedulerILi128ELi64ELi256ELi128ELb1ELb1ELb1ELb1ELb0ELb1EEEEEEEEEvNT_6ParamsE,(.L_x_16270 - _ZN7cutlass13device_kernelIN5flash11enable_sm90INS1_16FlashAttnFwdSm90INS1_25CollectiveMainloopFwdSm90ILi2EN4cute5tupleIJNS5_1CILi1EEES8_S8_EEENS6_IJNS7_ILi128EEENS7_ILi64EEENS7_ILi256EEEEEELi256ENS_12float_e4m3_tEfNS_4arch4Sm90ELb0ELb1ELb1ELb1ELb1ELb0ELb0ELb1ELb0ELb1ELb1ELb0EEENS1_21CollectiveEpilogueFwdINS6_IJSA_SC_SB_EEES9_NS_10bfloat16_tESG_Li256ELb1ELb1ELb1ELb1EEENS1_36VarlenDynamicPersistentTileSchedulerILi128ELi64ELi256ELi128ELb1ELb1ELb1ELb1ELb0ELb1EEEEEEEEEvNT_6ParamsE)
        .other          _ZN7cutlass13device_kernelIN5flash11enable_sm90INS1_16FlashAttnFwdSm90INS1_25CollectiveMainloopFwdSm90ILi2EN4cute5tupleIJNS5_1CILi1EEES8_S8_EEENS6_IJNS7_ILi128EEENS7_ILi64EEENS7_ILi256EEEEEELi256ENS_12float_e4m3_tEfNS_4arch4Sm90ELb0ELb1ELb1ELb1ELb1ELb0ELb0ELb1ELb0ELb1ELb1ELb0EEENS1_21CollectiveEpilogueFwdINS6_IJSA_SC_SB_EEES9_NS_10bfloat16_tESG_Li256ELb1ELb1ELb1ELb1EEENS1_36VarlenDynamicPersistentTileSchedulerILi128ELi64ELi256ELi128ELb1ELb1ELb1ELb1ELb0ELb1EEEEEEEEEvNT_6ParamsE,@"STO_CUDA_ENTRY STV_DEFAULT"
_ZN7cutlass13device_kernelIN5flash11enable_sm90INS1_16FlashAttnFwdSm90INS1_25CollectiveMainloopFwdSm90ILi2EN4cute5tupleIJNS5_1CILi1EEES8_S8_EEENS6_IJNS7_ILi128EEENS7_ILi64EEENS7_ILi256EEEEEELi256ENS_12float_e4m3_tEfNS_4arch4Sm90ELb0ELb1ELb1ELb1ELb1ELb0ELb0ELb1ELb0ELb1ELb1ELb0EEENS1_21CollectiveEpilogueFwdINS6_IJSA_SC_SB_EEES9_NS_10bfloat16_tESG_Li256ELb1ELb1ELb1ELb1EEENS1_36VarlenDynamicPersistentTileSchedulerILi128ELi64ELi256ELi128ELb1ELb1ELb1ELb1ELb0ELb1EEEEEEEEEvNT_6ParamsE:
        /* <DEDUP_REMOVED lines=45> */
.L_x_1453:
        /* <DEDUP_REMOVED lines=22> */
.L_x_1454:
        /* <DEDUP_REMOVED lines=18> */
.L_x_1455:
        /* <DEDUP_REMOVED lines=22> */
.L_x_1456:
        /* <DEDUP_REMOVED lines=24> */
.L_x_1457:
[----:B------:R-:W-:Y:S01]  /*0830*/  UISETP.NE.AND UP0, UPT, UR9, URZ, UPT ;  /* 0x0000003f0900728c */ /* 0x000fe2000bf05270 */
[----:B------:R-:W-:Y:S01]  /*0840*/  NOP ;  /* 0x0000000000007918 */ /* 0x000fe20000000000 */
[----:B01----:R-:W-:Y:S01]  /*0850*/  UMOV UR4, 0x1 ;  /* 0x0000000100047882 */ /* 0x003fe20000000000 */
[----:B------:R-:W-:Y:S01]  /*0860*/  ULDC.64 UR36, c[0x0][0x208] ;  /* 0x0000820000247ab9 */ /* 0x000fe20000000a00 */
[----:B------:R-:W-:Y:S01]  /*0870*/  USEL UR4, UR4, 0x2, !UP0 ;  /* 0x0000000204047887 */ /* 0x000fe2000c000000 */
[----:B--234-:R-:W-:Y:S01]  /*0880*/  BAR.SYNC.DEFER_BLOCKING 0x0 ;  /* 0x0000000000007b1d */ /* 0x01cfe20000010000 */
[----:B------:R-:W-:-:S04]  /*0890*/  PLOP3.LUT P0, PT, PT, PT, UP0, 0x80, 0x0 ;  /* 0x000000000000781c */ /* 0x000fc80003f0f008 */
[----:B------:R-:W-:-:S05]  /*08a0*/  IMAD.U32 R3, RZ, RZ, UR4 ;  /* 0x00000004ff037e24 */ /* 0x000fca000f8e00ff */
[----:B------:R0:W-:Y:S04]  /*08b0*/  STL [R1+0x14], R3 ;  /* 0x0000140301007387 */ /* 0x0001e80000100800 */
[----:B------:R-:W-:Y:S05]  /*08c0*/  @!P0 BRA `(.L_x_1458) ;  /* 0x0000012400588947 */ /* 0x000fea0003800000 */
.L_x_1459:
[----:B------:R-:W-:-:S08]  /*08d0*/  NOP ;  /* 0x0000000000007918 */ /* 0x000fd00000000000 */
[----:B------:R-:W1:Y:S02]  /*08e0*/  USETMAXREG.TRY_ALLOC.CTAPOOL UP0, 0xe8 ;  /* 0x000000e8000079c8 */ /* 0x000e640008000600 */
[----:B-1----:R-:W-:-:S13]  /*08f0*/  PLOP3.LUT P0, PT, PT, PT, UP0, 0x80, 0x0 ;  /* 0x000000000000781c */ /* 0x002fda0003f0f008 */
[----:B------:R-:W-:Y:S05]  /*0900*/  @!P0 BRA `(.L_x_1459) ;  /* 0xfffffffc00f08947 */ /* 0x000fea000383ffff */
[----:B------:R-:W1:Y:S01]  /*0910*/  S2R R0, SR_TID.X ;  /* 0x0000000000007919 */ /* 0x000e620000002100 */
[----:B------:R-:W2:Y:S01]  /*0920*/  S2UR UR5, SR_CgaCtaId ;  /* 0x00000000000579c3 */ /* 0x000ea20000008800 */
[----:B------:R-:W-:-:S07]  /*0930*/  UMOV UR4, 0x400 ;  /* 0x0000040000047882 */ /* 0x000fce0000000000 */
[----:B------:R-:W-:Y:S06]  /*0940*/  BAR.ARV 0x8, 0x180 ;  /* 0x0206000000007b1d */ /* 0x000fec0000002000 */
[----:B--2---:R-:W-:Y:S01]  /*0950*/  ULEA UR4, UR5, UR4, 0x18 ;  /* 0x0000000405047291 */ /* 0x004fe2000f8ec03f */
[----:B-1----:R-:W-:-:S04]  /*0960*/  SHF.R.U32.HI R0, RZ, 0x7, R0 ;  /* 0x00000007ff007819 */ /* 0x002fc80000011600 */
[----:B------:R-:W-:-:S13]  /*0970*/  ISETP.NE.AND P0, PT, R0, 0x1, PT ;  /* 0x000000010000780c */ /* 0x000fda0003f05270 */
[----:B------:R-:W-:Y:S08]  /*0980*/  @!P0 BAR.ARV 0x9, 0x100 ;  /* 0x0244000000008b1d */ /* 0x000ff00000002000 */
[----:B------:R-:W-:Y:S06]  /*0990*/  BAR.SYNC.DEFER_BLOCKING 0x5, 0x180 ;  /* 0x0146000000007b1d */ /* 0x000fec0000010000 */
[----:B------:R-:W1:Y:S01]  /*09a0*/  LDS.128 R4, [UR4+0x284d0] ;  /* 0x0284d004ff047984 */ /* 0x000e620008000c00 */
[----:B------:R-:W-:Y:S01]  /*09b0*/  ULDC UR4, c[0x0][0xc3c] ;  /* 0x00030f0000047ab9 */ /* 0x000fe20000000800 */
[----:B------:R-:W-:Y:S06]  /*09c0*/  BAR.ARV 0x4, 0x180 ;  /* 0x0106000000007b1d */ /* 0x000fec0000002000 */
[----:B-1----:R-:W-:-:S13]  /*09d0*/  ISETP.GE.AND P0, PT, R7, UR4, PT ;  /* 0x0000000407007c0c */ /* 0x002fda000bf06270 */
[----:B------:R-:W-:Y:S05]  /*09e0*/  @P0 EXIT ;  /* 0x000000000000094d */ /* 0x000fea0003800000 */
[----:B------:R-:W2:Y:S01]  /*09f0*/  LDL R2, [R1+0x14] ;  /* 0x0000140001027983 */ /* 0x000ea20000100800 */
[----:B------:R-:W-:Y:S01]  /*0a00*/  R2UR UR6, R5 ;  /* 0x00000000050672ca */ /* 0x000fe200000e0000 */
[----:B------:R-:W-:Y:S01]  /*0a10*/  UMOV UR61, URZ ;  /* 0x0000003f003d7c82 */ /* 0x000fe20008000000 */
[----:B------:R-:W-:Y:S01]  /*0a20*/  R2UR UR5, R6 ;  /* 0x00000000060572ca */ /* 0x000fe200000e0000 */
[----:B------:R-:W1:Y:S01]  /*0a30*/  S2R R0, SR_TID.X ;  /* 0x0000000000007919 */ /* 0x000e620000002100 */
[----:B------:R-:W-:Y:S01]  /*0a40*/  R2UR UR53, R7 ;  /* 0x00000000073572ca */ /* 0x000fe200000e0000 */
[----:B------:R-:W-:Y:S01]  /*0a50*/  UMOV UR39, URZ ;  /* 0x0000003f00277c82 */ /* 0x000fe20008000000 */
[----:B------:R-:W-:Y:S01]  /*0a60*/  UMOV UR38, URZ ;  /* 0x0000003f00267c82 */ /* 0x000fe20008000000 */
[----:B-1----:R-:W-:-:S05]  /*0a70*/  VIADD R0, R0, 0xffffff80 ;  /* 0xffffff8000007836 */ /* 0x002fca0000000000 */
[----:B0-----:R-:W-:-:S04]  /*0a80*/  SHF.R.S32.HI R3, RZ, 0x1f, R0 ;  /* 0x0000001fff037819 */ /* 0x001fc80000011400 */
[CC--:B------:R-:W-:Y:S02]  /*0a90*/  LEA.HI R4, R3.reuse, R0.reuse, RZ, 0x5 ;  /* 0x0000000003047211 */ /* 0x0c0fe400078f28ff */
[----:B------:R-:W-:-:S03]  /*0aa0*/  LEA.HI R5, R3, R0, RZ, 0x2 ;  /* 0x0000000003057211 */ /* 0x000fc600078f10ff */
[----:B------:R-:W-:Y:S01]  /*0ab0*/  IMAD.SHL.U32 R6, R4, 0x20, RZ ;  /* 0x0000002004067824 */ /* 0x000fe200078e00ff */
[----:B------:R-:W-:-:S04]  /*0ac0*/  LOP3.LUT R11, R5, 0xfffffffc, RZ, 0xc0, !PT ;  /* 0xfffffffc050b7812 */ /* 0x000fc800078ec0ff */
[----:B------:R-:W-:Y:S01]  /*0ad0*/  LOP3.LUT R6, R6, 0xfffffc00, RZ, 0xc0, !PT ;  /* 0xfffffc0006067812 */ /* 0x000fe200078ec0ff */
[----:B------:R-:W-:Y:S01]  /*0ae0*/  IMAD.IADD R12, R0, 0x1, -R11 ;  /* 0x00000001000c7824 */ /* 0x000fe200078e0a0b */
[----:B--2---:R-:W-:Y:S02]  /*0af0*/  R2UR UR4, R2 ;  /* 0x00000000020472ca */ /* 0x004fe400000e0000 */
[CC--:B------:R-:W-:Y:S02]  /*0b00*/  LEA.HI R2, R3.reuse, R0.reuse, RZ, 0x7 ;  /* 0x0000000003027211 */ /* 0x0c0fe400078f38ff */
[----:B------:R-:W-:Y:S02]  /*0b10*/  LEA.HI R3, R3, R0, RZ, 0x4 ;  /* 0x0000000003037211 */ /* 0x000fe400078f20ff */
[----:B------:R-:W-:Y:S02]  /*0b20*/  LOP3.LUT R213, R2, 0xffffff80, RZ, 0xc0, !PT ;  /* 0xffffff8002d57812 */ /* 0x000fe400078ec0ff */
[----:B------:R-:W-:-:S02]  /*0b30*/  LOP3.LUT R5, R3, 0x3fffff0, RZ, 0xc0, !PT ;  /* 0x03fffff003057812 */ /* 0x000fc400078ec0ff */
[----:B------:R-:W-:Y:S01]  /*0b40*/  SHF.R.S32.HI R4, RZ, 0x4, R3 ;  /* 0x00000004ff047819 */ /* 0x000fe20000011403 */
[C---:B------:R-:W-:Y:S02]  /*0b50*/  IMAD.IADD R213, R0.reuse, 0x1, -R213 ;  /* 0x0000000100d57824 */ /* 0x040fe400078e0ad5 */
[----:B------:R-:W-:Y:S01]  /*0b60*/  IMAD.IADD R5, R0, 0x1, -R5 ;  /* 0x0000000100057824 */ /* 0x000fe200078e0a05 */
[----:B------:R-:W-:Y:S01]  /*0b70*/  LEA.HI R0, R3, R4, RZ, 0x1 ;  /* 0x0000000403007211 */ /* 0x000fe200078f08ff */
[----:B------:R-:W-:Y:S01]  /*0b80*/  ULOP3.LUT UR4, UR4, 0x1, URZ, 0xfc, !UPT ;  /* 0x0000000104047892 */ /* 0x000fe2000f8efc3f */
[----:B------:R-:W-:Y:S01]  /*0b90*/  SHF.R.S32.HI R8, RZ, 0x1f, R213 ;  /* 0x0000001fff087819 */ /* 0x000fe200000114d5 */
[----:B------:R-:W-:Y:S01]  /*0ba0*/  IMAD R6, R5, 0x40, R6 ;  /* 0x0000004005067824 */ /* 0x000fe200078e0206 */
[----:B------:R-:W-:Y:S02]  /*0bb0*/  SHF.R.S32.HI R3, RZ, 0x7, R2 ;  /* 0x00000007ff037819 */ /* 0x000fe40000011402 */
[----:B------:R-:W-:-:S02]  /*0bc0*/  LEA.HI R9, R8, R213, RZ, 0x2 ;  /* 0x000000d508097211 */ /* 0x000fc400078f10ff */
[----:B------:R-:W-:Y:S02]  /*0bd0*/  LEA.HI R2, R2, R3, RZ, 0x1 ;  /* 0x0000000302027211 */ /* 0x000fe400078f08ff */
[--C-:B------:R-:W-:Y:S02]  /*0be0*/  SHF.R.S32.HI R10, RZ, 0x2, R9.reuse ;  /* 0x00000002ff0a7819 */ /* 0x100fe40000011409 */
[----:B------:R-:W-:Y:S02]  /*0bf0*/  SHF.R.S32.HI R7, RZ, 0x1f, R9 ;  /* 0x0000001fff077819 */ /* 0x000fe40000011409 */
[----:B------:R-:W-:Y:S02]  /*0c00*/  LEA.HI R8, R8, R213, RZ, 0x5 ;  /* 0x000000d508087211 */ /* 0x000fe400078f28ff */
[----:B------:R-:W-:Y:S02]  /*0c10*/  LEA.HI R11, R7, R10, RZ, 0x3 ;  /* 0x0000000a070b7211 */ /* 0x000fe400078f18ff */
[----:B------:R-:W-:-:S02]  /*0c20*/  LOP3.LUT R7, R0, 0x1ffffffe, RZ, 0xc0, !PT ;  /* 0x1ffffffe00077812 */ /* 0x000fc400078ec0ff */
[----:B------:R-:W-:Y:S02]  /*0c30*/  LOP3.LUT R11, R11, 0xfffffff8, RZ, 0xc0, !PT ;  /* 0xfffffff80b0b7812 */ /* 0x000fe400078ec0ff */
[----:B------:R-:W-:Y:S01]  /*0c40*/  LOP3.LUT R2, R2, 0x3fffffe, RZ, 0xc0, !PT ;  /* 0x03fffffe02027812 */ /* 0x000fe200078ec0ff */
[----:B------:R-:W-:Y:S01]  /*0c50*/  IMAD.IADD R7, R4, 0x1, -R7 ;  /* 0x0000000104077824 */ /* 0x000fe200078e0a07 */
[----:B------:R-:W-:Y:S01]  /*0c60*/  LEA.HI R0, R12, R12, RZ, 0x1 ;  /* 0x0000000c0c007211 */ /* 0x000fe200078f08ff */
[----:B------:R-:W-:Y:S01]  /*0c70*/  IMAD.IADD R11, R10, 0x1, -R11 ;  /* 0x000000010a0b7824 */ /* 0x000fe200078e0a0b */
[----:B------:R-:W-:Y:S01]  /*0c80*/  LOP3.LUT R4, R9, 0x7ffffffc, RZ, 0xc0, !PT ;  /* 0x7ffffffc09047812 */ /* 0x000fe200078ec0ff */
[----:B------:R-:W-:Y:S01]  /*0c90*/  IMAD.IADD R3, R3, 0x1, -R2 ;  /* 0x0000000103037824 */ /* 0x000fe200078e0a02 */
[----:B------:R-:W-:Y:S02]  /*0ca0*/  SHF.R.S32.HI R8, RZ, 0x5, R8 ;  /* 0x00000005ff087819 */ /* 0x000fe40000011408 */
[----:B------:R-:W-:Y:S01]  /*0cb0*/  LOP3.LUT R5, R0, 0x1ffffffe, RZ, 0xc0, !PT ;  /* 0x1ffffffe00057812 */ /* 0x000fe200078ec0ff */
[----:B------:R-:W-:-:S02]  /*0cc0*/  IMAD.IADD R2, R213, 0x1, -R4 ;  /* 0x00000001d5027824 */ /* 0x000fc400078e0a04 */
[----:B------:R-:W-:Y:S02]  /*0cd0*/  IMAD R0, R7, 0x8, R6 ;  /* 0x0000000807007824 */ /* 0x000fe400078e0206 */
[----:B------:R-:W-:Y:S02]  /*0ce0*/  IMAD R8, R8, 0x10, R11 ;  /* 0x0000001008087824 */ /* 0x000fe400078e020b */
[----:B------:R-:W-:Y:S01]  /*0cf0*/  IMAD.SHL.U32 R2, R2, 0x2, RZ ;  /* 0x0000000202027824 */ /* 0x000fe200078e00ff */
[----:B------:R0:W-:Y:S01]  /*0d00*/  STL [R1+0xc], R0 ;  /* 0x00000c0001007387 */ /* 0x0001e20000100800 */
[----:B------:R-:W-:Y:S02]  /*0d10*/  IMAD.IADD R5, R12, 0x1, -R5 ;  /* 0x000000010c057824 */ /* 0x000fe400078e0a05 */
[C---:B------:R-:W-:Y:S01]  /*0d20*/  VIADD R207, R2.reuse, 0x8 ;  /* 0x0000000802cf7836 */ /* 0x040fe20000000000 */
[----:B------:R-:W-:Y:S01]  /*0d30*/  SHF.R.S32.HI R4, RZ, 0x1f, R2 ;  /* 0x0000001fff047819 */ /* 0x000fe20000011402 */
[----:B------:R-:W-:-:S02]  /*0d40*/  VIADD R206, R2, 0x10 ;  /* 0x0000001002ce7836 */ /* 0x000fc40000000000 */
[C---:B------:R-:W-:Y:S01]  /*0d50*/  VIADD R205, R2.reuse, 0x18 ;  /* 0x0000001802cd7836 */ /* 0x040fe20000000000 */
[----:B------:R-:W-:Y:S01]  /*0d60*/  SHF.R.S32.HI R4, RZ, 0x1f, R207 ;  /* 0x0000001fff047819 */ /* 0x000fe200000114cf */
[C---:B------:R-:W-:Y:S02]  /*0d70*/  VIADD R204, R2.reuse, 0x20 ;  /* 0x0000002002cc7836 */ /* 0x040fe40000000000 */
[----:B0-----:R-:W-:Y:S01]  /*0d80*/  IMAD R0, R3, 0x40, R8 ;  /* 0x0000004003007824 */ /* 0x001fe200078e0208 */
[----:B------:R-:W-:Y:S01]  /*0d90*/  SHF.R.S32.HI R6, RZ, 0x1f, R205 ;  /* 0x0000001fff067819 */ /* 0x000fe200000114cd */
[----:B------:R-:W-:Y:S01]  /*0da0*/  IMAD.U32 R3, RZ, RZ, UR4 ;  /* 0x00000004ff037e24 */ /* 0x000fe2000f8e00ff */
[----:B------:R-:W-:Y:S01]  /*0db0*/  SHF.R.S32.HI R4, RZ, 0x1f, R204 ;  /* 0x0000001fff047819 */ /* 0x000fe200000114cc */
[C---:B------:R-:W-:Y:S01]  /*0dc0*/  VIADD R203, R2.reuse, 0x28 ;  /* 0x0000002802cb7836 */ /* 0x040fe20000000000 */
[----:B------:R-:W-:Y:S01]  /*0dd0*/  STL [R1+0x8], R0 ;  /* 0x0000080001007387 */ /* 0x000fe20000100800 */
[----:B------:R-:W-:-:S02]  /*0de0*/  VIADD R202, R2, 0x30 ;  /* 0x0000003002ca7836 */ /* 0x000fc40000000000 */
[C---:B------:R-:W-:Y:S01]  /*0df0*/  VIADD R201, R2.reuse, 0x38 ;  /* 0x0000003802c97836 */ /* 0x040fe20000000000 */
[----:B------:R0:W-:Y:S01]  /*0e00*/  STL [R1+0x10], R3 ;  /* 0x0000100301007387 */ /* 0x0001e20000100800 */
[C---:B------:R-:W-:Y:S01]  /*0e10*/  VIADD R200, R2.reuse, 0x40 ;  /* 0x0000004002c87836 */ /* 0x040fe20000000000 */
[----:B------:R-:W-:Y:S01]  /*0e20*/  SHF.R.S32.HI R6, RZ, 0x1f, R202 ;  /* 0x0000001fff067819 */ /* 0x000fe200000114ca */
[C---:B------:R-:W-:Y:S01]  /*0e30*/  VIADD R199, R2.reuse, 0x48 ;  /* 0x0000004802c77836 */ /* 0x040fe20000000000 */
[----:B------:R-:W-:Y:S01]  /*0e40*/  SHF.R.S32.HI R4, RZ, 0x1f, R201 ;  /* 0x0000001fff047819 */ /* 0x000fe200000114c9 */
[C---:B------:R-:W-:Y:S02]  /*0e50*/  VIADD R198, R2.reuse, 0x50 ;  /* 0x0000005002c67836 */ /* 0x040fe40000000000 */
[C---:B------:R-:W-:Y:S01]  /*0e60*/  VIADD R197, R2.reuse, 0x58 ;  /* 0x0000005802c57836 */ /* 0x040fe20000000000 */
[----:B------:R-:W-:Y:S01]  /*0e70*/  SHF.R.S32.HI R6, RZ, 0x1f, R199 ;  /* 0x0000001fff067819 */ /* 0x000fe200000114c7 */
[C---:B------:R-:W-:Y:S01]  /*0e80*/  VIADD R196, R2.reuse, 0x60 ;  /* 0x0000006002c47836 */ /* 0x040fe20000000000 */
[----:B0-----:R-:W-:Y:S01]  /*0e90*/  SHF.R.S32.HI R3, RZ, 0x1f, R206 ;  /* 0x0000001fff037819 */ /* 0x001fe200000114ce */
        /* <DEDUP_REMOVED lines=31> */
[----:B------:R-:W-:Y:S01]  /*1090*/  SHF.R.S32.HI R218, RZ, 0x1f, R185 ;  /* 0x0000001fffda7819 */ /* 0x000fe200000114b9 */
[----:B------:R-:W-:Y:S01]  /*10a0*/  IMAD R17, R5, 0x8, R0 ;  /* 0x0000000805117824 */ /* 0x000fe200078e0200 */
[----:B------:R-:W-:-:S02]  /*10b0*/  SHF.R.S32.HI R217, RZ, 0x1f, R184 ;  /* 0x0000001fffd97819 */ /* 0x000fc400000114b8 */
[----:B------:R-:W-:Y:S02]  /*10c0*/  SHF.R.S32.HI R216, RZ, 0x1f, R23 ;  /* 0x0000001fffd87819 */ /* 0x000fe40000011417 */
[----:B------:R-:W-:Y:S02]  /*10d0*/  SHF.R.S32.HI R215, RZ, 0x1f, R22 ;  /* 0x0000001fffd77819 */ /* 0x000fe40000011416 */
[----:B------:R-:W-:-:S07]  /*10e0*/  SHF.R.S32.HI R214, RZ, 0x1f, R19 ;  /* 0x0000001fffd67819 */ /* 0x000fce0000011413 */
.L_x_1571:
[----:B------:R-:W-:Y:S01]  /*10f0*/  ULDC.64 UR8, c[0x0][0xa28] ;  /* 0x00028a0000087ab9 */ /* 0x000fe20000000a00 */
[----:B------:R-:W-:Y:S01]  /*1100*/  ULDC UR4, c[0x0][0x424] ;  /* 0x0001090000047ab9 */ /* 0x000fe20000000800 */
[----:B------:R-:W-:Y:S01]  /*1110*/  UISETP.NE.U32.AND UP0, UPT, UR8, URZ, UPT ;  /* 0x0000003f0800728c */ /* 0x000fe2000bf05070 */
[----:B------:R-:W-:-:S03]  /*1120*/  ULDC UR7, c[0x0][0x2f0] ;  /* 0x0000bc0000077ab9 */ /* 0x000fc60000000800 */
[----:B------:R-:W-:-:S03]  /*1130*/  UISETP.NE.AND.EX UP0, UPT, UR9, URZ, UPT, UP0 ;  /* 0x0000003f0900728c */ /* 0x000fc6000bf05300 */
[----:B------:R-:W-:Y:S02]  /*1140*/  ULDC.64 UR8, c[0x0][0xa18] ;  /* 0x0002860000087ab9 */ /* 0x000fe40000000a00 */
[----:B------:R-:W-:Y:S01]  /*1150*/  UISETP.NE.U32.AND UP1, UPT, UR8, URZ, UPT ;  /* 0x0000003f0800728c */ /* 0x000fe2000bf25070 */
[----:B------:R-:W-:-:S03]  /*1160*/  PLOP3.LUT P0, PT, PT, PT, UP0, 0x80, 0x0 ;  /* 0x000000000000781c */ /* 0x000fc60003f0f008 */
[----:B------:R-:W-:-:S03]  /*1170*/  UISETP.NE.AND.EX UP1, UPT, UR9, URZ, UPT, UP1 ;  /* 0x0000003f0900728c */ /* 0x000fc6000bf25310 */
[----:B------:R-:W-:Y:S02]  /*1180*/  @UP0 ULDC.64 UR8, c[0x0][0xa28] ;  /* 0x00028a0000080ab9 */ /* 0x000fe40000000a00 */
[----:B------:R-:W-:Y:S01]  /*1190*/  @UP0 UIMAD.WIDE UR8, UR53, 0x4, UR8 ;  /* 0x00000004350808a5 */ /* 0x000fe2000f8e0208 */
[----:B------:R-:W-:-:S05]  /*11a0*/  PLOP3.LUT P2, PT, PT, PT, UP1, 0x80, 0x0 ;  /* 0x000000000000781c */ /* 0x000fca0003f4f018 */
[----:B0-2---:R-:W-:Y:S02]  /*11b0*/  IMAD.U32 R4, RZ, RZ, UR8 ;  /* 0x00000008ff047e24 */ /* 0x005fe4000f8e00ff */
[----:B------:R-:W-:Y:S01]  /*11c0*/  IMAD.U32 R5, RZ, RZ, UR9 ;  /* 0x00000009ff057e24 */ /* 0x000fe2000f8e00ff */
[----:B------:R-:W-:Y:S02]  /*11d0*/  @UP1 ULDC.64 UR8, c[0x0][0xa18] ;  /* 0x0002860000081ab9 */ /* 0x000fe40000000a00 */
[----:B------:R-:W-:Y:S02]  /*11e0*/  @UP1 UIMAD.WIDE UR8, UR53, 0x4, UR8 ;  /* 0x00000004350818a5 */ /* 0x000fe4000f8e0208 */
[----:B------:R-:W2:Y:S04]  /*11f0*/  @P0 LDG.E R4, desc[UR36][R4.64] ;  /* 0x0000002404040981 */ /* 0x000ea8000c1e1900 */
[----:B------:R-:W-:-:S02]  /*1200*/  IMAD.U32 R6, RZ, RZ, UR8 ;  /* 0x00000008ff067e24 */ /* 0x000fc4000f8e00ff */
[----:B------:R-:W-:Y:S01]  /*1210*/  IMAD.U32 R7, RZ, RZ, UR9 ;  /* 0x00000009ff077e24 */ /* 0x000fe2000f8e00ff */
[----:B------:R-:W-:-:S04]  /*1220*/  ULDC.64 UR8, c[0x0][0x418] ;  /* 0x0001060000087ab9 */ /* 0x000fc80000000a00 */
[----:B---3--:R-:W3:Y:S01]  /*1230*/  @P2 LDG.E R6, desc[UR36][R6.64] ;  /* 0x0000002406062981 */ /* 0x008ee2000c1e1900 */
[----:B------:R-:W-:Y:S01]  /*1240*/  UISETP.NE.U32.AND UP0, UPT, UR8, URZ, UPT ;  /* 0x0000003f0800728c */ /* 0x000fe2000bf05070 */
[----:B------:R-:W-:Y:S01]  /*1250*/  UMOV UR40, URZ ;  /* 0x0000003f00287c82 */ /* 0x000fe20008000000 */
[----:B------:R-:W-:Y:S02]  /*1260*/  ULOP3.LUT UR54, UR5, 0xffff, URZ, 0xc0, !UPT ;  /* 0x0000ffff05367892 */ /* 0x000fe4000f8ec03f */
[----:B------:R-:W-:-:S03]  /*1270*/  UISETP.NE.AND.EX UP0, UPT, UR9, URZ, UPT, UP0 ;  /* 0x0000003f0900728c */ /* 0x000fc6000bf05300 */
[----:B------:R-:W-:Y:S01]  /*1280*/  ULDC.64 UR8, c[0x0][0xa20] ;  /* 0x0002880000087ab9 */ /* 0x000fe20000000a00 */
[----:B------:R-:W-:Y:S01]  /*1290*/  USEL UR4, UR4, 0x1, UP0 ;  /* 0x0000000104047887 */ /* 0x000fe20008000000 */
[----:B------:R-:W-:-:S03]  /*12a0*/  ISETP.NE.U32.AND P1, PT, RZ, UR8, PT ;  /* 0x00000008ff007c0c */ /* 0x000fc6000bf25070 */
[----:B------:R-:W-:Y:S01]  /*12b0*/  UIMAD UR4, UR4, UR7, URZ ;  /* 0x00000007040472a4 */ /* 0x000fe2000f8e023f */
[----:B------:R-:W-:Y:S02]  /*12c0*/  ISETP.NE.AND.EX P1, PT, RZ, UR9, PT, P1 ;  /* 0x00000009ff007c0c */ /* 0x000fe4000bf25310 */
[----:B--2---:R-:W-:Y:S02]  /*12d0*/  @P0 R2UR UR40, R4 ;  /* 0x00000000042802ca */ /* 0x004fe400000e0000 */
[----:B---3--:R-:W-:Y:S01]  /*12e0*/  @P2 R2UR UR41, R6 ;  /* 0x00000000062922ca */ /* 0x008fe200000e0000 */
[----:B-1--45:R-:W-:-:S14]  /*12f0*/  @P2 BRA `(.L_x_1460) ;  /* 0x0000000000382947 */ /* 0x032fdc0003800000 */
[----:B------:R-:W-:Y:S01]  /*1300*/  ULDC.64 UR8, c[0x0][0xa00] ;  /* 0x0002800000087ab9 */ /* 0x000fe20000000a00 */
[----:B------:R-:W-:Y:S01]  /*1310*/  ULDC UR41, c[0x0][0x288] ;  /* 0x0000a20000297ab9 */ /* 0x000fe20000000800 */
        /* <DEDUP_REMOVED lines=12> */
.L_x_1460:
[----:B------:R-:W-:Y:S01]  /*13e0*/  UMOV UR57, UR53 ;  /* 0x0000003500397c82 */ /* 0x000fe20008000000 */
[----:B------:R-:W-:Y:S05]  /*13f0*/  @!P1 BRA `(.L_x_1461) ;  /* 0x00000000001c9947 */ /* 0x000fea0003800000 */
[----:B------:R-:W-:Y:S02]  /*1400*/  ULDC.64 UR8, c[0x0][0xa20] ;  /* 0x0002880000087ab9 */ /* 0x000fe40000000a00 */
[----:B------:R-:W-:-:S06]  /*1410*/  UIMAD.WIDE UR8, UR53, 0x4, UR8 ;  /* 0x00000004350878a5 */ /* 0x000fcc000f8e0208 */
[----:B------:R-:W-:Y:S02]  /*1420*/  IMAD.U32 R4, RZ, RZ, UR8 ;  /* 0x00000008ff047e24 */ /* 0x000fe4000f8e00ff */
[----:B------:R-:W-:-:S05]  /*1430*/  IMAD.U32 R5, RZ, RZ, UR9 ;  /* 0x00000009ff057e24 */ /* 0x000fca000f8e00ff */
[----:B------:R-:W2:Y:S02]  /*1440*/  LDG.E R4, desc[UR36][R4.64] ;  /* 0x0000002404047981 */ /* 0x000ea4000c1e1900 */
[----:B--2---:R-:W-:Y:S01]  /*1450*/  R2UR UR4, R4 ;  /* 0x00000000040472ca */ /* 0x004fe200000e0000 */
[----:B------:R-:W-:-:S14]  /*1460*/  BRA `(.L_x_1462) ;  /* 0x0000000000347947 */ /* 0x000fdc0003800000 */
.L_x_1461:
        /* <DEDUP_REMOVED lines=13> */
.L_x_1462:
[----:B------:R-:W-:Y:S01]  /*1540*/  ULDC UR7, c[0x0][0x448] ;  /* 0x0001120000077ab9 */ /* 0x000fe20000000800 */
[----:B------:R-:W-:Y:S02]  /*1550*/  USHF.L.U32 UR47, UR6, 0x7, URZ ;  /* 0x00000007062f7899 */ /* 0x000fe4000800063f */
[----:B------:R-:W-:Y:S02]  /*1560*/  UISETP.NE.AND UP0, UPT, UR7, 0x1, UPT ;  /* 0x000000010700788c */ /* 0x000fe4000bf05270 */
[----:B------:R-:W-:Y:S01]  /*1570*/  UIADD3 UR10, UR47, 0x7f, URZ ;  /* 0x0000007f2f0a7890 */ /* 0x000fe2000fffe03f */
[----:B------:R-:W-:Y:S01]  /*1580*/  ULDC.64 UR6, c[0x0][0x9e0] ;  /* 0x0002780000067ab9 */ /* 0x000fe20000000a00 */
[----:B------:R-:W-:Y:S02]  /*1590*/  UP2UR UR49, UPR, URZ, 0x1 ;  /* 0x000000013f317883 */ /* 0x000fe40008000000 */
[----:B------:R-:W-:-:S05]  /*15a0*/  UIADD3 UR40, -UR40, UR4, URZ ;  /* 0x0000000428287290 */ /* 0x000fca000fffe13f */
[----:B------:R-:W-:Y:S01]  /*15b0*/  @UP0 ULDC UR8, c[0x0][0x44c] ;  /* 0x0001130000080ab9 */ /* 0x000fe20000000800 */
[----:B------:R-:W-:Y:S01]  /*15c0*/  @UP0 ULDC UR11, c[0x0][0x450] ;  /* 0x00011400000b0ab9 */ /* 0x000fe20000000800 */
[----:B------:R-:W-:Y:S02]  /*15d0*/  UIMAD.WIDE.U32 UR8, UR10, UR8, URZ ;  /* 0x000000080a0872a5 */ /* 0x000fe4000f8e003f */
[----:B------:R-:W-:Y:S02]  /*15e0*/  UIADD3 UR4, UR40, 0x1, -UR41 ;  /* 0x0000000128047890 */ /* 0x000fe4000fffe829 */
[----:B------:R-:W-:Y:S02]  /*15f0*/  @UP0 USHF.R.U32.HI UR10, URZ, UR11, UR9 ;  /* 0x0000000b3f0a0299 */ /* 0x000fe40008011609 */
[----:B------:R-:W-:Y:S02]  /*1600*/  UISETP.GE.AND UP0, UPT, UR7, 0x1, UPT ;  /* 0x000000010700788c */ /* 0x000fe4000bf06270 */
[----:B------:R-:W-:-:S02]  /*1610*/  UIADD3 UR10, UR4, UR10, URZ ;  /* 0x0000000a040a7290 */ /* 0x000fc4000fffe03f */
[----:B------:R-:W-:Y:S02]  /*1620*/  UP2UR UR42, UPR, URZ, 0x1 ;  /* 0x000000013f2a7883 */ /* 0x000fe40008000000 */
[----:B------:R-:W-:Y:S01]  /*1630*/  PLOP3.LUT P0, PT, PT, PT, UP0, 0x40, 0x0 ;  /* 0x000000000000781c */ /* 0x000fe20003f0e808 */
[----:B------:R-:W-:-:S12]  /*1640*/  UIADD3 UR6, UR10, UR6, URZ ;  /* 0x000000060a067290 */ /* 0x000fd8000fffe03f */
[----:B------:R-:W-:Y:S05]  /*1650*/  @P0 BRA `(.L_x_1463) ;  /* 0x0000000000440947 */ /* 0x000fea0003800000 */
        /* <DEDUP_REMOVED lines=10> */
.L_x_1464:
[----:B------:R-:W-:-:S11]  /*1700*/  UISETP.NE.AND UP0, UPT, UR7, 0x1, UPT ;  /* 0x000000010700788c */ /* 0x000fd6000bf05270 */
[----:B------:R-:W-:Y:S02]  /*1710*/  @UP0 ULDC.64 UR10, c[0x0][0x9e8] ;  /* 0x00027a00000a0ab9 */ /* 0x000fe40000000a00 */
[----:B------:R-:W-:-:S04]  /*1720*/  UIMAD.WIDE.U32 UR8, UR4, UR10, URZ ;  /* 0x0000000a040872a5 */ /* 0x000fc8000f8e003f */
[----:B------:R-:W-:-:S12]  /*1730*/  @UP0 USHF.R.U32.HI UR4, URZ, UR11, UR9 ;  /* 0x0000000b3f040299 */ /* 0x000fd80008011609 */
.L_x_1465:
[----:B------:R-:W-:-:S04]  /*1740*/  UIMAD UR4, UR4, UR7, UR7 ;  /* 0x00000007040472a4 */ /* 0x000fc8000f8e0207 */
[----:B------:R-:W-:-:S04]  /*1750*/  UISETP.LT.AND UP0, UPT, UR6, UR4, UPT ;  /* 0x000000040600728c */ /* 0x000fc8000bf01270 */
[----:B------:R-:W-:-:S12]  /*1760*/  USEL UR6, UR6, UR4, UP0 ;  /* 0x0000000406067287 */ /* 0x000fd80008000000 */
.L_x_1463:
[----:B------:R-:W-:Y:S02]  /*1770*/  UISETP.NE.AND UP0, UPT, UR49, URZ, UPT ;  /* 0x0000003f3100728c */ /* 0x000fe4000bf05270 */
[----:B------:R-:W-:Y:S02]  /*1780*/  UIADD3 UR4, UR40, 0x3f, URZ ;  /* 0x0000003f28047890 */ /* 0x000fe4000fffe03f */
[----:B------:R-:W-:Y:S02]  /*1790*/  UIADD3 UR10, UR6, 0x3f, URZ ;  /* 0x0000003f060a7890 */ /* 0x000fe4000fffe03f */
[----:B------:R-:W-:Y:S02]  /*17a0*/  UISETP.GE.AND UP1, UPT, UR7, 0x1, UPT ;  /* 0x000000010700788c */ /* 0x000fe4000bf26270 */
[----:B------:R-:W-:Y:S02]  /*17b0*/  USHF.R.S32.HI UR6, URZ, 0x1f, UR4 ;  /* 0x0000001f3f067899 */ /* 0x000fe40008011404 */
[----:B------:R-:W-:Y:S01]  /*17c0*/  USHF.R.S32.HI UR11, URZ, 0x1f, UR10 ;  /* 0x0000001f3f0b7899 */ /* 0x000fe2000801140a */
[----:B------:R-:W-:Y:S01]  /*17d0*/  @UP0 ULDC UR8, c[0x0][0x44c] ;  /* 0x0001130000080ab9 */ /* 0x000fe20000000800 */
[----:B------:R-:W-:Y:S01]  /*17e0*/  ULEA.HI UR6, UR6, UR4, URZ, 0x6 ;  /* 0x0000000406067291 */ /* 0x000fe2000f8f303f */
[----:B------:R-:W-:Y:S01]  /*17f0*/  PLOP3.LUT P0, PT, PT, PT, UP1, 0x40, 0x0 ;  /* 0x000000000000781c */ /* 0x000fe20003f0e818 */
[----:B------:R-:W-:-:S02]  /*1800*/  UIMAD.WIDE.U32 UR8, UR47, UR8, URZ ;  /* 0x000000082f0872a5 */ /* 0x000fc4000f8e003f */
[----:B------:R-:W-:Y:S01]  /*1810*/  ULEA.HI UR11, UR11, UR10, URZ, 0x6 ;  /* 0x0000000a0b0b7291 */ /* 0x000fe2000f8f303f */
[----:B------:R-:W-:Y:S01]  /*1820*/  @UP0 ULDC UR13, c[0x0][0x450] ;  /* 0x00011400000d0ab9 */ /* 0x000fe20000000800 */
[----:B------:R-:W-:Y:S01]  /*1830*/  UMOV UR12, UR47 ;  /* 0x0000002f000c7c82 */ /* 0x000fe20008000000 */
[----:B------:R-:W-:Y:S02]  /*1840*/  UIADD3 UR44, UR40, -UR41, URZ ;  /* 0x80000029282c7290 */ /* 0x000fe4000fffe03f */
[----:B------:R-:W-:Y:S02]  /*1850*/  USHF.R.S32.HI UR6, URZ, 0x6, UR6 ;  /* 0x000000063f067899 */ /* 0x000fe40008011406 */
[----:B------:R-:W-:Y:S02]  /*1860*/  USHF.R.S32.HI UR11, URZ, 0x6, UR11 ;  /* 0x000000063f0b7899 */ /* 0x000fe4000801140b */
[----:B------:R-:W-:Y:S02]  /*1870*/  @UP0 USHF.R.U32.HI UR12, URZ, UR13, UR9 ;  /* 0x0000000d3f0c0299 */ /* 0x000fe40008011609 */
[----:B------:R-:W-:-:S02]  /*1880*/  UISETP.LT.AND UP0, UPT, UR6, UR11, UPT ;  /* 0x0000000b0600728c */ /* 0x000fc4000bf01270 */
[----:B------:R-:W-:Y:S01]  /*1890*/  UIADD3 UR4, UR44, UR12, URZ ;  /* 0x0000000c2c047290 */ /* 0x000fe2000fffe03f */
[----:B------:R-:W-:Y:S01]  /*18a0*/  ULDC UR10, c[0x0][0x9dc] ;  /* 0x00027700000a7ab9 */ /* 0x000fe20000000800 */
[----:B------:R-:W-:Y:S02]  /*18b0*/  USEL UR6, UR6, UR11, UP0 ;  /* 0x0000000b06067287 */ /* 0x000fe40008000000 */
[----:B------:R-:W-:Y:S01]  /*18c0*/  UIADD3 UR10, UR4, -UR10, URZ ;  /* 0x8000000a040a7290 */ /* 0x000fe2000fffe03f */
[----:B------:R-:W-:Y:S11]  /*18d0*/  @P0 BRA `(.L_x_1466) ;  /* 0x0000000000440947 */ /* 0x000ff60003800000 */
        /* <DEDUP_REMOVED lines=10> */
.L_x_1467:
[----:B------:R-:W-:-:S11]  /*1980*/  UISETP.NE.AND UP0, UPT, UR7, 0x1, UPT ;  /* 0x000000010700788c */ /* 0x000fd6000bf05270 */
[----:B------:R-:W-:Y:S02]  /*1990*/  @UP0 ULDC.64 UR12, c[0x0][0x9e8] ;  /* 0x00027a00000c0ab9 */ /* 0x000fe40000000a00 */
[----:B------:R-:W-:-:S04]  /*19a0*/  UIMAD.WIDE.U32 UR8, UR4, UR12, URZ ;  /* 0x0000000c040872a5 */ /* 0x000fc8000f8e003f */
[----:B------:R-:W-:-:S12]  /*19b0*/  @UP0 USHF.R.U32.HI UR4, URZ, UR13, UR9 ;  /* 0x0000000d3f040299 */ /* 0x000fd80008011609 */
.L_x_1468:
[----:B------:R-:W-:-:S04]  /*19c0*/  UIMAD UR4, UR4, UR7, URZ ;  /* 0x00000007040472a4 */ /* 0x000fc8000f8e023f */
[----:B------:R-:W-:-:S04]  /*19d0*/  UISETP.LT.AND UP0, UPT, UR10, UR4, UPT ;  /* 0x000000040a00728c */ /* 0x000fc8000bf01270 */
[----:B------:R-:W-:-:S12]  /*19e0*/  USEL UR10, UR10, UR4, !UP0 ;  /* 0x000000040a0a7287 */ /* 0x000fd8000c000000 */
.L_x_1466:
[----:B------:R-:W-:-:S04]  /*19f0*/  USHF.R.S32.HI UR4, URZ, 0x1f, UR10 ;  /* 0x0000001f3f047899 */ /* 0x000fc8000801140a */
[----:B------:R-:W-:-:S04]  /*1a00*/  ULEA.HI UR4, UR4, UR10, URZ, 0x6 ;  /* 0x0000000a04047291 */ /* 0x000fc8000f8f303f */
[----:B------:R-:W-:Y:S02]  /*1a10*/  USHF.R.S32.HI UR7, URZ, 0x6, UR4 ;  /* 0x000000063f077899 */ /* 0x000fe40008011404 */
[----:B------:R-:W-:Y:S02]  /*1a20*/  ULOP3.LUT UR4, UR5, 0xff000000, URZ, 0xc0, !UPT ;  /* 0xff00000005047892 */ /* 0x000fe4000f8ec03f */
[----:B------:R-:W-:Y:S02]  /*1a30*/  UISETP.LT.AND UP0, UPT, URZ, UR7, UPT ;  /* 0x000000073f00728c */ /* 0x000fe4000bf01270 */
[----:B------:R-:W-:Y:S02]  /*1a40*/  ULOP3.LUT UR5, UR5, 0xff0000, URZ, 0xc0, !UPT ;  /* 0x00ff000005057892 */ /* 0x000fe4000f8ec03f */
[----:B------:R-:W-:Y:S02]  /*1a50*/  USEL UR51, URZ, UR7, !UP0 ;  /* 0x000000073f337287 */ /* 0x000fe4000c000000 */
[----:B------:R-:W-:-:S02]  /*1a60*/  USHF.R.U32.HI UR4, URZ, 0x8, UR4 ;  /* 0x000000083f047899 */ /* 0x000fc40008011604 */
[----:B------:R-:W-:Y:S02]  /*1a70*/  UISETP.GT.AND UP0, UPT, UR6, UR51, UPT ;  /* 0x000000330600728c */ /* 0x000fe4000bf04270 */
[----:B------:R-:W-:-:S03]  /*1a80*/  ULEA.HI UR5, UR5, UR4, URZ, 0x10 ;  /* 0x0000000405057291 */ /* 0x000fc6000f8f803f */
[----:B------:R-:W-:Y:S01]  /*1a90*/  UMOV UR4, URZ ;  /* 0x0000003f00047c82 */ /* 0x000fe20008000000 */
[----:B------:R-:W-:Y:S01]  /*1aa0*/  PLOP3.LUT P0, PT, PT, PT, UP0, 0x80, 0x0 ;  /* 0x000000000000781c */ /* 0x000fe20003f0f008 */
[----:B------:R-:W-:Y:S02]  /*1ab0*/  ULOP3.LUT UR56, UR5, 0xff, URZ, 0xc0, !UPT ;  /* 0x000000ff05387892 */ /* 0x000fe4000f8ec03f */
[----:B------:R-:W-:-:S10]  /*1ac0*/  USHF.R.U32.HI UR55, URZ, 0x10, UR5 ;  /* 0x000000103f377899 */ /* 0x000fd40008011605 */
[----:B------:R-:W-:Y:S05]  /*1ad0*/  @!P0 BRA `(.L_x_1469) ;  /* 0x0000000000948947 */ /* 0x000fea0003800000 */
[----:B------:R-:W-:Y:S01]  /*1ae0*/  UISETP.NE.AND UP0, UPT, UR55, URZ, UPT ;  /* 0x0000003f3700728c */ /* 0x000fe2000bf05270 */
[----:B------:R-:W-:-:S03]  /*1af0*/  ULDC UR4, c[0x0][0x9f0] ;  /* 0x00027c0000047ab9 */ /* 0x000fc60000000800 */
[----:B------:R-:W-:-:S04]  /*1b00*/  USEL UR10, UR55, UR4, UP0 ;  /* 0x00000004370a7287 */ /* 0x000fc80008000000 */
[----:B------:R-:W-:Y:S02]  /*1b10*/  UIADD3 UR4, UR10, -0x1, UR6 ;  /* 0xffffffff0a047890 */ /* 0x000fe4000fffe006 */
[----:B------:R-:W-:Y:S02]  /*1b20*/  IMAD.U32 R4, RZ, RZ, UR10 ;  /* 0x0000000aff047e24 */ /* 0x000fe4000f8e00ff */
[----:B------:R-:W-:-:S03]  /*1b30*/  UIADD3 UR7, -UR51, UR4, URZ ;  /* 0x0000000433077290 */ /* 0x000fc6000fffe13f */
[-C--:B------:R-:W-:Y:S01]  /*1b40*/  IABS R0, R4.reuse ;  /* 0x0000000400007213 */ /* 0x080fe20000000000 */
[----:B------:R-:W-:Y:S01]  /*1b50*/  UMOV UR4, URZ ;  /* 0x0000003f00047c82 */ /* 0x000fe20008000000 */
[----:B------:R-:W-:Y:S01]  /*1b60*/  IABS R6, R4 ;  /* 0x0000000400067213 */ /* 0x000fe20000000000 */
[----:B------:R-:W-:Y:S01]  /*1b70*/  IMAD.U32 R5, RZ, RZ, UR7 ;  /* 0x00000007ff057e24 */ /* 0x000fe2000f8e00ff */
[----:B------:R-:W-:Y:S01]  /*1b80*/  R2UR UR11, R0 ;  /* 0x00000000000b72ca */ /* 0x000fe200000e0000 */
[----:B------:R-:W-:-:S03]  /*1b90*/  ULOP3.LUT UR7, UR7, UR10, URZ, 0x3c, !UPT ;  /* 0x0000000a07077292 */ /* 0x000fc6000f8e3c3f */
[----:B------:R-:W-:-:S05]  /*1ba0*/  IABS R5, R5 ;  /* 0x0000000500057213 */ /* 0x000fca0000000000 */
[----:B------:R-:W-:-:S04]  /*1bb0*/  IMAD.MOV.U32 R4, RZ, RZ, R5 ;  /* 0x000000ffff047224 */ /* 0x000fc800078e0005 */
[----:B------:R-:W0:Y:S01]  /*1bc0*/  I2F.RP R0, UR11 ;  /* 0x0000000b00007d06 */ /* 0x000e220008209400 */
[----:B------:R-:W-:-:S07]  /*1bd0*/  R2UR UR9, R4 ;  /* 0x00000000040972ca */ /* 0x000fce00000e0000 */
[----:B0-----:R-:W0:Y:S02]  /*1be0*/  MUFU.RCP R0, R0 ;  /* 0x0000000000007308 */ /* 0x001e240000001000 */
[----:B0-----:R-:W-:Y:S02]  /*1bf0*/  VIADD R3, R0, 0xffffffe ;  /* 0x0ffffffe00037836 */ /* 0x001fe40000000000 */
        /* <DEDUP_REMOVED lines=19> */
.L_x_1469:
[----:B------:R-:W-:Y:S01]  /*1d30*/  UIMAD UR51, UR56, UR4, UR51 ;  /* 0x00000004383372a4 */ /* 0x000fe2000f8e0233 */
[----:B------:R-:W-:Y:S01]  /*1d40*/  IMAD.U32 R160, RZ, RZ, UR6 ;  /* 0x00000006ffa07e24 */ /* 0x000fe2000f8e00ff */
[----:B------:R-:W-:Y:S01]  /*1d50*/  PLOP3.LUT P0, PT, PT, PT, PT, 0x80, 0x0 ;  /* 0x000000000000781c */ /* 0x000fe20003f0f070 */
[----:B------:R-:W-:Y:S01]  /*1d60*/  IMAD.U32 R3, RZ, RZ, UR4 ;  /* 0x00000004ff037e24 */ /* 0x000fe2000f8e00ff */
[----:B------:R-:W-:Y:S01]  /*1d70*/  CS2R R28, SRZ ;  /* 0x00000000001c7805 */ /* 0x000fe2000001ff00 */
[----:B------:R-:W-:Y:S01]  /*1d80*/  IMAD.MOV.U32 R0, RZ, RZ, RZ ;  /* 0x000000ffff007224 */ /* 0x000fe200078e00ff */
[----:B------:R-:W-:Y:S02]  /*1d90*/  CS2R R24, SRZ ;  /* 0x0000000000187805 */ /* 0x000fe4000001ff00 */
        /* <DEDUP_REMOVED lines=102> */
.L_x_1471:
        /* <DEDUP_REMOVED lines=10> */
[----:B------:R-:W-:Y:S02]  /*24a0*/  @UP0 USHF.R.S32.HI UR12, URZ, 0x1f, UR53 ;  /* 0x0000001f3f0c0899 */ /* 0x000fe40008011435 */
[----:B------:R-:W-:Y:S01]  /*24b0*/  @UP1 USHF.R.S32.HI UR13, URZ, 0x1f, UR53 ;  /* 0x0000001f3f0d1899 */ /* 0x000fe20008011435 */
[----:B------:R-:W-:Y:S01]  /*24c0*/  @UP0 ULDC.64 UR8, c[0x0][0x9a8] ;  /* 0x00026a0000080ab9 */ /* 0x000fe20000000a00 */
[----:B------:R-:W-:Y:S01]  /*24d0*/  @UP1 ULDC.64 UR10, c[0x0][0x9b8] ;  /* 0x00026e00000a1ab9 */ /* 0x000fe20000000a00 */
[----:B------:R-:W-:Y:S02]  /*24e0*/  @UP0 UIMAD UR12, UR12, UR8, URZ ;  /* 0x000000080c0c02a4 */ /* 0x000fe4000f8e023f */
[----:B------:R-:W-:Y:S02]  /*24f0*/  @UP1 UIMAD UR13, UR13, UR10, URZ ;  /* 0x0000000a0d0d12a4 */ /* 0x000fe4000f8e023f */
[----:B------:R-:W-:Y:S02]  /*2500*/  @UP0 UIMAD.WIDE.U32 UR14, UR53, UR8, URZ ;  /* 0x00000008350e02a5 */ /* 0x000fe4000f8e003f */
[----:B------:R-:W-:-:S02]  /*2510*/  @UP0 UIMAD UR12, UR53, UR9, UR12 ;  /* 0x00000009350c02a4 */ /* 0x000fc4000f8e020c */
[----:B------:R-:W-:Y:S02]  /*2520*/  @UP1 UIMAD UR11, UR53, UR11, UR13 ;  /* 0x0000000b350b12a4 */ /* 0x000fe4000f8e020d */
[----:B------:R-:W-:Y:S02]  /*2530*/  @UP1 UIMAD.WIDE.U32 UR8, UR53, UR10, URZ ;  /* 0x0000000a350812a5 */ /* 0x000fe4000f8e003f */
[----:B------:R-:W-:Y:S02]  /*2540*/  @UP0 UIADD3 UR15, UR15, UR12, URZ ;  /* 0x0000000c0f0f0290 */ /* 0x000fe4000fffe03f */
[----:B------:R-:W-:Y:S01]  /*2550*/  @UP1 UIADD3 UR9, UR9, UR11, URZ ;  /* 0x0000000b09091290 */ /* 0x000fe2000fffe03f */
[----:B------:R-:W-:Y:S02]  /*2560*/  @UP1 ULDC.64 UR12, c[0x0][0x9c0] ;  /* 0x00027000000c1ab9 */ /* 0x000fe40000000a00 */
[----:B------:R-:W-:Y:S01]  /*2570*/  @UP0 ULDC.64 UR10, c[0x0][0x9b0] ;  /* 0x00026c00000a0ab9 */ /* 0x000fe20000000a00 */
[----:B------:R-:W-:-:S02]  /*2580*/  @UP1 UIMAD.WIDE.U32 UR8, UR54, UR12, UR8 ;  /* 0x0000000c360812a5 */ /* 0x000fc4000f8e0008 */
[----:B------:R-:W-:Y:S02]  /*2590*/  @UP0 UIMAD.WIDE.U32 UR14, UR54, UR10, UR14 ;  /* 0x0000000a360e02a5 */ /* 0x000fe4000f8e000e */
[----:B------:R-:W-:Y:S02]  /*25a0*/  @UP1 UIMAD UR13, UR54, UR13, UR9 ;  /* 0x0000000d360d12a4 */ /* 0x000fe4000f8e0209 */
[----:B------:R-:W-:Y:S02]  /*25b0*/  @UP0 UIMAD UR11, UR54, UR11, UR15 ;  /* 0x0000000b360b02a4 */ /* 0x000fe4000f8e020f */
[----:B------:R-:W-:Y:S02]  /*25c0*/  @UP0 ULEA UR6, UP2, UR14, UR6, 0x2 ;  /* 0x000000060e060291 */ /* 0x000fe4000f84103f */
[----:B------:R-:W-:Y:S02]  /*25d0*/  @UP1 ULEA UR4, UP3, UR8, UR4, 0x2 ;  /* 0x0000000408041291 */ /* 0x000fe4000f86103f */
[----:B------:R-:W-:-:S02]  /*25e0*/  @UP0 ULEA.HI.X UR7, UR14, UR7, UR11, 0x2, UP2 ;  /* 0x000000070e070291 */ /* 0x000fc400090f140b */
[----:B------:R-:W-:Y:S01]  /*25f0*/  @UP1 ULEA.HI.X UR5, UR8, UR5, UR13, 0x2, UP3 ;  /* 0x0000000508051291 */ /* 0x000fe200098f140d */
[----:B------:R-:W-:Y:S02]  /*2600*/  IMAD.U32 R4, RZ, RZ, UR6 ;  /* 0x00000006ff047e24 */ /* 0x000fe4000f8e00ff */
[----:B------:R-:W-:Y:S02]  /*2610*/  IMAD.U32 R8, RZ, RZ, UR4 ;  /* 0x00000004ff087e24 */ /* 0x000fe4000f8e00ff */
[----:B------:R-:W-:Y:S02]  /*2620*/  IMAD.U32 R5, RZ, RZ, UR7 ;  /* 0x00000007ff057e24 */ /* 0x000fe4000f8e00ff */
[----:B------:R-:W-:-:S03]  /*2630*/  IMAD.U32 R9, RZ, RZ, UR5 ;  /* 0x00000005ff097e24 */ /* 0x000fc6000f8e00ff */
[----:B------:R-:W2:Y:S04]  /*2640*/  @P0 LDG.E R3, desc[UR36][R4.64] ;  /* 0x0000002404030981 */ /* 0x000ea8000c1e1900 */
[----:B------:R-:W2:Y:S01]  /*2650*/  @P1 LDG.E R0, desc[UR36][R8.64] ;  /* 0x0000002408001981 */ /* 0x000ea2000c1e1900 */
[----:B------:R-:W-:Y:S01]  /*2660*/  ULEA.HI UR4, UR61, UR61, URZ, 0x1 ;  /* 0x0000003d3d047291 */ /* 0x000fe2000f8f083f */
[----:B------:R-:W-:-:S03]  /*2670*/  SHF.R.U32.HI R20, RZ, 0x7, R152 ;  /* 0x00000007ff147819 */ /* 0x000fc60000011698 */
[----:B------:R-:W-:Y:S02]  /*2680*/  ULOP3.LUT UR4, UR4, 0xfffffffe, URZ, 0xc0, !UPT ;  /* 0xfffffffe04047892 */ /* 0x000fe4000f8ec03f */
[----:B------:R-:W-:Y:S02]  /*2690*/  VIADD R6, R20, 0x8 ;  /* 0x0000000814067836 */ /* 0x000fe40000000000 */
[----:B------:R-:W-:-:S06]  /*26a0*/  UIADD3 UR4, UR61, -UR4, URZ ;  /* 0x800000043d047290 */ /* 0x000fcc000fffe03f */
[----:B------:R-:W-:Y:S01]  /*26b0*/  IMAD.U32 R7, RZ, RZ, UR4 ;  /* 0x00000004ff077e24 */ /* 0x000fe2000f8e00ff */
[----:B------:R-:W-:-:S04]  /*26c0*/  ULDC UR4, c[0x0][0x9d8] ;  /* 0x0002760000047ab9 */ /* 0x000fc80000000800 */
[----:B------:R-:W-:-:S04]  /*26d0*/  SHF.L.U32 R7, R7, 0x1f, RZ ;  /* 0x0000001f07077819 */ /* 0x000fc800000006ff */
[----:B------:R-:W0:Y:S01]  /*26e0*/  SYNCS.PHASECHK.TRANS64.TRYWAIT P0, [UR43+0x28400], R7 ;  /* 0x02840007ff0075a7 */ /* 0x000e22000800016b */
[----:B--2---:R-:W-:-:S04]  /*26f0*/  FMUL.FTZ R0, R3, R0 ;  /* 0x0000000003007220 */ /* 0x004fc80000410000 */
[----:B------:R-:W-:Y:S01]  /*2700*/  FMUL.FTZ R0, R0, UR4 ;  /* 0x0000000400007c20 */ /* 0x000fe20008410000 */
[----:B0-----:R-:W-:Y:S06]  /*2710*/  @!P0 BRA `(.L_x_1472) ;  /* 0x00000174004c8947 */ /* 0x001fec0003800000 */
.L_x_1680:
[----:B------:R-:W-:Y:S05]  /*2720*/  WARPSYNC.ALL ;  /* 0x0000000000007948 */ /* 0x000fea0003800000 */
[----:B------:R-:W2:Y:S01]  /*2730*/  LDL R3, [R1+0x10] ;  /* 0x0000100001037983 */ /* 0x000ea20000100800 */
[----:B------:R1:W-:Y:S01]  /*2740*/  BAR.SYNC.DEFER_BLOCKING R6, 0x100 ;  /* 0x000400060000751d */ /* 0x0003e20000010000 */
[----:B--2---:R-:W-:-:S13]  /*2750*/  R2UR UR4, R3 ;  /* 0x00000000030472ca */ /* 0x004fda00000e0000 */
[----:B------:R-:W-:-:S06]  /*2760*/  UISETP.NE.AND UP0, UPT, UR4, 0x3, UPT ;  /* 0x000000030400788c */ /* 0x000fcc000bf05270 */
[----:B------:R-:W-:-:S13]  /*2770*/  PLOP3.LUT P0, PT, PT, PT, UP0, 0x40, 0x0 ;  /* 0x000000000000781c */ /* 0x000fda0003f0e808 */
[----:B-1----:R-:W-:Y:S05]  /*2780*/  @P0 BRA `(.L_x_1473) ;  /* 0x0000000000040947 */ /* 0x002fea0003800000 */
[----:B------:R-:W-:Y:S01]  /*2790*/  BPT.TRAP 0x1 ;  /* 0x000000040000795c */ /* 0x000fe20000300000 */
.L_x_1473:
[----:B------:R-:W-:Y:S01]  /*27a0*/  PLOP3.LUT P1, PT, PT, PT, UP0, 0x40, 0x0 ;  /* 0x000000000000781c */ /* 0x000fe20003f2e808 */
[----:B------:R-:W-:Y:S01]  /*27b0*/  ULEA UR45, UR38, UR43, 0x3 ;  /* 0x0000002b262d7291 */ /* 0x000fe2000f8e183f */
[----:B0-----:R-:W-:-:S05]  /*27c0*/  IMAD.U32 R7, RZ, RZ, UR39 ;  /* 0x00000027ff077e24 */ /* 0x001fca000f8e00ff */
[----:B------:R-:W-:-:S04]  /*27d0*/  SHF.L.U32 R7, R7, 0x1f, RZ ;  /* 0x0000001f07077819 */ /* 0x000fc800000006ff */
[----:B------:R0:W1:Y:S02]  /*27e0*/  SYNCS.PHASECHK.TRANS64.TRYWAIT P0, [UR45+0x28430], R7 ;  /* 0x02843007ff0075a7 */ /* 0x000064000800016d */
[----:B------:R-:W-:Y:S05]  /*27f0*/  @P1 BRA `(.L_x_1474) ;  /* 0x0000000000041947 */ /* 0x000fea0003800000 */
[----:B------:R-:W-:Y:S01]  /*2800*/  BPT.TRAP 0x1 ;  /* 0x000000040000795c */ /* 0x000fe20000300000 */
.L_x_1474:
[----:B-1----:R-:W-:Y:S05]  /*2810*/  @P0 BRA `(.L_x_1475) ;  /* 0x0000000000080947 */ /* 0x002fea0003800000 */
[----:B------:R-:W1:Y:S02]  /*2820*/  SYNCS.PHASECHK.TRANS64.TRYWAIT P0, [UR45+0x28430], R7 ;  /* 0x02843007ff0075a7 */ /* 0x000e64000800016d */
[----:B-1----:R-:W-:Y:S05]  /*2830*/  @!P0 BRA `(.L_x_1476) ;  /* 0x00000174001c8947 */ /* 0x002fea0003800000 */
.L_x_1475:
[----:B------:R-:W-:Y:S01]  /*2840*/  UIADD3 UR4, UR43, 0x20000, URZ ;  /* 0x000200002b047890 */ /* 0x000fe2000fffe03f */
[----:B------:R-:W-:Y:S01]  /*2850*/  WARPGROUP.ARRIVE ;  /* 0x00000000000079c5 */ /* 0x000fe20000000000 */
[----:B------:R-:W-:-:S05]  /*2860*/  ULOP3.LUT UR32, UR46, 0x10000, URZ, 0xfc, !UPT ;  /* 0x000100002e207892 */ /* 0x000fca000f8efc3f */
[----:B------:R-:W2:Y:S01]  /*2870*/  S2R R3, SR_TID.X ;  /* 0x0000000000037919 */ /* 0x000ea20000002100 */
[----:B------:R-:W-:Y:S01]  /*2880*/  USHF.R.U32.HI UR4, URZ, 0x4, UR4 ;  /* 0x000000043f047899 */ /* 0x000fe20008011604 */
[----:B------:R-:W-:Y:S01]  /*2890*/  PLOP3.LUT P0, PT, PT, PT, UP0, 0x40, 0x0 ;  /* 0x000000000000781c */ /* 0x000fe20003f0e808 */
[----:B------:R-:W-:Y:S01]  /*28a0*/  UMOV UR33, 0x40000040 ;  /* 0x4000004000217882 */ /* 0x000fe20000000000 */
[----:B------:R-:W-:Y:S01]  /*28b0*/  UMOV UR35, 0x40000040 ;  /* 0x4000004000237882 */ /* 0x000fe20000000000 */
        /* <DEDUP_REMOVED lines=10> */
[----:B------:R-:W-:Y:S01]  /*2960*/  QGMMA.64x64x32.F32.E4M3.E4M3 R24, gdesc[UR32], RZ, !UPT, gsb0 ;  /* 0x00e00000201879f3 */ /* 0x000fe2000c0008ff */
[----:B------:R-:W-:Y:S01]  /*2970*/  UMOV UR11, 0x40000040 ;  /* 0x40000040000b7882 */ /* 0x000fe20000000000 */
[----:B------:R-:W-:-:S02]  /*2980*/  UIADD3 UR12, UR32, 0x6, URZ ;  /* 0x00000006200c7890 */ /* 0x000fc4000fffe03f */
[----:B------:R-:W-:Y:S01]  /*2990*/  UIADD3 UR14, UR34, 0x6, URZ ;  /* 0x00000006220e7890 */ /* 0x000fe2000fffe03f */
[----:B------:R-:W-:Y:S01]  /*29a0*/  UMOV UR13, 0x40000040 ;  /* 0x40000040000d7882 */ /* 0x000fe20000000000 */
[----:B------:R-:W-:Y:S01]  /*29b0*/  UMOV UR15, 0x40000040 ;  /* 0x40000040000f7882 */ /* 0x000fe20000000000 */
[----:B------:R-:W-:Y:S02]  /*29c0*/  UIADD3 UR16, UR32, 0x400, URZ ;  /* 0x0000040020107890 */ /* 0x000fe4000fffe03f */
[----:B------:R-:W-:Y:S01]  /*29d0*/  UIADD3 UR18, UR34, 0x200, URZ ;  /* 0x0000020022127890 */ /* 0x000fe2000fffe03f */
[----:B--2---:R-:W-:Y:S01]  /*29e0*/  SHF.R.U32.HI R3, RZ, 0x7, R3 ;  /* 0x00000007ff037819 */ /* 0x004fe20000011603 */
        /* <DEDUP_REMOVED lines=40> */
.L_x_1477:
[----:B------:R-:W-:Y:S01]  /*2c70*/  UISETP.NE.AND UP2, UPT, UR49, URZ, UPT ;  /* 0x0000003f3100728c */ /* 0x000fe2000bf45270 */
[----:B-1----:R-:W-:Y:S01]  /*2c80*/  VIADD R4, R17, UR47 ;  /* 0x0000002f11047c36 */ /* 0x002fe20008000000 */
[----:B------:R-:W-:Y:S01]  /*2c90*/  UISETP.NE.AND UP1, UPT, UR42, URZ, UPT ;  /* 0x0000003f2a00728c */ /* 0x000fe2000bf25270 */
[----:B------:R-:W-:Y:S02]  /*2ca0*/  IMAD.MOV.U32 R9, RZ, RZ, -0x40 ;  /* 0xffffffc0ff097424 */ /* 0x000fe400078e00ff */
[C---:B------:R-:W-:Y:S01]  /*2cb0*/  FMUL.FTZ R24, R0.reuse, R24 ;  /* 0x0000001800187220 */ /* 0x040fe20000410000 */
[----:B------:R-:W-:Y:S01]  /*2cc0*/  FMUL.FTZ R25, R0, R25 ;  /* 0x0000001900197220 */ /* 0x000fe20000410000 */
[----:B------:R-:W-:Y:S01]  /*2cd0*/  PLOP3.LUT P0, PT, PT, PT, UP2, 0x80, 0x0 ;  /* 0x000000000000781c */ /* 0x000fe20003f0f028 */
[----:B------:R-:W-:Y:S01]  /*2ce0*/  IMAD R9, R160, R9, 0x41 ;  /* 0x00000041a0097424 */ /* 0x000fe200078e0209 */
[----:B------:R-:W-:Y:S01]  /*2cf0*/  PLOP3.LUT P1, PT, PT, PT, UP2, 0x80, 0x0 ;  /* 0x000000000000781c */ /* 0x000fe20003f2f028 */
[C---:B------:R-:W-:Y:S01]  /*2d00*/  FMUL.FTZ R3, R0.reuse, R26 ;  /* 0x0000001a00037220 */ /* 0x040fe20000410000 */
[C---:B------:R-:W-:Y:S01]  /*2d10*/  FMUL.FTZ R27, R0.reuse, R27 ;  /* 0x0000001b001b7220 */ /* 0x040fe20000410000 */
[----:B------:R-:W-:Y:S01]  /*2d20*/  @UP2 ULDC UR6, c[0x0][0x44c] ;  /* 0x0001130000062ab9 */ /* 0x000fe20000000800 */
[C---:B------:R-:W-:Y:S01]  /*2d30*/  FMUL.FTZ R28, R0.reuse, R28 ;  /* 0x0000001c001c7220 */ /* 0x040fe20000410000 */
[C---:B------:R-:W-:Y:S01]  /*2d40*/  FMUL.FTZ R29, R0.reuse, R29 ;  /* 0x0000001d001d7220 */ /* 0x040fe20000410000 */
[C---:B------:R-:W-:Y:S01]  /*2d50*/  FMUL.FTZ R30, R0.reuse, R30 ;  /* 0x0000001e001e7220 */ /* 0x040fe20000410000 */
[C---:B------:R-:W-:Y:S01]  /*2d60*/  FMUL.FTZ R31, R0.reuse, R31 ;  /* 0x0000001f001f7220 */ /* 0x040fe20000410000 */
[C---:B------:R-:W-:Y:S01]  /*2d70*/  FMUL.FTZ R32, R0.reuse, R32 ;  /* 0x0000002000207220 */ /* 0x040fe20000410000 */
        /* <DEDUP_REMOVED lines=8> */
[----:B------:R-:W-:Y:S01]  /*2e00*/  UIADD3 UR6, UR45, 0x28440, URZ ;  /* 0x000284402d067890 */ /* 0x000fe2000fffe03f */
[C---:B------:R-:W-:Y:S01]  /*2e10*/  FMUL.FTZ R42, R0.reuse, R42 ;  /* 0x0000002a002a7220 */ /* 0x040fe20000410000 */
[C---:B------:R-:W-:Y:S01]  /*2e20*/  FMUL.FTZ R43, R0.reuse, R43 ;  /* 0x0000002b002b7220 */ /* 0x040fe20000410000 */
[C---:B------:R-:W-:Y:S01]  /*2e30*/  FMUL.FTZ R44, R0.reuse, R44 ;  /* 0x0000002c002c7220 */ /* 0x040fe20000410000 */
[----:B------:R-:W1:Y:S01]  /*2e40*/  SHFL.IDX PT, R13, R4, RZ, 0x1c1f ;  /* 0x001c1fff040d7589 */ /* 0x000e6200000e0000 */
[----:B------:R-:W-:Y:S01]  /*2e50*/  UPRMT UR6, UR50, 0x654, UR6 ;  /* 0x0000065432067896 */ /* 0x000fe20008000006 */
        /* <DEDUP_REMOVED lines=12> */
[----:B------:R-:W-:Y:S01]  /*2f20*/  PLOP3.LUT P0, PT, PT, PT, UP1, 0x40, 0x0 ;  /* 0x000000000000781c */ /* 0x000fe20003f0e818 */
[----:B------:R-:W3:Y:S01]  /*2f30*/  MUFU.TANH R24, R24 ;  /* 0x0000001800187308 */ /* 0x000ee20000002400 */
[----:B------:R-:W-:Y:S01]  /*2f40*/  IADD3 R8, -R2, UR40, R9 ;  /* 0x0000002802087c10 */ /* 0x000fe2000fffe109 */
[----:B------:R-:W-:Y:S01]  /*2f50*/  ULDC UR11, c[0x0][0x9dc] ;  /* 0x00027700000b7ab9 */ /* 0x000fe20000000800 */
[----:B------:R-:W-:Y:S01]  /*2f60*/  SYNCS.ARRIVE.TRANS64.RED.A1T0 RZ, [UR6], RZ ;  /* 0x000000ffffff79a7 */ /* 0x000fe20008100406 */
[C---:B------:R-:W-:Y:S01]  /*2f70*/  FMUL.FTZ R35, R0.reuse, R35 ;  /* 0x0000002300237220 */ /* 0x040fe20000410000 */
[----:B------:R-:W-:Y:S01]  /*2f80*/  ULOP3.LUT UR6, URZ, UR11, URZ, 0x33, !UPT ;  /* 0x0000000b3f067292 */ /* 0x000fe2000f8e333f */
[----:B------:R-:W-:Y:S01]  /*2f90*/  FMUL.FTZ R34, R0, R34 ;  /* 0x0000002200227220 */ /* 0x000fe20000410000 */
[----:B------:R-:W-:Y:S01]  /*2fa0*/  VIADD R8, R8, -UR41 ;  /* 0x8000002908087c36 */ /* 0x000fe20008000000 */
[----:B------:R-:W4:Y:S01]  /*2fb0*/  MUFU.TANH R25, R25 ;  /* 0x0000001900197308 */ /* 0x000f220000002400 */
[----:B------:R-:W-:Y:S01]  /*2fc0*/  LEA R12, R160, 0xffffffc0, 0x6 ;  /* 0xffffffc0a00c7811 */ /* 0x000fe200078e30ff */
[----:B------:R-:W-:Y:S01]  /*2fd0*/  ULDC UR14, c[0x0][0x9e0] ;  /* 0x00027800000e7ab9 */ /* 0x000fe20000000800 */
[----:B------:R-:W-:-:S02]  /*2fe0*/  FMUL.FTZ R38, R0, R38 ;  /* 0x0000002600267220 */ /* 0x000fc40000410000 */
[----:B------:R-:W-:-:S03]  /*2ff0*/  IADD3 R26, -R2, UR40, -R12 ;  /* 0x00000028021a7c10 */ /* 0x000fc6000fffe90c */
        /* <DEDUP_REMOVED lines=27> */
[----:B------:R5:W0:Y:S08]  /*31b0*/  MUFU.TANH R15, R35 ;  /* 0x00000023000f7308 */ /* 0x000a300000002400 */
[----:B------:R2:W0:Y:S01]  /*31c0*/  MUFU.TANH R14, R34 ;  /* 0x00000022000e7308 */ /* 0x0004220000002400 */
[----:B-----5:R-:W-:-:S05]  /*31d0*/  VIADD R35, R8, UR14 ;  /* 0x0000000e08237c36 */ /* 0x020fca0008000000 */
[----:B-1----:R-:W-:Y:S02]  /*31e0*/  VIADDMNMX R10, R13, R35, R26, PT ;  /* 0x000000230d0a7246 */ /* 0x002fe4000380011a */
[----:B------:R1:W0:Y:S01]  /*31f0*/  MUFU.TANH R20, R38 ;  /* 0x0000002600147308 */ /* 0x0002220000002400 */
[----:B--2---:R-:W-:-:S04]  /*3200*/  VIADD R34, R8, UR6 ;  /* 0x0000000608227c36 */ /* 0x004fc80008000000 */
[----:B------:R-:W-:Y:S02]  /*3210*/  IMAD.IADD R11, R34, 0x1, R13 ;  /* 0x00000001220b7824 */ /* 0x000fe400078e020d */
[----:B-1----:R-:W-:Y:S01]  /*3220*/  VIADD R38, R9, 0xffffffff ;  /* 0xffffffff09267836 */ /* 0x002fe20000000000 */
[----:B---34-:R-:W-:Y:S06]  /*3230*/  @P0 BRA `(.L_x_1478) ;  /* 0x0000000000640947 */ /* 0x018fec0003800000 */
[----:B------:R-:W-:Y:S01]  /*3240*/  IMAD.U32 R8, RZ, RZ, UR41 ;  /* 0x00000029ff087e24 */ /* 0x000fe2000f8e00ff */
[----:B------:R-:W-:Y:S04]  /*3250*/  BSSY B0, `(.L_x_1479) ;  /* 0x0000013000007945 */ /* 0x000fe80003800000 */
[----:B------:R-:W-:-:S04]  /*3260*/  IADD3 R13, -R8, UR40, R13 ;  /* 0x00000028080d7c10 */ /* 0x000fc8000fffe10d */
[----:B------:R-:W-:-:S13]  /*3270*/  ISETP.GT.AND P0, PT, R13, -0x1, PT ;  /* 0xffffffff0d00780c */ /* 0x000fda0003f04270 */
[----:B------:R-:W-:Y:S05]  /*3280*/  @P0 BRA `(.L_x_1480) ;  /* 0x0000000000240947 */ /* 0x000fea0003800000 */
[----:B------:R-:W-:Y:S01]  /*3290*/  ULDC UR6, c[0x0][0x9e4] ;  /* 0x0002790000067ab9 */ /* 0x000fe20000000800 */
[----:B------:R-:W-:Y:S01]  /*32a0*/  LOP3.LUT R13, RZ, R13, RZ, 0x33, !PT ;  /* 0x0000000dff0d7212 */ /* 0x000fe200078e33ff */
[----:B------:R-:W-:-:S05]  /*32b0*/  IMAD.U32 R39, RZ, RZ, UR6 ;  /* 0x00000006ff277e24 */ /* 0x000fca000f8e00ff */
[----:B------:R-:W-:-:S13]  /*32c0*/  ISETP.NE.AND P0, PT, R39, 0x1, PT ;  /* 0x000000012700780c */ /* 0x000fda0003f05270 */
[----:B------:R-:W1:Y:S02]  /*32d0*/  @P0 LDC.64 R8, c[0x0][0x9e8] ;  /* 0x00027a00ff080b82 */ /* 0x000e640000000a00 */
[----:B-1----:R-:W-:-:S05]  /*32e0*/  @P0 IMAD.HI.U32 R8, R13, R8, RZ ;  /* 0x000000080d080227 */ /* 0x002fca00078e00ff */
[----:B------:R-:W-:-:S04]  /*32f0*/  @P0 SHF.R.U32.HI R13, RZ, R9, R8 ;  /* 0x00000009ff0d0219 */ /* 0x000fc80000011608 */
[----:B------:R-:W-:Y:S01]  /*3300*/  LOP3.LUT R13, RZ, R13, RZ, 0x33, !PT ;  /* 0x0000000dff0d7212 */ /* 0x000fe200078e33ff */
[----:B------:R-:W-:Y:S06]  /*3310*/  BRA `(.L_x_1481) ;  /* 0x0000000000187947 */ /* 0x000fec0003800000 */
.L_x_1480:
[----:B------:R-:W-:Y:S02]  /*3320*/  ULDC UR6, c[0x0][0x9e4] ;  /* 0x0002790000067ab9 */ /* 0x000fe40000000800 */
[----:B------:R-:W-:-:S05]  /*3330*/  IMAD.U32 R39, RZ, RZ, UR6 ;  /* 0x00000006ff277e24 */ /* 0x000fca000f8e00ff */
[----:B------:R-:W-:-:S13]  /*3340*/  ISETP.NE.AND P0, PT, R39, 0x1, PT ;  /* 0x000000012700780c */ /* 0x000fda0003f05270 */
[----:B------:R-:W1:Y:S02]  /*3350*/  @P0 LDC.64 R8, c[0x0][0x9e8] ;  /* 0x00027a00ff080b82 */ /* 0x000e640000000a00 */
[----:B-1----:R-:W-:-:S05]  /*3360*/  @P0 IMAD.HI.U32 R8, R13, R8, RZ ;  /* 0x000000080d080227 */ /* 0x002fca00078e00ff */
[----:B------:R-:W-:-:S07]  /*3370*/  @P0 SHF.R.U32.HI R13, RZ, R9, R8 ;  /* 0x00000009ff0d0219 */ /* 0x000fce0000011608 */
.L_x_1481:
[----:B------:R-:W-:Y:S05]  /*3380*/  BSYNC B0 ;  /* 0x0000000000007941 */ /* 0x000fea0003800000 */
.L_x_1479:
[----:B------:R-:W-:-:S04]  /*3390*/  IMAD R13, R13, R39, -R12 ;  /* 0x000000270d0d7224 */ /* 0x000fc800078e0a0c */
[----:B------:R-:W-:-:S05]  /*33a0*/  IMAD.IADD R13, R13, 0x1, -R2 ;  /* 0x000000010d0d7824 */ /* 0x000fca00078e0a02 */
[----:B------:R-:W-:Y:S02]  /*33b0*/  VIADDMNMX R10, R13, R39, R10, PT ;  /* 0x000000270d0a7246 */ /* 0x000fe4000380010a */
[----:B------:R-:W-:-:S07]  /*33c0*/  VIMNMX R11, R11, R13, !PT ;  /* 0x0000000d0b0b7248 */ /* 0x000fce0007fe0100 */
.L_x_1478:
[C---:B------:R-:W-:Y:S01]  /*33d0*/  ISETP.GE.AND P1, PT, R38.reuse, 0x1, PT ;  /* 0x000000012600780c */ /* 0x040fe20003f26270 */
[----:B------:R-:W1:Y:S01]  /*33e0*/  SHFL.IDX PT, R13, R4, 0x1, 0x1c1f ;  /* 0x003c1f00040d7f89 */ /* 0x000e6200000e0000 */
[C---:B------:R-:W-:Y:S01]  /*33f0*/  ISETP.GE.AND P0, PT, R38.reuse, 0x2, PT ;  /* 0x000000022600780c */ /* 0x040fe20003f06270 */
[----:B------:R-:W-:Y:S01]  /*3400*/  UISETP.NE.AND UP1, UPT, UR42, URZ, UPT ;  /* 0x0000003f2a00728c */ /* 0x000fe2000bf25270 */
[----:B------:R-:W-:Y:S02]  /*3410*/  P2R R56, PR, RZ, 0x2 ;  /* 0x00000002ff387803 */ /* 0x000fe40000000000 */
[C---:B------:R-:W-:Y:S02]  /*3420*/  ISETP.GT.AND P3, PT, R11.reuse, RZ, !P1 ;  /* 0x000000ff0b00720c */ /* 0x040fe40004f64270 */
        /* <DEDUP_REMOVED lines=14> */
[C---:B------:R-:W-:Y:S02]  /*3510*/  ISETP.GT.AND P2, PT, R11.reuse, 0x9, !P5 ;  /* 0x000000090b00780c */ /* 0x040fe40006f44270 */
[----:B------:R-:W-:Y:S02]  /*3520*/  ISETP.GE.AND P3, PT, R38, 0x12, PT ;  /* 0x000000122600780c */ /* 0x000fe40003f66270 */
[----:B------:R-:W-:Y:S02]  /*3530*/  FSEL R63, R32, -INF , !P1 ;  /* 0xff800000203f7808 */ /* 0x000fe40004800000 */
[----:B------:R-:W-:Y:S02]  /*3540*/  ISETP.LT.OR P2, PT, R10, 0xa, P2 ;  /* 0x0000000a0a00780c */ /* 0x000fe40001741670 */
[----:B------:R-:W-:Y:S02]  /*3550*/  ISETP.GT.AND P1, PT, R11, 0x11, !P3 ;  /* 0x000000110b00780c */ /* 0x000fe40005f24270 */
[----:B------:R-:W-:-:S02]  /*3560*/  FSEL R61, R29, -INF , !P2 ;  /* 0xff8000001d3d7808 */ /* 0x000fc40005000000 */
[----:B------:R-:W-:Y:S02]  /*3570*/  ISETP.LT.OR P1, PT, R10, 0x12, P1 ;  /* 0x000000120a00780c */ /* 0x000fe40000f21670 */
        /* <DEDUP_REMOVED lines=47> */
[----:B-1----:R-:W-:-:S03]  /*3870*/  IMAD.IADD R11, R34, 0x1, R13 ;  /* 0x00000001220b7824 */ /* 0x002fc600078e020d */
[----:B------:R-:W-:Y:S02]  /*3880*/  ISETP.LT.OR P6, PT, R10, 0x3a, P6 ;  /* 0x0000003a0a00780c */ /* 0x000fe400037c1670 */
[----:B------:R-:W-:Y:S02]  /*3890*/  VIADDMNMX R10, R13, R35, R26, PT ;  /* 0x000000230d0a7246 */ /* 0x000fe4000380011a */
[----:B------:R-:W-:Y:S02]  /*38a0*/  FSEL R53, R53, -INF , !P6 ;  /* 0xff80000035357808 */ /* 0x000fe40007000000 */
[----:B------:R-:W-:-:S13]  /*38b0*/  PLOP3.LUT P6, PT, PT, PT, UP1, 0x40, 0x0 ;  /* 0x000000000000781c */ /* 0x000fda0003fce818 */
[----:B------:R-:W-:Y:S05]  /*38c0*/  @P6 BRA `(.L_x_1482) ;  /* 0x0000000000646947 */ /* 0x000fea0003800000 */
        /* <DEDUP_REMOVED lines=14> */
.L_x_1484:
[----:B------:R-:W-:Y:S02]  /*39b0*/  ULDC UR6, c[0x0][0x9e4] ;  /* 0x0002790000067ab9 */ /* 0x000fe40000000800 */
[----:B------:R-:W-:-:S05]  /*39c0*/  IMAD.U32 R4, RZ, RZ, UR6 ;  /* 0x00000006ff047e24 */ /* 0x000fca000f8e00ff */
[----:B------:R-:W-:-:S13]  /*39d0*/  ISETP.NE.AND P6, PT, R4, 0x1, PT ;  /* 0x000000010400780c */ /* 0x000fda0003fc5270 */
[----:B------:R-:W0:Y:S02]  /*39e0*/  @P6 LDC.64 R8, c[0x0][0x9e8] ;  /* 0x00027a00ff086b82 */ /* 0x000e240000000a00 */
[----:B0-----:R-:W-:-:S05]  /*39f0*/  @P6 IMAD.HI.U32 R8, R13, R8, RZ ;  /* 0x000000080d086227 */ /* 0x001fca00078e00ff */
[----:B------:R-:W-:-:S07]  /*3a00*/  @P6 SHF.R.U32.HI R13, RZ, R9, R8 ;  /* 0x00000009ff0d6219 */ /* 0x000fce0000011608 */
.L_x_1485:
[----:B------:R-:W-:Y:S05]  /*3a10*/  BSYNC B0 ;  /* 0x0000000000007941 */ /* 0x000fea0003800000 */
.L_x_1483:
[----:B------:R-:W-:-:S04]  /*3a20*/  IMAD R13, R13, R4, -R12 ;  /* 0x000000040d0d7224 */ /* 0x000fc800078e0a0c */
[----:B------:R-:W-:-:S05]  /*3a30*/  IMAD.IADD R13, R13, 0x1, -R2 ;  /* 0x000000010d0d7824 */ /* 0x000fca00078e0a02 */
[----:B------:R-:W-:Y:S02]  /*3a40*/  VIADDMNMX R10, R13, R4, R10, PT ;  /* 0x000000040d0a7246 */ /* 0x000fe4000380010a */
[----:B------:R-:W-:-:S07]  /*3a50*/  VIMNMX R11, R11, R13, !PT ;  /* 0x0000000d0b0b7248 */ /* 0x000fce0007fe0100 */
.L_x_1482:
[----:B------:R-:W-:Y:S01]  /*3a60*/  ISETP.GT.AND P0, PT, R11, 0x1, !P0 ;  /* 0x000000010b00780c */ /* 0x000fe20004704270 */
[----:B------:R-:W-:Y:S01]  /*3a70*/  ULDC UR10, c[0x0][0x988] ;  /* 0x00026200000a7ab9 */ /* 0x000fe20000000800 */
[----:B------:R-:W-:Y:S02]  /*3a80*/  FMNMX.FTZ R9, R39, R57, !PT ;  /* 0x0000003927097209 */ /* 0x000fe40007810000 */
        /* <DEDUP_REMOVED lines=34> */
[----:B------:R-:W-:Y:S01]  /*3cb0*/  ISETP.NE.AND P6, PT, R56, RZ, PT ;  /* 0x000000ff3800720c */ /* 0x000fe20003fc5270 */
[----:B------:R-:W0:Y:S01]  /*3cc0*/  SHFL.BFLY PT, R9, R26, 0x2, 0x1f ;  /* 0x0c401f001a097f89 */ /* 0x000e2200000e0000 */
        /* <DEDUP_REMOVED lines=13> */
[----:B0-----:R-:W-:Y:S01]  /*3da0*/  FMNMX.FTZ R27, R26, R9, !PT ;  /* 0x000000091a1b7209 */ /* 0x001fe20007810000 */
[----:B------:R-:W-:Y:S01]  /*3db0*/  IMAD.U32 R26, RZ, RZ, UR10 ;  /* 0x0000000aff1a7e24 */ /* 0x000fe2000f8e00ff */
[C---:B------:R-:W-:Y:S02]  /*3dc0*/  ISETP.LT.OR P0, PT, R10.reuse, 0x21, P0 ;  /* 0x000000210a00780c */ /* 0x040fe40000701670 */
[----:B------:R-:W-:Y:S01]  /*3dd0*/  ISETP.LT.OR P1, PT, R10, 0x29, P1 ;  /* 0x000000290a00780c */ /* 0x000fe20000f21670 */
[----:B------:R-:W0:Y:S01]  /*3de0*/  SHFL.BFLY PT, R28, R27, 0x1, 0x1f ;  /* 0x0c201f001b1c7f89 */ /* 0x000e2200000e0000 */
[----:B------:R-:W-:-:S02]  /*3df0*/  FSEL R24, R42, -INF , !P0 ;  /* 0xff8000002a187808 */ /* 0x000fc40004000000 */
[----:B------:R-:W-:Y:S02]  /*3e00*/  ISETP.GT.AND P0, PT, R11, RZ, !P6 ;  /* 0x000000ff0b00720c */ /* 0x000fe40007704270 */
[----:B------:R-:W-:Y:S02]  /*3e10*/  ISETP.NE.AND P6, PT, R37, RZ, PT ;  /* 0x000000ff2500720c */ /* 0x000fe40003fc5270 */
[----:B------:R-:W-:Y:S02]  /*3e20*/  ISETP.LT.OR P0, PT, R10, 0x1, P0 ;  /* 0x000000010a00780c */ /* 0x000fe40000701670 */
[----:B------:R-:W-:Y:S02]  /*3e30*/  ISETP.GT.AND P6, PT, R11, 0x39, !P6 ;  /* 0x000000390b00780c */ /* 0x000fe400077c4270 */
[----:B------:R-:W-:Y:S02]  /*3e40*/  FSEL R3, R3, -INF , !P0 ;  /* 0xff80000003037808 */ /* 0x000fe40004000000 */
[----:B------:R-:W-:-:S02]  /*3e50*/  ISETP.NE.AND P0, PT, R36, RZ, PT ;  /* 0x000000ff2400720c */ /* 0x000fc40003f05270 */
[----:B------:R-:W-:Y:S02]  /*3e60*/  FMNMX.FTZ R9, R3, R4, !PT ;  /* 0x0000000403097209 */ /* 0x000fe40007810000 */
[----:B------:R-:W-:Y:S02]  /*3e70*/  ISETP.GT.AND P0, PT, R11, 0x21, !P0 ;  /* 0x000000210b00780c */ /* 0x000fe40004704270 */
[----:B------:R-:W-:Y:S02]  /*3e80*/  FMNMX.FTZ R12, R8, R9, !PT ;  /* 0x00000009080c7209 */ /* 0x000fe40007810000 */
[----:B------:R-:W-:Y:S02]  /*3e90*/  ISETP.LT.OR P0, PT, R10, 0x22, P0 ;  /* 0x000000220a00780c */ /* 0x000fe40000701670 */
[----:B------:R-:W-:Y:S02]  /*3ea0*/  FMNMX.FTZ R25, R13, R12, !PT ;  /* 0x0000000c0d197209 */ /* 0x000fe40007810000 */
[----:B0-----:R-:W-:-:S02]  /*3eb0*/  FMNMX.FTZ R9, R27, R28, !PT ;  /* 0x0000001c1b097209 */ /* 0x001fc40007810000 */
[----:B------:R-:W-:Y:S02]  /*3ec0*/  FMNMX.FTZ R12, R14, R25, !PT ;  /* 0x000000190e0c7209 */ /* 0x000fe40007810000 */
[----:B------:R-:W-:Y:S01]  /*3ed0*/  FSEL R11, R43, -INF , !P0 ;  /* 0xff8000002b0b7808 */ /* 0x000fe20004000000 */
[----:B------:R-:W-:-:S01]  /*3ee0*/  FFMA.FTZ R26, R9, R26, -8 ;  /* 0xc1000000091a7423 */ /* 0x000fc2000001001a */
[----:B------:R-:W-:Y:S02]  /*3ef0*/  FMNMX.FTZ R25, R15, R12, !PT ;  /* 0x0000000c0f197209 */ /* 0x000fe40007810000 */
[----:B------:R-:W-:Y:S02]  /*3f00*/  FSETP.NEU.FTZ.AND P0, PT, R9, -INF , PT ;  /* 0xff8000000900780b */ /* 0x000fe40003f1d000 */
[----:B------:R-:W-:Y:S02]  /*3f10*/  FMNMX.FTZ R12, R20, R25, !PT ;  /* 0x00000019140c7209 */ /* 0x000fe40007810000 */
[----:B------:R-:W-:-:S02]  /*3f20*/  ISETP.LT.OR P2, PT, R10, 0x2a, P2 ;  /* 0x0000002a0a00780c */ /* 0x000fc40001741670 */
[----:B------:R-:W-:Y:S02]  /*3f30*/  FMNMX.FTZ R25, R21, R12, !PT ;  /* 0x0000000c15197209 */ /* 0x000fe40007810000 */
[----:B------:R-:W-:Y:S02]  /*3f40*/  FSEL R30, R26, RZ, P0 ;  /* 0x000000ff1a1e7208 */ /* 0x000fe40000000000 */
[----:B------:R-:W-:Y:S02]  /*3f50*/  FMNMX.FTZ R12, R24, R25, !PT ;  /* 0x00000019180c7209 */ /* 0x000fe40007810000 */
[----:B------:R-:W-:Y:S01]  /*3f60*/  FSEL R25, R46, -INF , !P1 ;  /* 0xff8000002e197808 */ /* 0x000fe20004800000 */
[--C-:B------:R-:W-:Y:S01]  /*3f70*/  FFMA.FTZ R32, R39, UR10, -R30.reuse ;  /* 0x0000000a27207c23 */ /* 0x100fe2000801081e */
[----:B------:R-:W-:Y:S01]  /*3f80*/  FMNMX.FTZ R12, R11, R12, !PT ;  /* 0x0000000c0b0c7209 */ /* 0x000fe20007810000 */
[--C-:B------:R-:W-:Y:S01]  /*3f90*/  FFMA.FTZ R33, R57, UR10, -R30.reuse ;  /* 0x0000000a39217c23 */ /* 0x100fe2000801081e */
[C---:B------:R-:W-:Y:S01]  /*3fa0*/  ISETP.LT.OR P3, PT, R10.reuse, 0x31, P3 ;  /* 0x000000310a00780c */ /* 0x040fe20001f61670 */
[--C-:B------:R-:W-:Y:S01]  /*3fb0*/  FFMA.FTZ R34, R59, UR10, -R30.reuse ;  /* 0x0000000a3b227c23 */ /* 0x100fe2000801081e */
[----:B------:R-:W-:Y:S01]  /*3fc0*/  FSEL R26, R47, -INF , !P2 ;  /* 0xff8000002f1a7808 */ /* 0x000fe20005000000 */
[----:B------:R-:W-:Y:S01]  /*3fd0*/  IMAD.U32 R47, RZ, RZ, UR10 ;  /* 0x0000000aff2f7e24 */ /* 0x000fe2000f8e00ff */
[----:B------:R-:W-:Y:S01]  /*3fe0*/  FMNMX.FTZ R29, R25, R12, !PT ;  /* 0x0000000c191d7209 */ /* 0x000fe20007810000 */
[----:B------:R-:W-:Y:S01]  /*3ff0*/  MUFU.EX2 R32, R32 ;  /* 0x0000002000207308 */ /* 0x000fe20000000800 */
[----:B------:R-:W-:Y:S01]  /*4000*/  ISETP.LT.OR P4, PT, R10, 0x32, P4 ;  /* 0x000000320a00780c */ /* 0x000fe20002781670 */
[--C-:B------:R-:W-:Y:S01]  /*4010*/  FFMA.FTZ R35, R61, UR10, -R30.reuse ;  /* 0x0000000a3d237c23 */ /* 0x100fe2000801081e */
[----:B------:R-:W-:Y:S01]  /*4020*/  FSEL R27, R50, -INF , !P3 ;  /* 0xff800000321b7808 */ /* 0x000fe20005800000 */
[--C-:B------:R-:W-:Y:S01]  /*4030*/  FFMA.FTZ R36, R63, UR10, -R30.reuse ;  /* 0x0000000a3f247c23 */ /* 0x100fe2000801081e */
[----:B------:R-:W-:Y:S01]  /*4040*/  FMNMX.FTZ R12, R26, R29, !PT ;  /* 0x0000001d1a0c7209 */ /* 0x000fe20007810000 */
[--C-:B------:R-:W-:Y:S01]  /*4050*/  FFMA.FTZ R37, R65, UR10, -R30.reuse ;  /* 0x0000000a41257c23 */ /* 0x100fe2000801081e */
[C---:B------:R-:W-:Y:S01]  /*4060*/  ISETP.LT.OR P5, PT, R10.reuse, 0x39, P5 ;  /* 0x000000390a00780c */ /* 0x040fe20002fa1670 */
[----:B------:R-:W0:Y:S01]  /*4070*/  MUFU.EX2 R33, R33 ;  /* 0x0000002100217308 */ /* 0x000e220000000800 */
[----:B------:R-:W-:Y:S01]  /*4080*/  FSEL R28, R51, -INF , !P4 ;  /* 0xff800000331c7808 */ /* 0x000fe20006000000 */
[--C-:B------:R-:W-:Y:S01]  /*4090*/  FFMA.FTZ R38, R67, UR10, -R30.reuse ;  /* 0x0000000a43267c23 */ /* 0x100fe2000801081e */
[----:B------:R-:W-:Y:S01]  /*40a0*/  FMNMX.FTZ R29, R27, R12, !PT ;  /* 0x0000000c1b1d7209 */ /* 0x000fe20007810000 */
[--C-:B------:R-:W-:Y:S01]  /*40b0*/  FFMA.FTZ R39, R69, UR10, -R30.reuse ;  /* 0x0000000a45277c23 */ /* 0x100fe2000801081e */
[----:B------:R-:W-:Y:S01]  /*40c0*/  ISETP.LT.OR P6, PT, R10, 0x3a, P6 ;  /* 0x0000003a0a00780c */ /* 0x000fe200037c1670 */
[--C-:B------:R-:W-:Y:S01]  /*40d0*/  FFMA.FTZ R40, R71, UR10, -R30.reuse ;  /* 0x0000000a47287c23 */ /* 0x100fe2000801081e */
[----:B------:R-:W-:Y:S01]  /*40e0*/  FSEL R10, R54, -INF , !P5 ;  /* 0xff800000360a7808 */ /* 0x000fe20006800000 */
[----:B------:R-:W1:Y:S01]  /*40f0*/  MUFU.EX2 R34, R34 ;  /* 0x0000002200227308 */ /* 0x000e620000000800 */
[----:B------:R-:W-:Y:S01]  /*4100*/  FMNMX.FTZ R31, R28, R29, !PT ;  /* 0x0000001d1c1f7209 */ /* 0x000fe20007810000 */
[--C-:B------:R-:W-:Y:S01]  /*4110*/  FFMA.FTZ R41, R41, UR10, -R30.reuse ;  /* 0x0000000a29297c23 */ /* 0x100fe2000801081e */
[----:B------:R-:W-:Y:S01]  /*4120*/  FSEL R29, R55, -INF , !P6 ;  /* 0xff800000371d7808 */ /* 0x000fe20007000000 */
[--C-:B------:R-:W-:Y:S01]  /*4130*/  FFMA.FTZ R42, R73, UR10, -R30.reuse ;  /* 0x0000000a492a7c23 */ /* 0x100fe2000801081e */
[----:B------:R-:W-:Y:S01]  /*4140*/  FMNMX.FTZ R12, R10, R31, !PT ;  /* 0x0000001f0a0c7209 */ /* 0x000fe20007810000 */
[--C-:B------:R-:W-:Y:S01]  /*4150*/  FFMA.FTZ R43, R45, UR10, -R30.reuse ;  /* 0x0000000a2d2b7c23 */ /* 0x100fe2000801081e */
[----:B------:R-:W-:-:S01]  /*4160*/  FFMA.FTZ R44, R75, UR10, -R30 ;  /* 0x0000000a4b2c7c23 */ /* 0x000fc2000801081e */
[----:B------:R-:W2:Y:S01]  /*4170*/  MUFU.EX2 R35, R35 ;  /* 0x0000002300237308 */ /* 0x000ea20000000800 */
[----:B------:R-:W-:Y:S01]  /*4180*/  FMNMX.FTZ R12, R29, R12, !PT ;  /* 0x0000000c1d0c7209 */ /* 0x000fe20007810000 */
[----:B------:R-:W-:-:S04]  /*4190*/  FFMA.FTZ R45, R49, UR10, -R30 ;  /* 0x0000000a312d7c23 */ /* 0x000fc8000801081e */
[----:B------:R-:W3:Y:S02]  /*41a0*/  SHFL.BFLY PT, R31, R12, 0x2, 0x1f ;  /* 0x0c401f000c1f7f89 */ /* 0x000ee400000e0000 */
[----:B------:R-:W-:Y:S08]  /*41b0*/  MUFU.EX2 R36, R36 ;  /* 0x0000002400247308 */ /* 0x000ff00000000800 */
[----:B------:R-:W-:Y:S08]  /*41c0*/  MUFU.EX2 R37, R37 ;  /* 0x0000002500257308 */ /* 0x000ff00000000800 */
[----:B------:R-:W-:Y:S01]  /*41d0*/  MUFU.EX2 R38, R38 ;  /* 0x0000002600267308 */ /* 0x000fe20000000800 */
[----:B---3--:R-:W-:-:S07]  /*41e0*/  FMNMX.FTZ R31, R12, R31, !PT ;  /* 0x0000001f0c1f7209 */ /* 0x008fce0007810000 */
[----:B------:R-:W-:Y:S01]  /*41f0*/  MUFU.EX2 R39, R39 ;  /* 0x0000002700277308 */ /* 0x000fe20000000800 */
[----:B------:R-:W3:Y:S07]  /*4200*/  SHFL.BFLY PT, R12, R31, 0x1, 0x1f ;  /* 0x0c201f001f0c7f89 */ /* 0x000eee00000e0000 */
[----:B------:R-:W-:Y:S08]  /*4210*/  MUFU.EX2 R40, R40 ;  /* 0x0000002800287308 */ /* 0x000ff00000000800 */
[----:B------:R-:W-:Y:S08]  /*4220*/  MUFU.EX2 R41, R41 ;  /* 0x0000002900297308 */ /* 0x000ff00000000800 */
[----:B------:R-:W-:Y:S01]  /*4230*/  MUFU.EX2 R42, R42 ;  /* 0x0000002a002a7308 */ /* 0x000fe20000000800 */
[----:B---3--:R-:W-:Y:S01]  /*4240*/  FMNMX.FTZ R12, R31, R12, !PT ;  /* 0x0000000c1f0c7209 */ /* 0x008fe20007810000 */
[--C-:B------:R-:W-:Y:S01]  /*4250*/  FFMA.FTZ R31, R77, UR10, -R30.reuse ;  /* 0x0000000a4d1f7c23 */ /* 0x100fe2000801081e */
[----:B------:R-:W-:-:S02]  /*4260*/  FFMA.FTZ R30, R53, UR10, -R30 ;  /* 0x0000000a351e7c23 */ /* 0x000fc4000801081e */
[C---:B------:R-:W-:Y:S01]  /*4270*/  FSETP.NEU.FTZ.AND P0, PT, R12.reuse, -INF , PT ;  /* 0xff8000000c00780b */ /* 0x040fe20003f1d000 */
[----:B------:R-:W-:-:S02]  /*4280*/  FFMA.FTZ R46, R12, R47, -8 ;  /* 0xc10000000c2e7423 */ /* 0x000fc4000001002f */
[----:B------:R-:W-:Y:S03]  /*4290*/  MUFU.EX2 R43, R43 ;  /* 0x0000002b002b7308 */ /* 0x000fe60000000800 */
[----:B------:R-:W-:Y:S02]  /*42a0*/  FSEL R46, R46, RZ, P0 ;  /* 0x000000ff2e2e7208 */ /* 0x000fe40000000000 */
[----:B------:R-:W-:-:S03]  /*42b0*/  PLOP3.LUT P0, PT, PT, PT, UP0, 0x40, 0x0 ;  /* 0x000000000000781c */ /* 0x000fc60003f0e808 */
        /* <DEDUP_REMOVED lines=8> */
[----:B------:R0:W-:Y:S01]  /*4340*/  MUFU.EX2 R153, R3 ;  /* 0x0000000300997308 */ /* 0x0001e20000000800 */
[----:B------:R-:W-:-:S01]  /*4350*/  FFMA.FTZ R21, R21, UR10, -R46 ;  /* 0x0000000a15157c23 */ /* 0x000fc2000801082e */
[--C-:B------:R-:W-:Y:S01]  /*4360*/  FFMA.FTZ R24, R24, UR10, -R46.reuse ;  /* 0x0000000a18187c23 */ /* 0x100fe2000801082e */
[----:B------:R-:W-:-:S01]  /*4370*/  FFMA.FTZ R11, R11, UR10, -R46 ;  /* 0x0000000a0b0b7c23 */ /* 0x000fc2000801082e */
[--C-:B------:R-:W-:Y:S01]  /*4380*/  FFMA.FTZ R25, R25, UR10, -R46.reuse ;  /* 0x0000000a19197c23 */ /* 0x100fe2000801082e */
[----:B------:R-:W-:-:S01]  /*4390*/  FFMA.FTZ R26, R26, UR10, -R46 ;  /* 0x0000000a1a1a7c23 */ /* 0x000fc2000801082e */
[--C-:B------:R-:W-:Y:S01]  /*43a0*/  FFMA.FTZ R27, R27, UR10, -R46.reuse ;  /* 0x0000000a1b1b7c23 */ /* 0x100fe2000801082e */
[----:B------:R-:W-:-:S01]  /*43b0*/  FFMA.FTZ R28, R28, UR10, -R46 ;  /* 0x0000000a1c1c7c23 */ /* 0x000fc2000801082e */
[----:B------:R1:W3:Y:S01]  /*43c0*/  MUFU.EX2 R48, R4 ;  /* 0x0000000400307308 */ /* 0x0002e20000000800 */
[----:B0-----:R-:W-:-:S01]  /*43d0*/  FADD.FTZ R3, R32, R33 ;  /* 0x0000002120037221 */ /* 0x001fc20000010000 */
[--C-:B------:R-:W-:Y:S01]  /*43e0*/  FFMA.FTZ R10, R10, UR10, -R46.reuse ;  /* 0x0000000a0a0a7c23 */ /* 0x100fe2000801082e */
[----:B------:R-:W-:-:S05]  /*43f0*/  FFMA.FTZ R29, R29, UR10, -R46 ;  /* 0x0000000a1d1d7c23 */ /* 0x000fca000801082e */
[----:B------:R-:W0:Y:S01]  /*4400*/  MUFU.EX2 R8, R8 ;  /* 0x0000000800087308 */ /* 0x000e220000000800 */
[----:B-1----:R-:W-:-:S04]  /*4410*/  FADD.FTZ R4, R34, R3 ;  /* 0x0000000322047221 */ /* 0x002fc80000010000 */
[C---:B--2---:R-:W-:Y:S01]  /*4420*/  FADD.FTZ R3, R35.reuse, R4 ;  /* 0x0000000423037221 */ /* 0x044fe20000010000 */
[----:B------:R-:W-:Y:S02]  /*4430*/  F2FP.SATFINITE.E4M3.F32.PACK_AB_MERGE_C R35, R35, R34, RZ ;  /* 0x000000222323723e */ /* 0x000fe400048070ff */
[----:B------:R-:W1:Y:S01]  /*4440*/  MUFU.EX2 R13, R13 ;  /* 0x0000000d000d7308 */ /* 0x000e620000000800 */
[----:B---3--:R-:W-:-:S01]  /*4450*/  FADD.FTZ R47, R153, R48 ;  /* 0x00000030992f7221 */ /* 0x008fc20000010000 */
[----:B------:R-:W-:Y:S01]  /*4460*/  FADD.FTZ R4, R36, R3 ;  /* 0x0000000324047221 */ /* 0x000fe20000010000 */
[----:B------:R-:W-:-:S03]  /*4470*/  F2FP.SATFINITE.E4M3.F32.PACK_AB_MERGE_C R152, R33, R32, R35 ;  /* 0x000000202198723e */ /* 0x000fc60004807023 */
[----:B------:R-:W-:Y:S02]  /*4480*/  FADD.FTZ R3, R37, R4 ;  /* 0x0000000425037221 */ /* 0x000fe40000010000 */
[----:B------:R-:W2:Y:S01]  /*4490*/  MUFU.EX2 R14, R14 ;  /* 0x0000000e000e7308 */ /* 0x000ea20000000800 */
[----:B0-----:R-:W-:-:S01]  /*44a0*/  FADD.FTZ R50, R8, R47 ;  /* 0x0000002f08327221 */ /* 0x001fc20000010000 */
[----:B------:R-:W-:Y:S01]  /*44b0*/  FADD.FTZ R4, R38, R3 ;  /* 0x0000000326047221 */ /* 0x000fe20000010000 */
[----:B------:R-:W-:-:S03]  /*44c0*/  F2FP.SATFINITE.E4M3.F32.PACK_AB_MERGE_C R38, R39, R38, RZ ;  /* 0x000000262726723e */ /* 0x000fc600048070ff */
[----:B------:R-:W-:Y:S01]  /*44d0*/  FADD.FTZ R3, R39, R4 ;  /* 0x0000000427037221 */ /* 0x000fe20000010000 */
[----:B------:R-:W-:Y:S01]  /*44e0*/  F2FP.SATFINITE.E4M3.F32.PACK_AB_MERGE_C R154, R37, R36, R38 ;  /* 0x00000024259a723e */ /* 0x000fe20004807026 */
[----:B------:R-:W0:Y:S01]  /*44f0*/  MUFU.EX2 R15, R15 ;  /* 0x0000000f000f7308 */ /* 0x000e220000000800 */
[----:B-1----:R-:W-:-:S01]  /*4500*/  FADD.FTZ R47, R13, R50 ;  /* 0x000000320d2f7221 */ /* 0x002fc20000010000 */
[----:B------:R-:W-:Y:S01]  /*4510*/  FADD.FTZ R4, R40, R3 ;  /* 0x0000000328047221 */ /* 0x000fe20000010000 */
[----:B------:R-:W-:-:S03]  /*4520*/  F2FP.SATFINITE.E4M3.F32.PACK_AB_MERGE_C R8, R13, R8, RZ ;  /* 0x000000080d08723e */ /* 0x000fc600048070ff */
[----:B------:R-:W-:Y:S01]  /*4530*/  FADD.FTZ R3, R41, R4 ;  /* 0x0000000429037221 */ /* 0x000fe20000010000 */
[----:B------:R-:W-:Y:S01]  /*4540*/  F2FP.SATFINITE.E4M3.F32.PACK_AB_MERGE_C R153, R48, R153, R8 ;  /* 0x000000993099723e */ /* 0x000fe20004807008 */
[----:B------:R-:W1:Y:S01]  /*4550*/  MUFU.EX2 R20, R20 ;  /* 0x0000001400147308 */ /* 0x000e620000000800 */
[----:B--2---:R-:W-:-:S01]  /*4560*/  FADD.FTZ R50, R14, R47 ;  /* 0x0000002f0e327221 */ /* 0x004fc20000010000 */
[----:B------:R-:W-:Y:S01]  /*4570*/  FADD.FTZ R4, R42, R3 ;  /* 0x000000032a047221 */ /* 0x000fe20000010000 */
[----:B------:R-:W-:-:S04]  /*4580*/  F2FP.SATFINITE.E4M3.F32.PACK_AB_MERGE_C R42, R43, R42, RZ ;  /* 0x0000002a2b2a723e */ /* 0x000fc800048070ff */
[----:B------:R-:W-:Y:S01]  /*4590*/  F2FP.SATFINITE.E4M3.F32.PACK_AB_MERGE_C R156, R41, R40, R42 ;  /* 0x00000028299c723e */ /* 0x000fe2000480702a */
        /* <DEDUP_REMOVED lines=10> */
[----:B------:R-:W-:-:S04]  /*4640*/  FADD.FTZ R47, R43, R4 ;  /* 0x000000042b2f7221 */ /* 0x000fc80000010000 */
[----:B------:R-:W-:Y:S02]  /*4650*/  FADD.FTZ R34, R44, R47 ;  /* 0x0000002f2c227221 */ /* 0x000fe40000010000 */
        /* <DEDUP_REMOVED lines=24> */
[----:B------:R-:W-:Y:S06]  /*47e0*/  @P0 BRA `(.L_x_1486) ;  /* 0x0000000000040947 */ /* 0x000fec0003800000 */
[----:B------:R-:W-:Y:S01]  /*47f0*/  BPT.TRAP 0x1 ;  /* 0x000000040000795c */ /* 0x000fe20000300000 */
.L_x_1486:
[----:B------:R-:W-:Y:S01]  /*4800*/  PLOP3.LUT P1, PT, PT, PT, UP0, 0x40, 0x0 ;  /* 0x000000000000781c */ /* 0x000fe20003f2e808 */
[----:B------:R0:W1:-:S12]  /*4810*/  SYNCS.PHASECHK.TRANS64.TRYWAIT P0, [UR45+0x28450], R7 ;  /* 0x02845007ff0075a7 */ /* 0x000058000800016d */
[----:B0-----:R-:W-:Y:S05]  /*4820*/  @P1 BRA `(.L_x_1487) ;  /* 0x0000000000041947 */ /* 0x001fea0003800000 */
[----:B------:R-:W-:Y:S01]  /*4830*/  BPT.TRAP 0x1 ;  /* 0x000000040000795c */ /* 0x000fe20000300000 */
.L_x_1487:
[----:B-1----:R-:W-:Y:S05]  /*4840*/  @P0 BRA `(.L_x_1488) ;  /* 0x0000000000080947 */ /* 0x002fea0003800000 */
[----:B------:R-:W0:Y:S02]  /*4850*/  SYNCS.PHASECHK.TRANS64.TRYWAIT P0, [UR45+0x28450], R7 ;  /* 0x02845007ff0075a7 */ /* 0x000e24000800016d */
[----:B0-----:R-:W-:Y:S05]  /*4860*/  @!P0 BRA `(.L_x_1489) ;  /* 0x0000015400288947 */ /* 0x001fea0003800000 */
.L_x_1488:
[----:B------:R1:W-:Y:S01]  /*4870*/  BAR.SYNC.DEFER_BLOCKING R6, 0x100 ;  /* 0x000400060000751d */ /* 0x0003e20000010000 */
[----:B------:R-:W-:Y:S01]  /*4880*/  UIADD3 UR43, UR43, 0x8000, URZ ;  /* 0x000080002b2b7890 */ /* 0x000fe2000fffe03f */
[----:B------:R-:W-:-:S03]  /*4890*/  PLOP3.LUT P0, PT, PT, PT, UP0, 0x40, 0x0 ;  /* 0x000000000000781c */ /* 0x000fc60003f0e808 */
[----:B------:R-:W-:Y:S01]  /*48a0*/  USHF.R.U32.HI UR43, URZ, 0x4, UR43 ;  /* 0x000000043f2b7899 */ /* 0x000fe2000801162b */
[----:B------:R-:W-:-:S03]  /*48b0*/  UMOV UR7, 0x80000020 ;  /* 0x8000002000077882 */ /* 0x000fc60000000000 */
[----:B------:R-:W-:-:S04]  /*48c0*/  ULOP3.LUT UR43, UR43, 0x3fff, URZ, 0xc0, !UPT ;  /* 0x00003fff2b2b7892 */ /* 0x000fc8000f8ec03f */
[----:B------:R-:W-:-:S04]  /*48d0*/  ULOP3.LUT UR46, UR43, 0x10000, URZ, 0xfc, !UPT ;  /* 0x000100002b2e7892 */ /* 0x000fc8000f8efc3f */
[----:B------:R-:W-:Y:S01]  /*48e0*/  ULEA UR6, UR38, UR46, 0xa ;  /* 0x0000002e26067291 */ /* 0x000fe2000f8e503f */
[----:B------:R-:W-:-:S08]  /*48f0*/  WARPGROUP.ARRIVE ;  /* 0x00000000000079c5 */ /* 0x000fd00000000000 */
        /* <DEDUP_REMOVED lines=10> */
.L_x_1490:
[----:B------:R-:W-:Y:S01]  /*49a0*/  UISETP.NE.AND UP2, UPT, UR49, URZ, UPT ;  /* 0x0000003f3100728c */ /* 0x000fe2000bf45270 */
[----:B------:R-:W-:Y:S01]  /*49b0*/  R2UR UR43, R160 ;  /* 0x00000000a02b72ca */ /* 0x000fe200000e0000 */
[----:B------:R-:W-:Y:S02]  /*49c0*/  UISETP.NE.AND UP1, UPT, UR42, URZ, UPT ;  /* 0x0000003f2a00728c */ /* 0x000fe4000bf25270 */
[----:B------:R-:W-:Y:S01]  /*49d0*/  UIADD3 UR45, UR45, 0x28460, URZ ;  /* 0x000284602d2d7890 */ /* 0x000fe2000fffe03f */
[----:B------:R-:W-:-:S03]  /*49e0*/  UMOV UR15, UR47 ;  /* 0x0000002f000f7c82 */ /* 0x000fc60008000000 */
[----:B------:R-:W-:Y:S01]  /*49f0*/  PLOP3.LUT P0, PT, PT, PT, UP1, 0x40, 0x0 ;  /* 0x000000000000781c */ /* 0x000fe20003f0e818 */
[----:B------:R-:W-:Y:S02]  /*4a00*/  UPRMT UR45, UR50, 0x654, UR45 ;  /* 0x00000654322d7896 */ /* 0x000fe4000800002d */
[----:B------:R-:W-:Y:S01]  /*4a10*/  @UP2 ULDC UR6, c[0x0][0x44c] ;  /* 0x0001130000062ab9 */ /* 0x000fe20000000800 */
[----:B------:R-:W-:Y:S01]  /*4a20*/  @UP2 ULDC UR18, c[0x0][0x450] ;  /* 0x0001140000122ab9 */ /* 0x000fe20000000800 */
[----:B------:R-:W-:Y:S02]  /*4a30*/  UIMAD.WIDE.U32 UR6, UR47, UR6, URZ ;  /* 0x000000062f0672a5 */ /* 0x000fe4000f8e003f */
[----:B------:R-:W-:Y:S02]  /*4a40*/  UIADD3 UR43, UR43, -0x2, URZ ;  /* 0xfffffffe2b2b7890 */ /* 0x000fe4000fffe03f */
[----:B------:R-:W-:Y:S01]  /*4a50*/  @UP2 USHF.R.U32.HI UR15, URZ, UR18, UR7 ;  /* 0x000000123f0f2299 */ /* 0x000fe20008011607 */
[----:B------:R-:W-:Y:S03]  /*4a60*/  SYNCS.ARRIVE.TRANS64.RED.A1T0 RZ, [UR45], RZ ;  /* 0x000000ffffff79a7 */ /* 0x000fe6000810042d */
        /* <DEDUP_REMOVED lines=14> */
.L_x_1492:
[----:B------:R-:W-:Y:S02]  /*4b50*/  ULDC UR22, c[0x0][0x9e4] ;  /* 0x0002790000167ab9 */ /* 0x000fe40000000800 */
[----:B------:R-:W-:-:S11]  /*4b60*/  UISETP.NE.AND UP1, UPT, UR22, 0x1, UPT ;  /* 0x000000011600788c */ /* 0x000fd6000bf25270 */
[----:B------:R-:W-:Y:S02]  /*4b70*/  @UP1 ULDC.64 UR6, c[0x0][0x9e8] ;  /* 0x00027a0000061ab9 */ /* 0x000fe40000000a00 */
[----:B------:R-:W-:-:S04]  /*4b80*/  UIMAD.WIDE.U32 UR14, UR19, UR6, URZ ;  /* 0x00000006130e72a5 */ /* 0x000fc8000f8e003f */
[----:B------:R-:W-:-:S12]  /*4b90*/  @UP1 USHF.R.U32.HI UR19, URZ, UR7, UR15 ;  /* 0x000000073f131299 */ /* 0x000fd8000801160f */
.L_x_1493:
[----:B------:R-:W-:-:S04]  /*4ba0*/  UIMAD UR19, UR19, UR22, UR22 ;  /* 0x00000016131372a4 */ /* 0x000fc8000f8e0216 */
[----:B------:R-:W-:-:S04]  /*4bb0*/  UISETP.LT.AND UP1, UPT, UR18, UR19, UPT ;  /* 0x000000131200728c */ /* 0x000fc8000bf21270 */
[----:B------:R-:W-:-:S12]  /*4bc0*/  USEL UR18, UR18, UR19, UP1 ;  /* 0x0000001312127287 */ /* 0x000fd80008800000 */
.L_x_1491:
[----:B------:R-:W-:-:S04]  /*4bd0*/  USHF.R.S32.HI UR6, URZ, 0x1f, UR18 ;  /* 0x0000001f3f067899 */ /* 0x000fc80008011412 */
[----:B------:R-:W-:-:S04]  /*4be0*/  ULEA.HI UR6, UR6, UR18, URZ, 0x6 ;  /* 0x0000001206067291 */ /* 0x000fc8000f8f303f */
[----:B------:R-:W-:-:S04]  /*4bf0*/  USHF.R.S32.HI UR6, URZ, 0x6, UR6 ;  /* 0x000000063f067899 */ /* 0x000fc80008011406 */
[----:B------:R-:W-:-:S04]  /*4c00*/  UISETP.LT.AND UP1, UPT, UR51, UR6, UPT ;  /* 0x000000063300728c */ /* 0x000fc8000bf21270 */
[----:B------:R-:W-:-:S04]  /*4c10*/  USEL UR44, UR51, UR6, !UP1 ;  /* 0x00000006332c7287 */ /* 0x000fc8000c800000 */
[----:B------:R-:W-:-:S06]  /*4c20*/  UISETP.GE.AND UP1, UPT, UR43, UR44, UPT ;  /* 0x0000002c2b00728c */ /* 0x000fcc000bf26270 */
[----:B------:R-:W-:-:S13]  /*4c30*/  PLOP3.LUT P0, PT, PT, PT, UP1, 0x80, 0x0 ;  /* 0x000000000000781c */ /* 0x000fda0003f0f018 */
[----:B------:R-:W-:Y:S05]  /*4c40*/  @!P0 BRA `(.L_x_1494) ;  /* 0x0000002800c48947 */ /* 0x000fea0003800000 */
[----:B------:R-:W-:Y:S01]  /*4c50*/  IMAD.MOV.U32 R10, RZ, RZ, R12 ;  /* 0x000000ffff0a7224 */ /* 0x000fe200078e000c */
[----:B------:R-:W-:Y:S01]  /*4c60*/  ULDC UR50, c[0x0][0x9e4] ;  /* 0x0002790000327ab9 */ /* 0x000fe20000000800 */
[----:B------:R-:W-:Y:S01]  /*4c70*/  IMAD.MOV.U32 R11, RZ, RZ, R9 ;  /* 0x000000ffff0b7224 */ /* 0x000fe200078e0009 */
[----:B------:R-:W-:Y:S01]  /*4c80*/  ULDC UR59, c[0x0][0x9dc] ;  /* 0x00027700003b7ab9 */ /* 0x000fe20000000800 */
[----:B------:R-:W-:Y:S01]  /*4c90*/  ULDC UR58, c[0x0][0x988] ;  /* 0x00026200003a7ab9 */ /* 0x000fe20000000800 */
[----:B------:R-:W-:-:S05]  /*4ca0*/  ULDC UR60, c[0x0][0x9e0] ;  /* 0x00027800003c7ab9 */ /* 0x000fca0000000800 */
.L_x_1513:
        /* <DEDUP_REMOVED lines=8> */
.L_x_1495:
[----:B------:R-:W1:Y:S01]  /*4d30*/  S2UR UR52, SR_CgaCtaId ;  /* 0x00000000003479c3 */ /* 0x000e620000008800 */
[----:B------:R-:W-:Y:S01]  /*4d40*/  UMOV UR6, 0x400 ;  /* 0x0000040000067882 */ /* 0x000fe20000000000 */
[----:B------:R-:W-:Y:S01]  /*4d50*/  PLOP3.LUT P1, PT, PT, PT, UP0, 0x40, 0x0 ;  /* 0x000000000000781c */ /* 0x000fe20003f2e808 */
[----:B0-----:R-:W-:-:S05]  /*4d60*/  IMAD.U32 R8, RZ, RZ, UR39 ;  /* 0x00000027ff087e24 */ /* 0x001fca000f8e00ff */
[----:B------:R-:W-:Y:S01]  /*4d70*/  SHF.L.U32 R8, R8, 0x1f, RZ ;  /* 0x0000001f08087819 */ /* 0x000fe200000006ff */
[----:B-1----:R-:W-:-:S04]  /*4d80*/  ULEA UR6, UR52, UR6, 0x18 ;  /* 0x0000000634067291 */ /* 0x002fc8000f8ec03f */
[----:B------:R-:W-:-:S09]  /*4d90*/  ULEA UR45, UR38, UR6, 0x3 ;  /* 0x00000006262d7291 */ /* 0x000fd2000f8e183f */
[----:B------:R0:W1:Y:S01]  /*4da0*/  SYNCS.PHASECHK.TRANS64.TRYWAIT P0, [UR45+0x28430], R8 ;  /* 0x02843008ff0075a7 */ /* 0x000062000800016d */
[----:B------:R-:W-:Y:S05]  /*4db0*/  @P1 BRA `(.L_x_1496) ;  /* 0x0000000000041947 */ /* 0x000fea0003800000 */
[----:B------:R-:W-:Y:S01]  /*4dc0*/  BPT.TRAP 0x1 ;  /* 0x000000040000795c */ /* 0x000fe20000300000 */
.L_x_1496:
[----:B-1----:R-:W-:Y:S05]  /*4dd0*/  @P0 BRA `(.L_x_1497) ;  /* 0x0000000000080947 */ /* 0x002fea0003800000 */
[----:B------:R-:W1:Y:S02]  /*4de0*/  SYNCS.PHASECHK.TRANS64.TRYWAIT P0, [UR45+0x28430], R8 ;  /* 0x02843008ff0075a7 */ /* 0x000e64000800016d */
[----:B-1----:R-:W-:Y:S05]  /*4df0*/  @!P0 BRA `(.L_x_1498) ;  /* 0x0000014c00dc8947 */ /* 0x002fea0003800000 */
.L_x_1497:
[----:B------:R-:W-:Y:S01]  /*4e00*/  ULEA UR30, UR38, UR48, 0xa ;  /* 0x00000030261e7291 */ /* 0x000fe2000f8e503f */
[----:B------:R-:W-:Y:S01]  /*4e10*/  WARPGROUP.ARRIVE ;  /* 0x00000000000079c5 */ /* 0x000fe20000000000 */
[----:B------:R-:W-:Y:S01]  /*4e20*/  UMOV UR35, 0x40000040 ;  /* 0x4000004000237882 */ /* 0x000fe20000000000 */
[----:B------:R-:W-:Y:S01]  /*4e30*/  UMOV UR7, 0x40000040 ;  /* 0x4000004000077882 */ /* 0x000fe20000000000 */
[----:B------:R-:W-:-:S03]  /*4e40*/  UIADD3 UR6, UR30, 0x2, URZ ;  /* 0x000000021e067890 */ /* 0x000fc6000fffe03f */
[----:B-1----:R-:W1:Y:S01]  /*4e50*/  S2R R5, SR_TID.X ;  /* 0x0000000000057919 */ /* 0x002e620000002100 */
[----:B------:R-:W-:Y:S01]  /*4e60*/  UIADD3 UR10, UR30, 0x4, URZ ;  /* 0x000000041e0a7890 */ /* 0x000fe2000fffe03f */
[----:B------:R-:W-:Y:S01]  /*4e70*/  PLOP3.LUT P0, PT, PT, PT, UP0, 0x40, 0x0 ;  /* 0x000000000000781c */ /* 0x000fe20003f0e808 */
[----:B------:R-:W-:Y:S01]  /*4e80*/  UMOV UR34, UR30 ;  /* 0x0000001e00227c82 */ /* 0x000fe20008000000 */
        /* <DEDUP_REMOVED lines=12> */
[----:B-1----:R-:W-:-:S04]  /*4f50*/  SHF.R.U32.HI R208, RZ, 0x7, R5 ;  /* 0x00000007ffd07819 */ /* 0x002fc80000011605 */
[----:B------:R-:W-:Y:S01]  /*4f60*/  IADD3 R5, -R208, 0xb, RZ ;  /* 0x0000000bd0057810 */ /* 0x000fe20007ffe1ff */
        /* <DEDUP_REMOVED lines=25> */
.L_x_1499:
[----:B------:R-:W-:Y:S01]  /*5100*/  UISETP.NE.AND UP2, UPT, UR49, URZ, UPT ;  /* 0x0000003f3100728c */ /* 0x000fe2000bf45270 */
[C---:B------:R-:W-:Y:S01]  /*5110*/  FMUL.FTZ R9, R0.reuse, R155 ;  /* 0x0000009b00097220 */ /* 0x040fe20000410000 */
[C---:B------:R-:W-:Y:S01]  /*5120*/  FMUL.FTZ R155, R0.reuse, R160 ;  /* 0x000000a0009b7220 */ /* 0x040fe20000410000 */
[C---:B------:R-:W-:Y:S01]  /*5130*/  FMUL.FTZ R160, R0.reuse, R165 ;  /* 0x000000a500a07220 */ /* 0x040fe20000410000 */
[C---:B------:R-:W-:Y:S01]  /*5140*/  FMUL.FTZ R165, R0.reuse, R175 ;  /* 0x000000af00a57220 */ /* 0x040fe20000410000 */
[----:B------:R-:W-:Y:S01]  /*5150*/  VIADD R175, R17, UR47 ;  /* 0x0000002f11af7c36 */ /* 0x000fe20008000000 */
[----:B------:R-:W-:Y:S01]  /*5160*/  PLOP3.LUT P0, PT, PT, PT, UP2, 0x80, 0x0 ;  /* 0x000000000000781c */ /* 0x000fe20003f0f028 */
[----:B------:R-:W-:Y:S01]  /*5170*/  USHF.L.U32 UR7, UR43, 0x6, URZ ;  /* 0x000000062b077899 */ /* 0x000fe2000800063f */
[----:B------:R-:W-:Y:S01]  /*5180*/  PLOP3.LUT P1, PT, PT, PT, UP2, 0x80, 0x0 ;  /* 0x000000000000781c */ /* 0x000fe20003f2f028 */
[C---:B------:R-:W-:Y:S01]  /*5190*/  FMUL.FTZ R13, R0.reuse, R152 ;  /* 0x00000098000d7220 */ /* 0x040fe20000410000 */
[C---:B------:R-:W-:Y:S01]  /*51a0*/  FMUL.FTZ R152, R0.reuse, R157 ;  /* 0x0000009d00987220 */ /* 0x040fe20000410000 */
[----:B------:R-:W-:Y:S01]  /*51b0*/  @UP2 ULDC UR6, c[0x0][0x44c] ;  /* 0x0001130000062ab9 */ /* 0x000fe20000000800 */
[C---:B------:R-:W-:Y:S01]  /*51c0*/  FMUL.FTZ R157, R0.reuse, R161 ;  /* 0x000000a1009d7220 */ /* 0x040fe20000410000 */
[C---:B------:R-:W-:Y:S01]  /*51d0*/  FMUL.FTZ R161, R0.reuse, R170 ;  /* 0x000000aa00a17220 */ /* 0x040fe20000410000 */
[----:B------:R-:W-:Y:S01]  /*51e0*/  FMUL.FTZ R170, R0, R179 ;  /* 0x000000b300aa7220 */ /* 0x000fe20000410000 */
[----:B------:R-:W-:-:S02]  /*51f0*/  IMAD.U32 R179, RZ, RZ, UR7 ;  /* 0x00000007ffb37e24 */ /* 0x000fc4000f8e00ff */
[C---:B------:R-:W-:Y:S01]  /*5200*/  FMUL.FTZ R14, R0.reuse, R153 ;  /* 0x00000099000e7220 */ /* 0x040fe20000410000 */
[C---:B------:R-:W-:Y:S01]  /*5210*/  FMUL.FTZ R12, R0.reuse, R154 ;  /* 0x0000009a000c7220 */ /* 0x040fe20000410000 */
[----:B------:R-:W-:Y:S01]  /*5220*/  FMUL.FTZ R21, R0, R156 ;  /* 0x0000009c00157220 */ /* 0x000fe20000410000 */
[----:B------:R-:W-:Y:S01]  /*5230*/  @P0 IMAD.HI.U32 R6, R175, UR6, RZ ;  /* 0x00000006af060c27 */ /* 0x000fe2000f8e00ff */
[----:B------:R-:W-:Y:S01]  /*5240*/  @UP2 ULDC UR6, c[0x0][0x450] ;  /* 0x0001140000062ab9 */ /* 0x000fe20000000800 */
[----:B------:R-:W-:Y:S02]  /*5250*/  IADD3 R179, -R2, 0x1, -R179 ;  /* 0x0000000102b37810 */ /* 0x000fe40007ffe9b3 */
[C---:B------:R-:W-:Y:S01]  /*5260*/  FMUL.FTZ R20, R0.reuse, R159 ;  /* 0x0000009f00147220 */ /* 0x040fe20000410000 */
[----:B------:R-:W-:Y:S01]  /*5270*/  UISETP.NE.AND UP1, UPT, UR42, URZ, UPT ;  /* 0x0000003f2a00728c */ /* 0x000fe2000bf25270 */
[----:B------:R-:W-:Y:S01]  /*5280*/  @P1 SHF.R.U32.HI R175, RZ, UR6, R6 ;  /* 0x00000006ffaf1c19 */ /* 0x000fe20008011606 */
[----:B------:R-:W-:Y:S01]  /*5290*/  IMAD.U32 R6, RZ, RZ, UR41 ;  /* 0x00000029ff067e24 */ /* 0x000fe2000f8e00ff */
[----:B------:R-:W-:Y:S01]  /*52a0*/  UIADD3 UR6, UR45, 0x28440, URZ ;  /* 0x000284402d067890 */ /* 0x000fe2000fffe03f */
[C---:B------:R-:W-:Y:S01]  /*52b0*/  FMUL.FTZ R153, R0.reuse, R162 ;  /* 0x000000a200997220 */ /* 0x040fe20000410000 */
[C---:B------:R-:W-:Y:S01]  /*52c0*/  FMUL.FTZ R154, R0.reuse, R163 ;  /* 0x000000a3009a7220 */ /* 0x040fe20000410000 */
[----:B------:R-:W-:Y:S01]  /*52d0*/  FMUL.FTZ R159, R0, R164 ;  /* 0x000000a4009f7220 */ /* 0x000fe20000410000 */
[----:B------:R-:W-:Y:S01]  /*52e0*/  IADD3 R179, -R6, UR40, R179 ;  /* 0x0000002806b37c10 */ /* 0x000fe2000fffe1b3 */
[C---:B------:R-:W-:Y:S01]  /*52f0*/  FMUL.FTZ R156, R0.reuse, R166 ;  /* 0x000000a6009c7220 */ /* 0x040fe20000410000 */
[----:B------:R-:W2:Y:S01]  /*5300*/  SHFL.IDX PT, R6, R175, RZ, 0x1c1f ;  /* 0x001c1fffaf067589 */ /* 0x000ea200000e0000 */
[C---:B------:R-:W-:Y:S01]  /*5310*/  FMUL.FTZ R15, R0.reuse, R158 ;  /* 0x0000009e000f7220 */ /* 0x040fe20000410000 */
[C---:B------:R-:W-:Y:S01]  /*5320*/  FMUL.FTZ R163, R0.reuse, R168 ;  /* 0x000000a800a37220 */ /* 0x040fe20000410000 */
[C---:B------:R-:W-:Y:S01]  /*5330*/  FMUL.FTZ R166, R0.reuse, R169 ;  /* 0x000000a900a67220 */ /* 0x040fe20000410000 */
[C---:B------:R-:W-:Y:S01]  /*5340*/  FMUL.FTZ R162, R0.reuse, R171 ;  /* 0x000000ab00a27220 */ /* 0x040fe20000410000 */
[C---:B------:R-:W-:Y:S01]  /*5350*/  FMUL.FTZ R164, R0.reuse, R174 ;  /* 0x000000ae00a47220 */ /* 0x040fe20000410000 */
        /* <DEDUP_REMOVED lines=13> */
[----:B------:R-:W-:Y:S01]  /*5430*/  UMOV UR11, UR59 ;  /* 0x0000003b000b7c82 */ /* 0x000fe20008000000 */
[----:B------:R-:W-:Y:S01]  /*5440*/  SYNCS.ARRIVE.TRANS64.RED.A1T0 RZ, [UR6], RZ ;  /* 0x000000ffffff79a7 */ /* 0x000fe20008100406 */
[----:B------:R-:W-:Y:S01]  /*5450*/  ULOP3.LUT UR6, URZ, UR11, URZ, 0x33, !UPT ;  /* 0x0000000b3f067292 */ /* 0x000fe2000f8e333f */
[----:B------:R-:W-:-:S04]  /*5460*/  VIADD R178, R179, UR60 ;  /* 0x0000003cb3b27c36 */ /* 0x000fc80008000000 */
[----:B------:R-:W4:Y:S01]  /*5470*/  MUFU.TANH R14, R14 ;  /* 0x0000000e000e7308 */ /* 0x000f220000002400 */
[----:B------:R-:W-:Y:S02]  /*5480*/  VIADD R179, R179, UR6 ;  /* 0x00000006b3b37c36 */ /* 0x000fe40008000000 */
[----:B--2---:R-:W-:Y:S02]  /*5490*/  IMAD.IADD R180, R178, 0x1, R6 ;  /* 0x00000001b2b47824 */ /* 0x004fe400078e0206 */
[----:B------:R-:W-:-:S03]  /*54a0*/  IMAD.IADD R181, R6, 0x1, R179 ;  /* 0x0000000106b57824 */ /* 0x000fc600078e02b3 */
        /* <DEDUP_REMOVED lines=29> */
[----:B------:R-:W0:Y:S01]  /*5680*/  MUFU.TANH R173, R173 ;  /* 0x000000ad00ad7308 */ /* 0x000e220000002400 */
[----:B--234-:R-:W-:Y:S05]  /*5690*/  @P0 BRA `(.L_x_1500) ;  /* 0x00000000005c0947 */ /* 0x01cfea0003800000 */
[----:B------:R-:W-:Y:S01]  /*56a0*/  IMAD.U32 R182, RZ, RZ, UR41 ;  /* 0x00000029ffb67e24 */ /* 0x000fe2000f8e00ff */
[----:B------:R-:W-:Y:S04]  /*56b0*/  BSSY B0, `(.L_x_1501) ;  /* 0x0000011000007945 */ /* 0x000fe80003800000 */
[----:B------:R-:W-:-:S04]  /*56c0*/  IADD3 R182, -R182, UR40, R6 ;  /* 0x00000028b6b67c10 */ /* 0x000fc8000fffe106 */
        /* <DEDUP_REMOVED lines=10> */
.L_x_1502:
[----:B------:R-:W-:-:S05]  /*5770*/  IMAD.U32 R183, RZ, RZ, UR50 ;  /* 0x00000032ffb77e24 */ /* 0x000fca000f8e00ff */
[----:B------:R-:W-:-:S13]  /*5780*/  ISETP.NE.AND P0, PT, R183, 0x1, PT ;  /* 0x00000001b700780c */ /* 0x000fda0003f05270 */
[----:B------:R-:W2:Y:S02]  /*5790*/  @P0 LDC.64 R6, c[0x0][0x9e8] ;  /* 0x00027a00ff060b82 */ /* 0x000ea40000000a00 */
[----:B--2---:R-:W-:-:S05]  /*57a0*/  @P0 IMAD.HI.U32 R6, R182, R6, RZ ;  /* 0x00000006b6060227 */ /* 0x004fca00078e00ff */
[----:B------:R-:W-:-:S07]  /*57b0*/  @P0 SHF.R.U32.HI R182, RZ, R7, R6 ;  /* 0x00000007ffb60219 */ /* 0x000fce0000011606 */
.L_x_1503:
[----:B------:R-:W-:Y:S05]  /*57c0*/  BSYNC B0 ;  /* 0x0000000000007941 */ /* 0x000fea0003800000 */
.L_x_1501:
[----:B------:R-:W-:-:S04]  /*57d0*/  IMAD R182, R182, R183, -UR7 ;  /* 0x80000007b6b67e24 */ /* 0x000fc8000f8e02b7 */
[----:B------:R-:W-:-:S05]  /*57e0*/  IMAD.IADD R182, R182, 0x1, -R2 ;  /* 0x00000001b6b67824 */ /* 0x000fca00078e0a02 */
[----:B------:R-:W-:Y:S02]  /*57f0*/  VIMNMX R181, R181, R182, !PT ;  /* 0x000000b6b5b57248 */ /* 0x000fe40007fe0100 */
[----:B------:R-:W-:-:S07]  /*5800*/  VIADDMNMX R180, R182, R183, R180, PT ;  /* 0x000000b7b6b47246 */ /* 0x000fce00038001b4 */
.L_x_1500:
[----:B------:R-:W-:Y:S01]  /*5810*/  UISETP.GT.AND UP1, UPT, UR43, -0x1, UPT ;  /* 0xffffffff2b00788c */ /* 0x000fe2000bf24270 */
[----:B------:R-:W2:Y:S01]  /*5820*/  SHFL.IDX PT, R175, R175, 0x1, 0x1c1f ;  /* 0x003c1f00afaf7f89 */ /* 0x000ea200000e0000 */
[----:B------:R-:W-:-:S04]  /*5830*/  UISETP.NE.AND UP2, UPT, UR42, URZ, UPT ;  /* 0x0000003f2a00728c */ /* 0x000fc8000bf45270 */
[----:B------:R-:W-:-:S04]  /*5840*/  PLOP3.LUT P0, PT, PT, PT, UP1, 0x80, 0x0 ;  /* 0x000000000000781c */ /* 0x000fc80003f0f018 */
[C---:B------:R-:W-:Y:S02]  /*5850*/  ISETP.GT.AND P3, PT, R181.reuse, 0x10, P0 ;  /* 0x00000010b500780c */ /* 0x040fe40000764270 */
[C---:B------:R-:W-:Y:S02]  /*5860*/  ISETP.GT.AND P5, PT, R181.reuse, RZ, P0 ;  /* 0x000000ffb500720c */ /* 0x040fe400007a4270 */
[----:B------:R-:W-:Y:S02]  /*5870*/  ISETP.LT.OR P3, PT, R180, 0x11, P3 ;  /* 0x00000011b400780c */ /* 0x000fe40001f61670 */
[C---:B------:R-:W-:Y:S02]  /*5880*/  ISETP.GT.AND P6, PT, R181.reuse, 0x1, P0 ;  /* 0x00000001b500780c */ /* 0x040fe400007c4270 */
[C---:B------:R-:W-:Y:S02]  /*5890*/  ISETP.GT.AND P1, PT, R181.reuse, 0x8, P0 ;  /* 0x00000008b500780c */ /* 0x040fe40000724270 */
[----:B------:R-:W-:-:S02]  /*58a0*/  ISETP.GT.AND P4, PT, R181, 0x9, P0 ;  /* 0x00000009b500780c */ /* 0x000fc40000784270 */
[----:B0-----:R-:W-:Y:S02]  /*58b0*/  FSEL R155, R155, -INF , !P3 ;  /* 0xff8000009b9b7808 */ /* 0x001fe40005800000 */
[----:B------:R-:W-:Y:S01]  /*58c0*/  ISETP.GT.AND P3, PT, R181, 0x28, P0 ;  /* 0x00000028b500780c */ /* 0x000fe20000764270 */
[--C-:B--2---:R-:W-:Y:S01]  /*58d0*/  IMAD.IADD R178, R178, 0x1, R175.reuse ;  /* 0x00000001b2b27824 */ /* 0x104fe200078e02af */
[C---:B------:R-:W-:Y:S01]  /*58e0*/  ISETP.LT.OR P5, PT, R180.reuse, 0x1, P5 ;  /* 0x00000001b400780c */ /* 0x040fe20002fa1670 */
[----:B------:R-:W-:Y:S01]  /*58f0*/  IMAD.IADD R179, R179, 0x1, R175 ;  /* 0x00000001b3b37824 */ /* 0x000fe200078e02af */
[C---:B------:R-:W-:Y:S02]  /*5900*/  ISETP.LT.OR P6, PT, R180.reuse, 0x2, P6 ;  /* 0x00000002b400780c */ /* 0x040fe400037c1670 */
[C---:B------:R-:W-:Y:S02]  /*5910*/  ISETP.LT.OR P1, PT, R180.reuse, 0x9, P1 ;  /* 0x00000009b400780c */ /* 0x040fe40000f21670 */
[----:B------:R-:W-:-:S02]  /*5920*/  ISETP.LT.OR P4, PT, R180, 0xa, P4 ;  /* 0x0000000ab400780c */ /* 0x000fc40002781670 */
[----:B------:R-:W-:Y:S02]  /*5930*/  ISETP.LT.OR P3, PT, R180, 0x29, P3 ;  /* 0x00000029b400780c */ /* 0x000fe40001f61670 */
[----:B------:R-:W-:Y:S02]  /*5940*/  FSEL R13, R13, -INF , !P5 ;  /* 0xff8000000d0d7808 */ /* 0x000fe40006800000 */
[----:B------:R-:W-:Y:S02]  /*5950*/  FSEL R14, R14, -INF , !P6 ;  /* 0xff8000000e0e7808 */ /* 0x000fe40007000000 */
[----:B------:R-:W-:Y:S02]  /*5960*/  FSEL R21, R21, -INF , !P1 ;  /* 0xff80000015157808 */ /* 0x000fe40004800000 */
[----:B------:R-:W-:Y:S02]  /*5970*/  FSEL R152, R152, -INF , !P4 ;  /* 0xff80000098987808 */ /* 0x000fe40006000000 */
[----:B------:R-:W-:-:S02]  /*5980*/  ISETP.GT.AND P2, PT, R181, 0x11, P0 ;  /* 0x00000011b500780c */ /* 0x000fc40000744270 */
[C---:B------:R-:W-:Y:S02]  /*5990*/  ISETP.GT.AND P5, PT, R181.reuse, 0x18, P0 ;  /* 0x00000018b500780c */ /* 0x040fe400007a4270 */
[C---:B------:R-:W-:Y:S02]  /*59a0*/  ISETP.GT.AND P6, PT, R181.reuse, 0x19, P0 ;  /* 0x00000019b500780c */ /* 0x040fe400007c4270 */
[C---:B------:R-:W-:Y:S02]  /*59b0*/  ISETP.GT.AND P1, PT, R181.reuse, 0x20, P0 ;  /* 0x00000020b500780c */ /* 0x040fe40000724270 */
[----:B------:R-:W-:Y:S02]  /*59c0*/  ISETP.GT.AND P4, PT, R181, 0x21, P0 ;  /* 0x00000021b500780c */ /* 0x000fe40000784270 */
[----:B------:R-:W-:Y:S02]  /*59d0*/  FSEL R168, R168, -INF , !P3 ;  /* 0xff800000a8a87808 */ /* 0x000fe40005800000 */
[----:B------:R-:W-:-:S02]  /*59e0*/  PLOP3.LUT P3, PT, PT, PT, UP2, 0x40, 0x0 ;  /* 0x000000000000781c */ /* 0x000fc40003f6e828 */
[C---:B------:R-:W-:Y:S02]  /*59f0*/  ISETP.LT.OR P2, PT, R180.reuse, 0x12, P2 ;  /* 0x00000012b400780c */ /* 0x040fe40001741670 */
[C---:B------:R-:W-:Y:S02]  /*5a00*/  ISETP.LT.OR P5, PT, R180.reuse, 0x19, P5 ;  /* 0x00000019b400780c */ /* 0x040fe40002fa1670 */
[C---:B------:R-:W-:Y:S02]  /*5a10*/  ISETP.LT.OR P6, PT, R180.reuse, 0x1a, P6 ;  /* 0x0000001ab400780c */ /* 0x040fe400037c1670 */
[C---:B------:R-:W-:Y:S02]  /*5a20*/  ISETP.LT.OR P1, PT, R180.reuse, 0x21, P1 ;  /* 0x00000021b400780c */ /* 0x040fe40000f21670 */
[----:B------:R-:W-:Y:S02]  /*5a30*/  ISETP.LT.OR P4, PT, R180, 0x22, P4 ;  /* 0x00000022b400780c */ /* 0x000fe40002781670 */
[----:B------:R-:W-:-:S02]  /*5a40*/  FSEL R157, R157, -INF , !P2 ;  /* 0xff8000009d9d7808 */ /* 0x000fc40005000000 */
[----:B------:R-:W-:Y:S02]  /*5a50*/  FSEL R159, R159, -INF , !P5 ;  /* 0xff8000009f9f7808 */ /* 0x000fe40006800000 */
[----:B------:R-:W-:Y:S02]  /*5a60*/  FSEL R160, R160, -INF , !P6 ;  /* 0xff800000a0a07808 */ /* 0x000fe40007000000 */
[----:B------:R-:W-:Y:S02]  /*5a70*/  FSEL R163, R163, -INF , !P1 ;  /* 0xff800000a3a37808 */ /* 0x000fe40004800000 */
[----:B------:R-:W-:Y:S02]  /*5a80*/  FSEL R166, R166, -INF , !P4 ;  /* 0xff800000a6a67808 */ /* 0x000fe40006000000 */
[C---:B------:R-:W-:Y:S02]  /*5a90*/  ISETP.GT.AND P2, PT, R181.reuse, 0x29, P0 ;  /* 0x00000029b500780c */ /* 0x040fe40000744270 */
[----:B------:R-:W-:-:S02]  /*5aa0*/  ISETP.GT.AND P5, PT, R181, 0x30, P0 ;  /* 0x00000030b500780c */ /* 0x000fc400007a4270 */
[C---:B------:R-:W-:Y:S02]  /*5ab0*/  ISETP.GT.AND P6, PT, R181.reuse, 0x31, P0 ;  /* 0x00000031b500780c */ /* 0x040fe400007c4270 */
[C---:B------:R-:W-:Y:S02]  /*5ac0*/  ISETP.GT.AND P1, PT, R181.reuse, 0x38, P0 ;  /* 0x00000038b500780c */ /* 0x040fe40000724270 */
[----:B------:R-:W-:Y:S02]  /*5ad0*/  ISETP.GT.AND P4, PT, R181, 0x39, P0 ;  /* 0x00000039b500780c */ /* 0x000fe40000784270 */
[C---:B------:R-:W-:Y:S02]  /*5ae0*/  ISETP.LT.OR P2, PT, R180.reuse, 0x2a, P2 ;  /* 0x0000002ab400780c */ /* 0x040fe40001741670 */
[C---:B------:R-:W-:Y:S02]  /*5af0*/  ISETP.LT.OR P5, PT, R180.reuse, 0x31, P5 ;  /* 0x00000031b400780c */ /* 0x040fe40002fa1670 */
[----:B------:R-:W-:-:S02]  /*5b00*/  ISETP.LT.OR P6, PT, R180, 0x32, P6 ;  /* 0x00000032b400780c */ /* 0x000fc400037c1670 */
[C---:B------:R-:W-:Y:S02]  /*5b10*/  ISETP.LT.OR P1, PT, R180.reuse, 0x39, P1 ;  /* 0x00000039b400780c */ /* 0x040fe40000f21670 */
[----:B------:R-:W-:Y:S02]  /*5b20*/  ISETP.LT.OR P4, PT, R180, 0x3a, P4 ;  /* 0x0000003ab400780c */ /* 0x000fe40002781670 */
[----:B------:R-:W-:Y:S02]  /*5b30*/  FSEL R169, R169, -INF , !P2 ;  /* 0xff800000a9a97808 */ /* 0x000fe40005000000 */
[----:B------:R-:W-:Y:S02]  /*5b40*/  FSEL R171, R171, -INF , !P5 ;  /* 0xff800000abab7808 */ /* 0x000fe40006800000 */
[----:B------:R-:W-:Y:S02]  /*5b50*/  FSEL R174, R174, -INF , !P6 ;  /* 0xff800000aeae7808 */ /* 0x000fe40007000000 */
[----:B------:R-:W-:-:S02]  /*5b60*/  FSEL R176, R176, -INF , !P1 ;  /* 0xff800000b0b07808 */ /* 0x000fc40004800000 */
[----:B------:R-:W-:Y:S01]  /*5b70*/  FSEL R177, R177, -INF , !P4 ;  /* 0xff800000b1b17808 */ /* 0x000fe20006000000 */
[----:B------:R-:W-:Y:S06]  /*5b80*/  @P3 BRA `(.L_x_1504) ;  /* 0x00000000005c3947 */ /* 0x000fec0003800000 */
        /* <DEDUP_REMOVED lines=13> */
.L_x_1506:
[----:B------:R-:W-:-:S05]  /*5c60*/  IMAD.U32 R180, RZ, RZ, UR50 ;  /* 0x00000032ffb47e24 */ /* 0x000fca000f8e00ff */
[----:B------:R-:W-:-:S13]  /*5c70*/  ISETP.NE.AND P1, PT, R180, 0x1, PT ;  /* 0x00000001b400780c */ /* 0x000fda0003f25270 */
[----:B------:R-:W0:Y:S02]  /*5c80*/  @P1 LDC.64 R6, c[0x0][0x9e8] ;  /* 0x00027a00ff061b82 */ /* 0x000e240000000a00 */
[----:B0-----:R-:W-:-:S05]  /*5c90*/  @P1 IMAD.HI.U32 R6, R175, R6, RZ ;  /* 0x00000006af061227 */ /* 0x001fca00078e00ff */
[----:B------:R-:W-:-:S07]  /*5ca0*/  @P1 SHF.R.U32.HI R175, RZ, R7, R6 ;  /* 0x00000007ffaf1219 */ /* 0x000fce0000011606 */
.L_x_1507:
[----:B------:R-:W-:Y:S05]  /*5cb0*/  BSYNC B0 ;  /* 0x0000000000007941 */ /* 0x000fea0003800000 */
.L_x_1505:
[----:B------:R-:W-:-:S04]  /*5cc0*/  IMAD R175, R175, R180, -UR7 ;  /* 0x80000007afaf7e24 */ /* 0x000fc8000f8e02b4 */
[----:B------:R-:W-:-:S05]  /*5cd0*/  IMAD.IADD R175, R175, 0x1, -R2 ;  /* 0x00000001afaf7824 */ /* 0x000fca00078e0a02 */
[----:B------:R-:W-:Y:S02]  /*5ce0*/  VIMNMX R179, R179, R175, !PT ;  /* 0x000000afb3b37248 */ /* 0x000fe40007fe0100 */
[----:B------:R-:W-:-:S07]  /*5cf0*/  VIADDMNMX R178, R175, R180, R178, PT ;  /* 0x000000b4afb27246 */ /* 0x000fce00038001b2 */
.L_x_1504:
[C---:B------:R-:W-:Y:S01]  /*5d00*/  ISETP.GT.AND P1, PT, R179.reuse, 0x1, P0 ;  /* 0x00000001b300780c */ /* 0x040fe20000724270 */
[----:B------:R-:W-:Y:S01]  /*5d10*/  UMOV UR10, UR58 ;  /* 0x0000003a000a7c82 */ /* 0x000fe20008000000 */
[----:B------:R-:W-:Y:S02]  /*5d20*/  ISETP.GT.AND P6, PT, R179, 0x18, P0 ;  /* 0x00000018b300780c */ /* 0x000fe400007c4270 */
[----:B------:R-:W-:Y:S02]  /*5d30*/  ISETP.LT.OR P1, PT, R178, 0x2, P1 ;  /* 0x00000002b200780c */ /* 0x000fe40000f21670 */
[----:B------:R-:W-:Y:S02]  /*5d40*/  LOP3.LUT R16, R16, 0xfffffffe, RZ, 0xc0, !PT ;  /* 0xfffffffe10107812 */ /* 0x000fe400078ec0ff */
[----:B------:R-:W-:Y:S02]  /*5d50*/  FSEL R6, R9, -INF , !P1 ;  /* 0xff80000009067808 */ /* 0x000fe40004800000 */
[----:B------:R-:W-:-:S02]  /*5d60*/  ISETP.GT.AND P1, PT, R179, 0x19, P0 ;  /* 0x00000019b300780c */ /* 0x000fc40000724270 */
[----:B------:R-:W-:Y:S02]  /*5d70*/  FMNMX.FTZ R7, R13, R11, !PT ;  /* 0x0000000b0d077209 */ /* 0x000fe40007810000 */
[----:B------:R-:W-:Y:S02]  /*5d80*/  ISETP.GT.AND P2, PT, R179, 0x8, P0 ;  /* 0x00000008b300780c */ /* 0x000fe40000744270 */
[----:B------:R-:W-:Y:S02]  /*5d90*/  @P6 LOP3.LUT R16, R16, 0x1, RZ, 0xfc, !PT ;  /* 0x0000000110106812 */ /* 0x000fe400078efcff */
[----:B------:R-:W-:Y:S02]  /*5da0*/  FMNMX.FTZ R7, R14, R7, !PT ;  /* 0x000000070e077209 */ /* 0x000fe40007810000 */
[----:B------:R-:W-:Y:S02]  /*5db0*/  LOP3.LUT R16, R16, 0xffffefff, RZ, 0xc0, !PT ;  /* 0xffffefff10107812 */ /* 0x000fe400078ec0ff */
[----:B------:R-:W-:-:S02]  /*5dc0*/  FMNMX.FTZ R7, R21, R7, !PT ;  /* 0x0000000715077209 */ /* 0x000fc40007810000 */
[----:B------:R-:W-:Y:S02]  /*5dd0*/  @P1 LOP3.LUT R16, R16, 0x1000, RZ, 0xfc, !PT ;  /* 0x0000100010101812 */ /* 0x000fe400078efcff */
[----:B------:R-:W-:Y:S02]  /*5de0*/  FMNMX.FTZ R7, R152, R7, !PT ;  /* 0x0000000798077209 */ /* 0x000fe40007810000 */
[C---:B------:R-:W-:Y:S02]  /*5df0*/  LOP3.LUT P1, RZ, R16.reuse, 0x1, RZ, 0xc0, !PT ;  /* 0x0000000110ff7812 */ /* 0x040fe4000782c0ff */
[----:B------:R-:W-:Y:S02]  /*5e00*/  LOP3.LUT R16, R16, 0xffffdfff, RZ, 0xc0, !PT ;  /* 0xffffdfff10107812 */ /* 0x000fe400078ec0ff */
[----:B------:R-:W-:Y:S02]  /*5e10*/  FMNMX.FTZ R7, R155, R7, !PT ;  /* 0x000000079b077209 */ /* 0x000fe40007810000 */
[----:B------:R-:W-:-:S02]  /*5e20*/  ISETP.GT.AND P3, PT, R179, 0x9, P0 ;  /* 0x00000009b300780c */ /* 0x000fc40000764270 */
[----:B------:R-:W-:Y:S02]  /*5e30*/  FMNMX.FTZ R7, R157, R7, !PT ;  /* 0x000000079d077209 */ /* 0x000fe40007810000 */
[----:B------:R-:W-:Y:S02]  /*5e40*/  ISETP.GT.AND P4, PT, R179, 0x10, P0 ;  /* 0x00000010b300780c */ /* 0x000fe40000784270 */
[----:B------:R-:W-:Y:S02]  /*5e50*/  FMNMX.FTZ R7, R159, R7, !PT ;  /* 0x000000079f077209 */ /* 0x000fe40007810000 */
[----:B------:R-:W-:Y:S02]  /*5e60*/  @P1 LOP3.LUT R16, R16, 0x2000, RZ, 0xfc, !PT ;  /* 0x0000200010101812 */ /* 0x000fe400078efcff */
[----:B------:R-:W-:Y:S02]  /*5e70*/  ISETP.GT.AND P1, PT, R179, 0x31, P0 ;  /* 0x00000031b300780c */ /* 0x000fe40000724270 */
[----:B------:R-:W-:-:S02]  /*5e80*/  LOP3.LUT R16, R16, 0xfffffffd, RZ, 0xc0, !PT ;  /* 0xfffffffd10107812 */ /* 0x000fc400078ec0ff */
[----:B------:R-:W-:Y:S02]  /*5e90*/  FMNMX.FTZ R7, R160, R7, !PT ;  /* 0x00000007a0077209 */ /* 0x000fe40007810000 */
[----:B------:R-:W-:Y:S02]  /*5ea0*/  ISETP.GT.AND P5, PT, R179, 0x11, P0 ;  /* 0x00000011b300780c */ /* 0x000fe400007a4270 */
[----:B------:R-:W-:Y:S02]  /*5eb0*/  FMNMX.FTZ R7, R163, R7, !PT ;  /* 0x00000007a3077209 */ /* 0x000fe40007810000 */
[----:B------:R-:W-:Y:S02]  /*5ec0*/  ISETP.LT.OR P2, PT, R178, 0x9, P2 ;  /* 0x00000009b200780c */ /* 0x000fe40001741670 */
[----:B------:R-:W-:Y:S02]  /*5ed0*/  FMNMX.FTZ R7, R166, R7, !PT ;  /* 0x00000007a6077209 */ /* 0x000fe40007810000 */
[----:B------:R-:W-:-:S02]  /*5ee0*/  @P1 LOP3.LUT R16, R16, 0x2, RZ, 0xfc, !PT ;  /* 0x0000000210101812 */ /* 0x000fc400078efcff */
[----:B------:R-:W-:Y:S02]  /*5ef0*/  ISETP.GT.AND P1, PT, R179, 0x38, P0 ;  /* 0x00000038b300780c */ /* 0x000fe40000724270 */
[----:B------:R-:W-:Y:S02]  /*5f00*/  LOP3.LUT R16, R16, 0xfffffff7, RZ, 0xc0, !PT ;  /* 0xfffffff710107812 */ /* 0x000fe400078ec0ff */
[----:B------:R-:W-:Y:S02]  /*5f10*/  FMNMX.FTZ R7, R168, R7, !PT ;  /* 0x00000007a8077209 */ /* 0x000fe40007810000 */
[C---:B------:R-:W-:Y:S02]  /*5f20*/  ISETP.LT.OR P3, PT, R178.reuse, 0xa, P3 ;  /* 0x0000000ab200780c */ /* 0x040fe40001f61670 */
[C---:B------:R-:W-:Y:S02]  /*5f30*/  ISETP.LT.OR P4, PT, R178.reuse, 0x11, P4 ;  /* 0x00000011b200780c */ /* 0x040fe40002781670 */
[----:B------:R-:W-:-:S02]  /*5f40*/  ISETP.LT.OR P5, PT, R178, 0x12, P5 ;  /* 0x00000012b200780c */ /* 0x000fc40002fa1670 */
[----:B------:R-:W-:Y:S02]  /*5f50*/  FMNMX.FTZ R7, R169, R7, !PT ;  /* 0x00000007a9077209 */ /* 0x000fe40007810000 */
[----:B------:R-:W-:Y:S02]  /*5f60*/  @P1 LOP3.LUT R16, R16, 0x8, RZ, 0xfc, !PT ;  /* 0x0000000810101812 */ /* 0x000fe400078efcff */
[----:B------:R-:W-:Y:S02]  /*5f70*/  ISETP.GT.AND P1, PT, R179, RZ, P0 ;  /* 0x000000ffb300720c */ /* 0x000fe40000724270 */
[----:B------:R-:W-:Y:S02]  /*5f80*/  LOP3.LUT R16, R16, 0xffffff7f, RZ, 0xc0, !PT ;  /* 0xffffff7f10107812 */ /* 0x000fe400078ec0ff */
[----:B------:R-:W-:Y:S02]  /*5f90*/  FSEL R15, R15, -INF , !P2 ;  /* 0xff8000000f0f7808 */ /* 0x000fe40005000000 */
[----:B------:R-:W-:-:S02]  /*5fa0*/  FSEL R20, R20, -INF , !P3 ;  /* 0xff80000014147808 */ /* 0x000fc40005800000 */
[----:B------:R-:W-:Y:S02]  /*5fb0*/  FSEL R153, R153, -INF , !P4 ;  /* 0xff80000099997808 */ /* 0x000fe40006000000 */
[----:B------:R-:W-:Y:S02]  /*5fc0*/  FSEL R154, R154, -INF , !P5 ;  /* 0xff8000009a9a7808 */ /* 0x000fe40006800000 */
[C---:B------:R-:W-:Y:S02]  /*5fd0*/  ISETP.GT.AND P2, PT, R179.reuse, 0x20, P0 ;  /* 0x00000020b300780c */ /* 0x040fe40000744270 */
[C---:B------:R-:W-:Y:S02]  /*5fe0*/  ISETP.GT.AND P3, PT, R179.reuse, 0x21, P0 ;  /* 0x00000021b300780c */ /* 0x040fe40000764270 */
[C---:B------:R-:W-:Y:S02]  /*5ff0*/  ISETP.GT.AND P4, PT, R179.reuse, 0x28, P0 ;  /* 0x00000028b300780c */ /* 0x040fe40000784270 */
[----:B------:R-:W-:-:S02]  /*6000*/  ISETP.GT.AND P5, PT, R179, 0x29, P0 ;  /* 0x00000029b300780c */ /* 0x000fc400007a4270 */
[C---:B------:R-:W-:Y:S02]  /*6010*/  ISETP.GT.AND P6, PT, R179.reuse, 0x30, P0 ;  /* 0x00000030b300780c */ /* 0x040fe400007c4270 */
[----:B------:R-:W-:Y:S02]  /*6020*/  ISETP.GT.AND P0, PT, R179, 0x39, P0 ;  /* 0x00000039b300780c */ /* 0x000fe40000704270 */
[----:B------:R-:W-:Y:S02]  /*6030*/  @P1 LOP3.LUT R16, R16, 0x80, RZ, 0xfc, !PT ;  /* 0x0000008010101812 */ /* 0x000fe400078efcff */
[----:B------:R-:W-:Y:S02]  /*6040*/  FMNMX.FTZ R7, R171, R7, !PT ;  /* 0x00000007ab077209 */ /* 0x000fe40007810000 */
[----:B------:R-:W-:Y:S02]  /*6050*/  LOP3.LUT P1, RZ, R16, 0x2000, RZ, 0xc0, !PT ;  /* 0x0000200010ff7812 */ /* 0x000fe4000782c0ff */
[----:B------:R-:W-:-:S02]  /*6060*/  FMNMX.FTZ R7, R174, R7, !PT ;  /* 0x00000007ae077209 */ /* 0x000fc40007810000 */
[----:B------:R-:W-:Y:S02]  /*6070*/  LOP3.LUT R16, R16, 0xffffffdf, RZ, 0xc0, !PT ;  /* 0xffffffdf10107812 */ /* 0x000fe400078ec0ff */
[----:B------:R-:W-:Y:S02]  /*6080*/  ISETP.LT.OR P1, PT, R178, 0x19, P1 ;  /* 0x00000019b200780c */ /* 0x000fe40000f21670 */
[----:B------:R-:W-:Y:S02]  /*6090*/  FMNMX.FTZ R7, R176, R7, !PT ;  /* 0x00000007b0077209 */ /* 0x000fe40007810000 */
[----:B------:R-:W-:Y:S02]  /*60a0*/  @P0 LOP3.LUT R16, R16, 0x20, RZ, 0xfc, !PT ;  /* 0x0000002010100812 */ /* 0x000fe400078efcff */
[----:B------:R-:W-:Y:S02]  /*60b0*/  FMNMX.FTZ R7, R177, R7, !PT ;  /* 0x00000007b1077209 */ /* 0x000fe40007810000 */
[----:B------:R-:W-:-:S02]  /*60c0*/  LOP3.LUT P0, RZ, R16, 0x2, RZ, 0xc0, !PT ;  /* 0x0000000210ff7812 */ /* 0x000fc4000780c0ff */
[----:B------:R-:W-:Y:S01]  /*60d0*/  LOP3.LUT R16, R16, 0xfffffeff, RZ, 0xc0, !PT ;  /* 0xfffffeff10107812 */ /* 0x000fe200078ec0ff */
[----:B------:R-:W0:Y:S01]  /*60e0*/  SHFL.BFLY PT, R9, R7, 0x2, 0x1f ;  /* 0x0c401f0007097f89 */ /* 0x000e2200000e0000 */
[----:B------:R-:W-:Y:S02]  /*60f0*/  ISETP.LT.OR P2, PT, R178, 0x21, P2 ;  /* 0x00000021b200780c */ /* 0x000fe40001741670 */
[----:B------:R-:W-:Y:S02]  /*6100*/  @P1 LOP3.LUT R16, R16, 0x100, RZ, 0xfc, !PT ;  /* 0x0000010010101812 */ /* 0x000fe400078efcff */
[----:B------:R-:W-:Y:S02]  /*6110*/  ISETP.LT.OR P3, PT, R178, 0x22, P3 ;  /* 0x00000022b200780c */ /* 0x000fe40001f61670 */
[C---:B------:R-:W-:Y:S02]  /*6120*/  LOP3.LUT P1, RZ, R16.reuse, 0x1000, RZ, 0xc0, !PT ;  /* 0x0000100010ff7812 */ /* 0x040fe4000782c0ff */
[----:B------:R-:W-:-:S02]  /*6130*/  LOP3.LUT R16, R16, 0xffffffbf, RZ, 0xc0, !PT ;  /* 0xffffffbf10107812 */ /* 0x000fc400078ec0ff */
[C---:B------:R-:W-:Y:S02]  /*6140*/  ISETP.LT.OR P1, PT, R178.reuse, 0x1a, P1 ;  /* 0x0000001ab200780c */ /* 0x040fe40000f21670 */
[C---:B------:R-:W-:Y:S02]  /*6150*/  ISETP.LT.OR P4, PT, R178.reuse, 0x29, P4 ;  /* 0x00000029b200780c */ /* 0x040fe40002781670 */
[C---:B------:R-:W-:Y:S02]  /*6160*/  ISETP.LT.OR P5, PT, R178.reuse, 0x2a, P5 ;  /* 0x0000002ab200780c */ /* 0x040fe40002fa1670 */
[C---:B------:R-:W-:Y:S02]  /*6170*/  ISETP.LT.OR P6, PT, R178.reuse, 0x31, P6 ;  /* 0x00000031b200780c */ /* 0x040fe400037c1670 */
[----:B------:R-:W-:-:S04]  /*6180*/  ISETP.LT.OR P0, PT, R178, 0x32, P0 ;  /* 0x00000032b200780c */ /* 0x000fc80000701670 */
[----:B------:R-:W-:Y:S02]  /*6190*/  FSEL R170, R170, -INF , !P0 ;  /* 0xff800000aaaa7808 */ /* 0x000fe40004000000 */
[----:B0-----:R-:W-:Y:S02]  /*61a0*/  FMNMX.FTZ R9, R7, R9, !PT ;  /* 0x0000000907097209 */ /* 0x001fe40007810000 */
[----:B------:R-:W-:-:S03]  /*61b0*/  @P1 LOP3.LUT R16, R16, 0x40, RZ, 0xfc, !PT ;  /* 0x0000004010101812 */ /* 0x000fc600078efcff */
[----:B------:R-:W0:Y:S01]  /*61c0*/  SHFL.BFLY PT, R7, R9, 0x1, 0x1f ;  /* 0x0c201f0009077f89 */ /* 0x000e2200000e0000 */
[C---:B------:R-:W-:Y:S02]  /*61d0*/  LOP3.LUT P1, RZ, R16.reuse, 0x8, RZ, 0xc0, !PT ;  /* 0x0000000810ff7812 */ /* 0x040fe4000782c0ff */
[----:B------:R-:W-:Y:S02]  /*61e0*/  LOP3.LUT R16, R16, 0xffffffef, RZ, 0xc0, !PT ;  /* 0xffffffef10107812 */ /* 0x000fe400078ec0ff */
[----:B------:R-:W-:Y:S02]  /*61f0*/  ISETP.LT.OR P1, PT, R178, 0x39, P1 ;  /* 0x00000039b200780c */ /* 0x000fe40000f21670 */
[----:B------:R-:W-:Y:S02]  /*6200*/  @P2 LOP3.LUT R16, R16, 0x10, RZ, 0xfc, !PT ;  /* 0x0000001010102812 */ /* 0x000fe400078efcff */
[----:B------:R-:W-:Y:S02]  /*6210*/  FSEL R172, R172, -INF , !P1 ;  /* 0xff800000acac7808 */ /* 0x000fe40004800000 */
[----:B------:R-:W-:-:S02]  /*6220*/  LOP3.LUT P2, RZ, R16, 0x80, RZ, 0xc0, !PT ;  /* 0x0000008010ff7812 */ /* 0x000fc4000784c0ff */
[----:B------:R-:W-:Y:S02]  /*6230*/  LOP3.LUT R16, R16, 0xfffffffb, RZ, 0xc0, !PT ;  /* 0xfffffffb10107812 */ /* 0x000fe400078ec0ff */
[----:B------:R-:W-:Y:S02]  /*6240*/  ISETP.LT.OR P2, PT, R178, 0x1, P2 ;  /* 0x00000001b200780c */ /* 0x000fe40001741670 */
[----:B------:R-:W-:Y:S02]  /*6250*/  @P3 LOP3.LUT R16, R16, 0x4, RZ, 0xfc, !PT ;  /* 0x0000000410103812 */ /* 0x000fe400078efcff */
[----:B------:R-:W-:Y:S02]  /*6260*/  FSEL R175, R12, -INF , !P2 ;  /* 0xff8000000caf7808 */ /* 0x000fe40005000000 */
[C---:B------:R-:W-:Y:S02]  /*6270*/  LOP3.LUT P3, RZ, R16.reuse, 0x20, RZ, 0xc0, !PT ;  /* 0x0000002010ff7812 */ /* 0x040fe4000786c0ff */
[----:B------:R-:W-:-:S02]  /*6280*/  LOP3.LUT R16, R16, 0xfffffbff, RZ, 0xc0, !PT ;  /* 0xfffffbff10107812 */ /* 0x000fc400078ec0ff */
[----:B0-----:R-:W-:Y:S02]  /*6290*/  FMNMX.FTZ R9, R9, R7, !PT ;  /* 0x0000000709097209 */ /* 0x001fe40007810000 */
[----:B------:R-:W-:Y:S02]  /*62a0*/  LOP3.LUT R16, R16, 0xfffffffe, RZ, 0xc0, !PT ;  /* 0xfffffffe10107812 */ /* 0x000fe400078ec0ff */
[----:B------:R-:W-:Y:S02]  /*62b0*/  ISETP.LT.OR P3, PT, R178, 0x3a, P3 ;  /* 0x0000003ab200780c */ /* 0x000fe40001f61670 */
[----:B------:R-:W-:Y:S02]  /*62c0*/  @P4 LOP3.LUT R16, R16, 0x1, RZ, 0xfc, !PT ;  /* 0x0000000110104812 */ /* 0x000fe400078efcff */
[----:B------:R-:W-:Y:S02]  /*62d0*/  FSETP.NEU.FTZ.AND P4, PT, R9, -INF , PT ;  /* 0xff8000000900780b */ /* 0x000fe40003f9d000 */
[----:B------:R-:W-:-:S02]  /*62e0*/  @P5 LOP3.LUT R16, R16, 0x400, RZ, 0xfc, !PT ;  /* 0x0000040010105812 */ /* 0x000fc400078efcff */
[----:B------:R-:W-:Y:S02]  /*62f0*/  FSEL R7, R9, RZ, P4 ;  /* 0x000000ff09077208 */ /* 0x000fe40002000000 */
[----:B------:R-:W-:Y:S02]  /*6300*/  LOP3.LUT R16, R16, 0xfffff7ff, RZ, 0xc0, !PT ;  /* 0xfffff7ff10107812 */ /* 0x000fe400078ec0ff */
[----:B------:R-:W-:Y:S01]  /*6310*/  FSEL R173, R173, -INF , !P3 ;  /* 0xff800000adad7808 */ /* 0x000fe20005800000 */
[----:B------:R-:W-:-:S01]  /*6320*/  FADD.FTZ R11, -R7, R11 ;  /* 0x0000000b070b7221 */ /* 0x000fc20000010100 */
[----:B------:R-:W-:Y:S01]  /*6330*/  IMAD.U32 R7, RZ, RZ, UR10 ;  /* 0x0000000aff077e24 */ /* 0x000fe2000f8e00ff */
[----:B------:R-:W-:-:S03]  /*6340*/  @P6 LOP3.LUT R16, R16, 0x800, RZ, 0xfc, !PT ;  /* 0x0000080010106812 */ /* 0x000fc600078efcff */
[----:B------:R-:W-:Y:S01]  /*6350*/  FFMA.FTZ R7, R9, R7, -8 ;  /* 0xc100000009077423 */ /* 0x000fe20000010007 */
[C---:B------:R-:W-:Y:S02]  /*6360*/  LOP3.LUT P6, RZ, R16.reuse, 0x100, RZ, 0xc0, !PT ;  /* 0x0000010010ff7812 */ /* 0x040fe400078cc0ff */
[----:B------:R-:W-:Y:S02]  /*6370*/  LOP3.LUT P5, RZ, R16, 0x40, RZ, 0xc0, !PT ;  /* 0x0000004010ff7812 */ /* 0x000fe400078ac0ff */
[----:B------:R-:W-:Y:S02]  /*6380*/  FSEL R7, R7, RZ, P4 ;  /* 0x000000ff07077208 */ /* 0x000fe40002000000 */
[----:B------:R-:W-:Y:S02]  /*6390*/  FSEL R156, R156, -INF , !P6 ;  /* 0xff8000009c9c7808 */ /* 0x000fe40007000000 */
[----:B------:R-:W-:Y:S01]  /*63a0*/  LOP3.LUT P4, RZ, R16, 0x10, RZ, 0xc0, !PT ;  /* 0x0000001010ff7812 */ /* 0x000fe2000788c0ff */
        /* <DEDUP_REMOVED lines=16> */
[----:B------:R-:W-:Y:S01]  /*64b0*/  FMUL.FTZ R7, R11, UR10 ;  /* 0x0000000a0b077c20 */ /* 0x000fe20008410000 */
[----:B------:R-:W-:Y:S01]  /*64c0*/  FMNMX.FTZ R11, R175, R10, !PT ;  /* 0x0000000aaf0b7209 */ /* 0x000fe20007810000 */
[----:B------:R-:W-:Y:S01]  /*64d0*/  MUFU.EX2 R13, R13 ;  /* 0x0000000d000d7308 */ /* 0x000fe20000000800 */
[----:B------:R-:W-:-:S02]  /*64e0*/  FSEL R158, R158, -INF , !P5 ;  /* 0xff8000009e9e7808 */ /* 0x000fc40006800000 */
[----:B------:R-:W-:Y:S02]  /*64f0*/  FMNMX.FTZ R11, R6, R11, !PT ;  /* 0x0000000b060b7209 */ /* 0x000fe40007810000 */
[----:B------:R-:W-:Y:S02]  /*6500*/  FSEL R161, R161, -INF , !P4 ;  /* 0xff800000a1a17808 */ /* 0x000fe40006000000 */
[----:B------:R-:W-:Y:S01]  /*6510*/  FMNMX.FTZ R11, R15, R11, !PT ;  /* 0x0000000b0f0b7209 */ /* 0x000fe20007810000 */
[----:B------:R-:W0:Y:S01]  /*6520*/  MUFU.EX2 R7, R7 ;  /* 0x0000000700077308 */ /* 0x000e220000000800 */
[----:B------:R-:W-:Y:S02]  /*6530*/  LOP3.LUT P2, RZ, R16, 0x4, RZ, 0xc0, !PT ;  /* 0x0000000410ff7812 */ /* 0x000fe4000784c0ff */
[----:B------:R-:W-:Y:S02]  /*6540*/  FMNMX.FTZ R11, R20, R11, !PT ;  /* 0x0000000b140b7209 */ /* 0x000fe40007810000 */
[----:B------:R-:W-:-:S02]  /*6550*/  LOP3.LUT P4, RZ, R16, 0x1, RZ, 0xc0, !PT ;  /* 0x0000000110ff7812 */ /* 0x000fc4000788c0ff */
[----:B------:R-:W-:Y:S01]  /*6560*/  FMNMX.FTZ R11, R153, R11, !PT ;  /* 0x0000000b990b7209 */ /* 0x000fe20007810000 */
[----:B------:R-:W2:Y:S01]  /*6570*/  MUFU.EX2 R14, R14 ;  /* 0x0000000e000e7308 */ /* 0x000ea20000000800 */
[----:B------:R-:W-:Y:S02]  /*6580*/  FSEL R162, R162, -INF , !P2 ;  /* 0xff800000a2a27808 */ /* 0x000fe40005000000 */
[----:B------:R-:W-:Y:S02]  /*6590*/  FMNMX.FTZ R11, R154, R11, !PT ;  /* 0x0000000b9a0b7209 */ /* 0x000fe40007810000 */
[----:B------:R-:W-:Y:S02]  /*65a0*/  LOP3.LUT P5, RZ, R16, 0x400, RZ, 0xc0, !PT ;  /* 0x0000040010ff7812 */ /* 0x000fe400078ac0ff */
[----:B------:R-:W-:Y:S01]  /*65b0*/  FMNMX.FTZ R11, R156, R11, !PT ;  /* 0x0000000b9c0b7209 */ /* 0x000fe20007810000 */
[----:B------:R-:W3:Y:S01]  /*65c0*/  MUFU.EX2 R21, R21 ;  /* 0x0000001500157308 */ /* 0x000ee20000000800 */
[----:B------:R-:W-:Y:S01]  /*65d0*/  FSEL R164, R164, -INF , !P4 ;  /* 0xff800000a4a47808 */ /* 0x000fe20006000000 */
[----:B0-----:R-:W-:Y:S01]  /*65e0*/  FFMA.FTZ R3, R7, R3, R13 ;  /* 0x0000000307037223 */ /* 0x001fe2000001000d */
[----:B------:R-:W-:Y:S01]  /*65f0*/  FMNMX.FTZ R11, R158, R11, !PT ;  /* 0x0000000b9e0b7209 */ /* 0x000fe20007810000 */
[-C--:B------:R-:W-:Y:S01]  /*6600*/  FMUL.FTZ R24, R24, R7.reuse ;  /* 0x0000000718187220 */ /* 0x080fe20000410000 */
[----:B------:R-:W-:Y:S01]  /*6610*/  LOP3.LUT P6, RZ, R16, 0x800, RZ, 0xc0, !PT ;  /* 0x0000080010ff7812 */ /* 0x000fe200078cc0ff */
[----:B------:R-:W-:Y:S01]  /*6620*/  FMUL.FTZ R25, R25, R7 ;  /* 0x0000000719197220 */ /* 0x000fe20000410000 */
[----:B------:R-:W-:Y:S01]  /*6630*/  FMNMX.FTZ R11, R161, R11, !PT ;  /* 0x0000000ba10b7209 */ /* 0x000fe20007810000 */
[----:B------:R-:W0:Y:S01]  /*6640*/  MUFU.EX2 R152, R152 ;  /* 0x0000009800987308 */ /* 0x000e220000000800 */
[----:B------:R-:W-:Y:S01]  /*6650*/  FSEL R165, R165, -INF , !P5 ;  /* 0xff800000a5a57808 */ /* 0x000fe20006800000 */
[----:B--2---:R-:W-:Y:S01]  /*6660*/  FADD.FTZ R3, R14, R3 ;  /* 0x000000030e037221 */ /* 0x004fe20000010000 */
[----:B------:R-:W-:Y:S01]  /*6670*/  FMNMX.FTZ R11, R162, R11, !PT ;  /* 0x0000000ba20b7209 */ /* 0x000fe20007810000 */
[-C--:B------:R-:W-:Y:S01]  /*6680*/  FMUL.FTZ R28, R28, R7.reuse ;  /* 0x000000071c1c7220 */ /* 0x080fe20000410000 */
[----:B------:R-:W-:Y:S01]  /*6690*/  FSEL R167, R167, -INF , !P6 ;  /* 0xff800000a7a77808 */ /* 0x000fe20007000000 */
[----:B------:R-:W-:Y:S01]  /*66a0*/  FMUL.FTZ R29, R29, R7 ;  /* 0x000000071d1d7220 */ /* 0x000fe20000410000 */
[----:B------:R-:W-:Y:S01]  /*66b0*/  FMNMX.FTZ R11, R164, R11, !PT ;  /* 0x0000000ba40b7209 */ /* 0x000fe20007810000 */
[----:B------:R-:W2:Y:S01]  /*66c0*/  MUFU.EX2 R155, R155 ;  /* 0x0000009b009b7308 */ /* 0x000ea20000000800 */
[----:B---3--:R-:W-:-:S01]  /*66d0*/  FADD.FTZ R3, R21, R3 ;  /* 0x0000000315037221 */ /* 0x008fc20000010000 */
[----:B------:R-:W-:Y:S01]  /*66e0*/  FMUL.FTZ R32, R32, R7 ;  /* 0x0000000720207220 */ /* 0x000fe20000410000 */
[----:B------:R-:W-:Y:S01]  /*66f0*/  FMNMX.FTZ R11, R165, R11, !PT ;  /* 0x0000000ba50b7209 */ /* 0x000fe20007810000 */
[-C--:B------:R-:W-:Y:S01]  /*6700*/  FMUL.FTZ R33, R33, R7.reuse ;  /* 0x0000000721217220 */ /* 0x080fe20000410000 */
[-C--:B------:R-:W-:Y:S01]  /*6710*/  FMUL.FTZ R36, R36, R7.reuse ;  /* 0x0000000724247220 */ /* 0x080fe20000410000 */
[----:B------:R-:W-:Y:S01]  /*6720*/  FMUL.FTZ R37, R37, R7 ;  /* 0x0000000725257220 */ /* 0x000fe20000410000 */
[----:B------:R-:W-:Y:S01]  /*6730*/  FMNMX.FTZ R11, R167, R11, !PT ;  /* 0x0000000ba70b7209 */ /* 0x000fe20007810000 */
[----:B------:R-:W3:Y:S01]  /*6740*/  MUFU.EX2 R157, R157 ;  /* 0x0000009d009d7308 */ /* 0x000ee20000000800 */
[----:B0-----:R-:W-:-:S01]  /*6750*/  FADD.FTZ R3, R152, R3 ;  /* 0x0000000398037221 */ /* 0x001fc20000010000 */
[----:B------:R-:W-:Y:S01]  /*6760*/  F2FP.SATFINITE.E4M3.F32.PACK_AB_MERGE_C R152, R152, R21, RZ ;  /* 0x000000159898723e */ /* 0x000fe200048070ff */
[----:B------:R-:W-:Y:S01]  /*6770*/  FMUL.FTZ R40, R40, R7 ;  /* 0x0000000728287220 */ /* 0x000fe20000410000 */
[----:B------:R-:W-:Y:S01]  /*6780*/  FMNMX.FTZ R11, R170, R11, !PT ;  /* 0x0000000baa0b7209 */ /* 0x000fe20007810000 */
[----:B------:R-:W-:Y:S01]  /*6790*/  FMUL.FTZ R41, R41, R7 ;  /* 0x0000000729297220 */ /* 0x000fe20000410000 */
[----:B------:R-:W-:Y:S01]  /*67a0*/  F2FP.SATFINITE.E4M3.F32.PACK_AB_MERGE_C R152, R14, R13, R152 ;  /* 0x0000000d0e98723e */ /* 0x000fe20004807098 */
[----:B------:R-:W-:Y:S01]  /*67b0*/  FMUL.FTZ R44, R44, R7 ;  /* 0x000000072c2c7220 */ /* 0x000fe20000410000 */
[----:B------:R-:W-:Y:S01]  /*67c0*/  FMNMX.FTZ R11, R172, R11, !PT ;  /* 0x0000000bac0b7209 */ /* 0x000fe20007810000 */
[----:B------:R-:W0:Y:S01]  /*67d0*/  MUFU.EX2 R159, R159 ;  /* 0x0000009f009f7308 */ /* 0x000e220000000800 */
[----:B--2---:R-:W-:-:S01]  /*67e0*/  FADD.FTZ R3, R155, R3 ;  /* 0x000000039b037221 */ /* 0x004fc20000010000 */
[----:B------:R-:W-:Y:S01]  /*67f0*/  FMUL.FTZ R45, R45, R7 ;  /* 0x000000072d2d7220 */ /* 0x000fe20000410000 */
[----:B------:R-:W-:Y:S01]  /*6800*/  FMNMX.FTZ R11, R173, R11, !PT ;  /* 0x0000000bad0b7209 */ /* 0x000fe20007810000 */
[-C--:B------:R-:W-:Y:S01]  /*6810*/  FMUL.FTZ R48, R48, R7.reuse ;  /* 0x0000000730307220 */ /* 0x080fe20000410000 */
[-C--:B------:R-:W-:Y:S01]  /*6820*/  FMUL.FTZ R49, R49, R7.reuse ;  /* 0x0000000731317220 */ /* 0x080fe20000410000 */
[-C--:B------:R-:W-:Y:S01]  /*6830*/  FMUL.FTZ R52, R52, R7.reuse ;  /* 0x0000000734347220 */ /* 0x080fe20000410000 */
[----:B------:R-:W-:Y:S01]  /*6840*/  FMUL.FTZ R53, R53, R7 ;  /* 0x0000000735357220 */ /* 0x000fe20000410000 */
[----:B------:R-:W2:Y:S01]  /*6850*/  SHFL.BFLY PT, R12, R11, 0x2, 0x1f ;  /* 0x0c401f000b0c7f89 */ /* 0x000ea200000e0000 */
[----:B------:R-:W4:Y:S01]  /*6860*/  MUFU.EX2 R160, R160 ;  /* 0x000000a000a07308 */ /* 0x000f220000000800 */
[----:B---3--:R-:W-:-:S01]  /*6870*/  FADD.FTZ R3, R157, R3 ;  /* 0x000000039d037221 */ /* 0x008fc20000010000 */
[-C--:B------:R-:W-:Y:S01]  /*6880*/  FMUL.FTZ R56, R56, R7.reuse ;  /* 0x0000000738387220 */ /* 0x080fe20000410000 */
[-C--:B------:R-:W-:Y:S01]  /*6890*/  FMUL.FTZ R57, R57, R7.reuse ;  /* 0x0000000739397220 */ /* 0x080fe20000410000 */
[-C--:B------:R-:W-:Y:S01]  /*68a0*/  FMUL.FTZ R60, R60, R7.reuse ;  /* 0x000000073c3c7220 */ /* 0x080fe20000410000 */
[-C--:B------:R-:W-:Y:S01]  /*68b0*/  FMUL.FTZ R61, R61, R7.reuse ;  /* 0x000000073d3d7220 */ /* 0x080fe20000410000 */
[-C--:B------:R-:W-:Y:S01]  /*68c0*/  FMUL.FTZ R64, R64, R7.reuse ;  /* 0x0000000740407220 */ /* 0x080fe20000410000 */
[-C--:B------:R-:W-:Y:S01]  /*68d0*/  FMUL.FTZ R65, R65, R7.reuse ;  /* 0x0000000741417220 */ /* 0x080fe20000410000 */
[----:B0-----:R-:W-:Y:S01]  /*68e0*/  FADD.FTZ R3, R159, R3 ;  /* 0x000000039f037221 */ /* 0x001fe20000010000 */
[----:B------:R-:W0:Y:S01]  /*68f0*/  MUFU.EX2 R163, R163 ;  /* 0x000000a300a37308 */ /* 0x000e220000000800 */
        /* <DEDUP_REMOVED lines=9> */
[-C--:B------:R-:W-:Y:S01]  /*6990*/  FMUL.FTZ R81, R81, R7.reuse ;  /* 0x0000000751517220 */ /* 0x080fe20000410000 */
[-C--:B------:R-:W-:Y:S01]  /*69a0*/  FMUL.FTZ R84, R84, R7.reuse ;  /* 0x0000000754547220 */ /* 0x080fe20000410000 */
[-C--:B------:R-:W-:Y:S01]  /*69b0*/  FMUL.FTZ R85, R85, R7.reuse ;  /* 0x0000000755557220 */ /* 0x080fe20000410000 */
[-C--:B------:R-:W-:Y:S01]  /*69c0*/  FMUL.FTZ R88, R88, R7.reuse ;  /* 0x0000000758587220 */ /* 0x080fe20000410000 */
[----:B--2---:R-:W-:Y:S01]  /*69d0*/  FMNMX.FTZ R11, R11, R12, !PT ;  /* 0x0000000c0b0b7209 */ /* 0x004fe20007810000 */
[----:B------:R-:W-:Y:S01]  /*69e0*/  FMUL.FTZ R89, R89, R7 ;  /* 0x0000000759597220 */ /* 0x000fe20000410000 */
[----:B------:R-:W2:Y:S01]  /*69f0*/  MUFU.EX2 R168, R168 ;  /* 0x000000a800a87308 */ /* 0x000ea20000000800 */
[----:B0-----:R-:W-:-:S01]  /*6a00*/  FADD.FTZ R3, R163, R3 ;  /* 0x00000003a3037221 */ /* 0x001fc20000010000 */
[-C--:B------:R-:W-:Y:S01]  /*6a10*/  FMUL.FTZ R92, R92, R7.reuse ;  /* 0x000000075c5c7220 */ /* 0x080fe20000410000 */
[----:B------:R-:W0:Y:S01]  /*6a20*/  SHFL.BFLY PT, R12, R11, 0x1, 0x1f ;  /* 0x0c201f000b0c7f89 */ /* 0x000e2200000e0000 */
[-C--:B------:R-:W-:Y:S01]  /*6a30*/  FMUL.FTZ R93, R93, R7.reuse ;  /* 0x000000075d5d7220 */ /* 0x080fe20000410000 */
[-C--:B------:R-:W-:Y:S01]  /*6a40*/  FMUL.FTZ R96, R96, R7.reuse ;  /* 0x0000000760607220 */ /* 0x080fe20000410000 */
[-C--:B------:R-:W-:Y:S01]  /*6a50*/  FMUL.FTZ R97, R97, R7.reuse ;  /* 0x0000000761617220 */ /* 0x080fe20000410000 */
[----:B------:R-:W-:Y:S01]  /*6a60*/  FMUL.FTZ R100, R100, R7 ;  /* 0x0000000764647220 */ /* 0x000fe20000410000 */
[----:B------:R-:W4:Y:S01]  /*6a70*/  MUFU.EX2 R169, R169 ;  /* 0x000000a900a97308 */ /* 0x000f220000000800 */
        /* <DEDUP_REMOVED lines=16> */
[----:B----4-:R-:W-:-:S01]  /*6b80*/  FADD.FTZ R3, R169, R3 ;  /* 0x00000003a9037221 */ /* 0x010fc20000010000 */
[-C--:B------:R-:W-:Y:S01]  /*6b90*/  FMUL.FTZ R125, R125, R7.reuse ;  /* 0x000000077d7d7220 */ /* 0x080fe20000410000 */
[----:B0-----:R-:W-:Y:S01]  /*6ba0*/  FMNMX.FTZ R12, R11, R12, !PT ;  /* 0x0000000c0b0c7209 */ /* 0x001fe20007810000 */
[-C--:B------:R-:W-:Y:S01]  /*6bb0*/  FMUL.FTZ R128, R128, R7.reuse ;  /* 0x0000000780807220 */ /* 0x080fe20000410000 */
[-C--:B------:R-:W-:Y:S01]  /*6bc0*/  FMUL.FTZ R129, R129, R7.reuse ;  /* 0x0000000781817220 */ /* 0x080fe20000410000 */
[----:B------:R-:W-:Y:S01]  /*6bd0*/  FMUL.FTZ R132, R132, R7 ;  /* 0x0000000784847220 */ /* 0x000fe20000410000 */
[----:B------:R-:W-:Y:S01]  /*6be0*/  FSETP.NEU.FTZ.AND P0, PT, R12, -INF , PT ;  /* 0xff8000000c00780b */ /* 0x000fe20003f1d000 */
[----:B------:R-:W0:Y:S01]  /*6bf0*/  MUFU.EX2 R176, R176 ;  /* 0x000000b000b07308 */ /* 0x000e220000000800 */
[----:B---3--:R-:W-:-:S01]  /*6c00*/  FADD.FTZ R3, R171, R3 ;  /* 0x00000003ab037221 */ /* 0x008fc20000010000 */
[-C--:B------:R-:W-:Y:S01]  /*6c10*/  FMUL.FTZ R133, R133, R7.reuse ;  /* 0x0000000785857220 */ /* 0x080fe20000410000 */
[----:B------:R-:W-:Y:S01]  /*6c20*/  FSEL R11, R12, RZ, P0 ;  /* 0x000000ff0c0b7208 */ /* 0x000fe20000000000 */
[-C--:B------:R-:W-:Y:S01]  /*6c30*/  FMUL.FTZ R136, R136, R7.reuse ;  /* 0x0000000788887220 */ /* 0x080fe20000410000 */
[-C--:B------:R-:W-:Y:S01]  /*6c40*/  FMUL.FTZ R137, R137, R7.reuse ;  /* 0x0000000789897220 */ /* 0x080fe20000410000 */
[-C--:B------:R-:W-:Y:S01]  /*6c50*/  FMUL.FTZ R140, R140, R7.reuse ;  /* 0x000000078c8c7220 */ /* 0x080fe20000410000 */
[----:B------:R-:W-:Y:S01]  /*6c60*/  FMUL.FTZ R141, R141, R7 ;  /* 0x000000078d8d7220 */ /* 0x000fe20000410000 */
[----:B------:R-:W-:Y:S01]  /*6c70*/  FADD.FTZ R10, -R11, R10 ;  /* 0x0000000a0b0a7221 */ /* 0x000fe20000010100 */
[----:B------:R-:W-:Y:S01]  /*6c80*/  IMAD.U32 R11, RZ, RZ, UR10 ;  /* 0x0000000aff0b7e24 */ /* 0x000fe2000f8e00ff */
[----:B------:R-:W3:Y:S01]  /*6c90*/  MUFU.EX2 R177, R177 ;  /* 0x000000b100b17308 */ /* 0x000ee20000000800 */
[----:B--2---:R-:W-:-:S01]  /*6ca0*/  FADD.FTZ R3, R174, R3 ;  /* 0x00000003ae037221 */ /* 0x004fc20000010000 */
[----:B------:R-:W-:Y:S01]  /*6cb0*/  FMUL.FTZ R10, R10, UR10 ;  /* 0x0000000a0a0a7c20 */ /* 0x000fe20008410000 */
[----:B------:R-:W-:-:S01]  /*6cc0*/  FFMA.FTZ R11, R12, R11, -8 ;  /* 0xc10000000c0b7423 */ /* 0x000fc2000001000b */
[-C--:B------:R-:W-:Y:S01]  /*6cd0*/  FMUL.FTZ R144, R144, R7.reuse ;  /* 0x0000000790907220 */ /* 0x080fe20000410000 */
[-C--:B------:R-:W-:Y:S01]  /*6ce0*/  FMUL.FTZ R145, R145, R7.reuse ;  /* 0x0000000791917220 */ /* 0x080fe20000410000 */
[----:B------:R-:W-:Y:S01]  /*6cf0*/  FMUL.FTZ R148, R148, R7 ;  /* 0x0000000794947220 */ /* 0x000fe20000410000 */
[----:B0-----:R-:W-:-:S01]  /*6d00*/  FADD.FTZ R3, R176, R3 ;  /* 0x00000003b0037221 */ /* 0x001fc20000010000 */
[----:B------:R-:W-:Y:S01]  /*6d10*/  FSEL R11, R11, RZ, P0 ;  /* 0x000000ff0b0b7208 */ /* 0x000fe20000000000 */
[----:B------:R-:W0:Y:S01]  /*6d20*/  MUFU.EX2 R10, R10 ;  /* 0x0000000a000a7308 */ /* 0x000e220000000800 */
[----:B------:R-:W-:Y:S01]  /*6d30*/  PLOP3.LUT P0, PT, PT, PT, UP0, 0x40, 0x0 ;  /* 0x000000000000781c */ /* 0x000fe20003f0e808 */
[----:B------:R-:W-:-:S02]  /*6d40*/  FMUL.FTZ R149, R149, R7 ;  /* 0x0000000795957220 */ /* 0x000fc40000410000 */
[----:B------:R-:W-:-:S01]  /*6d50*/  FFMA.FTZ R175, R175, UR10, -R11 ;  /* 0x0000000aafaf7c23 */ /* 0x000fc2000801080b */
[--C-:B------:R-:W-:Y:S01]  /*6d60*/  FFMA.FTZ R6, R6, UR10, -R11.reuse ;  /* 0x0000000a06067c23 */ /* 0x100fe2000801080b */
[----:B------:R-:W-:-:S01]  /*6d70*/  FFMA.FTZ R15, R15, UR10, -R11 ;  /* 0x0000000a0f0f7c23 */ /* 0x000fc2000801080b */
[--C-:B------:R-:W-:Y:S01]  /*6d80*/  FFMA.FTZ R20, R20, UR10, -R11.reuse ;  /* 0x0000000a14147c23 */ /* 0x100fe2000801080b */
[----:B------:R-:W-:-:S01]  /*6d90*/  FFMA.FTZ R153, R153, UR10, -R11 ;  /* 0x0000000a99997c23 */ /* 0x000fc2000801080b */
[--C-:B------:R-:W-:Y:S01]  /*6da0*/  FFMA.FTZ R154, R154, UR10, -R11.reuse ;  /* 0x0000000a9a9a7c23 */ /* 0x100fe2000801080b */
        /* <DEDUP_REMOVED lines=12> */
[----:B---3--:R-:W-:Y:S01]  /*6e70*/  FADD.FTZ R3, R177, R3 ;  /* 0x00000003b1037221 */ /* 0x008fe20000010000 */
[-C--:B0-----:R-:W-:Y:S01]  /*6e80*/  FMUL.FTZ R26, R26, R10.reuse ;  /* 0x0000000a1a1a7220 */ /* 0x081fe20000410000 */
        /* <DEDUP_REMOVED lines=14> */
[-C--:B------:R-:W-:Y:S01]  /*6f70*/  FMUL.FTZ R51, R51, R10.reuse ;  /* 0x0000000a33337220 */ /* 0x080fe20000410000 */
[-C--:B------:R-:W-:Y:S01]  /*6f80*/  FMUL.FTZ R54, R54, R10.reuse ;  /* 0x0000000a36367220 */ /* 0x080fe20000410000 */
[-C--:B------:R-:W-:Y:S01]  /*6f90*/  FMUL.FTZ R55, R55, R10.reuse ;  /* 0x0000000a37377220 */ /* 0x080fe20000410000 */
[-C--:B------:R-:W-:Y:S01]  /*6fa0*/  FMUL.FTZ R58, R58, R10.reuse ;  /* 0x0000000a3a3a7220 */ /* 0x080fe20000410000 */
[----:B------:R2:W5:Y:S01]  /*6fb0*/  MUFU.EX2 R13, R153 ;  /* 0x00000099000d7308 */ /* 0x0005620000000800 */
[-C--:B------:R-:W-:Y:S01]  /*6fc0*/  FMUL.FTZ R59, R59, R10.reuse ;  /* 0x0000000a3b3b7220 */ /* 0x080fe20000410000 */
[-C--:B------:R-:W-:Y:S01]  /*6fd0*/  FMUL.FTZ R62, R62, R10.reuse ;  /* 0x0000000a3e3e7220 */ /* 0x080fe20000410000 */
[-C--:B------:R-:W-:Y:S01]  /*6fe0*/  FMUL.FTZ R63, R63, R10.reuse ;  /* 0x0000000a3f3f7220 */ /* 0x080fe20000410000 */
[-C--:B------:R-:W-:Y:S01]  /*6ff0*/  FMUL.FTZ R66, R66, R10.reuse ;  /* 0x0000000a42427220 */ /* 0x080fe20000410000 */
[-C--:B------:R-:W-:Y:S01]  /*7000*/  FMUL.FTZ R67, R67, R10.reuse ;  /* 0x0000000a43437220 */ /* 0x080fe20000410000 */
[-C--:B------:R-:W-:Y:S01]  /*7010*/  FMUL.FTZ R70, R70, R10.reuse ;  /* 0x0000000a46467220 */ /* 0x080fe20000410000 */
[----:B------:R-:W-:Y:S01]  /*7020*/  FMUL.FTZ R71, R71, R10 ;  /* 0x0000000a47477220 */ /* 0x000fe20000410000 */
[----:B------:R1:W5:Y:S01]  /*7030*/  MUFU.EX2 R14, R154 ;  /* 0x0000009a000e7308 */ /* 0x0003620000000800 */
[----:B--2---:R-:W-:-:S01]  /*7040*/  FFMA.FTZ R153, R10, R4, R175 ;  /* 0x000000040a997223 */ /* 0x004fc200000100af */
[-C--:B------:R-:W-:Y:S01]  /*7050*/  FMUL.FTZ R74, R74, R10.reuse ;  /* 0x0000000a4a4a7220 */ /* 0x080fe20000410000 */
[-C--:B------:R-:W-:Y:S01]  /*7060*/  FMUL.FTZ R75, R75, R10.reuse ;  /* 0x0000000a4b4b7220 */ /* 0x080fe20000410000 */
[----:B------:R-:W-:Y:S01]  /*7070*/  FMUL.FTZ R78, R78, R10 ;  /* 0x0000000a4e4e7220 */ /* 0x000fe20000410000 */
[----:B----4-:R-:W-:-:S01]  /*7080*/  FADD.FTZ R4, R6, R153 ;  /* 0x0000009906047221 */ /* 0x010fc20000010000 */
[-C--:B------:R-:W-:Y:S01]  /*7090*/  FMUL.FTZ R79, R79, R10.reuse ;  /* 0x0000000a4f4f7220 */ /* 0x080fe20000410000 */
[----:B------:R-:W-:Y:S01]  /*70a0*/  FMUL.FTZ R82, R82, R10 ;  /* 0x0000000a52527220 */ /* 0x000fe20000410000 */
[----:B------:R2:W4:Y:S01]  /*70b0*/  MUFU.EX2 R21, R156 ;  /* 0x0000009c00157308 */ /* 0x0005220000000800 */
[----:B0-----:R-:W-:-:S01]  /*70c0*/  FADD.FTZ R153, R15, R4 ;  /* 0x000000040f997221 */ /* 0x001fc20000010000 */
[----:B-1----:R-:W-:Y:S01]  /*70d0*/  F2FP.SATFINITE.E4M3.F32.PACK_AB_MERGE_C R154, R160, R159, RZ ;  /* 0x0000009fa09a723e */ /* 0x002fe200048070ff */
[----:B------:R-:W-:Y:S01]  /*70e0*/  FMUL.FTZ R83, R83, R10 ;  /* 0x0000000a53537220 */ /* 0x000fe20000410000 */
[C---:B---3--:R-:W-:Y:S01]  /*70f0*/  F2FP.SATFINITE.E4M3.F32.PACK_AB_MERGE_C R15, R20.reuse, R15, RZ ;  /* 0x0000000f140f723e */ /* 0x048fe200048070ff */
[----:B------:R-:W-:-:S01]  /*7100*/  FADD.FTZ R20, R20, R153 ;  /* 0x0000009914147221 */ /* 0x000fc20000010000 */
[----:B------:R-:W-:Y:S01]  /*7110*/  F2FP.SATFINITE.E4M3.F32.PACK_AB_MERGE_C R154, R157, R155, R154 ;  /* 0x0000009b9d9a723e */ /* 0x000fe2000480709a */
[----:B------:R-:W-:Y:S01]  /*7120*/  FMUL.FTZ R86, R86, R10 ;  /* 0x0000000a56567220 */ /* 0x000fe20000410000 */
[----:B------:R0:W1:Y:S01]  /*7130*/  MUFU.EX2 R159, R158 ;  /* 0x0000009e009f7308 */ /* 0x0000620000000800 */
[----:B------:R-:W-:Y:S01]  /*7140*/  F2FP.SATFINITE.E4M3.F32.PACK_AB_MERGE_C R153, R6, R175, R15 ;  /* 0x000000af0699723e */ /* 0x000fe2000480700f */
[----:B-----5:R-:W-:Y:S01]  /*7150*/  FADD.FTZ R15, R13, R20 ;  /* 0x000000140d0f7221 */ /* 0x020fe20000010000 */
[----:B--2---:R-:W-:Y:S01]  /*7160*/  F2FP.SATFINITE.E4M3.F32.PACK_AB_MERGE_C R156, R169, R168, RZ ;  /* 0x000000a8a99c723e */ /* 0x004fe200048070ff */
[-C--:B------:R-:W-:Y:S01]  /*7170*/  FMUL.FTZ R87, R87, R10.reuse ;  /* 0x0000000a57577220 */ /* 0x080fe20000410000 */
[----:B------:R-:W-:Y:S01]  /*7180*/  FMUL.FTZ R90, R90, R10 ;  /* 0x0000000a5a5a7220 */ /* 0x000fe20000410000 */
[----:B------:R-:W-:Y:S01]  /*7190*/  FADD.FTZ R4, R14, R15 ;  /* 0x0000000f0e047221 */ /* 0x000fe20000010000 */
[----:B------:R-:W-:Y:S01]  /*71a0*/  F2FP.SATFINITE.E4M3.F32.PACK_AB_MERGE_C R156, R166, R163, R156 ;  /* 0x000000a3a69c723e */ /* 0x000fe2000480709c */
[----:B------:R-:W2:Y:S01]  /*71b0*/  MUFU.EX2 R161, R161 ;  /* 0x000000a100a17308 */ /* 0x000ea20000000800 */
[----:B0-----:R-:W-:Y:S01]  /*71c0*/  F2FP.SATFINITE.E4M3.F32.PACK_AB_MERGE_C R158, R177, R176, RZ ;  /* 0x000000b0b19e723e */ /* 0x001fe200048070ff */
[----:B----4-:R-:W-:Y:S01]  /*71d0*/  FADD.FTZ R4, R21, R4 ;  /* 0x0000000415047221 */ /* 0x010fe20000010000 */
[-C--:B------:R-:W-:Y:S01]  /*71e0*/  FMUL.FTZ R91, R91, R10.reuse ;  /* 0x0000000a5b5b7220 */ /* 0x080fe20000410000 */
[-C--:B------:R-:W-:Y:S01]  /*71f0*/  FMUL.FTZ R94, R94, R10.reuse ;  /* 0x0000000a5e5e7220 */ /* 0x080fe20000410000 */
[----:B------:R-:W-:Y:S01]  /*7200*/  F2FP.SATFINITE.E4M3.F32.PACK_AB_MERGE_C R158, R174, R171, R158 ;  /* 0x000000abae9e723e */ /* 0x000fe2000480709e */
        /* <DEDUP_REMOVED lines=43> */
[----:B0-----:R-:W-:-:S01]  /*74c0*/  FADD.FTZ R15, R167, R4 ;  /* 0x00000004a70f7221 */ /* 0x001fc20000010000 */
[----:B------:R-:W-:-:S06]  /*74d0*/  FMUL.FTZ R151, R151, R10 ;  /* 0x0000000a97977220 */ /* 0x000fcc0000410000 */
[----:B------:R-:W0:Y:S01]  /*74e0*/  MUFU.EX2 R11, R11 ;  /* 0x0000000b000b7308 */ /* 0x000e220000000800 */
[----:B-1----:R-:W-:-:S04]  /*74f0*/  FADD.FTZ R15, R170, R15 ;  /* 0x0000000faa0f7221 */ /* 0x002fc80000010000 */
[----:B--2---:R-:W-:Y:S01]  /*7500*/  FADD.FTZ R4, R172, R15 ;  /* 0x0000000fac047221 */ /* 0x004fe20000010000 */
[----:B0-----:R-:W-:-:S03]  /*7510*/  F2FP.SATFINITE.E4M3.F32.PACK_AB_MERGE_C R159, R11, R172, RZ ;  /* 0x000000ac0b9f723e */ /* 0x001fc600048070ff */
[----:B------:R-:W-:Y:S01]  /*7520*/  FADD.FTZ R4, R11, R4 ;  /* 0x000000040b047221 */ /* 0x000fe20000010000 */
[----:B------:R-:W-:Y:S01]  /*7530*/  F2FP.SATFINITE.E4M3.F32.PACK_AB_MERGE_C R159, R170, R167, R159 ;  /* 0x000000a7aa9f723e */ /* 0x000fe2000480709f */
[----:B------:R-:W-:Y:S06]  /*7540*/  @P0 BRA `(.L_x_1508) ;  /* 0x0000000000040947 */ /* 0x000fec0003800000 */
[----:B------:R-:W-:Y:S01]  /*7550*/  BPT.TRAP 0x1 ;  /* 0x000000040000795c */ /* 0x000fe20000300000 */
.L_x_1508:
[----:B------:R-:W-:Y:S01]  /*7560*/  PLOP3.LUT P1, PT, PT, PT, UP0, 0x40, 0x0 ;  /* 0x000000000000781c */ /* 0x000fe20003f2e808 */
[----:B------:R0:W1:-:S12]  /*7570*/  SYNCS.PHASECHK.TRANS64.TRYWAIT P0, [UR45+0x28450], R8 ;  /* 0x02845008ff0075a7 */ /* 0x000058000800016d */
[----:B0-----:R-:W-:Y:S05]  /*7580*/  @P1 BRA `(.L_x_1509) ;  /* 0x0000000000041947 */ /* 0x001fea0003800000 */
[----:B------:R-:W-:Y:S01]  /*7590*/  BPT.TRAP 0x1 ;  /* 0x000000040000795c */ /* 0x000fe20000300000 */
.L_x_1509:
[----:B------:R-:W-:Y:S01]  /*75a0*/  VIADD R6, R208, 0x8 ;  /* 0x00000008d0067836 */ /* 0x000fe20000000000 */
[----:B-1----:R-:W-:Y:S06]  /*75b0*/  @P0 BRA `(.L_x_1510) ;  /* 0x0000000000080947 */ /* 0x002fec0003800000 */
[----:B------:R-:W0:Y:S02]  /*75c0*/  SYNCS.PHASECHK.TRANS64.TRYWAIT P0, [UR45+0x28450], R8 ;  /* 0x02845008ff0075a7 */ /* 0x000e24000800016d */
[----:B0-----:R-:W-:Y:S05]  /*75d0*/  @!P0 BRA `(.L_x_1511) ;  /* 0x0000012400fc8947 */ /* 0x001fea0003800000 */
.L_x_1510:
        /* <DEDUP_REMOVED lines=15> */
.L_x_1512:
[----:B------:R-:W-:Y:S01]  /*76d0*/  UISETP.GT.AND UP1, UPT, UR43, UR44, UPT ;  /* 0x0000002c2b00728c */ /* 0x000fe2000bf24270 */
[----:B------:R-:W-:Y:S01]  /*76e0*/  IMAD.MOV.U32 R10, RZ, RZ, R12 ;  /* 0x000000ffff0a7224 */ /* 0x000fe200078e000c */
[----:B------:R-:W-:Y:S01]  /*76f0*/  UIADD3 UR45, UR45, 0x28460, URZ ;  /* 0x000284602d2d7890 */ /* 0x000fe2000fffe03f */
[----:B------:R-:W-:Y:S01]  /*7700*/  IMAD.MOV.U32 R11, RZ, RZ, R9 ;  /* 0x000000ffff0b7224 */ /* 0x000fe200078e0009 */
[----:B------:R-:W-:Y:S02]  /*7710*/  UIADD3 UR43, UR43, -0x1, URZ ;  /* 0xffffffff2b2b7890 */ /* 0x000fe4000fffe03f */
[----:B------:R-:W-:Y:S01]  /*7720*/  PLOP3.LUT P0, PT, PT, PT, UP1, 0x80, 0x0 ;  /* 0x000000000000781c */ /* 0x000fe20003f0f018 */
[----:B------:R-:W-:-:S09]  /*7730*/  UPRMT UR45, UR52, 0x654, UR45 ;  /* 0x00000654342d7896 */ /* 0x000fd2000800002d */
[----:B------:R-:W-:Y:S03]  /*7740*/  SYNCS.ARRIVE.TRANS64.RED.A1T0 RZ, [UR45], RZ ;  /* 0x000000ffffff79a7 */ /* 0x000fe6000810042d */
[----:B------:R-:W-:Y:S05]  /*7750*/  @P0 BRA `(.L_x_1513) ;  /* 0xffffffd400540947 */ /* 0x000fea000383ffff */
.L_x_1494:
[----:B------:R-:W-:Y:S02]  /*7760*/  UISETP.NE.AND UP2, UPT, UR49, URZ, UPT ;  /* 0x0000003f3100728c */ /* 0x000fe4000bf45270 */
[----:B------:R-:W-:Y:S02]  /*7770*/  UISETP.NE.AND UP1, UPT, UR42, URZ, UPT ;  /* 0x0000003f2a00728c */ /* 0x000fe4000bf25270 */
[----:B------:R-:W-:Y:S02]  /*7780*/  UIADD3 UR14, UR47, 0x7f, URZ ;  /* 0x0000007f2f0e7890 */ /* 0x000fe4000fffe03f */
[----:B------:R-:W-:Y:S02]  /*7790*/  UIADD3 UR15, UR40, 0x1, -UR41 ;  /* 0x00000001280f7890 */ /* 0x000fe4000fffe829 */
[----:B------:R-:W-:-:S03]  /*77a0*/  PLOP3.LUT P0, PT, PT, PT, UP1, 0x40, 0x0 ;  /* 0x000000000000781c */ /* 0x000fc60003f0e818 */
[----:B------:R-:W-:Y:S01]  /*77b0*/  @UP2 ULDC UR6, c[0x0][0x44c] ;  /* 0x0001130000062ab9 */ /* 0x000fe20000000800 */
[----:B------:R-:W-:Y:S01]  /*77c0*/  @UP2 ULDC UR18, c[0x0][0x450] ;  /* 0x0001140000122ab9 */ /* 0x000fe20000000800 */
        /* <DEDUP_REMOVED lines=17> */
.L_x_1515:
[----:B------:R-:W-:Y:S02]  /*78e0*/  ULDC UR19, c[0x0][0x9e4] ;  /* 0x0002790000137ab9 */ /* 0x000fe40000000800 */
[----:B------:R-:W-:-:S11]  /*78f0*/  UISETP.NE.AND UP1, UPT, UR19, 0x1, UPT ;  /* 0x000000011300788c */ /* 0x000fd6000bf25270 */
[----:B------:R-:W-:Y:S02]  /*7900*/  @UP1 ULDC.64 UR6, c[0x0][0x9e8] ;  /* 0x00027a0000061ab9 */ /* 0x000fe40000000a00 */
[----:B------:R-:W-:-:S04]  /*7910*/  UIMAD.WIDE.U32 UR14, UR11, UR6, URZ ;  /* 0x000000060b0e72a5 */ /* 0x000fc8000f8e003f */
[----:B------:R-:W-:-:S12]  /*7920*/  @UP1 USHF.R.U32.HI UR11, URZ, UR7, UR15 ;  /* 0x000000073f0b1299 */ /* 0x000fd8000801160f */
.L_x_1516:
[----:B------:R-:W-:-:S04]  /*7930*/  UIMAD UR11, UR11, UR19, URZ ;  /* 0x000000130b0b72a4 */ /* 0x000fc8000f8e023f */
[----:B------:R-:W-:-:S04]  /*7940*/  UISETP.LT.AND UP1, UPT, UR18, UR11, UPT ;  /* 0x0000000b1200728c */ /* 0x000fc8000bf21270 */
[----:B------:R-:W-:-:S12]  /*7950*/  USEL UR18, UR18, UR11, !UP1 ;  /* 0x0000000b12127287 */ /* 0x000fd8000c800000 */
.L_x_1514:
[----:B------:R-:W-:-:S04]  /*7960*/  UIADD3 UR18, UR18, 0x3f, URZ ;  /* 0x0000003f12127890 */ /* 0x000fc8000fffe03f */
        /* <DEDUP_REMOVED lines=8> */
[----:B0-----:R-:W-:Y:S01]  /*79f0*/  IMAD.MOV.U32 R7, RZ, RZ, R12 ;  /* 0x000000ffff077224 */ /* 0x001fe200078e000c */
[----:B------:R-:W-:Y:S01]  /*7a00*/  UMOV UR44, UR43 ;  /* 0x0000002b002c7c82 */ /* 0x000fe20008000000 */
[----:B------:R-:W-:Y:S01]  /*7a10*/  IMAD.MOV.U32 R8, RZ, RZ, R9 ;  /* 0x000000ffff087224 */ /* 0x000fe200078e0009 */
[----:B------:R-:W-:-:S06]  /*7a20*/  ULDC UR52, c[0x0][0x988] ;  /* 0x0002620000347ab9 */ /* 0x000fcc0000000800 */
.L_x_1528:
[----:B------:R-:W-:Y:S01]  /*7a30*/  UIADD3 UR38, UR38, 0x1, URZ ;  /* 0x0000000126267890 */ /* 0x000fe2000fffe03f */
[----:B------:R-:W-:Y:S01]  /*7a40*/  PLOP3.LUT P0, PT, PT, PT, UP0, 0x40, 0x0 ;  /* 0x000000000000781c */ /* 0x000fe20003f0e808 */
[----:B------:R-:W-:Y:S01]  /*7a50*/  UMOV UR6, UR44 ;  /* 0x0000002c00067c82 */ /* 0x000fe20008000000 */
[----:B------:R-:W-:Y:S02]  /*7a60*/  UIADD3 UR44, UR44, -0x1, URZ ;  /* 0xffffffff2c2c7890 */ /* 0x000fe4000fffe03f */
[----:B------:R-:W-:-:S04]  /*7a70*/  UISETP.NE.AND UP1, UPT, UR38, 0x2, UPT ;  /* 0x000000022600788c */ /* 0x000fc8000bf25270 */
[----:B------:R-:W-:Y:S02]  /*7a80*/  USEL UR7, URZ, 0x1, UP1 ;  /* 0x000000013f077887 */ /* 0x000fe40008800000 */
[----:B------:R-:W-:Y:S02]  /*7a90*/  USEL UR38, UR38, URZ, UP1 ;  /* 0x0000003f26267287 */ /* 0x000fe40008800000 */
[----:B------:R-:W-:Y:S02]  /*7aa0*/  ULOP3.LUT UR39, UR39, UR7, URZ, 0x3c, !UPT ;  /* 0x0000000727277292 */ /* 0x000fe4000f8e3c3f */
[----:B------:R-:W-:Y:S01]  /*7ab0*/  UISETP.GT.AND UP1, UPT, UR6, UR45, UPT ;  /* 0x0000002d0600728c */ /* 0x000fe2000bf24270 */
[----:B012---:R-:W-:Y:S10]  /*7ac0*/  @P0 BRA `(.L_x_1518) ;  /* 0x0000000000040947 */ /* 0x007ff40003800000 */
[----:B------:R-:W-:Y:S01]  /*7ad0*/  BPT.TRAP 0x1 ;  /* 0x000000040000795c */ /* 0x000fe20000300000 */
.L_x_1518:
[----:B------:R-:W0:Y:S01]  /*7ae0*/  S2UR UR50, SR_CgaCtaId ;  /* 0x00000000003279c3 */ /* 0x000e220000008800 */
[----:B------:R-:W-:Y:S01]  /*7af0*/  UMOV UR6, 0x400 ;  /* 0x0000040000067882 */ /* 0x000fe20000000000 */
[----:B------:R-:W-:Y:S01]  /*7b00*/  PLOP3.LUT P1, PT, PT, PT, UP0, 0x40, 0x0 ;  /* 0x000000000000781c */ /* 0x000fe20003f2e808 */
[----:B------:R-:W-:-:S05]  /*7b10*/  IMAD.U32 R6, RZ, RZ, UR39 ;  /* 0x00000027ff067e24 */ /* 0x000fca000f8e00ff */
[----:B------:R-:W-:Y:S01]  /*7b20*/  SHF.L.U32 R6, R6, 0x1f, RZ ;  /* 0x0000001f06067819 */ /* 0x000fe200000006ff */
[----:B0-----:R-:W-:-:S04]  /*7b30*/  ULEA UR6, UR50, UR6, 0x18 ;  /* 0x0000000632067291 */ /* 0x001fc8000f8ec03f */
[----:B------:R-:W-:-:S09]  /*7b40*/  ULEA UR43, UR38, UR6, 0x3 ;  /* 0x00000006262b7291 */ /* 0x000fd2000f8e183f */
[----:B------:R0:W1:Y:S01]  /*7b50*/  SYNCS.PHASECHK.TRANS64.TRYWAIT P0, [UR43+0x28430], R6 ;  /* 0x02843006ff0075a7 */ /* 0x000062000800016b */
[----:B------:R-:W-:Y:S05]  /*7b60*/  @P1 BRA `(.L_x_1519) ;  /* 0x0000000000041947 */ /* 0x000fea0003800000 */
[----:B------:R-:W-:Y:S01]  /*7b70*/  BPT.TRAP 0x1 ;  /* 0x000000040000795c */ /* 0x000fe20000300000 */
.L_x_1519:
[----:B-1----:R-:W-:Y:S05]  /*7b80*/  @P0 BRA `(.L_x_1520) ;  /* 0x0000000000080947 */ /* 0x002fea0003800000 */
[----:B------:R-:W1:Y:S02]  /*7b90*/  SYNCS.PHASECHK.TRANS64.TRYWAIT P0, [UR43+0x28430], R6 ;  /* 0x02843006ff0075a7 */ /* 0x000e64000800016b */
[----:B-1----:R-:W-:Y:S05]  /*7ba0*/  @!P0 BRA `(.L_x_1521) ;  /* 0x0000012000a08947 */ /* 0x002fea0003800000 */
.L_x_1520:
        /* <DEDUP_REMOVED lines=48> */
.L_x_1522:
        /* <DEDUP_REMOVED lines=18> */
[----:B------:R-:W-:Y:S01]  /*7fd0*/  UMOV UR10, UR52 ;  /* 0x00000034000a7c82 */ /* 0x000fe20008000000 */
[C---:B------:R-:W-:Y:S01]  /*7fe0*/  FMUL.FTZ R172, R0.reuse, R182 ;  /* 0x000000b600ac7220 */ /* 0x040fe20000410000 */
[----:B------:R-:W-:Y:S01]  /*7ff0*/  FMUL.FTZ R173, R0, R183 ;  /* 0x000000b700ad7220 */ /* 0x000fe20000410000 */
[----:B------:R-:W-:Y:S01]  /*8000*/  UIADD3 UR6, UR43, 0x28440, URZ ;  /* 0x000284402b067890 */ /* 0x000fe2000fffe03f */
[----:B------:R-:W4:Y:S01]  /*8010*/  MUFU.TANH R12, R12 ;  /* 0x0000000c000c7308 */ /* 0x000f220000002400 */
[----:B--2---:R-:W-:-:S02]  /*8020*/  FMNMX.FTZ R9, R10, R8, !PT ;  /* 0x000000080a097209 */ /* 0x004fc40007810000 */
[----:B------:R-:W-:Y:S01]  /*8030*/  PLOP3.LUT P0, PT, PT, PT, UP0, 0x40, 0x0 ;  /* 0x000000000000781c */ /* 0x000fe20003f0e808 */
[----:B------:R-:W-:-:S04]  /*8040*/  UPRMT UR6, UR50, 0x654, UR6 ;  /* 0x0000065432067896 */ /* 0x000fc80008000006 */
[----:B------:R-:W2:Y:S01]  /*8050*/  MUFU.TANH R13, R13 ;  /* 0x0000000d000d7308 */ /* 0x000ea20000002400 */
[----:B---3--:R-:W-:-:S04]  /*8060*/  FMNMX.FTZ R9, R11, R9, !PT ;  /* 0x000000090b097209 */ /* 0x008fc80007810000 */
[----:B------:R-:W-:Y:S03]  /*8070*/  SYNCS.ARRIVE.TRANS64.RED.A1T0 RZ, [UR6], RZ ;  /* 0x000000ffffff79a7 */ /* 0x000fe60008100406 */
[----:B------:R-:W3:Y:S01]  /*8080*/  MUFU.TANH R14, R14 ;  /* 0x0000000e000e7308 */ /* 0x000ee20000002400 */
[----:B----4-:R-:W-:-:S07]  /*8090*/  FMNMX.FTZ R9, R12, R9, !PT ;  /* 0x000000090c097209 */ /* 0x010fce0007810000 */
        /* <DEDUP_REMOVED lines=22> */
[----:B------:R-:W-:Y:S01]  /*8200*/  MUFU.TANH R172, R172 ;  /* 0x000000ac00ac7308 */ /* 0x000fe20000002400 */
[----:B----4-:R-:W-:-:S07]  /*8210*/  FMNMX.FTZ R9, R164, R9, !PT ;  /* 0x00000009a4097209 */ /* 0x010fce0007810000 */
[----:B------:R-:W-:Y:S01]  /*8220*/  MUFU.TANH R173, R173 ;  /* 0x000000ad00ad7308 */ /* 0x000fe20000002400 */
[----:B--2---:R-:W-:-:S05]  /*8230*/  FMNMX.FTZ R9, R165, R9, !PT ;  /* 0x00000009a5097209 */ /* 0x004fca0007810000 */
[----:B------:R-:W2:Y:S02]  /*8240*/  SHFL.BFLY PT, R168, R9, 0x2, 0x1f ;  /* 0x0c401f0009a87f89 */ /* 0x000ea400000e0000 */
[----:B--2---:R-:W-:-:S05]  /*8250*/  FMNMX.FTZ R9, R9, R168, !PT ;  /* 0x000000a809097209 */ /* 0x004fca0007810000 */
[----:B------:R-:W2:Y:S02]  /*8260*/  SHFL.BFLY PT, R168, R9, 0x1, 0x1f ;  /* 0x0c201f0009a87f89 */ /* 0x000ea400000e0000 */
[----:B--2---:R-:W-:Y:S01]  /*8270*/  FMNMX.FTZ R9, R9, R168, !PT ;  /* 0x000000a809097209 */ /* 0x004fe20007810000 */
        /* <DEDUP_REMOVED lines=21> */
[----:B------:R-:W-:Y:S01]  /*83d0*/  FFMA.FTZ R8, R165, UR10, -R8 ;  /* 0x0000000aa5087c23 */ /* 0x000fe20008010808 */
[C---:B------:R-:W-:Y:S01]  /*83e0*/  FMUL.FTZ R165, R0.reuse, R171 ;  /* 0x000000ab00a57220 */ /* 0x040fe20000410000 */
[----:B------:R-:W-:-:S02]  /*83f0*/  FMUL.FTZ R171, R0, R179 ;  /* 0x000000b300ab7220 */ /* 0x000fc40000410000 */
[----:B------:R-:W-:Y:S01]  /*8400*/  MUFU.EX2 R12, R12 ;  /* 0x0000000c000c7308 */ /* 0x000fe20000000800 */
[-C--:B--2---:R-:W-:Y:S01]  /*8410*/  FMUL.FTZ R24, R24, R168.reuse ;  /* 0x000000a818187220 */ /* 0x084fe20000410000 */
[-C--:B------:R-:W-:Y:S01]  /*8420*/  FMUL.FTZ R25, R25, R168.reuse ;  /* 0x000000a819197220 */ /* 0x080fe20000410000 */
[-C--:B------:R-:W-:Y:S01]  /*8430*/  FMUL.FTZ R28, R28, R168.reuse ;  /* 0x000000a81c1c7220 */ /* 0x080fe20000410000 */
[-C--:B------:R-:W-:Y:S01]  /*8440*/  FMUL.FTZ R29, R29, R168.reuse ;  /* 0x000000a81d1d7220 */ /* 0x080fe20000410000 */
[-C--:B------:R-:W-:Y:S01]  /*8450*/  FMUL.FTZ R32, R32, R168.reuse ;  /* 0x000000a820207220 */ /* 0x080fe20000410000 */
[-C--:B------:R-:W-:Y:S01]  /*8460*/  FMUL.FTZ R33, R33, R168.reuse ;  /* 0x000000a821217220 */ /* 0x080fe20000410000 */
[----:B------:R-:W-:Y:S01]  /*8470*/  FMUL.FTZ R36, R36, R168 ;  /* 0x000000a824247220 */ /* 0x000fe20000410000 */
[----:B------:R-:W2:Y:S01]  /*8480*/  MUFU.EX2 R13, R13 ;  /* 0x0000000d000d7308 */ /* 0x000ea20000000800 */
[----:B---3--:R-:W-:-:S01]  /*8490*/  FFMA.FTZ R3, R168, R3, R10 ;  /* 0x00000003a8037223 */ /* 0x008fc2000001000a */
        /* <DEDUP_REMOVED lines=13> */
[----:B------:R-:W-:Y:S01]  /*8570*/  FMUL.FTZ R61, R61, R168 ;  /* 0x000000a83d3d7220 */ /* 0x000fe20000410000 */
[----:B------:R-:W-:Y:S01]  /*8580*/  MUFU.TANH R165, R165 ;  /* 0x000000a500a57308 */ /* 0x000fe20000002400 */
[----:B--2---:R-:W-:Y:S01]  /*8590*/  F2FP.SATFINITE.E4M3.F32.PACK_AB_MERGE_C R152, R13, R12, RZ ;  /* 0x0000000c0d98723e */ /* 0x004fe200048070ff */
[-C--:B------:R-:W-:Y:S01]  /*85a0*/  FMUL.FTZ R64, R64, R168.reuse ;  /* 0x000000a840407220 */ /* 0x080fe20000410000 */
[-C--:B------:R-:W-:Y:S01]  /*85b0*/  FMUL.FTZ R65, R65, R168.reuse ;  /* 0x000000a841417220 */ /* 0x080fe20000410000 */
[-C--:B------:R-:W-:Y:S01]  /*85c0*/  FMUL.FTZ R68, R68, R168.reuse ;  /* 0x000000a844447220 */ /* 0x080fe20000410000 */
[-C--:B------:R-:W-:Y:S01]  /*85d0*/  FMUL.FTZ R69, R69, R168.reuse ;  /* 0x000000a845457220 */ /* 0x080fe20000410000 */
[-C--:B------:R-:W-:Y:S01]  /*85e0*/  FMUL.FTZ R72, R72, R168.reuse ;  /* 0x000000a848487220 */ /* 0x080fe20000410000 */
[----:B------:R-:W-:Y:S01]  /*85f0*/  FMUL.FTZ R73, R73, R168 ;  /* 0x000000a849497220 */ /* 0x000fe20000410000 */
[----:B------:R-:W-:Y:S01]  /*8600*/  MUFU.TANH R171, R171 ;  /* 0x000000ab00ab7308 */ /* 0x000fe20000002400 */
[----:B---3--:R-:W-:-:S01]  /*8610*/  FADD.FTZ R3, R11, R3 ;  /* 0x000000030b037221 */ /* 0x008fc20000010000 */
[----:B------:R-:W-:Y:S01]  /*8620*/  F2FP.SATFINITE.E4M3.F32.PACK_AB_MERGE_C R152, R11, R10, R152 ;  /* 0x0000000a0b98723e */ /* 0x000fe20004807098 */
[C---:B------:R-:W-:Y:S01]  /*8630*/  FMUL.FTZ R10, R0.reuse, R154 ;  /* 0x0000009a000a7220 */ /* 0x040fe20000410000 */
[----:B------:R-:W-:Y:S01]  /*8640*/  FMUL.FTZ R11, R0, R155 ;  /* 0x0000009b000b7220 */ /* 0x000fe20000410000 */
[----:B------:R-:W-:-:S01]  /*8650*/  FADD.FTZ R3, R12, R3 ;  /* 0x000000030c037221 */ /* 0x000fc20000010000 */
[C---:B------:R-:W-:Y:S01]  /*8660*/  FMUL.FTZ R154, R0.reuse, R159 ;  /* 0x0000009f009a7220 */ /* 0x040fe20000410000 */
[C---:B------:R-:W-:Y:S01]  /*8670*/  FMUL.FTZ R155, R0.reuse, R162 ;  /* 0x000000a2009b7220 */ /* 0x040fe20000410000 */
[----:B------:R-:W-:Y:S01]  /*8680*/  FMUL.FTZ R159, R0, R166 ;  /* 0x000000a6009f7220 */ /* 0x000fe20000410000 */
[----:B------:R-:W2:Y:S01]  /*8690*/  MUFU.TANH R10, R10 ;  /* 0x0000000a000a7308 */ /* 0x000ea20000002400 */
[----:B------:R-:W-:-:S01]  /*86a0*/  FADD.FTZ R3, R13, R3 ;  /* 0x000000030d037221 */ /* 0x000fc20000010000 */
[C---:B------:R-:W-:Y:S01]  /*86b0*/  FMUL.FTZ R13, R0.reuse, R158 ;  /* 0x0000009e000d7220 */ /* 0x040fe20000410000 */
[C---:B------:R-:W-:Y:S01]  /*86c0*/  FMUL.FTZ R158, R0.reuse, R163 ;  /* 0x000000a3009e7220 */ /* 0x040fe20000410000 */
[C---:B------:R-:W-:Y:S01]  /*86d0*/  FMUL.FTZ R162, R0.reuse, R167 ;  /* 0x000000a700a27220 */ /* 0x040fe20000410000 */
[C---:B------:R-:W-:Y:S01]  /*86e0*/  FMUL.FTZ R163, R0.reuse, R170 ;  /* 0x000000aa00a37220 */ /* 0x040fe20000410000 */
[C---:B------:R-:W-:Y:S01]  /*86f0*/  FMUL.FTZ R166, R0.reuse, R174 ;  /* 0x000000ae00a67220 */ /* 0x040fe20000410000 */
[C---:B------:R-:W-:Y:S01]  /*8700*/  FMUL.FTZ R167, R0.reuse, R175 ;  /* 0x000000af00a77220 */ /* 0x040fe20000410000 */
[----:B------:R-:W3:Y:S01]  /*8710*/  MUFU.TANH R11, R11 ;  /* 0x0000000b000b7308 */ /* 0x000ee20000002400 */
[----:B------:R-:W-:Y:S01]  /*8720*/  FMUL.FTZ R170, R0, R178 ;  /* 0x000000b200aa7220 */ /* 0x000fe20000410000 */
[-C--:B------:R-:W-:Y:S01]  /*8730*/  FMUL.FTZ R76, R76, R168.reuse ;  /* 0x000000a84c4c7220 */ /* 0x080fe20000410000 */
[-C--:B------:R-:W-:Y:S01]  /*8740*/  FMUL.FTZ R77, R77, R168.reuse ;  /* 0x000000a84d4d7220 */ /* 0x080fe20000410000 */
[-C--:B------:R-:W-:Y:S01]  /*8750*/  FMUL.FTZ R80, R80, R168.reuse ;  /* 0x000000a850507220 */ /* 0x080fe20000410000 */
[-C--:B------:R-:W-:Y:S01]  /*8760*/  FMUL.FTZ R81, R81, R168.reuse ;  /* 0x000000a851517220 */ /* 0x080fe20000410000 */
[-C--:B------:R-:W-:Y:S01]  /*8770*/  FMUL.FTZ R84, R84, R168.reuse ;  /* 0x000000a854547220 */ /* 0x080fe20000410000 */
[-C--:B------:R-:W-:Y:S01]  /*8780*/  FMUL.FTZ R85, R85, R168.reuse ;  /* 0x000000a855557220 */ /* 0x080fe20000410000 */
[----:B------:R-:W4:Y:S01]  /*8790*/  MUFU.TANH R13, R13 ;  /* 0x0000000d000d7308 */ /* 0x000f220000002400 */
[----:B--2---:R-:W-:Y:S01]  /*87a0*/  FMNMX.FTZ R12, R10, R7, !PT ;  /* 0x000000070a0c7209 */ /* 0x004fe20007810000 */
[-C--:B------:R-:W-:Y:S01]  /*87b0*/  FMUL.FTZ R88, R88, R168.reuse ;  /* 0x000000a858587220 */ /* 0x080fe20000410000 */
[-C--:B------:R-:W-:Y:S01]  /*87c0*/  FMUL.FTZ R89, R89, R168.reuse ;  /* 0x000000a859597220 */ /* 0x080fe20000410000 */
[-C--:B------:R-:W-:Y:S01]  /*87d0*/  FMUL.FTZ R92, R92, R168.reuse ;  /* 0x000000a85c5c7220 */ /* 0x080fe20000410000 */
[-C--:B------:R-:W-:Y:S01]  /*87e0*/  FMUL.FTZ R93, R93, R168.reuse ;  /* 0x000000a85d5d7220 */ /* 0x080fe20000410000 */
[-C--:B------:R-:W-:Y:S01]  /*87f0*/  FMUL.FTZ R96, R96, R168.reuse ;  /* 0x000000a860607220 */ /* 0x080fe20000410000 */
[----:B------:R-:W-:Y:S01]  /*8800*/  FMUL.FTZ R97, R97, R168 ;  /* 0x000000a861617220 */ /* 0x000fe20000410000 */
        /* <DEDUP_REMOVED lines=9> */
[----:B----4-:R-:W-:Y:S01]  /*88a0*/  FMNMX.FTZ R12, R13, R12, !PT ;  /* 0x0000000c0d0c7209 */ /* 0x010fe20007810000 */
[-C--:B------:R-:W-:Y:S01]  /*88b0*/  FMUL.FTZ R112, R112, R168.reuse ;  /* 0x000000a870707220 */ /* 0x080fe20000410000 */
[-C--:B------:R-:W-:Y:S01]  /*88c0*/  FMUL.FTZ R113, R113, R168.reuse ;  /* 0x000000a871717220 */ /* 0x080fe20000410000 */
[-C--:B------:R-:W-:Y:S01]  /*88d0*/  FMUL.FTZ R116, R116, R168.reuse ;  /* 0x000000a874747220 */ /* 0x080fe20000410000 */
[-C--:B------:R-:W-:Y:S01]  /*88e0*/  FMUL.FTZ R117, R117, R168.reuse ;  /* 0x000000a875757220 */ /* 0x080fe20000410000 */
[-C--:B------:R-:W-:Y:S01]  /*88f0*/  FMUL.FTZ R120, R120, R168.reuse ;  /* 0x000000a878787220 */ /* 0x080fe20000410000 */
[----:B------:R-:W-:Y:S01]  /*8900*/  FMUL.FTZ R121, R121, R168 ;  /* 0x000000a879797220 */ /* 0x000fe20000410000 */
        /* <DEDUP_REMOVED lines=19> */
[----:B------:R-:W-:-:S05]  /*8a40*/  FMUL.FTZ R149, R149, R168 ;  /* 0x000000a895957220 */ /* 0x000fca0000410000 */
[----:B------:R-:W4:Y:S01]  /*8a50*/  MUFU.TANH R163, R163 ;  /* 0x000000a300a37308 */ /* 0x000f220000002400 */
[----:B--2---:R-:W-:-:S07]  /*8a60*/  FMNMX.FTZ R12, R159, R12, !PT ;  /* 0x0000000c9f0c7209 */ /* 0x004fce0007810000 */
[----:B------:R-:W2:Y:S01]  /*8a70*/  MUFU.TANH R166, R166 ;  /* 0x000000a600a67308 */ /* 0x000ea20000002400 */
[----:B---3--:R-:W-:-:S07]  /*8a80*/  FMNMX.FTZ R12, R162, R12, !PT ;  /* 0x0000000ca20c7209 */ /* 0x008fce0007810000 */
[----:B------:R-:W3:Y:S01]  /*8a90*/  MUFU.TANH R167, R167 ;  /* 0x000000a700a77308 */ /* 0x000ee20000002400 */
[----:B----4-:R-:W-:-:S04]  /*8aa0*/  FMNMX.FTZ R12, R163, R12, !PT ;  /* 0x0000000ca30c7209 */ /* 0x010fc80007810000 */
[----:B------:R-:W-:-:S03]  /*8ab0*/  FMNMX.FTZ R12, R165, R12, !PT ;  /* 0x0000000ca50c7209 */ /* 0x000fc60007810000 */
[----:B------:R-:W4:Y:S01]  /*8ac0*/  MUFU.TANH R170, R170 ;  /* 0x000000aa00aa7308 */ /* 0x000f220000002400 */
[----:B--2---:R-:W-:-:S07]  /*8ad0*/  FMNMX.FTZ R12, R166, R12, !PT ;  /* 0x0000000ca60c7209 */ /* 0x004fce0007810000 */
[----:B------:R-:W-:Y:S01]  /*8ae0*/  MUFU.EX2 R175, R21 ;  /* 0x0000001500af7308 */ /* 0x000fe20000000800 */
[----:B---3--:R-:W-:-:S07]  /*8af0*/  FMNMX.FTZ R12, R167, R12, !PT ;  /* 0x0000000ca70c7209 */ /* 0x008fce0007810000 */
[----:B------:R2:W-:Y:S01]  /*8b00*/  MUFU.EX2 R21, R153 ;  /* 0x0000009900157308 */ /* 0x0005e20000000800 */
[----:B----4-:R-:W-:-:S04]  /*8b10*/  FMNMX.FTZ R12, R170, R12, !PT ;  /* 0x0000000caa0c7209 */ /* 0x010fc80007810000 */
[----:B------:R-:W-:-:S03]  /*8b20*/  FMNMX.FTZ R12, R171, R12, !PT ;  /* 0x0000000cab0c7209 */ /* 0x000fc60007810000 */
[----:B------:R-:W3:Y:S01]  /*8b30*/  MUFU.EX2 R14, R14 ;  /* 0x0000000e000e7308 */ /* 0x000ee20000000800 */
[----:B------:R-:W-:Y:S01]  /*8b40*/  FMNMX.FTZ R12, R172, R12, !PT ;  /* 0x0000000cac0c7209 */ /* 0x000fe20007810000 */
[----:B--2---:R-:W-:-:S03]  /*8b50*/  IMAD.U32 R153, RZ, RZ, UR10 ;  /* 0x0000000aff997e24 */ /* 0x004fc6000f8e00ff */
[----:B------:R-:W-:-:S03]  /*8b60*/  FMNMX.FTZ R174, R173, R12, !PT ;  /* 0x0000000cadae7209 */ /* 0x000fc60007810000 */
[----:B------:R-:W2:Y:S02]  /*8b70*/  MUFU.EX2 R15, R15 ;  /* 0x0000000f000f7308 */ /* 0x000ea40000000800 */
[----:B------:R-:W4:Y:S06]  /*8b80*/  SHFL.BFLY PT, R12, R174, 0x2, 0x1f ;  /* 0x0c401f00ae0c7f89 */ /* 0x000f2c00000e0000 */
[----:B------:R-:W5:Y:S01]  /*8b90*/  MUFU.EX2 R20, R20 ;  /* 0x0000001400147308 */ /* 0x000f620000000800 */
[----:B---3--:R-:W-:-:S07]  /*8ba0*/  FADD.FTZ R3, R14, R3 ;  /* 0x000000030e037221 */ /* 0x008fce0000010000 */
[----:B------:R-:W-:Y:S01]  /*8bb0*/  MUFU.EX2 R169, R169 ;  /* 0x000000a900a97308 */ /* 0x000fe20000000800 */
[----:B--2---:R-:W-:-:S07]  /*8bc0*/  FADD.FTZ R3, R15, R3 ;  /* 0x000000030f037221 */ /* 0x004fce0000010000 */
[----:B------:R-:W-:Y:S01]  /*8bd0*/  MUFU.EX2 R156, R156 ;  /* 0x0000009c009c7308 */ /* 0x000fe20000000800 */
[----:B-----5:R-:W-:-:S01]  /*8be0*/  FADD.FTZ R3, R20, R3 ;  /* 0x0000000314037221 */ /* 0x020fc20000010000 */
[----:B----4-:R-:W-:Y:S02]  /*8bf0*/  FMNMX.FTZ R174, R174, R12, !PT ;  /* 0x0000000caeae7209 */ /* 0x010fe40007810000 */
[C---:B------:R-:W-:Y:S01]  /*8c00*/  F2FP.SATFINITE.E4M3.F32.PACK_AB_MERGE_C R20, R175.reuse, R20, RZ ;  /* 0x00000014af14723e */ /* 0x040fe200048070ff */
[----:B------:R-:W-:Y:S02]  /*8c10*/  FADD.FTZ R3, R175, R3 ;  /* 0x00000003af037221 */ /* 0x000fe40000010000 */
[----:B------:R-:W2:Y:S01]  /*8c20*/  SHFL.BFLY PT, R12, R174, 0x1, 0x1f ;  /* 0x0c201f00ae0c7f89 */ /* 0x000ea200000e0000 */
[----:B------:R-:W-:Y:S08]  /*8c30*/  MUFU.EX2 R157, R157 ;  /* 0x0000009d009d7308 */ /* 0x000ff00000000800 */
[----:B------:R-:W-:Y:S08]  /*8c40*/  MUFU.EX2 R160, R160 ;  /* 0x000000a000a07308 */ /* 0x000ff00000000800 */
[----:B------:R-:W-:Y:S01]  /*8c50*/  MUFU.EX2 R161, R161 ;  /* 0x000000a100a17308 */ /* 0x000fe20000000800 */
[----:B--2---:R-:W-:-:S07]  /*8c60*/  FMNMX.FTZ R12, R174, R12, !PT ;  /* 0x0000000cae0c7209 */ /* 0x004fce0007810000 */
[----:B------:R-:W-:Y:S01]  /*8c70*/  MUFU.EX2 R164, R164 ;  /* 0x000000a400a47308 */ /* 0x000fe20000000800 */
[----:B------:R-:W-:-:S01]  /*8c80*/  FADD.FTZ R174, -R12, R7 ;  /* 0x000000070cae7221 */ /* 0x000fc20000010100 */
[----:B------:R-:W-:-:S03]  /*8c90*/  FFMA.FTZ R7, R12, R153, -8 ;  /* 0xc10000000c077423 */ /* 0x000fc60000010099 */
[----:B------:R-:W-:Y:S01]  /*8ca0*/  FMUL.FTZ R153, R174, UR10 ;  /* 0x0000000aae997c20 */ /* 0x000fe20008410000 */
        /* <DEDUP_REMOVED lines=17> */
[----:B------:R-:W-:-:S03]  /*8dc0*/  FFMA.FTZ R7, R173, UR10, -R7 ;  /* 0x0000000aad077c23 */ /* 0x000fc60008010807 */
[----:B------:R-:W4:Y:S01]  /*8dd0*/  MUFU.EX2 R11, R11 ;  /* 0x0000000b000b7308 */ /* 0x000f220000000800 */
        /* <DEDUP_REMOVED lines=32> */
[C---:B---3--:R-:W-:Y:S01]  /*8fe0*/  F2FP.SATFINITE.E4M3.F32.PACK_AB_MERGE_C R153, R154.reuse, R13, RZ ;  /* 0x0000000d9a99723e */ /* 0x048fe200048070ff */
[----:B------:R-:W-:Y:S01]  /*8ff0*/  FADD.FTZ R4, R154, R4 ;  /* 0x000000049a047221 */ /* 0x000fe20000010000 */
[-C--:B------:R-:W-:Y:S01]  /*9000*/  FMUL.FTZ R75, R75, R159.reuse ;  /* 0x0000009f4b4b7220 */ /* 0x080fe20000410000 */
[-C--:B------:R-:W-:Y:S01]  /*9010*/  FMUL.FTZ R78, R78, R159.reuse ;  /* 0x0000009f4e4e7220 */ /* 0x080fe20000410000 */
[----:B------:R-:W-:Y:S01]  /*9020*/  F2FP.SATFINITE.E4M3.F32.PACK_AB_MERGE_C R153, R11, R10, R153 ;  /* 0x0000000a0b99723e */ /* 0x000fe20004807099 */
[-C--:B------:R-:W-:Y:S01]  /*9030*/  FMUL.FTZ R79, R79, R159.reuse ;  /* 0x0000009f4f4f7220 */ /* 0x080fe20000410000 */
[----:B------:R-:W-:Y:S01]  /*9040*/  FMUL.FTZ R82, R82, R159 ;  /* 0x0000009f52527220 */ /* 0x000fe20000410000 */
[----:B------:R-:W3:Y:S01]  /*9050*/  MUFU.EX2 R174, R174 ;  /* 0x000000ae00ae7308 */ /* 0x000ee20000000800 */
[----:B----4-:R-:W-:-:S01]  /*9060*/  FADD.FTZ R11, R155, R4 ;  /* 0x000000049b0b7221 */ /* 0x010fc20000010000 */
[----:B------:R-:W-:Y:S01]  /*9070*/  FADD.FTZ R4, R169, R3 ;  /* 0x00000003a9047221 */ /* 0x000fe20000010000 */
[-C--:B------:R-:W-:Y:S01]  /*9080*/  FMUL.FTZ R83, R83, R159.reuse ;  /* 0x0000009f53537220 */ /* 0x080fe20000410000 */
[-C--:B------:R-:W-:Y:S01]  /*9090*/  FMUL.FTZ R86, R86, R159.reuse ;  /* 0x0000009f56567220 */ /* 0x080fe20000410000 */
[-C--:B------:R-:W-:Y:S01]  /*90a0*/  FMUL.FTZ R87, R87, R159.reuse ;  /* 0x0000009f57577220 */ /* 0x080fe20000410000 */
[----:B------:R-:W-:Y:S01]  /*90b0*/  FADD.FTZ R3, R21, R4 ;  /* 0x0000000415037221 */ /* 0x000fe20000010000 */
[----:B------:R-:W-:Y:S01]  /*90c0*/  FMUL.FTZ R90, R90, R159 ;  /* 0x0000009f5a5a7220 */ /* 0x000fe20000410000 */
[----:B------:R-:W4:Y:S01]  /*90d0*/  MUFU.EX2 R162, R162 ;  /* 0x000000a200a27308 */ /* 0x000f220000000800 */
[----:B--2---:R-:W-:-:S01]  /*90e0*/  FADD.FTZ R11, R158, R11 ;  /* 0x0000000b9e0b7221 */ /* 0x004fc20000010000 */
[----:B------:R-:W-:Y:S01]  /*90f0*/  FADD.FTZ R4, R156, R3 ;  /* 0x000000039c047221 */ /* 0x000fe20000010000 */
[----:B------:R-:W-:Y:S01]  /*9100*/  F2FP.SATFINITE.E4M3.F32.PACK_AB_MERGE_C R156, R157, R156, RZ ;  /* 0x0000009c9d9c723e */ /* 0x000fe200048070ff */
        /* <DEDUP_REMOVED lines=13> */
[C---:B----4-:R-:W-:Y:S01]  /*91e0*/  F2FP.SATFINITE.E4M3.F32.PACK_AB_MERGE_C R174, R162.reuse, R174, RZ ;  /* 0x000000aea2ae723e */ /* 0x050fe200048070ff */
[----:B------:R-:W-:Y:S01]  /*91f0*/  FADD.FTZ R162, R162, R11 ;  /* 0x0000000ba2a27221 */ /* 0x000fe20000010000 */
[----:B------:R-:W-:-:S01]  /*9200*/  FADD.FTZ R11, R157, R4 ;  /* 0x000000049d0b7221 */ /* 0x000fc20000010000 */
[----:B------:R-:W-:Y:S01]  /*9210*/  FMUL.FTZ R111, R111, R159 ;  /* 0x0000009f6f6f7220 */ /* 0x000fe20000410000 */
[----:B------:R-:W-:Y:S01]  /*9220*/  F2FP.SATFINITE.E4M3.F32.PACK_AB_MERGE_C R155, R158, R155, R174 ;  /* 0x0000009b9e9b723e */ /* 0x000fe200048070ae */
[----:B------:R-:W-:Y:S01]  /*9230*/  FMUL.FTZ R114, R114, R159 ;  /* 0x0000009f72727220 */ /* 0x000fe20000410000 */
[----:B------:R-:W-:-:S01]  /*9240*/  FADD.FTZ R10, R160, R11 ;  /* 0x0000000ba00a7221 */ /* 0x000fc20000010000 */
[----:B------:R-:W4:Y:S01]  /*9250*/  MUFU.EX2 R166, R166 ;  /* 0x000000a600a67308 */ /* 0x000f220000000800 */
[----:B--2---:R-:W-:-:S01]  /*9260*/  FADD.FTZ R162, R163, R162 ;  /* 0x000000a2a3a27221 */ /* 0x004fc20000010000 */
[----:B------:R-:W-:Y:S01]  /*9270*/  FMUL.FTZ R115, R115, R159 ;  /* 0x0000009f73737220 */ /* 0x000fe20000410000 */
[----:B------:R-:W-:-:S01]  /*9280*/  FADD.FTZ R11, R161, R10 ;  /* 0x0000000aa10b7221 */ /* 0x000fc20000010000 */
        /* <DEDUP_REMOVED lines=22> */
[----:B------:R-:W-:Y:S01]  /*93f0*/  F2FP.SATFINITE.E4M3.F32.PACK_AB_MERGE_C R166, R167, R166, RZ ;  /* 0x000000a6a7a6723e */ /* 0x000fe200048070ff */
[-C--:B------:R-:W-:Y:S01]  /*9400*/  FMUL.FTZ R150, R150, R159.reuse ;  /* 0x0000009f96967220 */ /* 0x080fe20000410000 */
[----:B------:R-:W-:Y:S01]  /*9410*/  FMUL.FTZ R151, R151, R159 ;  /* 0x0000009f97977220 */ /* 0x000fe20000410000 */
[----:B------:R-:W-:-:S02]  /*9420*/  F2FP.SATFINITE.E4M3.F32.PACK_AB_MERGE_C R154, R15, R14, R20 ;  /* 0x0000000e0f9a723e */ /* 0x000fc40004807014 */
[----:B------:R-:W-:Y:S01]  /*9430*/  F2FP.SATFINITE.E4M3.F32.PACK_AB_MERGE_C R156, R21, R169, R156 ;  /* 0x000000a9159c723e */ /* 0x000fe2000480709c */
[----:B------:R-:W2:Y:S01]  /*9440*/  MUFU.EX2 R172, R172 ;  /* 0x000000ac00ac7308 */ /* 0x000ea20000000800 */
[----:B---3--:R-:W-:-:S01]  /*9450*/  FADD.FTZ R4, R170, R3 ;  /* 0x00000003aa047221 */ /* 0x008fc20000010000 */
[----:B------:R-:W-:Y:S01]  /*9460*/  FADD.FTZ R3, R164, R11 ;  /* 0x0000000ba4037221 */ /* 0x000fe20000010000 */
[----:B------:R-:W-:-:S05]  /*9470*/  F2FP.SATFINITE.E4M3.F32.PACK_AB_MERGE_C R157, R165, R163, R166 ;  /* 0x000000a3a59d723e */ /* 0x000fca00048070a6 */
[----:B------:R-:W3:Y:S01]  /*9480*/  MUFU.EX2 R8, R8 ;  /* 0x0000000800087308 */ /* 0x000ee20000000800 */
[----:B----4-:R-:W-:-:S07]  /*9490*/  FADD.FTZ R11, R171, R4 ;  /* 0x00000004ab0b7221 */ /* 0x010fce0000010000 */
[----:B------:R-:W4:Y:S01]  /*94a0*/  MUFU.EX2 R7, R7 ;  /* 0x0000000700077308 */ /* 0x000f220000000800 */
[----:B--2---:R-:W-:-:S01]  /*94b0*/  FADD.FTZ R4, R172, R11 ;  /* 0x0000000bac047221 */ /* 0x004fc20000010000 */
[C---:B---3--:R-:W-:Y:S01]  /*94c0*/  F2FP.SATFINITE.E4M3.F32.PACK_AB_MERGE_C R158, R8.reuse, R164, RZ ;  /* 0x000000a4089e723e */ /* 0x048fe200048070ff */
[----:B------:R-:W-:-:S03]  /*94d0*/  FADD.FTZ R3, R8, R3 ;  /* 0x0000000308037221 */ /* 0x000fc60000010000 */
[----:B------:R-:W-:Y:S02]  /*94e0*/  F2FP.SATFINITE.E4M3.F32.PACK_AB_MERGE_C R158, R161, R160, R158 ;  /* 0x000000a0a19e723e */ /* 0x000fe4000480709e */
[C---:B----4-:R-:W-:Y:S01]  /*94f0*/  F2FP.SATFINITE.E4M3.F32.PACK_AB_MERGE_C R172, R7.reuse, R172, RZ ;  /* 0x000000ac07ac723e */ /* 0x050fe200048070ff */
[----:B------:R-:W-:-:S03]  /*9500*/  FADD.FTZ R4, R7, R4 ;  /* 0x0000000407047221 */ /* 0x000fc60000010000 */
[----:B------:R-:W-:Y:S01]  /*9510*/  F2FP.SATFINITE.E4M3.F32.PACK_AB_MERGE_C R159, R171, R170, R172 ;  /* 0x000000aaab9f723e */ /* 0x000fe200048070ac */
[----:B------:R-:W-:Y:S06]  /*9520*/  @P0 BRA `(.L_x_1523) ;  /* 0x0000000000040947 */ /* 0x000fec0003800000 */
[----:B------:R-:W-:Y:S01]  /*9530*/  BPT.TRAP 0x1 ;  /* 0x000000040000795c */ /* 0x000fe20000300000 */
.L_x_1523:
[----:B------:R-:W-:Y:S01]  /*9540*/  PLOP3.LUT P1, PT, PT, PT, UP0, 0x40, 0x0 ;  /* 0x000000000000781c */ /* 0x000fe20003f2e808 */
[----:B------:R2:W3:-:S12]  /*9550*/  SYNCS.PHASECHK.TRANS64.TRYWAIT P0, [UR43+0x28450], R6 ;  /* 0x02845006ff0075a7 */ /* 0x0004d8000800016b */
[----:B--2---:R-:W-:Y:S05]  /*9560*/  @P1 BRA `(.L_x_1524) ;  /* 0x0000000000041947 */ /* 0x004fea0003800000 */
[----:B------:R-:W-:Y:S01]  /*9570*/  BPT.TRAP 0x1 ;  /* 0x000000040000795c */ /* 0x000fe20000300000 */
.L_x_1524:
[----:B------:R-:W-:Y:S01]  /*9580*/  VIADD R7, R208, 0x8 ;  /* 0x00000008d0077836 */ /* 0x000fe20000000000 */
[----:B---3--:R-:W-:Y:S06]  /*9590*/  @P0 BRA `(.L_x_1525) ;  /* 0x0000000000080947 */ /* 0x008fec0003800000 */
[----:B------:R-:W2:Y:S02]  /*95a0*/  SYNCS.PHASECHK.TRANS64.TRYWAIT P0, [UR43+0x28450], R6 ;  /* 0x02845006ff0075a7 */ /* 0x000ea4000800016b */
[----:B--2---:R-:W-:Y:S05]  /*95b0*/  @!P0 BRA `(.L_x_1526) ;  /* 0x0000010800348947 */ /* 0x004fea0003800000 */
.L_x_1525:
        /* <DEDUP_REMOVED lines=13> */
[----:B---3--:R-:W-:Y:S05]  /*9690*/  @P0 BRA `(.L_x_1527) ;  /* 0x0000000000040947 */ /* 0x008fea0003800000 */
[----:B------:R-:W-:Y:S01]  /*96a0*/  BPT.TRAP 0x1 ;  /* 0x000000040000795c */ /* 0x000fe20000300000 */
.L_x_1527:
[----:B------:R-:W-:Y:S01]  /*96b0*/  UIADD3 UR43, UR43, 0x28460, URZ ;  /* 0x000284602b2b7890 */ /* 0x000fe2000fffe03f */
[----:B------:R-:W-:Y:S01]  /*96c0*/  PLOP3.LUT P0, PT, PT, PT, UP1, 0x80, 0x0 ;  /* 0x000000000000781c */ /* 0x000fe20003f0f018 */
[----:B------:R-:W-:Y:S02]  /*96d0*/  IMAD.MOV.U32 R7, RZ, RZ, R12 ;  /* 0x000000ffff077224 */ /* 0x000fe400078e000c */
[----:B------:R-:W-:Y:S01]  /*96e0*/  UPRMT UR43, UR50, 0x654, UR43 ;  /* 0x00000654322b7896 */ /* 0x000fe2000800002b */
[----:B------:R-:W-:-:S08]  /*96f0*/  IMAD.MOV.U32 R8, RZ, RZ, R9 ;  /* 0x000000ffff087224 */ /* 0x000fd000078e0009 */
[----:B------:R-:W-:Y:S01]  /*9700*/  SYNCS.ARRIVE.TRANS64.RED.A1T0 RZ, [UR43], RZ ;  /* 0x000000ffffff79a7 */ /* 0x000fe2000810042b */
[----:B------:R-:W-:Y:S05]  /*9710*/  @P0 BRA `(.L_x_1528) ;  /* 0xffffffe000c40947 */ /* 0x000fea000383ffff */
[----:B------:R-:W-:-:S05]  /*9720*/  UMOV UR43, UR44 ;  /* 0x0000002c002b7c82 */ /* 0x000fca0008000000 */
.L_x_1517:
[----:B------:R-:W-:-:S06]  /*9730*/  UISETP.GE.AND UP1, UPT, UR43, UR51, UPT ;  /* 0x000000332b00728c */ /* 0x000fcc000bf26270 */
[----:B------:R-:W-:-:S13]  /*9740*/  PLOP3.LUT P0, PT, PT, PT, UP1, 0x80, 0x0 ;  /* 0x000000000000781c */ /* 0x000fda0003f0f018 */
[----:B------:R-:W-:Y:S05]  /*9750*/  @!P0 BRA `(.L_x_1529) ;  /* 0x0000002800c08947 */ /* 0x000fea0003800000 */
[----:B------:R-:W-:Y:S01]  /*9760*/  IMAD.MOV.U32 R10, RZ, RZ, R12 ;  /* 0x000000ffff0a7224 */ /* 0x000fe200078e000c */
[----:B------:R-:W-:Y:S01]  /*9770*/  ULDC UR45, c[0x0][0x9e4] ;  /* 0x00027900002d7ab9 */ /* 0x000fe20000000800 */
[----:B--2---:R-:W-:Y:S01]  /*9780*/  IMAD.MOV.U32 R11, RZ, RZ, R9 ;  /* 0x000000ffff0b7224 */ /* 0x004fe200078e0009 */
[----:B------:R-:W-:Y:S01]  /*9790*/  ULDC UR50, c[0x0][0x9dc] ;  /* 0x0002770000327ab9 */ /* 0x000fe20000000800 */
[----:B------:R-:W-:Y:S01]  /*97a0*/  ULDC UR58, c[0x0][0x988] ;  /* 0x00026200003a7ab9 */ /* 0x000fe20000000800 */
[----:B------:R-:W-:-:S05]  /*97b0*/  ULDC UR59, c[0x0][0x9e0] ;  /* 0x00027800003b7ab9 */ /* 0x000fca0000000800 */
.L_x_1548:
        /* <DEDUP_REMOVED lines=8> */
.L_x_1530:
[----:B------:R-:W2:Y:S01]  /*9840*/  S2UR UR52, SR_CgaCtaId ;  /* 0x00000000003479c3 */ /* 0x000ea20000008800 */
[----:B------:R-:W-:Y:S01]  /*9850*/  UMOV UR6, 0x400 ;  /* 0x0000040000067882 */ /* 0x000fe20000000000 */
[----:B------:R-:W-:Y:S01]  /*9860*/  PLOP3.LUT P1, PT, PT, PT, UP0, 0x40, 0x0 ;  /* 0x000000000000781c */ /* 0x000fe20003f2e808 */
[----:B0-----:R-:W-:-:S05]  /*9870*/  IMAD.U32 R8, RZ, RZ, UR39 ;  /* 0x00000027ff087e24 */ /* 0x001fca000f8e00ff */
[----:B------:R-:W-:Y:S01]  /*9880*/  SHF.L.U32 R8, R8, 0x1f, RZ ;  /* 0x0000001f08087819 */ /* 0x000fe200000006ff */
[----:B--2---:R-:W-:-:S04]  /*9890*/  ULEA UR6, UR52, UR6, 0x18 ;  /* 0x0000000634067291 */ /* 0x004fc8000f8ec03f */
[----:B------:R-:W-:-:S09]  /*98a0*/  ULEA UR44, UR38, UR6, 0x3 ;  /* 0x00000006262c7291 */ /* 0x000fd2000f8e183f */
[----:B------:R0:W2:Y:S01]  /*98b0*/  SYNCS.PHASECHK.TRANS64.TRYWAIT P0, [UR44+0x28430], R8 ;  /* 0x02843008ff0075a7 */ /* 0x0000a2000800016c */
[----:B------:R-:W-:Y:S05]  /*98c0*/  @P1 BRA `(.L_x_1531) ;  /* 0x0000000000041947 */ /* 0x000fea0003800000 */
[----:B------:R-:W-:Y:S01]  /*98d0*/  BPT.TRAP 0x1 ;  /* 0x000000040000795c */ /* 0x000fe20000300000 */
.L_x_1531:
[----:B--2---:R-:W-:Y:S05]  /*98e0*/  @P0 BRA `(.L_x_1532) ;  /* 0x0000000000080947 */ /* 0x004fea0003800000 */
[----:B------:R-:W2:Y:S02]  /*98f0*/  SYNCS.PHASECHK.TRANS64.TRYWAIT P0, [UR44+0x28430], R8 ;  /* 0x02843008ff0075a7 */ /* 0x000ea4000800016c */
[----:B--2---:R-:W-:Y:S05]  /*9900*/  @!P0 BRA `(.L_x_1533) ;  /* 0x0000010400788947 */ /* 0x004fea0003800000 */
.L_x_1532:
        /* <DEDUP_REMOVED lines=48> */
.L_x_1534:
        /* <DEDUP_REMOVED lines=51> */
[----:B------:R-:W-:Y:S01]  /*9f40*/  SYNCS.ARRIVE.TRANS64.RED.A1T0 RZ, [UR6], RZ ;  /* 0x000000ffffff79a7 */ /* 0x000fe20008100406 */
[----:B------:R-:W-:Y:S01]  /*9f50*/  ULOP3.LUT UR6, URZ, UR50, URZ, 0x33, !UPT ;  /* 0x000000323f067292 */ /* 0x000fe2000f8e333f */
[----:B------:R-:W-:-:S04]  /*9f60*/  VIADD R178, R179, UR59 ;  /* 0x0000003bb3b27c36 */ /* 0x000fc80008000000 */
[----:B--2---:R-:W-:Y:S01]  /*9f70*/  IMAD.IADD R180, R178, 0x1, R6 ;  /* 0x00000001b2b47824 */ /* 0x004fe200078e0206 */
[----:B------:R-:W2:Y:S01]  /*9f80*/  MUFU.TANH R14, R14 ;  /* 0x0000000e000e7308 */ /* 0x000ea20000002400 */
[----:B------:R-:W-:-:S04]  /*9f90*/  VIADD R179, R179, UR6 ;  /* 0x00000006b3b37c36 */ /* 0x000fc80008000000 */
[----:B------:R-:W-:-:S03]  /*9fa0*/  IMAD.IADD R181, R6, 0x1, R179 ;  /* 0x0000000106b57824 */ /* 0x000fc600078e02b3 */
        /* <DEDUP_REMOVED lines=44> */
.L_x_1537:
[----:B------:R-:W-:-:S05]  /*a270*/  IMAD.U32 R183, RZ, RZ, UR45 ;  /* 0x0000002dffb77e24 */ /* 0x000fca000f8e00ff */
[----:B------:R-:W-:-:S13]  /*a280*/  ISETP.NE.AND P0, PT, R183, 0x1, PT ;  /* 0x00000001b700780c */ /* 0x000fda0003f05270 */
[----:B------:R-:W2:Y:S02]  /*a290*/  @P0 LDC.64 R6, c[0x0][0x9e8] ;  /* 0x00027a00ff060b82 */ /* 0x000ea40000000a00 */
[----:B--2---:R-:W-:-:S05]  /*a2a0*/  @P0 IMAD.HI.U32 R6, R182, R6, RZ ;  /* 0x00000006b6060227 */ /* 0x004fca00078e00ff */
[----:B------:R-:W-:-:S07]  /*a2b0*/  @P0 SHF.R.U32.HI R182, RZ, R7, R6 ;  /* 0x00000007ffb60219 */ /* 0x000fce0000011606 */
.L_x_1538:
[----:B------:R-:W-:Y:S05]  /*a2c0*/  BSYNC B0 ;  /* 0x0000000000007941 */ /* 0x000fea0003800000 */
.L_x_1536:
[----:B------:R-:W-:-:S04]  /*a2d0*/  IMAD R182, R182, R183, -UR7 ;  /* 0x80000007b6b67e24 */ /* 0x000fc8000f8e02b7 */
[----:B------:R-:W-:-:S05]  /*a2e0*/  IMAD.IADD R182, R182, 0x1, -R2 ;  /* 0x00000001b6b67824 */ /* 0x000fca00078e0a02 */
[----:B------:R-:W-:Y:S02]  /*a2f0*/  VIMNMX R181, R181, R182, !PT ;  /* 0x000000b6b5b57248 */ /* 0x000fe40007fe0100 */
[----:B------:R-:W-:-:S07]  /*a300*/  VIADDMNMX R180, R182, R183, R180, PT ;  /* 0x000000b7b6b47246 */ /* 0x000fce00038001b4 */
.L_x_1535:
        /* <DEDUP_REMOVED lines=69> */
.L_x_1541:
[----:B------:R-:W-:-:S05]  /*a760*/  IMAD.U32 R180, RZ, RZ, UR45 ;  /* 0x0000002dffb47e24 */ /* 0x000fca000f8e00ff */
[----:B------:R-:W-:-:S13]  /*a770*/  ISETP.NE.AND P1, PT, R180, 0x1, PT ;  /* 0x00000001b400780c */ /* 0x000fda0003f25270 */
[----:B------:R-:W0:Y:S02]  /*a780*/  @P1 LDC.64 R6, c[0x0][0x9e8] ;  /* 0x00027a00ff061b82 */ /* 0x000e240000000a00 */
[----:B0-----:R-:W-:-:S05]  /*a790*/  @P1 IMAD.HI.U32 R6, R175, R6, RZ ;  /* 0x00000006af061227 */ /* 0x001fca00078e00ff */
[----:B------:R-:W-:-:S07]  /*a7a0*/  @P1 SHF.R.U32.HI R175, RZ, R7, R6 ;  /* 0x00000007ffaf1219 */ /* 0x000fce0000011606 */
.L_x_1542:
[----:B------:R-:W-:Y:S05]  /*a7b0*/  BSYNC B0 ;  /* 0x0000000000007941 */ /* 0x000fea0003800000 */
.L_x_1540:
[----:B------:R-:W-:-:S04]  /*a7c0*/  IMAD R175, R175, R180, -UR7 ;  /* 0x80000007afaf7e24 */ /* 0x000fc8000f8e02b4 */
[----:B------:R-:W-:-:S05]  /*a7d0*/  IMAD.IADD R175, R175, 0x1, -R2 ;  /* 0x00000001afaf7824 */ /* 0x000fca00078e0a02 */
[----:B------:R-:W-:Y:S02]  /*a7e0*/  VIMNMX R179, R179, R175, !PT ;  /* 0x000000afb3b37248 */ /* 0x000fe40007fe0100 */
[----:B------:R-:W-:-:S07]  /*a7f0*/  VIADDMNMX R178, R175, R180, R178, PT ;  /* 0x000000b4afb27246 */ /* 0x000fce00038001b2 */
.L_x_1539:
        /* <DEDUP_REMOVED lines=390> */
.L_x_1543:
[----:B------:R-:W-:Y:S01]  /*c060*/  PLOP3.LUT P1, PT, PT, PT, UP0, 0x40, 0x0 ;  /* 0x000000000000781c */ /* 0x000fe20003f2e808 */
[----:B------:R0:W1:-:S12]  /*c070*/  SYNCS.PHASECHK.TRANS64.TRYWAIT P0, [UR44+0x28450], R8 ;  /* 0x02845008ff0075a7 */ /* 0x000058000800016c */
[----:B0-----:R-:W-:Y:S05]  /*c080*/  @P1 BRA `(.L_x_1544) ;  /* 0x0000000000041947 */ /* 0x001fea0003800000 */
[----:B------:R-:W-:Y:S01]  /*c090*/  BPT.TRAP 0x1 ;  /* 0x000000040000795c */ /* 0x000fe20000300000 */
.L_x_1544:
[----:B------:R-:W-:Y:S01]  /*c0a0*/  VIADD R6, R208, 0x8 ;  /* 0x00000008d0067836 */ /* 0x000fe20000000000 */
[----:B-1----:R-:W-:Y:S06]  /*c0b0*/  @P0 BRA `(.L_x_1545) ;  /* 0x0000000000080947 */ /* 0x002fec0003800000 */
[----:B------:R-:W0:Y:S02]  /*c0c0*/  SYNCS.PHASECHK.TRANS64.TRYWAIT P0, [UR44+0x28450], R8 ;  /* 0x02845008ff0075a7 */ /* 0x000e24000800016c */
[----:B0-----:R-:W-:Y:S05]  /*c0d0*/  @!P0 BRA `(.L_x_1546) ;  /* 0x000000dc009c8947 */ /* 0x001fea0003800000 */
.L_x_1545:
        /* <DEDUP_REMOVED lines=15> */
.L_x_1547:
        /* <DEDUP_REMOVED lines=9> */
.L_x_1529:
[----:B------:R-:W-:Y:S01]  /*c260*/  ULDC.64 UR8, c[0x0][0x9a0] ;  /* 0x0002680000087ab9 */ /* 0x000fe20000000a00 */
[----:B0-----:R-:W-:Y:S01]  /*c270*/  IMAD.MOV.U32 R8, RZ, RZ, 0x3f800000 ;  /* 0x3f800000ff087424 */ /* 0x001fe200078e00ff */
[----:B------:R-:W-:Y:S01]  /*c280*/  UISETP.NE.U32.AND UP0, UPT, UR8, URZ, UPT ;  /* 0x0000003f0800728c */ /* 0x000fe2000bf05070 */
[----:B------:R1:W-:Y:S06]  /*c290*/  BAR.ARV R5, 0x100 ;  /* 0x000400050000751d */ /* 0x0003ec0000002000 */
[----:B------:R-:W-:Y:S02]  /*c2a0*/  UISETP.NE.AND.EX UP0, UPT, UR9, URZ, UPT, UP0 ;  /* 0x0000003f0900728c */ /* 0x000fe4000bf05300 */
[----:B------:R-:W-:Y:S06]  /*c2b0*/  BAR.ARV 0x8, 0x180 ;  /* 0x0206000000007b1d */ /* 0x000fec0000002000 */
[----:B------:R-:W-:-:S03]  /*c2c0*/  PLOP3.LUT P0, PT, PT, PT, UP0, 0x80, 0x0 ;  /* 0x000000000000781c */ /* 0x000fc60003f0f008 */
[----:B------:R-:W-:Y:S01]  /*c2d0*/  @UP0 USHF.R.S32.HI UR6, URZ, 0x1f, UR53 ;  /* 0x0000001f3f060899 */ /* 0x000fe20008011435 */
[----:B------:R-:W-:-:S03]  /*c2e0*/  @UP0 ULDC.64 UR12, c[0x0][0x9c8] ;  /* 0x00027200000c0ab9 */ /* 0x000fc60000000a00 */
[----:B------:R-:W-:Y:S02]  /*c2f0*/  @UP0 UIMAD UR6, UR6, UR12, URZ ;  /* 0x0000000c060602a4 */ /* 0x000fe4000f8e023f */
[----:B------:R-:W-:Y:S02]  /*c300*/  @UP0 UIMAD.WIDE.U32 UR4, UR53, UR12, URZ ;  /* 0x0000000c350402a5 */ /* 0x000fe4000f8e003f */
[----:B------:R-:W-:-:S04]  /*c310*/  @UP0 UIMAD UR6, UR53, UR13, UR6 ;  /* 0x0000000d350602a4 */ /* 0x000fc8000f8e0206 */
[----:B------:R-:W-:-:S03]  /*c320*/  @UP0 UIADD3 UR5, UR5, UR6, URZ ;  /* 0x0000000605050290 */ /* 0x000fc6000fffe03f */
[----:B------:R-:W-:Y:S02]  /*c330*/  @UP0 ULDC.64 UR6, c[0x0][0x9d0] ;  /* 0x0002740000060ab9 */ /* 0x000fe40000000a00 */
[----:B------:R-:W-:-:S04]  /*c340*/  @UP0 UIMAD.WIDE.U32 UR4, UR54, UR6, UR4 ;  /* 0x00000006360402a5 */ /* 0x000fc8000f8e0004 */
[----:B------:R-:W-:Y:S02]  /*c350*/  @UP0 UIMAD UR5, UR54, UR7, UR5 ;  /* 0x00000007360502a4 */ /* 0x000fe4000f8e0205 */
[----:B------:R-:W-:-:S04]  /*c360*/  @UP0 ULEA UR6, UP1, UR4, UR8, 0x2 ;  /* 0x0000000804060291 */ /* 0x000fc8000f82103f */
[----:B------:R-:W-:Y:S02]  /*c370*/  @UP0 ULEA.HI.X UR7, UR4, UR9, UR5, 0x2, UP1 ;  /* 0x0000000904070291 */ /* 0x000fe400088f1405 */
[----:B--2---:R-:W-:-:S04]  /*c380*/  IMAD.U32 R6, RZ, RZ, UR6 ;  /* 0x00000006ff067e24 */ /* 0x004fc8000f8e00ff */
[----:B------:R-:W-:-:S05]  /*c390*/  IMAD.U32 R7, RZ, RZ, UR7 ;  /* 0x00000007ff077e24 */ /* 0x000fca000f8e00ff */
[----:B------:R0:W2:Y:S01]  /*c3a0*/  @P0 LDG.E R8, desc[UR36][R6.64] ;  /* 0x0000002406080981 */ /* 0x0000a2000c1e1900 */
[----:B-1----:R-:W-:Y:S01]  /*c3b0*/  IMAD.MOV.U32 R5, RZ, RZ, RZ ;  /* 0x000000ffff057224 */ /* 0x002fe200078e00ff */
[----:B------:R-:W-:Y:S02]  /*c3c0*/  UIADD3 UR38, UR38, 0x1, URZ ;  /* 0x0000000126267890 */ /* 0x000fe4000fffe03f */
[----:B------:R-:W1:Y:S01]  /*c3d0*/  SHFL.BFLY PT, R0, R3, 0x2, 0x1f ;  /* 0x0c401f0003007f89 */ /* 0x000e6200000e0000 */
[----:B------:R-:W-:Y:S02]  /*c3e0*/  UIADD3 UR61, UR61, 0x1, URZ ;  /* 0x000000013d3d7890 */ /* 0x000fe4000fffe03f */
[----:B------:R-:W-:Y:S01]  /*c3f0*/  UISETP.NE.AND UP0, UPT, UR38, 0x2, UPT ;  /* 0x000000022600788c */ /* 0x000fe2000bf05270 */
[----:B------:R-:W3:Y:S01]  /*c400*/  SHFL.BFLY PT, R13, R4, 0x2, 0x1f ;  /* 0x0c401f00040d7f89 */ /* 0x000ee200000e0000 */
[----:B0-----:R-:W-:Y:S02]  /*c410*/  IMAD.U32 R7, RZ, RZ, UR10 ;  /* 0x0000000aff077e24 */ /* 0x001fe4000f8e00ff */
[----:B------:R-:W-:-:S02]  /*c420*/  USEL UR4, URZ, 0x1, UP0 ;  /* 0x000000013f047887 */ /* 0x000fc40008000000 */
[----:B------:R-:W-:Y:S02]  /*c430*/  USEL UR38, UR38, URZ, UP0 ;  /* 0x0000003f26267287 */ /* 0x000fe40008000000 */
[----:B------:R-:W-:Y:S01]  /*c440*/  ULOP3.LUT UR39, UR39, UR4, URZ, 0x3c, !UPT ;  /* 0x0000000427277292 */ /* 0x000fe2000f8e3c3f */
[----:B-1----:R-:W-:Y:S01]  /*c450*/  FADD.FTZ R0, R0, R3 ;  /* 0x0000000300007221 */ /* 0x002fe20000010000 */
[----:B------:R-:W-:Y:S02]  /*c460*/  IMAD.MOV.U32 R3, RZ, RZ, -0x800000 ;  /* 0xff800000ff037424 */ /* 0x000fe400078e00ff */
[----:B---3--:R-:W-:Y:S02]  /*c470*/  FADD.FTZ R13, R13, R4 ;  /* 0x000000040d0d7221 */ /* 0x008fe40000010000 */
[----:B------:R-:W0:Y:S01]  /*c480*/  SHFL.BFLY PT, R11, R0, 0x1, 0x1f ;  /* 0x0c201f00000b7f89 */ /* 0x000e2200000e0000 */
[----:B------:R-:W-:-:S03]  /*c490*/  IMAD.U32 R4, RZ, RZ, UR10 ;  /* 0x0000000aff047e24 */ /* 0x000fc6000f8e00ff */
[----:B------:R-:W1:Y:S01]  /*c4a0*/  SHFL.BFLY PT, R10, R13, 0x1, 0x1f ;  /* 0x0c201f000d0a7f89 */ /* 0x000e6200000e0000 */
[----:B0-----:R-:W-:Y:S01]  /*c4b0*/  FADD.FTZ R14, R0, R11 ;  /* 0x0000000b000e7221 */ /* 0x001fe20000010000 */
[----:B------:R-:W-:Y:S02]  /*c4c0*/  IMAD.MOV.U32 R11, RZ, RZ, RZ ;  /* 0x000000ffff0b7224 */ /* 0x000fe400078e00ff */
[----:B------:R-:W-:Y:S02]  /*c4d0*/  IMAD.MOV.U32 R0, RZ, RZ, -0x800000 ;  /* 0xff800000ff007424 */ /* 0x000fe400078e00ff */
[C---:B------:R-:W-:Y:S01]  /*c4e0*/  FMUL.FTZ R20, R14.reuse, 0.00390625 ;  /* 0x3b8000000e147820 */ /* 0x040fe20000410000 */
[----:B------:R-:W-:Y:S01]  /*c4f0*/  FSETP.NE.FTZ.AND P0, PT, R14, RZ, PT ;  /* 0x000000ff0e00720b */ /* 0x000fe20003f15000 */
[----:B-1----:R-:W-:-:S03]  /*c500*/  FADD.FTZ R15, R13, R10 ;  /* 0x0000000a0d0f7221 */ /* 0x002fc60000010000 */
        /* <DEDUP_REMOVED lines=9> */
[----:B------:R-:W3:Y:S01]  /*c5a0*/  @P0 MUFU.RCP R11, R15 ;  /* 0x0000000f000b0308 */ /* 0x000ee20000001000 */
[----:B-1----:R-:W-:Y:S01]  /*c5b0*/  @P1 FMUL.FTZ R7, R6, 0.69314718246459960938 ;  /* 0x3f31721806071820 */ /* 0x002fe20000410000 */
[----:B------:R-:W-:-:S03]  /*c5c0*/  PLOP3.LUT P0, PT, PT, PT, PT, 0x8, 0x0 ;  /* 0x000000000000781c */ /* 0x000fc60003f0e170 */
[----:B------:R-:W-:Y:S01]  /*c5d0*/  @P1 FFMA.FTZ R0, R4, R9, R7 ;  /* 0x0000000904001223 */ /* 0x000fe20000010007 */
[----:B0-----:R-:W-:-:S04]  /*c5e0*/  @P2 FMUL.FTZ R13, R10, 0.69314718246459960938 ;  /* 0x3f3172180a0d2820 */ /* 0x001fc80000410000 */
[----:B------:R-:W-:Y:S01]  /*c5f0*/  @P2 FFMA.FTZ R3, R14, R12, R13 ;  /* 0x0000000c0e032223 */ /* 0x000fe2000001000d */
[-C--:B--2---:R-:W-:Y:S01]  /*c600*/  FMUL.FTZ R5, R5, R8.reuse ;  /* 0x0000000805057220 */ /* 0x084fe20000410000 */
[----:B---3--:R-:W-:-:S03]  /*c610*/  FMUL.FTZ R4, R11, R8 ;  /* 0x000000080b047220 */ /* 0x008fc60000410000 */
        /* <DEDUP_REMOVED lines=128> */
.L_x_1470:
        /* <DEDUP_REMOVED lines=13> */
[----:B------:R-:W0:Y:S01]  /*cef0*/  S2R R8, SR_TID.X ;  /* 0x0000000000087919 */ /* 0x000e220000002100 */
[----:B------:R-:W-:Y:S01]  /*cf00*/  ULDC.64 UR8, c[0x4][0x128] ;  /* 0x01004a0000087ab9 */ /* 0x000fe20000000a00 */
[----:B------:R-:W2:Y:S01]  /*cf10*/  LDL R163, [R1+0xc] ;  /* 0x00000c0001a37983 */ /* 0x000ea20000100800 */
[----:B------:R-:W1:Y:S01]  /*cf20*/  S2UR UR4, SR_SWINHI ;  /* 0x00000000000479c3 */ /* 0x000e620000002f00 */
[----:B------:R-:W-:Y:S01]  /*cf30*/  ULDC.64 UR14, c[0x0][0xc00] ;  /* 0x00030000000e7ab9 */ /* 0x000fe20000000a00 */
[----:B------:R-:W-:Y:S01]  /*cf40*/  ULDC.64 UR10, c[0x0][0xc00] ;  /* 0x00030000000a7ab9 */ /* 0x000fe20000000a00 */
[----:B------:R-:W-:-:S05]  /*cf50*/  ULDC.64 UR12, c[0x0][0xc08] ;  /* 0x00030200000c7ab9 */ /* 0x000fca0000000a00 */
[----:B------:R-:W-:Y:S01]  /*cf60*/  BAR.SYNC.DEFER_BLOCKING 0x1, 0x100 ;  /* 0x0044000000007b1d */ /* 0x000fe20000010000 */
[----:B------:R-:W-:-:S05]  /*cf70*/  UISETP.GT.AND UP1, UPT, UR55, 0x1, UPT ;  /* 0x000000013700788c */ /* 0x000fca000bf24270 */
[----:B------:R-:W-:Y:S01]  /*cf80*/  UMOV UR22, 0x9b8 ;  /* 0x000009b800167882 */ /* 0x000fe20000000000 */
[----:B------:R-:W-:Y:S01]  /*cf90*/  ULDC UR20, c[0x0][0xbe8] ;  /* 0x0002fa0000147ab9 */ /* 0x000fe20000000800 */
[----:B0-----:R-:W-:-:S05]  /*cfa0*/  IMAD.SHL.U32 R4, R8, 0x4, RZ ;  /* 0x0000000408047824 */ /* 0x001fca00078e00ff */
[----:B------:R-:W-:-:S04]  /*cfb0*/  LOP3.LUT R4, R4, 0xc, RZ, 0xc0, !PT ;  /* 0x0000000c04047812 */ /* 0x000fc800078ec0ff */
[----:B------:R-:W-:-:S05]  /*cfc0*/  IADD3 R4, P0, R4, UR8, RZ ;  /* 0x0000000804047c10 */ /* 0x000fca000ff1e0ff */
[----:B------:R-:W-:-:S05]  /*cfd0*/  IMAD.X R5, RZ, RZ, UR9, P0 ;  /* 0x00000009ff057e24 */ /* 0x000fca00080e06ff */
[----:B------:R0:W3:Y:S01]  /*cfe0*/  LDG.E.CONSTANT R4, desc[UR36][R4.64] ;  /* 0x0000002404047981 */ /* 0x0000e2000c1e9900 */
[----:B------:R-:W-:-:S04]  /*cff0*/  LOP3.LUT P0, R6, R8, 0x3, RZ, 0xc0, !PT ;  /* 0x0000000308067812 */ /* 0x000fc8000780c0ff */
[----:B------:R-:W-:-:S04]  /*d000*/  ISETP.EQ.OR P0, PT, R6, 0x3, !P0 ;  /* 0x000000030600780c */ /* 0x000fc80004702670 */
[----:B------:R-:W-:Y:S02]  /*d010*/  SEL R13, R68, R69, P0 ;  /* 0x00000045440d7207 */ /* 0x000fe40000000000 */
[----:B------:R-:W-:Y:S02]  /*d020*/  SEL R170, R69, R68, P0 ;  /* 0x0000004445aa7207 */ /* 0x000fe40000000000 */
[----:B------:R-:W-:Y:S02]  /*d030*/  SEL R68, R34, R35, P0 ;  /* 0x0000002322447207 */ /* 0x000fe40000000000 */
[----:B------:R-:W-:Y:S01]  /*d040*/  SEL R69, R35, R34, P0 ;  /* 0x0000002223457207 */ /* 0x000fe20000000000 */
[----:B------:R-:W-:Y:S01]  /*d050*/  IMAD.MOV.U32 R34, RZ, RZ, 0x2 ;  /* 0x00000002ff227424 */ /* 0x000fe200078e00ff */
[----:B------:R-:W-:Y:S01]  /*d060*/  SEL R15, R72, R73, P0 ;  /* 0x00000049480f7207 */ /* 0x000fe20000000000 */
[----:B------:R-:W-:Y:S01]  /*d070*/  UMOV UR8, UR7 ;  /* 0x0000000700087c82 */ /* 0x000fe20008000000 */
[----:B-1----:R-:W-:Y:S01]  /*d080*/  UMOV UR9, UR4 ;  /* 0x0000000400097c82 */ /* 0x002fe20008000000 */
        /* <DEDUP_REMOVED lines=85> */
[----:B------:R-:W-:Y:S01]  /*d5e0*/  SEL R45, R112, R113, P0 ;  /* 0x00000071702d7207 */ /* 0x000fe20000000000 */
[----:B--2---:R-:W-:-:S03]  /*d5f0*/  IMAD.WIDE R34, R163, R34, UR8 ;  /* 0x00000008a3227e25 */ /* 0x004fc6000f8e0222 */
[----:B------:R-:W-:-:S04]  /*d600*/  IADD3 R59, P3, R34, 0xc060, RZ ;  /* 0x0000c060223b7810 */ /* 0x000fc80007f7e0ff */
[----:B------:R-:W-:-:S04]  /*d610*/  LOP3.LUT R58, R59, 0x380, RZ, 0xc0, !PT ;  /* 0x000003803b3a7812 */ /* 0x000fc800078ec0ff */
[----:B------:R-:W-:-:S04]  /*d620*/  SHF.R.U64 R58, R58, 0x3, RZ ;  /* 0x000000033a3a7819 */ /* 0x000fc800000012ff */
[----:B------:R-:W-:Y:S02]  /*d630*/  LOP3.LUT R58, R58, R59, RZ, 0x3c, !PT ;  /* 0x0000003b3a3a7212 */ /* 0x000fe400078e3cff */
[----:B------:R-:W-:-:S04]  /*d640*/  LOP3.LUT R59, R34, 0x380, RZ, 0xc0, !PT ;  /* 0x00000380223b7812 */ /* 0x000fc800078ec0ff */
[----:B------:R-:W-:Y:S02]  /*d650*/  SHF.R.U64 R59, R59, 0x3, RZ ;  /* 0x000000033b3b7819 */ /* 0x000fe400000012ff */
[C---:B------:R-:W-:Y:S02]  /*d660*/  IADD3 R63, P1, R34.reuse, 0x20, RZ ;  /* 0x00000020223f7810 */ /* 0x040fe40007f3e0ff */
[----:B------:R-:W-:Y:S02]  /*d670*/  LOP3.LUT R30, R59, R34, RZ, 0x3c, !PT ;  /* 0x000000223b1e7212 */ /* 0x000fe400078e3cff */
[----:B------:R-:W-:Y:S02]  /*d680*/  LOP3.LUT R26, R63, 0x380, RZ, 0xc0, !PT ;  /* 0x000003803f1a7812 */ /* 0x000fe400078ec0ff */
[----:B------:R-:W-:Y:S02]  /*d690*/  IADD3 R67, P5, R34, 0xc020, RZ ;  /* 0x0000c02022437810 */ /* 0x000fe40007fbe0ff */
[----:B------:R-:W-:-:S02]  /*d6a0*/  SHF.R.U64 R26, R26, 0x3, RZ ;  /* 0x000000031a1a7819 */ /* 0x000fc400000012ff */
[----:B---3--:R-:W-:Y:S01]  /*d6b0*/  LOP3.LUT R168, R4, 0x2, RZ, 0x3c, !PT ;  /* 0x0000000204a87812 */ /* 0x008fe200078e3cff */
[----:B------:R-:W-:Y:S04]  /*d6c0*/  SHFL.IDX PT, R134, R56, R4, 0x1c1f ;  /* 0x001c1f0438867589 */ /* 0x000fe800000e0000 */
[----:B------:R-:W0:Y:S04]  /*d6d0*/  SHFL.IDX PT, R135, R27, R168, 0x1c1f ;  /* 0x001c1fa81b877589 */ /* 0x000e2800000e0000 */
[----:B------:R-:W-:Y:S04]  /*d6e0*/  SHFL.IDX PT, R59, R60, R4, 0x1c1f ;  /* 0x001c1f043c3b7589 */ /* 0x000fe800000e0000 */
[----:B------:R-:W1:Y:S01]  /*d6f0*/  SHFL.IDX PT, R62, R31, R168, 0x1c1f ;  /* 0x001c1fa81f3e7589 */ /* 0x000e6200000e0000 */
[----:B------:R-:W-:-:S02]  /*d700*/  LOP3.LUT R26, R26, R63, RZ, 0x3c, !PT ;  /* 0x0000003f1a1a7212 */ /* 0x000fc400078e3cff */
[----:B------:R-:W-:Y:S01]  /*d710*/  LOP3.LUT R63, R67, 0x380, RZ, 0xc0, !PT ;  /* 0x00000380433f7812 */ /* 0x000fe200078ec0ff */
[----:B------:R-:W-:Y:S01]  /*d720*/  SHFL.IDX PT, R146, R146, R4, 0x1c1f ;  /* 0x001c1f0492927589 */ /* 0x000fe200000e0000 */
[----:B------:R-:W-:-:S03]  /*d730*/  SEL R163, R139, R138, P0 ;  /* 0x0000008a8ba37207 */ /* 0x000fc60000000000 */
[----:B------:R2:W3:Y:S04]  /*d740*/  SHFL.IDX PT, R139, R24, R168, 0x1c1f ;  /* 0x001c1fa8188b7589 */ /* 0x0004e800000e0000 */
[----:B------:R-:W-:Y:S04]  /*d750*/  SHFL.IDX PT, R25, R25, R4, 0x1c1f ;  /* 0x001c1f0419197589 */ /* 0x000fe800000e0000 */
[----:B------:R-:W4:Y:S01]  /*d760*/  SHFL.IDX PT, R28, R28, R168, 0x1c1f ;  /* 0x001c1fa81c1c7589 */ /* 0x000f2200000e0000 */
[----:B--2---:R-:W-:-:S03]  /*d770*/  SHF.R.U64 R24, R63, 0x3, RZ ;  /* 0x000000033f187819 */ /* 0x004fc600000012ff */
[----:B------:R-:W-:Y:S04]  /*d780*/  SHFL.IDX PT, R29, R29, R4, 0x1c1f ;  /* 0x001c1f041d1d7589 */ /* 0x000fe800000e0000 */
[----:B------:R-:W2:Y:S04]  /*d790*/  SHFL.IDX PT, R130, R147, R168, 0x1c1f ;  /* 0x001c1fa893827589 */ /* 0x000ea800000e0000 */
[----:B------:R5:W-:Y:S04]  /*d7a0*/  SHFL.IDX PT, R126, R68, R4, 0x1c1f ;  /* 0x001c1f04447e7589 */ /* 0x000be800000e0000 */
[----:B------:R-:W2:Y:S04]  /*d7b0*/  SHFL.IDX PT, R69, R69, R168, 0x1c1f ;  /* 0x001c1fa845457589 */ /* 0x000ea800000e0000 */
[----:B------:R-:W-:Y:S04]  /*d7c0*/  SHFL.IDX PT, R152, R152, R4, 0x1c1f ;  /* 0x001c1f0498987589 */ /* 0x000fe800000e0000 */
[----:B------:R-:W2:Y:S04]  /*d7d0*/  SHFL.IDX PT, R153, R153, R168, 0x1c1f ;  /* 0x001c1fa899997589 */ /* 0x000ea800000e0000 */
[----:B------:R-:W-:Y:S04]  /*d7e0*/  SHFL.IDX PT, R72, R72, R4, 0x1c1f ;  /* 0x001c1f0448487589 */ /* 0x000fe800000e0000 */
[----:B------:R-:W2:Y:S01]  /*d7f0*/  SHFL.IDX PT, R63, R76, R168, 0x1c1f ;  /* 0x001c1fa84c3f7589 */ /* 0x000ea200000e0000 */
[----:B0-----:R-:W-:-:S02]  /*d800*/  SEL R136, R134, R135, P0 ;  /* 0x0000008786887207 */ /* 0x001fc40000000000 */
[----:B------:R-:W-:Y:S02]  /*d810*/  SEL R134, R135, R134, P0 ;  /* 0x0000008687867207 */ /* 0x000fe40000000000 */
[----:B------:R-:W-:Y:S02]  /*d820*/  IADD3 R66, P4, R34, 0xc040, RZ ;  /* 0x0000c04022427810 */ /* 0x000fe40007f9e0ff */
[----:B-1----:R-:W-:Y:S02]  /*d830*/  SEL R137, R59, R62, P0 ;  /* 0x0000003e3b897207 */ /* 0x002fe40000000000 */
[----:B------:R-:W-:Y:S02]  /*d840*/  SEL R135, R62, R59, P0 ;  /* 0x0000003b3e877207 */ /* 0x000fe40000000000 */
[----:B------:R-:W-:Y:S02]  /*d850*/  IADD3 R59, P6, R34, 0xc000, RZ ;  /* 0x0000c000223b7810 */ /* 0x000fe40007fde0ff */
[----:B------:R-:W-:-:S02]  /*d860*/  LOP3.LUT R71, R66, 0x380, RZ, 0xc0, !PT ;  /* 0x0000038042477812 */ /* 0x000fc400078ec0ff */
[----:B------:R-:W-:Y:S02]  /*d870*/  LOP3.LUT R62, R59, 0x380, RZ, 0xc0, !PT ;  /* 0x000003803b3e7812 */ /* 0x000fe400078ec0ff */
[----:B------:R-:W-:Y:S02]  /*d880*/  SHF.R.U64 R71, R71, 0x3, RZ ;  /* 0x0000000347477819 */ /* 0x000fe400000012ff */
[----:B------:R-:W-:Y:S01]  /*d890*/  SHF.R.U64 R62, R62, 0x3, RZ ;  /* 0x000000033e3e7819 */ /* 0x000fe200000012ff */
[----:B------:R-:W-:Y:S01]  /*d8a0*/  IMAD.X R27, RZ, RZ, R35, P1 ;  /* 0x000000ffff1b7224 */ /* 0x000fe200008e0623 */
[----:B------:R-:W-:Y:S02]  /*d8b0*/  SEL R48, R116, R117, P0 ;  /* 0x0000007574307207 */ /* 0x000fe40000000000 */
[----:B------:R-:W-:Y:S02]  /*d8c0*/  SEL R21, R80, R81, P0 ;  /* 0x0000005150157207 */ /* 0x000fe40000000000 */
[----:B------:R-:W-:-:S02]  /*d8d0*/  SEL R84, R85, R84, P0 ;  /* 0x0000005455547207 */ /* 0x000fc40000000000 */
[----:B------:R-:W-:Y:S02]  /*d8e0*/  SEL R112, R113, R112, P0 ;  /* 0x0000007071707207 */ /* 0x000fe40000000000 */
[----:B------:R-:W-:Y:S02]  /*d8f0*/  SEL R116, R117, R116, P0 ;  /* 0x0000007475747207 */ /* 0x000fe40000000000 */
[----:B------:R-:W-:Y:S02]  /*d900*/  SEL R49, R120, R121, P0 ;  /* 0x0000007978317207 */ /* 0x000fe40000000000 */
[----:B------:R-:W-:Y:S02]  /*d910*/  SEL R53, R124, R125, P0 ;  /* 0x0000007d7c357207 */ /* 0x000fe40000000000 */
[----:B------:R-:W-:Y:S02]  /*d920*/  LOP3.LUT R66, R71, R66, RZ, 0x3c, !PT ;  /* 0x0000004247427212 */ /* 0x000fe400078e3cff */
[----:B------:R-:W-:-:S02]  /*d930*/  SEL R80, R81, R80, P0 ;  /* 0x0000005051507207 */ /* 0x000fc40000000000 */
[----:B------:R-:W-:Y:S02]  /*d940*/  SEL R120, R121, R120, P0 ;  /* 0x0000007879787207 */ /* 0x000fe40000000000 */
[----:B------:R-:W-:Y:S02]  /*d950*/  SEL R124, R125, R124, P0 ;  /* 0x0000007c7d7c7207 */ /* 0x000fe40000000000 */
[----:B------:R-:W-:Y:S02]  /*d960*/  SEL R160, R144, R145, P0 ;  /* 0x0000009190a07207 */ /* 0x000fe40000000000 */
[----:B------:R-:W-:Y:S02]  /*d970*/  SEL R85, R148, R149, P0 ;  /* 0x0000009594557207 */ /* 0x000fe40000000000 */
[----:B------:R-:W-:Y:S02]  /*d980*/  SEL R117, R74, R75, P0 ;  /* 0x0000004b4a757207 */ /* 0x000fe40000000000 */
[----:B------:R-:W-:-:S02]  /*d990*/  SEL R113, R75, R74, P0 ;  /* 0x0000004a4b717207 */ /* 0x000fc40000000000 */
[----:B------:R-:W-:Y:S01]  /*d9a0*/  LOP3.LUT R62, R62, R59, RZ, 0x3c, !PT ;  /* 0x0000003b3e3e7212 */ /* 0x000fe200078e3cff */
[--C-:B------:R-:W-:Y:S01]  /*d9b0*/  IMAD.X R59, RZ, RZ, R35.reuse, P3 ;  /* 0x000000ffff3b7224 */ /* 0x100fe200018e0623 */
[----:B------:R-:W-:Y:S01]  /*d9c0*/  IADD3 R71, P1, R34, 0x8060, RZ ;  /* 0x0000806022477810 */ /* 0x000fe20007f3e0ff */
[----:B------:R-:W-:Y:S01]  /*d9d0*/  IMAD.MOV.U32 R31, RZ, RZ, R35 ;  /* 0x000000ffff1f7224 */ /* 0x000fe200078e0023 */
        /* <DEDUP_REMOVED lines=8> */
[----:B-----5:R-:W-:Y:S01]  /*da60*/  LOP3.LUT R68, R24, R67, RZ, 0x3c, !PT ;  /* 0x0000004318447212 */ /* 0x020fe200078e3cff */
[----:B------:R-:W-:Y:S01]  /*da70*/  IMAD.X R67, RZ, RZ, R35, P4 ;  /* 0x000000ffff437224 */ /* 0x000fe200020e0623 */
[----:B------:R-:W-:-:S02]  /*da80*/  IADD3 R75, P2, R34, 0x8040, RZ ;  /* 0x00008040224b7810 */ /* 0x000fc40007f5e0ff */
[----:B------:R-:W-:Y:S02]  /*da90*/  SEL R64, R128, R129, P0 ;  /* 0x0000008180407207 */ /* 0x000fe40000000000 */
[----:B------:R-:W-:Y:S02]  /*daa0*/  SEL R52, R129, R128, P0 ;  /* 0x0000008081347207 */ /* 0x000fe40000000000 */
[----:B------:R-:W-:Y:S02]  /*dab0*/  SEL R65, R132, R133, P0 ;  /* 0x0000008584417207 */ /* 0x000fe40000000000 */
[----:B------:R-:W-:Y:S02]  /*dac0*/  SEL R57, R133, R132, P0 ;  /* 0x0000008485397207 */ /* 0x000fe40000000000 */
[----:B------:R-:W-:Y:S02]  /*dad0*/  SEL R149, R82, R83, P0 ;  /* 0x0000005352957207 */ /* 0x000fe40000000000 */
[----:B------:R-:W-:-:S02]  /*dae0*/  SEL R145, R83, R82, P0 ;  /* 0x0000005253917207 */ /* 0x000fc40000000000 */
[----:B---3--:R-:W-:Y:S02]  /*daf0*/  SEL R140, R146, R139, P0 ;  /* 0x0000008b928c7207 */ /* 0x008fe40000000000 */
[----:B------:R-:W-:Y:S02]  /*db00*/  SEL R138, R139, R146, P0 ;  /* 0x000000928b8a7207 */ /* 0x000fe40000000000 */
[----:B------:R-:W-:Y:S02]  /*db10*/  IADD3 R79, P3, R34, 0x8020, RZ ;  /* 0x00008020224f7810 */ /* 0x000fe40007f7e0ff */
[----:B----4-:R-:W-:Y:S02]  /*db20*/  SEL R141, R25, R28, P0 ;  /* 0x0000001c198d7207 */ /* 0x010fe40000000000 */
[----:B------:R-:W-:Y:S02]  /*db30*/  SEL R139, R28, R25, P0 ;  /* 0x000000191c8b7207 */ /* 0x000fe40000000000 */
[----:B--2---:R-:W-:-:S02]  /*db40*/  SEL R132, R29, R130, P0 ;  /* 0x000000821d847207 */ /* 0x004fc40000000000 */
[----:B------:R-:W-:Y:S02]  /*db50*/  SEL R128, R126, R69, P0 ;  /* 0x000000457e807207 */ /* 0x000fe40000000000 */
[----:B------:R-:W-:Y:S02]  /*db60*/  IADD3 R83, P4, R34, 0x8000, RZ ;  /* 0x0000800022537810 */ /* 0x000fe40007f9e0ff */
[----:B------:R-:W-:Y:S02]  /*db70*/  SEL R130, R130, R29, P0 ;  /* 0x0000001d82827207 */ /* 0x000fe40000000000 */
[----:B------:R-:W-:Y:S02]  /*db80*/  SEL R133, R152, R153, P0 ;  /* 0x0000009998857207 */ /* 0x000fe40000000000 */
[----:B------:R-:W-:Y:S02]  /*db90*/  SEL R131, R153, R152, P0 ;  /* 0x0000009899837207 */ /* 0x000fe40000000000 */
[----:B------:R-:W-:-:S02]  /*dba0*/  SEL R126, R69, R126, P0 ;  /* 0x0000007e457e7207 */ /* 0x000fc40000000000 */
[----:B------:R-:W-:Y:S02]  /*dbb0*/  SEL R129, R72, R63, P0 ;  /* 0x0000003f48817207 */ /* 0x000fe40000000000 */
[----:B------:R-:W-:Y:S02]  /*dbc0*/  SEL R127, R63, R72, P0 ;  /* 0x000000483f7f7207 */ /* 0x000fe40000000000 */
[----:B------:R-:W-:Y:S02]  /*dbd0*/  LOP3.LUT R70, R71, 0x380, RZ, 0xc0, !PT ;  /* 0x0000038047467812 */ /* 0x000fe400078ec0ff */
[----:B------:R-:W-:Y:S02]  /*dbe0*/  LOP3.LUT R74, R75, 0x380, RZ, 0xc0, !PT ;  /* 0x000003804b4a7812 */ /* 0x000fe400078ec0ff */
[----:B------:R-:W-:Y:S02]  /*dbf0*/  MOV R60, R26 ;  /* 0x0000001a003c7202 */ /* 0x000fe40000000f00 */
[----:B------:R-:W-:-:S02]  /*dc00*/  LOP3.LUT R78, R79, 0x380, RZ, 0xc0, !PT ;  /* 0x000003804f4e7812 */ /* 0x000fc400078ec0ff */
[----:B------:R-:W-:Y:S02]  /*dc10*/  MOV R56, R30 ;  /* 0x0000001e00387202 */ /* 0x000fe40000000f00 */
[----:B------:R-:W-:Y:S02]  /*dc20*/  F2FP.BF16.F32.PACK_AB R24, R141, R140 ;  /* 0x0000008c8d18723e */ /* 0x000fe400000010ff */
[----:B------:R-:W-:Y:S02]  /*dc30*/  F2FP.BF16.F32.PACK_AB R25, R137, R136 ;  /* 0x000000888919723e */ /* 0x000fe400000010ff */
[----:B------:R-:W-:Y:S02]  /*dc40*/  F2FP.BF16.F32.PACK_AB R26, R139, R138 ;  /* 0x0000008a8b1a723e */ /* 0x000fe400000010ff */
[----:B------:R-:W-:Y:S02]  /*dc50*/  F2FP.BF16.F32.PACK_AB R27, R135, R134 ;  /* 0x00000086871b723e */ /* 0x000fe400000010ff */
[----:B------:R-:W-:-:S02]  /*dc60*/  LOP3.LUT R82, R83, 0x380, RZ, 0xc0, !PT ;  /* 0x0000038053527812 */ /* 0x000fc400078ec0ff */
[----:B------:R-:W-:Y:S02]  /*dc70*/  F2FP.BF16.F32.PACK_AB R28, R133, R132 ;  /* 0x00000084851c723e */ /* 0x000fe400000010ff */
[----:B------:R-:W-:Y:S02]  /*dc80*/  F2FP.BF16.F32.PACK_AB R29, R129, R128 ;  /* 0x00000080811d723e */ /* 0x000fe400000010ff */
[----:B------:R-:W-:Y:S02]  /*dc90*/  F2FP.BF16.F32.PACK_AB R30, R131, R130 ;  /* 0x00000082831e723e */ /* 0x000fe400000010ff */
[----:B------:R-:W-:Y:S02]  /*dca0*/  F2FP.BF16.F32.PACK_AB R31, R127, R126 ;  /* 0x0000007e7f1f723e */ /* 0x000fe400000010ff */
[----:B------:R-:W-:Y:S02]  /*dcb0*/  SHF.R.U64 R70, R70, 0x3, RZ ;  /* 0x0000000346467819 */ /* 0x000fe400000012ff */
[----:B------:R-:W-:-:S02]  /*dcc0*/  SHF.R.U64 R74, R74, 0x3, RZ ;  /* 0x000000034a4a7819 */ /* 0x000fc400000012ff */
[----:B------:R-:W-:Y:S01]  /*dcd0*/  SHF.R.U64 R78, R78, 0x3, RZ ;  /* 0x000000034e4e7819 */ /* 0x000fe200000012ff */
[----:B------:R0:W-:Y:S01]  /*dce0*/  STSM.16.M88.4 [R56], R24 ;  /* 0x0000001838007844 */ /* 0x0001e20000000200 */
[----:B------:R-:W-:Y:S02]  /*dcf0*/  SHF.R.U64 R82, R82, 0x3, RZ ;  /* 0x0000000352527819 */ /* 0x000fe400000012ff */
[----:B------:R-:W-:Y:S01]  /*dd00*/  LOP3.LUT R70, R70, R71, RZ, 0x3c, !PT ;  /* 0x0000004746467212 */ /* 0x000fe200078e3cff */
[----:B------:R1:W-:Y:S01]  /*dd10*/  STSM.16.M88.4 [R60], R28 ;  /* 0x0000001c3c007844 */ /* 0x0003e20000000200 */
[----:B------:R-:W-:Y:S01]  /*dd20*/  LOP3.LUT R74, R74, R75, RZ, 0x3c, !PT ;  /* 0x0000004b4a4a7212 */ /* 0x000fe200078e3cff */
[--C-:B------:R-:W-:Y:S01]  /*dd30*/  IMAD.X R71, RZ, RZ, R35.reuse, P1 ;  /* 0x000000ffff477224 */ /* 0x100fe200008e0623 */
[----:B------:R-:W-:Y:S01]  /*dd40*/  LOP3.LUT R78, R78, R79, RZ, 0x3c, !PT ;  /* 0x0000004f4e4e7212 */ /* 0x000fe200078e3cff */
[--C-:B------:R-:W-:Y:S01]  /*dd50*/  IMAD.X R75, RZ, RZ, R35.reuse, P2 ;  /* 0x000000ffff4b7224 */ /* 0x100fe200010e0623 */
[----:B------:R-:W-:Y:S01]  /*dd60*/  LOP3.LUT R82, R82, R83, RZ, 0x3c, !PT ;  /* 0x0000005352527212 */ /* 0x000fe200078e3cff */
[--C-:B------:R-:W-:Y:S01]  /*dd70*/  IMAD.X R79, RZ, RZ, R35.reuse, P3 ;  /* 0x000000ffff4f7224 */ /* 0x100fe200018e0623 */
[----:B------:R-:W-:Y:S01]  /*dd80*/  SEL R157, R90, R91, P0 ;  /* 0x0000005b5a9d7207 */ /* 0x000fe20000000000 */
[--C-:B------:R-:W-:Y:S01]  /*dd90*/  IMAD.X R63, RZ, RZ, R35.reuse, P6 ;  /* 0x000000ffff3f7224 */ /* 0x100fe200030e0623 */
[----:B------:R-:W-:Y:S01]  /*dda0*/  SEL R156, R91, R90, P0 ;  /* 0x0000005a5b9c7207 */ /* 0x000fe20000000000 */
[----:B------:R-:W-:Y:S01]  /*ddb0*/  IMAD.X R83, RZ, RZ, R35, P4 ;  /* 0x000000ffff537224 */ /* 0x000fe200020e0623 */
[----:B------:R-:W-:-:S02]  /*ddc0*/  IADD3 R91, P6, R34, 0x4040, RZ ;  /* 0x00004040225b7810 */ /* 0x000fc40007fde0ff */
[C---:B0-----:R-:W-:Y:S02]  /*ddd0*/  IADD3 R24, P3, R34.reuse, 0x4000, RZ ;  /* 0x0000400022187810 */ /* 0x041fe40007f7e0ff */
[C---:B-1----:R-:W-:Y:S02]  /*dde0*/  IADD3 R31, P1, R34.reuse, 0x4020, RZ ;  /* 0x00004020221f7810 */ /* 0x042fe40007f3e0ff */
[C---:B------:R-:W-:Y:S02]  /*ddf0*/  IADD3 R29, P2, R34.reuse, 0x40, RZ ;  /* 0x00000040221d7810 */ /* 0x040fe40007f5e0ff */
[----:B------:R-:W-:Y:S02]  /*de00*/  IADD3 R26, P4, R34, 0x60, RZ ;  /* 0x00000060221a7810 */ /* 0x000fe40007f9e0ff */
[----:B------:R-:W-:Y:S01]  /*de10*/  LOP3.LUT R30, R31, 0x380, RZ, 0xc0, !PT ;  /* 0x000003801f1e7812 */ /* 0x000fe200078ec0ff */
[----:B------:R-:W-:Y:S01]  /*de20*/  IMAD.X R69, RZ, RZ, R35, P5 ;  /* 0x000000ffff457224 */ /* 0x000fe200028e0623 */
[----:B------:R-:W-:-:S02]  /*de30*/  LOP3.LUT R28, R29, 0x380, RZ, 0xc0, !PT ;  /* 0x000003801d1c7812 */ /* 0x000fc400078ec0ff */
[----:B------:R-:W-:Y:S02]  /*de40*/  SEL R154, R86, R87, P0 ;  /* 0x00000057569a7207 */ /* 0x000fe40000000000 */
[----:B------:R-:W-:Y:S02]  /*de50*/  SEL R155, R87, R86, P0 ;  /* 0x00000056579b7207 */ /* 0x000fe40000000000 */
[----:B------:R-:W-:Y:S02]  /*de60*/  LOP3.LUT R25, R24, 0x380, RZ, 0xc0, !PT ;  /* 0x0000038018197812 */ /* 0x000fe400078ec0ff */
[----:B------:R-:W-:Y:S02]  /*de70*/  IADD3 R87, P5, R34, 0x4060, RZ ;  /* 0x0000406022577810 */ /* 0x000fe40007fbe0ff */
[----:B------:R-:W-:Y:S02]  /*de80*/  LOP3.LUT R90, R91, 0x380, RZ, 0xc0, !PT ;  /* 0x000003805b5a7812 */ /* 0x000fe400078ec0ff */
[----:B------:R-:W-:-:S02]  /*de90*/  LOP3.LUT R27, R26, 0x380, RZ, 0xc0, !PT ;  /* 0x000003801a1b7812 */ /* 0x000fc400078ec0ff */
[----:B------:R-:W-:Y:S02]  /*dea0*/  SHF.R.U64 R30, R30, 0x3, RZ ;  /* 0x000000031e1e7819 */ /* 0x000fe400000012ff */
[----:B------:R-:W-:Y:S02]  /*deb0*/  SHF.R.U64 R28, R28, 0x3, RZ ;  /* 0x000000031c1c7819 */ /* 0x000fe400000012ff */
[----:B------:R-:W-:Y:S02]  /*dec0*/  SHF.R.U64 R25, R25, 0x3, RZ ;  /* 0x0000000319197819 */ /* 0x000fe400000012ff */
[----:B------:R-:W-:Y:S02]  /*ded0*/  LOP3.LUT R86, R87, 0x380, RZ, 0xc0, !PT ;  /* 0x0000038057567812 */ /* 0x000fe400078ec0ff */
[----:B------:R-:W-:Y:S02]  /*dee0*/  SHF.R.U64 R90, R90, 0x3, RZ ;  /* 0x000000035a5a7819 */ /* 0x000fe400000012ff */
[----:B------:R-:W-:-:S02]  /*def0*/  SHF.R.U64 R27, R27, 0x3, RZ ;  /* 0x000000031b1b7819 */ /* 0x000fc400000012ff */
[----:B------:R-:W-:Y:S01]  /*df00*/  LOP3.LUT R30, R30, R31, RZ, 0x3c, !PT ;  /* 0x0000001f1e1e7212 */ /* 0x000fe200078e3cff */
[--C-:B------:R-:W-:Y:S01]  /*df10*/  IMAD.X R31, RZ, RZ, R35.reuse, P1 ;  /* 0x000000ffff1f7224 */ /* 0x100fe200008e0623 */
[----:B------:R-:W-:Y:S01]  /*df20*/  LOP3.LUT R28, R28, R29, RZ, 0x3c, !PT ;  /* 0x0000001d1c1c7212 */ /* 0x000fe200078e3cff */
[--C-:B------:R-:W-:Y:S01]  /*df30*/  IMAD.X R29, RZ, RZ, R35.reuse, P2 ;  /* 0x000000ffff1d7224 */ /* 0x100fe200010e0623 */
[----:B------:R-:W-:Y:S01]  /*df40*/  LOP3.LUT R24, R25, R24, RZ, 0x3c, !PT ;  /* 0x0000001819187212 */ /* 0x000fe200078e3cff */
[--C-:B------:R-:W-:Y:S01]  /*df50*/  IMAD.X R25, RZ, RZ, R35.reuse, P3 ;  /* 0x000000ffff197224 */ /* 0x100fe200018e0623 */
[----:B------:R-:W-:Y:S02]  /*df60*/  SHF.R.U64 R86, R86, 0x3, RZ ;  /* 0x0000000356567819 */ /* 0x000fe400000012ff */
[----:B------:R-:W-:Y:S01]  /*df70*/  LOP3.LUT R90, R90, R91, RZ, 0x3c, !PT ;  /* 0x0000005b5a5a7212 */ /* 0x000fe200078e3cff */
[--C-:B------:R-:W-:Y:S01]  /*df80*/  IMAD.X R91, RZ, RZ, R35.reuse, P6 ;  /* 0x000000ffff5b7224 */ /* 0x100fe200030e0623 */
[----:B------:R-:W-:Y:S01]  /*df90*/  LOP3.LUT R26, R27, R26, RZ, 0x3c, !PT ;  /* 0x0000001a1b1a7212 */ /* 0x000fe200078e3cff */
[----:B------:R-:W-:Y:S01]  /*dfa0*/  IMAD.X R27, RZ, RZ, R35, P4 ;  /* 0x000000ffff1b7224 */ /* 0x000fe200020e0623 */
[----:B------:R-:W-:-:S02]  /*dfb0*/  SEL R167, R142, R143, P0 ;  /* 0x0000008f8ea77207 */ /* 0x000fc40000000000 */
[----:B------:R-:W-:Y:S02]  /*dfc0*/  SEL R169, R150, R151, P0 ;  /* 0x0000009796a97207 */ /* 0x000fe40000000000 */
[----:B------:R-:W-:Y:S02]  /*dfd0*/  MOV R210, R68 ;  /* 0x0000004400d27202 */ /* 0x000fe40000000f00 */
[----:B------:R-:W-:Y:S02]  /*dfe0*/  SEL R143, R143, R142, P0 ;  /* 0x0000008e8f8f7207 */ /* 0x000fe40000000000 */
[----:B------:R-:W-:Y:S01]  /*dff0*/  SEL R151, R151, R150, P0 ;  /* 0x0000009697977207 */ /* 0x000fe20000000000 */
[----:B------:R-:W-:Y:S01]  /*e000*/  SHFL.IDX PT, R142, R64, R4, 0x1c1f ;  /* 0x001c1f04408e7589 */ /* 0x000fe200000e0000 */
[----:B------:R-:W-:Y:S02]  /*e010*/  MOV R68, R30 ;  /* 0x0000001e00447202 */ /* 0x000fe40000000f00 */
[----:B------:R-:W-:Y:S01]  /*e020*/  LOP3.LUT R86, R86, R87, RZ, 0x3c, !PT ;  /* 0x0000005756567212 */ /* 0x000fe200078e3cff */
        /* <DEDUP_REMOVED lines=8> */
[----:B------:R-:W-:Y:S02]  /*e0b0*/  MOV R180, R82 ;  /* 0x0000005200b47202 */ /* 0x000fe40000000f00 */
[----:B------:R-:W-:Y:S01]  /*e0c0*/  MOV R76, R90 ;  /* 0x0000005a004c7202 */ /* 0x000fe20000000f00 */
[----:B------:R-:W-:Y:S01]  /*e0d0*/  SHFL.IDX PT, R64, R84, R168, 0x1c1f ;  /* 0x001c1fa854407589 */ /* 0x000fe200000e0000 */
[----:B------:R-:W-:Y:S02]  /*e0e0*/  MOV R60, R26 ;  /* 0x0000001a003c7202 */ /* 0x000fe40000000f00 */
[----:B------:R-:W-:Y:S01]  /*e0f0*/  MOV R208, R70 ;  /* 0x0000004600d07202 */ /* 0x000fe20000000f00 */
[----:B------:R-:W-:Y:S01]  /*e100*/  SHFL.IDX PT, R63, R6, R4, 0x1c1f ;  /* 0x001c1f04063f7589 */ /* 0x000fe200000e0000 */
[----:B------:R-:W-:-:S03]  /*e110*/  MOV R211, R66 ;  /* 0x0000004200d37202 */ /* 0x000fc60000000f00 */
[----:B------:R-:W-:Y:S01]  /*e120*/  SHFL.IDX PT, R9, R40, R4, 0x1c1f ;  /* 0x001c1f0428097589 */ /* 0x000fe200000e0000 */
[----:B------:R-:W-:-:S03]  /*e130*/  MOV R182, R74 ;  /* 0x0000004a00b67202 */ /* 0x000fc60000000f00 */
[----:B------:R-:W-:Y:S04]  /*e140*/  SHFL.IDX PT, R150, R73, R4, 0x1c1f ;  /* 0x001c1f0449967589 */ /* 0x000fe800000e0000 */
[----:B------:R-:W-:Y:S04]  /*e150*/  SHFL.IDX PT, R49, R38, R4, 0x1c1f ;  /* 0x001c1f0426317589 */ /* 0x000fe800000e0000 */
[----:B------:R-:W-:Y:S04]  /*e160*/  SHFL.IDX PT, R25, R99, R4, 0x1c1f ;  /* 0x001c1f0463197589 */ /* 0x000fe800000e0000 */
[----:B------:R-:W0:Y:S01]  /*e170*/  SHFL.IDX PT, R84, R42, R168, 0x1c1f ;  /* 0x001c1fa82a547589 */ /* 0x000e2200000e0000 */
        /* <DEDUP_REMOVED lines=10> */
[----:B------:R-:W2:Y:S04]  /*e220*/  SHFL.IDX PT, R83, R113, R168, 0x1c1f ;  /* 0x001c1fa871537589 */ /* 0x000ea800000e0000 */
        /* <DEDUP_REMOVED lines=8> */
[----:B------:R-:W4:Y:S01]  /*e2b0*/  SHFL.IDX PT, R89, R89, R168, 0x1c1f ;  /* 0x001c1fa859597589 */ /* 0x000f2200000e0000 */
        /* <DEDUP_REMOVED lines=8> */
[----:B------:R-:W5:Y:S04]  /*e340*/  SHFL.IDX PT, R107, R50, R168, 0x1c1f ;  /* 0x001c1fa8326b7589 */ /* 0x000f6800000e0000 */
[----:B------:R-:W5:Y:S04]  /*e350*/  SHFL.IDX PT, R51, R105, R168, 0x1c1f ;  /* 0x001c1fa869337589 */ /* 0x000f6800000e0000 */
[----:B------:R-:W5:Y:S04]  /*e360*/  SHFL.IDX PT, R46, R121, R168, 0x1c1f ;  /* 0x001c1fa8792e7589 */ /* 0x000f6800000e0000 */
[----:B------:R-:W-:Y:S04]  /*e370*/  SHFL.IDX PT, R66, R5, R4, 0x1c1f ;  /* 0x001c1f0405427589 */ /* 0x000fe800000e0000 */
[----:B------:R-:W-:Y:S04]  /*e380*/  SHFL.IDX PT, R24, R13, R4, 0x1c1f ;  /* 0x001c1f040d187589 */ /* 0x000fe800000e0000 */
[----:B------:R-:W-:Y:S04]  /*e390*/  SHFL.IDX PT, R37, R37, R4, 0x1c1f ;  /* 0x001c1f0425257589 */ /* 0x000fe800000e0000 */
[----:B------:R-:W-:Y:S04]  /*e3a0*/  SHFL.IDX PT, R47, R47, R4, 0x1c1f ;  /* 0x001c1f042f2f7589 */ /* 0x000fe800000e0000 */
[----:B------:R-:W-:Y:S04]  /*e3b0*/  SHFL.IDX PT, R35, R154, R4, 0x1c1f ;  /* 0x001c1f049a237589 */ /* 0x000fe800000e0000 */
[----:B------:R-:W5:Y:S04]  /*e3c0*/  SHFL.IDX PT, R178, R178, R168, 0x1c1f ;  /* 0x001c1fa8b2b27589 */ /* 0x000f6800000e0000 */
[----:B------:R-:W-:Y:S04]  /*e3d0*/  SHFL.IDX PT, R170, R170, R168, 0x1c1f ;  /* 0x001c1fa8aaaa7589 */ /* 0x000fe800000e0000 */
[----:B------:R-:W-:Y:S04]  /*e3e0*/  SHFL.IDX PT, R41, R96, R168, 0x1c1f ;  /* 0x001c1fa860297589 */ /* 0x000fe800000e0000 */
[----:B------:R-:W-:Y:S04]  /*e3f0*/  SHFL.IDX PT, R74, R148, R168, 0x1c1f ;  /* 0x001c1fa8944a7589 */ /* 0x000fe800000e0000 */
[----:B------:R-:W5:Y:S04]  /*e400*/  SHFL.IDX PT, R80, R54, R168, 0x1c1f ;  /* 0x001c1fa836507589 */ /* 0x000f6800000e0000 */
[----:B------:R-:W5:Y:S04]  /*e410*/  SHFL.IDX PT, R42, R155, R168, 0x1c1f ;  /* 0x001c1fa89b2a7589 */ /* 0x000f6800000e0000 */
[----:B------:R-:W-:Y:S04]  /*e420*/  SHFL.IDX PT, R21, R21, R4, 0x1c1f ;  /* 0x001c1f0415157589 */ /* 0x000fe800000e0000 */
[----:B------:R-:W-:Y:S04]  /*e430*/  SHFL.IDX PT, R20, R45, R4, 0x1c1f ;  /* 0x001c1f042d147589 */ /* 0x000fe800000e0000 */
[----:B------:R-:W5:Y:S04]  /*e440*/  SHFL.IDX PT, R177, R177, R168, 0x1c1f ;  /* 0x001c1fa8b1b17589 */ /* 0x000f6800000e0000 */
[----:B------:R-:W-:Y:S04]  /*e450*/  SHFL.IDX PT, R86, R12, R168, 0x1c1f ;  /* 0x001c1fa80c567589 */ /* 0x000fe800000e0000 */
[----:B------:R-:W-:Y:S04]  /*e460*/  SHFL.IDX PT, R14, R112, R168, 0x1c1f ;  /* 0x001c1fa8700e7589 */ /* 0x000fe800000e0000 */
[----:B------:R-:W5:Y:S04]  /*e470*/  SHFL.IDX PT, R148, R102, R168, 0x1c1f ;  /* 0x001c1fa866947589 */ /* 0x000f6800000e0000 */
[----:B------:R-:W5:Y:S04]  /*e480*/  SHFL.IDX PT, R15, R15, R4, 0x1c1f ;  /* 0x001c1f040f0f7589 */ /* 0x000f6800000e0000 */
[----:B------:R-:W-:Y:S04]  /*e490*/  SHFL.IDX PT, R5, R53, R4, 0x1c1f ;  /* 0x001c1f0435057589 */ /* 0x000fe800000e0000 */
[----:B------:R0:W5:Y:S04]  /*e4a0*/  SHFL.IDX PT, R12, R116, R168, 0x1c1f ;  /* 0x001c1fa8740c7589 */ /* 0x00016800000e0000 */
[----:B------:R-:W-:Y:S04]  /*e4b0*/  SHFL.IDX PT, R59, R7, R4, 0x1c1f ;  /* 0x001c1f04073b7589 */ /* 0x000fe800000e0000 */
[----:B------:R-:W-:Y:S04]  /*e4c0*/  SHFL.IDX PT, R33, R33, R4, 0x1c1f ;  /* 0x001c1f0421217589 */ /* 0x000fe800000e0000 */
[----:B------:R-:W-:Y:S04]  /*e4d0*/  SHFL.IDX PT, R13, R111, R4, 0x1c1f ;  /* 0x001c1f046f0d7589 */ /* 0x000fe800000e0000 */
[----:B------:R-:W5:Y:S04]  /*e4e0*/  SHFL.IDX PT, R175, R175, R168, 0x1c1f ;  /* 0x001c1fa8afaf7589 */ /* 0x000f6800000e0000 */
[----:B------:R-:W5:Y:S04]  /*e4f0*/  SHFL.IDX PT, R45, R88, R168, 0x1c1f ;  /* 0x001c1fa8582d7589 */ /* 0x000f6800000e0000 */
[----:B------:R-:W-:Y:S04]  /*e500*/  SHFL.IDX PT, R53, R120, R168, 0x1c1f ;  /* 0x001c1fa878357589 */ /* 0x000fe800000e0000 */
[----:B------:R-:W-:Y:S04]  /*e510*/  SHFL.IDX PT, R62, R52, R168, 0x1c1f ;  /* 0x001c1fa8343e7589 */ /* 0x000fe800000e0000 */
[----:B------:R1:W5:Y:S04]  /*e520*/  SHFL.IDX PT, R54, R114, R168, 0x1c1f ;  /* 0x001c1fa872367589 */ /* 0x00036800000e0000 */
[----:B------:R-:W-:Y:S04]  /*e530*/  SHFL.IDX PT, R7, R44, R4, 0x1c1f ;  /* 0x001c1f042c077589 */ /* 0x000fe800000e0000 */
[----:B------:R-:W-:Y:S04]  /*e540*/  SHFL.IDX PT, R159, R159, R4, 0x1c1f ;  /* 0x001c1f049f9f7589 */ /* 0x000fe800000e0000 */
[----:B------:R-:W5:Y:S04]  /*e550*/  SHFL.IDX PT, R55, R108, R168, 0x1c1f ;  /* 0x001c1fa86c377589 */ /* 0x000f6800000e0000 */
[----:B------:R-:W5:Y:S04]  /*e560*/  SHFL.IDX PT, R52, R118, R168, 0x1c1f ;  /* 0x001c1fa876347589 */ /* 0x000f6800000e0000 */
        /* <DEDUP_REMOVED lines=20> */
[----:B------:R2:W5:Y:S04]  /*e6b0*/  SHFL.IDX PT, R153, R100, R168, 0x1c1f ;  /* 0x001c1fa864997589 */ /* 0x00056800000e0000 */
[----:B------:R-:W-:Y:S04]  /*e6c0*/  SHFL.IDX PT, R4, R124, R168, 0x1c1f ;  /* 0x001c1fa87c047589 */ /* 0x000fe800000e0000 */
[----:B------:R-:W5:Y:S04]  /*e6d0*/  SHFL.IDX PT, R144, R110, R168, 0x1c1f ;  /* 0x001c1fa86e907589 */ /* 0x000f6800000e0000 */
[----:B------:R-:W-:Y:S04]  /*e6e0*/  SHFL.IDX PT, R124, R57, R168, 0x1c1f ;  /* 0x001c1fa8397c7589 */ /* 0x000fe800000e0000 */
[----:B------:R-:W5:Y:S04]  /*e6f0*/  SHFL.IDX PT, R57, R122, R168, 0x1c1f ;  /* 0x001c1fa87a397589 */ /* 0x000f6800000e0000 */
[----:B------:R-:W5:Y:S04]  /*e700*/  SHFL.IDX PT, R173, R173, R168, 0x1c1f ;  /* 0x001c1fa8adad7589 */ /* 0x000f6800000e0000 */
[----:B------:R-:W-:Y:S04]  /*e710*/  SHFL.IDX PT, R79, R61, R168, 0x1c1f ;  /* 0x001c1fa83d4f7589 */ /* 0x000fe800000e0000 */
[----:B------:R-:W5:Y:S01]  /*e720*/  SHFL.IDX PT, R61, R115, R168, 0x1c1f ;  /* 0x001c1fa8733d7589 */ /* 0x000f6200000e0000 */
[----:B0-----:R-:W-:-:S02]  /*e730*/  SEL R116, R49, R84, P0 ;  /* 0x0000005431747207 */ /* 0x001fc40000000000 */
[----:B-1----:R-:W-:Y:S01]  /*e740*/  SEL R114, R84, R49, P0 ;  /* 0x0000003154727207 */ /* 0x002fe20000000000 */
[----:B------:R0:W-:Y:S01]  /*e750*/  SHFL.IDX PT, R44, R92, R168, 0x1c1f ;  /* 0x001c1fa85c2c7589 */ /* 0x0001e200000e0000 */
[----:B--2---:R-:W-:Y:S02]  /*e760*/  SEL R100, R40, R99, P0 ;  /* 0x0000006328647207 */ /* 0x004fe40000000000 */
[----:B------:R-:W-:Y:S01]  /*e770*/  SEL R84, R82, R83, P0 ;  /* 0x0000005352547207 */ /* 0x000fe20000000000 */
[----:B------:R-:W1:Y:S01]  /*e780*/  SHFL.IDX PT, R50, R145, R168, 0x1c1f ;  /* 0x001c1fa891327589 */ /* 0x000e6200000e0000 */
[----:B---3--:R-:W-:-:S03]  /*e790*/  SEL R125, R169, R85, P0 ;  /* 0x00000055a97d7207 */ /* 0x008fc60000000000 */
[----:B------:R2:W-:Y:S01]  /*e7a0*/  SHFL.IDX PT, R155, R98, R168, 0x1c1f ;  /* 0x001c1fa8629b7589 */ /* 0x0005e200000e0000 */
[----:B----4-:R-:W-:Y:S02]  /*e7b0*/  SEL R101, R93, R89, P0 ;  /* 0x000000595d657207 */ /* 0x010fe40000000000 */
[----:B0-----:R-:W-:Y:S01]  /*e7c0*/  SEL R92, R90, R91, P0 ;  /* 0x0000005b5a5c7207 */ /* 0x001fe20000000000 */
[----:B------:R0:W3:Y:S01]  /*e7d0*/  SHFL.IDX PT, R145, R106, R168, 0x1c1f ;  /* 0x001c1fa86a917589 */ /* 0x0000e200000e0000 */
[----:B------:R-:W-:Y:S02]  /*e7e0*/  SEL R90, R91, R90, P0 ;  /* 0x0000005a5b5a7207 */ /* 0x000fe40000000000 */
[----:B------:R-:W-:Y:S01]  /*e7f0*/  SEL R82, R83, R82, P0 ;  /* 0x0000005253527207 */ /* 0x000fe20000000000 */
[----:B------:R4:W3:Y:S01]  /*e800*/  SHFL.IDX PT, R147, R123, R168, 0x1c1f ;  /* 0x001c1fa87b937589 */ /* 0x0008e200000e0000 */
[----:B--2---:R-:W-:Y:S02]  /*e810*/  SEL R98, R99, R40, P0 ;  /* 0x0000002863627207 */ /* 0x004fe40000000000 */
[----:B------:R-:W-:Y:S01]  /*e820*/  SEL R99, R89, R93, P0 ;  /* 0x0000005d59637207 */ /* 0x000fe20000000000 */
[----:B------:R-:W-:Y:S01]  /*e830*/  SHFL.IDX PT, R164, R94, R168, 0x1c1f ;  /* 0x001c1fa85ea47589 */ /* 0x000fe200000e0000 */
[----:B-----5:R-:W-:-:S02]  /*e840*/  SEL R108, R43, R107, P0 ;  /* 0x0000006b2b6c7207 */ /* 0x020fc40000000000 */
[----:B0-----:R-:W-:Y:S02]  /*e850*/  SEL R106, R107, R43, P0 ;  /* 0x0000002b6b6a7207 */ /* 0x001fe40000000000 */
[----:B----4-:R-:W-:Y:S01]  /*e860*/  SEL R123, R85, R169, P0 ;  /* 0x000000a9557b7207 */ /* 0x010fe20000000000 */
[----:B------:R-:W0:Y:S01]  /*e870*/  SHFL.IDX PT, R156, R156, R168, 0x1c1f ;  /* 0x001c1fa89c9c7589 */ /* 0x000e2200000e0000 */
[----:B------:R-:W-:Y:S02]  /*e880*/  SEL R93, R39, R51, P0 ;  /* 0x00000033275d7207 */ /* 0x000fe40000000000 */
[----:B------:R-:W-:Y:S01]  /*e890*/  SEL R91, R51, R39, P0 ;  /* 0x00000027335b7207 */ /* 0x000fe20000000000 */
[----:B------:R2:W-:Y:S01]  /*e8a0*/  SHFL.IDX PT, R151, R119, R168, 0x1c1f ;  /* 0x001c1fa877977589 */ /* 0x0005e200000e0000 */
[----:B------:R-:W-:Y:S02]  /*e8b0*/  SEL R89, R10, R65, P0 ;  /* 0x000000410a597207 */ /* 0x000fe40000000000 */
[----:B------:R-:W-:-:S02]  /*e8c0*/  SEL R87, R65, R10, P0 ;  /* 0x0000000a41577207 */ /* 0x000fc40000000000 */
[----:B------:R-:W-:Y:S02]  /*e8d0*/  SEL R85, R38, R46, P0 ;  /* 0x0000002e26557207 */ /* 0x000fe40000000000 */
[----:B------:R-:W-:Y:S01]  /*e8e0*/  SEL R83, R46, R38, P0 ;  /* 0x000000262e537207 */ /* 0x000fe20000000000 */
[----:B------:R4:W5:Y:S01]  /*e8f0*/  SHFL.IDX PT, R152, R104, R168, 0x1c1f ;  /* 0x001c1fa868987589 */ /* 0x00096200000e0000 */
        /* <DEDUP_REMOVED lines=11> */
[----:B--2---:R-:W-:Y:S02]  /*e9b0*/  SEL R119, R177, R63, P0 ;  /* 0x0000003fb1777207 */ /* 0x004fe40000000000 */
        /* <DEDUP_REMOVED lines=18> */
[----:B------:R-:W-:Y:S01]  /*eae0*/  SEL R10, R8, R53, P0 ;  /* 0x00000035080a7207 */ /* 0x000fe20000000000 */
[----:B------:R-:W-:Y:S01]  /*eaf0*/  SHFL.IDX PT, R122, R143, R168, 0x1c1f ;  /* 0x001c1fa88f7a7589 */ /* 0x000fe200000e0000 */
[----:B------:R-:W-:Y:S02]  /*eb00*/  SEL R33, R7, R55, P0 ;  /* 0x0000003707217207 */ /* 0x000fe40000000000 */
[----:B------:R-:W-:Y:S01]  /*eb10*/  SEL R31, R55, R7, P0 ;  /* 0x00000007371f7207 */ /* 0x000fe20000000000 */
[----:B------:R-:W2:Y:S01]  /*eb20*/  SHFL.IDX PT, R163, R163, R168, 0x1c1f ;  /* 0x001c1fa8a3a37589 */ /* 0x000ea200000e0000 */
[----:B------:R-:W-:-:S02]  /*eb30*/  SEL R15, R159, R52, P0 ;  /* 0x000000349f0f7207 */ /* 0x000fc40000000000 */
[----:B------:R-:W-:Y:S02]  /*eb40*/  SEL R13, R52, R159, P0 ;  /* 0x0000009f340d7207 */ /* 0x000fe40000000000 */
[----:B------:R-:W-:Y:S01]  /*eb50*/  SEL R8, R53, R8, P0 ;  /* 0x0000000835087207 */ /* 0x000fe20000000000 */
[----:B------:R-:W2:Y:S01]  /*eb60*/  SHFL.IDX PT, R165, R183, R168, 0x1c1f ;  /* 0x001c1fa8b7a57589 */ /* 0x000ea200000e0000 */
[----:B------:R-:W-:Y:S02]  /*eb70*/  F2FP.BF16.F32.PACK_AB R52, R121, R120 ;  /* 0x000000787934723e */ /* 0x000fe400000010ff */
[----:B------:R-:W-:Y:S02]  /*eb80*/  F2FP.BF16.F32.PACK_AB R53, R117, R116 ;  /* 0x000000747535723e */ /* 0x000fe400000010ff */
[----:B------:R-:W-:Y:S02]  /*eb90*/  F2FP.BF16.F32.PACK_AB R54, R119, R118 ;  /* 0x000000767736723e */ /* 0x000fe400000010ff */
[----:B------:R-:W-:-:S02]  /*eba0*/  F2FP.BF16.F32.PACK_AB R55, R115, R114 ;  /* 0x000000727337723e */ /* 0x000fc400000010ff */
[----:B------:R-:W-:Y:S02]  /*ebb0*/  SEL R112, R59, R176, P0 ;  /* 0x000000b03b707207 */ /* 0x000fe40000000000 */
[----:B------:R-:W-:Y:S02]  /*ebc0*/  SEL R110, R176, R59, P0 ;  /* 0x0000003bb06e7207 */ /* 0x000fe40000000000 */
[----:B----4-:R-:W-:Y:S02]  /*ebd0*/  SEL R104, R29, R174, P0 ;  /* 0x000000ae1d687207 */ /* 0x010fe40000000000 */
        /* <DEDUP_REMOVED lines=12> */
[----:B------:R-:W-:Y:S02]  /*eca0*/  F2FP.BF16.F32.PACK_AB R58, R111, R110 ;  /* 0x0000006e6f3a723e */ /* 0x000fe400000010ff */
[----:B------:R-:W-:Y:S02]  /*ecb0*/  F2FP.BF16.F32.PACK_AB R59, R107, R106 ;  /* 0x0000006a6b3b723e */ /* 0x000fe400000010ff */
[----:B------:R-:W-:Y:S02]  /*ecc0*/  F2FP.BF16.F32.PACK_AB R57, R109, R108 ;  /* 0x0000006c6d39723e */ /* 0x000fe400000010ff */
[----:B----4-:R-:W-:-:S02]  /*ecd0*/  F2FP.BF16.F32.PACK_AB R56, R113, R112 ;  /* 0x000000707138723e */ /* 0x010fc400000010ff */
[----:B------:R-:W-:Y:S02]  /*ece0*/  SEL R105, R28, R173, P0 ;  /* 0x000000ad1c697207 */ /* 0x000fe40000000000 */
[----:B------:R-:W-:Y:S01]  /*ecf0*/  SEL R103, R173, R28, P0 ;  /* 0x0000001cad677207 */ /* 0x000fe20000000000 */
[----:B------:R4:W-:Y:S01]  /*ed00*/  STSM.16.M88.4 [R60], R56 ;  /* 0x000000383c007844 */ /* 0x0009e20000000200 */
        /* <DEDUP_REMOVED lines=8> */
[----:B----4-:R-:W-:Y:S02]  /*ed90*/  F2FP.BF16.F32.PACK_AB R60, R105, R104 ;  /* 0x00000068693c723e */ /* 0x010fe400000010ff */
[----:B------:R-:W-:-:S02]  /*eda0*/  F2FP.BF16.F32.PACK_AB R54, R95, R94 ;  /* 0x0000005e5f36723e */ /* 0x000fc400000010ff */
[----:B------:R-:W-:Y:S02]  /*edb0*/  F2FP.BF16.F32.PACK_AB R55, R91, R90 ;  /* 0x0000005a5b37723e */ /* 0x000fe400000010ff */
[----:B------:R-:W-:Y:S02]  /*edc0*/  F2FP.BF16.F32.PACK_AB R53, R93, R92 ;  /* 0x0000005c5d35723e */ /* 0x000fe400000010ff */
[----:B------:R-:W-:Y:S02]  /*edd0*/  SEL R81, R32, R64, P0 ;  /* 0x0000004020517207 */ /* 0x000fe40000000000 */
[----:B------:R-:W-:Y:S02]  /*ede0*/  SEL R67, R64, R32, P0 ;  /* 0x0000002040437207 */ /* 0x000fe40000000000 */
[----:B-1----:R-:W-:Y:S01]  /*edf0*/  SEL R64, R149, R50, P0 ;  /* 0x0000003295407207 */ /* 0x002fe20000000000 */
[----:B------:R-:W-:Y:S01]  /*ee00*/  STSM.16.M88.4 [R69], R60 ;  /* 0x0000003c45007844 */ /* 0x000fe20000000200 */
[----:B------:R-:W-:-:S02]  /*ee10*/  SEL R50, R50, R149, P0 ;  /* 0x0000009532327207 */ /* 0x000fc40000000000 */
[----:B---3--:R-:W-:Y:S01]  /*ee20*/  SEL R28, R26, R145, P0 ;  /* 0x000000911a1c7207 */ /* 0x008fe20000000000 */
[----:B------:R1:W-:Y:S01]  /*ee30*/  STSM.16.M88.4 [R68], R52 ;  /* 0x0000003444007844 */ /* 0x0003e20000000200 */
[----:B------:R-:W-:Y:S02]  /*ee40*/  SEL R26, R145, R26, P0 ;  /* 0x0000001a911a7207 */ /* 0x000fe40000000000 */
[----:B------:R-:W-:Y:S02]  /*ee50*/  SEL R149, R71, R147, P0 ;  /* 0x0000009347957207 */ /* 0x000fe40000000000 */
[----:B------:R-:W-:Y:S02]  /*ee60*/  SEL R49, R36, R44, P0 ;  /* 0x0000002c24317207 */ /* 0x000fe40000000000 */
[----:B------:R-:W-:Y:S02]  /*ee70*/  SEL R47, R44, R36, P0 ;  /* 0x000000242c2f7207 */ /* 0x000fe40000000000 */
[----:B------:R-:W-:-:S02]  /*ee80*/  SEL R145, R70, R124, P0 ;  /* 0x0000007c46917207 */ /* 0x000fc40000000000 */
[----:B------:R-:W-:Y:S02]  /*ee90*/  SEL R143, R124, R70, P0 ;  /* 0x000000467c8f7207 */ /* 0x000fe40000000000 */
[----:B------:R-:W-:Y:S02]  /*eea0*/  SEL R147, R147, R71, P0 ;  /* 0x0000004793937207 */ /* 0x000fe40000000000 */
[----:B0-----:R-:W-:Y:S02]  /*eeb0*/  SEL R44, R157, R156, P0 ;  /* 0x0000009c9d2c7207 */ /* 0x001fe40000000000 */
[----:B------:R-:W-:Y:S02]  /*eec0*/  SEL R42, R156, R157, P0 ;  /* 0x0000009d9c2a7207 */ /* 0x000fe40000000000 */
[----:B------:R-:W-:Y:S02]  /*eed0*/  SEL R45, R158, R164, P0 ;  /* 0x000000a49e2d7207 */ /* 0x000fe40000000000 */
[----:B------:R-:W-:-:S02]  /*eee0*/  SEL R43, R164, R158, P0 ;  /* 0x0000009ea42b7207 */ /* 0x000fc40000000000 */
[----:B------:R-:W-:Y:S02]  /*eef0*/  SEL R36, R34, R155, P0 ;  /* 0x0000009b22247207 */ /* 0x000fe40000000000 */
[----:B-1----:R-:W-:Y:S02]  /*ef00*/  F2FP.BF16.F32.PACK_AB R68, R89, R88 ;  /* 0x000000585944723e */ /* 0x002fe400000010ff */
[----:B------:R-:W-:Y:S02]  /*ef10*/  F2FP.BF16.F32.PACK_AB R70, R87, R86 ;  /* 0x000000565746723e */ /* 0x000fe400000010ff */
[----:B------:R-:W-:Y:S02]  /*ef20*/  F2FP.BF16.F32.PACK_AB R71, R83, R82 ;  /* 0x000000525347723e */ /* 0x000fe400000010ff */
[----:B------:R-:W-:Y:S02]  /*ef30*/  F2FP.BF16.F32.PACK_AB R69, R85, R84 ;  /* 0x000000545545723e */ /* 0x000fe400000010ff */
[----:B------:R-:W-:-:S02]  /*ef40*/  SEL R34, R155, R34, P0 ;  /* 0x000000229b227207 */ /* 0x000fc40000000000 */
[----:B-----5:R-:W-:Y:S02]  /*ef50*/  SEL R32, R30, R152, P0 ;  /* 0x000000981e207207 */ /* 0x020fe40000000000 */
[----:B------:R-:W-:Y:S02]  /*ef60*/  SEL R30, R152, R30, P0 ;  /* 0x0000001e981e7207 */ /* 0x000fe40000000000 */
[----:B------:R-:W-:Y:S02]  /*ef70*/  F2FP.BF16.F32.PACK_AB R52, R81, R80 ;  /* 0x000000505134723e */ /* 0x000fe400000010ff */
[----:B------:R-:W-:Y:S02]  /*ef80*/  F2FP.BF16.F32.PACK_AB R54, R67, R66 ;  /* 0x000000424336723e */ /* 0x000fe400000010ff */
[----:B------:R-:W-:Y:S02]  /*ef90*/  F2FP.BF16.F32.PACK_AB R55, R51, R50 ;  /* 0x000000323337723e */ /* 0x000fe400000010ff */
[----:B------:R-:W-:Y:S01]  /*efa0*/  F2FP.BF16.F32.PACK_AB R53, R65, R64 ;  /* 0x000000404135723e */ /* 0x000fe200000010ff */
[----:B------:R0:W-:Y:S01]  /*efb0*/  STSM.16.M88.4 [R76], R68 ;  /* 0x000000444c007844 */ /* 0x0001e20000000200 */
        /* <DEDUP_REMOVED lines=8> */
[----:B--2---:R-:W-:Y:S02]  /*f040*/  SEL R156, R154, R163, P0 ;  /* 0x000000a39a9c7207 */ /* 0x004fe40000000000 */
[----:B------:R-:W-:Y:S02]  /*f050*/  SEL R157, R75, R122, P0 ;  /* 0x0000007a4b9d7207 */ /* 0x000fe40000000000 */
[----:B------:R-:W-:Y:S02]  /*f060*/  SEL R155, R122, R75, P0 ;  /* 0x0000004b7a9b7207 */ /* 0x000fe40000000000 */
[----:B------:R-:W-:Y:S02]  /*f070*/  SEL R160, R161, R160, P0 ;  /* 0x000000a0a1a07207 */ /* 0x000fe40000000000 */
[----:B------:R-:W-:-:S02]  /*f080*/  F2FP.BF16.F32.PACK_AB R60, R41, R40 ;  /* 0x00000028293c723e */ /* 0x000fc400000010ff */
[----:B------:R-:W-:Y:S02]  /*f090*/  F2FP.BF16.F32.PACK_AB R62, R39, R38 ;  /* 0x00000026273e723e */ /* 0x000fe400000010ff */
[----:B------:R-:W-:Y:S02]  /*f0a0*/  F2FP.BF16.F32.PACK_AB R63, R35, R34 ;  /* 0x00000022233f723e */ /* 0x000fe400000010ff */
[----:B------:R-:W-:Y:S02]  /*f0b0*/  F2FP.BF16.F32.PACK_AB R61, R37, R36 ;  /* 0x00000024253d723e */ /* 0x000fe400000010ff */
[----:B------:R-:W-:Y:S02]  /*f0c0*/  SEL R150, R79, R150, P0 ;  /* 0x000000964f967207 */ /* 0x000fe40000000000 */
[----:B------:R-:W-:Y:S02]  /*f0d0*/  SEL R153, R77, R78, P0 ;  /* 0x0000004e4d997207 */ /* 0x000fe40000000000 */
[----:B------:R-:W-:-:S02]  /*f0e0*/  SEL R151, R78, R77, P0 ;  /* 0x0000004d4e977207 */ /* 0x000fc40000000000 */
[----:B------:R-:W-:Y:S02]  /*f0f0*/  SEL R154, R163, R154, P0 ;  /* 0x0000009aa39a7207 */ /* 0x000fe40000000000 */
[----:B------:R-:W-:Y:S02]  /*f100*/  SEL R159, R73, R74, P0 ;  /* 0x0000004a499f7207 */ /* 0x000fe40000000000 */
[----:B0-----:R-:W-:Y:S02]  /*f110*/  F2FP.BF16.F32.PACK_AB R68, R33, R32 ;  /* 0x000000202144723e */ /* 0x001fe400000010ff */
[----:B------:R-:W-:Y:S02]  /*f120*/  F2FP.BF16.F32.PACK_AB R70, R31, R30 ;  /* 0x0000001e1f46723e */ /* 0x000fe400000010ff */
[----:B------:R-:W-:Y:S02]  /*f130*/  F2FP.BF16.F32.PACK_AB R71, R27, R26 ;  /* 0x0000001a1b47723e */ /* 0x000fe400000010ff */
[----:B------:R-:W-:-:S02]  /*f140*/  F2FP.BF16.F32.PACK_AB R69, R29, R28 ;  /* 0x0000001c1d45723e */ /* 0x000fc400000010ff */
[----:B------:R-:W-:Y:S02]  /*f150*/  SEL R161, R74, R73, P0 ;  /* 0x000000494aa17207 */ /* 0x000fe40000000000 */
[----:B------:R-:W-:Y:S02]  /*f160*/  SEL R124, R72, R165, P0 ;  /* 0x000000a5487c7207 */ /* 0x000fe40000000000 */
[----:B------:R-:W-:Y:S01]  /*f170*/  SEL R122, R165, R72, P0 ;  /* 0x00000048a57a7207 */ /* 0x000fe20000000000 */
[----:B------:R0:W-:Y:S01]  /*f180*/  STSM.16.M88.4 [R179], R52 ;  /* 0x00000034b3007844 */ /* 0x0001e20000000200 */
[----:B------:R-:W-:Y:S02]  /*f190*/  F2FP.BF16.F32.PACK_AB R72, R25, R24 ;  /* 0x000000181948723e */ /* 0x000fe400000010ff */
[----:B------:R-:W-:Y:S02]  /*f1a0*/  F2FP.BF16.F32.PACK_AB R74, R21, R20 ;  /* 0x00000014154a723e */ /* 0x000fe400000010ff */
[----:B------:R-:W-:-:S02]  /*f1b0*/  F2FP.BF16.F32.PACK_AB R75, R13, R12 ;  /* 0x0000000c0d4b723e */ /* 0x000fc400000010ff */
[----:B------:R-:W-:Y:S01]  /*f1c0*/  F2FP.BF16.F32.PACK_AB R73, R15, R14 ;  /* 0x0000000e0f49723e */ /* 0x000fe200000010ff */
[----:B------:R1:W-:Y:S01]  /*f1d0*/  STSM.16.M88.4 [R180], R56 ;  /* 0x00000038b4007844 */ /* 0x0003e20000000200 */
[----:B------:R-:W-:Y:S02]  /*f1e0*/  F2FP.BF16.F32.PACK_AB R76, R11, R10 ;  /* 0x0000000a0b4c723e */ /* 0x000fe400000010ff */
[----:B------:R-:W-:Y:S02]  /*f1f0*/  F2FP.BF16.F32.PACK_AB R78, R9, R8 ;  /* 0x00000008094e723e */ /* 0x000fe400000010ff */
[----:B------:R-:W-:Y:S02]  /*f200*/  F2FP.BF16.F32.PACK_AB R79, R5, R4 ;  /* 0x00000004054f723e */ /* 0x000fe400000010ff */
[----:B------:R-:W-:Y:S01]  /*f210*/  F2FP.BF16.F32.PACK_AB R77, R7, R6 ;  /* 0x00000006074d723e */ /* 0x000fe200000010ff */
[----:B------:R2:W-:Y:S01]  /*f220*/  STSM.16.M88.4 [R181], R60 ;  /* 0x0000003cb5007844 */ /* 0x0005e20000000200 */
[----:B0-----:R-:W-:-:S02]  /*f230*/  F2FP.BF16.F32.PACK_AB R52, R145, R144 ;  /* 0x000000909134723e */ /* 0x001fc400000010ff */
[----:B------:R-:W-:Y:S02]  /*f240*/  F2FP.BF16.F32.PACK_AB R54, R143, R142 ;  /* 0x0000008e8f36723e */ /* 0x000fe400000010ff */
[----:B------:R-:W-:Y:S02]  /*f250*/  F2FP.BF16.F32.PACK_AB R55, R147, R146 ;  /* 0x000000929337723e */ /* 0x000fe400000010ff */
[----:B------:R-:W-:Y:S01]  /*f260*/  F2FP.BF16.F32.PACK_AB R53, R149, R148 ;  /* 0x000000949535723e */ /* 0x000fe200000010ff */
[----:B------:R0:W-:Y:S01]  /*f270*/  STSM.16.M88.4 [R182], R68 ;  /* 0x00000044b6007844 */ /* 0x0001e20000000200 */
[----:B-1----:R-:W-:Y:S02]  /*f280*/  F2FP.BF16.F32.PACK_AB R56, R153, R152 ;  /* 0x000000989938723e */ /* 0x002fe400000010ff */
[----:B------:R-:W-:Y:S02]  /*f290*/  F2FP.BF16.F32.PACK_AB R58, R151, R150 ;  /* 0x00000096973a723e */ /* 0x000fe400000010ff */
[----:B------:R-:W-:-:S02]  /*f2a0*/  F2FP.BF16.F32.PACK_AB R59, R155, R154 ;  /* 0x0000009a9b3b723e */ /* 0x000fc400000010ff */
[----:B------:R-:W-:Y:S01]  /*f2b0*/  F2FP.BF16.F32.PACK_AB R57, R157, R156 ;  /* 0x0000009c9d39723e */ /* 0x000fe200000010ff */
[----:B------:R-:W-:Y:S01]  /*f2c0*/  STSM.16.M88.4 [R208], R72 ;  /* 0x00000048d0007844 */ /* 0x000fe20000000200 */
[----:B--2---:R-:W-:Y:S02]  /*f2d0*/  F2FP.BF16.F32.PACK_AB R61, R125, R124 ;  /* 0x0000007c7d3d723e */ /* 0x004fe400000010ff */
[----:B------:R-:W-:Y:S02]  /*f2e0*/  F2FP.BF16.F32.PACK_AB R62, R161, R160 ;  /* 0x000000a0a13e723e */ /* 0x000fe400000010ff */
[----:B------:R-:W-:Y:S02]  /*f2f0*/  F2FP.BF16.F32.PACK_AB R63, R123, R122 ;  /* 0x0000007a7b3f723e */ /* 0x000fe400000010ff */
[----:B------:R-:W-:Y:S01]  /*f300*/  F2FP.BF16.F32.PACK_AB R60, R159, R158 ;  /* 0x0000009e9f3c723e */ /* 0x000fe200000010ff */
[----:B------:R-:W-:Y:S04]  /*f310*/  STSM.16.M88.4 [R209], R76 ;  /* 0x0000004cd1007844 */ /* 0x000fe80000000200 */
[----:B------:R1:W-:Y:S04]  /*f320*/  STSM.16.M88.4 [R210], R52 ;  /* 0x00000034d2007844 */ /* 0x0003e80000000200 */
[----:B------:R2:W-:Y:S04]  /*f330*/  STSM.16.M88.4 [R211], R56 ;  /* 0x00000038d3007844 */ /* 0x0005e80000000200 */
[----:B------:R3:W-:Y:S01]  /*f340*/  STSM.16.M88.4 [R212], R60 ;  /* 0x0000003cd4007844 */ /* 0x0007e20000000200 */
[----:B------:R-:W-:Y:S01]  /*f350*/  ISETP.NE.U32.AND P0, PT, RZ, UR14, PT ;  /* 0x0000000eff007c0c */ /* 0x000fe2000bf05070 */
[----:B------:R-:W-:-:S03]  /*f360*/  UIMAD.WIDE UR10, UR57, 0x4, UR10 ;  /* 0x00000004390a78a5 */ /* 0x000fc6000f8e020a */
[----:B------:R-:W-:-:S03]  /*f370*/  ISETP.NE.AND.EX P0, PT, RZ, UR15, PT, P0 ;  /* 0x0000000fff007c0c */ /* 0x000fc6000bf05300 */
[----:B0-----:R-:W-:Y:S02]  /*f380*/  IMAD.U32 R68, RZ, RZ, UR10 ;  /* 0x0000000aff447e24 */ /* 0x001fe4000f8e00ff */
[----:B------:R-:W-:Y:S01]  /*f390*/  IMAD.U32 R69, RZ, RZ, UR11 ;  /* 0x0000000bff457e24 */ /* 0x000fe2000f8e00ff */
[----:B------:R-:W-:Y:S01]  /*f3a0*/  BAR.SYNC.DEFER_BLOCKING 0x1, 0x100 ;  /* 0x0044000000007b1d */ /* 0x000fe20000010000 */
[----:B------:R-:W-:-:S04]  /*f3b0*/  UISETP.NE.U32.AND UP0, UPT, UR12, URZ, UPT ;  /* 0x0000003f0c00728c */ /* 0x000fc8000bf05070 */
[----:B------:R-:W-:Y:S02]  /*f3c0*/  UISETP.NE.AND.EX UP0, UPT, UR13, URZ, UPT, UP0 ;  /* 0x0000003f0d00728c */ /* 0x000fe4000bf05300 */
[----:B------:R-:W4:Y:S09]  /*f3d0*/  @P0 LDG.E R68, desc[UR36][R68.64] ;  /* 0x0000002444440981 */ /* 0x000f32000c1e1900 */
[----:B------:R-:W-:Y:S01]  /*f3e0*/  @UP0 ULDC.64 UR12, c[0x0][0xc08] ;  /* 0x00030200000c0ab9 */ /* 0x000fe20000000a00 */
[----:B------:R-:W-:Y:S01]  /*f3f0*/  PLOP3.LUT P4, PT, PT, PT, UP0, 0x80, 0x0 ;  /* 0x000000000000781c */ /* 0x000fe20003f8f008 */
[----:B------:R-:W-:-:S06]  /*f400*/  @UP0 UIMAD.WIDE UR12, UR57, 0x4, UR12 ;  /* 0x00000004390c08a5 */ /* 0x000fcc000f8e020c */
[----:B-1----:R-:W-:Y:S02]  /*f410*/  IMAD.U32 R52, RZ, RZ, UR12 ;  /* 0x0000000cff347e24 */ /* 0x002fe4000f8e00ff */
[----:B------:R-:W-:-:S05]  /*f420*/  IMAD.U32 R53, RZ, RZ, UR13 ;  /* 0x0000000dff357e24 */ /* 0x000fca000f8e00ff */
[----:B------:R0:W5:Y:S01]  /*f430*/  @P4 LDG.E R54, desc[UR36][R52.64] ;  /* 0x0000002434364981 */ /* 0x000162000c1e1900 */
[----:B------:R-:W-:Y:S02]  /*f440*/  USEL UR22, UR22, 0x978, UP1 ;  /* 0x0000097816167887 */ /* 0x000fe40008800000 */
[----:B------:R-:W-:Y:S02]  /*f450*/  UISETP.NE.AND UP2, UPT, UR20, 0x1, UPT ;  /* 0x000000011400788c */ /* 0x000fe4000bf45270 */
[----:B------:R-:W-:-:S04]  /*f460*/  UISETP.NE.U32.AND UP0, UPT, UR14, URZ, UPT ;  /* 0x0000003f0e00728c */ /* 0x000fc8000bf05070 */
[----:B------:R-:W-:Y:S01]  /*f470*/  PLOP3.LUT P1, PT, PT, PT, UP2, 0x80, 0x0 ;  /* 0x000000000000781c */ /* 0x000fe20003f2f028 */
[----:B------:R-:W-:Y:S01]  /*f480*/  UISETP.NE.AND.EX UP0, UPT, UR15, URZ, UPT, UP0 ;  /* 0x0000003f0f00728c */ /* 0x000fe2000bf05300 */
[----:B------:R-:W-:Y:S02]  /*f490*/  UMOV UR4, URZ ;  /* 0x0000003f00047c82 */ /* 0x000fe40008000000 */
[----:B------:R-:W-:Y:S01]  /*f4a0*/  ULDC.64 UR16, c[0x0][UR22+0x218] ;  /* 0x0000860016107abb */ /* 0x000fe20008000a00 */
[----:B------:R-:W-:Y:S01]  /*f4b0*/  USHF.R.S32.HI UR24, URZ, 0x1f, UR57 ;  /* 0x0000001f3f187899 */ /* 0x000fe20008011439 */
[----:B--2---:R-:W-:Y:S01]  /*f4c0*/  VIADD R56, R17, UR47 ;  /* 0x0000002f11387c36 */ /* 0x004fe20008000000 */
[----:B------:R-:W-:Y:S02]  /*f4d0*/  UIMAD.WIDE.U32 UR12, UR16, UR54, URZ ;  /* 0x00000036100c72a5 */ /* 0x000fe4000f8e003f */
[----:B------:R-:W-:Y:S02]  /*f4e0*/  USEL UR16, UR57, URZ, !UP0 ;  /* 0x0000003f39107287 */ /* 0x000fe4000c000000 */
[----:B------:R-:W-:Y:S01]  /*f4f0*/  USEL UR21, UR56, URZ, UP1 ;  /* 0x0000003f38157287 */ /* 0x000fe20008800000 */
[----:B------:R-:W-:Y:S01]  /*f500*/  ULDC.64 UR14, c[0x0][UR22+0x220] ;  /* 0x00008800160e7abb */ /* 0x000fe20008000a00 */
[----:B------:R-:W-:Y:S01]  /*f510*/  @UP2 ULDC UR26, c[0x0][0xbec] ;  /* 0x0002fb00001a2ab9 */ /* 0x000fe20000000800 */
[----:B------:R-:W-:Y:S01]  /*f520*/  UIMAD UR23, UR17, UR54, URZ ;  /* 0x00000036111772a4 */ /* 0x000fe2000f8e023f */
[----:B0-----:R-:W-:Y:S01]  /*f530*/  @P1 IMAD.HI.U32 R52, R56, UR26, RZ ;  /* 0x0000001a38341c27 */ /* 0x001fe2000f8e00ff */
[----:B------:R-:W-:Y:S01]  /*f540*/  ULDC.64 UR18, c[0x0][UR22+0x228] ;  /* 0x00008a0016127abb */ /* 0x000fe20008000a00 */
[----:B------:R-:W-:-:S02]  /*f550*/  USEL UR17, UR24, URZ, !UP0 ;  /* 0x0000003f18117287 */ /* 0x000fc4000c000000 */
[----:B------:R-:W-:Y:S02]  /*f560*/  UIMAD UR15, UR15, UR16, URZ ;  /* 0x000000100f0f72a4 */ /* 0x000fe4000f8e023f */
[----:B------:R-:W-:Y:S01]  /*f570*/  UIMAD.WIDE.U32 UR24, UR18, UR21, URZ ;  /* 0x00000015121872a5 */ /* 0x000fe2000f8e003f */
[----:B------:R-:W-:Y:S01]  /*f580*/  IMAD.MOV.U32 R53, RZ, RZ, R56 ;  /* 0x000000ffff357224 */ /* 0x000fe200078e0038 */
[----:B------:R-:W-:Y:S01]  /*f590*/  @UP2 ULDC UR27, c[0x0][0xbf0] ;  /* 0x0002fc00001b2ab9 */ /* 0x000fe20000000800 */
[----:B------:R-:W-:Y:S01]  /*f5a0*/  UIMAD UR21, UR19, UR21, URZ ;  /* 0x00000015131572a4 */ /* 0x000fe2000f8e023f */
[----:B------:R-:W-:Y:S01]  /*f5b0*/  @P1 SHF.R.U32.HI R53, RZ, UR27, R52 ;  /* 0x0000001bff351c19 */ /* 0x000fe20008011634 */
[----:B------:R-:W-:Y:S02]  /*f5c0*/  UIMAD.WIDE.U32 UR18, UR14, UR16, URZ ;  /* 0x000000100e1272a5 */ /* 0x000fe4000f8e003f */
[----:B------:R-:W-:Y:S02]  /*f5d0*/  UIMAD UR15, UR14, UR17, UR15 ;  /* 0x000000110e0f72a4 */ /* 0x000fe4000f8e020f */
[----:B------:R-:W-:Y:S01]  /*f5e0*/  UIADD3 UR14, UR13, UR23, URZ ;  /* 0x000000170d0e7290 */ /* 0x000fe2000fffe03f */
[----:B------:R-:W-:Y:S01]  /*f5f0*/  IMAD.U32 R52, RZ, RZ, UR24 ;  /* 0x00000018ff347e24 */ /* 0x000fe2000f8e00ff */
[----:B------:R-:W-:-:S02]  /*f600*/  UIADD3 UR21, UR25, UR21, URZ ;  /* 0x0000001519157290 */ /* 0x000fc4000fffe03f */
[----:B------:R-:W-:Y:S01]  /*f610*/  UIADD3 UR13, UR19, UR15, URZ ;  /* 0x0000000f130d7290 */ /* 0x000fe2000fffe03f */
[----:B------:R-:W-:-:S03]  /*f620*/  IMAD.MOV R55, RZ, RZ, -R53 ;  /* 0x000000ffff377224 */ /* 0x000fc600078e0a35 */
[----:B---3--:R-:W-:Y:S02]  /*f630*/  IMAD.U32 R60, RZ, RZ, UR21 ;  /* 0x00000015ff3c7e24 */ /* 0x008fe4000f8e00ff */
        /* <DEDUP_REMOVED lines=21> */
[----:B------:R-:W-:-:S12]  /*f790*/  @P4 BRA `(.L_x_1551) ;  /* 0x0000000000284947 */ /* 0x000fd80003800000 */
        /* <DEDUP_REMOVED lines=10> */
.L_x_1551:
[----:B------:R-:W2:Y:S01]  /*f840*/  LDL R57, [R1+0x8] ;  /* 0x0000080001397983 */ /* 0x000ea20000100800 */
[----:B------:R-:W-:Y:S01]  /*f850*/  UIMAD UR14, UR12, UR20, URZ ;  /* 0x000000140c0e72a4 */ /* 0x000fe2000f8e023f */
[----:B------:R-:W-:Y:S02]  /*f860*/  LOP3.LUT P0, RZ, R213, 0x3, RZ, 0xc0, !PT ;  /* 0x00000003d5ff7812 */ /* 0x000fe4000780c0ff */
[----:B------:R-:W-:Y:S01]  /*f870*/  SHFL.IDX PT, R52, R58, RZ, 0x1c1f ;  /* 0x001c1fff3a347589 */ /* 0x000fe200000e0000 */
[----:B------:R-:W-:-:S03]  /*f880*/  PLOP3.LUT P3, PT, PT, PT, UP1, 0x80, 0x0 ;  /* 0x000000000000781c */ /* 0x000fc60003f6f018 */
[----:B------:R-:W0:Y:S04]  /*f890*/  SHFL.IDX PT, R53, R59, RZ, 0x1c1f ;  /* 0x001c1fff3b357589 */ /* 0x000e2800000e0000 */
[----:B------:R-:W-:Y:S04]  /*f8a0*/  SHFL.IDX PT, R54, R58, 0x1, 0x1c1f ;  /* 0x003c1f003a367f89 */ /* 0x000fe800000e0000 */
[----:B------:R-:W1:Y:S01]  /*f8b0*/  SHFL.IDX PT, R55, R59, 0x1, 0x1c1f ;  /* 0x003c1f003b377f89 */ /* 0x000e6200000e0000 */
[----:B--2---:R-:W-:-:S04]  /*f8c0*/  VIADD R60, R57, UR47 ;  /* 0x0000002f393c7c36 */ /* 0x004fc80008000000 */
        /* <DEDUP_REMOVED lines=8> */
[----:B------:R-:W0:Y:S01]  /*f950*/  S2R R61, SR_TID.X ;  /* 0x00000000003d7919 */ /* 0x000e220000002100 */
[----:B------:R-:W-:Y:S01]  /*f960*/  ULDC.64 UR12, c[0x0][0xaa0] ;  /* 0x0002a800000c7ab9 */ /* 0x000fe20000000a00 */
[----:B0-----:R-:W-:-:S05]  /*f970*/  VIADD R0, R61, 0xffffff80 ;  /* 0xffffff803d007836 */ /* 0x001fca0000000000 */
[----:B------:R-:W-:-:S04]  /*f980*/  SHF.R.S32.HI R3, RZ, 0x1f, R0 ;  /* 0x0000001fff037819 */ /* 0x000fc80000011400 */
[----:B------:R-:W-:-:S04]  /*f990*/  LEA.HI R3, R3, R0, RZ, 0x3 ;  /* 0x0000000003037211 */ /* 0x000fc800078f18ff */
[----:B------:R-:W-:Y:S02]  /*f9a0*/  LOP3.LUT R5, R3, 0xfffffff8, RZ, 0xc0, !PT ;  /* 0xfffffff803057812 */ /* 0x000fe400078ec0ff */
[----:B------:R-:W-:-:S03]  /*f9b0*/  SHF.R.S32.HI R3, RZ, 0x3, R3 ;  /* 0x00000003ff037819 */ /* 0x000fc60000011403 */
[----:B------:R-:W-:Y:S02]  /*f9c0*/  IMAD.IADD R20, R0, 0x1, -R5 ;  /* 0x0000000100147824 */ /* 0x000fe400078e0a05 */
[----:B------:R-:W-:Y:S02]  /*f9d0*/  IMAD.MOV.U32 R5, RZ, RZ, 0x2 ;  /* 0x00000002ff057424 */ /* 0x000fe400078e00ff */
[----:B------:R-:W-:-:S04]  /*f9e0*/  IMAD.SHL.U32 R0, R20, 0x8, RZ ;  /* 0x0000000814007824 */ /* 0x000fc800078e00ff */
[----:B------:R-:W-:-:S04]  /*f9f0*/  IMAD R4, R3, 0x40, R0 ;  /* 0x0000004003047824 */ /* 0x000fc800078e0200 */
[----:B------:R-:W-:Y:S01]  /*fa00*/  IMAD.WIDE R4, R4, R5, UR8 ;  /* 0x0000000804047e25 */ /* 0x000fe2000f8e0205 */
[----:B------:R-:W-:Y:S02]  /*fa10*/  UIMAD UR10, UR15, UR12, URZ ;  /* 0x0000000c0f0a72a4 */ /* 0x000fe4000f8e023f */
[C---:B------:R-:W-:Y:S02]  /*fa20*/  IADD3 R9, P4, R4.reuse, 0x1000, RZ ;  /* 0x0000100004097810 */ /* 0x040fe40007f9e0ff */
[C---:B------:R-:W-:Y:S02]  /*fa30*/  IADD3 R13, P3, R4.reuse, 0x2000, RZ ;  /* 0x00002000040d7810 */ /* 0x040fe40007f7e0ff */
[----:B------:R-:W-:Y:S01]  /*fa40*/  IADD3 R25, P2, R4, 0x3000, RZ ;  /* 0x0000300004197810 */ /* 0x000fe20007f5e0ff */
[----:B------:R-:W-:Y:S01]  /*fa50*/  UIMAD UR10, UR4, UR13, UR10 ;  /* 0x0000000d040a72a4 */ /* 0x000fe2000f8e020a */
[----:B------:R-:W-:Y:S01]  /*fa60*/  LOP3.LUT R8, R9, 0x380, RZ, 0xc0, !PT ;  /* 0x0000038009087812 */ /* 0x000fe200078ec0ff */
[----:B------:R-:W-:Y:S01]  /*fa70*/  UIMAD.WIDE.U32 UR8, UR4, UR12, URZ ;  /* 0x0000000c040872a5 */ /* 0x000fe2000f8e003f */
[----:B------:R-:W-:-:S02]  /*fa80*/  LOP3.LUT R12, R13, 0x380, RZ, 0xc0, !PT ;  /* 0x000003800d0c7812 */ /* 0x000fc400078ec0ff */
[----:B------:R-:W-:Y:S01]  /*fa90*/  LOP3.LUT R24, R25, 0x380, RZ, 0xc0, !PT ;  /* 0x0000038019187812 */ /* 0x000fe200078ec0ff */
[----:B------:R-:W-:Y:S01]  /*faa0*/  UIADD3 UR9, UR9, UR10, URZ ;  /* 0x0000000a09097290 */ /* 0x000fe2000fffe03f */
[----:B------:R-:W-:Y:S01]  /*fab0*/  SHF.R.U64 R8, R8, 0x3, RZ ;  /* 0x0000000308087819 */ /* 0x000fe200000012ff */
[----:B------:R-:W-:Y:S01]  /*fac0*/  IMAD R20, R20, 0x20, R3 ;  /* 0x0000002014147824 */ /* 0x000fe200078e0203 */
[----:B------:R-:W-:Y:S01]  /*fad0*/  SHF.R.U64 R12, R12, 0x3, RZ ;  /* 0x000000030c0c7819 */ /* 0x000fe200000012ff */
[----:B------:R-:W-:Y:S01]  /*fae0*/  ULDC.64 UR10, c[0x0][0xae8] ;  /* 0x0002ba00000a7ab9 */ /* 0x000fe20000000a00 */
[----:B------:R-:W-:Y:S01]  /*faf0*/  SHF.R.U64 R24, R24, 0x3, RZ ;  /* 0x0000000318187819 */ /* 0x000fe200000012ff */
[----:B------:R-:W-:Y:S01]  /*fb00*/  UIMAD.WIDE.U32 UR8, UR54, UR10, UR8 ;  /* 0x0000000a360872a5 */ /* 0x000fe2000f8e0008 */
[----:B------:R-:W-:Y:S01]  /*fb10*/  LOP3.LUT R8, R8, R9, RZ, 0x3c, !PT ;  /* 0x0000000908087212 */ /* 0x000fe200078e3cff */
[--C-:B------:R-:W-:Y:S01]  /*fb20*/  IMAD.X R9, RZ, RZ, R5.reuse, P4 ;  /* 0x000000ffff097224 */ /* 0x100fe200020e0605 */
[----:B------:R-:W-:Y:S01]  /*fb30*/  LOP3.LUT R12, R12, R13, RZ, 0x3c, !PT ;  /* 0x0000000d0c0c7212 */ /* 0x000fe200078e3cff */
[--C-:B------:R-:W-:Y:S01]  /*fb40*/  IMAD.X R13, RZ, RZ, R5.reuse, P3 ;  /* 0x000000ffff0d7224 */ /* 0x100fe200018e0605 */
[----:B------:R-:W-:Y:S01]  /*fb50*/  LOP3.LUT R24, R24, R25, RZ, 0x3c, !PT ;  /* 0x0000001918187212 */ /* 0x000fe200078e3cff */
[----:B------:R-:W-:Y:S01]  /*fb60*/  IMAD.X R25, RZ, RZ, R5, P2 ;  /* 0x000000ffff197224 */ /* 0x000fe200010e0605 */
[C---:B------:R-:W-:Y:S01]  /*fb70*/  IADD3 R29, P0, R4.reuse, 0x4000, RZ ;  /* 0x00004000041d7810 */ /* 0x040fe20007f1e0ff */
[----:B------:R-:W-:Y:S01]  /*fb80*/  USHF.R.S32.HI UR4, URZ, 0x1f, UR16 ;  /* 0x0000001f3f047899 */ /* 0x000fe20008011410 */
[----:B------:R-:W-:-:S02]  /*fb90*/  IADD3 R33, P6, R4, 0x5000, RZ ;  /* 0x0000500004217810 */ /* 0x000fc40007fde0ff */
[C---:B------:R-:W-:Y:S01]  /*fba0*/  IADD3 R37, P5, R4.reuse, 0x6000, RZ ;  /* 0x0000600004257810 */ /* 0x040fe20007fbe0ff */
[----:B------:R-:W-:Y:S01]  /*fbb0*/  UIMAD UR9, UR54, UR11, UR9 ;  /* 0x0000000b360972a4 */ /* 0x000fe2000f8e0209 */
[----:B------:R-:W-:Y:S01]  /*fbc0*/  IADD3 R41, P4, R4, 0x7000, RZ ;  /* 0x0000700004297810 */ /* 0x000fe20007f9e0ff */
[----:B------:R-:W-:Y:S01]  /*fbd0*/  VIADD R78, R20, UR47 ;  /* 0x0000002f144e7c36 */ /* 0x000fe20008000000 */
[C---:B------:R-:W-:Y:S01]  /*fbe0*/  IADD3 R45, P3, R4.reuse, 0x8000, RZ ;  /* 0x00008000042d7810 */ /* 0x040fe20007f7e0ff */
[----:B------:R-:W-:Y:S01]  /*fbf0*/  ULDC.64 UR10, c[0x0][0xaf0] ;  /* 0x0002bc00000a7ab9 */ /* 0x000fe20000000a00 */
[----:B------:R-:W-:Y:S01]  /*fc00*/  IADD3 R49, P2, R4, 0x9000, RZ ;  /* 0x0000900004317810 */ /* 0x000fe20007f5e0ff */
[----:B------:R-:W-:Y:S01]  /*fc10*/  UIMAD UR4, UR4, UR10, URZ ;  /* 0x0000000a040472a4 */ /* 0x000fe2000f8e023f */
[----:B------:R-:W-:Y:S01]  /*fc20*/  LOP3.LUT R28, R29, 0x380, RZ, 0xc0, !PT ;  /* 0x000003801d1c7812 */ /* 0x000fe200078ec0ff */
[----:B------:R-:W-:Y:S01]  /*fc30*/  @UP2 ULDC UR12, c[0x0][0xbec] ;  /* 0x0002fb00000c2ab9 */ /* 0x000fe20000000800 */
[----:B------:R-:W-:Y:S01]  /*fc40*/  LOP3.LUT R32, R33, 0x380, RZ, 0xc0, !PT ;  /* 0x0000038021207812 */ /* 0x000fe200078ec0ff */
[----:B------:R-:W5:Y:S01]  /*fc50*/  LD.E.128 R12, desc[UR36][R12.64] ;  /* 0x000000240c0c7980 */ /* 0x000f62000c101d00 */
[----:B------:R-:W-:-:S02]  /*fc60*/  LOP3.LUT R36, R37, 0x380, RZ, 0xc0, !PT ;  /* 0x0000038025247812 */ /* 0x000fc400078ec0ff */
[----:B------:R-:W-:Y:S01]  /*fc70*/  LOP3.LUT R40, R41, 0x380, RZ, 0xc0, !PT ;  /* 0x0000038029287812 */ /* 0x000fe200078ec0ff */
[----:B------:R-:W5:Y:S01]  /*fc80*/  LD.E.128 R24, desc[UR36][R24.64] ;  /* 0x0000002418187980 */ /* 0x000f62000c101d00 */
[----:B------:R-:W-:Y:S02]  /*fc90*/  LOP3.LUT R44, R45, 0x380, RZ, 0xc0, !PT ;  /* 0x000003802d2c7812 */ /* 0x000fe400078ec0ff */
[----:B------:R-:W-:Y:S01]  /*fca0*/  LOP3.LUT R48, R49, 0x380, RZ, 0xc0, !PT ;  /* 0x0000038031307812 */ /* 0x000fe200078ec0ff */
[----:B------:R-:W-:Y:S01]  /*fcb0*/  @P1 IMAD.HI.U32 R20, R78, UR12, RZ ;  /* 0x0000000c4e141c27 */ /* 0x000fe2000f8e00ff */
[----:B------:R-:W-:Y:S01]  /*fcc0*/  SHF.R.U64 R28, R28, 0x3, RZ ;  /* 0x000000031c1c7819 */ /* 0x000fe200000012ff */
[----:B------:R-:W-:Y:S01]  /*fcd0*/  UIMAD UR4, UR16, UR11, UR4 ;  /* 0x0000000b100472a4 */ /* 0x000fe2000f8e0204 */
[----:B------:R-:W-:Y:S02]  /*fce0*/  SHF.R.U64 R32, R32, 0x3, RZ ;  /* 0x0000000320207819 */ /* 0x000fe400000012ff */
[----:B------:R-:W-:-:S02]  /*fcf0*/  SHF.R.U64 R36, R36, 0x3, RZ ;  /* 0x0000000324247819 */ /* 0x000fc400000012ff */
[----:B------:R-:W-:Y:S02]  /*fd00*/  SHF.R.U64 R40, R40, 0x3, RZ ;  /* 0x0000000328287819 */ /* 0x000fe400000012ff */
[----:B------:R-:W-:Y:S01]  /*fd10*/  SHF.R.U64 R44, R44, 0x3, RZ ;  /* 0x000000032c2c7819 */ /* 0x000fe200000012ff */
[----:B------:R-:W-:Y:S01]  /*fd20*/  UIMAD.WIDE.U32 UR16, UR16, UR10, UR8 ;  /* 0x0000000a101072a5 */ /* 0x000fe2000f8e0008 */
[----:B------:R-:W-:Y:S01]  /*fd30*/  SHF.R.U64 R48, R48, 0x3, RZ ;  /* 0x0000000330307819 */ /* 0x000fe200000012ff */
[----:B------:R-:W-:Y:S01]  /*fd40*/  IMAD.MOV.U32 R77, RZ, RZ, R78 ;  /* 0x000000ffff4d7224 */ /* 0x000fe200078e004e */
[----:B------:R-:W-:Y:S01]  /*fd50*/  @UP2 ULDC UR8, c[0x0][0xbf0] ;  /* 0x0002fc0000082ab9 */ /* 0x000fe20000000800 */
        /* <DEDUP_REMOVED lines=12> */
[----:B------:R-:W-:Y:S01]  /*fe20*/  @P1 SHF.R.U32.HI R77, RZ, UR8, R20 ;  /* 0x00000008ff4d1c19 */ /* 0x000fe20008011614 */
[----:B------:R-:W-:Y:S01]  /*fe30*/  UIADD3 UR4, UR17, UR4, URZ ;  /* 0x0000000411047290 */ /* 0x000fe2000fffe03f */
[C---:B------:R-:W-:Y:S01]  /*fe40*/  IADD3 R53, P0, R4.reuse, 0xa000, RZ ;  /* 0x0000a00004357810 */ /* 0x040fe20007f1e0ff */
[----:B------:R-:W-:Y:S01]  /*fe50*/  ULDC.64 UR8, c[0x0][0xae0] ;  /* 0x0002b80000087ab9 */ /* 0x000fe20000000a00 */
[----:B------:R-:W-:-:S02]  /*fe60*/  IADD3 R57, P6, R4, 0xb000, RZ ;  /* 0x0000b00004397810 */ /* 0x000fc40007fde0ff */
[C---:B------:R-:W-:Y:S01]  /*fe70*/  LOP3.LUT R11, R4.reuse, 0x380, RZ, 0xc0, !PT ;  /* 0x00000380040b7812 */ /* 0x040fe200078ec0ff */
[----:B------:R-:W-:Y:S01]  /*fe80*/  IMAD.U32 R21, RZ, RZ, UR17 ;  /* 0x00000011ff157e24 */ /* 0x000fe2000f8e00ff */
[C---:B------:R-:W-:Y:S01]  /*fe90*/  IADD3 R61, P5, R4.reuse, 0xc000, RZ ;  /* 0x0000c000043d7810 */ /* 0x040fe20007fbe0ff */
[----:B------:R-:W5:Y:S01]  /*fea0*/  LD.E.128 R28, desc[UR36][R28.64] ;  /* 0x000000241c1c7980 */ /* 0x000f62000c101d00 */
[C---:B------:R-:W-:Y:S02]  /*feb0*/  IADD3 R65, P4, R4.reuse, 0xd000, RZ ;  /* 0x0000d00004417810 */ /* 0x040fe40007f9e0ff */
[C---:B------:R-:W-:Y:S01]  /*fec0*/  IADD3 R69, P3, R4.reuse, 0xe000, RZ ;  /* 0x0000e00004457810 */ /* 0x040fe20007f7e0ff */
[----:B------:R-:W5:Y:S01]  /*fed0*/  LD.E.128 R32, desc[UR36][R32.64] ;  /* 0x0000002420207980 */ /* 0x000f62000c101d00 */
[----:B------:R-:W-:Y:S01]  /*fee0*/  IADD3 R7, P2, R4, 0xf000, RZ ;  /* 0x0000f00004077810 */ /* 0x000fe20007f5e0ff */
[--C-:B------:R-:W-:Y:S01]  /*fef0*/  IMAD.MOV R79, RZ, RZ, -R77.reuse ;  /* 0x000000ffff4f7224 */ /* 0x100fe200078e0a4d */
[----:B------:R-:W-:Y:S01]  /*ff00*/  SHF.R.S32.HI R76, RZ, 0x1f, R77 ;  /* 0x0000001fff4c7819 */ /* 0x000fe2000001144d */
[----:B------:R-:W5:Y:S01]  /*ff10*/  LD.E.128 R36, desc[UR36][R36.64] ;  /* 0x0000002424247980 */ /* 0x000f62000c101d00 */
[----:B------:R-:W-:-:S02]  /*ff20*/  LOP3.LUT R52, R53, 0x380, RZ, 0xc0, !PT ;  /* 0x0000038035347812 */ /* 0x000fc400078ec0ff */
[----:B------:R-:W-:Y:S01]  /*ff30*/  LOP3.LUT R56, R57, 0x380, RZ, 0xc0, !PT ;  /* 0x0000038039387812 */ /* 0x000fe200078ec0ff */
[----:B------:R-:W-:Y:S01]  /*ff40*/  IMAD.U32 R20, RZ, RZ, UR16 ;  /* 0x00000010ff147e24 */ /* 0x000fe2000f8e00ff */
[----:B------:R-:W-:Y:S01]  /*ff50*/  LOP3.LUT R60, R61, 0x380, RZ, 0xc0, !PT ;  /* 0x000003803d3c7812 */ /* 0x000fe200078ec0ff */
[----:B------:R-:W-:Y:S01]  /*ff60*/  IMAD.U32 R21, RZ, RZ, UR4 ;  /* 0x00000004ff157e24 */ /* 0x000fe2000f8e00ff */
[----:B------:R-:W-:Y:S01]  /*ff70*/  LOP3.LUT R64, R65, 0x380, RZ, 0xc0, !PT ;  /* 0x0000038041407812 */ /* 0x000fe200078ec0ff */
[----:B------:R-:W-:Y:S01]  /*ff80*/  IMAD.X R73, RZ, RZ, R5, P2 ;  /* 0x000000ffff497224 */ /* 0x000fe200010e0605 */
[----:B------:R-:W-:Y:S01]  /*ff90*/  LOP3.LUT R68, R69, 0x380, RZ, 0xc0, !PT ;  /* 0x0000038045447812 */ /* 0x000fe200078ec0ff */
[----:B------:R-:W5:Y:S01]  /*ffa0*/  LD.E.128 R40, desc[UR36][R40.64] ;  /* 0x0000002428287980 */ /* 0x000f62000c101d00 */
[----:B------:R-:W-:Y:S01]  /*ffb0*/  LOP3.LUT R6, R7, 0x380, RZ, 0xc0, !PT ;  /* 0x0000038007067812 */ /* 0x000fe200078ec0ff */
[----:B------:R-:W-:Y:S01]  /*ffc0*/  IMAD R76, R76, UR8, RZ ;  /* 0x000000084c4c7c24 */ /* 0x000fe2000f8e02ff */
[----:B------:R-:W-:Y:S01]  /*ffd0*/  SHF.R.U64 R52, R52, 0x3, RZ ;  /* 0x0000000334347819 */ /* 0x000fe200000012ff */
[----:B------:R-:W-:Y:S01]  /*ffe0*/  IMAD R79, R79, UR20, R78 ;  /* 0x000000144f4f7c24 */ /* 0x000fe2000f8e024e */
[----:B------:R-:W-:Y:S01]  /*fff0*/  SHF.R.U64 R56, R56, 0x3, RZ ;  /* 0x0000000338387819 */ /* 0x000fe200000012ff */
[----:B------:R-:W5:Y:S01]  /*10000*/  LD.E.128 R44, desc[UR36][R44.64] ;  /* 0x000000242c2c7980 */ /* 0x000f62000c101d00 */
[----:B------:R-:W-:-:S02]  /*10010*/  SHF.R.U64 R60, R60, 0x3, RZ ;  /* 0x000000033c3c7819 */ /* 0x000fc400000012ff */
[----:B------:R-:W-:Y:S01]  /*10020*/  SHF.R.U64 R64, R64, 0x3, RZ ;  /* 0x0000000340407819 */ /* 0x000fe200000012ff */
[----:B------:R-:W5:Y:S01]  /*10030*/  LD.E.128 R48, desc[UR36][R48.64] ;  /* 0x0000002430307980 */ /* 0x000f62000c101d00 */
[----:B------:R-:W-:Y:S02]  /*10040*/  SHF.R.U64 R68, R68, 0x3, RZ ;  /* 0x0000000344447819 */ /* 0x000fe400000012ff */
[----:B------:R-:W-:Y:S02]  /*10050*/  SHF.R.U64 R11, R11, 0x3, RZ ;  /* 0x000000030b0b7819 */ /* 0x000fe400000012ff */
[----:B------:R-:W-:Y:S01]  /*10060*/  SHF.R.U64 R6, R6, 0x3, RZ ;  /* 0x0000000306067819 */ /* 0x000fe200000012ff */
[----:B------:R-:W-:Y:S01]  /*10070*/  IMAD R81, R77, UR9, R76 ;  /* 0x000000094d517c24 */ /* 0x000fe2000f8e024c */
        /* <DEDUP_REMOVED lines=11> */
[----:B------:R-:W-:Y:S01]  /*10130*/  IMAD.WIDE.U32 R20, R77, UR8, R20 ;  /* 0x000000084d147c25 */ /* 0x000fe2000f8e0014 */
[----:B------:R-:W-:Y:S01]  /*10140*/  LOP3.LUT R72, R6, R7, RZ, 0x3c, !PT ;  /* 0x0000000706487212 */ /* 0x000fe200078e3cff */
[----:B------:R-:W-:Y:S01]  /*10150*/  ULDC.64 UR8, c[0x0][0xad8] ;  /* 0x0002b60000087ab9 */ /* 0x000fe20000000a00 */
[----:B------:R-:W-:Y:S01]  /*10160*/  SHF.R.S32.HI R76, RZ, 0x1f, R79 ;  /* 0x0000001fff4c7819 */ /* 0x000fe2000001144f */
[----:B------:R-:W-:Y:S01]  /*10170*/  IMAD.IADD R21, R21, 0x1, R81 ;  /* 0x0000000115157824 */ /* 0x000fe200078e0251 */
[----:B------:R-:W5:Y:S03]  /*10180*/  LD.E.128 R4, desc[UR36][R4.64] ;  /* 0x0000002404047980 */ /* 0x000f66000c101d00 */
[----:B------:R-:W-:Y:S01]  /*10190*/  IMAD R76, R76, UR8, RZ ;  /* 0x000000084c4c7c24 */ /* 0x000fe2000f8e02ff */
[----:B------:R-:W5:Y:S01]  /*101a0*/  LD.E.128 R8, desc[UR36][R8.64] ;  /* 0x0000002408087980 */ /* 0x000f62000c101d00 */
[----:B------:R-:W-:-:S03]  /*101b0*/  VIADD R84, R3, UR47 ;  /* 0x0000002f03547c36 */ /* 0x000fc60008000000 */
[----:B------:R-:W5:Y:S01]  /*101c0*/  LD.E.128 R52, desc[UR36][R52.64] ;  /* 0x0000002434347980 */ /* 0x000f62000c101d00 */
[----:B------:R-:W-:-:S03]  /*101d0*/  IMAD R3, R79, UR9, R76 ;  /* 0x000000094f037c24 */ /* 0x000fc6000f8e024c */
[----:B------:R-:W5:Y:S01]  /*101e0*/  LD.E.128 R56, desc[UR36][R56.64] ;  /* 0x0000002438387980 */ /* 0x000f62000c101d00 */
[----:B------:R-:W-:Y:S01]  /*101f0*/  IMAD.WIDE.U32 R20, R79, UR8, R20 ;  /* 0x000000084f147c25 */ /* 0x000fe2000f8e0014 */
[----:B------:R-:W-:Y:S02]  /*10200*/  ULDC.64 UR8, c[0x0][0xa80] ;  /* 0x0002a00000087ab9 */ /* 0x000fe40000000a00 */
[----:B------:R-:W5:Y:S04]  /*10210*/  LD.E.128 R60, desc[UR36][R60.64] ;  /* 0x000000243c3c7980 */ /* 0x000f68000c101d00 */
        /* <DEDUP_REMOVED lines=8> */
[----:B0-----:R-:W0:Y:S01]  /*102a0*/  FENCE.VIEW.ASYNC.S ;  /* 0x00000000000073c6 */ /* 0x001e220000000000 */
[----:B------:R-:W-:Y:S01]  /*102b0*/  IMAD.IADD R3, R21, 0x1, R3 ;  /* 0x0000000115037824 */ /* 0x000fe200078e0203 */
[----:B------:R-:W-:Y:S01]  /*102c0*/  LEA R82, P2, R20, UR8, 0x1 ;  /* 0x0000000814527c11 */ /* 0x000fe2000f8408ff */
[----:B------:R-:W-:-:S03]  /*102d0*/  UIADD3 UR7, UR7, 0x28420, URZ ;  /* 0x0002842007077890 */ /* 0x000fc6000fffe03f */
        /* <DEDUP_REMOVED lines=8> */
[----:B0-----:R0:W1:Y:S01]  /*10360*/  SHFL.IDX PT, R81, R82, RZ, 0x181f ;  /* 0x00181fff52517589 */ /* 0x00106200000e0000 */
[----:B------:R-:W-:Y:S03]  /*10370*/  BSSY B1, `(.L_x_1553) ;  /* 0x000001b000017945 */ /* 0x000fe60003800000 */
[----:B------:R0:W2:Y:S01]  /*10380*/  SHFL.IDX PT, R3, R83, RZ, 0x181f ;  /* 0x00181fff53037589 */ /* 0x0000a200000e0000 */
[----:B------:R-:W-:Y:S01]  /*10390*/  SYNCS.ARRIVE.TRANS64.RED.A1T0 RZ, [UR7], RZ ;  /* 0x000000ffffff79a7 */ /* 0x000fe20008100407 */
        /* <DEDUP_REMOVED lines=24> */
.L_x_1554:
[----:B------:R-:W-:Y:S05]  /*10520*/  BSYNC B1 ;  /* 0x0000000000017941 */ /* 0x000fea0003800000 */
.L_x_1553:
[----:B--2---:R2:W3:Y:S01]  /*10530*/  SHFL.IDX PT, R3, R83, 0x1, 0x181f ;  /* 0x00381f0053037f89 */ /* 0x0044e200000e0000 */
[----:B------:R-:W-:Y:S03]  /*10540*/  BSSY B1, `(.L_x_1555) ;  /* 0x0000014000017945 */ /* 0x000fe60003800000 */
[----:B0----5:R2:W0:Y:S01]  /*10550*/  SHFL.IDX PT, R29, R82, 0x1, 0x181f ;  /* 0x00381f00521d7f89 */ /* 0x02142200000e0000 */
[----:B------:R-:W-:Y:S05]  /*10560*/  @P1 BRA `(.L_x_1556) ;  /* 0x0000000000441947 */ /* 0x000fea0003800000 */
[----:B------:R-:W-:Y:S02]  /*10570*/  ULDC UR4, c[0x0][0xac8] ;  /* 0x0002b20000047ab9 */ /* 0x000fe40000000800 */
[----:B------:R-:W-:Y:S02]  /*10580*/  ISETP.GE.AND P4, PT, R0, UR4, PT ;  /* 0x0000000400007c0c */ /* 0x000fe4000bf86270 */
[----:B------:R-:W-:Y:S02]  /*10590*/  ISETP.GE.AND P3, PT, R86, UR4, PT ;  /* 0x0000000456007c0c */ /* 0x000fe4000bf66270 */
[----:B------:R-:W-:Y:S02]  /*105a0*/  ISETP.GE.AND P2, PT, R88, UR4, PT ;  /* 0x0000000458007c0c */ /* 0x000fe4000bf46270 */
[----:B------:R-:W-:-:S07]  /*105b0*/  ISETP.GE.AND P1, PT, R90, UR4, PT ;  /* 0x000000045a007c0c */ /* 0x000fce000bf26270 */
[-C--:B0-----:R-:W-:Y:S02]  /*105c0*/  @!P4 LEA R4, P6, R0, R29.reuse, 0x1 ;  /* 0x0000001d0004c211 */ /* 0x081fe400078c08ff */
        /* <DEDUP_REMOVED lines=11> */
.L_x_1556:
[----:B------:R-:W-:Y:S05]  /*10680*/  BSYNC B1 ;  /* 0x0000000000017941 */ /* 0x000fea0003800000 */
.L_x_1555:
[----:B---3--:R3:W0:Y:S01]  /*10690*/  SHFL.IDX PT, R3, R83, 0x2, 0x181f ;  /* 0x00581f0053037f89 */ /* 0x00862200000e0000 */
[----:B------:R-:W-:Y:S03]  /*106a0*/  BSSY B1, `(.L_x_1557) ;  /* 0x0000014000017945 */ /* 0x000fe60003800000 */
[----:B----4-:R3:W4:Y:S01]  /*106b0*/  SHFL.IDX PT, R11, R82, 0x2, 0x181f ;  /* 0x00581f00520b7f89 */ /* 0x01072200000e0000 */
[----:B------:R-:W-:Y:S05]  /*106c0*/  @P0 BRA `(.L_x_1558) ;  /* 0x0000000000440947 */ /* 0x000fea0003800000 */
[----:B------:R-:W-:Y:S02]  /*106d0*/  ULDC UR4, c[0x0][0xac8] ;  /* 0x0002b20000047ab9 */ /* 0x000fe40000000800 */
[----:B------:R-:W-:Y:S02]  /*106e0*/  ISETP.GE.AND P3, PT, R0, UR4, PT ;  /* 0x0000000400007c0c */ /* 0x000fe4000bf66270 */
[----:B------:R-:W-:Y:S02]  /*106f0*/  ISETP.GE.AND P2, PT, R86, UR4, PT ;  /* 0x0000000456007c0c */ /* 0x000fe4000bf46270 */
[----:B------:R-:W-:Y:S02]  /*10700*/  ISETP.GE.AND P1, PT, R88, UR4, PT ;  /* 0x0000000458007c0c */ /* 0x000fe4000bf26270 */
[----:B------:R-:W-:-:S07]  /*10710*/  ISETP.GE.AND P0, PT, R90, UR4, PT ;  /* 0x000000045a007c0c */ /* 0x000fce000bf06270 */
[-C--:B----4-:R-:W-:Y:S02]  /*10720*/  @!P3 LEA R4, P6, R0, R11.reuse, 0x1 ;  /* 0x0000000b0004b211 */ /* 0x090fe400078c08ff */
[-C--:B------:R-:W-:Y:S02]  /*10730*/  @!P2 LEA R6, P5, R86, R11.reuse, 0x1 ;  /* 0x0000000b5606a211 */ /* 0x080fe400078a08ff */
[----:B------:R-:W-:Y:S02]  /*10740*/  @!P1 LEA R8, P4, R88, R11, 0x1 ;  /* 0x0000000b58089211 */ /* 0x000fe400078808ff */
[----:B0-----:R-:W-:Y:S02]  /*10750*/  @!P3 LEA.HI.X R5, R0, R3, R91, 0x1, P6 ;  /* 0x000000030005b211 */ /* 0x001fe400030f0c5b */
[----:B------:R-:W-:Y:S02]  /*10760*/  @!P0 LEA R10, P6, R90, R11, 0x1 ;  /* 0x0000000b5a0a8211 */ /* 0x000fe400078c08ff */
[-C--:B------:R-:W-:Y:S01]  /*10770*/  @!P2 LEA.HI.X R7, R86, R3.reuse, R89, 0x1, P5 ;  /* 0x000000035607a211 */ /* 0x080fe200028f0c59 */
[----:B------:R0:W-:Y:S01]  /*10780*/  @!P3 ST.E.128 desc[UR36][R4.64], R12 ;  /* 0x0000000c0400b985 */ /* 0x0001e2000c101d24 */
[----:B------:R-:W-:-:S02]  /*10790*/  @!P1 LEA.HI.X R9, R88, R3, R85, 0x1, P4 ;  /* 0x0000000358099211 */ /* 0x000fc400020f0c55 */
[----:B------:R-:W-:Y:S01]  /*107a0*/  @!P0 LEA.HI.X R11, R90, R3, R87, 0x1, P6 ;  /* 0x000000035a0b8211 */ /* 0x000fe200030f0c57 */
[----:B------:R0:W-:Y:S04]  /*107b0*/  @!P2 ST.E.128 desc[UR36][R6.64], R36 ;  /* 0x000000240600a985 */ /* 0x0001e8000c101d24 */
[----:B------:R0:W-:Y:S04]  /*107c0*/  @!P1 ST.E.128 desc[UR36][R8.64], R52 ;  /* 0x0000003408009985 */ /* 0x0001e8000c101d24 */
[----:B------:R0:W-:Y:S02]  /*107d0*/  @!P0 ST.E.128 desc[UR36][R10.64], R68 ;  /* 0x000000440a008985 */ /* 0x0001e4000c101d24 */
.L_x_1558:
[----:B------:R-:W-:Y:S05]  /*107e0*/  BSYNC B1 ;  /* 0x0000000000017941 */ /* 0x000fea0003800000 */
.L_x_1557:
[----:B0-----:R-:W-:Y:S01]  /*107f0*/  VIADD R3, R84, 0x60 ;  /* 0x0000006054037836 */ /* 0x001fe20000000000 */
[----:B--23--:R-:W0:Y:S04]  /*10800*/  SHFL.IDX PT, R83, R83, 0x3, 0x181f ;  /* 0x00781f0053537f89 */ /* 0x00ce2800000e0000 */
[----:B------:R-:W-:Y:S01]  /*10810*/  ISETP.GE.AND P0, PT, R3, UR14, PT ;  /* 0x0000000e03007c0c */ /* 0x000fe2000bf06270 */
[----:B----4-:R2:W3:-:S12]  /*10820*/  SHFL.IDX PT, R11, R82, 0x3, 0x181f ;  /* 0x00781f00520b7f89 */ /* 0x0104d800000e0000 */
[----:B--2---:R-:W-:Y:S05]  /*10830*/  @P0 BRA `(.L_x_1559) ;  /* 0x0000002400640947 */ /* 0x004fea0003800000 */
[----:B------:R-:W-:Y:S02]  /*10840*/  ULDC UR4, c[0x0][0xac8] ;  /* 0x0002b20000047ab9 */ /* 0x000fe40000000800 */
[----:B------:R-:W-:Y:S02]  /*10850*/  ISETP.GE.AND P3, PT, R0, UR4, PT ;  /* 0x0000000400007c0c */ /* 0x000fe4000bf66270 */
[----:B------:R-:W-:Y:S02]  /*10860*/  ISETP.GE.AND P4, PT, R86, UR4, PT ;  /* 0x0000000456007c0c */ /* 0x000fe4000bf86270 */
[----:B------:R-:W-:-:S09]  /*10870*/  ISETP.GE.AND P5, PT, R88, UR4, PT ;  /* 0x0000000458007c0c */ /* 0x000fd2000bfa6270 */
[-C--:B---3--:R-:W-:Y:S02]  /*10880*/  @!P3 LEA R4, P0, R0, R11.reuse, 0x1 ;  /* 0x0000000b0004b211 */ /* 0x088fe400078008ff */
[-C--:B------:R-:W-:Y:S02]  /*10890*/  @!P4 LEA R6, P1, R86, R11.reuse, 0x1 ;  /* 0x0000000b5606c211 */ /* 0x080fe400078208ff */
[----:B------:R-:W-:Y:S02]  /*108a0*/  @!P5 LEA R8, P2, R88, R11, 0x1 ;  /* 0x0000000b5808d211 */ /* 0x000fe400078408ff */
[-C--:B0-----:R-:W-:Y:S02]  /*108b0*/  @!P3 LEA.HI.X R5, R0, R83.reuse, R91, 0x1, P0 ;  /* 0x000000530005b211 */ /* 0x081fe400000f0c5b */
[-C--:B------:R-:W-:Y:S02]  /*108c0*/  @!P4 LEA.HI.X R7, R86, R83.reuse, R89, 0x1, P1 ;  /* 0x000000535607c211 */ /* 0x080fe400008f0c59 */
[----:B------:R-:W-:Y:S01]  /*108d0*/  @!P5 LEA.HI.X R9, R88, R83, R85, 0x1, P2 ;  /* 0x000000535809d211 */ /* 0x000fe200010f0c55 */
[----:B------:R0:W-:Y:S01]  /*108e0*/  @!P3 ST.E.128 desc[UR36][R4.64], R24 ;  /* 0x000000180400b985 */ /* 0x0001e2000c101d24 */
[----:B------:R-:W-:-:S03]  /*108f0*/  ISETP.GE.AND P0, PT, R90, UR4, PT ;  /* 0x000000045a007c0c */ /* 0x000fc6000bf06270 */
[----:B------:R0:W-:Y:S04]  /*10900*/  @!P4 ST.E.128 desc[UR36][R6.64], R40 ;  /* 0x000000280600c985 */ /* 0x0001e8000c101d24 */
[----:B------:R0:W-:Y:S06]  /*10910*/  @!P5 ST.E.128 desc[UR36][R8.64], R56 ;  /* 0x000000380800d985 */ /* 0x0001ec000c101d24 */
[----:B------:R-:W-:Y:S05]  /*10920*/  @P0 BRA `(.L_x_1559) ;  /* 0x0000002400280947 */ /* 0x000fea0003800000 */
[----:B0-----:R-:W-:-:S04]  /*10930*/  LEA R4, P0, R90, R11, 0x1 ;  /* 0x0000000b5a047211 */ /* 0x001fc800078008ff */
[----:B------:R-:W-:-:S05]  /*10940*/  LEA.HI.X R5, R90, R83, R87, 0x1, P0 ;  /* 0x000000535a057211 */ /* 0x000fca00000f0c57 */
[----:B------:R0:W-:Y:S01]  /*10950*/  ST.E.128 desc[UR36][R4.64], R72 ;  /* 0x0000004804007985 */ /* 0x0001e2000c101d24 */
[----:B------:R-:W-:Y:S05]  /*10960*/  BRA `(.L_x_1559) ;  /* 0x0000002400187947 */ /* 0x000fea0003800000 */
.L_x_1552:
[----:B------:R-:W-:Y:S01]  /*10970*/  ULDC.64 UR12, c[0x0][0xb08] ;  /* 0x0002c200000c7ab9 */ /* 0x000fe20000000a00 */
[----:B0-----:R-:W-:Y:S01]  /*10980*/  IMAD.MOV.U32 R3, RZ, RZ, R56 ;  /* 0x000000ffff037224 */ /* 0x001fe200078e0038 */
[----:B------:R-:W-:Y:S01]  /*10990*/  UIMAD UR10, UR15, UR12, URZ ;  /* 0x0000000c0f0a72a4 */ /* 0x000fe2000f8e023f */
[----:B------:R-:W-:Y:S01]  /*109a0*/  BSSY B1, `(.L_x_1560) ;  /* 0x00000c3000017945 */ /* 0x000fe20003800000 */
[----:B------:R-:W-:Y:S01]  /*109b0*/  UIMAD.WIDE.U32 UR8, UR4, UR12, URZ ;  /* 0x0000000c040872a5 */ /* 0x000fe2000f8e003f */
[----:B------:R-:W-:Y:S01]  /*109c0*/  SHF.R.S32.HI R58, RZ, 0x1f, R197 ;  /* 0x0000001fff3a7819 */ /* 0x000fe200000114c5 */
[----:B------:R-:W-:Y:S01]  /*109d0*/  UIMAD UR10, UR4, UR13, UR10 ;  /* 0x0000000d040a72a4 */ /* 0x000fe2000f8e020a */
[----:B------:R-:W-:Y:S01]  /*109e0*/  SHF.R.S32.HI R59, RZ, 0x1f, R198 ;  /* 0x0000001fff3b7819 */ /* 0x000fe200000114c6 */
[----:B------:R-:W-:Y:S01]  /*109f0*/  USHF.R.S32.HI UR4, URZ, 0x1f, UR16 ;  /* 0x0000001f3f047899 */ /* 0x000fe20008011410 */
[----:B------:R-:W-:Y:S01]  /*10a00*/  SHF.R.S32.HI R60, RZ, 0x1f, R199 ;  /* 0x0000001fff3c7819 */ /* 0x000fe200000114c7 */
[----:B------:R-:W-:Y:S01]  /*10a10*/  UIADD3 UR9, UR9, UR10, URZ ;  /* 0x0000000a09097290 */ /* 0x000fe2000fffe03f */
[----:B------:R-:W-:Y:S01]  /*10a20*/  SHF.R.S32.HI R61, RZ, 0x1f, R200 ;  /* 0x0000001fff3d7819 */ /* 0x000fe200000114c8 */
[----:B------:R-:W-:Y:S01]  /*10a30*/  ULDC.64 UR12, c[0x0][0xb40] ;  /* 0x0002d000000c7ab9 */ /* 0x000fe20000000a00 */
[----:B------:R-:W-:Y:S01]  /*10a40*/  ULDC.64 UR10, c[0x0][0xb38] ;  /* 0x0002ce00000a7ab9 */ /* 0x000fe20000000a00 */
[----:B------:R-:W-:Y:S01]  /*10a50*/  UIMAD UR4, UR4, UR12, URZ ;  /* 0x0000000c040472a4 */ /* 0x000fe2000f8e023f */
[----:B------:R-:W-:Y:S01]  /*10a60*/  SHF.R.S32.HI R62, RZ, 0x1f, R201 ;  /* 0x0000001fff3e7819 */ /* 0x000fe200000114c9 */
[----:B------:R-:W-:Y:S01]  /*10a70*/  UIMAD.WIDE.U32 UR8, UR54, UR10, UR8 ;  /* 0x0000000a360872a5 */ /* 0x000fe2000f8e0008 */
[----:B------:R-:W-:Y:S01]  /*10a80*/  SHF.R.S32.HI R63, RZ, 0x1f, R202 ;  /* 0x0000001fff3f7819 */ /* 0x000fe200000114ca */
[----:B------:R-:W-:Y:S01]  /*10a90*/  UIMAD UR4, UR16, UR13, UR4 ;  /* 0x0000000d100472a4 */ /* 0x000fe2000f8e0204 */
[----:B------:R-:W-:Y:S01]  /*10aa0*/  SHF.R.S32.HI R68, RZ, 0x1f, R203 ;  /* 0x0000001fff447819 */ /* 0x000fe200000114cb */
[----:B------:R-:W-:Y:S01]  /*10ab0*/  UIMAD UR9, UR54, UR11, UR9 ;  /* 0x0000000b360972a4 */ /* 0x000fe2000f8e0209 */
[----:B------:R-:W-:Y:S01]  /*10ac0*/  SHF.R.S32.HI R69, RZ, 0x1f, R204 ;  /* 0x0000001fff457819 */ /* 0x000fe200000114cc */
[----:B------:R-:W-:Y:S01]  /*10ad0*/  UIADD3 UR7, UR7, 0x28420, URZ ;  /* 0x0002842007077890 */ /* 0x000fe2000fffe03f */
[----:B------:R-:W-:Y:S01]  /*10ae0*/  SHF.R.S32.HI R70, RZ, 0x1f, R205 ;  /* 0x0000001fff467819 */ /* 0x000fe200000114cd */
        /* <DEDUP_REMOVED lines=12> */
[----:B------:R-:W-:-:S02]  /*10bb0*/  SHF.R.S32.HI R73, RZ, 0x1f, R2 ;  /* 0x0000001fff497819 */ /* 0x000fc40000011402 */
[--C-:B------:R-:W-:Y:S01]  /*10bc0*/  SHF.R.S32.HI R0, RZ, 0x1f, R3.reuse ;  /* 0x0000001fff007819 */ /* 0x100fe20000011403 */
[----:B------:R-:W-:Y:S01]  /*10bd0*/  IMAD.MOV R55, RZ, RZ, -R3 ;  /* 0x000000ffff377224 */ /* 0x000fe200078e0a03 */
[----:B------:R-:W-:Y:S02]  /*10be0*/  UIMAD UR56, UR56, UR11, UR9 ;  /* 0x0000000b383872a4 */ /* 0x000fe4000f8e0209 */
[----:B------:R-:W-:Y:S01]  /*10bf0*/  IMAD.U32 R53, RZ, RZ, UR9 ;  /* 0x00000009ff357e24 */ /* 0x000fe2000f8e00ff */
[----:B------:R-:W-:Y:S01]  /*10c00*/  SYNCS.ARRIVE.TRANS64.RED.A1T0 RZ, [UR7], RZ ;  /* 0x000000ffffff79a7 */ /* 0x000fe20008100407 */
[----:B------:R-:W-:Y:S01]  /*10c10*/  ULDC.64 UR10, c[0x0][0xb30] ;  /* 0x0002cc00000a7ab9 */ /* 0x000fe20000000a00 */
[----:B------:R-:W-:Y:S02]  /*10c20*/  IMAD R55, R55, UR20, R56 ;  /* 0x0000001437377c24 */ /* 0x000fe4000f8e0238 */
[----:B------:R-:W-:Y:S02]  /*10c30*/  IMAD R0, R0, UR10, RZ ;  /* 0x0000000a00007c24 */ /* 0x000fe4000f8e02ff */
[----:B------:R-:W-:Y:S01]  /*10c40*/  IMAD.U32 R52, RZ, RZ, UR8 ;  /* 0x00000008ff347e24 */ /* 0x000fe2000f8e00ff */
[----:B------:R-:W-:Y:S01]  /*10c50*/  ULDC.64 UR8, c[0x0][0xb28] ;  /* 0x0002ca0000087ab9 */ /* 0x000fe20000000a00 */
[----:B------:R-:W-:-:S02]  /*10c60*/  IMAD.U32 R53, RZ, RZ, UR56 ;  /* 0x00000038ff357e24 */ /* 0x000fc4000f8e00ff */
[C---:B------:R-:W-:Y:S01]  /*10c70*/  IMAD R57, R3.reuse, UR11, R0 ;  /* 0x0000000b03397c24 */ /* 0x040fe2000f8e0200 */
[----:B------:R-:W-:Y:S01]  /*10c80*/  SHF.R.S32.HI R0, RZ, 0x1f, R55 ;  /* 0x0000001fff007819 */ /* 0x000fe20000011437 */
[----:B------:R-:W-:-:S04]  /*10c90*/  IMAD.WIDE.U32 R52, R3, UR10, R52 ;  /* 0x0000000a03347c25 */ /* 0x000fc8000f8e0034 */
[----:B------:R-:W-:Y:S02]  /*10ca0*/  IMAD R0, R0, UR8, RZ ;  /* 0x0000000800007c24 */ /* 0x000fe4000f8e02ff */
[----:B------:R-:W-:Y:S02]  /*10cb0*/  IMAD.IADD R53, R53, 0x1, R57 ;  /* 0x0000000135357824 */ /* 0x000fe400078e0239 */
[C---:B------:R-:W-:Y:S02]  /*10cc0*/  IMAD R3, R55.reuse, UR9, R0 ;  /* 0x0000000937037c24 */ /* 0x040fe4000f8e0200 */
[----:B------:R-:W-:Y:S01]  /*10cd0*/  IMAD.WIDE.U32 R52, R55, UR8, R52 ;  /* 0x0000000837347c25 */ /* 0x000fe2000f8e0034 */
[----:B------:R-:W-:-:S03]  /*10ce0*/  ULDC.64 UR8, c[0x0][0xb00] ;  /* 0x0002c00000087ab9 */ /* 0x000fc60000000a00 */
[----:B------:R-:W-:Y:S01]  /*10cf0*/  IMAD.IADD R3, R53, 0x1, R3 ;  /* 0x0000000135037824 */ /* 0x000fe200078e0203 */
[----:B------:R-:W-:-:S04]  /*10d00*/  LEA R0, P1, R52, UR8, 0x2 ;  /* 0x0000000834007c11 */ /* 0x000fc8000f8210ff */
[----:B------:R-:W-:Y:S01]  /*10d10*/  LEA.HI.X R3, R52, UR9, R3, 0x2, P1 ;  /* 0x0000000934037c11 */ /* 0x000fe200088f1403 */
[----:B------:R0:W1:Y:S04]  /*10d20*/  SHFL.IDX PT, R56, R0, RZ, 0x1c1f ;  /* 0x001c1fff00387589 */ /* 0x00006800000e0000 */
[----:B------:R0:W2:Y:S01]  /*10d30*/  SHFL.IDX PT, R57, R3, RZ, 0x1c1f ;  /* 0x001c1fff03397589 */ /* 0x0000a200000e0000 */
[----:B------:R-:W-:Y:S05]  /*10d40*/  @P2 BRA `(.L_x_1561) ;  /* 0x0000000800202947 */ /* 0x000fea0003800000 */
[----:B------:R-:W-:Y:S02]  /*10d50*/  ULDC UR4, c[0x0][0xac8] ;  /* 0x0002b20000047ab9 */ /* 0x000fe40000000800 */
[----:B------:R-:W-:Y:S02]  /*10d60*/  ISETP.GE.AND P3, PT, R2, UR4, PT ;  /* 0x0000000402007c0c */ /* 0x000fe4000bf66270 */
[----:B------:R-:W-:Y:S02]  /*10d70*/  ISETP.GE.AND P2, PT, R207, UR4, PT ;  /* 0x00000004cf007c0c */ /* 0x000fe4000bf46270 */
[----:B------:R-:W-:-:S09]  /*10d80*/  ISETP.GE.AND P1, PT, R206, UR4, PT ;  /* 0x00000004ce007c0c */ /* 0x000fd2000bf26270 */
[CC--:B-1----:R-:W-:Y:S02]  /*10d90*/  @!P3 LEA R52, P4, R2.reuse, R56.reuse, 0x2 ;  /* 0x000000380234b211 */ /* 0x0c2fe400078810ff */
[----:B------:R-:W-:Y:S02]  /*10da0*/  @!P2 LEA R54, P5, R207, R56, 0x2 ;  /* 0x00000038cf36a211 */ /* 0x000fe400078a10ff */
[-C--:B--2---:R-:W-:Y:S02]  /*10db0*/  @!P3 LEA.HI.X R53, R2, R57.reuse, R73, 0x2, P4 ;  /* 0x000000390235b211 */ /* 0x084fe400020f1449 */
[----:B------:R-:W-:Y:S02]  /*10dc0*/  ISETP.GE.AND P4, PT, R205, UR4, PT ;  /* 0x00000004cd007c0c */ /* 0x000fe4000bf86270 */
[----:B------:R-:W-:Y:S01]  /*10dd0*/  @!P2 LEA.HI.X R55, R207, R57, R72, 0x2, P5 ;  /* 0x00000039cf37a211 */ /* 0x000fe200028f1448 */
[----:B------:R1:W-:Y:S01]  /*10de0*/  @!P3 ST.E.64 desc[UR36][R52.64], R140 ;  /* 0x0000008c3400b985 */ /* 0x0003e2000c101b24 */
[----:B------:R-:W-:-:S03]  /*10df0*/  ISETP.GE.AND P3, PT, R204, UR4, PT ;  /* 0x00000004cc007c0c */ /* 0x000fc6000bf66270 */
[----:B------:R2:W-:Y:S01]  /*10e00*/  @!P2 ST.E.64 desc[UR36][R54.64], R138 ;  /* 0x0000008a3600a985 */ /* 0x0005e2000c101b24 */
[----:B------:R-:W-:Y:S02]  /*10e10*/  ISETP.GE.AND P2, PT, R203, UR4, PT ;  /* 0x00000004cb007c0c */ /* 0x000fe4000bf46270 */
[----:B-1----:R-:W-:-:S04]  /*10e20*/  @!P1 LEA R52, P6, R206, R56, 0x2 ;  /* 0x00000038ce349211 */ /* 0x002fc800078c10ff */
[----:B------:R-:W-:Y:S02]  /*10e30*/  @!P1 LEA.HI.X R53, R206, R57, R71, 0x2, P6 ;  /* 0x00000039ce359211 */ /* 0x000fe400030f1447 */
[----:B--2---:R-:W-:-:S03]  /*10e40*/  @!P4 LEA R54, P5, R205, R56, 0x2 ;  /* 0x00000038cd36c211 */ /* 0x004fc600078a10ff */
[----:B------:R1:W-:Y:S01]  /*10e50*/  @!P1 ST.E.64 desc[UR36][R52.64], R132 ;  /* 0x0000008434009985 */ /* 0x0003e2000c101b24 */
[----:B------:R-:W-:Y:S02]  /*10e60*/  @!P4 LEA.HI.X R55, R205, R57, R70, 0x2, P5 ;  /* 0x00000039cd37c211 */ /* 0x000fe400028f1446 */
[----:B------:R-:W-:-:S03]  /*10e70*/  ISETP.GE.AND P1, PT, R202, UR4, PT ;  /* 0x00000004ca007c0c */ /* 0x000fc6000bf26270 */
[----:B------:R2:W-:Y:S01]  /*10e80*/  @!P4 ST.E.64 desc[UR36][R54.64], R130 ;  /* 0x000000823600c985 */ /* 0x0005e2000c101b24 */
[----:B------:R-:W-:Y:S02]  /*10e90*/  ISETP.GE.AND P4, PT, R201, UR4, PT ;  /* 0x00000004c9007c0c */ /* 0x000fe4000bf86270 */
[----:B-1----:R-:W-:-:S04]  /*10ea0*/  @!P3 LEA R52, P6, R204, R56, 0x2 ;  /* 0x00000038cc34b211 */ /* 0x002fc800078c10ff */
[----:B------:R-:W-:Y:S02]  /*10eb0*/  @!P3 LEA.HI.X R53, R204, R57, R69, 0x2, P6 ;  /* 0x00000039cc35b211 */ /* 0x000fe400030f1445 */
[----:B--2---:R-:W-:-:S03]  /*10ec0*/  @!P2 LEA R54, P5, R203, R56, 0x2 ;  /* 0x00000038cb36a211 */ /* 0x004fc600078a10ff */
[----:B------:R1:W-:Y:S01]  /*10ed0*/  @!P3 ST.E.64 desc[UR36][R52.64], R120 ;  /* 0x000000783400b985 */ /* 0x0003e2000c101b24 */
[----:B------:R-:W-:Y:S02]  /*10ee0*/  ISETP.GE.AND P3, PT, R200, UR4, PT ;  /* 0x00000004c8007c0c */ /* 0x000fe4000bf66270 */
[----:B------:R-:W-:-:S05]  /*10ef0*/  @!P2 LEA.HI.X R55, R203, R57, R68, 0x2, P5 ;  /* 0x00000039cb37a211 */ /* 0x000fca00028f1444 */
        /* <DEDUP_REMOVED lines=39> */
[----:B------:R-:W-:-:S05]  /*11170*/  @!P4 LEA.HI.X R55, R193, R57, R226, 0x2, P6 ;  /* 0x00000039c137c211 */ /* 0x000fca00030f14e2 */
[----:B------:R2:W-:Y:S01]  /*11180*/  @!P4 ST.E.64 desc[UR36][R54.64], R66 ;  /* 0x000000423600c985 */ /* 0x0005e2000c101b24 */
[----:B------:R-:W-:Y:S02]  /*11190*/  ISETP.GE.AND P4, PT, R189, UR4, PT ;  /* 0x00000004bd007c0c */ /* 0x000fe4000bf86270 */
[----:B-1----:R-:W-:-:S04]  /*111a0*/  @!P3 LEA R52, P1, R192, R56, 0x2 ;  /* 0x00000038c034b211 */ /* 0x002fc800078210ff */
[-C--:B------:R-:W-:Y:S02]  /*111b0*/  @!P3 LEA.HI.X R53, R192, R57.reuse, R225, 0x2, P1 ;  /* 0x00000039c035b211 */ /* 0x080fe400008f14e1 */
[----:B------:R-:W-:Y:S02]  /*111c0*/  ISETP.GE.AND P1, PT, R188, UR4, PT ;  /* 0x00000004bc007c0c */ /* 0x000fe4000bf26270 */
[C---:B--2---:R-:W-:Y:S01]  /*111d0*/  @!P2 LEA R54, P6, R191.reuse, R56, 0x2 ;  /* 0x00000038bf36a211 */ /* 0x044fe200078c10ff */
[----:B------:R1:W-:Y:S03]  /*111e0*/  @!P3 ST.E.64 desc[UR36][R52.64], R48 ;  /* 0x000000303400b985 */ /* 0x0003e6000c101b24 */
[----:B------:R-:W-:Y:S02]  /*111f0*/  @!P2 LEA.HI.X R55, R191, R57, R224, 0x2, P6 ;  /* 0x00000039bf37a211 */ /* 0x000fe400030f14e0 */
[----:B------:R-:W-:-:S03]  /*11200*/  ISETP.GE.AND P6, PT, R187, UR4, PT ;  /* 0x00000004bb007c0c */ /* 0x000fc6000bfc6270 */
[----:B------:R2:W-:Y:S01]  /*11210*/  @!P2 ST.E.64 desc[UR36][R54.64], R46 ;  /* 0x0000002e3600a985 */ /* 0x0005e2000c101b24 */
        /* <DEDUP_REMOVED lines=14> */
[----:B------:R-:W-:-:S03]  /*11300*/  @!P2 LEA R48, P5, R185, R56, 0x2 ;  /* 0x00000038b930a211 */ /* 0x000fc600078a10ff */
[----:B------:R2:W-:Y:S01]  /*11310*/  @!P6 ST.E.64 desc[UR36][R38.64], R30 ;  /* 0x0000001e2600e985 */ /* 0x0005e2000c101b24 */
[CC--:B------:R-:W-:Y:S02]  /*11320*/  @!P4 LEA R46, P6, R184.reuse, R56.reuse, 0x2 ;  /* 0x00000038b82ec211 */ /* 0x0c0fe400078c10ff */
[-C--:B------:R-:W-:Y:S02]  /*11330*/  @!P2 LEA.HI.X R49, R185, R57.reuse, R218, 0x2, P5 ;  /* 0x00000039b931a211 */ /* 0x080fe400028f14da */
[----:B------:R-:W-:Y:S02]  /*11340*/  @!P4 LEA.HI.X R47, R184, R57, R217, 0x2, P6 ;  /* 0x00000039b82fc211 */ /* 0x000fe400030f14d9 */
[----:B-1----:R-:W-:-:S04]  /*11350*/  @!P3 LEA R32, P1, R186, R56, 0x2 ;  /* 0x00000038ba20b211 */ /* 0x002fc800078210ff */
[----:B------:R-:W-:Y:S02]  /*11360*/  @!P3 LEA.HI.X R33, R186, R57, R219, 0x2, P1 ;  /* 0x00000039ba21b211 */ /* 0x000fe400008f14db */
[----:B------:R-:W-:-:S03]  /*11370*/  ISETP.GE.AND P1, PT, R23, UR4, PT ;  /* 0x0000000417007c0c */ /* 0x000fc6000bf26270 */
[----:B------:R1:W-:Y:S01]  /*11380*/  @!P3 ST.E.64 desc[UR36][R32.64], R24 ;  /* 0x000000182000b985 */ /* 0x0003e2000c101b24 */
[----:B------:R-:W-:-:S03]  /*11390*/  ISETP.GE.AND P3, PT, R22, UR4, PT ;  /* 0x0000000416007c0c */ /* 0x000fc6000bf66270 */
[----:B------:R-:W-:Y:S04]  /*113a0*/  @!P2 ST.E.64 desc[UR36][R48.64], R20 ;  /* 0x000000143000a985 */ /* 0x000fe8000c101b24 */
[----:B------:R3:W-:Y:S01]  /*113b0*/  @!P4 ST.E.64 desc[UR36][R46.64], R10 ;  /* 0x0000000a2e00c985 */ /* 0x0007e2000c101b24 */
[----:B------:R-:W-:Y:S02]  /*113c0*/  ISETP.GE.AND P4, PT, R19, UR4, PT ;  /* 0x0000000413007c0c */ /* 0x000fe4000bf86270 */
[----:B------:R-:W-:-:S03]  /*113d0*/  @!P1 LEA R40, P2, R23, R56, 0x2 ;  /* 0x0000003817289211 */ /* 0x000fc600078410ff */
[-C--:B--2---:R-:W-:Y:S01]  /*113e0*/  @!P3 LEA R30, P5, R22, R56.reuse, 0x2 ;  /* 0x00000038161eb211 */ /* 0x084fe200078a10ff */
[C---:B-1----:R-:W-:Y:S01]  /*113f0*/  VIADD R24, R2.reuse, 0xe8 ;  /* 0x000000e802187836 */ /* 0x042fe20000000000 */
[-C--:B------:R-:W-:Y:S01]  /*11400*/  @!P1 LEA.HI.X R41, R23, R57.reuse, R216, 0x2, P2 ;  /* 0x0000003917299211 */ /* 0x080fe200010f14d8 */
[----:B------:R-:W-:Y:S01]  /*11410*/  VIADD R25, R2, 0xf0 ;  /* 0x000000f002197836 */ /* 0x000fe20000000000 */
[----:B------:R-:W-:Y:S01]  /*11420*/  ISETP.GE.AND P2, PT, R18, UR4, PT ;  /* 0x0000000412007c0c */ /* 0x000fe2000bf46270 */
[----:B------:R-:W-:Y:S01]  /*11430*/  VIADD R32, R2, 0xf8 ;  /* 0x000000f802207836 */ /* 0x000fe20000000000 */
[----:B------:R-:W-:Y:S01]  /*11440*/  @!P3 LEA.HI.X R31, R22, R57, R215, 0x2, P5 ;  /* 0x00000039161fb211 */ /* 0x000fe200028f14d7 */
[----:B------:R1:W-:Y:S01]  /*11450*/  @!P1 ST.E.64 desc[UR36][R40.64], R8 ;  /* 0x0000000828009985 */ /* 0x0003e2000c101b24 */
[----:B------:R-:W-:Y:S02]  /*11460*/  ISETP.GE.AND P1, PT, R24, UR4, PT ;  /* 0x0000000418007c0c */ /* 0x000fe4000bf26270 */
[----:B---3--:R-:W-:Y:S01]  /*11470*/  @!P4 LEA R10, P6, R19, R56, 0x2 ;  /* 0x00000038130ac211 */ /* 0x008fe200078c10ff */
[----:B------:R2:W-:Y:S01]  /*11480*/  @!P3 ST.E.64 desc[UR36][R30.64], R144 ;  /* 0x000000901e00b985 */ /* 0x0005e2000c101b24 */
[----:B------:R-:W-:-:S02]  /*11490*/  ISETP.GE.AND P3, PT, R25, UR4, PT ;  /* 0x0000000419007c0c */ /* 0x000fc4000bf66270 */
[----:B------:R-:W-:Y:S02]  /*114a0*/  SHF.R.S32.HI R21, RZ, 0x1f, R18 ;  /* 0x0000001fff157819 */ /* 0x000fe40000011412 */
[-C--:B------:R-:W-:Y:S02]  /*114b0*/  @!P4 LEA.HI.X R11, R19, R57.reuse, R214, 0x2, P6 ;  /* 0x00000039130bc211 */ /* 0x080fe400030f14d6 */
[----:B------:R-:W-:Y:S02]  /*114c0*/  @!P2 LEA R20, P5, R18, R56, 0x2 ;  /* 0x000000381214a211 */ /* 0x000fe400078a10ff */
[----:B------:R-:W-:Y:S01]  /*114d0*/  ISETP.GE.AND P6, PT, R32, UR4, PT ;  /* 0x0000000420007c0c */ /* 0x000fe2000bfc6270 */
[----:B------:R3:W-:Y:S01]  /*114e0*/  @!P4 ST.E.64 desc[UR36][R10.64], R142 ;  /* 0x0000008e0a00c985 */ /* 0x0007e2000c101b24 */
[----:B------:R-:W-:Y:S02]  /*114f0*/  @!P2 LEA.HI.X R21, R18, R57, R21, 0x2, P5 ;  /* 0x000000391215a211 */ /* 0x000fe400028f1415 */
[----:B-1----:R-:W-:-:S02]  /*11500*/  SHF.R.S32.HI R9, RZ, 0x1f, R24 ;  /* 0x0000001fff097819 */ /* 0x002fc40000011418 */
[CC--:B------:R-:W-:Y:S01]  /*11510*/  @!P1 LEA R8, P5, R24.reuse, R56.reuse, 0x2 ;  /* 0x0000003818089211 */ /* 0x0c0fe200078a10ff */
[----:B------:R3:W-:Y:S01]  /*11520*/  @!P2 ST.E.64 desc[UR36][R20.64], R152 ;  /* 0x000000981400a985 */ /* 0x0007e2000c101b24 */
[----:B--2---:R-:W-:Y:S02]  /*11530*/  SHF.R.S32.HI R30, RZ, 0x1f, R25 ;  /* 0x0000001fff1e7819 */ /* 0x004fe40000011419 */
[----:B------:R-:W-:Y:S02]  /*11540*/  @!P1 LEA.HI.X R9, R24, R57, R9, 0x2, P5 ;  /* 0x0000003918099211 */ /* 0x000fe400028f1409 */
[----:B------:R-:W-:-:S03]  /*11550*/  @!P3 LEA R24, P5, R25, R56, 0x2 ;  /* 0x000000381918b211 */ /* 0x000fc600078a10ff */
[----:B------:R3:W-:Y:S01]  /*11560*/  @!P1 ST.E.64 desc[UR36][R8.64], R150 ;  /* 0x0000009608009985 */ /* 0x0007e2000c101b24 */
[-C--:B------:R-:W-:Y:S02]  /*11570*/  @!P3 LEA.HI.X R25, R25, R57.reuse, R30, 0x2, P5 ;  /* 0x000000391919b211 */ /* 0x080fe400028f141e */
[----:B------:R-:W-:Y:S02]  /*11580*/  SHF.R.S32.HI R30, RZ, 0x1f, R32 ;  /* 0x0000001fff1e7819 */ /* 0x000fe40000011420 */
[C---:B------:R-:W-:Y:S01]  /*11590*/  @!P6 LEA R56, P5, R32.reuse, R56, 0x2 ;  /* 0x000000382038e211 */ /* 0x040fe200078a10ff */
[----:B------:R3:W-:Y:S03]  /*115a0*/  @!P3 ST.E.64 desc[UR36][R24.64], R158 ;  /* 0x0000009e1800b985 */ /* 0x0007e6000c101b24 */
[----:B------:R-:W-:-:S05]  /*115b0*/  @!P6 LEA.HI.X R57, R32, R57, R30, 0x2, P5 ;  /* 0x000000392039e211 */ /* 0x000fca00028f141e */
[----:B------:R3:W-:Y:S04]  /*115c0*/  @!P6 ST.E.64 desc[UR36][R56.64], R160 ;  /* 0x000000a03800e985 */ /* 0x0007e8000c101b24 */
.L_x_1561:
[----:B------:R-:W-:Y:S05]  /*115d0*/  BSYNC B1 ;  /* 0x0000000000017941 */ /* 0x000fea0003800000 */
.L_x_1560:
[----:B0-----:R-:W0:Y:S04]  /*115e0*/  SHFL.IDX PT, R3, R3, 0x1, 0x1c1f ;  /* 0x003c1f0003037f89 */ /* 0x001e2800000e0000 */
[----:B------:R4:W0:Y:S01]  /*115f0*/  SHFL.IDX PT, R39, R0, 0x1, 0x1c1f ;  /* 0x003c1f0000277f89 */ /* 0x00082200000e0000 */
[----:B------:R-:W-:Y:S05]  /*11600*/  @P0 BRA `(.L_x_1559) ;  /* 0x0000001400f00947 */ /* 0x000fea0003800000 */
[----:B------:R-:W-:Y:S01]  /*11610*/  ULDC UR4, c[0x0][0xac8] ;  /* 0x0002b20000047ab9 */ /* 0x000fe20000000800 */
[C---:B----4-:R-:W-:Y:S01]  /*11620*/  VIADD R0, R2.reuse, 0xf0 ;  /* 0x000000f002007836 */ /* 0x050fe20000000000 */
[----:B------:R-:W-:Y:S02]  /*11630*/  ISETP.GE.AND P3, PT, R2, UR4, PT ;  /* 0x0000000402007c0c */ /* 0x000fe4000bf66270 */
[----:B------:R-:W-:Y:S02]  /*11640*/  ISETP.GE.AND P4, PT, R207, UR4, PT ;  /* 0x00000004cf007c0c */ /* 0x000fe4000bf86270 */
[----:B------:R-:W-:Y:S02]  /*11650*/  ISETP.GE.AND P0, PT, R206, UR4, PT ;  /* 0x00000004ce007c0c */ /* 0x000fe4000bf06270 */
[----:B------:R-:W-:-:S07]  /*11660*/  ISETP.GE.AND P1, PT, R205, UR4, PT ;  /* 0x00000004cd007c0c */ /* 0x000fce000bf26270 */
[CC--:B0--3--:R-:W-:Y:S02]  /*11670*/  @!P3 LEA R8, P2, R2.reuse, R39.reuse, 0x2 ;  /* 0x000000270208b211 */ /* 0x0c9fe400078410ff */
[C---:B------:R-:W-:Y:S02]  /*11680*/  @!P4 LEA R10, P6, R207.reuse, R39, 0x2 ;  /* 0x00000027cf0ac211 */ /* 0x040fe400078c10ff */
[----:B------:R-:W-:Y:S02]  /*11690*/  @!P3 LEA.HI.X R9, R2, R3, R73, 0x2, P2 ;  /* 0x000000030209b211 */ /* 0x000fe400010f1449 */
[----:B------:R-:W-:Y:S02]  /*116a0*/  ISETP.GE.AND P2, PT, R204, UR4, PT ;  /* 0x00000004cc007c0c */ /* 0x000fe4000bf46270 */
[----:B------:R-:W-:Y:S01]  /*116b0*/  @!P0 LEA R20, P5, R206, R39, 0x2 ;  /* 0x00000027ce148211 */ /* 0x000fe200078a10ff */
[----:B------:R0:W-:Y:S01]  /*116c0*/  @!P3 ST.E.64 desc[UR36][R8.64], R136 ;  /* 0x000000880800b985 */ /* 0x0001e2000c101b24 */
[----:B------:R-:W-:-:S02]  /*116d0*/  @!P4 LEA.HI.X R11, R207, R3, R72, 0x2, P6 ;  /* 0x00000003cf0bc211 */ /* 0x000fc400030f1448 */
[----:B------:R-:W-:Y:S02]  /*116e0*/  ISETP.GE.AND P3, PT, R203, UR4, PT ;  /* 0x00000004cb007c0c */ /* 0x000fe4000bf66270 */
[----:B------:R-:W-:Y:S01]  /*116f0*/  @!P0 LEA.HI.X R21, R206, R3, R71, 0x2, P5 ;  /* 0x00000003ce158211 */ /* 0x000fe200028f1447 */
[----:B------:R3:W-:Y:S01]  /*11700*/  @!P4 ST.E.64 desc[UR36][R10.64], R134 ;  /* 0x000000860a00c985 */ /* 0x0007e2000c101b24 */
[C---:B------:R-:W-:Y:S02]  /*11710*/  @!P1 LEA R24, P5, R205.reuse, R39, 0x2 ;  /* 0x00000027cd189211 */ /* 0x040fe400078a10ff */
[----:B------:R-:W-:Y:S01]  /*11720*/  ISETP.GE.AND P4, PT, R202, UR4, PT ;  /* 0x00000004ca007c0c */ /* 0x000fe2000bf86270 */
[----:B------:R4:W-:Y:S01]  /*11730*/  @!P0 ST.E.64 desc[UR36][R20.64], R128 ;  /* 0x0000008014008985 */ /* 0x0009e2000c101b24 */
[----:B------:R-:W-:Y:S02]  /*11740*/  @!P1 LEA.HI.X R25, R205, R3, R70, 0x2, P5 ;  /* 0x00000003cd199211 */ /* 0x000fe400028f1446 */
[----:B------:R-:W-:-:S02]  /*11750*/  @!P2 LEA R30, P6, R204, R39, 0x2 ;  /* 0x00000027cc1ea211 */ /* 0x000fc400078c10ff */
[----:B------:R-:W-:Y:S01]  /*11760*/  ISETP.GE.AND P0, PT, R201, UR4, PT ;  /* 0x00000004c9007c0c */ /* 0x000fe2000bf06270 */
[----:B------:R5:W-:Y:S01]  /*11770*/  @!P1 ST.E.64 desc[UR36][R24.64], R126 ;  /* 0x0000007e18009985 */ /* 0x000be2000c101b24 */
[C---:B------:R-:W-:Y:S02]  /*11780*/  @!P3 LEA R32, P5, R203.reuse, R39, 0x2 ;  /* 0x00000027cb20b211 */ /* 0x040fe400078a10ff */
[-C--:B------:R-:W-:Y:S02]  /*11790*/  @!P2 LEA.HI.X R31, R204, R3.reuse, R69, 0x2, P6 ;  /* 0x00000003cc1fa211 */ /* 0x080fe400030f1445 */
[----:B------:R-:W-:Y:S02]  /*117a0*/  ISETP.GE.AND P1, PT, R200, UR4, PT ;  /* 0x00000004c8007c0c */ /* 0x000fe4000bf26270 */
[----:B------:R-:W-:Y:S01]  /*117b0*/  @!P3 LEA.HI.X R33, R203, R3, R68, 0x2, P5 ;  /* 0x00000003cb21b211 */ /* 0x000fe200028f1444 */
[----:B------:R1:W-:Y:S01]  /*117c0*/  @!P2 ST.E.64 desc[UR36][R30.64], R116 ;  /* 0x000000741e00a985 */ /* 0x0003e2000c101b24 */
[----:B0-----:R-:W-:-:S02]  /*117d0*/  @!P4 LEA R8, P5, R202, R39, 0x2 ;  /* 0x00000027ca08c211 */ /* 0x001fc400078a10ff */
[----:B------:R-:W-:Y:S01]  /*117e0*/  ISETP.GE.AND P2, PT, R199, UR4, PT ;  /* 0x00000004c7007c0c */ /* 0x000fe2000bf46270 */
[----:B------:R0:W-:Y:S01]  /*117f0*/  @!P3 ST.E.64 desc[UR36][R32.64], R114 ;  /* 0x000000722000b985 */ /* 0x0001e2000c101b24 */
[----:B------:R-:W-:Y:S02]  /*11800*/  @!P4 LEA.HI.X R9, R202, R3, R63, 0x2, P5 ;  /* 0x00000003ca09c211 */ /* 0x000fe400028f143f */
[CC--:B---3--:R-:W-:Y:S02]  /*11810*/  @!P0 LEA R10, P6, R201.reuse, R39.reuse, 0x2 ;  /* 0x00000027c90a8211 */ /* 0x0c8fe400078c10ff */
[----:B------:R-:W-:Y:S01]  /*11820*/  ISETP.GE.AND P3, PT, R198, UR4, PT ;  /* 0x00000004c6007c0c */ /* 0x000fe2000bf66270 */
[----:B------:R3:W-:Y:S01]  /*11830*/  @!P4 ST.E.64 desc[UR36][R8.64], R108 ;  /* 0x0000006c0800c985 */ /* 0x0007e2000c101b24 */
[----:B----4-:R-:W-:Y:S02]  /*11840*/  @!P1 LEA R20, P5, R200, R39, 0x2 ;  /* 0x00000027c8149211 */ /* 0x010fe400078a10ff */
[----:B------:R-:W-:-:S02]  /*11850*/  @!P0 LEA.HI.X R11, R201, R3, R62, 0x2, P6 ;  /* 0x00000003c90b8211 */ /* 0x000fc400030f143e */
[----:B------:R-:W-:Y:S02]  /*11860*/  ISETP.GE.AND P4, PT, R197, UR4, PT ;  /* 0x00000004c5007c0c */ /* 0x000fe4000bf86270 */
[----:B------:R-:W-:Y:S01]  /*11870*/  @!P1 LEA.HI.X R21, R200, R3, R61, 0x2, P5 ;  /* 0x00000003c8159211 */ /* 0x000fe200028f143d */
[----:B------:R4:W-:Y:S01]  /*11880*/  @!P0 ST.E.64 desc[UR36][R10.64], R106 ;  /* 0x0000006a0a008985 */ /* 0x0009e2000c101b24 */
[C---:B-----5:R-:W-:Y:S02]  /*11890*/  @!P2 LEA R24, P5, R199.reuse, R39, 0x2 ;  /* 0x00000027c718a211 */ /* 0x060fe400078a10ff */
[----:B------:R-:W-:Y:S01]  /*118a0*/  ISETP.GE.AND P0, PT, R196, UR4, PT ;  /* 0x00000004c4007c0c */ /* 0x000fe2000bf06270 */
[----:B------:R5:W-:Y:S01]  /*118b0*/  @!P1 ST.E.64 desc[UR36][R20.64], R100 ;  /* 0x0000006414009985 */ /* 0x000be2000c101b24 */
[----:B------:R-:W-:Y:S02]  /*118c0*/  @!P2 LEA.HI.X R25, R199, R3, R60, 0x2, P5 ;  /* 0x00000003c719a211 */ /* 0x000fe400028f143c */
[----:B-1----:R-:W-:-:S02]  /*118d0*/  @!P3 LEA R30, P6, R198, R39, 0x2 ;  /* 0x00000027c61eb211 */ /* 0x002fc400078c10ff */
[----:B------:R-:W-:Y:S01]  /*118e0*/  ISETP.GE.AND P1, PT, R195, UR4, PT ;  /* 0x00000004c3007c0c */ /* 0x000fe2000bf26270 */
[----:B------:R1:W-:Y:S01]  /*118f0*/  @!P2 ST.E.64 desc[UR36][R24.64], R98 ;  /* 0x000000621800a985 */ /* 0x0003e2000c101b24 */
[C---:B0-----:R-:W-:Y:S02]  /*11900*/  @!P4 LEA R32, P5, R197.reuse, R39, 0x2 ;  /* 0x00000027c520c211 */ /* 0x041fe400078a10ff */
[-C--:B------:R-:W-:Y:S02]  /*11910*/  @!P3 LEA.HI.X R31, R198, R3.reuse, R59, 0x2, P6 ;  /* 0x00000003c61fb211 */ /* 0x080fe400030f143b */
[----:B------:R-:W-:Y:S02]  /*11920*/  ISETP.GE.AND P2, PT, R194, UR4, PT ;  /* 0x00000004c2007c0c */ /* 0x000fe4000bf46270 */
[----:B------:R-:W-:Y:S01]  /*11930*/  @!P4 LEA.HI.X R33, R197, R3, R58, 0x2, P5 ;  /* 0x00000003c521c211 */ /* 0x000fe200028f143a */
[----:B------:R0:W-:Y:S01]  /*11940*/  @!P3 ST.E.64 desc[UR36][R30.64], R92 ;  /* 0x0000005c1e00b985 */ /* 0x0001e2000c101b24 */
[----:B---3--:R-:W-:-:S03]  /*11950*/  @!P0 LEA R8, P3, R196, R39, 0x2 ;  /* 0x00000027c4088211 */ /* 0x008fc600078610ff */
[----:B------:R3:W-:Y:S01]  /*11960*/  @!P4 ST.E.64 desc[UR36][R32.64], R90 ;  /* 0x0000005a2000c985 */ /* 0x0007e2000c101b24 */
[----:B------:R-:W-:Y:S02]  /*11970*/  ISETP.GE.AND P4, PT, R193, UR4, PT ;  /* 0x00000004c1007c0c */ /* 0x000fe4000bf86270 */
[----:B------:R-:W-:Y:S02]  /*11980*/  @!P0 LEA.HI.X R9, R196, R3, R229, 0x2, P3 ;  /* 0x00000003c4098211 */ /* 0x000fe400018f14e5 */
[CC--:B----4-:R-:W-:Y:S02]  /*11990*/  @!P1 LEA R10, P6, R195.reuse, R39.reuse, 0x2 ;  /* 0x00000027c30a9211 */ /* 0x0d0fe400078c10ff */
[----:B------:R-:W-:Y:S01]  /*119a0*/  ISETP.GE.AND P3, PT, R192, UR4, PT ;  /* 0x00000004c0007c0c */ /* 0x000fe2000bf66270 */
[----:B------:R4:W-:Y:S01]  /*119b0*/  @!P0 ST.E.64 desc[UR36][R8.64], R84 ;  /* 0x0000005408008985 */ /* 0x0009e2000c101b24 */
[----:B-----5:R-:W-:Y:S02]  /*119c0*/  @!P2 LEA R20, P5, R194, R39, 0x2 ;  /* 0x00000027c214a211 */ /* 0x020fe400078a10ff */
[----:B------:R-:W-:-:S02]  /*119d0*/  @!P1 LEA.HI.X R11, R195, R3, R228, 0x2, P6 ;  /* 0x00000003c30b9211 */ /* 0x000fc400030f14e4 */
[----:B------:R-:W-:Y:S02]  /*119e0*/  ISETP.GE.AND P0, PT, R191, UR4, PT ;  /* 0x00000004bf007c0c */ /* 0x000fe4000bf06270 */
[----:B------:R-:W-:Y:S01]  /*119f0*/  @!P2 LEA.HI.X R21, R194, R3, R227, 0x2, P5 ;  /* 0x00000003c215a211 */ /* 0x000fe200028f14e3 */
[----:B------:R5:W-:Y:S01]  /*11a00*/  @!P1 ST.E.64 desc[UR36][R10.64], R82 ;  /* 0x000000520a009985 */ /* 0x000be2000c101b24 */
[----:B------:R-:W-:Y:S02]  /*11a10*/  ISETP.GE.AND P1, PT, R190, UR4, PT ;  /* 0x00000004be007c0c */ /* 0x000fe4000bf26270 */
[-C--:B-1----:R-:W-:Y:S01]  /*11a20*/  @!P4 LEA R24, P5, R193, R39.reuse, 0x2 ;  /* 0x00000027c118c211 */ /* 0x082fe200078a10ff */
[----:B------:R1:W-:Y:S01]  /*11a30*/  @!P2 ST.E.64 desc[UR36][R20.64], R64 ;  /* 0x000000401400a985 */ /* 0x0003e2000c101b24 */
[----:B0-----:R-:W-:Y:S02]  /*11a40*/  @!P3 LEA R30, P6, R192, R39, 0x2 ;  /* 0x00000027c01eb211 */ /* 0x001fe400078c10ff */
[----:B------:R-:W-:-:S02]  /*11a50*/  ISETP.GE.AND P2, PT, R189, UR4, PT ;  /* 0x00000004bd007c0c */ /* 0x000fc4000bf46270 */
[-C--:B------:R-:W-:Y:S02]  /*11a60*/  @!P4 LEA.HI.X R25, R193, R3.reuse, R226, 0x2, P5 ;  /* 0x00000003c119c211 */ /* 0x080fe400028f14e2 */
[----:B------:R-:W-:Y:S02]  /*11a70*/  @!P3 LEA.HI.X R31, R192, R3, R225, 0x2, P6 ;  /* 0x00000003c01fb211 */ /* 0x000fe400030f14e1 */
[C---:B---3--:R-:W-:Y:S01]  /*11a80*/  @!P0 LEA R32, P5, R191.reuse, R39, 0x2 ;  /* 0x00000027bf208211 */ /* 0x048fe200078a10ff */
[----:B------:R0:W-:Y:S01]  /*11a90*/  @!P4 ST.E.64 desc[UR36][R24.64], R50 ;  /* 0x000000321800c985 */ /* 0x0001e2000c101b24 */
[----:B------:R-:W-:Y:S02]  /*11aa0*/  ISETP.GE.AND P4, PT, R188, UR4, PT ;  /* 0x00000004bc007c0c */ /* 0x000fe4000bf86270 */
[----:B------:R-:W-:Y:S01]  /*11ab0*/  @!P0 LEA.HI.X R33, R191, R3, R224, 0x2, P5 ;  /* 0x00000003bf218211 */ /* 0x000fe200028f14e0 */
[----:B------:R3:W-:Y:S01]  /*11ac0*/  @!P3 ST.E.64 desc[UR36][R30.64], R44 ;  /* 0x0000002c1e00b985 */ /* 0x0007e2000c101b24 */
[----:B----4-:R-:W-:-:S02]  /*11ad0*/  @!P1 LEA R8, P5, R190, R39, 0x2 ;  /* 0x00000027be089211 */ /* 0x010fc400078a10ff */
[----:B------:R-:W-:Y:S01]  /*11ae0*/  ISETP.GE.AND P3, PT, R187, UR4, PT ;  /* 0x00000004bb007c0c */ /* 0x000fe2000bf66270 */
[----:B------:R4:W-:Y:S01]  /*11af0*/  @!P0 ST.E.64 desc[UR36][R32.64], R42 ;  /* 0x0000002a20008985 */ /* 0x0009e2000c101b24 */
[C---:B-----5:R-:W-:Y:S02]  /*11b00*/  @!P2 LEA R10, P6, R189.reuse, R39, 0x2 ;  /* 0x00000027bd0aa211 */ /* 0x060fe400078c10ff */
[-C--:B------:R-:W-:Y:S02]  /*11b10*/  @!P1 LEA.HI.X R9, R190, R3.reuse, R223, 0x2, P5 ;  /* 0x00000003be099211 */ /* 0x080fe400028f14df */
[----:B------:R-:W-:Y:S02]  /*11b20*/  @!P2 LEA.HI.X R11, R189, R3, R222, 0x2, P6 ;  /* 0x00000003bd0ba211 */ /* 0x000fe400030f14de */
[----:B------:R-:W-:Y:S01]  /*11b30*/  ISETP.GE.AND P0, PT, R186, UR4, PT ;  /* 0x00000004ba007c0c */ /* 0x000fe2000bf06270 */
[----:B------:R5:W-:Y:S01]  /*11b40*/  @!P1 ST.E.64 desc[UR36][R8.64], R36 ;  /* 0x0000002408009985 */ /* 0x000be2000c101b24 */
[----:B------:R-:W-:-:S02]  /*11b50*/  ISETP.GE.AND P1, PT, R185, UR4, PT ;  /* 0x00000004b9007c0c */ /* 0x000fc4000bf26270 */
[CC--:B-1----:R-:W-:Y:S01]  /*11b60*/  @!P4 LEA R20, P5, R188.reuse, R39.reuse, 0x2 ;  /* 0x00000027bc14c211 */ /* 0x0c2fe200078a10ff */
[----:B------:R-:W-:Y:S01]  /*11b70*/  @!P2 ST.E.64 desc[UR36][R10.64], R34 ;  /* 0x000000220a00a985 */ /* 0x000fe2000c101b24 */
[C---:B0-----:R-:W-:Y:S02]  /*11b80*/  @!P3 LEA R24, P2, R187.reuse, R39, 0x2 ;  /* 0x00000027bb18b211 */ /* 0x041fe400078410ff */
[-C--:B------:R-:W-:Y:S02]  /*11b90*/  @!P4 LEA.HI.X R21, R188, R3.reuse, R221, 0x2, P5 ;  /* 0x00000003bc15c211 */ /* 0x080fe400028f14dd */
[----:B------:R-:W-:Y:S02]  /*11ba0*/  @!P3 LEA.HI.X R25, R187, R3, R220, 0x2, P2 ;  /* 0x00000003bb19b211 */ /* 0x000fe400010f14dc */
[----:B------:R-:W-:Y:S01]  /*11bb0*/  ISETP.GE.AND P2, PT, R184, UR4, PT ;  /* 0x00000004b8007c0c */ /* 0x000fe2000bf46270 */
[----:B------:R0:W-:Y:S01]  /*11bc0*/  @!P4 ST.E.64 desc[UR36][R20.64], R28 ;  /* 0x0000001c1400c985 */ /* 0x0001e2000c101b24 */
[----:B---3--:R-:W-:-:S02]  /*11bd0*/  @!P0 LEA R30, P4, R186, R39, 0x2 ;  /* 0x00000027ba1e8211 */ /* 0x008fc400078810ff */
[----:B----4-:R-:W-:Y:S01]  /*11be0*/  @!P1 LEA R32, P5, R185, R39, 0x2 ;  /* 0x00000027b9209211 */ /* 0x010fe200078a10ff */
[----:B------:R-:W-:Y:S01]  /*11bf0*/  @!P3 ST.E.64 desc[UR36][R24.64], R26 ;  /* 0x0000001a1800b985 */ /* 0x000fe2000c101b24 */
[----:B------:R-:W-:Y:S02]  /*11c00*/  ISETP.GE.AND P3, PT, R23, UR4, PT ;  /* 0x0000000417007c0c */ /* 0x000fe4000bf66270 */
[-C--:B------:R-:W-:Y:S02]  /*11c10*/  @!P0 LEA.HI.X R31, R186, R3.reuse, R219, 0x2, P4 ;  /* 0x00000003ba1f8211 */ /* 0x080fe400020f14db */
[----:B------:R-:W-:Y:S02]  /*11c20*/  @!P1 LEA.HI.X R33, R185, R3, R218, 0x2, P5 ;  /* 0x00000003b9219211 */ /* 0x000fe400028f14da */
[----:B------:R-:W-:Y:S01]  /*11c30*/  ISETP.GE.AND P5, PT, R22, UR4, PT ;  /* 0x0000000416007c0c */ /* 0x000fe2000bfa6270 */
[----:B------:R1:W-:Y:S01]  /*11c40*/  @!P0 ST.E.64 desc[UR36][R30.64], R14 ;  /* 0x0000000e1e008985 */ /* 0x0003e2000c101b24 */
[----:B-----5:R-:W-:Y:S01]  /*11c50*/  @!P2 LEA R8, P0, R184, R39, 0x2 ;  /* 0x00000027b808a211 */ /* 0x020fe200078010ff */
[----:B0-----:R-:W-:Y:S01]  /*11c60*/  VIADD R28, R2, 0xe8 ;  /* 0x000000e8021c7836 */ /* 0x001fe20000000000 */
[----:B------:R-:W-:Y:S01]  /*11c70*/  ISETP.GE.AND P4, PT, R19, UR4, PT ;  /* 0x0000000413007c0c */ /* 0x000fe2000bf86270 */
[----:B------:R0:W-:Y:S01]  /*11c80*/  @!P1 ST.E.64 desc[UR36][R32.64], R12 ;  /* 0x0000000c20009985 */ /* 0x0001e2000c101b24 */
[----:B------:R-:W-:-:S02]  /*11c90*/  @!P2 LEA.HI.X R9, R184, R3, R217, 0x2, P0 ;  /* 0x00000003b809a211 */ /* 0x000fc400000f14d9 */
[----:B------:R-:W-:Y:S02]  /*11ca0*/  ISETP.GE.AND P1, PT, R28, UR4, PT ;  /* 0x000000041c007c0c */ /* 0x000fe4000bf26270 */
[C---:B------:R-:W-:Y:S01]  /*11cb0*/  @!P3 LEA R10, P6, R23.reuse, R39, 0x2 ;  /* 0x00000027170ab211 */ /* 0x040fe200078c10ff */
[----:B------:R-:W-:Y:S01]  /*11cc0*/  @!P2 ST.E.64 desc[UR36][R8.64], R6 ;  /* 0x000000060800a985 */ /* 0x000fe2000c101b24 */
[----:B------:R-:W-:Y:S02]  /*11cd0*/  ISETP.GE.AND P0, PT, R0, UR4, PT ;  /* 0x0000000400007c0c */ /* 0x000fe4000bf06270 */
[----:B------:R-:W-:Y:S02]  /*11ce0*/  @!P3 LEA.HI.X R11, R23, R3, R216, 0x2, P6 ;  /* 0x00000003170bb211 */ /* 0x000fe400030f14d8 */
[----:B------:R-:W-:Y:S02]  /*11cf0*/  ISETP.GE.AND P2, PT, R18, UR4, PT ;  /* 0x0000000412007c0c */ /* 0x000fe4000bf46270 */
[----:B-1----:R-:W-:Y:S01]  /*11d00*/  SHF.R.S32.HI R14, RZ, 0x1f, R28 ;  /* 0x0000001fff0e7819 */ /* 0x002fe2000001141c */
[----:B------:R1:W-:Y:S01]  /*11d10*/  @!P3 ST.E.64 desc[UR36][R10.64], R4 ;  /* 0x000000040a00b985 */ /* 0x0003e2000c101b24 */
[----:B0-----:R-:W-:-:S02]  /*11d20*/  @!P5 LEA R12, P6, R22, R39, 0x2 ;  /* 0x00000027160cd211 */ /* 0x001fc400078c10ff */
[----:B------:R-:W-:Y:S02]  /*11d30*/  @!P1 LEA R20, P3, R28, R39, 0x2 ;  /* 0x000000271c149211 */ /* 0x000fe400078610ff */
[----:B------:R-:W-:Y:S02]  /*11d40*/  @!P5 LEA.HI.X R13, R22, R3, R215, 0x2, P6 ;  /* 0x00000003160dd211 */ /* 0x000fe400030f14d7 */
[----:B------:R-:W-:Y:S02]  /*11d50*/  SHF.R.S32.HI R15, RZ, 0x1f, R0 ;  /* 0x0000001fff0f7819 */ /* 0x000fe40000011400 */
[----:B------:R-:W-:Y:S01]  /*11d60*/  @!P0 LEA R24, P6, R0, R39, 0x2 ;  /* 0x0000002700188211 */ /* 0x000fe200078c10ff */
[----:B------:R0:W-:Y:S01]  /*11d70*/  @!P5 ST.E.64 desc[UR36][R12.64], R148 ;  /* 0x000000940c00d985 */ /* 0x0001e2000c101b24 */
[----:B------:R-:W-:Y:S02]  /*11d80*/  @!P1 LEA.HI.X R21, R28, R3, R14, 0x2, P3 ;  /* 0x000000031c159211 */ /* 0x000fe400018f140e */
[----:B------:R-:W-:-:S02]  /*11d90*/  @!P4 LEA R14, P3, R19, R39, 0x2 ;  /* 0x00000027130ec211 */ /* 0x000fc400078610ff */
[-C--:B------:R-:W-:Y:S02]  /*11da0*/  @!P0 LEA.HI.X R25, R0, R3.reuse, R15, 0x2, P6 ;  /* 0x0000000300198211 */ /* 0x080fe400030f140f */
[----:B------:R-:W-:Y:S02]  /*11db0*/  @!P4 LEA.HI.X R15, R19, R3, R214, 0x2, P3 ;  /* 0x00000003130fc211 */ /* 0x000fe400018f14d6 */
[----:B------:R-:W-:Y:S02]  /*11dc0*/  SHF.R.S32.HI R0, RZ, 0x1f, R18 ;  /* 0x0000001fff007819 */ /* 0x000fe40000011412 */
[C---:B-1----:R-:W-:Y:S01]  /*11dd0*/  @!P2 LEA R4, P3, R18.reuse, R39, 0x2 ;  /* 0x000000271204a211 */ /* 0x042fe200078610ff */
[----:B------:R0:W-:Y:S03]  /*11de0*/  @!P4 ST.E.64 desc[UR36][R14.64], R146 ;  /* 0x000000920e00c985 */ /* 0x0001e6000c101b24 */
[----:B------:R-:W-:Y:S01]  /*11df0*/  @!P2 LEA.HI.X R5, R18, R3, R0, 0x2, P3 ;  /* 0x000000031205a211 */ /* 0x000fe200018f1400 */
[----:B------:R-:W-:-:S04]  /*11e00*/  VIADD R0, R2, 0xf8 ;  /* 0x000000f802007836 */ /* 0x000fc80000000000 */
[----:B------:R0:W-:Y:S04]  /*11e10*/  @!P2 ST.E.64 desc[UR36][R4.64], R156 ;  /* 0x0000009c0400a985 */ /* 0x0001e8000c101b24 */
[----:B------:R0:W-:Y:S04]  /*11e20*/  @!P1 ST.E.64 desc[UR36][R20.64], R154 ;  /* 0x0000009a14009985 */ /* 0x0001e8000c101b24 */
[----:B------:R0:W-:Y:S01]  /*11e30*/  @!P0 ST.E.64 desc[UR36][R24.64], R124 ;  /* 0x0000007c18008985 */ /* 0x0001e2000c101b24 */
[----:B------:R-:W-:-:S13]  /*11e40*/  ISETP.GE.AND P0, PT, R0, UR4, PT ;  /* 0x0000000400007c0c */ /* 0x000fda000bf06270 */
[----:B0-----:R-:W-:Y:S05]  /*11e50*/  @P0 BRA `(.L_x_1559) ;  /* 0x0000000c00dc0947 */ /* 0x001fea0003800000 */
[----:B------:R-:W-:Y:S02]  /*11e60*/  LEA R4, P0, R0, R39, 0x2 ;  /* 0x0000002700047211 */ /* 0x000fe400078010ff */
[----:B------:R-:W-:-:S04]  /*11e70*/  SHF.R.S32.HI R5, RZ, 0x1f, R0 ;  /* 0x0000001fff057819 */ /* 0x000fc80000011400 */
[----:B------:R-:W-:-:S05]  /*11e80*/  LEA.HI.X R5, R0, R3, R5, 0x2, P0 ;  /* 0x0000000300057211 */ /* 0x000fca00000f1405 */
[----:B------:R0:W-:Y:S01]  /*11e90*/  ST.E.64 desc[UR36][R4.64], R122 ;  /* 0x0000007a04007985 */ /* 0x0001e2000c101b24 */
[----:B------:R-:W-:Y:S05]  /*11ea0*/  BRA `(.L_x_1559) ;  /* 0x0000000c00c87947 */ /* 0x000fea0003800000 */
.L_x_1550:
        /* <DEDUP_REMOVED lines=9> */
[----:B------:R-:W-:Y:S01]  /*11f40*/  UISETP.NE.U32.AND UP1, UPT, UR8, URZ, UPT ;  /* 0x0000003f0800728c */ /* 0x000fe2000bf25070 */
[----:B------:R-:W-:Y:S02]  /*11f50*/  ULDC UR4, c[0x0][0xa88] ;  /* 0x0002a20000047ab9 */ /* 0x000fe40000000800 */
[----:B------:R-:W2:Y:S01]  /*11f60*/  @P1 LDG.E R3, desc[UR36][R4.64] ;  /* 0x0000002404031981 */ /* 0x000ea2000c1e1900 */
[----:B------:R-:W-:Y:S01]  /*11f70*/  UISETP.NE.AND.EX UP1, UPT, UR9, URZ, UPT, UP1 ;  /* 0x0000003f0900728c */ /* 0x000fe2000bf25310 */
[----:B------:R-:W-:Y:S01]  /*11f80*/  IMAD.U32 R0, RZ, RZ, UR4 ;  /* 0x00000004ff007e24 */ /* 0x000fe2000f8e00ff */
[----:B------:R-:W0:Y:S04]  /*11f90*/  S2R R10, SR_TID.X ;  /* 0x00000000000a7919 */ /* 0x000e280000002100 */
[----:B------:R-:W-:-:S05]  /*11fa0*/  PLOP3.LUT P2, PT, PT, PT, UP1, 0x80, 0x0 ;  /* 0x000000000000781c */ /* 0x000fca0003f4f018 */
[----:B------:R-:W-:Y:S02]  /*11fb0*/  @UP1 ULDC.64 UR8, c[0x0][0xc08] ;  /* 0x0003020000081ab9 */ /* 0x000fe40000000a00 */
[----:B------:R-:W-:-:S06]  /*11fc0*/  @UP1 UIMAD.WIDE UR8, UR57, 0x4, UR8 ;  /* 0x00000004390818a5 */ /* 0x000fcc000f8e0208 */
[----:B------:R-:W-:Y:S02]  /*11fd0*/  IMAD.U32 R6, RZ, RZ, UR8 ;  /* 0x00000008ff067e24 */ /* 0x000fe4000f8e00ff */
[----:B------:R-:W-:-:S05]  /*11fe0*/  IMAD.U32 R7, RZ, RZ, UR9 ;  /* 0x00000009ff077e24 */ /* 0x000fca000f8e00ff */
[----:B------:R1:W5:Y:S01]  /*11ff0*/  @P2 LDG.E R0, desc[UR36][R6.64] ;  /* 0x0000002406002981 */ /* 0x000362000c1e1900 */
[----:B------:R-:W-:Y:S01]  /*12000*/  UMOV UR4, URZ ;  /* 0x0000003f00047c82 */ /* 0x000fe20008000000 */
[----:B0-----:R-:W-:-:S05]  /*12010*/  VIADD R8, R10, 0xffffff80 ;  /* 0xffffff800a087836 */ /* 0x001fca0000000000 */
[----:B------:R-:W-:Y:S02]  /*12020*/  ISETP.GT.AND P0, PT, R8, 0x7f, PT ;  /* 0x0000007f0800780c */ /* 0x000fe40003f04270 */
[----:B--2---:R-:W-:Y:S01]  /*12030*/  @P1 R2UR UR4, R3 ;  /* 0x00000000030412ca */ /* 0x004fe200000e0000 */
[----:B-1----:R-:W-:-:S14]  /*12040*/  @P2 BRA `(.L_x_1562) ;  /* 0x0000000000102947 */ /* 0x002fdc0003800000 */
[----:B------:R-:W-:Y:S05]  /*12050*/  @!P1 BRA `(.L_x_1562) ;  /* 0x00000000000c9947 */ /* 0x000fea0003800000 */
[----:B------:R-:W2:Y:S04]  /*12060*/  LDG.E R3, desc[UR36][R4.64] ;  /* 0x0000002404037981 */ /* 0x000ea8000c1e1900 */
[----:B-----5:R-:W2:Y:S02]  /*12070*/  LDG.E R0, desc[UR36][R4.64+0x4] ;  /* 0x0000042404007981 */ /* 0x020ea4000c1e1900 */
[----:B--2---:R-:W-:-:S07]  /*12080*/  IMAD.IADD R0, R0, 0x1, -R3 ;  /* 0x0000000100007824 */ /* 0x004fce00078e0a03 */
.L_x_1562:
[----:B------:R-:W-:Y:S01]  /*12090*/  USHF.R.S32.HI UR12, URZ, 0x1f, UR57 ;  /* 0x0000001f3f0c7899 */ /* 0x000fe20008011439 */
[----:B------:R-:W-:Y:S01]  /*120a0*/  BSSY B1, `(.L_x_1563) ;  /* 0x0000039000017945 */ /* 0x000fe20003800000 */
[----:B------:R-:W-:Y:S02]  /*120b0*/  USHF.R.S32.HI UR18, URZ, 0x1f, UR4 ;  /* 0x0000001f3f127899 */ /* 0x000fe40008011404 */
[----:B------:R-:W-:Y:S02]  /*120c0*/  USEL UR7, UR57, URZ, !UP0 ;  /* 0x0000003f39077287 */ /* 0x000fe4000c000000 */
[----:B------:R-:W-:Y:S01]  /*120d0*/  USEL UR12, UR12, URZ, !UP0 ;  /* 0x0000003f0c0c7287 */ /* 0x000fe2000c000000 */
[----:B------:R-:W-:Y:S11]  /*120e0*/  @P0 BRA `(.L_x_1564) ;  /* 0x0000000000d00947 */ /* 0x000ff60003800000 */
[----:B------:R-:W0:Y:S01]  /*120f0*/  LDC R9, c[0x0][0xbe8] ;  /* 0x0002fa00ff097b82 */ /* 0x000e220000000800 */
[----:B------:R-:W-:-:S05]  /*12100*/  IMAD.U32 R6, RZ, RZ, UR47 ;  /* 0x0000002fff067e24 */ /* 0x000fca000f8e00ff */
[----:B------:R-:W-:Y:S01]  /*12110*/  IADD3 R6, R6, -0x80, R10 ;  /* 0xffffff8006067810 */ /* 0x000fe20007ffe00a */
[----:B0----5:R-:W-:-:S05]  /*12120*/  IMAD R3, R0, R9, RZ ;  /* 0x0000000900037224 */ /* 0x021fca00078e02ff */
[----:B------:R-:W-:-:S13]  /*12130*/  ISETP.GE.AND P0, PT, R6, R3, PT ;  /* 0x000000030600720c */ /* 0x000fda0003f06270 */
[----:B------:R-:W-:Y:S05]  /*12140*/  @P0 BRA `(.L_x_1564) ;  /* 0x0000000000b80947 */ /* 0x000fea0003800000 */
[----:B------:R-:W-:Y:S01]  /*12150*/  ISETP.NE.AND P0, PT, R9, 0x1, PT ;  /* 0x000000010900780c */ /* 0x000fe20003f05270 */
[----:B------:R-:W-:Y:S01]  /*12160*/  UISETP.GT.AND UP2, UPT, UR55, 0x1, UPT ;  /* 0x000000013700788c */ /* 0x000fe2000bf44270 */
[----:B------:R-:W-:-:S03]  /*12170*/  UMOV UR8, 0x9b8 ;  /* 0x000009b800087882 */ /* 0x000fc60000000000 */
        /* <DEDUP_REMOVED lines=19> */
[----:B------:R-:W-:Y:S02]  /*122b0*/  IMAD.MOV.U32 R3, RZ, RZ, R6 ;  /* 0x000000ffff037224 */ /* 0x000fe400078e0006 */
[----:B------:R-:W-:Y:S01]  /*122c0*/  IMAD.U32 R10, RZ, RZ, UR8 ;  /* 0x00000008ff0a7e24 */ /* 0x000fe2000f8e00ff */
[----:B------:R-:W-:Y:S01]  /*122d0*/  ULDC.64 UR8, c[0x0][UR19+0x210] ;  /* 0x0000840013087abb */ /* 0x000fe20008000a00 */
[----:B-1----:R-:W-:Y:S01]  /*122e0*/  @P0 SHF.R.U32.HI R3, RZ, R5, R4 ;  /* 0x00000005ff030219 */ /* 0x002fe20000011604 */
[----:B------:R-:W-:Y:S02]  /*122f0*/  IMAD.U32 R4, RZ, RZ, UR22 ;  /* 0x00000016ff047e24 */ /* 0x000fe4000f8e00ff */
[----:B------:R-:W-:Y:S01]  /*12300*/  IMAD.U32 R5, RZ, RZ, UR23 ;  /* 0x00000017ff057e24 */ /* 0x000fe2000f8e00ff */
[--C-:B------:R-:W-:Y:S01]  /*12310*/  SHF.R.S32.HI R5, RZ, 0x1f, R3.reuse ;  /* 0x0000001fff057819 */ /* 0x100fe20000011403 */
[----:B------:R-:W-:Y:S01]  /*12320*/  IMAD.MOV R7, RZ, RZ, -R3 ;  /* 0x000000ffff077224 */ /* 0x000fe200078e0a03 */
[----:B------:R-:W-:Y:S01]  /*12330*/  IADD3 R4, P0, P1, R3, UR10, R4 ;  /* 0x0000000a03047c10 */ /* 0x000fe2000f91e004 */
[----:B------:R-:W-:-:S02]  /*12340*/  UIADD3.X UR10, UR13, UR11, UR18, UP0, UP1 ;  /* 0x0000000b0d0a7290 */ /* 0x000fc400087e2412 */
        /* <DEDUP_REMOVED lines=14> */
.L_x_1564:
[----:B------:R-:W-:Y:S05]  /*12430*/  BSYNC B1 ;  /* 0x0000000000017941 */ /* 0x000fea0003800000 */
.L_x_1563:
        /* <DEDUP_REMOVED lines=14> */
[----:B------:R-:W-:-:S03]  /*12520*/  UIADD3 UR9, UR9, UR10, URZ ;  /* 0x0000000a09097290 */ /* 0x000fc6000fffe03f */
[----:B------:R-:W-:Y:S01]  /*12530*/  IMAD R3, R10, 0x20, R13 ;  /* 0x000000200a037824 */ /* 0x000fe200078e020d */
[----:B------:R-:W-:Y:S02]  /*12540*/  ULDC.64 UR10, c[0x0][0xae8] ;  /* 0x0002ba00000a7ab9 */ /* 0x000fe40000000a00 */
[----:B------:R-:W-:Y:S01]  /*12550*/  UIMAD.WIDE.U32 UR8, UR54, UR10, UR8 ;  /* 0x0000000a360872a5 */ /* 0x000fe2000f8e0008 */
[----:B------:R-:W-:Y:S01]  /*12560*/  VIADD R8, R3, UR47 ;  /* 0x0000002f03087c36 */ /* 0x000fe20008000000 */
[----:B-1----:R-:W-:Y:S02]  /*12570*/  ISETP.NE.AND P0, PT, R11, 0x1, PT ;  /* 0x000000010b00780c */ /* 0x002fe40003f05270 */
[----:B------:R-:W-:Y:S01]  /*12580*/  UIMAD UR9, UR54, UR11, UR9 ;  /* 0x0000000b360972a4 */ /* 0x000fe2000f8e0209 */
[----:B------:R-:W-:Y:S02]  /*12590*/  IMAD.MOV.U32 R3, RZ, RZ, R8 ;  /* 0x000000ffff037224 */ /* 0x000fe400078e0008 */
[----:B------:R-:W-:-:S02]  /*125a0*/  ULDC.64 UR10, c[0x0][0xaf0] ;  /* 0x0002bc00000a7ab9 */ /* 0x000fc40000000a00 */
[----:B------:R-:W-:Y:S02]  /*125b0*/  UIMAD UR12, UR12, UR10, URZ ;  /* 0x0000000a0c0c72a4 */ /* 0x000fe4000f8e023f */
[----:B------:R-:W-:Y:S02]  /*125c0*/  UIMAD.WIDE.U32 UR8, UR7, UR10, UR8 ;  /* 0x0000000a070872a5 */ /* 0x000fe4000f8e0008 */
[----:B------:R-:W-:Y:S02]  /*125d0*/  UIMAD UR4, UR7, UR11, UR12 ;  /* 0x0000000b070472a4 */ /* 0x000fe4000f8e020c */
[----:B------:R-:W0:Y:S02]  /*125e0*/  @P0 LDC R5, c[0x0][0xbec] ;  /* 0x0002fb00ff050b82 */ /* 0x000e240000000800 */
[----:B------:R-:W-:Y:S01]  /*125f0*/  UIADD3 UR4, UR9, UR4, URZ ;  /* 0x0000000409047290 */ /* 0x000fe2000fffe03f */
[----:B------:R-:W-:-:S05]  /*12600*/  ULDC.64 UR10, c[0x0][0xae0] ;  /* 0x0002b800000a7ab9 */ /* 0x000fca0000000a00 */
[----:B------:R-:W1:Y:S01]  /*12610*/  @P0 LDC R7, c[0x0][0xbf0] ;  /* 0x0002fc00ff070b82 */ /* 0x000e620000000800 */
[----:B0-----:R-:W-:-:S04]  /*12620*/  @P0 IMAD.HI.U32 R4, R8, R5, RZ ;  /* 0x0000000508040227 */ /* 0x001fc800078e00ff */
[----:B------:R-:W-:Y:S02]  /*12630*/  IMAD.U32 R5, RZ, RZ, UR9 ;  /* 0x00000009ff057e24 */ /* 0x000fe4000f8e00ff */
[----:B------:R-:W-:Y:S01]  /*12640*/  IMAD.U32 R5, RZ, RZ, UR4 ;  /* 0x00000004ff057e24 */ /* 0x000fe2000f8e00ff */
[----:B-1----:R-:W-:Y:S01]  /*12650*/  @P0 SHF.R.U32.HI R3, RZ, R7, R4 ;  /* 0x00000007ff030219 */ /* 0x002fe20000011604 */
[----:B------:R-:W-:Y:S01]  /*12660*/  IMAD.U32 R4, RZ, RZ, UR8 ;  /* 0x00000008ff047e24 */ /* 0x000fe2000f8e00ff */
[----:B------:R-:W-:Y:S02]  /*12670*/  ULDC.64 UR8, c[0x0][0xad8] ;  /* 0x0002b60000087ab9 */ /* 0x000fe40000000a00 */
[--C-:B------:R-:W-:Y:S01]  /*12680*/  SHF.R.S32.HI R6, RZ, 0x1f, R3.reuse ;  /* 0x0000001fff067819 */ /* 0x100fe20000011403 */
[----:B------:R-:W-:Y:S02]  /*12690*/  IMAD.MOV R7, RZ, RZ, -R3 ;  /* 0x000000ffff077224 */ /* 0x000fe400078e0a03 */
[----:B------:R-:W-:-:S04]  /*126a0*/  IMAD.WIDE.U32 R4, R3, UR10, R4 ;  /* 0x0000000a03047c25 */ /* 0x000fc8000f8e0004 */
[----:B------:R-:W-:Y:S02]  /*126b0*/  IMAD R7, R11, R7, R8 ;  /* 0x000000070b077224 */ /* 0x000fe400078e0208 */
[----:B------:R-:W-:Y:S02]  /*126c0*/  IMAD R6, R6, UR10, RZ ;  /* 0x0000000a06067c24 */ /* 0x000fe4000f8e02ff */
[----:B------:R-:W-:Y:S02]  /*126d0*/  VIADD R8, R13, UR47 ;  /* 0x0000002f0d087c36 */ /* 0x000fe40008000000 */
[----:B------:R-:W-:Y:S01]  /*126e0*/  IMAD R9, R3, UR11, R6 ;  /* 0x0000000b03097c24 */ /* 0x000fe2000f8e0206 */
[----:B------:R-:W-:Y:S01]  /*126f0*/  SHF.R.S32.HI R6, RZ, 0x1f, R7 ;  /* 0x0000001fff067819 */ /* 0x000fe20000011407 */
[----:B-----5:R-:W-:Y:S02]  /*12700*/  IMAD R11, R0, R11, RZ ;  /* 0x0000000b000b7224 */ /* 0x020fe400078e02ff */
[----:B------:R-:W-:-:S02]  /*12710*/  IMAD.IADD R5, R5, 0x1, R9 ;  /* 0x0000000105057824 */ /* 0x000fc400078e0209 */
[----:B------:R-:W-:Y:S02]  /*12720*/  IMAD R6, R6, UR8, RZ ;  /* 0x0000000806067c24 */ /* 0x000fe4000f8e02ff */
[----:B------:R-:W-:-:S04]  /*12730*/  IMAD.WIDE.U32 R4, R7, UR8, R4 ;  /* 0x0000000807047c25 */ /* 0x000fc8000f8e0004 */
[----:B------:R-:W-:Y:S01]  /*12740*/  IMAD R9, R7, UR9, R6 ;  /* 0x0000000907097c24 */ /* 0x000fe2000f8e0206 */
[----:B------:R-:W-:Y:S01]  /*12750*/  ULDC.64 UR8, c[0x0][0xa80] ;  /* 0x0002a00000087ab9 */ /* 0x000fe20000000a00 */
[----:B------:R-:W-:Y:S01]  /*12760*/  VIADD R3, R8, 0x40 ;  /* 0x0000004008037836 */ /* 0x000fe20000000000 */
[----:B------:R-:W-:Y:S01]  /*12770*/  LEA R6, P2, R4, UR8, 0x1 ;  /* 0x0000000804067c11 */ /* 0x000fe2000f8408ff */
[----:B------:R-:W-:Y:S02]  /*12780*/  IMAD.IADD R5, R5, 0x1, R9 ;  /* 0x0000000105057824 */ /* 0x000fe400078e0209 */
[----:B------:R-:W-:Y:S01]  /*12790*/  VIADD R0, R8, 0x20 ;  /* 0x0000002008007836 */ /* 0x000fe20000000000 */
[-C--:B------:R-:W-:Y:S01]  /*127a0*/  ISETP.GE.AND P0, PT, R3, R11.reuse, PT ;  /* 0x0000000b0300720c */ /* 0x080fe20003f06270 */
[----:B------:R-:W-:Y:S01]  /*127b0*/  IMAD.SHL.U32 R7, R10, 0x8, RZ ;  /* 0x000000080a077824 */ /* 0x000fe200078e00ff */
[----:B------:R-:W-:Y:S02]  /*127c0*/  LEA.HI.X R3, R4, UR9, R5, 0x1, P2 ;  /* 0x0000000904037c11 */ /* 0x000fe400090f0c05 */
[-C--:B------:R-:W-:Y:S01]  /*127d0*/  ISETP.GE.AND P2, PT, R8, R11.reuse, PT ;  /* 0x0000000b0800720c */ /* 0x080fe20003f46270 */
[C---:B------:R-:W-:Y:S01]  /*127e0*/  VIADD R9, R7.reuse, 0xc0 ;  /* 0x000000c007097836 */ /* 0x040fe20000000000 */
[----:B------:R-:W-:Y:S01]  /*127f0*/  ISETP.GE.AND P1, PT, R0, R11, PT ;  /* 0x0000000b0000720c */ /* 0x000fe20003f26270 */
[C---:B------:R-:W-:Y:S01]  /*12800*/  VIADD R13, R7.reuse, 0x80 ;  /* 0x00000080070d7836 */ /* 0x040fe20000000000 */
[----:B------:R0:W1:Y:S01]  /*12810*/  SHFL.IDX PT, R4, R6, RZ, 0x181f ;  /* 0x00181fff06047589 */ /* 0x00006200000e0000 */
[----:B------:R-:W-:Y:S01]  /*12820*/  VIADD R15, R7, 0x40 ;  /* 0x00000040070f7836 */ /* 0x000fe20000000000 */
[----:B------:R-:W-:-:S02]  /*12830*/  SHF.R.S32.HI R10, RZ, 0x1f, R7 ;  /* 0x0000001fff0a7819 */ /* 0x000fc40000011407 */
[----:B------:R0:W2:Y:S01]  /*12840*/  SHFL.IDX PT, R0, R3, RZ, 0x181f ;  /* 0x00181fff03007589 */ /* 0x0000a200000e0000 */
[----:B------:R-:W-:Y:S02]  /*12850*/  SHF.R.S32.HI R12, RZ, 0x1f, R9 ;  /* 0x0000001fff0c7819 */ /* 0x000fe40000011409 */
[----:B------:R-:W-:Y:S02]  /*12860*/  SHF.R.S32.HI R14, RZ, 0x1f, R13 ;  /* 0x0000001fff0e7819 */ /* 0x000fe4000001140d */
        /* <DEDUP_REMOVED lines=19> */
.L_x_1566:
[----:B------:R-:W-:Y:S05]  /*129a0*/  BSYNC B1 ;  /* 0x0000000000017941 */ /* 0x000fea0003800000 */
.L_x_1565:
        /* <DEDUP_REMOVED lines=21> */
.L_x_1568:
[----:B------:R-:W-:Y:S05]  /*12b00*/  BSYNC B1 ;  /* 0x0000000000017941 */ /* 0x000fea0003800000 */
.L_x_1567:
        /* <DEDUP_REMOVED lines=21> */
.L_x_1570:
[----:B------:R-:W-:Y:S05]  /*12c60*/  BSYNC B1 ;  /* 0x0000000000017941 */ /* 0x000fea0003800000 */
.L_x_1569:
        /* <DEDUP_REMOVED lines=11> */
[-C--:B0-----:R-:W-:Y:S02]  /*12d20*/  @!P3 LEA.HI.X R7, R7, R3.reuse, R10, 0x1, P4 ;  /* 0x000000030707b211 */ /* 0x081fe400020f0c0a */
        /* <DEDUP_REMOVED lines=10> */
.L_x_1559:
[----:B------:R-:W-:Y:S05]  /*12dd0*/  BSYNC B0 ;  /* 0x0000000000007941 */ /* 0x000fea0003800000 */
.L_x_1549:
[----:B------:R-:W-:Y:S02]  /*12de0*/  ULDC UR4, c[0x0][0xc3c] ;  /* 0x00030f0000047ab9 */ /* 0x000fe40000000800 */
[----:B------:R-:W-:-:S06]  /*12df0*/  UISETP.GE.AND UP0, UPT, UR53, UR4, UPT ;  /* 0x000000043500728c */ /* 0x000fcc000bf06270 */
[----:B------:R-:W-:-:S13]  /*12e00*/  PLOP3.LUT P0, PT, PT, PT, UP0, 0x80, 0x0 ;  /* 0x000000000000781c */ /* 0x000fda0003f0f008 */
[----:B------:R-:W-:Y:S05]  /*12e10*/  @!P0 BRA `(.L_x_1571) ;  /* 0xfffffee000b48947 */ /* 0x000fea000383ffff */
[----:B------:R-:W-:Y:S05]  /*12e20*/  EXIT ;  /* 0x000000000000794d */ /* 0x000fea0003800000 */
.L_x_1458:
[----:B------:R-:W-:-:S08]  /*12e30*/  NOP ;  /* 0x0000000000007918 */ /* 0x000fd00000000000 */
[----:B0-----:R-:W0:-:S00]  /*12e40*/  USETMAXREG.DEALLOC.CTAPOOL 0x28 ;  /* 0x00000028000079c8 */ /* 0x001e0000080e0500 */
        /* <DEDUP_REMOVED lines=14> */
[----:B------:R-:W-:Y:S02]  /*12f30*/  IMAD.MOV.U32 R0, RZ, RZ, RZ ;  /* 0x000000ffff007224 */ /* 0x000fe400078e00ff */
[----:B------:R-:W-:Y:S01]  /*12f40*/  IMAD.MOV.U32 R9, RZ, RZ, RZ ;  /* 0x000000ffff097224 */ /* 0x000fe200078e00ff */
[----:B0-----:R-:W-:-:S04]  /*12f50*/  LOP3.LUT R7, R4, 0x1f, RZ, 0xc0, !PT ;  /* 0x0000001f04077812 */ /* 0x001fc800078ec0ff */
[----:B------:R-:W-:-:S04]  /*12f60*/  ISETP.NE.AND P0, PT, R7, 0x1f, PT ;  /* 0x0000001f0700780c */ /* 0x000fc80003f05270 */
[----:B------:R-:W-:-:S13]  /*12f70*/  ISETP.GE.OR P1, PT, R7, UR4, !P0 ;  /* 0x0000000407007c0c */ /* 0x000fda000c726670 */
[----:B------:R-:W0:Y:S08]  /*12f80*/  @!P1 LDC.64 R4, c[0x0][0xc80] ;  /* 0x00032000ff049b82 */ /* 0x000e300000000a00 */
[----:B------:R-:W1:Y:S01]  /*12f90*/  @!P1 LDC.64 R2, c[0x0][0xc78] ;  /* 0x00031e00ff029b82 */ /* 0x000e620000000a00 */
[----:B0-----:R-:W-:-:S05]  /*12fa0*/  @!P1 IMAD.WIDE.U32 R4, R7, 0x4, R4 ;  /* 0x0000000407049825 */ /* 0x001fca00078e0004 */
[----:B------:R-:W2:Y:S01]  /*12fb0*/  @!P1 LDG.E R0, desc[UR36][R4.64] ;  /* 0x0000002404009981 */ /* 0x000ea2000c1e1900 */
[----:B-1----:R-:W-:-:S05]  /*12fc0*/  @!P1 IMAD.WIDE.U32 R2, R7, 0x4, R2 ;  /* 0x0000000407029825 */ /* 0x002fca00078e0002 */
        /* <DEDUP_REMOVED lines=21> */
[----:B------:R-:W1:Y:S01]  /*13120*/  S2R R11, SR_CTAID.X ;  /* 0x00000000000b7919 */ /* 0x000e620000002500 */
[----:B0-----:R-:W-:Y:S02]  /*13130*/  SEL R5, R4, RZ, P5 ;  /* 0x000000ff04057207 */ /* 0x001fe40002800000 */
[----:B------:R-:W0:Y:S03]  /*13140*/  LDC R4, c[0x0][0xc38] ;  /* 0x00030e00ff047b82 */ /* 0x000e260000000800 */
[----:B------:R-:W-:-:S05]  /*13150*/  IMAD.IADD R13, R2, 0x1, R5 ;  /* 0x00000001020d7824 */ /* 0x000fca00078e0205 */
[----:B------:R-:W0:Y:S02]  /*13160*/  SHFL.IDX PT, R5, R13, 0x1f, 0x1f ;  /* 0x03e01f000d057f89 */ /* 0x000e2400000e0000 */
[----:B0-----:R-:W-:-:S05]  /*13170*/  IMAD R6, R5, R4, RZ ;  /* 0x0000000405067224 */ /* 0x001fca00078e02ff */
[----:B-1----:R-:W-:Y:S01]  /*13180*/  ISETP.GT.AND P6, PT, R6, R11, PT ;  /* 0x0000000b0600720c */ /* 0x002fe20003fc4270 */
[----:B------:R-:W-:-:S12]  /*13190*/  IMAD.MOV.U32 R3, RZ, RZ, R6 ;  /* 0x000000ffff037224 */ /* 0x000fd800078e0006 */
[----:B------:R-:W-:Y:S05]  /*131a0*/  @P6 BRA `(.L_x_1573) ;  /* 0x0000000000a46947 */ /* 0x000fea0003800000 */
[----:B------:R-:W-:Y:S01]  /*131b0*/  IMAD.MOV.U32 R6, RZ, RZ, R3 ;  /* 0x000000ffff067224 */ /* 0x000fe200078e0003 */
[----:B------:R-:W-:Y:S01]  /*131c0*/  UMOV UR4, URZ ;  /* 0x0000003f00047c82 */ /* 0x000fe20008000000 */
[----:B------:R-:W-:-:S05]  /*131d0*/  ULDC UR5, c[0x0][0xc3c] ;  /* 0x00030f0000057ab9 */ /* 0x000fca0000000800 */
.L_x_1575:
        /* <DEDUP_REMOVED lines=10> */
[----:B------:R0:W2:Y:S01]  /*13280*/  @!P6 LDG.E R0, desc[UR36][R4.64] ;  /* 0x000000240400e981 */ /* 0x0000a2000c1e1900 */
[----:B-1----:R-:W-:-:S04]  /*13290*/  @!P6 IMAD.WIDE R2, R9, 0x4, R2 ;  /* 0x000000040902e825 */ /* 0x002fc800078e0202 */
[----:B------:R-:W-:Y:S01]  /*132a0*/  IMAD.MOV.U32 R9, RZ, RZ, RZ ;  /* 0x000000ffff097224 */ /* 0x000fe200078e00ff */
[----:B0-----:R-:W0:Y:S05]  /*132b0*/  LDC R4, c[0x0][0xc38] ;  /* 0x00030e00ff047b82 */ /* 0x001e2a0000000800 */
[----:B------:R-:W2:Y:S02]  /*132c0*/  @!P6 LDG.E R9, desc[UR36][R2.64] ;  /* 0x000000240209e981 */ /* 0x000ea4000c1e1900 */
[----:B--2---:R-:W-:-:S05]  /*132d0*/  IMAD R15, R0, R9, RZ ;  /* 0x00000009000f7224 */ /* 0x004fca00078e02ff */
        /* <DEDUP_REMOVED lines=20> */
[----:B------:R-:W-:Y:S02]  /*13420*/  IMAD.MOV.U32 R13, RZ, RZ, R2 ;  /* 0x000000ffff0d7224 */ /* 0x000fe400078e0002 */
[----:B------:R-:W-:-:S07]  /*13430*/  IMAD.MOV.U32 R3, RZ, RZ, R5 ;  /* 0x000000ffff037224 */ /* 0x000fce00078e0005 */
.L_x_1573:
[----:B------:R-:W-:Y:S02]  /*13440*/  IMAD.IADD R28, R6, 0x1, -R3 ;  /* 0x00000001061c7824 */ /* 0x000fe400078e0a03 */
[----:B------:R-:W-:Y:S02]  /*13450*/  IMAD.MOV.U32 R3, RZ, RZ, RZ ;  /* 0x000000ffff037224 */ /* 0x000fe400078e00ff */
[----:B------:R-:W-:-:S05]  /*13460*/  IMAD R2, R13, R4, R28 ;  /* 0x000000040d027224 */ /* 0x000fca00078e021c */
[----:B------:R-:W-:-:S13]  /*13470*/  ISETP.GT.AND P0, PT, R2, R11, PT ;  /* 0x0000000b0200720c */ /* 0x000fda0003f04270 */
[----:B------:R-:W-:Y:S02]  /*13480*/  VOTEU.ANY UR6, UPT, !P0 ;  /* 0x0000000000067886 */ /* 0x000fe400040e0100 */
[----:B------:R-:W-:Y:S02]  /*13490*/  UPOPC UR5, UR6 ;  /* 0x00000006000572bf */ /* 0x000fe40008000000 */
[----:B------:R-:W-:Y:S02]  /*134a0*/  ISETP.NE.AND P0, PT, RZ, UR6, PT ;  /* 0x00000006ff007c0c */ /* 0x000fe4000bf05270 */
[----:B------:R-:W-:Y:S02]  /*134b0*/  UIADD3 UR42, UR5, UR4, URZ ;  /* 0x00000004052a7290 */ /* 0x000fe4000fffe03f */
[----:B------:R-:W-:Y:S02]  /*134c0*/  IMAD.U32 R2, RZ, RZ, UR5 ;  /* 0x00000005ff027e24 */ /* 0x000fe4000f8e00ff */
[----:B------:R-:W-:-:S03]  /*134d0*/  IMAD.U32 R5, RZ, RZ, UR5 ;  /* 0x00000005ff057e24 */ /* 0x000fc6000f8e00ff */
[----:B------:R-:W0:Y:S04]  /*134e0*/  SHFL.IDX PT, R9, R9, R2, 0x1f ;  /* 0x00001f0209097589 */ /* 0x000e2800000e0000 */
[----:B------:R1:W2:Y:S01]  /*134f0*/  SHFL.IDX PT, R0, R0, R5, 0x1f ;  /* 0x00001f0500007589 */ /* 0x0002a200000e0000 */
[----:B0-----:R-:W-:Y:S01]  /*13500*/  ISETP.NE.AND P1, PT, R9, 0x1, PT ;  /* 0x000000010900780c */ /* 0x001fe20003f25270 */
[----:B-1----:R-:W-:-:S12]  /*13510*/  @!P0 BRA `(.L_x_1576) ;  /* 0x00000000000c8947 */ /* 0x002fd80003800000 */
[----:B------:R-:W-:-:S06]  /*13520*/  UIADD3 UR4, UR5, -0x1, URZ ;  /* 0xffffffff05047890 */ /* 0x000fcc000fffe03f */
[----:B------:R-:W-:-:S05]  /*13530*/  IMAD.U32 R2, RZ, RZ, UR4 ;  /* 0x00000004ff027e24 */ /* 0x000fca000f8e00ff */
[----:B------:R0:W1:Y:S02]  /*13540*/  SHFL.IDX PT, R3, R13, R2, 0x1f ;  /* 0x00001f020d037589 */ /* 0x00006400000e0000 */
.L_x_1576:
[----:B-1----:R-:W-:-:S04]  /*13550*/  IMAD R28, R3, R4, R28 ;  /* 0x00000004031c7224 */ /* 0x002fc800078e021c */
[----:B------:R-:W-:Y:S01]  /*13560*/  IMAD.IADD R5, R11, 0x1, -R28 ;  /* 0x000000010b057824 */ /* 0x000fe200078e0a1c */
[----:B------:R-:W-:Y:S06]  /*13570*/  @!P1 BRA `(.L_x_1577) ;  /* 0x0000000000e89947 */ /* 0x000fec0003800000 */
[-C--:B--2---:R-:W-:Y:S02]  /*13580*/  IABS R12, R0.reuse ;  /* 0x00000000000c7213 */ /* 0x084fe40000000000 */
[----:B------:R-:W-:Y:S02]  /*13590*/  IABS R4, R9 ;  /* 0x0000000900047213 */ /* 0x000fe40000000000 */
[----:B------:R-:W1:Y:S01]  /*135a0*/  I2F.RP R6, R12 ;  /* 0x0000000c00067306 */ /* 0x000e620000209400 */
[----:B------:R-:W-:-:S07]  /*135b0*/  IABS R10, R0 ;  /* 0x00000000000a7213 */ /* 0x000fce0000000000 */
[----:B------:R-:W2:Y:S08]  /*135c0*/  I2F.RP R8, R4 ;  /* 0x0000000400087306 */ /* 0x000eb00000209400 */
[----:B-1----:R-:W0:Y:S08]  /*135d0*/  MUFU.RCP R6, R6 ;  /* 0x0000000600067308 */ /* 0x002e300000001000 */
[----:B--2---:R-:W-:Y:S01]  /*135e0*/  MUFU.RCP R8, R8 ;  /* 0x0000000800087308 */ /* 0x004fe20000001000 */
[----:B0-----:R-:W-:Y:S01]  /*135f0*/  VIADD R2, R6, 0xffffffe ;  /* 0x0ffffffe06027836 */ /* 0x001fe20000000000 */
[----:B------:R-:W-:-:S06]  /*13600*/  IABS R6, R5 ;  /* 0x0000000500067213 */ /* 0x000fcc0000000000 */
[----:B------:R0:W1:Y:S02]  /*13610*/  F2I.FTZ.U32.TRUNC.NTZ R3, R2 ;  /* 0x0000000200037305 */ /* 0x000064000021f000 */
[----:B0-----:R-:W-:Y:S02]  /*13620*/  IMAD.MOV.U32 R2, RZ, RZ, RZ ;  /* 0x000000ffff027224 */ /* 0x001fe400078e00ff */
[----:B-1----:R-:W-:-:S04]  /*13630*/  IMAD.MOV R11, RZ, RZ, -R3 ;  /* 0x000000ffff0b7224 */ /* 0x002fc800078e0a03 */
[----:B------:R-:W-:-:S04]  /*13640*/  IMAD R11, R11, R12, RZ ;  /* 0x0000000c0b0b7224 */ /* 0x000fc800078e02ff */
[----:B------:R-:W-:-:S04]  /*13650*/  IMAD.HI.U32 R3, R3, R11, R2 ;  /* 0x0000000b03037227 */ /* 0x000fc800078e0002 */
[----:B------:R-:W-:Y:S02]  /*13660*/  IMAD.MOV R11, RZ, RZ, -R10 ;  /* 0x000000ffff0b7224 */ /* 0x000fe400078e0a0a */
[----:B------:R-:W-:-:S04]  /*13670*/  IMAD.HI.U32 R2, R3, R6, RZ ;  /* 0x0000000603027227 */ /* 0x000fc800078e00ff */
[----:B------:R-:W-:Y:S01]  /*13680*/  IMAD R3, R2, R11, R6 ;  /* 0x0000000b02037224 */ /* 0x000fe200078e0206 */
[----:B------:R-:W-:Y:S01]  /*13690*/  LOP3.LUT R6, R5, R0, RZ, 0x3c, !PT ;  /* 0x0000000005067212 */ /* 0x000fe200078e3cff */
[----:B------:R-:W-:-:S03]  /*136a0*/  VIADD R10, R8, 0xffffffe ;  /* 0x0ffffffe080a7836 */ /* 0x000fc60000000000 */
[----:B------:R-:W-:Y:S02]  /*136b0*/  ISETP.GT.U32.AND P1, PT, R12, R3, PT ;  /* 0x000000030c00720c */ /* 0x000fe40003f24070 */
[----:B------:R-:W-:-:S11]  /*136c0*/  ISETP.GE.AND P2, PT, R6, RZ, PT ;  /* 0x000000ff0600720c */ /* 0x000fd60003f46270 */
[----:B------:R-:W-:Y:S02]  /*136d0*/  @!P1 IMAD.IADD R3, R3, 0x1, -R12 ;  /* 0x0000000103039824 */ /* 0x000fe400078e0a0c */
[----:B------:R-:W-:Y:S01]  /*136e0*/  @!P1 VIADD R2, R2, 0x1 ;  /* 0x0000000102029836 */ /* 0x000fe20000000000 */
[----:B------:R-:W-:Y:S02]  /*136f0*/  ISETP.NE.AND P1, PT, R0, RZ, PT ;  /* 0x000000ff0000720c */ /* 0x000fe40003f25270 */
[----:B------:R-:W-:Y:S02]  /*13700*/  ISETP.GE.U32.AND P0, PT, R3, R12, PT ;  /* 0x0000000c0300720c */ /* 0x000fe40003f06070 */
[----:B------:R-:W0:Y:S11]  /*13710*/  F2I.FTZ.U32.TRUNC.NTZ R3, R10 ;  /* 0x0000000a00037305 */ /* 0x000e36000021f000 */
[----:B------:R-:W-:-:S04]  /*13720*/  @P0 VIADD R2, R2, 0x1 ;  /* 0x0000000102020836 */ /* 0x000fc80000000000 */
[----:B------:R-:W-:Y:S01]  /*13730*/  IMAD.MOV.U32 R8, RZ, RZ, R2 ;  /* 0x000000ffff087224 */ /* 0x000fe200078e0002 */
[----:B------:R-:W-:Y:S01]  /*13740*/  IABS R2, R9 ;  /* 0x0000000900027213 */ /* 0x000fe20000000000 */
[----:B0-----:R-:W-:Y:S02]  /*13750*/  IMAD.MOV R11, RZ, RZ, -R3 ;  /* 0x000000ffff0b7224 */ /* 0x001fe400078e0a03 */
[----:B------:R-:W-:Y:S01]  /*13760*/  @!P2 IMAD.MOV R8, RZ, RZ, -R8 ;  /* 0x000000ffff08a224 */ /* 0x000fe200078e0a08 */
[----:B------:R-:W-:Y:S01]  /*13770*/  @!P1 LOP3.LUT R8, RZ, R0, RZ, 0x33, !PT ;  /* 0x00000000ff089212 */ /* 0x000fe200078e33ff */
[----:B------:R-:W-:Y:S02]  /*13780*/  IMAD.MOV R10, RZ, RZ, -R2 ;  /* 0x000000ffff0a7224 */ /* 0x000fe400078e0a02 */
[----:B------:R-:W-:Y:S01]  /*13790*/  IMAD R11, R11, R4, RZ ;  /* 0x000000040b0b7224 */ /* 0x000fe200078e02ff */
[----:B------:R-:W-:Y:S01]  /*137a0*/  IABS R6, R8 ;  /* 0x0000000800067213 */ /* 0x000fe20000000000 */
[----:B------:R-:W-:-:S04]  /*137b0*/  IMAD.MOV.U32 R2, RZ, RZ, RZ ;  /* 0x000000ffff027224 */ /* 0x000fc800078e00ff */
[----:B------:R-:W-:-:S04]  /*137c0*/  IMAD.HI.U32 R2, R3, R11, R2 ;  /* 0x0000000b03027227 */ /* 0x000fc800078e0002 */
[----:B------:R-:W-:Y:S02]  /*137d0*/  IMAD.MOV.U32 R3, RZ, RZ, R6 ;  /* 0x000000ffff037224 */ /* 0x000fe400078e0006 */
[----:B------:R-:W-:Y:S02]  /*137e0*/  IMAD.MOV.U32 R6, RZ, RZ, R10 ;  /* 0x000000ffff067224 */ /* 0x000fe400078e000a */
[----:B------:R-:W-:-:S04]  /*137f0*/  IMAD.HI.U32 R2, R2, R3, RZ ;  /* 0x0000000302027227 */ /* 0x000fc800078e00ff */
[----:B------:R-:W-:-:S05]  /*13800*/  IMAD R3, R2, R6, R3 ;  /* 0x0000000602037224 */ /* 0x000fca00078e0203 */
[----:B------:R-:W-:-:S13]  /*13810*/  ISETP.GT.U32.AND P1, PT, R4, R3, PT ;  /* 0x000000030400720c */ /* 0x000fda0003f24070 */
[----:B------:R-:W-:Y:S02]  /*13820*/  @!P1 IMAD.IADD R3, R3, 0x1, -R4 ;  /* 0x0000000103039824 */ /* 0x000fe400078e0a04 */
[----:B------:R-:W-:Y:S01]  /*13830*/  @!P1 VIADD R2, R2, 0x1 ;  /* 0x0000000102029836 */ /* 0x000fe20000000000 */
[----:B------:R-:W-:Y:S02]  /*13840*/  ISETP.NE.AND P1, PT, R9, RZ, PT ;  /* 0x000000ff0900720c */ /* 0x000fe40003f25270 */
[----:B------:R-:W-:Y:S02]  /*13850*/  ISETP.GE.U32.AND P0, PT, R3, R4, PT ;  /* 0x000000040300720c */ /* 0x000fe40003f06070 */
[----:B------:R-:W-:-:S04]  /*13860*/  LOP3.LUT R3, R8, R9, RZ, 0x3c, !PT ;  /* 0x0000000908037212 */ /* 0x000fc800078e3cff */
[----:B------:R-:W-:Y:S01]  /*13870*/  ISETP.GE.AND P2, PT, R3, RZ, PT ;  /* 0x000000ff0300720c */ /* 0x000fe20003f46270 */
[----:B------:R-:W-:-:S06]  /*13880*/  IMAD.MOV R3, RZ, RZ, -R8 ;  /* 0x000000ffff037224 */ /* 0x000fcc00078e0a08 */
[----:B------:R-:W-:-:S06]  /*13890*/  @P0 VIADD R2, R2, 0x1 ;  /* 0x0000000102020836 */ /* 0x000fcc0000000000 */
[----:B------:R-:W-:Y:S01]  /*138a0*/  @!P2 IMAD.MOV R2, RZ, RZ, -R2 ;  /* 0x000000ffff02a224 */ /* 0x000fe200078e0a02 */
[----:B------:R-:W-:-:S05]  /*138b0*/  @!P1 LOP3.LUT R2, RZ, R9, RZ, 0x33, !PT ;  /* 0x00000009ff029212 */ /* 0x000fca00078e33ff */
[----:B------:R-:W-:-:S04]  /*138c0*/  IMAD.MOV R30, RZ, RZ, -R2 ;  /* 0x000000ffff1e7224 */ /* 0x000fc800078e0a02 */
[C---:B------:R-:W-:Y:S02]  /*138d0*/  IMAD R30, R9.reuse, R30, R8 ;  /* 0x0000001e091e7224 */ /* 0x040fe400078e0208 */
[----:B------:R-:W-:Y:S02]  /*138e0*/  IMAD R9, R9, 0x1000000, R2 ;  /* 0x0100000009097824 */ /* 0x000fe400078e0202 */
[----:B------:R-:W-:Y:S02]  /*138f0*/  IMAD R2, R0, R3, R5 ;  /* 0x0000000300027224 */ /* 0x000fe400078e0205 */
[----:B------:R-:W-:Y:S01]  /*13900*/  IMAD R30, R30, 0x10000, R9 ;  /* 0x000100001e1e7824 */ /* 0x000fe200078e0209 */
[----:B------:R-:W-:Y:S06]  /*13910*/  BRA `(.L_x_1578) ;  /* 0x0000000000fc7947 */ /* 0x000fec0003800000 */
.L_x_1577:
[----:B------:R-:W-:Y:S02]  /*13920*/  ULDC.64 UR4, c[0x0][0xc90] ;  /* 0x0003240000047ab9 */ /* 0x000fe40000000a00 */
[----:B------:R-:W-:-:S06]  /*13930*/  UIMAD.WIDE UR4, UR42, 0x4, UR4 ;  /* 0x000000042a0478a5 */ /* 0x000fcc000f8e0204 */
[----:B0-----:R-:W-:Y:S02]  /*13940*/  IMAD.U32 R2, RZ, RZ, UR4 ;  /* 0x00000004ff027e24 */ /* 0x001fe4000f8e00ff */
[----:B------:R-:W-:-:S05]  /*13950*/  IMAD.U32 R3, RZ, RZ, UR5 ;  /* 0x00000005ff037e24 */ /* 0x000fca000f8e00ff */
[----:B------:R0:W2:Y:S01]  /*13960*/  LDG.E R13, desc[UR36][R2.64] ;  /* 0x00000024020d7981 */ /* 0x0000a2000c1e1900 */
[----:B------:R-:W-:Y:S01]  /*13970*/  IABS R15, R5 ;  /* 0x00000005000f7213 */ /* 0x000fe20000000000 */
[----:B0-----:R-:W-:Y:S02]  /*13980*/  IMAD.MOV.U32 R2, RZ, RZ, RZ ;  /* 0x000000ffff027224 */ /* 0x001fe400078e00ff */
[----:B--2---:R-:W-:-:S05]  /*13990*/  IMAD R6, R0, R13, RZ ;  /* 0x0000000d00067224 */ /* 0x004fca00078e02ff */
[-C--:B------:R-:W-:Y:S02]  /*139a0*/  IABS R10, R6.reuse ;  /* 0x00000006000a7213 */ /* 0x080fe40000000000 */
[----:B------:R-:W-:Y:S02]  /*139b0*/  IABS R12, R6 ;  /* 0x00000006000c7213 */ /* 0x000fe40000000000 */
[----:B------:R-:W0:Y:S08]  /*139c0*/  I2F.RP R8, R10 ;  /* 0x0000000a00087306 */ /* 0x000e300000209400 */
[----:B0-----:R-:W0:Y:S02]  /*139d0*/  MUFU.RCP R8, R8 ;  /* 0x0000000800087308 */ /* 0x001e240000001000 */
[----:B0-----:R-:W-:-:S06]  /*139e0*/  VIADD R9, R8, 0xffffffe ;  /* 0x0ffffffe08097836 */ /* 0x001fcc0000000000 */
[----:B------:R-:W0:Y:S02]  /*139f0*/  F2I.FTZ.U32.TRUNC.NTZ R3, R9 ;  /* 0x0000000900037305 */ /* 0x000e24000021f000 */
[----:B0-----:R-:W-:-:S04]  /*13a00*/  IMAD.MOV R11, RZ, RZ, -R3 ;  /* 0x000000ffff0b7224 */ /* 0x001fc800078e0a03 */
[----:B------:R-:W-:-:S04]  /*13a10*/  IMAD R11, R11, R10, RZ ;  /* 0x0000000a0b0b7224 */ /* 0x000fc800078e02ff */
[----:B------:R-:W-:-:S04]  /*13a20*/  IMAD.HI.U32 R2, R3, R11, R2 ;  /* 0x0000000b03027227 */ /* 0x000fc800078e0002 */
[----:B------:R-:W-:Y:S02]  /*13a30*/  IMAD.MOV R3, RZ, RZ, -R12 ;  /* 0x000000ffff037224 */ /* 0x000fe400078e0a0c */
        /* <DEDUP_REMOVED lines=8> */
[----:B------:R-:W-:-:S07]  /*13ac0*/  ISETP.GE.AND P2, PT, R3, RZ, PT ;  /* 0x000000ff0300720c */ /* 0x000fce0003f46270 */
[----:B------:R-:W-:-:S06]  /*13ad0*/  @P0 VIADD R2, R2, 0x1 ;  /* 0x0000000102020836 */ /* 0x000fcc0000000000 */
[----:B------:R-:W-:Y:S01]  /*13ae0*/  @!P2 IMAD.MOV R2, RZ, RZ, -R2 ;  /* 0x000000ffff02a224 */ /* 0x000fe200078e0a02 */
[----:B------:R-:W-:-:S05]  /*13af0*/  @!P1 LOP3.LUT R2, RZ, R6, RZ, 0x33, !PT ;  /* 0x00000006ff029212 */ /* 0x000fca00078e33ff */
[----:B------:R-:W-:Y:S02]  /*13b00*/  IMAD R11, R13, R2, RZ ;  /* 0x000000020d0b7224 */ /* 0x000fe400078e02ff */
[----:B------:R-:W-:Y:S02]  /*13b10*/  IMAD.MOV R2, RZ, RZ, -R2 ;  /* 0x000000ffff027224 */ /* 0x000fe400078e0a02 */
[----:B------:R-:W-:Y:S02]  /*13b20*/  IMAD.MOV R3, RZ, RZ, -R11 ;  /* 0x000000ffff037224 */ /* 0x000fe400078e0a0b */
[----:B------:R-:W-:Y:S02]  /*13b30*/  IMAD R6, R6, R2, R5 ;  /* 0x0000000206067224 */ /* 0x000fe400078e0205 */
[----:B------:R-:W-:Y:S01]  /*13b40*/  IMAD.MOV.U32 R2, RZ, RZ, RZ ;  /* 0x000000ffff027224 */ /* 0x000fe200078e00ff */
[----:B------:R-:W-:-:S04]  /*13b50*/  VIADDMNMX R13, R3, R4, R13, PT ;  /* 0x00000004030d7246 */ /* 0x000fc8000380010d */
[-C--:B------:R-:W-:Y:S01]  /*13b60*/  IABS R8, R13.reuse ;  /* 0x0000000d00087213 */ /* 0x080fe20000000000 */
[----:B------:R-:W-:Y:S01]  /*13b70*/  IMAD.MOV R30, RZ, RZ, -R13 ;  /* 0x000000ffff1e7224 */ /* 0x000fe200078e0a0d */
[----:B------:R-:W-:Y:S02]  /*13b80*/  IABS R10, R13 ;  /* 0x0000000d000a7213 */ /* 0x000fe40000000000 */
[----:B------:R-:W0:Y:S08]  /*13b90*/  I2F.RP R4, R8 ;  /* 0x0000000800047306 */ /* 0x000e300000209400 */
[----:B0-----:R-:W0:Y:S02]  /*13ba0*/  MUFU.RCP R4, R4 ;  /* 0x0000000400047308 */ /* 0x001e240000001000 */
[----:B0-----:R-:W-:-:S06]  /*13bb0*/  VIADD R3, R4, 0xffffffe ;  /* 0x0ffffffe04037836 */ /* 0x001fcc0000000000 */
[----:B------:R-:W0:Y:S02]  /*13bc0*/  F2I.FTZ.U32.TRUNC.NTZ R3, R3 ;  /* 0x0000000300037305 */ /* 0x000e24000021f000 */
[----:B0-----:R-:W-:-:S04]  /*13bd0*/  IMAD.MOV R9, RZ, RZ, -R3 ;  /* 0x000000ffff097224 */ /* 0x001fc800078e0a03 */
[----:B------:R-:W-:Y:S01]  /*13be0*/  IMAD.MOV.U32 R5, RZ, RZ, R9 ;  /* 0x000000ffff057224 */ /* 0x000fe200078e0009 */
[----:B------:R-:W-:-:S03]  /*13bf0*/  IABS R9, R6 ;  /* 0x0000000600097213 */ /* 0x000fc60000000000 */
        /* <DEDUP_REMOVED lines=11> */
[----:B------:R-:W-:Y:S02]  /*13cb0*/  ISETP.GE.AND P2, PT, R3, RZ, PT ;  /* 0x000000ff0300720c */ /* 0x000fe40003f46270 */
[----:B------:R-:W-:-:S05]  /*13cc0*/  IADD3 R3, R11, 0x1000000, R6 ;  /* 0x010000000b037810 */ /* 0x000fca0007ffe006 */
[----:B------:R-:W-:-:S06]  /*13cd0*/  @P0 VIADD R2, R2, 0x1 ;  /* 0x0000000102020836 */ /* 0x000fcc0000000000 */
[----:B------:R-:W-:Y:S01]  /*13ce0*/  @!P2 IMAD.MOV R2, RZ, RZ, -R2 ;  /* 0x000000ffff02a224 */ /* 0x000fe200078e0a02 */
[----:B------:R-:W-:-:S05]  /*13cf0*/  @!P1 LOP3.LUT R2, RZ, R13, RZ, 0x33, !PT ;  /* 0x0000000dff029212 */ /* 0x000fca00078e33ff */
[----:B------:R-:W-:-:S07]  /*13d00*/  IMAD R30, R2, R30, R3 ;  /* 0x0000001e021e7224 */ /* 0x000fce00078e0203 */
.L_x_1578:
[----:B------:R-:W-:-:S05]  /*13d10*/  LOP3.LUT R29, RZ, R2, RZ, 0x33, !PT ;  /* 0x00000002ff1d7212 */ /* 0x000fca00078e33ff */
[----:B------:R-:W-:Y:S01]  /*13d20*/  IMAD.IADD R29, R0, 0x1, R29 ;  /* 0x00000001001d7824 */ /* 0x000fe200078e021d */
[----:B------:R-:W-:Y:S06]  /*13d30*/  BRA `(.L_x_1579) ;  /* 0x0000000000107947 */ /* 0x000fec0003800000 */
.L_x_1574:
[----:B------:R-:W-:Y:S01]  /*13d40*/  IMAD.MOV.U32 R28, RZ, RZ, R11 ;  /* 0x000000ffff1c7224 */ /* 0x000fe200078e000b */
[----:B------:R-:W-:Y:S01]  /*13d50*/  ULDC UR42, c[0x0][0xc3c] ;  /* 0x00030f00002a7ab9 */ /* 0x000fe20000000800 */
[----:B------:R-:W-:Y:S02]  /*13d60*/  IMAD.MOV.U32 R29, RZ, RZ, RZ ;  /* 0x000000ffff1d7224 */ /* 0x000fe400078e00ff */
[----:B------:R-:W-:-:S07]  /*13d70*/  IMAD.MOV.U32 R30, RZ, RZ, RZ ;  /* 0x000000ffff1e7224 */ /* 0x000fce00078e00ff */
.L_x_1579:
[----:B------:R-:W-:Y:S01]  /*13d80*/  ISETP.NE.AND P0, PT, R7, RZ, PT ;  /* 0x000000ff0700720c */ /* 0x000fe20003f05270 */
[----:B------:R-:W-:-:S12]  /*13d90*/  IMAD.U32 R31, RZ, RZ, UR42 ;  /* 0x0000002aff1f7e24 */ /* 0x000fd8000f8e00ff */
[----:B------:R-:W0:Y:S01]  /*13da0*/  @!P0 S2R R3, SR_CgaCtaId ;  /* 0x0000000000038919 */ /* 0x000e220000008800 */
[----:B------:R-:W-:-:S04]  /*13db0*/  @!P0 MOV R0, 0x400 ;  /* 0x0000040000008802 */ /* 0x000fc80000000f00 */
[----:B0-----:R-:W-:-:S05]  /*13dc0*/  @!P0 LEA R0, R3, R0, 0x18 ;  /* 0x0000000003008211 */ /* 0x001fca00078ec0ff */
[----:B------:R0:W-:Y:S01]  /*13dd0*/  @!P0 STS.128 [R0+0x284d0], R28 ;  /* 0x0284d01c00008388 */ /* 0x0001e20000000c00 */
[----:B------:R-:W-:Y:S06]  /*13de0*/  BAR.ARV 0x5, 0x180 ;  /* 0x0146000000007b1d */ /* 0x000fec0000002000 */
.L_x_1572:
[----:B------:R-:W-:Y:S01]  /*13df0*/  ULDC UR4, c[0x0][0xc3c] ;  /* 0x00030f0000047ab9 */ /* 0x000fe20000000800 */
[----:B------:R1:W-:Y:S01]  /*13e00*/  STL [R1+0x4], RZ ;  /* 0x000004ff01007387 */ /* 0x0003e20000100800 */
[----:B------:R-:W-:Y:S01]  /*13e10*/  UISETP.GE.AND UP0, UPT, UR42, UR4, UPT ;  /* 0x000000042a00728c */ /* 0x000fe2000bf06270 */
[----:B------:R-:W-:Y:S02]  /*13e20*/  IMAD.MOV.U32 R23, RZ, RZ, 0x1 ;  /* 0x00000001ff177424 */ /* 0x000fe400078e00ff */
[----:B------:R-:W-:-:S03]  /*13e30*/  IMAD.MOV.U32 R19, RZ, RZ, RZ ;  /* 0x000000ffff137224 */ /* 0x000fc600078e00ff */
[----:B------:R-:W-:-:S13]  /*13e40*/  PLOP3.LUT P0, PT, PT, PT, UP0, 0x80, 0x0 ;  /* 0x000000000000781c */ /* 0x000fda0003f0f008 */
[----:B-1----:R-:W-:Y:S05]  /*13e50*/  @P0 BRA `(.L_x_1580) ;  /* 0x00000058006c0947 */ /* 0x002fea0003800000 */
[----:B0-----:R-:W2:Y:S01]  /*13e60*/  LDL R0, [R1+0x14] ;  /* 0x0000140001007983 */ /* 0x001ea20000100800 */
[----:B------:R-:W0:Y:S01]  /*13e70*/  S2UR UR4, SR_CgaCtaId ;  /* 0x00000000000479c3 */ /* 0x000e220000008800 */
[----:B------:R-:W-:Y:S01]  /*13e80*/  MOV R17, 0x400 ;  /* 0x0000040000117802 */ /* 0x000fe20000000f00 */
[----:B------:R-:W-:Y:S01]  /*13e90*/  IMAD.MOV.U32 R37, RZ, RZ, 0x20 ;  /* 0x00000020ff257424 */ /* 0x000fe200078e00ff */
[----:B------:R-:W1:Y:S01]  /*13ea0*/  S2R R9, SR_TID.X ;  /* 0x0000000000097919 */ /* 0x000e620000002100 */
[----:B------:R-:W-:Y:S01]  /*13eb0*/  IMAD.MOV.U32 R23, RZ, RZ, 0x1 ;  /* 0x00000001ff177424 */ /* 0x000fe200078e00ff */
[----:B------:R-:W-:Y:S01]  /*13ec0*/  ULDC UR47, c[0x0][0xc] ;  /* 0x00000300002f7ab9 */ /* 0x000fe20000000800 */
[----:B------:R-:W-:Y:S01]  /*13ed0*/  IMAD.MOV.U32 R19, RZ, RZ, RZ ;  /* 0x000000ffff137224 */ /* 0x000fe200078e00ff */
[----:B------:R3:W-:Y:S01]  /*13ee0*/  STL [R1+0x4], RZ ;  /* 0x000004ff01007387 */ /* 0x0007e20000100800 */
[----:B0-----:R-:W-:-:S05]  /*13ef0*/  IMAD.U32 R34, RZ, RZ, UR4 ;  /* 0x00000004ff227e24 */ /* 0x001fca000f8e00ff */
[----:B------:R-:W-:Y:S01]  /*13f00*/  LEA R17, R34, R17, 0x18 ;  /* 0x0000001122117211 */ /* 0x000fe200078ec0ff */
[C---:B-1----:R-:W-:Y:S01]  /*13f10*/  IMAD.SHL.U32 R4, R9.reuse, 0x40, RZ ;  /* 0x0000004009047824 */ /* 0x042fe200078e00ff */
[C---:B------:R-:W-:Y:S01]  /*13f20*/  LOP3.LUT R8, R9.reuse, 0x7f, RZ, 0xc0, !PT ;  /* 0x0000007f09087812 */ /* 0x040fe200078ec0ff */
[C---:B------:R-:W-:Y:S01]  /*13f30*/  IMAD.SHL.U32 R22, R9.reuse, 0x80, RZ ;  /* 0x0000008009167824 */ /* 0x040fe200078e00ff */
[C---:B------:R-:W-:Y:S01]  /*13f40*/  LOP3.LUT P0, RZ, R9.reuse, 0x4, RZ, 0xc0, !PT ;  /* 0x0000000409ff7812 */ /* 0x040fe2000780c0ff */
[----:B------:R-:W-:Y:S01]  /*13f50*/  IMAD.SHL.U32 R6, R9, 0x8, RZ ;  /* 0x0000000809067824 */ /* 0x000fe200078e00ff */
[----:B------:R-:W-:Y:S02]  /*13f60*/  SHF.R.U32.HI R2, RZ, 0x5, R8 ;  /* 0x00000005ff027819 */ /* 0x000fe40000011608 */
[----:B------:R-:W-:Y:S02]  /*13f70*/  LOP3.LUT R3, R22, 0x380, RZ, 0xc0, !PT ;  /* 0x0000038016037812 */ /* 0x000fe400078ec0ff */
[----:B------:R-:W-:-:S02]  /*13f80*/  LOP3.LUT R7, R4, 0x40, RZ, 0xc0, !PT ;  /* 0x0000004004077812 */ /* 0x000fc400078ec0ff */
[----:B------:R-:W-:Y:S01]  /*13f90*/  LOP3.LUT R33, R4, 0x200, RZ, 0xc0, !PT ;  /* 0x0000020004217812 */ /* 0x000fe200078ec0ff */
[C---:B------:R-:W-:Y:S01]  /*13fa0*/  IMAD R3, R2.reuse, 0x10, R3 ;  /* 0x0000001002037824 */ /* 0x040fe200078e0203 */
[----:B------:R-:W-:Y:S01]  /*13fb0*/  SEL R37, R37, 0xffffffe0, !P0 ;  /* 0xffffffe025257807 */ /* 0x000fe20004000000 */
[----:B------:R-:W-:Y:S01]  /*13fc0*/  IMAD R7, R2, 0x400, R7 ;  /* 0x0000040002077824 */ /* 0x000fe200078e0207 */
[----:B--2---:R-:W-:Y:S02]  /*13fd0*/  R2UR UR5, R0 ;  /* 0x00000000000572ca */ /* 0x004fe400000e0000 */
[----:B------:R-:W-:-:S04]  /*13fe0*/  LOP3.LUT R0, R4, 0x180, RZ, 0xc0, !PT ;  /* 0x0000018004007812 */ /* 0x000fc800078ec0ff */
[----:B------:R-:W-:Y:S01]  /*13ff0*/  LOP3.LUT R5, R0, 0x10, R9, 0xf8, !PT ;  /* 0x0000001000057812 */ /* 0x000fe200078ef809 */
[----:B------:R-:W-:-:S03]  /*14000*/  IMAD.SHL.U32 R0, R9, 0x10, RZ ;  /* 0x0000001009007824 */ /* 0x000fc600078e00ff */
[----:B------:R-:W-:Y:S01]  /*14010*/  LOP3.LUT R6, R5, 0x30, R6, 0x78, !PT ;  /* 0x0000003005067812 */ /* 0x000fe200078e7806 */
[----:B------:R-:W-:Y:S01]  /*14020*/  IMAD.SHL.U32 R5, R9, 0x2, RZ ;  /* 0x0000000209057824 */ /* 0x000fe200078e00ff */
[----:B------:R-:W-:Y:S01]  /*14030*/  LOP3.LUT R2, R0, 0x3f0, RZ, 0xc0, !PT ;  /* 0x000003f000027812 */ /* 0x000fe200078ec0ff */
[----:B------:R-:W-:Y:S01]  /*14040*/  ULOP3.LUT UR45, UR5, 0x2, URZ, 0xfc, !UPT ;  /* 0x00000002052d7892 */ /* 0x000fe2000f8efc3f */
[----:B------:R-:W-:Y:S01]  /*14050*/  LOP3.LUT R3, R3, 0x70, R0, 0x78, !PT ;  /* 0x0000007003037812 */ /* 0x000fe200078e7800 */
[----:B------:R-:W-:Y:S01]  /*14060*/  ULOP3.LUT UR46, UR5, 0x1, URZ, 0xfc, !UPT ;  /* 0x00000001052e7892 */ /* 0x000fe2000f8efc3f */
[----:B------:R-:W-:Y:S02]  /*14070*/  LOP3.LUT R5, R2, 0x70, R5, 0x78, !PT ;  /* 0x0000007002057812 */ /* 0x000fe400078e7805 */
[----:B------:R-:W-:Y:S02]  /*14080*/  SHF.R.U32.HI R2, RZ, 0x3, R8 ;  /* 0x00000003ff027819 */ /* 0x000fe40000011608 */
[----:B------:R-:W-:-:S02]  /*14090*/  LOP3.LUT R36, R5, 0x400, R0, 0xf8, !PT ;  /* 0x0000040005247812 */ /* 0x000fc400078ef800 */
[----:B------:R-:W-:Y:S02]  /*140a0*/  LOP3.LUT R32, R0, 0x70, RZ, 0xc0, !PT ;  /* 0x0000007000207812 */ /* 0x000fe400078ec0ff */
[----:B------:R-:W-:Y:S01]  /*140b0*/  LOP3.LUT R0, R2, 0x70, R0, 0xf8, !PT ;  /* 0x0000007002007812 */ /* 0x000fe200078ef800 */
[----:B------:R-:W-:Y:S01]  /*140c0*/  IMAD.IADD R0, R17, 0x1, R36 ;  /* 0x0000000111007824 */ /* 0x000fe200078e0224 */
[----:B------:R-:W-:Y:S02]  /*140d0*/  LOP3.LUT R22, R3, 0xc00, R22, 0xf8, !PT ;  /* 0x00000c0003167812 */ /* 0x000fe400078ef816 */
[----:B------:R-:W-:Y:S02]  /*140e0*/  IADD3 R33, R6, R7, R33 ;  /* 0x0000000706217210 */ /* 0x000fe40007ffe021 */
[----:B------:R3:W-:Y:S01]  /*140f0*/  STL [R1], R0 ;  /* 0x0000000001007387 */ /* 0x0007e20000100800 */
[----:B------:R-:W-:Y:S01]  /*14100*/  VIADD R35, R22, 0x40 ;  /* 0x0000004016237836 */ /* 0x000fe20000000000 */
[----:B------:R-:W-:Y:S01]  /*14110*/  LOP3.LUT R2, R32, 0x80, RZ, 0xfc, !PT ;  /* 0x0000008020027812 */ /* 0x000fe200078efcff */
[----:B------:R-:W-:-:S07]  /*14120*/  @P0 VIADD R35, R22, 0xffffffc0 ;  /* 0xffffffc016230836 */ /* 0x000fce0000000000 */
.L_x_1662:
[----:B------:R-:W-:Y:S01]  /*14130*/  ULDC.64 UR4, c[0x0][0xa28] ;  /* 0x00028a0000047ab9 */ /* 0x000fe20000000a00 */
[----:B------:R-:W-:Y:S01]  /*14140*/  ULDC.64 UR6, c[0x0][0xa18] ;  /* 0x0002860000067ab9 */ /* 0x000fe20000000a00 */
[----:B------:R-:W-:Y:S02]  /*14150*/  UISETP.NE.U32.AND UP0, UPT, UR4, URZ, UPT ;  /* 0x0000003f0400728c */ /* 0x000fe4000bf05070 */
[----:B------:R-:W-:Y:S02]  /*14160*/  UISETP.NE.U32.AND UP2, UPT, UR6, URZ, UPT ;  /* 0x0000003f0600728c */ /* 0x000fe4000bf45070 */
[----:B------:R-:W-:Y:S02]  /*14170*/  UISETP.NE.AND.EX UP0, UPT, UR5, URZ, UPT, UP0 ;  /* 0x0000003f0500728c */ /* 0x000fe4000bf05300 */
[----:B------:R-:W-:Y:S01]  /*14180*/  UISETP.NE.AND.EX UP2, UPT, UR7, URZ, UPT, UP2 ;  /* 0x0000003f0700728c */ /* 0x000fe2000bf45320 */
[----:B------:R-:W-:Y:S02]  /*14190*/  ULDC.64 UR4, c[0x0][0xa00] ;  /* 0x0002800000047ab9 */ /* 0x000fe40000000a00 */
[----:B------:R-:W-:Y:S01]  /*141a0*/  ULDC.64 UR6, c[0x0][0xa00] ;  /* 0x0002800000067ab9 */ /* 0x000fe20000000a00 */
[----:B------:R-:W-:Y:S01]  /*141b0*/  UISETP.NE.U32.AND UP1, UPT, UR4, URZ, UPT ;  /* 0x0000003f0400728c */ /* 0x000fe2000bf25070 */
[----:B------:R-:W-:Y:S01]  /*141c0*/  PLOP3.LUT P0, PT, PT, PT, UP0, 0x80, 0x0 ;  /* 0x000000000000781c */ /* 0x000fe20003f0f008 */
[----:B------:R-:W-:-:S02]  /*141d0*/  UIMAD.WIDE UR6, UR42, 0x4, UR6 ;  /* 0x000000042a0678a5 */ /* 0x000fc4000f8e0206 */
[----:B------:R-:W-:Y:S01]  /*141e0*/  UISETP.NE.AND.EX UP3, UPT, UR5, URZ, UPT, UP1 ;  /* 0x0000003f0500728c */ /* 0x000fe2000bf65310 */
[----:B------:R-:W-:Y:S02]  /*141f0*/  UMOV UR40, URZ ;  /* 0x0000003f00287c82 */ /* 0x000fe40008000000 */
[----:B------:R-:W-:Y:S01]  /*14200*/  @UP0 ULDC.64 UR4, c[0x0][0xa28] ;  /* 0x00028a0000040ab9 */ /* 0x000fe20000000a00 */
[----:B------:R-:W-:Y:S01]  /*14210*/  ULDC.64 UR8, c[0x0][0xa20] ;  /* 0x0002880000087ab9 */ /* 0x000fe20000000a00 */
[----:B------:R-:W-:Y:S01]  /*14220*/  @UP0 UIMAD.WIDE UR4, UR42, 0x4, UR4 ;  /* 0x000000042a0408a5 */ /* 0x000fe2000f8e0204 */
[----:B------:R-:W-:Y:S01]  /*14230*/  PLOP3.LUT P1, PT, PT, PT, UP3, 0x80, 0x0 ;  /* 0x000000000000781c */ /* 0x000fe20003f2f038 */
[----:B------:R-:W-:Y:S01]  /*14240*/  ULDC UR38, c[0x0][0x2f0] ;  /* 0x0000bc0000267ab9 */ /* 0x000fe20000000800 */
[----:B------:R-:W-:Y:S01]  /*14250*/  PLOP3.LUT P2, PT, PT, PT, UP3, 0x80, 0x0 ;  /* 0x000000000000781c */ /* 0x000fe20003f4f038 */
[----:B------:R-:W-:Y:S01]  /*14260*/  UMOV UR41, URZ ;  /* 0x0000003f00297c82 */ /* 0x000fe20008000000 */
[----:B------:R-:W-:Y:S01]  /*14270*/  UP2UR UR48, UPR, URZ, 0x8 ;  /* 0x000000083f307883 */ /* 0x000fe20008000000 */
[----:B-1----:R-:W-:-:S02]  /*14280*/  IMAD.U32 R2, RZ, RZ, UR4 ;  /* 0x00000004ff027e24 */ /* 0x002fc4000f8e00ff */
[----:B--2---:R-:W-:Y:S01]  /*14290*/  IMAD.U32 R3, RZ, RZ, UR5 ;  /* 0x00000005ff037e24 */ /* 0x004fe2000f8e00ff */
[----:B------:R-:W-:-:S04]  /*142a0*/  @UP2 ULDC.64 UR4, c[0x0][0xa18] ;  /* 0x0002860000042ab9 */ /* 0x000fc80000000a00 */
[----:B0--3--:R0:W2:Y:S01]  /*142b0*/  @P0 LDG.E R0, desc[UR36][R2.64] ;  /* 0x0000002402000981 */ /* 0x0090a2000c1e1900 */
[----:B------:R-:W-:Y:S01]  /*142c0*/  @UP2 UIMAD.WIDE UR4, UR42, 0x4, UR4 ;  /* 0x000000042a0428a5 */ /* 0x000fe2000f8e0204 */
[----:B0-----:R-:W-:Y:S02]  /*142d0*/  IMAD.U32 R2, RZ, RZ, UR6 ;  /* 0x00000006ff027e24 */ /* 0x001fe4000f8e00ff */
[----:B------:R-:W-:-:S05]  /*142e0*/  IMAD.U32 R3, RZ, RZ, UR7 ;  /* 0x00000007ff037e24 */ /* 0x000fca000f8e00ff */
[----:B------:R0:W3:Y:S01]  /*142f0*/  @P1 LDG.E R4, desc[UR36][R2.64] ;  /* 0x0000002402041981 */ /* 0x0000e2000c1e1900 */
[----:B------:R-:W-:Y:S01]  /*14300*/  PLOP3.LUT P1, PT, PT, PT, UP2, 0x80, 0x0 ;  /* 0x000000000000781c */ /* 0x000fe20003f2f028 */
[----:B0-----:R-:W-:Y:S02]  /*14310*/  IMAD.U32 R2, RZ, RZ, UR4 ;  /* 0x00000004ff027e24 */ /* 0x001fe4000f8e00ff */
[----:B------:R-:W-:Y:S01]  /*14320*/  IMAD.U32 R3, RZ, RZ, UR5 ;  /* 0x00000005ff037e24 */ /* 0x000fe2000f8e00ff */
[----:B------:R-:W-:-:S09]  /*14330*/  ULDC.64 UR4, c[0x0][0x418] ;  /* 0x0001060000047ab9 */ /* 0x000fd20000000a00 */
[----:B------:R-:W4:Y:S01]  /*14340*/  @P1 LDG.E R5, desc[UR36][R2.64] ;  /* 0x0000002402051981 */ /* 0x000f22000c1e1900 */
[----:B------:R-:W-:-:S03]  /*14350*/  UISETP.NE.U32.AND UP0, UPT, UR4, URZ, UPT ;  /* 0x0000003f0400728c */ /* 0x000fc6000bf05070 */
[----:B------:R-:W-:Y:S01]  /*14360*/  ULDC UR4, c[0x0][0x424] ;  /* 0x0001090000047ab9 */ /* 0x000fe20000000800 */
[----:B------:R-:W-:-:S04]  /*14370*/  UISETP.NE.AND.EX UP0, UPT, UR5, URZ, UPT, UP0 ;  /* 0x0000003f0500728c */ /* 0x000fc8000bf05300 */
[----:B------:R-:W-:-:S04]  /*14380*/  USEL UR4, UR4, 0x1, UP0 ;  /* 0x0000000104047887 */ /* 0x000fc80008000000 */
[----:B------:R-:W-:Y:S01]  /*14390*/  UIMAD UR38, UR4, UR38, URZ ;  /* 0x00000026042672a4 */ /* 0x000fe2000f8e023f */
[----:B--2---:R-:W-:Y:S02]  /*143a0*/  @P0 R2UR UR40, R0 ;  /* 0x00000000002802ca */ /* 0x004fe400000e0000 */
[----:B------:R-:W-:-:S04]  /*143b0*/  ISETP.NE.U32.AND P0, PT, RZ, UR8, PT ;  /* 0x00000008ff007c0c */ /* 0x000fc8000bf05070 */
[----:B------:R-:W-:Y:S02]  /*143c0*/  ISETP.NE.AND.EX P0, PT, RZ, UR9, PT, P0 ;  /* 0x00000009ff007c0c */ /* 0x000fe4000bf05300 */
[----:B---3--:R-:W-:Y:S02]  /*143d0*/  @P2 R2UR UR41, R4 ;  /* 0x00000000042922ca */ /* 0x008fe400000e0000 */
[----:B----4-:R-:W-:Y:S01]  /*143e0*/  @P1 R2UR UR43, R5 ;  /* 0x00000000052b12ca */ /* 0x010fe200000e0000 */
[----:B------:R-:W-:-:S14]  /*143f0*/  @P1 BRA `(.L_x_1581) ;  /* 0x00000000002c1947 */ /* 0x000fdc0003800000 */
[----:B------:R-:W-:Y:S01]  /*14400*/  UISETP.NE.AND UP0, UPT, UR48, URZ, UPT ;  /* 0x0000003f3000728c */ /* 0x000fe2000bf05270 */
[----:B------:R-:W-:-:S05]  /*14410*/  ULDC UR43, c[0x0][0x288] ;  /* 0x0000a200002b7ab9 */ /* 0x000fca0000000800 */
[----:B------:R-:W-:-:S13]  /*14420*/  PLOP3.LUT P1, PT, PT, PT, UP0, 0x40, 0x0 ;  /* 0x000000000000781c */ /* 0x000fda0003f2e808 */
[----:B------:R-:W-:Y:S05]  /*14430*/  @P1 BRA `(.L_x_1581) ;  /* 0x00000000001c1947 */ /* 0x000fea0003800000 */
[----:B------:R-:W-:Y:S02]  /*14440*/  IMAD.U32 R2, RZ, RZ, UR6 ;  /* 0x00000006ff027e24 */ /* 0x000fe4000f8e00ff */
[----:B------:R-:W-:-:S05]  /*14450*/  IMAD.U32 R3, RZ, RZ, UR7 ;  /* 0x00000007ff037e24 */ /* 0x000fca000f8e00ff */
[----:B------:R-:W2:Y:S04]  /*14460*/  LDG.E R0, desc[UR36][R2.64] ;  /* 0x0000002402007981 */ /* 0x000ea8000c1e1900 */
[----:B------:R-:W3:Y:S01]  /*14470*/  LDG.E R4, desc[UR36][R2.64+0x4] ;  /* 0x0000042402047981 */ /* 0x000ee2000c1e1900 */
[----:B--2---:R-:W-:Y:S02]  /*14480*/  R2UR UR4, R0 ;  /* 0x00000000000472ca */ /* 0x004fe400000e0000 */
[----:B---3--:R-:W-:-:S13]  /*14490*/  R2UR UR43, R4 ;  /* 0x00000000042b72ca */ /* 0x008fda00000e0000 */
[----:B------:R-:W-:-:S12]  /*144a0*/  UIADD3 UR43, -UR4, UR43, URZ ;  /* 0x0000002b042b7290 */ /* 0x000fd8000fffe13f */
.L_x_1581:
        /* <DEDUP_REMOVED lines=8> */
.L_x_1582:
        /* <DEDUP_REMOVED lines=13> */
.L_x_1583:
[----:B------:R-:W-:Y:S01]  /*14600*/  ULDC UR4, c[0x0][0x448] ;  /* 0x0001120000047ab9 */ /* 0x000fe20000000800 */
[----:B------:R-:W-:Y:S01]  /*14610*/  IMAD.SHL.U32 R26, R29, 0x80, RZ ;  /* 0x000000801d1a7824 */ /* 0x000fe200078e00ff */
[----:B------:R-:W-:Y:S02]  /*14620*/  UISETP.NE.AND UP0, UPT, UR4, 0x1, UPT ;  /* 0x000000010400788c */ /* 0x000fe4000bf05270 */
[----:B------:R-:W-:Y:S01]  /*14630*/  UIADD3 UR38, -UR40, UR38, URZ ;  /* 0x0000002628267290 */ /* 0x000fe2000fffe13f */
[----:B------:R-:W-:Y:S01]  /*14640*/  VIADD R0, R26, 0x7f ;  /* 0x0000007f1a007836 */ /* 0x000fe20000000000 */
[----:B------:R-:W-:Y:S02]  /*14650*/  UP2UR UR49, UPR, URZ, 0x1 ;  /* 0x000000013f317883 */ /* 0x000fe40008000000 */
[----:B------:R-:W-:Y:S01]  /*14660*/  PLOP3.LUT P0, PT, PT, PT, UP0, 0x80, 0x0 ;  /* 0x000000000000781c */ /* 0x000fe20003f0f008 */
[----:B------:R-:W-:Y:S01]  /*14670*/  UIADD3 UR6, UR38, 0x1, -UR43 ;  /* 0x0000000126067890 */ /* 0x000fe2000fffe82b */
[----:B------:R-:W-:-:S03]  /*14680*/  PLOP3.LUT P1, PT, PT, PT, UP0, 0x80, 0x0 ;  /* 0x000000000000781c */ /* 0x000fc60003f2f008 */
[----:B------:R-:W-:-:S08]  /*14690*/  @UP0 ULDC UR4, c[0x0][0x44c] ;  /* 0x0001130000040ab9 */ /* 0x000fd00000000800 */
[----:B------:R-:W-:Y:S01]  /*146a0*/  @P0 IMAD.HI.U32 R2, R0, UR4, RZ ;  /* 0x0000000400020c27 */ /* 0x000fe2000f8e00ff */
[----:B------:R-:W-:-:S04]  /*146b0*/  @UP0 ULDC UR4, c[0x0][0x450] ;  /* 0x0001140000040ab9 */ /* 0x000fc80000000800 */
[----:B------:R-:W-:Y:S01]  /*146c0*/  @P1 SHF.R.U32.HI R0, RZ, UR4, R2 ;  /* 0x00000004ff001c19 */ /* 0x000fe20008011602 */
[----:B------:R-:W-:Y:S02]  /*146d0*/  ULDC.64 UR4, c[0x0][0x9e0] ;  /* 0x0002780000047ab9 */ /* 0x000fe40000000a00 */
[----:B------:R-:W-:Y:S01]  /*146e0*/  UISETP.GE.AND UP0, UPT, UR5, 0x1, UPT ;  /* 0x000000010500788c */ /* 0x000fe2000bf06270 */
[----:B------:R-:W-:-:S05]  /*146f0*/  R2UR UR7, R0 ;  /* 0x00000000000772ca */ /* 0x000fca00000e0000 */
[----:B------:R-:W-:-:S08]  /*14700*/  PLOP3.LUT P1, PT, PT, PT, UP0, 0x80, 0x0 ;  /* 0x000000000000781c */ /* 0x000fd00003f2f008 */
[----:B------:R-:W-:-:S04]  /*14710*/  UIADD3 UR6, UR6, UR7, URZ ;  /* 0x0000000706067290 */ /* 0x000fc8000fffe03f */
[----:B------:R-:W-:-:S06]  /*14720*/  UIADD3 UR4, UR6, UR4, URZ ;  /* 0x0000000406047290 */ /* 0x000fcc000fffe03f */
[----:B------:R-:W-:Y:S01]  /*14730*/  IMAD.U32 R0, RZ, RZ, UR4 ;  /* 0x00000004ff007e24 */ /* 0x000fe2000f8e00ff */
[----:B------:R-:W-:Y:S06]  /*14740*/  @!P1 BRA `(.L_x_1584) ;  /* 0x0000000000409947 */ /* 0x000fec0003800000 */
        /* <DEDUP_REMOVED lines=10> */
.L_x_1585:
[----:B------:R-:W-:-:S11]  /*147f0*/  UISETP.NE.AND UP0, UPT, UR5, 0x1, UPT ;  /* 0x000000010500788c */ /* 0x000fd6000bf05270 */
[----:B------:R-:W-:Y:S02]  /*14800*/  @UP0 ULDC.64 UR8, c[0x0][0x9e8] ;  /* 0x00027a0000080ab9 */ /* 0x000fe40000000a00 */
[----:B------:R-:W-:-:S04]  /*14810*/  UIMAD.WIDE.U32 UR6, UR4, UR8, URZ ;  /* 0x00000008040672a5 */ /* 0x000fc8000f8e003f */
[----:B------:R-:W-:-:S12]  /*14820*/  @UP0 USHF.R.U32.HI UR4, URZ, UR9, UR7 ;  /* 0x000000093f040299 */ /* 0x000fd80008011607 */
.L_x_1586:
[----:B------:R-:W-:-:S06]  /*14830*/  UIMAD UR4, UR4, UR5, UR5 ;  /* 0x00000005040472a4 */ /* 0x000fcc000f8e0205 */
[----:B------:R-:W-:-:S07]  /*14840*/  VIMNMX R0, R0, UR4, PT ;  /* 0x0000000400007c48 */ /* 0x000fce000bfe0100 */
.L_x_1584:
[----:B------:R-:W-:Y:S01]  /*14850*/  UISETP.NE.AND UP0, UPT, UR49, URZ, UPT ;  /* 0x0000003f3100728c */ /* 0x000fe2000bf05270 */
[----:B------:R-:W-:Y:S01]  /*14860*/  R2UR UR9, R26 ;  /* 0x000000001a0972ca */ /* 0x000fe200000e0000 */
[----:B------:R-:W-:Y:S01]  /*14870*/  UIADD3 UR4, UR38, 0x3f, URZ ;  /* 0x0000003f26047890 */ /* 0x000fe2000fffe03f */
[----:B------:R-:W-:-:S03]  /*14880*/  VIADD R0, R0, 0x3f ;  /* 0x0000003f00007836 */ /* 0x000fc60000000000 */
[----:B------:R-:W-:Y:S02]  /*14890*/  USHF.R.S32.HI UR8, URZ, 0x1f, UR4 ;  /* 0x0000001f3f087899 */ /* 0x000fe40008011404 */
[----:B------:R-:W-:Y:S02]  /*148a0*/  SHF.R.S32.HI R3, RZ, 0x1f, R0 ;  /* 0x0000001fff037819 */ /* 0x000fe40000011400 */
[----:B------:R-:W-:Y:S01]  /*148b0*/  ULEA.HI UR8, UR8, UR4, URZ, 0x6 ;  /* 0x0000000408087291 */ /* 0x000fe2000f8f303f */
[----:B------:R-:W-:Y:S01]  /*148c0*/  @UP0 ULDC UR6, c[0x0][0x44c] ;  /* 0x0001130000060ab9 */ /* 0x000fe20000000800 */
[----:B------:R-:W-:Y:S02]  /*148d0*/  @UP0 ULDC UR10, c[0x0][0x450] ;  /* 0x00011400000a0ab9 */ /* 0x000fe40000000800 */
[----:B------:R-:W-:Y:S01]  /*148e0*/  UIMAD.WIDE.U32 UR6, UR9, UR6, URZ ;  /* 0x00000006090672a5 */ /* 0x000fe2000f8e003f */
[----:B------:R-:W-:Y:S01]  /*148f0*/  LEA.HI R3, R3, R0, RZ, 0x6 ;  /* 0x0000000003037211 */ /* 0x000fe200078f30ff */
[----:B------:R-:W-:-:S02]  /*14900*/  USHF.R.S32.HI UR8, URZ, 0x6, UR8 ;  /* 0x000000063f087899 */ /* 0x000fc40008011408 */
[----:B------:R-:W-:Y:S01]  /*14910*/  @UP0 USHF.R.U32.HI UR9, URZ, UR10, UR7 ;  /* 0x0000000a3f090299 */ /* 0x000fe20008011607 */
[----:B------:R-:W-:Y:S01]  /*14920*/  SHF.R.S32.HI R3, RZ, 0x6, R3 ;  /* 0x00000006ff037819 */ /* 0x000fe20000011403 */
[----:B------:R-:W-:Y:S02]  /*14930*/  ULDC UR4, c[0x0][0x9dc] ;  /* 0x0002770000047ab9 */ /* 0x000fe40000000800 */
[----:B------:R-:W-:Y:S01]  /*14940*/  UIADD3 UR9, UR9, UR38, -UR43 ;  /* 0x0000002609097290 */ /* 0x000fe2000fffe82b */
[----:B------:R-:W-:-:S03]  /*14950*/  VIMNMX R27, R3, UR8, PT ;  /* 0x00000008031b7c48 */ /* 0x000fc6000bfe0100 */
        /* <DEDUP_REMOVED lines=12> */
.L_x_1588:
[----:B------:R-:W-:-:S11]  /*14a20*/  UISETP.NE.AND UP0, UPT, UR5, 0x1, UPT ;  /* 0x000000010500788c */ /* 0x000fd6000bf05270 */
[----:B------:R-:W-:Y:S02]  /*14a30*/  @UP0 ULDC.64 UR10, c[0x0][0x9e8] ;  /* 0x00027a00000a0ab9 */ /* 0x000fe40000000a00 */
[----:B------:R-:W-:-:S04]  /*14a40*/  UIMAD.WIDE.U32 UR6, UR9, UR10, URZ ;  /* 0x0000000a090672a5 */ /* 0x000fc8000f8e003f */
[----:B------:R-:W-:-:S12]  /*14a50*/  @UP0 USHF.R.U32.HI UR9, URZ, UR11, UR7 ;  /* 0x0000000b3f090299 */ /* 0x000fd80008011607 */
.L_x_1589:
[----:B------:R-:W-:-:S04]  /*14a60*/  UIMAD UR5, UR9, UR5, URZ ;  /* 0x00000005090572a4 */ /* 0x000fc8000f8e023f */
[----:B------:R-:W-:-:S04]  /*14a70*/  UISETP.LT.AND UP0, UPT, UR4, UR5, UPT ;  /* 0x000000050400728c */ /* 0x000fc8000bf01270 */
[----:B------:R-:W-:-:S12]  /*14a80*/  USEL UR4, UR4, UR5, !UP0 ;  /* 0x0000000504047287 */ /* 0x000fd8000c000000 */
.L_x_1587:
[----:B------:R-:W-:Y:S01]  /*14a90*/  USHF.R.S32.HI UR5, URZ, 0x1f, UR4 ;  /* 0x0000001f3f057899 */ /* 0x000fe20008011404 */
[----:B------:R-:W-:-:S03]  /*14aa0*/  R2UR UR7, R30 ;  /* 0x000000001e0772ca */ /* 0x000fc600000e0000 */
[----:B------:R-:W-:-:S04]  /*14ab0*/  ULEA.HI UR5, UR5, UR4, URZ, 0x6 ;  /* 0x0000000405057291 */ /* 0x000fc8000f8f303f */
[----:B------:R-:W-:-:S04]  /*14ac0*/  USHF.R.S32.HI UR6, URZ, 0x6, UR5 ;  /* 0x000000063f067899 */ /* 0x000fc80008011405 */
[----:B------:R-:W-:Y:S02]  /*14ad0*/  UISETP.LT.AND UP0, UPT, URZ, UR6, UPT ;  /* 0x000000063f00728c */ /* 0x000fe4000bf01270 */
[----:B------:R-:W-:Y:S02]  /*14ae0*/  ULOP3.LUT UR5, UR7, 0xff000000, URZ, 0xc0, !UPT ;  /* 0xff00000007057892 */ /* 0x000fe4000f8ec03f */
[----:B------:R-:W-:Y:S02]  /*14af0*/  USEL UR11, URZ, UR6, !UP0 ;  /* 0x000000063f0b7287 */ /* 0x000fe4000c000000 */
[----:B------:R-:W-:Y:S02]  /*14b00*/  ULOP3.LUT UR4, UR7, 0xff0000, URZ, 0xc0, !UPT ;  /* 0x00ff000007047892 */ /* 0x000fe4000f8ec03f */
[----:B------:R-:W-:Y:S02]  /*14b10*/  USHF.R.U32.HI UR5, URZ, 0x8, UR5 ;  /* 0x000000083f057899 */ /* 0x000fe40008011605 */
[----:B------:R-:W-:-:S02]  /*14b20*/  ISETP.GT.AND P0, PT, R27, UR11, PT ;  /* 0x0000000b1b007c0c */ /* 0x000fc4000bf04270 */
[----:B------:R-:W-:-:S03]  /*14b30*/  ULEA.HI UR5, UR4, UR5, URZ, 0x10 ;  /* 0x0000000504057291 */ /* 0x000fc6000f8f803f */
[----:B------:R-:W-:Y:S01]  /*14b40*/  UMOV UR4, URZ ;  /* 0x0000003f00047c82 */ /* 0x000fe20008000000 */
[----:B------:R-:W-:-:S07]  /*14b50*/  ULOP3.LUT UR44, UR5, 0xff, URZ, 0xc0, !UPT ;  /* 0x000000ff052c7892 */ /* 0x000fce000f8ec03f */
[----:B------:R-:W-:Y:S05]  /*14b60*/  @!P0 BRA `(.L_x_1590) ;  /* 0x0000000000908947 */ /* 0x000fea0003800000 */
[----:B------:R-:W-:Y:S01]  /*14b70*/  USHF.R.U32.HI UR6, URZ, 0x10, UR5 ;  /* 0x000000103f067899 */ /* 0x000fe20008011605 */
[----:B------:R-:W-:-:S03]  /*14b80*/  UMOV UR4, URZ ;  /* 0x0000003f00047c82 */ /* 0x000fc60008000000 */
[----:B------:R-:W-:-:S11]  /*14b90*/  UISETP.NE.AND UP0, UPT, UR6, URZ, UPT ;  /* 0x0000003f0600728c */ /* 0x000fd6000bf05270 */
[----:B------:R-:W-:Y:S02]  /*14ba0*/  @!UP0 ULDC UR6, c[0x0][0x9f0] ;  /* 0x00027c0000068ab9 */ /* 0x000fe40000000800 */
[----:B------:R-:W-:-:S04]  /*14bb0*/  IABS R0, UR6 ;  /* 0x0000000600007c13 */ /* 0x000fc80008000000 */
[----:B------:R-:W-:Y:S01]  /*14bc0*/  R2UR UR12, R0 ;  /* 0x00000000000c72ca */ /* 0x000fe200000e0000 */
[----:B------:R-:W-:-:S05]  /*14bd0*/  IMAD.U32 R0, RZ, RZ, UR6 ;  /* 0x00000006ff007e24 */ /* 0x000fca000f8e00ff */
[----:B------:R-:W-:-:S04]  /*14be0*/  IADD3 R0, R0, -0x1, R27 ;  /* 0xffffffff00007810 */ /* 0x000fc80007ffe01b */
[----:B------:R-:W-:Y:S02]  /*14bf0*/  R2UR UR7, R0 ;  /* 0x00000000000772ca */ /* 0x000fe400000e0000 */
[----:B------:R-:W-:Y:S01]  /*14c00*/  IABS R0, UR6 ;  /* 0x0000000600007c13 */ /* 0x000fe20008000000 */
[----:B------:R-:W0:Y:S10]  /*14c10*/  I2F.RP R2, UR12 ;  /* 0x0000000c00027d06 */ /* 0x000e340008209400 */
[----:B------:R-:W-:Y:S01]  /*14c20*/  UIADD3 UR7, -UR11, UR7, URZ ;  /* 0x000000070b077290 */ /* 0x000fe2000fffe13f */
[----:B0-----:R-:W0:Y:S02]  /*14c30*/  MUFU.RCP R2, R2 ;  /* 0x0000000200027308 */ /* 0x001e240000001000 */
[----:B0-----:R-:W-:-:S02]  /*14c40*/  VIADD R3, R2, 0xffffffe ;  /* 0x0ffffffe02037836 */ /* 0x001fc40000000000 */
[----:B------:R-:W-:Y:S01]  /*14c50*/  IMAD.MOV R2, RZ, RZ, -R0 ;  /* 0x000000ffff027224 */ /* 0x000fe200078e0a00 */
[----:B------:R-:W-:Y:S01]  /*14c60*/  IABS R0, UR7 ;  /* 0x0000000700007c13 */ /* 0x000fe20008000000 */
[----:B------:R-:W-:Y:S02]  /*14c70*/  ULOP3.LUT UR7, UR7, UR6, URZ, 0x3c, !UPT ;  /* 0x0000000607077292 */ /* 0x000fe4000f8e3c3f */
[----:B------:R-:W0:Y:S01]  /*14c80*/  F2I.FTZ.U32.TRUNC.NTZ R3, R3 ;  /* 0x0000000300037305 */ /* 0x000e22000021f000 */
[----:B------:R-:W-:Y:S02]  /*14c90*/  R2UR UR9, R0 ;  /* 0x00000000000972ca */ /* 0x000fe400000e0000 */
[----:B------:R-:W-:Y:S02]  /*14ca0*/  R2UR UR10, R2 ;  /* 0x00000000020a72ca */ /* 0x000fe400000e0000 */
[----:B0-----:R-:W-:-:S13]  /*14cb0*/  R2UR UR5, R3 ;  /* 0x00000000030572ca */ /* 0x001fda00000e0000 */
[----:B------:R-:W-:-:S04]  /*14cc0*/  UIADD3 UR8, URZ, -UR5, URZ ;  /* 0x800000053f087290 */ /* 0x000fc8000fffe03f */
[----:B------:R-:W-:-:S04]  /*14cd0*/  UIMAD UR8, UR8, UR12, URZ ;  /* 0x0000000c080872a4 */ /* 0x000fc8000f8e023f */
[----:B------:R-:W-:-:S04]  /*14ce0*/  UIMAD.WIDE.U32 UR4, UR5, UR8, UR4 ;  /* 0x00000008050472a5 */ /* 0x000fc8000f8e0004 */
[----:B------:R-:W-:-:S04]  /*14cf0*/  UIMAD.WIDE.U32 UR4, UR5, UR9, URZ ;  /* 0x00000009050472a5 */ /* 0x000fc8000f8e003f */
        /* <DEDUP_REMOVED lines=11> */
.L_x_1590:
[----:B------:R-:W-:Y:S01]  /*14db0*/  UIMAD UR44, UR44, UR4, UR11 ;  /* 0x000000042c2c72a4 */ /* 0x000fe2000f8e020b */
[----:B------:R-:W-:Y:S05]  /*14dc0*/  BSSY B7, `(.L_x_1591) ;  /* 0x00003a8000077945 */ /* 0x000fea0003800000 */
[----:B------:R-:W-:-:S05]  /*14dd0*/  IMAD.U32 R0, RZ, RZ, UR44 ;  /* 0x0000002cff007e24 */ /* 0x000fca000f8e00ff */
[----:B------:R-:W-:-:S04]  /*14de0*/  VIADDMNMX R27, R0, UR4, R27, PT ;  /* 0x00000004001b7c46 */ /* 0x000fc8000b80011b */
[----:B------:R-:W-:-:S13]  /*14df0*/  ISETP.GT.AND P0, PT, R27, UR44, PT ;  /* 0x0000002c1b007c0c */ /* 0x000fda000bf04270 */
[----:B------:R-:W-:Y:S05]  /*14e00*/  @P0 BRA `(.L_x_1592) ;  /* 0x0000000000440947 */ /* 0x000fea0003800000 */
[----:B------:R-:W0:Y:S02]  /*14e10*/  S2R R2, SR_TID.X ;  /* 0x0000000000027919 */ /* 0x000e240000002100 */
[----:B0-----:R-:W-:-:S04]  /*14e20*/  LOP3.LUT R2, R2, 0x7f, RZ, 0xc0, !PT ;  /* 0x0000007f02027812 */ /* 0x001fc800078ec0ff */
[----:B------:R-:W-:-:S13]  /*14e30*/  ISETP.NE.AND P0, PT, R2, RZ, PT ;  /* 0x000000ff0200720c */ /* 0x000fda0003f05270 */
[----:B------:R-:W-:Y:S05]  /*14e40*/  @P0 BRA `(.L_x_1593) ;  /* 0x00000038007c0947 */ /* 0x000fea0003800000 */
[----:B------:R-:W0:Y:S01]  /*14e50*/  S2R R5, SR_LANEID ;  /* 0x0000000000057919 */ /* 0x000e220000000000 */
        /* <DEDUP_REMOVED lines=10> */
[----:B0-----:R-:W-:Y:S01]  /*14f00*/  IADD3 R28, R0, UR47, R7 ;  /* 0x0000002f001c7c10 */ /* 0x001fe2000fffe007 */
[----:B------:R-:W-:Y:S06]  /*14f10*/  BRA `(.L_x_1593) ;  /* 0x0000003800487947 */ /* 0x000fec0003800000 */
.L_x_1592:
        /* <DEDUP_REMOVED lines=9> */
[----:B------:R-:W0:Y:S01]  /*14fb0*/  LDC.64 R2, c[0x4][R2] ;  /* 0x0100000002027b82 */ /* 0x000e220000000a00 */
        /* <DEDUP_REMOVED lines=10> */
.L_x_1595:
[----:B------:R-:W-:Y:S05]  /*15060*/  BSYNC B6 ;  /* 0x0000000000067941 */ /* 0x000fea0003800000 */
.L_x_1594:
        /* <DEDUP_REMOVED lines=22> */
.L_x_1597:
[----:B------:R-:W-:Y:S05]  /*151d0*/  BSYNC B6 ;  /* 0x0000000000067941 */ /* 0x000fea0003800000 */
.L_x_1596:
        /* <DEDUP_REMOVED lines=20> */
.L_x_1599:
[----:B------:R-:W-:Y:S05]  /*15320*/  BSYNC B6 ;  /* 0x0000000000067941 */ /* 0x000fea0003800000 */
.L_x_1598:
        /* <DEDUP_REMOVED lines=19> */
.L_x_1601:
[----:B------:R-:W-:Y:S05]  /*15460*/  BSYNC B6 ;  /* 0x0000000000067941 */ /* 0x000fea0003800000 */
.L_x_1600:
[----:B------:R-:W0:Y:S01]  /*15470*/  S2R R2, SR_TID.X ;  /* 0x0000000000027919 */ /* 0x000e220000002100 */
[----:B------:R-:W-:Y:S01]  /*15480*/  ULDC.64 UR4, c[0x0][0x9f8] ;  /* 0x00027e0000047ab9 */ /* 0x000fe20000000a00 */
[----:B------:R-:W-:Y:S01]  /*15490*/  IMAD.U32 R24, RZ, RZ, UR42 ;  /* 0x0000002aff187e24 */ /* 0x000fe2000f8e00ff */
[----:B------:R-:W-:Y:S01]  /*154a0*/  UISETP.NE.U32.AND UP0, UPT, UR4, URZ, UPT ;  /* 0x0000003f0400728c */ /* 0x000fe2000bf05070 */
[----:B------:R-:W1:Y:S01]  /*154b0*/  S2R R20, SR_TID.X ;  /* 0x0000000000147919 */ /* 0x000e620000002100 */
[----:B------:R-:W2:Y:S02]  /*154c0*/  LDC R9, c[0x0][0x430] ;  /* 0x00010c00ff097b82 */ /* 0x000ea40000000800 */
[----:B------:R-:W-:-:S06]  /*154d0*/  UISETP.NE.AND.EX UP0, UPT, UR5, URZ, UPT, UP0 ;  /* 0x0000003f0500728c */ /* 0x000fcc000bf05300 */
[----:B------:R-:W-:Y:S01]  /*154e0*/  PLOP3.LUT P0, PT, PT, PT, UP0, 0x80, 0x0 ;  /* 0x000000000000781c */ /* 0x000fe20003f0f008 */
[----:B------:R-:W3:Y:S04]  /*154f0*/  LDC R31, c[0x0][0x2f4] ;  /* 0x0000bd00ff1f7b82 */ /* 0x000ee80000000800 */
[----:B------:R-:W-:Y:S02]  /*15500*/  @UP0 ULDC.64 UR4, c[0x0][0x9f8] ;  /* 0x00027e0000040ab9 */ /* 0x000fe40000000a00 */
[----:B------:R-:W-:-:S06]  /*15510*/  @UP0 UIMAD.WIDE UR4, UR42, 0x4, UR4 ;  /* 0x000000042a0408a5 */ /* 0x000fcc000f8e0204 */
[----:B------:R-:W-:Y:S01]  /*15520*/  IMAD.U32 R3, RZ, RZ, UR5 ;  /* 0x00000005ff037e24 */ /* 0x000fe2000f8e00ff */
[----:B0-----:R-:W-:-:S04]  /*15530*/  LOP3.LUT R2, R2, 0x7f, RZ, 0xc0, !PT ;  /* 0x0000007f02027812 */ /* 0x001fc800078ec0ff */
[----:B------:R-:W-:Y:S01]  /*15540*/  SHF.R.U32.HI R18, RZ, 0x3, R2 ;  /* 0x00000003ff127819 */ /* 0x000fe20000011602 */
[----:B------:R-:W-:-:S05]  /*15550*/  IMAD.U32 R2, RZ, RZ, UR4 ;  /* 0x00000004ff027e24 */ /* 0x000fca000f8e00ff */
[----:B------:R0:W4:Y:S01]  /*15560*/  @P0 LDG.E R24, desc[UR36][R2.64] ;  /* 0x0000002402180981 */ /* 0x000122000c1e1900 */
[----:B-1----:R-:W-:Y:S01]  /*15570*/  IMAD.SHL.U32 R20, R20, 0x10, RZ ;  /* 0x0000001014147824 */ /* 0x002fe200078e00ff */
[----:B------:R-:W-:Y:S02]  /*15580*/  LEA R8, R27, 0xffffffc0, 0x6 ;  /* 0xffffffc01b087811 */ /* 0x000fe400078e30ff */
[----:B--2---:R-:W-:Y:S02]  /*15590*/  ISETP.NE.AND P1, PT, R9, 0x1, PT ;  /* 0x000000010900780c */ /* 0x004fe40003f25270 */
[----:B------:R-:W-:Y:S02]  /*155a0*/  LOP3.LUT R20, R18, 0x70, R20, 0xf8, !PT ;  /* 0x0000007012147812 */ /* 0x000fe400078ef814 */
[----:B------:R-:W-:-:S03]  /*155b0*/  LOP3.LUT R16, R16, 0xffffffef, RZ, 0xc0, !PT ;  /* 0xffffffef10107812 */ /* 0x000fc600078ec0ff */
[----:B------:R-:W-:-:S05]  /*155c0*/  IMAD.IADD R6, R20, 0x1, R8 ;  /* 0x0000000114067824 */ /* 0x000fca00078e0208 */
[C---:B------:R-:W-:Y:S01]  /*155d0*/  ISETP.GE.AND P0, PT, R6.reuse, UR38, PT ;  /* 0x0000002606007c0c */ /* 0x040fe2000bf06270 */
[----:B------:R-:W1:Y:S01]  /*155e0*/  @P1 LDC R5, c[0x0][0x434] ;  /* 0x00010d00ff051b82 */ /* 0x000e620000000800 */
[----:B------:R-:W-:-:S07]  /*155f0*/  VIADD R6, R6, UR40 ;  /* 0x0000002806067c36 */ /* 0x000fce0008000000 */
[----:B------:R-:W2:Y:S01]  /*15600*/  @P1 LDC R7, c[0x0][0x438] ;  /* 0x00010e00ff071b82 */ /* 0x000ea20000000800 */
[C---:B------:R-:W-:Y:S01]  /*15610*/  ISETP.GT.U32.OR P0, PT, R20.reuse, 0x3f, P0 ;  /* 0x0000003f1400780c */ /* 0x040fe20000704470 */
[----:B------:R-:W-:Y:S01]  /*15620*/  IMAD.MOV.U32 R0, RZ, RZ, R6 ;  /* 0x000000ffff007224 */ /* 0x000fe200078e0006 */
[----:B------:R-:W-:Y:S02]  /*15630*/  ISETP.GT.U32.AND P3, PT, R20, 0x3f, PT ;  /* 0x0000003f1400780c */ /* 0x000fe40003f64070 */
[----:B------:R-:W-:-:S09]  /*15640*/  @P1 LOP3.LUT R16, R16, 0x10, RZ, 0xfc, !PT ;  /* 0x0000001010101812 */ /* 0x000fd200078efcff */
[----:B0-----:R-:W0:Y:S01]  /*15650*/  @!P0 LDC.64 R2, c[0x0][0x428] ;  /* 0x00010a00ff028b82 */ /* 0x001e220000000a00 */
[----:B-1----:R-:W-:-:S05]  /*15660*/  @P1 IMAD.HI.U32 R4, R6, R5, RZ ;  /* 0x0000000506041227 */ /* 0x002fca00078e00ff */
[----:B--2---:R-:W-:-:S04]  /*15670*/  @P1 SHF.R.U32.HI R0, RZ, R7, R4 ;  /* 0x00000007ff001219 */ /* 0x004fc80000011604 */
[--C-:B------:R-:W-:Y:S01]  /*15680*/  @!P0 SHF.R.S32.HI R5, RZ, 0x1f, R0.reuse ;  /* 0x0000001fff058819 */ /* 0x100fe20000011400 */
[----:B------:R-:W-:Y:S01]  /*15690*/  @!P0 IMAD.MOV.U32 R4, RZ, RZ, R0 ;  /* 0x000000ffff048224 */ /* 0x000fe200078e0000 */
[----:B------:R-:W-:-:S04]  /*156a0*/  LOP3.LUT R16, R16, 0xfffffffb, RZ, 0xc0, !PT ;  /* 0xfffffffb10107812 */ /* 0x000fc800078ec0ff */
[----:B------:R-:W-:-:S04]  /*156b0*/  @P3 LOP3.LUT R16, R16, 0x4, RZ, 0xfc, !PT ;  /* 0x0000000410103812 */ /* 0x000fc800078efcff */
[----:B------:R-:W-:Y:S02]  /*156c0*/  LOP3.LUT R16, R16, 0xfffffff7, RZ, 0xc0, !PT ;  /* 0xfffffff710107812 */ /* 0x000fe400078ec0ff */
[----:B------:R-:W-:Y:S02]  /*156d0*/  LOP3.LUT R18, R32, 0x80, RZ, 0xfc, !PT ;  /* 0x0000008020127812 */ /* 0x000fe400078efcff */
[----:B------:R-:W-:Y:S01]  /*156e0*/  LOP3.LUT R16, R16, 0xfffffffd, RZ, 0xc0, !PT ;  /* 0xfffffffd10107812 */ /* 0x000fe200078ec0ff */
[----:B------:R-:W-:Y:S01]  /*156f0*/  UMOV UR4, 0xffffffff ;  /* 0xffffffff00047882 */ /* 0x000fe20000000000 */
[----:B----4-:R-:W-:Y:S01]  /*15700*/  SHF.R.S32.HI R29, RZ, 0x1f, R24 ;  /* 0x0000001fff1d7819 */ /* 0x010fe20000011418 */
[----:B0-----:R-:W-:-:S04]  /*15710*/  @!P0 IMAD.WIDE.U32 R4, R24, R2, R4 ;  /* 0x0000000218048225 */ /* 0x001fc800078e0004 */
[----:B------:R-:W-:-:S04]  /*15720*/  @!P0 IMAD R7, R29, R2, RZ ;  /* 0x000000021d078224 */ /* 0x000fc800078e02ff */
[----:B------:R-:W-:Y:S02]  /*15730*/  @!P0 IMAD R7, R24, R3, R7 ;  /* 0x0000000318078224 */ /* 0x000fe400078e0207 */
[----:B------:R-:W0:Y:S02]  /*15740*/  @!P0 LDC.64 R2, c[0x0][0x418] ;  /* 0x00010600ff028b82 */ /* 0x000e240000000a00 */
[----:B------:R-:W-:Y:S02]  /*15750*/  @!P0 IMAD.IADD R7, R5, 0x1, R7 ;  /* 0x0000000105078824 */ /* 0x000fe400078e0207 */
[----:B------:R-:W-:Y:S01]  /*15760*/  IMAD.MOV.U32 R5, RZ, RZ, RZ ;  /* 0x000000ffff057224 */ /* 0x000fe200078e00ff */
[----:B0-----:R-:W-:-:S04]  /*15770*/  @!P0 LEA R2, P1, R4, R2, 0x2 ;  /* 0x0000000204028211 */ /* 0x001fc800078210ff */
[----:B------:R-:W-:Y:S01]  /*15780*/  @!P0 LEA.HI.X R3, R4, R3, R7, 0x2, P1 ;  /* 0x0000000304038211 */ /* 0x000fe200008f1407 */
[----:B------:R-:W-:Y:S01]  /*15790*/  IMAD.MOV R7, RZ, RZ, -R0 ;  /* 0x000000ffff077224 */ /* 0x000fe200078e0a00 */
[-C--:B---3--:R-:W-:Y:S01]  /*157a0*/  ISETP.GE.AND P1, PT, R32, R31.reuse, PT ;  /* 0x0000001f2000720c */ /* 0x088fe20003f26270 */
[----:B------:R-:W-:Y:S02]  /*157b0*/  IMAD.U32 R0, RZ, RZ, UR45 ;  /* 0x0000002dff007e24 */ /* 0x000fe4000f8e00ff */
[----:B------:R0:W5:Y:S01]  /*157c0*/  @!P0 LDG.E R5, desc[UR36][R2.64] ;  /* 0x0000002402058981 */ /* 0x000162000c1e1900 */
[----:B------:R-:W-:Y:S01]  /*157d0*/  ISETP.GE.AND P0, PT, R18, R31, PT ;  /* 0x0000001f1200720c */ /* 0x000fe20003f06270 */
[----:B------:R-:W-:Y:S01]  /*157e0*/  IMAD R6, R9, R7, R6 ;  /* 0x0000000709067224 */ /* 0x000fe200078e0206 */
[----:B------:R-:W-:-:S07]  /*157f0*/  ISETP.NE.AND P2, PT, R0, 0x3, PT ;  /* 0x000000030000780c */ /* 0x000fce0003f45270 */
[----:B------:R-:W-:-:S06]  /*15800*/  @P1 LOP3.LUT R16, R16, 0x2, RZ, 0xfc, !PT ;  /* 0x0000000210101812 */ /* 0x000fcc00078efcff */
[----:B------:R-:W-:-:S04]  /*15810*/  @P2 LOP3.LUT R16, R16, 0x8, RZ, 0xfc, !PT ;  /* 0x0000000810102812 */ /* 0x000fc800078efcff */
[----:B------:R-:W-:-:S04]  /*15820*/  LOP3.LUT R16, R16, 0xfffffffe, RZ, 0xc0, !PT ;  /* 0xfffffffe10107812 */ /* 0x000fc800078ec0ff */
[----:B------:R-:W-:Y:S01]  /*15830*/  @P0 LOP3.LUT R16, R16, 0x1, RZ, 0xfc, !PT ;  /* 0x0000000110100812 */ /* 0x000fe200078efcff */
[----:B0-----:R-:W-:Y:S06]  /*15840*/  BRA.DIV UR4, `(.L_x_1602) ;  /* 0x0000004604d87947 */ /* 0x001fec000b800000 */
.L_x_1682:
[----:B------:R-:W-:Y:S01]  /*15850*/  LOP3.LUT R18, R30, 0xffff, RZ, 0xc0, !PT ;  /* 0x0000ffff1e127812 */ /* 0x000fe200078ec0ff */
[----:B------:R-:W-:Y:S06]  /*15860*/  @!P2 BRA `(.L_x_1603) ;  /* 0x000000000004a947 */ /* 0x000fec0003800000 */
[----:B------:R-:W-:Y:S01]  /*15870*/  BPT.TRAP 0x1 ;  /* 0x000000040000795c */ /* 0x000fe20000300000 */
.L_x_1603:
[----:B------:R-:W-:Y:S01]  /*15880*/  IMAD R0, R19, 0x8, R17 ;  /* 0x0000000813007824 */ /* 0x000fe200078e0211 */
[----:B------:R-:W-:Y:S01]  /*15890*/  SHF.L.U32 R21, R23, 0x1f, RZ ;  /* 0x0000001f17157819 */ /* 0x000fe200000006ff */
[----:B------:R-:W-:Y:S01]  /*158a0*/  BSSY B0, `(.L_x_1604) ;  /* 0x0000004000007945 */ /* 0x000fe20003800000 */
[----:B------:R-:W-:Y:S02]  /*158b0*/  SHF.R.S32.HI R10, RZ, 0x1f, R6 ;  /* 0x0000001fff0a7819 */ /* 0x000fe40000011406 */
[----:B------:R-:W0:Y:S02]  /*158c0*/  SYNCS.PHASECHK.TRANS64.TRYWAIT P0, [R0+URZ+0x28480], R21 ;  /* 0x02848015000075a7 */ /* 0x000e24000800017f */
[----:B0-----:R-:W-:Y:S05]  /*158d0*/  @!P0 BRA `(.L_x_1605) ;  /* 0x0000004400e08947 */ /* 0x001fea0003800000 */
.L_x_1683:
[----:B------:R-:W-:Y:S05]  /*158e0*/  BSYNC B0 ;  /* 0x0000000000007941 */ /* 0x000fea0003800000 */
.L_x_1604:
[----:B------:R-:W1:Y:S01]  /*158f0*/  S2R R7, SR_TID.X ;  /* 0x0000000000077919 */ /* 0x000e620000002100 */
[----:B------:R-:W-:Y:S01]  /*15900*/  ULDC.64 UR4, c[0x0][0x328] ;  /* 0x0000ca0000047ab9 */ /* 0x000fe20000000a00 */
[----:B-----5:R-:W-:Y:S01]  /*15910*/  SHF.R.S32.HI R20, RZ, 0x1f, R5 ;  /* 0x0000001fff147819 */ /* 0x020fe20000011405 */
[----:B------:R-:W-:Y:S01]  /*15920*/  IMAD R3, R10, UR4, RZ ;  /* 0x000000040a037c24 */ /* 0x000fe2000f8e02ff */
[----:B------:R-:W-:-:S03]  /*15930*/  ULDC.64 UR6, c[0x0][0x318] ;  /* 0x0000c60000067ab9 */ /* 0x000fc60000000a00 */
[C---:B------:R-:W-:Y:S02]  /*15940*/  IMAD R4, R6.reuse, UR5, R3 ;  /* 0x0000000506047c24 */ /* 0x040fe4000f8e0203 */
        /* <DEDUP_REMOVED lines=8> */
[----:B------:R-:W-:Y:S02]  /*159d0*/  IMAD R4, R19, 0x4000, R36 ;  /* 0x0000400013047824 */ /* 0x000fe400078e0224 */
[C---:B------:R-:W-:Y:S01]  /*159e0*/  IMAD.WIDE.U32 R2, R18.reuse, UR4, R2 ;  /* 0x0000000412027c25 */ /* 0x040fe2000f8e0002 */
[----:B------:R-:W-:Y:S01]  /*159f0*/  UMOV UR4, 0xffffffff ;  /* 0xffffffff00047882 */ /* 0x000fe20000000000 */
[----:B-1----:R-:W-:Y:S02]  /*15a00*/  LOP3.LUT R7, R7, 0x7f, RZ, 0xc0, !PT ;  /* 0x0000007f07077812 */ /* 0x002fe400078ec0ff */
[----:B------:R-:W-:Y:S02]  /*15a10*/  IMAD R9, R18, UR5, R3 ;  /* 0x0000000512097c24 */ /* 0x000fe4000f8e0203 */
[----:B------:R-:W-:-:S02]  /*15a20*/  SHF.R.U32.HI R11, RZ, 0x3, R7 ;  /* 0x00000003ff0b7819 */ /* 0x000fc40000011607 */
[----:B------:R-:W-:Y:S02]  /*15a30*/  IADD3 R7, P0, R2, UR6, RZ ;  /* 0x0000000602077c10 */ /* 0x000fe4000ff1e0ff */
[----:B------:R-:W-:Y:S02]  /*15a40*/  IADD3 R8, -R11, UR38, -R8 ;  /* 0x000000260b087c10 */ /* 0x000fe4000fffe908 */
[----:B------:R-:W-:Y:S02]  /*15a50*/  IADD3.X R9, R9, UR7, RZ, P0, !PT ;  /* 0x0000000709097c10 */ /* 0x000fe400087fe4ff */
[----:B------:R-:W-:Y:S01]  /*15a60*/  ISETP.GE.AND P4, PT, R8, 0x1, PT ;  /* 0x000000010800780c */ /* 0x000fe20003f86270 */
[----:B------:R-:W-:-:S12]  /*15a70*/  BRA.DIV UR4, `(.L_x_1606) ;  /* 0x00000046048c7947 */ /* 0x000fd8000b800000 */
[----:B------:R-:W1:Y:S01]  /*15a80*/  SHFL.IDX PT, R2, R7, RZ, 0x181f ;  /* 0x00181fff07027589 */ /* 0x000e6200000e0000 */
[C---:B------:R-:W-:Y:S01]  /*15a90*/  ISETP.GE.AND P2, PT, R32.reuse, R31, PT ;  /* 0x0000001f2000720c */ /* 0x040fe20003f46270 */
[----:B------:R-:W-:Y:S01]  /*15aa0*/  IMAD.IADD R4, R17, 0x1, R4 ;  /* 0x0000000111047824 */ /* 0x000fe200078e0204 */
[----:B------:R-:W-:Y:S01]  /*15ab0*/  LOP3.LUT R11, R32, 0x80, RZ, 0xfc, !PT ;  /* 0x00000080200b7812 */ /* 0x000fe200078efcff */
[----:B------:R-:W2:Y:S01]  /*15ac0*/  SHFL.IDX PT, R3, R9, RZ, 0x181f ;  /* 0x00181fff09037589 */ /* 0x000ea200000e0000 */
[C---:B------:R-:W-:Y:S02]  /*15ad0*/  ISETP.LT.OR P1, PT, R8.reuse, 0x1, P2 ;  /* 0x000000010800780c */ /* 0x040fe40001721670 */
[C---:B------:R-:W-:Y:S02]  /*15ae0*/  ISETP.GE.AND P3, PT, R8.reuse, 0x11, PT ;  /* 0x000000110800780c */ /* 0x040fe40003f66270 */
[----:B------:R-:W-:Y:S02]  /*15af0*/  ISETP.GE.AND P5, PT, R8, 0x31, PT ;  /* 0x000000310800780c */ /* 0x000fe40003fa6270 */
[----:B-1----:R-:W-:-:S05]  /*15b00*/  IADD3 R2, P0, R32, R2, RZ ;  /* 0x0000000220027210 */ /* 0x002fca0007f1e0ff */
[----:B--2---:R-:W-:Y:S01]  /*15b10*/  IMAD.X R3, RZ, RZ, R3, P0 ;  /* 0x000000ffff037224 */ /* 0x004fe200000e0603 */
[----:B------:R-:W-:-:S04]  /*15b20*/  ISETP.GE.AND P0, PT, R11, R31, PT ;  /* 0x0000001f0b00720c */ /* 0x000fc80003f06270 */
[----:B------:R-:W-:Y:S01]  /*15b30*/  @!PT LDS RZ, [RZ] ;  /* 0x00000000fffff984 */ /* 0x000fe20000000800 */
[----:B------:R-:W-:Y:S01]  /*15b40*/  LDGSTS.E.BYPASS.LTC128B.128 [R4+0x10000], desc[UR36][R2.64], !P1 ;  /* 0x1000000002047fae */ /* 0x000fe2000c901d64 */
[----:B------:R-:W-:-:S13]  /*15b50*/  ISETP.LT.OR P1, PT, R8, 0x1, P0 ;  /* 0x000000010800780c */ /* 0x000fda0000721670 */
[----:B------:R1:W-:Y:S04]  /*15b60*/  LDGSTS.E.BYPASS.LTC128B.128 [R4+0x12000], desc[UR36][R2.64+0x80], !P1 ;  /* 0x1200008002047fae */ /* 0x0003e8000c901d64 */
        /* <DEDUP_REMOVED lines=10> */
[----:B------:R-:W3:Y:S01]  /*15c10*/  SHFL.IDX PT, R9, R9, 0x3, 0x181f ;  /* 0x00781f0009097f89 */ /* 0x000ee200000e0000 */
[----:B-1----:R-:W-:-:S05]  /*15c20*/  IADD3 R2, P1, R32, R2, RZ ;  /* 0x0000000220027210 */ /* 0x002fca0007f3e0ff */
[----:B--2---:R-:W-:Y:S01]  /*15c30*/  IMAD.X R3, RZ, RZ, R3, P1 ;  /* 0x000000ffff037224 */ /* 0x004fe200008e0603 */
[----:B------:R-:W-:-:S13]  /*15c40*/  ISETP.LT.OR P1, PT, R8, 0x21, P2 ;  /* 0x000000210800780c */ /* 0x000fda0001721670 */
[----:B------:R-:W-:Y:S01]  /*15c50*/  LDGSTS.E.BYPASS.LTC128B.128 [R4+0x11000], desc[UR36][R2.64], !P1 ;  /* 0x1100000002047fae */ /* 0x000fe2000c901d64 */
[----:B------:R-:W-:-:S13]  /*15c60*/  ISETP.LT.OR P1, PT, R8, 0x21, P0 ;  /* 0x000000210800780c */ /* 0x000fda0000721670 */
[----:B------:R1:W-:Y:S01]  /*15c70*/  LDGSTS.E.BYPASS.LTC128B.128 [R4+0x13000], desc[UR36][R2.64+0x80], !P1 ;  /* 0x1300008002047fae */ /* 0x0003e2000c901d64 */
[----:B------:R-:W-:-:S03]  /*15c80*/  ISETP.GE.AND P1, PT, R8, 0x21, PT ;  /* 0x000000210800780c */ /* 0x000fc60003f26270 */
[----:B-1-3--:R1:W2:Y:S10]  /*15c90*/  SHFL.IDX PT, R2, R7, 0x3, 0x181f ;  /* 0x00781f0007027f89 */ /* 0x00a2b400000e0000 */
.L_x_1693:
[C---:B------:R-:W-:Y:S02]  /*15ca0*/  ISETP.LT.OR P2, PT, R8.reuse, 0x31, P2 ;  /* 0x000000310800780c */ /* 0x040fe40001741670 */
[----:B------:R-:W-:Y:S02]  /*15cb0*/  ISETP.LT.OR P0, PT, R8, 0x31, P0 ;  /* 0x000000310800780c */ /* 0x000fe40000701670 */
[----:B--2---:R-:W-:-:S05]  /*15cc0*/  IADD3 R2, P6, R32, R2, RZ ;  /* 0x0000000220027210 */ /* 0x004fca0007fde0ff */
        /* <DEDUP_REMOVED lines=8> */
.L_x_1607:
[----:B------:R-:W-:Y:S02]  /*15d50*/  PLOP3.LUT P2, PT, P2, P0, PT, 0xa2, 0x0 ;  /* 0x000000000000781c */ /* 0x000fe40001741472 */
[----:B------:R-:W-:-:S08]  /*15d60*/  @P0 R2UR P2, UR4, R0 ;  /* 0x00000000000402ca */ /* 0x000fd00000040000 */
[----:B------:R-:W-:-:S05]  /*15d70*/  @P0 PLOP3.LUT P0, PT, P2, PT, PT, 0x80, 0x0 ;  /* 0x000000000000081c */ /* 0x000fca000170f070 */
[----:B------:R-:W-:Y:S01]  /*15d80*/  @!P2 SYNCS.ARRIVE.TRANS64.RED.A0T1 RZ, [UR4+0x28470], RZ ;  /* 0x028470ffffffa9a7 */ /* 0x000fe20008200404 */
[----:B------:R-:W-:Y:S07]  /*15d90*/  @!P2 ARRIVES.LDGSTSBAR.64.TRANSCNT [UR4+0x28470] ;  /* 0x02847000ff00a9b0 */ /* 0x000fee0008000a84 */
[----:B------:R-:W-:Y:S05]  /*15da0*/  @P0 BRA.U.ANY `(.L_x_1607) ;  /* 0xfffffffd00e80947 */ /* 0x000fea000393ffff */
[----:B------:R-:W-:Y:S01]  /*15db0*/  NOP ;  /* 0x0000000000007918 */ /* 0x000fe20000000000 */
[----:B------:R-:W-:-:S13]  /*15dc0*/  LOP3.LUT P6, RZ, R16, 0x8, RZ, 0xc0, !PT ;  /* 0x0000000810ff7812 */ /* 0x000fda00078cc0ff */
[----:B------:R-:W-:Y:S05]  /*15dd0*/  @!P6 BRA `(.L_x_1608) ;  /* 0x000000000004e947 */ /* 0x000fea0003800000 */
[----:B------:R-:W-:Y:S01]  /*15de0*/  BPT.TRAP 0x1 ;  /* 0x000000040000795c */ /* 0x000fe20000300000 */
.L_x_1608:
[----:B------:R3:W-:Y:S01]  /*15df0*/  SYNCS.ARRIVE.TRANS64.A1T0 RZ, [R0+URZ+0x28470], RZ ;  /* 0x028470ff00ff79a7 */ /* 0x0007e2000810003f */
[----:B------:R-:W-:Y:S05]  /*15e00*/  @!P6 BRA `(.L_x_1609) ;  /* 0x000000000004e947 */ /* 0x000fea0003800000 */
[----:B------:R-:W-:Y:S01]  /*15e10*/  BPT.TRAP 0x1 ;  /* 0x000000040000795c */ /* 0x000fe20000300000 */
.L_x_1609:
[----:B------:R-:W4:Y:S01]  /*15e20*/  SYNCS.PHASECHK.TRANS64.TRYWAIT P0, [R0+URZ+0x28440], R21 ;  /* 0x02844015000075a7 */ /* 0x000f22000800017f */
[----:B------:R-:W-:Y:S04]  /*15e30*/  BSSY B0, `(.L_x_1610) ;  /* 0x0000002000007945 */ /* 0x000fe80003800000 */
[----:B----4-:R-:W-:Y:S05]  /*15e40*/  @!P0 BRA `(.L_x_1611) ;  /* 0x0000004400fc8947 */ /* 0x010fea0003800000 */
.L_x_1694:
[----:B------:R-:W-:Y:S05]  /*15e50*/  BSYNC B0 ;  /* 0x0000000000007941 */ /* 0x000fea0003800000 */
.L_x_1610:
[----:B------:R-:W-:Y:S01]  /*15e60*/  ULDC.64 UR4, c[0x0][0x300] ;  /* 0x0000c00000047ab9 */ /* 0x000fe20000000a00 */
[----:B------:R-:W-:Y:S01]  /*15e70*/  ULDC.64 UR6, c[0x0][0x2e8] ;  /* 0x0000ba0000067ab9 */ /* 0x000fe20000000a00 */
[----:B--2---:R-:W-:Y:S01]  /*15e80*/  IMAD R3, R10, UR4, RZ ;  /* 0x000000040a037c24 */ /* 0x004fe2000f8e02ff */
[----:B------:R-:W-:-:S03]  /*15e90*/  LOP3.LUT R8, R32, 0x80, RZ, 0xfc, !PT ;  /* 0x0000008020087812 */ /* 0x000fc600078efcff */
[----:B-1----:R-:W-:Y:S01]  /*15ea0*/  IMAD R7, R6, UR5, R3 ;  /* 0x0000000506077c24 */ /* 0x002fe2000f8e0203 */
[----:B------:R-:W-:Y:S01]  /*15eb0*/  ISETP.GE.AND P2, PT, R8, R31, PT ;  /* 0x0000001f0800720c */ /* 0x000fe20003f46270 */
        /* <DEDUP_REMOVED lines=13> */
[----:B------:R-:W-:Y:S08]  /*15f90*/  BRA.DIV UR4, `(.L_x_1612) ;  /* 0x0000004604bc7947 */ /* 0x000ff0000b800000 */
[----:B------:R-:W1:Y:S01]  /*15fa0*/  SHFL.IDX PT, R14, R5, RZ, 0x181f ;  /* 0x00181fff050e7589 */ /* 0x000e6200000e0000 */
[----:B------:R-:W-:-:S03]  /*15fb0*/  ISETP.GE.AND P6, PT, R32, R31, PT ;  /* 0x0000001f2000720c */ /* 0x000fc60003fc6270 */
[----:B------:R-:W2:Y:S01]  /*15fc0*/  SHFL.IDX PT, R2, R6, RZ, 0x181f ;  /* 0x00181fff06027589 */ /* 0x000ea200000e0000 */
[----:B-1----:R-:W-:-:S05]  /*15fd0*/  @P4 IADD3 R14, P0, R32, R14, RZ ;  /* 0x0000000e200e4210 */ /* 0x002fca0007f1e0ff */
[----:B--2---:R-:W-:Y:S02]  /*15fe0*/  @P4 IMAD.X R3, RZ, RZ, R2, P0 ;  /* 0x000000ffff034224 */ /* 0x004fe400000e0602 */
[----:B------:R-:W-:Y:S02]  /*15ff0*/  @P4 IMAD.MOV.U32 R2, RZ, RZ, R14 ;  /* 0x000000ffff024224 */ /* 0x000fe400078e000e */
[----:B------:R-:W1:Y:S04]  /*16000*/  SHFL.IDX PT, R14, R5, 0x1, 0x181f ;  /* 0x00381f00050e7f89 */ /* 0x000e6800000e0000 */
[----:B------:R-:W-:Y:S04]  /*16010*/  @P4 LDGSTS.E.BYPASS.LTC128B.128 [R4+0x20000], desc[UR36][R2.64], !P6 ;  /* 0x2000000002044fae */ /* 0x000fe8000f101d64 */
[----:B------:R2:W-:Y:S04]  /*16020*/  @P4 LDGSTS.E.BYPASS.LTC128B.128 [R4+0x22000], desc[UR36][R2.64+0x80], !P2 ;  /* 0x2200008002044fae */ /* 0x0005e8000d101d64 */
[----:B--2---:R-:W2:Y:S01]  /*16030*/  SHFL.IDX PT, R2, R6, 0x1, 0x181f ;  /* 0x00381f0006027f89 */ /* 0x004ea200000e0000 */
[----:B-1----:R-:W-:-:S05]  /*16040*/  @P3 IADD3 R14, P0, R32, R14, RZ ;  /* 0x0000000e200e3210 */ /* 0x002fca0007f1e0ff */
[----:B--2---:R-:W-:Y:S02]  /*16050*/  @P3 IMAD.X R7, RZ, RZ, R2, P0 ;  /* 0x000000ffff073224 */ /* 0x004fe400000e0602 */
[----:B------:R-:W-:Y:S02]  /*16060*/  @P3 IMAD.MOV.U32 R2, RZ, RZ, R14 ;  /* 0x000000ffff023224 */ /* 0x000fe400078e000e */
[----:B------:R-:W-:Y:S01]  /*16070*/  @P3 IMAD.MOV.U32 R3, RZ, RZ, R7 ;  /* 0x000000ffff033224 */ /* 0x000fe200078e0007 */
[----:B------:R-:W1:Y:S04]  /*16080*/  SHFL.IDX PT, R14, R5, 0x2, 0x181f ;  /* 0x00581f00050e7f89 */ /* 0x000e6800000e0000 */
[----:B------:R-:W-:Y:S04]  /*16090*/  @P3 LDGSTS.E.BYPASS.LTC128B.128 [R4+0x20800], desc[UR36][R2.64], !P6 ;  /* 0x2080000002043fae */ /* 0x000fe8000f101d64 */
[----:B------:R2:W-:Y:S04]  /*160a0*/  @P3 LDGSTS.E.BYPASS.LTC128B.128 [R4+0x22800], desc[UR36][R2.64+0x80], !P2 ;  /* 0x2280008002043fae */ /* 0x0005e8000d101d64 */
[----:B--2---:R-:W2:Y:S01]  /*160b0*/  SHFL.IDX PT, R2, R6, 0x2, 0x181f ;  /* 0x00581f0006027f89 */ /* 0x004ea200000e0000 */
[----:B-1----:R-:W-:-:S03]  /*160c0*/  @P1 IADD3 R14, P0, R32, R14, RZ ;  /* 0x0000000e200e1210 */ /* 0x002fc60007f1e0ff */
[----:B------:R-:W1:Y:S02]  /*160d0*/  SHFL.IDX PT, R6, R6, 0x3, 0x181f ;  /* 0x00781f0006067f89 */ /* 0x000e6400000e0000 */
[----:B--2---:R-:W-:Y:S02]  /*160e0*/  @P1 IMAD.X R7, RZ, RZ, R2, P0 ;  /* 0x000000ffff071224 */ /* 0x004fe400000e0602 */
[----:B------:R-:W-:Y:S02]  /*160f0*/  @P1 IMAD.MOV.U32 R2, RZ, RZ, R14 ;  /* 0x000000ffff021224 */ /* 0x000fe400078e000e */
[----:B------:R-:W-:Y:S01]  /*16100*/  @P1 IMAD.MOV.U32 R3, RZ, RZ, R7 ;  /* 0x000000ffff031224 */ /* 0x000fe200078e0007 */
[----:B------:R2:W0:Y:S04]  /*16110*/  SHFL.IDX PT, R14, R5, 0x3, 0x181f ;  /* 0x00781f00050e7f89 */ /* 0x00042800000e0000 */
[----:B------:R2:W-:Y:S04]  /*16120*/  @P1 LDGSTS.E.BYPASS.LTC128B.128 [R4+0x21000], desc[UR36][R2.64], !P6 ;  /* 0x2100000002041fae */ /* 0x0005e8000f101d64 */
[----:B-1----:R2:W-:Y:S02]  /*16130*/  @P1 LDGSTS.E.BYPASS.LTC128B.128 [R4+0x23000], desc[UR36][R2.64+0x80], !P2 ;  /* 0x2300008002041fae */ /* 0x0025e4000d101d64 */
.L_x_1704:
[C---:B------:R-:W-:Y:S02]  /*16140*/  ISETP.GE.AND P1, PT, R32.reuse, R31, PT ;  /* 0x0000001f2000720c */ /* 0x040fe40003f26270 */
[----:B0-2---:R-:W-:-:S05]  /*16150*/  @P5 IADD3 R2, P0, R32, R14, RZ ;  /* 0x0000000e20025210 */ /* 0x005fca0007f1e0ff */
[----:B------:R-:W-:Y:S01]  /*16160*/  @P5 IMAD.X R3, RZ, RZ, R6, P0 ;  /* 0x000000ffff035224 */ /* 0x000fe200000e0606 */
[----:B------:R-:W-:-:S05]  /*16170*/  PLOP3.LUT P0, PT, PT, PT, PT, 0x80, 0x0 ;  /* 0x000000000000781c */ /* 0x000fca0003f0f070 */
[----:B------:R-:W-:Y:S01]  /*16180*/  @!PT LDS RZ, [RZ] ;  /* 0x00000000fffff984 */ /* 0x000fe20000000800 */
[----:B------:R-:W-:Y:S01]  /*16190*/  @!PT LDS RZ, [RZ] ;  /* 0x00000000fffff984 */ /* 0x000fe20000000800 */
[----:B------:R-:W-:Y:S01]  /*161a0*/  @!PT LDS RZ, [RZ] ;  /* 0x00000000fffff984 */ /* 0x000fe20000000800 */
[----:B------:R0:W-:Y:S04]  /*161b0*/  @P5 LDGSTS.E.BYPASS.LTC128B.128 [R4+0x21800], desc[UR36][R2.64], !P1 ;  /* 0x2180000002045fae */ /* 0x0001e8000c901d64 */
[----:B------:R0:W-:Y:S01]  /*161c0*/  @P5 LDGSTS.E.BYPASS.LTC128B.128 [R4+0x23800], desc[UR36][R2.64+0x80], !P2 ;  /* 0x2380008002045fae */ /* 0x0001e2000d101d64 */
[----:B------:R-:W-:-:S03]  /*161d0*/  NOP ;  /* 0x0000000000007918 */ /* 0x000fc60000000000 */
.L_x_1613:
        /* <DEDUP_REMOVED lines=10> */
.L_x_1614:
[----:B------:R1:W-:Y:S02]  /*16280*/  SYNCS.ARRIVE.TRANS64.A1T0 RZ, [R0+URZ+0x28430], RZ ;  /* 0x028430ff00ff79a7 */ /* 0x0003e4000810003f */
[----:B------:R-:W-:Y:S05]  /*16290*/  WARPSYNC.ALL ;  /* 0x0000000000007948 */ /* 0x000fea0003800000 */
[----:B-1-34-:R-:W-:Y:S01]  /*162a0*/  VIADD R0, R17, 0x18000 ;  /* 0x0001800011007836 */ /* 0x01afe20000000000 */
[----:B------:R-:W-:Y:S01]  /*162b0*/  USHF.R.S32.HI UR4, URZ, 0x1f, UR41 ;  /* 0x0000001f3f047899 */ /* 0x000fe20008011429 */
[----:B------:R-:W-:Y:S03]  /*162c0*/  BAR.SYNC.DEFER_BLOCKING 0x8, 0x180 ;  /* 0x0206000000007b1d */ /* 0x000fe60000010000 */
[----:B------:R-:W-:-:S03]  /*162d0*/  LOP3.LUT P0, RZ, R0, 0x3ff, RZ, 0xc0, !PT ;  /* 0x000003ff00ff7812 */ /* 0x000fc6000780c0ff */
[----:B------:R-:W-:Y:S01]  /*162e0*/  ULDC.64 UR6, c[0x0][0x298] ;  /* 0x0000a60000067ab9 */ /* 0x000fe20000000a00 */
[----:B------:R-:W-:Y:S01]  /*162f0*/  BSSY B6, `(.L_x_1615) ;  /* 0x0000016000067945 */ /* 0x000fe20003800000 */
        /* <DEDUP_REMOVED lines=21> */
.L_x_1616:
[----:B------:R-:W-:Y:S05]  /*16450*/  BSYNC B6 ;  /* 0x0000000000067941 */ /* 0x000fea0003800000 */
.L_x_1615:
[----:B------:R1:W5:Y:S01]  /*16460*/  LDL R8, [R1] ;  /* 0x0000000001087983 */ /* 0x0003620000100800 */
[----:B------:R-:W-:Y:S01]  /*16470*/  UISETP.NE.AND UP0, UPT, UR49, URZ, UPT ;  /* 0x0000003f3100728c */ /* 0x000fe2000bf05270 */
[C---:B------:R-:W-:Y:S01]  /*16480*/  R2UR UR8, R18.reuse ;  /* 0x00000000120872ca */ /* 0x040fe200000e0000 */
[----:B------:R-:W-:Y:S01]  /*16490*/  ULDC.64 UR6, c[0x0][0x2d8] ;  /* 0x0000b60000067ab9 */ /* 0x000fe20000000a00 */
[----:B0-----:R-:W0:Y:S01]  /*164a0*/  S2R R2, SR_TID.X ;  /* 0x0000000000027919 */ /* 0x001e220000002100 */
[----:B------:R-:W-:Y:S01]  /*164b0*/  R2UR UR9, R18 ;  /* 0x00000000120972ca */ /* 0x000fe200000e0000 */
[----:B------:R-:W-:Y:S01]  /*164c0*/  UMOV UR4, UR38 ;  /* 0x0000002600047c82 */ /* 0x000fe20008000000 */
[----:B------:R-:W-:Y:S01]  /*164d0*/  PLOP3.LUT P0, PT, PT, PT, UP0, 0x80, 0x0 ;  /* 0x000000000000781c */ /* 0x000fe20003f0f008 */
[----:B------:R-:W-:Y:S01]  /*164e0*/  UMOV UR5, UR41 ;  /* 0x0000002900057c82 */ /* 0x000fe20008000000 */
[----:B------:R-:W-:Y:S01]  /*164f0*/  UISETP.NE.AND UP1, UPT, UR48, URZ, UPT ;  /* 0x0000003f3000728c */ /* 0x000fe2000bf25270 */
[----:B------:R-:W2:Y:S02]  /*16500*/  LDC R6, c[0x0][0x448] ;  /* 0x00011200ff067b82 */ /* 0x000ea40000000800 */
[----:B------:R-:W-:-:S03]  /*16510*/  @UP0 ULDC UR10, c[0x0][0x44c] ;  /* 0x00011300000a0ab9 */ /* 0x000fc60000000800 */
[----:B------:R-:W-:Y:S02]  /*16520*/  UIMAD.WIDE.U32 UR4, UR8, UR6, UR4 ;  /* 0x00000006080472a5 */ /* 0x000fe4000f8e0004 */
[----:B------:R-:W-:Y:S01]  /*16530*/  USHF.R.S32.HI UR6, URZ, 0x1f, UR42 ;  /* 0x0000001f3f067899 */ /* 0x000fe2000801142a */
[C---:B0-----:R-:W-:Y:S01]  /*16540*/  LOP3.LUT R20, R2.reuse, 0x7f, RZ, 0xc0, !PT ;  /* 0x0000007f02147812 */ /* 0x041fe200078ec0ff */
[----:B------:R-:W-:-:S03]  /*16550*/  IMAD.SHL.U32 R2, R2, 0x10, RZ ;  /* 0x0000001002027824 */ /* 0x000fc600078e00ff */
[----:B------:R-:W-:-:S04]  /*16560*/  SHF.R.U32.HI R20, RZ, 0x3, R20 ;  /* 0x00000003ff147819 */ /* 0x000fc80000011614 */
[----:B------:R-:W-:-:S05]  /*16570*/  LOP3.LUT R2, R20, 0x70, R2, 0xf8, !PT ;  /* 0x0000007014027812 */ /* 0x000fca00078ef802 */
[----:B------:R-:W-:-:S04]  /*16580*/  IMAD.IADD R7, R2, 0x1, R26 ;  /* 0x0000000102077824 */ /* 0x000fc800078e021a */
[----:B------:R-:W-:Y:S01]  /*16590*/  @P0 IMAD.HI.U32 R2, R7, UR10, RZ ;  /* 0x0000000a07020c27 */ /* 0x000fe2000f8e00ff */
[----:B------:R-:W-:Y:S01]  /*165a0*/  PLOP3.LUT P0, PT, PT, PT, UP0, 0x80, 0x0 ;  /* 0x000000000000781c */ /* 0x000fe20003f0f008 */
[----:B------:R-:W-:Y:S02]  /*165b0*/  UIMAD UR5, UR9, UR7, UR5 ;  /* 0x00000007090572a4 */ /* 0x000fe4000f8e0205 */
[----:B------:R-:W-:Y:S01]  /*165c0*/  USEL UR7, UR6, URZ, !UP1 ;  /* 0x0000003f06077287 */ /* 0x000fe2000c800000 */
[----:B------:R-:W-:Y:S01]  /*165d0*/  ULDC.64 UR8, c[0x0][0x2e0] ;  /* 0x0000b80000087ab9 */ /* 0x000fe20000000a00 */
[----:B------:R-:W-:Y:S02]  /*165e0*/  USEL UR6, UR42, URZ, !UP1 ;  /* 0x0000003f2a067287 */ /* 0x000fe4000c800000 */
[----:B------:R-:W-:Y:S01]  /*165f0*/  UIMAD UR7, UR7, UR8, URZ ;  /* 0x00000008070772a4 */ /* 0x000fe2000f8e023f */
[----:B------:R-:W-:Y:S01]  /*16600*/  IMAD.MOV.U32 R0, RZ, RZ, R7 ;  /* 0x000000ffff007224 */ /* 0x000fe200078e0007 */
[----:B------:R-:W-:Y:S01]  /*16610*/  @UP0 ULDC UR10, c[0x0][0x450] ;  /* 0x00011400000a0ab9 */ /* 0x000fe20000000800 */
[----:B------:R-:W-:-:S03]  /*16620*/  UIMAD.WIDE.U32 UR4, UR6, UR8, UR4 ;  /* 0x00000008060472a5 */ /* 0x000fc6000f8e0004 */
[----:B------:R-:W-:Y:S01]  /*16630*/  @P0 SHF.R.U32.HI R0, RZ, UR10, R2 ;  /* 0x0000000aff000c19 */ /* 0x000fe20008011602 */
[----:B------:R-:W-:-:S03]  /*16640*/  UIMAD UR7, UR6, UR9, UR7 ;  /* 0x00000009060772a4 */ /* 0x000fc6000f8e0207 */
[----:B------:R-:W-:Y:S01]  /*16650*/  SHF.R.S32.HI R2, RZ, 0x1f, R0 ;  /* 0x0000001fff027819 */ /* 0x000fe20000011400 */
[----:B------:R-:W-:Y:S01]  /*16660*/  UIADD3 UR6, UR5, UR7, URZ ;  /* 0x0000000705067290 */ /* 0x000fe2000fffe03f */
[----:B------:R-:W-:Y:S01]  /*16670*/  IMAD.U32 R4, RZ, RZ, UR4 ;  /* 0x00000004ff047e24 */ /* 0x000fe2000f8e00ff */
[----:B------:R-:W-:Y:S01]  /*16680*/  ULDC.64 UR8, c[0x0][0x2d0] ;  /* 0x0000b40000087ab9 */ /* 0x000fe20000000a00 */
[----:B------:R-:W0:Y:S01]  /*16690*/  S2R R20, SR_TID.X ;  /* 0x0000000000147919 */ /* 0x000e220000002100 */
[----:B------:R-:W-:Y:S02]  /*166a0*/  IMAD R9, R2, UR8, RZ ;  /* 0x0000000802097c24 */ /* 0x000fe4000f8e02ff */
[----:B------:R-:W-:Y:S02]  /*166b0*/  IMAD.U32 R3, RZ, RZ, UR6 ;  /* 0x00000006ff037e24 */ /* 0x000fe4000f8e00ff */
[----:B------:R-:W-:Y:S02]  /*166c0*/  IMAD.MOV.U32 R2, RZ, RZ, R4 ;  /* 0x000000ffff027224 */ /* 0x000fe400078e0004 */
[----:B------:R-:W-:-:S02]  /*166d0*/  IMAD R4, R0, UR9, R9 ;  /* 0x0000000900047c24 */ /* 0x000fc4000f8e0209 */
[----:B------:R-:W-:-:S04]  /*166e0*/  IMAD.WIDE.U32 R2, R0, UR8, R2 ;  /* 0x0000000800027c25 */ /* 0x000fc8000f8e0002 */
[----:B------:R-:W-:-:S04]  /*166f0*/  IMAD.MOV R0, RZ, RZ, -R0 ;  /* 0x000000ffff007224 */ /* 0x000fc800078e0a00 */
[----:B--2---:R-:W-:Y:S02]  /*16700*/  IMAD R7, R6, R0, R7 ;  /* 0x0000000006077224 */ /* 0x004fe400078e0207 */
[----:B------:R-:W-:Y:S01]  /*16710*/  IMAD.U32 R5, RZ, RZ, UR5 ;  /* 0x00000005ff057e24 */ /* 0x000fe2000f8e00ff */
[----:B------:R-:W-:Y:S02]  /*16720*/  ULDC.64 UR4, c[0x0][0x2c8] ;  /* 0x0000b20000047ab9 */ /* 0x000fe40000000a00 */
[----:B------:R-:W-:Y:S01]  /*16730*/  SHF.R.S32.HI R0, RZ, 0x1f, R7 ;  /* 0x0000001fff007819 */ /* 0x000fe20000011407 */
[----:B------:R-:W-:-:S04]  /*16740*/  IMAD.IADD R3, R3, 0x1, R4 ;  /* 0x0000000103037824 */ /* 0x000fc800078e0204 */
[----:B------:R-:W-:Y:S02]  /*16750*/  IMAD R0, R0, UR4, RZ ;  /* 0x0000000400007c24 */ /* 0x000fe4000f8e02ff */
[----:B------:R-:W-:-:S04]  /*16760*/  IMAD.WIDE.U32 R2, R7, UR4, R2 ;  /* 0x0000000407027c25 */ /* 0x000fc8000f8e0002 */
[----:B------:R-:W-:Y:S01]  /*16770*/  IMAD R5, R7, UR5, R0 ;  /* 0x0000000507057c24 */ /* 0x000fe2000f8e0200 */
[----:B------:R-:W-:Y:S02]  /*16780*/  ULDC.64 UR4, c[0x0][0x280] ;  /* 0x0000a00000047ab9 */ /* 0x000fe40000000a00 */
[----:B------:R-:W-:Y:S01]  /*16790*/  IADD3 R0, P0, R2, UR4, RZ ;  /* 0x0000000402007c10 */ /* 0x000fe2000ff1e0ff */
[----:B------:R-:W-:Y:S01]  /*167a0*/  ULDC UR4, c[0x0][0x2b8] ;  /* 0x0000ae0000047ab9 */ /* 0x000fe20000000800 */
[----:B------:R-:W-:Y:S02]  /*167b0*/  LOP3.LUT R11, R32, 0x80, RZ, 0xfc, !PT ;  /* 0x00000080200b7812 */ /* 0x000fe400078efcff */
[----:B------:R-:W-:Y:S01]  /*167c0*/  IADD3.X R5, R3, UR5, R5, P0, !PT ;  /* 0x0000000503057c10 */ /* 0x000fe200087fe405 */
[----:B------:R-:W-:Y:S01]  /*167d0*/  UMOV UR5, 0xffffffff ;  /* 0xffffffff00057882 */ /* 0x000fe20000000000 */
[----:B0-----:R-:W-:Y:S02]  /*167e0*/  LOP3.LUT R20, R20, 0x7f, RZ, 0xc0, !PT ;  /* 0x0000007f14147812 */ /* 0x001fe400078ec0ff */
[----:B------:R-:W-:-:S02]  /*167f0*/  ISETP.GE.AND P0, PT, R32, UR4, PT ;  /* 0x0000000420007c0c */ /* 0x000fc4000bf06270 */
[----:B------:R-:W-:Y:S02]  /*16800*/  ISETP.GE.AND P1, PT, R11, UR4, PT ;  /* 0x000000040b007c0c */ /* 0x000fe4000bf26270 */
[----:B------:R-:W-:Y:S01]  /*16810*/  SHF.R.U32.HI R10, RZ, 0x3, R20 ;  /* 0x00000003ff0a7819 */ /* 0x000fe20000011614 */
[----:B-1----:R-:W-:Y:S10]  /*16820*/  BRA.DIV UR5, `(.L_x_1617) ;  /* 0x0000004205d47947 */ /* 0x002ff4000b800000 */
[----:B------:R-:W0:Y:S01]  /*16830*/  SHFL.IDX PT, R14, R0, RZ, 0x181f ;  /* 0x00181fff000e7589 */ /* 0x000e2200000e0000 */
[----:B------:R-:W-:Y:S02]  /*16840*/  IMAD R4, R6, UR43, RZ ;  /* 0x0000002b06047c24 */ /* 0x000fe4000f8e02ff */
[----:B------:R-:W-:Y:S01]  /*16850*/  IMAD.IADD R26, R10, 0x1, R26 ;  /* 0x000000010a1a7824 */ /* 0x000fe200078e021a */
[----:B------:R-:W1:Y:S03]  /*16860*/  SHFL.IDX PT, R2, R5, RZ, 0x181f ;  /* 0x00181fff05027589 */ /* 0x000e6600000e0000 */
[C---:B------:R-:W-:Y:S01]  /*16870*/  VIADD R7, R26.reuse, 0x10 ;  /* 0x000000101a077836 */ /* 0x040fe20000000000 */
[----:B------:R-:W-:-:S13]  /*16880*/  ISETP.GE.AND P2, PT, R26, R4, PT ;  /* 0x000000041a00720c */ /* 0x000fda0003f46270 */
[----:B0-----:R-:W-:-:S05]  /*16890*/  @!P2 IADD3 R14, P3, R32, R14, RZ ;  /* 0x0000000e200ea210 */ /* 0x001fca0007f7e0ff */
[----:B-1----:R-:W-:Y:S02]  /*168a0*/  @!P2 IMAD.X R3, RZ, RZ, R2, P3 ;  /* 0x000000ffff03a224 */ /* 0x002fe400018e0602 */
[----:B------:R-:W-:Y:S02]  /*168b0*/  @!P2 IMAD.MOV.U32 R2, RZ, RZ, R14 ;  /* 0x000000ffff02a224 */ /* 0x000fe400078e000e */
[----:B------:R-:W0:Y:S04]  /*168c0*/  SHFL.IDX PT, R14, R0, 0x1, 0x181f ;  /* 0x00381f00000e7f89 */ /* 0x000e2800000e0000 */
[----:B-----5:R-:W-:Y:S04]  /*168d0*/  @!P2 LDGSTS.E.BYPASS.LTC128B.128 [R8+0x18000], desc[UR36][R2.64], !P0 ;  /* 0x180000000208afae */ /* 0x020fe8000c101d64 */
[----:B------:R1:W-:Y:S01]  /*168e0*/  @!P2 LDGSTS.E.BYPASS.LTC128B.128 [R8+0x1c000], desc[UR36][R2.64+0x80], !P1 ;  /* 0x1c0000800208afae */ /* 0x0003e2000c901d64 */
[----:B------:R-:W-:-:S03]  /*168f0*/  ISETP.GE.AND P2, PT, R7, R4, PT ;  /* 0x000000040700720c */ /* 0x000fc60003f46270 */
[----:B-1----:R-:W1:Y:S10]  /*16900*/  SHFL.IDX PT, R2, R5, 0x1, 0x181f ;  /* 0x00381f0005027f89 */ /* 0x002e7400000e0000 */
[----:B0-----:R-:W-:-:S05]  /*16910*/  @!P2 IADD3 R14, P3, R32, R14, RZ ;  /* 0x0000000e200ea210 */ /* 0x001fca0007f7e0ff */
[----:B-1----:R-:W-:Y:S02]  /*16920*/  @!P2 IMAD.X R7, RZ, RZ, R2, P3 ;  /* 0x000000ffff07a224 */ /* 0x002fe400018e0602 */
[----:B------:R-:W-:Y:S02]  /*16930*/  @!P2 IMAD.MOV.U32 R2, RZ, RZ, R14 ;  /* 0x000000ffff02a224 */ /* 0x000fe400078e000e */
[----:B------:R-:W-:Y:S01]  /*16940*/  @!P2 IMAD.MOV.U32 R3, RZ, RZ, R7 ;  /* 0x000000ffff03a224 */ /* 0x000fe200078e0007 */
[----:B------:R-:W0:Y:S01]  /*16950*/  SHFL.IDX PT, R14, R0, 0x2, 0x181f ;  /* 0x00581f00000e7f89 */ /* 0x000e2200000e0000 */
[----:B------:R-:W-:-:S03]  /*16960*/  VIADD R7, R26, 0x20 ;  /* 0x000000201a077836 */ /* 0x000fc60000000000 */
[----:B------:R-:W-:Y:S04]  /*16970*/  @!P2 LDGSTS.E.BYPASS.LTC128B.128 [R8+0x18800], desc[UR36][R2.64], !P0 ;  /* 0x188000000208afae */ /* 0x000fe8000c101d64 */
        /* <DEDUP_REMOVED lines=43> */
[----:B0-----:R-:W-:Y:S01]  /*16c30*/  @!P2 IADD3 R14, P3, R32, R14, RZ ;  /* 0x0000000e200ea210 */ /* 0x001fe20007f7e0ff */
[----:B------:R-:W0:Y:S04]  /*16c40*/  SHFL.IDX PT, R5, R5, 0x7, 0x181f ;  /* 0x00f81f0005057f89 */ /* 0x000e2800000e0000 */
[----:B-1----:R-:W-:-:S02]  /*16c50*/  @!P2 IMAD.X R7, RZ, RZ, R2, P3 ;  /* 0x000000ffff07a224 */ /* 0x002fc400018e0602 */
[----:B------:R-:W-:Y:S02]  /*16c60*/  @!P2 IMAD.MOV.U32 R2, RZ, RZ, R14 ;  /* 0x000000ffff02a224 */ /* 0x000fe400078e000e */
[----:B------:R-:W-:Y:S01]  /*16c70*/  @!P2 IMAD.MOV.U32 R3, RZ, RZ, R7 ;  /* 0x000000ffff03a224 */ /* 0x000fe200078e0007 */
[----:B------:R1:W2:Y:S04]  /*16c80*/  SHFL.IDX PT, R14, R0, 0x7, 0x181f ;  /* 0x00f81f00000e7f89 */ /* 0x0002a800000e0000 */
[----:B------:R1:W-:Y:S04]  /*16c90*/  @!P2 LDGSTS.E.BYPASS.LTC128B.128 [R8+0x1b000], desc[UR36][R2.64], !P0 ;  /* 0x1b0000000208afae */ /* 0x0003e8000c101d64 */
[----:B0-----:R1:W-:Y:S02]  /*16ca0*/  @!P2 LDGSTS.E.BYPASS.LTC128B.128 [R8+0x1f000], desc[UR36][R2.64+0x80], !P1 ;  /* 0x1f0000800208afae */ /* 0x0013e4000c901d64 */
.L_x_1721:
[----:B-1----:R-:W-:Y:S01]  /*16cb0*/  VIADD R3, R26, 0x70 ;  /* 0x000000701a037836 */ /* 0x002fe20000000000 */
[----:B------:R-:W-:Y:S04]  /*16cc0*/  BSSY B0, `(.L_x_1618) ;  /* 0x000000a000007945 */ /* 0x000fe80003800000 */
[----:B------:R-:W-:-:S13]  /*16cd0*/  ISETP.GE.AND P2, PT, R3, R4, PT ;  /* 0x000000040300720c */ /* 0x000fda0003f46270 */
[----:B------:R-:W-:Y:S05]  /*16ce0*/  @P2 BRA `(.L_x_1619) ;  /* 0x00000000001c2947 */ /* 0x000fea0003800000 */
[----:B--2---:R-:W-:-:S05]  /*16cf0*/  IADD3 R2, P2, R32, R14, RZ ;  /* 0x0000000e20027210 */ /* 0x004fca0007f5e0ff */
[----:B------:R-:W-:-:S05]  /*16d00*/  IMAD.X R3, RZ, RZ, R5, P2 ;  /* 0x000000ffff037224 */ /* 0x000fca00010e0605 */
[----:B------:R-:W-:Y:S01]  /*16d10*/  @!PT LDS RZ, [RZ] ;  /* 0x00000000fffff984 */ /* 0x000fe20000000800 */
[----:B------:R-:W-:Y:S01]  /*16d20*/  @!PT LDS RZ, [RZ] ;  /* 0x00000000fffff984 */ /* 0x000fe20000000800 */
[----:B------:R-:W-:Y:S01]  /*16d30*/  @!PT LDS RZ, [RZ] ;  /* 0x00000000fffff984 */ /* 0x000fe20000000800 */
[----:B------:R0:W-:Y:S04]  /*16d40*/  LDGSTS.E.BYPASS.LTC128B.128 [R8+0x1b800], desc[UR36][R2.64], !P0 ;  /* 0x1b80000002087fae */ /* 0x0001e8000c101d64 */
[----:B------:R0:W-:Y:S02]  /*16d50*/  LDGSTS.E.BYPASS.LTC128B.128 [R8+0x1f800], desc[UR36][R2.64+0x80], !P1 ;  /* 0x1f80008002087fae */ /* 0x0001e4000c901d64 */
.L_x_1619:
[----:B------:R-:W-:Y:S05]  /*16d60*/  BSYNC B0 ;  /* 0x0000000000007941 */ /* 0x000fea0003800000 */
.L_x_1618:
[----:B------:R-:W-:Y:S01]  /*16d70*/  NOP ;  /* 0x0000000000007918 */ /* 0x000fe20000000000 */
[----:B------:R-:W-:-:S13]  /*16d80*/  PLOP3.LUT P0, PT, PT, PT, PT, 0x80, 0x0 ;  /* 0x000000000000781c */ /* 0x000fda0003f0f070 */
.L_x_1620:
[----:B------:R-:W-:Y:S02]  /*16d90*/  PLOP3.LUT P1, PT, P1, P0, PT, 0xa2, 0x0 ;  /* 0x000000000000781c */ /* 0x000fe40000f21472 */
[----:B------:R-:W-:-:S08]  /*16da0*/  @P0 R2UR P1, UR4, R17 ;  /* 0x00000000110402ca */ /* 0x000fd00000020000 */
[----:B------:R-:W-:-:S05]  /*16db0*/  @P0 PLOP3.LUT P0, PT, P1, PT, PT, 0x80, 0x0 ;  /* 0x000000000000081c */ /* 0x000fca0000f0f070 */
[----:B------:R-:W-:Y:S01]  /*16dc0*/  @!P1 SYNCS.ARRIVE.TRANS64.RED.A0T1 RZ, [UR4+0x28400], RZ ;  /* 0x028400ffffff99a7 */ /* 0x000fe20008200404 */
[----:B------:R-:W-:Y:S07]  /*16dd0*/  @!P1 ARRIVES.LDGSTSBAR.64.TRANSCNT [UR4+0x28400] ;  /* 0x02840000ff0099b0 */ /* 0x000fee0008000a84 */
[----:B------:R-:W-:Y:S05]  /*16de0*/  @P0 BRA.U.ANY `(.L_x_1620) ;  /* 0xfffffffd00e80947 */ /* 0x000fea000393ffff */
[----:B0-----:R-:W3:Y:S02]  /*16df0*/  LDL.LU R2, [R1+0x4] ;  /* 0x0000040001027983 */ /* 0x001ee40000300800 */
[----:B---3--:R-:W-:-:S05]  /*16e00*/  VIADD R2, R2, 0x1 ;  /* 0x0000000102027836 */ /* 0x008fca0000000000 */
[----:B------:R0:W-:Y:S01]  /*16e10*/  STL [R1+0x4], R2 ;  /* 0x0000040201007387 */ /* 0x0001e20000100800 */
[----:B------:R-:W-:-:S04]  /*16e20*/  LEA.HI R0, R2, R2, RZ, 0x1 ;  /* 0x0000000202007211 */ /* 0x000fc800078f08ff */
[----:B------:R-:W-:-:S05]  /*16e30*/  LOP3.LUT R0, R0, 0xfffffffe, RZ, 0xc0, !PT ;  /* 0xfffffffe00007812 */ /* 0x000fca00078ec0ff */
[----:B------:R-:W-:-:S05]  /*16e40*/  IMAD.IADD R0, R2, 0x1, -R0 ;  /* 0x0000000102007824 */ /* 0x000fca00078e0a00 */
[----:B------:R-:W-:Y:S01]  /*16e50*/  SHF.L.U32 R0, R0, 0x1f, RZ ;  /* 0x0000001f00007819 */ /* 0x000fe200000006ff */
[----:B------:R-:W-:Y:S01]  /*16e60*/  NOP ;  /* 0x0000000000007918 */ /* 0x000fe20000000000 */
[----:B------:R0:W-:Y:S01]  /*16e70*/  SYNCS.ARRIVE.TRANS64.A1T0 RZ, [R17+URZ+0x28400], RZ ;  /* 0x028400ff11ff79a7 */ /* 0x0001e2000810003f */
[----:B------:R-:W-:Y:S01]  /*16e80*/  BSSY B0, `(.L_x_1621) ;  /* 0x0000004000007945 */ /* 0x000fe20003800000 */
[----:B------:R-:W-:Y:S01]  /*16e90*/  VIADD R21, R27, 0xfffffffe ;  /* 0xfffffffe1b157836 */ /* 0x000fe20000000000 */
[----:B------:R-:W1:Y:S02]  /*16ea0*/  SYNCS.PHASECHK.TRANS64.TRYWAIT P0, [R17+URZ+0x28420], R0 ;  /* 0x02842000110075a7 */ /* 0x000e64000800017f */
[----:B01----:R-:W-:Y:S05]  /*16eb0*/  @!P0 BRA `(.L_x_1622) ;  /* 0x0000004400b08947 */ /* 0x003fea0003800000 */
.L_x_1722:
[----:B------:R-:W-:Y:S05]  /*16ec0*/  BSYNC B0 ;  /* 0x0000000000007941 */ /* 0x000fea0003800000 */
.L_x_1621:
[----:B------:R-:W-:-:S13]  /*16ed0*/  ISETP.GE.AND P0, PT, R21, UR44, PT ;  /* 0x0000002c15007c0c */ /* 0x000fda000bf06270 */
[----:B------:R-:W-:Y:S05]  /*16ee0*/  @!P0 BRA `(.L_x_1623) ;  /* 0x0000001000708947 */ /* 0x000fea0003800000 */
[----:B------:R-:W-:Y:S02]  /*16ef0*/  IMAD.MOV.U32 R5, RZ, RZ, R19 ;  /* 0x000000ffff057224 */ /* 0x000fe400078e0013 */
[----:B------:R-:W-:-:S07]  /*16f00*/  IMAD.MOV.U32 R8, RZ, RZ, R23 ;  /* 0x000000ffff087224 */ /* 0x000fce00078e0017 */
.L_x_1643:
[----:B01----:R-:W0:Y:S01]  /*16f10*/  S2R R0, SR_TID.X ;  /* 0x0000000000007919 */ /* 0x003e220000002100 */
[----:B------:R-:W-:Y:S01]  /*16f20*/  LOP3.LUT P2, RZ, R16, 0x8, RZ, 0xc0, !PT ;  /* 0x0000000810ff7812 */ /* 0x000fe2000784c0ff */
[----:B------:R-:W1:Y:S01]  /*16f30*/  S2R R2, SR_TID.X ;  /* 0x0000000000027919 */ /* 0x000e620000002100 */
[----:B0-----:R-:W-:-:S04]  /*16f40*/  LOP3.LUT R0, R0, 0x7f, RZ, 0xc0, !PT ;  /* 0x0000007f00007812 */ /* 0x001fc800078ec0ff */
[----:B---3--:R-:W-:Y:S01]  /*16f50*/  SHF.R.U32.HI R3, RZ, 0x3, R0 ;  /* 0x00000003ff037819 */ /* 0x008fe20000011600 */
[----:B-1----:R-:W-:Y:S01]  /*16f60*/  IMAD.SHL.U32 R2, R2, 0x10, RZ ;  /* 0x0000001002027824 */ /* 0x002fe200078e00ff */
[----:B------:R-:W0:Y:S04]  /*16f70*/  LDC R0, c[0x0][0x430] ;  /* 0x00010c00ff007b82 */ /* 0x000e280000000800 */
[----:B------:R-:W-:-:S04]  /*16f80*/  LOP3.LUT R2, R3, 0x70, R2, 0xf8, !PT ;  /* 0x0000007003027812 */ /* 0x000fc800078ef802 */
[----:B------:R-:W-:-:S13]  /*16f90*/  ISETP.GT.U32.AND P1, PT, R2, 0x3f, PT ;  /* 0x0000003f0200780c */ /* 0x000fda0003f24070 */
[----:B------:R-:W1:Y:S01]  /*16fa0*/  @!P1 LDC.64 R6, c[0x0][0x428] ;  /* 0x00010a00ff069b82 */ /* 0x000e620000000a00 */
[----:B0-----:R-:W-:Y:S02]  /*16fb0*/  ISETP.NE.AND P0, PT, R0, 0x1, PT ;  /* 0x000000010000780c */ /* 0x001fe40003f05270 */
[----:B------:R-:W-:-:S05]  /*16fc0*/  LEA R0, R21, UR40, 0x6 ;  /* 0x0000002815007c11 */ /* 0x000fca000f8e30ff */
[----:B------:R-:W0:Y:S01]  /*16fd0*/  @!P1 LDC.64 R10, c[0x0][0x418] ;  /* 0x00010600ff0a9b82 */ /* 0x000e220000000a00 */
[----:B------:R-:W-:-:S04]  /*16fe0*/  IMAD.IADD R0, R2, 0x1, R0 ;  /* 0x0000000102007824 */ /* 0x000fc800078e0200 */
[----:B------:R-:W-:-:S03]  /*16ff0*/  IMAD.MOV.U32 R4, RZ, RZ, R0 ;  /* 0x000000ffff047224 */ /* 0x000fc600078e0000 */
[----:B------:R-:W3:Y:S08]  /*17000*/  @P0 LDC R3, c[0x0][0x434] ;  /* 0x00010d00ff030b82 */ /* 0x000ef00000000800 */
[----:B------:R-:W4:Y:S01]  /*17010*/  @P0 LDC R9, c[0x0][0x438] ;  /* 0x00010e00ff090b82 */ /* 0x000f220000000800 */
[----:B---3--:R-:W-:-:S05]  /*17020*/  @P0 IMAD.HI.U32 R2, R0, R3, RZ ;  /* 0x0000000300020227 */ /* 0x008fca00078e00ff */
[----:B----4-:R-:W-:Y:S01]  /*17030*/  @P0 SHF.R.U32.HI R4, RZ, R9, R2 ;  /* 0x00000009ff040219 */ /* 0x010fe20000011602 */
[----:B-1----:R-:W-:-:S03]  /*17040*/  @!P1 IMAD R2, R29, R6, RZ ;  /* 0x000000061d029224 */ /* 0x002fc600078e02ff */
[----:B------:R-:W-:Y:S01]  /*17050*/  @!P1 SHF.R.S32.HI R3, RZ, 0x1f, R4 ;  /* 0x0000001fff039819 */ /* 0x000fe20000011404 */
[----:B------:R-:W-:Y:S02]  /*17060*/  @!P1 IMAD R7, R24, R7, R2 ;  /* 0x0000000718079224 */ /* 0x000fe400078e0202 */
[----:B------:R-:W-:-:S04]  /*17070*/  @!P1 IMAD.MOV.U32 R2, RZ, RZ, R4 ;  /* 0x000000ffff029224 */ /* 0x000fc800078e0004 */
[----:B------:R-:W-:-:S04]  /*17080*/  @!P1 IMAD.WIDE.U32 R2, R24, R6, R2 ;  /* 0x0000000618029225 */ /* 0x000fc800078e0002 */
[----:B------:R-:W-:Y:S01]  /*17090*/  @!P1 IMAD.IADD R7, R7, 0x1, R3 ;  /* 0x0000000107079824 */ /* 0x000fe200078e0203 */
[C---:B0-----:R-:W-:Y:S01]  /*170a0*/  @!P1 LEA R10, P0, R2.reuse, R10, 0x2 ;  /* 0x0000000a020a9211 */ /* 0x041fe200078010ff */
[----:B------:R-:W-:Y:S02]  /*170b0*/  VIADD R19, R5, 0x1 ;  /* 0x0000000105137836 */ /* 0x000fe40000000000 */
[----:B------:R-:W-:Y:S01]  /*170c0*/  IMAD.MOV.U32 R6, RZ, RZ, RZ ;  /* 0x000000ffff067224 */ /* 0x000fe200078e00ff */
[----:B------:R-:W-:Y:S01]  /*170d0*/  @!P1 LEA.HI.X R11, R2, R11, R7, 0x2, P0 ;  /* 0x0000000b020b9211 */ /* 0x000fe200000f1407 */
[----:B------:R-:W-:Y:S01]  /*170e0*/  IMAD.MOV R7, RZ, RZ, -R4 ;  /* 0x000000ffff077224 */ /* 0x000fe200078e0a04 */
[----:B------:R-:W-:Y:S01]  /*170f0*/  ISETP.NE.AND P0, PT, R19, 0x2, PT ;  /* 0x000000021300780c */ /* 0x000fe20003f05270 */
[----:B------:R-:W-:Y:S05]  /*17100*/  YIELD ;  /* 0x0000000000007946 */ /* 0x000fea0003800000 */
[----:B------:R-:W-:Y:S01]  /*17110*/  ULDC UR4, c[0x0][0x430] ;  /* 0x00010c0000047ab9 */ /* 0x000fe20000000800 */
[----:B------:R-:W-:Y:S01]  /*17120*/  SEL R23, RZ, 0x1, P0 ;  /* 0x00000001ff177807 */ /* 0x000fe20000000000 */
[----:B------:R-:W-:Y:S01]  /*17130*/  IMAD R7, R7, UR4, R0 ;  /* 0x0000000407077c24 */ /* 0x000fe2000f8e0200 */
[----:B------:R0:W5:Y:S01]  /*17140*/  @!P1 LDG.E R6, desc[UR36][R10.64] ;  /* 0x000000240a069981 */ /* 0x000162000c1e1900 */
[C---:B------:R-:W-:Y:S01]  /*17150*/  ISETP.GT.AND P1, PT, R21.reuse, UR44, PT ;  /* 0x0000002c15007c0c */ /* 0x040fe2000bf24270 */
[----:B------:R-:W-:Y:S01]  /*17160*/  VIADD R21, R21, 0xffffffff ;  /* 0xffffffff15157836 */ /* 0x000fe20000000000 */
[----:B------:R-:W-:-:S02]  /*17170*/  SEL R19, R19, RZ, P0 ;  /* 0x000000ff13137207 */ /* 0x000fc40000000000 */
[----:B------:R-:W-:Y:S01]  /*17180*/  LOP3.LUT R23, R8, R23, RZ, 0x3c, !PT ;  /* 0x0000001708177212 */ /* 0x000fe200078e3cff */
[----:B------:R-:W-:Y:S08]  /*17190*/  @!P2 BRA `(.L_x_1624) ;  /* 0x000000000004a947 */ /* 0x000ff00003800000 */
[----:B------:R-:W-:Y:S01]  /*171a0*/  BPT.TRAP 0x1 ;  /* 0x000000040000795c */ /* 0x000fe20000300000 */
.L_x_1624:
[----:B------:R-:W-:Y:S01]  /*171b0*/  IMAD R0, R19, 0x8, R17 ;  /* 0x0000000813007824 */ /* 0x000fe200078e0211 */
[----:B------:R-:W-:Y:S01]  /*171c0*/  SHF.L.U32 R20, R23, 0x1f, RZ ;  /* 0x0000001f17147819 */ /* 0x000fe200000006ff */
[----:B------:R-:W-:Y:S01]  /*171d0*/  BSSY B0, `(.L_x_1625) ;  /* 0x0000004000007945 */ /* 0x000fe20003800000 */
[----:B------:R-:W-:Y:S02]  /*171e0*/  SHF.R.S32.HI R9, RZ, 0x1f, R7 ;  /* 0x0000001fff097819 */ /* 0x000fe40000011407 */
[----:B------:R-:W1:Y:S02]  /*171f0*/  SYNCS.PHASECHK.TRANS64.TRYWAIT P0, [R0+URZ+0x28480], R20 ;  /* 0x02848014000075a7 */ /* 0x000e64000800017f */
[----:B-1----:R-:W-:Y:S05]  /*17200*/  @!P0 BRA `(.L_x_1626) ;  /* 0x0000004000f08947 */ /* 0x002fea0003800000 */
.L_x_1723:
[----:B------:R-:W-:Y:S05]  /*17210*/  BSYNC B0 ;  /* 0x0000000000007941 */ /* 0x000fea0003800000 */
.L_x_1625:
[----:B------:R-:W-:Y:S01]  /*17220*/  ULDC.64 UR4, c[0x0][0x328] ;  /* 0x0000ca0000047ab9 */ /* 0x000fe20000000a00 */
[----:B0----5:R-:W-:Y:S01]  /*17230*/  SHF.R.S32.HI R10, RZ, 0x1f, R6 ;  /* 0x0000001fff0a7819 */ /* 0x021fe20000011406 */
[----:B------:R-:W-:Y:S01]  /*17240*/  IMAD R4, R9, UR4, RZ ;  /* 0x0000000409047c24 */ /* 0x000fe2000f8e02ff */
[----:B------:R-:W-:Y:S01]  /*17250*/  ULDC.64 UR6, c[0x0][0x318] ;  /* 0x0000c60000067ab9 */ /* 0x000fe20000000a00 */
[C---:B------:R-:W-:Y:S01]  /*17260*/  IMAD.WIDE.U32 R2, R7.reuse, UR4, RZ ;  /* 0x0000000407027c25 */ /* 0x040fe2000f8e00ff */
[C---:B------:R-:W-:Y:S02]  /*17270*/  LOP3.LUT R11, R32.reuse, 0x80, RZ, 0xfc, !PT ;  /* 0x00000080200b7812 */ /* 0x040fe400078efcff */
[-C--:B------:R-:W-:Y:S01]  /*17280*/  ISETP.GE.AND P3, PT, R32, R31.reuse, PT ;  /* 0x0000001f2000720c */ /* 0x080fe20003f66270 */
[----:B------:R-:W-:Y:S01]  /*17290*/  IMAD R4, R7, UR5, R4 ;  /* 0x0000000507047c24 */ /* 0x000fe2000f8e0204 */
[----:B------:R-:W-:Y:S01]  /*172a0*/  ULDC.64 UR4, c[0x0][0x338] ;  /* 0x0000ce0000047ab9 */ /* 0x000fe20000000a00 */
[----:B------:R-:W-:-:S02]  /*172b0*/  ISETP.GE.AND P2, PT, R11, R31, PT ;  /* 0x0000001f0b00720c */ /* 0x000fc40003f46270 */
[----:B------:R-:W-:Y:S02]  /*172c0*/  IMAD.IADD R3, R3, 0x1, R4 ;  /* 0x0000000103037824 */ /* 0x000fe400078e0204 */
[----:B------:R-:W-:Y:S02]  /*172d0*/  IMAD R4, R10, UR4, RZ ;  /* 0x000000040a047c24 */ /* 0x000fe4000f8e02ff */
[----:B------:R-:W-:-:S04]  /*172e0*/  IMAD.WIDE.U32 R2, R6, UR4, R2 ;  /* 0x0000000406027c25 */ /* 0x000fc8000f8e0002 */
[----:B------:R-:W-:Y:S01]  /*172f0*/  IMAD R4, R6, UR5, R4 ;  /* 0x0000000506047c24 */ /* 0x000fe2000f8e0204 */
[----:B------:R-:W-:-:S03]  /*17300*/  ULDC.64 UR4, c[0x0][0x330] ;  /* 0x0000cc0000047ab9 */ /* 0x000fc60000000a00 */
[----:B------:R-:W-:Y:S02]  /*17310*/  IMAD.IADD R3, R3, 0x1, R4 ;  /* 0x0000000103037824 */ /* 0x000fe400078e0204 */
[----:B------:R-:W-:Y:S02]  /*17320*/  IMAD R4, R19, 0x4000, R36 ;  /* 0x0000400013047824 */ /* 0x000fe400078e0224 */
[----:B------:R-:W-:Y:S01]  /*17330*/  IMAD.WIDE.U32 R2, R18, UR4, R2 ;  /* 0x0000000412027c25 */ /* 0x000fe2000f8e0002 */
[----:B------:R-:W-:-:S03]  /*17340*/  UMOV UR4, 0xffffffff ;  /* 0xffffffff00047882 */ /* 0x000fc60000000000 */
[----:B------:R-:W-:Y:S01]  /*17350*/  IMAD R27, R18, UR5, R3 ;  /* 0x00000005121b7c24 */ /* 0x000fe2000f8e0203 */
[----:B------:R-:W-:-:S04]  /*17360*/  IADD3 R26, P0, R2, UR6, RZ ;  /* 0x00000006021a7c10 */ /* 0x000fc8000ff1e0ff */
[----:B------:R-:W-:Y:S01]  /*17370*/  IADD3.X R27, R27, UR7, RZ, P0, !PT ;  /* 0x000000071b1b7c10 */ /* 0x000fe200087fe4ff */
[----:B------:R-:W-:Y:S08]  /*17380*/  BRA.DIV UR4, `(.L_x_1627) ;  /* 0x0000004204a47947 */ /* 0x000ff0000b800000 */
[----:B------:R-:W0:Y:S01]  /*17390*/  SHFL.IDX PT, R2, R26, RZ, 0x181f ;  /* 0x00181fff1a027589 */ /* 0x000e2200000e0000 */
[----:B------:R-:W-:-:S03]  /*173a0*/  IMAD.IADD R4, R17, 0x1, R4 ;  /* 0x0000000111047824 */ /* 0x000fc600078e0204 */
[----:B------:R-:W3:Y:S01]  /*173b0*/  SHFL.IDX PT, R3, R27, RZ, 0x181f ;  /* 0x00181fff1b037589 */ /* 0x000ee200000e0000 */
[----:B0-----:R-:W-:-:S05]  /*173c0*/  IADD3 R2, P0, R32, R2, RZ ;  /* 0x0000000220027210 */ /* 0x001fca0007f1e0ff */
[----:B---3--:R-:W-:-:S05]  /*173d0*/  IMAD.X R3, RZ, RZ, R3, P0 ;  /* 0x000000ffff037224 */ /* 0x008fca00000e0603 */
[----:B------:R-:W-:Y:S01]  /*173e0*/  @!PT LDS RZ, [RZ] ;  /* 0x00000000fffff984 */ /* 0x000fe20000000800 */
[----:B------:R-:W-:Y:S04]  /*173f0*/  LDGSTS.E.BYPASS.LTC128B.128 [R4+0x10000], desc[UR36][R2.64], !P3 ;  /* 0x1000000002047fae */ /* 0x000fe8000d901d64 */
[----:B------:R0:W-:Y:S04]  /*17400*/  LDGSTS.E.BYPASS.LTC128B.128 [R4+0x12000], desc[UR36][R2.64+0x80], !P2 ;  /* 0x1200008002047fae */ /* 0x0001e8000d101d64 */
[----:B0-----:R-:W0:Y:S04]  /*17410*/  SHFL.IDX PT, R2, R26, 0x1, 0x181f ;  /* 0x00381f001a027f89 */ /* 0x001e2800000e0000 */
[----:B------:R-:W3:Y:S01]  /*17420*/  SHFL.IDX PT, R3, R27, 0x1, 0x181f ;  /* 0x00381f001b037f89 */ /* 0x000ee200000e0000 */
[----:B0-----:R-:W-:-:S05]  /*17430*/  IADD3 R2, P0, R32, R2, RZ ;  /* 0x0000000220027210 */ /* 0x001fca0007f1e0ff */
[----:B---3--:R-:W-:-:S05]  /*17440*/  IMAD.X R3, RZ, RZ, R3, P0 ;  /* 0x000000ffff037224 */ /* 0x008fca00000e0603 */
[----:B------:R-:W-:Y:S04]  /*17450*/  LDGSTS.E.BYPASS.LTC128B.128 [R4+0x10800], desc[UR36][R2.64], !P3 ;  /* 0x1080000002047fae */ /* 0x000fe8000d901d64 */
[----:B------:R0:W-:Y:S04]  /*17460*/  LDGSTS.E.BYPASS.LTC128B.128 [R4+0x12800], desc[UR36][R2.64+0x80], !P2 ;  /* 0x1280008002047fae */ /* 0x0001e8000d101d64 */
[----:B0-----:R-:W0:Y:S04]  /*17470*/  SHFL.IDX PT, R2, R26, 0x2, 0x181f ;  /* 0x00581f001a027f89 */ /* 0x001e2800000e0000 */
[----:B------:R-:W3:Y:S04]  /*17480*/  SHFL.IDX PT, R3, R27, 0x2, 0x181f ;  /* 0x00581f001b037f89 */ /* 0x000ee800000e0000 */
[----:B------:R-:W4:Y:S01]  /*17490*/  SHFL.IDX PT, R27, R27, 0x3, 0x181f ;  /* 0x00781f001b1b7f89 */ /* 0x000f2200000e0000 */
[----:B0-----:R-:W-:-:S05]  /*174a0*/  IADD3 R2, P0, R32, R2, RZ ;  /* 0x0000000220027210 */ /* 0x001fca0007f1e0ff */
[----:B---3--:R-:W-:-:S05]  /*174b0*/  IMAD.X R3, RZ, RZ, R3, P0 ;  /* 0x000000ffff037224 */ /* 0x008fca00000e0603 */
[----:B------:R-:W-:Y:S04]  /*174c0*/  LDGSTS.E.BYPASS.LTC128B.128 [R4+0x11000], desc[UR36][R2.64], !P3 ;  /* 0x1100000002047fae */ /* 0x000fe8000d901d64 */
[----:B------:R0:W-:Y:S04]  /*174d0*/  LDGSTS.E.BYPASS.LTC128B.128 [R4+0x13000], desc[UR36][R2.64+0x80], !P2 ;  /* 0x1300008002047fae */ /* 0x0001e8000d101d64 */
[----:B0---4-:R0:W3:Y:S02]  /*174e0*/  SHFL.IDX PT, R2, R26, 0x3, 0x181f ;  /* 0x00781f001a027f89 */ /* 0x0110e400000e0000 */
.L_x_1733:
[----:B---3--:R-:W-:-:S05]  /*174f0*/  IADD3 R2, P0, R32, R2, RZ ;  /* 0x0000000220027210 */ /* 0x008fca0007f1e0ff */
        /* <DEDUP_REMOVED lines=8> */
.L_x_1628:
        /* <DEDUP_REMOVED lines=10> */
.L_x_1629:
[----:B------:R4:W-:Y:S01]  /*17620*/  SYNCS.ARRIVE.TRANS64.A1T0 RZ, [R0+URZ+0x28470], RZ ;  /* 0x028470ff00ff79a7 */ /* 0x0009e2000810003f */
[----:B------:R-:W-:Y:S05]  /*17630*/  @!P3 BRA `(.L_x_1630) ;  /* 0x000000000004b947 */ /* 0x000fea0003800000 */
[----:B------:R-:W-:Y:S01]  /*17640*/  BPT.TRAP 0x1 ;  /* 0x000000040000795c */ /* 0x000fe20000300000 */
.L_x_1630:
[----:B------:R-:W5:Y:S01]  /*17650*/  SYNCS.PHASECHK.TRANS64.TRYWAIT P0, [R0+URZ+0x28440], R20 ;  /* 0x02844014000075a7 */ /* 0x000f62000800017f */
[----:B------:R-:W-:Y:S04]  /*17660*/  BSSY B0, `(.L_x_1631) ;  /* 0x0000002000007945 */ /* 0x000fe80003800000 */
[----:B-----5:R-:W-:Y:S05]  /*17670*/  @!P0 BRA `(.L_x_1632) ;  /* 0x0000004400108947 */ /* 0x020fea0003800000 */
.L_x_1734:
[----:B------:R-:W-:Y:S05]  /*17680*/  BSYNC B0 ;  /* 0x0000000000007941 */ /* 0x000fea0003800000 */
.L_x_1631:
[----:B------:R-:W-:Y:S01]  /*17690*/  ULDC.64 UR4, c[0x0][0x300] ;  /* 0x0000c00000047ab9 */ /* 0x000fe20000000a00 */
[----:B------:R-:W-:Y:S01]  /*176a0*/  ULDC.64 UR6, c[0x0][0x2e8] ;  /* 0x0000ba0000067ab9 */ /* 0x000fe20000000a00 */
[----:B---3--:R-:W-:Y:S01]  /*176b0*/  IMAD R2, R9, UR4, RZ ;  /* 0x0000000409027c24 */ /* 0x008fe2000f8e02ff */
[C---:B------:R-:W-:Y:S02]  /*176c0*/  LOP3.LUT R11, R32.reuse, 0x80, RZ, 0xfc, !PT ;  /* 0x00000080200b7812 */ /* 0x040fe400078efcff */
[-C--:B------:R-:W-:Y:S01]  /*176d0*/  ISETP.GE.AND P3, PT, R32, R31.reuse, PT ;  /* 0x0000001f2000720c */ /* 0x080fe20003f66270 */
[----:B------:R-:W-:Y:S01]  /*176e0*/  IMAD R9, R7, UR5, R2 ;  /* 0x0000000507097c24 */ /* 0x000fe2000f8e0202 */
        /* <DEDUP_REMOVED lines=15> */
[----:B--2---:R-:W2:Y:S04]  /*177e0*/  SHFL.IDX PT, R14, R9, RZ, 0x181f ;  /* 0x00181fff090e7589 */ /* 0x004ea800000e0000 */
[----:B------:R-:W3:Y:S04]  /*177f0*/  SHFL.IDX PT, R3, R10, RZ, 0x181f ;  /* 0x00181fff0a037589 */ /* 0x000ee800000e0000 */
[----:B------:R-:W5:Y:S04]  /*17800*/  SHFL.IDX PT, R6, R9, 0x1, 0x181f ;  /* 0x00381f0009067f89 */ /* 0x000f6800000e0000 */
[----:B------:R-:W0:Y:S01]  /*17810*/  SHFL.IDX PT, R7, R10, 0x1, 0x181f ;  /* 0x00381f000a077f89 */ /* 0x000e2200000e0000 */
[----:B--2---:R-:W-:-:S03]  /*17820*/  IADD3 R2, P0, R32, R14, RZ ;  /* 0x0000000e20027210 */ /* 0x004fc60007f1e0ff */
[----:B------:R-:W-:Y:S02]  /*17830*/  SHFL.IDX PT, R14, R9, 0x3, 0x181f ;  /* 0x00781f00090e7f89 */ /* 0x000fe400000e0000 */
[----:B---3--:R-:W-:Y:S01]  /*17840*/  IMAD.X R3, RZ, RZ, R3, P0 ;  /* 0x000000ffff037224 */ /* 0x008fe200000e0603 */
[----:B-----5:R-:W-:-:S04]  /*17850*/  IADD3 R6, P0, R32, R6, RZ ;  /* 0x0000000620067210 */ /* 0x020fc80007f1e0ff */
[----:B------:R-:W-:Y:S01]  /*17860*/  LDGSTS.E.BYPASS.LTC128B.128 [R4+0x20000], desc[UR36][R2.64], !P3 ;  /* 0x2000000002047fae */ /* 0x000fe2000d901d64 */
[----:B0-----:R-:W-:-:S03]  /*17870*/  IMAD.X R7, RZ, RZ, R7, P0 ;  /* 0x000000ffff077224 */ /* 0x001fc600000e0607 */
[----:B------:R0:W-:Y:S04]  /*17880*/  LDGSTS.E.BYPASS.LTC128B.128 [R4+0x22000], desc[UR36][R2.64+0x80], !P2 ;  /* 0x2200008002047fae */ /* 0x0001e8000d101d64 */
[----:B------:R2:W-:Y:S04]  /*17890*/  LDGSTS.E.BYPASS.LTC128B.128 [R4+0x20800], desc[UR36][R6.64], !P3 ;  /* 0x2080000006047fae */ /* 0x0005e8000d901d64 */
[----:B------:R2:W-:Y:S04]  /*178a0*/  LDGSTS.E.BYPASS.LTC128B.128 [R4+0x22800], desc[UR36][R6.64+0x80], !P2 ;  /* 0x2280008006047fae */ /* 0x0005e8000d101d64 */
[----:B0-----:R-:W0:Y:S04]  /*178b0*/  SHFL.IDX PT, R2, R9, 0x2, 0x181f ;  /* 0x00581f0009027f89 */ /* 0x001e2800000e0000 */
[----:B------:R-:W3:Y:S04]  /*178c0*/  SHFL.IDX PT, R3, R10, 0x2, 0x181f ;  /* 0x00581f000a037f89 */ /* 0x000ee800000e0000 */
[----:B------:R-:W1:Y:S01]  /*178d0*/  SHFL.IDX PT, R10, R10, 0x3, 0x181f ;  /* 0x00781f000a0a7f89 */ /* 0x000e6200000e0000 */
[----:B0-----:R-:W-:-:S05]  /*178e0*/  IADD3 R2, P0, R32, R2, RZ ;  /* 0x0000000220027210 */ /* 0x001fca0007f1e0ff */
[----:B---3--:R-:W-:-:S05]  /*178f0*/  IMAD.X R3, RZ, RZ, R3, P0 ;  /* 0x000000ffff037224 */ /* 0x008fca00000e0603 */
[----:B------:R2:W-:Y:S04]  /*17900*/  LDGSTS.E.BYPASS.LTC128B.128 [R4+0x21000], desc[UR36][R2.64], !P3 ;  /* 0x2100000002047fae */ /* 0x0005e8000d901d64 */
[----:B-1----:R2:W-:Y:S02]  /*17910*/  LDGSTS.E.BYPASS.LTC128B.128 [R4+0x23000], desc[UR36][R2.64+0x80], !P2 ;  /* 0x2300008002047fae */ /* 0x0025e4000d101d64 */
.L_x_1744:
        /* <DEDUP_REMOVED lines=9> */
.L_x_1634:
        /* <DEDUP_REMOVED lines=10> */
.L_x_1635:
[----:B------:R4:W-:Y:S02]  /*17a50*/  SYNCS.ARRIVE.TRANS64.A1T0 RZ, [R0+URZ+0x28430], RZ ;  /* 0x028430ff00ff79a7 */ /* 0x0009e4000810003f */
[----:B----4-:R-:W-:-:S05]  /*17a60*/  IMAD.U32 R0, RZ, RZ, UR46 ;  /* 0x0000002eff007e24 */ /* 0x010fca000f8e00ff */
[----:B------:R-:W-:-:S13]  /*17a70*/  ISETP.NE.AND P0, PT, R0, 0x3, PT ;  /* 0x000000030000780c */ /* 0x000fda0003f05270 */
[----:B------:R-:W-:Y:S05]  /*17a80*/  @!P0 BRA `(.L_x_1636) ;  /* 0x0000000000048947 */ /* 0x000fea0003800000 */
[----:B------:R-:W-:Y:S01]  /*17a90*/  BPT.TRAP 0x1 ;  /* 0x000000040000795c */ /* 0x000fe20000300000 */
.L_x_1636:
[----:B0-----:R-:W-:Y:S01]  /*17aa0*/  LOP3.LUT R3, R8, 0x1, RZ, 0x3c, !PT ;  /* 0x0000000108037812 */ /* 0x001fe200078e3cff */
[----:B------:R-:W-:Y:S01]  /*17ab0*/  IMAD R0, R5, 0x8, R17 ;  /* 0x0000000805007824 */ /* 0x000fe200078e0211 */
[----:B------:R-:W-:Y:S02]  /*17ac0*/  BSSY B0, `(.L_x_1637) ;  /* 0x0000004000007945 */ /* 0x000fe40003800000 */
[----:B------:R-:W-:-:S04]  /*17ad0*/  SHF.L.U32 R3, R3, 0x1f, RZ ;  /* 0x0000001f03037819 */ /* 0x000fc800000006ff */
[----:B------:R-:W0:Y:S02]  /*17ae0*/  SYNCS.PHASECHK.TRANS64.TRYWAIT P2, [R0+URZ+0x28470], R3 ;  /* 0x02847003000075a7 */ /* 0x000e24000804017f */
[----:B0-----:R-:W-:Y:S05]  /*17af0*/  @!P2 BRA `(.L_x_1638) ;  /* 0x000000440020a947 */ /* 0x001fea0003800000 */
.L_x_1745:
[----:B------:R-:W-:Y:S05]  /*17b00*/  BSYNC B0 ;  /* 0x0000000000007941 */ /* 0x000fea0003800000 */
.L_x_1637:
[----:B------:R-:W-:-:S13]  /*17b10*/  LOP3.LUT P2, RZ, R16, 0x8, RZ, 0xc0, !PT ;  /* 0x0000000810ff7812 */ /* 0x000fda000784c0ff */
[----:B------:R-:W-:Y:S05]  /*17b20*/  @!P2 BRA `(.L_x_1639) ;  /* 0x000000000004a947 */ /* 0x000fea0003800000 */
[----:B------:R-:W-:Y:S01]  /*17b30*/  BPT.TRAP 0x1 ;  /* 0x000000040000795c */ /* 0x000fe20000300000 */
.L_x_1639:
[----:B------:R-:W-:Y:S01]  /*17b40*/  SHF.L.U32 R7, R8, 0x1f, RZ ;  /* 0x0000001f08077819 */ /* 0x000fe200000006ff */
[----:B0-----:R-:W-:-:S03]  /*17b50*/  IMAD.SHL.U32 R3, R5, 0x4000, RZ ;  /* 0x0000400005037824 */ /* 0x001fc600078e00ff */
[----:B------:R-:W0:Y:S02]  /*17b60*/  SYNCS.PHASECHK.TRANS64.TRYWAIT P2, [R0+URZ+0x28460], R7 ;  /* 0x02846007000075a7 */ /* 0x000e24000804017f */
[----:B0-----:R-:W-:Y:S05]  /*17b70*/  @!P2 BRA `(.L_x_1640) ;  /* 0x000000440014a947 */ /* 0x001fea0003800000 */
.L_x_1746:
[----:B------:R-:W-:Y:S01]  /*17b80*/  LOP3.LUT R2, R3, R22, RZ, 0xfc, !PT ;  /* 0x0000001603027212 */ /* 0x000fe200078efcff */
[----:B------:R-:W-:Y:S05]  /*17b90*/  WARPSYNC.ALL ;  /* 0x0000000000007948 */ /* 0x000fea0003800000 */
[C---:B------:R-:W-:Y:S01]  /*17ba0*/  IMAD.IADD R14, R17.reuse, 0x1, R2 ;  /* 0x00000001110e7824 */ /* 0x040fe200078e0202 */
[----:B------:R-:W-:Y:S02]  /*17bb0*/  IADD3 R2, R17, R35, R3 ;  /* 0x0000002311027210 */ /* 0x000fe40007ffe003 */
[----:B------:R-:W-:Y:S02]  /*17bc0*/  IADD3 R20, R25, R3, R33 ;  /* 0x0000000319147210 */ /* 0x000fe40007ffe021 */
[----:B0-----:R-:W0:Y:S01]  /*17bd0*/  LDSM.16.MT88.4 R4, [R14+0x10000] ;  /* 0x010000000e04783b */ /* 0x001e220000004200 */
[----:B------:R-:W-:-:S02]  /*17be0*/  LOP3.LUT P2, RZ, R16, 0x8, RZ, 0xc0, !PT ;  /* 0x0000000810ff7812 */ /* 0x000fc4000784c0ff */
[C-C-:B0-----:R-:W-:Y:S02]  /*17bf0*/  PRMT R8, R4.reuse, 0x6420, R5.reuse ;  /* 0x0000642004087816 */ /* 0x141fe40000000005 */
[----:B------:R-:W-:Y:S02]  /*17c00*/  PRMT R9, R4, 0x7531, R5 ;  /* 0x0000753104097816 */ /* 0x000fe40000000005 */
[C-C-:B------:R-:W-:Y:S02]  /*17c10*/  PRMT R10, R6.reuse, 0x6420, R7.reuse ;  /* 0x00006420060a7816 */ /* 0x140fe40000000007 */
[----:B------:R-:W-:Y:S02]  /*17c20*/  PRMT R11, R6, 0x7531, R7 ;  /* 0x00007531060b7816 */ /* 0x000fe40000000007 */
[----:B------:R-:W0:Y:S04]  /*17c30*/  LDSM.16.MT88.4 R4, [R2+0x10000] ;  /* 0x010000000204783b */ /* 0x000e280000004200 */
[----:B------:R-:W-:Y:S01]  /*17c40*/  STSM.16.M88.4 [R20], R8 ;  /* 0x0000000814007844 */ /* 0x000fe20000000200 */
[----:B0-----:R-:W-:-:S02]  /*17c50*/  PRMT R12, R4, 0x6420, R5 ;  /* 0x00006420040c7816 */ /* 0x001fc40000000005 */
[----:B------:R-:W-:Y:S01]  /*17c60*/  PRMT R13, R4, 0x7531, R5 ;  /* 0x00007531040d7816 */ /* 0x000fe20000000005 */
[----:B------:R-:W-:Y:S01]  /*17c70*/  VIADD R5, R3, 0x2000 ;  /* 0x0000200003057836 */ /* 0x000fe20000000000 */
[C-C-:B------:R-:W-:Y:S02]  /*17c80*/  PRMT R14, R6.reuse, 0x6420, R7.reuse ;  /* 0x00006420060e7816 */ /* 0x140fe40000000007 */
[----:B------:R-:W-:Y:S02]  /*17c90*/  PRMT R15, R6, 0x7531, R7 ;  /* 0x00007531060f7816 */ /* 0x000fe40000000007 */
[----:B------:R-:W-:-:S03]  /*17ca0*/  LOP3.LUT R4, R5, R22, RZ, 0xfc, !PT ;  /* 0x0000001605047212 */ /* 0x000fc600078efcff */
[----:B------:R-:W-:Y:S02]  /*17cb0*/  STSM.16.M88.4 [R20+0x1000], R12 ;  /* 0x0010000c14007844 */ /* 0x000fe40000000200 */
[----:B------:R-:W-:-:S05]  /*17cc0*/  IMAD.IADD R26, R17, 0x1, R4 ;  /* 0x00000001111a7824 */ /* 0x000fca00078e0204 */
[----:B------:R-:W0:Y:S02]  /*17cd0*/  LDSM.16.MT88.4 R8, [R26+0x10000] ;  /* 0x010000001a08783b */ /* 0x000e240000004200 */
[C-C-:B0-----:R-:W-:Y:S02]  /*17ce0*/  PRMT R4, R8.reuse, 0x6420, R9.reuse ;  /* 0x0000642008047816 */ /* 0x141fe40000000009 */
        /* <DEDUP_REMOVED lines=8> */
[C-C-:B------:R-:W-:Y:S02]  /*17d70*/  PRMT R14, R10.reuse, 0x6420, R11.reuse ;  /* 0x000064200a0e7816 */ /* 0x140fe4000000000b */
[----:B------:R-:W-:Y:S02]  /*17d80*/  PRMT R15, R10, 0x7531, R11 ;  /* 0x000075310a0f7816 */ /* 0x000fe4000000000b */
[----:B------:R-:W-:-:S03]  /*17d90*/  LOP3.LUT R8, R9, R22, RZ, 0xfc, !PT ;  /* 0x0000001609087212 */ /* 0x000fc600078efcff */
[----:B------:R0:W-:Y:S02]  /*17da0*/  STSM.16.M88.4 [R20+0x3000], R12 ;  /* 0x0030000c14007844 */ /* 0x0001e40000000200 */
[----:B------:R-:W-:-:S05]  /*17db0*/  IMAD.IADD R26, R17, 0x1, R8 ;  /* 0x00000001111a7824 */ /* 0x000fca00078e0208 */
[----:B------:R-:W1:Y:S01]  /*17dc0*/  LDSM.16.MT88.4 R8, [R26+0x10000] ;  /* 0x010000001a08783b */ /* 0x000e620000004200 */
[----:B0-----:R-:W-:Y:S01]  /*17dd0*/  IADD3 R12, R33, R3, R37 ;  /* 0x00000003210c7210 */ /* 0x001fe20007ffe025 */
[----:B------:R-:W-:-:S04]  /*17de0*/  VIADD R3, R3, 0x3000 ;  /* 0x0000300003037836 */ /* 0x000fc80000000000 */
[----:B------:R-:W-:Y:S01]  /*17df0*/  IMAD.IADD R12, R25, 0x1, R12 ;  /* 0x00000001190c7824 */ /* 0x000fe200078e020c */
[C-C-:B-1----:R-:W-:Y:S02]  /*17e00*/  PRMT R4, R8.reuse, 0x6420, R9.reuse ;  /* 0x0000642008047816 */ /* 0x142fe40000000009 */
[----:B------:R-:W-:Y:S02]  /*17e10*/  PRMT R5, R8, 0x7531, R9 ;  /* 0x0000753108057816 */ /* 0x000fe40000000009 */
[C-C-:B------:R-:W-:Y:S02]  /*17e20*/  PRMT R6, R10.reuse, 0x6420, R11.reuse ;  /* 0x000064200a067816 */ /* 0x140fe4000000000b */
[----:B------:R-:W-:Y:S02]  /*17e30*/  PRMT R7, R10, 0x7531, R11 ;  /* 0x000075310a077816 */ /* 0x000fe4000000000b */
[----:B------:R-:W0:Y:S04]  /*17e40*/  LDSM.16.MT88.4 R8, [R2+0x11000] ;  /* 0x011000000208783b */ /* 0x000e280000004200 */
[----:B------:R0:W-:Y:S02]  /*17e50*/  STSM.16.M88.4 [R12], R4 ;  /* 0x000000040c007844 */ /* 0x0001e40000000200 */
[----:B0-----:R-:W-:-:S02]  /*17e60*/  PRMT R4, R8, 0x6420, R9 ;  /* 0x0000642008047816 */ /* 0x001fc40000000009 */
[----:B------:R-:W-:Y:S02]  /*17e70*/  PRMT R5, R8, 0x7531, R9 ;  /* 0x0000753108057816 */ /* 0x000fe40000000009 */
[----:B------:R-:W-:Y:S02]  /*17e80*/  LOP3.LUT R8, R3, R22, RZ, 0xfc, !PT ;  /* 0x0000001603087212 */ /* 0x000fe400078efcff */
[C-C-:B------:R-:W-:Y:S02]  /*17e90*/  PRMT R6, R10.reuse, 0x6420, R11.reuse ;  /* 0x000064200a067816 */ /* 0x140fe4000000000b */
[----:B------:R-:W-:Y:S01]  /*17ea0*/  PRMT R7, R10, 0x7531, R11 ;  /* 0x000075310a077816 */ /* 0x000fe2000000000b */
[----:B------:R-:W-:-:S04]  /*17eb0*/  IMAD.IADD R3, R17, 0x1, R8 ;  /* 0x0000000111037824 */ /* 0x000fc800078e0208 */
[----:B------:R-:W-:Y:S04]  /*17ec0*/  STSM.16.M88.4 [R12+0x1000], R4 ;  /* 0x001000040c007844 */ /* 0x000fe80000000200 */
[----:B------:R-:W0:Y:S02]  /*17ed0*/  LDSM.16.MT88.4 R8, [R3+0x10000] ;  /* 0x010000000308783b */ /* 0x000e240000004200 */
[C-C-:B0-----:R-:W-:Y:S02]  /*17ee0*/  PRMT R4, R8.reuse, 0x6420, R9.reuse ;  /* 0x0000642008047816 */ /* 0x141fe40000000009 */
[----:B------:R-:W-:Y:S02]  /*17ef0*/  PRMT R5, R8, 0x7531, R9 ;  /* 0x0000753108057816 */ /* 0x000fe40000000009 */
[----:B------:R-:W-:-:S02]  /*17f00*/  PRMT R6, R10, 0x6420, R11 ;  /* 0x000064200a067816 */ /* 0x000fc4000000000b */
[----:B------:R-:W-:Y:S02]  /*17f10*/  PRMT R7, R10, 0x7531, R11 ;  /* 0x000075310a077816 */ /* 0x000fe4000000000b */
[----:B------:R-:W0:Y:S04]  /*17f20*/  LDSM.16.MT88.4 R8, [R2+0x13000] ;  /* 0x013000000208783b */ /* 0x000e280000004200 */
[----:B------:R0:W-:Y:S02]  /*17f30*/  STSM.16.M88.4 [R12+0x2000], R4 ;  /* 0x002000040c007844 */ /* 0x0001e40000000200 */
[C-C-:B0-----:R-:W-:Y:S02]  /*17f40*/  PRMT R4, R8.reuse, 0x6420, R9.reuse ;  /* 0x0000642008047816 */ /* 0x141fe40000000009 */
[----:B------:R-:W-:-:S02]  /*17f50*/  PRMT R5, R8, 0x7531, R9 ;  /* 0x0000753108057816 */ /* 0x000fc40000000009 */
        /* <DEDUP_REMOVED lines=11> */
.L_x_1641:
[----:B-1----:R1:W-:Y:S01]  /*18010*/  SYNCS.ARRIVE.TRANS64.A1T0 RZ, [R0+URZ+0x28450], RZ ;  /* 0x028450ff00ff79a7 */ /* 0x0023e2000810003f */
[----:B------:R-:W-:Y:S06]  /*18020*/  BAR.SYNC.DEFER_BLOCKING 0x2, 0x80 ;  /* 0x0082000000007b1d */ /* 0x000fec0000010000 */
[----:B------:R-:W-:Y:S05]  /*18030*/  @!P0 BRA `(.L_x_1642) ;  /* 0x0000000000048947 */ /* 0x000fea0003800000 */
[----:B------:R-:W-:Y:S01]  /*18040*/  BPT.TRAP 0x1 ;  /* 0x000000040000795c */ /* 0x000fe20000300000 */
.L_x_1642:
[----:B------:R-:W-:Y:S02]  /*18050*/  VIADD R3, R0, 0x28480 ;  /* 0x0002848000037836 */ /* 0x000fe40000000000 */
[----:B0-----:R-:W-:Y:S02]  /*18060*/  IMAD.MOV.U32 R5, RZ, RZ, R19 ;  /* 0x000000ffff057224 */ /* 0x001fe400078e0013 */
[----:B------:R-:W-:Y:S01]  /*18070*/  IMAD.MOV.U32 R8, RZ, RZ, R23 ;  /* 0x000000ffff087224 */ /* 0x000fe200078e0017 */
[----:B------:R-:W-:-:S04]  /*18080*/  PRMT R3, R34, 0x654, R3 ;  /* 0x0000065422037816 */ /* 0x000fc80000000003 */
[----:B------:R3:W-:Y:S01]  /*18090*/  SYNCS.ARRIVE.TRANS64.RED.A1T0 RZ, [R3+URZ], RZ ;  /* 0x000000ff03ff79a7 */ /* 0x0007e2000810043f */
[----:B------:R-:W-:Y:S05]  /*180a0*/  @P1 BRA `(.L_x_1643) ;  /* 0xffffffec00981947 */ /* 0x000fea000383ffff */
.L_x_1623:
        /* <DEDUP_REMOVED lines=9> */
[----:B---3--:R-:W1:Y:S01]  /*18140*/  LDC.64 R2, c[0x0][0xc60] ;  /* 0x00031800ff027b82 */ /* 0x008e620000000a00 */
[----:B------:R-:W0:Y:S02]  /*18150*/  FLO.U32 R0, UR4 ;  /* 0x0000000400007d00 */ /* 0x000e2400080e0000 */
[----:B0-----:R-:W-:-:S06]  /*18160*/  ISETP.EQ.U32.AND P1, PT, R0, R5, PT ;  /* 0x000000050000720c */ /* 0x001fcc0003f22070 */
[----:B------:R-:W1:Y:S07]  /*18170*/  POPC R5, UR4 ;  /* 0x0000000400057d09 */ /* 0x000e6e0008000000 */
[----:B-1----:R-:W3:Y:S01]  /*18180*/  @P1 ATOMG.E.ADD.STRONG.GPU PT, R3, desc[UR36][R2.64], R5 ;  /* 0x00000005020319a8 */ /* 0x002ee200081ee1e4 */
[----:B------:R-:W0:Y:S02]  /*18190*/  S2R R4, SR_LTMASK ;  /* 0x0000000000047919 */ /* 0x000e240000003900 */
[----:B0-----:R-:W-:-:S04]  /*181a0*/  LOP3.LUT R4, R4, UR4, RZ, 0xc0, !PT ;  /* 0x0000000404047c12 */ /* 0x001fc8000f8ec0ff */
[----:B------:R-:W0:Y:S01]  /*181b0*/  POPC R7, R4 ;  /* 0x0000000400077309 */ /* 0x000e220000000000 */
[----:B---3--:R-:W0:Y:S02]  /*181c0*/  SHFL.IDX PT, R0, R3, R0, 0x1f ;  /* 0x00001f0003007589 */ /* 0x008e2400000e0000 */
[----:B0-----:R-:W-:-:S07]  /*181d0*/  IADD3 R28, R0, UR47, R7 ;  /* 0x0000002f001c7c10 */ /* 0x001fce000fffe007 */
.L_x_1645:
[----:B------:R-:W-:Y:S05]  /*181e0*/  BSYNC B0 ;  /* 0x0000000000007941 */ /* 0x000fea0003800000 */
.L_x_1644:
[----:B------:R-:W-:Y:S05]  /*181f0*/  @!P0 BRA `(.L_x_1646) ;  /* 0x0000000000048947 */ /* 0x000fea0003800000 */
[----:B------:R-:W-:Y:S01]  /*18200*/  BPT.TRAP 0x1 ;  /* 0x000000040000795c */ /* 0x000fe20000300000 */
.L_x_1646:
[----:B---3--:R-:W-:Y:S01]  /*18210*/  LOP3.LUT R3, R23, 0x1, RZ, 0x3c, !PT ;  /* 0x0000000117037812 */ /* 0x008fe200078e3cff */
[----:B------:R-:W-:Y:S01]  /*18220*/  IMAD R2, R19, 0x8, R17 ;  /* 0x0000000813027824 */ /* 0x000fe200078e0211 */
[----:B------:R-:W-:Y:S02]  /*18230*/  BSSY B0, `(.L_x_1647) ;  /* 0x0000004000007945 */ /* 0x000fe40003800000 */
[----:B------:R-:W-:-:S04]  /*18240*/  SHF.L.U32 R3, R3, 0x1f, RZ ;  /* 0x0000001f03037819 */ /* 0x000fc800000006ff */
[----:B------:R-:W0:Y:S02]  /*18250*/  SYNCS.PHASECHK.TRANS64.TRYWAIT P1, [R2+URZ+0x28470], R3 ;  /* 0x02847003020075a7 */ /* 0x000e24000802017f */
[----:B0-----:R-:W-:Y:S05]  /*18260*/  @!P1 BRA `(.L_x_1648) ;  /* 0x0000003c006c9947 */ /* 0x001fea0003800000 */
.L_x_1747:
[----:B------:R-:W-:Y:S05]  /*18270*/  BSYNC B0 ;  /* 0x0000000000007941 */ /* 0x000fea0003800000 */
.L_x_1647:
[----:B------:R-:W-:-:S13]  /*18280*/  LOP3.LUT P1, RZ, R16, 0x8, RZ, 0xc0, !PT ;  /* 0x0000000810ff7812 */ /* 0x000fda000782c0ff */
[----:B------:R-:W-:Y:S05]  /*18290*/  @!P1 BRA `(.L_x_1649) ;  /* 0x0000000000049947 */ /* 0x000fea0003800000 */
[----:B------:R-:W-:Y:S01]  /*182a0*/  BPT.TRAP 0x1 ;  /* 0x000000040000795c */ /* 0x000fe20000300000 */
.L_x_1649:
[----:B0-----:R-:W-:-:S04]  /*182b0*/  SHF.L.U32 R3, R23, 0x1f, RZ ;  /* 0x0000001f17037819 */ /* 0x001fc800000006ff */
[----:B------:R-:W0:Y:S02]  /*182c0*/  SYNCS.PHASECHK.TRANS64.TRYWAIT P1, [R2+URZ+0x28460], R3 ;  /* 0x02846003020075a7 */ /* 0x000e24000802017f */
[----:B0-----:R-:W-:Y:S05]  /*182d0*/  @!P1 BRA `(.L_x_1650) ;  /* 0x0000003c00649947 */ /* 0x001fea0003800000 */
.L_x_1748:
[----:B------:R-:W-:Y:S01]  /*182e0*/  IMAD.SHL.U32 R18, R19, 0x4000, RZ ;  /* 0x0000400013127824 */ /* 0x000fe200078e00ff */
[----:B------:R-:W-:Y:S05]  /*182f0*/  WARPSYNC.ALL ;  /* 0x0000000000007948 */ /* 0x000fea0003800000 */
[----:B------:R-:W-:Y:S02]  /*18300*/  LOP3.LUT R0, R18, R22, RZ, 0xfc, !PT ;  /* 0x0000001612007212 */ /* 0x000fe400078efcff */
[C---:B0-----:R-:W-:Y:S02]  /*18310*/  IADD3 R3, R17.reuse, R35, R18 ;  /* 0x0000002311037210 */ /* 0x041fe40007ffe012 */
[----:B------:R-:W-:Y:S01]  /*18320*/  LOP3.LUT P1, RZ, R16, 0x8, RZ, 0xc0, !PT ;  /* 0x0000000810ff7812 */ /* 0x000fe2000782c0ff */
[----:B------:R-:W-:Y:S01]  /*18330*/  IMAD.IADD R6, R17, 0x1, R0 ;  /* 0x0000000111067824 */ /* 0x000fe200078e0200 */
[----:B------:R-:W-:Y:S01]  /*18340*/  IADD3 R0, R25, R18, R33 ;  /* 0x0000001219007210 */ /* 0x000fe20007ffe021 */
[----:B------:R-:W-:Y:S04]  /*18350*/  LDSM.16.MT88.4 R8, [R3+0x10000] ;  /* 0x010000000308783b */ /* 0x000fe80000004200 */
[----:B------:R-:W0:Y:S02]  /*18360*/  LDSM.16.MT88.4 R4, [R6+0x10000] ;  /* 0x010000000604783b */ /* 0x000e240000004200 */
[----:B0-----:R-:W-:-:S02]  /*18370*/  PRMT R12, R4, 0x6420, R5 ;  /* 0x00006420040c7816 */ /* 0x001fc40000000005 */
[----:B------:R-:W-:Y:S02]  /*18380*/  PRMT R13, R4, 0x7531, R5 ;  /* 0x00007531040d7816 */ /* 0x000fe40000000005 */
[C-C-:B------:R-:W-:Y:S02]  /*18390*/  PRMT R4, R8.reuse, 0x6420, R9.reuse ;  /* 0x0000642008047816 */ /* 0x140fe40000000009 */
[----:B------:R-:W-:Y:S01]  /*183a0*/  PRMT R5, R8, 0x7531, R9 ;  /* 0x0000753108057816 */ /* 0x000fe20000000009 */
[----:B------:R-:W-:Y:S01]  /*183b0*/  VIADD R9, R18, 0x2000 ;  /* 0x0000200012097836 */ /* 0x000fe20000000000 */
[C-C-:B--2---:R-:W-:Y:S02]  /*183c0*/  PRMT R14, R6.reuse, 0x6420, R7.reuse ;  /* 0x00006420060e7816 */ /* 0x144fe40000000007 */
[----:B------:R-:W-:Y:S02]  /*183d0*/  PRMT R15, R6, 0x7531, R7 ;  /* 0x00007531060f7816 */ /* 0x000fe40000000007 */
[----:B------:R-:W-:-:S02]  /*183e0*/  LOP3.LUT R8, R9, R22, RZ, 0xfc, !PT ;  /* 0x0000001609087212 */ /* 0x000fc400078efcff */
[C-C-:B------:R-:W-:Y:S01]  /*183f0*/  PRMT R6, R10.reuse, 0x6420, R11.reuse ;  /* 0x000064200a067816 */ /* 0x140fe2000000000b */
[----:B------:R-:W-:Y:S01]  /*18400*/  STSM.16.M88.4 [R0], R12 ;  /* 0x0000000c00007844 */ /* 0x000fe20000000200 */
[----:B------:R-:W-:Y:S01]  /*18410*/  PRMT R7, R10, 0x7531, R11 ;  /* 0x000075310a077816 */ /* 0x000fe2000000000b */
[----:B------:R-:W-:-:S04]  /*18420*/  IMAD.IADD R20, R17, 0x1, R8 ;  /* 0x0000000111147824 */ /* 0x000fc800078e0208 */
[----:B------:R-:W-:Y:S04]  /*18430*/  STSM.16.M88.4 [R0+0x1000], R4 ;  /* 0x0010000400007844 */ /* 0x000fe80000000200 */
[----:B------:R0:W1:Y:S04]  /*18440*/  LDSM.16.MT88.4 R4, [R20+0x10000] ;  /* 0x010000001404783b */ /* 0x0000680000004200 */
[----:B------:R-:W2:Y:S01]  /*18450*/  LDSM.16.MT88.4 R8, [R3+0x12000] ;  /* 0x012000000308783b */ /* 0x000ea20000004200 */
[----:B0-----:R-:W-:-:S05]  /*18460*/  IADD3 R20, R33, R18, R37 ;  /* 0x0000001221147210 */ /* 0x001fca0007ffe025 */
[----:B------:R-:W-:Y:S01]  /*18470*/  IMAD.IADD R25, R25, 0x1, R20 ;  /* 0x0000000119197824 */ /* 0x000fe200078e0214 */
[C-C-:B-1----:R-:W-:Y:S02]  /*18480*/  PRMT R12, R4.reuse, 0x6420, R5.reuse ;  /* 0x00006420040c7816 */ /* 0x142fe40000000005 */
[----:B------:R-:W-:Y:S02]  /*18490*/  PRMT R13, R4, 0x7531, R5 ;  /* 0x00007531040d7816 */ /* 0x000fe40000000005 */
[C-C-:B--2---:R-:W-:Y:S02]  /*184a0*/  PRMT R4, R8.reuse, 0x6420, R9.reuse ;  /* 0x0000642008047816 */ /* 0x144fe40000000009 */
[----:B------:R-:W-:Y:S01]  /*184b0*/  PRMT R5, R8, 0x7531, R9 ;  /* 0x0000753108057816 */ /* 0x000fe20000000009 */
[----:B------:R-:W-:Y:S01]  /*184c0*/  VIADD R9, R18, 0x1000 ;  /* 0x0000100012097836 */ /* 0x000fe20000000000 */
[C-C-:B------:R-:W-:Y:S02]  /*184d0*/  PRMT R14, R6.reuse, 0x6420, R7.reuse ;  /* 0x00006420060e7816 */ /* 0x140fe40000000007 */
[----:B------:R-:W-:-:S02]  /*184e0*/  PRMT R15, R6, 0x7531, R7 ;  /* 0x00007531060f7816 */ /* 0x000fc40000000007 */
[----:B------:R-:W-:Y:S02]  /*184f0*/  LOP3.LUT R8, R9, R22, RZ, 0xfc, !PT ;  /* 0x0000001609087212 */ /* 0x000fe400078efcff */
[C-C-:B------:R-:W-:Y:S01]  /*18500*/  PRMT R6, R10.reuse, 0x6420, R11.reuse ;  /* 0x000064200a067816 */ /* 0x140fe2000000000b */
[----:B------:R-:W-:Y:S01]  /*18510*/  STSM.16.M88.4 [R0+0x2000], R12 ;  /* 0x0020000c00007844 */ /* 0x000fe20000000200 */
[----:B------:R-:W-:Y:S01]  /*18520*/  PRMT R7, R10, 0x7531, R11 ;  /* 0x000075310a077816 */ /* 0x000fe2000000000b */
[----:B------:R-:W-:-:S04]  /*18530*/  IMAD.IADD R21, R17, 0x1, R8 ;  /* 0x0000000111157824 */ /* 0x000fc800078e0208 */
[----:B------:R-:W-:Y:S04]  /*18540*/  STSM.16.M88.4 [R0+0x3000], R4 ;  /* 0x0030000400007844 */ /* 0x000fe80000000200 */
[----:B------:R-:W0:Y:S04]  /*18550*/  LDSM.16.MT88.4 R4, [R21+0x10000] ;  /* 0x010000001504783b */ /* 0x000e280000004200 */
[----:B------:R-:W1:Y:S01]  /*18560*/  LDSM.16.MT88.4 R8, [R3+0x11000] ;  /* 0x011000000308783b */ /* 0x000e620000004200 */
[C-C-:B0-----:R-:W-:Y:S02]  /*18570*/  PRMT R12, R4.reuse, 0x6420, R5.reuse ;  /* 0x00006420040c7816 */ /* 0x141fe40000000005 */
[----:B------:R-:W-:-:S02]  /*18580*/  PRMT R13, R4, 0x7531, R5 ;  /* 0x00007531040d7816 */ /* 0x000fc40000000005 */
[C-C-:B-1----:R-:W-:Y:S02]  /*18590*/  PRMT R4, R8.reuse, 0x6420, R9.reuse ;  /* 0x0000642008047816 */ /* 0x142fe40000000009 */
[----:B------:R-:W-:Y:S01]  /*185a0*/  PRMT R5, R8, 0x7531, R9 ;  /* 0x0000753108057816 */ /* 0x000fe20000000009 */
[----:B------:R-:W-:Y:S01]  /*185b0*/  VIADD R9, R18, 0x3000 ;  /* 0x0000300012097836 */ /* 0x000fe20000000000 */
[C-C-:B------:R-:W-:Y:S02]  /*185c0*/  PRMT R14, R6.reuse, 0x6420, R7.reuse ;  /* 0x00006420060e7816 */ /* 0x140fe40000000007 */
[----:B------:R-:W-:Y:S02]  /*185d0*/  PRMT R15, R6, 0x7531, R7 ;  /* 0x00007531060f7816 */ /* 0x000fe40000000007 */
[----:B------:R-:W-:Y:S02]  /*185e0*/  LOP3.LUT R0, R9, R22, RZ, 0xfc, !PT ;  /* 0x0000001609007212 */ /* 0x000fe400078efcff */
[C-C-:B------:R-:W-:Y:S01]  /*185f0*/  PRMT R6, R10.reuse, 0x6420, R11.reuse ;  /* 0x000064200a067816 */ /* 0x140fe2000000000b */
[----:B------:R-:W-:Y:S01]  /*18600*/  STSM.16.M88.4 [R25], R12 ;  /* 0x0000000c19007844 */ /* 0x000fe20000000200 */
[----:B------:R-:W-:Y:S01]  /*18610*/  PRMT R7, R10, 0x7531, R11 ;  /* 0x000075310a077816 */ /* 0x000fe2000000000b */
[----:B------:R-:W-:-:S04]  /*18620*/  IMAD.IADD R0, R17, 0x1, R0 ;  /* 0x0000000111007824 */ /* 0x000fc800078e0200 */
[----:B------:R-:W-:Y:S04]  /*18630*/  STSM.16.M88.4 [R25+0x1000], R4 ;  /* 0x0010000419007844 */ /* 0x000fe80000000200 */
[----:B------:R-:W0:Y:S04]  /*18640*/  LDSM.16.MT88.4 R4, [R0+0x10000] ;  /* 0x010000000004783b */ /* 0x000e280000004200 */
        /* <DEDUP_REMOVED lines=19> */
.L_x_1651:
[----:B-1----:R1:W-:Y:S01]  /*18780*/  SYNCS.ARRIVE.TRANS64.A1T0 RZ, [R2+URZ+0x28450], RZ ;  /* 0x028450ff02ff79a7 */ /* 0x0023e2000810003f */
[----:B------:R-:W-:Y:S06]  /*18790*/  BAR.SYNC.DEFER_BLOCKING 0x2, 0x80 ;  /* 0x0082000000007b1d */ /* 0x000fec0000010000 */
[----:B------:R-:W-:Y:S05]  /*187a0*/  @!P0 BRA `(.L_x_1652) ;  /* 0x0000000000048947 */ /* 0x000fea0003800000 */
[----:B------:R-:W-:Y:S01]  /*187b0*/  BPT.TRAP 0x1 ;  /* 0x000000040000795c */ /* 0x000fe20000300000 */
.L_x_1652:
[----:B------:R-:W-:Y:S02]  /*187c0*/  VIADD R3, R2, 0x28480 ;  /* 0x0002848002037836 */ /* 0x000fe40000000000 */
[----:B------:R-:W-:-:S03]  /*187d0*/  VIADD R19, R19, 0x1 ;  /* 0x0000000113137836 */ /* 0x000fc60000000000 */
[----:B------:R-:W-:Y:S02]  /*187e0*/  PRMT R3, R34, 0x654, R3 ;  /* 0x0000065422037816 */ /* 0x000fe40000000003 */
[C---:B------:R-:W-:Y:S02]  /*187f0*/  ISETP.NE.AND P0, PT, R19.reuse, 0x2, PT ;  /* 0x000000021300780c */ /* 0x040fe40003f05270 */
[----:B------:R2:W-:Y:S02]  /*18800*/  SYNCS.ARRIVE.TRANS64.RED.A1T0 RZ, [R3+URZ], RZ ;  /* 0x000000ff03ff79a7 */ /* 0x0005e4000810043f */
[----:B------:R-:W-:Y:S02]  /*18810*/  SEL R0, RZ, 0x1, P0 ;  /* 0x00000001ff007807 */ /* 0x000fe40000000000 */
[----:B------:R-:W-:Y:S02]  /*18820*/  SEL R19, R19, RZ, P0 ;  /* 0x000000ff13137207 */ /* 0x000fe40000000000 */
[----:B------:R-:W-:-:S07]  /*18830*/  LOP3.LUT R23, R23, R0, RZ, 0x3c, !PT ;  /* 0x0000000017177212 */ /* 0x000fce00078e3cff */
.L_x_1593:
[----:B------:R-:W-:Y:S05]  /*18840*/  BSYNC B7 ;  /* 0x0000000000077941 */ /* 0x000fea0003800000 */
.L_x_1591:
[----:B------:R-:W-:-:S13]  /*18850*/  LOP3.LUT P0, RZ, R16, 0x20, RZ, 0xc0, !PT ;  /* 0x0000002010ff7812 */ /* 0x000fda000780c0ff */
[----:B------:R-:W-:Y:S05]  /*18860*/  @!P0 BRA `(.L_x_1653) ;  /* 0x0000000000248947 */ /* 0x000fea0003800000 */
[----:B------:R-:W3:Y:S08]  /*18870*/  S2UR UR4, SR_CgaCtaId ;  /* 0x00000000000479c3 */ /* 0x000ef00000008800 */
[----:B------:R-:W-:Y:S01]  /*18880*/  BAR.SYNC.DEFER_BLOCKING 0x5, 0x180 ;  /* 0x0146000000007b1d */ /* 0x000fe20000010000 */
[----:B------:R-:W-:Y:S01]  /*18890*/  MOV R17, 0x400 ;  /* 0x0000040000117802 */ /* 0x000fe20000000f00 */
[----:B---3--:R-:W-:-:S05]  /*188a0*/  IMAD.U32 R34, RZ, RZ, UR4 ;  /* 0x00000004ff227e24 */ /* 0x008fca000f8e00ff */
[----:B------:R-:W-:-:S05]  /*188b0*/  LEA R17, R34, R17, 0x18 ;  /* 0x0000001122117211 */ /* 0x000fca00078ec0ff */
[----:B------:R-:W3:Y:S02]  /*188c0*/  LDS.128 R28, [R17+0x284d0] ;  /* 0x0284d000111c7984 */ /* 0x000ee40000000c00 */
[----:B---3--:R-:W-:Y:S01]  /*188d0*/  R2UR UR42, R31 ;  /* 0x000000001f2a72ca */ /* 0x008fe200000e0000 */
[----:B------:R-:W-:Y:S06]  /*188e0*/  BAR.ARV 0x4, 0x180 ;  /* 0x0106000000007b1d */ /* 0x000fec0000002000 */
[----:B------:R-:W-:Y:S08]  /*188f0*/  BRA `(.L_x_1654) ;  /* 0x0000000c00b47947 */ /* 0x000ff00003800000 */
.L_x_1653:
[----:B------:R-:W3:Y:S01]  /*18900*/  S2R R0, SR_TID.X ;  /* 0x0000000000007919 */ /* 0x000ee20000002100 */
[----:B------:R-:W-:Y:S01]  /*18910*/  ULDC UR4, c[0x0][0xc3c] ;  /* 0x00030f0000047ab9 */ /* 0x000fe20000000800 */
[----:B---3--:R-:W-:Y:S01]  /*18920*/  LOP3.LUT R9, R0, 0x1f, RZ, 0xc0, !PT ;  /* 0x0000001f00097812 */ /* 0x008fe200078ec0ff */
[----:B------:R-:W-:-:S03]  /*18930*/  IMAD.MOV.U32 R0, RZ, RZ, RZ ;  /* 0x000000ffff007224 */ /* 0x000fc600078e00ff */
[C---:B------:R-:W-:Y:S01]  /*18940*/  ISETP.NE.AND P0, PT, R9.reuse, 0x1f, PT ;  /* 0x0000001f0900780c */ /* 0x040fe20003f05270 */
[----:B0-----:R-:W-:-:S05]  /*18950*/  VIADD R7, R9, UR42 ;  /* 0x0000002a09077c36 */ /* 0x001fca0008000000 */
[----:B------:R-:W-:Y:S01]  /*18960*/  ISETP.GE.OR P1, PT, R7, UR4, !P0 ;  /* 0x0000000407007c0c */ /* 0x000fe2000c726670 */
[----:B------:R-:W-:-:S12]  /*18970*/  ULDC UR4, c[0x0][0xc3c] ;  /* 0x00030f0000047ab9 */ /* 0x000fd80000000800 */
[----:B-12---:R-:W0:Y:S08]  /*18980*/  @!P1 LDC.64 R2, c[0x0][0xc80] ;  /* 0x00032000ff029b82 */ /* 0x006e300000000a00 */
        /* <DEDUP_REMOVED lines=14> */
[----:B------:R-:W-:Y:S02]  /*18a70*/  IMAD.IADD R7, R4, 0x1, R7 ;  /* 0x0000000104077824 */ /* 0x000fe400078e0207 */
[----:B------:R-:W0:Y:S03]  /*18a80*/  LDC R4, c[0x0][0xc38] ;  /* 0x00030e00ff047b82 */ /* 0x000e260000000800 */
[----:B------:R-:W1:Y:S02]  /*18a90*/  SHFL.UP PT, R6, R7, 0x2, RZ ;  /* 0x0440000007067989 */ /* 0x000e6400000e00ff */
[----:B-1----:R-:W-:-:S05]  /*18aa0*/  SEL R6, R6, RZ, P2 ;  /* 0x000000ff06067207 */ /* 0x002fca0001000000 */
[----:B------:R-:W-:Y:S02]  /*18ab0*/  IMAD.IADD R6, R7, 0x1, R6 ;  /* 0x0000000107067824 */ /* 0x000fe400078e0206 */
[----:B------:R-:W-:Y:S04]  /*18ac0*/  SHFL.IDX PT, R7, R28, RZ, 0x1f ;  /* 0x00001fff1c077589 */ /* 0x000fe800000e0000 */
[----:B------:R-:W1:Y:S02]  /*18ad0*/  SHFL.UP PT, R8, R6, 0x4, RZ ;  /* 0x0480000006087989 */ /* 0x000e6400000e00ff */
[----:B-1----:R-:W-:-:S05]  /*18ae0*/  SEL R3, R8, RZ, P3 ;  /* 0x000000ff08037207 */ /* 0x002fca0001800000 */
[----:B------:R-:W-:Y:S02]  /*18af0*/  IMAD.IADD R2, R6, 0x1, R3 ;  /* 0x0000000106027824 */ /* 0x000fe400078e0203 */
[----:B------:R-:W-:Y:S04]  /*18b00*/  SHFL.IDX PT, R6, R28, 0x1, 0x1f ;  /* 0x00201f001c067f89 */ /* 0x000fe800000e0000 */
[----:B------:R-:W1:Y:S02]  /*18b10*/  SHFL.UP PT, R3, R2, 0x8, RZ ;  /* 0x0500000002037989 */ /* 0x000e6400000e00ff */
[----:B-1----:R-:W-:-:S05]  /*18b20*/  SEL R3, R3, RZ, P4 ;  /* 0x000000ff03037207 */ /* 0x002fca0002000000 */
[----:B------:R-:W-:-:S05]  /*18b30*/  IMAD.IADD R8, R2, 0x1, R3 ;  /* 0x0000000102087824 */ /* 0x000fca00078e0203 */
        /* <DEDUP_REMOVED lines=9> */
.L_x_1657:
        /* <DEDUP_REMOVED lines=38> */
[----:B------:R-:W-:-:S07]  /*18e30*/  IMAD.MOV.U32 R3, RZ, RZ, R2 ;  /* 0x000000ffff037224 */ /* 0x000fce00078e0002 */
.L_x_1655:
[----:B------:R-:W-:-:S04]  /*18e40*/  IMAD.IADD R11, R6, 0x1, -R11 ;  /* 0x00000001060b7824 */ /* 0x000fc800078e0a0b */
[----:B------:R-:W-:-:S05]  /*18e50*/  IMAD R2, R3, R4, R11 ;  /* 0x0000000403027224 */ /* 0x000fca00078e020b */
[----:B------:R-:W-:-:S13]  /*18e60*/  ISETP.GT.AND P0, PT, R2, R7, PT ;  /* 0x000000070200720c */ /* 0x000fda0003f04270 */
[----:B------:R-:W-:Y:S02]  /*18e70*/  VOTEU.ANY UR5, UPT, !P0 ;  /* 0x0000000000057886 */ /* 0x000fe400040e0100 */
[----:B------:R-:W-:Y:S02]  /*18e80*/  UPOPC UR4, UR5 ;  /* 0x00000005000472bf */ /* 0x000fe40008000000 */
[----:B------:R-:W-:-:S04]  /*18e90*/  ISETP.NE.AND P0, PT, RZ, UR5, PT ;  /* 0x00000005ff007c0c */ /* 0x000fc8000bf05270 */
[----:B------:R-:W-:Y:S02]  /*18ea0*/  IMAD.U32 R6, RZ, RZ, UR4 ;  /* 0x00000004ff067e24 */ /* 0x000fe4000f8e00ff */
[----:B------:R-:W-:-:S04]  /*18eb0*/  IMAD.U32 R13, RZ, RZ, UR4 ;  /* 0x00000004ff0d7e24 */ /* 0x000fc8000f8e00ff */
[----:B------:R0:W1:Y:S04]  /*18ec0*/  SHFL.IDX PT, R6, R5, R6, 0x1f ;  /* 0x00001f0605067589 */ /* 0x00006800000e0000 */
[----:B------:R0:W2:Y:S01]  /*18ed0*/  SHFL.IDX PT, R0, R0, R13, 0x1f ;  /* 0x00001f0d00007589 */ /* 0x0000a200000e0000 */
[----:B------:R-:W-:Y:S05]  /*18ee0*/  @!P0 BRA `(.L_x_1658) ;  /* 0x00000000000c8947 */ /* 0x000fea0003800000 */
[----:B------:R-:W-:-:S06]  /*18ef0*/  UIADD3 UR5, UR4, -0x1, URZ ;  /* 0xffffffff04057890 */ /* 0x000fcc000fffe03f */
[----:B------:R-:W-:-:S05]  /*18f00*/  IMAD.U32 R2, RZ, RZ, UR5 ;  /* 0x00000005ff027e24 */ /* 0x000fca000f8e00ff */
[----:B------:R3:W4:Y:S02]  /*18f10*/  SHFL.IDX PT, R9, R3, R2, 0x1f ;  /* 0x00001f0203097589 */ /* 0x00072400000e0000 */
.L_x_1658:
[----:B-1----:R-:W-:Y:S01]  /*18f20*/  ISETP.NE.AND P0, PT, R6, 0x1, PT ;  /* 0x000000010600780c */ /* 0x002fe20003f05270 */
[----:B----4-:R-:W-:Y:S01]  /*18f30*/  IMAD R28, R9, R4, R11 ;  /* 0x00000004091c7224 */ /* 0x010fe200078e020b */
[----:B------:R-:W-:-:S03]  /*18f40*/  UIADD3 UR42, UR4, UR42, URZ ;  /* 0x0000002a042a7290 */ /* 0x000fc6000fffe03f */
[----:B0-----:R-:W-:-:S08]  /*18f50*/  IMAD.IADD R5, R7, 0x1, -R28 ;  /* 0x0000000107057824 */ /* 0x001fd000078e0a1c */
[----:B------:R-:W-:Y:S05]  /*18f60*/  @!P0 BRA `(.L_x_1659) ;  /* 0x0000000000dc8947 */ /* 0x000fea0003800000 */
[----:B--2---:R-:W-:Y:S02]  /*18f70*/  IABS R4, R0 ;  /* 0x0000000000047213 */ /* 0x004fe40000000000 */
[----:B------:R-:W-:Y:S02]  /*18f80*/  IABS R7, R6 ;  /* 0x0000000600077213 */ /* 0x000fe40000000000 */
[----:B------:R-:W0:Y:S08]  /*18f90*/  I2F.RP R8, R4 ;  /* 0x0000000400087306 */ /* 0x000e300000209400 */
[----:B------:R-:W1:Y:S08]  /*18fa0*/  I2F.RP R10, R7 ;  /* 0x00000007000a7306 */ /* 0x000e700000209400 */
[----:B0-----:R-:W3:Y:S08]  /*18fb0*/  MUFU.RCP R8, R8 ;  /* 0x0000000800087308 */ /* 0x001ef00000001000 */
[----:B-1----:R-:W-:Y:S01]  /*18fc0*/  MUFU.RCP R10, R10 ;  /* 0x0000000a000a7308 */ /* 0x002fe20000001000 */
[----:B---3--:R-:W-:-:S07]  /*18fd0*/  VIADD R2, R8, 0xffffffe ;  /* 0x0ffffffe08027836 */ /* 0x008fce0000000000 */
[----:B------:R0:W1:Y:S02]  /*18fe0*/  F2I.FTZ.U32.TRUNC.NTZ R3, R2 ;  /* 0x0000000200037305 */ /* 0x000064000021f000 */
[----:B0-----:R-:W-:Y:S02]  /*18ff0*/  IMAD.MOV.U32 R2, RZ, RZ, RZ ;  /* 0x000000ffff027224 */ /* 0x001fe400078e00ff */
[----:B-1----:R-:W-:-:S04]  /*19000*/  IMAD.MOV R9, RZ, RZ, -R3 ;  /* 0x000000ffff097224 */ /* 0x002fc800078e0a03 */
[----:B------:R-:W-:-:S04]  /*19010*/  IMAD R9, R9, R4, RZ ;  /* 0x0000000409097224 */ /* 0x000fc800078e02ff */
[----:B------:R-:W-:Y:S01]  /*19020*/  IMAD.HI.U32 R3, R3, R9, R2 ;  /* 0x0000000903037227 */ /* 0x000fe200078e0002 */
[----:B------:R-:W-:Y:S02]  /*19030*/  IABS R9, R5 ;  /* 0x0000000500097213 */ /* 0x000fe40000000000 */
[----:B------:R-:W-:-:S03]  /*19040*/  IABS R2, R0 ;  /* 0x0000000000027213 */ /* 0x000fc60000000000 */
[----:B------:R-:W-:-:S04]  /*19050*/  IMAD.HI.U32 R8, R3, R9, RZ ;  /* 0x0000000903087227 */ /* 0x000fc800078e00ff */
[----:B------:R-:W-:Y:S02]  /*19060*/  IMAD.MOV R2, RZ, RZ, -R2 ;  /* 0x000000ffff027224 */ /* 0x000fe400078e0a02 */
[----:B------:R-:W-:Y:S02]  /*19070*/  VIADD R3, R10, 0xffffffe ;  /* 0x0ffffffe0a037836 */ /* 0x000fe40000000000 */
[----:B------:R-:W-:-:S04]  /*19080*/  IMAD R9, R8, R2, R9 ;  /* 0x0000000208097224 */ /* 0x000fc800078e0209 */
[----:B------:R-:W0:Y:S01]  /*19090*/  F2I.FTZ.U32.TRUNC.NTZ R3, R3 ;  /* 0x0000000300037305 */ /* 0x000e22000021f000 */
[----:B------:R-:W-:-:S13]  /*190a0*/  ISETP.GT.U32.AND P1, PT, R4, R9, PT ;  /* 0x000000090400720c */ /* 0x000fda0003f24070 */
[----:B------:R-:W-:Y:S02]  /*190b0*/  @!P1 IMAD.IADD R9, R9, 0x1, -R4 ;  /* 0x0000000109099824 */ /* 0x000fe400078e0a04 */
[----:B0-----:R-:W-:Y:S02]  /*190c0*/  IMAD.MOV R2, RZ, RZ, -R3 ;  /* 0x000000ffff027224 */ /* 0x001fe400078e0a03 */
[----:B------:R-:W-:Y:S01]  /*190d0*/  @!P1 VIADD R8, R8, 0x1 ;  /* 0x0000000108089836 */ /* 0x000fe20000000000 */
[----:B------:R-:W-:Y:S01]  /*190e0*/  ISETP.GE.U32.AND P0, PT, R9, R4, PT ;  /* 0x000000040900720c */ /* 0x000fe20003f06070 */
[----:B------:R-:W-:Y:S01]  /*190f0*/  IMAD R9, R2, R7, RZ ;  /* 0x0000000702097224 */ /* 0x000fe200078e02ff */
[----:B------:R-:W-:Y:S01]  /*19100*/  ISETP.NE.AND P1, PT, R0, RZ, PT ;  /* 0x000000ff0000720c */ /* 0x000fe20003f25270 */
[----:B------:R-:W-:-:S04]  /*19110*/  IMAD.MOV.U32 R2, RZ, RZ, RZ ;  /* 0x000000ffff027224 */ /* 0x000fc800078e00ff */
[----:B------:R-:W-:Y:S01]  /*19120*/  IMAD.HI.U32 R4, R3, R9, R2 ;  /* 0x0000000903047227 */ /* 0x000fe200078e0002 */
[----:B------:R-:W-:-:S04]  /*19130*/  LOP3.LUT R2, R5, R0, RZ, 0x3c, !PT ;  /* 0x0000000005027212 */ /* 0x000fc800078e3cff */
[----:B------:R-:W-:Y:S01]  /*19140*/  ISETP.GE.AND P2, PT, R2, RZ, PT ;  /* 0x000000ff0200720c */ /* 0x000fe20003f46270 */
[----:B------:R-:W-:Y:S01]  /*19150*/  @P0 VIADD R8, R8, 0x1 ;  /* 0x0000000108080836 */ /* 0x000fe20000000000 */
[----:B------:R-:W-:-:S05]  /*19160*/  IABS R2, R6 ;  /* 0x0000000600027213 */ /* 0x000fca0000000000 */
[----:B------:R-:W-:-:S06]  /*19170*/  IMAD.MOV R2, RZ, RZ, -R2 ;  /* 0x000000ffff027224 */ /* 0x000fcc00078e0a02 */
[----:B------:R-:W-:Y:S01]  /*19180*/  @!P2 IMAD.MOV R8, RZ, RZ, -R8 ;  /* 0x000000ffff08a224 */ /* 0x000fe200078e0a08 */
[----:B------:R-:W-:-:S04]  /*19190*/  @!P1 LOP3.LUT R8, RZ, R0, RZ, 0x33, !PT ;  /* 0x00000000ff089212 */ /* 0x000fc800078e33ff */
[----:B------:R-:W-:-:S05]  /*191a0*/  IABS R3, R8 ;  /* 0x0000000800037213 */ /* 0x000fca0000000000 */
        /* <DEDUP_REMOVED lines=9> */
[----:B------:R-:W-:-:S04]  /*19240*/  IMAD.MOV R2, RZ, RZ, -R8 ;  /* 0x000000ffff027224 */ /* 0x000fc800078e0a08 */
[----:B------:R-:W-:Y:S02]  /*19250*/  IMAD R2, R0, R2, R5 ;  /* 0x0000000200027224 */ /* 0x000fe400078e0205 */
[----:B------:R-:W-:-:S06]  /*19260*/  @P0 VIADD R4, R4, 0x1 ;  /* 0x0000000104040836 */ /* 0x000fcc0000000000 */
[----:B------:R-:W-:Y:S01]  /*19270*/  @!P2 IMAD.MOV R4, RZ, RZ, -R4 ;  /* 0x000000ffff04a224 */ /* 0x000fe200078e0a04 */
[----:B------:R-:W-:-:S05]  /*19280*/  @!P1 LOP3.LUT R4, RZ, R6, RZ, 0x33, !PT ;  /* 0x00000006ff049212 */ /* 0x000fca00078e33ff */
[--C-:B------:R-:W-:Y:S02]  /*19290*/  IMAD.MOV R7, RZ, RZ, -R4.reuse ;  /* 0x000000ffff077224 */ /* 0x100fe400078e0a04 */
[C---:B------:R-:W-:Y:S02]  /*192a0*/  IMAD R3, R6.reuse, 0x1000000, R4 ;  /* 0x0100000006037824 */ /* 0x040fe400078e0204 */
[----:B------:R-:W-:-:S04]  /*192b0*/  IMAD R6, R6, R7, R8 ;  /* 0x0000000706067224 */ /* 0x000fc800078e0208 */
[----:B------:R-:W-:Y:S01]  /*192c0*/  IMAD R30, R6, 0x10000, R3 ;  /* 0x00010000061e7824 */ /* 0x000fe200078e0203 */
[----:B------:R-:W-:Y:S06]  /*192d0*/  BRA `(.L_x_1660) ;  /* 0x0000000000f87947 */ /* 0x000fec0003800000 */
.L_x_1659:
[----:B------:R-:W-:Y:S02]  /*192e0*/  ULDC.64 UR4, c[0x0][0xc90] ;  /* 0x0003240000047ab9 */ /* 0x000fe40000000a00 */
[----:B------:R-:W-:-:S06]  /*192f0*/  UIMAD.WIDE UR4, UR42, 0x4, UR4 ;  /* 0x000000042a0478a5 */ /* 0x000fcc000f8e0204 */
[----:B---3--:R-:W-:Y:S02]  /*19300*/  IMAD.U32 R2, RZ, RZ, UR4 ;  /* 0x00000004ff027e24 */ /* 0x008fe4000f8e00ff */
[----:B------:R-:W-:-:S05]  /*19310*/  IMAD.U32 R3, RZ, RZ, UR5 ;  /* 0x00000005ff037e24 */ /* 0x000fca000f8e00ff */
[----:B------:R0:W2:Y:S02]  /*19320*/  LDG.E R9, desc[UR36][R2.64] ;  /* 0x0000002402097981 */ /* 0x0000a4000c1e1900 */
[----:B0-----:R-:W-:Y:S02]  /*19330*/  IMAD.MOV.U32 R2, RZ, RZ, RZ ;  /* 0x000000ffff027224 */ /* 0x001fe400078e00ff */
[----:B--2---:R-:W-:-:S05]  /*19340*/  IMAD R6, R0, R9, RZ ;  /* 0x0000000900067224 */ /* 0x004fca00078e02ff */
[----:B------:R-:W-:-:S04]  /*19350*/  IABS R7, R6 ;  /* 0x0000000600077213 */ /* 0x000fc80000000000 */
[----:B------:R-:W0:Y:S08]  /*19360*/  I2F.RP R8, R7 ;  /* 0x0000000700087306 */ /* 0x000e300000209400 */
[----:B0-----:R-:W0:Y:S02]  /*19370*/  MUFU.RCP R8, R8 ;  /* 0x0000000800087308 */ /* 0x001e240000001000 */
[----:B0-----:R-:W-:-:S06]  /*19380*/  VIADD R10, R8, 0xffffffe ;  /* 0x0ffffffe080a7836 */ /* 0x001fcc0000000000 */
[----:B------:R-:W0:Y:S02]  /*19390*/  F2I.FTZ.U32.TRUNC.NTZ R3, R10 ;  /* 0x0000000a00037305 */ /* 0x000e24000021f000 */
[----:B0-----:R-:W-:-:S04]  /*193a0*/  IMAD.MOV R12, RZ, RZ, -R3 ;  /* 0x000000ffff0c7224 */ /* 0x001fc800078e0a03 */
[----:B------:R-:W-:-:S04]  /*193b0*/  IMAD R11, R12, R7, RZ ;  /* 0x000000070c0b7224 */ /* 0x000fc800078e02ff */
[----:B------:R-:W-:Y:S01]  /*193c0*/  IMAD.HI.U32 R2, R3, R11, R2 ;  /* 0x0000000b03027227 */ /* 0x000fe200078e0002 */
[----:B------:R-:W-:Y:S02]  /*193d0*/  IABS R11, R5 ;  /* 0x00000005000b7213 */ /* 0x000fe40000000000 */
[----:B------:R-:W-:-:S03]  /*193e0*/  IABS R3, R6 ;  /* 0x0000000600037213 */ /* 0x000fc60000000000 */
[----:B------:R-:W-:-:S04]  /*193f0*/  IMAD.HI.U32 R2, R2, R11, RZ ;  /* 0x0000000b02027227 */ /* 0x000fc800078e00ff */
[----:B------:R-:W-:-:S04]  /*19400*/  IMAD.MOV R3, RZ, RZ, -R3 ;  /* 0x000000ffff037224 */ /* 0x000fc800078e0a03 */
        /* <DEDUP_REMOVED lines=17> */
[-C--:B------:R-:W-:Y:S02]  /*19520*/  IABS R8, R4.reuse ;  /* 0x0000000400087213 */ /* 0x080fe40000000000 */
[----:B------:R-:W-:Y:S02]  /*19530*/  IABS R6, R4 ;  /* 0x0000000400067213 */ /* 0x000fe40000000000 */
[----:B------:R-:W0:Y:S08]  /*19540*/  I2F.RP R9, R8 ;  /* 0x0000000800097306 */ /* 0x000e300000209400 */
[----:B0-----:R-:W0:Y:S02]  /*19550*/  MUFU.RCP R9, R9 ;  /* 0x0000000900097308 */ /* 0x001e240000001000 */
[----:B0-----:R-:W-:Y:S01]  /*19560*/  VIADD R3, R9, 0xffffffe ;  /* 0x0ffffffe09037836 */ /* 0x001fe20000000000 */
[----:B------:R-:W-:-:S05]  /*19570*/  IABS R9, R5 ;  /* 0x0000000500097213 */ /* 0x000fca0000000000 */
        /* <DEDUP_REMOVED lines=12> */
[----:B------:R-:W-:Y:S02]  /*19640*/  LOP3.LUT R3, R5, R4, RZ, 0x3c, !PT ;  /* 0x0000000405037212 */ /* 0x000fe400078e3cff */
[----:B------:R-:W-:Y:S02]  /*19650*/  IADD3 R5, R7, 0x1000000, R5 ;  /* 0x0100000007057810 */ /* 0x000fe40007ffe005 */
[----:B------:R-:W-:-:S07]  /*19660*/  ISETP.GE.AND P2, PT, R3, RZ, PT ;  /* 0x000000ff0300720c */ /* 0x000fce0003f46270 */
[----:B------:R-:W-:-:S06]  /*19670*/  @P0 VIADD R2, R2, 0x1 ;  /* 0x0000000102020836 */ /* 0x000fcc0000000000 */
[----:B------:R-:W-:Y:S01]  /*19680*/  @!P2 IMAD.MOV R2, RZ, RZ, -R2 ;  /* 0x000000ffff02a224 */ /* 0x000fe200078e0a02 */
[----:B------:R-:W-:Y:S01]  /*19690*/  @!P1 LOP3.LUT R2, RZ, R4, RZ, 0x33, !PT ;  /* 0x00000004ff029212 */ /* 0x000fe200078e33ff */
[----:B------:R-:W-:-:S04]  /*196a0*/  IMAD.MOV R4, RZ, RZ, -R4 ;  /* 0x000000ffff047224 */ /* 0x000fc800078e0a04 */
[----:B------:R-:W-:-:S07]  /*196b0*/  IMAD R30, R2, R4, R5 ;  /* 0x00000004021e7224 */ /* 0x000fce00078e0205 */
.L_x_1660:
[----:B------:R-:W-:-:S05]  /*196c0*/  LOP3.LUT R29, RZ, R2, RZ, 0x33, !PT ;  /* 0x00000002ff1d7212 */ /* 0x000fca00078e33ff */
[----:B------:R-:W-:Y:S01]  /*196d0*/  IMAD.IADD R29, R0, 0x1, R29 ;  /* 0x00000001001d7824 */ /* 0x000fe200078e021d */
[----:B------:R-:W-:Y:S06]  /*196e0*/  BRA `(.L_x_1661) ;  /* 0x0000000000107947 */ /* 0x000fec0003800000 */
.L_x_1656:
[----:B------:R-:W-:Y:S01]  /*196f0*/  IMAD.MOV.U32 R28, RZ, RZ, R7 ;  /* 0x000000ffff1c7224 */ /* 0x000fe200078e0007 */
[----:B------:R-:W-:Y:S01]  /*19700*/  ULDC UR42, c[0x0][0xc3c] ;  /* 0x00030f00002a7ab9 */ /* 0x000fe20000000800 */
[----:B------:R-:W-:Y:S02]  /*19710*/  IMAD.MOV.U32 R29, RZ, RZ, RZ ;  /* 0x000000ffff1d7224 */ /* 0x000fe400078e00ff */
[----:B------:R-:W-:-:S07]  /*19720*/  IMAD.MOV.U32 R30, RZ, RZ, RZ ;  /* 0x000000ffff1e7224 */ /* 0x000fce00078e00ff */
.L_x_1661:
        /* <DEDUP_REMOVED lines=10> */
.L_x_1654:
[----:B------:R-:W-:Y:S02]  /*197d0*/  ULDC UR4, c[0x0][0xc3c] ;  /* 0x00030f0000047ab9 */ /* 0x000fe40000000800 */
[----:B------:R-:W-:-:S06]  /*197e0*/  UISETP.GE.AND UP0, UPT, UR42, UR4, UPT ;  /* 0x000000042a00728c */ /* 0x000fcc000bf06270 */
[----:B------:R-:W-:-:S13]  /*197f0*/  PLOP3.LUT P0, PT, PT, PT, UP0, 0x80, 0x0 ;  /* 0x000000000000781c */ /* 0x000fda0003f0f008 */
[----:B------:R-:W-:Y:S05]  /*19800*/  @!P0 BRA `(.L_x_1662) ;  /* 0xffffffa800488947 */ /* 0x000fea000383ffff */
.L_x_1580:
[----:B0-----:R-:W3:Y:S01]  /*19810*/  LDL.LU R0, [R1+0x4] ;  /* 0x0000040001007983 */ /* 0x001ee20000300800 */
[----:B------:R-:W-:Y:S01]  /*19820*/  BSSY B0, `(.L_x_1663) ;  /* 0x000000b000007945 */ /* 0x000fe20003800000 */
[----:B------:R-:W0:Y:S01]  /*19830*/  S2R R5, SR_CgaCtaId ;  /* 0x0000000000057919 */ /* 0x000e220000008800 */
[----:B---3--:R-:W-:-:S05]  /*19840*/  VIADD R0, R0, 0x1 ;  /* 0x0000000100007836 */ /* 0x008fca0000000000 */
[----:B-1----:R-:W-:-:S04]  /*19850*/  LEA.HI R2, R0, R0, RZ, 0x1 ;  /* 0x0000000000027211 */ /* 0x002fc800078f08ff */
[----:B--2---:R-:W-:Y:S02]  /*19860*/  LOP3.LUT R3, R2, 0xfffffffe, RZ, 0xc0, !PT ;  /* 0xfffffffe02037812 */ /* 0x004fe400078ec0ff */
[----:B------:R-:W-:-:S03]  /*19870*/  MOV R2, 0x400 ;  /* 0x0000040000027802 */ /* 0x000fc60000000f00 */
[----:B------:R-:W-:Y:S01]  /*19880*/  IMAD.IADD R0, R0, 0x1, -R3 ;  /* 0x0000000100007824 */ /* 0x000fe200078e0a03 */
[----:B0-----:R-:W-:-:S04]  /*19890*/  LEA R5, R5, R2, 0x18 ;  /* 0x0000000205057211 */ /* 0x001fc800078ec0ff */
[----:B------:R-:W-:-:S04]  /*198a0*/  SHF.L.U32 R0, R0, 0x1f, RZ ;  /* 0x0000001f00007819 */ /* 0x000fc800000006ff */
[----:B------:R-:W0:Y:S02]  /*198b0*/  SYNCS.PHASECHK.TRANS64.TRYWAIT P0, [R5+URZ+0x28420], R0 ;  /* 0x02842000050075a7 */ /* 0x000e24000800017f */
[----:B0-----:R-:W-:Y:S05]  /*198c0*/  @!P0 BRA `(.L_x_1664) ;  /* 0x0000002400fc8947 */ /* 0x001fea0003800000 */
.L_x_1749:
[----:B------:R-:W-:Y:S05]  /*198d0*/  BSYNC B0 ;  /* 0x0000000000007941 */ /* 0x000fea0003800000 */
.L_x_1663:
[----:B------:R-:W-:-:S03]  /*198e0*/  UMOV UR4, 0xffffffff ;  /* 0xffffffff00047882 */ /* 0x000fc60000000000 */
[----:B------:R-:W-:Y:S05]  /*198f0*/  BRA.DIV UR4, `(.L_x_1665) ;  /* 0x0000002a04047947 */ /* 0x000fea000b800000 */
[----:B0-----:R-:W0:Y:S02]  /*19900*/  S2R R0, SR_TID.X ;  /* 0x0000000000007919 */ /* 0x001e240000002100 */
[----:B0-----:R-:W-:-:S04]  /*19910*/  SHF.R.U32.HI R0, RZ, 0x5, R0 ;  /* 0x00000005ff007819 */ /* 0x001fc80000011600 */
[----:B------:R-:W-:-:S05]  /*19920*/  LOP3.LUT R0, R0, 0x3, RZ, 0xc0, !PT ;  /* 0x0000000300007812 */ /* 0x000fca00078ec0ff */
[----:B------:R0:W1:Y:S02]  /*19930*/  SHFL.IDX PT, R14, R0, RZ, 0x1f ;  /* 0x00001fff000e7589 */ /* 0x00006400000e0000 */
.L_x_1752:
[----:B-1----:R-:W-:Y:S01]  /*19940*/  ISETP.NE.AND P0, PT, R14, RZ, PT ;  /* 0x000000ff0e00720c */ /* 0x002fe20003f05270 */
[----:B------:R-:W-:-:S12]  /*19950*/  BSSY B0, `(.L_x_1666) ;  /* 0x000002e000007945 */ /* 0x000fd80003800000 */
[----:B------:R-:W-:Y:S05]  /*19960*/  @P0 BRA `(.L_x_1667) ;  /* 0x0000000000b00947 */ /* 0x000fea0003800000 */
[----:B------:R-:W-:-:S03]  /*19970*/  UMOV UR4, 0xffffffff ;  /* 0xffffffff00047882 */ /* 0x000fc60000000000 */
[----:B------:R-:W-:Y:S05]  /*19980*/  BRA.DIV UR4, `(.L_x_1668) ;  /* 0x0000002a04147947 */ /* 0x000fea000b800000 */
[----:B------:R-:W-:-:S13]  /*19990*/  ELECT P6, URZ, PT ;  /* 0x00000000003f782f */ /* 0x000fda00038c0000 */
.L_x_1755:
        /* <DEDUP_REMOVED lines=8> */
.L_x_1669:
[----:B------:R-:W-:Y:S01]  /*19a20*/  IMAD R3, R19, 0x8, R5 ;  /* 0x0000000813037824 */ /* 0x000fe200078e0205 */
[----:B------:R-:W-:Y:S01]  /*19a30*/  SHF.L.U32 R2, R23, 0x1f, RZ ;  /* 0x0000001f17027819 */ /* 0x000fe200000006ff */
[----:B------:R-:W-:-:S03]  /*19a40*/  VIADD R19, R19, 0x1 ;  /* 0x0000000113137836 */ /* 0x000fc60000000000 */
[----:B------:R-:W0:Y:S02]  /*19a50*/  SYNCS.PHASECHK.TRANS64.TRYWAIT P1, [R3+URZ+0x28440], R2 ;  /* 0x02844002030075a7 */ /* 0x000e24000802017f */
[----:B------:R-:W-:-:S04]  /*19a60*/  ISETP.NE.AND P2, PT, R19, 0x2, PT ;  /* 0x000000021300780c */ /* 0x000fc80003f45270 */
[----:B------:R-:W-:Y:S01]  /*19a70*/  SEL R0, RZ, 0x1, P2 ;  /* 0x00000001ff007807 */ /* 0x000fe20001000000 */
[----:B0-----:R-:W-:Y:S08]  /*19a80*/  @!P1 BRA `(.L_x_1670) ;  /* 0x0000002400f49947 */ /* 0x001ff00003800000 */
.L_x_1756:
[----:B------:R-:W-:Y:S02]  /*19a90*/  SEL R19, R19, RZ, P2 ;  /* 0x000000ff13137207 */ /* 0x000fe40001000000 */
[----:B------:R-:W-:Y:S01]  /*19aa0*/  LOP3.LUT R0, R23, R0, RZ, 0x3c, !PT ;  /* 0x0000000017007212 */ /* 0x000fe200078e3cff */
[----:B------:R-:W-:Y:S06]  /*19ab0*/  @!P0 BRA `(.L_x_1671) ;  /* 0x0000000000048947 */ /* 0x000fec0003800000 */
[----:B------:R-:W-:Y:S01]  /*19ac0*/  BPT.TRAP 0x1 ;  /* 0x000000040000795c */ /* 0x000fe20000300000 */
.L_x_1671:
[----:B------:R-:W-:Y:S01]  /*19ad0*/  IMAD R19, R19, 0x8, R5 ;  /* 0x0000000813137824 */ /* 0x000fe200078e0205 */
[----:B------:R-:W-:-:S04]  /*19ae0*/  SHF.L.U32 R0, R0, 0x1f, RZ ;  /* 0x0000001f00007819 */ /* 0x000fc800000006ff */
[----:B------:R-:W1:Y:S02]  /*19af0*/  SYNCS.PHASECHK.TRANS64.TRYWAIT P1, [R19+URZ+0x28440], R0 ;  /* 0x02844000130075a7 */ /* 0x000e64000802017f */
[----:B-1----:R-:W-:Y:S05]  /*19b00*/  @!P1 BRA `(.L_x_1672) ;  /* 0x0000002400e89947 */ /* 0x002fea0003800000 */
.L_x_1757:
[----:B------:R-:W-:Y:S05]  /*19b10*/  @!P0 BRA `(.L_x_1673) ;  /* 0x0000000000048947 */ /* 0x000fea0003800000 */
[----:B------:R-:W-:Y:S01]  /*19b20*/  BPT.TRAP 0x1 ;  /* 0x000000040000795c */ /* 0x000fe20000300000 */
.L_x_1673:
[----:B------:R-:W2:Y:S02]  /*19b30*/  SYNCS.PHASECHK.TRANS64.TRYWAIT P1, [R3+URZ+0x28460], R2 ;  /* 0x02846002030075a7 */ /* 0x000ea4000802017f */
[----:B--2---:R-:W-:Y:S05]  /*19b40*/  @!P1 BRA `(.L_x_1674) ;  /* 0x0000002400ec9947 */ /* 0x004fea0003800000 */
.L_x_1758:
[----:B------:R-:W-:Y:S05]  /*19b50*/  @!P0 BRA `(.L_x_1675) ;  /* 0x0000000000048947 */ /* 0x000fea0003800000 */
[----:B------:R-:W-:Y:S01]  /*19b60*/  BPT.TRAP 0x1 ;  /* 0x000000040000795c */ /* 0x000fe20000300000 */
.L_x_1675:
[----:B------:R-:W3:Y:S02]  /*19b70*/  SYNCS.PHASECHK.TRANS64.TRYWAIT P1, [R19+URZ+0x28460], R0 ;  /* 0x02846000130075a7 */ /* 0x000ee4000802017f */
[----:B---3--:R-:W-:Y:S05]  /*19b80*/  @!P1 BRA `(.L_x_1676) ;  /* 0x0000002400f09947 */ /* 0x008fea0003800000 */
.L_x_1759:
[----:B------:R-:W-:Y:S05]  /*19b90*/  @!P0 BRA `(.L_x_1677) ;  /* 0x0000000000048947 */ /* 0x000fea0003800000 */
[----:B------:R-:W-:Y:S01]  /*19ba0*/  BPT.TRAP 0x1 ;  /* 0x000000040000795c */ /* 0x000fe20000300000 */
.L_x_1677:
[----:B------:R-:W4:Y:S02]  /*19bb0*/  SYNCS.PHASECHK.TRANS64.TRYWAIT P1, [R3+URZ+0x28480], R2 ;  /* 0x02848002030075a7 */ /* 0x000f24000802017f */
[----:B----4-:R-:W-:Y:S05]  /*19bc0*/  @!P1 BRA `(.L_x_1678) ;  /* 0x0000002400f49947 */ /* 0x010fea0003800000 */
.L_x_1760:
[----:B------:R-:W-:Y:S05]  /*19bd0*/  @!P0 BRA `(.L_x_1679) ;  /* 0x0000000000048947 */ /* 0x000fea0003800000 */
[----:B------:R-:W-:Y:S01]  /*19be0*/  BPT.TRAP 0x1 ;  /* 0x000000040000795c */ /* 0x000fe20000300000 */
.L_x_1679:
[----:B------:R0:W0:Y:S02]  /*19bf0*/  SYNCS.PHASECHK.TRANS64.TRYWAIT P0, [R19+URZ+0x28480], R0 ;  /* 0x02848000130075a7 */ /* 0x000024000800017f */
[----:B0-----:R-:W-:Y:S05]  /*19c00*/  @!P0 NANOSLEEP.SYNCS 0x989680 ;  /* 0x009896800000895d */ /* 0x001fea0003900000 */
[----:B------:R-:W0:Y:S02]  /*19c10*/  @!P0 SYNCS.PHASECHK.TRANS64 P0, [R19+URZ+0x28480], R0 ;  /* 0x02848000130085a7 */ /* 0x000e24000800007f */
[----:B0-----:R-:W-:Y:S05]  /*19c20*/  @!P0 BRA `(.L_x_1679) ;  /* 0xfffffffc00f08947 */ /* 0x001fea000383ffff */
.L_x_1667:
[----:B------:R-:W-:Y:S05]  /*19c30*/  BSYNC B0 ;  /* 0x0000000000007941 */ /* 0x000fea0003800000 */
.L_x_1666:
[----:B------:R-:W-:Y:S05]  /*19c40*/  EXIT ;  /* 0x000000000000794d */ /* 0x000fea0003800000 */
.L_x_1472:
[----:B0-----:R-:W-:-:S04]  /*19c50*/  IMAD.U32 R4, RZ, RZ, UR43 ;  /* 0x0000002bff047e24 */ /* 0x001fc8000f8e00ff */
[----:B------:R0:W1:Y:S03]  /*19c60*/  SYNCS.PHASECHK.TRANS64.TRYWAIT P0, [R4+URZ+0x28400], R7 ;  /* 0x02840007040075a7 */ /* 0x000066000800017f */
[----:B-1----:R-:W-:Y:S05]  /*19c70*/  @!P0 NANOSLEEP.SYNCS 0x989680 ;  /* 0x009896800000895d */ /* 0x002fea0003900000 */
[----:B------:R-:W1:Y:S02]  /*19c80*/  @!P0 SYNCS.PHASECHK.TRANS64 P0, [R4+URZ+0x28400], R7 ;  /* 0x02840007040085a7 */ /* 0x000e64000800007f */
[----:B-1----:R-:W-:Y:S05]  /*19c90*/  @!P0 BRA `(.L_x_1472) ;  /* 0xfffffffc00ec8947 */ /* 0x002fea000383ffff */
[----:B------:R-:W-:Y:S05]  /*19ca0*/  BRA `(.L_x_1680) ;  /* 0xfffffe88009c7947 */ /* 0x000fea000383ffff */
.L_x_1476:
[----:B-1----:R-:W-:-:S04]  /*19cb0*/  IMAD.U32 R4, RZ, RZ, UR45 ;  /* 0x0000002dff047e24 */ /* 0x002fc8000f8e00ff */
[----:B------:R1:W2:Y:S03]  /*19cc0*/  SYNCS.PHASECHK.TRANS64.TRYWAIT P0, [R4+URZ+0x28430], R7 ;  /* 0x02843007040075a7 */ /* 0x0002a6000800017f */
[----:B--2---:R-:W-:Y:S05]  /*19cd0*/  @!P0 NANOSLEEP.SYNCS 0x989680 ;  /* 0x009896800000895d */ /* 0x004fea0003900000 */
[----:B------:R-:W2:Y:S02]  /*19ce0*/  @!P0 SYNCS.PHASECHK.TRANS64 P0, [R4+URZ+0x28430], R7 ;  /* 0x02843007040085a7 */ /* 0x000ea4000800007f */
[----:B--2---:R-:W-:Y:S05]  /*19cf0*/  @!P0 BRA `(.L_x_1476) ;  /* 0xfffffffc00ec8947 */ /* 0x004fea000383ffff */
[----:B------:R-:W-:Y:S05]  /*19d00*/  BRA `(.L_x_1475) ;  /* 0xfffffe8800cc7947 */ /* 0x000fea000383ffff */
.L_x_1489:
[----:B0-----:R-:W-:-:S04]  /*19d10*/  IMAD.U32 R8, RZ, RZ, UR45 ;  /* 0x0000002dff087e24 */ /* 0x001fc8000f8e00ff */
[----:B------:R0:W1:Y:S03]  /*19d20*/  SYNCS.PHASECHK.TRANS64.TRYWAIT P0, [R8+URZ+0x28450], R7 ;  /* 0x02845007080075a7 */ /* 0x000066000800017f */
[----:B-1----:R-:W-:Y:S05]  /*19d30*/  @!P0 NANOSLEEP.SYNCS 0x989680 ;  /* 0x009896800000895d */ /* 0x002fea0003900000 */
[----:B------:R-:W1:Y:S02]  /*19d40*/  @!P0 SYNCS.PHASECHK.TRANS64 P0, [R8+URZ+0x28450], R7 ;  /* 0x02845007080085a7 */ /* 0x000e64000800007f */
[----:B-1----:R-:W-:Y:S05]  /*19d50*/  @!P0 BRA `(.L_x_1489) ;  /* 0xfffffffc00ec8947 */ /* 0x002fea000383ffff */
[----:B------:R-:W-:Y:S05]  /*19d60*/  BRA `(.L_x_1488) ;  /* 0xfffffea800c07947 */ /* 0x000fea000383ffff */
.L_x_1498:
[----:B-1----:R-:W-:-:S04]  /*19d70*/  IMAD.U32 R5, RZ, RZ, UR45 ;  /* 0x0000002dff057e24 */ /* 0x002fc8000f8e00ff */
[----:B------:R1:W2:Y:S03]  /*19d80*/  SYNCS.PHASECHK.TRANS64.TRYWAIT P0, [R5+URZ+0x28430], R8 ;  /* 0x02843008050075a7 */ /* 0x0002a6000800017f */
[----:B--2---:R-:W-:Y:S05]  /*19d90*/  @!P0 NANOSLEEP.SYNCS 0x989680 ;  /* 0x009896800000895d */ /* 0x004fea0003900000 */
[----:B------:R-:W2:Y:S02]  /*19da0*/  @!P0 SYNCS.PHASECHK.TRANS64 P0, [R5+URZ+0x28430], R8 ;  /* 0x02843008050085a7 */ /* 0x000ea4000800007f */
[----:B--2---:R-:W-:Y:S05]  /*19db0*/  @!P0 BRA `(.L_x_1498) ;  /* 0xfffffffc00ec8947 */ /* 0x004fea000383ffff */
[----:B------:R-:W-:Y:S05]  /*19dc0*/  BRA `(.L_x_1497) ;  /* 0xfffffeb0000c7947 */ /* 0x000fea000383ffff */
.L_x_1511:
[----:B0-----:R-:W-:-:S04]  /*19dd0*/  IMAD.U32 R7, RZ, RZ, UR45 ;  /* 0x0000002dff077e24 */ /* 0x001fc8000f8e00ff */
[----:B------:R0:W1:Y:S03]  /*19de0*/  SYNCS.PHASECHK.TRANS64.TRYWAIT P0, [R7+URZ+0x28450], R8 ;  /* 0x02845008070075a7 */ /* 0x000066000800017f */
[----:B-1----:R-:W-:Y:S05]  /*19df0*/  @!P0 NANOSLEEP.SYNCS 0x989680 ;  /* 0x009896800000895d */ /* 0x002fea0003900000 */
[----:B------:R-:W1:Y:S02]  /*19e00*/  @!P0 SYNCS.PHASECHK.TRANS64 P0, [R7+URZ+0x28450], R8 ;  /* 0x02845008070085a7 */ /* 0x000e64000800007f */
[----:B-1----:R-:W-:Y:S05]  /*19e10*/  @!P0 BRA `(.L_x_1511) ;  /* 0xfffffffc00ec8947 */ /* 0x002fea000383ffff */
[----:B------:R-:W-:Y:S05]  /*19e20*/  BRA `(.L_x_1510) ;  /* 0xfffffed400ec7947 */ /* 0x000fea000383ffff */
.L_x_1521:
[----:B-1----:R-:W-:-:S04]  /*19e30*/  IMAD.U32 R5, RZ, RZ, UR43 ;  /* 0x0000002bff057e24 */ /* 0x002fc8000f8e00ff */
[----:B------:R1:W2:Y:S03]  /*19e40*/  SYNCS.PHASECHK.TRANS64.TRYWAIT P0, [R5+URZ+0x28430], R6 ;  /* 0x02843006050075a7 */ /* 0x0002a6000800017f */
[----:B--2---:R-:W-:Y:S05]  /*19e50*/  @!P0 NANOSLEEP.SYNCS 0x989680 ;  /* 0x009896800000895d */ /* 0x004fea0003900000 */
[----:B------:R-:W2:Y:S02]  /*19e60*/  @!P0 SYNCS.PHASECHK.TRANS64 P0, [R5+URZ+0x28430], R6 ;  /* 0x02843006050085a7 */ /* 0x000ea4000800007f */
[----:B--2---:R-:W-:Y:S05]  /*19e70*/  @!P0 BRA `(.L_x_1521) ;  /* 0xfffffffc00ec8947 */ /* 0x004fea000383ffff */
[----:B------:R-:W-:Y:S05]  /*19e80*/  BRA `(.L_x_1520) ;  /* 0xfffffedc00487947 */ /* 0x000fea000383ffff */
.L_x_1526:
[----:B--2---:R-:W-:-:S04]  /*19e90*/  IMAD.U32 R11, RZ, RZ, UR43 ;  /* 0x0000002bff0b7e24 */ /* 0x004fc8000f8e00ff */
[----:B------:R2:W3:Y:S03]  /*19ea0*/  SYNCS.PHASECHK.TRANS64.TRYWAIT P0, [R11+URZ+0x28450], R6 ;  /* 0x028450060b0075a7 */ /* 0x0004e6000800017f */
[----:B---3--:R-:W-:Y:S05]  /*19eb0*/  @!P0 NANOSLEEP.SYNCS 0x989680 ;  /* 0x009896800000895d */ /* 0x008fea0003900000 */
[----:B------:R-:W3:Y:S02]  /*19ec0*/  @!P0 SYNCS.PHASECHK.TRANS64 P0, [R11+URZ+0x28450], R6 ;  /* 0x028450060b0085a7 */ /* 0x000ee4000800007f */
[----:B---3--:R-:W-:Y:S05]  /*19ed0*/  @!P0 BRA `(.L_x_1526) ;  /* 0xfffffffc00ec8947 */ /* 0x008fea000383ffff */
[----:B------:R-:W-:Y:S05]  /*19ee0*/  BRA `(.L_x_1525) ;  /* 0xfffffef400b47947 */ /* 0x000fea000383ffff */
.L_x_1533:
[----:B-1----:R-:W-:-:S04]  /*19ef0*/  IMAD.U32 R5, RZ, RZ, UR44 ;  /* 0x0000002cff057e24 */ /* 0x002fc8000f8e00ff */
[----:B------:R1:W2:Y:S03]  /*19f00*/  SYNCS.PHASECHK.TRANS64.TRYWAIT P0, [R5+URZ+0x28430], R8 ;  /* 0x02843008050075a7 */ /* 0x0002a6000800017f */
[----:B--2---:R-:W-:Y:S05]  /*19f10*/  @!P0 NANOSLEEP.SYNCS 0x989680 ;  /* 0x009896800000895d */ /* 0x004fea0003900000 */
[----:B------:R-:W2:Y:S02]  /*19f20*/  @!P0 SYNCS.PHASECHK.TRANS64 P0, [R5+URZ+0x28430], R8 ;  /* 0x02843008050085a7 */ /* 0x000ea4000800007f */
[----:B--2---:R-:W-:Y:S05]  /*19f30*/  @!P0 BRA `(.L_x_1533) ;  /* 0xfffffffc00ec8947 */ /* 0x004fea000383ffff */
[----:B------:R-:W-:Y:S05]  /*19f40*/  BRA `(.L_x_1532) ;  /* 0xfffffef800707947 */ /* 0x000fea000383ffff */
.L_x_1546:
[----:B0-----:R-:W-:-:S04]  /*19f50*/  IMAD.U32 R7, RZ, RZ, UR44 ;  /* 0x0000002cff077e24 */ /* 0x001fc8000f8e00ff */
[----:B------:R0:W1:Y:S03]  /*19f60*/  SYNCS.PHASECHK.TRANS64.TRYWAIT P0, [R7+URZ+0x28450], R8 ;  /* 0x02845008070075a7 */ /* 0x000066000800017f */
[----:B-1----:R-:W-:Y:S05]  /*19f70*/  @!P0 NANOSLEEP.SYNCS 0x989680 ;  /* 0x009896800000895d */ /* 0x002fea0003900000 */
[----:B------:R-:W1:Y:S02]  /*19f80*/  @!P0 SYNCS.PHASECHK.TRANS64 P0, [R7+URZ+0x28450], R8 ;  /* 0x02845008070085a7 */ /* 0x000e64000800007f */
[----:B-1----:R-:W-:Y:S05]  /*19f90*/  @!P0 BRA `(.L_x_1546) ;  /* 0xfffffffc00ec8947 */ /* 0x002fea000383ffff */
[----:B------:R-:W-:Y:S05]  /*19fa0*/  BRA `(.L_x_1545) ;  /* 0xffffff20004c7947 */ /* 0x000fea000383ffff */
.L_x_1602:
[----:B------:R-:W0:Y:S01]  /*19fb0*/  S2R R18, SR_TID.X ;  /* 0x0000000000127919 */ /* 0x000e220000002100 */
[----:B------:R-:W-:Y:S02]  /*19fc0*/  IMAD.MOV.U32 R12, RZ, RZ, RZ ;  /* 0x000000ffff0c7224 */ /* 0x000fe400078e00ff */
[----:B------:R-:W-:Y:S02]  /*19fd0*/  IMAD.MOV.U32 R11, RZ, RZ, 0x1f ;  /* 0x0000001fff0b7424 */ /* 0x000fe400078e00ff */
[----:B------:R-:W-:Y:S01]  /*19fe0*/  IMAD.MOV.U32 R15, RZ, RZ, -0x1 ;  /* 0xffffffffff0f7424 */ /* 0x000fe200078e00ff */
[----:B0-----:R-:W-:-:S04]  /*19ff0*/  SHF.R.U32.HI R18, RZ, 0x5, R18 ;  /* 0x00000005ff127819 */ /* 0x001fc80000011612 */
[----:B------:R-:W-:-:S05]  /*1a000*/  LOP3.LUT R18, R18, 0x3, RZ, 0xc0, !PT ;  /* 0x0000000312127812 */ /* 0x000fca00078ec0ff */
[----:B------:R-:W-:-:S07]  /*1a010*/  IMAD.MOV.U32 R13, RZ, RZ, R18 ;  /* 0x000000ffff0d7224 */ /* 0x000fce00078e0012 */
[----:B-----5:R-:W-:Y:S05]  /*1a020*/  WARPSYNC.COLLECTIVE R15, `(.L_x_1681) ;  /* 0x000000000f087348 */ /* 0x020fea0003c00000 */
[----:B------:R0:W1:Y:S02]  /*1a030*/  SHFL.IDX P6, R14, R13, R12, R11 ;  /* 0x0000000c0d0e7389 */ /* 0x00006400000c000b */
[----:B01---5:R-:W-:Y:S01]  /*1a040*/  ENDCOLLECTIVE ;  /* 0x000000000000791b */ /* 0x023fe20003800000 */
.L_x_1681:
[----:B------:R-:W-:Y:S05]  /*1a050*/  BRA `(.L_x_1682) ;  /* 0xffffffb400fc7947 */ /* 0x000fea000383ffff */
.L_x_1605:
[----:B0-----:R0:W1:Y:S02]  /*1a060*/  SYNCS.PHASECHK.TRANS64.TRYWAIT P0, [R0+URZ+0x28480], R21 ;  /* 0x02848015000075a7 */ /* 0x001064000800017f */
[----:B-1----:R-:W-:Y:S05]  /*1a070*/  @!P0 NANOSLEEP.SYNCS 0x989680 ;  /* 0x009896800000895d */ /* 0x002fea0003900000 */
[----:B------:R-:W1:Y:S02]  /*1a080*/  @!P0 SYNCS.PHASECHK.TRANS64 P0, [R0+URZ+0x28480], R21 ;  /* 0x02848015000085a7 */ /* 0x000e64000800007f */
[----:B-1----:R-:W-:Y:S05]  /*1a090*/  @!P0 BRA `(.L_x_1605) ;  /* 0xfffffffc00f08947 */ /* 0x002fea000383ffff */
[----:B------:R-:W-:Y:S05]  /*1a0a0*/  BRA `(.L_x_1683) ;  /* 0xffffffb8000c7947 */ /* 0x000fea000383ffff */
.L_x_1606:
        /* <DEDUP_REMOVED lines=8> */
.L_x_1685:
[----:B------:R-:W-:Y:S05]  /*1a130*/  BSYNC B0 ;  /* 0x0000000000007941 */ /* 0x000fea0003800000 */
.L_x_1684:
[----:B------:R-:W-:Y:S01]  /*1a140*/  IMAD.MOV.U32 R13, RZ, RZ, R7 ;  /* 0x000000ffff0d7224 */ /* 0x000fe200078e0007 */
[C---:B------:R-:W-:Y:S01]  /*1a150*/  ISETP.GE.AND P2, PT, R32.reuse, R31, PT ;  /* 0x0000001f2000720c */ /* 0x040fe20003f46270 */
[----:B------:R-:W-:Y:S01]  /*1a160*/  IMAD.MOV.U32 R12, RZ, RZ, RZ ;  /* 0x000000ffff0c7224 */ /* 0x000fe200078e00ff */
[----:B------:R-:W-:Y:S01]  /*1a170*/  LOP3.LUT R30, R32, 0x80, RZ, 0xfc, !PT ;  /* 0x00000080201e7812 */ /* 0x000fe200078efcff */
[----:B------:R-:W-:Y:S01]  /*1a180*/  IMAD.MOV.U32 R11, RZ, RZ, 0x181f ;  /* 0x0000181fff0b7424 */ /* 0x000fe200078e00ff */
[C---:B------:R-:W-:Y:S01]  /*1a190*/  ISETP.LT.OR P1, PT, R8.reuse, 0x1, P2 ;  /* 0x000000010800780c */ /* 0x040fe20001721670 */
[----:B------:R-:W-:Y:S01]  /*1a1a0*/  IMAD.MOV.U32 R15, RZ, RZ, -0x1 ;  /* 0xffffffffff0f7424 */ /* 0x000fe200078e00ff */
[C---:B------:R-:W-:Y:S01]  /*1a1b0*/  ISETP.GE.AND P3, PT, R8.reuse, 0x11, PT ;  /* 0x000000110800780c */ /* 0x040fe20003f66270 */
[----:B------:R-:W-:Y:S01]  /*1a1c0*/  IMAD.MOV.U32 R3, RZ, RZ, R14 ;  /* 0x000000ffff037224 */ /* 0x000fe200078e000e */
[----:B------:R-:W-:Y:S01]  /*1a1d0*/  ISETP.GE.AND P5, PT, R8, 0x31, PT ;  /* 0x000000310800780c */ /* 0x000fe20003fa6270 */
[----:B------:R-:W-:-:S12]  /*1a1e0*/  IMAD.IADD R4, R17, 0x1, R4 ;  /* 0x0000000111047824 */ /* 0x000fd800078e0204 */
[----:B------:R-:W-:Y:S05]  /*1a1f0*/  WARPSYNC.COLLECTIVE R15, `(.L_x_1686) ;  /* 0x000000000f087348 */ /* 0x000fea0003c00000 */
[----:B------:R0:W1:Y:S02]  /*1a200*/  SHFL.IDX P6, R14, R13, R12, R11 ;  /* 0x0000000c0d0e7389 */ /* 0x00006400000c000b */
[----:B01----:R-:W-:Y:S01]  /*1a210*/  ENDCOLLECTIVE ;  /* 0x000000000000791b */ /* 0x003fe20003800000 */
.L_x_1686:
[----:B------:R-:W-:Y:S02]  /*1a220*/  IMAD.MOV.U32 R13, RZ, RZ, R9 ;  /* 0x000000ffff0d7224 */ /* 0x000fe400078e0009 */
[----:B------:R-:W-:Y:S02]  /*1a230*/  IMAD.MOV.U32 R12, RZ, RZ, 0x1 ;  /* 0x00000001ff0c7424 */ /* 0x000fe400078e00ff */
[----:B------:R-:W-:-:S07]  /*1a240*/  IMAD.MOV.U32 R2, RZ, RZ, R14 ;  /* 0x000000ffff027224 */ /* 0x000fce00078e000e */
[----:B------:R-:W-:Y:S05]  /*1a250*/  WARPSYNC.COLLECTIVE R15, `(.L_x_1687) ;  /* 0x000000000f087348 */ /* 0x000fea0003c00000 */
[----:B------:R0:W1:Y:S02]  /*1a260*/  SHFL.IDX P6, R14, R13, R12, R11 ;  /* 0x0000000c0d0e7389 */ /* 0x00006400000c000b */
[----:B01----:R-:W-:Y:S01]  /*1a270*/  ENDCOLLECTIVE ;  /* 0x000000000000791b */ /* 0x003fe20003800000 */
.L_x_1687:
        /* <DEDUP_REMOVED lines=14> */
.L_x_1688:
[----:B------:R-:W-:Y:S02]  /*1a360*/  IMAD.MOV.U32 R13, RZ, RZ, R9 ;  /* 0x000000ffff0d7224 */ /* 0x000fe400078e0009 */
[----:B------:R-:W-:Y:S02]  /*1a370*/  IMAD.MOV.U32 R12, RZ, RZ, 0x2 ;  /* 0x00000002ff0c7424 */ /* 0x000fe400078e00ff */
[----:B------:R-:W-:-:S07]  /*1a380*/  IMAD.MOV.U32 R2, RZ, RZ, R14 ;  /* 0x000000ffff027224 */ /* 0x000fce00078e000e */
[----:B------:R-:W-:Y:S05]  /*1a390*/  WARPSYNC.COLLECTIVE R15, `(.L_x_1689) ;  /* 0x000000000f087348 */ /* 0x000fea0003c00000 */
[----:B------:R0:W1:Y:S02]  /*1a3a0*/  SHFL.IDX P6, R14, R13, R12, R11 ;  /* 0x0000000c0d0e7389 */ /* 0x00006400000c000b */
[----:B01----:R-:W-:Y:S01]  /*1a3b0*/  ENDCOLLECTIVE ;  /* 0x000000000000791b */ /* 0x003fe20003800000 */
.L_x_1689:
        /* <DEDUP_REMOVED lines=14> */
.L_x_1690:
[----:B------:R-:W-:Y:S02]  /*1a4a0*/  IMAD.MOV.U32 R13, RZ, RZ, R9 ;  /* 0x000000ffff0d7224 */ /* 0x000fe400078e0009 */
[----:B------:R-:W-:Y:S02]  /*1a4b0*/  IMAD.MOV.U32 R12, RZ, RZ, 0x3 ;  /* 0x00000003ff0c7424 */ /* 0x000fe400078e00ff */
[----:B------:R-:W-:-:S07]  /*1a4c0*/  IMAD.MOV.U32 R2, RZ, RZ, R14 ;  /* 0x000000ffff027224 */ /* 0x000fce00078e000e */
[----:B------:R-:W-:Y:S05]  /*1a4d0*/  WARPSYNC.COLLECTIVE R15, `(.L_x_1691) ;  /* 0x000000000f087348 */ /* 0x000fea0003c00000 */
[----:B------:R0:W1:Y:S02]  /*1a4e0*/  SHFL.IDX P6, R14, R13, R12, R11 ;  /* 0x0000000c0d0e7389 */ /* 0x00006400000c000b */
[----:B01----:R-:W-:Y:S01]  /*1a4f0*/  ENDCOLLECTIVE ;  /* 0x000000000000791b */ /* 0x003fe20003800000 */
.L_x_1691:
        /* <DEDUP_REMOVED lines=13> */
.L_x_1692:
[----:B------:R-:W-:Y:S01]  /*1a5d0*/  @!PT LDS RZ, [RZ] ;  /* 0x00000000fffff984 */ /* 0x000fe20000000800 */
[----:B------:R-:W-:Y:S01]  /*1a5e0*/  @!PT LDS RZ, [RZ] ;  /* 0x00000000fffff984 */ /* 0x000fe20000000800 */
[----:B------:R-:W-:Y:S01]  /*1a5f0*/  @!PT LDS RZ, [RZ] ;  /* 0x00000000fffff984 */ /* 0x000fe20000000800 */
[----:B------:R0:W-:Y:S01]  /*1a600*/  LDGSTS.E.BYPASS.LTC128B.128 [R4+0x13000], desc[UR36][R2.64+0x80], !P1 ;  /* 0x1300008002047fae */ /* 0x0001e2000c901d64 */
[----:B------:R-:W-:Y:S01]  /*1a610*/  ISETP.GE.AND P1, PT, R8, 0x21, PT ;  /* 0x000000210800780c */ /* 0x000fe20003f26270 */
[----:B0-----:R-:W-:Y:S01]  /*1a620*/  IMAD.MOV.U32 R2, RZ, RZ, R14 ;  /* 0x000000ffff027224 */ /* 0x001fe200078e000e */
[----:B------:R-:W-:Y:S11]  /*1a630*/  BRA `(.L_x_1693) ;  /* 0xffffffb400987947 */ /* 0x000ff6000383ffff */
.L_x_1611:
[----:B----4-:R4:W0:Y:S02]  /*1a640*/  SYNCS.PHASECHK.TRANS64.TRYWAIT P0, [R0+URZ+0x28440], R21 ;  /* 0x02844015000075a7 */ /* 0x010824000800017f */
[----:B0-----:R-:W-:Y:S05]  /*1a650*/  @!P0 NANOSLEEP.SYNCS 0x989680 ;  /* 0x009896800000895d */ /* 0x001fea0003900000 */
[----:B------:R-:W0:Y:S02]  /*1a660*/  @!P0 SYNCS.PHASECHK.TRANS64 P0, [R0+URZ+0x28440], R21 ;  /* 0x02844015000085a7 */ /* 0x000e24000800007f */
[----:B0-----:R-:W-:Y:S05]  /*1a670*/  @!P0 BRA `(.L_x_1611) ;  /* 0xfffffffc00f08947 */ /* 0x001fea000383ffff */
[----:B------:R-:W-:Y:S05]  /*1a680*/  BRA `(.L_x_1694) ;  /* 0xffffffb400f07947 */ /* 0x000fea000383ffff */
.L_x_1612:
[----:B------:R-:W-:Y:S01]  /*1a690*/  BSSY B0, `(.L_x_1695) ;  /* 0x0000008000007945 */ /* 0x000fe20003800000 */
[----:B------:R-:W-:Y:S02]  /*1a6a0*/  IMAD.MOV.U32 R13, RZ, RZ, R6 ;  /* 0x000000ffff0d7224 */ /* 0x000fe400078e0006 */
[----:B------:R-:W-:Y:S02]  /*1a6b0*/  IMAD.MOV.U32 R12, RZ, RZ, RZ ;  /* 0x000000ffff0c7224 */ /* 0x000fe400078e00ff */
[----:B------:R-:W-:Y:S02]  /*1a6c0*/  IMAD.MOV.U32 R11, RZ, RZ, 0x181f ;  /* 0x0000181fff0b7424 */ /* 0x000fe400078e00ff */
[----:B------:R-:W-:-:S07]  /*1a6d0*/  IMAD.MOV.U32 R15, RZ, RZ, -0x1 ;  /* 0xffffffffff0f7424 */ /* 0x000fce00078e00ff */
[----:B0--34-:R-:W-:Y:S05]  /*1a6e0*/  WARPSYNC.COLLECTIVE R15, `(.L_x_1696) ;  /* 0x000000000f087348 */ /* 0x019fea0003c00000 */
[----:B------:R1:W2:Y:S02]  /*1a6f0*/  SHFL.IDX P6, R14, R13, R12, R11 ;  /* 0x0000000c0d0e7389 */ /* 0x0002a400000c000b */
[----:B01234-:R-:W-:Y:S01]  /*1a700*/  ENDCOLLECTIVE ;  /* 0x000000000000791b */ /* 0x01ffe20003800000 */
.L_x_1696:
[----:B------:R-:W-:Y:S05]  /*1a710*/  BSYNC B0 ;  /* 0x0000000000007941 */ /* 0x000fea0003800000 */
.L_x_1695:
        /* <DEDUP_REMOVED lines=8> */
.L_x_1697:
        /* <DEDUP_REMOVED lines=13> */
.L_x_1698:
        /* <DEDUP_REMOVED lines=10> */
.L_x_1699:
[----:B------:R-:W-:Y:S02]  /*1a910*/  IMAD.MOV.U32 R13, RZ, RZ, R6 ;  /* 0x000000ffff0d7224 */ /* 0x000fe400078e0006 */
[----:B------:R-:W-:Y:S01]  /*1a920*/  IMAD.MOV.U32 R12, RZ, RZ, 0x2 ;  /* 0x00000002ff0c7424 */ /* 0x000fe200078e00ff */
[----:B------:R-:W-:-:S05]  /*1a930*/  @P3 IADD3 R14, P0, R32, R14, RZ ;  /* 0x0000000e200e3210 */ /* 0x000fca0007f1e0ff */
[----:B------:R-:W-:Y:S02]  /*1a940*/  @P3 IMAD.X R7, RZ, RZ, R2, P0 ;  /* 0x000000ffff073224 */ /* 0x000fe400000e0602 */
[----:B------:R-:W-:-:S07]  /*1a950*/  @P3 IMAD.MOV.U32 R2, RZ, RZ, R14 ;  /* 0x000000ffff023224 */ /* 0x000fce00078e000e */
[----:B------:R-:W-:Y:S05]  /*1a960*/  WARPSYNC.COLLECTIVE R15, `(.L_x_1700) ;  /* 0x000000000f087348 */ /* 0x000fea0003c00000 */
[----:B------:R0:W1:Y:S02]  /*1a970*/  SHFL.IDX P6, R14, R13, R12, R11 ;  /* 0x0000000c0d0e7389 */ /* 0x00006400000c000b */
[----:B01----:R-:W-:Y:S01]  /*1a980*/  ENDCOLLECTIVE ;  /* 0x000000000000791b */ /* 0x003fe20003800000 */
.L_x_1700:
[----:B------:R-:W-:-:S05]  /*1a990*/  @P3 IMAD.MOV.U32 R3, RZ, RZ, R7 ;  /* 0x000000ffff033224 */ /* 0x000fca00078e0007 */
[----:B------:R-:W-:Y:S01]  /*1a9a0*/  @!PT LDS RZ, [RZ] ;  /* 0x00000000fffff984 */ /* 0x000fe20000000800 */
[----:B------:R-:W-:Y:S01]  /*1a9b0*/  @!PT LDS RZ, [RZ] ;  /* 0x00000000fffff984 */ /* 0x000fe20000000800 */
[----:B------:R-:W-:Y:S01]  /*1a9c0*/  @!PT LDS RZ, [RZ] ;  /* 0x00000000fffff984 */ /* 0x000fe20000000800 */
[----:B------:R-:W-:Y:S04]  /*1a9d0*/  @P3 LDGSTS.E.BYPASS.LTC128B.128 [R4+0x20800], desc[UR36][R2.64], !P4 ;  /* 0x2080000002043fae */ /* 0x000fe8000e101d64 */
[----:B------:R0:W-:Y:S01]  /*1a9e0*/  @P3 LDGSTS.E.BYPASS.LTC128B.128 [R4+0x22800], desc[UR36][R2.64+0x80], !P2 ;  /* 0x2280008002043fae */ /* 0x0001e2000d101d64 */
[----:B------:R-:W-:Y:S02]  /*1a9f0*/  IMAD.MOV.U32 R13, RZ, RZ, R5 ;  /* 0x000000ffff0d7224 */ /* 0x000fe400078e0005 */
[----:B0-----:R-:W-:-:S07]  /*1aa00*/  IMAD.MOV.U32 R2, RZ, RZ, R14 ;  /* 0x000000ffff027224 */ /* 0x001fce00078e000e */
[----:B------:R-:W-:Y:S05]  /*1aa10*/  WARPSYNC.COLLECTIVE R15, `(.L_x_1701) ;  /* 0x000000000f087348 */ /* 0x000fea0003c00000 */
[----:B------:R0:W1:Y:S02]  /*1aa20*/  SHFL.IDX P6, R14, R13, R12, R11 ;  /* 0x0000000c0d0e7389 */ /* 0x00006400000c000b */
[----:B01----:R-:W-:Y:S01]  /*1aa30*/  ENDCOLLECTIVE ;  /* 0x000000000000791b */ /* 0x003fe20003800000 */
.L_x_1701:
        /* <DEDUP_REMOVED lines=8> */
.L_x_1702:
        /* <DEDUP_REMOVED lines=11> */
.L_x_1703:
[----:B------:R-:W-:Y:S05]  /*1ab70*/  BRA `(.L_x_1704) ;  /* 0xffffffb400707947 */ /* 0x000fea000383ffff */
.L_x_1617:
[----:B------:R-:W-:Y:S02]  /*1ab80*/  IMAD.MOV.U32 R13, RZ, RZ, R5 ;  /* 0x000000ffff0d7224 */ /* 0x000fe400078e0005 */
[----:B------:R-:W-:Y:S02]  /*1ab90*/  IMAD.MOV.U32 R12, RZ, RZ, RZ ;  /* 0x000000ffff0c7224 */ /* 0x000fe400078e00ff */
[----:B------:R-:W-:Y:S02]  /*1aba0*/  IMAD.MOV.U32 R11, RZ, RZ, 0x181f ;  /* 0x0000181fff0b7424 */ /* 0x000fe400078e00ff */
[----:B------:R-:W-:Y:S02]  /*1abb0*/  IMAD.MOV.U32 R15, RZ, RZ, -0x1 ;  /* 0xffffffffff0f7424 */ /* 0x000fe400078e00ff */
[----:B------:R-:W-:Y:S02]  /*1abc0*/  IMAD R4, R6, UR43, RZ ;  /* 0x0000002b06047c24 */ /* 0x000fe4000f8e02ff */
[----:B------:R-:W-:-:S07]  /*1abd0*/  IMAD.IADD R26, R10, 0x1, R26 ;  /* 0x000000010a1a7824 */ /* 0x000fce00078e021a */
[----:B-----5:R-:W-:Y:S05]  /*1abe0*/  WARPSYNC.COLLECTIVE R15, `(.L_x_1705) ;  /* 0x000000000f087348 */ /* 0x020fea0003c00000 */
[----:B------:R0:W1:Y:S02]  /*1abf0*/  SHFL.IDX P6, R14, R13, R12, R11 ;  /* 0x0000000c0d0e7389 */ /* 0x00006400000c000b */
[----:B01---5:R-:W-:Y:S01]  /*1ac00*/  ENDCOLLECTIVE ;  /* 0x000000000000791b */ /* 0x023fe20003800000 */
.L_x_1705:
[C---:B------:R-:W-:Y:S01]  /*1ac10*/  VIADD R7, R26.reuse, 0x10 ;  /* 0x000000101a077836 */ /* 0x040fe20000000000 */
[----:B------:R-:W-:Y:S01]  /*1ac20*/  ISETP.GE.AND P2, PT, R26, R4, PT ;  /* 0x000000041a00720c */ /* 0x000fe20003f46270 */
[----:B------:R-:W-:Y:S02]  /*1ac30*/  IMAD.MOV.U32 R13, RZ, RZ, R0 ;  /* 0x000000ffff0d7224 */ /* 0x000fe400078e0000 */
[----:B------:R-:W-:-:S10]  /*1ac40*/  IMAD.MOV.U32 R2, RZ, RZ, R14 ;  /* 0x000000ffff027224 */ /* 0x000fd400078e000e */
[----:B------:R-:W-:Y:S05]  /*1ac50*/  WARPSYNC.COLLECTIVE R15, `(.L_x_1706) ;  /* 0x000000000f087348 */ /* 0x000fea0003c00000 */
[----:B------:R0:W1:Y:S02]  /*1ac60*/  SHFL.IDX P6, R14, R13, R12, R11 ;  /* 0x0000000c0d0e7389 */ /* 0x00006400000c000b */
[----:B01----:R-:W-:Y:S01]  /*1ac70*/  ENDCOLLECTIVE ;  /* 0x000000000000791b */ /* 0x003fe20003800000 */
.L_x_1706:
[----:B------:R-:W-:Y:S02]  /*1ac80*/  IMAD.MOV.U32 R13, RZ, RZ, R5 ;  /* 0x000000ffff0d7224 */ /* 0x000fe400078e0005 */
[----:B------:R-:W-:Y:S01]  /*1ac90*/  IMAD.MOV.U32 R12, RZ, RZ, 0x1 ;  /* 0x00000001ff0c7424 */ /* 0x000fe200078e00ff */
[----:B------:R-:W-:-:S05]  /*1aca0*/  @!P2 IADD3 R14, P3, R32, R14, RZ ;  /* 0x0000000e200ea210 */ /* 0x000fca0007f7e0ff */
[----:B------:R-:W-:Y:S02]  /*1acb0*/  @!P2 IMAD.X R3, RZ, RZ, R2, P3 ;  /* 0x000000ffff03a224 */ /* 0x000fe400018e0602 */
[----:B------:R-:W-:-:S07]  /*1acc0*/  @!P2 IMAD.MOV.U32 R2, RZ, RZ, R14 ;  /* 0x000000ffff02a224 */ /* 0x000fce00078e000e */
[----:B------:R-:W-:Y:S05]  /*1acd0*/  WARPSYNC.COLLECTIVE R15, `(.L_x_1707) ;  /* 0x000000000f087348 */ /* 0x000fea0003c00000 */
[----:B------:R0:W1:Y:S02]  /*1ace0*/  SHFL.IDX P6, R14, R13, R12, R11 ;  /* 0x0000000c0d0e7389 */ /* 0x00006400000c000b */
[----:B01----:R-:W-:Y:S01]  /*1acf0*/  ENDCOLLECTIVE ;  /* 0x000000000000791b */ /* 0x003fe20003800000 */
.L_x_1707:
[----:B------:R-:W-:Y:S01]  /*1ad00*/  @!PT LDS RZ, [RZ] ;  /* 0x00000000fffff984 */ /* 0x000fe20000000800 */
[----:B------:R-:W-:Y:S01]  /*1ad10*/  @!PT LDS RZ, [RZ] ;  /* 0x00000000fffff984 */ /* 0x000fe20000000800 */
[----:B------:R-:W-:Y:S01]  /*1ad20*/  @!PT LDS RZ, [RZ] ;  /* 0x00000000fffff984 */ /* 0x000fe20000000800 */
[----:B------:R-:W-:Y:S04]  /*1ad30*/  @!P2 LDGSTS.E.BYPASS.LTC128B.128 [R8+0x18000], desc[UR36][R2.64], !P0 ;  /* 0x180000000208afae */ /* 0x000fe8000c101d64 */
[----:B------:R0:W-:Y:S01]  /*1ad40*/  @!P2 LDGSTS.E.BYPASS.LTC128B.128 [R8+0x1c000], desc[UR36][R2.64+0x80], !P1 ;  /* 0x1c0000800208afae */ /* 0x0001e2000c901d64 */
[----:B------:R-:W-:Y:S01]  /*1ad50*/  ISETP.GE.AND P2, PT, R7, R4, PT ;  /* 0x000000040700720c */ /* 0x000fe20003f46270 */
[----:B------:R-:W-:Y:S02]  /*1ad60*/  IMAD.MOV.U32 R13, RZ, RZ, R0 ;  /* 0x000000ffff0d7224 */ /* 0x000fe400078e0000 */
[----:B0-----:R-:W-:-:S10]  /*1ad70*/  IMAD.MOV.U32 R2, RZ, RZ, R14 ;  /* 0x000000ffff027224 */ /* 0x001fd400078e000e */
[----:B------:R-:W-:Y:S05]  /*1ad80*/  WARPSYNC.COLLECTIVE R15, `(.L_x_1708) ;  /* 0x000000000f087348 */ /* 0x000fea0003c00000 */
[----:B------:R0:W1:Y:S02]  /*1ad90*/  SHFL.IDX P6, R14, R13, R12, R11 ;  /* 0x0000000c0d0e7389 */ /* 0x00006400000c000b */
[----:B01----:R-:W-:Y:S01]  /*1ada0*/  ENDCOLLECTIVE ;  /* 0x000000000000791b */ /* 0x003fe20003800000 */
.L_x_1708:
        /* <DEDUP_REMOVED lines=8> */
.L_x_1709:
[----:B------:R-:W-:Y:S02]  /*1ae30*/  @!P2 IMAD.MOV.U32 R3, RZ, RZ, R7 ;  /* 0x000000ffff03a224 */ /* 0x000fe400078e0007 */
[----:B------:R-:W-:-:S03]  /*1ae40*/  VIADD R7, R26, 0x20 ;  /* 0x000000201a077836 */ /* 0x000fc60000000000 */
        /* <DEDUP_REMOVED lines=11> */
.L_x_1710:
        /* <DEDUP_REMOVED lines=8> */
.L_x_1711:
        /* <DEDUP_REMOVED lines=13> */
.L_x_1712:
        /* <DEDUP_REMOVED lines=8> */
.L_x_1713:
        /* <DEDUP_REMOVED lines=13> */
.L_x_1714:
        /* <DEDUP_REMOVED lines=8> */
.L_x_1715:
        /* <DEDUP_REMOVED lines=13> */
.L_x_1716:
        /* <DEDUP_REMOVED lines=8> */
.L_x_1717:
        /* <DEDUP_REMOVED lines=13> */
.L_x_1718:
        /* <DEDUP_REMOVED lines=8> */
.L_x_1719:
        /* <DEDUP_REMOVED lines=11> */
.L_x_1720:
[----:B------:R-:W-:Y:S05]  /*1b570*/  BRA `(.L_x_1721) ;  /* 0xffffffb400cc7947 */ /* 0x000fea000383ffff */
.L_x_1622:
[----:B0-----:R0:W1:Y:S02]  /*1b580*/  SYNCS.PHASECHK.TRANS64.TRYWAIT P0, [R17+URZ+0x28420], R0 ;  /* 0x02842000110075a7 */ /* 0x001064000800017f */
[----:B-1----:R-:W-:Y:S05]  /*1b590*/  @!P0 NANOSLEEP.SYNCS 0x989680 ;  /* 0x009896800000895d */ /* 0x002fea0003900000 */
[----:B------:R-:W1:Y:S02]  /*1b5a0*/  @!P0 SYNCS.PHASECHK.TRANS64 P0, [R17+URZ+0x28420], R0 ;  /* 0x02842000110085a7 */ /* 0x000e64000800007f */
[----:B-1----:R-:W-:Y:S05]  /*1b5b0*/  @!P0 BRA `(.L_x_1622) ;  /* 0xfffffffc00f08947 */ /* 0x002fea000383ffff */
[----:B------:R-:W-:Y:S05]  /*1b5c0*/  BRA `(.L_x_1722) ;  /* 0xffffffb8003c7947 */ /* 0x000fea000383ffff */
.L_x_1626:
[----:B-1----:R1:W3:Y:S02]  /*1b5d0*/  SYNCS.PHASECHK.TRANS64.TRYWAIT P0, [R0+URZ+0x28480], R20 ;  /* 0x02848014000075a7 */ /* 0x0022e4000800017f */
[----:B---3--:R-:W-:Y:S05]  /*1b5e0*/  @!P0 NANOSLEEP.SYNCS 0x989680 ;  /* 0x009896800000895d */ /* 0x008fea0003900000 */
[----:B------:R-:W3:Y:S02]  /*1b5f0*/  @!P0 SYNCS.PHASECHK.TRANS64 P0, [R0+URZ+0x28480], R20 ;  /* 0x02848014000085a7 */ /* 0x000ee4000800007f */
[----:B---3--:R-:W-:Y:S05]  /*1b600*/  @!P0 BRA `(.L_x_1626) ;  /* 0xfffffffc00f08947 */ /* 0x008fea000383ffff */
[----:B------:R-:W-:Y:S05]  /*1b610*/  BRA `(.L_x_1723) ;  /* 0xffffffb800fc7947 */ /* 0x000fea000383ffff */
.L_x_1627:
[----:B------:R-:W-:Y:S01]  /*1b620*/  BSSY B0, `(.L_x_1724) ;  /* 0x0000008000007945 */ /* 0x000fe20003800000 */
[----:B------:R-:W-:Y:S02]  /*1b630*/  IMAD.MOV.U32 R13, RZ, RZ, R27 ;  /* 0x000000ffff0d7224 */ /* 0x000fe400078e001b */
[----:B------:R-:W-:Y:S02]  /*1b640*/  IMAD.MOV.U32 R12, RZ, RZ, RZ ;  /* 0x000000ffff0c7224 */ /* 0x000fe400078e00ff */
[----:B------:R-:W-:Y:S02]  /*1b650*/  IMAD.MOV.U32 R11, RZ, RZ, 0x181f ;  /* 0x0000181fff0b7424 */ /* 0x000fe400078e00ff */
[----:B------:R-:W-:-:S07]  /*1b660*/  IMAD.MOV.U32 R15, RZ, RZ, -0x1 ;  /* 0xffffffffff0f7424 */ /* 0x000fce00078e00ff */
[----:B-12---:R-:W-:Y:S05]  /*1b670*/  WARPSYNC.COLLECTIVE R15, `(.L_x_1725) ;  /* 0x000000000f087348 */ /* 0x006fea0003c00000 */
[----:B--2---:R0:W2:Y:S02]  /*1b680*/  SHFL.IDX P6, R14, R13, R12, R11 ;  /* 0x0000000c0d0e7389 */ /* 0x0040a400000c000b */
[----:B012---:R-:W-:Y:S01]  /*1b690*/  ENDCOLLECTIVE ;  /* 0x000000000000791b */ /* 0x007fe20003800000 */
.L_x_1725:
[----:B------:R-:W-:Y:S05]  /*1b6a0*/  BSYNC B0 ;  /* 0x0000000000007941 */ /* 0x000fea0003800000 */
.L_x_1724:
        /* <DEDUP_REMOVED lines=9> */
.L_x_1726:
[----:B------:R-:W-:Y:S02]  /*1b740*/  IMAD.MOV.U32 R13, RZ, RZ, R27 ;  /* 0x000000ffff0d7224 */ /* 0x000fe400078e001b */
[----:B------:R-:W-:Y:S02]  /*1b750*/  IMAD.MOV.U32 R12, RZ, RZ, 0x1 ;  /* 0x00000001ff0c7424 */ /* 0x000fe400078e00ff */
[----:B------:R-:W-:-:S07]  /*1b760*/  IMAD.MOV.U32 R2, RZ, RZ, R14 ;  /* 0x000000ffff027224 */ /* 0x000fce00078e000e */
[----:B------:R-:W-:Y:S05]  /*1b770*/  WARPSYNC.COLLECTIVE R15, `(.L_x_1727) ;  /* 0x000000000f087348 */ /* 0x000fea0003c00000 */
[----:B------:R0:W1:Y:S02]  /*1b780*/  SHFL.IDX P6, R14, R13, R12, R11 ;  /* 0x0000000c0d0e7389 */ /* 0x00006400000c000b */
[----:B01----:R-:W-:Y:S01]  /*1b790*/  ENDCOLLECTIVE ;  /* 0x000000000000791b */ /* 0x003fe20003800000 */
.L_x_1727:
        /* <DEDUP_REMOVED lines=12> */
.L_x_1728:
[----:B------:R-:W-:Y:S02]  /*1b860*/  IMAD.MOV.U32 R13, RZ, RZ, R27 ;  /* 0x000000ffff0d7224 */ /* 0x000fe400078e001b */
[----:B------:R-:W-:Y:S02]  /*1b870*/  IMAD.MOV.U32 R12, RZ, RZ, 0x2 ;  /* 0x00000002ff0c7424 */ /* 0x000fe400078e00ff */
[----:B------:R-:W-:-:S07]  /*1b880*/  IMAD.MOV.U32 R2, RZ, RZ, R14 ;  /* 0x000000ffff027224 */ /* 0x000fce00078e000e */
[----:B------:R-:W-:Y:S05]  /*1b890*/  WARPSYNC.COLLECTIVE R15, `(.L_x_1729) ;  /* 0x000000000f087348 */ /* 0x000fea0003c00000 */
[----:B------:R0:W1:Y:S02]  /*1b8a0*/  SHFL.IDX P6, R14, R13, R12, R11 ;  /* 0x0000000c0d0e7389 */ /* 0x00006400000c000b */
[----:B01----:R-:W-:Y:S01]  /*1b8b0*/  ENDCOLLECTIVE ;  /* 0x000000000000791b */ /* 0x003fe20003800000 */
.L_x_1729:
        /* <DEDUP_REMOVED lines=12> */
.L_x_1730:
[----:B------:R-:W-:Y:S02]  /*1b980*/  IMAD.MOV.U32 R13, RZ, RZ, R27 ;  /* 0x000000ffff0d7224 */ /* 0x000fe400078e001b */
[----:B------:R-:W-:Y:S02]  /*1b990*/  IMAD.MOV.U32 R12, RZ, RZ, 0x3 ;  /* 0x00000003ff0c7424 */ /* 0x000fe400078e00ff */
[----:B------:R-:W-:-:S07]  /*1b9a0*/  IMAD.MOV.U32 R2, RZ, RZ, R14 ;  /* 0x000000ffff027224 */ /* 0x000fce00078e000e */
[----:B------:R-:W-:Y:S05]  /*1b9b0*/  WARPSYNC.COLLECTIVE R15, `(.L_x_1731) ;  /* 0x000000000f087348 */ /* 0x000fea0003c00000 */
[----:B------:R0:W1:Y:S02]  /*1b9c0*/  SHFL.IDX P6, R14, R13, R12, R11 ;  /* 0x0000000c0d0e7389 */ /* 0x00006400000c000b */
[----:B01----:R-:W-:Y:S01]  /*1b9d0*/  ENDCOLLECTIVE ;  /* 0x000000000000791b */ /* 0x003fe20003800000 */
.L_x_1731:
        /* <DEDUP_REMOVED lines=12> */
.L_x_1732:
[----:B------:R-:W-:Y:S01]  /*1baa0*/  IMAD.MOV.U32 R2, RZ, RZ, R14 ;  /* 0x000000ffff027224 */ /* 0x000fe200078e000e */
[----:B------:R-:W-:Y:S06]  /*1bab0*/  BRA `(.L_x_1733) ;  /* 0xffffffb8008c7947 */ /* 0x000fec000383ffff */
.L_x_1632:
[----:B------:R0:W0:Y:S02]  /*1bac0*/  SYNCS.PHASECHK.TRANS64.TRYWAIT P0, [R0+URZ+0x28440], R20 ;  /* 0x02844014000075a7 */ /* 0x000024000800017f */
[----:B0-----:R-:W-:Y:S05]  /*1bad0*/  @!P0 NANOSLEEP.SYNCS 0x989680 ;  /* 0x009896800000895d */ /* 0x001fea0003900000 */
[----:B------:R-:W0:Y:S02]  /*1bae0*/  @!P0 SYNCS.PHASECHK.TRANS64 P0, [R0+URZ+0x28440], R20 ;  /* 0x02844014000085a7 */ /* 0x000e24000800007f */
[----:B0-----:R-:W-:Y:S05]  /*1baf0*/  @!P0 BRA `(.L_x_1632) ;  /* 0xfffffffc00f08947 */ /* 0x001fea000383ffff */
[----:B------:R-:W-:Y:S05]  /*1bb00*/  BRA `(.L_x_1734) ;  /* 0xffffffb800dc7947 */ /* 0x000fea000383ffff */
.L_x_1633:
[----:B------:R-:W-:Y:S01]  /*1bb10*/  BSSY B0, `(.L_x_1735) ;  /* 0x0000008000007945 */ /* 0x000fe20003800000 */
[----:B------:R-:W-:Y:S02]  /*1bb20*/  IMAD.MOV.U32 R13, RZ, RZ, R10 ;  /* 0x000000ffff0d7224 */ /* 0x000fe400078e000a */
[----:B------:R-:W-:Y:S02]  /*1bb30*/  IMAD.MOV.U32 R12, RZ, RZ, RZ ;  /* 0x000000ffff0c7224 */ /* 0x000fe400078e00ff */
[----:B------:R-:W-:Y:S02]  /*1bb40*/  IMAD.MOV.U32 R11, RZ, RZ, 0x181f ;  /* 0x0000181fff0b7424 */ /* 0x000fe400078e00ff */
[----:B------:R-:W-:-:S07]  /*1bb50*/  IMAD.MOV.U32 R15, RZ, RZ, -0x1 ;  /* 0xffffffffff0f7424 */ /* 0x000fce00078e00ff */
[----:B012-4-:R-:W-:Y:S05]  /*1bb60*/  WARPSYNC.COLLECTIVE R15, `(.L_x_1736) ;  /* 0x000000000f087348 */ /* 0x017fea0003c00000 */
[----:B--2---:R2:W3:Y:S02]  /*1bb70*/  SHFL.IDX P6, R14, R13, R12, R11 ;  /* 0x0000000c0d0e7389 */ /* 0x0044e400000c000b */
[----:B01234-:R-:W-:Y:S01]  /*1bb80*/  ENDCOLLECTIVE ;  /* 0x000000000000791b */ /* 0x01ffe20003800000 */
.L_x_1736:
[----:B------:R-:W-:Y:S05]  /*1bb90*/  BSYNC B0 ;  /* 0x0000000000007941 */ /* 0x000fea0003800000 */
.L_x_1735:
        /* <DEDUP_REMOVED lines=8> */
.L_x_1737:
[----:B------:R-:W-:Y:S02]  /*1bc20*/  IMAD.MOV.U32 R13, RZ, RZ, R10 ;  /* 0x000000ffff0d7224 */ /* 0x000fe400078e000a */
[----:B------:R-:W-:Y:S01]  /*1bc30*/  IMAD.MOV.U32 R12, RZ, RZ, 0x1 ;  /* 0x00000001ff0c7424 */ /* 0x000fe200078e00ff */
[----:B------:R-:W-:-:S13]  /*1bc40*/  IADD3 R2, P0, R32, R14, RZ ;  /* 0x0000000e20027210 */ /* 0x000fda0007f1e0ff */
[----:B------:R-:W-:Y:S05]  /*1bc50*/  WARPSYNC.COLLECTIVE R15, `(.L_x_1738) ;  /* 0x000000000f087348 */ /* 0x000fea0003c00000 */
[----:B------:R0:W1:Y:S02]  /*1bc60*/  SHFL.IDX P6, R14, R13, R12, R11 ;  /* 0x0000000c0d0e7389 */ /* 0x00006400000c000b */
[----:B01----:R-:W-:Y:S01]  /*1bc70*/  ENDCOLLECTIVE ;  /* 0x000000000000791b */ /* 0x003fe20003800000 */
.L_x_1738:
        /* <DEDUP_REMOVED lines=11> */
.L_x_1739:
[----:B------:R-:W-:Y:S02]  /*1bd30*/  IMAD.MOV.U32 R13, RZ, RZ, R10 ;  /* 0x000000ffff0d7224 */ /* 0x000fe400078e000a */
[----:B------:R-:W-:Y:S02]  /*1bd40*/  IMAD.MOV.U32 R12, RZ, RZ, 0x2 ;  /* 0x00000002ff0c7424 */ /* 0x000fe400078e00ff */
[----:B------:R-:W-:-:S07]  /*1bd50*/  IMAD.MOV.U32 R6, RZ, RZ, R14 ;  /* 0x000000ffff067224 */ /* 0x000fce00078e000e */
[----:B------:R-:W-:Y:S05]  /*1bd60*/  WARPSYNC.COLLECTIVE R15, `(.L_x_1740) ;  /* 0x000000000f087348 */ /* 0x000fea0003c00000 */
[----:B------:R0:W1:Y:S02]  /*1bd70*/  SHFL.IDX P6, R14, R13, R12, R11 ;  /* 0x0000000c0d0e7389 */ /* 0x00006400000c000b */
[----:B01----:R-:W-:Y:S01]  /*1bd80*/  ENDCOLLECTIVE ;  /* 0x000000000000791b */ /* 0x003fe20003800000 */
.L_x_1740:
        /* <DEDUP_REMOVED lines=12> */
.L_x_1741:
[----:B------:R-:W-:Y:S02]  /*1be50*/  IMAD.MOV.U32 R13, RZ, RZ, R10 ;  /* 0x000000ffff0d7224 */ /* 0x000fe400078e000a */
[----:B------:R-:W-:Y:S02]  /*1be60*/  IMAD.MOV.U32 R12, RZ, RZ, 0x3 ;  /* 0x00000003ff0c7424 */ /* 0x000fe400078e00ff */
[----:B------:R-:W-:-:S07]  /*1be70*/  IMAD.MOV.U32 R2, RZ, RZ, R14 ;  /* 0x000000ffff027224 */ /* 0x000fce00078e000e */
[----:B------:R-:W-:Y:S05]  /*1be80*/  WARPSYNC.COLLECTIVE R15, `(.L_x_1742) ;  /* 0x000000000f087348 */ /* 0x000fea0003c00000 */
[----:B------:R0:W1:Y:S02]  /*1be90*/  SHFL.IDX P6, R14, R13, R12, R11 ;  /* 0x0000000c0d0e7389 */ /* 0x00006400000c000b */
[----:B01----:R-:W-:Y:S01]  /*1bea0*/  ENDCOLLECTIVE ;  /* 0x000000000000791b */ /* 0x003fe20003800000 */
.L_x_1742:
        /* <DEDUP_REMOVED lines=12> */
.L_x_1743:
[----:B------:R-:W-:Y:S05]  /*1bf70*/  BRA `(.L_x_1744) ;  /* 0xffffffb800687947 */ /* 0x000fea000383ffff */
.L_x_1638:
[----:B0-----:R0:W1:Y:S02]  /*1bf80*/  SYNCS.PHASECHK.TRANS64.TRYWAIT P2, [R0+URZ+0x28470], R3 ;  /* 0x02847003000075a7 */ /* 0x001064000804017f */
[----:B-1----:R-:W-:Y:S05]  /*1bf90*/  @!P2 NANOSLEEP.SYNCS 0x989680 ;  /* 0x009896800000a95d */ /* 0x002fea0003900000 */
[----:B------:R-:W1:Y:S02]  /*1bfa0*/  @!P2 SYNCS.PHASECHK.TRANS64 P2, [R0+URZ+0x28470], R3 ;  /* 0x028470030000a5a7 */ /* 0x000e64000804007f */
[----:B-1----:R-:W-:Y:S05]  /*1bfb0*/  @!P2 BRA `(.L_x_1638) ;  /* 0xfffffffc00f0a947 */ /* 0x002fea000383ffff */
[----:B------:R-:W-:Y:S05]  /*1bfc0*/  BRA `(.L_x_1745) ;  /* 0xffffffb800cc7947 */ /* 0x000fea000383ffff */
.L_x_1640:
[----:B0-----:R0:W1:Y:S02]  /*1bfd0*/  SYNCS.PHASECHK.TRANS64.TRYWAIT P2, [R0+URZ+0x28460], R7 ;  /* 0x02846007000075a7 */ /* 0x001064000804017f */
[----:B-1----:R-:W-:Y:S05]  /*1bfe0*/  @!P2 NANOSLEEP.SYNCS 0x989680 ;  /* 0x009896800000a95d */ /* 0x002fea0003900000 */
[----:B------:R-:W1:Y:S02]  /*1bff0*/  @!P2 SYNCS.PHASECHK.TRANS64 P2, [R0+URZ+0x28460], R7 ;  /* 0x028460070000a5a7 */ /* 0x000e64000804007f */
[----:B-1----:R-:W-:Y:S05]  /*1c000*/  @!P2 BRA `(.L_x_1640) ;  /* 0xfffffffc00f0a947 */ /* 0x002fea000383ffff */
[----:B------:R-:W-:Y:S05]  /*1c010*/  BRA `(.L_x_1746) ;  /* 0xffffffb800d87947 */ /* 0x000fea000383ffff */
.L_x_1648:
[----:B0-----:R0:W1:Y:S02]  /*1c020*/  SYNCS.PHASECHK.TRANS64.TRYWAIT P1, [R2+URZ+0x28470], R3 ;  /* 0x02847003020075a7 */ /* 0x001064000802017f */
[----:B-1----:R-:W-:Y:S05]  /*1c030*/  @!P1 NANOSLEEP.SYNCS 0x989680 ;  /* 0x009896800000995d */ /* 0x002fea0003900000 */
[----:B------:R-:W1:Y:S02]  /*1c040*/  @!P1 SYNCS.PHASECHK.TRANS64 P1, [R2+URZ+0x28470], R3 ;  /* 0x02847003020095a7 */ /* 0x000e64000802007f */
[----:B-1----:R-:W-:Y:S05]  /*1c050*/  @!P1 BRA `(.L_x_1648) ;  /* 0xfffffffc00f09947 */ /* 0x002fea000383ffff */
[----:B------:R-:W-:Y:S05]  /*1c060*/  BRA `(.L_x_1747) ;  /* 0xffffffc000807947 */ /* 0x000fea000383ffff */
.L_x_1650:
[----:B0-----:R0:W1:Y:S02]  /*1c070*/  SYNCS.PHASECHK.TRANS64.TRYWAIT P1, [R2+URZ+0x28460], R3 ;  /* 0x02846003020075a7 */ /* 0x001064000802017f */
[----:B-1----:R-:W-:Y:S05]  /*1c080*/  @!P1 NANOSLEEP.SYNCS 0x989680 ;  /* 0x009896800000995d */ /* 0x002fea0003900000 */
[----:B------:R-:W1:Y:S02]  /*1c090*/  @!P1 SYNCS.PHASECHK.TRANS64 P1, [R2+URZ+0x28460], R3 ;  /* 0x02846003020095a7 */ /* 0x000e64000802007f */
[----:B-1----:R-:W-:Y:S05]  /*1c0a0*/  @!P1 BRA `(.L_x_1650) ;  /* 0xfffffffc00f09947 */ /* 0x002fea000383ffff */
[----:B------:R-:W-:Y:S05]  /*1c0b0*/  BRA `(.L_x_1748) ;  /* 0xffffffc000887947 */ /* 0x000fea000383ffff */
.L_x_1664:
[----:B0-----:R0:W1:Y:S02]  /*1c0c0*/  SYNCS.PHASECHK.TRANS64.TRYWAIT P0, [R5+URZ+0x28420], R0 ;  /* 0x02842000050075a7 */ /* 0x001064000800017f */
[----:B-1----:R-:W-:Y:S05]  /*1c0d0*/  @!P0 NANOSLEEP.SYNCS 0x989680 ;  /* 0x009896800000895d */ /* 0x002fea0003900000 */
[----:B------:R-:W1:Y:S02]  /*1c0e0*/  @!P0 SYNCS.PHASECHK.TRANS64 P0, [R5+URZ+0x28420], R0 ;  /* 0x02842000050085a7 */ /* 0x000e64000800007f */
[----:B-1----:R-:W-:Y:S05]  /*1c0f0*/  @!P0 BRA `(.L_x_1664) ;  /* 0xfffffffc00f08947 */ /* 0x002fea000383ffff */
[----:B------:R-:W-:Y:S05]  /*1c100*/  BRA `(.L_x_1749) ;  /* 0xffffffd400f07947 */ /* 0x000fea000383ffff */
.L_x_1665:
        /* <DEDUP_REMOVED lines=11> */
.L_x_1751:
[----:B------:R-:W-:Y:S05]  /*1c1c0*/  BSYNC B0 ;  /* 0x0000000000007941 */ /* 0x000fea0003800000 */
.L_x_1750:
[----:B------:R-:W-:Y:S05]  /*1c1d0*/  BRA `(.L_x_1752) ;  /* 0xffffffd400d87947 */ /* 0x000fea000383ffff */
.L_x_1668:
[----:B------:R-:W-:Y:S01]  /*1c1e0*/  BSSY B1, `(.L_x_1753) ;  /* 0x0000006000017945 */ /* 0x000fe20003800000 */
[----:B------:R-:W-:-:S07]  /*1c1f0*/  IMAD.MOV.U32 R15, RZ, RZ, -0x1 ;  /* 0xffffffffff0f7424 */ /* 0x000fce00078e00ff */
[----:B0-----:R-:W-:Y:S05]  /*1c200*/  WARPSYNC.COLLECTIVE R15, `(.L_x_1754) ;  /* 0x000000000f0c7348 */ /* 0x001fea0003c00000 */
[----:B------:R-:W-:Y:S02]  /*1c210*/  ELECT P6, UR62, PT ;  /* 0x00000000003e782f */ /* 0x000fe400038c0000 */
[----:B------:R-:W-:Y:S01]  /*1c220*/  MOV R14, UR62 ;  /* 0x0000003e000e7c02 */ /* 0x000fe20008000f00 */
[----:B0-----:R-:W-:Y:S10]  /*1c230*/  ENDCOLLECTIVE ;  /* 0x000000000000791b */ /* 0x001ff40003800000 */
.L_x_1754:
[----:B------:R-:W-:Y:S05]  /*1c240*/  BSYNC B1 ;  /* 0x0000000000017941 */ /* 0x000fea0003800000 */
.L_x_1753:
[----:B------:R-:W-:Y:S05]  /*1c250*/  BRA `(.L_x_1755) ;  /* 0xffffffd400d07947 */ /* 0x000fea000383ffff */
.L_x_1670:
[----:B0-----:R0:W1:Y:S02]  /*1c260*/  SYNCS.PHASECHK.TRANS64.TRYWAIT P1, [R3+URZ+0x28440], R2 ;  /* 0x02844002030075a7 */ /* 0x001064000802017f */
[----:B-1----:R-:W-:Y:S05]  /*1c270*/  @!P1 NANOSLEEP.SYNCS 0x989680 ;  /* 0x009896800000995d */ /* 0x002fea0003900000 */
[----:B------:R-:W1:Y:S02]  /*1c280*/  @!P1 SYNCS.PHASECHK.TRANS64 P1, [R3+URZ+0x28440], R2 ;  /* 0x02844002030095a7 */ /* 0x000e64000802007f */
[----:B-1----:R-:W-:Y:S05]  /*1c290*/  @!P1 BRA `(.L_x_1670) ;  /* 0xfffffffc00f09947 */ /* 0x002fea000383ffff */
[----:B------:R-:W-:Y:S05]  /*1c2a0*/  BRA `(.L_x_1756) ;  /* 0xffffffd400f87947 */ /* 0x000fea000383ffff */
.L_x_1672:
[----:B-1----:R1:W2:Y:S02]  /*1c2b0*/  SYNCS.PHASECHK.TRANS64.TRYWAIT P1, [R19+URZ+0x28440], R0 ;  /* 0x02844000130075a7 */ /* 0x0022a4000802017f */
[----:B--2---:R-:W-:Y:S05]  /*1c2c0*/  @!P1 NANOSLEEP.SYNCS 0x989680 ;  /* 0x009896800000995d */ /* 0x004fea0003900000 */
[----:B------:R-:W2:Y:S02]  /*1c2d0*/  @!P1 SYNCS.PHASECHK.TRANS64 P1, [R19+URZ+0x28440], R0 ;  /* 0x02844000130095a7 */ /* 0x000ea4000802007f */
[----:B--2---:R-:W-:Y:S05]  /*1c2e0*/  @!P1 BRA `(.L_x_1672) ;  /* 0xfffffffc00f09947 */ /* 0x004fea000383ffff */
[----:B------:R-:W-:Y:S05]  /*1c2f0*/  BRA `(.L_x_1757) ;  /* 0xffffffd800047947 */ /* 0x000fea000383ffff */
.L_x_1674:
[----:B--2---:R2:W3:Y:S02]  /*1c300*/  SYNCS.PHASECHK.TRANS64.TRYWAIT P1, [R3+URZ+0x28460], R2 ;  /* 0x02846002030075a7 */ /* 0x0044e4000802017f */
[----:B---3--:R-:W-:Y:S05]  /*1c310*/  @!P1 NANOSLEEP.SYNCS 0x989680 ;  /* 0x009896800000995d */ /* 0x008fea0003900000 */
[----:B------:R-:W3:Y:S02]  /*1c320*/  @!P1 SYNCS.PHASECHK.TRANS64 P1, [R3+URZ+0x28460], R2 ;  /* 0x02846002030095a7 */ /* 0x000ee4000802007f */
[----:B---3--:R-:W-:Y:S05]  /*1c330*/  @!P1 BRA `(.L_x_1674) ;  /* 0xfffffffc00f09947 */ /* 0x008fea000383ffff */
[----:B------:R-:W-:Y:S05]  /*1c340*/  BRA `(.L_x_1758) ;  /* 0xffffffd800007947 */ /* 0x000fea000383ffff */
.L_x_1676:
[----:B---3--:R3:W4:Y:S02]  /*1c350*/  SYNCS.PHASECHK.TRANS64.TRYWAIT P1, [R19+URZ+0x28460], R0 ;  /* 0x02846000130075a7 */ /* 0x008724000802017f */
[----:B----4-:R-:W-:Y:S05]  /*1c360*/  @!P1 NANOSLEEP.SYNCS 0x989680 ;  /* 0x009896800000995d */ /* 0x010fea0003900000 */
[----:B------:R-:W4:Y:S02]  /*1c370*/  @!P1 SYNCS.PHASECHK.TRANS64 P1, [R19+URZ+0x28460], R0 ;  /* 0x02846000130095a7 */ /* 0x000f24000802007f */
[----:B----4-:R-:W-:Y:S05]  /*1c380*/  @!P1 BRA `(.L_x_1676) ;  /* 0xfffffffc00f09947 */ /* 0x010fea000383ffff */
[----:B------:R-:W-:Y:S05]  /*1c390*/  BRA `(.L_x_1759) ;  /* 0xffffffd400fc7947 */ /* 0x000fea000383ffff */
.L_x_1678:
[----:B----4-:R4:W0:Y:S02]  /*1c3a0*/  SYNCS.PHASECHK.TRANS64.TRYWAIT P1, [R3+URZ+0x28480], R2 ;  /* 0x02848002030075a7 */ /* 0x010824000802017f */
[----:B0-----:R-:W-:Y:S05]  /*1c3b0*/  @!P1 NANOSLEEP.SYNCS 0x989680 ;  /* 0x009896800000995d */ /* 0x001fea0003900000 */
[----:B------:R-:W0:Y:S02]  /*1c3c0*/  @!P1 SYNCS.PHASECHK.TRANS64 P1, [R3+URZ+0x28480], R2 ;  /* 0x02848002030095a7 */ /* 0x000e24000802007f */
[----:B0-----:R-:W-:Y:S05]  /*1c3d0*/  @!P1 BRA `(.L_x_1678) ;  /* 0xfffffffc00f09947 */ /* 0x001fea000383ffff */
[----:B------:R-:W-:Y:S05]  /*1c3e0*/  BRA `(.L_x_1760) ;  /* 0xffffffd400f87947 */ /* 0x000fea000383ffff */
.L_x_1761:
        /* <DEDUP_REMOVED lines=9> */
.L_x_16270:


//--------------------- .text._ZN7cutlass13device_kernelIN5flash11enable_sm90INS1_16FlashAttnFwdSm90INS1_25CollectiveMainloopFwdSm90ILi2EN4cute5tupleIJNS5_1CILi1EEES8_S8_EEENS6_IJNS7_ILi128EEENS7_ILi64EEENS7_ILi256EEEEEELi256ENS_12float_e4m3_tEfNS_4arch4Sm90ELb0ELb1ELb1ELb1ELb1ELb1ELb0ELb1ELb0ELb1ELb1ELb0EEENS1_21CollectiveEpilogueFwdINS6_IJSA_SC_SB_EEES9_NS_10bfloat16_tESG_Li256ELb1ELb1ELb1ELb1EEENS1_36VarlenDynamicPersistentTileSchedulerILi128ELi64ELi256ELi128ELb1ELb1ELb1ELb1ELb0ELb1EEEEEEEEEvNT_6ParamsE --------------------------
	.section	.text._ZN7cutlass13device_kernelIN5flash11enable_sm90INS1_16FlashAttnFwdSm90INS1_25CollectiveMainloopFwdSm90ILi2EN4cute5tupleIJNS5_1CILi1EEES8_S8_EEENS6_IJNS7_ILi128EEENS7_ILi64EEENS7_ILi256EEEEEELi256ENS_12float_e4m3_tEfNS_4arch4Sm90ELb0ELb1ELb1ELb1ELb1ELb1ELb0ELb1ELb0ELb1ELb1ELb0EEENS1_21CollectiveEpilogueFwdINS6_IJSA_SC_SB_EEES9_NS_10bfloat16_tESG_Li256ELb1ELb1ELb1ELb1EEENS1_36VarlenDynamicPersistentTileSchedulerILi128ELi64ELi256ELi128ELb1ELb1ELb1ELb1ELb0ELb1EEEEEEEEEvNT_6ParamsE,"ax",@progbits
	.align	128
.text._ZN7cutlass13device_kernelIN5flash11enable_sm90INS1_16FlashAttnFwdSm90INS1_25CollectiveMainloopFwdSm90ILi2EN4cute5tupleIJNS5_1CILi1EEES8_S8_EEENS6_IJNS7_ILi128EEENS7_ILi64EEENS7_ILi256EEEEEELi256ENS_12float_e4m3_tEfNS_4arch4Sm90ELb0ELb1ELb1ELb1ELb1ELb1ELb0ELb1ELb0ELb1ELb1ELb0EEENS1_21CollectiveEpilogueFwdINS6_IJSA_SC_SB_EEES9_NS_10bfloat16_tESG_Li256ELb1ELb1ELb1ELb1EEENS1_36VarlenDynamicPersistentTileSchedulerILi128ELi64ELi256ELi128ELb1ELb1ELb1ELb1ELb0ELb1EEEEEEEEEvNT_6ParamsE:
        .type           _ZN7cutlass13device_kernelIN5flash11enable_sm90INS1_16FlashAttnFwdSm90INS1_25CollectiveMainloopFwdSm90ILi2EN4cute5tupleIJNS5_1CILi1EEES8_S8_EEENS6_IJNS7_ILi128EEENS7_ILi64EEENS7_ILi256EEEEEELi256ENS_12float_e4m3_tEfNS_4arch4Sm90ELb0ELb1ELb1ELb1ELb1ELb1ELb0ELb1ELb0ELb1ELb1ELb0EEENS1_21CollectiveEpilogueFwdINS6_IJSA_SC_SB_EEES9_NS_10bfloat16_tESG_Li256ELb1ELb1ELb1ELb1EEENS1_36VarlenDynamicPersistentTileSchedulerILi128ELi64ELi256ELi128ELb1ELb1ELb1ELb1ELb0ELb1EEEEEEEEEvNT_6ParamsE,@function
        .size           _ZN7cutlass13device_kernelIN5flash11enable_sm90INS1_16FlashAttnFwdSm90INS1_25CollectiveMainloopFwdSm90ILi2EN4cute5tupleIJNS5_1CILi1EEES8_S8_EEENS6_IJNS7_ILi128EEENS7_ILi64EEENS7_ILi256EEEEEELi256ENS_12float_e4m3_tEfNS_4arch4Sm90ELb0ELb1ELb1ELb1ELb1ELb1ELb0ELb1ELb0ELb1ELb1ELb0EEENS1_21CollectiveEpilogueFwdINS6_IJSA_SC_SB_EEES9_NS_10bfloat16_tESG_Li256ELb1ELb1ELb1ELb1EEENS1_36VarlenDynamicPersistentTileSchedulerILi128ELi64ELi256ELi128ELb1ELb1ELb1ELb1ELb0ELb1EEEEEEEEEvNT_6ParamsE,(.L_x_16271 - _ZN7cutlass13device_kernelIN5flash11enable_sm90INS1_16FlashAttnFwdSm90INS1_25CollectiveMainloopFwdSm90ILi2EN4cute5tupleIJNS5_1CILi1EEES8_S8_EEENS6_IJNS7_ILi128EEENS7_ILi64EEENS7_ILi256EEEEEELi256ENS_12float_e4m3_tEfNS_4arch4Sm90ELb0ELb1ELb1ELb1ELb1ELb1ELb0ELb1ELb0ELb1ELb1ELb0EEENS1_21CollectiveEpilogueFwdINS6_IJSA_SC_SB_EEES9_NS_10bfloat16_tESG_Li256ELb1ELb1ELb1ELb1EEENS1_36VarlenDynamicPersistentTileSchedulerILi128ELi64ELi256ELi128ELb1ELb1ELb1ELb1ELb0ELb1EEEEEEEEEvNT_6ParamsE)
        .other          _ZN7cutlass13device_kernelIN5flash11enable_sm90INS1_16FlashAttnFwdSm90INS1_25CollectiveMainloopFwdSm90ILi2EN4cute5tupleIJNS5_1CILi1EEES8_S8_EEENS6_IJNS7_ILi128EEENS7_ILi64EEENS7_ILi256EEEEEELi256ENS_12float_e4m3_tEfNS_4arch4Sm90ELb0ELb1ELb1ELb1ELb1ELb1ELb0ELb1ELb0ELb1ELb1ELb0EEENS1_21CollectiveEpilogueFwdINS6_IJSA_SC_SB_EEES9_NS_10bfloat16_tESG_Li256ELb1ELb1ELb1ELb1EEENS1_36VarlenDynamicPersistentTileSchedulerILi128ELi64ELi256ELi128ELb1ELb1ELb1ELb1ELb0ELb1EEEEEEEEEvNT_6ParamsE,@"STO_CUDA_ENTRY STV_DEFAULT"
_ZN7cutlass13device_kernelIN5flash11enable_sm90INS1_16FlashAttnFwdSm90INS1_25CollectiveMainloopFwdSm90ILi2EN4cute5tupleIJNS5_1CILi1EEES8_S8_EEENS6_IJNS7_ILi128EEENS7_ILi64EEENS7_ILi256EEEEEELi256ENS_12float_e4m3_tEfNS_4arch4Sm90ELb0ELb1ELb1ELb1ELb1ELb1ELb0ELb1ELb0ELb1ELb1ELb0EEENS1_21CollectiveEpilogueFwdINS6_IJSA_SC_SB_EEES9_NS_10bfloat16_tESG_Li256ELb1ELb1ELb1ELb1EEENS1_36VarlenDynamicPersistentTileSchedulerILi128ELi64ELi256ELi128ELb1ELb1ELb1ELb1ELb0ELb1EEEEEEEEEvNT_6ParamsE:
        /* <DEDUP_REMOVED lines=18> */
.L_x_1763:
[----:B------:R-:W-:Y:S05]  /*0120*/  BSYNC B0 ;  /* 0x0000000000007941 */ /* 0x000fea0003800000 */
.L_x_1762:
        /* <DEDUP_REMOVED lines=41> */
.L_x_1764:
        /* <DEDUP_REMOVED lines=22> */
.L_x_1765:
        /* <DEDUP_REMOVED lines=18> */
.L_x_1766:
        /* <DEDUP_REMOVED lines=22> */
.L_x_1767:
        /* <DEDUP_REMOVED lines=23> */
.L_x_1768:
        /* <DEDUP_REMOVED lines=10> */
.L_x_1771:
        /* <DEDUP_REMOVED lines=8> */
[----:B--2---:R-:W-:-:S06]  /*0a30*/  ULEA UR4, UR39, UR4, 0x18 ;  /* 0x0000000427047291 */ /* 0x004fcc000f8ec03f */
[----:B------:R-:W-:Y:S01]  /*0a40*/  IMAD.U32 R22, RZ, RZ, UR4 ;  /* 0x00000004ff167e24 */ /* 0x000fe2000f8e00ff */
[----:B-1----:R-:W-:Y:S01]  /*0a50*/  SHF.R.U32.HI R0, RZ, 0x7, R0 ;  /* 0x00000007ff007819 */ /* 0x002fe20000011600 */
[----:B------:R-:W-:-:S03]  /*0a60*/  ULDC UR4, c[0x0][0xc3c] ;  /* 0x00030f0000047ab9 */ /* 0x000fc60000000800 */
[----:B------:R-:W-:-:S13]  /*0a70*/  ISETP.NE.AND P0, PT, R0, 0x1, PT ;  /* 0x000000010000780c */ /* 0x000fda0003f05270 */
[----:B------:R-:W-:Y:S08]  /*0a80*/  @!P0 BAR.ARV 0x9, 0x100 ;  /* 0x0244000000008b1d */ /* 0x000ff00000002000 */
[----:B------:R-:W-:Y:S06]  /*0a90*/  BAR.SYNC.DEFER_BLOCKING 0x5, 0x180 ;  /* 0x0146000000007b1d */ /* 0x000fec0000010000 */
[----:B------:R-:W1:Y:S02]  /*0aa0*/  LDS.128 R204, [R22+0x284d0] ;  /* 0x0284d00016cc7984 */ /* 0x000e640000000c00 */
[----:B------:R-:W-:Y:S06]  /*0ab0*/  BAR.ARV 0x4, 0x180 ;  /* 0x0106000000007b1d */ /* 0x000fec0000002000 */
[----:B-1----:R-:W-:-:S13]  /*0ac0*/  ISETP.GE.AND P0, PT, R207, UR4, PT ;  /* 0x00000004cf007c0c */ /* 0x002fda000bf06270 */
[----:B------:R-:W-:Y:S05]  /*0ad0*/  @P0 BRA `(.L_x_1772) ;  /* 0x000002b800240947 */ /* 0x000fea0003800000 */
[----:B------:R-:W2:Y:S01]  /*0ae0*/  LDL R2, [R1+0x90] ;  /* 0x0000900001027983 */ /* 0x000ea20000100800 */
[----:B------:R-:W-:Y:S01]  /*0af0*/  R2UR UR4, R22 ;  /* 0x00000000160472ca */ /* 0x000fe200000e0000 */
[----:B------:R-:W-:Y:S01]  /*0b00*/  IMAD.MOV.U32 R217, RZ, RZ, RZ ;  /* 0x000000ffffd97224 */ /* 0x000fe200078e00ff */
[----:B------:R-:W-:Y:S01]  /*0b10*/  MOV R186, RZ ;  /* 0x000000ff00ba7202 */ /* 0x000fe20000000f00 */
[----:B------:R-:W1:Y:S01]  /*0b20*/  S2R R0, SR_TID.X ;  /* 0x0000000000007919 */ /* 0x000e620000002100 */
[----:B------:R-:W-:Y:S02]  /*0b30*/  IMAD.MOV.U32 R185, RZ, RZ, RZ ;  /* 0x000000ffffb97224 */ /* 0x000fe400078e00ff */
[----:B------:R-:W-:Y:S02]  /*0b40*/  IMAD.MOV.U32 R200, RZ, RZ, RZ ;  /* 0x000000ffffc87224 */ /* 0x000fe400078e00ff */
[----:B------:R-:W-:-:S05]  /*0b50*/  IMAD.MOV.U32 R23, RZ, RZ, RZ ;  /* 0x000000ffff177224 */ /* 0x000fca00078e00ff */
[----:B------:R-:W-:Y:S01]  /*0b60*/  UIADD3 UR4, UR4, 0x18000, URZ ;  /* 0x0001800004047890 */ /* 0x000fe2000fffe03f */
[----:B-1----:R-:W-:-:S05]  /*0b70*/  VIADD R0, R0, 0xffffff80 ;  /* 0xffffff8000007836 */ /* 0x002fca0000000000 */
[----:B0-----:R-:W-:-:S04]  /*0b80*/  SHF.R.S32.HI R3, RZ, 0x1f, R0 ;  /* 0x0000001fff037819 */ /* 0x001fc80000011400 */
[CC--:B------:R-:W-:Y:S02]  /*0b90*/  LEA.HI R5, R3.reuse, R0.reuse, RZ, 0x4 ;  /* 0x0000000003057211 */ /* 0x0c0fe400078f20ff */
[CC--:B------:R-:W-:Y:S02]  /*0ba0*/  LEA.HI R187, R3.reuse, R0.reuse, RZ, 0x3 ;  /* 0x0000000003bb7211 */ /* 0x0c0fe400078f18ff */
[CC--:B------:R-:W-:Y:S02]  /*0bb0*/  LEA.HI R8, R3.reuse, R0.reuse, RZ, 0x2 ;  /* 0x0000000003087211 */ /* 0x0c0fe400078f10ff */
[CC--:B------:R-:W-:Y:S02]  /*0bc0*/  LEA.HI R6, R3.reuse, R0.reuse, RZ, 0x5 ;  /* 0x0000000003067211 */ /* 0x0c0fe400078f28ff */
[----:B------:R-:W-:Y:S02]  /*0bd0*/  LEA.HI R4, R3, R0, RZ, 0x6 ;  /* 0x0000000003047211 */ /* 0x000fe400078f30ff */
[----:B------:R-:W-:Y:S01]  /*0be0*/  LOP3.LUT R7, R5, 0x3fffff0, RZ, 0xc0, !PT ;  /* 0x03fffff005077812 */ /* 0x000fe200078ec0ff */
[----:B------:R-:W-:Y:S01]  /*0bf0*/  IMAD.SHL.U32 R6, R6, 0x20, RZ ;  /* 0x0000002006067824 */ /* 0x000fe200078e00ff */
[----:B------:R-:W-:Y:S01]  /*0c00*/  LOP3.LUT R11, R8, 0xfffffffc, RZ, 0xc0, !PT ;  /* 0xfffffffc080b7812 */ /* 0x000fe200078ec0ff */
[----:B------:R-:W-:-:S02]  /*0c10*/  IMAD.SHL.U32 R4, R4, 0x10, RZ ;  /* 0x0000001004047824 */ /* 0x000fc400078e00ff */
[----:B------:R-:W-:Y:S01]  /*0c20*/  IMAD.IADD R7, R0, 0x1, -R7 ;  /* 0x0000000100077824 */ /* 0x000fe200078e0a07 */
[----:B------:R-:W-:Y:S01]  /*0c30*/  LOP3.LUT R6, R6, 0xfffffc00, RZ, 0xc0, !PT ;  /* 0xfffffc0006067812 */ /* 0x000fe200078ec0ff */
[----:B------:R-:W-:Y:S01]  /*0c40*/  IMAD.IADD R11, R0, 0x1, -R11 ;  /* 0x00000001000b7824 */ /* 0x000fe200078e0a0b */
[----:B------:R-:W-:-:S03]  /*0c50*/  LOP3.LUT R203, R4, 0xfffffc00, RZ, 0xc0, !PT ;  /* 0xfffffc0004cb7812 */ /* 0x000fc600078ec0ff */
[----:B------:R-:W-:Y:S01]  /*0c60*/  IMAD R6, R7, 0x40, R6 ;  /* 0x0000004007067824 */ /* 0x000fe200078e0206 */
[----:B--2---:R-:W-:Y:S02]  /*0c70*/  R2UR UR5, R2 ;  /* 0x00000000020572ca */ /* 0x004fe400000e0000 */
[----:B------:R-:W-:Y:S02]  /*0c80*/  LEA.HI R2, R3, R0, RZ, 0x7 ;  /* 0x0000000003027211 */ /* 0x000fe400078f38ff */
[----:B------:R-:W-:Y:S02]  /*0c90*/  LOP3.LUT R3, R187, 0xfffffff8, RZ, 0xc0, !PT ;  /* 0xfffffff8bb037812 */ /* 0x000fe400078ec0ff */
[----:B------:R-:W-:Y:S02]  /*0ca0*/  LOP3.LUT R9, R2, 0xffffff80, RZ, 0xc0, !PT ;  /* 0xffffff8002097812 */ /* 0x000fe400078ec0ff */
[----:B------:R-:W-:Y:S01]  /*0cb0*/  SHF.R.S32.HI R187, RZ, 0x3, R187 ;  /* 0x00000003ffbb7819 */ /* 0x000fe200000114bb */
[C---:B------:R-:W-:Y:S01]  /*0cc0*/  IMAD.IADD R18, R0.reuse, 0x1, -R3 ;  /* 0x0000000100127824 */ /* 0x040fe200078e0a03 */
[----:B------:R-:W-:Y:S01]  /*0cd0*/  SHF.R.S32.HI R3, RZ, 0x7, R2 ;  /* 0x00000007ff037819 */ /* 0x000fe20000011402 */
[----:B------:R-:W-:Y:S01]  /*0ce0*/  IMAD.IADD R20, R0, 0x1, -R9 ;  /* 0x0000000100147824 */ /* 0x000fe200078e0a09 */
[----:B------:R-:W-:Y:S01]  /*0cf0*/  SHF.R.S32.HI R0, RZ, 0x4, R5 ;  /* 0x00000004ff007819 */ /* 0x000fe20000011405 */
[----:B------:R-:W-:Y:S01]  /*0d00*/  VIADD R21, R187, 0x20 ;  /* 0x00000020bb157836 */ /* 0x000fe20000000000 */
[----:B------:R-:W-:Y:S01]  /*0d10*/  LEA.HI R2, R2, R3, RZ, 0x1 ;  /* 0x0000000302027211 */ /* 0x000fe200078f08ff */
[----:B------:R-:W-:Y:S01]  /*0d20*/  IMAD.SHL.U32 R16, R18, 0x10, RZ ;  /* 0x0000001012107824 */ /* 0x000fe200078e00ff */
[----:B------:R-:W-:Y:S01]  /*0d30*/  SHF.R.S32.HI R8, RZ, 0x1f, R20 ;  /* 0x0000001fff087819 */ /* 0x000fe20000011414 */
[----:B------:R-:W-:Y:S01]  /*0d40*/  STL [R1+0x74], R20 ;  /* 0x0000741401007387 */ /* 0x000fe20000100800 */
[----:B------:R-:W-:Y:S01]  /*0d50*/  LEA.HI R5, R5, R0, RZ, 0x1 ;  /* 0x0000000005057211 */ /* 0x000fe200078f08ff */
[----:B------:R-:W-:Y:S01]  /*0d60*/  IMAD.SHL.U32 R202, R187, 0x80, RZ ;  /* 0x00000080bbca7824 */ /* 0x000fe200078e00ff */
[-C--:B------:R-:W-:Y:S01]  /*0d70*/  LEA.HI R9, R8, R20.reuse, RZ, 0x2 ;  /* 0x0000001408097211 */ /* 0x080fe200078f10ff */
[----:B------:R-:W-:Y:S01]  /*0d80*/  IMAD.SHL.U32 R209, R21, 0x80, RZ ;  /* 0x0000008015d17824 */ /* 0x000fe200078e00ff */
[----:B------:R-:W-:Y:S01]  /*0d90*/  LOP3.LUT R5, R5, 0x1ffffffe, RZ, 0xc0, !PT ;  /* 0x1ffffffe05057812 */ /* 0x000fe200078ec0ff */
[----:B------:R-:W-:Y:S01]  /*0da0*/  IMAD.SHL.U32 R18, R18, 0x8, RZ ;  /* 0x0000000812127824 */ /* 0x000fe200078e00ff */
[--C-:B------:R-:W-:Y:S01]  /*0db0*/  SHF.R.S32.HI R7, RZ, 0x2, R9.reuse ;  /* 0x00000002ff077819 */ /* 0x100fe20000011409 */
[----:B------:R-:W-:Y:S01]  /*0dc0*/  VIADD R184, R16, 0x80 ;  /* 0x0000008010b87836 */ /* 0x000fe20000000000 */
[----:B------:R-:W-:Y:S01]  /*0dd0*/  SHF.R.S32.HI R10, RZ, 0x1f, R9 ;  /* 0x0000001fff0a7819 */ /* 0x000fe20000011409 */
[----:B------:R-:W-:Y:S01]  /*0de0*/  IMAD.IADD R5, R0, 0x1, -R5 ;  /* 0x0000000100057824 */ /* 0x000fe200078e0a05 */
[----:B------:R-:W-:Y:S01]  /*0df0*/  LOP3.LUT R2, R2, 0x3fffffe, RZ, 0xc0, !PT ;  /* 0x03fffffe02027812 */ /* 0x000fe200078ec0ff */
[----:B------:R-:W-:Y:S01]  /*0e00*/  VIADD R0, R187, 0x40 ;  /* 0x00000040bb007836 */ /* 0x000fe20000000000 */
[----:B------:R-:W-:Y:S01]  /*0e10*/  LEA.HI R10, R10, R7, RZ, 0x3 ;  /* 0x000000070a0a7211 */ /* 0x000fe200078f18ff */
[----:B------:R-:W-:Y:S01]  /*0e20*/  IMAD R5, R5, 0x8, R6 ;  /* 0x0000000805057824 */ /* 0x000fe200078e0206 */
[----:B------:R-:W-:Y:S01]  /*0e30*/  LEA.HI R8, R8, R20, RZ, 0x5 ;  /* 0x0000001408087211 */ /* 0x000fe200078f28ff */
[----:B------:R-:W-:Y:S01]  /*0e40*/  IMAD.IADD R2, R3, 0x1, -R2 ;  /* 0x0000000103027824 */ /* 0x000fe200078e0a02 */
[----:B------:R-:W-:Y:S01]  /*0e50*/  LOP3.LUT R10, R10, 0xfffffff8, RZ, 0xc0, !PT ;  /* 0xfffffff80a0a7812 */ /* 0x000fe200078ec0ff */
[C---:B------:R-:W-:Y:S01]  /*0e60*/  VIADD R190, R18.reuse, 0x40 ;  /* 0x0000004012be7836 */ /* 0x040fe20000000000 */
[----:B------:R-:W-:Y:S01]  /*0e70*/  SHF.R.S32.HI R3, RZ, 0x1f, R0 ;  /* 0x0000001fff037819 */ /* 0x000fe20000011400 */
[----:B------:R0:W-:Y:S01]  /*0e80*/  STL [R1+0x8c], R5 ;  /* 0x00008c0501007387 */ /* 0x0001e20000100800 */
[----:B------:R-:W-:Y:S01]  /*0e90*/  SHF.R.S32.HI R8, RZ, 0x5, R8 ;  /* 0x00000005ff087819 */ /* 0x000fe20000011408 */
[----:B------:R-:W-:Y:S01]  /*0ea0*/  IMAD.IADD R7, R7, 0x1, -R10 ;  /* 0x0000000107077824 */ /* 0x000fe200078e0a0a */
[----:B------:R-:W-:Y:S01]  /*0eb0*/  IADD3 R12, R187, 0x60, RZ ;  /* 0x00000060bb0c7810 */ /* 0x000fe20007ffe0ff */
[----:B------:R-:W-:Y:S01]  /*0ec0*/  VIADD R210, R18, 0x80 ;  /* 0x0000008012d27836 */ /* 0x000fe20000000000 */
[----:B------:R-:W-:Y:S01]  /*0ed0*/  LOP3.LUT R9, R9, 0x7ffffffc, RZ, 0xc0, !PT ;  /* 0x7ffffffc09097812 */ /* 0x000fe200078ec0ff */
[----:B------:R-:W-:Y:S01]  /*0ee0*/  IMAD R7, R8, 0x10, R7 ;  /* 0x0000001008077824 */ /* 0x000fe200078e0207 */
[----:B------:R-:W-:Y:S01]  /*0ef0*/  SHF.R.S32.HI R13, RZ, 0x1f, R12 ;  /* 0x0000001fff0d7819 */ /* 0x000fe2000001140c */
[----:B------:R-:W-:Y:S01]  /*0f00*/  VIADD R211, R18, 0xc0 ;  /* 0x000000c012d37836 */ /* 0x000fe20000000000 */
[----:B------:R-:W-:Y:S01]  /*0f10*/  LOP3.LUT R202, R202, 0x380, RZ, 0xc0, !PT ;  /* 0x00000380caca7812 */ /* 0x000fe200078ec0ff */
[----:B------:R-:W-:Y:S01]  /*0f20*/  IMAD R15, R2, 0x40, R7 ;  /* 0x00000040020f7824 */ /* 0x000fe200078e0207 */
[----:B0-----:R-:W-:Y:S01]  /*0f30*/  LEA.HI R5, R3, R0, RZ, 0x3 ;  /* 0x0000000003057211 */ /* 0x001fe200078f18ff */
[----:B------:R-:W-:Y:S01]  /*0f40*/  IMAD.SHL.U32 R3, R0, 0x80, RZ ;  /* 0x0000008000037824 */ /* 0x000fe200078e00ff */
[----:B------:R-:W-:Y:S01]  /*0f50*/  LEA.HI R0, R11, R11, RZ, 0x1 ;  /* 0x0000000b0b007211 */ /* 0x000fe200078f08ff */
[----:B------:R-:W-:Y:S01]  /*0f60*/  IMAD.U32 R2, RZ, RZ, UR4 ;  /* 0x00000004ff027e24 */ /* 0x000fe2000f8e00ff */
[----:B------:R-:W-:Y:S01]  /*0f70*/  LEA.HI R10, R13, R12, RZ, 0x3 ;  /* 0x0000000c0d0a7211 */ /* 0x000fe200078f18ff */
[----:B------:R-:W-:Y:S01]  /*0f80*/  IMAD.SHL.U32 R6, R5, 0x80, RZ ;  /* 0x0000008005067824 */ /* 0x000fe200078e00ff */
[----:B------:R-:W-:Y:S01]  /*0f90*/  LOP3.LUT R0, R0, 0x1ffffffe, RZ, 0xc0, !PT ;  /* 0x1ffffffe00007812 */ /* 0x000fe200078ec0ff */
[----:B------:R-:W-:Y:S01]  /*0fa0*/  IMAD.SHL.U32 R12, R12, 0x80, RZ ;  /* 0x000000800c0c7824 */ /* 0x000fe200078e00ff */
[----:B------:R-:W-:Y:S01]  /*0fb0*/  LOP3.LUT R3, R3, 0x380, RZ, 0xc0, !PT ;  /* 0x0000038003037812 */ /* 0x000fe200078ec0ff */
[----:B------:R-:W-:Y:S01]  /*0fc0*/  STL [R1+0x88], R15 ;  /* 0x0000880f01007387 */ /* 0x000fe20000100800 */
[----:B------:R-:W-:Y:S01]  /*0fd0*/  LOP3.LUT R6, R6, 0xfffffc00, RZ, 0xc0, !PT ;  /* 0xfffffc0006067812 */ /* 0x000fe200078ec0ff */
[----:B------:R-:W-:Y:S01]  /*0fe0*/  IMAD.IADD R208, R11, 0x1, -R0 ;  /* 0x000000010bd07824 */ /* 0x000fe200078e0a00 */
[----:B------:R-:W-:Y:S01]  /*0ff0*/  SHF.R.S32.HI R0, RZ, 0x1f, R21 ;  /* 0x0000001fff007819 */ /* 0x000fe20000011415 */
[----:B------:R0:W-:Y:S01]  /*1000*/  STL [R1+0x84], R2 ;  /* 0x0000840201007387 */ /* 0x0001e20000100800 */
[----:B------:R-:W-:Y:S01]  /*1010*/  LOP3.LUT R5, R3, 0x70, R16, 0xf8, !PT ;  /* 0x0000007003057812 */ /* 0x000fe200078ef810 */
[----:B------:R-:W-:Y:S01]  /*1020*/  IMAD.IADD R9, R20, 0x1, -R9 ;  /* 0x0000000114097824 */ /* 0x000fe200078e0a09 */
[----:B------:R-:W-:Y:S01]  /*1030*/  SHF.R.U32.HI R3, RZ, 0x3, R3 ;  /* 0x00000003ff037819 */ /* 0x000fe20000011603 */
[----:B------:R-:W-:Y:S01]  /*1040*/  IMAD R208, R208, 0x8, R15 ;  /* 0x00000008d0d07824 */ /* 0x000fe200078e020f */
[----:B------:R-:W-:Y:S01]  /*1050*/  LOP3.LUT R13, R12, 0x380, RZ, 0xc0, !PT ;  /* 0x000003800c0d7812 */ /* 0x000fe200078ec0ff */
[----:B------:R-:W-:Y:S01]  /*1060*/  IMAD.SHL.U32 R12, R10, 0x80, RZ ;  /* 0x000000800a0c7824 */ /* 0x000fe200078e00ff */
[----:B------:R-:W-:Y:S01]  /*1070*/  LOP3.LUT R5, R6, R5, R3, 0xf6, !PT ;  /* 0x0000000506057212 */ /* 0x000fe200078ef603 */
[----:B------:R-:W-:Y:S01]  /*1080*/  IMAD.SHL.U32 R191, R9, 0x2, RZ ;  /* 0x0000000209bf7824 */ /* 0x000fe200078e00ff */
[----:B------:R-:W-:Y:S01]  /*1090*/  SHF.R.U32.HI R3, RZ, 0x3, R202 ;  /* 0x00000003ff037819 */ /* 0x000fe200000116ca */
[----:B------:R-:W-:Y:S01]  /*10a0*/  ULOP3.LUT UR61, UR5, 0x1, URZ, 0xfc, !UPT ;  /* 0x00000001053d7892 */ /* 0x000fe2000f8efc3f */
[----:B0-----:R-:W-:Y:S01]  /*10b0*/  LEA.HI R2, R0, R21, RZ, 0x3 ;  /* 0x0000001500027211 */ /* 0x001fe200078f18ff */
[C---:B------:R-:W-:Y:S01]  /*10c0*/  VIADD R33, R191.reuse, 0x8 ;  /* 0x00000008bf217836 */ /* 0x040fe20000000000 */
[--C-:B------:R-:W-:Y:S01]  /*10d0*/  LOP3.LUT R0, R202, 0x70, R16.reuse, 0xf8, !PT ;  /* 0x00000070ca007812 */ /* 0x100fe200078ef810 */
[----:B------:R-:W-:Y:S01]  /*10e0*/  VIADD R32, R191, 0x10 ;  /* 0x00000010bf207836 */ /* 0x000fe20000000000 */
[----:B------:R-:W-:Y:S01]  /*10f0*/  LOP3.LUT R209, R209, 0x380, RZ, 0xc0, !PT ;  /* 0x00000380d1d17812 */ /* 0x000fe200078ec0ff */
[----:B------:R-:W-:Y:S01]  /*1100*/  IMAD.SHL.U32 R2, R2, 0x80, RZ ;  /* 0x0000008002027824 */ /* 0x000fe200078e00ff */
[--C-:B------:R-:W-:Y:S01]  /*1110*/  LOP3.LUT R10, R13, 0x70, R16.reuse, 0xf8, !PT ;  /* 0x000000700d0a7812 */ /* 0x100fe200078ef810 */
[C---:B------:R-:W-:Y:S01]  /*1120*/  VIADD R31, R191.reuse, 0x18 ;  /* 0x00000018bf1f7836 */ /* 0x040fe20000000000 */
[----:B------:R-:W-:Y:S01]  /*1130*/  SHF.R.U32.HI R14, RZ, 0x3, R13 ;  /* 0x00000003ff0e7819 */ /* 0x000fe2000001160d */
[C---:B------:R-:W-:Y:S01]  /*1140*/  VIADD R30, R191.reuse, 0x20 ;  /* 0x00000020bf1e7836 */ /* 0x040fe20000000000 */
[----:B------:R-:W-:Y:S01]  /*1150*/  LOP3.LUT R13, R12, 0xfffffc00, RZ, 0xc0, !PT ;  /* 0xfffffc000c0d7812 */ /* 0x000fe200078ec0ff */
[----:B------:R-:W-:Y:S01]  /*1160*/  VIADD R29, R191, 0x28 ;  /* 0x00000028bf1d7836 */ /* 0x000fe20000000000 */
[----:B------:R-:W-:Y:S01]  /*1170*/  LOP3.LUT R213, R203, R0, R3, 0xf6, !PT ;  /* 0x00000000cbd57212 */ /* 0x000fe200078ef603 */
[C---:B------:R-:W-:Y:S01]  /*1180*/  VIADD R28, R191.reuse, 0x30 ;  /* 0x00000030bf1c7836 */ /* 0x040fe20000000000 */
[----:B------:R-:W-:Y:S01]  /*1190*/  SHF.R.U32.HI R4, RZ, 0x3, R209 ;  /* 0x00000003ff047819 */ /* 0x000fe200000116d1 */
[----:B------:R-:W-:Y:S01]  /*11a0*/  VIADD R27, R191, 0x38 ;  /* 0x00000038bf1b7836 */ /* 0x000fe20000000000 */
[----:B------:R-:W-:Y:S01]  /*11b0*/  LOP3.LUT R3, R209, 0x70, R16, 0xf8, !PT ;  /* 0x00000070d1037812 */ /* 0x000fe200078ef810 */
[----:B------:R-:W-:Y:S01]  /*11c0*/  VIADD R26, R191, 0x40 ;  /* 0x00000040bf1a7836 */ /* 0x000fe20000000000 */
[----:B------:R-:W-:Y:S01]  /*11d0*/  LOP3.LUT R212, R2, 0xfffffc00, RZ, 0xc0, !PT ;  /* 0xfffffc0002d47812 */ /* 0x000fe200078ec0ff */
[----:B------:R-:W-:Y:S01]  /*11e0*/  IMAD.IADD R0, R22, 0x1, R5 ;  /* 0x0000000116007824 */ /* 0x000fe200078e0205 */
[----:B------:R-:W-:Y:S01]  /*11f0*/  LOP3.LUT R13, R13, R10, R14, 0xf6, !PT ;  /* 0x0000000a0d0d7212 */ /* 0x000fe200078ef60e */
[C---:B------:R-:W-:Y:S01]  /*1200*/  VIADD R25, R191.reuse, 0x48 ;  /* 0x00000048bf197836 */ /* 0x040fe20000000000 */
[----:B------:R-:W-:Y:S01]  /*1210*/  LOP3.LUT R3, R212, R3, R4, 0xf6, !PT ;  /* 0x00000003d4037212 */ /* 0x000fe200078ef604 */
[C---:B------:R-:W-:Y:S01]  /*1220*/  VIADD R21, R191.reuse, 0x58 ;  /* 0x00000058bf157836 */ /* 0x040fe20000000000 */
[C---:B------:R-:W-:Y:S01]  /*1230*/  IADD3 R24, R191.reuse, 0x50, RZ ;  /* 0x00000050bf187810 */ /* 0x040fe20007ffe0ff */
[C---:B------:R-:W-:Y:S01]  /*1240*/  IMAD.IADD R4, R22.reuse, 0x1, R13 ;  /* 0x0000000116047824 */ /* 0x040fe200078e020d */
[----:B------:R-:W-:Y:S01]  /*1250*/  SHF.R.S32.HI R35, RZ, 0x1f, R33 ;  /* 0x0000001fff237819 */ /* 0x000fe20000011421 */
[C---:B------:R-:W-:Y:S01]  /*1260*/  VIADD R20, R191.reuse, 0x60 ;  /* 0x00000060bf147836 */ /* 0x040fe20000000000 */
[----:B------:R-:W-:Y:S01]  /*1270*/  SHF.R.S32.HI R34, RZ, 0x1f, R32 ;  /* 0x0000001fff227819 */ /* 0x000fe20000011420 */
[----:B------:R-:W-:Y:S01]  /*1280*/  IMAD.IADD R2, R22, 0x1, R3 ;  /* 0x0000000116027824 */ /* 0x000fe200078e0203 */
        /* <DEDUP_REMOVED lines=17> */
[----:B------:R1:W-:Y:S01]  /*13a0*/  STL [R1+0x78], R4 ;  /* 0x0000780401007387 */ /* 0x0003e20000100800 */
[C---:B------:R-:W-:Y:S01]  /*13b0*/  VIADD R6, R191.reuse, 0xa8 ;  /* 0x000000a8bf067836 */ /* 0x040fe20000000000 */
[----:B------:R-:W-:Y:S01]  /*13c0*/  SHF.R.S32.HI R25, RZ, 0x1f, R21 ;  /* 0x0000001fff197819 */ /* 0x000fe20000011415 */
[C---:B------:R-:W-:Y:S01]  /*13d0*/  VIADD R5, R191.reuse, 0xb0 ;  /* 0x000000b0bf057836 */ /* 0x040fe20000000000 */
[----:B------:R-:W-:Y:S01]  /*13e0*/  SHF.R.S32.HI R24, RZ, 0x1f, R20 ;  /* 0x0000001fff187819 */ /* 0x000fe20000011414 */
[----:B------:R2:W-:Y:S01]  /*13f0*/  STL [R1+0x80], R2 ;  /* 0x0000800201007387 */ /* 0x0005e20000100800 */
[----:B0-----:R-:W-:Y:S01]  /*1400*/  SHF.R.S32.HI R0, RZ, 0x1f, R191 ;  /* 0x0000001fff007819 */ /* 0x001fe200000114bf */
[C---:B------:R-:W-:Y:S01]  /*1410*/  VIADD R0, R191.reuse, 0xd0 ;  /* 0x000000d0bf007836 */ /* 0x040fe20000000000 */
[----:B------:R-:W-:Y:S01]  /*1420*/  SHF.R.S32.HI R21, RZ, 0x1f, R14 ;  /* 0x0000001fff157819 */ /* 0x000fe2000001140e */
[C---:B------:R-:W-:Y:S01]  /*1430*/  VIADD R225, R191.reuse, 0xd8 ;  /* 0x000000d8bfe17836 */ /* 0x040fe20000000000 */
[----:B------:R-:W-:Y:S01]  /*1440*/  SHF.R.S32.HI R20, RZ, 0x1f, R13 ;  /* 0x0000001fff147819 */ /* 0x000fe2000001140d */
[C---:B-1----:R-:W-:Y:S01]  /*1450*/  VIADD R4, R191.reuse, 0xb8 ;  /* 0x000000b8bf047836 */ /* 0x042fe20000000000 */
[C---:B------:R-:W-:Y:S01]  /*1460*/  IADD3 R3, R191.reuse, 0xc0, RZ ;  /* 0x000000c0bf037810 */ /* 0x040fe20007ffe0ff */
[C---:B------:R-:W-:Y:S01]  /*1470*/  VIADD R224, R191.reuse, 0xe0 ;  /* 0x000000e0bfe07836 */ /* 0x040fe20000000000 */
[----:B------:R-:W-:Y:S01]  /*1480*/  SHF.R.S32.HI R14, RZ, 0x1f, R12 ;  /* 0x0000001fff0e7819 */ /* 0x000fe2000001140c */
[C---:B--2---:R-:W-:Y:S01]  /*1490*/  VIADD R2, R191.reuse, 0xc8 ;  /* 0x000000c8bf027836 */ /* 0x044fe20000000000 */
        /* <DEDUP_REMOVED lines=22> */
[----:B------:R-:W-:Y:S02]  /*1600*/  IADD3 R213, R22, R213, RZ ;  /* 0x000000d516d57210 */ /* 0x000fe40007ffe0ff */
[----:B------:R-:W-:Y:S02]  /*1610*/  SHF.R.S32.HI R3, RZ, 0x1f, R223 ;  /* 0x0000001fff037819 */ /* 0x000fe400000114df */
[----:B------:R-:W-:-:S02]  /*1620*/  SHF.R.S32.HI R2, RZ, 0x1f, R222 ;  /* 0x0000001fff027819 */ /* 0x000fc400000114de */
[----:B------:R-:W-:-:S07]  /*1630*/  SHF.R.S32.HI R0, RZ, 0x1f, R221 ;  /* 0x0000001fff007819 */ /* 0x000fce00000114dd */
.L_x_2025:
[----:B------:R-:W-:Y:S05]  /*1640*/  YIELD ;  /* 0x0000000000007946 */ /* 0x000fea0003800000 */
[----:B------:R-:W-:Y:S01]  /*1650*/  ULDC.64 UR4, c[0x0][0xa28] ;  /* 0x00028a0000047ab9 */ /* 0x000fe20000000a00 */
[----:B0--3--:R-:W0:Y:S01]  /*1660*/  LDC.64 R2, c[0x0][0xa08] ;  /* 0x00028200ff027b82 */ /* 0x009e220000000a00 */
[----:B------:R-:W-:Y:S01]  /*1670*/  ISETP.NE.U32.AND P1, PT, RZ, UR4, PT ;  /* 0x00000004ff007c0c */ /* 0x000fe2000bf25070 */
[----:B-1--4-:R-:W-:Y:S02]  /*1680*/  IMAD.MOV.U32 R9, RZ, RZ, RZ ;  /* 0x000000ffff097224 */ /* 0x012fe400078e00ff */
[----:B-----5:R-:W-:Y:S01]  /*1690*/  IMAD.MOV.U32 R45, RZ, RZ, RZ ;  /* 0x000000ffff2d7224 */ /* 0x020fe200078e00ff */
[----:B------:R-:W-:Y:S01]  /*16a0*/  ISETP.NE.AND.EX P1, PT, RZ, UR5, PT, P1 ;  /* 0x00000005ff007c0c */ /* 0x000fe2000bf25310 */
[----:B------:R-:W-:-:S02]  /*16b0*/  ULDC.64 UR4, c[0x0][0xa18] ;  /* 0x0002860000047ab9 */ /* 0x000fc40000000a00 */
[----:B------:R-:W-:-:S04]  /*16c0*/  ISETP.NE.U32.AND P2, PT, RZ, UR4, PT ;  /* 0x00000004ff007c0c */ /* 0x000fc8000bf45070 */
[----:B------:R-:W-:Y:S01]  /*16d0*/  ISETP.NE.AND.EX P2, PT, RZ, UR5, PT, P2 ;  /* 0x00000005ff007c0c */ /* 0x000fe2000bf45320 */
[----:B------:R-:W-:Y:S02]  /*16e0*/  ULDC.64 UR4, c[0x0][0xa08] ;  /* 0x0002820000047ab9 */ /* 0x000fe40000000a00 */
[----:B------:R-:W-:-:S03]  /*16f0*/  ISETP.NE.U32.AND P0, PT, RZ, UR4, PT ;  /* 0x00000004ff007c0c */ /* 0x000fc6000bf05070 */
[----:B------:R-:W1:Y:S01]  /*1700*/  @P1 LDC.64 R4, c[0x0][0xa28] ;  /* 0x00028a00ff041b82 */ /* 0x000e620000000a00 */
[----:B------:R-:W-:Y:S01]  /*1710*/  ISETP.NE.AND.EX P0, PT, RZ, UR5, PT, P0 ;  /* 0x00000005ff007c0c */ /* 0x000fe2000bf05300 */
[----:B0-----:R-:W-:-:S06]  /*1720*/  IMAD.WIDE R2, R207, 0x4, R2 ;  /* 0x00000004cf027825 */ /* 0x001fcc00078e0202 */
[----:B------:R-:W0:Y:S01]  /*1730*/  @P2 LDC.64 R6, c[0x0][0xa18] ;  /* 0x00028600ff062b82 */ /* 0x000e220000000a00 */
[----:B------:R-:W-:Y:S02]  /*1740*/  ULDC UR4, c[0x0][0x288] ;  /* 0x0000a20000047ab9 */ /* 0x000fe40000000800 */
[----:B------:R-:W-:Y:S01]  /*1750*/  IMAD.U32 R189, RZ, RZ, UR4 ;  /* 0x00000004ffbd7e24 */ /* 0x000fe2000f8e00ff */
[----:B------:R-:W-:Y:S02]  /*1760*/  ULDC.64 UR4, c[0x0][0x418] ;  /* 0x0001060000047ab9 */ /* 0x000fe40000000a00 */
[----:B------:R2:W5:Y:S01]  /*1770*/  @P0 LDG.E R45, desc[UR36][R2.64] ;  /* 0x00000024022d0981 */ /* 0x000562000c1e1900 */
[----:B-1----:R-:W-:-:S05]  /*1780*/  @P1 IMAD.WIDE R4, R207, 0x4, R4 ;  /* 0x00000004cf041825 */ /* 0x002fca00078e0204 */
[----:B------:R2:W5:Y:S01]  /*1790*/  @P1 LDG.E R9, desc[UR36][R4.64] ;  /* 0x0000002404091981 */ /* 0x000562000c1e1900 */
[----:B0-----:R-:W-:-:S05]  /*17a0*/  @P2 IMAD.WIDE R6, R207, 0x4, R6 ;  /* 0x00000004cf062825 */ /* 0x001fca00078e0206 */
[----:B------:R2:W5:Y:S01]  /*17b0*/  @P2 LDG.E R189, desc[UR36][R6.64] ;  /* 0x0000002406bd2981 */ /* 0x000562000c1e1900 */
[----:B------:R-:W-:-:S03]  /*17c0*/  UISETP.NE.U32.AND UP0, UPT, UR4, URZ, UPT ;  /* 0x0000003f0400728c */ /* 0x000fc6000bf05070 */
[----:B------:R-:W-:Y:S01]  /*17d0*/  ULDC UR4, c[0x0][0x424] ;  /* 0x0001090000047ab9 */ /* 0x000fe20000000800 */
[----:B------:R-:W-:-:S03]  /*17e0*/  UISETP.NE.AND.EX UP0, UPT, UR5, URZ, UPT, UP0 ;  /* 0x0000003f0500728c */ /* 0x000fc6000bf05300 */
[----:B------:R-:W-:Y:S01]  /*17f0*/  ULDC UR5, c[0x0][0x2f0] ;  /* 0x0000bc0000057ab9 */ /* 0x000fe20000000800 */
[----:B------:R-:W-:-:S04]  /*1800*/  USEL UR4, UR4, 0x1, UP0 ;  /* 0x0000000104047887 */ /* 0x000fc80008000000 */
[----:B------:R-:W-:-:S03]  /*1810*/  UIMAD UR4, UR4, UR5, URZ ;  /* 0x00000005040472a4 */ /* 0x000fc6000f8e023f */
[----:B------:R-:W-:Y:S02]  /*1820*/  ULDC UR5, c[0x0][0x348] ;  /* 0x0000d20000057ab9 */ /* 0x000fe40000000800 */
[----:B------:R-:W-:Y:S02]  /*1830*/  IMAD.U32 R39, RZ, RZ, UR5 ;  /* 0x00000005ff277e24 */ /* 0x000fe4000f8e00ff */
[----:B------:R-:W-:Y:S01]  /*1840*/  IMAD.U32 R24, RZ, RZ, UR4 ;  /* 0x00000004ff187e24 */ /* 0x000fe2000f8e00ff */
[----:B--2---:R-:W-:Y:S06]  /*1850*/  @P2 BRA `(.L_x_1773) ;  /* 0x0000000000242947 */ /* 0x004fec0003800000 */
        /* <DEDUP_REMOVED lines=8> */
[----:B--2---:R-:W-:-:S07]  /*18e0*/  IADD3 R189, -R189, R0, RZ ;  /* 0x00000000bdbd7210 */ /* 0x004fce0007ffe1ff */
.L_x_1773:
[----:B------:R-:W-:Y:S01]  /*18f0*/  ULDC.64 UR4, c[0x0][0xa20] ;  /* 0x0002880000047ab9 */ /* 0x000fe20000000a00 */
[C---:B------:R-:W-:Y:S01]  /*1900*/  LOP3.LUT R4, R206.reuse, 0xff000000, RZ, 0xc0, !PT ;  /* 0xff000000ce047812 */ /* 0x040fe200078ec0ff */
[----:B------:R-:W-:Y:S01]  /*1910*/  IMAD.MOV.U32 R216, RZ, RZ, R207 ;  /* 0x000000ffffd87224 */ /* 0x000fe200078e00cf */
[----:B------:R-:W-:Y:S02]  /*1920*/  ISETP.NE.U32.AND P1, PT, RZ, UR4, PT ;  /* 0x00000004ff007c0c */ /* 0x000fe4000bf25070 */
[C---:B------:R-:W-:Y:S02]  /*1930*/  LOP3.LUT R0, R206.reuse, 0xff0000, RZ, 0xc0, !PT ;  /* 0x00ff0000ce007812 */ /* 0x040fe400078ec0ff */
[----:B------:R-:W-:Y:S02]  /*1940*/  ISETP.NE.AND.EX P1, PT, RZ, UR5, PT, P1 ;  /* 0x00000005ff007c0c */ /* 0x000fe4000bf25310 */
[----:B------:R-:W-:Y:S02]  /*1950*/  SHF.R.U32.HI R5, RZ, 0x8, R4 ;  /* 0x00000008ff057819 */ /* 0x000fe40000011604 */
[----:B------:R-:W-:-:S02]  /*1960*/  LOP3.LUT R188, R206, 0xffff, RZ, 0xc0, !PT ;  /* 0x0000ffffcebc7812 */ /* 0x000fc400078ec0ff */
[----:B------:R-:W-:-:S07]  /*1970*/  LEA.HI R215, R0, R5, RZ, 0x10 ;  /* 0x0000000500d77211 */ /* 0x000fce00078f80ff */
[----:B------:R-:W-:Y:S05]  /*1980*/  @!P1 BRA `(.L_x_1774) ;  /* 0x0000000000109947 */ /* 0x000fea0003800000 */
[----:B------:R-:W0:Y:S02]  /*1990*/  LDC.64 R24, c[0x0][0xa20] ;  /* 0x00028800ff187b82 */ /* 0x000e240000000a00 */
[----:B0-----:R-:W-:-:S06]  /*19a0*/  IMAD.WIDE R24, R207, 0x4, R24 ;  /* 0x00000004cf187825 */ /* 0x001fcc00078e0218 */
[----:B------:R0:W5:Y:S01]  /*19b0*/  LDG.E R24, desc[UR36][R24.64] ;  /* 0x0000002418187981 */ /* 0x000162000c1e1900 */
[----:B------:R-:W-:Y:S05]  /*19c0*/  BRA `(.L_x_1775) ;  /* 0x0000000000107947 */ /* 0x000fea0003800000 */
.L_x_1774:
[----:B------:R-:W-:Y:S05]  /*19d0*/  @!P0 BRA `(.L_x_1775) ;  /* 0x00000000000c8947 */ /* 0x000fea0003800000 */
[----:B------:R-:W2:Y:S04]  /*19e0*/  LDG.E R5, desc[UR36][R2.64] ;  /* 0x0000002402057981 */ /* 0x000ea8000c1e1900 */
[----:B------:R-:W2:Y:S02]  /*19f0*/  LDG.E R24, desc[UR36][R2.64+0x4] ;  /* 0x0000042402187981 */ /* 0x000ea4000c1e1900 */
[----:B--2---:R-:W-:-:S07]  /*1a00*/  IMAD.IADD R24, R24, 0x1, -R5 ;  /* 0x0000000118187824 */ /* 0x004fce00078e0a05 */
.L_x_1775:
[----:B------:R-:W-:Y:S02]  /*1a10*/  ULDC.64 UR4, c[0x0][0xa10] ;  /* 0x0002840000047ab9 */ /* 0x000fe40000000a00 */
[----:B------:R-:W-:-:S04]  /*1a20*/  ISETP.NE.U32.AND P0, PT, RZ, UR4, PT ;  /* 0x00000004ff007c0c */ /* 0x000fc8000bf05070 */
[----:B------:R-:W-:Y:S01]  /*1a30*/  ISETP.NE.AND.EX P0, PT, RZ, UR5, PT, P0 ;  /* 0x00000005ff007c0c */ /* 0x000fe2000bf05300 */
[----:B------:R-:W-:Y:S02]  /*1a40*/  ULDC.64 UR4, c[0x0][0xa30] ;  /* 0x00028c0000047ab9 */ /* 0x000fe40000000a00 */
[----:B------:R-:W-:-:S04]  /*1a50*/  ISETP.NE.U32.AND P1, PT, RZ, UR4, PT ;  /* 0x00000004ff007c0c */ /* 0x000fc8000bf25070 */
[----:B------:R-:W-:-:S06]  /*1a60*/  ISETP.NE.AND.EX P1, PT, RZ, UR5, PT, P1 ;  /* 0x00000005ff007c0c */ /* 0x000fcc000bf25310 */
[----:B------:R-:W1:Y:S08]  /*1a70*/  @P0 LDC.64 R4, c[0x0][0xa10] ;  /* 0x00028400ff040b82 */ /* 0x000e700000000a00 */
[----:B------:R-:W2:Y:S01]  /*1a80*/  @P1 LDC.64 R2, c[0x0][0xa30] ;  /* 0x00028c00ff021b82 */ /* 0x000ea20000000a00 */
[----:B-1----:R-:W-:-:S05]  /*1a90*/  @P0 IMAD.WIDE R4, R207, 0x4, R4 ;  /* 0x00000004cf040825 */ /* 0x002fca00078e0204 */
[----:B------:R-:W3:Y:S04]  /*1aa0*/  @P0 LDG.E R0, desc[UR36][R4.64] ;  /* 0x0000002404000981 */ /* 0x000ee8000c1e1900 */
[----:B------:R-:W3:Y:S01]  /*1ab0*/  @P0 LDG.E R11, desc[UR36][R4.64+0x4] ;  /* 0x00000424040b0981 */ /* 0x000ee2000c1e1900 */
[----:B--2---:R-:W-:Y:S02]  /*1ac0*/  @P1 IMAD.WIDE R6, R207, 0x4, R2 ;  /* 0x00000004cf061825 */ /* 0x004fe400078e0202 */
[----:B------:R-:W1:Y:S02]  /*1ad0*/  LDC R2, c[0x0][0x448] ;  /* 0x00011200ff027b82 */ /* 0x000e640000000800 */
[----:B-----5:R-:W-:-:S06]  /*1ae0*/  IMAD.MOV.U32 R38, RZ, RZ, R24 ;  /* 0x000000ffff267224 */ /* 0x020fcc00078e0018 */
[----:B------:R2:W5:Y:S01]  /*1af0*/  @P1 LDG.E R38, desc[UR36][R6.64] ;  /* 0x0000002406261981 */ /* 0x000562000c1e1900 */
[----:B------:R-:W-:Y:S02]  /*1b00*/  IMAD.SHL.U32 R201, R205, 0x80, RZ ;  /* 0x00000080cdc97824 */ /* 0x000fe400078e00ff */
[----:B------:R-:W-:Y:S01]  /*1b10*/  IMAD.IADD R10, R24, 0x1, -R9 ;  /* 0x00000001180a7824 */ /* 0x000fe200078e0a09 */
[----:B-1----:R-:W-:Y:S02]  /*1b20*/  ISETP.NE.AND P1, PT, R2, 0x1, PT ;  /* 0x000000010200780c */ /* 0x002fe40003f25270 */
[----:B------:R-:W1:Y:S11]  /*1b30*/  LDC.64 R2, c[0x0][0x9e0] ;  /* 0x00027800ff027b82 */ /* 0x000e760000000a00 */
[----:B------:R-:W4:Y:S08]  /*1b40*/  @P1 LDC R13, c[0x0][0x44c] ;  /* 0x00011300ff0d1b82 */ /* 0x000f300000000800 */
[----:B------:R-:W0:Y:S01]  /*1b50*/  @P1 LDC R8, c[0x0][0x450] ;  /* 0x00011400ff081b82 */ /* 0x000e220000000800 */
[----:B-1----:R-:W-:Y:S01]  /*1b60*/  ISETP.GE.AND P2, PT, R3, 0x1, PT ;  /* 0x000000010300780c */ /* 0x002fe20003f46270 */
[----:B---3--:R-:W-:-:S02]  /*1b70*/  @P0 IMAD.IADD R39, R11, 0x1, -R0 ;  /* 0x000000010b270824 */ /* 0x008fc400078e0a00 */
[----:B------:R-:W-:Y:S02]  /*1b80*/  VIADD R0, R201, 0x7f ;  /* 0x0000007fc9007836 */ /* 0x000fe40000000000 */
[----:B------:R-:W-:Y:S02]  /*1b90*/  IMAD.IADD R192, R10, 0x1, R39 ;  /* 0x000000010ac07824 */ /* 0x000fe400078e0227 */
[----:B----4-:R-:W-:-:S03]  /*1ba0*/  @P1 IMAD.HI.U32 R5, R0, R13, RZ ;  /* 0x0000000d00051227 */ /* 0x010fc600078e00ff */
[C---:B--2---:R-:W-:Y:S01]  /*1bb0*/  IADD3 R7, R192.reuse, 0x1, -R189 ;  /* 0x00000001c0077810 */ /* 0x044fe20007ffe8bd */
[----:B------:R-:W-:Y:S01]  /*1bc0*/  IMAD.MOV.U32 R4, RZ, RZ, R0 ;  /* 0x000000ffff047224 */ /* 0x000fe200078e0000 */
[----:B0-----:R-:W-:Y:S01]  /*1bd0*/  @P1 SHF.R.U32.HI R4, RZ, R8, R5 ;  /* 0x00000008ff041219 */ /* 0x001fe20000011605 */
[----:B------:R-:W-:-:S04]  /*1be0*/  VIADD R0, R192, 0x3f ;  /* 0x0000003fc0007836 */ /* 0x000fc80000000000 */
[----:B------:R-:W-:Y:S01]  /*1bf0*/  IMAD.IADD R7, R7, 0x1, R4 ;  /* 0x0000000107077824 */ /* 0x000fe200078e0204 */
[----:B------:R-:W-:-:S03]  /*1c00*/  SHF.R.S32.HI R5, RZ, 0x1f, R0 ;  /* 0x0000001fff057819 */ /* 0x000fc60000011400 */
[----:B------:R-:W-:Y:S01]  /*1c10*/  IMAD.IADD R2, R7, 0x1, R2 ;  /* 0x0000000107027824 */ /* 0x000fe200078e0202 */
[----:B------:R-:W-:-:S04]  /*1c20*/  LEA.HI R5, R5, R0, RZ, 0x6 ;  /* 0x0000000005057211 */ /* 0x000fc800078f30ff */
[----:B------:R-:W-:Y:S01]  /*1c30*/  SHF.R.S32.HI R44, RZ, 0x6, R5 ;  /* 0x00000006ff2c7819 */ /* 0x000fe20000011405 */
[----:B------:R-:W-:Y:S06]  /*1c40*/  @!P2 BRA `(.L_x_1776) ;  /* 0x000000000048a947 */ /* 0x000fec0003800000 */
[C---:B------:R-:W-:Y:S01]  /*1c50*/  ISETP.GT.AND P0, PT, R7.reuse, RZ, PT ;  /* 0x000000ff0700720c */ /* 0x040fe20003f04270 */
[----:B------:R-:W-:Y:S01]  /*1c60*/  BSSY B0, `(.L_x_1777) ;  /* 0x000000e000007945 */ /* 0x000fe20003800000 */
[----:B------:R-:W-:-:S11]  /*1c70*/  VIADD R0, R7, 0xffffffff ;  /* 0xffffffff07007836 */ /* 0x000fd60000000000 */
[----:B------:R-:W-:Y:S05]  /*1c80*/  @P0 BRA `(.L_x_1778) ;  /* 0x00000000001c0947 */ /* 0x000fea0003800000 */
[----:B------:R-:W-:Y:S02]  /*1c90*/  ISETP.NE.AND P0, PT, R3, 0x1, PT ;  /* 0x000000010300780c */ /* 0x000fe40003f05270 */
[----:B------:R-:W-:-:S11]  /*1ca0*/  IADD3 R7, -R7, RZ, RZ ;  /* 0x000000ff07077210 */ /* 0x000fd60007ffe1ff */
[----:B------:R-:W0:Y:S02]  /*1cb0*/  @P0 LDC.64 R4, c[0x0][0x9e8] ;  /* 0x00027a00ff040b82 */ /* 0x000e240000000a00 */
[----:B0-----:R-:W-:-:S05]  /*1cc0*/  @P0 IMAD.HI.U32 R4, R7, R4, RZ ;  /* 0x0000000407040227 */ /* 0x001fca00078e00ff */
[----:B------:R-:W-:-:S04]  /*1cd0*/  @P0 SHF.R.U32.HI R7, RZ, R5, R4 ;  /* 0x00000005ff070219 */ /* 0x000fc80000011604 */
[----:B------:R-:W-:Y:S01]  /*1ce0*/  LOP3.LUT R0, RZ, R7, RZ, 0x33, !PT ;  /* 0x00000007ff007212 */ /* 0x000fe200078e33ff */
[----:B------:R-:W-:Y:S06]  /*1cf0*/  BRA `(.L_x_1779) ;  /* 0x0000000000107947 */ /* 0x000fec0003800000 */
.L_x_1778:
[----:B------:R-:W-:-:S13]  /*1d00*/  ISETP.NE.AND P0, PT, R3, 0x1, PT ;  /* 0x000000010300780c */ /* 0x000fda0003f05270 */
[----:B------:R-:W0:Y:S02]  /*1d10*/  @P0 LDC.64 R4, c[0x0][0x9e8] ;  /* 0x00027a00ff040b82 */ /* 0x000e240000000a00 */
[----:B0-----:R-:W-:-:S05]  /*1d20*/  @P0 IMAD.HI.U32 R4, R0, R4, RZ ;  /* 0x0000000400040227 */ /* 0x001fca00078e00ff */
[----:B------:R-:W-:-:S07]  /*1d30*/  @P0 SHF.R.U32.HI R0, RZ, R5, R4 ;  /* 0x00000005ff000219 */ /* 0x000fce0000011604 */
.L_x_1779:
[----:B------:R-:W-:Y:S05]  /*1d40*/  BSYNC B0 ;  /* 0x0000000000007941 */ /* 0x000fea0003800000 */
.L_x_1777:
[----:B------:R-:W-:-:S05]  /*1d50*/  IMAD R5, R0, R3, R3 ;  /* 0x0000000300057224 */ /* 0x000fca00078e0203 */
[----:B------:R-:W-:-:S07]  /*1d60*/  VIMNMX R2, R2, R5, PT ;  /* 0x0000000502027248 */ /* 0x000fce0003fe0100 */
.L_x_1776:
[----:B------:R-:W0:Y:S01]  /*1d70*/  @P1 LDC R4, c[0x0][0x44c] ;  /* 0x00011300ff041b82 */ /* 0x000e220000000800 */
[----:B------:R-:W-:Y:S01]  /*1d80*/  VIADD R2, R2, 0x3f ;  /* 0x0000003f02027836 */ /* 0x000fe20000000000 */
[----:B------:R-:W-:Y:S01]  /*1d90*/  ULDC UR4, c[0x0][0x9dc] ;  /* 0x0002770000047ab9 */ /* 0x000fe20000000800 */
[----:B------:R-:W-:Y:S02]  /*1da0*/  IMAD.MOV.U32 R0, RZ, RZ, R201 ;  /* 0x000000ffff007224 */ /* 0x000fe400078e00c9 */
[----:B------:R-:W-:Y:S01]  /*1db0*/  IMAD.IADD R161, R192, 0x1, -R189 ;  /* 0x00000001c0a17824 */ /* 0x000fe200078e0abd */
[----:B------:R-:W-:Y:S02]  /*1dc0*/  SHF.R.S32.HI R5, RZ, 0x1f, R2 ;  /* 0x0000001fff057819 */ /* 0x000fe40000011402 */
[----:B------:R-:W1:Y:S02]  /*1dd0*/  @P1 LDC R7, c[0x0][0x450] ;  /* 0x00011400ff071b82 */ /* 0x000e640000000800 */
[----:B------:R-:W-:-:S04]  /*1de0*/  LEA.HI R5, R5, R2, RZ, 0x6 ;  /* 0x0000000205057211 */ /* 0x000fc800078f30ff */
[----:B------:R-:W-:-:S04]  /*1df0*/  SHF.R.S32.HI R5, RZ, 0x6, R5 ;  /* 0x00000006ff057819 */ /* 0x000fc80000011405 */
[----:B------:R-:W-:Y:S01]  /*1e00*/  VIMNMX R6, R44, R5, PT ;  /* 0x000000052c067248 */ /* 0x000fe20003fe0100 */
[----:B0-----:R-:W-:-:S05]  /*1e10*/  @P1 IMAD.HI.U32 R4, R201, R4, RZ ;  /* 0x00000004c9041227 */ /* 0x001fca00078e00ff */
[----:B-1----:R-:W-:-:S05]  /*1e20*/  @P1 SHF.R.U32.HI R0, RZ, R7, R4 ;  /* 0x00000007ff001219 */ /* 0x002fca0000011604 */
[----:B------:R-:W-:-:S04]  /*1e30*/  IMAD.IADD R0, R161, 0x1, R0 ;  /* 0x00000001a1007824 */ /* 0x000fc800078e0200 */
[----:B------:R-:W-:Y:S01]  /*1e40*/  VIADD R2, R0, -UR4 ;  /* 0x8000000400027c36 */ /* 0x000fe20008000000 */
[----:B------:R-:W-:Y:S06]  /*1e50*/  @!P2 BRA `(.L_x_1780) ;  /* 0x000000000044a947 */ /* 0x000fec0003800000 */
[----:B------:R-:W-:Y:S01]  /*1e60*/  ISETP.GT.AND P0, PT, R0, -0x1, PT ;  /* 0xffffffff0000780c */ /* 0x000fe20003f04270 */
[----:B------:R-:W-:-:S12]  /*1e70*/  BSSY B0, `(.L_x_1781) ;  /* 0x000000d000007945 */ /* 0x000fd80003800000 */
[----:B------:R-:W-:Y:S05]  /*1e80*/  @P0 BRA `(.L_x_1782) ;  /* 0x00000000001c0947 */ /* 0x000fea0003800000 */
[----:B------:R-:W-:Y:S02]  /*1e90*/  ISETP.NE.AND P0, PT, R3, 0x1, PT ;  /* 0x000000010300780c */ /* 0x000fe40003f05270 */
[----:B------:R-:W-:-:S11]  /*1ea0*/  LOP3.LUT R7, RZ, R0, RZ, 0x33, !PT ;  /* 0x00000000ff077212 */ /* 0x000fd600078e33ff */
[----:B------:R-:W0:Y:S02]  /*1eb0*/  @P0 LDC.64 R4, c[0x0][0x9e8] ;  /* 0x00027a00ff040b82 */ /* 0x000e240000000a00 */
[----:B0-----:R-:W-:-:S05]  /*1ec0*/  @P0 IMAD.HI.U32 R4, R7, R4, RZ ;  /* 0x0000000407040227 */ /* 0x001fca00078e00ff */
[----:B------:R-:W-:-:S04]  /*1ed0*/  @P0 SHF.R.U32.HI R7, RZ, R5, R4 ;  /* 0x00000005ff070219 */ /* 0x000fc80000011604 */
[----:B------:R-:W-:Y:S01]  /*1ee0*/  LOP3.LUT R0, RZ, R7, RZ, 0x33, !PT ;  /* 0x00000007ff007212 */ /* 0x000fe200078e33ff */
[----:B------:R-:W-:Y:S06]  /*1ef0*/  BRA `(.L_x_1783) ;  /* 0x0000000000107947 */ /* 0x000fec0003800000 */
.L_x_1782:
[----:B------:R-:W-:-:S13]  /*1f00*/  ISETP.NE.AND P0, PT, R3, 0x1, PT ;  /* 0x000000010300780c */ /* 0x000fda0003f05270 */
[----:B------:R-:W0:Y:S02]  /*1f10*/  @P0 LDC.64 R4, c[0x0][0x9e8] ;  /* 0x00027a00ff040b82 */ /* 0x000e240000000a00 */
[----:B0-----:R-:W-:-:S05]  /*1f20*/  @P0 IMAD.HI.U32 R4, R0, R4, RZ ;  /* 0x0000000400040227 */ /* 0x001fca00078e00ff */
[----:B------:R-:W-:-:S07]  /*1f30*/  @P0 SHF.R.U32.HI R0, RZ, R5, R4 ;  /* 0x00000005ff000219 */ /* 0x000fce0000011604 */
.L_x_1783:
[----:B------:R-:W-:Y:S05]  /*1f40*/  BSYNC B0 ;  /* 0x0000000000007941 */ /* 0x000fea0003800000 */
.L_x_1781:
[----:B------:R-:W-:-:S05]  /*1f50*/  IMAD R3, R0, R3, RZ ;  /* 0x0000000300037224 */ /* 0x000fca00078e02ff */
[----:B------:R-:W-:-:S07]  /*1f60*/  VIMNMX R2, R2, R3, !PT ;  /* 0x0000000302027248 */ /* 0x000fce0007fe0100 */
.L_x_1780:
[----:B------:R-:W-:Y:S01]  /*1f70*/  SHF.R.S32.HI R3, RZ, 0x1f, R2 ;  /* 0x0000001fff037819 */ /* 0x000fe20000011402 */
[----:B------:R-:W-:Y:S01]  /*1f80*/  BSSY B0, `(.L_x_1784) ;  /* 0x0000027000007945 */ /* 0x000fe20003800000 */
[----:B------:R-:W-:Y:S02]  /*1f90*/  LOP3.LUT R220, R215, 0xff, RZ, 0xc0, !PT ;  /* 0x000000ffd7dc7812 */ /* 0x000fe400078ec0ff */
[----:B------:R-:W-:Y:S02]  /*1fa0*/  LEA.HI R3, R3, R2, RZ, 0x6 ;  /* 0x0000000203037211 */ /* 0x000fe400078f30ff */
[----:B------:R-:W-:Y:S02]  /*1fb0*/  SHF.R.U32.HI R215, RZ, 0x10, R215 ;  /* 0x00000010ffd77819 */ /* 0x000fe400000116d7 */
[----:B------:R-:W-:-:S04]  /*1fc0*/  SHF.R.S32.HI R3, RZ, 0x6, R3 ;  /* 0x00000006ff037819 */ /* 0x000fc80000011403 */
[----:B------:R-:W-:Y:S01]  /*1fd0*/  VIMNMX R9, RZ, R3, !PT ;  /* 0x00000003ff097248 */ /* 0x000fe20007fe0100 */
[----:B------:R-:W-:-:S03]  /*1fe0*/  IMAD.MOV.U32 R3, RZ, RZ, RZ ;  /* 0x000000ffff037224 */ /* 0x000fc600078e00ff */
[----:B------:R-:W-:-:S13]  /*1ff0*/  ISETP.GT.AND P0, PT, R6, R9, PT ;  /* 0x000000090600720c */ /* 0x000fda0003f04270 */
[----:B------:R-:W-:Y:S05]  /*2000*/  @!P0 BRA `(.L_x_1785) ;  /* 0x0000000000788947 */ /* 0x000fea0003800000 */
[----:B------:R-:W-:Y:S01]  /*2010*/  ISETP.NE.AND P0, PT, R215, RZ, PT ;  /* 0x000000ffd700720c */ /* 0x000fe20003f05270 */
[----:B------:R-:W-:-:S03]  /*2020*/  ULDC UR4, c[0x0][0x9f0] ;  /* 0x00027c0000047ab9 */ /* 0x000fc60000000800 */
[----:B------:R-:W-:-:S04]  /*2030*/  SEL R11, R215, UR4, P0 ;  /* 0x00000004d70b7c07 */ /* 0x000fc80008000000 */
[-C--:B------:R-:W-:Y:S02]  /*2040*/  IABS R5, R11.reuse ;  /* 0x0000000b00057213 */ /* 0x080fe40000000000 */
[----:B------:R-:W-:Y:S02]  /*2050*/  IADD3 R0, R11, -0x1, R6 ;  /* 0xffffffff0b007810 */ /* 0x000fe40007ffe006 */
[----:B------:R-:W0:Y:S01]  /*2060*/  I2F.RP R4, R5 ;  /* 0x0000000500047306 */ /* 0x000e220000209400 */
[----:B------:R-:W-:Y:S02]  /*2070*/  IABS R12, R11 ;  /* 0x0000000b000c7213 */ /* 0x000fe40000000000 */
[----:B------:R-:W-:-:S05]  /*2080*/  IMAD.IADD R0, R0, 0x1, -R9 ;  /* 0x0000000100007824 */ /* 0x000fca00078e0a09 */
[----:B0-----:R-:W0:Y:S02]  /*2090*/  MUFU.RCP R4, R4 ;  /* 0x0000000400047308 */ /* 0x001e240000001000 */
[----:B0-----:R-:W-:Y:S02]  /*20a0*/  VIADD R2, R4, 0xffffffe ;  /* 0x0ffffffe04027836 */ /* 0x001fe40000000000 */
[----:B------:R-:W-:-:S04]  /*20b0*/  IMAD.MOV R4, RZ, RZ, -R12 ;  /* 0x000000ffff047224 */ /* 0x000fc800078e0a0c */
[----:B------:R0:W1:Y:S02]  /*20c0*/  F2I.FTZ.U32.TRUNC.NTZ R3, R2 ;  /* 0x0000000200037305 */ /* 0x000064000021f000 */
[----:B0-----:R-:W-:Y:S02]  /*20d0*/  IMAD.MOV.U32 R2, RZ, RZ, RZ ;  /* 0x000000ffff027224 */ /* 0x001fe400078e00ff */
[----:B-1----:R-:W-:-:S04]  /*20e0*/  IMAD.MOV R8, RZ, RZ, -R3 ;  /* 0x000000ffff087224 */ /* 0x002fc800078e0a03 */
[----:B------:R-:W-:Y:S01]  /*20f0*/  IMAD R7, R8, R5, RZ ;  /* 0x0000000508077224 */ /* 0x000fe200078e02ff */
[----:B------:R-:W-:Y:S02]  /*2100*/  IABS R8, R0 ;  /* 0x0000000000087213 */ /* 0x000fe40000000000 */
[----:B------:R-:W-:Y:S01]  /*2110*/  LOP3.LUT R0, R0, R11, RZ, 0x3c, !PT ;  /* 0x0000000b00007212 */ /* 0x000fe200078e3cff */
[----:B------:R-:W-:-:S03]  /*2120*/  IMAD.HI.U32 R3, R3, R7, R2 ;  /* 0x0000000703037227 */ /* 0x000fc600078e0002 */
[----:B------:R-:W-:Y:S01]  /*2130*/  ISETP.GE.AND P2, PT, R0, RZ, PT ;  /* 0x000000ff0000720c */ /* 0x000fe20003f46270 */
[----:B------:R-:W-:-:S04]  /*2140*/  IMAD.MOV.U32 R2, RZ, RZ, R8 ;  /* 0x000000ffff027224 */ /* 0x000fc800078e0008 */
        /* <DEDUP_REMOVED lines=8> */
[----:B------:R-:W-:Y:S01]  /*21d0*/  @!P2 IMAD.MOV R3, RZ, RZ, -R3 ;  /* 0x000000ffff03a224 */ /* 0x000fe200078e0a03 */
[----:B------:R-:W-:-:S07]  /*21e0*/  @!P1 LOP3.LUT R3, RZ, R11, RZ, 0x33, !PT ;  /* 0x0000000bff039212 */ /* 0x000fce00078e33ff */
.L_x_1785:
[----:B------:R-:W-:Y:S05]  /*21f0*/  BSYNC B0 ;  /* 0x0000000000007941 */ /* 0x000fea0003800000 */
.L_x_1784:
[----:B------:R-:W-:-:S05]  /*2200*/  IMAD R0, R220, R3, R9 ;  /* 0x00000003dc007224 */ /* 0x000fca00078e0209 */
[C---:B------:R-:W-:Y:S01]  /*2210*/  VIADDMNMX R3, R0.reuse, R3, R6, PT ;  /* 0x0000000300037246 */ /* 0x040fe20003800106 */
[----:B------:R-:W-:-:S04]  /*2220*/  IMAD R0, R0, 0x40, -R10 ;  /* 0x0000004000007824 */ /* 0x000fc800078e0a0a */
[----:B------:R-:W-:Y:S01]  /*2230*/  IMAD R2, R3, 0x40, -R10 ;  /* 0x0000004003027824 */ /* 0x000fe200078e0a0a */
[----:B------:R-:W-:-:S04]  /*2240*/  VIMNMX R0, RZ, R0, !PT ;  /* 0x00000000ff007248 */ /* 0x000fc80007fe0100 */
        /* <DEDUP_REMOVED lines=31> */
.L_x_1788:
[----:B------:R-:W-:Y:S05]  /*2440*/  BSYNC B6 ;  /* 0x0000000000067941 */ /* 0x000fea0003800000 */
.L_x_1787:
[----:B------:R-:W-:Y:S01]  /*2450*/  VIADD R0, R22, 0x10000 ;  /* 0x0001000016007836 */ /* 0x000fe20000000000 */
[----:B------:R-:W-:Y:S04]  /*2460*/  BSSY B6, `(.L_x_1789) ;  /* 0x0000013000067945 */ /* 0x000fe80003800000 */
        /* <DEDUP_REMOVED lines=18> */
.L_x_1790:
[----:B------:R-:W-:Y:S05]  /*2590*/  BSYNC B6 ;  /* 0x0000000000067941 */ /* 0x000fea0003800000 */
.L_x_1789:
[----:B------:R-:W-:Y:S01]  /*25a0*/  ULDC.64 UR4, c[0x0][0x9f8] ;  /* 0x00027e0000047ab9 */ /* 0x000fe20000000a00 */
[----:B------:R-:W-:Y:S01]  /*25b0*/  IMAD.MOV.U32 R0, RZ, RZ, R207 ;  /* 0x000000ffff007224 */ /* 0x000fe200078e00cf */
[----:B------:R-:W-:Y:S01]  /*25c0*/  ISETP.NE.U32.AND P0, PT, RZ, UR4, PT ;  /* 0x00000004ff007c0c */ /* 0x000fe2000bf05070 */
[----:B------:R-:W0:Y:S01]  /*25d0*/  S2R R25, SR_TID.X ;  /* 0x0000000000197919 */ /* 0x000e220000002100 */
[----:B------:R-:W1:Y:S02]  /*25e0*/  LDC.64 R6, c[0x0][0x3f8] ;  /* 0x0000fe00ff067b82 */ /* 0x000e640000000a00 */
[----:B------:R-:W-:-:S06]  /*25f0*/  ISETP.NE.AND.EX P0, PT, RZ, UR5, PT, P0 ;  /* 0x00000005ff007c0c */ /* 0x000fcc000bf05300 */
[----:B------:R-:W2:Y:S08]  /*2600*/  LDC R57, c[0x0][0x3f4] ;  /* 0x0000fd00ff397b82 */ /* 0x000eb00000000800 */
[----:B------:R-:W3:Y:S08]  /*2610*/  @P0 LDC.64 R2, c[0x0][0x9f8] ;  /* 0x00027e00ff020b82 */ /* 0x000ef00000000a00 */
[----:B------:R-:W4:Y:S01]  /*2620*/  LDC.64 R4, c[0x0][0x408] ;  /* 0x00010200ff047b82 */ /* 0x000f220000000a00 */
[----:B---3--:R-:W-:-:S05]  /*2630*/  @P0 IMAD.WIDE R2, R207, 0x4, R2 ;  /* 0x00000004cf020825 */ /* 0x008fca00078e0202 */
[----:B------:R3:W3:Y:S01]  /*2640*/  @P0 LDG.E R0, desc[UR36][R2.64] ;  /* 0x0000002402000981 */ /* 0x0006e2000c1e1900 */
[----:B------:R-:W-:Y:S01]  /*2650*/  SHF.R.S32.HI R9, RZ, 0x1f, R187 ;  /* 0x0000001fff097819 */ /* 0x000fe200000114bb */
[-C--:B-1----:R-:W-:Y:S01]  /*2660*/  IMAD.WIDE.U32 R20, R187, R6.reuse, R16 ;  /* 0x00000006bb147225 */ /* 0x082fe200078e0010 */
[----:B0-----:R-:W-:Y:S02]  /*2670*/  IADD3 R10, R25, -0x80, RZ ;  /* 0xffffff80190a7810 */ /* 0x001fe40007ffe0ff */
[----:B------:R-:W-:Y:S01]  /*2680*/  SHF.R.U32.HI R14, RZ, 0x7, R25 ;  /* 0x00000007ff0e7819 */ /* 0x000fe20000011619 */
[----:B------:R-:W-:Y:S01]  /*2690*/  IMAD R8, R9, R6, RZ ;  /* 0x0000000609087224 */ /* 0x000fe200078e02ff */
[----:B------:R-:W-:Y:S01]  /*26a0*/  SHF.R.S32.HI R11, RZ, 0x1f, R10 ;  /* 0x0000001fff0b7819 */ /* 0x000fe2000001140a */
[CC--:B----4-:R-:W-:Y:S01]  /*26b0*/  IMAD.WIDE.U32 R36, R187.reuse, R4.reuse, R18 ;  /* 0x00000004bb247225 */ /* 0x0d0fe200078e0012 */
[----:B------:R-:W-:Y:S02]  /*26c0*/  ISETP.NE.AND P6, PT, R14, 0x1, PT ;  /* 0x000000010e00780c */ /* 0x000fe40003fc5270 */
[----:B--2---:R-:W-:Y:S01]  /*26d0*/  ISETP.GE.AND P0, PT, R16, R57, PT ;  /* 0x000000391000720c */ /* 0x004fe20003f06270 */
[----:B------:R-:W-:Y:S01]  /*26e0*/  IMAD.WIDE.U32 R40, R187, R4, R16 ;  /* 0x00000004bb287225 */ /* 0x000fe200078e0010 */
[----:B------:R-:W-:-:S02]  /*26f0*/  LEA.HI R12, R11, R10, RZ, 0x3 ;  /* 0x0000000a0b0c7211 */ /* 0x000fc400078f18ff */
[----:B------:R-:W-:Y:S01]  /*2700*/  SHF.R.U32.HI R27, RZ, 0x3, R202 ;  /* 0x00000003ff1b7819 */ /* 0x000fe200000116ca */
[----:B------:R-:W-:Y:S01]  /*2710*/  IMAD R11, R187, R7, R8 ;  /* 0x00000007bb0b7224 */ /* 0x000fe200078e0208 */
[----:B------:R-:W-:Y:S01]  /*2720*/  LOP3.LUT R15, R12, 0xfffffff8, RZ, 0xc0, !PT ;  /* 0xfffffff80c0f7812 */ /* 0x000fe200078ec0ff */
[----:B------:R-:W-:Y:S01]  /*2730*/  IMAD R8, R9, R4, RZ ;  /* 0x0000000409087224 */ /* 0x000fe200078e02ff */
[----:B------:R-:W-:Y:S01]  /*2740*/  SEL R9, R57, RZ, P0 ;  /* 0x000000ff39097207 */ /* 0x000fe20000000000 */
[CC--:B---3--:R-:W-:Y:S01]  /*2750*/  IMAD.WIDE.U32 R2, R187.reuse, R6.reuse, R18 ;  /* 0x00000006bb027225 */ /* 0x0c8fe200078e0012 */
[----:B------:R-:W-:Y:S01]  /*2760*/  SHF.R.U32.HI R26, RZ, 0x3, R209 ;  /* 0x00000003ff1a7819 */ /* 0x000fe200000116d1 */
[----:B------:R-:W-:Y:S05]  /*2770*/  @!P6 WARPSYNC.ALL ;  /* 0x000000000000e948 */ /* 0x000fea0003800000 */
[----:B------:R-:W-:Y:S01]  /*2780*/  IMAD.IADD R9, R16, 0x1, R9 ;  /* 0x0000000110097824 */ /* 0x000fe200078e0209 */
[----:B------:R-:W-:Y:S01]  /*2790*/  ULDC UR4, c[0x0][0x2f4] ;  /* 0x0000bd0000047ab9 */ /* 0x000fe20000000800 */
[----:B------:R-:W-:Y:S01]  /*27a0*/  IMAD R13, R187, R5, R8 ;  /* 0x00000005bb0d7224 */ /* 0x000fe200078e0208 */
[----:B------:R-:W-:Y:S01]  /*27b0*/  SHF.L.U64.HI R48, R6, 0x6, R7 ;  /* 0x0000000606307819 */ /* 0x000fe20000010207 */
[----:B------:R-:W-:Y:S01]  /*27c0*/  IMAD.IADD R58, R10, 0x1, -R15 ;  /* 0x000000010a3a7824 */ /* 0x000fe200078e0a0f */
[----:B------:R-:W-:Y:S01]  /*27d0*/  SHF.R.S32.HI R8, RZ, 0x1f, R9 ;  /* 0x0000001fff087819 */ /* 0x000fe20000011409 */
[----:B------:R-:W-:Y:S01]  /*27e0*/  IMAD.IADD R37, R37, 0x1, R13 ;  /* 0x0000000125257824 */ /* 0x000fe200078e020d */
[----:B------:R-:W-:Y:S01]  /*27f0*/  SHF.L.U64.HI R49, R6, 0x5, R7 ;  /* 0x0000000506317819 */ /* 0x000fe20000010207 */
[----:B------:R-:W-:Y:S01]  /*2800*/  IMAD.IADD R41, R13, 0x1, R41 ;  /* 0x000000010d297824 */ /* 0x000fe200078e0229 */
[CC--:B------:R-:W-:Y:S01]  /*2810*/  LEA.HI R10, R8.reuse, R9.reuse, RZ, 0x7 ;  /* 0x00000009080a7211 */ /* 0x0c0fe200078f38ff */
[----:B------:R-:W-:Y:S01]  /*2820*/  IMAD.IADD R3, R3, 0x1, R11 ;  /* 0x0000000103037824 */ /* 0x000fe200078e020b */
[----:B-----5:R-:W-:Y:S01]  /*2830*/  SHF.R.S32.HI R13, RZ, 0x1f, R38 ;  /* 0x0000001fff0d7819 */ /* 0x020fe20000011426 */
[----:B------:R-:W-:Y:S01]  /*2840*/  IMAD.IADD R21, R11, 0x1, R21 ;  /* 0x000000010b157824 */ /* 0x000fe200078e0215 */
[----:B------:R-:W-:Y:S01]  /*2850*/  LEA.HI R8, R8, R9, RZ, 0x4 ;  /* 0x0000000908087211 */ /* 0x000fe200078f20ff */
[----:B------:R-:W-:Y:S01]  /*2860*/  IMAD.SHL.U32 R10, R10, 0x40, RZ ;  /* 0x000000400a0a7824 */ /* 0x000fe200078e00ff */
[----:B------:R-:W-:Y:S01]  /*2870*/  SHF.L.U64.HI R52, R4, 0x6, R5 ;  /* 0x0000000604347819 */ /* 0x000fe20000010205 */
[C---:B------:R-:W-:Y:S01]  /*2880*/  IMAD R12, R13.reuse, R6, RZ ;  /* 0x000000060d0c7224 */ /* 0x040fe200078e02ff */
[--C-:B------:R-:W-:Y:S01]  /*2890*/  LOP3.LUT R9, R202, 0x70, R8.reuse, 0xf8, !PT ;  /* 0x00000070ca097812 */ /* 0x100fe200078ef808 */
[----:B------:R-:W-:Y:S01]  /*28a0*/  IMAD R13, R13, R4, RZ ;  /* 0x000000040d0d7224 */ /* 0x000fe200078e02ff */
[----:B------:R-:W-:Y:S01]  /*28b0*/  LOP3.LUT R11, R209, 0x70, R8, 0xf8, !PT ;  /* 0x00000070d10b7812 */ /* 0x000fe200078ef808 */
[----:B------:R-:W-:Y:S01]  /*28c0*/  IMAD R61, R38, R7, R12 ;  /* 0x00000007263d7224 */ /* 0x000fe200078e020c */
[----:B------:R-:W-:Y:S01]  /*28d0*/  LOP3.LUT R10, R10, 0xffffe000, RZ, 0xc0, !PT ;  /* 0xffffe0000a0a7812 */ /* 0x000fe200078ec0ff */
[----:B------:R-:W-:Y:S01]  /*28e0*/  IMAD.WIDE.U32 R2, R38, R6, R2 ;  /* 0x0000000626027225 */ /* 0x000fe200078e0002 */
[----:B------:R-:W-:-:S02]  /*28f0*/  LOP3.LUT R9, R9, R27, RZ, 0x3c, !PT ;  /* 0x0000001b09097212 */ /* 0x000fc400078e3cff */
[----:B------:R-:W-:Y:S01]  /*2900*/  LOP3.LUT R11, R11, R26, RZ, 0x3c, !PT ;  /* 0x0000001a0b0b7212 */ /* 0x000fe200078e3cff */
[----:B------:R-:W-:Y:S01]  /*2910*/  IMAD.WIDE.U32 R20, R38, R6, R20 ;  /* 0x0000000626147225 */ /* 0x000fe200078e0014 */
[----:B------:R-:W-:Y:S02]  /*2920*/  LOP3.LUT R62, R8, 0xfffffff0, RZ, 0xc0, !PT ;  /* 0xfffffff0083e7812 */ /* 0x000fe400078ec0ff */
[-C--:B------:R-:W-:Y:S01]  /*2930*/  IADD3 R46, R9, R10.reuse, R203 ;  /* 0x0000000a092e7210 */ /* 0x080fe20007ffe0cb */
[C---:B------:R-:W-:Y:S01]  /*2940*/  IMAD R13, R38.reuse, R5, R13 ;  /* 0x00000005260d7224 */ /* 0x040fe200078e020d */
[----:B------:R-:W-:Y:S01]  /*2950*/  IADD3 R47, R11, R10, R212 ;  /* 0x0000000a0b2f7210 */ /* 0x000fe20007ffe0d4 */
[-C--:B------:R-:W-:Y:S01]  /*2960*/  IMAD.WIDE.U32 R36, R38, R4.reuse, R36 ;  /* 0x0000000426247225 */ /* 0x080fe200078e0024 */
[----:B------:R-:W-:Y:S02]  /*2970*/  SHF.L.U64.HI R53, R4, 0x5, R5 ;  /* 0x0000000504357819 */ /* 0x000fe40000010205 */
[----:B------:R-:W-:Y:S01]  /*2980*/  SHF.L.U32 R57, R57, 0x1, RZ ;  /* 0x0000000139397819 */ /* 0x000fe200000006ff */
[----:B------:R-:W-:Y:S01]  /*2990*/  IMAD.WIDE.U32 R40, R38, R4, R40 ;  /* 0x0000000426287225 */ /* 0x000fe200078e0028 */
[----:B------:R-:W-:-:S02]  /*29a0*/  ISETP.GE.AND P1, PT, R16, UR4, PT ;  /* 0x0000000410007c0c */ /* 0x000fc4000bf26270 */
[----:B------:R-:W-:Y:S01]  /*29b0*/  ISETP.GE.AND P2, PT, R184, UR4, PT ;  /* 0x00000004b8007c0c */ /* 0x000fe2000bf46270 */
[----:B------:R-:W-:Y:S01]  /*29c0*/  IMAD.IADD R60, R3, 0x1, R61 ;  /* 0x00000001033c7824 */ /* 0x000fe200078e023d */
[----:B------:R-:W-:Y:S01]  /*29d0*/  SHF.R.S32.HI R65, RZ, 0x4, R8 ;  /* 0x00000004ff417819 */ /* 0x000fe20000011408 */
[----:B------:R-:W-:Y:S01]  /*29e0*/  IMAD.IADD R45, R45, 0x1, R24 ;  /* 0x000000012d2d7824 */ /* 0x000fe200078e0218 */
[----:B------:R-:W-:Y:S01]  /*29f0*/  SHF.R.S32.HI R66, RZ, 0x1f, R62 ;  /* 0x0000001fff427819 */ /* 0x000fe2000001143e */
[C---:B------:R-:W-:Y:S02]  /*2a00*/  IMAD.SHL.U32 R50, R6.reuse, 0x40, RZ ;  /* 0x0000004006327824 */ /* 0x040fe400078e00ff */
[----:B------:R-:W-:Y:S02]  /*2a10*/  IMAD.SHL.U32 R51, R6, 0x20, RZ ;  /* 0x0000002006337824 */ /* 0x000fe400078e00ff */
[C---:B------:R-:W-:Y:S02]  /*2a20*/  IMAD.SHL.U32 R54, R4.reuse, 0x40, RZ ;  /* 0x0000004004367824 */ /* 0x040fe400078e00ff */
[----:B------:R-:W-:-:S02]  /*2a30*/  IMAD.SHL.U32 R55, R4, 0x20, RZ ;  /* 0x0000002004377824 */ /* 0x000fc400078e00ff */
[----:B------:R-:W-:Y:S02]  /*2a40*/  VIADD R56, R14, 0x8 ;  /* 0x000000080e387836 */ /* 0x000fe40000000000 */
[----:B------:R-:W-:Y:S02]  /*2a50*/  IMAD R58, R58, 0x20, R187 ;  /* 0x000000203a3a7824 */ /* 0x000fe400078e02bb */
[----:B------:R-:W-:Y:S02]  /*2a60*/  IMAD.IADD R61, R61, 0x1, R21 ;  /* 0x000000013d3d7824 */ /* 0x000fe400078e0215 */
[----:B------:R-:W-:Y:S02]  /*2a70*/  IMAD.IADD R63, R37, 0x1, R13 ;  /* 0x00000001253f7824 */ /* 0x000fe400078e020d */
[----:B------:R-:W-:Y:S01]  /*2a80*/  IMAD.IADD R64, R13, 0x1, R41 ;  /* 0x000000010d407824 */ /* 0x000fe200078e0229 */
[----:B------:R-:W-:Y:S01]  /*2a90*/  @!P6 BAR.SYNC.DEFER_BLOCKING 0x9, 0x100 ;  /* 0x024400000000eb1d */ /* 0x000fe20000010000 */
[----:B------:R-:W-:-:S07]  /*2aa0*/  SHF.R.S32.HI R59, RZ, 0x1f, R0 ;  /* 0x0000001fff3b7819 */ /* 0x000fce0000011400 */
.L_x_1844:
[----:B------:R-:W0:Y:S01]  /*2ab0*/  LDC R72, c[0x0][0x430] ;  /* 0x00010c00ff487b82 */ /* 0x000e220000000800 */
[----:B------:R-:W-:Y:S02]  /*2ac0*/  VIADD R42, R42, 0xffffffff ;  /* 0xffffffff2a2a7836 */ /* 0x000fe40000000000 */
[----:B------:R-:W-:Y:S02]  /*2ad0*/  IMAD.MOV.U32 R71, RZ, RZ, RZ ;  /* 0x000000ffff477224 */ /* 0x000fe400078e00ff */
[----:B------:R-:W-:-:S03]  /*2ae0*/  IMAD R4, R42, 0x40, R58 ;  /* 0x000000402a047824 */ /* 0x000fc600078e023a */
[----:B------:R-:W1:Y:S01]  /*2af0*/  LDC R78, c[0x0][0x3f4] ;  /* 0x0000fd00ff4e7b82 */ /* 0x000e620000000800 */
[----:B------:R-:W-:Y:S01]  /*2b00*/  IMAD.IADD R12, R45, 0x1, R4 ;  /* 0x000000012d0c7824 */ /* 0x000fe200078e0204 */
[----:B------:R-:W-:-:S03]  /*2b10*/  ISETP.GE.AND P3, PT, R4, R39, PT ;  /* 0x000000270400720c */ /* 0x000fc60003f66270 */
[----:B------:R-:W-:Y:S01]  /*2b20*/  IMAD.MOV.U32 R8, RZ, RZ, R12 ;  /* 0x000000ffff087224 */ /* 0x000fe200078e000c */
[----:B------:R-:W-:Y:S02]  /*2b30*/  ISETP.GT.OR P3, PT, R58, 0x3f, P3 ;  /* 0x0000003f3a00780c */ /* 0x000fe40001f64670 */
[----:B0-----:R-:W-:-:S11]  /*2b40*/  ISETP.NE.AND P4, PT, R72, 0x1, PT ;  /* 0x000000014800780c */ /* 0x001fd60003f85270 */
[----:B------:R-:W0:Y:S08]  /*2b50*/  @!P3 LDC.64 R6, c[0x0][0x428] ;  /* 0x00010a00ff06bb82 */ /* 0x000e300000000a00 */
[----:B--2---:R-:W2:Y:S08]  /*2b60*/  @!P3 LDC.64 R4, c[0x0][0x418] ;  /* 0x00010600ff04bb82 */ /* 0x004eb00000000a00 */
[----:B----4-:R-:W3:Y:S08]  /*2b70*/  @P4 LDC R9, c[0x0][0x434] ;  /* 0x00010d00ff094b82 */ /* 0x010ef00000000800 */
[----:B------:R-:W4:Y:S01]  /*2b80*/  @P4 LDC R10, c[0x0][0x438] ;  /* 0x00010e00ff0a4b82 */ /* 0x000f220000000800 */
[----:B---3--:R-:W-:-:S05]  /*2b90*/  @P4 IMAD.HI.U32 R9, R12, R9, RZ ;  /* 0x000000090c094227 */ /* 0x008fca00078e00ff */
[----:B----4-:R-:W-:Y:S01]  /*2ba0*/  @P4 SHF.R.U32.HI R8, RZ, R10, R9 ;  /* 0x0000000aff084219 */ /* 0x010fe20000011609 */
[----:B0-----:R-:W-:-:S03]  /*2bb0*/  @!P3 IMAD R10, R59, R6, RZ ;  /* 0x000000063b0ab224 */ /* 0x001fc600078e02ff */
[----:B------:R-:W-:Y:S01]  /*2bc0*/  @!P3 SHF.R.S32.HI R9, RZ, 0x1f, R8 ;  /* 0x0000001fff09b819 */ /* 0x000fe20000011408 */
[C---:B------:R-:W-:Y:S02]  /*2bd0*/  @!P3 IMAD R11, R0.reuse, R7, R10 ;  /* 0x00000007000bb224 */ /* 0x040fe400078e020a */
[----:B------:R-:W-:-:S04]  /*2be0*/  @!P3 IMAD.WIDE.U32 R6, R0, R6, R8 ;  /* 0x000000060006b225 */ /* 0x000fc800078e0008 */
[----:B------:R-:W-:Y:S01]  /*2bf0*/  @!P3 IMAD.IADD R7, R7, 0x1, R11 ;  /* 0x000000010707b824 */ /* 0x000fe200078e020b */
[----:B--2---:R-:W-:-:S04]  /*2c00*/  @!P3 LEA R4, P4, R6, R4, 0x2 ;  /* 0x000000040604b211 */ /* 0x004fc800078810ff */
[----:B------:R-:W-:Y:S02]  /*2c10*/  @!P3 LEA.HI.X R5, R6, R5, R7, 0x2, P4 ;  /* 0x000000050605b211 */ /* 0x000fe400020f1407 */
[----:B------:R-:W-:-:S03]  /*2c20*/  SHF.R.U32.HI R13, RZ, 0x3, R202 ;  /* 0x00000003ff0d7819 */ /* 0x000fc600000116ca */
[----:B------:R0:W5:Y:S01]  /*2c30*/  @!P3 LDG.E R71, desc[UR36][R4.64] ;  /* 0x000000240447b981 */ /* 0x000162000c1e1900 */
[----:B-1----:R-:W-:Y:S01]  /*2c40*/  ISETP.GE.AND P3, PT, R78, 0x1, PT ;  /* 0x000000014e00780c */ /* 0x002fe20003f66270 */
[----:B------:R-:W-:Y:S01]  /*2c50*/  IMAD.MOV R7, RZ, RZ, -R8 ;  /* 0x000000ffff077224 */ /* 0x000fe200078e0a08 */
[----:B------:R-:W-:Y:S01]  /*2c60*/  LOP3.LUT R6, R202, 0x70, R16, 0xf8, !PT ;  /* 0x00000070ca067812 */ /* 0x000fe200078ef810 */
[----:B------:R-:W-:Y:S05]  /*2c70*/  YIELD ;  /* 0x0000000000007946 */ /* 0x000fea0003800000 */
[----:B------:R-:W-:Y:S01]  /*2c80*/  LOP3.LUT R6, R203, R6, R13, 0xf6, !PT ;  /* 0x00000006cb067212 */ /* 0x000fe200078ef60d */
[----:B------:R-:W-:Y:S01]  /*2c90*/  IMAD R72, R72, R7, R12 ;  /* 0x0000000748487224 */ /* 0x000fe200078e020c */
[----:B------:R-:W-:Y:S01]  /*2ca0*/  ISETP.GT.AND P4, PT, R42, R43, PT ;  /* 0x0000002b2a00720c */ /* 0x000fe20003f84270 */
[----:B------:R-:W-:Y:S02]  /*2cb0*/  BSSY B0, `(.L_x_1791) ;  /* 0x00004bf000007945 */ /* 0x000fe40003800000 */
[----:B------:R-:W-:Y:S01]  /*2cc0*/  IMAD R7, R185, 0x4000, R6 ;  /* 0x00004000b9077824 */ /* 0x000fe200078e0206 */
[----:B------:R-:W-:-:S04]  /*2cd0*/  P2R R67, PR, RZ, 0x10 ;  /* 0x00000010ff437803 */ /* 0x000fc80000000000 */
[----:B------:R-:W-:Y:S01]  /*2ce0*/  IADD3 R70, R22, R7, RZ ;  /* 0x0000000716467210 */ /* 0x000fe20007ffe0ff */
[----:B0-----:R-:W-:Y:S06]  /*2cf0*/  @!P3 BRA `(.L_x_1792) ;  /* 0x0000004400dcb947 */ /* 0x001fec0003800000 */
[----:B------:R-:W-:Y:S01]  /*2d00*/  SHF.R.S32.HI R73, RZ, 0x1f, R72 ;  /* 0x0000001fff497819 */ /* 0x000fe20000011448 */
[----:B------:R-:W-:Y:S01]  /*2d10*/  ULDC.64 UR4, c[0x0][0x300] ;  /* 0x0000c00000047ab9 */ /* 0x000fe20000000a00 */
[----:B-----5:R-:W-:Y:S01]  /*2d20*/  SHF.R.S32.HI R74, RZ, 0x1f, R71 ;  /* 0x0000001fff4a7819 */ /* 0x020fe20000011447 */
[----:B------:R-:W-:Y:S01]  /*2d30*/  IMAD.WIDE.U32 R4, R72, UR4, RZ ;  /* 0x0000000448047c25 */ /* 0x000fe2000f8e00ff */
[----:B------:R-:W-:-:S03]  /*2d40*/  ULDC.64 UR6, c[0x0][0x2e8] ;  /* 0x0000ba0000067ab9 */ /* 0x000fc60000000a00 */
[----:B------:R-:W-:Y:S02]  /*2d50*/  IMAD R7, R73, UR4, RZ ;  /* 0x0000000449077c24 */ /* 0x000fe4000f8e02ff */
[----:B------:R-:W-:Y:S02]  /*2d60*/  IMAD R8, R52, R42, RZ ;  /* 0x0000002a34087224 */ /* 0x000fe400078e02ff */
[----:B------:R-:W-:Y:S01]  /*2d70*/  IMAD R7, R72, UR5, R7 ;  /* 0x0000000548077c24 */ /* 0x000fe2000f8e0207 */
[----:B------:R-:W-:Y:S01]  /*2d80*/  ULDC.64 UR4, c[0x0][0x310] ;  /* 0x0000c40000047ab9 */ /* 0x000fe20000000a00 */
[----:B------:R-:W-:Y:S02]  /*2d90*/  IMAD R75, R42, -0x40, R39 ;  /* 0xffffffc02a4b7824 */ /* 0x000fe400078e0227 */
[----:B------:R-:W-:Y:S02]  /*2da0*/  IMAD R6, R74, UR4, RZ ;  /* 0x000000044a067c24 */ /* 0x000fe4000f8e02ff */
[----:B------:R-:W-:Y:S01]  /*2db0*/  IMAD.IADD R5, R5, 0x1, R7 ;  /* 0x0000000105057824 */ /* 0x000fe200078e0207 */
[----:B------:R-:W-:Y:S01]  /*2dc0*/  VIMNMX R75, R75, 0x40, PT ;  /* 0x000000404b4b7848 */ /* 0x000fe20003fe0100 */
[----:B------:R-:W-:-:S02]  /*2dd0*/  IMAD R7, R71, UR5, R6 ;  /* 0x0000000547077c24 */ /* 0x000fc4000f8e0206 */
[----:B------:R-:W-:Y:S01]  /*2de0*/  IMAD.WIDE.U32 R4, R71, UR4, R4 ;  /* 0x0000000447047c25 */ /* 0x000fe2000f8e0004 */
[----:B------:R-:W-:-:S03]  /*2df0*/  ULDC.64 UR4, c[0x0][0x308] ;  /* 0x0000c20000047ab9 */ /* 0x000fc60000000a00 */
[----:B------:R-:W-:Y:S01]  /*2e00*/  IMAD.IADD R5, R5, 0x1, R7 ;  /* 0x0000000105057824 */ /* 0x000fe200078e0207 */
[----:B------:R-:W-:Y:S01]  /*2e10*/  SHF.R.S32.HI R7, RZ, 0x1f, R42 ;  /* 0x0000001fff077819 */ /* 0x000fe2000001142a */
[----:B------:R-:W-:Y:S02]  /*2e20*/  IMAD R6, R48, R42, RZ ;  /* 0x0000002a30067224 */ /* 0x000fe400078e02ff */
[C---:B------:R-:W-:Y:S01]  /*2e30*/  IMAD.WIDE.U32 R4, R188.reuse, UR4, R4 ;  /* 0x00000004bc047c25 */ /* 0x040fe2000f8e0004 */
[----:B------:R-:W-:Y:S02]  /*2e40*/  ULDC.U8 UR4, c[0x0][0x410] ;  /* 0x0001040000047ab9 */ /* 0x000fe40000000000 */
[----:B------:R-:W-:Y:S01]  /*2e50*/  ISETP.NE.AND P3, PT, RZ, UR4, PT ;  /* 0x00000004ff007c0c */ /* 0x000fe2000bf65270 */
[----:B------:R-:W-:Y:S01]  /*2e60*/  IMAD R80, R188, UR5, R5 ;  /* 0x00000005bc507c24 */ /* 0x000fe2000f8e0205 */
[----:B------:R-:W-:Y:S01]  /*2e70*/  IADD3 R79, P4, R4, UR6, RZ ;  /* 0x00000006044f7c10 */ /* 0x000fe2000ff9e0ff */
[----:B------:R-:W-:-:S02]  /*2e80*/  IMAD R9, R7, R50, R6 ;  /* 0x0000003207097224 */ /* 0x000fc400078e0206 */
[----:B------:R-:W-:Y:S01]  /*2e90*/  IMAD R11, R7, R54, R8 ;  /* 0x00000036070b7224 */ /* 0x000fe200078e0208 */
[----:B------:R-:W-:Y:S01]  /*2ea0*/  IADD3.X R80, R80, UR7, RZ, P4, !PT ;  /* 0x0000000750507c10 */ /* 0x000fe2000a7fe4ff */
[----:B------:R-:W-:-:S04]  /*2eb0*/  IMAD.WIDE.U32 R6, R50, R42, RZ ;  /* 0x0000002a32067225 */ /* 0x000fc800078e00ff */
[----:B------:R-:W-:-:S04]  /*2ec0*/  IMAD.WIDE.U32 R4, R54, R42, RZ ;  /* 0x0000002a36047225 */ /* 0x000fc800078e00ff */
[----:B------:R-:W-:Y:S02]  /*2ed0*/  IMAD.IADD R14, R7, 0x1, R9 ;  /* 0x00000001070e7824 */ /* 0x000fe400078e0209 */
[----:B------:R-:W-:Y:S01]  /*2ee0*/  IMAD.IADD R76, R5, 0x1, R11 ;  /* 0x00000001054c7824 */ /* 0x000fe200078e020b */
[----:B------:R-:W-:Y:S06]  /*2ef0*/  @!P3 BRA `(.L_x_1793) ;  /* 0x00000020009cb947 */ /* 0x000fec0003800000 */
[----:B------:R-:W-:Y:S01]  /*2f00*/  ISETP.GE.AND P3, PT, R187, R75, PT ;  /* 0x0000004bbb00720c */ /* 0x000fe20003f66270 */
[----:B------:R-:W-:Y:S01]  /*2f10*/  BSSY B1, `(.L_x_1794) ;  /* 0x0000017000017945 */ /* 0x000fe20003800000 */
[----:B------:R-:W-:Y:S02]  /*2f20*/  CS2R R8, SRZ ;  /* 0x0000000000087805 */ /* 0x000fe4000001ff00 */
[----:B------:R-:W-:Y:S02]  /*2f30*/  CS2R R30, SRZ ;  /* 0x00000000001e7805 */ /* 0x000fe4000001ff00 */
[----:B------:R-:W-:Y:S02]  /*2f40*/  CS2R R34, SRZ ;  /* 0x0000000000227805 */ /* 0x000fe4000001ff00 */
[----:B------:R-:W-:Y:S02]  /*2f50*/  CS2R R32, SRZ ;  /* 0x0000000000207805 */ /* 0x000fe4000001ff00 */
[----:B------:R-:W-:-:S03]  /*2f60*/  CS2R R68, SRZ ;  /* 0x0000000000447805 */ /* 0x000fc6000001ff00 */
[----:B------:R-:W-:Y:S05]  /*2f70*/  @P3 BRA `(.L_x_1795) ;  /* 0x0000000000403947 */ /* 0x000fea0003800000 */
        /* <DEDUP_REMOVED lines=16> */
.L_x_1795:
[----:B------:R-:W-:Y:S05]  /*3080*/  BSYNC B1 ;  /* 0x0000000000017941 */ /* 0x000fea0003800000 */
.L_x_1794:
[----:B0-----:R-:W-:Y:S01]  /*3090*/  VIADD R10, R187, 0x20 ;  /* 0x00000020bb0a7836 */ /* 0x001fe20000000000 */
[----:B------:R-:W-:Y:S01]  /*30a0*/  BSSY B1, `(.L_x_1796) ;  /* 0x000001c000017945 */ /* 0x000fe20003800000 */
[----:B------:R-:W-:Y:S02]  /*30b0*/  CS2R R26, SRZ ;  /* 0x00000000001a7805 */ /* 0x000fe4000001ff00 */
[----:B------:R-:W-:Y:S01]  /*30c0*/  CS2R R24, SRZ ;  /* 0x0000000000187805 */ /* 0x000fe2000001ff00 */
[----:B-----5:R-:W-:Y:S01]  /*30d0*/  IMAD.MOV.U32 R86, RZ, RZ, R30 ;  /* 0x000000ffff567224 */ /* 0x020fe200078e001e */
[----:B------:R-:W-:Y:S01]  /*30e0*/  ISETP.GE.AND P4, PT, R10, R75, PT ;  /* 0x0000004b0a00720c */ /* 0x000fe20003f86270 */
[----:B------:R-:W-:Y:S01]  /*30f0*/  IMAD.MOV.U32 R88, RZ, RZ, R34 ;  /* 0x000000ffff587224 */ /* 0x000fe200078e0022 */
[----:B------:R-:W-:-:S11]  /*3100*/  CS2R R28, SRZ ;  /* 0x00000000001c7805 */ /* 0x000fd6000001ff00 */
        /* <DEDUP_REMOVED lines=21> */
.L_x_1797:
[----:B------:R-:W-:Y:S05]  /*3260*/  BSYNC B1 ;  /* 0x0000000000017941 */ /* 0x000fea0003800000 */
.L_x_1796:
[----:B------:R-:W-:Y:S01]  /*3270*/  UISETP.NE.AND UP0, UPT, UR61, 0x3, UPT ;  /* 0x000000033d00788c */ /* 0x000fe2000bf05270 */
[----:B------:R-:W-:Y:S02]  /*3280*/  IMAD.MOV.U32 R87, RZ, RZ, R32 ;  /* 0x000000ffff577224 */ /* 0x000fe400078e0020 */
[----:B------:R-:W-:Y:S02]  /*3290*/  IMAD.MOV.U32 R89, RZ, RZ, R68 ;  /* 0x000000ffff597224 */ /* 0x000fe400078e0044 */
[----:B-----5:R-:W-:Y:S01]  /*32a0*/  IMAD.MOV.U32 R82, RZ, RZ, R8 ;  /* 0x000000ffff527224 */ /* 0x020fe200078e0008 */
[----:B------:R-:W-:Y:S01]  /*32b0*/  PLOP3.LUT P5, PT, PT, PT, UP0, 0x80, 0x0 ;  /* 0x000000000000781c */ /* 0x000fe20003faf008 */
[----:B------:R-:W-:Y:S02]  /*32c0*/  IMAD.MOV.U32 R84, RZ, RZ, R26 ;  /* 0x000000ffff547224 */ /* 0x000fe400078e001a */
[----:B------:R-:W-:Y:S02]  /*32d0*/  IMAD.MOV.U32 R83, RZ, RZ, R24 ;  /* 0x000000ffff537224 */ /* 0x000fe400078e0018 */
[----:B------:R-:W-:-:S08]  /*32e0*/  IMAD.MOV.U32 R85, RZ, RZ, R28 ;  /* 0x000000ffff557224 */ /* 0x000fd000078e001c */
[----:B------:R-:W-:Y:S05]  /*32f0*/  @!P5 BRA `(.L_x_1798) ;  /* 0x000000000004d947 */ /* 0x000fea0003800000 */
[----:B------:R-:W-:Y:S01]  /*3300*/  BPT.TRAP 0x1 ;  /* 0x000000040000795c */ /* 0x000fe20000300000 */
.L_x_1798:
[----:B------:R-:W-:Y:S01]  /*3310*/  LEA R76, R185, R22, 0x3 ;  /* 0x00000016b94c7211 */ /* 0x000fe200078e18ff */
[----:B------:R-:W-:Y:S01]  /*3320*/  BSSY B1, `(.L_x_1799) ;  /* 0x0000004000017945 */ /* 0x000fe20003800000 */
[----:B------:R-:W-:-:S04]  /*3330*/  SHF.L.U32 R77, R200, 0x1f, RZ ;  /* 0x0000001fc84d7819 */ /* 0x000fc800000006ff */
[----:B------:R-:W1:Y:S02]  /*3340*/  SYNCS.PHASECHK.TRANS64.TRYWAIT P6, [R76+URZ+0x28490], R77 ;  /* 0x0284904d4c0075a7 */ /* 0x000e6400080c017f */
[----:B-1----:R-:W-:Y:S05]  /*3350*/  @!P6 BRA `(.L_x_1800) ;  /* 0x00000290000ce947 */ /* 0x002fea0003800000 */
.L_x_2184:
[----:B------:R-:W-:Y:S05]  /*3360*/  BSYNC B1 ;  /* 0x0000000000017941 */ /* 0x000fea0003800000 */
.L_x_1799:
[----:B------:R-:W-:-:S03]  /*3370*/  UMOV UR4, 0xffffffff ;  /* 0xffffffff00047882 */ /* 0x000fc60000000000 */
[----:B------:R-:W-:Y:S05]  /*3380*/  BRA.DIV UR4, `(.L_x_1801) ;  /* 0x0000029204147947 */ /* 0x000fea000b800000 */
[----:B------:R2:W3:Y:S04]  /*3390*/  SHFL.IDX PT, R81, R80, RZ, 0x181f ;  /* 0x00181fff50517589 */ /* 0x0004e800000e0000 */
[----:B------:R2:W4:Y:S02]  /*33a0*/  SHFL.IDX PT, R14, R79, RZ, 0x181f ;  /* 0x00181fff4f0e7589 */ /* 0x00052400000e0000 */
.L_x_2188:
[----:B------:R-:W-:Y:S04]  /*33b0*/  BSSY B1, `(.L_x_1802) ;  /* 0x00000ec000017945 */ /* 0x000fe80003800000 */
[----:B------:R-:W-:Y:S05]  /*33c0*/  @P3 BRA `(.L_x_1803) ;  /* 0x0000000c00a83947 */ /* 0x000fea0003800000 */
[----:B------:R-:W-:Y:S04]  /*33d0*/  BSSY B2, `(.L_x_1804) ;  /* 0x0000075000027945 */ /* 0x000fe80003800000 */
        /* <DEDUP_REMOVED lines=9> */
[----:B------:R-:W-:Y:S02]  /*3470*/  SHF.R.U32.HI R13, RZ, 0x18, R35 ;  /* 0x00000018ff0d7819 */ /* 0x000fe40000011623 */
[--C-:B------:R-:W-:Y:S02]  /*3480*/  SHF.R.U32.HI R68, RZ, 0x8, R69.reuse ;  /* 0x00000008ff447819 */ /* 0x100fe40000011645 */
[----:B------:R-:W-:Y:S02]  /*3490*/  LOP3.LUT R15, R69, 0xff, RZ, 0xc0, !PT ;  /* 0x000000ff450f7812 */ /* 0x000fe400078ec0ff */
[----:B------:R-:W-:-:S02]  /*34a0*/  SHF.R.U32.HI R34, RZ, 0x18, R69 ;  /* 0x00000018ff227819 */ /* 0x000fc40000011645 */
[----:B------:R-:W-:Y:S02]  /*34b0*/  SHF.R.U32.HI R92, RZ, 0x10, R35 ;  /* 0x00000010ff5c7819 */ /* 0x000fe40000011623 */
[----:B------:R-:W-:Y:S01]  /*34c0*/  PRMT R13, R13, 0x654, R12 ;  /* 0x000006540d0d7816 */ /* 0x000fe2000000000c */
[----:B------:R-:W-:Y:S01]  /*34d0*/  IMAD.SHL.U32 R12, R91, 0x100, RZ ;  /* 0x000001005b0c7824 */ /* 0x000fe200078e00ff */
[----:B------:R-:W-:Y:S01]  /*34e0*/  PRMT R35, R34, 0x654, R15 ;  /* 0x0000065422237816 */ /* 0x000fe2000000000f */
[----:B------:R-:W-:Y:S01]  /*34f0*/  IMAD.SHL.U32 R34, R68, 0x100, RZ ;  /* 0x0000010044227824 */ /* 0x000fe200078e00ff */
[----:B------:R-:W-:Y:S01]  /*3500*/  SHF.R.U32.HI R90, RZ, 0x10, R69 ;  /* 0x00000010ff5a7819 */ /* 0x000fe20000011645 */
[----:B0-----:R-:W-:Y:S01]  /*3510*/  IMAD.MOV.U32 R15, RZ, RZ, R4 ;  /* 0x000000ffff0f7224 */ /* 0x001fe200078e0004 */
[----:B------:R-:W-:Y:S01]  /*3520*/  LOP3.LUT R13, R13, 0xff00, R12, 0xf8, !PT ;  /* 0x0000ff000d0d7812 */ /* 0x000fe200078ef80c */
[----:B------:R-:W-:Y:S01]  /*3530*/  IMAD.U32 R12, R92, 0x10000, RZ ;  /* 0x000100005c0c7824 */ /* 0x000fe200078e00ff */
[----:B------:R-:W-:Y:S01]  /*3540*/  LOP3.LUT R69, R35, 0xff00, R34, 0xf8, !PT ;  /* 0x0000ff0023457812 */ /* 0x000fe200078ef822 */
[----:B------:R-:W-:Y:S01]  /*3550*/  IMAD.U32 R34, R90, 0x10000, RZ ;  /* 0x000100005a227824 */ /* 0x000fe200078e00ff */
[----:B------:R-:W-:-:S02]  /*3560*/  F2FP.F16.E4M3.UNPACK_B R4, R5 ;  /* 0x00000005ff04723e */ /* 0x000fc400020006ff */
[----:B------:R-:W-:Y:S02]  /*3570*/  F2FP.F16.E4M3.UNPACK_B R35, R89.H1 ;  /* 0x00000059ff23723e */ /* 0x000fe400030006ff */
[----:B------:R-:W-:Y:S02]  /*3580*/  LOP3.LUT R12, R13, 0xff0000, R12, 0xf8, !PT ;  /* 0x00ff00000d0c7812 */ /* 0x000fe400078ef80c */
[----:B------:R-:W-:Y:S01]  /*3590*/  LOP3.LUT R13, R69, 0xff0000, R34, 0xf8, !PT ;  /* 0x00ff0000450d7812 */ /* 0x000fe200078ef822 */
[--C-:B------:R-:W-:Y:S01]  /*35a0*/  HADD2.F32 R34, -RZ, R4.reuse.H1_H1 ;  /* 0x30000004ff227230 */ /* 0x100fe20000004100 */
[----:B------:R-:W-:Y:S01]  /*35b0*/  F2FP.F16.E4M3.UNPACK_B R69, R88.H1 ;  /* 0x00000058ff45723e */ /* 0x000fe200030006ff */
[--C-:B------:R-:W-:Y:S01]  /*35c0*/  HADD2.F32 R93, -RZ, R35.reuse.H0_H0 ;  /* 0x20000023ff5d7230 */ /* 0x100fe20000004100 */
[----:B------:R-:W-:Y:S01]  /*35d0*/  F2FP.F16.E4M3.UNPACK_B R5, R5.H1 ;  /* 0x00000005ff05723e */ /* 0x000fe200030006ff */
[----:B------:R-:W-:Y:S01]  /*35e0*/  HADD2.F32 R4, -RZ, R4.H0_H0 ;  /* 0x20000004ff047230 */ /* 0x000fe20000004100 */
[----:B------:R-:W-:Y:S01]  /*35f0*/  F2FP.F16.E4M3.UNPACK_B R89, R89 ;  /* 0x00000059ff59723e */ /* 0x000fe200020006ff */
[----:B------:R-:W-:-:S02]  /*3600*/  HADD2.F32 R90, -RZ, R35.H1_H1 ;  /* 0x30000023ff5a7230 */ /* 0x000fc40000004100 */
[-C--:B------:R-:W-:Y:S01]  /*3610*/  FMUL.FTZ R95, R34, R93.reuse ;  /* 0x0000005d225f7220 */ /* 0x080fe20000410000 */
[----:B------:R-:W-:Y:S01]  /*3620*/  HADD2.F32 R91, -RZ, R69.H0_H0 ;  /* 0x20000045ff5b7230 */ /* 0x000fe20000004100 */
[----:B------:R-:W-:Y:S01]  /*3630*/  F2FP.F16.E4M3.UNPACK_B R88, R88 ;  /* 0x00000058ff58723e */ /* 0x000fe200020006ff */
[--C-:B------:R-:W-:Y:S02]  /*3640*/  HADD2.F32 R68, -RZ, R5.reuse.H1_H1 ;  /* 0x30000005ff447230 */ /* 0x100fe40000004100 */
[----:B------:R-:W-:Y:S02]  /*3650*/  HADD2.F32 R35, -RZ, R5.H0_H0 ;  /* 0x20000005ff237230 */ /* 0x000fe40000004100 */
[----:B------:R-:W-:Y:S01]  /*3660*/  FMUL.FTZ R5, R4, R93 ;  /* 0x0000005d04057220 */ /* 0x000fe20000410000 */
[----:B------:R-:W-:Y:S02]  /*3670*/  HADD2.F32 R69, -RZ, R69.H1_H1 ;  /* 0x30000045ff457230 */ /* 0x000fe40000004100 */
[-C--:B------:R-:W-:Y:S01]  /*3680*/  FMUL.FTZ R92, R68, R90.reuse ;  /* 0x0000005a445c7220 */ /* 0x080fe20000410000 */
[-C--:B------:R-:W-:Y:S01]  /*3690*/  FFMA.FTZ R4, R4, R91.reuse, -R95 ;  /* 0x0000005b04047223 */ /* 0x080fe2000001085f */
[----:B------:R-:W-:Y:S01]  /*36a0*/  FFMA.FTZ R5, R34, R91, R5 ;  /* 0x0000005b22057223 */ /* 0x000fe20000010005 */
[C---:B------:R-:W-:Y:S01]  /*36b0*/  FMUL.FTZ R93, R35.reuse, R90 ;  /* 0x0000005a235d7220 */ /* 0x040fe20000410000 */
[----:B------:R-:W-:Y:S01]  /*36c0*/  F2FP.F16.E4M3.UNPACK_B R34, R15.H1 ;  /* 0x0000000fff22723e */ /* 0x000fe200030006ff */
[----:B------:R-:W-:Y:S01]  /*36d0*/  FFMA.FTZ R94, R35, R69, -R92 ;  /* 0x00000045235e7223 */ /* 0x000fe2000001085c */
[----:B------:R-:W-:Y:S01]  /*36e0*/  F2FP.F16.E4M3.UNPACK_B R15, R15 ;  /* 0x0000000fff0f723e */ /* 0x000fe200020006ff */
[----:B------:R-:W-:Y:S01]  /*36f0*/  FFMA.FTZ R95, R68, R69, R93 ;  /* 0x00000045445f7223 */ /* 0x000fe2000001005d */
[----:B------:R-:W-:-:S02]  /*3700*/  HADD2.F32 R90, -RZ, R89.H1_H1 ;  /* 0x30000059ff5a7230 */ /* 0x000fc40000004100 */
[--C-:B------:R-:W-:Y:S02]  /*3710*/  HADD2.F32 R68, -RZ, R34.reuse.H0_H0 ;  /* 0x20000022ff447230 */ /* 0x100fe40000004100 */
[----:B------:R-:W-:Y:S02]  /*3720*/  HADD2.F32 R69, -RZ, R34.H1_H1 ;  /* 0x30000022ff457230 */ /* 0x000fe40000004100 */
        /* <DEDUP_REMOVED lines=11> */
[-C--:B------:R-:W-:Y:S01]  /*37e0*/  FFMA.FTZ R15, R34, R88.reuse, -R91 ;  /* 0x00000058220f7223 */ /* 0x080fe2000001085b */
[----:B------:R-:W-:Y:S01]  /*37f0*/  FFMA.FTZ R34, R35, R88, R90 ;  /* 0x0000005823227223 */ /* 0x000fe2000001005a */
[----:B------:R-:W-:-:S02]  /*3800*/  F2FP.F16.E4M3.UNPACK_B R88, R7.H1 ;  /* 0x00000007ff58723e */ /* 0x000fc400030006ff */
[----:B------:R-:W-:Y:S02]  /*3810*/  F2FP.SATFINITE.E4M3.F32.PACK_AB_MERGE_C R35, R95, R94, RZ ;  /* 0x0000005e5f23723e */ /* 0x000fe400048070ff */
[----:B------:R-:W-:Y:S01]  /*3820*/  F2FP.SATFINITE.E4M3.F32.PACK_AB_MERGE_C R68, R69, R68, RZ ;  /* 0x000000444544723e */ /* 0x000fe200048070ff */
[--C-:B------:R-:W-:Y:S01]  /*3830*/  HADD2.F32 R89, -RZ, R88.reuse.H0_H0 ;  /* 0x20000058ff597230 */ /* 0x100fe20000004100 */
[-C--:B------:R-:W-:Y:S01]  /*3840*/  F2FP.F16.E4M3.UNPACK_B R95, R13.reuse.H1 ;  /* 0x0000000dff5f723e */ /* 0x080fe200030006ff */
[----:B------:R-:W-:Y:S01]  /*3850*/  HADD2.F32 R88, -RZ, R88.H1_H1 ;  /* 0x30000058ff587230 */ /* 0x000fe20000004100 */
[----:B------:R-:W-:Y:S02]  /*3860*/  F2FP.F16.E4M3.UNPACK_B R69, R6.H1 ;  /* 0x00000006ff45723e */ /* 0x000fe400030006ff */
[----:B------:R-:W-:Y:S01]  /*3870*/  F2FP.F16.E4M3.UNPACK_B R94, R13 ;  /* 0x0000000dff5e723e */ /* 0x000fe200020006ff */
[----:B------:R-:W-:Y:S01]  /*3880*/  HADD2.F32 R92, -RZ, R95.H1_H1 ;  /* 0x3000005fff5c7230 */ /* 0x000fe20000004100 */
[-C--:B------:R-:W-:Y:S01]  /*3890*/  F2FP.F16.E4M3.UNPACK_B R91, R12.reuse.H1 ;  /* 0x0000000cff5b723e */ /* 0x080fe200030006ff */
[----:B------:R-:W-:Y:S01]  /*38a0*/  HADD2.F32 R13, -RZ, R69.H1_H1 ;  /* 0x30000045ff0d7230 */ /* 0x000fe20000004100 */
[----:B------:R-:W-:Y:S01]  /*38b0*/  F2FP.F16.E4M3.UNPACK_B R90, R12 ;  /* 0x0000000cff5a723e */ /* 0x000fe200020006ff */
[----:B------:R-:W-:-:S02]  /*38c0*/  HADD2.F32 R96, -RZ, R94.H1_H1 ;  /* 0x3000005eff607230 */ /* 0x000fc40000004100 */
[CC--:B------:R-:W-:Y:S01]  /*38d0*/  FMUL.FTZ R12, R88.reuse, R92.reuse ;  /* 0x0000005c580c7220 */ /* 0x0c0fe20000410000 */
[----:B------:R-:W-:Y:S02]  /*38e0*/  HADD2.F32 R69, -RZ, R69.H0_H0 ;  /* 0x20000045ff457230 */ /* 0x000fe40000004100 */
[----:B------:R-:W-:Y:S01]  /*38f0*/  FMUL.FTZ R97, R89, R92 ;  /* 0x0000005c59617220 */ /* 0x000fe20000410000 */
[----:B------:R-:W-:Y:S02]  /*3900*/  HADD2.F32 R93, -RZ, R91.H1_H1 ;  /* 0x3000005bff5d7230 */ /* 0x000fe40000004100 */
[-C--:B------:R-:W-:Y:S01]  /*3910*/  FMUL.FTZ R98, R13, R96.reuse ;  /* 0x000000600d627220 */ /* 0x080fe20000410000 */
[----:B------:R-:W-:Y:S01]  /*3920*/  HADD2.F32 R92, -RZ, R90.H1_H1 ;  /* 0x3000005aff5c7230 */ /* 0x000fe20000004100 */
[----:B------:R-:W-:Y:S01]  /*3930*/  F2FP.F16.E4M3.UNPACK_B R7, R7 ;  /* 0x00000007ff07723e */ /* 0x000fe200020006ff */
[----:B------:R-:W-:Y:S01]  /*3940*/  FMUL.FTZ R96, R69, R96 ;  /* 0x0000006045607220 */ /* 0x000fe20000410000 */
[----:B------:R-:W-:Y:S01]  /*3950*/  F2FP.F16.E4M3.UNPACK_B R6, R6 ;  /* 0x00000006ff06723e */ /* 0x000fe200020006ff */
[-C--:B------:R-:W-:Y:S01]  /*3960*/  FFMA.FTZ R12, R89, R93.reuse, -R12 ;  /* 0x0000005d590c7223 */ /* 0x080fe2000001080c */
[----:B------:R-:W-:Y:S01]  /*3970*/  FFMA.FTZ R97, R88, R93, R97 ;  /* 0x0000005d58617223 */ /* 0x000fe20000010061 */
[-C--:B------:R-:W-:Y:S01]  /*3980*/  FFMA.FTZ R98, R69, R92.reuse, -R98 ;  /* 0x0000005c45627223 */ /* 0x080fe20000010862 */
[----:B------:R-:W-:Y:S01]  /*3990*/  FFMA.FTZ R93, R13, R92, R96 ;  /* 0x0000005c0d5d7223 */ /* 0x000fe20000010060 */
[--C-:B------:R-:W-:Y:S01]  /*39a0*/  HADD2.F32 R13, -RZ, R7.reuse.H0_H0 ;  /* 0x20000007ff0d7230 */ /* 0x100fe20000004100 */
[----:B------:R-:W-:Y:S01]  /*39b0*/  F2FP.SATFINITE.E4M3.F32.PACK_AB_MERGE_C R5, R5, R4, R35 ;  /* 0x000000040505723e */ /* 0x000fe20004807023 */
[----:B------:R-:W-:Y:S01]  /*39c0*/  HADD2.F32 R69, -RZ, R7.H1_H1 ;  /* 0x30000007ff457230 */ /* 0x000fe20000004100 */
[----:B------:R-:W-:Y:S01]  /*39d0*/  F2FP.SATFINITE.E4M3.F32.PACK_AB_MERGE_C R12, R97, R12, RZ ;  /* 0x0000000c610c723e */ /* 0x000fe200048070ff */
[----:B------:R-:W-:Y:S01]  /*39e0*/  HADD2.F32 R92, -RZ, R95.H0_H0 ;  /* 0x2000005fff5c7230 */ /* 0x000fe20000004100 */
[----:B------:R-:W-:Y:S01]  /*39f0*/  F2FP.SATFINITE.E4M3.F32.PACK_AB_MERGE_C R93, R93, R98, RZ ;  /* 0x000000625d5d723e */ /* 0x000fe200048070ff */
[--C-:B------:R-:W-:Y:S01]  /*3a00*/  HADD2.F32 R7, -RZ, R6.reuse.H0_H0 ;  /* 0x20000006ff077230 */ /* 0x100fe20000004100 */
[----:B------:R-:W-:Y:S01]  /*3a10*/  F2FP.SATFINITE.E4M3.F32.PACK_AB_MERGE_C R4, R34, R15, R68 ;  /* 0x0000000f2204723e */ /* 0x000fe20004807044 */
[----:B------:R-:W-:-:S02]  /*3a20*/  HADD2.F32 R6, -RZ, R6.H1_H1 ;  /* 0x30000006ff067230 */ /* 0x000fc40000004100 */
[-C--:B------:R-:W-:Y:S01]  /*3a30*/  FMUL.FTZ R96, R69, R92.reuse ;  /* 0x0000005c45607220 */ /* 0x080fe20000410000 */
[----:B------:R-:W-:Y:S02]  /*3a40*/  HADD2.F32 R94, -RZ, R94.H0_H0 ;  /* 0x2000005eff5e7230 */ /* 0x000fe40000004100 */
[----:B------:R-:W-:Y:S01]  /*3a50*/  FMUL.FTZ R100, R13, R92 ;  /* 0x0000005c0d647220 */ /* 0x000fe20000410000 */
[----:B------:R-:W-:Y:S02]  /*3a60*/  HADD2.F32 R88, -RZ, R91.H0_H0 ;  /* 0x2000005bff587230 */ /* 0x000fe40000004100 */
[----:B------:R-:W-:Y:S02]  /*3a70*/  HADD2.F32 R90, -RZ, R90.H0_H0 ;  /* 0x2000005aff5a7230 */ /* 0x000fe40000004100 */
[CC--:B------:R-:W-:Y:S01]  /*3a80*/  FMUL.FTZ R92, R6.reuse, R94.reuse ;  /* 0x0000005e065c7220 */ /* 0x0c0fe20000410000 */
[----:B------:R-:W-:Y:S01]  /*3a90*/  FMUL.FTZ R89, R7, R94 ;  /* 0x0000005e07597220 */ /* 0x000fe20000410000 */
[-C--:B------:R-:W-:Y:S01]  /*3aa0*/  FFMA.FTZ R96, R13, R88.reuse, -R96 ;  /* 0x000000580d607223 */ /* 0x080fe20000010860 */
[----:B------:R-:W-:Y:S01]  /*3ab0*/  FFMA.FTZ R69, R69, R88, R100 ;  /* 0x0000005845457223 */ /* 0x000fe20000010064 */
[-C--:B------:R-:W-:Y:S01]  /*3ac0*/  FFMA.FTZ R92, R7, R90.reuse, -R92 ;  /* 0x0000005a075c7223 */ /* 0x080fe2000001085c */
[----:B------:R-:W-:-:S03]  /*3ad0*/  FFMA.FTZ R89, R6, R90, R89 ;  /* 0x0000005a06597223 */ /* 0x000fc60000010059 */
[----:B------:R-:W-:Y:S02]  /*3ae0*/  F2FP.SATFINITE.E4M3.F32.PACK_AB_MERGE_C R7, R69, R96, R12 ;  /* 0x000000604507723e */ /* 0x000fe4000480700c */
[----:B------:R-:W-:-:S07]  /*3af0*/  F2FP.SATFINITE.E4M3.F32.PACK_AB_MERGE_C R6, R89, R92, R93 ;  /* 0x0000005c5906723e */ /* 0x000fce000480705d */
.L_x_1807:
[----:B------:R-:W-:Y:S05]  /*3b00*/  BSYNC B3 ;  /* 0x0000000000037941 */ /* 0x000fea0003800000 */
.L_x_1806:
[----:B0-----:R0:W-:Y:S02]  /*3b10*/  ST.E.128 desc[UR36][R10.64], R4 ;  /* 0x000000040a007985 */ /* 0x0011e4000c101d24 */
.L_x_1805:
[----:B------:R-:W-:Y:S05]  /*3b20*/  BSYNC B2 ;  /* 0x0000000000027941 */ /* 0x000fea0003800000 */
.L_x_1804:
        /* <DEDUP_REMOVED lines=13> */
[----:B------:R-:W-:Y:S02]  /*3c00*/  PRMT R12, R15, 0x654, R12 ;  /* 0x000006540f0c7816 */ /* 0x000fe4000000000c */
[----:B------:R-:W-:Y:S01]  /*3c10*/  PRMT R15, R14, 0x654, R13 ;  /* 0x000006540e0f7816 */ /* 0x000fe2000000000d */
[----:B------:R-:W-:Y:S01]  /*3c20*/  IMAD.SHL.U32 R13, R34, 0x100, RZ ;  /* 0x00000100220d7824 */ /* 0x000fe200078e00ff */
[----:B------:R-:W-:Y:S01]  /*3c30*/  SHF.R.U32.HI R31, RZ, 0x10, R31 ;  /* 0x00000010ff1f7819 */ /* 0x000fe2000001161f */
[----:B------:R-:W-:Y:S01]  /*3c40*/  IMAD.SHL.U32 R30, R30, 0x100, RZ ;  /* 0x000001001e1e7824 */ /* 0x000fe200078e00ff */
[----:B------:R-:W-:Y:S01]  /*3c50*/  SHF.R.U32.HI R32, RZ, 0x10, R33 ;  /* 0x00000010ff207819 */ /* 0x000fe20000011621 */
[----:B0-----:R-:W-:Y:S01]  /*3c60*/  IMAD.MOV.U32 R14, RZ, RZ, R4 ;  /* 0x000000ffff0e7224 */ /* 0x001fe200078e0004 */
[----:B------:R-:W-:Y:S01]  /*3c70*/  LOP3.LUT R12, R12, 0xff00, R13, 0xf8, !PT ;  /* 0x0000ff000c0c7812 */ /* 0x000fe200078ef80d */
[----:B------:R-:W-:Y:S01]  /*3c80*/  IMAD.U32 R13, R31, 0x10000, RZ ;  /* 0x000100001f0d7824 */ /* 0x000fe200078e00ff */
[----:B------:R-:W-:Y:S01]  /*3c90*/  LOP3.LUT R15, R15, 0xff00, R30, 0xf8, !PT ;  /* 0x0000ff000f0f7812 */ /* 0x000fe200078ef81e */
[----:B------:R-:W-:Y:S01]  /*3ca0*/  IMAD.U32 R32, R32, 0x10000, RZ ;  /* 0x0001000020207824 */ /* 0x000fe200078e00ff */
[----:B------:R-:W-:-:S02]  /*3cb0*/  F2FP.F16.E4M3.UNPACK_B R30, R87.H1 ;  /* 0x00000057ff1e723e */ /* 0x000fc400030006ff */
[-C--:B------:R-:W-:Y:S02]  /*3cc0*/  F2FP.F16.E4M3.UNPACK_B R4, R5.reuse ;  /* 0x00000005ff04723e */ /* 0x080fe400020006ff */
[----:B------:R-:W-:Y:S01]  /*3cd0*/  LOP3.LUT R12, R12, 0xff0000, R13, 0xf8, !PT ;  /* 0x00ff00000c0c7812 */ /* 0x000fe200078ef80d */
[----:B------:R-:W-:Y:S01]  /*3ce0*/  HADD2.F32 R34, -RZ, R30.H0_H0 ;  /* 0x2000001eff227230 */ /* 0x000fe20000004100 */
        /* <DEDUP_REMOVED lines=23> */
[--C-:B------:R-:W-:Y:S01]  /*3e60*/  HADD2.F32 R32, -RZ, R15.reuse.H1_H1 ;  /* 0x3000000fff207230 */ /* 0x100fe20000004100 */
[----:B------:R-:W-:Y:S01]  /*3e70*/  F2FP.F16.E4M3.UNPACK_B R81, R13 ;  /* 0x0000000dff51723e */ /* 0x000fe200020006ff */
[----:B------:R-:W-:Y:S01]  /*3e80*/  HADD2.F32 R31, -RZ, R15.H0_H0 ;  /* 0x2000000fff1f7230 */ /* 0x000fe20000004100 */
[----:B------:R-:W-:Y:S01]  /*3e90*/  F2FP.F16.E4M3.UNPACK_B R35, R12 ;  /* 0x0000000cff23723e */ /* 0x000fe200020006ff */
[----:B------:R-:W-:-:S02]  /*3ea0*/  HADD2.F32 R87, -RZ, R87.H0_H0 ;  /* 0x20000057ff577230 */ /* 0x000fc40000004100 */
[-C--:B------:R-:W-:Y:S01]  /*3eb0*/  FMUL.FTZ R68, R32, R33.reuse ;  /* 0x0000002120447220 */ /* 0x080fe20000410000 */
[--C-:B------:R-:W-:Y:S02]  /*3ec0*/  HADD2.F32 R30, -RZ, R14.reuse.H1_H1 ;  /* 0x3000000eff1e7230 */ /* 0x100fe40000004100 */
[----:B------:R-:W-:Y:S01]  /*3ed0*/  FMUL.FTZ R33, R31, R33 ;  /* 0x000000211f217220 */ /* 0x000fe20000410000 */
[----:B------:R-:W-:Y:S02]  /*3ee0*/  HADD2.F32 R15, -RZ, R14.H0_H0 ;  /* 0x2000000eff0f7230 */ /* 0x000fe40000004100 */
        /* <DEDUP_REMOVED lines=8> */
[----:B------:R-:W-:Y:S01]  /*3f70*/  F2FP.F16.E4M3.UNPACK_B R33, R7.H1 ;  /* 0x00000007ff21723e */ /* 0x000fe200030006ff */
[--C-:B------:R-:W-:Y:S01]  /*3f80*/  HADD2.F32 R87, -RZ, R81.reuse.H1_H1 ;  /* 0x30000051ff577230 */ /* 0x100fe20000004100 */
[----:B------:R-:W-:Y:S01]  /*3f90*/  F2FP.F16.E4M3.UNPACK_B R86, R13.H1 ;  /* 0x0000000dff56723e */ /* 0x000fe200030006ff */
[----:B------:R-:W-:Y:S01]  /*3fa0*/  HADD2.F32 R81, -RZ, R81.H0_H0 ;  /* 0x20000051ff517230 */ /* 0x000fe20000004100 */
[----:B------:R-:W-:Y:S01]  /*3fb0*/  F2FP.SATFINITE.E4M3.F32.PACK_AB_MERGE_C R31, R32, R31, RZ ;  /* 0x0000001f201f723e */ /* 0x000fe200048070ff */
[--C-:B------:R-:W-:Y:S01]  /*3fc0*/  HADD2.F32 R34, -RZ, R33.reuse.H0_H0 ;  /* 0x20000021ff227230 */ /* 0x100fe20000004100 */
[----:B------:R-:W-:Y:S01]  /*3fd0*/  F2FP.SATFINITE.E4M3.F32.PACK_AB_MERGE_C R30, R88, R69, RZ ;  /* 0x00000045581e723e */ /* 0x000fe200048070ff */
[----:B------:R-:W-:Y:S01]  /*3fe0*/  HADD2.F32 R33, -RZ, R33.H1_H1 ;  /* 0x30000021ff217230 */ /* 0x000fe20000004100 */
[----:B------:R-:W-:Y:S01]  /*3ff0*/  F2FP.F16.E4M3.UNPACK_B R32, R6.H1 ;  /* 0x00000006ff20723e */ /* 0x000fe200030006ff */
[----:B------:R-:W-:Y:S01]  /*4000*/  HADD2.F32 R88, -RZ, R86.H1_H1 ;  /* 0x30000056ff587230 */ /* 0x000fe20000004100 */
[----:B------:R-:W-:Y:S01]  /*4010*/  F2FP.F16.E4M3.UNPACK_B R68, R12.H1 ;  /* 0x0000000cff44723e */ /* 0x000fe200030006ff */
[----:B------:R-:W-:Y:S01]  /*4020*/  HADD2.F32 R12, -RZ, R35.H1_H1 ;  /* 0x30000023ff0c7230 */ /* 0x000fe20000004100 */
[----:B------:R-:W-:Y:S01]  /*4030*/  F2FP.F16.E4M3.UNPACK_B R7, R7 ;  /* 0x00000007ff07723e */ /* 0x000fe200020006ff */
[----:B------:R-:W-:-:S02]  /*4040*/  HADD2.F32 R13, -RZ, R32.H1_H1 ;  /* 0x30000020ff0d7230 */ /* 0x000fc40000004100 */
[-C--:B------:R-:W-:Y:S01]  /*4050*/  FMUL.FTZ R89, R33, R88.reuse ;  /* 0x0000005821597220 */ /* 0x080fe20000410000 */
[----:B------:R-:W-:Y:S02]  /*4060*/  HADD2.F32 R69, -RZ, R68.H1_H1 ;  /* 0x30000044ff457230 */ /* 0x000fe40000004100 */
[C---:B------:R-:W-:Y:S01]  /*4070*/  FMUL.FTZ R90, R34.reuse, R88 ;  /* 0x00000058225a7220 */ /* 0x040fe20000410000 */
[----:B------:R-:W-:Y:S01]  /*4080*/  HADD2.F32 R32, -RZ, R32.H0_H0 ;  /* 0x20000020ff207230 */ /* 0x000fe20000004100 */
[----:B------:R-:W-:Y:S01]  /*4090*/  F2FP.F16.E4M3.UNPACK_B R6, R6 ;  /* 0x00000006ff06723e */ /* 0x000fe200020006ff */
[----:B------:R-:W-:Y:S02]  /*40a0*/  HADD2.F32 R86, -RZ, R86.H0_H0 ;  /* 0x20000056ff567230 */ /* 0x000fe40000004100 */
[----:B------:R-:W-:Y:S01]  /*40b0*/  FFMA.FTZ R88, R34, R69, -R89 ;  /* 0x0000004522587223 */ /* 0x000fe20000010859 */
[-C--:B------:R-:W-:Y:S01]  /*40c0*/  FMUL.FTZ R89, R13, R87.reuse ;  /* 0x000000570d597220 */ /* 0x080fe20000410000 */
[----:B------:R-:W-:Y:S01]  /*40d0*/  FMUL.FTZ R34, R32, R87 ;  /* 0x0000005720227220 */ /* 0x000fe20000410000 */
[----:B------:R-:W-:Y:S01]  /*40e0*/  FFMA.FTZ R69, R33, R69, R90 ;  /* 0x0000004521457223 */ /* 0x000fe2000001005a */
[----:B------:R-:W-:-:S02]  /*40f0*/  HADD2.F32 R68, -RZ, R68.H0_H0 ;  /* 0x20000044ff447230 */ /* 0x000fc40000004100 */
[-C--:B------:R-:W-:Y:S01]  /*4100*/  FFMA.FTZ R89, R32, R12.reuse, -R89 ;  /* 0x0000000c20597223 */ /* 0x080fe20000010859 */
[----:B------:R-:W-:Y:S01]  /*4110*/  FFMA.FTZ R34, R13, R12, R34 ;  /* 0x0000000c0d227223 */ /* 0x000fe20000010022 */
[--C-:B------:R-:W-:Y:S01]  /*4120*/  HADD2.F32 R12, -RZ, R7.reuse.H0_H0 ;  /* 0x20000007ff0c7230 */ /* 0x100fe20000004100 */
[----:B------:R-:W-:Y:S01]  /*4130*/  F2FP.SATFINITE.E4M3.F32.PACK_AB_MERGE_C R69, R69, R88, RZ ;  /* 0x000000584545723e */ /* 0x000fe200048070ff */
[----:B------:R-:W-:Y:S01]  /*4140*/  HADD2.F32 R13, -RZ, R7.H1_H1 ;  /* 0x30000007ff0d7230 */ /* 0x000fe20000004100 */
[----:B------:R-:W-:Y:S01]  /*4150*/  F2FP.SATFINITE.E4M3.F32.PACK_AB_MERGE_C R5, R5, R4, R30 ;  /* 0x000000040505723e */ /* 0x000fe2000480701e */
[--C-:B------:R-:W-:Y:S01]  /*4160*/  HADD2.F32 R7, -RZ, R6.reuse.H0_H0 ;  /* 0x20000006ff077230 */ /* 0x100fe20000004100 */
[----:B------:R-:W-:Y:S01]  /*4170*/  F2FP.SATFINITE.E4M3.F32.PACK_AB_MERGE_C R34, R34, R89, RZ ;  /* 0x000000592222723e */ /* 0x000fe200048070ff */
[----:B------:R-:W-:Y:S02]  /*4180*/  HADD2.F32 R6, -RZ, R6.H1_H1 ;  /* 0x30000006ff067230 */ /* 0x000fe40000004100 */
[----:B------:R-:W-:Y:S01]  /*4190*/  FMUL.FTZ R33, R13, R86 ;  /* 0x000000560d217220 */ /* 0x000fe20000410000 */
[----:B------:R-:W-:-:S02]  /*41a0*/  HADD2.F32 R35, -RZ, R35.H0_H0 ;  /* 0x20000023ff237230 */ /* 0x000fc40000004100 */
[----:B------:R-:W-:Y:S01]  /*41b0*/  FMUL.FTZ R86, R12, R86 ;  /* 0x000000560c567220 */ /* 0x000fe20000410000 */
[----:B------:R-:W-:Y:S01]  /*41c0*/  F2FP.SATFINITE.E4M3.F32.PACK_AB_MERGE_C R4, R15, R14, R31 ;  /* 0x0000000e0f04723e */ /* 0x000fe2000480701f */
[-C--:B------:R-:W-:Y:S01]  /*41d0*/  FMUL.FTZ R32, R6, R81.reuse ;  /* 0x0000005106207220 */ /* 0x080fe20000410000 */
[----:B------:R-:W-:Y:S01]  /*41e0*/  FMUL.FTZ R81, R7, R81 ;  /* 0x0000005107517220 */ /* 0x000fe20000410000 */
[-C--:B------:R-:W-:Y:S01]  /*41f0*/  FFMA.FTZ R33, R12, R68.reuse, -R33 ;  /* 0x000000440c217223 */ /* 0x080fe20000010821 */
[----:B------:R-:W-:Y:S01]  /*4200*/  FFMA.FTZ R86, R13, R68, R86 ;  /* 0x000000440d567223 */ /* 0x000fe20000010056 */
[-C--:B------:R-:W-:Y:S01]  /*4210*/  FFMA.FTZ R32, R7, R35.reuse, -R32 ;  /* 0x0000002307207223 */ /* 0x080fe20000010820 */
[----:B------:R-:W-:-:S03]  /*4220*/  FFMA.FTZ R81, R6, R35, R81 ;  /* 0x0000002306517223 */ /* 0x000fc60000010051 */
[----:B------:R-:W-:Y:S02]  /*4230*/  F2FP.SATFINITE.E4M3.F32.PACK_AB_MERGE_C R7, R86, R33, R69 ;  /* 0x000000215607723e */ /* 0x000fe40004807045 */
[----:B------:R-:W-:-:S07]  /*4240*/  F2FP.SATFINITE.E4M3.F32.PACK_AB_MERGE_C R6, R81, R32, R34 ;  /* 0x000000205106723e */ /* 0x000fce0004807022 */
.L_x_1809:
[----:B------:R-:W-:Y:S05]  /*4250*/  BSYNC B2 ;  /* 0x0000000000027941 */ /* 0x000fea0003800000 */
.L_x_1808:
[----:B0-----:R0:W-:Y:S02]  /*4260*/  ST.E.128 desc[UR36][R10.64], R4 ;  /* 0x000000040a007985 */ /* 0x0011e4000c101d24 */
.L_x_1803:
[----:B------:R-:W-:Y:S05]  /*4270*/  BSYNC B1 ;  /* 0x0000000000017941 */ /* 0x000fea0003800000 */
.L_x_1802:
[----:B------:R-:W-:-:S03]  /*4280*/  UMOV UR4, 0xffffffff ;  /* 0xffffffff00047882 */ /* 0x000fc60000000000 */
[----:B------:R-:W-:Y:S05]  /*4290*/  BRA.DIV UR4, `(.L_x_1810) ;  /* 0x0000028204987947 */ /* 0x000fea000b800000 */
[----:B--2---:R-:W2:Y:S04]  /*42a0*/  SHFL.IDX PT, R80, R80, 0x1, 0x181f ;  /* 0x00381f0050507f89 */ /* 0x004ea800000e0000 */
[----:B----4-:R4:W0:Y:S02]  /*42b0*/  SHFL.IDX PT, R14, R79, 0x1, 0x181f ;  /* 0x00381f004f0e7f89 */ /* 0x01082400000e0000 */
.L_x_2192:
[----:B------:R-:W-:Y:S05]  /*42c0*/  @P4 BRA `(.L_x_1811) ;  /* 0x0000003400744947 */ /* 0x000fea0003800000 */
[----:B------:R-:W-:Y:S04]  /*42d0*/  BSSY B1, `(.L_x_1812) ;  /* 0x0000076000017945 */ /* 0x000fe80003800000 */
[----:B------:R-:W-:Y:S05]  /*42e0*/  @P1 BRA `(.L_x_1813) ;  /* 0x0000000400d01947 */ /* 0x000fea0003800000 */
[----:B0-----:R0:W0:Y:S01]  /*42f0*/  LDS.128 R4, [R70+0x21000] ;  /* 0x0210000046047984 */ /* 0x0010220000000c00 */
[----:B------:R-:W-:Y:S01]  /*4300*/  IADD3 R10, P3, R16, R14, RZ ;  /* 0x0000000e100a7210 */ /* 0x000fe20007f7e0ff */
[----:B------:R-:W-:Y:S04]  /*4310*/  BSSY B2, `(.L_x_1814) ;  /* 0x0000070000027945 */ /* 0x000fe80003800000 */
[----:B--2---:R-:W-:Y:S01]  /*4320*/  IMAD.X R11, R80, 0x1, R17, P3 ;  /* 0x00000001500b7824 */ /* 0x004fe200018e0611 */
[----:B------:R-:W-:-:S13]  /*4330*/  ISETP.GE.AND P3, PT, R18, R78, PT ;  /* 0x0000004e1200720c */ /* 0x000fda0003f66270 */
[----:B------:R-:W-:Y:S05]  /*4340*/  @P3 BRA `(.L_x_1815) ;  /* 0x0000000400b03947 */ /* 0x000fea0003800000 */
[----:B------:R-:W-:Y:S02]  /*4350*/  SHF.R.U32.HI R15, RZ, 0x8, R29 ;  /* 0x00000008ff0f7819 */ /* 0x000fe4000001161d */
[--C-:B------:R-:W-:Y:S02]  /*4360*/  SHF.R.U32.HI R33, RZ, 0x18, R27.reuse ;  /* 0x00000018ff217819 */ /* 0x100fe4000001161b */
[----:B------:R-:W-:Y:S02]  /*4370*/  LOP3.LUT R12, R27, 0xff, RZ, 0xc0, !PT ;  /* 0x000000ff1b0c7812 */ /* 0x000fe400078ec0ff */
[----:B------:R-:W-:Y:S02]  /*4380*/  SHF.R.U32.HI R31, RZ, 0x8, R27 ;  /* 0x00000008ff1f7819 */ /* 0x000fe4000001161b */
[----:B------:R-:W-:Y:S02]  /*4390*/  SHF.R.U32.HI R26, RZ, 0x18, R29 ;  /* 0x00000018ff1a7819 */ /* 0x000fe4000001161d */
[----:B------:R-:W-:-:S02]  /*43a0*/  LOP3.LUT R13, R29, 0xff, RZ, 0xc0, !PT ;  /* 0x000000ff1d0d7812 */ /* 0x000fc400078ec0ff */
[----:B------:R-:W-:Y:S02]  /*43b0*/  SHF.R.U32.HI R30, RZ, 0x10, R27 ;  /* 0x00000010ff1e7819 */ /* 0x000fe4000001161b */
[----:B------:R-:W-:Y:S01]  /*43c0*/  SHF.R.U32.HI R28, RZ, 0x10, R29 ;  /* 0x00000010ff1c7819 */ /* 0x000fe2000001161d */
[----:B------:R-:W-:Y:S01]  /*43d0*/  IMAD.SHL.U32 R29, R15, 0x100, RZ ;  /* 0x000001000f1d7824 */ /* 0x000fe200078e00ff */
[----:B------:R-:W-:Y:S01]  /*43e0*/  PRMT R12, R33, 0x654, R12 ;  /* 0x00000654210c7816 */ /* 0x000fe2000000000c */
[----:B0-----:R-:W-:Y:S01]  /*43f0*/  IMAD.MOV.U32 R15, RZ, RZ, R4 ;  /* 0x000000ffff0f7224 */ /* 0x001fe200078e0004 */
[----:B------:R-:W-:Y:S02]  /*4400*/  SHF.L.U32 R27, R31, 0x8, RZ ;  /* 0x000000081f1b7819 */ /* 0x000fe400000006ff */
[----:B------:R-:W-:Y:S01]  /*4410*/  PRMT R26, R26, 0x654, R13 ;  /* 0x000006541a1a7816 */ /* 0x000fe2000000000d */
[----:B------:R-:W-:Y:S01]  /*4420*/  IMAD.MOV.U32 R13, RZ, RZ, R5 ;  /* 0x000000ffff0d7224 */ /* 0x000fe200078e0005 */
        /* <DEDUP_REMOVED lines=32> */
[----:B------:R-:W-:Y:S01]  /*4630*/  HADD2.F32 R29, -RZ, R26.H1_H1 ;  /* 0x3000001aff1d7230 */ /* 0x000fe20000004100 */
[----:B---3--:R-:W-:Y:S01]  /*4640*/  F2FP.SATFINITE.E4M3.F32.PACK_AB_MERGE_C R81, R35, R34, RZ ;  /* 0x000000222351723e */ /* 0x008fe200048070ff */
[--C-:B------:R-:W-:Y:S02]  /*4650*/  HADD2.F32 R26, -RZ, R15.reuse.H0_H0 ;  /* 0x2000000fff1a7230 */ /* 0x100fe40000004100 */
[-C--:B------:R-:W-:Y:S01]  /*4660*/  FMUL.FTZ R32, R28, R30.reuse ;  /* 0x0000001e1c207220 */ /* 0x080fe20000410000 */
[----:B------:R-:W-:Y:S02]  /*4670*/  HADD2.F32 R27, -RZ, R15.H1_H1 ;  /* 0x3000000fff1b7230 */ /* 0x000fe40000004100 */
[----:B------:R-:W-:Y:S01]  /*4680*/  FMUL.FTZ R33, R29, R30 ;  /* 0x0000001e1d217220 */ /* 0x000fe20000410000 */
[----:B------:R-:W-:Y:S01]  /*4690*/  HADD2.F32 R85, -RZ, R85.H0_H0 ;  /* 0x20000055ff557230 */ /* 0x000fe20000004100 */
[----:B------:R-:W-:Y:S01]  /*46a0*/  F2FP.F16.E4M3.UNPACK_B R34, R12.H1 ;  /* 0x0000000cff22723e */ /* 0x000fe200030006ff */
[----:B------:R-:W-:-:S02]  /*46b0*/  HADD2.F32 R15, -RZ, R84.H1_H1 ;  /* 0x30000054ff0f7230 */ /* 0x000fc40000004100 */
[----:B------:R-:W-:Y:S02]  /*46c0*/  HADD2.F32 R84, -RZ, R84.H0_H0 ;  /* 0x20000054ff547230 */ /* 0x000fe40000004100 */
[-C--:B------:R-:W-:Y:S01]  /*46d0*/  FMUL.FTZ R31, R27, R85.reuse ;  /* 0x000000551b1f7220 */ /* 0x080fe20000410000 */
[----:B------:R-:W-:Y:S01]  /*46e0*/  FMUL.FTZ R30, R26, R85 ;  /* 0x000000551a1e7220 */ /* 0x000fe20000410000 */
[-C--:B------:R-:W-:Y:S01]  /*46f0*/  FFMA.FTZ R33, R28, R15.reuse, -R33 ;  /* 0x0000000f1c217223 */ /* 0x080fe20000010821 */
[----:B------:R-:W-:Y:S01]  /*4700*/  FFMA.FTZ R32, R29, R15, R32 ;  /* 0x0000000f1d207223 */ /* 0x000fe20000010020 */
[-C--:B------:R-:W-:Y:S01]  /*4710*/  FFMA.FTZ R15, R26, R84.reuse, -R31 ;  /* 0x000000541a0f7223 */ /* 0x080fe2000001081f */
[----:B------:R-:W-:Y:S01]  /*4720*/  F2FP.F16.E4M3.UNPACK_B R28, R7.H1 ;  /* 0x00000007ff1c723e */ /* 0x000fe200030006ff */
[----:B------:R-:W-:Y:S01]  /*4730*/  FFMA.FTZ R26, R27, R84, R30 ;  /* 0x000000541b1a7223 */ /* 0x000fe2000001001e */
[----:B------:R-:W-:Y:S01]  /*4740*/  F2FP.F16.E4M3.UNPACK_B R27, R6.H1 ;  /* 0x00000006ff1b723e */ /* 0x000fe200030006ff */
[----:B------:R-:W-:Y:S01]  /*4750*/  HADD2.F32 R68, -RZ, R34.H1_H1 ;  /* 0x30000022ff447230 */ /* 0x000fe20000004100 */
[----:B----4-:R-:W-:Y:S01]  /*4760*/  F2FP.SATFINITE.E4M3.F32.PACK_AB_MERGE_C R79, R32, R33, RZ ;  /* 0x00000021204f723e */ /* 0x010fe200048070ff */
[--C-:B------:R-:W-:Y:S01]  /*4770*/  HADD2.F32 R29, -RZ, R28.reuse.H0_H0 ;  /* 0x2000001cff1d7230 */ /* 0x100fe20000004100 */
[----:B------:R-:W-:Y:S01]  /*4780*/  F2FP.F16.E4M3.UNPACK_B R33, R12 ;  /* 0x0000000cff21723e */ /* 0x000fe200020006ff */
[----:B------:R-:W-:Y:S01]  /*4790*/  HADD2.F32 R28, -RZ, R28.H1_H1 ;  /* 0x3000001cff1c7230 */ /* 0x000fe20000004100 */
[-C--:B------:R-:W-:Y:S01]  /*47a0*/  F2FP.F16.E4M3.UNPACK_B R30, R5.reuse ;  /* 0x00000005ff1e723e */ /* 0x080fe200020006ff */
[----:B------:R-:W-:Y:S01]  /*47b0*/  HADD2.F32 R12, -RZ, R27.H1_H1 ;  /* 0x3000001bff0c7230 */ /* 0x000fe20000004100 */
[----:B------:R-:W-:Y:S01]  /*47c0*/  F2FP.F16.E4M3.UNPACK_B R31, R5.H1 ;  /* 0x00000005ff1f723e */ /* 0x000fe200030006ff */
[----:B------:R-:W-:-:S02]  /*47d0*/  HADD2.F32 R35, -RZ, R33.H1_H1 ;  /* 0x30000021ff237230 */ /* 0x000fc40000004100 */
        /* <DEDUP_REMOVED lines=12> */
[----:B------:R-:W-:Y:S02]  /*48a0*/  HADD2.F32 R5, -RZ, R6.H0_H0 ;  /* 0x20000006ff057230 */ /* 0x000fe40000004100 */
[-C--:B------:R-:W-:Y:S01]  /*48b0*/  FFMA.FTZ R69, R28, R32.reuse, R69 ;  /* 0x000000201c457223 */ /* 0x080fe20000010045 */
[----:B------:R-:W-:Y:S02]  /*48c0*/  HADD2.F32 R7, -RZ, R7.H1_H1 ;  /* 0x30000007ff077230 */ /* 0x000fe40000004100 */
[----:B------:R-:W-:Y:S01]  /*48d0*/  FFMA.FTZ R84, R29, R32, -R84 ;  /* 0x000000201d547223 */ /* 0x000fe20000010854 */
[----:B------:R-:W-:Y:S01]  /*48e0*/  HADD2.F32 R34, -RZ, R34.H0_H0 ;  /* 0x20000022ff227230 */ /* 0x000fe20000004100 */
[----:B------:R-:W-:Y:S01]  /*48f0*/  F2FP.SATFINITE.E4M3.F32.PACK_AB_MERGE_C R35, R35, R68, RZ ;  /* 0x000000442323723e */ /* 0x000fe200048070ff */
[----:B------:R-:W-:-:S02]  /*4900*/  HADD2.F32 R6, -RZ, R6.H1_H1 ;  /* 0x30000006ff067230 */ /* 0x000fc40000004100 */
[----:B------:R-:W-:Y:S02]  /*4910*/  HADD2.F32 R33, -RZ, R33.H0_H0 ;  /* 0x20000021ff217230 */ /* 0x000fe40000004100 */
        /* <DEDUP_REMOVED lines=15> */
.L_x_1815:
[----:B------:R-:W-:Y:S05]  /*4a10*/  BSYNC B2 ;  /* 0x0000000000027941 */ /* 0x000fea0003800000 */
.L_x_1814:
[----:B0-----:R0:W-:Y:S02]  /*4a20*/  ST.E.128 desc[UR36][R10.64], R4 ;  /* 0x000000040a007985 */ /* 0x0011e4000c101d24 */
.L_x_1813:
[----:B------:R-:W-:Y:S05]  /*4a30*/  BSYNC B1 ;  /* 0x0000000000017941 */ /* 0x000fea0003800000 */
.L_x_1812:
[----:B------:R-:W-:Y:S05]  /*4a40*/  @P2 BRA `(.L_x_1811) ;  /* 0x0000002c00942947 */ /* 0x000fea0003800000 */
[----:B0-----:R0:W0:Y:S01]  /*4a50*/  LDS.128 R4, [R70+0x23000] ;  /* 0x0230000046047984 */ /* 0x0010220000000c00 */
[----:B------:R-:W-:Y:S01]  /*4a60*/  IADD3 R10, P3, R184, R14, RZ ;  /* 0x0000000eb80a7210 */ /* 0x000fe20007f7e0ff */
[----:B------:R-:W-:Y:S04]  /*4a70*/  BSSY B1, `(.L_x_1816) ;  /* 0x000006d000017945 */ /* 0x000fe80003800000 */
[----:B--2---:R-:W-:Y:S01]  /*4a80*/  IMAD.X R11, R80, 0x1, R193, P3 ;  /* 0x00000001500b7824 */ /* 0x004fe200018e06c1 */
[----:B------:R-:W-:-:S13]  /*4a90*/  ISETP.GE.AND P3, PT, R190, R78, PT ;  /* 0x0000004ebe00720c */ /* 0x000fda0003f66270 */
[----:B------:R-:W-:Y:S05]  /*4aa0*/  @P3 BRA `(.L_x_1817) ;  /* 0x0000000400a43947 */ /* 0x000fea0003800000 */
[--C-:B------:R-:W-:Y:S02]  /*4ab0*/  SHF.R.U32.HI R26, RZ, 0x10, R9.reuse ;  /* 0x00000010ff1a7819 */ /* 0x100fe40000011609 */
[--C-:B------:R-:W-:Y:S02]  /*4ac0*/  SHF.R.U32.HI R15, RZ, 0x8, R9.reuse ;  /* 0x00000008ff0f7819 */ /* 0x100fe40000011609 */
[----:B------:R-:W-:Y:S02]  /*4ad0*/  LOP3.LUT R8, R9, 0xff, RZ, 0xc0, !PT ;  /* 0x000000ff09087812 */ /* 0x000fe400078ec0ff */
[----:B------:R-:W-:Y:S02]  /*4ae0*/  SHF.R.U32.HI R9, RZ, 0x18, R9 ;  /* 0x00000018ff097819 */ /* 0x000fe40000011609 */
[--C-:B------:R-:W-:Y:S02]  /*4af0*/  SHF.R.U32.HI R13, RZ, 0x8, R25.reuse ;  /* 0x00000008ff0d7819 */ /* 0x100fe40000011619 */
[----:B------:R-:W-:Y:S01]  /*4b00*/  PRMT R12, R9, 0x654, R8 ;  /* 0x00000654090c7816 */ /* 0x000fe20000000008 */
[----:B------:R-:W-:Y:S01]  /*4b10*/  IMAD.SHL.U32 R9, R15, 0x100, RZ ;  /* 0x000001000f097824 */ /* 0x000fe200078e00ff */
[----:B------:R-:W-:Y:S01]  /*4b20*/  SHF.R.U32.HI R24, RZ, 0x10, R25 ;  /* 0x00000010ff187819 */ /* 0x000fe20000011619 */
[----:B------:R-:W-:Y:S01]  /*4b30*/  IMAD.SHL.U32 R13, R13, 0x100, RZ ;  /* 0x000001000d0d7824 */ /* 0x000fe200078e00ff */
[----:B------:R-:W-:Y:S01]  /*4b40*/  LOP3.LUT R14, R25, 0xff0000ff, RZ, 0xc0, !PT ;  /* 0xff0000ff190e7812 */ /* 0x000fe200078ec0ff */
[----:B0-----:R-:W-:Y:S01]  /*4b50*/  IMAD.MOV.U32 R8, RZ, RZ, R4 ;  /* 0x000000ffff087224 */ /* 0x001fe200078e0004 */
[----:B------:R-:W-:Y:S01]  /*4b60*/  LOP3.LUT R12, R12, 0xff00, R9, 0xf8, !PT ;  /* 0x0000ff000c0c7812 */ /* 0x000fe200078ef809 */
[----:B------:R-:W-:Y:S01]  /*4b70*/  IMAD.U32 R9, R26, 0x10000, RZ ;  /* 0x000100001a097824 */ /* 0x000fe200078e00ff */
[----:B------:R-:W-:Y:S01]  /*4b80*/  LOP3.LUT R15, R14, 0xff00, R13, 0xf8, !PT ;  /* 0x0000ff000e0f7812 */ /* 0x000fe200078ef80d */
[----:B------:R-:W-:Y:S01]  /*4b90*/  IMAD.U32 R14, R24, 0x10000, RZ ;  /* 0x00010000180e7824 */ /* 0x000fe200078e00ff */
[----:B------:R-:W-:-:S02]  /*4ba0*/  F2FP.F16.E4M3.UNPACK_B R4, R5 ;  /* 0x00000005ff04723e */ /* 0x000fc400020006ff */
[----:B------:R-:W-:Y:S02]  /*4bb0*/  F2FP.F16.E4M3.UNPACK_B R13, R83.H1 ;  /* 0x00000053ff0d723e */ /* 0x000fe400030006ff */
[----:B------:R-:W-:Y:S01]  /*4bc0*/  LOP3.LUT R24, R12, 0xff0000, R9, 0xf8, !PT ;  /* 0x00ff00000c187812 */ /* 0x000fe200078ef809 */
[--C-:B------:R-:W-:Y:S01]  /*4bd0*/  HADD2.F32 R9, -RZ, R4.reuse.H1_H1 ;  /* 0x30000004ff097230 */ /* 0x100fe20000004100 */
[----:B------:R-:W-:Y:S01]  /*4be0*/  LOP3.LUT R27, R15, 0xff0000, R14, 0xf8, !PT ;  /* 0x00ff00000f1b7812 */ /* 0x000fe200078ef80e */
[--C-:B------:R-:W-:Y:S01]  /*4bf0*/  HADD2.F32 R25, -RZ, R13.reuse.H0_H0 ;  /* 0x2000000dff197230 */ /* 0x100fe20000004100 */
[----:B------:R-:W-:Y:S01]  /*4c00*/  F2FP.F16.E4M3.UNPACK_B R14, R82.H1 ;  /* 0x00000052ff0e723e */ /* 0x000fe200030006ff */
[----:B------:R-:W-:Y:S01]  /*4c10*/  HADD2.F32 R4, -RZ, R4.H0_H0 ;  /* 0x20000004ff047230 */ /* 0x000fe20000004100 */
[----:B------:R-:W-:Y:S01]  /*4c20*/  F2FP.F16.E4M3.UNPACK_B R5, R5.H1 ;  /* 0x00000005ff05723e */ /* 0x000fe200030006ff */
[----:B------:R-:W-:Y:S02]  /*4c30*/  HADD2.F32 R26, -RZ, R13.H1_H1 ;  /* 0x3000000dff1a7230 */ /* 0x000fe40000004100 */
[----:B------:R-:W-:Y:S01]  /*4c40*/  FMUL.FTZ R29, R9, R25 ;  /* 0x00000019091d7220 */ /* 0x000fe20000410000 */
[----:B------:R-:W-:-:S02]  /*4c50*/  HADD2.F32 R15, -RZ, R14.H0_H0 ;  /* 0x2000000eff0f7230 */ /* 0x000fc40000004100 */
[----:B------:R-:W-:Y:S01]  /*4c60*/  FMUL.FTZ R28, R4, R25 ;  /* 0x00000019041c7220 */ /* 0x000fe20000410000 */
[--C-:B------:R-:W-:Y:S01]  /*4c70*/  HADD2.F32 R13, -RZ, R5.reuse.H1_H1 ;  /* 0x30000005ff0d7230 */ /* 0x100fe20000004100 */
[----:B------:R-:W-:Y:S01]  /*4c80*/  F2FP.F16.E4M3.UNPACK_B R83, R83 ;  /* 0x00000053ff53723e */ /* 0x000fe200020006ff */
[----:B------:R-:W-:Y:S02]  /*4c90*/  HADD2.F32 R12, -RZ, R5.H0_H0 ;  /* 0x20000005ff0c7230 */ /* 0x000fe40000004100 */
[-C--:B------:R-:W-:Y:S01]  /*4ca0*/  FFMA.FTZ R5, R9, R15.reuse, R28 ;  /* 0x0000000f09057223 */ /* 0x080fe2000001001c */
[----:B------:R-:W-:Y:S02]  /*4cb0*/  HADD2.F32 R14, -RZ, R14.H1_H1 ;  /* 0x3000000eff0e7230 */ /* 0x000fe40000004100 */
[C---:B------:R-:W-:Y:S01]  /*4cc0*/  FMUL.FTZ R25, R13.reuse, R26 ;  /* 0x0000001a0d197220 */ /* 0x040fe20000410000 */
[----:B------:R-:W-:Y:S01]  /*4cd0*/  F2FP.F16.E4M3.UNPACK_B R9, R8.H1 ;  /* 0x00000008ff09723e */ /* 0x000fe200030006ff */
[----:B------:R-:W-:Y:S01]  /*4ce0*/  FMUL.FTZ R26, R12, R26 ;  /* 0x0000001a0c1a7220 */ /* 0x000fe20000410000 */
[----:B------:R-:W-:Y:S01]  /*4cf0*/  FFMA.FTZ R4, R4, R15, -R29 ;  /* 0x0000000f04047223 */ /* 0x000fe2000001081d */
[----:B------:R-:W-:Y:S01]  /*4d00*/  FFMA.FTZ R30, R12, R14, -R25 ;  /* 0x0000000e0c1e7223 */ /* 0x000fe20000010819 */
[----:B------:R-:W-:Y:S01]  /*4d10*/  F2FP.F16.E4M3.UNPACK_B R8, R8 ;  /* 0x00000008ff08723e */ /* 0x000fe200020006ff */
[----:B------:R-:W-:Y:S01]  /*4d20*/  FFMA.FTZ R31, R13, R14, R26 ;  /* 0x0000000e0d1f7223 */ /* 0x000fe2000001001a */
[----:B------:R-:W-:Y:S01]  /*4d30*/  F2FP.F16.E4M3.UNPACK_B R82, R82 ;  /* 0x00000052ff52723e */ /* 0x000fe200020006ff */
[----:B------:R-:W-:-:S02]  /*4d40*/  HADD2.F32 R15, -RZ, R83.H1_H1 ;  /* 0x30000053ff0f7230 */ /* 0x000fc40000004100 */
[--C-:B------:R-:W-:Y:S01]  /*4d50*/  HADD2.F32 R12, -RZ, R9.reuse.H0_H0 ;  /* 0x20000009ff0c7230 */ /* 0x100fe20000004100 */
[----:B------:R-:W-:Y:S01]  /*4d60*/  F2FP.SATFINITE.E4M3.F32.PACK_AB_MERGE_C R33, R31, R30, RZ ;  /* 0x0000001e1f21723e */ /* 0x000fe200048070ff */
[----:B------:R-:W-:Y:S02]  /*4d70*/  HADD2.F32 R13, -RZ, R9.H1_H1 ;  /* 0x30000009ff0d7230 */ /* 0x000fe40000004100 */
[----:B------:R-:W-:Y:S02]  /*4d80*/  HADD2.F32 R9, -RZ, R8.H0_H0 ;  /* 0x20000008ff097230 */ /* 0x000fe40000004100 */
[-C--:B------:R-:W-:Y:S01]  /*4d90*/  FMUL.FTZ R28, R12, R15.reuse ;  /* 0x0000000f0c1c7220 */ /* 0x080fe20000410000 */
[----:B------:R-:W-:Y:S02]  /*4da0*/  HADD2.F32 R14, -RZ, R82.H1_H1 ;  /* 0x30000052ff0e7230 */ /* 0x000fe40000004100 */
[----:B------:R-:W-:Y:S01]  /*4db0*/  FMUL.FTZ R25, R13, R15 ;  /* 0x0000000f0d197220 */ /* 0x000fe20000410000 */
[----:B------:R-:W-:Y:S01]  /*4dc0*/  HADD2.F32 R83, -RZ, R83.H0_H0 ;  /* 0x20000053ff537230 */ /* 0x000fe20000004100 */
[----:B------:R-:W-:Y:S01]  /*4dd0*/  F2FP.SATFINITE.E4M3.F32.PACK_AB_MERGE_C R5, R5, R4, R33 ;  /* 0x000000040505723e */ /* 0x000fe20004807021 */
[----:B------:R-:W-:-:S02]  /*4de0*/  HADD2.F32 R8, -RZ, R8.H1_H1 ;  /* 0x30000008ff087230 */ /* 0x000fc40000004100 */
[-C--:B------:R-:W-:Y:S01]  /*4df0*/  FFMA.FTZ R25, R12, R14.reuse, -R25 ;  /* 0x0000000e0c197223 */ /* 0x080fe20000010819 */
[----:B------:R-:W-:Y:S02]  /*4e00*/  HADD2.F32 R82, -RZ, R82.H0_H0 ;  /* 0x20000052ff527230 */ /* 0x000fe40000004100 */
[----:B------:R-:W-:Y:S01]  /*4e10*/  FFMA.FTZ R28, R13, R14, R28 ;  /* 0x0000000e0d1c7223 */ /* 0x000fe2000001001c */
[-C--:B------:R-:W-:Y:S01]  /*4e20*/  F2FP.F16.E4M3.UNPACK_B R14, R24.reuse.H1 ;  /* 0x00000018ff0e723e */ /* 0x080fe200030006ff */
[-C--:B------:R-:W-:Y:S01]  /*4e30*/  FMUL.FTZ R26, R8, R83.reuse ;  /* 0x00000053081a7220 */ /* 0x080fe20000410000 */
[C---:B------:R-:W-:Y:S01]  /*4e40*/  FMUL.FTZ R83, R9.reuse, R83 ;  /* 0x0000005309537220 */ /* 0x040fe20000410000 */
[----:B------:R-:W-:Y:S02]  /*4e50*/  F2FP.F16.E4M3.UNPACK_B R24, R24 ;  /* 0x00000018ff18723e */ /* 0x000fe400020006ff */
[-C--:B------:R-:W-:Y:S01]  /*4e60*/  FFMA.FTZ R29, R9, R82.reuse, -R26 ;  /* 0x00000052091d7223 */ /* 0x080fe2000001081a */
[----:B------:R-:W-:Y:S01]  /*4e70*/  F2FP.SATFINITE.E4M3.F32.PACK_AB_MERGE_C R32, R28, R25, RZ ;  /* 0x000000191c20723e */ /* 0x000fe200048070ff */
[----:B------:R-:W-:Y:S01]  /*4e80*/  FFMA.FTZ R82, R8, R82, R83 ;  /* 0x0000005208527223 */ /* 0x000fe20000010053 */
[----:B------:R-:W-:Y:S01]  /*4e90*/  F2FP.F16.E4M3.UNPACK_B R9, R7.H1 ;  /* 0x00000007ff09723e */ /* 0x000fe200030006ff */
[--C-:B------:R-:W-:Y:S01]  /*4ea0*/  HADD2.F32 R15, -RZ, R14.reuse.H1_H1 ;  /* 0x3000000eff0f7230 */ /* 0x100fe20000004100 */
[-C--:B------:R-:W-:Y:S01]  /*4eb0*/  F2FP.F16.E4M3.UNPACK_B R25, R27.reuse.H1 ;  /* 0x0000001bff19723e */ /* 0x080fe200030006ff */
[----:B------:R-:W-:Y:S01]  /*4ec0*/  HADD2.F32 R14, -RZ, R14.H0_H0 ;  /* 0x2000000eff0e7230 */ /* 0x000fe20000004100 */
[-C--:B------:R-:W-:Y:S01]  /*4ed0*/  F2FP.F16.E4M3.UNPACK_B R8, R6.reuse.H1 ;  /* 0x00000006ff08723e */ /* 0x080fe200030006ff */
[----:B------:R-:W-:Y:S01]  /*4ee0*/  HADD2.F32 R13, -RZ, R9.H1_H1 ;  /* 0x30000009ff0d7230 */ /* 0x000fe20000004100 */
[----:B------:R-:W-:Y:S01]  /*4ef0*/  F2FP.F16.E4M3.UNPACK_B R27, R27 ;  /* 0x0000001bff1b723e */ /* 0x000fe200020006ff */
[----:B------:R-:W-:Y:S01]  /*4f00*/  HADD2.F32 R28, -RZ, R25.H1_H1 ;  /* 0x30000019ff1c7230 */ /* 0x000fe20000004100 */
[----:B------:R-:W-:Y:S01]  /*4f10*/  F2FP.F16.E4M3.UNPACK_B R7, R7 ;  /* 0x00000007ff07723e */ /* 0x000fe200020006ff */
[----:B------:R-:W-:Y:S01]  /*4f20*/  HADD2.F32 R12, -RZ, R9.H0_H0 ;  /* 0x20000009ff0c7230 */ /* 0x000fe20000004100 */
[----:B------:R-:W-:Y:S01]  /*4f30*/  F2FP.F16.E4M3.UNPACK_B R6, R6 ;  /* 0x00000006ff06723e */ /* 0x000fe200020006ff */
[----:B------:R-:W-:-:S02]  /*4f40*/  HADD2.F32 R9, -RZ, R8.H1_H1 ;  /* 0x30000008ff097230 */ /* 0x000fc40000004100 */
[-C--:B------:R-:W-:Y:S01]  /*4f50*/  FMUL.FTZ R31, R13, R28.reuse ;  /* 0x0000001c0d1f7220 */ /* 0x080fe20000410000 */
[--C-:B------:R-:W-:Y:S02]  /*4f60*/  HADD2.F32 R26, -RZ, R27.reuse.H1_H1 ;  /* 0x3000001bff1a7230 */ /* 0x100fe40000004100 */
[C---:B------:R-:W-:Y:S01]  /*4f70*/  FMUL.FTZ R28, R12.reuse, R28 ;  /* 0x0000001c0c1c7220 */ /* 0x040fe20000410000 */
[----:B------:R-:W-:Y:S02]  /*4f80*/  HADD2.F32 R8, -RZ, R8.H0_H0 ;  /* 0x20000008ff087230 */ /* 0x000fe40000004100 */
[----:B------:R-:W-:Y:S01]  /*4f90*/  FFMA.FTZ R30, R12, R15, -R31 ;  /* 0x0000000f0c1e7223 */ /* 0x000fe2000001081f */
[----:B------:R-:W-:Y:S02]  /*4fa0*/  HADD2.F32 R12, -RZ, R24.H1_H1 ;  /* 0x30000018ff0c7230 */ /* 0x000fe40000004100 */
[----:B------:R-:W-:Y:S01]  /*4fb0*/  FMUL.FTZ R31, R9, R26 ;  /* 0x0000001a091f7220 */ /* 0x000fe20000410000 */
[----:B------:R-:W-:-:S02]  /*4fc0*/  HADD2.F32 R27, -RZ, R27.H0_H0 ;  /* 0x2000001bff1b7230 */ /* 0x000fc40000004100 */
[C---:B------:R-:W-:Y:S01]  /*4fd0*/  FMUL.FTZ R26, R8.reuse, R26 ;  /* 0x0000001a081a7220 */ /* 0x040fe20000410000 */
[----:B------:R-:W-:Y:S02]  /*4fe0*/  HADD2.F32 R25, -RZ, R25.H0_H0 ;  /* 0x20000019ff197230 */ /* 0x000fe40000004100 */
[-C--:B------:R-:W-:Y:S01]  /*4ff0*/  FFMA.FTZ R31, R8, R12.reuse, -R31 ;  /* 0x0000000c081f7223 */ /* 0x080fe2000001081f */
[--C-:B------:R-:W-:Y:S02]  /*5000*/  HADD2.F32 R8, -RZ, R7.reuse.H0_H0 ;  /* 0x20000007ff087230 */ /* 0x100fe40000004100 */
[----:B------:R-:W-:Y:S01]  /*5010*/  FFMA.FTZ R26, R9, R12, R26 ;  /* 0x0000000c091a7223 */ /* 0x000fe2000001001a */
[----:B------:R-:W-:Y:S02]  /*5020*/  HADD2.F32 R9, -RZ, R7.H1_H1 ;  /* 0x30000007ff097230 */ /* 0x000fe40000004100 */
[----:B------:R-:W-:Y:S01]  /*5030*/  FFMA.FTZ R15, R13, R15, R28 ;  /* 0x0000000f0d0f7223 */ /* 0x000fe2000001001c */
[----:B------:R-:W-:-:S02]  /*5040*/  HADD2.F32 R7, -RZ, R6.H0_H0 ;  /* 0x20000006ff077230 */ /* 0x000fc40000004100 */
[-C--:B------:R-:W-:Y:S01]  /*5050*/  FMUL.FTZ R28, R8, R25.reuse ;  /* 0x00000019081c7220 */ /* 0x080fe20000410000 */
[----:B------:R-:W-:Y:S02]  /*5060*/  HADD2.F32 R6, -RZ, R6.H1_H1 ;  /* 0x30000006ff067230 */ /* 0x000fe40000004100 */
[C---:B------:R-:W-:Y:S01]  /*5070*/  FMUL.FTZ R13, R9.reuse, R25 ;  /* 0x00000019090d7220 */ /* 0x040fe20000410000 */
[----:B------:R-:W-:Y:S02]  /*5080*/  HADD2.F32 R24, -RZ, R24.H0_H0 ;  /* 0x20000018ff187230 */ /* 0x000fe40000004100 */
[-C--:B------:R-:W-:Y:S01]  /*5090*/  FFMA.FTZ R28, R9, R14.reuse, R28 ;  /* 0x0000000e091c7223 */ /* 0x080fe2000001001c */
[----:B------:R-:W-:Y:S01]  /*50a0*/  F2FP.SATFINITE.E4M3.F32.PACK_AB_MERGE_C R26, R26, R31, RZ ;  /* 0x0000001f1a1a723e */ /* 0x000fe200048070ff */
[-C--:B------:R-:W-:Y:S01]  /*50b0*/  FMUL.FTZ R12, R6, R27.reuse ;  /* 0x0000001b060c7220 */ /* 0x080fe20000410000 */
[----:B------:R-:W-:Y:S01]  /*50c0*/  FMUL.FTZ R27, R7, R27 ;  /* 0x0000001b071b7220 */ /* 0x000fe20000410000 */
[----:B------:R-:W-:Y:S01]  /*50d0*/  FFMA.FTZ R13, R8, R14, -R13 ;  /* 0x0000000e080d7223 */ /* 0x000fe2000001080d */
[----:B------:R-:W-:Y:S01]  /*50e0*/  F2FP.SATFINITE.E4M3.F32.PACK_AB_MERGE_C R15, R15, R30, RZ ;  /* 0x0000001e0f0f723e */ /* 0x000fe200048070ff */
[-C--:B------:R-:W-:Y:S01]  /*50f0*/  FFMA.FTZ R12, R7, R24.reuse, -R12 ;  /* 0x00000018070c7223 */ /* 0x080fe2000001080c */
[----:B------:R-:W-:Y:S01]  /*5100*/  FFMA.FTZ R27, R6, R24, R27 ;  /* 0x00000018061b7223 */ /* 0x000fe2000001001b */
[----:B------:R-:W-:-:S02]  /*5110*/  F2FP.SATFINITE.E4M3.F32.PACK_AB_MERGE_C R4, R82, R29, R32 ;  /* 0x0000001d5204723e */ /* 0x000fc40004807020 */
[----:B------:R-:W-:Y:S02]  /*5120*/  F2FP.SATFINITE.E4M3.F32.PACK_AB_MERGE_C R7, R28, R13, R15 ;  /* 0x0000000d1c07723e */ /* 0x000fe4000480700f */
[----:B------:R-:W-:-:S07]  /*5130*/  F2FP.SATFINITE.E4M3.F32.PACK_AB_MERGE_C R6, R27, R12, R26 ;  /* 0x0000000c1b06723e */ /* 0x000fce000480701a */
.L_x_1817:
[----:B------:R-:W-:Y:S05]  /*5140*/  BSYNC B1 ;  /* 0x0000000000017941 */ /* 0x000fea0003800000 */
.L_x_1816:
[----:B0-----:R0:W-:Y:S01]  /*5150*/  ST.E.128 desc[UR36][R10.64], R4 ;  /* 0x000000040a007985 */ /* 0x0011e2000c101d24 */
[----:B------:R-:W-:Y:S05]  /*5160*/  BRA `(.L_x_1811) ;  /* 0x0000002400cc7947 */ /* 0x000fea0003800000 */
.L_x_1793:
[----:B------:R-:W-:Y:S01]  /*5170*/  VIADD R8, R187, 0x20 ;  /* 0x00000020bb087836 */ /* 0x000fe20000000000 */
[----:B------:R-:W-:Y:S02]  /*5180*/  CS2R R26, SRZ ;  /* 0x00000000001a7805 */ /* 0x000fe4000001ff00 */
[----:B------:R-:W-:Y:S02]  /*5190*/  CS2R R24, SRZ ;  /* 0x0000000000187805 */ /* 0x000fe4000001ff00 */
[----:B------:R-:W-:-:S04]  /*51a0*/  ISETP.GE.AND P3, PT, R8, R75, PT ;  /* 0x0000004b0800720c */ /* 0x000fc80003f66270 */
[----:B------:R-:W-:-:S13]  /*51b0*/  ISETP.GE.OR P3, PT, R16, R78, P3 ;  /* 0x0000004e1000720c */ /* 0x000fda0001f66670 */
[----:B------:R-:W-:Y:S01]  /*51c0*/  @!P3 IADD3 R31, P4, P5, R20, R6, R51 ;  /* 0x00000006141fb210 */ /* 0x000fe20007d9e033 */
[----:B------:R-:W0:Y:S03]  /*51d0*/  @!P3 LDC.64 R10, c[0x0][0x400] ;  /* 0x00010000ff0abb82 */ /* 0x000e260000000a00 */
[----:B------:R-:W-:Y:S02]  /*51e0*/  @!P3 IADD3.X R30, R61, R14, R49, P4, P5 ;  /* 0x0000000e3d1eb210 */ /* 0x000fe400027ea431 */
[----:B------:R-:W-:-:S04]  /*51f0*/  ISETP.GE.AND P4, PT, R187, R75, PT ;  /* 0x0000004bbb00720c */ /* 0x000fc80003f86270 */
[----:B------:R-:W-:-:S13]  /*5200*/  ISETP.GE.OR P4, PT, R16, R78, P4 ;  /* 0x0000004e1000720c */ /* 0x000fda0002786670 */
[----:B------:R-:W1:Y:S08]  /*5210*/  @!P4 LDC.64 R8, c[0x0][0x3e8] ;  /* 0x0000fa00ff08cb82 */ /* 0x000e700000000a00 */
[----:B------:R-:W2:Y:S01]  /*5220*/  @!P4 LDC.64 R12, c[0x0][0x400] ;  /* 0x00010000ff0ccb82 */ /* 0x000ea20000000a00 */
[----:B-1----:R-:W-:Y:S02]  /*5230*/  @!P4 IADD3 R8, P5, P6, R20, R8, R6 ;  /* 0x000000081408c210 */ /* 0x002fe40007ebe006 */
[----:B------:R-:W-:-:S02]  /*5240*/  CS2R R6, SRZ ;  /* 0x0000000000067805 */ /* 0x000fc4000001ff00 */
[----:B------:R-:W-:-:S03]  /*5250*/  @!P4 IADD3.X R9, R61, R9, R14, P5, P6 ;  /* 0x000000093d09c210 */ /* 0x000fc60002fec40e */
[----:B------:R-:W1:Y:S01]  /*5260*/  @!P3 LDC.64 R14, c[0x0][0x3e8] ;  /* 0x0000fa00ff0ebb82 */ /* 0x000e620000000a00 */
[----:B--2---:R-:W-:-:S04]  /*5270*/  @!P4 IADD3 R12, P5, P6, R40, R12, R4 ;  /* 0x0000000c280cc210 */ /* 0x004fc80007ebe004 */
[----:B------:R-:W-:Y:S02]  /*5280*/  @!P4 IADD3.X R13, R64, R13, R76, P5, P6 ;  /* 0x0000000d400dc210 */ /* 0x000fe40002fec44c */
[----:B------:R-:W-:Y:S02]  /*5290*/  @!P3 IADD3 R29, P5, P6, R40, R4, R55 ;  /* 0x00000004281db210 */ /* 0x000fe40007ebe037 */
[----:B------:R-:W-:Y:S01]  /*52a0*/  CS2R R4, SRZ ;  /* 0x0000000000047805 */ /* 0x000fe2000001ff00 */
[----:B------:R-:W2:Y:S01]  /*52b0*/  @!P4 LDG.E.128 R24, desc[UR36][R12.64] ;  /* 0x000000240c18c981 */ /* 0x000ea2000c1e1d00 */
[----:B------:R-:W-:-:S04]  /*52c0*/  @!P3 IADD3.X R28, R64, R76, R53, P5, P6 ;  /* 0x0000004c401cb210 */ /* 0x000fc80002fec435 */
[----:B------:R1:W3:Y:S02]  /*52d0*/  @!P4 LDG.E.128 R4, desc[UR36][R8.64] ;  /* 0x000000240804c981 */ /* 0x0002e4000c1e1d00 */
[----:B-1----:R-:W-:-:S05]  /*52e0*/  @!P3 IADD3 R8, P4, R31, R14, RZ ;  /* 0x0000000e1f08b210 */ /* 0x002fca0007f9e0ff */
[----:B------:R-:W-:Y:S01]  /*52f0*/  @!P3 IMAD.X R9, R30, 0x1, R15, P4 ;  /* 0x000000011e09b824 */ /* 0x000fe200020e060f */
[----:B0-----:R-:W-:Y:S02]  /*5300*/  @!P3 IADD3 R10, P4, R29, R10, RZ ;  /* 0x0000000a1d0ab210 */ /* 0x001fe40007f9e0ff */
[----:B------:R-:W-:Y:S02]  /*5310*/  CS2R R30, SRZ ;  /* 0x00000000001e7805 */ /* 0x000fe4000001ff00 */
[----:B------:R-:W-:Y:S02]  /*5320*/  CS2R R34, SRZ ;  /* 0x0000000000227805 */ /* 0x000fe4000001ff00 */
[----:B------:R-:W-:Y:S02]  /*5330*/  CS2R R32, SRZ ;  /* 0x0000000000207805 */ /* 0x000fe4000001ff00 */
[----:B------:R-:W-:Y:S02]  /*5340*/  @!P3 IADD3.X R11, R28, R11, RZ, P4, !PT ;  /* 0x0000000b1c0bb210 */ /* 0x000fe400027fe4ff */
[----:B------:R-:W-:-:S03]  /*5350*/  CS2R R28, SRZ ;  /* 0x00000000001c7805 */ /* 0x000fc6000001ff00 */
[----:B------:R-:W4:Y:S04]  /*5360*/  @!P3 LDG.E.128 R32, desc[UR36][R10.64] ;  /* 0x000000240a20b981 */ /* 0x000f28000c1e1d00 */
[----:B------:R-:W5:Y:S01]  /*5370*/  @!P3 LDG.E.128 R28, desc[UR36][R8.64] ;  /* 0x00000024081cb981 */ /* 0x000f62000c1e1d00 */
[----:B------:R-:W-:-:S06]  /*5380*/  UISETP.NE.AND UP0, UPT, UR61, 0x3, UPT ;  /* 0x000000033d00788c */ /* 0x000fcc000bf05270 */
[----:B------:R-:W-:Y:S02]  /*5390*/  PLOP3.LUT P5, PT, PT, PT, UP0, 0x80, 0x0 ;  /* 0x000000000000781c */ /* 0x000fe40003faf008 */
[----:B------:R-:W-:Y:S01]  /*53a0*/  ISETP.GE.AND P3, PT, R16, R78, PT ;  /* 0x0000004e1000720c */ /* 0x000fe20003f66270 */
[----:B--2---:R-:W-:Y:S02]  /*53b0*/  IMAD.MOV.U32 R89, RZ, RZ, R26 ;  /* 0x000000ffff597224 */ /* 0x004fe400078e001a */
[----:B------:R-:W-:Y:S02]  /*53c0*/  IMAD.MOV.U32 R92, RZ, RZ, R24 ;  /* 0x000000ffff5c7224 */ /* 0x000fe400078e0018 */
[----:B---3--:R-:W-:Y:S02]  /*53d0*/  IMAD.MOV.U32 R90, RZ, RZ, R6 ;  /* 0x000000ffff5a7224 */ /* 0x008fe400078e0006 */
[----:B------:R-:W-:Y:S02]  /*53e0*/  IMAD.MOV.U32 R91, RZ, RZ, R4 ;  /* 0x000000ffff5b7224 */ /* 0x000fe400078e0004 */
[----:B----4-:R-:W-:-:S02]  /*53f0*/  IMAD.MOV.U32 R84, RZ, RZ, R34 ;  /* 0x000000ffff547224 */ /* 0x010fc400078e0022 */
[----:B------:R-:W-:Y:S02]  /*5400*/  IMAD.MOV.U32 R85, RZ, RZ, R32 ;  /* 0x000000ffff557224 */ /* 0x000fe400078e0020 */
[----:B-----5:R-:W-:Y:S02]  /*5410*/  IMAD.MOV.U32 R78, RZ, RZ, R30 ;  /* 0x000000ffff4e7224 */ /* 0x020fe400078e001e */
[----:B------:R-:W-:Y:S01]  /*5420*/  IMAD.MOV.U32 R82, RZ, RZ, R28 ;  /* 0x000000ffff527224 */ /* 0x000fe200078e001c */
[----:B------:R-:W-:Y:S06]  /*5430*/  @!P5 BRA `(.L_x_1818) ;  /* 0x000000000004d947 */ /* 0x000fec0003800000 */
[----:B------:R-:W-:Y:S01]  /*5440*/  BPT.TRAP 0x1 ;  /* 0x000000040000795c */ /* 0x000fe20000300000 */
.L_x_1818:
[----:B------:R-:W-:Y:S01]  /*5450*/  IMAD R76, R185, 0x8, R22 ;  /* 0x00000008b94c7824 */ /* 0x000fe200078e0216 */
[----:B------:R-:W-:Y:S01]  /*5460*/  SHF.L.U32 R77, R200, 0x1f, RZ ;  /* 0x0000001fc84d7819 */ /* 0x000fe200000006ff */
[----:B------:R-:W0:Y:S01]  /*5470*/  LDC R86, c[0x0][0x2f4] ;  /* 0x0000bd00ff567b82 */ /* 0x000e220000000800 */
[----:B------:R-:W-:Y:S02]  /*5480*/  BSSY B1, `(.L_x_1819) ;  /* 0x0000003000017945 */ /* 0x000fe40003800000 */
[----:B------:R-:W1:Y:S02]  /*5490*/  SYNCS.PHASECHK.TRANS64.TRYWAIT P4, [R76+URZ+0x28490], R77 ;  /* 0x0284904d4c0075a7 */ /* 0x000e64000808017f */
[----:B-1----:R-:W-:Y:S05]  /*54a0*/  @!P4 BRA `(.L_x_1820) ;  /* 0x00000270005cc947 */ /* 0x002fea0003800000 */
.L_x_2193:
[----:B------:R-:W-:Y:S05]  /*54b0*/  BSYNC B1 ;  /* 0x0000000000017941 */ /* 0x000fea0003800000 */
.L_x_1819:
[----:B------:R-:W-:Y:S01]  /*54c0*/  UMOV UR4, 0xffffffff ;  /* 0xffffffff00047882 */ /* 0x000fe20000000000 */
[----:B0-----:R-:W-:Y:S02]  /*54d0*/  IMAD.IADD R88, R86, 0x1, -R57 ;  /* 0x0000000156587824 */ /* 0x001fe400078e0a39 */
[----:B------:R-:W-:Y:S05]  /*54e0*/  BRA.DIV UR4, `(.L_x_1821) ;  /* 0x0000027204607947 */ /* 0x000fea000b800000 */
[----:B------:R0:W2:Y:S04]  /*54f0*/  SHFL.IDX PT, R81, R80, RZ, 0x181f ;  /* 0x00181fff50517589 */ /* 0x0000a800000e0000 */
[----:B------:R0:W3:Y:S02]  /*5500*/  SHFL.IDX PT, R83, R79, RZ, 0x181f ;  /* 0x00181fff4f537589 */ /* 0x0000e400000e0000 */
.L_x_2197:
[----:B------:R-:W-:Y:S01]  /*5510*/  ISETP.GE.OR P4, PT, R187, R75, P1 ;  /* 0x0000004bbb00720c */ /* 0x000fe20000f86670 */
[----:B------:R-:W-:-:S12]  /*5520*/  BSSY B1, `(.L_x_1822) ;  /* 0x00000f5000017945 */ /* 0x000fd80003800000 */
[----:B------:R-:W-:Y:S05]  /*5530*/  @P4 BRA `(.L_x_1823) ;  /* 0x0000000c00cc4947 */ /* 0x000fea0003800000 */
[----:B------:R-:W-:Y:S01]  /*5540*/  SEL R8, R57, R88, !P0 ;  /* 0x0000005839087207 */ /* 0x000fe20004000000 */
[----:B------:R-:W-:Y:S01]  /*5550*/  BSSY B2, `(.L_x_1824) ;  /* 0x00000ec000027945 */ /* 0x000fe20003800000 */
[----:B------:R-:W-:Y:S02]  /*5560*/  SHF.R.U32.HI R10, RZ, 0x3, R202 ;  /* 0x00000003ff0a7819 */ /* 0x000fe400000116ca */
[----:B------:R-:W-:Y:S02]  /*5570*/  SHF.R.S32.HI R9, RZ, 0x1f, R8 ;  /* 0x0000001fff097819 */ /* 0x000fe40000011408 */
[----:B---3--:R-:W-:Y:S02]  /*5580*/  IADD3 R68, P4, R62, R83, RZ ;  /* 0x000000533e447210 */ /* 0x008fe40007f9e0ff */
[----:B------:R-:W-:-:S03]  /*5590*/  LEA.HI R8, R9, R8, RZ, 0x5 ;  /* 0x0000000809087211 */ /* 0x000fc600078f28ff */
[----:B--2---:R-:W-:Y:S01]  /*55a0*/  IMAD.X R69, R81, 0x1, R66, P4 ;  /* 0x0000000151457824 */ /* 0x004fe200020e0642 */
[----:B------:R-:W-:-:S04]  /*55b0*/  LEA.HI.SX32 R8, R8, R65, 0x1b ;  /* 0x0000004108087211 */ /* 0x000fc800078fdaff */
[----:B------:R-:W-:Y:S01]  /*55c0*/  SHF.R.S32.HI R9, RZ, 0x1f, R8 ;  /* 0x0000001fff097819 */ /* 0x000fe20000011408 */
[----:B------:R-:W-:-:S03]  /*55d0*/  IMAD.SHL.U32 R87, R8, 0x10, RZ ;  /* 0x0000001008577824 */ /* 0x000fc600078e00ff */
[----:B------:R-:W-:Y:S02]  /*55e0*/  LEA.HI R9, R9, R8, RZ, 0x3 ;  /* 0x0000000809097211 */ /* 0x000fe400078f18ff */
[----:B------:R-:W-:-:S03]  /*55f0*/  LOP3.LUT R8, R202, 0x70, R87, 0xf8, !PT ;  /* 0x00000070ca087812 */ /* 0x000fc600078ef857 */
[----:B------:R-:W-:Y:S01]  /*5600*/  IMAD.SHL.U32 R9, R9, 0x400, RZ ;  /* 0x0000040009097824 */ /* 0x000fe200078e00ff */
[----:B------:R-:W-:-:S04]  /*5610*/  LOP3.LUT R10, R8, R10, RZ, 0x3c, !PT ;  /* 0x0000000a080a7212 */ /* 0x000fc800078e3cff */
[----:B------:R-:W-:Y:S02]  /*5620*/  LOP3.LUT R8, R9, 0xffffe000, RZ, 0xc0, !PT ;  /* 0xffffe00009087812 */ /* 0x000fe400078ec0ff */
[----:B------:R-:W-:Y:S02]  /*5630*/  LEA R9, R185, R46, 0xe ;  /* 0x0000002eb9097211 */ /* 0x000fe400078e70ff */
[----:B------:R-:W-:-:S03]  /*5640*/  IADD3 R8, R10, R8, R203 ;  /* 0x000000080a087210 */ /* 0x000fc60007ffe0cb */
[----:B------:R-:W-:Y:S02]  /*5650*/  IMAD.IADD R9, R22, 0x1, R9 ;  /* 0x0000000116097824 */ /* 0x000fe400078e0209 */
[----:B------:R-:W-:-:S04]  /*5660*/  IMAD R11, R185, 0x4000, R8 ;  /* 0x00004000b90b7824 */ /* 0x000fc800078e0208 */
[----:B------:R-:W-:Y:S02]  /*5670*/  IMAD.IADD R12, R22, 0x1, R11 ;  /* 0x00000001160c7824 */ /* 0x000fe400078e020b */
[----:B------:R-:W2:Y:S04]  /*5680*/  LDS.128 R8, [R9+0x20000] ;  /* 0x0200000009087984 */ /* 0x000ea80000000c00 */
[----:B------:R-:W3:Y:S01]  /*5690*/  LDS.128 R12, [R12+0x20000] ;  /* 0x020000000c0c7984 */ /* 0x000ee20000000c00 */
[----:B------:R-:W-:Y:S05]  /*56a0*/  @P3 BRA `(.L_x_1825) ;  /* 0x0000000c00583947 */ /* 0x000fea0003800000 */
[--C-:B------:R-:W-:Y:S01]  /*56b0*/  SHF.R.U32.HI R101, RZ, 0x8, R5.reuse ;  /* 0x00000008ff657819 */ /* 0x100fe20000011605 */
[----:B--2---:R-:W-:Y:S01]  /*56c0*/  IMAD.MOV.U32 R24, RZ, RZ, R8 ;  /* 0x000000ffff187224 */ /* 0x004fe200078e0008 */
[----:B------:R-:W-:Y:S02]  /*56d0*/  SHF.R.U32.HI R103, RZ, 0x18, R5 ;  /* 0x00000018ff677819 */ /* 0x000fe40000011605 */
[----:B------:R-:W-:Y:S02]  /*56e0*/  LOP3.LUT R94, R5, 0xff, RZ, 0xc0, !PT ;  /* 0x000000ff055e7812 */ /* 0x000fe400078ec0ff */
[--C-:B------:R-:W-:Y:S02]  /*56f0*/  SHF.R.U32.HI R102, RZ, 0x18, R7.reuse ;  /* 0x00000018ff667819 */ /* 0x100fe40000011607 */
[----:B------:R-:W-:Y:S02]  /*5700*/  LOP3.LUT R95, R7, 0xff, RZ, 0xc0, !PT ;  /* 0x000000ff075f7812 */ /* 0x000fe400078ec0ff */
[----:B------:R-:W-:-:S02]  /*5710*/  SHF.R.U32.HI R26, RZ, 0x8, R7 ;  /* 0x00000008ff1a7819 */ /* 0x000fc40000011607 */
[----:B------:R-:W-:Y:S02]  /*5720*/  SHF.R.U32.HI R4, RZ, 0x10, R7 ;  /* 0x00000010ff047819 */ /* 0x000fe40000011607 */
[----:B------:R-:W-:Y:S01]  /*5730*/  SHF.R.U32.HI R6, RZ, 0x10, R5 ;  /* 0x00000010ff067819 */ /* 0x000fe20000011605 */
[----:B------:R-:W-:Y:S01]  /*5740*/  IMAD.SHL.U32 R26, R26, 0x100, RZ ;  /* 0x000001001a1a7824 */ /* 0x000fe200078e00ff */
[----:B------:R-:W-:Y:S01]  /*5750*/  SHF.R.U32.HI R93, RZ, 0x8, R25 ;  /* 0x00000008ff5d7819 */ /* 0x000fe20000011619 */
[----:B------:R-:W-:Y:S01]  /*5760*/  IMAD.U32 R4, R4, 0x10000, RZ ;  /* 0x0001000004047824 */ /* 0x000fe200078e00ff */
[--C-:B------:R-:W-:Y:S01]  /*5770*/  SHF.R.U32.HI R100, RZ, 0x18, R27.reuse ;  /* 0x00000018ff647819 */ /* 0x100fe2000001161b */
[----:B------:R-:W-:Y:S01]  /*5780*/  IMAD.U32 R6, R6, 0x10000, RZ ;  /* 0x0001000006067824 */ /* 0x000fe200078e00ff */
[----:B------:R-:W-:Y:S01]  /*5790*/  LOP3.LUT R97, R27, 0xff, RZ, 0xc0, !PT ;  /* 0x000000ff1b617812 */ /* 0x000fe200078ec0ff */
[----:B------:R-:W-:Y:S01]  /*57a0*/  IMAD.SHL.U32 R93, R93, 0x100, RZ ;  /* 0x000001005d5d7824 */ /* 0x000fe200078e00ff */
[----:B------:R-:W-:-:S02]  /*57b0*/  SHF.R.U32.HI R98, RZ, 0x8, R27 ;  /* 0x00000008ff627819 */ /* 0x000fc4000001161b */
[----:B------:R-:W-:Y:S01]  /*57c0*/  SHF.R.U32.HI R7, RZ, 0x10, R27 ;  /* 0x00000010ff077819 */ /* 0x000fe2000001161b */
[----:B------:R-:W-:Y:S01]  /*57d0*/  IMAD.SHL.U32 R27, R101, 0x100, RZ ;  /* 0x00000100651b7824 */ /* 0x000fe200078e00ff */
[--C-:B------:R-:W-:Y:S01]  /*57e0*/  SHF.R.U32.HI R99, RZ, 0x18, R25.reuse ;  /* 0x00000018ff637819 */ /* 0x100fe20000011619 */
[----:B------:R-:W-:Y:S01]  /*57f0*/  IMAD.SHL.U32 R8, R98, 0x100, RZ ;  /* 0x0000010062087824 */ /* 0x000fe200078e00ff */
[----:B------:R-:W-:Y:S02]  /*5800*/  LOP3.LUT R96, R25, 0xff, RZ, 0xc0, !PT ;  /* 0x000000ff19607812 */ /* 0x000fe400078ec0ff */
[----:B------:R-:W-:Y:S02]  /*5810*/  PRMT R94, R103, 0x654, R94 ;  /* 0x00000654675e7816 */ /* 0x000fe4000000005e */
[----:B------:R-:W-:Y:S01]  /*5820*/  SHF.R.U32.HI R5, RZ, 0x10, R25 ;  /* 0x00000010ff057819 */ /* 0x000fe20000011619 */
[----:B---3--:R-:W-:Y:S01]  /*5830*/  IMAD.MOV.U32 R25, RZ, RZ, R12 ;  /* 0x000000ffff197224 */ /* 0x008fe200078e000c */
[----:B------:R-:W-:Y:S01]  /*5840*/  PRMT R96, R99, 0x654, R96 ;  /* 0x0000065463607816 */ /* 0x000fe20000000060 */
[----:B------:R-:W-:Y:S01]  /*5850*/  IMAD.U32 R99, R7, 0x10000, RZ ;  /* 0x0001000007637824 */ /* 0x000fe200078e00ff */
[----:B------:R-:W-:Y:S01]  /*5860*/  LOP3.LUT R27, R94, 0xff00, R27, 0xf8, !PT ;  /* 0x0000ff005e1b7812 */ /* 0x000fe200078ef81b */
[----:B------:R-:W-:Y:S01]  /*5870*/  IMAD.U32 R5, R5, 0x10000, RZ ;  /* 0x0001000005057824 */ /* 0x000fe200078e00ff */
[----:B------:R-:W-:-:S02]  /*5880*/  PRMT R95, R102, 0x654, R95 ;  /* 0x00000654665f7816 */ /* 0x000fc4000000005f */
[----:B------:R-:W-:Y:S02]  /*5890*/  LOP3.LUT R94, R96, 0xff00, R93, 0xf8, !PT ;  /* 0x0000ff00605e7812 */ /* 0x000fe400078ef85d */
[----:B------:R-:W-:Y:S02]  /*58a0*/  LOP3.LUT R6, R27, 0xff0000, R6, 0xf8, !PT ;  /* 0x00ff00001b067812 */ /* 0x000fe400078ef806 */
[----:B------:R-:W-:Y:S02]  /*58b0*/  PRMT R97, R100, 0x654, R97 ;  /* 0x0000065464617816 */ /* 0x000fe40000000061 */
[----:B------:R-:W-:Y:S02]  /*58c0*/  LOP3.LUT R95, R95, 0xff00, R26, 0xf8, !PT ;  /* 0x0000ff005f5f7812 */ /* 0x000fe400078ef81a */
[----:B------:R-:W-:Y:S02]  /*58d0*/  F2FP.F16.E4M3.UNPACK_B R96, R92.H1 ;  /* 0x0000005cff60723e */ /* 0x000fe400030006ff */
[----:B------:R-:W-:-:S02]  /*58e0*/  F2FP.F16.E4M3.UNPACK_B R27, R25.H1 ;  /* 0x00000019ff1b723e */ /* 0x000fc400030006ff */
[----:B------:R-:W-:Y:S02]  /*58f0*/  F2FP.F16.E4M3.UNPACK_B R26, R24.H1 ;  /* 0x00000018ff1a723e */ /* 0x000fe400030006ff */
[----:B------:R-:W-:Y:S01]  /*5900*/  LOP3.LUT R98, R97, 0xff00, R8, 0xf8, !PT ;  /* 0x0000ff0061627812 */ /* 0x000fe200078ef808 */
[----:B------:R-:W-:Y:S01]  /*5910*/  HADD2.F32 R97, -RZ, R96.H0_H0 ;  /* 0x20000060ff617230 */ /* 0x000fe20000004100 */
[----:B------:R-:W-:Y:S01]  /*5920*/  F2FP.F16.E4M3.UNPACK_B R93, R91.H1 ;  /* 0x0000005bff5d723e */ /* 0x000fe200030006ff */
[----:B------:R-:W-:Y:S01]  /*5930*/  HADD2.F32 R12, -RZ, R27.H0_H0 ;  /* 0x2000001bff0c7230 */ /* 0x000fe20000004100 */
[----:B------:R-:W-:Y:S01]  /*5940*/  LOP3.LUT R4, R95, 0xff0000, R4, 0xf8, !PT ;  /* 0x00ff00005f047812 */ /* 0x000fe200078ef804 */
[----:B------:R-:W-:Y:S01]  /*5950*/  HADD2.F32 R8, -RZ, R26.H0_H0 ;  /* 0x2000001aff087230 */ /* 0x000fe20000004100 */
[----:B------:R-:W-:Y:S01]  /*5960*/  LOP3.LUT R7, R94, 0xff0000, R5, 0xf8, !PT ;  /* 0x00ff00005e077812 */ /* 0x000fe200078ef805 */
[--C-:B------:R-:W-:Y:S02]  /*5970*/  HADD2.F32 R95, -RZ, R93.reuse.H0_H0 ;  /* 0x2000005dff5f7230 */ /* 0x100fe40000004100 */
[----:B------:R-:W-:Y:S01]  /*5980*/  FMUL.FTZ R101, R12, R97 ;  /* 0x000000610c657220 */ /* 0x000fe20000410000 */
[----:B------:R-:W-:-:S02]  /*5990*/  HADD2.F32 R94, -RZ, R93.H1_H1 ;  /* 0x3000005dff5e7230 */ /* 0x000fc40000004100 */
[C---:B------:R-:W-:Y:S01]  /*59a0*/  FMUL.FTZ R97, R8.reuse, R97 ;  /* 0x0000006108617220 */ /* 0x040fe20000410000 */
[----:B------:R-:W-:Y:S02]  /*59b0*/  HADD2.F32 R93, -RZ, R96.H1_H1 ;  /* 0x30000060ff5d7230 */ /* 0x000fe40000004100 */
[-C--:B------:R-:W-:Y:S01]  /*59c0*/  FFMA.FTZ R8, R8, R95.reuse, -R101 ;  /* 0x0000005f08087223 */ /* 0x080fe20000010865 */
[----:B------:R-:W-:Y:S02]  /*59d0*/  HADD2.F32 R26, -RZ, R26.H1_H1 ;  /* 0x3000001aff1a7230 */ /* 0x000fe40000004100 */
[----:B------:R-:W-:Y:S01]  /*59e0*/  FFMA.FTZ R12, R12, R95, R97 ;  /* 0x0000005f0c0c7223 */ /* 0x000fe20000010061 */
[----:B------:R-:W-:Y:S01]  /*59f0*/  HADD2.F32 R27, -RZ, R27.H1_H1 ;  /* 0x3000001bff1b7230 */ /* 0x000fe20000004100 */
[----:B------:R-:W-:Y:S02]  /*5a00*/  F2FP.F16.E4M3.UNPACK_B R96, R92 ;  /* 0x0000005cff60723e */ /* 0x000fe400020006ff */
[----:B------:R-:W-:-:S02]  /*5a10*/  F2FP.F16.E4M3.UNPACK_B R95, R91 ;  /* 0x0000005bff5f723e */ /* 0x000fc400020006ff */
[----:B------:R-:W-:Y:S01]  /*5a20*/  F2FP.F16.E4M3.UNPACK_B R92, R25 ;  /* 0x00000019ff5c723e */ /* 0x000fe200020006ff */
[CC--:B------:R-:W-:Y:S01]  /*5a30*/  FMUL.FTZ R25, R27.reuse, R93.reuse ;  /* 0x0000005d1b197220 */ /* 0x0c0fe20000410000 */
[----:B------:R-:W-:Y:S01]  /*5a40*/  F2FP.F16.E4M3.UNPACK_B R91, R24 ;  /* 0x00000018ff5b723e */ /* 0x000fe200020006ff */
[----:B------:R-:W-:Y:S01]  /*5a50*/  HADD2.F32 R97, -RZ, R96.H0_H0 ;  /* 0x20000060ff617230 */ /* 0x000fe20000004100 */
[----:B------:R-:W-:Y:S01]  /*5a60*/  LOP3.LUT R5, R98, 0xff0000, R99, 0xf8, !PT ;  /* 0x00ff000062057812 */ /* 0x000fe200078ef863 */
        /* <DEDUP_REMOVED lines=9> */
[----:B------:R-:W-:Y:S01]  /*5b00*/  HADD2.F32 R26, -RZ, R95.H0_H0 ;  /* 0x2000005fff1a7230 */ /* 0x000fe20000004100 */
[----:B------:R-:W-:Y:S01]  /*5b10*/  F2FP.SATFINITE.E4M3.F32.PACK_AB_MERGE_C R8, R25, R8, RZ ;  /* 0x000000081908723e */ /* 0x000fe200048070ff */
[----:B------:R-:W-:Y:S02]  /*5b20*/  HADD2.F32 R91, -RZ, R91.H1_H1 ;  /* 0x3000005bff5b7230 */ /* 0x000fe40000004100 */
[----:B------:R-:W-:Y:S01]  /*5b30*/  FMUL.FTZ R92, R94, R96 ;  /* 0x000000605e5c7220 */ /* 0x000fe20000410000 */
[----:B------:R-:W-:Y:S02]  /*5b40*/  HADD2.F32 R97, -RZ, R95.H1_H1 ;  /* 0x3000005fff617230 */ /* 0x000fe40000004100 */
[-C--:B------:R-:W-:Y:S01]  /*5b50*/  FFMA.FTZ R24, R24, R26.reuse, -R99 ;  /* 0x0000001a18187223 */ /* 0x080fe20000010863 */
[----:B------:R-:W-:Y:S01]  /*5b60*/  FFMA.FTZ R26, R93, R26, R98 ;  /* 0x0000001a5d1a7223 */ /* 0x000fe20000010062 */
[----:B------:R-:W-:Y:S01]  /*5b70*/  F2FP.F16.E4M3.UNPACK_B R99, R89.H1 ;  /* 0x00000059ff63723e */ /* 0x000fe200030006ff */
[C---:B------:R-:W-:Y:S01]  /*5b80*/  FMUL.FTZ R103, R91.reuse, R96 ;  /* 0x000000605b677220 */ /* 0x040fe20000410000 */
[----:B------:R-:W-:Y:S01]  /*5b90*/  F2FP.F16.E4M3.UNPACK_B R95, R14.H1 ;  /* 0x0000000eff5f723e */ /* 0x000fe200030006ff */
[----:B------:R-:W-:Y:S01]  /*5ba0*/  FFMA.FTZ R93, R91, R97, -R92 ;  /* 0x000000615b5d7223 */ /* 0x000fe2000001085c */
[----:B------:R-:W-:Y:S01]  /*5bb0*/  F2FP.F16.E4M3.UNPACK_B R92, R10.H1 ;  /* 0x0000000aff5c723e */ /* 0x000fe200030006ff */
[----:B------:R-:W-:Y:S01]  /*5bc0*/  HADD2.F32 R101, -RZ, R99.H0_H0 ;  /* 0x20000063ff657230 */ /* 0x000fe20000004100 */
[----:B------:R-:W-:Y:S01]  /*5bd0*/  F2FP.F16.E4M3.UNPACK_B R98, R90.H1 ;  /* 0x0000005aff62723e */ /* 0x000fe200030006ff */
[----:B------:R-:W-:-:S02]  /*5be0*/  HADD2.F32 R96, -RZ, R95.H0_H0 ;  /* 0x2000005fff607230 */ /* 0x000fc40000004100 */
[----:B------:R-:W-:Y:S01]  /*5bf0*/  FFMA.FTZ R91, R94, R97, R103 ;  /* 0x000000615e5b7223 */ /* 0x000fe20000010067 */
[----:B------:R-:W-:Y:S01]  /*5c00*/  HADD2.F32 R94, -RZ, R92.H0_H0 ;  /* 0x2000005cff5e7230 */ /* 0x000fe20000004100 */
[----:B------:R-:W-:Y:S01]  /*5c10*/  F2FP.F16.E4M3.UNPACK_B R10, R10 ;  /* 0x0000000aff0a723e */ /* 0x000fe200020006ff */
[----:B------:R-:W-:Y:S02]  /*5c20*/  HADD2.F32 R100, -RZ, R99.H1_H1 ;  /* 0x30000063ff647230 */ /* 0x000fe40000004100 */
[-C--:B------:R-:W-:Y:S01]  /*5c30*/  FMUL.FTZ R103, R96, R101.reuse ;  /* 0x0000006560677220 */ /* 0x080fe20000410000 */
[----:B------:R-:W-:Y:S02]  /*5c40*/  HADD2.F32 R97, -RZ, R95.H1_H1 ;  /* 0x3000005fff617230 */ /* 0x000fe40000004100 */
[----:B------:R-:W-:Y:S01]  /*5c50*/  FMUL.FTZ R101, R94, R101 ;  /* 0x000000655e657220 */ /* 0x000fe20000410000 */
[----:B------:R-:W-:Y:S01]  /*5c60*/  HADD2.F32 R99, -RZ, R98.H0_H0 ;  /* 0x20000062ff637230 */ /* 0x000fe20000004100 */
[----:B------:R-:W-:Y:S01]  /*5c70*/  F2FP.SATFINITE.E4M3.F32.PACK_AB_MERGE_C R12, R27, R12, RZ ;  /* 0x0000000c1b0c723e */ /* 0x000fe200048070ff */
[----:B------:R-:W-:-:S02]  /*5c80*/  HADD2.F32 R95, -RZ, R92.H1_H1 ;  /* 0x3000005cff5f7230 */ /* 0x000fc40000004100 */
[-C--:B------:R-:W-:Y:S01]  /*5c90*/  FMUL.FTZ R102, R97, R100.reuse ;  /* 0x0000006461667220 */ /* 0x080fe20000410000 */
[----:B------:R-:W-:Y:S02]  /*5ca0*/  HADD2.F32 R98, -RZ, R98.H1_H1 ;  /* 0x30000062ff627230 */ /* 0x000fe40000004100 */
[-C--:B------:R-:W-:Y:S01]  /*5cb0*/  FFMA.FTZ R92, R94, R99.reuse, -R103 ;  /* 0x000000635e5c7223 */ /* 0x080fe20000010867 */
[----:B------:R-:W-:Y:S01]  /*5cc0*/  FFMA.FTZ R94, R96, R99, R101 ;  /* 0x00000063605e7223 */ /* 0x000fe20000010065 */
[C---:B------:R-:W-:Y:S01]  /*5cd0*/  FMUL.FTZ R100, R95.reuse, R100 ;  /* 0x000000645f647220 */ /* 0x040fe20000410000 */
[----:B------:R-:W-:Y:S01]  /*5ce0*/  F2FP.F16.E4M3.UNPACK_B R96, R89 ;  /* 0x00000059ff60723e */ /* 0x000fe200020006ff */
[----:B------:R-:W-:Y:S01]  /*5cf0*/  FFMA.FTZ R89, R95, R98, -R102 ;  /* 0x000000625f597223 */ /* 0x000fe20000010866 */
[----:B------:R-:W-:Y:S01]  /*5d00*/  F2FP.F16.E4M3.UNPACK_B R95, R14 ;  /* 0x0000000eff5f723e */ /* 0x000fe200020006ff */
[----:B------:R-:W-:Y:S01]  /*5d10*/  FFMA.FTZ R105, R97, R98, R100 ;  /* 0x0000006261697223 */ /* 0x000fe20000010064 */
[----:B------:R-:W-:Y:S01]  /*5d20*/  HADD2.F32 R14, -RZ, R10.H0_H0 ;  /* 0x2000000aff0e7230 */ /* 0x000fe20000004100 */
[----:B------:R-:W-:Y:S01]  /*5d30*/  F2FP.SATFINITE.E4M3.F32.PACK_AB_MERGE_C R8, R93, R24, R8 ;  /* 0x000000185d08723e */ /* 0x000fe20004807008 */
[--C-:B------:R-:W-:Y:S01]  /*5d40*/  HADD2.F32 R99, -RZ, R96.reuse.H0_H0 ;  /* 0x20000060ff637230 */ /* 0x100fe20000004100 */
[----:B------:R-:W-:Y:S01]  /*5d50*/  F2FP.F16.E4M3.UNPACK_B R27, R13 ;  /* 0x0000000dff1b723e */ /* 0x000fe200020006ff */
[----:B------:R-:W-:Y:S01]  /*5d60*/  HADD2.F32 R98, -RZ, R96.H1_H1 ;  /* 0x30000060ff627230 */ /* 0x000fe20000004100 */
[----:B------:R-:W-:Y:S01]  /*5d70*/  F2FP.F16.E4M3.UNPACK_B R96, R90 ;  /* 0x0000005aff60723e */ /* 0x000fe200020006ff */
[--C-:B------:R-:W-:Y:S01]  /*5d80*/  HADD2.F32 R90, -RZ, R95.reuse.H0_H0 ;  /* 0x2000005fff5a7230 */ /* 0x100fe20000004100 */
[----:B------:R-:W-:Y:S01]  /*5d90*/  F2FP.F16.E4M3.UNPACK_B R93, R7 ;  /* 0x00000007ff5d723e */ /* 0x000fe200020006ff */
[----:B------:R-:W-:Y:S01]  /*5da0*/  HADD2.F32 R95, -RZ, R95.H1_H1 ;  /* 0x3000005fff5f7230 */ /* 0x000fe20000004100 */
[----:B------:R-:W-:Y:S01]  /*5db0*/  F2FP.F16.E4M3.UNPACK_B R25, R9 ;  /* 0x00000009ff19723e */ /* 0x000fe200020006ff */
[----:B------:R-:W-:-:S02]  /*5dc0*/  HADD2.F32 R10, -RZ, R10.H1_H1 ;  /* 0x3000000aff0a7230 */ /* 0x000fc40000004100 */
[-C--:B------:R-:W-:Y:S01]  /*5dd0*/  FMUL.FTZ R101, R90, R99.reuse ;  /* 0x000000635a657220 */ /* 0x080fe20000410000 */
[--C-:B------:R-:W-:Y:S02]  /*5de0*/  HADD2.F32 R97, -RZ, R96.reuse.H0_H0 ;  /* 0x20000060ff617230 */ /* 0x100fe40000004100 */
[-C--:B------:R-:W-:Y:S01]  /*5df0*/  FMUL.FTZ R103, R95, R98.reuse ;  /* 0x000000625f677220 */ /* 0x080fe20000410000 */
[----:B------:R-:W-:Y:S02]  /*5e00*/  HADD2.F32 R96, -RZ, R96.H1_H1 ;  /* 0x30000060ff607230 */ /* 0x000fe40000004100 */
[----:B------:R-:W-:Y:S01]  /*5e10*/  FMUL.FTZ R99, R14, R99 ;  /* 0x000000630e637220 */ /* 0x000fe20000410000 */
[----:B------:R-:W-:Y:S01]  /*5e20*/  FMUL.FTZ R98, R10, R98 ;  /* 0x000000620a627220 */ /* 0x000fe20000410000 */
[-C--:B------:R-:W-:Y:S01]  /*5e30*/  FFMA.FTZ R101, R14, R97.reuse, -R101 ;  /* 0x000000610e657223 */ /* 0x080fe20000010865 */
[----:B------:R-:W-:Y:S01]  /*5e40*/  F2FP.SATFINITE.E4M3.F32.PACK_AB_MERGE_C R12, R91, R26, R12 ;  /* 0x0000001a5b0c723e */ /* 0x000fe2000480700c */
[-C--:B------:R-:W-:Y:S01]  /*5e50*/  FFMA.FTZ R10, R10, R96.reuse, -R103 ;  /* 0x000000600a0a7223 */ /* 0x080fe20000010867 */
[----:B------:R-:W-:Y:S01]  /*5e60*/  FFMA.FTZ R14, R90, R97, R99 ;  /* 0x000000615a0e7223 */ /* 0x000fe20000010063 */
[----:B------:R-:W-:Y:S01]  /*5e70*/  FFMA.FTZ R95, R95, R96, R98 ;  /* 0x000000605f5f7223 */ /* 0x000fe20000010062 */
[----:B------:R-:W-:Y:S01]  /*5e80*/  F2FP.SATFINITE.E4M3.F32.PACK_AB_MERGE_C R92, R89, R92, RZ ;  /* 0x0000005c595c723e */ /* 0x000fe200048070ff */
[----:B------:R-:W-:Y:S01]  /*5e90*/  HADD2.F32 R89, -RZ, R27.H0_H0 ;  /* 0x2000001bff597230 */ /* 0x000fe20000004100 */
[----:B------:R-:W-:Y:S01]  /*5ea0*/  F2FP.F16.E4M3.UNPACK_B R91, R6 ;  /* 0x00000006ff5b723e */ /* 0x000fe200020006ff */
[----:B------:R-:W-:Y:S01]  /*5eb0*/  HADD2.F32 R26, -RZ, R93.H0_H0 ;  /* 0x2000005dff1a7230 */ /* 0x000fe20000004100 */
[----:B------:R-:W-:Y:S01]  /*5ec0*/  F2FP.SATFINITE.E4M3.F32.PACK_AB_MERGE_C R94, R105, R94, RZ ;  /* 0x0000005e695e723e */ /* 0x000fe200048070ff */
[----:B------:R-:W-:Y:S01]  /*5ed0*/  HADD2.F32 R24, -RZ, R25.H0_H0 ;  /* 0x20000019ff187230 */ /* 0x000fe20000004100 */
[----:B------:R-:W-:Y:S01]  /*5ee0*/  F2FP.SATFINITE.E4M3.F32.PACK_AB_MERGE_C R10, R10, R101, R92 ;  /* 0x000000650a0a723e */ /* 0x000fe2000480705c */
[----:B------:R-:W-:Y:S01]  /*5ef0*/  HADD2.F32 R92, -RZ, R91.H0_H0 ;  /* 0x2000005bff5c7230 */ /* 0x000fe20000004100 */
[----:B------:R-:W-:Y:S01]  /*5f00*/  F2FP.SATFINITE.E4M3.F32.PACK_AB_MERGE_C R14, R95, R14, R94 ;  /* 0x0000000e5f0e723e */ /* 0x000fe2000480705e */
[----:B------:R-:W-:Y:S01]  /*5f10*/  FMUL.FTZ R95, R89, R26 ;  /* 0x0000001a595f7220 */ /* 0x000fe20000410000 */
[----:B------:R-:W-:-:S02]  /*5f20*/  HADD2.F32 R90, -RZ, R27.H1_H1 ;  /* 0x3000001bff5a7230 */ /* 0x000fc40000004100 */
[C---:B------:R-:W-:Y:S01]  /*5f30*/  FMUL.FTZ R94, R24.reuse, R26 ;  /* 0x0000001a185e7220 */ /* 0x040fe20000410000 */
[----:B------:R-:W-:Y:S02]  /*5f40*/  HADD2.F32 R93, -RZ, R93.H1_H1 ;  /* 0x3000005dff5d7230 */ /* 0x000fe40000004100 */
[-C--:B------:R-:W-:Y:S01]  /*5f50*/  FFMA.FTZ R24, R24, R92.reuse, -R95 ;  /* 0x0000005c18187223 */ /* 0x080fe2000001085f */
[----:B------:R-:W-:Y:S02]  /*5f60*/  HADD2.F32 R26, -RZ, R25.H1_H1 ;  /* 0x30000019ff1a7230 */ /* 0x000fe40000004100 */
[----:B------:R-:W-:Y:S01]  /*5f70*/  FFMA.FTZ R25, R89, R92, R94 ;  /* 0x0000005c59197223 */ /* 0x000fe2000001005e */
[----:B------:R-:W-:Y:S02]  /*5f80*/  HADD2.F32 R91, -RZ, R91.H1_H1 ;  /* 0x3000005bff5b7230 */ /* 0x000fe40000004100 */
[----:B------:R-:W-:Y:S01]  /*5f90*/  FMUL.FTZ R89, R90, R93 ;  /* 0x0000005d5a597220 */ /* 0x000fe20000410000 */
[----:B------:R-:W-:Y:S01]  /*5fa0*/  F2FP.F16.E4M3.UNPACK_B R13, R13.H1 ;  /* 0x0000000dff0d723e */ /* 0x000fe200030006ff */
[----:B------:R-:W-:Y:S01]  /*5fb0*/  FMUL.FTZ R93, R26, R93 ;  /* 0x0000005d1a5d7220 */ /* 0x000fe20000410000 */
[----:B------:R-:W-:-:S02]  /*5fc0*/  F2FP.F16.E4M3.UNPACK_B R92, R7.H1 ;  /* 0x00000007ff5c723e */ /* 0x000fc400030006ff */
[----:B------:R-:W-:Y:S01]  /*5fd0*/  F2FP.F16.E4M3.UNPACK_B R27, R9.H1 ;  /* 0x00000009ff1b723e */ /* 0x000fe200030006ff */
[-C--:B------:R-:W-:Y:S01]  /*5fe0*/  FFMA.FTZ R9, R26, R91.reuse, -R89 ;  /* 0x0000005b1a097223 */ /* 0x080fe20000010859 */
[----:B------:R-:W-:Y:S01]  /*5ff0*/  F2FP.F16.E4M3.UNPACK_B R6, R6.H1 ;  /* 0x00000006ff06723e */ /* 0x000fe200030006ff */
[----:B------:R-:W-:Y:S02]  /*6000*/  HADD2.F32 R89, -RZ, R13.H0_H0 ;  /* 0x2000000dff597230 */ /* 0x000fe40000004100 */
[----:B------:R-:W-:Y:S01]  /*6010*/  FFMA.FTZ R26, R90, R91, R93 ;  /* 0x0000005b5a1a7223 */ /* 0x000fe2000001005d */
[----:B------:R-:W-:Y:S01]  /*6020*/  HADD2.F32 R94, -RZ, R92.H0_H0 ;  /* 0x2000005cff5e7230 */ /* 0x000fe20000004100 */
[----:B------:R-:W-:Y:S01]  /*6030*/  F2FP.F16.E4M3.UNPACK_B R91, R15 ;  /* 0x0000000fff5b723e */ /* 0x000fe200020006ff */
[----:B------:R-:W-:Y:S01]  /*6040*/  HADD2.F32 R7, -RZ, R27.H0_H0 ;  /* 0x2000001bff077230 */ /* 0x000fe20000004100 */
[----:B------:R-:W-:Y:S01]  /*6050*/  F2FP.F16.E4M3.UNPACK_B R99, R5 ;  /* 0x00000005ff63723e */ /* 0x000fe200020006ff */
[----:B------:R-:W-:-:S02]  /*6060*/  HADD2.F32 R90, -RZ, R13.H1_H1 ;  /* 0x3000000dff5a7230 */ /* 0x000fc40000004100 */
[-C--:B------:R-:W-:Y:S01]  /*6070*/  FMUL.FTZ R96, R89, R94.reuse ;  /* 0x0000005e59607220 */ /* 0x080fe20000410000 */
[----:B------:R-:W-:Y:S02]  /*6080*/  HADD2.F32 R13, -RZ, R92.H1_H1 ;  /* 0x3000005cff0d7230 */ /* 0x000fe40000004100 */
[C---:B------:R-:W-:Y:S01]  /*6090*/  FMUL.FTZ R94, R7.reuse, R94 ;  /* 0x0000005e075e7220 */ /* 0x040fe20000410000 */
[--C-:B------:R-:W-:Y:S01]  /*60a0*/  HADD2.F32 R92, -RZ, R6.reuse.H0_H0 ;  /* 0x20000006ff5c7230 */ /* 0x100fe20000004100 */
[----:B------:R-:W-:Y:S01]  /*60b0*/  F2FP.F16.E4M3.UNPACK_B R100, R5.H1 ;  /* 0x00000005ff64723e */ /* 0x000fe200030006ff */
[----:B------:R-:W-:Y:S02]  /*60c0*/  HADD2.F32 R27, -RZ, R27.H1_H1 ;  /* 0x3000001bff1b7230 */ /* 0x000fe40000004100 */
[CC--:B------:R-:W-:Y:S01]  /*60d0*/  FMUL.FTZ R98, R90.reuse, R13.reuse ;  /* 0x0000000d5a627220 */ /* 0x0c0fe20000410000 */
[----:B------:R-:W-:Y:S02]  /*60e0*/  HADD2.F32 R93, -RZ, R6.H1_H1 ;  /* 0x30000006ff5d7230 */ /* 0x000fe40000004100 */
[-C--:B------:R-:W-:Y:S01]  /*60f0*/  FFMA.FTZ R6, R7, R92.reuse, -R96 ;  /* 0x0000005c07067223 */ /* 0x080fe20000010860 */
[----:B------:R-:W-:Y:S01]  /*6100*/  FFMA.FTZ R7, R89, R92, R94 ;  /* 0x0000005c59077223 */ /* 0x000fe2000001005e */
[C---:B------:R-:W-:Y:S01]  /*6110*/  FMUL.FTZ R89, R27.reuse, R13 ;  /* 0x0000000d1b597220 */ /* 0x040fe20000410000 */
[----:B------:R-:W-:Y:S01]  /*6120*/  F2FP.F16.E4M3.UNPACK_B R92, R15.H1 ;  /* 0x0000000fff5c723e */ /* 0x000fe200030006ff */
[----:B------:R-:W-:Y:S01]  /*6130*/  FFMA.FTZ R13, R27, R93, -R98 ;  /* 0x0000005d1b0d7223 */ /* 0x000fe20000010862 */
[----:B------:R-:W-:Y:S01]  /*6140*/  F2FP.F16.E4M3.UNPACK_B R27, R11 ;  /* 0x0000000bff1b723e */ /* 0x000fe200020006ff */
[----:B------:R-:W-:Y:S01]  /*6150*/  FFMA.FTZ R90, R90, R93, R89 ;  /* 0x0000005d5a5a7223 */ /* 0x000fe20000010059 */
[----:B------:R-:W-:Y:S01]  /*6160*/  F2FP.F16.E4M3.UNPACK_B R11, R11.H1 ;  /* 0x0000000bff0b723e */ /* 0x000fe200030006ff */
[----:B------:R-:W-:Y:S01]  /*6170*/  HADD2.F32 R93, -RZ, R91.H0_H0 ;  /* 0x2000005bff5d7230 */ /* 0x000fe20000004100 */
[-C--:B------:R-:W-:Y:S01]  /*6180*/  F2FP.F16.E4M3.UNPACK_B R95, R4.reuse ;  /* 0x00000004ff5f723e */ /* 0x080fe200020006ff */
[----:B------:R-:W-:Y:S01]  /*6190*/  HADD2.F32 R15, -RZ, R27.H0_H0 ;  /* 0x2000001bff0f7230 */ /* 0x000fe20000004100 */
[----:B------:R-:W-:Y:S01]  /*61a0*/  F2FP.F16.E4M3.UNPACK_B R96, R4.H1 ;  /* 0x00000004ff60723e */ /* 0x000fe200030006ff */
[----:B------:R-:W-:Y:S01]  /*61b0*/  HADD2.F32 R4, -RZ, R99.H0_H0 ;  /* 0x20000063ff047230 */ /* 0x000fe20000004100 */
[----:B------:R-:W-:Y:S01]  /*61c0*/  F2FP.SATFINITE.E4M3.F32.PACK_AB_MERGE_C R6, R13, R6, RZ ;  /* 0x000000060d06723e */ /* 0x000fe200048070ff */
[----:B------:R-:W-:Y:S01]  /*61d0*/  HADD2.F32 R89, -RZ, R11.H0_H0 ;  /* 0x2000000bff597230 */ /* 0x000fe20000004100 */
[----:B------:R-:W-:Y:S01]  /*61e0*/  F2FP.SATFINITE.E4M3.F32.PACK_AB_MERGE_C R7, R90, R7, RZ ;  /* 0x000000075a07723e */ /* 0x000fe200048070ff */
[----:B------:R-:W-:-:S02]  /*61f0*/  HADD2.F32 R94, -RZ, R92.H0_H0 ;  /* 0x2000005cff5e7230 */ /* 0x000fc40000004100 */
[-C--:B------:R-:W-:Y:S01]  /*6200*/  FMUL.FTZ R102, R93, R4.reuse ;  /* 0x000000045d667220 */ /* 0x080fe20000410000 */
[----:B------:R-:W-:Y:S02]  /*6210*/  HADD2.F32 R5, -RZ, R100.H0_H0 ;  /* 0x20000064ff057230 */ /* 0x000fe40000004100 */
[----:B------:R-:W-:Y:S01]  /*6220*/  FMUL.FTZ R104, R15, R4 ;  /* 0x000000040f687220 */ /* 0x000fe20000410000 */
[----:B------:R-:W-:Y:S01]  /*6230*/  HADD2.F32 R98, -RZ, R95.H0_H0 ;  /* 0x2000005fff627230 */ /* 0x000fe20000004100 */
[----:B------:R-:W-:Y:S01]  /*6240*/  F2FP.SATFINITE.E4M3.F32.PACK_AB_MERGE_C R9, R9, R24, R6 ;  /* 0x000000180909723e */ /* 0x000fe20004807006 */
[----:B------:R-:W-:Y:S02]  /*6250*/  HADD2.F32 R92, -RZ, R92.H1_H1 ;  /* 0x3000005cff5c7230 */ /* 0x000fe40000004100 */
[-C--:B------:R-:W-:Y:S01]  /*6260*/  FMUL.FTZ R106, R94, R5.reuse ;  /* 0x000000055e6a7220 */ /* 0x080fe20000410000 */
[----:B------:R-:W-:Y:S02]  /*6270*/  HADD2.F32 R100, -RZ, R100.H1_H1 ;  /* 0x30000064ff647230 */ /* 0x000fe40000004100 */
[----:B------:R-:W-:Y:S01]  /*6280*/  FMUL.FTZ R101, R89, R5 ;  /* 0x0000000559657220 */ /* 0x000fe20000410000 */
[----:B------:R-:W-:-:S02]  /*6290*/  HADD2.F32 R11, -RZ, R11.H1_H1 ;  /* 0x3000000bff0b7230 */ /* 0x000fc40000004100 */
[-C--:B------:R-:W-:Y:S01]  /*62a0*/  FFMA.FTZ R4, R15, R98.reuse, -R102 ;  /* 0x000000620f047223 */ /* 0x080fe20000010866 */
[----:B------:R-:W-:Y:S02]  /*62b0*/  HADD2.F32 R97, -RZ, R96.H0_H0 ;  /* 0x20000060ff617230 */ /* 0x000fe40000004100 */
[----:B------:R-:W-:Y:S01]  /*62c0*/  FFMA.FTZ R5, R93, R98, R104 ;  /* 0x000000625d057223 */ /* 0x000fe20000010068 */
[----:B------:R-:W-:Y:S02]  /*62d0*/  HADD2.F32 R91, -RZ, R91.H1_H1 ;  /* 0x3000005bff5b7230 */ /* 0x000fe40000004100 */
[-C--:B------:R-:W-:Y:S01]  /*62e0*/  FMUL.FTZ R102, R92, R100.reuse ;  /* 0x000000645c667220 */ /* 0x080fe20000410000 */
[----:B------:R-:W-:Y:S02]  /*62f0*/  HADD2.F32 R98, -RZ, R99.H1_H1 ;  /* 0x30000063ff627230 */ /* 0x000fe40000004100 */
[----:B------:R-:W-:Y:S01]  /*6300*/  FMUL.FTZ R15, R11, R100 ;  /* 0x000000640b0f7220 */ /* 0x000fe20000410000 */
[----:B------:R-:W-:-:S02]  /*6310*/  HADD2.F32 R27, -RZ, R27.H1_H1 ;  /* 0x3000001bff1b7230 */ /* 0x000fc40000004100 */
[-C--:B------:R-:W-:Y:S01]  /*6320*/  FFMA.FTZ R101, R94, R97.reuse, R101 ;  /* 0x000000615e657223 */ /* 0x080fe20000010065 */
[----:B------:R-:W-:Y:S02]  /*6330*/  HADD2.F32 R96, -RZ, R96.H1_H1 ;  /* 0x30000060ff607230 */ /* 0x000fe40000004100 */
[-C--:B------:R-:W-:Y:S01]  /*6340*/  FMUL.FTZ R100, R91, R98.reuse ;  /* 0x000000625b647220 */ /* 0x080fe20000410000 */
[----:B------:R-:W-:Y:S02]  /*6350*/  HADD2.F32 R94, -RZ, R95.H1_H1 ;  /* 0x3000005fff5e7230 */ /* 0x000fe40000004100 */
[----:B------:R-:W-:Y:S01]  /*6360*/  FFMA.FTZ R106, R89, R97, -R106 ;  /* 0x00000061596a7223 */ /* 0x000fe2000001086a */
[----:B------:R-:W-:Y:S01]  /*6370*/  FMUL.FTZ R98, R27, R98 ;  /* 0x000000621b627220 */ /* 0x000fe20000410000 */
[-C--:B------:R-:W-:Y:S01]  /*6380*/  FFMA.FTZ R11, R11, R96.reuse, -R102 ;  /* 0x000000600b0b7223 */ /* 0x080fe20000010866 */
[----:B------:R-:W-:Y:S01]  /*6390*/  FFMA.FTZ R92, R92, R96, R15 ;  /* 0x000000605c5c7223 */ /* 0x000fe2000001000f */
[-C--:B------:R-:W-:Y:S01]  /*63a0*/  FFMA.FTZ R27, R27, R94.reuse, -R100 ;  /* 0x0000005e1b1b7223 */ /* 0x080fe20000010864 */
[----:B------:R-:W-:Y:S01]  /*63b0*/  FFMA.FTZ R98, R91, R94, R98 ;  /* 0x0000005e5b627223 */ /* 0x000fe20000010062 */
[----:B------:R-:W-:-:S02]  /*63c0*/  F2FP.SATFINITE.E4M3.F32.PACK_AB_MERGE_C R13, R26, R25, R7 ;  /* 0x000000191a0d723e */ /* 0x000fc40004807007 */
[----:B------:R-:W-:Y:S02]  /*63d0*/  F2FP.SATFINITE.E4M3.F32.PACK_AB_MERGE_C R11, R11, R106, RZ ;  /* 0x0000006a0b0b723e */ /* 0x000fe400048070ff */
[----:B------:R-:W-:Y:S02]  /*63e0*/  F2FP.SATFINITE.E4M3.F32.PACK_AB_MERGE_C R92, R92, R101, RZ ;  /* 0x000000655c5c723e */ /* 0x000fe400048070ff */
[----:B------:R-:W-:Y:S02]  /*63f0*/  F2FP.SATFINITE.E4M3.F32.PACK_AB_MERGE_C R11, R27, R4, R11 ;  /* 0x000000041b0b723e */ /* 0x000fe4000480700b */
[----:B------:R-:W-:-:S07]  /*6400*/  F2FP.SATFINITE.E4M3.F32.PACK_AB_MERGE_C R15, R98, R5, R92 ;  /* 0x00000005620f723e */ /* 0x000fce000480705c */
.L_x_1825:
[----:B------:R-:W-:Y:S05]  /*6410*/  BSYNC B2 ;  /* 0x0000000000027941 */ /* 0x000fea0003800000 */
.L_x_1824:
[----:B------:R-:W-:Y:S01]  /*6420*/  ISETP.GE.AND P4, PT, R87, R86, PT ;  /* 0x000000565700720c */ /* 0x000fe20003f86270 */
[----:B--2---:R4:W-:-:S12]  /*6430*/  ST.E.128 desc[UR36][R68.64], R8 ;  /* 0x0000000844007985 */ /* 0x0049d8000c101d24 */
[----:B------:R-:W-:-:S04]  /*6440*/  @!P4 IADD3 R4, P6, R83, R87, RZ ;  /* 0x000000575304c210 */ /* 0x000fc80007fde0ff */
[----:B------:R-:W-:-:S05]  /*6450*/  @!P4 LEA.HI.X.SX32 R5, R87, R81, 0x1, P6 ;  /* 0x000000515705c211 */ /* 0x000fca00030f0eff */
[----:B---3--:R4:W-:Y:S04]  /*6460*/  @!P4 ST.E.128 desc[UR36][R4.64], R12 ;  /* 0x0000000c0400c985 */ /* 0x0089e8000c101d24 */
.L_x_1823:
[----:B------:R-:W-:Y:S05]  /*6470*/  BSYNC B1 ;  /* 0x0000000000017941 */ /* 0x000fea0003800000 */
.L_x_1822:
[----:B------:R-:W-:-:S03]  /*6480*/  UMOV UR4, 0xffffffff ;  /* 0xffffffff00047882 */ /* 0x000fc60000000000 */
[----:B------:R-:W-:Y:S05]  /*6490*/  BRA.DIV UR4, `(.L_x_1826) ;  /* 0x0000026204c07947 */ /* 0x000fea000b800000 */
[----:B------:R0:W0:Y:S04]  /*64a0*/  SHFL.IDX PT, R25, R80, 0x1, 0x181f ;  /* 0x00381f0050197f89 */ /* 0x00002800000e0000 */
[----:B----4-:R4:W0:Y:S02]  /*64b0*/  SHFL.IDX PT, R14, R79, 0x1, 0x181f ;  /* 0x00381f004f0e7f89 */ /* 0x01082400000e0000 */
.L_x_2201:
[----:B------:R-:W-:-:S04]  /*64c0*/  IADD3 R4, R187, 0x20, RZ ;  /* 0x00000020bb047810 */ /* 0x000fc80007ffe0ff */
[----:B------:R-:W-:-:S13]  /*64d0*/  ISETP.GE.OR P4, PT, R4, R75, P1 ;  /* 0x0000004b0400720c */ /* 0x000fda0000f86670 */
[----:B------:R-:W-:Y:S05]  /*64e0*/  @P4 BRA `(.L_x_1811) ;  /* 0x0000001000ec4947 */ /* 0x000fea0003800000 */
[----:B------:R-:W-:Y:S01]  /*64f0*/  SEL R88, R57, R88, !P0 ;  /* 0x0000005839587207 */ /* 0x000fe20004000000 */
[----:B------:R-:W-:Y:S01]  /*6500*/  BSSY B1, `(.L_x_1827) ;  /* 0x00000ef000017945 */ /* 0x000fe20003800000 */
[----:B------:R-:W-:Y:S02]  /*6510*/  SHF.R.U32.HI R7, RZ, 0x3, R209 ;  /* 0x00000003ff077819 */ /* 0x000fe400000116d1 */
[----:B------:R-:W-:Y:S02]  /*6520*/  SHF.R.S32.HI R5, RZ, 0x1f, R88 ;  /* 0x0000001fff057819 */ /* 0x000fe40000011458 */
[----:B0-----:R-:W-:Y:S02]  /*6530*/  IADD3 R12, P4, R62, R14, RZ ;  /* 0x0000000e3e0c7210 */ /* 0x001fe40007f9e0ff */
[----:B------:R-:W-:-:S03]  /*6540*/  LEA.HI R88, R5, R88, RZ, 0x5 ;  /* 0x0000005805587211 */ /* 0x000fc600078f28ff */
[----:B------:R-:W-:Y:S01]  /*6550*/  IMAD.X R13, R25, 0x1, R66, P4 ;  /* 0x00000001190d7824 */ /* 0x000fe200020e0642 */
[----:B------:R-:W-:-:S04]  /*6560*/  LEA.HI.SX32 R88, R88, R65, 0x1b ;  /* 0x0000004158587211 */ /* 0x000fc800078fdaff */
[----:B------:R-:W-:Y:S01]  /*6570*/  SHF.R.S32.HI R5, RZ, 0x1f, R88 ;  /* 0x0000001fff057819 */ /* 0x000fe20000011458 */
[----:B------:R-:W-:-:S03]  /*6580*/  IMAD.SHL.U32 R15, R88, 0x10, RZ ;  /* 0x00000010580f7824 */ /* 0x000fc600078e00ff */
[----:B------:R-:W-:Y:S02]  /*6590*/  LEA.HI R5, R5, R88, RZ, 0x3 ;  /* 0x0000005805057211 */ /* 0x000fe400078f18ff */
[----:B------:R-:W-:-:S03]  /*65a0*/  LOP3.LUT R4, R209, 0x70, R15, 0xf8, !PT ;  /* 0x00000070d1047812 */ /* 0x000fc600078ef80f */
[----:B------:R-:W-:Y:S01]  /*65b0*/  IMAD.SHL.U32 R6, R5, 0x400, RZ ;  /* 0x0000040005067824 */ /* 0x000fe200078e00ff */
[----:B------:R-:W-:-:S04]  /*65c0*/  LOP3.LUT R5, R4, R7, RZ, 0x3c, !PT ;  /* 0x0000000704057212 */ /* 0x000fc800078e3cff */
[----:B------:R-:W-:-:S04]  /*65d0*/  LOP3.LUT R4, R6, 0xffffe000, RZ, 0xc0, !PT ;  /* 0xffffe00006047812 */ /* 0x000fc800078ec0ff */
[----:B------:R-:W-:Y:S01]  /*65e0*/  IADD3 R4, R5, R4, R212 ;  /* 0x0000000405047210 */ /* 0x000fe20007ffe0d4 */
[----:B------:R-:W-:-:S04]  /*65f0*/  IMAD R5, R185, 0x4000, R47 ;  /* 0x00004000b9057824 */ /* 0x000fc800078e022f */
[----:B------:R-:W-:Y:S02]  /*6600*/  IMAD R7, R185, 0x4000, R4 ;  /* 0x00004000b9077824 */ /* 0x000fe400078e0204 */
[C---:B------:R-:W-:Y:S02]  /*6610*/  IMAD.IADD R5, R22.reuse, 0x1, R5 ;  /* 0x0000000116057824 */ /* 0x040fe400078e0205 */
[----:B------:R-:W-:-:S04]  /*6620*/  IMAD.IADD R8, R22, 0x1, R7 ;  /* 0x0000000116087824 */ /* 0x000fc800078e0207 */
[----:B------:R-:W0:Y:S04]  /*6630*/  LDS.128 R4, [R5+0x20000] ;  /* 0x0200000005047984 */ /* 0x000e280000000c00 */
[----:B------:R-:W0:Y:S01]  /*6640*/  LDS.128 R8, [R8+0x20000] ;  /* 0x0200000008087984 */ /* 0x000e220000000c00 */
[----:B------:R-:W-:Y:S05]  /*6650*/  @P3 BRA `(.L_x_1828) ;  /* 0x0000000c00643947 */ /* 0x000fea0003800000 */
[----:B------:R-:W-:Y:S01]  /*6660*/  SHF.R.U32.HI R87, RZ, 0x8, R29 ;  /* 0x00000008ff577819 */ /* 0x000fe2000001161d */
[----:B0-----:R-:W-:Y:S01]  /*6670*/  IMAD.MOV.U32 R24, RZ, RZ, R5 ;  /* 0x000000ffff187224 */ /* 0x001fe200078e0005 */
[----:B------:R-:W-:Y:S01]  /*6680*/  LOP3.LUT R27, R29, 0xff, RZ, 0xc0, !PT ;  /* 0x000000ff1d1b7812 */ /* 0x000fe200078ec0ff */
[----:B------:R-:W-:Y:S01]  /*6690*/  IMAD.MOV.U32 R30, RZ, RZ, R8 ;  /* 0x000000ffff1e7224 */ /* 0x000fe200078e0008 */
[--C-:B------:R-:W-:Y:S01]  /*66a0*/  SHF.R.U32.HI R88, RZ, 0x18, R29.reuse ;  /* 0x00000018ff587819 */ /* 0x100fe2000001161d */
[----:B------:R-:W-:Y:S01]  /*66b0*/  IMAD.MOV.U32 R26, RZ, RZ, R6 ;  /* 0x000000ffff1a7224 */ /* 0x000fe200078e0006 */
[----:B------:R-:W-:Y:S01]  /*66c0*/  SHF.R.U32.HI R89, RZ, 0x10, R29 ;  /* 0x00000010ff597819 */ /* 0x000fe2000001161d */
[----:B------:R-:W-:Y:S01]  /*66d0*/  IMAD.MOV.U32 R29, RZ, RZ, R4 ;  /* 0x000000ffff1d7224 */ /* 0x000fe200078e0004 */
[----:B--2---:R-:W-:Y:S01]  /*66e0*/  SHF.R.U32.HI R81, RZ, 0x8, R31 ;  /* 0x00000008ff517819 */ /* 0x004fe2000001161f */
[----:B------:R-:W-:Y:S01]  /*66f0*/  IMAD.SHL.U32 R4, R87, 0x100, RZ ;  /* 0x0000010057047824 */ /* 0x000fe200078e00ff */
[----:B------:R-:W-:Y:S01]  /*6700*/  PRMT R27, R88, 0x654, R27 ;  /* 0x00000654581b7816 */ /* 0x000fe2000000001b */
[----:B------:R-:W-:Y:S01]  /*6710*/  IMAD.U32 R6, R89, 0x10000, RZ ;  /* 0x0001000059067824 */ /* 0x000fe200078e00ff */
[----:B------:R-:W-:-:S02]  /*6720*/  LOP3.LUT R28, R31, 0xff, RZ, 0xc0, !PT ;  /* 0x000000ff1f1c7812 */ /* 0x000fc400078ec0ff */
[----:B----4-:R-:W-:Y:S02]  /*6730*/  SHF.R.U32.HI R79, RZ, 0x18, R31 ;  /* 0x00000018ff4f7819 */ /* 0x010fe4000001161f */
[----:B------:R-:W-:Y:S02]  /*6740*/  SHF.R.U32.HI R32, RZ, 0x8, R35 ;  /* 0x00000008ff207819 */ /* 0x000fe40000011623 */
[----:B---3--:R-:W-:Y:S02]  /*6750*/  SHF.R.U32.HI R83, RZ, 0x10, R31 ;  /* 0x00000010ff537819 */ /* 0x008fe4000001161f */
[--C-:B------:R-:W-:Y:S02]  /*6760*/  SHF.R.U32.HI R69, RZ, 0x8, R33.reuse ;  /* 0x00000008ff457819 */ /* 0x100fe40000011621 */
[----:B------:R-:W-:Y:S02]  /*6770*/  LOP3.LUT R31, R33, 0xff, RZ, 0xc0, !PT ;  /* 0x000000ff211f7812 */ /* 0x000fe400078ec0ff */
[----:B------:R-:W-:-:S02]  /*6780*/  SHF.R.U32.HI R34, RZ, 0x18, R33 ;  /* 0x00000018ff227819 */ /* 0x000fc40000011621 */
[----:B------:R-:W-:Y:S01]  /*6790*/  LOP3.LUT R27, R27, 0xff00, R4, 0xf8, !PT ;  /* 0x0000ff001b1b7812 */ /* 0x000fe200078ef804 */
[----:B------:R-:W-:Y:S01]  /*67a0*/  IMAD.SHL.U32 R4, R81, 0x100, RZ ;  /* 0x0000010051047824 */ /* 0x000fe200078e00ff */
[----:B------:R-:W-:Y:S01]  /*67b0*/  PRMT R5, R79, 0x654, R28 ;  /* 0x000006544f057816 */ /* 0x000fe2000000001c */
[----:B------:R-:W-:Y:S01]  /*67c0*/  IMAD.SHL.U32 R28, R32, 0x100, RZ ;  /* 0x00000100201c7824 */ /* 0x000fe200078e00ff */
[----:B------:R-:W-:Y:S02]  /*67d0*/  SHF.R.U32.HI R80, RZ, 0x10, R33 ;  /* 0x00000010ff507819 */ /* 0x000fe40000011621 */
[----:B------:R-:W-:Y:S02]  /*67e0*/  LOP3.LUT R33, R35, 0xff0000ff, RZ, 0xc0, !PT ;  /* 0xff0000ff23217812 */ /* 0x000fe400078ec0ff */
[----:B------:R-:W-:Y:S02]  /*67f0*/  PRMT R31, R34, 0x654, R31 ;  /* 0x00000654221f7816 */ /* 0x000fe4000000001f */
[----:B------:R-:W-:-:S02]  /*6800*/  SHF.L.U32 R8, R69, 0x8, RZ ;  /* 0x0000000845087819 */ /* 0x000fc400000006ff */
[----:B------:R-:W-:Y:S01]  /*6810*/  LOP3.LUT R5, R5, 0xff00, R4, 0xf8, !PT ;  /* 0x0000ff0005057812 */ /* 0x000fe200078ef804 */
[----:B------:R-:W-:Y:S01]  /*6820*/  IMAD.U32 R4, R83, 0x10000, RZ ;  /* 0x0001000053047824 */ /* 0x000fe200078e00ff */
[----:B------:R-:W-:Y:S02]  /*6830*/  SHF.R.U32.HI R68, RZ, 0x10, R35 ;  /* 0x00000010ff447819 */ /* 0x000fe40000011623 */
[----:B------:R-:W-:Y:S01]  /*6840*/  LOP3.LUT R69, R31, 0xff00, R8, 0xf8, !PT ;  /* 0x0000ff001f457812 */ /* 0x000fe200078ef808 */
[----:B------:R-:W-:Y:S01]  /*6850*/  IMAD.U32 R8, R80, 0x10000, RZ ;  /* 0x0001000050087824 */ /* 0x000fe200078e00ff */
[----:B------:R-:W-:Y:S01]  /*6860*/  LOP3.LUT R79, R33, 0xff00, R28, 0xf8, !PT ;  /* 0x0000ff00214f7812 */ /* 0x000fe200078ef81c */
[----:B------:R-:W-:Y:S01]  /*6870*/  IMAD.U32 R68, R68, 0x10000, RZ ;  /* 0x0001000044447824 */ /* 0x000fe200078e00ff */
[----:B------:R-:W-:Y:S02]  /*6880*/  F2FP.F16.E4M3.UNPACK_B R35, R85.H1 ;  /* 0x00000055ff23723e */ /* 0x000fe400030006ff */
[----:B------:R-:W-:-:S02]  /*6890*/  F2FP.F16.E4M3.UNPACK_B R33, R30.H1 ;  /* 0x0000001eff21723e */ /* 0x000fc400030006ff */
[----:B------:R-:W-:Y:S02]  /*68a0*/  F2FP.F16.E4M3.UNPACK_B R31, R29.H1 ;  /* 0x0000001dff1f723e */ /* 0x000fe400030006ff */
[----:B------:R-:W-:Y:S01]  /*68b0*/  LOP3.LUT R6, R27, 0xff0000, R6, 0xf8, !PT ;  /* 0x00ff00001b067812 */ /* 0x000fe200078ef806 */
[----:B------:R-:W-:Y:S01]  /*68c0*/  HADD2.F32 R28, -RZ, R33.H0_H0 ;  /* 0x20000021ff1c7230 */ /* 0x000fe20000004100 */
[----:B------:R-:W-:Y:S01]  /*68d0*/  LOP3.LUT R4, R5, 0xff0000, R4, 0xf8, !PT ;  /* 0x00ff000005047812 */ /* 0x000fe200078ef804 */
[----:B------:R-:W-:Y:S01]  /*68e0*/  HADD2.F32 R5, -RZ, R35.H0_H0 ;  /* 0x20000023ff057230 */ /* 0x000fe20000004100 */
[----:B------:R-:W-:Y:S01]  /*68f0*/  F2FP.F16.E4M3.UNPACK_B R32, R82.H1 ;  /* 0x00000052ff20723e */ /* 0x000fe200030006ff */
[----:B------:R-:W-:Y:S01]  /*6900*/  HADD2.F32 R27, -RZ, R31.H0_H0 ;  /* 0x2000001fff1b7230 */ /* 0x000fe20000004100 */
[----:B------:R-:W-:Y:S01]  /*6910*/  LOP3.LUT R8, R69, 0xff0000, R8, 0xf8, !PT ;  /* 0x00ff000045087812 */ /* 0x000fe200078ef808 */
[----:B------:R-:W-:Y:S02]  /*6920*/  HADD2.F32 R35, -RZ, R35.H1_H1 ;  /* 0x30000023ff237230 */ /* 0x000fe40000004100 */
[----:B------:R-:W-:Y:S01]  /*6930*/  FMUL.FTZ R80, R28, R5 ;  /* 0x000000051c507220 */ /* 0x000fe20000410000 */
[----:B------:R-:W-:-:S02]  /*6940*/  HADD2.F32 R34, -RZ, R32.H0_H0 ;  /* 0x20000020ff227230 */ /* 0x000fc40000004100 */
[----:B------:R-:W-:Y:S01]  /*6950*/  FMUL.FTZ R81, R27, R5 ;  /* 0x000000051b517220 */ /* 0x000fe20000410000 */
[----:B------:R-:W-:Y:S01]  /*6960*/  LOP3.LUT R5, R79, 0xff0000, R68, 0xf8, !PT ;  /* 0x00ff00004f057812 */ /* 0x000fe200078ef844 */
[----:B------:R-:W-:Y:S01]  /*6970*/  HADD2.F32 R69, -RZ, R32.H1_H1 ;  /* 0x30000020ff457230 */ /* 0x000fe20000004100 */
[----:B------:R-:W-:Y:S01]  /*6980*/  F2FP.F16.E4M3.UNPACK_B R85, R85 ;  /* 0x00000055ff55723e */ /* 0x000fe200020006ff */
[----:B------:R-:W-:Y:S02]  /*6990*/  HADD2.F32 R68, -RZ, R33.H1_H1 ;  /* 0x30000021ff447230 */ /* 0x000fe40000004100 */
[-C--:B------:R-:W-:Y:S01]  /*69a0*/  FFMA.FTZ R27, R27, R34.reuse, -R80 ;  /* 0x000000221b1b7223 */ /* 0x080fe20000010850 */
[----:B------:R-:W-:Y:S01]  /*69b0*/  FFMA.FTZ R28, R28, R34, R81 ;  /* 0x000000221c1c7223 */ /* 0x000fe20000010051 */
[----:B------:R-:W-:Y:S01]  /*69c0*/  HADD2.F32 R32, -RZ, R31.H1_H1 ;  /* 0x3000001fff207230 */ /* 0x000fe20000004100 */
[----:B------:R-:W-:Y:S01]  /*69d0*/  F2FP.F16.E4M3.UNPACK_B R34, R30 ;  /* 0x0000001eff22723e */ /* 0x000fe200020006ff */
[----:B------:R-:W-:Y:S01]  /*69e0*/  HADD2.F32 R80, -RZ, R85.H0_H0 ;  /* 0x20000055ff507230 */ /* 0x000fe20000004100 */
[----:B------:R-:W-:Y:S01]  /*69f0*/  F2FP.F16.E4M3.UNPACK_B R33, R29 ;  /* 0x0000001dff21723e */ /* 0x000fe200020006ff */
[-C--:B------:R-:W-:Y:S01]  /*6a00*/  FMUL.FTZ R29, R68, R35.reuse ;  /* 0x00000023441d7220 */ /* 0x080fe20000410000 */
[----:B------:R-:W-:Y:S01]  /*6a10*/  F2FP.F16.E4M3.UNPACK_B R82, R82 ;  /* 0x00000052ff52723e */ /* 0x000fe200020006ff */
[----:B------:R-:W-:Y:S01]  /*6a20*/  FMUL.FTZ R79, R32, R35 ;  /* 0x00000023204f7220 */ /* 0x000fe20000410000 */
[----:B------:R-:W-:-:S02]  /*6a30*/  HADD2.F32 R35, -RZ, R34.H0_H0 ;  /* 0x20000022ff237230 */ /* 0x000fc40000004100 */
[-C--:B------:R-:W-:Y:S01]  /*6a40*/  FFMA.FTZ R30, R32, R69.reuse, -R29 ;  /* 0x00000045201e7223 */ /* 0x080fe2000001081d */
[----:B------:R-:W-:Y:S02]  /*6a50*/  HADD2.F32 R31, -RZ, R33.H0_H0 ;  /* 0x20000021ff1f7230 */ /* 0x000fe40000004100 */
[----:B------:R-:W-:Y:S01]  /*6a60*/  FFMA.FTZ R29, R68, R69, R79 ;  /* 0x00000045441d7223 */ /* 0x000fe2000001004f */
[----:B------:R-:W-:Y:S02]  /*6a70*/  HADD2.F32 R32, -RZ, R82.H0_H0 ;  /* 0x20000052ff207230 */ /* 0x000fe40000004100 */
[-C--:B------:R-:W-:Y:S01]  /*6a80*/  FMUL.FTZ R88, R35, R80.reuse ;  /* 0x0000005023587220 */ /* 0x080fe20000410000 */
[----:B------:R-:W-:Y:S02]  /*6a90*/  HADD2.F32 R85, -RZ, R85.H1_H1 ;  /* 0x30000055ff557230 */ /* 0x000fe40000004100 */
[----:B------:R-:W-:Y:S01]  /*6aa0*/  FMUL.FTZ R80, R31, R80 ;  /* 0x000000501f507220 */ /* 0x000fe20000410000 */
[----:B------:R-:W-:Y:S01]  /*6ab0*/  HADD2.F32 R68, -RZ, R34.H1_H1 ;  /* 0x30000022ff447230 */ /* 0x000fe20000004100 */
[----:B------:R-:W-:Y:S01]  /*6ac0*/  F2FP.F16.E4M3.UNPACK_B R81, R84.H1 ;  /* 0x00000054ff51723e */ /* 0x000fe200030006ff */
[----:B------:R-:W-:Y:S01]  /*6ad0*/  HADD2.F32 R33, -RZ, R33.H1_H1 ;  /* 0x30000021ff217230 */ /* 0x000fe20000004100 */
[----:B------:R-:W-:Y:S01]  /*6ae0*/  F2FP.F16.E4M3.UNPACK_B R69, R10.H1 ;  /* 0x0000000aff45723e */ /* 0x000fe200030006ff */
[----:B------:R-:W-:-:S02]  /*6af0*/  HADD2.F32 R82, -RZ, R82.H1_H1 ;  /* 0x30000052ff527230 */ /* 0x000fc40000004100 */
[-C--:B------:R-:W-:Y:S01]  /*6b00*/  FFMA.FTZ R31, R31, R32.reuse, -R88 ;  /* 0x000000201f1f7223 */ /* 0x080fe20000010858 */
[CC--:B------:R-:W-:Y:S01]  /*6b10*/  FMUL.FTZ R34, R68.reuse, R85.reuse ;  /* 0x0000005544227220 */ /* 0x0c0fe20000410000 */
[----:B------:R-:W-:Y:S01]  /*6b20*/  FFMA.FTZ R32, R35, R32, R80 ;  /* 0x0000002023207223 */ /* 0x000fe20000010050 */
[C---:B------:R-:W-:Y:S01]  /*6b30*/  FMUL.FTZ R85, R33.reuse, R85 ;  /* 0x0000005521557220 */ /* 0x040fe20000410000 */
[----:B------:R-:W-:Y:S01]  /*6b40*/  F2FP.F16.E4M3.UNPACK_B R80, R78.H1 ;  /* 0x0000004eff50723e */ /* 0x000fe200030006ff */
[----:B------:R-:W-:Y:S01]  /*6b50*/  HADD2.F32 R83, -RZ, R81.H0_H0 ;  /* 0x20000051ff537230 */ /* 0x000fe20000004100 */
[----:B------:R-:W-:Y:S01]  /*6b60*/  F2FP.F16.E4M3.UNPACK_B R35, R26.H1 ;  /* 0x0000001aff23723e */ /* 0x000fe200030006ff */
[----:B------:R-:W-:Y:S02]  /*6b70*/  HADD2.F32 R79, -RZ, R69.H0_H0 ;  /* 0x20000045ff4f7230 */ /* 0x000fe40000004100 */
[-C--:B------:R-:W-:Y:S01]  /*6b80*/  FFMA.FTZ R34, R33, R82.reuse, -R34 ;  /* 0x0000005221227223 */ /* 0x080fe20000010822 */
[----:B------:R-:W-:Y:S01]  /*6b90*/  FFMA.FTZ R33, R68, R82, R85 ;  /* 0x0000005244217223 */ /* 0x000fe20000010055 */
[----:B------:R-:W-:Y:S01]  /*6ba0*/  HADD2.F32 R82, -RZ, R81.H1_H1 ;  /* 0x30000051ff527230 */ /* 0x000fe20000004100 */
[----:B------:R-:W-:Y:S01]  /*6bb0*/  F2FP.F16.E4M3.UNPACK_B R84, R84 ;  /* 0x00000054ff54723e */ /* 0x000fe200020006ff */
[----:B------:R-:W-:-:S02]  /*6bc0*/  HADD2.F32 R68, -RZ, R35.H0_H0 ;  /* 0x20000023ff447230 */ /* 0x000fc40000004100 */
[-C--:B------:R-:W-:Y:S01]  /*6bd0*/  FMUL.FTZ R85, R79, R83.reuse ;  /* 0x000000534f557220 */ /* 0x080fe20000410000 */
[--C-:B------:R-:W-:Y:S01]  /*6be0*/  HADD2.F32 R81, -RZ, R80.reuse.H0_H0 ;  /* 0x20000050ff517230 */ /* 0x100fe20000004100 */
[----:B------:R-:W-:Y:S01]  /*6bf0*/  F2FP.F16.E4M3.UNPACK_B R26, R26 ;  /* 0x0000001aff1a723e */ /* 0x000fe200020006ff */
[----:B------:R-:W-:Y:S02]  /*6c00*/  HADD2.F32 R69, -RZ, R69.H1_H1 ;  /* 0x30000045ff457230 */ /* 0x000fe40000004100 */
[C---:B------:R-:W-:Y:S01]  /*6c10*/  FMUL.FTZ R88, R68.reuse, R83 ;  /* 0x0000005344587220 */ /* 0x040fe20000410000 */
[----:B------:R-:W-:Y:S02]  /*6c20*/  HADD2.F32 R35, -RZ, R35.H1_H1 ;  /* 0x30000023ff237230 */ /* 0x000fe40000004100 */
[-C--:B------:R-:W-:Y:S01]  /*6c30*/  FFMA.FTZ R85, R68, R81.reuse, -R85 ;  /* 0x0000005144557223 */ /* 0x080fe20000010855 */
[----:B------:R-:W-:Y:S02]  /*6c40*/  HADD2.F32 R80, -RZ, R80.H1_H1 ;  /* 0x30000050ff507230 */ /* 0x000fe40000004100 */
[-C--:B------:R-:W-:Y:S01]  /*6c50*/  FMUL.FTZ R68, R69, R82.reuse ;  /* 0x0000005245447220 */ /* 0x080fe20000410000 */
[----:B------:R-:W-:Y:S01]  /*6c60*/  FFMA.FTZ R88, R79, R81, R88 ;  /* 0x000000514f587223 */ /* 0x000fe20000010058 */
[C---:B------:R-:W-:Y:S01]  /*6c70*/  FMUL.FTZ R90, R35.reuse, R82 ;  /* 0x00000052235a7220 */ /* 0x040fe20000410000 */
[----:B------:R-:W-:Y:S01]  /*6c80*/  F2FP.F16.E4M3.UNPACK_B R78, R78 ;  /* 0x0000004eff4e723e */ /* 0x000fe200020006ff */
[----:B------:R-:W-:Y:S01]  /*6c90*/  FFMA.FTZ R82, R35, R80, -R68 ;  /* 0x0000005023527223 */ /* 0x000fe20000010844 */
[----:B------:R-:W-:Y:S01]  /*6ca0*/  F2FP.F16.E4M3.UNPACK_B R35, R10 ;  /* 0x0000000aff23723e */ /* 0x000fe200020006ff */
[----:B------:R-:W-:-:S02]  /*6cb0*/  HADD2.F32 R79, -RZ, R84.H0_H0 ;  /* 0x20000054ff4f7230 */ /* 0x000fc40000004100 */
[----:B------:R-:W-:Y:S01]  /*6cc0*/  FFMA.FTZ R87, R69, R80, R90 ;  /* 0x0000005045577223 */ /* 0x000fe2000001005a */
[----:B------:R-:W-:Y:S01]  /*6cd0*/  HADD2.F32 R84, -RZ, R84.H1_H1 ;  /* 0x30000054ff547230 */ /* 0x000fe20000004100 */
[----:B------:R-:W-:Y:S01]  /*6ce0*/  F2FP.SATFINITE.E4M3.F32.PACK_AB_MERGE_C R27, R30, R27, RZ ;  /* 0x0000001b1e1b723e */ /* 0x000fe200048070ff */
[--C-:B------:R-:W-:Y:S01]  /*6cf0*/  HADD2.F32 R68, -RZ, R35.reuse.H0_H0 ;  /* 0x20000023ff447230 */ /* 0x100fe20000004100 */
[----:B------:R-:W-:Y:S01]  /*6d00*/  F2FP.SATFINITE.E4M3.F32.PACK_AB_MERGE_C R29, R29, R28, RZ ;  /* 0x0000001c1d1d723e */ /* 0x000fe200048070ff */
[--C-:B------:R-:W-:Y:S01]  /*6d10*/  HADD2.F32 R10, -RZ, R26.reuse.H0_H0 ;  /* 0x2000001aff0a7230 */ /* 0x100fe20000004100 */
[----:B------:R-:W-:Y:S01]  /*6d20*/  F2FP.F16.E4M3.UNPACK_B R30, R24 ;  /* 0x00000018ff1e723e */ /* 0x000fe200020006ff */
[----:B------:R-:W-:Y:S02]  /*6d30*/  HADD2.F32 R35, -RZ, R35.H1_H1 ;  /* 0x30000023ff237230 */ /* 0x000fe40000004100 */
[----:B------:R-:W-:Y:S01]  /*6d40*/  FMUL.FTZ R81, R68, R79 ;  /* 0x0000004f44517220 */ /* 0x000fe20000410000 */
[----:B------:R-:W-:-:S02]  /*6d50*/  HADD2.F32 R26, -RZ, R26.H1_H1 ;  /* 0x3000001aff1a7230 */ /* 0x000fc40000004100 */
[----:B------:R-:W-:Y:S01]  /*6d60*/  FMUL.FTZ R79, R10, R79 ;  /* 0x0000004f0a4f7220 */ /* 0x000fe20000410000 */
[--C-:B------:R-:W-:Y:S02]  /*6d70*/  HADD2.F32 R69, -RZ, R78.reuse.H0_H0 ;  /* 0x2000004eff457230 */ /* 0x100fe40000004100 */
[CC--:B------:R-:W-:Y:S01]  /*6d80*/  FMUL.FTZ R83, R35.reuse, R84.reuse ;  /* 0x0000005423537220 */ /* 0x0c0fe20000410000 */
[----:B------:R-:W-:Y:S02]  /*6d90*/  HADD2.F32 R78, -RZ, R78.H1_H1 ;  /* 0x3000004eff4e7230 */ /* 0x000fe40000004100 */
[----:B------:R-:W-:Y:S01]  /*6da0*/  FMUL.FTZ R84, R26, R84 ;  /* 0x000000541a547220 */ /* 0x000fe20000410000 */
[----:B------:R-:W-:Y:S01]  /*6db0*/  F2FP.SATFINITE.E4M3.F32.PACK_AB_MERGE_C R28, R34, R31, R27 ;  /* 0x0000001f221c723e */ /* 0x000fe2000480701b */
[-C--:B------:R-:W-:Y:S01]  /*6dc0*/  FFMA.FTZ R81, R10, R69.reuse, -R81 ;  /* 0x000000450a517223 */ /* 0x080fe20000010851 */
[----:B------:R-:W-:Y:S01]  /*6dd0*/  FFMA.FTZ R10, R68, R69, R79 ;  /* 0x00000045440a7223 */ /* 0x000fe2000001004f */
[-C--:B------:R-:W-:Y:S01]  /*6de0*/  FFMA.FTZ R69, R35, R78.reuse, R84 ;  /* 0x0000004e23457223 */ /* 0x080fe20000010054 */
[----:B------:R-:W-:Y:S01]  /*6df0*/  F2FP.F16.E4M3.UNPACK_B R35, R9 ;  /* 0x00000009ff23723e */ /* 0x000fe200020006ff */
[----:B------:R-:W-:Y:S01]  /*6e00*/  FFMA.FTZ R26, R26, R78, -R83 ;  /* 0x0000004e1a1a7223 */ /* 0x000fe20000010853 */
[----:B------:R-:W-:-:S02]  /*6e10*/  F2FP.F16.E4M3.UNPACK_B R68, R8 ;  /* 0x00000008ff44723e */ /* 0x000fc400020006ff */
[----:B------:R-:W-:Y:S01]  /*6e20*/  F2FP.SATFINITE.E4M3.F32.PACK_AB_MERGE_C R27, R33, R32, R29 ;  /* 0x00000020211b723e */ /* 0x000fe2000480701d */
[----:B------:R-:W-:Y:S01]  /*6e30*/  HADD2.F32 R31, -RZ, R35.H0_H0 ;  /* 0x20000023ff1f7230 */ /* 0x000fe20000004100 */
[----:B------:R-:W-:Y:S01]  /*6e40*/  F2FP.F16.E4M3.UNPACK_B R33, R6 ;  /* 0x00000006ff21723e */ /* 0x000fe200020006ff */
[----:B------:R-:W-:Y:S01]  /*6e50*/  HADD2.F32 R32, -RZ, R68.H0_H0 ;  /* 0x20000044ff207230 */ /* 0x000fe20000004100 */
[----:B------:R-:W-:Y:S01]  /*6e60*/  F2FP.SATFINITE.E4M3.F32.PACK_AB_MERGE_C R87, R87, R88, RZ ;  /* 0x000000585757723e */ /* 0x000fe200048070ff */
[----:B------:R-:W-:Y:S01]  /*6e70*/  HADD2.F32 R29, -RZ, R30.H0_H0 ;  /* 0x2000001eff1d7230 */ /* 0x000fe20000004100 */
[----:B------:R-:W-:Y:S01]  /*6e80*/  F2FP.F16.E4M3.UNPACK_B R6, R6.H1 ;  /* 0x00000006ff06723e */ /* 0x000fe200030006ff */
[----:B------:R-:W-:Y:S02]  /*6e90*/  HADD2.F32 R34, -RZ, R33.H0_H0 ;  /* 0x20000021ff227230 */ /* 0x000fe40000004100 */
[----:B------:R-:W-:Y:S01]  /*6ea0*/  FMUL.FTZ R78, R31, R32 ;  /* 0x000000201f4e7220 */ /* 0x000fe20000410000 */
[----:B------:R-:W-:-:S02]  /*6eb0*/  HADD2.F32 R35, -RZ, R35.H1_H1 ;  /* 0x30000023ff237230 */ /* 0x000fc40000004100 */
[----:B------:R-:W-:Y:S01]  /*6ec0*/  FMUL.FTZ R80, R29, R32 ;  /* 0x000000201d507220 */ /* 0x000fe20000410000 */
[----:B------:R-:W-:Y:S01]  /*6ed0*/  HADD2.F32 R68, -RZ, R68.H1_H1 ;  /* 0x30000044ff447230 */ /* 0x000fe20000004100 */
[----:B------:R-:W-:Y:S01]  /*6ee0*/  F2FP.SATFINITE.E4M3.F32.PACK_AB_MERGE_C R10, R69, R10, R87 ;  /* 0x0000000a450a723e */ /* 0x000fe20004807057 */
[----:B------:R-:W-:Y:S02]  /*6ef0*/  HADD2.F32 R32, -RZ, R30.H1_H1 ;  /* 0x3000001eff207230 */ /* 0x000fe40000004100 */
[-C--:B------:R-:W-:Y:S01]  /*6f00*/  FFMA.FTZ R29, R29, R34.reuse, -R78 ;  /* 0x000000221d1d7223 */ /* 0x080fe2000001084e */
[----:B------:R-:W-:Y:S01]  /*6f10*/  FFMA.FTZ R30, R31, R34, R80 ;  /* 0x000000221f1e7223 */ /* 0x000fe20000010050 */
[----:B------:R-:W-:Y:S02]  /*6f20*/  HADD2.F32 R34, -RZ, R33.H1_H1 ;  /* 0x30000021ff227230 */ /* 0x000fe40000004100 */
[-C--:B------:R-:W-:Y:S01]  /*6f30*/  FMUL.FTZ R69, R35, R68.reuse ;  /* 0x0000004423457220 */ /* 0x080fe20000410000 */
[----:B------:R-:W-:Y:S01]  /*6f40*/  FMUL.FTZ R78, R32, R68 ;  /* 0x00000044204e7220 */ /* 0x000fe20000410000 */
[----:B------:R-:W-:-:S02]  /*6f50*/  F2FP.F16.E4M3.UNPACK_B R33, R9.H1 ;  /* 0x00000009ff21723e */ /* 0x000fc400030006ff */
[----:B------:R-:W-:Y:S01]  /*6f60*/  F2FP.F16.E4M3.UNPACK_B R68, R8.H1 ;  /* 0x00000008ff44723e */ /* 0x000fe200030006ff */
[----:B------:R-:W-:Y:S01]  /*6f70*/  FFMA.FTZ R9, R35, R34, R78 ;  /* 0x0000002223097223 */ /* 0x000fe2000001004e */
[----:B------:R-:W-:Y:S01]  /*6f80*/  F2FP.F16.E4M3.UNPACK_B R31, R24.H1 ;  /* 0x00000018ff1f723e */ /* 0x000fe200030006ff */
[----:B------:R-:W-:Y:S01]  /*6f90*/  FFMA.FTZ R24, R32, R34, -R69 ;  /* 0x0000002220187223 */ /* 0x000fe20000010845 */
[----:B------:R-:W-:Y:S01]  /*6fa0*/  HADD2.F32 R32, -RZ, R33.H0_H0 ;  /* 0x20000021ff207230 */ /* 0x000fe20000004100 */
[----:B------:R-:W-:Y:S01]  /*6fb0*/  F2FP.SATFINITE.E4M3.F32.PACK_AB_MERGE_C R82, R82, R85, RZ ;  /* 0x000000555252723e */ /* 0x000fe200048070ff */
[----:B------:R-:W-:Y:S01]  /*6fc0*/  HADD2.F32 R69, -RZ, R68.H0_H0 ;  /* 0x20000044ff457230 */ /* 0x000fe20000004100 */
[----:B------:R-:W-:Y:S01]  /*6fd0*/  F2FP.F16.E4M3.UNPACK_B R80, R5.H1 ;  /* 0x00000005ff50723e */ /* 0x000fe200030006ff */
[----:B------:R-:W-:Y:S01]  /*6fe0*/  HADD2.F32 R8, -RZ, R31.H0_H0 ;  /* 0x2000001fff087230 */ /* 0x000fe20000004100 */
[----:B------:R-:W-:Y:S01]  /*6ff0*/  F2FP.SATFINITE.E4M3.F32.PACK_AB_MERGE_C R26, R26, R81, R82 ;  /* 0x000000511a1a723e */ /* 0x000fe20004807052 */
[----:B------:R-:W-:-:S02]  /*7000*/  HADD2.F32 R35, -RZ, R6.H0_H0 ;  /* 0x20000006ff237230 */ /* 0x000fc40000004100 */
[-C--:B------:R-:W-:Y:S01]  /*7010*/  FMUL.FTZ R79, R32, R69.reuse ;  /* 0x00000045204f7220 */ /* 0x080fe20000410000 */
[----:B------:R-:W-:Y:S02]  /*7020*/  HADD2.F32 R31, -RZ, R31.H1_H1 ;  /* 0x3000001fff1f7230 */ /* 0x000fe40000004100 */
[C---:B------:R-:W-:Y:S01]  /*7030*/  FMUL.FTZ R69, R8.reuse, R69 ;  /* 0x0000004508457220 */ /* 0x040fe20000410000 */
[----:B------:R-:W-:Y:S02]  /*7040*/  HADD2.F32 R34, -RZ, R68.H1_H1 ;  /* 0x30000044ff227230 */ /* 0x000fe40000004100 */
[----:B------:R-:W-:Y:S02]  /*7050*/  HADD2.F32 R68, -RZ, R6.H1_H1 ;  /* 0x30000006ff447230 */ /* 0x000fe40000004100 */
[-C--:B------:R-:W-:Y:S01]  /*7060*/  FFMA.FTZ R6, R8, R35.reuse, -R79 ;  /* 0x0000002308067223 */ /* 0x080fe2000001084f */
[----:B------:R-:W-:Y:S02]  /*7070*/  HADD2.F32 R33, -RZ, R33.H1_H1 ;  /* 0x30000021ff217230 */ /* 0x000fe40000004100 */
[----:B------:R-:W-:Y:S01]  /*7080*/  FFMA.FTZ R8, R32, R35, R69 ;  /* 0x0000002320087223 */ /* 0x000fe20000010045 */
[----:B------:R-:W-:Y:S01]  /*7090*/  FMUL.FTZ R32, R31, R34 ;  /* 0x000000221f207220 */ /* 0x000fe20000410000 */
[----:B------:R-:W-:Y:S01]  /*70a0*/  F2FP.F16.E4M3.UNPACK_B R79, R5 ;  /* 0x00000005ff4f723e */ /* 0x000fe200020006ff */
[----:B------:R-:W-:-:S02]  /*70b0*/  HADD2.F32 R81, -RZ, R80.H0_H0 ;  /* 0x20000050ff517230 */ /* 0x000fc40000004100 */
[C---:B------:R-:W-:Y:S01]  /*70c0*/  FMUL.FTZ R78, R33.reuse, R34 ;  /* 0x00000022214e7220 */ /* 0x040fe20000410000 */
[-C--:B------:R-:W-:Y:S01]  /*70d0*/  FFMA.FTZ R85, R33, R68.reuse, R32 ;  /* 0x0000004421557223 */ /* 0x080fe20000010020 */
[----:B------:R-:W-:Y:S01]  /*70e0*/  F2FP.F16.E4M3.UNPACK_B R33, R11.H1 ;  /* 0x0000000bff21723e */ /* 0x000fe200030006ff */
[----:B------:R-:W-:Y:S02]  /*70f0*/  HADD2.F32 R80, -RZ, R80.H1_H1 ;  /* 0x30000050ff507230 */ /* 0x000fe40000004100 */
[----:B------:R-:W-:Y:S01]  /*7100*/  FFMA.FTZ R83, R31, R68, -R78 ;  /* 0x000000441f537223 */ /* 0x000fe2000001084e */
[-C--:B------:R-:W-:Y:S01]  /*7110*/  F2FP.F16.E4M3.UNPACK_B R31, R7.reuse ;  /* 0x00000007ff1f723e */ /* 0x080fe200020006ff */
[--C-:B------:R-:W-:Y:S01]  /*7120*/  HADD2.F32 R82, -RZ, R79.reuse.H0_H0 ;  /* 0x2000004fff527230 */ /* 0x100fe20000004100 */
[----:B------:R-:W-:Y:S01]  /*7130*/  F2FP.F16.E4M3.UNPACK_B R7, R7.H1 ;  /* 0x00000007ff07723e */ /* 0x000fe200030006ff */
[----:B------:R-:W-:Y:S01]  /*7140*/  HADD2.F32 R79, -RZ, R79.H1_H1 ;  /* 0x3000004fff4f7230 */ /* 0x000fe20000004100 */
[----:B------:R-:W-:-:S02]  /*7150*/  F2FP.F16.E4M3.UNPACK_B R5, R4 ;  /* 0x00000004ff05723e */ /* 0x000fc400020006ff */
[----:B------:R-:W-:Y:S01]  /*7160*/  F2FP.F16.E4M3.UNPACK_B R68, R4.H1 ;  /* 0x00000004ff44723e */ /* 0x000fe200030006ff */
[----:B------:R-:W-:Y:S01]  /*7170*/  HADD2.F32 R4, -RZ, R33.H0_H0 ;  /* 0x20000021ff047230 */ /* 0x000fe20000004100 */
[----:B------:R-:W-:Y:S01]  /*7180*/  F2FP.F16.E4M3.UNPACK_B R34, R11 ;  /* 0x0000000bff22723e */ /* 0x000fe200020006ff */
        /* <DEDUP_REMOVED lines=8> */
[--C-:B------:R-:W-:Y:S02]  /*7210*/  HADD2.F32 R35, -RZ, R34.reuse.H0_H0 ;  /* 0x20000022ff237230 */ /* 0x100fe40000004100 */
[-C--:B------:R-:W-:Y:S01]  /*7220*/  FMUL.FTZ R32, R33, R80.reuse ;  /* 0x0000005021207220 */ /* 0x080fe20000410000 */
[--C-:B------:R-:W-:Y:S02]  /*7230*/  HADD2.F32 R11, -RZ, R31.reuse.H0_H0 ;  /* 0x2000001fff0b7230 */ /* 0x100fe40000004100 */
[----:B------:R-:W-:Y:S01]  /*7240*/  FMUL.FTZ R80, R7, R80 ;  /* 0x0000005007507220 */ /* 0x000fe20000410000 */
[----:B------:R-:W-:Y:S02]  /*7250*/  HADD2.F32 R34, -RZ, R34.H1_H1 ;  /* 0x30000022ff227230 */ /* 0x000fe40000004100 */
[----:B------:R-:W-:Y:S01]  /*7260*/  FFMA.FTZ R81, R4, R69, R81 ;  /* 0x0000004504517223 */ /* 0x000fe20000010051 */
[----:B------:R-:W-:-:S02]  /*7270*/  HADD2.F32 R31, -RZ, R31.H1_H1 ;  /* 0x3000001fff1f7230 */ /* 0x000fc40000004100 */
[-C--:B------:R-:W-:Y:S01]  /*7280*/  FMUL.FTZ R84, R35, R82.reuse ;  /* 0x0000005223547220 */ /* 0x080fe20000410000 */
[----:B------:R-:W-:Y:S02]  /*7290*/  HADD2.F32 R68, -RZ, R68.H1_H1 ;  /* 0x30000044ff447230 */ /* 0x000fe40000004100 */
[CC--:B------:R-:W-:Y:S01]  /*72a0*/  FMUL.FTZ R4, R34.reuse, R79.reuse ;  /* 0x0000004f22047220 */ /* 0x0c0fe20000410000 */
[--C-:B------:R-:W-:Y:S02]  /*72b0*/  HADD2.F32 R78, -RZ, R5.reuse.H0_H0 ;  /* 0x20000005ff4e7230 */ /* 0x100fe40000004100 */
[----:B------:R-:W-:Y:S01]  /*72c0*/  FMUL.FTZ R82, R11, R82 ;  /* 0x000000520b527220 */ /* 0x000fe20000410000 */
[----:B------:R-:W-:Y:S02]  /*72d0*/  HADD2.F32 R5, -RZ, R5.H1_H1 ;  /* 0x30000005ff057230 */ /* 0x000fe40000004100 */
[----:B------:R-:W-:Y:S01]  /*72e0*/  FMUL.FTZ R79, R31, R79 ;  /* 0x0000004f1f4f7220 */ /* 0x000fe20000410000 */
[-C--:B------:R-:W-:Y:S01]  /*72f0*/  FFMA.FTZ R32, R7, R68.reuse, -R32 ;  /* 0x0000004407207223 */ /* 0x080fe20000010820 */
[----:B------:R-:W-:Y:S01]  /*7300*/  FFMA.FTZ R80, R33, R68, R80 ;  /* 0x0000004421507223 */ /* 0x000fe20000010050 */
[-C--:B------:R-:W-:Y:S01]  /*7310*/  FFMA.FTZ R84, R11, R78.reuse, -R84 ;  /* 0x0000004e0b547223 */ /* 0x080fe20000010854 */
[----:B------:R-:W-:Y:S01]  /*7320*/  FFMA.FTZ R82, R35, R78, R82 ;  /* 0x0000004e23527223 */ /* 0x000fe20000010052 */
[-C--:B------:R-:W-:Y:S01]  /*7330*/  FFMA.FTZ R31, R31, R5.reuse, -R4 ;  /* 0x000000051f1f7223 */ /* 0x080fe20000010804 */
[----:B------:R-:W-:Y:S01]  /*7340*/  FFMA.FTZ R79, R34, R5, R79 ;  /* 0x00000005224f7223 */ /* 0x000fe2000001004f */
[----:B------:R-:W-:Y:S01]  /*7350*/  F2FP.SATFINITE.E4M3.F32.PACK_AB_MERGE_C R8, R85, R8, RZ ;  /* 0x000000085508723e */ /* 0x000fe200048070ff */
[----:B------:R-:W-:Y:S01]  /*7360*/  IMAD.MOV.U32 R4, RZ, RZ, R28 ;  /* 0x000000ffff047224 */ /* 0x000fe200078e001c */
[----:B------:R-:W-:-:S02]  /*7370*/  F2FP.SATFINITE.E4M3.F32.PACK_AB_MERGE_C R32, R32, R87, RZ ;  /* 0x000000572020723e */ /* 0x000fc400048070ff */
[----:B------:R-:W-:Y:S02]  /*7380*/  F2FP.SATFINITE.E4M3.F32.PACK_AB_MERGE_C R80, R80, R81, RZ ;  /* 0x000000515050723e */ /* 0x000fe400048070ff */
[----:B------:R-:W-:Y:S01]  /*7390*/  F2FP.SATFINITE.E4M3.F32.PACK_AB_MERGE_C R5, R24, R29, R6 ;  /* 0x0000001d1805723e */ /* 0x000fe20004807006 */
[----:B------:R-:W-:Y:S01]  /*73a0*/  IMAD.MOV.U32 R6, RZ, RZ, R26 ;  /* 0x000000ffff067224 */ /* 0x000fe200078e001a */
[----:B------:R-:W-:Y:S01]  /*73b0*/  F2FP.SATFINITE.E4M3.F32.PACK_AB_MERGE_C R9, R9, R30, R8 ;  /* 0x0000001e0909723e */ /* 0x000fe20004807008 */
[----:B------:R-:W-:Y:S01]  /*73c0*/  IMAD.MOV.U32 R8, RZ, RZ, R27 ;  /* 0x000000ffff087224 */ /* 0x000fe200078e001b */
[----:B------:R-:W-:Y:S02]  /*73d0*/  F2FP.SATFINITE.E4M3.F32.PACK_AB_MERGE_C R7, R31, R84, R32 ;  /* 0x000000541f07723e */ /* 0x000fe40004807020 */
[----:B------:R-:W-:-:S07]  /*73e0*/  F2FP.SATFINITE.E4M3.F32.PACK_AB_MERGE_C R11, R79, R82, R80 ;  /* 0x000000524f0b723e */ /* 0x000fce0004807050 */
.L_x_1828:
[----:B------:R-:W-:Y:S05]  /*73f0*/  BSYNC B1 ;  /* 0x0000000000017941 */ /* 0x000fea0003800000 */
.L_x_1827:
[----:B0-----:R0:W-:Y:S01]  /*7400*/  ST.E.128 desc[UR36][R12.64], R4 ;  /* 0x000000040c007985 */ /* 0x0011e2000c101d24 */
[----:B------:R-:W-:-:S13]  /*7410*/  ISETP.GE.AND P3, PT, R15, R86, PT ;  /* 0x000000560f00720c */ /* 0x000fda0003f66270 */
[----:B------:R-:W-:Y:S05]  /*7420*/  @P3 BRA `(.L_x_1811) ;  /* 0x00000004001c3947 */ /* 0x000fea0003800000 */
[----:B0-----:R-:W-:-:S04]  /*7430*/  IADD3 R4, P3, R15, R14, RZ ;  /* 0x0000000e0f047210 */ /* 0x001fc80007f7e0ff */
[----:B------:R-:W-:-:S05]  /*7440*/  LEA.HI.X.SX32 R5, R15, R25, 0x1, P3 ;  /* 0x000000190f057211 */ /* 0x000fca00018f0eff */
[----:B------:R0:W-:Y:S01]  /*7450*/  ST.E.128 desc[UR36][R4.64], R8 ;  /* 0x0000000804007985 */ /* 0x0001e2000c101d24 */
[----:B------:R-:W-:Y:S05]  /*7460*/  BRA `(.L_x_1811) ;  /* 0x00000004000c7947 */ /* 0x000fea0003800000 */
.L_x_1792:
[----:B------:R-:W-:-:S06]  /*7470*/  UISETP.NE.AND UP0, UPT, UR61, 0x3, UPT ;  /* 0x000000033d00788c */ /* 0x000fcc000bf05270 */
[----:B------:R-:W-:-:S13]  /*7480*/  PLOP3.LUT P5, PT, PT, PT, UP0, 0x80, 0x0 ;  /* 0x000000000000781c */ /* 0x000fda0003faf008 */
[----:B------:R-:W-:Y:S05]  /*7490*/  @!P5 BRA `(.L_x_1829) ;  /* 0x000000000004d947 */ /* 0x000fea0003800000 */
[----:B------:R-:W-:Y:S01]  /*74a0*/  BPT.TRAP 0x1 ;  /* 0x000000040000795c */ /* 0x000fe20000300000 */
.L_x_1829:
[----:B------:R-:W-:Y:S01]  /*74b0*/  IMAD R76, R185, 0x8, R22 ;  /* 0x00000008b94c7824 */ /* 0x000fe200078e0216 */
[----:B------:R-:W-:Y:S01]  /*74c0*/  SHF.L.U32 R77, R200, 0x1f, RZ ;  /* 0x0000001fc84d7819 */ /* 0x000fe200000006ff */
[----:B------:R-:W-:Y:S01]  /*74d0*/  BSSY B1, `(.L_x_1830) ;  /* 0x0000004000017945 */ /* 0x000fe20003800000 */
[----:B------:R-:W-:Y:S02]  /*74e0*/  SHF.R.S32.HI R73, RZ, 0x1f, R72 ;  /* 0x0000001fff497819 */ /* 0x000fe40000011448 */
[----:B------:R-:W0:Y:S02]  /*74f0*/  SYNCS.PHASECHK.TRANS64.TRYWAIT P3, [R76+URZ+0x28490], R77 ;  /* 0x0284904d4c0075a7 */ /* 0x000e24000806017f */
[----:B0-----:R-:W-:Y:S05]  /*7500*/  @!P3 BRA `(.L_x_1831) ;  /* 0x0000025000ecb947 */ /* 0x001fea0003800000 */
.L_x_2202:
[----:B------:R-:W-:Y:S05]  /*7510*/  BSYNC B1 ;  /* 0x0000000000017941 */ /* 0x000fea0003800000 */
.L_x_1830:
[----:B------:R-:W-:Y:S01]  /*7520*/  ULDC.64 UR4, c[0x0][0x300] ;  /* 0x0000c00000047ab9 */ /* 0x000fe20000000a00 */
[----:B-----5:R-:W-:Y:S01]  /*7530*/  SHF.R.S32.HI R74, RZ, 0x1f, R71 ;  /* 0x0000001fff4a7819 */ /* 0x020fe20000011447 */
[----:B------:R-:W-:Y:S01]  /*7540*/  IMAD R7, R73, UR4, RZ ;  /* 0x0000000449077c24 */ /* 0x000fe2000f8e02ff */
[----:B------:R-:W-:Y:S01]  /*7550*/  ULDC.64 UR6, c[0x0][0x2e8] ;  /* 0x0000ba0000067ab9 */ /* 0x000fe20000000a00 */
[----:B------:R-:W-:-:S04]  /*7560*/  IMAD.WIDE.U32 R4, R72, UR4, RZ ;  /* 0x0000000448047c25 */ /* 0x000fc8000f8e00ff */
[----:B------:R-:W-:Y:S01]  /*7570*/  IMAD R7, R72, UR5, R7 ;  /* 0x0000000548077c24 */ /* 0x000fe2000f8e0207 */
[----:B------:R-:W-:Y:S01]  /*7580*/  ULDC.64 UR4, c[0x0][0x310] ;  /* 0x0000c40000047ab9 */ /* 0x000fe20000000a00 */
[----:B------:R-:W-:Y:S02]  /*7590*/  IMAD R75, R42, -0x40, R39 ;  /* 0xffffffc02a4b7824 */ /* 0x000fe400078e0227 */
[----:B------:R-:W-:Y:S02]  /*75a0*/  IMAD R6, R74, UR4, RZ ;  /* 0x000000044a067c24 */ /* 0x000fe4000f8e02ff */
[----:B------:R-:W-:Y:S01]  /*75b0*/  IMAD.IADD R5, R5, 0x1, R7 ;  /* 0x0000000105057824 */ /* 0x000fe200078e0207 */
        /* <DEDUP_REMOVED lines=15> */
.L_x_2206:
[----:B------:R-:W-:Y:S04]  /*76b0*/  BSSY B1, `(.L_x_1833) ;  /* 0x000000d000017945 */ /* 0x000fe80003800000 */
[----:B------:R-:W-:Y:S05]  /*76c0*/  @!P3 BRA `(.L_x_1834) ;  /* 0x00000000002cb947 */ /* 0x000fea0003800000 */
[----:B------:R-:W-:Y:S02]  /*76d0*/  ULDC UR4, c[0x0][0x2f4] ;  /* 0x0000bd0000047ab9 */ /* 0x000fe40000000800 */
[----:B------:R-:W-:-:S13]  /*76e0*/  ISETP.GE.AND P3, PT, R16, UR4, PT ;  /* 0x0000000410007c0c */ /* 0x000fda000bf66270 */
[----:B---3--:R-:W-:-:S05]  /*76f0*/  @!P3 IADD3 R10, P4, R16, R14, RZ ;  /* 0x0000000e100ab210 */ /* 0x008fca0007f9e0ff */
[----:B--2---:R-:W-:Y:S01]  /*7700*/  @!P3 IMAD.X R11, R4, 0x1, R17, P4 ;  /* 0x00000001040bb824 */ /* 0x004fe200020e0611 */
[----:B------:R-:W-:-:S13]  /*7710*/  ISETP.GE.AND P4, PT, R184, UR4, PT ;  /* 0x00000004b8007c0c */ /* 0x000fda000bf86270 */
[----:B------:R-:W-:-:S04]  /*7720*/  @!P4 IADD3 R8, P6, R184, R14, RZ ;  /* 0x0000000eb808c210 */ /* 0x000fc80007fde0ff */
[----:B------:R-:W-:Y:S02]  /*7730*/  @!P4 IADD3.X R9, R4, R193, RZ, P6, !PT ;  /* 0x000000c10409c210 */ /* 0x000fe400037fe4ff */
[----:B------:R-:W2:Y:S04]  /*7740*/  @!P3 LDS.128 R4, [R70+0x20000] ;  /* 0x020000004604b984 */ /* 0x000ea80000000c00 */
[----:B--2---:R-:W-:Y:S04]  /*7750*/  @!P3 ST.E.128 desc[UR36][R10.64], R4 ;  /* 0x000000040a00b985 */ /* 0x004fe8000c101d24 */
[----:B------:R-:W2:Y:S04]  /*7760*/  @!P4 LDS.128 R4, [R70+0x22000] ;  /* 0x022000004604c984 */ /* 0x000ea80000000c00 */
[----:B--2---:R4:W-:Y:S02]  /*7770*/  @!P4 ST.E.128 desc[UR36][R8.64], R4 ;  /* 0x000000040800c985 */ /* 0x0049e4000c101d24 */
.L_x_1834:
[----:B------:R-:W-:Y:S05]  /*7780*/  BSYNC B1 ;  /* 0x0000000000017941 */ /* 0x000fea0003800000 */
.L_x_1833:
[----:B------:R-:W-:-:S03]  /*7790*/  UMOV UR4, 0xffffffff ;  /* 0xffffffff00047882 */ /* 0x000fc60000000000 */
[----:B------:R-:W-:Y:S05]  /*77a0*/  BRA.DIV UR4, `(.L_x_1835) ;  /* 0x0000025204a07947 */ /* 0x000fea000b800000 */
[----:B--2-4-:R2:W4:Y:S04]  /*77b0*/  SHFL.IDX PT, R4, R25, 0x1, 0x181f ;  /* 0x00381f0019047f89 */ /* 0x01452800000e0000 */
[----:B---3--:R2:W3:Y:S02]  /*77c0*/  SHFL.IDX PT, R14, R24, 0x1, 0x181f ;  /* 0x00381f00180e7f89 */ /* 0x0084e400000e0000 */
.L_x_2210:
[----:B------:R-:W-:-:S13]  /*77d0*/  ISETP.GE.AND P3, PT, R26, 0x21, PT ;  /* 0x000000211a00780c */ /* 0x000fda0003f66270 */
[----:B------:R-:W-:Y:S05]  /*77e0*/  @!P3 BRA `(.L_x_1811) ;  /* 0x00000000002cb947 */ /* 0x000fea0003800000 */
[----:B------:R-:W-:Y:S02]  /*77f0*/  ULDC UR4, c[0x0][0x2f4] ;  /* 0x0000bd0000047ab9 */ /* 0x000fe40000000800 */
[----:B------:R-:W-:-:S13]  /*7800*/  ISETP.GE.AND P3, PT, R16, UR4, PT ;  /* 0x0000000410007c0c */ /* 0x000fda000bf66270 */
[----:B---3--:R-:W-:-:S05]  /*7810*/  @!P3 IADD3 R10, P4, R16, R14, RZ ;  /* 0x0000000e100ab210 */ /* 0x008fca0007f9e0ff */
[----:B----4-:R-:W-:Y:S01]  /*7820*/  @!P3 IMAD.X R11, R4, 0x1, R17, P4 ;  /* 0x00000001040bb824 */ /* 0x010fe200020e0611 */
[----:B------:R-:W-:-:S13]  /*7830*/  ISETP.GE.AND P4, PT, R184, UR4, PT ;  /* 0x00000004b8007c0c */ /* 0x000fda000bf86270 */
[----:B------:R-:W-:-:S05]  /*7840*/  @!P4 IADD3 R8, P6, R184, R14, RZ ;  /* 0x0000000eb808c210 */ /* 0x000fca0007fde0ff */
[----:B------:R-:W-:Y:S02]  /*7850*/  @!P4 IMAD.X R9, R4, 0x1, R193, P6 ;  /* 0x000000010409c824 */ /* 0x000fe400030e06c1 */
[----:B------:R-:W3:Y:S04]  /*7860*/  @!P3 LDS.128 R4, [R70+0x21000] ;  /* 0x021000004604b984 */ /* 0x000ee80000000c00 */
[----:B---3--:R-:W-:Y:S04]  /*7870*/  @!P3 ST.E.128 desc[UR36][R10.64], R4 ;  /* 0x000000040a00b985 */ /* 0x008fe8000c101d24 */
[----:B------:R-:W3:Y:S04]  /*7880*/  @!P4 LDS.128 R4, [R70+0x23000] ;  /* 0x023000004604c984 */ /* 0x000ee80000000c00 */
[----:B---3--:R3:W-:Y:S02]  /*7890*/  @!P4 ST.E.128 desc[UR36][R8.64], R4 ;  /* 0x000000040800c985 */ /* 0x0087e4000c101d24 */
.L_x_1811:
[----:B------:R-:W-:Y:S05]  /*78a0*/  BSYNC B0 ;  /* 0x0000000000007941 */ /* 0x000fea0003800000 */
.L_x_1791:
[----:B0--34-:R-:W0:Y:S01]  /*78b0*/  S2R R4, SR_TID.X ;  /* 0x0000000000047919 */ /* 0x019e220000002100 */
[----:B------:R-:W-:Y:S01]  /*78c0*/  @!PT LDS RZ, [RZ] ;  /* 0x00000000fffff984 */ /* 0x000fe20000000800 */
[----:B------:R-:W-:Y:S01]  /*78d0*/  @!PT LDS RZ, [RZ] ;  /* 0x00000000fffff984 */ /* 0x000fe20000000800 */
[----:B------:R-:W-:Y:S01]  /*78e0*/  @!PT LDS RZ, [RZ] ;  /* 0x00000000fffff984 */ /* 0x000fe20000000800 */
[----:B------:R-:W-:Y:S01]  /*78f0*/  @!PT LDS RZ, [RZ] ;  /* 0x00000000fffff984 */ /* 0x000fe20000000800 */
[----:B------:R3:W-:Y:S06]  /*7900*/  MEMBAR.ALL.CTA ;  /* 0x0000000000007992 */ /* 0x0007ec0000008000 */
[----:B---3--:R-:W3:Y:S01]  /*7910*/  FENCE.VIEW.ASYNC.S ;  /* 0x00000000000073c6 */ /* 0x008ee20000000000 */
[----:B------:R-:W-:Y:S05]  /*7920*/  WARPSYNC.ALL ;  /* 0x0000000000007948 */ /* 0x000fea0003800000 */
[----:B------:R-:W-:Y:S01]  /*7930*/  BSSY B0, `(.L_x_1836) ;  /* 0x0000008000007945 */ /* 0x000fe20003800000 */
[----:B---3--:R3:W-:Y:S01]  /*7940*/  BAR.SYNC.DEFER_BLOCKING R56, 0x80 ;  /* 0x000200380000751d */ /* 0x0087e20000010000 */
[----:B0-----:R-:W-:-:S13]  /*7950*/  LOP3.LUT P3, RZ, R4, 0x7f, RZ, 0xc0, !PT ;  /* 0x0000007f04ff7812 */ /* 0x001fda000786c0ff */
[----:B------:R-:W-:-:S05]  /*7960*/  @!P3 VIADD R4, R76, 0x284a0 ;  /* 0x000284a04c04b836 */ /* 0x000fca0000000000 */
[----:B------:R-:W-:-:S04]  /*7970*/  @!P3 PRMT R4, RZ, 0x654, R4 ;  /* 0x00000654ff04b816 */ /* 0x000fc80000000004 */
[----:B------:R3:W-:Y:S01]  /*7980*/  @!P3 SYNCS.ARRIVE.TRANS64.RED.A1T0 RZ, [R4+URZ], RZ ;  /* 0x000000ff04ffb9a7 */ /* 0x0007e2000810043f */
[----:B------:R-:W-:Y:S05]  /*7990*/  @!P5 BRA `(.L_x_1837) ;  /* 0x000000000004d947 */ /* 0x000fea0003800000 */
[----:B------:R-:W-:Y:S01]  /*79a0*/  BPT.TRAP 0x1 ;  /* 0x000000040000795c */ /* 0x000fe20000300000 */
.L_x_1837:
[----:B------:R-:W-:Y:S05]  /*79b0*/  BSYNC B0 ;  /* 0x0000000000007941 */ /* 0x000fea0003800000 */
.L_x_1836:
[----:B------:R-:W0:Y:S01]  /*79c0*/  SYNCS.PHASECHK.TRANS64.TRYWAIT P4, [R76+URZ+0x284b0], R77 ;  /* 0x0284b04d4c0075a7 */ /* 0x000e22000808017f */
[----:B------:R-:W-:Y:S04]  /*79d0*/  BSSY B0, `(.L_x_1838) ;  /* 0x0000002000007945 */ /* 0x000fe80003800000 */
[----:B0-----:R-:W-:Y:S05]  /*79e0*/  @!P4 BRA `(.L_x_1839) ;  /* 0x000002500058c947 */ /* 0x001fea0003800000 */
.L_x_2211:
[----:B------:R-:W-:Y:S05]  /*79f0*/  BSYNC B0 ;  /* 0x0000000000007941 */ /* 0x000fea0003800000 */
.L_x_1838:
[----:B------:R-:W-:Y:S01]  /*7a00*/  ULDC.64 UR4, c[0x0][0x328] ;  /* 0x0000ca0000047ab9 */ /* 0x000fe20000000a00 */
[----:B------:R-:W-:Y:S01]  /*7a10*/  ULDC.64 UR6, c[0x0][0x318] ;  /* 0x0000c60000067ab9 */ /* 0x000fe20000000a00 */
[----:B------:R-:W-:Y:S01]  /*7a20*/  IMAD R73, R73, UR4, RZ ;  /* 0x0000000449497c24 */ /* 0x000fe2000f8e02ff */
[----:B------:R-:W-:Y:S01]  /*7a30*/  BSSY B0, `(.L_x_1840) ;  /* 0x000001e000007945 */ /* 0x000fe20003800000 */
[----:B---3--:R-:W-:-:S04]  /*7a40*/  IMAD.WIDE.U32 R4, R72, UR4, RZ ;  /* 0x0000000448047c25 */ /* 0x008fc8000f8e00ff */
[----:B------:R-:W-:Y:S01]  /*7a50*/  IMAD R73, R72, UR5, R73 ;  /* 0x0000000548497c24 */ /* 0x000fe2000f8e0249 */
[----:B------:R-:W-:Y:S01]  /*7a60*/  ULDC.64 UR4, c[0x0][0x338] ;  /* 0x0000ce0000047ab9 */ /* 0x000fe20000000a00 */
[----:B------:R-:W-:Y:S02]  /*7a70*/  IMAD.IADD R75, R75, 0x1, -R187 ;  /* 0x000000014b4b7824 */ /* 0x000fe400078e0abb */
[----:B------:R-:W-:Y:S02]  /*7a80*/  IMAD R74, R74, UR4, RZ ;  /* 0x000000044a4a7c24 */ /* 0x000fe4000f8e02ff */
[----:B------:R-:W-:Y:S02]  /*7a90*/  IMAD.IADD R5, R5, 0x1, R73 ;  /* 0x0000000105057824 */ /* 0x000fe400078e0249 */
[C---:B------:R-:W-:Y:S02]  /*7aa0*/  IMAD R7, R71.reuse, UR5, R74 ;  /* 0x0000000547077c24 */ /* 0x040fe4000f8e024a */
[----:B------:R-:W-:Y:S01]  /*7ab0*/  IMAD.WIDE.U32 R4, R71, UR4, R4 ;  /* 0x0000000447047c25 */ /* 0x000fe2000f8e0004 */
[----:B------:R-:W-:-:S03]  /*7ac0*/  ULDC.64 UR4, c[0x0][0x330] ;  /* 0x0000cc0000047ab9 */ /* 0x000fc60000000a00 */
[----:B------:R-:W-:Y:S02]  /*7ad0*/  IMAD.IADD R5, R5, 0x1, R7 ;  /* 0x0000000105057824 */ /* 0x000fe400078e0207 */
[----:B------:R-:W-:-:S04]  /*7ae0*/  IMAD.WIDE.U32 R4, R188, UR4, R4 ;  /* 0x00000004bc047c25 */ /* 0x000fc8000f8e0004 */
[----:B------:R-:W-:Y:S01]  /*7af0*/  IMAD R5, R188, UR5, R5 ;  /* 0x00000005bc057c24 */ /* 0x000fe2000f8e0205 */
[----:B------:R-:W-:-:S04]  /*7b00*/  IADD3 R12, P4, R4, UR6, RZ ;  /* 0x00000006040c7c10 */ /* 0x000fc8000ff9e0ff */
[----:B------:R-:W-:Y:S01]  /*7b10*/  IADD3.X R13, R5, UR7, RZ, P4, !PT ;  /* 0x00000007050d7c10 */ /* 0x000fe2000a7fe4ff */
[----:B------:R3:W4:Y:S01]  /*7b20*/  SHFL.IDX PT, R9, R12, RZ, 0x181f ;  /* 0x00181fff0c097589 */ /* 0x00072200000e0000 */
[----:B------:R-:W-:-:S03]  /*7b30*/  ISETP.GE.AND P4, PT, R75, 0x1, PT ;  /* 0x000000014b00780c */ /* 0x000fc60003f86270 */
[----:B------:R3:W0:Y:S10]  /*7b40*/  SHFL.IDX PT, R4, R13, RZ, 0x181f ;  /* 0x00181fff0d047589 */ /* 0x00063400000e0000 */
[----:B---3--:R-:W-:Y:S05]  /*7b50*/  @!P4 BRA `(.L_x_1841) ;  /* 0x00000000002cc947 */ /* 0x008fea0003800000 */
[----:B------:R-:W-:Y:S02]  /*7b60*/  ULDC UR4, c[0x0][0x2f4] ;  /* 0x0000bd0000047ab9 */ /* 0x000fe40000000800 */
[----:B------:R-:W-:-:S13]  /*7b70*/  ISETP.GE.AND P4, PT, R16, UR4, PT ;  /* 0x0000000410007c0c */ /* 0x000fda000bf86270 */
[----:B----4-:R-:W-:-:S05]  /*7b80*/  @!P4 IADD3 R10, P5, R16, R9, RZ ;  /* 0x00000009100ac210 */ /* 0x010fca0007fbe0ff */
[----:B0-----:R-:W-:Y:S01]  /*7b90*/  @!P4 IMAD.X R11, R4, 0x1, R17, P5 ;  /* 0x00000001040bc824 */ /* 0x001fe200028e0611 */
[----:B------:R-:W-:-:S13]  /*7ba0*/  ISETP.GE.AND P5, PT, R184, UR4, PT ;  /* 0x00000004b8007c0c */ /* 0x000fda000bfa6270 */
[----:B------:R-:W-:-:S05]  /*7bb0*/  @!P5 IADD3 R8, P6, R184, R9, RZ ;  /* 0x00000009b808d210 */ /* 0x000fca0007fde0ff */
[----:B------:R-:W-:Y:S02]  /*7bc0*/  @!P5 IMAD.X R9, R4, 0x1, R193, P6 ;  /* 0x000000010409d824 */ /* 0x000fe400030e06c1 */
[----:B------:R-:W0:Y:S04]  /*7bd0*/  @!P4 LDS.128 R4, [R70+0x10000] ;  /* 0x010000004604c984 */ /* 0x000e280000000c00 */
[----:B0-----:R-:W-:Y:S04]  /*7be0*/  @!P4 ST.E.128 desc[UR36][R10.64], R4 ;  /* 0x000000040a00c985 */ /* 0x001fe8000c101d24 */
[----:B------:R-:W0:Y:S04]  /*7bf0*/  @!P5 LDS.128 R4, [R70+0x12000] ;  /* 0x012000004604d984 */ /* 0x000e280000000c00 */
[----:B0-----:R3:W-:Y:S02]  /*7c00*/  @!P5 ST.E.128 desc[UR36][R8.64], R4 ;  /* 0x000000040800d985 */ /* 0x0017e4000c101d24 */
.L_x_1841:
[----:B------:R-:W-:Y:S05]  /*7c10*/  BSYNC B0 ;  /* 0x0000000000007941 */ /* 0x000fea0003800000 */
.L_x_1840:
[----:B------:R-:W-:Y:S01]  /*7c20*/  ISETP.GE.AND P4, PT, R75, 0x21, PT ;  /* 0x000000214b00780c */ /* 0x000fe20003f86270 */
[----:B------:R-:W0:Y:S01]  /*7c30*/  SHFL.IDX PT, R13, R13, 0x1, 0x181f ;  /* 0x00381f000d0d7f89 */ /* 0x000e2200000e0000 */
[----:B------:R-:W-:Y:S03]  /*7c40*/  BSSY B0, `(.L_x_1842) ;  /* 0x000000e000007945 */ /* 0x000fe60003800000 */
[----:B---34-:R3:W4:Y:S08]  /*7c50*/  SHFL.IDX PT, R9, R12, 0x1, 0x181f ;  /* 0x00381f000c097f89 */ /* 0x01873000000e0000 */
[----:B---3--:R-:W-:Y:S05]  /*7c60*/  @!P4 BRA `(.L_x_1843) ;  /* 0x00000000002cc947 */ /* 0x008fea0003800000 */
[----:B------:R-:W-:Y:S02]  /*7c70*/  ULDC UR4, c[0x0][0x2f4] ;  /* 0x0000bd0000047ab9 */ /* 0x000fe40000000800 */
[----:B------:R-:W-:-:S13]  /*7c80*/  ISETP.GE.AND P4, PT, R16, UR4, PT ;  /* 0x0000000410007c0c */ /* 0x000fda000bf86270 */
[----:B0-----:R-:W0:Y:S01]  /*7c90*/  @!P4 LDS.128 R4, [R70+0x11000] ;  /* 0x011000004604c984 */ /* 0x001e220000000c00 */
[----:B----4-:R-:W-:-:S05]  /*7ca0*/  @!P4 IADD3 R10, P5, R16, R9, RZ ;  /* 0x00000009100ac210 */ /* 0x010fca0007fbe0ff */
[----:B------:R-:W-:Y:S01]  /*7cb0*/  @!P4 IMAD.X R11, R13, 0x1, R17, P5 ;  /* 0x000000010d0bc824 */ /* 0x000fe200028e0611 */
[----:B------:R-:W-:-:S13]  /*7cc0*/  ISETP.GE.AND P5, PT, R184, UR4, PT ;  /* 0x00000004b8007c0c */ /* 0x000fda000bfa6270 */
[----:B------:R-:W-:-:S05]  /*7cd0*/  @!P5 IADD3 R8, P6, R184, R9, RZ ;  /* 0x00000009b808d210 */ /* 0x000fca0007fde0ff */
[----:B------:R-:W-:Y:S01]  /*7ce0*/  @!P5 IMAD.X R9, R13, 0x1, R193, P6 ;  /* 0x000000010d09d824 */ /* 0x000fe200030e06c1 */
[----:B0-----:R-:W-:Y:S04]  /*7cf0*/  @!P4 ST.E.128 desc[UR36][R10.64], R4 ;  /* 0x000000040a00c985 */ /* 0x001fe8000c101d24 */
[----:B------:R-:W0:Y:S04]  /*7d00*/  @!P5 LDS.128 R4, [R70+0x13000] ;  /* 0x013000004604d984 */ /* 0x000e280000000c00 */
[----:B0-----:R3:W-:Y:S02]  /*7d10*/  @!P5 ST.E.128 desc[UR36][R8.64], R4 ;  /* 0x000000040800d985 */ /* 0x0017e4000c101d24 */
.L_x_1843:
[----:B------:R-:W-:Y:S05]  /*7d20*/  BSYNC B0 ;  /* 0x0000000000007941 */ /* 0x000fea0003800000 */
.L_x_1842:
[----:B------:R-:W-:Y:S01]  /*7d30*/  @!PT LDS RZ, [RZ] ;  /* 0x00000000fffff984 */ /* 0x000fe20000000800 */
[----:B------:R-:W-:Y:S01]  /*7d40*/  @!PT LDS RZ, [RZ] ;  /* 0x00000000fffff984 */ /* 0x000fe20000000800 */
[----:B------:R-:W-:Y:S01]  /*7d50*/  @!PT LDS RZ, [RZ] ;  /* 0x00000000fffff984 */ /* 0x000fe20000000800 */
[----:B------:R-:W-:Y:S01]  /*7d60*/  @!PT LDS RZ, [RZ] ;  /* 0x00000000fffff984 */ /* 0x000fe20000000800 */
[----:B------:R5:W-:Y:S06]  /*7d70*/  MEMBAR.ALL.CTA ;  /* 0x0000000000007992 */ /* 0x000bec0000008000 */
[----:B-----5:R-:W5:Y:S01]  /*7d80*/  FENCE.VIEW.ASYNC.S ;  /* 0x00000000000073c6 */ /* 0x020f620000000000 */
[----:B01----:R-:W-:Y:S01]  /*7d90*/  @!P3 VIADD R76, R76, 0x284c0 ;  /* 0x000284c04c4cb836 */ /* 0x003fe20000000000 */
[----:B-----5:R0:W-:Y:S01]  /*7da0*/  BAR.SYNC.DEFER_BLOCKING R56, 0x80 ;  /* 0x000200380000751d */ /* 0x0201e20000010000 */
[----:B------:R-:W-:Y:S01]  /*7db0*/  ISETP.NE.AND P4, PT, R67, RZ, PT ;  /* 0x000000ff4300720c */ /* 0x000fe20003f85270 */
[----:B------:R-:W-:-:S02]  /*7dc0*/  VIADD R185, R185, 0x1 ;  /* 0x00000001b9b97836 */ /* 0x000fc40000000000 */
[----:B------:R-:W-:-:S04]  /*7dd0*/  @!P3 PRMT R76, RZ, 0x654, R76 ;  /* 0x00000654ff4cb816 */ /* 0x000fc8000000004c */
[----:B------:R0:W-:Y:S01]  /*7de0*/  @!P3 SYNCS.ARRIVE.TRANS64.RED.A1T0 RZ, [R76+URZ], RZ ;  /* 0x000000ff4cffb9a7 */ /* 0x0001e2000810043f */
[----:B------:R-:W-:-:S04]  /*7df0*/  ISETP.NE.AND P3, PT, R185, 0x2, PT ;  /* 0x00000002b900780c */ /* 0x000fc80003f65270 */
[----:B---3--:R-:W-:Y:S02]  /*7e00*/  SEL R5, RZ, 0x1, P3 ;  /* 0x00000001ff057807 */ /* 0x008fe40001800000 */
[----:B------:R-:W-:Y:S02]  /*7e10*/  SEL R185, R185, RZ, P3 ;  /* 0x000000ffb9b97207 */ /* 0x000fe40001800000 */
[----:B------:R-:W-:Y:S01]  /*7e20*/  LOP3.LUT R200, R200, R5, RZ, 0x3c, !PT ;  /* 0x00000005c8c87212 */ /* 0x000fe200078e3cff */
[----:B0-----:R-:W-:Y:S06]  /*7e30*/  @P4 BRA `(.L_x_1844) ;  /* 0xffffffac001c4947 */ /* 0x001fec000383ffff */
[----:B------:R-:W0:Y:S01]  /*7e40*/  S2R R4, SR_TID.X ;  /* 0x0000000000047919 */ /* 0x000e220000002100 */
[----:B------:R-:W-:Y:S02]  /*7e50*/  PLOP3.LUT P0, PT, PT, PT, PT, 0x8, 0x0 ;  /* 0x000000000000781c */ /* 0x000fe40003f0e170 */
[----:B0-----:R-:W-:-:S04]  /*7e60*/  SHF.R.U32.HI R4, RZ, 0x7, R4 ;  /* 0x00000007ff047819 */ /* 0x001fc80000011604 */
[----:B------:R-:W-:-:S13]  /*7e70*/  ISETP.NE.AND P4, PT, R4, 0x1, PT ;  /* 0x000000010400780c */ /* 0x000fda0003f85270 */
[----:B------:R-:W-:Y:S06]  /*7e80*/  @!P4 BAR.ARV 0x9, 0x100 ;  /* 0x024400000000cb1d */ /* 0x000fec0000002000 */
.L_x_1786:
[----:B------:R-:W0:Y:S01]  /*7e90*/  LDC R0, c[0x0][0x448] ;  /* 0x00011200ff007b82 */ /* 0x000e220000000800 */
[----:B------:R-:W-:-:S07]  /*7ea0*/  IADD3 R7, R192, 0x1, -R189 ;  /* 0x00000001c0077810 */ /* 0x000fce0007ffe8bd */
[----:B------:R-:W1:Y:S01]  /*7eb0*/  LDC.64 R2, c[0x0][0x9e0] ;  /* 0x00027800ff027b82 */ /* 0x000e620000000a00 */
[----:B0-----:R-:W-:Y:S01]  /*7ec0*/  ISETP.NE.AND P1, PT, R0, 0x1, PT ;  /* 0x000000010000780c */ /* 0x001fe20003f25270 */
[----:B------:R-:W-:Y:S01]  /*7ed0*/  VIADD R0, R201, 0x7f ;  /* 0x0000007fc9007836 */ /* 0x000fe20000000000 */
[----:B-1----:R-:W-:-:S11]  /*7ee0*/  ISETP.GE.AND P2, PT, R3, 0x1, PT ;  /* 0x000000010300780c */ /* 0x002fd60003f46270 */
[----:B------:R-:W0:Y:S08]  /*7ef0*/  @P1 LDC R5, c[0x0][0x44c] ;  /* 0x00011300ff051b82 */ /* 0x000e300000000800 */
[----:B------:R-:W1:Y:S01]  /*7f00*/  @P1 LDC R4, c[0x0][0x450] ;  /* 0x00011400ff041b82 */ /* 0x000e620000000800 */
[----:B0-----:R-:W-:-:S05]  /*7f10*/  @P1 IMAD.HI.U32 R5, R0, R5, RZ ;  /* 0x0000000500051227 */ /* 0x001fca00078e00ff */
[----:B-1----:R-:W-:-:S04]  /*7f20*/  @P1 SHF.R.U32.HI R0, RZ, R4, R5 ;  /* 0x00000004ff001219 */ /* 0x002fc80000011605 */
[----:B------:R-:W-:Y:S01]  /*7f30*/  IADD3 R7, R7, R0, RZ ;  /* 0x0000000007077210 */ /* 0x000fe20007ffe0ff */
[----:B------:R-:W-:Y:S06]  /*7f40*/  @P0 BRA `(.L_x_1845) ;  /* 0x00000000000c0947 */ /* 0x000fec0003800000 */
[----:B------:R-:W0:Y:S01]  /*7f50*/  FENCE.VIEW.ASYNC.G ;  /* 0x00000000000073c6 */ /* 0x000e220000000100 */
[----:B------:R-:W-:Y:S05]  /*7f60*/  WARPSYNC.ALL ;  /* 0x0000000000007948 */ /* 0x000fea0003800000 */
[----:B0-----:R-:W-:Y:S06]  /*7f70*/  BAR.ARV 0xc, 0x180 ;  /* 0x0306000000007b1d */ /* 0x001fec0000002000 */
.L_x_1845:
[----:B------:R-:W-:Y:S01]  /*7f80*/  IMAD.IADD R2, R7, 0x1, R2 ;  /* 0x0000000107027824 */ /* 0x000fe200078e0202 */
[----:B------:R-:W-:Y:S06]  /*7f90*/  @!P2 BRA `(.L_x_1846) ;  /* 0x000000000048a947 */ /* 0x000fec0003800000 */
[C---:B------:R-:W-:Y:S01]  /*7fa0*/  ISETP.GT.AND P0, PT, R7.reuse, RZ, PT ;  /* 0x000000ff0700720c */ /* 0x040fe20003f04270 */
[----:B------:R-:W-:Y:S01]  /*7fb0*/  BSSY B0, `(.L_x_1847) ;  /* 0x000000e000007945 */ /* 0x000fe20003800000 */
[----:B------:R-:W-:-:S11]  /*7fc0*/  VIADD R0, R7, 0xffffffff ;  /* 0xffffffff07007836 */ /* 0x000fd60000000000 */
[----:B------:R-:W-:Y:S05]  /*7fd0*/  @P0 BRA `(.L_x_1848) ;  /* 0x00000000001c0947 */ /* 0x000fea0003800000 */
[----:B------:R-:W-:Y:S01]  /*7fe0*/  ISETP.NE.AND P0, PT, R3, 0x1, PT ;  /* 0x000000010300780c */ /* 0x000fe20003f05270 */
[----:B------:R-:W-:-:S12]  /*7ff0*/  IMAD.MOV R7, RZ, RZ, -R7 ;  /* 0x000000ffff077224 */ /* 0x000fd800078e0a07 */
[----:B------:R-:W0:Y:S02]  /*8000*/  @P0 LDC.64 R4, c[0x0][0x9e8] ;  /* 0x00027a00ff040b82 */ /* 0x000e240000000a00 */
[----:B0-----:R-:W-:-:S05]  /*8010*/  @P0 IMAD.HI.U32 R4, R7, R4, RZ ;  /* 0x0000000407040227 */ /* 0x001fca00078e00ff */
[----:B------:R-:W-:-:S04]  /*8020*/  @P0 SHF.R.U32.HI R7, RZ, R5, R4 ;  /* 0x00000005ff070219 */ /* 0x000fc80000011604 */
[----:B------:R-:W-:Y:S01]  /*8030*/  LOP3.LUT R0, RZ, R7, RZ, 0x33, !PT ;  /* 0x00000007ff007212 */ /* 0x000fe200078e33ff */
[----:B------:R-:W-:Y:S06]  /*8040*/  BRA `(.L_x_1849) ;  /* 0x0000000000107947 */ /* 0x000fec0003800000 */
.L_x_1848:
[----:B------:R-:W-:-:S13]  /*8050*/  ISETP.NE.AND P0, PT, R3, 0x1, PT ;  /* 0x000000010300780c */ /* 0x000fda0003f05270 */
[----:B------:R-:W0:Y:S02]  /*8060*/  @P0 LDC.64 R4, c[0x0][0x9e8] ;  /* 0x00027a00ff040b82 */ /* 0x000e240000000a00 */
[----:B0-----:R-:W-:-:S05]  /*8070*/  @P0 IMAD.HI.U32 R4, R0, R4, RZ ;  /* 0x0000000400040227 */ /* 0x001fca00078e00ff */
[----:B------:R-:W-:-:S07]  /*8080*/  @P0 SHF.R.U32.HI R0, RZ, R5, R4 ;  /* 0x00000005ff000219 */ /* 0x000fce0000011604 */
.L_x_1849:
[----:B------:R-:W-:Y:S05]  /*8090*/  BSYNC B0 ;  /* 0x0000000000007941 */ /* 0x000fea0003800000 */
.L_x_1847:
[----:B------:R-:W-:-:S05]  /*80a0*/  IMAD R5, R0, R3, R3 ;  /* 0x0000000300057224 */ /* 0x000fca00078e0203 */
[----:B------:R-:W-:-:S07]  /*80b0*/  VIMNMX R2, R2, R5, PT ;  /* 0x0000000502027248 */ /* 0x000fce0003fe0100 */
.L_x_1846:
[----:B------:R-:W0:Y:S01]  /*80c0*/  @P1 LDC R0, c[0x0][0x44c] ;  /* 0x00011300ff001b82 */ /* 0x000e220000000800 */
[----:B------:R-:W-:Y:S01]  /*80d0*/  VIADD R2, R2, 0x3f ;  /* 0x0000003f02027836 */ /* 0x000fe20000000000 */
[----:B------:R-:W-:-:S04]  /*80e0*/  ULDC UR4, c[0x0][0x9dc] ;  /* 0x0002770000047ab9 */ /* 0x000fc80000000800 */
[----:B------:R-:W-:Y:S02]  /*80f0*/  SHF.R.S32.HI R5, RZ, 0x1f, R2 ;  /* 0x0000001fff057819 */ /* 0x000fe40000011402 */
[----:B------:R-:W1:Y:S02]  /*8100*/  @P1 LDC R7, c[0x0][0x450] ;  /* 0x00011400ff071b82 */ /* 0x000e640000000800 */
[----:B------:R-:W-:-:S04]  /*8110*/  LEA.HI R5, R5, R2, RZ, 0x6 ;  /* 0x0000000205057211 */ /* 0x000fc800078f30ff */
[----:B------:R-:W-:-:S04]  /*8120*/  SHF.R.S32.HI R5, RZ, 0x6, R5 ;  /* 0x00000006ff057819 */ /* 0x000fc80000011405 */
[----:B------:R-:W-:Y:S01]  /*8130*/  VIMNMX R44, R44, R5, PT ;  /* 0x000000052c2c7248 */ /* 0x000fe20003fe0100 */
[----:B0-----:R-:W-:-:S04]  /*8140*/  @P1 IMAD.HI.U32 R4, R201, R0, RZ ;  /* 0x00000000c9041227 */ /* 0x001fc800078e00ff */
[----:B------:R-:W-:Y:S01]  /*8150*/  IMAD.MOV.U32 R0, RZ, RZ, R201 ;  /* 0x000000ffff007224 */ /* 0x000fe200078e00c9 */
        /* <DEDUP_REMOVED lines=14> */
.L_x_1852:
[----:B------:R-:W-:-:S13]  /*8240*/  ISETP.NE.AND P0, PT, R3, 0x1, PT ;  /* 0x000000010300780c */ /* 0x000fda0003f05270 */
[----:B------:R-:W0:Y:S02]  /*8250*/  @P0 LDC.64 R4, c[0x0][0x9e8] ;  /* 0x00027a00ff040b82 */ /* 0x000e240000000a00 */
[----:B0-----:R-:W-:-:S05]  /*8260*/  @P0 IMAD.HI.U32 R4, R0, R4, RZ ;  /* 0x0000000400040227 */ /* 0x001fca00078e00ff */
[----:B------:R-:W-:-:S07]  /*8270*/  @P0 SHF.R.U32.HI R0, RZ, R5, R4 ;  /* 0x00000005ff000219 */ /* 0x000fce0000011604 */
.L_x_1853:
[----:B------:R-:W-:Y:S05]  /*8280*/  BSYNC B0 ;  /* 0x0000000000007941 */ /* 0x000fea0003800000 */
.L_x_1851:
[----:B------:R-:W-:-:S05]  /*8290*/  IMAD R3, R0, R3, RZ ;  /* 0x0000000300037224 */ /* 0x000fca00078e02ff */
[----:B------:R-:W-:-:S07]  /*82a0*/  VIMNMX R2, R2, R3, !PT ;  /* 0x0000000302027248 */ /* 0x000fce0007fe0100 */
.L_x_1850:
[----:B------:R-:W-:Y:S01]  /*82b0*/  SHF.R.S32.HI R3, RZ, 0x1f, R2 ;  /* 0x0000001fff037819 */ /* 0x000fe20000011402 */
[----:B------:R-:W-:Y:S03]  /*82c0*/  BSSY B0, `(.L_x_1854) ;  /* 0x0000025000007945 */ /* 0x000fe60003800000 */
[----:B------:R-:W-:-:S04]  /*82d0*/  LEA.HI R3, R3, R2, RZ, 0x6 ;  /* 0x0000000203037211 */ /* 0x000fc800078f30ff */
[----:B------:R-:W-:-:S04]  /*82e0*/  SHF.R.S32.HI R3, RZ, 0x6, R3 ;  /* 0x00000006ff037819 */ /* 0x000fc80000011403 */
[----:B----4-:R-:W-:Y:S01]  /*82f0*/  VIMNMX R9, RZ, R3, !PT ;  /* 0x00000003ff097248 */ /* 0x010fe20007fe0100 */
        /* <DEDUP_REMOVED lines=20> */
[----:B------:R-:W-:Y:S01]  /*8440*/  IMAD.HI.U32 R3, R3, R7, R2 ;  /* 0x0000000703037227 */ /* 0x000fe200078e0002 */
[----:B------:R-:W-:Y:S02]  /*8450*/  MOV R2, R6 ;  /* 0x0000000600027202 */ /* 0x000fe40000000f00 */
[----:B------:R-:W-:-:S03]  /*8460*/  ISETP.GE.AND P2, PT, R0, RZ, PT ;  /* 0x000000ff0000720c */ /* 0x000fc60003f46270 */
        /* <DEDUP_REMOVED lines=9> */
[----:B------:R-:W-:-:S07]  /*8500*/  @!P1 LOP3.LUT R3, RZ, R11, RZ, 0x33, !PT ;  /* 0x0000000bff039212 */ /* 0x000fce00078e33ff */
.L_x_1855:
[----:B------:R-:W-:Y:S05]  /*8510*/  BSYNC B0 ;  /* 0x0000000000007941 */ /* 0x000fea0003800000 */
.L_x_1854:
[-C--:B------:R-:W-:Y:S01]  /*8520*/  IMAD R204, R220, R3.reuse, R9 ;  /* 0x00000003dccc7224 */ /* 0x080fe200078e0209 */
[----:B------:R-:W-:Y:S02]  /*8530*/  PLOP3.LUT P0, PT, PT, PT, PT, 0x80, 0x0 ;  /* 0x000000000000781c */ /* 0x000fe40003f0f070 */
[----:B------:R-:W-:Y:S02]  /*8540*/  CS2R R28, SRZ ;  /* 0x00000000001c7805 */ /* 0x000fe4000001ff00 */
[----:B------:R-:W-:Y:S01]  /*8550*/  CS2R R162, SRZ ;  /* 0x0000000000a27805 */ /* 0x000fe2000001ff00 */
[----:B------:R-:W-:Y:S01]  /*8560*/  IMAD.MOV.U32 R5, RZ, RZ, RZ ;  /* 0x000000ffff057224 */ /* 0x000fe200078e00ff */
[----:B------:R-:W-:Y:S02]  /*8570*/  VIADDMNMX R160, R204, R3, R44, PT ;  /* 0x00000003cca07246 */ /* 0x000fe4000380012c */
[----:B------:R-:W-:Y:S02]  /*8580*/  CS2R R146, SRZ ;  /* 0x0000000000927805 */ /* 0x000fe4000001ff00 */
[----:B------:R-:W-:Y:S01]  /*8590*/  CS2R R20, SRZ ;  /* 0x0000000000147805 */ /* 0x000fe2000001ff00 */
[----:B------:R-:W-:Y:S01]  /*85a0*/  IMAD.MOV.U32 R0, RZ, RZ, RZ ;  /* 0x000000ffff007224 */ /* 0x000fe200078e00ff */
[----:B------:R-:W-:-:S02]  /*85b0*/  ISETP.GT.AND P1, PT, R160, R204, PT ;  /* 0x000000cca000720c */ /* 0x000fc40003f24270 */
        /* <DEDUP_REMOVED lines=26> */
[----:B--2---:R-:W-:Y:S02]  /*8760*/  CS2R R80, SRZ ;  /* 0x0000000000507805 */ /* 0x004fe4000001ff00 */
        /* <DEDUP_REMOVED lines=33> */
[----:B------:R-:W-:Y:S06]  /*8980*/  @!P1 BRA `(.L_x_1856) ;  /* 0x0000014000b89947 */ /* 0x000fec0003800000 */
[----:B------:R-:W0:Y:S01]  /*8990*/  S2R R2, SR_TID.X ;  /* 0x0000000000027919 */ /* 0x000e220000002100 */
[----:B------:R-:W-:Y:S01]  /*89a0*/  UMOV UR4, 0xffffffff ;  /* 0xffffffff00047882 */ /* 0x000fe20000000000 */
[----:B0-----:R-:W-:-:S05]  /*89b0*/  VIADD R26, R2, 0xffffff80 ;  /* 0xffffff80021a7836 */ /* 0x001fca0000000000 */
[----:B------:R-:W-:-:S04]  /*89c0*/  SHF.R.S32.HI R31, RZ, 0x1f, R26 ;  /* 0x0000001fff1f7819 */ /* 0x000fc8000001141a */
[----:B------:R-:W-:-:S04]  /*89d0*/  LEA.HI R13, R31, R26, RZ, 0x7 ;  /* 0x0000001a1f0d7211 */ /* 0x000fc800078f38ff */
[----:B------:R-:W-:Y:S01]  /*89e0*/  SHF.R.S32.HI R13, RZ, 0x7, R13 ;  /* 0x00000007ff0d7819 */ /* 0x000fe2000001140d */
[----:B------:R-:W-:Y:S06]  /*89f0*/  BRA.DIV UR4, `(.L_x_1857) ;  /* 0x0000024204687947 */ /* 0x000fec000b800000 */
[----:B------:R0:W1:Y:S02]  /*8a00*/  SHFL.IDX PT, R14, R13, RZ, 0x1f ;  /* 0x00001fff0d0e7589 */ /* 0x00006400000e0000 */
.L_x_2214:
[----:B------:R-:W2:Y:S02]  /*8a10*/  LDL R0, [R1+0x84] ;  /* 0x0000840001007983 */ /* 0x000ea40000100800 */
[----:B--2---:R-:W-:Y:S02]  /*8a20*/  R2UR UR4, R0 ;  /* 0x00000000000472ca */ /* 0x004fe400000e0000 */
[----:B-1----:R-:W-:-:S04]  /*8a30*/  LEA.HI R0, R14, R14, RZ, 0x1 ;  /* 0x0000000e0e007211 */ /* 0x002fc800078f08ff */
[----:B------:R-:W-:-:S05]  /*8a40*/  LOP3.LUT R3, R0, 0x1e, RZ, 0xc0, !PT ;  /* 0x0000001e00037812 */ /* 0x000fca00078ec0ff */
[----:B------:R-:W-:Y:S02]  /*8a50*/  IMAD.IADD R3, R14, 0x1, -R3 ;  /* 0x000000010e037824 */ /* 0x000fe400078e0a03 */
[----:B------:R-:W-:-:S03]  /*8a60*/  ULOP3.LUT UP0, URZ, UR4, 0x1bf, URZ, 0xc0, !UPT ;  /* 0x000001bf043f7892 */ /* 0x000fc6000f80c03f */
[----:B------:R-:W-:-:S03]  /*8a70*/  LEA R3, R3, UR4, 0xd ;  /* 0x0000000403037c11 */ /* 0x000fc6000f8e68ff */
[----:B------:R-:W-:Y:S02]  /*8a80*/  PLOP3.LUT P0, PT, PT, PT, UP0, 0x80, 0x0 ;  /* 0x000000000000781c */ /* 0x000fe40003f0f008 */
[----:B------:R-:W-:-:S04]  /*8a90*/  SHF.R.U32.HI R3, RZ, 0x4, R3 ;  /* 0x00000004ff037819 */ /* 0x000fc80000011603 */
[----:B------:R-:W-:-:S07]  /*8aa0*/  LOP3.LUT R36, R3, 0x3fff, RZ, 0xc0, !PT ;  /* 0x00003fff03247812 */ /* 0x000fce00078ec0ff */
[----:B------:R-:W-:Y:S05]  /*8ab0*/  @!P0 BRA `(.L_x_1858) ;  /* 0x0000000000408947 */ /* 0x000fea0003800000 */
[----:B------:R-:W-:Y:S01]  /*8ac0*/  MOV R2, 0x0 ;  /* 0x0000000000027802 */ /* 0x000fe20000000f00 */
[----:B------:R-:W-:Y:S01]  /*8ad0*/  ULDC.64 UR4, c[0x4][0x1b0] ;  /* 0x01006c0000047ab9 */ /* 0x000fe20000000a00 */
[----:B------:R-:W-:Y:S01]  /*8ae0*/  ULDC.64 UR6, c[0x4][0x1b8] ;  /* 0x01006e0000067ab9 */ /* 0x000fe20000000a00 */
[----:B------:R-:W-:Y:S02]  /*8af0*/  IMAD.U32 R4, RZ, RZ, UR4 ;  /* 0x00000004ff047e24 */ /* 0x000fe4000f8e00ff */
[----:B------:R-:W-:Y:S01]  /*8b00*/  IMAD.U32 R5, RZ, RZ, UR5 ;  /* 0x00000005ff057e24 */ /* 0x000fe2000f8e00ff */
[----:B------:R-:W1:Y:S01]  /*8b10*/  LDC.64 R2, c[0x4][R2] ;  /* 0x0100000002027b82 */ /* 0x000e620000000a00 */
[----:B------:R-:W-:Y:S01]  /*8b20*/  ULDC.64 UR4, c[0x4][0x150] ;  /* 0x0100540000047ab9 */ /* 0x000fe20000000a00 */
[----:B------:R-:W-:Y:S01]  /*8b30*/  IMAD.U32 R6, RZ, RZ, UR6 ;  /* 0x00000006ff067e24 */ /* 0x000fe2000f8e00ff */
[----:B------:R-:W-:Y:S01]  /*8b40*/  MOV R11, UR5 ;  /* 0x00000005000b7c02 */ /* 0x000fe20008000f00 */
[----:B------:R-:W-:-:S02]  /*8b50*/  IMAD.U32 R7, RZ, RZ, UR7 ;  /* 0x00000007ff077e24 */ /* 0x000fc4000f8e00ff */
[----:B------:R-:W-:Y:S02]  /*8b60*/  IMAD.U32 R10, RZ, RZ, UR4 ;  /* 0x00000004ff0a7e24 */ /* 0x000fe4000f8e00ff */
[----:B------:R-:W-:Y:S02]  /*8b70*/  IMAD.MOV.U32 R8, RZ, RZ, 0x70 ;  /* 0x00000070ff087424 */ /* 0x000fe400078e00ff */
[----:B------:R-:W-:Y:S02]  /*8b80*/  IMAD.MOV.U32 R12, RZ, RZ, 0x1 ;  /* 0x00000001ff0c7424 */ /* 0x000fe400078e00ff */
[----:B0-----:R-:W-:-:S07]  /*8b90*/  IMAD.MOV.U32 R13, RZ, RZ, RZ ;  /* 0x000000ffff0d7224 */ /* 0x001fce00078e00ff */
[----:B------:R-:W-:-:S07]  /*8ba0*/  LEPC R20, `(.L_x_1858) ;  /* 0x000000001014794e */ /* 0x000fce0000000000 */
[----:B-1---5:R-:W-:Y:S05]  /*8bb0*/  CALL.ABS.NOINC R2 ;  /* 0x0000000002007343 */ /* 0x022fea0003c00000 */
.L_x_1858:
[----:B------:R-:W-:Y:S01]  /*8bc0*/  ULDC.64 UR4, c[0x0][0x990] ;  /* 0x0002640000047ab9 */ /* 0x000fe20000000a00 */
[----:B------:R-:W-:Y:S01]  /*8bd0*/  ULDC.64 UR6, c[0x0][0x998] ;  /* 0x0002660000067ab9 */ /* 0x000fe20000000a00 */
[----:B------:R-:W-:Y:S02]  /*8be0*/  ISETP.NE.U32.AND P0, PT, RZ, UR4, PT ;  /* 0x00000004ff007c0c */ /* 0x000fe4000bf05070 */
[----:B------:R-:W-:Y:S02]  /*8bf0*/  ISETP.NE.U32.AND P1, PT, RZ, UR6, PT ;  /* 0x00000006ff007c0c */ /* 0x000fe4000bf25070 */
[----:B------:R-:W-:Y:S02]  /*8c00*/  ISETP.NE.AND.EX P0, PT, RZ, UR5, PT, P0 ;  /* 0x00000005ff007c0c */ /* 0x000fe4000bf05300 */
[----:B------:R-:W-:-:S11]  /*8c10*/  ISETP.NE.AND.EX P1, PT, RZ, UR7, PT, P1 ;  /* 0x00000007ff007c0c */ /* 0x000fd6000bf25310 */
[----:B------:R-:W1:Y:S01]  /*8c20*/  @P0 LDC.64 R6, c[0x0][0x9a8] ;  /* 0x00026a00ff060b82 */ /* 0x000e620000000a00 */
[--C-:B------:R-:W-:Y:S02]  /*8c30*/  @P0 SHF.R.S32.HI R11, RZ, 0x1f, R207.reuse ;  /* 0x0000001fff0b0819 */ /* 0x100fe400000114cf */
[----:B0-----:R-:W-:-:S05]  /*8c40*/  @P1 SHF.R.S32.HI R13, RZ, 0x1f, R207 ;  /* 0x0000001fff0d1819 */ /* 0x001fca00000114cf */
[----:B------:R-:W0:Y:S08]  /*8c50*/  @P1 LDC.64 R8, c[0x0][0x9b8] ;  /* 0x00026e00ff081b82 */ /* 0x000e300000000a00 */
[----:B------:R-:W2:Y:S08]  /*8c60*/  @P0 LDC.64 R4, c[0x0][0x9b0] ;  /* 0x00026c00ff040b82 */ /* 0x000eb00000000a00 */
[----:B------:R-:W3:Y:S01]  /*8c70*/  @P1 LDC.64 R2, c[0x0][0x9c0] ;  /* 0x00027000ff021b82 */ /* 0x000ee20000000a00 */
[----:B-1----:R-:W-:-:S04]  /*8c80*/  @P0 IMAD R0, R11, R6, RZ ;  /* 0x000000060b000224 */ /* 0x002fc800078e02ff */
[C---:B------:R-:W-:Y:S02]  /*8c90*/  @P0 IMAD R11, R207.reuse, R7, R0 ;  /* 0x00000007cf0b0224 */ /* 0x040fe400078e0200 */
[----:B------:R-:W-:-:S04]  /*8ca0*/  @P0 IMAD.WIDE.U32 R6, R207, R6, RZ ;  /* 0x00000006cf060225 */ /* 0x000fc800078e00ff */
[-C--:B0-----:R-:W-:Y:S02]  /*8cb0*/  @P1 IMAD R10, R13, R8.reuse, RZ ;  /* 0x000000080d0a1224 */ /* 0x081fe400078e02ff */
[----:B------:R-:W-:Y:S02]  /*8cc0*/  @P0 IMAD.IADD R7, R7, 0x1, R11 ;  /* 0x0000000107070824 */ /* 0x000fe400078e020b */
[C---:B------:R-:W-:Y:S02]  /*8cd0*/  @P1 IMAD R13, R207.reuse, R9, R10 ;  /* 0x00000009cf0d1224 */ /* 0x040fe400078e020a */
[----:B------:R-:W-:-:S04]  /*8ce0*/  @P1 IMAD.WIDE.U32 R8, R207, R8, RZ ;  /* 0x00000008cf081225 */ /* 0x000fc800078e00ff */
[----:B------:R-:W-:Y:S02]  /*8cf0*/  @P1 IMAD.IADD R9, R9, 0x1, R13 ;  /* 0x0000000109091824 */ /* 0x000fe400078e020d */
[----:B--2---:R-:W-:-:S04]  /*8d00*/  @P0 IMAD.WIDE.U32 R6, R188, R4, R6 ;  /* 0x00000004bc060225 */ /* 0x004fc800078e0006 */
[----:B---3--:R-:W-:Y:S01]  /*8d10*/  @P1 IMAD.WIDE.U32 R8, R188, R2, R8 ;  /* 0x00000002bc081225 */ /* 0x008fe200078e0008 */
[----:B------:R-:W-:Y:S01]  /*8d20*/  @P0 LEA R2, P2, R6, UR4, 0x2 ;  /* 0x0000000406020c11 */ /* 0x000fe2000f8410ff */
[----:B------:R-:W-:Y:S02]  /*8d30*/  ULDC UR4, c[0x0][0x3f4] ;  /* 0x0000fd0000047ab9 */ /* 0x000fe40000000800 */
[----:B------:R-:W-:Y:S01]  /*8d40*/  @P0 IMAD R7, R188, R5, R7 ;  /* 0x00000005bc070224 */ /* 0x000fe200078e0207 */
[----:B------:R-:W-:Y:S01]  /*8d50*/  @P1 LEA R4, P3, R8, UR6, 0x2 ;  /* 0x0000000608041c11 */ /* 0x000fe2000f8610ff */
[----:B------:R-:W-:Y:S02]  /*8d60*/  @P1 IMAD R5, R188, R3, R9 ;  /* 0x00000003bc051224 */ /* 0x000fe400078e0209 */
[----:B------:R-:W-:Y:S01]  /*8d70*/  IMAD.MOV.U32 R0, RZ, RZ, 0x3f800000 ;  /* 0x3f800000ff007424 */ /* 0x000fe200078e00ff */
        /* <DEDUP_REMOVED lines=10> */
[----:B------:R-:W-:-:S04]  /*8e20*/  LEA.HI R0, R217, R217, RZ, 0x1 ;  /* 0x000000d9d9007211 */ /* 0x000fc800078f08ff */
        /* <DEDUP_REMOVED lines=8> */
.L_x_1862:
[----:B-1----:R1:W2:Y:S02]  /*8eb0*/  SYNCS.PHASECHK.TRANS64.TRYWAIT P0, [R22+URZ+0x28400], R3 ;  /* 0x02840003160075a7 */ /* 0x0022a4000800017f */
[----:B--2---:R-:W-:Y:S05]  /*8ec0*/  @!P0 NANOSLEEP.SYNCS 0x989680 ;  /* 0x009896800000895d */ /* 0x004fea0003900000 */
[----:B------:R-:W2:Y:S02]  /*8ed0*/  @!P0 SYNCS.PHASECHK.TRANS64 P0, [R22+URZ+0x28400], R3 ;  /* 0x02840003160085a7 */ /* 0x000ea4000800007f */
[----:B--2---:R-:W-:Y:S05]  /*8ee0*/  @!P0 BRA `(.L_x_1862) ;  /* 0xfffffffc00f08947 */ /* 0x004fea000383ffff */
.L_x_1861:
[----:B------:R-:W-:Y:S05]  /*8ef0*/  BSYNC B0 ;  /* 0x0000000000007941 */ /* 0x000fea0003800000 */
.L_x_1860:
[----:B------:R-:W-:Y:S05]  /*8f00*/  BRA `(.L_x_1863) ;  /* 0x0000009400647947 */ /* 0x000fea0003800000 */
.L_x_1859:
[----:B------:R-:W2:Y:S01]  /*8f10*/  LDL R0, [R1+0x84] ;  /* 0x0000840001007983 */ /* 0x000ea20000100800 */
[----:B------:R-:W-:Y:S01]  /*8f20*/  ULDC.64 UR6, c[0x0][0x408] ;  /* 0x0001020000067ab9 */ /* 0x000fe20000000a00 */
[----:B--2---:R-:W-:Y:S02]  /*8f30*/  R2UR UR4, R0 ;  /* 0x00000000000472ca */ /* 0x004fe400000e0000 */
[----:B-----5:R-:W-:-:S05]  /*8f40*/  SHF.R.S32.HI R0, RZ, 0x1f, R38 ;  /* 0x0000001fff007819 */ /* 0x020fca0000011426 */
[----:B------:R-:W-:-:S04]  /*8f50*/  IMAD R5, R0, UR6, RZ ;  /* 0x0000000600057c24 */ /* 0x000fc8000f8e02ff */
[----:B------:R-:W-:Y:S02]  /*8f60*/  IMAD R5, R38, UR7, R5 ;  /* 0x0000000726057c24 */ /* 0x000fe4000f8e0205 */
[----:B------:R-:W-:-:S03]  /*8f70*/  ULOP3.LUT UP0, URZ, UR4, 0x3ff, URZ, 0xc0, !UPT ;  /* 0x000003ff043f7892 */ /* 0x000fc6000f80c03f */
[----:B------:R-:W-:Y:S02]  /*8f80*/  ULDC.64 UR4, c[0x0][0x3f8] ;  /* 0x0000fe0000047ab9 */ /* 0x000fe40000000a00 */
[----:B------:R-:W-:Y:S01]  /*8f90*/  IMAD R3, R0, UR4, RZ ;  /* 0x0000000400037c24 */ /* 0x000fe2000f8e02ff */
[----:B------:R-:W-:Y:S01]  /*8fa0*/  PLOP3.LUT P0, PT, PT, PT, UP0, 0x80, 0x0 ;  /* 0x000000000000781c */ /* 0x000fe20003f0f008 */
[----:B------:R-:W-:-:S04]  /*8fb0*/  IMAD.WIDE.U32 R24, R38, UR4, RZ ;  /* 0x0000000426187c25 */ /* 0x000fc8000f8e00ff */
[C---:B------:R-:W-:Y:S02]  /*8fc0*/  IMAD R3, R38.reuse, UR5, R3 ;  /* 0x0000000526037c24 */ /* 0x040fe4000f8e0203 */
[----:B------:R-:W-:-:S04]  /*8fd0*/  IMAD.WIDE.U32 R38, R38, UR6, RZ ;  /* 0x0000000626267c25 */ /* 0x000fc8000f8e00ff */
[----:B------:R-:W-:Y:S02]  /*8fe0*/  IMAD.IADD R27, R3, 0x1, R25 ;  /* 0x00000001031b7824 */ /* 0x000fe400078e0219 */
[----:B------:R-:W-:Y:S01]  /*8ff0*/  IMAD.IADD R29, R5, 0x1, R39 ;  /* 0x00000001051d7824 */ /* 0x000fe200078e0227 */
[----:B------:R-:W-:Y:S06]  /*9000*/  @!P0 BRA `(.L_x_1864) ;  /* 0x0000000000408947 */ /* 0x000fec0003800000 */
        /* <DEDUP_REMOVED lines=15> */
[----:B0-----:R-:W-:Y:S05]  /*9100*/  CALL.ABS.NOINC R14 ;  /* 0x000000000e007343 */ /* 0x001fea0003c00000 */
.L_x_1864:
[----:B------:R-:W-:Y:S01]  /*9110*/  ULDC.U8 UR4, c[0x0][0x410] ;  /* 0x0001040000047ab9 */ /* 0x000fe20000000000 */
[----:B------:R-:W-:Y:S01]  /*9120*/  LEA.HI R31, R31, R26, RZ, 0x3 ;  /* 0x0000001a1f1f7211 */ /* 0x000fe200078f18ff */
[----:B------:R-:W-:Y:S01]  /*9130*/  IMAD.IADD R10, R187, 0x1, R201 ;  /* 0x00000001bb0a7824 */ /* 0x000fe200078e02c9 */
[----:B------:R-:W-:Y:S01]  /*9140*/  ISETP.NE.AND P0, PT, RZ, UR4, PT ;  /* 0x00000004ff007c0c */ /* 0x000fe2000bf05270 */
[----:B------:R-:W-:Y:S01]  /*9150*/  BSSY B0, `(.L_x_1865) ;  /* 0x000092c000007945 */ /* 0x000fe20003800000 */
[----:B------:R-:W-:-:S05]  /*9160*/  LOP3.LUT R31, R31, 0xfffffff8, RZ, 0xc0, !PT ;  /* 0xfffffff81f1f7812 */ /* 0x000fca00078ec0ff */
[----:B------:R-:W-:-:S04]  /*9170*/  IMAD.IADD R0, R26, 0x1, -R31 ;  /* 0x000000011a007824 */ /* 0x000fc800078e0a1f */
[----:B------:R-:W-:Y:S02]  /*9180*/  IMAD R3, R0, 0x20, R10 ;  /* 0x0000002000037824 */ /* 0x000fe400078e020a */
[----:B------:R-:W-:Y:S05]  /*9190*/  @!P0 BRA `(.L_x_1866) ;  /* 0x0000004800588947 */ /* 0x000fea0003800000 */
[----:B------:R-:W0:Y:S01]  /*91a0*/  LDC R6, c[0x0][0x448] ;  /* 0x00011200ff067b82 */ /* 0x000e220000000800 */
[----:B------:R-:W-:Y:S01]  /*91b0*/  ULDC.64 UR4, c[0x0][0x3f8] ;  /* 0x0000fe0000047ab9 */ /* 0x000fe20000000a00 */
[----:B------:R-:W-:Y:S01]  /*91c0*/  IMAD.MOV.U32 R25, RZ, RZ, R27 ;  /* 0x000000ffff197224 */ /* 0x000fe200078e001b */
[----:B------:R-:W-:Y:S01]  /*91d0*/  ULDC.64 UR6, c[0x0][0x408] ;  /* 0x0001020000067ab9 */ /* 0x000fe20000000a00 */
[----:B------:R-:W-:Y:S01]  /*91e0*/  IMAD.MOV.U32 R39, RZ, RZ, R29 ;  /* 0x000000ffff277224 */ /* 0x000fe200078e001d */
[----:B------:R-:W-:Y:S01]  /*91f0*/  ULDC.64 UR8, c[0x0][0x400] ;  /* 0x0001000000087ab9 */ /* 0x000fe20000000a00 */
[----:B0-----:R-:W-:-:S13]  /*9200*/  ISETP.NE.AND P0, PT, R6, 0x1, PT ;  /* 0x000000010600780c */ /* 0x001fda0003f05270 */
[----:B------:R-:W0:Y:S08]  /*9210*/  @P0 LDC R0, c[0x0][0x44c] ;  /* 0x00011300ff000b82 */ /* 0x000e300000000800 */
[----:B------:R-:W1:Y:S01]  /*9220*/  @P0 LDC R5, c[0x0][0x450] ;  /* 0x00011400ff050b82 */ /* 0x000e620000000800 */
[----:B0-----:R-:W-:-:S05]  /*9230*/  @P0 IMAD.HI.U32 R0, R3, R0, RZ ;  /* 0x0000000003000227 */ /* 0x001fca00078e00ff */
[----:B-1----:R-:W-:-:S04]  /*9240*/  @P0 SHF.R.U32.HI R3, RZ, R5, R0 ;  /* 0x00000005ff030219 */ /* 0x002fc80000011600 */
[----:B------:R-:W-:Y:S01]  /*9250*/  SHF.R.S32.HI R0, RZ, 0x1f, R3 ;  /* 0x0000001fff007819 */ /* 0x000fe20000011403 */
[----:B------:R-:W-:-:S04]  /*9260*/  IMAD.WIDE.U32 R24, R3, UR4, R24 ;  /* 0x0000000403187c25 */ /* 0x000fc8000f8e0018 */
[----:B------:R-:W-:Y:S02]  /*9270*/  IMAD R4, R0, UR4, RZ ;  /* 0x0000000400047c24 */ /* 0x000fe4000f8e02ff */
[----:B------:R-:W-:-:S04]  /*9280*/  IMAD.WIDE.U32 R38, R3, UR6, R38 ;  /* 0x0000000603267c25 */ /* 0x000fc8000f8e0026 */
[C---:B------:R-:W-:Y:S01]  /*9290*/  IMAD R5, R3.reuse, UR5, R4 ;  /* 0x0000000503057c24 */ /* 0x040fe2000f8e0204 */
[----:B------:R-:W-:Y:S01]  /*92a0*/  ULDC.64 UR4, c[0x0][0x3e8] ;  /* 0x0000fa0000047ab9 */ /* 0x000fe20000000a00 */
[----:B------:R-:W-:Y:S01]  /*92b0*/  IMAD R4, R0, UR6, RZ ;  /* 0x0000000600047c24 */ /* 0x000fe2000f8e02ff */
[----:B------:R-:W-:Y:S01]  /*92c0*/  IADD3 R0, P0, R24, UR4, RZ ;  /* 0x0000000418007c10 */ /* 0x000fe2000ff1e0ff */
[----:B------:R-:W-:Y:S01]  /*92d0*/  UMOV UR4, 0xffffffff ;  /* 0xffffffff00047882 */ /* 0x000fe20000000000 */
[----:B------:R-:W-:Y:S01]  /*92e0*/  IADD3 R49, P1, R38, UR8, RZ ;  /* 0x0000000826317c10 */ /* 0x000fe2000ff3e0ff */
[----:B------:R-:W-:Y:S01]  /*92f0*/  IMAD R37, R3, UR7, R4 ;  /* 0x0000000703257c24 */ /* 0x000fe2000f8e0204 */
[----:B------:R-:W-:-:S04]  /*9300*/  IADD3.X R48, R25, UR5, R5, P0, !PT ;  /* 0x0000000519307c10 */ /* 0x000fc800087fe405 */
[----:B------:R-:W-:Y:S01]  /*9310*/  IADD3.X R37, R39, UR9, R37, P1, !PT ;  /* 0x0000000927257c10 */ /* 0x000fe20008ffe425 */
[----:B------:R-:W-:Y:S06]  /*9320*/  BRA.DIV UR4, `(.L_x_1867) ;  /* 0x0000023a04407947 */ /* 0x000fec000b800000 */
[----:B------:R0:W1:Y:S04]  /*9330*/  SHFL.IDX PT, R3, R48, RZ, 0x181f ;  /* 0x00181fff30037589 */ /* 0x00006800000e0000 */
[----:B------:R0:W2:Y:S04]  /*9340*/  SHFL.IDX PT, R5, R0, RZ, 0x181f ;  /* 0x00181fff00057589 */ /* 0x0000a800000e0000 */
[----:B------:R0:W3:Y:S04]  /*9350*/  SHFL.IDX PT, R9, R37, RZ, 0x181f ;  /* 0x00181fff25097589 */ /* 0x0000e800000e0000 */
[----:B------:R0:W4:Y:S02]  /*9360*/  SHFL.IDX PT, R14, R49, RZ, 0x181f ;  /* 0x00181fff310e7589 */ /* 0x00012400000e0000 */
.L_x_2220:
[----:B------:R-:W-:Y:S01]  /*9370*/  IMAD R53, R189, R6, RZ ;  /* 0x00000006bd357224 */ /* 0x000fe200078e02ff */
[----:B------:R-:W-:Y:S01]  /*9380*/  BSSY B1, `(.L_x_1868) ;  /* 0x000001a000017945 */ /* 0x000fe20003800000 */
[----:B------:R-:W-:Y:S02]  /*9390*/  CS2R R40, SRZ ;  /* 0x0000000000287805 */ /* 0x000fe4000001ff00 */
[----:B------:R-:W-:Y:S02]  /*93a0*/  CS2R R44, SRZ ;  /* 0x00000000002c7805 */ /* 0x000fe4000001ff00 */
[----:B------:R-:W-:Y:S02]  /*93b0*/  CS2R R42, SRZ ;  /* 0x00000000002a7805 */ /* 0x000fe4000001ff00 */
[----:B------:R-:W-:Y:S02]  /*93c0*/  ISETP.GE.AND P0, PT, R10, R53, PT ;  /* 0x000000350a00720c */ /* 0x000fe40003f06270 */
[----:B------:R-:W-:-:S11]  /*93d0*/  CS2R R46, SRZ ;  /* 0x00000000002e7805 */ /* 0x000fd6000001ff00 */
[----:B------:R-:W-:Y:S05]  /*93e0*/  @P0 BRA `(.L_x_1869) ;  /* 0x00000000004c0947 */ /* 0x000fea0003800000 */
[----:B------:R-:W-:Y:S01]  /*93f0*/  ULDC UR4, c[0x0][0x3f4] ;  /* 0x0000fd0000047ab9 */ /* 0x000fe20000000800 */
[----:B------:R-:W-:Y:S02]  /*9400*/  CS2R R40, SRZ ;  /* 0x0000000000287805 */ /* 0x000fe4000001ff00 */
[----:B------:R-:W-:Y:S02]  /*9410*/  ISETP.GE.AND P4, PT, R190, UR4, PT ;  /* 0x00000004be007c0c */ /* 0x000fe4000bf86270 */
[----:B------:R-:W-:Y:S02]  /*9420*/  CS2R R44, SRZ ;  /* 0x00000000002c7805 */ /* 0x000fe4000001ff00 */
[----:B------:R-:W-:-:S09]  /*9430*/  ISETP.GE.AND P3, PT, R18, UR4, PT ;  /* 0x0000000412007c0c */ /* 0x000fd2000bf66270 */
[----:B--2---:R-:W-:-:S05]  /*9440*/  @!P4 IADD3 R6, P0, R190, R5, RZ ;  /* 0x00000005be06c210 */ /* 0x004fca0007f1e0ff */
[----:B-1----:R-:W-:Y:S01]  /*9450*/  @!P4 IMAD.X R7, R3, 0x1, R214, P0 ;  /* 0x000000010307c824 */ /* 0x002fe200000e06d6 */
[----:B------:R-:W-:-:S04]  /*9460*/  @!P3 IADD3 R4, P0, R18, R5, RZ ;  /* 0x000000051204b210 */ /* 0x000fc80007f1e0ff */
[----:B------:R1:W5:Y:S01]  /*9470*/  @!P4 LD.E.64 R40, desc[UR36][R6.64] ;  /* 0x000000240628c980 */ /* 0x000362000c101b00 */
[----:B----4-:R-:W-:Y:S02]  /*9480*/  @!P4 IADD3 R8, P2, R190, R14, RZ ;  /* 0x0000000ebe08c210 */ /* 0x010fe40007f5e0ff */
[----:B------:R-:W-:Y:S02]  /*9490*/  CS2R R46, SRZ ;  /* 0x00000000002e7805 */ /* 0x000fe4000001ff00 */
[----:B------:R-:W-:Y:S01]  /*94a0*/  CS2R R42, SRZ ;  /* 0x00000000002a7805 */ /* 0x000fe2000001ff00 */
[----:B------:R-:W-:-:S05]  /*94b0*/  @!P3 IMAD.X R5, R3, 0x1, R19, P0 ;  /* 0x000000010305b824 */ /* 0x000fca00000e0613 */
[----:B------:R2:W5:Y:S01]  /*94c0*/  @!P3 LD.E.64 R44, desc[UR36][R4.64] ;  /* 0x00000024042cb980 */ /* 0x000562000c101b00 */
[----:B-1----:R-:W-:-:S05]  /*94d0*/  @!P3 IADD3 R6, P1, R18, R14, RZ ;  /* 0x0000000e1206b210 */ /* 0x002fca0007f3e0ff */
[C---:B---3--:R-:W-:Y:S01]  /*94e0*/  @!P3 IMAD.X R7, R9.reuse, 0x1, R19, P1 ;  /* 0x000000010907b824 */ /* 0x048fe200008e0613 */
[----:B------:R-:W-:-:S04]  /*94f0*/  @!P4 IADD3.X R9, R9, R214, RZ, P2, !PT ;  /* 0x000000d60909c210 */ /* 0x000fc800017fe4ff */
[----:B------:R2:W5:Y:S04]  /*9500*/  @!P3 LD.E.64 R46, desc[UR36][R6.64] ;  /* 0x00000024062eb980 */ /* 0x000568000c101b00 */
[----:B------:R2:W5:Y:S02]  /*9510*/  @!P4 LD.E.64 R42, desc[UR36][R8.64] ;  /* 0x00000024082ac980 */ /* 0x000564000c101b00 */
.L_x_1869:
[----:B------:R-:W-:Y:S05]  /*9520*/  BSYNC B1 ;  /* 0x0000000000017941 */ /* 0x000fea0003800000 */
.L_x_1868:
[----:B------:R-:W-:Y:S01]  /*9530*/  UMOV UR4, 0xffffffff ;  /* 0xffffffff00047882 */ /* 0x000fe20000000000 */
[----:B------:R-:W-:Y:S02]  /*9540*/  CS2R R30, SRZ ;  /* 0x00000000001e7805 */ /* 0x000fe4000001ff00 */
[----:B------:R-:W-:Y:S05]  /*9550*/  BRA.DIV UR4, `(.L_x_1870) ;  /* 0x0000023a04247947 */ /* 0x000fea000b800000 */
[----:B-1----:R1:W0:Y:S04]  /*9560*/  SHFL.IDX PT, R3, R48, 0x1, 0x181f ;  /* 0x00381f0030037f89 */ /* 0x00222800000e0000 */
[----:B--2---:R1:W2:Y:S04]  /*9570*/  SHFL.IDX PT, R5, R0, 0x1, 0x181f ;  /* 0x00381f0000057f89 */ /* 0x0042a800000e0000 */
[----:B---3--:R1:W3:Y:S04]  /*9580*/  SHFL.IDX PT, R9, R37, 0x1, 0x181f ;  /* 0x00381f0025097f89 */ /* 0x0082e800000e0000 */
[----:B----4-:R1:W4:Y:S02]  /*9590*/  SHFL.IDX PT, R14, R49, 0x1, 0x181f ;  /* 0x00381f00310e7f89 */ /* 0x01032400000e0000 */
.L_x_2226:
[----:B------:R-:W-:Y:S01]  /*95a0*/  VIADD R4, R10, 0x20 ;  /* 0x000000200a047836 */ /* 0x000fe20000000000 */
[----:B------:R-:W-:Y:S01]  /*95b0*/  BSSY B1, `(.L_x_1871) ;  /* 0x0000019000017945 */ /* 0x000fe20003800000 */
[----:B------:R-:W-:Y:S02]  /*95c0*/  CS2R R34, SRZ ;  /* 0x0000000000227805 */ /* 0x000fe4000001ff00 */
[----:B------:R-:W-:Y:S02]  /*95d0*/  CS2R R32, SRZ ;  /* 0x0000000000207805 */ /* 0x000fe4000001ff00 */
[----:B------:R-:W-:Y:S02]  /*95e0*/  CS2R R38, SRZ ;  /* 0x0000000000267805 */ /* 0x000fe4000001ff00 */
[----:B------:R-:W-:-:S13]  /*95f0*/  ISETP.GE.AND P0, PT, R4, R53, PT ;  /* 0x000000350400720c */ /* 0x000fda0003f06270 */
[----:B------:R-:W-:Y:S05]  /*9600*/  @P0 BRA `(.L_x_1872) ;  /* 0x00000000004c0947 */ /* 0x000fea0003800000 */
[----:B------:R-:W-:Y:S01]  /*9610*/  ULDC UR4, c[0x0][0x3f4] ;  /* 0x0000fd0000047ab9 */ /* 0x000fe20000000800 */
[----:B------:R-:W-:Y:S02]  /*9620*/  CS2R R30, SRZ ;  /* 0x00000000001e7805 */ /* 0x000fe4000001ff00 */
[----:B------:R-:W-:Y:S02]  /*9630*/  ISETP.GE.AND P4, PT, R190, UR4, PT ;  /* 0x00000004be007c0c */ /* 0x000fe4000bf86270 */
[----:B------:R-:W-:Y:S02]  /*9640*/  CS2R R34, SRZ ;  /* 0x0000000000227805 */ /* 0x000fe4000001ff00 */
[----:B------:R-:W-:-:S09]  /*9650*/  ISETP.GE.AND P3, PT, R18, UR4, PT ;  /* 0x0000000412007c0c */ /* 0x000fd2000bf66270 */
[----:B--2---:R-:W-:-:S05]  /*9660*/  @!P4 IADD3 R6, P0, R190, R5, RZ ;  /* 0x00000005be06c210 */ /* 0x004fca0007f1e0ff */
[C---:B0-----:R-:W-:Y:S01]  /*9670*/  @!P4 IMAD.X R7, R3.reuse, 0x1, R214, P0 ;  /* 0x000000010307c824 */ /* 0x041fe200000e06d6 */
[----:B------:R-:W-:Y:S02]  /*9680*/  @!P3 IADD3 R4, P0, R18, R5, RZ ;  /* 0x000000051204b210 */ /* 0x000fe40007f1e0ff */
[----:B----4-:R-:W-:Y:S02]  /*9690*/  @!P4 IADD3 R8, P2, R190, R14, RZ ;  /* 0x0000000ebe08c210 */ /* 0x010fe40007f5e0ff */
[----:B------:R0:W5:Y:S01]  /*96a0*/  @!P4 LD.E.64 R30, desc[UR36][R6.64] ;  /* 0x00000024061ec980 */ /* 0x000162000c101b00 */
[----:B------:R-:W-:Y:S02]  /*96b0*/  CS2R R38, SRZ ;  /* 0x0000000000267805 */ /* 0x000fe4000001ff00 */
[----:B------:R-:W-:Y:S01]  /*96c0*/  CS2R R32, SRZ ;  /* 0x0000000000207805 */ /* 0x000fe2000001ff00 */
[----:B------:R-:W-:-:S05]  /*96d0*/  @!P3 IMAD.X R5, R3, 0x1, R19, P0 ;  /* 0x000000010305b824 */ /* 0x000fca00000e0613 */
[----:B------:R2:W5:Y:S01]  /*96e0*/  @!P3 LD.E.64 R34, desc[UR36][R4.64] ;  /* 0x000000240422b980 */ /* 0x000562000c101b00 */
[----:B0-----:R-:W-:-:S05]  /*96f0*/  @!P3 IADD3 R6, P1, R18, R14, RZ ;  /* 0x0000000e1206b210 */ /* 0x001fca0007f3e0ff */
[C---:B---3--:R-:W-:Y:S02]  /*9700*/  @!P3 IMAD.X R7, R9.reuse, 0x1, R19, P1 ;  /* 0x000000010907b824 */ /* 0x048fe400008e0613 */
[----:B------:R-:W-:-:S03]  /*9710*/  @!P4 IMAD.X R9, R9, 0x1, R214, P2 ;  /* 0x000000010909c824 */ /* 0x000fc600010e06d6 */
[----:B------:R2:W5:Y:S04]  /*9720*/  @!P3 LD.E.64 R38, desc[UR36][R6.64] ;  /* 0x000000240626b980 */ /* 0x000568000c101b00 */
[----:B------:R2:W5:Y:S02]  /*9730*/  @!P4 LD.E.64 R32, desc[UR36][R8.64] ;  /* 0x000000240820c980 */ /* 0x000564000c101b00 */
.L_x_1872:
[----:B------:R-:W-:Y:S05]  /*9740*/  BSYNC B1 ;  /* 0x0000000000017941 */ /* 0x000fea0003800000 */
.L_x_1871:
[----:B------:R-:W-:-:S03]  /*9750*/  UMOV UR4, 0xffffffff ;  /* 0xffffffff00047882 */ /* 0x000fc60000000000 */
[----:B------:R-:W-:Y:S05]  /*9760*/  BRA.DIV UR4, `(.L_x_1873) ;  /* 0x0000023a04107947 */ /* 0x000fea000b800000 */
[----:B0-----:R0:W0:Y:S04]  /*9770*/  SHFL.IDX PT, R3, R48, 0x2, 0x181f ;  /* 0x00581f0030037f89 */ /* 0x00102800000e0000 */
[----:B--2---:R2:W0:Y:S04]  /*9780*/  SHFL.IDX PT, R5, R0, 0x2, 0x181f ;  /* 0x00581f0000057f89 */ /* 0x00442800000e0000 */
[----:B---3--:R2:W3:Y:S04]  /*9790*/  SHFL.IDX PT, R9, R37, 0x2, 0x181f ;  /* 0x00581f0025097f89 */ /* 0x0084e800000e0000 */
[----:B----4-:R2:W4:Y:S02]  /*97a0*/  SHFL.IDX PT, R14, R49, 0x2, 0x181f ;  /* 0x00581f00310e7f89 */ /* 0x01052400000e0000 */
.L_x_2232:
[----:B------:R-:W-:Y:S01]  /*97b0*/  VIADD R4, R10, 0x40 ;  /* 0x000000400a047836 */ /* 0x000fe20000000000 */
        /* <DEDUP_REMOVED lines=12> */
[----:B0-----:R-:W-:-:S05]  /*9880*/  @!P4 IADD3 R6, P0, R190, R5, RZ ;  /* 0x00000005be06c210 */ /* 0x001fca0007f1e0ff */
[C---:B------:R-:W-:Y:S01]  /*9890*/  @!P4 IMAD.X R7, R3.reuse, 0x1, R214, P0 ;  /* 0x000000010307c824 */ /* 0x040fe200000e06d6 */
        /* <DEDUP_REMOVED lines=12> */
.L_x_1875:
[----:B------:R-:W-:Y:S05]  /*9960*/  BSYNC B1 ;  /* 0x0000000000017941 */ /* 0x000fea0003800000 */
.L_x_1874:
[----:B------:R-:W-:Y:S01]  /*9970*/  UMOV UR4, 0xffffffff ;  /* 0xffffffff00047882 */ /* 0x000fe20000000000 */
[----:B---34-:R-:W-:Y:S02]  /*9980*/  CS2R R8, SRZ ;  /* 0x0000000000087805 */ /* 0x018fe4000001ff00 */
[----:B------:R-:W-:Y:S05]  /*9990*/  BRA.DIV UR4, `(.L_x_1876) ;  /* 0x0000023604f47947 */ /* 0x000fea000b800000 */
[----:B0-----:R0:W3:Y:S04]  /*99a0*/  SHFL.IDX PT, R3, R48, 0x3, 0x181f ;  /* 0x00781f0030037f89 */ /* 0x0010e800000e0000 */
[----:B------:R0:W4:Y:S04]  /*99b0*/  SHFL.IDX PT, R5, R0, 0x3, 0x181f ;  /* 0x00781f0000057f89 */ /* 0x00012800000e0000 */
[----:B-12---:R-:W1:Y:S04]  /*99c0*/  SHFL.IDX PT, R37, R37, 0x3, 0x181f ;  /* 0x00781f0025257f89 */ /* 0x006e6800000e0000 */
[----:B0-----:R-:W2:Y:S02]  /*99d0*/  SHFL.IDX PT, R49, R49, 0x3, 0x181f ;  /* 0x00781f0031317f89 */ /* 0x001ea400000e0000 */
.L_x_2238:
[----:B------:R-:W-:Y:S01]  /*99e0*/  VIADD R10, R10, 0x60 ;  /* 0x000000600a0a7836 */ /* 0x000fe20000000000 */
[----:B------:R-:W-:Y:S01]  /*99f0*/  LEA.HI R0, R217, R217, RZ, 0x1 ;  /* 0x000000d9d9007211 */ /* 0x000fe200078f08ff */
[----:B------:R-:W-:Y:S01]  /*9a00*/  BSSY B1, `(.L_x_1877) ;  /* 0x000001c000017945 */ /* 0x000fe20003800000 */
[----:B------:R-:W-:Y:S02]  /*9a10*/  CS2R R12, SRZ ;  /* 0x00000000000c7805 */ /* 0x000fe4000001ff00 */
[----:B------:R-:W-:Y:S02]  /*9a20*/  CS2R R14, SRZ ;  /* 0x00000000000e7805 */ /* 0x000fe4000001ff00 */
[----:B------:R-:W-:Y:S02]  /*9a30*/  ISETP.GE.AND P0, PT, R10, R53, PT ;  /* 0x000000350a00720c */ /* 0x000fe40003f06270 */
[----:B------:R-:W-:Y:S02]  /*9a40*/  CS2R R10, SRZ ;  /* 0x00000000000a7805 */ /* 0x000fe4000001ff00 */
[----:B------:R-:W-:-:S05]  /*9a50*/  LOP3.LUT R0, R0, 0xfffffffe, RZ, 0xc0, !PT ;  /* 0xfffffffe00007812 */ /* 0x000fca00078ec0ff */
[----:B------:R-:W-:-:S05]  /*9a60*/  IMAD.IADD R0, R217, 0x1, -R0 ;  /* 0x00000001d9007824 */ /* 0x000fca00078e0a00 */
[----:B------:R-:W-:Y:S01]  /*9a70*/  SHF.L.U32 R51, R0, 0x1f, RZ ;  /* 0x0000001f00337819 */ /* 0x000fe200000006ff */
[----:B------:R-:W-:Y:S06]  /*9a80*/  @P0 BRA `(.L_x_1878) ;  /* 0x00000000004c0947 */ /* 0x000fec0003800000 */
[----:B------:R-:W-:Y:S01]  /*9a90*/  ULDC UR4, c[0x0][0x3f4] ;  /* 0x0000fd0000047ab9 */ /* 0x000fe20000000800 */
[----:B------:R-:W-:Y:S02]  /*9aa0*/  CS2R R8, SRZ ;  /* 0x0000000000087805 */ /* 0x000fe4000001ff00 */
[----:B------:R-:W-:Y:S02]  /*9ab0*/  ISETP.GE.AND P4, PT, R190, UR4, PT ;  /* 0x00000004be007c0c */ /* 0x000fe4000bf86270 */
[----:B------:R-:W-:Y:S02]  /*9ac0*/  CS2R R12, SRZ ;  /* 0x00000000000c7805 */ /* 0x000fe4000001ff00 */
[----:B------:R-:W-:-:S09]  /*9ad0*/  ISETP.GE.AND P3, PT, R18, UR4, PT ;  /* 0x0000000412007c0c */ /* 0x000fd2000bf66270 */
[----:B----4-:R-:W-:-:S05]  /*9ae0*/  @!P4 IADD3 R6, P0, R190, R5, RZ ;  /* 0x00000005be06c210 */ /* 0x010fca0007f1e0ff */
[C---:B---3--:R-:W-:Y:S01]  /*9af0*/  @!P4 IMAD.X R7, R3.reuse, 0x1, R214, P0 ;  /* 0x000000010307c824 */ /* 0x048fe200000e06d6 */
[----:B--2---:R-:W-:Y:S02]  /*9b00*/  @!P4 IADD3 R48, P2, R190, R49, RZ ;  /* 0x00000031be30c210 */ /* 0x004fe40007f5e0ff */
[----:B------:R-:W-:Y:S02]  /*9b10*/  @!P3 IADD3 R4, P0, R18, R5, RZ ;  /* 0x000000051204b210 */ /* 0x000fe40007f1e0ff */
[----:B------:R0:W5:Y:S01]  /*9b20*/  @!P4 LD.E.64 R8, desc[UR36][R6.64] ;  /* 0x000000240608c980 */ /* 0x000162000c101b00 */
[----:B------:R-:W-:Y:S02]  /*9b30*/  CS2R R14, SRZ ;  /* 0x00000000000e7805 */ /* 0x000fe4000001ff00 */
[----:B------:R-:W-:Y:S02]  /*9b40*/  CS2R R10, SRZ ;  /* 0x00000000000a7805 */ /* 0x000fe4000001ff00 */
[----:B------:R-:W-:-:S05]  /*9b50*/  @!P3 IADD3.X R5, R3, R19, RZ, P0, !PT ;  /* 0x000000130305b210 */ /* 0x000fca00007fe4ff */
[----:B------:R2:W5:Y:S01]  /*9b60*/  @!P3 LD.E.64 R12, desc[UR36][R4.64] ;  /* 0x00000024040cb980 */ /* 0x000562000c101b00 */
[----:B0-----:R-:W-:Y:S01]  /*9b70*/  @!P3 IADD3 R6, P1, R18, R49, RZ ;  /* 0x000000311206b210 */ /* 0x001fe20007f3e0ff */
[----:B-1----:R-:W-:-:S04]  /*9b80*/  @!P4 IMAD.X R49, R37, 0x1, R214, P2 ;  /* 0x000000012531c824 */ /* 0x002fc800010e06d6 */
[----:B------:R-:W-:Y:S01]  /*9b90*/  @!P3 IMAD.X R7, R37, 0x1, R19, P1 ;  /* 0x000000012507b824 */ /* 0x000fe200008e0613 */
[----:B------:R2:W5:Y:S04]  /*9ba0*/  @!P4 LD.E.64 R10, desc[UR36][R48.64] ;  /* 0x00000024300ac980 */ /* 0x000568000c101b00 */
[----:B------:R2:W5:Y:S03]  /*9bb0*/  @!P3 LD.E.64 R14, desc[UR36][R6.64] ;  /* 0x00000024060eb980 */ /* 0x000566000c101b00 */
.L_x_1878:
[----:B------:R-:W-:Y:S05]  /*9bc0*/  BSYNC B1 ;  /* 0x0000000000017941 */ /* 0x000fea0003800000 */
.L_x_1877:
[----:B------:R-:W0:Y:S01]  /*9bd0*/  SYNCS.PHASECHK.TRANS64.TRYWAIT P0, [R22+URZ+0x28400], R51 ;  /* 0x02840033160075a7 */ /* 0x000e22000800017f */
[----:B------:R-:W-:Y:S01]  /*9be0*/  VIADDMNMX R0, R53, -R201, 0x80, PT ;  /* 0x0000008035007446 */ /* 0x000fe200038009c9 */
[----:B------:R-:W-:Y:S03]  /*9bf0*/  BSSY B1, `(.L_x_1879) ;  /* 0x0000003000017945 */ /* 0x000fe60003800000 */
[----:B------:R-:W-:Y:S01]  /*9c00*/  ISETP.GE.AND P1, PT, R187, R0, PT ;  /* 0x00000000bb00720c */ /* 0x000fe20003f26270 */
[----:B0-----:R-:W-:-:S12]  /*9c10*/  @!P0 BRA `(.L_x_1880) ;  /* 0x0000023400c88947 */ /* 0x001fd80003800000 */
.L_x_2239:
[----:B------:R-:W-:Y:S05]  /*9c20*/  BSYNC B1 ;  /* 0x0000000000017941 */ /* 0x000fea0003800000 */
.L_x_1879:
[----:B------:R-:W-:Y:S04]  /*9c30*/  BSSY B1, `(.L_x_1881) ;  /* 0x00000f9000017945 */ /* 0x000fe80003800000 */
[----:B------:R-:W-:Y:S05]  /*9c40*/  @P1 BRA `(.L_x_1882) ;  /* 0x0000000c00dc1947 */ /* 0x000fea0003800000 */
[----:B---3--:R-:W0:Y:S01]  /*9c50*/  LDC R3, c[0x0][0x3f4] ;  /* 0x0000fd00ff037b82 */ /* 0x008e220000000800 */
[----:B------:R-:W-:Y:S01]  /*9c60*/  BSSY B2, `(.L_x_1883) ;  /* 0x000007a000027945 */ /* 0x000fe20003800000 */
[-C--:B0-----:R-:W-:Y:S02]  /*9c70*/  ISETP.GE.AND P0, PT, R18, R3.reuse, PT ;  /* 0x000000031200720c */ /* 0x081fe40003f06270 */
[----:B------:R-:W-:-:S11]  /*9c80*/  ISETP.GE.AND P1, PT, R190, R3, PT ;  /* 0x00000003be00720c */ /* 0x000fd60003f26270 */
[----:B------:R-:W-:Y:S05]  /*9c90*/  @P0 BRA `(.L_x_1884) ;  /* 0x0000000400d80947 */ /* 0x000fea0003800000 */
[----:B--2-4-:R-:W0:Y:S01]  /*9ca0*/  LDS.128 R4, [R213+0x18000] ;  /* 0x01800000d5047984 */ /* 0x014e220000000c00 */
[----:B-1---5:R-:W-:Y:S02]  /*9cb0*/  SHF.R.U32.HI R37, RZ, 0x8, R44 ;  /* 0x00000008ff257819 */ /* 0x022fe4000001162c */
[----:B------:R-:W-:Y:S02]  /*9cc0*/  SHF.R.U32.HI R50, RZ, 0x8, R45 ;  /* 0x00000008ff327819 */ /* 0x000fe4000001162d */
[----:B------:R-:W-:Y:S02]  /*9cd0*/  LOP3.LUT R3, R44, 0xff, RZ, 0xc0, !PT ;  /* 0x000000ff2c037812 */ /* 0x000fe400078ec0ff */
[----:B------:R-:W-:Y:S02]  /*9ce0*/  LOP3.LUT R48, R37, 0xff, RZ, 0xc0, !PT ;  /* 0x000000ff25307812 */ /* 0x000fe400078ec0ff */
[----:B------:R-:W-:Y:S02]  /*9cf0*/  SHF.R.U32.HI R52, RZ, 0x8, R47 ;  /* 0x00000008ff347819 */ /* 0x000fe4000001162f */
[----:B------:R-:W-:-:S02]  /*9d00*/  LOP3.LUT R49, R45, 0xff, RZ, 0xc0, !PT ;  /* 0x000000ff2d317812 */ /* 0x000fc400078ec0ff */
[----:B------:R-:W-:Y:S02]  /*9d10*/  LOP3.LUT R50, R50, 0xff, RZ, 0xc0, !PT ;  /* 0x000000ff32327812 */ /* 0x000fe400078ec0ff */
[----:B------:R-:W-:Y:S02]  /*9d20*/  PRMT R3, R48, 0x7604, R3 ;  /* 0x0000760430037816 */ /* 0x000fe40000000003 */
[----:B------:R-:W-:Y:S02]  /*9d30*/  SHF.R.U32.HI R54, RZ, 0x10, R45 ;  /* 0x00000010ff367819 */ /* 0x000fe4000001162d */
[----:B------:R-:W-:Y:S02]  /*9d40*/  SHF.R.U32.HI R48, RZ, 0x8, R46 ;  /* 0x00000008ff307819 */ /* 0x000fe4000001162e */
[----:B------:R-:W-:Y:S02]  /*9d50*/  SHF.R.U32.HI R53, RZ, 0x10, R47 ;  /* 0x00000010ff357819 */ /* 0x000fe4000001162f */
[----:B------:R-:W-:-:S02]  /*9d60*/  LOP3.LUT R51, R47, 0xff, RZ, 0xc0, !PT ;  /* 0x000000ff2f337812 */ /* 0x000fc400078ec0ff */
[----:B------:R-:W-:Y:S01]  /*9d70*/  LOP3.LUT R52, R52, 0xff, RZ, 0xc0, !PT ;  /* 0x000000ff34347812 */ /* 0x000fe200078ec0ff */
[----:B------:R-:W-:Y:S01]  /*9d80*/  IMAD.U32 R53, R53, 0x10000, RZ ;  /* 0x0001000035357824 */ /* 0x000fe200078e00ff */
[----:B------:R-:W-:Y:S02]  /*9d90*/  PRMT R49, R50, 0x7604, R49 ;  /* 0x0000760432317816 */ /* 0x000fe40000000031 */
[----:B------:R-:W-:Y:S01]  /*9da0*/  LOP3.LUT R50, R48, 0xff, RZ, 0xc0, !PT ;  /* 0x000000ff30327812 */ /* 0x000fe200078ec0ff */
[----:B------:R-:W-:Y:S01]  /*9db0*/  IMAD.U32 R48, R54, 0x10000, RZ ;  /* 0x0001000036307824 */ /* 0x000fe200078e00ff */
[----:B------:R-:W-:Y:S02]  /*9dc0*/  PRMT R52, R52, 0x7604, R51 ;  /* 0x0000760434347816 */ /* 0x000fe40000000033 */
[----:B------:R-:W-:Y:S02]  /*9dd0*/  LOP3.LUT R37, R46, 0xff, RZ, 0xc0, !PT ;  /* 0x000000ff2e257812 */ /* 0x000fe400078ec0ff */
[----:B------:R-:W-:-:S02]  /*9de0*/  LOP3.LUT R49, R49, 0xff0000, R48, 0xf8, !PT ;  /* 0x00ff000031317812 */ /* 0x000fc400078ef830 */
[----:B------:R-:W-:Y:S02]  /*9df0*/  LOP3.LUT R53, R52, 0xff0000, R53, 0xf8, !PT ;  /* 0x00ff000034357812 */ /* 0x000fe400078ef835 */
[----:B------:R-:W-:Y:S02]  /*9e00*/  LOP3.LUT R49, R49, 0xff000000, R45, 0xf8, !PT ;  /* 0xff00000031317812 */ /* 0x000fe400078ef82d */
[----:B------:R-:W-:Y:S02]  /*9e10*/  LOP3.LUT R53, R53, 0xff000000, R47, 0xf8, !PT ;  /* 0xff00000035357812 */ /* 0x000fe400078ef82f */
[----:B------:R-:W-:Y:S02]  /*9e20*/  PRMT R51, R50, 0x7604, R37 ;  /* 0x0000760432337816 */ /* 0x000fe40000000025 */
[----:B------:R-:W-:Y:S02]  /*9e30*/  LOP3.LUT R37, R3, 0xff0000, R44, 0xf8, !PT ;  /* 0x00ff000003257812 */ /* 0x000fe400078ef82c */
[----:B0-----:R-:W-:-:S02]  /*9e40*/  F2FP.F16.E4M3.UNPACK_B R3, R6.H1 ;  /* 0x00000006ff03723e */ /* 0x001fc400030006ff */
[----:B------:R-:W-:Y:S02]  /*9e50*/  F2FP.F16.E4M3.UNPACK_B R52, R53 ;  /* 0x00000035ff34723e */ /* 0x000fe400020006ff */
[----:B------:R-:W-:Y:S02]  /*9e60*/  F2FP.F16.E4M3.UNPACK_B R47, R49 ;  /* 0x00000031ff2f723e */ /* 0x000fe400020006ff */
[----:B------:R-:W-:Y:S01]  /*9e70*/  LOP3.LUT R48, R37, 0xff000000, R44, 0xf8, !PT ;  /* 0xff00000025307812 */ /* 0x000fe200078ef82c */
[----:B------:R-:W-:Y:S01]  /*9e80*/  HADD2.F32 R37, -RZ, R3.H1_H1 ;  /* 0x30000003ff257230 */ /* 0x000fe20000004100 */
[--C-:B------:R-:W-:Y:S01]  /*9e90*/  LOP3.LUT R51, R51, 0xff0000, R46.reuse, 0xf8, !PT ;  /* 0x00ff000033337812 */ /* 0x100fe200078ef82e */
[--C-:B------:R-:W-:Y:S01]  /*9ea0*/  HADD2.F32 R54, -RZ, R52.reuse.H1_H1 ;  /* 0x30000034ff367230 */ /* 0x100fe20000004100 */
[----:B------:R-:W-:Y:S01]  /*9eb0*/  F2FP.F16.E4M3.UNPACK_B R6, R6 ;  /* 0x00000006ff06723e */ /* 0x000fe200020006ff */
[----:B------:R-:W-:Y:S01]  /*9ec0*/  HADD2.F32 R50, -RZ, R47.H1_H1 ;  /* 0x3000002fff327230 */ /* 0x000fe20000004100 */
[----:B------:R-:W-:Y:S01]  /*9ed0*/  LOP3.LUT R51, R51, 0xff000000, R46, 0xf8, !PT ;  /* 0xff00000033337812 */ /* 0x000fe200078ef82e */
[----:B------:R-:W-:Y:S01]  /*9ee0*/  HADD2.F32 R44, -RZ, R3.H0_H0 ;  /* 0x20000003ff2c7230 */ /* 0x000fe20000004100 */
[-C--:B------:R-:W-:Y:S01]  /*9ef0*/  F2FP.F16.E4M3.UNPACK_B R45, R7.reuse ;  /* 0x00000007ff2d723e */ /* 0x080fe200020006ff */
[C---:B------:R-:W-:Y:S01]  /*9f00*/  FMUL.FTZ R55, R37.reuse, R54 ;  /* 0x0000003625377220 */ /* 0x040fe20000410000 */
[----:B------:R-:W-:Y:S01]  /*9f10*/  F2FP.F16.E4M3.UNPACK_B R46, R7.H1 ;  /* 0x00000007ff2e723e */ /* 0x000fe200030006ff */
[-C--:B------:R-:W-:Y:S01]  /*9f20*/  FMUL.FTZ R57, R37, R50.reuse ;  /* 0x0000003225397220 */ /* 0x080fe20000410000 */
[-C--:B------:R-:W-:Y:S01]  /*9f30*/  F2FP.F16.E4M3.UNPACK_B R7, R5.reuse ;  /* 0x00000005ff07723e */ /* 0x080fe200020006ff */
[----:B------:R-:W-:Y:S01]  /*9f40*/  HADD2.F32 R52, -RZ, R52.H0_H0 ;  /* 0x20000034ff347230 */ /* 0x000fe20000004100 */
[----:B------:R-:W-:Y:S01]  /*9f50*/  F2FP.F16.E4M3.UNPACK_B R37, R5.H1 ;  /* 0x00000005ff25723e */ /* 0x000fe200030006ff */
[--C-:B------:R-:W-:Y:S01]  /*9f60*/  HADD2.F32 R5, -RZ, R6.reuse.H1_H1 ;  /* 0x30000006ff057230 */ /* 0x100fe20000004100 */
[----:B------:R-:W-:Y:S01]  /*9f70*/  F2FP.F16.E4M3.UNPACK_B R53, R53.H1 ;  /* 0x00000035ff35723e */ /* 0x000fe200030006ff */
[----:B------:R-:W-:Y:S01]  /*9f80*/  HADD2.F32 R47, -RZ, R47.H0_H0 ;  /* 0x2000002fff2f7230 */ /* 0x000fe20000004100 */
[----:B------:R-:W-:Y:S01]  /*9f90*/  F2FP.F16.E4M3.UNPACK_B R49, R49.H1 ;  /* 0x00000031ff31723e */ /* 0x000fe200030006ff */
[C---:B------:R-:W-:Y:S01]  /*9fa0*/  FFMA.FTZ R56, R44.reuse, R50, -R55 ;  /* 0x000000322c387223 */ /* 0x040fe20000010837 */
[----:B------:R-:W-:Y:S01]  /*9fb0*/  FFMA.FTZ R59, R44, R54, R57 ;  /* 0x000000362c3b7223 */ /* 0x000fe20000010039 */
[----:B------:R-:W-:-:S02]  /*9fc0*/  HADD2.F32 R6, -RZ, R6.H0_H0 ;  /* 0x20000006ff067230 */ /* 0x000fc40000004100 */
[C---:B------:R-:W-:Y:S01]  /*9fd0*/  FMUL.FTZ R55, R5.reuse, R52 ;  /* 0x0000003405377220 */ /* 0x040fe20000410000 */
[-C--:B------:R-:W-:Y:S01]  /*9fe0*/  FMUL.FTZ R57, R5, R47.reuse ;  /* 0x0000002f05397220 */ /* 0x080fe20000410000 */
[----:B------:R-:W-:Y:S01]  /*9ff0*/  HADD2.F32 R5, -RZ, R45.H1_H1 ;  /* 0x3000002dff057230 */ /* 0x000fe20000004100 */
[----:B------:R-:W-:Y:S01]  /*a000*/  F2FP.F16.E4M3.UNPACK_B R3, R4 ;  /* 0x00000004ff03723e */ /* 0x000fe200020006ff */
[----:B------:R-:W-:Y:S02]  /*a010*/  HADD2.F32 R50, -RZ, R53.H0_H0 ;  /* 0x20000035ff327230 */ /* 0x000fe40000004100 */
[C---:B------:R-:W-:Y:S01]  /*a020*/  FFMA.FTZ R55, R6.reuse, R47, -R55 ;  /* 0x0000002f06377223 */ /* 0x040fe20000010837 */
[----:B------:R-:W-:Y:S02]  /*a030*/  HADD2.F32 R44, -RZ, R49.H0_H0 ;  /* 0x20000031ff2c7230 */ /* 0x000fe40000004100 */
[----:B------:R-:W-:Y:S01]  /*a040*/  FFMA.FTZ R54, R6, R52, R57 ;  /* 0x0000003406367223 */ /* 0x000fe20000010039 */
[----:B------:R-:W-:-:S02]  /*a050*/  HADD2.F32 R45, -RZ, R45.H0_H0 ;  /* 0x2000002dff2d7230 */ /* 0x000fc40000004100 */
[C---:B------:R-:W-:Y:S01]  /*a060*/  FMUL.FTZ R52, R5.reuse, R50 ;  /* 0x0000003205347220 */ /* 0x040fe20000410000 */
[----:B------:R-:W-:Y:S02]  /*a070*/  HADD2.F32 R53, -RZ, R53.H1_H1 ;  /* 0x30000035ff357230 */ /* 0x000fe40000004100 */
[-C--:B------:R-:W-:Y:S01]  /*a080*/  FMUL.FTZ R58, R5, R44.reuse ;  /* 0x0000002c053a7220 */ /* 0x080fe20000410000 */
[--C-:B------:R-:W-:Y:S02]  /*a090*/  HADD2.F32 R6, -RZ, R46.reuse.H1_H1 ;  /* 0x3000002eff067230 */ /* 0x100fe40000004100 */
[C---:B------:R-:W-:Y:S01]  /*a0a0*/  FFMA.FTZ R57, R45.reuse, R44, -R52 ;  /* 0x0000002c2d397223 */ /* 0x040fe20000010834 */
[----:B------:R-:W-:Y:S02]  /*a0b0*/  HADD2.F32 R49, -RZ, R49.H1_H1 ;  /* 0x30000031ff317230 */ /* 0x000fe40000004100 */
[----:B------:R-:W-:Y:S01]  /*a0c0*/  FFMA.FTZ R58, R45, R50, R58 ;  /* 0x000000322d3a7223 */ /* 0x000fe2000001003a */
[----:B------:R-:W-:-:S02]  /*a0d0*/  HADD2.F32 R46, -RZ, R46.H0_H0 ;  /* 0x2000002eff2e7230 */ /* 0x000fc40000004100 */
[C---:B------:R-:W-:Y:S01]  /*a0e0*/  FMUL.FTZ R47, R6.reuse, R53 ;  /* 0x00000035062f7220 */ /* 0x040fe20000410000 */
[----:B------:R-:W-:Y:S01]  /*a0f0*/  F2FP.F16.E4M3.UNPACK_B R5, R51 ;  /* 0x00000033ff05723e */ /* 0x000fe200020006ff */
[-C--:B------:R-:W-:Y:S01]  /*a100*/  FMUL.FTZ R45, R6, R49.reuse ;  /* 0x00000031062d7220 */ /* 0x080fe20000410000 */
[----:B------:R-:W-:Y:S01]  /*a110*/  F2FP.F16.E4M3.UNPACK_B R4, R4.H1 ;  /* 0x00000004ff04723e */ /* 0x000fe200030006ff */
[C---:B------:R-:W-:Y:S01]  /*a120*/  FFMA.FTZ R60, R46.reuse, R49, -R47 ;  /* 0x000000312e3c7223 */ /* 0x040fe2000001082f */
[-C--:B------:R-:W-:Y:S01]  /*a130*/  F2FP.F16.E4M3.UNPACK_B R44, R48.reuse ;  /* 0x00000030ff2c723e */ /* 0x080fe200020006ff */
[----:B------:R-:W-:Y:S01]  /*a140*/  FFMA.FTZ R53, R46, R53, R45 ;  /* 0x000000352e357223 */ /* 0x000fe2000001002d */
[--C-:B------:R-:W-:Y:S01]  /*a150*/  HADD2.F32 R47, -RZ, R5.reuse.H1_H1 ;  /* 0x30000005ff2f7230 */ /* 0x100fe20000004100 */
[----:B------:R-:W-:Y:S01]  /*a160*/  F2FP.F16.E4M3.UNPACK_B R48, R48.H1 ;  /* 0x00000030ff30723e */ /* 0x000fe200030006ff */
[----:B------:R-:W-:Y:S01]  /*a170*/  HADD2.F32 R46, -RZ, R5.H0_H0 ;  /* 0x20000005ff2e7230 */ /* 0x000fe20000004100 */
[----:B------:R-:W-:Y:S01]  /*a180*/  F2FP.F16.E4M3.UNPACK_B R51, R51.H1 ;  /* 0x00000033ff33723e */ /* 0x000fe200030006ff */
[----:B------:R-:W-:-:S02]  /*a190*/  HADD2.F32 R6, -RZ, R4.H1_H1 ;  /* 0x30000004ff067230 */ /* 0x000fc40000004100 */
[----:B------:R-:W-:Y:S02]  /*a1a0*/  HADD2.F32 R45, -RZ, R44.H1_H1 ;  /* 0x3000002cff2d7230 */ /* 0x000fe40000004100 */
[----:B------:R-:W-:Y:S02]  /*a1b0*/  HADD2.F32 R5, -RZ, R4.H0_H0 ;  /* 0x20000004ff057230 */ /* 0x000fe40000004100 */
[C---:B------:R-:W-:Y:S01]  /*a1c0*/  FMUL.FTZ R50, R6.reuse, R47 ;  /* 0x0000002f06327220 */ /* 0x040fe20000410000 */
[--C-:B------:R-:W-:Y:S02]  /*a1d0*/  HADD2.F32 R4, -RZ, R3.reuse.H1_H1 ;  /* 0x30000003ff047230 */ /* 0x100fe40000004100 */
[-C--:B------:R-:W-:Y:S01]  /*a1e0*/  FMUL.FTZ R52, R6, R45.reuse ;  /* 0x0000002d06347220 */ /* 0x080fe20000410000 */
[----:B------:R-:W-:Y:S02]  /*a1f0*/  HADD2.F32 R44, -RZ, R44.H0_H0 ;  /* 0x2000002cff2c7230 */ /* 0x000fe40000004100 */
[----:B------:R-:W-:Y:S01]  /*a200*/  FFMA.FTZ R50, R5, R45, -R50 ;  /* 0x0000002d05327223 */ /* 0x000fe20000010832 */
[----:B------:R-:W-:-:S02]  /*a210*/  HADD2.F32 R3, -RZ, R3.H0_H0 ;  /* 0x20000003ff037230 */ /* 0x000fc40000004100 */
[C---:B------:R-:W-:Y:S01]  /*a220*/  FMUL.FTZ R6, R4.reuse, R46 ;  /* 0x0000002e04067220 */ /* 0x040fe20000410000 */
[----:B------:R-:W-:Y:S01]  /*a230*/  FFMA.FTZ R47, R5, R47, R52 ;  /* 0x0000002f052f7223 */ /* 0x000fe20000010034 */
[-C--:B------:R-:W-:Y:S01]  /*a240*/  FMUL.FTZ R49, R4, R44.reuse ;  /* 0x0000002c04317220 */ /* 0x080fe20000410000 */
[----:B------:R-:W-:Y:S02]  /*a250*/  HADD2.F32 R5, -RZ, R48.H1_H1 ;  /* 0x30000030ff057230 */ /* 0x000fe40000004100 */
[C---:B------:R-:W-:Y:S01]  /*a260*/  FFMA.FTZ R45, R3.reuse, R44, -R6 ;  /* 0x0000002c032d7223 */ /* 0x040fe20000010806 */
[----:B------:R-:W-:Y:S02]  /*a270*/  HADD2.F32 R4, -RZ, R37.H1_H1 ;  /* 0x30000025ff047230 */ /* 0x000fe40000004100 */
[----:B------:R-:W-:Y:S01]  /*a280*/  FFMA.FTZ R46, R3, R46, R49 ;  /* 0x0000002e032e7223 */ /* 0x000fe20000010031 */
[--C-:B------:R-:W-:Y:S02]  /*a290*/  HADD2.F32 R44, -RZ, R51.reuse.H1_H1 ;  /* 0x30000033ff2c7230 */ /* 0x100fe40000004100 */
[----:B------:R-:W-:-:S02]  /*a2a0*/  HADD2.F32 R6, -RZ, R51.H0_H0 ;  /* 0x20000033ff067230 */ /* 0x000fc40000004100 */
[CC--:B------:R-:W-:Y:S01]  /*a2b0*/  FMUL.FTZ R49, R4.reuse, R5.reuse ;  /* 0x0000000504317220 */ /* 0x0c0fe20000410000 */
[----:B------:R-:W-:Y:S02]  /*a2c0*/  HADD2.F32 R3, -RZ, R7.H1_H1 ;  /* 0x30000007ff037230 */ /* 0x000fe40000004100 */
[----:B------:R-:W-:Y:S01]  /*a2d0*/  FMUL.FTZ R52, R4, R44 ;  /* 0x0000002c04347220 */ /* 0x000fe20000410000 */
[----:B------:R-:W-:Y:S02]  /*a2e0*/  HADD2.F32 R48, -RZ, R48.H0_H0 ;  /* 0x20000030ff307230 */ /* 0x000fe40000004100 */
[----:B------:R-:W-:Y:S02]  /*a2f0*/  HADD2.F32 R37, -RZ, R37.H0_H0 ;  /* 0x20000025ff257230 */ /* 0x000fe40000004100 */
[C---:B------:R-:W-:Y:S01]  /*a300*/  FMUL.FTZ R4, R3.reuse, R6 ;  /* 0x0000000603047220 */ /* 0x040fe20000410000 */
[----:B------:R-:W-:Y:S02]  /*a310*/  HADD2.F32 R7, -RZ, R7.H0_H0 ;  /* 0x20000007ff077230 */ /* 0x000fe40000004100 */
[----:B------:R-:W-:Y:S01]  /*a320*/  FMUL.FTZ R3, R3, R48 ;  /* 0x0000003003037220 */ /* 0x000fe20000410000 */
[C---:B------:R-:W-:Y:S01]  /*a330*/  FFMA.FTZ R52, R37.reuse, R5, -R52 ;  /* 0x0000000525347223 */ /* 0x040fe20000010834 */
[----:B------:R-:W-:Y:S01]  /*a340*/  FFMA.FTZ R49, R37, R44, R49 ;  /* 0x0000002c25317223 */ /* 0x000fe20000010031 */
[C---:B------:R-:W-:Y:S01]  /*a350*/  FFMA.FTZ R5, R7.reuse, R48, -R4 ;  /* 0x0000003007057223 */ /* 0x040fe20000010804 */
[----:B------:R-:W-:Y:S01]  /*a360*/  FFMA.FTZ R44, R7, R6, R3 ;  /* 0x00000006072c7223 */ /* 0x000fe20000010003 */
[----:B------:R-:W-:-:S02]  /*a370*/  F2FP.SATFINITE.E4M3.F32.PACK_AB_MERGE_C R6, R59, R56, RZ ;  /* 0x000000383b06723e */ /* 0x000fc400048070ff */
[----:B------:R-:W-:Y:S02]  /*a380*/  F2FP.SATFINITE.E4M3.F32.PACK_AB_MERGE_C R7, R53, R60, RZ ;  /* 0x0000003c3507723e */ /* 0x000fe400048070ff */
[----:B------:R-:W-:Y:S02]  /*a390*/  F2FP.SATFINITE.E4M3.F32.PACK_AB_MERGE_C R4, R47, R50, RZ ;  /* 0x000000322f04723e */ /* 0x000fe400048070ff */
[----:B------:R-:W-:Y:S02]  /*a3a0*/  F2FP.SATFINITE.E4M3.F32.PACK_AB_MERGE_C R49, R49, R52, RZ ;  /* 0x000000343131723e */ /* 0x000fe400048070ff */
[----:B------:R-:W-:Y:S02]  /*a3b0*/  F2FP.SATFINITE.E4M3.F32.PACK_AB_MERGE_C R6, R54, R55, R6 ;  /* 0x000000373606723e */ /* 0x000fe40004807006 */
[----:B------:R-:W-:Y:S02]  /*a3c0*/  F2FP.SATFINITE.E4M3.F32.PACK_AB_MERGE_C R7, R58, R57, R7 ;  /* 0x000000393a07723e */ /* 0x000fe40004807007 */
[----:B------:R-:W-:-:S02]  /*a3d0*/  F2FP.SATFINITE.E4M3.F32.PACK_AB_MERGE_C R4, R46, R45, R4 ;  /* 0x0000002d2e04723e */ /* 0x000fc40004807004 */
[----:B------:R-:W-:-:S05]  /*a3e0*/  F2FP.SATFINITE.E4M3.F32.PACK_AB_MERGE_C R5, R44, R5, R49 ;  /* 0x000000052c05723e */ /* 0x000fca0004807031 */
[----:B------:R0:W-:Y:S02]  /*a3f0*/  STS.128 [R213+0x18000], R4 ;  /* 0x01800004d5007388 */ /* 0x0001e40000000c00 */
.L_x_1884:
[----:B------:R-:W-:Y:S05]  /*a400*/  BSYNC B2 ;  /* 0x0000000000027941 */ /* 0x000fea0003800000 */
.L_x_1883:
[----:B------:R-:W-:Y:S05]  /*a410*/  @P1 BRA `(.L_x_1882) ;  /* 0x0000000400e81947 */ /* 0x000fea0003800000 */
[----:B0-2-4-:R-:W0:Y:S01]  /*a420*/  LDS.128 R4, [R213+0x1c000] ;  /* 0x01c00000d5047984 */ /* 0x015e220000000c00 */
[----:B-----5:R-:W-:Y:S02]  /*a430*/  SHF.R.U32.HI R45, RZ, 0x8, R42 ;  /* 0x00000008ff2d7819 */ /* 0x020fe4000001162a */
[----:B------:R-:W-:Y:S02]  /*a440*/  LOP3.LUT R48, R42, 0xff, RZ, 0xc0, !PT ;  /* 0x000000ff2a307812 */ /* 0x000fe400078ec0ff */
[----:B------:R-:W-:Y:S02]  /*a450*/  LOP3.LUT R45, R45, 0xff, RZ, 0xc0, !PT ;  /* 0x000000ff2d2d7812 */ /* 0x000fe400078ec0ff */
[----:B-1----:R-:W-:Y:S02]  /*a460*/  SHF.R.U32.HI R37, RZ, 0x8, R41 ;  /* 0x00000008ff257819 */ /* 0x002fe40000011629 */
[----:B------:R-:W-:Y:S02]  /*a470*/  SHF.R.U32.HI R47, RZ, 0x8, R43 ;  /* 0x00000008ff2f7819 */ /* 0x000fe4000001162b */
[----:B------:R-:W-:-:S02]  /*a480*/  SHF.R.U32.HI R3, RZ, 0x8, R40 ;  /* 0x00000008ff037819 */ /* 0x000fc40000011628 */
[----:B------:R-:W-:Y:S02]  /*a490*/  PRMT R48, R45, 0x7604, R48 ;  /* 0x000076042d307816 */ /* 0x000fe40000000030 */
[----:B------:R-:W-:Y:S02]  /*a4a0*/  LOP3.LUT R46, R41, 0xff, RZ, 0xc0, !PT ;  /* 0x000000ff292e7812 */ /* 0x000fe400078ec0ff */
[----:B------:R-:W-:Y:S02]  /*a4b0*/  LOP3.LUT R50, R43, 0xff, RZ, 0xc0, !PT ;  /* 0x000000ff2b327812 */ /* 0x000fe400078ec0ff */
[----:B------:R-:W-:Y:S02]  /*a4c0*/  LOP3.LUT R37, R37, 0xff, RZ, 0xc0, !PT ;  /* 0x000000ff25257812 */ /* 0x000fe400078ec0ff */
[----:B------:R-:W-:Y:S02]  /*a4d0*/  LOP3.LUT R47, R47, 0xff, RZ, 0xc0, !PT ;  /* 0x000000ff2f2f7812 */ /* 0x000fe400078ec0ff */
[----:B------:R-:W-:-:S02]  /*a4e0*/  SHF.R.U32.HI R45, RZ, 0x10, R41 ;  /* 0x00000010ff2d7819 */ /* 0x000fc40000011629 */
[----:B------:R-:W-:Y:S02]  /*a4f0*/  SHF.R.U32.HI R49, RZ, 0x10, R43 ;  /* 0x00000010ff317819 */ /* 0x000fe4000001162b */
[----:B------:R-:W-:Y:S02]  /*a500*/  LOP3.LUT R44, R40, 0xff, RZ, 0xc0, !PT ;  /* 0x000000ff282c7812 */ /* 0x000fe400078ec0ff */
[----:B------:R-:W-:Y:S02]  /*a510*/  LOP3.LUT R3, R3, 0xff, RZ, 0xc0, !PT ;  /* 0x000000ff03037812 */ /* 0x000fe400078ec0ff */
[----:B------:R-:W-:Y:S02]  /*a520*/  PRMT R46, R37, 0x7604, R46 ;  /* 0x00007604252e7816 */ /* 0x000fe4000000002e */
[----:B------:R-:W-:Y:S02]  /*a530*/  PRMT R50, R47, 0x7604, R50 ;  /* 0x000076042f327816 */ /* 0x000fe40000000032 */
[----:B------:R-:W-:-:S02]  /*a540*/  LOP3.LUT R45, R45, 0xff, RZ, 0xc0, !PT ;  /* 0x000000ff2d2d7812 */ /* 0x000fc400078ec0ff */
[----:B------:R-:W-:Y:S02]  /*a550*/  LOP3.LUT R49, R49, 0xff, RZ, 0xc0, !PT ;  /* 0x000000ff31317812 */ /* 0x000fe400078ec0ff */
[----:B------:R-:W-:Y:S02]  /*a560*/  PRMT R44, R3, 0x7604, R44 ;  /* 0x00007604032c7816 */ /* 0x000fe4000000002c */
[----:B------:R-:W-:Y:S02]  /*a570*/  SHF.R.U32.HI R3, RZ, 0x10, R40 ;  /* 0x00000010ff037819 */ /* 0x000fe40000011628 */
[----:B------:R-:W-:Y:S02]  /*a580*/  SHF.R.U32.HI R37, RZ, 0x10, R42 ;  /* 0x00000010ff257819 */ /* 0x000fe4000001162a */
[----:B------:R-:W-:Y:S02]  /*a590*/  PRMT R45, R45, 0x7054, R46 ;  /* 0x000070542d2d7816 */ /* 0x000fe4000000002e */
[----:B------:R-:W-:-:S02]  /*a5a0*/  PRMT R49, R49, 0x7054, R50 ;  /* 0x0000705431317816 */ /* 0x000fc40000000032 */
[----:B------:R-:W-:Y:S02]  /*a5b0*/  LOP3.LUT R3, R3, 0xff, RZ, 0xc0, !PT ;  /* 0x000000ff03037812 */ /* 0x000fe400078ec0ff */
[----:B------:R-:W-:Y:S02]  /*a5c0*/  LOP3.LUT R47, R37, 0xff, RZ, 0xc0, !PT ;  /* 0x000000ff252f7812 */ /* 0x000fe400078ec0ff */
[----:B------:R-:W-:Y:S02]  /*a5d0*/  LOP3.LUT R49, R49, 0xff000000, R43, 0xf8, !PT ;  /* 0xff00000031317812 */ /* 0x000fe400078ef82b */
[----:B------:R-:W-:Y:S02]  /*a5e0*/  LOP3.LUT R45, R45, 0xff000000, R41, 0xf8, !PT ;  /* 0xff0000002d2d7812 */ /* 0x000fe400078ef829 */
[----:B------:R-:W-:Y:S02]  /*a5f0*/  PRMT R37, R3, 0x7054, R44 ;  /* 0x0000705403257816 */ /* 0x000fe4000000002c */
[----:B------:R-:W-:-:S02]  /*a600*/  PRMT R47, R47, 0x7054, R48 ;  /* 0x000070542f2f7816 */ /* 0x000fc40000000030 */
[-C--:B0-----:R-:W-:Y:S02]  /*a610*/  F2FP.F16.E4M3.UNPACK_B R3, R6.reuse.H1 ;  /* 0x00000006ff03723e */ /* 0x081fe400030006ff */
[----:B------:R-:W-:Y:S02]  /*a620*/  F2FP.F16.E4M3.UNPACK_B R48, R49 ;  /* 0x00000031ff30723e */ /* 0x000fe400020006ff */
[----:B------:R-:W-:Y:S02]  /*a630*/  F2FP.F16.E4M3.UNPACK_B R43, R45 ;  /* 0x0000002dff2b723e */ /* 0x000fe400020006ff */
[----:B------:R-:W-:Y:S01]  /*a640*/  LOP3.LUT R44, R37, 0xff000000, R40, 0xf8, !PT ;  /* 0xff000000252c7812 */ /* 0x000fe200078ef828 */
[----:B------:R-:W-:Y:S01]  /*a650*/  HADD2.F32 R37, -RZ, R3.H1_H1 ;  /* 0x30000003ff257230 */ /* 0x000fe20000004100 */
[----:B------:R-:W-:Y:S01]  /*a660*/  F2FP.F16.E4M3.UNPACK_B R6, R6 ;  /* 0x00000006ff06723e */ /* 0x000fe200020006ff */
[--C-:B------:R-:W-:Y:S01]  /*a670*/  HADD2.F32 R50, -RZ, R48.reuse.H1_H1 ;  /* 0x30000030ff327230 */ /* 0x100fe20000004100 */
[----:B------:R-:W-:Y:S01]  /*a680*/  LOP3.LUT R47, R47, 0xff000000, R42, 0xf8, !PT ;  /* 0xff0000002f2f7812 */ /* 0x000fe200078ef82a */
[----:B------:R-:W-:Y:S01]  /*a690*/  HADD2.F32 R46, -RZ, R43.H1_H1 ;  /* 0x3000002bff2e7230 */ /* 0x000fe20000004100 */
[-C--:B------:R-:W-:Y:S01]  /*a6a0*/  F2FP.F16.E4M3.UNPACK_B R41, R7.reuse ;  /* 0x00000007ff29723e */ /* 0x080fe200020006ff */
[----:B------:R-:W-:Y:S01]  /*a6b0*/  HADD2.F32 R40, -RZ, R3.H0_H0 ;  /* 0x20000003ff287230 */ /* 0x000fe20000004100 */
[----:B------:R-:W-:Y:S01]  /*a6c0*/  F2FP.F16.E4M3.UNPACK_B R42, R7.H1 ;  /* 0x00000007ff2a723e */ /* 0x000fe200030006ff */
[C---:B------:R-:W-:Y:S01]  /*a6d0*/  FMUL.FTZ R51, R37.reuse, R50 ;  /* 0x0000003225337220 */ /* 0x040fe20000410000 */
        /* <DEDUP_REMOVED lines=78> */
.L_x_1882:
[----:B------:R-:W-:Y:S05]  /*abc0*/  BSYNC B1 ;  /* 0x0000000000017941 */ /* 0x000fea0003800000 */
.L_x_1881:
[----:B---3--:R-:W-:Y:S01]  /*abd0*/  VIADD R3, R187, 0x20 ;  /* 0x00000020bb037836 */ /* 0x008fe20000000000 */
[----:B------:R-:W-:Y:S04]  /*abe0*/  BSSY B1, `(.L_x_1885) ;  /* 0x00000fa000017945 */ /* 0x000fe80003800000 */
[----:B------:R-:W-:-:S13]  /*abf0*/  ISETP.GE.AND P0, PT, R3, R0, PT ;  /* 0x000000000300720c */ /* 0x000fda0003f06270 */
[----:B------:R-:W-:Y:S05]  /*ac00*/  @P0 BRA `(.L_x_1886) ;  /* 0x0000000c00dc0947 */ /* 0x000fea0003800000 */
[----:B------:R-:W3:Y:S01]  /*ac10*/  LDC R3, c[0x0][0x3f4] ;  /* 0x0000fd00ff037b82 */ /* 0x000ee20000000800 */
[----:B------:R-:W-:Y:S01]  /*ac20*/  BSSY B2, `(.L_x_1887) ;  /* 0x000007e000027945 */ /* 0x000fe20003800000 */
[-C--:B---3--:R-:W-:Y:S02]  /*ac30*/  ISETP.GE.AND P0, PT, R18, R3.reuse, PT ;  /* 0x000000031200720c */ /* 0x088fe40003f06270 */
[----:B------:R-:W-:-:S11]  /*ac40*/  ISETP.GE.AND P1, PT, R190, R3, PT ;  /* 0x00000003be00720c */ /* 0x000fd60003f26270 */
        /* <DEDUP_REMOVED lines=34> */
[----:B------:R-:W-:Y:S01]  /*ae70*/  F2FP.F16.E4M3.UNPACK_B R39, R41 ;  /* 0x00000029ff27723e */ /* 0x000fe200020006ff */
[--C-:B------:R-:W-:Y:S01]  /*ae80*/  HADD2.F32 R35, -RZ, R3.reuse.H0_H0 ;  /* 0x20000003ff237230 */ /* 0x100fe20000004100 */
[----:B------:R-:W-:Y:S01]  /*ae90*/  LOP3.LUT R40, R37, 0xff000000, R34, 0xf8, !PT ;  /* 0xff00000025287812 */ /* 0x000fe200078ef822 */
[----:B------:R-:W-:Y:S01]  /*aea0*/  HADD2.F32 R34, -RZ, R3.H1_H1 ;  /* 0x30000003ff227230 */ /* 0x000fe20000004100 */
[----:B------:R-:W-:Y:S01]  /*aeb0*/  F2FP.F16.E4M3.UNPACK_B R6, R6 ;  /* 0x00000006ff06723e */ /* 0x000fe200020006ff */
[--C-:B------:R-:W-:Y:S01]  /*aec0*/  HADD2.F32 R46, -RZ, R44.reuse.H1_H1 ;  /* 0x3000002cff2e7230 */ /* 0x100fe20000004100 */
[----:B------:R-:W-:Y:S01]  /*aed0*/  LOP3.LUT R43, R43, 0xff000000, R38, 0xf8, !PT ;  /* 0xff0000002b2b7812 */ /* 0x000fe200078ef826 */
[--C-:B------:R-:W-:Y:S01]  /*aee0*/  HADD2.F32 R42, -RZ, R39.reuse.H1_H1 ;  /* 0x30000027ff2a7230 */ /* 0x100fe20000004100 */
[-C--:B------:R-:W-:Y:S01]  /*aef0*/  F2FP.F16.E4M3.UNPACK_B R37, R7.reuse ;  /* 0x00000007ff25723e */ /* 0x080fe200020006ff */
[----:B------:R-:W-:Y:S01]  /*af00*/  HADD2.F32 R44, -RZ, R44.H0_H0 ;  /* 0x2000002cff2c7230 */ /* 0x000fe20000004100 */
[----:B------:R-:W-:Y:S01]  /*af10*/  F2FP.F16.E4M3.UNPACK_B R38, R7.H1 ;  /* 0x00000007ff26723e */ /* 0x000fe200030006ff */
[C---:B------:R-:W-:Y:S01]  /*af20*/  FMUL.FTZ R48, R34.reuse, R46 ;  /* 0x0000002e22307220 */ /* 0x040fe20000410000 */
[----:B------:R-:W-:Y:S01]  /*af30*/  FMUL.FTZ R47, R34, R42 ;  /* 0x0000002a222f7220 */ /* 0x000fe20000410000 */
[-C--:B------:R-:W-:Y:S01]  /*af40*/  F2FP.F16.E4M3.UNPACK_B R7, R5.reuse ;  /* 0x00000005ff07723e */ /* 0x080fe200020006ff */
[----:B------:R-:W-:Y:S01]  /*af50*/  HADD2.F32 R39, -RZ, R39.H0_H0 ;  /* 0x20000027ff277230 */ /* 0x000fe20000004100 */
[----:B------:R-:W-:Y:S01]  /*af60*/  F2FP.F16.E4M3.UNPACK_B R34, R5.H1 ;  /* 0x00000005ff22723e */ /* 0x000fe200030006ff */
[----:B------:R-:W-:-:S02]  /*af70*/  HADD2.F32 R5, -RZ, R6.H1_H1 ;  /* 0x30000006ff057230 */ /* 0x000fc40000004100 */
[C---:B------:R-:W-:Y:S01]  /*af80*/  FFMA.FTZ R50, R35.reuse, R42, -R48 ;  /* 0x0000002a23327223 */ /* 0x040fe20000010830 */
[----:B------:R-:W-:Y:S01]  /*af90*/  FFMA.FTZ R51, R35, R46, R47 ;  /* 0x0000002e23337223 */ /* 0x000fe2000001002f */
[----:B------:R-:W-:Y:S01]  /*afa0*/  HADD2.F32 R6, -RZ, R6.H0_H0 ;  /* 0x20000006ff067230 */ /* 0x000fe20000004100 */
[----:B------:R-:W-:Y:S01]  /*afb0*/  F2FP.F16.E4M3.UNPACK_B R45, R45.H1 ;  /* 0x0000002dff2d723e */ /* 0x000fe200030006ff */
[C---:B------:R-:W-:Y:S01]  /*afc0*/  FMUL.FTZ R35, R5.reuse, R44 ;  /* 0x0000002c05237220 */ /* 0x040fe20000410000 */
[----:B------:R-:W-:Y:S01]  /*afd0*/  F2FP.F16.E4M3.UNPACK_B R41, R41.H1 ;  /* 0x00000029ff29723e */ /* 0x000fe200030006ff */
[-C--:B------:R-:W-:Y:S01]  /*afe0*/  FMUL.FTZ R49, R5, R39.reuse ;  /* 0x0000002705317220 */ /* 0x080fe20000410000 */
[----:B------:R-:W-:Y:S02]  /*aff0*/  HADD2.F32 R5, -RZ, R37.H1_H1 ;  /* 0x30000025ff057230 */ /* 0x000fe40000004100 */
[----:B------:R-:W-:Y:S01]  /*b000*/  FFMA.FTZ R47, R6, R39, -R35 ;  /* 0x00000027062f7223 */ /* 0x000fe20000010823 */
[----:B------:R-:W-:-:S02]  /*b010*/  HADD2.F32 R46, -RZ, R45.H0_H0 ;  /* 0x2000002dff2e7230 */ /* 0x000fc40000004100 */
[----:B------:R-:W-:Y:S01]  /*b020*/  FFMA.FTZ R48, R6, R44, R49 ;  /* 0x0000002c06307223 */ /* 0x000fe20000010031 */
[----:B------:R-:W-:Y:S01]  /*b030*/  HADD2.F32 R42, -RZ, R41.H0_H0 ;  /* 0x20000029ff2a7230 */ /* 0x000fe20000004100 */
[----:B------:R-:W-:Y:S01]  /*b040*/  F2FP.F16.E4M3.UNPACK_B R3, R4 ;  /* 0x00000004ff03723e */ /* 0x000fe200020006ff */
[----:B------:R-:W-:Y:S02]  /*b050*/  HADD2.F32 R45, -RZ, R45.H1_H1 ;  /* 0x3000002dff2d7230 */ /* 0x000fe40000004100 */
[C---:B------:R-:W-:Y:S01]  /*b060*/  FMUL.FTZ R44, R5.reuse, R46 ;  /* 0x0000002e052c7220 */ /* 0x040fe20000410000 */
[----:B------:R-:W-:Y:S02]  /*b070*/  HADD2.F32 R6, -RZ, R38.H1_H1 ;  /* 0x30000026ff067230 */ /* 0x000fe40000004100 */
[----:B------:R-:W-:Y:S01]  /*b080*/  FMUL.FTZ R52, R5, R42 ;  /* 0x0000002a05347220 */ /* 0x000fe20000410000 */
[----:B------:R-:W-:Y:S01]  /*b090*/  HADD2.F32 R37, -RZ, R37.H0_H0 ;  /* 0x20000025ff257230 */ /* 0x000fe20000004100 */
[----:B------:R-:W-:Y:S01]  /*b0a0*/  F2FP.F16.E4M3.UNPACK_B R5, R43 ;  /* 0x0000002bff05723e */ /* 0x000fe200020006ff */
[----:B------:R-:W-:-:S02]  /*b0b0*/  HADD2.F32 R41, -RZ, R41.H1_H1 ;  /* 0x30000029ff297230 */ /* 0x000fc40000004100 */
[C---:B------:R-:W-:Y:S01]  /*b0c0*/  FMUL.FTZ R35, R6.reuse, R45 ;  /* 0x0000002d06237220 */ /* 0x040fe20000410000 */
[----:B------:R-:W-:Y:S02]  /*b0d0*/  HADD2.F32 R38, -RZ, R38.H0_H0 ;  /* 0x20000026ff267230 */ /* 0x000fe40000004100 */
[C---:B------:R-:W-:Y:S01]  /*b0e0*/  FFMA.FTZ R49, R37.reuse, R42, -R44 ;  /* 0x0000002a25317223 */ /* 0x040fe2000001082c */
[----:B------:R-:W-:Y:S01]  /*b0f0*/  FFMA.FTZ R52, R37, R46, R52 ;  /* 0x0000002e25347223 */ /* 0x000fe20000010034 */
        /* <DEDUP_REMOVED lines=13> */
[----:B------:R-:W-:Y:S02]  /*b1d0*/  HADD2.F32 R4, -RZ, R3.H1_H1 ;  /* 0x30000003ff047230 */ /* 0x000fe40000004100 */
[-C--:B------:R-:W-:Y:S01]  /*b1e0*/  FMUL.FTZ R44, R6, R37.reuse ;  /* 0x00000025062c7220 */ /* 0x080fe20000410000 */
[----:B------:R-:W-:Y:S02]  /*b1f0*/  HADD2.F32 R35, -RZ, R35.H0_H0 ;  /* 0x20000023ff237230 */ /* 0x000fe40000004100 */
[----:B------:R-:W-:Y:S01]  /*b200*/  FFMA.FTZ R42, R5, R37, -R42 ;  /* 0x00000025052a7223 */ /* 0x000fe2000001082a */
[----:B------:R-:W-:-:S02]  /*b210*/  HADD2.F32 R3, -RZ, R3.H0_H0 ;  /* 0x20000003ff037230 */ /* 0x000fc40000004100 */
[CC--:B------:R-:W-:Y:S01]  /*b220*/  FMUL.FTZ R6, R4.reuse, R38.reuse ;  /* 0x0000002604067220 */ /* 0x0c0fe20000410000 */
        /* <DEDUP_REMOVED lines=8> */
[C---:B------:R-:W-:Y:S01]  /*b2b0*/  FMUL.FTZ R44, R4.reuse, R5 ;  /* 0x00000005042c7220 */ /* 0x040fe20000410000 */
[--C-:B------:R-:W-:Y:S02]  /*b2c0*/  HADD2.F32 R3, -RZ, R7.reuse.H1_H1 ;  /* 0x30000007ff037230 */ /* 0x100fe40000004100 */
[----:B------:R-:W-:Y:S01]  /*b2d0*/  FMUL.FTZ R41, R4, R35 ;  /* 0x0000002304297220 */ /* 0x000fe20000410000 */
[----:B------:R-:W-:Y:S02]  /*b2e0*/  HADD2.F32 R40, -RZ, R40.H0_H0 ;  /* 0x20000028ff287230 */ /* 0x000fe40000004100 */
[----:B------:R-:W-:Y:S02]  /*b2f0*/  HADD2.F32 R34, -RZ, R34.H0_H0 ;  /* 0x20000022ff227230 */ /* 0x000fe40000004100 */
[C---:B------:R-:W-:Y:S01]  /*b300*/  FMUL.FTZ R4, R3.reuse, R6 ;  /* 0x0000000603047220 */ /* 0x040fe20000410000 */
[----:B------:R-:W-:Y:S02]  /*b310*/  HADD2.F32 R7, -RZ, R7.H0_H0 ;  /* 0x20000007ff077230 */ /* 0x000fe40000004100 */
[-C--:B------:R-:W-:Y:S01]  /*b320*/  FMUL.FTZ R3, R3, R40.reuse ;  /* 0x0000002803037220 */ /* 0x080fe20000410000 */
        /* <DEDUP_REMOVED lines=13> */
.L_x_1888:
[----:B------:R-:W-:Y:S05]  /*b400*/  BSYNC B2 ;  /* 0x0000000000027941 */ /* 0x000fea0003800000 */
.L_x_1887:
[----:B------:R-:W-:Y:S05]  /*b410*/  @P1 BRA `(.L_x_1886) ;  /* 0x0000000400d81947 */ /* 0x000fea0003800000 */
[----:B0-234-:R-:W0:Y:S01]  /*b420*/  LDS.128 R4, [R213+0x1d000] ;  /* 0x01d00000d5047984 */ /* 0x01de220000000c00 */
[----:B-----5:R-:W-:Y:S02]  /*b430*/  SHF.R.U32.HI R34, RZ, 0x8, R30 ;  /* 0x00000008ff227819 */ /* 0x020fe4000001161e */
        /* <DEDUP_REMOVED lines=16> */
[----:B-1----:R-:W-:Y:S02]  /*b540*/  LOP3.LUT R37, R32, 0xff, RZ, 0xc0, !PT ;  /* 0x000000ff20257812 */ /* 0x002fe400078ec0ff */
[----:B------:R-:W-:Y:S02]  /*b550*/  PRMT R40, R40, 0x7604, R39 ;  /* 0x0000760428287816 */ /* 0x000fe40000000027 */
[----:B------:R-:W-:-:S02]  /*b560*/  PRMT R39, R38, 0x7604, R37 ;  /* 0x0000760426277816 */ /* 0x000fc40000000025 */
[----:B------:R-:W-:Y:S02]  /*b570*/  LOP3.LUT R37, R35, 0xff0000, R34, 0xf8, !PT ;  /* 0x00ff000023257812 */ /* 0x000fe400078ef822 */
[----:B------:R-:W-:Y:S02]  /*b580*/  LOP3.LUT R41, R40, 0xff0000, R41, 0xf8, !PT ;  /* 0x00ff000028297812 */ /* 0x000fe400078ef829 */
[----:B------:R-:W-:Y:S02]  /*b590*/  LOP3.LUT R37, R37, 0xff000000, R31, 0xf8, !PT ;  /* 0xff00000025257812 */ /* 0x000fe400078ef81f */
[----:B------:R-:W-:Y:S02]  /*b5a0*/  LOP3.LUT R41, R41, 0xff000000, R33, 0xf8, !PT ;  /* 0xff00000029297812 */ /* 0x000fe400078ef821 */
[----:B------:R-:W-:Y:S02]  /*b5b0*/  LOP3.LUT R35, R3, 0xff0000, R30, 0xf8, !PT ;  /* 0x00ff000003237812 */ /* 0x000fe400078ef81e */
[----:B0-----:R-:W-:-:S02]  /*b5c0*/  F2FP.F16.E4M3.UNPACK_B R3, R6.H1 ;  /* 0x00000006ff03723e */ /* 0x001fc400030006ff */
[----:B------:R-:W-:Y:S02]  /*b5d0*/  F2FP.F16.E4M3.UNPACK_B R40, R41 ;  /* 0x00000029ff28723e */ /* 0x000fe400020006ff */
[----:B------:R-:W-:Y:S01]  /*b5e0*/  F2FP.F16.E4M3.UNPACK_B R34, R37 ;  /* 0x00000025ff22723e */ /* 0x000fe200020006ff */
[--C-:B------:R-:W-:Y:S01]  /*b5f0*/  HADD2.F32 R31, -RZ, R3.reuse.H0_H0 ;  /* 0x20000003ff1f7230 */ /* 0x100fe20000004100 */
[----:B------:R-:W-:Y:S01]  /*b600*/  LOP3.LUT R35, R35, 0xff000000, R30, 0xf8, !PT ;  /* 0xff00000023237812 */ /* 0x000fe200078ef81e */
[----:B------:R-:W-:Y:S01]  /*b610*/  HADD2.F32 R30, -RZ, R3.H1_H1 ;  /* 0x30000003ff1e7230 */ /* 0x000fe20000004100 */
[--C-:B------:R-:W-:Y:S01]  /*b620*/  LOP3.LUT R39, R39, 0xff0000, R32.reuse, 0xf8, !PT ;  /* 0x00ff000027277812 */ /* 0x100fe200078ef820 */
[----:B------:R-:W-:Y:S01]  /*b630*/  HADD2.F32 R42, -RZ, R40.H1_H1 ;  /* 0x30000028ff2a7230 */ /* 0x000fe20000004100 */
[----:B------:R-:W-:Y:S01]  /*b640*/  F2FP.F16.E4M3.UNPACK_B R6, R6 ;  /* 0x00000006ff06723e */ /* 0x000fe200020006ff */
[----:B------:R-:W-:Y:S01]  /*b650*/  HADD2.F32 R38, -RZ, R34.H1_H1 ;  /* 0x30000022ff267230 */ /* 0x000fe20000004100 */
[----:B------:R-:W-:Y:S01]  /*b660*/  LOP3.LUT R39, R39, 0xff000000, R32, 0xf8, !PT ;  /* 0xff00000027277812 */ /* 0x000fe200078ef820 */
[----:B------:R-:W-:Y:S01]  /*b670*/  HADD2.F32 R40, -RZ, R40.H0_H0 ;  /* 0x20000028ff287230 */ /* 0x000fe20000004100 */
[-C--:B------:R-:W-:Y:S01]  /*b680*/  F2FP.F16.E4M3.UNPACK_B R32, R7.reuse ;  /* 0x00000007ff20723e */ /* 0x080fe200020006ff */
[C---:B------:R-:W-:Y:S01]  /*b690*/  FMUL.FTZ R44, R30.reuse, R42 ;  /* 0x0000002a1e2c7220 */ /* 0x040fe20000410000 */
[----:B------:R-:W-:Y:S01]  /*b6a0*/  F2FP.F16.E4M3.UNPACK_B R33, R7.H1 ;  /* 0x00000007ff21723e */ /* 0x000fe200030006ff */
        /* <DEDUP_REMOVED lines=26> */
[----:B------:R-:W-:Y:S02]  /*b850*/  HADD2.F32 R33, -RZ, R33.H0_H0 ;  /* 0x20000021ff217230 */ /* 0x000fe40000004100 */
[C---:B------:R-:W-:Y:S01]  /*b860*/  FMUL.FTZ R34, R6.reuse, R41 ;  /* 0x0000002906227220 */ /* 0x040fe20000410000 */
[----:B------:R-:W-:Y:S01]  /*b870*/  F2FP.F16.E4M3.UNPACK_B R5, R39 ;  /* 0x00000027ff05723e */ /* 0x000fe200020006ff */
[-C--:B------:R-:W-:Y:S01]  /*b880*/  FMUL.FTZ R32, R6, R37.reuse ;  /* 0x0000002506207220 */ /* 0x080fe20000410000 */
[----:B------:R-:W-:Y:S01]  /*b890*/  F2FP.F16.E4M3.UNPACK_B R4, R4.H1 ;  /* 0x00000004ff04723e */ /* 0x000fe200030006ff */
[C---:B------:R-:W-:Y:S01]  /*b8a0*/  FFMA.FTZ R48, R33.reuse, R37, -R34 ;  /* 0x0000002521307223 */ /* 0x040fe20000010822 */
[----:B------:R-:W-:Y:S01]  /*b8b0*/  F2FP.F16.E4M3.UNPACK_B R31, R35 ;  /* 0x00000023ff1f723e */ /* 0x000fe200020006ff */
        /* <DEDUP_REMOVED lines=19> */
[--C-:B------:R-:W-:Y:S02]  /*b9f0*/  HADD2.F32 R31, -RZ, R39.reuse.H1_H1 ;  /* 0x30000027ff1f7230 */ /* 0x100fe40000004100 */
[----:B------:R-:W-:Y:S01]  /*ba00*/  FFMA.FTZ R33, R3, R33, R4 ;  /* 0x0000002103217223 */ /* 0x000fe20000010004 */
[----:B------:R-:W-:Y:S02]  /*ba10*/  HADD2.F32 R4, -RZ, R30.H1_H1 ;  /* 0x3000001eff047230 */ /* 0x000fe40000004100 */
[----:B------:R-:W-:-:S02]  /*ba20*/  HADD2.F32 R32, -RZ, R39.H0_H0 ;  /* 0x20000027ff207230 */ /* 0x000fc40000004100 */
[----:B------:R-:W-:Y:S02]  /*ba30*/  HADD2.F32 R3, -RZ, R7.H1_H1 ;  /* 0x30000007ff037230 */ /* 0x000fe40000004100 */
[C---:B------:R-:W-:Y:S01]  /*ba40*/  FMUL.FTZ R40, R4.reuse, R5 ;  /* 0x0000000504287220 */ /* 0x040fe20000410000 */
[----:B------:R-:W-:Y:S02]  /*ba50*/  HADD2.F32 R6, -RZ, R35.H0_H0 ;  /* 0x20000023ff067230 */ /* 0x000fe40000004100 */
[----:B------:R-:W-:Y:S01]  /*ba60*/  FMUL.FTZ R35, R4, R31 ;  /* 0x0000001f04237220 */ /* 0x000fe20000410000 */
        /* <DEDUP_REMOVED lines=17> */
.L_x_1886:
[----:B------:R-:W-:Y:S05]  /*bb80*/  BSYNC B1 ;  /* 0x0000000000017941 */ /* 0x000fea0003800000 */
.L_x_1885:
[----:B------:R-:W-:Y:S01]  /*bb90*/  VIADD R3, R187, 0x40 ;  /* 0x00000040bb037836 */ /* 0x000fe20000000000 */
[----:B------:R-:W-:Y:S04]  /*bba0*/  BSSY B1, `(.L_x_1889) ;  /* 0x00000fa000017945 */ /* 0x000fe80003800000 */
[----:B------:R-:W-:-:S13]  /*bbb0*/  ISETP.GE.AND P0, PT, R3, R0, PT ;  /* 0x000000000300720c */ /* 0x000fda0003f06270 */
[----:B------:R-:W-:Y:S05]  /*bbc0*/  @P0 BRA `(.L_x_1890) ;  /* 0x0000000c00dc0947 */ /* 0x000fea0003800000 */
[----:B------:R-:W0:Y:S01]  /*bbd0*/  LDC R3, c[0x0][0x3f4] ;  /* 0x0000fd00ff037b82 */ /* 0x000e220000000800 */
[----:B------:R-:W-:Y:S01]  /*bbe0*/  BSSY B2, `(.L_x_1891) ;  /* 0x000007a000027945 */ /* 0x000fe20003800000 */
[-C--:B0-----:R-:W-:Y:S02]  /*bbf0*/  ISETP.GE.AND P0, PT, R18, R3.reuse, PT ;  /* 0x000000031200720c */ /* 0x081fe40003f06270 */
[----:B------:R-:W-:-:S11]  /*bc00*/  ISETP.GE.AND P1, PT, R190, R3, PT ;  /* 0x00000003be00720c */ /* 0x000fd60003f26270 */
[----:B------:R-:W-:Y:S05]  /*bc10*/  @P0 BRA `(.L_x_1892) ;  /* 0x0000000400d80947 */ /* 0x000fea0003800000 */
[----:B--234-:R-:W0:Y:S01]  /*bc20*/  LDS.128 R4, [R213+0x1a000] ;  /* 0x01a00000d5047984 */ /* 0x01ce220000000c00 */
[----:B-----5:R-:W-:Y:S02]  /*bc30*/  SHF.R.U32.HI R30, RZ, 0x8, R26 ;  /* 0x00000008ff1e7819 */ /* 0x020fe4000001161a */
[----:B------:R-:W-:Y:S02]  /*bc40*/  LOP3.LUT R3, R26, 0xff, RZ, 0xc0, !PT ;  /* 0x000000ff1a037812 */ /* 0x000fe400078ec0ff */
[----:B------:R-:W-:Y:S02]  /*bc50*/  LOP3.LUT R30, R30, 0xff, RZ, 0xc0, !PT ;  /* 0x000000ff1e1e7812 */ /* 0x000fe400078ec0ff */
[----:B------:R-:W-:Y:S02]  /*bc60*/  SHF.R.U32.HI R32, RZ, 0x8, R27 ;  /* 0x00000008ff207819 */ /* 0x000fe4000001161b */
[----:B------:R-:W-:Y:S02]  /*bc70*/  SHF.R.U32.HI R35, RZ, 0x8, R29 ;  /* 0x00000008ff237819 */ /* 0x000fe4000001161d */
[----:B------:R-:W-:-:S02]  /*bc80*/  PRMT R3, R30, 0x7604, R3 ;  /* 0x000076041e037816 */ /* 0x000fc40000000003 */
[----:B------:R-:W-:Y:S02]  /*bc90*/  LOP3.LUT R31, R27, 0xff, RZ, 0xc0, !PT ;  /* 0x000000ff1b1f7812 */ /* 0x000fe400078ec0ff */
[----:B------:R-:W-:Y:S02]  /*bca0*/  LOP3.LUT R32, R32, 0xff, RZ, 0xc0, !PT ;  /* 0x000000ff20207812 */ /* 0x000fe400078ec0ff */
[----:B------:R-:W-:Y:S02]  /*bcb0*/  SHF.R.U32.HI R38, RZ, 0x10, R27 ;  /* 0x00000010ff267819 */ /* 0x000fe4000001161b */
[----:B------:R-:W-:Y:S02]  /*bcc0*/  SHF.R.U32.HI R30, RZ, 0x8, R28 ;  /* 0x00000008ff1e7819 */ /* 0x000fe4000001161c */
[----:B-1----:R-:W-:Y:S02]  /*bcd0*/  SHF.R.U32.HI R37, RZ, 0x10, R29 ;  /* 0x00000010ff257819 */ /* 0x002fe4000001161d */
[----:B------:R-:W-:-:S02]  /*bce0*/  LOP3.LUT R34, R29, 0xff, RZ, 0xc0, !PT ;  /* 0x000000ff1d227812 */ /* 0x000fc400078ec0ff */
[----:B------:R-:W-:Y:S01]  /*bcf0*/  LOP3.LUT R35, R35, 0xff, RZ, 0xc0, !PT ;  /* 0x000000ff23237812 */ /* 0x000fe200078ec0ff */
[----:B------:R-:W-:Y:S01]  /*bd00*/  IMAD.U32 R37, R37, 0x10000, RZ ;  /* 0x0001000025257824 */ /* 0x000fe200078e00ff */
[----:B------:R-:W-:Y:S02]  /*bd10*/  PRMT R31, R32, 0x7604, R31 ;  /* 0x00007604201f7816 */ /* 0x000fe4000000001f */
[----:B------:R-:W-:Y:S01]  /*bd20*/  LOP3.LUT R33, R30, 0xff, RZ, 0xc0, !PT ;  /* 0x000000ff1e217812 */ /* 0x000fe200078ec0ff */
[----:B------:R-:W-:Y:S01]  /*bd30*/  IMAD.U32 R30, R38, 0x10000, RZ ;  /* 0x00010000261e7824 */ /* 0x000fe200078e00ff */
[----:B------:R-:W-:Y:S02]  /*bd40*/  LOP3.LUT R32, R28, 0xff, RZ, 0xc0, !PT ;  /* 0x000000ff1c207812 */ /* 0x000fe400078ec0ff */
        /* <DEDUP_REMOVED lines=99> */
.L_x_1892:
[----:B------:R-:W-:Y:S05]  /*c380*/  BSYNC B2 ;  /* 0x0000000000027941 */ /* 0x000fea0003800000 */
.L_x_1891:
[----:B------:R-:W-:Y:S05]  /*c390*/  @P1 BRA `(.L_x_1890) ;  /* 0x0000000400e81947 */ /* 0x000fea0003800000 */
[----:B0-234-:R-:W0:Y:S01]  /*c3a0*/  LDS.128 R4, [R213+0x1e000] ;  /* 0x01e00000d5047984 */ /* 0x01de220000000c00 */
[----:B-----5:R-:W-:Y:S02]  /*c3b0*/  SHF.R.U32.HI R27, RZ, 0x8, R25 ;  /* 0x00000008ff1b7819 */ /* 0x020fe40000011619 */
[----:B------:R-:W-:Y:S02]  /*c3c0*/  SHF.R.U32.HI R32, RZ, 0x8, R21 ;  /* 0x00000008ff207819 */ /* 0x000fe40000011615 */
[----:B------:R-:W-:Y:S02]  /*c3d0*/  SHF.R.U32.HI R29, RZ, 0x8, R20 ;  /* 0x00000008ff1d7819 */ /* 0x000fe40000011614 */
[----:B------:R-:W-:Y:S02]  /*c3e0*/  LOP3.LUT R28, R25, 0xff, RZ, 0xc0, !PT ;  /* 0x000000ff191c7812 */ /* 0x000fe400078ec0ff */
[----:B------:R-:W-:Y:S02]  /*c3f0*/  LOP3.LUT R33, R21, 0xff, RZ, 0xc0, !PT ;  /* 0x000000ff15217812 */ /* 0x000fe400078ec0ff */
[----:B------:R-:W-:-:S02]  /*c400*/  LOP3.LUT R27, R27, 0xff, RZ, 0xc0, !PT ;  /* 0x000000ff1b1b7812 */ /* 0x000fc400078ec0ff */
[----:B------:R-:W-:Y:S02]  /*c410*/  LOP3.LUT R32, R32, 0xff, RZ, 0xc0, !PT ;  /* 0x000000ff20207812 */ /* 0x000fe400078ec0ff */
[----:B------:R-:W-:Y:S02]  /*c420*/  SHF.R.U32.HI R3, RZ, 0x8, R24 ;  /* 0x00000008ff037819 */ /* 0x000fe40000011618 */
[----:B------:R-:W-:Y:S02]  /*c430*/  LOP3.LUT R30, R29, 0xff, RZ, 0xc0, !PT ;  /* 0x000000ff1d1e7812 */ /* 0x000fe400078ec0ff */
[----:B------:R-:W-:Y:S02]  /*c440*/  PRMT R29, R27, 0x7604, R28 ;  /* 0x000076041b1d7816 */ /* 0x000fe4000000001c */
[----:B------:R-:W-:Y:S02]  /*c450*/  PRMT R33, R32, 0x7604, R33 ;  /* 0x0000760420217816 */ /* 0x000fe40000000021 */
[----:B------:R-:W-:-:S02]  /*c460*/  SHF.R.U32.HI R28, RZ, 0x10, R25 ;  /* 0x00000010ff1c7819 */ /* 0x000fc40000011619 */
[----:B------:R-:W-:Y:S02]  /*c470*/  SHF.R.U32.HI R32, RZ, 0x10, R21 ;  /* 0x00000010ff207819 */ /* 0x000fe40000011615 */
[----:B------:R-:W-:Y:S02]  /*c480*/  LOP3.LUT R26, R24, 0xff, RZ, 0xc0, !PT ;  /* 0x000000ff181a7812 */ /* 0x000fe400078ec0ff */
[----:B------:R-:W-:Y:S02]  /*c490*/  LOP3.LUT R3, R3, 0xff, RZ, 0xc0, !PT ;  /* 0x000000ff03037812 */ /* 0x000fe400078ec0ff */
[----:B------:R-:W-:Y:S02]  /*c4a0*/  LOP3.LUT R28, R28, 0xff, RZ, 0xc0, !PT ;  /* 0x000000ff1c1c7812 */ /* 0x000fe400078ec0ff */
[----:B------:R-:W-:Y:S02]  /*c4b0*/  LOP3.LUT R32, R32, 0xff, RZ, 0xc0, !PT ;  /* 0x000000ff20207812 */ /* 0x000fe400078ec0ff */
[----:B------:R-:W-:-:S02]  /*c4c0*/  LOP3.LUT R31, R20, 0xff, RZ, 0xc0, !PT ;  /* 0x000000ff141f7812 */ /* 0x000fc400078ec0ff */
[----:B------:R-:W-:Y:S02]  /*c4d0*/  PRMT R26, R3, 0x7604, R26 ;  /* 0x00007604031a7816 */ /* 0x000fe4000000001a */
[----:B------:R-:W-:Y:S02]  /*c4e0*/  SHF.R.U32.HI R3, RZ, 0x10, R24 ;  /* 0x00000010ff037819 */ /* 0x000fe40000011618 */
[----:B------:R-:W-:Y:S02]  /*c4f0*/  SHF.R.U32.HI R27, RZ, 0x10, R20 ;  /* 0x00000010ff1b7819 */ /* 0x000fe40000011614 */
[----:B------:R-:W-:Y:S02]  /*c500*/  PRMT R29, R28, 0x7054, R29 ;  /* 0x000070541c1d7816 */ /* 0x000fe4000000001d */
        /* <DEDUP_REMOVED lines=15> */
[----:B------:R-:W-:Y:S01]  /*c600*/  HADD2.F32 R32, -RZ, R30.H1_H1 ;  /* 0x3000001eff207230 */ /* 0x000fe20000004100 */
[----:B------:R-:W-:Y:S01]  /*c610*/  LOP3.LUT R27, R27, 0xff000000, R24, 0xf8, !PT ;  /* 0xff0000001b1b7812 */ /* 0x000fe200078ef818 */
[----:B------:R-:W-:Y:S01]  /*c620*/  HADD2.F32 R28, -RZ, R26.H1_H1 ;  /* 0x3000001aff1c7230 */ /* 0x000fe20000004100 */
        /* <DEDUP_REMOVED lines=10> */
[----:B-1----:R-:W-:Y:S01]  /*c6d0*/  FFMA.FTZ R37, R21, R32, R35 ;  /* 0x0000002015257223 */ /* 0x002fe20000010023 */
        /* <DEDUP_REMOVED lines=70> */
.L_x_1890:
[----:B------:R-:W-:Y:S05]  /*cb40*/  BSYNC B1 ;  /* 0x0000000000017941 */ /* 0x000fea0003800000 */
.L_x_1889:
[----:B------:R-:W-:-:S05]  /*cb50*/  VIADD R3, R187, 0x60 ;  /* 0x00000060bb037836 */ /* 0x000fca0000000000 */
        /* <DEDUP_REMOVED lines=9> */
[----:B------:R-:W-:Y:S02]  /*cbf0*/  SHF.R.U32.HI R26, RZ, 0x8, R15 ;  /* 0x00000008ff1a7819 */ /* 0x000fe4000001160f */
[----:B------:R-:W-:Y:S02]  /*cc00*/  LOP3.LUT R21, R13, 0xff, RZ, 0xc0, !PT ;  /* 0x000000ff0d157812 */ /* 0x000fe400078ec0ff */
[----:B------:R-:W-:Y:S02]  /*cc10*/  LOP3.LUT R27, R15, 0xff, RZ, 0xc0, !PT ;  /* 0x000000ff0f1b7812 */ /* 0x000fe400078ec0ff */
[----:B------:R-:W-:Y:S02]  /*cc20*/  LOP3.LUT R20, R20, 0xff, RZ, 0xc0, !PT ;  /* 0x000000ff14147812 */ /* 0x000fe400078ec0ff */
[----:B------:R-:W-:-:S02]  /*cc30*/  LOP3.LUT R26, R26, 0xff, RZ, 0xc0, !PT ;  /* 0x000000ff1a1a7812 */ /* 0x000fc400078ec0ff */
[----:B------:R-:W-:Y:S02]  /*cc40*/  SHF.R.U32.HI R0, RZ, 0x8, R12 ;  /* 0x00000008ff007819 */ /* 0x000fe4000001160c */
[----:B------:R-:W-:Y:S02]  /*cc50*/  SHF.R.U32.HI R24, RZ, 0x8, R14 ;  /* 0x00000008ff187819 */ /* 0x000fe4000001160e */
[----:B------:R-:W-:Y:S02]  /*cc60*/  PRMT R21, R20, 0x7604, R21 ;  /* 0x0000760414157816 */ /* 0x000fe40000000015 */
[----:B------:R-:W-:Y:S02]  /*cc70*/  PRMT R27, R26, 0x7604, R27 ;  /* 0x000076041a1b7816 */ /* 0x000fe4000000001b */
[----:B------:R-:W-:Y:S02]  /*cc80*/  SHF.R.U32.HI R20, RZ, 0x10, R13 ;  /* 0x00000010ff147819 */ /* 0x000fe4000001160d */
[----:B------:R-:W-:-:S02]  /*cc90*/  SHF.R.U32.HI R26, RZ, 0x10, R15 ;  /* 0x00000010ff1a7819 */ /* 0x000fc4000001160f */
[----:B------:R-:W-:Y:S02]  /*cca0*/  LOP3.LUT R3, R12, 0xff, RZ, 0xc0, !PT ;  /* 0x000000ff0c037812 */ /* 0x000fe400078ec0ff */
[----:B------:R-:W-:Y:S02]  /*ccb0*/  LOP3.LUT R25, R14, 0xff, RZ, 0xc0, !PT ;  /* 0x000000ff0e197812 */ /* 0x000fe400078ec0ff */
[----:B------:R-:W-:Y:S02]  /*ccc0*/  LOP3.LUT R0, R0, 0xff, RZ, 0xc0, !PT ;  /* 0x000000ff00007812 */ /* 0x000fe400078ec0ff */
[----:B------:R-:W-:Y:S02]  /*ccd0*/  LOP3.LUT R24, R24, 0xff, RZ, 0xc0, !PT ;  /* 0x000000ff18187812 */ /* 0x000fe400078ec0ff */
[----:B------:R-:W-:Y:S02]  /*cce0*/  LOP3.LUT R20, R20, 0xff, RZ, 0xc0, !PT ;  /* 0x000000ff14147812 */ /* 0x000fe400078ec0ff */
[----:B------:R-:W-:-:S02]  /*ccf0*/  LOP3.LUT R26, R26, 0xff, RZ, 0xc0, !PT ;  /* 0x000000ff1a1a7812 */ /* 0x000fc400078ec0ff */
[----:B------:R-:W-:Y:S02]  /*cd00*/  PRMT R3, R0, 0x7604, R3 ;  /* 0x0000760400037816 */ /* 0x000fe40000000003 */
        /* <DEDUP_REMOVED lines=14> */
[----:B------:R-:W-:Y:S01]  /*cdf0*/  HADD2.F32 R13, -RZ, R0.H1_H1 ;  /* 0x30000000ff0d7230 */ /* 0x000fe20000004100 */
[----:B------:R-:W-:Y:S01]  /*ce00*/  LOP3.LUT R20, R3, 0xff000000, R12, 0xf8, !PT ;  /* 0xff00000003147812 */ /* 0x000fe200078ef80c */
[----:B------:R-:W-:Y:S01]  /*ce10*/  HADD2.F32 R29, -RZ, R28.H1_H1 ;  /* 0x3000001cff1d7230 */ /* 0x000fe20000004100 */
[----:B------:R-:W-:Y:S01]  /*ce20*/  LOP3.LUT R26, R25, 0xff000000, R14, 0xf8, !PT ;  /* 0xff000000191a7812 */ /* 0x000fe200078ef80e */
[----:B------:R-:W-:Y:S01]  /*ce30*/  HADD2.F32 R25, -RZ, R24.H1_H1 ;  /* 0x30000018ff197230 */ /* 0x000fe20000004100 */
[----:B------:R-:W-:Y:S01]  /*ce40*/  F2FP.F16.E4M3.UNPACK_B R3, R6 ;  /* 0x00000006ff03723e */ /* 0x000fe200020006ff */
[----:B------:R-:W-:Y:S01]  /*ce50*/  HADD2.F32 R12, -RZ, R0.H0_H0 ;  /* 0x20000000ff0c7230 */ /* 0x000fe20000004100 */
[----:B------:R-:W-:Y:S01]  /*ce60*/  F2FP.F16.E4M3.UNPACK_B R14, R7 ;  /* 0x00000007ff0e723e */ /* 0x000fe200020006ff */
[C---:B------:R-:W-:Y:S01]  /*ce70*/  FMUL.FTZ R31, R13.reuse, R29 ;  /* 0x0000001d0d1f7220 */ /* 0x040fe20000410000 */
[----:B------:R-:W-:Y:S01]  /*ce80*/  F2FP.F16.E4M3.UNPACK_B R15, R7.H1 ;  /* 0x00000007ff0f723e */ /* 0x000fe200030006ff */
[----:B------:R-:W-:Y:S01]  /*ce90*/  FMUL.FTZ R30, R13, R25 ;  /* 0x000000190d1e7220 */ /* 0x000fe20000410000 */
[-C--:B------:R-:W-:Y:S01]  /*cea0*/  F2FP.F16.E4M3.UNPACK_B R6, R5.reuse ;  /* 0x00000005ff06723e */ /* 0x080fe200020006ff */
[----:B------:R-:W-:Y:S01]  /*ceb0*/  HADD2.F32 R28, -RZ, R28.H0_H0 ;  /* 0x2000001cff1c7230 */ /* 0x000fe20000004100 */
[----:B------:R-:W-:Y:S01]  /*cec0*/  F2FP.F16.E4M3.UNPACK_B R7, R5.H1 ;  /* 0x00000005ff07723e */ /* 0x000fe200030006ff */
[----:B------:R-:W-:Y:S01]  /*ced0*/  HADD2.F32 R5, -RZ, R3.H1_H1 ;  /* 0x30000003ff057230 */ /* 0x000fe20000004100 */
[----:B------:R-:W-:Y:S01]  /*cee0*/  F2FP.F16.E4M3.UNPACK_B R27, R27.H1 ;  /* 0x0000001bff1b723e */ /* 0x000fe200030006ff */
[----:B------:R-:W-:-:S02]  /*cef0*/  HADD2.F32 R24, -RZ, R24.H0_H0 ;  /* 0x20000018ff187230 */ /* 0x000fc40000004100 */
[C---:B------:R-:W-:Y:S01]  /*cf00*/  FFMA.FTZ R31, R12.reuse, R25, -R31 ;  /* 0x000000190c1f7223 */ /* 0x040fe2000001081f */
[----:B------:R-:W-:Y:S01]  /*cf10*/  FFMA.FTZ R30, R12, R29, R30 ;  /* 0x0000001d0c1e7223 */ /* 0x000fe2000001001e */
[----:B------:R-:W-:Y:S01]  /*cf20*/  HADD2.F32 R3, -RZ, R3.H0_H0 ;  /* 0x20000003ff037230 */ /* 0x000fe20000004100 */
[----:B------:R-:W-:Y:S01]  /*cf30*/  F2FP.F16.E4M3.UNPACK_B R21, R21.H1 ;  /* 0x00000015ff15723e */ /* 0x000fe200030006ff */
[C---:B------:R-:W-:Y:S01]  /*cf40*/  FMUL.FTZ R12, R5.reuse, R28 ;  /* 0x0000001c050c7220 */ /* 0x040fe20000410000 */
[----:B------:R-:W-:Y:S01]  /*cf50*/  FMUL.FTZ R25, R5, R24 ;  /* 0x0000001805197220 */ /* 0x000fe20000410000 */
[--C-:B------:R-:W-:Y:S01]  /*cf60*/  HADD2.F32 R5, -RZ, R14.reuse.H1_H1 ;  /* 0x3000000eff057230 */ /* 0x100fe20000004100 */
[----:B------:R-:W-:Y:S01]  /*cf70*/  F2FP.F16.E4M3.UNPACK_B R0, R4 ;  /* 0x00000004ff00723e */ /* 0x000fe200020006ff */
[----:B------:R-:W-:Y:S02]  /*cf80*/  HADD2.F32 R13, -RZ, R27.H0_H0 ;  /* 0x2000001bff0d7230 */ /* 0x000fe40000004100 */
[C---:B------:R-:W-:Y:S01]  /*cf90*/  FFMA.FTZ R29, R3.reuse, R24, -R12 ;  /* 0x00000018031d7223 */ /* 0x040fe2000001080c */
[----:B------:R-:W-:Y:S01]  /*cfa0*/  FFMA.FTZ R28, R3, R28, R25 ;  /* 0x0000001c031c7223 */ /* 0x000fe20000010019 */
[----:B------:R-:W-:Y:S01]  /*cfb0*/  HADD2.F32 R12, -RZ, R21.H0_H0 ;  /* 0x20000015ff0c7230 */ /* 0x000fe20000004100 */
[----:B------:R-:W-:Y:S01]  /*cfc0*/  F2FP.F16.E4M3.UNPACK_B R4, R4.H1 ;  /* 0x00000004ff04723e */ /* 0x000fe200030006ff */
[----:B------:R-:W-:-:S02]  /*cfd0*/  HADD2.F32 R14, -RZ, R14.H0_H0 ;  /* 0x2000000eff0e7230 */ /* 0x000fc40000004100 */
[CC--:B------:R-:W-:Y:S01]  /*cfe0*/  FMUL.FTZ R25, R5.reuse, R13.reuse ;  /* 0x0000000d05197220 */ /* 0x0c0fe20000410000 */
[----:B------:R-:W-:Y:S02]  /*cff0*/  HADD2.F32 R24, -RZ, R27.H1_H1 ;  /* 0x3000001bff187230 */ /* 0x000fe40000004100 */
[-C--:B------:R-:W-:Y:S01]  /*d000*/  FMUL.FTZ R5, R5, R12.reuse ;  /* 0x0000000c05057220 */ /* 0x080fe20000410000 */
[----:B------:R-:W-:Y:S02]  /*d010*/  HADD2.F32 R3, -RZ, R15.H1_H1 ;  /* 0x3000000fff037230 */ /* 0x000fe40000004100 */
[C---:B------:R-:W-:Y:S01]  /*d020*/  FFMA.FTZ R27, R14.reuse, R12, -R25 ;  /* 0x0000000c0e1b7223 */ /* 0x040fe20000010819 */
[----:B------:R-:W-:Y:S02]  /*d030*/  HADD2.F32 R12, -RZ, R21.H1_H1 ;  /* 0x30000015ff0c7230 */ /* 0x000fe40000004100 */
[----:B------:R-:W-:Y:S01]  /*d040*/  FFMA.FTZ R32, R14, R13, R5 ;  /* 0x0000000d0e207223 */ /* 0x000fe20000010005 */
[----:B------:R-:W-:-:S02]  /*d050*/  HADD2.F32 R15, -RZ, R15.H0_H0 ;  /* 0x2000000fff0f7230 */ /* 0x000fc40000004100 */
[C---:B------:R-:W-:Y:S01]  /*d060*/  FMUL.FTZ R34, R3.reuse, R24 ;  /* 0x0000001803227220 */ /* 0x040fe20000410000 */
[----:B------:R-:W-:Y:S01]  /*d070*/  F2FP.F16.E4M3.UNPACK_B R13, R26 ;  /* 0x0000001aff0d723e */ /* 0x000fe200020006ff */
[-C--:B------:R-:W-:Y:S01]  /*d080*/  FMUL.FTZ R14, R3, R12.reuse ;  /* 0x0000000c030e7220 */ /* 0x080fe20000410000 */
[----:B------:R-:W-:Y:S02]  /*d090*/  HADD2.F32 R5, -RZ, R4.H1_H1 ;  /* 0x30000004ff057230 */ /* 0x000fe40000004100 */
        /* <DEDUP_REMOVED lines=8> */
[C---:B------:R-:W-:Y:S01]  /*d120*/  FMUL.FTZ R15, R5.reuse, R21 ;  /* 0x00000015050f7220 */ /* 0x040fe20000410000 */
[----:B------:R-:W-:Y:S02]  /*d130*/  HADD2.F32 R3, -RZ, R0.H1_H1 ;  /* 0x30000000ff037230 */ /* 0x000fe40000004100 */
[----:B------:R-:W-:Y:S02]  /*d140*/  HADD2.F32 R12, -RZ, R12.H0_H0 ;  /* 0x2000000cff0c7230 */ /* 0x000fe40000004100 */
[-C--:B------:R-:W-:Y:S01]  /*d150*/  FMUL.FTZ R25, R5, R13.reuse ;  /* 0x0000000d05197220 */ /* 0x080fe20000410000 */
        /* <DEDUP_REMOVED lines=8> */
[----:B------:R-:W-:-:S02]  /*d1e0*/  HADD2.F32 R4, -RZ, R20.H1_H1 ;  /* 0x30000014ff047230 */ /* 0x000fc40000004100 */
[--C-:B------:R-:W-:Y:S02]  /*d1f0*/  HADD2.F32 R3, -RZ, R7.reuse.H1_H1 ;  /* 0x30000007ff037230 */ /* 0x100fe40000004100 */
[--C-:B------:R-:W-:Y:S02]  /*d200*/  HADD2.F32 R12, -RZ, R26.reuse.H1_H1 ;  /* 0x3000001aff0c7230 */ /* 0x100fe40000004100 */
[----:B------:R-:W-:Y:S02]  /*d210*/  HADD2.F32 R13, -RZ, R26.H0_H0 ;  /* 0x2000001aff0d7230 */ /* 0x000fe40000004100 */
[C---:B------:R-:W-:Y:S01]  /*d220*/  FMUL.FTZ R21, R3.reuse, R4 ;  /* 0x0000000403157220 */ /* 0x040fe20000410000 */
[----:B------:R-:W-:Y:S02]  /*d230*/  HADD2.F32 R0, -RZ, R6.H1_H1 ;  /* 0x30000006ff007230 */ /* 0x000fe40000004100 */
[----:B------:R-:W-:Y:S02]  /*d240*/  HADD2.F32 R5, -RZ, R20.H0_H0 ;  /* 0x20000014ff057230 */ /* 0x000fe40000004100 */
[----:B------:R-:W-:Y:S01]  /*d250*/  FMUL.FTZ R20, R3, R12 ;  /* 0x0000000c03147220 */ /* 0x000fe20000410000 */
[----:B------:R-:W-:-:S02]  /*d260*/  HADD2.F32 R7, -RZ, R7.H0_H0 ;  /* 0x20000007ff077230 */ /* 0x000fc40000004100 */
[C---:B------:R-:W-:Y:S01]  /*d270*/  FMUL.FTZ R3, R0.reuse, R13 ;  /* 0x0000000d00037220 */ /* 0x040fe20000410000 */
[----:B------:R-:W-:Y:S02]  /*d280*/  HADD2.F32 R6, -RZ, R6.H0_H0 ;  /* 0x20000006ff067230 */ /* 0x000fe40000004100 */
[-C--:B------:R-:W-:Y:S01]  /*d290*/  FMUL.FTZ R0, R0, R5.reuse ;  /* 0x0000000500007220 */ /* 0x080fe20000410000 */
[C---:B------:R-:W-:Y:S01]  /*d2a0*/  FFMA.FTZ R20, R7.reuse, R4, -R20 ;  /* 0x0000000407147223 */ /* 0x040fe20000010814 */
[----:B------:R-:W-:Y:S01]  /*d2b0*/  FFMA.FTZ R21, R7, R12, R21 ;  /* 0x0000000c07157223 */ /* 0x000fe20000010015 */
[C---:B------:R-:W-:Y:S01]  /*d2c0*/  FFMA.FTZ R5, R6.reuse, R5, -R3 ;  /* 0x0000000506057223 */ /* 0x040fe20000010803 */
[----:B------:R-:W-:Y:S01]  /*d2d0*/  FFMA.FTZ R0, R6, R13, R0 ;  /* 0x0000000d06007223 */ /* 0x000fe20000010000 */
[----:B------:R-:W-:Y:S02]  /*d2e0*/  F2FP.SATFINITE.E4M3.F32.PACK_AB_MERGE_C R6, R30, R31, RZ ;  /* 0x0000001f1e06723e */ /* 0x000fe400048070ff */
[----:B------:R-:W-:-:S02]  /*d2f0*/  F2FP.SATFINITE.E4M3.F32.PACK_AB_MERGE_C R7, R33, R34, RZ ;  /* 0x000000222107723e */ /* 0x000fc400048070ff */
[----:B------:R-:W-:Y:S02]  /*d300*/  F2FP.SATFINITE.E4M3.F32.PACK_AB_MERGE_C R4, R25, R24, RZ ;  /* 0x000000181904723e */ /* 0x000fe400048070ff */
[----:B------:R-:W-:Y:S02]  /*d310*/  F2FP.SATFINITE.E4M3.F32.PACK_AB_MERGE_C R20, R21, R20, RZ ;  /* 0x000000141514723e */ /* 0x000fe400048070ff */
[----:B------:R-:W-:Y:S02]  /*d320*/  F2FP.SATFINITE.E4M3.F32.PACK_AB_MERGE_C R6, R28, R29, R6 ;  /* 0x0000001d1c06723e */ /* 0x000fe40004807006 */
[----:B------:R-:W-:Y:S02]  /*d330*/  F2FP.SATFINITE.E4M3.F32.PACK_AB_MERGE_C R7, R32, R27, R7 ;  /* 0x0000001b2007723e */ /* 0x000fe40004807007 */
[----:B------:R-:W-:Y:S02]  /*d340*/  F2FP.SATFINITE.E4M3.F32.PACK_AB_MERGE_C R4, R14, R15, R4 ;  /* 0x0000000f0e04723e */ /* 0x000fe40004807004 */
[----:B------:R-:W-:-:S05]  /*d350*/  F2FP.SATFINITE.E4M3.F32.PACK_AB_MERGE_C R5, R0, R5, R20 ;  /* 0x000000050005723e */ /* 0x000fca0004807014 */
[----:B------:R0:W-:Y:S02]  /*d360*/  STS.128 [R213+0x1b000], R4 ;  /* 0x01b00004d5007388 */ /* 0x0001e40000000c00 */
.L_x_1895:
[----:B------:R-:W-:Y:S05]  /*d370*/  BSYNC B1 ;  /* 0x0000000000017941 */ /* 0x000fea0003800000 */
.L_x_1894:
[----:B------:R-:W-:Y:S05]  /*d380*/  @P1 BRA `(.L_x_1893) ;  /* 0x0000005000201947 */ /* 0x000fea0003800000 */
[----:B0-234-:R-:W0:Y:S01]  /*d390*/  LDS.128 R4, [R213+0x1f000] ;  /* 0x01f00000d5047984 */ /* 0x01de220000000c00 */
[----:B-----5:R-:W-:Y:S02]  /*d3a0*/  SHF.R.U32.HI R13, RZ, 0x8, R9 ;  /* 0x00000008ff0d7819 */ /* 0x020fe40000011609 */
[----:B------:R-:W-:Y:S02]  /*d3b0*/  LOP3.LUT R12, R9, 0xff, RZ, 0xc0, !PT ;  /* 0x000000ff090c7812 */ /* 0x000fe400078ec0ff */
[----:B------:R-:W-:Y:S02]  /*d3c0*/  LOP3.LUT R13, R13, 0xff, RZ, 0xc0, !PT ;  /* 0x000000ff0d0d7812 */ /* 0x000fe400078ec0ff */
[----:B------:R-:W-:Y:S02]  /*d3d0*/  SHF.R.U32.HI R21, RZ, 0x8, R11 ;  /* 0x00000008ff157819 */ /* 0x000fe4000001160b */
[----:B------:R-:W-:Y:S02]  /*d3e0*/  PRMT R12, R13, 0x7604, R12 ;  /* 0x000076040d0c7816 */ /* 0x000fe4000000000c */
[----:B------:R-:W-:-:S02]  /*d3f0*/  SHF.R.U32.HI R24, RZ, 0x10, R9 ;  /* 0x00000010ff187819 */ /* 0x000fc40000011609 */
[----:B------:R-:W-:Y:S02]  /*d400*/  SHF.R.U32.HI R13, RZ, 0x8, R10 ;  /* 0x00000008ff0d7819 */ /* 0x000fe4000001160a */
[----:B------:R-:W-:Y:S02]  /*d410*/  LOP3.LUT R14, R11, 0xff, RZ, 0xc0, !PT ;  /* 0x000000ff0b0e7812 */ /* 0x000fe400078ec0ff */
[----:B------:R-:W-:Y:S02]  /*d420*/  LOP3.LUT R21, R21, 0xff, RZ, 0xc0, !PT ;  /* 0x000000ff15157812 */ /* 0x000fe400078ec0ff */
[----:B------:R-:W-:Y:S02]  /*d430*/  SHF.R.U32.HI R20, RZ, 0x10, R11 ;  /* 0x00000010ff147819 */ /* 0x000fe4000001160b */
[----:B------:R-:W-:Y:S02]  /*d440*/  SHF.R.U32.HI R3, RZ, 0x8, R8 ;  /* 0x00000008ff037819 */ /* 0x000fe40000011608 */
[----:B------:R-:W-:Y:S01]  /*d450*/  LOP3.LUT R15, R13, 0xff, RZ, 0xc0, !PT ;  /* 0x000000ff0d0f7812 */ /* 0x000fe200078ec0ff */
[----:B------:R-:W-:Y:S01]  /*d460*/  IMAD.U32 R13, R24, 0x10000, RZ ;  /* 0x00010000180d7824 */ /* 0x000fe200078e00ff */
[----:B------:R-:W-:Y:S01]  /*d470*/  PRMT R14, R21, 0x7604, R14 ;  /* 0x00007604150e7816 */ /* 0x000fe2000000000e */
[----:B------:R-:W-:Y:S01]  /*d480*/  IMAD.U32 R21, R20, 0x10000, RZ ;  /* 0x0001000014157824 */ /* 0x000fe200078e00ff */
[----:B------:R-:W-:-:S02]  /*d490*/  LOP3.LUT R0, R8, 0xff, RZ, 0xc0, !PT ;  /* 0x000000ff08007812 */ /* 0x000fc400078ec0ff */
[----:B------:R-:W-:Y:S02]  /*d4a0*/  LOP3.LUT R3, R3, 0xff, RZ, 0xc0, !PT ;  /* 0x000000ff03037812 */ /* 0x000fe400078ec0ff */
[----:B------:R-:W-:Y:S02]  /*d4b0*/  LOP3.LUT R13, R12, 0xff0000, R13, 0xf8, !PT ;  /* 0x00ff00000c0d7812 */ /* 0x000fe400078ef80d */
[----:B------:R-:W-:Y:S02]  /*d4c0*/  PRMT R3, R3, 0x7604, R0 ;  /* 0x0000760403037816 */ /* 0x000fe40000000000 */
[----:B------:R-:W-:Y:S02]  /*d4d0*/  LOP3.LUT R0, R10, 0xff, RZ, 0xc0, !PT ;  /* 0x000000ff0a007812 */ /* 0x000fe400078ec0ff */
[----:B------:R-:W-:Y:S02]  /*d4e0*/  LOP3.LUT R21, R14, 0xff0000, R21, 0xf8, !PT ;  /* 0x00ff00000e157812 */ /* 0x000fe400078ef815 */
[----:B------:R-:W-:-:S02]  /*d4f0*/  PRMT R15, R15, 0x7604, R0 ;  /* 0x000076040f0f7816 */ /* 0x000fc40000000000 */
[----:B------:R-:W-:Y:S02]  /*d500*/  LOP3.LUT R21, R21, 0xff000000, R11, 0xf8, !PT ;  /* 0xff00000015157812 */ /* 0x000fe400078ef80b */
[----:B------:R-:W-:Y:S02]  /*d510*/  LOP3.LUT R13, R13, 0xff000000, R9, 0xf8, !PT ;  /* 0xff0000000d0d7812 */ /* 0x000fe400078ef809 */
[----:B------:R-:W-:Y:S02]  /*d520*/  LOP3.LUT R3, R3, 0xff0000, R8, 0xf8, !PT ;  /* 0x00ff000003037812 */ /* 0x000fe400078ef808 */
[----:B0-----:R-:W-:Y:S02]  /*d530*/  F2FP.F16.E4M3.UNPACK_B R0, R6.H1 ;  /* 0x00000006ff00723e */ /* 0x001fe400030006ff */
[----:B------:R-:W-:Y:S02]  /*d540*/  LOP3.LUT R15, R15, 0xff0000, R10, 0xf8, !PT ;  /* 0x00ff00000f0f7812 */ /* 0x000fe400078ef80a */
[----:B------:R-:W-:Y:S01]  /*d550*/  F2FP.F16.E4M3.UNPACK_B R24, R21 ;  /* 0x00000015ff18723e */ /* 0x000fe200020006ff */
[----:B------:R-:W-:Y:S01]  /*d560*/  HADD2.F32 R9, -RZ, R0.H1_H1 ;  /* 0x30000000ff097230 */ /* 0x000fe20000004100 */
[----:B------:R-:W-:-:S02]  /*d570*/  F2FP.F16.E4M3.UNPACK_B R14, R13 ;  /* 0x0000000dff0e723e */ /* 0x000fc400020006ff */
        /* <DEDUP_REMOVED lines=86> */
[----:B------:R0:W-:Y:S01]  /*dae0*/  STS.128 [R213+0x1f000], R4 ;  /* 0x01f00004d5007388 */ /* 0x0001e20000000c00 */
[----:B------:R-:W-:Y:S05]  /*daf0*/  BRA `(.L_x_1893) ;  /* 0x0000004800447947 */ /* 0x000fea0003800000 */
.L_x_1866:
[----:B------:R-:W0:Y:S01]  /*db00*/  LDC R4, c[0x0][0x448] ;  /* 0x00011200ff047b82 */ /* 0x000e220000000800 */
[----:B------:R-:W-:Y:S01]  /*db10*/  ULDC.64 UR4, c[0x0][0x3f8] ;  /* 0x0000fe0000047ab9 */ /* 0x000fe20000000a00 */
[----:B------:R-:W-:Y:S01]  /*db20*/  MOV R25, R27 ;  /* 0x0000001b00197202 */ /* 0x000fe20000000f00 */
[----:B------:R-:W-:Y:S01]  /*db30*/  IMAD.MOV.U32 R39, RZ, RZ, R29 ;  /* 0x000000ffff277224 */ /* 0x000fe200078e001d */
[----:B------:R-:W-:Y:S01]  /*db40*/  ULDC.64 UR6, c[0x0][0x408] ;  /* 0x0001020000067ab9 */ /* 0x000fe20000000a00 */
        /* <DEDUP_REMOVED lines=10> */
[----:B------:R-:W-:Y:S01]  /*dbf0*/  IMAD R37, R3, UR5, R6 ;  /* 0x0000000503257c24 */ /* 0x000fe2000f8e0206 */
        /* <DEDUP_REMOVED lines=9> */
[----:B------:R-:W0:Y:S01]  /*dc90*/  LDC R3, c[0x0][0x3f4] ;  /* 0x0000fd00ff037b82 */ /* 0x000e220000000800 */
[----:B------:R-:W1:Y:S01]  /*dca0*/  SHFL.IDX PT, R7, R53, RZ, 0x181f ;  /* 0x00181fff35077589 */ /* 0x000e6200000e0000 */
[----:B------:R-:W-:-:S03]  /*dcb0*/  IMAD R59, R189, R4, RZ ;  /* 0x00000004bd3b7224 */ /* 0x000fc600078e02ff */
[----:B------:R-:W2:Y:S04]  /*dcc0*/  SHFL.IDX PT, R14, R57, RZ, 0x181f ;  /* 0x00181fff390e7589 */ /* 0x000ea800000e0000 */
[----:B------:R-:W3:Y:S04]  /*dcd0*/  SHFL.IDX PT, R5, R37, RZ, 0x181f ;  /* 0x00181fff25057589 */ /* 0x000ee800000e0000 */
[----:B------:R-:W4:Y:S01]  /*dce0*/  SHFL.IDX PT, R9, R55, RZ, 0x181f ;  /* 0x00181fff37097589 */ /* 0x000f2200000e0000 */
[----:B0-----:R-:W-:-:S04]  /*dcf0*/  ISETP.GE.AND P0, PT, R16, R3, PT ;  /* 0x000000031000720c */ /* 0x001fc80003f06270 */
[----:B------:R-:W-:-:S13]  /*dd00*/  ISETP.GE.OR P1, PT, R10, R59, P0 ;  /* 0x0000003b0a00720c */ /* 0x000fda0000726670 */
[C---:B-1----:R-:W-:Y:S02]  /*dd10*/  @!P1 IADD3 R4, P2, R16.reuse, R7, RZ ;  /* 0x0000000710049210 */ /* 0x042fe40007f5e0ff */
[----:B--2---:R-:W-:-:S03]  /*dd20*/  @!P1 IADD3 R24, P3, R16, R14, RZ ;  /* 0x0000000e10189210 */ /* 0x004fc60007f7e0ff */
[--C-:B---3--:R-:W-:Y:S02]  /*dd30*/  @!P1 IMAD.X R5, R5, 0x1, R17.reuse, P2 ;  /* 0x0000000105059824 */ /* 0x108fe400010e0611 */
[----:B----4-:R-:W-:-:S04]  /*dd40*/  @!P1 IMAD.X R25, R9, 0x1, R17, P3 ;  /* 0x0000000109199824 */ /* 0x010fc800018e0611 */
[----:B------:R-:W2:Y:S04]  /*dd50*/  @!P1 LD.E.128 R4, desc[UR36][R4.64] ;  /* 0x0000002404049980 */ /* 0x000ea8000c101d00 */
[----:B------:R-:W3:Y:S01]  /*dd60*/  @!P1 LD.E.128 R24, desc[UR36][R24.64] ;  /* 0x0000002418189980 */ /* 0x000ee2000c101d00 */
[----:B------:R-:W-:Y:S02]  /*dd70*/  CS2R R44, SRZ ;  /* 0x00000000002c7805 */ /* 0x000fe4000001ff00 */
[----:B------:R-:W-:Y:S02]  /*dd80*/  CS2R R46, SRZ ;  /* 0x00000000002e7805 */ /* 0x000fe4000001ff00 */
[----:B------:R-:W-:Y:S01]  /*dd90*/  CS2R R48, SRZ ;  /* 0x0000000000307805 */ /* 0x000fe2000001ff00 */
[----:B------:R0:W1:Y:S01]  /*dda0*/  SHFL.IDX PT, R9, R37, 0x1, 0x181f ;  /* 0x00381f0025097f89 */ /* 0x00006200000e0000 */
[----:B------:R-:W-:-:S03]  /*ddb0*/  CS2R R50, SRZ ;  /* 0x0000000000327805 */ /* 0x000fc6000001ff00 */
[----:B------:R0:W4:Y:S04]  /*ddc0*/  SHFL.IDX PT, R21, R53, 0x1, 0x181f ;  /* 0x00381f0035157f89 */ /* 0x00012800000e0000 */
[----:B------:R0:W0:Y:S04]  /*ddd0*/  SHFL.IDX PT, R33, R55, 0x1, 0x181f ;  /* 0x00381f0037217f89 */ /* 0x00002800000e0000 */
[----:B------:R0:W0:Y:S01]  /*dde0*/  SHFL.IDX PT, R14, R57, 0x1, 0x181f ;  /* 0x00381f00390e7f89 */ /* 0x00002200000e0000 */
[----:B--2---:R-:W-:Y:S02]  /*ddf0*/  @!P1 IMAD.MOV.U32 R44, RZ, RZ, R4 ;  /* 0x000000ffff2c9224 */ /* 0x004fe400078e0004 */
[----:B------:R-:W-:Y:S01]  /*de00*/  @!P1 IMAD.MOV.U32 R45, RZ, RZ, R5 ;  /* 0x000000ffff2d9224 */ /* 0x000fe200078e0005 */
[----:B------:R-:W-:Y:S01]  /*de10*/  CS2R R4, SRZ ;  /* 0x0000000000047805 */ /* 0x000fe2000001ff00 */
[----:B------:R-:W-:-:S02]  /*de20*/  @!P1 IMAD.MOV.U32 R46, RZ, RZ, R6 ;  /* 0x000000ffff2e9224 */ /* 0x000fc400078e0006 */
[----:B------:R-:W-:Y:S02]  /*de30*/  @!P1 IMAD.MOV.U32 R47, RZ, RZ, R7 ;  /* 0x000000ffff2f9224 */ /* 0x000fe400078e0007 */
[----:B---3--:R-:W-:Y:S02]  /*de40*/  @!P1 IMAD.MOV.U32 R48, RZ, RZ, R24 ;  /* 0x000000ffff309224 */ /* 0x008fe400078e0018 */
[----:B------:R-:W-:Y:S02]  /*de50*/  @!P1 IMAD.MOV.U32 R49, RZ, RZ, R25 ;  /* 0x000000ffff319224 */ /* 0x000fe400078e0019 */
[----:B------:R-:W-:Y:S02]  /*de60*/  @!P1 IMAD.MOV.U32 R50, RZ, RZ, R26 ;  /* 0x000000ffff329224 */ /* 0x000fe400078e001a */
[----:B01--4-:R-:W-:-:S07]  /*de70*/  @!P1 IMAD.MOV.U32 R51, RZ, RZ, R27 ;  /* 0x000000ffff339224 */ /* 0x013fce00078e001b */
.L_x_2249:
[----:B------:R-:W-:Y:S01]  /*de80*/  VIADD R6, R10, 0x20 ;  /* 0x000000200a067836 */ /* 0x000fe20000000000 */
[----:B------:R-:W-:Y:S01]  /*de90*/  BSSY B1, `(.L_x_1897) ;  /* 0x0000010000017945 */ /* 0x000fe20003800000 */
[----:B------:R-:W-:Y:S02]  /*dea0*/  CS2R R28, SRZ ;  /* 0x00000000001c7805 */ /* 0x000fe4000001ff00 */
[----:B------:R-:W-:Y:S02]  /*deb0*/  CS2R R30, SRZ ;  /* 0x00000000001e7805 */ /* 0x000fe4000001ff00 */
[----:B------:R-:W-:Y:S02]  /*dec0*/  ISETP.GE.AND P1, PT, R6, R59, PT ;  /* 0x0000003b0600720c */ /* 0x000fe40003f26270 */
[----:B------:R-:W-:-:S11]  /*ded0*/  CS2R R6, SRZ ;  /* 0x0000000000067805 */ /* 0x000fd6000001ff00 */
[----:B------:R-:W-:Y:S05]  /*dee0*/  @P1 BRA `(.L_x_1898) ;  /* 0x0000000000281947 */ /* 0x000fea0003800000 */
[----:B------:R-:W-:Y:S02]  /*def0*/  CS2R R6, SRZ ;  /* 0x0000000000067805 */ /* 0x000fe4000001ff00 */
[----:B------:R-:W-:Y:S02]  /*df00*/  CS2R R28, SRZ ;  /* 0x00000000001c7805 */ /* 0x000fe4000001ff00 */
[----:B------:R-:W-:Y:S01]  /*df10*/  CS2R R30, SRZ ;  /* 0x00000000001e7805 */ /* 0x000fe2000001ff00 */
[----:B------:R-:W-:Y:S06]  /*df20*/  @P0 BRA `(.L_x_1898) ;  /* 0x0000000000180947 */ /* 0x000fec0003800000 */
[C---:B------:R-:W-:Y:S02]  /*df30*/  IADD3 R28, P1, R16.reuse, R21, RZ ;  /* 0x00000015101c7210 */ /* 0x040fe40007f3e0ff */
[----:B------:R-:W-:-:S03]  /*df40*/  IADD3 R4, P2, R16, R14, RZ ;  /* 0x0000000e10047210 */ /* 0x000fc60007f5e0ff */
[----:B------:R-:W-:Y:S01]  /*df50*/  IMAD.X R29, R9, 0x1, R17, P1 ;  /* 0x00000001091d7824 */ /* 0x000fe200008e0611 */
[----:B------:R-:W-:-:S05]  /*df60*/  IADD3.X R5, R33, R17, RZ, P2, !PT ;  /* 0x0000001121057210 */ /* 0x000fca00017fe4ff */
[----:B------:R-:W5:Y:S04]  /*df70*/  LD.E.128 R28, desc[UR36][R28.64] ;  /* 0x000000241c1c7980 */ /* 0x000f68000c101d00 */
[----:B------:R-:W5:Y:S02]  /*df80*/  LD.E.128 R4, desc[UR36][R4.64] ;  /* 0x0000002404047980 */ /* 0x000f64000c101d00 */
.L_x_1898:
[----:B------:R-:W-:Y:S05]  /*df90*/  BSYNC B1 ;  /* 0x0000000000017941 */ /* 0x000fea0003800000 */
.L_x_1897:
[----:B------:R-:W-:-:S03]  /*dfa0*/  UMOV UR4, 0xffffffff ;  /* 0xffffffff00047882 */ /* 0x000fc60000000000 */
[----:B------:R-:W-:Y:S05]  /*dfb0*/  BRA.DIV UR4, `(.L_x_1899) ;  /* 0x000001fa04107947 */ /* 0x000fea000b800000 */
[----:B------:R-:W0:Y:S01]  /*dfc0*/  SHFL.IDX PT, R21, R53, 0x2, 0x181f ;  /* 0x00581f0035157f89 */ /* 0x000e2200000e0000 */
[----:B------:R-:W-:-:S03]  /*dfd0*/  VIADD R8, R10, 0x40 ;  /* 0x000000400a087836 */ /* 0x000fc60000000000 */
[----:B------:R-:W1:Y:S02]  /*dfe0*/  SHFL.IDX PT, R14, R57, 0x2, 0x181f ;  /* 0x00581f00390e7f89 */ /* 0x000e6400000e0000 */
[----:B------:R-:W-:Y:S02]  /*dff0*/  ISETP.GE.OR P1, PT, R8, R59, P0 ;  /* 0x0000003b0800720c */ /* 0x000fe40000726670 */
[----:B------:R-:W2:Y:S04]  /*e000*/  SHFL.IDX PT, R9, R37, 0x2, 0x181f ;  /* 0x00581f0025097f89 */ /* 0x000ea800000e0000 */
[----:B------:R-:W3:Y:S07]  /*e010*/  SHFL.IDX PT, R25, R55, 0x2, 0x181f ;  /* 0x00581f0037197f89 */ /* 0x000eee00000e0000 */
[----:B0-----:R-:W-:-:S02]  /*e020*/  @!P1 IADD3 R24, P2, R16, R21, RZ ;  /* 0x0000001510189210 */ /* 0x001fc40007f5e0ff */
[----:B-1----:R-:W-:-:S03]  /*e030*/  @!P1 IADD3 R32, P3, R16, R14, RZ ;  /* 0x0000000e10209210 */ /* 0x002fc60007f7e0ff */
[--C-:B--2---:R-:W-:Y:S02]  /*e040*/  @!P1 IMAD.X R9, R9, 0x1, R17.reuse, P2 ;  /* 0x0000000109099824 */ /* 0x104fe400010e0611 */
[----:B---3--:R-:W-:Y:S02]  /*e050*/  @!P1 IMAD.X R33, R25, 0x1, R17, P3 ;  /* 0x0000000119219824 */ /* 0x008fe400018e0611 */
[----:B------:R-:W-:-:S04]  /*e060*/  @!P1 IMAD.MOV.U32 R25, RZ, RZ, R9 ;  /* 0x000000ffff199224 */ /* 0x000fc800078e0009 */
[----:B------:R-:W2:Y:S04]  /*e070*/  @!P1 LD.E.128 R32, desc[UR36][R32.64] ;  /* 0x0000002420209980 */ /* 0x000ea8000c101d00 */
[----:B------:R-:W3:Y:S04]  /*e080*/  @!P1 LD.E.128 R24, desc[UR36][R24.64] ;  /* 0x0000002418189980 */ /* 0x000ee8000c101d00 */
[----:B------:R-:W0:Y:S04]  /*e090*/  SHFL.IDX PT, R53, R53, 0x3, 0x181f ;  /* 0x00781f0035357f89 */ /* 0x000e2800000e0000 */
[----:B------:R-:W1:Y:S04]  /*e0a0*/  SHFL.IDX PT, R37, R37, 0x3, 0x181f ;  /* 0x00781f0025257f89 */ /* 0x000e6800000e0000 */
[----:B------:R-:W4:Y:S04]  /*e0b0*/  SHFL.IDX PT, R57, R57, 0x3, 0x181f ;  /* 0x00781f0039397f89 */ /* 0x000f2800000e0000 */
[----:B------:R-:W0:Y:S01]  /*e0c0*/  SHFL.IDX PT, R55, R55, 0x3, 0x181f ;  /* 0x00781f0037377f89 */ /* 0x000e2200000e0000 */
[----:B------:R-:W-:-:S02]  /*e0d0*/  CS2R R20, SRZ ;  /* 0x0000000000147805 */ /* 0x000fc4000001ff00 */
[----:B------:R-:W-:Y:S02]  /*e0e0*/  CS2R R38, SRZ ;  /* 0x0000000000267805 */ /* 0x000fe4000001ff00 */
[----:B------:R-:W-:Y:S02]  /*e0f0*/  CS2R R40, SRZ ;  /* 0x0000000000287805 */ /* 0x000fe4000001ff00 */
[----:B------:R-:W-:Y:S02]  /*e100*/  CS2R R42, SRZ ;  /* 0x00000000002a7805 */ /* 0x000fe4000001ff00 */
[----:B------:R-:W-:Y:S01]  /*e110*/  CS2R R8, SRZ ;  /* 0x0000000000087805 */ /* 0x000fe2000001ff00 */
[----:B--2---:R-:W-:Y:S02]  /*e120*/  @!P1 IMAD.MOV.U32 R40, RZ, RZ, R32 ;  /* 0x000000ffff289224 */ /* 0x004fe400078e0020 */
[----:B------:R-:W-:Y:S02]  /*e130*/  @!P1 IMAD.MOV.U32 R41, RZ, RZ, R33 ;  /* 0x000000ffff299224 */ /* 0x000fe400078e0021 */
[----:B---3--:R-:W-:-:S02]  /*e140*/  @!P1 IMAD.MOV.U32 R20, RZ, RZ, R24 ;  /* 0x000000ffff149224 */ /* 0x008fc400078e0018 */
[----:B------:R-:W-:Y:S02]  /*e150*/  @!P1 IMAD.MOV.U32 R21, RZ, RZ, R25 ;  /* 0x000000ffff159224 */ /* 0x000fe400078e0019 */
[----:B------:R-:W-:Y:S02]  /*e160*/  @!P1 IMAD.MOV.U32 R38, RZ, RZ, R26 ;  /* 0x000000ffff269224 */ /* 0x000fe400078e001a */
[----:B------:R-:W-:Y:S02]  /*e170*/  @!P1 IMAD.MOV.U32 R39, RZ, RZ, R27 ;  /* 0x000000ffff279224 */ /* 0x000fe400078e001b */
[----:B------:R-:W-:Y:S02]  /*e180*/  @!P1 IMAD.MOV.U32 R42, RZ, RZ, R34 ;  /* 0x000000ffff2a9224 */ /* 0x000fe400078e0022 */
[----:B01--4-:R-:W-:-:S07]  /*e190*/  @!P1 IMAD.MOV.U32 R43, RZ, RZ, R35 ;  /* 0x000000ffff2b9224 */ /* 0x013fce00078e0023 */
.L_x_2259:
[----:B------:R-:W-:Y:S01]  /*e1a0*/  VIADD R10, R10, 0x60 ;  /* 0x000000600a0a7836 */ /* 0x000fe20000000000 */
[----:B------:R-:W-:Y:S01]  /*e1b0*/  LEA.HI R11, R217, R217, RZ, 0x1 ;  /* 0x000000d9d90b7211 */ /* 0x000fe200078f08ff */
[----:B------:R-:W-:Y:S01]  /*e1c0*/  BSSY B1, `(.L_x_1900) ;  /* 0x0000013000017945 */ /* 0x000fe20003800000 */
[----:B------:R-:W-:Y:S02]  /*e1d0*/  CS2R R14, SRZ ;  /* 0x00000000000e7805 */ /* 0x000fe4000001ff00 */
[----:B------:R-:W-:Y:S02]  /*e1e0*/  ISETP.GE.AND P1, PT, R10, R59, PT ;  /* 0x0000003b0a00720c */ /* 0x000fe40003f26270 */
[----:B------:R-:W-:Y:S02]  /*e1f0*/  LOP3.LUT R12, R11, 0xfffffffe, RZ, 0xc0, !PT ;  /* 0xfffffffe0b0c7812 */ /* 0x000fe400078ec0ff */
[----:B------:R-:W-:Y:S02]  /*e200*/  CS2R R10, SRZ ;  /* 0x00000000000a7805 */ /* 0x000fe4000001ff00 */
[----:B------:R-:W-:-:S02]  /*e210*/  IADD3 R25, R217, -R12, RZ ;  /* 0x8000000cd9197210 */ /* 0x000fc40007ffe0ff */
[----:B------:R-:W-:Y:S02]  /*e220*/  CS2R R12, SRZ ;  /* 0x00000000000c7805 */ /* 0x000fe4000001ff00 */
[----:B------:R-:W-:-:S03]  /*e230*/  SHF.L.U32 R25, R25, 0x1f, RZ ;  /* 0x0000001f19197819 */ /* 0x000fc600000006ff */
[----:B------:R-:W-:Y:S05]  /*e240*/  @P1 BRA `(.L_x_1901) ;  /* 0x0000000000281947 */ /* 0x000fea0003800000 */
[----:B------:R-:W-:Y:S02]  /*e250*/  CS2R R10, SRZ ;  /* 0x00000000000a7805 */ /* 0x000fe4000001ff00 */
[----:B------:R-:W-:Y:S02]  /*e260*/  CS2R R12, SRZ ;  /* 0x00000000000c7805 */ /* 0x000fe4000001ff00 */
[----:B------:R-:W-:Y:S01]  /*e270*/  CS2R R14, SRZ ;  /* 0x00000000000e7805 */ /* 0x000fe2000001ff00 */
[----:B------:R-:W-:Y:S06]  /*e280*/  @P0 BRA `(.L_x_1901) ;  /* 0x0000000000180947 */ /* 0x000fec0003800000 */
[C---:B------:R-:W-:Y:S02]  /*e290*/  IADD3 R12, P1, R16.reuse, R53, RZ ;  /* 0x00000035100c7210 */ /* 0x040fe40007f3e0ff */
[----:B------:R-:W-:-:S03]  /*e2a0*/  IADD3 R8, P2, R16, R57, RZ ;  /* 0x0000003910087210 */ /* 0x000fc60007f5e0ff */
[--C-:B------:R-:W-:Y:S02]  /*e2b0*/  IMAD.X R13, R37, 0x1, R17.reuse, P1 ;  /* 0x00000001250d7824 */ /* 0x100fe400008e0611 */
[----:B------:R-:W-:-:S04]  /*e2c0*/  IMAD.X R9, R55, 0x1, R17, P2 ;  /* 0x0000000137097824 */ /* 0x000fc800010e0611 */
[----:B------:R-:W5:Y:S04]  /*e2d0*/  LD.E.128 R12, desc[UR36][R12.64] ;  /* 0x000000240c0c7980 */ /* 0x000f68000c101d00 */
[----:B------:R-:W5:Y:S02]  /*e2e0*/  LD.E.128 R8, desc[UR36][R8.64] ;  /* 0x0000002408087980 */ /* 0x000f64000c101d00 */
.L_x_1901:
[----:B------:R-:W-:Y:S05]  /*e2f0*/  BSYNC B1 ;  /* 0x0000000000017941 */ /* 0x000fea0003800000 */
.L_x_1900:
[----:B------:R-:W0:Y:S01]  /*e300*/  SYNCS.PHASECHK.TRANS64.TRYWAIT P4, [R22+URZ+0x28400], R25 ;  /* 0x02840019160075a7 */ /* 0x000e22000808017f */
[----:B------:R-:W-:Y:S01]  /*e310*/  VIADD R26, R187, 0x20 ;  /* 0x00000020bb1a7836 */ /* 0x000fe20000000000 */
[----:B------:R-:W-:Y:S01]  /*e320*/  VIADDMNMX R24, R59, -R201, 0x80, PT ;  /* 0x000000803b187446 */ /* 0x000fe200038009c9 */
[C---:B------:R-:W-:Y:S01]  /*e330*/  VIADD R52, R187.reuse, 0x40 ;  /* 0x00000040bb347836 */ /* 0x040fe20000000000 */
[----:B------:R-:W-:Y:S01]  /*e340*/  BSSY B1, `(.L_x_1902) ;  /* 0x0000007000017945 */ /* 0x000fe20003800000 */
[C---:B------:R-:W-:Y:S01]  /*e350*/  VIADD R37, R187.reuse, 0x60 ;  /* 0x00000060bb257836 */ /* 0x040fe20000000000 */
[-C--:B------:R-:W-:Y:S02]  /*e360*/  ISETP.GE.OR P3, PT, R187, R24.reuse, P0 ;  /* 0x00000018bb00720c */ /* 0x080fe40000766670 */
[-C--:B------:R-:W-:Y:S02]  /*e370*/  ISETP.GE.OR P2, PT, R26, R24.reuse, P0 ;  /* 0x000000181a00720c */ /* 0x080fe40000746670 */
[----:B------:R-:W-:-:S02]  /*e380*/  ISETP.GE.OR P1, PT, R52, R24, P0 ;  /* 0x000000183400720c */ /* 0x000fc40000726670 */
[----:B------:R-:W-:Y:S01]  /*e390*/  ISETP.GE.OR P0, PT, R37, R24, P0 ;  /* 0x000000182500720c */ /* 0x000fe20000706670 */
[----:B0-----:R-:W-:-:S12]  /*e3a0*/  @!P4 BRA `(.L_x_1903) ;  /* 0x000001f80030c947 */ /* 0x001fd80003800000 */
.L_x_2260:
[----:B------:R-:W-:Y:S05]  /*e3b0*/  BSYNC B1 ;  /* 0x0000000000017941 */ /* 0x000fea0003800000 */
.L_x_1902:
[----:B------:R-:W-:Y:S04]  /*e3c0*/  BSSY B1, `(.L_x_1904) ;  /* 0x0000101000017945 */ /* 0x000fe80003800000 */
[----:B------:R-:W-:Y:S05]  /*e3d0*/  @P3 BRA `(.L_x_1905) ;  /* 0x0000000c00fc3947 */ /* 0x000fea0003800000 */
[----:B------:R-:W-:Y:S02]  /*e3e0*/  SHF.R.U32.HI R24, RZ, 0x8, R44 ;  /* 0x00000008ff187819 */ /* 0x000fe4000001162c */
[----:B------:R-:W-:Y:S02]  /*e3f0*/  LOP3.LUT R26, R44, 0xff, RZ, 0xc0, !PT ;  /* 0x000000ff2c1a7812 */ /* 0x000fe400078ec0ff */
[----:B0-----:R-:W-:Y:S02]  /*e400*/  LOP3.LUT R25, R24, 0xff, RZ, 0xc0, !PT ;  /* 0x000000ff18197812 */ /* 0x001fe400078ec0ff */
[----:B------:R-:W-:Y:S02]  /*e410*/  LEA.HI R24, R3, R0, RZ, 0x1c ;  /* 0x0000000003187211 */ /* 0x000fe400078fe0ff */
[----:B------:R-:W-:Y:S02]  /*e420*/  PRMT R55, R25, 0x7604, R26 ;  /* 0x0000760419377816 */ /* 0x000fe4000000001a */
[----:B------:R-:W-:-:S02]  /*e430*/  SHF.R.U32.HI R27, RZ, 0x8, R45 ;  /* 0x00000008ff1b7819 */ /* 0x000fc4000001162d */
[----:B------:R-:W-:Y:S02]  /*e440*/  SHF.R.S32.HI R25, RZ, 0x1f, R24 ;  /* 0x0000001fff197819 */ /* 0x000fe40000011418 */
[----:B------:R-:W-:Y:S02]  /*e450*/  LOP3.LUT R32, R45, 0xff, RZ, 0xc0, !PT ;  /* 0x000000ff2d207812 */ /* 0x000fe400078ec0ff */
[----:B------:R-:W-:Y:S02]  /*e460*/  LOP3.LUT R27, R27, 0xff, RZ, 0xc0, !PT ;  /* 0x000000ff1b1b7812 */ /* 0x000fe400078ec0ff */
[----:B------:R-:W-:Y:S01]  /*e470*/  LEA.HI R26, R25, R24, RZ, 0x3 ;  /* 0x00000018191a7211 */ /* 0x000fe200078f18ff */
[----:B------:R-:W-:Y:S01]  /*e480*/  IMAD.SHL.U32 R25, R24, 0x10, RZ ;  /* 0x0000001018197824 */ /* 0x000fe200078e00ff */
[----:B------:R-:W-:Y:S02]  /*e490*/  PRMT R57, R27, 0x7604, R32 ;  /* 0x000076041b397816 */ /* 0x000fe40000000020 */
[----:B------:R-:W-:Y:S01]  /*e4a0*/  SHF.R.U32.HI R27, RZ, 0x8, R46 ;  /* 0x00000008ff1b7819 */ /* 0x000fe2000001162e */
[----:B------:R-:W-:Y:S01]  /*e4b0*/  IMAD.SHL.U32 R26, R26, 0x800, RZ ;  /* 0x000008001a1a7824 */ /* 0x000fe200078e00ff */
[----:B------:R-:W-:-:S02]  /*e4c0*/  SHF.R.U32.HI R34, RZ, 0x8, R48 ;  /* 0x00000008ff227819 */ /* 0x000fc40000011630 */
[----:B------:R-:W-:Y:S02]  /*e4d0*/  LOP3.LUT R25, R202, 0x70, R25, 0xf8, !PT ;  /* 0x00000070ca197812 */ /* 0x000fe400078ef819 */
[----:B------:R-:W-:Y:S02]  /*e4e0*/  SHF.R.U32.HI R54, RZ, 0x3, R202 ;  /* 0x00000003ff367819 */ /* 0x000fe400000116ca */
[----:B------:R-:W-:Y:S02]  /*e4f0*/  LOP3.LUT R32, R46, 0xff, RZ, 0xc0, !PT ;  /* 0x000000ff2e207812 */ /* 0x000fe400078ec0ff */
[----:B------:R-:W-:Y:S02]  /*e500*/  SHF.R.U32.HI R53, RZ, 0x8, R47 ;  /* 0x00000008ff357819 */ /* 0x000fe4000001162f */
[----:B------:R-:W-:Y:S02]  /*e510*/  LOP3.LUT R35, R48, 0xff, RZ, 0xc0, !PT ;  /* 0x000000ff30237812 */ /* 0x000fe400078ec0ff */
[----:B------:R-:W-:-:S02]  /*e520*/  LOP3.LUT R27, R27, 0xff, RZ, 0xc0, !PT ;  /* 0x000000ff1b1b7812 */ /* 0x000fc400078ec0ff */
[----:B------:R-:W-:Y:S02]  /*e530*/  LOP3.LUT R34, R34, 0xff, RZ, 0xc0, !PT ;  /* 0x000000ff22227812 */ /* 0x000fe400078ec0ff */
[----:B------:R-:W-:Y:S02]  /*e540*/  LOP3.LUT R25, R25, R54, RZ, 0x3c, !PT ;  /* 0x0000003619197212 */ /* 0x000fe400078e3cff */
[----:B------:R-:W-:Y:S02]  /*e550*/  LOP3.LUT R26, R26, 0xffffc000, RZ, 0xc0, !PT ;  /* 0xffffc0001a1a7812 */ /* 0x000fe400078ec0ff */
[----:B------:R-:W-:Y:S02]  /*e560*/  LOP3.LUT R33, R47, 0xff, RZ, 0xc0, !PT ;  /* 0x000000ff2f217812 */ /* 0x000fe400078ec0ff */
[----:B------:R-:W-:Y:S02]  /*e570*/  LOP3.LUT R24, R53, 0xff, RZ, 0xc0, !PT ;  /* 0x000000ff35187812 */ /* 0x000fe400078ec0ff */
[----:B------:R-:W-:-:S02]  /*e580*/  PRMT R59, R27, 0x7604, R32 ;  /* 0x000076041b3b7816 */ /* 0x000fc40000000020 */
[----:B------:R-:W-:Y:S02]  /*e590*/  PRMT R65, R34, 0x7604, R35 ;  /* 0x0000760422417816 */ /* 0x000fe40000000023 */
[----:B------:R-:W-:Y:S02]  /*e5a0*/  IADD3 R53, R25, R26, R203 ;  /* 0x0000001a19357210 */ /* 0x000fe40007ffe0cb */
[----:B------:R-:W-:Y:S02]  /*e5b0*/  SHF.R.U32.HI R32, RZ, 0x8, R49 ;  /* 0x00000008ff207819 */ /* 0x000fe40000011631 */
[----:B------:R-:W-:Y:S01]  /*e5c0*/  SHF.R.U32.HI R34, RZ, 0x8, R50 ;  /* 0x00000008ff227819 */ /* 0x000fe20000011632 */
[----:B------:R-:W-:Y:S01]  /*e5d0*/  IMAD.IADD R53, R22, 0x1, R53 ;  /* 0x0000000116357824 */ /* 0x000fe200078e0235 */
[----:B------:R-:W-:Y:S02]  /*e5e0*/  PRMT R63, R24, 0x7604, R33 ;  /* 0x00007604183f7816 */ /* 0x000fe40000000021 */
[----:B------:R-:W-:Y:S01]  /*e5f0*/  LOP3.LUT R33, R49, 0xff, RZ, 0xc0, !PT ;  /* 0x000000ff31217812 */ /* 0x000fe200078ec0ff */
[----:B------:R-:W-:Y:S01]  /*e600*/  LDS.128 R24, [R213+0x18000] ;  /* 0x01800000d5187984 */ /* 0x000fe20000000c00 */
[----:B------:R-:W-:-:S02]  /*e610*/  LOP3.LUT R35, R50, 0xff, RZ, 0xc0, !PT ;  /* 0x000000ff32237812 */ /* 0x000fc400078ec0ff */
[----:B------:R-:W-:Y:S02]  /*e620*/  LOP3.LUT R32, R32, 0xff, RZ, 0xc0, !PT ;  /* 0x000000ff20207812 */ /* 0x000fe400078ec0ff */
[----:B------:R-:W-:Y:S02]  /*e630*/  LOP3.LUT R34, R34, 0xff, RZ, 0xc0, !PT ;  /* 0x000000ff22227812 */ /* 0x000fe400078ec0ff */
[----:B------:R-:W-:Y:S02]  /*e640*/  PRMT R67, R32, 0x7604, R33 ;  /* 0x0000760420437816 */ /* 0x000fe40000000021 */
[----:B------:R-:W-:Y:S02]  /*e650*/  PRMT R69, R34, 0x7604, R35 ;  /* 0x0000760422457816 */ /* 0x000fe40000000023 */
[----:B------:R-:W0:Y:S01]  /*e660*/  LDS.128 R32, [R53+0x18000] ;  /* 0x0180000035207984 */ /* 0x000e220000000c00 */
[----:B------:R-:W-:Y:S02]  /*e670*/  SHF.R.U32.HI R56, RZ, 0x10, R45 ;  /* 0x00000010ff387819 */ /* 0x000fe4000001162d */
[----:B------:R-:W-:-:S02]  /*e680*/  SHF.R.U32.HI R54, RZ, 0x8, R51 ;  /* 0x00000008ff367819 */ /* 0x000fc40000011633 */
[----:B------:R-:W-:Y:S02]  /*e690*/  LOP3.LUT R56, R56, 0xff, RZ, 0xc0, !PT ;  /* 0x000000ff38387812 */ /* 0x000fe400078ec0ff */
[----:B------:R-:W-:Y:S02]  /*e6a0*/  SHF.R.U32.HI R58, RZ, 0x10, R46 ;  /* 0x00000010ff3a7819 */ /* 0x000fe4000001162e */
[----:B------:R-:W-:Y:S02]  /*e6b0*/  LOP3.LUT R61, R51, 0xff, RZ, 0xc0, !PT ;  /* 0x000000ff333d7812 */ /* 0x000fe400078ec0ff */
[----:B------:R-:W-:Y:S02]  /*e6c0*/  LOP3.LUT R54, R54, 0xff, RZ, 0xc0, !PT ;  /* 0x000000ff36367812 */ /* 0x000fe400078ec0ff */
[----:B------:R-:W-:Y:S02]  /*e6d0*/  PRMT R57, R56, 0x7054, R57 ;  /* 0x0000705438397816 */ /* 0x000fe40000000039 */
[----:B------:R-:W-:-:S02]  /*e6e0*/  SHF.R.U32.HI R56, RZ, 0x10, R49 ;  /* 0x00000010ff387819 */ /* 0x000fc40000011631 */
[----:B------:R-:W-:Y:S02]  /*e6f0*/  LOP3.LUT R58, R58, 0xff, RZ, 0xc0, !PT ;  /* 0x000000ff3a3a7812 */ /* 0x000fe400078ec0ff */
[----:B------:R-:W-:Y:S02]  /*e700*/  PRMT R62, R54, 0x7604, R61 ;  /* 0x00007604363e7816 */ /* 0x000fe4000000003d */
[----:B------:R-:W-:Y:S02]  /*e710*/  SHF.R.U32.HI R54, RZ, 0x10, R44 ;  /* 0x00000010ff367819 */ /* 0x000fe4000001162c */
[----:B------:R-:W-:Y:S02]  /*e720*/  LOP3.LUT R56, R56, 0xff, RZ, 0xc0, !PT ;  /* 0x000000ff38387812 */ /* 0x000fe400078ec0ff */
[----:B------:R-:W-:Y:S02]  /*e730*/  PRMT R61, R58, 0x7054, R59 ;  /* 0x000070543a3d7816 */ /* 0x000fe4000000003b */
[----:B------:R-:W-:-:S02]  /*e740*/  SHF.R.U32.HI R59, RZ, 0x10, R51 ;  /* 0x00000010ff3b7819 */ /* 0x000fc40000011633 */
[----:B------:R-:W-:Y:S02]  /*e750*/  SHF.R.U32.HI R60, RZ, 0x10, R47 ;  /* 0x00000010ff3c7819 */ /* 0x000fe4000001162f */
[----:B------:R-:W-:Y:S02]  /*e760*/  LOP3.LUT R54, R54, 0xff, RZ, 0xc0, !PT ;  /* 0x000000ff36367812 */ /* 0x000fe400078ec0ff */
[----:B------:R-:W-:Y:S02]  /*e770*/  SHF.R.U32.HI R58, RZ, 0x10, R50 ;  /* 0x00000010ff3a7819 */ /* 0x000fe40000011632 */
[----:B------:R-:W-:Y:S02]  /*e780*/  PRMT R67, R56, 0x7054, R67 ;  /* 0x0000705438437816 */ /* 0x000fe40000000043 */
[----:B------:R-:W-:Y:S02]  /*e790*/  LOP3.LUT R59, R59, 0xff, RZ, 0xc0, !PT ;  /* 0x000000ff3b3b7812 */ /* 0x000fe400078ec0ff */
[----:B------:R-:W-:-:S02]  /*e7a0*/  LOP3.LUT R60, R60, 0xff, RZ, 0xc0, !PT ;  /* 0x000000ff3c3c7812 */ /* 0x000fc400078ec0ff */
[----:B------:R-:W-:Y:S02]  /*e7b0*/  PRMT R55, R54, 0x7054, R55 ;  /* 0x0000705436377816 */ /* 0x000fe40000000037 */
[----:B------:R-:W-:Y:S02]  /*e7c0*/  LOP3.LUT R58, R58, 0xff, RZ, 0xc0, !PT ;  /* 0x000000ff3a3a7812 */ /* 0x000fe400078ec0ff */
[----:B------:R-:W-:Y:S02]  /*e7d0*/  SHF.R.U32.HI R54, RZ, 0x10, R48 ;  /* 0x00000010ff367819 */ /* 0x000fe40000011630 */
[----:B------:R-:W-:Y:S02]  /*e7e0*/  LOP3.LUT R67, R67, 0xff000000, R49, 0xf8, !PT ;  /* 0xff00000043437812 */ /* 0x000fe400078ef831 */
[----:B------:R-:W-:Y:S02]  /*e7f0*/  PRMT R71, R59, 0x7054, R62 ;  /* 0x000070543b477816 */ /* 0x000fe4000000003e */
[----:B------:R-:W-:-:S02]  /*e800*/  PRMT R63, R60, 0x7054, R63 ;  /* 0x000070543c3f7816 */ /* 0x000fc4000000003f */
[----:B------:R-:W-:Y:S02]  /*e810*/  PRMT R69, R58, 0x7054, R69 ;  /* 0x000070543a457816 */ /* 0x000fe40000000045 */
[----:B------:R-:W-:Y:S02]  /*e820*/  LOP3.LUT R59, R57, 0xff000000, R45, 0xf8, !PT ;  /* 0xff000000393b7812 */ /* 0x000fe400078ef82d */
[----:B------:R-:W-:Y:S02]  /*e830*/  LOP3.LUT R54, R54, 0xff, RZ, 0xc0, !PT ;  /* 0x000000ff36367812 */ /* 0x000fe400078ec0ff */
[----:B------:R-:W-:Y:S02]  /*e840*/  F2FP.F16.E4M3.UNPACK_B R68, R67 ;  /* 0x00000043ff44723e */ /* 0x000fe400020006ff */
[----:B0-----:R-:W-:Y:S02]  /*e850*/  F2FP.F16.E4M3.UNPACK_B R56, R33 ;  /* 0x00000021ff38723e */ /* 0x001fe400020006ff */
[----:B------:R-:W-:-:S02]  /*e860*/  LOP3.LUT R60, R63, 0xff000000, R47, 0xf8, !PT ;  /* 0xff0000003f3c7812 */ /* 0x000fc400078ef82f */
[----:B------:R-:W-:Y:S01]  /*e870*/  LOP3.LUT R45, R69, 0xff000000, R50, 0xf8, !PT ;  /* 0xff000000452d7812 */ /* 0x000fe200078ef832 */
[--C-:B------:R-:W-:Y:S01]  /*e880*/  HADD2.F32 R69, -RZ, R68.reuse.H0_H0 ;  /* 0x20000044ff457230 */ /* 0x100fe20000004100 */
[----:B------:R-:W-:Y:S01]  /*e890*/  F2FP.F16.E4M3.UNPACK_B R62, R59 ;  /* 0x0000003bff3e723e */ /* 0x000fe200020006ff */
[----:B------:R-:W-:Y:S01]  /*e8a0*/  HADD2.F32 R68, -RZ, R68.H1_H1 ;  /* 0x30000044ff447230 */ /* 0x000fe20000004100 */
[----:B------:R-:W-:Y:S02]  /*e8b0*/  PRMT R65, R54, 0x7054, R65 ;  /* 0x0000705436417816 */ /* 0x000fe40000000041 */
[-C--:B------:R-:W-:Y:S01]  /*e8c0*/  F2FP.F16.E4M3.UNPACK_B R47, R25.reuse ;  /* 0x00000019ff2f723e */ /* 0x080fe200020006ff */
[----:B------:R-:W-:Y:S01]  /*e8d0*/  HADD2.F32 R66, -RZ, R62.H0_H0 ;  /* 0x2000003eff427230 */ /* 0x000fe20000004100 */
[----:B------:R-:W-:Y:S01]  /*e8e0*/  F2FP.F16.E4M3.UNPACK_B R50, R25.H1 ;  /* 0x00000019ff32723e */ /* 0x000fe200030006ff */
[----:B------:R-:W-:Y:S01]  /*e8f0*/  HADD2.F32 R25, -RZ, R56.H0_H0 ;  /* 0x20000038ff197230 */ /* 0x000fe20000004100 */
[----:B------:R-:W-:Y:S01]  /*e900*/  LOP3.LUT R54, R55, 0xff000000, R44, 0xf8, !PT ;  /* 0xff00000037367812 */ /* 0x000fe200078ef82c */
[----:B------:R-:W-:Y:S01]  /*e910*/  HADD2.F32 R62, -RZ, R62.H1_H1 ;  /* 0x3000003eff3e7230 */ /* 0x000fe20000004100 */
[----:B------:R-:W-:Y:S01]  /*e920*/  LOP3.LUT R55, R65, 0xff000000, R48, 0xf8, !PT ;  /* 0xff00000041377812 */ /* 0x000fe200078ef830 */
[--C-:B------:R-:W-:Y:S01]  /*e930*/  HADD2.F32 R48, -RZ, R47.reuse.H0_H0 ;  /* 0x2000002fff307230 */ /* 0x100fe20000004100 */
[----:B------:R-:W-:Y:S01]  /*e940*/  F2FP.F16.E4M3.UNPACK_B R57, R33.H1 ;  /* 0x00000021ff39723e */ /* 0x000fe200030006ff */
[C---:B------:R-:W-:Y:S01]  /*e950*/  FMUL.FTZ R33, R25.reuse, R69 ;  /* 0x0000004519217220 */ /* 0x040fe20000410000 */
[-C--:B------:R-:W-:Y:S01]  /*e960*/  F2FP.F16.E4M3.UNPACK_B R49, R32.reuse ;  /* 0x00000020ff31723e */ /* 0x080fe200020006ff */
[----:B------:R-:W-:Y:S01]  /*e970*/  HADD2.F32 R56, -RZ, R56.H1_H1 ;  /* 0x30000038ff387230 */ /* 0x000fe20000004100 */
[----:B------:R-:W-:Y:S01]  /*e980*/  F2FP.F16.E4M3.UNPACK_B R58, R32.H1 ;  /* 0x00000020ff3a723e */ /* 0x000fe200030006ff */
[-C--:B------:R-:W-:Y:S01]  /*e990*/  FMUL.FTZ R32, R25, R66.reuse ;  /* 0x0000004219207220 */ /* 0x080fe20000410000 */
[C---:B------:R-:W-:Y:S01]  /*e9a0*/  FFMA.FTZ R25, R48.reuse, R66, -R33 ;  /* 0x0000004230197223 */ /* 0x040fe20000010821 */
[----:B------:R-:W-:Y:S01]  /*e9b0*/  F2FP.F16.E4M3.UNPACK_B R66, R67.H1 ;  /* 0x00000043ff42723e */ /* 0x000fe200030006ff */
[----:B------:R-:W-:Y:S01]  /*e9c0*/  HADD2.F32 R47, -RZ, R47.H1_H1 ;  /* 0x3000002fff2f7230 */ /* 0x000fe20000004100 */
[----:B------:R-:W-:Y:S01]  /*e9d0*/  F2FP.F16.E4M3.UNPACK_B R59, R59.H1 ;  /* 0x0000003bff3b723e */ /* 0x000fe200030006ff */
[----:B------:R-:W-:Y:S01]  /*e9e0*/  FFMA.FTZ R33, R48, R69, R32 ;  /* 0x0000004530217223 */ /* 0x000fe20000010020 */
[----:B------:R-:W-:Y:S01]  /*e9f0*/  HADD2.F32 R32, -RZ, R57.H0_H0 ;  /* 0x20000039ff207230 */ /* 0x000fe20000004100 */
[----:B------:R-:W-:Y:S01]  /*ea00*/  LOP3.LUT R44, R61, 0xff000000, R46, 0xf8, !PT ;  /* 0xff0000003d2c7812 */ /* 0x000fe200078ef82e */
[----:B------:R-:W-:Y:S01]  /*ea10*/  HADD2.F32 R69, -RZ, R66.H0_H0 ;  /* 0x20000042ff457230 */ /* 0x000fe20000004100 */
[-C--:B------:R-:W-:Y:S01]  /*ea20*/  F2FP.F16.E4M3.UNPACK_B R61, R27.reuse ;  /* 0x0000001bff3d723e */ /* 0x080fe200020006ff */
[----:B------:R-:W-:Y:S01]  /*ea30*/  HADD2.F32 R67, -RZ, R59.H0_H0 ;  /* 0x2000003bff437230 */ /* 0x000fe20000004100 */
[----:B------:R-:W-:Y:S01]  /*ea40*/  F2FP.F16.E4M3.UNPACK_B R64, R27.H1 ;  /* 0x0000001bff40723e */ /* 0x000fe200030006ff */
[----:B------:R-:W-:Y:S01]  /*ea50*/  HADD2.F32 R48, -RZ, R50.H0_H0 ;  /* 0x20000032ff307230 */ /* 0x000fe20000004100 */
[-C--:B------:R-:W-:Y:S01]  /*ea60*/  F2FP.F16.E4M3.UNPACK_B R63, R35.reuse ;  /* 0x00000023ff3f723e */ /* 0x080fe200020006ff */
[----:B------:R-:W-:Y:S01]  /*ea70*/  FMUL.FTZ R73, R56, R62 ;  /* 0x0000003e38497220 */ /* 0x000fe20000410000 */
[----:B------:R-:W-:Y:S01]  /*ea80*/  F2FP.F16.E4M3.UNPACK_B R65, R35.H1 ;  /* 0x00000023ff41723e */ /* 0x000fe200030006ff */
[----:B------:R-:W-:Y:S01]  /*ea90*/  FMUL.FTZ R75, R32, R69 ;  /* 0x00000045204b7220 */ /* 0x000fe20000410000 */
[-C--:B------:R-:W-:Y:S01]  /*eaa0*/  F2FP.F16.E4M3.UNPACK_B R27, R34.reuse ;  /* 0x00000022ff1b723e */ /* 0x080fe200020006ff */
[----:B------:R-:W-:Y:S01]  /*eab0*/  HADD2.F32 R57, -RZ, R57.H1_H1 ;  /* 0x30000039ff397230 */ /* 0x000fe20000004100 */
[----:B------:R-:W-:Y:S01]  /*eac0*/  F2FP.F16.E4M3.UNPACK_B R35, R34.H1 ;  /* 0x00000022ff23723e */ /* 0x000fe200030006ff */
[-C--:B------:R-:W-:Y:S01]  /*ead0*/  FMUL.FTZ R34, R56, R68.reuse ;  /* 0x0000004438227220 */ /* 0x080fe20000410000 */
[-C--:B------:R-:W-:Y:S01]  /*eae0*/  FMUL.FTZ R56, R32, R67.reuse ;  /* 0x0000004320387220 */ /* 0x080fe20000410000 */
[----:B------:R-:W-:Y:S01]  /*eaf0*/  LOP3.LUT R71, R71, 0xff000000, R51, 0xf8, !PT ;  /* 0xff00000047477812 */ /* 0x000fe200078ef833 */
[C---:B------:R-:W-:Y:S01]  /*eb00*/  FFMA.FTZ R32, R47.reuse, R68, R73 ;  /* 0x000000442f207223 */ /* 0x040fe20000010049 */
[----:B------:R-:W-:Y:S01]  /*eb10*/  FFMA.FTZ R34, R47, R62, -R34 ;  /* 0x0000003e2f227223 */ /* 0x000fe20000010822 */
[C---:B------:R-:W-:Y:S01]  /*eb20*/  FFMA.FTZ R47, R48.reuse, R67, -R75 ;  /* 0x00000043302f7223 */ /* 0x040fe2000001084b */
[----:B------:R-:W-:Y:S01]  /*eb30*/  FFMA.FTZ R48, R48, R69, R56 ;  /* 0x0000004530307223 */ /* 0x000fe20000010038 */
[----:B------:R-:W-:Y:S01]  /*eb40*/  HADD2.F32 R68, -RZ, R66.H1_H1 ;  /* 0x30000042ff447230 */ /* 0x000fe20000004100 */
[----:B------:R-:W-:Y:S01]  /*eb50*/  F2FP.F16.E4M3.UNPACK_B R69, R71 ;  /* 0x00000047ff45723e */ /* 0x000fe200020006ff */
[----:B------:R-:W-:Y:S01]  /*eb60*/  HADD2.F32 R59, -RZ, R59.H1_H1 ;  /* 0x3000003bff3b7230 */ /* 0x000fe20000004100 */
[----:B------:R-:W-:Y:S01]  /*eb70*/  F2FP.F16.E4M3.UNPACK_B R66, R60 ;  /* 0x0000003cff42723e */ /* 0x000fe200020006ff */
[----:B------:R-:W-:-:S02]  /*eb80*/  HADD2.F32 R56, -RZ, R63.H0_H0 ;  /* 0x2000003fff387230 */ /* 0x000fc40000004100 */
[C---:B------:R-:W-:Y:S01]  /*eb90*/  FMUL.FTZ R75, R57.reuse, R68 ;  /* 0x00000044394b7220 */ /* 0x040fe20000410000 */
[----:B------:R-:W-:Y:S02]  /*eba0*/  HADD2.F32 R73, -RZ, R69.H0_H0 ;  /* 0x20000045ff497230 */ /* 0x000fe40000004100 */
[----:B------:R-:W-:Y:S01]  /*ebb0*/  FMUL.FTZ R57, R57, R59 ;  /* 0x0000003b39397220 */ /* 0x000fe20000410000 */
[----:B------:R-:W-:Y:S01]  /*ebc0*/  HADD2.F32 R67, -RZ, R66.H0_H0 ;  /* 0x20000042ff437230 */ /* 0x000fe20000004100 */
[----:B------:R-:W-:Y:S01]  /*ebd0*/  F2FP.F16.E4M3.UNPACK_B R51, R24.H1 ;  /* 0x00000018ff33723e */ /* 0x000fe200030006ff */
        /* <DEDUP_REMOVED lines=8> */
[----:B------:R-:W-:Y:S01]  /*ec60*/  FFMA.FTZ R50, R62, R73, R70 ;  /* 0x000000493e327223 */ /* 0x000fe20000010046 */
[----:B------:R-:W-:Y:S01]  /*ec70*/  HADD2.F32 R67, -RZ, R66.H1_H1 ;  /* 0x30000042ff437230 */ /* 0x000fe20000004100 */
[----:B------:R-:W-:Y:S01]  /*ec80*/  F2FP.F16.E4M3.UNPACK_B R70, R71.H1 ;  /* 0x00000047ff46723e */ /* 0x000fe200030006ff */
[----:B------:R-:W-:Y:S01]  /*ec90*/  HADD2.F32 R62, -RZ, R65.H0_H0 ;  /* 0x20000041ff3e7230 */ /* 0x000fe20000004100 */
[----:B------:R-:W-:Y:S01]  /*eca0*/  F2FP.F16.E4M3.UNPACK_B R66, R60.H1 ;  /* 0x0000003cff42723e */ /* 0x000fe200030006ff */
[----:B------:R-:W-:Y:S01]  /*ecb0*/  HADD2.F32 R60, -RZ, R63.H1_H1 ;  /* 0x3000003fff3c7230 */ /* 0x000fe20000004100 */
[----:B------:R-:W-:Y:S01]  /*ecc0*/  F2FP.F16.E4M3.UNPACK_B R46, R24 ;  /* 0x00000018ff2e723e */ /* 0x000fe200020006ff */
[----:B------:R-:W-:Y:S01]  /*ecd0*/  HADD2.F32 R71, -RZ, R70.H0_H0 ;  /* 0x20000046ff477230 */ /* 0x000fe20000004100 */
[----:B------:R-:W-:Y:S01]  /*ece0*/  F2FP.F16.E4M3.UNPACK_B R24, R26 ;  /* 0x0000001aff18723e */ /* 0x000fe200020006ff */
[----:B------:R-:W-:-:S02]  /*ecf0*/  HADD2.F32 R68, -RZ, R66.H0_H0 ;  /* 0x20000042ff447230 */ /* 0x000fc40000004100 */
[----:B------:R-:W-:Y:S01]  /*ed00*/  FMUL.FTZ R72, R60, R69 ;  /* 0x000000453c487220 */ /* 0x000fe20000410000 */
[----:B------:R-:W-:Y:S02]  /*ed10*/  HADD2.F32 R63, -RZ, R64.H0_H0 ;  /* 0x20000040ff3f7230 */ /* 0x000fe40000004100 */
[C---:B------:R-:W-:Y:S01]  /*ed20*/  FMUL.FTZ R76, R62.reuse, R71 ;  /* 0x000000473e4c7220 */ /* 0x040fe20000410000 */
[----:B------:R-:W-:Y:S02]  /*ed30*/  HADD2.F32 R61, -RZ, R61.H1_H1 ;  /* 0x3000003dff3d7230 */ /* 0x000fe40000004100 */
[-C--:B------:R-:W-:Y:S01]  /*ed40*/  FMUL.FTZ R78, R62, R68.reuse ;  /* 0x000000443e4e7220 */ /* 0x080fe20000410000 */
[----:B------:R-:W-:Y:S01]  /*ed50*/  FMUL.FTZ R74, R60, R67 ;  /* 0x000000433c4a7220 */ /* 0x000fe20000410000 */
[C---:B------:R-:W-:Y:S01]  /*ed60*/  FFMA.FTZ R62, R63.reuse, R68, -R76 ;  /* 0x000000443f3e7223 */ /* 0x040fe2000001084c */
[----:B------:R-:W-:Y:S02]  /*ed70*/  HADD2.F32 R73, -RZ, R70.H1_H1 ;  /* 0x30000046ff497230 */ /* 0x000fe40000004100 */
[----:B------:R-:W-:Y:S01]  /*ed80*/  FFMA.FTZ R63, R63, R71, R78 ;  /* 0x000000473f3f7223 */ /* 0x000fe2000001004e */
[----:B------:R-:W-:Y:S01]  /*ed90*/  F2FP.F16.E4M3.UNPACK_B R71, R55.H1 ;  /* 0x00000037ff47723e */ /* 0x000fe200030006ff */
[C---:B------:R-:W-:Y:S01]  /*eda0*/  FFMA.FTZ R60, R61.reuse, R67, -R72 ;  /* 0x000000433d3c7223 */ /* 0x040fe20000010848 */
[----:B------:R-:W-:Y:S01]  /*edb0*/  FFMA.FTZ R61, R61, R69, R74 ;  /* 0x000000453d3d7223 */ /* 0x000fe2000001004a */
[----:B------:R-:W-:Y:S01]  /*edc0*/  HADD2.F32 R69, -RZ, R66.H1_H1 ;  /* 0x30000042ff457230 */ /* 0x000fe20000004100 */
[----:B------:R-:W-:Y:S01]  /*edd0*/  F2FP.F16.E4M3.UNPACK_B R68, R54.H1 ;  /* 0x00000036ff44723e */ /* 0x000fe200030006ff */
[----:B------:R-:W-:Y:S01]  /*ede0*/  HADD2.F32 R66, -RZ, R65.H1_H1 ;  /* 0x30000041ff427230 */ /* 0x000fe20000004100 */
[----:B------:R-:W-:Y:S01]  /*edf0*/  F2FP.F16.E4M3.UNPACK_B R26, R26.H1 ;  /* 0x0000001aff1a723e */ /* 0x000fe200030006ff */
[----:B------:R-:W-:Y:S01]  /*ee00*/  HADD2.F32 R72, -RZ, R71.H0_H0 ;  /* 0x20000047ff487230 */ /* 0x000fe20000004100 */
[----:B------:R-:W-:Y:S01]  /*ee10*/  F2FP.SATFINITE.E4M3.F32.PACK_AB_MERGE_C R47, R56, R47, RZ ;  /* 0x0000002f382f723e */ /* 0x000fe200048070ff */
[----:B------:R-:W-:-:S02]  /*ee20*/  HADD2.F32 R65, -RZ, R58.H0_H0 ;  /* 0x2000003aff417230 */ /* 0x000fc40000004100 */
[C---:B------:R-:W-:Y:S01]  /*ee30*/  FMUL.FTZ R77, R66.reuse, R73 ;  /* 0x00000049424d7220 */ /* 0x040fe20000410000 */
[----:B------:R-:W-:Y:S02]  /*ee40*/  HADD2.F32 R70, -RZ, R68.H0_H0 ;  /* 0x20000044ff467230 */ /* 0x000fe40000004100 */
[----:B------:R-:W-:Y:S01]  /*ee50*/  FMUL.FTZ R74, R66, R69 ;  /* 0x00000045424a7220 */ /* 0x000fe20000410000 */
[----:B------:R-:W-:Y:S02]  /*ee60*/  HADD2.F32 R67, -RZ, R51.H0_H0 ;  /* 0x20000033ff437230 */ /* 0x000fe40000004100 */
[C---:B------:R-:W-:Y:S01]  /*ee70*/  FMUL.FTZ R66, R65.reuse, R72 ;  /* 0x0000004841427220 */ /* 0x040fe20000410000 */
[----:B------:R-:W-:Y:S02]  /*ee80*/  HADD2.F32 R64, -RZ, R64.H1_H1 ;  /* 0x30000040ff407230 */ /* 0x000fe40000004100 */
[----:B------:R-:W-:Y:S01]  /*ee90*/  FMUL.FTZ R75, R65, R70 ;  /* 0x00000046414b7220 */ /* 0x000fe20000410000 */
[----:B------:R-:W-:-:S02]  /*eea0*/  HADD2.F32 R58, -RZ, R58.H1_H1 ;  /* 0x3000003aff3a7230 */ /* 0x000fc40000004100 */
[C---:B------:R-:W-:Y:S01]  /*eeb0*/  FFMA.FTZ R66, R67.reuse, R70, -R66 ;  /* 0x0000004643427223 */ /* 0x040fe20000010842 */
[----:B------:R-:W-:Y:S02]  /*eec0*/  HADD2.F32 R70, -RZ, R71.H1_H1 ;  /* 0x30000047ff467230 */ /* 0x000fe40000004100 */
[C---:B------:R-:W-:Y:S01]  /*eed0*/  FFMA.FTZ R65, R64.reuse, R69, -R77 ;  /* 0x0000004540417223 */ /* 0x040fe2000001084d */
[----:B------:R-:W-:Y:S01]  /*eee0*/  HADD2.F32 R68, -RZ, R68.H1_H1 ;  /* 0x30000044ff447230 */ /* 0x000fe20000004100 */
[----:B------:R-:W-:Y:S01]  /*eef0*/  F2FP.F16.E4M3.UNPACK_B R71, R55 ;  /* 0x00000037ff47723e */ /* 0x000fe200020006ff */
[----:B------:R-:W-:Y:S01]  /*ef00*/  HADD2.F32 R55, -RZ, R51.H1_H1 ;  /* 0x30000033ff377230 */ /* 0x000fe20000004100 */
[----:B------:R-:W-:Y:S01]  /*ef10*/  F2FP.F16.E4M3.UNPACK_B R69, R54 ;  /* 0x00000036ff45723e */ /* 0x000fe200020006ff */
[----:B------:R-:W-:Y:S01]  /*ef20*/  FFMA.FTZ R64, R64, R73, R74 ;  /* 0x0000004940407223 */ /* 0x000fe2000001004a */
[C---:B------:R-:W-:Y:S01]  /*ef30*/  FMUL.FTZ R54, R58.reuse, R70 ;  /* 0x000000463a367220 */ /* 0x040fe20000410000 */
[----:B------:R-:W-:Y:S01]  /*ef40*/  FMUL.FTZ R73, R58, R68 ;  /* 0x000000443a497220 */ /* 0x000fe20000410000 */
[----:B------:R-:W-:Y:S01]  /*ef50*/  FFMA.FTZ R67, R67, R72, R75 ;  /* 0x0000004843437223 */ /* 0x000fe2000001004b */
[----:B------:R-:W-:-:S02]  /*ef60*/  HADD2.F32 R72, -RZ, R71.H0_H0 ;  /* 0x20000047ff487230 */ /* 0x000fc40000004100 */
[C---:B------:R-:W-:Y:S01]  /*ef70*/  FFMA.FTZ R51, R55.reuse, R68, -R54 ;  /* 0x0000004437337223 */ /* 0x040fe20000010836 */
[----:B------:R-:W-:Y:S02]  /*ef80*/  HADD2.F32 R58, -RZ, R49.H0_H0 ;  /* 0x20000031ff3a7230 */ /* 0x000fe40000004100 */
[----:B------:R-:W-:Y:S01]  /*ef90*/  FFMA.FTZ R54, R55, R70, R73 ;  /* 0x0000004637367223 */ /* 0x000fe20000010049 */
[----:B------:R-:W-:Y:S01]  /*efa0*/  HADD2.F32 R70, -RZ, R69.H0_H0 ;  /* 0x20000045ff467230 */ /* 0x000fe20000004100 */
[----:B------:R-:W-:Y:S01]  /*efb0*/  F2FP.SATFINITE.E4M3.F32.PACK_AB_MERGE_C R48, R59, R48, RZ ;  /* 0x000000303b30723e */ /* 0x000fe200048070ff */
[----:B------:R-:W-:Y:S02]  /*efc0*/  HADD2.F32 R55, -RZ, R46.H0_H0 ;  /* 0x2000002eff377230 */ /* 0x000fe40000004100 */
[C---:B------:R-:W-:Y:S01]  /*efd0*/  FMUL.FTZ R74, R58.reuse, R72 ;  /* 0x000000483a4a7220 */ /* 0x040fe20000410000 */
[----:B------:R-:W-:Y:S02]  /*efe0*/  HADD2.F32 R71, -RZ, R71.H1_H1 ;  /* 0x30000047ff477230 */ /* 0x000fe40000004100 */
[----:B------:R-:W-:Y:S01]  /*eff0*/  FMUL.FTZ R58, R58, R70 ;  /* 0x000000463a3a7220 */ /* 0x000fe20000410000 */
[----:B------:R-:W-:-:S02]  /*f000*/  HADD2.F32 R68, -RZ, R49.H1_H1 ;  /* 0x30000031ff447230 */ /* 0x000fc40000004100 */
[C---:B------:R-:W-:Y:S01]  /*f010*/  FFMA.FTZ R49, R55.reuse, R70, -R74 ;  /* 0x0000004637317223 */ /* 0x040fe2000001084a */
[----:B------:R-:W-:Y:S01]  /*f020*/  HADD2.F32 R69, -RZ, R69.H1_H1 ;  /* 0x30000045ff457230 */ /* 0x000fe20000004100 */
[----:B------:R-:W-:Y:S01]  /*f030*/  F2FP.F16.E4M3.UNPACK_B R70, R45.H1 ;  /* 0x0000002dff46723e */ /* 0x000fe200030006ff */
[----:B------:R-:W-:Y:S02]  /*f040*/  HADD2.F32 R46, -RZ, R46.H1_H1 ;  /* 0x3000002eff2e7230 */ /* 0x000fe40000004100 */
[C---:B------:R-:W-:Y:S01]  /*f050*/  FMUL.FTZ R73, R68.reuse, R71 ;  /* 0x0000004744497220 */ /* 0x040fe20000410000 */
[----:B------:R-:W-:Y:S01]  /*f060*/  FFMA.FTZ R72, R55, R72, R58 ;  /* 0x0000004837487223 */ /* 0x000fe2000001003a */
[-C--:B------:R-:W-:Y:S01]  /*f070*/  F2FP.F16.E4M3.UNPACK_B R58, R44.reuse.H1 ;  /* 0x0000002cff3a723e */ /* 0x080fe200030006ff */
[-C--:B------:R-:W-:Y:S01]  /*f080*/  FMUL.FTZ R68, R68, R69.reuse ;  /* 0x0000004544447220 */ /* 0x080fe20000410000 */
[----:B------:R-:W-:Y:S01]  /*f090*/  FFMA.FTZ R74, R46, R69, -R73 ;  /* 0x000000452e4a7223 */ /* 0x000fe20000010849 */
[----:B------:R-:W-:Y:S01]  /*f0a0*/  HADD2.F32 R69, -RZ, R70.H0_H0 ;  /* 0x20000046ff457230 */ /* 0x000fe20000004100 */
[----:B------:R-:W-:Y:S01]  /*f0b0*/  F2FP.F16.E4M3.UNPACK_B R44, R44 ;  /* 0x0000002cff2c723e */ /* 0x000fe200020006ff */
[----:B------:R-:W-:-:S02]  /*f0c0*/  HADD2.F32 R55, -RZ, R35.H0_H0 ;  /* 0x20000023ff377230 */ /* 0x000fc40000004100 */
[----:B------:R-:W-:Y:S01]  /*f0d0*/  FFMA.FTZ R71, R46, R71, R68 ;  /* 0x000000472e477223 */ /* 0x000fe20000010044 */
[----:B------:R-:W-:Y:S01]  /*f0e0*/  HADD2.F32 R68, -RZ, R58.H0_H0 ;  /* 0x2000003aff447230 */ /* 0x000fe20000004100 */
[----:B------:R-:W-:Y:S01]  /*f0f0*/  F2FP.SATFINITE.E4M3.F32.PACK_AB_MERGE_C R54, R54, R67, RZ ;  /* 0x000000433636723e */ /* 0x000fe200048070ff */
        /* <DEDUP_REMOVED lines=9> */
[C---:B------:R-:W-:Y:S01]  /*f190*/  FMUL.FTZ R75, R35.reuse, R70 ;  /* 0x00000046234b7220 */ /* 0x040fe20000410000 */
[----:B------:R-:W-:Y:S01]  /*f1a0*/  F2FP.F16.E4M3.UNPACK_B R46, R45 ;  /* 0x0000002dff2e723e */ /* 0x000fe200020006ff */
[-C--:B------:R-:W-:Y:S01]  /*f1b0*/  FMUL.FTZ R35, R35, R58.reuse ;  /* 0x0000003a23237220 */ /* 0x080fe20000410000 */
[--C-:B------:R-:W-:Y:S02]  /*f1c0*/  HADD2.F32 R45, -RZ, R44.reuse.H0_H0 ;  /* 0x2000002cff2d7230 */ /* 0x100fe40000004100 */
[C---:B------:R-:W-:Y:S01]  /*f1d0*/  FFMA.FTZ R76, R26.reuse, R58, -R75 ;  /* 0x0000003a1a4c7223 */ /* 0x040fe2000001084b */
[----:B------:R-:W-:Y:S02]  /*f1e0*/  HADD2.F32 R44, -RZ, R44.H1_H1 ;  /* 0x3000002cff2c7230 */ /* 0x000fe40000004100 */
[----:B------:R-:W-:Y:S01]  /*f1f0*/  FFMA.FTZ R75, R26, R70, R35 ;  /* 0x000000461a4b7223 */ /* 0x000fe20000010023 */
[--C-:B------:R-:W-:Y:S01]  /*f200*/  HADD2.F32 R55, -RZ, R46.reuse.H0_H0 ;  /* 0x2000002eff377230 */ /* 0x100fe20000004100 */
[----:B------:R-:W-:Y:S01]  /*f210*/  F2FP.SATFINITE.E4M3.F32.PACK_AB_MERGE_C R25, R34, R25, R47 ;  /* 0x000000192219723e */ /* 0x000fe2000480702f */
[--C-:B------:R-:W-:Y:S01]  /*f220*/  HADD2.F32 R35, -RZ, R27.reuse.H0_H0 ;  /* 0x2000001bff237230 */ /* 0x100fe20000004100 */
[----:B------:R-:W-:Y:S01]  /*f230*/  F2FP.SATFINITE.E4M3.F32.PACK_AB_MERGE_C R73, R76, R73, RZ ;  /* 0x000000494c49723e */ /* 0x000fe200048070ff */
[----:B------:R-:W-:Y:S01]  /*f240*/  HADD2.F32 R46, -RZ, R46.H1_H1 ;  /* 0x3000002eff2e7230 */ /* 0x000fe20000004100 */
[----:B------:R-:W-:Y:S01]  /*f250*/  F2FP.SATFINITE.E4M3.F32.PACK_AB_MERGE_C R68, R75, R68, RZ ;  /* 0x000000444b44723e */ /* 0x000fe200048070ff */
[----:B------:R-:W-:-:S02]  /*f260*/  HADD2.F32 R27, -RZ, R27.H1_H1 ;  /* 0x3000001bff1b7230 */ /* 0x000fc40000004100 */
[C---:B------:R-:W-:Y:S01]  /*f270*/  FMUL.FTZ R69, R35.reuse, R55 ;  /* 0x0000003723457220 */ /* 0x040fe20000410000 */
[--C-:B------:R-:W-:Y:S02]  /*f280*/  HADD2.F32 R26, -RZ, R24.reuse.H0_H0 ;  /* 0x20000018ff1a7230 */ /* 0x100fe40000004100 */
[-C--:B------:R-:W-:Y:S01]  /*f290*/  FMUL.FTZ R58, R35, R45.reuse ;  /* 0x0000002d233a7220 */ /* 0x080fe20000410000 */
[----:B------:R-:W-:Y:S02]  /*f2a0*/  HADD2.F32 R24, -RZ, R24.H1_H1 ;  /* 0x30000018ff187230 */ /* 0x000fe40000004100 */
[C---:B------:R-:W-:Y:S01]  /*f2b0*/  FMUL.FTZ R35, R27.reuse, R46 ;  /* 0x0000002e1b237220 */ /* 0x040fe20000410000 */
        /* <DEDUP_REMOVED lines=8> */
[----:B------:R-:W-:Y:S02]  /*f340*/  F2FP.SATFINITE.E4M3.F32.PACK_AB_MERGE_C R27, R60, R57, R27 ;  /* 0x000000393c1b723e */ /* 0x000fe4000480701b */
[----:B------:R-:W-:Y:S02]  /*f350*/  F2FP.SATFINITE.E4M3.F32.PACK_AB_MERGE_C R33, R32, R33, R48 ;  /* 0x000000212021723e */ /* 0x000fe40004807030 */
[----:B------:R-:W-:Y:S02]  /*f360*/  F2FP.SATFINITE.E4M3.F32.PACK_AB_MERGE_C R24, R74, R49, R24 ;  /* 0x000000314a18723e */ /* 0x000fe40004807018 */
[----:B------:R-:W-:-:S02]  /*f370*/  F2FP.SATFINITE.E4M3.F32.PACK_AB_MERGE_C R26, R26, R69, R73 ;  /* 0x000000451a1a723e */ /* 0x000fc40004807049 */
[----:B------:R-:W-:Y:S02]  /*f380*/  F2FP.SATFINITE.E4M3.F32.PACK_AB_MERGE_C R35, R61, R50, R35 ;  /* 0x000000323d23723e */ /* 0x000fe40004807023 */
[----:B------:R-:W-:Y:S01]  /*f390*/  F2FP.SATFINITE.E4M3.F32.PACK_AB_MERGE_C R32, R71, R72, R54 ;  /* 0x000000484720723e */ /* 0x000fe20004807036 */
[----:B------:R1:W-:Y:S01]  /*f3a0*/  STS.128 [R213+0x18000], R24 ;  /* 0x01800018d5007388 */ /* 0x0003e20000000c00 */
[----:B------:R-:W-:-:S05]  /*f3b0*/  F2FP.SATFINITE.E4M3.F32.PACK_AB_MERGE_C R34, R45, R58, R68 ;  /* 0x0000003a2d22723e */ /* 0x000fca0004807044 */
[----:B------:R1:W-:Y:S02]  /*f3c0*/  STS.128 [R53+0x18000], R32 ;  /* 0x0180002035007388 */ /* 0x0003e40000000c00 */
.L_x_1905:
[----:B------:R-:W-:Y:S05]  /*f3d0*/  BSYNC B1 ;  /* 0x0000000000017941 */ /* 0x000fea0003800000 */
.L_x_1904:
[----:B------:R-:W-:Y:S04]  /*f3e0*/  BSSY B1, `(.L_x_1906) ;  /* 0x00000fa000017945 */ /* 0x000fe80003800000 */
[----:B------:R-:W-:Y:S05]  /*f3f0*/  @P2 BRA `(.L_x_1907) ;  /* 0x0000000c00e02947 */ /* 0x000fea0003800000 */
[----:B------:R-:W2:Y:S01]  /*f400*/  LDL R71, [R1+0x80] ;  /* 0x0000800001477983 */ /* 0x000ea20000100800 */
[----:B01---5:R-:W-:Y:S02]  /*f410*/  SHF.R.U32.HI R25, RZ, 0x8, R28 ;  /* 0x00000008ff197819 */ /* 0x023fe4000001161c */
[----:B------:R-:W-:Y:S02]  /*f420*/  LOP3.LUT R24, R28, 0xff, RZ, 0xc0, !PT ;  /* 0x000000ff1c187812 */ /* 0x000fe400078ec0ff */
[----:B------:R-:W-:Y:S02]  /*f430*/  SHF.R.U32.HI R33, RZ, 0x8, R30 ;  /* 0x00000008ff217819 */ /* 0x000fe4000001161e */
[----:B------:R-:W-:Y:S02]  /*f440*/  LOP3.LUT R25, R25, 0xff, RZ, 0xc0, !PT ;  /* 0x000000ff19197812 */ /* 0x000fe400078ec0ff */
[----:B------:R-:W-:Y:S02]  /*f450*/  LEA.HI R34, R3, R0, RZ, 0x1c ;  /* 0x0000000003227211 */ /* 0x000fe400078fe0ff */
[----:B------:R-:W-:-:S02]  /*f460*/  LOP3.LUT R32, R30, 0xff, RZ, 0xc0, !PT ;  /* 0x000000ff1e207812 */ /* 0x000fc400078ec0ff */
[----:B------:R-:W-:Y:S02]  /*f470*/  LOP3.LUT R33, R33, 0xff, RZ, 0xc0, !PT ;  /* 0x000000ff21217812 */ /* 0x000fe400078ec0ff */
[----:B------:R-:W-:Y:S01]  /*f480*/  PRMT R45, R25, 0x7604, R24 ;  /* 0x00007604192d7816 */ /* 0x000fe20000000018 */
[----:B------:R-:W-:Y:S01]  /*f490*/  IMAD.SHL.U32 R24, R34, 0x10, RZ ;  /* 0x0000001022187824 */ /* 0x000fe200078e00ff */
[----:B------:R-:W-:Y:S02]  /*f4a0*/  SHF.R.S32.HI R25, RZ, 0x1f, R34 ;  /* 0x0000001fff197819 */ /* 0x000fe40000011422 */
[----:B------:R-:W-:Y:S02]  /*f4b0*/  PRMT R49, R33, 0x7604, R32 ;  /* 0x0000760421317816 */ /* 0x000fe40000000020 */
[----:B------:R-:W-:Y:S02]  /*f4c0*/  LEA.HI R33, R25, R34, RZ, 0x3 ;  /* 0x0000002219217211 */ /* 0x000fe400078f18ff */
[----:B------:R-:W-:-:S02]  /*f4d0*/  SHF.R.U32.HI R27, RZ, 0x8, R29 ;  /* 0x00000008ff1b7819 */ /* 0x000fc4000001161d */
[----:B------:R-:W-:Y:S01]  /*f4e0*/  LOP3.LUT R24, R209, 0x70, R24, 0xf8, !PT ;  /* 0x00000070d1187812 */ /* 0x000fe200078ef818 */
[----:B------:R-:W-:Y:S01]  /*f4f0*/  IMAD.SHL.U32 R34, R33, 0x800, RZ ;  /* 0x0000080021227824 */ /* 0x000fe200078e00ff */
[----:B------:R-:W-:Y:S02]  /*f500*/  SHF.R.U32.HI R35, RZ, 0x3, R209 ;  /* 0x00000003ff237819 */ /* 0x000fe400000116d1 */
[----:B------:R-:W-:Y:S02]  /*f510*/  LOP3.LUT R26, R29, 0xff, RZ, 0xc0, !PT ;  /* 0x000000ff1d1a7812 */ /* 0x000fe400078ec0ff */
[----:B------:R-:W-:Y:S02]  /*f520*/  LOP3.LUT R27, R27, 0xff, RZ, 0xc0, !PT ;  /* 0x000000ff1b1b7812 */ /* 0x000fe400078ec0ff */
[----:B------:R-:W-:Y:S02]  /*f530*/  LOP3.LUT R33, R24, R35, RZ, 0x3c, !PT ;  /* 0x0000002318217212 */ /* 0x000fe400078e3cff */
[----:B------:R-:W-:-:S02]  /*f540*/  LOP3.LUT R34, R34, 0xffffc000, RZ, 0xc0, !PT ;  /* 0xffffc00022227812 */ /* 0x000fc400078ec0ff */
[----:B------:R-:W-:Y:S02]  /*f550*/  PRMT R46, R27, 0x7604, R26 ;  /* 0x000076041b2e7816 */ /* 0x000fe4000000001a */
[----:B------:R-:W-:Y:S02]  /*f560*/  SHF.R.U32.HI R26, RZ, 0x8, R31 ;  /* 0x00000008ff1a7819 */ /* 0x000fe4000001161f */
[----:B------:R-:W-:Y:S02]  /*f570*/  SHF.R.U32.HI R32, RZ, 0x8, R4 ;  /* 0x00000008ff207819 */ /* 0x000fe40000011604 */
[----:B------:R-:W-:Y:S02]  /*f580*/  IADD3 R33, R33, R34, R212 ;  /* 0x0000002221217210 */ /* 0x000fe40007ffe0d4 */
[----:B------:R-:W-:Y:S02]  /*f590*/  LOP3.LUT R25, R31, 0xff, RZ, 0xc0, !PT ;  /* 0x000000ff1f197812 */ /* 0x000fe400078ec0ff */
[----:B------:R-:W-:Y:S01]  /*f5a0*/  LOP3.LUT R27, R4, 0xff, RZ, 0xc0, !PT ;  /* 0x000000ff041b7812 */ /* 0x000fe200078ec0ff */
[----:B------:R-:W-:Y:S01]  /*f5b0*/  IMAD.IADD R44, R22, 0x1, R33 ;  /* 0x00000001162c7824 */ /* 0x000fe200078e0221 */
[----:B------:R-:W-:-:S02]  /*f5c0*/  LOP3.LUT R26, R26, 0xff, RZ, 0xc0, !PT ;  /* 0x000000ff1a1a7812 */ /* 0x000fc400078ec0ff */
[----:B------:R-:W-:Y:S02]  /*f5d0*/  LOP3.LUT R32, R32, 0xff, RZ, 0xc0, !PT ;  /* 0x000000ff20207812 */ /* 0x000fe400078ec0ff */
[----:B------:R-:W-:Y:S02]  /*f5e0*/  PRMT R48, R26, 0x7604, R25 ;  /* 0x000076041a307816 */ /* 0x000fe40000000019 */
[----:B------:R-:W-:Y:S02]  /*f5f0*/  PRMT R55, R32, 0x7604, R27 ;  /* 0x0000760420377816 */ /* 0x000fe4000000001b */
[----:B------:R-:W0:Y:S01]  /*f600*/  LDS.128 R32, [R44+0x18000] ;  /* 0x018000002c207984 */ /* 0x000e220000000c00 */
[----:B------:R-:W-:Y:S02]  /*f610*/  SHF.R.U32.HI R50, RZ, 0x8, R5 ;  /* 0x00000008ff327819 */ /* 0x000fe40000011605 */
[----:B------:R-:W-:Y:S02]  /*f620*/  SHF.R.U32.HI R53, RZ, 0x8, R6 ;  /* 0x00000008ff357819 */ /* 0x000fe40000011606 */
[----:B------:R-:W-:-:S02]  /*f630*/  LOP3.LUT R47, R5, 0xff, RZ, 0xc0, !PT ;  /* 0x000000ff052f7812 */ /* 0x000fc400078ec0ff */
[----:B------:R-:W-:Y:S02]  /*f640*/  LOP3.LUT R50, R50, 0xff, RZ, 0xc0, !PT ;  /* 0x000000ff32327812 */ /* 0x000fe400078ec0ff */
[----:B------:R-:W-:Y:S02]  /*f650*/  LOP3.LUT R51, R6, 0xff, RZ, 0xc0, !PT ;  /* 0x000000ff06337812 */ /* 0x000fe400078ec0ff */
[----:B------:R-:W-:Y:S02]  /*f660*/  LOP3.LUT R54, R53, 0xff, RZ, 0xc0, !PT ;  /* 0x000000ff35367812 */ /* 0x000fe400078ec0ff */
[----:B------:R-:W-:Y:S02]  /*f670*/  SHF.R.U32.HI R57, RZ, 0x8, R7 ;  /* 0x00000008ff397819 */ /* 0x000fe40000011607 */
[----:B------:R-:W-:Y:S02]  /*f680*/  PRMT R50, R50, 0x7604, R47 ;  /* 0x0000760432327816 */ /* 0x000fe4000000002f */
[----:B------:R-:W-:-:S02]  /*f690*/  SHF.R.U32.HI R47, RZ, 0x10, R29 ;  /* 0x00000010ff2f7819 */ /* 0x000fc4000001161d */
[----:B------:R-:W-:Y:S02]  /*f6a0*/  PRMT R59, R54, 0x7604, R51 ;  /* 0x00007604363b7816 */ /* 0x000fe40000000033 */
[----:B------:R-:W-:Y:S01]  /*f6b0*/  LOP3.LUT R53, R57, 0xff, RZ, 0xc0, !PT ;  /* 0x000000ff39357812 */ /* 0x000fe200078ec0ff */
[----:B------:R-:W-:Y:S01]  /*f6c0*/  IMAD.U32 R47, R47, 0x10000, RZ ;  /* 0x000100002f2f7824 */ /* 0x000fe200078e00ff */
[----:B------:R-:W-:Y:S02]  /*f6d0*/  SHF.R.U32.HI R51, RZ, 0x10, R31 ;  /* 0x00000010ff337819 */ /* 0x000fe4000001161f */
[----:B------:R-:W-:Y:S02]  /*f6e0*/  SHF.R.U32.HI R57, RZ, 0x10, R5 ;  /* 0x00000010ff397819 */ /* 0x000fe40000011605 */
[----:B------:R-:W-:Y:S01]  /*f6f0*/  LOP3.LUT R56, R7, 0xff, RZ, 0xc0, !PT ;  /* 0x000000ff07387812 */ /* 0x000fe200078ec0ff */
[----:B------:R-:W-:Y:S01]  /*f700*/  IMAD.U32 R51, R51, 0x10000, RZ ;  /* 0x0001000033337824 */ /* 0x000fe200078e00ff */
[----:B------:R-:W-:-:S02]  /*f710*/  SHF.L.U32 R57, R57, 0x10, RZ ;  /* 0x0000001039397819 */ /* 0x000fc400000006ff */
[----:B------:R-:W-:Y:S02]  /*f720*/  SHF.R.U32.HI R61, RZ, 0x10, R7 ;  /* 0x00000010ff3d7819 */ /* 0x000fe40000011607 */
[----:B------:R-:W-:Y:S02]  /*f730*/  LOP3.LUT R47, R46, 0xff0000, R47, 0xf8, !PT ;  /* 0x00ff00002e2f7812 */ /* 0x000fe400078ef82f */
[----:B------:R-:W-:Y:S01]  /*f740*/  PRMT R56, R53, 0x7604, R56 ;  /* 0x0000760435387816 */ /* 0x000fe20000000038 */
[----:B------:R-:W-:Y:S01]  /*f750*/  IMAD.U32 R61, R61, 0x10000, RZ ;  /* 0x000100003d3d7824 */ /* 0x000fe200078e00ff */
        /* <DEDUP_REMOVED lines=9> */
[----:B------:R-:W-:Y:S02]  /*f7f0*/  LOP3.LUT R29, R55, 0xff0000, R4, 0xf8, !PT ;  /* 0x00ff0000371d7812 */ /* 0x000fe400078ef804 */
[----:B------:R-:W-:Y:S02]  /*f800*/  LOP3.LUT R28, R49, 0xff000000, R30, 0xf8, !PT ;  /* 0xff000000311c7812 */ /* 0x000fe400078ef81e */
[----:B------:R-:W-:Y:S02]  /*f810*/  F2FP.F16.E4M3.UNPACK_B R60, R59 ;  /* 0x0000003bff3c723e */ /* 0x000fe400020006ff */
[----:B0-----:R-:W-:Y:S02]  /*f820*/  F2FP.F16.E4M3.UNPACK_B R48, R33 ;  /* 0x00000021ff30723e */ /* 0x001fe400020006ff */
[----:B------:R-:W-:Y:S02]  /*f830*/  LOP3.LUT R58, R53, 0xff000000, R31, 0xf8, !PT ;  /* 0xff000000353a7812 */ /* 0x000fe400078ef81f */
[----:B------:R-:W-:-:S02]  /*f840*/  LOP3.LUT R29, R29, 0xff000000, R4, 0xf8, !PT ;  /* 0xff0000001d1d7812 */ /* 0x000fc400078ef804 */
[----:B------:R-:W-:Y:S01]  /*f850*/  LOP3.LUT R4, R47, 0xff000000, R6, 0xf8, !PT ;  /* 0xff0000002f047812 */ /* 0x000fe200078ef806 */
[----:B------:R-:W-:Y:S01]  /*f860*/  HADD2.F32 R6, -RZ, R48.H0_H0 ;  /* 0x20000030ff067230 */ /* 0x000fe20000004100 */
[----:B------:R-:W-:Y:S01]  /*f870*/  LOP3.LUT R62, R61, 0xff000000, R7, 0xf8, !PT ;  /* 0xff0000003d3e7812 */ /* 0x000fe200078ef807 */
[----:B------:R-:W-:Y:S01]  /*f880*/  HADD2.F32 R61, -RZ, R60.H0_H0 ;  /* 0x2000003cff3d7230 */ /* 0x000fe20000004100 */
[-C--:B------:R-:W-:Y:S01]  /*f890*/  F2FP.F16.E4M3.UNPACK_B R30, R32.reuse ;  /* 0x00000020ff1e723e */ /* 0x080fe200020006ff */
[----:B------:R-:W-:Y:S01]  /*f8a0*/  HADD2.F32 R48, -RZ, R48.H1_H1 ;  /* 0x30000030ff307230 */ /* 0x000fe20000004100 */
[----:B------:R-:W-:Y:S02]  /*f8b0*/  F2FP.F16.E4M3.UNPACK_B R53, R32.H1 ;  /* 0x00000020ff35723e */ /* 0x000fe400030006ff */
[----:B------:R-:W-:Y:S01]  /*f8c0*/  F2FP.F16.E4M3.UNPACK_B R50, R33.H1 ;  /* 0x00000021ff32723e */ /* 0x000fe200030006ff */
[----:B------:R-:W-:Y:S01]  /*f8d0*/  FMUL.FTZ R32, R6, R61 ;  /* 0x0000003d06207220 */ /* 0x000fe20000410000 */
[----:B------:R-:W-:-:S02]  /*f8e0*/  F2FP.F16.E4M3.UNPACK_B R59, R59.H1 ;  /* 0x0000003bff3b723e */ /* 0x000fc400030006ff */
[-C--:B------:R-:W-:Y:S02]  /*f8f0*/  F2FP.F16.E4M3.UNPACK_B R55, R35.reuse ;  /* 0x00000023ff37723e */ /* 0x080fe400020006ff */
[----:B------:R-:W-:Y:S02]  /*f900*/  F2FP.F16.E4M3.UNPACK_B R57, R35.H1 ;  /* 0x00000023ff39723e */ /* 0x000fe400030006ff */
[-C--:B------:R-:W-:Y:S02]  /*f910*/  F2FP.F16.E4M3.UNPACK_B R7, R34.reuse ;  /* 0x00000022ff07723e */ /* 0x080fe400020006ff */
[----:B------:R-:W-:Y:S01]  /*f920*/  F2FP.F16.E4M3.UNPACK_B R34, R34.H1 ;  /* 0x00000022ff22723e */ /* 0x000fe200030006ff */
[----:B--2---:R-:W0:Y:S02]  /*f930*/  LDS.128 R24, [R71+0x18000] ;  /* 0x0180000047187984 */ /* 0x004e240000000c00 */
[-C--:B0-----:R-:W-:Y:S02]  /*f940*/  F2FP.F16.E4M3.UNPACK_B R49, R27.reuse ;  /* 0x0000001bff31723e */ /* 0x081fe400020006ff */
[----:B------:R-:W-:-:S02]  /*f950*/  F2FP.F16.E4M3.UNPACK_B R56, R27.H1 ;  /* 0x0000001bff38723e */ /* 0x000fc400030006ff */
[-C--:B------:R-:W-:Y:S02]  /*f960*/  F2FP.F16.E4M3.UNPACK_B R27, R24.reuse ;  /* 0x00000018ff1b723e */ /* 0x080fe400020006ff */
[----:B------:R-:W-:Y:S02]  /*f970*/  F2FP.F16.E4M3.UNPACK_B R46, R24.H1 ;  /* 0x00000018ff2e723e */ /* 0x000fe400030006ff */
[----:B------:R-:W-:Y:S02]  /*f980*/  F2FP.F16.E4M3.UNPACK_B R24, R51 ;  /* 0x00000033ff18723e */ /* 0x000fe400020006ff */
[-C--:B------:R-:W-:Y:S02]  /*f990*/  F2FP.F16.E4M3.UNPACK_B R31, R25.reuse ;  /* 0x00000019ff1f723e */ /* 0x080fe400020006ff */
[----:B------:R-:W-:Y:S01]  /*f9a0*/  F2FP.F16.E4M3.UNPACK_B R47, R25.H1 ;  /* 0x00000019ff2f723e */ /* 0x000fe200030006ff */
[--C-:B------:R-:W-:Y:S01]  /*f9b0*/  HADD2.F32 R54, -RZ, R24.reuse.H0_H0 ;  /* 0x20000018ff367230 */ /* 0x100fe20000004100 */
[----:B------:R-:W-:Y:S01]  /*f9c0*/  F2FP.F16.E4M3.UNPACK_B R51, R51.H1 ;  /* 0x00000033ff33723e */ /* 0x000fe200030006ff */
[----:B------:R-:W-:Y:S01]  /*f9d0*/  HADD2.F32 R25, -RZ, R31.H0_H0 ;  /* 0x2000001fff197230 */ /* 0x000fe20000004100 */
[----:B------:R-:W-:Y:S01]  /*f9e0*/  F2FP.F16.E4M3.UNPACK_B R5, R26 ;  /* 0x0000001aff05723e */ /* 0x000fe200020006ff */
[----:B------:R-:W-:-:S02]  /*f9f0*/  HADD2.F32 R35, -RZ, R24.H1_H1 ;  /* 0x30000018ff237230 */ /* 0x000fc40000004100 */
[-C--:B------:R-:W-:Y:S01]  /*fa00*/  FMUL.FTZ R64, R6, R54.reuse ;  /* 0x0000003606407220 */ /* 0x080fe20000410000 */
[----:B------:R-:W-:Y:S02]  /*fa10*/  HADD2.F32 R24, -RZ, R31.H1_H1 ;  /* 0x3000001fff187230 */ /* 0x000fe40000004100 */
[C---:B------:R-:W-:Y:S01]  /*fa20*/  FFMA.FTZ R6, R25.reuse, R54, -R32 ;  /* 0x0000003619067223 */ /* 0x040fe20000010820 */
[----:B------:R-:W-:Y:S02]  /*fa30*/  HADD2.F32 R54, -RZ, R59.H0_H0 ;  /* 0x2000003bff367230 */ /* 0x000fe40000004100 */
[----:B------:R-:W-:Y:S01]  /*fa40*/  FFMA.FTZ R25, R25, R61, R64 ;  /* 0x0000003d19197223 */ /* 0x000fe20000010040 */
[----:B------:R-:W-:Y:S01]  /*fa50*/  HADD2.F32 R31, -RZ, R50.H0_H0 ;  /* 0x20000032ff1f7230 */ /* 0x000fe20000004100 */
[----:B------:R-:W-:Y:S01]  /*fa60*/  F2FP.F16.E4M3.UNPACK_B R26, R26.H1 ;  /* 0x0000001aff1a723e */ /* 0x000fe200030006ff */
[----:B------:R-:W-:Y:S02]  /*fa70*/  HADD2.F32 R32, -RZ, R51.H0_H0 ;  /* 0x20000033ff207230 */ /* 0x000fe40000004100 */
[----:B------:R-:W-:-:S02]  /*fa80*/  HADD2.F32 R61, -RZ, R60.H1_H1 ;  /* 0x3000003cff3d7230 */ /* 0x000fc40000004100 */
[C---:B------:R-:W-:Y:S01]  /*fa90*/  FMUL.FTZ R60, R31.reuse, R54 ;  /* 0x000000361f3c7220 */ /* 0x040fe20000410000 */
[----:B------:R-:W-:Y:S02]  /*faa0*/  HADD2.F32 R33, -RZ, R47.H0_H0 ;  /* 0x2000002fff217230 */ /* 0x000fe40000004100 */
[-C--:B------:R-:W-:Y:S01]  /*fab0*/  FMUL.FTZ R65, R31, R32.reuse ;  /* 0x000000201f417220 */ /* 0x080fe20000410000 */
[----:B------:R-:W-:Y:S02]  /*fac0*/  HADD2.F32 R59, -RZ, R59.H1_H1 ;  /* 0x3000003bff3b7230 */ /* 0x000fe40000004100 */
[C---:B------:R-:W-:Y:S01]  /*fad0*/  FMUL.FTZ R63, R48.reuse, R61 ;  /* 0x0000003d303f7220 */ /* 0x040fe20000410000 */
[-C--:B------:R-:W-:Y:S01]  /*fae0*/  FMUL.FTZ R48, R48, R35.reuse ;  /* 0x0000002330307220 */ /* 0x080fe20000410000 */
[C---:B------:R-:W-:Y:S01]  /*faf0*/  FFMA.FTZ R32, R33.reuse, R32, -R60 ;  /* 0x0000002021207223 */ /* 0x040fe2000001083c */
[----:B------:R-:W-:Y:S01]  /*fb00*/  FFMA.FTZ R33, R33, R54, R65 ;  /* 0x0000003621217223 */ /* 0x000fe20000010041 */
[C---:B------:R-:W-:Y:S01]  /*fb10*/  FFMA.FTZ R31, R24.reuse, R35, -R63 ;  /* 0x00000023181f7223 */ /* 0x040fe2000001083f */
[----:B------:R-:W-:Y:S01]  /*fb20*/  F2FP.F16.E4M3.UNPACK_B R54, R58 ;  /* 0x0000003aff36723e */ /* 0x000fe200020006ff */
[----:B------:R-:W-:Y:S01]  /*fb30*/  FFMA.FTZ R24, R24, R61, R48 ;  /* 0x0000003d18187223 */ /* 0x000fe20000010030 */
[----:B------:R-:W-:Y:S01]  /*fb40*/  F2FP.F16.E4M3.UNPACK_B R61, R62 ;  /* 0x0000003eff3d723e */ /* 0x000fe200020006ff */
[----:B------:R-:W-:Y:S01]  /*fb50*/  HADD2.F32 R50, -RZ, R50.H1_H1 ;  /* 0x30000032ff327230 */ /* 0x000fe20000004100 */
[----:B------:R-:W-:Y:S01]  /*fb60*/  F2FP.F16.E4M3.UNPACK_B R58, R58.H1 ;  /* 0x0000003aff3a723e */ /* 0x000fe200030006ff */
[----:B------:R-:W-:-:S02]  /*fb70*/  HADD2.F32 R48, -RZ, R51.H1_H1 ;  /* 0x30000033ff307230 */ /* 0x000fc40000004100 */
[----:B------:R-:W-:Y:S02]  /*fb80*/  HADD2.F32 R35, -RZ, R55.H0_H0 ;  /* 0x20000037ff237230 */ /* 0x000fe40000004100 */
[C---:B------:R-:W-:Y:S01]  /*fb90*/  FMUL.FTZ R66, R50.reuse, R59 ;  /* 0x0000003b32427220 */ /* 0x040fe20000410000 */
[----:B------:R-:W-:Y:S02]  /*fba0*/  HADD2.F32 R60, -RZ, R54.H0_H0 ;  /* 0x20000036ff3c7230 */ /* 0x000fe40000004100 */
[----:B------:R-:W-:Y:S01]  /*fbb0*/  FMUL.FTZ R50, R50, R48 ;  /* 0x0000003032327220 */ /* 0x000fe20000410000 */
[----:B------:R-:W-:Y:S02]  /*fbc0*/  HADD2.F32 R64, -RZ, R61.H0_H0 ;  /* 0x2000003dff407230 */ /* 0x000fe40000004100 */
[----:B------:R-:W-:Y:S02]  /*fbd0*/  HADD2.F32 R47, -RZ, R47.H1_H1 ;  /* 0x3000002fff2f7230 */ /* 0x000fe40000004100 */
[----:B------:R-:W-:Y:S01]  /*fbe0*/  FMUL.FTZ R63, R35, R60 ;  /* 0x0000003c233f7220 */ /* 0x000fe20000410000 */
[----:B------:R-:W-:-:S02]  /*fbf0*/  HADD2.F32 R51, -RZ, R49.H0_H0 ;  /* 0x20000031ff337230 */ /* 0x000fc40000004100 */
[----:B------:R-:W-:Y:S01]  /*fc00*/  FMUL.FTZ R68, R35, R64 ;  /* 0x0000004023447220 */ /* 0x000fe20000410000 */
[----:B------:R-:W-:Y:S02]  /*fc10*/  HADD2.F32 R61, -RZ, R61.H1_H1 ;  /* 0x3000003dff3d7230 */ /* 0x000fe40000004100 */
[C---:B------:R-:W-:Y:S01]  /*fc20*/  FFMA.FTZ R35, R47.reuse, R48, -R66 ;  /* 0x000000302f237223 */ /* 0x040fe20000010842 */
[----:B------:R-:W-:Y:S01]  /*fc30*/  FFMA.FTZ R50, R47, R59, R50 ;  /* 0x0000003b2f327223 */ /* 0x000fe20000010032 */
[C---:B------:R-:W-:Y:S01]  /*fc40*/  FFMA.FTZ R47, R51.reuse, R64, R63 ;  /* 0x00000040332f7223 */ /* 0x040fe2000001003f */
[----:B------:R-:W-:Y:S01]  /*fc50*/  F2FP.F16.E4M3.UNPACK_B R64, R62.H1 ;  /* 0x0000003eff40723e */ /* 0x000fe200030006ff */
[----:B------:R-:W-:Y:S02]  /*fc60*/  HADD2.F32 R59, -RZ, R54.H1_H1 ;  /* 0x30000036ff3b7230 */ /* 0x000fe40000004100 */
[----:B------:R-:W-:Y:S01]  /*fc70*/  FFMA.FTZ R48, R51, R60, -R68 ;  /* 0x0000003c33307223 */ /* 0x000fe20000010844 */
[----:B------:R-:W-:Y:S01]  /*fc80*/  HADD2.F32 R54, -RZ, R49.H1_H1 ;  /* 0x30000031ff367230 */ /* 0x000fe20000004100 */
[----:B------:R-:W-:Y:S01]  /*fc90*/  F2FP.SATFINITE.E4M3.F32.PACK_AB_MERGE_C R33, R50, R33, RZ ;  /* 0x000000213221723e */ /* 0x000fe200048070ff */
[----:B------:R-:W-:-:S02]  /*fca0*/  HADD2.F32 R49, -RZ, R55.H1_H1 ;  /* 0x30000037ff317230 */ /* 0x000fc40000004100 */
[----:B------:R-:W-:Y:S01]  /*fcb0*/  HADD2.F32 R62, -RZ, R64.H0_H0 ;  /* 0x20000040ff3e7230 */ /* 0x000fe20000004100 */
[----:B------:R-:W-:Y:S01]  /*fcc0*/  F2FP.SATFINITE.E4M3.F32.PACK_AB_MERGE_C R25, R24, R25, R33 ;  /* 0x000000191819723e */ /* 0x000fe20004807021 */
[----:B------:R-:W-:Y:S02]  /*fcd0*/  HADD2.F32 R51, -RZ, R57.H0_H0 ;  /* 0x20000039ff337230 */ /* 0x000fe40000004100 */
[C---:B------:R-:W-:Y:S01]  /*fce0*/  FMUL.FTZ R63, R49.reuse, R61 ;  /* 0x0000003d313f7220 */ /* 0x040fe20000410000 */
[----:B------:R-:W-:Y:S02]  /*fcf0*/  HADD2.F32 R60, -RZ, R58.H0_H0 ;  /* 0x2000003aff3c7230 */ /* 0x000fe40000004100 */
[-C--:B------:R-:W-:Y:S01]  /*fd00*/  FMUL.FTZ R66, R49, R59.reuse ;  /* 0x0000003b31427220 */ /* 0x080fe20000410000 */
[----:B------:R-:W-:Y:S02]  /*fd10*/  HADD2.F32 R55, -RZ, R56.H0_H0 ;  /* 0x20000038ff377230 */ /* 0x000fe40000004100 */
[C---:B------:R-:W-:Y:S01]  /*fd20*/  FMUL.FTZ R68, R51.reuse, R62 ;  /* 0x0000003e33447220 */ /* 0x040fe20000410000 */
[----:B------:R-:W-:Y:S01]  /*fd30*/  FFMA.FTZ R49, R54, R59, -R63 ;  /* 0x0000003b36317223 */ /* 0x000fe2000001083f */
[-C--:B------:R-:W-:Y:S01]  /*fd40*/  FMUL.FTZ R65, R51, R60.reuse ;  /* 0x0000003c33417220 */ /* 0x080fe20000410000 */
[----:B------:R-:W-:Y:S01]  /*fd50*/  F2FP.F16.E4M3.UNPACK_B R63, R29.H1 ;  /* 0x0000001dff3f723e */ /* 0x000fe200030006ff */
[C---:B------:R-:W-:Y:S01]  /*fd60*/  FFMA.FTZ R51, R55.reuse, R60, -R68 ;  /* 0x0000003c37337223 */ /* 0x040fe20000010844 */
[----:B------:R-:W-:Y:S01]  /*fd70*/  F2FP.F16.E4M3.UNPACK_B R60, R45.H1 ;  /* 0x0000002dff3c723e */ /* 0x000fe200030006ff */
[----:B------:R-:W-:Y:S01]  /*fd80*/  FFMA.FTZ R55, R55, R62, R65 ;  /* 0x0000003e37377223 */ /* 0x000fe20000010041 */
[----:B------:R-:W-:-:S02]  /*fd90*/  HADD2.F32 R62, -RZ, R58.H1_H1 ;  /* 0x3000003aff3e7230 */ /* 0x000fc40000004100 */
[----:B------:R-:W-:Y:S01]  /*fda0*/  FFMA.FTZ R54, R54, R61, R66 ;  /* 0x0000003d36367223 */ /* 0x000fe20000010042 */
[----:B------:R-:W-:Y:S02]  /*fdb0*/  HADD2.F32 R65, -RZ, R64.H1_H1 ;  /* 0x30000040ff417230 */ /* 0x000fe40000004100 */
[----:B------:R-:W-:Y:S02]  /*fdc0*/  HADD2.F32 R58, -RZ, R56.H1_H1 ;  /* 0x30000038ff3a7230 */ /* 0x000fe40000004100 */
[----:B------:R-:W-:Y:S02]  /*fdd0*/  HADD2.F32 R64, -RZ, R63.H0_H0 ;  /* 0x2000003fff407230 */ /* 0x000fe40000004100 */
[----:B------:R-:W-:Y:S02]  /*fde0*/  HADD2.F32 R56, -RZ, R53.H0_H0 ;  /* 0x20000035ff387230 */ /* 0x000fe40000004100 */
[----:B------:R-:W-:Y:S02]  /*fdf0*/  HADD2.F32 R57, -RZ, R57.H1_H1 ;  /* 0x30000039ff397230 */ /* 0x000fe40000004100 */
[----:B------:R-:W-:-:S02]  /*fe00*/  HADD2.F32 R61, -RZ, R60.H0_H0 ;  /* 0x2000003cff3d7230 */ /* 0x000fc40000004100 */
[C---:B------:R-:W-:Y:S01]  /*fe10*/  FMUL.FTZ R66, R56.reuse, R64 ;  /* 0x0000004038427220 */ /* 0x040fe20000410000 */
[----:B------:R-:W-:Y:S02]  /*fe20*/  HADD2.F32 R59, -RZ, R46.H0_H0 ;  /* 0x2000002eff3b7230 */ /* 0x000fe40000004100 */
[C---:B------:R-:W-:Y:S01]  /*fe30*/  FMUL.FTZ R69, R57.reuse, R65 ;  /* 0x0000004139457220 */ /* 0x040fe20000410000 */
[-C--:B------:R-:W-:Y:S01]  /*fe40*/  FMUL.FTZ R68, R57, R62.reuse ;  /* 0x0000003e39447220 */ /* 0x080fe20000410000 */
[-C--:B------:R-:W-:Y:S01]  /*fe50*/  FMUL.FTZ R67, R56, R61.reuse ;  /* 0x0000003d38437220 */ /* 0x080fe20000410000 */
[----:B------:R-:W-:Y:S02]  /*fe60*/  HADD2.F32 R63, -RZ, R63.H1_H1 ;  /* 0x3000003fff3f7230 */ /* 0x000fe40000004100 */
[----:B------:R-:W-:Y:S01]  /*fe70*/  FFMA.FTZ R57, R59, R61, -R66 ;  /* 0x0000003d3b397223 */ /* 0x000fe20000010842 */
[----:B------:R-:W-:Y:S01]  /*fe80*/  FFMA.FTZ R56, R58, R62, -R69 ;  /* 0x0000003e3a387223 */ /* 0x000fe20000010845 */
[----:B------:R-:W-:Y:S01]  /*fe90*/  HADD2.F32 R53, -RZ, R53.H1_H1 ;  /* 0x30000035ff357230 */ /* 0x000fe20000004100 */
[----:B------:R-:W-:Y:S01]  /*fea0*/  F2FP.F16.E4M3.UNPACK_B R62, R29 ;  /* 0x0000001dff3e723e */ /* 0x000fe200020006ff */
[----:B------:R-:W-:-:S02]  /*feb0*/  HADD2.F32 R61, -RZ, R60.H1_H1 ;  /* 0x3000003cff3d7230 */ /* 0x000fc40000004100 */
[----:B------:R-:W-:Y:S01]  /*fec0*/  FFMA.FTZ R59, R59, R64, R67 ;  /* 0x000000403b3b7223 */ /* 0x000fe20000010043 */
[----:B------:R-:W-:Y:S01]  /*fed0*/  HADD2.F32 R46, -RZ, R46.H1_H1 ;  /* 0x3000002eff2e7230 */ /* 0x000fe20000004100 */
[----:B------:R-:W-:Y:S01]  /*fee0*/  F2FP.F16.E4M3.UNPACK_B R60, R45 ;  /* 0x0000002dff3c723e */ /* 0x000fe200020006ff */
[C---:B------:R-:W-:Y:S01]  /*fef0*/  FMUL.FTZ R29, R53.reuse, R63 ;  /* 0x0000003f351d7220 */ /* 0x040fe20000410000 */
[----:B------:R-:W-:Y:S01]  /*ff00*/  FMUL.FTZ R66, R53, R61 ;  /* 0x0000003d35427220 */ /* 0x000fe20000410000 */
[----:B------:R-:W-:Y:S02]  /*ff10*/  HADD2.F32 R64, -RZ, R62.H0_H0 ;  /* 0x2000003eff407230 */ /* 0x000fe40000004100 */
[----:B------:R-:W-:Y:S01]  /*ff20*/  FFMA.FTZ R58, R58, R65, R68 ;  /* 0x000000413a3a7223 */ /* 0x000fe20000010044 */
[----:B------:R-:W-:Y:S02]  /*ff30*/  HADD2.F32 R45, -RZ, R30.H0_H0 ;  /* 0x2000001eff2d7230 */ /* 0x000fe40000004100 */
[C---:B------:R-:W-:Y:S01]  /*ff40*/  FFMA.FTZ R72, R46.reuse, R61, -R29 ;  /* 0x0000003d2e487223 */ /* 0x040fe2000001081d */
[----:B------:R-:W-:Y:S01]  /*ff50*/  FFMA.FTZ R74, R46, R63, R66 ;  /* 0x0000003f2e4a7223 */ /* 0x000fe20000010042 */
[----:B------:R-:W-:-:S02]  /*ff60*/  HADD2.F32 R46, -RZ, R60.H0_H0 ;  /* 0x2000003cff2e7230 */ /* 0x000fc40000004100 */
[--C-:B------:R-:W-:Y:S02]  /*ff70*/  HADD2.F32 R29, -RZ, R27.reuse.H0_H0 ;  /* 0x2000001bff1d7230 */ /* 0x100fe40000004100 */
[C---:B------:R-:W-:Y:S01]  /*ff80*/  FMUL.FTZ R66, R45.reuse, R64 ;  /* 0x000000402d427220 */ /* 0x040fe20000410000 */
[----:B------:R-:W-:Y:S02]  /*ff90*/  HADD2.F32 R62, -RZ, R62.H1_H1 ;  /* 0x3000003eff3e7230 */ /* 0x000fe40000004100 */
[-C--:B------:R-:W-:Y:S01]  /*ffa0*/  FMUL.FTZ R68, R45, R46.reuse ;  /* 0x0000002e2d447220 */ /* 0x080fe20000410000 */
[----:B------:R-:W-:Y:S02]  /*ffb0*/  HADD2.F32 R30, -RZ, R30.H1_H1 ;  /* 0x3000001eff1e7230 */ /* 0x000fe40000004100 */
[----:B------:R-:W-:Y:S01]  /*ffc0*/  FFMA.FTZ R66, R29, R46, -R66 ;  /* 0x0000002e1d427223 */ /* 0x000fe20000010842 */
[----:B------:R-:W-:Y:S01]  /*ffd0*/  HADD2.F32 R60, -RZ, R60.H1_H1 ;  /* 0x3000003cff3c7230 */ /* 0x000fe20000004100 */
[----:B------:R-:W-:Y:S01]  /*ffe0*/  F2FP.F16.E4M3.UNPACK_B R46, R4.H1 ;  /* 0x00000004ff2e723e */ /* 0x000fe200030006ff */
[----:B------:R-:W-:-:S02]  /*fff0*/  HADD2.F32 R27, -RZ, R27.H1_H1 ;  /* 0x3000001bff1b7230 */ /* 0x000fc40000004100 */
[C---:B------:R-:W-:Y:S01]  /*10000*/  FMUL.FTZ R70, R30.reuse, R62 ;  /* 0x0000003e1e467220 */ /* 0x040fe20000410000 */
[----:B------:R-:W-:Y:S01]  /*10010*/  F2FP.F16.E4M3.UNPACK_B R45, R28.H1 ;  /* 0x0000001cff2d723e */ /* 0x000fe200030006ff */
[----:B------:R-:W-:Y:S01]  /*10020*/  FMUL.FTZ R53, R30, R60 ;  /* 0x0000003c1e357220 */ /* 0x000fe20000410000 */
[----:B------:R-:W-:Y:S01]  /*10030*/  FFMA.FTZ R68, R29, R64, R68 ;  /* 0x000000401d447223 */ /* 0x000fe20000010044 */
[C---:B------:R-:W-:Y:S01]  /*10040*/  FFMA.FTZ R61, R27.reuse, R60, -R70 ;  /* 0x0000003c1b3d7223 */ /* 0x040fe20000010846 */
[----:B------:R-:W-:Y:S02]  /*10050*/  HADD2.F32 R60, -RZ, R46.H0_H0 ;  /* 0x2000002eff3c7230 */ /* 0x000fe40000004100 */
[----:B------:R-:W-:Y:S01]  /*10060*/  FFMA.FTZ R63, R27, R62, R53 ;  /* 0x0000003e1b3f7223 */ /* 0x000fe20000010035 */
[----:B------:R-:W-:Y:S01]  /*10070*/  HADD2.F32 R29, -RZ, R34.H0_H0 ;  /* 0x20000022ff1d7230 */ /* 0x000fe20000004100 */
[----:B------:R-:W-:Y:S01]  /*10080*/  F2FP.F16.E4M3.UNPACK_B R4, R4 ;  /* 0x00000004ff04723e */ /* 0x000fe200020006ff */
[----:B------:R-:W-:Y:S01]  /*10090*/  HADD2.F32 R30, -RZ, R45.H0_H0 ;  /* 0x2000002dff1e7230 */ /* 0x000fe20000004100 */
[----:B------:R-:W-:Y:S01]  /*100a0*/  F2FP.F16.E4M3.UNPACK_B R28, R28 ;  /* 0x0000001cff1c723e */ /* 0x000fe200020006ff */
[----:B------:R-:W-:-:S02]  /*100b0*/  HADD2.F32 R53, -RZ, R46.H1_H1 ;  /* 0x3000002eff357230 */ /* 0x000fc40000004100 */
[C---:B------:R-:W-:Y:S01]  /*100c0*/  FMUL.FTZ R62, R29.reuse, R60 ;  /* 0x0000003c1d3e7220 */ /* 0x040fe20000410000 */
[----:B------:R-:W-:Y:S02]  /*100d0*/  HADD2.F32 R34, -RZ, R34.H1_H1 ;  /* 0x30000022ff227230 */ /* 0x000fe40000004100 */
[----:B------:R-:W-:Y:S01]  /*100e0*/  FMUL.FTZ R46, R29, R30 ;  /* 0x0000001e1d2e7220 */ /* 0x000fe20000410000 */
[----:B------:R-:W-:Y:S01]  /*100f0*/  HADD2.F32 R45, -RZ, R45.H1_H1 ;  /* 0x3000002dff2d7230 */ /* 0x000fe20000004100 */
[----:B------:R-:W-:Y:S01]  /*10100*/  F2FP.SATFINITE.E4M3.F32.PACK_AB_MERGE_C R59, R74, R59, RZ ;  /* 0x0000003b4a3b723e */ /* 0x000fe200048070ff */
[--C-:B------:R-:W-:Y:S02]  /*10110*/  HADD2.F32 R27, -RZ, R26.reuse.H0_H0 ;  /* 0x2000001aff1b7230 */ /* 0x100fe40000004100 */
[C---:B------:R-:W-:Y:S01]  /*10120*/  FMUL.FTZ R29, R34.reuse, R53 ;  /* 0x00000035221d7220 */ /* 0x040fe20000410000 */
[----:B------:R-:W-:Y:S02]  /*10130*/  HADD2.F32 R26, -RZ, R26.H1_H1 ;  /* 0x3000001aff1a7230 */ /* 0x000fe40000004100 */
[-C--:B------:R-:W-:Y:S01]  /*10140*/  FMUL.FTZ R34, R34, R45.reuse ;  /* 0x0000002d22227220 */ /* 0x080fe20000410000 */
[----:B------:R-:W-:Y:S01]  /*10150*/  F2FP.SATFINITE.E4M3.F32.PACK_AB_MERGE_C R24, R63, R68, R59 ;  /* 0x000000443f18723e */ /* 0x000fe2000480703b */
[C---:B------:R-:W-:Y:S01]  /*10160*/  FFMA.FTZ R62, R27.reuse, R30, -R62 ;  /* 0x0000001e1b3e7223 */ /* 0x040fe2000001083e */
[----:B------:R-:W-:Y:S01]  /*10170*/  FFMA.FTZ R46, R27, R60, R46 ;  /* 0x0000003c1b2e7223 */ /* 0x000fe2000001002e */
[C---:B------:R-:W-:Y:S01]  /*10180*/  FFMA.FTZ R65, R26.reuse, R45, -R29 ;  /* 0x0000002d1a417223 */ /* 0x040fe2000001081d */
[----:B------:R-:W-:Y:S01]  /*10190*/  FFMA.FTZ R53, R26, R53, R34 ;  /* 0x000000351a357223 */ /* 0x000fe20000010022 */
[----:B------:R-:W-:-:S02]  /*101a0*/  HADD2.F32 R29, -RZ, R4.H0_H0 ;  /* 0x20000004ff1d7230 */ /* 0x000fc40000004100 */
[--C-:B------:R-:W-:Y:S01]  /*101b0*/  HADD2.F32 R26, -RZ, R7.reuse.H0_H0 ;  /* 0x20000007ff1a7230 */ /* 0x100fe20000004100 */
[----:B------:R-:W-:Y:S01]  /*101c0*/  F2FP.SATFINITE.E4M3.F32.PACK_AB_MERGE_C R62, R65, R62, RZ ;  /* 0x0000003e413e723e */ /* 0x000fe200048070ff */
[----:B------:R-:W-:Y:S01]  /*101d0*/  HADD2.F32 R27, -RZ, R28.H0_H0 ;  /* 0x2000001cff1b7230 */ /* 0x000fe20000004100 */
[----:B------:R-:W-:Y:S01]  /*101e0*/  F2FP.SATFINITE.E4M3.F32.PACK_AB_MERGE_C R46, R53, R46, RZ ;  /* 0x0000002e352e723e */ /* 0x000fe200048070ff */
[----:B------:R-:W-:Y:S02]  /*101f0*/  HADD2.F32 R30, -RZ, R4.H1_H1 ;  /* 0x30000004ff1e7230 */ /* 0x000fe40000004100 */
[C---:B------:R-:W-:Y:S01]  /*10200*/  FMUL.FTZ R45, R26.reuse, R29 ;  /* 0x0000001d1a2d7220 */ /* 0x040fe20000410000 */
[----:B------:R-:W-:Y:S02]  /*10210*/  HADD2.F32 R7, -RZ, R7.H1_H1 ;  /* 0x30000007ff077230 */ /* 0x000fe40000004100 */
[----:B------:R-:W-:Y:S01]  /*10220*/  FMUL.FTZ R26, R26, R27 ;  /* 0x0000001b1a1a7220 */ /* 0x000fe20000410000 */
[----:B------:R-:W-:-:S02]  /*10230*/  HADD2.F32 R28, -RZ, R28.H1_H1 ;  /* 0x3000001cff1c7230 */ /* 0x000fc40000004100 */
[--C-:B------:R-:W-:Y:S02]  /*10240*/  HADD2.F32 R4, -RZ, R5.reuse.H0_H0 ;  /* 0x20000005ff047230 */ /* 0x100fe40000004100 */
[C---:B------:R-:W-:Y:S01]  /*10250*/  FMUL.FTZ R34, R7.reuse, R30 ;  /* 0x0000001e07227220 */ /* 0x040fe20000410000 */
[----:B------:R-:W-:Y:S02]  /*10260*/  HADD2.F32 R5, -RZ, R5.H1_H1 ;  /* 0x30000005ff057230 */ /* 0x000fe40000004100 */
[-C--:B------:R-:W-:Y:S01]  /*10270*/  FMUL.FTZ R7, R7, R28.reuse ;  /* 0x0000001c07077220 */ /* 0x080fe20000410000 */
[C---:B------:R-:W-:Y:S01]  /*10280*/  FFMA.FTZ R26, R4.reuse, R29, R26 ;  /* 0x0000001d041a7223 */ /* 0x040fe2000001001a */
[----:B------:R-:W-:Y:S01]  /*10290*/  FFMA.FTZ R45, R4, R27, -R45 ;  /* 0x0000001b042d7223 */ /* 0x000fe2000001082d */
        /* <DEDUP_REMOVED lines=9> */
[----:B------:R-:W-:Y:S02]  /*10330*/  F2FP.SATFINITE.E4M3.F32.PACK_AB_MERGE_C R6, R34, R45, R62 ;  /* 0x0000002d2206723e */ /* 0x000fe4000480703e */
[----:B------:R-:W-:Y:S02]  /*10340*/  F2FP.SATFINITE.E4M3.F32.PACK_AB_MERGE_C R27, R54, R47, R27 ;  /* 0x0000002f361b723e */ /* 0x000fe4000480701b */
[----:B------:R-:W-:Y:S01]  /*10350*/  F2FP.SATFINITE.E4M3.F32.PACK_AB_MERGE_C R26, R29, R26, R46 ;  /* 0x0000001a1d1a723e */ /* 0x000fe2000480702e */
[----:B------:R2:W-:Y:S04]  /*10360*/  STS.128 [R71+0x18000], R4 ;  /* 0x0180000447007388 */ /* 0x0005e80000000c00 */
[----:B------:R2:W-:Y:S02]  /*10370*/  STS.128 [R44+0x18000], R24 ;  /* 0x018000182c007388 */ /* 0x0005e40000000c00 */
.L_x_1907:
[----:B------:R-:W-:Y:S05]  /*10380*/  BSYNC B1 ;  /* 0x0000000000017941 */ /* 0x000fea0003800000 */
.L_x_1906:
[----:B------:R-:W-:Y:S04]  /*10390*/  BSSY B1, `(.L_x_1908) ;  /* 0x0000108000017945 */ /* 0x000fe80003800000 */
[----:B------:R-:W-:Y:S05]  /*103a0*/  @P1 BRA `(.L_x_1909) ;  /* 0x0000001000181947 */ /* 0x000fea0003800000 */
[----:B------:R-:W3:Y:S01]  /*103b0*/  LDL R61, [R1+0x7c] ;  /* 0x00007c00013d7983 */ /* 0x000ee20000100800 */
[----:B--2--5:R-:W-:Y:S01]  /*103c0*/  SHF.R.S32.HI R7, RZ, 0x1f, R52 ;  /* 0x0000001fff077819 */ /* 0x024fe20000011434 */
[----:B------:R-:W-:Y:S01]  /*103d0*/  IMAD.SHL.U32 R5, R52, 0x80, RZ ;  /* 0x0000008034057824 */ /* 0x000fe200078e00ff */
[----:B01----:R-:W-:Y:S02]  /*103e0*/  LEA.HI R25, R3, R0, RZ, 0x1c ;  /* 0x0000000003197211 */ /* 0x003fe400078fe0ff */
[----:B------:R-:W-:Y:S02]  /*103f0*/  LEA.HI R52, R7, R52, RZ, 0x3 ;  /* 0x0000003407347211 */ /* 0x000fe400078f18ff */
[----:B------:R-:W-:Y:S01]  /*10400*/  SHF.R.U32.HI R7, RZ, 0x8, R21 ;  /* 0x00000008ff077819 */ /* 0x000fe20000011615 */
[----:B------:R-:W-:Y:S01]  /*10410*/  IMAD.SHL.U32 R26, R25, 0x10, RZ ;  /* 0x00000010191a7824 */ /* 0x000fe200078e00ff */
[----:B------:R-:W-:Y:S01]  /*10420*/  SHF.R.S32.HI R28, RZ, 0x1f, R25 ;  /* 0x0000001fff1c7819 */ /* 0x000fe20000011419 */
[----:B------:R-:W-:Y:S01]  /*10430*/  IMAD.SHL.U32 R52, R52, 0x80, RZ ;  /* 0x0000008034347824 */ /* 0x000fe200078e00ff */
[----:B------:R-:W-:-:S02]  /*10440*/  SHF.R.U32.HI R4, RZ, 0x8, R20 ;  /* 0x00000008ff047819 */ /* 0x000fc40000011614 */
[----:B------:R-:W-:Y:S02]  /*10450*/  LOP3.LUT R24, R21, 0xff, RZ, 0xc0, !PT ;  /* 0x000000ff15187812 */ /* 0x000fe400078ec0ff */
[----:B------:R-:W-:Y:S02]  /*10460*/  LOP3.LUT R27, R5, 0x380, RZ, 0xc0, !PT ;  /* 0x00000380051b7812 */ /* 0x000fe400078ec0ff */
[----:B------:R-:W-:Y:S02]  /*10470*/  LOP3.LUT R7, R7, 0xff, RZ, 0xc0, !PT ;  /* 0x000000ff07077812 */ /* 0x000fe400078ec0ff */
[----:B------:R-:W-:Y:S02]  /*10480*/  LEA.HI R28, R28, R25, RZ, 0x3 ;  /* 0x000000191c1c7211 */ /* 0x000fe400078f18ff */
[----:B------:R-:W-:Y:S02]  /*10490*/  LOP3.LUT R5, R4, 0xff, RZ, 0xc0, !PT ;  /* 0x000000ff04057812 */ /* 0x000fe400078ec0ff */
[----:B------:R-:W-:Y:S01]  /*104a0*/  LOP3.LUT R4, R27, 0x70, R26, 0xf8, !PT ;  /* 0x000000701b047812 */ /* 0x000fe200078ef81a */
[----:B------:R-:W-:Y:S01]  /*104b0*/  IMAD.SHL.U32 R28, R28, 0x800, RZ ;  /* 0x000008001c1c7824 */ /* 0x000fe200078e00ff */
[----:B------:R-:W-:-:S02]  /*104c0*/  PRMT R32, R7, 0x7604, R24 ;  /* 0x0000760407207816 */ /* 0x000fc40000000018 */
[----:B------:R-:W-:Y:S02]  /*104d0*/  SHF.R.U32.HI R27, RZ, 0x3, R27 ;  /* 0x00000003ff1b7819 */ /* 0x000fe4000001161b */
[----:B------:R-:W-:Y:S02]  /*104e0*/  SHF.R.U32.HI R7, RZ, 0x8, R39 ;  /* 0x00000008ff077819 */ /* 0x000fe40000011627 */
[----:B------:R-:W-:Y:S02]  /*104f0*/  SHF.R.U32.HI R25, RZ, 0x8, R40 ;  /* 0x00000008ff197819 */ /* 0x000fe40000011628 */
[----:B------:R-:W-:Y:S02]  /*10500*/  LOP3.LUT R4, R4, R27, RZ, 0x3c, !PT ;  /* 0x0000001b04047212 */ /* 0x000fe400078e3cff */
[----:B------:R-:W-:Y:S02]  /*10510*/  LOP3.LUT R24, R39, 0xff, RZ, 0xc0, !PT ;  /* 0x000000ff27187812 */ /* 0x000fe400078ec0ff */
[----:B------:R-:W-:-:S02]  /*10520*/  LOP3.LUT R26, R40, 0xff, RZ, 0xc0, !PT ;  /* 0x000000ff281a7812 */ /* 0x000fc400078ec0ff */
[----:B------:R-:W-:Y:S02]  /*10530*/  LOP3.LUT R7, R7, 0xff, RZ, 0xc0, !PT ;  /* 0x000000ff07077812 */ /* 0x000fe400078ec0ff */
[----:B------:R-:W-:Y:S02]  /*10540*/  LOP3.LUT R25, R25, 0xff, RZ, 0xc0, !PT ;  /* 0x000000ff19197812 */ /* 0x000fe400078ec0ff */
        /* <DEDUP_REMOVED lines=19> */
[----:B------:R-:W0:Y:S01]  /*10680*/  LDS.128 R24, [R28+0x18000] ;  /* 0x018000001c187984 */ /* 0x000e220000000c00 */
[----:B------:R-:W-:Y:S02]  /*10690*/  PRMT R34, R5, 0x7604, R6 ;  /* 0x0000760405227816 */ /* 0x000fe40000000006 */
[----:B------:R-:W-:Y:S02]  /*106a0*/  SHF.R.U32.HI R31, RZ, 0x8, R43 ;  /* 0x00000008ff1f7819 */ /* 0x000fe4000001162b */
[----:B------:R-:W-:Y:S02]  /*106b0*/  LOP3.LUT R46, R43, 0xff, RZ, 0xc0, !PT ;  /* 0x000000ff2b2e7812 */ /* 0x000fe400078ec0ff */
[----:B------:R-:W-:-:S02]  /*106c0*/  LOP3.LUT R31, R31, 0xff, RZ, 0xc0, !PT ;  /* 0x000000ff1f1f7812 */ /* 0x000fc400078ec0ff */
[----:B------:R-:W-:Y:S02]  /*106d0*/  SHF.R.U32.HI R29, RZ, 0x10, R20 ;  /* 0x00000010ff1d7819 */ /* 0x000fe40000011614 */
[----:B------:R-:W-:Y:S02]  /*106e0*/  PRMT R53, R31, 0x7604, R46 ;  /* 0x000076041f357816 */ /* 0x000fe4000000002e */
[----:B------:R-:W-:Y:S02]  /*106f0*/  SHF.R.U32.HI R31, RZ, 0x10, R21 ;  /* 0x00000010ff1f7819 */ /* 0x000fe40000011615 */
[----:B------:R-:W-:Y:S02]  /*10700*/  SHF.R.U32.HI R33, RZ, 0x10, R38 ;  /* 0x00000010ff217819 */ /* 0x000fe40000011626 */
[----:B------:R-:W-:Y:S02]  /*10710*/  LOP3.LUT R29, R29, 0xff, RZ, 0xc0, !PT ;  /* 0x000000ff1d1d7812 */ /* 0x000fe400078ec0ff */
[----:B------:R-:W-:-:S02]  /*10720*/  LOP3.LUT R31, R31, 0xff, RZ, 0xc0, !PT ;  /* 0x000000ff1f1f7812 */ /* 0x000fc400078ec0ff */
[----:B------:R-:W-:Y:S02]  /*10730*/  SHF.R.U32.HI R35, RZ, 0x10, R39 ;  /* 0x00000010ff237819 */ /* 0x000fe40000011627 */
[----:B------:R-:W-:Y:S02]  /*10740*/  LOP3.LUT R33, R33, 0xff, RZ, 0xc0, !PT ;  /* 0x000000ff21217812 */ /* 0x000fe400078ec0ff */
[----:B------:R-:W-:Y:S02]  /*10750*/  PRMT R29, R29, 0x7054, R30 ;  /* 0x000070541d1d7816 */ /* 0x000fe4000000001e */
[----:B------:R-:W-:Y:S02]  /*10760*/  PRMT R31, R31, 0x7054, R32 ;  /* 0x000070541f1f7816 */ /* 0x000fe40000000020 */
[----:B------:R-:W-:Y:S02]  /*10770*/  SHF.R.U32.HI R30, RZ, 0x10, R40 ;  /* 0x00000010ff1e7819 */ /* 0x000fe40000011628 */
[----:B------:R-:W-:-:S02]  /*10780*/  LOP3.LUT R35, R35, 0xff, RZ, 0xc0, !PT ;  /* 0x000000ff23237812 */ /* 0x000fc400078ec0ff */
[----:B------:R-:W-:Y:S02]  /*10790*/  SHF.R.U32.HI R32, RZ, 0x10, R41 ;  /* 0x00000010ff207819 */ /* 0x000fe40000011629 */
[----:B------:R-:W-:Y:S02]  /*107a0*/  PRMT R33, R33, 0x7054, R34 ;  /* 0x0000705421217816 */ /* 0x000fe40000000022 */
[----:B------:R-:W-:Y:S02]  /*107b0*/  SHF.R.U32.HI R34, RZ, 0x10, R42 ;  /* 0x00000010ff227819 */ /* 0x000fe4000001162a */
[----:B------:R-:W-:Y:S02]  /*107c0*/  LOP3.LUT R30, R30, 0xff, RZ, 0xc0, !PT ;  /* 0x000000ff1e1e7812 */ /* 0x000fe400078ec0ff */
[----:B------:R-:W-:Y:S02]  /*107d0*/  PRMT R35, R35, 0x7054, R44 ;  /* 0x0000705423237816 */ /* 0x000fe4000000002c */
[----:B------:R-:W-:-:S02]  /*107e0*/  LOP3.LUT R32, R32, 0xff, RZ, 0xc0, !PT ;  /* 0x000000ff20207812 */ /* 0x000fc400078ec0ff */
[----:B------:R-:W-:Y:S02]  /*107f0*/  SHF.R.U32.HI R44, RZ, 0x10, R43 ;  /* 0x00000010ff2c7819 */ /* 0x000fe4000001162b */
[----:B------:R-:W-:Y:S02]  /*10800*/  LOP3.LUT R34, R34, 0xff, RZ, 0xc0, !PT ;  /* 0x000000ff22227812 */ /* 0x000fe400078ec0ff */
[----:B------:R-:W-:Y:S02]  /*10810*/  PRMT R45, R30, 0x7054, R45 ;  /* 0x000070541e2d7816 */ /* 0x000fe4000000002d */
[----:B------:R-:W-:Y:S02]  /*10820*/  PRMT R47, R32, 0x7054, R47 ;  /* 0x00007054202f7816 */ /* 0x000fe4000000002f */
[----:B------:R-:W-:Y:S02]  /*10830*/  LOP3.LUT R44, R44, 0xff, RZ, 0xc0, !PT ;  /* 0x000000ff2c2c7812 */ /* 0x000fe400078ec0ff */
[----:B------:R-:W-:-:S02]  /*10840*/  PRMT R51, R34, 0x7054, R49 ;  /* 0x0000705422337816 */ /* 0x000fc40000000031 */
[----:B------:R-:W-:Y:S02]  /*10850*/  LOP3.LUT R32, R45, 0xff000000, R40, 0xf8, !PT ;  /* 0xff0000002d207812 */ /* 0x000fe400078ef828 */
[----:B------:R-:W-:Y:S02]  /*10860*/  LOP3.LUT R45, R47, 0xff000000, R41, 0xf8, !PT ;  /* 0xff0000002f2d7812 */ /* 0x000fe400078ef829 */
[----:B------:R-:W-:Y:S02]  /*10870*/  PRMT R53, R44, 0x7054, R53 ;  /* 0x000070542c357816 */ /* 0x000fe40000000035 */
[----:B------:R-:W-:Y:S02]  /*10880*/  LOP3.LUT R44, R31, 0xff000000, R21, 0xf8, !PT ;  /* 0xff0000001f2c7812 */ /* 0x000fe400078ef815 */
[----:B------:R-:W-:Y:S02]  /*10890*/  LOP3.LUT R49, R35, 0xff000000, R39, 0xf8, !PT ;  /* 0xff00000023317812 */ /* 0x000fe400078ef827 */
[----:B------:R-:W-:-:S02]  /*108a0*/  LOP3.LUT R21, R51, 0xff000000, R42, 0xf8, !PT ;  /* 0xff00000033157812 */ /* 0x000fc400078ef82a */
[----:B------:R-:W-:Y:S02]  /*108b0*/  F2FP.F16.E4M3.UNPACK_B R51, R45 ;  /* 0x0000002dff33723e */ /* 0x000fe400020006ff */
[----:B0-----:R-:W-:Y:S02]  /*108c0*/  F2FP.F16.E4M3.UNPACK_B R35, R25 ;  /* 0x00000019ff23723e */ /* 0x001fe400020006ff */
[----:B------:R-:W-:Y:S01]  /*108d0*/  F2FP.F16.E4M3.UNPACK_B R40, R44 ;  /* 0x0000002cff28723e */ /* 0x000fe200020006ff */
[----:B------:R-:W-:Y:S01]  /*108e0*/  HADD2.F32 R52, -RZ, R51.H0_H0 ;  /* 0x20000033ff347230 */ /* 0x000fe20000004100 */
[----:B------:R-:W-:Y:S02]  /*108f0*/  LOP3.LUT R29, R29, 0xff000000, R20, 0xf8, !PT ;  /* 0xff0000001d1d7812 */ /* 0x000fe400078ef814 */
[----:B------:R-:W-:Y:S01]  /*10900*/  LOP3.LUT R20, R33, 0xff000000, R38, 0xf8, !PT ;  /* 0xff00000021147812 */ /* 0x000fe200078ef826 */
[--C-:B------:R-:W-:Y:S01]  /*10910*/  HADD2.F32 R50, -RZ, R40.reuse.H0_H0 ;  /* 0x20000028ff327230 */ /* 0x100fe20000004100 */
[-C--:B------:R-:W-:Y:S01]  /*10920*/  F2FP.F16.E4M3.UNPACK_B R39, R24.reuse ;  /* 0x00000018ff27723e */ /* 0x080fe200020006ff */
[----:B------:R-:W-:Y:S01]  /*10930*/  HADD2.F32 R40, -RZ, R40.H1_H1 ;  /* 0x30000028ff287230 */ /* 0x000fe20000004100 */
[----:B------:R-:W-:-:S02]  /*10940*/  F2FP.F16.E4M3.UNPACK_B R46, R24.H1 ;  /* 0x00000018ff2e723e */ /* 0x000fc400030006ff */
[----:B------:R-:W-:Y:S02]  /*10950*/  F2FP.F16.E4M3.UNPACK_B R38, R25.H1 ;  /* 0x00000019ff26723e */ /* 0x000fe400030006ff */
[----:B------:R-:W-:Y:S02]  /*10960*/  F2FP.F16.E4M3.UNPACK_B R44, R44.H1 ;  /* 0x0000002cff2c723e */ /* 0x000fe400030006ff */
[----:B------:R-:W-:Y:S02]  /*10970*/  LOP3.LUT R53, R53, 0xff000000, R43, 0xf8, !PT ;  /* 0xff00000035357812 */ /* 0x000fe400078ef82b */
[-C--:B------:R-:W-:Y:S02]  /*10980*/  F2FP.F16.E4M3.UNPACK_B R43, R27.reuse ;  /* 0x0000001bff2b723e */ /* 0x080fe400020006ff */
[----:B------:R-:W-:Y:S02]  /*10990*/  F2FP.F16.E4M3.UNPACK_B R48, R27.H1 ;  /* 0x0000001bff30723e */ /* 0x000fe400030006ff */
[----:B------:R-:W-:Y:S01]  /*109a0*/  F2FP.F16.E4M3.UNPACK_B R27, R26.H1 ;  /* 0x0000001aff1b723e */ /* 0x000fe200030006ff */
[----:B---3--:R-:W0:Y:S02]  /*109b0*/  LDS.128 R4, [R61+0x18000] ;  /* 0x018000003d047984 */ /* 0x008e240000000c00 */
[----:B0-----:R-:W-:-:S02]  /*109c0*/  F2FP.F16.E4M3.UNPACK_B R31, R5 ;  /* 0x00000005ff1f723e */ /* 0x001fc400020006ff */
[----:B------:R-:W-:Y:S01]  /*109d0*/  F2FP.F16.E4M3.UNPACK_B R34, R5.H1 ;  /* 0x00000005ff22723e */ /* 0x000fe200030006ff */
[----:B------:R-:W-:Y:S01]  /*109e0*/  HADD2.F32 R5, -RZ, R35.H0_H0 ;  /* 0x20000023ff057230 */ /* 0x000fe20000004100 */
[-C--:B------:R-:W-:Y:S01]  /*109f0*/  F2FP.F16.E4M3.UNPACK_B R42, R7.reuse ;  /* 0x00000007ff2a723e */ /* 0x080fe200020006ff */
[----:B------:R-:W-:Y:S01]  /*10a00*/  HADD2.F32 R33, -RZ, R31.H0_H0 ;  /* 0x2000001fff217230 */ /* 0x000fe20000004100 */
[----:B------:R-:W-:Y:S01]  /*10a10*/  F2FP.F16.E4M3.UNPACK_B R47, R7.H1 ;  /* 0x00000007ff2f723e */ /* 0x000fe200030006ff */
[----:B------:R-:W-:Y:S02]  /*10a20*/  HADD2.F32 R35, -RZ, R35.H1_H1 ;  /* 0x30000023ff237230 */ /* 0x000fe40000004100 */
[C---:B------:R-:W-:Y:S01]  /*10a30*/  FMUL.FTZ R24, R5.reuse, R52 ;  /* 0x0000003405187220 */ /* 0x040fe20000410000 */
[----:B------:R-:W-:Y:S01]  /*10a40*/  FMUL.FTZ R25, R5, R50 ;  /* 0x0000003205197220 */ /* 0x000fe20000410000 */
[----:B------:R-:W-:Y:S01]  /*10a50*/  F2FP.F16.E4M3.UNPACK_B R30, R4 ;  /* 0x00000004ff1e723e */ /* 0x000fe200020006ff */
[----:B------:R-:W-:-:S02]  /*10a60*/  HADD2.F32 R31, -RZ, R31.H1_H1 ;  /* 0x3000001fff1f7230 */ /* 0x000fc40000004100 */
[C---:B------:R-:W-:Y:S01]  /*10a70*/  FFMA.FTZ R5, R33.reuse, R50, -R24 ;  /* 0x0000003221057223 */ /* 0x040fe20000010818 */
[----:B------:R-:W-:Y:S01]  /*10a80*/  F2FP.F16.E4M3.UNPACK_B R50, R45.H1 ;  /* 0x0000002dff32723e */ /* 0x000fe200030006ff */
[----:B------:R-:W-:Y:S01]  /*10a90*/  FFMA.FTZ R25, R33, R52, R25 ;  /* 0x0000003421197223 */ /* 0x000fe20000010019 */
[----:B------:R-:W-:Y:S01]  /*10aa0*/  HADD2.F32 R52, -RZ, R51.H1_H1 ;  /* 0x30000033ff347230 */ /* 0x000fe20000004100 */
[----:B------:R-:W-:Y:S01]  /*10ab0*/  F2FP.F16.E4M3.UNPACK_B R41, R4.H1 ;  /* 0x00000004ff29723e */ /* 0x000fe200030006ff */
[----:B------:R-:W-:Y:S01]  /*10ac0*/  HADD2.F32 R24, -RZ, R38.H0_H0 ;  /* 0x20000026ff187230 */ /* 0x000fe20000004100 */
[-C--:B------:R-:W-:Y:S01]  /*10ad0*/  F2FP.F16.E4M3.UNPACK_B R4, R6.reuse ;  /* 0x00000006ff04723e */ /* 0x080fe200020006ff */
[----:B------:R-:W-:Y:S01]  /*10ae0*/  HADD2.F32 R51, -RZ, R50.H0_H0 ;  /* 0x20000032ff337230 */ /* 0x000fe20000004100 */
[----:B------:R-:W-:Y:S01]  /*10af0*/  F2FP.F16.E4M3.UNPACK_B R7, R6.H1 ;  /* 0x00000006ff07723e */ /* 0x000fe200030006ff */
[----:B------:R-:W-:Y:S01]  /*10b00*/  HADD2.F32 R45, -RZ, R44.H0_H0 ;  /* 0x2000002cff2d7230 */ /* 0x000fe20000004100 */
[----:B------:R-:W-:Y:S01]  /*10b10*/  F2FP.F16.E4M3.UNPACK_B R6, R26 ;  /* 0x0000001aff06723e */ /* 0x000fe200020006ff */
[----:B------:R-:W-:Y:S01]  /*10b20*/  FMUL.FTZ R26, R35, R52 ;  /* 0x00000034231a7220 */ /* 0x000fe20000410000 */
[----:B------:R-:W-:-:S02]  /*10b30*/  HADD2.F32 R33, -RZ, R34.H0_H0 ;  /* 0x20000022ff217230 */ /* 0x000fc40000004100 */
[-C--:B------:R-:W-:Y:S01]  /*10b40*/  FMUL.FTZ R35, R35, R40.reuse ;  /* 0x0000002823237220 */ /* 0x080fe20000410000 */
[C---:B------:R-:W-:Y:S01]  /*10b50*/  FMUL.FTZ R54, R24.reuse, R51 ;  /* 0x0000003318367220 */ /* 0x040fe20000410000 */
[-C--:B------:R-:W-:Y:S01]  /*10b60*/  FMUL.FTZ R56, R24, R45.reuse ;  /* 0x0000002d18387220 */ /* 0x080fe20000410000 */
[C---:B------:R-:W-:Y:S01]  /*10b70*/  FFMA.FTZ R26, R31.reuse, R40, -R26 ;  /* 0x000000281f1a7223 */ /* 0x040fe2000001081a */
[----:B------:R-:W-:Y:S01]  /*10b80*/  FFMA.FTZ R24, R31, R52, R35 ;  /* 0x000000341f187223 */ /* 0x000fe20000010023 */
[C---:B------:R-:W-:Y:S01]  /*10b90*/  FFMA.FTZ R31, R33.reuse, R45, -R54 ;  /* 0x0000002d211f7223 */ /* 0x040fe20000010836 */
[----:B------:R-:W-:Y:S01]  /*10ba0*/  HADD2.F32 R45, -RZ, R44.H1_H1 ;  /* 0x3000002cff2d7230 */ /* 0x000fe20000004100 */
[----:B------:R-:W-:Y:S01]  /*10bb0*/  F2FP.F16.E4M3.UNPACK_B R52, R53 ;  /* 0x00000035ff34723e */ /* 0x000fe200020006ff */
[----:B------:R-:W-:Y:S01]  /*10bc0*/  FFMA.FTZ R33, R33, R51, R56 ;  /* 0x0000003321217223 */ /* 0x000fe20000010038 */
[-C--:B------:R-:W-:Y:S01]  /*10bd0*/  F2FP.F16.E4M3.UNPACK_B R44, R49.reuse ;  /* 0x00000031ff2c723e */ /* 0x080fe200020006ff */
[----:B------:R-:W-:Y:S01]  /*10be0*/  HADD2.F32 R51, -RZ, R50.H1_H1 ;  /* 0x30000032ff337230 */ /* 0x000fe20000004100 */
[----:B------:R-:W-:Y:S01]  /*10bf0*/  F2FP.F16.E4M3.UNPACK_B R49, R49.H1 ;  /* 0x00000031ff31723e */ /* 0x000fe200030006ff */
[----:B------:R-:W-:-:S02]  /*10c00*/  HADD2.F32 R38, -RZ, R38.H1_H1 ;  /* 0x30000026ff267230 */ /* 0x000fc40000004100 */
[----:B------:R-:W-:Y:S02]  /*10c10*/  HADD2.F32 R40, -RZ, R34.H1_H1 ;  /* 0x30000022ff287230 */ /* 0x000fe40000004100 */
[----:B------:R-:W-:Y:S02]  /*10c20*/  HADD2.F32 R54, -RZ, R52.H0_H0 ;  /* 0x20000034ff367230 */ /* 0x000fe40000004100 */
[C---:B------:R-:W-:Y:S01]  /*10c30*/  FMUL.FTZ R55, R38.reuse, R51 ;  /* 0x0000003326377220 */ /* 0x040fe20000410000 */
[----:B------:R-:W-:Y:S02]  /*10c40*/  HADD2.F32 R34, -RZ, R43.H0_H0 ;  /* 0x2000002bff227230 */ /* 0x000fe40000004100 */
[----:B------:R-:W-:Y:S01]  /*10c50*/  FMUL.FTZ R38, R38, R45 ;  /* 0x0000002d26267220 */ /* 0x000fe20000410000 */
[----:B------:R-:W-:Y:S02]  /*10c60*/  HADD2.F32 R50, -RZ, R44.H0_H0 ;  /* 0x2000002cff327230 */ /* 0x000fe40000004100 */
[----:B------:R-:W-:-:S02]  /*10c70*/  HADD2.F32 R35, -RZ, R42.H0_H0 ;  /* 0x2000002aff237230 */ /* 0x000fc40000004100 */
[C---:B------:R-:W-:Y:S01]  /*10c80*/  FMUL.FTZ R56, R34.reuse, R54 ;  /* 0x0000003622387220 */ /* 0x040fe20000410000 */
[----:B------:R-:W-:Y:S02]  /*10c90*/  HADD2.F32 R52, -RZ, R52.H1_H1 ;  /* 0x30000034ff347230 */ /* 0x000fe40000004100 */
[-C--:B------:R-:W-:Y:S01]  /*10ca0*/  FMUL.FTZ R57, R34, R50.reuse ;  /* 0x0000003222397220 */ /* 0x080fe20000410000 */
[C---:B------:R-:W-:Y:S01]  /*10cb0*/  FFMA.FTZ R34, R40.reuse, R45, -R55 ;  /* 0x0000002d28227223 */ /* 0x040fe20000010837 */
[----:B------:R-:W-:Y:S01]  /*10cc0*/  F2FP.F16.E4M3.UNPACK_B R55, R53.H1 ;  /* 0x00000035ff37723e */ /* 0x000fe200030006ff */
[----:B------:R-:W-:Y:S01]  /*10cd0*/  FFMA.FTZ R40, R40, R51, R38 ;  /* 0x0000003328287223 */ /* 0x000fe20000010026 */
[C---:B------:R-:W-:Y:S01]  /*10ce0*/  FFMA.FTZ R38, R35.reuse, R50, -R56 ;  /* 0x0000003223267223 */ /* 0x040fe20000010838 */
[----:B------:R-:W-:Y:S02]  /*10cf0*/  HADD2.F32 R50, -RZ, R44.H1_H1 ;  /* 0x3000002cff327230 */ /* 0x000fe40000004100 */
[----:B------:R-:W-:Y:S01]  /*10d00*/  FFMA.FTZ R35, R35, R54, R57 ;  /* 0x0000003623237223 */ /* 0x000fe20000010039 */
[----:B------:R-:W-:Y:S01]  /*10d10*/  HADD2.F32 R53, -RZ, R55.H0_H0 ;  /* 0x20000037ff357230 */ /* 0x000fe20000004100 */
[----:B------:R-:W-:Y:S01]  /*10d20*/  F2FP.SATFINITE.E4M3.F32.PACK_AB_MERGE_C R31, R34, R31, RZ ;  /* 0x0000001f221f723e */ /* 0x000fe200048070ff */
[----:B------:R-:W-:Y:S01]  /*10d30*/  HADD2.F32 R44, -RZ, R48.H0_H0 ;  /* 0x20000030ff2c7230 */ /* 0x000fe20000004100 */
[----:B------:R-:W-:Y:S01]  /*10d40*/  F2FP.SATFINITE.E4M3.F32.PACK_AB_MERGE_C R33, R40, R33, RZ ;  /* 0x000000212821723e */ /* 0x000fe200048070ff */
[----:B------:R-:W-:Y:S01]  /*10d50*/  HADD2.F32 R51, -RZ, R49.H0_H0 ;  /* 0x20000031ff337230 */ /* 0x000fe20000004100 */
[----:B------:R-:W-:Y:S01]  /*10d60*/  F2FP.SATFINITE.E4M3.F32.PACK_AB_MERGE_C R5, R26, R5, R31 ;  /* 0x000000051a05723e */ /* 0x000fe2000480701f */
[----:B------:R-:W-:-:S02]  /*10d70*/  HADD2.F32 R43, -RZ, R43.H1_H1 ;  /* 0x3000002bff2b7230 */ /* 0x000fc40000004100 */
[C---:B------:R-:W-:Y:S01]  /*10d80*/  FMUL.FTZ R54, R44.reuse, R53 ;  /* 0x000000352c367220 */ /* 0x040fe20000410000 */
[----:B------:R-:W-:Y:S02]  /*10d90*/  HADD2.F32 R45, -RZ, R47.H0_H0 ;  /* 0x2000002fff2d7230 */ /* 0x000fe40000004100 */
[-C--:B------:R-:W-:Y:S01]  /*10da0*/  FMUL.FTZ R56, R44, R51.reuse ;  /* 0x000000332c387220 */ /* 0x080fe20000410000 */
[----:B------:R-:W-:Y:S02]  /*10db0*/  HADD2.F32 R42, -RZ, R42.H1_H1 ;  /* 0x3000002aff2a7230 */ /* 0x000fe40000004100 */
[C---:B------:R-:W-:Y:S01]  /*10dc0*/  FMUL.FTZ R57, R43.reuse, R52 ;  /* 0x000000342b397220 */ /* 0x040fe20000410000 */
[----:B------:R-:W-:Y:S01]  /*10dd0*/  FMUL.FTZ R59, R43, R50 ;  /* 0x000000322b3b7220 */ /* 0x000fe20000410000 */
[C---:B------:R-:W-:Y:S01]  /*10de0*/  FFMA.FTZ R44, R45.reuse, R51, -R54 ;  /* 0x000000332d2c7223 */ /* 0x040fe20000010836 */
[----:B------:R-:W-:Y:S01]  /*10df0*/  F2FP.F16.E4M3.UNPACK_B R54, R32.H1 ;  /* 0x00000020ff36723e */ /* 0x000fe200030006ff */
[----:B------:R-:W-:Y:S01]  /*10e00*/  FFMA.FTZ R45, R45, R53, R56 ;  /* 0x000000352d2d7223 */ /* 0x000fe20000010038 */
[----:B------:R-:W-:Y:S01]  /*10e10*/  F2FP.F16.E4M3.UNPACK_B R51, R29.H1 ;  /* 0x0000001dff33723e */ /* 0x000fe200030006ff */
[----:B------:R-:W-:Y:S01]  /*10e20*/  FFMA.FTZ R43, R42, R50, -R57 ;  /* 0x000000322a2b7223 */ /* 0x000fe20000010839 */
[----:B------:R-:W-:-:S02]  /*10e30*/  HADD2.F32 R53, -RZ, R49.H1_H1 ;  /* 0x30000031ff357230 */ /* 0x000fc40000004100 */
[----:B------:R-:W-:Y:S01]  /*10e40*/  FFMA.FTZ R42, R42, R52, R59 ;  /* 0x000000342a2a7223 */ /* 0x000fe2000001003b */
[----:B------:R-:W-:Y:S01]  /*10e50*/  HADD2.F32 R56, -RZ, R55.H1_H1 ;  /* 0x30000037ff387230 */ /* 0x000fe20000004100 */
[----:B------:R-:W-:Y:S01]  /*10e60*/  F2FP.SATFINITE.E4M3.F32.PACK_AB_MERGE_C R25, R24, R25, R33 ;  /* 0x000000191819723e */ /* 0x000fe20004807021 */
[----:B------:R-:W-:Y:S02]  /*10e70*/  HADD2.F32 R49, -RZ, R47.H1_H1 ;  /* 0x3000002fff317230 */ /* 0x000fe40000004100 */
[----:B------:R-:W-:Y:S02]  /*10e80*/  HADD2.F32 R50, -RZ, R48.H1_H1 ;  /* 0x30000030ff327230 */ /* 0x000fe40000004100 */
[----:B------:R-:W-:Y:S02]  /*10e90*/  HADD2.F32 R55, -RZ, R54.H0_H0 ;  /* 0x20000036ff377230 */ /* 0x000fe40000004100 */
[----:B------:R-:W-:Y:S02]  /*10ea0*/  HADD2.F32 R47, -RZ, R46.H0_H0 ;  /* 0x2000002eff2f7230 */ /* 0x000fe40000004100 */
[----:B------:R-:W-:Y:S01]  /*10eb0*/  FMUL.FTZ R58, R50, R56 ;  /* 0x00000038323a7220 */ /* 0x000fe20000410000 */
[----:B------:R-:W-:-:S02]  /*10ec0*/  HADD2.F32 R52, -RZ, R51.H0_H0 ;  /* 0x20000033ff347230 */ /* 0x000fc40000004100 */
[----:B------:R-:W-:Y:S01]  /*10ed0*/  FMUL.FTZ R59, R50, R53 ;  /* 0x00000035323b7220 */ /* 0x000fe20000410000 */
[----:B------:R-:W-:Y:S02]  /*10ee0*/  HADD2.F32 R48, -RZ, R41.H0_H0 ;  /* 0x20000029ff307230 */ /* 0x000fe40000004100 */
[C---:B------:R-:W-:Y:S01]  /*10ef0*/  FMUL.FTZ R57, R47.reuse, R55 ;  /* 0x000000372f397220 */ /* 0x040fe20000410000 */
[----:B------:R-:W-:Y:S02]  /*10f00*/  HADD2.F32 R54, -RZ, R54.H1_H1 ;  /* 0x30000036ff367230 */ /* 0x000fe40000004100 */
[----:B------:R-:W-:Y:S01]  /*10f10*/  FMUL.FTZ R50, R47, R52 ;  /* 0x000000342f327220 */ /* 0x000fe20000410000 */
[----:B------:R-:W-:Y:S02]  /*10f20*/  HADD2.F32 R46, -RZ, R46.H1_H1 ;  /* 0x3000002eff2e7230 */ /* 0x000fe40000004100 */
[----:B------:R-:W-:Y:S01]  /*10f30*/  FFMA.FTZ R47, R49, R53, -R58 ;  /* 0x00000035312f7223 */ /* 0x000fe2000001083a */
[----:B------:R-:W-:-:S02]  /*10f40*/  HADD2.F32 R51, -RZ, R51.H1_H1 ;  /* 0x30000033ff337230 */ /* 0x000fc40000004100 */
[----:B------:R-:W-:Y:S01]  /*10f50*/  FFMA.FTZ R60, R49, R56, R59 ;  /* 0x00000038313c7223 */ /* 0x000fe2000001003b */
[C---:B------:R-:W-:Y:S01]  /*10f60*/  FFMA.FTZ R57, R48.reuse, R52, -R57 ;  /* 0x0000003430397223 */ /* 0x040fe20000010839 */
[----:B------:R-:W-:Y:S01]  /*10f70*/  FFMA.FTZ R55, R48, R55, R50 ;  /* 0x0000003730377223 */ /* 0x000fe20000010032 */
[----:B------:R-:W-:Y:S01]  /*10f80*/  F2FP.F16.E4M3.UNPACK_B R49, R32 ;  /* 0x00000020ff31723e */ /* 0x000fe200020006ff */
[----:B------:R-:W-:Y:S01]  /*10f90*/  HADD2.F32 R41, -RZ, R41.H1_H1 ;  /* 0x30000029ff297230 */ /* 0x000fe20000004100 */
[----:B------:R-:W-:Y:S01]  /*10fa0*/  F2FP.F16.E4M3.UNPACK_B R48, R29 ;  /* 0x0000001dff30723e */ /* 0x000fe200020006ff */
[C---:B------:R-:W-:Y:S01]  /*10fb0*/  FMUL.FTZ R50, R46.reuse, R54 ;  /* 0x000000362e327220 */ /* 0x040fe20000410000 */
[----:B------:R-:W-:Y:S01]  /*10fc0*/  FMUL.FTZ R29, R46, R51 ;  /* 0x000000332e1d7220 */ /* 0x000fe20000410000 */
[----:B------:R-:W-:Y:S02]  /*10fd0*/  HADD2.F32 R46, -RZ, R49.H0_H0 ;  /* 0x20000031ff2e7230 */ /* 0x000fe40000004100 */
[----:B------:R-:W-:-:S02]  /*10fe0*/  HADD2.F32 R32, -RZ, R39.H0_H0 ;  /* 0x20000027ff207230 */ /* 0x000fc40000004100 */
[C---:B------:R-:W-:Y:S01]  /*10ff0*/  FFMA.FTZ R56, R41.reuse, R51, -R50 ;  /* 0x0000003329387223 */ /* 0x040fe20000010832 */
[----:B------:R-:W-:Y:S01]  /*11000*/  FFMA.FTZ R54, R41, R54, R29 ;  /* 0x0000003629367223 */ /* 0x000fe2000001001d */
[----:B------:R-:W-:Y:S02]  /*11010*/  HADD2.F32 R41, -RZ, R48.H0_H0 ;  /* 0x20000030ff297230 */ /* 0x000fe40000004100 */
        /* <DEDUP_REMOVED lines=9> */
[----:B------:R-:W-:Y:S01]  /*110b0*/  FFMA.FTZ R51, R29, R46, R32 ;  /* 0x0000002e1d337223 */ /* 0x000fe20000010020 */
[C---:B------:R-:W-:Y:S01]  /*110c0*/  FMUL.FTZ R53, R39.reuse, R49 ;  /* 0x0000003127357220 */ /* 0x040fe20000410000 */
[----:B------:R-:W-:Y:S01]  /*110d0*/  F2FP.F16.E4M3.UNPACK_B R29, R20.H1 ;  /* 0x00000014ff1d723e */ /* 0x000fe200030006ff */
[-C--:B------:R-:W-:Y:S01]  /*110e0*/  FMUL.FTZ R46, R39, R48.reuse ;  /* 0x00000030272e7220 */ /* 0x080fe20000410000 */
[----:B------:R-:W-:Y:S02]  /*110f0*/  HADD2.F32 R39, -RZ, R41.H0_H0 ;  /* 0x20000029ff277230 */ /* 0x000fe40000004100 */
[----:B------:R-:W-:Y:S01]  /*11100*/  FFMA.FTZ R53, R30, R48, -R53 ;  /* 0x000000301e357223 */ /* 0x000fe20000010835 */
[----:B------:R-:W-:-:S02]  /*11110*/  HADD2.F32 R32, -RZ, R27.H0_H0 ;  /* 0x2000001bff207230 */ /* 0x000fc40000004100 */
[----:B------:R-:W-:Y:S01]  /*11120*/  FFMA.FTZ R52, R30, R49, R46 ;  /* 0x000000311e347223 */ /* 0x000fe2000001002e */
[--C-:B------:R-:W-:Y:S01]  /*11130*/  HADD2.F32 R30, -RZ, R29.reuse.H0_H0 ;  /* 0x2000001dff1e7230 */ /* 0x100fe20000004100 */
[----:B------:R-:W-:Y:S01]  /*11140*/  F2FP.F16.E4M3.UNPACK_B R20, R20 ;  /* 0x00000014ff14723e */ /* 0x000fe200020006ff */
[----:B------:R-:W-:Y:S02]  /*11150*/  HADD2.F32 R46, -RZ, R29.H1_H1 ;  /* 0x3000001dff2e7230 */ /* 0x000fe40000004100 */
[C---:B------:R-:W-:Y:S01]  /*11160*/  FMUL.FTZ R58, R32.reuse, R39 ;  /* 0x00000027203a7220 */ /* 0x040fe20000410000 */
[----:B------:R-:W-:Y:S02]  /*11170*/  HADD2.F32 R29, -RZ, R7.H0_H0 ;  /* 0x20000007ff1d7230 */ /* 0x000fe40000004100 */
[----:B------:R-:W-:Y:S01]  /*11180*/  FMUL.FTZ R32, R32, R30 ;  /* 0x0000001e20207220 */ /* 0x000fe20000410000 */
[----:B------:R-:W-:Y:S01]  /*11190*/  HADD2.F32 R48, -RZ, R41.H1_H1 ;  /* 0x30000029ff307230 */ /* 0x000fe20000004100 */
[----:B------:R-:W-:Y:S01]  /*111a0*/  F2FP.SATFINITE.E4M3.F32.PACK_AB_MERGE_C R54, R54, R55, RZ ;  /* 0x000000373636723e */ /* 0x000fe200048070ff */
[----:B------:R-:W-:-:S02]  /*111b0*/  HADD2.F32 R27, -RZ, R27.H1_H1 ;  /* 0x3000001bff1b7230 */ /* 0x000fc40000004100 */
[C---:B------:R-:W-:Y:S01]  /*111c0*/  FFMA.FTZ R58, R29.reuse, R30, -R58 ;  /* 0x0000001e1d3a7223 */ /* 0x040fe2000001083a */
[----:B------:R-:W-:Y:S02]  /*111d0*/  HADD2.F32 R7, -RZ, R7.H1_H1 ;  /* 0x30000007ff077230 */ /* 0x000fe40000004100 */
[----:B------:R-:W-:Y:S01]  /*111e0*/  FFMA.FTZ R32, R29, R39, R32 ;  /* 0x000000271d207223 */ /* 0x000fe20000010020 */
[----:B------:R-:W-:Y:S01]  /*111f0*/  F2FP.F16.E4M3.UNPACK_B R29, R21 ;  /* 0x00000015ff1d723e */ /* 0x000fe200020006ff */
[C---:B------:R-:W-:Y:S01]  /*11200*/  FMUL.FTZ R30, R27.reuse, R48 ;  /* 0x000000301b1e7220 */ /* 0x040fe20000410000 */
[-C--:B------:R-:W-:Y:S01]  /*11210*/  FMUL.FTZ R27, R27, R46.reuse ;  /* 0x0000002e1b1b7220 */ /* 0x080fe20000410000 */
[--C-:B------:R-:W-:Y:S01]  /*11220*/  HADD2.F32 R21, -RZ, R20.reuse.H0_H0 ;  /* 0x20000014ff157230 */ /* 0x100fe20000004100 */
[----:B------:R-:W-:Y:S01]  /*11230*/  F2FP.SATFINITE.E4M3.F32.PACK_AB_MERGE_C R24, R52, R51, R54 ;  /* 0x000000333418723e */ /* 0x000fe20004807036 */
[C---:B------:R-:W-:Y:S01]  /*11240*/  FFMA.FTZ R49, R7.reuse, R46, -R30 ;  /* 0x0000002e07317223 */ /* 0x040fe2000001081e */
[----:B------:R-:W-:Y:S01]  /*11250*/  FFMA.FTZ R59, R7, R48, R27 ;  /* 0x00000030073b7223 */ /* 0x000fe2000001001b */
[----:B------:R-:W-:-:S02]  /*11260*/  HADD2.F32 R27, -RZ, R20.H1_H1 ;  /* 0x30000014ff1b7230 */ /* 0x000fc40000004100 */
[--C-:B------:R-:W-:Y:S01]  /*11270*/  HADD2.F32 R30, -RZ, R29.reuse.H0_H0 ;  /* 0x2000001dff1e7230 */ /* 0x100fe20000004100 */
[----:B------:R-:W-:Y:S01]  /*11280*/  F2FP.SATFINITE.E4M3.F32.PACK_AB_MERGE_C R49, R49, R58, RZ ;  /* 0x0000003a3131723e */ /* 0x000fe200048070ff */
[--C-:B------:R-:W-:Y:S01]  /*11290*/  HADD2.F32 R7, -RZ, R6.reuse.H0_H0 ;  /* 0x20000006ff077230 */ /* 0x100fe20000004100 */
[----:B------:R-:W-:Y:S01]  /*112a0*/  F2FP.SATFINITE.E4M3.F32.PACK_AB_MERGE_C R32, R59, R32, RZ ;  /* 0x000000203b20723e */ /* 0x000fe200048070ff */
[----:B------:R-:W-:Y:S02]  /*112b0*/  HADD2.F32 R29, -RZ, R29.H1_H1 ;  /* 0x3000001dff1d7230 */ /* 0x000fe40000004100 */
[----:B------:R-:W-:Y:S02]  /*112c0*/  HADD2.F32 R20, -RZ, R6.H1_H1 ;  /* 0x30000006ff147230 */ /* 0x000fe40000004100 */
[C---:B------:R-:W-:Y:S01]  /*112d0*/  FMUL.FTZ R39, R7.reuse, R30 ;  /* 0x0000001e07277220 */ /* 0x040fe20000410000 */
[--C-:B------:R-:W-:Y:S02]  /*112e0*/  HADD2.F32 R6, -RZ, R4.reuse.H0_H0 ;  /* 0x20000004ff067230 */ /* 0x100fe40000004100 */
[----:B------:R-:W-:Y:S01]  /*112f0*/  FMUL.FTZ R7, R7, R21 ;  /* 0x0000001507077220 */ /* 0x000fe20000410000 */
[----:B------:R-:W-:-:S02]  /*11300*/  HADD2.F32 R4, -RZ, R4.H1_H1 ;  /* 0x30000004ff047230 */ /* 0x000fc40000004100 */
[C---:B------:R-:W-:Y:S01]  /*11310*/  FMUL.FTZ R41, R20.reuse, R29 ;  /* 0x0000001d14297220 */ /* 0x040fe20000410000 */
[----:B------:R-:W-:Y:S01]  /*11320*/  FMUL.FTZ R20, R20, R27 ;  /* 0x0000001b14147220 */ /* 0x000fe20000410000 */
[C---:B------:R-:W-:Y:S01]  /*11330*/  FFMA.FTZ R39, R6.reuse, R21, -R39 ;  /* 0x0000001506277223 */ /* 0x040fe20000010827 */
[----:B------:R-:W-:Y:S01]  /*11340*/  FFMA.FTZ R30, R6, R30, R7 ;  /* 0x0000001e061e7223 */ /* 0x000fe20000010007 */
[C---:B------:R-:W-:Y:S01]  /*11350*/  FFMA.FTZ R6, R4.reuse, R27, -R41 ;  /* 0x0000001b04067223 */ /* 0x040fe20000010829 */
[----:B------:R-:W-:Y:S01]  /*11360*/  FFMA.FTZ R29, R4, R29, R20 ;  /* 0x0000001d041d7223 */ /* 0x000fe20000010014 */
[----:B------:R-:W-:Y:S02]  /*11370*/  F2FP.SATFINITE.E4M3.F32.PACK_AB_MERGE_C R7, R47, R44, RZ ;  /* 0x0000002c2f07723e */ /* 0x000fe400048070ff */
[----:B------:R-:W-:Y:S02]  /*11380*/  F2FP.SATFINITE.E4M3.F32.PACK_AB_MERGE_C R4, R56, R57, RZ ;  /* 0x000000393804723e */ /* 0x000fe400048070ff */
[----:B------:R-:W-:-:S02]  /*11390*/  F2FP.SATFINITE.E4M3.F32.PACK_AB_MERGE_C R27, R60, R45, RZ ;  /* 0x0000002d3c1b723e */ /* 0x000fc400048070ff */
[----:B------:R-:W-:Y:S02]  /*113a0*/  F2FP.SATFINITE.E4M3.F32.PACK_AB_MERGE_C R7, R43, R38, R7 ;  /* 0x000000262b07723e */ /* 0x000fe40004807007 */
[----:B------:R-:W-:Y:S02]  /*113b0*/  F2FP.SATFINITE.E4M3.F32.PACK_AB_MERGE_C R4, R53, R50, R4 ;  /* 0x000000323504723e */ /* 0x000fe40004807004 */
[----:B------:R-:W-:Y:S02]  /*113c0*/  F2FP.SATFINITE.E4M3.F32.PACK_AB_MERGE_C R6, R6, R39, R49 ;  /* 0x000000270606723e */ /* 0x000fe40004807031 */
[----:B------:R-:W-:Y:S02]  /*113d0*/  F2FP.SATFINITE.E4M3.F32.PACK_AB_MERGE_C R27, R42, R35, R27 ;  /* 0x000000232a1b723e */ /* 0x000fe4000480701b */
[----:B------:R-:W-:Y:S01]  /*113e0*/  F2FP.SATFINITE.E4M3.F32.PACK_AB_MERGE_C R26, R29, R30, R32 ;  /* 0x0000001e1d1a723e */ /* 0x000fe20004807020 */
[----:B------:R3:W-:Y:S04]  /*113f0*/  STS.128 [R61+0x18000], R4 ;  /* 0x018000043d007388 */ /* 0x0007e80000000c00 */
[----:B------:R3:W-:Y:S02]  /*11400*/  STS.128 [R28+0x18000], R24 ;  /* 0x018000181c007388 */ /* 0x0007e40000000c00 */
.L_x_1909:
[----:B------:R-:W-:Y:S05]  /*11410*/  BSYNC B1 ;  /* 0x0000000000017941 */ /* 0x000fea0003800000 */
.L_x_1908:
[----:B------:R-:W-:Y:S05]  /*11420*/  @P0 BRA `(.L_x_1893) ;  /* 0x0000000c00f80947 */ /* 0x000fea0003800000 */
[----:B------:R-:W4:Y:S01]  /*11430*/  LDL R51, [R1+0x78] ;  /* 0x0000780001337983 */ /* 0x000f220000100800 */
[----:B--23-5:R-:W-:Y:S01]  /*11440*/  LEA.HI R4, R3, R0, RZ, 0x1c ;  /* 0x0000000003047211 */ /* 0x02cfe200078fe0ff */
[----:B-1----:R-:W-:Y:S01]  /*11450*/  IMAD.SHL.U32 R24, R37, 0x80, RZ ;  /* 0x0000008025187824 */ /* 0x002fe200078e00ff */
[----:B------:R-:W-:Y:S02]  /*11460*/  SHF.R.S32.HI R6, RZ, 0x1f, R37 ;  /* 0x0000001fff067819 */ /* 0x000fe40000011425 */
[----:B------:R-:W-:Y:S02]  /*11470*/  SHF.R.S32.HI R21, RZ, 0x1f, R4 ;  /* 0x0000001fff157819 */ /* 0x000fe40000011404 */
[----:B------:R-:W-:Y:S02]  /*11480*/  SHF.R.U32.HI R0, RZ, 0x8, R12 ;  /* 0x00000008ff007819 */ /* 0x000fe4000001160c */
[----:B0-----:R-:W-:Y:S01]  /*11490*/  LEA.HI R25, R21, R4, RZ, 0x3 ;  /* 0x0000000415197211 */ /* 0x001fe200078f18ff */
[----:B------:R-:W-:Y:S01]  /*114a0*/  IMAD.SHL.U32 R21, R4, 0x10, RZ ;  /* 0x0000001004157824 */ /* 0x000fe200078e00ff */
[----:B------:R-:W-:-:S02]  /*114b0*/  LOP3.LUT R26, R24, 0x380, RZ, 0xc0, !PT ;  /* 0x00000380181a7812 */ /* 0x000fc400078ec0ff */
[----:B------:R-:W-:Y:S01]  /*114c0*/  LEA.HI R37, R6, R37, RZ, 0x3 ;  /* 0x0000002506257211 */ /* 0x000fe200078f18ff */
[----:B------:R-:W-:Y:S01]  /*114d0*/  IMAD.SHL.U32 R25, R25, 0x800, RZ ;  /* 0x0000080019197824 */ /* 0x000fe200078e00ff */
[----:B------:R-:W-:Y:S02]  /*114e0*/  LOP3.LUT R3, R12, 0xff, RZ, 0xc0, !PT ;  /* 0x000000ff0c037812 */ /* 0x000fe400078ec0ff */
[----:B------:R-:W-:Y:S01]  /*114f0*/  LOP3.LUT R4, R0, 0xff, RZ, 0xc0, !PT ;  /* 0x000000ff00047812 */ /* 0x000fe200078ec0ff */
[----:B------:R-:W-:Y:S01]  /*11500*/  IMAD.SHL.U32 R37, R37, 0x80, RZ ;  /* 0x0000008025257824 */ /* 0x000fe200078e00ff */
[----:B------:R-:W-:Y:S02]  /*11510*/  LOP3.LUT R0, R26, 0x70, R21, 0xf8, !PT ;  /* 0x000000701a007812 */ /* 0x000fe400078ef815 */
[----:B------:R-:W-:Y:S02]  /*11520*/  PRMT R21, R4, 0x7604, R3 ;  /* 0x0000760404157816 */ /* 0x000fe40000000003 */
[----:B------:R-:W-:-:S02]  /*11530*/  SHF.R.U32.HI R4, RZ, 0x8, R15 ;  /* 0x00000008ff047819 */ /* 0x000fc4000001160f */
[----:B------:R-:W-:Y:S02]  /*11540*/  SHF.R.U32.HI R27, RZ, 0x3, R26 ;  /* 0x00000003ff1b7819 */ /* 0x000fe4000001161a */
[----:B------:R-:W-:Y:S02]  /*11550*/  SHF.R.U32.HI R6, RZ, 0x8, R13 ;  /* 0x00000008ff067819 */ /* 0x000fe4000001160d */
[----:B------:R-:W-:Y:S02]  /*11560*/  SHF.R.U32.HI R20, RZ, 0x8, R14 ;  /* 0x00000008ff147819 */ /* 0x000fe4000001160e */
[----:B------:R-:W-:Y:S02]  /*11570*/  LOP3.LUT R3, R15, 0xff, RZ, 0xc0, !PT ;  /* 0x000000ff0f037812 */ /* 0x000fe400078ec0ff */
[----:B------:R-:W-:Y:S02]  /*11580*/  LOP3.LUT R4, R4, 0xff, RZ, 0xc0, !PT ;  /* 0x000000ff04047812 */ /* 0x000fe400078ec0ff */
[----:B------:R-:W-:-:S02]  /*11590*/  LOP3.LUT R0, R0, R27, RZ, 0x3c, !PT ;  /* 0x0000001b00007212 */ /* 0x000fc400078e3cff */
[----:B------:R-:W-:Y:S02]  /*115a0*/  LOP3.LUT R37, R37, 0xfffffc00, RZ, 0xc0, !PT ;  /* 0xfffffc0025257812 */ /* 0x000fe400078ec0ff */
[----:B------:R-:W-:Y:S02]  /*115b0*/  LOP3.LUT R25, R25, 0xffffc000, RZ, 0xc0, !PT ;  /* 0xffffc00019197812 */ /* 0x000fe400078ec0ff */
[----:B------:R-:W-:Y:S02]  /*115c0*/  LOP3.LUT R5, R13, 0xff, RZ, 0xc0, !PT ;  /* 0x000000ff0d057812 */ /* 0x000fe400078ec0ff */
[----:B------:R-:W-:Y:S02]  /*115d0*/  LOP3.LUT R7, R14, 0xff, RZ, 0xc0, !PT ;  /* 0x000000ff0e077812 */ /* 0x000fe400078ec0ff */
[----:B------:R-:W-:Y:S02]  /*115e0*/  LOP3.LUT R6, R6, 0xff, RZ, 0xc0, !PT ;  /* 0x000000ff06067812 */ /* 0x000fe400078ec0ff */
[----:B------:R-:W-:-:S02]  /*115f0*/  LOP3.LUT R24, R20, 0xff, RZ, 0xc0, !PT ;  /* 0x000000ff14187812 */ /* 0x000fc400078ec0ff */
[----:B------:R-:W-:Y:S02]  /*11600*/  PRMT R28, R4, 0x7604, R3 ;  /* 0x00007604041c7816 */ /* 0x000fe40000000003 */
[----:B------:R-:W-:Y:S02]  /*11610*/  IADD3 R3, R0, R25, R37 ;  /* 0x0000001900037210 */ /* 0x000fe40007ffe025 */
[----:B------:R-:W-:Y:S02]  /*11620*/  PRMT R20, R6, 0x7604, R5 ;  /* 0x0000760406147816 */ /* 0x000fe40000000005 */
[----:B------:R-:W-:Y:S01]  /*11630*/  PRMT R29, R24, 0x7604, R7 ;  /* 0x00007604181d7816 */ /* 0x000fe20000000007 */
[----:B------:R-:W-:Y:S01]  /*11640*/  IMAD.IADD R0, R22, 0x1, R3 ;  /* 0x0000000116007824 */ /* 0x000fe200078e0203 */
[----:B------:R-:W-:Y:S02]  /*11650*/  SHF.R.U32.HI R6, RZ, 0x8, R8 ;  /* 0x00000008ff067819 */ /* 0x000fe40000011608 */
[----:B------:R-:W-:-:S02]  /*11660*/  SHF.R.U32.HI R24, RZ, 0x8, R9 ;  /* 0x00000008ff187819 */ /* 0x000fc40000011609 */
[----:B------:R-:W-:Y:S02]  /*11670*/  LOP3.LUT R5, R8, 0xff, RZ, 0xc0, !PT ;  /* 0x000000ff08057812 */ /* 0x000fe400078ec0ff */
[----:B------:R-:W-:Y:S02]  /*11680*/  LOP3.LUT R6, R6, 0xff, RZ, 0xc0, !PT ;  /* 0x000000ff06067812 */ /* 0x000fe400078ec0ff */
[----:B------:R-:W-:Y:S02]  /*11690*/  LOP3.LUT R3, R24, 0xff, RZ, 0xc0, !PT ;  /* 0x000000ff18037812 */ /* 0x000fe400078ec0ff */
[----:B------:R-:W0:Y:S01]  /*116a0*/  LDS.128 R24, [R0+0x18000] ;  /* 0x0180000000187984 */ /* 0x000e220000000c00 */
[----:B------:R-:W-:Y:S02]  /*116b0*/  PRMT R33, R6, 0x7604, R5 ;  /* 0x0000760406217816 */ /* 0x000fe40000000005 */
[----:B------:R-:W-:Y:S02]  /*116c0*/  SHF.R.U32.HI R35, RZ, 0x8, R11 ;  /* 0x00000008ff237819 */ /* 0x000fe4000001160b */
[----:B------:R-:W-:-:S02]  /*116d0*/  LOP3.LUT R34, R11, 0xff, RZ, 0xc0, !PT ;  /* 0x000000ff0b227812 */ /* 0x000fc400078ec0ff */
[----:B------:R-:W-:Y:S02]  /*116e0*/  LOP3.LUT R35, R35, 0xff, RZ, 0xc0, !PT ;  /* 0x000000ff23237812 */ /* 0x000fe400078ec0ff */
[----:B------:R-:W-:Y:S02]  /*116f0*/  LOP3.LUT R30, R9, 0xff, RZ, 0xc0, !PT ;  /* 0x000000ff091e7812 */ /* 0x000fe400078ec0ff */
[----:B------:R-:W-:Y:S02]  /*11700*/  PRMT R34, R35, 0x7604, R34 ;  /* 0x0000760423227816 */ /* 0x000fe40000000022 */
[----:B------:R-:W-:Y:S02]  /*11710*/  PRMT R30, R3, 0x7604, R30 ;  /* 0x00007604031e7816 */ /* 0x000fe4000000001e */
[----:B------:R-:W-:Y:S02]  /*11720*/  SHF.R.U32.HI R35, RZ, 0x10, R9 ;  /* 0x00000010ff237819 */ /* 0x000fe40000011609 */
[----:B------:R-:W-:-:S02]  /*11730*/  SHF.R.U32.HI R3, RZ, 0x10, R13 ;  /* 0x00000010ff037819 */ /* 0x000fc4000001160d */
[----:B------:R-:W-:Y:S02]  /*11740*/  SHF.R.U32.HI R39, RZ, 0x10, R11 ;  /* 0x00000010ff277819 */ /* 0x000fe4000001160b */
[----:B------:R-:W-:Y:S01]  /*11750*/  SHF.R.U32.HI R32, RZ, 0x8, R10 ;  /* 0x00000008ff207819 */ /* 0x000fe2000001160a */
[----:B------:R-:W-:Y:S01]  /*11760*/  IMAD.U32 R3, R3, 0x10000, RZ ;  /* 0x0001000003037824 */ /* 0x000fe200078e00ff */
[----:B------:R-:W-:Y:S01]  /*11770*/  SHF.L.U32 R35, R35, 0x10, RZ ;  /* 0x0000001023237819 */ /* 0x000fe200000006ff */
[----:B------:R-:W-:Y:S01]  /*11780*/  IMAD.U32 R39, R39, 0x10000, RZ ;  /* 0x0001000027277824 */ /* 0x000fe200078e00ff */
[----:B------:R-:W-:Y:S02]  /*11790*/  LOP3.LUT R31, R10, 0xff, RZ, 0xc0, !PT ;  /* 0x000000ff0a1f7812 */ /* 0x000fe400078ec0ff */
[----:B------:R-:W-:Y:S02]  /*117a0*/  LOP3.LUT R32, R32, 0xff, RZ, 0xc0, !PT ;  /* 0x000000ff20207812 */ /* 0x000fe400078ec0ff */
[----:B------:R-:W-:-:S02]  /*117b0*/  LOP3.LUT R35, R30, 0xff0000, R35, 0xf8, !PT ;  /* 0x00ff00001e237812 */ /* 0x000fc400078ef823 */
[----:B------:R-:W-:Y:S02]  /*117c0*/  PRMT R37, R32, 0x7604, R31 ;  /* 0x0000760420257816 */ /* 0x000fe4000000001f */
[----:B------:R-:W-:Y:S02]  /*117d0*/  LOP3.LUT R3, R20, 0xff0000, R3, 0xf8, !PT ;  /* 0x00ff000014037812 */ /* 0x000fe400078ef803 */
[----:B------:R-:W-:Y:S02]  /*117e0*/  LOP3.LUT R39, R34, 0xff0000, R39, 0xf8, !PT ;  /* 0x00ff000022277812 */ /* 0x000fe400078ef827 */
[----:B------:R-:W-:Y:S02]  /*117f0*/  LOP3.LUT R38, R35, 0xff000000, R9, 0xf8, !PT ;  /* 0xff00000023267812 */ /* 0x000fe400078ef809 */
[----:B------:R-:W-:Y:S02]  /*11800*/  SHF.R.U32.HI R31, RZ, 0x10, R15 ;  /* 0x00000010ff1f7819 */ /* 0x000fe4000001160f */
[----:B------:R-:W-:-:S02]  /*11810*/  LOP3.LUT R29, R29, 0xff0000, R14, 0xf8, !PT ;  /* 0x00ff00001d1d7812 */ /* 0x000fc400078ef80e */
[----:B------:R-:W-:Y:S01]  /*11820*/  LOP3.LUT R33, R33, 0xff0000, R8, 0xf8, !PT ;  /* 0x00ff000021217812 */ /* 0x000fe200078ef808 */
[----:B------:R-:W-:Y:S01]  /*11830*/  IMAD.U32 R31, R31, 0x10000, RZ ;  /* 0x000100001f1f7824 */ /* 0x000fe200078e00ff */
[----:B------:R-:W-:Y:S02]  /*11840*/  LOP3.LUT R13, R3, 0xff000000, R13, 0xf8, !PT ;  /* 0xff000000030d7812 */ /* 0x000fe400078ef80d */
[----:B------:R-:W-:Y:S02]  /*11850*/  LOP3.LUT R37, R37, 0xff0000, R10, 0xf8, !PT ;  /* 0x00ff000025257812 */ /* 0x000fe400078ef80a */
[----:B------:R-:W-:Y:S02]  /*11860*/  LOP3.LUT R42, R39, 0xff000000, R11, 0xf8, !PT ;  /* 0xff000000272a7812 */ /* 0x000fe400078ef80b */
[----:B------:R-:W-:Y:S02]  /*11870*/  F2FP.F16.E4M3.UNPACK_B R39, R38 ;  /* 0x00000026ff27723e */ /* 0x000fe400020006ff */
[----:B0-----:R-:W-:-:S02]  /*11880*/  F2FP.F16.E4M3.UNPACK_B R11, R25 ;  /* 0x00000019ff0b723e */ /* 0x001fc400020006ff */
[----:B------:R-:W-:Y:S01]  /*11890*/  LOP3.LUT R3, R29, 0xff000000, R14, 0xf8, !PT ;  /* 0xff0000001d037812 */ /* 0x000fe200078ef80e */
[--C-:B------:R-:W-:Y:S01]  /*118a0*/  HADD2.F32 R40, -RZ, R39.reuse.H0_H0 ;  /* 0x20000027ff287230 */ /* 0x100fe20000004100 */
[----:B------:R-:W-:Y:S01]  /*118b0*/  LOP3.LUT R29, R33, 0xff000000, R8, 0xf8, !PT ;  /* 0xff000000211d7812 */ /* 0x000fe200078ef808 */
[----:B------:R-:W-:Y:S01]  /*118c0*/  HADD2.F32 R39, -RZ, R39.H1_H1 ;  /* 0x30000027ff277230 */ /* 0x000fe20000004100 */
[----:B------:R-:W-:Y:S02]  /*118d0*/  LOP3.LUT R21, R21, 0xff0000, R12, 0xf8, !PT ;  /* 0x00ff000015157812 */ /* 0x000fe400078ef80c */
[----:B------:R-:W-:Y:S02]  /*118e0*/  LOP3.LUT R8, R37, 0xff000000, R10, 0xf8, !PT ;  /* 0xff00000025087812 */ /* 0x000fe400078ef80a */
[----:B------:R-:W-:Y:S02]  /*118f0*/  F2FP.F16.E4M3.UNPACK_B R14, R13 ;  /* 0x0000000dff0e723e */ /* 0x000fe400020006ff */
[----:B------:R-:W-:-:S02]  /*11900*/  LOP3.LUT R31, R28, 0xff0000, R31, 0xf8, !PT ;  /* 0x00ff00001c1f7812 */ /* 0x000fc400078ef81f */
[----:B------:R-:W-:Y:S01]  /*11910*/  LOP3.LUT R12, R21, 0xff000000, R12, 0xf8, !PT ;  /* 0xff000000150c7812 */ /* 0x000fe200078ef80c */
[----:B------:R-:W-:Y:S01]  /*11920*/  HADD2.F32 R28, -RZ, R14.H0_H0 ;  /* 0x2000000eff1c7230 */ /* 0x000fe20000004100 */
[----:B------:R-:W-:Y:S02]  /*11930*/  F2FP.F16.E4M3.UNPACK_B R21, R25.H1 ;  /* 0x00000019ff15723e */ /* 0x000fe400030006ff */
[-C--:B------:R-:W-:Y:S02]  /*11940*/  F2FP.F16.E4M3.UNPACK_B R25, R24.reuse ;  /* 0x00000018ff19723e */ /* 0x080fe400020006ff */
[----:B------:R-:W-:Y:S02]  /*11950*/  F2FP.F16.E4M3.UNPACK_B R35, R24.H1 ;  /* 0x00000018ff23723e */ /* 0x000fe400030006ff */
[-C--:B------:R-:W-:Y:S02]  /*11960*/  F2FP.F16.E4M3.UNPACK_B R32, R27.reuse ;  /* 0x0000001bff20723e */ /* 0x080fe400020006ff */
[----:B------:R-:W-:-:S02]  /*11970*/  F2FP.F16.E4M3.UNPACK_B R37, R27.H1 ;  /* 0x0000001bff25723e */ /* 0x000fc400030006ff */
[----:B------:R-:W-:Y:S02]  /*11980*/  F2FP.F16.E4M3.UNPACK_B R38, R38.H1 ;  /* 0x00000026ff26723e */ /* 0x000fe400030006ff */
[----:B------:R-:W-:Y:S01]  /*11990*/  LOP3.LUT R34, R31, 0xff000000, R15, 0xf8, !PT ;  /* 0xff0000001f227812 */ /* 0x000fe200078ef80f */
[----:B----4-:R-:W0:Y:S02]  /*119a0*/  LDS.128 R4, [R51+0x18000] ;  /* 0x0180000033047984 */ /* 0x010e240000000c00 */
[-C--:B0-----:R-:W-:Y:S02]  /*119b0*/  F2FP.F16.E4M3.UNPACK_B R10, R5.reuse ;  /* 0x00000005ff0a723e */ /* 0x081fe400020006ff */
[----:B------:R-:W-:Y:S01]  /*119c0*/  F2FP.F16.E4M3.UNPACK_B R20, R5.H1 ;  /* 0x00000005ff14723e */ /* 0x000fe200030006ff */
[--C-:B------:R-:W-:Y:S01]  /*119d0*/  HADD2.F32 R5, -RZ, R11.reuse.H0_H0 ;  /* 0x2000000bff057230 */ /* 0x100fe20000004100 */
[-C--:B------:R-:W-:Y:S01]  /*119e0*/  F2FP.F16.E4M3.UNPACK_B R30, R7.reuse ;  /* 0x00000007ff1e723e */ /* 0x080fe200020006ff */
[----:B------:R-:W-:Y:S01]  /*119f0*/  HADD2.F32 R9, -RZ, R10.H0_H0 ;  /* 0x2000000aff097230 */ /* 0x000fe20000004100 */
[----:B------:R-:W-:Y:S01]  /*11a00*/  F2FP.F16.E4M3.UNPACK_B R33, R7.H1 ;  /* 0x00000007ff21723e */ /* 0x000fe200030006ff */
[----:B------:R-:W-:-:S02]  /*11a10*/  HADD2.F32 R11, -RZ, R11.H1_H1 ;  /* 0x3000000bff0b7230 */ /* 0x000fc40000004100 */
[C---:B------:R-:W-:Y:S01]  /*11a20*/  FMUL.FTZ R24, R5.reuse, R40 ;  /* 0x0000002805187220 */ /* 0x040fe20000410000 */
[----:B------:R-:W-:Y:S01]  /*11a30*/  FMUL.FTZ R27, R5, R28 ;  /* 0x0000001c051b7220 */ /* 0x000fe20000410000 */
[----:B------:R-:W-:Y:S01]  /*11a40*/  HADD2.F32 R10, -RZ, R10.H1_H1 ;  /* 0x3000000aff0a7230 */ /* 0x000fe20000004100 */
[----:B------:R-:W-:Y:S01]  /*11a50*/  F2FP.F16.E4M3.UNPACK_B R31, R4.H1 ;  /* 0x00000004ff1f723e */ /* 0x000fe200030006ff */
[C---:B------:R-:W-:Y:S01]  /*11a60*/  FFMA.FTZ R5, R9.reuse, R28, -R24 ;  /* 0x0000001c09057223 */ /* 0x040fe20000010818 */
[----:B------:R-:W-:Y:S01]  /*11a70*/  F2FP.F16.E4M3.UNPACK_B R24, R13.H1 ;  /* 0x0000000dff18723e */ /* 0x000fe200030006ff */
[----:B------:R-:W-:Y:S01]  /*11a80*/  FFMA.FTZ R9, R9, R40, R27 ;  /* 0x0000002809097223 */ /* 0x000fe2000001001b */
[----:B------:R-:W-:Y:S02]  /*11a90*/  HADD2.F32 R27, -RZ, R14.H1_H1 ;  /* 0x3000000eff1b7230 */ /* 0x000fe40000004100 */
[----:B------:R-:W-:Y:S01]  /*11aa0*/  FMUL.FTZ R41, R11, R39 ;  /* 0x000000270b297220 */ /* 0x000fe20000410000 */
[----:B------:R-:W-:Y:S01]  /*11ab0*/  HADD2.F32 R40, -RZ, R38.H0_H0 ;  /* 0x20000026ff287230 */ /* 0x000fe20000004100 */
[----:B------:R-:W-:Y:S01]  /*11ac0*/  F2FP.F16.E4M3.UNPACK_B R15, R4 ;  /* 0x00000004ff0f723e */ /* 0x000fe200020006ff */
[----:B------:R-:W-:-:S02]  /*11ad0*/  HADD2.F32 R14, -RZ, R21.H0_H0 ;  /* 0x20000015ff0e7230 */ /* 0x000fc40000004100 */
[-C--:B------:R-:W-:Y:S01]  /*11ae0*/  FMUL.FTZ R44, R11, R27.reuse ;  /* 0x0000001b0b2c7220 */ /* 0x080fe20000410000 */
[----:B------:R-:W-:Y:S01]  /*11af0*/  HADD2.F32 R28, -RZ, R24.H0_H0 ;  /* 0x20000018ff1c7230 */ /* 0x000fe20000004100 */
[----:B------:R-:W-:Y:S01]  /*11b00*/  F2FP.F16.E4M3.UNPACK_B R4, R6 ;  /* 0x00000006ff04723e */ /* 0x000fe200020006ff */
[----:B------:R-:W-:Y:S02]  /*11b10*/  HADD2.F32 R13, -RZ, R20.H0_H0 ;  /* 0x20000014ff0d7230 */ /* 0x000fe40000004100 */
[C---:B------:R-:W-:Y:S01]  /*11b20*/  FMUL.FTZ R46, R14.reuse, R40 ;  /* 0x000000280e2e7220 */ /* 0x040fe20000410000 */
[----:B------:R-:W-:Y:S01]  /*11b30*/  F2FP.F16.E4M3.UNPACK_B R7, R6.H1 ;  /* 0x00000006ff07723e */ /* 0x000fe200030006ff */
[-C--:B------:R-:W-:Y:S01]  /*11b40*/  FMUL.FTZ R43, R14, R28.reuse ;  /* 0x0000001c0e2b7220 */ /* 0x080fe20000410000 */
[----:B------:R-:W-:Y:S01]  /*11b50*/  FFMA.FTZ R14, R10, R27, -R41 ;  /* 0x0000001b0a0e7223 */ /* 0x000fe20000010829 */
[----:B------:R-:W-:Y:S01]  /*11b60*/  FFMA.FTZ R11, R13, R28, -R46 ;  /* 0x0000001c0d0b7223 */ /* 0x000fe2000001082e */
[----:B------:R-:W-:-:S02]  /*11b70*/  HADD2.F32 R41, -RZ, R38.H1_H1 ;  /* 0x30000026ff297230 */ /* 0x000fc40000004100 */
[----:B------:R-:W-:Y:S01]  /*11b80*/  FFMA.FTZ R13, R13, R40, R43 ;  /* 0x000000280d0d7223 */ /* 0x000fe2000001002b */
[----:B------:R-:W-:Y:S01]  /*11b90*/  F2FP.F16.E4M3.UNPACK_B R40, R42 ;  /* 0x0000002aff28723e */ /* 0x000fe200020006ff */
[----:B------:R-:W-:Y:S01]  /*11ba0*/  HADD2.F32 R27, -RZ, R24.H1_H1 ;  /* 0x30000018ff1b7230 */ /* 0x000fe20000004100 */
[----:B------:R-:W-:Y:S01]  /*11bb0*/  F2FP.F16.E4M3.UNPACK_B R38, R34 ;  /* 0x00000022ff26723e */ /* 0x000fe200020006ff */
[----:B------:R-:W-:Y:S02]  /*11bc0*/  HADD2.F32 R24, -RZ, R32.H0_H0 ;  /* 0x20000020ff187230 */ /* 0x000fe40000004100 */
[----:B------:R-:W-:Y:S01]  /*11bd0*/  FFMA.FTZ R10, R10, R39, R44 ;  /* 0x000000270a0a7223 */ /* 0x000fe2000001002c */
[----:B------:R-:W-:Y:S01]  /*11be0*/  HADD2.F32 R43, -RZ, R40.H0_H0 ;  /* 0x20000028ff2b7230 */ /* 0x000fe20000004100 */
[-C--:B------:R-:W-:Y:S01]  /*11bf0*/  F2FP.F16.E4M3.UNPACK_B R6, R26.reuse ;  /* 0x0000001aff06723e */ /* 0x080fe200020006ff */
[----:B------:R-:W-:Y:S01]  /*11c00*/  HADD2.F32 R28, -RZ, R20.H1_H1 ;  /* 0x30000014ff1c7230 */ /* 0x000fe20000004100 */
[----:B------:R-:W-:Y:S01]  /*11c10*/  F2FP.F16.E4M3.UNPACK_B R26, R26.H1 ;  /* 0x0000001aff1a723e */ /* 0x000fe200030006ff */
[----:B------:R-:W-:-:S02]  /*11c20*/  HADD2.F32 R20, -RZ, R21.H1_H1 ;  /* 0x30000015ff147230 */ /* 0x000fc40000004100 */
[----:B------:R-:W-:Y:S01]  /*11c30*/  FMUL.FTZ R46, R24, R43 ;  /* 0x0000002b182e7220 */ /* 0x000fe20000410000 */
[----:B------:R-:W-:Y:S02]  /*11c40*/  HADD2.F32 R39, -RZ, R38.H0_H0 ;  /* 0x20000026ff277230 */ /* 0x000fe40000004100 */
[----:B------:R-:W-:Y:S02]  /*11c50*/  HADD2.F32 R21, -RZ, R30.H0_H0 ;  /* 0x2000001eff157230 */ /* 0x000fe40000004100 */
[C---:B------:R-:W-:Y:S01]  /*11c60*/  FMUL.FTZ R45, R20.reuse, R41 ;  /* 0x00000029142d7220 */ /* 0x040fe20000410000 */
[----:B------:R-:W-:Y:S01]  /*11c70*/  FMUL.FTZ R44, R20, R27 ;  /* 0x0000001b142c7220 */ /* 0x000fe20000410000 */
[-C--:B------:R-:W-:Y:S01]  /*11c80*/  FMUL.FTZ R48, R24, R39.reuse ;  /* 0x0000002718307220 */ /* 0x080fe20000410000 */
[----:B------:R-:W-:Y:S02]  /*11c90*/  HADD2.F32 R32, -RZ, R32.H1_H1 ;  /* 0x30000020ff207230 */ /* 0x000fe40000004100 */
[C---:B------:R-:W-:Y:S01]  /*11ca0*/  FFMA.FTZ R24, R21.reuse, R39, -R46 ;  /* 0x0000002715187223 */ /* 0x040fe2000001082e */
[----:B------:R-:W-:Y:S01]  /*11cb0*/  HADD2.F32 R39, -RZ, R38.H1_H1 ;  /* 0x30000026ff277230 */ /* 0x000fe20000004100 */
[----:B------:R-:W-:Y:S01]  /*11cc0*/  F2FP.F16.E4M3.UNPACK_B R38, R34.H1 ;  /* 0x00000022ff26723e */ /* 0x000fe200030006ff */
[C---:B------:R-:W-:Y:S01]  /*11cd0*/  FFMA.FTZ R20, R28.reuse, R27, -R45 ;  /* 0x0000001b1c147223 */ /* 0x040fe2000001082d */
[----:B------:R-:W-:Y:S01]  /*11ce0*/  FFMA.FTZ R21, R21, R43, R48 ;  /* 0x0000002b15157223 */ /* 0x000fe20000010030 */
[----:B------:R-:W-:Y:S01]  /*11cf0*/  FFMA.FTZ R28, R28, R41, R44 ;  /* 0x000000291c1c7223 */ /* 0x000fe2000001002c */
[----:B------:R-:W-:Y:S01]  /*11d00*/  F2FP.F16.E4M3.UNPACK_B R43, R42.H1 ;  /* 0x0000002aff2b723e */ /* 0x000fe200030006ff */
[----:B------:R-:W-:Y:S01]  /*11d10*/  HADD2.F32 R41, -RZ, R40.H1_H1 ;  /* 0x30000028ff297230 */ /* 0x000fe20000004100 */
[----:B------:R-:W-:Y:S01]  /*11d20*/  F2FP.SATFINITE.E4M3.F32.PACK_AB_MERGE_C R11, R20, R11, RZ ;  /* 0x0000000b140b723e */ /* 0x000fe200048070ff */
[----:B------:R-:W-:Y:S01]  /*11d30*/  HADD2.F32 R27, -RZ, R37.H0_H0 ;  /* 0x20000025ff1b7230 */ /* 0x000fe20000004100 */
[----:B------:R-:W-:Y:S01]  /*11d40*/  F2FP.SATFINITE.E4M3.F32.PACK_AB_MERGE_C R13, R28, R13, RZ ;  /* 0x0000000d1c0d723e */ /* 0x000fe200048070ff */
[----:B------:R-:W-:-:S02]  /*11d50*/  HADD2.F32 R40, -RZ, R38.H0_H0 ;  /* 0x20000026ff287230 */ /* 0x000fc40000004100 */
[C---:B------:R-:W-:Y:S01]  /*11d60*/  FMUL.FTZ R45, R32.reuse, R41 ;  /* 0x00000029202d7220 */ /* 0x040fe20000410000 */
[----:B------:R-:W-:Y:S02]  /*11d70*/  HADD2.F32 R42, -RZ, R43.H0_H0 ;  /* 0x2000002bff2a7230 */ /* 0x000fe40000004100 */
[----:B------:R-:W-:Y:S01]  /*11d80*/  FMUL.FTZ R32, R32, R39 ;  /* 0x0000002720207220 */ /* 0x000fe20000410000 */
[----:B------:R-:W-:Y:S02]  /*11d90*/  HADD2.F32 R30, -RZ, R30.H1_H1 ;  /* 0x3000001eff1e7230 */ /* 0x000fe40000004100 */
[C---:B------:R-:W-:Y:S01]  /*11da0*/  FMUL.FTZ R49, R27.reuse, R40 ;  /* 0x000000281b317220 */ /* 0x040fe20000410000 */
[----:B------:R-:W-:Y:S02]  /*11db0*/  HADD2.F32 R34, -RZ, R33.H0_H0 ;  /* 0x20000021ff227230 */ /* 0x000fe40000004100 */
[----:B------:R-:W-:Y:S01]  /*11dc0*/  FMUL.FTZ R47, R27, R42 ;  /* 0x0000002a1b2f7220 */ /* 0x000fe20000410000 */
[----:B------:R-:W-:-:S02]  /*11dd0*/  HADD2.F32 R43, -RZ, R43.H1_H1 ;  /* 0x3000002bff2b7230 */ /* 0x000fc40000004100 */
[C---:B------:R-:W-:Y:S01]  /*11de0*/  FFMA.FTZ R27, R30.reuse, R39, -R45 ;  /* 0x000000271e1b7223 */ /* 0x040fe2000001082d */
[----:B------:R-:W-:Y:S01]  /*11df0*/  FFMA.FTZ R30, R30, R41, R32 ;  /* 0x000000291e1e7223 */ /* 0x000fe20000010020 */
[C---:B------:R-:W-:Y:S01]  /*11e00*/  FFMA.FTZ R49, R34.reuse, R42, R49 ;  /* 0x0000002a22317223 */ /* 0x040fe20000010031 */
[----:B------:R-:W-:Y:S01]  /*11e10*/  F2FP.F16.E4M3.UNPACK_B R42, R29.H1 ;  /* 0x0000001dff2a723e */ /* 0x000fe200030006ff */
[----:B------:R-:W-:Y:S01]  /*11e20*/  HADD2.F32 R41, -RZ, R38.H1_H1 ;  /* 0x30000026ff297230 */ /* 0x000fe20000004100 */
[----:B------:R-:W-:Y:S01]  /*11e30*/  F2FP.F16.E4M3.UNPACK_B R39, R12.H1 ;  /* 0x0000000cff27723e */ /* 0x000fe200030006ff */
[----:B------:R-:W-:Y:S02]  /*11e40*/  HADD2.F32 R38, -RZ, R37.H1_H1 ;  /* 0x30000025ff267230 */ /* 0x000fe40000004100 */
[----:B------:R-:W-:Y:S01]  /*11e50*/  FFMA.FTZ R32, R34, R40, -R47 ;  /* 0x0000002822207223 */ /* 0x000fe2000001082f */
[----:B------:R-:W-:Y:S01]  /*11e60*/  HADD2.F32 R44, -RZ, R42.H0_H0 ;  /* 0x2000002aff2c7230 */ /* 0x000fe20000004100 */
[----:B------:R-:W-:Y:S01]  /*11e70*/  F2FP.SATFINITE.E4M3.F32.PACK_AB_MERGE_C R5, R14, R5, R11 ;  /* 0x000000050e05723e */ /* 0x000fe2000480700b */
[----:B------:R-:W-:-:S02]  /*11e80*/  HADD2.F32 R37, -RZ, R35.H0_H0 ;  /* 0x20000023ff257230 */ /* 0x000fc40000004100 */
[C---:B------:R-:W-:Y:S01]  /*11e90*/  FMUL.FTZ R45, R38.reuse, R43 ;  /* 0x0000002b262d7220 */ /* 0x040fe20000410000 */
[----:B------:R-:W-:Y:S02]  /*11ea0*/  HADD2.F32 R34, -RZ, R33.H1_H1 ;  /* 0x30000021ff227230 */ /* 0x000fe40000004100 */
[-C--:B------:R-:W-:Y:S01]  /*11eb0*/  FMUL.FTZ R46, R38, R41.reuse ;  /* 0x00000029262e7220 */ /* 0x080fe20000410000 */
[----:B------:R-:W-:Y:S02]  /*11ec0*/  HADD2.F32 R40, -RZ, R39.H0_H0 ;  /* 0x20000027ff287230 */ /* 0x000fe40000004100 */
[C---:B------:R-:W-:Y:S01]  /*11ed0*/  FMUL.FTZ R38, R37.reuse, R44 ;  /* 0x0000002c25267220 */ /* 0x040fe20000410000 */
[----:B------:R-:W-:Y:S02]  /*11ee0*/  HADD2.F32 R33, -RZ, R31.H0_H0 ;  /* 0x2000001fff217230 */ /* 0x000fe40000004100 */
[C---:B------:R-:W-:Y:S01]  /*11ef0*/  FFMA.FTZ R45, R34.reuse, R41, -R45 ;  /* 0x00000029222d7223 */ /* 0x040fe2000001082d */
[----:B------:R-:W-:Y:S01]  /*11f00*/  FFMA.FTZ R50, R34, R43, R46 ;  /* 0x0000002b22327223 */ /* 0x000fe2000001002e */
[----:B------:R-:W-:Y:S01]  /*11f10*/  FMUL.FTZ R37, R37, R40 ;  /* 0x0000002825257220 */ /* 0x000fe20000410000 */
[----:B------:R-:W-:-:S02]  /*11f20*/  HADD2.F32 R42, -RZ, R42.H1_H1 ;  /* 0x3000002aff2a7230 */ /* 0x000fc40000004100 */
[C---:B------:R-:W-:Y:S01]  /*11f30*/  FFMA.FTZ R41, R33.reuse, R40, -R38 ;  /* 0x0000002821297223 */ /* 0x040fe20000010826 */
[----:B------:R-:W-:Y:S02]  /*11f40*/  HADD2.F32 R35, -RZ, R35.H1_H1 ;  /* 0x30000023ff237230 */ /* 0x000fe40000004100 */
[----:B------:R-:W-:Y:S01]  /*11f50*/  FFMA.FTZ R44, R33, R44, R37 ;  /* 0x0000002c212c7223 */ /* 0x000fe20000010025 */
[----:B------:R-:W-:Y:S01]  /*11f60*/  HADD2.F32 R34, -RZ, R39.H1_H1 ;  /* 0x30000027ff227230 */ /* 0x000fe20000004100 */
[----:B------:R-:W-:Y:S01]  /*11f70*/  F2FP.F16.E4M3.UNPACK_B R37, R29 ;  /* 0x0000001dff25723e */ /* 0x000fe200020006ff */
[----:B------:R-:W-:Y:S01]  /*11f80*/  HADD2.F32 R31, -RZ, R31.H1_H1 ;  /* 0x3000001fff1f7230 */ /* 0x000fe20000004100 */
[----:B------:R-:W-:Y:S01]  /*11f90*/  F2FP.F16.E4M3.UNPACK_B R33, R12 ;  /* 0x0000000cff21723e */ /* 0x000fe200020006ff */
[C---:B------:R-:W-:Y:S01]  /*11fa0*/  FMUL.FTZ R12, R35.reuse, R42 ;  /* 0x0000002a230c7220 */ /* 0x040fe20000410000 */
[----:B------:R-:W-:Y:S01]  /*11fb0*/  FMUL.FTZ R39, R35, R34 ;  /* 0x0000002223277220 */ /* 0x000fe20000410000 */
[----:B------:R-:W-:Y:S01]  /*11fc0*/  HADD2.F32 R35, -RZ, R37.H0_H0 ;  /* 0x20000025ff237230 */ /* 0x000fe20000004100 */
[----:B------:R-:W-:Y:S01]  /*11fd0*/  F2FP.SATFINITE.E4M3.F32.PACK_AB_MERGE_C R49, R50, R49, RZ ;  /* 0x000000313231723e */ /* 0x000fe200048070ff */
[----:B------:R-:W-:-:S02]  /*11fe0*/  HADD2.F32 R29, -RZ, R25.H0_H0 ;  /* 0x20000019ff1d7230 */ /* 0x000fc40000004100 */
[C---:B------:R-:W-:Y:S01]  /*11ff0*/  FFMA.FTZ R46, R31.reuse, R34, -R12 ;  /* 0x000000221f2e7223 */ /* 0x040fe2000001080c */
[----:B------:R-:W-:Y:S01]  /*12000*/  FFMA.FTZ R43, R31, R42, R39 ;  /* 0x0000002a1f2b7223 */ /* 0x000fe20000010027 */
[----:B------:R-:W-:Y:S01]  /*12010*/  HADD2.F32 R31, -RZ, R33.H0_H0 ;  /* 0x20000021ff1f7230 */ /* 0x000fe20000004100 */
[----:B------:R-:W-:Y:S01]  /*12020*/  F2FP.SATFINITE.E4M3.F32.PACK_AB_MERGE_C R9, R10, R9, R13 ;  /* 0x000000090a09723e */ /* 0x000fe2000480700d */
        /* <DEDUP_REMOVED lines=24> */
[----:B------:R-:W-:Y:S01]  /*121b0*/  F2FP.SATFINITE.E4M3.F32.PACK_AB_MERGE_C R11, R30, R21, R49 ;  /* 0x000000151e0b723e */ /* 0x000fe20004807031 */
[----:B------:R-:W-:-:S02]  /*121c0*/  HADD2.F32 R26, -RZ, R26.H1_H1 ;  /* 0x3000001aff1a7230 */ /* 0x000fc40000004100 */
[C---:B------:R-:W-:Y:S01]  /*121d0*/  FFMA.FTZ R37, R12.reuse, R15, -R37 ;  /* 0x0000000f0c257223 */ /* 0x040fe20000010825 */
[----:B------:R-:W-:Y:S02]  /*121e0*/  HADD2.F32 R7, -RZ, R7.H1_H1 ;  /* 0x30000007ff077230 */ /* 0x000fe40000004100 */
[----:B------:R-:W-:Y:S01]  /*121f0*/  FFMA.FTZ R33, R12, R33, R25 ;  /* 0x000000210c217223 */ /* 0x000fe20000010019 */
[----:B------:R-:W-:Y:S01]  /*12200*/  F2FP.F16.E4M3.UNPACK_B R12, R8 ;  /* 0x00000008ff0c723e */ /* 0x000fe200020006ff */
[C---:B------:R-:W-:Y:S01]  /*12210*/  FMUL.FTZ R34, R26.reuse, R31 ;  /* 0x0000001f1a227220 */ /* 0x040fe20000410000 */
[-C--:B------:R-:W-:Y:S01]  /*12220*/  FMUL.FTZ R26, R26, R29.reuse ;  /* 0x0000001d1a1a7220 */ /* 0x080fe20000410000 */
[----:B------:R-:W-:Y:S02]  /*12230*/  HADD2.F32 R8, -RZ, R3.H0_H0 ;  /* 0x20000003ff087230 */ /* 0x000fe40000004100 */
[C---:B------:R-:W-:Y:S01]  /*12240*/  FFMA.FTZ R42, R7.reuse, R29, -R34 ;  /* 0x0000001d072a7223 */ /* 0x040fe20000010822 */
[----:B------:R-:W-:Y:S01]  /*12250*/  FFMA.FTZ R48, R7, R31, R26 ;  /* 0x0000001f07307223 */ /* 0x000fe2000001001a */
[----:B------:R-:W-:-:S02]  /*12260*/  HADD2.F32 R26, -RZ, R12.H0_H0 ;  /* 0x2000000cff1a7230 */ /* 0x000fc40000004100 */
[----:B------:R-:W-:Y:S01]  /*12270*/  HADD2.F32 R7, -RZ, R6.H0_H0 ;  /* 0x20000006ff077230 */ /* 0x000fe20000004100 */
[----:B------:R-:W-:Y:S01]  /*12280*/  F2FP.SATFINITE.E4M3.F32.PACK_AB_MERGE_C R37, R42, R37, RZ ;  /* 0x000000252a25723e */ /* 0x000fe200048070ff */
[----:B------:R-:W-:Y:S01]  /*12290*/  HADD2.F32 R15, -RZ, R3.H1_H1 ;  /* 0x30000003ff0f7230 */ /* 0x000fe20000004100 */
[----:B------:R-:W-:Y:S01]  /*122a0*/  F2FP.SATFINITE.E4M3.F32.PACK_AB_MERGE_C R33, R48, R33, RZ ;  /* 0x000000213021723e */ /* 0x000fe200048070ff */
[----:B------:R-:W-:Y:S02]  /*122b0*/  HADD2.F32 R25, -RZ, R12.H1_H1 ;  /* 0x3000000cff197230 */ /* 0x000fe40000004100 */
[C---:B------:R-:W-:Y:S01]  /*122c0*/  FMUL.FTZ R12, R7.reuse, R26 ;  /* 0x0000001a070c7220 */ /* 0x040fe20000410000 */
[----:B------:R-:W-:Y:S02]  /*122d0*/  HADD2.F32 R6, -RZ, R6.H1_H1 ;  /* 0x30000006ff067230 */ /* 0x000fe40000004100 */
[----:B------:R-:W-:Y:S01]  /*122e0*/  FMUL.FTZ R7, R7, R8 ;  /* 0x0000000807077220 */ /* 0x000fe20000410000 */
[----:B------:R-:W-:-:S02]  /*122f0*/  HADD2.F32 R3, -RZ, R4.H0_H0 ;  /* 0x20000004ff037230 */ /* 0x000fc40000004100 */
[----:B------:R-:W-:Y:S02]  /*12300*/  HADD2.F32 R4, -RZ, R4.H1_H1 ;  /* 0x30000004ff047230 */ /* 0x000fe40000004100 */
[C---:B------:R-:W-:Y:S01]  /*12310*/  FMUL.FTZ R29, R6.reuse, R25 ;  /* 0x00000019061d7220 */ /* 0x040fe20000410000 */
        /* <DEDUP_REMOVED lines=11> */
[----:B------:R-:W-:Y:S02]  /*123d0*/  F2FP.SATFINITE.E4M3.F32.PACK_AB_MERGE_C R8, R38, R35, R8 ;  /* 0x000000232608723e */ /* 0x000fe40004807008 */
[----:B------:R-:W-:Y:S01]  /*123e0*/  F2FP.SATFINITE.E4M3.F32.PACK_AB_MERGE_C R10, R34, R3, R33 ;  /* 0x00000003220a723e */ /* 0x000fe20004807021 */
[----:B------:R4:W-:Y:S04]  /*123f0*/  STS.128 [R51+0x18000], R4 ;  /* 0x0180000433007388 */ /* 0x0009e80000000c00 */
[----:B------:R4:W-:Y:S02]  /*12400*/  STS.128 [R0+0x18000], R8 ;  /* 0x0180000800007388 */ /* 0x0009e40000000c00 */
.L_x_1893:
[----:B------:R-:W-:Y:S05]  /*12410*/  BSYNC B0 ;  /* 0x0000000000007941 */ /* 0x000fea0003800000 */
.L_x_1865:
[----:B------:R-:W-:Y:S01]  /*12420*/  @!PT LDS RZ, [RZ] ;  /* 0x00000000fffff984 */ /* 0x000fe20000000800 */
[----:B------:R-:W-:Y:S01]  /*12430*/  @!PT LDS RZ, [RZ] ;  /* 0x00000000fffff984 */ /* 0x000fe20000000800 */
[----:B------:R-:W-:Y:S01]  /*12440*/  @!PT LDS RZ, [RZ] ;  /* 0x00000000fffff984 */ /* 0x000fe20000000800 */
[----:B------:R-:W-:Y:S01]  /*12450*/  @!PT LDS RZ, [RZ] ;  /* 0x00000000fffff984 */ /* 0x000fe20000000800 */
[----:B------:R1:W-:Y:S06]  /*12460*/  MEMBAR.ALL.CTA ;  /* 0x0000000000007992 */ /* 0x0003ec0000008000 */
[----:B-1----:R-:W1:Y:S01]  /*12470*/  FENCE.VIEW.ASYNC.S ;  /* 0x00000000000073c6 */ /* 0x002e620000000000 */
[----:B------:R-:W-:Y:S05]  /*12480*/  WARPSYNC.ALL ;  /* 0x0000000000007948 */ /* 0x000fea0003800000 */
[----:B-1----:R-:W-:Y:S06]  /*12490*/  BAR.SYNC.DEFER_BLOCKING 0xd, 0x100 ;  /* 0x0344000000007b1d */ /* 0x002fec0000010000 */
.L_x_1863:
[----:B----4-:R-:W4:Y:S01]  /*124a0*/  S2R R0, SR_TID.X ;  /* 0x0000000000007919 */ /* 0x010f220000002100 */
[----:B------:R-:W-:Y:S05]  /*124b0*/  WARPSYNC.ALL ;  /* 0x0000000000007948 */ /* 0x000fea0003800000 */
[----:B----4-:R-:W-:-:S05]  /*124c0*/  SHF.R.U32.HI R0, RZ, 0x7, R0 ;  /* 0x00000007ff007819 */ /* 0x010fca0000011600 */
[----:B-----5:R-:W-:Y:S02]  /*124d0*/  VIADD R10, R0, 0x8 ;  /* 0x00000008000a7836 */ /* 0x020fe40000000000 */
[----:B------:R-:W-:-:S03]  /*124e0*/  IMAD.U32 R0, RZ, RZ, UR61 ;  /* 0x0000003dff007e24 */ /* 0x000fc6000f8e00ff */
[----:B------:R4:W-:Y:S02]  /*124f0*/  BAR.SYNC.DEFER_BLOCKING R10, 0x100 ;  /* 0x0004000a0000751d */ /* 0x0009e40000010000 */
[----:B------:R-:W-:-:S13]  /*12500*/  ISETP.NE.AND P0, PT, R0, 0x3, PT ;  /* 0x000000030000780c */ /* 0x000fda0003f05270 */
[----:B----4-:R-:W-:Y:S05]  /*12510*/  @!P0 BRA `(.L_x_1910) ;  /* 0x0000000000048947 */ /* 0x010fea0003800000 */
[----:B------:R-:W-:Y:S01]  /*12520*/  BPT.TRAP 0x1 ;  /* 0x000000040000795c */ /* 0x000fe20000300000 */
.L_x_1910:
[----:B0-23--:R-:W-:Y:S01]  /*12530*/  IMAD R5, R23, 0x8, R22 ;  /* 0x0000000817057824 */ /* 0x00dfe200078e0216 */
[----:B------:R-:W-:-:S04]  /*12540*/  SHF.L.U32 R12, R186, 0x1f, RZ ;  /* 0x0000001fba0c7819 */ /* 0x000fc800000006ff */
[----:B------:R0:W2:Y:S01]  /*12550*/  SYNCS.PHASECHK.TRANS64.TRYWAIT P1, [R5+URZ+0x28430], R12 ;  /* 0x0284300c050075a7 */ /* 0x0000a2000802017f */
[----:B------:R-:W-:Y:S05]  /*12560*/  @!P0 BRA `(.L_x_1911) ;  /* 0x0000000000048947 */ /* 0x000fea0003800000 */
[----:B------:R-:W-:Y:S01]  /*12570*/  BPT.TRAP 0x1 ;  /* 0x000000040000795c */ /* 0x000fe20000300000 */
.L_x_1911:
[----:B--2---:R-:W-:Y:S05]  /*12580*/  @P1 BRA `(.L_x_1912) ;  /* 0x0000000000081947 */ /* 0x004fea0003800000 */
[----:B------:R-:W2:Y:S02]  /*12590*/  SYNCS.PHASECHK.TRANS64.TRYWAIT P1, [R5+URZ+0x28430], R12 ;  /* 0x0284300c050075a7 */ /* 0x000ea4000802017f */
[----:B--2---:R-:W-:Y:S05]  /*125a0*/  @!P1 BRA `(.L_x_1913) ;  /* 0x000001b400c49947 */ /* 0x004fea0003800000 */
.L_x_1912:
[----:B------:R-:W-:Y:S05]  /*125b0*/  WARPSYNC.ALL ;  /* 0x0000000000007948 */ /* 0x000fea0003800000 */
[----:B------:R-:W-:Y:S01]  /*125c0*/  R2UR UR4, R22 ;  /* 0x00000000160472ca */ /* 0x000fe200000e0000 */
[----:B------:R-:W-:Y:S01]  /*125d0*/  IMAD.MOV.U32 R7, RZ, RZ, 0x40000040 ;  /* 0x40000040ff077424 */ /* 0x000fe200078e00ff */
[----:B------:R-:W-:Y:S01]  /*125e0*/  R2UR UR5, R36 ;  /* 0x00000000240572ca */ /* 0x000fe200000e0000 */
[----:B------:R-:W-:Y:S01]  /*125f0*/  UMOV UR9, 0x40000040 ;  /* 0x4000004000097882 */ /* 0x000fe20000000000 */
[----:B------:R-:W-:Y:S01]  /*12600*/  WARPGROUP.ARRIVE ;  /* 0x00000000000079c5 */ /* 0x000fe20000000000 */
[----:B------:R-:W-:Y:S01]  /*12610*/  IMAD.MOV.U32 R9, RZ, RZ, 0x40000040 ;  /* 0x40000040ff097424 */ /* 0x000fe200078e00ff */
[----:B------:R-:W-:Y:S01]  /*12620*/  R2UR UR11, R7 ;  /* 0x00000000070b72ca */ /* 0x000fe200000e0000 */
[----:B------:R-:W-:Y:S01]  /*12630*/  IMAD.U32 R199, RZ, RZ, UR9 ;  /* 0x00000009ffc77e24 */ /* 0x000fe2000f8e00ff */
[----:B------:R-:W-:Y:S01]  /*12640*/  UMOV UR57, 0x40000040 ;  /* 0x4000004000397882 */ /* 0x000fe20000000000 */
[----:B------:R-:W-:Y:S01]  /*12650*/  UMOV UR53, 0x40000040 ;  /* 0x4000004000357882 */ /* 0x000fe20000000000 */
[----:B------:R-:W-:Y:S01]  /*12660*/  UMOV UR49, 0x40000040 ;  /* 0x4000004000317882 */ /* 0x000fe20000000000 */
[----:B------:R-:W-:Y:S01]  /*12670*/  UMOV UR45, 0x40000040 ;  /* 0x40000040002d7882 */ /* 0x000fe20000000000 */
[----:B------:R-:W-:Y:S01]  /*12680*/  IMAD.MOV.U32 R7, RZ, RZ, 0x40000040 ;  /* 0x40000040ff077424 */ /* 0x000fe200078e00ff */
[----:B------:R-:W-:Y:S01]  /*12690*/  UIADD3 UR4, UR4, 0x20000, URZ ;  /* 0x0002000004047890 */ /* 0x000fe2000fffe03f */
[----:B------:R-:W3:Y:S01]  /*126a0*/  S2R R0, SR_TID.X ;  /* 0x0000000000007919 */ /* 0x000ee20000002100 */
[----:B------:R-:W-:-:S02]  /*126b0*/  ULOP3.LUT UR5, UR5, 0x10000, URZ, 0xfc, !UPT ;  /* 0x0001000005057892 */ /* 0x000fc4000f8efc3f */
[----:B------:R-:W-:Y:S01]  /*126c0*/  USHF.R.U32.HI UR4, URZ, 0x4, UR4 ;  /* 0x000000043f047899 */ /* 0x000fe20008011604 */
[----:B------:R-:W-:Y:S01]  /*126d0*/  R2UR UR43, R7 ;  /* 0x00000000072b72ca */ /* 0x000fe200000e0000 */
[----:B------:R-:W-:Y:S02]  /*126e0*/  UIADD3 UR56, UR5, 0x6, URZ ;  /* 0x0000000605387890 */ /* 0x000fe4000fffe03f */
[----:B------:R-:W-:Y:S01]  /*126f0*/  ULOP3.LUT UR4, UR4, 0x3fff, URZ, 0xc0, !UPT ;  /* 0x00003fff04047892 */ /* 0x000fe2000f8ec03f */
[----:B------:R-:W-:Y:S01]  /*12700*/  UMOV UR8, UR5 ;  /* 0x0000000500087c82 */ /* 0x000fe20008000000 */
[----:B------:R-:W-:Y:S01]  /*12710*/  UIADD3 UR52, UR5, 0x400, URZ ;  /* 0x0000040005347890 */ /* 0x000fe2000fffe03f */
[----:B------:R-:W-:Y:S01]  /*12720*/  IMAD.U32 R198, RZ, RZ, UR8 ;  /* 0x00000008ffc67e24 */ /* 0x000fe2000f8e00ff */
[----:B------:R-:W-:Y:S02]  /*12730*/  ULOP3.LUT UR60, UR4, 0x10000, URZ, 0xfc, !UPT ;  /* 0x00010000043c7892 */ /* 0x000fe4000f8efc3f */
[----:B------:R-:W-:-:S02]  /*12740*/  UIADD3 UR4, UR5, 0x2, URZ ;  /* 0x0000000205047890 */ /* 0x000fc4000fffe03f */
[----:B------:R-:W-:Y:S02]  /*12750*/  UIADD3 UR48, UR5, 0x402, URZ ;  /* 0x0000040205307890 */ /* 0x000fe4000fffe03f */
[----:B------:R-:W-:Y:S01]  /*12760*/  LEA R6, R23, UR60, 0xa ;  /* 0x0000003c17067c11 */ /* 0x000fe2000f8e50ff */
[----:B------:R-:W-:Y:S02]  /*12770*/  UIADD3 UR44, UR5, 0x404, URZ ;  /* 0x00000404052c7890 */ /* 0x000fe4000fffe03f */
[----:B------:R-:W-:Y:S01]  /*12780*/  UIADD3 UR40, UR5, 0x406, URZ ;  /* 0x0000040605287890 */ /* 0x000fe2000fffe03f */
[C---:B------:R-:W-:Y:S01]  /*12790*/  R2UR UR10, R6.reuse ;  /* 0x00000000060a72ca */ /* 0x040fe200000e0000 */
[----:B------:R-:W-:Y:S01]  /*127a0*/  VIADD R8, R6, 0x2 ;  /* 0x0000000206087836 */ /* 0x000fe20000000000 */
[----:B------:R-:W-:Y:S01]  /*127b0*/  UMOV UR41, 0x40000040 ;  /* 0x4000004000297882 */ /* 0x000fe20000000000 */
[----:B---3--:R-:W-:-:S10]  /*127c0*/  SHF.R.U32.HI R0, RZ, 0x7, R0 ;  /* 0x00000007ff007819 */ /* 0x008fd40000011600 */
[----:B------:R-:W-:Y:S01]  /*127d0*/  QGMMA.64x64x32.F32.E4M3.E4M3 R24, gdesc[UR8], RZ, !UPT, gsb0 ;  /* 0x00e00000081879f3 */ /* 0x000fe2000c0008ff */
[----:B------:R-:W-:Y:S01]  /*127e0*/  R2UR UR10, R8 ;  /* 0x00000000080a72ca */ /* 0x000fe200000e0000 */
[----:B------:R-:W-:Y:S01]  /*127f0*/  UMOV UR8, UR4 ;  /* 0x0000000400087c82 */ /* 0x000fe20008000000 */
[----:B------:R-:W-:Y:S01]  /*12800*/  R2UR UR11, R9 ;  /* 0x00000000090b72ca */ /* 0x000fe200000e0000 */
[----:B------:R-:W-:Y:S01]  /*12810*/  UMOV UR9, 0x40000040 ;  /* 0x4000004000097882 */ /* 0x000fe20000000000 */
[----:B------:R-:W-:Y:S01]  /*12820*/  VIADD R8, R6, 0x4 ;  /* 0x0000000406087836 */ /* 0x000fe20000000000 */
[----:B------:R-:W-:Y:S01]  /*12830*/  UIADD3 UR4, UR5, 0x4, URZ ;  /* 0x0000000405047890 */ /* 0x000fe2000fffe03f */
[----:B------:R-:W-:Y:S01]  /*12840*/  IMAD.MOV.U32 R9, RZ, RZ, 0x40000040 ;  /* 0x40000040ff097424 */ /* 0x000fe200078e00ff */
[----:B------:R-:W-:Y:S01]  /*12850*/  IADD3 R4, -R0, 0xb, RZ ;  /* 0x0000000b00047810 */ /* 0x000fe20007ffe1ff */
[----:B------:R-:W-:Y:S02]  /*12860*/  IMAD.U32 R196, RZ, RZ, UR8 ;  /* 0x00000008ffc47e24 */ /* 0x000fe4000f8e00ff */
[----:B------:R-:W-:Y:S01]  /*12870*/  IMAD.U32 R197, RZ, RZ, UR9 ;  /* 0x00000009ffc57e24 */ /* 0x000fe2000f8e00ff */
[----:B------:R-:W-:-:S02]  /*12880*/  WARPGROUP.DEPBAR.LE gsb0, 0x0 ;  /* 0x00008000000079c5 */ /* 0x000fc40000010000 */
[----:B------:R-:W-:-:S06]  /*12890*/  WARPGROUP.ARRIVE ;  /* 0x00000000000079c5 */ /* 0x000fcc0000000000 */
[----:B------:R-:W-:Y:S01]  /*128a0*/  QGMMA.64x64x32.F32.E4M3.E4M3 R24, gdesc[UR8], R24, gsb0 ;  /* 0x00e00000081879f3 */ /* 0x000fe20008000818 */
        /* <DEDUP_REMOVED lines=12> */
[----:B------:R-:W-:Y:S01]  /*12970*/  R2UR UR54, R8 ;  /* 0x00000000083672ca */ /* 0x000fe200000e0000 */
[----:B------:R-:W-:Y:S01]  /*12980*/  VIADD R8, R6, 0x202 ;  /* 0x0000020206087836 */ /* 0x000fe20000000000 */
[----:B------:R-:W-:Y:S01]  /*12990*/  R2UR UR55, R9 ;  /* 0x00000000093772ca */ /* 0x000fe200000e0000 */
[----:B------:R-:W-:-:S03]  /*129a0*/  IMAD.MOV.U32 R9, RZ, RZ, 0x40000040 ;  /* 0x40000040ff097424 */ /* 0x000fc600078e00ff */
        /* <DEDUP_REMOVED lines=28> */
[----:B------:R-:W-:Y:S05]  /*12b70*/  @!P0 BRA `(.L_x_1914) ;  /* 0x0000000000048947 */ /* 0x000fea0003800000 */
[----:B------:R-:W-:Y:S01]  /*12b80*/  BPT.TRAP 0x1 ;  /* 0x000000040000795c */ /* 0x000fe20000300000 */
.L_x_1914:
[----:B------:R-:W4:Y:S01]  /*12b90*/  LDC R9, c[0x0][0x448] ;  /* 0x00011200ff097b82 */ /* 0x000f220000000800 */
[C---:B-1----:R-:W-:Y:S01]  /*12ba0*/  FMUL.FTZ R3, R2.reuse, R24 ;  /* 0x0000001802037220 */ /* 0x042fe20000410000 */
[----:B------:R-:W-:Y:S01]  /*12bb0*/  FMUL.FTZ R13, R2, R25 ;  /* 0x00000019020d7220 */ /* 0x000fe20000410000 */
[----:B------:R-:W-:Y:S02]  /*12bc0*/  IMAD.IADD R21, R208, 0x1, R201 ;  /* 0x00000001d0157824 */ /* 0x000fe400078e02c9 */
[C---:B------:R-:W-:Y:S01]  /*12bd0*/  FMUL.FTZ R0, R2.reuse, R26 ;  /* 0x0000001a02007220 */ /* 0x040fe20000410000 */
[C---:B------:R-:W-:Y:S01]  /*12be0*/  FMUL.FTZ R20, R2.reuse, R32 ;  /* 0x0000002002147220 */ /* 0x040fe20000410000 */
[C---:B------:R-:W-:Y:S01]  /*12bf0*/  FMUL.FTZ R32, R2.reuse, R33 ;  /* 0x0000002102207220 */ /* 0x040fe20000410000 */
[----:B------:R-:W-:Y:S02]  /*12c00*/  IMAD.MOV.U32 R26, RZ, RZ, R21 ;  /* 0x000000ffff1a7224 */ /* 0x000fe400078e0015 */
[C---:B------:R-:W-:Y:S01]  /*12c10*/  FMUL.FTZ R33, R2.reuse, R34 ;  /* 0x0000002202217220 */ /* 0x040fe20000410000 */
[C---:B------:R-:W-:Y:S01]  /*12c20*/  FMUL.FTZ R34, R2.reuse, R35 ;  /* 0x0000002302227220 */ /* 0x040fe20000410000 */
[C---:B------:R-:W-:Y:S01]  /*12c30*/  FMUL.FTZ R35, R2.reuse, R38 ;  /* 0x0000002602237220 */ /* 0x040fe20000410000 */
[C---:B------:R-:W-:Y:S01]  /*12c40*/  FMUL.FTZ R38, R2.reuse, R43 ;  /* 0x0000002b02267220 */ /* 0x040fe20000410000 */
[C---:B------:R-:W-:Y:S01]  /*12c50*/  FMUL.FTZ R6, R2.reuse, R27 ;  /* 0x0000001b02067220 */ /* 0x040fe20000410000 */
[C---:B------:R-:W-:Y:S01]  /*12c60*/  FMUL.FTZ R40, R2.reuse, R40 ;  /* 0x0000002802287220 */ /* 0x040fe20000410000 */
[----:B------:R-:W-:Y:S01]  /*12c70*/  IMAD.MOV.U32 R27, RZ, RZ, -0x40 ;  /* 0xffffffc0ff1b7424 */ /* 0x000fe200078e00ff */
[----:B------:R-:W-:Y:S01]  /*12c80*/  ULDC.64 UR6, c[0x0][0x9e0] ;  /* 0x0002780000067ab9 */ /* 0x000fe20000000a00 */
[C---:B------:R-:W-:Y:S01]  /*12c90*/  FMUL.FTZ R8, R2.reuse, R31 ;  /* 0x0000001f02087220 */ /* 0x040fe20000410000 */
[----:B------:R-:W-:Y:S01]  /*12ca0*/  UISETP.GE.AND UP0, UPT, UR7, 0x1, UPT ;  /* 0x000000010700788c */ /* 0x000fe2000bf06270 */
[C---:B------:R-:W-:Y:S01]  /*12cb0*/  FMUL.FTZ R15, R2.reuse, R29 ;  /* 0x0000001d020f7220 */ /* 0x040fe20000410000 */
[C---:B------:R-:W-:Y:S01]  /*12cc0*/  FMUL.FTZ R7, R2.reuse, R30 ;  /* 0x0000001e02077220 */ /* 0x040fe20000410000 */
[C---:B------:R-:W-:Y:S01]  /*12cd0*/  FMUL.FTZ R31, R2.reuse, R36 ;  /* 0x00000024021f7220 */ /* 0x040fe20000410000 */
[C---:B------:R-:W-:Y:S01]  /*12ce0*/  FMUL.FTZ R30, R2.reuse, R37 ;  /* 0x00000025021e7220 */ /* 0x040fe20000410000 */
[C---:B------:R-:W-:Y:S01]  /*12cf0*/  FMUL.FTZ R36, R2.reuse, R39 ;  /* 0x0000002702247220 */ /* 0x040fe20000410000 */
[----:B------:R1:W0:Y:S01]  /*12d00*/  MUFU.TANH R29, R40 ;  /* 0x00000028001d7308 */ /* 0x0002220000002400 */
[----:B----4-:R-:W-:Y:S01]  /*12d10*/  ISETP.NE.AND P1, PT, R9, 0x1, PT ;  /* 0x000000010900780c */ /* 0x010fe20003f25270 */
[C---:B------:R-:W-:Y:S01]  /*12d20*/  FMUL.FTZ R14, R2.reuse, R28 ;  /* 0x0000001c020e7220 */ /* 0x040fe20000410000 */
[C---:B------:R-:W-:Y:S01]  /*12d30*/  FMUL.FTZ R37, R2.reuse, R42 ;  /* 0x0000002a02257220 */ /* 0x040fe20000410000 */
[C---:B------:R-:W-:Y:S01]  /*12d40*/  FMUL.FTZ R39, R2.reuse, R46 ;  /* 0x0000002e02277220 */ /* 0x040fe20000410000 */
[C---:B------:R-:W-:Y:S01]  /*12d50*/  FMUL.FTZ R48, R2.reuse, R48 ;  /* 0x0000003002307220 */ /* 0x040fe20000410000 */
[C---:B------:R-:W-:Y:S01]  /*12d60*/  FMUL.FTZ R49, R2.reuse, R49 ;  /* 0x0000003102317220 */ /* 0x040fe20000410000 */
[C---:B------:R-:W-:Y:S01]  /*12d70*/  FMUL.FTZ R11, R2.reuse, R50 ;  /* 0x00000032020b7220 */ /* 0x040fe20000410000 */
[C---:B------:R-:W-:Y:S01]  /*12d80*/  FMUL.FTZ R9, R2.reuse, R51 ;  /* 0x0000003302097220 */ /* 0x040fe20000410000 */
[C---:B-1----:R-:W-:Y:S01]  /*12d90*/  FMUL.FTZ R40, R2.reuse, R47 ;  /* 0x0000002f02287220 */ /* 0x042fe20000410000 */
[C---:B------:R-:W-:Y:S01]  /*12da0*/  FMUL.FTZ R52, R2.reuse, R52 ;  /* 0x0000003402347220 */ /* 0x040fe20000410000 */
[C---:B------:R-:W-:Y:S01]  /*12db0*/  FMUL.FTZ R53, R2.reuse, R53 ;  /* 0x0000003502357220 */ /* 0x040fe20000410000 */
[C---:B------:R-:W-:Y:S01]  /*12dc0*/  FMUL.FTZ R44, R2.reuse, R44 ;  /* 0x0000002c022c7220 */ /* 0x040fe20000410000 */
[C---:B------:R-:W-:Y:S01]  /*12dd0*/  FMUL.FTZ R45, R2.reuse, R45 ;  /* 0x0000002d022d7220 */ /* 0x040fe20000410000 */
[----:B------:R-:W1:Y:S01]  /*12de0*/  @P1 LDC R24, c[0x0][0x44c] ;  /* 0x00011300ff181b82 */ /* 0x000e620000000800 */
[----:B------:R-:W-:Y:S01]  /*12df0*/  FMUL.FTZ R55, R2, R55 ;  /* 0x0000003702377220 */ /* 0x000fe20000410000 */
[----:B------:R-:W-:Y:S01]  /*12e00*/  PLOP3.LUT P2, PT, PT, PT, UP0, 0x40, 0x0 ;  /* 0x000000000000781c */ /* 0x000fe20003f4e808 */
[----:B------:R-:W4:Y:S01]  /*12e10*/  MUFU.TANH R3, R3 ;  /* 0x0000000300037308 */ /* 0x000f220000002400 */
[----:B------:R-:W-:Y:S01]  /*12e20*/  ULDC UR51, c[0x0][0x9dc] ;  /* 0x0002770000337ab9 */ /* 0x000fe20000000800 */
[----:B------:R-:W-:Y:S01]  /*12e30*/  LEA R51, R160, 0xffffffc0, 0x6 ;  /* 0xffffffc0a0337811 */ /* 0x000fe200078e30ff */
[----:B------:R-:W-:Y:S01]  /*12e40*/  ULOP3.LUT UR51, URZ, UR51, URZ, 0x33, !UPT ;  /* 0x000000333f337292 */ /* 0x000fe2000f8e333f */
[----:B------:R-:W-:Y:S01]  /*12e50*/  FMUL.FTZ R41, R2, R41 ;  /* 0x0000002902297220 */ /* 0x000fe20000410000 */
[----:B------:R-:W5:Y:S01]  /*12e60*/  @P1 LDC R25, c[0x0][0x450] ;  /* 0x00011400ff191b82 */ /* 0x000f620000000800 */
[----:B------:R-:W-:Y:S01]  /*12e70*/  IADD3 R46, -R191, R192, -R51 ;  /* 0x000000c0bf2e7210 */ /* 0x000fe20007ffe933 */
[----:B------:R-:W-:Y:S01]  /*12e80*/  UP2UR UR42, UPR, URZ, 0x1 ;  /* 0x000000013f2a7883 */ /* 0x000fe20008000000 */
[----:B------:R-:W0:Y:S08]  /*12e90*/  MUFU.TANH R13, R13 ;  /* 0x0000000d000d7308 */ /* 0x000e300000002400 */
[----:B------:R-:W0:Y:S01]  /*12ea0*/  MUFU.TANH R0, R0 ;  /* 0x0000000000007308 */ /* 0x000e220000002400 */
[----:B-1----:R-:W-:Y:S01]  /*12eb0*/  @P1 IMAD.HI.U32 R24, R21, R24, RZ ;  /* 0x0000001815181227 */ /* 0x002fe200078e00ff */
[----:B------:R-:W-:-:S06]  /*12ec0*/  IADD3 R21, R5, 0x28440, RZ ;  /* 0x0002844005157810 */ /* 0x000fcc0007ffe0ff */
[----:B------:R-:W1:Y:S01]  /*12ed0*/  MUFU.TANH R6, R6 ;  /* 0x0000000600067308 */ /* 0x000e620000002400 */
[----:B-----5:R-:W-:Y:S01]  /*12ee0*/  @P1 SHF.R.U32.HI R26, RZ, R25, R24 ;  /* 0x00000019ff1a1219 */ /* 0x020fe20000011618 */
[----:B------:R-:W-:Y:S02]  /*12ef0*/  IMAD.U32 R24, RZ, RZ, UR39 ;  /* 0x00000027ff187e24 */ /* 0x000fe4000f8e00ff */
[----:B------:R-:W-:-:S04]  /*12f00*/  FMUL.FTZ R25, R2, R54 ;  /* 0x0000003602197220 */ /* 0x000fc80000410000 */
[----:B------:R-:W0:Y:S01]  /*12f10*/  MUFU.TANH R14, R14 ;  /* 0x0000000e000e7308 */ /* 0x000e220000002400 */
[----:B------:R-:W5:Y:S01]  /*12f20*/  SHFL.IDX PT, R43, R26, RZ, 0x1c1f ;  /* 0x001c1fff1a2b7589 */ /* 0x000f6200000e0000 */
[----:B------:R-:W-:Y:S01]  /*12f30*/  PRMT R21, R24, 0x654, R21 ;  /* 0x0000065418157816 */ /* 0x000fe20000000015 */
[----:B------:R-:W-:-:S03]  /*12f40*/  IMAD R24, R160, R27, 0x41 ;  /* 0x00000041a0187424 */ /* 0x000fc600078e021b */
[----:B------:R2:W-:Y:S02]  /*12f50*/  SYNCS.ARRIVE.TRANS64.RED.A1T0 RZ, [R21+URZ], RZ ;  /* 0x000000ff15ff79a7 */ /* 0x0005e4000810043f */
[----:B------:R-:W0:Y:S01]  /*12f60*/  MUFU.TANH R15, R15 ;  /* 0x0000000f000f7308 */ /* 0x000e220000002400 */
[----:B------:R-:W-:Y:S01]  /*12f70*/  IADD3 R28, -R191, R24, R192 ;  /* 0x00000018bf1c7210 */ /* 0x000fe20007ffe1c0 */
[----:B------:R-:W-:-:S04]  /*12f80*/  VIADD R54, R24, 0xffffffff ;  /* 0xffffffff18367836 */ /* 0x000fc80000000000 */
[----:B------:R-:W-:Y:S02]  /*12f90*/  IMAD.IADD R28, R28, 0x1, -R189 ;  /* 0x000000011c1c7824 */ /* 0x000fe400078e0abd */
[----:B------:R-:W0:Y:S02]  /*12fa0*/  MUFU.TANH R7, R7 ;  /* 0x0000000700077308 */ /* 0x000e240000002400 */
[C---:B------:R-:W-:Y:S02]  /*12fb0*/  VIADD R47, R28.reuse, UR6 ;  /* 0x000000061c2f7c36 */ /* 0x040fe40008000000 */
[----:B------:R-:W-:-:S04]  /*12fc0*/  VIADD R50, R28, UR51 ;  /* 0x000000331c327c36 */ /* 0x000fc80008000000 */
[----:B------:R-:W0:Y:S01]  /*12fd0*/  MUFU.TANH R8, R8 ;  /* 0x0000000800087308 */ /* 0x000e220000002400 */
[----:B-----5:R-:W-:-:S07]  /*12fe0*/  VIADDMNMX R28, R43, R47, R46, PT ;  /* 0x0000002f2b1c7246 */ /* 0x020fce000380012e */
        /* <DEDUP_REMOVED lines=21> */
[----:B--2---:R-:W2:Y:S08]  /*13140*/  MUFU.TANH R21, R55 ;  /* 0x0000003700157308 */ /* 0x004eb00000002400 */
[----:B------:R5:W0:Y:S02]  /*13150*/  MUFU.TANH R56, R41 ;  /* 0x0000002900387308 */ /* 0x000a240000002400 */
[----:B-----5:R-:W-:Y:S01]  /*13160*/  IMAD.IADD R41, R50, 0x1, R43 ;  /* 0x0000000132297824 */ /* 0x020fe200078e022b */
[----:B-12-4-:R-:W-:Y:S06]  /*13170*/  @P2 BRA `(.L_x_1915) ;  /* 0x0000000000582947 */ /* 0x016fec0003800000 */
[----:B------:R-:W-:Y:S01]  /*13180*/  IADD3 R24, -R189, R192, R43 ;  /* 0x000000c0bd187210 */ /* 0x000fe20007ffe12b */
[----:B------:R-:W-:Y:S03]  /*13190*/  BSSY B0, `(.L_x_1916) ;  /* 0x0000010000007945 */ /* 0x000fe60003800000 */
[----:B------:R-:W-:-:S13]  /*131a0*/  ISETP.GT.AND P2, PT, R24, -0x1, PT ;  /* 0xffffffff1800780c */ /* 0x000fda0003f44270 */
[----:B------:R-:W-:Y:S05]  /*131b0*/  @P2 BRA `(.L_x_1917) ;  /* 0x0000000000202947 */ /* 0x000fea0003800000 */
[----:B------:R-:W-:Y:S01]  /*131c0*/  UISETP.NE.AND UP0, UPT, UR7, 0x1, UPT ;  /* 0x000000010700788c */ /* 0x000fe2000bf05270 */
[----:B------:R-:W-:-:S05]  /*131d0*/  LOP3.LUT R24, RZ, R24, RZ, 0x33, !PT ;  /* 0x00000018ff187212 */ /* 0x000fca00078e33ff */
[----:B------:R-:W-:-:S05]  /*131e0*/  PLOP3.LUT P2, PT, PT, PT, UP0, 0x80, 0x0 ;  /* 0x000000000000781c */ /* 0x000fca0003f4f008 */
[----:B------:R-:W-:-:S08]  /*131f0*/  @UP0 ULDC.64 UR4, c[0x0][0x9e8] ;  /* 0x00027a0000040ab9 */ /* 0x000fd00000000a00 */
[----:B------:R-:W-:-:S05]  /*13200*/  @P2 IMAD.HI.U32 R27, R24, UR4, RZ ;  /* 0x00000004181b2c27 */ /* 0x000fca000f8e00ff */
[----:B------:R-:W-:-:S04]  /*13210*/  @P2 SHF.R.U32.HI R24, RZ, UR5, R27 ;  /* 0x00000005ff182c19 */ /* 0x000fc8000801161b */
[----:B------:R-:W-:Y:S01]  /*13220*/  LOP3.LUT R24, RZ, R24, RZ, 0x33, !PT ;  /* 0x00000018ff187212 */ /* 0x000fe200078e33ff */
[----:B------:R-:W-:Y:S06]  /*13230*/  BRA `(.L_x_1918) ;  /* 0x0000000000147947 */ /* 0x000fec0003800000 */
.L_x_1917:
[----:B------:R-:W-:-:S06]  /*13240*/  UISETP.NE.AND UP0, UPT, UR7, 0x1, UPT ;  /* 0x000000010700788c */ /* 0x000fcc000bf05270 */
[----:B------:R-:W-:-:S05]  /*13250*/  PLOP3.LUT P2, PT, PT, PT, UP0, 0x80, 0x0 ;  /* 0x000000000000781c */ /* 0x000fca0003f4f008 */
[----:B------:R-:W-:-:S08]  /*13260*/  @UP0 ULDC.64 UR4, c[0x0][0x9e8] ;  /* 0x00027a0000040ab9 */ /* 0x000fd00000000a00 */
[----:B------:R-:W-:-:S05]  /*13270*/  @P2 IMAD.HI.U32 R27, R24, UR4, RZ ;  /* 0x00000004181b2c27 */ /* 0x000fca000f8e00ff */
[----:B------:R-:W-:-:S07]  /*13280*/  @P2 SHF.R.U32.HI R24, RZ, UR5, R27 ;  /* 0x00000005ff182c19 */ /* 0x000fce000801161b */
.L_x_1918:
[----:B------:R-:W-:Y:S05]  /*13290*/  BSYNC B0 ;  /* 0x0000000000007941 */ /* 0x000fea0003800000 */
.L_x_1916:
[----:B------:R-:W-:-:S04]  /*132a0*/  IMAD R24, R24, UR7, -R51 ;  /* 0x0000000718187c24 */ /* 0x000fc8000f8e0a33 */
[----:B------:R-:W-:-:S05]  /*132b0*/  IMAD.IADD R24, R24, 0x1, -R191 ;  /* 0x0000000118187824 */ /* 0x000fca00078e0abf */
[----:B------:R-:W-:Y:S02]  /*132c0*/  VIMNMX R41, R41, R24, !PT ;  /* 0x0000001829297248 */ /* 0x000fe40007fe0100 */
[----:B------:R-:W-:-:S07]  /*132d0*/  VIADDMNMX R28, R24, UR7, R28, PT ;  /* 0x00000007181c7c46 */ /* 0x000fce000b80011c */
.L_x_1915:
[C---:B------:R-:W-:Y:S01]  /*132e0*/  ISETP.GE.AND P3, PT, R54.reuse, 0x9, PT ;  /* 0x000000093600780c */ /* 0x040fe20003f66270 */
[----:B------:R-:W-:Y:S01]  /*132f0*/  UISETP.GE.AND UP0, UPT, UR7, 0x1, UPT ;  /* 0x000000010700788c */ /* 0x000fe2000bf06270 */
[----:B------:R-:W-:Y:S02]  /*13300*/  ISETP.GE.AND P2, PT, R54, 0x2, PT ;  /* 0x000000023600780c */ /* 0x000fe40003f46270 */
[C---:B------:R-:W-:Y:S02]  /*13310*/  ISETP.GT.AND P4, PT, R41.reuse, 0x8, !P3 ;  /* 0x000000082900780c */ /* 0x040fe40005f84270 */
[----:B------:R-:W-:Y:S02]  /*13320*/  ISETP.GT.AND P5, PT, R41, 0x1, !P2 ;  /* 0x000000012900780c */ /* 0x000fe400057a4270 */
[----:B------:R-:W-:Y:S02]  /*13330*/  ISETP.LT.OR P4, PT, R28, 0x9, P4 ;  /* 0x000000091c00780c */ /* 0x000fe40002781670 */
[----:B------:R-:W-:-:S02]  /*13340*/  ISETP.GE.AND P6, PT, R54, 0xa, PT ;  /* 0x0000000a3600780c */ /* 0x000fc40003fc6270 */
[----:B0-----:R-:W-:Y:S02]  /*13350*/  FSEL R42, R14, -INF , !P4 ;  /* 0xff8000000e2a7808 */ /* 0x001fe40006000000 */
[C---:B------:R-:W-:Y:S02]  /*13360*/  ISETP.LT.OR P5, PT, R28.reuse, 0x2, P5 ;  /* 0x000000021c00780c */ /* 0x040fe40002fa1670 */
[----:B------:R-:W-:Y:S02]  /*13370*/  ISETP.GT.AND P4, PT, R41, 0x9, !P6 ;  /* 0x000000092900780c */ /* 0x000fe40007784270 */
[----:B------:R-:W-:Y:S02]  /*13380*/  FSEL R45, R13, -INF , !P5 ;  /* 0xff8000000d2d7808 */ /* 0x000fe40006800000 */
        /* <DEDUP_REMOVED lines=8> */
[C---:B------:R-:W-:Y:S02]  /*13410*/  ISETP.GT.AND P4, PT, R41.reuse, 0x11, !P5 ;  /* 0x000000112900780c */ /* 0x040fe40006f84270 */
[----:B------:R-:W-:Y:S02]  /*13420*/  P2R R60, PR, RZ, 0x20 ;  /* 0x00000020ff3c7803 */ /* 0x000fe40000000000 */
[----:B------:R-:W-:Y:S02]  /*13430*/  ISETP.LT.OR P4, PT, R28, 0x12, P4 ;  /* 0x000000121c00780c */ /* 0x000fe40002781670 */
[----:B------:R-:W-:Y:S02]  /*13440*/  ISETP.GE.AND P5, PT, R54, 0x19, PT ;  /* 0x000000193600780c */ /* 0x000fe40003fa6270 */
[----:B------:R-:W-:Y:S02]  /*13450*/  FSEL R32, R32, -INF , !P4 ;  /* 0xff80000020207808 */ /* 0x000fe40006000000 */
[----:B------:R-:W-:-:S02]  /*13460*/  ISETP.GT.AND P4, PT, R41, 0x18, !P5 ;  /* 0x000000182900780c */ /* 0x000fc40006f84270 */
[----:B------:R-:W-:Y:S02]  /*13470*/  P2R R61, PR, RZ, 0x20 ;  /* 0x00000020ff3d7803 */ /* 0x000fe40000000000 */
[----:B------:R-:W-:Y:S02]  /*13480*/  ISETP.LT.OR P4, PT, R28, 0x19, P4 ;  /* 0x000000191c00780c */ /* 0x000fe40002781670 */
[----:B------:R-:W-:Y:S02]  /*13490*/  ISETP.GE.AND P5, PT, R54, 0x1a, PT ;  /* 0x0000001a3600780c */ /* 0x000fe40003fa6270 */
[----:B------:R-:W-:Y:S02]  /*134a0*/  FSEL R31, R31, -INF , !P4 ;  /* 0xff8000001f1f7808 */ /* 0x000fe40006000000 */
[----:B------:R-:W-:Y:S02]  /*134b0*/  ISETP.GT.AND P4, PT, R41, 0x19, !P5 ;  /* 0x000000192900780c */ /* 0x000fe40006f84270 */
[----:B------:R-:W-:-:S02]  /*134c0*/  P2R R62, PR, RZ, 0x20 ;  /* 0x00000020ff3e7803 */ /* 0x000fc40000000000 */
        /* <DEDUP_REMOVED lines=26> */
[----:B------:R-:W-:Y:S02]  /*13670*/  P2R R55, PR, RZ, 0x40 ;  /* 0x00000040ff377803 */ /* 0x000fe40000000000 */
        /* <DEDUP_REMOVED lines=11> */
[----:B------:R-:W-:-:S04]  /*13730*/  ISETP.GT.AND P6, PT, R41, RZ, !P6 ;  /* 0x000000ff2900720c */ /* 0x000fc800077c4270 */
[----:B------:R-:W-:-:S04]  /*13740*/  ISETP.LT.OR P6, PT, R28, 0x1, P6 ;  /* 0x000000011c00780c */ /* 0x000fc800037c1670 */
[----:B------:R-:W-:Y:S02]  /*13750*/  FSEL R49, R3, -INF , !P6 ;  /* 0xff80000003317808 */ /* 0x000fe40007000000 */
[----:B------:R-:W-:-:S04]  /*13760*/  ISETP.GE.AND P6, PT, R54, 0x3a, PT ;  /* 0x0000003a3600780c */ /* 0x000fc80003fc6270 */
[----:B------:R-:W-:Y:S02]  /*13770*/  P2R R52, PR, RZ, 0x40 ;  /* 0x00000040ff347803 */ /* 0x000fe40000000000 */
[----:B------:R-:W-:Y:S02]  /*13780*/  ISETP.GT.AND P6, PT, R41, 0x39, !P6 ;  /* 0x000000392900780c */ /* 0x000fe400077c4270 */
[----:B------:R-:W0:Y:S02]  /*13790*/  SHFL.IDX PT, R41, R26, 0x1, 0x1c1f ;  /* 0x003c1f001a297f89 */ /* 0x000e2400000e0000 */
[----:B------:R-:W-:-:S04]  /*137a0*/  ISETP.LT.OR P6, PT, R28, 0x3a, P6 ;  /* 0x0000003a1c00780c */ /* 0x000fc800037c1670 */
[----:B------:R-:W-:Y:S02]  /*137b0*/  FSEL R3, R53, -INF , !P6 ;  /* 0xff80000035037808 */ /* 0x000fe40007000000 */
[----:B------:R-:W-:Y:S02]  /*137c0*/  PLOP3.LUT P6, PT, PT, PT, UP0, 0x40, 0x0 ;  /* 0x000000000000781c */ /* 0x000fe40003fce808 */
[----:B0-----:R-:W-:Y:S01]  /*137d0*/  VIADDMNMX R46, R41, R47, R46, PT ;  /* 0x0000002f292e7246 */ /* 0x001fe2000380012e */
[----:B------:R-:W-:-:S10]  /*137e0*/  IMAD.IADD R47, R50, 0x1, R41 ;  /* 0x00000001322f7824 */ /* 0x000fd400078e0229 */
[----:B------:R-:W-:Y:S05]  /*137f0*/  @P6 BRA `(.L_x_1919) ;  /* 0x0000000000606947 */ /* 0x000fea0003800000 */
        /* <DEDUP_REMOVED lines=8> */
[----:B------:R-:W-:Y:S01]  /*13880*/  @P6 IMAD.HI.U32 R28, R26, UR4, RZ ;  /* 0x000000041a1c6c27 */ /* 0x000fe2000f8e00ff */
[----:B------:R-:W-:-:S13]  /*13890*/  PLOP3.LUT P6, PT, PT, PT, UP0, 0x80, 0x0 ;  /* 0x000000000000781c */ /* 0x000fda0003fcf008 */
[----:B------:R-:W-:-:S04]  /*138a0*/  @P6 SHF.R.U32.HI R26, RZ, UR5, R28 ;  /* 0x00000005ff1a6c19 */ /* 0x000fc8000801161c */
[----:B------:R-:W-:Y:S01]  /*138b0*/  LOP3.LUT R26, RZ, R26, RZ, 0x33, !PT ;  /* 0x0000001aff1a7212 */ /* 0x000fe200078e33ff */
[----:B------:R-:W-:Y:S06]  /*138c0*/  BRA `(.L_x_1922) ;  /* 0x0000000000187947 */ /* 0x000fec0003800000 */
.L_x_1921:
[----:B------:R-:W-:-:S06]  /*138d0*/  UISETP.NE.AND UP0, UPT, UR7, 0x1, UPT ;  /* 0x000000010700788c */ /* 0x000fcc000bf05270 */
[----:B------:R-:W-:-:S05]  /*138e0*/  PLOP3.LUT P6, PT, PT, PT, UP0, 0x80, 0x0 ;  /* 0x000000000000781c */ /* 0x000fca0003fcf008 */
[----:B------:R-:W-:-:S08]  /*138f0*/  @UP0 ULDC.64 UR4, c[0x0][0x9e8] ;  /* 0x00027a0000040ab9 */ /* 0x000fd00000000a00 */
[----:B------:R-:W-:Y:S01]  /*13900*/  @P6 IMAD.HI.U32 R28, R26, UR4, RZ ;  /* 0x000000041a1c6c27 */ /* 0x000fe2000f8e00ff */
[----:B------:R-:W-:-:S13]  /*13910*/  PLOP3.LUT P6, PT, PT, PT, UP0, 0x80, 0x0 ;  /* 0x000000000000781c */ /* 0x000fda0003fcf008 */
[----:B------:R-:W-:-:S07]  /*13920*/  @P6 SHF.R.U32.HI R26, RZ, UR5, R28 ;  /* 0x00000005ff1a6c19 */ /* 0x000fce000801161c */
.L_x_1922:
[----:B------:R-:W-:Y:S05]  /*13930*/  BSYNC B0 ;  /* 0x0000000000007941 */ /* 0x000fea0003800000 */
.L_x_1920:
[----:B------:R-:W-:-:S04]  /*13940*/  IMAD R26, R26, UR7, -R51 ;  /* 0x000000071a1a7c24 */ /* 0x000fc8000f8e0a33 */
[----:B------:R-:W-:-:S05]  /*13950*/  IMAD.IADD R26, R26, 0x1, -R191 ;  /* 0x000000011a1a7824 */ /* 0x000fca00078e0abf */
[----:B------:R-:W-:Y:S02]  /*13960*/  VIMNMX R47, R47, R26, !PT ;  /* 0x0000001a2f2f7248 */ /* 0x000fe40007fe0100 */
[----:B------:R-:W-:-:S07]  /*13970*/  VIADDMNMX R46, R26, UR7, R46, PT ;  /* 0x000000071a2e7c46 */ /* 0x000fce000b80012e */
.L_x_1919:
[C---:B------:R-:W-:Y:S01]  /*13980*/  ISETP.GT.AND P2, PT, R47.reuse, 0x1, !P2 ;  /* 0x000000012f00780c */ /* 0x040fe20005744270 */
[----:B------:R-:W-:Y:S01]  /*13990*/  ULDC UR38, c[0x0][0x988] ;  /* 0x0002620000267ab9 */ /* 0x000fe20000000800 */
[----:B------:R-:W-:Y:S02]  /*139a0*/  ISETP.GT.AND P3, PT, R47, 0x8, !P3 ;  /* 0x000000082f00780c */ /* 0x000fe40005f64270 */
[C---:B------:R-:W-:Y:S02]  /*139b0*/  ISETP.LT.OR P2, PT, R46.reuse, 0x2, P2 ;  /* 0x000000022e00780c */ /* 0x040fe40001741670 */
[----:B------:R-:W-:Y:S02]  /*139c0*/  ISETP.LT.OR P3, PT, R46, 0x9, P3 ;  /* 0x000000092e00780c */ /* 0x000fe40001f61670 */
[----:B------:R-:W-:Y:S02]  /*139d0*/  FSEL R26, R6, -INF , !P2 ;  /* 0xff800000061a7808 */ /* 0x000fe40005000000 */
[----:B------:R-:W-:-:S02]  /*139e0*/  ISETP.NE.AND P2, PT, R55, RZ, PT ;  /* 0x000000ff3700720c */ /* 0x000fc40003f45270 */
[----:B------:R-:W-:Y:S02]  /*139f0*/  FSEL R28, R7, -INF , !P3 ;  /* 0xff800000071c7808 */ /* 0x000fe40005800000 */
[----:B------:R-:W-:Y:S02]  /*13a00*/  ISETP.GT.AND P2, PT, R47, 0x9, !P2 ;  /* 0x000000092f00780c */ /* 0x000fe40005744270 */
[----:B------:R-:W-:Y:S02]  /*13a10*/  ISETP.NE.AND P3, PT, R57, RZ, PT ;  /* 0x000000ff3900720c */ /* 0x000fe40003f65270 */
[----:B------:R-:W-:Y:S02]  /*13a20*/  ISETP.LT.OR P2, PT, R46, 0xa, P2 ;  /* 0x0000000a2e00780c */ /* 0x000fe40001741670 */
[----:B------:R-:W-:Y:S02]  /*13a30*/  ISETP.NE.AND P6, PT, R48, RZ, PT ;  /* 0x000000ff3000720c */ /* 0x000fe40003fc5270 */
[----:B------:R-:W-:-:S02]  /*13a40*/  FSEL R8, R8, -INF , !P2 ;  /* 0xff80000008087808 */ /* 0x000fc40005000000 */
[----:B------:R-:W-:Y:S02]  /*13a50*/  ISETP.NE.AND P2, PT, R59, RZ, PT ;  /* 0x000000ff3b00720c */ /* 0x000fe40003f45270 */
[----:B------:R-:W-:Y:S02]  /*13a60*/  FMNMX.FTZ R7, R49, R45, !PT ;  /* 0x0000002d31077209 */ /* 0x000fe40007810000 */
[C---:B------:R-:W-:Y:S02]  /*13a70*/  ISETP.GT.AND P2, PT, R47.reuse, 0x10, !P2 ;  /* 0x000000102f00780c */ /* 0x040fe40005744270 */
[C---:B------:R-:W-:Y:S02]  /*13a80*/  ISETP.GT.AND P4, PT, R47.reuse, 0x31, !P4 ;  /* 0x000000312f00780c */ /* 0x040fe40006784270 */
[----:B------:R-:W-:Y:S02]  /*13a90*/  ISETP.LT.OR P2, PT, R46, 0x11, P2 ;  /* 0x000000112e00780c */ /* 0x000fe40001741670 */
[----:B------:R-:W-:-:S02]  /*13aa0*/  ISETP.GT.AND P5, PT, R47, 0x38, !P5 ;  /* 0x000000382f00780c */ /* 0x000fc40006fa4270 */
[----:B------:R-:W-:Y:S02]  /*13ab0*/  FSEL R33, R33, -INF , !P2 ;  /* 0xff80000021217808 */ /* 0x000fe40005000000 */
[----:B------:R-:W-:Y:S02]  /*13ac0*/  ISETP.NE.AND P2, PT, R60, RZ, PT ;  /* 0x000000ff3c00720c */ /* 0x000fe40003f45270 */
[C---:B------:R-:W-:Y:S02]  /*13ad0*/  ISETP.LT.OR P4, PT, R46.reuse, 0x32, P4 ;  /* 0x000000322e00780c */ /* 0x040fe40002781670 */
[----:B------:R-:W-:Y:S02]  /*13ae0*/  ISETP.GT.AND P2, PT, R47, 0x11, !P2 ;  /* 0x000000112f00780c */ /* 0x000fe40005744270 */
[C---:B------:R-:W-:Y:S02]  /*13af0*/  ISETP.LT.OR P5, PT, R46.reuse, 0x39, P5 ;  /* 0x000000392e00780c */ /* 0x040fe40002fa1670 */
[----:B------:R-:W-:-:S02]  /*13b00*/  ISETP.LT.OR P2, PT, R46, 0x12, P2 ;  /* 0x000000122e00780c */ /* 0x000fc40001741670 */
[----:B------:R-:W-:Y:S02]  /*13b10*/  FSEL R25, R25, -INF , !P5 ;  /* 0xff80000019197808 */ /* 0x000fe40006800000 */
[----:B------:R-:W-:Y:S02]  /*13b20*/  FSEL R34, R34, -INF , !P2 ;  /* 0xff80000022227808 */ /* 0x000fe40005000000 */
[----:B------:R-:W-:-:S04]  /*13b30*/  ISETP.NE.AND P2, PT, R61, RZ, PT ;  /* 0x000000ff3d00720c */ /* 0x000fc80003f45270 */
[----:B------:R-:W-:-:S04]  /*13b40*/  ISETP.GT.AND P2, PT, R47, 0x18, !P2 ;  /* 0x000000182f00780c */ /* 0x000fc80005744270 */
[----:B------:R-:W-:-:S04]  /*13b50*/  ISETP.LT.OR P2, PT, R46, 0x19, P2 ;  /* 0x000000192e00780c */ /* 0x000fc80001741670 */
        /* <DEDUP_REMOVED lines=17> */
[----:B------:R-:W-:Y:S02]  /*13c70*/  ISETP.GT.AND P2, PT, R47, 0x29, !P3 ;  /* 0x000000292f00780c */ /* 0x000fe40005f44270 */
[----:B------:R-:W-:Y:S02]  /*13c80*/  ISETP.NE.AND P3, PT, R58, RZ, PT ;  /* 0x000000ff3a00720c */ /* 0x000fe40003f65270 */
[----:B------:R-:W-:-:S04]  /*13c90*/  ISETP.LT.OR P2, PT, R46, 0x2a, P2 ;  /* 0x0000002a2e00780c */ /* 0x000fc80001741670 */
[----:B------:R-:W-:Y:S02]  /*13ca0*/  FSEL R40, R40, -INF , !P2 ;  /* 0xff80000028287808 */ /* 0x000fe40005000000 */
[----:B------:R-:W-:Y:S02]  /*13cb0*/  ISETP.GT.AND P2, PT, R47, RZ, !P6 ;  /* 0x000000ff2f00720c */ /* 0x000fe40007744270 */
[----:B------:R-:W-:Y:S02]  /*13cc0*/  ISETP.NE.AND P6, PT, R52, RZ, PT ;  /* 0x000000ff3400720c */ /* 0x000fe40003fc5270 */
[----:B------:R-:W-:-:S04]  /*13cd0*/  ISETP.LT.OR P2, PT, R46, 0x1, P2 ;  /* 0x000000012e00780c */ /* 0x000fc80001741670 */
[----:B------:R-:W-:Y:S02]  /*13ce0*/  FSEL R41, R0, -INF , !P2 ;  /* 0xff80000000297808 */ /* 0x000fe40005000000 */
[----:B------:R-:W-:-:S04]  /*13cf0*/  FMNMX.FTZ R0, R42, R7, !PT ;  /* 0x000000072a007209 */ /* 0x000fc80007810000 */
        /* <DEDUP_REMOVED lines=12> */
[----:B------:R-:W-:-:S05]  /*13dc0*/  FMNMX.FTZ R0, R3, R0, !PT ;  /* 0x0000000003007209 */ /* 0x000fca0007810000 */
[----:B------:R-:W0:Y:S02]  /*13dd0*/  SHFL.BFLY PT, R7, R0, 0x2, 0x1f ;  /* 0x0c401f0000077f89 */ /* 0x000e2400000e0000 */
[----:B0-----:R-:W-:-:S05]  /*13de0*/  FMNMX.FTZ R48, R0, R7, !PT ;  /* 0x0000000700307209 */ /* 0x001fca0007810000 */
[----:B------:R-:W0:Y:S02]  /*13df0*/  SHFL.BFLY PT, R7, R48, 0x1, 0x1f ;  /* 0x0c201f0030077f89 */ /* 0x000e2400000e0000 */
[----:B0-----:R-:W-:Y:S01]  /*13e00*/  FMNMX.FTZ R6, R48, R7, !PT ;  /* 0x0000000730067209 */ /* 0x001fe20007810000 */
[----:B------:R-:W-:-:S03]  /*13e10*/  IMAD.U32 R7, RZ, RZ, UR38 ;  /* 0x00000026ff077e24 */ /* 0x000fc6000f8e00ff */
[C---:B------:R-:W-:Y:S01]  /*13e20*/  FSETP.NEU.FTZ.AND P2, PT, R6.reuse, -INF , PT ;  /* 0xff8000000600780b */ /* 0x040fe20003f5d000 */
[----:B------:R-:W-:-:S05]  /*13e30*/  FFMA.FTZ R7, R6, R7, -8 ;  /* 0xc100000006077423 */ /* 0x000fca0000010007 */
[----:B------:R-:W-:Y:S02]  /*13e40*/  FSEL R50, R7, RZ, P2 ;  /* 0x000000ff07327208 */ /* 0x000fe40001000000 */
[----:B------:R-:W-:Y:S02]  /*13e50*/  FMNMX.FTZ R7, R41, R26, !PT ;  /* 0x0000001a29077209 */ /* 0x000fe40007810000 */
[----:B------:R-:W-:Y:S01]  /*13e60*/  ISETP.GT.AND P2, PT, R47, 0x30, !P3 ;  /* 0x000000302f00780c */ /* 0x000fe20005f44270 */
[----:B------:R-:W-:-:S01]  /*13e70*/  FFMA.FTZ R158, R15, UR38, -R50 ;  /* 0x000000260f9e7c23 */ /* 0x000fc20008010832 */
[----:B------:R-:W-:Y:S01]  /*13e80*/  FMNMX.FTZ R7, R28, R7, !PT ;  /* 0x000000071c077209 */ /* 0x000fe20007810000 */
[----:B------:R-:W-:-:S01]  /*13e90*/  FFMA.FTZ R15, R14, UR38, -R50 ;  /* 0x000000260e0f7c23 */ /* 0x000fc20008010832 */
[----:B------:R-:W-:Y:S01]  /*13ea0*/  ISETP.LT.OR P2, PT, R46, 0x31, P2 ;  /* 0x000000312e00780c */ /* 0x000fe20001741670 */
[----:B------:R-:W-:Y:S01]  /*13eb0*/  IMAD.U32 R14, RZ, RZ, UR38 ;  /* 0x00000026ff0e7e24 */ /* 0x000fe2000f8e00ff */
[----:B------:R-:W-:Y:S01]  /*13ec0*/  FMNMX.FTZ R0, R8, R7, !PT ;  /* 0x0000000708007209 */ /* 0x000fe20007810000 */
[----:B------:R-:W-:-:S01]  /*13ed0*/  FFMA.FTZ R156, R29, UR38, -R50 ;  /* 0x000000261d9c7c23 */ /* 0x000fc20008010832 */
[----:B------:R-:W-:Y:S01]  /*13ee0*/  FSEL R11, R11, -INF , !P2 ;  /* 0xff8000000b0b7808 */ /* 0x000fe20005000000 */
[----:B------:R-:W-:-:S01]  /*13ef0*/  FFMA.FTZ R29, R20, UR38, -R50 ;  /* 0x00000026141d7c23 */ /* 0x000fc20008010832 */
[----:B------:R-:W-:Y:S01]  /*13f00*/  FMNMX.FTZ R7, R33, R0, !PT ;  /* 0x0000000021077209 */ /* 0x000fe20007810000 */
[----:B------:R-:W-:-:S01]  /*13f10*/  FFMA.FTZ R152, R49, UR38, -R50 ;  /* 0x0000002631987c23 */ /* 0x000fc20008010832 */
[----:B------:R-:W-:Y:S01]  /*13f20*/  ISETP.GT.AND P3, PT, R47, 0x39, !P6 ;  /* 0x000000392f00780c */ /* 0x000fe20007764270 */
[----:B------:R-:W-:-:S01]  /*13f30*/  FFMA.FTZ R42, R42, UR38, -R50 ;  /* 0x000000262a2a7c23 */ /* 0x000fc20008010832 */
[----:B------:R-:W-:Y:S01]  /*13f40*/  FMNMX.FTZ R0, R34, R7, !PT ;  /* 0x0000000722007209 */ /* 0x000fe20007810000 */
[----:B------:R-:W-:-:S01]  /*13f50*/  FFMA.FTZ R43, R43, UR38, -R50 ;  /* 0x000000262b2b7c23 */ /* 0x000fc20008010832 */
[----:B------:R-:W-:Y:S01]  /*13f60*/  ISETP.LT.OR P3, PT, R46, 0x3a, P3 ;  /* 0x0000003a2e00780c */ /* 0x000fe20001f61670 */
[----:B------:R-:W-:Y:S01]  /*13f70*/  MUFU.EX2 R152, R152 ;  /* 0x0000009800987308 */ /* 0x000fe20000000800 */
[----:B------:R-:W-:Y:S01]  /*13f80*/  FMNMX.FTZ R7, R35, R0, !PT ;  /* 0x0000000023077209 */ /* 0x000fe20007810000 */
[--C-:B------:R-:W-:Y:S01]  /*13f90*/  FFMA.FTZ R154, R44, UR38, -R50.reuse ;  /* 0x000000262c9a7c23 */ /* 0x100fe20008010832 */
[----:B------:R-:W-:Y:S01]  /*13fa0*/  FSEL R21, R21, -INF , !P3 ;  /* 0xff80000015157808 */ /* 0x000fe20005800000 */
[--C-:B------:R-:W-:Y:S01]  /*13fb0*/  FFMA.FTZ R3, R3, UR38, -R50.reuse ;  /* 0x0000002603037c23 */ /* 0x100fe20008010832 */
[----:B------:R-:W-:Y:S01]  /*13fc0*/  FMNMX.FTZ R0, R36, R7, !PT ;  /* 0x0000000724007209 */ /* 0x000fe20007810000 */
[--C-:B------:R-:W-:Y:S01]  /*13fd0*/  FFMA.FTZ R31, R31, UR38, -R50.reuse ;  /* 0x000000261f1f7c23 */ /* 0x100fe20008010832 */
[----:B------:R-:W-:-:S01]  /*13fe0*/  FFMA.FTZ R30, R30, UR38, -R50 ;  /* 0x000000261e1e7c23 */ /* 0x000fc20008010832 */
[----:B------:R-:W-:Y:S01]  /*13ff0*/  MUFU.EX2 R42, R42 ;  /* 0x0000002a002a7308 */ /* 0x000fe20000000800 */
[----:B------:R-:W-:Y:S01]  /*14000*/  FMNMX.FTZ R7, R37, R0, !PT ;  /* 0x0000000025077209 */ /* 0x000fe20007810000 */
[--C-:B------:R-:W-:Y:S01]  /*14010*/  FFMA.FTZ R27, R27, UR38, -R50.reuse ;  /* 0x000000261b1b7c23 */ /* 0x100fe20008010832 */
[----:B------:R-:W-:-:S01]  /*14020*/  FFMA.FTZ R24, R24, UR38, -R50 ;  /* 0x0000002618187c23 */ /* 0x000fc20008010832 */
[----:B------:R-:W-:Y:S01]  /*14030*/  FFMA.FTZ R13, R13, UR38, -R50 ;  /* 0x000000260d0d7c23 */ /* 0x000fe20008010832 */
[----:B------:R-:W-:-:S03]  /*14040*/  FMNMX.FTZ R0, R38, R7, !PT ;  /* 0x0000000726007209 */ /* 0x000fc60007810000 */
[----:B------:R-:W-:Y:S01]  /*14050*/  MUFU.EX2 R43, R43 ;  /* 0x0000002b002b7308 */ /* 0x000fe20000000800 */
[----:B------:R-:W-:Y:S02]  /*14060*/  FMNMX.FTZ R7, R39, R0, !PT ;  /* 0x0000000027077209 */ /* 0x000fe40007810000 */
[----:B------:R-:W-:Y:S01]  /*14070*/  FSEL R0, R9, -INF , !P4 ;  /* 0xff80000009007808 */ /* 0x000fe20006000000 */
[----:B------:R-:W-:-:S01]  /*14080*/  FFMA.FTZ R9, R45, UR38, -R50 ;  /* 0x000000262d097c23 */ /* 0x000fc20008010832 */
[----:B------:R-:W-:Y:S01]  /*14090*/  FMNMX.FTZ R48, R40, R7, !PT ;  /* 0x0000000728307209 */ /* 0x000fe20007810000 */
[----:B------:R-:W-:-:S02]  /*140a0*/  FFMA.FTZ R45, R32, UR38, -R50 ;  /* 0x00000026202d7c23 */ /* 0x000fc40008010832 */
[----:B------:R-:W-:Y:S01]  /*140b0*/  MUFU.EX2 R154, R154 ;  /* 0x0000009a009a7308 */ /* 0x000fe20000000800 */
[----:B------:R-:W-:-:S04]  /*140c0*/  FMNMX.FTZ R7, R11, R48, !PT ;  /* 0x000000300b077209 */ /* 0x000fc80007810000 */
[----:B------:R-:W-:-:S03]  /*140d0*/  FMNMX.FTZ R46, R0, R7, !PT ;  /* 0x00000007002e7209 */ /* 0x000fc60007810000 */
[----:B------:R-:W-:Y:S01]  /*140e0*/  MUFU.EX2 R9, R9 ;  /* 0x0000000900097308 */ /* 0x000fe20000000800 */
[----:B------:R-:W-:-:S04]  /*140f0*/  FMNMX.FTZ R46, R25, R46, !PT ;  /* 0x0000002e192e7209 */ /* 0x000fc80007810000 */
[----:B------:R-:W-:-:S03]  /*14100*/  FMNMX.FTZ R46, R21, R46, !PT ;  /* 0x0000002e152e7209 */ /* 0x000fc60007810000 */
[----:B------:R-:W-:Y:S02]  /*14110*/  MUFU.EX2 R45, R45 ;  /* 0x0000002d002d7308 */ /* 0x000fe40000000800 */
[----:B------:R-:W0:Y:S06]  /*14120*/  SHFL.BFLY PT, R7, R46, 0x2, 0x1f ;  /* 0x0c401f002e077f89 */ /* 0x000e2c00000e0000 */
[----:B------:R-:W-:Y:S08]  /*14130*/  MUFU.EX2 R31, R31 ;  /* 0x0000001f001f7308 */ /* 0x000ff00000000800 */
[----:B------:R-:W-:Y:S08]  /*14140*/  MUFU.EX2 R30, R30 ;  /* 0x0000001e001e7308 */ /* 0x000ff00000000800 */
[----:B------:R-:W-:Y:S01]  /*14150*/  MUFU.EX2 R156, R156 ;  /* 0x0000009c009c7308 */ /* 0x000fe20000000800 */
[----:B0-----:R-:W-:-:S05]  /*14160*/  FMNMX.FTZ R32, R46, R7, !PT ;  /* 0x000000072e207209 */ /* 0x001fca0007810000 */
[----:B------:R-:W0:Y:S02]  /*14170*/  SHFL.BFLY PT, R7, R32, 0x1, 0x1f ;  /* 0x0c201f0020077f89 */ /* 0x000e2400000e0000 */
[----:B------:R-:W-:Y:S08]  /*14180*/  MUFU.EX2 R27, R27 ;  /* 0x0000001b001b7308 */ /* 0x000ff00000000800 */
[----:B------:R-:W-:Y:S08]  /*14190*/  MUFU.EX2 R24, R24 ;  /* 0x0000001800187308 */ /* 0x000ff00000000800 */
[----:B------:R-:W-:Y:S01]  /*141a0*/  MUFU.EX2 R29, R29 ;  /* 0x0000001d001d7308 */ /* 0x000fe20000000800 */
[----:B0-----:R-:W-:-:S07]  /*141b0*/  FMNMX.FTZ R7, R32, R7, !PT ;  /* 0x0000000720077209 */ /* 0x001fce0007810000 */
[----:B------:R-:W-:Y:S01]  /*141c0*/  MUFU.EX2 R158, R158 ;  /* 0x0000009e009e7308 */ /* 0x000fe20000000800 */
[C---:B------:R-:W-:Y:S01]  /*141d0*/  FSETP.NEU.FTZ.AND P2, PT, R7.reuse, -INF , PT ;  /* 0xff8000000700780b */ /* 0x040fe20003f5d000 */
[----:B------:R-:W-:-:S06]  /*141e0*/  FFMA.FTZ R14, R7, R14, -8 ;  /* 0xc1000000070e7423 */ /* 0x000fcc000001000e */
[----:B------:R-:W-:Y:S01]  /*141f0*/  MUFU.EX2 R15, R15 ;  /* 0x0000000f000f7308 */ /* 0x000fe20000000800 */
        /* <DEDUP_REMOVED lines=18> */
[----:B------:R-:W-:-:S05]  /*14320*/  FFMA.FTZ R20, R21, UR38, -R20 ;  /* 0x0000002615147c23 */ /* 0x000fca0008010814 */
[----:B------:R-:W1:Y:S08]  /*14330*/  MUFU.EX2 R28, R28 ;  /* 0x0000001c001c7308 */ /* 0x000e700000000800 */
[----:B------:R-:W2:Y:S01]  /*14340*/  MUFU.EX2 R41, R8 ;  /* 0x0000000800297308 */ /* 0x000ea20000000800 */
[----:B0-----:R-:W-:-:S07]  /*14350*/  FADD.FTZ R47, R153, R26 ;  /* 0x0000001a992f7221 */ /* 0x001fce0000010000 */
[----:B------:R-:W0:Y:S01]  /*14360*/  MUFU.EX2 R33, R33 ;  /* 0x0000002100217308 */ /* 0x000e220000000800 */
[----:B-1----:R-:W-:-:S07]  /*14370*/  FADD.FTZ R32, R28, R47 ;  /* 0x0000002f1c207221 */ /* 0x002fce0000010000 */
[----:B------:R1:W-:Y:S01]  /*14380*/  MUFU.EX2 R14, R3 ;  /* 0x00000003000e7308 */ /* 0x0003e20000000800 */
[----:B--2---:R-:W-:-:S01]  /*14390*/  FADD.FTZ R32, R41, R32 ;  /* 0x0000002029207221 */ /* 0x004fc20000010000 */
[----:B------:R-:W-:-:S04]  /*143a0*/  F2FP.SATFINITE.E4M3.F32.PACK_AB_MERGE_C R28, R41, R28, RZ ;  /* 0x0000001c291c723e */ /* 0x000fc800048070ff */
[----:B------:R-:W-:Y:S02]  /*143b0*/  F2FP.SATFINITE.E4M3.F32.PACK_AB_MERGE_C R153, R26, R153, R28 ;  /* 0x000000991a99723e */ /* 0x000fe4000480701c */
[----:B------:R-:W2:Y:S01]  /*143c0*/  MUFU.EX2 R34, R34 ;  /* 0x0000002200227308 */ /* 0x000ea20000000800 */
[----:B-1----:R-:W-:-:S04]  /*143d0*/  FADD.FTZ R3, R152, R9 ;  /* 0x0000000998037221 */ /* 0x002fc80000010000 */
[----:B------:R-:W-:Y:S01]  /*143e0*/  FADD.FTZ R8, R42, R3 ;  /* 0x000000032a087221 */ /* 0x000fe20000010000 */
[C---:B------:R-:W-:Y:S02]  /*143f0*/  F2FP.SATFINITE.E4M3.F32.PACK_AB_MERGE_C R42, R43.reuse, R42, RZ ;  /* 0x0000002a2b2a723e */ /* 0x040fe400048070ff */
[----:B------:R-:W1:Y:S01]  /*14400*/  MUFU.EX2 R35, R35 ;  /* 0x0000002300237308 */ /* 0x000e620000000800 */
[----:B------:R-:W-:-:S01]  /*14410*/  FADD.FTZ R3, R43, R8 ;  /* 0x000000082b037221 */ /* 0x000fc20000010000 */
[----:B------:R-:W-:-:S03]  /*14420*/  F2FP.SATFINITE.E4M3.F32.PACK_AB_MERGE_C R152, R9, R152, R42 ;  /* 0x000000980998723e */ /* 0x000fc6000480702a */
[----:B------:R-:W-:Y:S01]  /*14430*/  FADD.FTZ R8, R154, R3 ;  /* 0x000000039a087221 */ /* 0x000fe20000010000 */
[----:B0-----:R-:W-:-:S02]  /*14440*/  FADD.FTZ R3, R33, R32 ;  /* 0x0000002021037221 */ /* 0x001fc40000010000 */
[----:B------:R-:W0:Y:S01]  /*14450*/  MUFU.EX2 R36, R36 ;  /* 0x0000002400247308 */ /* 0x000e220000000800 */
[----:B------:R-:W-:-:S01]  /*14460*/  FADD.FTZ R8, R45, R8 ;  /* 0x000000082d087221 */ /* 0x000fc20000010000 */
[----:B--2---:R-:W-:-:S03]  /*14470*/  FADD.FTZ R32, R34, R3 ;  /* 0x0000000322207221 */ /* 0x004fc60000010000 */
[----:B------:R-:W-:-:S03]  /*14480*/  FADD.FTZ R3, R31, R8 ;  /* 0x000000081f037221 */ /* 0x000fc60000010000 */
[----:B------:R-:W2:Y:S01]  /*14490*/  MUFU.EX2 R37, R37 ;  /* 0x0000002500257308 */ /* 0x000ea20000000800 */
[----:B-1----:R-:W-:-:S01]  /*144a0*/  FADD.FTZ R47, R35, R32 ;  /* 0x00000020232f7221 */ /* 0x002fc20000010000 */
[C---:B------:R-:W-:Y:S01]  /*144b0*/  FADD.FTZ R3, R30.reuse, R3 ;  /* 0x000000031e037221 */ /* 0x040fe20000010000 */
[----:B------:R-:W-:-:S03]  /*144c0*/  F2FP.SATFINITE.E4M3.F32.PACK_AB_MERGE_C R30, R30, R31, RZ ;  /* 0x0000001f1e1e723e */ /* 0x000fc600048070ff */
[----:B------:R-:W-:Y:S01]  /*144d0*/  FADD.FTZ R44, R156, R3 ;  /* 0x000000039c2c7221 */ /* 0x000fe20000010000 */
[----:B------:R-:W-:Y:S01]  /*144e0*/  F2FP.SATFINITE.E4M3.F32.PACK_AB_MERGE_C R154, R45, R154, R30 ;  /* 0x0000009a2d9a723e */ /* 0x000fe2000480701e */
[----:B------:R-:W1:Y:S01]  /*144f0*/  MUFU.EX2 R38, R38 ;  /* 0x0000002600267308 */ /* 0x000e620000000800 */
[----:B0-----:R-:W-:-:S01]  /*14500*/  FADD.FTZ R32, R36, R47 ;  /* 0x0000002f24207221 */ /* 0x001fc20000010000 */
[----:B------:R-:W-:Y:S01]  /*14510*/  FADD.FTZ R47, R27, R44 ;  /* 0x0000002c1b2f7221 */ /* 0x000fe20000010000 */
[----:B------:R-:W-:-:S03]  /*14520*/  F2FP.SATFINITE.E4M3.F32.PACK_AB_MERGE_C R35, R36, R35, RZ ;  /* 0x000000232423723e */ /* 0x000fc600048070ff */
[----:B------:R-:W-:Y:S01]  /*14530*/  FADD.FTZ R44, R24, R47 ;  /* 0x0000002f182c7221 */ /* 0x000fe20000010000 */
[----:B------:R-:W-:Y:S01]  /*14540*/  F2FP.SATFINITE.E4M3.F32.PACK_AB_MERGE_C R24, R29, R24, RZ ;  /* 0x000000181d18723e */ /* 0x000fe200048070ff */
[----:B------:R-:W0:Y:S01]  /*14550*/  MUFU.EX2 R39, R39 ;  /* 0x0000002700277308 */ /* 0x000e220000000800 */
[----:B--2---:R-:W-:-:S01]  /*14560*/  FADD.FTZ R3, R37, R32 ;  /* 0x0000002025037221 */ /* 0x004fc20000010000 */
[----:B------:R-:W-:Y:S01]  /*14570*/  FADD.FTZ R21, R29, R44 ;  /* 0x0000002c1d157221 */ /* 0x000fe20000010000 */
[----:B------:R-:W-:Y:S02]  /*14580*/  F2FP.SATFINITE.E4M3.F32.PACK_AB_MERGE_C R156, R27, R156, R24 ;  /* 0x0000009c1b9c723e */ /* 0x000fe40004807018 */
[----:B------:R-:W-:-:S03]  /*14590*/  F2FP.SATFINITE.E4M3.F32.PACK_AB_MERGE_C R155, R34, R33, R35 ;  /* 0x00000021229b723e */ /* 0x000fc60004807023 */
[----:B------:R-:W2:Y:S01]  /*145a0*/  MUFU.EX2 R40, R40 ;  /* 0x0000002800287308 */ /* 0x000ea20000000800 */
[----:B-1----:R-:W-:-:S07]  /*145b0*/  FADD.FTZ R32, R38, R3 ;  /* 0x0000000326207221 */ /* 0x002fce0000010000 */
[----:B------:R-:W1:Y:S01]  /*145c0*/  MUFU.EX2 R11, R11 ;  /* 0x0000000b000b7308 */ /* 0x000e620000000800 */
[----:B0-----:R-:W-:-:S01]  /*145d0*/  FADD.FTZ R3, R39, R32 ;  /* 0x0000002027037221 */ /* 0x001fc20000010000 */
[----:B------:R-:W-:-:S04]  /*145e0*/  FADD.FTZ R32, R158, R21 ;  /* 0x000000159e207221 */ /* 0x000fc80000010000 */
[----:B------:R-:W-:Y:S02]  /*145f0*/  FADD.FTZ R32, R15, R32 ;  /* 0x000000200f207221 */ /* 0x000fe40000010000 */
[----:B------:R0:W4:Y:S01]  /*14600*/  MUFU.EX2 R8, R0 ;  /* 0x0000000000087308 */ /* 0x0001220000000800 */
[----:B--2---:R-:W-:-:S04]  /*14610*/  F2FP.SATFINITE.E4M3.F32.PACK_AB_MERGE_C R39, R40, R39, RZ ;  /* 0x000000272827723e */ /* 0x004fc800048070ff */
[----:B------:R-:W-:-:S03]  /*14620*/  F2FP.SATFINITE.E4M3.F32.PACK_AB_MERGE_C R157, R38, R37, R39 ;  /* 0x00000025269d723e */ /* 0x000fc60004807027 */
[----:B------:R-:W2:Y:S01]  /*14630*/  MUFU.EX2 R13, R13 ;  /* 0x0000000d000d7308 */ /* 0x000ea20000000800 */
[----:B0-----:R-:W-:-:S04]  /*14640*/  FADD.FTZ R0, R40, R3 ;  /* 0x0000000328007221 */ /* 0x001fc80000010000 */
[----:B-1----:R-:W-:-:S03]  /*14650*/  FADD.FTZ R3, R11, R0 ;  /* 0x000000000b037221 */ /* 0x002fc60000010000 */
[----:B------:R-:W0:Y:S01]  /*14660*/  MUFU.EX2 R25, R25 ;  /* 0x0000001900197308 */ /* 0x000e220000000800 */
[----:B----4-:R-:W-:-:S07]  /*14670*/  FADD.FTZ R0, R8, R3 ;  /* 0x0000000308007221 */ /* 0x010fce0000010000 */
[----:B------:R-:W1:Y:S01]  /*14680*/  MUFU.EX2 R20, R20 ;  /* 0x0000001400147308 */ /* 0x000e620000000800 */
[----:B--2---:R-:W-:-:S01]  /*14690*/  FADD.FTZ R3, R13, R32 ;  /* 0x000000200d037221 */ /* 0x004fc20000010000 */
[----:B------:R-:W-:-:S03]  /*146a0*/  F2FP.SATFINITE.E4M3.F32.PACK_AB_MERGE_C R13, R14, R13, RZ ;  /* 0x0000000d0e0d723e */ /* 0x000fc600048070ff */
[----:B------:R-:W-:Y:S01]  /*146b0*/  FADD.FTZ R3, R14, R3 ;  /* 0x000000030e037221 */ /* 0x000fe20000010000 */
[----:B------:R-:W-:Y:S01]  /*146c0*/  F2FP.SATFINITE.E4M3.F32.PACK_AB_MERGE_C R158, R15, R158, R13 ;  /* 0x0000009e0f9e723e */ /* 0x000fe2000480700d */
[----:B0-----:R-:W-:Y:S01]  /*146d0*/  FADD.FTZ R21, R25, R0 ;  /* 0x0000000019157221 */ /* 0x001fe20000010000 */
[----:B-1----:R-:W-:-:S03]  /*146e0*/  F2FP.SATFINITE.E4M3.F32.PACK_AB_MERGE_C R25, R20, R25, RZ ;  /* 0x000000191419723e */ /* 0x002fc600048070ff */
[----:B------:R-:W-:Y:S01]  /*146f0*/  FADD.FTZ R0, R20, R21 ;  /* 0x0000001514007221 */ /* 0x000fe20000010000 */
[----:B------:R-:W-:Y:S01]  /*14700*/  F2FP.SATFINITE.E4M3.F32.PACK_AB_MERGE_C R159, R8, R11, R25 ;  /* 0x0000000b089f723e */ /* 0x000fe20004807019 */
[----:B------:R-:W-:Y:S06]  /*14710*/  @!P0 BRA `(.L_x_1923) ;  /* 0x0000000000048947 */ /* 0x000fec0003800000 */
[----:B------:R-:W-:Y:S01]  /*14720*/  BPT.TRAP 0x1 ;  /* 0x000000040000795c */ /* 0x000fe20000300000 */
.L_x_1923:
[----:B------:R0:W1:Y:S01]  /*14730*/  SYNCS.PHASECHK.TRANS64.TRYWAIT P2, [R5+URZ+0x28450], R12 ;  /* 0x0284500c050075a7 */ /* 0x000062000804017f */
[----:B------:R-:W-:Y:S05]  /*14740*/  @!P0 BRA `(.L_x_1924) ;  /* 0x0000000000048947 */ /* 0x000fea0003800000 */
[----:B------:R-:W-:Y:S01]  /*14750*/  BPT.TRAP 0x1 ;  /* 0x000000040000795c */ /* 0x000fe20000300000 */
.L_x_1924:
[----:B------:R-:W-:Y:S04]  /*14760*/  BSSY B0, `(.L_x_1925) ;  /* 0x0000004000007945 */ /* 0x000fe80003800000 */
[----:B-1----:R-:W-:Y:S05]  /*14770*/  @P2 BRA `(.L_x_1926) ;  /* 0x0000000000082947 */ /* 0x002fea0003800000 */
[----:B------:R-:W1:Y:S02]  /*14780*/  SYNCS.PHASECHK.TRANS64.TRYWAIT P2, [R5+URZ+0x28450], R12 ;  /* 0x0284500c050075a7 */ /* 0x000e64000804017f */
[----:B-1----:R-:W-:Y:S05]  /*14790*/  @!P2 BRA `(.L_x_1927) ;  /* 0x00000194005ca947 */ /* 0x002fea0003800000 */
.L_x_1926:
[----:B------:R-:W-:Y:S05]  /*147a0*/  BSYNC B0 ;  /* 0x0000000000007941 */ /* 0x000fea0003800000 */
.L_x_1925:
[----:B------:R-:W-:Y:S05]  /*147b0*/  WARPSYNC.ALL ;  /* 0x0000000000007948 */ /* 0x000fea0003800000 */
[----:B------:R-:W-:Y:S01]  /*147c0*/  R2UR UR4, R22 ;  /* 0x00000000160472ca */ /* 0x000fe200000e0000 */
[----:B------:R2:W-:Y:S01]  /*147d0*/  BAR.SYNC.DEFER_BLOCKING R10, 0x100 ;  /* 0x0004000a0000751d */ /* 0x0005e20000010000 */
[----:B------:R-:W-:-:S05]  /*147e0*/  IMAD.MOV.U32 R9, RZ, RZ, -0x7fffffe0 ;  /* 0x80000020ff097424 */ /* 0x000fca00078e00ff */
[C---:B------:R-:W-:Y:S02]  /*147f0*/  R2UR UR11, R9.reuse ;  /* 0x00000000090b72ca */ /* 0x040fe400000e0000 */
[----:B------:R-:W-:-:S04]  /*14800*/  R2UR UR15, R9 ;  /* 0x00000000090f72ca */ /* 0x000fc800000e0000 */
[----:B------:R-:W-:-:S04]  /*14810*/  UIADD3 UR4, UR4, 0x8000, URZ ;  /* 0x0000800004047890 */ /* 0x000fc8000fffe03f */
[----:B------:R-:W-:-:S04]  /*14820*/  USHF.R.U32.HI UR4, URZ, 0x4, UR4 ;  /* 0x000000043f047899 */ /* 0x000fc80008011604 */
[----:B------:R-:W-:-:S04]  /*14830*/  ULOP3.LUT UR4, UR4, 0x3fff, URZ, 0xc0, !UPT ;  /* 0x00003fff04047892 */ /* 0x000fc8000f8ec03f */
[----:B------:R-:W-:Y:S01]  /*14840*/  ULOP3.LUT UR43, UR4, 0x10000, URZ, 0xfc, !UPT ;  /* 0x00010000042b7892 */ /* 0x000fe2000f8efc3f */
[----:B------:R-:W-:-:S05]  /*14850*/  WARPGROUP.ARRIVE ;  /* 0x00000000000079c5 */ /* 0x000fca0000000000 */
[----:B------:R-:W-:-:S04]  /*14860*/  LEA R8, R23, UR43, 0xa ;  /* 0x0000002b17087c11 */ /* 0x000fc8000f8e50ff */
[C---:B------:R-:W-:Y:S02]  /*14870*/  R2UR UR10, R8.reuse ;  /* 0x00000000080a72ca */ /* 0x040fe400000e0000 */
[----:B------:R-:W-:-:S04]  /*14880*/  IADD3 R8, R8, 0x2, RZ ;  /* 0x0000000208087810 */ /* 0x000fc80007ffe0ff */
[----:B------:R-:W-:-:S07]  /*14890*/  R2UR UR14, R8 ;  /* 0x00000000080e72ca */ /* 0x000fce00000e0000 */
[----:B------:R-:W-:Y:S03]  /*148a0*/  QGMMA.64x256x32.F32.E4M3.E4M3 R24, R152, gdesc[UR8], RZ, !UPT, gsb0 ;  /* 0x03e0000898187df3 */ /* 0x000fe6000c0008ff */
[----:B------:R-:W-:Y:S02]  /*148b0*/  WARPGROUP.DEPBAR.LE gsb0, 0x0 ;  /* 0x00008000000079c5 */ /* 0x000fe40000010000 */
[----:B------:R-:W-:-:S15]  /*148c0*/  WARPGROUP.ARRIVE ;  /* 0x00000000000079c5 */ /* 0x000fde0000000000 */
[----:B------:R-:W-:-:S08]  /*148d0*/  NOP ;  /* 0x0000000000007918 */ /* 0x000fd00000000000 */
[----:B------:R-:W-:Y:S03]  /*148e0*/  QGMMA.64x256x32.F32.E4M3.E4M3 R24, R156, gdesc[UR12], R24, gsb0 ;  /* 0x03e0000c9c187df3 */ /* 0x000fe60008000818 */
[----:B------:R-:W-:Y:S02]  /*148f0*/  WARPGROUP.DEPBAR.LE gsb0, 0x0 ;  /* 0x00008000000079c5 */ /* 0x000fe40000010000 */
[----:B--2---:R-:W-:Y:S05]  /*14900*/  @!P0 BRA `(.L_x_1928) ;  /* 0x0000000000048947 */ /* 0x004fea0003800000 */
[----:B------:R-:W-:Y:S01]  /*14910*/  BPT.TRAP 0x1 ;  /* 0x000000040000795c */ /* 0x000fe20000300000 */
.L_x_1928:
[----:B01----:R-:W-:Y:S01]  /*14920*/  VIADD R5, R5, 0x28460 ;  /* 0x0002846005057836 */ /* 0x003fe20000000000 */
[----:B------:R-:W-:Y:S01]  /*14930*/  UISETP.GE.AND UP0, UPT, UR7, 0x1, UPT ;  /* 0x000000010700788c */ /* 0x000fe2000bf06270 */
[----:B------:R-:W-:Y:S02]  /*14940*/  IMAD.U32 R8, RZ, RZ, UR39 ;  /* 0x00000027ff087e24 */ /* 0x000fe4000f8e00ff */
[----:B------:R-:W-:-:S03]  /*14950*/  IMAD.MOV.U32 R9, RZ, RZ, R201 ;  /* 0x000000ffff097224 */ /* 0x000fc600078e00c9 */
[----:B------:R-:W-:Y:S02]  /*14960*/  PRMT R5, R8, 0x654, R5 ;  /* 0x0000065408057816 */ /* 0x000fe40000000005 */
[----:B------:R-:W0:Y:S01]  /*14970*/  @P1 LDC R8, c[0x0][0x44c] ;  /* 0x00011300ff081b82 */ /* 0x000e220000000800 */
[----:B------:R-:W-:Y:S01]  /*14980*/  PLOP3.LUT P2, PT, PT, PT, UP0, 0x40, 0x0 ;  /* 0x000000000000781c */ /* 0x000fe20003f4e808 */
[----:B------:R1:W-:Y:S06]  /*14990*/  SYNCS.ARRIVE.TRANS64.RED.A1T0 RZ, [R5+URZ], RZ ;  /* 0x000000ff05ff79a7 */ /* 0x0003ec000810043f */
[----:B-1----:R-:W1:Y:S01]  /*149a0*/  @P1 LDC R5, c[0x0][0x450] ;  /* 0x00011400ff051b82 */ /* 0x002e620000000800 */
[----:B0-----:R-:W-:-:S05]  /*149b0*/  @P1 IMAD.HI.U32 R8, R201, R8, RZ ;  /* 0x00000008c9081227 */ /* 0x001fca00078e00ff */
[----:B-1----:R-:W-:Y:S01]  /*149c0*/  @P1 SHF.R.U32.HI R9, RZ, R5, R8 ;  /* 0x00000005ff091219 */ /* 0x002fe20000011608 */
[----:B------:R-:W-:-:S04]  /*149d0*/  VIADD R5, R160, 0xfffffffe ;  /* 0xfffffffea0057836 */ /* 0x000fc80000000000 */
[----:B------:R-:W-:-:S04]  /*149e0*/  IMAD.IADD R161, R161, 0x1, R9 ;  /* 0x00000001a1a17824 */ /* 0x000fc800078e0209 */
[----:B------:R-:W-:Y:S01]  /*149f0*/  VIADD R8, R161, UR6 ;  /* 0x00000006a1087c36 */ /* 0x000fe20008000000 */
[----:B------:R-:W-:Y:S06]  /*14a00*/  @P2 BRA `(.L_x_1929) ;  /* 0x0000000000542947 */ /* 0x000fec0003800000 */
[C---:B------:R-:W-:Y:S01]  /*14a10*/  ISETP.GT.AND P2, PT, R161.reuse, RZ, PT ;  /* 0x000000ffa100720c */ /* 0x040fe20003f44270 */
[----:B------:R-:W-:Y:S01]  /*14a20*/  BSSY B0, `(.L_x_1930) ;  /* 0x0000010000007945 */ /* 0x000fe20003800000 */
[----:B------:R-:W-:-:S11]  /*14a30*/  VIADD R9, R161, 0xffffffff ;  /* 0xffffffffa1097836 */ /* 0x000fd60000000000 */
[----:B------:R-:W-:Y:S05]  /*14a40*/  @P2 BRA `(.L_x_1931) ;  /* 0x0000000000202947 */ /* 0x000fea0003800000 */
[----:B------:R-:W-:Y:S01]  /*14a50*/  UISETP.NE.AND UP0, UPT, UR7, 0x1, UPT ;  /* 0x000000010700788c */ /* 0x000fe2000bf05270 */
[----:B------:R-:W-:-:S05]  /*14a60*/  IMAD.MOV R9, RZ, RZ, -R161 ;  /* 0x000000ffff097224 */ /* 0x000fca00078e0aa1 */
[----:B------:R-:W-:-:S05]  /*14a70*/  PLOP3.LUT P2, PT, PT, PT, UP0, 0x80, 0x0 ;  /* 0x000000000000781c */ /* 0x000fca0003f4f008 */
[----:B------:R-:W-:-:S08]  /*14a80*/  @UP0 ULDC.64 UR4, c[0x0][0x9e8] ;  /* 0x00027a0000040ab9 */ /* 0x000fd00000000a00 */
[----:B------:R-:W-:-:S05]  /*14a90*/  @P2 IMAD.HI.U32 R10, R9, UR4, RZ ;  /* 0x00000004090a2c27 */ /* 0x000fca000f8e00ff */
[----:B------:R-:W-:-:S04]  /*14aa0*/  @P2 SHF.R.U32.HI R9, RZ, UR5, R10 ;  /* 0x00000005ff092c19 */ /* 0x000fc8000801160a */
[----:B------:R-:W-:Y:S01]  /*14ab0*/  LOP3.LUT R9, RZ, R9, RZ, 0x33, !PT ;  /* 0x00000009ff097212 */ /* 0x000fe200078e33ff */
[----:B------:R-:W-:Y:S06]  /*14ac0*/  BRA `(.L_x_1932) ;  /* 0x0000000000147947 */ /* 0x000fec0003800000 */
.L_x_1931:
[----:B------:R-:W-:-:S06]  /*14ad0*/  UISETP.NE.AND UP0, UPT, UR7, 0x1, UPT ;  /* 0x000000010700788c */ /* 0x000fcc000bf05270 */
[----:B------:R-:W-:-:S05]  /*14ae0*/  PLOP3.LUT P2, PT, PT, PT, UP0, 0x80, 0x0 ;  /* 0x000000000000781c */ /* 0x000fca0003f4f008 */
[----:B------:R-:W-:-:S08]  /*14af0*/  @UP0 ULDC.64 UR4, c[0x0][0x9e8] ;  /* 0x00027a0000040ab9 */ /* 0x000fd00000000a00 */
[----:B------:R-:W-:-:S05]  /*14b00*/  @P2 IMAD.HI.U32 R10, R9, UR4, RZ ;  /* 0x00000004090a2c27 */ /* 0x000fca000f8e00ff */
[----:B------:R-:W-:-:S07]  /*14b10*/  @P2 SHF.R.U32.HI R9, RZ, UR5, R10 ;  /* 0x00000005ff092c19 */ /* 0x000fce000801160a */
.L_x_1932:
[----:B------:R-:W-:Y:S05]  /*14b20*/  BSYNC B0 ;  /* 0x0000000000007941 */ /* 0x000fea0003800000 */
.L_x_1930:
[----:B------:R-:W-:-:S04]  /*14b30*/  IMAD.U32 R10, RZ, RZ, UR7 ;  /* 0x00000007ff0a7e24 */ /* 0x000fc8000f8e00ff */
[----:B------:R-:W-:-:S05]  /*14b40*/  IMAD R10, R9, R10, UR7 ;  /* 0x00000007090a7e24 */ /* 0x000fca000f8e020a */
[----:B------:R-:W-:-:S07]  /*14b50*/  VIMNMX R8, R8, R10, PT ;  /* 0x0000000a08087248 */ /* 0x000fce0003fe0100 */
.L_x_1929:
[----:B------:R-:W-:Y:S01]  /*14b60*/  SHF.R.S32.HI R9, RZ, 0x1f, R8 ;  /* 0x0000001fff097819 */ /* 0x000fe20000011408 */
[----:B------:R-:W-:Y:S01]  /*14b70*/  ULDC UR46, c[0x0][0x9e4] ;  /* 0x00027900002e7ab9 */ /* 0x000fe20000000800 */
[----:B------:R-:W-:Y:S01]  /*14b80*/  ULDC UR54, c[0x0][0x9e4] ;  /* 0x0002790000367ab9 */ /* 0x000fe20000000800 */
[----:B------:R-:W-:Y:S01]  /*14b90*/  ULDC UR58, c[0x0][0x988] ;  /* 0x00026200003a7ab9 */ /* 0x000fe20000000800 */
[----:B------:R-:W-:Y:S01]  /*14ba0*/  LEA.HI R9, R9, R8, RZ, 0x6 ;  /* 0x0000000809097211 */ /* 0x000fe200078f30ff */
[----:B------:R-:W-:Y:S01]  /*14bb0*/  ULDC UR47, c[0x0][0x988] ;  /* 0x00026200002f7ab9 */ /* 0x000fe20000000800 */
[----:B------:R-:W-:Y:S01]  /*14bc0*/  ULDC UR55, c[0x0][0x988] ;  /* 0x0002620000377ab9 */ /* 0x000fe20000000800 */
[----:B------:R-:W-:Y:S01]  /*14bd0*/  ULDC UR50, c[0x0][0x9e0] ;  /* 0x0002780000327ab9 */ /* 0x000fe20000000800 */
[----:B------:R-:W-:Y:S01]  /*14be0*/  SHF.R.S32.HI R8, RZ, 0x6, R9 ;  /* 0x00000006ff087819 */ /* 0x000fe20000011409 */
[----:B------:R-:W-:-:S03]  /*14bf0*/  ULDC UR59, c[0x0][0x9e0] ;  /* 0x00027800003b7ab9 */ /* 0x000fc60000000800 */
[----:B------:R-:W-:-:S04]  /*14c00*/  VIMNMX R8, R204, R8, !PT ;  /* 0x00000008cc087248 */ /* 0x000fc80007fe0100 */
[----:B------:R-:W-:-:S13]  /*14c10*/  ISETP.GE.AND P2, PT, R5, R8, PT ;  /* 0x000000080500720c */ /* 0x000fda0003f46270 */
[----:B------:R-:W-:Y:S05]  /*14c20*/  @!P2 BRA `(.L_x_1933) ;  /* 0x000000280060a947 */ /* 0x000fea0003800000 */
.L_x_1953:
[----:B------:R-:W-:Y:S01]  /*14c30*/  VIADD R23, R23, 0x1 ;  /* 0x0000000117177836 */ /* 0x000fe20000000000 */
[----:B------:R-:W-:Y:S05]  /*14c40*/  YIELD ;  /* 0x0000000000007946 */ /* 0x000fea0003800000 */
[----:B------:R-:W-:-:S04]  /*14c50*/  ISETP.NE.AND P2, PT, R23, 0x2, PT ;  /* 0x000000021700780c */ /* 0x000fc80003f45270 */
[----:B--23--:R-:W-:Y:S02]  /*14c60*/  SEL R4, RZ, 0x1, P2 ;  /* 0x00000001ff047807 */ /* 0x00cfe40001000000 */
[----:B------:R-:W-:Y:S02]  /*14c70*/  SEL R23, R23, RZ, P2 ;  /* 0x000000ff17177207 */ /* 0x000fe40001000000 */
[----:B------:R-:W-:Y:S01]  /*14c80*/  LOP3.LUT R186, R186, R4, RZ, 0x3c, !PT ;  /* 0x00000004baba7212 */ /* 0x000fe200078e3cff */
[----:B------:R-:W-:Y:S06]  /*14c90*/  @!P0 BRA `(.L_x_1934) ;  /* 0x0000000000048947 */ /* 0x000fec0003800000 */
[----:B------:R-:W-:Y:S01]  /*14ca0*/  BPT.TRAP 0x1 ;  /* 0x000000040000795c */ /* 0x000fe20000300000 */
.L_x_1934:
[----:B------:R-:W-:Y:S01]  /*14cb0*/  IMAD R205, R23, 0x8, R22 ;  /* 0x0000000817cd7824 */ /* 0x000fe200078e0216 */
[----:B------:R-:W-:-:S04]  /*14cc0*/  SHF.L.U32 R9, R186, 0x1f, RZ ;  /* 0x0000001fba097819 */ /* 0x000fc800000006ff */
[----:B------:R0:W1:Y:S01]  /*14cd0*/  SYNCS.PHASECHK.TRANS64.TRYWAIT P2, [R205+URZ+0x28430], R9 ;  /* 0x02843009cd0075a7 */ /* 0x000062000804017f */
[----:B------:R-:W-:Y:S05]  /*14ce0*/  @!P0 BRA `(.L_x_1935) ;  /* 0x0000000000048947 */ /* 0x000fea0003800000 */
[----:B------:R-:W-:Y:S01]  /*14cf0*/  BPT.TRAP 0x1 ;  /* 0x000000040000795c */ /* 0x000fe20000300000 */
.L_x_1935:
[----:B------:R-:W-:Y:S02]  /*14d00*/  LEA R10, R23, UR60, 0xa ;  /* 0x0000003c170a7c11 */ /* 0x000fe4000f8e50ff */
[----:B------:R-:W-:-:S03]  /*14d10*/  MOV R11, 0x40000040 ;  /* 0x40000040000b7802 */ /* 0x000fc60000000f00 */
[C---:B------:R-:W-:Y:S02]  /*14d20*/  VIADD R12, R10.reuse, 0x2 ;  /* 0x000000020a0c7836 */ /* 0x040fe40000000000 */
[----:B------:R-:W-:Y:S01]  /*14d30*/  VIADD R4, R10, 0x4 ;  /* 0x000000040a047836 */ /* 0x000fe20000000000 */
[----:B-1----:R-:W-:Y:S06]  /*14d40*/  @P2 BRA `(.L_x_1936) ;  /* 0x0000000000082947 */ /* 0x002fec0003800000 */
[----:B------:R-:W1:Y:S02]  /*14d50*/  SYNCS.PHASECHK.TRANS64.TRYWAIT P2, [R205+URZ+0x28430], R9 ;  /* 0x02843009cd0075a7 */ /* 0x000e64000804017f */
[----:B-1----:R-:W-:Y:S05]  /*14d60*/  @!P2 BRA `(.L_x_1937) ;  /* 0x0000018c00fca947 */ /* 0x002fea0003800000 */
.L_x_1936:
[----:B------:R-:W-:Y:S05]  /*14d70*/  WARPSYNC.ALL ;  /* 0x0000000000007948 */ /* 0x000fea0003800000 */
[----:B------:R-:W-:Y:S01]  /*14d80*/  R2UR UR14, R10 ;  /* 0x000000000a0e72ca */ /* 0x000fe200000e0000 */
[----:B------:R-:W-:Y:S01]  /*14d90*/  WARPGROUP.ARRIVE ;  /* 0x00000000000079c5 */ /* 0x000fe20000000000 */
[----:B------:R-:W-:Y:S01]  /*14da0*/  R2UR UR15, R11 ;  /* 0x000000000b0f72ca */ /* 0x000fe200000e0000 */
[----:B------:R-:W-:Y:S01]  /*14db0*/  IMAD.MOV.U32 R13, RZ, RZ, 0x40000040 ;  /* 0x40000040ff0d7424 */ /* 0x000fe200078e00ff */
[----:B------:R-:W-:Y:S01]  /*14dc0*/  R2UR UR12, R198 ;  /* 0x00000000c60c72ca */ /* 0x000fe200000e0000 */
[----:B------:R-:W-:Y:S01]  /*14dd0*/  VIADD R14, R10, 0x6 ;  /* 0x000000060a0e7836 */ /* 0x000fe20000000000 */
[----:B------:R-:W-:Y:S01]  /*14de0*/  R2UR UR13, R199 ;  /* 0x00000000c70d72ca */ /* 0x000fe200000e0000 */
[----:B------:R-:W-:Y:S01]  /*14df0*/  IMAD.MOV.U32 R15, RZ, RZ, 0x40000040 ;  /* 0x40000040ff0f7424 */ /* 0x000fe200078e00ff */
[----:B------:R-:W-:Y:S01]  /*14e00*/  R2UR UR10, R12 ;  /* 0x000000000c0a72ca */ /* 0x000fe200000e0000 */
[----:B------:R-:W-:Y:S01]  /*14e10*/  IMAD.MOV.U32 R12, RZ, RZ, R4 ;  /* 0x000000ffff0c7224 */ /* 0x000fe200078e0004 */
[----:B------:R-:W-:Y:S01]  /*14e20*/  R2UR UR11, R13 ;  /* 0x000000000d0b72ca */ /* 0x000fe200000e0000 */
[----:B------:R-:W-:Y:S01]  /*14e30*/  UMOV UR16, UR56 ;  /* 0x0000003800107c82 */ /* 0x000fe20008000000 */
[----:B------:R-:W-:Y:S01]  /*14e40*/  R2UR UR8, R196 ;  /* 0x00000000c40872ca */ /* 0x000fe200000e0000 */
[----:B------:R-:W-:Y:S01]  /*14e50*/  UMOV UR17, UR57 ;  /* 0x0000003900117c82 */ /* 0x000fe20008000000 */
[----:B------:R-:W-:Y:S01]  /*14e60*/  R2UR UR9, R197 ;  /* 0x00000000c50972ca */ /* 0x000fe200000e0000 */
[----:B------:R-:W-:Y:S01]  /*14e70*/  UMOV UR20, UR52 ;  /* 0x0000003400147c82 */ /* 0x000fe20008000000 */
[----:B------:R-:W-:Y:S01]  /*14e80*/  R2UR UR6, R12 ;  /* 0x000000000c0672ca */ /* 0x000fe200000e0000 */
[----:B------:R-:W-:Y:S01]  /*14e90*/  VIADD R12, R10, 0x200 ;  /* 0x000002000a0c7836 */ /* 0x000fe20000000000 */
[----:B------:R-:W-:Y:S01]  /*14ea0*/  R2UR UR7, R13 ;  /* 0x000000000d0772ca */ /* 0x000fe200000e0000 */
[----:B------:R-:W-:Y:S01]  /*14eb0*/  QGMMA.64x64x32.F32.E4M3.E4M3 R152, gdesc[UR12], RZ, !UPT, gsb0 ;  /* 0x00e000000c9879f3 */ /* 0x000fe2000c0008ff */
[----:B------:R-:W-:Y:S01]  /*14ec0*/  R2UR UR4, R194 ;  /* 0x00000000c20472ca */ /* 0x000fe200000e0000 */
        /* <DEDUP_REMOVED lines=8> */
[----:B------:R-:W-:Y:S01]  /*14f50*/  VIADD R20, R10, 0x204 ;  /* 0x000002040a147836 */ /* 0x000fe20000000000 */
[----:B------:R-:W-:Y:S01]  /*14f60*/  R2UR UR23, R13 ;  /* 0x000000000d1772ca */ /* 0x000fe200000e0000 */
[----:B------:R-:W-:Y:S01]  /*14f70*/  IMAD.MOV.U32 R21, RZ, RZ, 0x40000040 ;  /* 0x40000040ff157424 */ /* 0x000fe200078e00ff */
[----:B------:R-:W-:Y:S01]  /*14f80*/  R2UR UR26, R14 ;  /* 0x000000000e1a72ca */ /* 0x000fe200000e0000 */
[----:B------:R-:W-:Y:S01]  /*14f90*/  UMOV UR28, UR44 ;  /* 0x0000002c001c7c82 */ /* 0x000fe20008000000 */
[----:B------:R-:W-:Y:S01]  /*14fa0*/  R2UR UR27, R15 ;  /* 0x000000000f1b72ca */ /* 0x000fe200000e0000 */
[----:B------:R-:W-:Y:S01]  /*14fb0*/  UMOV UR29, UR45 ;  /* 0x0000002d001d7c82 */ /* 0x000fe20008000000 */
[----:B------:R-:W-:Y:S01]  /*14fc0*/  R2UR UR30, R20 ;  /* 0x00000000141e72ca */ /* 0x000fe200000e0000 */
[----:B------:R-:W-:Y:S01]  /*14fd0*/  VIADD R10, R10, 0x206 ;  /* 0x000002060a0a7836 */ /* 0x000fe20000000000 */
[----:B------:R-:W-:Y:S01]  /*14fe0*/  R2UR UR31, R21 ;  /* 0x00000000151f72ca */ /* 0x000fe200000e0000 */
[----:B------:R-:W-:Y:S01]  /*14ff0*/  IMAD.MOV.U32 R11, RZ, RZ, 0x40000040 ;  /* 0x40000040ff0b7424 */ /* 0x000fe200078e00ff */
[----:B------:R-:W-:Y:S01]  /*15000*/  UMOV UR32, UR40 ;  /* 0x0000002800207c82 */ /* 0x000fe20008000000 */
[----:B------:R-:W-:Y:S01]  /*15010*/  UMOV UR33, UR41 ;  /* 0x0000002900217c82 */ /* 0x000fe20008000000 */
[----:B------:R-:W-:Y:S01]  /*15020*/  R2UR UR34, R10 ;  /* 0x000000000a2272ca */ /* 0x000fe200000e0000 */
[----:B------:R-:W2:Y:S01]  /*15030*/  S2R R206, SR_TID.X ;  /* 0x0000000000ce7919 */ /* 0x000ea20000002100 */
[----:B------:R-:W-:-:S02]  /*15040*/  R2UR UR35, R11 ;  /* 0x000000000b2372ca */ /* 0x000fc400000e0000 */
[----:B--2---:R-:W-:-:S04]  /*15050*/  SHF.R.U32.HI R206, RZ, 0x7, R206 ;  /* 0x00000007ffce7819 */ /* 0x004fc800000116ce */
        /* <DEDUP_REMOVED lines=26> */
.L_x_1938:
[----:B------:R-:W3:Y:S01]  /*15200*/  @P1 LDC R11, c[0x0][0x44c] ;  /* 0x00011300ff0b1b82 */ /* 0x000ee20000000800 */
[----:B------:R-:W-:Y:S02]  /*15210*/  IMAD.IADD R14, R208, 0x1, R201 ;  /* 0x00000001d00e7824 */ /* 0x000fe400078e02c9 */
[C---:B------:R-:W-:Y:S01]  /*15220*/  FMUL.FTZ R15, R2.reuse, R152 ;  /* 0x00000098020f7220 */ /* 0x040fe20000410000 */
[C---:B------:R-:W-:Y:S01]  /*15230*/  FMUL.FTZ R21, R2.reuse, R153 ;  /* 0x0000009902157220 */ /* 0x040fe20000410000 */
[C---:B------:R-:W-:Y:S01]  /*15240*/  FMUL.FTZ R13, R2.reuse, R155 ;  /* 0x0000009b020d7220 */ /* 0x040fe20000410000 */
[C---:B------:R-:W-:Y:S01]  /*15250*/  FMUL.FTZ R152, R2.reuse, R156 ;  /* 0x0000009c02987220 */ /* 0x040fe20000410000 */
[C---:B------:R-:W-:Y:S01]  /*15260*/  FMUL.FTZ R155, R2.reuse, R157 ;  /* 0x0000009d029b7220 */ /* 0x040fe20000410000 */
[C---:B------:R-:W-:Y:S01]  /*15270*/  FMUL.FTZ R153, R2.reuse, R159 ;  /* 0x0000009f02997220 */ /* 0x040fe20000410000 */
[----:B------:R-:W4:Y:S01]  /*15280*/  @P1 LDC R10, c[0x0][0x450] ;  /* 0x00011400ff0a1b82 */ /* 0x000f220000000800 */
[C---:B------:R-:W-:Y:S01]  /*15290*/  FMUL.FTZ R157, R2.reuse, R160 ;  /* 0x000000a0029d7220 */ /* 0x040fe20000410000 */
[C---:B------:R-:W-:Y:S01]  /*152a0*/  FMUL.FTZ R159, R2.reuse, R161 ;  /* 0x000000a1029f7220 */ /* 0x040fe20000410000 */
[C---:B------:R-:W-:Y:S01]  /*152b0*/  FMUL.FTZ R156, R2.reuse, R163 ;  /* 0x000000a3029c7220 */ /* 0x040fe20000410000 */
[C---:B------:R-:W-:Y:S01]  /*152c0*/  FMUL.FTZ R12, R2.reuse, R154 ;  /* 0x0000009a020c7220 */ /* 0x040fe20000410000 */
[C---:B------:R-:W-:Y:S01]  /*152d0*/  FMUL.FTZ R161, R2.reuse, R164 ;  /* 0x000000a402a17220 */ /* 0x040fe20000410000 */
[C---:B------:R-:W-:Y:S01]  /*152e0*/  FMUL.FTZ R163, R2.reuse, R165 ;  /* 0x000000a502a37220 */ /* 0x040fe20000410000 */
[C---:B------:R-:W-:Y:S01]  /*152f0*/  FMUL.FTZ R160, R2.reuse, R167 ;  /* 0x000000a702a07220 */ /* 0x040fe20000410000 */
[----:B------:R-:W-:Y:S01]  /*15300*/  UISETP.NE.AND UP0, UPT, UR42, URZ, UPT ;  /* 0x0000003f2a00728c */ /* 0x000fe2000bf05270 */
[C---:B------:R-:W-:Y:S01]  /*15310*/  FMUL.FTZ R20, R2.reuse, R158 ;  /* 0x0000009e02147220 */ /* 0x040fe20000410000 */
[C---:B------:R-:W-:Y:S01]  /*15320*/  FMUL.FTZ R154, R2.reuse, R162 ;  /* 0x000000a2029a7220 */ /* 0x040fe20000410000 */
[C---:B------:R-:W-:Y:S01]  /*15330*/  FMUL.FTZ R165, R2.reuse, R168 ;  /* 0x000000a802a57220 */ /* 0x040fe20000410000 */
[C---:B------:R-:W-:Y:S01]  /*15340*/  FMUL.FTZ R167, R2.reuse, R169 ;  /* 0x000000a902a77220 */ /* 0x040fe20000410000 */
[C---:B------:R-:W-:Y:S01]  /*15350*/  FMUL.FTZ R164, R2.reuse, R171 ;  /* 0x000000ab02a47220 */ /* 0x040fe20000410000 */
[C---:B------:R-:W-:Y:S01]  /*15360*/  FMUL.FTZ R158, R2.reuse, R166 ;  /* 0x000000a6029e7220 */ /* 0x040fe20000410000 */
[----:B------:R-:W-:Y:S01]  /*15370*/  FMUL.FTZ R162, R2, R170 ;  /* 0x000000aa02a27220 */ /* 0x000fe20000410000 */
[----:B---3--:R-:W-:-:S04]  /*15380*/  @P1 IMAD.HI.U32 R11, R14, R11, RZ ;  /* 0x0000000b0e0b1227 */ /* 0x008fc800078e00ff */
[C---:B------:R-:W-:Y:S01]  /*15390*/  FMUL.FTZ R169, R2.reuse, R172 ;  /* 0x000000ac02a97220 */ /* 0x040fe20000410000 */
[C---:B------:R-:W-:Y:S01]  /*153a0*/  FMUL.FTZ R171, R2.reuse, R173 ;  /* 0x000000ad02ab7220 */ /* 0x040fe20000410000 */
[C---:B------:R-:W-:Y:S01]  /*153b0*/  FMUL.FTZ R168, R2.reuse, R175 ;  /* 0x000000af02a87220 */ /* 0x040fe20000410000 */
[C---:B------:R-:W-:Y:S01]  /*153c0*/  FMUL.FTZ R166, R2.reuse, R174 ;  /* 0x000000ae02a67220 */ /* 0x040fe20000410000 */
[C---:B------:R-:W-:Y:S01]  /*153d0*/  FMUL.FTZ R173, R2.reuse, R176 ;  /* 0x000000b002ad7220 */ /* 0x040fe20000410000 */
[C---:B------:R-:W-:Y:S01]  /*153e0*/  FMUL.FTZ R175, R2.reuse, R177 ;  /* 0x000000b102af7220 */ /* 0x040fe20000410000 */
[C---:B------:R-:W-:Y:S01]  /*153f0*/  FMUL.FTZ R170, R2.reuse, R178 ;  /* 0x000000b202aa7220 */ /* 0x040fe20000410000 */
[----:B----4-:R-:W-:Y:S01]  /*15400*/  @P1 SHF.R.U32.HI R14, RZ, R10, R11 ;  /* 0x0000000aff0e1219 */ /* 0x010fe2000001160b */
[C---:B------:R-:W-:Y:S01]  /*15410*/  FMUL.FTZ R172, R2.reuse, R179 ;  /* 0x000000b302ac7220 */ /* 0x040fe20000410000 */
[C---:B------:R-:W-:Y:S01]  /*15420*/  FMUL.FTZ R178, R2.reuse, R180 ;  /* 0x000000b402b27220 */ /* 0x040fe20000410000 */
[C---:B------:R-:W-:Y:S01]  /*15430*/  FMUL.FTZ R179, R2.reuse, R181 ;  /* 0x000000b502b37220 */ /* 0x040fe20000410000 */
[C---:B------:R-:W-:Y:S01]  /*15440*/  FMUL.FTZ R174, R2.reuse, R182 ;  /* 0x000000b602ae7220 */ /* 0x040fe20000410000 */
[----:B------:R-:W3:Y:S01]  /*15450*/  SHFL.IDX PT, R206, R14, RZ, 0x1c1f ;  /* 0x001c1fff0ece7589 */ /* 0x000ee200000e0000 */
[----:B------:R-:W-:Y:S01]  /*15460*/  SHF.L.U32 R177, R5, 0x6, RZ ;  /* 0x0000000605b17819 */ /* 0x000fe200000006ff */
[----:B------:R-:W-:Y:S01]  /*15470*/  FMUL.FTZ R176, R2, R183 ;  /* 0x000000b702b07220 */ /* 0x000fe20000410000 */
[----:B------:R-:W-:Y:S01]  /*15480*/  PLOP3.LUT P2, PT, PT, PT, UP0, 0x40, 0x0 ;  /* 0x000000000000781c */ /* 0x000fe20003f4e808 */
[----:B------:R-:W4:Y:S01]  /*15490*/  MUFU.TANH R15, R15 ;  /* 0x0000000f000f7308 */ /* 0x000f220000002400 */
[----:B------:R-:W-:Y:S01]  /*154a0*/  IADD3 R181, -R191, 0x1, -R177 ;  /* 0x00000001bfb57810 */ /* 0x000fe20007ffe9b1 */
[----:B------:R-:W-:-:S02]  /*154b0*/  VIADD R10, R205, 0x28440 ;  /* 0x00028440cd0a7836 */ /* 0x000fc40000000000 */
[----:B------:R-:W-:Y:S01]  /*154c0*/  IMAD.U32 R11, RZ, RZ, UR39 ;  /* 0x00000027ff0b7e24 */ /* 0x000fe2000f8e00ff */
[----:B------:R-:W-:-:S03]  /*154d0*/  IADD3 R181, -R189, R181, R192 ;  /* 0x000000b5bdb57210 */ /* 0x000fc60007ffe1c0 */
[----:B------:R-:W0:Y:S01]  /*154e0*/  MUFU.TANH R21, R21 ;  /* 0x0000001500157308 */ /* 0x000e220000002400 */
[----:B------:R-:W-:Y:S01]  /*154f0*/  PRMT R10, R11, 0x654, R10 ;  /* 0x000006540b0a7816 */ /* 0x000fe2000000000a */
[C---:B------:R-:W-:Y:S02]  /*15500*/  VIADD R180, R181.reuse, UR50 ;  /* 0x00000032b5b47c36 */ /* 0x040fe40008000000 */
[----:B------:R-:W-:Y:S01]  /*15510*/  VIADD R181, R181, UR51 ;  /* 0x00000033b5b57c36 */ /* 0x000fe20008000000 */
[----:B------:R0:W-:Y:S03]  /*15520*/  SYNCS.ARRIVE.TRANS64.RED.A1T0 RZ, [R10+URZ], RZ ;  /* 0x000000ff0aff79a7 */ /* 0x0001e6000810043f */
[----:B------:R-:W0:Y:S01]  /*15530*/  MUFU.TANH R12, R12 ;  /* 0x0000000c000c7308 */ /* 0x000e220000002400 */
[C---:B---3--:R-:W-:Y:S02]  /*15540*/  IMAD.IADD R182, R206.reuse, 0x1, R180 ;  /* 0x00000001ceb67824 */ /* 0x048fe400078e02b4 */
[----:B------:R-:W-:-:S05]  /*15550*/  IMAD.IADD R183, R206, 0x1, R181 ;  /* 0x00000001ceb77824 */ /* 0x000fca00078e02b5 */
[----:B------:R-:W3:Y:S08]  /*15560*/  MUFU.TANH R13, R13 ;  /* 0x0000000d000d7308 */ /* 0x000ef00000002400 */
        /* <DEDUP_REMOVED lines=28> */
[----:B---34-:R-:W-:Y:S05]  /*15730*/  @P2 BRA `(.L_x_1939) ;  /* 0x0000000000582947 */ /* 0x018fea0003800000 */
[----:B------:R-:W-:Y:S01]  /*15740*/  IADD3 R206, -R189, R192, R206 ;  /* 0x000000c0bdce7210 */ /* 0x000fe20007ffe1ce */
[----:B------:R-:W-:Y:S03]  /*15750*/  BSSY B0, `(.L_x_1940) ;  /* 0x0000010000007945 */ /* 0x000fe60003800000 */
[----:B------:R-:W-:-:S13]  /*15760*/  ISETP.GT.AND P2, PT, R206, -0x1, PT ;  /* 0xffffffffce00780c */ /* 0x000fda0003f44270 */
[----:B------:R-:W-:Y:S05]  /*15770*/  @P2 BRA `(.L_x_1941) ;  /* 0x0000000000202947 */ /* 0x000fea0003800000 */
[----:B------:R-:W-:Y:S01]  /*15780*/  IMAD.U32 R226, RZ, RZ, UR46 ;  /* 0x0000002effe27e24 */ /* 0x000fe2000f8e00ff */
[----:B------:R-:W-:-:S04]  /*15790*/  LOP3.LUT R206, RZ, R206, RZ, 0x33, !PT ;  /* 0x000000ceffce7212 */ /* 0x000fc800078e33ff */
[----:B------:R-:W-:-:S13]  /*157a0*/  ISETP.NE.AND P2, PT, R226, 0x1, PT ;  /* 0x00000001e200780c */ /* 0x000fda0003f45270 */
[----:B0-----:R-:W0:Y:S02]  /*157b0*/  @P2 LDC.64 R10, c[0x0][0x9e8] ;  /* 0x00027a00ff0a2b82 */ /* 0x001e240000000a00 */
[----:B0-----:R-:W-:-:S05]  /*157c0*/  @P2 IMAD.HI.U32 R10, R206, R10, RZ ;  /* 0x0000000ace0a2227 */ /* 0x001fca00078e00ff */
[----:B------:R-:W-:-:S04]  /*157d0*/  @P2 SHF.R.U32.HI R206, RZ, R11, R10 ;  /* 0x0000000bffce2219 */ /* 0x000fc8000001160a */
[----:B------:R-:W-:Y:S01]  /*157e0*/  LOP3.LUT R206, RZ, R206, RZ, 0x33, !PT ;  /* 0x000000ceffce7212 */ /* 0x000fe200078e33ff */
[----:B------:R-:W-:Y:S06]  /*157f0*/  BRA `(.L_x_1942) ;  /* 0x0000000000147947 */ /* 0x000fec0003800000 */
.L_x_1941:
[----:B------:R-:W-:-:S05]  /*15800*/  IMAD.U32 R226, RZ, RZ, UR46 ;  /* 0x0000002effe27e24 */ /* 0x000fca000f8e00ff */
[----:B------:R-:W-:-:S13]  /*15810*/  ISETP.NE.AND P2, PT, R226, 0x1, PT ;  /* 0x00000001e200780c */ /* 0x000fda0003f45270 */
[----:B0-----:R-:W0:Y:S02]  /*15820*/  @P2 LDC.64 R10, c[0x0][0x9e8] ;  /* 0x00027a00ff0a2b82 */ /* 0x001e240000000a00 */
[----:B0-----:R-:W-:-:S05]  /*15830*/  @P2 IMAD.HI.U32 R10, R206, R10, RZ ;  /* 0x0000000ace0a2227 */ /* 0x001fca00078e00ff */
[----:B------:R-:W-:-:S07]  /*15840*/  @P2 SHF.R.U32.HI R206, RZ, R11, R10 ;  /* 0x0000000bffce2219 */ /* 0x000fce000001160a */
.L_x_1942:
[----:B------:R-:W-:Y:S05]  /*15850*/  BSYNC B0 ;  /* 0x0000000000007941 */ /* 0x000fea0003800000 */
.L_x_1940:
[----:B------:R-:W-:-:S04]  /*15860*/  IMAD R206, R206, R226, -R177 ;  /* 0x000000e2cece7224 */ /* 0x000fc800078e0ab1 */
[----:B------:R-:W-:-:S05]  /*15870*/  IMAD.IADD R206, R206, 0x1, -R191 ;  /* 0x00000001cece7824 */ /* 0x000fca00078e0abf */
[----:B------:R-:W-:Y:S02]  /*15880*/  VIMNMX R183, R183, R206, !PT ;  /* 0x000000ceb7b77248 */ /* 0x000fe40007fe0100 */
[----:B------:R-:W-:-:S07]  /*15890*/  VIADDMNMX R182, R206, R226, R182, PT ;  /* 0x000000e2ceb67246 */ /* 0x000fce00038001b6 */
.L_x_1939:
[----:B------:R-:W-:Y:S01]  /*158a0*/  ISETP.GT.AND P2, PT, R5, -0x1, PT ;  /* 0xffffffff0500780c */ /* 0x000fe20003f44270 */
[----:B------:R-:W3:Y:S01]  /*158b0*/  SHFL.IDX PT, R14, R14, 0x1, 0x1c1f ;  /* 0x003c1f000e0e7f89 */ /* 0x000ee200000e0000 */
[----:B------:R-:W-:Y:S02]  /*158c0*/  UISETP.NE.AND UP0, UPT, UR42, URZ, UPT ;  /* 0x0000003f2a00728c */ /* 0x000fe4000bf05270 */
[C---:B------:R-:W-:Y:S02]  /*158d0*/  ISETP.GT.AND P3, PT, R183.reuse, RZ, P2 ;  /* 0x000000ffb700720c */ /* 0x040fe40001764270 */
[C---:B------:R-:W-:Y:S02]  /*158e0*/  ISETP.GT.AND P5, PT, R183.reuse, 0x8, P2 ;  /* 0x00000008b700780c */ /* 0x040fe400017a4270 */
[----:B------:R-:W-:Y:S02]  /*158f0*/  ISETP.LT.OR P4, PT, R182, 0x1, P3 ;  /* 0x00000001b600780c */ /* 0x000fe40001f81670 */
[----:B------:R-:W-:-:S02]  /*15900*/  ISETP.GT.AND P3, PT, R183, 0x1, P2 ;  /* 0x00000001b700780c */ /* 0x000fc40001764270 */
[----:B------:R-:W-:Y:S02]  /*15910*/  FSEL R15, R15, -INF , !P4 ;  /* 0xff8000000f0f7808 */ /* 0x000fe40006000000 */
[C---:B------:R-:W-:Y:S02]  /*15920*/  ISETP.LT.OR P3, PT, R182.reuse, 0x2, P3 ;  /* 0x00000002b600780c */ /* 0x040fe40001f61670 */
[----:B------:R-:W-:Y:S02]  /*15930*/  ISETP.GT.AND P4, PT, R183, 0x9, P2 ;  /* 0x00000009b700780c */ /* 0x000fe40001784270 */
[----:B0-----:R-:W-:Y:S02]  /*15940*/  FSEL R21, R21, -INF , !P3 ;  /* 0xff80000015157808 */ /* 0x001fe40005800000 */
[----:B------:R-:W-:Y:S02]  /*15950*/  ISETP.GT.AND P3, PT, R183, 0x10, P2 ;  /* 0x00000010b700780c */ /* 0x000fe40001764270 */
[----:B------:R-:W-:-:S02]  /*15960*/  ISETP.LT.OR P5, PT, R182, 0x9, P5 ;  /* 0x00000009b600780c */ /* 0x000fc40002fa1670 */
[----:B------:R-:W-:Y:S01]  /*15970*/  ISETP.LT.OR P3, PT, R182, 0x11, P3 ;  /* 0x00000011b600780c */ /* 0x000fe20001f61670 */
[--C-:B---3--:R-:W-:Y:S01]  /*15980*/  IMAD.IADD R180, R180, 0x1, R14.reuse ;  /* 0x00000001b4b47824 */ /* 0x108fe200078e020e */
[----:B------:R-:W-:Y:S01]  /*15990*/  ISETP.LT.OR P4, PT, R182, 0xa, P4 ;  /* 0x0000000ab600780c */ /* 0x000fe20002781670 */
[----:B------:R-:W-:Y:S01]  /*159a0*/  IMAD.IADD R181, R181, 0x1, R14 ;  /* 0x00000001b5b57824 */ /* 0x000fe200078e020e */
[----:B------:R-:W-:Y:S02]  /*159b0*/  FSEL R157, R157, -INF , !P3 ;  /* 0xff8000009d9d7808 */ /* 0x000fe40005800000 */
[----:B------:R-:W-:Y:S02]  /*159c0*/  ISETP.GT.AND P3, PT, R183, 0x19, P2 ;  /* 0x00000019b700780c */ /* 0x000fe40001764270 */
[----:B------:R-:W-:Y:S02]  /*159d0*/  FSEL R152, R152, -INF , !P5 ;  /* 0xff80000098987808 */ /* 0x000fe40006800000 */
[----:B------:R-:W-:-:S02]  /*159e0*/  ISETP.LT.OR P3, PT, R182, 0x1a, P3 ;  /* 0x0000001ab600780c */ /* 0x000fc40001f61670 */
[----:B------:R-:W-:Y:S02]  /*159f0*/  FSEL R155, R155, -INF , !P4 ;  /* 0xff8000009b9b7808 */ /* 0x000fe40006000000 */
[C---:B------:R-:W-:Y:S02]  /*15a00*/  ISETP.GT.AND P5, PT, R183.reuse, 0x11, P2 ;  /* 0x00000011b700780c */ /* 0x040fe400017a4270 */
[----:B------:R-:W-:Y:S02]  /*15a10*/  ISETP.GT.AND P4, PT, R183, 0x18, P2 ;  /* 0x00000018b700780c */ /* 0x000fe40001784270 */
[----:B------:R-:W-:Y:S02]  /*15a20*/  FSEL R163, R163, -INF , !P3 ;  /* 0xff800000a3a37808 */ /* 0x000fe40005800000 */
[----:B------:R-:W-:Y:S02]  /*15a30*/  ISETP.GT.AND P3, PT, R183, 0x28, P2 ;  /* 0x00000028b700780c */ /* 0x000fe40001764270 */
[----:B------:R-:W-:-:S02]  /*15a40*/  ISETP.LT.OR P5, PT, R182, 0x12, P5 ;  /* 0x00000012b600780c */ /* 0x000fc40002fa1670 */
[C---:B------:R-:W-:Y:S02]  /*15a50*/  ISETP.LT.OR P4, PT, R182.reuse, 0x19, P4 ;  /* 0x00000019b600780c */ /* 0x040fe40002781670 */
[----:B------:R-:W-:Y:S02]  /*15a60*/  ISETP.LT.OR P3, PT, R182, 0x29, P3 ;  /* 0x00000029b600780c */ /* 0x000fe40001f61670 */
[----:B------:R-:W-:Y:S02]  /*15a70*/  FSEL R159, R159, -INF , !P5 ;  /* 0xff8000009f9f7808 */ /* 0x000fe40006800000 */
[----:B------:R-:W-:Y:S02]  /*15a80*/  FSEL R161, R161, -INF , !P4 ;  /* 0xff800000a1a17808 */ /* 0x000fe40006000000 */
[C---:B------:R-:W-:Y:S02]  /*15a90*/  ISETP.GT.AND P5, PT, R183.reuse, 0x20, P2 ;  /* 0x00000020b700780c */ /* 0x040fe400017a4270 */
[----:B------:R-:W-:-:S02]  /*15aa0*/  ISETP.GT.AND P4, PT, R183, 0x21, P2 ;  /* 0x00000021b700780c */ /* 0x000fc40001784270 */
[----:B------:R-:W-:Y:S02]  /*15ab0*/  FSEL R169, R169, -INF , !P3 ;  /* 0xff800000a9a97808 */ /* 0x000fe40005800000 */
[----:B------:R-:W-:Y:S02]  /*15ac0*/  ISETP.GT.AND P3, PT, R183, 0x31, P2 ;  /* 0x00000031b700780c */ /* 0x000fe40001764270 */
[C---:B------:R-:W-:Y:S02]  /*15ad0*/  ISETP.LT.OR P5, PT, R182.reuse, 0x21, P5 ;  /* 0x00000021b600780c */ /* 0x040fe40002fa1670 */
[C---:B------:R-:W-:Y:S02]  /*15ae0*/  ISETP.LT.OR P4, PT, R182.reuse, 0x22, P4 ;  /* 0x00000022b600780c */ /* 0x040fe40002781670 */
[----:B------:R-:W-:Y:S02]  /*15af0*/  ISETP.LT.OR P3, PT, R182, 0x32, P3 ;  /* 0x00000032b600780c */ /* 0x000fe40001f61670 */
[----:B------:R-:W-:-:S02]  /*15b00*/  FSEL R165, R165, -INF , !P5 ;  /* 0xff800000a5a57808 */ /* 0x000fc40006800000 */
[----:B------:R-:W-:Y:S02]  /*15b10*/  FSEL R167, R167, -INF , !P4 ;  /* 0xff800000a7a77808 */ /* 0x000fe40006000000 */
[C---:B------:R-:W-:Y:S02]  /*15b20*/  ISETP.GT.AND P5, PT, R183.reuse, 0x29, P2 ;  /* 0x00000029b700780c */ /* 0x040fe400017a4270 */
[----:B------:R-:W-:Y:S02]  /*15b30*/  ISETP.GT.AND P4, PT, R183, 0x30, P2 ;  /* 0x00000030b700780c */ /* 0x000fe40001784270 */
[----:B------:R-:W-:Y:S02]  /*15b40*/  FSEL R175, R175, -INF , !P3 ;  /* 0xff800000afaf7808 */ /* 0x000fe40005800000 */
[----:B------:R-:W-:Y:S02]  /*15b50*/  PLOP3.LUT P3, PT, PT, PT, UP0, 0x40, 0x0 ;  /* 0x000000000000781c */ /* 0x000fe40003f6e808 */
[----:B------:R-:W-:-:S02]  /*15b60*/  ISETP.LT.OR P5, PT, R182, 0x2a, P5 ;  /* 0x0000002ab600780c */ /* 0x000fc40002fa1670 */
[C---:B------:R-:W-:Y:S02]  /*15b70*/  ISETP.LT.OR P4, PT, R182.reuse, 0x31, P4 ;  /* 0x00000031b600780c */ /* 0x040fe40002781670 */
[----:B------:R-:W-:Y:S02]  /*15b80*/  FSEL R171, R171, -INF , !P5 ;  /* 0xff800000abab7808 */ /* 0x000fe40006800000 */
[----:B------:R-:W-:Y:S02]  /*15b90*/  FSEL R173, R173, -INF , !P4 ;  /* 0xff800000adad7808 */ /* 0x000fe40006000000 */
[C---:B------:R-:W-:Y:S02]  /*15ba0*/  ISETP.GT.AND P5, PT, R183.reuse, 0x38, P2 ;  /* 0x00000038b700780c */ /* 0x040fe400017a4270 */
[----:B------:R-:W-:Y:S02]  /*15bb0*/  ISETP.GT.AND P4, PT, R183, 0x39, P2 ;  /* 0x00000039b700780c */ /* 0x000fe40001784270 */
[----:B------:R-:W-:-:S02]  /*15bc0*/  ISETP.LT.OR P5, PT, R182, 0x39, P5 ;  /* 0x00000039b600780c */ /* 0x000fc40002fa1670 */
[----:B------:R-:W-:Y:S02]  /*15bd0*/  ISETP.LT.OR P4, PT, R182, 0x3a, P4 ;  /* 0x0000003ab600780c */ /* 0x000fe40002781670 */
[----:B------:R-:W-:Y:S02]  /*15be0*/  FSEL R178, R178, -INF , !P5 ;  /* 0xff800000b2b27808 */ /* 0x000fe40006800000 */
[----:B------:R-:W-:Y:S01]  /*15bf0*/  FSEL R179, R179, -INF , !P4 ;  /* 0xff800000b3b37808 */ /* 0x000fe20006000000 */
[----:B------:R-:W-:Y:S08]  /*15c00*/  @P3 BRA `(.L_x_1943) ;  /* 0x0000000000583947 */ /* 0x000ff00003800000 */
[----:B------:R-:W-:Y:S01]  /*15c10*/  IADD3 R14, -R189, R192, R14 ;  /* 0x000000c0bd0e7210 */ /* 0x000fe20007ffe10e */
[----:B------:R-:W-:Y:S03]  /*15c20*/  BSSY B0, `(.L_x_1944) ;  /* 0x0000010000007945 */ /* 0x000fe60003800000 */
        /* <DEDUP_REMOVED lines=10> */
.L_x_1945:
[----:B------:R-:W-:-:S05]  /*15cd0*/  IMAD.U32 R182, RZ, RZ, UR46 ;  /* 0x0000002effb67e24 */ /* 0x000fca000f8e00ff */
[----:B------:R-:W-:-:S13]  /*15ce0*/  ISETP.NE.AND P3, PT, R182, 0x1, PT ;  /* 0x00000001b600780c */ /* 0x000fda0003f65270 */
[----:B------:R-:W0:Y:S02]  /*15cf0*/  @P3 LDC.64 R10, c[0x0][0x9e8] ;  /* 0x00027a00ff0a3b82 */ /* 0x000e240000000a00 */
[----:B0-----:R-:W-:-:S05]  /*15d00*/  @P3 IMAD.HI.U32 R10, R14, R10, RZ ;  /* 0x0000000a0e0a3227 */ /* 0x001fca00078e00ff */
[----:B------:R-:W-:-:S07]  /*15d10*/  @P3 SHF.R.U32.HI R14, RZ, R11, R10 ;  /* 0x0000000bff0e3219 */ /* 0x000fce000001160a */
.L_x_1946:
[----:B------:R-:W-:Y:S05]  /*15d20*/  BSYNC B0 ;  /* 0x0000000000007941 */ /* 0x000fea0003800000 */
.L_x_1944:
[----:B------:R-:W-:-:S04]  /*15d30*/  IMAD R14, R14, R182, -R177 ;  /* 0x000000b60e0e7224 */ /* 0x000fc800078e0ab1 */
[----:B------:R-:W-:-:S05]  /*15d40*/  IMAD.IADD R14, R14, 0x1, -R191 ;  /* 0x000000010e0e7824 */ /* 0x000fca00078e0abf */
[----:B------:R-:W-:Y:S02]  /*15d50*/  VIMNMX R181, R181, R14, !PT ;  /* 0x0000000eb5b57248 */ /* 0x000fe40007fe0100 */
[----:B------:R-:W-:-:S07]  /*15d60*/  VIADDMNMX R180, R14, R182, R180, PT ;  /* 0x000000b60eb47246 */ /* 0x000fce00038001b4 */
.L_x_1943:
[----:B------:R-:W-:Y:S01]  /*15d70*/  FMNMX.FTZ R10, R15, R6, !PT ;  /* 0x000000060f0a7209 */ /* 0x000fe20007810000 */
[----:B------:R-:W-:Y:S01]  /*15d80*/  UMOV UR38, UR47 ;  /* 0x0000002f00267c82 */ /* 0x000fe20008000000 */
[----:B------:R-:W-:Y:S02]  /*15d90*/  ISETP.GT.AND P4, PT, R181, 0x8, P2 ;  /* 0x00000008b500780c */ /* 0x000fe40001784270 */
[----:B------:R-:W-:Y:S02]  /*15da0*/  FMNMX.FTZ R10, R21, R10, !PT ;  /* 0x0000000a150a7209 */ /* 0x000fe40007810000 */
[----:B------:R-:W-:Y:S02]  /*15db0*/  ISETP.LT.OR P4, PT, R180, 0x9, P4 ;  /* 0x00000009b400780c */ /* 0x000fe40002781670 */
[----:B------:R-:W-:Y:S02]  /*15dc0*/  FMNMX.FTZ R10, R152, R10, !PT ;  /* 0x0000000a980a7209 */ /* 0x000fe40007810000 */
[----:B------:R-:W-:-:S02]  /*15dd0*/  FSEL R20, R20, -INF , !P4 ;  /* 0xff80000014147808 */ /* 0x000fc40006000000 */
[----:B------:R-:W-:Y:S02]  /*15de0*/  FMNMX.FTZ R10, R155, R10, !PT ;  /* 0x0000000a9b0a7209 */ /* 0x000fe40007810000 */
[----:B------:R-:W-:Y:S02]  /*15df0*/  ISETP.GT.AND P4, PT, R181, RZ, P2 ;  /* 0x000000ffb500720c */ /* 0x000fe40001784270 */
[----:B------:R-:W-:Y:S02]  /*15e00*/  FMNMX.FTZ R10, R157, R10, !PT ;  /* 0x0000000a9d0a7209 */ /* 0x000fe40007810000 */
[----:B------:R-:W-:Y:S02]  /*15e10*/  ISETP.GT.AND P5, PT, R181, 0x1, P2 ;  /* 0x00000001b500780c */ /* 0x000fe400017a4270 */
[----:B------:R-:W-:Y:S02]  /*15e20*/  FMNMX.FTZ R10, R159, R10, !PT ;  /* 0x0000000a9f0a7209 */ /* 0x000fe40007810000 */
[----:B------:R-:W-:-:S02]  /*15e30*/  ISETP.LT.OR P4, PT, R180, 0x1, P4 ;  /* 0x00000001b400780c */ /* 0x000fc40002781670 */
[----:B------:R-:W-:Y:S02]  /*15e40*/  FMNMX.FTZ R10, R161, R10, !PT ;  /* 0x0000000aa10a7209 */ /* 0x000fe40007810000 */
[----:B------:R-:W-:Y:S02]  /*15e50*/  ISETP.LT.OR P5, PT, R180, 0x2, P5 ;  /* 0x00000002b400780c */ /* 0x000fe40002fa1670 */
[----:B------:R-:W-:Y:S02]  /*15e60*/  FMNMX.FTZ R10, R163, R10, !PT ;  /* 0x0000000aa30a7209 */ /* 0x000fe40007810000 */
[----:B------:R-:W-:Y:S02]  /*15e70*/  FSEL R12, R12, -INF , !P4 ;  /* 0xff8000000c0c7808 */ /* 0x000fe40006000000 */
[----:B------:R-:W-:Y:S02]  /*15e80*/  FMNMX.FTZ R10, R165, R10, !PT ;  /* 0x0000000aa50a7209 */ /* 0x000fe40007810000 */
[----:B------:R-:W-:-:S02]  /*15e90*/  FSEL R13, R13, -INF , !P5 ;  /* 0xff8000000d0d7808 */ /* 0x000fc40006800000 */
        /* <DEDUP_REMOVED lines=13> */
[----:B------:R-:W-:-:S03]  /*15f70*/  ISETP.LT.OR P4, PT, R180, 0x29, P4 ;  /* 0x00000029b400780c */ /* 0x000fc60002781670 */
[----:B------:R-:W0:Y:S01]  /*15f80*/  SHFL.BFLY PT, R11, R10, 0x2, 0x1f ;  /* 0x0c401f000a0b7f89 */ /* 0x000e2200000e0000 */
[----:B------:R-:W-:Y:S02]  /*15f90*/  FSEL R166, R166, -INF , !P4 ;  /* 0xff800000a6a67808 */ /* 0x000fe40006000000 */
[----:B------:R-:W-:-:S04]  /*15fa0*/  ISETP.GT.AND P4, PT, R181, 0x31, P2 ;  /* 0x00000031b500780c */ /* 0x000fc80001784270 */
[----:B------:R-:W-:-:S04]  /*15fb0*/  ISETP.LT.OR P4, PT, R180, 0x32, P4 ;  /* 0x00000032b400780c */ /* 0x000fc80002781670 */
[----:B------:R-:W-:Y:S02]  /*15fc0*/  FSEL R172, R172, -INF , !P4 ;  /* 0xff800000acac7808 */ /* 0x000fe40006000000 */
[----:B0-----:R-:W-:-:S05]  /*15fd0*/  FMNMX.FTZ R10, R10, R11, !PT ;  /* 0x0000000b0a0a7209 */ /* 0x001fca0007810000 */
[----:B------:R-:W0:Y:S02]  /*15fe0*/  SHFL.BFLY PT, R11, R10, 0x1, 0x1f ;  /* 0x0c201f000a0b7f89 */ /* 0x000e2400000e0000 */
[----:B0-----:R-:W-:-:S04]  /*15ff0*/  FMNMX.FTZ R10, R10, R11, !PT ;  /* 0x0000000b0a0a7209 */ /* 0x001fc80007810000 */
[----:B------:R-:W-:-:S04]  /*16000*/  FSETP.NEU.FTZ.AND P3, PT, R10, -INF , PT ;  /* 0xff8000000a00780b */ /* 0x000fc80003f7d000 */
[----:B------:R-:W-:-:S05]  /*16010*/  FSEL R11, R10, RZ, P3 ;  /* 0x000000ff0a0b7208 */ /* 0x000fca0001800000 */
[----:B------:R-:W-:Y:S01]  /*16020*/  FADD.FTZ R11, -R11, R6 ;  /* 0x000000060b0b7221 */ /* 0x000fe20000010100 */
[----:B------:R-:W-:-:S04]  /*16030*/  IMAD.U32 R6, RZ, RZ, UR38 ;  /* 0x00000026ff067e24 */ /* 0x000fc8000f8e00ff */
[----:B------:R-:W-:-:S05]  /*16040*/  FFMA.FTZ R6, R10, R6, -8 ;  /* 0xc10000000a067423 */ /* 0x000fca0000010006 */
[----:B------:R-:W-:Y:S02]  /*16050*/  FSEL R6, R6, RZ, P3 ;  /* 0x000000ff06067208 */ /* 0x000fe40001800000 */
[----:B------:R-:W-:-:S03]  /*16060*/  ISETP.GT.AND P3, PT, R181, 0x9, P2 ;  /* 0x00000009b500780c */ /* 0x000fc60001764270 */
        /* <DEDUP_REMOVED lines=17> */
[----:B------:R-:W-:Y:S01]  /*16180*/  MUFU.EX2 R15, R15 ;  /* 0x0000000f000f7308 */ /* 0x000fe20000000800 */
[----:B------:R-:W-:-:S02]  /*16190*/  ISETP.LT.OR P3, PT, R180, 0xa, P3 ;  /* 0x0000000ab400780c */ /* 0x000fc40001f61670 */
[----:B------:R-:W-:Y:S02]  /*161a0*/  FSEL R11, R154, -INF , !P5 ;  /* 0xff8000009a0b7808 */ /* 0x000fe40006800000 */
[----:B------:R-:W-:Y:S02]  /*161b0*/  FSEL R153, R153, -INF , !P3 ;  /* 0xff80000099997808 */ /* 0x000fe40005800000 */
[C---:B------:R-:W-:Y:S01]  /*161c0*/  ISETP.GT.AND P3, PT, R181.reuse, 0x11, P2 ;  /* 0x00000011b500780c */ /* 0x040fe20001764270 */
[----:B------:R-:W0:Y:S01]  /*161d0*/  MUFU.EX2 R6, R6 ;  /* 0x0000000600067308 */ /* 0x000e220000000800 */
[----:B------:R-:W-:Y:S02]  /*161e0*/  ISETP.GT.AND P5, PT, R181, 0x18, P2 ;  /* 0x00000018b500780c */ /* 0x000fe400017a4270 */
[C---:B------:R-:W-:Y:S02]  /*161f0*/  ISETP.LT.OR P3, PT, R180.reuse, 0x12, P3 ;  /* 0x00000012b400780c */ /* 0x040fe40001f61670 */
[----:B------:R-:W-:-:S02]  /*16200*/  ISETP.LT.OR P5, PT, R180, 0x19, P5 ;  /* 0x00000019b400780c */ /* 0x000fc40002fa1670 */
[----:B------:R-:W-:Y:S01]  /*16210*/  FSEL R14, R156, -INF , !P3 ;  /* 0xff8000009c0e7808 */ /* 0x000fe20005800000 */
[----:B------:R-:W3:Y:S01]  /*16220*/  MUFU.EX2 R21, R21 ;  /* 0x0000001500157308 */ /* 0x000ee20000000800 */
[----:B------:R-:W-:-:S04]  /*16230*/  ISETP.GT.AND P3, PT, R181, 0x20, P2 ;  /* 0x00000020b500780c */ /* 0x000fc80001764270 */
[----:B------:R-:W-:-:S03]  /*16240*/  ISETP.LT.OR P3, PT, R180, 0x21, P3 ;  /* 0x00000021b400780c */ /* 0x000fc60001f61670 */
[----:B------:R-:W4:Y:S01]  /*16250*/  MUFU.EX2 R152, R152 ;  /* 0x0000009800987308 */ /* 0x000f220000000800 */
[----:B0-----:R-:W-:-:S01]  /*16260*/  FFMA.FTZ R3, R6, R3, R15 ;  /* 0x0000000306037223 */ /* 0x001fc2000001000f */
[----:B------:R-:W-:Y:S01]  /*16270*/  FSEL R162, R162, -INF , !P3 ;  /* 0xff800000a2a27808 */ /* 0x000fe20005800000 */
[-C--:B------:R-:W-:Y:S01]  /*16280*/  FMUL.FTZ R24, R24, R6.reuse ;  /* 0x0000000618187220 */ /* 0x080fe20000410000 */
[----:B------:R-:W-:Y:S01]  /*16290*/  ISETP.GT.AND P3, PT, R181, 0x29, P2 ;  /* 0x00000029b500780c */ /* 0x000fe20001764270 */
[-C--:B------:R-:W-:Y:S01]  /*162a0*/  FMUL.FTZ R25, R25, R6.reuse ;  /* 0x0000000619197220 */ /* 0x080fe20000410000 */
[-C--:B------:R-:W-:Y:S01]  /*162b0*/  FMUL.FTZ R28, R28, R6.reuse ;  /* 0x000000061c1c7220 */ /* 0x080fe20000410000 */
[----:B------:R-:W-:Y:S01]  /*162c0*/  FMUL.FTZ R29, R29, R6 ;  /* 0x000000061d1d7220 */ /* 0x000fe20000410000 */
[----:B------:R-:W0:Y:S01]  /*162d0*/  MUFU.EX2 R155, R155 ;  /* 0x0000009b009b7308 */ /* 0x000e220000000800 */
[----:B---3--:R-:W-:-:S01]  /*162e0*/  FADD.FTZ R3, R21, R3 ;  /* 0x0000000315037221 */ /* 0x008fc20000010000 */
[----:B------:R-:W-:Y:S01]  /*162f0*/  ISETP.LT.OR P3, PT, R180, 0x2a, P3 ;  /* 0x0000002ab400780c */ /* 0x000fe20001f61670 */
[-C--:B------:R-:W-:Y:S01]  /*16300*/  FMUL.FTZ R32, R32, R6.reuse ;  /* 0x0000000620207220 */ /* 0x080fe20000410000 */
[-C--:B------:R-:W-:Y:S01]  /*16310*/  FMUL.FTZ R33, R33, R6.reuse ;  /* 0x0000000621217220 */ /* 0x080fe20000410000 */
[-C--:B------:R-:W-:Y:S01]  /*16320*/  FMUL.FTZ R36, R36, R6.reuse ;  /* 0x0000000624247220 */ /* 0x080fe20000410000 */
[----:B------:R-:W-:Y:S01]  /*16330*/  FSEL R168, R168, -INF , !P3 ;  /* 0xff800000a8a87808 */ /* 0x000fe20005800000 */
[----:B------:R-:W-:Y:S01]  /*16340*/  FMUL.FTZ R37, R37, R6 ;  /* 0x0000000625257220 */ /* 0x000fe20000410000 */
[----:B------:R-:W-:Y:S01]  /*16350*/  ISETP.GT.AND P3, PT, R181, 0x38, P2 ;  /* 0x00000038b500780c */ /* 0x000fe20001764270 */
[----:B----4-:R-:W-:-:S01]  /*16360*/  FADD.FTZ R3, R152, R3 ;  /* 0x0000000398037221 */ /* 0x010fc20000010000 */
[----:B------:R-:W-:Y:S01]  /*16370*/  MUFU.EX2 R161, R161 ;  /* 0x000000a100a17308 */ /* 0x000fe20000000800 */
[-C--:B------:R-:W-:Y:S01]  /*16380*/  FMUL.FTZ R40, R40, R6.reuse ;  /* 0x0000000628287220 */ /* 0x080fe20000410000 */
[----:B------:R-:W-:Y:S01]  /*16390*/  ISETP.LT.OR P3, PT, R180, 0x39, P3 ;  /* 0x00000039b400780c */ /* 0x000fe20001f61670 */
[-C--:B------:R-:W-:Y:S01]  /*163a0*/  FMUL.FTZ R41, R41, R6.reuse ;  /* 0x0000000629297220 */ /* 0x080fe20000410000 */
[-C--:B------:R-:W-:Y:S01]  /*163b0*/  FMUL.FTZ R44, R44, R6.reuse ;  /* 0x000000062c2c7220 */ /* 0x080fe20000410000 */
[----:B------:R-:W-:Y:S01]  /*163c0*/  FMUL.FTZ R45, R45, R6 ;  /* 0x000000062d2d7220 */ /* 0x000fe20000410000 */
[----:B------:R-:W-:Y:S01]  /*163d0*/  FSEL R174, R174, -INF , !P3 ;  /* 0xff800000aeae7808 */ /* 0x000fe20005800000 */
[----:B0-----:R-:W-:-:S01]  /*163e0*/  FADD.FTZ R3, R155, R3 ;  /* 0x000000039b037221 */ /* 0x001fc20000010000 */
[----:B------:R-:W-:Y:S01]  /*163f0*/  F2FP.SATFINITE.E4M3.F32.PACK_AB_MERGE_C R152, R155, R152, RZ ;  /* 0x000000989b98723e */ /* 0x000fe200048070ff */
[----:B------:R-:W-:Y:S01]  /*16400*/  MUFU.EX2 R163, R163 ;  /* 0x000000a300a37308 */ /* 0x000fe20000000800 */
[-C--:B------:R-:W-:Y:S01]  /*16410*/  FMUL.FTZ R48, R48, R6.reuse ;  /* 0x0000000630307220 */ /* 0x080fe20000410000 */
[-C--:B------:R-:W-:Y:S01]  /*16420*/  FMUL.FTZ R49, R49, R6.reuse ;  /* 0x0000000631317220 */ /* 0x080fe20000410000 */
[----:B------:R-:W-:Y:S01]  /*16430*/  F2FP.SATFINITE.E4M3.F32.PACK_AB_MERGE_C R152, R21, R15, R152 ;  /* 0x0000000f1598723e */ /* 0x000fe20004807098 */
[-C--:B------:R-:W-:Y:S01]  /*16440*/  FMUL.FTZ R52, R52, R6.reuse ;  /* 0x0000000634347220 */ /* 0x080fe20000410000 */
[----:B------:R-:W-:Y:S01]  /*16450*/  FMNMX.FTZ R15, R12, R7, !PT ;  /* 0x000000070c0f7209 */ /* 0x000fe20007810000 */
[-C--:B------:R-:W-:Y:S01]  /*16460*/  FMUL.FTZ R53, R53, R6.reuse ;  /* 0x0000000635357220 */ /* 0x080fe20000410000 */
[-C--:B------:R-:W-:Y:S01]  /*16470*/  FMUL.FTZ R56, R56, R6.reuse ;  /* 0x0000000638387220 */ /* 0x080fe20000410000 */
[----:B------:R-:W0:Y:S01]  /*16480*/  MUFU.EX2 R157, R157 ;  /* 0x0000009d009d7308 */ /* 0x000e220000000800 */
[----:B------:R-:W-:Y:S01]  /*16490*/  FMNMX.FTZ R21, R13, R15, !PT ;  /* 0x0000000f0d157209 */ /* 0x000fe20007810000 */
[-C--:B------:R-:W-:Y:S01]  /*164a0*/  FMUL.FTZ R57, R57, R6.reuse ;  /* 0x0000000639397220 */ /* 0x080fe20000410000 */
[----:B------:R-:W-:Y:S01]  /*164b0*/  FSEL R15, R158, -INF , !P5 ;  /* 0xff8000009e0f7808 */ /* 0x000fe20006800000 */
[-C--:B------:R-:W-:Y:S01]  /*164c0*/  FMUL.FTZ R60, R60, R6.reuse ;  /* 0x000000063c3c7220 */ /* 0x080fe20000410000 */
[----:B------:R-:W-:Y:S01]  /*164d0*/  FMNMX.FTZ R21, R20, R21, !PT ;  /* 0x0000001514157209 */ /* 0x000fe20007810000 */
[-C--:B------:R-:W-:Y:S01]  /*164e0*/  FMUL.FTZ R61, R61, R6.reuse ;  /* 0x000000063d3d7220 */ /* 0x080fe20000410000 */
[----:B------:R-:W-:Y:S01]  /*164f0*/  ISETP.GT.AND P5, PT, R181, 0x21, P2 ;  /* 0x00000021b500780c */ /* 0x000fe200017a4270 */
[----:B------:R-:W3:Y:S01]  /*16500*/  MUFU.EX2 R159, R159 ;  /* 0x0000009f009f7308 */ /* 0x000ee20000000800 */
[----:B------:R-:W-:Y:S01]  /*16510*/  FMNMX.FTZ R21, R153, R21, !PT ;  /* 0x0000001599157209 */ /* 0x000fe20007810000 */
[-C--:B------:R-:W-:Y:S01]  /*16520*/  FMUL.FTZ R64, R64, R6.reuse ;  /* 0x0000000640407220 */ /* 0x080fe20000410000 */
[----:B------:R-:W-:Y:S01]  /*16530*/  ISETP.LT.OR P5, PT, R180, 0x22, P5 ;  /* 0x00000022b400780c */ /* 0x000fe20002fa1670 */
[-C--:B------:R-:W-:Y:S01]  /*16540*/  FMUL.FTZ R65, R65, R6.reuse ;  /* 0x0000000641417220 */ /* 0x080fe20000410000 */
[----:B------:R-:W-:Y:S01]  /*16550*/  FMNMX.FTZ R21, R11, R21, !PT ;  /* 0x000000150b157209 */ /* 0x000fe20007810000 */
[-C--:B------:R-:W-:Y:S01]  /*16560*/  FMUL.FTZ R68, R68, R6.reuse ;  /* 0x0000000644447220 */ /* 0x080fe20000410000 */
[----:B------:R-:W-:Y:S01]  /*16570*/  FSEL R164, R164, -INF , !P5 ;  /* 0xff800000a4a47808 */ /* 0x000fe20006800000 */
[----:B------:R-:W4:Y:S01]  /*16580*/  MUFU.EX2 R165, R165 ;  /* 0x000000a500a57308 */ /* 0x000f220000000800 */
[----:B------:R-:W-:Y:S01]  /*16590*/  FMNMX.FTZ R21, R14, R21, !PT ;  /* 0x000000150e157209 */ /* 0x000fe20007810000 */
[----:B0-----:R-:W-:Y:S01]  /*165a0*/  FADD.FTZ R3, R157, R3 ;  /* 0x000000039d037221 */ /* 0x001fe20000010000 */
[----:B------:R-:W-:Y:S01]  /*165b0*/  ISETP.GT.AND P5, PT, R181, 0x30, P2 ;  /* 0x00000030b500780c */ /* 0x000fe200017a4270 */
[-C--:B------:R-:W-:Y:S01]  /*165c0*/  FMUL.FTZ R69, R69, R6.reuse ;  /* 0x0000000645457220 */ /* 0x080fe20000410000 */
[----:B------:R-:W-:Y:S01]  /*165d0*/  FMNMX.FTZ R21, R15, R21, !PT ;  /* 0x000000150f157209 */ /* 0x000fe20007810000 */
[-C--:B------:R-:W-:Y:S01]  /*165e0*/  FMUL.FTZ R72, R72, R6.reuse ;  /* 0x0000000648487220 */ /* 0x080fe20000410000 */
[----:B------:R-:W-:Y:S01]  /*165f0*/  ISETP.LT.OR P5, PT, R180, 0x31, P5 ;  /* 0x00000031b400780c */ /* 0x000fe20002fa1670 */
[----:B------:R-:W0:Y:S01]  /*16600*/  MUFU.EX2 R167, R167 ;  /* 0x000000a700a77308 */ /* 0x000e220000000800 */
[----:B------:R-:W-:Y:S01]  /*16610*/  FMNMX.FTZ R21, R160, R21, !PT ;  /* 0x00000015a0157209 */ /* 0x000fe20007810000 */
[----:B---3--:R-:W-:Y:S01]  /*16620*/  FADD.FTZ R3, R159, R3 ;  /* 0x000000039f037221 */ /* 0x008fe20000010000 */
[----:B------:R-:W-:Y:S01]  /*16630*/  FSEL R170, R170, -INF , !P5 ;  /* 0xff800000aaaa7808 */ /* 0x000fe20006800000 */
[-C--:B------:R-:W-:Y:S01]  /*16640*/  FMUL.FTZ R73, R73, R6.reuse ;  /* 0x0000000649497220 */ /* 0x080fe20000410000 */
[----:B------:R-:W-:Y:S01]  /*16650*/  FMNMX.FTZ R21, R162, R21, !PT ;  /* 0x00000015a2157209 */ /* 0x000fe20007810000 */
[----:B------:R-:W-:Y:S01]  /*16660*/  FADD.FTZ R3, R161, R3 ;  /* 0x00000003a1037221 */ /* 0x000fe20000010000 */
[----:B------:R-:W-:Y:S01]  /*16670*/  ISETP.GT.AND P2, PT, R181, 0x39, P2 ;  /* 0x00000039b500780c */ /* 0x000fe20001744270 */
[----:B------:R-:W3:Y:S01]  /*16680*/  MUFU.EX2 R169, R169 ;  /* 0x000000a900a97308 */ /* 0x000ee20000000800 */
[----:B------:R-:W-:Y:S01]  /*16690*/  FMNMX.FTZ R21, R164, R21, !PT ;  /* 0x00000015a4157209 */ /* 0x000fe20007810000 */
[----:B------:R-:W-:Y:S01]  /*166a0*/  FADD.FTZ R3, R163, R3 ;  /* 0x00000003a3037221 */ /* 0x000fe20000010000 */
[----:B------:R-:W-:Y:S01]  /*166b0*/  ISETP.LT.OR P2, PT, R180, 0x3a, P2 ;  /* 0x0000003ab400780c */ /* 0x000fe20001741670 */
[-C--:B------:R-:W-:Y:S01]  /*166c0*/  FMUL.FTZ R76, R76, R6.reuse ;  /* 0x000000064c4c7220 */ /* 0x080fe20000410000 */
[----:B------:R-:W-:Y:S01]  /*166d0*/  FMNMX.FTZ R21, R166, R21, !PT ;  /* 0x00000015a6157209 */ /* 0x000fe20007810000 */
[----:B----4-:R-:W-:Y:S01]  /*166e0*/  FADD.FTZ R3, R165, R3 ;  /* 0x00000003a5037221 */ /* 0x010fe20000010000 */
[----:B------:R-:W-:Y:S01]  /*166f0*/  FSEL R176, R176, -INF , !P2 ;  /* 0xff800000b0b07808 */ /* 0x000fe20005000000 */
[----:B------:R-:W4:Y:S01]  /*16700*/  MUFU.EX2 R171, R171 ;  /* 0x000000ab00ab7308 */ /* 0x000f220000000800 */
[----:B------:R-:W-:Y:S01]  /*16710*/  FMNMX.FTZ R21, R168, R21, !PT ;  /* 0x00000015a8157209 */ /* 0x000fe20007810000 */
[----:B0-----:R-:W-:Y:S01]  /*16720*/  FADD.FTZ R3, R167, R3 ;  /* 0x00000003a7037221 */ /* 0x001fe20000010000 */
[-C--:B------:R-:W-:Y:S01]  /*16730*/  FMUL.FTZ R77, R77, R6.reuse ;  /* 0x000000064d4d7220 */ /* 0x080fe20000410000 */
[-C--:B------:R-:W-:Y:S01]  /*16740*/  FMUL.FTZ R80, R80, R6.reuse ;  /* 0x0000000650507220 */ /* 0x080fe20000410000 */
[----:B------:R-:W-:Y:S01]  /*16750*/  FMNMX.FTZ R21, R170, R21, !PT ;  /* 0x00000015aa157209 */ /* 0x000fe20007810000 */
[-C--:B------:R-:W-:Y:S01]  /*16760*/  FMUL.FTZ R81, R81, R6.reuse ;  /* 0x0000000651517220 */ /* 0x080fe20000410000 */
[-C--:B------:R-:W-:Y:S01]  /*16770*/  FMUL.FTZ R84, R84, R6.reuse ;  /* 0x0000000654547220 */ /* 0x080fe20000410000 */
[----:B------:R-:W0:Y:S01]  /*16780*/  MUFU.EX2 R173, R173 ;  /* 0x000000ad00ad7308 */ /* 0x000e220000000800 */
[----:B------:R-:W-:Y:S01]  /*16790*/  FMNMX.FTZ R21, R172, R21, !PT ;  /* 0x00000015ac157209 */ /* 0x000fe20007810000 */
[----:B---3--:R-:W-:Y:S01]  /*167a0*/  FADD.FTZ R3, R169, R3 ;  /* 0x00000003a9037221 */ /* 0x008fe20000010000 */
[-C--:B------:R-:W-:Y:S01]  /*167b0*/  FMUL.FTZ R85, R85, R6.reuse ;  /* 0x0000000655557220 */ /* 0x080fe20000410000 */
[-C--:B------:R-:W-:Y:S01]  /*167c0*/  FMUL.FTZ R88, R88, R6.reuse ;  /* 0x0000000658587220 */ /* 0x080fe20000410000 */
[----:B------:R-:W-:Y:S01]  /*167d0*/  FMNMX.FTZ R21, R174, R21, !PT ;  /* 0x00000015ae157209 */ /* 0x000fe20007810000 */
[-C--:B------:R-:W-:Y:S01]  /*167e0*/  FMUL.FTZ R89, R89, R6.reuse ;  /* 0x0000000659597220 */ /* 0x080fe20000410000 */
[-C--:B------:R-:W-:Y:S01]  /*167f0*/  FMUL.FTZ R92, R92, R6.reuse ;  /* 0x000000065c5c7220 */ /* 0x080fe20000410000 */
[----:B------:R-:W3:Y:S01]  /*16800*/  MUFU.EX2 R175, R175 ;  /* 0x000000af00af7308 */ /* 0x000ee20000000800 */
[----:B------:R-:W-:Y:S01]  /*16810*/  FMNMX.FTZ R21, R176, R21, !PT ;  /* 0x00000015b0157209 */ /* 0x000fe20007810000 */
[C---:B----4-:R-:W-:Y:S01]  /*16820*/  FADD.FTZ R3, R171.reuse, R3 ;  /* 0x00000003ab037221 */ /* 0x050fe20000010000 */
[----:B------:R-:W-:Y:S01]  /*16830*/  F2FP.SATFINITE.E4M3.F32.PACK_AB_MERGE_C R156, R171, R169, RZ ;  /* 0x000000a9ab9c723e */ /* 0x000fe200048070ff */
[-C--:B------:R-:W-:Y:S01]  /*16840*/  FMUL.FTZ R93, R93, R6.reuse ;  /* 0x000000065d5d7220 */ /* 0x080fe20000410000 */
[----:B------:R-:W-:Y:S01]  /*16850*/  FMUL.FTZ R96, R96, R6 ;  /* 0x0000000660607220 */ /* 0x000fe20000410000 */
[----:B------:R-:W4:Y:S01]  /*16860*/  SHFL.BFLY PT, R154, R21, 0x2, 0x1f ;  /* 0x0c401f00159a7f89 */ /* 0x000f2200000e0000 */
[----:B------:R-:W-:Y:S01]  /*16870*/  F2FP.SATFINITE.E4M3.F32.PACK_AB_MERGE_C R156, R167, R165, R156 ;  /* 0x000000a5a79c723e */ /* 0x000fe2000480709c */
[----:B------:R-:W5:Y:S01]  /*16880*/  MUFU.EX2 R178, R178 ;  /* 0x000000b200b27308 */ /* 0x000f620000000800 */
        /* <DEDUP_REMOVED lines=8> */
[----:B---3--:R-:W-:-:S01]  /*16910*/  FADD.FTZ R3, R175, R3 ;  /* 0x00000003af037221 */ /* 0x008fc20000010000 */
[-C--:B------:R-:W-:Y:S01]  /*16920*/  FMUL.FTZ R109, R109, R6.reuse ;  /* 0x000000066d6d7220 */ /* 0x080fe20000410000 */
[-C--:B------:R-:W-:Y:S01]  /*16930*/  FMUL.FTZ R112, R112, R6.reuse ;  /* 0x0000000670707220 */ /* 0x080fe20000410000 */
[-C--:B------:R-:W-:Y:S01]  /*16940*/  FMUL.FTZ R113, R113, R6.reuse ;  /* 0x0000000671717220 */ /* 0x080fe20000410000 */
[-C--:B------:R-:W-:Y:S01]  /*16950*/  FMUL.FTZ R116, R116, R6.reuse ;  /* 0x0000000674747220 */ /* 0x080fe20000410000 */
[-C--:B------:R-:W-:Y:S01]  /*16960*/  FMUL.FTZ R117, R117, R6.reuse ;  /* 0x0000000675757220 */ /* 0x080fe20000410000 */
[-C--:B------:R-:W-:Y:S01]  /*16970*/  FMUL.FTZ R120, R120, R6.reuse ;  /* 0x0000000678787220 */ /* 0x080fe20000410000 */
[----:B------:R-:W-:Y:S01]  /*16980*/  FMUL.FTZ R121, R121, R6 ;  /* 0x0000000679797220 */ /* 0x000fe20000410000 */
[----:B-----5:R-:W-:-:S01]  /*16990*/  FADD.FTZ R3, R178, R3 ;  /* 0x00000003b2037221 */ /* 0x020fc20000010000 */
[-C--:B------:R-:W-:Y:S01]  /*169a0*/  FMUL.FTZ R124, R124, R6.reuse ;  /* 0x000000067c7c7220 */ /* 0x080fe20000410000 */
[-C--:B------:R-:W-:Y:S01]  /*169b0*/  FMUL.FTZ R125, R125, R6.reuse ;  /* 0x000000067d7d7220 */ /* 0x080fe20000410000 */
[-C--:B------:R-:W-:Y:S01]  /*169c0*/  FMUL.FTZ R128, R128, R6.reuse ;  /* 0x0000000680807220 */ /* 0x080fe20000410000 */
[----:B------:R-:W-:Y:S01]  /*169d0*/  FMUL.FTZ R129, R129, R6 ;  /* 0x0000000681817220 */ /* 0x000fe20000410000 */
[----:B----4-:R-:W-:Y:S01]  /*169e0*/  FMNMX.FTZ R21, R21, R154, !PT ;  /* 0x0000009a15157209 */ /* 0x010fe20007810000 */
[----:B------:R-:W-:Y:S01]  /*169f0*/  FMUL.FTZ R132, R132, R6 ;  /* 0x0000000684847220 */ /* 0x000fe20000410000 */
[----:B------:R-:W-:Y:S01]  /*16a00*/  F2FP.SATFINITE.E4M3.F32.PACK_AB_MERGE_C R154, R163, R161, RZ ;  /* 0x000000a1a39a723e */ /* 0x000fe200048070ff */
[----:B0-----:R-:W-:-:S01]  /*16a10*/  FADD.FTZ R3, R179, R3 ;  /* 0x00000003b3037221 */ /* 0x001fc20000010000 */
[----:B------:R-:W-:Y:S01]  /*16a20*/  F2FP.SATFINITE.E4M3.F32.PACK_AB_MERGE_C R158, R179, R178, RZ ;  /* 0x000000b2b39e723e */ /* 0x000fe200048070ff */
[----:B------:R-:W0:Y:S01]  /*16a30*/  SHFL.BFLY PT, R155, R21, 0x1, 0x1f ;  /* 0x0c201f00159b7f89 */ /* 0x000e2200000e0000 */
[----:B------:R-:W-:Y:S01]  /*16a40*/  F2FP.SATFINITE.E4M3.F32.PACK_AB_MERGE_C R154, R159, R157, R154 ;  /* 0x0000009d9f9a723e */ /* 0x000fe2000480709a */
        /* <DEDUP_REMOVED lines=10> */
[----:B0-----:R-:W-:-:S02]  /*16af0*/  FMNMX.FTZ R21, R21, R155, !PT ;  /* 0x0000009b15157209 */ /* 0x001fc40007810000 */
[----:B------:R-:W-:Y:S02]  /*16b00*/  MOV R155, UR38 ;  /* 0x00000026009b7c02 */ /* 0x000fe40008000f00 */
[----:B------:R-:W-:-:S03]  /*16b10*/  FSETP.NEU.FTZ.AND P2, PT, R21, -INF , PT ;  /* 0xff8000001500780b */ /* 0x000fc60003f5d000 */
[----:B------:R-:W-:-:S05]  /*16b20*/  FFMA.FTZ R155, R21, R155, -8 ;  /* 0xc1000000159b7423 */ /* 0x000fca000001009b */
[----:B------:R-:W-:-:S05]  /*16b30*/  FSEL R155, R155, RZ, P2 ;  /* 0x000000ff9b9b7208 */ /* 0x000fca0001000000 */
[--C-:B------:R-:W-:Y:S01]  /*16b40*/  FFMA.FTZ R157, R153, UR38, -R155.reuse ;  /* 0x00000026999d7c23 */ /* 0x100fe2000801089b */
[----:B------:R-:W-:Y:S01]  /*16b50*/  FSEL R153, R21, RZ, P2 ;  /* 0x000000ff15997208 */ /* 0x000fe20001000000 */
[--C-:B------:R-:W-:Y:S01]  /*16b60*/  FFMA.FTZ R12, R12, UR38, -R155.reuse ;  /* 0x000000260c0c7c23 */ /* 0x100fe2000801089b */
[----:B------:R-:W-:-:S01]  /*16b70*/  FFMA.FTZ R13, R13, UR38, -R155 ;  /* 0x000000260d0d7c23 */ /* 0x000fc2000801089b */
[--C-:B------:R-:W-:Y:S01]  /*16b80*/  FFMA.FTZ R20, R20, UR38, -R155.reuse ;  /* 0x0000002614147c23 */ /* 0x100fe2000801089b */
[----:B------:R-:W-:-:S01]  /*16b90*/  FFMA.FTZ R11, R11, UR38, -R155 ;  /* 0x000000260b0b7c23 */ /* 0x000fc2000801089b */
[----:B------:R-:W-:Y:S01]  /*16ba0*/  FADD.FTZ R153, -R153, R7 ;  /* 0x0000000799997221 */ /* 0x000fe20000010100 */
[----:B------:R-:W-:Y:S01]  /*16bb0*/  MUFU.EX2 R157, R157 ;  /* 0x0000009d009d7308 */ /* 0x000fe20000000800 */
[----:B------:R-:W-:-:S01]  /*16bc0*/  FFMA.FTZ R14, R14, UR38, -R155 ;  /* 0x000000260e0e7c23 */ /* 0x000fc2000801089b */
[--C-:B------:R-:W-:Y:S01]  /*16bd0*/  FFMA.FTZ R15, R15, UR38, -R155.reuse ;  /* 0x000000260f0f7c23 */ /* 0x100fe2000801089b */
[----:B------:R-:W-:Y:S01]  /*16be0*/  FMUL.FTZ R7, R153, UR38 ;  /* 0x0000002699077c20 */ /* 0x000fe20008410000 */
[--C-:B------:R-:W-:Y:S01]  /*16bf0*/  FFMA.FTZ R159, R160, UR38, -R155.reuse ;  /* 0x00000026a09f7c23 */ /* 0x100fe2000801089b */
[----:B------:R-:W-:-:S01]  /*16c00*/  FFMA.FTZ R160, R162, UR38, -R155 ;  /* 0x00000026a2a07c23 */ /* 0x000fc2000801089b */
[--C-:B------:R-:W-:Y:S01]  /*16c10*/  FFMA.FTZ R161, R172, UR38, -R155.reuse ;  /* 0x00000026aca17c23 */ /* 0x100fe2000801089b */
[----:B------:R-:W-:-:S01]  /*16c20*/  FFMA.FTZ R174, R174, UR38, -R155 ;  /* 0x00000026aeae7c23 */ /* 0x000fc2000801089b */
[----:B------:R-:W-:Y:S08]  /*16c30*/  MUFU.EX2 R12, R12 ;  /* 0x0000000c000c7308 */ /* 0x000ff00000000800 */
[----:B------:R-:W0:Y:S08]  /*16c40*/  MUFU.EX2 R7, R7 ;  /* 0x0000000700077308 */ /* 0x000e300000000800 */
[----:B------:R-:W3:Y:S08]  /*16c50*/  MUFU.EX2 R13, R13 ;  /* 0x0000000d000d7308 */ /* 0x000ef00000000800 */
[----:B------:R-:W4:Y:S01]  /*16c60*/  MUFU.EX2 R20, R20 ;  /* 0x0000001400147308 */ /* 0x000f220000000800 */
        /* <DEDUP_REMOVED lines=16> */
[----:B----4-:R-:W-:Y:S01]  /*16d70*/  F2FP.SATFINITE.E4M3.F32.PACK_AB_MERGE_C R153, R157, R20, RZ ;  /* 0x000000149d99723e */ /* 0x010fe200048070ff */
[----:B------:R-:W-:Y:S01]  /*16d80*/  FADD.FTZ R0, R20, R0 ;  /* 0x0000000014007221 */ /* 0x000fe20000010000 */
[----:B------:R-:W-:-:S01]  /*16d90*/  FFMA.FTZ R20, R170, UR38, -R155 ;  /* 0x00000026aa147c23 */ /* 0x000fc2000801089b */
[----:B------:R-:W-:Y:S01]  /*16da0*/  FMUL.FTZ R50, R50, R7 ;  /* 0x0000000732327220 */ /* 0x000fe20000410000 */
[----:B------:R-:W-:Y:S01]  /*16db0*/  F2FP.SATFINITE.E4M3.F32.PACK_AB_MERGE_C R153, R13, R12, R153 ;  /* 0x0000000c0d99723e */ /* 0x000fe20004807099 */
[----:B------:R-:W-:Y:S01]  /*16dc0*/  FADD.FTZ R157, R157, R0 ;  /* 0x000000009d9d7221 */ /* 0x000fe20000010000 */
[----:B------:R-:W-:-:S01]  /*16dd0*/  FFMA.FTZ R12, R164, UR38, -R155 ;  /* 0x00000026a40c7c23 */ /* 0x000fc2000801089b */
[----:B------:R-:W4:Y:S01]  /*16de0*/  MUFU.EX2 R15, R15 ;  /* 0x0000000f000f7308 */ /* 0x000f220000000800 */
[----:B------:R-:W-:-:S01]  /*16df0*/  FFMA.FTZ R13, R166, UR38, -R155 ;  /* 0x00000026a60d7c23 */ /* 0x000fc2000801089b */
[----:B0-----:R-:W-:Y:S01]  /*16e00*/  FADD.FTZ R157, R11, R157 ;  /* 0x0000009d0b9d7221 */ /* 0x001fe20000010000 */
[----:B------:R-:W-:-:S01]  /*16e10*/  FFMA.FTZ R0, R168, UR38, -R155 ;  /* 0x00000026a8007c23 */ /* 0x000fc2000801089b */
[----:B------:R-:W-:Y:S01]  /*16e20*/  FFMA.FTZ R155, R176, UR38, -R155 ;  /* 0x00000026b09b7c23 */ /* 0x000fe2000801089b */
        /* <DEDUP_REMOVED lines=20> */
[----:B0-----:R-:W-:-:S01]  /*16f70*/  FADD.FTZ R157, R159, R157 ;  /* 0x0000009d9f9d7221 */ /* 0x001fc20000010000 */
[----:B------:R-:W-:Y:S01]  /*16f80*/  F2FP.SATFINITE.E4M3.F32.PACK_AB_MERGE_C R15, R159, R15, RZ ;  /* 0x0000000f9f0f723e */ /* 0x000fe200048070ff */
        /* <DEDUP_REMOVED lines=48> */
[----:B------:R-:W-:-:S03]  /*17290*/  FMUL.FTZ R151, R151, R7 ;  /* 0x0000000797977220 */ /* 0x000fc60000410000 */
[----:B------:R-:W-:Y:S01]  /*172a0*/  F2FP.SATFINITE.E4M3.F32.PACK_AB_MERGE_C R157, R12, R160, R157 ;  /* 0x000000a00c9d723e */ /* 0x000fe2000480709d */
[----:B---3--:R-:W-:-:S01]  /*172b0*/  FADD.FTZ R0, R174, R159 ;  /* 0x0000009fae007221 */ /* 0x008fc20000010000 */
[----:B----4-:R-:W-:-:S03]  /*172c0*/  F2FP.SATFINITE.E4M3.F32.PACK_AB_MERGE_C R159, R155, R174, RZ ;  /* 0x000000ae9b9f723e */ /* 0x010fc600048070ff */
[----:B------:R-:W-:Y:S01]  /*172d0*/  FADD.FTZ R0, R155, R0 ;  /* 0x000000009b007221 */ /* 0x000fe20000010000 */
[----:B------:R-:W-:Y:S02]  /*172e0*/  F2FP.SATFINITE.E4M3.F32.PACK_AB_MERGE_C R155, R14, R11, R15 ;  /* 0x0000000b0e9b723e */ /* 0x000fe4000480700f */
[----:B------:R-:W-:Y:S01]  /*172f0*/  F2FP.SATFINITE.E4M3.F32.PACK_AB_MERGE_C R159, R161, R20, R159 ;  /* 0x00000014a19f723e */ /* 0x000fe2000480709f */
[----:B------:R-:W-:Y:S06]  /*17300*/  @!P0 BRA `(.L_x_1947) ;  /* 0x0000000000048947 */ /* 0x000fec0003800000 */
[----:B------:R-:W-:Y:S01]  /*17310*/  BPT.TRAP 0x1 ;  /* 0x000000040000795c */ /* 0x000fe20000300000 */
.L_x_1947:
[----:B------:R0:W3:Y:S01]  /*17320*/  SYNCS.PHASECHK.TRANS64.TRYWAIT P2, [R205+URZ+0x28450], R9 ;  /* 0x02845009cd0075a7 */ /* 0x0000e2000804017f */
[----:B------:R-:W-:Y:S05]  /*17330*/  @!P0 BRA `(.L_x_1948) ;  /* 0x0000000000048947 */ /* 0x000fea0003800000 */
[----:B------:R-:W-:Y:S01]  /*17340*/  BPT.TRAP 0x1 ;  /* 0x000000040000795c */ /* 0x000fe20000300000 */
.L_x_1948:
[----:B------:R-:W-:Y:S04]  /*17350*/  BSSY B0, `(.L_x_1949) ;  /* 0x0000004000007945 */ /* 0x000fe80003800000 */
[----:B---3--:R-:W-:Y:S05]  /*17360*/  @P2 BRA `(.L_x_1950) ;  /* 0x0000000000082947 */ /* 0x008fea0003800000 */
[----:B------:R-:W3:Y:S02]  /*17370*/  SYNCS.PHASECHK.TRANS64.TRYWAIT P2, [R205+URZ+0x28450], R9 ;  /* 0x02845009cd0075a7 */ /* 0x000ee4000804017f */
[----:B---3--:R-:W-:Y:S05]  /*17380*/  @!P2 BRA `(.L_x_1951) ;  /* 0x000001680088a947 */ /* 0x008fea0003800000 */
.L_x_1950:
[----:B------:R-:W-:Y:S05]  /*17390*/  BSYNC B0 ;  /* 0x0000000000007941 */ /* 0x000fea0003800000 */
.L_x_1949:
[----:B------:R-:W4:Y:S01]  /*173a0*/  S2R R11, SR_TID.X ;  /* 0x00000000000b7919 */ /* 0x000f220000002100 */
[----:B------:R-:W-:Y:S01]  /*173b0*/  IMAD.MOV.U32 R7, RZ, RZ, -0x7fffffe0 ;  /* 0x80000020ff077424 */ /* 0x000fe200078e00ff */
[----:B------:R-:W-:Y:S05]  /*173c0*/  WARPSYNC.ALL ;  /* 0x0000000000007948 */ /* 0x000fea0003800000 */
[----:B------:R-:W-:Y:S02]  /*173d0*/  R2UR UR7, R7 ;  /* 0x00000000070772ca */ /* 0x000fe400000e0000 */
[----:B------:R-:W-:-:S04]  /*173e0*/  LEA R6, R23, UR43, 0xa ;  /* 0x0000002b17067c11 */ /* 0x000fc8000f8e50ff */
[C---:B------:R-:W-:Y:S01]  /*173f0*/  R2UR UR6, R6.reuse ;  /* 0x00000000060672ca */ /* 0x040fe200000e0000 */
[----:B------:R-:W-:Y:S01]  /*17400*/  VIADD R6, R6, 0x2 ;  /* 0x0000000206067836 */ /* 0x000fe20000000000 */
[----:B----4-:R-:W-:-:S05]  /*17410*/  SHF.R.U32.HI R11, RZ, 0x7, R11 ;  /* 0x00000007ff0b7819 */ /* 0x010fca000001160b */
[----:B------:R-:W-:-:S05]  /*17420*/  VIADD R7, R11, 0x8 ;  /* 0x000000080b077836 */ /* 0x000fca0000000000 */
[----:B------:R4:W-:Y:S02]  /*17430*/  BAR.SYNC.DEFER_BLOCKING R7, 0x100 ;  /* 0x000400070000751d */ /* 0x0009e40000010000 */
[----:B----4-:R-:W-:-:S04]  /*17440*/  IMAD.MOV.U32 R7, RZ, RZ, -0x7fffffe0 ;  /* 0x80000020ff077424 */ /* 0x010fc800078e00ff */
[----:B------:R-:W-:-:S06]  /*17450*/  WARPGROUP.ARRIVE ;  /* 0x00000000000079c5 */ /* 0x000fcc0000000000 */
        /* <DEDUP_REMOVED lines=10> */
.L_x_1952:
[----:B------:R-:W-:Y:S01]  /*17500*/  ISETP.GT.AND P2, PT, R5, R8, PT ;  /* 0x000000080500720c */ /* 0x000fe20003f44270 */
[----:B01-3--:R-:W-:Y:S02]  /*17510*/  VIADD R205, R205, 0x28460 ;  /* 0x00028460cdcd7836 */ /* 0x00bfe40000000000 */
[----:B------:R-:W-:Y:S02]  /*17520*/  IMAD.U32 R6, RZ, RZ, UR39 ;  /* 0x00000027ff067e24 */ /* 0x000fe4000f8e00ff */
[----:B------:R-:W-:Y:S02]  /*17530*/  VIADD R5, R5, 0xffffffff ;  /* 0xffffffff05057836 */ /* 0x000fe40000000000 */
[----:B------:R-:W-:Y:S01]  /*17540*/  IMAD.MOV.U32 R7, RZ, RZ, R21 ;  /* 0x000000ffff077224 */ /* 0x000fe200078e0015 */
[----:B------:R-:W-:-:S04]  /*17550*/  PRMT R6, R6, 0x654, R205 ;  /* 0x0000065406067816 */ /* 0x000fc800000000cd */
[----:B------:R0:W-:Y:S02]  /*17560*/  SYNCS.ARRIVE.TRANS64.RED.A1T0 RZ, [R6+URZ], RZ ;  /* 0x000000ff06ff79a7 */ /* 0x0001e4000810043f */
[----:B0-----:R-:W-:Y:S01]  /*17570*/  IMAD.MOV.U32 R6, RZ, RZ, R10 ;  /* 0x000000ffff067224 */ /* 0x001fe200078e000a */
[----:B------:R-:W-:Y:S06]  /*17580*/  @P2 BRA `(.L_x_1953) ;  /* 0xffffffd400a82947 */ /* 0x000fec000383ffff */
[----:B------:R-:W-:Y:S02]  /*17590*/  IMAD.MOV.U32 R7, RZ, RZ, R21 ;  /* 0x000000ffff077224 */ /* 0x000fe400078e0015 */
[----:B------:R-:W-:-:S07]  /*175a0*/  IMAD.MOV.U32 R6, RZ, RZ, R10 ;  /* 0x000000ffff067224 */ /* 0x000fce00078e000a */
.L_x_1933:
[----:B------:R-:W0:Y:S01]  /*175b0*/  LDC R8, c[0x0][0x448] ;  /* 0x00011200ff087b82 */ /* 0x000e220000000800 */
[----:B------:R-:W-:Y:S01]  /*175c0*/  VIADD R9, R201, 0x7f ;  /* 0x0000007fc9097836 */ /* 0x000fe20000000000 */
[----:B------:R-:W-:-:S06]  /*175d0*/  ULDC UR4, c[0x0][0x9dc] ;  /* 0x0002770000047ab9 */ /* 0x000fcc0000000800 */
[----:B------:R-:W1:Y:S01]  /*175e0*/  LDC R12, c[0x0][0x9e4] ;  /* 0x00027900ff0c7b82 */ /* 0x000e620000000800 */
[----:B0-----:R-:W-:Y:S02]  /*175f0*/  ISETP.NE.AND P4, PT, R8, 0x1, PT ;  /* 0x000000010800780c */ /* 0x001fe40003f85270 */
[----:B-1----:R-:W-:-:S11]  /*17600*/  ISETP.GE.AND P5, PT, R12, 0x1, PT ;  /* 0x000000010c00780c */ /* 0x002fd60003fa6270 */
[----:B------:R-:W0:Y:S08]  /*17610*/  @P4 LDC R10, c[0x0][0x44c] ;  /* 0x00011300ff0a4b82 */ /* 0x000e300000000800 */
[----:B------:R-:W1:Y:S01]  /*17620*/  @P4 LDC R8, c[0x0][0x450] ;  /* 0x00011400ff084b82 */ /* 0x000e620000000800 */
[----:B0-----:R-:W-:-:S05]  /*17630*/  @P4 IMAD.HI.U32 R10, R9, R10, RZ ;  /* 0x0000000a090a4227 */ /* 0x001fca00078e00ff */
[----:B-1----:R-:W-:Y:S02]  /*17640*/  @P4 SHF.R.U32.HI R9, RZ, R8, R10 ;  /* 0x00000008ff094219 */ /* 0x002fe4000001160a */
[----:B------:R-:W-:-:S05]  /*17650*/  IADD3 R8, R192, 0x1, -R189 ;  /* 0x00000001c0087810 */ /* 0x000fca0007ffe8bd */
[----:B------:R-:W-:-:S05]  /*17660*/  IMAD.IADD R9, R8, 0x1, R9 ;  /* 0x0000000108097824 */ /* 0x000fca00078e0209 */
[----:B------:R-:W-:Y:S01]  /*17670*/  IADD3 R10, R9, -UR4, RZ ;  /* 0x80000004090a7c10 */ /* 0x000fe2000fffe0ff */
[----:B------:R-:W-:Y:S06]  /*17680*/  @!P5 BRA `(.L_x_1954) ;  /* 0x000000000048d947 */ /* 0x000fec0003800000 */
[----:B------:R-:W-:Y:S01]  /*17690*/  IMAD.MOV.U32 R11, RZ, RZ, R9 ;  /* 0x000000ffff0b7224 */ /* 0x000fe200078e0009 */
[----:B------:R-:W-:Y:S04]  /*176a0*/  BSSY B0, `(.L_x_1955) ;  /* 0x000000e000007945 */ /* 0x000fe80003800000 */
[----:B------:R-:W-:-:S13]  /*176b0*/  ISETP.GT.AND P1, PT, R11, -0x1, PT ;  /* 0xffffffff0b00780c */ /* 0x000fda0003f24270 */
        /* <DEDUP_REMOVED lines=8> */
.L_x_1956:
[----:B------:R-:W-:-:S13]  /*17740*/  ISETP.NE.AND P1, PT, R12, 0x1, PT ;  /* 0x000000010c00780c */ /* 0x000fda0003f25270 */
[----:B------:R-:W0:Y:S02]  /*17750*/  @P1 LDC.64 R8, c[0x0][0x9e8] ;  /* 0x00027a00ff081b82 */ /* 0x000e240000000a00 */
[----:B0-----:R-:W-:-:S05]  /*17760*/  @P1 IMAD.HI.U32 R8, R11, R8, RZ ;  /* 0x000000080b081227 */ /* 0x001fca00078e00ff */
[----:B------:R-:W-:-:S07]  /*17770*/  @P1 SHF.R.U32.HI R11, RZ, R9, R8 ;  /* 0x00000009ff0b1219 */ /* 0x000fce0000011608 */
.L_x_1957:
[----:B------:R-:W-:Y:S05]  /*17780*/  BSYNC B0 ;  /* 0x0000000000007941 */ /* 0x000fea0003800000 */
.L_x_1955:
[----:B------:R-:W-:-:S05]  /*17790*/  IMAD R11, R11, R12, RZ ;  /* 0x0000000c0b0b7224 */ /* 0x000fca00078e02ff */
[----:B------:R-:W-:-:S07]  /*177a0*/  VIMNMX R10, R10, R11, !PT ;  /* 0x0000000b0a0a7248 */ /* 0x000fce0007fe0100 */
.L_x_1954:
[----:B------:R-:W-:-:S05]  /*177b0*/  VIADD R10, R10, 0x3f ;  /* 0x0000003f0a0a7836 */ /* 0x000fca0000000000 */
[----:B------:R-:W-:-:S04]  /*177c0*/  SHF.R.S32.HI R8, RZ, 0x1f, R10 ;  /* 0x0000001fff087819 */ /* 0x000fc8000001140a */
[----:B------:R-:W-:-:S04]  /*177d0*/  LEA.HI R8, R8, R10, RZ, 0x6 ;  /* 0x0000000a08087211 */ /* 0x000fc800078f30ff */
[----:B------:R-:W-:-:S04]  /*177e0*/  SHF.R.S32.HI R8, RZ, 0x6, R8 ;  /* 0x00000006ff087819 */ /* 0x000fc80000011408 */
[----:B------:R-:W-:-:S04]  /*177f0*/  VIMNMX R8, R204, R8, !PT ;  /* 0x00000008cc087248 */ /* 0x000fc80007fe0100 */
[----:B------:R-:W-:-:S13]  /*17800*/  ISETP.GE.AND P1, PT, R5, R8, PT ;  /* 0x000000080500720c */ /* 0x000fda0003f26270 */
[----:B------:R-:W-:Y:S05]  /*17810*/  @!P1 BRA `(.L_x_1958) ;  /* 0x0000001c00cc9947 */ /* 0x000fea0003800000 */
[----:B------:R-:W-:Y:S02]  /*17820*/  IMAD.MOV.U32 R12, RZ, RZ, R7 ;  /* 0x000000ffff0c7224 */ /* 0x000fe400078e0007 */
[----:B------:R-:W-:Y:S02]  /*17830*/  IMAD.MOV.U32 R13, RZ, RZ, R6 ;  /* 0x000000ffff0d7224 */ /* 0x000fe400078e0006 */
[----:B------:R-:W-:-:S07]  /*17840*/  IMAD.MOV.U32 R9, RZ, RZ, R5 ;  /* 0x000000ffff097224 */ /* 0x000fce00078e0005 */
.L_x_1970:
[----:B------:R-:W-:Y:S01]  /*17850*/  VIADD R23, R23, 0x1 ;  /* 0x0000000117177836 */ /* 0x000fe20000000000 */
[----:B------:R-:W-:Y:S05]  /*17860*/  YIELD ;  /* 0x0000000000007946 */ /* 0x000fea0003800000 */
[----:B--23--:R-:W-:Y:S01]  /*17870*/  IMAD.MOV.U32 R4, RZ, RZ, R9 ;  /* 0x000000ffff047224 */ /* 0x00cfe200078e0009 */
[----:B------:R-:W-:Y:S01]  /*17880*/  ISETP.NE.AND P2, PT, R23, 0x2, PT ;  /* 0x000000021700780c */ /* 0x000fe20003f45270 */
[----:B------:R-:W-:-:S03]  /*17890*/  VIADD R9, R9, 0xffffffff ;  /* 0xffffffff09097836 */ /* 0x000fc60000000000 */
[----:B------:R-:W-:Y:S02]  /*178a0*/  ISETP.GT.AND P1, PT, R4, R8, PT ;  /* 0x000000080400720c */ /* 0x000fe40003f24270 */
[----:B------:R-:W-:Y:S02]  /*178b0*/  SEL R11, R23, RZ, P2 ;  /* 0x000000ff170b7207 */ /* 0x000fe40001000000 */
[----:B------:R-:W-:-:S03]  /*178c0*/  SEL R4, RZ, 0x1, P2 ;  /* 0x00000001ff047807 */ /* 0x000fc60001000000 */
[----:B------:R-:W-:Y:S01]  /*178d0*/  IMAD.MOV.U32 R23, RZ, RZ, R11 ;  /* 0x000000ffff177224 */ /* 0x000fe200078e000b */
[----:B------:R-:W-:Y:S01]  /*178e0*/  LOP3.LUT R186, R186, R4, RZ, 0x3c, !PT ;  /* 0x00000004baba7212 */ /* 0x000fe200078e3cff */
[----:B0-----:R-:W-:Y:S06]  /*178f0*/  @!P0 BRA `(.L_x_1959) ;  /* 0x0000000000048947 */ /* 0x001fec0003800000 */
[----:B------:R-:W-:Y:S01]  /*17900*/  BPT.TRAP 0x1 ;  /* 0x000000040000795c */ /* 0x000fe20000300000 */
.L_x_1959:
[----:B------:R-:W-:Y:S01]  /*17910*/  IMAD R5, R23, 0x8, R22 ;  /* 0x0000000817057824 */ /* 0x000fe200078e0216 */
[----:B------:R-:W-:-:S04]  /*17920*/  SHF.L.U32 R10, R186, 0x1f, RZ ;  /* 0x0000001fba0a7819 */ /* 0x000fc800000006ff */
[----:B------:R0:W1:Y:S01]  /*17930*/  SYNCS.PHASECHK.TRANS64.TRYWAIT P2, [R5+URZ+0x28430], R10 ;  /* 0x0284300a050075a7 */ /* 0x000062000804017f */
[----:B------:R-:W-:Y:S05]  /*17940*/  @!P0 BRA `(.L_x_1960) ;  /* 0x0000000000048947 */ /* 0x000fea0003800000 */
[----:B------:R-:W-:Y:S01]  /*17950*/  BPT.TRAP 0x1 ;  /* 0x000000040000795c */ /* 0x000fe20000300000 */
.L_x_1960:
[----:B------:R-:W-:Y:S01]  /*17960*/  LEA R6, R23, UR60, 0xa ;  /* 0x0000003c17067c11 */ /* 0x000fe2000f8e50ff */
[----:B------:R-:W-:-:S04]  /*17970*/  IMAD.MOV.U32 R7, RZ, RZ, 0x40000040 ;  /* 0x40000040ff077424 */ /* 0x000fc800078e00ff */
[C---:B------:R-:W-:Y:S02]  /*17980*/  VIADD R14, R6.reuse, 0x2 ;  /* 0x00000002060e7836 */ /* 0x040fe40000000000 */
[----:B------:R-:W-:Y:S01]  /*17990*/  VIADD R4, R6, 0x4 ;  /* 0x0000000406047836 */ /* 0x000fe20000000000 */
[----:B-1----:R-:W-:Y:S06]  /*179a0*/  @P2 BRA `(.L_x_1961) ;  /* 0x0000000000082947 */ /* 0x002fec0003800000 */
[----:B------:R-:W1:Y:S02]  /*179b0*/  SYNCS.PHASECHK.TRANS64.TRYWAIT P2, [R5+URZ+0x28430], R10 ;  /* 0x0284300a050075a7 */ /* 0x000e64000804017f */
[----:B-1----:R-:W-:Y:S05]  /*179c0*/  @!P2 BRA `(.L_x_1962) ;  /* 0x00000164000ca947 */ /* 0x002fea0003800000 */
.L_x_1961:
        /* <DEDUP_REMOVED lines=8> */
[----:B------:R-:W-:Y:S01]  /*17a50*/  IMAD.MOV.U32 R21, RZ, RZ, 0x40000040 ;  /* 0x40000040ff157424 */ /* 0x000fe200078e00ff */
[----:B------:R-:W-:Y:S01]  /*17a60*/  R2UR UR30, R152 ;  /* 0x00000000981e72ca */ /* 0x000fe200000e0000 */
[----:B------:R-:W-:Y:S01]  /*17a70*/  UMOV UR16, UR56 ;  /* 0x0000003800107c82 */ /* 0x000fe20008000000 */
[----:B------:R-:W-:Y:S01]  /*17a80*/  R2UR UR31, R153 ;  /* 0x00000000991f72ca */ /* 0x000fe200000e0000 */
[----:B------:R-:W-:Y:S01]  /*17a90*/  UMOV UR17, UR57 ;  /* 0x0000003900117c82 */ /* 0x000fe20008000000 */
[----:B------:R-:W-:Y:S01]  /*17aa0*/  WARPGROUP.ARRIVE ;  /* 0x00000000000079c5 */ /* 0x000fe20000000000 */
[----:B------:R-:W-:Y:S01]  /*17ab0*/  R2UR UR10, R14 ;  /* 0x000000000e0a72ca */ /* 0x000fe200000e0000 */
[----:B------:R-:W-:Y:S01]  /*17ac0*/  IMAD.MOV.U32 R14, RZ, RZ, R4 ;  /* 0x000000ffff0e7224 */ /* 0x000fe200078e0004 */
[----:B------:R-:W-:Y:S01]  /*17ad0*/  R2UR UR11, R15 ;  /* 0x000000000f0b72ca */ /* 0x000fe200000e0000 */
[----:B------:R-:W-:Y:S01]  /*17ae0*/  UMOV UR20, UR52 ;  /* 0x0000003400147c82 */ /* 0x000fe20008000000 */
[----:B------:R-:W-:Y:S01]  /*17af0*/  R2UR UR8, R196 ;  /* 0x00000000c40872ca */ /* 0x000fe200000e0000 */
[----:B------:R-:W-:Y:S01]  /*17b00*/  UMOV UR21, UR53 ;  /* 0x0000003500157c82 */ /* 0x000fe20008000000 */
[----:B------:R-:W-:Y:S01]  /*17b10*/  QGMMA.64x64x32.F32.E4M3.E4M3 R152, gdesc[UR12], RZ, !UPT, gsb0 ;  /* 0x00e000000c9879f3 */ /* 0x000fe2000c0008ff */
[----:B------:R-:W-:Y:S01]  /*17b20*/  R2UR UR9, R197 ;  /* 0x00000000c50972ca */ /* 0x000fe200000e0000 */
[----:B------:R-:W-:Y:S01]  /*17b30*/  UMOV UR24, UR48 ;  /* 0x0000003000187c82 */ /* 0x000fe20008000000 */
[----:B------:R-:W-:Y:S01]  /*17b40*/  R2UR UR6, R14 ;  /* 0x000000000e0672ca */ /* 0x000fe200000e0000 */
[----:B------:R-:W-:Y:S01]  /*17b50*/  VIADD R14, R6, 0x200 ;  /* 0x00000200060e7836 */ /* 0x000fe20000000000 */
[----:B------:R-:W-:Y:S01]  /*17b60*/  R2UR UR7, R15 ;  /* 0x000000000f0772ca */ /* 0x000fe200000e0000 */
[----:B------:R-:W-:Y:S01]  /*17b70*/  UMOV UR25, UR49 ;  /* 0x0000003100197c82 */ /* 0x000fe20008000000 */
[----:B------:R-:W-:Y:S01]  /*17b80*/  R2UR UR4, R194 ;  /* 0x00000000c20472ca */ /* 0x000fe200000e0000 */
[----:B------:R-:W-:Y:S01]  /*17b90*/  UMOV UR28, UR44 ;  /* 0x0000002c001c7c82 */ /* 0x000fe20008000000 */
[----:B------:R-:W-:Y:S01]  /*17ba0*/  R2UR UR5, R195 ;  /* 0x00000000c30572ca */ /* 0x000fe200000e0000 */
[----:B------:R-:W-:Y:S01]  /*17bb0*/  UMOV UR29, UR45 ;  /* 0x0000002d001d7c82 */ /* 0x000fe20008000000 */
[----:B------:R-:W-:Y:S01]  /*17bc0*/  IADD3 R20, R6, 0x6, RZ ;  /* 0x0000000606147810 */ /* 0x000fe20007ffe0ff */
[----:B------:R-:W-:Y:S01]  /*17bd0*/  IMAD.MOV.U32 R7, RZ, RZ, 0x40000040 ;  /* 0x40000040ff077424 */ /* 0x000fe200078e00ff */
[----:B------:R-:W-:Y:S01]  /*17be0*/  R2UR UR19, R21 ;  /* 0x00000000151372ca */ /* 0x000fe200000e0000 */
[----:B------:R-:W-:Y:S01]  /*17bf0*/  UMOV UR32, UR40 ;  /* 0x0000002800207c82 */ /* 0x000fe20008000000 */
[----:B------:R-:W-:Y:S01]  /*17c00*/  R2UR UR18, R20 ;  /* 0x00000000141272ca */ /* 0x000fe200000e0000 */
[----:B------:R-:W-:Y:S01]  /*17c10*/  VIADD R20, R6, 0x202 ;  /* 0x0000020206147836 */ /* 0x000fe20000000000 */
[----:B------:R-:W-:Y:S01]  /*17c20*/  R2UR UR22, R14 ;  /* 0x000000000e1672ca */ /* 0x000fe200000e0000 */
[----:B------:R-:W-:Y:S01]  /*17c30*/  VIADD R6, R6, 0x206 ;  /* 0x0000020606067836 */ /* 0x000fe20000000000 */
[----:B------:R-:W-:Y:S01]  /*17c40*/  R2UR UR23, R15 ;  /* 0x000000000f1772ca */ /* 0x000fe200000e0000 */
[----:B------:R-:W-:Y:S01]  /*17c50*/  UMOV UR33, UR41 ;  /* 0x0000002900217c82 */ /* 0x000fe20008000000 */
[----:B------:R-:W-:Y:S01]  /*17c60*/  R2UR UR26, R20 ;  /* 0x00000000141a72ca */ /* 0x000fe200000e0000 */
[----:B------:R-:W2:Y:S01]  /*17c70*/  S2R R205, SR_TID.X ;  /* 0x0000000000cd7919 */ /* 0x000ea20000002100 */
[----:B------:R-:W-:-:S02]  /*17c80*/  R2UR UR27, R21 ;  /* 0x00000000151b72ca */ /* 0x000fc400000e0000 */
[----:B------:R-:W-:Y:S02]  /*17c90*/  R2UR UR34, R6 ;  /* 0x00000000062272ca */ /* 0x000fe400000e0000 */
[----:B------:R-:W-:Y:S02]  /*17ca0*/  R2UR UR35, R7 ;  /* 0x00000000072372ca */ /* 0x000fe400000e0000 */
        /* <DEDUP_REMOVED lines=27> */
.L_x_1963:
        /* <DEDUP_REMOVED lines=17> */
[----:B------:R-:W-:Y:S01]  /*17f70*/  FMUL.FTZ R172, R2, R181 ;  /* 0x000000b502ac7220 */ /* 0x000fe20000410000 */
[----:B------:R-:W-:-:S04]  /*17f80*/  UMOV UR38, UR55 ;  /* 0x0000003700267c82 */ /* 0x000fc80008000000 */
        /* <DEDUP_REMOVED lines=27> */
[----:B----4-:R-:W-:-:S04]  /*18140*/  FMNMX.FTZ R6, R168, R6, !PT ;  /* 0x00000006a8067209 */ /* 0x010fc80007810000 */
[----:B-----5:R-:W-:-:S04]  /*18150*/  FMNMX.FTZ R6, R169, R6, !PT ;  /* 0x00000006a9067209 */ /* 0x020fc80007810000 */
[----:B---3--:R-:W-:-:S05]  /*18160*/  FMNMX.FTZ R6, R172, R6, !PT ;  /* 0x00000006ac067209 */ /* 0x008fca0007810000 */
        /* <DEDUP_REMOVED lines=25> */
[----:B------:R-:W-:Y:S01]  /*18300*/  FFMA.FTZ R13, R172, UR38, -R13 ;  /* 0x00000026ac0d7c23 */ /* 0x000fe2000801080d */
[----:B------:R-:W-:-:S03]  /*18310*/  FMUL.FTZ R172, R2, R179 ;  /* 0x000000b302ac7220 */ /* 0x000fc60000410000 */
[----:B------:R-:W-:Y:S01]  /*18320*/  MUFU.EX2 R15, R15 ;  /* 0x0000000f000f7308 */ /* 0x000fe20000000800 */
[-C--:B---3--:R-:W-:Y:S01]  /*18330*/  FMUL.FTZ R24, R24, R173.reuse ;  /* 0x000000ad18187220 */ /* 0x088fe20000410000 */
[-C--:B------:R-:W-:Y:S01]  /*18340*/  FMUL.FTZ R25, R25, R173.reuse ;  /* 0x000000ad19197220 */ /* 0x080fe20000410000 */
[-C--:B------:R-:W-:Y:S01]  /*18350*/  FMUL.FTZ R28, R28, R173.reuse ;  /* 0x000000ad1c1c7220 */ /* 0x080fe20000410000 */
[-C--:B------:R-:W-:Y:S01]  /*18360*/  FMUL.FTZ R29, R29, R173.reuse ;  /* 0x000000ad1d1d7220 */ /* 0x080fe20000410000 */
[-C--:B------:R-:W-:Y:S01]  /*18370*/  FMUL.FTZ R32, R32, R173.reuse ;  /* 0x000000ad20207220 */ /* 0x080fe20000410000 */
[-C--:B------:R-:W-:Y:S01]  /*18380*/  FMUL.FTZ R33, R33, R173.reuse ;  /* 0x000000ad21217220 */ /* 0x080fe20000410000 */
[----:B------:R-:W-:Y:S01]  /*18390*/  FMUL.FTZ R36, R36, R173 ;  /* 0x000000ad24247220 */ /* 0x000fe20000410000 */
[----:B------:R-:W3:Y:S01]  /*183a0*/  MUFU.EX2 R20, R20 ;  /* 0x0000001400147308 */ /* 0x000ee20000000800 */
[----:B----4-:R-:W-:-:S01]  /*183b0*/  FFMA.FTZ R3, R173, R3, R7 ;  /* 0x00000003ad037223 */ /* 0x010fc20000010007 */
[-C--:B------:R-:W-:Y:S01]  /*183c0*/  FMUL.FTZ R37, R37, R173.reuse ;  /* 0x000000ad25257220 */ /* 0x080fe20000410000 */
[-C--:B------:R-:W-:Y:S01]  /*183d0*/  FMUL.FTZ R40, R40, R173.reuse ;  /* 0x000000ad28287220 */ /* 0x080fe20000410000 */
[-C--:B------:R-:W-:Y:S01]  /*183e0*/  FMUL.FTZ R41, R41, R173.reuse ;  /* 0x000000ad29297220 */ /* 0x080fe20000410000 */
[-C--:B------:R-:W-:Y:S01]  /*183f0*/  FMUL.FTZ R44, R44, R173.reuse ;  /* 0x000000ad2c2c7220 */ /* 0x080fe20000410000 */
[-C--:B------:R-:W-:Y:S01]  /*18400*/  FMUL.FTZ R45, R45, R173.reuse ;  /* 0x000000ad2d2d7220 */ /* 0x080fe20000410000 */
[-C--:B------:R-:W-:Y:S01]  /*18410*/  FMUL.FTZ R48, R48, R173.reuse ;  /* 0x000000ad30307220 */ /* 0x080fe20000410000 */
[----:B------:R-:W4:Y:S01]  /*18420*/  MUFU.EX2 R14, R14 ;  /* 0x0000000e000e7308 */ /* 0x000f220000000800 */
        /* <DEDUP_REMOVED lines=8> */
[----:B---3--:R-:W-:Y:S01]  /*184b0*/  F2FP.SATFINITE.E4M3.F32.PACK_AB_MERGE_C R152, R20, R15, RZ ;  /* 0x0000000f1498723e */ /* 0x008fe200048070ff */
        /* <DEDUP_REMOVED lines=8> */
[----:B------:R-:W-:Y:S01]  /*18540*/  F2FP.SATFINITE.E4M3.F32.PACK_AB_MERGE_C R152, R14, R7, R152 ;  /* 0x000000070e98723e */ /* 0x000fe20004807098 */
[C---:B------:R-:W-:Y:S01]  /*18550*/  FMUL.FTZ R14, R2.reuse, R154 ;  /* 0x0000009a020e7220 */ /* 0x040fe20000410000 */
[----:B------:R-:W-:Y:S01]  /*18560*/  FMUL.FTZ R154, R2, R159 ;  /* 0x0000009f029a7220 */ /* 0x000fe20000410000 */
[----:B------:R-:W-:-:S01]  /*18570*/  FADD.FTZ R3, R15, R3 ;  /* 0x000000030f037221 */ /* 0x000fc20000010000 */
[C---:B------:R-:W-:Y:S01]  /*18580*/  FMUL.FTZ R15, R2.reuse, R155 ;  /* 0x0000009b020f7220 */ /* 0x040fe20000410000 */
[C---:B------:R-:W-:Y:S01]  /*18590*/  FMUL.FTZ R155, R2.reuse, R162 ;  /* 0x000000a2029b7220 */ /* 0x040fe20000410000 */
[----:B------:R-:W-:Y:S01]  /*185a0*/  FMUL.FTZ R159, R2, R166 ;  /* 0x000000a6029f7220 */ /* 0x000fe20000410000 */
[----:B------:R-:W4:Y:S01]  /*185b0*/  MUFU.TANH R14, R14 ;  /* 0x0000000e000e7308 */ /* 0x000f220000002400 */
[----:B------:R-:W-:-:S01]  /*185c0*/  FADD.FTZ R3, R20, R3 ;  /* 0x0000000314037221 */ /* 0x000fc20000010000 */
[C---:B------:R-:W-:Y:S01]  /*185d0*/  FMUL.FTZ R20, R2.reuse, R158 ;  /* 0x0000009e02147220 */ /* 0x040fe20000410000 */
[C---:B------:R-:W-:Y:S01]  /*185e0*/  FMUL.FTZ R158, R2.reuse, R163 ;  /* 0x000000a3029e7220 */ /* 0x040fe20000410000 */
        /* <DEDUP_REMOVED lines=8> */
[----:B------:R-:W-:Y:S01]  /*18670*/  FMUL.FTZ R175, R2, R183 ;  /* 0x000000b702af7220 */ /* 0x000fe20000410000 */
[----:B---3--:R-:W-:-:S01]  /*18680*/  FADD.FTZ R3, R21, R3 ;  /* 0x0000000315037221 */ /* 0x008fc20000010000 */
        /* <DEDUP_REMOVED lines=64> */
[----:B------:R-:W-:-:S03]  /*18a90*/  FMNMX.FTZ R7, R172, R7, !PT ;  /* 0x00000007ac077209 */ /* 0x000fc60007810000 */
[----:B------:R4:W-:Y:S01]  /*18aa0*/  MUFU.EX2 R178, R153 ;  /* 0x0000009900b27308 */ /* 0x0009e20000000800 */
[----:B-----5:R-:W-:-:S07]  /*18ab0*/  FMNMX.FTZ R7, R174, R7, !PT ;  /* 0x00000007ae077209 */ /* 0x020fce0007810000 */
[----:B------:R-:W5:Y:S01]  /*18ac0*/  MUFU.EX2 R176, R176 ;  /* 0x000000b000b07308 */ /* 0x000f620000000800 */
[----:B---3--:R-:W-:Y:S01]  /*18ad0*/  FMNMX.FTZ R177, R175, R7, !PT ;  /* 0x00000007afb17209 */ /* 0x008fe20007810000 */
[----:B----4-:R-:W-:-:S04]  /*18ae0*/  IMAD.U32 R153, RZ, RZ, UR38 ;  /* 0x00000026ff997e24 */ /* 0x010fc8000f8e00ff */
[----:B------:R-:W3:Y:S02]  /*18af0*/  SHFL.BFLY PT, R7, R177, 0x2, 0x1f ;  /* 0x0c401f00b1077f89 */ /* 0x000ee400000e0000 */
[----:B------:R-:W4:Y:S08]  /*18b00*/  MUFU.EX2 R156, R156 ;  /* 0x0000009c009c7308 */ /* 0x000f300000000800 */
[----:B------:R-:W0:Y:S01]  /*18b10*/  MUFU.EX2 R157, R157 ;  /* 0x0000009d009d7308 */ /* 0x000e220000000800 */
[----:B-----5:R-:W-:-:S04]  /*18b20*/  FADD.FTZ R3, R176, R3 ;  /* 0x00000003b0037221 */ /* 0x020fc80000010000 */
[----:B------:R-:W-:-:S03]  /*18b30*/  FADD.FTZ R3, R178, R3 ;  /* 0x00000003b2037221 */ /* 0x000fc60000010000 */
[----:B------:R-:W5:Y:S01]  /*18b40*/  MUFU.EX2 R160, R160 ;  /* 0x000000a000a07308 */ /* 0x000f620000000800 */
[----:B----4-:R-:W-:-:S01]  /*18b50*/  FADD.FTZ R3, R156, R3 ;  /* 0x000000039c037221 */ /* 0x010fc20000010000 */
[----:B------:R-:W-:Y:S02]  /*18b60*/  F2FP.SATFINITE.E4M3.F32.PACK_AB_MERGE_C R156, R156, R178, RZ ;  /* 0x000000b29c9c723e */ /* 0x000fe400048070ff */
[----:B---3--:R-:W-:-:S04]  /*18b70*/  FMNMX.FTZ R177, R177, R7, !PT ;  /* 0x00000007b1b17209 */ /* 0x008fc80007810000 */
[----:B------:R-:W3:Y:S01]  /*18b80*/  MUFU.EX2 R161, R161 ;  /* 0x000000a100a17308 */ /* 0x000ee20000000800 */
[----:B0-----:R-:W-:-:S01]  /*18b90*/  FADD.FTZ R3, R157, R3 ;  /* 0x000000039d037221 */ /* 0x001fc20000010000 */
[----:B------:R-:W0:Y:S06]  /*18ba0*/  SHFL.BFLY PT, R7, R177, 0x1, 0x1f ;  /* 0x0c201f00b1077f89 */ /* 0x000e2c00000e0000 */
[----:B------:R-:W4:Y:S01]  /*18bb0*/  MUFU.EX2 R164, R164 ;  /* 0x000000a400a47308 */ /* 0x000f220000000800 */
[----:B-----5:R-:W-:-:S07]  /*18bc0*/  FADD.FTZ R3, R160, R3 ;  /* 0x00000003a0037221 */ /* 0x020fce0000010000 */
[----:B------:R-:W5:Y:S01]  /*18bd0*/  MUFU.EX2 R165, R165 ;  /* 0x000000a500a57308 */ /* 0x000f620000000800 */
[----:B---3--:R-:W-:-:S07]  /*18be0*/  FADD.FTZ R3, R161, R3 ;  /* 0x00000003a1037221 */ /* 0x008fce0000010000 */
[----:B------:R-:W3:Y:S01]  /*18bf0*/  MUFU.EX2 R168, R168 ;  /* 0x000000a800a87308 */ /* 0x000ee20000000800 */
[----:B----4-:R-:W-:-:S01]  /*18c00*/  FADD.FTZ R3, R164, R3 ;  /* 0x00000003a4037221 */ /* 0x010fc20000010000 */
[----:B0-----:R-:W-:-:S05]  /*18c10*/  FMNMX.FTZ R7, R177, R7, !PT ;  /* 0x00000007b1077209 */ /* 0x001fca0007810000 */
[C---:B------:R-:W-:Y:S01]  /*18c20*/  FADD.FTZ R177, -R7.reuse, R12 ;  /* 0x0000000c07b17221 */ /* 0x040fe20000010100 */
[----:B------:R-:W-:-:S01]  /*18c30*/  FFMA.FTZ R12, R7, R153, -8 ;  /* 0xc1000000070c7423 */ /* 0x000fc20000010099 */
[----:B------:R-:W0:Y:S01]  /*18c40*/  MUFU.EX2 R169, R169 ;  /* 0x000000a900a97308 */ /* 0x000e220000000800 */
[----:B-----5:R-:W-:-:S01]  /*18c50*/  FADD.FTZ R3, R165, R3 ;  /* 0x00000003a5037221 */ /* 0x020fc20000010000 */
[----:B------:R-:W-:Y:S01]  /*18c60*/  FMUL.FTZ R153, R177, UR38 ;  /* 0x00000026b1997c20 */ /* 0x000fe20008410000 */
        /* <DEDUP_REMOVED lines=14> */
[----:B------:R-:W-:-:S01]  /*18d50*/  FFMA.FTZ R171, R171, UR38, -R12 ;  /* 0x00000026abab7c23 */ /* 0x000fc2000801080c */
[--C-:B------:R-:W-:Y:S01]  /*18d60*/  FFMA.FTZ R172, R172, UR38, -R12.reuse ;  /* 0x00000026acac7c23 */ /* 0x100fe2000801080c */
[----:B------:R-:W-:-:S01]  /*18d70*/  FFMA.FTZ R174, R174, UR38, -R12 ;  /* 0x00000026aeae7c23 */ /* 0x000fc2000801080c */
[----:B------:R-:W-:Y:S01]  /*18d80*/  FFMA.FTZ R12, R175, UR38, -R12 ;  /* 0x00000026af0c7c23 */ /* 0x000fe2000801080c */
[----:B---3--:R-:W-:-:S03]  /*18d90*/  FADD.FTZ R3, R168, R3 ;  /* 0x00000003a8037221 */ /* 0x008fc60000010000 */
[----:B------:R-:W3:Y:S01]  /*18da0*/  MUFU.EX2 R15, R15 ;  /* 0x0000000f000f7308 */ /* 0x000ee20000000800 */
[----:B0-----:R-:W-:-:S01]  /*18db0*/  FADD.FTZ R3, R169, R3 ;  /* 0x00000003a9037221 */ /* 0x001fc20000010000 */
[-C--:B----4-:R-:W-:Y:S01]  /*18dc0*/  FMUL.FTZ R26, R26, R158.reuse ;  /* 0x0000009e1a1a7220 */ /* 0x090fe20000410000 */
[-C--:B------:R-:W-:Y:S01]  /*18dd0*/  FMUL.FTZ R27, R27, R158.reuse ;  /* 0x0000009e1b1b7220 */ /* 0x080fe20000410000 */
[-C--:B------:R-:W-:Y:S01]  /*18de0*/  FMUL.FTZ R30, R30, R158.reuse ;  /* 0x0000009e1e1e7220 */ /* 0x080fe20000410000 */
[-C--:B------:R-:W-:Y:S01]  /*18df0*/  FMUL.FTZ R31, R31, R158.reuse ;  /* 0x0000009e1f1f7220 */ /* 0x080fe20000410000 */
[-C--:B------:R-:W-:Y:S01]  /*18e00*/  FMUL.FTZ R34, R34, R158.reuse ;  /* 0x0000009e22227220 */ /* 0x080fe20000410000 */
[----:B------:R-:W-:Y:S01]  /*18e10*/  FMUL.FTZ R35, R35, R158 ;  /* 0x0000009e23237220 */ /* 0x000fe20000410000 */
[----:B------:R-:W0:Y:S01]  /*18e20*/  MUFU.EX2 R20, R20 ;  /* 0x0000001400147308 */ /* 0x000e220000000800 */
[----:B-----5:R-:W-:-:S01]  /*18e30*/  FFMA.FTZ R0, R158, R0, R14 ;  /* 0x000000009e007223 */ /* 0x020fc2000001000e */
[-C--:B------:R-:W-:Y:S01]  /*18e40*/  FMUL.FTZ R38, R38, R158.reuse ;  /* 0x0000009e26267220 */ /* 0x080fe20000410000 */
[-C--:B------:R-:W-:Y:S01]  /*18e50*/  FMUL.FTZ R39, R39, R158.reuse ;  /* 0x0000009e27277220 */ /* 0x080fe20000410000 */
        /* <DEDUP_REMOVED lines=21> */
[----:B----4-:R-:W-:-:S01]  /*18fb0*/  FADD.FTZ R0, R154, R0 ;  /* 0x000000009a007221 */ /* 0x010fc20000010000 */
[----:B------:R-:W-:Y:S01]  /*18fc0*/  F2FP.SATFINITE.E4M3.F32.PACK_AB_MERGE_C R153, R154, R20, RZ ;  /* 0x000000149a99723e */ /* 0x000fe200048070ff */
[-C--:B------:R-:W-:Y:S01]  /*18fd0*/  FMUL.FTZ R74, R74, R158.reuse ;  /* 0x0000009e4a4a7220 */ /* 0x080fe20000410000 */
[----:B------:R-:W-:Y:S01]  /*18fe0*/  F2FP.SATFINITE.E4M3.F32.PACK_AB_MERGE_C R154, R176, R21, R156 ;  /* 0x00000015b09a723e */ /* 0x000fe2000480709c */
[----:B------:R-:W-:Y:S01]  /*18ff0*/  FMUL.FTZ R75, R75, R158 ;  /* 0x0000009e4b4b7220 */ /* 0x000fe20000410000 */
[----:B------:R-:W-:Y:S01]  /*19000*/  F2FP.SATFINITE.E4M3.F32.PACK_AB_MERGE_C R153, R15, R14, R153 ;  /* 0x0000000e0f99723e */ /* 0x000fe20004807099 */
[----:B------:R-:W-:Y:S01]  /*19010*/  IMAD.U32 R15, RZ, RZ, UR39 ;  /* 0x00000027ff0f7e24 */ /* 0x000fe2000f8e00ff */
[----:B------:R-:W4:Y:S01]  /*19020*/  MUFU.EX2 R159, R159 ;  /* 0x0000009f009f7308 */ /* 0x000f220000000800 */
        /* <DEDUP_REMOVED lines=25> */
[----:B------:R-:W-:Y:S01]  /*191c0*/  F2FP.SATFINITE.E4M3.F32.PACK_AB_MERGE_C R14, R162, R159, RZ ;  /* 0x0000009fa20e723e */ /* 0x000fe200048070ff */
[-C--:B------:R-:W-:Y:S01]  /*191d0*/  FMUL.FTZ R110, R110, R158.reuse ;  /* 0x0000009e6e6e7220 */ /* 0x080fe20000410000 */
[-C--:B------:R-:W-:Y:S01]  /*191e0*/  FMUL.FTZ R111, R111, R158.reuse ;  /* 0x0000009e6f6f7220 */ /* 0x080fe20000410000 */
[----:B------:R-:W-:Y:S01]  /*191f0*/  FMUL.FTZ R114, R114, R158 ;  /* 0x0000009e72727220 */ /* 0x000fe20000410000 */
[----:B------:R-:W-:Y:S01]  /*19200*/  F2FP.SATFINITE.E4M3.F32.PACK_AB_MERGE_C R155, R177, R155, R14 ;  /* 0x0000009bb19b723e */ /* 0x000fe2000480700e */
[----:B------:R-:W-:Y:S01]  /*19210*/  VIADD R14, R5, 0x28440 ;  /* 0x00028440050e7836 */ /* 0x000fe20000000000 */
[----:B------:R-:W3:Y:S01]  /*19220*/  MUFU.EX2 R167, R167 ;  /* 0x000000a700a77308 */ /* 0x000ee20000000800 */
[----:B0-----:R-:W-:-:S01]  /*19230*/  FADD.FTZ R0, R163, R0 ;  /* 0x00000000a3007221 */ /* 0x001fc20000010000 */
[-C--:B------:R-:W-:Y:S01]  /*19240*/  FMUL.FTZ R115, R115, R158.reuse ;  /* 0x0000009e73737220 */ /* 0x080fe20000410000 */
[-C--:B------:R-:W-:Y:S01]  /*19250*/  FMUL.FTZ R118, R118, R158.reuse ;  /* 0x0000009e76767220 */ /* 0x080fe20000410000 */
[----:B------:R-:W-:Y:S01]  /*19260*/  PRMT R14, R15, 0x654, R14 ;  /* 0x000006540f0e7816 */ /* 0x000fe2000000000e */
[-C--:B------:R-:W-:Y:S01]  /*19270*/  FMUL.FTZ R119, R119, R158.reuse ;  /* 0x0000009e77777220 */ /* 0x080fe20000410000 */
[-C--:B------:R-:W-:Y:S01]  /*19280*/  FMUL.FTZ R122, R122, R158.reuse ;  /* 0x0000009e7a7a7220 */ /* 0x080fe20000410000 */
[----:B------:R-:W-:Y:S01]  /*19290*/  FMUL.FTZ R123, R123, R158 ;  /* 0x0000009e7b7b7220 */ /* 0x000fe20000410000 */
[----:B------:R-:W0:Y:S01]  /*192a0*/  MUFU.EX2 R170, R170 ;  /* 0x000000aa00aa7308 */ /* 0x000e220000000800 */
[----:B----4-:R-:W-:-:S01]  /*192b0*/  FADD.FTZ R0, R166, R0 ;  /* 0x00000000a6007221 */ /* 0x010fc20000010000 */
[----:B------:R4:W-:Y:S01]  /*192c0*/  SYNCS.ARRIVE.TRANS64.RED.A1T0 RZ, [R14+URZ], RZ ;  /* 0x000000ff0eff79a7 */ /* 0x0009e2000810043f */
[-C--:B------:R-:W-:Y:S01]  /*192d0*/  FMUL.FTZ R126, R126, R158.reuse ;  /* 0x0000009e7e7e7220 */ /* 0x080fe20000410000 */
[-C--:B------:R-:W-:Y:S01]  /*192e0*/  FMUL.FTZ R127, R127, R158.reuse ;  /* 0x0000009e7f7f7220 */ /* 0x080fe20000410000 */
[-C--:B------:R-:W-:Y:S01]  /*192f0*/  FMUL.FTZ R130, R130, R158.reuse ;  /* 0x0000009e82827220 */ /* 0x080fe20000410000 */
[-C--:B------:R-:W-:Y:S01]  /*19300*/  FMUL.FTZ R131, R131, R158.reuse ;  /* 0x0000009e83837220 */ /* 0x080fe20000410000 */
[----:B------:R-:W-:Y:S01]  /*19310*/  FMUL.FTZ R134, R134, R158 ;  /* 0x0000009e86867220 */ /* 0x000fe20000410000 */
[----:B------:R-:W5:Y:S01]  /*19320*/  MUFU.EX2 R171, R171 ;  /* 0x000000ab00ab7308 */ /* 0x000f620000000800 */
        /* <DEDUP_REMOVED lines=11> */
[-C--:B------:R-:W-:Y:S01]  /*193e0*/  FMUL.FTZ R150, R150, R158.reuse ;  /* 0x0000009e96967220 */ /* 0x080fe20000410000 */
[----:B------:R-:W-:Y:S01]  /*193f0*/  FMUL.FTZ R151, R151, R158 ;  /* 0x0000009e97977220 */ /* 0x000fe20000410000 */
[----:B------:R-:W-:-:S02]  /*19400*/  F2FP.SATFINITE.E4M3.F32.PACK_AB_MERGE_C R157, R166, R163, R157 ;  /* 0x000000a3a69d723e */ /* 0x000fc4000480709d */
[----:B------:R-:W0:Y:S01]  /*19410*/  MUFU.EX2 R13, R13 ;  /* 0x0000000d000d7308 */ /* 0x000e220000000800 */
[----:B-----5:R-:W-:-:S07]  /*19420*/  FADD.FTZ R0, R171, R0 ;  /* 0x00000000ab007221 */ /* 0x020fce0000010000 */
[----:B------:R-:W5:Y:S01]  /*19430*/  MUFU.EX2 R174, R174 ;  /* 0x000000ae00ae7308 */ /* 0x000f620000000800 */
[----:B---3--:R-:W-:-:S07]  /*19440*/  FADD.FTZ R0, R172, R0 ;  /* 0x00000000ac007221 */ /* 0x008fce0000010000 */
[----:B------:R-:W3:Y:S01]  /*19450*/  MUFU.EX2 R12, R12 ;  /* 0x0000000c000c7308 */ /* 0x000ee20000000800 */
[----:B0-----:R-:W-:-:S01]  /*19460*/  FADD.FTZ R3, R13, R3 ;  /* 0x000000030d037221 */ /* 0x001fc20000010000 */
[----:B------:R-:W-:-:S04]  /*19470*/  F2FP.SATFINITE.E4M3.F32.PACK_AB_MERGE_C R13, R13, R169, RZ ;  /* 0x000000a90d0d723e */ /* 0x000fc800048070ff */
[----:B------:R-:W-:Y:S01]  /*19480*/  F2FP.SATFINITE.E4M3.F32.PACK_AB_MERGE_C R158, R168, R165, R13 ;  /* 0x000000a5a89e723e */ /* 0x000fe2000480700d */
[----:B-----5:R-:W-:-:S01]  /*19490*/  FADD.FTZ R0, R174, R0 ;  /* 0x00000000ae007221 */ /* 0x020fc20000010000 */
[----:B---3--:R-:W-:-:S03]  /*194a0*/  F2FP.SATFINITE.E4M3.F32.PACK_AB_MERGE_C R159, R12, R174, RZ ;  /* 0x000000ae0c9f723e */ /* 0x008fc600048070ff */
[----:B------:R-:W-:Y:S01]  /*194b0*/  FADD.FTZ R0, R12, R0 ;  /* 0x000000000c007221 */ /* 0x000fe20000010000 */
[----:B------:R-:W-:Y:S01]  /*194c0*/  F2FP.SATFINITE.E4M3.F32.PACK_AB_MERGE_C R159, R172, R171, R159 ;  /* 0x000000abac9f723e */ /* 0x000fe2000480709f */
[----:B----4-:R-:W-:Y:S06]  /*194d0*/  @!P0 BRA `(.L_x_1964) ;  /* 0x0000000000048947 */ /* 0x010fec0003800000 */
[----:B------:R-:W-:Y:S01]  /*194e0*/  BPT.TRAP 0x1 ;  /* 0x000000040000795c */ /* 0x000fe20000300000 */
.L_x_1964:
[----:B------:R0:W3:Y:S01]  /*194f0*/  SYNCS.PHASECHK.TRANS64.TRYWAIT P2, [R5+URZ+0x28450], R10 ;  /* 0x0284500a050075a7 */ /* 0x0000e2000804017f */
[----:B------:R-:W-:Y:S05]  /*19500*/  @!P0 BRA `(.L_x_1965) ;  /* 0x0000000000048947 */ /* 0x000fea0003800000 */
[----:B------:R-:W-:Y:S01]  /*19510*/  BPT.TRAP 0x1 ;  /* 0x000000040000795c */ /* 0x000fe20000300000 */
.L_x_1965:
[----:B------:R-:W-:Y:S04]  /*19520*/  BSSY B0, `(.L_x_1966) ;  /* 0x0000004000007945 */ /* 0x000fe80003800000 */
[----:B---3--:R-:W-:Y:S05]  /*19530*/  @P2 BRA `(.L_x_1967) ;  /* 0x0000000000082947 */ /* 0x008fea0003800000 */
[----:B------:R-:W3:Y:S02]  /*19540*/  SYNCS.PHASECHK.TRANS64.TRYWAIT P2, [R5+URZ+0x28450], R10 ;  /* 0x0284500a050075a7 */ /* 0x000ee4000804017f */
[----:B---3--:R-:W-:Y:S05]  /*19550*/  @!P2 BRA `(.L_x_1968) ;  /* 0x00000148003ca947 */ /* 0x008fea0003800000 */
.L_x_1967:
[----:B------:R-:W-:Y:S05]  /*19560*/  BSYNC B0 ;  /* 0x0000000000007941 */ /* 0x000fea0003800000 */
.L_x_1966:
[----:B------:R-:W4:Y:S01]  /*19570*/  S2R R12, SR_TID.X ;  /* 0x00000000000c7919 */ /* 0x000f220000002100 */
[----:B01-3--:R-:W-:Y:S01]  /*19580*/  LEA R10, R11, UR43, 0xa ;  /* 0x0000002b0b0a7c11 */ /* 0x00bfe2000f8e50ff */
[----:B------:R-:W-:Y:S05]  /*19590*/  WARPSYNC.ALL ;  /* 0x0000000000007948 */ /* 0x000fea0003800000 */
[----:B------:R-:W-:Y:S02]  /*195a0*/  MOV R11, 0x80000020 ;  /* 0x80000020000b7802 */ /* 0x000fe40000000f00 */
[C---:B------:R-:W-:Y:S01]  /*195b0*/  R2UR UR6, R10.reuse ;  /* 0x000000000a0672ca */ /* 0x040fe200000e0000 */
[----:B------:R-:W-:Y:S01]  /*195c0*/  VIADD R10, R10, 0x2 ;  /* 0x000000020a0a7836 */ /* 0x000fe20000000000 */
[----:B------:R-:W-:-:S02]  /*195d0*/  R2UR UR7, R11 ;  /* 0x000000000b0772ca */ /* 0x000fc400000e0000 */
[----:B----4-:R-:W-:-:S05]  /*195e0*/  SHF.R.U32.HI R12, RZ, 0x7, R12 ;  /* 0x00000007ff0c7819 */ /* 0x010fca000001160c */
[----:B------:R-:W-:-:S05]  /*195f0*/  VIADD R11, R12, 0x8 ;  /* 0x000000080c0b7836 */ /* 0x000fca0000000000 */
[----:B------:R0:W-:Y:S02]  /*19600*/  BAR.SYNC.DEFER_BLOCKING R11, 0x100 ;  /* 0x0004000b0000751d */ /* 0x0001e40000010000 */
[----:B0-----:R-:W-:-:S04]  /*19610*/  IMAD.MOV.U32 R11, RZ, RZ, -0x7fffffe0 ;  /* 0x80000020ff0b7424 */ /* 0x001fc800078e00ff */
        /* <DEDUP_REMOVED lines=11> */
.L_x_1969:
[----:B------:R-:W-:Y:S02]  /*196d0*/  VIADD R5, R5, 0x28460 ;  /* 0x0002846005057836 */ /* 0x000fe40000000000 */
[----:B------:R-:W-:Y:S02]  /*196e0*/  IMAD.U32 R10, RZ, RZ, UR39 ;  /* 0x00000027ff0a7e24 */ /* 0x000fe4000f8e00ff */
[----:B------:R-:W-:Y:S02]  /*196f0*/  IMAD.MOV.U32 R12, RZ, RZ, R7 ;  /* 0x000000ffff0c7224 */ /* 0x000fe400078e0007 */
[----:B------:R-:W-:Y:S01]  /*19700*/  IMAD.MOV.U32 R13, RZ, RZ, R6 ;  /* 0x000000ffff0d7224 */ /* 0x000fe200078e0006 */
[----:B------:R-:W-:-:S04]  /*19710*/  PRMT R5, R10, 0x654, R5 ;  /* 0x000006540a057816 */ /* 0x000fc80000000005 */
[----:B------:R0:W-:Y:S01]  /*19720*/  SYNCS.ARRIVE.TRANS64.RED.A1T0 RZ, [R5+URZ], RZ ;  /* 0x000000ff05ff79a7 */ /* 0x0001e2000810043f */
[----:B------:R-:W-:Y:S05]  /*19730*/  @P1 BRA `(.L_x_1970) ;  /* 0xffffffe000441947 */ /* 0x000fea000383ffff */
[----:B0-----:R-:W-:-:S07]  /*19740*/  IMAD.MOV.U32 R5, RZ, RZ, R9 ;  /* 0x000000ffff057224 */ /* 0x001fce00078e0009 */
.L_x_1958:
[----:B------:R-:W-:-:S13]  /*19750*/  ISETP.GE.AND P1, PT, R5, R204, PT ;  /* 0x000000cc0500720c */ /* 0x000fda0003f26270 */
[----:B------:R-:W-:Y:S05]  /*19760*/  @!P1 BRA `(.L_x_1971) ;  /* 0x0000002800549947 */ /* 0x000fea0003800000 */
[----:B------:R-:W-:Y:S02]  /*19770*/  IMAD.MOV.U32 R11, RZ, RZ, R7 ;  /* 0x000000ffff0b7224 */ /* 0x000fe400078e0007 */
[----:B------:R-:W-:-:S07]  /*19780*/  IMAD.MOV.U32 R205, RZ, RZ, R6 ;  /* 0x000000ffffcd7224 */ /* 0x000fce00078e0006 */
.L_x_1991:
[----:B------:R-:W-:Y:S01]  /*19790*/  VIADD R23, R23, 0x1 ;  /* 0x0000000117177836 */ /* 0x000fe20000000000 */
[----:B------:R-:W-:Y:S05]  /*197a0*/  YIELD ;  /* 0x0000000000007946 */ /* 0x000fea0003800000 */
[----:B------:R-:W-:-:S04]  /*197b0*/  ISETP.NE.AND P1, PT, R23, 0x2, PT ;  /* 0x000000021700780c */ /* 0x000fc80003f25270 */
[----:B------:R-:W-:Y:S02]  /*197c0*/  SEL R9, R23, RZ, P1 ;  /* 0x000000ff17097207 */ /* 0x000fe40000800000 */
[----:B--23--:R-:W-:-:S03]  /*197d0*/  SEL R4, RZ, 0x1, P1 ;  /* 0x00000001ff047807 */ /* 0x00cfc60000800000 */
[----:B------:R-:W-:Y:S01]  /*197e0*/  IMAD.MOV.U32 R23, RZ, RZ, R9 ;  /* 0x000000ffff177224 */ /* 0x000fe200078e0009 */
[----:B------:R-:W-:Y:S01]  /*197f0*/  LOP3.LUT R186, R186, R4, RZ, 0x3c, !PT ;  /* 0x00000004baba7212 */ /* 0x000fe200078e3cff */
[----:B0-----:R-:W-:Y:S06]  /*19800*/  @!P0 BRA `(.L_x_1972) ;  /* 0x0000000000048947 */ /* 0x001fec0003800000 */
[----:B------:R-:W-:Y:S01]  /*19810*/  BPT.TRAP 0x1 ;  /* 0x000000040000795c */ /* 0x000fe20000300000 */
.L_x_1972:
[----:B------:R-:W-:Y:S01]  /*19820*/  IMAD R10, R23, 0x8, R22 ;  /* 0x00000008170a7824 */ /* 0x000fe200078e0216 */
[----:B------:R-:W-:-:S04]  /*19830*/  SHF.L.U32 R8, R186, 0x1f, RZ ;  /* 0x0000001fba087819 */ /* 0x000fc800000006ff */
[----:B------:R0:W1:Y:S01]  /*19840*/  SYNCS.PHASECHK.TRANS64.TRYWAIT P1, [R10+URZ+0x28430], R8 ;  /* 0x028430080a0075a7 */ /* 0x000062000802017f */
[----:B------:R-:W-:Y:S05]  /*19850*/  @!P0 BRA `(.L_x_1973) ;  /* 0x0000000000048947 */ /* 0x000fea0003800000 */
[----:B------:R-:W-:Y:S01]  /*19860*/  BPT.TRAP 0x1 ;  /* 0x000000040000795c */ /* 0x000fe20000300000 */
.L_x_1973:
[----:B------:R-:W-:Y:S01]  /*19870*/  LEA R6, R23, UR60, 0xa ;  /* 0x0000003c17067c11 */ /* 0x000fe2000f8e50ff */
[----:B------:R-:W-:-:S03]  /*19880*/  IMAD.MOV.U32 R7, RZ, RZ, 0x40000040 ;  /* 0x40000040ff077424 */ /* 0x000fc600078e00ff */
[C---:B------:R-:W-:Y:S01]  /*19890*/  IADD3 R12, R6.reuse, 0x2, RZ ;  /* 0x00000002060c7810 */ /* 0x040fe20007ffe0ff */
[----:B------:R-:W-:Y:S01]  /*198a0*/  VIADD R4, R6, 0x4 ;  /* 0x0000000406047836 */ /* 0x000fe20000000000 */
[----:B-1----:R-:W-:Y:S06]  /*198b0*/  @P1 BRA `(.L_x_1974) ;  /* 0x0000000000081947 */ /* 0x002fec0003800000 */
[----:B------:R-:W1:Y:S02]  /*198c0*/  SYNCS.PHASECHK.TRANS64.TRYWAIT P1, [R10+URZ+0x28430], R8 ;  /* 0x028430080a0075a7 */ /* 0x000e64000802017f */
[----:B-1----:R-:W-:Y:S05]  /*198d0*/  @!P1 BRA `(.L_x_1975) ;  /* 0x0000014400709947 */ /* 0x002fea0003800000 */
.L_x_1974:
        /* <DEDUP_REMOVED lines=73> */
.L_x_1976:
        /* <DEDUP_REMOVED lines=33> */
[----:B------:R-:W-:Y:S02]  /*19f80*/  IMAD.SHL.U32 R177, R5, 0x40, RZ ;  /* 0x0000004005b17824 */ /* 0x000fe400078e00ff */
[C---:B------:R-:W-:Y:S01]  /*19f90*/  FMUL.FTZ R178, R2.reuse, R180 ;  /* 0x000000b402b27220 */ /* 0x040fe20000410000 */
[C---:B------:R-:W-:Y:S01]  /*19fa0*/  FMUL.FTZ R179, R2.reuse, R181 ;  /* 0x000000b502b37220 */ /* 0x040fe20000410000 */
[C---:B------:R-:W-:Y:S01]  /*19fb0*/  FMUL.FTZ R174, R2.reuse, R182 ;  /* 0x000000b602ae7220 */ /* 0x040fe20000410000 */
[----:B------:R-:W3:Y:S01]  /*19fc0*/  SHFL.IDX PT, R206, R14, RZ, 0x1c1f ;  /* 0x001c1fff0ece7589 */ /* 0x000ee200000e0000 */
[----:B------:R-:W-:Y:S01]  /*19fd0*/  FMUL.FTZ R175, R2, R183 ;  /* 0x000000b702af7220 */ /* 0x000fe20000410000 */
[----:B------:R-:W-:Y:S01]  /*19fe0*/  IADD3 R181, -R191, 0x1, -R177 ;  /* 0x00000001bfb57810 */ /* 0x000fe20007ffe9b1 */
[----:B------:R-:W4:Y:S01]  /*19ff0*/  MUFU.TANH R15, R15 ;  /* 0x0000000f000f7308 */ /* 0x000f220000002400 */
[----:B------:R-:W-:Y:S01]  /*1a000*/  IMAD.U32 R7, RZ, RZ, UR39 ;  /* 0x00000027ff077e24 */ /* 0x000fe2000f8e00ff */
[----:B------:R-:W-:-:S02]  /*1a010*/  IADD3 R6, R10, 0x28440, RZ ;  /* 0x000284400a067810 */ /* 0x000fc40007ffe0ff */
[----:B------:R-:W-:Y:S02]  /*1a020*/  IADD3 R181, -R189, R181, R192 ;  /* 0x000000b5bdb57210 */ /* 0x000fe40007ffe1c0 */
[----:B------:R-:W-:Y:S02]  /*1a030*/  PRMT R6, R7, 0x654, R6 ;  /* 0x0000065407067816 */ /* 0x000fe40000000006 */
[----:B------:R-:W0:Y:S01]  /*1a040*/  MUFU.TANH R152, R152 ;  /* 0x0000009800987308 */ /* 0x000e220000002400 */
[C---:B------:R-:W-:Y:S01]  /*1a050*/  VIADD R180, R181.reuse, UR59 ;  /* 0x0000003bb5b47c36 */ /* 0x040fe20008000000 */
[----:B------:R0:W-:Y:S01]  /*1a060*/  SYNCS.ARRIVE.TRANS64.RED.A1T0 RZ, [R6+URZ], RZ ;  /* 0x000000ff06ff79a7 */ /* 0x0001e2000810043f */
[----:B------:R-:W-:-:S05]  /*1a070*/  VIADD R181, R181, UR51 ;  /* 0x00000033b5b57c36 */ /* 0x000fca0008000000 */
[----:B------:R-:W0:Y:S01]  /*1a080*/  MUFU.TANH R12, R12 ;  /* 0x0000000c000c7308 */ /* 0x000e220000002400 */
[--C-:B---3--:R-:W-:Y:S02]  /*1a090*/  IMAD.IADD R182, R180, 0x1, R206.reuse ;  /* 0x00000001b4b67824 */ /* 0x108fe400078e02ce */
        /* <DEDUP_REMOVED lines=30> */
[----:B---34-:R-:W-:Y:S05]  /*1a280*/  @!P5 BRA `(.L_x_1977) ;  /* 0x000000000058d947 */ /* 0x018fea0003800000 */
        /* <DEDUP_REMOVED lines=12> */
.L_x_1979:
[----:B------:R-:W-:-:S05]  /*1a350*/  IMAD.U32 R226, RZ, RZ, UR54 ;  /* 0x00000036ffe27e24 */ /* 0x000fca000f8e00ff */
[----:B------:R-:W-:-:S13]  /*1a360*/  ISETP.NE.AND P1, PT, R226, 0x1, PT ;  /* 0x00000001e200780c */ /* 0x000fda0003f25270 */
[----:B0-----:R-:W0:Y:S02]  /*1a370*/  @P1 LDC.64 R6, c[0x0][0x9e8] ;  /* 0x00027a00ff061b82 */ /* 0x001e240000000a00 */
[----:B0-----:R-:W-:-:S05]  /*1a380*/  @P1 IMAD.HI.U32 R6, R206, R6, RZ ;  /* 0x00000006ce061227 */ /* 0x001fca00078e00ff */
[----:B------:R-:W-:-:S07]  /*1a390*/  @P1 SHF.R.U32.HI R206, RZ, R7, R6 ;  /* 0x00000007ffce1219 */ /* 0x000fce0000011606 */
.L_x_1980:
[----:B------:R-:W-:Y:S05]  /*1a3a0*/  BSYNC B0 ;  /* 0x0000000000007941 */ /* 0x000fea0003800000 */
.L_x_1978:
[----:B------:R-:W-:-:S04]  /*1a3b0*/  IMAD R206, R206, R226, -R177 ;  /* 0x000000e2cece7224 */ /* 0x000fc800078e0ab1 */
[----:B------:R-:W-:-:S05]  /*1a3c0*/  IMAD.IADD R206, R206, 0x1, -R191 ;  /* 0x00000001cece7824 */ /* 0x000fca00078e0abf */
[----:B------:R-:W-:Y:S02]  /*1a3d0*/  VIMNMX R183, R183, R206, !PT ;  /* 0x000000ceb7b77248 */ /* 0x000fe40007fe0100 */
[----:B------:R-:W-:-:S07]  /*1a3e0*/  VIADDMNMX R182, R206, R226, R182, PT ;  /* 0x000000e2ceb67246 */ /* 0x000fce00038001b6 */
.L_x_1977:
[----:B------:R-:W-:Y:S01]  /*1a3f0*/  ISETP.GT.AND P1, PT, R5, -0x1, PT ;  /* 0xffffffff0500780c */ /* 0x000fe20003f24270 */
[----:B------:R-:W3:Y:S03]  /*1a400*/  SHFL.IDX PT, R14, R14, 0x1, 0x1c1f ;  /* 0x003c1f000e0e7f89 */ /* 0x000ee600000e0000 */
[C---:B------:R-:W-:Y:S02]  /*1a410*/  ISETP.GT.AND P3, PT, R183.reuse, RZ, P1 ;  /* 0x000000ffb700720c */ /* 0x040fe40000f64270 */
[----:B------:R-:W-:Y:S02]  /*1a420*/  ISETP.GT.AND P2, PT, R183, 0x1, P1 ;  /* 0x00000001b700780c */ /* 0x000fe40000f44270 */
[C---:B------:R-:W-:Y:S02]  /*1a430*/  ISETP.LT.OR P3, PT, R182.reuse, 0x1, P3 ;  /* 0x00000001b600780c */ /* 0x040fe40001f61670 */
[----:B------:R-:W-:-:S02]  /*1a440*/  ISETP.LT.OR P2, PT, R182, 0x2, P2 ;  /* 0x00000002b600780c */ /* 0x000fc40001741670 */
[----:B------:R-:W-:Y:S02]  /*1a450*/  FSEL R15, R15, -INF , !P3 ;  /* 0xff8000000f0f7808 */ /* 0x000fe40005800000 */
[----:B0-----:R-:W-:Y:S02]  /*1a460*/  FSEL R152, R152, -INF , !P2 ;  /* 0xff80000098987808 */ /* 0x001fe40005000000 */
[C---:B------:R-:W-:Y:S02]  /*1a470*/  ISETP.GT.AND P3, PT, R183.reuse, 0x8, P1 ;  /* 0x00000008b700780c */ /* 0x040fe40000f64270 */
[----:B------:R-:W-:Y:S02]  /*1a480*/  ISETP.GT.AND P2, PT, R183, 0x9, P1 ;  /* 0x00000009b700780c */ /* 0x000fe40000f44270 */
[C---:B------:R-:W-:Y:S02]  /*1a490*/  ISETP.LT.OR P3, PT, R182.reuse, 0x9, P3 ;  /* 0x00000009b600780c */ /* 0x040fe40001f61670 */
[----:B------:R-:W-:-:S02]  /*1a4a0*/  ISETP.LT.OR P2, PT, R182, 0xa, P2 ;  /* 0x0000000ab600780c */ /* 0x000fc40001741670 */
[----:B------:R-:W-:Y:S01]  /*1a4b0*/  FSEL R154, R154, -INF , !P3 ;  /* 0xff8000009a9a7808 */ /* 0x000fe20005800000 */
[--C-:B---3--:R-:W-:Y:S01]  /*1a4c0*/  IMAD.IADD R180, R180, 0x1, R14.reuse ;  /* 0x00000001b4b47824 */ /* 0x108fe200078e020e */
[----:B------:R-:W-:Y:S01]  /*1a4d0*/  FSEL R155, R155, -INF , !P2 ;  /* 0xff8000009b9b7808 */ /* 0x000fe20005000000 */
[----:B------:R-:W-:Y:S01]  /*1a4e0*/  IMAD.IADD R181, R181, 0x1, R14 ;  /* 0x00000001b5b57824 */ /* 0x000fe200078e020e */
[C---:B------:R-:W-:Y:S02]  /*1a4f0*/  ISETP.GT.AND P3, PT, R183.reuse, 0x10, P1 ;  /* 0x00000010b700780c */ /* 0x040fe40000f64270 */
[----:B------:R-:W-:Y:S02]  /*1a500*/  ISETP.GT.AND P2, PT, R183, 0x11, P1 ;  /* 0x00000011b700780c */ /* 0x000fe40000f44270 */
[C---:B------:R-:W-:Y:S02]  /*1a510*/  ISETP.LT.OR P3, PT, R182.reuse, 0x11, P3 ;  /* 0x00000011b600780c */ /* 0x040fe40001f61670 */
[----:B------:R-:W-:-:S02]  /*1a520*/  ISETP.LT.OR P2, PT, R182, 0x12, P2 ;  /* 0x00000012b600780c */ /* 0x000fc40001741670 */
[----:B------:R-:W-:Y:S02]  /*1a530*/  FSEL R157, R157, -INF , !P3 ;  /* 0xff8000009d9d7808 */ /* 0x000fe40005800000 */
[----:B------:R-:W-:Y:S02]  /*1a540*/  FSEL R160, R160, -INF , !P2 ;  /* 0xff800000a0a07808 */ /* 0x000fe40005000000 */
        /* <DEDUP_REMOVED lines=29> */
[----:B------:R-:W-:Y:S01]  /*1a720*/  FSEL R179, R179, -INF , !P2 ;  /* 0xff800000b3b37808 */ /* 0x000fe20005000000 */
[----:B------:R-:W-:Y:S08]  /*1a730*/  @!P5 BRA `(.L_x_1981) ;  /* 0x000000000058d947 */ /* 0x000ff00003800000 */
        /* <DEDUP_REMOVED lines=12> */
.L_x_1983:
[----:B------:R-:W-:-:S05]  /*1a800*/  IMAD.U32 R182, RZ, RZ, UR54 ;  /* 0x00000036ffb67e24 */ /* 0x000fca000f8e00ff */
[----:B------:R-:W-:-:S13]  /*1a810*/  ISETP.NE.AND P2, PT, R182, 0x1, PT ;  /* 0x00000001b600780c */ /* 0x000fda0003f45270 */
[----:B------:R-:W0:Y:S02]  /*1a820*/  @P2 LDC.64 R6, c[0x0][0x9e8] ;  /* 0x00027a00ff062b82 */ /* 0x000e240000000a00 */
[----:B0-----:R-:W-:-:S05]  /*1a830*/  @P2 IMAD.HI.U32 R6, R14, R6, RZ ;  /* 0x000000060e062227 */ /* 0x001fca00078e00ff */
[----:B------:R-:W-:-:S07]  /*1a840*/  @P2 SHF.R.U32.HI R14, RZ, R7, R6 ;  /* 0x00000007ff0e2219 */ /* 0x000fce0000011606 */
.L_x_1984:
[----:B------:R-:W-:Y:S05]  /*1a850*/  BSYNC B0 ;  /* 0x0000000000007941 */ /* 0x000fea0003800000 */
.L_x_1982:
[----:B------:R-:W-:-:S05]  /*1a860*/  IMAD R14, R14, R182, -R177 ;  /* 0x000000b60e0e7224 */ /* 0x000fca00078e0ab1 */
[----:B------:R-:W-:-:S04]  /*1a870*/  IADD3 R14, -R191, R14, RZ ;  /* 0x0000000ebf0e7210 */ /* 0x000fc80007ffe1ff */
[----:B------:R-:W-:Y:S02]  /*1a880*/  VIMNMX R181, R181, R14, !PT ;  /* 0x0000000eb5b57248 */ /* 0x000fe40007fe0100 */
[----:B------:R-:W-:-:S07]  /*1a890*/  VIADDMNMX R180, R14, R182, R180, PT ;  /* 0x000000b60eb47246 */ /* 0x000fce00038001b4 */
.L_x_1981:
[----:B------:R-:W-:Y:S01]  /*1a8a0*/  FMNMX.FTZ R6, R15, R205, !PT ;  /* 0x000000cd0f067209 */ /* 0x000fe20007810000 */
[----:B------:R-:W-:-:S03]  /*1a8b0*/  UMOV UR38, UR58 ;  /* 0x0000003a00267c82 */ /* 0x000fc60008000000 */
        /* <DEDUP_REMOVED lines=21> */
[----:B------:R-:W-:-:S03]  /*1aa10*/  FFMA.FTZ R7, R6, R7, -8 ;  /* 0xc100000006077423 */ /* 0x000fc60000010007 */
[----:B------:R-:W-:Y:S02]  /*1aa20*/  FSEL R14, R6, RZ, P2 ;  /* 0x000000ff060e7208 */ /* 0x000fe40001000000 */
[----:B------:R-:W-:Y:S02]  /*1aa30*/  FSEL R7, R7, RZ, P2 ;  /* 0x000000ff07077208 */ /* 0x000fe40001000000 */
[----:B------:R-:W-:Y:S01]  /*1aa40*/  ISETP.GT.AND P2, PT, R181, 0x1, P1 ;  /* 0x00000001b500780c */ /* 0x000fe20000f44270 */
[----:B------:R-:W-:-:S02]  /*1aa50*/  FADD.FTZ R14, -R14, R205 ;  /* 0x000000cd0e0e7221 */ /* 0x000fc40000010100 */
[--C-:B------:R-:W-:Y:S01]  /*1aa60*/  FFMA.FTZ R15, R15, UR38, -R7.reuse ;  /* 0x000000260f0f7c23 */ /* 0x100fe20008010807 */
[----:B------:R-:W-:-:S01]  /*1aa70*/  FFMA.FTZ R152, R152, UR38, -R7 ;  /* 0x0000002698987c23 */ /* 0x000fc20008010807 */
[----:B------:R-:W-:Y:S01]  /*1aa80*/  FMUL.FTZ R14, R14, UR38 ;  /* 0x000000260e0e7c20 */ /* 0x000fe20008410000 */
[----:B------:R-:W-:-:S01]  /*1aa90*/  FFMA.FTZ R154, R154, UR38, -R7 ;  /* 0x000000269a9a7c23 */ /* 0x000fc20008010807 */
[--C-:B------:R-:W-:Y:S01]  /*1aaa0*/  FFMA.FTZ R155, R155, UR38, -R7.reuse ;  /* 0x000000269b9b7c23 */ /* 0x100fe20008010807 */
[----:B------:R-:W-:Y:S01]  /*1aab0*/  ISETP.LT.OR P3, PT, R180, 0x2, P2 ;  /* 0x00000002b400780c */ /* 0x000fe20001761670 */
[----:B------:R-:W-:Y:S01]  /*1aac0*/  MUFU.EX2 R15, R15 ;  /* 0x0000000f000f7308 */ /* 0x000fe20000000800 */
[----:B------:R-:W-:Y:S01]  /*1aad0*/  ISETP.GT.AND P2, PT, R181, 0x8, P1 ;  /* 0x00000008b500780c */ /* 0x000fe20000f44270 */
[--C-:B------:R-:W-:Y:S01]  /*1aae0*/  FFMA.FTZ R157, R157, UR38, -R7.reuse ;  /* 0x000000269d9d7c23 */ /* 0x100fe20008010807 */
[----:B------:R-:W-:Y:S01]  /*1aaf0*/  FSEL R13, R13, -INF , !P3 ;  /* 0xff8000000d0d7808 */ /* 0x000fe20005800000 */
[--C-:B------:R-:W-:Y:S01]  /*1ab00*/  FFMA.FTZ R160, R160, UR38, -R7.reuse ;  /* 0x00000026a0a07c23 */ /* 0x100fe20008010807 */
[----:B------:R-:W-:Y:S01]  /*1ab10*/  ISETP.GT.AND P3, PT, R181, 0x9, P1 ;  /* 0x00000009b500780c */ /* 0x000fe20000f64270 */
[--C-:B------:R-:W-:Y:S01]  /*1ab20*/  FFMA.FTZ R162, R162, UR38, -R7.reuse ;  /* 0x00000026a2a27c23 */ /* 0x100fe20008010807 */
[C---:B------:R-:W-:Y:S01]  /*1ab30*/  ISETP.LT.OR P2, PT, R180.reuse, 0x9, P2 ;  /* 0x00000009b400780c */ /* 0x040fe20001741670 */
[----:B------:R-:W0:Y:S01]  /*1ab40*/  MUFU.EX2 R14, R14 ;  /* 0x0000000e000e7308 */ /* 0x000e220000000800 */
[----:B------:R-:W-:Y:S01]  /*1ab50*/  ISETP.LT.OR P3, PT, R180, 0xa, P3 ;  /* 0x0000000ab400780c */ /* 0x000fe20001f61670 */
[--C-:B------:R-:W-:Y:S01]  /*1ab60*/  FFMA.FTZ R163, R163, UR38, -R7.reuse ;  /* 0x00000026a3a37c23 */ /* 0x100fe20008010807 */
[----:B------:R-:W-:Y:S01]  /*1ab70*/  FSEL R20, R20, -INF , !P2 ;  /* 0xff80000014147808 */ /* 0x000fe20005000000 */
[--C-:B------:R-:W-:Y:S01]  /*1ab80*/  FFMA.FTZ R165, R165, UR38, -R7.reuse ;  /* 0x00000026a5a57c23 */ /* 0x100fe20008010807 */
[----:B------:R-:W-:Y:S01]  /*1ab90*/  FSEL R21, R21, -INF , !P3 ;  /* 0xff80000015157808 */ /* 0x000fe20005800000 */
[--C-:B------:R-:W-:Y:S01]  /*1aba0*/  FFMA.FTZ R168, R168, UR38, -R7.reuse ;  /* 0x00000026a8a87c23 */ /* 0x100fe20008010807 */
[C---:B------:R-:W-:Y:S01]  /*1abb0*/  ISETP.GT.AND P3, PT, R181.reuse, 0x11, P1 ;  /* 0x00000011b500780c */ /* 0x040fe20000f64270 */
[----:B------:R-:W3:Y:S01]  /*1abc0*/  MUFU.EX2 R152, R152 ;  /* 0x0000009800987308 */ /* 0x000ee20000000800 */
[----:B------:R-:W-:Y:S01]  /*1abd0*/  ISETP.GT.AND P2, PT, R181, 0x10, P1 ;  /* 0x00000010b500780c */ /* 0x000fe20000f44270 */
[--C-:B------:R-:W-:Y:S01]  /*1abe0*/  FFMA.FTZ R170, R170, UR38, -R7.reuse ;  /* 0x00000026aaaa7c23 */ /* 0x100fe20008010807 */
[C---:B------:R-:W-:Y:S01]  /*1abf0*/  ISETP.LT.OR P3, PT, R180.reuse, 0x12, P3 ;  /* 0x00000012b400780c */ /* 0x040fe20001f61670 */
[--C-:B------:R-:W-:Y:S01]  /*1ac00*/  FFMA.FTZ R171, R171, UR38, -R7.reuse ;  /* 0x00000026abab7c23 */ /* 0x100fe20008010807 */
[----:B------:R-:W-:Y:S01]  /*1ac10*/  ISETP.LT.OR P2, PT, R180, 0x11, P2 ;  /* 0x00000011b400780c */ /* 0x000fe20001741670 */
[--C-:B------:R-:W-:Y:S01]  /*1ac20*/  FFMA.FTZ R173, R173, UR38, -R7.reuse ;  /* 0x00000026adad7c23 */ /* 0x100fe20008010807 */
[----:B------:R-:W-:-:S01]  /*1ac30*/  FFMA.FTZ R176, R176, UR38, -R7 ;  /* 0x00000026b0b07c23 */ /* 0x000fc20008010807 */
[----:B------:R-:W4:Y:S01]  /*1ac40*/  MUFU.EX2 R154, R154 ;  /* 0x0000009a009a7308 */ /* 0x000f220000000800 */
[----:B0-----:R-:W-:-:S01]  /*1ac50*/  FFMA.FTZ R3, R14, R3, R15 ;  /* 0x000000030e037223 */ /* 0x001fc2000001000f */
[----:B------:R-:W-:Y:S01]  /*1ac60*/  FSEL R153, R153, -INF , !P2 ;  /* 0xff80000099997808 */ /* 0x000fe20005000000 */
[----:B------:R-:W-:-:S01]  /*1ac70*/  FFMA.FTZ R178, R178, UR38, -R7 ;  /* 0x00000026b2b27c23 */ /* 0x000fc20008010807 */
[----:B------:R-:W-:Y:S01]  /*1ac80*/  ISETP.GT.AND P2, PT, R181, 0x18, P1 ;  /* 0x00000018b500780c */ /* 0x000fe20000f44270 */
[----:B------:R-:W-:-:S01]  /*1ac90*/  FFMA.FTZ R7, R179, UR38, -R7 ;  /* 0x00000026b3077c23 */ /* 0x000fc20008010807 */
        /* <DEDUP_REMOVED lines=19> */
[C---:B0-----:R-:W-:Y:S01]  /*1add0*/  F2FP.SATFINITE.E4M3.F32.PACK_AB_MERGE_C R154, R155.reuse, R154, RZ ;  /* 0x0000009a9b9a723e */ /* 0x041fe200048070ff */
[----:B------:R-:W-:Y:S01]  /*1ade0*/  FADD.FTZ R3, R155, R3 ;  /* 0x000000039b037221 */ /* 0x000fe20000010000 */
[----:B------:R-:W-:Y:S01]  /*1adf0*/  FSEL R155, R158, -INF , !P2 ;  /* 0xff8000009e9b7808 */ /* 0x000fe20005000000 */
[-C--:B------:R-:W-:Y:S01]  /*1ae00*/  FMUL.FTZ R49, R49, R14.reuse ;  /* 0x0000000e31317220 */ /* 0x080fe20000410000 */
[----:B------:R-:W-:Y:S01]  /*1ae10*/  F2FP.SATFINITE.E4M3.F32.PACK_AB_MERGE_C R152, R152, R15, R154 ;  /* 0x0000000f9898723e */ /* 0x000fe2000480709a */
[-C--:B------:R-:W-:Y:S01]  /*1ae20*/  FMUL.FTZ R52, R52, R14.reuse ;  /* 0x0000000e34347220 */ /* 0x080fe20000410000 */
[----:B------:R-:W-:Y:S01]  /*1ae30*/  FSEL R15, R156, -INF , !P3 ;  /* 0xff8000009c0f7808 */ /* 0x000fe20005800000 */
[----:B------:R-:W0:Y:S01]  /*1ae40*/  MUFU.EX2 R162, R162 ;  /* 0x000000a200a27308 */ /* 0x000e220000000800 */
[----:B------:R-:W-:Y:S01]  /*1ae50*/  ISETP.GT.AND P3, PT, R181, RZ, P1 ;  /* 0x000000ffb500720c */ /* 0x000fe20000f64270 */
[----:B---3--:R-:W-:Y:S01]  /*1ae60*/  FADD.FTZ R3, R157, R3 ;  /* 0x000000039d037221 */ /* 0x008fe20000010000 */
[----:B------:R-:W-:Y:S01]  /*1ae70*/  ISETP.GT.AND P2, PT, R181, 0x19, P1 ;  /* 0x00000019b500780c */ /* 0x000fe20000f44270 */
[-C--:B------:R-:W-:Y:S01]  /*1ae80*/  FMUL.FTZ R53, R53, R14.reuse ;  /* 0x0000000e35357220 */ /* 0x080fe20000410000 */
[----:B------:R-:W-:Y:S01]  /*1ae90*/  ISETP.LT.OR P3, PT, R180, 0x1, P3 ;  /* 0x00000001b400780c */ /* 0x000fe20001f61670 */
[-C--:B------:R-:W-:Y:S01]  /*1aea0*/  FMUL.FTZ R56, R56, R14.reuse ;  /* 0x0000000e38387220 */ /* 0x080fe20000410000 */
[----:B------:R-:W-:Y:S01]  /*1aeb0*/  ISETP.LT.OR P2, PT, R180, 0x1a, P2 ;  /* 0x0000001ab400780c */ /* 0x000fe20001741670 */
[----:B------:R-:W3:Y:S01]  /*1aec0*/  MUFU.EX2 R163, R163 ;  /* 0x000000a300a37308 */ /* 0x000ee20000000800 */
[----:B------:R-:W-:Y:S01]  /*1aed0*/  FSEL R12, R12, -INF , !P3 ;  /* 0xff8000000c0c7808 */ /* 0x000fe20005800000 */
[----:B----4-:R-:W-:Y:S01]  /*1aee0*/  FADD.FTZ R3, R160, R3 ;  /* 0x00000003a0037221 */ /* 0x010fe20000010000 */
[----:B------:R-:W-:Y:S01]  /*1aef0*/  ISETP.GT.AND P3, PT, R181, 0x20, P1 ;  /* 0x00000020b500780c */ /* 0x000fe20000f64270 */
[-C--:B------:R-:W-:Y:S01]  /*1af00*/  FMUL.FTZ R57, R57, R14.reuse ;  /* 0x0000000e39397220 */ /* 0x080fe20000410000 */
[----:B------:R-:W-:Y:S01]  /*1af10*/  FMNMX.FTZ R154, R12, R11, !PT ;  /* 0x0000000b0c9a7209 */ /* 0x000fe20007810000 */
[----:B------:R-:W-:Y:S01]  /*1af20*/  FMUL.FTZ R60, R60, R14 ;  /* 0x0000000e3c3c7220 */ /* 0x000fe20000410000 */
[----:B------:R-:W-:Y:S01]  /*1af30*/  ISETP.LT.OR P3, PT, R180, 0x21, P3 ;  /* 0x00000021b400780c */ /* 0x000fe20001f61670 */
[----:B------:R-:W4:Y:S01]  /*1af40*/  MUFU.EX2 R165, R165 ;  /* 0x000000a500a57308 */ /* 0x000f220000000800 */
[----:B------:R-:W-:Y:S01]  /*1af50*/  FMNMX.FTZ R154, R13, R154, !PT ;  /* 0x0000009a0d9a7209 */ /* 0x000fe20007810000 */
[----:B0-----:R-:W-:Y:S01]  /*1af60*/  FADD.FTZ R3, R162, R3 ;  /* 0x00000003a2037221 */ /* 0x001fe20000010000 */
[----:B------:R-:W-:Y:S01]  /*1af70*/  FSEL R159, R159, -INF , !P2 ;  /* 0xff8000009f9f7808 */ /* 0x000fe20005000000 */
[----:B------:R-:W-:Y:S01]  /*1af80*/  FMUL.FTZ R61, R61, R14 ;  /* 0x0000000e3d3d7220 */ /* 0x000fe20000410000 */
[----:B------:R-:W-:Y:S01]  /*1af90*/  FMNMX.FTZ R154, R20, R154, !PT ;  /* 0x0000009a149a7209 */ /* 0x000fe20007810000 */
[----:B------:R-:W-:Y:S01]  /*1afa0*/  FMUL.FTZ R64, R64, R14 ;  /* 0x0000000e40407220 */ /* 0x000fe20000410000 */
[----:B------:R-:W-:Y:S01]  /*1afb0*/  ISETP.GT.AND P2, PT, R181, 0x21, P1 ;  /* 0x00000021b500780c */ /* 0x000fe20000f44270 */
[----:B------:R-:W0:Y:S01]  /*1afc0*/  MUFU.EX2 R168, R168 ;  /* 0x000000a800a87308 */ /* 0x000e220000000800 */
[----:B------:R-:W-:Y:S01]  /*1afd0*/  FMNMX.FTZ R154, R21, R154, !PT ;  /* 0x0000009a159a7209 */ /* 0x000fe20007810000 */
[----:B---3--:R-:W-:Y:S01]  /*1afe0*/  FADD.FTZ R3, R163, R3 ;  /* 0x00000003a3037221 */ /* 0x008fe20000010000 */
[----:B------:R-:W-:Y:S01]  /*1aff0*/  FSEL R161, R161, -INF , !P3 ;  /* 0xff800000a1a17808 */ /* 0x000fe20005800000 */
[----:B------:R-:W-:Y:S01]  /*1b000*/  FMUL.FTZ R65, R65, R14 ;  /* 0x0000000e41417220 */ /* 0x000fe20000410000 */
[----:B------:R-:W-:Y:S01]  /*1b010*/  FMNMX.FTZ R154, R153, R154, !PT ;  /* 0x0000009a999a7209 */ /* 0x000fe20007810000 */
[----:B------:R-:W-:Y:S01]  /*1b020*/  FMUL.FTZ R68, R68, R14 ;  /* 0x0000000e44447220 */ /* 0x000fe20000410000 */
[----:B------:R-:W-:Y:S01]  /*1b030*/  ISETP.GT.AND P3, PT, R181, 0x28, P1 ;  /* 0x00000028b500780c */ /* 0x000fe20000f64270 */
[----:B------:R-:W3:Y:S01]  /*1b040*/  MUFU.EX2 R170, R170 ;  /* 0x000000aa00aa7308 */ /* 0x000ee20000000800 */
[----:B------:R-:W-:Y:S01]  /*1b050*/  FMNMX.FTZ R154, R15, R154, !PT ;  /* 0x0000009a0f9a7209 */ /* 0x000fe20007810000 */
[----:B----4-:R-:W-:Y:S01]  /*1b060*/  FADD.FTZ R3, R165, R3 ;  /* 0x00000003a5037221 */ /* 0x010fe20000010000 */
[----:B------:R-:W-:Y:S01]  /*1b070*/  ISETP.LT.OR P2, PT, R180, 0x22, P2 ;  /* 0x00000022b400780c */ /* 0x000fe20001741670 */
[----:B------:R-:W-:Y:S01]  /*1b080*/  FMUL.FTZ R69, R69, R14 ;  /* 0x0000000e45457220 */ /* 0x000fe20000410000 */
[----:B------:R-:W-:Y:S01]  /*1b090*/  FMNMX.FTZ R154, R155, R154, !PT ;  /* 0x0000009a9b9a7209 */ /* 0x000fe20007810000 */
[----:B------:R-:W-:Y:S01]  /*1b0a0*/  FMUL.FTZ R72, R72, R14 ;  /* 0x0000000e48487220 */ /* 0x000fe20000410000 */
[----:B------:R-:W-:Y:S01]  /*1b0b0*/  ISETP.LT.OR P3, PT, R180, 0x29, P3 ;  /* 0x00000029b400780c */ /* 0x000fe20001f61670 */
[----:B------:R-:W4:Y:S01]  /*1b0c0*/  MUFU.EX2 R171, R171 ;  /* 0x000000ab00ab7308 */ /* 0x000f220000000800 */
[----:B------:R-:W-:Y:S01]  /*1b0d0*/  FMNMX.FTZ R154, R159, R154, !PT ;  /* 0x0000009a9f9a7209 */ /* 0x000fe20007810000 */
[----:B0-----:R-:W-:Y:S01]  /*1b0e0*/  FADD.FTZ R3, R168, R3 ;  /* 0x00000003a8037221 */ /* 0x001fe20000010000 */
[----:B------:R-:W-:Y:S01]  /*1b0f0*/  FSEL R164, R164, -INF , !P2 ;  /* 0xff800000a4a47808 */ /* 0x000fe20005000000 */
[-C--:B------:R-:W-:Y:S01]  /*1b100*/  FMUL.FTZ R73, R73, R14.reuse ;  /* 0x0000000e49497220 */ /* 0x080fe20000410000 */
[----:B------:R-:W-:Y:S01]  /*1b110*/  ISETP.GT.AND P2, PT, R181, 0x29, P1 ;  /* 0x00000029b500780c */ /* 0x000fe20000f44270 */
[----:B------:R-:W-:Y:S01]  /*1b120*/  FMUL.FTZ R76, R76, R14 ;  /* 0x0000000e4c4c7220 */ /* 0x000fe20000410000 */
[----:B------:R-:W-:Y:S01]  /*1b130*/  FMNMX.FTZ R154, R161, R154, !PT ;  /* 0x0000009aa19a7209 */ /* 0x000fe20007810000 */
[----:B------:R-:W0:Y:S01]  /*1b140*/  MUFU.EX2 R173, R173 ;  /* 0x000000ad00ad7308 */ /* 0x000e220000000800 */
[----:B------:R-:W-:Y:S01]  /*1b150*/  FSEL R166, R166, -INF , !P3 ;  /* 0xff800000a6a67808 */ /* 0x000fe20005800000 */
[----:B---3--:R-:W-:Y:S01]  /*1b160*/  FADD.FTZ R3, R170, R3 ;  /* 0x00000003aa037221 */ /* 0x008fe20000010000 */
[----:B------:R-:W-:Y:S01]  /*1b170*/  ISETP.GT.AND P3, PT, R181, 0x30, P1 ;  /* 0x00000030b500780c */ /* 0x000fe20000f64270 */
[-C--:B------:R-:W-:Y:S01]  /*1b180*/  FMUL.FTZ R77, R77, R14.reuse ;  /* 0x0000000e4d4d7220 */ /* 0x080fe20000410000 */
[----:B------:R-:W-:Y:S01]  /*1b190*/  ISETP.LT.OR P2, PT, R180, 0x2a, P2 ;  /* 0x0000002ab400780c */ /* 0x000fe20001741670 */
[----:B------:R-:W-:Y:S01]  /*1b1a0*/  FMUL.FTZ R80, R80, R14 ;  /* 0x0000000e50507220 */ /* 0x000fe20000410000 */
[----:B------:R-:W-:Y:S01]  /*1b1b0*/  FMNMX.FTZ R154, R164, R154, !PT ;  /* 0x0000009aa49a7209 */ /* 0x000fe20007810000 */
[----:B------:R-:W3:Y:S01]  /*1b1c0*/  MUFU.EX2 R176, R176 ;  /* 0x000000b000b07308 */ /* 0x000ee20000000800 */
[----:B------:R-:W-:Y:S01]  /*1b1d0*/  ISETP.LT.OR P3, PT, R180, 0x31, P3 ;  /* 0x00000031b400780c */ /* 0x000fe20001f61670 */
[----:B----4-:R-:W-:Y:S01]  /*1b1e0*/  FADD.FTZ R3, R171, R3 ;  /* 0x00000003ab037221 */ /* 0x010fe20000010000 */
[----:B------:R-:W-:Y:S01]  /*1b1f0*/  FSEL R167, R167, -INF , !P2 ;  /* 0xff800000a7a77808 */ /* 0x000fe20005000000 */
[-C--:B------:R-:W-:Y:S01]  /*1b200*/  FMUL.FTZ R81, R81, R14.reuse ;  /* 0x0000000e51517220 */ /* 0x080fe20000410000 */
[----:B------:R-:W-:Y:S01]  /*1b210*/  ISETP.GT.AND P2, PT, R181, 0x31, P1 ;  /* 0x00000031b500780c */ /* 0x000fe20000f44270 */
[----:B------:R-:W-:Y:S01]  /*1b220*/  FMUL.FTZ R84, R84, R14 ;  /* 0x0000000e54547220 */ /* 0x000fe20000410000 */
[----:B------:R-:W-:Y:S01]  /*1b230*/  FMNMX.FTZ R154, R166, R154, !PT ;  /* 0x0000009aa69a7209 */ /* 0x000fe20007810000 */
[----:B------:R-:W4:Y:S01]  /*1b240*/  MUFU.EX2 R178, R178 ;  /* 0x000000b200b27308 */ /* 0x000f220000000800 */
[----:B------:R-:W-:Y:S01]  /*1b250*/  FSEL R169, R169, -INF , !P3 ;  /* 0xff800000a9a97808 */ /* 0x000fe20005800000 */
[----:B0-----:R-:W-:Y:S01]  /*1b260*/  FADD.FTZ R3, R173, R3 ;  /* 0x00000003ad037221 */ /* 0x001fe20000010000 */
[----:B------:R-:W-:Y:S01]  /*1b270*/  ISETP.GT.AND P3, PT, R181, 0x38, P1 ;  /* 0x00000038b500780c */ /* 0x000fe20000f64270 */
[-C--:B------:R-:W-:Y:S01]  /*1b280*/  FMUL.FTZ R85, R85, R14.reuse ;  /* 0x0000000e55557220 */ /* 0x080fe20000410000 */
[----:B------:R-:W-:Y:S01]  /*1b290*/  ISETP.LT.OR P2, PT, R180, 0x32, P2 ;  /* 0x00000032b400780c */ /* 0x000fe20001741670 */
[----:B------:R-:W-:Y:S01]  /*1b2a0*/  FMUL.FTZ R88, R88, R14 ;  /* 0x0000000e58587220 */ /* 0x000fe20000410000 */
[----:B------:R-:W-:Y:S01]  /*1b2b0*/  FMNMX.FTZ R154, R167, R154, !PT ;  /* 0x0000009aa79a7209 */ /* 0x000fe20007810000 */
[-C--:B------:R-:W-:Y:S01]  /*1b2c0*/  FMUL.FTZ R89, R89, R14.reuse ;  /* 0x0000000e59597220 */ /* 0x080fe20000410000 */
[----:B------:R-:W-:Y:S01]  /*1b2d0*/  ISETP.GT.AND P1, PT, R181, 0x39, P1 ;  /* 0x00000039b500780c */ /* 0x000fe20000f24270 */
[----:B---3--:R-:W-:Y:S01]  /*1b2e0*/  FADD.FTZ R3, R176, R3 ;  /* 0x00000003b0037221 */ /* 0x008fe20000010000 */
[----:B------:R-:W-:Y:S01]  /*1b2f0*/  ISETP.LT.OR P3, PT, R180, 0x39, P3 ;  /* 0x00000039b400780c */ /* 0x000fe20001f61670 */
[-C--:B------:R-:W-:Y:S01]  /*1b300*/  FMUL.FTZ R92, R92, R14.reuse ;  /* 0x0000000e5c5c7220 */ /* 0x080fe20000410000 */
[----:B------:R-:W-:Y:S01]  /*1b310*/  FSEL R172, R172, -INF , !P2 ;  /* 0xff800000acac7808 */ /* 0x000fe20005000000 */
[----:B------:R-:W-:Y:S01]  /*1b320*/  FMUL.FTZ R93, R93, R14 ;  /* 0x0000000e5d5d7220 */ /* 0x000fe20000410000 */
[----:B------:R-:W-:Y:S01]  /*1b330*/  FMNMX.FTZ R154, R169, R154, !PT ;  /* 0x0000009aa99a7209 */ /* 0x000fe20007810000 */
[-C--:B------:R-:W-:Y:S01]  /*1b340*/  FMUL.FTZ R96, R96, R14.reuse ;  /* 0x0000000e60607220 */ /* 0x080fe20000410000 */
[----:B------:R-:W-:Y:S01]  /*1b350*/  ISETP.LT.OR P1, PT, R180, 0x3a, P1 ;  /* 0x0000003ab400780c */ /* 0x000fe20000f21670 */
[----:B----4-:R-:W-:Y:S01]  /*1b360*/  FADD.FTZ R3, R178, R3 ;  /* 0x00000003b2037221 */ /* 0x010fe20000010000 */
[----:B------:R-:W-:Y:S01]  /*1b370*/  FSEL R174, R174, -INF , !P3 ;  /* 0xff800000aeae7808 */ /* 0x000fe20005800000 */
[----:B------:R-:W-:Y:S01]  /*1b380*/  FMUL.FTZ R97, R97, R14 ;  /* 0x0000000e61617220 */ /* 0x000fe20000410000 */
[----:B------:R-:W-:Y:S01]  /*1b390*/  FMNMX.FTZ R154, R172, R154, !PT ;  /* 0x0000009aac9a7209 */ /* 0x000fe20007810000 */
[-C--:B------:R-:W-:Y:S01]  /*1b3a0*/  FMUL.FTZ R100, R100, R14.reuse ;  /* 0x0000000e64647220 */ /* 0x080fe20000410000 */
[----:B------:R-:W-:Y:S01]  /*1b3b0*/  FSEL R175, R175, -INF , !P1 ;  /* 0xff800000afaf7808 */ /* 0x000fe20004800000 */
[----:B------:R-:W-:Y:S01]  /*1b3c0*/  FMUL.FTZ R101, R101, R14 ;  /* 0x0000000e65657220 */ /* 0x000fe20000410000 */
[----:B------:R-:W-:Y:S01]  /*1b3d0*/  FMNMX.FTZ R154, R174, R154, !PT ;  /* 0x0000009aae9a7209 */ /* 0x000fe20007810000 */
[----:B------:R-:W-:Y:S01]  /*1b3e0*/  FMUL.FTZ R104, R104, R14 ;  /* 0x0000000e68687220 */ /* 0x000fe20000410000 */
[----:B------:R-:W-:Y:S01]  /*1b3f0*/  F2FP.SATFINITE.E4M3.F32.PACK_AB_MERGE_C R162, R163, R162, RZ ;  /* 0x000000a2a3a2723e */ /* 0x000fe200048070ff */
[----:B------:R-:W-:Y:S01]  /*1b400*/  FMUL.FTZ R105, R105, R14 ;  /* 0x0000000e69697220 */ /* 0x000fe20000410000 */
[----:B------:R-:W-:Y:S01]  /*1b410*/  FMNMX.FTZ R154, R175, R154, !PT ;  /* 0x0000009aaf9a7209 */ /* 0x000fe20007810000 */
[-C--:B------:R-:W-:Y:S01]  /*1b420*/  FMUL.FTZ R108, R108, R14.reuse ;  /* 0x0000000e6c6c7220 */ /* 0x080fe20000410000 */
[-C--:B------:R-:W-:Y:S01]  /*1b430*/  FMUL.FTZ R109, R109, R14.reuse ;  /* 0x0000000e6d6d7220 */ /* 0x080fe20000410000 */
[-C--:B------:R-:W-:Y:S01]  /*1b440*/  FMUL.FTZ R112, R112, R14.reuse ;  /* 0x0000000e70707220 */ /* 0x080fe20000410000 */
[-C--:B------:R-:W-:Y:S01]  /*1b450*/  FMUL.FTZ R113, R113, R14.reuse ;  /* 0x0000000e71717220 */ /* 0x080fe20000410000 */
[----:B------:R-:W0:Y:S01]  /*1b460*/  SHFL.BFLY PT, R156, R154, 0x2, 0x1f ;  /* 0x0c401f009a9c7f89 */ /* 0x000e2200000e0000 */
        /* <DEDUP_REMOVED lines=19> */
[----:B------:R0:W3:Y:S01]  /*1b5a0*/  MUFU.EX2 R154, R7 ;  /* 0x00000007009a7308 */ /* 0x0000e20000000800 */
[----:B------:R-:W-:-:S04]  /*1b5b0*/  F2FP.SATFINITE.E4M3.F32.PACK_AB_MERGE_C R156, R171, R170, RZ ;  /* 0x000000aaab9c723e */ /* 0x000fc800048070ff */
[----:B------:R-:W-:Y:S01]  /*1b5c0*/  F2FP.SATFINITE.E4M3.F32.PACK_AB_MERGE_C R156, R168, R165, R156 ;  /* 0x000000a5a89c723e */ /* 0x000fe2000480709c */
[----:B0-----:R-:W0:Y:S01]  /*1b5d0*/  SHFL.BFLY PT, R7, R177, 0x1, 0x1f ;  /* 0x0c201f00b1077f89 */ /* 0x001e2200000e0000 */
[----:B---3--:R-:W-:-:S01]  /*1b5e0*/  FADD.FTZ R3, R154, R3 ;  /* 0x000000039a037221 */ /* 0x008fc20000010000 */
[----:B------:R-:W-:Y:S02]  /*1b5f0*/  F2FP.SATFINITE.E4M3.F32.PACK_AB_MERGE_C R158, R154, R178, RZ ;  /* 0x000000b29a9e723e */ /* 0x000fe400048070ff */
[----:B------:R-:W-:Y:S01]  /*1b600*/  F2FP.SATFINITE.E4M3.F32.PACK_AB_MERGE_C R154, R160, R157, R162 ;  /* 0x0000009da09a723e */ /* 0x000fe200048070a2 */
[----:B------:R-:W-:Y:S01]  /*1b610*/  IMAD.U32 R157, RZ, RZ, UR38 ;  /* 0x00000026ff9d7e24 */ /* 0x000fe2000f8e00ff */
[----:B------:R-:W-:Y:S02]  /*1b620*/  F2FP.SATFINITE.E4M3.F32.PACK_AB_MERGE_C R158, R176, R173, R158 ;  /* 0x000000adb09e723e */ /* 0x000fe4000480709e */
[----:B0-----:R-:W-:-:S04]  /*1b630*/  FMNMX.FTZ R7, R177, R7, !PT ;  /* 0x00000007b1077209 */ /* 0x001fc80007810000 */
[C---:B------:R-:W-:Y:S01]  /*1b640*/  FSETP.NEU.FTZ.AND P1, PT, R7.reuse, -INF , PT ;  /* 0xff8000000700780b */ /* 0x040fe20003f3d000 */
[----:B------:R-:W-:-:S03]  /*1b650*/  FFMA.FTZ R157, R7, R157, -8 ;  /* 0xc1000000079d7423 */ /* 0x000fc6000001009d */
[----:B------:R-:W-:Y:S02]  /*1b660*/  FSEL R160, R7, RZ, P1 ;  /* 0x000000ff07a07208 */ /* 0x000fe40000800000 */
[----:B------:R-:W-:-:S03]  /*1b670*/  FSEL R157, R157, RZ, P1 ;  /* 0x000000ff9d9d7208 */ /* 0x000fc60000800000 */
[----:B------:R-:W-:Y:S02]  /*1b680*/  FADD.FTZ R11, -R160, R11 ;  /* 0x0000000ba00b7221 */ /* 0x000fe40000010100 */
[----:B------:R-:W-:-:S01]  /*1b690*/  FFMA.FTZ R12, R12, UR38, -R157 ;  /* 0x000000260c0c7c23 */ /* 0x000fc2000801089d */
[--C-:B------:R-:W-:Y:S01]  /*1b6a0*/  FFMA.FTZ R13, R13, UR38, -R157.reuse ;  /* 0x000000260d0d7c23 */ /* 0x100fe2000801089d */
[----:B------:R-:W-:Y:S01]  /*1b6b0*/  FMUL.FTZ R11, R11, UR38 ;  /* 0x000000260b0b7c20 */ /* 0x000fe20008410000 */
[--C-:B------:R-:W-:Y:S01]  /*1b6c0*/  FFMA.FTZ R20, R20, UR38, -R157.reuse ;  /* 0x0000002614147c23 */ /* 0x100fe2000801089d */
[----:B------:R-:W-:-:S01]  /*1b6d0*/  FFMA.FTZ R21, R21, UR38, -R157 ;  /* 0x0000002615157c23 */ /* 0x000fc2000801089d */
[--C-:B------:R-:W-:Y:S01]  /*1b6e0*/  FFMA.FTZ R160, R153, UR38, -R157.reuse ;  /* 0x0000002699a07c23 */ /* 0x100fe2000801089d */
[----:B------:R-:W-:Y:S01]  /*1b6f0*/  MUFU.EX2 R12, R12 ;  /* 0x0000000c000c7308 */ /* 0x000fe20000000800 */
[----:B------:R-:W-:-:S01]  /*1b700*/  FFMA.FTZ R15, R15, UR38, -R157 ;  /* 0x000000260f0f7c23 */ /* 0x000fc2000801089d */
[--C-:B------:R-:W-:Y:S01]  /*1b710*/  FFMA.FTZ R155, R155, UR38, -R157.reuse ;  /* 0x000000269b9b7c23 */ /* 0x100fe2000801089d */
[----:B------:R-:W-:-:S01]  /*1b720*/  FFMA.FTZ R159, R159, UR38, -R157 ;  /* 0x000000269f9f7c23 */ /* 0x000fc2000801089d */
[--C-:B------:R-:W-:Y:S01]  /*1b730*/  FFMA.FTZ R161, R161, UR38, -R157.reuse ;  /* 0x00000026a1a17c23 */ /* 0x100fe2000801089d */
[----:B------:R-:W-:-:S01]  /*1b740*/  FFMA.FTZ R172, R172, UR38, -R157 ;  /* 0x00000026acac7c23 */ /* 0x000fc2000801089d */
[----:B------:R-:W-:-:S02]  /*1b750*/  FFMA.FTZ R174, R174, UR38, -R157 ;  /* 0x00000026aeae7c23 */ /* 0x000fc4000801089d */
        /* <DEDUP_REMOVED lines=29> */
[----:B------:R-:W-:-:S01]  /*1b930*/  FFMA.FTZ R0, R167, UR38, -R157 ;  /* 0x00000026a7007c23 */ /* 0x000fc2000801089d */
[----:B------:R-:W-:Y:S01]  /*1b940*/  FFMA.FTZ R20, R169, UR38, -R157 ;  /* 0x00000026a9147c23 */ /* 0x000fe2000801089d */
[----:B------:R-:W-:Y:S01]  /*1b950*/  F2FP.SATFINITE.E4M3.F32.PACK_AB_MERGE_C R153, R13, R12, R153 ;  /* 0x0000000c0d99723e */ /* 0x000fe20004807099 */
[--C-:B------:R-:W-:Y:S01]  /*1b960*/  FFMA.FTZ R12, R164, UR38, -R157.reuse ;  /* 0x00000026a40c7c23 */ /* 0x100fe2000801089d */
[----:B------:R-:W-:-:S01]  /*1b970*/  FFMA.FTZ R13, R166, UR38, -R157 ;  /* 0x00000026a60d7c23 */ /* 0x000fc2000801089d */
[----:B------:R-:W0:Y:S01]  /*1b980*/  MUFU.EX2 R155, R155 ;  /* 0x0000009b009b7308 */ /* 0x000e220000000800 */
[----:B---3--:R-:W-:-:S01]  /*1b990*/  FADD.FTZ R21, R160, R21 ;  /* 0x00000015a0157221 */ /* 0x008fc20000010000 */
[----:B------:R-:W-:Y:S01]  /*1b9a0*/  FFMA.FTZ R157, R175, UR38, -R157 ;  /* 0x00000026af9d7c23 */ /* 0x000fe2000801089d */
        /* <DEDUP_REMOVED lines=55> */
[----:B------:R-:W-:Y:S01]  /*1bd20*/  F2FP.SATFINITE.E4M3.F32.PACK_AB_MERGE_C R13, R0, R13, RZ ;  /* 0x0000000d000d723e */ /* 0x000fe200048070ff */
        /* <DEDUP_REMOVED lines=8> */
[----:B------:R-:W-:-:S05]  /*1bdb0*/  FMUL.FTZ R151, R151, R11 ;  /* 0x0000000b97977220 */ /* 0x000fca0000410000 */
[----:B------:R-:W0:Y:S01]  /*1bdc0*/  MUFU.EX2 R157, R157 ;  /* 0x0000009d009d7308 */ /* 0x000e220000000800 */
[----:B---3--:R-:W-:-:S04]  /*1bdd0*/  FADD.FTZ R162, R21, R162 ;  /* 0x000000a215a27221 */ /* 0x008fc80000010000 */
[----:B----4-:R-:W-:Y:S01]  /*1bde0*/  FADD.FTZ R162, R174, R162 ;  /* 0x000000a2aea27221 */ /* 0x010fe20000010000 */
[----:B0-----:R-:W-:-:S03]  /*1bdf0*/  F2FP.SATFINITE.E4M3.F32.PACK_AB_MERGE_C R159, R157, R174, RZ ;  /* 0x000000ae9d9f723e */ /* 0x001fc600048070ff */
[----:B------:R-:W-:Y:S01]  /*1be00*/  FADD.FTZ R0, R157, R162 ;  /* 0x000000a29d007221 */ /* 0x000fe20000010000 */
[----:B------:R-:W-:Y:S02]  /*1be10*/  F2FP.SATFINITE.E4M3.F32.PACK_AB_MERGE_C R157, R12, R161, R13 ;  /* 0x000000a10c9d723e */ /* 0x000fe4000480700d */
[----:B------:R-:W-:Y:S01]  /*1be20*/  F2FP.SATFINITE.E4M3.F32.PACK_AB_MERGE_C R159, R21, R20, R159 ;  /* 0x00000014159f723e */ /* 0x000fe2000480709f */
[----:B------:R-:W-:Y:S06]  /*1be30*/  @!P0 BRA `(.L_x_1985) ;  /* 0x0000000000048947 */ /* 0x000fec0003800000 */
[----:B------:R-:W-:Y:S01]  /*1be40*/  BPT.TRAP 0x1 ;  /* 0x000000040000795c */ /* 0x000fe20000300000 */
.L_x_1985:
[----:B------:R0:W3:Y:S01]  /*1be50*/  SYNCS.PHASECHK.TRANS64.TRYWAIT P1, [R10+URZ+0x28450], R8 ;  /* 0x028450080a0075a7 */ /* 0x0000e2000802017f */
[----:B------:R-:W-:Y:S05]  /*1be60*/  @!P0 BRA `(.L_x_1986) ;  /* 0x0000000000048947 */ /* 0x000fea0003800000 */
[----:B------:R-:W-:Y:S01]  /*1be70*/  BPT.TRAP 0x1 ;  /* 0x000000040000795c */ /* 0x000fe20000300000 */
.L_x_1986:
[----:B------:R-:W-:Y:S04]  /*1be80*/  BSSY B0, `(.L_x_1987) ;  /* 0x0000004000007945 */ /* 0x000fe80003800000 */
[----:B---3--:R-:W-:Y:S05]  /*1be90*/  @P1 BRA `(.L_x_1988) ;  /* 0x0000000000081947 */ /* 0x008fea0003800000 */
[----:B------:R-:W3:Y:S02]  /*1bea0*/  SYNCS.PHASECHK.TRANS64.TRYWAIT P1, [R10+URZ+0x28450], R8 ;  /* 0x028450080a0075a7 */ /* 0x000ee4000802017f */
[----:B---3--:R-:W-:Y:S05]  /*1beb0*/  @!P1 BRA `(.L_x_1989) ;  /* 0x00000120000c9947 */ /* 0x008fea0003800000 */
.L_x_1988:
[----:B------:R-:W-:Y:S05]  /*1bec0*/  BSYNC B0 ;  /* 0x0000000000007941 */ /* 0x000fea0003800000 */
.L_x_1987:
[----:B------:R-:W4:Y:S01]  /*1bed0*/  S2R R11, SR_TID.X ;  /* 0x00000000000b7919 */ /* 0x000f220000002100 */
[----:B01-3--:R-:W-:Y:S01]  /*1bee0*/  LEA R8, R9, UR43, 0xa ;  /* 0x0000002b09087c11 */ /* 0x00bfe2000f8e50ff */
[----:B------:R-:W-:Y:S01]  /*1bef0*/  IMAD.MOV.U32 R9, RZ, RZ, -0x7fffffe0 ;  /* 0x80000020ff097424 */ /* 0x000fe200078e00ff */
[----:B------:R-:W-:Y:S05]  /*1bf00*/  WARPSYNC.ALL ;  /* 0x0000000000007948 */ /* 0x000fea0003800000 */
[----:B------:R-:W-:Y:S02]  /*1bf10*/  R2UR UR7, R9 ;  /* 0x00000000090772ca */ /* 0x000fe400000e0000 */
[C---:B------:R-:W-:Y:S01]  /*1bf20*/  R2UR UR6, R8.reuse ;  /* 0x00000000080672ca */ /* 0x040fe200000e0000 */
[----:B------:R-:W-:Y:S01]  /*1bf30*/  VIADD R8, R8, 0x2 ;  /* 0x0000000208087836 */ /* 0x000fe20000000000 */
        /* <DEDUP_REMOVED lines=15> */
.L_x_1990:
[C---:B------:R-:W-:Y:S01]  /*1c030*/  ISETP.GT.AND P1, PT, R5.reuse, R204, PT ;  /* 0x000000cc0500720c */ /* 0x040fe20003f24270 */
[----:B------:R-:W-:Y:S02]  /*1c040*/  VIADD R10, R10, 0x28460 ;  /* 0x000284600a0a7836 */ /* 0x000fe40000000000 */
[----:B------:R-:W-:Y:S02]  /*1c050*/  IMAD.U32 R8, RZ, RZ, UR39 ;  /* 0x00000027ff087e24 */ /* 0x000fe4000f8e00ff */
[----:B------:R-:W-:Y:S02]  /*1c060*/  VIADD R5, R5, 0xffffffff ;  /* 0xffffffff05057836 */ /* 0x000fe40000000000 */
[----:B------:R-:W-:Y:S01]  /*1c070*/  IMAD.MOV.U32 R11, RZ, RZ, R7 ;  /* 0x000000ffff0b7224 */ /* 0x000fe200078e0007 */
[----:B------:R-:W-:Y:S01]  /*1c080*/  PRMT R8, R8, 0x654, R10 ;  /* 0x0000065408087816 */ /* 0x000fe2000000000a */
[----:B------:R-:W-:-:S03]  /*1c090*/  IMAD.MOV.U32 R205, RZ, RZ, R6 ;  /* 0x000000ffffcd7224 */ /* 0x000fc600078e0006 */
[----:B------:R0:W-:Y:S01]  /*1c0a0*/  SYNCS.ARRIVE.TRANS64.RED.A1T0 RZ, [R8+URZ], RZ ;  /* 0x000000ff08ff79a7 */ /* 0x0001e2000810043f */
[----:B------:R-:W-:Y:S05]  /*1c0b0*/  @P1 BRA `(.L_x_1991) ;  /* 0xffffffd400b41947 */ /* 0x000fea000383ffff */
.L_x_1971:
[----:B------:R-:W-:Y:S05]  /*1c0c0*/  WARPSYNC.ALL ;  /* 0x0000000000007948 */ /* 0x000fea0003800000 */
[----:B------:R-:W1:Y:S01]  /*1c0d0*/  SHFL.BFLY PT, R2, R3, 0x2, 0x1f ;  /* 0x0c401f0003027f89 */ /* 0x000e6200000e0000 */
[----:B0-----:R-:W-:Y:S01]  /*1c0e0*/  IMAD.MOV.U32 R8, RZ, RZ, RZ ;  /* 0x000000ffff087224 */ /* 0x001fe200078e00ff */
[----:B------:R-:W-:Y:S01]  /*1c0f0*/  ULDC.64 UR4, c[0x0][0x9a0] ;  /* 0x0002680000047ab9 */ /* 0x000fe20000000a00 */
[----:B------:R-:W-:Y:S01]  /*1c100*/  MOV R163, 0xff800000 ;  /* 0xff80000000a37802 */ /* 0x000fe20000000f00 */
[----:B-1----:R-:W-:-:S05]  /*1c110*/  FADD.FTZ R2, R2, R3 ;  /* 0x0000000302027221 */ /* 0x002fca0000010000 */
[----:B------:R-:W0:Y:S02]  /*1c120*/  SHFL.BFLY PT, R3, R2, 0x1, 0x1f ;  /* 0x0c201f0002037f89 */ /* 0x000e2400000e0000 */
[----:B0-----:R-:W-:-:S04]  /*1c130*/  FADD.FTZ R3, R2, R3 ;  /* 0x0000000302037221 */ /* 0x001fc80000010000 */
[----:B------:R-:W-:Y:S01]  /*1c140*/  FMUL.FTZ R2, R3, 0.00390625 ;  /* 0x3b80000003027820 */ /* 0x000fe20000410000 */
[----:B------:R2:W-:Y:S08]  /*1c150*/  BAR.ARV R4, 0x100 ;  /* 0x000400040000751d */ /* 0x0005f00000002000 */
[----:B------:R-:W-:Y:S06]  /*1c160*/  BAR.ARV 0x8, 0x180 ;  /* 0x0206000000007b1d */ /* 0x000fec0000002000 */
[----:B------:R-:W-:-:S02]  /*1c170*/  FSETP.NE.FTZ.AND P1, PT, R2, RZ, PT ;  /* 0x000000ff0200720b */ /* 0x000fc40003f35000 */
[----:B------:R-:W-:-:S11]  /*1c180*/  FSETP.NE.FTZ.AND P0, PT, R3, RZ, PT ;  /* 0x000000ff0300720b */ /* 0x000fd60003f15000 */
[----:B------:R-:W0:Y:S08]  /*1c190*/  @P1 MUFU.LG2 R2, R2 ;  /* 0x0000000200021308 */ /* 0x000e300000000c00 */
[----:B------:R1:W-:Y:S01]  /*1c1a0*/  @P0 MUFU.RCP R8, R3 ;  /* 0x0000000300080308 */ /* 0x0003e20000001000 */
[----:B------:R-:W-:-:S04]  /*1c1b0*/  ISETP.NE.U32.AND P0, PT, RZ, UR4, PT ;  /* 0x00000004ff007c0c */ /* 0x000fc8000bf05070 */
[----:B------:R-:W-:Y:S01]  /*1c1c0*/  ISETP.NE.AND.EX P0, PT, RZ, UR5, PT, P0 ;  /* 0x00000005ff007c0c */ /* 0x000fe2000bf05300 */
[----:B-1----:R-:W-:Y:S02]  /*1c1d0*/  IMAD.U32 R3, RZ, RZ, UR38 ;  /* 0x00000026ff037e24 */ /* 0x002fe4000f8e00ff */
[----:B0-----:R-:W-:Y:S02]  /*1c1e0*/  @P1 FMUL.FTZ R2, R2, 0.69314718246459960938 ;  /* 0x3f31721802021820 */ /* 0x001fe40000410000 */
[----:B------:R-:W-:-:S04]  /*1c1f0*/  @P1 FMUL.FTZ R3, R3, 0.69314718246459960938 ;  /* 0x3f31721803031820 */ /* 0x000fc80000410000 */
[----:B------:R-:W-:-:S04]  /*1c200*/  @P1 FFMA.FTZ R163, R3, R6, R2 ;  /* 0x0000000603a31223 */ /* 0x000fc80000010002 */
[----:B--23--:R-:W-:Y:S01]  /*1c210*/  @P0 SHF.R.S32.HI R4, RZ, 0x1f, R207 ;  /* 0x0000001fff040819 */ /* 0x00cfe200000114cf */
[----:B------:R-:W0:Y:S04]  /*1c220*/  @P0 LDC.64 R2, c[0x0][0x9c8] ;  /* 0x00027200ff020b82 */ /* 0x000e280000000a00 */
[----:B0-----:R-:W-:-:S04]  /*1c230*/  @P0 IMAD R4, R4, R2, RZ ;  /* 0x0000000204040224 */ /* 0x001fc800078e02ff */
[C---:B------:R-:W-:Y:S02]  /*1c240*/  @P0 IMAD R4, R207.reuse, R3, R4 ;  /* 0x00000003cf040224 */ /* 0x040fe400078e0204 */
[----:B------:R-:W-:-:S04]  /*1c250*/  @P0 IMAD.WIDE.U32 R2, R207, R2, RZ ;  /* 0x00000002cf020225 */ /* 0x000fc800078e00ff */
[----:B------:R-:W-:Y:S02]  /*1c260*/  @P0 IMAD.IADD R5, R3, 0x1, R4 ;  /* 0x0000000103050824 */ /* 0x000fe400078e0204 */
[----:B------:R-:W-:Y:S02]  /*1c270*/  @P0 IMAD.MOV.U32 R4, RZ, RZ, R2 ;  /* 0x000000ffff040224 */ /* 0x000fe400078e0002 */
[----:B------:R-:W0:Y:S02]  /*1c280*/  @P0 LDC.64 R2, c[0x0][0x9d0] ;  /* 0x00027400ff020b82 */ /* 0x000e240000000a00 */
[----:B0-----:R-:W-:-:S04]  /*1c290*/  @P0 IMAD.WIDE.U32 R4, R188, R2, R4 ;  /* 0x00000002bc040225 */ /* 0x001fc800078e0004 */
[----:B------:R-:W-:Y:S01]  /*1c2a0*/  @P0 IMAD R3, R188, R3, R5 ;  /* 0x00000003bc030224 */ /* 0x000fe200078e0205 */
[----:B------:R-:W-:-:S04]  /*1c2b0*/  @P0 LEA R2, P1, R4, UR4, 0x2 ;  /* 0x0000000404020c11 */ /* 0x000fc8000f8210ff */
[----:B------:R-:W-:Y:S01]  /*1c2c0*/  @P0 LEA.HI.X R3, R4, UR5, R3, 0x2, P1 ;  /* 0x0000000504030c11 */ /* 0x000fe200088f1403 */
[----:B------:R-:W-:-:S06]  /*1c2d0*/  IMAD.MOV.U32 R4, RZ, RZ, 0x3f800000 ;  /* 0x3f800000ff047424 */ /* 0x000fcc00078e00ff */
[----:B------:R0:W2:Y:S01]  /*1c2e0*/  @P0 LDG.E R4, desc[UR36][R2.64] ;  /* 0x0000002402040981 */ /* 0x0000a2000c1e1900 */
[----:B------:R-:W-:Y:S02]  /*1c2f0*/  VIADD R23, R23, 0x1 ;  /* 0x0000000117177836 */ /* 0x000fe40000000000 */
[----:B------:R-:W-:Y:S02]  /*1c300*/  IMAD.MOV.U32 R162, RZ, RZ, -0x800000 ;  /* 0xff800000ffa27424 */ /* 0x000fe400078e00ff */
[----:B------:R-:W-:Y:S01]  /*1c310*/  VIADD R217, R217, 0x1 ;  /* 0x00000001d9d97836 */ /* 0x000fe20000000000 */
[----:B0-----:R-:W0:Y:S01]  /*1c320*/  SHFL.BFLY PT, R2, R0, 0x2, 0x1f ;  /* 0x0c401f0000027f89 */ /* 0x001e2200000e0000 */
[----:B------:R-:W-:Y:S02]  /*1c330*/  IMAD.MOV.U32 R3, RZ, RZ, RZ ;  /* 0x000000ffff037224 */ /* 0x000fe400078e00ff */
[----:B0-----:R-:W-:-:S05]  /*1c340*/  FADD.FTZ R0, R2, R0 ;  /* 0x0000000002007221 */ /* 0x001fca0000010000 */
[----:B------:R-:W0:Y:S02]  /*1c350*/  SHFL.BFLY PT, R2, R0, 0x1, 0x1f ;  /* 0x0c201f0000027f89 */ /* 0x000e2400000e0000 */
[----:B0-----:R-:W-:-:S04]  /*1c360*/  FADD.FTZ R0, R0, R2 ;  /* 0x0000000200007221 */ /* 0x001fc80000010000 */
[C---:B------:R-:W-:Y:S01]  /*1c370*/  FMUL.FTZ R2, R0.reuse, 0.00390625 ;  /* 0x3b80000000027820 */ /* 0x040fe20000410000 */
[----:B------:R-:W-:-:S04]  /*1c380*/  FSETP.NE.FTZ.AND P0, PT, R0, RZ, PT ;  /* 0x000000ff0000720b */ /* 0x000fc80003f15000 */
[----:B------:R-:W-:-:S09]  /*1c390*/  FSETP.NE.FTZ.AND P1, PT, R2, RZ, PT ;  /* 0x000000ff0200720b */ /* 0x000fd20003f35000 */
[----:B------:R-:W-:Y:S01]  /*1c3a0*/  @P0 MUFU.RCP R3, R0 ;  /* 0x0000000000030308 */ /* 0x000fe20000001000 */
[----:B------:R-:W-:-:S07]  /*1c3b0*/  PLOP3.LUT P0, PT, PT, PT, PT, 0x8, 0x0 ;  /* 0x000000000000781c */ /* 0x000fce0003f0e170 */
[----:B------:R-:W0:Y:S02]  /*1c3c0*/  @P1 MUFU.LG2 R0, R2 ;  /* 0x0000000200001308 */ /* 0x000e240000000c00 */
[----:B0-----:R-:W-:Y:S01]  /*1c3d0*/  @P1 FMUL.FTZ R0, R0, 0.69314718246459960938 ;  /* 0x3f31721800001820 */ /* 0x001fe20000410000 */
[-C--:B--2---:R-:W-:Y:S01]  /*1c3e0*/  FMUL.FTZ R2, R8, R4.reuse ;  /* 0x0000000408027220 */ /* 0x084fe20000410000 */
[----:B------:R-:W-:Y:S01]  /*1c3f0*/  FMUL.FTZ R3, R3, R4 ;  /* 0x0000000403037220 */ /* 0x000fe20000410000 */
[----:B------:R-:W-:Y:S02]  /*1c400*/  IMAD.U32 R4, RZ, RZ, UR38 ;  /* 0x00000026ff047e24 */ /* 0x000fe4000f8e00ff */
[-C--:B------:R-:W-:Y:S01]  /*1c410*/  FMUL.FTZ R5, R24, R2.reuse ;  /* 0x0000000218057220 */ /* 0x080fe20000410000 */
[-C--:B------:R-:W-:Y:S01]  /*1c420*/  FMUL.FTZ R29, R29, R2.reuse ;  /* 0x000000021d1d7220 */ /* 0x080fe20000410000 */
[----:B------:R-:W-:Y:S01]  /*1c430*/  @P1 FMUL.FTZ R4, R4, 0.69314718246459960938 ;  /* 0x3f31721804041820 */ /* 0x000fe20000410000 */
[-C--:B------:R-:W-:Y:S01]  /*1c440*/  FMUL.FTZ R32, R32, R2.reuse ;  /* 0x0000000220207220 */ /* 0x080fe20000410000 */
[-C--:B------:R-:W-:Y:S01]  /*1c450*/  FMUL.FTZ R37, R37, R2.reuse ;  /* 0x0000000225257220 */ /* 0x080fe20000410000 */
[-C--:B------:R-:W-:Y:S01]  /*1c460*/  FMUL.FTZ R40, R40, R2.reuse ;  /* 0x0000000228287220 */ /* 0x080fe20000410000 */
[----:B------:R-:W-:Y:S01]  /*1c470*/  @P1 FFMA.FTZ R162, R4, R7, R0 ;  /* 0x0000000704a21223 */ /* 0x000fe20000010000 */
[----:B------:R-:W-:Y:S01]  /*1c480*/  ISETP.NE.AND P1, PT, R23, 0x2, PT ;  /* 0x000000021700780c */ /* 0x000fe20003f25270 */
        /* <DEDUP_REMOVED lines=124> */
[----:B------:R-:W-:-:S02]  /*1cc50*/  LOP3.LUT R186, R186, R2, RZ, 0x3c, !PT ;  /* 0x00000002baba7212 */ /* 0x000fc400078e3cff */
[----:B------:R-:W-:-:S07]  /*1cc60*/  SEL R23, R23, RZ, P1 ;  /* 0x000000ff17177207 */ /* 0x000fce0000800000 */
.L_x_1856:
[----:B------:R-:W-:Y:S05]  /*1cc70*/  WARPSYNC.ALL ;  /* 0x0000000000007948 */ /* 0x000fea0003800000 */
[----:B------:R-:W0:Y:S08]  /*1cc80*/  S2UR UR39, SR_CgaCtaId ;  /* 0x00000000002779c3 */ /* 0x000e300000008800 */
[----:B------:R-:W-:Y:S01]  /*1cc90*/  BAR.SYNC.DEFER_BLOCKING 0x5, 0x180 ;  /* 0x0146000000007b1d */ /* 0x000fe20000010000 */
[----:B------:R-:W-:-:S05]  /*1cca0*/  ISETP.NE.AND P1, PT, R215, RZ, PT ;  /* 0x000000ffd700720c */ /* 0x000fca0003f25270 */
[----:B------:R-:W-:Y:S01]  /*1ccb0*/  UMOV UR4, 0x400 ;  /* 0x0000040000047882 */ /* 0x000fe20000000000 */
[----:B------:R-:W-:Y:S07]  /*1ccc0*/  BSSY B0, `(.L_x_1992) ;  /* 0x00006f0000007945 */ /* 0x000fee0003800000 */
[----:B------:R-:W1:Y:S01]  /*1ccd0*/  @!P1 LDC R215, c[0x0][0xad4] ;  /* 0x0002b500ffd79b82 */ /* 0x000e620000000800 */
[----:B0-----:R-:W-:-:S06]  /*1cce0*/  ULEA UR4, UR39, UR4, 0x18 ;  /* 0x0000000427047291 */ /* 0x001fcc000f8ec03f */
[----:B------:R-:W-:-:S05]  /*1ccf0*/  IMAD.U32 R22, RZ, RZ, UR4 ;  /* 0x00000004ff167e24 */ /* 0x000fca000f8e00ff */
[----:B------:R0:W2:Y:S01]  /*1cd00*/  LDS.128 R204, [R22+0x284d0] ;  /* 0x0284d00016cc7984 */ /* 0x0000a20000000c00 */
[----:B------:R-:W-:Y:S06]  /*1cd10*/  BAR.ARV 0x4, 0x180 ;  /* 0x0106000000007b1d */ /* 0x000fec0000002000 */
[----:B------:R-:W-:Y:S05]  /*1cd20*/  @P0 BRA `(.L_x_1993) ;  /* 0x0000006000180947 */ /* 0x000fea0003800000 */
[----:B------:R-:W3:Y:S01]  /*1cd30*/  LDL R3, [R1+0x8c] ;  /* 0x00008c0001037983 */ /* 0x000ee20000100800 */
[----:B------:R-:W-:Y:S01]  /*1cd40*/  ULDC.64 UR4, c[0x4][0x128] ;  /* 0x01004a0000047ab9 */ /* 0x000fe20000000a00 */
[----:B------:R-:W4:Y:S01]  /*1cd50*/  S2R R2, SR_SWINHI ;  /* 0x0000000000027919 */ /* 0x000f220000002f00 */
[----:B------:R-:W-:Y:S02]  /*1cd60*/  MOV R24, R22 ;  /* 0x0000001600187202 */ /* 0x000fe40000000f00 */
[----:B----4-:R-:W-:-:S03]  /*1cd70*/  MOV R25, R2 ;  /* 0x0000000200197202 */ /* 0x010fc60000000f00 */
[----:B---3--:R-:W-:-:S03]  /*1cd80*/  IMAD.WIDE R2, R3, 0x2, R24 ;  /* 0x0000000203027825 */ /* 0x008fc600078e0218 */
[C---:B------:R-:W-:Y:S02]  /*1cd90*/  IADD3 R34, P5, R2.reuse, 0xc000, RZ ;  /* 0x0000c00002227810 */ /* 0x040fe40007fbe0ff */
[----:B-----5:R-:W-:Y:S02]  /*1cda0*/  IADD3 R38, P1, R2, 0xc060, RZ ;  /* 0x0000c06002267810 */ /* 0x020fe40007f3e0ff */
        /* <DEDUP_REMOVED lines=12> */
[----:B------:R-:W-:Y:S01]  /*1ce70*/  LOP3.LUT R38, R4, R38, RZ, 0x3c, !PT ;  /* 0x0000002604267212 */ /* 0x000fe200078e3cff */
[--C-:B------:R-:W-:Y:S01]  /*1ce80*/  IMAD.X R13, RZ, RZ, R3.reuse, P5 ;  /* 0x000000ffff0d7224 */ /* 0x100fe200028e0603 */
        /* <DEDUP_REMOVED lines=27> */
[----:B---3--:R-:W-:Y:S02]  /*1d040*/  LOP3.LUT R4, R38, 0x380, RZ, 0xc0, !PT ;  /* 0x0000038026047812 */ /* 0x008fe400078ec0ff */
        /* <DEDUP_REMOVED lines=12> */
[--C-:B---3--:R-:W-:Y:S01]  /*1d110*/  IMAD.X R7, RZ, RZ, R3.reuse, P1 ;  /* 0x000000ffff077224 */ /* 0x108fe200008e0603 */
[----:B------:R-:W-:Y:S01]  /*1d120*/  SHF.R.U64 R9, R9, 0x3, RZ ;  /* 0x0000000309097819 */ /* 0x000fe200000012ff */
[----:B------:R-:W-:Y:S01]  /*1d130*/  IMAD.X R31, RZ, RZ, R3, P2 ;  /* 0x000000ffff1f7224 */ /* 0x000fe200010e0603 */
[----:B------:R-:W-:Y:S02]  /*1d140*/  LOP3.LUT R11, R10, 0x380, RZ, 0xc0, !PT ;  /* 0x000003800a0b7812 */ /* 0x000fe400078ec0ff */
[----:B------:R-:W-:Y:S02]  /*1d150*/  LOP3.LUT R8, R9, R8, RZ, 0x3c, !PT ;  /* 0x0000000809087212 */ /* 0x000fe400078e3cff */
[----:B----4-:R-:W-:Y:S02]  /*1d160*/  LOP3.LUT R4, R30, 0x380, RZ, 0xc0, !PT ;  /* 0x000003801e047812 */ /* 0x010fe400078ec0ff */
        /* <DEDUP_REMOVED lines=8> */
[----:B------:R-:W4:Y:S01]  /*1d1f0*/  S2R R26, SR_TID.X ;  /* 0x00000000001a7919 */ /* 0x000f220000002100 */
[----:B------:R-:W-:-:S02]  /*1d200*/  MOV R6, R6 ;  /* 0x0000000600067202 */ /* 0x000fc40000000f00 */
[----:B------:R-:W-:Y:S01]  /*1d210*/  LOP3.LUT R10, R11, R10, RZ, 0x3c, !PT ;  /* 0x0000000a0b0a7212 */ /* 0x000fe200078e3cff */
[----:B------:R0:W-:Y:S01]  /*1d220*/  STL [R1+0x5c], R4 ;  /* 0x00005c0401007387 */ /* 0x0001e20000100800 */
[--C-:B---3--:R-:W-:Y:S02]  /*1d230*/  IMAD.X R9, RZ, RZ, R3.reuse, P0 ;  /* 0x000000ffff097224 */ /* 0x108fe400000e0603 */
[----:B------:R-:W-:Y:S01]  /*1d240*/  IMAD.X R11, RZ, RZ, R3, P3 ;  /* 0x000000ffff0b7224 */ /* 0x000fe200018e0603 */
[----:B------:R3:W-:Y:S01]  /*1d250*/  STL [R1+0x58], R6 ;  /* 0x0000580601007387 */ /* 0x0007e20000100800 */
[----:B0-----:R-:W-:-:S04]  /*1d260*/  LOP3.LUT R4, R14, 0x380, RZ, 0xc0, !PT ;  /* 0x000003800e047812 */ /* 0x001fc800078ec0ff */
[----:B------:R-:W-:Y:S02]  /*1d270*/  SHF.R.U64 R4, R4, 0x3, RZ ;  /* 0x0000000304047819 */ /* 0x000fe400000012ff */
[----:B---3--:R-:W-:Y:S02]  /*1d280*/  MOV R6, R10 ;  /* 0x0000000a00067202 */ /* 0x008fe40000000f00 */
[----:B------:R-:W-:Y:S02]  /*1d290*/  LOP3.LUT R14, R4, R14, RZ, 0x3c, !PT ;  /* 0x0000000e040e7212 */ /* 0x000fe400078e3cff */
[----:B------:R-:W-:Y:S02]  /*1d2a0*/  MOV R4, R8 ;  /* 0x0000000800047202 */ /* 0x000fe40000000f00 */
[----:B------:R-:W-:-:S03]  /*1d2b0*/  MOV R7, R14 ;  /* 0x0000000e00077202 */ /* 0x000fc60000000f00 */
[----:B------:R0:W-:Y:S04]  /*1d2c0*/  STL [R1+0x54], R4 ;  /* 0x0000540401007387 */ /* 0x0001e80000100800 */
[----:B------:R3:W-:Y:S01]  /*1d2d0*/  STL [R1+0x50], R6 ;  /* 0x0000500601007387 */ /* 0x0007e20000100800 */
[----:B0-----:R-:W-:Y:S02]  /*1d2e0*/  MOV R4, R12 ;  /* 0x0000000c00047202 */ /* 0x001fe40000000f00 */
[----:B---3--:R-:W-:-:S03]  /*1d2f0*/  MOV R6, R38 ;  /* 0x0000002600067202 */ /* 0x008fc60000000f00 */
[----:B------:R0:W-:Y:S04]  /*1d300*/  STL [R1+0x4c], R4 ;  /* 0x00004c0401007387 */ /* 0x0001e80000100800 */
[----:B------:R3:W-:Y:S01]  /*1d310*/  STL [R1+0x48], R6 ;  /* 0x0000480601007387 */ /* 0x0007e20000100800 */
[----:B0-----:R-:W-:Y:S02]  /*1d320*/  MOV R4, R30 ;  /* 0x0000001e00047202 */ /* 0x001fe40000000f00 */
[----:B---3--:R-:W-:-:S03]  /*1d330*/  IADD3 R6, P0, R2, 0x40, RZ ;  /* 0x0000004002067810 */ /* 0x008fc60007f1e0ff */
[----:B------:R0:W-:Y:S04]  /*1d340*/  STL [R1+0x44], R4 ;  /* 0x0000440401007387 */ /* 0x0001e80000100800 */
[----:B------:R3:W-:Y:S01]  /*1d350*/  STL [R1+0x40], R7 ;  /* 0x0000400701007387 */ /* 0x0007e20000100800 */
[----:B0-----:R-:W-:-:S04]  /*1d360*/  LOP3.LUT R4, R6, 0x380, RZ, 0xc0, !PT ;  /* 0x0000038006047812 */ /* 0x001fc800078ec0ff */
[----:B------:R-:W-:Y:S01]  /*1d370*/  SHF.R.U64 R4, R4, 0x3, RZ ;  /* 0x0000000304047819 */ /* 0x000fe200000012ff */
[----:B---3--:R-:W-:-:S03]  /*1d380*/  IMAD.X R7, RZ, RZ, R3, P0 ;  /* 0x000000ffff077224 */ /* 0x008fc600000e0603 */
[----:B------:R-:W-:-:S04]  /*1d390*/  LOP3.LUT R6, R4, R6, RZ, 0x3c, !PT ;  /* 0x0000000604067212 */ /* 0x000fc800078e3cff */
[----:B------:R-:W-:Y:S02]  /*1d3a0*/  MOV R7, R6 ;  /* 0x0000000600077202 */ /* 0x000fe40000000f00 */
[----:B------:R-:W-:-:S03]  /*1d3b0*/  IADD3 R6, P0, R2, 0x20, RZ ;  /* 0x0000002002067810 */ /* 0x000fc60007f1e0ff */
[----:B------:R0:W-:Y:S01]  /*1d3c0*/  STL [R1+0x3c], R7 ;  /* 0x00003c0701007387 */ /* 0x0001e20000100800 */
[----:B------:R-:W-:-:S04]  /*1d3d0*/  LOP3.LUT R4, R6, 0x380, RZ, 0xc0, !PT ;  /* 0x0000038006047812 */ /* 0x000fc800078ec0ff */
[----:B------:R-:W-:-:S04]  /*1d3e0*/  SHF.R.U64 R4, R4, 0x3, RZ ;  /* 0x0000000304047819 */ /* 0x000fc800000012ff */
[----:B------:R-:W-:Y:S01]  /*1d3f0*/  LOP3.LUT R6, R4, R6, RZ, 0x3c, !PT ;  /* 0x0000000604067212 */ /* 0x000fe200078e3cff */
[----:B0-----:R-:W-:Y:S01]  /*1d400*/  IMAD.X R7, RZ, RZ, R3, P0 ;  /* 0x000000ffff077224 */ /* 0x001fe200000e0603 */
[----:B------:R-:W-:-:S04]  /*1d410*/  LOP3.LUT R4, R2, 0x380, RZ, 0xc0, !PT ;  /* 0x0000038002047812 */ /* 0x000fc800078ec0ff */
[----:B------:R-:W-:Y:S02]  /*1d420*/  SHF.R.U64 R4, R4, 0x3, RZ ;  /* 0x0000000304047819 */ /* 0x000fe400000012ff */
[----:B------:R-:W-:Y:S02]  /*1d430*/  MOV R6, R6 ;  /* 0x0000000600067202 */ /* 0x000fe40000000f00 */
[----:B------:R-:W-:-:S03]  /*1d440*/  LOP3.LUT R2, R4, R2, RZ, 0x3c, !PT ;  /* 0x0000000204027212 */ /* 0x000fc600078e3cff */
[----:B------:R0:W-:Y:S01]  /*1d450*/  STL [R1+0x38], R6 ;  /* 0x0000380601007387 */ /* 0x0001e20000100800 */
[----:B------:R-:W-:Y:S02]  /*1d460*/  MOV R3, R2 ;  /* 0x0000000200037202 */ /* 0x000fe40000000f00 */
[----:B----4-:R-:W-:-:S03]  /*1d470*/  LOP3.LUT P0, R2, R26, 0x3, RZ, 0xc0, !PT ;  /* 0x000000031a027812 */ /* 0x010fc6000780c0ff */
[----:B------:R3:W-:Y:S01]  /*1d480*/  STL [R1+0x34], R3 ;  /* 0x0000340301007387 */ /* 0x0007e20000100800 */
[----:B------:R-:W-:Y:S01]  /*1d490*/  ISETP.EQ.OR P0, PT, R2, 0x3, !P0 ;  /* 0x000000030200780c */ /* 0x000fe20004702670 */
[----:B------:R-:W-:-:S03]  /*1d4a0*/  IMAD.SHL.U32 R2, R26, 0x4, RZ ;  /* 0x000000041a027824 */ /* 0x000fc600078e00ff */
[----:B------:R-:W-:Y:S02]  /*1d4b0*/  SEL R4, R5, R0, P0 ;  /* 0x0000000005047207 */ /* 0x000fe40000000000 */
[----:B------:R-:W-:Y:S02]  /*1d4c0*/  LOP3.LUT R2, R2, 0xc, RZ, 0xc0, !PT ;  /* 0x0000000c02027812 */ /* 0x000fe400078ec0ff */
[----:B------:R-:W-:Y:S02]  /*1d4d0*/  SEL R5, R0, R5, P0 ;  /* 0x0000000500057207 */ /* 0x000fe40000000000 */
[----:B------:R-:W-:Y:S02]  /*1d4e0*/  IADD3 R2, P1, R2, UR4, RZ ;  /* 0x0000000402027c10 */ /* 0x000fe4000ff3e0ff */
[----:B------:R-:W-:Y:S02]  /*1d4f0*/  SEL R13, R28, R29, P0 ;  /* 0x0000001d1c0d7207 */ /* 0x000fe40000000000 */
[----:B0-----:R-:W-:Y:S01]  /*1d500*/  SEL R6, R29, R28, P0 ;  /* 0x0000001c1d067207 */ /* 0x001fe20000000000 */
[----:B---3--:R-:W-:-:S05]  /*1d510*/  IMAD.X R3, RZ, RZ, UR5, P1 ;  /* 0x00000005ff037e24 */ /* 0x008fca00088e06ff */
[----:B------:R0:W5:Y:S01]  /*1d520*/  LDG.E.CONSTANT R0, desc[UR36][R2.64] ;  /* 0x0000002402007981 */ /* 0x000162000c1e9900 */
[----:B------:R-:W-:-:S03]  /*1d530*/  UMOV UR4, 0xffffffff ;  /* 0xffffffff00047882 */ /* 0x000fc60000000000 */
[----:B------:R-:W-:Y:S05]  /*1d540*/  BRA.DIV UR4, `(.L_x_1994) ;  /* 0x0000010a047c7947 */ /* 0x000fea000b800000 */
[----:B0----5:R-:W-:Y:S01]  /*1d550*/  LOP3.LUT R2, R0, 0x2, RZ, 0x3c, !PT ;  /* 0x0000000200027812 */ /* 0x021fe200078e3cff */
[----:B------:R-:W-:Y:S01]  /*1d560*/  SHFL.IDX PT, R4, R4, R0, 0x1c1f ;  /* 0x001c1f0004047589 */ /* 0x000fe200000e0000 */
[----:B------:R-:W-:Y:S02]  /*1d570*/  SEL R35, R52, R53, P0 ;  /* 0x0000003534237207 */ /* 0x000fe40000000000 */
[----:B------:R-:W-:Y:S01]  /*1d580*/  SEL R52, R53, R52, P0 ;  /* 0x0000003435347207 */ /* 0x000fe20000000000 */
[----:B------:R-:W0:Y:S01]  /*1d590*/  SHFL.IDX PT, R5, R5, R2, 0x1c1f ;  /* 0x001c1f0205057589 */ /* 0x000e2200000e0000 */
[----:B------:R-:W-:Y:S02]  /*1d5a0*/  SEL R53, R108, R109, P0 ;  /* 0x0000006d6c357207 */ /* 0x000fe40000000000 */
[----:B------:R-:W-:Y:S01]  /*1d5b0*/  SEL R108, R109, R108, P0 ;  /* 0x0000006c6d6c7207 */ /* 0x000fe20000000000 */
[----:B------:R-:W-:Y:S01]  /*1d5c0*/  SHFL.IDX PT, R3, R13, R0, 0x1c1f ;  /* 0x001c1f000d037589 */ /* 0x000fe200000e0000 */
        /* <DEDUP_REMOVED lines=15> */
[----:B0-----:R-:W-:Y:S02]  /*1d6c0*/  SEL R7, R4, R5, P0 ;  /* 0x0000000504077207 */ /* 0x001fe40000000000 */
[----:B------:R-:W-:Y:S01]  /*1d6d0*/  SEL R57, R112, R113, P0 ;  /* 0x0000007170397207 */ /* 0x000fe20000000000 */
[----:B------:R-:W-:Y:S01]  /*1d6e0*/  SHFL.IDX PT, R51, R51, R2, 0x1c1f ;  /* 0x001c1f0233337589 */ /* 0x000fe200000e0000 */
[----:B------:R-:W-:-:S02]  /*1d6f0*/  SEL R50, R54, R55, P0 ;  /* 0x0000003736327207 */ /* 0x000fc40000000000 */
[----:B------:R-:W-:Y:S01]  /*1d700*/  SEL R60, R61, R60, P0 ;  /* 0x0000003c3d3c7207 */ /* 0x000fe20000000000 */
[----:B------:R0:W-:Y:S01]  /*1d710*/  STL [R1+0x24], R7 ;  /* 0x0000240701007387 */ /* 0x0001e20000100800 */
[----:B------:R-:W-:Y:S02]  /*1d720*/  SEL R68, R69, R68, P0 ;  /* 0x0000004445447207 */ /* 0x000fe40000000000 */
[----:B------:R-:W-:Y:S01]  /*1d730*/  SEL R112, R113, R112, P0 ;  /* 0x0000007071707207 */ /* 0x000fe20000000000 */
[----:B------:R-:W-:Y:S01]  /*1d740*/  SHFL.IDX PT, R57, R57, R0, 0x1c1f ;  /* 0x001c1f0039397589 */ /* 0x000fe200000e0000 */
[----:B------:R-:W-:Y:S02]  /*1d750*/  SEL R55, R55, R54, P0 ;  /* 0x0000003637377207 */ /* 0x000fe40000000000 */
[----:B------:R-:W-:Y:S01]  /*1d760*/  SEL R61, R116, R117, P0 ;  /* 0x00000075743d7207 */ /* 0x000fe20000000000 */
[----:B------:R-:W-:Y:S01]  /*1d770*/  SHFL.IDX PT, R50, R50, R0, 0x1c1f ;  /* 0x001c1f0032327589 */ /* 0x000fe200000e0000 */
[----:B------:R-:W-:-:S02]  /*1d780*/  SEL R69, R124, R125, P0 ;  /* 0x0000007d7c457207 */ /* 0x000fc40000000000 */
[----:B0-----:R-:W-:Y:S01]  /*1d790*/  SEL R7, R36, R37, P0 ;  /* 0x0000002524077207 */ /* 0x001fe20000000000 */
        /* <DEDUP_REMOVED lines=84> */
[----:B------:R-:W0:Y:S01]  /*1dce0*/  SHFL.IDX PT, R80, R80, R2, 0x1c1f ;  /* 0x001c1f0250507589 */ /* 0x000e2200000e0000 */
[----:B------:R-:W-:Y:S02]  /*1dcf0*/  SEL R49, R104, R105, P0 ;  /* 0x0000006968317207 */ /* 0x000fe40000000000 */
[----:B------:R-:W-:Y:S01]  /*1dd00*/  SEL R65, R120, R121, P0 ;  /* 0x0000007978417207 */ /* 0x000fe20000000000 */
[----:B------:R-:W4:Y:S01]  /*1dd10*/  SHFL.IDX PT, R84, R84, R2, 0x1c1f ;  /* 0x001c1f0254547589 */ /* 0x000f2200000e0000 */
[----:B------:R-:W-:-:S02]  /*1dd20*/  SEL R73, R128, R129, P0 ;  /* 0x0000008180497207 */ /* 0x000fc40000000000 */
[----:B------:R-:W-:Y:S01]  /*1dd30*/  SEL R21, R146, R64, P0 ;  /* 0x0000004092157207 */ /* 0x000fe20000000000 */
[----:B------:R-:W1:Y:S01]  /*1dd40*/  SHFL.IDX PT, R88, R88, R2, 0x1c1f ;  /* 0x001c1f0258587589 */ /* 0x000e6200000e0000 */
[----:B------:R-:W-:Y:S02]  /*1dd50*/  SEL R94, R95, R94, P0 ;  /* 0x0000005e5f5e7207 */ /* 0x000fe40000000000 */
[----:B------:R-:W-:Y:S01]  /*1dd60*/  SEL R118, R119, R118, P0 ;  /* 0x0000007677767207 */ /* 0x000fe20000000000 */
[----:B------:R-:W2:Y:S01]  /*1dd70*/  SHFL.IDX PT, R100, R100, R2, 0x1c1f ;  /* 0x001c1f0264647589 */ /* 0x000ea200000e0000 */
        /* <DEDUP_REMOVED lines=53> */
[----:B------:R-:W2:Y:S01]  /*1e0d0*/  SHFL.IDX PT, R72, R72, R2, 0x1c1f ;  /* 0x001c1f0248487589 */ /* 0x000ea200000e0000 */
[----:B---3--:R-:W-:Y:S02]  /*1e0e0*/  SEL R4, R3, R6, P0 ;  /* 0x0000000603047207 */ /* 0x008fe40000000000 */
        /* <DEDUP_REMOVED lines=11> */
[----:B----4-:R-:W-:-:S02]  /*1e1a0*/  SEL R169, R39, R84, P0 ;  /* 0x0000005427a97207 */ /* 0x010fc40000000000 */
[----:B------:R-:W-:Y:S01]  /*1e1b0*/  SEL R168, R84, R39, P0 ;  /* 0x0000002754a87207 */ /* 0x000fe20000000000 */
[----:B------:R-:W-:Y:S01]  /*1e1c0*/  SHFL.IDX PT, R113, R125, R2, 0x1c1f ;  /* 0x001c1f027d717589 */ /* 0x000fe200000e0000 */
[----:B-1----:R-:W-:Y:S02]  /*1e1d0*/  SEL R167, R41, R88, P0 ;  /* 0x0000005829a77207 */ /* 0x002fe40000000000 */
[----:B------:R-:W-:Y:S01]  /*1e1e0*/  SEL R166, R88, R41, P0 ;  /* 0x0000002958a67207 */ /* 0x000fe20000000000 */
[----:B------:R-:W-:Y:S01]  /*1e1f0*/  SHFL.IDX PT, R99, R129, R0, 0x1c1f ;  /* 0x001c1f0081637589 */ /* 0x000fe200000e0000 */
[----:B--2---:R-:W-:Y:S02]  /*1e200*/  SEL R159, R45, R100, P0 ;  /* 0x000000642d9f7207 */ /* 0x004fe40000000000 */
        /* <DEDUP_REMOVED lines=45> */
[----:B---3--:R-:W-:Y:S01]  /*1e4e0*/  SEL R173, R37, R76, P0 ;  /* 0x0000004c25ad7207 */ /* 0x008fe20000000000 */
[----:B------:R-:W-:Y:S01]  /*1e4f0*/  SHFL.IDX PT, R97, R97, R0, 0x1c1f ;  /* 0x001c1f0061617589 */ /* 0x000fe200000e0000 */
[----:B------:R-:W-:-:S02]  /*1e500*/  SEL R172, R76, R37, P0 ;  /* 0x000000254cac7207 */ /* 0x000fc40000000000 */
[----:B------:R-:W-:Y:S01]  /*1e510*/  SEL R104, R104, R49, P0 ;  /* 0x0000003168687207 */ /* 0x000fe20000000000 */
[----:B------:R-:W-:Y:S01]  /*1e520*/  SHFL.IDX PT, R155, R155, R2, 0x1c1f ;  /* 0x001c1f029b9b7589 */ /* 0x000fe200000e0000 */
[----:B0-----:R-:W-:Y:S02]  /*1e530*/  SEL R96, R53, R108, P0 ;  /* 0x0000006c35607207 */ /* 0x001fe40000000000 */
[----:B------:R-:W-:Y:S01]  /*1e540*/  SEL R92, R108, R53, P0 ;  /* 0x000000356c5c7207 */ /* 0x000fe20000000000 */
[----:B------:R-:W-:Y:S01]  /*1e550*/  SHFL.IDX PT, R21, R21, R0, 0x1c1f ;  /* 0x001c1f0015157589 */ /* 0x000fe200000e0000 */
[----:B------:R-:W-:Y:S02]  /*1e560*/  SEL R112, R112, R57, P0 ;  /* 0x0000003970707207 */ /* 0x000fe40000000000 */
[----:B------:R-:W-:Y:S01]  /*1e570*/  SEL R116, R116, R61, P0 ;  /* 0x0000003d74747207 */ /* 0x000fe20000000000 */
[----:B------:R-:W0:Y:S01]  /*1e580*/  SHFL.IDX PT, R146, R146, R2, 0x1c1f ;  /* 0x001c1f0292927589 */ /* 0x000e2200000e0000 */
[----:B------:R-:W-:-:S02]  /*1e590*/  SEL R120, R120, R65, P0 ;  /* 0x0000004178787207 */ /* 0x000fc40000000000 */
[----:B------:R-:W-:Y:S01]  /*1e5a0*/  SEL R46, R51, R46, P0 ;  /* 0x0000002e332e7207 */ /* 0x000fe20000000000 */
[----:B------:R-:W-:Y:S01]  /*1e5b0*/  SHFL.IDX PT, R64, R64, R0, 0x1c1f ;  /* 0x001c1f0040407589 */ /* 0x000fe200000e0000 */
[----:B------:R-:W-:Y:S02]  /*1e5c0*/  SEL R50, R55, R50, P0 ;  /* 0x0000003237327207 */ /* 0x000fe40000000000 */
[----:B------:R-:W-:Y:S01]  /*1e5d0*/  SEL R58, R62, R58, P0 ;  /* 0x0000003a3e3a7207 */ /* 0x000fe20000000000 */
[----:B------:R-:W2:Y:S01]  /*1e5e0*/  SHFL.IDX PT, R152, R152, R2, 0x1c1f ;  /* 0x001c1f0298987589 */ /* 0x000ea200000e0000 */
[----:B------:R-:W-:Y:S02]  /*1e5f0*/  SEL R66, R78, R66, P0 ;  /* 0x000000424e427207 */ /* 0x000fe40000000000 */
[----:B-1----:R-:W-:Y:S01]  /*1e600*/  SEL R6, R81, R136, P0 ;  /* 0x0000008851067207 */ /* 0x002fe20000000000 */
[----:B------:R-:W-:Y:S01]  /*1e610*/  SHFL.IDX PT, R101, R101, R0, 0x1c1f ;  /* 0x001c1f0065657589 */ /* 0x000fe200000e0000 */
[----:B------:R-:W-:-:S02]  /*1e620*/  SEL R56, R106, R103, P0 ;  /* 0x000000676a387207 */ /* 0x000fc40000000000 */
[----:B------:R-:W-:Y:S01]  /*1e630*/  SEL R68, R122, R119, P0 ;  /* 0x000000777a447207 */ /* 0x000fe20000000000 */
[----:B------:R-:W1:Y:S01]  /*1e640*/  SHFL.IDX PT, R153, R153, R2, 0x1c1f ;  /* 0x001c1f0299997589 */ /* 0x000e6200000e0000 */
[----:B------:R-:W-:Y:S02]  /*1e650*/  SEL R81, R136, R81, P0 ;  /* 0x0000005188517207 */ /* 0x000fe40000000000 */
[----:B------:R-:W-:Y:S01]  /*1e660*/  SEL R103, R103, R106, P0 ;  /* 0x0000006a67677207 */ /* 0x000fe20000000000 */
[----:B------:R-:W-:Y:S01]  /*1e670*/  SHFL.IDX PT, R105, R105, R0, 0x1c1f ;  /* 0x001c1f0069697589 */ /* 0x000fe200000e0000 */
[----:B------:R-:W-:-:S03]  /*1e680*/  SEL R119, R119, R122, P0 ;  /* 0x0000007a77777207 */ /* 0x000fc60000000000 */
[----:B------:R-:W3:Y:S01]  /*1e690*/  SHFL.IDX PT, R154, R154, R2, 0x1c1f ;  /* 0x001c1f029a9a7589 */ /* 0x000ee200000e0000 */
[----:B0-----:R-:W-:Y:S02]  /*1e6a0*/  SEL R20, R21, R146, P0 ;  /* 0x0000009215147207 */ /* 0x001fe40000000000 */
[----:B------:R-:W-:Y:S01]  /*1e6b0*/  SEL R21, R146, R21, P0 ;  /* 0x0000001592157207 */ /* 0x000fe20000000000 */
[----:B------:R-:W-:Y:S04]  /*1e6c0*/  SHFL.IDX PT, R109, R109, R0, 0x1c1f ;  /* 0x001c1f006d6d7589 */ /* 0x000fe800000e0000 */
[----:B------:R-:W0:Y:S01]  /*1e6d0*/  SHFL.IDX PT, R47, R47, R2, 0x1c1f ;  /* 0x001c1f022f2f7589 */ /* 0x000e2200000e0000 */
[----:B--2---:R-:W-:Y:S02]  /*1e6e0*/  SEL R26, R64, R152, P0 ;  /* 0x00000098401a7207 */ /* 0x004fe40000000000 */
[----:B------:R-:W-:Y:S01]  /*1e6f0*/  SEL R64, R152, R64, P0 ;  /* 0x0000004098407207 */ /* 0x000fe20000000000 */
[----:B------:R-:W-:Y:S04]  /*1e700*/  SHFL.IDX PT, R54, R54, R0, 0x1c1f ;  /* 0x001c1f0036367589 */ /* 0x000fe800000e0000 */
[----:B------:R-:W2:Y:S01]  /*1e710*/  SHFL.IDX PT, R117, R117, R0, 0x1c1f ;  /* 0x001c1f0075757589 */ /* 0x000ea200000e0000 */
[----:B-1----:R-:W-:-:S02]  /*1e720*/  SEL R27, R101, R153, P0 ;  /* 0x00000099651b7207 */ /* 0x002fc40000000000 */
[----:B------:R-:W-:Y:S01]  /*1e730*/  SEL R101, R153, R101, P0 ;  /* 0x0000006599657207 */ /* 0x000fe20000000000 */
[----:B------:R-:W-:Y:S04]  /*1e740*/  SHFL.IDX PT, R121, R59, R0, 0x1c1f ;  /* 0x001c1f003b797589 */ /* 0x000fe800000e0000 */
[----:B------:R-:W1:Y:S01]  /*1e750*/  SHFL.IDX PT, R70, R70, R2, 0x1c1f ;  /* 0x001c1f0246467589 */ /* 0x000e6200000e0000 */
[----:B---3--:R-:W-:Y:S02]  /*1e760*/  SEL R36, R105, R154, P0 ;  /* 0x0000009a69247207 */ /* 0x008fe40000000000 */
[----:B------:R-:W-:Y:S01]  /*1e770*/  SEL R105, R154, R105, P0 ;  /* 0x000000699a697207 */ /* 0x000fe20000000000 */
[----:B------:R-:W-:Y:S04]  /*1e780*/  SHFL.IDX PT, R125, R63, R0, 0x1c1f ;  /* 0x001c1f003f7d7589 */ /* 0x000fe800000e0000 */
[----:B------:R-:W3:Y:S01]  /*1e790*/  SHFL.IDX PT, R74, R74, R2, 0x1c1f ;  /* 0x001c1f024a4a7589 */ /* 0x000ee200000e0000 */
[----:B0-----:R-:W-:-:S02]  /*1e7a0*/  SEL R37, R109, R47, P0 ;  /* 0x0000002f6d257207 */ /* 0x001fc40000000000 */
        /* <DEDUP_REMOVED lines=17> */
[----:B------:R-:W0:Y:S04]  /*1e8c0*/  SHFL.IDX PT, R98, R98, R2, 0x1c1f ;  /* 0x001c1f0262627589 */ /* 0x000e2800000e0000 */
[----:B------:R-:W-:Y:S01]  /*1e8d0*/  SHFL.IDX PT, R83, R83, R0, 0x1c1f ;  /* 0x001c1f0053537589 */ /* 0x000fe200000e0000 */
[----:B--2---:R-:W-:Y:S02]  /*1e8e0*/  SEL R49, R71, R86, P0 ;  /* 0x0000005647317207 */ /* 0x004fe40000000000 */
[----:B------:R-:W-:Y:S01]  /*1e8f0*/  SEL R71, R86, R71, P0 ;  /* 0x0000004756477207 */ /* 0x000fe20000000000 */
[----:B------:R-:W2:Y:S04]  /*1e900*/  SHFL.IDX PT, R102, R102, R2, 0x1c1f ;  /* 0x001c1f0266667589 */ /* 0x000ea800000e0000 */
[----:B------:R-:W-:Y:S01]  /*1e910*/  SHFL.IDX PT, R87, R87, R0, 0x1c1f ;  /* 0x001c1f0057577589 */ /* 0x000fe200000e0000 */
[----:B-1----:R-:W-:-:S02]  /*1e920*/  SEL R51, R75, R90, P0 ;  /* 0x0000005a4b337207 */ /* 0x002fc40000000000 */
[----:B------:R-:W-:Y:S01]  /*1e930*/  SEL R75, R90, R75, P0 ;  /* 0x0000004b5a4b7207 */ /* 0x000fe20000000000 */
[----:B------:R-:W1:Y:S04]  /*1e940*/  SHFL.IDX PT, R110, R110, R2, 0x1c1f ;  /* 0x001c1f026e6e7589 */ /* 0x000e6800000e0000 */
[----:B------:R-:W4:Y:S01]  /*1e950*/  SHFL.IDX PT, R111, R111, R0, 0x1c1f ;  /* 0x001c1f006f6f7589 */ /* 0x000f2200000e0000 */
[----:B---3--:R-:W-:Y:S02]  /*1e960*/  SEL R52, R79, R94, P0 ;  /* 0x0000005e4f347207 */ /* 0x008fe40000000000 */
[----:B------:R-:W-:Y:S01]  /*1e970*/  SEL R79, R94, R79, P0 ;  /* 0x0000004f5e4f7207 */ /* 0x000fe20000000000 */
[----:B------:R-:W-:Y:S01]  /*1e980*/  SHFL.IDX PT, R91, R91, R0, 0x1c1f ;  /* 0x001c1f005b5b7589 */ /* 0x000fe200000e0000 */
[----:B0-----:R-:W-:-:S02]  /*1e990*/  SEL R53, R99, R98, P0 ;  /* 0x0000006263357207 */ /* 0x001fc40000000000 */
[----:B------:R-:W-:Y:S01]  /*1e9a0*/  SEL R98, R98, R99, P0 ;  /* 0x0000006362627207 */ /* 0x000fe20000000000 */
[----:B------:R-:W0:Y:S04]  /*1e9b0*/  SHFL.IDX PT, R118, R118, R2, 0x1c1f ;  /* 0x001c1f0276767589 */ /* 0x000e2800000e0000 */
[----:B------:R-:W3:Y:S01]  /*1e9c0*/  SHFL.IDX PT, R115, R115, R0, 0x1c1f ;  /* 0x001c1f0073737589 */ /* 0x000ee200000e0000 */
[----:B--2---:R-:W-:Y:S02]  /*1e9d0*/  SEL R55, R83, R102, P0 ;  /* 0x0000006653377207 */ /* 0x004fe40000000000 */
[----:B------:R-:W-:Y:S01]  /*1e9e0*/  SEL R83, R102, R83, P0 ;  /* 0x0000005366537207 */ /* 0x000fe20000000000 */
[----:B------:R-:W-:Y:S04]  /*1e9f0*/  SHFL.IDX PT, R95, R95, R0, 0x1c1f ;  /* 0x001c1f005f5f7589 */ /* 0x000fe800000e0000 */
[----:B------:R-:W2:Y:S01]  /*1ea00*/  SHFL.IDX PT, R126, R126, R2, 0x1c1f ;  /* 0x001c1f027e7e7589 */ /* 0x000ea200000e0000 */
[----:B-1----:R-:W-:-:S02]  /*1ea10*/  SEL R57, R87, R110, P0 ;  /* 0x0000006e57397207 */ /* 0x002fc40000000000 */
[----:B------:R-:W-:Y:S01]  /*1ea20*/  SEL R87, R110, R87, P0 ;  /* 0x000000576e577207 */ /* 0x000fe20000000000 */
[----:B------:R-:W-:Y:S01]  /*1ea30*/  SHFL.IDX PT, R123, R123, R0, 0x1c1f ;  /* 0x001c1f007b7b7589 */ /* 0x000fe200000e0000 */
[----:B----4-:R-:W-:Y:S02]  /*1ea40*/  SEL R60, R111, R107, P0 ;  /* 0x0000006b6f3c7207 */ /* 0x010fe40000000000 */
[----:B------:R-:W-:Y:S01]  /*1ea50*/  SEL R107, R107, R111, P0 ;  /* 0x0000006f6b6b7207 */ /* 0x000fe20000000000 */
[----:B------:R-:W1:Y:S04]  /*1ea60*/  SHFL.IDX PT, R134, R134, R2, 0x1c1f ;  /* 0x001c1f0286867589 */ /* 0x000e6800000e0000 */
[----:B------:R-:W4:Y:S01]  /*1ea70*/  SHFL.IDX PT, R127, R138, R2, 0x1c1f ;  /* 0x001c1f028a7f7589 */ /* 0x000f2200000e0000 */
[----:B0-----:R-:W-:-:S02]  /*1ea80*/  SEL R61, R91, R118, P0 ;  /* 0x000000765b3d7207 */ /* 0x001fc40000000000 */
[----:B------:R-:W-:Y:S01]  /*1ea90*/  SEL R91, R118, R91, P0 ;  /* 0x0000005b765b7207 */ /* 0x000fe20000000000 */
[----:B------:R-:W-:Y:S01]  /*1eaa0*/  SHFL.IDX PT, R131, R131, R0, 0x1c1f ;  /* 0x001c1f0083837589 */ /* 0x000fe200000e0000 */
[----:B---3--:R-:W-:Y:S02]  /*1eab0*/  SEL R62, R115, R114, P0 ;  /* 0x00000072733e7207 */ /* 0x008fe40000000000 */
[----:B------:R-:W-:Y:S01]  /*1eac0*/  SEL R114, R114, R115, P0 ;  /* 0x0000007372727207 */ /* 0x000fe20000000000 */
[----:B------:R-:W0:Y:S04]  /*1ead0*/  SHFL.IDX PT, R129, R142, R2, 0x1c1f ;  /* 0x001c1f028e817589 */ /* 0x000e2800000e0000 */
[----:B------:R3:W-:Y:S01]  /*1eae0*/  STL [R1+0x28], R5 ;  /* 0x0000280501007387 */ /* 0x0007e20000100800 */
[----:B--2---:R-:W-:-:S02]  /*1eaf0*/  SEL R65, R95, R126, P0 ;  /* 0x0000007e5f417207 */ /* 0x004fc40000000000 */
[----:B------:R-:W-:Y:S01]  /*1eb00*/  SEL R95, R126, R95, P0 ;  /* 0x0000005f7e5f7207 */ /* 0x000fe20000000000 */
[----:B------:R2:W-:Y:S04]  /*1eb10*/  STL [R1+0x18], R4 ;  /* 0x0000180401007387 */ /* 0x0005e80000100800 */
[----:B------:R0:W-:Y:S01]  /*1eb20*/  STL [R1+0x20], R3 ;  /* 0x0000200301007387 */ /* 0x0001e20000100800 */
[----:B-1----:R-:W-:Y:S02]  /*1eb30*/  SEL R72, R123, R134, P0 ;  /* 0x000000867b487207 */ /* 0x002fe40000000000 */
[----:B---3--:R-:W-:Y:S01]  /*1eb40*/  SEL R5, R9, R8, P0 ;  /* 0x0000000809057207 */ /* 0x008fe20000000000 */
[----:B------:R-:W1:Y:S01]  /*1eb50*/  SHFL.IDX PT, R59, R12, R0, 0x1c1f ;  /* 0x001c1f000c3b7589 */ /* 0x000e6200000e0000 */
[----:B----4-:R-:W-:-:S02]  /*1eb60*/  SEL R76, R130, R127, P0 ;  /* 0x0000007f824c7207 */ /* 0x010fc40000000000 */
[----:B--2---:R-:W-:Y:S01]  /*1eb70*/  SEL R4, R7, R10, P0 ;  /* 0x0000000a07047207 */ /* 0x004fe20000000000 */
[----:B------:R-:W2:Y:S01]  /*1eb80*/  SHFL.IDX PT, R63, R133, R0, 0x1c1f ;  /* 0x001c1f00853f7589 */ /* 0x000ea200000e0000 */
[----:B------:R-:W-:Y:S02]  /*1eb90*/  SEL R123, R134, R123, P0 ;  /* 0x0000007b867b7207 */ /* 0x000fe40000000000 */
[----:B0-----:R-:W-:Y:S01]  /*1eba0*/  SEL R3, R8, R9, P0 ;  /* 0x0000000908037207 */ /* 0x001fe20000000000 */
[----:B------:R-:W0:Y:S01]  /*1ebb0*/  SHFL.IDX PT, R11, R11, R2, 0x1c1f ;  /* 0x001c1f020b0b7589 */ /* 0x000e2200000e0000 */
[----:B------:R-:W-:Y:S02]  /*1ebc0*/  SEL R8, R89, R144, P0 ;  /* 0x0000009059087207 */ /* 0x000fe40000000000 */
[----:B------:R-:W-:Y:S01]  /*1ebd0*/  SEL R9, R93, R148, P0 ;  /* 0x000000945d097207 */ /* 0x000fe20000000000 */
[----:B------:R3:W-:Y:S01]  /*1ebe0*/  STL [R1+0x10], R3 ;  /* 0x0000100301007387 */ /* 0x0007e20000100800 */
[----:B------:R-:W-:-:S02]  /*1ebf0*/  SEL R78, R131, R129, P0 ;  /* 0x00000081834e7207 */ /* 0x000fc40000000000 */
[----:B------:R-:W-:Y:S01]  /*1ec00*/  SEL R89, R144, R89, P0 ;  /* 0x0000005990597207 */ /* 0x000fe20000000000 */
[----:B------:R4:W-:Y:S01]  /*1ec10*/  STL [R1+0x14], R5 ;  /* 0x0000140501007387 */ /* 0x0009e20000100800 */
[----:B------:R-:W-:Y:S02]  /*1ec20*/  SEL R93, R148, R93, P0 ;  /* 0x0000005d945d7207 */ /* 0x000fe40000000000 */
[----:B------:R-:W-:Y:S01]  /*1ec30*/  SEL R127, R127, R130, P0 ;  /* 0x000000827f7f7207 */ /* 0x000fe20000000000 */
[----:B------:R1:W-:Y:S01]  /*1ec40*/  STL [R1+0x8], R4 ;  /* 0x0000080401007387 */ /* 0x0003e20000100800 */
[----:B------:R-:W-:Y:S02]  /*1ec50*/  SEL R129, R129, R131, P0 ;  /* 0x0000008381817207 */ /* 0x000fe40000000000 */
[----:B---3--:R-:W-:Y:S01]  /*1ec60*/  SEL R3, R10, R7, P0 ;  /* 0x000000070a037207 */ /* 0x008fe20000000000 */
[----:B------:R3:W0:Y:S01]  /*1ec70*/  SHFL.IDX PT, R0, R150, R2, 0x1c1f ;  /* 0x001c1f0296007589 */ /* 0x00062200000e0000 */
[----:B------:R-:W-:-:S02]  /*1ec80*/  SEL R7, R85, R140, P0 ;  /* 0x0000008c55077207 */ /* 0x000fc40000000000 */
[----:B----4-:R-:W-:Y:S01]  /*1ec90*/  SEL R5, R77, R132, P0 ;  /* 0x000000844d057207 */ /* 0x010fe20000000000 */
[----:B------:R4:W-:Y:S01]  /*1eca0*/  STL [R1+0xc], R3 ;  /* 0x00000c0301007387 */ /* 0x0009e20000100800 */
[----:B------:R-:W-:Y:S02]  /*1ecb0*/  SEL R10, R97, R155, P0 ;  /* 0x0000009b610a7207 */ /* 0x000fe40000000000 */
[----:B-1----:R-:W-:Y:S02]  /*1ecc0*/  SEL R4, R73, R128, P0 ;  /* 0x0000008049047207 */ /* 0x002fe40000000000 */
[----:B------:R-:W-:Y:S01]  /*1ecd0*/  SEL R73, R128, R73, P0 ;  /* 0x0000004980497207 */ /* 0x000fe20000000000 */
[----:B---3--:R-:W-:Y:S01]  /*1ece0*/  IMAD.MOV.U32 R2, RZ, RZ, RZ ;  /* 0x000000ffff027224 */ /* 0x008fe200078e00ff */
[----:B------:R-:W-:Y:S02]  /*1ecf0*/  SEL R77, R132, R77, P0 ;  /* 0x0000004d844d7207 */ /* 0x000fe40000000000 */
[----:B------:R-:W-:-:S02]  /*1ed00*/  SEL R85, R140, R85, P0 ;  /* 0x000000558c557207 */ /* 0x000fc40000000000 */
[----:B----4-:R-:W-:Y:S02]  /*1ed10*/  SEL R3, R40, R29, P0 ;  /* 0x0000001d28037207 */ /* 0x010fe40000000000 */
[----:B------:R-:W-:Y:S02]  /*1ed20*/  SEL R40, R54, R32, P0 ;  /* 0x0000002036287207 */ /* 0x000fe40000000000 */
[----:B------:R-:W-:Y:S01]  /*1ed30*/  SEL R97, R155, R97, P0 ;  /* 0x000000619b617207 */ /* 0x000fe20000000000 */
[----:B------:R1:W-:Y:S01]  /*1ed40*/  STL [R1+0x4], R3 ;  /* 0x0000040301007387 */ /* 0x0003e20000100800 */
[----:B------:R-:W-:Y:S02]  /*1ed50*/  SEL R54, R32, R54, P0 ;  /* 0x0000003620367207 */ /* 0x000fe40000000000 */
[----:B-1----:R-:W-:Y:S02]  /*1ed60*/  SEL R3, R69, R124, P0 ;  /* 0x0000007c45037207 */ /* 0x002fe40000000000 */
[----:B0-2---:R-:W-:-:S07]  /*1ed70*/  SEL R69, R124, R69, P0 ;  /* 0x000000457c457207 */ /* 0x005fce0000000000 */
.L_x_2389:
[----:B------:R-:W2:Y:S04]  /*1ed80*/  LDL.LU R28, [R1+0x34] ;  /* 0x00003400011c7983 */ /* 0x000ea80000300800 */
[----:B------:R-:W3:Y:S04]  /*1ed90*/  LDL.LU R32, [R1+0x38] ;  /* 0x0000380001207983 */ /* 0x000ee80000300800 */
[----:B------:R-:W4:Y:S04]  /*1eda0*/  LDL.LU R86, [R1+0x3c] ;  /* 0x00003c0001567983 */ /* 0x000f280000300800 */
[----:B------:R-:W4:Y:S04]  /*1edb0*/  LDL.LU R82, [R1+0x40] ;  /* 0x0000400001527983 */ /* 0x000f280000300800 */
[----:B------:R-:W4:Y:S04]  /*1edc0*/  LDL.LU R108, [R1+0x44] ;  /* 0x00004400016c7983 */ /* 0x000f280000300800 */
[----:B------:R-:W4:Y:S04]  /*1edd0*/  LDL.LU R99, [R1+0x48] ;  /* 0x0000480001637983 */ /* 0x000f280000300800 */
[----:B------:R-:W2:Y:S04]  /*1ede0*/  LDL R122, [R1+0x18] ;  /* 0x00001800017a7983 */ /* 0x000ea80000100800 */
[----:B------:R-:W2:Y:S04]  /*1edf0*/  LDL R121, [R1+0x24] ;  /* 0x0000240001797983 */ /* 0x000ea80000100800 */
[----:B------:R-:W3:Y:S04]  /*1ee00*/  LDL R118, [R1+0x20] ;  /* 0x0000200001767983 */ /* 0x000ee80000100800 */
[----:B------:R-:W3:Y:S04]  /*1ee10*/  LDL R117, [R1+0x28] ;  /* 0x0000280001757983 */ /* 0x000ee80000100800 */
[----:B------:R-:W4:Y:S04]  /*1ee20*/  LDL R115, [R1+0x8] ;  /* 0x0000080001737983 */ /* 0x000f280000100800 */
[----:B------:R-:W4:Y:S04]  /*1ee30*/  LDL R111, [R1+0x10] ;  /* 0x00001000016f7983 */ /* 0x000f280000100800 */
[----:B------:R-:W4:Y:S04]  /*1ee40*/  LDL R110, [R1+0xc] ;  /* 0x00000c00016e7983 */ /* 0x000f280000100800 */
[----:B------:R-:W4:Y:S04]  /*1ee50*/  LDL R106, [R1+0x14] ;  /* 0x00001400016a7983 */ /* 0x000f280000100800 */
[----:B------:R-:W4:Y:S01]  /*1ee60*/  LDL R102, [R1+0x4] ;  /* 0x0000040001667983 */ /* 0x000f220000100800 */
[----:B------:R-:W-:Y:S05]  /*1ee70*/  WARPSYNC.ALL ;  /* 0x0000000000007948 */ /* 0x000fea0003800000 */
[----:B------:R-:W-:Y:S01]  /*1ee80*/  F2FP.BF16.F32.PACK_AB R13, R20, R10 ;  /* 0x0000000a140d723e */ /* 0x000fe200000010ff */
[----:B------:R-:W4:Y:S01]  /*1ee90*/  LDL.LU R94, [R1+0x4c] ;  /* 0x00004c00015e7983 */ /* 0x000f220000300800 */
[----:B------:R-:W-:Y:S01]  /*1eea0*/  F2FP.BF16.F32.PACK_AB R15, R21, R97 ;  /* 0x00000061150f723e */ /* 0x000fe200000010ff */
[----:B------:R-:W-:Y:S01]  /*1eeb0*/  ULDC.64 UR4, c[0x0][0xc00] ;  /* 0x0003000000047ab9 */ /* 0x000fe20000000a00 */
[----:B------:R-:W-:Y:S01]  /*1eec0*/  F2FP.BF16.F32.PACK_AB R29, R27, R26 ;  /* 0x0000001a1b1d723e */ /* 0x000fe200000010ff */
[----:B------:R-:W4:Y:S01]  /*1eed0*/  LDL.LU R90, [R1+0x50] ;  /* 0x00005000015a7983 */ /* 0x000f220000300800 */
[----:B------:R-:W-:Y:S01]  /*1eee0*/  F2FP.BF16.F32.PACK_AB R31, R101, R64 ;  /* 0x00000040651f723e */ /* 0x000fe200000010ff */
[----:B------:R-:W-:Y:S01]  /*1eef0*/  ULDC.64 UR6, c[0x0][0xc08] ;  /* 0x0003020000067ab9 */ /* 0x000fe20000000a00 */
[----:B------:R-:W-:-:S02]  /*1ef00*/  F2FP.BF16.F32.PACK_AB R33, R37, R36 ;  /* 0x000000242521723e */ /* 0x000fc400000010ff */
[----:B------:R-:W-:Y:S01]  /*1ef10*/  F2FP.BF16.F32.PACK_AB R35, R47, R105 ;  /* 0x000000692f23723e */ /* 0x000fe200000010ff */
[----:B------:R-:W-:Y:S01]  /*1ef20*/  BAR.SYNC.DEFER_BLOCKING 0x1, 0x100 ;  /* 0x0044000000007b1d */ /* 0x000fe20000010000 */
[----:B--2---:R-:W-:Y:S02]  /*1ef30*/  F2FP.BF16.F32.PACK_AB R12, R122, R121 ;  /* 0x000000797a0c723e */ /* 0x004fe400000010ff */
[----:B---3--:R-:W-:-:S05]  /*1ef40*/  F2FP.BF16.F32.PACK_AB R14, R118, R117 ;  /* 0x00000075760e723e */ /* 0x008fca00000010ff */
[----:B------:R0:W-:Y:S01]  /*1ef50*/  STSM.16.M88.4 [R28], R12 ;  /* 0x0000000c1c007844 */ /* 0x0001e20000000200 */
[----:B----4-:R-:W-:Y:S02]  /*1ef60*/  F2FP.BF16.F32.PACK_AB R30, R110, R106 ;  /* 0x0000006a6e1e723e */ /* 0x010fe400000010ff */
[----:B0-----:R-:W-:Y:S02]  /*1ef70*/  F2FP.BF16.F32.PACK_AB R28, R115, R111 ;  /* 0x0000006f731c723e */ /* 0x001fe400000010ff */
[----:B------:R-:W-:-:S03]  /*1ef80*/  F2FP.BF16.F32.PACK_AB R34, R228, R102 ;  /* 0x00000066e422723e */ /* 0x000fc600000010ff */
[----:B------:R0:W-:Y:S01]  /*1ef90*/  STSM.16.M88.4 [R32], R28 ;  /* 0x0000001c20007844 */ /* 0x0001e20000000200 */
[----:B------:R-:W-:Y:S02]  /*1efa0*/  F2FP.BF16.F32.PACK_AB R12, R189, R204 ;  /* 0x000000ccbd0c723e */ /* 0x000fe400000010ff */
[----:B------:R-:W-:Y:S02]  /*1efb0*/  F2FP.BF16.F32.PACK_AB R13, R39, R38 ;  /* 0x00000026270d723e */ /* 0x000fe400000010ff */
[----:B------:R-:W-:Y:S02]  /*1efc0*/  F2FP.BF16.F32.PACK_AB R14, R192, R226 ;  /* 0x000000e2c00e723e */ /* 0x000fe400000010ff */
[----:B------:R-:W-:Y:S02]  /*1efd0*/  F2FP.BF16.F32.PACK_AB R15, R50, R46 ;  /* 0x0000002e320f723e */ /* 0x000fe400000010ff */
[----:B0-----:R-:W-:-:S05]  /*1efe0*/  F2FP.BF16.F32.PACK_AB R32, R227, R229 ;  /* 0x000000e5e320723e */ /* 0x001fca00000010ff */
[----:B------:R0:W-:Y:S04]  /*1eff0*/  STSM.16.M88.4 [R86], R32 ;  /* 0x0000002056007844 */ /* 0x0001e80000000200 */
[----:B------:R1:W-:Y:S04]  /*1f000*/  STSM.16.M88.4 [R82], R12 ;  /* 0x0000000c52007844 */ /* 0x0003e80000000200 */
[----:B0-----:R-:W2:Y:S04]  /*1f010*/  LDL.LU R86, [R1+0x54] ;  /* 0x0000540001567983 */ /* 0x001ea80000300800 */
[----:B-1----:R-:W3:Y:S01]  /*1f020*/  LDL.LU R82, [R1+0x58] ;  /* 0x0000580001527983 */ /* 0x002ee20000300800 */
[----:B------:R-:W-:-:S02]  /*1f030*/  F2FP.BF16.F32.PACK_AB R28, R180, R182 ;  /* 0x000000b6b41c723e */ /* 0x000fc400000010ff */
[----:B------:R-:W-:Y:S02]  /*1f040*/  F2FP.BF16.F32.PACK_AB R29, R41, R40 ;  /* 0x00000028291d723e */ /* 0x000fe400000010ff */
[----:B------:R-:W-:Y:S02]  /*1f050*/  F2FP.BF16.F32.PACK_AB R30, R181, R183 ;  /* 0x000000b7b51e723e */ /* 0x000fe400000010ff */
[----:B------:R-:W-:Y:S02]  /*1f060*/  F2FP.BF16.F32.PACK_AB R31, R58, R54 ;  /* 0x000000363a1f723e */ /* 0x000fe400000010ff */
[----:B------:R-:W-:Y:S02]  /*1f070*/  F2FP.BF16.F32.PACK_AB R32, R177, R179 ;  /* 0x000000b3b120723e */ /* 0x000fe400000010ff */
[----:B------:R-:W-:Y:S01]  /*1f080*/  F2FP.BF16.F32.PACK_AB R33, R43, R42 ;  /* 0x0000002a2b21723e */ /* 0x000fe200000010ff */
[----:B------:R0:W-:Y:S01]  /*1f090*/  STSM.16.M88.4 [R108], R28 ;  /* 0x0000001c6c007844 */ /* 0x0001e20000000200 */
[----:B------:R-:W-:-:S02]  /*1f0a0*/  F2FP.BF16.F32.PACK_AB R34, R176, R178 ;  /* 0x000000b2b022723e */ /* 0x000fc400000010ff */
[----:B------:R-:W-:Y:S02]  /*1f0b0*/  F2FP.BF16.F32.PACK_AB R35, R70, R113 ;  /* 0x000000714623723e */ /* 0x000fe400000010ff */
[----:B------:R-:W-:Y:S02]  /*1f0c0*/  F2FP.BF16.F32.PACK_AB R12, R173, R175 ;  /* 0x000000afad0c723e */ /* 0x000fe400000010ff */
[----:B------:R-:W-:Y:S02]  /*1f0d0*/  F2FP.BF16.F32.PACK_AB R13, R45, R44 ;  /* 0x0000002c2d0d723e */ /* 0x000fe400000010ff */
[----:B------:R-:W-:Y:S02]  /*1f0e0*/  F2FP.BF16.F32.PACK_AB R14, R172, R174 ;  /* 0x000000aeac0e723e */ /* 0x000fe400000010ff */
[----:B------:R-:W-:Y:S01]  /*1f0f0*/  F2FP.BF16.F32.PACK_AB R15, R66, R74 ;  /* 0x0000004a420f723e */ /* 0x000fe200000010ff */
[----:B------:R1:W-:Y:S04]  /*1f100*/  STSM.16.M88.4 [R99], R32 ;  /* 0x0000002063007844 */ /* 0x0003e80000000200 */
[----:B0-----:R-:W4:Y:S01]  /*1f110*/  LDL.LU R108, [R1+0x5c] ;  /* 0x00005c00016c7983 */ /* 0x001f220000300800 */
[----:B------:R-:W-:-:S02]  /*1f120*/  F2FP.BF16.F32.PACK_AB R28, R169, R171 ;  /* 0x000000aba91c723e */ /* 0x000fc400000010ff */
[----:B------:R-:W-:Y:S02]  /*1f130*/  F2FP.BF16.F32.PACK_AB R29, R49, R48 ;  /* 0x00000030311d723e */ /* 0x000fe400000010ff */
[----:B------:R-:W-:Y:S02]  /*1f140*/  F2FP.BF16.F32.PACK_AB R30, R168, R170 ;  /* 0x000000aaa81e723e */ /* 0x000fe400000010ff */
[----:B------:R-:W-:Y:S01]  /*1f150*/  F2FP.BF16.F32.PACK_AB R31, R71, R67 ;  /* 0x00000043471f723e */ /* 0x000fe200000010ff */
[----:B------:R0:W-:Y:S04]  /*1f160*/  STSM.16.M88.4 [R94], R12 ;  /* 0x0000000c5e007844 */ /* 0x0001e80000000200 */
[----:B-1----:R-:W4:Y:S04]  /*1f170*/  LDL.LU R99, [R1+0x60] ;  /* 0x0000600001637983 */ /* 0x002f280000300800 */
[----:B------:R1:W-:Y:S01]  /*1f180*/  STSM.16.M88.4 [R90], R28 ;  /* 0x0000001c5a007844 */ /* 0x0003e20000000200 */
[----:B------:R-:W-:-:S02]  /*1f190*/  F2FP.BF16.F32.PACK_AB R32, R165, R167 ;  /* 0x000000a7a520723e */ /* 0x000fc400000010ff */
[----:B------:R-:W-:Y:S01]  /*1f1a0*/  F2FP.BF16.F32.PACK_AB R33, R52, R51 ;  /* 0x000000333421723e */ /* 0x000fe200000010ff */
[----:B0-----:R-:W4:Y:S01]  /*1f1b0*/  LDL.LU R94, [R1+0x64] ;  /* 0x00006400015e7983 */ /* 0x001f220000300800 */
[----:B------:R-:W-:Y:S02]  /*1f1c0*/  F2FP.BF16.F32.PACK_AB R34, R164, R166 ;  /* 0x000000a6a422723e */ /* 0x000fe400000010ff */
[----:B------:R-:W-:Y:S01]  /*1f1d0*/  F2FP.BF16.F32.PACK_AB R35, R79, R75 ;  /* 0x0000004b4f23723e */ /* 0x000fe200000010ff */
[----:B-1----:R-:W4:Y:S01]  /*1f1e0*/  LDL.LU R90, [R1+0x68] ;  /* 0x00006800015a7983 */ /* 0x002f220000300800 */
[----:B------:R-:W-:Y:S02]  /*1f1f0*/  F2FP.BF16.F32.PACK_AB R12, R159, R161 ;  /* 0x000000a19f0c723e */ /* 0x000fe400000010ff */
[----:B------:R-:W-:Y:S02]  /*1f200*/  F2FP.BF16.F32.PACK_AB R13, R55, R53 ;  /* 0x00000035370d723e */ /* 0x000fe400000010ff */
[----:B------:R-:W-:-:S02]  /*1f210*/  F2FP.BF16.F32.PACK_AB R14, R147, R160 ;  /* 0x000000a0930e723e */ /* 0x000fc400000010ff */
[----:B------:R-:W-:Y:S01]  /*1f220*/  F2FP.BF16.F32.PACK_AB R15, R83, R98 ;  /* 0x00000062530f723e */ /* 0x000fe200000010ff */
[----:B--2---:R0:W-:Y:S04]  /*1f230*/  STSM.16.M88.4 [R86], R32 ;  /* 0x0000002056007844 */ /* 0x0041e80000000200 */
[----:B---3--:R1:W-:Y:S04]  /*1f240*/  STSM.16.M88.4 [R82], R12 ;  /* 0x0000000c52007844 */ /* 0x0083e80000000200 */
        /* <DEDUP_REMOVED lines=8> */
[----:B----4-:R0:W-:Y:S01]  /*1f2d0*/  STSM.16.M88.4 [R108], R28 ;  /* 0x0000001c6c007844 */ /* 0x0101e20000000200 */
[----:B------:R-:W-:-:S02]  /*1f2e0*/  F2FP.BF16.F32.PACK_AB R34, R116, R112 ;  /* 0x000000707422723e */ /* 0x000fc400000010ff */
[----:B------:R-:W-:Y:S02]  /*1f2f0*/  F2FP.BF16.F32.PACK_AB R35, R91, R107 ;  /* 0x0000006b5b23723e */ /* 0x000fe400000010ff */
        /* <DEDUP_REMOVED lines=10> */
[----:B-1----:R-:W-:Y:S01]  /*1f3a0*/  F2FP.BF16.F32.PACK_AB R32, R7, R6 ;  /* 0x000000060720723e */ /* 0x002fe200000010ff */
[----:B------:R-:W1:Y:S02]  /*1f3b0*/  LDC R99, c[0x0][0xbe8] ;  /* 0x0002fa00ff637b82 */ /* 0x000e640000000800 */
[----:B------:R4:W-:Y:S01]  /*1f3c0*/  STSM.16.M88.4 [R90], R28 ;  /* 0x0000001c5a007844 */ /* 0x0009e20000000200 */
[----:B------:R-:W-:-:S02]  /*1f3d0*/  F2FP.BF16.F32.PACK_AB R33, R78, R76 ;  /* 0x0000004c4e21723e */ /* 0x000fc400000010ff */
[----:B------:R-:W-:Y:S02]  /*1f3e0*/  F2FP.BF16.F32.PACK_AB R34, R85, R81 ;  /* 0x000000515522723e */ /* 0x000fe400000010ff */
[----:B------:R-:W-:Y:S02]  /*1f3f0*/  F2FP.BF16.F32.PACK_AB R35, R129, R127 ;  /* 0x0000007f8123723e */ /* 0x000fe400000010ff */
[----:B0-----:R-:W-:Y:S02]  /*1f400*/  F2FP.BF16.F32.PACK_AB R12, R9, R8 ;  /* 0x00000008090c723e */ /* 0x001fe400000010ff */
[----:B------:R-:W-:Y:S02]  /*1f410*/  F2FP.BF16.F32.PACK_AB R14, R93, R89 ;  /* 0x000000595d0e723e */ /* 0x000fe400000010ff */
[----:B----4-:R-:W-:Y:S02]  /*1f420*/  SEL R28, R59, R11, P0 ;  /* 0x0000000b3b1c7207 */ /* 0x010fe40000000000 */
[----:B------:R-:W-:-:S02]  /*1f430*/  SEL R30, R11, R59, P0 ;  /* 0x0000003b0b1e7207 */ /* 0x000fc40000000000 */
[----:B------:R-:W-:Y:S02]  /*1f440*/  SEL R29, R63, R0, P0 ;  /* 0x000000003f1d7207 */ /* 0x000fe40000000000 */
[----:B------:R-:W-:Y:S02]  /*1f450*/  SEL R31, R0, R63, P0 ;  /* 0x0000003f001f7207 */ /* 0x000fe40000000000 */
[----:B------:R-:W-:Y:S02]  /*1f460*/  F2FP.BF16.F32.PACK_AB R13, R29, R28 ;  /* 0x0000001c1d0d723e */ /* 0x000fe400000010ff */
[----:B------:R-:W-:Y:S02]  /*1f470*/  F2FP.BF16.F32.PACK_AB R15, R31, R30 ;  /* 0x0000001e1f0f723e */ /* 0x000fe400000010ff */
[----:B------:R-:W-:-:S04]  /*1f480*/  ISETP.NE.U32.AND P3, PT, RZ, UR4, PT ;  /* 0x00000004ff007c0c */ /* 0x000fc8000bf65070 */
[----:B------:R-:W-:Y:S01]  /*1f490*/  ISETP.NE.AND.EX P3, PT, RZ, UR5, PT, P3 ;  /* 0x00000005ff007c0c */ /* 0x000fe2000bf65330 */
[----:B--2---:R-:W-:Y:S04]  /*1f4a0*/  STSM.16.M88.4 [R86], R32 ;  /* 0x0000002056007844 */ /* 0x004fe80000000200 */
[----:B---3--:R0:W-:Y:S02]  /*1f4b0*/  STSM.16.M88.4 [R82], R12 ;  /* 0x0000000c52007844 */ /* 0x0081e40000000200 */
[----:B0-----:R-:W0:Y:S02]  /*1f4c0*/  LDC.64 R12, c[0x0][0xc00] ;  /* 0x00030000ff0c7b82 */ /* 0x001e240000000a00 */
[----:B0-----:R-:W-:-:S06]  /*1f4d0*/  IMAD.WIDE R12, R216, 0x4, R12 ;  /* 0x00000004d80c7825 */ /* 0x001fcc00078e020c */
[----:B------:R-:W-:Y:S06]  /*1f4e0*/  BAR.SYNC.DEFER_BLOCKING 0x1, 0x100 ;  /* 0x0044000000007b1d */ /* 0x000fec0000010000 */
[----:B------:R-:W5:Y:S01]  /*1f4f0*/  @P3 LDG.E R2, desc[UR36][R12.64] ;  /* 0x000000240c023981 */ /* 0x000f62000c1e1900 */
[----:B------:R-:W-:-:S04]  /*1f500*/  ISETP.NE.U32.AND P0, PT, RZ, UR6, PT ;  /* 0x00000006ff007c0c */ /* 0x000fc8000bf05070 */
[----:B------:R-:W-:-:S13]  /*1f510*/  ISETP.NE.AND.EX P0, PT, RZ, UR7, PT, P0 ;  /* 0x00000007ff007c0c */ /* 0x000fda000bf05300 */
[----:B------:R-:W0:Y:S01]  /*1f520*/  @P0 LDC.64 R14, c[0x0][0xc08] ;  /* 0x00030200ff0e0b82 */ /* 0x000e220000000a00 */
[----:B------:R-:W-:Y:S01]  /*1f530*/  ULDC UR6, c[0x0][0xa88] ;  /* 0x0002a20000067ab9 */ /* 0x000fe20000000800 */
[----:B------:R-:W-:Y:S01]  /*1f540*/  IMAD.MOV.U32 R11, RZ, RZ, 0x9b8 ;  /* 0x000009b8ff0b7424 */ /* 0x000fe200078e00ff */
[----:B------:R-:W-:Y:S02]  /*1f550*/  ISETP.GT.AND P1, PT, R215, 0x1, PT ;  /* 0x00000001d700780c */ /* 0x000fe40003f24270 */
[----:B------:R-:W-:Y:S02]  /*1f560*/  MOV R63, UR6 ;  /* 0x00000006003f7c02 */ /* 0x000fe40008000f00 */
[----:B------:R-:W-:-:S04]  /*1f570*/  SEL R11, R11, 0x978, P1 ;  /* 0x000009780b0b7807 */ /* 0x000fc80000800000 */
[----:B------:R2:W3:Y:S01]  /*1f580*/  LDC.64 R34, c[0x0][R11+0x218] ;  /* 0x000086000b227b82 */ /* 0x0004e20000000a00 */
[----:B0-----:R-:W-:-:S07]  /*1f590*/  @P0 IMAD.WIDE R14, R216, 0x4, R14 ;  /* 0x00000004d80e0825 */ /* 0x001fce00078e020e */
[----:B------:R2:W0:Y:S01]  /*1f5a0*/  LDC.64 R32, c[0x0][R11+0x228] ;  /* 0x00008a000b207b82 */ /* 0x0004220000000a00 */
[----:B------:R4:W5:Y:S07]  /*1f5b0*/  @P0 LDG.E R63, desc[UR36][R14.64] ;  /* 0x000000240e3f0981 */ /* 0x00096e000c1e1900 */
[----:B----4-:R2:W4:Y:S01]  /*1f5c0*/  LDC.64 R14, c[0x0][R11+0x220] ;  /* 0x000088000b0e7b82 */ /* 0x0105220000000a00 */
[----:B-1----:R-:W-:-:S13]  /*1f5d0*/  ISETP.NE.AND P2, PT, R99, 0x1, PT ;  /* 0x000000016300780c */ /* 0x002fda0003f45270 */
[----:B------:R-:W1:Y:S08]  /*1f5e0*/  @P2 LDC R82, c[0x0][0xbec] ;  /* 0x0002fb00ff522b82 */ /* 0x000e700000000800 */
[----:B------:R-:W0:Y:S01]  /*1f5f0*/  @P2 LDC R0, c[0x0][0xbf0] ;  /* 0x0002fc00ff002b82 */ /* 0x000e220000000800 */
[----:B--23--:R-:W-:Y:S05]  /*1f600*/  @P0 BRA `(.L_x_1995) ;  /* 0x0000000000100947 */ /* 0x00cfea0003800000 */
[----:B------:R-:W-:Y:S05]  /*1f610*/  @!P3 BRA `(.L_x_1995) ;  /* 0x00000000000cb947 */ /* 0x000fea0003800000 */
[----:B-----5:R-:W2:Y:S04]  /*1f620*/  LDG.E R63, desc[UR36][R12.64] ;  /* 0x000000240c3f7981 */ /* 0x020ea8000c1e1900 */
[----:B------:R-:W2:Y:S02]  /*1f630*/  LDG.E R12, desc[UR36][R12.64+0x4] ;  /* 0x000004240c0c7981 */ /* 0x000ea4000c1e1900 */
[----:B--2---:R-:W-:-:S07]  /*1f640*/  IMAD.IADD R63, R12, 0x1, -R63 ;  /* 0x000000010c3f7824 */ /* 0x004fce00078e0a3f */
.L_x_1995:
[----:B------:R-:W2:Y:S04]  /*1f650*/  LDL R125, [R1+0x88] ;  /* 0x00008800017d7983 */ /* 0x000ea80000100800 */
[----:B------:R-:W3:Y:S01]  /*1f660*/  LDL R124, [R1+0x74] ;  /* 0x00007400017c7983 */ /* 0x000ee20000100800 */
[----:B------:R-:W-:Y:S01]  /*1f670*/  IMAD.IADD R59, R208, 0x1, R201 ;  /* 0x00000001d03b7824 */ /* 0x000fe200078e02c9 */
[----:B------:R-:W-:Y:S01]  /*1f680*/  ISETP.NE.U32.AND P0, PT, RZ, UR4, PT ;  /* 0x00000004ff007c0c */ /* 0x000fe2000bf05070 */
[----:B------:R-:W4:Y:S01]  /*1f690*/  LDC.64 R108, c[0x0][0xba8] ;  /* 0x0002ea00ff6c7b82 */ /* 0x000f220000000a00 */
[----:B------:R-:W-:Y:S01]  /*1f6a0*/  SHF.R.S32.HI R86, RZ, 0x1f, R216 ;  /* 0x0000001fff567819 */ /* 0x000fe200000114d8 */
[----:B-1----:R-:W-:Y:S01]  /*1f6b0*/  @P2 IMAD.HI.U32 R12, R59, R82, RZ ;  /* 0x000000523b0c2227 */ /* 0x002fe200078e00ff */
[----:B------:R-:W-:-:S02]  /*1f6c0*/  ISETP.NE.AND.EX P0, PT, RZ, UR5, PT, P0 ;  /* 0x00000005ff007c0c */ /* 0x000fc4000bf05300 */
[----:B------:R-:W-:Y:S01]  /*1f6d0*/  SEL R94, R220, RZ, P1 ;  /* 0x000000ffdc5e7207 */ /* 0x000fe20000800000 */
[----:B------:R-:W-:Y:S01]  /*1f6e0*/  IMAD.MOV.U32 R82, RZ, RZ, R59 ;  /* 0x000000ffff527224 */ /* 0x000fe200078e003b */
[----:B0-----:R-:W-:Y:S02]  /*1f6f0*/  @P2 SHF.R.U32.HI R82, RZ, R0, R12 ;  /* 0x00000000ff522219 */ /* 0x001fe4000001160c */
[----:B------:R0:W1:Y:S01]  /*1f700*/  LDC.64 R12, c[0x0][R11+0x210] ;  /* 0x000084000b0c7b82 */ /* 0x0000620000000a00 */
[----:B------:R-:W-:Y:S01]  /*1f710*/  SEL R0, R216, RZ, !P0 ;  /* 0x000000ffd8007207 */ /* 0x000fe20004000000 */
[-C--:B------:R-:W-:Y:S02]  /*1f720*/  IMAD R90, R33, R94.reuse, RZ ;  /* 0x0000005e215a7224 */ /* 0x080fe400078e02ff */
[----:B------:R-:W-:Y:S01]  /*1f730*/  IMAD.WIDE.U32 R32, R32, R94, RZ ;  /* 0x0000005e20207225 */ /* 0x000fe200078e00ff */
[----:B0-----:R-:W-:-:S03]  /*1f740*/  SEL R11, R86, RZ, !P0 ;  /* 0x000000ff560b7207 */ /* 0x001fc60004000000 */
[----:B----4-:R-:W-:Y:S02]  /*1f750*/  IMAD R15, R15, R0, RZ ;  /* 0x000000000f0f7224 */ /* 0x010fe400078e02ff */
[----:B------:R-:W-:Y:S02]  /*1f760*/  IMAD R86, R35, R188, RZ ;  /* 0x000000bc23567224 */ /* 0x000fe400078e02ff */
[C---:B------:R-:W-:Y:S02]  /*1f770*/  IMAD R11, R14.reuse, R11, R15 ;  /* 0x0000000b0e0b7224 */ /* 0x040fe400078e020f */
[----:B------:R-:W-:Y:S01]  /*1f780*/  IMAD.WIDE.U32 R14, R14, R0, RZ ;  /* 0x000000000e0e7225 */ /* 0x000fe200078e00ff */
[----:B------:R-:W0:Y:S03]  /*1f790*/  @!P1 LDC R108, c[0x0][0xb50] ;  /* 0x0002d400ff6c9b82 */ /* 0x000e260000000800 */
[----:B------:R-:W-:-:S04]  /*1f7a0*/  IMAD.WIDE.U32 R34, R34, R188, RZ ;  /* 0x000000bc22227225 */ /* 0x000fc800078e00ff */
[----:B------:R-:W-:Y:S01]  /*1f7b0*/  IMAD.IADD R15, R15, 0x1, R11 ;  /* 0x000000010f0f7824 */ /* 0x000fe200078e020b */
[----:B-----5:R-:W-:Y:S01]  /*1f7c0*/  IADD3 R14, P0, P3, R14, R34, R2 ;  /* 0x000000220e0e7210 */ /* 0x020fe20007b1e002 */
[----:B------:R-:W-:Y:S01]  /*1f7d0*/  IMAD.IADD R86, R35, 0x1, R86 ;  /* 0x0000000123567824 */ /* 0x000fe200078e0256 */
[----:B------:R-:W-:Y:S01]  /*1f7e0*/  SHF.R.S32.HI R11, RZ, 0x1f, R2 ;  /* 0x0000001fff0b7819 */ /* 0x000fe20000011402 */
[----:B------:R-:W-:Y:S01]  /*1f7f0*/  IMAD.IADD R90, R33, 0x1, R90 ;  /* 0x00000001215a7824 */ /* 0x000fe200078e025a */
[----:B------:R-:W-:Y:S01]  /*1f800*/  IADD3 R32, P4, P5, R82, R14, R32 ;  /* 0x0000000e52207210 */ /* 0x000fe20007d9e020 */
[----:B------:R-:W4:Y:S01]  /*1f810*/  @!P1 LDC R109, c[0x0][0xb54] ;  /* 0x0002d500ff6d9b82 */ /* 0x000f220000000800 */
[----:B------:R-:W-:Y:S02]  /*1f820*/  IADD3.X R15, R15, R86, R11, P0, P3 ;  /* 0x000000560f0f7210 */ /* 0x000fe400007e640b */
[----:B------:R-:W-:-:S04]  /*1f830*/  SHF.R.S32.HI R14, RZ, 0x1f, R82 ;  /* 0x0000001fff0e7819 */ /* 0x000fc80000011452 */
[----:B------:R-:W-:Y:S01]  /*1f840*/  IADD3.X R33, R14, R15, R90, P4, P5 ;  /* 0x0000000f0e217210 */ /* 0x000fe200027ea45a */
[----:B------:R-:W-:-:S04]  /*1f850*/  IMAD.MOV R14, RZ, RZ, -R82 ;  /* 0x000000ffff0e7224 */ /* 0x000fc800078e0a52 */
[----:B------:R-:W-:-:S05]  /*1f860*/  IMAD R14, R99, R14, R59 ;  /* 0x0000000e630e7224 */ /* 0x000fca00078e023b */
[----:B------:R-:W-:Y:S01]  /*1f870*/  SHF.R.S32.HI R15, RZ, 0x1f, R14 ;  /* 0x0000001fff0f7819 */ /* 0x000fe2000001140e */
[-C--:B-1----:R-:W-:Y:S02]  /*1f880*/  IMAD R13, R13, R14.reuse, RZ ;  /* 0x0000000e0d0d7224 */ /* 0x082fe400078e02ff */
[----:B------:R-:W-:-:S04]  /*1f890*/  IMAD.WIDE.U32 R32, R12, R14, R32 ;  /* 0x0000000e0c207225 */ /* 0x000fc800078e0020 */
[----:B------:R-:W-:Y:S01]  /*1f8a0*/  IMAD R13, R12, R15, R13 ;  /* 0x0000000f0c0d7224 */ /* 0x000fe200078e020d */
[----:B0-----:R-:W-:-:S03]  /*1f8b0*/  LEA R108, P0, R32, R108, 0x2 ;  /* 0x0000006c206c7211 */ /* 0x001fc600078010ff */
[----:B------:R-:W-:Y:S02]  /*1f8c0*/  IMAD.IADD R13, R33, 0x1, R13 ;  /* 0x00000001210d7824 */ /* 0x000fe400078e020d */
[----:B------:R-:W-:Y:S03]  /*1f8d0*/  SHFL.IDX PT, R12, R108, RZ, 0x1c1f ;  /* 0x001c1fff6c0c7589 */ /* 0x000fe600000e0000 */
[----:B----4-:R-:W-:Y:S01]  /*1f8e0*/  LEA.HI.X R109, R32, R109, R13, 0x2, P0 ;  /* 0x0000006d206d7211 */ /* 0x010fe200000f140d */
[----:B------:R-:W-:Y:S01]  /*1f8f0*/  SHFL.IDX PT, R14, R108, 0x1, 0x1c1f ;  /* 0x003c1f006c0e7f89 */ /* 0x000fe200000e0000 */
[----:B------:R-:W-:-:S03]  /*1f900*/  IMAD R32, R63, R99, RZ ;  /* 0x000000633f207224 */ /* 0x000fc600078e02ff */
[----:B------:R-:W0:Y:S04]  /*1f910*/  SHFL.IDX PT, R13, R109, RZ, 0x1c1f ;  /* 0x001c1fff6d0d7589 */ /* 0x000e2800000e0000 */
[----:B------:R-:W1:Y:S01]  /*1f920*/  SHFL.IDX PT, R15, R109, 0x1, 0x1c1f ;  /* 0x003c1f006d0f7f89 */ /* 0x000e6200000e0000 */
[----:B--2---:R-:W-:Y:S01]  /*1f930*/  IMAD.IADD R34, R125, 0x1, R201 ;  /* 0x000000017d227824 */ /* 0x004fe200078e02c9 */
[----:B---3--:R-:W-:-:S03]  /*1f940*/  LOP3.LUT P0, RZ, R124, 0x3, RZ, 0xc0, !PT ;  /* 0x000000037cff7812 */ /* 0x008fc6000780c0ff */
[C---:B------:R-:W-:Y:S01]  /*1f950*/  VIADD R33, R34.reuse, 0x8 ;  /* 0x0000000822217836 */ /* 0x040fe20000000000 */
[----:B------:R-:W-:-:S04]  /*1f960*/  ISETP.GE.OR P3, PT, R34, R32, P0 ;  /* 0x000000202200720c */ /* 0x000fc80000766670 */
[----:B------:R-:W-:-:S09]  /*1f970*/  ISETP.GE.OR P0, PT, R33, R32, P0 ;  /* 0x000000202100720c */ /* 0x000fd20000706670 */
[----:B0-----:R0:W-:Y:S04]  /*1f980*/  @!P3 ST.E desc[UR36][R12.64], R163 ;  /* 0x000000a30c00b985 */ /* 0x0011e8000c101924 */
[----:B-1----:R0:W-:Y:S01]  /*1f990*/  @!P0 ST.E desc[UR36][R14.64], R162 ;  /* 0x000000a20e008985 */ /* 0x0021e2000c101924 */
[----:B------:R-:W-:Y:S05]  /*1f9a0*/  @P1 BRA `(.L_x_1996) ;  /* 0x0000000c00f81947 */ /* 0x000fea0003800000 */
[----:B------:R-:W1:Y:S01]  /*1f9b0*/  S2R R124, SR_TID.X ;  /* 0x00000000007c7919 */ /* 0x000e620000002100 */
[----:B------:R-:W2:Y:S01]  /*1f9c0*/  @P2 LDC R9, c[0x0][0xbec] ;  /* 0x0002fb00ff092b82 */ /* 0x000ea20000000800 */
[----:B------:R-:W-:-:S07]  /*1f9d0*/  ULDC.64 UR4, c[0x0][0xaa0] ;  /* 0x0002a80000047ab9 */ /* 0x000fce0000000a00 */
[----:B0-----:R-:W0:Y:S01]  /*1f9e0*/  @P2 LDC R13, c[0x0][0xbf0] ;  /* 0x0002fc00ff0d2b82 */ /* 0x001e220000000800 */
[----:B-1----:R-:W-:-:S05]  /*1f9f0*/  VIADD R8, R124, 0xffffff80 ;  /* 0xffffff807c087836 */ /* 0x002fca0000000000 */
[----:B------:R-:W-:-:S04]  /*1fa00*/  SHF.R.S32.HI R3, RZ, 0x1f, R8 ;  /* 0x0000001fff037819 */ /* 0x000fc80000011408 */
[----:B------:R-:W-:-:S04]  /*1fa10*/  LEA.HI R3, R3, R8, RZ, 0x3 ;  /* 0x0000000803037211 */ /* 0x000fc800078f18ff */
[----:B------:R-:W-:-:S05]  /*1fa20*/  LOP3.LUT R3, R3, 0xfffffff8, RZ, 0xc0, !PT ;  /* 0xfffffff803037812 */ /* 0x000fca00078ec0ff */
[----:B------:R-:W-:-:S05]  /*1fa30*/  IMAD.IADD R8, R8, 0x1, -R3 ;  /* 0x0000000108087824 */ /* 0x000fca00078e0a03 */
[----:B------:R-:W-:-:S05]  /*1fa40*/  LEA R5, R187, R8, 0x3 ;  /* 0x00000008bb057211 */ /* 0x000fca00078e18ff */
[----:B------:R-:W-:-:S04]  /*1fa50*/  IMAD.SHL.U32 R5, R5, 0x8, RZ ;  /* 0x0000000805057824 */ /* 0x000fc800078e00ff */
[----:B------:R-:W-:-:S03]  /*1fa60*/  IMAD.WIDE R4, R5, 0x2, R24 ;  /* 0x0000000205047825 */ /* 0x000fc600078e0218 */
[C---:B------:R-:W-:Y:S02]  /*1fa70*/  IADD3 R45, P5, R4.reuse, 0x5000, RZ ;  /* 0x00005000042d7810 */ /* 0x040fe40007fbe0ff */
[C---:B------:R-:W-:Y:S02]  /*1fa80*/  IADD3 R25, P0, R4.reuse, 0x1000, RZ ;  /* 0x0000100004197810 */ /* 0x040fe40007f1e0ff */
[----:B------:R-:W-:Y:S02]  /*1fa90*/  LOP3.LUT R44, R45, 0x380, RZ, 0xc0, !PT ;  /* 0x000003802d2c7812 */ /* 0x000fe400078ec0ff */
[----:B------:R-:W-:Y:S02]  /*1faa0*/  IADD3 R29, P1, R4, 0x2000, RZ ;  /* 0x00002000041d7810 */ /* 0x000fe40007f3e0ff */
[----:B------:R-:W-:Y:S02]  /*1fab0*/  SHF.R.U64 R44, R44, 0x3, RZ ;  /* 0x000000032c2c7819 */ /* 0x000fe400000012ff */
[----:B------:R-:W-:-:S02]  /*1fac0*/  IADD3 R37, P3, R4, 0x3000, RZ ;  /* 0x0000300004257810 */ /* 0x000fc40007f7e0ff */
[----:B------:R-:W-:Y:S02]  /*1fad0*/  IADD3 R41, P4, R4, 0x4000, RZ ;  /* 0x0000400004297810 */ /* 0x000fe40007f9e0ff */
[----:B------:R-:W-:Y:S01]  /*1fae0*/  LOP3.LUT R44, R44, R45, RZ, 0x3c, !PT ;  /* 0x0000002d2c2c7212 */ /* 0x000fe200078e3cff */
[----:B------:R-:W-:Y:S01]  /*1faf0*/  IMAD.X R45, RZ, RZ, R5, P5 ;  /* 0x000000ffff2d7224 */ /* 0x000fe200028e0605 */
[----:B------:R-:W-:Y:S02]  /*1fb00*/  IADD3 R65, P5, R4, 0xa000, RZ ;  /* 0x0000a00004417810 */ /* 0x000fe40007fbe0ff */
[----:B------:R-:W-:Y:S02]  /*1fb10*/  LOP3.LUT R24, R25, 0x380, RZ, 0xc0, !PT ;  /* 0x0000038019187812 */ /* 0x000fe400078ec0ff */
[----:B------:R-:W-:Y:S01]  /*1fb20*/  LOP3.LUT R28, R29, 0x380, RZ, 0xc0, !PT ;  /* 0x000003801d1c7812 */ /* 0x000fe200078ec0ff */
[----:B------:R-:W-:Y:S01]  /*1fb30*/  IMAD R11, R11, UR4, RZ ;  /* 0x000000040b0b7c24 */ /* 0x000fe2000f8e02ff */
[----:B------:R-:W-:Y:S01]  /*1fb40*/  LOP3.LUT R36, R37, 0x380, RZ, 0xc0, !PT ;  /* 0x0000038025247812 */ /* 0x000fe200078ec0ff */
[----:B------:R-:W-:Y:S01]  /*1fb50*/  IMAD R12, R8, 0x20, R187 ;  /* 0x00000020080c7824 */ /* 0x000fe200078e02bb */
[----:B------:R-:W-:Y:S01]  /*1fb60*/  LOP3.LUT R40, R41, 0x380, RZ, 0xc0, !PT ;  /* 0x0000038029287812 */ /* 0x000fe200078ec0ff */
[----:B------:R-:W5:Y:S01]  /*1fb70*/  LD.E.128 R44, desc[UR36][R44.64] ;  /* 0x000000242c2c7980 */ /* 0x000f62000c101d00 */
[----:B------:R-:W-:-:S02]  /*1fb80*/  LOP3.LUT R64, R65, 0x380, RZ, 0xc0, !PT ;  /* 0x0000038041407812 */ /* 0x000fc400078ec0ff */
[----:B------:R-:W-:Y:S02]  /*1fb90*/  SHF.R.U64 R24, R24, 0x3, RZ ;  /* 0x0000000318187819 */ /* 0x000fe400000012ff */
[----:B------:R-:W-:Y:S02]  /*1fba0*/  SHF.R.U64 R28, R28, 0x3, RZ ;  /* 0x000000031c1c7819 */ /* 0x000fe400000012ff */
        /* <DEDUP_REMOVED lines=11> */
[----:B------:R-:W-:Y:S01]  /*1fc60*/  IADD3 R49, P0, R4, 0x6000, RZ ;  /* 0x0000600004317810 */ /* 0x000fe20007f1e0ff */
[----:B------:R-:W-:Y:S01]  /*1fc70*/  IMAD R11, R2, UR5, R11 ;  /* 0x00000005020b7c24 */ /* 0x000fe2000f8e020b */
[----:B------:R-:W-:-:S02]  /*1fc80*/  IADD3 R53, P1, R4, 0x7000, RZ ;  /* 0x0000700004357810 */ /* 0x000fc40007f3e0ff */
[C---:B------:R-:W-:Y:S01]  /*1fc90*/  LOP3.LUT R7, R4.reuse, 0x380, RZ, 0xc0, !PT ;  /* 0x0000038004077812 */ /* 0x040fe200078ec0ff */
[----:B------:R-:W-:Y:S01]  /*1fca0*/  IMAD.IADD R12, R201, 0x1, R12 ;  /* 0x00000001c90c7824 */ /* 0x000fe200078e020c */
[C---:B------:R-:W-:Y:S01]  /*1fcb0*/  IADD3 R57, P3, R4.reuse, 0x8000, RZ ;  /* 0x0000800004397810 */ /* 0x040fe20007f7e0ff */
[----:B------:R-:W5:Y:S01]  /*1fcc0*/  LD.E.128 R24, desc[UR36][R24.64] ;  /* 0x0000002418187980 */ /* 0x000f62000c101d00 */
[----:B------:R-:W-:Y:S02]  /*1fcd0*/  IADD3 R61, P4, R4, 0x9000, RZ ;  /* 0x00009000043d7810 */ /* 0x000fe40007f9e0ff */
[----:B------:R-:W-:Y:S01]  /*1fce0*/  LOP3.LUT R64, R64, R65, RZ, 0x3c, !PT ;  /* 0x0000004140407212 */ /* 0x000fe200078e3cff */
[----:B------:R-:W-:Y:S01]  /*1fcf0*/  IMAD.X R65, RZ, RZ, R5, P5 ;  /* 0x000000ffff417224 */ /* 0x000fe200028e0605 */
[----:B------:R-:W-:Y:S01]  /*1fd00*/  IADD3 R6, P5, R4, 0xf000, RZ ;  /* 0x0000f00004067810 */ /* 0x000fe20007fbe0ff */
[----:B------:R-:W5:Y:S01]  /*1fd10*/  LD.E.128 R28, desc[UR36][R28.64] ;  /* 0x000000241c1c7980 */ /* 0x000f62000c101d00 */
[----:B------:R-:W-:-:S02]  /*1fd20*/  LOP3.LUT R48, R49, 0x380, RZ, 0xc0, !PT ;  /* 0x0000038031307812 */ /* 0x000fc400078ec0ff */
[----:B------:R-:W-:Y:S01]  /*1fd30*/  LOP3.LUT R52, R53, 0x380, RZ, 0xc0, !PT ;  /* 0x0000038035347812 */ /* 0x000fe200078ec0ff */
[----:B------:R-:W5:Y:S01]  /*1fd40*/  LD.E.128 R36, desc[UR36][R36.64] ;  /* 0x0000002424247980 */ /* 0x000f62000c101d00 */
[----:B------:R-:W-:Y:S02]  /*1fd50*/  LOP3.LUT R56, R57, 0x380, RZ, 0xc0, !PT ;  /* 0x0000038039387812 */ /* 0x000fe400078ec0ff */
[----:B------:R-:W-:Y:S01]  /*1fd60*/  SHF.R.U64 R7, R7, 0x3, RZ ;  /* 0x0000000307077819 */ /* 0x000fe200000012ff */
[----:B--2---:R-:W-:Y:S01]  /*1fd70*/  @P2 IMAD.HI.U32 R8, R12, R9, RZ ;  /* 0x000000090c082227 */ /* 0x004fe200078e00ff */
[----:B------:R-:W-:Y:S01]  /*1fd80*/  LOP3.LUT R60, R61, 0x380, RZ, 0xc0, !PT ;  /* 0x000003803d3c7812 */ /* 0x000fe200078ec0ff */
[----:B------:R-:W5:Y:S01]  /*1fd90*/  LD.E.128 R40, desc[UR36][R40.64] ;  /* 0x0000002428287980 */ /* 0x000f62000c101d00 */
[----:B------:R-:W-:Y:S01]  /*1fda0*/  LOP3.LUT R3, R6, 0x380, RZ, 0xc0, !PT ;  /* 0x0000038006037812 */ /* 0x000fe200078ec0ff */
[----:B------:R-:W-:Y:S01]  /*1fdb0*/  IMAD.X R85, RZ, RZ, R5, P5 ;  /* 0x000000ffff557224 */ /* 0x000fe200028e0605 */
[----:B------:R-:W-:Y:S01]  /*1fdc0*/  SHF.R.U64 R48, R48, 0x3, RZ ;  /* 0x0000000330307819 */ /* 0x000fe200000012ff */
[----:B------:R-:W5:Y:S01]  /*1fdd0*/  LD.E.128 R64, desc[UR36][R64.64] ;  /* 0x0000002440407980 */ /* 0x000f62000c101d00 */
        /* <DEDUP_REMOVED lines=12> */
[C---:B------:R-:W-:Y:S01]  /*1fea0*/  IADD3 R69, P0, R4.reuse, 0xb000, RZ ;  /* 0x0000b00004457810 */ /* 0x040fe20007f1e0ff */
[----:B------:R-:W-:Y:S01]  /*1feb0*/  IMAD.MOV.U32 R9, RZ, RZ, R12 ;  /* 0x000000ffff097224 */ /* 0x000fe200078e000c */
[C---:B------:R-:W-:Y:S01]  /*1fec0*/  IADD3 R73, P1, R4.reuse, 0xc000, RZ ;  /* 0x0000c00004497810 */ /* 0x040fe20007f3e0ff */
[----:B------:R-:W5:Y:S01]  /*1fed0*/  LD.E.128 R48, desc[UR36][R48.64] ;  /* 0x0000002430307980 */ /* 0x000f62000c101d00 */
[----:B------:R-:W-:-:S02]  /*1fee0*/  IADD3 R77, P3, R4, 0xd000, RZ ;  /* 0x0000d000044d7810 */ /* 0x000fc40007f7e0ff */
[----:B------:R-:W-:Y:S01]  /*1fef0*/  IADD3 R81, P4, R4, 0xe000, RZ ;  /* 0x0000e00004517810 */ /* 0x000fe20007f9e0ff */
[----:B------:R-:W5:Y:S01]  /*1ff00*/  LD.E.128 R52, desc[UR36][R52.64] ;  /* 0x0000002434347980 */ /* 0x000f62000c101d00 */
[----:B------:R-:W-:Y:S01]  /*1ff10*/  LOP3.LUT R84, R3, R6, RZ, 0x3c, !PT ;  /* 0x0000000603547212 */ /* 0x000fe200078e3cff */
[----:B------:R-:W-:Y:S01]  /*1ff20*/  IMAD.WIDE.U32 R2, R2, UR4, RZ ;  /* 0x0000000402027c25 */ /* 0x000fe2000f8e00ff */
[----:B------:R-:W-:Y:S01]  /*1ff30*/  LOP3.LUT R68, R69, 0x380, RZ, 0xc0, !PT ;  /* 0x0000038045447812 */ /* 0x000fe200078ec0ff */
[----:B------:R-:W-:Y:S01]  /*1ff40*/  ULDC.64 UR4, c[0x0][0xae8] ;  /* 0x0002ba0000047ab9 */ /* 0x000fe20000000a00 */
[----:B------:R-:W-:Y:S01]  /*1ff50*/  LOP3.LUT R72, R73, 0x380, RZ, 0xc0, !PT ;  /* 0x0000038049487812 */ /* 0x000fe200078ec0ff */
[----:B------:R-:W-:Y:S01]  /*1ff60*/  IMAD.IADD R3, R3, 0x1, R11 ;  /* 0x0000000103037824 */ /* 0x000fe200078e020b */
[----:B------:R-:W-:Y:S01]  /*1ff70*/  LOP3.LUT R76, R77, 0x380, RZ, 0xc0, !PT ;  /* 0x000003804d4c7812 */ /* 0x000fe200078ec0ff */
[----:B------:R-:W5:Y:S01]  /*1ff80*/  LD.E.128 R56, desc[UR36][R56.64] ;  /* 0x0000002438387980 */ /* 0x000f62000c101d00 */
[----:B------:R-:W-:Y:S01]  /*1ff90*/  LOP3.LUT R80, R81, 0x380, RZ, 0xc0, !PT ;  /* 0x0000038051507812 */ /* 0x000fe200078ec0ff */
[----:B------:R-:W-:Y:S01]  /*1ffa0*/  IMAD.WIDE.U32 R2, R188, UR4, R2 ;  /* 0x00000004bc027c25 */ /* 0x000fe2000f8e0002 */
[----:B------:R-:W-:Y:S01]  /*1ffb0*/  SHF.R.U64 R68, R68, 0x3, RZ ;  /* 0x0000000344447819 */ /* 0x000fe200000012ff */
[----:B------:R-:W5:Y:S01]  /*1ffc0*/  LD.E.128 R60, desc[UR36][R60.64] ;  /* 0x000000243c3c7980 */ /* 0x000f62000c101d00 */
[----:B------:R-:W-:-:S02]  /*1ffd0*/  SHF.R.U64 R72, R72, 0x3, RZ ;  /* 0x0000000348487819 */ /* 0x000fc400000012ff */
[----:B------:R-:W-:Y:S01]  /*1ffe0*/  SHF.R.U64 R76, R76, 0x3, RZ ;  /* 0x000000034c4c7819 */ /* 0x000fe200000012ff */
[----:B------:R-:W5:Y:S01]  /*1fff0*/  LD.E.128 R84, desc[UR36][R84.64] ;  /* 0x0000002454547980 */ /* 0x000f62000c101d00 */
[----:B------:R-:W-:Y:S02]  /*20000*/  SHF.R.U64 R80, R80, 0x3, RZ ;  /* 0x0000000350507819 */ /* 0x000fe400000012ff */
[----:B------:R-:W-:Y:S01]  /*20010*/  SHF.R.S32.HI R11, RZ, 0x1f, R0 ;  /* 0x0000001fff0b7819 */ /* 0x000fe20000011400 */
[----:B------:R-:W-:Y:S01]  /*20020*/  IMAD R3, R188, UR5, R3 ;  /* 0x00000005bc037c24 */ /* 0x000fe2000f8e0203 */
[----:B------:R-:W-:Y:S01]  /*20030*/  LOP3.LUT R68, R68, R69, RZ, 0x3c, !PT ;  /* 0x0000004544447212 */ /* 0x000fe200078e3cff */
[--C-:B------:R-:W-:Y:S01]  /*20040*/  IMAD.X R69, RZ, RZ, R5.reuse, P0 ;  /* 0x000000ffff457224 */ /* 0x100fe200000e0605 */
[----:B------:R-:W-:Y:S01]  /*20050*/  LOP3.LUT R72, R72, R73, RZ, 0x3c, !PT ;  /* 0x0000004948487212 */ /* 0x000fe200078e3cff */
[--C-:B------:R-:W-:Y:S01]  /*20060*/  IMAD.X R73, RZ, RZ, R5.reuse, P1 ;  /* 0x000000ffff497224 */ /* 0x100fe200008e0605 */
[----:B------:R-:W-:Y:S01]  /*20070*/  LOP3.LUT R76, R76, R77, RZ, 0x3c, !PT ;  /* 0x0000004d4c4c7212 */ /* 0x000fe200078e3cff */
[----:B------:R-:W-:Y:S01]  /*20080*/  ULDC.64 UR4, c[0x0][0xaf0] ;  /* 0x0002bc0000047ab9 */ /* 0x000fe20000000a00 */
[----:B------:R-:W-:Y:S01]  /*20090*/  LOP3.LUT R80, R80, R81, RZ, 0x3c, !PT ;  /* 0x0000005150507212 */ /* 0x000fe200078e3cff */
[----:B------:R-:W-:Y:S01]  /*200a0*/  IMAD.X R81, RZ, RZ, R5, P4 ;  /* 0x000000ffff517224 */ /* 0x000fe200020e0605 */
[----:B------:R-:W-:Y:S01]  /*200b0*/  LOP3.LUT R4, R7, R4, RZ, 0x3c, !PT ;  /* 0x0000000407047212 */ /* 0x000fe200078e3cff */
[----:B------:R-:W5:Y:S01]  /*200c0*/  LD.E.128 R68, desc[UR36][R68.64] ;  /* 0x0000002444447980 */ /* 0x000f62000c101d00 */
[----:B------:R-:W-:Y:S01]  /*200d0*/  IADD3.X R77, RZ, R5, RZ, P3, !PT ;  /* 0x00000005ff4d7210 */ /* 0x000fe20001ffe4ff */
[----:B------:R-:W-:Y:S01]  /*200e0*/  IMAD R11, R11, UR4, RZ ;  /* 0x000000040b0b7c24 */ /* 0x000fe2000f8e02ff */
[----:B0-----:R-:W-:Y:S01]  /*200f0*/  @P2 SHF.R.U32.HI R9, RZ, R13, R8 ;  /* 0x0000000dff092219 */ /* 0x001fe20000011608 */
[----:B------:R-:W5:Y:S01]  /*20100*/  LD.E.128 R72, desc[UR36][R72.64] ;  /* 0x0000002448487980 */ /* 0x000f62000c101d00 */
[----:B------:R-:W-:-:S03]  /*20110*/  IMAD.WIDE.U32 R2, R0, UR4, R2 ;  /* 0x0000000400027c25 */ /* 0x000fc6000f8e0002 */
[----:B------:R-:W5:Y:S01]  /*20120*/  LD.E.128 R4, desc[UR36][R4.64] ;  /* 0x0000002404047980 */ /* 0x000f62000c101d00 */
[----:B------:R-:W-:Y:S01]  /*20130*/  IMAD R11, R0, UR5, R11 ;  /* 0x00000005000b7c24 */ /* 0x000fe2000f8e020b */
[--C-:B------:R-:W-:Y:S02]  /*20140*/  SHF.R.S32.HI R0, RZ, 0x1f, R9.reuse ;  /* 0x0000001fff007819 */ /* 0x100fe40000011409 */
[----:B------:R-:W5:Y:S01]  /*20150*/  LD.E.128 R76, desc[UR36][R76.64] ;  /* 0x000000244c4c7980 */ /* 0x000f62000c101d00 */
[----:B------:R-:W-:Y:S01]  /*20160*/  IMAD.MOV R10, RZ, RZ, -R9 ;  /* 0x000000ffff0a7224 */ /* 0x000fe200078e0a09 */
[----:B------:R-:W-:Y:S02]  /*20170*/  ULDC.64 UR4, c[0x0][0xae0] ;  /* 0x0002b80000047ab9 */ /* 0x000fe40000000a00 */
[----:B------:R-:W5:Y:S01]  /*20180*/  LD.E.128 R80, desc[UR36][R80.64] ;  /* 0x0000002450507980 */ /* 0x000f62000c101d00 */
[----:B------:R-:W-:Y:S01]  /*20190*/  @!PT LDS RZ, [RZ] ;  /* 0x00000000fffff984 */ /* 0x000fe20000000800 */
[----:B------:R-:W-:Y:S01]  /*201a0*/  @!PT LDS RZ, [RZ] ;  /* 0x00000000fffff984 */ /* 0x000fe20000000800 */
[----:B------:R-:W-:Y:S01]  /*201b0*/  @!PT LDS RZ, [RZ] ;  /* 0x00000000fffff984 */ /* 0x000fe20000000800 */
[----:B------:R-:W-:Y:S01]  /*201c0*/  @!PT LDS RZ, [RZ] ;  /* 0x00000000fffff984 */ /* 0x000fe20000000800 */
[----:B------:R0:W-:Y:S06]  /*201d0*/  MEMBAR.ALL.CTA ;  /* 0x0000000000007992 */ /* 0x0001ec0000008000 */
[----:B0-----:R-:W0:Y:S01]  /*201e0*/  FENCE.VIEW.ASYNC.S ;  /* 0x00000000000073c6 */ /* 0x001e220000000000 */
[----:B------:R-:W-:-:S02]  /*201f0*/  IMAD.IADD R3, R3, 0x1, R11 ;  /* 0x0000000103037824 */ /* 0x000fc400078e020b */
[----:B------:R-:W-:Y:S02]  /*20200*/  IMAD R8, R0, UR4, RZ ;  /* 0x0000000400087c24 */ /* 0x000fe4000f8e02ff */
[----:B------:R-:W-:Y:S02]  /*20210*/  IMAD R99, R99, R10, R12 ;  /* 0x0000000a63637224 */ /* 0x000fe400078e020c */
[----:B------:R-:W-:-:S04]  /*20220*/  IMAD.WIDE.U32 R2, R9, UR4, R2 ;  /* 0x0000000409027c25 */ /* 0x000fc8000f8e0002 */
[----:B------:R-:W-:Y:S01]  /*20230*/  IMAD R9, R9, UR5, R8 ;  /* 0x0000000509097c24 */ /* 0x000fe2000f8e0208 */
[----:B------:R-:W-:Y:S01]  /*20240*/  SHF.R.S32.HI R8, RZ, 0x1f, R99 ;  /* 0x0000001fff087819 */ /* 0x000fe20000011463 */
[----:B------:R-:W-:Y:S01]  /*20250*/  ULDC.64 UR4, c[0x0][0xad8] ;  /* 0x0002b60000047ab9 */ /* 0x000fe20000000a00 */
[----:B------:R-:W-:Y:S02]  /*20260*/  VIADD R0, R22, 0x28420 ;  /* 0x0002842016007836 */ /* 0x000fe40000000000 */
[----:B------:R-:W-:Y:S02]  /*20270*/  IMAD.IADD R3, R3, 0x1, R9 ;  /* 0x0000000103037824 */ /* 0x000fe400078e0209 */
[----:B------:R-:W-:Y:S01]  /*20280*/  IMAD R8, R8, UR4, RZ ;  /* 0x0000000408087c24 */ /* 0x000fe2000f8e02ff */
[----:B------:R-:W-:Y:S01]  /*20290*/  PRMT R0, RZ, 0x654, R0 ;  /* 0x00000654ff007816 */ /* 0x000fe20000000000 */
[----:B------:R-:W-:-:S04]  /*202a0*/  IMAD.WIDE.U32 R2, R99, UR4, R2 ;  /* 0x0000000463027c25 */ /* 0x000fc8000f8e0002 */
[----:B------:R-:W-:Y:S01]  /*202b0*/  IMAD R99, R99, UR5, R8 ;  /* 0x0000000563637c24 */ /* 0x000fe2000f8e0208 */
[----:B------:R-:W-:Y:S01]  /*202c0*/  ULDC.64 UR4, c[0x0][0xa80] ;  /* 0x0002a00000047ab9 */ /* 0x000fe20000000a00 */
[----:B0-----:R0:W-:Y:S02]  /*202d0*/  SYNCS.ARRIVE.TRANS64.RED.A1T0 RZ, [R0+URZ], RZ ;  /* 0x000000ff00ff79a7 */ /* 0x0011e4000810043f */
[----:B------:R-:W-:Y:S01]  /*202e0*/  IMAD.IADD R3, R3, 0x1, R99 ;  /* 0x0000000103037824 */ /* 0x000fe200078e0263 */
[----:B0-----:R-:W-:Y:S01]  /*202f0*/  LEA R0, P0, R2, UR4, 0x1 ;  /* 0x0000000402007c11 */ /* 0x001fe2000f8008ff */
[----:B------:R-:W-:-:S03]  /*20300*/  UMOV UR4, 0xffffffff ;  /* 0xffffffff00047882 */ /* 0x000fc60000000000 */
[----:B------:R-:W-:Y:S01]  /*20310*/  LEA.HI.X R20, R2, UR5, R3, 0x1, P0 ;  /* 0x0000000502147c11 */ /* 0x000fe200080f0c03 */
[----:B------:R-:W-:Y:S01]  /*20320*/  IMAD.IADD R201, R187, 0x1, R201 ;  /* 0x00000001bbc97824 */ /* 0x000fe200078e02c9 */
[----:B------:R-:W-:Y:S07]  /*20330*/  BRA.DIV UR4, `(.L_x_1997) ;  /* 0x0000011a04147947 */ /* 0x000fee000b800000 */
[----:B------:R0:W1:Y:S04]  /*20340*/  SHFL.IDX PT, R21, R20, RZ, 0x181f ;  /* 0x00181fff14157589 */ /* 0x00006800000e0000 */
[----:B------:R0:W2:Y:S02]  /*20350*/  SHFL.IDX PT, R14, R0, RZ, 0x181f ;  /* 0x00181fff000e7589 */ /* 0x0000a400000e0000 */
.L_x_2392:
[----:B------:R-:W-:Y:S01]  /*20360*/  ISETP.GE.AND P0, PT, R201, R32, PT ;  /* 0x00000020c900720c */ /* 0x000fe20003f06270 */
[----:B------:R-:W-:-:S12]  /*20370*/  BSSY B1, `(.L_x_1998) ;  /* 0x0000013000017945 */ /* 0x000fd80003800000 */
[----:B------:R-:W-:Y:S05]  /*20380*/  @P0 BRA `(.L_x_1999) ;  /* 0x0000000000440947 */ /* 0x000fea0003800000 */
[----:B------:R-:W-:Y:S02]  /*20390*/  ULDC UR4, c[0x0][0xac8] ;  /* 0x0002b20000047ab9 */ /* 0x000fe40000000800 */
[----:B------:R-:W-:Y:S02]  /*203a0*/  ISETP.GE.AND P3, PT, R18, UR4, PT ;  /* 0x0000000412007c0c */ /* 0x000fe4000bf66270 */
[----:B------:R-:W-:Y:S02]  /*203b0*/  ISETP.GE.AND P2, PT, R190, UR4, PT ;  /* 0x00000004be007c0c */ /* 0x000fe4000bf46270 */
[----:B------:R-:W-:Y:S02]  /*203c0*/  ISETP.GE.AND P1, PT, R210, UR4, PT ;  /* 0x00000004d2007c0c */ /* 0x000fe4000bf26270 */
[----:B------:R-:W-:-:S07]  /*203d0*/  ISETP.GE.AND P0, PT, R211, UR4, PT ;  /* 0x00000004d3007c0c */ /* 0x000fce000bf06270 */
[-C--:B--2---:R-:W-:Y:S02]  /*203e0*/  @!P3 LEA R2, P5, R18, R14.reuse, 0x1 ;  /* 0x0000000e1202b211 */ /* 0x084fe400078a08ff */
[-C--:B------:R-:W-:Y:S02]  /*203f0*/  @!P2 LEA R8, P4, R190, R14.reuse, 0x1 ;  /* 0x0000000ebe08a211 */ /* 0x080fe400078808ff */
[-C--:B-1----:R-:W-:Y:S02]  /*20400*/  @!P3 LEA.HI.X R3, R18, R21.reuse, R19, 0x1, P5 ;  /* 0x000000151203b211 */ /* 0x082fe400028f0c13 */
[-C--:B------:R-:W-:Y:S02]  /*20410*/  @!P1 LEA R10, P5, R210, R14.reuse, 0x1 ;  /* 0x0000000ed20a9211 */ /* 0x080fe400078a08ff */
[----:B------:R-:W-:Y:S01]  /*20420*/  @!P2 LEA.HI.X R9, R190, R21, R214, 0x1, P4 ;  /* 0x00000015be09a211 */ /* 0x000fe200020f0cd6 */
[----:B-----5:R3:W-:Y:S01]  /*20430*/  @!P3 ST.E.128 desc[UR36][R2.64], R4 ;  /* 0x000000040200b985 */ /* 0x0207e2000c101d24 */
[----:B------:R-:W-:-:S02]  /*20440*/  @!P0 LEA R12, P4, R211, R14, 0x1 ;  /* 0x0000000ed30c8211 */ /* 0x000fc400078808ff */
[-C--:B------:R-:W-:Y:S01]  /*20450*/  @!P1 LEA.HI.X R11, R210, R21.reuse, R219, 0x1, P5 ;  /* 0x00000015d20b9211 */ /* 0x080fe200028f0cdb */
[----:B------:R3:W-:Y:S01]  /*20460*/  @!P2 ST.E.128 desc[UR36][R8.64], R40 ;  /* 0x000000280800a985 */ /* 0x0007e2000c101d24 */
[----:B------:R-:W-:-:S03]  /*20470*/  @!P0 LEA.HI.X R13, R211, R21, R218, 0x1, P4 ;  /* 0x00000015d30d8211 */ /* 0x000fc600020f0cda */
[----:B------:R3:W-:Y:S04]  /*20480*/  @!P1 ST.E.128 desc[UR36][R10.64], R56 ;  /* 0x000000380a009985 */ /* 0x0007e8000c101d24 */
[----:B------:R3:W-:Y:S02]  /*20490*/  @!P0 ST.E.128 desc[UR36][R12.64], R72 ;  /* 0x000000480c008985 */ /* 0x0007e4000c101d24 */
.L_x_1999:
[----:B------:R-:W-:Y:S05]  /*204a0*/  BSYNC B1 ;  /* 0x0000000000017941 */ /* 0x000fea0003800000 */
.L_x_1998:
[----:B------:R-:W-:-:S03]  /*204b0*/  UMOV UR4, 0xffffffff ;  /* 0xffffffff00047882 */ /* 0x000fc60000000000 */
[----:B------:R-:W-:Y:S05]  /*204c0*/  BRA.DIV UR4, `(.L_x_2000) ;  /* 0x0000011604e47947 */ /* 0x000fea000b800000 */
[----:B---3--:R3:W4:Y:S04]  /*204d0*/  SHFL.IDX PT, R9, R20, 0x1, 0x181f ;  /* 0x00381f0014097f89 */ /* 0x00872800000e0000 */
[----:B--2---:R3:W2:Y:S02]  /*204e0*/  SHFL.IDX PT, R14, R0, 0x1, 0x181f ;  /* 0x00381f00000e7f89 */ /* 0x0046a400000e0000 */
.L_x_2396:
[----:B------:R-:W-:Y:S01]  /*204f0*/  VIADD R3, R201, 0x20 ;  /* 0x00000020c9037836 */ /* 0x000fe20000000000 */
[----:B------:R-:W-:Y:S04]  /*20500*/  BSSY B1, `(.L_x_2001) ;  /* 0x0000014000017945 */ /* 0x000fe80003800000 */
[----:B------:R-:W-:-:S13]  /*20510*/  ISETP.GE.AND P0, PT, R3, R32, PT ;  /* 0x000000200300720c */ /* 0x000fda0003f06270 */
[----:B------:R-:W-:Y:S05]  /*20520*/  @P0 BRA `(.L_x_2002) ;  /* 0x0000000000440947 */ /* 0x000fea0003800000 */
[----:B------:R-:W-:Y:S02]  /*20530*/  ULDC UR4, c[0x0][0xac8] ;  /* 0x0002b20000047ab9 */ /* 0x000fe40000000800 */
[----:B------:R-:W-:Y:S02]  /*20540*/  ISETP.GE.AND P3, PT, R18, UR4, PT ;  /* 0x0000000412007c0c */ /* 0x000fe4000bf66270 */
[----:B------:R-:W-:Y:S02]  /*20550*/  ISETP.GE.AND P2, PT, R190, UR4, PT ;  /* 0x00000004be007c0c */ /* 0x000fe4000bf46270 */
[----:B------:R-:W-:Y:S02]  /*20560*/  ISETP.GE.AND P1, PT, R210, UR4, PT ;  /* 0x00000004d2007c0c */ /* 0x000fe4000bf26270 */
[----:B------:R-:W-:-:S07]  /*20570*/  ISETP.GE.AND P0, PT, R211, UR4, PT ;  /* 0x00000004d3007c0c */ /* 0x000fce000bf06270 */
[-C--:B--2---:R-:W-:Y:S02]  /*20580*/  @!P3 LEA R2, P5, R18, R14.reuse, 0x1 ;  /* 0x0000000e1202b211 */ /* 0x084fe400078a08ff */
[-C--:B-----5:R-:W-:Y:S02]  /*20590*/  @!P2 LEA R4, P4, R190, R14.reuse, 0x1 ;  /* 0x0000000ebe04a211 */ /* 0x0a0fe400078808ff */
[-C--:B----4-:R-:W-:Y:S02]  /*205a0*/  @!P3 LEA.HI.X R3, R18, R9.reuse, R19, 0x1, P5 ;  /* 0x000000091203b211 */ /* 0x090fe400028f0c13 */
[-C--:B------:R-:W-:Y:S02]  /*205b0*/  @!P1 LEA R6, P5, R210, R14.reuse, 0x1 ;  /* 0x0000000ed2069211 */ /* 0x080fe400078a08ff */
        /* <DEDUP_REMOVED lines=8> */
.L_x_2002:
[----:B------:R-:W-:Y:S05]  /*20640*/  BSYNC B1 ;  /* 0x0000000000017941 */ /* 0x000fea0003800000 */
.L_x_2001:
[----:B------:R-:W-:-:S03]  /*20650*/  UMOV UR4, 0xffffffff ;  /* 0xffffffff00047882 */ /* 0x000fc60000000000 */
[----:B------:R-:W-:Y:S05]  /*20660*/  BRA.DIV UR4, `(.L_x_2003) ;  /* 0x0000011604c47947 */ /* 0x000fea000b800000 */
[----:B--2-4-:R2:W4:Y:S04]  /*20670*/  SHFL.IDX PT, R9, R20, 0x2, 0x181f ;  /* 0x00581f0014097f89 */ /* 0x01452800000e0000 */
[----:B------:R2:W0:Y:S02]  /*20680*/  SHFL.IDX PT, R14, R0, 0x2, 0x181f ;  /* 0x00581f00000e7f89 */ /* 0x00042400000e0000 */
.L_x_2400:
[----:B------:R-:W-:Y:S01]  /*20690*/  IADD3 R3, R201, 0x40, RZ ;  /* 0x00000040c9037810 */ /* 0x000fe20007ffe0ff */
[----:B------:R-:W-:Y:S03]  /*206a0*/  BSSY B1, `(.L_x_2004) ;  /* 0x0000014000017945 */ /* 0x000fe60003800000 */
[----:B------:R-:W-:-:S13]  /*206b0*/  ISETP.GE.AND P0, PT, R3, R32, PT ;  /* 0x000000200300720c */ /* 0x000fda0003f06270 */
[----:B------:R-:W-:Y:S05]  /*206c0*/  @P0 BRA `(.L_x_2005) ;  /* 0x0000000000440947 */ /* 0x000fea0003800000 */
[----:B------:R-:W-:Y:S02]  /*206d0*/  ULDC UR4, c[0x0][0xac8] ;  /* 0x0002b20000047ab9 */ /* 0x000fe40000000800 */
[----:B------:R-:W-:Y:S02]  /*206e0*/  ISETP.GE.AND P3, PT, R18, UR4, PT ;  /* 0x0000000412007c0c */ /* 0x000fe4000bf66270 */
[----:B------:R-:W-:Y:S02]  /*206f0*/  ISETP.GE.AND P2, PT, R190, UR4, PT ;  /* 0x00000004be007c0c */ /* 0x000fe4000bf46270 */
[----:B------:R-:W-:Y:S02]  /*20700*/  ISETP.GE.AND P1, PT, R210, UR4, PT ;  /* 0x00000004d2007c0c */ /* 0x000fe4000bf26270 */
[----:B------:R-:W-:-:S07]  /*20710*/  ISETP.GE.AND P0, PT, R211, UR4, PT ;  /* 0x00000004d3007c0c */ /* 0x000fce000bf06270 */
[-C--:B0-----:R-:W-:Y:S02]  /*20720*/  @!P3 LEA R2, P5, R18, R14.reuse, 0x1 ;  /* 0x0000000e1202b211 */ /* 0x081fe400078a08ff */
        /* <DEDUP_REMOVED lines=11> */
.L_x_2005:
[----:B------:R-:W-:Y:S05]  /*207e0*/  BSYNC B1 ;  /* 0x0000000000017941 */ /* 0x000fea0003800000 */
.L_x_2004:
[----:B------:R-:W-:-:S03]  /*207f0*/  UMOV UR4, 0xffffffff ;  /* 0xffffffff00047882 */ /* 0x000fc60000000000 */
[----:B------:R-:W-:Y:S05]  /*20800*/  BRA.DIV UR4, `(.L_x_2006) ;  /* 0x0000011604a47947 */ /* 0x000fea000b800000 */
[----:B0---4-:R0:W4:Y:S04]  /*20810*/  SHFL.IDX PT, R9, R20, 0x3, 0x181f ;  /* 0x00781f0014097f89 */ /* 0x01112800000e0000 */
[----:B------:R0:W0:Y:S02]  /*20820*/  SHFL.IDX PT, R14, R0, 0x3, 0x181f ;  /* 0x00781f00000e7f89 */ /* 0x00002400000e0000 */
.L_x_2404:
[----:B------:R-:W-:-:S05]  /*20830*/  VIADD R3, R201, 0x60 ;  /* 0x00000060c9037836 */ /* 0x000fca0000000000 */
[----:B------:R-:W-:-:S13]  /*20840*/  ISETP.GE.AND P0, PT, R3, R32, PT ;  /* 0x000000200300720c */ /* 0x000fda0003f06270 */
[----:B------:R-:W-:Y:S05]  /*20850*/  @P0 BRA `(.L_x_2007) ;  /* 0x0000003000d80947 */ /* 0x000fea0003800000 */
[----:B------:R-:W-:Y:S02]  /*20860*/  ULDC UR4, c[0x0][0xac8] ;  /* 0x0002b20000047ab9 */ /* 0x000fe40000000800 */
[----:B------:R-:W-:Y:S02]  /*20870*/  ISETP.GE.AND P3, PT, R18, UR4, PT ;  /* 0x0000000412007c0c */ /* 0x000fe4000bf66270 */
[----:B------:R-:W-:Y:S02]  /*20880*/  ISETP.GE.AND P4, PT, R190, UR4, PT ;  /* 0x00000004be007c0c */ /* 0x000fe4000bf86270 */
[----:B------:R-:W-:-:S09]  /*20890*/  ISETP.GE.AND P5, PT, R210, UR4, PT ;  /* 0x00000004d2007c0c */ /* 0x000fd2000bfa6270 */
[-C--:B0-----:R-:W-:Y:S02]  /*208a0*/  @!P3 LEA R2, P0, R18, R14.reuse, 0x1 ;  /* 0x0000000e1202b211 */ /* 0x081fe400078008ff */
[-C--:B-----5:R-:W-:Y:S02]  /*208b0*/  @!P4 LEA R4, P1, R190, R14.reuse, 0x1 ;  /* 0x0000000ebe04c211 */ /* 0x0a0fe400078208ff */
[----:B------:R-:W-:Y:S02]  /*208c0*/  @!P5 LEA R6, P2, R210, R14, 0x1 ;  /* 0x0000000ed206d211 */ /* 0x000fe400078408ff */
[-C--:B----4-:R-:W-:Y:S02]  /*208d0*/  @!P3 LEA.HI.X R3, R18, R9.reuse, R19, 0x1, P0 ;  /* 0x000000091203b211 */ /* 0x090fe400000f0c13 */
[-C--:B------:R-:W-:Y:S02]  /*208e0*/  @!P4 LEA.HI.X R5, R190, R9.reuse, R214, 0x1, P1 ;  /* 0x00000009be05c211 */ /* 0x080fe400008f0cd6 */
[----:B------:R-:W-:Y:S01]  /*208f0*/  @!P5 LEA.HI.X R7, R210, R9, R219, 0x1, P2 ;  /* 0x00000009d207d211 */ /* 0x000fe200010f0cdb */
[----:B------:R0:W-:Y:S01]  /*20900*/  @!P3 ST.E.128 desc[UR36][R2.64], R36 ;  /* 0x000000240200b985 */ /* 0x0001e2000c101d24 */
[----:B------:R-:W-:-:S03]  /*20910*/  ISETP.GE.AND P0, PT, R211, UR4, PT ;  /* 0x00000004d3007c0c */ /* 0x000fc6000bf06270 */
[----:B------:R0:W-:Y:S04]  /*20920*/  @!P4 ST.E.128 desc[UR36][R4.64], R52 ;  /* 0x000000340400c985 */ /* 0x0001e8000c101d24 */
[----:B------:R0:W-:Y:S06]  /*20930*/  @!P5 ST.E.128 desc[UR36][R6.64], R68 ;  /* 0x000000440600d985 */ /* 0x0001ec000c101d24 */
[----:B------:R-:W-:Y:S05]  /*20940*/  @P0 BRA `(.L_x_2007) ;  /* 0x00000030009c0947 */ /* 0x000fea0003800000 */
[----:B------:R-:W-:-:S04]  /*20950*/  LEA R14, P0, R211, R14, 0x1 ;  /* 0x0000000ed30e7211 */ /* 0x000fc800078008ff */
[----:B------:R-:W-:-:S05]  /*20960*/  LEA.HI.X R15, R211, R9, R218, 0x1, P0 ;  /* 0x00000009d30f7211 */ /* 0x000fca00000f0cda */
[----:B------:R4:W-:Y:S01]  /*20970*/  ST.E.128 desc[UR36][R14.64], R84 ;  /* 0x000000540e007985 */ /* 0x0009e2000c101d24 */
[----:B------:R-:W-:Y:S05]  /*20980*/  BRA `(.L_x_2007) ;  /* 0x00000030008c7947 */ /* 0x000fea0003800000 */
.L_x_1996:
        /* <DEDUP_REMOVED lines=22> */
[----:B------:R-:W-:Y:S02]  /*20af0*/  IMAD.MOV R0, RZ, RZ, -R14 ;  /* 0x000000ffff007224 */ /* 0x000fe400078e0a0e */
[----:B------:R-:W-:Y:S01]  /*20b00*/  IMAD.IADD R13, R13, 0x1, R2 ;  /* 0x000000010d0d7824 */ /* 0x000fe200078e0202 */
[----:B------:R-:W-:Y:S01]  /*20b10*/  SHF.R.S32.HI R2, RZ, 0x1f, R14 ;  /* 0x0000001fff027819 */ /* 0x000fe2000001140e */
        /* <DEDUP_REMOVED lines=21> */
.L_x_2407:
[----:B------:R-:W-:Y:S01]  /*20c70*/  ISETP.GE.AND P0, PT, R34, R32, PT ;  /* 0x000000202200720c */ /* 0x000fe20003f06270 */
[----:B------:R-:W-:-:S12]  /*20c80*/  BSSY B1, `(.L_x_2009) ;  /* 0x0000111000017945 */ /* 0x000fd80003800000 */
[----:B------:R-:W-:Y:S05]  /*20c90*/  @P0 BRA `(.L_x_2010) ;  /* 0x00000010003c0947 */ /* 0x000fea0003800000 */
[----:B------:R-:W-:Y:S01]  /*20ca0*/  ULDC UR4, c[0x0][0xac8] ;  /* 0x0002b20000047ab9 */ /* 0x000fe20000000800 */
[----:B------:R-:W-:Y:S01]  /*20cb0*/  SHF.R.S32.HI R14, RZ, 0x1f, R191 ;  /* 0x0000001fff0e7819 */ /* 0x000fe200000114bf */
[C---:B------:R-:W-:Y:S01]  /*20cc0*/  VIADD R25, R191.reuse, 0x8 ;  /* 0x00000008bf197836 */ /* 0x040fe20000000000 */
[C---:B------:R-:W-:Y:S01]  /*20cd0*/  ISETP.GE.AND P0, PT, R191.reuse, UR4, PT ;  /* 0x00000004bf007c0c */ /* 0x040fe2000bf06270 */
[C---:B------:R-:W-:Y:S02]  /*20ce0*/  VIADD R35, R191.reuse, 0x8 ;  /* 0x00000008bf237836 */ /* 0x040fe40000000000 */
[C---:B------:R-:W-:Y:S02]  /*20cf0*/  VIADD R59, R191.reuse, 0x10 ;  /* 0x00000010bf3b7836 */ /* 0x040fe40000000000 */
[C---:B------:R-:W-:Y:S01]  /*20d00*/  VIADD R63, R191.reuse, 0x10 ;  /* 0x00000010bf3f7836 */ /* 0x040fe20000000000 */
[----:B------:R-:W-:Y:S01]  /*20d10*/  SHF.R.S32.HI R35, RZ, 0x1f, R35 ;  /* 0x0000001fff237819 */ /* 0x000fe20000011423 */
[----:B------:R-:W-:-:S02]  /*20d20*/  VIADD R34, R191, 0x40 ;  /* 0x00000040bf227836 */ /* 0x000fc40000000000 */
[C---:B------:R-:W-:Y:S01]  /*20d30*/  VIADD R82, R191.reuse, 0x58 ;  /* 0x00000058bf527836 */ /* 0x040fe20000000000 */
[----:B------:R-:W-:Y:S01]  /*20d40*/  SHF.R.S32.HI R63, RZ, 0x1f, R63 ;  /* 0x0000001fff3f7819 */ /* 0x000fe2000001143f */
[C---:B------:R-:W-:Y:S02]  /*20d50*/  VIADD R86, R191.reuse, 0x70 ;  /* 0x00000070bf567836 */ /* 0x040fe40000000000 */
[C---:B--2---:R-:W-:Y:S01]  /*20d60*/  @!P0 LEA R12, P1, R191.reuse, R11, 0x2 ;  /* 0x0000000bbf0c8211 */ /* 0x044fe200078210ff */
[----:B------:R-:W-:Y:S01]  /*20d70*/  @!P0 IMAD.MOV.U32 R15, RZ, RZ, R122 ;  /* 0x000000ffff0f8224 */ /* 0x000fe200078e007a */
[----:B------:R-:W-:Y:S01]  /*20d80*/  SHF.R.S32.HI R82, RZ, 0x1f, R82 ;  /* 0x0000001fff527819 */ /* 0x000fe20000011452 */
[C---:B------:R-:W-:Y:S01]  /*20d90*/  VIADD R90, R191.reuse, 0x60 ;  /* 0x00000060bf5a7836 */ /* 0x040fe20000000000 */
[C---:B-1----:R-:W-:Y:S01]  /*20da0*/  @!P0 LEA.HI.X R13, R191.reuse, R24, R14, 0x2, P1 ;  /* 0x00000018bf0d8211 */ /* 0x042fe200008f140e */
[----:B------:R-:W-:Y:S02]  /*20db0*/  @!P0 IMAD.MOV.U32 R14, RZ, RZ, R121 ;  /* 0x000000ffff0e8224 */ /* 0x000fe400078e0079 */
[----:B------:R-:W-:Y:S01]  /*20dc0*/  VIADD R94, R191, 0xb0 ;  /* 0x000000b0bf5e7836 */ /* 0x000fe20000000000 */
[----:B------:R-:W-:-:S02]  /*20dd0*/  SHF.R.S32.HI R90, RZ, 0x1f, R90 ;  /* 0x0000001fff5a7819 */ /* 0x000fc4000001145a */
[----:B------:R1:W-:Y:S01]  /*20de0*/  @!P0 ST.E.64 desc[UR36][R12.64], R14 ;  /* 0x0000000e0c008985 */ /* 0x0003e2000c101b24 */
[----:B------:R-:W-:Y:S02]  /*20df0*/  ISETP.GE.AND P0, PT, R25, UR4, PT ;  /* 0x0000000419007c0c */ /* 0x000fe4000bf06270 */
[----:B------:R-:W-:-:S11]  /*20e00*/  SHF.R.S32.HI R94, RZ, 0x1f, R94 ;  /* 0x0000001fff5e7819 */ /* 0x000fd6000001145e */
[C---:B-1----:R-:W-:Y:S01]  /*20e10*/  @!P0 LEA R12, P1, R25.reuse, R11, 0x2 ;  /* 0x0000000b190c8211 */ /* 0x042fe200078210ff */
[----:B------:R-:W-:Y:S02]  /*20e20*/  @!P0 IMAD.MOV.U32 R14, RZ, RZ, R117 ;  /* 0x000000ffff0e8224 */ /* 0x000fe400078e0075 */
[----:B------:R-:W-:Y:S01]  /*20e30*/  @!P0 IMAD.MOV.U32 R15, RZ, RZ, R118 ;  /* 0x000000ffff0f8224 */ /* 0x000fe200078e0076 */
[----:B------:R-:W-:Y:S01]  /*20e40*/  @!P0 LEA.HI.X R13, R25, R24, R35, 0x2, P1 ;  /* 0x00000018190d8211 */ /* 0x000fe200008f1423 */
[C---:B------:R-:W-:Y:S01]  /*20e50*/  VIADD R35, R191.reuse, 0x20 ;  /* 0x00000020bf237836 */ /* 0x040fe20000000000 */
[----:B------:R-:W-:-:S03]  /*20e60*/  IADD3 R25, R191, 0x18, RZ ;  /* 0x00000018bf197810 */ /* 0x000fc60007ffe0ff */
[----:B------:R1:W-:Y:S01]  /*20e70*/  @!P0 ST.E.64 desc[UR36][R12.64], R14 ;  /* 0x0000000e0c008985 */ /* 0x0003e2000c101b24 */
[----:B------:R-:W-:Y:S02]  /*20e80*/  ISETP.GE.AND P0, PT, R59, UR4, PT ;  /* 0x000000043b007c0c */ /* 0x000fe4000bf06270 */
[----:B------:R-:W-:-:S11]  /*20e90*/  ISETP.GE.AND P1, PT, R25, UR4, PT ;  /* 0x0000000419007c0c */ /* 0x000fd6000bf26270 */
[C---:B-1----:R-:W-:Y:S01]  /*20ea0*/  @!P0 LEA R12, P2, R59.reuse, R11, 0x2 ;  /* 0x0000000b3b0c8211 */ /* 0x042fe200078410ff */
[----:B------:R-:W-:Y:S02]  /*20eb0*/  @!P0 IMAD.MOV.U32 R14, RZ, RZ, R111 ;  /* 0x000000ffff0e8224 */ /* 0x000fe400078e006f */
[----:B------:R-:W-:Y:S01]  /*20ec0*/  @!P0 IMAD.MOV.U32 R15, RZ, RZ, R115 ;  /* 0x000000ffff0f8224 */ /* 0x000fe200078e0073 */
[----:B------:R-:W-:Y:S01]  /*20ed0*/  @!P0 LEA.HI.X R13, R59, R24, R63, 0x2, P2 ;  /* 0x000000183b0d8211 */ /* 0x000fe200010f143f */
[C---:B------:R-:W-:Y:S02]  /*20ee0*/  VIADD R63, R191.reuse, 0x18 ;  /* 0x00000018bf3f7836 */ /* 0x040fe40000000000 */
[----:B------:R-:W-:Y:S02]  /*20ef0*/  VIADD R59, R191, 0x28 ;  /* 0x00000028bf3b7836 */ /* 0x000fe40000000000 */
[----:B------:R1:W-:Y:S01]  /*20f00*/  @!P0 ST.E.64 desc[UR36][R12.64], R14 ;  /* 0x0000000e0c008985 */ /* 0x0003e2000c101b24 */
[----:B------:R-:W-:-:S02]  /*20f10*/  ISETP.GE.AND P0, PT, R35, UR4, PT ;  /* 0x0000000423007c0c */ /* 0x000fc4000bf06270 */
[----:B------:R-:W-:Y:S02]  /*20f20*/  SHF.R.S32.HI R63, RZ, 0x1f, R63 ;  /* 0x0000001fff3f7819 */ /* 0x000fe4000001143f */
[C---:B-1----:R-:W-:Y:S01]  /*20f30*/  @!P1 LEA R12, P2, R25.reuse, R11, 0x2 ;  /* 0x0000000b190c9211 */ /* 0x042fe200078410ff */
[----:B------:R-:W-:Y:S02]  /*20f40*/  @!P1 IMAD.MOV.U32 R14, RZ, RZ, R106 ;  /* 0x000000ffff0e9224 */ /* 0x000fe400078e006a */
[----:B------:R-:W-:Y:S01]  /*20f50*/  @!P1 IMAD.MOV.U32 R15, RZ, RZ, R110 ;  /* 0x000000ffff0f9224 */ /* 0x000fe200078e006e */
[----:B------:R-:W-:Y:S01]  /*20f60*/  @!P1 LEA.HI.X R13, R25, R24, R63, 0x2, P2 ;  /* 0x00000018190d9211 */ /* 0x000fe200010f143f */
[C---:B------:R-:W-:Y:S02]  /*20f70*/  VIADD R63, R191.reuse, 0x20 ;  /* 0x00000020bf3f7836 */ /* 0x040fe40000000000 */
[----:B------:R-:W-:Y:S02]  /*20f80*/  VIADD R25, R191, 0x30 ;  /* 0x00000030bf197836 */ /* 0x000fe40000000000 */
[----:B------:R1:W-:Y:S01]  /*20f90*/  @!P1 ST.E.64 desc[UR36][R12.64], R14 ;  /* 0x0000000e0c009985 */ /* 0x0003e2000c101b24 */
[----:B------:R-:W-:-:S02]  /*20fa0*/  SHF.R.S32.HI R63, RZ, 0x1f, R63 ;  /* 0x0000001fff3f7819 */ /* 0x000fc4000001143f */
[----:B------:R-:W-:Y:S02]  /*20fb0*/  ISETP.GE.AND P1, PT, R59, UR4, PT ;  /* 0x000000043b007c0c */ /* 0x000fe4000bf26270 */
[C---:B-1----:R-:W-:Y:S01]  /*20fc0*/  @!P0 LEA R12, P2, R35.reuse, R11, 0x2 ;  /* 0x0000000b230c8211 */ /* 0x042fe200078410ff */
[----:B------:R-:W-:Y:S01]  /*20fd0*/  @!P0 IMAD.MOV.U32 R14, RZ, RZ, R229 ;  /* 0x000000ffff0e8224 */ /* 0x000fe200078e00e5 */
[----:B------:R-:W-:Y:S02]  /*20fe0*/  @!P0 MOV R15, R227 ;  /* 0x000000e3000f8202 */ /* 0x000fe40000000f00 */
        /* <DEDUP_REMOVED lines=28> */
[----:B------:R-:W-:Y:S01]  /*211b0*/  VIADD R35, R191, 0x40 ;  /* 0x00000040bf237836 */ /* 0x000fe20000000000 */
[----:B------:R-:W-:Y:S01]  /*211c0*/  ISETP.GE.AND P2, PT, R25, UR4, PT ;  /* 0x0000000419007c0c */ /* 0x000fe2000bf46270 */
[----:B------:R-:W-:Y:S02]  /*211d0*/  VIADD R59, R191, 0x58 ;  /* 0x00000058bf3b7836 */ /* 0x000fe40000000000 */
[----:B------:R1:W-:Y:S01]  /*211e0*/  @!P1 ST.E.64 desc[UR36][R12.64], R14 ;  /* 0x0000000e0c009985 */ /* 0x0003e2000c101b24 */
[----:B------:R-:W-:-:S02]  /*211f0*/  SHF.R.S32.HI R35, RZ, 0x1f, R35 ;  /* 0x0000001fff237819 */ /* 0x000fc40000011423 */
[C---:B-1----:R-:W-:Y:S01]  /*21200*/  @!P0 LEA R12, P1, R34.reuse, R11, 0x2 ;  /* 0x0000000b220c8211 */ /* 0x042fe200078210ff */
[----:B------:R-:W-:Y:S02]  /*21210*/  @!P0 IMAD.MOV.U32 R14, RZ, RZ, R182 ;  /* 0x000000ffff0e8224 */ /* 0x000fe400078e00b6 */
[----:B------:R-:W-:Y:S01]  /*21220*/  @!P0 IMAD.MOV.U32 R15, RZ, RZ, R180 ;  /* 0x000000ffff0f8224 */ /* 0x000fe200078e00b4 */
[----:B------:R-:W-:Y:S01]  /*21230*/  @!P0 LEA.HI.X R13, R34, R24, R35, 0x2, P1 ;  /* 0x00000018220d8211 */ /* 0x000fe200008f1423 */
[C---:B------:R-:W-:Y:S01]  /*21240*/  VIADD R35, R191.reuse, 0x48 ;  /* 0x00000048bf237836 */ /* 0x040fe20000000000 */
[----:B------:R-:W-:Y:S02]  /*21250*/  IADD3 R34, R191, 0x50, RZ ;  /* 0x00000050bf227810 */ /* 0x000fe40007ffe0ff */
[----:B------:R-:W-:Y:S01]  /*21260*/  ISETP.GE.AND P1, PT, R59, UR4, PT ;  /* 0x000000043b007c0c */ /* 0x000fe2000bf26270 */
        /* <DEDUP_REMOVED lines=12> */
[----:B------:R-:W-:Y:S02]  /*21330*/  ISETP.GE.AND P3, PT, R25, UR4, PT ;  /* 0x0000000419007c0c */ /* 0x000fe4000bf66270 */
[CC--:B-1----:R-:W-:Y:S02]  /*21340*/  @!P0 LEA R14, P4, R34.reuse, R11.reuse, 0x2 ;  /* 0x0000000b220e8211 */ /* 0x0c2fe400078810ff */
[C---:B------:R-:W-:Y:S02]  /*21350*/  @!P1 LEA R12, P5, R59.reuse, R11, 0x2 ;  /* 0x0000000b3b0c9211 */ /* 0x040fe400078a10ff */
[-C--:B------:R-:W-:Y:S01]  /*21360*/  @!P0 LEA.HI.X R15, R34, R24.reuse, R35, 0x2, P4 ;  /* 0x00000018220f8211 */ /* 0x080fe200020f1423 */
[----:B------:R-:W-:Y:S01]  /*21370*/  @!P0 IMAD.MOV.U32 R34, RZ, RZ, R179 ;  /* 0x000000ffff228224 */ /* 0x000fe200078e00b3 */
[----:B------:R-:W-:Y:S01]  /*21380*/  @!P1 LEA.HI.X R13, R59, R24, R82, 0x2, P5 ;  /* 0x000000183b0d9211 */ /* 0x000fe200028f1452 */
[----:B------:R-:W-:Y:S01]  /*21390*/  @!P0 IMAD.MOV.U32 R35, RZ, RZ, R177 ;  /* 0x000000ffff238224 */ /* 0x000fe200078e00b1 */
[C---:B------:R-:W-:Y:S01]  /*213a0*/  IADD3 R59, R191.reuse, 0x78, RZ ;  /* 0x00000078bf3b7810 */ /* 0x040fe20007ffe0ff */
[----:B------:R-:W-:-:S03]  /*213b0*/  VIADD R82, R191, 0x68 ;  /* 0x00000068bf527836 */ /* 0x000fc60000000000 */
[----:B------:R1:W-:Y:S01]  /*213c0*/  @!P0 ST.E.64 desc[UR36][R14.64], R34 ;  /* 0x000000220e008985 */ /* 0x0003e2000c101b24 */
[----:B------:R-:W-:Y:S02]  /*213d0*/  ISETP.GE.AND P0, PT, R86, UR4, PT ;  /* 0x0000000456007c0c */ /* 0x000fe4000bf06270 */
[----:B------:R-:W-:Y:S01]  /*213e0*/  SHF.R.S32.HI R82, RZ, 0x1f, R82 ;  /* 0x0000001fff527819 */ /* 0x000fe20000011452 */
[----:B-1----:R-:W-:Y:S01]  /*213f0*/  @!P1 IMAD.MOV.U32 R34, RZ, RZ, R178 ;  /* 0x000000ffff229224 */ /* 0x002fe200078e00b2 */
[----:B------:R-:W-:Y:S01]  /*21400*/  @!P2 LEA R14, P4, R63, R11, 0x2 ;  /* 0x0000000b3f0ea211 */ /* 0x000fe200078810ff */
[----:B------:R-:W-:-:S03]  /*21410*/  @!P1 IMAD.MOV.U32 R35, RZ, RZ, R176 ;  /* 0x000000ffff239224 */ /* 0x000fc600078e00b0 */
[----:B------:R-:W-:Y:S01]  /*21420*/  @!P2 LEA.HI.X R15, R63, R24, R90, 0x2, P4 ;  /* 0x000000183f0fa211 */ /* 0x000fe200020f145a */
[----:B------:R-:W-:Y:S01]  /*21430*/  VIADD R63, R191, 0x80 ;  /* 0x00000080bf3f7836 */ /* 0x000fe20000000000 */
[----:B------:R1:W-:Y:S01]  /*21440*/  @!P1 ST.E.64 desc[UR36][R12.64], R34 ;  /* 0x000000220c009985 */ /* 0x0003e2000c101b24 */
[----:B------:R-:W-:Y:S01]  /*21450*/  ISETP.GE.AND P1, PT, R59, UR4, PT ;  /* 0x000000043b007c0c */ /* 0x000fe2000bf26270 */
[----:B------:R-:W-:-:S05]  /*21460*/  VIADD R90, R191, 0x70 ;  /* 0x00000070bf5a7836 */ /* 0x000fca0000000000 */
        /* <DEDUP_REMOVED lines=18> */
[----:B------:R-:W-:Y:S02]  /*21590*/  SHF.R.S32.HI R90, RZ, 0x1f, R90 ;  /* 0x0000001fff5a7819 */ /* 0x000fe4000001145a */
[----:B-1----:R-:W-:Y:S01]  /*215a0*/  @!P0 MOV R34, R171 ;  /* 0x000000ab00228202 */ /* 0x002fe20000000f00 */
[----:B------:R-:W-:Y:S01]  /*215b0*/  @!P0 IMAD.MOV.U32 R35, RZ, RZ, R169 ;  /* 0x000000ffff238224 */ /* 0x000fe200078e00a9 */
[----:B------:R-:W-:-:S04]  /*215c0*/  @!P1 LEA R12, P5, R59, R11, 0x2 ;  /* 0x0000000b3b0c9211 */ /* 0x000fc800078a10ff */
[----:B------:R1:W-:Y:S01]  /*215d0*/  @!P0 ST.E.64 desc[UR36][R14.64], R34 ;  /* 0x000000220e008985 */ /* 0x0003e2000c101b24 */
[----:B------:R-:W-:Y:S01]  /*215e0*/  @!P1 LEA.HI.X R13, R59, R24, R82, 0x2, P5 ;  /* 0x000000183b0d9211 */ /* 0x000fe200028f1452 */
[C---:B------:R-:W-:Y:S01]  /*215f0*/  VIADD R59, R191.reuse, 0x98 ;  /* 0x00000098bf3b7836 */ /* 0x040fe20000000000 */
        /* <DEDUP_REMOVED lines=18> */
[----:B------:R-:W-:Y:S02]  /*21720*/  ISETP.GE.AND P2, PT, R63, UR4, PT ;  /* 0x000000043f007c0c */ /* 0x000fe4000bf46270 */
[----:B------:R-:W-:Y:S02]  /*21730*/  IADD3 R82, R191, 0x98, RZ ;  /* 0x00000098bf527810 */ /* 0x000fe40007ffe0ff */
[----:B------:R-:W-:Y:S02]  /*21740*/  ISETP.GE.AND P4, PT, R25, UR4, PT ;  /* 0x0000000419007c0c */ /* 0x000fe4000bf86270 */
[----:B------:R-:W-:Y:S01]  /*21750*/  SHF.R.S32.HI R82, RZ, 0x1f, R82 ;  /* 0x0000001fff527819 */ /* 0x000fe20000011452 */
[----:B-1----:R-:W-:Y:S01]  /*21760*/  @!P3 IMAD.MOV.U32 R34, RZ, RZ, R166 ;  /* 0x000000ffff22b224 */ /* 0x002fe200078e00a6 */
[----:B------:R-:W-:Y:S01]  /*21770*/  @!P0 LEA R14, P5, R86, R11, 0x2 ;  /* 0x0000000b560e8211 */ /* 0x000fe200078a10ff */
[----:B------:R-:W-:-:S03]  /*21780*/  @!P3 IMAD.MOV.U32 R35, RZ, RZ, R164 ;  /* 0x000000ffff23b224 */ /* 0x000fc600078e00a4 */
[----:B------:R-:W-:Y:S01]  /*21790*/  @!P0 LEA.HI.X R15, R86, R24, R90, 0x2, P5 ;  /* 0x00000018560f8211 */ /* 0x000fe200028f145a */
[C---:B------:R-:W-:Y:S01]  /*217a0*/  VIADD R86, R191.reuse, 0xa0 ;  /* 0x000000a0bf567836 */ /* 0x040fe20000000000 */
[----:B------:R1:W-:Y:S01]  /*217b0*/  @!P3 ST.E.64 desc[UR36][R12.64], R34 ;  /* 0x000000220c00b985 */ /* 0x0003e2000c101b24 */
[----:B------:R-:W-:-:S03]  /*217c0*/  VIADD R90, R191, 0xb0 ;  /* 0x000000b0bf5a7836 */ /* 0x000fc60000000000 */
[----:B------:R-:W-:Y:S01]  /*217d0*/  SHF.R.S32.HI R86, RZ, 0x1f, R86 ;  /* 0x0000001fff567819 */ /* 0x000fe20000011456 */
[----:B-1----:R-:W-:Y:S01]  /*217e0*/  @!P0 IMAD.MOV.U32 R34, RZ, RZ, R161 ;  /* 0x000000ffff228224 */ /* 0x002fe200078e00a1 */
[----:B------:R-:W-:Y:S01]  /*217f0*/  @!P1 LEA R12, P3, R59, R11, 0x2 ;  /* 0x0000000b3b0c9211 */ /* 0x000fe200078610ff */
[----:B------:R-:W-:-:S03]  /*21800*/  @!P0 IMAD.MOV.U32 R35, RZ, RZ, R159 ;  /* 0x000000ffff238224 */ /* 0x000fc600078e009f */
[----:B------:R-:W-:Y:S01]  /*21810*/  @!P1 LEA.HI.X R13, R59, R24, R82, 0x2, P3 ;  /* 0x000000183b0d9211 */ /* 0x000fe200018f1452 */
[C---:B------:R-:W-:Y:S01]  /*21820*/  VIADD R82, R191.reuse, 0xb8 ;  /* 0x000000b8bf527836 */ /* 0x040fe20000000000 */
[----:B------:R1:W-:Y:S01]  /*21830*/  @!P0 ST.E.64 desc[UR36][R14.64], R34 ;  /* 0x000000220e008985 */ /* 0x0003e2000c101b24 */
[----:B------:R-:W-:Y:S01]  /*21840*/  VIADD R59, R191, 0xa8 ;  /* 0x000000a8bf3b7836 */ /* 0x000fe20000000000 */
[----:B------:R-:W-:-:S04]  /*21850*/  ISETP.GE.AND P0, PT, R90, UR4, PT ;  /* 0x000000045a007c0c */ /* 0x000fc8000bf06270 */
[----:B------:R-:W-:Y:S01]  /*21860*/  SHF.R.S32.HI R59, RZ, 0x1f, R59 ;  /* 0x0000001fff3b7819 */ /* 0x000fe2000001143b */
[----:B-1----:R-:W-:Y:S01]  /*21870*/  @!P1 IMAD.MOV.U32 R34, RZ, RZ, R160 ;  /* 0x000000ffff229224 */ /* 0x002fe200078e00a0 */
[----:B------:R-:W-:Y:S01]  /*21880*/  @!P2 LEA R14, P3, R63, R11, 0x2 ;  /* 0x0000000b3f0ea211 */ /* 0x000fe200078610ff */
[----:B------:R-:W-:-:S03]  /*21890*/  @!P1 IMAD.MOV.U32 R35, RZ, RZ, R147 ;  /* 0x000000ffff239224 */ /* 0x000fc600078e0093 */
[----:B------:R-:W-:Y:S01]  /*218a0*/  @!P2 LEA.HI.X R15, R63, R24, R86, 0x2, P3 ;  /* 0x000000183f0fa211 */ /* 0x000fe200018f1456 */
[C---:B------:R-:W-:Y:S01]  /*218b0*/  VIADD R63, R191.reuse, 0xc0 ;  /* 0x000000c0bf3f7836 */ /* 0x040fe20000000000 */
        /* <DEDUP_REMOVED lines=11> */
[----:B------:R-:W-:Y:S01]  /*21970*/  IADD3 R59, R191, 0xc8, RZ ;  /* 0x000000c8bf3b7810 */ /* 0x000fe20007ffe0ff */
[----:B-1----:R-:W-:Y:S01]  /*21980*/  @!P4 IMAD.MOV.U32 R34, RZ, RZ, R104 ;  /* 0x000000ffff22c224 */ /* 0x002fe200078e0068 */
[----:B------:R-:W-:Y:S01]  /*21990*/  @!P0 LEA R14, P3, R90, R11, 0x2 ;  /* 0x0000000b5a0e8211 */ /* 0x000fe200078610ff */
[----:B------:R-:W-:-:S03]  /*219a0*/  @!P4 IMAD.MOV.U32 R35, RZ, RZ, R92 ;  /* 0x000000ffff23c224 */ /* 0x000fc600078e005c */
[-C--:B------:R-:W-:Y:S02]  /*219b0*/  @!P0 LEA.HI.X R15, R90, R24.reuse, R94, 0x2, P3 ;  /* 0x000000185a0f8211 */ /* 0x080fe400018f145e */
[----:B------:R1:W-:Y:S01]  /*219c0*/  @!P4 ST.E.64 desc[UR36][R12.64], R34 ;  /* 0x000000220c00c985 */ /* 0x0003e2000c101b24 */
[----:B------:R-:W-:Y:S02]  /*219d0*/  ISETP.GE.AND P4, PT, R59, UR4, PT ;  /* 0x000000043b007c0c */ /* 0x000fe4000bf86270 */
[----:B------:R-:W-:Y:S02]  /*219e0*/  ISETP.GE.AND P3, PT, R25, UR4, PT ;  /* 0x0000000419007c0c */ /* 0x000fe4000bf66270 */
[C---:B-1----:R-:W-:Y:S01]  /*219f0*/  @!P1 LEA R12, P5, R82.reuse, R11, 0x2 ;  /* 0x0000000b520c9211 */ /* 0x042fe200078a10ff */
[----:B------:R-:W-:Y:S02]  /*21a00*/  @!P0 IMAD.MOV.U32 R34, RZ, RZ, R88 ;  /* 0x000000ffff228224 */ /* 0x000fe400078e0058 */
[----:B------:R-:W-:Y:S01]  /*21a10*/  @!P0 IMAD.MOV.U32 R35, RZ, RZ, R84 ;  /* 0x000000ffff238224 */ /* 0x000fe200078e0054 */
[----:B------:R-:W-:Y:S01]  /*21a20*/  @!P1 LEA.HI.X R13, R82, R24, R86, 0x2, P5 ;  /* 0x00000018520d9211 */ /* 0x000fe200028f1456 */
[----:B------:R-:W-:-:S06]  /*21a30*/  VIADD R82, R191, 0xc0 ;  /* 0x000000c0bf527836 */ /* 0x000fcc0000000000 */
[-C--:B------:R-:W-:Y:S01]  /*21a40*/  @!P3 LEA R108, P5, R25, R11.reuse, 0x2 ;  /* 0x0000000b196cb211 */ /* 0x080fe200078a10ff */
[----:B------:R1:W-:Y:S01]  /*21a50*/  @!P0 ST.E.64 desc[UR36][R14.64], R34 ;  /* 0x000000220e008985 */ /* 0x0003e2000c101b24 */
[----:B------:R-:W-:Y:S02]  /*21a60*/  SHF.R.S32.HI R82, RZ, 0x1f, R82 ;  /* 0x0000001fff527819 */ /* 0x000fe40000011452 */
[C---:B-1----:R-:W-:Y:S01]  /*21a70*/  @!P2 LEA R14, P0, R63.reuse, R11, 0x2 ;  /* 0x0000000b3f0ea211 */ /* 0x042fe200078010ff */
[----:B------:R-:W-:Y:S02]  /*21a80*/  @!P1 IMAD.MOV.U32 R34, RZ, RZ, R112 ;  /* 0x000000ffff229224 */ /* 0x000fe400078e0070 */
[----:B------:R-:W-:Y:S01]  /*21a90*/  @!P1 IMAD.MOV.U32 R35, RZ, RZ, R116 ;  /* 0x000000ffff239224 */ /* 0x000fe200078e0074 */
[----:B------:R-:W-:Y:S01]  /*21aa0*/  @!P2 LEA.HI.X R15, R63, R24, R82, 0x2, P0 ;  /* 0x000000183f0fa211 */ /* 0x000fe200000f1452 */
[----:B------:R-:W-:Y:S01]  /*21ab0*/  VIADD R63, R191, 0xc8 ;  /* 0x000000c8bf3f7836 */ /* 0x000fe20000000000 */
[----:B------:R-:W-:-:S02]  /*21ac0*/  ISETP.GE.AND P0, PT, R225, UR4, PT ;  /* 0x00000004e1007c0c */ /* 0x000fc4000bf06270 */
[----:B------:R1:W-:Y:S02]  /*21ad0*/  @!P1 ST.E.64 desc[UR36][R12.64], R34 ;  /* 0x000000220c009985 */ /* 0x0003e4000c101b24 */
[----:B------:R-:W-:Y:S02]  /*21ae0*/  SHF.R.S32.HI R63, RZ, 0x1f, R63 ;  /* 0x0000001fff3f7819 */ /* 0x000fe4000001143f */
[C---:B-1----:R-:W-:Y:S01]  /*21af0*/  @!P4 LEA R12, P1, R59.reuse, R11, 0x2 ;  /* 0x0000000b3b0cc211 */ /* 0x042fe200078210ff */
[----:B------:R-:W-:Y:S02]  /*21b00*/  @!P2 IMAD.MOV.U32 R34, RZ, RZ, R80 ;  /* 0x000000ffff22a224 */ /* 0x000fe400078e0050 */
[----:B------:R-:W-:Y:S01]  /*21b10*/  @!P2 IMAD.MOV.U32 R35, RZ, RZ, R3 ;  /* 0x000000ffff23a224 */ /* 0x000fe200078e0003 */
[----:B------:R-:W-:Y:S01]  /*21b20*/  @!P4 LEA.HI.X R13, R59, R24, R63, 0x2, P1 ;  /* 0x000000183b0dc211 */ /* 0x000fe200008f143f */
[----:B------:R-:W-:Y:S01]  /*21b30*/  VIADD R59, R191, 0xd0 ;  /* 0x000000d0bf3b7836 */ /* 0x000fe20000000000 */
[----:B------:R-:W-:-:S02]  /*21b40*/  ISETP.GE.AND P1, PT, R224, UR4, PT ;  /* 0x00000004e0007c0c */ /* 0x000fc4000bf26270 */
[----:B------:R1:W-:Y:S01]  /*21b50*/  @!P2 ST.E.64 desc[UR36][R14.64], R34 ;  /* 0x000000220e00a985 */ /* 0x0003e2000c101b24 */
[----:B------:R-:W-:Y:S02]  /*21b60*/  SHF.R.S32.HI R63, RZ, 0x1f, R223 ;  /* 0x0000001fff3f7819 */ /* 0x000fe400000114df */
[----:B------:R-:W-:-:S04]  /*21b70*/  SHF.R.S32.HI R59, RZ, 0x1f, R59 ;  /* 0x0000001fff3b7819 */ /* 0x000fc8000001143b */
[----:B------:R-:W-:Y:S02]  /*21b80*/  @!P3 LEA.HI.X R109, R25, R24, R59, 0x2, P5 ;  /* 0x00000018196db211 */ /* 0x000fe400028f143b */
[----:B------:R-:W-:Y:S02]  /*21b90*/  SHF.R.S32.HI R59, RZ, 0x1f, R225 ;  /* 0x0000001fff3b7819 */ /* 0x000fe400000114e1 */
[----:B------:R-:W-:Y:S02]  /*21ba0*/  ISETP.GE.AND P5, PT, R222, UR4, PT ;  /* 0x00000004de007c0c */ /* 0x000fe4000bfa6270 */
[----:B------:R-:W-:Y:S01]  /*21bb0*/  SHF.R.S32.HI R25, RZ, 0x1f, R224 ;  /* 0x0000001fff197819 */ /* 0x000fe200000114e0 */
[----:B-1----:R-:W-:Y:S01]  /*21bc0*/  @!P4 IMAD.MOV.U32 R14, RZ, RZ, R120 ;  /* 0x000000ffff0ec224 */ /* 0x002fe200078e0078 */
[----:B------:R-:W-:-:S05]  /*21bd0*/  @!P4 MOV R15, R69 ;  /* 0x00000045000fc202 */ /* 0x000fca0000000f00 */
[----:B------:R1:W-:Y:S01]  /*21be0*/  @!P4 ST.E.64 desc[UR36][R12.64], R14 ;  /* 0x0000000e0c00c985 */ /* 0x0003e2000c101b24 */
[----:B------:R-:W-:-:S03]  /*21bf0*/  ISETP.GE.AND P4, PT, R223, UR4, PT ;  /* 0x00000004df007c0c */ /* 0x000fc6000bf86270 */
[----:B------:R2:W-:Y:S01]  /*21c00*/  @!P3 ST.E.64 desc[UR36][R108.64], R4 ;  /* 0x000000046c00b985 */ /* 0x0005e2000c101b24 */
[----:B------:R-:W-:Y:S02]  /*21c10*/  ISETP.GE.AND P3, PT, R221, UR4, PT ;  /* 0x00000004dd007c0c */ /* 0x000fe4000bf66270 */
[CC--:B-1----:R-:W-:Y:S01]  /*21c20*/  @!P0 LEA R12, P2, R225.reuse, R11.reuse, 0x2 ;  /* 0x0000000be10c8211 */ /* 0x0c2fe200078410ff */
[----:B------:R-:W-:Y:S02]  /*21c30*/  @!P0 IMAD.MOV.U32 R14, RZ, RZ, R73 ;  /* 0x000000ffff0e8224 */ /* 0x000fe400078e0049 */
[----:B------:R-:W-:Y:S01]  /*21c40*/  @!P0 IMAD.MOV.U32 R15, RZ, RZ, R77 ;  /* 0x000000ffff0f8224 */ /* 0x000fe200078e004d */
[-C--:B------:R-:W-:Y:S02]  /*21c50*/  @!P0 LEA.HI.X R13, R225, R24.reuse, R59, 0x2, P2 ;  /* 0x00000018e10d8211 */ /* 0x080fe400010f143b */
[C---:B--2---:R-:W-:Y:S02]  /*21c60*/  @!P1 LEA R4, P2, R224.reuse, R11, 0x2 ;  /* 0x0000000be0049211 */ /* 0x044fe400078410ff */
[----:B------:R-:W-:Y:S01]  /*21c70*/  SHF.R.S32.HI R59, RZ, 0x1f, R222 ;  /* 0x0000001fff3b7819 */ /* 0x000fe200000114de */
[----:B------:R1:W-:Y:S01]  /*21c80*/  @!P0 ST.E.64 desc[UR36][R12.64], R14 ;  /* 0x0000000e0c008985 */ /* 0x0003e2000c101b24 */
[----:B------:R-:W-:-:S02]  /*21c90*/  @!P1 LEA.HI.X R5, R224, R24, R25, 0x2, P2 ;  /* 0x00000018e0059211 */ /* 0x000fc400010f1419 */
[----:B------:R-:W-:-:S03]  /*21ca0*/  SHF.R.S32.HI R25, RZ, 0x1f, R221 ;  /* 0x0000001fff197819 */ /* 0x000fc600000114dd */
[----:B------:R2:W-:Y:S01]  /*21cb0*/  @!P1 ST.E.64 desc[UR36][R4.64], R6 ;  /* 0x0000000604009985 */ /* 0x0005e2000c101b24 */
[CC--:B-1----:R-:W-:Y:S01]  /*21cc0*/  @!P4 LEA R12, P0, R223.reuse, R11.reuse, 0x2 ;  /* 0x0000000bdf0cc211 */ /* 0x0c2fe200078010ff */
[----:B------:R-:W-:Y:S02]  /*21cd0*/  @!P4 IMAD.MOV.U32 R14, RZ, RZ, R81 ;  /* 0x000000ffff0ec224 */ /* 0x000fe400078e0051 */
[----:B------:R-:W-:Y:S01]  /*21ce0*/  @!P4 IMAD.MOV.U32 R15, RZ, RZ, R85 ;  /* 0x000000ffff0fc224 */ /* 0x000fe200078e0055 */
[-C--:B------:R-:W-:Y:S02]  /*21cf0*/  @!P4 LEA.HI.X R13, R223, R24.reuse, R63, 0x2, P0 ;  /* 0x00000018df0dc211 */ /* 0x080fe400000f143f */
[CC--:B--2---:R-:W-:Y:S02]  /*21d00*/  @!P5 LEA R4, P1, R222.reuse, R11.reuse, 0x2 ;  /* 0x0000000bde04d211 */ /* 0x0c4fe400078210ff */
[----:B------:R-:W-:Y:S01]  /*21d10*/  @!P3 LEA R6, P2, R221, R11, 0x2 ;  /* 0x0000000bdd06b211 */ /* 0x000fe200078410ff */
[----:B------:R1:W-:Y:S01]  /*21d20*/  @!P4 ST.E.64 desc[UR36][R12.64], R14 ;  /* 0x0000000e0c00c985 */ /* 0x0003e2000c101b24 */
[----:B------:R-:W-:-:S02]  /*21d30*/  @!P5 LEA.HI.X R5, R222, R24, R59, 0x2, P1 ;  /* 0x00000018de05d211 */ /* 0x000fc400008f143b */
[----:B------:R-:W-:-:S03]  /*21d40*/  @!P3 LEA.HI.X R7, R221, R24, R25, 0x2, P2 ;  /* 0x00000018dd07b211 */ /* 0x000fc600010f1419 */
[----:B------:R3:W-:Y:S01]  /*21d50*/  @!P5 ST.E.64 desc[UR36][R4.64], R8 ;  /* 0x000000080400d985 */ /* 0x0007e2000c101b24 */
[----:B-1----:R-:W-:Y:S02]  /*21d60*/  @!P3 IMAD.MOV.U32 R12, RZ, RZ, R89 ;  /* 0x000000ffff0cb224 */ /* 0x002fe400078e0059 */
[----:B------:R-:W-:-:S05]  /*21d70*/  @!P3 IMAD.MOV.U32 R13, RZ, RZ, R93 ;  /* 0x000000ffff0db224 */ /* 0x000fca00078e005d */
[----:B------:R3:W-:Y:S02]  /*21d80*/  @!P3 ST.E.64 desc[UR36][R6.64], R12 ;  /* 0x0000000c0600b985 */ /* 0x0007e4000c101b24 */
.L_x_2010:
[----:B------:R-:W-:Y:S05]  /*21d90*/  BSYNC B1 ;  /* 0x0000000000017941 */ /* 0x000fea0003800000 */
.L_x_2009:
[----:B------:R-:W-:-:S03]  /*21da0*/  UMOV UR4, 0xffffffff ;  /* 0xffffffff00047882 */ /* 0x000fc60000000000 */
[----:B------:R-:W-:Y:S05]  /*21db0*/  BRA.DIV UR4, `(.L_x_2011) ;  /* 0x0000010204b87947 */ /* 0x000fea000b800000 */
[----:B---3--:R3:W4:Y:S04]  /*21dc0*/  SHFL.IDX PT, R8, R2, 0x1, 0x1c1f ;  /* 0x003c1f0002087f89 */ /* 0x00872800000e0000 */
[----:B0-----:R-:W0:Y:S02]  /*21dd0*/  SHFL.IDX PT, R0, R0, 0x1, 0x1c1f ;  /* 0x003c1f0000007f89 */ /* 0x001e2400000e0000 */
.L_x_2411:
[----:B------:R-:W-:-:S13]  /*21de0*/  ISETP.GE.AND P0, PT, R33, R32, PT ;  /* 0x000000202100720c */ /* 0x000fda0003f06270 */
[----:B------:R-:W-:Y:S05]  /*21df0*/  @P0 BRA `(.L_x_2007) ;  /* 0x0000001c00700947 */ /* 0x000fea0003800000 */
[----:B------:R-:W-:Y:S01]  /*21e00*/  ULDC UR4, c[0x0][0xac8] ;  /* 0x0002b20000047ab9 */ /* 0x000fe20000000800 */
[C---:B------:R-:W-:Y:S01]  /*21e10*/  VIADD R6, R191.reuse, 0x8 ;  /* 0x00000008bf067836 */ /* 0x040fe20000000000 */
[C---:B------:R-:W-:Y:S01]  /*21e20*/  ISETP.GE.AND P5, PT, R191.reuse, UR4, PT ;  /* 0x00000004bf007c0c */ /* 0x040fe2000bfa6270 */
[C---:B------:R-:W-:Y:S01]  /*21e30*/  VIADD R12, R191.reuse, 0x10 ;  /* 0x00000010bf0c7836 */ /* 0x040fe20000000000 */
[----:B------:R-:W-:Y:S01]  /*21e40*/  SHF.R.S32.HI R4, RZ, 0x1f, R191 ;  /* 0x0000001fff047819 */ /* 0x000fe200000114bf */
[C---:B------:R-:W-:Y:S01]  /*21e50*/  VIADD R14, R191.reuse, 0x18 ;  /* 0x00000018bf0e7836 */ /* 0x040fe20000000000 */
[----:B------:R-:W-:Y:S01]  /*21e60*/  ISETP.GE.AND P0, PT, R6, UR4, PT ;  /* 0x0000000406007c0c */ /* 0x000fe2000bf06270 */
[C---:B------:R-:W-:Y:S01]  /*21e70*/  VIADD R7, R191.reuse, 0x8 ;  /* 0x00000008bf077836 */ /* 0x040fe20000000000 */
[----:B------:R-:W-:Y:S01]  /*21e80*/  ISETP.GE.AND P3, PT, R12, UR4, PT ;  /* 0x000000040c007c0c */ /* 0x000fe2000bf66270 */
[C---:B------:R-:W-:Y:S01]  /*21e90*/  VIADD R9, R191.reuse, 0x20 ;  /* 0x00000020bf097836 */ /* 0x040fe20000000000 */
[----:B------:R-:W-:Y:S01]  /*21ea0*/  ISETP.GE.AND P2, PT, R14, UR4, PT ;  /* 0x000000040e007c0c */ /* 0x000fe2000bf46270 */
[C---:B------:R-:W-:Y:S01]  /*21eb0*/  VIADD R13, R191.reuse, 0x10 ;  /* 0x00000010bf0d7836 */ /* 0x040fe20000000000 */
[----:B------:R-:W-:Y:S01]  /*21ec0*/  SHF.R.S32.HI R7, RZ, 0x1f, R7 ;  /* 0x0000001fff077819 */ /* 0x000fe20000011407 */
[C---:B-1----:R-:W-:Y:S01]  /*21ed0*/  VIADD R24, R191.reuse, 0x18 ;  /* 0x00000018bf187836 */ /* 0x042fe20000000000 */
[C---:B------:R-:W-:Y:S01]  /*21ee0*/  IADD3 R15, R191.reuse, 0x28, RZ ;  /* 0x00000028bf0f7810 */ /* 0x040fe20007ffe0ff */
[----:B--2---:R-:W-:Y:S01]  /*21ef0*/  @!P5 IMAD.MOV.U32 R11, RZ, RZ, R20 ;  /* 0x000000ffff0bd224 */ /* 0x004fe200078e0014 */
[C---:B0--3--:R-:W-:Y:S01]  /*21f00*/  @!P5 LEA R2, P1, R191.reuse, R0, 0x2 ;  /* 0x00000000bf02d211 */ /* 0x049fe200078210ff */
[----:B------:R-:W-:Y:S01]  /*21f10*/  VIADD R25, R191, 0xa8 ;  /* 0x000000a8bf197836 */ /* 0x000fe20000000000 */
[----:B------:R-:W-:-:S02]  /*21f20*/  SHF.R.S32.HI R13, RZ, 0x1f, R13 ;  /* 0x0000001fff0d7819 */ /* 0x000fc4000001140d */
[----:B----4-:R-:W-:Y:S02]  /*21f30*/  @!P5 LEA.HI.X R3, R191, R8, R4, 0x2, P1 ;  /* 0x00000008bf03d211 */ /* 0x010fe400008f1404 */
[C---:B------:R-:W-:Y:S02]  /*21f40*/  @!P0 LEA R4, P4, R6.reuse, R0, 0x2 ;  /* 0x0000000006048211 */ /* 0x040fe400078810ff */
[----:B------:R-:W-:Y:S01]  /*21f50*/  ISETP.GE.AND P1, PT, R9, UR4, PT ;  /* 0x0000000409007c0c */ /* 0x000fe2000bf26270 */
[----:B------:R0:W-:Y:S01]  /*21f60*/  @!P5 ST.E.64 desc[UR36][R2.64], R10 ;  /* 0x0000000a0200d985 */ /* 0x0001e2000c101b24 */
[----:B------:R-:W-:Y:S01]  /*21f70*/  @!P0 LEA.HI.X R5, R6, R8, R7, 0x2, P4 ;  /* 0x0000000806058211 */ /* 0x000fe200020f1407 */
[----:B------:R-:W-:Y:S01]  /*21f80*/  @!P0 IMAD.MOV.U32 R6, RZ, RZ, R97 ;  /* 0x000000ffff068224 */ /* 0x000fe200078e0061 */
[----:B------:R-:W-:Y:S01]  /*21f90*/  SHF.R.S32.HI R24, RZ, 0x1f, R24 ;  /* 0x0000001fff187819 */ /* 0x000fe20000011418 */
[----:B------:R-:W-:Y:S01]  /*21fa0*/  @!P0 IMAD.MOV.U32 R7, RZ, RZ, R21 ;  /* 0x000000ffff078224 */ /* 0x000fe200078e0015 */
[----:B------:R-:W-:-:S04]  /*21fb0*/  SHF.R.S32.HI R25, RZ, 0x1f, R25 ;  /* 0x0000001fff197819 */ /* 0x000fc80000011419 */
[----:B------:R1:W-:Y:S01]  /*21fc0*/  @!P0 ST.E.64 desc[UR36][R4.64], R6 ;  /* 0x0000000604008985 */ /* 0x0003e2000c101b24 */
[----:B------:R-:W-:Y:S02]  /*21fd0*/  ISETP.GE.AND P0, PT, R15, UR4, PT ;  /* 0x000000040f007c0c */ /* 0x000fe4000bf06270 */
[----:B0-----:R-:W-:-:S04]  /*21fe0*/  @!P3 LEA R2, P5, R12, R0, 0x2 ;  /* 0x000000000c02b211 */ /* 0x001fc800078a10ff */
[----:B------:R-:W-:Y:S01]  /*21ff0*/  @!P3 LEA.HI.X R3, R12, R8, R13, 0x2, P5 ;  /* 0x000000080c03b211 */ /* 0x000fe200028f140d */
[C---:B------:R-:W-:Y:S02]  /*22000*/  VIADD R12, R191.reuse, 0x30 ;  /* 0x00000030bf0c7836 */ /* 0x040fe40000000000 */
[C---:B------:R-:W-:Y:S01]  /*22010*/  VIADD R13, R191.reuse, 0x20 ;  /* 0x00000020bf0d7836 */ /* 0x040fe20000000000 */
[----:B-1----:R-:W-:Y:S01]  /*22020*/  @!P2 LEA R4, P4, R14, R0, 0x2 ;  /* 0x000000000e04a211 */ /* 0x002fe200078810ff */
[----:B------:R0:W-:Y:S01]  /*22030*/  @!P3 ST.E.64 desc[UR36][R2.64], R26 ;  /* 0x0000001a0200b985 */ /* 0x0001e2000c101b24 */
[----:B------:R-:W-:Y:S01]  /*22040*/  @!P2 IMAD.MOV.U32 R6, RZ, RZ, R64 ;  /* 0x000000ffff06a224 */ /* 0x000fe200078e0040 */
[----:B------:R-:W-:Y:S01]  /*22050*/  ISETP.GE.AND P3, PT, R12, UR4, PT ;  /* 0x000000040c007c0c */ /* 0x000fe2000bf66270 */
[----:B------:R-:W-:Y:S01]  /*22060*/  @!P2 IMAD.MOV.U32 R7, RZ, RZ, R101 ;  /* 0x000000ffff07a224 */ /* 0x000fe200078e0065 */
[----:B------:R-:W-:Y:S01]  /*22070*/  @!P2 LEA.HI.X R5, R14, R8, R24, 0x2, P4 ;  /* 0x000000080e05a211 */ /* 0x000fe200020f1418 */
[C---:B------:R-:W-:Y:S01]  /*22080*/  VIADD R14, R191.reuse, 0x38 ;  /* 0x00000038bf0e7836 */ /* 0x040fe20000000000 */
[----:B------:R-:W-:Y:S01]  /*22090*/  SHF.R.S32.HI R13, RZ, 0x1f, R13 ;  /* 0x0000001fff0d7819 */ /* 0x000fe2000001140d */
[----:B------:R-:W-:-:S02]  /*220a0*/  VIADD R24, R191, 0x28 ;  /* 0x00000028bf187836 */ /* 0x000fc40000000000 */
[----:B------:R1:W-:Y:S01]  /*220b0*/  @!P2 ST.E.64 desc[UR36][R4.64], R6 ;  /* 0x000000060400a985 */ /* 0x0003e2000c101b24 */
[----:B------:R-:W-:Y:S02]  /*220c0*/  ISETP.GE.AND P2, PT, R14, UR4, PT ;  /* 0x000000040e007c0c */ /* 0x000fe4000bf46270 */
[----:B------:R-:W-:Y:S02]  /*220d0*/  SHF.R.S32.HI R24, RZ, 0x1f, R24 ;  /* 0x0000001fff187819 */ /* 0x000fe40000011418 */
[----:B0-----:R-:W-:-:S04]  /*220e0*/  @!P1 LEA R2, P5, R9, R0, 0x2 ;  /* 0x0000000009029211 */ /* 0x001fc800078a10ff */
[----:B------:R-:W-:Y:S01]  /*220f0*/  @!P1 LEA.HI.X R3, R9, R8, R13, 0x2, P5 ;  /* 0x0000000809039211 */ /* 0x000fe200028f140d */
[C---:B------:R-:W-:Y:S02]  /*22100*/  VIADD R9, R191.reuse, 0x40 ;  /* 0x00000040bf097836 */ /* 0x040fe40000000000 */
[----:B------:R-:W-:Y:S01]  /*22110*/  VIADD R13, R191, 0x30 ;  /* 0x00000030bf0d7836 */ /* 0x000fe20000000000 */
[----:B-1----:R-:W-:Y:S01]  /*22120*/  @!P0 LEA R4, P4, R15, R0, 0x2 ;  /* 0x000000000f048211 */ /* 0x002fe200078810ff */
[----:B------:R0:W-:Y:S01]  /*22130*/  @!P1 ST.E.64 desc[UR36][R2.64], R36 ;  /* 0x0000002402009985 */ /* 0x0001e2000c101b24 */
[----:B------:R-:W-:Y:S01]  /*22140*/  ISETP.GE.AND P1, PT, R9, UR4, PT ;  /* 0x0000000409007c0c */ /* 0x000fe2000bf26270 */
[----:B------:R-:W-:Y:S01]  /*22150*/  @!P0 IMAD.MOV.U32 R6, RZ, RZ, R105 ;  /* 0x000000ffff068224 */ /* 0x000fe200078e0069 */
[----:B------:R-:W-:Y:S01]  /*22160*/  @!P0 LEA.HI.X R5, R15, R8, R24, 0x2, P4 ;  /* 0x000000080f058211 */ /* 0x000fe200020f1418 */
[C---:B------:R-:W-:Y:S01]  /*22170*/  VIADD R15, R191.reuse, 0x48 ;  /* 0x00000048bf0f7836 */ /* 0x040fe20000000000 */
[----:B------:R-:W-:Y:S01]  /*22180*/  @!P0 MOV R7, R47 ;  /* 0x0000002f00078202 */ /* 0x000fe20000000f00 */
[----:B------:R-:W-:Y:S01]  /*22190*/  VIADD R24, R191, 0x38 ;  /* 0x00000038bf187836 */ /* 0x000fe20000000000 */
[----:B------:R-:W-:Y:S01]  /*221a0*/  SHF.R.S32.HI R13, RZ, 0x1f, R13 ;  /* 0x0000001fff0d7819 */ /* 0x000fe2000001140d */
[----:B------:R-:W-:-:S02]  /*221b0*/  @!P2 IMAD.MOV.U32 R47, RZ, RZ, R50 ;  /* 0x000000ffff2fa224 */ /* 0x000fc400078e0032 */
[----:B------:R1:W-:Y:S01]  /*221c0*/  @!P0 ST.E.64 desc[UR36][R4.64], R6 ;  /* 0x0000000604008985 */ /* 0x0003e2000c101b24 */
[----:B------:R-:W-:Y:S02]  /*221d0*/  ISETP.GE.AND P0, PT, R15, UR4, PT ;  /* 0x000000040f007c0c */ /* 0x000fe4000bf06270 */
[----:B------:R-:W-:Y:S02]  /*221e0*/  SHF.R.S32.HI R24, RZ, 0x1f, R24 ;  /* 0x0000001fff187819 */ /* 0x000fe40000011418 */
[----:B0-----:R-:W-:-:S04]  /*221f0*/  @!P3 LEA R2, P5, R12, R0, 0x2 ;  /* 0x000000000c02b211 */ /* 0x001fc800078a10ff */
[----:B------:R-:W-:Y:S01]  /*22200*/  @!P3 LEA.HI.X R3, R12, R8, R13, 0x2, P5 ;  /* 0x000000080c03b211 */ /* 0x000fe200028f140d */
[C---:B------:R-:W-:Y:S02]  /*22210*/  VIADD R12, R191.reuse, 0x50 ;  /* 0x00000050bf0c7836 */ /* 0x040fe40000000000 */
[C---:B------:R-:W-:Y:S01]  /*22220*/  VIADD R13, R191.reuse, 0x40 ;  /* 0x00000040bf0d7836 */ /* 0x040fe20000000000 */
[----:B-1----:R-:W-:Y:S01]  /*22230*/  @!P2 LEA R4, P4, R14, R0, 0x2 ;  /* 0x000000000e04a211 */ /* 0x002fe200078810ff */
[----:B------:R0:W-:Y:S01]  /*22240*/  @!P3 ST.E.64 desc[UR36][R2.64], R38 ;  /* 0x000000260200b985 */ /* 0x0001e2000c101b24 */
[----:B------:R-:W-:Y:S01]  /*22250*/  ISETP.GE.AND P3, PT, R12, UR4, PT ;  /* 0x000000040c007c0c */ /* 0x000fe2000bf66270 */
[----:B------:R-:W-:Y:S01]  /*22260*/  @!P0 IMAD.MOV.U32 R59, RZ, RZ, R58 ;  /* 0x000000ffff3b8224 */ /* 0x000fe200078e003a */
[----:B------:R-:W-:Y:S01]  /*22270*/  @!P2 LEA.HI.X R5, R14, R8, R24, 0x2, P4 ;  /* 0x000000080e05a211 */ /* 0x000fe200020f1418 */
[C---:B------:R-:W-:Y:S01]  /*22280*/  VIADD R14, R191.reuse, 0x58 ;  /* 0x00000058bf0e7836 */ /* 0x040fe20000000000 */
[----:B------:R-:W-:Y:S01]  /*22290*/  SHF.R.S32.HI R13, RZ, 0x1f, R13 ;  /* 0x0000001fff0d7819 */ /* 0x000fe2000001140d */
[----:B------:R-:W-:-:S02]  /*222a0*/  VIADD R24, R191, 0x48 ;  /* 0x00000048bf187836 */ /* 0x000fc40000000000 */
[----:B------:R1:W-:Y:S01]  /*222b0*/  @!P2 ST.E.64 desc[UR36][R4.64], R46 ;  /* 0x0000002e0400a985 */ /* 0x0003e2000c101b24 */
[----:B------:R-:W-:Y:S01]  /*222c0*/  ISETP.GE.AND P2, PT, R14, UR4, PT ;  /* 0x000000040e007c0c */ /* 0x000fe2000bf46270 */
[----:B------:R-:W-:Y:S01]  /*222d0*/  @!P0 IMAD.MOV.U32 R58, RZ, RZ, R54 ;  /* 0x000000ffff3a8224 */ /* 0x000fe200078e0036 */
        /* <DEDUP_REMOVED lines=19> */
[C---:B------:R-:W-:Y:S01]  /*22410*/  VIADD R12, R191.reuse, 0x70 ;  /* 0x00000070bf0c7836 */ /* 0x040fe20000000000 */
[C---:B------:R-:W-:Y:S02]  /*22420*/  IADD3 R13, R191.reuse, 0x60, RZ ;  /* 0x00000060bf0d7810 */ /* 0x040fe40007ffe0ff */
[----:B-1----:R-:W-:Y:S01]  /*22430*/  @!P2 LEA R4, P4, R14, R0, 0x2 ;  /* 0x000000000e04a211 */ /* 0x002fe200078810ff */
[----:B------:R0:W-:Y:S01]  /*22440*/  @!P3 ST.E.64 desc[UR36][R2.64], R42 ;  /* 0x0000002a0200b985 */ /* 0x0001e2000c101b24 */
[----:B------:R-:W-:Y:S02]  /*22450*/  ISETP.GE.AND P3, PT, R12, UR4, PT ;  /* 0x000000040c007c0c */ /* 0x000fe4000bf66270 */
        /* <DEDUP_REMOVED lines=16> */
[----:B------:R-:W-:Y:S01]  /*22560*/  @!P0 IMAD.MOV.U32 R7, RZ, RZ, R66 ;  /* 0x000000ffff078224 */ /* 0x000fe200078e0042 */
[----:B------:R-:W-:Y:S01]  /*22570*/  SHF.R.S32.HI R13, RZ, 0x1f, R13 ;  /* 0x0000001fff0d7819 */ /* 0x000fe2000001140d */
[----:B------:R-:W-:-:S02]  /*22580*/  VIADD R15, R191, 0x88 ;  /* 0x00000088bf0f7836 */ /* 0x000fc40000000000 */
[----:B------:R-:W-:Y:S01]  /*22590*/  VIADD R24, R191, 0x78 ;  /* 0x00000078bf187836 */ /* 0x000fe20000000000 */
[----:B------:R1:W-:Y:S02]  /*225a0*/  @!P0 ST.E.64 desc[UR36][R4.64], R6 ;  /* 0x0000000604008985 */ /* 0x0003e4000c101b24 */
[----:B------:R-:W-:Y:S02]  /*225b0*/  ISETP.GE.AND P0, PT, R15, UR4, PT ;  /* 0x000000040f007c0c */ /* 0x000fe4000bf06270 */
[----:B------:R-:W-:Y:S02]  /*225c0*/  SHF.R.S32.HI R24, RZ, 0x1f, R24 ;  /* 0x0000001fff187819 */ /* 0x000fe40000011418 */
[----:B0-----:R-:W-:-:S04]  /*225d0*/  @!P3 LEA R2, P5, R12, R0, 0x2 ;  /* 0x000000000c02b211 */ /* 0x001fc800078a10ff */
[----:B------:R-:W-:Y:S01]  /*225e0*/  @!P3 LEA.HI.X R3, R12, R8, R13, 0x2, P5 ;  /* 0x000000080c03b211 */ /* 0x000fe200028f140d */
[C---:B------:R-:W-:Y:S02]  /*225f0*/  VIADD R12, R191.reuse, 0x90 ;  /* 0x00000090bf0c7836 */ /* 0x040fe40000000000 */
[C---:B------:R-:W-:Y:S01]  /*22600*/  VIADD R13, R191.reuse, 0x80 ;  /* 0x00000080bf0d7836 */ /* 0x040fe20000000000 */
[C---:B-1----:R-:W-:Y:S01]  /*22610*/  @!P2 LEA R4, P4, R14.reuse, R0, 0x2 ;  /* 0x000000000e04a211 */ /* 0x042fe200078810ff */
[----:B------:R0:W-:Y:S01]  /*22620*/  @!P3 ST.E.64 desc[UR36][R2.64], R48 ;  /* 0x000000300200b985 */ /* 0x0001e2000c101b24 */
[----:B------:R-:W-:Y:S01]  /*22630*/  @!P2 MOV R6, R67 ;  /* 0x000000430006a202 */ /* 0x000fe20000000f00 */
[----:B------:R-:W-:Y:S01]  /*22640*/  @!P2 IMAD.MOV.U32 R7, RZ, RZ, R71 ;  /* 0x000000ffff07a224 */ /* 0x000fe200078e0047 */
[----:B------:R-:W-:Y:S01]  /*22650*/  @!P2 LEA.HI.X R5, R14, R8, R24, 0x2, P4 ;  /* 0x000000080e05a211 */ /* 0x000fe200020f1418 */
[C---:B------:R-:W-:Y:S01]  /*22660*/  VIADD R24, R191.reuse, 0x88 ;  /* 0x00000088bf187836 */ /* 0x040fe20000000000 */
[----:B------:R-:W-:Y:S01]  /*22670*/  ISETP.GE.AND P3, PT, R12, UR4, PT ;  /* 0x000000040c007c0c */ /* 0x000fe2000bf66270 */
[----:B------:R-:W-:Y:S01]  /*22680*/  VIADD R14, R191, 0x98 ;  /* 0x00000098bf0e7836 */ /* 0x000fe20000000000 */
[----:B------:R-:W-:Y:S01]  /*22690*/  SHF.R.S32.HI R13, RZ, 0x1f, R13 ;  /* 0x0000001fff0d7819 */ /* 0x000fe2000001140d */
[----:B------:R1:W-:Y:S01]  /*226a0*/  @!P2 ST.E.64 desc[UR36][R4.64], R6 ;  /* 0x000000060400a985 */ /* 0x0003e2000c101b24 */
[----:B------:R-:W-:-:S02]  /*226b0*/  SHF.R.S32.HI R24, RZ, 0x1f, R24 ;  /* 0x0000001fff187819 */ /* 0x000fc40000011418 */
[----:B------:R-:W-:Y:S02]  /*226c0*/  ISETP.GE.AND P2, PT, R14, UR4, PT ;  /* 0x000000040e007c0c */ /* 0x000fe4000bf46270 */
[----:B0-----:R-:W-:-:S04]  /*226d0*/  @!P1 LEA R2, P5, R9, R0, 0x2 ;  /* 0x0000000009029211 */ /* 0x001fc800078a10ff */
[----:B------:R-:W-:Y:S01]  /*226e0*/  @!P1 LEA.HI.X R3, R9, R8, R13, 0x2, P5 ;  /* 0x0000000809039211 */ /* 0x000fe200028f140d */
[C---:B------:R-:W-:Y:S02]  /*226f0*/  VIADD R9, R191.reuse, 0xa0 ;  /* 0x000000a0bf097836 */ /* 0x040fe40000000000 */
[----:B------:R-:W-:Y:S01]  /*22700*/  VIADD R13, R191, 0x90 ;  /* 0x00000090bf0d7836 */ /* 0x000fe20000000000 */
[C---:B-1----:R-:W-:Y:S01]  /*22710*/  @!P0 LEA R6, P4, R15.reuse, R0, 0x2 ;  /* 0x000000000f068211 */ /* 0x042fe200078810ff */
[----:B------:R-:W-:Y:S02]  /*22720*/  @!P1 IMAD.MOV.U32 R4, RZ, RZ, R51 ;  /* 0x000000ffff049224 */ /* 0x000fe400078e0033 */
[----:B------:R-:W-:Y:S01]  /*22730*/  @!P1 IMAD.MOV.U32 R5, RZ, RZ, R52 ;  /* 0x000000ffff059224 */ /* 0x000fe200078e0034 */
[----:B------:R-:W-:Y:S01]  /*22740*/  @!P0 LEA.HI.X R7, R15, R8, R24, 0x2, P4 ;  /* 0x000000080f078211 */ /* 0x000fe200020f1418 */
[C---:B------:R-:W-:Y:S01]  /*22750*/  VIADD R24, R191.reuse, 0xa8 ;  /* 0x000000a8bf187836 */ /* 0x040fe20000000000 */
[----:B------:R-:W-:Y:S01]  /*22760*/  SHF.R.S32.HI R13, RZ, 0x1f, R13 ;  /* 0x0000001fff0d7819 */ /* 0x000fe2000001140d */
[----:B------:R-:W-:Y:S01]  /*22770*/  VIADD R15, R191, 0x98 ;  /* 0x00000098bf0f7836 */ /* 0x000fe20000000000 */
[----:B------:R0:W-:Y:S01]  /*22780*/  @!P1 ST.E.64 desc[UR36][R2.64], R4 ;  /* 0x0000000402009985 */ /* 0x0001e2000c101b24 */
[----:B------:R-:W-:Y:S01]  /*22790*/  ISETP.GE.AND P1, PT, R9, UR4, PT ;  /* 0x0000000409007c0c */ /* 0x000fe2000bf26270 */
[----:B------:R-:W-:-:S02]  /*227a0*/  @!P2 IMAD.MOV.U32 R99, RZ, RZ, R83 ;  /* 0x000000ffff63a224 */ /* 0x000fc400078e0053 */
[----:B------:R-:W-:Y:S01]  /*227b0*/  SHF.R.S32.HI R15, RZ, 0x1f, R15 ;  /* 0x0000001fff0f7819 */ /* 0x000fe2000001140f */
[----:B0-----:R-:W-:Y:S01]  /*227c0*/  @!P0 IMAD.MOV.U32 R4, RZ, RZ, R75 ;  /* 0x000000ffff048224 */ /* 0x001fe200078e004b */
[----:B------:R-:W-:Y:S01]  /*227d0*/  @!P3 LEA R2, P5, R12, R0, 0x2 ;  /* 0x000000000c02b211 */ /* 0x000fe200078a10ff */
[----:B------:R-:W-:-:S03]  /*227e0*/  @!P0 IMAD.MOV.U32 R5, RZ, RZ, R79 ;  /* 0x000000ffff058224 */ /* 0x000fc600078e004f */
[----:B------:R-:W-:Y:S01]  /*227f0*/  @!P3 LEA.HI.X R3, R12, R8, R13, 0x2, P5 ;  /* 0x000000080c03b211 */ /* 0x000fe200028f140d */
[C---:B------:R-:W-:Y:S01]  /*22800*/  VIADD R12, R191.reuse, 0xb0 ;  /* 0x000000b0bf0c7836 */ /* 0x040fe20000000000 */
[----:B------:R0:W-:Y:S01]  /*22810*/  @!P0 ST.E.64 desc[UR36][R6.64], R4 ;  /* 0x0000000406008985 */ /* 0x0001e2000c101b24 */
[----:B------:R-:W-:Y:S02]  /*22820*/  IADD3 R13, R191, 0xa0, RZ ;  /* 0x000000a0bf0d7810 */ /* 0x000fe40007ffe0ff */
[----:B------:R-:W-:Y:S02]  /*22830*/  ISETP.GE.AND P0, PT, R24, UR4, PT ;  /* 0x0000000418007c0c */ /* 0x000fe4000bf06270 */
[----:B------:R-:W-:Y:S01]  /*22840*/  SHF.R.S32.HI R13, RZ, 0x1f, R13 ;  /* 0x0000001fff0d7819 */ /* 0x000fe2000001140d */
[----:B0-----:R-:W-:Y:S01]  /*22850*/  @!P3 IMAD.MOV.U32 R4, RZ, RZ, R53 ;  /* 0x000000ffff04b224 */ /* 0x001fe200078e0035 */
[----:B------:R-:W-:Y:S01]  /*22860*/  @!P2 LEA R6, P4, R14, R0, 0x2 ;  /* 0x000000000e06a211 */ /* 0x000fe200078810ff */
[----:B------:R-:W-:-:S03]  /*22870*/  @!P3 IMAD.MOV.U32 R5, RZ, RZ, R55 ;  /* 0x000000ffff05b224 */ /* 0x000fc600078e0037 */
[----:B------:R-:W-:Y:S01]  /*22880*/  @!P2 LEA.HI.X R7, R14, R8, R15, 0x2, P4 ;  /* 0x000000080e07a211 */ /* 0x000fe200020f140f */
[C---:B------:R-:W-:Y:S01]  /*22890*/  VIADD R14, R191.reuse, 0xb8 ;  /* 0x000000b8bf0e7836 */ /* 0x040fe20000000000 */
[----:B------:R0:W-:Y:S01]  /*228a0*/  @!P3 ST.E.64 desc[UR36][R2.64], R4 ;  /* 0x000000040200b985 */ /* 0x0001e2000c101b24 */
[----:B------:R-:W-:Y:S01]  /*228b0*/  ISETP.GE.AND P3, PT, R12, UR4, PT ;  /* 0x000000040c007c0c */ /* 0x000fe2000bf66270 */
[----:B------:R-:W-:Y:S02]  /*228c0*/  VIADD R15, R191, 0xb0 ;  /* 0x000000b0bf0f7836 */ /* 0x000fe40000000000 */
[----:B------:R1:W-:Y:S01]  /*228d0*/  @!P2 ST.E.64 desc[UR36][R6.64], R98 ;  /* 0x000000620600a985 */ /* 0x0003e2000c101b24 */
[----:B------:R-:W-:Y:S02]  /*228e0*/  ISETP.GE.AND P2, PT, R14, UR4, PT ;  /* 0x000000040e007c0c */ /* 0x000fe4000bf46270 */
[----:B------:R-:W-:Y:S02]  /*228f0*/  SHF.R.S32.HI R15, RZ, 0x1f, R15 ;  /* 0x0000001fff0f7819 */ /* 0x000fe4000001140f */
[----:B0-----:R-:W-:-:S02]  /*22900*/  @!P1 LEA R2, P5, R9, R0, 0x2 ;  /* 0x0000000009029211 */ /* 0x001fc400078a10ff */
[C---:B------:R-:W-:Y:S02]  /*22910*/  @!P0 LEA R4, P4, R24.reuse, R0, 0x2 ;  /* 0x0000000018048211 */ /* 0x040fe400078810ff */
[-C--:B------:R-:W-:Y:S01]  /*22920*/  @!P1 LEA.HI.X R3, R9, R8.reuse, R13, 0x2, P5 ;  /* 0x0000000809039211 */ /* 0x080fe200028f140d */
[----:B------:R-:W-:Y:S01]  /*22930*/  VIADD R13, R191, 0xc0 ;  /* 0x000000c0bf0d7836 */ /* 0x000fe20000000000 */
[----:B------:R-:W-:Y:S01]  /*22940*/  @!P0 LEA.HI.X R5, R24, R8, R25, 0x2, P4 ;  /* 0x0000000818058211 */ /* 0x000fe200020f1419 */
[----:B-1----:R-:W-:Y:S02]  /*22950*/  @!P0 IMAD.MOV.U32 R6, RZ, RZ, R103 ;  /* 0x000000ffff068224 */ /* 0x002fe400078e0067 */
[----:B------:R0:W-:Y:S01]  /*22960*/  @!P1 ST.E.64 desc[UR36][R2.64], R56 ;  /* 0x0000003802009985 */ /* 0x0001e2000c101b24 */
[----:B------:R-:W-:Y:S01]  /*22970*/  @!P0 IMAD.MOV.U32 R7, RZ, RZ, R87 ;  /* 0x000000ffff078224 */ /* 0x000fe200078e0057 */
[----:B------:R-:W-:Y:S01]  /*22980*/  ISETP.GE.AND P1, PT, R13, UR4, PT ;  /* 0x000000040d007c0c */ /* 0x000fe2000bf26270 */
[----:B------:R-:W-:-:S03]  /*22990*/  VIADD R9, R191, 0xc8 ;  /* 0x000000c8bf097836 */ /* 0x000fc60000000000 */
[----:B------:R1:W-:Y:S02]  /*229a0*/  @!P0 ST.E.64 desc[UR36][R4.64], R6 ;  /* 0x0000000604008985 */ /* 0x0003e4000c101b24 */
[----:B------:R-:W-:Y:S02]  /*229b0*/  ISETP.GE.AND P4, PT, R9, UR4, PT ;  /* 0x0000000409007c0c */ /* 0x000fe4000bf86270 */
[----:B0-----:R-:W-:-:S05]  /*229c0*/  @!P3 LEA R2, P5, R12, R0, 0x2 ;  /* 0x000000000c02b211 */ /* 0x001fca00078a10ff */
[----:B------:R-:W-:Y:S01]  /*229d0*/  @!P1 IMAD.MOV.U32 R63, RZ, RZ, R65 ;  /* 0x000000ffff3f9224 */ /* 0x000fe200078e0041 */
[----:B------:R-:W-:Y:S01]  /*229e0*/  @!P3 LEA.HI.X R3, R12, R8, R15, 0x2, P5 ;  /* 0x000000080c03b211 */ /* 0x000fe200028f140f */
[C---:B------:R-:W-:Y:S01]  /*229f0*/  VIADD R15, R191.reuse, 0xb8 ;  /* 0x000000b8bf0f7836 */ /* 0x040fe20000000000 */
[CC--:B-1----:R-:W-:Y:S01]  /*22a00*/  @!P2 LEA R4, P0, R14.reuse, R0.reuse, 0x2 ;  /* 0x000000000e04a211 */ /* 0x0c2fe200078010ff */
[----:B------:R-:W-:Y:S02]  /*22a10*/  VIADD R12, R191, 0xd0 ;  /* 0x000000d0bf0c7836 */ /* 0x000fe40000000000 */
[----:B------:R0:W-:Y:S01]  /*22a20*/  @!P3 ST.E.64 desc[UR36][R2.64], R60 ;  /* 0x0000003c0200b985 */ /* 0x0001e2000c101b24 */
[----:B------:R-:W-:Y:S01]  /*22a30*/  SHF.R.S32.HI R15, RZ, 0x1f, R15 ;  /* 0x0000001fff0f7819 */ /* 0x000fe2000001140f */
[----:B------:R-:W-:Y:S01]  /*22a40*/  @!P2 IMAD.MOV.U32 R6, RZ, RZ, R107 ;  /* 0x000000ffff06a224 */ /* 0x000fe200078e006b */
[----:B------:R-:W-:Y:S01]  /*22a50*/  @!P4 LEA R10, P3, R9, R0, 0x2 ;  /* 0x00000000090ac211 */ /* 0x000fe200078610ff */
[----:B------:R-:W-:Y:S01]  /*22a60*/  @!P2 IMAD.MOV.U32 R7, RZ, RZ, R91 ;  /* 0x000000ffff07a224 */ /* 0x000fe200078e005b */
[----:B------:R-:W-:Y:S01]  /*22a70*/  @!P2 LEA.HI.X R5, R14, R8, R15, 0x2, P0 ;  /* 0x000000080e05a211 */ /* 0x000fe200000f140f */
[----:B------:R-:W-:Y:S01]  /*22a80*/  VIADD R14, R191, 0xc0 ;  /* 0x000000c0bf0e7836 */ /* 0x000fe20000000000 */
[----:B------:R-:W-:Y:S01]  /*22a90*/  ISETP.GE.AND P0, PT, R12, UR4, PT ;  /* 0x000000040c007c0c */ /* 0x000fe2000bf06270 */
[----:B------:R-:W-:-:S02]  /*22aa0*/  @!P4 IMAD.MOV.U32 R115, RZ, RZ, R95 ;  /* 0x000000ffff73c224 */ /* 0x000fc400078e005f */
[----:B------:R1:W-:Y:S01]  /*22ab0*/  @!P2 ST.E.64 desc[UR36][R4.64], R6 ;  /* 0x000000060400a985 */ /* 0x0003e2000c101b24 */
[----:B------:R-:W-:Y:S02]  /*22ac0*/  SHF.R.S32.HI R14, RZ, 0x1f, R14 ;  /* 0x0000001fff0e7819 */ /* 0x000fe4000001140e */
[----:B------:R-:W-:Y:S02]  /*22ad0*/  ISETP.GE.AND P2, PT, R225, UR4, PT ;  /* 0x00000004e1007c0c */ /* 0x000fe4000bf46270 */
[----:B0-----:R-:W-:-:S04]  /*22ae0*/  @!P1 LEA R2, P5, R13, R0, 0x2 ;  /* 0x000000000d029211 */ /* 0x001fc800078a10ff */
[-C--:B------:R-:W-:Y:S01]  /*22af0*/  @!P1 LEA.HI.X R3, R13, R8.reuse, R14, 0x2, P5 ;  /* 0x000000080d039211 */ /* 0x080fe200028f140e */
[----:B------:R-:W-:Y:S01]  /*22b00*/  @!P0 IMAD.MOV.U32 R69, RZ, RZ, R72 ;  /* 0x000000ffff458224 */ /* 0x000fe200078e0048 */
[----:B------:R-:W-:Y:S02]  /*22b10*/  IADD3 R13, R191, 0xc8, RZ ;  /* 0x000000c8bf0d7810 */ /* 0x000fe40007ffe0ff */
[----:B------:R-:W-:Y:S01]  /*22b20*/  ISETP.GE.AND P5, PT, R223, UR4, PT ;  /* 0x00000004df007c0c */ /* 0x000fe2000bfa6270 */
[----:B------:R0:W-:Y:S01]  /*22b30*/  @!P1 ST.E.64 desc[UR36][R2.64], R62 ;  /* 0x0000003e02009985 */ /* 0x0001e2000c101b24 */
[----:B------:R-:W-:Y:S01]  /*22b40*/  SHF.R.S32.HI R13, RZ, 0x1f, R13 ;  /* 0x0000001fff0d7819 */ /* 0x000fe2000001140d */
[----:B-1----:R-:W-:Y:S02]  /*22b50*/  @!P2 IMAD.MOV.U32 R6, RZ, RZ, R119 ;  /* 0x000000ffff06a224 */ /* 0x002fe400078e0077 */
[----:B------:R-:W-:Y:S01]  /*22b60*/  @!P2 IMAD.MOV.U32 R7, RZ, RZ, R123 ;  /* 0x000000ffff07a224 */ /* 0x000fe200078e007b */
[----:B------:R-:W-:Y:S01]  /*22b70*/  @!P4 LEA.HI.X R11, R9, R8, R13, 0x2, P3 ;  /* 0x00000008090bc211 */ /* 0x000fe200018f140d */
[----:B------:R-:W-:Y:S01]  /*22b80*/  VIADD R13, R191, 0xd0 ;  /* 0x000000d0bf0d7836 */ /* 0x000fe20000000000 */
[----:B------:R-:W-:-:S02]  /*22b90*/  ISETP.GE.AND P3, PT, R224, UR4, PT ;  /* 0x00000004e0007c0c */ /* 0x000fc4000bf66270 */
[----:B------:R-:W-:Y:S01]  /*22ba0*/  SHF.R.S32.HI R9, RZ, 0x1f, R225 ;  /* 0x0000001fff097819 */ /* 0x000fe200000114e1 */
[----:B------:R-:W-:Y:S01]  /*22bb0*/  @!P4 ST.E.64 desc[UR36][R10.64], R114 ;  /* 0x000000720a00c985 */ /* 0x000fe2000c101b24 */
[----:B------:R-:W-:Y:S01]  /*22bc0*/  SHF.R.S32.HI R13, RZ, 0x1f, R13 ;  /* 0x0000001fff0d7819 */ /* 0x000fe2000001140d */
[----:B------:R-:W-:Y:S01]  /*22bd0*/  @!P5 IMAD.MOV.U32 R128, RZ, RZ, R127 ;  /* 0x000000ffff80d224 */ /* 0x000fe200078e007f */
[----:B------:R-:W-:Y:S02]  /*22be0*/  ISETP.GE.AND P4, PT, R222, UR4, PT ;  /* 0x00000004de007c0c */ /* 0x000fe4000bf86270 */
[----:B0-----:R-:W-:-:S04]  /*22bf0*/  @!P0 LEA R2, P1, R12, R0, 0x2 ;  /* 0x000000000c028211 */ /* 0x001fc800078210ff */
[----:B------:R-:W-:Y:S01]  /*22c00*/  @!P0 LEA.HI.X R3, R12, R8, R13, 0x2, P1 ;  /* 0x000000080c038211 */ /* 0x000fe200008f140d */
[----:B------:R-:W-:Y:S01]  /*22c10*/  @!P3 IMAD.MOV.U32 R77, RZ, RZ, R78 ;  /* 0x000000ffff4db224 */ /* 0x000fe200078e004e */
[C---:B------:R-:W-:Y:S02]  /*22c20*/  @!P2 LEA R4, P1, R225.reuse, R0, 0x2 ;  /* 0x00000000e104a211 */ /* 0x040fe400078210ff */
[----:B------:R-:W-:Y:S01]  /*22c30*/  SHF.R.S32.HI R13, RZ, 0x1f, R224 ;  /* 0x0000001fff0d7819 */ /* 0x000fe200000114e0 */
[----:B------:R0:W-:Y:S01]  /*22c40*/  @!P0 ST.E.64 desc[UR36][R2.64], R68 ;  /* 0x0000004402008985 */ /* 0x0001e2000c101b24 */
[----:B------:R-:W-:Y:S02]  /*22c50*/  @!P2 LEA.HI.X R5, R225, R8, R9, 0x2, P1 ;  /* 0x00000008e105a211 */ /* 0x000fe400008f1409 */
[----:B------:R-:W-:Y:S02]  /*22c60*/  SHF.R.S32.HI R12, RZ, 0x1f, R223 ;  /* 0x0000001fff0c7819 */ /* 0x000fe400000114df */
[----:B------:R-:W-:Y:S01]  /*22c70*/  SHF.R.S32.HI R9, RZ, 0x1f, R222 ;  /* 0x0000001fff097819 */ /* 0x000fe200000114de */
[----:B------:R1:W-:Y:S01]  /*22c80*/  @!P2 ST.E.64 desc[UR36][R4.64], R6 ;  /* 0x000000060400a985 */ /* 0x0003e2000c101b24 */
[----:B0-----:R-:W-:-:S04]  /*22c90*/  @!P3 LEA R2, P0, R224, R0, 0x2 ;  /* 0x00000000e002b211 */ /* 0x001fc800078010ff */
[----:B------:R-:W-:Y:S02]  /*22ca0*/  @!P3 LEA.HI.X R3, R224, R8, R13, 0x2, P0 ;  /* 0x00000008e003b211 */ /* 0x000fe400000f140d */
[CC--:B-1----:R-:W-:Y:S02]  /*22cb0*/  @!P5 LEA R4, P1, R223.reuse, R0.reuse, 0x2 ;  /* 0x00000000df04d211 */ /* 0x0c2fe400078210ff */
[C---:B------:R-:W-:Y:S01]  /*22cc0*/  @!P4 LEA R6, P2, R222.reuse, R0, 0x2 ;  /* 0x00000000de06c211 */ /* 0x040fe200078410ff */
[----:B------:R0:W-:Y:S01]  /*22cd0*/  @!P3 ST.E.64 desc[UR36][R2.64], R76 ;  /* 0x0000004c0200b985 */ /* 0x0001e2000c101b24 */
[-C--:B------:R-:W-:Y:S02]  /*22ce0*/  @!P5 LEA.HI.X R5, R223, R8.reuse, R12, 0x2, P1 ;  /* 0x00000008df05d211 */ /* 0x080fe400008f140c */
[----:B------:R-:W-:Y:S02]  /*22cf0*/  @!P4 LEA.HI.X R7, R222, R8, R9, 0x2, P2 ;  /* 0x00000008de07c211 */ /* 0x000fe400010f1409 */
[----:B------:R-:W-:Y:S01]  /*22d00*/  ISETP.GE.AND P0, PT, R221, UR4, PT ;  /* 0x00000004dd007c0c */ /* 0x000fe2000bf06270 */
[----:B------:R0:W-:Y:S04]  /*22d10*/  @!P5 ST.E.64 desc[UR36][R4.64], R128 ;  /* 0x000000800400d985 */ /* 0x0001e8000c101b24 */
[----:B------:R0:W-:Y:S08]  /*22d20*/  @!P4 ST.E.64 desc[UR36][R6.64], R28 ;  /* 0x0000001c0600c985 */ /* 0x0001f0000c101b24 */
[----:B------:R-:W-:Y:S05]  /*22d30*/  @P0 BRA `(.L_x_2007) ;  /* 0x0000000c00a00947 */ /* 0x000fea0003800000 */
[----:B------:R-:W-:Y:S02]  /*22d40*/  SHF.R.S32.HI R9, RZ, 0x1f, R221 ;  /* 0x0000001fff097819 */ /* 0x000fe400000114dd */
[----:B0-----:R-:W-:-:S04]  /*22d50*/  LEA R2, P0, R221, R0, 0x2 ;  /* 0x00000000dd027211 */ /* 0x001fc800078010ff */
[----:B------:R-:W-:-:S05]  /*22d60*/  LEA.HI.X R3, R221, R8, R9, 0x2, P0 ;  /* 0x00000008dd037211 */ /* 0x000fca00000f1409 */
[----:B------:R0:W-:Y:S01]  /*22d70*/  ST.E.64 desc[UR36][R2.64], R30 ;  /* 0x0000001e02007985 */ /* 0x0001e2000c101b24 */
[----:B------:R-:W-:Y:S05]  /*22d80*/  BRA `(.L_x_2007) ;  /* 0x0000000c008c7947 */ /* 0x000fea0003800000 */
.L_x_1993:
[----:B------:R-:W-:Y:S01]  /*22d90*/  ULDC.64 UR4, c[0x0][0xc08] ;  /* 0x0003020000047ab9 */ /* 0x000fe20000000a00 */
[----:B------:R-:W3:Y:S01]  /*22da0*/  LDC.64 R2, c[0x0][0xc00] ;  /* 0x00030000ff027b82 */ /* 0x000ee20000000a00 */
[----:B------:R-:W-:Y:S01]  /*22db0*/  ISETP.NE.U32.AND P0, PT, RZ, UR4, PT ;  /* 0x00000004ff007c0c */ /* 0x000fe2000bf05070 */
[----:B------:R-:W-:-:S03]  /*22dc0*/  IMAD.MOV.U32 R15, RZ, RZ, RZ ;  /* 0x000000ffff0f7224 */ /* 0x000fc600078e00ff */
[----:B------:R-:W-:Y:S01]  /*22dd0*/  ISETP.NE.AND.EX P1, PT, RZ, UR5, PT, P0 ;  /* 0x00000005ff007c0c */ /* 0x000fe2000bf25300 */
[----:B------:R-:W-:Y:S02]  /*22de0*/  ULDC.64 UR4, c[0x0][0xc00] ;  /* 0x0003000000047ab9 */ /* 0x000fe40000000a00 */
[----:B------:R-:W-:-:S04]  /*22df0*/  ISETP.NE.U32.AND P0, PT, RZ, UR4, PT ;  /* 0x00000004ff007c0c */ /* 0x000fc8000bf05070 */
[----:B------:R-:W-:-:S06]  /*22e00*/  ISETP.NE.AND.EX P0, PT, RZ, UR5, PT, P0 ;  /* 0x00000005ff007c0c */ /* 0x000fcc000bf05300 */
[----:B------:R-:W4:Y:S01]  /*22e10*/  @P1 LDC.64 R4, c[0x0][0xc08] ;  /* 0x00030200ff041b82 */ /* 0x000f220000000a00 */
[----:B------:R-:W-:Y:S02]  /*22e20*/  ULDC UR4, c[0x0][0xa88] ;  /* 0x0002a20000047ab9 */ /* 0x000fe40000000800 */
[----:B------:R-:W-:Y:S02]  /*22e30*/  IMAD.U32 R20, RZ, RZ, UR4 ;  /* 0x00000004ff147e24 */ /* 0x000fe4000f8e00ff */
[----:B---3--:R-:W-:-:S05]  /*22e40*/  IMAD.WIDE R2, R216, 0x4, R2 ;  /* 0x00000004d8027825 */ /* 0x008fca00078e0202 */
[----:B------:R3:W5:Y:S01]  /*22e50*/  @P0 LDG.E R15, desc[UR36][R2.64] ;  /* 0x00000024020f0981 */ /* 0x000762000c1e1900 */
[----:B------:R-:W0:Y:S01]  /*22e60*/  S2R R28, SR_TID.X ;  /* 0x00000000001c7919 */ /* 0x000e220000002100 */
[----:B----4-:R-:W-:-:S05]  /*22e70*/  @P1 IMAD.WIDE R4, R216, 0x4, R4 ;  /* 0x00000004d8041825 */ /* 0x010fca00078e0204 */
[----:B------:R3:W5:Y:S01]  /*22e80*/  @P1 LDG.E R20, desc[UR36][R4.64] ;  /* 0x0000002404141981 */ /* 0x000762000c1e1900 */
[----:B-1----:R-:W-:Y:S02]  /*22e90*/  ISETP.GT.AND P2, PT, R215, 0x1, PT ;  /* 0x00000001d700780c */ /* 0x002fe40003f44270 */
[----:B------:R-:W-:Y:S01]  /*22ea0*/  SHF.R.S32.HI R24, RZ, 0x1f, R216 ;  /* 0x0000001fff187819 */ /* 0x000fe200000114d8 */
[----:B0-----:R-:W-:-:S05]  /*22eb0*/  VIADD R0, R28, 0xffffff80 ;  /* 0xffffff801c007836 */ /* 0x001fca0000000000 */
[----:B------:R-:W-:Y:S01]  /*22ec0*/  ISETP.GT.AND P3, PT, R0, 0x7f, PT ;  /* 0x0000007f0000780c */ /* 0x000fe20003f64270 */
[----:B---3--:R-:W-:-:S12]  /*22ed0*/  @P1 BRA `(.L_x_2012) ;  /* 0x0000000000101947 */ /* 0x008fd80003800000 */
[----:B------:R-:W-:Y:S05]  /*22ee0*/  @!P0 BRA `(.L_x_2012) ;  /* 0x00000000000c8947 */ /* 0x000fea0003800000 */
[----:B------:R-:W3:Y:S04]  /*22ef0*/  LDG.E R5, desc[UR36][R2.64] ;  /* 0x0000002402057981 */ /* 0x000ee8000c1e1900 */
[----:B-----5:R-:W3:Y:S02]  /*22f00*/  LDG.E R20, desc[UR36][R2.64+0x4] ;  /* 0x0000042402147981 */ /* 0x020ee4000c1e1900 */
[----:B---3--:R-:W-:-:S07]  /*22f10*/  IMAD.IADD R20, R20, 0x1, -R5 ;  /* 0x0000000114147824 */ /* 0x008fce00078e0a05 */
.L_x_2012:
[----:B------:R-:W-:Y:S01]  /*22f20*/  BSSY B1, `(.L_x_2013) ;  /* 0x0000035000017945 */ /* 0x000fe20003800000 */
[----:B------:R-:W-:Y:S02]  /*22f30*/  SEL R25, R216, RZ, !P0 ;  /* 0x000000ffd8197207 */ /* 0x000fe40004000000 */
[----:B------:R-:W-:Y:S02]  /*22f40*/  SEL R24, R24, RZ, !P0 ;  /* 0x000000ff18187207 */ /* 0x000fe40004000000 */
[----:B-----5:R-:W-:Y:S01]  /*22f50*/  SHF.R.S32.HI R14, RZ, 0x1f, R15 ;  /* 0x0000001fff0e7819 */ /* 0x020fe2000001140f */
[----:B------:R-:W-:Y:S06]  /*22f60*/  @P3 BRA `(.L_x_2014) ;  /* 0x0000000000c03947 */ /* 0x000fec0003800000 */
[----:B------:R-:W0:Y:S01]  /*22f70*/  LDC R29, c[0x0][0xbe8] ;  /* 0x0002fa00ff1d7b82 */ /* 0x000e220000000800 */
[----:B------:R-:W-:Y:S01]  /*22f80*/  IADD3 R27, R201, -0x80, R28 ;  /* 0xffffff80c91b7810 */ /* 0x000fe20007ffe01c */
[----:B0-----:R-:W-:-:S05]  /*22f90*/  IMAD R0, R20, R29, RZ ;  /* 0x0000001d14007224 */ /* 0x001fca00078e02ff */
[----:B------:R-:W-:-:S13]  /*22fa0*/  ISETP.GE.AND P0, PT, R27, R0, PT ;  /* 0x000000001b00720c */ /* 0x000fda0003f06270 */
[----:B------:R-:W-:Y:S05]  /*22fb0*/  @P0 BRA `(.L_x_2014) ;  /* 0x0000000000ac0947 */ /* 0x000fea0003800000 */
[----:B------:R-:W-:Y:S01]  /*22fc0*/  IMAD.MOV.U32 R0, RZ, RZ, 0x9b8 ;  /* 0x000009b8ff007424 */ /* 0x000fe200078e00ff */
[----:B------:R-:W-:Y:S01]  /*22fd0*/  ISETP.GT.AND P3, PT, R215, 0x1, PT ;  /* 0x00000001d700780c */ /* 0x000fe20003f64270 */
[----:B------:R-:W0:Y:S01]  /*22fe0*/  LDC.64 R8, c[0x0][0xba8] ;  /* 0x0002ea00ff087b82 */ /* 0x000e220000000a00 */
[----:B------:R-:W-:Y:S02]  /*22ff0*/  ISETP.NE.AND P0, PT, R29, 0x1, PT ;  /* 0x000000011d00780c */ /* 0x000fe40003f05270 */
[----:B------:R-:W-:Y:S02]  /*23000*/  SEL R26, R0, 0x978, P3 ;  /* 0x00000978001a7807 */ /* 0x000fe40001800000 */
[----:B------:R-:W-:-:S03]  /*23010*/  MOV R21, R27 ;  /* 0x0000001b00157202 */ /* 0x000fc60000000f00 */
[----:B------:R-:W1:Y:S08]  /*23020*/  LDC.64 R2, c[0x0][R26+0x220] ;  /* 0x000088001a027b82 */ /* 0x000e700000000a00 */
[----:B------:R-:W3:Y:S08]  /*23030*/  LDC.64 R10, c[0x0][R26+0x218] ;  /* 0x000086001a0a7b82 */ /* 0x000ef00000000a00 */
[----:B------:R-:W4:Y:S08]  /*23040*/  LDC.64 R4, c[0x0][R26+0x228] ;  /* 0x00008a001a047b82 */ /* 0x000f300000000a00 */
[----:B------:R-:W5:Y:S08]  /*23050*/  LDC.64 R6, c[0x0][R26+0x210] ;  /* 0x000084001a067b82 */ /* 0x000f700000000a00 */
[----:B------:R-:W2:Y:S08]  /*23060*/  @P0 LDC R0, c[0x0][0xbec] ;  /* 0x0002fb00ff000b82 */ /* 0x000eb00000000800 */
[----:B------:R-:W4:Y:S01]  /*23070*/  @P0 LDC R33, c[0x0][0xbf0] ;  /* 0x0002fc00ff210b82 */ /* 0x000f220000000800 */
[----:B-1----:R-:W-:-:S07]  /*23080*/  IMAD R3, R3, R25, RZ ;  /* 0x0000001903037224 */ /* 0x002fce00078e02ff */
[----:B0-----:R-:W0:Y:S01]  /*23090*/  @!P3 LDC R8, c[0x0][0xb50] ;  /* 0x0002d400ff08bb82 */ /* 0x001e220000000800 */
[----:B------:R-:W-:-:S04]  /*230a0*/  IMAD.WIDE.U32 R12, R2, R25, RZ ;  /* 0x00000019020c7225 */ /* 0x000fc800078e00ff */
[----:B------:R-:W-:Y:S02]  /*230b0*/  IMAD R3, R2, R24, R3 ;  /* 0x0000001802037224 */ /* 0x000fe400078e0203 */
[----:B--2---:R-:W-:Y:S01]  /*230c0*/  @P0 IMAD.HI.U32 R0, R27, R0, RZ ;  /* 0x000000001b000227 */ /* 0x004fe200078e00ff */
[----:B------:R-:W1:Y:S03]  /*230d0*/  @!P3 LDC R9, c[0x0][0xb54] ;  /* 0x0002d500ff09bb82 */ /* 0x000e660000000800 */
[-C--:B---3--:R-:W-:Y:S02]  /*230e0*/  IMAD R31, R11, R188.reuse, RZ ;  /* 0x000000bc0b1f7224 */ /* 0x088fe400078e02ff */
[----:B------:R-:W-:Y:S01]  /*230f0*/  IMAD.WIDE.U32 R10, R10, R188, RZ ;  /* 0x000000bc0a0a7225 */ /* 0x000fe200078e00ff */
[----:B----4-:R-:W-:Y:S02]  /*23100*/  @P0 SHF.R.U32.HI R21, RZ, R33, R0 ;  /* 0x00000021ff150219 */ /* 0x010fe40000011600 */
[----:B------:R-:W-:Y:S01]  /*23110*/  SEL R33, R220, RZ, P3 ;  /* 0x000000ffdc217207 */ /* 0x000fe20001800000 */
[----:B------:R-:W-:Y:S01]  /*23120*/  IMAD.IADD R11, R31, 0x1, R11 ;  /* 0x000000011f0b7824 */ /* 0x000fe200078e020b */
[----:B------:R-:W-:Y:S01]  /*23130*/  IADD3 R10, P0, P1, R12, R10, R15 ;  /* 0x0000000a0c0a7210 */ /* 0x000fe2000791e00f */
[----:B------:R-:W-:-:S02]  /*23140*/  IMAD.MOV R0, RZ, RZ, -R21 ;  /* 0x000000ffff007224 */ /* 0x000fc400078e0a15 */
[----:B------:R-:W-:Y:S02]  /*23150*/  IMAD.IADD R12, R13, 0x1, R3 ;  /* 0x000000010d0c7824 */ /* 0x000fe400078e0203 */
[----:B------:R-:W-:-:S04]  /*23160*/  IMAD.WIDE.U32 R2, R4, R33, RZ ;  /* 0x0000002104027225 */ /* 0x000fc800078e00ff */
[----:B------:R-:W-:Y:S02]  /*23170*/  IMAD R13, R5, R33, RZ ;  /* 0x00000021050d7224 */ /* 0x000fe400078e02ff */
[----:B------:R-:W-:Y:S01]  /*23180*/  IMAD R5, R29, R0, R27 ;  /* 0x000000001d057224 */ /* 0x000fe200078e021b */
[----:B------:R-:W-:Y:S01]  /*23190*/  IADD3.X R0, R12, R11, R14, P0, P1 ;  /* 0x0000000b0c007210 */ /* 0x000fe200007e240e */
[----:B------:R-:W-:Y:S01]  /*231a0*/  IMAD.IADD R3, R13, 0x1, R3 ;  /* 0x000000010d037824 */ /* 0x000fe200078e0203 */
[----:B------:R-:W-:Y:S02]  /*231b0*/  IADD3 R2, P0, P1, R21, R10, R2 ;  /* 0x0000000a15027210 */ /* 0x000fe4000791e002 */
[----:B------:R-:W-:Y:S02]  /*231c0*/  SHF.R.S32.HI R21, RZ, 0x1f, R21 ;  /* 0x0000001fff157819 */ /* 0x000fe40000011415 */
[----:B------:R-:W-:Y:S02]  /*231d0*/  SHF.R.S32.HI R11, RZ, 0x1f, R5 ;  /* 0x0000001fff0b7819 */ /* 0x000fe40000011405 */
[----:B------:R-:W-:Y:S01]  /*231e0*/  IADD3.X R3, R21, R0, R3, P0, P1 ;  /* 0x0000000015037210 */ /* 0x000fe200007e2403 */
[----:B-----5:R-:W-:-:S04]  /*231f0*/  IMAD R0, R7, R5, RZ ;  /* 0x0000000507007224 */ /* 0x020fc800078e02ff */
[C---:B------:R-:W-:Y:S02]  /*23200*/  IMAD R11, R6.reuse, R11, R0 ;  /* 0x0000000b060b7224 */ /* 0x040fe400078e0200 */
[----:B------:R-:W-:-:S04]  /*23210*/  IMAD.WIDE.U32 R2, R6, R5, R2 ;  /* 0x0000000506027225 */ /* 0x000fc800078e0002 */
[----:B------:R-:W-:Y:S01]  /*23220*/  IMAD.IADD R0, R3, 0x1, R11 ;  /* 0x0000000103007824 */ /* 0x000fe200078e020b */
[----:B0-----:R-:W-:Y:S01]  /*23230*/  LEA R8, P0, R2, R8, 0x2 ;  /* 0x0000000802087211 */ /* 0x001fe200078010ff */
[----:B------:R-:W-:-:S03]  /*23240*/  IMAD.MOV.U32 R3, RZ, RZ, -0x800000 ;  /* 0xff800000ff037424 */ /* 0x000fc600078e00ff */
[----:B-1----:R-:W-:-:S05]  /*23250*/  LEA.HI.X R9, R2, R9, R0, 0x2, P0 ;  /* 0x0000000902097211 */ /* 0x002fca00000f1400 */
[----:B------:R0:W-:Y:S04]  /*23260*/  STG.E desc[UR36][R8.64], R3 ;  /* 0x0000000308007986 */ /* 0x0001e8000c101924 */
.L_x_2014:
[----:B------:R-:W-:Y:S05]  /*23270*/  BSYNC B1 ;  /* 0x0000000000017941 */ /* 0x000fea0003800000 */
.L_x_2013:
[----:B------:R-:W-:Y:S05]  /*23280*/  @P2 BRA `(.L_x_2007) ;  /* 0x00000008004c2947 */ /* 0x000fea0003800000 */
[----:B0-----:R-:W0:Y:S01]  /*23290*/  LDC R9, c[0x0][0xbe8] ;  /* 0x0002fa00ff097b82 */ /* 0x001e220000000800 */
[----:B------:R-:W-:Y:S01]  /*232a0*/  VIADD R4, R28, 0xffffff80 ;  /* 0xffffff801c047836 */ /* 0x000fe20000000000 */
[----:B------:R-:W-:Y:S02]  /*232b0*/  ULDC.64 UR4, c[0x0][0xaa0] ;  /* 0x0002a80000047ab9 */ /* 0x000fe40000000a00 */
[----:B------:R-:W-:Y:S02]  /*232c0*/  IMAD R0, R14, UR4, RZ ;  /* 0x000000040e007c24 */ /* 0x000fe4000f8e02ff */
[----:B------:R-:W-:Y:S01]  /*232d0*/  SHF.R.S32.HI R11, RZ, 0x1f, R4 ;  /* 0x0000001fff0b7819 */ /* 0x000fe20000011404 */
[----:B------:R-:W-:-:S04]  /*232e0*/  IMAD.WIDE.U32 R2, R15, UR4, RZ ;  /* 0x000000040f027c25 */ /* 0x000fc8000f8e00ff */
[----:B------:R-:W-:Y:S01]  /*232f0*/  IMAD R5, R15, UR5, R0 ;  /* 0x000000050f057c24 */ /* 0x000fe2000f8e0200 */
[----:B------:R-:W-:Y:S01]  /*23300*/  LEA.HI R0, R11, R4, RZ, 0x3 ;  /* 0x000000040b007211 */ /* 0x000fe200078f18ff */
[----:B------:R-:W-:Y:S02]  /*23310*/  ULDC.64 UR4, c[0x0][0xae8] ;  /* 0x0002ba0000047ab9 */ /* 0x000fe40000000a00 */
[----:B------:R-:W-:Y:S01]  /*23320*/  IMAD.IADD R3, R3, 0x1, R5 ;  /* 0x0000000103037824 */ /* 0x000fe200078e0205 */
[----:B------:R-:W-:Y:S01]  /*23330*/  LOP3.LUT R13, R0, 0xfffffff8, RZ, 0xc0, !PT ;  /* 0xfffffff8000d7812 */ /* 0x000fe200078ec0ff */
[----:B------:R-:W-:-:S04]  /*23340*/  IMAD.WIDE.U32 R2, R188, UR4, R2 ;  /* 0x00000004bc027c25 */ /* 0x000fc8000f8e0002 */
[----:B------:R-:W-:Y:S01]  /*23350*/  IMAD.IADD R0, R4, 0x1, -R13 ;  /* 0x0000000104007824 */ /* 0x000fe200078e0a0d */
[----:B0-----:R-:W-:Y:S01]  /*23360*/  ISETP.NE.AND P0, PT, R9, 0x1, PT ;  /* 0x000000010900780c */ /* 0x001fe20003f05270 */
[----:B------:R-:W-:Y:S01]  /*23370*/  IMAD R3, R188, UR5, R3 ;  /* 0x00000005bc037c24 */ /* 0x000fe2000f8e0203 */
[----:B------:R-:W-:Y:S01]  /*23380*/  ULDC.64 UR4, c[0x0][0xaf0] ;  /* 0x0002bc0000047ab9 */ /* 0x000fe20000000a00 */
[----:B------:R-:W-:Y:S02]  /*23390*/  IMAD R0, R0, 0x20, R187 ;  /* 0x0000002000007824 */ /* 0x000fe400078e02bb */
[----:B------:R-:W-:Y:S02]  /*233a0*/  IMAD R4, R24, UR4, RZ ;  /* 0x0000000418047c24 */ /* 0x000fe4000f8e02ff */
[----:B------:R-:W-:Y:S02]  /*233b0*/  IMAD.IADD R6, R201, 0x1, R0 ;  /* 0x00000001c9067824 */ /* 0x000fe400078e0200 */
[----:B------:R-:W-:-:S04]  /*233c0*/  IMAD.WIDE.U32 R2, R25, UR4, R2 ;  /* 0x0000000419027c25 */ /* 0x000fc8000f8e0002 */
[----:B------:R-:W0:Y:S01]  /*233d0*/  @P0 LDC R7, c[0x0][0xbec] ;  /* 0x0002fb00ff070b82 */ /* 0x000e220000000800 */
[----:B------:R-:W-:Y:S02]  /*233e0*/  IMAD.MOV.U32 R5, RZ, RZ, R6 ;  /* 0x000000ffff057224 */ /* 0x000fe400078e0006 */
[----:B------:R-:W-:-:S05]  /*233f0*/  IMAD.IADD R201, R187, 0x1, R201 ;  /* 0x00000001bbc97824 */ /* 0x000fca00078e02c9 */
[----:B------:R-:W1:Y:S01]  /*23400*/  @P0 LDC R11, c[0x0][0xbf0] ;  /* 0x0002fc00ff0b0b82 */ /* 0x000e620000000800 */
[----:B0-----:R-:W-:-:S04]  /*23410*/  @P0 IMAD.HI.U32 R0, R6, R7, RZ ;  /* 0x0000000706000227 */ /* 0x001fc800078e00ff */
[----:B------:R-:W-:Y:S01]  /*23420*/  IMAD R7, R25, UR5, R4 ;  /* 0x0000000519077c24 */ /* 0x000fe2000f8e0204 */
[----:B------:R-:W-:Y:S01]  /*23430*/  ULDC.64 UR4, c[0x0][0xae0] ;  /* 0x0002b80000047ab9 */ /* 0x000fe20000000a00 */
[----:B-1----:R-:W-:Y:S02]  /*23440*/  @P0 SHF.R.U32.HI R5, RZ, R11, R0 ;  /* 0x0000000bff050219 */ /* 0x002fe40000011600 */
[----:B------:R-:W-:Y:S02]  /*23450*/  IMAD.IADD R3, R3, 0x1, R7 ;  /* 0x0000000103037824 */ /* 0x000fe400078e0207 */
[----:B------:R-:W-:Y:S01]  /*23460*/  SHF.R.S32.HI R0, RZ, 0x1f, R5 ;  /* 0x0000001fff007819 */ /* 0x000fe20000011405 */
[C---:B------:R-:W-:Y:S01]  /*23470*/  IMAD.WIDE.U32 R2, R5.reuse, UR4, R2 ;  /* 0x0000000405027c25 */ /* 0x040fe2000f8e0002 */
[----:B------:R-:W-:-:S03]  /*23480*/  IADD3 R7, -R5, RZ, RZ ;  /* 0x000000ff05077210 */ /* 0x000fc60007ffe1ff */
        /* <DEDUP_REMOVED lines=16> */
[----:B------:R0:W3:Y:S02]  /*23590*/  SHFL.IDX PT, R14, R0, RZ, 0x181f ;  /* 0x00181fff000e7589 */ /* 0x0000e400000e0000 */
.L_x_2414:
[----:B------:R-:W-:Y:S01]  /*235a0*/  IMAD R21, R20, R9, RZ ;  /* 0x0000000914157224 */ /* 0x000fe200078e02ff */
        /* <DEDUP_REMOVED lines=8> */
[-C--:B---3--:R-:W-:Y:S02]  /*23630*/  @!P3 LEA R4, P5, R18, R14.reuse, 0x1 ;  /* 0x0000000e1204b211 */ /* 0x088fe400078a08ff */
[-C--:B------:R-:W-:Y:S02]  /*23640*/  @!P2 LEA R6, P4, R190, R14.reuse, 0x1 ;  /* 0x0000000ebe06a211 */ /* 0x080fe400078808ff */
[-C--:B-1----:R-:W-:Y:S02]  /*23650*/  @!P3 LEA.HI.X R5, R18, R3.reuse, R19, 0x1, P5 ;  /* 0x000000031205b211 */ /* 0x082fe400028f0c13 */
[-C--:B------:R-:W-:Y:S02]  /*23660*/  @!P1 LEA R8, P5, R210, R14.reuse, 0x1 ;  /* 0x0000000ed2089211 */ /* 0x080fe400078a08ff */
        /* <DEDUP_REMOVED lines=8> */
.L_x_2017:
[----:B------:R-:W-:Y:S05]  /*236f0*/  BSYNC B1 ;  /* 0x0000000000017941 */ /* 0x000fea0003800000 */
.L_x_2016:
[----:B------:R-:W-:-:S03]  /*23700*/  UMOV UR4, 0xffffffff ;  /* 0xffffffff00047882 */ /* 0x000fc60000000000 */
[----:B------:R-:W-:Y:S05]  /*23710*/  BRA.DIV UR4, `(.L_x_2018) ;  /* 0x000000ea04e07947 */ /* 0x000fea000b800000 */
[----:B-1----:R1:W0:Y:S04]  /*23720*/  SHFL.IDX PT, R3, R2, 0x1, 0x181f ;  /* 0x00381f0002037f89 */ /* 0x00222800000e0000 */
[----:B---34-:R1:W3:Y:S02]  /*23730*/  SHFL.IDX PT, R14, R0, 0x1, 0x181f ;  /* 0x00381f00000e7f89 */ /* 0x0182e400000e0000 */
.L_x_2418:
        /* <DEDUP_REMOVED lines=11> */
[-C--:B0-----:R-:W-:Y:S02]  /*237f0*/  @!P3 LEA.HI.X R5, R18, R3.reuse, R19, 0x1, P5 ;  /* 0x000000031205b211 */ /* 0x081fe400028f0c13 */
        /* <DEDUP_REMOVED lines=9> */
.L_x_2020:
[----:B------:R-:W-:Y:S05]  /*23890*/  BSYNC B1 ;  /* 0x0000000000017941 */ /* 0x000fea0003800000 */
.L_x_2019:
[----:B------:R-:W-:-:S03]  /*238a0*/  UMOV UR4, 0xffffffff ;  /* 0xffffffff00047882 */ /* 0x000fc60000000000 */
[----:B------:R-:W-:Y:S05]  /*238b0*/  BRA.DIV UR4, `(.L_x_2021) ;  /* 0x000000ea04c07947 */ /* 0x000fea000b800000 */
[----:B0-----:R0:W0:Y:S04]  /*238c0*/  SHFL.IDX PT, R3, R2, 0x2, 0x181f ;  /* 0x00581f0002037f89 */ /* 0x00102800000e0000 */
[----:B---34-:R3:W4:Y:S02]  /*238d0*/  SHFL.IDX PT, R14, R0, 0x2, 0x181f ;  /* 0x00581f00000e7f89 */ /* 0x01872400000e0000 */
.L_x_2422:
        /* <DEDUP_REMOVED lines=21> */
.L_x_2023:
[----:B------:R-:W-:Y:S05]  /*23a30*/  BSYNC B1 ;  /* 0x0000000000017941 */ /* 0x000fea0003800000 */
.L_x_2022:
[----:B------:R-:W-:-:S03]  /*23a40*/  UMOV UR4, 0xffffffff ;  /* 0xffffffff00047882 */ /* 0x000fc60000000000 */
[----:B------:R-:W-:Y:S05]  /*23a50*/  BRA.DIV UR4, `(.L_x_2024) ;  /* 0x000000ea04a07947 */ /* 0x000fea000b800000 */
[----:B0-----:R0:W0:Y:S04]  /*23a60*/  SHFL.IDX PT, R3, R2, 0x3, 0x181f ;  /* 0x00781f0002037f89 */ /* 0x00102800000e0000 */
[----:B----4-:R4:W0:Y:S02]  /*23a70*/  SHFL.IDX PT, R14, R0, 0x3, 0x181f ;  /* 0x00781f00000e7f89 */ /* 0x01082400000e0000 */
.L_x_2426:
[----:B-1-34-:R-:W-:-:S05]  /*23a80*/  VIADD R0, R201, 0x60 ;  /* 0x00000060c9007836 */ /* 0x01afca0000000000 */
        /* <DEDUP_REMOVED lines=9> */
[-C--:B------:R-:W-:Y:S02]  /*23b20*/  @!P3 LEA.HI.X R5, R18, R3.reuse, R19, 0x1, P5 ;  /* 0x000000031205b211 */ /* 0x080fe400028f0c13 */
        /* <DEDUP_REMOVED lines=9> */
.L_x_2007:
[----:B------:R-:W-:Y:S05]  /*23bc0*/  BSYNC B0 ;  /* 0x0000000000007941 */ /* 0x000fea0003800000 */
.L_x_1992:
[----:B------:R-:W-:Y:S02]  /*23bd0*/  ULDC UR4, c[0x0][0xc3c] ;  /* 0x00030f0000047ab9 */ /* 0x000fe40000000800 */
[----:B--2---:R-:W-:-:S13]  /*23be0*/  ISETP.GE.AND P0, PT, R207, UR4, PT ;  /* 0x00000004cf007c0c */ /* 0x004fda000bf06270 */
[----:B------:R-:W-:Y:S05]  /*23bf0*/  @!P0 BRA `(.L_x_2025) ;  /* 0xfffffdd800908947 */ /* 0x000fea000383ffff */
[----:B------:R-:W-:Y:S05]  /*23c00*/  BRA `(.L_x_1772) ;  /* 0x0000008400d87947 */ /* 0x000fea0003800000 */
.L_x_1770:
        /* <DEDUP_REMOVED lines=10> */
[----:B------:R0:W1:Y:S01]  /*23cb0*/  @P0 LDS.128 R16, [R2+0x284d0] ;  /* 0x0284d00002100984 */ /* 0x0000620000000c00 */
[----:B------:R-:W-:Y:S06]  /*23cc0*/  @P0 BAR.ARV 0x4, 0x180 ;  /* 0x0106000000000b1d */ /* 0x000fec0000002000 */
[----:B------:R-:W-:Y:S05]  /*23cd0*/  @P0 BRA `(.L_x_2026) ;  /* 0x0000000c00900947 */ /* 0x000fea0003800000 */
[----:B------:R-:W2:Y:S01]  /*23ce0*/  S2R R4, SR_TID.X ;  /* 0x0000000000047919 */ /* 0x000ea20000002100 */
[----:B------:R-:W-:Y:S01]  /*23cf0*/  ULDC UR4, c[0x0][0xc3c] ;  /* 0x00030f0000047ab9 */ /* 0x000fe20000000800 */
[----:B------:R-:W-:Y:S01]  /*23d00*/  CS2R R6, SRZ ;  /* 0x0000000000067805 */ /* 0x000fe2000001ff00 */
        /* <DEDUP_REMOVED lines=41> */
.L_x_2029:
[----:B------:R-:W0:Y:S01]  /*23fa0*/  LDC R2, c[0x0][0xc3c] ;  /* 0x00030f00ff027b82 */ /* 0x000e220000000800 */
[----:B------:R-:W-:Y:S01]  /*23fb0*/  UIADD3 UR4, UR4, 0x1f, URZ ;  /* 0x0000001f04047890 */ /* 0x000fe2000fffe03f */
[----:B------:R-:W-:Y:S02]  /*23fc0*/  ULDC UR7, c[0x0][0xc3c] ;  /* 0x00030f0000077ab9 */ /* 0x000fe40000000800 */
[----:B-1----:R-:W-:-:S03]  /*23fd0*/  MOV R19, UR7 ;  /* 0x0000000700137c02 */ /* 0x002fc60008000f00 */
[----:B0-----:R-:W-:-:S13]  /*23fe0*/  ISETP.LE.AND P6, PT, R2, UR4, PT ;  /* 0x0000000402007c0c */ /* 0x001fda000bfc3270 */
[----:B------:R-:W-:Y:S05]  /*23ff0*/  @P6 BRA `(.L_x_2028) ;  /* 0x0000000800a46947 */ /* 0x000fea0003800000 */
[----:B------:R-:W-:-:S05]  /*24000*/  VIADD R7, R0, UR4 ;  /* 0x0000000400077c36 */ /* 0x000fca0008000000 */
[----:B------:R-:W-:-:S13]  /*24010*/  ISETP.GE.OR P6, PT, R7, R2, !P0 ;  /* 0x000000020700720c */ /* 0x000fda00047c6670 */
[----:B------:R-:W0:Y:S08]  /*24020*/  @!P6 LDC.64 R4, c[0x0][0xc80] ;  /* 0x00032000ff04eb82 */ /* 0x000e300000000a00 */
[----:B------:R-:W1:Y:S01]  /*24030*/  @!P6 LDC.64 R2, c[0x0][0xc78] ;  /* 0x00031e00ff02eb82 */ /* 0x000e620000000a00 */
[----:B0-----:R-:W-:-:S04]  /*24040*/  @!P6 IMAD.WIDE R4, R7, 0x4, R4 ;  /* 0x000000040704e825 */ /* 0x001fc800078e0204 */
[----:B-1----:R-:W-:Y:S01]  /*24050*/  @!P6 IMAD.WIDE R2, R7, 0x4, R2 ;  /* 0x000000040702e825 */ /* 0x002fe200078e0202 */
[----:B------:R-:W-:-:S06]  /*24060*/  CS2R R6, SRZ ;  /* 0x0000000000067805 */ /* 0x000fcc000001ff00 */
[----:B------:R-:W2:Y:S04]  /*24070*/  @!P6 LDG.E R6, desc[UR36][R4.64] ;  /* 0x000000240406e981 */ /* 0x000ea8000c1e1900 */
        /* <DEDUP_REMOVED lines=22> */
.L_x_2027:
        /* <DEDUP_REMOVED lines=9> */
[----:B0-----:R-:W-:-:S07]  /*24270*/  ISETP.NE.AND P1, PT, R7, 0x1, PT ;  /* 0x000000010700780c */ /* 0x001fce0003f25270 */
[----:B-1----:R-:W-:Y:S06]  /*24280*/  @!P0 BRA `(.L_x_2030) ;  /* 0x0000000000088947 */ /* 0x002fec0003800000 */
[----:B------:R-:W-:-:S06]  /*24290*/  VIADD R16, R19, 0xffffffff ;  /* 0xffffffff13107836 */ /* 0x000fcc0000000000 */
[----:B------:R0:W1:Y:S02]  /*242a0*/  SHFL.IDX PT, R16, R5, R16, 0x1f ;  /* 0x00001f1005107589 */ /* 0x00006400000e0000 */
.L_x_2030:
[----:B-1----:R-:W-:Y:S02]  /*242b0*/  IMAD R16, R16, UR5, R3 ;  /* 0x0000000510107c24 */ /* 0x002fe4000f8e0203 */
[----:B------:R-:W-:-:S03]  /*242c0*/  VIADD R19, R19, UR4 ;  /* 0x0000000413137c36 */ /* 0x000fc60008000000 */
[----:B0-----:R-:W-:Y:S01]  /*242d0*/  IADD3 R5, -R16, UR6, RZ ;  /* 0x0000000610057c10 */ /* 0x001fe2000fffe1ff */
[----:B------:R-:W-:Y:S06]  /*242e0*/  @!P1 BRA `(.L_x_2031) ;  /* 0x0000000000e89947 */ /* 0x000fec0003800000 */
[-C--:B--2---:R-:W-:Y:S02]  /*242f0*/  IABS R12, R6.reuse ;  /* 0x00000006000c7213 */ /* 0x084fe40000000000 */
[----:B------:R-:W-:Y:S02]  /*24300*/  IABS R4, R7 ;  /* 0x0000000700047213 */ /* 0x000fe40000000000 */
[----:B------:R-:W0:Y:S01]  /*24310*/  I2F.RP R8, R12 ;  /* 0x0000000c00087306 */ /* 0x000e220000209400 */
[----:B------:R-:W-:-:S05]  /*24320*/  IABS R10, R6 ;  /* 0x00000006000a7213 */ /* 0x000fca0000000000 */
[----:B------:R-:W-:Y:S02]  /*24330*/  IMAD.MOV R11, RZ, RZ, -R10 ;  /* 0x000000ffff0b7224 */ /* 0x000fe400078e0a0a */
[----:B0-----:R-:W0:Y:S02]  /*24340*/  MUFU.RCP R8, R8 ;  /* 0x0000000800087308 */ /* 0x001e240000001000 */
[----:B0-----:R-:W-:Y:S01]  /*24350*/  VIADD R2, R8, 0xffffffe ;  /* 0x0ffffffe08027836 */ /* 0x001fe20000000000 */
[----:B------:R-:W-:-:S05]  /*24360*/  IABS R8, R5 ;  /* 0x0000000500087213 */ /* 0x000fca0000000000 */
[----:B------:R0:W1:Y:S02]  /*24370*/  F2I.FTZ.U32.TRUNC.NTZ R3, R2 ;  /* 0x0000000200037305 */ /* 0x000064000021f000 */
[----:B0-----:R-:W-:Y:S01]  /*24380*/  MOV R2, RZ ;  /* 0x000000ff00027202 */ /* 0x001fe20000000f00 */
[----:B-1----:R-:W-:-:S04]  /*24390*/  IMAD.MOV R9, RZ, RZ, -R3 ;  /* 0x000000ffff097224 */ /* 0x002fc800078e0a03 */
[----:B------:R-:W-:-:S04]  /*243a0*/  IMAD R9, R9, R12, RZ ;  /* 0x0000000c09097224 */ /* 0x000fc800078e02ff */
[----:B------:R-:W-:Y:S02]  /*243b0*/  IMAD.HI.U32 R3, R3, R9, R2 ;  /* 0x0000000903037227 */ /* 0x000fe400078e0002 */
[----:B------:R-:W0:Y:S04]  /*243c0*/  I2F.RP R9, R4 ;  /* 0x0000000400097306 */ /* 0x000e280000209400 */
[----:B------:R-:W-:-:S04]  /*243d0*/  IMAD.HI.U32 R2, R3, R8, RZ ;  /* 0x0000000803027227 */ /* 0x000fc800078e00ff */
[----:B------:R-:W-:Y:S01]  /*243e0*/  IMAD R3, R2, R11, R8 ;  /* 0x0000000b02037224 */ /* 0x000fe200078e0208 */
[----:B------:R-:W-:-:S04]  /*243f0*/  LOP3.LUT R8, R5, R6, RZ, 0x3c, !PT ;  /* 0x0000000605087212 */ /* 0x000fc800078e3cff */
[----:B------:R-:W-:Y:S01]  /*24400*/  ISETP.GT.U32.AND P1, PT, R12, R3, PT ;  /* 0x000000030c00720c */ /* 0x000fe20003f24070 */
[----:B0-----:R-:W0:Y:S01]  /*24410*/  MUFU.RCP R9, R9 ;  /* 0x0000000900097308 */ /* 0x001e220000001000 */
[----:B------:R-:W-:-:S11]  /*24420*/  ISETP.GE.AND P2, PT, R8, RZ, PT ;  /* 0x000000ff0800720c */ /* 0x000fd60003f46270 */
[----:B------:R-:W-:Y:S02]  /*24430*/  @!P1 IMAD.IADD R3, R3, 0x1, -R12 ;  /* 0x0000000103039824 */ /* 0x000fe400078e0a0c */
[----:B------:R-:W-:Y:S01]  /*24440*/  @!P1 VIADD R2, R2, 0x1 ;  /* 0x0000000102029836 */ /* 0x000fe20000000000 */
[----:B------:R-:W-:Y:S02]  /*24450*/  ISETP.NE.AND P1, PT, R6, RZ, PT ;  /* 0x000000ff0600720c */ /* 0x000fe40003f25270 */
[----:B------:R-:W-:Y:S01]  /*24460*/  ISETP.GE.U32.AND P0, PT, R3, R12, PT ;  /* 0x0000000c0300720c */ /* 0x000fe20003f06070 */
[----:B0-----:R-:W-:-:S04]  /*24470*/  VIADD R10, R9, 0xffffffe ;  /* 0x0ffffffe090a7836 */ /* 0x001fc80000000000 */
[----:B------:R-:W0:Y:S08]  /*24480*/  F2I.FTZ.U32.TRUNC.NTZ R3, R10 ;  /* 0x0000000a00037305 */ /* 0x000e30000021f000 */
        /* <DEDUP_REMOVED lines=16> */
[----:B------:R-:W-:Y:S01]  /*24590*/  @!P1 IMAD.IADD R3, R3, 0x1, -R4 ;  /* 0x0000000103039824 */ /* 0x000fe200078e0a04 */
[----:B------:R-:W-:Y:S02]  /*245a0*/  @!P1 IADD3 R2, R2, 0x1, RZ ;  /* 0x0000000102029810 */ /* 0x000fe40007ffe0ff */
        /* <DEDUP_REMOVED lines=14> */
.L_x_2031:
[----:B------:R-:W0:Y:S02]  /*24690*/  LDC.64 R2, c[0x0][0xc90] ;  /* 0x00032400ff027b82 */ /* 0x000e240000000a00 */
[----:B0-----:R-:W-:-:S05]  /*246a0*/  IMAD.WIDE R2, R19, 0x4, R2 ;  /* 0x0000000413027825 */ /* 0x001fca00078e0202 */
        /* <DEDUP_REMOVED lines=24> */
[----:B------:R-:W-:Y:S02]  /*24830*/  @!P2 IADD3 R2, -R2, RZ, RZ ;  /* 0x000000ff0202a210 */ /* 0x000fe40007ffe1ff */
[----:B------:R-:W-:-:S05]  /*24840*/  @!P1 LOP3.LUT R2, RZ, R4, RZ, 0x33, !PT ;  /* 0x00000004ff029212 */ /* 0x000fca00078e33ff */
[----:B------:R-:W-:Y:S02]  /*24850*/  IMAD R8, R11, R2, RZ ;  /* 0x000000020b087224 */ /* 0x000fe400078e02ff */
[----:B------:R-:W-:Y:S02]  /*24860*/  IMAD.MOV R2, RZ, RZ, -R2 ;  /* 0x000000ffff027224 */ /* 0x000fe400078e0a02 */
[----:B------:R-:W-:Y:S02]  /*24870*/  IMAD.MOV R7, RZ, RZ, -R8 ;  /* 0x000000ffff077224 */ /* 0x000fe400078e0a08 */
[----:B------:R-:W-:Y:S02]  /*24880*/  IMAD R4, R4, R2, R5 ;  /* 0x0000000204047224 */ /* 0x000fe400078e0205 */
[----:B------:R-:W-:Y:S01]  /*24890*/  IMAD.MOV.U32 R2, RZ, RZ, RZ ;  /* 0x000000ffff027224 */ /* 0x000fe200078e00ff */
[----:B------:R-:W-:-:S04]  /*248a0*/  VIADDMNMX R7, R7, UR5, R11, PT ;  /* 0x0000000507077c46 */ /* 0x000fc8000b80010b */
        /* <DEDUP_REMOVED lines=27> */
.L_x_2032:
[----:B------:R-:W-:-:S05]  /*24a60*/  LOP3.LUT R17, RZ, R2, RZ, 0x33, !PT ;  /* 0x00000002ff117212 */ /* 0x000fca00078e33ff */
[----:B------:R-:W-:Y:S01]  /*24a70*/  IMAD.IADD R17, R6, 0x1, R17 ;  /* 0x0000000106117824 */ /* 0x000fe200078e0211 */
[----:B------:R-:W-:Y:S06]  /*24a80*/  BRA `(.L_x_2033) ;  /* 0x00000000000c7947 */ /* 0x000fec0003800000 */
.L_x_2028:
[----:B------:R-:W-:Y:S01]  /*24a90*/  MOV R17, RZ ;  /* 0x000000ff00117202 */ /* 0x000fe20000000f00 */
[----:B------:R-:W-:Y:S02]  /*24aa0*/  IMAD.U32 R16, RZ, RZ, UR6 ;  /* 0x00000006ff107e24 */ /* 0x000fe4000f8e00ff */
[----:B------:R-:W-:-:S07]  /*24ab0*/  IMAD.MOV.U32 R18, RZ, RZ, RZ ;  /* 0x000000ffff127224 */ /* 0x000fce00078e00ff */
.L_x_2033:
[----:B------:R-:W-:-:S13]  /*24ac0*/  ISETP.NE.AND P0, PT, R0, RZ, PT ;  /* 0x000000ff0000720c */ /* 0x000fda0003f05270 */
[----:B------:R-:W0:Y:S01]  /*24ad0*/  @!P0 S2R R3, SR_CgaCtaId ;  /* 0x0000000000038919 */ /* 0x000e220000008800 */
[----:B------:R-:W-:-:S04]  /*24ae0*/  @!P0 MOV R0, 0x400 ;  /* 0x0000040000008802 */ /* 0x000fc80000000f00 */
[----:B0-----:R-:W-:-:S05]  /*24af0*/  @!P0 LEA R0, R3, R0, 0x18 ;  /* 0x0000000003008211 */ /* 0x001fca00078ec0ff */
[----:B------:R2:W-:Y:S01]  /*24b00*/  @!P0 STS.128 [R0+0x284d0], R16 ;  /* 0x0284d01000008388 */ /* 0x0005e20000000c00 */
[----:B------:R-:W-:Y:S06]  /*24b10*/  BAR.ARV 0x5, 0x180 ;  /* 0x0146000000007b1d */ /* 0x000fec0000002000 */
.L_x_2026:
[----:B------:R3:W-:Y:S01]  /*24b20*/  STL [R1+0x30], RZ ;  /* 0x000030ff01007387 */ /* 0x0007e20000100800 */
[----:B------:R-:W-:Y:S01]  /*24b30*/  ULDC UR4, c[0x0][0xc3c] ;  /* 0x00030f0000047ab9 */ /* 0x000fe20000000800 */
[----:B------:R-:W-:Y:S01]  /*24b40*/  IMAD.MOV.U32 R30, RZ, RZ, 0x1 ;  /* 0x00000001ff1e7424 */ /* 0x000fe200078e00ff */
[----:B-1----:R-:W-:Y:S01]  /*24b50*/  ISETP.GE.AND P0, PT, R19, UR4, PT ;  /* 0x0000000413007c0c */ /* 0x002fe2000bf06270 */
[----:B------:R-:W-:-:S12]  /*24b60*/  IMAD.MOV.U32 R25, RZ, RZ, RZ ;  /* 0x000000ffff197224 */ /* 0x000fd800078e00ff */
        /* <DEDUP_REMOVED lines=11> */
[----:B------:R-:W-:Y:S01]  /*24c20*/  IMAD.MOV.U32 R30, RZ, RZ, 0x1 ;  /* 0x00000001ff1e7424 */ /* 0x000fe200078e00ff */
[----:B-1----:R-:W-:-:S04]  /*24c30*/  MOV R37, UR4 ;  /* 0x0000000400257c02 */ /* 0x002fc80008000f00 */
[----:B------:R-:W-:Y:S02]  /*24c40*/  LEA R22, R37, R22, 0x18 ;  /* 0x0000001625167211 */ /* 0x000fe400078ec0ff */
[C---:B---3--:R-:W-:Y:S01]  /*24c50*/  LOP3.LUT R11, R12.reuse, 0x7f, RZ, 0xc0, !PT ;  /* 0x0000007f0c0b7812 */ /* 0x048fe200078ec0ff */
[C---:B------:R-:W-:Y:S01]  /*24c60*/  IMAD.SHL.U32 R28, R12.reuse, 0x80, RZ ;  /* 0x000000800c1c7824 */ /* 0x040fe200078e00ff */
[----:B------:R-:W-:Y:S01]  /*24c70*/  SHF.R.U32.HI R3, RZ, 0x1, R12 ;  /* 0x00000001ff037819 */ /* 0x000fe2000001160c */
[C---:B------:R-:W-:Y:S01]  /*24c80*/  IMAD.SHL.U32 R9, R12.reuse, 0x2, RZ ;  /* 0x000000020c097824 */ /* 0x040fe200078e00ff */
[----:B------:R-:W-:Y:S01]  /*24c90*/  LOP3.LUT P0, RZ, R12, 0x4, RZ, 0xc0, !PT ;  /* 0x000000040cff7812 */ /* 0x000fe2000780c0ff */
[----:B------:R-:W-:Y:S01]  /*24ca0*/  IMAD.SHL.U32 R6, R11, 0x20, RZ ;  /* 0x000000200b067824 */ /* 0x000fe200078e00ff */
[----:B0-----:R-:W-:Y:S01]  /*24cb0*/  LOP3.LUT R2, R28, 0x380, RZ, 0xc0, !PT ;  /* 0x000003801c027812 */ /* 0x001fe200078ec0ff */
[C---:B------:R-:W-:Y:S02]  /*24cc0*/  IMAD.SHL.U32 R4, R12.reuse, 0x40, RZ ;  /* 0x000000400c047824 */ /* 0x040fe400078e00ff */
[----:B------:R-:W-:Y:S01]  /*24cd0*/  IMAD.SHL.U32 R8, R12, 0x8, RZ ;  /* 0x000000080c087824 */ /* 0x000fe200078e00ff */
[----:B------:R-:W-:-:S02]  /*24ce0*/  LOP3.LUT R7, R6, 0xc00, RZ, 0xc0, !PT ;  /* 0x00000c0006077812 */ /* 0x000fc400078ec0ff */
[----:B------:R-:W-:Y:S01]  /*24cf0*/  LOP3.LUT R3, R2, 0x30, R3, 0xf8, !PT ;  /* 0x0000003002037812 */ /* 0x000fe200078ef803 */
[----:B------:R-:W-:Y:S01]  /*24d00*/  IMAD.SHL.U32 R2, R11, 0x10, RZ ;  /* 0x000000100b027824 */ /* 0x000fe200078e00ff */
[----:B------:R-:W-:Y:S02]  /*24d10*/  LOP3.LUT R5, R4, 0x180, RZ, 0xc0, !PT ;  /* 0x0000018004057812 */ /* 0x000fe400078ec0ff */
[----:B------:R-:W-:Y:S02]  /*24d20*/  LOP3.LUT R7, R7, 0x40, R4, 0xf8, !PT ;  /* 0x0000004007077812 */ /* 0x000fe400078ef804 */
[----:B------:R-:W-:Y:S02]  /*24d30*/  LOP3.LUT R5, R5, 0x10, R12, 0xf8, !PT ;  /* 0x0000001005057812 */ /* 0x000fe400078ef80c */
[----:B------:R-:W-:Y:S02]  /*24d40*/  LOP3.LUT R24, R7, 0x200, R4, 0xf8, !PT ;  /* 0x0000020007187812 */ /* 0x000fe400078ef804 */
[----:B------:R-:W-:-:S02]  /*24d50*/  LOP3.LUT R5, R5, 0x30, R8, 0x78, !PT ;  /* 0x0000003005057812 */ /* 0x000fc400078e7808 */
[----:B------:R-:W-:Y:S02]  /*24d60*/  SHF.R.U32.HI R4, RZ, 0x3, R11 ;  /* 0x00000003ff047819 */ /* 0x000fe4000001160b */
[----:B------:R-:W-:Y:S02]  /*24d70*/  LOP3.LUT R24, R24, R5, RZ, 0xfc, !PT ;  /* 0x0000000518187212 */ /* 0x000fe400078efcff */
[----:B--2---:R-:W-:Y:S01]  /*24d80*/  R2UR UR5, R0 ;  /* 0x00000000000572ca */ /* 0x004fe200000e0000 */
[----:B------:R-:W-:-:S05]  /*24d90*/  IMAD.SHL.U32 R0, R12, 0x10, RZ ;  /* 0x000000100c007824 */ /* 0x000fca00078e00ff */
[----:B------:R-:W-:Y:S02]  /*24da0*/  LOP3.LUT R6, R0, 0x3f0, RZ, 0xc0, !PT ;  /* 0x000003f000067812 */ /* 0x000fe400078ec0ff */
[----:B------:R-:W-:Y:S02]  /*24db0*/  LOP3.LUT R3, R3, 0x70, R0, 0x78, !PT ;  /* 0x0000007003037812 */ /* 0x000fe400078e7800 */
[----:B------:R-:W-:Y:S02]  /*24dc0*/  LOP3.LUT R9, R6, 0x70, R9, 0x78, !PT ;  /* 0x0000007006097812 */ /* 0x000fe400078e7809 */
[----:B------:R-:W-:Y:S01]  /*24dd0*/  LOP3.LUT R28, R3, 0xc00, R28, 0xf8, !PT ;  /* 0x00000c00031c7812 */ /* 0x000fe200078ef81c */
[----:B------:R-:W-:Y:S01]  /*24de0*/  ULOP3.LUT UR42, UR5, 0x2, URZ, 0xfc, !UPT ;  /* 0x00000002052a7892 */ /* 0x000fe2000f8efc3f */
[----:B------:R-:W-:Y:S01]  /*24df0*/  LOP3.LUT R10, R9, 0x400, R2, 0xf8, !PT ;  /* 0x00000400090a7812 */ /* 0x000fe200078ef802 */
[----:B------:R-:W-:Y:S01]  /*24e00*/  IMAD.MOV.U32 R2, RZ, RZ, 0x20 ;  /* 0x00000020ff027424 */ /* 0x000fe200078e00ff */
[----:B------:R-:W-:Y:S01]  /*24e10*/  LOP3.LUT R33, R0, 0x70, RZ, 0xc0, !PT ;  /* 0x0000007000217812 */ /* 0x000fe200078ec0ff */
[----:B------:R-:W-:Y:S01]  /*24e20*/  VIADD R3, R28, 0x40 ;  /* 0x000000401c037836 */ /* 0x000fe20000000000 */
[----:B------:R-:W-:Y:S01]  /*24e30*/  LOP3.LUT R0, R4, 0x70, R0, 0xf8, !PT ;  /* 0x0000007004007812 */ /* 0x000fe200078ef800 */
[----:B------:R-:W-:Y:S01]  /*24e40*/  @P0 VIADD R3, R28, 0xffffffc0 ;  /* 0xffffffc01c030836 */ /* 0x000fe20000000000 */
[----:B------:R-:W-:Y:S01]  /*24e50*/  SEL R2, R2, 0xffffffe0, !P0 ;  /* 0xffffffe002027807 */ /* 0x000fe20004000000 */
[----:B------:R-:W-:Y:S01]  /*24e60*/  IMAD.IADD R2, R22, 0x1, R10 ;  /* 0x0000000116027824 */ /* 0x000fe200078e020a */
[----:B------:R-:W-:Y:S01]  /*24e70*/  STL [R1+0x4], R10 ;  /* 0x0000040a01007387 */ /* 0x000fe20000100800 */
[----:B------:R-:W-:Y:S01]  /*24e80*/  LOP3.LUT R0, R24, 0x1000, RZ, 0xfc, !PT ;  /* 0x0000100018007812 */ /* 0x000fe200078efcff */
[----:B------:R-:W-:-:S02]  /*24e90*/  ULOP3.LUT UR38, UR5, 0x1, URZ, 0xfc, !UPT ;  /* 0x0000000105267892 */ /* 0x000fc4000f8efc3f */
[----:B------:R-:W-:Y:S04]  /*24ea0*/  STL [R1+0x30], RZ ;  /* 0x000030ff01007387 */ /* 0x000fe80000100800 */
[----:B------:R0:W-:Y:S04]  /*24eb0*/  STL [R1], R3 ;  /* 0x0000000301007387 */ /* 0x0001e80000100800 */
[----:B------:R1:W-:Y:S01]  /*24ec0*/  STL [R1+0x10], R2 ;  /* 0x0000100201007387 */ /* 0x0003e20000100800 */
[----:B0-----:R-:W-:-:S07]  /*24ed0*/  LOP3.LUT R3, R33, 0x80, RZ, 0xfc, !PT ;  /* 0x0000008021037812 */ /* 0x001fce00078efcff */
.L_x_2168:
[----:B------:R-:W-:Y:S05]  /*24ee0*/  YIELD ;  /* 0x0000000000007946 */ /* 0x000fea0003800000 */
[----:B------:R-:W-:Y:S01]  /*24ef0*/  ULDC.64 UR4, c[0x0][0xa28] ;  /* 0x00028a0000047ab9 */ /* 0x000fe20000000a00 */
[----:B------:R-:W-:Y:S01]  /*24f00*/  IMAD.MOV.U32 R35, RZ, RZ, RZ ;  /* 0x000000ffff237224 */ /* 0x000fe200078e00ff */
[----:B------:R-:W-:Y:S01]  /*24f10*/  ISETP.NE.U32.AND P0, PT, RZ, UR4, PT ;  /* 0x00000004ff007c0c */ /* 0x000fe2000bf05070 */
[----:B0-----:R-:W0:Y:S01]  /*24f20*/  LDC.64 R4, c[0x0][0xa00] ;  /* 0x00028000ff047b82 */ /* 0x001e220000000a00 */
[----:B------:R-:W-:Y:S01]  /*24f30*/  IMAD.MOV.U32 R8, RZ, RZ, RZ ;  /* 0x000000ffff087224 */ /* 0x000fe200078e00ff */
[----:B------:R-:W-:Y:S01]  /*24f40*/  ULDC.64 UR6, c[0x0][0xa10] ;  /* 0x0002840000067ab9 */ /* 0x000fe20000000a00 */
[----:B------:R-:W-:Y:S01]  /*24f50*/  ISETP.NE.AND.EX P0, PT, RZ, UR5, PT, P0 ;  /* 0x00000005ff007c0c */ /* 0x000fe2000bf05300 */
[----:B------:R-:W-:-:S12]  /*24f60*/  ULDC.64 UR4, c[0x0][0xa18] ;  /* 0x0002860000047ab9 */ /* 0x000fd80000000a00 */
[----:B-1----:R-:W1:Y:S02]  /*24f70*/  @P0 LDC.64 R2, c[0x0][0xa28] ;  /* 0x00028a00ff020b82 */ /* 0x002e640000000a00 */
[----:B-1----:R-:W-:-:S05]  /*24f80*/  @P0 IMAD.WIDE R2, R19, 0x4, R2 ;  /* 0x0000000413020825 */ /* 0x002fca00078e0202 */
[----:B------:R1:W5:Y:S01]  /*24f90*/  @P0 LDG.E R35, desc[UR36][R2.64] ;  /* 0x0000002402230981 */ /* 0x000362000c1e1900 */
[----:B------:R-:W-:Y:S01]  /*24fa0*/  ISETP.NE.U32.AND P0, PT, RZ, UR4, PT ;  /* 0x00000004ff007c0c */ /* 0x000fe2000bf05070 */
[----:B0-----:R-:W-:Y:S01]  /*24fb0*/  IMAD.WIDE R4, R19, 0x4, R4 ;  /* 0x0000000413047825 */ /* 0x001fe200078e0204 */
[----:B------:R-:W-:Y:S02]  /*24fc0*/  ISETP.NE.U32.AND P1, PT, RZ, UR6, PT ;  /* 0x00000006ff007c0c */ /* 0x000fe4000bf25070 */
[----:B------:R-:W-:Y:S01]  /*24fd0*/  ISETP.NE.AND.EX P2, PT, RZ, UR5, PT, P0 ;  /* 0x00000005ff007c0c */ /* 0x000fe2000bf45300 */
[----:B------:R-:W-:Y:S01]  /*24fe0*/  ULDC.64 UR4, c[0x0][0xa00] ;  /* 0x0002800000047ab9 */ /* 0x000fe20000000a00 */
[----:B------:R-:W-:Y:S01]  /*24ff0*/  ISETP.NE.AND.EX P1, PT, RZ, UR7, PT, P1 ;  /* 0x00000007ff007c0c */ /* 0x000fe2000bf25310 */
[----:B--2---:R-:W-:Y:S01]  /*25000*/  IMAD.MOV.U32 R0, RZ, RZ, RZ ;  /* 0x000000ffff007224 */ /* 0x004fe200078e00ff */
[----:B------:R-:W-:Y:S01]  /*25010*/  ISETP.NE.U32.AND P0, PT, RZ, UR4, PT ;  /* 0x00000004ff007c0c */ /* 0x000fe2000bf05070 */
[----:B-1----:R-:W0:Y:S03]  /*25020*/  LDC.64 R2, c[0x0][0xa10] ;  /* 0x00028400ff027b82 */ /* 0x002e260000000a00 */
[----:B------:R-:W-:-:S05]  /*25030*/  ISETP.NE.AND.EX P0, PT, RZ, UR5, PT, P0 ;  /* 0x00000005ff007c0c */ /* 0x000fca000bf05300 */
[----:B------:R-:W1:Y:S08]  /*25040*/  @P2 LDC.64 R6, c[0x0][0xa18] ;  /* 0x00028600ff062b82 */ /* 0x000e700000000a00 */
[----:B------:R-:W2:Y:S01]  /*25050*/  @P0 LDG.E R8, desc[UR36][R4.64] ;  /* 0x0000002404080981 */ /* 0x000ea2000c1e1900 */
[----:B------:R-:W-:Y:S01]  /*25060*/  ULDC UR4, c[0x0][0x288] ;  /* 0x0000a20000047ab9 */ /* 0x000fe20000000800 */
[----:B0-----:R-:W-:-:S05]  /*25070*/  IMAD.WIDE R2, R19, 0x4, R2 ;  /* 0x0000000413027825 */ /* 0x001fca00078e0202 */
[----:B------:R-:W5:Y:S01]  /*25080*/  @P1 LDG.E R0, desc[UR36][R2.64] ;  /* 0x0000002402001981 */ /* 0x000f62000c1e1900 */
[----:B-1----:R-:W-:-:S03]  /*25090*/  @P2 IMAD.WIDE R6, R19, 0x4, R6 ;  /* 0x0000000413062825 */ /* 0x002fc600078e0206 */
[----:B--2---:R0:W-:Y:S02]  /*250a0*/  STL [R1+0x18], R8 ;  /* 0x0000180801007387 */ /* 0x0041e40000100800 */
[----:B0-----:R-:W-:Y:S01]  /*250b0*/  IMAD.U32 R8, RZ, RZ, UR4 ;  /* 0x00000004ff087e24 */ /* 0x001fe2000f8e00ff */
[----:B------:R-:W-:-:S05]  /*250c0*/  ULDC.64 UR4, c[0x0][0x418] ;  /* 0x0001060000047ab9 */ /* 0x000fca0000000a00 */
[----:B------:R0:W2:Y:S01]  /*250d0*/  @P2 LDG.E R8, desc[UR36][R6.64] ;  /* 0x0000002406082981 */ /* 0x0000a2000c1e1900 */
[----:B------:R-:W-:-:S03]  /*250e0*/  UISETP.NE.U32.AND UP0, UPT, UR4, URZ, UPT ;  /* 0x0000003f0400728c */ /* 0x000fc6000bf05070 */
[----:B------:R-:W-:Y:S01]  /*250f0*/  ULDC UR4, c[0x0][0x424] ;  /* 0x0001090000047ab9 */ /* 0x000fe20000000800 */
[----:B------:R-:W-:-:S03]  /*25100*/  UISETP.NE.AND.EX UP0, UPT, UR5, URZ, UPT, UP0 ;  /* 0x0000003f0500728c */ /* 0x000fc6000bf05300 */
[----:B------:R-:W-:Y:S01]  /*25110*/  ULDC UR5, c[0x0][0x2f0] ;  /* 0x0000bc0000057ab9 */ /* 0x000fe20000000800 */
[----:B------:R-:W-:-:S04]  /*25120*/  USEL UR4, UR4, 0x1, UP0 ;  /* 0x0000000104047887 */ /* 0x000fc80008000000 */
[----:B------:R-:W-:-:S03]  /*25130*/  UIMAD UR4, UR4, UR5, URZ ;  /* 0x00000005040472a4 */ /* 0x000fc6000f8e023f */
[----:B------:R-:W-:-:S03]  /*25140*/  ULDC UR5, c[0x0][0x348] ;  /* 0x0000d20000057ab9 */ /* 0x000fc60000000800 */
[----:B0-----:R-:W-:Y:S01]  /*25150*/  IMAD.U32 R7, RZ, RZ, UR4 ;  /* 0x00000004ff077e24 */ /* 0x001fe2000f8e00ff */
[----:B--2---:R0:W-:Y:S01]  /*25160*/  STL [R1+0x14], R8 ;  /* 0x0000140801007387 */ /* 0x0041e20000100800 */
[----:B------:R-:W-:Y:S02]  /*25170*/  IMAD.MOV.U32 R12, RZ, RZ, R8 ;  /* 0x000000ffff0c7224 */ /* 0x000fe400078e0008 */
[----:B0-----:R-:W-:Y:S01]  /*25180*/  IMAD.U32 R8, RZ, RZ, UR5 ;  /* 0x00000005ff087e24 */ /* 0x001fe2000f8e00ff */
[----:B---3--:R-:W-:Y:S06]  /*25190*/  @P2 BRA `(.L_x_2035) ;  /* 0x0000000000142947 */ /* 0x008fec0003800000 */
[----:B------:R-:W-:Y:S05]  /*251a0*/  @!P0 BRA `(.L_x_2035) ;  /* 0x0000000000108947 */ /* 0x000fea0003800000 */
[----:B------:R-:W2:Y:S04]  /*251b0*/  LDG.E R6, desc[UR36][R4.64] ;  /* 0x0000002404067981 */ /* 0x000ea8000c1e1900 */
[----:B------:R-:W2:Y:S02]  /*251c0*/  LDG.E R9, desc[UR36][R4.64+0x4] ;  /* 0x0000042404097981 */ /* 0x000ea4000c1e1900 */
[----:B--2---:R-:W-:-:S05]  /*251d0*/  IADD3 R12, -R6, R9, RZ ;  /* 0x00000009060c7210 */ /* 0x004fca0007ffe1ff */
[----:B------:R0:W-:Y:S02]  /*251e0*/  STL [R1+0x14], R12 ;  /* 0x0000140c01007387 */ /* 0x0001e40000100800 */
.L_x_2035:
[----:B------:R-:W-:Y:S01]  /*251f0*/  ULDC.64 UR4, c[0x0][0xa20] ;  /* 0x0002880000047ab9 */ /* 0x000fe20000000a00 */
[C---:B------:R-:W-:Y:S02]  /*25200*/  LOP3.LUT R4, R18.reuse, 0xff000000, RZ, 0xc0, !PT ;  /* 0xff00000012047812 */ /* 0x040fe400078ec0ff */
[----:B------:R-:W-:Y:S02]  /*25210*/  ISETP.NE.U32.AND P0, PT, RZ, UR4, PT ;  /* 0x00000004ff007c0c */ /* 0x000fe4000bf05070 */
[----:B------:R-:W-:Y:S02]  /*25220*/  SHF.R.U32.HI R5, RZ, 0x8, R4 ;  /* 0x00000008ff057819 */ /* 0x000fe40000011604 */
[----:B------:R-:W-:Y:S02]  /*25230*/  ISETP.NE.AND.EX P0, PT, RZ, UR5, PT, P0 ;  /* 0x00000005ff007c0c */ /* 0x000fe4000bf05300 */
[C---:B------:R-:W-:Y:S02]  /*25240*/  LOP3.LUT R6, R18.reuse, 0xff0000, RZ, 0xc0, !PT ;  /* 0x00ff000012067812 */ /* 0x040fe400078ec0ff */
[----:B------:R-:W-:-:S02]  /*25250*/  LOP3.LUT R18, R18, 0xffff, RZ, 0xc0, !PT ;  /* 0x0000ffff12127812 */ /* 0x000fc400078ec0ff */
[----:B------:R-:W-:-:S07]  /*25260*/  LEA.HI R6, R6, R5, RZ, 0x10 ;  /* 0x0000000506067211 */ /* 0x000fce00078f80ff */
[----:B------:R-:W-:Y:S05]  /*25270*/  @!P0 BRA `(.L_x_2036) ;  /* 0x0000000000108947 */ /* 0x000fea0003800000 */
[----:B------:R-:W1:Y:S02]  /*25280*/  LDC.64 R4, c[0x0][0xa20] ;  /* 0x00028800ff047b82 */ /* 0x000e640000000a00 */
[----:B-1----:R-:W-:-:S05]  /*25290*/  IMAD.WIDE R4, R19, 0x4, R4 ;  /* 0x0000000413047825 */ /* 0x002fca00078e0204 */
[----:B------:R1:W5:Y:S01]  /*252a0*/  LDG.E R7, desc[UR36][R4.64] ;  /* 0x0000002404077981 */ /* 0x000362000c1e1900 */
[----:B------:R-:W-:Y:S05]  /*252b0*/  BRA `(.L_x_2037) ;  /* 0x0000000000247947 */ /* 0x000fea0003800000 */
.L_x_2036:
        /* <DEDUP_REMOVED lines=9> */
.L_x_2037:
[----:B-1----:R-:W2:Y:S01]  /*25350*/  @P1 LDG.E R4, desc[UR36][R2.64] ;  /* 0x0000002402041981 */ /* 0x002ea2000c1e1900 */
[----:B------:R-:W1:Y:S03]  /*25360*/  LDC R9, c[0x0][0x448] ;  /* 0x00011200ff097b82 */ /* 0x000e660000000800 */
[----:B------:R3:W2:Y:S01]  /*25370*/  @P1 LDG.E R5, desc[UR36][R2.64+0x4] ;  /* 0x0000042402051981 */ /* 0x0006a2000c1e1900 */
[----:B------:R-:W-:Y:S02]  /*25380*/  IMAD.SHL.U32 R26, R17, 0x80, RZ ;  /* 0x00000080111a7824 */ /* 0x000fe400078e00ff */
[----:B-----5:R-:W-:Y:S02]  /*25390*/  IMAD.IADD R7, R7, 0x1, -R35 ;  /* 0x0000000107077824 */ /* 0x020fe400078e0a23 */
[----:B------:R-:W-:Y:S01]  /*253a0*/  VIADD R10, R26, 0x7f ;  /* 0x0000007f1a0a7836 */ /* 0x000fe20000000000 */
[----:B-1----:R-:W-:-:S13]  /*253b0*/  ISETP.NE.AND P2, PT, R9, 0x1, PT ;  /* 0x000000010900780c */ /* 0x002fda0003f45270 */
[----:B---3--:R-:W1:Y:S08]  /*253c0*/  @P2 LDC R3, c[0x0][0x44c] ;  /* 0x00011300ff032b82 */ /* 0x008e700000000800 */
[----:B------:R-:W3:Y:S01]  /*253d0*/  @P2 LDC R2, c[0x0][0x450] ;  /* 0x00011400ff022b82 */ /* 0x000ee20000000800 */
[----:B-1----:R-:W-:-:S05]  /*253e0*/  @P2 IMAD.HI.U32 R3, R10, R3, RZ ;  /* 0x000000030a032227 */ /* 0x002fca00078e00ff */
[----:B---3--:R-:W-:Y:S01]  /*253f0*/  @P2 SHF.R.U32.HI R10, RZ, R2, R3 ;  /* 0x00000002ff0a2219 */ /* 0x008fe20000011603 */
[----:B--2---:R-:W-:-:S04]  /*25400*/  @P1 IMAD.IADD R8, R5, 0x1, -R4 ;  /* 0x0000000105081824 */ /* 0x004fc800078e0a04 */
[----:B------:R-:W-:-:S04]  /*25410*/  IMAD.IADD R27, R7, 0x1, R8 ;  /* 0x00000001071b7824 */ /* 0x000fc800078e0208 */
[C---:B------:R-:W-:Y:S01]  /*25420*/  VIADD R20, R27.reuse, 0x3f ;  /* 0x0000003f1b147836 */ /* 0x040fe20000000000 */
[----:B------:R-:W-:-:S04]  /*25430*/  IADD3 R9, R27, 0x1, -R12 ;  /* 0x000000011b097810 */ /* 0x000fc80007ffe80c */
[----:B------:R-:W-:Y:S01]  /*25440*/  SHF.R.S32.HI R2, RZ, 0x1f, R20 ;  /* 0x0000001fff027819 */ /* 0x000fe20000011414 */
[----:B------:R-:W-:-:S03]  /*25450*/  IMAD.IADD R10, R9, 0x1, R10 ;  /* 0x00000001090a7824 */ /* 0x000fc600078e020a */
[----:B------:R-:W-:Y:S02]  /*25460*/  LEA.HI R20, R2, R20, RZ, 0x6 ;  /* 0x0000001402147211 */ /* 0x000fe400078f30ff */
[----:B------:R-:W1:Y:S02]  /*25470*/  LDC.64 R2, c[0x0][0x9e0] ;  /* 0x00027800ff027b82 */ /* 0x000e640000000a00 */
[----:B------:R-:W-:Y:S02]  /*25480*/  SHF.R.S32.HI R20, RZ, 0x6, R20 ;  /* 0x00000006ff147819 */ /* 0x000fe40000011414 */
[----:B-1----:R-:W-:Y:S01]  /*25490*/  ISETP.GE.AND P3, PT, R3, 0x1, PT ;  /* 0x000000010300780c */ /* 0x002fe20003f66270 */
[----:B------:R-:W-:-:S12]  /*254a0*/  IMAD.IADD R2, R10, 0x1, R2 ;  /* 0x000000010a027824 */ /* 0x000fd800078e0202 */
[----:B------:R-:W-:Y:S05]  /*254b0*/  @!P3 BRA `(.L_x_2038) ;  /* 0x000000000048b947 */ /* 0x000fea0003800000 */
[C---:B------:R-:W-:Y:S01]  /*254c0*/  ISETP.GT.AND P0, PT, R10.reuse, RZ, PT ;  /* 0x000000ff0a00720c */ /* 0x040fe20003f04270 */
[----:B------:R-:W-:Y:S01]  /*254d0*/  BSSY B0, `(.L_x_2039) ;  /* 0x000000e000007945 */ /* 0x000fe20003800000 */
[----:B------:R-:W-:-:S11]  /*254e0*/  VIADD R11, R10, 0xffffffff ;  /* 0xffffffff0a0b7836 */ /* 0x000fd60000000000 */
[----:B------:R-:W-:Y:S05]  /*254f0*/  @P0 BRA `(.L_x_2040) ;  /* 0x00000000001c0947 */ /* 0x000fea0003800000 */
[----:B------:R-:W-:Y:S01]  /*25500*/  ISETP.NE.AND P0, PT, R3, 0x1, PT ;  /* 0x000000010300780c */ /* 0x000fe20003f05270 */
[----:B------:R-:W-:-:S12]  /*25510*/  IMAD.MOV R10, RZ, RZ, -R10 ;  /* 0x000000ffff0a7224 */ /* 0x000fd800078e0a0a */
[----:B------:R-:W1:Y:S02]  /*25520*/  @P0 LDC.64 R4, c[0x0][0x9e8] ;  /* 0x00027a00ff040b82 */ /* 0x000e640000000a00 */
[----:B-1----:R-:W-:-:S05]  /*25530*/  @P0 IMAD.HI.U32 R4, R10, R4, RZ ;  /* 0x000000040a040227 */ /* 0x002fca00078e00ff */
[----:B------:R-:W-:-:S04]  /*25540*/  @P0 SHF.R.U32.HI R10, RZ, R5, R4 ;  /* 0x00000005ff0a0219 */ /* 0x000fc80000011604 */
[----:B------:R-:W-:Y:S01]  /*25550*/  LOP3.LUT R11, RZ, R10, RZ, 0x33, !PT ;  /* 0x0000000aff0b7212 */ /* 0x000fe200078e33ff */
[----:B------:R-:W-:Y:S06]  /*25560*/  BRA `(.L_x_2041) ;  /* 0x0000000000107947 */ /* 0x000fec0003800000 */
.L_x_2040:
[----:B------:R-:W-:-:S13]  /*25570*/  ISETP.NE.AND P0, PT, R3, 0x1, PT ;  /* 0x000000010300780c */ /* 0x000fda0003f05270 */
[----:B------:R-:W1:Y:S02]  /*25580*/  @P0 LDC.64 R4, c[0x0][0x9e8] ;  /* 0x00027a00ff040b82 */ /* 0x000e640000000a00 */
[----:B-1----:R-:W-:-:S05]  /*25590*/  @P0 IMAD.HI.U32 R4, R11, R4, RZ ;  /* 0x000000040b040227 */ /* 0x002fca00078e00ff */
[----:B------:R-:W-:-:S07]  /*255a0*/  @P0 SHF.R.U32.HI R11, RZ, R5, R4 ;  /* 0x00000005ff0b0219 */ /* 0x000fce0000011604 */
.L_x_2041:
[----:B------:R-:W-:Y:S05]  /*255b0*/  BSYNC B0 ;  /* 0x0000000000007941 */ /* 0x000fea0003800000 */
.L_x_2039:
[----:B------:R-:W-:-:S05]  /*255c0*/  IMAD R11, R11, R3, R3 ;  /* 0x000000030b0b7224 */ /* 0x000fca00078e0203 */
[----:B------:R-:W-:-:S07]  /*255d0*/  VIMNMX R2, R2, R11, PT ;  /* 0x0000000b02027248 */ /* 0x000fce0003fe0100 */
.L_x_2038:
[----:B------:R-:W1:Y:S01]  /*255e0*/  @P2 LDC R5, c[0x0][0x44c] ;  /* 0x00011300ff052b82 */ /* 0x000e620000000800 */
[----:B------:R-:W-:Y:S01]  /*255f0*/  VIADD R2, R2, 0x3f ;  /* 0x0000003f02027836 */ /* 0x000fe20000000000 */
[----:B------:R-:W-:Y:S01]  /*25600*/  IADD3 R17, R27, -R12, RZ ;  /* 0x8000000c1b117210 */ /* 0x000fe20007ffe0ff */
[----:B------:R-:W-:Y:S01]  /*25610*/  IMAD.MOV.U32 R4, RZ, RZ, R26 ;  /* 0x000000ffff047224 */ /* 0x000fe200078e001a */
[----:B------:R-:W-:-:S04]  /*25620*/  ULDC UR4, c[0x0][0x9dc] ;  /* 0x0002770000047ab9 */ /* 0x000fc80000000800 */
[----:B------:R-:W2:Y:S01]  /*25630*/  @P2 LDC R10, c[0x0][0x450] ;  /* 0x00011400ff0a2b82 */ /* 0x000ea20000000800 */
[----:B-1----:R-:W-:-:S05]  /*25640*/  @P2 IMAD.HI.U32 R5, R26, R5, RZ ;  /* 0x000000051a052227 */ /* 0x002fca00078e00ff */
[----:B--2---:R-:W-:Y:S02]  /*25650*/  @P2 SHF.R.U32.HI R4, RZ, R10, R5 ;  /* 0x0000000aff042219 */ /* 0x004fe40000011605 */
[----:B------:R-:W-:-:S03]  /*25660*/  SHF.R.S32.HI R5, RZ, 0x1f, R2 ;  /* 0x0000001fff057819 */ /* 0x000fc60000011402 */
[----:B------:R-:W-:Y:S01]  /*25670*/  IMAD.IADD R11, R17, 0x1, R4 ;  /* 0x00000001110b7824 */ /* 0x000fe200078e0204 */
[----:B------:R-:W-:-:S03]  /*25680*/  LEA.HI R5, R5, R2, RZ, 0x6 ;  /* 0x0000000205057211 */ /* 0x000fc600078f30ff */
[----:B------:R-:W-:Y:S01]  /*25690*/  VIADD R2, R11, -UR4 ;  /* 0x800000040b027c36 */ /* 0x000fe20008000000 */
[----:B------:R-:W-:-:S04]  /*256a0*/  SHF.R.S32.HI R10, RZ, 0x6, R5 ;  /* 0x00000006ff0a7819 */ /* 0x000fc80000011405 */
[----:B------:R-:W-:Y:S01]  /*256b0*/  VIMNMX R10, R20, R10, PT ;  /* 0x0000000a140a7248 */ /* 0x000fe20003fe0100 */
[----:B------:R-:W-:Y:S06]  /*256c0*/  @!P3 BRA `(.L_x_2042) ;  /* 0x000000000044b947 */ /* 0x000fec0003800000 */
[----:B------:R-:W-:Y:S01]  /*256d0*/  ISETP.GT.AND P0, PT, R11, -0x1, PT ;  /* 0xffffffff0b00780c */ /* 0x000fe20003f04270 */
[----:B------:R-:W-:-:S12]  /*256e0*/  BSSY B0, `(.L_x_2043) ;  /* 0x000000d000007945 */ /* 0x000fd80003800000 */
[----:B------:R-:W-:Y:S05]  /*256f0*/  @P0 BRA `(.L_x_2044) ;  /* 0x00000000001c0947 */ /* 0x000fea0003800000 */
[----:B------:R-:W-:Y:S02]  /*25700*/  ISETP.NE.AND P0, PT, R3, 0x1, PT ;  /* 0x000000010300780c */ /* 0x000fe40003f05270 */
[----:B------:R-:W-:-:S11]  /*25710*/  LOP3.LUT R11, RZ, R11, RZ, 0x33, !PT ;  /* 0x0000000bff0b7212 */ /* 0x000fd600078e33ff */
[----:B------:R-:W1:Y:S02]  /*25720*/  @P0 LDC.64 R4, c[0x0][0x9e8] ;  /* 0x00027a00ff040b82 */ /* 0x000e640000000a00 */
[----:B-1----:R-:W-:-:S05]  /*25730*/  @P0 IMAD.HI.U32 R4, R11, R4, RZ ;  /* 0x000000040b040227 */ /* 0x002fca00078e00ff */
[----:B------:R-:W-:-:S04]  /*25740*/  @P0 SHF.R.U32.HI R11, RZ, R5, R4 ;  /* 0x00000005ff0b0219 */ /* 0x000fc80000011604 */
[----:B------:R-:W-:Y:S01]  /*25750*/  LOP3.LUT R11, RZ, R11, RZ, 0x33, !PT ;  /* 0x0000000bff0b7212 */ /* 0x000fe200078e33ff */
[----:B------:R-:W-:Y:S06]  /*25760*/  BRA `(.L_x_2045) ;  /* 0x0000000000107947 */ /* 0x000fec0003800000 */
.L_x_2044:
[----:B------:R-:W-:-:S13]  /*25770*/  ISETP.NE.AND P0, PT, R3, 0x1, PT ;  /* 0x000000010300780c */ /* 0x000fda0003f05270 */
[----:B------:R-:W1:Y:S02]  /*25780*/  @P0 LDC.64 R4, c[0x0][0x9e8] ;  /* 0x00027a00ff040b82 */ /* 0x000e640000000a00 */
[----:B-1----:R-:W-:-:S05]  /*25790*/  @P0 IMAD.HI.U32 R4, R11, R4, RZ ;  /* 0x000000040b040227 */ /* 0x002fca00078e00ff */
[----:B------:R-:W-:-:S07]  /*257a0*/  @P0 SHF.R.U32.HI R11, RZ, R5, R4 ;  /* 0x00000005ff0b0219 */ /* 0x000fce0000011604 */
.L_x_2045:
[----:B------:R-:W-:Y:S05]  /*257b0*/  BSYNC B0 ;  /* 0x0000000000007941 */ /* 0x000fea0003800000 */
.L_x_2043:
[----:B------:R-:W-:-:S05]  /*257c0*/  IMAD R3, R11, R3, RZ ;  /* 0x000000030b037224 */ /* 0x000fca00078e02ff */
[----:B------:R-:W-:-:S07]  /*257d0*/  VIMNMX R2, R2, R3, !PT ;  /* 0x0000000302027248 */ /* 0x000fce0007fe0100 */
.L_x_2042:
[----:B------:R-:W-:Y:S01]  /*257e0*/  SHF.R.S32.HI R3, RZ, 0x1f, R2 ;  /* 0x0000001fff037819 */ /* 0x000fe20000011402 */
[----:B------:R-:W-:Y:S01]  /*257f0*/  BSSY B0, `(.L_x_2046) ;  /* 0x0000027000007945 */ /* 0x000fe20003800000 */
[----:B------:R-:W-:Y:S02]  /*25800*/  LOP3.LUT R34, R6, 0xff, RZ, 0xc0, !PT ;  /* 0x000000ff06227812 */ /* 0x000fe400078ec0ff */
[----:B------:R-:W-:Y:S01]  /*25810*/  LEA.HI R3, R3, R2, RZ, 0x6 ;  /* 0x0000000203037211 */ /* 0x000fe200078f30ff */
[----:B------:R-:W-:Y:S01]  /*25820*/  IMAD.MOV.U32 R2, RZ, RZ, RZ ;  /* 0x000000ffff027224 */ /* 0x000fe200078e00ff */
[----:B------:R-:W-:Y:S02]  /*25830*/  SHF.R.U32.HI R6, RZ, 0x10, R6 ;  /* 0x00000010ff067819 */ /* 0x000fe40000011606 */
[----:B------:R-:W-:-:S04]  /*25840*/  SHF.R.S32.HI R3, RZ, 0x6, R3 ;  /* 0x00000006ff037819 */ /* 0x000fc80000011403 */
[----:B------:R-:W-:-:S04]  /*25850*/  VIMNMX R4, RZ, R3, !PT ;  /* 0x00000003ff047248 */ /* 0x000fc80007fe0100 */
[----:B------:R-:W-:-:S13]  /*25860*/  ISETP.GT.AND P0, PT, R10, R4, PT ;  /* 0x000000040a00720c */ /* 0x000fda0003f04270 */
[----:B------:R-:W-:Y:S05]  /*25870*/  @!P0 BRA `(.L_x_2047) ;  /* 0x0000000000788947 */ /* 0x000fea0003800000 */
[----:B------:R-:W-:Y:S01]  /*25880*/  ISETP.NE.AND P0, PT, R6, RZ, PT ;  /* 0x000000ff0600720c */ /* 0x000fe20003f05270 */
[----:B------:R-:W-:-:S03]  /*25890*/  ULDC UR4, c[0x0][0x9f0] ;  /* 0x00027c0000047ab9 */ /* 0x000fc60000000800 */
[----:B------:R-:W-:-:S04]  /*258a0*/  SEL R5, R6, UR4, P0 ;  /* 0x0000000406057c07 */ /* 0x000fc80008000000 */
[----:B------:R-:W-:Y:S02]  /*258b0*/  IABS R11, R5 ;  /* 0x00000005000b7213 */ /* 0x000fe40000000000 */
[----:B0-----:R-:W-:Y:S02]  /*258c0*/  IADD3 R12, R5, -0x1, R10 ;  /* 0xffffffff050c7810 */ /* 0x001fe40007ffe00a */
[----:B------:R-:W0:Y:S03]  /*258d0*/  I2F.RP R2, R11 ;  /* 0x0000000b00027306 */ /* 0x000e260000209400 */
[----:B------:R-:W-:-:S05]  /*258e0*/  IMAD.IADD R12, R12, 0x1, -R4 ;  /* 0x000000010c0c7824 */ /* 0x000fca00078e0a04 */
        /* <DEDUP_REMOVED lines=10> */
[----:B------:R-:W-:-:S03]  /*25990*/  IABS R3, R12 ;  /* 0x0000000c00037213 */ /* 0x000fc60000000000 */
[----:B------:R-:W-:-:S04]  /*259a0*/  IMAD.MOV R2, RZ, RZ, -R2 ;  /* 0x000000ffff027224 */ /* 0x000fc800078e0a02 */
        /* <DEDUP_REMOVED lines=11> */
.L_x_2047:
[----:B------:R-:W-:Y:S05]  /*25a60*/  BSYNC B0 ;  /* 0x0000000000007941 */ /* 0x000fea0003800000 */
.L_x_2046:
[-C--:B------:R-:W-:Y:S01]  /*25a70*/  IMAD R4, R34, R2.reuse, R4 ;  /* 0x0000000222047224 */ /* 0x080fe200078e0204 */
[----:B------:R-:W-:Y:S04]  /*25a80*/  BSSY B0, `(.L_x_2048) ;  /* 0x0000112000007945 */ /* 0x000fe80003800000 */
[C---:B------:R-:W-:Y:S02]  /*25a90*/  VIADDMNMX R2, R4.reuse, R2, R10, PT ;  /* 0x0000000204027246 */ /* 0x040fe4000380010a */
[----:B------:R-:W-:-:S03]  /*25aa0*/  LEA R4, R4, -R7, 0x6 ;  /* 0x8000000704047211 */ /* 0x000fc600078e30ff */
[----:B------:R-:W-:Y:S01]  /*25ab0*/  IMAD R2, R2, 0x40, -R7 ;  /* 0x0000004002027824 */ /* 0x000fe200078e0a07 */
[----:B------:R-:W-:-:S04]  /*25ac0*/  VIMNMX R4, RZ, R4, !PT ;  /* 0x00000004ff047248 */ /* 0x000fc80007fe0100 */
[----:B------:R-:W-:-:S04]  /*25ad0*/  VIMNMX R2, R2, R8, PT ;  /* 0x0000000802027248 */ /* 0x000fc80003fe0100 */
[----:B------:R-:W-:Y:S02]  /*25ae0*/  ISETP.GT.AND P0, PT, R2, R4, PT ;  /* 0x000000040200720c */ /* 0x000fe40003f04270 */
[----:B------:R-:W-:-:S11]  /*25af0*/  SHF.R.U32.HI R4, RZ, 0x6, R4 ;  /* 0x00000006ff047819 */ /* 0x000fd60000011604 */
[----:B------:R-:W-:-:S05]  /*25b00*/  @P0 VIADD R2, R2, 0x3f ;  /* 0x0000003f02020836 */ /* 0x000fca0000000000 */
[----:B------:R-:W-:-:S04]  /*25b10*/  @P0 SHF.R.S32.HI R3, RZ, 0x1f, R2 ;  /* 0x0000001fff030819 */ /* 0x000fc80000011402 */
[----:B------:R-:W-:Y:S01]  /*25b20*/  @P0 LEA.HI R2, R3, R2, RZ, 0x6 ;  /* 0x0000000203020211 */ /* 0x000fe200078f30ff */
[----:B------:R-:W-:-:S03]  /*25b30*/  IMAD.MOV.U32 R3, RZ, RZ, R4 ;  /* 0x000000ffff037224 */ /* 0x000fc600078e0004 */
[----:B------:R-:W-:Y:S02]  /*25b40*/  @P0 SHF.R.S32.HI R3, RZ, 0x6, R2 ;  /* 0x00000006ff030819 */ /* 0x000fe40000011402 */
[----:B------:R-:W-:Y:S02]  /*25b50*/  PLOP3.LUT P0, PT, PT, PT, PT, 0x80, 0x0 ;  /* 0x000000000000781c */ /* 0x000fe40003f0f070 */
[----:B------:R-:W-:-:S13]  /*25b60*/  ISETP.GT.AND P2, PT, R3, R4, PT ;  /* 0x000000040300720c */ /* 0x000fda0003f44270 */
[----:B------:R-:W-:Y:S05]  /*25b70*/  @!P2 BRA `(.L_x_2049) ;  /* 0x000000100008a947 */ /* 0x000fea0003800000 */
[----:B------:R-:W-:Y:S01]  /*25b80*/  UMOV UR4, 0xffffffff ;  /* 0xffffffff00047882 */ /* 0x000fe20000000000 */
[----:B------:R-:W-:Y:S02]  /*25b90*/  SEL R2, R19, RZ, !P1 ;  /* 0x000000ff13027207 */ /* 0x000fe40004800000 */
[----:B------:R-:W-:Y:S05]  /*25ba0*/  BRA.DIV UR4, `(.L_x_2050) ;  /* 0x000000ca04947947 */ /* 0x000fea000b800000 */
[----:B------:R-:W1:Y:S02]  /*25bb0*/  S2R R5, SR_TID.X ;  /* 0x0000000000057919 */ /* 0x000e640000002100 */
[----:B-1----:R-:W-:-:S04]  /*25bc0*/  SHF.R.U32.HI R5, RZ, 0x5, R5 ;  /* 0x00000005ff057819 */ /* 0x002fc80000011605 */
[----:B------:R-:W-:-:S05]  /*25bd0*/  LOP3.LUT R5, R5, 0x3, RZ, 0xc0, !PT ;  /* 0x0000000305057812 */ /* 0x000fca00078ec0ff */
[----:B------:R1:W2:Y:S02]  /*25be0*/  SHFL.IDX PT, R14, R5, RZ, 0x1f ;  /* 0x00001fff050e7589 */ /* 0x0002a400000e0000 */
.L_x_2429:
[----:B--2---:R-:W-:Y:S02]  /*25bf0*/  ISETP.NE.AND P0, PT, R14, RZ, PT ;  /* 0x000000ff0e00720c */ /* 0x004fe40003f05270 */
[----:B------:R-:W-:-:S11]  /*25c00*/  PLOP3.LUT P6, PT, PT, PT, PT, 0x8, 0x0 ;  /* 0x000000000000781c */ /* 0x000fd60003fce170 */
[----:B------:R-:W-:Y:S05]  /*25c10*/  @P0 BRA `(.L_x_2051) ;  /* 0x00000000000c0947 */ /* 0x000fea0003800000 */
[----:B------:R-:W-:-:S03]  /*25c20*/  UMOV UR4, 0xffffffff ;  /* 0xffffffff00047882 */ /* 0x000fc60000000000 */
[----:B------:R-:W-:Y:S05]  /*25c30*/  BRA.DIV UR4, `(.L_x_2052) ;  /* 0x000000ca04a47947 */ /* 0x000fea000b800000 */
[----:B------:R-:W-:-:S13]  /*25c40*/  ELECT P6, URZ, PT ;  /* 0x00000000003f782f */ /* 0x000fda00038c0000 */
.L_x_2051:
[----:B-1----:R-:W2:Y:S01]  /*25c50*/  LDL R5, [R1+0x30] ;  /* 0x0000300001057983 */ /* 0x002ea20000100800 */
[----:B------:R-:W-:Y:S01]  /*25c60*/  BSSY B1, `(.L_x_2053) ;  /* 0x0000008000017945 */ /* 0x000fe20003800000 */
[----:B--2---:R-:W-:-:S05]  /*25c70*/  VIADD R5, R5, 0x1 ;  /* 0x0000000105057836 */ /* 0x004fca0000000000 */
[----:B------:R-:W-:-:S04]  /*25c80*/  LEA.HI R7, R5, R5, RZ, 0x1 ;  /* 0x0000000505077211 */ /* 0x000fc800078f08ff */
[----:B------:R-:W-:-:S05]  /*25c90*/  LOP3.LUT R7, R7, 0xfffffffe, RZ, 0xc0, !PT ;  /* 0xfffffffe07077812 */ /* 0x000fca00078ec0ff */
[----:B------:R-:W-:-:S05]  /*25ca0*/  IMAD.IADD R5, R5, 0x1, -R7 ;  /* 0x0000000105057824 */ /* 0x000fca00078e0a07 */
[----:B------:R-:W-:-:S04]  /*25cb0*/  SHF.L.U32 R5, R5, 0x1f, RZ ;  /* 0x0000001f05057819 */ /* 0x000fc800000006ff */
[----:B------:R-:W1:Y:S02]  /*25cc0*/  SYNCS.PHASECHK.TRANS64.TRYWAIT P0, [R22+URZ+0x28420], R5 ;  /* 0x02842005160075a7 */ /* 0x000e64000800017f */
[----:B-1----:R-:W-:Y:S05]  /*25cd0*/  @!P0 BRA `(.L_x_2054) ;  /* 0x000000c8009c8947 */ /* 0x002fea0003800000 */
.L_x_2432:
[----:B------:R-:W-:Y:S05]  /*25ce0*/  BSYNC B1 ;  /* 0x0000000000017941 */ /* 0x000fea0003800000 */
.L_x_2053:
[----:B------:R-:W-:Y:S04]  /*25cf0*/  BSSY B1, `(.L_x_2055) ;  /* 0x000006c000017945 */ /* 0x000fe80003800000 */
[----:B------:R-:W-:Y:S05]  /*25d00*/  @!P6 BRA `(.L_x_2056) ;  /* 0x0000000400a8e947 */ /* 0x000fea0003800000 */
[----:B------:R-:W-:Y:S01]  /*25d10*/  IMAD R11, R29, 0x8, R22 ;  /* 0x000000081d0b7824 */ /* 0x000fe200078e0216 */
[----:B------:R-:W-:Y:S01]  /*25d20*/  SHF.L.U32 R10, R31, 0x1f, RZ ;  /* 0x0000001f1f0a7819 */ /* 0x000fe200000006ff */
[----:B------:R-:W2:Y:S01]  /*25d30*/  S2R R7, SR_TID.X ;  /* 0x0000000000077919 */ /* 0x000ea20000002100 */
[----:B------:R-:W-:Y:S02]  /*25d40*/  BSSY B2, `(.L_x_2057) ;  /* 0x0000005000027945 */ /* 0x000fe40003800000 */
[----:B------:R-:W3:Y:S01]  /*25d50*/  SYNCS.PHASECHK.TRANS64.TRYWAIT P0, [R11+URZ+0x284a0], R10 ;  /* 0x0284a00a0b0075a7 */ /* 0x000ee2000800017f */
[----:B--2---:R-:W-:-:S04]  /*25d60*/  LOP3.LUT R7, R7, 0x7f, RZ, 0xc0, !PT ;  /* 0x0000007f07077812 */ /* 0x004fc800078ec0ff */
[----:B------:R-:W-:Y:S01]  /*25d70*/  ISETP.NE.AND P1, PT, R7, RZ, PT ;  /* 0x000000ff0700720c */ /* 0x000fe20003f25270 */
[----:B---3--:R-:W-:-:S12]  /*25d80*/  @!P0 BRA `(.L_x_2058) ;  /* 0x000000c800848947 */ /* 0x008fd80003800000 */
.L_x_2433:
[----:B------:R-:W-:Y:S05]  /*25d90*/  BSYNC B2 ;  /* 0x0000000000027941 */ /* 0x000fea0003800000 */
.L_x_2057:
[----:B------:R-:W-:Y:S04]  /*25da0*/  BSSY B2, `(.L_x_2059) ;  /* 0x0000009000027945 */ /* 0x000fe80003800000 */
[----:B------:R-:W-:Y:S05]  /*25db0*/  @P1 BRA `(.L_x_2060) ;  /* 0x00000000001c1947 */ /* 0x000fea0003800000 */
[----:B-1----:R-:W1:Y:S02]  /*25dc0*/  S2R R5, SR_TID.X ;  /* 0x0000000000057919 */ /* 0x002e640000002100 */
[----:B-1----:R-:W-:Y:S01]  /*25dd0*/  LOP3.LUT R7, R5, 0x1f, RZ, 0xc0, !PT ;  /* 0x0000001f05077812 */ /* 0x002fe200078ec0ff */
[----:B------:R-:W-:-:S03]  /*25de0*/  IMAD.MOV.U32 R5, RZ, RZ, 0x4000 ;  /* 0x00004000ff057424 */ /* 0x000fc600078e00ff */
[----:B------:R-:W-:Y:S01]  /*25df0*/  ISETP.NE.AND P0, PT, R7, RZ, PT ;  /* 0x000000ff0700720c */ /* 0x000fe20003f05270 */
[----:B------:R3:W-:-:S12]  /*25e00*/  SYNCS.ARRIVE.TRANS64 RZ, [R11+URZ+0x28490], R5 ;  /* 0x028490050bff79a7 */ /* 0x0007d8000800003f */
[----:B---3--:R-:W-:Y:S05]  /*25e10*/  @!P0 BRA `(.L_x_2060) ;  /* 0x0000000000048947 */ /* 0x008fea0003800000 */
[----:B------:R-:W-:Y:S01]  /*25e20*/  BPT.TRAP 0x1 ;  /* 0x000000040000795c */ /* 0x000fe20000300000 */
.L_x_2060:
[----:B------:R-:W-:Y:S05]  /*25e30*/  BSYNC B2 ;  /* 0x0000000000027941 */ /* 0x000fea0003800000 */
.L_x_2059:
[----:B------:R-:W-:Y:S01]  /*25e40*/  IMAD.MOV.U32 R15, RZ, RZ, RZ ;  /* 0x000000ffff0f7224 */ /* 0x000fe200078e00ff */
[----:B------:R-:W-:Y:S01]  /*25e50*/  UIADD3 UR4, UP0, UR40, 0x570, URZ ;  /* 0x0000057028047890 */ /* 0x000fe2000ff1e03f */
[----:B------:R-:W-:Y:S01]  /*25e60*/  IMAD R7, R3, 0x40, R0 ;  /* 0x0000004003077824 */ /* 0x000fe200078e0200 */
[----:B------:R-:W-:Y:S01]  /*25e70*/  PLOP3.LUT P0, PT, PT, PT, PT, 0x80, 0x0 ;  /* 0x000000000000781c */ /* 0x000fe20003f0f070 */
[----:B------:R-:W-:Y:S01]  /*25e80*/  IMAD R8, R29, 0x4000, R22 ;  /* 0x000040001d087824 */ /* 0x000fe200078e0216 */
[----:B------:R-:W-:Y:S01]  /*25e90*/  R2UR UR10, R15 ;  /* 0x000000000f0a72ca */ /* 0x000fe200000e0000 */
[----:B------:R-:W-:Y:S01]  /*25ea0*/  VIADD R7, R7, 0xffffffc0 ;  /* 0xffffffc007077836 */ /* 0x000fe20000000000 */
[----:B------:R-:W-:Y:S01]  /*25eb0*/  UIADD3.X UR5, URZ, UR41, URZ, UP0, !UPT ;  /* 0x000000293f057290 */ /* 0x000fe200087fe43f */
[----:B-1----:R-:W-:Y:S01]  /*25ec0*/  VIADD R5, R11, 0x28490 ;  /* 0x000284900b057836 */ /* 0x002fe20000000000 */
[----:B------:R-:W-:Y:S01]  /*25ed0*/  UMOV UR6, 0x0 ;  /* 0x0000000000067882 */ /* 0x000fe20000000000 */
[----:B0-----:R-:W-:Y:S01]  /*25ee0*/  VIADD R12, R8, 0x20000 ;  /* 0x00020000080c7836 */ /* 0x001fe20000000000 */
[----:B------:R-:W-:-:S09]  /*25ef0*/  UMOV UR7, 0x12f00000 ;  /* 0x12f0000000077882 */ /* 0x000fd20000000000 */
.L_x_2061:
        /* <DEDUP_REMOVED lines=10> */
[----:B------:R-:W-:Y:S01]  /*25fa0*/  MOV R14, 0x80 ;  /* 0x00000080000e7802 */ /* 0x000fe20000000f00 */
[----:B------:R-:W-:Y:S01]  /*25fb0*/  VIADD R12, R8, 0x22000 ;  /* 0x00022000080c7836 */ /* 0x000fe20000000000 */
[----:B------:R-:W-:Y:S01]  /*25fc0*/  PLOP3.LUT P0, PT, PT, PT, PT, 0x80, 0x0 ;  /* 0x000000000000781c */ /* 0x000fe20003f0f070 */
[----:B------:R-:W-:Y:S01]  /*25fd0*/  UMOV UR6, 0x0 ;  /* 0x0000000000067882 */ /* 0x000fe20000000000 */
[----:B------:R-:W-:Y:S01]  /*25fe0*/  R2UR UR10, R14 ;  /* 0x000000000e0a72ca */ /* 0x000fe200000e0000 */
[----:B------:R-:W-:-:S14]  /*25ff0*/  UMOV UR7, 0x12f00000 ;  /* 0x12f0000000077882 */ /* 0x000fdc0000000000 */
.L_x_2062:
        /* <DEDUP_REMOVED lines=13> */
.L_x_2434:
[----:B------:R-:W-:Y:S05]  /*260d0*/  BSYNC B2 ;  /* 0x0000000000027941 */ /* 0x000fea0003800000 */
.L_x_2063:
[----:B------:R-:W-:Y:S01]  /*260e0*/  BSSY B2, `(.L_x_2065) ;  /* 0x000000b000027945 */ /* 0x000fe20003800000 */
[----:B------:R-:W-:Y:S02]  /*260f0*/  IMAD.MOV.U32 R12, RZ, RZ, 0x0 ;  /* 0x00000000ff0c7424 */ /* 0x000fe400078e00ff */
[----:B------:R-:W-:Y:S01]  /*26100*/  IMAD.MOV.U32 R13, RZ, RZ, 0x12f00000 ;  /* 0x12f00000ff0d7424 */ /* 0x000fe200078e00ff */
[----:B------:R-:W-:Y:S06]  /*26110*/  @P1 BRA `(.L_x_2066) ;  /* 0x00000000001c1947 */ /* 0x000fec0003800000 */
[----:B------:R-:W1:Y:S02]  /*26120*/  S2R R5, SR_TID.X ;  /* 0x0000000000057919 */ /* 0x000e640000002100 */
[----:B-1----:R-:W-:Y:S01]  /*26130*/  LOP3.LUT R21, R5, 0x1f, RZ, 0xc0, !PT ;  /* 0x0000001f05157812 */ /* 0x002fe200078ec0ff */
[----:B------:R-:W-:-:S03]  /*26140*/  IMAD.MOV.U32 R5, RZ, RZ, 0x4000 ;  /* 0x00004000ff057424 */ /* 0x000fc600078e00ff */
[----:B------:R-:W-:Y:S01]  /*26150*/  ISETP.NE.AND P0, PT, R21, RZ, PT ;  /* 0x000000ff1500720c */ /* 0x000fe20003f05270 */
[----:B------:R1:W-:-:S12]  /*26160*/  SYNCS.ARRIVE.TRANS64 RZ, [R11+URZ+0x284b0], R5 ;  /* 0x0284b0050bff79a7 */ /* 0x0003d8000800003f */
[----:B-1----:R-:W-:Y:S05]  /*26170*/  @!P0 BRA `(.L_x_2066) ;  /* 0x0000000000048947 */ /* 0x002fea0003800000 */
[----:B------:R-:W-:Y:S01]  /*26180*/  BPT.TRAP 0x1 ;  /* 0x000000040000795c */ /* 0x000fe20000300000 */
.L_x_2066:
[----:B------:R-:W-:Y:S05]  /*26190*/  BSYNC B2 ;  /* 0x0000000000027941 */ /* 0x000fea0003800000 */
.L_x_2065:
[----:B------:R-:W-:Y:S01]  /*261a0*/  R2UR UR10, R15 ;  /* 0x000000000f0a72ca */ /* 0x000fe200000e0000 */
[----:B------:R-:W-:Y:S01]  /*261b0*/  UIADD3 UR4, UP0, UR40, 0x670, URZ ;  /* 0x0000067028047890 */ /* 0x000fe2000ff1e03f */
[----:B------:R-:W-:Y:S01]  /*261c0*/  R2UR UR6, R12 ;  /* 0x000000000c0672ca */ /* 0x000fe200000e0000 */
[----:B0-2---:R-:W-:Y:S01]  /*261d0*/  VIADD R11, R11, 0x284b0 ;  /* 0x000284b00b0b7836 */ /* 0x005fe20000000000 */
[----:B------:R-:W-:Y:S01]  /*261e0*/  R2UR UR7, R13 ;  /* 0x000000000d0772ca */ /* 0x000fe200000e0000 */
[----:B------:R-:W-:Y:S01]  /*261f0*/  VIADD R5, R8, 0x10000 ;  /* 0x0001000008057836 */ /* 0x000fe20000000000 */
[----:B------:R-:W-:Y:S01]  /*26200*/  PLOP3.LUT P0, PT, PT, PT, PT, 0x80, 0x0 ;  /* 0x000000000000781c */ /* 0x000fe20003f0f070 */
[----:B------:R-:W-:-:S12]  /*26210*/  UIADD3.X UR5, URZ, UR41, URZ, UP0, !UPT ;  /* 0x000000293f057290 */ /* 0x000fd800087fe43f */
.L_x_2067:
        /* <DEDUP_REMOVED lines=15> */
.L_x_2068:
        /* <DEDUP_REMOVED lines=9> */
[----:B--2---:R-:W-:Y:S05]  /*263a0*/  @P0 BRA.U.ANY `(.L_x_2068) ;  /* 0xfffffffd00d80947 */ /* 0x004fea000393ffff */
.L_x_2056:
[----:B------:R-:W-:Y:S05]  /*263b0*/  BSYNC B1 ;  /* 0x0000000000017941 */ /* 0x000fea0003800000 */
.L_x_2055:
[----:B------:R-:W-:Y:S01]  /*263c0*/  VIADD R11, R3, 0xfffffffe ;  /* 0xfffffffe030b7836 */ /* 0x000fe20000000000 */
[----:B------:R-:W-:Y:S01]  /*263d0*/  PLOP3.LUT P0, PT, PT, PT, PT, 0x8, 0x0 ;  /* 0x000000000000781c */ /* 0x000fe20003f0e170 */
[----:B------:R-:W-:-:S03]  /*263e0*/  VIADD R29, R29, 0x1 ;  /* 0x000000011d1d7836 */ /* 0x000fc60000000000 */
[----:B------:R-:W-:Y:S02]  /*263f0*/  ISETP.GE.AND P2, PT, R11, R4, PT ;  /* 0x000000040b00720c */ /* 0x000fe40003f46270 */
[----:B------:R-:W-:-:S04]  /*26400*/  ISETP.NE.AND P1, PT, R29, 0x2, PT ;  /* 0x000000021d00780c */ /* 0x000fc80003f25270 */
[----:B------:R-:W-:Y:S02]  /*26410*/  SEL R3, RZ, 0x1, P1 ;  /* 0x00000001ff037807 */ /* 0x000fe40000800000 */
[----:B------:R-:W-:Y:S02]  /*26420*/  SEL R29, R29, RZ, P1 ;  /* 0x000000ff1d1d7207 */ /* 0x000fe40000800000 */
[----:B------:R-:W-:-:S03]  /*26430*/  LOP3.LUT R31, R31, R3, RZ, 0x3c, !PT ;  /* 0x000000031f1f7212 */ /* 0x000fc600078e3cff */
[----:B------:R-:W-:Y:S05]  /*26440*/  @!P2 BRA `(.L_x_2049) ;  /* 0x0000000400d4a947 */ /* 0x000fea0003800000 */
.L_x_2083:
[----:B------:R-:W-:Y:S05]  /*26450*/  YIELD ;  /* 0x0000000000007946 */ /* 0x000fea0003800000 */
        /* <DEDUP_REMOVED lines=10> */
.L_x_2435:
[----:B------:R-:W-:Y:S05]  /*26500*/  BSYNC B2 ;  /* 0x0000000000027941 */ /* 0x000fea0003800000 */
.L_x_2071:
[----:B------:R-:W-:Y:S04]  /*26510*/  BSSY B2, `(.L_x_2073) ;  /* 0x0000009000027945 */ /* 0x000fe80003800000 */
[----:B------:R-:W-:Y:S05]  /*26520*/  @P2 BRA `(.L_x_2074) ;  /* 0x00000000001c2947 */ /* 0x000fea0003800000 */
[----:B------:R-:W1:Y:S02]  /*26530*/  S2R R3, SR_TID.X ;  /* 0x0000000000037919 */ /* 0x000e640000002100 */
[----:B-1----:R-:W-:Y:S01]  /*26540*/  LOP3.LUT R5, R3, 0x1f, RZ, 0xc0, !PT ;  /* 0x0000001f03057812 */ /* 0x002fe200078ec0ff */
[----:B------:R-:W-:-:S03]  /*26550*/  IMAD.MOV.U32 R3, RZ, RZ, 0x4000 ;  /* 0x00004000ff037424 */ /* 0x000fc600078e00ff */
[----:B------:R-:W-:Y:S01]  /*26560*/  ISETP.NE.AND P1, PT, R5, RZ, PT ;  /* 0x000000ff0500720c */ /* 0x000fe20003f25270 */
[----:B------:R3:W-:-:S12]  /*26570*/  SYNCS.ARRIVE.TRANS64 RZ, [R10+URZ+0x28490], R3 ;  /* 0x028490030aff79a7 */ /* 0x0007d8000800003f */
[----:B---3--:R-:W-:Y:S05]  /*26580*/  @!P1 BRA `(.L_x_2074) ;  /* 0x0000000000049947 */ /* 0x008fea0003800000 */
[----:B------:R-:W-:Y:S01]  /*26590*/  BPT.TRAP 0x1 ;  /* 0x000000040000795c */ /* 0x000fe20000300000 */
.L_x_2074:
[----:B------:R-:W-:Y:S05]  /*265a0*/  BSYNC B2 ;  /* 0x0000000000027941 */ /* 0x000fea0003800000 */
.L_x_2073:
[----:B------:R-:W-:Y:S01]  /*265b0*/  IMAD.MOV.U32 R14, RZ, RZ, RZ ;  /* 0x000000ffff0e7224 */ /* 0x000fe200078e00ff */
[----:B------:R-:W-:Y:S01]  /*265c0*/  UIADD3 UR4, UP0, UR40, 0x570, URZ ;  /* 0x0000057028047890 */ /* 0x000fe2000ff1e03f */
[----:B------:R-:W-:Y:S01]  /*265d0*/  IMAD R7, R29, 0x4000, R22 ;  /* 0x000040001d077824 */ /* 0x000fe200078e0216 */
[----:B------:R-:W-:Y:S01]  /*265e0*/  PLOP3.LUT P1, PT, PT, PT, PT, 0x80, 0x0 ;  /* 0x000000000000781c */ /* 0x000fe20003f2f070 */
[----:B------:R-:W-:Y:S01]  /*265f0*/  VIADD R3, R10, 0x28490 ;  /* 0x000284900a037836 */ /* 0x000fe20000000000 */
[----:B------:R-:W-:Y:S01]  /*26600*/  R2UR UR10, R14 ;  /* 0x000000000e0a72ca */ /* 0x000fe200000e0000 */
[----:B0-----:R-:W-:Y:S01]  /*26610*/  VIADD R12, R7, 0x20000 ;  /* 0x00020000070c7836 */ /* 0x001fe20000000000 */
[----:B-1----:R-:W-:Y:S01]  /*26620*/  LEA R5, R11, R0, 0x6 ;  /* 0x000000000b057211 */ /* 0x002fe200078e30ff */
[----:B------:R-:W-:Y:S01]  /*26630*/  UIADD3.X UR5, URZ, UR41, URZ, UP0, !UPT ;  /* 0x000000293f057290 */ /* 0x000fe200087fe43f */
[----:B------:R-:W-:Y:S01]  /*26640*/  UMOV UR6, 0x0 ;  /* 0x0000000000067882 */ /* 0x000fe20000000000 */
[----:B------:R-:W-:-:S10]  /*26650*/  UMOV UR7, 0x12f00000 ;  /* 0x12f0000000077882 */ /* 0x000fd40000000000 */
.L_x_2075:
        /* <DEDUP_REMOVED lines=16> */
.L_x_2076:
        /* <DEDUP_REMOVED lines=13> */
.L_x_2436:
[----:B------:R-:W-:Y:S05]  /*26830*/  BSYNC B2 ;  /* 0x0000000000027941 */ /* 0x000fea0003800000 */
.L_x_2077:
        /* <DEDUP_REMOVED lines=11> */
.L_x_2080:
[----:B------:R-:W-:Y:S05]  /*268f0*/  BSYNC B2 ;  /* 0x0000000000027941 */ /* 0x000fea0003800000 */
.L_x_2079:
        /* <DEDUP_REMOVED lines=8> */
.L_x_2081:
        /* <DEDUP_REMOVED lines=15> */
.L_x_2082:
        /* <DEDUP_REMOVED lines=10> */
.L_x_2070:
[----:B------:R-:W-:Y:S05]  /*26b10*/  BSYNC B1 ;  /* 0x0000000000017941 */ /* 0x000fea0003800000 */
.L_x_2069:
        /* <DEDUP_REMOVED lines=8> */
.L_x_2049:
[----:B------:R-:W-:Y:S05]  /*26ba0*/  BSYNC B0 ;  /* 0x0000000000007941 */ /* 0x000fea0003800000 */
.L_x_2048:
[----:B------:R-:W2:Y:S01]  /*26bb0*/  LDC R0, c[0x0][0x448] ;  /* 0x00011200ff007b82 */ /* 0x000ea20000000800 */
[----:B------:R-:W-:Y:S01]  /*26bc0*/  VIADD R2, R26, 0x7f ;  /* 0x0000007f1a027836 */ /* 0x000fe20000000000 */
[----:B------:R-:W-:Y:S06]  /*26bd0*/  @!P0 WARPSYNC.ALL ;  /* 0x0000000000008948 */ /* 0x000fec0003800000 */
[----:B------:R-:W-:Y:S01]  /*26be0*/  @!P0 BAR.SYNC.DEFER_BLOCKING 0xc, 0x180 ;  /* 0x0306000000008b1d */ /* 0x000fe20000010000 */
[----:B--2---:R-:W-:-:S13]  /*26bf0*/  ISETP.NE.AND P1, PT, R0, 0x1, PT ;  /* 0x000000010000780c */ /* 0x004fda0003f25270 */
[----:B------:R-:W2:Y:S08]  /*26c00*/  @P1 LDC R3, c[0x0][0x44c] ;  /* 0x00011300ff031b82 */ /* 0x000eb00000000800 */
[----:B------:R-:W3:Y:S01]  /*26c10*/  @P1 LDC R0, c[0x0][0x450] ;  /* 0x00011400ff001b82 */ /* 0x000ee20000000800 */
[----:B--2---:R-:W-:-:S05]  /*26c20*/  @P1 IMAD.HI.U32 R3, R2, R3, RZ ;  /* 0x0000000302031227 */ /* 0x004fca00078e00ff */
[----:B---3--:R-:W-:-:S04]  /*26c30*/  @P1 SHF.R.U32.HI R2, RZ, R0, R3 ;  /* 0x00000000ff021219 */ /* 0x008fc80000011603 */
[----:B------:R-:W-:Y:S02]  /*26c40*/  IADD3 R9, R9, R2, RZ ;  /* 0x0000000209097210 */ /* 0x000fe40007ffe0ff */
[----:B------:R-:W2:Y:S02]  /*26c50*/  LDC.64 R2, c[0x0][0x9e0] ;  /* 0x00027800ff027b82 */ /* 0x000ea40000000a00 */
[----:B--2---:R-:W-:Y:S01]  /*26c60*/  ISETP.GE.AND P2, PT, R3, 0x1, PT ;  /* 0x000000010300780c */ /* 0x004fe20003f46270 */
        /* <DEDUP_REMOVED lines=8> */
[----:B-1----:R-:W1:Y:S02]  /*26cf0*/  @P0 LDC.64 R4, c[0x0][0x9e8] ;  /* 0x00027a00ff040b82 */ /* 0x002e640000000a00 */
[----:B-1----:R-:W-:-:S05]  /*26d00*/  @P0 IMAD.HI.U32 R4, R0, R4, RZ ;  /* 0x0000000400040227 */ /* 0x002fca00078e00ff */
[----:B------:R-:W-:-:S04]  /*26d10*/  @P0 SHF.R.U32.HI R0, RZ, R5, R4 ;  /* 0x00000005ff000219 */ /* 0x000fc80000011604 */
[----:B------:R-:W-:Y:S01]  /*26d20*/  LOP3.LUT R0, RZ, R0, RZ, 0x33, !PT ;  /* 0x00000000ff007212 */ /* 0x000fe200078e33ff */
[----:B------:R-:W-:Y:S06]  /*26d30*/  BRA `(.L_x_2087) ;  /* 0x0000000000107947 */ /* 0x000fec0003800000 */
.L_x_2086:
[----:B------:R-:W-:-:S13]  /*26d40*/  ISETP.NE.AND P0, PT, R3, 0x1, PT ;  /* 0x000000010300780c */ /* 0x000fda0003f05270 */
[----:B-1----:R-:W1:Y:S02]  /*26d50*/  @P0 LDC.64 R4, c[0x0][0x9e8] ;  /* 0x00027a00ff040b82 */ /* 0x002e640000000a00 */
[----:B-1----:R-:W-:-:S05]  /*26d60*/  @P0 IMAD.HI.U32 R4, R0, R4, RZ ;  /* 0x0000000400040227 */ /* 0x002fca00078e00ff */
[----:B------:R-:W-:-:S07]  /*26d70*/  @P0 SHF.R.U32.HI R0, RZ, R5, R4 ;  /* 0x00000005ff000219 */ /* 0x000fce0000011604 */
.L_x_2087:
[----:B------:R-:W-:Y:S05]  /*26d80*/  BSYNC B0 ;  /* 0x0000000000007941 */ /* 0x000fea0003800000 */
.L_x_2085:
[----:B------:R-:W-:-:S05]  /*26d90*/  IMAD R0, R0, R3, R3 ;  /* 0x0000000300007224 */ /* 0x000fca00078e0203 */
[----:B------:R-:W-:-:S07]  /*26da0*/  VIMNMX R2, R2, R0, PT ;  /* 0x0000000002027248 */ /* 0x000fce0003fe0100 */
.L_x_2084:
[----:B------:R-:W-:Y:S01]  /*26db0*/  VIADD R2, R2, 0x3f ;  /* 0x0000003f02027836 */ /* 0x000fe20000000000 */
[----:B------:R-:W-:Y:S01]  /*26dc0*/  ULDC UR4, c[0x0][0x9dc] ;  /* 0x0002770000047ab9 */ /* 0x000fe20000000800 */
[----:B------:R-:W-:-:S03]  /*26dd0*/  IMAD.MOV.U32 R4, RZ, RZ, R26 ;  /* 0x000000ffff047224 */ /* 0x000fc600078e001a */
[----:B------:R-:W-:-:S04]  /*26de0*/  SHF.R.S32.HI R0, RZ, 0x1f, R2 ;  /* 0x0000001fff007819 */ /* 0x000fc80000011402 */
[----:B------:R-:W-:Y:S02]  /*26df0*/  LEA.HI R0, R0, R2, RZ, 0x6 ;  /* 0x0000000200007211 */ /* 0x000fe400078f30ff */
[----:B------:R-:W2:Y:S02]  /*26e00*/  @P1 LDC R2, c[0x0][0x44c] ;  /* 0x00011300ff021b82 */ /* 0x000ea40000000800 */
[----:B-1----:R-:W-:-:S04]  /*26e10*/  SHF.R.S32.HI R5, RZ, 0x6, R0 ;  /* 0x00000006ff057819 */ /* 0x002fc80000011400 */
[----:B------:R-:W-:Y:S02]  /*26e20*/  VIMNMX R20, R20, R5, PT ;  /* 0x0000000514147248 */ /* 0x000fe40003fe0100 */
[----:B------:R-:W1:Y:S01]  /*26e30*/  @P1 LDC R0, c[0x0][0x450] ;  /* 0x00011400ff001b82 */ /* 0x000e620000000800 */
[----:B--2---:R-:W-:-:S05]  /*26e40*/  @P1 IMAD.HI.U32 R2, R26, R2, RZ ;  /* 0x000000021a021227 */ /* 0x004fca00078e00ff */
        /* <DEDUP_REMOVED lines=14> */
.L_x_2090:
[----:B------:R-:W-:-:S13]  /*26f30*/  ISETP.NE.AND P0, PT, R3, 0x1, PT ;  /* 0x000000010300780c */ /* 0x000fda0003f05270 */
[----:B------:R-:W1:Y:S02]  /*26f40*/  @P0 LDC.64 R4, c[0x0][0x9e8] ;  /* 0x00027a00ff040b82 */ /* 0x000e640000000a00 */
[----:B-1----:R-:W-:-:S05]  /*26f50*/  @P0 IMAD.HI.U32 R4, R2, R4, RZ ;  /* 0x0000000402040227 */ /* 0x002fca00078e00ff */
[----:B------:R-:W-:-:S07]  /*26f60*/  @P0 SHF.R.U32.HI R2, RZ, R5, R4 ;  /* 0x00000005ff020219 */ /* 0x000fce0000011604 */
.L_x_2091:
[----:B------:R-:W-:Y:S05]  /*26f70*/  BSYNC B0 ;  /* 0x0000000000007941 */ /* 0x000fea0003800000 */
.L_x_2089:
[----:B------:R-:W-:-:S05]  /*26f80*/  IMAD R3, R2, R3, RZ ;  /* 0x0000000302037224 */ /* 0x000fca00078e02ff */
[----:B------:R-:W-:-:S07]  /*26f90*/  VIMNMX R0, R0, R3, !PT ;  /* 0x0000000300007248 */ /* 0x000fce0007fe0100 */
.L_x_2088:
[----:B------:R-:W-:Y:S01]  /*26fa0*/  ISETP.NE.AND P1, PT, R6, RZ, PT ;  /* 0x000000ff0600720c */ /* 0x000fe20003f25270 */
[----:B------:R-:W-:Y:S01]  /*26fb0*/  BSSY B0, `(.L_x_2092) ;  /* 0x0000024000007945 */ /* 0x000fe20003800000 */
[----:B------:R-:W-:-:S04]  /*26fc0*/  SHF.R.S32.HI R3, RZ, 0x1f, R0 ;  /* 0x0000001fff037819 */ /* 0x000fc80000011400 */
[----:B------:R-:W-:-:S04]  /*26fd0*/  LEA.HI R3, R3, R0, RZ, 0x6 ;  /* 0x0000000003037211 */ /* 0x000fc800078f30ff */
[----:B------:R-:W-:Y:S01]  /*26fe0*/  SHF.R.S32.HI R0, RZ, 0x6, R3 ;  /* 0x00000006ff007819 */ /* 0x000fe20000011403 */
[----:B------:R-:W-:Y:S02]  /*26ff0*/  IMAD.MOV.U32 R3, RZ, RZ, RZ ;  /* 0x000000ffff037224 */ /* 0x000fe400078e00ff */
[----:B------:R-:W1:Y:S01]  /*27000*/  @!P1 LDC R6, c[0x0][0x9f0] ;  /* 0x00027c00ff069b82 */ /* 0x000e620000000800 */
[----:B------:R-:W-:-:S04]  /*27010*/  VIMNMX R0, RZ, R0, !PT ;  /* 0x00000000ff007248 */ /* 0x000fc80007fe0100 */
[----:B------:R-:W-:-:S13]  /*27020*/  ISETP.GT.AND P0, PT, R20, R0, PT ;  /* 0x000000001400720c */ /* 0x000fda0003f04270 */
[----:B------:R-:W-:Y:S05]  /*27030*/  @!P0 BRA `(.L_x_2093) ;  /* 0x00000000006c8947 */ /* 0x000fea0003800000 */
[-C--:B-1----:R-:W-:Y:S02]  /*27040*/  IABS R4, R6.reuse ;  /* 0x0000000600047213 */ /* 0x082fe40000000000 */
[----:B------:R-:W-:Y:S02]  /*27050*/  IABS R7, R6 ;  /* 0x0000000600077213 */ /* 0x000fe40000000000 */
[----:B------:R-:W1:Y:S03]  /*27060*/  I2F.RP R8, R4 ;  /* 0x0000000400087306 */ /* 0x000e660000209400 */
[----:B------:R-:W-:-:S05]  /*27070*/  IMAD.MOV R7, RZ, RZ, -R7 ;  /* 0x000000ffff077224 */ /* 0x000fca00078e0a07 */
[----:B-1----:R-:W1:Y:S02]  /*27080*/  MUFU.RCP R8, R8 ;  /* 0x0000000800087308 */ /* 0x002e640000001000 */
[----:B-1----:R-:W-:-:S06]  /*27090*/  VIADD R9, R8, 0xffffffe ;  /* 0x0ffffffe08097836 */ /* 0x002fcc0000000000 */
[----:B------:R-:W1:Y:S02]  /*270a0*/  F2I.FTZ.U32.TRUNC.NTZ R3, R9 ;  /* 0x0000000900037305 */ /* 0x000e64000021f000 */
[----:B-1----:R-:W-:-:S04]  /*270b0*/  IMAD.MOV R2, RZ, RZ, -R3 ;  /* 0x000000ffff027224 */ /* 0x002fc800078e0a03 */
[----:B------:R-:W-:Y:S02]  /*270c0*/  IMAD R5, R2, R4, RZ ;  /* 0x0000000402057224 */ /* 0x000fe400078e02ff */
[----:B------:R-:W-:-:S04]  /*270d0*/  IMAD.MOV.U32 R2, RZ, RZ, RZ ;  /* 0x000000ffff027224 */ /* 0x000fc800078e00ff */
[----:B------:R-:W-:Y:S01]  /*270e0*/  IMAD.HI.U32 R5, R3, R5, R2 ;  /* 0x0000000503057227 */ /* 0x000fe200078e0002 */
[----:B------:R-:W-:-:S05]  /*270f0*/  IADD3 R3, R6, -0x1, R20 ;  /* 0xffffffff06037810 */ /* 0x000fca0007ffe014 */
[----:B------:R-:W-:-:S05]  /*27100*/  IMAD.IADD R3, R3, 0x1, -R0 ;  /* 0x0000000103037824 */ /* 0x000fca00078e0a00 */
[----:B------:R-:W-:Y:S02]  /*27110*/  IABS R2, R3 ;  /* 0x0000000300027213 */ /* 0x000fe40000000000 */
[----:B------:R-:W-:-:S03]  /*27120*/  LOP3.LUT R3, R3, R6, RZ, 0x3c, !PT ;  /* 0x0000000603037212 */ /* 0x000fc600078e3cff */
[----:B------:R-:W-:Y:S01]  /*27130*/  IMAD.HI.U32 R5, R5, R2, RZ ;  /* 0x0000000205057227 */ /* 0x000fe200078e00ff */
[----:B------:R-:W-:-:S03]  /*27140*/  ISETP.GE.AND P2, PT, R3, RZ, PT ;  /* 0x000000ff0300720c */ /* 0x000fc60003f46270 */
[----:B------:R-:W-:-:S05]  /*27150*/  IMAD R2, R5, R7, R2 ;  /* 0x0000000705027224 */ /* 0x000fca00078e0202 */
[----:B------:R-:W-:-:S13]  /*27160*/  ISETP.GT.U32.AND P1, PT, R4, R2, PT ;  /* 0x000000020400720c */ /* 0x000fda0003f24070 */
[-C--:B------:R-:W-:Y:S01]  /*27170*/  @!P1 IADD3 R2, R2, -R4.reuse, RZ ;  /* 0x8000000402029210 */ /* 0x080fe20007ffe0ff */
[----:B------:R-:W-:Y:S01]  /*27180*/  @!P1 VIADD R5, R5, 0x1 ;  /* 0x0000000105059836 */ /* 0x000fe20000000000 */
[----:B------:R-:W-:Y:S02]  /*27190*/  ISETP.NE.AND P1, PT, R6, RZ, PT ;  /* 0x000000ff0600720c */ /* 0x000fe40003f25270 */
[----:B------:R-:W-:-:S13]  /*271a0*/  ISETP.GE.U32.AND P0, PT, R2, R4, PT ;  /* 0x000000040200720c */ /* 0x000fda0003f06070 */
[----:B------:R-:W-:-:S04]  /*271b0*/  @P0 VIADD R5, R5, 0x1 ;  /* 0x0000000105050836 */ /* 0x000fc80000000000 */
[----:B------:R-:W-:-:S04]  /*271c0*/  IMAD.MOV.U32 R3, RZ, RZ, R5 ;  /* 0x000000ffff037224 */ /* 0x000fc800078e0005 */
[----:B------:R-:W-:Y:S01]  /*271d0*/  @!P2 IMAD.MOV R3, RZ, RZ, -R3 ;  /* 0x000000ffff03a224 */ /* 0x000fe200078e0a03 */
[----:B------:R-:W-:-:S07]  /*271e0*/  @!P1 LOP3.LUT R3, RZ, R6, RZ, 0x33, !PT ;  /* 0x00000006ff039212 */ /* 0x000fce00078e33ff */
.L_x_2093:
[----:B------:R-:W-:Y:S05]  /*271f0*/  BSYNC B0 ;  /* 0x0000000000007941 */ /* 0x000fea0003800000 */
.L_x_2092:
[----:B------:R-:W-:-:S05]  /*27200*/  IMAD R34, R34, R3, R0 ;  /* 0x0000000322227224 */ /* 0x000fca00078e0200 */
[----:B------:R-:W-:-:S04]  /*27210*/  VIADDMNMX R32, R34, R3, R20, PT ;  /* 0x0000000322207246 */ /* 0x000fc80003800114 */
[----:B------:R-:W-:Y:S01]  /*27220*/  ISETP.GT.AND P0, PT, R32, R34, PT ;  /* 0x000000222000720c */ /* 0x000fe20003f04270 */
[----:B------:R2:W-:-:S12]  /*27230*/  STL [R1+0x20], R32 ;  /* 0x0000202001007387 */ /* 0x0005d80000100800 */
[----:B--2---:R-:W-:Y:S05]  /*27240*/  @P0 BRA `(.L_x_2094) ;  /* 0x0000000000440947 */ /* 0x004fea0003800000 */
[----:B------:R-:W2:Y:S02]  /*27250*/  S2R R2, SR_TID.X ;  /* 0x0000000000027919 */ /* 0x000ea40000002100 */
[----:B--2---:R-:W-:-:S04]  /*27260*/  LOP3.LUT R2, R2, 0x7f, RZ, 0xc0, !PT ;  /* 0x0000007f02027812 */ /* 0x004fc800078ec0ff */
[----:B------:R-:W-:-:S13]  /*27270*/  ISETP.NE.AND P0, PT, R2, RZ, PT ;  /* 0x000000ff0200720c */ /* 0x000fda0003f05270 */
[----:B------:R-:W-:Y:S05]  /*27280*/  @P0 BRA `(.L_x_2095) ;  /* 0x0000003c00240947 */ /* 0x000fea0003800000 */
[----:B------:R-:W2:Y:S01]  /*27290*/  S2R R5, SR_LANEID ;  /* 0x0000000000057919 */ /* 0x000ea20000000000 */
[----:B------:R-:W-:Y:S01]  /*272a0*/  VOTEU.ANY UR4, UPT, PT ;  /* 0x0000000000047886 */ /* 0x000fe200038e0100 */
[----:B------:R-:W3:Y:S01]  /*272b0*/  LDC.64 R2, c[0x0][0xc60] ;  /* 0x00031800ff027b82 */ /* 0x000ee20000000a00 */
[----:B------:R-:W2:Y:S02]  /*272c0*/  FLO.U32 R0, UR4 ;  /* 0x0000000400007d00 */ /* 0x000ea400080e0000 */
[----:B--2---:R-:W-:-:S06]  /*272d0*/  ISETP.EQ.U32.AND P0, PT, R0, R5, PT ;  /* 0x000000050000720c */ /* 0x004fcc0003f02070 */
[----:B------:R-:W3:Y:S07]  /*272e0*/  POPC R5, UR4 ;  /* 0x0000000400057d09 */ /* 0x000eee0008000000 */
[----:B---3--:R-:W2:Y:S01]  /*272f0*/  @P0 ATOMG.E.ADD.STRONG.GPU PT, R3, desc[UR36][R2.64], R5 ;  /* 0x00000005020309a8 */ /* 0x008ea200081ee1e4 */
[----:B------:R-:W3:Y:S02]  /*27300*/  S2R R4, SR_LTMASK ;  /* 0x0000000000047919 */ /* 0x000ee40000003900 */
[----:B---3--:R-:W-:-:S04]  /*27310*/  LOP3.LUT R4, R4, UR4, RZ, 0xc0, !PT ;  /* 0x0000000404047c12 */ /* 0x008fc8000f8ec0ff */
[----:B------:R-:W3:Y:S01]  /*27320*/  POPC R7, R4 ;  /* 0x0000000400077309 */ /* 0x000ee20000000000 */
[----:B--2---:R-:W3:Y:S02]  /*27330*/  SHFL.IDX PT, R0, R3, R0, 0x1f ;  /* 0x00001f0003007589 */ /* 0x004ee400000e0000 */
[----:B---3--:R-:W-:Y:S01]  /*27340*/  IADD3 R16, R0, UR39, R7 ;  /* 0x0000002700107c10 */ /* 0x008fe2000fffe007 */
[----:B------:R-:W-:Y:S06]  /*27350*/  BRA `(.L_x_2095) ;  /* 0x0000003800f07947 */ /* 0x000fec0003800000 */
.L_x_2094:
        /* <DEDUP_REMOVED lines=9> */
[----:B------:R-:W-:Y:S01]  /*273f0*/  MOV R13, RZ ;  /* 0x000000ff000d7202 */ /* 0x000fe20000000f00 */
[----:B------:R-:W2:Y:S01]  /*27400*/  LDC.64 R2, c[0x4][R2] ;  /* 0x0100000002027b82 */ /* 0x000ea20000000a00 */
[----:B------:R-:W-:Y:S02]  /*27410*/  IMAD.U32 R5, RZ, RZ, UR7 ;  /* 0x00000007ff057e24 */ /* 0x000fe4000f8e00ff */
[----:B-1----:R-:W-:Y:S02]  /*27420*/  IMAD.U32 R6, RZ, RZ, UR8 ;  /* 0x00000008ff067e24 */ /* 0x002fe4000f8e00ff */
[----:B------:R-:W-:-:S02]  /*27430*/  IMAD.U32 R7, RZ, RZ, UR9 ;  /* 0x00000009ff077e24 */ /* 0x000fc4000f8e00ff */
[----:B------:R-:W-:Y:S02]  /*27440*/  IMAD.U32 R10, RZ, RZ, UR4 ;  /* 0x00000004ff0a7e24 */ /* 0x000fe4000f8e00ff */
[----:B------:R-:W-:Y:S02]  /*27450*/  IMAD.U32 R11, RZ, RZ, UR5 ;  /* 0x00000005ff0b7e24 */ /* 0x000fe4000f8e00ff */
[----:B------:R-:W-:Y:S02]  /*27460*/  IMAD.MOV.U32 R8, RZ, RZ, 0x70 ;  /* 0x00000070ff087424 */ /* 0x000fe400078e00ff */
[----:B0-----:R-:W-:-:S07]  /*27470*/  IMAD.MOV.U32 R12, RZ, RZ, 0x1 ;  /* 0x00000001ff0c7424 */ /* 0x001fce00078e00ff */
[----:B------:R-:W-:-:S07]  /*27480*/  LEPC R20, `(.L_x_2097) ;  /* 0x000000001014794e */ /* 0x000fce0000000000 */
[----:B--2---:R-:W-:Y:S05]  /*27490*/  CALL.ABS.NOINC R2 ;  /* 0x0000000002007343 */ /* 0x004fea0003c00000 */
.L_x_2097:
[----:B------:R-:W-:Y:S05]  /*274a0*/  BSYNC B6 ;  /* 0x0000000000067941 */ /* 0x000fea0003800000 */
.L_x_2096:
        /* <DEDUP_REMOVED lines=11> */
[----:B------:R-:W2:Y:S01]  /*27560*/  LDC.64 R2, c[0x4][R2] ;  /* 0x0100000002027b82 */ /* 0x000ea20000000a00 */
[----:B------:R-:W-:Y:S02]  /*27570*/  IMAD.U32 R5, RZ, RZ, UR7 ;  /* 0x00000007ff057e24 */ /* 0x000fe4000f8e00ff */
[----:B-1----:R-:W-:Y:S02]  /*27580*/  IMAD.U32 R6, RZ, RZ, UR8 ;  /* 0x00000008ff067e24 */ /* 0x002fe4000f8e00ff */
[----:B------:R-:W-:-:S02]  /*27590*/  IMAD.U32 R7, RZ, RZ, UR9 ;  /* 0x00000009ff077e24 */ /* 0x000fc4000f8e00ff */
[----:B------:R-:W-:Y:S02]  /*275a0*/  IMAD.U32 R10, RZ, RZ, UR4 ;  /* 0x00000004ff0a7e24 */ /* 0x000fe4000f8e00ff */
[----:B------:R-:W-:Y:S02]  /*275b0*/  IMAD.U32 R11, RZ, RZ, UR5 ;  /* 0x00000005ff0b7e24 */ /* 0x000fe4000f8e00ff */
[----:B------:R-:W-:Y:S02]  /*275c0*/  IMAD.MOV.U32 R8, RZ, RZ, 0x70 ;  /* 0x00000070ff087424 */ /* 0x000fe400078e00ff */
[----:B0-----:R-:W-:Y:S02]  /*275d0*/  IMAD.MOV.U32 R12, RZ, RZ, 0x1 ;  /* 0x00000001ff0c7424 */ /* 0x001fe400078e00ff */
[----:B------:R-:W-:-:S07]  /*275e0*/  IMAD.MOV.U32 R13, RZ, RZ, RZ ;  /* 0x000000ffff0d7224 */ /* 0x000fce00078e00ff */
[----:B------:R-:W-:-:S07]  /*275f0*/  LEPC R20, `(.L_x_2099) ;  /* 0x000000001014794e */ /* 0x000fce0000000000 */
[----:B--2---:R-:W-:Y:S05]  /*27600*/  CALL.ABS.NOINC R2 ;  /* 0x0000000002007343 */ /* 0x004fea0003c00000 */
.L_x_2099:
[----:B------:R-:W-:Y:S05]  /*27610*/  BSYNC B6 ;  /* 0x0000000000067941 */ /* 0x000fea0003800000 */
.L_x_2098:
        /* <DEDUP_REMOVED lines=9> */
[----:B-1----:R-:W-:Y:S01]  /*276b0*/  MOV R6, UR8 ;  /* 0x0000000800067c02 */ /* 0x002fe20008000f00 */
[----:B------:R-:W1:Y:S01]  /*276c0*/  LDC.64 R2, c[0x4][R2] ;  /* 0x0100000002027b82 */ /* 0x000e620000000a00 */
[----:B------:R-:W-:Y:S02]  /*276d0*/  IMAD.U32 R5, RZ, RZ, UR7 ;  /* 0x00000007ff057e24 */ /* 0x000fe4000f8e00ff */
[----:B------:R-:W-:Y:S02]  /*276e0*/  IMAD.U32 R7, RZ, RZ, UR9 ;  /* 0x00000009ff077e24 */ /* 0x000fe4000f8e00ff */
[----:B------:R-:W-:-:S02]  /*276f0*/  IMAD.U32 R10, RZ, RZ, UR4 ;  /* 0x00000004ff0a7e24 */ /* 0x000fc4000f8e00ff */
[----:B------:R-:W-:Y:S02]  /*27700*/  IMAD.U32 R11, RZ, RZ, UR5 ;  /* 0x00000005ff0b7e24 */ /* 0x000fe4000f8e00ff */
[----:B------:R-:W-:Y:S02]  /*27710*/  IMAD.MOV.U32 R8, RZ, RZ, 0x70 ;  /* 0x00000070ff087424 */ /* 0x000fe400078e00ff */
[----:B0-----:R-:W-:Y:S02]  /*27720*/  IMAD.MOV.U32 R12, RZ, RZ, 0x1 ;  /* 0x00000001ff0c7424 */ /* 0x001fe400078e00ff */
[----:B------:R-:W-:-:S07]  /*27730*/  IMAD.MOV.U32 R13, RZ, RZ, RZ ;  /* 0x000000ffff0d7224 */ /* 0x000fce00078e00ff */
[----:B------:R-:W-:-:S07]  /*27740*/  LEPC R20, `(.L_x_2101) ;  /* 0x000000001014794e */ /* 0x000fce0000000000 */
[----:B-1----:R-:W-:Y:S05]  /*27750*/  CALL.ABS.NOINC R2 ;  /* 0x0000000002007343 */ /* 0x002fea0003c00000 */
.L_x_2101:
[----:B------:R-:W-:Y:S05]  /*27760*/  BSYNC B6 ;  /* 0x0000000000067941 */ /* 0x000fea0003800000 */
.L_x_2100:
[----:B------:R-:W-:Y:S01]  /*27770*/  LOP3.LUT P6, RZ, R23, 0x1, RZ, 0xc0, !PT ;  /* 0x0000000117ff7812 */ /* 0x000fe200078cc0ff */
[----:B------:R-:W-:-:S12]  /*27780*/  BSSY B6, `(.L_x_2102) ;  /* 0x0000012000067945 */ /* 0x000fd80003800000 */
[----:B------:R-:W-:Y:S05]  /*27790*/  @!P6 BRA `(.L_x_2103) ;  /* 0x000000000040e947 */ /* 0x000fea0003800000 */
[----:B------:R-:W-:Y:S01]  /*277a0*/  MOV R2, 0x0 ;  /* 0x0000000000027802 */ /* 0x000fe20000000f00 */
[----:B------:R-:W-:Y:S01]  /*277b0*/  ULDC.64 UR4, c[0x4][0x1b0] ;  /* 0x01006c0000047ab9 */ /* 0x000fe20000000a00 */
[----:B------:R-:W-:Y:S01]  /*277c0*/  ULDC.64 UR6, c[0x4][0x1b8] ;  /* 0x01006e0000067ab9 */ /* 0x000fe20000000a00 */
[----:B------:R-:W-:Y:S01]  /*277d0*/  ULDC.64 UR8, c[0x4][0x148] ;  /* 0x0100520000087ab9 */ /* 0x000fe20000000a00 */
[----:B------:R-:W-:Y:S01]  /*277e0*/  IMAD.U32 R4, RZ, RZ, UR4 ;  /* 0x00000004ff047e24 */ /* 0x000fe2000f8e00ff */
[----:B0-----:R-:W-:Y:S01]  /*277f0*/  MOV R12, 0x1 ;  /* 0x00000001000c7802 */ /* 0x001fe20000000f00 */
[----:B------:R-:W0:Y:S01]  /*27800*/  LDC.64 R2, c[0x4][R2] ;  /* 0x0100000002027b82 */ /* 0x000e220000000a00 */
[----:B------:R-:W-:Y:S02]  /*27810*/  IMAD.U32 R5, RZ, RZ, UR5 ;  /* 0x00000005ff057e24 */ /* 0x000fe4000f8e00ff */
[----:B-1----:R-:W-:Y:S02]  /*27820*/  IMAD.U32 R6, RZ, RZ, UR6 ;  /* 0x00000006ff067e24 */ /* 0x002fe4000f8e00ff */
[----:B------:R-:W-:-:S02]  /*27830*/  IMAD.U32 R7, RZ, RZ, UR7 ;  /* 0x00000007ff077e24 */ /* 0x000fc4000f8e00ff */
[----:B------:R-:W-:Y:S02]  /*27840*/  IMAD.U32 R10, RZ, RZ, UR8 ;  /* 0x00000008ff0a7e24 */ /* 0x000fe4000f8e00ff */
[----:B------:R-:W-:Y:S02]  /*27850*/  IMAD.U32 R11, RZ, RZ, UR9 ;  /* 0x00000009ff0b7e24 */ /* 0x000fe4000f8e00ff */
[----:B------:R-:W-:Y:S02]  /*27860*/  IMAD.MOV.U32 R8, RZ, RZ, 0x70 ;  /* 0x00000070ff087424 */ /* 0x000fe400078e00ff */
[----:B------:R-:W-:-:S07]  /*27870*/  IMAD.MOV.U32 R13, RZ, RZ, RZ ;  /* 0x000000ffff0d7224 */ /* 0x000fce00078e00ff */
[----:B------:R-:W-:-:S07]  /*27880*/  LEPC R20, `(.L_x_2103) ;  /* 0x000000001014794e */ /* 0x000fce0000000000 */
[----:B0-----:R-:W-:Y:S05]  /*27890*/  CALL.ABS.NOINC R2 ;  /* 0x0000000002007343 */ /* 0x001fea0003c00000 */
.L_x_2103:
[----:B------:R-:W-:Y:S05]  /*278a0*/  BSYNC B6 ;  /* 0x0000000000067941 */ /* 0x000fea0003800000 */
.L_x_2102:
[----:B------:R-:W2:Y:S01]  /*278b0*/  S2R R2, SR_TID.X ;  /* 0x0000000000027919 */ /* 0x000ea20000002100 */
[----:B------:R-:W-:Y:S01]  /*278c0*/  ULDC.64 UR4, c[0x0][0x9f8] ;  /* 0x00027e0000047ab9 */ /* 0x000fe20000000a00 */
[----:B------:R-:W-:Y:S01]  /*278d0*/  IMAD.MOV.U32 R20, RZ, RZ, R32 ;  /* 0x000000ffff147224 */ /* 0x000fe200078e0020 */
[----:B------:R-:W-:Y:S01]  /*278e0*/  ISETP.NE.U32.AND P0, PT, RZ, UR4, PT ;  /* 0x00000004ff007c0c */ /* 0x000fe2000bf05070 */
[----:B------:R-:W3:Y:S01]  /*278f0*/  S2R R21, SR_TID.X ;  /* 0x0000000000157919 */ /* 0x000ee20000002100 */
[----:B------:R-:W4:Y:S02]  /*27900*/  LDC R8, c[0x0][0x430] ;  /* 0x00010c00ff087b82 */ /* 0x000f240000000800 */
[----:B------:R-:W-:-:S06]  /*27910*/  ISETP.NE.AND.EX P0, PT, RZ, UR5, PT, P0 ;  /* 0x00000005ff007c0c */ /* 0x000fcc000bf05300 */
[----:B------:R-:W0:Y:S01]  /*27920*/  LDC R9, c[0x0][0x2f4] ;  /* 0x0000bd00ff097b82 */ /* 0x000e220000000800 */
[----:B--2---:R-:W-:-:S07]  /*27930*/  LOP3.LUT R32, R2, 0x7f, RZ, 0xc0, !PT ;  /* 0x0000007f02207812 */ /* 0x004fce00078ec0ff */
[----:B------:R-:W2:Y:S01]  /*27940*/  @P0 LDC.64 R2, c[0x0][0x9f8] ;  /* 0x00027e00ff020b82 */ /* 0x000ea20000000a00 */
[----:B------:R-:W-:Y:S01]  /*27950*/  SHF.R.U32.HI R0, RZ, 0x3, R32 ;  /* 0x00000003ff007819 */ /* 0x000fe20000011620 */
[----:B------:R-:W-:Y:S02]  /*27960*/  IMAD.MOV.U32 R32, RZ, RZ, R19 ;  /* 0x000000ffff207224 */ /* 0x000fe400078e0013 */
[----:B--2---:R-:W-:-:S05]  /*27970*/  @P0 IMAD.WIDE R2, R19, 0x4, R2 ;  /* 0x0000000413020825 */ /* 0x004fca00078e0202 */
[----:B------:R2:W2:Y:S01]  /*27980*/  @P0 LDG.E R32, desc[UR36][R2.64] ;  /* 0x0000002402200981 */ /* 0x0004a2000c1e1900 */
[----:B---3--:R-:W-:Y:S01]  /*27990*/  IMAD.SHL.U32 R21, R21, 0x10, RZ ;  /* 0x0000001015157824 */ /* 0x008fe200078e00ff */
[----:B----4-:R-:W-:Y:S02]  /*279a0*/  ISETP.NE.AND P1, PT, R8, 0x1, PT ;  /* 0x000000010800780c */ /* 0x010fe40003f25270 */
[----:B------:R-:W-:Y:S02]  /*279b0*/  LEA R7, R20, 0xffffffc0, 0x6 ;  /* 0xffffffc014077811 */ /* 0x000fe400078e30ff */
[----:B------:R-:W-:-:S05]  /*279c0*/  LOP3.LUT R21, R0, 0x70, R21, 0xf8, !PT ;  /* 0x0000007000157812 */ /* 0x000fca00078ef815 */
[----:B------:R-:W-:-:S04]  /*279d0*/  IMAD.IADD R0, R21, 0x1, R7 ;  /* 0x0000000115007824 */ /* 0x000fc800078e0207 */
[----:B------:R-:W3:Y:S01]  /*279e0*/  @P1 LDC R5, c[0x0][0x434] ;  /* 0x00010d00ff051b82 */ /* 0x000ee20000000800 */
[C---:B------:R-:W-:Y:S01]  /*279f0*/  ISETP.GE.AND P0, PT, R0.reuse, R27, PT ;  /* 0x0000001b0000720c */ /* 0x040fe20003f06270 */
[----:B------:R-:W-:-:S03]  /*27a00*/  IMAD.IADD R0, R0, 0x1, R35 ;  /* 0x0000000100007824 */ /* 0x000fc600078e0223 */
[----:B------:R-:W-:Y:S01]  /*27a10*/  ISETP.GT.U32.OR P0, PT, R21, 0x3f, P0 ;  /* 0x0000003f1500780c */ /* 0x000fe20000704470 */
[----:B------:R-:W-:Y:S02]  /*27a20*/  IMAD.MOV.U32 R4, RZ, RZ, R0 ;  /* 0x000000ffff047224 */ /* 0x000fe400078e0000 */
[----:B-1----:R-:W1:Y:S10]  /*27a30*/  @P1 LDC R6, c[0x0][0x438] ;  /* 0x00010e00ff061b82 */ /* 0x002e740000000800 */
[----:B--2---:R-:W2:Y:S01]  /*27a40*/  @!P0 LDC.64 R2, c[0x0][0x428] ;  /* 0x00010a00ff028b82 */ /* 0x004ea20000000a00 */
[----:B---3--:R-:W-:-:S05]  /*27a50*/  @P1 IMAD.HI.U32 R5, R0, R5, RZ ;  /* 0x0000000500051227 */ /* 0x008fca00078e00ff */
[----:B-1----:R-:W-:-:S05]  /*27a60*/  @P1 SHF.R.U32.HI R4, RZ, R6, R5 ;  /* 0x00000006ff041219 */ /* 0x002fca0000011605 */
[----:B------:R-:W-:-:S04]  /*27a70*/  IMAD.MOV R5, RZ, RZ, -R4 ;  /* 0x000000ffff057224 */ /* 0x000fc800078e0a04 */
[----:B------:R-:W-:Y:S01]  /*27a80*/  IMAD R0, R8, R5, R0 ;  /* 0x0000000508007224 */ /* 0x000fe200078e0200 */
[----:B------:R-:W-:Y:S02]  /*27a90*/  @!P0 SHF.R.S32.HI R5, RZ, 0x1f, R4 ;  /* 0x0000001fff058819 */ /* 0x000fe40000011404 */
[----:B------:R-:W-:Y:S02]  /*27aa0*/  ISETP.GT.U32.AND P3, PT, R21, 0x3f, PT ;  /* 0x0000003f1500780c */ /* 0x000fe40003f64070 */
[----:B------:R-:W-:Y:S02]  /*27ab0*/  LOP3.LUT R23, R23, 0xfffffffb, RZ, 0xc0, !PT ;  /* 0xfffffffb17177812 */ /* 0x000fe400078ec0ff */
[----:B------:R-:W-:-:S09]  /*27ac0*/  LOP3.LUT R20, R33, 0x80, RZ, 0xfc, !PT ;  /* 0x0000008021147812 */ /* 0x000fd200078efcff */
[----:B------:R-:W-:-:S04]  /*27ad0*/  @P3 LOP3.LUT R23, R23, 0x4, RZ, 0xfc, !PT ;  /* 0x0000000417173812 */ /* 0x000fc800078efcff */
[----:B------:R-:W-:-:S04]  /*27ae0*/  LOP3.LUT R23, R23, 0xfffffff7, RZ, 0xc0, !PT ;  /* 0xfffffff717177812 */ /* 0x000fc800078ec0ff */
[----:B------:R-:W-:Y:S01]  /*27af0*/  LOP3.LUT R23, R23, 0xfffffffd, RZ, 0xc0, !PT ;  /* 0xfffffffd17177812 */ /* 0x000fe200078ec0ff */
[----:B------:R-:W-:Y:S01]  /*27b00*/  UMOV UR4, 0xffffffff ;  /* 0xffffffff00047882 */ /* 0x000fe20000000000 */
[----:B------:R-:W-:Y:S01]  /*27b10*/  SHF.R.S32.HI R36, RZ, 0x1f, R32 ;  /* 0x0000001fff247819 */ /* 0x000fe20000011420 */
[----:B--2---:R-:W-:-:S04]  /*27b20*/  @!P0 IMAD.WIDE.U32 R4, R32, R2, R4 ;  /* 0x0000000220048225 */ /* 0x004fc800078e0004 */
[----:B------:R-:W-:-:S04]  /*27b30*/  @!P0 IMAD R6, R36, R2, RZ ;  /* 0x0000000224068224 */ /* 0x000fc800078e02ff */
[----:B------:R-:W-:Y:S02]  /*27b40*/  @!P0 IMAD R6, R32, R3, R6 ;  /* 0x0000000320068224 */ /* 0x000fe400078e0206 */
[----:B------:R-:W1:Y:S02]  /*27b50*/  @!P0 LDC.64 R2, c[0x0][0x418] ;  /* 0x00010600ff028b82 */ /* 0x000e640000000a00 */
[----:B------:R-:W-:Y:S01]  /*27b60*/  @!P0 IMAD.IADD R6, R5, 0x1, R6 ;  /* 0x0000000105068824 */ /* 0x000fe200078e0206 */
[----:B-1----:R-:W-:-:S04]  /*27b70*/  @!P0 LEA R2, P1, R4, R2, 0x2 ;  /* 0x0000000204028211 */ /* 0x002fc800078210ff */
[----:B------:R-:W-:Y:S01]  /*27b80*/  @!P0 LEA.HI.X R3, R4, R3, R6, 0x2, P1 ;  /* 0x0000000304038211 */ /* 0x000fe200008f1406 */
[----:B------:R-:W-:Y:S01]  /*27b90*/  IMAD.MOV.U32 R4, RZ, RZ, RZ ;  /* 0x000000ffff047224 */ /* 0x000fe200078e00ff */
[----:B0-----:R-:W-:-:S05]  /*27ba0*/  ISETP.GE.AND P1, PT, R33, R9, PT ;  /* 0x000000092100720c */ /* 0x001fca0003f26270 */
[----:B------:R0:W5:Y:S01]  /*27bb0*/  @!P0 LDG.E R4, desc[UR36][R2.64] ;  /* 0x0000002402048981 */ /* 0x000162000c1e1900 */
[----:B------:R-:W-:-:S07]  /*27bc0*/  ISETP.GE.AND P0, PT, R20, R9, PT ;  /* 0x000000091400720c */ /* 0x000fce0003f06270 */
[----:B------:R-:W-:Y:S01]  /*27bd0*/  @P1 LOP3.LUT R23, R23, 0x2, RZ, 0xfc, !PT ;  /* 0x0000000217171812 */ /* 0x000fe200078efcff */
[----:B0-----:R-:W-:-:S05]  /*27be0*/  IMAD.U32 R2, RZ, RZ, UR42 ;  /* 0x0000002aff027e24 */ /* 0x001fca000f8e00ff */
[----:B------:R-:W-:-:S13]  /*27bf0*/  ISETP.NE.AND P2, PT, R2, 0x3, PT ;  /* 0x000000030200780c */ /* 0x000fda0003f45270 */
[----:B------:R-:W-:-:S04]  /*27c00*/  @P2 LOP3.LUT R23, R23, 0x8, RZ, 0xfc, !PT ;  /* 0x0000000817172812 */ /* 0x000fc800078efcff */
[----:B------:R-:W-:-:S04]  /*27c10*/  LOP3.LUT R23, R23, 0xfffffffe, RZ, 0xc0, !PT ;  /* 0xfffffffe17177812 */ /* 0x000fc800078ec0ff */
[----:B------:R-:W-:Y:S01]  /*27c20*/  @P0 LOP3.LUT R23, R23, 0x1, RZ, 0xfc, !PT ;  /* 0x0000000117170812 */ /* 0x000fe200078efcff */
[----:B------:R-:W-:Y:S06]  /*27c30*/  BRA.DIV UR4, `(.L_x_2104) ;  /* 0x000000ae04287947 */ /* 0x000fec000b800000 */
.L_x_2439:
[----:B------:R-:W-:Y:S05]  /*27c40*/  @!P2 BRA `(.L_x_2105) ;  /* 0x000000000004a947 */ /* 0x000fea0003800000 */
[----:B------:R-:W-:Y:S01]  /*27c50*/  BPT.TRAP 0x1 ;  /* 0x000000040000795c */ /* 0x000fe20000300000 */
.L_x_2105:
[----:B------:R-:W-:Y:S01]  /*27c60*/  IMAD R6, R25, 0x8, R22 ;  /* 0x0000000819067824 */ /* 0x000fe200078e0216 */
[----:B------:R-:W-:Y:S01]  /*27c70*/  SHF.L.U32 R21, R30, 0x1f, RZ ;  /* 0x0000001f1e157819 */ /* 0x000fe200000006ff */
[----:B------:R-:W0:Y:S01]  /*27c80*/  S2R R2, SR_TID.X ;  /* 0x0000000000027919 */ /* 0x000e220000002100 */
[----:B------:R-:W-:Y:S01]  /*27c90*/  BSSY B0, `(.L_x_2106) ;  /* 0x0000007000007945 */ /* 0x000fe20003800000 */
[----:B------:R-:W-:Y:S01]  /*27ca0*/  SHF.R.S32.HI R10, RZ, 0x1f, R0 ;  /* 0x0000001fff0a7819 */ /* 0x000fe20000011400 */
[----:B------:R-:W1:Y:S01]  /*27cb0*/  SYNCS.PHASECHK.TRANS64.TRYWAIT P0, [R6+URZ+0x28480], R21 ;  /* 0x02848015060075a7 */ /* 0x000e62000800017f */
[----:B0-----:R-:W-:-:S04]  /*27cc0*/  LOP3.LUT R2, R2, 0x7f, RZ, 0xc0, !PT ;  /* 0x0000007f02027812 */ /* 0x001fc800078ec0ff */
[----:B------:R-:W-:-:S04]  /*27cd0*/  SHF.R.U32.HI R2, RZ, 0x3, R2 ;  /* 0x00000003ff027819 */ /* 0x000fc80000011602 */
[----:B------:R-:W-:Y:S01]  /*27ce0*/  IADD3 R27, -R2, R27, -R7 ;  /* 0x0000001b021b7210 */ /* 0x000fe20007ffe907 */
[----:B-1----:R-:W-:Y:S06]  /*27cf0*/  @!P0 BRA `(.L_x_2107) ;  /* 0x000000ac002c8947 */ /* 0x002fec0003800000 */
.L_x_2440:
[----:B------:R-:W-:Y:S05]  /*27d00*/  BSYNC B0 ;  /* 0x0000000000007941 */ /* 0x000fea0003800000 */
.L_x_2106:
[----:B------:R-:W2:Y:S01]  /*27d10*/  LDL R7, [R1+0x4] ;  /* 0x0000040001077983 */ /* 0x000ea20000100800 */
[----:B------:R-:W-:Y:S01]  /*27d20*/  ULDC.64 UR4, c[0x0][0x328] ;  /* 0x0000ca0000047ab9 */ /* 0x000fe20000000a00 */
[----:B-----5:R-:W-:Y:S01]  /*27d30*/  SHF.R.S32.HI R20, RZ, 0x1f, R4 ;  /* 0x0000001fff147819 */ /* 0x020fe20000011404 */
[----:B------:R-:W-:Y:S01]  /*27d40*/  IMAD R5, R10, UR4, RZ ;  /* 0x000000040a057c24 */ /* 0x000fe2000f8e02ff */
[----:B------:R-:W-:Y:S01]  /*27d50*/  ULDC.64 UR6, c[0x0][0x318] ;  /* 0x0000c60000067ab9 */ /* 0x000fe20000000a00 */
[----:B------:R-:W-:Y:S01]  /*27d60*/  IMAD.WIDE.U32 R2, R0, UR4, RZ ;  /* 0x0000000400027c25 */ /* 0x000fe2000f8e00ff */
[----:B------:R-:W-:-:S03]  /*27d70*/  ISETP.GE.AND P4, PT, R27, 0x1, PT ;  /* 0x000000011b00780c */ /* 0x000fc60003f86270 */
[----:B------:R-:W-:Y:S01]  /*27d80*/  IMAD R5, R0, UR5, R5 ;  /* 0x0000000500057c24 */ /* 0x000fe2000f8e0205 */
[----:B------:R-:W-:-:S03]  /*27d90*/  ULDC.64 UR4, c[0x0][0x338] ;  /* 0x0000ce0000047ab9 */ /* 0x000fc60000000a00 */
[----:B------:R-:W-:Y:S02]  /*27da0*/  IMAD.IADD R3, R3, 0x1, R5 ;  /* 0x0000000103037824 */ /* 0x000fe400078e0205 */
[----:B------:R-:W-:Y:S02]  /*27db0*/  IMAD R5, R20, UR4, RZ ;  /* 0x0000000414057c24 */ /* 0x000fe4000f8e02ff */
[----:B------:R-:W-:-:S04]  /*27dc0*/  IMAD.WIDE.U32 R2, R4, UR4, R2 ;  /* 0x0000000404027c25 */ /* 0x000fc8000f8e0002 */
[----:B------:R-:W-:Y:S01]  /*27dd0*/  IMAD R5, R4, UR5, R5 ;  /* 0x0000000504057c24 */ /* 0x000fe2000f8e0205 */
[----:B------:R-:W-:-:S04]  /*27de0*/  ULDC.64 UR4, c[0x0][0x330] ;  /* 0x0000cc0000047ab9 */ /* 0x000fc80000000a00 */
[----:B------:R-:W-:-:S03]  /*27df0*/  IADD3 R3, R3, R5, RZ ;  /* 0x0000000503037210 */ /* 0x000fc60007ffe0ff */
[----:B------:R-:W-:Y:S01]  /*27e00*/  IMAD.WIDE.U32 R2, R18, UR4, R2 ;  /* 0x0000000412027c25 */ /* 0x000fe2000f8e0002 */
[----:B------:R-:W-:-:S03]  /*27e10*/  UMOV UR4, 0xffffffff ;  /* 0xffffffff00047882 */ /* 0x000fc60000000000 */
[----:B------:R-:W-:Y:S01]  /*27e20*/  IMAD R3, R18, UR5, R3 ;  /* 0x0000000512037c24 */ /* 0x000fe2000f8e0203 */
[----:B------:R-:W-:-:S04]  /*27e30*/  IADD3 R2, P0, R2, UR6, RZ ;  /* 0x0000000602027c10 */ /* 0x000fc8000ff1e0ff */
[----:B------:R-:W-:Y:S01]  /*27e40*/  IADD3.X R3, R3, UR7, RZ, P0, !PT ;  /* 0x0000000703037c10 */ /* 0x000fe200087fe4ff */
[----:B--2---:R-:W-:Y:S01]  /*27e50*/  IMAD R7, R25, 0x4000, R7 ;  /* 0x0000400019077824 */ /* 0x004fe200078e0207 */
[----:B------:R-:W-:Y:S07]  /*27e60*/  BRA.DIV UR4, `(.L_x_2108) ;  /* 0x000000aa04e47947 */ /* 0x000fee000b800000 */
[----:B------:R-:W1:Y:S01]  /*27e70*/  LDC R12, c[0x0][0x2f4] ;  /* 0x0000bd00ff0c7b82 */ /* 0x000e620000000800 */
[----:B------:R-:W2:Y:S01]  /*27e80*/  SHFL.IDX PT, R8, R2, RZ, 0x181f ;  /* 0x00181fff02087589 */ /* 0x000ea200000e0000 */
[----:B------:R-:W-:Y:S02]  /*27e90*/  LOP3.LUT R11, R33, 0x80, RZ, 0xfc, !PT ;  /* 0x00000080210b7812 */ /* 0x000fe400078efcff */
[C---:B------:R-:W-:Y:S01]  /*27ea0*/  ISETP.GE.AND P3, PT, R27.reuse, 0x11, PT ;  /* 0x000000111b00780c */ /* 0x040fe20003f66270 */
[----:B------:R-:W3:Y:S01]  /*27eb0*/  SHFL.IDX PT, R5, R3, RZ, 0x181f ;  /* 0x00181fff03057589 */ /* 0x000ee200000e0000 */
[----:B------:R-:W-:Y:S02]  /*27ec0*/  ISETP.GE.AND P5, PT, R27, 0x31, PT ;  /* 0x000000311b00780c */ /* 0x000fe40003fa6270 */
[C---:B-1----:R-:W-:Y:S02]  /*27ed0*/  ISETP.GE.AND P2, PT, R33.reuse, R12, PT ;  /* 0x0000000c2100720c */ /* 0x042fe40003f46270 */
[----:B--2---:R-:W-:-:S02]  /*27ee0*/  IADD3 R8, P0, R33, R8, RZ ;  /* 0x0000000821087210 */ /* 0x004fc40007f1e0ff */
[----:B------:R-:W-:-:S03]  /*27ef0*/  ISETP.LT.OR P1, PT, R27, 0x1, P2 ;  /* 0x000000011b00780c */ /* 0x000fc60001721670 */
[----:B---3--:R-:W-:Y:S01]  /*27f00*/  IMAD.X R9, RZ, RZ, R5, P0 ;  /* 0x000000ffff097224 */ /* 0x008fe200000e0605 */
[----:B------:R-:W-:Y:S01]  /*27f10*/  ISETP.GE.AND P0, PT, R11, R12, PT ;  /* 0x0000000c0b00720c */ /* 0x000fe20003f06270 */
[----:B------:R-:W-:Y:S02]  /*27f20*/  IMAD.IADD R5, R22, 0x1, R7 ;  /* 0x0000000116057824 */ /* 0x000fe400078e0207 */
[----:B------:R-:W-:Y:S06]  /*27f30*/  SHFL.IDX PT, R7, R3, 0x1, 0x181f ;  /* 0x00381f0003077f89 */ /* 0x000fec00000e0000 */
[----:B------:R-:W-:Y:S01]  /*27f40*/  LDGSTS.E.BYPASS.LTC128B.128 [R5+0x10000], desc[UR36][R8.64], !P1 ;  /* 0x1000000008057fae */ /* 0x000fe2000c901d64 */
[----:B------:R-:W-:-:S13]  /*27f50*/  ISETP.LT.OR P1, PT, R27, 0x1, P0 ;  /* 0x000000011b00780c */ /* 0x000fda0000721670 */
[----:B------:R1:W-:Y:S04]  /*27f60*/  LDGSTS.E.BYPASS.LTC128B.128 [R5+0x12000], desc[UR36][R8.64+0x80], !P1 ;  /* 0x1200008008057fae */ /* 0x0003e8000c901d64 */
[----:B-1----:R-:W1:Y:S02]  /*27f70*/  SHFL.IDX PT, R8, R2, 0x1, 0x181f ;  /* 0x00381f0002087f89 */ /* 0x002e6400000e0000 */
[----:B-1----:R-:W-:-:S05]  /*27f80*/  IADD3 R8, P1, R33, R8, RZ ;  /* 0x0000000821087210 */ /* 0x002fca0007f3e0ff */
[----:B------:R-:W-:Y:S01]  /*27f90*/  IMAD.X R9, RZ, RZ, R7, P1 ;  /* 0x000000ffff097224 */ /* 0x000fe200008e0607 */
[C---:B------:R-:W-:Y:S01]  /*27fa0*/  ISETP.LT.OR P1, PT, R27.reuse, 0x11, P2 ;  /* 0x000000111b00780c */ /* 0x040fe20001721670 */
[----:B------:R-:W-:Y:S04]  /*27fb0*/  SHFL.IDX PT, R7, R3, 0x2, 0x181f ;  /* 0x00581f0003077f89 */ /* 0x000fe800000e0000 */
[----:B------:R-:W-:Y:S08]  /*27fc0*/  SHFL.IDX PT, R3, R3, 0x3, 0x181f ;  /* 0x00781f0003037f89 */ /* 0x000ff000000e0000 */
[----:B------:R-:W-:Y:S01]  /*27fd0*/  LDGSTS.E.BYPASS.LTC128B.128 [R5+0x10800], desc[UR36][R8.64], !P1 ;  /* 0x1080000008057fae */ /* 0x000fe2000c901d64 */
[----:B------:R-:W-:-:S13]  /*27fe0*/  ISETP.LT.OR P1, PT, R27, 0x11, P0 ;  /* 0x000000111b00780c */ /* 0x000fda0000721670 */
[----:B------:R1:W-:Y:S04]  /*27ff0*/  LDGSTS.E.BYPASS.LTC128B.128 [R5+0x12800], desc[UR36][R8.64+0x80], !P1 ;  /* 0x1280008008057fae */ /* 0x0003e8000c901d64 */
[----:B-1----:R-:W1:Y:S04]  /*28000*/  SHFL.IDX PT, R8, R2, 0x2, 0x181f ;  /* 0x00581f0002087f89 */ /* 0x002e6800000e0000 */
[----:B------:R-:W2:Y:S01]  /*28010*/  SHFL.IDX PT, R2, R2, 0x3, 0x181f ;  /* 0x00781f0002027f89 */ /* 0x000ea200000e0000 */
[----:B-1----:R-:W-:-:S05]  /*28020*/  IADD3 R8, P1, R33, R8, RZ ;  /* 0x0000000821087210 */ /* 0x002fca0007f3e0ff */
[----:B------:R-:W-:Y:S01]  /*28030*/  IMAD.X R9, RZ, RZ, R7, P1 ;  /* 0x000000ffff097224 */ /* 0x000fe200008e0607 */
[----:B------:R-:W-:-:S13]  /*28040*/  ISETP.LT.OR P1, PT, R27, 0x21, P2 ;  /* 0x000000211b00780c */ /* 0x000fda0001721670 */
[----:B------:R1:W-:Y:S01]  /*28050*/  LDGSTS.E.BYPASS.LTC128B.128 [R5+0x11000], desc[UR36][R8.64], !P1 ;  /* 0x1100000008057fae */ /* 0x0003e2000c901d64 */
[----:B------:R-:W-:-:S13]  /*28060*/  ISETP.LT.OR P1, PT, R27, 0x21, P0 ;  /* 0x000000211b00780c */ /* 0x000fda0000721670 */
[----:B------:R1:W-:Y:S01]  /*28070*/  LDGSTS.E.BYPASS.LTC128B.128 [R5+0x13000], desc[UR36][R8.64+0x80], !P1 ;  /* 0x1300008008057fae */ /* 0x0003e2000c901d64 */
[----:B--2---:R-:W-:-:S13]  /*28080*/  ISETP.GE.AND P1, PT, R27, 0x21, PT ;  /* 0x000000211b00780c */ /* 0x004fda0003f26270 */
.L_x_2450:
        /* <DEDUP_REMOVED lines=11> */
.L_x_2109:
        /* <DEDUP_REMOVED lines=10> */
.L_x_2110:
[----:B------:R4:W-:Y:S01]  /*281e0*/  SYNCS.ARRIVE.TRANS64.A1T0 RZ, [R6+URZ+0x28470], RZ ;  /* 0x028470ff06ff79a7 */ /* 0x0009e2000810003f */
[----:B------:R-:W-:Y:S05]  /*281f0*/  @!P6 BRA `(.L_x_2111) ;  /* 0x000000000004e947 */ /* 0x000fea0003800000 */
[----:B------:R-:W-:Y:S01]  /*28200*/  BPT.TRAP 0x1 ;  /* 0x000000040000795c */ /* 0x000fe20000300000 */
.L_x_2111:
[----:B------:R-:W5:Y:S01]  /*28210*/  SYNCS.PHASECHK.TRANS64.TRYWAIT P0, [R6+URZ+0x28440], R21 ;  /* 0x02844015060075a7 */ /* 0x000f62000800017f */
[----:B------:R-:W-:Y:S04]  /*28220*/  BSSY B0, `(.L_x_2112) ;  /* 0x0000002000007945 */ /* 0x000fe80003800000 */
[----:B-----5:R-:W-:Y:S05]  /*28230*/  @!P0 BRA `(.L_x_2113) ;  /* 0x000000ac006c8947 */ /* 0x020fea0003800000 */
.L_x_2451:
[----:B------:R-:W-:Y:S05]  /*28240*/  BSYNC B0 ;  /* 0x0000000000007941 */ /* 0x000fea0003800000 */
.L_x_2112:
[----:B------:R-:W-:Y:S01]  /*28250*/  ULDC.64 UR4, c[0x0][0x300] ;  /* 0x0000c00000047ab9 */ /* 0x000fe20000000a00 */
[----:B-12---:R-:W1:Y:S01]  /*28260*/  LDC R8, c[0x0][0x2f4] ;  /* 0x0000bd00ff087b82 */ /* 0x006e620000000800 */
[----:B------:R-:W-:Y:S01]  /*28270*/  IMAD R7, R10, UR4, RZ ;  /* 0x000000040a077c24 */ /* 0x000fe2000f8e02ff */
[----:B------:R-:W-:Y:S01]  /*28280*/  ULDC.64 UR6, c[0x0][0x2e8] ;  /* 0x0000ba0000067ab9 */ /* 0x000fe20000000a00 */
[----:B---3--:R-:W-:Y:S01]  /*28290*/  IMAD.WIDE.U32 R2, R0, UR4, RZ ;  /* 0x0000000400027c25 */ /* 0x008fe2000f8e00ff */
        /* <DEDUP_REMOVED lines=9> */
[C---:B------:R-:W-:Y:S01]  /*28330*/  IMAD.WIDE.U32 R2, R18.reuse, UR4, R2 ;  /* 0x0000000412027c25 */ /* 0x040fe2000f8e0002 */
[----:B------:R-:W-:Y:S01]  /*28340*/  UMOV UR4, 0xffffffff ;  /* 0xffffffff00047882 */ /* 0x000fe20000000000 */
[----:B-1----:R-:W-:Y:S02]  /*28350*/  ISETP.GE.AND P2, PT, R9, R8, PT ;  /* 0x000000080900720c */ /* 0x002fe40003f46270 */
        /* <DEDUP_REMOVED lines=8> */
[----:B--2---:R-:W-:-:S05]  /*283e0*/  @P4 IMAD.X R2, RZ, RZ, R2, P0 ;  /* 0x000000ffff024224 */ /* 0x004fca00000e0602 */
[----:B------:R-:W-:-:S04]  /*283f0*/  @P4 LOP3.LUT R3, R3, R2, RZ, 0x3c, !PT ;  /* 0x0000000203034212 */ /* 0x000fc800078e3cff */
[----:B------:R-:W-:-:S04]  /*28400*/  @P4 LOP3.LUT R2, R3, R2, RZ, 0x3c, !PT ;  /* 0x0000000203024212 */ /* 0x000fc800078e3cff */
[----:B------:R-:W-:-:S05]  /*28410*/  @P4 LOP3.LUT R3, R3, R2, RZ, 0x3c, !PT ;  /* 0x0000000203034212 */ /* 0x000fca00078e3cff */
[----:B------:R-:W-:Y:S01]  /*28420*/  @!PT LDS RZ, [RZ] ;  /* 0x00000000fffff984 */ /* 0x000fe20000000800 */
[----:B------:R-:W-:Y:S04]  /*28430*/  @P4 LDGSTS.E.BYPASS.LTC128B.128 [R5+0x20000], desc[UR36][R2.64], !P6 ;  /* 0x2000000002054fae */ /* 0x000fe8000f101d64 */
[----:B------:R1:W-:Y:S04]  /*28440*/  @P4 LDGSTS.E.BYPASS.LTC128B.128 [R5+0x22000], desc[UR36][R2.64+0x80], !P2 ;  /* 0x2200008002054fae */ /* 0x0003e8000d101d64 */
[----:B-1----:R-:W1:Y:S04]  /*28450*/  SHFL.IDX PT, R3, R4, 0x1, 0x181f ;  /* 0x00381f0004037f89 */ /* 0x002e6800000e0000 */
[----:B------:R-:W2:Y:S01]  /*28460*/  SHFL.IDX PT, R2, R0, 0x1, 0x181f ;  /* 0x00381f0000027f89 */ /* 0x000ea200000e0000 */
[----:B-1----:R-:W-:-:S05]  /*28470*/  @P3 IADD3 R3, P0, R33, R3, RZ ;  /* 0x0000000321033210 */ /* 0x002fca0007f1e0ff */
[----:B--2---:R-:W-:-:S05]  /*28480*/  @P3 IMAD.X R2, RZ, RZ, R2, P0 ;  /* 0x000000ffff023224 */ /* 0x004fca00000e0602 */
[----:B------:R-:W-:-:S04]  /*28490*/  @P3 LOP3.LUT R3, R3, R2, RZ, 0x3c, !PT ;  /* 0x0000000203033212 */ /* 0x000fc800078e3cff */
[----:B------:R-:W-:-:S04]  /*284a0*/  @P3 LOP3.LUT R2, R3, R2, RZ, 0x3c, !PT ;  /* 0x0000000203023212 */ /* 0x000fc800078e3cff */
[----:B------:R-:W-:-:S05]  /*284b0*/  @P3 LOP3.LUT R3, R3, R2, RZ, 0x3c, !PT ;  /* 0x0000000203033212 */ /* 0x000fca00078e3cff */
[----:B------:R-:W-:Y:S04]  /*284c0*/  @P3 LDGSTS.E.BYPASS.LTC128B.128 [R5+0x20800], desc[UR36][R2.64], !P6 ;  /* 0x2080000002053fae */ /* 0x000fe8000f101d64 */
[----:B------:R1:W-:Y:S04]  /*284d0*/  @P3 LDGSTS.E.BYPASS.LTC128B.128 [R5+0x22800], desc[UR36][R2.64+0x80], !P2 ;  /* 0x2280008002053fae */ /* 0x0003e8000d101d64 */
[----:B-1----:R-:W1:Y:S04]  /*284e0*/  SHFL.IDX PT, R3, R4, 0x2, 0x181f ;  /* 0x00581f0004037f89 */ /* 0x002e6800000e0000 */
[----:B------:R-:W2:Y:S04]  /*284f0*/  SHFL.IDX PT, R2, R0, 0x2, 0x181f ;  /* 0x00581f0000027f89 */ /* 0x000ea800000e0000 */
[----:B------:R-:W3:Y:S04]  /*28500*/  SHFL.IDX PT, R4, R4, 0x3, 0x181f ;  /* 0x00781f0004047f89 */ /* 0x000ee800000e0000 */
[----:B------:R-:W0:Y:S01]  /*28510*/  SHFL.IDX PT, R0, R0, 0x3, 0x181f ;  /* 0x00781f0000007f89 */ /* 0x000e2200000e0000 */
[----:B-1----:R-:W-:-:S05]  /*28520*/  @P1 IADD3 R3, P0, R33, R3, RZ ;  /* 0x0000000321031210 */ /* 0x002fca0007f1e0ff */
[----:B--2---:R-:W-:-:S05]  /*28530*/  @P1 IMAD.X R2, RZ, RZ, R2, P0 ;  /* 0x000000ffff021224 */ /* 0x004fca00000e0602 */
[----:B------:R-:W-:-:S04]  /*28540*/  @P1 LOP3.LUT R3, R3, R2, RZ, 0x3c, !PT ;  /* 0x0000000203031212 */ /* 0x000fc800078e3cff */
[----:B------:R-:W-:-:S04]  /*28550*/  @P1 LOP3.LUT R2, R3, R2, RZ, 0x3c, !PT ;  /* 0x0000000203021212 */ /* 0x000fc800078e3cff */
[----:B------:R-:W-:-:S05]  /*28560*/  @P1 LOP3.LUT R3, R3, R2, RZ, 0x3c, !PT ;  /* 0x0000000203031212 */ /* 0x000fca00078e3cff */
[----:B------:R1:W-:Y:S04]  /*28570*/  @P1 LDGSTS.E.BYPASS.LTC128B.128 [R5+0x21000], desc[UR36][R2.64], !P6 ;  /* 0x2100000002051fae */ /* 0x0003e8000f101d64 */
[----:B0--3--:R1:W-:Y:S02]  /*28580*/  @P1 LDGSTS.E.BYPASS.LTC128B.128 [R5+0x23000], desc[UR36][R2.64+0x80], !P2 ;  /* 0x2300008002051fae */ /* 0x0093e4000d101d64 */
.L_x_2461:
[C---:B01----:R-:W-:Y:S02]  /*28590*/  @P5 IADD3 R2, P0, R33.reuse, R4, RZ ;  /* 0x0000000421025210 */ /* 0x043fe40007f1e0ff */
[----:B------:R-:W-:-:S03]  /*285a0*/  ISETP.GE.AND P1, PT, R33, R8, PT ;  /* 0x000000082100720c */ /* 0x000fc60003f26270 */
[----:B------:R-:W-:Y:S01]  /*285b0*/  @P5 IMAD.X R0, RZ, RZ, R0, P0 ;  /* 0x000000ffff005224 */ /* 0x000fe200000e0600 */
[----:B------:R-:W-:-:S03]  /*285c0*/  PLOP3.LUT P0, PT, PT, PT, PT, 0x80, 0x0 ;  /* 0x000000000000781c */ /* 0x000fc60003f0f070 */
[----:B------:R-:W-:-:S06]  /*285d0*/  @P5 IMAD.MOV.U32 R3, RZ, RZ, R0 ;  /* 0x000000ffff035224 */ /* 0x000fcc00078e0000 */
[----:B------:R-:W-:Y:S01]  /*285e0*/  @!PT LDS RZ, [RZ] ;  /* 0x00000000fffff984 */ /* 0x000fe20000000800 */
[----:B------:R-:W-:Y:S01]  /*285f0*/  @!PT LDS RZ, [RZ] ;  /* 0x00000000fffff984 */ /* 0x000fe20000000800 */
[----:B------:R-:W-:Y:S01]  /*28600*/  @!PT LDS RZ, [RZ] ;  /* 0x00000000fffff984 */ /* 0x000fe20000000800 */
[----:B------:R0:W-:Y:S04]  /*28610*/  @P5 LDGSTS.E.BYPASS.LTC128B.128 [R5+0x21800], desc[UR36][R2.64], !P1 ;  /* 0x2180000002055fae */ /* 0x0001e8000c901d64 */
[----:B------:R0:W-:Y:S01]  /*28620*/  @P5 LDGSTS.E.BYPASS.LTC128B.128 [R5+0x23800], desc[UR36][R2.64+0x80], !P2 ;  /* 0x2380008002055fae */ /* 0x0001e2000d101d64 */
[----:B------:R-:W-:Y:S01]  /*28630*/  NOP ;  /* 0x0000000000007918 */ /* 0x000fe20000000000 */
.L_x_2115:
        /* <DEDUP_REMOVED lines=10> */
.L_x_2116:
[----:B0-----:R0:W5:Y:S01]  /*286e0*/  LDL.LU R3, [R1+0x18] ;  /* 0x0000180001037983 */ /* 0x0011620000300800 */
[----:B------:R0:W-:Y:S02]  /*286f0*/  SYNCS.ARRIVE.TRANS64.A1T0 RZ, [R6+URZ+0x28430], RZ ;  /* 0x028430ff06ff79a7 */ /* 0x0001e4000810003f */
[----:B------:R-:W-:Y:S05]  /*28700*/  WARPSYNC.ALL ;  /* 0x0000000000007948 */ /* 0x000fea0003800000 */
[----:B------:R-:W-:Y:S01]  /*28710*/  ULDC.64 UR4, c[0x0][0x298] ;  /* 0x0000a60000047ab9 */ /* 0x000fe20000000a00 */
[----:B------:R-:W-:Y:S01]  /*28720*/  ULDC.64 UR6, c[0x0][0xa00] ;  /* 0x0002800000067ab9 */ /* 0x000fe20000000a00 */
[----:B------:R-:W-:Y:S01]  /*28730*/  IADD3 R0, R22, 0x18000, RZ ;  /* 0x0001800016007810 */ /* 0x000fe20007ffe0ff */
[----:B------:R-:W-:Y:S01]  /*28740*/  BSSY B6, `(.L_x_2117) ;  /* 0x0000021000067945 */ /* 0x000fe20003800000 */
[----:B------:R-:W-:Y:S01]  /*28750*/  BAR.SYNC.DEFER_BLOCKING 0x8, 0x180 ;  /* 0x0206000000007b1d */ /* 0x000fe20000010000 */
[----:B------:R-:W-:-:S02]  /*28760*/  ISETP.NE.U32.AND P0, PT, RZ, UR6, PT ;  /* 0x00000006ff007c0c */ /* 0x000fc4000bf05070 */
[----:B------:R-:W-:Y:S02]  /*28770*/  LOP3.LUT P1, RZ, R0, 0x3ff, RZ, 0xc0, !PT ;  /* 0x000003ff00ff7812 */ /* 0x000fe4000782c0ff */
[----:B------:R-:W-:-:S04]  /*28780*/  ISETP.NE.AND.EX P0, PT, RZ, UR7, PT, P0 ;  /* 0x00000007ff007c0c */ /* 0x000fc8000bf05300 */
[----:B------:R-:W-:Y:S02]  /*28790*/  SEL R27, R19, RZ, !P0 ;  /* 0x000000ff131b7207 */ /* 0x000fe40004000000 */
[----:B-----5:R-:W-:Y:S01]  /*287a0*/  SHF.R.S32.HI R2, RZ, 0x1f, R3 ;  /* 0x0000001fff027819 */ /* 0x020fe20000011403 */
[----:B------:R-:W-:-:S04]  /*287b0*/  IMAD.WIDE.U32 R4, R3, UR4, RZ ;  /* 0x0000000403047c25 */ /* 0x000fc8000f8e00ff */
[----:B------:R-:W-:Y:S01]  /*287c0*/  IMAD R2, R2, UR4, RZ ;  /* 0x0000000402027c24 */ /* 0x000fe2000f8e02ff */
[----:B------:R1:W-:Y:S03]  /*287d0*/  STL.64 [R1+0x18], R4 ;  /* 0x0000180401007387 */ /* 0x0003e60000100a00 */
[----:B------:R-:W-:Y:S01]  /*287e0*/  IMAD R0, R3, UR5, R2 ;  /* 0x0000000503007c24 */ /* 0x000fe2000f8e0202 */
[----:B------:R-:W-:-:S03]  /*287f0*/  SHF.R.S32.HI R2, RZ, 0x1f, R19 ;  /* 0x0000001fff027819 */ /* 0x000fc60000011413 */
[----:B------:R-:W-:Y:S01]  /*28800*/  IMAD.IADD R3, R5, 0x1, R0 ;  /* 0x0000000105037824 */ /* 0x000fe200078e0200 */
[----:B------:R-:W-:-:S04]  /*28810*/  SEL R0, R2, RZ, !P0 ;  /* 0x000000ff02007207 */ /* 0x000fc80004000000 */
[----:B------:R1:W-:Y:S04]  /*28820*/  STL [R1+0x28], R3 ;  /* 0x0000280301007387 */ /* 0x0003e80000100800 */
[----:B------:R1:W-:Y:S01]  /*28830*/  STL [R1+0x2c], R0 ;  /* 0x00002c0001007387 */ /* 0x0003e20000100800 */
[----:B------:R-:W-:Y:S05]  /*28840*/  @!P1 BRA `(.L_x_2118) ;  /* 0x0000000000409947 */ /* 0x000fea0003800000 */
[----:B------:R-:W-:Y:S01]  /*28850*/  MOV R2, 0x0 ;  /* 0x0000000000027802 */ /* 0x000fe20000000f00 */
[----:B------:R-:W-:Y:S01]  /*28860*/  ULDC.64 UR4, c[0x4][0x1b0] ;  /* 0x01006c0000047ab9 */ /* 0x000fe20000000a00 */
[----:B------:R-:W-:Y:S01]  /*28870*/  ULDC.64 UR6, c[0x4][0x1b8] ;  /* 0x01006e0000067ab9 */ /* 0x000fe20000000a00 */
[----:B------:R-:W-:Y:S01]  /*28880*/  ULDC.64 UR8, c[0x4][0x120] ;  /* 0x0100480000087ab9 */ /* 0x000fe20000000a00 */
[----:B-1----:R-:W-:Y:S02]  /*28890*/  IMAD.U32 R4, RZ, RZ, UR4 ;  /* 0x00000004ff047e24 */ /* 0x002fe4000f8e00ff */
[----:B------:R-:W1:Y:S01]  /*288a0*/  LDC.64 R2, c[0x4][R2] ;  /* 0x0100000002027b82 */ /* 0x000e620000000a00 */
[----:B------:R-:W-:Y:S02]  /*288b0*/  IMAD.U32 R5, RZ, RZ, UR5 ;  /* 0x00000005ff057e24 */ /* 0x000fe4000f8e00ff */
[----:B0---4-:R-:W-:Y:S02]  /*288c0*/  IMAD.U32 R6, RZ, RZ, UR6 ;  /* 0x00000006ff067e24 */ /* 0x011fe4000f8e00ff */
[----:B------:R-:W-:-:S02]  /*288d0*/  IMAD.U32 R7, RZ, RZ, UR7 ;  /* 0x00000007ff077e24 */ /* 0x000fc4000f8e00ff */
[----:B------:R-:W-:Y:S02]  /*288e0*/  IMAD.U32 R10, RZ, RZ, UR8 ;  /* 0x00000008ff0a7e24 */ /* 0x000fe4000f8e00ff */
[----:B------:R-:W-:Y:S02]  /*288f0*/  IMAD.U32 R11, RZ, RZ, UR9 ;  /* 0x00000009ff0b7e24 */ /* 0x000fe4000f8e00ff */
[----:B------:R-:W-:Y:S02]  /*28900*/  IMAD.MOV.U32 R8, RZ, RZ, 0x70 ;  /* 0x00000070ff087424 */ /* 0x000fe400078e00ff */
[----:B------:R-:W-:Y:S02]  /*28910*/  IMAD.MOV.U32 R12, RZ, RZ, 0x1 ;  /* 0x00000001ff0c7424 */ /* 0x000fe400078e00ff */
[----:B------:R-:W-:-:S07]  /*28920*/  IMAD.MOV.U32 R13, RZ, RZ, RZ ;  /* 0x000000ffff0d7224 */ /* 0x000fce00078e00ff */
[----:B------:R-:W-:-:S07]  /*28930*/  LEPC R20, `(.L_x_2118) ;  /* 0x000000001014794e */ /* 0x000fce0000000000 */
[----:B-1----:R-:W-:Y:S05]  /*28940*/  CALL.ABS.NOINC R2 ;  /* 0x0000000002007343 */ /* 0x002fea0003c00000 */
.L_x_2118:
[----:B------:R-:W-:Y:S05]  /*28950*/  BSYNC B6 ;  /* 0x0000000000067941 */ /* 0x000fea0003800000 */
.L_x_2117:
[----:B------:R-:W2:Y:S01]  /*28960*/  LDL.LU R21, [R1+0x2c] ;  /* 0x00002c0001157983 */ /* 0x000ea20000300800 */
[----:B------:R-:W3:Y:S01]  /*28970*/  LDC R7, c[0x0][0x448] ;  /* 0x00011200ff077b82 */ /* 0x000ee20000000800 */
[----:B------:R-:W-:Y:S02]  /*28980*/  ULDC.64 UR4, c[0x0][0x2d8] ;  /* 0x0000b60000047ab9 */ /* 0x000fe40000000a00 */
[----:B------:R-:W2:Y:S04]  /*28990*/  LDL.LU R20, [R1+0x28] ;  /* 0x0000280001147983 */ /* 0x000ea80000300800 */
[----:B-1----:R-:W2:Y:S04]  /*289a0*/  LDL.LU.64 R2, [R1+0x18] ;  /* 0x0000180001027983 */ /* 0x002ea80000300a00 */
[----:B------:R1:W5:Y:S04]  /*289b0*/  LDL R10, [R1+0x14] ;  /* 0x00001400010a7983 */ /* 0x0003680000100800 */
[----:B------:R1:W5:Y:S01]  /*289c0*/  LDL R8, [R1+0x10] ;  /* 0x0000100001087983 */ /* 0x0003620000100800 */
[----:B---3--:R-:W-:-:S13]  /*289d0*/  ISETP.NE.AND P0, PT, R7, 0x1, PT ;  /* 0x000000010700780c */ /* 0x008fda0003f05270 */
[----:B0---4-:R-:W0:Y:S01]  /*289e0*/  @P0 LDC R6, c[0x0][0x44c] ;  /* 0x00011300ff060b82 */ /* 0x011e220000000800 */
[----:B------:R-:W-:Y:S01]  /*289f0*/  LOP3.LUT R9, R33, 0x80, RZ, 0xfc, !PT ;  /* 0x0000008021097812 */ /* 0x000fe200078efcff */
[----:B--2---:R-:W-:Y:S02]  /*28a00*/  IMAD.MOV.U32 R3, RZ, RZ, R20 ;  /* 0x000000ffff037224 */ /* 0x004fe400078e0014 */
[----:B------:R-:W2:Y:S01]  /*28a10*/  S2R R20, SR_TID.X ;  /* 0x0000000000147919 */ /* 0x000ea20000002100 */
[----:B------:R-:W-:-:S04]  /*28a20*/  IMAD.WIDE.U32 R2, R18, UR4, R2 ;  /* 0x0000000412027c25 */ /* 0x000fc8000f8e0002 */
[----:B------:R-:W-:Y:S01]  /*28a30*/  IMAD R3, R18, UR5, R3 ;  /* 0x0000000512037c24 */ /* 0x000fe2000f8e0203 */
[----:B------:R-:W-:Y:S02]  /*28a40*/  ULDC.64 UR4, c[0x0][0x2e0] ;  /* 0x0000b80000047ab9 */ /* 0x000fe40000000a00 */
        /* <DEDUP_REMOVED lines=9> */
[----:B------:R-:W-:-:S04]  /*28ae0*/  LOP3.LUT R20, R21, 0x70, R20, 0xf8, !PT ;  /* 0x0000007015147812 */ /* 0x000fc800078ef814 */
[----:B------:R-:W-:-:S05]  /*28af0*/  IADD3 R5, R20, R26, RZ ;  /* 0x0000001a14057210 */ /* 0x000fca0007ffe0ff */
[----:B0-----:R-:W-:-:S04]  /*28b00*/  @P0 IMAD.HI.U32 R6, R5, R6, RZ ;  /* 0x0000000605060227 */ /* 0x001fc800078e00ff */
[----:B------:R-:W-:Y:S01]  /*28b10*/  IMAD.MOV.U32 R4, RZ, RZ, R5 ;  /* 0x000000ffff047224 */ /* 0x000fe200078e0005 */
[----:B---3--:R-:W-:Y:S01]  /*28b20*/  @P0 SHF.R.U32.HI R4, RZ, R0, R6 ;  /* 0x00000000ff040219 */ /* 0x008fe20000011606 */
[----:B------:R-:W0:Y:S04]  /*28b30*/  S2R R20, SR_TID.X ;  /* 0x0000000000147919 */ /* 0x000e280000002100 */
        /* <DEDUP_REMOVED lines=10> */
[----:B------:R-:W-:-:S04]  /*28be0*/  IMAD.WIDE.U32 R2, R0, UR4, R2 ;  /* 0x0000000400027c25 */ /* 0x000fc8000f8e0002 */
[----:B------:R-:W-:Y:S01]  /*28bf0*/  IMAD R4, R0, UR5, R4 ;  /* 0x0000000500047c24 */ /* 0x000fe2000f8e0204 */
[----:B------:R-:W-:Y:S02]  /*28c00*/  ULDC.64 UR4, c[0x0][0x280] ;  /* 0x0000a00000047ab9 */ /* 0x000fe40000000a00 */
        /* <DEDUP_REMOVED lines=8> */
[----:B-1----:R-:W-:Y:S06]  /*28c90*/  BRA.DIV UR4, `(.L_x_2119) ;  /* 0x000000aa04447947 */ /* 0x002fec000b800000 */
[----:B------:R-:W0:Y:S01]  /*28ca0*/  SHFL.IDX PT, R3, R0, RZ, 0x181f ;  /* 0x00181fff00037589 */ /* 0x000e2200000e0000 */
[----:B-----5:R-:W-:Y:S02]  /*28cb0*/  IMAD R5, R10, R7, RZ ;  /* 0x000000070a057224 */ /* 0x020fe400078e02ff */
        /* <DEDUP_REMOVED lines=78> */
.L_x_2478:
[----:B------:R-:W-:Y:S01]  /*291a0*/  VIADD R26, R26, 0x70 ;  /* 0x000000701a1a7836 */ /* 0x000fe20000000000 */
[----:B------:R-:W-:Y:S04]  /*291b0*/  BSSY B0, `(.L_x_2120) ;  /* 0x000000a000007945 */ /* 0x000fe80003800000 */
[----:B------:R-:W-:-:S13]  /*291c0*/  ISETP.GE.AND P2, PT, R26, R5, PT ;  /* 0x000000051a00720c */ /* 0x000fda0003f46270 */
[----:B------:R-:W-:Y:S05]  /*291d0*/  @P2 BRA `(.L_x_2121) ;  /* 0x00000000001c2947 */ /* 0x000fea0003800000 */
[----:B0-----:R-:W-:-:S05]  /*291e0*/  IADD3 R2, P2, R33, R14, RZ ;  /* 0x0000000e21027210 */ /* 0x001fca0007f5e0ff */
[----:B------:R-:W-:-:S05]  /*291f0*/  IMAD.X R3, RZ, RZ, R4, P2 ;  /* 0x000000ffff037224 */ /* 0x000fca00010e0604 */
[----:B------:R-:W-:Y:S01]  /*29200*/  @!PT LDS RZ, [RZ] ;  /* 0x00000000fffff984 */ /* 0x000fe20000000800 */
[----:B------:R-:W-:Y:S01]  /*29210*/  @!PT LDS RZ, [RZ] ;  /* 0x00000000fffff984 */ /* 0x000fe20000000800 */
[----:B------:R-:W-:Y:S01]  /*29220*/  @!PT LDS RZ, [RZ] ;  /* 0x00000000fffff984 */ /* 0x000fe20000000800 */
[----:B------:R1:W-:Y:S04]  /*29230*/  LDGSTS.E.BYPASS.LTC128B.128 [R8+0x1b800], desc[UR36][R2.64], !P0 ;  /* 0x1b80000002087fae */ /* 0x0003e8000c101d64 */
[----:B------:R1:W-:Y:S02]  /*29240*/  LDGSTS.E.BYPASS.LTC128B.128 [R8+0x1f800], desc[UR36][R2.64+0x80], !P1 ;  /* 0x1f80008002087fae */ /* 0x0003e4000c901d64 */
.L_x_2121:
[----:B------:R-:W-:Y:S05]  /*29250*/  BSYNC B0 ;  /* 0x0000000000007941 */ /* 0x000fea0003800000 */
.L_x_2120:
[----:B------:R-:W-:Y:S01]  /*29260*/  NOP ;  /* 0x0000000000007918 */ /* 0x000fe20000000000 */
[----:B------:R-:W-:-:S13]  /*29270*/  PLOP3.LUT P0, PT, PT, PT, PT, 0x80, 0x0 ;  /* 0x000000000000781c */ /* 0x000fda0003f0f070 */
.L_x_2122:
[----:B------:R-:W-:Y:S02]  /*29280*/  PLOP3.LUT P1, PT, P1, P0, PT, 0xa2, 0x0 ;  /* 0x000000000000781c */ /* 0x000fe40000f21472 */
[----:B------:R-:W-:-:S08]  /*29290*/  @P0 R2UR P1, UR4, R22 ;  /* 0x00000000160402ca */ /* 0x000fd00000020000 */
[----:B------:R-:W-:-:S05]  /*292a0*/  @P0 PLOP3.LUT P0, PT, P1, PT, PT, 0x80, 0x0 ;  /* 0x000000000000081c */ /* 0x000fca0000f0f070 */
[----:B------:R-:W-:Y:S01]  /*292b0*/  @!P1 SYNCS.ARRIVE.TRANS64.RED.A0T1 RZ, [UR4+0x28400], RZ ;  /* 0x028400ffffff99a7 */ /* 0x000fe20008200404 */
[----:B------:R-:W-:Y:S07]  /*292c0*/  @!P1 ARRIVES.LDGSTSBAR.64.TRANSCNT [UR4+0x28400] ;  /* 0x02840000ff0099b0 */ /* 0x000fee0008000a84 */
[----:B------:R-:W-:Y:S05]  /*292d0*/  @P0 BRA.U.ANY `(.L_x_2122) ;  /* 0xfffffffd00e80947 */ /* 0x000fea000393ffff */
[----:B01----:R-:W2:Y:S02]  /*292e0*/  LDL.LU R2, [R1+0x30] ;  /* 0x0000300001027983 */ /* 0x003ea40000300800 */
        /* <DEDUP_REMOVED lines=14> */
.L_x_2479:
[----:B------:R-:W-:Y:S05]  /*293d0*/  BSYNC B0 ;  /* 0x0000000000007941 */ /* 0x000fea0003800000 */
.L_x_2123:
[----:B------:R-:W-:Y:S05]  /*293e0*/  @!P0 BRA `(.L_x_2125) ;  /* 0x0000001000b08947 */ /* 0x000fea0003800000 */
[----:B------:R-:W-:Y:S02]  /*293f0*/  IMAD.MOV.U32 R5, RZ, RZ, R25 ;  /* 0x000000ffff057224 */ /* 0x000fe400078e0019 */
[----:B------:R-:W-:-:S07]  /*29400*/  IMAD.MOV.U32 R7, RZ, RZ, R30 ;  /* 0x000000ffff077224 */ /* 0x000fce00078e001e */
.L_x_2145:
[----:B-12---:R-:W1:Y:S01]  /*29410*/  S2R R0, SR_TID.X ;  /* 0x0000000000007919 */ /* 0x006e620000002100 */
[----:B------:R-:W2:Y:S01]  /*29420*/  LDC R6, c[0x0][0x430] ;  /* 0x00010c00ff067b82 */ /* 0x000ea20000000800 */
[----:B0-----:R-:W-:Y:S01]  /*29430*/  IMAD R3, R21, 0x40, R35 ;  /* 0x0000004015037824 */ /* 0x001fe200078e0223 */
[----:B------:R-:W-:Y:S01]  /*29440*/  LOP3.LUT P2, RZ, R23, 0x8, RZ, 0xc0, !PT ;  /* 0x0000000817ff7812 */ /* 0x000fe2000784c0ff */
[----:B------:R-:W0:Y:S01]  /*29450*/  S2R R2, SR_TID.X ;  /* 0x0000000000027919 */ /* 0x000e220000002100 */
[----:B--2---:R-:W-:Y:S02]  /*29460*/  ISETP.NE.AND P0, PT, R6, 0x1, PT ;  /* 0x000000010600780c */ /* 0x004fe40003f05270 */
[----:B-1----:R-:W-:Y:S01]  /*29470*/  LOP3.LUT R0, R0, 0x7f, RZ, 0xc0, !PT ;  /* 0x0000007f00007812 */ /* 0x002fe200078ec0ff */
[----:B0-----:R-:W-:-:S03]  /*29480*/  IMAD.SHL.U32 R8, R2, 0x10, RZ ;  /* 0x0000001002087824 */ /* 0x001fc600078e00ff */
[----:B------:R-:W-:-:S07]  /*29490*/  SHF.R.U32.HI R0, RZ, 0x3, R0 ;  /* 0x00000003ff007819 */ /* 0x000fce0000011600 */
[----:B------:R-:W0:Y:S01]  /*294a0*/  @P0 LDC R4, c[0x0][0x434] ;  /* 0x00010d00ff040b82 */ /* 0x000e220000000800 */
[----:B------:R-:W-:-:S04]  /*294b0*/  LOP3.LUT R8, R0, 0x70, R8, 0xf8, !PT ;  /* 0x0000007000087812 */ /* 0x000fc800078ef808 */
[----:B------:R-:W-:-:S03]  /*294c0*/  ISETP.GT.U32.AND P1, PT, R8, 0x3f, PT ;  /* 0x0000003f0800780c */ /* 0x000fc60003f24070 */
[----:B------:R-:W1:Y:S01]  /*294d0*/  @P0 LDC R0, c[0x0][0x438] ;  /* 0x00010e00ff000b82 */ /* 0x000e620000000800 */
[----:B------:R-:W-:-:S05]  /*294e0*/  IMAD.IADD R3, R8, 0x1, R3 ;  /* 0x0000000108037824 */ /* 0x000fca00078e0203 */
[----:B------:R-:W-:-:S04]  /*294f0*/  MOV R2, R3 ;  /* 0x0000000300027202 */ /* 0x000fc80000000f00 */
[----:B------:R-:W2:Y:S01]  /*29500*/  @!P1 LDC.64 R8, c[0x0][0x428] ;  /* 0x00010a00ff089b82 */ /* 0x000ea20000000a00 */
[----:B0-----:R-:W-:-:S07]  /*29510*/  @P0 IMAD.HI.U32 R4, R3, R4, RZ ;  /* 0x0000000403040227 */ /* 0x001fce00078e00ff */
[----:B------:R-:W0:Y:S01]  /*29520*/  @!P1 LDC.64 R10, c[0x0][0x418] ;  /* 0x00010600ff0a9b82 */ /* 0x000e220000000a00 */
[----:B-1----:R-:W-:-:S05]  /*29530*/  @P0 SHF.R.U32.HI R2, RZ, R0, R4 ;  /* 0x00000000ff020219 */ /* 0x002fca0000011604 */
[----:B------:R-:W-:-:S04]  /*29540*/  IMAD.MOV R0, RZ, RZ, -R2 ;  /* 0x000000ffff007224 */ /* 0x000fc800078e0a02 */
[----:B------:R-:W-:Y:S01]  /*29550*/  IMAD R6, R6, R0, R3 ;  /* 0x0000000006067224 */ /* 0x000fe200078e0203 */
[--C-:B------:R-:W-:Y:S01]  /*29560*/  @!P1 SHF.R.S32.HI R3, RZ, 0x1f, R2.reuse ;  /* 0x0000001fff039819 */ /* 0x100fe20000011402 */
[-C--:B--2---:R-:W-:Y:S02]  /*29570*/  @!P1 IMAD R0, R36, R8.reuse, RZ ;  /* 0x0000000824009224 */ /* 0x084fe400078e02ff */
[----:B------:R-:W-:-:S04]  /*29580*/  @!P1 IMAD.WIDE.U32 R2, R32, R8, R2 ;  /* 0x0000000820029225 */ /* 0x000fc800078e0002 */
[----:B------:R-:W-:Y:S01]  /*29590*/  @!P1 IMAD R0, R32, R9, R0 ;  /* 0x0000000920009224 */ /* 0x000fe200078e0200 */
[----:B0-----:R-:W-:Y:S01]  /*295a0*/  @!P1 LEA R10, P0, R2, R10, 0x2 ;  /* 0x0000000a020a9211 */ /* 0x001fe200078010ff */
[----:B------:R-:W-:Y:S02]  /*295b0*/  VIADD R25, R5, 0x1 ;  /* 0x0000000105197836 */ /* 0x000fe40000000000 */
[----:B------:R-:W-:Y:S02]  /*295c0*/  @!P1 IMAD.IADD R0, R0, 0x1, R3 ;  /* 0x0000000100009824 */ /* 0x000fe400078e0203 */
[----:B------:R-:W-:-:S03]  /*295d0*/  IMAD.MOV.U32 R8, RZ, RZ, RZ ;  /* 0x000000ffff087224 */ /* 0x000fc600078e00ff */
[----:B------:R-:W-:Y:S02]  /*295e0*/  @!P1 LEA.HI.X R11, R2, R11, R0, 0x2, P0 ;  /* 0x0000000b020b9211 */ /* 0x000fe400000f1400 */
[----:B------:R-:W-:Y:S01]  /*295f0*/  ISETP.NE.AND P0, PT, R25, 0x2, PT ;  /* 0x000000021900780c */ /* 0x000fe20003f05270 */
[----:B------:R-:W-:Y:S05]  /*29600*/  YIELD ;  /* 0x0000000000007946 */ /* 0x000fea0003800000 */
[----:B------:R-:W-:Y:S01]  /*29610*/  SEL R30, RZ, 0x1, P0 ;  /* 0x00000001ff1e7807 */ /* 0x000fe20000000000 */
[----:B------:R0:W5:Y:S01]  /*29620*/  @!P1 LDG.E R8, desc[UR36][R10.64] ;  /* 0x000000240a089981 */ /* 0x000162000c1e1900 */
[C---:B------:R-:W-:Y:S01]  /*29630*/  ISETP.GT.AND P1, PT, R21.reuse, R34, PT ;  /* 0x000000221500720c */ /* 0x040fe20003f24270 */
[----:B------:R-:W-:Y:S01]  /*29640*/  VIADD R21, R21, 0xffffffff ;  /* 0xffffffff15157836 */ /* 0x000fe20000000000 */
[----:B------:R-:W-:-:S02]  /*29650*/  SEL R25, R25, RZ, P0 ;  /* 0x000000ff19197207 */ /* 0x000fc40000000000 */
[----:B------:R-:W-:Y:S01]  /*29660*/  LOP3.LUT R30, R7, R30, RZ, 0x3c, !PT ;  /* 0x0000001e071e7212 */ /* 0x000fe200078e3cff */
[----:B------:R-:W-:Y:S08]  /*29670*/  @!P2 BRA `(.L_x_2126) ;  /* 0x000000000004a947 */ /* 0x000ff00003800000 */
[----:B------:R-:W-:Y:S01]  /*29680*/  BPT.TRAP 0x1 ;  /* 0x000000040000795c */ /* 0x000fe20000300000 */
.L_x_2126:
[----:B------:R-:W-:Y:S01]  /*29690*/  IMAD R0, R25, 0x8, R22 ;  /* 0x0000000819007824 */ /* 0x000fe200078e0216 */
[----:B------:R-:W-:Y:S01]  /*296a0*/  SHF.L.U32 R20, R30, 0x1f, RZ ;  /* 0x0000001f1e147819 */ /* 0x000fe200000006ff */
[----:B------:R-:W-:Y:S01]  /*296b0*/  BSSY B0, `(.L_x_2127) ;  /* 0x0000004000007945 */ /* 0x000fe20003800000 */
[----:B------:R-:W-:Y:S02]  /*296c0*/  SHF.R.S32.HI R9, RZ, 0x1f, R6 ;  /* 0x0000001fff097819 */ /* 0x000fe40000011406 */
[----:B------:R-:W1:Y:S02]  /*296d0*/  SYNCS.PHASECHK.TRANS64.TRYWAIT P0, [R0+URZ+0x28480], R20 ;  /* 0x02848014000075a7 */ /* 0x000e64000800017f */
[----:B-1----:R-:W-:Y:S05]  /*296e0*/  @!P0 BRA `(.L_x_2128) ;  /* 0x000000a800808947 */ /* 0x002fea0003800000 */
.L_x_2480:
[----:B------:R-:W-:Y:S05]  /*296f0*/  BSYNC B0 ;  /* 0x0000000000007941 */ /* 0x000fea0003800000 */
.L_x_2127:
[----:B------:R-:W2:Y:S01]  /*29700*/  LDL R13, [R1+0x4] ;  /* 0x00000400010d7983 */ /* 0x000ea20000100800 */
[----:B------:R-:W-:Y:S01]  /*29710*/  ULDC.64 UR4, c[0x0][0x328] ;  /* 0x0000ca0000047ab9 */ /* 0x000fe20000000a00 */
[----:B0----5:R-:W-:Y:S01]  /*29720*/  SHF.R.S32.HI R10, RZ, 0x1f, R8 ;  /* 0x0000001fff0a7819 */ /* 0x021fe20000011408 */
[----:B------:R-:W-:Y:S01]  /*29730*/  IMAD R4, R9, UR4, RZ ;  /* 0x0000000409047c24 */ /* 0x000fe2000f8e02ff */
[----:B------:R-:W0:Y:S01]  /*29740*/  LDC R11, c[0x0][0x2f4] ;  /* 0x0000bd00ff0b7b82 */ /* 0x000e220000000800 */
[C---:B------:R-:W-:Y:S01]  /*29750*/  IMAD.WIDE.U32 R2, R6.reuse, UR4, RZ ;  /* 0x0000000406027c25 */ /* 0x040fe2000f8e00ff */
[----:B------:R-:W-:Y:S01]  /*29760*/  ULDC.64 UR6, c[0x0][0x318] ;  /* 0x0000c60000067ab9 */ /* 0x000fe20000000a00 */
[----:B------:R-:W-:Y:S02]  /*29770*/  LOP3.LUT R12, R33, 0x80, RZ, 0xfc, !PT ;  /* 0x00000080210c7812 */ /* 0x000fe400078efcff */
        /* <DEDUP_REMOVED lines=8> */
[-C--:B0-----:R-:W-:Y:S01]  /*29800*/  ISETP.GE.AND P2, PT, R12, R11.reuse, PT ;  /* 0x0000000b0c00720c */ /* 0x081fe20003f46270 */
[C---:B------:R-:W-:Y:S01]  /*29810*/  IMAD.WIDE.U32 R2, R18.reuse, UR4, R2 ;  /* 0x0000000412027c25 */ /* 0x040fe2000f8e0002 */
[----:B------:R-:W-:Y:S01]  /*29820*/  UMOV UR4, 0xffffffff ;  /* 0xffffffff00047882 */ /* 0x000fe20000000000 */
[----:B------:R-:W-:Y:S02]  /*29830*/  ISETP.GE.AND P3, PT, R33, R11, PT ;  /* 0x0000000b2100720c */ /* 0x000fe40003f66270 */
[----:B------:R-:W-:Y:S01]  /*29840*/  IMAD R27, R18, UR5, R3 ;  /* 0x00000005121b7c24 */ /* 0x000fe2000f8e0203 */
[----:B------:R-:W-:-:S04]  /*29850*/  IADD3 R26, P0, R2, UR6, RZ ;  /* 0x00000006021a7c10 */ /* 0x000fc8000ff1e0ff */
[----:B------:R-:W-:Y:S01]  /*29860*/  IADD3.X R27, R27, UR7, RZ, P0, !PT ;  /* 0x000000071b1b7c10 */ /* 0x000fe200087fe4ff */
[----:B--2---:R-:W-:Y:S01]  /*29870*/  IMAD R4, R25, 0x4000, R13 ;  /* 0x0000400019047824 */ /* 0x004fe200078e020d */
[----:B------:R-:W-:Y:S07]  /*29880*/  BRA.DIV UR4, `(.L_x_2129) ;  /* 0x000000aa042c7947 */ /* 0x000fee000b800000 */
[----:B------:R-:W0:Y:S01]  /*29890*/  SHFL.IDX PT, R2, R26, RZ, 0x181f ;  /* 0x00181fff1a027589 */ /* 0x000e2200000e0000 */
[----:B------:R-:W-:-:S03]  /*298a0*/  IMAD.IADD R4, R22, 0x1, R4 ;  /* 0x0000000116047824 */ /* 0x000fc600078e0204 */
[----:B------:R-:W2:Y:S01]  /*298b0*/  SHFL.IDX PT, R3, R27, RZ, 0x181f ;  /* 0x00181fff1b037589 */ /* 0x000ea200000e0000 */
[----:B0-----:R-:W-:-:S05]  /*298c0*/  IADD3 R2, P0, R33, R2, RZ ;  /* 0x0000000221027210 */ /* 0x001fca0007f1e0ff */
[----:B--2---:R-:W-:-:S05]  /*298d0*/  IMAD.X R3, RZ, RZ, R3, P0 ;  /* 0x000000ffff037224 */ /* 0x004fca00000e0603 */
[----:B------:R-:W-:Y:S01]  /*298e0*/  @!PT LDS RZ, [RZ] ;  /* 0x00000000fffff984 */ /* 0x000fe20000000800 */
[----:B------:R-:W-:Y:S04]  /*298f0*/  LDGSTS.E.BYPASS.LTC128B.128 [R4+0x10000], desc[UR36][R2.64], !P3 ;  /* 0x1000000002047fae */ /* 0x000fe8000d901d64 */
[----:B------:R0:W-:Y:S04]  /*29900*/  LDGSTS.E.BYPASS.LTC128B.128 [R4+0x12000], desc[UR36][R2.64+0x80], !P2 ;  /* 0x1200008002047fae */ /* 0x0001e8000d101d64 */
[----:B0-----:R-:W0:Y:S04]  /*29910*/  SHFL.IDX PT, R2, R26, 0x1, 0x181f ;  /* 0x00381f001a027f89 */ /* 0x001e2800000e0000 */
[----:B------:R-:W2:Y:S01]  /*29920*/  SHFL.IDX PT, R3, R27, 0x1, 0x181f ;  /* 0x00381f001b037f89 */ /* 0x000ea200000e0000 */
[----:B0-----:R-:W-:-:S05]  /*29930*/  IADD3 R2, P0, R33, R2, RZ ;  /* 0x0000000221027210 */ /* 0x001fca0007f1e0ff */
[----:B--2---:R-:W-:-:S05]  /*29940*/  IMAD.X R3, RZ, RZ, R3, P0 ;  /* 0x000000ffff037224 */ /* 0x004fca00000e0603 */
[----:B------:R-:W-:Y:S04]  /*29950*/  LDGSTS.E.BYPASS.LTC128B.128 [R4+0x10800], desc[UR36][R2.64], !P3 ;  /* 0x1080000002047fae */ /* 0x000fe8000d901d64 */
[----:B------:R0:W-:Y:S04]  /*29960*/  LDGSTS.E.BYPASS.LTC128B.128 [R4+0x12800], desc[UR36][R2.64+0x80], !P2 ;  /* 0x1280008002047fae */ /* 0x0001e8000d101d64 */
[----:B0-----:R-:W0:Y:S04]  /*29970*/  SHFL.IDX PT, R2, R26, 0x2, 0x181f ;  /* 0x00581f001a027f89 */ /* 0x001e2800000e0000 */
[----:B------:R-:W2:Y:S04]  /*29980*/  SHFL.IDX PT, R3, R27, 0x2, 0x181f ;  /* 0x00581f001b037f89 */ /* 0x000ea800000e0000 */
[----:B------:R-:W3:Y:S01]  /*29990*/  SHFL.IDX PT, R27, R27, 0x3, 0x181f ;  /* 0x00781f001b1b7f89 */ /* 0x000ee200000e0000 */
[----:B0-----:R-:W-:-:S05]  /*299a0*/  IADD3 R2, P0, R33, R2, RZ ;  /* 0x0000000221027210 */ /* 0x001fca0007f1e0ff */
[----:B--2---:R-:W-:-:S05]  /*299b0*/  IMAD.X R3, RZ, RZ, R3, P0 ;  /* 0x000000ffff037224 */ /* 0x004fca00000e0603 */
[----:B------:R-:W-:Y:S04]  /*299c0*/  LDGSTS.E.BYPASS.LTC128B.128 [R4+0x11000], desc[UR36][R2.64], !P3 ;  /* 0x1100000002047fae */ /* 0x000fe8000d901d64 */
[----:B------:R0:W-:Y:S04]  /*299d0*/  LDGSTS.E.BYPASS.LTC128B.128 [R4+0x13000], desc[UR36][R2.64+0x80], !P2 ;  /* 0x1300008002047fae */ /* 0x0001e8000d101d64 */
[----:B0--3--:R0:W2:Y:S02]  /*299e0*/  SHFL.IDX PT, R2, R26, 0x3, 0x181f ;  /* 0x00781f001a027f89 */ /* 0x0090a400000e0000 */
.L_x_2490:
[----:B--2---:R-:W-:-:S04]  /*299f0*/  IADD3 R2, P0, R33, R2, RZ ;  /* 0x0000000221027210 */ /* 0x004fc80007f1e0ff */
[----:B------:R-:W-:Y:S02]  /*29a00*/  IADD3.X R3, RZ, R27, RZ, P0, !PT ;  /* 0x0000001bff037210 */ /* 0x000fe400007fe4ff */
[----:B------:R-:W-:-:S03]  /*29a10*/  PLOP3.LUT P0, PT, PT, PT, PT, 0x80, 0x0 ;  /* 0x000000000000781c */ /* 0x000fc60003f0f070 */
[----:B------:R-:W-:Y:S01]  /*29a20*/  @!PT LDS RZ, [RZ] ;  /* 0x00000000fffff984 */ /* 0x000fe20000000800 */
[----:B------:R-:W-:Y:S01]  /*29a30*/  @!PT LDS RZ, [RZ] ;  /* 0x00000000fffff984 */ /* 0x000fe20000000800 */
[----:B------:R-:W-:Y:S01]  /*29a40*/  @!PT LDS RZ, [RZ] ;  /* 0x00000000fffff984 */ /* 0x000fe20000000800 */
[----:B------:R2:W-:Y:S04]  /*29a50*/  LDGSTS.E.BYPASS.LTC128B.128 [R4+0x11800], desc[UR36][R2.64], !P3 ;  /* 0x1180000002047fae */ /* 0x0005e8000d901d64 */
[----:B------:R2:W-:Y:S01]  /*29a60*/  LDGSTS.E.BYPASS.LTC128B.128 [R4+0x13800], desc[UR36][R2.64+0x80], !P2 ;  /* 0x1380008002047fae */ /* 0x0005e2000d101d64 */
[----:B------:R-:W-:-:S05]  /*29a70*/  NOP ;  /* 0x0000000000007918 */ /* 0x000fca0000000000 */
.L_x_2130:
        /* <DEDUP_REMOVED lines=10> */
.L_x_2131:
[----:B------:R3:W-:Y:S01]  /*29b20*/  SYNCS.ARRIVE.TRANS64.A1T0 RZ, [R0+URZ+0x28470], RZ ;  /* 0x028470ff00ff79a7 */ /* 0x0007e2000810003f */
[----:B------:R-:W-:Y:S05]  /*29b30*/  @!P3 BRA `(.L_x_2132) ;  /* 0x000000000004b947 */ /* 0x000fea0003800000 */
[----:B------:R-:W-:Y:S01]  /*29b40*/  BPT.TRAP 0x1 ;  /* 0x000000040000795c */ /* 0x000fe20000300000 */
.L_x_2132:
[----:B------:R-:W4:Y:S01]  /*29b50*/  SYNCS.PHASECHK.TRANS64.TRYWAIT P0, [R0+URZ+0x28440], R20 ;  /* 0x02844014000075a7 */ /* 0x000f22000800017f */
[----:B------:R-:W-:Y:S04]  /*29b60*/  BSSY B0, `(.L_x_2133) ;  /* 0x0000002000007945 */ /* 0x000fe80003800000 */
[----:B----4-:R-:W-:Y:S05]  /*29b70*/  @!P0 BRA `(.L_x_2134) ;  /* 0x000000a800988947 */ /* 0x010fea0003800000 */
.L_x_2491:
[----:B------:R-:W-:Y:S05]  /*29b80*/  BSYNC B0 ;  /* 0x0000000000007941 */ /* 0x000fea0003800000 */
.L_x_2133:
[----:B------:R-:W-:Y:S01]  /*29b90*/  ULDC.64 UR4, c[0x0][0x300] ;  /* 0x0000c00000047ab9 */ /* 0x000fe20000000a00 */
[----:B------:R-:W5:Y:S01]  /*29ba0*/  LDC R11, c[0x0][0x2f4] ;  /* 0x0000bd00ff0b7b82 */ /* 0x000f620000000800 */
[----:B------:R-:W-:Y:S01]  /*29bb0*/  IMAD R9, R9, UR4, RZ ;  /* 0x0000000409097c24 */ /* 0x000fe2000f8e02ff */
[----:B------:R-:W-:Y:S01]  /*29bc0*/  ULDC.64 UR6, c[0x0][0x2e8] ;  /* 0x0000ba0000067ab9 */ /* 0x000fe20000000a00 */
[----:B--2---:R-:W-:Y:S01]  /*29bd0*/  IMAD.WIDE.U32 R2, R6, UR4, RZ ;  /* 0x0000000406027c25 */ /* 0x004fe2000f8e00ff */
        /* <DEDUP_REMOVED lines=11> */
[-C--:B-----5:R-:W-:Y:S02]  /*29c90*/  ISETP.GE.AND P2, PT, R12, R11.reuse, PT ;  /* 0x0000000b0c00720c */ /* 0x0a0fe40003f46270 */
[----:B------:R-:W-:Y:S01]  /*29ca0*/  IMAD R8, R18, UR5, R3 ;  /* 0x0000000512087c24 */ /* 0x000fe2000f8e0203 */
[----:B------:R-:W-:Y:S02]  /*29cb0*/  IADD3 R6, P0, R2, UR6, RZ ;  /* 0x0000000602067c10 */ /* 0x000fe4000ff1e0ff */
[----:B------:R-:W-:Y:S02]  /*29cc0*/  ISETP.GE.AND P3, PT, R33, R11, PT ;  /* 0x0000000b2100720c */ /* 0x000fe40003f66270 */
[----:B------:R-:W-:Y:S01]  /*29cd0*/  IADD3.X R8, R8, UR7, RZ, P0, !PT ;  /* 0x0000000708087c10 */ /* 0x000fe200087fe4ff */
[----:B------:R-:W-:Y:S10]  /*29ce0*/  BRA.DIV UR4, `(.L_x_2135) ;  /* 0x000000aa04507947 */ /* 0x000ff4000b800000 */
[----:B------:R-:W2:Y:S04]  /*29cf0*/  SHFL.IDX PT, R2, R6, RZ, 0x181f ;  /* 0x00181fff06027589 */ /* 0x000ea800000e0000 */
[----:B------:R-:W5:Y:S01]  /*29d00*/  SHFL.IDX PT, R3, R8, RZ, 0x181f ;  /* 0x00181fff08037589 */ /* 0x000f6200000e0000 */
[----:B--2---:R-:W-:-:S05]  /*29d10*/  IADD3 R2, P0, R33, R2, RZ ;  /* 0x0000000221027210 */ /* 0x004fca0007f1e0ff */
[----:B-----5:R-:W-:-:S05]  /*29d20*/  IMAD.X R3, RZ, RZ, R3, P0 ;  /* 0x000000ffff037224 */ /* 0x020fca00000e0603 */
[----:B------:R-:W-:Y:S01]  /*29d30*/  @!PT LDS RZ, [RZ] ;  /* 0x00000000fffff984 */ /* 0x000fe20000000800 */
[----:B------:R-:W-:Y:S04]  /*29d40*/  LDGSTS.E.BYPASS.LTC128B.128 [R4+0x20000], desc[UR36][R2.64], !P3 ;  /* 0x2000000002047fae */ /* 0x000fe8000d901d64 */
[----:B------:R2:W-:Y:S04]  /*29d50*/  LDGSTS.E.BYPASS.LTC128B.128 [R4+0x22000], desc[UR36][R2.64+0x80], !P2 ;  /* 0x2200008002047fae */ /* 0x0005e8000d101d64 */
[----:B--2---:R-:W2:Y:S04]  /*29d60*/  SHFL.IDX PT, R2, R6, 0x1, 0x181f ;  /* 0x00381f0006027f89 */ /* 0x004ea800000e0000 */
[----:B------:R-:W5:Y:S01]  /*29d70*/  SHFL.IDX PT, R3, R8, 0x1, 0x181f ;  /* 0x00381f0008037f89 */ /* 0x000f6200000e0000 */
[----:B--2---:R-:W-:-:S05]  /*29d80*/  IADD3 R2, P0, R33, R2, RZ ;  /* 0x0000000221027210 */ /* 0x004fca0007f1e0ff */
[----:B-----5:R-:W-:-:S05]  /*29d90*/  IMAD.X R3, RZ, RZ, R3, P0 ;  /* 0x000000ffff037224 */ /* 0x020fca00000e0603 */
[----:B------:R-:W-:Y:S04]  /*29da0*/  LDGSTS.E.BYPASS.LTC128B.128 [R4+0x20800], desc[UR36][R2.64], !P3 ;  /* 0x2080000002047fae */ /* 0x000fe8000d901d64 */
[----:B------:R2:W-:Y:S04]  /*29db0*/  LDGSTS.E.BYPASS.LTC128B.128 [R4+0x22800], desc[UR36][R2.64+0x80], !P2 ;  /* 0x2280008002047fae */ /* 0x0005e8000d101d64 */
[----:B--2---:R-:W2:Y:S04]  /*29dc0*/  SHFL.IDX PT, R2, R6, 0x2, 0x181f ;  /* 0x00581f0006027f89 */ /* 0x004ea800000e0000 */
[----:B------:R-:W5:Y:S04]  /*29dd0*/  SHFL.IDX PT, R3, R8, 0x2, 0x181f ;  /* 0x00581f0008037f89 */ /* 0x000f6800000e0000 */
[----:B------:R-:W0:Y:S01]  /*29de0*/  SHFL.IDX PT, R8, R8, 0x3, 0x181f ;  /* 0x00781f0008087f89 */ /* 0x000e2200000e0000 */
[----:B--2---:R-:W-:-:S05]  /*29df0*/  IADD3 R2, P0, R33, R2, RZ ;  /* 0x0000000221027210 */ /* 0x004fca0007f1e0ff */
[----:B-----5:R-:W-:-:S05]  /*29e00*/  IMAD.X R3, RZ, RZ, R3, P0 ;  /* 0x000000ffff037224 */ /* 0x020fca00000e0603 */
[----:B------:R-:W-:Y:S04]  /*29e10*/  LDGSTS.E.BYPASS.LTC128B.128 [R4+0x21000], desc[UR36][R2.64], !P3 ;  /* 0x2100000002047fae */ /* 0x000fe8000d901d64 */
[----:B------:R2:W-:Y:S04]  /*29e20*/  LDGSTS.E.BYPASS.LTC128B.128 [R4+0x23000], desc[UR36][R2.64+0x80], !P2 ;  /* 0x2300008002047fae */ /* 0x0005e8000d101d64 */
[----:B--2---:R2:W0:Y:S02]  /*29e30*/  SHFL.IDX PT, R2, R6, 0x3, 0x181f ;  /* 0x00781f0006027f89 */ /* 0x00442400000e0000 */
.L_x_2501:
[----:B0-----:R-:W-:-:S05]  /*29e40*/  IADD3 R2, P0, R33, R2, RZ ;  /* 0x0000000221027210 */ /* 0x001fca0007f1e0ff */
        /* <DEDUP_REMOVED lines=8> */
.L_x_2136:
        /* <DEDUP_REMOVED lines=10> */
.L_x_2137:
[----:B------:R1:W-:Y:S02]  /*29f70*/  SYNCS.ARRIVE.TRANS64.A1T0 RZ, [R0+URZ+0x28430], RZ ;  /* 0x028430ff00ff79a7 */ /* 0x0003e4000810003f */
[----:B-1-34-:R-:W-:-:S05]  /*29f80*/  IMAD.U32 R0, RZ, RZ, UR38 ;  /* 0x00000026ff007e24 */ /* 0x01afca000f8e00ff */
[----:B------:R-:W-:-:S13]  /*29f90*/  ISETP.NE.AND P0, PT, R0, 0x3, PT ;  /* 0x000000030000780c */ /* 0x000fda0003f05270 */
[----:B------:R-:W-:Y:S05]  /*29fa0*/  @!P0 BRA `(.L_x_2138) ;  /* 0x0000000000048947 */ /* 0x000fea0003800000 */
[----:B------:R-:W-:Y:S01]  /*29fb0*/  BPT.TRAP 0x1 ;  /* 0x000000040000795c */ /* 0x000fe20000300000 */
.L_x_2138:
[----:B------:R-:W-:Y:S01]  /*29fc0*/  LOP3.LUT R0, R7, 0x1, RZ, 0x3c, !PT ;  /* 0x0000000107007812 */ /* 0x000fe200078e3cff */
[----:B0-----:R-:W-:Y:S01]  /*29fd0*/  IMAD R3, R5, 0x8, R22 ;  /* 0x0000000805037824 */ /* 0x001fe200078e0216 */
[----:B------:R-:W-:Y:S02]  /*29fe0*/  BSSY B0, `(.L_x_2139) ;  /* 0x0000004000007945 */ /* 0x000fe40003800000 */
[----:B------:R-:W-:-:S04]  /*29ff0*/  SHF.L.U32 R0, R0, 0x1f, RZ ;  /* 0x0000001f00007819 */ /* 0x000fc800000006ff */
[----:B------:R-:W0:Y:S02]  /*2a000*/  SYNCS.PHASECHK.TRANS64.TRYWAIT P2, [R3+URZ+0x28470], R0 ;  /* 0x02847000030075a7 */ /* 0x000e24000804017f */
[----:B0-----:R-:W-:Y:S05]  /*2a010*/  @!P2 BRA `(.L_x_2140) ;  /* 0x000000a800a8a947 */ /* 0x001fea0003800000 */
.L_x_2502:
[----:B------:R-:W-:Y:S05]  /*2a020*/  BSYNC B0 ;  /* 0x0000000000007941 */ /* 0x000fea0003800000 */
.L_x_2139:
[----:B------:R-:W-:-:S13]  /*2a030*/  LOP3.LUT P2, RZ, R23, 0x8, RZ, 0xc0, !PT ;  /* 0x0000000817ff7812 */ /* 0x000fda000784c0ff */
[----:B------:R-:W-:Y:S05]  /*2a040*/  @!P2 BRA `(.L_x_2141) ;  /* 0x000000000004a947 */ /* 0x000fea0003800000 */
[----:B------:R-:W-:Y:S01]  /*2a050*/  BPT.TRAP 0x1 ;  /* 0x000000040000795c */ /* 0x000fe20000300000 */
.L_x_2141:
[----:B------:R-:W-:Y:S01]  /*2a060*/  SHF.L.U32 R2, R7, 0x1f, RZ ;  /* 0x0000001f07027819 */ /* 0x000fe200000006ff */
[----:B0-----:R-:W-:-:S03]  /*2a070*/  IMAD.SHL.U32 R0, R5, 0x4000, RZ ;  /* 0x0000400005007824 */ /* 0x001fc600078e00ff */
[----:B------:R-:W0:Y:S02]  /*2a080*/  SYNCS.PHASECHK.TRANS64.TRYWAIT P2, [R3+URZ+0x28460], R2 ;  /* 0x02846002030075a7 */ /* 0x000e24000804017f */
[----:B0-----:R-:W-:Y:S05]  /*2a090*/  @!P2 BRA `(.L_x_2142) ;  /* 0x000000a8009ca947 */ /* 0x001fea0003800000 */
.L_x_2503:
[----:B------:R-:W0:Y:S01]  /*2a0a0*/  LDL R12, [R1] ;  /* 0x00000000010c7983 */ /* 0x000e220000100800 */
[----:B------:R-:W-:Y:S01]  /*2a0b0*/  LOP3.LUT R5, R0, R28, RZ, 0xfc, !PT ;  /* 0x0000001c00057212 */ /* 0x000fe200078efcff */
[----:B------:R-:W-:Y:S05]  /*2a0c0*/  WARPSYNC.ALL ;  /* 0x0000000000007948 */ /* 0x000fea0003800000 */
[----:B------:R-:W-:Y:S01]  /*2a0d0*/  IMAD.IADD R13, R22, 0x1, R5 ;  /* 0x00000001160d7824 */ /* 0x000fe200078e0205 */
[----:B------:R-:W1:Y:S01]  /*2a0e0*/  S2R R26, SR_TID.X ;  /* 0x00000000001a7919 */ /* 0x000e620000002100 */
[----:B------:R-:W-:Y:S01]  /*2a0f0*/  VIADD R20, R0, 0x1000 ;  /* 0x0000100000147836 */ /* 0x000fe20000000000 */
[----:B------:R-:W-:-:S02]  /*2a100*/  LOP3.LUT P2, RZ, R23, 0x8, RZ, 0xc0, !PT ;  /* 0x0000000817ff7812 */ /* 0x000fc4000784c0ff */
[----:B------:R-:W3:Y:S01]  /*2a110*/  LDSM.16.MT88.4 R8, [R13+0x10000] ;  /* 0x010000000d08783b */ /* 0x000ee20000004200 */
[----:B-1----:R-:W-:Y:S01]  /*2a120*/  LOP3.LUT P3, RZ, R26, 0x4, RZ, 0xc0, !PT ;  /* 0x000000041aff7812 */ /* 0x002fe2000786c0ff */
[----:B------:R-:W-:-:S05]  /*2a130*/  IMAD.MOV.U32 R26, RZ, RZ, 0x20 ;  /* 0x00000020ff1a7424 */ /* 0x000fca00078e00ff */
[----:B------:R-:W-:Y:S02]  /*2a140*/  SEL R26, R26, 0xffffffe0, !P3 ;  /* 0xffffffe01a1a7807 */ /* 0x000fe40005800000 */
[C-C-:B---3--:R-:W-:Y:S02]  /*2a150*/  PRMT R4, R8.reuse, 0x6420, R9.reuse ;  /* 0x0000642008047816 */ /* 0x148fe40000000009 */
[----:B------:R-:W-:Y:S02]  /*2a160*/  PRMT R5, R8, 0x7531, R9 ;  /* 0x0000753108057816 */ /* 0x000fe40000000009 */
[C-C-:B--2---:R-:W-:Y:S02]  /*2a170*/  PRMT R6, R10.reuse, 0x6420, R11.reuse ;  /* 0x000064200a067816 */ /* 0x144fe4000000000b */
[----:B------:R-:W-:Y:S02]  /*2a180*/  PRMT R7, R10, 0x7531, R11 ;  /* 0x000075310a077816 */ /* 0x000fe4000000000b */
[----:B0-----:R-:W-:-:S02]  /*2a190*/  IADD3 R2, R22, R12, R0 ;  /* 0x0000000c16027210 */ /* 0x001fc40007ffe000 */
[----:B------:R-:W-:-:S03]  /*2a1a0*/  LOP3.LUT R12, R0, R24, RZ, 0xfc, !PT ;  /* 0x00000018000c7212 */ /* 0x000fc600078efcff */
[----:B------:R-:W0:Y:S02]  /*2a1b0*/  LDSM.16.MT88.4 R8, [R2+0x10000] ;  /* 0x010000000208783b */ /* 0x000e240000004200 */
[----:B------:R-:W-:-:S05]  /*2a1c0*/  IMAD.IADD R12, R17, 0x1, R12 ;  /* 0x00000001110c7824 */ /* 0x000fca00078e020c */
[----:B------:R1:W-:Y:S02]  /*2a1d0*/  STSM.16.M88.4 [R12], R4 ;  /* 0x000000040c007844 */ /* 0x0003e40000000200 */
[C---:B-1----:R-:W-:Y:S02]  /*2a1e0*/  LOP3.LUT R4, R20.reuse, R24, RZ, 0xfc, !PT ;  /* 0x0000001814047212 */ /* 0x042fe400078efcff */
[----:B------:R-:W-:-:S03]  /*2a1f0*/  LOP3.LUT R20, R20, R28, RZ, 0xfc, !PT ;  /* 0x0000001c14147212 */ /* 0x000fc600078efcff */
[----:B------:R-:W-:Y:S01]  /*2a200*/  IMAD.IADD R4, R17, 0x1, R4 ;  /* 0x0000000111047824 */ /* 0x000fe200078e0204 */
[C-C-:B0-----:R-:W-:Y:S02]  /*2a210*/  PRMT R12, R8.reuse, 0x6420, R9.reuse ;  /* 0x00006420080c7816 */ /* 0x141fe40000000009 */
[----:B------:R-:W-:Y:S02]  /*2a220*/  PRMT R13, R8, 0x7531, R9 ;  /* 0x00007531080d7816 */ /* 0x000fe40000000009 */
[C-C-:B------:R-:W-:Y:S02]  /*2a230*/  PRMT R14, R10.reuse, 0x6420, R11.reuse ;  /* 0x000064200a0e7816 */ /* 0x140fe4000000000b */
[----:B------:R-:W-:-:S05]  /*2a240*/  PRMT R15, R10, 0x7531, R11 ;  /* 0x000075310a0f7816 */ /* 0x000fca000000000b */
[----:B------:R0:W-:Y:S02]  /*2a250*/  STSM.16.M88.4 [R4], R12 ;  /* 0x0000000c04007844 */ /* 0x0001e40000000200 */
[----:B0-----:R-:W-:Y:S01]  /*2a260*/  IADD3 R12, R0, 0x2000, RZ ;  /* 0x00002000000c7810 */ /* 0x001fe20007ffe0ff */
[----:B------:R-:W-:Y:S01]  /*2a270*/  IMAD.IADD R13, R26, 0x1, R0 ;  /* 0x000000011a0d7824 */ /* 0x000fe200078e0200 */
[----:B------:R-:W-:Y:S02]  /*2a280*/  LOP3.LUT R26, R24, 0x1000, RZ, 0xfc, !PT ;  /* 0x00001000181a7812 */ /* 0x000fe400078efcff */
[C---:B------:R-:W-:Y:S02]  /*2a290*/  LOP3.LUT R4, R12.reuse, R28, RZ, 0xfc, !PT ;  /* 0x0000001c0c047212 */ /* 0x040fe400078efcff */
[----:B------:R-:W-:-:S03]  /*2a2a0*/  LOP3.LUT R12, R12, R24, RZ, 0xfc, !PT ;  /* 0x000000180c0c7212 */ /* 0x000fc600078efcff */
[----:B------:R-:W-:Y:S02]  /*2a2b0*/  IMAD.IADD R4, R22, 0x1, R4 ;  /* 0x0000000116047824 */ /* 0x000fe400078e0204 */
[----:B------:R-:W-:-:S03]  /*2a2c0*/  IMAD.IADD R12, R17, 0x1, R12 ;  /* 0x00000001110c7824 */ /* 0x000fc600078e020c */
[----:B------:R-:W0:Y:S02]  /*2a2d0*/  LDSM.16.MT88.4 R8, [R4+0x10000] ;  /* 0x010000000408783b */ /* 0x000e240000004200 */
[C-C-:B0-----:R-:W-:Y:S02]  /*2a2e0*/  PRMT R4, R8.reuse, 0x6420, R9.reuse ;  /* 0x0000642008047816 */ /* 0x141fe40000000009 */
[----:B------:R-:W-:Y:S02]  /*2a2f0*/  PRMT R5, R8, 0x7531, R9 ;  /* 0x0000753108057816 */ /* 0x000fe40000000009 */
[C-C-:B------:R-:W-:Y:S02]  /*2a300*/  PRMT R6, R10.reuse, 0x6420, R11.reuse ;  /* 0x000064200a067816 */ /* 0x140fe4000000000b */
[----:B------:R-:W-:Y:S02]  /*2a310*/  PRMT R7, R10, 0x7531, R11 ;  /* 0x000075310a077816 */ /* 0x000fe4000000000b */
[----:B------:R-:W0:Y:S04]  /*2a320*/  LDSM.16.MT88.4 R8, [R2+0x12000] ;  /* 0x012000000208783b */ /* 0x000e280000004200 */
[----:B------:R1:W-:Y:S02]  /*2a330*/  STSM.16.M88.4 [R12], R4 ;  /* 0x000000040c007844 */ /* 0x0003e40000000200 */
[----:B-1----:R-:W-:Y:S01]  /*2a340*/  VIADD R12, R0, 0x3000 ;  /* 0x00003000000c7836 */ /* 0x002fe20000000000 */
[----:B------:R-:W-:-:S02]  /*2a350*/  IADD3 R0, R17, R13, R24 ;  /* 0x0000000d11007210 */ /* 0x000fc40007ffe018 */
[C---:B------:R-:W-:Y:S02]  /*2a360*/  IADD3 R13, R17.reuse, R26, R13 ;  /* 0x0000001a110d7210 */ /* 0x040fe40007ffe00d */
[C-C-:B0-----:R-:W-:Y:S02]  /*2a370*/  PRMT R4, R8.reuse, 0x6420, R9.reuse ;  /* 0x0000642008047816 */ /* 0x141fe40000000009 */
[----:B------:R-:W-:Y:S02]  /*2a380*/  PRMT R5, R8, 0x7531, R9 ;  /* 0x0000753108057816 */ /* 0x000fe40000000009 */
[----:B------:R-:W-:Y:S02]  /*2a390*/  LOP3.LUT R8, R12, R24, RZ, 0xfc, !PT ;  /* 0x000000180c087212 */ /* 0x000fe400078efcff */
[C-C-:B------:R-:W-:Y:S02]  /*2a3a0*/  PRMT R6, R10.reuse, 0x6420, R11.reuse ;  /* 0x000064200a067816 */ /* 0x140fe4000000000b */
[----:B------:R-:W-:Y:S01]  /*2a3b0*/  PRMT R7, R10, 0x7531, R11 ;  /* 0x000075310a077816 */ /* 0x000fe2000000000b */
[----:B------:R-:W-:Y:S01]  /*2a3c0*/  IMAD.IADD R8, R17, 0x1, R8 ;  /* 0x0000000111087824 */ /* 0x000fe200078e0208 */
[----:B------:R-:W-:-:S04]  /*2a3d0*/  LOP3.LUT R12, R12, R28, RZ, 0xfc, !PT ;  /* 0x0000001c0c0c7212 */ /* 0x000fc800078efcff */
[----:B------:R0:W-:Y:S02]  /*2a3e0*/  STSM.16.M88.4 [R8], R4 ;  /* 0x0000000408007844 */ /* 0x0001e40000000200 */
[----:B0-----:R-:W-:-:S06]  /*2a3f0*/  IMAD.IADD R8, R22, 0x1, R20 ;  /* 0x0000000116087824 */ /* 0x001fcc00078e0214 */
[----:B------:R-:W0:Y:S02]  /*2a400*/  LDSM.16.MT88.4 R8, [R8+0x10000] ;  /* 0x010000000808783b */ /* 0x000e240000004200 */
[C-C-:B0-----:R-:W-:Y:S02]  /*2a410*/  PRMT R4, R8.reuse, 0x6420, R9.reuse ;  /* 0x0000642008047816 */ /* 0x141fe40000000009 */
[----:B------:R-:W-:Y:S02]  /*2a420*/  PRMT R5, R8, 0x7531, R9 ;  /* 0x0000753108057816 */ /* 0x000fe40000000009 */
[C-C-:B------:R-:W-:Y:S02]  /*2a430*/  PRMT R6, R10.reuse, 0x6420, R11.reuse ;  /* 0x000064200a067816 */ /* 0x140fe4000000000b */
[----:B------:R-:W-:Y:S02]  /*2a440*/  PRMT R7, R10, 0x7531, R11 ;  /* 0x000075310a077816 */ /* 0x000fe4000000000b */
[----:B------:R-:W0:Y:S04]  /*2a450*/  LDSM.16.MT88.4 R8, [R2+0x11000] ;  /* 0x011000000208783b */ /* 0x000e280000004200 */
[----:B------:R0:W-:Y:S02]  /*2a460*/  STSM.16.M88.4 [R0], R4 ;  /* 0x0000000400007844 */ /* 0x0001e40000000200 */
[----:B0-----:R-:W-:-:S02]  /*2a470*/  PRMT R4, R8, 0x6420, R9 ;  /* 0x0000642008047816 */ /* 0x001fc40000000009 */
        /* <DEDUP_REMOVED lines=25> */
.L_x_2143:
[----:B-1----:R1:W-:Y:S01]  /*2a610*/  SYNCS.ARRIVE.TRANS64.A1T0 RZ, [R3+URZ+0x28450], RZ ;  /* 0x028450ff03ff79a7 */ /* 0x0023e2000810003f */
[----:B------:R-:W-:Y:S06]  /*2a620*/  BAR.SYNC.DEFER_BLOCKING 0x2, 0x80 ;  /* 0x0082000000007b1d */ /* 0x000fec0000010000 */
[----:B------:R-:W-:Y:S05]  /*2a630*/  @!P0 BRA `(.L_x_2144) ;  /* 0x0000000000048947 */ /* 0x000fea0003800000 */
[----:B------:R-:W-:Y:S01]  /*2a640*/  BPT.TRAP 0x1 ;  /* 0x000000040000795c */ /* 0x000fe20000300000 */
.L_x_2144:
[----:B------:R-:W-:Y:S02]  /*2a650*/  VIADD R0, R3, 0x28480 ;  /* 0x0002848003007836 */ /* 0x000fe40000000000 */
[----:B0-----:R-:W-:Y:S02]  /*2a660*/  IMAD.MOV.U32 R5, RZ, RZ, R25 ;  /* 0x000000ffff057224 */ /* 0x001fe400078e0019 */
[----:B------:R-:W-:Y:S01]  /*2a670*/  IMAD.MOV.U32 R7, RZ, RZ, R30 ;  /* 0x000000ffff077224 */ /* 0x000fe200078e001e */
[----:B------:R-:W-:-:S04]  /*2a680*/  PRMT R0, R37, 0x654, R0 ;  /* 0x0000065425007816 */ /* 0x000fc80000000000 */
[----:B------:R2:W-:Y:S01]  /*2a690*/  SYNCS.ARRIVE.TRANS64.RED.A1T0 RZ, [R0+URZ], RZ ;  /* 0x000000ff00ff79a7 */ /* 0x0005e2000810043f */
[----:B------:R-:W-:Y:S05]  /*2a6a0*/  @P1 BRA `(.L_x_2145) ;  /* 0xffffffec00581947 */ /* 0x000fea000383ffff */
.L_x_2125:
[----:B--2---:R-:W2:Y:S01]  /*2a6b0*/  S2R R0, SR_TID.X ;  /* 0x0000000000007919 */ /* 0x004ea20000002100 */
[----:B------:R-:W-:Y:S01]  /*2a6c0*/  BSSY B0, `(.L_x_2146) ;  /* 0x0000012000007945 */ /* 0x000fe20003800000 */
[----:B--2---:R-:W-:Y:S01]  /*2a6d0*/  LOP3.LUT R2, R0, 0x7f, RZ, 0xc0, !PT ;  /* 0x0000007f00027812 */ /* 0x004fe200078ec0ff */
[----:B------:R-:W-:-:S03]  /*2a6e0*/  IMAD.U32 R0, RZ, RZ, UR38 ;  /* 0x00000026ff007e24 */ /* 0x000fc6000f8e00ff */
[----:B------:R-:W-:Y:S02]  /*2a6f0*/  ISETP.NE.AND P1, PT, R2, RZ, PT ;  /* 0x000000ff0200720c */ /* 0x000fe40003f25270 */
[----:B------:R-:W-:-:S11]  /*2a700*/  ISETP.NE.AND P0, PT, R0, 0x3, PT ;  /* 0x000000030000780c */ /* 0x000fd60003f05270 */
[----:B------:R-:W-:Y:S05]  /*2a710*/  @P1 BRA `(.L_x_2147) ;  /* 0x0000000000301947 */ /* 0x000fea0003800000 */
[----:B------:R-:W2:Y:S01]  /*2a720*/  S2R R5, SR_LANEID ;  /* 0x0000000000057919 */ /* 0x000ea20000000000 */
[----:B------:R-:W-:Y:S01]  /*2a730*/  VOTEU.ANY UR4, UPT, PT ;  /* 0x0000000000047886 */ /* 0x000fe200038e0100 */
[----:B01----:R-:W0:Y:S01]  /*2a740*/  LDC.64 R2, c[0x0][0xc60] ;  /* 0x00031800ff027b82 */ /* 0x003e220000000a00 */
[----:B------:R-:W2:Y:S02]  /*2a750*/  FLO.U32 R0, UR4 ;  /* 0x0000000400007d00 */ /* 0x000ea400080e0000 */
[----:B--2---:R-:W-:-:S06]  /*2a760*/  ISETP.EQ.U32.AND P1, PT, R0, R5, PT ;  /* 0x000000050000720c */ /* 0x004fcc0003f22070 */
[----:B------:R-:W0:Y:S07]  /*2a770*/  POPC R5, UR4 ;  /* 0x0000000400057d09 */ /* 0x000e2e0008000000 */
[----:B0-----:R-:W2:Y:S01]  /*2a780*/  @P1 ATOMG.E.ADD.STRONG.GPU PT, R3, desc[UR36][R2.64], R5 ;  /* 0x00000005020319a8 */ /* 0x001ea200081ee1e4 */
[----:B------:R-:W0:Y:S02]  /*2a790*/  S2R R4, SR_LTMASK ;  /* 0x0000000000047919 */ /* 0x000e240000003900 */
[----:B0-----:R-:W-:-:S04]  /*2a7a0*/  LOP3.LUT R4, R4, UR4, RZ, 0xc0, !PT ;  /* 0x0000000404047c12 */ /* 0x001fc8000f8ec0ff */
[----:B------:R-:W0:Y:S01]  /*2a7b0*/  POPC R7, R4 ;  /* 0x0000000400077309 */ /* 0x000e220000000000 */
[----:B--2---:R-:W0:Y:S02]  /*2a7c0*/  SHFL.IDX PT, R0, R3, R0, 0x1f ;  /* 0x00001f0003007589 */ /* 0x004e2400000e0000 */
[----:B0-----:R-:W-:-:S07]  /*2a7d0*/  IADD3 R16, R0, UR39, R7 ;  /* 0x0000002700107c10 */ /* 0x001fce000fffe007 */
.L_x_2147:
[----:B------:R-:W-:Y:S05]  /*2a7e0*/  BSYNC B0 ;  /* 0x0000000000007941 */ /* 0x000fea0003800000 */
.L_x_2146:
[----:B------:R-:W-:Y:S05]  /*2a7f0*/  @!P0 BRA `(.L_x_2148) ;  /* 0x0000000000048947 */ /* 0x000fea0003800000 */
[----:B------:R-:W-:Y:S01]  /*2a800*/  BPT.TRAP 0x1 ;  /* 0x000000040000795c */ /* 0x000fe20000300000 */
.L_x_2148:
[----:B01----:R-:W-:Y:S01]  /*2a810*/  LOP3.LUT R3, R30, 0x1, RZ, 0x3c, !PT ;  /* 0x000000011e037812 */ /* 0x003fe200078e3cff */
[----:B------:R-:W-:Y:S01]  /*2a820*/  IMAD R0, R25, 0x8, R22 ;  /* 0x0000000819007824 */ /* 0x000fe200078e0216 */
[----:B------:R-:W-:Y:S02]  /*2a830*/  BSSY B0, `(.L_x_2149) ;  /* 0x0000004000007945 */ /* 0x000fe40003800000 */
[----:B------:R-:W-:-:S04]  /*2a840*/  SHF.L.U32 R3, R3, 0x1f, RZ ;  /* 0x0000001f03037819 */ /* 0x000fc800000006ff */
[----:B------:R-:W0:Y:S02]  /*2a850*/  SYNCS.PHASECHK.TRANS64.TRYWAIT P1, [R0+URZ+0x28470], R3 ;  /* 0x02847003000075a7 */ /* 0x000e24000802017f */
[----:B0-----:R-:W-:Y:S05]  /*2a860*/  @!P1 BRA `(.L_x_2150) ;  /* 0x000000a000bc9947 */ /* 0x001fea0003800000 */
.L_x_2504:
[----:B------:R-:W-:Y:S05]  /*2a870*/  BSYNC B0 ;  /* 0x0000000000007941 */ /* 0x000fea0003800000 */
.L_x_2149:
[----:B------:R-:W-:-:S13]  /*2a880*/  LOP3.LUT P1, RZ, R23, 0x8, RZ, 0xc0, !PT ;  /* 0x0000000817ff7812 */ /* 0x000fda000782c0ff */
[----:B------:R-:W-:Y:S05]  /*2a890*/  @!P1 BRA `(.L_x_2151) ;  /* 0x0000000000049947 */ /* 0x000fea0003800000 */
[----:B------:R-:W-:Y:S01]  /*2a8a0*/  BPT.TRAP 0x1 ;  /* 0x000000040000795c */ /* 0x000fe20000300000 */
.L_x_2151:
[----:B0-----:R-:W-:-:S04]  /*2a8b0*/  SHF.L.U32 R3, R30, 0x1f, RZ ;  /* 0x0000001f1e037819 */ /* 0x001fc800000006ff */
[----:B------:R-:W0:Y:S02]  /*2a8c0*/  SYNCS.PHASECHK.TRANS64.TRYWAIT P1, [R0+URZ+0x28460], R3 ;  /* 0x02846003000075a7 */ /* 0x000e24000802017f */
[----:B0-----:R-:W-:Y:S05]  /*2a8d0*/  @!P1 BRA `(.L_x_2152) ;  /* 0x000000a000b49947 */ /* 0x001fea0003800000 */
.L_x_2505:
[----:B------:R-:W2:Y:S01]  /*2a8e0*/  LDL R2, [R1] ;  /* 0x0000000001027983 */ /* 0x000ea20000100800 */
[----:B0-----:R-:W-:Y:S01]  /*2a8f0*/  SHF.L.U32 R3, R25, 0xe, RZ ;  /* 0x0000000e19037819 */ /* 0x001fe200000006ff */
[----:B------:R-:W-:Y:S05]  /*2a900*/  WARPSYNC.ALL ;  /* 0x0000000000007948 */ /* 0x000fea0003800000 */
[C---:B------:R-:W-:Y:S01]  /*2a910*/  LOP3.LUT R5, R3.reuse, R28, RZ, 0xfc, !PT ;  /* 0x0000001c03057212 */ /* 0x040fe200078efcff */
[C---:B------:R-:W-:Y:S01]  /*2a920*/  VIADD R18, R3.reuse, 0x1000 ;  /* 0x0000100003127836 */ /* 0x040fe20000000000 */
[----:B------:R-:W-:Y:S01]  /*2a930*/  LOP3.LUT R12, R3, R24, RZ, 0xfc, !PT ;  /* 0x00000018030c7212 */ /* 0x000fe200078efcff */
[----:B------:R-:W0:Y:S01]  /*2a940*/  S2R R26, SR_TID.X ;  /* 0x00000000001a7919 */ /* 0x000e220000002100 */
[----:B------:R-:W-:Y:S01]  /*2a950*/  IMAD.MOV.U32 R27, RZ, RZ, 0x20 ;  /* 0x00000020ff1b7424 */ /* 0x000fe200078e00ff */
[----:B------:R-:W-:Y:S01]  /*2a960*/  LOP3.LUT P1, RZ, R23, 0x8, RZ, 0xc0, !PT ;  /* 0x0000000817ff7812 */ /* 0x000fe2000782c0ff */
[----:B------:R-:W-:-:S02]  /*2a970*/  IMAD.IADD R13, R22, 0x1, R5 ;  /* 0x00000001160d7824 */ /* 0x000fc400078e0205 */
[----:B------:R-:W-:-:S03]  /*2a980*/  IMAD.IADD R12, R17, 0x1, R12 ;  /* 0x00000001110c7824 */ /* 0x000fc600078e020c */
[----:B------:R-:W1:Y:S01]  /*2a990*/  LDSM.16.MT88.4 R4, [R13+0x10000] ;  /* 0x010000000d04783b */ /* 0x000e620000004200 */
[----:B0-----:R-:W-:Y:S02]  /*2a9a0*/  LOP3.LUT P2, RZ, R26, 0x4, RZ, 0xc0, !PT ;  /* 0x000000041aff7812 */ /* 0x001fe4000784c0ff */
[----:B------:R-:W-:Y:S02]  /*2a9b0*/  LOP3.LUT R26, R24, 0x1000, RZ, 0xfc, !PT ;  /* 0x00001000181a7812 */ /* 0x000fe400078efcff */
[----:B------:R-:W-:Y:S02]  /*2a9c0*/  SEL R27, R27, 0xffffffe0, !P2 ;  /* 0xffffffe01b1b7807 */ /* 0x000fe40005000000 */
[C-C-:B-1----:R-:W-:Y:S02]  /*2a9d0*/  PRMT R8, R4.reuse, 0x6420, R5.reuse ;  /* 0x0000642004087816 */ /* 0x142fe40000000005 */
[----:B------:R-:W-:Y:S02]  /*2a9e0*/  PRMT R9, R4, 0x7531, R5 ;  /* 0x0000753104097816 */ /* 0x000fe40000000005 */
[----:B------:R-:W-:-:S02]  /*2a9f0*/  PRMT R10, R6, 0x6420, R7 ;  /* 0x00006420060a7816 */ /* 0x000fc40000000007 */
[----:B------:R-:W-:Y:S02]  /*2aa00*/  PRMT R11, R6, 0x7531, R7 ;  /* 0x00007531060b7816 */ /* 0x000fe40000000007 */
[----:B--2---:R-:W-:-:S05]  /*2aa10*/  IADD3 R2, R22, R2, R3 ;  /* 0x0000000216027210 */ /* 0x004fca0007ffe003 */
[----:B------:R-:W0:Y:S04]  /*2aa20*/  LDSM.16.MT88.4 R4, [R2+0x10000] ;  /* 0x010000000204783b */ /* 0x000e280000004200 */
[----:B------:R0:W-:Y:S02]  /*2aa30*/  STSM.16.M88.4 [R12], R8 ;  /* 0x000000080c007844 */ /* 0x0001e40000000200 */
[C-C-:B0-----:R-:W-:Y:S02]  /*2aa40*/  PRMT R8, R4.reuse, 0x6420, R5.reuse ;  /* 0x0000642004087816 */ /* 0x141fe40000000005 */
[----:B------:R-:W-:Y:S02]  /*2aa50*/  PRMT R9, R4, 0x7531, R5 ;  /* 0x0000753104097816 */ /* 0x000fe40000000005 */
[----:B------:R-:W-:-:S02]  /*2aa60*/  LOP3.LUT R4, R18, R24, RZ, 0xfc, !PT ;  /* 0x0000001812047212 */ /* 0x000fc400078efcff */
[C-C-:B------:R-:W-:Y:S02]  /*2aa70*/  PRMT R10, R6.reuse, 0x6420, R7.reuse ;  /* 0x00006420060a7816 */ /* 0x140fe40000000007 */
[----:B------:R-:W-:Y:S01]  /*2aa80*/  PRMT R11, R6, 0x7531, R7 ;  /* 0x00007531060b7816 */ /* 0x000fe20000000007 */
[----:B------:R-:W-:-:S05]  /*2aa90*/  IMAD.IADD R20, R17, 0x1, R4 ;  /* 0x0000000111147824 */ /* 0x000fca00078e0204 */
[----:B------:R0:W-:Y:S02]  /*2aaa0*/  STSM.16.M88.4 [R20], R8 ;  /* 0x0000000814007844 */ /* 0x0001e40000000200 */
[----:B0-----:R-:W-:-:S05]  /*2aab0*/  VIADD R8, R3, 0x2000 ;  /* 0x0000200003087836 */ /* 0x001fca0000000000 */
        /* <DEDUP_REMOVED lines=11> */
[----:B-1----:R-:W-:-:S02]  /*2ab70*/  VIADD R12, R3, 0x3000 ;  /* 0x00003000030c7836 */ /* 0x002fc40000000000 */
[----:B------:R-:W-:-:S05]  /*2ab80*/  IMAD.IADD R14, R27, 0x1, R3 ;  /* 0x000000011b0e7824 */ /* 0x000fca00078e0203 */
[C---:B------:R-:W-:Y:S02]  /*2ab90*/  IADD3 R3, R17.reuse, R14, R24 ;  /* 0x0000000e11037210 */ /* 0x040fe40007ffe018 */
[C-C-:B0-----:R-:W-:Y:S02]  /*2aba0*/  PRMT R8, R4.reuse, 0x6420, R5.reuse ;  /* 0x0000642004087816 */ /* 0x141fe40000000005 */
[----:B------:R-:W-:Y:S02]  /*2abb0*/  PRMT R9, R4, 0x7531, R5 ;  /* 0x0000753104097816 */ /* 0x000fe40000000005 */
[----:B------:R-:W-:Y:S02]  /*2abc0*/  LOP3.LUT R4, R12, R24, RZ, 0xfc, !PT ;  /* 0x000000180c047212 */ /* 0x000fe400078efcff */
[----:B------:R-:W-:Y:S02]  /*2abd0*/  LOP3.LUT R5, R18, R28, RZ, 0xfc, !PT ;  /* 0x0000001c12057212 */ /* 0x000fe400078efcff */
[C-C-:B------:R-:W-:Y:S01]  /*2abe0*/  PRMT R10, R6.reuse, 0x6420, R7.reuse ;  /* 0x00006420060a7816 */ /* 0x140fe20000000007 */
[C---:B------:R-:W-:Y:S01]  /*2abf0*/  IMAD.IADD R20, R17.reuse, 0x1, R4 ;  /* 0x0000000111147824 */ /* 0x040fe200078e0204 */
[----:B------:R-:W-:Y:S01]  /*2ac00*/  PRMT R11, R6, 0x7531, R7 ;  /* 0x00007531060b7816 */ /* 0x000fe20000000007 */
[----:B------:R-:W-:Y:S01]  /*2ac10*/  IMAD.IADD R18, R22, 0x1, R5 ;  /* 0x0000000116127824 */ /* 0x000fe200078e0205 */
[----:B------:R-:W-:-:S03]  /*2ac20*/  IADD3 R17, R17, R26, R14 ;  /* 0x0000001a11117210 */ /* 0x000fc60007ffe00e */
[----:B------:R-:W-:Y:S04]  /*2ac30*/  STSM.16.M88.4 [R20], R8 ;  /* 0x0000000814007844 */ /* 0x000fe80000000200 */
[----:B------:R-:W0:Y:S02]  /*2ac40*/  LDSM.16.MT88.4 R4, [R18+0x10000] ;  /* 0x010000001204783b */ /* 0x000e240000004200 */
[C-C-:B0-----:R-:W-:Y:S02]  /*2ac50*/  PRMT R8, R4.reuse, 0x6420, R5.reuse ;  /* 0x0000642004087816 */ /* 0x141fe40000000005 */
[----:B------:R-:W-:Y:S02]  /*2ac60*/  PRMT R9, R4, 0x7531, R5 ;  /* 0x0000753104097816 */ /* 0x000fe40000000005 */
[----:B------:R-:W-:-:S02]  /*2ac70*/  PRMT R10, R6, 0x6420, R7 ;  /* 0x00006420060a7816 */ /* 0x000fc40000000007 */
[----:B------:R-:W-:Y:S02]  /*2ac80*/  PRMT R11, R6, 0x7531, R7 ;  /* 0x00007531060b7816 */ /* 0x000fe40000000007 */
[----:B------:R-:W0:Y:S04]  /*2ac90*/  LDSM.16.MT88.4 R4, [R2+0x11000] ;  /* 0x011000000204783b */ /* 0x000e280000004200 */
[----:B------:R0:W-:Y:S02]  /*2aca0*/  STSM.16.M88.4 [R3], R8 ;  /* 0x0000000803007844 */ /* 0x0001e40000000200 */
[C-C-:B0-----:R-:W-:Y:S02]  /*2acb0*/  PRMT R8, R4.reuse, 0x6420, R5.reuse ;  /* 0x0000642004087816 */ /* 0x141fe40000000005 */
[----:B------:R-:W-:-:S02]  /*2acc0*/  PRMT R9, R4, 0x7531, R5 ;  /* 0x0000753104097816 */ /* 0x000fc40000000005 */
[----:B------:R-:W-:Y:S02]  /*2acd0*/  LOP3.LUT R5, R12, R28, RZ, 0xfc, !PT ;  /* 0x0000001c0c057212 */ /* 0x000fe400078efcff */
[C-C-:B------:R-:W-:Y:S02]  /*2ace0*/  PRMT R10, R6.reuse, 0x6420, R7.reuse ;  /* 0x00006420060a7816 */ /* 0x140fe40000000007 */
[----:B------:R-:W-:Y:S01]  /*2acf0*/  PRMT R11, R6, 0x7531, R7 ;  /* 0x00007531060b7816 */ /* 0x000fe20000000007 */
[----:B------:R-:W-:-:S04]  /*2ad00*/  IMAD.IADD R18, R22, 0x1, R5 ;  /* 0x0000000116127824 */ /* 0x000fc800078e0205 */
        /* <DEDUP_REMOVED lines=9> */
[----:B------:R-:W-:Y:S02]  /*2ada0*/  PRMT R9, R4, 0x7531, R5 ;  /* 0x0000753104097816 */ /* 0x000fe40000000005 */
        /* <DEDUP_REMOVED lines=8> */
[----:B0-----:R-:W0:Y:S01]  /*2ae30*/  FENCE.VIEW.ASYNC.S ;  /* 0x00000000000073c6 */ /* 0x001e220000000000 */
[----:B------:R-:W-:Y:S05]  /*2ae40*/  @!P1 BRA `(.L_x_2153) ;  /* 0x0000000000049947 */ /* 0x000fea0003800000 */
[----:B------:R-:W-:Y:S01]  /*2ae50*/  BPT.TRAP 0x1 ;  /* 0x000000040000795c */ /* 0x000fe20000300000 */
.L_x_2153:
[----:B0-----:R0:W-:Y:S01]  /*2ae60*/  SYNCS.ARRIVE.TRANS64.A1T0 RZ, [R0+URZ+0x28450], RZ ;  /* 0x028450ff00ff79a7 */ /* 0x0011e2000810003f */
[----:B------:R-:W-:Y:S06]  /*2ae70*/  BAR.SYNC.DEFER_BLOCKING 0x2, 0x80 ;  /* 0x0082000000007b1d */ /* 0x000fec0000010000 */
[----:B------:R-:W-:Y:S05]  /*2ae80*/  @!P0 BRA `(.L_x_2154) ;  /* 0x0000000000048947 */ /* 0x000fea0003800000 */
[----:B------:R-:W-:Y:S01]  /*2ae90*/  BPT.TRAP 0x1 ;  /* 0x000000040000795c */ /* 0x000fe20000300000 */
.L_x_2154:
[----:B0-----:R-:W-:Y:S01]  /*2aea0*/  IADD3 R0, R0, 0x28480, RZ ;  /* 0x0002848000007810 */ /* 0x001fe20007ffe0ff */
[----:B------:R-:W-:-:S03]  /*2aeb0*/  VIADD R25, R25, 0x1 ;  /* 0x0000000119197836 */ /* 0x000fc60000000000 */
[----:B------:R-:W-:Y:S02]  /*2aec0*/  PRMT R0, R37, 0x654, R0 ;  /* 0x0000065425007816 */ /* 0x000fe40000000000 */
[C---:B------:R-:W-:Y:S02]  /*2aed0*/  ISETP.NE.AND P0, PT, R25.reuse, 0x2, PT ;  /* 0x000000021900780c */ /* 0x040fe40003f05270 */
[----:B------:R2:W-:Y:S02]  /*2aee0*/  SYNCS.ARRIVE.TRANS64.RED.A1T0 RZ, [R0+URZ], RZ ;  /* 0x000000ff00ff79a7 */ /* 0x0005e4000810043f */
[----:B-1----:R-:W-:Y:S02]  /*2aef0*/  SEL R3, RZ, 0x1, P0 ;  /* 0x00000001ff037807 */ /* 0x002fe40000000000 */
[----:B------:R-:W-:Y:S02]  /*2af00*/  SEL R25, R25, RZ, P0 ;  /* 0x000000ff19197207 */ /* 0x000fe40000000000 */
[----:B------:R-:W-:-:S07]  /*2af10*/  LOP3.LUT R30, R30, R3, RZ, 0x3c, !PT ;  /* 0x000000031e1e7212 */ /* 0x000fce00078e3cff */
.L_x_2095:
[----:B------:R-:W-:-:S13]  /*2af20*/  LOP3.LUT P0, RZ, R23, 0x10, RZ, 0xc0, !PT ;  /* 0x0000001017ff7812 */ /* 0x000fda000780c0ff */
[----:B------:R-:W-:Y:S05]  /*2af30*/  @!P0 BRA `(.L_x_2155) ;  /* 0x0000000000248947 */ /* 0x000fea0003800000 */
[----:B------:R-:W-:Y:S05]  /*2af40*/  WARPSYNC.ALL ;  /* 0x0000000000007948 */ /* 0x000fea0003800000 */
[----:B------:R-:W3:Y:S08]  /*2af50*/  S2UR UR4, SR_CgaCtaId ;  /* 0x00000000000479c3 */ /* 0x000ef00000008800 */
[----:B------:R-:W-:Y:S01]  /*2af60*/  BAR.SYNC.DEFER_BLOCKING 0x5, 0x180 ;  /* 0x0146000000007b1d */ /* 0x000fe20000010000 */
[----:B------:R-:W-:Y:S01]  /*2af70*/  MOV R22, 0x400 ;  /* 0x0000040000167802 */ /* 0x000fe20000000f00 */
[----:B---3--:R-:W-:-:S05]  /*2af80*/  IMAD.U32 R37, RZ, RZ, UR4 ;  /* 0x00000004ff257e24 */ /* 0x008fca000f8e00ff */
[----:B------:R-:W-:-:S05]  /*2af90*/  LEA R22, R37, R22, 0x18 ;  /* 0x0000001625167211 */ /* 0x000fca00078ec0ff */
[----:B------:R3:W4:Y:S01]  /*2afa0*/  LDS.128 R16, [R22+0x284d0] ;  /* 0x0284d00016107984 */ /* 0x0007220000000c00 */
[----:B------:R-:W-:Y:S06]  /*2afb0*/  BAR.ARV 0x4, 0x180 ;  /* 0x0106000000007b1d */ /* 0x000fec0000002000 */
[----:B------:R-:W-:Y:S05]  /*2afc0*/  BRA `(.L_x_2156) ;  /* 0x0000000c00d47947 */ /* 0x000fea0003800000 */
.L_x_2155:
[----:B--2---:R-:W2:Y:S01]  /*2afd0*/  S2R R0, SR_TID.X ;  /* 0x0000000000007919 */ /* 0x004ea20000002100 */
[----:B------:R-:W-:Y:S01]  /*2afe0*/  UMOV UR4, 0xffffffff ;  /* 0xffffffff00047882 */ /* 0x000fe20000000000 */
[----:B--2---:R-:W-:-:S04]  /*2aff0*/  LOP3.LUT R8, R0, 0x1f, RZ, 0xc0, !PT ;  /* 0x0000001f00087812 */ /* 0x004fc800078ec0ff */
[----:B------:R-:W-:Y:S01]  /*2b000*/  ISETP.NE.AND P0, PT, R8, 0x1f, PT ;  /* 0x0000001f0800780c */ /* 0x000fe20003f05270 */
[----:B------:R-:W-:-:S12]  /*2b010*/  BRA.DIV UR4, `(.L_x_2157) ;  /* 0x0000009a04f87947 */ /* 0x000fd8000b800000 */
[----:B------:R-:W-:Y:S01]  /*2b020*/  IMAD.IADD R9, R19, 0x1, R8 ;  /* 0x0000000113097824 */ /* 0x000fe200078e0208 */
[----:B------:R-:W-:-:S04]  /*2b030*/  ULDC UR4, c[0x0][0xc3c] ;  /* 0x00030f0000047ab9 */ /* 0x000fc80000000800 */
[----:B------:R-:W-:-:S13]  /*2b040*/  ISETP.GE.OR P1, PT, R9, UR4, !P0 ;  /* 0x0000000409007c0c */ /* 0x000fda000c726670 */
[----:B------:R-:W2:Y:S08]  /*2b050*/  @!P1 LDC.64 R2, c[0x0][0xc80] ;  /* 0x00032000ff029b82 */ /* 0x000eb00000000a00 */
[----:B------:R-:W3:Y:S01]  /*2b060*/  @!P1 LDC.64 R4, c[0x0][0xc78] ;  /* 0x00031e00ff049b82 */ /* 0x000ee20000000a00 */
[----:B--2---:R-:W-:-:S05]  /*2b070*/  @!P1 IMAD.WIDE R2, R9, 0x4, R2 ;  /* 0x0000000409029825 */ /* 0x004fca00078e0202 */
[----:B------:R3:W2:Y:S02]  /*2b080*/  @!P1 LDG.E R7, desc[UR36][R2.64] ;  /* 0x0000002402079981 */ /* 0x0006a4000c1e1900 */
[----:B---3--:R-:W-:-:S05]  /*2b090*/  @!P1 IMAD.WIDE R2, R9, 0x4, R4 ;  /* 0x0000000409029825 */ /* 0x008fca00078e0204 */
[----:B------:R-:W3:Y:S01]  /*2b0a0*/  @!P1 LDG.E R4, desc[UR36][R2.64] ;  /* 0x0000002402049981 */ /* 0x000ee2000c1e1900 */
[----:B------:R-:W-:Y:S01]  /*2b0b0*/  IMAD.MOV.U32 R17, RZ, RZ, RZ ;  /* 0x000000ffff117224 */ /* 0x000fe200078e00ff */
[C---:B------:R-:W-:Y:S01]  /*2b0c0*/  ISETP.GE.U32.AND P2, PT, R8.reuse, 0x2, PT ;  /* 0x000000020800780c */ /* 0x040fe20003f46070 */
[----:B------:R-:W-:Y:S01]  /*2b0d0*/  IMAD.MOV.U32 R5, RZ, RZ, RZ ;  /* 0x000000ffff057224 */ /* 0x000fe200078e00ff */
[C---:B------:R-:W-:Y:S01]  /*2b0e0*/  ISETP.GE.U32.AND P3, PT, R8.reuse, 0x4, PT ;  /* 0x000000040800780c */ /* 0x040fe20003f66070 */
[----:B------:R-:W-:Y:S01]  /*2b0f0*/  SHFL.IDX PT, R0, R16, RZ, 0x1f ;  /* 0x00001fff10007589 */ /* 0x000fe200000e0000 */
[C---:B------:R-:W-:Y:S02]  /*2b100*/  ISETP.GE.U32.AND P4, PT, R8.reuse, 0x8, PT ;  /* 0x000000080800780c */ /* 0x040fe40003f86070 */
[----:B------:R-:W-:Y:S01]  /*2b110*/  ISETP.GE.U32.AND P5, PT, R8, 0x10, PT ;  /* 0x000000100800780c */ /* 0x000fe20003fa6070 */
[----:B-1----:R1:W-:Y:S02]  /*2b120*/  SHFL.IDX PT, R6, R16, 0x1, 0x1f ;  /* 0x00201f0010067f89 */ /* 0x0023e400000e0000 */
[----:B-1----:R-:W-:-:S02]  /*2b130*/  IMAD.MOV.U32 R16, RZ, RZ, RZ ;  /* 0x000000ffff107224 */ /* 0x002fc400078e00ff */
[----:B--2---:R-:W-:Y:S02]  /*2b140*/  @!P1 IMAD.MOV.U32 R17, RZ, RZ, R7 ;  /* 0x000000ffff119224 */ /* 0x004fe400078e0007 */
[----:B---3--:R-:W-:Y:S01]  /*2b150*/  @!P1 IMAD.MOV.U32 R5, RZ, RZ, R4 ;  /* 0x000000ffff059224 */ /* 0x008fe200078e0004 */
[----:B------:R-:W-:-:S03]  /*2b160*/  ISETP.NE.AND P1, PT, R8, RZ, PT ;  /* 0x000000ff0800720c */ /* 0x000fc60003f25270 */
[----:B------:R-:W-:-:S05]  /*2b170*/  IMAD R13, R5, R17, RZ ;  /* 0x00000011050d7224 */ /* 0x000fca00078e02ff */
        /* <DEDUP_REMOVED lines=15> */
[----:B------:R1:W2:Y:S02]  /*2b270*/  SHFL.IDX PT, R14, R2, 0x1f, 0x1f ;  /* 0x03e01f00020e7f89 */ /* 0x0002a400000e0000 */
.L_x_2515:
[----:B------:R-:W-:Y:S02]  /*2b280*/  ULDC UR4, c[0x0][0xc38] ;  /* 0x00030e0000047ab9 */ /* 0x000fe40000000800 */
[----:B------:R-:W-:-:S05]  /*2b290*/  MOV R4, UR4 ;  /* 0x0000000400047c02 */ /* 0x000fca0008000f00 */
[----:B--2---:R-:W-:-:S04]  /*2b2a0*/  IMAD R3, R14, R4, RZ ;  /* 0x000000040e037224 */ /* 0x004fc800078e02ff */
[----:B------:R-:W-:-:S05]  /*2b2b0*/  IMAD.IADD R6, R6, 0x1, R3 ;  /* 0x0000000106067824 */ /* 0x000fca00078e0203 */
[----:B------:R-:W-:-:S13]  /*2b2c0*/  ISETP.GT.AND P6, PT, R6, R0, PT ;  /* 0x000000000600720c */ /* 0x000fda0003fc4270 */
[----:B------:R-:W-:Y:S05]  /*2b2d0*/  @P6 BRA `(.L_x_2158) ;  /* 0x0000000000a46947 */ /* 0x000fea0003800000 */
.L_x_2161:
[----:B-1----:R-:W1:Y:S01]  /*2b2e0*/  LDC R2, c[0x0][0xc3c] ;  /* 0x00030f00ff027b82 */ /* 0x002e620000000800 */
[----:B------:R-:W-:-:S05]  /*2b2f0*/  VIADD R19, R19, 0x1f ;  /* 0x0000001f13137836 */ /* 0x000fca0000000000 */
[----:B-1----:R-:W-:-:S13]  /*2b300*/  ISETP.GE.AND P6, PT, R19, R2, PT ;  /* 0x000000021300720c */ /* 0x002fda0003fc6270 */
[----:B------:R-:W-:Y:S05]  /*2b310*/  @P6 BRA `(.L_x_2159) ;  /* 0x0000000800bc6947 */ /* 0x000fea0003800000 */
[----:B------:R-:W1:Y:S01]  /*2b320*/  S2R R3, SR_TID.X ;  /* 0x0000000000037919 */ /* 0x000e620000002100 */
[----:B------:R-:W-:Y:S01]  /*2b330*/  IMAD.MOV.U32 R17, RZ, RZ, RZ ;  /* 0x000000ffff117224 */ /* 0x000fe200078e00ff */
[----:B-1----:R-:W-:-:S05]  /*2b340*/  LOP3.LUT R3, R3, 0x1f, RZ, 0xc0, !PT ;  /* 0x0000001f03037812 */ /* 0x002fca00078ec0ff */
[----:B------:R-:W-:-:S05]  /*2b350*/  IMAD.IADD R7, R19, 0x1, R3 ;  /* 0x0000000113077824 */ /* 0x000fca00078e0203 */
[----:B------:R-:W-:-:S13]  /*2b360*/  ISETP.GE.OR P6, PT, R7, R2, !P0 ;  /* 0x000000020700720c */ /* 0x000fda00047c6670 */
[----:B------:R-:W1:Y:S08]  /*2b370*/  @!P6 LDC.64 R2, c[0x0][0xc80] ;  /* 0x00032000ff02eb82 */ /* 0x000e700000000a00 */
[----:B------:R-:W2:Y:S01]  /*2b380*/  @!P6 LDC.64 R4, c[0x0][0xc78] ;  /* 0x00031e00ff04eb82 */ /* 0x000ea20000000a00 */
[----:B-1----:R-:W-:-:S05]  /*2b390*/  @!P6 IMAD.WIDE R2, R7, 0x4, R2 ;  /* 0x000000040702e825 */ /* 0x002fca00078e0202 */
[----:B------:R2:W3:Y:S02]  /*2b3a0*/  @!P6 LDG.E R17, desc[UR36][R2.64] ;  /* 0x000000240211e981 */ /* 0x0004e4000c1e1900 */
[----:B--2---:R-:W-:-:S04]  /*2b3b0*/  @!P6 IMAD.WIDE R2, R7, 0x4, R4 ;  /* 0x000000040702e825 */ /* 0x004fc800078e0204 */
[----:B------:R-:W-:-:S06]  /*2b3c0*/  IMAD.MOV.U32 R5, RZ, RZ, RZ ;  /* 0x000000ffff057224 */ /* 0x000fcc00078e00ff */
[----:B------:R-:W3:Y:S01]  /*2b3d0*/  @!P6 LDG.E R5, desc[UR36][R2.64] ;  /* 0x000000240205e981 */ /* 0x000ee2000c1e1900 */
[----:B------:R-:W-:Y:S01]  /*2b3e0*/  UMOV UR4, 0xffffffff ;  /* 0xffffffff00047882 */ /* 0x000fe20000000000 */
[----:B---3--:R-:W-:Y:S02]  /*2b3f0*/  IMAD R13, R5, R17, RZ ;  /* 0x00000011050d7224 */ /* 0x008fe400078e02ff */
[----:B------:R-:W-:Y:S05]  /*2b400*/  BRA.DIV UR4, `(.L_x_2160) ;  /* 0x0000009e04347947 */ /* 0x000fea000b800000 */
        /* <DEDUP_REMOVED lines=16> */
.L_x_2523:
[----:B------:R-:W-:Y:S02]  /*2b510*/  ULDC UR4, c[0x0][0xc38] ;  /* 0x00030e0000047ab9 */ /* 0x000fe40000000800 */
[----:B------:R-:W-:-:S04]  /*2b520*/  IMAD.U32 R4, RZ, RZ, UR4 ;  /* 0x00000004ff047e24 */ /* 0x000fc8000f8e00ff */
[----:B--2---:R-:W-:-:S04]  /*2b530*/  IMAD R3, R14, R4, RZ ;  /* 0x000000040e037224 */ /* 0x004fc800078e02ff */
[----:B------:R-:W-:-:S05]  /*2b540*/  IMAD.IADD R6, R3, 0x1, R6 ;  /* 0x0000000103067824 */ /* 0x000fca00078e0206 */
[----:B------:R-:W-:-:S13]  /*2b550*/  ISETP.GT.AND P6, PT, R6, R0, PT ;  /* 0x000000000600720c */ /* 0x000fda0003fc4270 */
[----:B------:R-:W-:Y:S05]  /*2b560*/  @!P6 BRA `(.L_x_2161) ;  /* 0xfffffffc005ce947 */ /* 0x000fea000383ffff */
.L_x_2158:
[----:B------:R-:W-:Y:S01]  /*2b570*/  IMAD.IADD R6, R6, 0x1, -R3 ;  /* 0x0000000106067824 */ /* 0x000fe200078e0a03 */
[----:B------:R-:W-:-:S03]  /*2b580*/  UMOV UR4, 0xffffffff ;  /* 0xffffffff00047882 */ /* 0x000fc60000000000 */
[----:B------:R-:W-:-:S05]  /*2b590*/  IMAD R3, R2, R4, R6 ;  /* 0x0000000402037224 */ /* 0x000fca00078e0206 */
[----:B------:R-:W-:Y:S01]  /*2b5a0*/  ISETP.GT.AND P6, PT, R3, R0, PT ;  /* 0x000000000300720c */ /* 0x000fe20003fc4270 */
[----:B------:R-:W-:-:S12]  /*2b5b0*/  BRA.DIV UR4, `(.L_x_2162) ;  /* 0x0000009e04807947 */ /* 0x000fd8000b800000 */
[----:B------:R-:W-:-:S04]  /*2b5c0*/  VOTE.ANY R3, PT, !P6 ;  /* 0x0000000000037806 */ /* 0x000fc800070e0100 */
[----:B------:R-:W2:Y:S02]  /*2b5d0*/  POPC R7, R3 ;  /* 0x0000000300077309 */ /* 0x000ea40000000000 */
[----:B--2---:R2:W3:Y:S01]  /*2b5e0*/  SHFL.IDX PT, R17, R17, R7, 0x1f ;  /* 0x00001f0711117589 */ /* 0x0044e200000e0000 */
[----:B------:R-:W-:-:S03]  /*2b5f0*/  IADD3 R19, R7, R19, RZ ;  /* 0x0000001307137210 */ /* 0x000fc60007ffe0ff */
[----:B------:R2:W4:Y:S04]  /*2b600*/  SHFL.IDX PT, R5, R5, R7, 0x1f ;  /* 0x00001f0705057589 */ /* 0x00052800000e0000 */
.L_x_2528:
[----:B------:R-:W-:-:S13]  /*2b610*/  ISETP.NE.AND P0, PT, R3, RZ, PT ;  /* 0x000000ff0300720c */ /* 0x000fda0003f05270 */
[----:B------:R-:W-:Y:S05]  /*2b620*/  @!P0 BRA `(.L_x_2163) ;  /* 0x0000000000108947 */ /* 0x000fea0003800000 */
[----:B------:R-:W-:Y:S01]  /*2b630*/  UMOV UR4, 0xffffffff ;  /* 0xffffffff00047882 */ /* 0x000fe20000000000 */
[----:B0-----:R-:W-:Y:S02]  /*2b640*/  VIADD R12, R7, 0xffffffff ;  /* 0xffffffff070c7836 */ /* 0x001fe40000000000 */
[----:B------:R-:W-:Y:S05]  /*2b650*/  BRA.DIV UR4, `(.L_x_2164) ;  /* 0x0000009e04b87947 */ /* 0x000fea000b800000 */
[----:B------:R0:W0:Y:S02]  /*2b660*/  SHFL.IDX PT, R16, R2, R12, 0x1f ;  /* 0x00001f0c02107589 */ /* 0x00002400000e0000 */
.L_x_2163:
[----:B----4-:R-:W-:Y:S01]  /*2b670*/  ISETP.NE.AND P0, PT, R5, 0x1, PT ;  /* 0x000000010500780c */ /* 0x010fe20003f05270 */
[----:B0-----:R-:W-:-:S04]  /*2b680*/  IMAD R16, R16, R4, R6 ;  /* 0x0000000410107224 */ /* 0x001fc800078e0206 */
[----:B------:R-:W-:-:S08]  /*2b690*/  IMAD.IADD R0, R0, 0x1, -R16 ;  /* 0x0000000100007824 */ /* 0x000fd000078e0a10 */
[----:B------:R-:W-:Y:S05]  /*2b6a0*/  @!P0 BRA `(.L_x_2165) ;  /* 0x0000000000dc8947 */ /* 0x000fea0003800000 */
[----:B---3--:R-:W-:Y:S01]  /*2b6b0*/  IABS R6, R17 ;  /* 0x0000001100067213 */ /* 0x008fe20000000000 */
[----:B-1----:R-:W-:Y:S01]  /*2b6c0*/  IMAD.MOV.U32 R2, RZ, RZ, RZ ;  /* 0x000000ffff027224 */ /* 0x002fe200078e00ff */
[----:B------:R-:W-:Y:S02]  /*2b6d0*/  IABS R4, R5 ;  /* 0x0000000500047213 */ /* 0x000fe40000000000 */
[----:B--2---:R-:W0:Y:S08]  /*2b6e0*/  I2F.RP R7, R6 ;  /* 0x0000000600077306 */ /* 0x004e300000209400 */
[----:B------:R-:W-:Y:S08]  /*2b6f0*/  I2F.RP R10, R4 ;  /* 0x00000004000a7306 */ /* 0x000ff00000209400 */
[----:B0-----:R-:W0:Y:S02]  /*2b700*/  MUFU.RCP R7, R7 ;  /* 0x0000000700077308 */ /* 0x001e240000001000 */
[----:B0-----:R-:W-:Y:S01]  /*2b710*/  VIADD R8, R7, 0xffffffe ;  /* 0x0ffffffe07087836 */ /* 0x001fe20000000000 */
[----:B------:R-:W-:-:S05]  /*2b720*/  IABS R7, R17 ;  /* 0x0000001100077213 */ /* 0x000fca0000000000 */
[----:B------:R0:W1:Y:S02]  /*2b730*/  F2I.FTZ.U32.TRUNC.NTZ R3, R8 ;  /* 0x0000000800037305 */ /* 0x000064000021f000 */
[----:B0-----:R-:W-:Y:S01]  /*2b740*/  IABS R8, R0 ;  /* 0x0000000000087213 */ /* 0x001fe20000000000 */
[----:B-1----:R-:W-:-:S04]  /*2b750*/  IMAD.MOV R9, RZ, RZ, -R3 ;  /* 0x000000ffff097224 */ /* 0x002fc800078e0a03 */
[----:B------:R-:W-:-:S04]  /*2b760*/  IMAD R9, R9, R6, RZ ;  /* 0x0000000609097224 */ /* 0x000fc800078e02ff */
[----:B------:R-:W-:Y:S02]  /*2b770*/  IMAD.HI.U32 R3, R3, R9, R2 ;  /* 0x0000000903037227 */ /* 0x000fe400078e0002 */
[----:B------:R-:W0:Y:S02]  /*2b780*/  MUFU.RCP R2, R10 ;  /* 0x0000000a00027308 */ /* 0x000e240000001000 */
[----:B------:R-:W-:Y:S02]  /*2b790*/  IMAD.MOV R9, RZ, RZ, -R7 ;  /* 0x000000ffff097224 */ /* 0x000fe400078e0a07 */
[----:B------:R-:W-:-:S04]  /*2b7a0*/  IMAD.HI.U32 R7, R3, R8, RZ ;  /* 0x0000000803077227 */ /* 0x000fc800078e00ff */
[----:B------:R-:W-:-:S05]  /*2b7b0*/  IMAD R9, R7, R9, R8 ;  /* 0x0000000907097224 */ /* 0x000fca00078e0208 */
[----:B------:R-:W-:Y:S01]  /*2b7c0*/  ISETP.GT.U32.AND P1, PT, R6, R9, PT ;  /* 0x000000090600720c */ /* 0x000fe20003f24070 */
[----:B0-----:R-:W-:Y:S02]  /*2b7d0*/  VIADD R8, R2, 0xffffffe ;  /* 0x0ffffffe02087836 */ /* 0x001fe40000000000 */
[----:B------:R-:W-:Y:S02]  /*2b7e0*/  IMAD.MOV.U32 R2, RZ, RZ, RZ ;  /* 0x000000ffff027224 */ /* 0x000fe400078e00ff */
[----:B------:R-:W0:Y:S08]  /*2b7f0*/  F2I.FTZ.U32.TRUNC.NTZ R3, R8 ;  /* 0x0000000800037305 */ /* 0x000e30000021f000 */
[----:B------:R-:W-:-:S02]  /*2b800*/  @!P1 IMAD.IADD R9, R9, 0x1, -R6 ;  /* 0x0000000109099824 */ /* 0x000fc400078e0a06 */
[----:B------:R-:W-:Y:S01]  /*2b810*/  @!P1 VIADD R7, R7, 0x1 ;  /* 0x0000000107079836 */ /* 0x000fe20000000000 */
[----:B------:R-:W-:Y:S02]  /*2b820*/  ISETP.NE.AND P1, PT, R17, RZ, PT ;  /* 0x000000ff1100720c */ /* 0x000fe40003f25270 */
[----:B------:R-:W-:Y:S02]  /*2b830*/  ISETP.GE.U32.AND P0, PT, R9, R6, PT ;  /* 0x000000060900720c */ /* 0x000fe40003f06070 */
[----:B------:R-:W-:Y:S01]  /*2b840*/  IABS R6, R5 ;  /* 0x0000000500067213 */ /* 0x000fe20000000000 */
[----:B0-----:R-:W-:-:S03]  /*2b850*/  IMAD.MOV R9, RZ, RZ, -R3 ;  /* 0x000000ffff097224 */ /* 0x001fc600078e0a03 */
[----:B------:R-:W-:Y:S01]  /*2b860*/  IADD3 R6, RZ, -R6, RZ ;  /* 0x80000006ff067210 */ /* 0x000fe20007ffe0ff */
[----:B------:R-:W-:-:S04]  /*2b870*/  IMAD R9, R9, R4, RZ ;  /* 0x0000000409097224 */ /* 0x000fc800078e02ff */
[----:B------:R-:W-:Y:S01]  /*2b880*/  IMAD.HI.U32 R2, R3, R9, R2 ;  /* 0x0000000903027227 */ /* 0x000fe200078e0002 */
[----:B------:R-:W-:-:S03]  /*2b890*/  LOP3.LUT R3, R0, R17, RZ, 0x3c, !PT ;  /* 0x0000001100037212 */ /* 0x000fc600078e3cff */
[----:B------:R-:W-:Y:S01]  /*2b8a0*/  @P0 VIADD R7, R7, 0x1 ;  /* 0x0000000107070836 */ /* 0x000fe20000000000 */
[----:B------:R-:W-:-:S13]  /*2b8b0*/  ISETP.GE.AND P2, PT, R3, RZ, PT ;  /* 0x000000ff0300720c */ /* 0x000fda0003f46270 */
        /* <DEDUP_REMOVED lines=22> */
.L_x_2165:
[----:B-1----:R-:W0:Y:S02]  /*2ba20*/  LDC.64 R2, c[0x0][0xc90] ;  /* 0x00032400ff027b82 */ /* 0x002e240000000a00 */
[----:B0-----:R-:W-:-:S05]  /*2ba30*/  IMAD.WIDE R2, R19, 0x4, R2 ;  /* 0x0000000413027825 */ /* 0x001fca00078e0202 */
[----:B------:R0:W3:Y:S02]  /*2ba40*/  LDG.E R6, desc[UR36][R2.64] ;  /* 0x0000002402067981 */ /* 0x0000e4000c1e1900 */
[----:B0-----:R-:W-:Y:S02]  /*2ba50*/  IMAD.MOV.U32 R2, RZ, RZ, RZ ;  /* 0x000000ffff027224 */ /* 0x001fe400078e00ff */
[----:B---3--:R-:W-:-:S05]  /*2ba60*/  IMAD R5, R17, R6, RZ ;  /* 0x0000000611057224 */ /* 0x008fca00078e02ff */
[----:B--2---:R-:W-:-:S04]  /*2ba70*/  IABS R7, R5 ;  /* 0x0000000500077213 */ /* 0x004fc80000000000 */
[----:B------:R-:W0:Y:S08]  /*2ba80*/  I2F.RP R8, R7 ;  /* 0x0000000700087306 */ /* 0x000e300000209400 */
[----:B0-----:R-:W0:Y:S02]  /*2ba90*/  MUFU.RCP R8, R8 ;  /* 0x0000000800087308 */ /* 0x001e240000001000 */
[----:B0-----:R-:W-:-:S06]  /*2baa0*/  VIADD R9, R8, 0xffffffe ;  /* 0x0ffffffe08097836 */ /* 0x001fcc0000000000 */
[----:B------:R-:W0:Y:S02]  /*2bab0*/  F2I.FTZ.U32.TRUNC.NTZ R3, R9 ;  /* 0x0000000900037305 */ /* 0x000e24000021f000 */
[----:B0-----:R-:W-:-:S04]  /*2bac0*/  IMAD.MOV R10, RZ, RZ, -R3 ;  /* 0x000000ffff0a7224 */ /* 0x001fc800078e0a03 */
[----:B------:R-:W-:Y:S01]  /*2bad0*/  IMAD R11, R10, R7, RZ ;  /* 0x000000070a0b7224 */ /* 0x000fe200078e02ff */
[----:B------:R-:W-:-:S03]  /*2bae0*/  IABS R10, R5 ;  /* 0x00000005000a7213 */ /* 0x000fc60000000000 */
[----:B------:R-:W-:Y:S01]  /*2baf0*/  IMAD.HI.U32 R2, R3, R11, R2 ;  /* 0x0000000b03027227 */ /* 0x000fe200078e0002 */
[----:B------:R-:W-:-:S03]  /*2bb00*/  IABS R3, R0 ;  /* 0x0000000000037213 */ /* 0x000fc60000000000 */
[----:B------:R-:W-:Y:S02]  /*2bb10*/  IMAD.MOV R8, RZ, RZ, -R10 ;  /* 0x000000ffff087224 */ /* 0x000fe400078e0a0a */
[----:B------:R-:W-:-:S04]  /*2bb20*/  IMAD.HI.U32 R9, R2, R3, RZ ;  /* 0x0000000302097227 */ /* 0x000fc800078e00ff */
[----:B------:R-:W-:-:S05]  /*2bb30*/  IMAD R2, R9, R8, R3 ;  /* 0x0000000809027224 */ /* 0x000fca00078e0203 */
[----:B------:R-:W-:-:S13]  /*2bb40*/  ISETP.GT.U32.AND P1, PT, R7, R2, PT ;  /* 0x000000020700720c */ /* 0x000fda0003f24070 */
[-C--:B------:R-:W-:Y:S01]  /*2bb50*/  @!P1 IADD3 R2, R2, -R7.reuse, RZ ;  /* 0x8000000702029210 */ /* 0x080fe20007ffe0ff */
        /* <DEDUP_REMOVED lines=11> */
[----:B------:R-:W-:-:S03]  /*2bc10*/  IMAD R0, R5, R9, R0 ;  /* 0x0000000905007224 */ /* 0x000fc600078e0200 */
[----:B------:R-:W-:-:S04]  /*2bc20*/  VIADDMNMX R4, R3, R4, R6, PT ;  /* 0x0000000403047246 */ /* 0x000fc80003800106 */
[----:B------:R-:W-:-:S04]  /*2bc30*/  IABS R6, R4 ;  /* 0x0000000400067213 */ /* 0x000fc80000000000 */
[----:B------:R-:W0:Y:S08]  /*2bc40*/  I2F.RP R8, R6 ;  /* 0x0000000600087306 */ /* 0x000e300000209400 */
[----:B0-----:R-:W0:Y:S02]  /*2bc50*/  MUFU.RCP R8, R8 ;  /* 0x0000000800087308 */ /* 0x001e240000001000 */
[----:B0-----:R-:W-:Y:S01]  /*2bc60*/  VIADD R2, R8, 0xffffffe ;  /* 0x0ffffffe08027836 */ /* 0x001fe20000000000 */
[----:B------:R-:W-:-:S05]  /*2bc70*/  IABS R8, R0 ;  /* 0x0000000000087213 */ /* 0x000fca0000000000 */
[----:B------:R0:W1:Y:S02]  /*2bc80*/  F2I.FTZ.U32.TRUNC.NTZ R3, R2 ;  /* 0x0000000200037305 */ /* 0x000064000021f000 */
[----:B0-----:R-:W-:Y:S02]  /*2bc90*/  IMAD.MOV.U32 R2, RZ, RZ, RZ ;  /* 0x000000ffff027224 */ /* 0x001fe400078e00ff */
[----:B-1----:R-:W-:-:S04]  /*2bca0*/  IMAD.MOV R5, RZ, RZ, -R3 ;  /* 0x000000ffff057224 */ /* 0x002fc800078e0a03 */
[----:B------:R-:W-:-:S04]  /*2bcb0*/  IMAD R5, R5, R6, RZ ;  /* 0x0000000605057224 */ /* 0x000fc800078e02ff */
[----:B------:R-:W-:Y:S01]  /*2bcc0*/  IMAD.HI.U32 R3, R3, R5, R2 ;  /* 0x0000000503037227 */ /* 0x000fe200078e0002 */
[-C--:B------:R-:W-:Y:S02]  /*2bcd0*/  IABS R5, R4.reuse ;  /* 0x0000000400057213 */ /* 0x080fe40000000000 */
[----:B------:R-:W-:Y:S02]  /*2bce0*/  LOP3.LUT R2, R0, R4, RZ, 0x3c, !PT ;  /* 0x0000000400027212 */ /* 0x000fe400078e3cff */
[----:B------:R-:W-:Y:S01]  /*2bcf0*/  IADD3 R0, R7, 0x1000000, R0 ;  /* 0x0100000007007810 */ /* 0x000fe20007ffe000 */
[----:B------:R-:W-:Y:S01]  /*2bd00*/  IMAD.MOV R5, RZ, RZ, -R5 ;  /* 0x000000ffff057224 */ /* 0x000fe200078e0a05 */
[----:B------:R-:W-:Y:S01]  /*2bd10*/  ISETP.GE.AND P2, PT, R2, RZ, PT ;  /* 0x000000ff0200720c */ /* 0x000fe20003f46270 */
        /* <DEDUP_REMOVED lines=9> */
[----:B------:R-:W-:Y:S01]  /*2bdb0*/  @!P1 LOP3.LUT R3, RZ, R4, RZ, 0x33, !PT ;  /* 0x00000004ff039212 */ /* 0x000fe200078e33ff */
[----:B------:R-:W-:-:S04]  /*2bdc0*/  IMAD.MOV R4, RZ, RZ, -R4 ;  /* 0x000000ffff047224 */ /* 0x000fc800078e0a04 */
[----:B------:R-:W-:-:S07]  /*2bdd0*/  IMAD R18, R3, R4, R0 ;  /* 0x0000000403127224 */ /* 0x000fce00078e0200 */
.L_x_2166:
[----:B------:R-:W-:-:S05]  /*2bde0*/  LOP3.LUT R0, RZ, R3, RZ, 0x33, !PT ;  /* 0x00000003ff007212 */ /* 0x000fca00078e33ff */
[----:B------:R-:W-:Y:S01]  /*2bdf0*/  IMAD.IADD R17, R17, 0x1, R0 ;  /* 0x0000000111117824 */ /* 0x000fe200078e0200 */
[----:B------:R-:W-:Y:S06]  /*2be00*/  BRA `(.L_x_2167) ;  /* 0x00000000001c7947 */ /* 0x000fec0003800000 */
.L_x_2159:
[----:B------:R-:W-:Y:S01]  /*2be10*/  UMOV UR4, URZ ;  /* 0x0000003f00047c82 */ /* 0x000fe20008000000 */
[----:B------:R-:W-:Y:S01]  /*2be20*/  UMOV UR5, URZ ;  /* 0x0000003f00057c82 */ /* 0x000fe20008000000 */
[----:B------:R-:W-:Y:S01]  /*2be30*/  ULDC UR6, c[0x0][0xc3c] ;  /* 0x00030f0000067ab9 */ /* 0x000fe20000000800 */
[----:B------:R-:W-:Y:S02]  /*2be40*/  IMAD.MOV.U32 R16, RZ, RZ, R0 ;  /* 0x000000ffff107224 */ /* 0x000fe400078e0000 */
[----:B------:R-:W-:Y:S02]  /*2be50*/  IMAD.U32 R17, RZ, RZ, UR4 ;  /* 0x00000004ff117e24 */ /* 0x000fe4000f8e00ff */
[----:B------:R-:W-:Y:S02]  /*2be60*/  IMAD.U32 R18, RZ, RZ, UR5 ;  /* 0x00000005ff127e24 */ /* 0x000fe4000f8e00ff */
[----:B------:R-:W-:-:S07]  /*2be70*/  IMAD.U32 R19, RZ, RZ, UR6 ;  /* 0x00000006ff137e24 */ /* 0x000fce000f8e00ff */
.L_x_2167:
[----:B------:R-:W1:Y:S01]  /*2be80*/  S2R R0, SR_TID.X ;  /* 0x0000000000007919 */ /* 0x000e620000002100 */
[----:B------:R-:W-:Y:S05]  /*2be90*/  WARPSYNC.ALL ;  /* 0x0000000000007948 */ /* 0x000fea0003800000 */
[----:B------:R-:W-:Y:S01]  /*2bea0*/  BAR.SYNC.DEFER_BLOCKING 0x4, 0x180 ;  /* 0x0106000000007b1d */ /* 0x000fe20000010000 */
[----:B-1----:R-:W-:-:S04]  /*2beb0*/  LOP3.LUT R0, R0, 0x1f, RZ, 0xc0, !PT ;  /* 0x0000001f00007812 */ /* 0x002fc800078ec0ff */
[----:B------:R-:W-:-:S13]  /*2bec0*/  ISETP.NE.AND P0, PT, R0, RZ, PT ;  /* 0x000000ff0000720c */ /* 0x000fda0003f05270 */
[----:B------:R-:W1:Y:S01]  /*2bed0*/  @!P0 S2R R37, SR_CgaCtaId ;  /* 0x0000000000258919 */ /* 0x000e620000008800 */
[----:B------:R-:W-:-:S04]  /*2bee0*/  @!P0 MOV R0, 0x400 ;  /* 0x0000040000008802 */ /* 0x000fc80000000f00 */
[----:B-1----:R-:W-:-:S05]  /*2bef0*/  @!P0 LEA R22, R37, R0, 0x18 ;  /* 0x0000000025168211 */ /* 0x002fca00078ec0ff */
[----:B------:R1:W-:Y:S01]  /*2bf00*/  @!P0 STS.128 [R22+0x284d0], R16 ;  /* 0x0284d01016008388 */ /* 0x0003e20000000c00 */
[----:B------:R-:W-:Y:S06]  /*2bf10*/  BAR.ARV 0x5, 0x180 ;  /* 0x0146000000007b1d */ /* 0x000fec0000002000 */
.L_x_2156:
[----:B------:R-:W-:Y:S02]  /*2bf20*/  ULDC UR4, c[0x0][0xc3c] ;  /* 0x00030f0000047ab9 */ /* 0x000fe40000000800 */
[----:B----4-:R-:W-:-:S13]  /*2bf30*/  ISETP.GE.AND P0, PT, R19, UR4, PT ;  /* 0x0000000413007c0c */ /* 0x010fda000bf06270 */
[----:B------:R-:W-:Y:S05]  /*2bf40*/  @!P0 BRA `(.L_x_2168) ;  /* 0xffffff8c00e48947 */ /* 0x000fea000383ffff */
[----:B------:R-:W-:Y:S05]  /*2bf50*/  BSYNC B7 ;  /* 0x0000000000077941 */ /* 0x000fea0003800000 */
.L_x_2034:
[----:B--2---:R-:W2:Y:S01]  /*2bf60*/  LDL.LU R0, [R1+0x30] ;  /* 0x0000300001007983 */ /* 0x004ea20000300800 */
[----:B------:R-:W-:Y:S01]  /*2bf70*/  BSSY B0, `(.L_x_2169) ;  /* 0x000000b000007945 */ /* 0x000fe20003800000 */
[----:B------:R-:W4:Y:S01]  /*2bf80*/  S2R R5, SR_CgaCtaId ;  /* 0x0000000000057919 */ /* 0x000f220000008800 */
[----:B--2---:R-:W-:-:S05]  /*2bf90*/  VIADD R0, R0, 0x1 ;  /* 0x0000000100007836 */ /* 0x004fca0000000000 */
[----:B0-----:R-:W-:-:S04]  /*2bfa0*/  LEA.HI R2, R0, R0, RZ, 0x1 ;  /* 0x0000000000027211 */ /* 0x001fc800078f08ff */
[----:B------:R-:W-:Y:S02]  /*2bfb0*/  LOP3.LUT R3, R2, 0xfffffffe, RZ, 0xc0, !PT ;  /* 0xfffffffe02037812 */ /* 0x000fe400078ec0ff */
[----:B------:R-:W-:-:S03]  /*2bfc0*/  MOV R2, 0x400 ;  /* 0x0000040000027802 */ /* 0x000fc60000000f00 */
[----:B------:R-:W-:Y:S01]  /*2bfd0*/  IMAD.IADD R0, R0, 0x1, -R3 ;  /* 0x0000000100007824 */ /* 0x000fe200078e0a03 */
[----:B----4-:R-:W-:-:S04]  /*2bfe0*/  LEA R4, R5, R2, 0x18 ;  /* 0x0000000205047211 */ /* 0x010fc800078ec0ff */
[----:B------:R-:W-:-:S04]  /*2bff0*/  SHF.L.U32 R0, R0, 0x1f, RZ ;  /* 0x0000001f00007819 */ /* 0x000fc800000006ff */
[----:B------:R-:W0:Y:S02]  /*2c000*/  SYNCS.PHASECHK.TRANS64.TRYWAIT P0, [R4+URZ+0x28420], R0 ;  /* 0x02842000040075a7 */ /* 0x000e24000800017f */
[----:B0-----:R-:W-:Y:S05]  /*2c010*/  @!P0 BRA `(.L_x_2170) ;  /* 0x0000009400708947 */ /* 0x001fea0003800000 */
.L_x_2531:
[----:B------:R-:W-:Y:S05]  /*2c020*/  BSYNC B0 ;  /* 0x0000000000007941 */ /* 0x000fea0003800000 */
.L_x_2169:
[----:B------:R-:W-:-:S03]  /*2c030*/  UMOV UR4, 0xffffffff ;  /* 0xffffffff00047882 */ /* 0x000fc60000000000 */
[----:B------:R-:W-:Y:S05]  /*2c040*/  BRA.DIV UR4, `(.L_x_2171) ;  /* 0x0000009604787947 */ /* 0x000fea000b800000 */
[----:B0-----:R-:W0:Y:S02]  /*2c050*/  S2R R0, SR_TID.X ;  /* 0x0000000000007919 */ /* 0x001e240000002100 */
[----:B0-----:R-:W-:-:S04]  /*2c060*/  SHF.R.U32.HI R0, RZ, 0x5, R0 ;  /* 0x00000005ff007819 */ /* 0x001fc80000011600 */
[----:B------:R-:W-:-:S05]  /*2c070*/  LOP3.LUT R0, R0, 0x3, RZ, 0xc0, !PT ;  /* 0x0000000300007812 */ /* 0x000fca00078ec0ff */
[----:B------:R0:W2:Y:S02]  /*2c080*/  SHFL.IDX PT, R14, R0, RZ, 0x1f ;  /* 0x00001fff000e7589 */ /* 0x0000a400000e0000 */
.L_x_2534:
[----:B--2---:R-:W-:-:S13]  /*2c090*/  ISETP.NE.AND P0, PT, R14, RZ, PT ;  /* 0x000000ff0e00720c */ /* 0x004fda0003f05270 */
[----:B------:R-:W-:Y:S05]  /*2c0a0*/  @P0 BRA `(.L_x_1772) ;  /* 0x0000000000b00947 */ /* 0x000fea0003800000 */
[----:B------:R-:W-:-:S03]  /*2c0b0*/  UMOV UR4, 0xffffffff ;  /* 0xffffffff00047882 */ /* 0x000fc60000000000 */
[----:B------:R-:W-:Y:S05]  /*2c0c0*/  BRA.DIV UR4, `(.L_x_2172) ;  /* 0x00000096048c7947 */ /* 0x000fea000b800000 */
[----:B------:R-:W-:-:S13]  /*2c0d0*/  ELECT P6, URZ, PT ;  /* 0x00000000003f782f */ /* 0x000fda00038c0000 */
.L_x_2537:
        /* <DEDUP_REMOVED lines=8> */
.L_x_2173:
[C---:B------:R-:W-:Y:S01]  /*2c160*/  IMAD R5, R25.reuse, 0x8, R4 ;  /* 0x0000000819057824 */ /* 0x040fe200078e0204 */
[----:B------:R-:W-:Y:S01]  /*2c170*/  SHF.L.U32 R0, R30, 0x1f, RZ ;  /* 0x0000001f1e007819 */ /* 0x000fe200000006ff */
[----:B------:R-:W-:-:S03]  /*2c180*/  VIADD R25, R25, 0x1 ;  /* 0x0000000119197836 */ /* 0x000fc60000000000 */
[----:B------:R-:W0:Y:S02]  /*2c190*/  SYNCS.PHASECHK.TRANS64.TRYWAIT P1, [R5+URZ+0x28440], R0 ;  /* 0x02844000050075a7 */ /* 0x000e24000802017f */
[----:B------:R-:W-:-:S04]  /*2c1a0*/  ISETP.NE.AND P2, PT, R25, 0x2, PT ;  /* 0x000000021900780c */ /* 0x000fc80003f45270 */
[----:B------:R-:W-:Y:S01]  /*2c1b0*/  SEL R3, RZ, 0x1, P2 ;  /* 0x00000001ff037807 */ /* 0x000fe20001000000 */
[----:B0-----:R-:W-:Y:S08]  /*2c1c0*/  @!P1 BRA `(.L_x_2174) ;  /* 0x00000094006c9947 */ /* 0x001ff00003800000 */
.L_x_2538:
[----:B------:R-:W-:Y:S02]  /*2c1d0*/  SEL R25, R25, RZ, P2 ;  /* 0x000000ff19197207 */ /* 0x000fe40001000000 */
[----:B------:R-:W-:Y:S01]  /*2c1e0*/  LOP3.LUT R2, R30, R3, RZ, 0x3c, !PT ;  /* 0x000000031e027212 */ /* 0x000fe200078e3cff */
[----:B------:R-:W-:Y:S06]  /*2c1f0*/  @!P0 BRA `(.L_x_2175) ;  /* 0x0000000000048947 */ /* 0x000fec0003800000 */
[----:B------:R-:W-:Y:S01]  /*2c200*/  BPT.TRAP 0x1 ;  /* 0x000000040000795c */ /* 0x000fe20000300000 */
.L_x_2175:
[----:B------:R-:W-:Y:S01]  /*2c210*/  IMAD R25, R25, 0x8, R4 ;  /* 0x0000000819197824 */ /* 0x000fe200078e0204 */
[----:B------:R-:W-:-:S04]  /*2c220*/  SHF.L.U32 R2, R2, 0x1f, RZ ;  /* 0x0000001f02027819 */ /* 0x000fc800000006ff */
[----:B------:R-:W2:Y:S02]  /*2c230*/  SYNCS.PHASECHK.TRANS64.TRYWAIT P1, [R25+URZ+0x28440], R2 ;  /* 0x02844002190075a7 */ /* 0x000ea4000802017f */
[----:B--2---:R-:W-:Y:S05]  /*2c240*/  @!P1 BRA `(.L_x_2176) ;  /* 0x0000009400609947 */ /* 0x004fea0003800000 */
.L_x_2539:
[----:B------:R-:W-:Y:S05]  /*2c250*/  @!P0 BRA `(.L_x_2177) ;  /* 0x0000000000048947 */ /* 0x000fea0003800000 */
[----:B------:R-:W-:Y:S01]  /*2c260*/  BPT.TRAP 0x1 ;  /* 0x000000040000795c */ /* 0x000fe20000300000 */
.L_x_2177:
[----:B------:R-:W4:Y:S02]  /*2c270*/  SYNCS.PHASECHK.TRANS64.TRYWAIT P1, [R5+URZ+0x28460], R0 ;  /* 0x02846000050075a7 */ /* 0x000f24000802017f */
[----:B----4-:R-:W-:Y:S05]  /*2c280*/  @!P1 BRA `(.L_x_2178) ;  /* 0x0000009400649947 */ /* 0x010fea0003800000 */
.L_x_2540:
[----:B------:R-:W-:Y:S05]  /*2c290*/  @!P0 BRA `(.L_x_2179) ;  /* 0x0000000000048947 */ /* 0x000fea0003800000 */
[----:B------:R-:W-:Y:S01]  /*2c2a0*/  BPT.TRAP 0x1 ;  /* 0x000000040000795c */ /* 0x000fe20000300000 */
.L_x_2179:
[----:B------:R-:W5:Y:S02]  /*2c2b0*/  SYNCS.PHASECHK.TRANS64.TRYWAIT P1, [R25+URZ+0x28460], R2 ;  /* 0x02846002190075a7 */ /* 0x000f64000802017f */
[----:B-----5:R-:W-:Y:S05]  /*2c2c0*/  @!P1 BRA `(.L_x_2180) ;  /* 0x0000009400689947 */ /* 0x020fea0003800000 */
.L_x_2541:
[----:B------:R-:W-:Y:S05]  /*2c2d0*/  @!P0 BRA `(.L_x_2181) ;  /* 0x0000000000048947 */ /* 0x000fea0003800000 */
[----:B------:R-:W-:Y:S01]  /*2c2e0*/  BPT.TRAP 0x1 ;  /* 0x000000040000795c */ /* 0x000fe20000300000 */
.L_x_2181:
[----:B------:R-:W5:Y:S02]  /*2c2f0*/  SYNCS.PHASECHK.TRANS64.TRYWAIT P1, [R5+URZ+0x28480], R0 ;  /* 0x02848000050075a7 */ /* 0x000f64000802017f */
[----:B-----5:R-:W-:Y:S05]  /*2c300*/  @!P1 BRA `(.L_x_2182) ;  /* 0x00000094006c9947 */ /* 0x020fea0003800000 */
.L_x_2542:
[----:B------:R-:W-:Y:S05]  /*2c310*/  @!P0 BRA `(.L_x_2183) ;  /* 0x0000000000048947 */ /* 0x000fea0003800000 */
[----:B------:R-:W-:Y:S01]  /*2c320*/  BPT.TRAP 0x1 ;  /* 0x000000040000795c */ /* 0x000fe20000300000 */
.L_x_2183:
[----:B------:R0:W0:Y:S02]  /*2c330*/  SYNCS.PHASECHK.TRANS64.TRYWAIT P0, [R25+URZ+0x28480], R2 ;  /* 0x02848002190075a7 */ /* 0x000024000800017f */
[----:B0-----:R-:W-:Y:S05]  /*2c340*/  @!P0 NANOSLEEP.SYNCS 0x989680 ;  /* 0x009896800000895d */ /* 0x001fea0003900000 */
[----:B------:R-:W0:Y:S02]  /*2c350*/  @!P0 SYNCS.PHASECHK.TRANS64 P0, [R25+URZ+0x28480], R2 ;  /* 0x02848002190085a7 */ /* 0x000e24000800007f */
[----:B0-----:R-:W-:Y:S05]  /*2c360*/  @!P0 BRA `(.L_x_2183) ;  /* 0xfffffffc00f08947 */ /* 0x001fea000383ffff */
.L_x_1772:
[----:B------:R-:W-:Y:S05]  /*2c370*/  BSYNC B8 ;  /* 0x0000000000087941 */ /* 0x000fea0003800000 */
.L_x_1769:
[----:B------:R-:W-:Y:S05]  /*2c380*/  EXIT ;  /* 0x000000000000794d */ /* 0x000fea0003800000 */
.L_x_1800:
[----:B-1----:R1:W2:Y:S02]  /*2c390*/  SYNCS.PHASECHK.TRANS64.TRYWAIT P6, [R76+URZ+0x28490], R77 ;  /* 0x0284904d4c0075a7 */ /* 0x0022a400080c017f */
[----:B--2---:R-:W-:Y:S05]  /*2c3a0*/  @!P6 NANOSLEEP.SYNCS 0x989680 ;  /* 0x009896800000e95d */ /* 0x004fea0003900000 */
[----:B------:R-:W2:Y:S02]  /*2c3b0*/  @!P6 SYNCS.PHASECHK.TRANS64 P6, [R76+URZ+0x28490], R77 ;  /* 0x0284904d4c00e5a7 */ /* 0x000ea400080c007f */
[----:B--2---:R-:W-:Y:S05]  /*2c3c0*/  @!P6 BRA `(.L_x_1800) ;  /* 0xfffffffc00f0e947 */ /* 0x004fea000383ffff */
[----:B------:R-:W-:Y:S05]  /*2c3d0*/  BRA `(.L_x_2184) ;  /* 0xfffffd6c00e07947 */ /* 0x000fea000383ffff */
.L_x_1801:
[----:B------:R-:W-:Y:S01]  /*2c3e0*/  BSSY B1, `(.L_x_2185) ;  /* 0x0000008000017945 */ /* 0x000fe20003800000 */
[----:B------:R-:W-:Y:S01]  /*2c3f0*/  MOV R13, R80 ;  /* 0x00000050000d7202 */ /* 0x000fe20000000f00 */
[----:B------:R-:W-:Y:S02]  /*2c400*/  IMAD.MOV.U32 R12, RZ, RZ, RZ ;  /* 0x000000ffff0c7224 */ /* 0x000fe400078e00ff */
[----:B------:R-:W-:Y:S02]  /*2c410*/  IMAD.MOV.U32 R11, RZ, RZ, 0x181f ;  /* 0x0000181fff0b7424 */ /* 0x000fe400078e00ff */
[----:B------:R-:W-:-:S07]  /*2c420*/  IMAD.MOV.U32 R15, RZ, RZ, -0x1 ;  /* 0xffffffffff0f7424 */ /* 0x000fce00078e00ff */
[----:B01----:R-:W-:Y:S05]  /*2c430*/  WARPSYNC.COLLECTIVE R15, `(.L_x_2186) ;  /* 0x000000000f087348 */ /* 0x003fea0003c00000 */
[----:B------:R2:W3:Y:S02]  /*2c440*/  SHFL.IDX P6, R14, R13, R12, R11 ;  /* 0x0000000c0d0e7389 */ /* 0x0004e400000c000b */
[----:B0123--:R-:W-:Y:S01]  /*2c450*/  ENDCOLLECTIVE ;  /* 0x000000000000791b */ /* 0x00ffe20003800000 */
.L_x_2186:
[----:B------:R-:W-:Y:S05]  /*2c460*/  BSYNC B1 ;  /* 0x0000000000017941 */ /* 0x000fea0003800000 */
.L_x_2185:
        /* <DEDUP_REMOVED lines=8> */
.L_x_2187:
[----:B------:R-:W-:Y:S05]  /*2c4f0*/  BRA `(.L_x_2188) ;  /* 0xfffffd6c00ac7947 */ /* 0x000fea000383ffff */
.L_x_1810:
[----:B------:R-:W-:Y:S01]  /*2c500*/  BSSY B1, `(.L_x_2189) ;  /* 0x0000008000017945 */ /* 0x000fe20003800000 */
[----:B------:R-:W-:Y:S02]  /*2c510*/  IMAD.MOV.U32 R13, RZ, RZ, R80 ;  /* 0x000000ffff0d7224 */ /* 0x000fe400078e0050 */
[----:B------:R-:W-:Y:S02]  /*2c520*/  IMAD.MOV.U32 R12, RZ, RZ, 0x1 ;  /* 0x00000001ff0c7424 */ /* 0x000fe400078e00ff */
[----:B0-----:R-:W-:Y:S02]  /*2c530*/  IMAD.MOV.U32 R11, RZ, RZ, 0x181f ;  /* 0x0000181fff0b7424 */ /* 0x001fe400078e00ff */
[----:B------:R-:W-:-:S07]  /*2c540*/  IMAD.MOV.U32 R15, RZ, RZ, -0x1 ;  /* 0xffffffffff0f7424 */ /* 0x000fce00078e00ff */
[----:B-1234-:R-:W-:Y:S05]  /*2c550*/  WARPSYNC.COLLECTIVE R15, `(.L_x_2190) ;  /* 0x000000000f087348 */ /* 0x01efea0003c00000 */
[----:B----4-:R0:W4:Y:S02]  /*2c560*/  SHFL.IDX P6, R14, R13, R12, R11 ;  /* 0x0000000c0d0e7389 */ /* 0x01012400000c000b */
[----:B01234-:R-:W-:Y:S01]  /*2c570*/  ENDCOLLECTIVE ;  /* 0x000000000000791b */ /* 0x01ffe20003800000 */
.L_x_2190:
[----:B------:R-:W-:Y:S05]  /*2c580*/  BSYNC B1 ;  /* 0x0000000000017941 */ /* 0x000fea0003800000 */
.L_x_2189:
        /* <DEDUP_REMOVED lines=8> */
.L_x_2191:
[----:B------:R-:W-:Y:S05]  /*2c610*/  BRA `(.L_x_2192) ;  /* 0xfffffd7c00287947 */ /* 0x000fea000383ffff */
.L_x_1820:
[----:B-1----:R1:W2:Y:S02]  /*2c620*/  SYNCS.PHASECHK.TRANS64.TRYWAIT P4, [R76+URZ+0x28490], R77 ;  /* 0x0284904d4c0075a7 */ /* 0x0022a4000808017f */
[----:B--2---:R-:W-:Y:S05]  /*2c630*/  @!P4 NANOSLEEP.SYNCS 0x989680 ;  /* 0x009896800000c95d */ /* 0x004fea0003900000 */
[----:B------:R-:W2:Y:S02]  /*2c640*/  @!P4 SYNCS.PHASECHK.TRANS64 P4, [R76+URZ+0x28490], R77 ;  /* 0x0284904d4c00c5a7 */ /* 0x000ea4000808007f */
[----:B--2---:R-:W-:Y:S05]  /*2c650*/  @!P4 BRA `(.L_x_1820) ;  /* 0xfffffffc00f0c947 */ /* 0x004fea000383ffff */
[----:B------:R-:W-:Y:S05]  /*2c660*/  BRA `(.L_x_2193) ;  /* 0xfffffd8c00907947 */ /* 0x000fea000383ffff */
.L_x_1821:
[----:B------:R-:W-:Y:S01]  /*2c670*/  BSSY B1, `(.L_x_2194) ;  /* 0x0000008000017945 */ /* 0x000fe20003800000 */
[----:B------:R-:W-:Y:S02]  /*2c680*/  IMAD.MOV.U32 R13, RZ, RZ, R80 ;  /* 0x000000ffff0d7224 */ /* 0x000fe400078e0050 */
[----:B------:R-:W-:Y:S02]  /*2c690*/  IMAD.MOV.U32 R12, RZ, RZ, RZ ;  /* 0x000000ffff0c7224 */ /* 0x000fe400078e00ff */
[----:B------:R-:W-:Y:S02]  /*2c6a0*/  IMAD.MOV.U32 R11, RZ, RZ, 0x181f ;  /* 0x0000181fff0b7424 */ /* 0x000fe400078e00ff */
[----:B------:R-:W-:-:S07]  /*2c6b0*/  IMAD.MOV.U32 R15, RZ, RZ, -0x1 ;  /* 0xffffffffff0f7424 */ /* 0x000fce00078e00ff */
[----:B-1----:R-:W-:Y:S05]  /*2c6c0*/  WARPSYNC.COLLECTIVE R15, `(.L_x_2195) ;  /* 0x000000000f087348 */ /* 0x002fea0003c00000 */
[----:B------:R0:W2:Y:S02]  /*2c6d0*/  SHFL.IDX P6, R14, R13, R12, R11 ;  /* 0x0000000c0d0e7389 */ /* 0x0000a400000c000b */
[----:B012---:R-:W-:Y:S01]  /*2c6e0*/  ENDCOLLECTIVE ;  /* 0x000000000000791b */ /* 0x007fe20003800000 */
.L_x_2195:
[----:B------:R-:W-:Y:S05]  /*2c6f0*/  BSYNC B1 ;  /* 0x0000000000017941 */ /* 0x000fea0003800000 */
.L_x_2194:
        /* <DEDUP_REMOVED lines=8> */
.L_x_2196:
[----:B------:R-:W-:Y:S01]  /*2c780*/  IMAD.MOV.U32 R83, RZ, RZ, R14 ;  /* 0x000000ffff537224 */ /* 0x000fe200078e000e */
[----:B------:R-:W-:Y:S06]  /*2c790*/  BRA `(.L_x_2197) ;  /* 0xfffffd8c005c7947 */ /* 0x000fec000383ffff */
.L_x_1826:
[----:B------:R-:W-:Y:S01]  /*2c7a0*/  BSSY B1, `(.L_x_2198) ;  /* 0x0000008000017945 */ /* 0x000fe20003800000 */
[----:B----4-:R-:W-:Y:S02]  /*2c7b0*/  IMAD.MOV.U32 R13, RZ, RZ, R80 ;  /* 0x000000ffff0d7224 */ /* 0x010fe400078e0050 */
[----:B------:R-:W-:Y:S02]  /*2c7c0*/  IMAD.MOV.U32 R12, RZ, RZ, 0x1 ;  /* 0x00000001ff0c7424 */ /* 0x000fe400078e00ff */
[----:B------:R-:W-:Y:S02]  /*2c7d0*/  IMAD.MOV.U32 R11, RZ, RZ, 0x181f ;  /* 0x0000181fff0b7424 */ /* 0x000fe400078e00ff */
[----:B------:R-:W-:-:S07]  /*2c7e0*/  IMAD.MOV.U32 R15, RZ, RZ, -0x1 ;  /* 0xffffffffff0f7424 */ /* 0x000fce00078e00ff */
[----:B0123--:R-:W-:Y:S05]  /*2c7f0*/  WARPSYNC.COLLECTIVE R15, `(.L_x_2199) ;  /* 0x000000000f087348 */ /* 0x00ffea0003c00000 */
[----:B------:R4:W0:Y:S02]  /*2c800*/  SHFL.IDX P6, R14, R13, R12, R11 ;  /* 0x0000000c0d0e7389 */ /* 0x00082400000c000b */
[----:B01234-:R-:W-:Y:S01]  /*2c810*/  ENDCOLLECTIVE ;  /* 0x000000000000791b */ /* 0x01ffe20003800000 */
.L_x_2199:
[----:B------:R-:W-:Y:S05]  /*2c820*/  BSYNC B1 ;  /* 0x0000000000017941 */ /* 0x000fea0003800000 */
.L_x_2198:
[----:B------:R-:W-:Y:S02]  /*2c830*/  IMAD.MOV.U32 R13, RZ, RZ, R79 ;  /* 0x000000ffff0d7224 */ /* 0x000fe400078e004f */
[----:B------:R-:W-:Y:S02]  /*2c840*/  IMAD.MOV.U32 R12, RZ, RZ, 0x1 ;  /* 0x00000001ff0c7424 */ /* 0x000fe400078e00ff */
[----:B------:R-:W-:Y:S02]  /*2c850*/  IMAD.MOV.U32 R11, RZ, RZ, 0x181f ;  /* 0x0000181fff0b7424 */ /* 0x000fe400078e00ff */
[----:B------:R-:W-:Y:S02]  /*2c860*/  IMAD.MOV.U32 R15, RZ, RZ, -0x1 ;  /* 0xffffffffff0f7424 */ /* 0x000fe400078e00ff */
[----:B------:R-:W-:-:S07]  /*2c870*/  IMAD.MOV.U32 R25, RZ, RZ, R14 ;  /* 0x000000ffff197224 */ /* 0x000fce00078e000e */
[----:B------:R-:W-:Y:S05]  /*2c880*/  WARPSYNC.COLLECTIVE R15, `(.L_x_2200) ;  /* 0x000000000f087348 */ /* 0x000fea0003c00000 */
[----:B------:R0:W1:Y:S02]  /*2c890*/  SHFL.IDX P6, R14, R13, R12, R11 ;  /* 0x0000000c0d0e7389 */ /* 0x00006400000c000b */
[----:B01----:R-:W-:Y:S01]  /*2c8a0*/  ENDCOLLECTIVE ;  /* 0x000000000000791b */ /* 0x003fe20003800000 */
.L_x_2200:
[----:B------:R-:W-:Y:S05]  /*2c8b0*/  BRA `(.L_x_2201) ;  /* 0xfffffd9c00007947 */ /* 0x000fea000383ffff */
.L_x_1831:
[----:B0-----:R0:W1:Y:S02]  /*2c8c0*/  SYNCS.PHASECHK.TRANS64.TRYWAIT P3, [R76+URZ+0x28490], R77 ;  /* 0x0284904d4c0075a7 */ /* 0x001064000806017f */
[----:B-1----:R-:W-:Y:S05]  /*2c8d0*/  @!P3 NANOSLEEP.SYNCS 0x989680 ;  /* 0x009896800000b95d */ /* 0x002fea0003900000 */
[----:B------:R-:W1:Y:S02]  /*2c8e0*/  @!P3 SYNCS.PHASECHK.TRANS64 P3, [R76+URZ+0x28490], R77 ;  /* 0x0284904d4c00b5a7 */ /* 0x000e64000806007f */
[----:B-1----:R-:W-:Y:S05]  /*2c8f0*/  @!P3 BRA `(.L_x_1831) ;  /* 0xfffffffc00f0b947 */ /* 0x002fea000383ffff */
[----:B------:R-:W-:Y:S05]  /*2c900*/  BRA `(.L_x_2202) ;  /* 0xfffffdac00007947 */ /* 0x000fea000383ffff */
.L_x_1832:
        /* <DEDUP_REMOVED lines=8> */
.L_x_2204:
[----:B------:R-:W-:Y:S05]  /*2c990*/  BSYNC B1 ;  /* 0x0000000000017941 */ /* 0x000fea0003800000 */
.L_x_2203:
        /* <DEDUP_REMOVED lines=8> */
.L_x_2205:
[----:B------:R-:W-:Y:S05]  /*2ca20*/  BRA `(.L_x_2206) ;  /* 0xfffffdac00207947 */ /* 0x000fea000383ffff */
.L_x_1835:
[----:B------:R-:W-:Y:S01]  /*2ca30*/  BSSY B1, `(.L_x_2207) ;  /* 0x0000008000017945 */ /* 0x000fe20003800000 */
[----:B------:R-:W-:Y:S02]  /*2ca40*/  IMAD.MOV.U32 R13, RZ, RZ, R25 ;  /* 0x000000ffff0d7224 */ /* 0x000fe400078e0019 */
[----:B------:R-:W-:Y:S02]  /*2ca50*/  IMAD.MOV.U32 R12, RZ, RZ, 0x1 ;  /* 0x00000001ff0c7424 */ /* 0x000fe400078e00ff */
[----:B------:R-:W-:Y:S02]  /*2ca60*/  IMAD.MOV.U32 R11, RZ, RZ, 0x181f ;  /* 0x0000181fff0b7424 */ /* 0x000fe400078e00ff */
[----:B------:R-:W-:-:S07]  /*2ca70*/  IMAD.MOV.U32 R15, RZ, RZ, -0x1 ;  /* 0xffffffffff0f7424 */ /* 0x000fce00078e00ff */
[----:B01234-:R-:W-:Y:S05]  /*2ca80*/  WARPSYNC.COLLECTIVE R15, `(.L_x_2208) ;  /* 0x000000000f087348 */ /* 0x01ffea0003c00000 */
[----:B---3--:R3:W0:Y:S02]  /*2ca90*/  SHFL.IDX P6, R14, R13, R12, R11 ;  /* 0x0000000c0d0e7389 */ /* 0x00862400000c000b */
[----:B01234-:R-:W-:Y:S01]  /*2caa0*/  ENDCOLLECTIVE ;  /* 0x000000000000791b */ /* 0x01ffe20003800000 */
.L_x_2208:
[----:B------:R-:W-:Y:S05]  /*2cab0*/  BSYNC B1 ;  /* 0x0000000000017941 */ /* 0x000fea0003800000 */
.L_x_2207:
        /* <DEDUP_REMOVED lines=8> */
.L_x_2209:
[----:B------:R-:W-:Y:S05]  /*2cb40*/  BRA `(.L_x_2210) ;  /* 0xfffffdac00207947 */ /* 0x000fea000383ffff */
.L_x_1839:
[----:B0-----:R0:W4:Y:S02]  /*2cb50*/  SYNCS.PHASECHK.TRANS64.TRYWAIT P4, [R76+URZ+0x284b0], R77 ;  /* 0x0284b04d4c0075a7 */ /* 0x001124000808017f */
[----:B----4-:R-:W-:Y:S05]  /*2cb60*/  @!P4 NANOSLEEP.SYNCS 0x989680 ;  /* 0x009896800000c95d */ /* 0x010fea0003900000 */
[----:B------:R-:W4:Y:S02]  /*2cb70*/  @!P4 SYNCS.PHASECHK.TRANS64 P4, [R76+URZ+0x284b0], R77 ;  /* 0x0284b04d4c00c5a7 */ /* 0x000f24000808007f */
[----:B----4-:R-:W-:Y:S05]  /*2cb80*/  @!P4 BRA `(.L_x_1839) ;  /* 0xfffffffc00f0c947 */ /* 0x010fea000383ffff */
[----:B------:R-:W-:Y:S05]  /*2cb90*/  BRA `(.L_x_2211) ;  /* 0xfffffdac00947947 */ /* 0x000fea000383ffff */
.L_x_1857:
[----:B------:R-:W-:Y:S01]  /*2cba0*/  BSSY B0, `(.L_x_2212) ;  /* 0x0000007000007945 */ /* 0x000fe20003800000 */
[----:B------:R-:W-:Y:S02]  /*2cbb0*/  IMAD.MOV.U32 R12, RZ, RZ, RZ ;  /* 0x000000ffff0c7224 */ /* 0x000fe400078e00ff */
[----:B------:R-:W-:Y:S02]  /*2cbc0*/  IMAD.MOV.U32 R11, RZ, RZ, 0x1f ;  /* 0x0000001fff0b7424 */ /* 0x000fe400078e00ff */
[----:B------:R-:W-:-:S07]  /*2cbd0*/  IMAD.MOV.U32 R15, RZ, RZ, -0x1 ;  /* 0xffffffffff0f7424 */ /* 0x000fce00078e00ff */
[----:B-----5:R-:W-:Y:S05]  /*2cbe0*/  WARPSYNC.COLLECTIVE R15, `(.L_x_2213) ;  /* 0x000000000f087348 */ /* 0x020fea0003c00000 */
[----:B------:R0:W1:Y:S02]  /*2cbf0*/  SHFL.IDX P6, R14, R13, R12, R11 ;  /* 0x0000000c0d0e7389 */ /* 0x00006400000c000b */
[----:B01---5:R-:W-:Y:S01]  /*2cc00*/  ENDCOLLECTIVE ;  /* 0x000000000000791b */ /* 0x023fe20003800000 */
.L_x_2213:
[----:B------:R-:W-:Y:S05]  /*2cc10*/  BSYNC B0 ;  /* 0x0000000000007941 */ /* 0x000fea0003800000 */
.L_x_2212:
[----:B------:R-:W-:Y:S05]  /*2cc20*/  BRA `(.L_x_2214) ;  /* 0xfffffdbc00787947 */ /* 0x000fea000383ffff */
.L_x_1867:
        /* <DEDUP_REMOVED lines=8> */
.L_x_2216:
[----:B------:R-:W-:Y:S05]  /*2ccb0*/  BSYNC B1 ;  /* 0x0000000000017941 */ /* 0x000fea0003800000 */
.L_x_2215:
[----:B------:R-:W-:Y:S01]  /*2ccc0*/  IMAD.MOV.U32 R13, RZ, RZ, R0 ;  /* 0x000000ffff0d7224 */ /* 0x000fe200078e0000 */
[----:B------:R-:W-:Y:S01]  /*2ccd0*/  MOV R11, 0x181f ;  /* 0x0000181f000b7802 */ /* 0x000fe20000000f00 */
[----:B------:R-:W-:Y:S02]  /*2cce0*/  IMAD.MOV.U32 R12, RZ, RZ, RZ ;  /* 0x000000ffff0c7224 */ /* 0x000fe400078e00ff */
[----:B------:R-:W-:Y:S02]  /*2ccf0*/  IMAD.MOV.U32 R15, RZ, RZ, -0x1 ;  /* 0xffffffffff0f7424 */ /* 0x000fe400078e00ff */
[----:B------:R-:W-:-:S07]  /*2cd00*/  IMAD.MOV.U32 R3, RZ, RZ, R14 ;  /* 0x000000ffff037224 */ /* 0x000fce00078e000e */
[----:B------:R-:W-:Y:S05]  /*2cd10*/  WARPSYNC.COLLECTIVE R15, `(.L_x_2217) ;  /* 0x000000000f087348 */ /* 0x000fea0003c00000 */
[----:B------:R0:W1:Y:S02]  /*2cd20*/  SHFL.IDX P6, R14, R13, R12, R11 ;  /* 0x0000000c0d0e7389 */ /* 0x00006400000c000b */
[----:B01----:R-:W-:Y:S01]  /*2cd30*/  ENDCOLLECTIVE ;  /* 0x000000000000791b */ /* 0x003fe20003800000 */
.L_x_2217:
[----:B------:R-:W-:Y:S02]  /*2cd40*/  IMAD.MOV.U32 R13, RZ, RZ, R37 ;  /* 0x000000ffff0d7224 */ /* 0x000fe400078e0025 */
[----:B------:R-:W-:-:S07]  /*2cd50*/  IMAD.MOV.U32 R5, RZ, RZ, R14 ;  /* 0x000000ffff057224 */ /* 0x000fce00078e000e */
[----:B------:R-:W-:Y:S05]  /*2cd60*/  WARPSYNC.COLLECTIVE R15, `(.L_x_2218) ;  /* 0x000000000f087348 */ /* 0x000fea0003c00000 */
[----:B------:R0:W1:Y:S02]  /*2cd70*/  SHFL.IDX P6, R14, R13, R12, R11 ;  /* 0x0000000c0d0e7389 */ /* 0x00006400000c000b */
[----:B01----:R-:W-:Y:S01]  /*2cd80*/  ENDCOLLECTIVE ;  /* 0x000000000000791b */ /* 0x003fe20003800000 */
.L_x_2218:
[----:B------:R-:W-:Y:S02]  /*2cd90*/  IMAD.MOV.U32 R13, RZ, RZ, R49 ;  /* 0x000000ffff0d7224 */ /* 0x000fe400078e0031 */
[----:B------:R-:W-:-:S07]  /*2cda0*/  IMAD.MOV.U32 R9, RZ, RZ, R14 ;  /* 0x000000ffff097224 */ /* 0x000fce00078e000e */
[----:B------:R-:W-:Y:S05]  /*2cdb0*/  WARPSYNC.COLLECTIVE R15, `(.L_x_2219) ;  /* 0x000000000f087348 */ /* 0x000fea0003c00000 */
[----:B------:R0:W1:Y:S02]  /*2cdc0*/  SHFL.IDX P6, R14, R13, R12, R11 ;  /* 0x0000000c0d0e7389 */ /* 0x00006400000c000b */
[----:B01----:R-:W-:Y:S01]  /*2cdd0*/  ENDCOLLECTIVE ;  /* 0x000000000000791b */ /* 0x003fe20003800000 */
.L_x_2219:
[----:B------:R-:W-:Y:S05]  /*2cde0*/  BRA `(.L_x_2220) ;  /* 0xfffffdc400607947 */ /* 0x000fea000383ffff */
.L_x_1870:
[----:B------:R-:W-:Y:S01]  /*2cdf0*/  BSSY B1, `(.L_x_2221) ;  /* 0x0000008000017945 */ /* 0x000fe20003800000 */
[----:B------:R-:W-:Y:S02]  /*2ce00*/  IMAD.MOV.U32 R13, RZ, RZ, R48 ;  /* 0x000000ffff0d7224 */ /* 0x000fe400078e0030 */
[----:B------:R-:W-:Y:S02]  /*2ce10*/  IMAD.MOV.U32 R12, RZ, RZ, 0x1 ;  /* 0x00000001ff0c7424 */ /* 0x000fe400078e00ff */
[----:B------:R-:W-:Y:S02]  /*2ce20*/  IMAD.MOV.U32 R11, RZ, RZ, 0x181f ;  /* 0x0000181fff0b7424 */ /* 0x000fe400078e00ff */
[----:B------:R-:W-:-:S07]  /*2ce30*/  IMAD.MOV.U32 R15, RZ, RZ, -0x1 ;  /* 0xffffffffff0f7424 */ /* 0x000fce00078e00ff */
[----:B012345:R-:W-:Y:S05]  /*2ce40*/  WARPSYNC.COLLECTIVE R15, `(.L_x_2222) ;  /* 0x000000000f087348 */ /* 0x03ffea0003c00000 */
[----:B----4-:R4:W0:Y:S02]  /*2ce50*/  SHFL.IDX P6, R14, R13, R12, R11 ;  /* 0x0000000c0d0e7389 */ /* 0x01082400000c000b */
[----:B012345:R-:W-:Y:S01]  /*2ce60*/  ENDCOLLECTIVE ;  /* 0x000000000000791b */ /* 0x03ffe20003800000 */
.L_x_2222:
[----:B------:R-:W-:Y:S05]  /*2ce70*/  BSYNC B1 ;  /* 0x0000000000017941 */ /* 0x000fea0003800000 */
.L_x_2221:
        /* <DEDUP_REMOVED lines=8> */
.L_x_2223:
[----:B------:R-:W-:Y:S02]  /*2cf00*/  IMAD.MOV.U32 R13, RZ, RZ, R37 ;  /* 0x000000ffff0d7224 */ /* 0x000fe400078e0025 */
[----:B------:R-:W-:-:S07]  /*2cf10*/  IMAD.MOV.U32 R5, RZ, RZ, R14 ;  /* 0x000000ffff057224 */ /* 0x000fce00078e000e */
[----:B------:R-:W-:Y:S05]  /*2cf20*/  WARPSYNC.COLLECTIVE R15, `(.L_x_2224) ;  /* 0x000000000f087348 */ /* 0x000fea0003c00000 */
[----:B------:R0:W1:Y:S02]  /*2cf30*/  SHFL.IDX P6, R14, R13, R12, R11 ;  /* 0x0000000c0d0e7389 */ /* 0x00006400000c000b */
[----:B01----:R-:W-:Y:S01]  /*2cf40*/  ENDCOLLECTIVE ;  /* 0x000000000000791b */ /* 0x003fe20003800000 */
.L_x_2224:
[----:B------:R-:W-:Y:S02]  /*2cf50*/  IMAD.MOV.U32 R13, RZ, RZ, R49 ;  /* 0x000000ffff0d7224 */ /* 0x000fe400078e0031 */
[----:B------:R-:W-:-:S07]  /*2cf60*/  IMAD.MOV.U32 R9, RZ, RZ, R14 ;  /* 0x000000ffff097224 */ /* 0x000fce00078e000e */
[----:B------:R-:W-:Y:S05]  /*2cf70*/  WARPSYNC.COLLECTIVE R15, `(.L_x_2225) ;  /* 0x000000000f087348 */ /* 0x000fea0003c00000 */
[----:B------:R0:W1:Y:S02]  /*2cf80*/  SHFL.IDX P6, R14, R13, R12, R11 ;  /* 0x0000000c0d0e7389 */ /* 0x00006400000c000b */
[----:B01----:R-:W-:Y:S01]  /*2cf90*/  ENDCOLLECTIVE ;  /* 0x000000000000791b */ /* 0x003fe20003800000 */
.L_x_2225:
[----:B------:R-:W-:Y:S05]  /*2cfa0*/  BRA `(.L_x_2226) ;  /* 0xfffffdc4007c7947 */ /* 0x000fea000383ffff */
.L_x_1873:
        /* <DEDUP_REMOVED lines=8> */
.L_x_2228:
[----:B------:R-:W-:Y:S05]  /*2d030*/  BSYNC B1 ;  /* 0x0000000000017941 */ /* 0x000fea0003800000 */
.L_x_2227:
        /* <DEDUP_REMOVED lines=8> */
.L_x_2229:
[----:B------:R-:W-:Y:S02]  /*2d0c0*/  IMAD.MOV.U32 R13, RZ, RZ, R37 ;  /* 0x000000ffff0d7224 */ /* 0x000fe400078e0025 */
[----:B------:R-:W-:-:S07]  /*2d0d0*/  IMAD.MOV.U32 R5, RZ, RZ, R14 ;  /* 0x000000ffff057224 */ /* 0x000fce00078e000e */
[----:B------:R-:W-:Y:S05]  /*2d0e0*/  WARPSYNC.COLLECTIVE R15, `(.L_x_2230) ;  /* 0x000000000f087348 */ /* 0x000fea0003c00000 */
[----:B------:R0:W1:Y:S02]  /*2d0f0*/  SHFL.IDX P6, R14, R13, R12, R11 ;  /* 0x0000000c0d0e7389 */ /* 0x00006400000c000b */
[----:B01----:R-:W-:Y:S01]  /*2d100*/  ENDCOLLECTIVE ;  /* 0x000000000000791b */ /* 0x003fe20003800000 */
.L_x_2230:
[----:B------:R-:W-:Y:S02]  /*2d110*/  IMAD.MOV.U32 R13, RZ, RZ, R49 ;  /* 0x000000ffff0d7224 */ /* 0x000fe400078e0031 */
[----:B------:R-:W-:-:S07]  /*2d120*/  IMAD.MOV.U32 R9, RZ, RZ, R14 ;  /* 0x000000ffff097224 */ /* 0x000fce00078e000e */
[----:B------:R-:W-:Y:S05]  /*2d130*/  WARPSYNC.COLLECTIVE R15, `(.L_x_2231) ;  /* 0x000000000f087348 */ /* 0x000fea0003c00000 */
[----:B------:R0:W1:Y:S02]  /*2d140*/  SHFL.IDX P6, R14, R13, R12, R11 ;  /* 0x0000000c0d0e7389 */ /* 0x00006400000c000b */
[----:B01----:R-:W-:Y:S01]  /*2d150*/  ENDCOLLECTIVE ;  /* 0x000000000000791b */ /* 0x003fe20003800000 */
.L_x_2231:
[----:B------:R-:W-:Y:S05]  /*2d160*/  BRA `(.L_x_2232) ;  /* 0xfffffdc400907947 */ /* 0x000fea000383ffff */
.L_x_1876:
[----:B------:R-:W-:Y:S01]  /*2d170*/  BSSY B1, `(.L_x_2233) ;  /* 0x0000008000017945 */ /* 0x000fe20003800000 */
[----:B------:R-:W-:Y:S02]  /*2d180*/  IMAD.MOV.U32 R13, RZ, RZ, R48 ;  /* 0x000000ffff0d7224 */ /* 0x000fe400078e0030 */
[----:B------:R-:W-:Y:S02]  /*2d190*/  IMAD.MOV.U32 R12, RZ, RZ, 0x3 ;  /* 0x00000003ff0c7424 */ /* 0x000fe400078e00ff */
[----:B------:R-:W-:Y:S02]  /*2d1a0*/  IMAD.MOV.U32 R11, RZ, RZ, 0x181f ;  /* 0x0000181fff0b7424 */ /* 0x000fe400078e00ff */
[----:B------:R-:W-:-:S07]  /*2d1b0*/  IMAD.MOV.U32 R15, RZ, RZ, -0x1 ;  /* 0xffffffffff0f7424 */ /* 0x000fce00078e00ff */
[----:B012--5:R-:W-:Y:S05]  /*2d1c0*/  WARPSYNC.COLLECTIVE R15, `(.L_x_2234) ;  /* 0x000000000f087348 */ /* 0x027fea0003c00000 */
[----:B------:R3:W4:Y:S02]  /*2d1d0*/  SHFL.IDX P6, R14, R13, R12, R11 ;  /* 0x0000000c0d0e7389 */ /* 0x00072400000c000b */
[----:B012345:R-:W-:Y:S01]  /*2d1e0*/  ENDCOLLECTIVE ;  /* 0x000000000000791b */ /* 0x03ffe20003800000 */
.L_x_2234:
[----:B------:R-:W-:Y:S05]  /*2d1f0*/  BSYNC B1 ;  /* 0x0000000000017941 */ /* 0x000fea0003800000 */
.L_x_2233:
        /* <DEDUP_REMOVED lines=8> */
.L_x_2235:
[----:B------:R-:W-:Y:S02]  /*2d280*/  IMAD.MOV.U32 R13, RZ, RZ, R37 ;  /* 0x000000ffff0d7224 */ /* 0x000fe400078e0025 */
[----:B------:R-:W-:-:S07]  /*2d290*/  IMAD.MOV.U32 R5, RZ, RZ, R14 ;  /* 0x000000ffff057224 */ /* 0x000fce00078e000e */
[----:B------:R-:W-:Y:S05]  /*2d2a0*/  WARPSYNC.COLLECTIVE R15, `(.L_x_2236) ;  /* 0x000000000f087348 */ /* 0x000fea0003c00000 */
[----:B------:R0:W1:Y:S02]  /*2d2b0*/  SHFL.IDX P6, R14, R13, R12, R11 ;  /* 0x0000000c0d0e7389 */ /* 0x00006400000c000b */
[----:B01----:R-:W-:Y:S01]  /*2d2c0*/  ENDCOLLECTIVE ;  /* 0x000000000000791b */ /* 0x003fe20003800000 */
.L_x_2236:
[----:B------:R-:W-:Y:S02]  /*2d2d0*/  IMAD.MOV.U32 R13, RZ, RZ, R49 ;  /* 0x000000ffff0d7224 */ /* 0x000fe400078e0031 */
[----:B------:R-:W-:-:S07]  /*2d2e0*/  IMAD.MOV.U32 R37, RZ, RZ, R14 ;  /* 0x000000ffff257224 */ /* 0x000fce00078e000e */
[----:B------:R-:W-:Y:S05]  /*2d2f0*/  WARPSYNC.COLLECTIVE R15, `(.L_x_2237) ;  /* 0x000000000f087348 */ /* 0x000fea0003c00000 */
[----:B------:R0:W1:Y:S02]  /*2d300*/  SHFL.IDX P6, R14, R13, R12, R11 ;  /* 0x0000000c0d0e7389 */ /* 0x00006400000c000b */
[----:B01----:R-:W-:Y:S01]  /*2d310*/  ENDCOLLECTIVE ;  /* 0x000000000000791b */ /* 0x003fe20003800000 */
.L_x_2237:
[----:B------:R-:W-:Y:S01]  /*2d320*/  IMAD.MOV.U32 R49, RZ, RZ, R14 ;  /* 0x000000ffff317224 */ /* 0x000fe200078e000e */
[----:B------:R-:W-:Y:S06]  /*2d330*/  BRA `(.L_x_2238) ;  /* 0xfffffdc400a87947 */ /* 0x000fec000383ffff */
.L_x_1880:
[----:B------:R0:W0:Y:S02]  /*2d340*/  SYNCS.PHASECHK.TRANS64.TRYWAIT P0, [R22+URZ+0x28400], R51 ;  /* 0x02840033160075a7 */ /* 0x000024000800017f */
[----:B0-----:R-:W-:Y:S05]  /*2d350*/  @!P0 NANOSLEEP.SYNCS 0x989680 ;  /* 0x009896800000895d */ /* 0x001fea0003900000 */
[----:B------:R-:W0:Y:S02]  /*2d360*/  @!P0 SYNCS.PHASECHK.TRANS64 P0, [R22+URZ+0x28400], R51 ;  /* 0x02840033160085a7 */ /* 0x000e24000800007f */
[----:B0-----:R-:W-:Y:S05]  /*2d370*/  @!P0 BRA `(.L_x_1880) ;  /* 0xfffffffc00f08947 */ /* 0x001fea000383ffff */
[----:B------:R-:W-:Y:S05]  /*2d380*/  BRA `(.L_x_2239) ;  /* 0xfffffdc800247947 */ /* 0x000fea000383ffff */
.L_x_1896:
[----:B------:R-:W0:Y:S01]  /*2d390*/  LDC R3, c[0x0][0x3f4] ;  /* 0x0000fd00ff037b82 */ /* 0x000e220000000800 */
        /* <DEDUP_REMOVED lines=8> */
.L_x_2241:
[----:B------:R-:W-:Y:S05]  /*2d420*/  BSYNC B1 ;  /* 0x0000000000017941 */ /* 0x000fea0003800000 */
.L_x_2240:
[----:B------:R-:W-:Y:S01]  /*2d430*/  IMAD.MOV.U32 R13, RZ, RZ, R53 ;  /* 0x000000ffff0d7224 */ /* 0x000fe200078e0035 */
[----:B------:R-:W-:Y:S01]  /*2d440*/  MOV R12, RZ ;  /* 0x000000ff000c7202 */ /* 0x000fe20000000f00 */
[----:B------:R-:W-:Y:S01]  /*2d450*/  IMAD.MOV.U32 R11, RZ, RZ, 0x181f ;  /* 0x0000181fff0b7424 */ /* 0x000fe200078e00ff */
[----:B------:R-:W-:Y:S01]  /*2d460*/  ISETP.GE.AND P0, PT, R16, R3, PT ;  /* 0x000000031000720c */ /* 0x000fe20003f06270 */
[----:B------:R-:W-:Y:S02]  /*2d470*/  IMAD.MOV.U32 R15, RZ, RZ, -0x1 ;  /* 0xffffffffff0f7424 */ /* 0x000fe400078e00ff */
[----:B------:R-:W-:Y:S02]  /*2d480*/  IMAD.MOV.U32 R5, RZ, RZ, R14 ;  /* 0x000000ffff057224 */ /* 0x000fe400078e000e */
[----:B------:R-:W-:-:S08]  /*2d490*/  IMAD R59, R189, R4, RZ ;  /* 0x00000004bd3b7224 */ /* 0x000fd000078e02ff */
[----:B------:R-:W-:Y:S05]  /*2d4a0*/  WARPSYNC.COLLECTIVE R15, `(.L_x_2242) ;  /* 0x000000000f087348 */ /* 0x000fea0003c00000 */
[----:B------:R0:W1:Y:S02]  /*2d4b0*/  SHFL.IDX P6, R14, R13, R12, R11 ;  /* 0x0000000c0d0e7389 */ /* 0x00006400000c000b */
[----:B01----:R-:W-:Y:S01]  /*2d4c0*/  ENDCOLLECTIVE ;  /* 0x000000000000791b */ /* 0x003fe20003800000 */
.L_x_2242:
[----:B------:R-:W-:Y:S01]  /*2d4d0*/  ISETP.GE.OR P1, PT, R10, R59, P0 ;  /* 0x0000003b0a00720c */ /* 0x000fe20000726670 */
[----:B------:R-:W-:Y:S02]  /*2d4e0*/  IMAD.MOV.U32 R13, RZ, RZ, R55 ;  /* 0x000000ffff0d7224 */ /* 0x000fe400078e0037 */
[----:B------:R-:W-:-:S10]  /*2d4f0*/  IMAD.MOV.U32 R7, RZ, RZ, R14 ;  /* 0x000000ffff077224 */ /* 0x000fd400078e000e */
[----:B------:R-:W-:Y:S05]  /*2d500*/  WARPSYNC.COLLECTIVE R15, `(.L_x_2243) ;  /* 0x000000000f087348 */ /* 0x000fea0003c00000 */
[----:B------:R0:W1:Y:S02]  /*2d510*/  SHFL.IDX P6, R14, R13, R12, R11 ;  /* 0x0000000c0d0e7389 */ /* 0x00006400000c000b */
[----:B01----:R-:W-:Y:S01]  /*2d520*/  ENDCOLLECTIVE ;  /* 0x000000000000791b */ /* 0x003fe20003800000 */
.L_x_2243:
[----:B------:R-:W-:-:S05]  /*2d530*/  @!P1 IADD3 R4, P2, R16, R7, RZ ;  /* 0x0000000710049210 */ /* 0x000fca0007f5e0ff */
[----:B------:R-:W-:Y:S02]  /*2d540*/  @!P1 IMAD.X R5, R5, 0x1, R17, P2 ;  /* 0x0000000105059824 */ /* 0x000fe400010e0611 */
[----:B------:R-:W-:-:S04]  /*2d550*/  IMAD.MOV.U32 R13, RZ, RZ, R57 ;  /* 0x000000ffff0d7224 */ /* 0x000fc800078e0039 */
[----:B------:R-:W5:Y:S01]  /*2d560*/  @!P1 LD.E.128 R4, desc[UR36][R4.64] ;  /* 0x0000002404049980 */ /* 0x000f62000c101d00 */
[----:B------:R-:W-:-:S07]  /*2d570*/  IMAD.MOV.U32 R9, RZ, RZ, R14 ;  /* 0x000000ffff097224 */ /* 0x000fce00078e000e */
[----:B-----5:R-:W-:Y:S05]  /*2d580*/  WARPSYNC.COLLECTIVE R15, `(.L_x_2244) ;  /* 0x000000000f087348 */ /* 0x020fea0003c00000 */
[----:B------:R0:W1:Y:S02]  /*2d590*/  SHFL.IDX P6, R14, R13, R12, R11 ;  /* 0x0000000c0d0e7389 */ /* 0x00006400000c000b */
[----:B01---5:R-:W-:Y:S01]  /*2d5a0*/  ENDCOLLECTIVE ;  /* 0x000000000000791b */ /* 0x023fe20003800000 */
.L_x_2244:
[----:B------:R-:W-:-:S05]  /*2d5b0*/  @!P1 IADD3 R24, P3, R16, R14, RZ ;  /* 0x0000000e10189210 */ /* 0x000fca0007f7e0ff */
[----:B------:R-:W-:-:S06]  /*2d5c0*/  @!P1 IMAD.X R25, R9, 0x1, R17, P3 ;  /* 0x0000000109199824 */ /* 0x000fcc00018e0611 */
[----:B------:R-:W5:Y:S01]  /*2d5d0*/  @!P1 LD.E.128 R24, desc[UR36][R24.64] ;  /* 0x0000002418189980 */ /* 0x000f62000c101d00 */
[----:B------:R-:W-:Y:S02]  /*2d5e0*/  IMAD.MOV.U32 R13, RZ, RZ, R37 ;  /* 0x000000ffff0d7224 */ /* 0x000fe400078e0025 */
[----:B------:R-:W-:-:S07]  /*2d5f0*/  IMAD.MOV.U32 R12, RZ, RZ, 0x1 ;  /* 0x00000001ff0c7424 */ /* 0x000fce00078e00ff */
[----:B-----5:R-:W-:Y:S05]  /*2d600*/  WARPSYNC.COLLECTIVE R15, `(.L_x_2245) ;  /* 0x000000000f087348 */ /* 0x020fea0003c00000 */
[----:B------:R0:W1:Y:S02]  /*2d610*/  SHFL.IDX P6, R14, R13, R12, R11 ;  /* 0x0000000c0d0e7389 */ /* 0x00006400000c000b */
[----:B01---5:R-:W-:Y:S01]  /*2d620*/  ENDCOLLECTIVE ;  /* 0x000000000000791b */ /* 0x023fe20003800000 */
.L_x_2245:
[----:B------:R-:W-:Y:S02]  /*2d630*/  IMAD.MOV.U32 R13, RZ, RZ, R53 ;  /* 0x000000ffff0d7224 */ /* 0x000fe400078e0035 */
[----:B------:R-:W-:-:S07]  /*2d640*/  IMAD.MOV.U32 R9, RZ, RZ, R14 ;  /* 0x000000ffff097224 */ /* 0x000fce00078e000e */
[----:B------:R-:W-:Y:S05]  /*2d650*/  WARPSYNC.COLLECTIVE R15, `(.L_x_2246) ;  /* 0x000000000f087348 */ /* 0x000fea0003c00000 */
[----:B------:R0:W1:Y:S02]  /*2d660*/  SHFL.IDX P6, R14, R13, R12, R11 ;  /* 0x0000000c0d0e7389 */ /* 0x00006400000c000b */
[----:B01----:R-:W-:Y:S01]  /*2d670*/  ENDCOLLECTIVE ;  /* 0x000000000000791b */ /* 0x003fe20003800000 */
.L_x_2246:
[----:B------:R-:W-:Y:S01]  /*2d680*/  IMAD.MOV.U32 R13, RZ, RZ, R55 ;  /* 0x000000ffff0d7224 */ /* 0x000fe200078e0037 */
[----:B------:R-:W-:-:S07]  /*2d690*/  MOV R21, R14 ;  /* 0x0000000e00157202 */ /* 0x000fce0000000f00 */
[----:B------:R-:W-:Y:S05]  /*2d6a0*/  WARPSYNC.COLLECTIVE R15, `(.L_x_2247) ;  /* 0x000000000f087348 */ /* 0x000fea0003c00000 */
[----:B------:R0:W1:Y:S02]  /*2d6b0*/  SHFL.IDX P6, R14, R13, R12, R11 ;  /* 0x0000000c0d0e7389 */ /* 0x00006400000c000b */
[----:B01----:R-:W-:Y:S01]  /*2d6c0*/  ENDCOLLECTIVE ;  /* 0x000000000000791b */ /* 0x003fe20003800000 */
.L_x_2247:
[----:B------:R-:W-:Y:S02]  /*2d6d0*/  IMAD.MOV.U32 R13, RZ, RZ, R57 ;  /* 0x000000ffff0d7224 */ /* 0x000fe400078e0039 */
[----:B------:R-:W-:-:S07]  /*2d6e0*/  IMAD.MOV.U32 R33, RZ, RZ, R14 ;  /* 0x000000ffff217224 */ /* 0x000fce00078e000e */
[----:B------:R-:W-:Y:S05]  /*2d6f0*/  WARPSYNC.COLLECTIVE R15, `(.L_x_2248) ;  /* 0x000000000f087348 */ /* 0x000fea0003c00000 */
[----:B------:R0:W1:Y:S02]  /*2d700*/  SHFL.IDX P6, R14, R13, R12, R11 ;  /* 0x0000000c0d0e7389 */ /* 0x00006400000c000b */
[----:B01----:R-:W-:Y:S01]  /*2d710*/  ENDCOLLECTIVE ;  /* 0x000000000000791b */ /* 0x003fe20003800000 */
.L_x_2248:
[----:B------:R-:W-:Y:S02]  /*2d720*/  CS2R R44, SRZ ;  /* 0x00000000002c7805 */ /* 0x000fe4000001ff00 */
[----:B------:R-:W-:Y:S02]  /*2d730*/  CS2R R46, SRZ ;  /* 0x00000000002e7805 */ /* 0x000fe4000001ff00 */
[----:B------:R-:W-:Y:S02]  /*2d740*/  CS2R R48, SRZ ;  /* 0x0000000000307805 */ /* 0x000fe4000001ff00 */
[----:B------:R-:W-:Y:S01]  /*2d750*/  CS2R R50, SRZ ;  /* 0x0000000000327805 */ /* 0x000fe2000001ff00 */
[----:B------:R-:W-:Y:S02]  /*2d760*/  @!P1 IMAD.MOV.U32 R44, RZ, RZ, R4 ;  /* 0x000000ffff2c9224 */ /* 0x000fe400078e0004 */
[----:B------:R-:W-:Y:S01]  /*2d770*/  @!P1 IMAD.MOV.U32 R45, RZ, RZ, R5 ;  /* 0x000000ffff2d9224 */ /* 0x000fe200078e0005 */
[----:B------:R-:W-:Y:S01]  /*2d780*/  CS2R R4, SRZ ;  /* 0x0000000000047805 */ /* 0x000fe2000001ff00 */
[----:B------:R-:W-:-:S02]  /*2d790*/  @!P1 IMAD.MOV.U32 R46, RZ, RZ, R6 ;  /* 0x000000ffff2e9224 */ /* 0x000fc400078e0006 */
[----:B------:R-:W-:Y:S02]  /*2d7a0*/  @!P1 IMAD.MOV.U32 R47, RZ, RZ, R7 ;  /* 0x000000ffff2f9224 */ /* 0x000fe400078e0007 */
[----:B------:R-:W-:Y:S02]  /*2d7b0*/  @!P1 IMAD.MOV.U32 R48, RZ, RZ, R24 ;  /* 0x000000ffff309224 */ /* 0x000fe400078e0018 */
[----:B------:R-:W-:Y:S02]  /*2d7c0*/  @!P1 IMAD.MOV.U32 R49, RZ, RZ, R25 ;  /* 0x000000ffff319224 */ /* 0x000fe400078e0019 */
[----:B------:R-:W-:Y:S02]  /*2d7d0*/  @!P1 IMAD.MOV.U32 R50, RZ, RZ, R26 ;  /* 0x000000ffff329224 */ /* 0x000fe400078e001a */
[----:B------:R-:W-:Y:S01]  /*2d7e0*/  @!P1 IMAD.MOV.U32 R51, RZ, RZ, R27 ;  /* 0x000000ffff339224 */ /* 0x000fe200078e001b */
[----:B------:R-:W-:Y:S06]  /*2d7f0*/  BRA `(.L_x_2249) ;  /* 0xfffffe0400a07947 */ /* 0x000fec000383ffff */
.L_x_1899:
[----:B------:R-:W-:Y:S01]  /*2d800*/  BSSY B1, `(.L_x_2250) ;  /* 0x0000008000017945 */ /* 0x000fe20003800000 */
[----:B------:R-:W-:Y:S01]  /*2d810*/  IMAD.MOV.U32 R13, RZ, RZ, R37 ;  /* 0x000000ffff0d7224 */ /* 0x000fe200078e0025 */
[----:B------:R-:W-:Y:S01]  /*2d820*/  MOV R12, 0x2 ;  /* 0x00000002000c7802 */ /* 0x000fe20000000f00 */
[----:B------:R-:W-:Y:S02]  /*2d830*/  IMAD.MOV.U32 R11, RZ, RZ, 0x181f ;  /* 0x0000181fff0b7424 */ /* 0x000fe400078e00ff */
[----:B------:R-:W-:-:S07]  /*2d840*/  IMAD.MOV.U32 R15, RZ, RZ, -0x1 ;  /* 0xffffffffff0f7424 */ /* 0x000fce00078e00ff */
[----:B-----5:R-:W-:Y:S05]  /*2d850*/  WARPSYNC.COLLECTIVE R15, `(.L_x_2251) ;  /* 0x000000000f087348 */ /* 0x020fea0003c00000 */
[----:B------:R0:W1:Y:S02]  /*2d860*/  SHFL.IDX P6, R14, R13, R12, R11 ;  /* 0x0000000c0d0e7389 */ /* 0x00006400000c000b */
[----:B01---5:R-:W-:Y:S01]  /*2d870*/  ENDCOLLECTIVE ;  /* 0x000000000000791b */ /* 0x023fe20003800000 */
.L_x_2251:
[----:B------:R-:W-:Y:S05]  /*2d880*/  BSYNC B1 ;  /* 0x0000000000017941 */ /* 0x000fea0003800000 */
.L_x_2250:
[----:B------:R-:W-:Y:S02]  /*2d890*/  IMAD.MOV.U32 R13, RZ, RZ, R53 ;  /* 0x000000ffff0d7224 */ /* 0x000fe400078e0035 */
[----:B------:R-:W-:Y:S02]  /*2d8a0*/  IMAD.MOV.U32 R12, RZ, RZ, 0x2 ;  /* 0x00000002ff0c7424 */ /* 0x000fe400078e00ff */
[----:B------:R-:W-:Y:S02]  /*2d8b0*/  IMAD.MOV.U32 R11, RZ, RZ, 0x181f ;  /* 0x0000181fff0b7424 */ /* 0x000fe400078e00ff */
[----:B------:R-:W-:Y:S02]  /*2d8c0*/  IMAD.MOV.U32 R15, RZ, RZ, -0x1 ;  /* 0xffffffffff0f7424 */ /* 0x000fe400078e00ff */
[----:B------:R-:W-:Y:S02]  /*2d8d0*/  IMAD.MOV.U32 R9, RZ, RZ, R14 ;  /* 0x000000ffff097224 */ /* 0x000fe400078e000e */
[----:B------:R-:W-:-:S07]  /*2d8e0*/  VIADD R8, R10, 0x40 ;  /* 0x000000400a087836 */ /* 0x000fce0000000000 */
[----:B------:R-:W-:Y:S05]  /*2d8f0*/  WARPSYNC.COLLECTIVE R15, `(.L_x_2252) ;  /* 0x000000000f087348 */ /* 0x000fea0003c00000 */
[----:B------:R0:W1:Y:S02]  /*2d900*/  SHFL.IDX P6, R14, R13, R12, R11 ;  /* 0x0000000c0d0e7389 */ /* 0x00006400000c000b */
[----:B01----:R-:W-:Y:S01]  /*2d910*/  ENDCOLLECTIVE ;  /* 0x000000000000791b */ /* 0x003fe20003800000 */
.L_x_2252:
[----:B------:R-:W-:Y:S01]  /*2d920*/  ISETP.GE.OR P1, PT, R8, R59, P0 ;  /* 0x0000003b0800720c */ /* 0x000fe20000726670 */
[----:B------:R-:W-:Y:S02]  /*2d930*/  IMAD.MOV.U32 R13, RZ, RZ, R55 ;  /* 0x000000ffff0d7224 */ /* 0x000fe400078e0037 */
[----:B------:R-:W-:-:S10]  /*2d940*/  IMAD.MOV.U32 R21, RZ, RZ, R14 ;  /* 0x000000ffff157224 */ /* 0x000fd400078e000e */
[----:B------:R-:W-:Y:S05]  /*2d950*/  WARPSYNC.COLLECTIVE R15, `(.L_x_2253) ;  /* 0x000000000f087348 */ /* 0x000fea0003c00000 */
[----:B------:R0:W1:Y:S02]  /*2d960*/  SHFL.IDX P6, R14, R13, R12, R11 ;  /* 0x0000000c0d0e7389 */ /* 0x00006400000c000b */
[----:B01----:R-:W-:Y:S01]  /*2d970*/  ENDCOLLECTIVE ;  /* 0x000000000000791b */ /* 0x003fe20003800000 */
.L_x_2253:
[----:B------:R-:W-:-:S04]  /*2d980*/  @!P1 IADD3 R24, P2, R16, R21, RZ ;  /* 0x0000001510189210 */ /* 0x000fc80007f5e0ff */
[----:B------:R-:W-:Y:S01]  /*2d990*/  @!P1 IADD3.X R9, R9, R17, RZ, P2, !PT ;  /* 0x0000001109099210 */ /* 0x000fe200017fe4ff */
[----:B------:R-:W-:Y:S02]  /*2d9a0*/  IMAD.MOV.U32 R13, RZ, RZ, R57 ;  /* 0x000000ffff0d7224 */ /* 0x000fe400078e0039 */
[----:B------:R-:W-:-:S07]  /*2d9b0*/  IMAD.MOV.U32 R25, RZ, RZ, R14 ;  /* 0x000000ffff197224 */ /* 0x000fce00078e000e */
[----:B------:R-:W-:Y:S05]  /*2d9c0*/  WARPSYNC.COLLECTIVE R15, `(.L_x_2254) ;  /* 0x000000000f087348 */ /* 0x000fea0003c00000 */
[----:B------:R0:W1:Y:S02]  /*2d9d0*/  SHFL.IDX P6, R14, R13, R12, R11 ;  /* 0x0000000c0d0e7389 */ /* 0x00006400000c000b */
[----:B01----:R-:W-:Y:S01]  /*2d9e0*/  ENDCOLLECTIVE ;  /* 0x000000000000791b */ /* 0x003fe20003800000 */
.L_x_2254:
[----:B------:R-:W-:-:S05]  /*2d9f0*/  @!P1 IADD3 R32, P3, R16, R14, RZ ;  /* 0x0000000e10209210 */ /* 0x000fca0007f7e0ff */
[----:B------:R-:W-:Y:S02]  /*2da00*/  @!P1 IMAD.X R33, R25, 0x1, R17, P3 ;  /* 0x0000000119219824 */ /* 0x000fe400018e0611 */
[----:B------:R-:W-:-:S04]  /*2da10*/  @!P1 IMAD.MOV.U32 R25, RZ, RZ, R9 ;  /* 0x000000ffff199224 */ /* 0x000fc800078e0009 */
[----:B------:R-:W5:Y:S04]  /*2da20*/  @!P1 LD.E.128 R32, desc[UR36][R32.64] ;  /* 0x0000002420209980 */ /* 0x000f68000c101d00 */
[----:B------:R-:W5:Y:S01]  /*2da30*/  @!P1 LD.E.128 R24, desc[UR36][R24.64] ;  /* 0x0000002418189980 */ /* 0x000f62000c101d00 */
[----:B------:R-:W-:Y:S02]  /*2da40*/  IMAD.MOV.U32 R13, RZ, RZ, R37 ;  /* 0x000000ffff0d7224 */ /* 0x000fe400078e0025 */
[----:B------:R-:W-:-:S07]  /*2da50*/  IMAD.MOV.U32 R12, RZ, RZ, 0x3 ;  /* 0x00000003ff0c7424 */ /* 0x000fce00078e00ff */
[----:B-----5:R-:W-:Y:S05]  /*2da60*/  WARPSYNC.COLLECTIVE R15, `(.L_x_2255) ;  /* 0x000000000f087348 */ /* 0x020fea0003c00000 */
[----:B------:R0:W1:Y:S02]  /*2da70*/  SHFL.IDX P6, R14, R13, R12, R11 ;  /* 0x0000000c0d0e7389 */ /* 0x00006400000c000b */
[----:B01---5:R-:W-:Y:S01]  /*2da80*/  ENDCOLLECTIVE ;  /* 0x000000000000791b */ /* 0x023fe20003800000 */
.L_x_2255:
[----:B------:R-:W-:Y:S02]  /*2da90*/  IMAD.MOV.U32 R13, RZ, RZ, R53 ;  /* 0x000000ffff0d7224 */ /* 0x000fe400078e0035 */
[----:B------:R-:W-:-:S07]  /*2daa0*/  IMAD.MOV.U32 R37, RZ, RZ, R14 ;  /* 0x000000ffff257224 */ /* 0x000fce00078e000e */
[----:B------:R-:W-:Y:S05]  /*2dab0*/  WARPSYNC.COLLECTIVE R15, `(.L_x_2256) ;  /* 0x000000000f087348 */ /* 0x000fea0003c00000 */
[----:B------:R0:W1:Y:S02]  /*2dac0*/  SHFL.IDX P6, R14, R13, R12, R11 ;  /* 0x0000000c0d0e7389 */ /* 0x00006400000c000b */
[----:B01----:R-:W-:Y:S01]  /*2dad0*/  ENDCOLLECTIVE ;  /* 0x000000000000791b */ /* 0x003fe20003800000 */
.L_x_2256:
[----:B------:R-:W-:Y:S02]  /*2dae0*/  IMAD.MOV.U32 R13, RZ, RZ, R55 ;  /* 0x000000ffff0d7224 */ /* 0x000fe400078e0037 */
[----:B------:R-:W-:-:S07]  /*2daf0*/  IMAD.MOV.U32 R53, RZ, RZ, R14 ;  /* 0x000000ffff357224 */ /* 0x000fce00078e000e */
[----:B------:R-:W-:Y:S05]  /*2db00*/  WARPSYNC.COLLECTIVE R15, `(.L_x_2257) ;  /* 0x000000000f087348 */ /* 0x000fea0003c00000 */
[----:B------:R0:W1:Y:S02]  /*2db10*/  SHFL.IDX P6, R14, R13, R12, R11 ;  /* 0x0000000c0d0e7389 */ /* 0x00006400000c000b */
[----:B01----:R-:W-:Y:S01]  /*2db20*/  ENDCOLLECTIVE ;  /* 0x000000000000791b */ /* 0x003fe20003800000 */
.L_x_2257:
[----:B------:R-:W-:Y:S02]  /*2db30*/  IMAD.MOV.U32 R13, RZ, RZ, R57 ;  /* 0x000000ffff0d7224 */ /* 0x000fe400078e0039 */
[----:B------:R-:W-:-:S07]  /*2db40*/  IMAD.MOV.U32 R55, RZ, RZ, R14 ;  /* 0x000000ffff377224 */ /* 0x000fce00078e000e */
[----:B------:R-:W-:Y:S05]  /*2db50*/  WARPSYNC.COLLECTIVE R15, `(.L_x_2258) ;  /* 0x000000000f087348 */ /* 0x000fea0003c00000 */
[----:B------:R0:W1:Y:S02]  /*2db60*/  SHFL.IDX P6, R14, R13, R12, R11 ;  /* 0x0000000c0d0e7389 */ /* 0x00006400000c000b */
[----:B01----:R-:W-:Y:S01]  /*2db70*/  ENDCOLLECTIVE ;  /* 0x000000000000791b */ /* 0x003fe20003800000 */
.L_x_2258:
[----:B------:R-:W-:Y:S02]  /*2db80*/  CS2R R20, SRZ ;  /* 0x0000000000147805 */ /* 0x000fe4000001ff00 */
[----:B------:R-:W-:Y:S02]  /*2db90*/  CS2R R38, SRZ ;  /* 0x0000000000267805 */ /* 0x000fe4000001ff00 */
[----:B------:R-:W-:Y:S02]  /*2dba0*/  CS2R R40, SRZ ;  /* 0x0000000000287805 */ /* 0x000fe4000001ff00 */
[----:B------:R-:W-:Y:S02]  /*2dbb0*/  CS2R R42, SRZ ;  /* 0x00000000002a7805 */ /* 0x000fe4000001ff00 */
[----:B------:R-:W-:Y:S01]  /*2dbc0*/  CS2R R8, SRZ ;  /* 0x0000000000087805 */ /* 0x000fe2000001ff00 */
[----:B------:R-:W-:Y:S02]  /*2dbd0*/  IMAD.MOV.U32 R57, RZ, RZ, R14 ;  /* 0x000000ffff397224 */ /* 0x000fe400078e000e */
[----:B------:R-:W-:-:S02]  /*2dbe0*/  @!P1 IMAD.MOV.U32 R40, RZ, RZ, R32 ;  /* 0x000000ffff289224 */ /* 0x000fc400078e0020 */
[----:B------:R-:W-:Y:S02]  /*2dbf0*/  @!P1 IMAD.MOV.U32 R41, RZ, RZ, R33 ;  /* 0x000000ffff299224 */ /* 0x000fe400078e0021 */
[----:B------:R-:W-:Y:S01]  /*2dc00*/  @!P1 IMAD.MOV.U32 R20, RZ, RZ, R24 ;  /* 0x000000ffff149224 */ /* 0x000fe200078e0018 */
[----:B------:R-:W-:Y:S01]  /*2dc10*/  @!P1 MOV R21, R25 ;  /* 0x0000001900159202 */ /* 0x000fe20000000f00 */
[----:B------:R-:W-:Y:S02]  /*2dc20*/  @!P1 IMAD.MOV.U32 R38, RZ, RZ, R26 ;  /* 0x000000ffff269224 */ /* 0x000fe400078e001a */
[----:B------:R-:W-:Y:S02]  /*2dc30*/  @!P1 IMAD.MOV.U32 R39, RZ, RZ, R27 ;  /* 0x000000ffff279224 */ /* 0x000fe400078e001b */
[----:B------:R-:W-:Y:S02]  /*2dc40*/  @!P1 IMAD.MOV.U32 R42, RZ, RZ, R34 ;  /* 0x000000ffff2a9224 */ /* 0x000fe400078e0022 */
[----:B------:R-:W-:Y:S01]  /*2dc50*/  @!P1 IMAD.MOV.U32 R43, RZ, RZ, R35 ;  /* 0x000000ffff2b9224 */ /* 0x000fe200078e0023 */
[----:B------:R-:W-:Y:S06]  /*2dc60*/  BRA `(.L_x_2259) ;  /* 0xfffffe04004c7947 */ /* 0x000fec000383ffff */
.L_x_1903:
[----:B0-----:R0:W1:Y:S02]  /*2dc70*/  SYNCS.PHASECHK.TRANS64.TRYWAIT P4, [R22+URZ+0x28400], R25 ;  /* 0x02840019160075a7 */ /* 0x001064000808017f */
[----:B-1----:R-:W-:Y:S05]  /*2dc80*/  @!P4 NANOSLEEP.SYNCS 0x989680 ;  /* 0x009896800000c95d */ /* 0x002fea0003900000 */
[----:B------:R-:W1:Y:S02]  /*2dc90*/  @!P4 SYNCS.PHASECHK.TRANS64 P4, [R22+URZ+0x28400], R25 ;  /* 0x028400191600c5a7 */ /* 0x000e64000808007f */
[----:B-1----:R-:W-:Y:S05]  /*2dca0*/  @!P4 BRA `(.L_x_1903) ;  /* 0xfffffffc00f0c947 */ /* 0x002fea000383ffff */
[----:B------:R-:W-:Y:S05]  /*2dcb0*/  BRA `(.L_x_2260) ;  /* 0xfffffe0400bc7947 */ /* 0x000fea000383ffff */
.L_x_1913:
[----:B--2---:R2:W3:Y:S02]  /*2dcc0*/  SYNCS.PHASECHK.TRANS64.TRYWAIT P1, [R5+URZ+0x28430], R12 ;  /* 0x0284300c050075a7 */ /* 0x0044e4000802017f */
[----:B---3--:R-:W-:Y:S05]  /*2dcd0*/  @!P1 NANOSLEEP.SYNCS 0x989680 ;  /* 0x009896800000995d */ /* 0x008fea0003900000 */
[----:B------:R-:W3:Y:S02]  /*2dce0*/  @!P1 SYNCS.PHASECHK.TRANS64 P1, [R5+URZ+0x28430], R12 ;  /* 0x0284300c050095a7 */ /* 0x000ee4000802007f */
[----:B---3--:R-:W-:Y:S05]  /*2dcf0*/  @!P1 BRA `(.L_x_1913) ;  /* 0xfffffffc00f09947 */ /* 0x008fea000383ffff */
[----:B------:R-:W-:Y:S05]  /*2dd00*/  BRA `(.L_x_1912) ;  /* 0xfffffe4800287947 */ /* 0x000fea000383ffff */
.L_x_1927:
[----:B-1----:R1:W2:Y:S02]  /*2dd10*/  SYNCS.PHASECHK.TRANS64.TRYWAIT P2, [R5+URZ+0x28450], R12 ;  /* 0x0284500c050075a7 */ /* 0x0022a4000804017f */
[----:B--2---:R-:W-:Y:S05]  /*2dd20*/  @!P2 NANOSLEEP.SYNCS 0x989680 ;  /* 0x009896800000a95d */ /* 0x004fea0003900000 */
[----:B------:R-:W2:Y:S02]  /*2dd30*/  @!P2 SYNCS.PHASECHK.TRANS64 P2, [R5+URZ+0x28450], R12 ;  /* 0x0284500c0500a5a7 */ /* 0x000ea4000804007f */
[----:B--2---:R-:W-:Y:S05]  /*2dd40*/  @!P2 BRA `(.L_x_1927) ;  /* 0xfffffffc00f0a947 */ /* 0x004fea000383ffff */
[----:B------:R-:W-:Y:S05]  /*2dd50*/  BRA `(.L_x_1926) ;  /* 0xfffffe6800907947 */ /* 0x000fea000383ffff */
.L_x_1937:
[----:B-1----:R1:W2:Y:S02]  /*2dd60*/  SYNCS.PHASECHK.TRANS64.TRYWAIT P2, [R205+URZ+0x28430], R9 ;  /* 0x02843009cd0075a7 */ /* 0x0022a4000804017f */
[----:B--2---:R-:W-:Y:S05]  /*2dd70*/  @!P2 NANOSLEEP.SYNCS 0x989680 ;  /* 0x009896800000a95d */ /* 0x004fea0003900000 */
[----:B------:R-:W2:Y:S02]  /*2dd80*/  @!P2 SYNCS.PHASECHK.TRANS64 P2, [R205+URZ+0x28430], R9 ;  /* 0x02843009cd00a5a7 */ /* 0x000ea4000804007f */
[----:B--2---:R-:W-:Y:S05]  /*2dd90*/  @!P2 BRA `(.L_x_1937) ;  /* 0xfffffffc00f0a947 */ /* 0x004fea000383ffff */
[----:B------:R-:W-:Y:S05]  /*2dda0*/  BRA `(.L_x_1936) ;  /* 0xfffffe6c00f07947 */ /* 0x000fea000383ffff */
.L_x_1951:
[----:B---3--:R3:W4:Y:S02]  /*2ddb0*/  SYNCS.PHASECHK.TRANS64.TRYWAIT P2, [R205+URZ+0x28450], R9 ;  /* 0x02845009cd0075a7 */ /* 0x008724000804017f */
[----:B----4-:R-:W-:Y:S05]  /*2ddc0*/  @!P2 NANOSLEEP.SYNCS 0x989680 ;  /* 0x009896800000a95d */ /* 0x010fea0003900000 */
[----:B------:R-:W4:Y:S02]  /*2ddd0*/  @!P2 SYNCS.PHASECHK.TRANS64 P2, [R205+URZ+0x28450], R9 ;  /* 0x02845009cd00a5a7 */ /* 0x000f24000804007f */
[----:B----4-:R-:W-:Y:S05]  /*2dde0*/  @!P2 BRA `(.L_x_1951) ;  /* 0xfffffffc00f0a947 */ /* 0x010fea000383ffff */
[----:B------:R-:W-:Y:S05]  /*2ddf0*/  BRA `(.L_x_1950) ;  /* 0xfffffe9400647947 */ /* 0x000fea000383ffff */
.L_x_1962:
[----:B-1----:R1:W2:Y:S02]  /*2de00*/  SYNCS.PHASECHK.TRANS64.TRYWAIT P2, [R5+URZ+0x28430], R10 ;  /* 0x0284300a050075a7 */ /* 0x0022a4000804017f */
[----:B--2---:R-:W-:Y:S05]  /*2de10*/  @!P2 NANOSLEEP.SYNCS 0x989680 ;  /* 0x009896800000a95d */ /* 0x004fea0003900000 */
[----:B------:R-:W2:Y:S02]  /*2de20*/  @!P2 SYNCS.PHASECHK.TRANS64 P2, [R5+URZ+0x28430], R10 ;  /* 0x0284300a0500a5a7 */ /* 0x000ea4000804007f */
[----:B--2---:R-:W-:Y:S05]  /*2de30*/  @!P2 BRA `(.L_x_1962) ;  /* 0xfffffffc00f0a947 */ /* 0x004fea000383ffff */
[----:B------:R-:W-:Y:S05]  /*2de40*/  BRA `(.L_x_1961) ;  /* 0xfffffe9800e07947 */ /* 0x000fea000383ffff */
.L_x_1968:
[----:B---3--:R3:W4:Y:S02]  /*2de50*/  SYNCS.PHASECHK.TRANS64.TRYWAIT P2, [R5+URZ+0x28450], R10 ;  /* 0x0284500a050075a7 */ /* 0x008724000804017f */
[----:B----4-:R-:W-:Y:S05]  /*2de60*/  @!P2 NANOSLEEP.SYNCS 0x989680 ;  /* 0x009896800000a95d */ /* 0x010fea0003900000 */
[----:B------:R-:W4:Y:S02]  /*2de70*/  @!P2 SYNCS.PHASECHK.TRANS64 P2, [R5+URZ+0x28450], R10 ;  /* 0x0284500a0500a5a7 */ /* 0x000f24000804007f */
[----:B----4-:R-:W-:Y:S05]  /*2de80*/  @!P2 BRA `(.L_x_1968) ;  /* 0xfffffffc00f0a947 */ /* 0x010fea000383ffff */
[----:B------:R-:W-:Y:S05]  /*2de90*/  BRA `(.L_x_1967) ;  /* 0xfffffeb400b07947 */ /* 0x000fea000383ffff */
.L_x_1975:
[----:B-1----:R1:W2:Y:S02]  /*2dea0*/  SYNCS.PHASECHK.TRANS64.TRYWAIT P1, [R10+URZ+0x28430], R8 ;  /* 0x028430080a0075a7 */ /* 0x0022a4000802017f */
[----:B--2---:R-:W-:Y:S05]  /*2deb0*/  @!P1 NANOSLEEP.SYNCS 0x989680 ;  /* 0x009896800000995d */ /* 0x004fea0003900000 */
[----:B------:R-:W2:Y:S02]  /*2dec0*/  @!P1 SYNCS.PHASECHK.TRANS64 P1, [R10+URZ+0x28430], R8 ;  /* 0x028430080a0095a7 */ /* 0x000ea4000802007f */
[----:B--2---:R-:W-:Y:S05]  /*2ded0*/  @!P1 BRA `(.L_x_1975) ;  /* 0xfffffffc00f09947 */ /* 0x004fea000383ffff */
[----:B------:R-:W-:Y:S05]  /*2dee0*/  BRA `(.L_x_1974) ;  /* 0xfffffeb8007c7947 */ /* 0x000fea000383ffff */
.L_x_1989:
[----:B---3--:R3:W4:Y:S02]  /*2def0*/  SYNCS.PHASECHK.TRANS64.TRYWAIT P1, [R10+URZ+0x28450], R8 ;  /* 0x028450080a0075a7 */ /* 0x008724000802017f */
[----:B----4-:R-:W-:Y:S05]  /*2df00*/  @!P1 NANOSLEEP.SYNCS 0x989680 ;  /* 0x009896800000995d */ /* 0x010fea0003900000 */
[----:B------:R-:W4:Y:S02]  /*2df10*/  @!P1 SYNCS.PHASECHK.TRANS64 P1, [R10+URZ+0x28450], R8 ;  /* 0x028450080a0095a7 */ /* 0x000f24000802007f */
[----:B----4-:R-:W-:Y:S05]  /*2df20*/  @!P1 BRA `(.L_x_1989) ;  /* 0xfffffffc00f09947 */ /* 0x010fea000383ffff */
[----:B------:R-:W-:Y:S05]  /*2df30*/  BRA `(.L_x_1988) ;  /* 0xfffffedc00e07947 */ /* 0x000fea000383ffff */
.L_x_1994:
[----:B-----5:R-:W-:Y:S01]  /*2df40*/  IMAD.MOV.U32 R12, RZ, RZ, R0 ;  /* 0x000000ffff0c7224 */ /* 0x020fe200078e0000 */
[----:B0-----:R-:W-:Y:S01]  /*2df50*/  LOP3.LUT R2, R0, 0x2, RZ, 0x3c, !PT ;  /* 0x0000000200027812 */ /* 0x001fe200078e3cff */
[----:B------:R-:W-:Y:S01]  /*2df60*/  IMAD.MOV.U32 R11, RZ, RZ, 0x1c1f ;  /* 0x00001c1fff0b7424 */ /* 0x000fe200078e00ff */
[----:B------:R-:W-:Y:S01]  /*2df70*/  SEL R7, R36, R37, P0 ;  /* 0x0000002524077207 */ /* 0x000fe20000000000 */
[----:B------:R-:W-:Y:S01]  /*2df80*/  IMAD.MOV.U32 R15, RZ, RZ, -0x1 ;  /* 0xffffffffff0f7424 */ /* 0x000fe200078e00ff */
[----:B------:R-:W-:Y:S02]  /*2df90*/  SEL R8, R32, R33, P0 ;  /* 0x0000002120087207 */ /* 0x000fe40000000000 */
[----:B------:R-:W-:-:S07]  /*2dfa0*/  SEL R36, R37, R36, P0 ;  /* 0x0000002425247207 */ /* 0x000fce0000000000 */
[----:B-12---:R-:W-:Y:S05]  /*2dfb0*/  WARPSYNC.COLLECTIVE R15, `(.L_x_2261) ;  /* 0x000000000f087348 */ /* 0x006fea0003c00000 */
[----:B------:R0:W3:Y:S02]  /*2dfc0*/  SHFL.IDX P6, R14, R13, R12, R11 ;  /* 0x0000000c0d0e7389 */ /* 0x0000e400000c000b */
[----:B0123--:R-:W-:Y:S01]  /*2dfd0*/  ENDCOLLECTIVE ;  /* 0x000000000000791b */ /* 0x00ffe20003800000 */
.L_x_2261:
        /* <DEDUP_REMOVED lines=18> */
.L_x_2262:
        /* <DEDUP_REMOVED lines=18> */
.L_x_2263:
        /* <DEDUP_REMOVED lines=18> */
.L_x_2264:
        /* <DEDUP_REMOVED lines=8> */
[----:B------:R-:W-:Y:S01]  /*2e3c0*/  SEL R77, R132, R133, P0 ;  /* 0x00000085844d7207 */ /* 0x000fe20000000000 */
[----:B------:R-:W-:Y:S01]  /*2e3d0*/  IMAD.MOV.U32 R12, RZ, RZ, R0 ;  /* 0x000000ffff0c7224 */ /* 0x000fe200078e0000 */
        /* <DEDUP_REMOVED lines=9> */
.L_x_2265:
        /* <DEDUP_REMOVED lines=18> */
.L_x_2266:
        /* <DEDUP_REMOVED lines=19> */
.L_x_2267:
[----:B------:R-:W-:Y:S02]  /*2e6c0*/  SEL R59, R70, R71, P0 ;  /* 0x00000047463b7207 */ /* 0x000fe40000000000 */
[----:B------:R-:W-:Y:S02]  /*2e6d0*/  SEL R117, R66, R67, P0 ;  /* 0x0000004342757207 */ /* 0x000fe40000000000 */
[----:B------:R-:W-:Y:S02]  /*2e6e0*/  SEL R70, R71, R70, P0 ;  /* 0x0000004647467207 */ /* 0x000fe40000000000 */
[----:B------:R-:W-:Y:S02]  /*2e6f0*/  SEL R125, R67, R66, P0 ;  /* 0x00000042437d7207 */ /* 0x000fe40000000000 */
[----:B------:R-:W-:Y:S02]  /*2e700*/  SEL R66, R78, R79, P0 ;  /* 0x0000004f4e427207 */ /* 0x000fe40000000000 */
[----:B------:R-:W-:-:S02]  /*2e710*/  SEL R63, R74, R75, P0 ;  /* 0x0000004b4a3f7207 */ /* 0x000fc40000000000 */
[----:B------:R-:W-:Y:S02]  /*2e720*/  SEL R78, R79, R78, P0 ;  /* 0x0000004e4f4e7207 */ /* 0x000fe40000000000 */
        /* <DEDUP_REMOVED lines=10> */
.L_x_2268:
        /* <DEDUP_REMOVED lines=19> */
.L_x_2269:
        /* <DEDUP_REMOVED lines=18> */
.L_x_2270:
[----:B------:R-:W-:Y:S02]  /*2ea20*/  SEL R142, R143, R142, P0 ;  /* 0x0000008e8f8e7207 */ /* 0x000fe40000000000 */
[----:B------:R-:W-:Y:S02]  /*2ea30*/  SEL R138, R139, R138, P0 ;  /* 0x0000008a8b8a7207 */ /* 0x000fe40000000000 */
[----:B------:R-:W-:Y:S02]  /*2ea40*/  SEL R133, R150, R151, P0 ;  /* 0x0000009796857207 */ /* 0x000fe40000000000 */
[----:B------:R-:W-:Y:S02]  /*2ea50*/  SEL R161, R159, R147, P0 ;  /* 0x000000939fa17207 */ /* 0x000fe40000000000 */
[----:B------:R-:W-:Y:S02]  /*2ea60*/  SEL R150, R151, R150, P0 ;  /* 0x0000009697967207 */ /* 0x000fe40000000000 */
[----:B------:R-:W-:Y:S01]  /*2ea70*/  SEL R160, R147, R159, P0 ;  /* 0x0000009f93a07207 */ /* 0x000fe20000000000 */
[----:B------:R-:W-:-:S02]  /*2ea80*/  IMAD.MOV.U32 R13, RZ, RZ, R44 ;  /* 0x000000ffff0d7224 */ /* 0x000fc400078e002c */
[----:B------:R-:W-:Y:S02]  /*2ea90*/  IMAD.MOV.U32 R12, RZ, RZ, R2 ;  /* 0x000000ffff0c7224 */ /* 0x000fe400078e0002 */
[----:B------:R-:W-:-:S07]  /*2eaa0*/  IMAD.MOV.U32 R29, RZ, RZ, R14 ;  /* 0x000000ffff1d7224 */ /* 0x000fce00078e000e */
[----:B------:R-:W-:Y:S05]  /*2eab0*/  WARPSYNC.COLLECTIVE R15, `(.L_x_2271) ;  /* 0x000000000f087348 */ /* 0x000fea0003c00000 */
[----:B------:R0:W1:Y:S02]  /*2eac0*/  SHFL.IDX P6, R14, R13, R12, R11 ;  /* 0x0000000c0d0e7389 */ /* 0x00006400000c000b */
[----:B01----:R-:W-:Y:S01]  /*2ead0*/  ENDCOLLECTIVE ;  /* 0x000000000000791b */ /* 0x003fe20003800000 */
.L_x_2271:
[----:B------:R-:W-:Y:S02]  /*2eae0*/  IMAD.MOV.U32 R13, RZ, RZ, R40 ;  /* 0x000000ffff0d7224 */ /* 0x000fe400078e0028 */
[----:B------:R-:W-:-:S07]  /*2eaf0*/  IMAD.MOV.U32 R44, RZ, RZ, R14 ;  /* 0x000000ffff2c7224 */ /* 0x000fce00078e000e */
[----:B------:R-:W-:Y:S05]  /*2eb00*/  WARPSYNC.COLLECTIVE R15, `(.L_x_2272) ;  /* 0x000000000f087348 */ /* 0x000fea0003c00000 */
[----:B------:R0:W1:Y:S02]  /*2eb10*/  SHFL.IDX P6, R14, R13, R12, R11 ;  /* 0x0000000c0d0e7389 */ /* 0x00006400000c000b */
[----:B01----:R-:W-:Y:S01]  /*2eb20*/  ENDCOLLECTIVE ;  /* 0x000000000000791b */ /* 0x003fe20003800000 */
.L_x_2272:
[----:B------:R-:W-:Y:S02]  /*2eb30*/  SEL R227, R30, R44, P0 ;  /* 0x0000002c1ee37207 */ /* 0x000fe40000000000 */
[----:B------:R-:W-:Y:S01]  /*2eb40*/  SEL R228, R44, R30, P0 ;  /* 0x0000001e2ce47207 */ /* 0x000fe20000000000 */
[----:B------:R-:W-:Y:S01]  /*2eb50*/  IMAD.MOV.U32 R13, RZ, RZ, R35 ;  /* 0x000000ffff0d7224 */ /* 0x000fe200078e0023 */
[----:B------:R-:W-:Y:S01]  /*2eb60*/  MOV R12, R0 ;  /* 0x00000000000c7202 */ /* 0x000fe20000000f00 */
[----:B------:R-:W-:-:S07]  /*2eb70*/  IMAD.MOV.U32 R40, RZ, RZ, R14 ;  /* 0x000000ffff287224 */ /* 0x000fce00078e000e */
[----:B------:R-:W-:Y:S05]  /*2eb80*/  WARPSYNC.COLLECTIVE R15, `(.L_x_2273) ;  /* 0x000000000f087348 */ /* 0x000fea0003c00000 */
[----:B------:R0:W1:Y:S02]  /*2eb90*/  SHFL.IDX P6, R14, R13, R12, R11 ;  /* 0x0000000c0d0e7389 */ /* 0x00006400000c000b */
[----:B01----:R-:W-:Y:S01]  /*2eba0*/  ENDCOLLECTIVE ;  /* 0x000000000000791b */ /* 0x003fe20003800000 */
.L_x_2273:
[----:B------:R-:W-:Y:S01]  /*2ebb0*/  SEL R229, R29, R40, P0 ;  /* 0x000000281de57207 */ /* 0x000fe20000000000 */
[----:B------:R-:W-:Y:S02]  /*2ebc0*/  IMAD.MOV.U32 R13, RZ, RZ, R28 ;  /* 0x000000ffff0d7224 */ /* 0x000fe400078e001c */
[----:B------:R-:W-:-:S07]  /*2ebd0*/  IMAD.MOV.U32 R35, RZ, RZ, R14 ;  /* 0x000000ffff237224 */ /* 0x000fce00078e000e */
[----:B------:R-:W-:Y:S05]  /*2ebe0*/  WARPSYNC.COLLECTIVE R15, `(.L_x_2274) ;  /* 0x000000000f087348 */ /* 0x000fea0003c00000 */
[----:B------:R0:W1:Y:S02]  /*2ebf0*/  SHFL.IDX P6, R14, R13, R12, R11 ;  /* 0x0000000c0d0e7389 */ /* 0x00006400000c000b */
[----:B01----:R-:W-:Y:S01]  /*2ec00*/  ENDCOLLECTIVE ;  /* 0x000000000000791b */ /* 0x003fe20003800000 */
.L_x_2274:
[----:B------:R-:W-:Y:S02]  /*2ec10*/  IMAD.MOV.U32 R13, RZ, RZ, R52 ;  /* 0x000000ffff0d7224 */ /* 0x000fe400078e0034 */
[----:B------:R-:W-:Y:S02]  /*2ec20*/  IMAD.MOV.U32 R12, RZ, RZ, R2 ;  /* 0x000000ffff0c7224 */ /* 0x000fe400078e0002 */
[----:B------:R-:W-:-:S07]  /*2ec30*/  IMAD.MOV.U32 R28, RZ, RZ, R14 ;  /* 0x000000ffff1c7224 */ /* 0x000fce00078e000e */
[----:B------:R-:W-:Y:S05]  /*2ec40*/  WARPSYNC.COLLECTIVE R15, `(.L_x_2275) ;  /* 0x000000000f087348 */ /* 0x000fea0003c00000 */
[----:B------:R0:W1:Y:S02]  /*2ec50*/  SHFL.IDX P6, R14, R13, R12, R11 ;  /* 0x0000000c0d0e7389 */ /* 0x00006400000c000b */
[----:B01----:R-:W-:Y:S01]  /*2ec60*/  ENDCOLLECTIVE ;  /* 0x000000000000791b */ /* 0x003fe20003800000 */
.L_x_2275:
[----:B------:R-:W-:Y:S02]  /*2ec70*/  IMAD.MOV.U32 R13, RZ, RZ, R48 ;  /* 0x000000ffff0d7224 */ /* 0x000fe400078e0030 */
[----:B------:R-:W-:-:S07]  /*2ec80*/  IMAD.MOV.U32 R52, RZ, RZ, R14 ;  /* 0x000000ffff347224 */ /* 0x000fce00078e000e */
[----:B------:R-:W-:Y:S05]  /*2ec90*/  WARPSYNC.COLLECTIVE R15, `(.L_x_2276) ;  /* 0x000000000f087348 */ /* 0x000fea0003c00000 */
[----:B------:R0:W1:Y:S02]  /*2eca0*/  SHFL.IDX P6, R14, R13, R12, R11 ;  /* 0x0000000c0d0e7389 */ /* 0x00006400000c000b */
[----:B01----:R-:W-:Y:S01]  /*2ecb0*/  ENDCOLLECTIVE ;  /* 0x000000000000791b */ /* 0x003fe20003800000 */
.L_x_2276:
[----:B------:R-:W-:Y:S02]  /*2ecc0*/  SEL R189, R35, R52, P0 ;  /* 0x0000003423bd7207 */ /* 0x000fe40000000000 */
[----:B------:R-:W-:Y:S01]  /*2ecd0*/  SEL R192, R52, R35, P0 ;  /* 0x0000002334c07207 */ /* 0x000fe20000000000 */
[----:B------:R-:W-:Y:S02]  /*2ece0*/  IMAD.MOV.U32 R13, RZ, RZ, R34 ;  /* 0x000000ffff0d7224 */ /* 0x000fe400078e0022 */
[----:B------:R-:W-:Y:S02]  /*2ecf0*/  IMAD.MOV.U32 R12, RZ, RZ, R0 ;  /* 0x000000ffff0c7224 */ /* 0x000fe400078e0000 */
[----:B------:R-:W-:-:S07]  /*2ed00*/  IMAD.MOV.U32 R48, RZ, RZ, R14 ;  /* 0x000000ffff307224 */ /* 0x000fce00078e000e */
[----:B------:R-:W-:Y:S05]  /*2ed10*/  WARPSYNC.COLLECTIVE R15, `(.L_x_2277) ;  /* 0x000000000f087348 */ /* 0x000fea0003c00000 */
[----:B------:R0:W1:Y:S02]  /*2ed20*/  SHFL.IDX P6, R14, R13, R12, R11 ;  /* 0x0000000c0d0e7389 */ /* 0x00006400000c000b */
[----:B01----:R-:W-:Y:S01]  /*2ed30*/  ENDCOLLECTIVE ;  /* 0x000000000000791b */ /* 0x003fe20003800000 */
.L_x_2277:
[----:B------:R-:W-:Y:S02]  /*2ed40*/  SEL R204, R28, R48, P0 ;  /* 0x000000301ccc7207 */ /* 0x000fe40000000000 */
[----:B------:R-:W-:Y:S01]  /*2ed50*/  SEL R226, R48, R28, P0 ;  /* 0x0000001c30e27207 */ /* 0x000fe20000000000 */
[----:B------:R-:W-:Y:S02]  /*2ed60*/  IMAD.MOV.U32 R13, RZ, RZ, R27 ;  /* 0x000000ffff0d7224 */ /* 0x000fe400078e001b */
[----:B------:R-:W-:-:S07]  /*2ed70*/  IMAD.MOV.U32 R34, RZ, RZ, R14 ;  /* 0x000000ffff227224 */ /* 0x000fce00078e000e */
[----:B------:R-:W-:Y:S05]  /*2ed80*/  WARPSYNC.COLLECTIVE R15, `(.L_x_2278) ;  /* 0x000000000f087348 */ /* 0x000fea0003c00000 */
[----:B------:R0:W1:Y:S02]  /*2ed90*/  SHFL.IDX P6, R14, R13, R12, R11 ;  /* 0x0000000c0d0e7389 */ /* 0x00006400000c000b */
[----:B01----:R-:W-:Y:S01]  /*2eda0*/  ENDCOLLECTIVE ;  /* 0x000000000000791b */ /* 0x003fe20003800000 */
.L_x_2278:
[----:B------:R-:W-:Y:S02]  /*2edb0*/  IMAD.MOV.U32 R13, RZ, RZ, R60 ;  /* 0x000000ffff0d7224 */ /* 0x000fe400078e003c */
[----:B------:R-:W-:Y:S01]  /*2edc0*/  IMAD.MOV.U32 R12, RZ, RZ, R2 ;  /* 0x000000ffff0c7224 */ /* 0x000fe200078e0002 */
[----:B------:R-:W-:-:S07]  /*2edd0*/  MOV R27, R14 ;  /* 0x0000000e001b7202 */ /* 0x000fce0000000f00 */
[----:B------:R-:W-:Y:S05]  /*2ede0*/  WARPSYNC.COLLECTIVE R15, `(.L_x_2279) ;  /* 0x000000000f087348 */ /* 0x000fea0003c00000 */
[----:B------:R0:W1:Y:S02]  /*2edf0*/  SHFL.IDX P6, R14, R13, R12, R11 ;  /* 0x0000000c0d0e7389 */ /* 0x00006400000c000b */
[----:B01----:R-:W-:Y:S01]  /*2ee00*/  ENDCOLLECTIVE ;  /* 0x000000000000791b */ /* 0x003fe20003800000 */
.L_x_2279:
[----:B------:R-:W-:Y:S02]  /*2ee10*/  IMAD.MOV.U32 R13, RZ, RZ, R56 ;  /* 0x000000ffff0d7224 */ /* 0x000fe400078e0038 */
[----:B------:R-:W-:-:S07]  /*2ee20*/  IMAD.MOV.U32 R60, RZ, RZ, R14 ;  /* 0x000000ffff3c7224 */ /* 0x000fce00078e000e */
[----:B------:R-:W-:Y:S05]  /*2ee30*/  WARPSYNC.COLLECTIVE R15, `(.L_x_2280) ;  /* 0x000000000f087348 */ /* 0x000fea0003c00000 */
[----:B------:R0:W1:Y:S02]  /*2ee40*/  SHFL.IDX P6, R14, R13, R12, R11 ;  /* 0x0000000c0d0e7389 */ /* 0x00006400000c000b */
[----:B01----:R-:W-:Y:S01]  /*2ee50*/  ENDCOLLECTIVE ;  /* 0x000000000000791b */ /* 0x003fe20003800000 */
.L_x_2280:
        /* <DEDUP_REMOVED lines=8> */
.L_x_2281:
[----:B------:R-:W-:Y:S02]  /*2eee0*/  SEL R182, R27, R56, P0 ;  /* 0x000000381bb67207 */ /* 0x000fe40000000000 */
[----:B------:R-:W-:Y:S01]  /*2eef0*/  SEL R183, R56, R27, P0 ;  /* 0x0000001b38b77207 */ /* 0x000fe20000000000 */
[----:B------:R-:W-:Y:S02]  /*2ef00*/  IMAD.MOV.U32 R13, RZ, RZ, R26 ;  /* 0x000000ffff0d7224 */ /* 0x000fe400078e001a */
[----:B------:R-:W-:-:S07]  /*2ef10*/  IMAD.MOV.U32 R33, RZ, RZ, R14 ;  /* 0x000000ffff217224 */ /* 0x000fce00078e000e */
[----:B------:R-:W-:Y:S05]  /*2ef20*/  WARPSYNC.COLLECTIVE R15, `(.L_x_2282) ;  /* 0x000000000f087348 */ /* 0x000fea0003c00000 */
[----:B------:R0:W1:Y:S02]  /*2ef30*/  SHFL.IDX P6, R14, R13, R12, R11 ;  /* 0x0000000c0d0e7389 */ /* 0x00006400000c000b */
[----:B01----:R-:W-:Y:S01]  /*2ef40*/  ENDCOLLECTIVE ;  /* 0x000000000000791b */ /* 0x003fe20003800000 */
.L_x_2282:
[----:B------:R-:W-:Y:S02]  /*2ef50*/  IMAD.MOV.U32 R13, RZ, RZ, R68 ;  /* 0x000000ffff0d7224 */ /* 0x000fe400078e0044 */
[----:B------:R-:W-:Y:S02]  /*2ef60*/  IMAD.MOV.U32 R12, RZ, RZ, R2 ;  /* 0x000000ffff0c7224 */ /* 0x000fe400078e0002 */
[----:B------:R-:W-:-:S07]  /*2ef70*/  IMAD.MOV.U32 R26, RZ, RZ, R14 ;  /* 0x000000ffff1a7224 */ /* 0x000fce00078e000e */
[----:B------:R-:W-:Y:S05]  /*2ef80*/  WARPSYNC.COLLECTIVE R15, `(.L_x_2283) ;  /* 0x000000000f087348 */ /* 0x000fea0003c00000 */
[----:B------:R0:W1:Y:S02]  /*2ef90*/  SHFL.IDX P6, R14, R13, R12, R11 ;  /* 0x0000000c0d0e7389 */ /* 0x00006400000c000b */
[----:B01----:R-:W-:Y:S01]  /*2efa0*/  ENDCOLLECTIVE ;  /* 0x000000000000791b */ /* 0x003fe20003800000 */
.L_x_2283:
[----:B------:R-:W-:Y:S01]  /*2efb0*/  IMAD.MOV.U32 R13, RZ, RZ, R20 ;  /* 0x000000ffff0d7224 */ /* 0x000fe200078e0014 */
[----:B------:R-:W-:-:S07]  /*2efc0*/  MOV R68, R14 ;  /* 0x0000000e00447202 */ /* 0x000fce0000000f00 */
[----:B------:R-:W-:Y:S05]  /*2efd0*/  WARPSYNC.COLLECTIVE R15, `(.L_x_2284) ;  /* 0x000000000f087348 */ /* 0x000fea0003c00000 */
[----:B------:R0:W1:Y:S02]  /*2efe0*/  SHFL.IDX P6, R14, R13, R12, R11 ;  /* 0x0000000c0d0e7389 */ /* 0x00006400000c000b */
[----:B01----:R-:W-:Y:S01]  /*2eff0*/  ENDCOLLECTIVE ;  /* 0x000000000000791b */ /* 0x003fe20003800000 */
.L_x_2284:
        /* <DEDUP_REMOVED lines=8> */
.L_x_2285:
[----:B------:R-:W-:Y:S02]  /*2f080*/  SEL R179, R26, R20, P0 ;  /* 0x000000141ab37207 */ /* 0x000fe40000000000 */
[----:B------:R-:W-:Y:S01]  /*2f090*/  SEL R178, R20, R26, P0 ;  /* 0x0000001a14b27207 */ /* 0x000fe20000000000 */
[----:B------:R-:W-:Y:S02]  /*2f0a0*/  IMAD.MOV.U32 R13, RZ, RZ, R31 ;  /* 0x000000ffff0d7224 */ /* 0x000fe400078e001f */
[----:B------:R-:W-:-:S07]  /*2f0b0*/  IMAD.MOV.U32 R37, RZ, RZ, R14 ;  /* 0x000000ffff257224 */ /* 0x000fce00078e000e */
[----:B------:R-:W-:Y:S05]  /*2f0c0*/  WARPSYNC.COLLECTIVE R15, `(.L_x_2286) ;  /* 0x000000000f087348 */ /* 0x000fea0003c00000 */
[----:B------:R0:W1:Y:S02]  /*2f0d0*/  SHFL.IDX P6, R14, R13, R12, R11 ;  /* 0x0000000c0d0e7389 */ /* 0x00006400000c000b */
[----:B01----:R-:W-:Y:S01]  /*2f0e0*/  ENDCOLLECTIVE ;  /* 0x000000000000791b */ /* 0x003fe20003800000 */
.L_x_2286:
[----:B------:R-:W-:Y:S02]  /*2f0f0*/  IMAD.MOV.U32 R13, RZ, RZ, R76 ;  /* 0x000000ffff0d7224 */ /* 0x000fe400078e004c */
[----:B------:R-:W-:Y:S02]  /*2f100*/  IMAD.MOV.U32 R12, RZ, RZ, R2 ;  /* 0x000000ffff0c7224 */ /* 0x000fe400078e0002 */
[----:B------:R-:W-:-:S07]  /*2f110*/  IMAD.MOV.U32 R31, RZ, RZ, R14 ;  /* 0x000000ffff1f7224 */ /* 0x000fce00078e000e */
[----:B------:R-:W-:Y:S05]  /*2f120*/  WARPSYNC.COLLECTIVE R15, `(.L_x_2287) ;  /* 0x000000000f087348 */ /* 0x000fea0003c00000 */
[----:B------:R0:W1:Y:S02]  /*2f130*/  SHFL.IDX P6, R14, R13, R12, R11 ;  /* 0x0000000c0d0e7389 */ /* 0x00006400000c000b */
[----:B01----:R-:W-:Y:S01]  /*2f140*/  ENDCOLLECTIVE ;  /* 0x000000000000791b */ /* 0x003fe20003800000 */
.L_x_2287:
[----:B------:R-:W-:Y:S02]  /*2f150*/  IMAD.MOV.U32 R13, RZ, RZ, R72 ;  /* 0x000000ffff0d7224 */ /* 0x000fe400078e0048 */
[----:B------:R-:W-:-:S07]  /*2f160*/  IMAD.MOV.U32 R76, RZ, RZ, R14 ;  /* 0x000000ffff4c7224 */ /* 0x000fce00078e000e */
[----:B------:R-:W-:Y:S05]  /*2f170*/  WARPSYNC.COLLECTIVE R15, `(.L_x_2288) ;  /* 0x000000000f087348 */ /* 0x000fea0003c00000 */
[----:B------:R0:W1:Y:S02]  /*2f180*/  SHFL.IDX P6, R14, R13, R12, R11 ;  /* 0x0000000c0d0e7389 */ /* 0x00006400000c000b */
[----:B01----:R-:W-:Y:S01]  /*2f190*/  ENDCOLLECTIVE ;  /* 0x000000000000791b */ /* 0x003fe20003800000 */
.L_x_2288:
        /* <DEDUP_REMOVED lines=8> */
.L_x_2289:
[----:B------:R-:W-:Y:S02]  /*2f220*/  SEL R175, R31, R72, P0 ;  /* 0x000000481faf7207 */ /* 0x000fe40000000000 */
[----:B------:R-:W-:Y:S01]  /*2f230*/  SEL R174, R72, R31, P0 ;  /* 0x0000001f48ae7207 */ /* 0x000fe20000000000 */
[----:B------:R-:W-:Y:S02]  /*2f240*/  IMAD.MOV.U32 R13, RZ, RZ, R38 ;  /* 0x000000ffff0d7224 */ /* 0x000fe400078e0026 */
[----:B------:R-:W-:-:S07]  /*2f250*/  IMAD.MOV.U32 R39, RZ, RZ, R14 ;  /* 0x000000ffff277224 */ /* 0x000fce00078e000e */
[----:B------:R-:W-:Y:S05]  /*2f260*/  WARPSYNC.COLLECTIVE R15, `(.L_x_2290) ;  /* 0x000000000f087348 */ /* 0x000fea0003c00000 */
[----:B------:R0:W1:Y:S02]  /*2f270*/  SHFL.IDX P6, R14, R13, R12, R11 ;  /* 0x0000000c0d0e7389 */ /* 0x00006400000c000b */
[----:B01----:R-:W-:Y:S01]  /*2f280*/  ENDCOLLECTIVE ;  /* 0x000000000000791b */ /* 0x003fe20003800000 */
.L_x_2290:
[----:B------:R-:W-:Y:S02]  /*2f290*/  IMAD.MOV.U32 R13, RZ, RZ, R84 ;  /* 0x000000ffff0d7224 */ /* 0x000fe400078e0054 */
[----:B------:R-:W-:Y:S02]  /*2f2a0*/  IMAD.MOV.U32 R12, RZ, RZ, R2 ;  /* 0x000000ffff0c7224 */ /* 0x000fe400078e0002 */
[----:B------:R-:W-:-:S07]  /*2f2b0*/  IMAD.MOV.U32 R38, RZ, RZ, R14 ;  /* 0x000000ffff267224 */ /* 0x000fce00078e000e */
[----:B------:R-:W-:Y:S05]  /*2f2c0*/  WARPSYNC.COLLECTIVE R15, `(.L_x_2291) ;  /* 0x000000000f087348 */ /* 0x000fea0003c00000 */
[----:B------:R0:W1:Y:S02]  /*2f2d0*/  SHFL.IDX P6, R14, R13, R12, R11 ;  /* 0x0000000c0d0e7389 */ /* 0x00006400000c000b */
[----:B01----:R-:W-:Y:S01]  /*2f2e0*/  ENDCOLLECTIVE ;  /* 0x000000000000791b */ /* 0x003fe20003800000 */
.L_x_2291:
[----:B------:R-:W-:Y:S02]  /*2f2f0*/  IMAD.MOV.U32 R13, RZ, RZ, R80 ;  /* 0x000000ffff0d7224 */ /* 0x000fe400078e0050 */
[----:B------:R-:W-:-:S07]  /*2f300*/  IMAD.MOV.U32 R84, RZ, RZ, R14 ;  /* 0x000000ffff547224 */ /* 0x000fce00078e000e */
[----:B------:R-:W-:Y:S05]  /*2f310*/  WARPSYNC.COLLECTIVE R15, `(.L_x_2292) ;  /* 0x000000000f087348 */ /* 0x000fea0003c00000 */
[----:B------:R0:W1:Y:S02]  /*2f320*/  SHFL.IDX P6, R14, R13, R12, R11 ;  /* 0x0000000c0d0e7389 */ /* 0x00006400000c000b */
[----:B01----:R-:W-:Y:S01]  /*2f330*/  ENDCOLLECTIVE ;  /* 0x000000000000791b */ /* 0x003fe20003800000 */
.L_x_2292:
        /* <DEDUP_REMOVED lines=8> */
.L_x_2293:
[----:B------:R-:W-:Y:S02]  /*2f3c0*/  SEL R171, R38, R80, P0 ;  /* 0x0000005026ab7207 */ /* 0x000fe40000000000 */
[----:B------:R-:W-:Y:S02]  /*2f3d0*/  SEL R170, R80, R38, P0 ;  /* 0x0000002650aa7207 */ /* 0x000fe40000000000 */
[----:B------:R-:W-:Y:S01]  /*2f3e0*/  MOV R13, R41 ;  /* 0x00000029000d7202 */ /* 0x000fe20000000f00 */
[----:B------:R-:W-:-:S07]  /*2f3f0*/  IMAD.MOV.U32 R42, RZ, RZ, R14 ;  /* 0x000000ffff2a7224 */ /* 0x000fce00078e000e */
[----:B------:R-:W-:Y:S05]  /*2f400*/  WARPSYNC.COLLECTIVE R15, `(.L_x_2294) ;  /* 0x000000000f087348 */ /* 0x000fea0003c00000 */
[----:B------:R0:W1:Y:S02]  /*2f410*/  SHFL.IDX P6, R14, R13, R12, R11 ;  /* 0x0000000c0d0e7389 */ /* 0x00006400000c000b */
[----:B01----:R-:W-:Y:S01]  /*2f420*/  ENDCOLLECTIVE ;  /* 0x000000000000791b */ /* 0x003fe20003800000 */
.L_x_2294:
[----:B------:R-:W-:Y:S02]  /*2f430*/  IMAD.MOV.U32 R13, RZ, RZ, R92 ;  /* 0x000000ffff0d7224 */ /* 0x000fe400078e005c */
[----:B------:R-:W-:Y:S02]  /*2f440*/  IMAD.MOV.U32 R12, RZ, RZ, R2 ;  /* 0x000000ffff0c7224 */ /* 0x000fe400078e0002 */
[----:B------:R-:W-:-:S07]  /*2f450*/  IMAD.MOV.U32 R41, RZ, RZ, R14 ;  /* 0x000000ffff297224 */ /* 0x000fce00078e000e */
[----:B------:R-:W-:Y:S05]  /*2f460*/  WARPSYNC.COLLECTIVE R15, `(.L_x_2295) ;  /* 0x000000000f087348 */ /* 0x000fea0003c00000 */
[----:B------:R0:W1:Y:S02]  /*2f470*/  SHFL.IDX P6, R14, R13, R12, R11 ;  /* 0x0000000c0d0e7389 */ /* 0x00006400000c000b */
[----:B01----:R-:W-:Y:S01]  /*2f480*/  ENDCOLLECTIVE ;  /* 0x000000000000791b */ /* 0x003fe20003800000 */
.L_x_2295:
[----:B------:R-:W-:Y:S02]  /*2f490*/  IMAD.MOV.U32 R13, RZ, RZ, R88 ;  /* 0x000000ffff0d7224 */ /* 0x000fe400078e0058 */
[----:B------:R-:W-:-:S07]  /*2f4a0*/  IMAD.MOV.U32 R92, RZ, RZ, R14 ;  /* 0x000000ffff5c7224 */ /* 0x000fce00078e000e */
[----:B------:R-:W-:Y:S05]  /*2f4b0*/  WARPSYNC.COLLECTIVE R15, `(.L_x_2296) ;  /* 0x000000000f087348 */ /* 0x000fea0003c00000 */
[----:B------:R0:W1:Y:S02]  /*2f4c0*/  SHFL.IDX P6, R14, R13, R12, R11 ;  /* 0x0000000c0d0e7389 */ /* 0x00006400000c000b */
[----:B01----:R-:W-:Y:S01]  /*2f4d0*/  ENDCOLLECTIVE ;  /* 0x000000000000791b */ /* 0x003fe20003800000 */
.L_x_2296:
        /* <DEDUP_REMOVED lines=8> */
.L_x_2297:
[----:B------:R-:W-:Y:S02]  /*2f560*/  SEL R167, R41, R88, P0 ;  /* 0x0000005829a77207 */ /* 0x000fe40000000000 */
[----:B------:R-:W-:Y:S01]  /*2f570*/  SEL R166, R88, R41, P0 ;  /* 0x0000002958a67207 */ /* 0x000fe20000000000 */
[----:B------:R-:W-:Y:S02]  /*2f580*/  IMAD.MOV.U32 R13, RZ, RZ, R43 ;  /* 0x000000ffff0d7224 */ /* 0x000fe400078e002b */
[----:B------:R-:W-:-:S07]  /*2f590*/  IMAD.MOV.U32 R45, RZ, RZ, R14 ;  /* 0x000000ffff2d7224 */ /* 0x000fce00078e000e */
[----:B------:R-:W-:Y:S05]  /*2f5a0*/  WARPSYNC.COLLECTIVE R15, `(.L_x_2298) ;  /* 0x000000000f087348 */ /* 0x000fea0003c00000 */
[----:B------:R0:W1:Y:S02]  /*2f5b0*/  SHFL.IDX P6, R14, R13, R12, R11 ;  /* 0x0000000c0d0e7389 */ /* 0x00006400000c000b */
[----:B01----:R-:W-:Y:S01]  /*2f5c0*/  ENDCOLLECTIVE ;  /* 0x000000000000791b */ /* 0x003fe20003800000 */
.L_x_2298:
[----:B------:R-:W-:Y:S01]  /*2f5d0*/  IMAD.MOV.U32 R13, RZ, RZ, R100 ;  /* 0x000000ffff0d7224 */ /* 0x000fe200078e0064 */
[----:B------:R-:W-:Y:S01]  /*2f5e0*/  MOV R12, R2 ;  /* 0x00000002000c7202 */ /* 0x000fe20000000f00 */
[----:B------:R-:W-:-:S07]  /*2f5f0*/  IMAD.MOV.U32 R43, RZ, RZ, R14 ;  /* 0x000000ffff2b7224 */ /* 0x000fce00078e000e */
[----:B------:R-:W-:Y:S05]  /*2f600*/  WARPSYNC.COLLECTIVE R15, `(.L_x_2299) ;  /* 0x000000000f087348 */ /* 0x000fea0003c00000 */
[----:B------:R0:W1:Y:S02]  /*2f610*/  SHFL.IDX P6, R14, R13, R12, R11 ;  /* 0x0000000c0d0e7389 */ /* 0x00006400000c000b */
[----:B01----:R-:W-:Y:S01]  /*2f620*/  ENDCOLLECTIVE ;  /* 0x000000000000791b */ /* 0x003fe20003800000 */
.L_x_2299:
[----:B------:R-:W-:Y:S02]  /*2f630*/  IMAD.MOV.U32 R13, RZ, RZ, R96 ;  /* 0x000000ffff0d7224 */ /* 0x000fe400078e0060 */
[----:B------:R-:W-:-:S07]  /*2f640*/  IMAD.MOV.U32 R100, RZ, RZ, R14 ;  /* 0x000000ffff647224 */ /* 0x000fce00078e000e */
[----:B------:R-:W-:Y:S05]  /*2f650*/  WARPSYNC.COLLECTIVE R15, `(.L_x_2300) ;  /* 0x000000000f087348 */ /* 0x000fea0003c00000 */
[----:B------:R0:W1:Y:S02]  /*2f660*/  SHFL.IDX P6, R14, R13, R12, R11 ;  /* 0x0000000c0d0e7389 */ /* 0x00006400000c000b */
[----:B01----:R-:W-:Y:S01]  /*2f670*/  ENDCOLLECTIVE ;  /* 0x000000000000791b */ /* 0x003fe20003800000 */
.L_x_2300:
        /* <DEDUP_REMOVED lines=8> */
.L_x_2301:
[----:B------:R-:W-:Y:S02]  /*2f700*/  IMAD.MOV.U32 R13, RZ, RZ, R49 ;  /* 0x000000ffff0d7224 */ /* 0x000fe400078e0031 */
[----:B------:R-:W-:-:S07]  /*2f710*/  IMAD.MOV.U32 R53, RZ, RZ, R14 ;  /* 0x000000ffff357224 */ /* 0x000fce00078e000e */
[----:B------:R-:W-:Y:S05]  /*2f720*/  WARPSYNC.COLLECTIVE R15, `(.L_x_2302) ;  /* 0x000000000f087348 */ /* 0x000fea0003c00000 */
[----:B------:R0:W1:Y:S02]  /*2f730*/  SHFL.IDX P6, R14, R13, R12, R11 ;  /* 0x0000000c0d0e7389 */ /* 0x00006400000c000b */
[----:B01----:R-:W-:Y:S01]  /*2f740*/  ENDCOLLECTIVE ;  /* 0x000000000000791b */ /* 0x003fe20003800000 */
.L_x_2302:
[----:B------:R-:W-:Y:S02]  /*2f750*/  IMAD.MOV.U32 R13, RZ, RZ, R108 ;  /* 0x000000ffff0d7224 */ /* 0x000fe400078e006c */
[----:B------:R-:W-:Y:S02]  /*2f760*/  IMAD.MOV.U32 R12, RZ, RZ, R2 ;  /* 0x000000ffff0c7224 */ /* 0x000fe400078e0002 */
[----:B------:R-:W-:-:S07]  /*2f770*/  IMAD.MOV.U32 R49, RZ, RZ, R14 ;  /* 0x000000ffff317224 */ /* 0x000fce00078e000e */
[----:B------:R-:W-:Y:S05]  /*2f780*/  WARPSYNC.COLLECTIVE R15, `(.L_x_2303) ;  /* 0x000000000f087348 */ /* 0x000fea0003c00000 */
[----:B------:R0:W1:Y:S02]  /*2f790*/  SHFL.IDX P6, R14, R13, R12, R11 ;  /* 0x0000000c0d0e7389 */ /* 0x00006400000c000b */
[----:B01----:R-:W-:Y:S01]  /*2f7a0*/  ENDCOLLECTIVE ;  /* 0x000000000000791b */ /* 0x003fe20003800000 */
.L_x_2303:
[----:B------:R-:W-:Y:S02]  /*2f7b0*/  IMAD.MOV.U32 R13, RZ, RZ, R104 ;  /* 0x000000ffff0d7224 */ /* 0x000fe400078e0068 */
[----:B------:R-:W-:-:S07]  /*2f7c0*/  IMAD.MOV.U32 R108, RZ, RZ, R14 ;  /* 0x000000ffff6c7224 */ /* 0x000fce00078e000e */
[----:B------:R-:W-:Y:S05]  /*2f7d0*/  WARPSYNC.COLLECTIVE R15, `(.L_x_2304) ;  /* 0x000000000f087348 */ /* 0x000fea0003c00000 */
[----:B------:R0:W1:Y:S02]  /*2f7e0*/  SHFL.IDX P6, R14, R13, R12, R11 ;  /* 0x0000000c0d0e7389 */ /* 0x00006400000c000b */
[----:B01----:R-:W-:Y:S01]  /*2f7f0*/  ENDCOLLECTIVE ;  /* 0x000000000000791b */ /* 0x003fe20003800000 */
.L_x_2304:
[----:B------:R-:W-:Y:S01]  /*2f800*/  SEL R92, R108, R53, P0 ;  /* 0x000000356c5c7207 */ /* 0x000fe20000000000 */
[----:B------:R-:W-:Y:S02]  /*2f810*/  IMAD.MOV.U32 R13, RZ, RZ, R61 ;  /* 0x000000ffff0d7224 */ /* 0x000fe400078e003d */
[----:B------:R-:W-:Y:S01]  /*2f820*/  IMAD.MOV.U32 R12, RZ, RZ, R0 ;  /* 0x000000ffff0c7224 */ /* 0x000fe200078e0000 */
[----:B------:R-:W-:-:S07]  /*2f830*/  MOV R104, R14 ;  /* 0x0000000e00687202 */ /* 0x000fce0000000f00 */
[----:B------:R-:W-:Y:S05]  /*2f840*/  WARPSYNC.COLLECTIVE R15, `(.L_x_2305) ;  /* 0x000000000f087348 */ /* 0x000fea0003c00000 */
[----:B------:R0:W1:Y:S02]  /*2f850*/  SHFL.IDX P6, R14, R13, R12, R11 ;  /* 0x0000000c0d0e7389 */ /* 0x00006400000c000b */
[----:B01----:R-:W-:Y:S01]  /*2f860*/  ENDCOLLECTIVE ;  /* 0x000000000000791b */ /* 0x003fe20003800000 */
.L_x_2305:
[----:B------:R-:W-:Y:S02]  /*2f870*/  SEL R100, R49, R104, P0 ;  /* 0x0000006831647207 */ /* 0x000fe40000000000 */
[----:B------:R-:W-:Y:S01]  /*2f880*/  SEL R104, R104, R49, P0 ;  /* 0x0000003168687207 */ /* 0x000fe20000000000 */
[----:B------:R-:W-:Y:S02]  /*2f890*/  IMAD.MOV.U32 R13, RZ, RZ, R57 ;  /* 0x000000ffff0d7224 */ /* 0x000fe400078e0039 */
[----:B------:R-:W-:-:S07]  /*2f8a0*/  IMAD.MOV.U32 R61, RZ, RZ, R14 ;  /* 0x000000ffff3d7224 */ /* 0x000fce00078e000e */
[----:B------:R-:W-:Y:S05]  /*2f8b0*/  WARPSYNC.COLLECTIVE R15, `(.L_x_2306) ;  /* 0x000000000f087348 */ /* 0x000fea0003c00000 */
[----:B------:R0:W1:Y:S02]  /*2f8c0*/  SHFL.IDX P6, R14, R13, R12, R11 ;  /* 0x0000000c0d0e7389 */ /* 0x00006400000c000b */
[----:B01----:R-:W-:Y:S01]  /*2f8d0*/  ENDCOLLECTIVE ;  /* 0x000000000000791b */ /* 0x003fe20003800000 */
.L_x_2306:
[----:B------:R-:W-:Y:S02]  /*2f8e0*/  IMAD.MOV.U32 R13, RZ, RZ, R116 ;  /* 0x000000ffff0d7224 */ /* 0x000fe400078e0074 */
[----:B------:R-:W-:Y:S02]  /*2f8f0*/  IMAD.MOV.U32 R12, RZ, RZ, R2 ;  /* 0x000000ffff0c7224 */ /* 0x000fe400078e0002 */
[----:B------:R-:W-:-:S07]  /*2f900*/  IMAD.MOV.U32 R57, RZ, RZ, R14 ;  /* 0x000000ffff397224 */ /* 0x000fce00078e000e */
[----:B------:R-:W-:Y:S05]  /*2f910*/  WARPSYNC.COLLECTIVE R15, `(.L_x_2307) ;  /* 0x000000000f087348 */ /* 0x000fea0003c00000 */
[----:B------:R0:W1:Y:S02]  /*2f920*/  SHFL.IDX P6, R14, R13, R12, R11 ;  /* 0x0000000c0d0e7389 */ /* 0x00006400000c000b */
[----:B01----:R-:W-:Y:S01]  /*2f930*/  ENDCOLLECTIVE ;  /* 0x000000000000791b */ /* 0x003fe20003800000 */
.L_x_2307:
[----:B------:R-:W-:Y:S02]  /*2f940*/  IMAD.MOV.U32 R13, RZ, RZ, R112 ;  /* 0x000000ffff0d7224 */ /* 0x000fe400078e0070 */
[----:B------:R-:W-:-:S07]  /*2f950*/  IMAD.MOV.U32 R116, RZ, RZ, R14 ;  /* 0x000000ffff747224 */ /* 0x000fce00078e000e */
[----:B------:R-:W-:Y:S05]  /*2f960*/  WARPSYNC.COLLECTIVE R15, `(.L_x_2308) ;  /* 0x000000000f087348 */ /* 0x000fea0003c00000 */
[----:B------:R0:W1:Y:S02]  /*2f970*/  SHFL.IDX P6, R14, R13, R12, R11 ;  /* 0x0000000c0d0e7389 */ /* 0x00006400000c000b */
[----:B01----:R-:W-:Y:S01]  /*2f980*/  ENDCOLLECTIVE ;  /* 0x000000000000791b */ /* 0x003fe20003800000 */
.L_x_2308:
        /* <DEDUP_REMOVED lines=8> */
.L_x_2309:
[----:B------:R-:W-:Y:S02]  /*2fa10*/  SEL R88, R57, R112, P0 ;  /* 0x0000007039587207 */ /* 0x000fe40000000000 */
[----:B------:R-:W-:Y:S01]  /*2fa20*/  SEL R112, R112, R57, P0 ;  /* 0x0000003970707207 */ /* 0x000fe20000000000 */
[----:B------:R-:W-:Y:S01]  /*2fa30*/  IMAD.MOV.U32 R13, RZ, RZ, R65 ;  /* 0x000000ffff0d7224 */ /* 0x000fe200078e0041 */
[----:B------:R-:W-:-:S07]  /*2fa40*/  MOV R69, R14 ;  /* 0x0000000e00457202 */ /* 0x000fce0000000f00 */
[----:B------:R-:W-:Y:S05]  /*2fa50*/  WARPSYNC.COLLECTIVE R15, `(.L_x_2310) ;  /* 0x000000000f087348 */ /* 0x000fea0003c00000 */
[----:B------:R0:W1:Y:S02]  /*2fa60*/  SHFL.IDX P6, R14, R13, R12, R11 ;  /* 0x0000000c0d0e7389 */ /* 0x00006400000c000b */
[----:B01----:R-:W-:Y:S01]  /*2fa70*/  ENDCOLLECTIVE ;  /* 0x000000000000791b */ /* 0x003fe20003800000 */
.L_x_2310:
[----:B------:R-:W-:Y:S02]  /*2fa80*/  IMAD.MOV.U32 R13, RZ, RZ, R124 ;  /* 0x000000ffff0d7224 */ /* 0x000fe400078e007c */
[----:B------:R-:W-:Y:S02]  /*2fa90*/  IMAD.MOV.U32 R12, RZ, RZ, R2 ;  /* 0x000000ffff0c7224 */ /* 0x000fe400078e0002 */
[----:B------:R-:W-:-:S07]  /*2faa0*/  IMAD.MOV.U32 R65, RZ, RZ, R14 ;  /* 0x000000ffff417224 */ /* 0x000fce00078e000e */
[----:B------:R-:W-:Y:S05]  /*2fab0*/  WARPSYNC.COLLECTIVE R15, `(.L_x_2311) ;  /* 0x000000000f087348 */ /* 0x000fea0003c00000 */
[----:B------:R0:W1:Y:S02]  /*2fac0*/  SHFL.IDX P6, R14, R13, R12, R11 ;  /* 0x0000000c0d0e7389 */ /* 0x00006400000c000b */
[----:B01----:R-:W-:Y:S01]  /*2fad0*/  ENDCOLLECTIVE ;  /* 0x000000000000791b */ /* 0x003fe20003800000 */
.L_x_2311:
[----:B------:R-:W-:Y:S02]  /*2fae0*/  IMAD.MOV.U32 R13, RZ, RZ, R120 ;  /* 0x000000ffff0d7224 */ /* 0x000fe400078e0078 */
[----:B------:R-:W-:-:S07]  /*2faf0*/  IMAD.MOV.U32 R124, RZ, RZ, R14 ;  /* 0x000000ffff7c7224 */ /* 0x000fce00078e000e */
[----:B------:R-:W-:Y:S05]  /*2fb00*/  WARPSYNC.COLLECTIVE R15, `(.L_x_2312) ;  /* 0x000000000f087348 */ /* 0x000fea0003c00000 */
[----:B------:R0:W1:Y:S02]  /*2fb10*/  SHFL.IDX P6, R14, R13, R12, R11 ;  /* 0x0000000c0d0e7389 */ /* 0x00006400000c000b */
[----:B01----:R-:W-:Y:S01]  /*2fb20*/  ENDCOLLECTIVE ;  /* 0x000000000000791b */ /* 0x003fe20003800000 */
.L_x_2312:
[----:B------:R-:W-:Y:S02]  /*2fb30*/  IMAD.MOV.U32 R13, RZ, RZ, R77 ;  /* 0x000000ffff0d7224 */ /* 0x000fe400078e004d */
[----:B------:R-:W-:Y:S02]  /*2fb40*/  IMAD.MOV.U32 R12, RZ, RZ, R0 ;  /* 0x000000ffff0c7224 */ /* 0x000fe400078e0000 */
[----:B------:R-:W-:-:S07]  /*2fb50*/  IMAD.MOV.U32 R120, RZ, RZ, R14 ;  /* 0x000000ffff787224 */ /* 0x000fce00078e000e */
[----:B------:R-:W-:Y:S05]  /*2fb60*/  WARPSYNC.COLLECTIVE R15, `(.L_x_2313) ;  /* 0x000000000f087348 */ /* 0x000fea0003c00000 */
[----:B------:R0:W1:Y:S02]  /*2fb70*/  SHFL.IDX P6, R14, R13, R12, R11 ;  /* 0x0000000c0d0e7389 */ /* 0x00006400000c000b */
[----:B01----:R-:W-:Y:S01]  /*2fb80*/  ENDCOLLECTIVE ;  /* 0x000000000000791b */ /* 0x003fe20003800000 */
.L_x_2313:
[----:B------:R-:W-:Y:S02]  /*2fb90*/  SEL R80, R65, R120, P0 ;  /* 0x0000007841507207 */ /* 0x000fe40000000000 */
[----:B------:R-:W-:Y:S01]  /*2fba0*/  SEL R120, R120, R65, P0 ;  /* 0x0000004178787207 */ /* 0x000fe20000000000 */
[----:B------:R-:W-:Y:S02]  /*2fbb0*/  IMAD.MOV.U32 R13, RZ, RZ, R73 ;  /* 0x000000ffff0d7224 */ /* 0x000fe400078e0049 */
[----:B------:R-:W-:-:S07]  /*2fbc0*/  IMAD.MOV.U32 R77, RZ, RZ, R14 ;  /* 0x000000ffff4d7224 */ /* 0x000fce00078e000e */
[----:B------:R-:W-:Y:S05]  /*2fbd0*/  WARPSYNC.COLLECTIVE R15, `(.L_x_2314) ;  /* 0x000000000f087348 */ /* 0x000fea0003c00000 */
[----:B------:R0:W1:Y:S02]  /*2fbe0*/  SHFL.IDX P6, R14, R13, R12, R11 ;  /* 0x0000000c0d0e7389 */ /* 0x00006400000c000b */
[----:B01----:R-:W-:Y:S01]  /*2fbf0*/  ENDCOLLECTIVE ;  /* 0x000000000000791b */ /* 0x003fe20003800000 */
.L_x_2314:
[----:B------:R-:W-:Y:S01]  /*2fc00*/  MOV R13, R132 ;  /* 0x00000084000d7202 */ /* 0x000fe20000000f00 */
[----:B------:R-:W-:Y:S02]  /*2fc10*/  IMAD.MOV.U32 R12, RZ, RZ, R2 ;  /* 0x000000ffff0c7224 */ /* 0x000fe400078e0002 */
[----:B------:R-:W-:-:S07]  /*2fc20*/  IMAD.MOV.U32 R73, RZ, RZ, R14 ;  /* 0x000000ffff497224 */ /* 0x000fce00078e000e */
[----:B------:R-:W-:Y:S05]  /*2fc30*/  WARPSYNC.COLLECTIVE R15, `(.L_x_2315) ;  /* 0x000000000f087348 */ /* 0x000fea0003c00000 */
[----:B------:R0:W1:Y:S02]  /*2fc40*/  SHFL.IDX P6, R14, R13, R12, R11 ;  /* 0x0000000c0d0e7389 */ /* 0x00006400000c000b */
[----:B01----:R-:W-:Y:S01]  /*2fc50*/  ENDCOLLECTIVE ;  /* 0x000000000000791b */ /* 0x003fe20003800000 */
.L_x_2315:
[----:B------:R-:W-:Y:S02]  /*2fc60*/  IMAD.MOV.U32 R13, RZ, RZ, R128 ;  /* 0x000000ffff0d7224 */ /* 0x000fe400078e0080 */
[----:B------:R-:W-:-:S07]  /*2fc70*/  IMAD.MOV.U32 R132, RZ, RZ, R14 ;  /* 0x000000ffff847224 */ /* 0x000fce00078e000e */
[----:B------:R-:W-:Y:S05]  /*2fc80*/  WARPSYNC.COLLECTIVE R15, `(.L_x_2316) ;  /* 0x000000000f087348 */ /* 0x000fea0003c00000 */
[----:B------:R0:W1:Y:S02]  /*2fc90*/  SHFL.IDX P6, R14, R13, R12, R11 ;  /* 0x0000000c0d0e7389 */ /* 0x00006400000c000b */
[----:B01----:R-:W-:Y:S01]  /*2fca0*/  ENDCOLLECTIVE ;  /* 0x000000000000791b */ /* 0x003fe20003800000 */
.L_x_2316:
[----:B------:R-:W-:Y:S02]  /*2fcb0*/  IMAD.MOV.U32 R13, RZ, RZ, R85 ;  /* 0x000000ffff0d7224 */ /* 0x000fe400078e0055 */
[----:B------:R-:W-:Y:S02]  /*2fcc0*/  IMAD.MOV.U32 R12, RZ, RZ, R0 ;  /* 0x000000ffff0c7224 */ /* 0x000fe400078e0000 */
[----:B------:R-:W-:-:S07]  /*2fcd0*/  IMAD.MOV.U32 R128, RZ, RZ, R14 ;  /* 0x000000ffff807224 */ /* 0x000fce00078e000e */
[----:B------:R-:W-:Y:S05]  /*2fce0*/  WARPSYNC.COLLECTIVE R15, `(.L_x_2317) ;  /* 0x000000000f087348 */ /* 0x000fea0003c00000 */
[----:B------:R0:W1:Y:S02]  /*2fcf0*/  SHFL.IDX P6, R14, R13, R12, R11 ;  /* 0x0000000c0d0e7389 */ /* 0x00006400000c000b */
[----:B01----:R-:W-:Y:S01]  /*2fd00*/  ENDCOLLECTIVE ;  /* 0x000000000000791b */ /* 0x003fe20003800000 */
.L_x_2317:
[----:B------:R-:W-:Y:S02]  /*2fd10*/  IMAD.MOV.U32 R13, RZ, RZ, R81 ;  /* 0x000000ffff0d7224 */ /* 0x000fe400078e0051 */
[----:B------:R-:W-:-:S07]  /*2fd20*/  IMAD.MOV.U32 R85, RZ, RZ, R14 ;  /* 0x000000ffff557224 */ /* 0x000fce00078e000e */
[----:B------:R-:W-:Y:S05]  /*2fd30*/  WARPSYNC.COLLECTIVE R15, `(.L_x_2318) ;  /* 0x000000000f087348 */ /* 0x000fea0003c00000 */
[----:B------:R0:W1:Y:S02]  /*2fd40*/  SHFL.IDX P6, R14, R13, R12, R11 ;  /* 0x0000000c0d0e7389 */ /* 0x00006400000c000b */
[----:B01----:R-:W-:Y:S01]  /*2fd50*/  ENDCOLLECTIVE ;  /* 0x000000000000791b */ /* 0x003fe20003800000 */
.L_x_2318:
[----:B------:R-:W-:Y:S02]  /*2fd60*/  IMAD.MOV.U32 R13, RZ, RZ, R140 ;  /* 0x000000ffff0d7224 */ /* 0x000fe400078e008c */
[----:B------:R-:W-:Y:S02]  /*2fd70*/  IMAD.MOV.U32 R12, RZ, RZ, R2 ;  /* 0x000000ffff0c7224 */ /* 0x000fe400078e0002 */
[----:B------:R-:W-:-:S07]  /*2fd80*/  IMAD.MOV.U32 R81, RZ, RZ, R14 ;  /* 0x000000ffff517224 */ /* 0x000fce00078e000e */
[----:B------:R-:W-:Y:S05]  /*2fd90*/  WARPSYNC.COLLECTIVE R15, `(.L_x_2319) ;  /* 0x000000000f087348 */ /* 0x000fea0003c00000 */
[----:B------:R0:W1:Y:S02]  /*2fda0*/  SHFL.IDX P6, R14, R13, R12, R11 ;  /* 0x0000000c0d0e7389 */ /* 0x00006400000c000b */
[----:B01----:R-:W-:Y:S01]  /*2fdb0*/  ENDCOLLECTIVE ;  /* 0x000000000000791b */ /* 0x003fe20003800000 */
.L_x_2319:
[----:B------:R-:W-:Y:S01]  /*2fdc0*/  MOV R13, R136 ;  /* 0x00000088000d7202 */ /* 0x000fe20000000f00 */
[----:B------:R-:W-:-:S07]  /*2fdd0*/  IMAD.MOV.U32 R140, RZ, RZ, R14 ;  /* 0x000000ffff8c7224 */ /* 0x000fce00078e000e */
[----:B------:R-:W-:Y:S05]  /*2fde0*/  WARPSYNC.COLLECTIVE R15, `(.L_x_2320) ;  /* 0x000000000f087348 */ /* 0x000fea0003c00000 */
[----:B------:R0:W1:Y:S02]  /*2fdf0*/  SHFL.IDX P6, R14, R13, R12, R11 ;  /* 0x0000000c0d0e7389 */ /* 0x00006400000c000b */
[----:B01----:R-:W-:Y:S01]  /*2fe00*/  ENDCOLLECTIVE ;  /* 0x000000000000791b */ /* 0x003fe20003800000 */
.L_x_2320:
[----:B------:R-:W-:Y:S02]  /*2fe10*/  IMAD.MOV.U32 R13, RZ, RZ, R93 ;  /* 0x000000ffff0d7224 */ /* 0x000fe400078e005d */
[----:B------:R-:W-:Y:S02]  /*2fe20*/  IMAD.MOV.U32 R12, RZ, RZ, R0 ;  /* 0x000000ffff0c7224 */ /* 0x000fe400078e0000 */
[----:B------:R-:W-:-:S07]  /*2fe30*/  IMAD.MOV.U32 R136, RZ, RZ, R14 ;  /* 0x000000ffff887224 */ /* 0x000fce00078e000e */
[----:B------:R-:W-:Y:S05]  /*2fe40*/  WARPSYNC.COLLECTIVE R15, `(.L_x_2321) ;  /* 0x000000000f087348 */ /* 0x000fea0003c00000 */
[----:B------:R0:W1:Y:S02]  /*2fe50*/  SHFL.IDX P6, R14, R13, R12, R11 ;  /* 0x0000000c0d0e7389 */ /* 0x00006400000c000b */
[----:B01----:R-:W-:Y:S01]  /*2fe60*/  ENDCOLLECTIVE ;  /* 0x000000000000791b */ /* 0x003fe20003800000 */
.L_x_2321:
[----:B------:R-:W-:Y:S02]  /*2fe70*/  IMAD.MOV.U32 R13, RZ, RZ, R89 ;  /* 0x000000ffff0d7224 */ /* 0x000fe400078e0059 */
[----:B------:R-:W-:-:S07]  /*2fe80*/  IMAD.MOV.U32 R93, RZ, RZ, R14 ;  /* 0x000000ffff5d7224 */ /* 0x000fce00078e000e */
[----:B------:R-:W-:Y:S05]  /*2fe90*/  WARPSYNC.COLLECTIVE R15, `(.L_x_2322) ;  /* 0x000000000f087348 */ /* 0x000fea0003c00000 */
[----:B------:R0:W1:Y:S02]  /*2fea0*/  SHFL.IDX P6, R14, R13, R12, R11 ;  /* 0x0000000c0d0e7389 */ /* 0x00006400000c000b */
[----:B01----:R-:W-:Y:S01]  /*2feb0*/  ENDCOLLECTIVE ;  /* 0x000000000000791b */ /* 0x003fe20003800000 */
.L_x_2322:
[----:B------:R-:W-:Y:S02]  /*2fec0*/  IMAD.MOV.U32 R13, RZ, RZ, R148 ;  /* 0x000000ffff0d7224 */ /* 0x000fe400078e0094 */
[----:B------:R-:W-:Y:S02]  /*2fed0*/  IMAD.MOV.U32 R12, RZ, RZ, R2 ;  /* 0x000000ffff0c7224 */ /* 0x000fe400078e0002 */
[----:B------:R-:W-:-:S07]  /*2fee0*/  IMAD.MOV.U32 R89, RZ, RZ, R14 ;  /* 0x000000ffff597224 */ /* 0x000fce00078e000e */
[----:B------:R-:W-:Y:S05]  /*2fef0*/  WARPSYNC.COLLECTIVE R15, `(.L_x_2323) ;  /* 0x000000000f087348 */ /* 0x000fea0003c00000 */
[----:B------:R0:W1:Y:S02]  /*2ff00*/  SHFL.IDX P6, R14, R13, R12, R11 ;  /* 0x0000000c0d0e7389 */ /* 0x00006400000c000b */
[----:B01----:R-:W-:Y:S01]  /*2ff10*/  ENDCOLLECTIVE ;  /* 0x000000000000791b */ /* 0x003fe20003800000 */
.L_x_2323:
[----:B------:R-:W-:Y:S02]  /*2ff20*/  IMAD.MOV.U32 R13, RZ, RZ, R144 ;  /* 0x000000ffff0d7224 */ /* 0x000fe400078e0090 */
[----:B------:R-:W-:-:S07]  /*2ff30*/  IMAD.MOV.U32 R148, RZ, RZ, R14 ;  /* 0x000000ffff947224 */ /* 0x000fce00078e000e */
[----:B------:R-:W-:Y:S05]  /*2ff40*/  WARPSYNC.COLLECTIVE R15, `(.L_x_2324) ;  /* 0x000000000f087348 */ /* 0x000fea0003c00000 */
[----:B------:R0:W1:Y:S02]  /*2ff50*/  SHFL.IDX P6, R14, R13, R12, R11 ;  /* 0x0000000c0d0e7389 */ /* 0x00006400000c000b */
[----:B01----:R-:W-:Y:S01]  /*2ff60*/  ENDCOLLECTIVE ;  /* 0x000000000000791b */ /* 0x003fe20003800000 */
.L_x_2324:
[----:B------:R-:W-:Y:S01]  /*2ff70*/  IMAD.MOV.U32 R13, RZ, RZ, R21 ;  /* 0x000000ffff0d7224 */ /* 0x000fe200078e0015 */
[----:B------:R-:W-:Y:S01]  /*2ff80*/  MOV R12, R0 ;  /* 0x00000000000c7202 */ /* 0x000fe20000000f00 */
[----:B------:R-:W-:-:S07]  /*2ff90*/  IMAD.MOV.U32 R144, RZ, RZ, R14 ;  /* 0x000000ffff907224 */ /* 0x000fce00078e000e */
[----:B------:R-:W-:Y:S05]  /*2ffa0*/  WARPSYNC.COLLECTIVE R15, `(.L_x_2325) ;  /* 0x000000000f087348 */ /* 0x000fea0003c00000 */
[----:B------:R0:W1:Y:S02]  /*2ffb0*/  SHFL.IDX P6, R14, R13, R12, R11 ;  /* 0x0000000c0d0e7389 */ /* 0x00006400000c000b */
[----:B01----:R-:W-:Y:S01]  /*2ffc0*/  ENDCOLLECTIVE ;  /* 0x000000000000791b */ /* 0x003fe20003800000 */
.L_x_2325:
[----:B------:R-:W-:Y:S02]  /*2ffd0*/  IMAD.MOV.U32 R13, RZ, RZ, R97 ;  /* 0x000000ffff0d7224 */ /* 0x000fe400078e0061 */
[----:B------:R-:W-:-:S07]  /*2ffe0*/  IMAD.MOV.U32 R21, RZ, RZ, R14 ;  /* 0x000000ffff157224 */ /* 0x000fce00078e000e */
[----:B------:R-:W-:Y:S05]  /*2fff0*/  WARPSYNC.COLLECTIVE R15, `(.L_x_2326) ;  /* 0x000000000f087348 */ /* 0x000fea0003c00000 */
[----:B------:R0:W1:Y:S02]  /*30000*/  SHFL.IDX P6, R14, R13, R12, R11 ;  /* 0x0000000c0d0e7389 */ /* 0x00006400000c000b */
[----:B01----:R-:W-:Y:S01]  /*30010*/  ENDCOLLECTIVE ;  /* 0x000000000000791b */ /* 0x003fe20003800000 */
.L_x_2326:
[----:B------:R-:W-:Y:S02]  /*30020*/  IMAD.MOV.U32 R13, RZ, RZ, R146 ;  /* 0x000000ffff0d7224 */ /* 0x000fe400078e0092 */
[----:B------:R-:W-:Y:S02]  /*30030*/  IMAD.MOV.U32 R12, RZ, RZ, R2 ;  /* 0x000000ffff0c7224 */ /* 0x000fe400078e0002 */
[----:B------:R-:W-:-:S07]  /*30040*/  IMAD.MOV.U32 R97, RZ, RZ, R14 ;  /* 0x000000ffff617224 */ /* 0x000fce00078e000e */
[----:B------:R-:W-:Y:S05]  /*30050*/  WARPSYNC.COLLECTIVE R15, `(.L_x_2327) ;  /* 0x000000000f087348 */ /* 0x000fea0003c00000 */
[----:B------:R0:W1:Y:S02]  /*30060*/  SHFL.IDX P6, R14, R13, R12, R11 ;  /* 0x0000000c0d0e7389 */ /* 0x00006400000c000b */
[----:B01----:R-:W-:Y:S01]  /*30070*/  ENDCOLLECTIVE ;  /* 0x000000000000791b */ /* 0x003fe20003800000 */
.L_x_2327:
[----:B------:R-:W-:Y:S02]  /*30080*/  IMAD.MOV.U32 R13, RZ, RZ, R155 ;  /* 0x000000ffff0d7224 */ /* 0x000fe400078e009b */
[----:B------:R-:W-:-:S07]  /*30090*/  IMAD.MOV.U32 R146, RZ, RZ, R14 ;  /* 0x000000ffff927224 */ /* 0x000fce00078e000e */
[----:B------:R-:W-:Y:S05]  /*300a0*/  WARPSYNC.COLLECTIVE R15, `(.L_x_2328) ;  /* 0x000000000f087348 */ /* 0x000fea0003c00000 */
[----:B------:R0:W1:Y:S02]  /*300b0*/  SHFL.IDX P6, R14, R13, R12, R11 ;  /* 0x0000000c0d0e7389 */ /* 0x00006400000c000b */
[----:B01----:R-:W-:Y:S01]  /*300c0*/  ENDCOLLECTIVE ;  /* 0x000000000000791b */ /* 0x003fe20003800000 */
.L_x_2328:
        /* <DEDUP_REMOVED lines=8> */
.L_x_2329:
[----:B------:R-:W-:Y:S02]  /*30150*/  IMAD.MOV.U32 R13, RZ, RZ, R64 ;  /* 0x000000ffff0d7224 */ /* 0x000fe400078e0040 */
[----:B------:R-:W-:-:S07]  /*30160*/  IMAD.MOV.U32 R101, RZ, RZ, R14 ;  /* 0x000000ffff657224 */ /* 0x000fce00078e000e */
[----:B------:R-:W-:Y:S05]  /*30170*/  WARPSYNC.COLLECTIVE R15, `(.L_x_2330) ;  /* 0x000000000f087348 */ /* 0x000fea0003c00000 */
[----:B------:R0:W1:Y:S02]  /*30180*/  SHFL.IDX P6, R14, R13, R12, R11 ;  /* 0x0000000c0d0e7389 */ /* 0x00006400000c000b */
[----:B01----:R-:W-:Y:S01]  /*30190*/  ENDCOLLECTIVE ;  /* 0x000000000000791b */ /* 0x003fe20003800000 */
.L_x_2330:
[----:B------:R-:W-:Y:S02]  /*301a0*/  IMAD.MOV.U32 R13, RZ, RZ, R153 ;  /* 0x000000ffff0d7224 */ /* 0x000fe400078e0099 */
[----:B------:R-:W-:Y:S01]  /*301b0*/  IMAD.MOV.U32 R12, RZ, RZ, R2 ;  /* 0x000000ffff0c7224 */ /* 0x000fe200078e0002 */
[----:B------:R-:W-:-:S07]  /*301c0*/  MOV R64, R14 ;  /* 0x0000000e00407202 */ /* 0x000fce0000000f00 */
[----:B------:R-:W-:Y:S05]  /*301d0*/  WARPSYNC.COLLECTIVE R15, `(.L_x_2331) ;  /* 0x000000000f087348 */ /* 0x000fea0003c00000 */
[----:B------:R0:W1:Y:S02]  /*301e0*/  SHFL.IDX P6, R14, R13, R12, R11 ;  /* 0x0000000c0d0e7389 */ /* 0x00006400000c000b */
[----:B01----:R-:W-:Y:S01]  /*301f0*/  ENDCOLLECTIVE ;  /* 0x000000000000791b */ /* 0x003fe20003800000 */
.L_x_2331:
[----:B------:R-:W-:Y:S02]  /*30200*/  IMAD.MOV.U32 R13, RZ, RZ, R152 ;  /* 0x000000ffff0d7224 */ /* 0x000fe400078e0098 */
[----:B------:R-:W-:-:S07]  /*30210*/  IMAD.MOV.U32 R153, RZ, RZ, R14 ;  /* 0x000000ffff997224 */ /* 0x000fce00078e000e */
[----:B------:R-:W-:Y:S05]  /*30220*/  WARPSYNC.COLLECTIVE R15, `(.L_x_2332) ;  /* 0x000000000f087348 */ /* 0x000fea0003c00000 */
[----:B------:R0:W1:Y:S02]  /*30230*/  SHFL.IDX P6, R14, R13, R12, R11 ;  /* 0x0000000c0d0e7389 */ /* 0x00006400000c000b */
[----:B01----:R-:W-:Y:S01]  /*30240*/  ENDCOLLECTIVE ;  /* 0x000000000000791b */ /* 0x003fe20003800000 */
.L_x_2332:
        /* <DEDUP_REMOVED lines=8> */
.L_x_2333:
[----:B------:R-:W-:Y:S02]  /*302d0*/  SEL R26, R64, R152, P0 ;  /* 0x00000098401a7207 */ /* 0x000fe40000000000 */
[----:B------:R-:W-:Y:S01]  /*302e0*/  SEL R64, R152, R64, P0 ;  /* 0x0000004098407207 */ /* 0x000fe20000000000 */
[----:B------:R-:W-:Y:S02]  /*302f0*/  IMAD.MOV.U32 R13, RZ, RZ, R105 ;  /* 0x000000ffff0d7224 */ /* 0x000fe400078e0069 */
[----:B------:R-:W-:-:S07]  /*30300*/  IMAD.MOV.U32 R109, RZ, RZ, R14 ;  /* 0x000000ffff6d7224 */ /* 0x000fce00078e000e */
[----:B------:R-:W-:Y:S05]  /*30310*/  WARPSYNC.COLLECTIVE R15, `(.L_x_2334) ;  /* 0x000000000f087348 */ /* 0x000fea0003c00000 */
[----:B------:R0:W1:Y:S02]  /*30320*/  SHFL.IDX P6, R14, R13, R12, R11 ;  /* 0x0000000c0d0e7389 */ /* 0x00006400000c000b */
[----:B01----:R-:W-:Y:S01]  /*30330*/  ENDCOLLECTIVE ;  /* 0x000000000000791b */ /* 0x003fe20003800000 */
.L_x_2334:
[----:B------:R-:W-:Y:S02]  /*30340*/  IMAD.MOV.U32 R13, RZ, RZ, R47 ;  /* 0x000000ffff0d7224 */ /* 0x000fe400078e002f */
[----:B------:R-:W-:Y:S02]  /*30350*/  IMAD.MOV.U32 R12, RZ, RZ, R2 ;  /* 0x000000ffff0c7224 */ /* 0x000fe400078e0002 */
[----:B------:R-:W-:-:S07]  /*30360*/  IMAD.MOV.U32 R105, RZ, RZ, R14 ;  /* 0x000000ffff697224 */ /* 0x000fce00078e000e */
[----:B------:R-:W-:Y:S05]  /*30370*/  WARPSYNC.COLLECTIVE R15, `(.L_x_2335) ;  /* 0x000000000f087348 */ /* 0x000fea0003c00000 */
[----:B------:R0:W1:Y:S02]  /*30380*/  SHFL.IDX P6, R14, R13, R12, R11 ;  /* 0x0000000c0d0e7389 */ /* 0x00006400000c000b */
[----:B01----:R-:W-:Y:S01]  /*30390*/  ENDCOLLECTIVE ;  /* 0x000000000000791b */ /* 0x003fe20003800000 */
.L_x_2335:
[----:B------:R-:W-:Y:S01]  /*303a0*/  IMAD.MOV.U32 R13, RZ, RZ, R154 ;  /* 0x000000ffff0d7224 */ /* 0x000fe200078e009a */
[----:B------:R-:W-:-:S07]  /*303b0*/  MOV R47, R14 ;  /* 0x0000000e002f7202 */ /* 0x000fce0000000f00 */
[----:B------:R-:W-:Y:S05]  /*303c0*/  WARPSYNC.COLLECTIVE R15, `(.L_x_2336) ;  /* 0x000000000f087348 */ /* 0x000fea0003c00000 */
[----:B------:R0:W1:Y:S02]  /*303d0*/  SHFL.IDX P6, R14, R13, R12, R11 ;  /* 0x0000000c0d0e7389 */ /* 0x00006400000c000b */
[----:B01----:R-:W-:Y:S01]  /*303e0*/  ENDCOLLECTIVE ;  /* 0x000000000000791b */ /* 0x003fe20003800000 */
.L_x_2336:
        /* <DEDUP_REMOVED lines=8> */
.L_x_2337:
[----:B------:R-:W-:Y:S02]  /*30470*/  SEL R36, R105, R154, P0 ;  /* 0x0000009a69247207 */ /* 0x000fe40000000000 */
[----:B------:R-:W-:Y:S01]  /*30480*/  SEL R105, R154, R105, P0 ;  /* 0x000000699a697207 */ /* 0x000fe20000000000 */
[----:B------:R-:W-:Y:S02]  /*30490*/  IMAD.MOV.U32 R13, RZ, RZ, R46 ;  /* 0x000000ffff0d7224 */ /* 0x000fe400078e002e */
[----:B------:R-:W-:-:S07]  /*304a0*/  IMAD.MOV.U32 R50, RZ, RZ, R14 ;  /* 0x000000ffff327224 */ /* 0x000fce00078e000e */
[----:B------:R-:W-:Y:S05]  /*304b0*/  WARPSYNC.COLLECTIVE R15, `(.L_x_2338) ;  /* 0x000000000f087348 */ /* 0x000fea0003c00000 */
[----:B------:R0:W1:Y:S02]  /*304c0*/  SHFL.IDX P6, R14, R13, R12, R11 ;  /* 0x0000000c0d0e7389 */ /* 0x00006400000c000b */
[----:B01----:R-:W-:Y:S01]  /*304d0*/  ENDCOLLECTIVE ;  /* 0x000000000000791b */ /* 0x003fe20003800000 */
.L_x_2338:
[----:B------:R-:W-:Y:S02]  /*304e0*/  IMAD.MOV.U32 R13, RZ, RZ, R55 ;  /* 0x000000ffff0d7224 */ /* 0x000fe400078e0037 */
[----:B------:R-:W-:Y:S02]  /*304f0*/  IMAD.MOV.U32 R12, RZ, RZ, R2 ;  /* 0x000000ffff0c7224 */ /* 0x000fe400078e0002 */
[----:B------:R-:W-:-:S07]  /*30500*/  IMAD.MOV.U32 R46, RZ, RZ, R14 ;  /* 0x000000ffff2e7224 */ /* 0x000fce00078e000e */
[----:B------:R-:W-:Y:S05]  /*30510*/  WARPSYNC.COLLECTIVE R15, `(.L_x_2339) ;  /* 0x000000000f087348 */ /* 0x000fea0003c00000 */
[----:B------:R0:W1:Y:S02]  /*30520*/  SHFL.IDX P6, R14, R13, R12, R11 ;  /* 0x0000000c0d0e7389 */ /* 0x00006400000c000b */
[----:B01----:R-:W-:Y:S01]  /*30530*/  ENDCOLLECTIVE ;  /* 0x000000000000791b */ /* 0x003fe20003800000 */
.L_x_2339:
[----:B------:R-:W-:Y:S02]  /*30540*/  IMAD.MOV.U32 R13, RZ, RZ, R51 ;  /* 0x000000ffff0d7224 */ /* 0x000fe400078e0033 */
[----:B------:R-:W-:-:S07]  /*30550*/  IMAD.MOV.U32 R55, RZ, RZ, R14 ;  /* 0x000000ffff377224 */ /* 0x000fce00078e000e */
[----:B------:R-:W-:Y:S05]  /*30560*/  WARPSYNC.COLLECTIVE R15, `(.L_x_2340) ;  /* 0x000000000f087348 */ /* 0x000fea0003c00000 */
[----:B------:R0:W1:Y:S02]  /*30570*/  SHFL.IDX P6, R14, R13, R12, R11 ;  /* 0x0000000c0d0e7389 */ /* 0x00006400000c000b */
[----:B01----:R-:W-:Y:S01]  /*30580*/  ENDCOLLECTIVE ;  /* 0x000000000000791b */ /* 0x003fe20003800000 */
.L_x_2340:
        /* <DEDUP_REMOVED lines=8> */
.L_x_2341:
[----:B------:R-:W-:Y:S02]  /*30610*/  SEL R38, R46, R51, P0 ;  /* 0x000000332e267207 */ /* 0x000fe40000000000 */
[----:B------:R-:W-:Y:S01]  /*30620*/  SEL R46, R51, R46, P0 ;  /* 0x0000002e332e7207 */ /* 0x000fe20000000000 */
[----:B------:R-:W-:Y:S02]  /*30630*/  IMAD.MOV.U32 R13, RZ, RZ, R54 ;  /* 0x000000ffff0d7224 */ /* 0x000fe400078e0036 */
[----:B------:R-:W-:-:S07]  /*30640*/  IMAD.MOV.U32 R58, RZ, RZ, R14 ;  /* 0x000000ffff3a7224 */ /* 0x000fce00078e000e */
[----:B------:R-:W-:Y:S05]  /*30650*/  WARPSYNC.COLLECTIVE R15, `(.L_x_2342) ;  /* 0x000000000f087348 */ /* 0x000fea0003c00000 */
[----:B------:R0:W1:Y:S02]  /*30660*/  SHFL.IDX P6, R14, R13, R12, R11 ;  /* 0x0000000c0d0e7389 */ /* 0x00006400000c000b */
[----:B01----:R-:W-:Y:S01]  /*30670*/  ENDCOLLECTIVE ;  /* 0x000000000000791b */ /* 0x003fe20003800000 */
.L_x_2342:
[----:B------:R-:W-:Y:S02]  /*30680*/  IMAD.MOV.U32 R13, RZ, RZ, R62 ;  /* 0x000000ffff0d7224 */ /* 0x000fe400078e003e */
[----:B------:R-:W-:Y:S02]  /*30690*/  IMAD.MOV.U32 R12, RZ, RZ, R2 ;  /* 0x000000ffff0c7224 */ /* 0x000fe400078e0002 */
[----:B------:R-:W-:-:S07]  /*306a0*/  IMAD.MOV.U32 R54, RZ, RZ, R14 ;  /* 0x000000ffff367224 */ /* 0x000fce00078e000e */
[----:B------:R-:W-:Y:S05]  /*306b0*/  WARPSYNC.COLLECTIVE R15, `(.L_x_2343) ;  /* 0x000000000f087348 */ /* 0x000fea0003c00000 */
[----:B------:R0:W1:Y:S02]  /*306c0*/  SHFL.IDX P6, R14, R13, R12, R11 ;  /* 0x0000000c0d0e7389 */ /* 0x00006400000c000b */
[----:B01----:R-:W-:Y:S01]  /*306d0*/  ENDCOLLECTIVE ;  /* 0x000000000000791b */ /* 0x003fe20003800000 */
.L_x_2343:
[----:B------:R-:W-:Y:S02]  /*306e0*/  IMAD.MOV.U32 R13, RZ, RZ, R113 ;  /* 0x000000ffff0d7224 */ /* 0x000fe400078e0071 */
[----:B------:R-:W-:-:S07]  /*306f0*/  IMAD.MOV.U32 R62, RZ, RZ, R14 ;  /* 0x000000ffff3e7224 */ /* 0x000fce00078e000e */
[----:B------:R-:W-:Y:S05]  /*30700*/  WARPSYNC.COLLECTIVE R15, `(.L_x_2344) ;  /* 0x000000000f087348 */ /* 0x000fea0003c00000 */
[----:B------:R0:W1:Y:S02]  /*30710*/  SHFL.IDX P6, R14, R13, R12, R11 ;  /* 0x0000000c0d0e7389 */ /* 0x00006400000c000b */
[----:B01----:R-:W-:Y:S01]  /*30720*/  ENDCOLLECTIVE ;  /* 0x000000000000791b */ /* 0x003fe20003800000 */
.L_x_2344:
        /* <DEDUP_REMOVED lines=8> */
.L_x_2345:
[----:B------:R-:W-:Y:S01]  /*307b0*/  MOV R13, R117 ;  /* 0x00000075000d7202 */ /* 0x000fe20000000f00 */
[----:B------:R-:W-:-:S07]  /*307c0*/  IMAD.MOV.U32 R121, RZ, RZ, R14 ;  /* 0x000000ffff797224 */ /* 0x000fce00078e000e */
[----:B------:R-:W-:Y:S05]  /*307d0*/  WARPSYNC.COLLECTIVE R15, `(.L_x_2346) ;  /* 0x000000000f087348 */ /* 0x000fea0003c00000 */
[----:B------:R0:W1:Y:S02]  /*307e0*/  SHFL.IDX P6, R14, R13, R12, R11 ;  /* 0x0000000c0d0e7389 */ /* 0x00006400000c000b */
[----:B01----:R-:W-:Y:S01]  /*307f0*/  ENDCOLLECTIVE ;  /* 0x000000000000791b */ /* 0x003fe20003800000 */
.L_x_2346:
[----:B------:R-:W-:Y:S02]  /*30800*/  IMAD.MOV.U32 R13, RZ, RZ, R70 ;  /* 0x000000ffff0d7224 */ /* 0x000fe400078e0046 */
[----:B------:R-:W-:Y:S02]  /*30810*/  IMAD.MOV.U32 R12, RZ, RZ, R2 ;  /* 0x000000ffff0c7224 */ /* 0x000fe400078e0002 */
[----:B------:R-:W-:-:S07]  /*30820*/  IMAD.MOV.U32 R117, RZ, RZ, R14 ;  /* 0x000000ffff757224 */ /* 0x000fce00078e000e */
[----:B------:R-:W-:Y:S05]  /*30830*/  WARPSYNC.COLLECTIVE R15, `(.L_x_2347) ;  /* 0x000000000f087348 */ /* 0x000fea0003c00000 */
[----:B------:R0:W1:Y:S02]  /*30840*/  SHFL.IDX P6, R14, R13, R12, R11 ;  /* 0x0000000c0d0e7389 */ /* 0x00006400000c000b */
[----:B01----:R-:W-:Y:S01]  /*30850*/  ENDCOLLECTIVE ;  /* 0x000000000000791b */ /* 0x003fe20003800000 */
.L_x_2347:
[----:B------:R-:W-:Y:S02]  /*30860*/  IMAD.MOV.U32 R13, RZ, RZ, R125 ;  /* 0x000000ffff0d7224 */ /* 0x000fe400078e007d */
[----:B------:R-:W-:-:S07]  /*30870*/  IMAD.MOV.U32 R70, RZ, RZ, R14 ;  /* 0x000000ffff467224 */ /* 0x000fce00078e000e */
[----:B------:R-:W-:Y:S05]  /*30880*/  WARPSYNC.COLLECTIVE R15, `(.L_x_2348) ;  /* 0x000000000f087348 */ /* 0x000fea0003c00000 */
[----:B------:R0:W1:Y:S02]  /*30890*/  SHFL.IDX P6, R14, R13, R12, R11 ;  /* 0x0000000c0d0e7389 */ /* 0x00006400000c000b */
[----:B01----:R-:W-:Y:S01]  /*308a0*/  ENDCOLLECTIVE ;  /* 0x000000000000791b */ /* 0x003fe20003800000 */
.L_x_2348:
[----:B------:R-:W-:Y:S02]  /*308b0*/  IMAD.MOV.U32 R13, RZ, RZ, R66 ;  /* 0x000000ffff0d7224 */ /* 0x000fe400078e0042 */
[----:B------:R-:W-:Y:S02]  /*308c0*/  IMAD.MOV.U32 R12, RZ, RZ, R0 ;  /* 0x000000ffff0c7224 */ /* 0x000fe400078e0000 */
[----:B------:R-:W-:-:S07]  /*308d0*/  IMAD.MOV.U32 R113, RZ, RZ, R14 ;  /* 0x000000ffff717224 */ /* 0x000fce00078e000e */
[----:B------:R-:W-:Y:S05]  /*308e0*/  WARPSYNC.COLLECTIVE R15, `(.L_x_2349) ;  /* 0x000000000f087348 */ /* 0x000fea0003c00000 */
[----:B------:R0:W1:Y:S02]  /*308f0*/  SHFL.IDX P6, R14, R13, R12, R11 ;  /* 0x0000000c0d0e7389 */ /* 0x00006400000c000b */
[----:B01----:R-:W-:Y:S01]  /*30900*/  ENDCOLLECTIVE ;  /* 0x000000000000791b */ /* 0x003fe20003800000 */
.L_x_2349:
[----:B------:R-:W-:Y:S02]  /*30910*/  SEL R42, R117, R113, P0 ;  /* 0x00000071752a7207 */ /* 0x000fe40000000000 */
[----:B------:R-:W-:Y:S01]  /*30920*/  SEL R113, R113, R117, P0 ;  /* 0x0000007571717207 */ /* 0x000fe20000000000 */
[----:B------:R-:W-:Y:S02]  /*30930*/  IMAD.MOV.U32 R13, RZ, RZ, R63 ;  /* 0x000000ffff0d7224 */ /* 0x000fe400078e003f */
[----:B------:R-:W-:-:S07]  /*30940*/  IMAD.MOV.U32 R66, RZ, RZ, R14 ;  /* 0x000000ffff427224 */ /* 0x000fce00078e000e */
[----:B------:R-:W-:Y:S05]  /*30950*/  WARPSYNC.COLLECTIVE R15, `(.L_x_2350) ;  /* 0x000000000f087348 */ /* 0x000fea0003c00000 */
[----:B------:R0:W1:Y:S02]  /*30960*/  SHFL.IDX P6, R14, R13, R12, R11 ;  /* 0x0000000c0d0e7389 */ /* 0x00006400000c000b */
[----:B01----:R-:W-:Y:S01]  /*30970*/  ENDCOLLECTIVE ;  /* 0x000000000000791b */ /* 0x003fe20003800000 */
.L_x_2350:
[----:B------:R-:W-:Y:S01]  /*30980*/  IMAD.MOV.U32 R13, RZ, RZ, R78 ;  /* 0x000000ffff0d7224 */ /* 0x000fe200078e004e */
[----:B------:R-:W-:Y:S01]  /*30990*/  MOV R12, R2 ;  /* 0x00000002000c7202 */ /* 0x000fe20000000f00 */
[----:B------:R-:W-:-:S07]  /*309a0*/  IMAD.MOV.U32 R125, RZ, RZ, R14 ;  /* 0x000000ffff7d7224 */ /* 0x000fce00078e000e */
[----:B------:R-:W-:Y:S05]  /*309b0*/  WARPSYNC.COLLECTIVE R15, `(.L_x_2351) ;  /* 0x000000000f087348 */ /* 0x000fea0003c00000 */
[----:B------:R0:W1:Y:S02]  /*309c0*/  SHFL.IDX P6, R14, R13, R12, R11 ;  /* 0x0000000c0d0e7389 */ /* 0x00006400000c000b */
[----:B01----:R-:W-:Y:S01]  /*309d0*/  ENDCOLLECTIVE ;  /* 0x000000000000791b */ /* 0x003fe20003800000 */
.L_x_2351:
[----:B------:R-:W-:Y:S02]  /*309e0*/  IMAD.MOV.U32 R13, RZ, RZ, R74 ;  /* 0x000000ffff0d7224 */ /* 0x000fe400078e004a */
[----:B------:R-:W-:-:S07]  /*309f0*/  IMAD.MOV.U32 R78, RZ, RZ, R14 ;  /* 0x000000ffff4e7224 */ /* 0x000fce00078e000e */
[----:B------:R-:W-:Y:S05]  /*30a00*/  WARPSYNC.COLLECTIVE R15, `(.L_x_2352) ;  /* 0x000000000f087348 */ /* 0x000fea0003c00000 */
[----:B------:R0:W1:Y:S02]  /*30a10*/  SHFL.IDX P6, R14, R13, R12, R11 ;  /* 0x0000000c0d0e7389 */ /* 0x00006400000c000b */
[----:B01----:R-:W-:Y:S01]  /*30a20*/  ENDCOLLECTIVE ;  /* 0x000000000000791b */ /* 0x003fe20003800000 */
.L_x_2352:
        /* <DEDUP_REMOVED lines=8> */
.L_x_2353:
[----:B------:R-:W-:Y:S02]  /*30ab0*/  SEL R44, R125, R74, P0 ;  /* 0x0000004a7d2c7207 */ /* 0x000fe40000000000 */
[----:B------:R-:W-:Y:S01]  /*30ac0*/  SEL R74, R74, R125, P0 ;  /* 0x0000007d4a4a7207 */ /* 0x000fe20000000000 */
[----:B------:R-:W-:Y:S02]  /*30ad0*/  IMAD.MOV.U32 R13, RZ, RZ, R67 ;  /* 0x000000ffff0d7224 */ /* 0x000fe400078e0043 */
[----:B------:R-:W-:-:S07]  /*30ae0*/  IMAD.MOV.U32 R71, RZ, RZ, R14 ;  /* 0x000000ffff477224 */ /* 0x000fce00078e000e */
[----:B------:R-:W-:Y:S05]  /*30af0*/  WARPSYNC.COLLECTIVE R15, `(.L_x_2354) ;  /* 0x000000000f087348 */ /* 0x000fea0003c00000 */
[----:B------:R0:W1:Y:S02]  /*30b00*/  SHFL.IDX P6, R14, R13, R12, R11 ;  /* 0x0000000c0d0e7389 */ /* 0x00006400000c000b */
[----:B01----:R-:W-:Y:S01]  /*30b10*/  ENDCOLLECTIVE ;  /* 0x000000000000791b */ /* 0x003fe20003800000 */
.L_x_2354:
[----:B------:R-:W-:Y:S02]  /*30b20*/  IMAD.MOV.U32 R13, RZ, RZ, R86 ;  /* 0x000000ffff0d7224 */ /* 0x000fe400078e0056 */
[----:B------:R-:W-:Y:S02]  /*30b30*/  IMAD.MOV.U32 R12, RZ, RZ, R2 ;  /* 0x000000ffff0c7224 */ /* 0x000fe400078e0002 */
[----:B------:R-:W-:-:S07]  /*30b40*/  IMAD.MOV.U32 R67, RZ, RZ, R14 ;  /* 0x000000ffff437224 */ /* 0x000fce00078e000e */
[----:B------:R-:W-:Y:S05]  /*30b50*/  WARPSYNC.COLLECTIVE R15, `(.L_x_2355) ;  /* 0x000000000f087348 */ /* 0x000fea0003c00000 */
[----:B------:R0:W1:Y:S02]  /*30b60*/  SHFL.IDX P6, R14, R13, R12, R11 ;  /* 0x0000000c0d0e7389 */ /* 0x00006400000c000b */
[----:B01----:R-:W-:Y:S01]  /*30b70*/  ENDCOLLECTIVE ;  /* 0x000000000000791b */ /* 0x003fe20003800000 */
.L_x_2355:
[----:B------:R-:W-:Y:S02]  /*30b80*/  IMAD.MOV.U32 R13, RZ, RZ, R82 ;  /* 0x000000ffff0d7224 */ /* 0x000fe400078e0052 */
[----:B------:R-:W-:-:S07]  /*30b90*/  IMAD.MOV.U32 R86, RZ, RZ, R14 ;  /* 0x000000ffff567224 */ /* 0x000fce00078e000e */
[----:B------:R-:W-:Y:S05]  /*30ba0*/  WARPSYNC.COLLECTIVE R15, `(.L_x_2356) ;  /* 0x000000000f087348 */ /* 0x000fea0003c00000 */
[----:B------:R0:W1:Y:S02]  /*30bb0*/  SHFL.IDX P6, R14, R13, R12, R11 ;  /* 0x0000000c0d0e7389 */ /* 0x00006400000c000b */
[----:B01----:R-:W-:Y:S01]  /*30bc0*/  ENDCOLLECTIVE ;  /* 0x000000000000791b */ /* 0x003fe20003800000 */
.L_x_2356:
[----:B------:R-:W-:Y:S02]  /*30bd0*/  SEL R49, R71, R86, P0 ;  /* 0x0000005647317207 */ /* 0x000fe40000000000 */
[----:B------:R-:W-:Y:S01]  /*30be0*/  SEL R71, R86, R71, P0 ;  /* 0x0000004756477207 */ /* 0x000fe20000000000 */
[----:B------:R-:W-:Y:S02]  /*30bf0*/  IMAD.MOV.U32 R13, RZ, RZ, R79 ;  /* 0x000000ffff0d7224 */ /* 0x000fe400078e004f */
[----:B------:R-:W-:Y:S01]  /*30c00*/  IMAD.MOV.U32 R12, RZ, RZ, R0 ;  /* 0x000000ffff0c7224 */ /* 0x000fe200078e0000 */
[----:B------:R-:W-:-:S07]  /*30c10*/  MOV R82, R14 ;  /* 0x0000000e00527202 */ /* 0x000fce0000000f00 */
[----:B------:R-:W-:Y:S05]  /*30c20*/  WARPSYNC.COLLECTIVE R15, `(.L_x_2357) ;  /* 0x000000000f087348 */ /* 0x000fea0003c00000 */
[----:B------:R0:W1:Y:S02]  /*30c30*/  SHFL.IDX P6, R14, R13, R12, R11 ;  /* 0x0000000c0d0e7389 */ /* 0x00006400000c000b */
[----:B01----:R-:W-:Y:S01]  /*30c40*/  ENDCOLLECTIVE ;  /* 0x000000000000791b */ /* 0x003fe20003800000 */
.L_x_2357:
[----:B------:R-:W-:Y:S02]  /*30c50*/  SEL R48, R67, R82, P0 ;  /* 0x0000005243307207 */ /* 0x000fe40000000000 */
[----:B------:R-:W-:Y:S01]  /*30c60*/  SEL R67, R82, R67, P0 ;  /* 0x0000004352437207 */ /* 0x000fe20000000000 */
[----:B------:R-:W-:Y:S02]  /*30c70*/  IMAD.MOV.U32 R13, RZ, RZ, R75 ;  /* 0x000000ffff0d7224 */ /* 0x000fe400078e004b */
[----:B------:R-:W-:-:S07]  /*30c80*/  IMAD.MOV.U32 R79, RZ, RZ, R14 ;  /* 0x000000ffff4f7224 */ /* 0x000fce00078e000e */
[----:B------:R-:W-:Y:S05]  /*30c90*/  WARPSYNC.COLLECTIVE R15, `(.L_x_2358) ;  /* 0x000000000f087348 */ /* 0x000fea0003c00000 */
[----:B------:R0:W1:Y:S02]  /*30ca0*/  SHFL.IDX P6, R14, R13, R12, R11 ;  /* 0x0000000c0d0e7389 */ /* 0x00006400000c000b */
[----:B01----:R-:W-:Y:S01]  /*30cb0*/  ENDCOLLECTIVE ;  /* 0x000000000000791b */ /* 0x003fe20003800000 */
.L_x_2358:
[----:B------:R-:W-:Y:S02]  /*30cc0*/  IMAD.MOV.U32 R13, RZ, RZ, R94 ;  /* 0x000000ffff0d7224 */ /* 0x000fe400078e005e */
[----:B------:R-:W-:Y:S02]  /*30cd0*/  IMAD.MOV.U32 R12, RZ, RZ, R2 ;  /* 0x000000ffff0c7224 */ /* 0x000fe400078e0002 */
[----:B------:R-:W-:-:S07]  /*30ce0*/  IMAD.MOV.U32 R75, RZ, RZ, R14 ;  /* 0x000000ffff4b7224 */ /* 0x000fce00078e000e */
[----:B------:R-:W-:Y:S05]  /*30cf0*/  WARPSYNC.COLLECTIVE R15, `(.L_x_2359) ;  /* 0x000000000f087348 */ /* 0x000fea0003c00000 */
[----:B------:R0:W1:Y:S02]  /*30d00*/  SHFL.IDX P6, R14, R13, R12, R11 ;  /* 0x0000000c0d0e7389 */ /* 0x00006400000c000b */
[----:B01----:R-:W-:Y:S01]  /*30d10*/  ENDCOLLECTIVE ;  /* 0x000000000000791b */ /* 0x003fe20003800000 */
.L_x_2359:
[----:B------:R-:W-:Y:S02]  /*30d20*/  IMAD.MOV.U32 R13, RZ, RZ, R90 ;  /* 0x000000ffff0d7224 */ /* 0x000fe400078e005a */
[----:B------:R-:W-:-:S07]  /*30d30*/  IMAD.MOV.U32 R94, RZ, RZ, R14 ;  /* 0x000000ffff5e7224 */ /* 0x000fce00078e000e */
[----:B------:R-:W-:Y:S05]  /*30d40*/  WARPSYNC.COLLECTIVE R15, `(.L_x_2360) ;  /* 0x000000000f087348 */ /* 0x000fea0003c00000 */
[----:B------:R0:W1:Y:S02]  /*30d50*/  SHFL.IDX P6, R14, R13, R12, R11 ;  /* 0x0000000c0d0e7389 */ /* 0x00006400000c000b */
[----:B01----:R-:W-:Y:S01]  /*30d60*/  ENDCOLLECTIVE ;  /* 0x000000000000791b */ /* 0x003fe20003800000 */
.L_x_2360:
        /* <DEDUP_REMOVED lines=8> */
.L_x_2361:
[----:B------:R-:W-:Y:S02]  /*30df0*/  SEL R51, R75, R90, P0 ;  /* 0x0000005a4b337207 */ /* 0x000fe40000000000 */
[----:B------:R-:W-:Y:S01]  /*30e00*/  SEL R75, R90, R75, P0 ;  /* 0x0000004b5a4b7207 */ /* 0x000fe20000000000 */
[----:B------:R-:W-:Y:S01]  /*30e10*/  IMAD.MOV.U32 R13, RZ, RZ, R129 ;  /* 0x000000ffff0d7224 */ /* 0x000fe200078e0081 */
[----:B------:R-:W-:-:S07]  /*30e20*/  MOV R83, R14 ;  /* 0x0000000e00537202 */ /* 0x000fce0000000f00 */
[----:B------:R-:W-:Y:S05]  /*30e30*/  WARPSYNC.COLLECTIVE R15, `(.L_x_2362) ;  /* 0x000000000f087348 */ /* 0x000fea0003c00000 */
[----:B------:R0:W1:Y:S02]  /*30e40*/  SHFL.IDX P6, R14, R13, R12, R11 ;  /* 0x0000000c0d0e7389 */ /* 0x00006400000c000b */
[----:B01----:R-:W-:Y:S01]  /*30e50*/  ENDCOLLECTIVE ;  /* 0x000000000000791b */ /* 0x003fe20003800000 */
.L_x_2362:
[----:B------:R-:W-:Y:S02]  /*30e60*/  IMAD.MOV.U32 R13, RZ, RZ, R102 ;  /* 0x000000ffff0d7224 */ /* 0x000fe400078e0066 */
[----:B------:R-:W-:Y:S02]  /*30e70*/  IMAD.MOV.U32 R12, RZ, RZ, R2 ;  /* 0x000000ffff0c7224 */ /* 0x000fe400078e0002 */
[----:B------:R-:W-:-:S07]  /*30e80*/  IMAD.MOV.U32 R99, RZ, RZ, R14 ;  /* 0x000000ffff637224 */ /* 0x000fce00078e000e */
[----:B------:R-:W-:Y:S05]  /*30e90*/  WARPSYNC.COLLECTIVE R15, `(.L_x_2363) ;  /* 0x000000000f087348 */ /* 0x000fea0003c00000 */
[----:B------:R0:W1:Y:S02]  /*30ea0*/  SHFL.IDX P6, R14, R13, R12, R11 ;  /* 0x0000000c0d0e7389 */ /* 0x00006400000c000b */
[----:B01----:R-:W-:Y:S01]  /*30eb0*/  ENDCOLLECTIVE ;  /* 0x000000000000791b */ /* 0x003fe20003800000 */
.L_x_2363:
[----:B------:R-:W-:Y:S02]  /*30ec0*/  IMAD.MOV.U32 R13, RZ, RZ, R98 ;  /* 0x000000ffff0d7224 */ /* 0x000fe400078e0062 */
[----:B------:R-:W-:-:S07]  /*30ed0*/  IMAD.MOV.U32 R102, RZ, RZ, R14 ;  /* 0x000000ffff667224 */ /* 0x000fce00078e000e */
[----:B------:R-:W-:Y:S05]  /*30ee0*/  WARPSYNC.COLLECTIVE R15, `(.L_x_2364) ;  /* 0x000000000f087348 */ /* 0x000fea0003c00000 */
[----:B------:R0:W1:Y:S02]  /*30ef0*/  SHFL.IDX P6, R14, R13, R12, R11 ;  /* 0x0000000c0d0e7389 */ /* 0x00006400000c000b */
[----:B01----:R-:W-:Y:S01]  /*30f00*/  ENDCOLLECTIVE ;  /* 0x000000000000791b */ /* 0x003fe20003800000 */
.L_x_2364:
        /* <DEDUP_REMOVED lines=8> */
.L_x_2365:
[----:B------:R-:W-:Y:S02]  /*30f90*/  IMAD.MOV.U32 R13, RZ, RZ, R103 ;  /* 0x000000ffff0d7224 */ /* 0x000fe400078e0067 */
[----:B------:R-:W-:-:S07]  /*30fa0*/  IMAD.MOV.U32 R87, RZ, RZ, R14 ;  /* 0x000000ffff577224 */ /* 0x000fce00078e000e */
[----:B------:R-:W-:Y:S05]  /*30fb0*/  WARPSYNC.COLLECTIVE R15, `(.L_x_2366) ;  /* 0x000000000f087348 */ /* 0x000fea0003c00000 */
[----:B------:R0:W1:Y:S02]  /*30fc0*/  SHFL.IDX P6, R14, R13, R12, R11 ;  /* 0x0000000c0d0e7389 */ /* 0x00006400000c000b */
[----:B01----:R-:W-:Y:S01]  /*30fd0*/  ENDCOLLECTIVE ;  /* 0x000000000000791b */ /* 0x003fe20003800000 */
.L_x_2366:
[----:B------:R-:W-:Y:S01]  /*30fe0*/  MOV R13, R110 ;  /* 0x0000006e000d7202 */ /* 0x000fe20000000f00 */
[----:B------:R-:W-:Y:S02]  /*30ff0*/  IMAD.MOV.U32 R12, RZ, RZ, R2 ;  /* 0x000000ffff0c7224 */ /* 0x000fe400078e0002 */
[----:B------:R-:W-:-:S07]  /*31000*/  IMAD.MOV.U32 R106, RZ, RZ, R14 ;  /* 0x000000ffff6a7224 */ /* 0x000fce00078e000e */
[----:B------:R-:W-:Y:S05]  /*31010*/  WARPSYNC.COLLECTIVE R15, `(.L_x_2367) ;  /* 0x000000000f087348 */ /* 0x000fea0003c00000 */
[----:B------:R0:W1:Y:S02]  /*31020*/  SHFL.IDX P6, R14, R13, R12, R11 ;  /* 0x0000000c0d0e7389 */ /* 0x00006400000c000b */
[----:B01----:R-:W-:Y:S01]  /*31030*/  ENDCOLLECTIVE ;  /* 0x000000000000791b */ /* 0x003fe20003800000 */
.L_x_2367:
[----:B------:R-:W-:Y:S02]  /*31040*/  IMAD.MOV.U32 R13, RZ, RZ, R107 ;  /* 0x000000ffff0d7224 */ /* 0x000fe400078e006b */
[----:B------:R-:W-:-:S07]  /*31050*/  IMAD.MOV.U32 R110, RZ, RZ, R14 ;  /* 0x000000ffff6e7224 */ /* 0x000fce00078e000e */
[----:B------:R-:W-:Y:S05]  /*31060*/  WARPSYNC.COLLECTIVE R15, `(.L_x_2368) ;  /* 0x000000000f087348 */ /* 0x000fea0003c00000 */
[----:B------:R0:W1:Y:S02]  /*31070*/  SHFL.IDX P6, R14, R13, R12, R11 ;  /* 0x0000000c0d0e7389 */ /* 0x00006400000c000b */
[----:B01----:R-:W-:Y:S01]  /*31080*/  ENDCOLLECTIVE ;  /* 0x000000000000791b */ /* 0x003fe20003800000 */
.L_x_2368:
        /* <DEDUP_REMOVED lines=8> */
.L_x_2369:
[----:B------:R-:W-:Y:S02]  /*31110*/  SEL R56, R106, R103, P0 ;  /* 0x000000676a387207 */ /* 0x000fe40000000000 */
[----:B------:R-:W-:Y:S01]  /*31120*/  SEL R103, R103, R106, P0 ;  /* 0x0000006a67677207 */ /* 0x000fe20000000000 */
[----:B------:R-:W-:Y:S02]  /*31130*/  IMAD.MOV.U32 R13, RZ, RZ, R111 ;  /* 0x000000ffff0d7224 */ /* 0x000fe400078e006f */
[----:B------:R-:W-:-:S07]  /*31140*/  IMAD.MOV.U32 R91, RZ, RZ, R14 ;  /* 0x000000ffff5b7224 */ /* 0x000fce00078e000e */
[----:B------:R-:W-:Y:S05]  /*31150*/  WARPSYNC.COLLECTIVE R15, `(.L_x_2370) ;  /* 0x000000000f087348 */ /* 0x000fea0003c00000 */
[----:B------:R0:W1:Y:S02]  /*31160*/  SHFL.IDX P6, R14, R13, R12, R11 ;  /* 0x0000000c0d0e7389 */ /* 0x00006400000c000b */
[----:B01----:R-:W-:Y:S01]  /*31170*/  ENDCOLLECTIVE ;  /* 0x000000000000791b */ /* 0x003fe20003800000 */
.L_x_2370:
[----:B------:R-:W-:Y:S02]  /*31180*/  IMAD.MOV.U32 R13, RZ, RZ, R118 ;  /* 0x000000ffff0d7224 */ /* 0x000fe400078e0076 */
[----:B------:R-:W-:Y:S02]  /*31190*/  IMAD.MOV.U32 R12, RZ, RZ, R2 ;  /* 0x000000ffff0c7224 */ /* 0x000fe400078e0002 */
[----:B------:R-:W-:-:S07]  /*311a0*/  IMAD.MOV.U32 R111, RZ, RZ, R14 ;  /* 0x000000ffff6f7224 */ /* 0x000fce00078e000e */
[----:B------:R-:W-:Y:S05]  /*311b0*/  WARPSYNC.COLLECTIVE R15, `(.L_x_2371) ;  /* 0x000000000f087348 */ /* 0x000fea0003c00000 */
[----:B------:R0:W1:Y:S02]  /*311c0*/  SHFL.IDX P6, R14, R13, R12, R11 ;  /* 0x0000000c0d0e7389 */ /* 0x00006400000c000b */
[----:B01----:R-:W-:Y:S01]  /*311d0*/  ENDCOLLECTIVE ;  /* 0x000000000000791b */ /* 0x003fe20003800000 */
.L_x_2371:
[----:B------:R-:W-:Y:S01]  /*311e0*/  MOV R13, R114 ;  /* 0x00000072000d7202 */ /* 0x000fe20000000f00 */
[----:B------:R-:W-:-:S07]  /*311f0*/  IMAD.MOV.U32 R118, RZ, RZ, R14 ;  /* 0x000000ffff767224 */ /* 0x000fce00078e000e */
[----:B------:R-:W-:Y:S05]  /*31200*/  WARPSYNC.COLLECTIVE R15, `(.L_x_2372) ;  /* 0x000000000f087348 */ /* 0x000fea0003c00000 */
[----:B------:R0:W1:Y:S02]  /*31210*/  SHFL.IDX P6, R14, R13, R12, R11 ;  /* 0x0000000c0d0e7389 */ /* 0x00006400000c000b */
[----:B01----:R-:W-:Y:S01]  /*31220*/  ENDCOLLECTIVE ;  /* 0x000000000000791b */ /* 0x003fe20003800000 */
.L_x_2372:
        /* <DEDUP_REMOVED lines=8> */
.L_x_2373:
[----:B------:R-:W-:Y:S02]  /*312b0*/  SEL R60, R111, R107, P0 ;  /* 0x0000006b6f3c7207 */ /* 0x000fe40000000000 */
[----:B------:R-:W-:Y:S01]  /*312c0*/  SEL R107, R107, R111, P0 ;  /* 0x0000006f6b6b7207 */ /* 0x000fe20000000000 */
[----:B------:R-:W-:Y:S02]  /*312d0*/  IMAD.MOV.U32 R13, RZ, RZ, R115 ;  /* 0x000000ffff0d7224 */ /* 0x000fe400078e0073 */
[----:B------:R-:W-:-:S07]  /*312e0*/  IMAD.MOV.U32 R95, RZ, RZ, R14 ;  /* 0x000000ffff5f7224 */ /* 0x000fce00078e000e */
[----:B------:R-:W-:Y:S05]  /*312f0*/  WARPSYNC.COLLECTIVE R15, `(.L_x_2374) ;  /* 0x000000000f087348 */ /* 0x000fea0003c00000 */
[----:B------:R0:W1:Y:S02]  /*31300*/  SHFL.IDX P6, R14, R13, R12, R11 ;  /* 0x0000000c0d0e7389 */ /* 0x00006400000c000b */
[----:B01----:R-:W-:Y:S01]  /*31310*/  ENDCOLLECTIVE ;  /* 0x000000000000791b */ /* 0x003fe20003800000 */
.L_x_2374:
[----:B------:R-:W-:Y:S02]  /*31320*/  IMAD.MOV.U32 R13, RZ, RZ, R126 ;  /* 0x000000ffff0d7224 */ /* 0x000fe400078e007e */
[----:B------:R-:W-:Y:S02]  /*31330*/  IMAD.MOV.U32 R12, RZ, RZ, R2 ;  /* 0x000000ffff0c7224 */ /* 0x000fe400078e0002 */
[----:B------:R-:W-:-:S07]  /*31340*/  IMAD.MOV.U32 R115, RZ, RZ, R14 ;  /* 0x000000ffff737224 */ /* 0x000fce00078e000e */
[----:B------:R-:W-:Y:S05]  /*31350*/  WARPSYNC.COLLECTIVE R15, `(.L_x_2375) ;  /* 0x000000000f087348 */ /* 0x000fea0003c00000 */
[----:B------:R0:W1:Y:S02]  /*31360*/  SHFL.IDX P6, R14, R13, R12, R11 ;  /* 0x0000000c0d0e7389 */ /* 0x00006400000c000b */
[----:B01----:R-:W-:Y:S01]  /*31370*/  ENDCOLLECTIVE ;  /* 0x000000000000791b */ /* 0x003fe20003800000 */
.L_x_2375:
[----:B------:R-:W-:Y:S02]  /*31380*/  IMAD.MOV.U32 R13, RZ, RZ, R122 ;  /* 0x000000ffff0d7224 */ /* 0x000fe400078e007a */
[----:B------:R-:W-:-:S07]  /*31390*/  IMAD.MOV.U32 R126, RZ, RZ, R14 ;  /* 0x000000ffff7e7224 */ /* 0x000fce00078e000e */
[----:B------:R-:W-:Y:S05]  /*313a0*/  WARPSYNC.COLLECTIVE R15, `(.L_x_2376) ;  /* 0x000000000f087348 */ /* 0x000fea0003c00000 */
[----:B------:R0:W1:Y:S02]  /*313b0*/  SHFL.IDX P6, R14, R13, R12, R11 ;  /* 0x0000000c0d0e7389 */ /* 0x00006400000c000b */
[----:B01----:R-:W-:Y:S01]  /*313c0*/  ENDCOLLECTIVE ;  /* 0x000000000000791b */ /* 0x003fe20003800000 */
.L_x_2376:
        /* <DEDUP_REMOVED lines=8> */
.L_x_2377:
[----:B------:R-:W-:Y:S02]  /*31450*/  SEL R62, R115, R114, P0 ;  /* 0x00000072733e7207 */ /* 0x000fe40000000000 */
[----:B------:R-:W-:Y:S01]  /*31460*/  SEL R114, R114, R115, P0 ;  /* 0x0000007372727207 */ /* 0x000fe20000000000 */
[----:B------:R-:W-:Y:S02]  /*31470*/  IMAD.MOV.U32 R13, RZ, RZ, R119 ;  /* 0x000000ffff0d7224 */ /* 0x000fe400078e0077 */
[----:B------:R-:W-:-:S07]  /*31480*/  IMAD.MOV.U32 R123, RZ, RZ, R14 ;  /* 0x000000ffff7b7224 */ /* 0x000fce00078e000e */
[----:B------:R-:W-:Y:S05]  /*31490*/  WARPSYNC.COLLECTIVE R15, `(.L_x_2378) ;  /* 0x000000000f087348 */ /* 0x000fea0003c00000 */
[----:B------:R0:W1:Y:S02]  /*314a0*/  SHFL.IDX P6, R14, R13, R12, R11 ;  /* 0x0000000c0d0e7389 */ /* 0x00006400000c000b */
[----:B01----:R-:W-:Y:S01]  /*314b0*/  ENDCOLLECTIVE ;  /* 0x000000000000791b */ /* 0x003fe20003800000 */
.L_x_2378:
[----:B------:R-:W-:Y:S02]  /*314c0*/  IMAD.MOV.U32 R13, RZ, RZ, R134 ;  /* 0x000000ffff0d7224 */ /* 0x000fe400078e0086 */
[----:B------:R-:W-:Y:S02]  /*314d0*/  IMAD.MOV.U32 R12, RZ, RZ, R2 ;  /* 0x000000ffff0c7224 */ /* 0x000fe400078e0002 */
[----:B------:R-:W-:-:S07]  /*314e0*/  IMAD.MOV.U32 R122, RZ, RZ, R14 ;  /* 0x000000ffff7a7224 */ /* 0x000fce00078e000e */
[----:B------:R-:W-:Y:S05]  /*314f0*/  WARPSYNC.COLLECTIVE R15, `(.L_x_2379) ;  /* 0x000000000f087348 */ /* 0x000fea0003c00000 */
[----:B------:R0:W1:Y:S02]  /*31500*/  SHFL.IDX P6, R14, R13, R12, R11 ;  /* 0x0000000c0d0e7389 */ /* 0x00006400000c000b */
[----:B01----:R-:W-:Y:S01]  /*31510*/  ENDCOLLECTIVE ;  /* 0x000000000000791b */ /* 0x003fe20003800000 */
.L_x_2379:
[----:B------:R-:W-:Y:S02]  /*31520*/  IMAD.MOV.U32 R13, RZ, RZ, R130 ;  /* 0x000000ffff0d7224 */ /* 0x000fe400078e0082 */
[----:B------:R-:W-:-:S07]  /*31530*/  IMAD.MOV.U32 R134, RZ, RZ, R14 ;  /* 0x000000ffff867224 */ /* 0x000fce00078e000e */
[----:B------:R-:W-:Y:S05]  /*31540*/  WARPSYNC.COLLECTIVE R15, `(.L_x_2380) ;  /* 0x000000000f087348 */ /* 0x000fea0003c00000 */
[----:B------:R0:W1:Y:S02]  /*31550*/  SHFL.IDX P6, R14, R13, R12, R11 ;  /* 0x0000000c0d0e7389 */ /* 0x00006400000c000b */
[----:B01----:R-:W-:Y:S01]  /*31560*/  ENDCOLLECTIVE ;  /* 0x000000000000791b */ /* 0x003fe20003800000 */
.L_x_2380:
        /* <DEDUP_REMOVED lines=8> */
.L_x_2381:
[----:B------:R-:W-:Y:S02]  /*315f0*/  SEL R68, R122, R119, P0 ;  /* 0x000000777a447207 */ /* 0x000fe40000000000 */
[----:B------:R-:W-:Y:S01]  /*31600*/  SEL R119, R119, R122, P0 ;  /* 0x0000007a77777207 */ /* 0x000fe20000000000 */
[----:B------:R-:W-:Y:S02]  /*31610*/  IMAD.MOV.U32 R13, RZ, RZ, R127 ;  /* 0x000000ffff0d7224 */ /* 0x000fe400078e007f */
[----:B------:R-:W-:-:S07]  /*31620*/  IMAD.MOV.U32 R131, RZ, RZ, R14 ;  /* 0x000000ffff837224 */ /* 0x000fce00078e000e */
[----:B------:R-:W-:Y:S05]  /*31630*/  WARPSYNC.COLLECTIVE R15, `(.L_x_2382) ;  /* 0x000000000f087348 */ /* 0x000fea0003c00000 */
[----:B------:R0:W1:Y:S02]  /*31640*/  SHFL.IDX P6, R14, R13, R12, R11 ;  /* 0x0000000c0d0e7389 */ /* 0x00006400000c000b */
[----:B01----:R-:W-:Y:S01]  /*31650*/  ENDCOLLECTIVE ;  /* 0x000000000000791b */ /* 0x003fe20003800000 */
.L_x_2382:
[----:B------:R-:W-:Y:S02]  /*31660*/  IMAD.MOV.U32 R13, RZ, RZ, R142 ;  /* 0x000000ffff0d7224 */ /* 0x000fe400078e008e */
[----:B------:R-:W-:Y:S01]  /*31670*/  IMAD.MOV.U32 R12, RZ, RZ, R2 ;  /* 0x000000ffff0c7224 */ /* 0x000fe200078e0002 */
[----:B------:R-:W-:-:S07]  /*31680*/  MOV R130, R14 ;  /* 0x0000000e00827202 */ /* 0x000fce0000000f00 */
[----:B------:R-:W-:Y:S05]  /*31690*/  WARPSYNC.COLLECTIVE R15, `(.L_x_2383) ;  /* 0x000000000f087348 */ /* 0x000fea0003c00000 */
[----:B------:R0:W1:Y:S02]  /*316a0*/  SHFL.IDX P6, R14, R13, R12, R11 ;  /* 0x0000000c0d0e7389 */ /* 0x00006400000c000b */
[----:B01----:R-:W-:Y:S01]  /*316b0*/  ENDCOLLECTIVE ;  /* 0x000000000000791b */ /* 0x003fe20003800000 */
.L_x_2383:
[----:B------:R-:W-:Y:S02]  /*316c0*/  IMAD.MOV.U32 R13, RZ, RZ, R138 ;  /* 0x000000ffff0d7224 */ /* 0x000fe400078e008a */
[----:B------:R-:W-:-:S07]  /*316d0*/  IMAD.MOV.U32 R129, RZ, RZ, R14 ;  /* 0x000000ffff817224 */ /* 0x000fce00078e000e */
[----:B------:R-:W-:Y:S05]  /*316e0*/  WARPSYNC.COLLECTIVE R15, `(.L_x_2384) ;  /* 0x000000000f087348 */ /* 0x000fea0003c00000 */
[----:B------:R0:W1:Y:S02]  /*316f0*/  SHFL.IDX P6, R14, R13, R12, R11 ;  /* 0x0000000c0d0e7389 */ /* 0x00006400000c000b */
[----:B01----:R-:W-:Y:S01]  /*31700*/  ENDCOLLECTIVE ;  /* 0x000000000000791b */ /* 0x003fe20003800000 */
.L_x_2384:
        /* <DEDUP_REMOVED lines=8> */
.L_x_2385:
[----:B------:R-:W-:Y:S02]  /*31790*/  SEL R76, R130, R127, P0 ;  /* 0x0000007f824c7207 */ /* 0x000fe40000000000 */
[----:B------:R-:W-:Y:S01]  /*317a0*/  SEL R127, R127, R130, P0 ;  /* 0x000000827f7f7207 */ /* 0x000fe20000000000 */
[----:B------:R-:W-:Y:S01]  /*317b0*/  IMAD.MOV.U32 R13, RZ, RZ, R161 ;  /* 0x000000ffff0d7224 */ /* 0x000fe200078e00a1 */
[----:B------:R-:W-:Y:S01]  /*317c0*/  SEL R161, R43, R96, P0 ;  /* 0x000000602ba17207 */ /* 0x000fe20000000000 */
[----:B------:R-:W-:-:S07]  /*317d0*/  IMAD.MOV.U32 R63, RZ, RZ, R14 ;  /* 0x000000ffff3f7224 */ /* 0x000fce00078e000e */
[----:B------:R-:W-:Y:S05]  /*317e0*/  WARPSYNC.COLLECTIVE R15, `(.L_x_2386) ;  /* 0x000000000f087348 */ /* 0x000fea0003c00000 */
[----:B------:R0:W1:Y:S02]  /*317f0*/  SHFL.IDX P6, R14, R13, R12, R11 ;  /* 0x0000000c0d0e7389 */ /* 0x00006400000c000b */
[----:B01----:R-:W-:Y:S01]  /*31800*/  ENDCOLLECTIVE ;  /* 0x000000000000791b */ /* 0x003fe20003800000 */
.L_x_2386:
[----:B------:R-:W-:Y:S02]  /*31810*/  IMAD.MOV.U32 R13, RZ, RZ, R150 ;  /* 0x000000ffff0d7224 */ /* 0x000fe400078e0096 */
[----:B------:R-:W-:Y:S01]  /*31820*/  IMAD.MOV.U32 R12, RZ, RZ, R2 ;  /* 0x000000ffff0c7224 */ /* 0x000fe200078e0002 */
[----:B------:R-:W-:Y:S02]  /*31830*/  SEL R2, R4, R5, P0 ;  /* 0x0000000504027207 */ /* 0x000fe40000000000 */
[----:B------:R-:W-:Y:S02]  /*31840*/  SEL R5, R5, R4, P0 ;  /* 0x0000000405057207 */ /* 0x000fe40000000000 */
[----:B------:R-:W-:Y:S01]  /*31850*/  SEL R4, R3, R6, P0 ;  /* 0x0000000603047207 */ /* 0x000fe20000000000 */
[----:B------:R0:W-:Y:S01]  /*31860*/  STL [R1+0x24], R2 ;  /* 0x0000240201007387 */ /* 0x0001e20000100800 */
[----:B------:R-:W-:-:S07]  /*31870*/  IMAD.MOV.U32 R59, RZ, RZ, R14 ;  /* 0x000000ffff3b7224 */ /* 0x000fce00078e000e */
[----:B0-----:R-:W-:Y:S05]  /*31880*/  WARPSYNC.COLLECTIVE R15, `(.L_x_2387) ;  /* 0x000000000f087348 */ /* 0x001fea0003c00000 */
[----:B------:R1:W2:Y:S02]  /*31890*/  SHFL.IDX P6, R14, R13, R12, R11 ;  /* 0x0000000c0d0e7389 */ /* 0x0002a400000c000b */
[----:B012---:R-:W-:Y:S01]  /*318a0*/  ENDCOLLECTIVE ;  /* 0x000000000000791b */ /* 0x007fe20003800000 */
.L_x_2387:
[----:B------:R-:W-:Y:S01]  /*318b0*/  STL [R1+0x28], R5 ;  /* 0x0000280501007387 */ /* 0x000fe20000100800 */
[----:B------:R-:W-:Y:S02]  /*318c0*/  SEL R2, R6, R3, P0 ;  /* 0x0000000306027207 */ /* 0x000fe40000000000 */
[----:B------:R-:W-:Y:S01]  /*318d0*/  SEL R3, R8, R9, P0 ;  /* 0x0000000908037207 */ /* 0x000fe20000000000 */
[----:B------:R0:W-:Y:S01]  /*318e0*/  STL [R1+0x18], R4 ;  /* 0x0000180401007387 */ /* 0x0001e20000100800 */
[----:B------:R-:W-:Y:S02]  /*318f0*/  SEL R6, R81, R136, P0 ;  /* 0x0000008851067207 */ /* 0x000fe40000000000 */
[----:B------:R-:W-:Y:S01]  /*31900*/  SEL R81, R136, R81, P0 ;  /* 0x0000005188517207 */ /* 0x000fe20000000000 */
[----:B------:R1:W-:Y:S01]  /*31910*/  STL [R1+0x20], R2 ;  /* 0x0000200201007387 */ /* 0x0003e20000100800 */
[----:B------:R-:W-:Y:S01]  /*31920*/  IMAD.MOV.U32 R13, RZ, RZ, R160 ;  /* 0x000000ffff0d7224 */ /* 0x000fe200078e00a0 */
[----:B------:R-:W-:-:S02]  /*31930*/  SEL R160, R96, R43, P0 ;  /* 0x0000002b60a07207 */ /* 0x000fc40000000000 */
[----:B------:R2:W-:Y:S01]  /*31940*/  STL [R1+0x10], R3 ;  /* 0x0000100301007387 */ /* 0x0005e20000100800 */
[----:B------:R-:W-:Y:S02]  /*31950*/  SEL R96, R53, R108, P0 ;  /* 0x0000006c35607207 */ /* 0x000fe40000000000 */
[----:B0-----:R-:W-:Y:S02]  /*31960*/  SEL R4, R9, R8, P0 ;  /* 0x0000000809047207 */ /* 0x001fe40000000000 */
[----:B------:R-:W-:Y:S02]  /*31970*/  SEL R5, R77, R132, P0 ;  /* 0x000000844d057207 */ /* 0x000fe40000000000 */
[----:B------:R-:W-:Y:S01]  /*31980*/  MOV R0, R14 ;  /* 0x0000000e00007202 */ /* 0x000fe20000000f00 */
[----:B------:R0:W-:Y:S01]  /*31990*/  STL [R1+0x14], R4 ;  /* 0x0000140401007387 */ /* 0x0001e20000100800 */
[----:B-1----:R-:W-:Y:S02]  /*319a0*/  SEL R2, R7, R10, P0 ;  /* 0x0000000a07027207 */ /* 0x002fe40000000000 */
[----:B--2---:R-:W-:-:S07]  /*319b0*/  SEL R3, R10, R7, P0 ;  /* 0x000000070a037207 */ /* 0x004fce0000000000 */
[----:B0-----:R-:W-:Y:S05]  /*319c0*/  WARPSYNC.COLLECTIVE R15, `(.L_x_2388) ;  /* 0x000000000f087348 */ /* 0x001fea0003c00000 */
[----:B------:R1:W2:Y:S02]  /*319d0*/  SHFL.IDX P6, R14, R13, R12, R11 ;  /* 0x0000000c0d0e7389 */ /* 0x0002a400000c000b */
[----:B012---:R-:W-:Y:S01]  /*319e0*/  ENDCOLLECTIVE ;  /* 0x000000000000791b */ /* 0x007fe20003800000 */
.L_x_2388:
[----:B------:R-:W-:Y:S02]  /*319f0*/  SEL R7, R85, R140, P0 ;  /* 0x0000008c55077207 */ /* 0x000fe40000000000 */
[----:B------:R-:W-:Y:S01]  /*31a00*/  SEL R8, R89, R144, P0 ;  /* 0x0000009059087207 */ /* 0x000fe20000000000 */
[----:B------:R0:W-:Y:S01]  /*31a10*/  STL [R1+0x8], R2 ;  /* 0x0000080201007387 */ /* 0x0001e20000100800 */
[----:B------:R-:W-:Y:S02]  /*31a20*/  SEL R9, R93, R148, P0 ;  /* 0x000000945d097207 */ /* 0x000fe40000000000 */
[----:B------:R-:W-:Y:S01]  /*31a30*/  SEL R4, R73, R128, P0 ;  /* 0x0000008049047207 */ /* 0x000fe20000000000 */
[----:B------:R1:W-:Y:S01]  /*31a40*/  STL [R1+0xc], R3 ;  /* 0x00000c0301007387 */ /* 0x0003e20000100800 */
[----:B------:R-:W-:Y:S02]  /*31a50*/  SEL R10, R97, R155, P0 ;  /* 0x0000009b610a7207 */ /* 0x000fe40000000000 */
[----:B------:R-:W-:-:S02]  /*31a60*/  SEL R43, R121, R70, P0 ;  /* 0x00000046792b7207 */ /* 0x000fc40000000000 */
[----:B------:R-:W-:Y:S02]  /*31a70*/  SEL R53, R99, R98, P0 ;  /* 0x0000006263357207 */ /* 0x000fe40000000000 */
[----:B0-----:R-:W-:Y:S02]  /*31a80*/  SEL R2, R40, R29, P0 ;  /* 0x0000001d28027207 */ /* 0x001fe40000000000 */
[----:B------:R-:W-:Y:S02]  /*31a90*/  SEL R40, R54, R32, P0 ;  /* 0x0000002036287207 */ /* 0x000fe40000000000 */
[----:B-1----:R-:W-:Y:S01]  /*31aa0*/  SEL R3, R69, R124, P0 ;  /* 0x0000007c45037207 */ /* 0x002fe20000000000 */
[----:B------:R0:W-:Y:S01]  /*31ab0*/  STL [R1+0x4], R2 ;  /* 0x0000040201007387 */ /* 0x0001e20000100800 */
[----:B------:R-:W-:Y:S02]  /*31ac0*/  SEL R69, R124, R69, P0 ;  /* 0x000000457c457207 */ /* 0x000fe40000000000 */
[----:B------:R-:W-:Y:S01]  /*31ad0*/  SEL R73, R128, R73, P0 ;  /* 0x0000004980497207 */ /* 0x000fe20000000000 */
[----:B------:R-:W-:Y:S01]  /*31ae0*/  IMAD.MOV.U32 R11, RZ, RZ, R14 ;  /* 0x000000ffff0b7224 */ /* 0x000fe200078e000e */
[----:B------:R-:W-:-:S02]  /*31af0*/  SEL R77, R132, R77, P0 ;  /* 0x0000004d844d7207 */ /* 0x000fc40000000000 */
[----:B------:R-:W-:Y:S02]  /*31b00*/  SEL R85, R140, R85, P0 ;  /* 0x000000558c557207 */ /* 0x000fe40000000000 */
[----:B------:R-:W-:Y:S01]  /*31b10*/  SEL R89, R144, R89, P0 ;  /* 0x0000005990597207 */ /* 0x000fe20000000000 */
[----:B0-----:R-:W-:Y:S01]  /*31b20*/  IMAD.MOV.U32 R2, RZ, RZ, RZ ;  /* 0x000000ffff027224 */ /* 0x001fe200078e00ff */
[----:B------:R-:W-:Y:S02]  /*31b30*/  SEL R93, R148, R93, P0 ;  /* 0x0000005d945d7207 */ /* 0x000fe40000000000 */
[----:B------:R-:W-:Y:S02]  /*31b40*/  SEL R97, R155, R97, P0 ;  /* 0x000000619b617207 */ /* 0x000fe40000000000 */
[----:B------:R-:W-:Y:S02]  /*31b50*/  SEL R54, R32, R54, P0 ;  /* 0x0000003620367207 */ /* 0x000fe40000000000 */
[----:B------:R-:W-:-:S02]  /*31b60*/  SEL R70, R70, R121, P0 ;  /* 0x0000007946467207 */ /* 0x000fc40000000000 */
[----:B------:R-:W-:Y:S01]  /*31b70*/  SEL R98, R98, R99, P0 ;  /* 0x0000006362627207 */ /* 0x000fe20000000000 */
[----:B------:R-:W-:Y:S06]  /*31b80*/  BRA `(.L_x_2389) ;  /* 0xfffffed0007c7947 */ /* 0x000fec000383ffff */
.L_x_1997:
[----:B------:R-:W-:Y:S02]  /*31b90*/  IMAD.MOV.U32 R13, RZ, RZ, R20 ;  /* 0x000000ffff0d7224 */ /* 0x000fe400078e0014 */
[----:B------:R-:W-:Y:S02]  /*31ba0*/  IMAD.MOV.U32 R12, RZ, RZ, RZ ;  /* 0x000000ffff0c7224 */ /* 0x000fe400078e00ff */
[----:B------:R-:W-:Y:S02]  /*31bb0*/  IMAD.MOV.U32 R11, RZ, RZ, 0x181f ;  /* 0x0000181fff0b7424 */ /* 0x000fe400078e00ff */
[----:B------:R-:W-:-:S07]  /*31bc0*/  IMAD.MOV.U32 R15, RZ, RZ, -0x1 ;  /* 0xffffffffff0f7424 */ /* 0x000fce00078e00ff */
[----:B-----5:R-:W-:Y:S05]  /*31bd0*/  WARPSYNC.COLLECTIVE R15, `(.L_x_2390) ;  /* 0x000000000f087348 */ /* 0x020fea0003c00000 */
[----:B------:R0:W1:Y:S02]  /*31be0*/  SHFL.IDX P6, R14, R13, R12, R11 ;  /* 0x0000000c0d0e7389 */ /* 0x00006400000c000b */
[----:B01---5:R-:W-:Y:S01]  /*31bf0*/  ENDCOLLECTIVE ;  /* 0x000000000000791b */ /* 0x023fe20003800000 */
.L_x_2390:
[----:B------:R-:W-:Y:S02]  /*31c00*/  IMAD.MOV.U32 R13, RZ, RZ, R0 ;  /* 0x000000ffff0d7224 */ /* 0x000fe400078e0000 */
[----:B------:R-:W-:-:S07]  /*31c10*/  IMAD.MOV.U32 R21, RZ, RZ, R14 ;  /* 0x000000ffff157224 */ /* 0x000fce00078e000e */
[----:B------:R-:W-:Y:S05]  /*31c20*/  WARPSYNC.COLLECTIVE R15, `(.L_x_2391) ;  /* 0x000000000f087348 */ /* 0x000fea0003c00000 */
[----:B------:R0:W1:Y:S02]  /*31c30*/  SHFL.IDX P6, R14, R13, R12, R11 ;  /* 0x0000000c0d0e7389 */ /* 0x00006400000c000b */
[----:B01----:R-:W-:Y:S01]  /*31c40*/  ENDCOLLECTIVE ;  /* 0x000000000000791b */ /* 0x003fe20003800000 */
.L_x_2391:
[----:B------:R-:W-:Y:S05]  /*31c50*/  BRA `(.L_x_2392) ;  /* 0xfffffee400c07947 */ /* 0x000fea000383ffff */
.L_x_2000:
[----:B------:R-:W-:Y:S01]  /*31c60*/  BSSY B1, `(.L_x_2393) ;  /* 0x0000008000017945 */ /* 0x000fe20003800000 */
[----:B---3--:R-:W-:Y:S01]  /*31c70*/  IMAD.MOV.U32 R13, RZ, RZ, R20 ;  /* 0x000000ffff0d7224 */ /* 0x008fe200078e0014 */
[----:B------:R-:W-:Y:S01]  /*31c80*/  MOV R15, 0xffffffff ;  /* 0xffffffff000f7802 */ /* 0x000fe20000000f00 */
[----:B------:R-:W-:Y:S02]  /*31c90*/  IMAD.MOV.U32 R12, RZ, RZ, 0x1 ;  /* 0x00000001ff0c7424 */ /* 0x000fe400078e00ff */
[----:B------:R-:W-:-:S07]  /*31ca0*/  IMAD.MOV.U32 R11, RZ, RZ, 0x181f ;  /* 0x0000181fff0b7424 */ /* 0x000fce00078e00ff */
[----:B012--5:R-:W-:Y:S05]  /*31cb0*/  WARPSYNC.COLLECTIVE R15, `(.L_x_2394) ;  /* 0x000000000f087348 */ /* 0x027fea0003c00000 */
[----:B--2---:R2:W3:Y:S02]  /*31cc0*/  SHFL.IDX P6, R14, R13, R12, R11 ;  /* 0x0000000c0d0e7389 */ /* 0x0044e400000c000b */
[----:B0123-5:R-:W-:Y:S01]  /*31cd0*/  ENDCOLLECTIVE ;  /* 0x000000000000791b */ /* 0x02ffe20003800000 */
.L_x_2394:
[----:B------:R-:W-:Y:S05]  /*31ce0*/  BSYNC B1 ;  /* 0x0000000000017941 */ /* 0x000fea0003800000 */
.L_x_2393:
        /* <DEDUP_REMOVED lines=8> */
.L_x_2395:
[----:B------:R-:W-:Y:S05]  /*31d70*/  BRA `(.L_x_2396) ;  /* 0xfffffee400dc7947 */ /* 0x000fea000383ffff */
.L_x_2003:
[----:B------:R-:W-:Y:S01]  /*31d80*/  BSSY B1, `(.L_x_2397) ;  /* 0x0000008000017945 */ /* 0x000fe20003800000 */
[----:B------:R-:W-:Y:S02]  /*31d90*/  IMAD.MOV.U32 R13, RZ, RZ, R20 ;  /* 0x000000ffff0d7224 */ /* 0x000fe400078e0014 */
[----:B------:R-:W-:Y:S02]  /*31da0*/  IMAD.MOV.U32 R12, RZ, RZ, 0x2 ;  /* 0x00000002ff0c7424 */ /* 0x000fe400078e00ff */
[----:B------:R-:W-:Y:S02]  /*31db0*/  IMAD.MOV.U32 R11, RZ, RZ, 0x181f ;  /* 0x0000181fff0b7424 */ /* 0x000fe400078e00ff */
[----:B------:R-:W-:-:S07]  /*31dc0*/  IMAD.MOV.U32 R15, RZ, RZ, -0x1 ;  /* 0xffffffffff0f7424 */ /* 0x000fce00078e00ff */
[----:B012345:R-:W-:Y:S05]  /*31dd0*/  WARPSYNC.COLLECTIVE R15, `(.L_x_2398) ;  /* 0x000000000f087348 */ /* 0x03ffea0003c00000 */
[----:B--2---:R2:W0:Y:S02]  /*31de0*/  SHFL.IDX P6, R14, R13, R12, R11 ;  /* 0x0000000c0d0e7389 */ /* 0x00442400000c000b */
[----:B012345:R-:W-:Y:S01]  /*31df0*/  ENDCOLLECTIVE ;  /* 0x000000000000791b */ /* 0x03ffe20003800000 */
.L_x_2398:
[----:B------:R-:W-:Y:S05]  /*31e00*/  BSYNC B1 ;  /* 0x0000000000017941 */ /* 0x000fea0003800000 */
.L_x_2397:
        /* <DEDUP_REMOVED lines=8> */
.L_x_2399:
[----:B------:R-:W-:Y:S05]  /*31e90*/  BRA `(.L_x_2400) ;  /* 0xfffffee400fc7947 */ /* 0x000fea000383ffff */
.L_x_2006:
[----:B------:R-:W-:Y:S01]  /*31ea0*/  BSSY B1, `(.L_x_2401) ;  /* 0x0000008000017945 */ /* 0x000fe20003800000 */
[----:B------:R-:W-:Y:S02]  /*31eb0*/  IMAD.MOV.U32 R13, RZ, RZ, R20 ;  /* 0x000000ffff0d7224 */ /* 0x000fe400078e0014 */
[----:B------:R-:W-:Y:S02]  /*31ec0*/  IMAD.MOV.U32 R12, RZ, RZ, 0x3 ;  /* 0x00000003ff0c7424 */ /* 0x000fe400078e00ff */
[----:B------:R-:W-:Y:S02]  /*31ed0*/  IMAD.MOV.U32 R11, RZ, RZ, 0x181f ;  /* 0x0000181fff0b7424 */ /* 0x000fe400078e00ff */
[----:B------:R-:W-:-:S07]  /*31ee0*/  IMAD.MOV.U32 R15, RZ, RZ, -0x1 ;  /* 0xffffffffff0f7424 */ /* 0x000fce00078e00ff */
[----:B012345:R-:W-:Y:S05]  /*31ef0*/  WARPSYNC.COLLECTIVE R15, `(.L_x_2402) ;  /* 0x000000000f087348 */ /* 0x03ffea0003c00000 */
[----:B0-----:R0:W0:Y:S02]  /*31f00*/  SHFL.IDX P6, R14, R13, R12, R11 ;  /* 0x0000000c0d0e7389 */ /* 0x00102400000c000b */
[----:B012345:R-:W-:Y:S01]  /*31f10*/  ENDCOLLECTIVE ;  /* 0x000000000000791b */ /* 0x03ffe20003800000 */
.L_x_2402:
[----:B------:R-:W-:Y:S05]  /*31f20*/  BSYNC B1 ;  /* 0x0000000000017941 */ /* 0x000fea0003800000 */
.L_x_2401:
        /* <DEDUP_REMOVED lines=8> */
.L_x_2403:
[----:B------:R-:W-:Y:S05]  /*31fb0*/  BRA `(.L_x_2404) ;  /* 0xfffffee8001c7947 */ /* 0x000fea000383ffff */
.L_x_2008:
[----:B------:R-:W-:Y:S01]  /*31fc0*/  IMAD.MOV.U32 R13, RZ, RZ, R2 ;  /* 0x000000ffff0d7224 */ /* 0x000fe200078e0002 */
[----:B------:R-:W-:Y:S01]  /*31fd0*/  MOV R11, 0x1c1f ;  /* 0x00001c1f000b7802 */ /* 0x000fe20000000f00 */
[----:B------:R-:W-:Y:S02]  /*31fe0*/  IMAD.MOV.U32 R12, RZ, RZ, RZ ;  /* 0x000000ffff0c7224 */ /* 0x000fe400078e00ff */
[----:B------:R-:W-:-:S07]  /*31ff0*/  IMAD.MOV.U32 R15, RZ, RZ, -0x1 ;  /* 0xffffffffff0f7424 */ /* 0x000fce00078e00ff */
[----:B------:R-:W-:Y:S05]  /*32000*/  WARPSYNC.COLLECTIVE R15, `(.L_x_2405) ;  /* 0x000000000f087348 */ /* 0x000fea0003c00000 */
[----:B------:R0:W1:Y:S02]  /*32010*/  SHFL.IDX P6, R14, R13, R12, R11 ;  /* 0x0000000c0d0e7389 */ /* 0x00006400000c000b */
[----:B01----:R-:W-:Y:S01]  /*32020*/  ENDCOLLECTIVE ;  /* 0x000000000000791b */ /* 0x003fe20003800000 */
.L_x_2405:
[----:B------:R-:W-:Y:S02]  /*32030*/  IMAD.MOV.U32 R13, RZ, RZ, R0 ;  /* 0x000000ffff0d7224 */ /* 0x000fe400078e0000 */
[----:B------:R-:W-:-:S07]  /*32040*/  IMAD.MOV.U32 R24, RZ, RZ, R14 ;  /* 0x000000ffff187224 */ /* 0x000fce00078e000e */
[----:B------:R-:W-:Y:S05]  /*32050*/  WARPSYNC.COLLECTIVE R15, `(.L_x_2406) ;  /* 0x000000000f087348 */ /* 0x000fea0003c00000 */
[----:B------:R0:W1:Y:S02]  /*32060*/  SHFL.IDX P6, R14, R13, R12, R11 ;  /* 0x0000000c0d0e7389 */ /* 0x00006400000c000b */
[----:B01----:R-:W-:Y:S01]  /*32070*/  ENDCOLLECTIVE ;  /* 0x000000000000791b */ /* 0x003fe20003800000 */
.L_x_2406:
[----:B------:R-:W-:Y:S01]  /*32080*/  IMAD.MOV.U32 R11, RZ, RZ, R14 ;  /* 0x000000ffff0b7224 */ /* 0x000fe200078e000e */
[----:B------:R-:W-:Y:S06]  /*32090*/  BRA `(.L_x_2407) ;  /* 0xfffffee800f47947 */ /* 0x000fec000383ffff */
.L_x_2011:
[----:B------:R-:W-:Y:S01]  /*320a0*/  BSSY B1, `(.L_x_2408) ;  /* 0x0000008000017945 */ /* 0x000fe20003800000 */
[----:B---3--:R-:W-:Y:S02]  /*320b0*/  IMAD.MOV.U32 R13, RZ, RZ, R2 ;  /* 0x000000ffff0d7224 */ /* 0x008fe400078e0002 */
[----:B------:R-:W-:Y:S02]  /*320c0*/  IMAD.MOV.U32 R12, RZ, RZ, 0x1 ;  /* 0x00000001ff0c7424 */ /* 0x000fe400078e00ff */
[----:B--2---:R-:W-:Y:S02]  /*320d0*/  IMAD.MOV.U32 R11, RZ, RZ, 0x1c1f ;  /* 0x00001c1fff0b7424 */ /* 0x004fe400078e00ff */
[----:B------:R-:W-:-:S07]  /*320e0*/  IMAD.MOV.U32 R15, RZ, RZ, -0x1 ;  /* 0xffffffffff0f7424 */ /* 0x000fce00078e00ff */
[----:B01----:R-:W-:Y:S05]  /*320f0*/  WARPSYNC.COLLECTIVE R15, `(.L_x_2409) ;  /* 0x000000000f087348 */ /* 0x003fea0003c00000 */
[----:B------:R2:W3:Y:S02]  /*32100*/  SHFL.IDX P6, R14, R13, R12, R11 ;  /* 0x0000000c0d0e7389 */ /* 0x0004e400000c000b */
[----:B0123--:R-:W-:Y:S01]  /*32110*/  ENDCOLLECTIVE ;  /* 0x000000000000791b */ /* 0x00ffe20003800000 */
.L_x_2409:
[----:B------:R-:W-:Y:S05]  /*32120*/  BSYNC B1 ;  /* 0x0000000000017941 */ /* 0x000fea0003800000 */
.L_x_2408:
        /* <DEDUP_REMOVED lines=8> */
.L_x_2410:
[----:B------:R-:W-:Y:S01]  /*321b0*/  IMAD.MOV.U32 R0, RZ, RZ, R14 ;  /* 0x000000ffff007224 */ /* 0x000fe200078e000e */
[----:B------:R-:W-:Y:S06]  /*321c0*/  BRA `(.L_x_2411) ;  /* 0xfffffefc00047947 */ /* 0x000fec000383ffff */
.L_x_2015:
[----:B------:R-:W-:Y:S02]  /*321d0*/  IMAD.MOV.U32 R13, RZ, RZ, R2 ;  /* 0x000000ffff0d7224 */ /* 0x000fe400078e0002 */
[----:B------:R-:W-:Y:S02]  /*321e0*/  IMAD.MOV.U32 R12, RZ, RZ, RZ ;  /* 0x000000ffff0c7224 */ /* 0x000fe400078e00ff */
[----:B------:R-:W-:Y:S02]  /*321f0*/  IMAD.MOV.U32 R11, RZ, RZ, 0x181f ;  /* 0x0000181fff0b7424 */ /* 0x000fe400078e00ff */
[----:B------:R-:W-:-:S07]  /*32200*/  IMAD.MOV.U32 R15, RZ, RZ, -0x1 ;  /* 0xffffffffff0f7424 */ /* 0x000fce00078e00ff */
[----:B--2---:R-:W-:Y:S05]  /*32210*/  WARPSYNC.COLLECTIVE R15, `(.L_x_2412) ;  /* 0x000000000f087348 */ /* 0x004fea0003c00000 */
[----:B------:R0:W1:Y:S02]  /*32220*/  SHFL.IDX P6, R14, R13, R12, R11 ;  /* 0x0000000c0d0e7389 */ /* 0x00006400000c000b */
[----:B012---:R-:W-:Y:S01]  /*32230*/  ENDCOLLECTIVE ;  /* 0x000000000000791b */ /* 0x007fe20003800000 */
.L_x_2412:
[----:B------:R-:W-:Y:S02]  /*32240*/  IMAD.MOV.U32 R13, RZ, RZ, R0 ;  /* 0x000000ffff0d7224 */ /* 0x000fe400078e0000 */
[----:B------:R-:W-:-:S07]  /*32250*/  IMAD.MOV.U32 R3, RZ, RZ, R14 ;  /* 0x000000ffff037224 */ /* 0x000fce00078e000e */
[----:B------:R-:W-:Y:S05]  /*32260*/  WARPSYNC.COLLECTIVE R15, `(.L_x_2413) ;  /* 0x000000000f087348 */ /* 0x000fea0003c00000 */
[----:B------:R0:W1:Y:S02]  /*32270*/  SHFL.IDX P6, R14, R13, R12, R11 ;  /* 0x0000000c0d0e7389 */ /* 0x00006400000c000b */
[----:B01----:R-:W-:Y:S01]  /*32280*/  ENDCOLLECTIVE ;  /* 0x000000000000791b */ /* 0x003fe20003800000 */
.L_x_2413:
[----:B------:R-:W-:Y:S05]  /*32290*/  BRA `(.L_x_2414) ;  /* 0xffffff1000c07947 */ /* 0x000fea000383ffff */
.L_x_2018:
[----:B------:R-:W-:Y:S01]  /*322a0*/  BSSY B1, `(.L_x_2415) ;  /* 0x0000008000017945 */ /* 0x000fe20003800000 */
[----:B------:R-:W-:Y:S02]  /*322b0*/  IMAD.MOV.U32 R13, RZ, RZ, R2 ;  /* 0x000000ffff0d7224 */ /* 0x000fe400078e0002 */
[----:B------:R-:W-:Y:S02]  /*322c0*/  IMAD.MOV.U32 R12, RZ, RZ, 0x1 ;  /* 0x00000001ff0c7424 */ /* 0x000fe400078e00ff */
[----:B------:R-:W-:Y:S02]  /*322d0*/  IMAD.MOV.U32 R11, RZ, RZ, 0x181f ;  /* 0x0000181fff0b7424 */ /* 0x000fe400078e00ff */
[----:B----4-:R-:W-:-:S07]  /*322e0*/  IMAD.MOV.U32 R15, RZ, RZ, -0x1 ;  /* 0xffffffffff0f7424 */ /* 0x010fce00078e00ff */
[----:B0123--:R-:W-:Y:S05]  /*322f0*/  WARPSYNC.COLLECTIVE R15, `(.L_x_2416) ;  /* 0x000000000f087348 */ /* 0x00ffea0003c00000 */
[----:B---3--:R3:W4:Y:S02]  /*32300*/  SHFL.IDX P6, R14, R13, R12, R11 ;  /* 0x0000000c0d0e7389 */ /* 0x00872400000c000b */
[----:B01234-:R-:W-:Y:S01]  /*32310*/  ENDCOLLECTIVE ;  /* 0x000000000000791b */ /* 0x01ffe20003800000 */
.L_x_2416:
[----:B------:R-:W-:Y:S05]  /*32320*/  BSYNC B1 ;  /* 0x0000000000017941 */ /* 0x000fea0003800000 */
.L_x_2415:
        /* <DEDUP_REMOVED lines=8> */
.L_x_2417:
[----:B------:R-:W-:Y:S05]  /*323b0*/  BRA `(.L_x_2418) ;  /* 0xffffff1000e07947 */ /* 0x000fea000383ffff */
.L_x_2021:
        /* <DEDUP_REMOVED lines=8> */
.L_x_2420:
[----:B------:R-:W-:Y:S05]  /*32440*/  BSYNC B1 ;  /* 0x0000000000017941 */ /* 0x000fea0003800000 */
.L_x_2419:
        /* <DEDUP_REMOVED lines=8> */
.L_x_2421:
[----:B------:R-:W-:Y:S05]  /*324d0*/  BRA `(.L_x_2422) ;  /* 0xffffff1400007947 */ /* 0x000fea000383ffff */
.L_x_2024:
[----:B------:R-:W-:Y:S01]  /*324e0*/  BSSY B1, `(.L_x_2423) ;  /* 0x0000008000017945 */ /* 0x000fe20003800000 */
[----:B------:R-:W-:Y:S01]  /*324f0*/  MOV R13, R2 ;  /* 0x00000002000d7202 */ /* 0x000fe20000000f00 */
[----:B------:R-:W-:Y:S02]  /*32500*/  IMAD.MOV.U32 R12, RZ, RZ, 0x3 ;  /* 0x00000003ff0c7424 */ /* 0x000fe400078e00ff */
[----:B------:R-:W-:Y:S02]  /*32510*/  IMAD.MOV.U32 R11, RZ, RZ, 0x181f ;  /* 0x0000181fff0b7424 */ /* 0x000fe400078e00ff */
[----:B0-----:R-:W-:-:S07]  /*32520*/  IMAD.MOV.U32 R15, RZ, RZ, -0x1 ;  /* 0xffffffffff0f7424 */ /* 0x001fce00078e00ff */
[----:B-1234-:R-:W-:Y:S05]  /*32530*/  WARPSYNC.COLLECTIVE R15, `(.L_x_2424) ;  /* 0x000000000f087348 */ /* 0x01efea0003c00000 */
[----:B----4-:R0:W4:Y:S02]  /*32540*/  SHFL.IDX P6, R14, R13, R12, R11 ;  /* 0x0000000c0d0e7389 */ /* 0x01012400000c000b */
[----:B01234-:R-:W-:Y:S01]  /*32550*/  ENDCOLLECTIVE ;  /* 0x000000000000791b */ /* 0x01ffe20003800000 */
.L_x_2424:
[----:B------:R-:W-:Y:S05]  /*32560*/  BSYNC B1 ;  /* 0x0000000000017941 */ /* 0x000fea0003800000 */
.L_x_2423:
        /* <DEDUP_REMOVED lines=8> */
.L_x_2425:
[----:B------:R-:W-:Y:S05]  /*325f0*/  BRA `(.L_x_2426) ;  /* 0xffffff1400207947 */ /* 0x000fea000383ffff */
.L_x_2050:
[----:B------:R-:W1:Y:S01]  /*32600*/  S2R R5, SR_TID.X ;  /* 0x0000000000057919 */ /* 0x000e620000002100 */
[----:B------:R-:W-:Y:S01]  /*32610*/  BSSY B1, `(.L_x_2427) ;  /* 0x000000a000017945 */ /* 0x000fe20003800000 */
[----:B0-----:R-:W-:Y:S02]  /*32620*/  IMAD.MOV.U32 R12, RZ, RZ, RZ ;  /* 0x000000ffff0c7224 */ /* 0x001fe400078e00ff */
[----:B------:R-:W-:Y:S02]  /*32630*/  IMAD.MOV.U32 R11, RZ, RZ, 0x1f ;  /* 0x0000001fff0b7424 */ /* 0x000fe400078e00ff */
[----:B------:R-:W-:Y:S01]  /*32640*/  IMAD.MOV.U32 R15, RZ, RZ, -0x1 ;  /* 0xffffffffff0f7424 */ /* 0x000fe200078e00ff */
[----:B-1----:R-:W-:-:S04]  /*32650*/  SHF.R.U32.HI R5, RZ, 0x5, R5 ;  /* 0x00000005ff057819 */ /* 0x002fc80000011605 */
[----:B------:R-:W-:-:S05]  /*32660*/  LOP3.LUT R5, R5, 0x3, RZ, 0xc0, !PT ;  /* 0x0000000305057812 */ /* 0x000fca00078ec0ff */
[----:B------:R-:W-:-:S07]  /*32670*/  IMAD.MOV.U32 R13, RZ, RZ, R5 ;  /* 0x000000ffff0d7224 */ /* 0x000fce00078e0005 */
[----:B------:R-:W-:Y:S05]  /*32680*/  WARPSYNC.COLLECTIVE R15, `(.L_x_2428) ;  /* 0x000000000f087348 */ /* 0x000fea0003c00000 */
[----:B------:R0:W1:Y:S02]  /*32690*/  SHFL.IDX P6, R14, R13, R12, R11 ;  /* 0x0000000c0d0e7389 */ /* 0x00006400000c000b */
[----:B01----:R-:W-:Y:S01]  /*326a0*/  ENDCOLLECTIVE ;  /* 0x000000000000791b */ /* 0x003fe20003800000 */
.L_x_2428:
[----:B------:R-:W-:Y:S05]  /*326b0*/  BSYNC B1 ;  /* 0x0000000000017941 */ /* 0x000fea0003800000 */
.L_x_2427:
[----:B------:R-:W-:Y:S05]  /*326c0*/  BRA `(.L_x_2429) ;  /* 0xffffff3400487947 */ /* 0x000fea000383ffff */
.L_x_2052:
[----:B------:R-:W-:Y:S01]  /*326d0*/  BSSY B1, `(.L_x_2430) ;  /* 0x0000006000017945 */ /* 0x000fe20003800000 */
[----:B------:R-:W-:-:S07]  /*326e0*/  MOV R15, 0xffffffff ;  /* 0xffffffff000f7802 */ /* 0x000fce0000000f00 */
[----:B01----:R-:W-:Y:S05]  /*326f0*/  WARPSYNC.COLLECTIVE R15, `(.L_x_2431) ;  /* 0x000000000f0c7348 */ /* 0x003fea0003c00000 */
[----:B------:R-:W-:Y:S02]  /*32700*/  ELECT P6, UR62, PT ;  /* 0x00000000003e782f */ /* 0x000fe400038c0000 */
[----:B------:R-:W-:Y:S01]  /*32710*/  MOV R14, UR62 ;  /* 0x0000003e000e7c02 */ /* 0x000fe20008000f00 */
[----:B01----:R-:W-:Y:S10]  /*32720*/  ENDCOLLECTIVE ;  /* 0x000000000000791b */ /* 0x003ff40003800000 */
.L_x_2431:
[----:B------:R-:W-:Y:S05]  /*32730*/  BSYNC B1 ;  /* 0x0000000000017941 */ /* 0x000fea0003800000 */
.L_x_2430:
[----:B------:R-:W-:Y:S05]  /*32740*/  BRA `(.L_x_2051) ;  /* 0xffffff3400407947 */ /* 0x000fea000383ffff */
.L_x_2054:
[----:B-1----:R1:W2:Y:S02]  /*32750*/  SYNCS.PHASECHK.TRANS64.TRYWAIT P0, [R22+URZ+0x28420], R5 ;  /* 0x02842005160075a7 */ /* 0x0022a4000800017f */
[----:B--2---:R-:W-:Y:S05]  /*32760*/  @!P0 NANOSLEEP.SYNCS 0x989680 ;  /* 0x009896800000895d */ /* 0x004fea0003900000 */
[----:B------:R-:W2:Y:S02]  /*32770*/  @!P0 SYNCS.PHASECHK.TRANS64 P0, [R22+URZ+0x28420], R5 ;  /* 0x02842005160085a7 */ /* 0x000ea4000800007f */
[----:B--2---:R-:W-:Y:S05]  /*32780*/  @!P0 BRA `(.L_x_2054) ;  /* 0xfffffffc00f08947 */ /* 0x004fea000383ffff */
[----:B------:R-:W-:Y:S05]  /*32790*/  BRA `(.L_x_2432) ;  /* 0xffffff3400507947 */ /* 0x000fea000383ffff */
.L_x_2058:
[----:B--2---:R2:W3:Y:S02]  /*327a0*/  SYNCS.PHASECHK.TRANS64.TRYWAIT P0, [R11+URZ+0x284a0], R10 ;  /* 0x0284a00a0b0075a7 */ /* 0x0044e4000800017f */
[----:B---3--:R-:W-:Y:S05]  /*327b0*/  @!P0 NANOSLEEP.SYNCS 0x989680 ;  /* 0x009896800000895d */ /* 0x008fea0003900000 */
[----:B------:R-:W3:Y:S02]  /*327c0*/  @!P0 SYNCS.PHASECHK.TRANS64 P0, [R11+URZ+0x284a0], R10 ;  /* 0x0284a00a0b0085a7 */ /* 0x000ee4000800007f */
[----:B---3--:R-:W-:Y:S05]  /*327d0*/  @!P0 BRA `(.L_x_2058) ;  /* 0xfffffffc00f08947 */ /* 0x008fea000383ffff */
[----:B------:R-:W-:Y:S05]  /*327e0*/  BRA `(.L_x_2433) ;  /* 0xffffff3400687947 */ /* 0x000fea000383ffff */
.L_x_2064:
[----:B0-----:R0:W1:Y:S02]  /*327f0*/  SYNCS.PHASECHK.TRANS64.TRYWAIT P0, [R11+URZ+0x284c0], R10 ;  /* 0x0284c00a0b0075a7 */ /* 0x001064000800017f */
[----:B-1----:R-:W-:Y:S05]  /*32800*/  @!P0 NANOSLEEP.SYNCS 0x989680 ;  /* 0x009896800000895d */ /* 0x002fea0003900000 */
[----:B------:R-:W1:Y:S02]  /*32810*/  @!P0 SYNCS.PHASECHK.TRANS64 P0, [R11+URZ+0x284c0], R10 ;  /* 0x0284c00a0b0085a7 */ /* 0x000e64000800007f */
[----:B-1----:R-:W-:Y:S05]  /*32820*/  @!P0 BRA `(.L_x_2064) ;  /* 0xfffffffc00f08947 */ /* 0x002fea000383ffff */
[----:B------:R-:W-:Y:S05]  /*32830*/  BRA `(.L_x_2434) ;  /* 0xffffff3800247947 */ /* 0x000fea000383ffff */
.L_x_2072:
[----:B--2---:R2:W3:Y:S02]  /*32840*/  SYNCS.PHASECHK.TRANS64.TRYWAIT P1, [R10+URZ+0x284a0], R8 ;  /* 0x0284a0080a0075a7 */ /* 0x0044e4000802017f */
[----:B---3--:R-:W-:Y:S05]  /*32850*/  @!P1 NANOSLEEP.SYNCS 0x989680 ;  /* 0x009896800000995d */ /* 0x008fea0003900000 */
[----:B------:R-:W3:Y:S02]  /*32860*/  @!P1 SYNCS.PHASECHK.TRANS64 P1, [R10+URZ+0x284a0], R8 ;  /* 0x0284a0080a0095a7 */ /* 0x000ee4000802007f */
[----:B---3--:R-:W-:Y:S05]  /*32870*/  @!P1 BRA `(.L_x_2072) ;  /* 0xfffffffc00f09947 */ /* 0x008fea000383ffff */
[----:B------:R-:W-:Y:S05]  /*32880*/  BRA `(.L_x_2435) ;  /* 0xffffff3c001c7947 */ /* 0x000fea000383ffff */
.L_x_2078:
[----:B0-----:R0:W1:Y:S02]  /*32890*/  SYNCS.PHASECHK.TRANS64.TRYWAIT P1, [R10+URZ+0x284c0], R8 ;  /* 0x0284c0080a0075a7 */ /* 0x001064000802017f */
[----:B-1----:R-:W-:Y:S05]  /*328a0*/  @!P1 NANOSLEEP.SYNCS 0x989680 ;  /* 0x009896800000995d */ /* 0x002fea0003900000 */
[----:B------:R-:W1:Y:S02]  /*328b0*/  @!P1 SYNCS.PHASECHK.TRANS64 P1, [R10+URZ+0x284c0], R8 ;  /* 0x0284c0080a0095a7 */ /* 0x000e64000802007f */
[----:B-1----:R-:W-:Y:S05]  /*328c0*/  @!P1 BRA `(.L_x_2078) ;  /* 0xfffffffc00f09947 */ /* 0x002fea000383ffff */
[----:B------:R-:W-:Y:S05]  /*328d0*/  BRA `(.L_x_2436) ;  /* 0xffffff3c00d47947 */ /* 0x000fea000383ffff */
.L_x_2104:
[----:B------:R-:W0:Y:S01]  /*328e0*/  S2R R20, SR_TID.X ;  /* 0x0000000000147919 */ /* 0x000e220000002100 */
[----:B------:R-:W-:Y:S01]  /*328f0*/  BSSY B0, `(.L_x_2437) ;  /* 0x000000a000007945 */ /* 0x000fe20003800000 */
        /* <DEDUP_REMOVED lines=9> */
.L_x_2438:
[----:B------:R-:W-:Y:S05]  /*32990*/  BSYNC B0 ;  /* 0x0000000000007941 */ /* 0x000fea0003800000 */
.L_x_2437:
[----:B------:R-:W-:Y:S05]  /*329a0*/  BRA `(.L_x_2439) ;  /* 0xffffff5000a47947 */ /* 0x000fea000383ffff */
.L_x_2107:
[----:B0-----:R0:W1:Y:S02]  /*329b0*/  SYNCS.PHASECHK.TRANS64.TRYWAIT P0, [R6+URZ+0x28480], R21 ;  /* 0x02848015060075a7 */ /* 0x001064000800017f */
[----:B-1----:R-:W-:Y:S05]  /*329c0*/  @!P0 NANOSLEEP.SYNCS 0x989680 ;  /* 0x009896800000895d */ /* 0x002fea0003900000 */
[----:B------:R-:W1:Y:S02]  /*329d0*/  @!P0 SYNCS.PHASECHK.TRANS64 P0, [R6+URZ+0x28480], R21 ;  /* 0x02848015060085a7 */ /* 0x000e64000800007f */
[----:B-1----:R-:W-:Y:S05]  /*329e0*/  @!P0 BRA `(.L_x_2107) ;  /* 0xfffffffc00f08947 */ /* 0x002fea000383ffff */
[----:B------:R-:W-:Y:S05]  /*329f0*/  BRA `(.L_x_2440) ;  /* 0xffffff5000c07947 */ /* 0x000fea000383ffff */
.L_x_2108:
        /* <DEDUP_REMOVED lines=8> */
.L_x_2442:
[----:B------:R-:W-:Y:S05]  /*32a80*/  BSYNC B0 ;  /* 0x0000000000007941 */ /* 0x000fea0003800000 */
.L_x_2441:
[----:B------:R-:W-:Y:S01]  /*32a90*/  IMAD.MOV.U32 R13, RZ, RZ, R2 ;  /* 0x000000ffff0d7224 */ /* 0x000fe200078e0002 */
[----:B------:R-:W-:Y:S01]  /*32aa0*/  MOV R15, 0xffffffff ;  /* 0xffffffff000f7802 */ /* 0x000fe20000000f00 */
[----:B------:R-:W-:Y:S01]  /*32ab0*/  IMAD.MOV.U32 R12, RZ, RZ, RZ ;  /* 0x000000ffff0c7224 */ /* 0x000fe200078e00ff */
[C---:B------:R-:W-:Y:S01]  /*32ac0*/  ISETP.GE.AND P3, PT, R27.reuse, 0x11, PT ;  /* 0x000000111b00780c */ /* 0x040fe20003f66270 */
[----:B------:R-:W-:Y:S01]  /*32ad0*/  IMAD.MOV.U32 R11, RZ, RZ, 0x181f ;  /* 0x0000181fff0b7424 */ /* 0x000fe200078e00ff */
[----:B------:R-:W-:Y:S01]  /*32ae0*/  ISETP.GE.AND P5, PT, R27, 0x31, PT ;  /* 0x000000311b00780c */ /* 0x000fe20003fa6270 */
[----:B------:R-:W-:-:S12]  /*32af0*/  IMAD.MOV.U32 R5, RZ, RZ, R14 ;  /* 0x000000ffff057224 */ /* 0x000fd800078e000e */
[----:B------:R-:W-:Y:S05]  /*32b00*/  WARPSYNC.COLLECTIVE R15, `(.L_x_2443) ;  /* 0x000000000f087348 */ /* 0x000fea0003c00000 */
[----:B------:R0:W1:Y:S02]  /*32b10*/  SHFL.IDX P6, R14, R13, R12, R11 ;  /* 0x0000000c0d0e7389 */ /* 0x00006400000c000b */
[----:B01----:R-:W-:Y:S01]  /*32b20*/  ENDCOLLECTIVE ;  /* 0x000000000000791b */ /* 0x003fe20003800000 */
.L_x_2443:
[----:B------:R-:W0:Y:S01]  /*32b30*/  LDC R11, c[0x0][0x2f4] ;  /* 0x0000bd00ff0b7b82 */ /* 0x000e220000000800 */
[----:B------:R-:W-:Y:S01]  /*32b40*/  LOP3.LUT R15, R33, 0x80, RZ, 0xfc, !PT ;  /* 0x00000080210f7812 */ /* 0x000fe200078efcff */
[----:B------:R-:W-:Y:S02]  /*32b50*/  IMAD.MOV.U32 R13, RZ, RZ, R3 ;  /* 0x000000ffff0d7224 */ /* 0x000fe400078e0003 */
[----:B------:R-:W-:Y:S02]  /*32b60*/  IMAD.MOV.U32 R12, RZ, RZ, 0x1 ;  /* 0x00000001ff0c7424 */ /* 0x000fe400078e00ff */
[----:B------:R-:W-:-:S05]  /*32b70*/  IMAD.MOV.U32 R8, RZ, RZ, R14 ;  /* 0x000000ffff087224 */ /* 0x000fca00078e000e */
[----:B------:R-:W-:-:S05]  /*32b80*/  IADD3 R8, P0, R33, R8, RZ ;  /* 0x0000000821087210 */ /* 0x000fca0007f1e0ff */
[----:B------:R-:W-:Y:S02]  /*32b90*/  IMAD.X R9, RZ, RZ, R5, P0 ;  /* 0x000000ffff097224 */ /* 0x000fe400000e0605 */
[----:B------:R-:W-:Y:S01]  /*32ba0*/  IMAD.IADD R5, R22, 0x1, R7 ;  /* 0x0000000116057824 */ /* 0x000fe200078e0207 */
[-C--:B0-----:R-:W-:Y:S02]  /*32bb0*/  ISETP.GE.AND P2, PT, R33, R11.reuse, PT ;  /* 0x0000000b2100720c */ /* 0x081fe40003f46270 */
[----:B------:R-:W-:Y:S01]  /*32bc0*/  ISETP.GE.AND P0, PT, R15, R11, PT ;  /* 0x0000000b0f00720c */ /* 0x000fe20003f06270 */
[----:B------:R-:W-:Y:S01]  /*32bd0*/  IMAD.MOV.U32 R11, RZ, RZ, 0x181f ;  /* 0x0000181fff0b7424 */ /* 0x000fe200078e00ff */
[----:B------:R-:W-:Y:S01]  /*32be0*/  ISETP.LT.OR P1, PT, R27, 0x1, P2 ;  /* 0x000000011b00780c */ /* 0x000fe20001721670 */
[----:B------:R-:W-:-:S12]  /*32bf0*/  IMAD.MOV.U32 R15, RZ, RZ, -0x1 ;  /* 0xffffffffff0f7424 */ /* 0x000fd800078e00ff */
[----:B------:R-:W-:Y:S05]  /*32c00*/  WARPSYNC.COLLECTIVE R15, `(.L_x_2444) ;  /* 0x000000000f087348 */ /* 0x000fea0003c00000 */
[----:B------:R0:W1:Y:S02]  /*32c10*/  SHFL.IDX P6, R14, R13, R12, R11 ;  /* 0x0000000c0d0e7389 */ /* 0x00006400000c000b */
[----:B01----:R-:W-:Y:S01]  /*32c20*/  ENDCOLLECTIVE ;  /* 0x000000000000791b */ /* 0x003fe20003800000 */
.L_x_2444:
[----:B------:R-:W-:Y:S01]  /*32c30*/  @!PT LDS RZ, [RZ] ;  /* 0x00000000fffff984 */ /* 0x000fe20000000800 */
[----:B------:R-:W-:Y:S01]  /*32c40*/  @!PT LDS RZ, [RZ] ;  /* 0x00000000fffff984 */ /* 0x000fe20000000800 */
[----:B------:R-:W-:Y:S01]  /*32c50*/  @!PT LDS RZ, [RZ] ;  /* 0x00000000fffff984 */ /* 0x000fe20000000800 */
[----:B------:R0:W-:Y:S01]  /*32c60*/  LDGSTS.E.BYPASS.LTC128B.128 [R5+0x10000], desc[UR36][R8.64], !P1 ;  /* 0x1000000008057fae */ /* 0x0001e2000c901d64 */
[----:B------:R-:W-:Y:S01]  /*32c70*/  ISETP.LT.OR P1, PT, R27, 0x1, P0 ;  /* 0x000000011b00780c */ /* 0x000fe20000721670 */
[----:B------:R-:W-:-:S12]  /*32c80*/  IMAD.MOV.U32 R13, RZ, RZ, R2 ;  /* 0x000000ffff0d7224 */ /* 0x000fd800078e0002 */
[----:B------:R0:W-:Y:S01]  /*32c90*/  LDGSTS.E.BYPASS.LTC128B.128 [R5+0x12000], desc[UR36][R8.64+0x80], !P1 ;  /* 0x1200008008057fae */ /* 0x0001e2000c901d64 */
[----:B------:R-:W-:-:S07]  /*32ca0*/  IMAD.MOV.U32 R7, RZ, RZ, R14 ;  /* 0x000000ffff077224 */ /* 0x000fce00078e000e */
[----:B0-----:R-:W-:Y:S05]  /*32cb0*/  WARPSYNC.COLLECTIVE R15, `(.L_x_2445) ;  /* 0x000000000f087348 */ /* 0x001fea0003c00000 */
[----:B------:R1:W2:Y:S02]  /*32cc0*/  SHFL.IDX P6, R14, R13, R12, R11 ;  /* 0x0000000c0d0e7389 */ /* 0x0002a400000c000b */
[----:B012---:R-:W-:Y:S01]  /*32cd0*/  ENDCOLLECTIVE ;  /* 0x000000000000791b */ /* 0x007fe20003800000 */
.L_x_2445:
[----:B------:R-:W-:Y:S01]  /*32ce0*/  IMAD.MOV.U32 R13, RZ, RZ, R3 ;  /* 0x000000ffff0d7224 */ /* 0x000fe200078e0003 */
[----:B------:R-:W-:Y:S01]  /*32cf0*/  MOV R12, 0x2 ;  /* 0x00000002000c7802 */ /* 0x000fe20000000f00 */
[----:B------:R-:W-:-:S07]  /*32d00*/  IMAD.MOV.U32 R8, RZ, RZ, R14 ;  /* 0x000000ffff087224 */ /* 0x000fce00078e000e */
[----:B------:R-:W-:Y:S05]  /*32d10*/  WARPSYNC.COLLECTIVE R15, `(.L_x_2446) ;  /* 0x000000000f087348 */ /* 0x000fea0003c00000 */
[----:B------:R0:W1:Y:S02]  /*32d20*/  SHFL.IDX P6, R14, R13, R12, R11 ;  /* 0x0000000c0d0e7389 */ /* 0x00006400000c000b */
[----:B01----:R-:W-:Y:S01]  /*32d30*/  ENDCOLLECTIVE ;  /* 0x000000000000791b */ /* 0x003fe20003800000 */
.L_x_2446:
        /* <DEDUP_REMOVED lines=13> */
.L_x_2447:
[----:B------:R-:W-:Y:S01]  /*32e10*/  @!PT LDS RZ, [RZ] ;  /* 0x00000000fffff984 */ /* 0x000fe20000000800 */
[----:B------:R-:W-:Y:S01]  /*32e20*/  @!PT LDS RZ, [RZ] ;  /* 0x00000000fffff984 */ /* 0x000fe20000000800 */
[----:B------:R-:W-:Y:S01]  /*32e30*/  @!PT LDS RZ, [RZ] ;  /* 0x00000000fffff984 */ /* 0x000fe20000000800 */
[----:B------:R0:W-:Y:S01]  /*32e40*/  LDGSTS.E.BYPASS.LTC128B.128 [R5+0x12800], desc[UR36][R8.64+0x80], !P1 ;  /* 0x1280008008057fae */ /* 0x0001e2000c901d64 */
[----:B------:R-:W-:Y:S02]  /*32e50*/  IMAD.MOV.U32 R13, RZ, RZ, R3 ;  /* 0x000000ffff0d7224 */ /* 0x000fe400078e0003 */
[----:B------:R-:W-:Y:S02]  /*32e60*/  IMAD.MOV.U32 R12, RZ, RZ, 0x3 ;  /* 0x00000003ff0c7424 */ /* 0x000fe400078e00ff */
[----:B0-----:R-:W-:-:S07]  /*32e70*/  IMAD.MOV.U32 R8, RZ, RZ, R14 ;  /* 0x000000ffff087224 */ /* 0x001fce00078e000e */
[----:B------:R-:W-:Y:S05]  /*32e80*/  WARPSYNC.COLLECTIVE R15, `(.L_x_2448) ;  /* 0x000000000f087348 */ /* 0x000fea0003c00000 */
[----:B------:R0:W1:Y:S02]  /*32e90*/  SHFL.IDX P6, R14, R13, R12, R11 ;  /* 0x0000000c0d0e7389 */ /* 0x00006400000c000b */
[----:B01----:R-:W-:Y:S01]  /*32ea0*/  ENDCOLLECTIVE ;  /* 0x000000000000791b */ /* 0x003fe20003800000 */
.L_x_2448:
        /* <DEDUP_REMOVED lines=13> */
.L_x_2449:
[----:B------:R-:W-:Y:S01]  /*32f80*/  @!PT LDS RZ, [RZ] ;  /* 0x00000000fffff984 */ /* 0x000fe20000000800 */
[----:B------:R-:W-:Y:S01]  /*32f90*/  @!PT LDS RZ, [RZ] ;  /* 0x00000000fffff984 */ /* 0x000fe20000000800 */
[----:B------:R-:W-:Y:S01]  /*32fa0*/  @!PT LDS RZ, [RZ] ;  /* 0x00000000fffff984 */ /* 0x000fe20000000800 */
[----:B------:R2:W-:Y:S01]  /*32fb0*/  LDGSTS.E.BYPASS.LTC128B.128 [R5+0x13000], desc[UR36][R8.64+0x80], !P1 ;  /* 0x1300008008057fae */ /* 0x0005e2000c901d64 */
[----:B------:R-:W-:Y:S01]  /*32fc0*/  ISETP.GE.AND P1, PT, R27, 0x21, PT ;  /* 0x000000211b00780c */ /* 0x000fe20003f26270 */
[----:B------:R-:W-:Y:S01]  /*32fd0*/  IMAD.MOV.U32 R2, RZ, RZ, R14 ;  /* 0x000000ffff027224 */ /* 0x000fe200078e000e */
[----:B------:R-:W-:Y:S11]  /*32fe0*/  BRA `(.L_x_2450) ;  /* 0xffffff5000287947 */ /* 0x000ff6000383ffff */
.L_x_2113:
[----:B------:R0:W0:Y:S02]  /*32ff0*/  SYNCS.PHASECHK.TRANS64.TRYWAIT P0, [R6+URZ+0x28440], R21 ;  /* 0x02844015060075a7 */ /* 0x000024000800017f */
[----:B0-----:R-:W-:Y:S05]  /*33000*/  @!P0 NANOSLEEP.SYNCS 0x989680 ;  /* 0x009896800000895d */ /* 0x001fea0003900000 */
[----:B------:R-:W0:Y:S02]  /*33010*/  @!P0 SYNCS.PHASECHK.TRANS64 P0, [R6+URZ+0x28440], R21 ;  /* 0x02844015060085a7 */ /* 0x000e24000800007f */
[----:B0-----:R-:W-:Y:S05]  /*33020*/  @!P0 BRA `(.L_x_2113) ;  /* 0xfffffffc00f08947 */ /* 0x001fea000383ffff */
[----:B------:R-:W-:Y:S05]  /*33030*/  BRA `(.L_x_2451) ;  /* 0xffffff5000807947 */ /* 0x000fea000383ffff */
.L_x_2114:
[----:B------:R-:W-:Y:S01]  /*33040*/  BSSY B0, `(.L_x_2452) ;  /* 0x0000008000007945 */ /* 0x000fe20003800000 */
[----:B------:R-:W-:Y:S01]  /*33050*/  IMAD.MOV.U32 R13, RZ, RZ, R0 ;  /* 0x000000ffff0d7224 */ /* 0x000fe200078e0000 */
[----:B------:R-:W-:Y:S01]  /*33060*/  MOV R15, 0xffffffff ;  /* 0xffffffff000f7802 */ /* 0x000fe20000000f00 */
[----:B------:R-:W-:Y:S02]  /*33070*/  IMAD.MOV.U32 R12, RZ, RZ, RZ ;  /* 0x000000ffff0c7224 */ /* 0x000fe400078e00ff */
[----:B------:R-:W-:-:S07]  /*33080*/  IMAD.MOV.U32 R11, RZ, RZ, 0x181f ;  /* 0x0000181fff0b7424 */ /* 0x000fce00078e00ff */
[----:B0---4-:R-:W-:Y:S05]  /*33090*/  WARPSYNC.COLLECTIVE R15, `(.L_x_2453) ;  /* 0x000000000f087348 */ /* 0x011fea0003c00000 */
[----:B------:R1:W2:Y:S02]  /*330a0*/  SHFL.IDX P6, R14, R13, R12, R11 ;  /* 0x0000000c0d0e7389 */ /* 0x0002a400000c000b */
[----:B012-4-:R-:W-:Y:S01]  /*330b0*/  ENDCOLLECTIVE ;  /* 0x000000000000791b */ /* 0x017fe20003800000 */
.L_x_2453:
[----:B------:R-:W-:Y:S05]  /*330c0*/  BSYNC B0 ;  /* 0x0000000000007941 */ /* 0x000fea0003800000 */
.L_x_2452:
        /* <DEDUP_REMOVED lines=8> */
.L_x_2454:
        /* <DEDUP_REMOVED lines=16> */
.L_x_2455:
        /* <DEDUP_REMOVED lines=10> */
.L_x_2456:
[----:B------:R-:W-:Y:S02]  /*332f0*/  IMAD.MOV.U32 R13, RZ, RZ, R0 ;  /* 0x000000ffff0d7224 */ /* 0x000fe400078e0000 */
[----:B------:R-:W-:Y:S02]  /*33300*/  IMAD.MOV.U32 R12, RZ, RZ, 0x2 ;  /* 0x00000002ff0c7424 */ /* 0x000fe400078e00ff */
[----:B------:R-:W-:-:S07]  /*33310*/  IMAD.MOV.U32 R3, RZ, RZ, R14 ;  /* 0x000000ffff037224 */ /* 0x000fce00078e000e */
[----:B------:R-:W-:Y:S05]  /*33320*/  WARPSYNC.COLLECTIVE R15, `(.L_x_2457) ;  /* 0x000000000f087348 */ /* 0x000fea0003c00000 */
[----:B------:R0:W1:Y:S02]  /*33330*/  SHFL.IDX P6, R14, R13, R12, R11 ;  /* 0x0000000c0d0e7389 */ /* 0x00006400000c000b */
[----:B01----:R-:W-:Y:S01]  /*33340*/  ENDCOLLECTIVE ;  /* 0x000000000000791b */ /* 0x003fe20003800000 */
.L_x_2457:
[----:B------:R-:W-:-:S04]  /*33350*/  @P3 IADD3 R3, P0, R33, R3, RZ ;  /* 0x0000000321033210 */ /* 0x000fc80007f1e0ff */
[----:B------:R-:W-:-:S04]  /*33360*/  @P3 IADD3.X R2, RZ, R2, RZ, P0, !PT ;  /* 0x00000002ff023210 */ /* 0x000fc800007fe4ff */
        /* <DEDUP_REMOVED lines=13> */
.L_x_2458:
[----:B------:R-:W-:Y:S02]  /*33440*/  IMAD.MOV.U32 R13, RZ, RZ, R0 ;  /* 0x000000ffff0d7224 */ /* 0x000fe400078e0000 */
[----:B------:R-:W-:Y:S02]  /*33450*/  IMAD.MOV.U32 R12, RZ, RZ, 0x3 ;  /* 0x00000003ff0c7424 */ /* 0x000fe400078e00ff */
[----:B------:R-:W-:-:S07]  /*33460*/  IMAD.MOV.U32 R3, RZ, RZ, R14 ;  /* 0x000000ffff037224 */ /* 0x000fce00078e000e */
[----:B------:R-:W-:Y:S05]  /*33470*/  WARPSYNC.COLLECTIVE R15, `(.L_x_2459) ;  /* 0x000000000f087348 */ /* 0x000fea0003c00000 */
[----:B------:R0:W1:Y:S02]  /*33480*/  SHFL.IDX P6, R14, R13, R12, R11 ;  /* 0x0000000c0d0e7389 */ /* 0x00006400000c000b */
[----:B01----:R-:W-:Y:S01]  /*33490*/  ENDCOLLECTIVE ;  /* 0x000000000000791b */ /* 0x003fe20003800000 */
.L_x_2459:
        /* <DEDUP_REMOVED lines=10> */
.L_x_2460:
[----:B------:R-:W-:Y:S01]  /*33540*/  @!PT LDS RZ, [RZ] ;  /* 0x00000000fffff984 */ /* 0x000fe20000000800 */
[----:B------:R-:W-:Y:S01]  /*33550*/  @!PT LDS RZ, [RZ] ;  /* 0x00000000fffff984 */ /* 0x000fe20000000800 */
[----:B------:R-:W-:Y:S01]  /*33560*/  @!PT LDS RZ, [RZ] ;  /* 0x00000000fffff984 */ /* 0x000fe20000000800 */
[----:B------:R0:W-:Y:S04]  /*33570*/  @P1 LDGSTS.E.BYPASS.LTC128B.128 [R5+0x21000], desc[UR36][R2.64], !P4 ;  /* 0x2100000002051fae */ /* 0x0001e8000e101d64 */
[----:B------:R0:W-:Y:S01]  /*33580*/  @P1 LDGSTS.E.BYPASS.LTC128B.128 [R5+0x23000], desc[UR36][R2.64+0x80], !P2 ;  /* 0x2300008002051fae */ /* 0x0001e2000d101d64 */
[----:B------:R-:W-:Y:S01]  /*33590*/  IMAD.MOV.U32 R4, RZ, RZ, R14 ;  /* 0x000000ffff047224 */ /* 0x000fe200078e000e */
[----:B------:R-:W-:Y:S06]  /*335a0*/  BRA `(.L_x_2461) ;  /* 0xffffff4c00f87947 */ /* 0x000fec000383ffff */
.L_x_2119:
        /* <DEDUP_REMOVED lines=9> */
.L_x_2462:
[C---:B------:R-:W-:Y:S01]  /*33640*/  VIADD R6, R26.reuse, 0x10 ;  /* 0x000000101a067836 */ /* 0x040fe20000000000 */
[----:B------:R-:W-:Y:S01]  /*33650*/  ISETP.GE.AND P2, PT, R26, R5, PT ;  /* 0x000000051a00720c */ /* 0x000fe20003f46270 */
[----:B------:R-:W-:Y:S02]  /*33660*/  IMAD.MOV.U32 R13, RZ, RZ, R0 ;  /* 0x000000ffff0d7224 */ /* 0x000fe400078e0000 */
[----:B------:R-:W-:-:S10]  /*33670*/  IMAD.MOV.U32 R2, RZ, RZ, R14 ;  /* 0x000000ffff027224 */ /* 0x000fd400078e000e */
[----:B------:R-:W-:Y:S05]  /*33680*/  WARPSYNC.COLLECTIVE R15, `(.L_x_2463) ;  /* 0x000000000f087348 */ /* 0x000fea0003c00000 */
[----:B------:R0:W1:Y:S02]  /*33690*/  SHFL.IDX P6, R14, R13, R12, R11 ;  /* 0x0000000c0d0e7389 */ /* 0x00006400000c000b */
[----:B01----:R-:W-:Y:S01]  /*336a0*/  ENDCOLLECTIVE ;  /* 0x000000000000791b */ /* 0x003fe20003800000 */
.L_x_2463:
[----:B------:R-:W-:Y:S02]  /*336b0*/  IMAD.MOV.U32 R13, RZ, RZ, R4 ;  /* 0x000000ffff0d7224 */ /* 0x000fe400078e0004 */
[----:B------:R-:W-:Y:S02]  /*336c0*/  IMAD.MOV.U32 R12, RZ, RZ, 0x1 ;  /* 0x00000001ff0c7424 */ /* 0x000fe400078e00ff */
[----:B------:R-:W-:-:S07]  /*336d0*/  IMAD.MOV.U32 R3, RZ, RZ, R14 ;  /* 0x000000ffff037224 */ /* 0x000fce00078e000e */
[----:B------:R-:W-:Y:S05]  /*336e0*/  WARPSYNC.COLLECTIVE R15, `(.L_x_2464) ;  /* 0x000000000f087348 */ /* 0x000fea0003c00000 */
[----:B------:R0:W1:Y:S02]  /*336f0*/  SHFL.IDX P6, R14, R13, R12, R11 ;  /* 0x0000000c0d0e7389 */ /* 0x00006400000c000b */
[----:B01----:R-:W-:Y:S01]  /*33700*/  ENDCOLLECTIVE ;  /* 0x000000000000791b */ /* 0x003fe20003800000 */
.L_x_2464:
        /* <DEDUP_REMOVED lines=16> */
.L_x_2465:
[----:B------:R-:W-:Y:S02]  /*33810*/  IMAD.MOV.U32 R13, RZ, RZ, R4 ;  /* 0x000000ffff0d7224 */ /* 0x000fe400078e0004 */
[----:B------:R-:W-:Y:S01]  /*33820*/  IMAD.MOV.U32 R12, RZ, RZ, 0x2 ;  /* 0x00000002ff0c7424 */ /* 0x000fe200078e00ff */
[----:B------:R-:W-:-:S07]  /*33830*/  MOV R3, R14 ;  /* 0x0000000e00037202 */ /* 0x000fce0000000f00 */
[----:B------:R-:W-:Y:S05]  /*33840*/  WARPSYNC.COLLECTIVE R15, `(.L_x_2466) ;  /* 0x000000000f087348 */ /* 0x000fea0003c00000 */
[----:B------:R0:W1:Y:S02]  /*33850*/  SHFL.IDX P6, R14, R13, R12, R11 ;  /* 0x0000000c0d0e7389 */ /* 0x00006400000c000b */
[----:B01----:R-:W-:Y:S01]  /*33860*/  ENDCOLLECTIVE ;  /* 0x000000000000791b */ /* 0x003fe20003800000 */
.L_x_2466:
        /* <DEDUP_REMOVED lines=17> */
.L_x_2467:
[----:B------:R-:W-:Y:S02]  /*33980*/  IMAD.MOV.U32 R13, RZ, RZ, R4 ;  /* 0x000000ffff0d7224 */ /* 0x000fe400078e0004 */
[----:B------:R-:W-:Y:S02]  /*33990*/  IMAD.MOV.U32 R12, RZ, RZ, 0x3 ;  /* 0x00000003ff0c7424 */ /* 0x000fe400078e00ff */
[----:B------:R-:W-:-:S07]  /*339a0*/  IMAD.MOV.U32 R3, RZ, RZ, R14 ;  /* 0x000000ffff037224 */ /* 0x000fce00078e000e */
[----:B------:R-:W-:Y:S05]  /*339b0*/  WARPSYNC.COLLECTIVE R15, `(.L_x_2468) ;  /* 0x000000000f087348 */ /* 0x000fea0003c00000 */
[----:B------:R0:W1:Y:S02]  /*339c0*/  SHFL.IDX P6, R14, R13, R12, R11 ;  /* 0x0000000c0d0e7389 */ /* 0x00006400000c000b */
[----:B01----:R-:W-:Y:S01]  /*339d0*/  ENDCOLLECTIVE ;  /* 0x000000000000791b */ /* 0x003fe20003800000 */
.L_x_2468:
        /* <DEDUP_REMOVED lines=17> */
.L_x_2469:
[----:B------:R-:W-:Y:S02]  /*33af0*/  IMAD.MOV.U32 R13, RZ, RZ, R4 ;  /* 0x000000ffff0d7224 */ /* 0x000fe400078e0004 */
[----:B------:R-:W-:Y:S02]  /*33b00*/  IMAD.MOV.U32 R12, RZ, RZ, 0x4 ;  /* 0x00000004ff0c7424 */ /* 0x000fe400078e00ff */
[----:B------:R-:W-:-:S07]  /*33b10*/  IMAD.MOV.U32 R3, RZ, RZ, R14 ;  /* 0x000000ffff037224 */ /* 0x000fce00078e000e */
[----:B------:R-:W-:Y:S05]  /*33b20*/  WARPSYNC.COLLECTIVE R15, `(.L_x_2470) ;  /* 0x000000000f087348 */ /* 0x000fea0003c00000 */
[----:B------:R0:W1:Y:S02]  /*33b30*/  SHFL.IDX P6, R14, R13, R12, R11 ;  /* 0x0000000c0d0e7389 */ /* 0x00006400000c000b */
[----:B01----:R-:W-:Y:S01]  /*33b40*/  ENDCOLLECTIVE ;  /* 0x000000000000791b */ /* 0x003fe20003800000 */
.L_x_2470:
        /* <DEDUP_REMOVED lines=17> */
.L_x_2471:
[----:B------:R-:W-:Y:S02]  /*33c60*/  IMAD.MOV.U32 R13, RZ, RZ, R4 ;  /* 0x000000ffff0d7224 */ /* 0x000fe400078e0004 */
[----:B------:R-:W-:Y:S02]  /*33c70*/  IMAD.MOV.U32 R12, RZ, RZ, 0x5 ;  /* 0x00000005ff0c7424 */ /* 0x000fe400078e00ff */
[----:B------:R-:W-:-:S07]  /*33c80*/  IMAD.MOV.U32 R3, RZ, RZ, R14 ;  /* 0x000000ffff037224 */ /* 0x000fce00078e000e */
[----:B------:R-:W-:Y:S05]  /*33c90*/  WARPSYNC.COLLECTIVE R15, `(.L_x_2472) ;  /* 0x000000000f087348 */ /* 0x000fea0003c00000 */
[----:B------:R0:W1:Y:S02]  /*33ca0*/  SHFL.IDX P6, R14, R13, R12, R11 ;  /* 0x0000000c0d0e7389 */ /* 0x00006400000c000b */
[----:B01----:R-:W-:Y:S01]  /*33cb0*/  ENDCOLLECTIVE ;  /* 0x000000000000791b */ /* 0x003fe20003800000 */
.L_x_2472:
        /* <DEDUP_REMOVED lines=17> */
.L_x_2473:
[----:B------:R-:W-:Y:S02]  /*33dd0*/  IMAD.MOV.U32 R13, RZ, RZ, R4 ;  /* 0x000000ffff0d7224 */ /* 0x000fe400078e0004 */
[----:B------:R-:W-:Y:S02]  /*33de0*/  IMAD.MOV.U32 R12, RZ, RZ, 0x6 ;  /* 0x00000006ff0c7424 */ /* 0x000fe400078e00ff */
[----:B------:R-:W-:-:S07]  /*33df0*/  IMAD.MOV.U32 R3, RZ, RZ, R14 ;  /* 0x000000ffff037224 */ /* 0x000fce00078e000e */
[----:B------:R-:W-:Y:S05]  /*33e00*/  WARPSYNC.COLLECTIVE R15, `(.L_x_2474) ;  /* 0x000000000f087348 */ /* 0x000fea0003c00000 */
[----:B------:R0:W1:Y:S02]  /*33e10*/  SHFL.IDX P6, R14, R13, R12, R11 ;  /* 0x0000000c0d0e7389 */ /* 0x00006400000c000b */
[----:B01----:R-:W-:Y:S01]  /*33e20*/  ENDCOLLECTIVE ;  /* 0x000000000000791b */ /* 0x003fe20003800000 */
.L_x_2474:
        /* <DEDUP_REMOVED lines=17> */
.L_x_2475:
[----:B------:R-:W-:Y:S02]  /*33f40*/  IMAD.MOV.U32 R13, RZ, RZ, R4 ;  /* 0x000000ffff0d7224 */ /* 0x000fe400078e0004 */
[----:B------:R-:W-:Y:S02]  /*33f50*/  IMAD.MOV.U32 R12, RZ, RZ, 0x7 ;  /* 0x00000007ff0c7424 */ /* 0x000fe400078e00ff */
[----:B------:R-:W-:-:S07]  /*33f60*/  IMAD.MOV.U32 R3, RZ, RZ, R14 ;  /* 0x000000ffff037224 */ /* 0x000fce00078e000e */
[----:B------:R-:W-:Y:S05]  /*33f70*/  WARPSYNC.COLLECTIVE R15, `(.L_x_2476) ;  /* 0x000000000f087348 */ /* 0x000fea0003c00000 */
[----:B------:R0:W1:Y:S02]  /*33f80*/  SHFL.IDX P6, R14, R13, R12, R11 ;  /* 0x0000000c0d0e7389 */ /* 0x00006400000c000b */
[----:B01----:R-:W-:Y:S01]  /*33f90*/  ENDCOLLECTIVE ;  /* 0x000000000000791b */ /* 0x003fe20003800000 */
.L_x_2476:
[----:B------:R-:W-:-:S05]  /*33fa0*/  @!P2 IADD3 R3, P3, R33, R3, RZ ;  /* 0x000000032103a210 */ /* 0x000fca0007f7e0ff */
[----:B------:R-:W-:-:S05]  /*33fb0*/  @!P2 IMAD.X R2, RZ, RZ, R2, P3 ;  /* 0x000000ffff02a224 */ /* 0x000fca00018e0602 */
[----:B------:R-:W-:Y:S01]  /*33fc0*/  @!P2 LOP3.LUT R3, R3, R2, RZ, 0x3c, !PT ;  /* 0x000000020303a212 */ /* 0x000fe200078e3cff */
[----:B------:R-:W-:-:S03]  /*33fd0*/  IMAD.MOV.U32 R13, RZ, RZ, R0 ;  /* 0x000000ffff0d7224 */ /* 0x000fc600078e0000 */
[----:B------:R-:W-:-:S04]  /*33fe0*/  @!P2 LOP3.LUT R2, R3, R2, RZ, 0x3c, !PT ;  /* 0x000000020302a212 */ /* 0x000fc800078e3cff */
[----:B------:R-:W-:Y:S02]  /*33ff0*/  @!P2 LOP3.LUT R3, R3, R2, RZ, 0x3c, !PT ;  /* 0x000000020303a212 */ /* 0x000fe400078e3cff */
[----:B------:R-:W-:-:S03]  /*34000*/  MOV R4, R14 ;  /* 0x0000000e00047202 */ /* 0x000fc60000000f00 */
        /* <DEDUP_REMOVED lines=8> */
.L_x_2477:
[----:B------:R-:W-:Y:S05]  /*34090*/  BRA `(.L_x_2478) ;  /* 0xffffff5000407947 */ /* 0x000fea000383ffff */
.L_x_2124:
[----:B0-----:R0:W1:Y:S02]  /*340a0*/  SYNCS.PHASECHK.TRANS64.TRYWAIT P1, [R22+URZ+0x28420], R3 ;  /* 0x02842003160075a7 */ /* 0x001064000802017f */
[----:B-1----:R-:W-:Y:S05]  /*340b0*/  @!P1 NANOSLEEP.SYNCS 0x989680 ;  /* 0x009896800000995d */ /* 0x002fea0003900000 */
[----:B------:R-:W1:Y:S02]  /*340c0*/  @!P1 SYNCS.PHASECHK.TRANS64 P1, [R22+URZ+0x28420], R3 ;  /* 0x02842003160095a7 */ /* 0x000e64000802007f */
[----:B-1----:R-:W-:Y:S05]  /*340d0*/  @!P1 BRA `(.L_x_2124) ;  /* 0xfffffffc00f09947 */ /* 0x002fea000383ffff */
[----:B------:R-:W-:Y:S05]  /*340e0*/  BRA `(.L_x_2479) ;  /* 0xffffff5000b87947 */ /* 0x000fea000383ffff */
.L_x_2128:
[----:B-1----:R1:W2:Y:S02]  /*340f0*/  SYNCS.PHASECHK.TRANS64.TRYWAIT P0, [R0+URZ+0x28480], R20 ;  /* 0x02848014000075a7 */ /* 0x0022a4000800017f */
[----:B--2---:R-:W-:Y:S05]  /*34100*/  @!P0 NANOSLEEP.SYNCS 0x989680 ;  /* 0x009896800000895d */ /* 0x004fea0003900000 */
[----:B------:R-:W2:Y:S02]  /*34110*/  @!P0 SYNCS.PHASECHK.TRANS64 P0, [R0+URZ+0x28480], R20 ;  /* 0x02848014000085a7 */ /* 0x000ea4000800007f */
[----:B--2---:R-:W-:Y:S05]  /*34120*/  @!P0 BRA `(.L_x_2128) ;  /* 0xfffffffc00f08947 */ /* 0x004fea000383ffff */
[----:B------:R-:W-:Y:S05]  /*34130*/  BRA `(.L_x_2480) ;  /* 0xffffff54006c7947 */ /* 0x000fea000383ffff */
.L_x_2129:
        /* <DEDUP_REMOVED lines=8> */
.L_x_2482:
[----:B------:R-:W-:Y:S05]  /*341c0*/  BSYNC B0 ;  /* 0x0000000000007941 */ /* 0x000fea0003800000 */
.L_x_2481:
[----:B------:R-:W-:Y:S01]  /*341d0*/  IMAD.MOV.U32 R13, RZ, RZ, R26 ;  /* 0x000000ffff0d7224 */ /* 0x000fe200078e001a */
[----:B------:R-:W-:Y:S01]  /*341e0*/  IADD3 R4, R22, R4, RZ ;  /* 0x0000000416047210 */ /* 0x000fe20007ffe0ff */
[----:B------:R-:W-:Y:S02]  /*341f0*/  IMAD.MOV.U32 R12, RZ, RZ, RZ ;  /* 0x000000ffff0c7224 */ /* 0x000fe400078e00ff */
[----:B------:R-:W-:Y:S02]  /*34200*/  IMAD.MOV.U32 R11, RZ, RZ, 0x181f ;  /* 0x0000181fff0b7424 */ /* 0x000fe400078e00ff */
[----:B------:R-:W-:Y:S02]  /*34210*/  IMAD.MOV.U32 R15, RZ, RZ, -0x1 ;  /* 0xffffffffff0f7424 */ /* 0x000fe400078e00ff */
[----:B------:R-:W-:-:S07]  /*34220*/  IMAD.MOV.U32 R3, RZ, RZ, R14 ;  /* 0x000000ffff037224 */ /* 0x000fce00078e000e */
[----:B------:R-:W-:Y:S05]  /*34230*/  WARPSYNC.COLLECTIVE R15, `(.L_x_2483) ;  /* 0x000000000f087348 */ /* 0x000fea0003c00000 */
[----:B------:R0:W1:Y:S02]  /*34240*/  SHFL.IDX P6, R14, R13, R12, R11 ;  /* 0x0000000c0d0e7389 */ /* 0x00006400000c000b */
[----:B01----:R-:W-:Y:S01]  /*34250*/  ENDCOLLECTIVE ;  /* 0x000000000000791b */ /* 0x003fe20003800000 */
.L_x_2483:
[----:B------:R-:W-:Y:S02]  /*34260*/  IMAD.MOV.U32 R13, RZ, RZ, R27 ;  /* 0x000000ffff0d7224 */ /* 0x000fe400078e001b */
[----:B------:R-:W-:Y:S02]  /*34270*/  IMAD.MOV.U32 R12, RZ, RZ, 0x1 ;  /* 0x00000001ff0c7424 */ /* 0x000fe400078e00ff */
[----:B------:R-:W-:-:S07]  /*34280*/  IMAD.MOV.U32 R2, RZ, RZ, R14 ;  /* 0x000000ffff027224 */ /* 0x000fce00078e000e */
[----:B------:R-:W-:Y:S05]  /*34290*/  WARPSYNC.COLLECTIVE R15, `(.L_x_2484) ;  /* 0x000000000f087348 */ /* 0x000fea0003c00000 */
[----:B------:R0:W1:Y:S02]  /*342a0*/  SHFL.IDX P6, R14, R13, R12, R11 ;  /* 0x0000000c0d0e7389 */ /* 0x00006400000c000b */
[----:B01----:R-:W-:Y:S01]  /*342b0*/  ENDCOLLECTIVE ;  /* 0x000000000000791b */ /* 0x003fe20003800000 */
.L_x_2484:
        /* <DEDUP_REMOVED lines=12> */
.L_x_2485:
[----:B------:R-:W-:Y:S02]  /*34380*/  IMAD.MOV.U32 R13, RZ, RZ, R27 ;  /* 0x000000ffff0d7224 */ /* 0x000fe400078e001b */
[----:B------:R-:W-:Y:S02]  /*34390*/  IMAD.MOV.U32 R12, RZ, RZ, 0x2 ;  /* 0x00000002ff0c7424 */ /* 0x000fe400078e00ff */
[----:B------:R-:W-:-:S07]  /*343a0*/  IMAD.MOV.U32 R2, RZ, RZ, R14 ;  /* 0x000000ffff027224 */ /* 0x000fce00078e000e */
[----:B------:R-:W-:Y:S05]  /*343b0*/  WARPSYNC.COLLECTIVE R15, `(.L_x_2486) ;  /* 0x000000000f087348 */ /* 0x000fea0003c00000 */
[----:B------:R0:W1:Y:S02]  /*343c0*/  SHFL.IDX P6, R14, R13, R12, R11 ;  /* 0x0000000c0d0e7389 */ /* 0x00006400000c000b */
[----:B01----:R-:W-:Y:S01]  /*343d0*/  ENDCOLLECTIVE ;  /* 0x000000000000791b */ /* 0x003fe20003800000 */
.L_x_2486:
        /* <DEDUP_REMOVED lines=12> */
.L_x_2487:
[----:B------:R-:W-:Y:S01]  /*344a0*/  MOV R13, R27 ;  /* 0x0000001b000d7202 */ /* 0x000fe20000000f00 */
[----:B------:R-:W-:Y:S02]  /*344b0*/  IMAD.MOV.U32 R12, RZ, RZ, 0x3 ;  /* 0x00000003ff0c7424 */ /* 0x000fe400078e00ff */
[----:B------:R-:W-:-:S07]  /*344c0*/  IMAD.MOV.U32 R2, RZ, RZ, R14 ;  /* 0x000000ffff027224 */ /* 0x000fce00078e000e */
[----:B------:R-:W-:Y:S05]  /*344d0*/  WARPSYNC.COLLECTIVE R15, `(.L_x_2488) ;  /* 0x000000000f087348 */ /* 0x000fea0003c00000 */
[----:B------:R0:W1:Y:S02]  /*344e0*/  SHFL.IDX P6, R14, R13, R12, R11 ;  /* 0x0000000c0d0e7389 */ /* 0x00006400000c000b */
[----:B01----:R-:W-:Y:S01]  /*344f0*/  ENDCOLLECTIVE ;  /* 0x000000000000791b */ /* 0x003fe20003800000 */
.L_x_2488:
        /* <DEDUP_REMOVED lines=12> */
.L_x_2489:
[----:B------:R-:W-:Y:S01]  /*345c0*/  IMAD.MOV.U32 R2, RZ, RZ, R14 ;  /* 0x000000ffff027224 */ /* 0x000fe200078e000e */
[----:B------:R-:W-:Y:S06]  /*345d0*/  BRA `(.L_x_2490) ;  /* 0xffffff5400047947 */ /* 0x000fec000383ffff */
.L_x_2134:
[----:B----4-:R4:W0:Y:S02]  /*345e0*/  SYNCS.PHASECHK.TRANS64.TRYWAIT P0, [R0+URZ+0x28440], R20 ;  /* 0x02844014000075a7 */ /* 0x010824000800017f */
[----:B0-----:R-:W-:Y:S05]  /*345f0*/  @!P0 NANOSLEEP.SYNCS 0x989680 ;  /* 0x009896800000895d */ /* 0x001fea0003900000 */
[----:B------:R-:W0:Y:S02]  /*34600*/  @!P0 SYNCS.PHASECHK.TRANS64 P0, [R0+URZ+0x28440], R20 ;  /* 0x02844014000085a7 */ /* 0x000e24000800007f */
[----:B0-----:R-:W-:Y:S05]  /*34610*/  @!P0 BRA `(.L_x_2134) ;  /* 0xfffffffc00f08947 */ /* 0x001fea000383ffff */
[----:B------:R-:W-:Y:S05]  /*34620*/  BRA `(.L_x_2491) ;  /* 0xffffff5400547947 */ /* 0x000fea000383ffff */
.L_x_2135:
[----:B------:R-:W-:Y:S01]  /*34630*/  BSSY B0, `(.L_x_2492) ;  /* 0x0000008000007945 */ /* 0x000fe20003800000 */
[----:B------:R-:W-:Y:S02]  /*34640*/  IMAD.MOV.U32 R13, RZ, RZ, R8 ;  /* 0x000000ffff0d7224 */ /* 0x000fe400078e0008 */
[----:B------:R-:W-:Y:S02]  /*34650*/  IMAD.MOV.U32 R12, RZ, RZ, RZ ;  /* 0x000000ffff0c7224 */ /* 0x000fe400078e00ff */
[----:B------:R-:W-:Y:S02]  /*34660*/  IMAD.MOV.U32 R11, RZ, RZ, 0x181f ;  /* 0x0000181fff0b7424 */ /* 0x000fe400078e00ff */
[----:B------:R-:W-:-:S07]  /*34670*/  IMAD.MOV.U32 R15, RZ, RZ, -0x1 ;  /* 0xffffffffff0f7424 */ /* 0x000fce00078e00ff */
[----:B01-34-:R-:W-:Y:S05]  /*34680*/  WARPSYNC.COLLECTIVE R15, `(.L_x_2493) ;  /* 0x000000000f087348 */ /* 0x01bfea0003c00000 */
[----:B------:R2:W0:Y:S02]  /*34690*/  SHFL.IDX P6, R14, R13, R12, R11 ;  /* 0x0000000c0d0e7389 */ /* 0x00042400000c000b */
[----:B01234-:R-:W-:Y:S01]  /*346a0*/  ENDCOLLECTIVE ;  /* 0x000000000000791b */ /* 0x01ffe20003800000 */
.L_x_2493:
[----:B------:R-:W-:Y:S05]  /*346b0*/  BSYNC B0 ;  /* 0x0000000000007941 */ /* 0x000fea0003800000 */
.L_x_2492:
        /* <DEDUP_REMOVED lines=8> */
.L_x_2494:
[----:B------:R-:W-:Y:S02]  /*34740*/  IMAD.MOV.U32 R13, RZ, RZ, R8 ;  /* 0x000000ffff0d7224 */ /* 0x000fe400078e0008 */
[----:B------:R-:W-:Y:S02]  /*34750*/  IMAD.MOV.U32 R12, RZ, RZ, 0x1 ;  /* 0x00000001ff0c7424 */ /* 0x000fe400078e00ff */
[----:B------:R-:W-:-:S07]  /*34760*/  IMAD.MOV.U32 R2, RZ, RZ, R14 ;  /* 0x000000ffff027224 */ /* 0x000fce00078e000e */
[----:B------:R-:W-:Y:S05]  /*34770*/  WARPSYNC.COLLECTIVE R15, `(.L_x_2495) ;  /* 0x000000000f087348 */ /* 0x000fea0003c00000 */
[----:B------:R0:W1:Y:S02]  /*34780*/  SHFL.IDX P6, R14, R13, R12, R11 ;  /* 0x0000000c0d0e7389 */ /* 0x00006400000c000b */
[----:B01----:R-:W-:Y:S01]  /*34790*/  ENDCOLLECTIVE ;  /* 0x000000000000791b */ /* 0x003fe20003800000 */
.L_x_2495:
        /* <DEDUP_REMOVED lines=12> */
.L_x_2496:
[----:B------:R-:W-:Y:S02]  /*34860*/  IMAD.MOV.U32 R13, RZ, RZ, R8 ;  /* 0x000000ffff0d7224 */ /* 0x000fe400078e0008 */
[----:B------:R-:W-:Y:S02]  /*34870*/  IMAD.MOV.U32 R12, RZ, RZ, 0x2 ;  /* 0x00000002ff0c7424 */ /* 0x000fe400078e00ff */
[----:B------:R-:W-:-:S07]  /*34880*/  IMAD.MOV.U32 R2, RZ, RZ, R14 ;  /* 0x000000ffff027224 */ /* 0x000fce00078e000e */
[----:B------:R-:W-:Y:S05]  /*34890*/  WARPSYNC.COLLECTIVE R15, `(.L_x_2497) ;  /* 0x000000000f087348 */ /* 0x000fea0003c00000 */
[----:B------:R0:W1:Y:S02]  /*348a0*/  SHFL.IDX P6, R14, R13, R12, R11 ;  /* 0x0000000c0d0e7389 */ /* 0x00006400000c000b */
[----:B01----:R-:W-:Y:S01]  /*348b0*/  ENDCOLLECTIVE ;  /* 0x000000000000791b */ /* 0x003fe20003800000 */
.L_x_2497:
        /* <DEDUP_REMOVED lines=12> */
.L_x_2498:
[----:B------:R-:W-:Y:S02]  /*34980*/  IMAD.MOV.U32 R13, RZ, RZ, R8 ;  /* 0x000000ffff0d7224 */ /* 0x000fe400078e0008 */
[----:B------:R-:W-:Y:S01]  /*34990*/  IMAD.MOV.U32 R12, RZ, RZ, 0x3 ;  /* 0x00000003ff0c7424 */ /* 0x000fe200078e00ff */
[----:B------:R-:W-:-:S07]  /*349a0*/  MOV R2, R14 ;  /* 0x0000000e00027202 */ /* 0x000fce0000000f00 */
[----:B------:R-:W-:Y:S05]  /*349b0*/  WARPSYNC.COLLECTIVE R15, `(.L_x_2499) ;  /* 0x000000000f087348 */ /* 0x000fea0003c00000 */
[----:B------:R0:W1:Y:S02]  /*349c0*/  SHFL.IDX P6, R14, R13, R12, R11 ;  /* 0x0000000c0d0e7389 */ /* 0x00006400000c000b */
[----:B01----:R-:W-:Y:S01]  /*349d0*/  ENDCOLLECTIVE ;  /* 0x000000000000791b */ /* 0x003fe20003800000 */
.L_x_2499:
        /* <DEDUP_REMOVED lines=12> */
.L_x_2500:
[----:B------:R-:W-:Y:S01]  /*34aa0*/  IMAD.MOV.U32 R2, RZ, RZ, R14 ;  /* 0x000000ffff027224 */ /* 0x000fe200078e000e */
[----:B------:R-:W-:Y:S06]  /*34ab0*/  BRA `(.L_x_2501) ;  /* 0xffffff5000e07947 */ /* 0x000fec000383ffff */
.L_x_2140:
[----:B0-----:R0:W1:Y:S02]  /*34ac0*/  SYNCS.PHASECHK.TRANS64.TRYWAIT P2, [R3+URZ+0x28470], R0 ;  /* 0x02847000030075a7 */ /* 0x001064000804017f */
[----:B-1----:R-:W-:Y:S05]  /*34ad0*/  @!P2 NANOSLEEP.SYNCS 0x989680 ;  /* 0x009896800000a95d */ /* 0x002fea0003900000 */
[----:B------:R-:W1:Y:S02]  /*34ae0*/  @!P2 SYNCS.PHASECHK.TRANS64 P2, [R3+URZ+0x28470], R0 ;  /* 0x028470000300a5a7 */ /* 0x000e64000804007f */
[----:B-1----:R-:W-:Y:S05]  /*34af0*/  @!P2 BRA `(.L_x_2140) ;  /* 0xfffffffc00f0a947 */ /* 0x002fea000383ffff */
[----:B------:R-:W-:Y:S05]  /*34b00*/  BRA `(.L_x_2502) ;  /* 0xffffff5400447947 */ /* 0x000fea000383ffff */
.L_x_2142:
[----:B0-----:R0:W1:Y:S02]  /*34b10*/  SYNCS.PHASECHK.TRANS64.TRYWAIT P2, [R3+URZ+0x28460], R2 ;  /* 0x02846002030075a7 */ /* 0x001064000804017f */
[----:B-1----:R-:W-:Y:S05]  /*34b20*/  @!P2 NANOSLEEP.SYNCS 0x989680 ;  /* 0x009896800000a95d */ /* 0x002fea0003900000 */
[----:B------:R-:W1:Y:S02]  /*34b30*/  @!P2 SYNCS.PHASECHK.TRANS64 P2, [R3+URZ+0x28460], R2 ;  /* 0x028460020300a5a7 */ /* 0x000e64000804007f */
[----:B-1----:R-:W-:Y:S05]  /*34b40*/  @!P2 BRA `(.L_x_2142) ;  /* 0xfffffffc00f0a947 */ /* 0x002fea000383ffff */
[----:B------:R-:W-:Y:S05]  /*34b50*/  BRA `(.L_x_2503) ;  /* 0xffffff5400507947 */ /* 0x000fea000383ffff */
.L_x_2150:
[----:B0-----:R0:W1:Y:S02]  /*34b60*/  SYNCS.PHASECHK.TRANS64.TRYWAIT P1, [R0+URZ+0x28470], R3 ;  /* 0x02847003000075a7 */ /* 0x001064000802017f */
[----:B-1----:R-:W-:Y:S05]  /*34b70*/  @!P1 NANOSLEEP.SYNCS 0x989680 ;  /* 0x009896800000995d */ /* 0x002fea0003900000 */
[----:B------:R-:W1:Y:S02]  /*34b80*/  @!P1 SYNCS.PHASECHK.TRANS64 P1, [R0+URZ+0x28470], R3 ;  /* 0x02847003000095a7 */ /* 0x000e64000802007f */
[----:B-1----:R-:W-:Y:S05]  /*34b90*/  @!P1 BRA `(.L_x_2150) ;  /* 0xfffffffc00f09947 */ /* 0x002fea000383ffff */
[----:B------:R-:W-:Y:S05]  /*34ba0*/  BRA `(.L_x_2504) ;  /* 0xffffff5c00307947 */ /* 0x000fea000383ffff */
.L_x_2152:
[----:B0-----:R0:W1:Y:S02]  /*34bb0*/  SYNCS.PHASECHK.TRANS64.TRYWAIT P1, [R0+URZ+0x28460], R3 ;  /* 0x02846003000075a7 */ /* 0x001064000802017f */
[----:B-1----:R-:W-:Y:S05]  /*34bc0*/  @!P1 NANOSLEEP.SYNCS 0x989680 ;  /* 0x009896800000995d */ /* 0x002fea0003900000 */
[----:B------:R-:W1:Y:S02]  /*34bd0*/  @!P1 SYNCS.PHASECHK.TRANS64 P1, [R0+URZ+0x28460], R3 ;  /* 0x02846003000095a7 */ /* 0x000e64000802007f */
[----:B-1----:R-:W-:Y:S05]  /*34be0*/  @!P1 BRA `(.L_x_2152) ;  /* 0xfffffffc00f09947 */ /* 0x002fea000383ffff */
[----:B------:R-:W-:Y:S05]  /*34bf0*/  BRA `(.L_x_2505) ;  /* 0xffffff5c00387947 */ /* 0x000fea000383ffff */
.L_x_2157:
[----:B------:R-:W-:Y:S01]  /*34c00*/  BSSY B0, `(.L_x_2506) ;  /* 0x0000008000007945 */ /* 0x000fe20003800000 */
[----:B------:R-:W-:Y:S02]  /*34c10*/  IMAD.MOV.U32 R13, RZ, RZ, R16 ;  /* 0x000000ffff0d7224 */ /* 0x000fe400078e0010 */
[----:B0-----:R-:W-:Y:S02]  /*34c20*/  IMAD.MOV.U32 R12, RZ, RZ, RZ ;  /* 0x000000ffff0c7224 */ /* 0x001fe400078e00ff */
[----:B------:R-:W-:Y:S02]  /*34c30*/  IMAD.MOV.U32 R11, RZ, RZ, 0x1f ;  /* 0x0000001fff0b7424 */ /* 0x000fe400078e00ff */
[----:B------:R-:W-:-:S07]  /*34c40*/  IMAD.MOV.U32 R15, RZ, RZ, -0x1 ;  /* 0xffffffffff0f7424 */ /* 0x000fce00078e00ff */
[----:B-1----:R-:W-:Y:S05]  /*34c50*/  WARPSYNC.COLLECTIVE R15, `(.L_x_2507) ;  /* 0x000000000f087348 */ /* 0x002fea0003c00000 */
[----:B------:R0:W2:Y:S02]  /*34c60*/  SHFL.IDX P6, R14, R13, R12, R11 ;  /* 0x0000000c0d0e7389 */ /* 0x0000a400000c000b */
[----:B012---:R-:W-:Y:S01]  /*34c70*/  ENDCOLLECTIVE ;  /* 0x000000000000791b */ /* 0x007fe20003800000 */
.L_x_2507:
[----:B------:R-:W-:Y:S05]  /*34c80*/  BSYNC B0 ;  /* 0x0000000000007941 */ /* 0x000fea0003800000 */
.L_x_2506:
[----:B------:R-:W-:Y:S01]  /*34c90*/  IMAD.MOV.U32 R13, RZ, RZ, R16 ;  /* 0x000000ffff0d7224 */ /* 0x000fe200078e0010 */
[----:B------:R-:W-:Y:S01]  /*34ca0*/  MOV R12, 0x1 ;  /* 0x00000001000c7802 */ /* 0x000fe20000000f00 */
[----:B------:R-:W-:Y:S02]  /*34cb0*/  IMAD.MOV.U32 R11, RZ, RZ, 0x1f ;  /* 0x0000001fff0b7424 */ /* 0x000fe400078e00ff */
[----:B------:R-:W-:Y:S02]  /*34cc0*/  IMAD.MOV.U32 R15, RZ, RZ, -0x1 ;  /* 0xffffffffff0f7424 */ /* 0x000fe400078e00ff */
[----:B------:R-:W-:Y:S02]  /*34cd0*/  IMAD.IADD R9, R19, 0x1, R8 ;  /* 0x0000000113097824 */ /* 0x000fe400078e0208 */
[----:B------:R-:W-:-:S07]  /*34ce0*/  IMAD.MOV.U32 R0, RZ, RZ, R14 ;  /* 0x000000ffff007224 */ /* 0x000fce00078e000e */
[----:B------:R-:W-:Y:S05]  /*34cf0*/  WARPSYNC.COLLECTIVE R15, `(.L_x_2508) ;  /* 0x000000000f087348 */ /* 0x000fea0003c00000 */
[----:B------:R0:W1:Y:S02]  /*34d00*/  SHFL.IDX P6, R14, R13, R12, R11 ;  /* 0x0000000c0d0e7389 */ /* 0x00006400000c000b */
[----:B01----:R-:W-:Y:S01]  /*34d10*/  ENDCOLLECTIVE ;  /* 0x000000000000791b */ /* 0x003fe20003800000 */
.L_x_2508:
[----:B------:R-:W-:Y:S02]  /*34d20*/  ULDC UR4, c[0x0][0xc3c] ;  /* 0x00030f0000047ab9 */ /* 0x000fe40000000800 */
[----:B------:R-:W-:-:S13]  /*34d30*/  ISETP.GE.OR P1, PT, R9, UR4, !P0 ;  /* 0x0000000409007c0c */ /* 0x000fda000c726670 */
[----:B------:R-:W0:Y:S08]  /*34d40*/  @!P1 LDC.64 R2, c[0x0][0xc80] ;  /* 0x00032000ff029b82 */ /* 0x000e300000000a00 */
[----:B------:R-:W1:Y:S01]  /*34d50*/  @!P1 LDC.64 R4, c[0x0][0xc78] ;  /* 0x00031e00ff049b82 */ /* 0x000e620000000a00 */
[----:B------:R-:W-:Y:S01]  /*34d60*/  CS2R R16, SRZ ;  /* 0x0000000000107805 */ /* 0x000fe2000001ff00 */
[----:B------:R-:W-:-:S02]  /*34d70*/  IMAD.MOV.U32 R11, RZ, RZ, RZ ;  /* 0x000000ffff0b7224 */ /* 0x000fc400078e00ff */
[----:B------:R-:W-:Y:S02]  /*34d80*/  IMAD.MOV.U32 R6, RZ, RZ, R14 ;  /* 0x000000ffff067224 */ /* 0x000fe400078e000e */
[----:B0-----:R-:W-:-:S05]  /*34d90*/  @!P1 IMAD.WIDE R2, R9, 0x4, R2 ;  /* 0x0000000409029825 */ /* 0x001fca00078e0202 */
[----:B------:R1:W2:Y:S02]  /*34da0*/  @!P1 LDG.E R7, desc[UR36][R2.64] ;  /* 0x0000002402079981 */ /* 0x0002a4000c1e1900 */
[----:B-1----:R-:W-:-:S05]  /*34db0*/  @!P1 IMAD.WIDE R2, R9, 0x4, R4 ;  /* 0x0000000409029825 */ /* 0x002fca00078e0204 */
[----:B------:R-:W3:Y:S01]  /*34dc0*/  @!P1 LDG.E R4, desc[UR36][R2.64] ;  /* 0x0000002402049981 */ /* 0x000ee2000c1e1900 */
[----:B------:R-:W-:Y:S01]  /*34dd0*/  IMAD.MOV.U32 R5, RZ, RZ, RZ ;  /* 0x000000ffff057224 */ /* 0x000fe200078e00ff */
[C---:B------:R-:W-:Y:S02]  /*34de0*/  ISETP.GE.U32.AND P2, PT, R8.reuse, 0x2, PT ;  /* 0x000000020800780c */ /* 0x040fe40003f46070 */
[C---:B------:R-:W-:Y:S02]  /*34df0*/  ISETP.GE.U32.AND P3, PT, R8.reuse, 0x4, PT ;  /* 0x000000040800780c */ /* 0x040fe40003f66070 */
[C---:B------:R-:W-:Y:S02]  /*34e00*/  ISETP.GE.U32.AND P4, PT, R8.reuse, 0x8, PT ;  /* 0x000000080800780c */ /* 0x040fe40003f86070 */
[C---:B------:R-:W-:Y:S01]  /*34e10*/  ISETP.GE.U32.AND P5, PT, R8.reuse, 0x10, PT ;  /* 0x000000100800780c */ /* 0x040fe20003fa6070 */
[----:B--2---:R-:W-:Y:S02]  /*34e20*/  @!P1 IMAD.MOV.U32 R17, RZ, RZ, R7 ;  /* 0x000000ffff119224 */ /* 0x004fe400078e0007 */
[----:B---3--:R-:W-:Y:S01]  /*34e30*/  @!P1 IMAD.MOV.U32 R5, RZ, RZ, R4 ;  /* 0x000000ffff059224 */ /* 0x008fe200078e0004 */
[----:B------:R-:W-:-:S03]  /*34e40*/  ISETP.NE.AND P1, PT, R8, RZ, PT ;  /* 0x000000ff0800720c */ /* 0x000fc60003f25270 */
[----:B------:R-:W-:-:S10]  /*34e50*/  IMAD R13, R5, R17, RZ ;  /* 0x00000011050d7224 */ /* 0x000fd400078e02ff */
[----:B------:R-:W-:Y:S05]  /*34e60*/  WARPSYNC.COLLECTIVE R15, `(.L_x_2509) ;  /* 0x000000000f087348 */ /* 0x000fea0003c00000 */
[----:B------:R0:W1:Y:S02]  /*34e70*/  SHFL.UP P6, R14, R13, R12, R11 ;  /* 0x0400000c0d0e7389 */ /* 0x00006400000c000b */
[----:B01----:R-:W-:Y:S01]  /*34e80*/  ENDCOLLECTIVE ;  /* 0x000000000000791b */ /* 0x003fe20003800000 */
.L_x_2509:
[----:B------:R-:W-:Y:S01]  /*34e90*/  IMAD.MOV.U32 R12, RZ, RZ, 0x2 ;  /* 0x00000002ff0c7424 */ /* 0x000fe200078e00ff */
[----:B------:R-:W-:-:S05]  /*34ea0*/  SEL R4, R14, RZ, P1 ;  /* 0x000000ff0e047207 */ /* 0x000fca0000800000 */
[----:B------:R-:W-:-:S04]  /*34eb0*/  IMAD.IADD R4, R13, 0x1, R4 ;  /* 0x000000010d047824 */ /* 0x000fc800078e0204 */
[----:B------:R-:W-:-:S07]  /*34ec0*/  IMAD.MOV.U32 R13, RZ, RZ, R4 ;  /* 0x000000ffff0d7224 */ /* 0x000fce00078e0004 */
[----:B------:R-:W-:Y:S05]  /*34ed0*/  WARPSYNC.COLLECTIVE R15, `(.L_x_2510) ;  /* 0x000000000f087348 */ /* 0x000fea0003c00000 */
[----:B------:R0:W1:Y:S02]  /*34ee0*/  SHFL.UP P6, R14, R13, R12, R11 ;  /* 0x0400000c0d0e7389 */ /* 0x00006400000c000b */
[----:B01----:R-:W-:Y:S01]  /*34ef0*/  ENDCOLLECTIVE ;  /* 0x000000000000791b */ /* 0x003fe20003800000 */
.L_x_2510:
[----:B------:R-:W-:Y:S01]  /*34f00*/  IMAD.MOV.U32 R12, RZ, RZ, 0x4 ;  /* 0x00000004ff0c7424 */ /* 0x000fe200078e00ff */
[----:B------:R-:W-:-:S05]  /*34f10*/  SEL R3, R14, RZ, P2 ;  /* 0x000000ff0e037207 */ /* 0x000fca0001000000 */
[----:B------:R-:W-:-:S05]  /*34f20*/  IMAD.IADD R2, R4, 0x1, R3 ;  /* 0x0000000104027824 */ /* 0x000fca00078e0203 */
[----:B------:R-:W-:-:S07]  /*34f30*/  MOV R13, R2 ;  /* 0x00000002000d7202 */ /* 0x000fce0000000f00 */
[----:B------:R-:W-:Y:S05]  /*34f40*/  WARPSYNC.COLLECTIVE R15, `(.L_x_2511) ;  /* 0x000000000f087348 */ /* 0x000fea0003c00000 */
[----:B------:R0:W1:Y:S02]  /*34f50*/  SHFL.UP P6, R14, R13, R12, R11 ;  /* 0x0400000c0d0e7389 */ /* 0x00006400000c000b */
[----:B01----:R-:W-:Y:S01]  /*34f60*/  ENDCOLLECTIVE ;  /* 0x000000000000791b */ /* 0x003fe20003800000 */
.L_x_2511:
[----:B------:R-:W-:Y:S01]  /*34f70*/  IMAD.MOV.U32 R12, RZ, RZ, 0x8 ;  /* 0x00000008ff0c7424 */ /* 0x000fe200078e00ff */
[----:B------:R-:W-:-:S05]  /*34f80*/  SEL R3, R14, RZ, P3 ;  /* 0x000000ff0e037207 */ /* 0x000fca0001800000 */
[----:B------:R-:W-:-:S04]  /*34f90*/  IMAD.IADD R3, R2, 0x1, R3 ;  /* 0x0000000102037824 */ /* 0x000fc800078e0203 */
[----:B------:R-:W-:-:S07]  /*34fa0*/  IMAD.MOV.U32 R13, RZ, RZ, R3 ;  /* 0x000000ffff0d7224 */ /* 0x000fce00078e0003 */
[----:B------:R-:W-:Y:S05]  /*34fb0*/  WARPSYNC.COLLECTIVE R15, `(.L_x_2512) ;  /* 0x000000000f087348 */ /* 0x000fea0003c00000 */
[----:B------:R0:W1:Y:S02]  /*34fc0*/  SHFL.UP P6, R14, R13, R12, R11 ;  /* 0x0400000c0d0e7389 */ /* 0x00006400000c000b */
[----:B01----:R-:W-:Y:S01]  /*34fd0*/  ENDCOLLECTIVE ;  /* 0x000000000000791b */ /* 0x003fe20003800000 */
.L_x_2512:
[----:B------:R-:W-:Y:S01]  /*34fe0*/  IMAD.MOV.U32 R12, RZ, RZ, 0x10 ;  /* 0x00000010ff0c7424 */ /* 0x000fe200078e00ff */
[----:B------:R-:W-:-:S05]  /*34ff0*/  SEL R4, R14, RZ, P4 ;  /* 0x000000ff0e047207 */ /* 0x000fca0002000000 */
[----:B------:R-:W-:-:S04]  /*35000*/  IMAD.IADD R4, R3, 0x1, R4 ;  /* 0x0000000103047824 */ /* 0x000fc800078e0204 */
[----:B------:R-:W-:-:S07]  /*35010*/  IMAD.MOV.U32 R13, RZ, RZ, R4 ;  /* 0x000000ffff0d7224 */ /* 0x000fce00078e0004 */
[----:B------:R-:W-:Y:S05]  /*35020*/  WARPSYNC.COLLECTIVE R15, `(.L_x_2513) ;  /* 0x000000000f087348 */ /* 0x000fea0003c00000 */
[----:B------:R0:W1:Y:S02]  /*35030*/  SHFL.UP P6, R14, R13, R12, R11 ;  /* 0x0400000c0d0e7389 */ /* 0x00006400000c000b */
[----:B01----:R-:W-:Y:S01]  /*35040*/  ENDCOLLECTIVE ;  /* 0x000000000000791b */ /* 0x003fe20003800000 */
.L_x_2513:
[----:B------:R-:W-:Y:S02]  /*35050*/  IMAD.MOV.U32 R12, RZ, RZ, 0x1f ;  /* 0x0000001fff0c7424 */ /* 0x000fe400078e00ff */
[----:B------:R-:W-:Y:S01]  /*35060*/  IMAD.MOV.U32 R11, RZ, RZ, 0x1f ;  /* 0x0000001fff0b7424 */ /* 0x000fe200078e00ff */
[----:B------:R-:W-:-:S05]  /*35070*/  SEL R3, R14, RZ, P5 ;  /* 0x000000ff0e037207 */ /* 0x000fca0002800000 */
[----:B------:R-:W-:-:S04]  /*35080*/  IMAD.IADD R2, R4, 0x1, R3 ;  /* 0x0000000104027824 */ /* 0x000fc800078e0203 */
[----:B------:R-:W-:-:S07]  /*35090*/  IMAD.MOV.U32 R13, RZ, RZ, R2 ;  /* 0x000000ffff0d7224 */ /* 0x000fce00078e0002 */
[----:B------:R-:W-:Y:S05]  /*350a0*/  WARPSYNC.COLLECTIVE R15, `(.L_x_2514) ;  /* 0x000000000f087348 */ /* 0x000fea0003c00000 */
[----:B------:R0:W1:Y:S02]  /*350b0*/  SHFL.IDX P6, R14, R13, R12, R11 ;  /* 0x0000000c0d0e7389 */ /* 0x00006400000c000b */
[----:B01----:R-:W-:Y:S01]  /*350c0*/  ENDCOLLECTIVE ;  /* 0x000000000000791b */ /* 0x003fe20003800000 */
.L_x_2514:
[----:B------:R-:W-:Y:S05]  /*350d0*/  BRA `(.L_x_2515) ;  /* 0xffffff6000687947 */ /* 0x000fea000383ffff */
.L_x_2160:
[----:B------:R-:W-:Y:S01]  /*350e0*/  BSSY B0, `(.L_x_2516) ;  /* 0x0000007000007945 */ /* 0x000fe20003800000 */
[----:B0-----:R-:W-:Y:S01]  /*350f0*/  IMAD.MOV.U32 R12, RZ, RZ, 0x1 ;  /* 0x00000001ff0c7424 */ /* 0x001fe200078e00ff */
[----:B------:R-:W-:Y:S01]  /*35100*/  MOV R11, RZ ;  /* 0x000000ff000b7202 */ /* 0x000fe20000000f00 */
[----:B------:R-:W-:-:S07]  /*35110*/  IMAD.MOV.U32 R15, RZ, RZ, -0x1 ;  /* 0xffffffffff0f7424 */ /* 0x000fce00078e00ff */
[----:B------:R-:W-:Y:S05]  /*35120*/  WARPSYNC.COLLECTIVE R15, `(.L_x_2517) ;  /* 0x000000000f087348 */ /* 0x000fea0003c00000 */
[----:B------:R0:W1:Y:S02]  /*35130*/  SHFL.UP P6, R14, R13, R12, R11 ;  /* 0x0400000c0d0e7389 */ /* 0x00006400000c000b */
[----:B01----:R-:W-:Y:S01]  /*35140*/  ENDCOLLECTIVE ;  /* 0x000000000000791b */ /* 0x003fe20003800000 */
.L_x_2517:
[----:B------:R-:W-:Y:S05]  /*35150*/  BSYNC B0 ;  /* 0x0000000000007941 */ /* 0x000fea0003800000 */
.L_x_2516:
[----:B------:R-:W-:Y:S01]  /*35160*/  SEL R14, R14, RZ, P1 ;  /* 0x000000ff0e0e7207 */ /* 0x000fe20000800000 */
[----:B------:R-:W-:Y:S02]  /*35170*/  IMAD.MOV.U32 R12, RZ, RZ, 0x2 ;  /* 0x00000002ff0c7424 */ /* 0x000fe400078e00ff */
[----:B------:R-:W-:Y:S02]  /*35180*/  IMAD.MOV.U32 R11, RZ, RZ, RZ ;  /* 0x000000ffff0b7224 */ /* 0x000fe400078e00ff */
[----:B------:R-:W-:Y:S02]  /*35190*/  IMAD.IADD R13, R13, 0x1, R14 ;  /* 0x000000010d0d7824 */ /* 0x000fe400078e020e */
[----:B------:R-:W-:-:S07]  /*351a0*/  IMAD.MOV.U32 R15, RZ, RZ, -0x1 ;  /* 0xffffffffff0f7424 */ /* 0x000fce00078e00ff */
[----:B------:R-:W-:Y:S05]  /*351b0*/  WARPSYNC.COLLECTIVE R15, `(.L_x_2518) ;  /* 0x000000000f087348 */ /* 0x000fea0003c00000 */
[----:B------:R0:W1:Y:S02]  /*351c0*/  SHFL.UP P6, R14, R13, R12, R11 ;  /* 0x0400000c0d0e7389 */ /* 0x00006400000c000b */
[----:B01----:R-:W-:Y:S01]  /*351d0*/  ENDCOLLECTIVE ;  /* 0x000000000000791b */ /* 0x003fe20003800000 */
.L_x_2518:
[----:B------:R-:W-:Y:S01]  /*351e0*/  IMAD.MOV.U32 R12, RZ, RZ, 0x4 ;  /* 0x00000004ff0c7424 */ /* 0x000fe200078e00ff */
[----:B------:R-:W-:-:S05]  /*351f0*/  SEL R2, R14, RZ, P2 ;  /* 0x000000ff0e027207 */ /* 0x000fca0001000000 */
[----:B------:R-:W-:-:S04]  /*35200*/  IMAD.IADD R2, R13, 0x1, R2 ;  /* 0x000000010d027824 */ /* 0x000fc800078e0202 */
[----:B------:R-:W-:-:S07]  /*35210*/  IMAD.MOV.U32 R13, RZ, RZ, R2 ;  /* 0x000000ffff0d7224 */ /* 0x000fce00078e0002 */
[----:B------:R-:W-:Y:S05]  /*35220*/  WARPSYNC.COLLECTIVE R15, `(.L_x_2519) ;  /* 0x000000000f087348 */ /* 0x000fea0003c00000 */
[----:B------:R0:W1:Y:S02]  /*35230*/  SHFL.UP P6, R14, R13, R12, R11 ;  /* 0x0400000c0d0e7389 */ /* 0x00006400000c000b */
[----:B01----:R-:W-:Y:S01]  /*35240*/  ENDCOLLECTIVE ;  /* 0x000000000000791b */ /* 0x003fe20003800000 */
.L_x_2519:
[----:B------:R-:W-:Y:S01]  /*35250*/  IMAD.MOV.U32 R12, RZ, RZ, 0x8 ;  /* 0x00000008ff0c7424 */ /* 0x000fe200078e00ff */
[----:B------:R-:W-:-:S05]  /*35260*/  SEL R3, R14, RZ, P3 ;  /* 0x000000ff0e037207 */ /* 0x000fca0001800000 */
[----:B------:R-:W-:-:S04]  /*35270*/  IMAD.IADD R3, R2, 0x1, R3 ;  /* 0x0000000102037824 */ /* 0x000fc800078e0203 */
[----:B------:R-:W-:-:S07]  /*35280*/  IMAD.MOV.U32 R13, RZ, RZ, R3 ;  /* 0x000000ffff0d7224 */ /* 0x000fce00078e0003 */
[----:B------:R-:W-:Y:S05]  /*35290*/  WARPSYNC.COLLECTIVE R15, `(.L_x_2520) ;  /* 0x000000000f087348 */ /* 0x000fea0003c00000 */
[----:B------:R0:W1:Y:S02]  /*352a0*/  SHFL.UP P6, R14, R13, R12, R11 ;  /* 0x0400000c0d0e7389 */ /* 0x00006400000c000b */
[----:B01----:R-:W-:Y:S01]  /*352b0*/  ENDCOLLECTIVE ;  /* 0x000000000000791b */ /* 0x003fe20003800000 */
.L_x_2520:
[----:B------:R-:W-:Y:S01]  /*352c0*/  IMAD.MOV.U32 R12, RZ, RZ, 0x10 ;  /* 0x00000010ff0c7424 */ /* 0x000fe200078e00ff */
[----:B------:R-:W-:-:S05]  /*352d0*/  SEL R4, R14, RZ, P4 ;  /* 0x000000ff0e047207 */ /* 0x000fca0002000000 */
[----:B------:R-:W-:-:S05]  /*352e0*/  IMAD.IADD R4, R3, 0x1, R4 ;  /* 0x0000000103047824 */ /* 0x000fca00078e0204 */
[----:B------:R-:W-:-:S07]  /*352f0*/  MOV R13, R4 ;  /* 0x00000004000d7202 */ /* 0x000fce0000000f00 */
[----:B------:R-:W-:Y:S05]  /*35300*/  WARPSYNC.COLLECTIVE R15, `(.L_x_2521) ;  /* 0x000000000f087348 */ /* 0x000fea0003c00000 */
[----:B------:R0:W1:Y:S02]  /*35310*/  SHFL.UP P6, R14, R13, R12, R11 ;  /* 0x0400000c0d0e7389 */ /* 0x00006400000c000b */
[----:B01----:R-:W-:Y:S01]  /*35320*/  ENDCOLLECTIVE ;  /* 0x000000000000791b */ /* 0x003fe20003800000 */
.L_x_2521:
        /* <DEDUP_REMOVED lines=8> */
.L_x_2522:
[----:B------:R-:W-:Y:S05]  /*353b0*/  BRA `(.L_x_2523) ;  /* 0xffffff6000547947 */ /* 0x000fea000383ffff */
.L_x_2162:
[----:B------:R-:W-:Y:S01]  /*353c0*/  BSSY B0, `(.L_x_2524) ;  /* 0x0000006000007945 */ /* 0x000fe20003800000 */
[----:B------:R-:W-:Y:S01]  /*353d0*/  PLOP3.LUT P6, PT, P6, PT, PT, 0x8, 0x0 ;  /* 0x000000000000781c */ /* 0x000fe200037ce170 */
[----:B------:R-:W-:-:S12]  /*353e0*/  IMAD.MOV.U32 R15, RZ, RZ, -0x1 ;  /* 0xffffffffff0f7424 */ /* 0x000fd800078e00ff */
[----:B01----:R-:W-:Y:S05]  /*353f0*/  WARPSYNC.COLLECTIVE R15, `(.L_x_2525) ;  /* 0x000000000f087348 */ /* 0x003fea0003c00000 */
[----:B------:R-:W-:Y:S01]  /*35400*/  VOTE.ANY R14, PT, P6 ;  /* 0x00000000000e7806 */ /* 0x000fe200030e0100 */
[----:B01----:R-:W-:Y:S06]  /*35410*/  ENDCOLLECTIVE ;  /* 0x000000000000791b */ /* 0x003fec0003800000 */
.L_x_2525:
[----:B------:R-:W-:Y:S05]  /*35420*/  BSYNC B0 ;  /* 0x0000000000007941 */ /* 0x000fea0003800000 */
.L_x_2524:
[----:B------:R-:W-:Y:S02]  /*35430*/  IMAD.MOV.U32 R3, RZ, RZ, R14 ;  /* 0x000000ffff037224 */ /* 0x000fe400078e000e */
[----:B------:R-:W-:Y:S02]  /*35440*/  IMAD.MOV.U32 R13, RZ, RZ, R17 ;  /* 0x000000ffff0d7224 */ /* 0x000fe400078e0011 */
[----:B------:R-:W0:Y:S01]  /*35450*/  POPC R7, R3 ;  /* 0x0000000300077309 */ /* 0x000e220000000000 */
[----:B------:R-:W-:Y:S02]  /*35460*/  IMAD.MOV.U32 R11, RZ, RZ, 0x1f ;  /* 0x0000001fff0b7424 */ /* 0x000fe400078e00ff */
[----:B------:R-:W-:Y:S02]  /*35470*/  IMAD.MOV.U32 R15, RZ, RZ, -0x1 ;  /* 0xffffffffff0f7424 */ /* 0x000fe400078e00ff */
[----:B0-----:R-:W-:Y:S02]  /*35480*/  IMAD.MOV.U32 R12, RZ, RZ, R7 ;  /* 0x000000ffff0c7224 */ /* 0x001fe400078e0007 */
[----:B------:R-:W-:-:S07]  /*35490*/  IMAD.IADD R19, R7, 0x1, R19 ;  /* 0x0000000107137824 */ /* 0x000fce00078e0213 */
[----:B------:R-:W-:Y:S05]  /*354a0*/  WARPSYNC.COLLECTIVE R15, `(.L_x_2526) ;  /* 0x000000000f087348 */ /* 0x000fea0003c00000 */
[----:B------:R0:W1:Y:S02]  /*354b0*/  SHFL.IDX P6, R14, R13, R12, R11 ;  /* 0x0000000c0d0e7389 */ /* 0x00006400000c000b */
[----:B01----:R-:W-:Y:S01]  /*354c0*/  ENDCOLLECTIVE ;  /* 0x000000000000791b */ /* 0x003fe20003800000 */
.L_x_2526:
[----:B------:R-:W-:Y:S01]  /*354d0*/  MOV R13, R5 ;  /* 0x00000005000d7202 */ /* 0x000fe20000000f00 */
[----:B------:R-:W-:-:S07]  /*354e0*/  IMAD.MOV.U32 R17, RZ, RZ, R14 ;  /* 0x000000ffff117224 */ /* 0x000fce00078e000e */
[----:B------:R-:W-:Y:S05]  /*354f0*/  WARPSYNC.COLLECTIVE R15, `(.L_x_2527) ;  /* 0x000000000f087348 */ /* 0x000fea0003c00000 */
[----:B------:R0:W1:Y:S02]  /*35500*/  SHFL.IDX P6, R14, R13, R12, R11 ;  /* 0x0000000c0d0e7389 */ /* 0x00006400000c000b */
[----:B01----:R-:W-:Y:S01]  /*35510*/  ENDCOLLECTIVE ;  /* 0x000000000000791b */ /* 0x003fe20003800000 */
.L_x_2527:
[----:B------:R-:W-:Y:S01]  /*35520*/  IMAD.MOV.U32 R5, RZ, RZ, R14 ;  /* 0x000000ffff057224 */ /* 0x000fe200078e000e */
[----:B------:R-:W-:Y:S06]  /*35530*/  BRA `(.L_x_2528) ;  /* 0xffffff6000347947 */ /* 0x000fec000383ffff */
.L_x_2164:
[----:B------:R-:W-:Y:S01]  /*35540*/  BSSY B0, `(.L_x_2529) ;  /* 0x0000007000007945 */ /* 0x000fe20003800000 */
[----:B------:R-:W-:Y:S02]  /*35550*/  IMAD.MOV.U32 R13, RZ, RZ, R2 ;  /* 0x000000ffff0d7224 */ /* 0x000fe400078e0002 */
[----:B------:R-:W-:Y:S02]  /*35560*/  IMAD.MOV.U32 R11, RZ, RZ, 0x1f ;  /* 0x0000001fff0b7424 */ /* 0x000fe400078e00ff */
[----:B------:R-:W-:-:S07]  /*35570*/  IMAD.MOV.U32 R15, RZ, RZ, -0x1 ;  /* 0xffffffffff0f7424 */ /* 0x000fce00078e00ff */
[----:B-1234-:R-:W-:Y:S05]  /*35580*/  WARPSYNC.COLLECTIVE R15, `(.L_x_2530) ;  /* 0x000000000f087348 */ /* 0x01efea0003c00000 */
[----:B------:R0:W0:Y:S02]  /*35590*/  SHFL.IDX P6, R14, R13, R12, R11 ;  /* 0x0000000c0d0e7389 */ /* 0x00002400000c000b */
[----:B01234-:R-:W-:Y:S01]  /*355a0*/  ENDCOLLECTIVE ;  /* 0x000000000000791b */ /* 0x01ffe20003800000 */
.L_x_2530:
[----:B------:R-:W-:Y:S05]  /*355b0*/  BSYNC B0 ;  /* 0x0000000000007941 */ /* 0x000fea0003800000 */
.L_x_2529:
[----:B------:R-:W-:Y:S01]  /*355c0*/  IMAD.MOV.U32 R16, RZ, RZ, R14 ;  /* 0x000000ffff107224 */ /* 0x000fe200078e000e */
[----:B------:R-:W-:Y:S06]  /*355d0*/  BRA `(.L_x_2163) ;  /* 0xffffff6000247947 */ /* 0x000fec000383ffff */
.L_x_2170:
[----:B0-----:R0:W2:Y:S02]  /*355e0*/  SYNCS.PHASECHK.TRANS64.TRYWAIT P0, [R4+URZ+0x28420], R0 ;  /* 0x02842000040075a7 */ /* 0x0010a4000800017f */
[----:B--2---:R-:W-:Y:S05]  /*355f0*/  @!P0 NANOSLEEP.SYNCS 0x989680 ;  /* 0x009896800000895d */ /* 0x004fea0003900000 */
[----:B------:R-:W2:Y:S02]  /*35600*/  @!P0 SYNCS.PHASECHK.TRANS64 P0, [R4+URZ+0x28420], R0 ;  /* 0x02842000040085a7 */ /* 0x000ea4000800007f */
[----:B--2---:R-:W-:Y:S05]  /*35610*/  @!P0 BRA `(.L_x_2170) ;  /* 0xfffffffc00f08947 */ /* 0x004fea000383ffff */
[----:B------:R-:W-:Y:S05]  /*35620*/  BRA `(.L_x_2531) ;  /* 0xffffff68007c7947 */ /* 0x000fea000383ffff */
.L_x_2171:
[----:B------:R-:W2:Y:S01]  /*35630*/  S2R R2, SR_TID.X ;  /* 0x0000000000027919 */ /* 0x000ea20000002100 */
[----:B------:R-:W-:Y:S01]  /*35640*/  BSSY B0, `(.L_x_2532) ;  /* 0x000000a000007945 */ /* 0x000fe20003800000 */
[----:B------:R-:W-:Y:S02]  /*35650*/  IMAD.MOV.U32 R12, RZ, RZ, RZ ;  /* 0x000000ffff0c7224 */ /* 0x000fe400078e00ff */
[----:B------:R-:W-:Y:S02]  /*35660*/  IMAD.MOV.U32 R11, RZ, RZ, 0x1f ;  /* 0x0000001fff0b7424 */ /* 0x000fe400078e00ff */
[----:B------:R-:W-:Y:S01]  /*35670*/  IMAD.MOV.U32 R15, RZ, RZ, -0x1 ;  /* 0xffffffffff0f7424 */ /* 0x000fe200078e00ff */
[----:B--2---:R-:W-:-:S04]  /*35680*/  SHF.R.U32.HI R2, RZ, 0x5, R2 ;  /* 0x00000005ff027819 */ /* 0x004fc80000011602 */
[----:B------:R-:W-:-:S05]  /*35690*/  LOP3.LUT R2, R2, 0x3, RZ, 0xc0, !PT ;  /* 0x0000000302027812 */ /* 0x000fca00078ec0ff */
[----:B------:R-:W-:-:S07]  /*356a0*/  IMAD.MOV.U32 R13, RZ, RZ, R2 ;  /* 0x000000ffff0d7224 */ /* 0x000fce00078e0002 */
[----:B01-3--:R-:W-:Y:S05]  /*356b0*/  WARPSYNC.COLLECTIVE R15, `(.L_x_2533) ;  /* 0x000000000f087348 */ /* 0x00bfea0003c00000 */
[----:B------:R2:W4:Y:S02]  /*356c0*/  SHFL.IDX P6, R14, R13, R12, R11 ;  /* 0x0000000c0d0e7389 */ /* 0x00052400000c000b */
[----:B01234-:R-:W-:Y:S01]  /*356d0*/  ENDCOLLECTIVE ;  /* 0x000000000000791b */ /* 0x01ffe20003800000 */
.L_x_2533:
[----:B------:R-:W-:Y:S05]  /*356e0*/  BSYNC B0 ;  /* 0x0000000000007941 */ /* 0x000fea0003800000 */
.L_x_2532:
[----:B------:R-:W-:Y:S05]  /*356f0*/  BRA `(.L_x_2534) ;  /* 0xffffff6800647947 */ /* 0x000fea000383ffff */
.L_x_2172:
[----:B------:R-:W-:Y:S01]  /*35700*/  BSSY B0, `(.L_x_2535) ;  /* 0x0000006000007945 */ /* 0x000fe20003800000 */
[----:B------:R-:W-:-:S07]  /*35710*/  IMAD.MOV.U32 R15, RZ, RZ, -0x1 ;  /* 0xffffffffff0f7424 */ /* 0x000fce00078e00ff */
[----:B01-3--:R-:W-:Y:S05]  /*35720*/  WARPSYNC.COLLECTIVE R15, `(.L_x_2536) ;  /* 0x000000000f0c7348 */ /* 0x00bfea0003c00000 */
[----:B------:R-:W-:Y:S02]  /*35730*/  ELECT P6, UR62, PT ;  /* 0x00000000003e782f */ /* 0x000fe400038c0000 */
[----:B------:R-:W-:Y:S01]  /*35740*/  MOV R14, UR62 ;  /* 0x0000003e000e7c02 */ /* 0x000fe20008000f00 */
[----:B01-3--:R-:W-:Y:S10]  /*35750*/  ENDCOLLECTIVE ;  /* 0x000000000000791b */ /* 0x00bff40003800000 */
.L_x_2536:
[----:B------:R-:W-:Y:S05]  /*35760*/  BSYNC B0 ;  /* 0x0000000000007941 */ /* 0x000fea0003800000 */
.L_x_2535:
[----:B------:R-:W-:Y:S05]  /*35770*/  BRA `(.L_x_2537) ;  /* 0xffffff6800587947 */ /* 0x000fea000383ffff */
.L_x_2174:
[----:B0-----:R0:W2:Y:S02]  /*35780*/  SYNCS.PHASECHK.TRANS64.TRYWAIT P1, [R5+URZ+0x28440], R0 ;  /* 0x02844000050075a7 */ /* 0x0010a4000802017f */
[----:B--2---:R-:W-:Y:S05]  /*35790*/  @!P1 NANOSLEEP.SYNCS 0x989680 ;  /* 0x009896800000995d */ /* 0x004fea0003900000 */
[----:B------:R-:W2:Y:S02]  /*357a0*/  @!P1 SYNCS.PHASECHK.TRANS64 P1, [R5+URZ+0x28440], R0 ;  /* 0x02844000050095a7 */ /* 0x000ea4000802007f */
[----:B--2---:R-:W-:Y:S05]  /*357b0*/  @!P1 BRA `(.L_x_2174) ;  /* 0xfffffffc00f09947 */ /* 0x004fea000383ffff */
[----:B------:R-:W-:Y:S05]  /*357c0*/  BRA `(.L_x_2538) ;  /* 0xffffff6800807947 */ /* 0x000fea000383ffff */
.L_x_2176:
[----:B--2---:R2:W4:Y:S02]  /*357d0*/  SYNCS.PHASECHK.TRANS64.TRYWAIT P1, [R25+URZ+0x28440], R2 ;  /* 0x02844002190075a7 */ /* 0x004524000802017f */
[----:B----4-:R-:W-:Y:S05]  /*357e0*/  @!P1 NANOSLEEP.SYNCS 0x989680 ;  /* 0x009896800000995d */ /* 0x010fea0003900000 */
[----:B------:R-:W4:Y:S02]  /*357f0*/  @!P1 SYNCS.PHASECHK.TRANS64 P1, [R25+URZ+0x28440], R2 ;  /* 0x02844002190095a7 */ /* 0x000f24000802007f */
[----:B----4-:R-:W-:Y:S05]  /*35800*/  @!P1 BRA `(.L_x_2176) ;  /* 0xfffffffc00f09947 */ /* 0x010fea000383ffff */
[----:B------:R-:W-:Y:S05]  /*35810*/  BRA `(.L_x_2539) ;  /* 0xffffff68008c7947 */ /* 0x000fea000383ffff */
.L_x_2178:
[----:B----4-:R4:W0:Y:S02]  /*35820*/  SYNCS.PHASECHK.TRANS64.TRYWAIT P1, [R5+URZ+0x28460], R0 ;  /* 0x02846000050075a7 */ /* 0x010824000802017f */
[----:B0-----:R-:W-:Y:S05]  /*35830*/  @!P1 NANOSLEEP.SYNCS 0x989680 ;  /* 0x009896800000995d */ /* 0x001fea0003900000 */
[----:B------:R-:W0:Y:S02]  /*35840*/  @!P1 SYNCS.PHASECHK.TRANS64 P1, [R5+URZ+0x28460], R0 ;  /* 0x02846000050095a7 */ /* 0x000e24000802007f */
[----:B0-----:R-:W-:Y:S05]  /*35850*/  @!P1 BRA `(.L_x_2178) ;  /* 0xfffffffc00f09947 */ /* 0x001fea000383ffff */
[----:B------:R-:W-:Y:S05]  /*35860*/  BRA `(.L_x_2540) ;  /* 0xffffff6800887947 */ /* 0x000fea000383ffff */
.L_x_2180:
[----:B------:R0:W0:Y:S02]  /*35870*/  SYNCS.PHASECHK.TRANS64.TRYWAIT P1, [R25+URZ+0x28460], R2 ;  /* 0x02846002190075a7 */ /* 0x000024000802017f */
[----:B0-----:R-:W-:Y:S05]  /*35880*/  @!P1 NANOSLEEP.SYNCS 0x989680 ;  /* 0x009896800000995d */ /* 0x001fea0003900000 */
[----:B------:R-:W0:Y:S02]  /*35890*/  @!P1 SYNCS.PHASECHK.TRANS64 P1, [R25+URZ+0x28460], R2 ;  /* 0x02846002190095a7 */ /* 0x000e24000802007f */
[----:B0-----:R-:W-:Y:S05]  /*358a0*/  @!P1 BRA `(.L_x_2180) ;  /* 0xfffffffc00f09947 */ /* 0x001fea000383ffff */
[----:B------:R-:W-:Y:S05]  /*358b0*/  BRA `(.L_x_2541) ;  /* 0xffffff6800847947 */ /* 0x000fea000383ffff */
.L_x_2182:
[----:B------:R0:W0:Y:S02]  /*358c0*/  SYNCS.PHASECHK.TRANS64.TRYWAIT P1, [R5+URZ+0x28480], R0 ;  /* 0x02848000050075a7 */ /* 0x000024000802017f */
[----:B0-----:R-:W-:Y:S05]  /*358d0*/  @!P1 NANOSLEEP.SYNCS 0x989680 ;  /* 0x009896800000995d */ /* 0x001fea0003900000 */
[----:B------:R-:W0:Y:S02]  /*358e0*/  @!P1 SYNCS.PHASECHK.TRANS64 P1, [R5+URZ+0x28480], R0 ;  /* 0x02848000050095a7 */ /* 0x000e24000802007f */
[----:B0-----:R-:W-:Y:S05]  /*358f0*/  @!P1 BRA `(.L_x_2182) ;  /* 0xfffffffc00f09947 */ /* 0x001fea000383ffff */
[----:B------:R-:W-:Y:S05]  /*35900*/  BRA `(.L_x_2542) ;  /* 0xffffff6800807947 */ /* 0x000fea000383ffff */
.L_x_2543:
        /* <DEDUP_REMOVED lines=15> */
.L_x_16271:


//--------------------- .text._ZN7cutlass13device_kernelIN5flash11enable_sm90INS1_16FlashAttnFwdSm90INS1_25CollectiveMainloopFwdSm90ILi2EN4cute5tupleIJNS5_1CILi1EEES8_S8_EEENS6_IJNS7_ILi128EEESA_NS7_ILi256EEEEEELi256ENS_12float_e4m3_tEfNS_4arch4Sm90ELb1ELb0ELb1ELb0ELb1ELb0ELb0ELb1ELb0ELb1ELb1ELb0EEENS1_21CollectiveEpilogueFwdINS6_IJSA_SB_SA_EEES9_NS_10bfloat16_tESF_Li256ELb0ELb1ELb1ELb1EEENS1_19SingleTileSchedulerILb0ELb1ELb1ELi128EEEEEEEEEvNT_6ParamsE --------------------------
	.section	.text._ZN7cutlass13device_kernelIN5flash11enable_sm90INS1_16FlashAttnFwdSm90INS1_25CollectiveMainloopFwdSm90ILi2EN4cute5tupleIJNS5_1CILi1EEES8_S8_EEENS6_IJNS7_ILi128EEESA_NS7_ILi256EEEEEELi256ENS_12float_e4m3_tEfNS_4arch4Sm90ELb1ELb0ELb1ELb0ELb1ELb0ELb0ELb1ELb0ELb1ELb1ELb0EEENS1_21CollectiveEpilogueFwdINS6_IJSA_SB_SA_EEES9_NS_10bfloat16_tESF_Li256ELb0ELb1ELb1ELb1EEENS1_19SingleTileSchedulerILb0ELb1ELb1ELi128EEEEEEEEEvNT_6ParamsE,"ax",@progbits
	.align	128
.text._ZN7cutlass13device_kernelIN5flash11enable_sm90INS1_16FlashAttnFwdSm90INS1_25CollectiveMainloopFwdSm90ILi2EN4cute5tupleIJNS5_1CILi1EEES8_S8_EEENS6_IJNS7_ILi128EEESA_NS7_ILi256EEEEEELi256ENS_12float_e4m3_tEfNS_4arch4Sm90ELb1ELb0ELb1ELb0ELb1ELb0ELb0ELb1ELb0ELb1ELb1ELb0EEENS1_21CollectiveEpilogueFwdINS6_IJSA_SB_SA_EEES9_NS_10bfloat16_tESF_Li256ELb0ELb1ELb1ELb1EEENS1_19SingleTileSchedulerILb0ELb1ELb1ELi128EEEEEEEEEvNT_6ParamsE:
        .type           _ZN7cutlass13device_kernelIN5flash11enable_sm90INS1_16FlashAttnFwdSm90INS1_25CollectiveMainloopFwdSm90ILi2EN4cute5tupleIJNS5_1CILi1EEES8_S8_EEENS6_IJNS7_ILi128EEESA_NS7_ILi256EEEEEELi256ENS_12float_e4m3_tEfNS_4arch4Sm90ELb1ELb0ELb1ELb0ELb1ELb0ELb0ELb1ELb0ELb1ELb1ELb0EEENS1_21CollectiveEpilogueFwdINS6_IJSA_SB_SA_EEES9_NS_10bfloat16_tESF_Li256ELb0ELb1ELb1ELb1EEENS1_19SingleTileSchedulerILb0ELb1ELb1ELi128EEEEEEEEEvNT_6ParamsE,@function
        .size           _ZN7cutlass13device_kernelIN5flash11enable_sm90INS1_16FlashAttnFwdSm90INS1_25CollectiveMainloopFwdSm90ILi2EN4cute5tupleIJNS5_1CILi1EEES8_S8_EEENS6_IJNS7_ILi128EEESA_NS7_ILi256EEEEEELi256ENS_12float_e4m3_tEfNS_4arch4Sm90ELb1ELb0ELb1ELb0ELb1ELb0ELb0ELb1ELb0ELb1ELb1ELb0EEENS1_21CollectiveEpilogueFwdINS6_IJSA_SB_SA_EEES9_NS_10bfloat16_tESF_Li256ELb0ELb1ELb1ELb1EEENS1_19SingleTileSchedulerILb0ELb1ELb1ELi128EEEEEEEEEvNT_6ParamsE,(.L_x_16272 - _ZN7cutlass13device_kernelIN5flash11enable_sm90INS1_16FlashAttnFwdSm90INS1_25CollectiveMainloopFwdSm90ILi2EN4cute5tupleIJNS5_1CILi1EEES8_S8_EEENS6_IJNS7_ILi128EEESA_NS7_ILi256EEEEEELi256ENS_12float_e4m3_tEfNS_4arch4Sm90ELb1ELb0ELb1ELb0ELb1ELb0ELb0ELb1ELb0ELb1ELb1ELb0EEENS1_21CollectiveEpilogueFwdINS6_IJSA_SB_SA_EEES9_NS_10bfloat16_tESF_Li256ELb0ELb1ELb1ELb1EEENS1_19SingleTileSchedulerILb0ELb1ELb1ELi128EEEEEEEEEvNT_6ParamsE)
        .other          _ZN7cutlass13device_kernelIN5flash11enable_sm90INS1_16FlashAttnFwdSm90INS1_25CollectiveMainloopFwdSm90ILi2EN4cute5tupleIJNS5_1CILi1EEES8_S8_EEENS6_IJNS7_ILi128EEESA_NS7_ILi256EEEEEELi256ENS_12float_e4m3_tEfNS_4arch4Sm90ELb1ELb0ELb1ELb0ELb1ELb0ELb0ELb1ELb0ELb1ELb1ELb0EEENS1_21CollectiveEpilogueFwdINS6_IJSA_SB_SA_EEES9_NS_10bfloat16_tESF_Li256ELb0ELb1ELb1ELb1EEENS1_19SingleTileSchedulerILb0ELb1ELb1ELi128EEEEEEEEEvNT_6ParamsE,@"STO_CUDA_ENTRY STV_DEFAULT"
_ZN7cutlass13device_kernelIN5flash11enable_sm90INS1_16FlashAttnFwdSm90INS1_25CollectiveMainloopFwdSm90ILi2EN4cute5tupleIJNS5_1CILi1EEES8_S8_EEENS6_IJNS7_ILi128EEESA_NS7_ILi256EEEEEELi256ENS_12float_e4m3_tEfNS_4arch4Sm90ELb1ELb0ELb1ELb0ELb1ELb0ELb0ELb1ELb0ELb1ELb1ELb0EEENS1_21CollectiveEpilogueFwdINS6_IJSA_SB_SA_EEES9_NS_10bfloat16_tESF_Li256ELb0ELb1ELb1ELb1EEENS1_19SingleTileSchedulerILb0ELb1ELb1ELi128EEEEEEEEEvNT_6ParamsE:
        /* <DEDUP_REMOVED lines=45> */
.L_x_2544:
        /* <DEDUP_REMOVED lines=22> */
.L_x_2545:
        /* <DEDUP_REMOVED lines=18> */
.L_x_2546:
        /* <DEDUP_REMOVED lines=22> */
.L_x_2547:
        /* <DEDUP_REMOVED lines=23> */
.L_x_2548:
        /* <DEDUP_REMOVED lines=9> */
.L_x_2551:
        /* <DEDUP_REMOVED lines=20> */
[----:B------:R-:W0:Y:S01]  /*09f0*/  S2UR UR49, SR_CTAID.X ;  /* 0x00000000003179c3 */ /* 0x000e220000002500 */
[----:B------:R-:W-:Y:S01]  /*0a00*/  ULDC UR4, c[0x0][0x448] ;  /* 0x0001120000047ab9 */ /* 0x000fe20000000800 */
[----:B------:R-:W-:Y:S01]  /*0a10*/  ULDC UR43, c[0x0][0x424] ;  /* 0x00010900002b7ab9 */ /* 0x000fe20000000800 */
[----:B------:R-:W-:Y:S01]  /*0a20*/  UISETP.NE.AND UP1, UPT, UR4, 0x1, UPT ;  /* 0x000000010400788c */ /* 0x000fe2000bf25270 */
[----:B------:R-:W-:Y:S02]  /*0a30*/  ULDC UR7, c[0x0][0x288] ;  /* 0x0000a20000077ab9 */ /* 0x000fe40000000800 */
[----:B------:R-:W-:Y:S01]  /*0a40*/  ULDC.64 UR4, c[0x0][0x418] ;  /* 0x0001060000047ab9 */ /* 0x000fe20000000a00 */
[----:B------:R-:W-:Y:S02]  /*0a50*/  UIADD3 UR7, -UR7, 0x80, URZ ;  /* 0x0000008007077890 */ /* 0x000fe4000fffe13f */
[----:B------:R-:W-:Y:S01]  /*0a60*/  UISETP.NE.U32.AND UP0, UPT, UR4, URZ, UPT ;  /* 0x0000003f0400728c */ /* 0x000fe2000bf05070 */
[----:B------:R-:W-:Y:S01]  /*0a70*/  ULDC UR8, c[0x0][0x2f0] ;  /* 0x0000bc0000087ab9 */ /* 0x000fe20000000800 */
[----:B------:R-:W-:-:S02]  /*0a80*/  UP2UR UR44, UPR, URZ, 0x2 ;  /* 0x000000023f2c7883 */ /* 0x000fc40008000000 */
[----:B------:R-:W-:Y:S01]  /*0a90*/  UISETP.NE.AND.EX UP0, UPT, UR5, URZ, UPT, UP0 ;  /* 0x0000003f0500728c */ /* 0x000fe2000bf05300 */
[----:B------:R-:W-:Y:S02]  /*0aa0*/  @UP1 ULDC UR9, c[0x0][0x450] ;  /* 0x0001140000091ab9 */ /* 0x000fe40000000800 */
[----:B------:R-:W-:Y:S01]  /*0ab0*/  @UP1 ULDC UR5, c[0x0][0x44c] ;  /* 0x0001130000051ab9 */ /* 0x000fe20000000800 */
[----:B------:R-:W-:Y:S02]  /*0ac0*/  USEL UR43, UR43, 0x1, UP0 ;  /* 0x000000012b2b7887 */ /* 0x000fe40008000000 */
[----:B------:R-:W-:Y:S02]  /*0ad0*/  USHF.R.U32.HI UR10, URZ, 0x10, UR39 ;  /* 0x000000103f0a7899 */ /* 0x000fe40008011627 */
[----:B------:R-:W-:Y:S02]  /*0ae0*/  UIMAD UR7, UR43, UR8, UR7 ;  /* 0x000000082b0772a4 */ /* 0x000fe4000f8e0207 */
[----:B0-----:R-:W-:-:S02]  /*0af0*/  USHF.L.U32 UR49, UR49, 0x7, URZ ;  /* 0x0000000731317899 */ /* 0x001fc4000800063f */
[----:B------:R-:W-:Y:S02]  /*0b00*/  ULOP3.LUT UR39, UR39, 0xffff, URZ, 0xc0, !UPT ;  /* 0x0000ffff27277892 */ /* 0x000fe4000f8ec03f */
[----:B------:R-:W-:Y:S02]  /*0b10*/  @UP1 UIADD3 UR4, UR49, 0x7f, URZ ;  /* 0x0000007f31041890 */ /* 0x000fe4000fffe03f */
[----:B------:R-:W-:Y:S02]  /*0b20*/  UIADD3 UR6, UR49, 0x7f, URZ ;  /* 0x0000007f31067890 */ /* 0x000fe4000fffe03f */
[----:B------:R-:W-:Y:S02]  /*0b30*/  UIMAD.WIDE.U32 UR4, UR4, UR5, URZ ;  /* 0x00000005040472a5 */ /* 0x000fe4000f8e003f */
[----:B------:R-:W-:Y:S02]  /*0b40*/  UIMAD UR4, UR43, UR8, 0x7f ;  /* 0x0000007f2b0474a4 */ /* 0x000fe4000f8e0208 */
[----:B------:R-:W-:-:S02]  /*0b50*/  @UP1 USHF.R.U32.HI UR6, URZ, UR9, UR5 ;  /* 0x000000093f061299 */ /* 0x000fc40008011605 */
[----:B------:R-:W-:Y:S02]  /*0b60*/  USHF.R.S32.HI UR5, URZ, 0x1f, UR4 ;  /* 0x0000001f3f057899 */ /* 0x000fe40008011404 */
[----:B------:R-:W-:Y:S02]  /*0b70*/  UIADD3 UR6, UR7, UR6, URZ ;  /* 0x0000000607067290 */ /* 0x000fe4000fffe03f */
[----:B------:R-:W-:Y:S02]  /*0b80*/  ULEA.HI UR5, UR5, UR4, URZ, 0x7 ;  /* 0x0000000405057291 */ /* 0x000fe4000f8f383f */
[----:B------:R-:W-:Y:S02]  /*0b90*/  USHF.R.S32.HI UR7, URZ, 0x1f, UR6 ;  /* 0x0000001f3f077899 */ /* 0x000fe40008011406 */
[----:B------:R-:W-:Y:S02]  /*0ba0*/  USHF.R.S32.HI UR5, URZ, 0x7, UR5 ;  /* 0x000000073f057899 */ /* 0x000fe40008011405 */
[----:B------:R-:W-:Y:S01]  /*0bb0*/  ULEA.HI UR7, UR7, UR6, URZ, 0x7 ;  /* 0x0000000607077291 */ /* 0x000fe2000f8f383f */
[----:B------:R-:W-:-:S03]  /*0bc0*/  UMOV UR4, URZ ;  /* 0x0000003f00047c82 */ /* 0x000fc60008000000 */
[----:B------:R-:W-:-:S04]  /*0bd0*/  USHF.R.S32.HI UR7, URZ, 0x7, UR7 ;  /* 0x000000073f077899 */ /* 0x000fc80008011407 */
[----:B------:R-:W-:-:S04]  /*0be0*/  UISETP.LT.AND UP0, UPT, UR5, UR7, UPT ;  /* 0x000000070500728c */ /* 0x000fc8000bf01270 */
[----:B------:R-:W-:Y:S02]  /*0bf0*/  USEL UR9, UR5, UR7, UP0 ;  /* 0x0000000705097287 */ /* 0x000fe40008000000 */
[----:B------:R-:W-:Y:S02]  /*0c00*/  UISETP.NE.AND UP0, UPT, UR10, URZ, UPT ;  /* 0x0000003f0a00728c */ /* 0x000fe4000bf05270 */
[----:B------:R-:W-:-:S06]  /*0c10*/  UISETP.GE.AND UP1, UPT, UR9, 0x1, UPT ;  /* 0x000000010900788c */ /* 0x000fcc000bf26270 */
[----:B------:R-:W-:-:S03]  /*0c20*/  PLOP3.LUT P0, PT, PT, PT, UP1, 0x80, 0x0 ;  /* 0x000000000000781c */ /* 0x000fc60003f0f018 */
[----:B------:R-:W-:-:S10]  /*0c30*/  @!UP0 ULDC UR10, c[0x0][0x9f0] ;  /* 0x00027c00000a8ab9 */ /* 0x000fd40000000800 */
[----:B------:R-:W-:Y:S05]  /*0c40*/  @!P0 BRA `(.L_x_2553) ;  /* 0x0000000000848947 */ /* 0x000fea0003800000 */
[----:B------:R-:W-:Y:S01]  /*0c50*/  IMAD.U32 R3, RZ, RZ, UR10 ;  /* 0x0000000aff037e24 */ /* 0x000fe2000f8e00ff */
[----:B------:R-:W-:Y:S01]  /*0c60*/  UIADD3 UR6, UR10, -0x1, UR9 ;  /* 0xffffffff0a067890 */ /* 0x000fe2000fffe009 */
[----:B------:R-:W-:-:S03]  /*0c70*/  UMOV UR4, URZ ;  /* 0x0000003f00047c82 */ /* 0x000fc60008000000 */
        /* <DEDUP_REMOVED lines=30> */
.L_x_2553:
[----:B------:R-:W-:Y:S01]  /*0e60*/  UIMAD UR39, UR39, UR4, URZ ;  /* 0x00000004272772a4 */ /* 0x000fe2000f8e023f */
[----:B------:R-:W-:Y:S01]  /*0e70*/  IMAD.U32 R0, RZ, RZ, UR9 ;  /* 0x00000009ff007e24 */ /* 0x000fe2000f8e00ff */
[----:B------:R-:W-:Y:S01]  /*0e80*/  USHF.R.S32.HI UR40, URZ, 0x1f, UR37 ;  /* 0x0000001f3f287899 */ /* 0x000fe20008011425 */
[----:B------:R-:W-:Y:S01]  /*0e90*/  IMAD.U32 R3, RZ, RZ, UR4 ;  /* 0x00000004ff037e24 */ /* 0x000fe2000f8e00ff */
[----:B------:R-:W-:Y:S01]  /*0ea0*/  PLOP3.LUT P0, PT, PT, PT, PT, 0x80, 0x0 ;  /* 0x000000000000781c */ /* 0x000fe20003f0f070 */
[----:B------:R-:W-:Y:S01]  /*0eb0*/  VIADD R17, R17, 0xffffff80 ;  /* 0xffffff8011117836 */ /* 0x000fe20000000000 */
[----:B------:R-:W-:Y:S02]  /*0ec0*/  CS2R R28, SRZ ;  /* 0x00000000001c7805 */ /* 0x000fe4000001ff00 */
[----:B------:R-:W-:Y:S02]  /*0ed0*/  MOV R2, RZ ;  /* 0x000000ff00027202 */ /* 0x000fe40000000f00 */
[----:B------:R-:W-:-:S02]  /*0ee0*/  CS2R R24, SRZ ;  /* 0x0000000000187805 */ /* 0x000fc4000001ff00 */
[----:B------:R-:W-:Y:S01]  /*0ef0*/  VIADDMNMX R0, R3, UR39, R0, PT ;  /* 0x0000002703007c46 */ /* 0x000fe2000b800100 */
[----:B------:R-:W-:Y:S01]  /*0f00*/  IMAD.MOV.U32 R6, RZ, RZ, RZ ;  /* 0x000000ffff067224 */ /* 0x000fe200078e00ff */
[----:B------:R-:W-:Y:S01]  /*0f10*/  CS2R R26, SRZ ;  /* 0x00000000001a7805 */ /* 0x000fe2000001ff00 */
[----:B------:R-:W-:Y:S01]  /*0f20*/  IMAD.MOV.U32 R31, RZ, RZ, RZ ;  /* 0x000000ffff1f7224 */ /* 0x000fe200078e00ff */
[----:B------:R-:W-:Y:S01]  /*0f30*/  R2UR UR48, R0 ;  /* 0x00000000003072ca */ /* 0x000fe200000e0000 */
        /* <DEDUP_REMOVED lines=11> */
[----:B------:R-:W-:Y:S01]  /*0ff0*/  CS2R R54, SRZ ;  /* 0x0000000000367805 */ /* 0x000fe2000001ff00 */
[----:B------:R-:W-:Y:S01]  /*1000*/  UISETP.GT.AND UP0, UPT, UR48, UR39, UPT ;  /* 0x000000273000728c */ /* 0x000fe2000bf04270 */
[----:B------:R-:W-:Y:S02]  /*1010*/  CS2R R50, SRZ ;  /* 0x0000000000327805 */ /* 0x000fe4000001ff00 */
[----:B------:R-:W-:Y:S02]  /*1020*/  CS2R R60, SRZ ;  /* 0x00000000003c7805 */ /* 0x000fe4000001ff00 */
[----:B------:R-:W-:Y:S02]  /*1030*/  CS2R R56, SRZ ;  /* 0x0000000000387805 */ /* 0x000fe4000001ff00 */
[----:B------:R-:W-:-:S02]  /*1040*/  CS2R R62, SRZ ;  /* 0x00000000003e7805 */ /* 0x000fc4000001ff00 */
[----:B------:R-:W-:Y:S02]  /*1050*/  CS2R R58, SRZ ;  /* 0x00000000003a7805 */ /* 0x000fe4000001ff00 */
[----:B------:R-:W-:Y:S02]  /*1060*/  PLOP3.LUT P1, PT, PT, PT, UP0, 0x80, 0x0 ;  /* 0x000000000000781c */ /* 0x000fe40003f2f008 */
        /* <DEDUP_REMOVED lines=71> */
[----:B------:R-:W-:Y:S01]  /*14e0*/  MOV R10, UR6 ;  /* 0x00000006000a7c02 */ /* 0x000fe20008000f00 */
        /* <DEDUP_REMOVED lines=8> */
.L_x_2555:
        /* <DEDUP_REMOVED lines=14> */
[----:B------:R-:W-:Y:S02]  /*1650*/  @UP1 UIMAD UR12, UR40, UR16, URZ ;  /* 0x00000010280c12a4 */ /* 0x000fe4000f8e023f */
[----:B------:R-:W-:Y:S02]  /*1660*/  @UP0 UIMAD UR15, UR37, UR15, UR8 ;  /* 0x0000000f250f02a4 */ /* 0x000fe4000f8e0208 */
[----:B------:R-:W-:Y:S02]  /*1670*/  @UP1 UIMAD.WIDE.U32 UR8, UR37, UR16, URZ ;  /* 0x00000010250812a5 */ /* 0x000fe4000f8e003f */
        /* <DEDUP_REMOVED lines=10> */
[----:B------:R-:W-:Y:S02]  /*1720*/  @UP0 UIMAD UR14, UR38, UR19, UR14 ;  /* 0x00000013260e02a4 */ /* 0x000fe4000f8e020e */
[----:B------:R-:W-:Y:S02]  /*1730*/  @UP0 UIMAD.WIDE.U32 UR10, UR38, UR18, UR10 ;  /* 0x00000012260a02a5 */ /* 0x000fe4000f8e000a */
        /* <DEDUP_REMOVED lines=20> */
.L_x_2652:
[----:B------:R-:W-:Y:S05]  /*1880*/  WARPSYNC.ALL ;  /* 0x0000000000007948 */ /* 0x000fea0003800000 */
[----:B------:R-:W-:Y:S01]  /*1890*/  ULOP3.LUT UR4, UR36, 0x1, URZ, 0xfc, !UPT ;  /* 0x0000000124047892 */ /* 0x000fe2000f8efc3f */
[----:B------:R1:W-:Y:S03]  /*18a0*/  BAR.SYNC.DEFER_BLOCKING R6, 0x100 ;  /* 0x000400060000751d */ /* 0x0003e60000010000 */
[----:B------:R-:W-:-:S06]  /*18b0*/  UISETP.NE.AND UP0, UPT, UR4, 0x3, UPT ;  /* 0x000000030400788c */ /* 0x000fcc000bf05270 */
[----:B------:R-:W-:-:S13]  /*18c0*/  PLOP3.LUT P0, PT, PT, PT, UP0, 0x80, 0x0 ;  /* 0x000000000000781c */ /* 0x000fda0003f0f008 */
[----:B-1----:R-:W-:Y:S05]  /*18d0*/  @!P0 BRA `(.L_x_2557) ;  /* 0x0000000000048947 */ /* 0x002fea0003800000 */
[----:B------:R-:W-:Y:S01]  /*18e0*/  BPT.TRAP 0x1 ;  /* 0x000000040000795c */ /* 0x000fe20000300000 */
.L_x_2557:
[----:B------:R1:W2:Y:S01]  /*18f0*/  SYNCS.PHASECHK.TRANS64.TRYWAIT P1, [UR41+0x38830], R8 ;  /* 0x03883008ff0075a7 */ /* 0x0002a20008020169 */
[----:B------:R-:W-:Y:S05]  /*1900*/  @!P0 BRA `(.L_x_2558) ;  /* 0x0000000000048947 */ /* 0x000fea0003800000 */
[----:B------:R-:W-:Y:S01]  /*1910*/  BPT.TRAP 0x1 ;  /* 0x000000040000795c */ /* 0x000fe20000300000 */
.L_x_2558:
[----:B--2---:R-:W-:Y:S05]  /*1920*/  @P1 BRA `(.L_x_2559) ;  /* 0x0000000000081947 */ /* 0x004fea0003800000 */
[----:B------:R-:W2:Y:S02]  /*1930*/  SYNCS.PHASECHK.TRANS64.TRYWAIT P1, [UR41+0x38830], R8 ;  /* 0x03883008ff0075a7 */ /* 0x000ea40008020169 */
[----:B--2---:R-:W-:Y:S05]  /*1940*/  @!P1 BRA `(.L_x_2560) ;  /* 0x0000012800009947 */ /* 0x004fea0003800000 */
.L_x_2559:
[----:B------:R-:W-:Y:S01]  /*1950*/  UIADD3 UR4, UR41, 0x28400, URZ ;  /* 0x0002840029047890 */ /* 0x000fe2000fffe03f */
[----:B------:R-:W-:Y:S01]  /*1960*/  WARPGROUP.ARRIVE ;  /* 0x00000000000079c5 */ /* 0x000fe20000000000 */
[----:B------:R-:W-:Y:S01]  /*1970*/  ULOP3.LUT UR32, UR42, 0x10000, URZ, 0xfc, !UPT ;  /* 0x000100002a207892 */ /* 0x000fe2000f8efc3f */
[----:B------:R-:W-:Y:S01]  /*1980*/  IADD3 R4, -R16, 0xb, RZ ;  /* 0x0000000b10047810 */ /* 0x000fe20007ffe1ff */
[----:B------:R-:W-:Y:S01]  /*1990*/  USHF.R.U32.HI UR4, URZ, 0x4, UR4 ;  /* 0x000000043f047899 */ /* 0x000fe20008011604 */
[----:B------:R-:W-:Y:S01]  /*19a0*/  UMOV UR5, 0x40000040 ;  /* 0x4000004000057882 */ /* 0x000fe20000000000 */
[----:B------:R-:W-:Y:S02]  /*19b0*/  UMOV UR7, 0x40000040 ;  /* 0x4000004000077882 */ /* 0x000fe40000000000 */
[----:B------:R-:W-:Y:S02]  /*19c0*/  ULOP3.LUT UR4, UR4, 0x3fff, URZ, 0xc0, !UPT ;  /* 0x00003fff04047892 */ /* 0x000fe4000f8ec03f */
[----:B------:R-:W-:-:S02]  /*19d0*/  UIADD3 UR8, UR32, 0x2, URZ ;  /* 0x0000000220087890 */ /* 0x000fc4000fffe03f */
[----:B------:R-:W-:Y:S01]  /*19e0*/  ULOP3.LUT UR42, UR4, 0x10000, URZ, 0xfc, !UPT ;  /* 0x00010000042a7892 */ /* 0x000fe2000f8efc3f */
[----:B------:R-:W-:Y:S02]  /*19f0*/  UMOV UR9, 0x40000040 ;  /* 0x4000004000097882 */ /* 0x000fe40000000000 */
[----:B------:R-:W-:Y:S01]  /*1a00*/  UMOV UR4, UR32 ;  /* 0x0000002000047c82 */ /* 0x000fe20008000000 */
[----:B------:R-:W-:Y:S01]  /*1a10*/  UIADD3 UR10, UR42, 0x2, URZ ;  /* 0x000000022a0a7890 */ /* 0x000fe2000fffe03f */
[----:B------:R-:W-:Y:S02]  /*1a20*/  UMOV UR11, 0x40000040 ;  /* 0x40000040000b7882 */ /* 0x000fe40000000000 */
[----:B------:R-:W-:Y:S01]  /*1a30*/  UMOV UR6, UR42 ;  /* 0x0000002a00067c82 */ /* 0x000fe20008000000 */
[----:B------:R-:W-:Y:S01]  /*1a40*/  UIADD3 UR12, UR32, 0x4, URZ ;  /* 0x00000004200c7890 */ /* 0x000fe2000fffe03f */
[----:B------:R-:W-:Y:S01]  /*1a50*/  QGMMA.64x128x32.F32.E4M3.E4M3 R24, gdesc[UR4], RZ, !UPT, gsb0 ;  /* 0x01e00000041879f3 */ /* 0x000fe2000c0008ff */
        /* <DEDUP_REMOVED lines=48> */
.L_x_2561:
[----:B------:R-:W-:Y:S01]  /*1d60*/  FMUL.FTZ R24, R0, R24 ;  /* 0x0000001800187220 */ /* 0x000fe20000410000 */
[----:B------:R-:W-:Y:S01]  /*1d70*/  LEA.HI R5, R22, R17, RZ, 0x2 ;  /* 0x0000001116057211 */ /* 0x000fe200078f10ff */
[C---:B------:R-:W-:Y:S01]  /*1d80*/  FMUL.FTZ R2, R0.reuse, R26 ;  /* 0x0000001a00027220 */ /* 0x040fe20000410000 */
[C---:B------:R-:W-:Y:S01]  /*1d90*/  FMUL.FTZ R25, R0.reuse, R25 ;  /* 0x0000001900197220 */ /* 0x040fe20000410000 */
[----:B------:R3:W4:Y:S01]  /*1da0*/  MUFU.TANH R89, R24 ;  /* 0x0000001800597308 */ /* 0x0007220000002400 */
[----:B------:R-:W-:Y:S01]  /*1db0*/  UISETP.NE.AND UP0, UPT, UR44, URZ, UPT ;  /* 0x0000003f2c00728c */ /* 0x000fe2000bf05270 */
[C---:B0-----:R-:W-:Y:S01]  /*1dc0*/  FMUL.FTZ R3, R0.reuse, R27 ;  /* 0x0000001b00037220 */ /* 0x041fe20000410000 */
[C---:B------:R-:W-:Y:S01]  /*1dd0*/  FMUL.FTZ R48, R0.reuse, R48 ;  /* 0x0000003000307220 */ /* 0x040fe20000410000 */
[C---:B------:R-:W-:Y:S01]  /*1de0*/  FMUL.FTZ R20, R0.reuse, R46 ;  /* 0x0000002e00147220 */ /* 0x040fe20000410000 */
[----:B------:R-:W-:Y:S01]  /*1df0*/  ULDC UR11, c[0x0][0x2f0] ;  /* 0x0000bc00000b7ab9 */ /* 0x000fe20000000800 */
[C---:B------:R-:W-:Y:S01]  /*1e00*/  FMUL.FTZ R28, R0.reuse, R28 ;  /* 0x0000001c001c7220 */ /* 0x040fe20000410000 */
[----:B------:R-:W-:Y:S01]  /*1e10*/  PLOP3.LUT P1, PT, PT, PT, UP0, 0x80, 0x0 ;  /* 0x000000000000781c */ /* 0x000fe20003f2f008 */
[----:B------:R0:W5:Y:S01]  /*1e20*/  MUFU.TANH R90, R25 ;  /* 0x00000019005a7308 */ /* 0x0001620000002400 */
[----:B---3--:R-:W-:Y:S01]  /*1e30*/  LOP3.LUT R24, R23, 0xffffff80, RZ, 0xc0, !PT ;  /* 0xffffff8017187812 */ /* 0x008fe200078ec0ff */
[C---:B------:R-:W-:Y:S01]  /*1e40*/  FMUL.FTZ R10, R0.reuse, R30 ;  /* 0x0000001e000a7220 */ /* 0x040fe20000410000 */
[----:B------:R-:W-:Y:S01]  /*1e50*/  PLOP3.LUT P2, PT, PT, PT, UP0, 0x80, 0x0 ;  /* 0x000000000000781c */ /* 0x000fe20003f4f008 */
[----:B------:R-:W-:Y:S01]  /*1e60*/  @UP0 ULDC UR6, c[0x0][0x44c] ;  /* 0x0001130000060ab9 */ /* 0x000fe20000000800 */
[----:B------:R-:W-:Y:S01]  /*1e70*/  FMUL.FTZ R49, R0, R49 ;  /* 0x0000003100317220 */ /* 0x000fe20000410000 */
[----:B------:R-:W-:Y:S01]  /*1e80*/  IMAD.IADD R7, R17, 0x1, -R24 ;  /* 0x0000000111077824 */ /* 0x000fe200078e0a18 */
[----:B------:R-:W-:Y:S01]  /*1e90*/  LOP3.LUT R24, R5, 0xfffffffc, RZ, 0xc0, !PT ;  /* 0xfffffffc05187812 */ /* 0x000fe200078ec0ff */
[----:B------:R3:W-:Y:S01]  /*1ea0*/  MUFU.TANH R46, R48 ;  /* 0x00000030002e7308 */ /* 0x0007e20000002400 */
[----:B0-----:R-:W-:Y:S01]  /*1eb0*/  LEA.HI R25, R88, R88, RZ, 0x1 ;  /* 0x0000005858197211 */ /* 0x001fe200078f08ff */
[C---:B------:R-:W-:Y:S01]  /*1ec0*/  FMUL.FTZ R9, R0.reuse, R31 ;  /* 0x0000001f00097220 */ /* 0x040fe20000410000 */
[----:B------:R-:W-:Y:S01]  /*1ed0*/  SHF.R.S32.HI R22, RZ, 0x1f, R7 ;  /* 0x0000001fff167819 */ /* 0x000fe20000011407 */
[----:B------:R-:W-:Y:S01]  /*1ee0*/  IMAD.IADD R26, R17, 0x1, -R24 ;  /* 0x00000001111a7824 */ /* 0x000fe200078e0a18 */
[----:B------:R-:W-:Y:S01]  /*1ef0*/  LOP3.LUT R25, R25, 0x3fffffe, RZ, 0xc0, !PT ;  /* 0x03fffffe19197812 */ /* 0x000fe200078ec0ff */
[----:B------:R-:W-:Y:S01]  /*1f00*/  FMUL.FTZ R29, R0, R29 ;  /* 0x0000001d001d7220 */ /* 0x000fe20000410000 */
[CC--:B------:R-:W-:Y:S01]  /*1f10*/  LEA.HI R23, R22.reuse, R7.reuse, RZ, 0x2 ;  /* 0x0000000716177211 */ /* 0x0c0fe200078f10ff */
[----:B------:R0:W1:Y:S01]  /*1f20*/  MUFU.TANH R91, R28 ;  /* 0x0000001c005b7308 */ /* 0x0000620000002400 */
[----:B------:R-:W-:Y:S01]  /*1f30*/  LEA.HI R22, R22, R7, RZ, 0x5 ;  /* 0x0000000716167211 */ /* 0x000fe200078f28ff */
[----:B------:R-:W-:Y:S01]  /*1f40*/  IMAD.IADD R25, R88, 0x1, -R25 ;  /* 0x0000000158197824 */ /* 0x000fe200078e0a19 */
[--C-:B------:R-:W-:Y:S01]  /*1f50*/  SHF.R.S32.HI R5, RZ, 0x2, R23.reuse ;  /* 0x00000002ff057819 */ /* 0x100fe20000011417 */
[----:B------:R-:W-:Y:S01]  /*1f60*/  ULDC UR14, c[0x0][0x288] ;  /* 0x0000a200000e7ab9 */ /* 0x000fe20000000800 */
[----:B------:R-:W-:Y:S01]  /*1f70*/  SHF.R.S32.HI R24, RZ, 0x1f, R23 ;  /* 0x0000001fff187819 */ /* 0x000fe20000011417 */
[----:B------:R-:W-:Y:S01]  /*1f80*/  FMUL.FTZ R32, R0, R32 ;  /* 0x0000002000207220 */ /* 0x000fe20000410000 */
[----:B------:R-:W-:Y:S01]  /*1f90*/  SHF.R.S32.HI R22, RZ, 0x5, R22 ;  /* 0x00000005ff167819 */ /* 0x000fe20000011416 */
[----:B------:R2:W-:Y:S01]  /*1fa0*/  MUFU.TANH R31, R49 ;  /* 0x00000031001f7308 */ /* 0x0005e20000002400 */
[----:B------:R-:W-:Y:S01]  /*1fb0*/  LEA.HI R24, R24, R5, RZ, 0x3 ;  /* 0x0000000518187211 */ /* 0x000fe200078f18ff */
[----:B------:R-:W-:Y:S01]  /*1fc0*/  FMUL.FTZ R33, R0, R33 ;  /* 0x0000002100217220 */ /* 0x000fe20000410000 */
[----:B------:R-:W-:Y:S01]  /*1fd0*/  LEA R27, R22, UR49, 0x4 ;  /* 0x00000031161b7c11 */ /* 0x000fe2000f8e20ff */
[----:B------:R-:W-:Y:S01]  /*1fe0*/  FMUL.FTZ R36, R0, R36 ;  /* 0x0000002400247220 */ /* 0x000fe20000410000 */
[----:B------:R-:W-:Y:S01]  /*1ff0*/  LOP3.LUT R24, R24, 0xfffffff8, RZ, 0xc0, !PT ;  /* 0xfffffff818187812 */ /* 0x000fe200078ec0ff */
[----:B------:R-:W-:Y:S01]  /*2000*/  FMUL.FTZ R21, R0, R50 ;  /* 0x0000003200157220 */ /* 0x000fe20000410000 */
[----:B------:R-:W-:Y:S01]  /*2010*/  LEA.HI R22, R26, R26, RZ, 0x1 ;  /* 0x0000001a1a167211 */ /* 0x000fe200078f08ff */
[----:B------:R-:W1:Y:S01]  /*2020*/  MUFU.TANH R29, R29 ;  /* 0x0000001d001d7308 */ /* 0x000e620000002400 */
[----:B------:R-:W-:Y:S01]  /*2030*/  IADD3 R24, R27, R5, -R24 ;  /* 0x000000051b187210 */ /* 0x000fe20007ffe818 */
[----:B------:R-:W-:Y:S01]  /*2040*/  FMUL.FTZ R17, R0, R51 ;  /* 0x0000003300117220 */ /* 0x000fe20000410000 */
[----:B------:R-:W-:Y:S01]  /*2050*/  LOP3.LUT R5, R22, 0x1ffffffe, RZ, 0xc0, !PT ;  /* 0x1ffffffe16057812 */ /* 0x000fe200078ec0ff */
[C---:B------:R-:W-:Y:S01]  /*2060*/  FMUL.FTZ R52, R0.reuse, R52 ;  /* 0x0000003400347220 */ /* 0x040fe20000410000 */
[----:B------:R-:W-:Y:S01]  /*2070*/  FMUL.FTZ R37, R0, R37 ;  /* 0x0000002500257220 */ /* 0x000fe20000410000 */
[----:B------:R-:W-:-:S02]  /*2080*/  IMAD R22, R25, 0x40, R24 ;  /* 0x0000004019167824 */ /* 0x000fc400078e0218 */
[----:B------:R-:W-:Y:S01]  /*2090*/  FMUL.FTZ R12, R0, R34 ;  /* 0x00000022000c7220 */ /* 0x000fe20000410000 */
[----:B------:R-:W-:Y:S01]  /*20a0*/  IMAD.IADD R5, R26, 0x1, -R5 ;  /* 0x000000011a057824 */ /* 0x000fe200078e0a05 */
[----:B------:R-:W-:Y:S01]  /*20b0*/  LOP3.LUT R26, R23, 0x7ffffffc, RZ, 0xc0, !PT ;  /* 0x7ffffffc171a7812 */ /* 0x000fe200078ec0ff */
[----:B------:R-:W1:Y:S01]  /*20c0*/  MUFU.TANH R32, R32 ;  /* 0x0000002000207308 */ /* 0x000e620000002400 */
[C---:B------:R-:W-:Y:S01]  /*20d0*/  FMUL.FTZ R53, R0.reuse, R53 ;  /* 0x0000003500357220 */ /* 0x040fe20000410000 */
[----:B------:R-:W-:Y:S02]  /*20e0*/  IMAD R5, R5, 0x8, R22 ;  /* 0x0000000805057824 */ /* 0x000fe400078e0216 */
[C---:B------:R-:W-:Y:S01]  /*20f0*/  FMUL.FTZ R40, R0.reuse, R40 ;  /* 0x0000002800287220 */ /* 0x040fe20000410000 */
[----:B------:R-:W-:Y:S02]  /*2100*/  IMAD.IADD R7, R7, 0x1, -R26 ;  /* 0x0000000107077824 */ /* 0x000fe400078e0a1a */
[C---:B------:R-:W-:Y:S01]  /*2110*/  FMUL.FTZ R15, R0.reuse, R43 ;  /* 0x0000002b000f7220 */ /* 0x040fe20000410000 */
[----:B------:R-:W-:Y:S01]  /*2120*/  @P1 IMAD.HI.U32 R25, R5, UR6, RZ ;  /* 0x0000000605191c27 */ /* 0x000fe2000f8e00ff */
[----:B------:R-:W-:Y:S01]  /*2130*/  @UP0 ULDC UR6, c[0x0][0x450] ;  /* 0x0001140000060ab9 */ /* 0x000fe20000000800 */
[----:B------:R-:W1:Y:S02]  /*2140*/  MUFU.TANH R33, R33 ;  /* 0x0000002100217308 */ /* 0x000e640000002400 */
[C---:B------:R-:W-:Y:S01]  /*2150*/  FMUL.FTZ R41, R0.reuse, R41 ;  /* 0x0000002900297220 */ /* 0x040fe20000410000 */
[----:B---3--:R-:W-:Y:S01]  /*2160*/  IMAD.MOV.U32 R48, RZ, RZ, R5 ;  /* 0x000000ffff307224 */ /* 0x008fe200078e0005 */
[----:B------:R-:W-:Y:S01]  /*2170*/  @P2 SHF.R.U32.HI R48, RZ, UR6, R25 ;  /* 0x00000006ff302c19 */ /* 0x000fe20008011619 */
[----:B------:R-:W-:Y:S01]  /*2180*/  UMOV UR6, 0xffffff80 ;  /* 0xffffff8000067882 */ /* 0x000fe20000000000 */
[C---:B------:R-:W-:Y:S01]  /*2190*/  FMUL.FTZ R24, R0.reuse, R54 ;  /* 0x0000003600187220 */ /* 0x040fe20000410000 */
[----:B------:R-:W-:Y:S01]  /*21a0*/  UIMAD UR6, UR48, UR6, 0x80 ;  /* 0x00000080300674a4 */ /* 0x000fe2000f8e0206 */
[C---:B------:R-:W-:Y:S01]  /*21b0*/  FMUL.FTZ R44, R0.reuse, R44 ;  /* 0x0000002c002c7220 */ /* 0x040fe20000410000 */
[----:B------:R-:W3:Y:S01]  /*21c0*/  SHFL.IDX PT, R27, R48, RZ, 0x1c1f ;  /* 0x001c1fff301b7589 */ /* 0x000ee200000e0000 */
[----:B------:R-:W1:Y:S01]  /*21d0*/  MUFU.TANH R36, R36 ;  /* 0x0000002400247308 */ /* 0x000e620000002400 */
[----:B------:R-:W-:Y:S01]  /*21e0*/  UIADD3 UR7, UR6, 0x1, URZ ;  /* 0x0000000106077890 */ /* 0x000fe2000fffe03f */
[C---:B------:R-:W-:Y:S01]  /*21f0*/  FMUL.FTZ R22, R0.reuse, R55 ;  /* 0x0000003700167220 */ /* 0x040fe20000410000 */
[----:B------:R-:W-:Y:S01]  /*2200*/  UIMAD UR6, UR43, UR11, UR6 ;  /* 0x0000000b2b0672a4 */ /* 0x000fe2000f8e0206 */
[C---:B------:R-:W-:Y:S01]  /*2210*/  FMUL.FTZ R56, R0.reuse, R56 ;  /* 0x0000003800387220 */ /* 0x040fe20000410000 */
[----:B------:R-:W-:Y:S01]  /*2220*/  UIMAD UR7, UR43, UR11, UR7 ;  /* 0x0000000b2b0772a4 */ /* 0x000fe2000f8e0207 */
[C---:B------:R-:W-:Y:S01]  /*2230*/  FMUL.FTZ R45, R0.reuse, R45 ;  /* 0x0000002d002d7220 */ /* 0x040fe20000410000 */
[----:B------:R-:W-:Y:S01]  /*2240*/  FMUL.FTZ R11, R0, R35 ;  /* 0x00000023000b7220 */ /* 0x000fe20000410000 */
[----:B------:R1:W-:Y:S01]  /*2250*/  MUFU.TANH R34, R52 ;  /* 0x0000003400227308 */ /* 0x0003e20000002400 */
[----:B0-----:R-:W-:-:S02]  /*2260*/  IMAD.U32 R28, RZ, RZ, UR6 ;  /* 0x00000006ff1c7e24 */ /* 0x001fc4000f8e00ff */
[C---:B------:R-:W-:Y:S01]  /*2270*/  FMUL.FTZ R57, R0.reuse, R57 ;  /* 0x0000003900397220 */ /* 0x040fe20000410000 */
[----:B------:R-:W-:Y:S01]  /*2280*/  MOV R30, UR7 ;  /* 0x00000007001e7c02 */ /* 0x000fe20008000f00 */
[C---:B------:R-:W-:Y:S01]  /*2290*/  FMUL.FTZ R14, R0.reuse, R38 ;  /* 0x00000026000e7220 */ /* 0x040fe20000410000 */
[C---:B------:R-:W-:Y:S02]  /*22a0*/  IMAD R23, R7.reuse, -0x2, R28 ;  /* 0xfffffffe07177824 */ /* 0x040fe400078e021c */
[C---:B------:R-:W-:Y:S01]  /*22b0*/  FMUL.FTZ R26, R0.reuse, R58 ;  /* 0x0000003a001a7220 */ /* 0x040fe20000410000 */
[C---:B------:R-:W-:Y:S01]  /*22c0*/  FMUL.FTZ R25, R0.reuse, R59 ;  /* 0x0000003b00197220 */ /* 0x040fe20000410000 */
[----:B--2---:R-:W-:Y:S01]  /*22d0*/  IMAD R49, R7, -0x2, R30 ;  /* 0xfffffffe07317824 */ /* 0x004fe200078e021e */
[----:B------:R-:W-:Y:S01]  /*22e0*/  MUFU.TANH R37, R37 ;  /* 0x0000002500257308 */ /* 0x000fe20000002400 */
[C---:B------:R-:W-:Y:S01]  /*22f0*/  FMUL.FTZ R60, R0.reuse, R60 ;  /* 0x0000003c003c7220 */ /* 0x040fe20000410000 */
[----:B------:R-:W-:Y:S01]  /*2300*/  FMUL.FTZ R13, R0, R39 ;  /* 0x00000027000d7220 */ /* 0x000fe20000410000 */
[----:B------:R-:W-:-:S02]  /*2310*/  VIADD R28, R49, -UR14 ;  /* 0x8000000e311c7c36 */ /* 0x000fc40008000000 */
[C---:B------:R-:W-:Y:S01]  /*2320*/  FMUL.FTZ R19, R0.reuse, R47 ;  /* 0x0000002f00137220 */ /* 0x040fe20000410000 */
[C---:B------:R-:W-:Y:S01]  /*2330*/  FMUL.FTZ R61, R0.reuse, R61 ;  /* 0x0000003d003d7220 */ /* 0x040fe20000410000 */
[C---:B------:R-:W-:Y:S01]  /*2340*/  FMUL.FTZ R64, R0.reuse, R64 ;  /* 0x0000004000407220 */ /* 0x040fe20000410000 */
[C---:B------:R-:W-:Y:S01]  /*2350*/  FMUL.FTZ R65, R0.reuse, R65 ;  /* 0x0000004100417220 */ /* 0x040fe20000410000 */
[----:B---3--:R-:W-:Y:S01]  /*2360*/  VIADDMNMX R28, R27, R28, R23, PT ;  /* 0x0000001c1b1c7246 */ /* 0x008fe20003800117 */
[----:B------:R0:W-:Y:S01]  /*2370*/  MUFU.TANH R43, R53 ;  /* 0x00000035002b7308 */ /* 0x0001e20000002400 */
[C---:B------:R-:W-:Y:S01]  /*2380*/  FMUL.FTZ R68, R0.reuse, R68 ;  /* 0x0000004400447220 */ /* 0x040fe20000410000 */
[----:B------:R-:W-:Y:S01]  /*2390*/  FMUL.FTZ R69, R0, R69 ;  /* 0x0000004500457220 */ /* 0x000fe20000410000 */
[----:B------:R-:W-:Y:S01]  /*23a0*/  ISETP.GT.AND P1, PT, R28, RZ, PT ;  /* 0x000000ff1c00720c */ /* 0x000fe20003f24270 */
[----:B------:R-:W-:Y:S01]  /*23b0*/  FMUL.FTZ R18, R0, R42 ;  /* 0x0000002a00127220 */ /* 0x000fe20000410000 */
[----:B------:R-:W-:Y:S01]  /*23c0*/  ISETP.GT.AND P2, PT, R28, 0x1, PT ;  /* 0x000000011c00780c */ /* 0x000fe20003f44270 */
[----:B------:R-:W-:Y:S01]  /*23d0*/  FMUL.FTZ R72, R0, R72 ;  /* 0x0000004800487220 */ /* 0x000fe20000410000 */
[----:B------:R-:W-:Y:S01]  /*23e0*/  ISETP.GT.AND P3, PT, R28, 0x8, PT ;  /* 0x000000081c00780c */ /* 0x000fe20003f64270 */
[----:B------:R-:W2:Y:S01]  /*23f0*/  MUFU.TANH R40, R40 ;  /* 0x0000002800287308 */ /* 0x000ea20000002400 */
[----:B----4-:R-:W-:Y:S01]  /*2400*/  FSEL R50, R89, -INF , P1 ;  /* 0xff80000059327808 */ /* 0x010fe20000800000 */
[----:B------:R-:W-:Y:S01]  /*2410*/  FMUL.FTZ R73, R0, R73 ;  /* 0x0000004900497220 */ /* 0x000fe20000410000 */
[----:B-----5:R-:W-:Y:S01]  /*2420*/  FSEL R51, R90, -INF , P2 ;  /* 0xff8000005a337808 */ /* 0x020fe20001000000 */
[----:B------:R-:W-:Y:S01]  /*2430*/  FMUL.FTZ R76, R0, R76 ;  /* 0x0000004c004c7220 */ /* 0x000fe20000410000 */
[----:B------:R-:W-:Y:S01]  /*2440*/  ISETP.GT.AND P1, PT, R28, 0x9, PT ;  /* 0x000000091c00780c */ /* 0x000fe20003f24270 */
[----:B------:R-:W-:Y:S01]  /*2450*/  FMUL.FTZ R77, R0, R77 ;  /* 0x0000004d004d7220 */ /* 0x000fe20000410000 */
[----:B-1----:R-:W-:Y:S01]  /*2460*/  FSEL R52, R91, -INF , P3 ;  /* 0xff8000005b347808 */ /* 0x002fe20001800000 */
[----:B------:R-:W1:Y:S01]  /*2470*/  MUFU.TANH R41, R41 ;  /* 0x0000002900297308 */ /* 0x000e620000002400 */
[----:B------:R-:W-:Y:S01]  /*2480*/  FMNMX.FTZ R27, R50, R51, !PT ;  /* 0x00000033321b7209 */ /* 0x000fe20007810000 */
[----:B------:R-:W-:Y:S01]  /*2490*/  FMUL.FTZ R80, R0, R80 ;  /* 0x0000005000507220 */ /* 0x000fe20000410000 */
[----:B------:R-:W-:Y:S01]  /*24a0*/  ISETP.GT.AND P2, PT, R28, 0x10, PT ;  /* 0x000000101c00780c */ /* 0x000fe20003f44270 */
[C---:B------:R-:W-:Y:S01]  /*24b0*/  FMUL.FTZ R81, R0.reuse, R81 ;  /* 0x0000005100517220 */ /* 0x040fe20000410000 */
[----:B0-----:R-:W-:Y:S01]  /*24c0*/  FSEL R53, R29, -INF , P1 ;  /* 0xff8000001d357808 */ /* 0x001fe20000800000 */
[----:B------:R-:W-:Y:S01]  /*24d0*/  FMUL.FTZ R84, R0, R84 ;  /* 0x0000005400547220 */ /* 0x000fe20000410000 */
[----:B------:R-:W-:Y:S01]  /*24e0*/  FMNMX.FTZ R30, R52, R27, !PT ;  /* 0x0000001b341e7209 */ /* 0x000fe20007810000 */
[----:B------:R-:W0:Y:S01]  /*24f0*/  MUFU.TANH R44, R44 ;  /* 0x0000002c002c7308 */ /* 0x000e220000002400 */
[----:B------:R-:W-:Y:S01]  /*2500*/  ISETP.GT.AND P1, PT, R28, 0x11, PT ;  /* 0x000000111c00780c */ /* 0x000fe20003f24270 */
[----:B------:R-:W-:Y:S01]  /*2510*/  FMUL.FTZ R85, R0, R85 ;  /* 0x0000005500557220 */ /* 0x000fe20000410000 */
[----:B------:R-:W-:Y:S01]  /*2520*/  FSEL R54, R32, -INF , P2 ;  /* 0xff80000020367808 */ /* 0x000fe20001000000 */
[----:B------:R-:W-:Y:S01]  /*2530*/  FMUL.FTZ R62, R0, R62 ;  /* 0x0000003e003e7220 */ /* 0x000fe20000410000 */
[----:B------:R-:W-:Y:S01]  /*2540*/  FMNMX.FTZ R27, R53, R30, !PT ;  /* 0x0000001e351b7209 */ /* 0x000fe20007810000 */
[----:B------:R-:W3:Y:S01]  /*2550*/  SHFL.IDX PT, R48, R48, 0x1, 0x1c1f ;  /* 0x003c1f0030307f89 */ /* 0x000ee200000e0000 */
[----:B------:R-:W-:Y:S01]  /*2560*/  ISETP.GT.AND P2, PT, R28, 0x18, PT ;  /* 0x000000181c00780c */ /* 0x000fe20003f44270 */
[----:B------:R4:W-:Y:S01]  /*2570*/  MUFU.TANH R35, R56 ;  /* 0x0000003800237308 */ /* 0x0009e20000002400 */
[----:B------:R-:W-:Y:S01]  /*2580*/  FSEL R55, R33, -INF , P1 ;  /* 0xff80000021377808 */ /* 0x000fe20000800000 */
[----:B------:R-:W-:Y:S01]  /*2590*/  ULDC UR10, c[0x0][0x988] ;  /* 0x00026200000a7ab9 */ /* 0x000fe20000000800 */
[----:B------:R-:W-:Y:S01]  /*25a0*/  FMNMX.FTZ R30, R54, R27, !PT ;  /* 0x0000001b361e7209 */ /* 0x000fe20007810000 */
[----:B------:R-:W-:Y:S01]  /*25b0*/  FMUL.FTZ R70, R0, R70 ;  /* 0x0000004600467220 */ /* 0x000fe20000410000 */
[----:B------:R-:W-:Y:S01]  /*25c0*/  ISETP.GT.AND P1, PT, R28, 0x19, PT ;  /* 0x000000191c00780c */ /* 0x000fe20003f24270 */
[----:B------:R-:W-:Y:S01]  /*25d0*/  FMUL.FTZ R63, R0, R63 ;  /* 0x0000003f003f7220 */ /* 0x000fe20000410000 */
[----:B------:R-:W-:Y:S01]  /*25e0*/  FMNMX.FTZ R27, R55, R30, !PT ;  /* 0x0000001e371b7209 */ /* 0x000fe20007810000 */
[----:B------:R-:W5:Y:S01]  /*25f0*/  MUFU.TANH R45, R45 ;  /* 0x0000002d002d7308 */ /* 0x000f620000002400 */
[----:B----4-:R-:W-:Y:S01]  /*2600*/  FSEL R56, R36, -INF , P2 ;  /* 0xff80000024387808 */ /* 0x010fe20001000000 */
[----:B------:R-:W-:Y:S01]  /*2610*/  FMUL.FTZ R66, R0, R66 ;  /* 0x0000004200427220 */ /* 0x000fe20000410000 */
[----:B------:R-:W-:Y:S01]  /*2620*/  ISETP.GT.AND P2, PT, R28, 0x20, PT ;  /* 0x000000201c00780c */ /* 0x000fe20003f44270 */
[----:B------:R-:W-:Y:S01]  /*2630*/  FMUL.FTZ R67, R0, R67 ;  /* 0x0000004300437220 */ /* 0x000fe20000410000 */
[----:B------:R-:W-:Y:S01]  /*2640*/  FMNMX.FTZ R30, R56, R27, !PT ;  /* 0x0000001b381e7209 */ /* 0x000fe20007810000 */
[----:B------:R-:W-:Y:S01]  /*2650*/  FMUL.FTZ R71, R0, R71 ;  /* 0x0000004700477220 */ /* 0x000fe20000410000 */
[----:B--2---:R-:W-:Y:S01]  /*2660*/  FSEL R58, R40, -INF , P2 ;  /* 0xff800000283a7808 */ /* 0x004fe20001000000 */
[----:B------:R2:W4:Y:S01]  /*2670*/  MUFU.TANH R38, R57 ;  /* 0x0000003900267308 */ /* 0x0005220000002400 */
[----:B------:R-:W-:Y:S01]  /*2680*/  ISETP.GT.AND P2, PT, R28, 0x28, PT ;  /* 0x000000281c00780c */ /* 0x000fe20003f44270 */
[C---:B------:R-:W-:Y:S01]  /*2690*/  FMUL.FTZ R74, R0.reuse, R74 ;  /* 0x0000004a004a7220 */ /* 0x040fe20000410000 */
[C---:B------:R-:W-:Y:S01]  /*26a0*/  FMUL.FTZ R75, R0.reuse, R75 ;  /* 0x0000004b004b7220 */ /* 0x040fe20000410000 */
[C---:B------:R-:W-:Y:S01]  /*26b0*/  FMUL.FTZ R78, R0.reuse, R78 ;  /* 0x0000004e004e7220 */ /* 0x040fe20000410000 */
[----:B------:R-:W-:Y:S01]  /*26c0*/  FMUL.FTZ R79, R0, R79 ;  /* 0x0000004f004f7220 */ /* 0x000fe20000410000 */
[----:B---3--:R-:W-:Y:S01]  /*26d0*/  IADD3 R48, R48, -UR14, R49 ;  /* 0x8000000e30307c10 */ /* 0x008fe2000fffe031 */
[C---:B------:R-:W-:Y:S01]  /*26e0*/  FMUL.FTZ R82, R0.reuse, R82 ;  /* 0x0000005200527220 */ /* 0x040fe20000410000 */
[----:B------:R0:W3:Y:S01]  /*26f0*/  MUFU.TANH R39, R60 ;  /* 0x0000003c00277308 */ /* 0x0000e20000002400 */
[----:B--2---:R-:W-:Y:S01]  /*2700*/  FSEL R57, R37, -INF , P1 ;  /* 0xff80000025397808 */ /* 0x004fe20000800000 */
[----:B------:R-:W-:Y:S01]  /*2710*/  FMUL.FTZ R83, R0, R83 ;  /* 0x0000005300537220 */ /* 0x000fe20000410000 */
[----:B------:R-:W-:Y:S01]  /*2720*/  ISETP.GT.AND P1, PT, R28, 0x21, PT ;  /* 0x000000211c00780c */ /* 0x000fe20003f24270 */
[C---:B------:R-:W-:Y:S01]  /*2730*/  FMUL.FTZ R86, R0.reuse, R86 ;  /* 0x0000005600567220 */ /* 0x040fe20000410000 */
[----:B------:R-:W-:Y:S01]  /*2740*/  FMNMX.FTZ R27, R57, R30, !PT ;  /* 0x0000001e391b7209 */ /* 0x000fe20007810000 */
[----:B------:R-:W-:Y:S01]  /*2750*/  FMUL.FTZ R87, R0, R87 ;  /* 0x0000005700577220 */ /* 0x000fe20000410000 */
[----:B-1----:R-:W-:Y:S01]  /*2760*/  FSEL R59, R41, -INF , P1 ;  /* 0xff800000293b7808 */ /* 0x002fe20000800000 */
[----:B------:R-:W1:Y:S01]  /*2770*/  MUFU.TANH R61, R61 ;  /* 0x0000003d003d7308 */ /* 0x000e620000002400 */
[----:B------:R-:W-:Y:S01]  /*2780*/  FMNMX.FTZ R30, R58, R27, !PT ;  /* 0x0000001b3a1e7209 */ /* 0x000fe20007810000 */
[----:B------:R-:W-:Y:S01]  /*2790*/  UIADD3 UR6, UR41, 0x38840, URZ ;  /* 0x0003884029067890 */ /* 0x000fe2000fffe03f */
[----:B------:R-:W-:-:S02]  /*27a0*/  ISETP.GT.AND P1, PT, R28, 0x29, PT ;  /* 0x000000291c00780c */ /* 0x000fc40003f24270 */
[----:B0-----:R-:W-:Y:S01]  /*27b0*/  FSEL R60, R44, -INF , P2 ;  /* 0xff8000002c3c7808 */ /* 0x001fe20001000000 */
[----:B------:R-:W-:Y:S01]  /*27c0*/  UPRMT UR6, UR45, 0x654, UR6 ;  /* 0x000006542d067896 */ /* 0x000fe20008000006 */
[----:B------:R-:W-:Y:S01]  /*27d0*/  FMNMX.FTZ R27, R59, R30, !PT ;  /* 0x0000001e3b1b7209 */ /* 0x000fe20007810000 */
[----:B------:R-:W0:Y:S01]  /*27e0*/  MUFU.TANH R64, R64 ;  /* 0x0000004000407308 */ /* 0x000e220000002400 */
[----:B------:R-:W-:Y:S02]  /*27f0*/  ISETP.GT.AND P2, PT, R28, 0x30, PT ;  /* 0x000000301c00780c */ /* 0x000fe40003f44270 */
[----:B-----5:R-:W-:Y:S02]  /*2800*/  FSEL R47, R45, -INF , P1 ;  /* 0xff8000002d2f7808 */ /* 0x020fe40000800000 */
[----:B------:R-:W-:Y:S02]  /*2810*/  FMNMX.FTZ R30, R60, R27, !PT ;  /* 0x0000001b3c1e7209 */ /* 0x000fe40007810000 */
[----:B------:R-:W-:Y:S01]  /*2820*/  ISETP.GT.AND P1, PT, R28, 0x31, PT ;  /* 0x000000311c00780c */ /* 0x000fe20003f24270 */
[----:B------:R-:W2:Y:S01]  /*2830*/  MUFU.TANH R65, R65 ;  /* 0x0000004100417308 */ /* 0x000ea20000002400 */
[----:B------:R-:W-:Y:S01]  /*2840*/  FSEL R46, R46, -INF , P2 ;  /* 0xff8000002e2e7808 */ /* 0x000fe20001000000 */
[----:B------:R-:W-:Y:S01]  /*2850*/  SYNCS.ARRIVE.TRANS64.RED.A1T0 RZ, [UR6], RZ ;  /* 0x000000ffffff79a7 */ /* 0x000fe20008100406 */
[----:B------:R-:W-:-:S02]  /*2860*/  FMNMX.FTZ R27, R47, R30, !PT ;  /* 0x0000001e2f1b7209 */ /* 0x000fc40007810000 */
[----:B------:R-:W-:Y:S02]  /*2870*/  ISETP.GT.AND P2, PT, R28, 0x38, PT ;  /* 0x000000381c00780c */ /* 0x000fe40003f44270 */
[----:B------:R-:W-:Y:S01]  /*2880*/  FSEL R45, R31, -INF , P1 ;  /* 0xff8000001f2d7808 */ /* 0x000fe20000800000 */
[----:B------:R-:W5:Y:S01]  /*2890*/  MUFU.TANH R68, R68 ;  /* 0x0000004400447308 */ /* 0x000f620000002400 */
[----:B------:R-:W-:Y:S02]  /*28a0*/  FMNMX.FTZ R30, R46, R27, !PT ;  /* 0x0000001b2e1e7209 */ /* 0x000fe40007810000 */
[----:B------:R-:W-:Y:S02]  /*28b0*/  ISETP.GT.AND P1, PT, R28, 0x39, PT ;  /* 0x000000391c00780c */ /* 0x000fe40003f24270 */
[----:B------:R-:W-:Y:S02]  /*28c0*/  FSEL R44, R34, -INF , P2 ;  /* 0xff800000222c7808 */ /* 0x000fe40001000000 */
[----:B------:R-:W-:Y:S01]  /*28d0*/  FMNMX.FTZ R27, R45, R30, !PT ;  /* 0x0000001e2d1b7209 */ /* 0x000fe20007810000 */
[----:B------:R-:W5:Y:S01]  /*28e0*/  MUFU.TANH R42, R69 ;  /* 0x00000045002a7308 */ /* 0x000f620000002400 */
[----:B------:R-:W-:-:S02]  /*28f0*/  ISETP.GT.AND P2, PT, R28, 0x40, PT ;  /* 0x000000401c00780c */ /* 0x000fc40003f44270 */
[----:B------:R-:W-:Y:S02]  /*2900*/  FSEL R43, R43, -INF , P1 ;  /* 0xff8000002b2b7808 */ /* 0x000fe40000800000 */
[----:B------:R-:W-:Y:S02]  /*2910*/  FMNMX.FTZ R30, R44, R27, !PT ;  /* 0x0000001b2c1e7209 */ /* 0x000fe40007810000 */
[C---:B------:R-:W-:Y:S01]  /*2920*/  ISETP.GT.AND P1, PT, R28.reuse, 0x41, PT ;  /* 0x000000411c00780c */ /* 0x040fe20003f24270 */
[----:B------:R-:W5:Y:S01]  /*2930*/  MUFU.TANH R40, R72 ;  /* 0x0000004800287308 */ /* 0x000f620000002400 */
[----:B------:R-:W-:Y:S02]  /*2940*/  FSEL R41, R35, -INF , P2 ;  /* 0xff80000023297808 */ /* 0x000fe40001000000 */
[----:B------:R-:W-:Y:S02]  /*2950*/  FMNMX.FTZ R30, R43, R30, !PT ;  /* 0x0000001e2b1e7209 */ /* 0x000fe40007810000 */
[----:B------:R-:W-:-:S02]  /*2960*/  ISETP.GT.AND P2, PT, R28, 0x48, PT ;  /* 0x000000481c00780c */ /* 0x000fc40003f44270 */
[----:B----4-:R-:W-:Y:S01]  /*2970*/  FSEL R31, R38, -INF , P1 ;  /* 0xff800000261f7808 */ /* 0x010fe20000800000 */
[----:B------:R-:W4:Y:S01]  /*2980*/  MUFU.TANH R36, R73 ;  /* 0x0000004900247308 */ /* 0x000f220000002400 */
[----:B------:R-:W-:Y:S02]  /*2990*/  FMNMX.FTZ R30, R41, R30, !PT ;  /* 0x0000001e291e7209 */ /* 0x000fe40007810000 */
[C---:B------:R-:W-:Y:S02]  /*29a0*/  ISETP.GT.AND P1, PT, R28.reuse, 0x49, PT ;  /* 0x000000491c00780c */ /* 0x040fe40003f24270 */
[----:B---3--:R-:W-:Y:S02]  /*29b0*/  FSEL R29, R39, -INF , P2 ;  /* 0xff800000271d7808 */ /* 0x008fe40001000000 */
[----:B------:R-:W-:Y:S01]  /*29c0*/  FMNMX.FTZ R32, R31, R30, !PT ;  /* 0x0000001e1f207209 */ /* 0x000fe20007810000 */
[----:B------:R-:W3:Y:S01]  /*29d0*/  MUFU.TANH R35, R76 ;  /* 0x0000004c00237308 */ /* 0x000ee20000002400 */
[----:B------:R-:W-:-:S02]  /*29e0*/  ISETP.GT.AND P2, PT, R28, 0x50, PT ;  /* 0x000000501c00780c */ /* 0x000fc40003f44270 */
[----:B-1----:R-:W-:Y:S02]  /*29f0*/  FSEL R30, R61, -INF , P1 ;  /* 0xff8000003d1e7808 */ /* 0x002fe40000800000 */
[----:B------:R-:W-:Y:S02]  /*2a00*/  FMNMX.FTZ R27, R29, R32, !PT ;  /* 0x000000201d1b7209 */ /* 0x000fe40007810000 */
[----:B------:R-:W-:Y:S01]  /*2a10*/  ISETP.GT.AND P1, PT, R28, 0x51, PT ;  /* 0x000000511c00780c */ /* 0x000fe20003f24270 */
[----:B------:R-:W1:Y:S01]  /*2a20*/  MUFU.TANH R33, R77 ;  /* 0x0000004d00217308 */ /* 0x000e620000002400 */
[----:B0-----:R-:W-:Y:S02]  /*2a30*/  FSEL R32, R64, -INF , P2 ;  /* 0xff80000040207808 */ /* 0x001fe40001000000 */
[----:B------:R-:W-:Y:S02]  /*2a40*/  FMNMX.FTZ R27, R30, R27, !PT ;  /* 0x0000001b1e1b7209 */ /* 0x000fe40007810000 */
[----:B------:R-:W-:-:S02]  /*2a50*/  ISETP.GT.AND P2, PT, R28, 0x58, PT ;  /* 0x000000581c00780c */ /* 0x000fc40003f44270 */
[----:B--2---:R-:W-:Y:S01]  /*2a60*/  FSEL R37, R65, -INF , P1 ;  /* 0xff80000041257808 */ /* 0x004fe20000800000 */
[----:B------:R-:W0:Y:S01]  /*2a70*/  MUFU.TANH R38, R80 ;  /* 0x0000005000267308 */ /* 0x000e220000002400 */
[----:B------:R-:W-:Y:S02]  /*2a80*/  FMNMX.FTZ R34, R32, R27, !PT ;  /* 0x0000001b20227209 */ /* 0x000fe40007810000 */
[----:B------:R-:W-:Y:S02]  /*2a90*/  ISETP.GT.AND P1, PT, R28, 0x59, PT ;  /* 0x000000591c00780c */ /* 0x000fe40003f24270 */
[----:B-----5:R-:W-:Y:S02]  /*2aa0*/  FSEL R39, R68, -INF , P2 ;  /* 0xff80000044277808 */ /* 0x020fe40001000000 */
[----:B------:R-:W-:Y:S01]  /*2ab0*/  FMNMX.FTZ R34, R37, R34, !PT ;  /* 0x0000002225227209 */ /* 0x000fe20007810000 */
[----:B------:R-:W2:Y:S01]  /*2ac0*/  MUFU.TANH R81, R81 ;  /* 0x0000005100517308 */ /* 0x000ea20000002400 */
[----:B------:R-:W-:-:S02]  /*2ad0*/  ISETP.GT.AND P2, PT, R28, 0x60, PT ;  /* 0x000000601c00780c */ /* 0x000fc40003f44270 */
[----:B------:R-:W-:Y:S02]  /*2ae0*/  FSEL R42, R42, -INF , P1 ;  /* 0xff8000002a2a7808 */ /* 0x000fe40000800000 */
[----:B------:R-:W-:Y:S02]  /*2af0*/  FMNMX.FTZ R27, R39, R34, !PT ;  /* 0x00000022271b7209 */ /* 0x000fe40007810000 */
[----:B------:R-:W-:Y:S01]  /*2b00*/  ISETP.GT.AND P1, PT, R28, 0x61, PT ;  /* 0x000000611c00780c */ /* 0x000fe20003f24270 */
[----:B------:R-:W5:Y:S01]  /*2b10*/  MUFU.TANH R84, R84 ;  /* 0x0000005400547308 */ /* 0x000f620000002400 */
[----:B------:R-:W-:Y:S02]  /*2b20*/  FSEL R40, R40, -INF , P2 ;  /* 0xff80000028287808 */ /* 0x000fe40001000000 */
[----:B------:R-:W-:Y:S02]  /*2b30*/  FMNMX.FTZ R27, R42, R27, !PT ;  /* 0x0000001b2a1b7209 */ /* 0x000fe40007810000 */
[----:B------:R-:W-:-:S02]  /*2b40*/  ISETP.GT.AND P2, PT, R28, 0x68, PT ;  /* 0x000000681c00780c */ /* 0x000fc40003f44270 */
[----:B----4-:R-:W-:Y:S01]  /*2b50*/  FSEL R36, R36, -INF , P1 ;  /* 0xff80000024247808 */ /* 0x010fe20000800000 */
[----:B------:R-:W4:Y:S01]  /*2b60*/  MUFU.TANH R85, R85 ;  /* 0x0000005500557308 */ /* 0x000f220000002400 */
[----:B------:R-:W-:Y:S02]  /*2b70*/  FMNMX.FTZ R27, R40, R27, !PT ;  /* 0x0000001b281b7209 */ /* 0x000fe40007810000 */
[----:B------:R-:W-:Y:S02]  /*2b80*/  ISETP.GT.AND P1, PT, R28, 0x69, PT ;  /* 0x000000691c00780c */ /* 0x000fe40003f24270 */
[----:B---3--:R-:W-:Y:S02]  /*2b90*/  FSEL R35, R35, -INF , P2 ;  /* 0xff80000023237808 */ /* 0x008fe40001000000 */
[----:B------:R-:W-:Y:S01]  /*2ba0*/  FMNMX.FTZ R34, R36, R27, !PT ;  /* 0x0000001b24227209 */ /* 0x000fe20007810000 */
[----:B------:R3:W-:Y:S01]  /*2bb0*/  MUFU.TANH R65, R62 ;  /* 0x0000003e00417308 */ /* 0x0007e20000002400 */
        /* <DEDUP_REMOVED lines=15> */
[----:B----4-:R-:W-:-:S02]  /*2cb0*/  FSEL R28, R85, -INF , P1 ;  /* 0xff800000551c7808 */ /* 0x010fc40000800000 */
[----:B------:R-:W-:Y:S02]  /*2cc0*/  FMNMX.FTZ R61, R34, R61, !PT ;  /* 0x0000003d223d7209 */ /* 0x000fe40007810000 */
[----:B------:R-:W-:Y:S02]  /*2cd0*/  VIMNMX R48, R23, R48, PT ;  /* 0x0000003017307248 */ /* 0x000fe40003fe0100 */
[----:B------:R-:W-:Y:S01]  /*2ce0*/  FMNMX.FTZ R61, R28, R61, !PT ;  /* 0x0000003d1c3d7209 */ /* 0x000fe20007810000 */
[----:B------:R-:W4:Y:S01]  /*2cf0*/  MUFU.TANH R9, R9 ;  /* 0x0000000900097308 */ /* 0x000f220000002400 */
[C---:B------:R-:W-:Y:S02]  /*2d00*/  ISETP.GT.AND P2, PT, R48.reuse, 0x1, PT ;  /* 0x000000013000780c */ /* 0x040fe40003f44270 */
[----:B------:R-:W-:Y:S01]  /*2d10*/  ISETP.GT.AND P3, PT, R48, 0x8, PT ;  /* 0x000000083000780c */ /* 0x000fe20003f64270 */
[----:B---3--:R-:W3:Y:S04]  /*2d20*/  SHFL.BFLY PT, R62, R61, 0x2, 0x1f ;  /* 0x0c401f003d3e7f89 */ /* 0x008ee800000e0000 */
[----:B------:R5:W-:Y:S08]  /*2d30*/  MUFU.TANH R68, R70 ;  /* 0x0000004600447308 */ /* 0x000bf00000002400 */
[----:B------:R-:W4:Y:S08]  /*2d40*/  MUFU.TANH R12, R12 ;  /* 0x0000000c000c7308 */ /* 0x000f300000002400 */
[----:B------:R-:W4:Y:S01]  /*2d50*/  MUFU.TANH R11, R11 ;  /* 0x0000000b000b7308 */ /* 0x000f220000002400 */
[----:B---3--:R-:W-:-:S07]  /*2d60*/  FMNMX.FTZ R62, R61, R62, !PT ;  /* 0x0000003e3d3e7209 */ /* 0x008fce0007810000 */
[----:B------:R-:W3:Y:S01]  /*2d70*/  MUFU.TANH R14, R14 ;  /* 0x0000000e000e7308 */ /* 0x000ee20000002400 */
[----:B------:R-:W1:Y:S07]  /*2d80*/  SHFL.BFLY PT, R177, R62, 0x1, 0x1f ;  /* 0x0c201f003eb17f89 */ /* 0x000e6e00000e0000 */
[----:B------:R-:W3:Y:S08]  /*2d90*/  MUFU.TANH R13, R13 ;  /* 0x0000000d000d7308 */ /* 0x000ef00000002400 */
[----:B------:R-:W3:Y:S08]  /*2da0*/  MUFU.TANH R18, R18 ;  /* 0x0000001200127308 */ /* 0x000ef00000002400 */
[----:B------:R-:W3:Y:S01]  /*2db0*/  MUFU.TANH R15, R15 ;  /* 0x0000000f000f7308 */ /* 0x000ee20000002400 */
[----:B-1----:R-:W-:Y:S01]  /*2dc0*/  FMNMX.FTZ R177, R62, R177, !PT ;  /* 0x000000b13eb17209 */ /* 0x002fe20007810000 */
[----:B------:R-:W-:-:S03]  /*2dd0*/  IMAD.U32 R62, RZ, RZ, UR10 ;  /* 0x0000000aff3e7e24 */ /* 0x000fc6000f8e00ff */
[C---:B------:R-:W-:Y:S01]  /*2de0*/  FSETP.NEU.FTZ.AND P1, PT, R177.reuse, -INF , PT ;  /* 0xff800000b100780b */ /* 0x040fe20003f3d000 */
[----:B------:R-:W-:Y:S02]  /*2df0*/  FFMA.FTZ R61, R177, R62, -8 ;  /* 0xc1000000b13d7423 */ /* 0x000fe4000001003e */
[----:B------:R-:W1:Y:S03]  /*2e00*/  MUFU.TANH R20, R20 ;  /* 0x0000001400147308 */ /* 0x000e660000002400 */
[----:B-----5:R-:W-:Y:S02]  /*2e10*/  FSEL R70, R61, RZ, P1 ;  /* 0x000000ff3d467208 */ /* 0x020fe40000800000 */
[----:B------:R-:W-:-:S03]  /*2e20*/  ISETP.GT.AND P1, PT, R48, RZ, PT ;  /* 0x000000ff3000720c */ /* 0x000fc60003f24270 */
[--C-:B------:R-:W-:Y:S01]  /*2e30*/  FFMA.FTZ R152, R50, UR10, -R70.reuse ;  /* 0x0000000a32987c23 */ /* 0x100fe20008010846 */
[----:B------:R-:W-:Y:S01]  /*2e40*/  FSEL R49, R2, -INF , P1 ;  /* 0xff80000002317808 */ /* 0x000fe20000800000 */
[--C-:B------:R-:W-:Y:S01]  /*2e50*/  FFMA.FTZ R23, R51, UR10, -R70.reuse ;  /* 0x0000000a33177c23 */ /* 0x100fe20008010846 */
[----:B0-----:R-:W-:Y:S01]  /*2e60*/  FSEL R50, R3, -INF , P2 ;  /* 0xff80000003327808 */ /* 0x001fe20001000000 */
[--C-:B------:R-:W-:Y:S01]  /*2e70*/  FFMA.FTZ R2, R52, UR10, -R70.reuse ;  /* 0x0000000a34027c23 */ /* 0x100fe20008010846 */
[----:B------:R-:W-:Y:S01]  /*2e80*/  ISETP.GT.AND P1, PT, R48, 0x9, PT ;  /* 0x000000093000780c */ /* 0x000fe20003f24270 */
[--C-:B------:R-:W-:Y:S01]  /*2e90*/  FFMA.FTZ R3, R53, UR10, -R70.reuse ;  /* 0x0000000a35037c23 */ /* 0x100fe20008010846 */
[----:B--2---:R-:W-:Y:S01]  /*2ea0*/  FSEL R51, R10, -INF , P3 ;  /* 0xff8000000a337808 */ /* 0x004fe20001800000 */
[--C-:B------:R-:W-:Y:S01]  /*2eb0*/  FFMA.FTZ R154, R54, UR10, -R70.reuse ;  /* 0x0000000a369a7c23 */ /* 0x100fe20008010846 */
[----:B------:R-:W-:Y:S01]  /*2ec0*/  FMNMX.FTZ R10, R49, R50, !PT ;  /* 0x00000032310a7209 */ /* 0x000fe20007810000 */
[----:B------:R-:W0:Y:S01]  /*2ed0*/  MUFU.TANH R19, R19 ;  /* 0x0000001300137308 */ /* 0x000e220000002400 */
[----:B----4-:R-:W-:Y:S01]  /*2ee0*/  FSEL R52, R9, -INF , P1 ;  /* 0xff80000009347808 */ /* 0x010fe20000800000 */
[--C-:B------:R-:W-:Y:S01]  /*2ef0*/  FFMA.FTZ R156, R58, UR10, -R70.reuse ;  /* 0x0000000a3a9c7c23 */ /* 0x100fe20008010846 */
[----:B------:R-:W-:Y:S01]  /*2f00*/  ISETP.GT.AND P2, PT, R48, 0x10, PT ;  /* 0x000000103000780c */ /* 0x000fe20003f44270 */
[--C-:B------:R-:W-:Y:S01]  /*2f10*/  FFMA.FTZ R158, R46, UR10, -R70.reuse ;  /* 0x0000000a2e9e7c23 */ /* 0x100fe20008010846 */
[----:B------:R-:W-:Y:S01]  /*2f20*/  FMNMX.FTZ R9, R51, R10, !PT ;  /* 0x0000000a33097209 */ /* 0x000fe20007810000 */
[--C-:B------:R-:W-:Y:S01]  /*2f30*/  FFMA.FTZ R160, R41, UR10, -R70.reuse ;  /* 0x0000000a29a07c23 */ /* 0x100fe20008010846 */
[----:B------:R-:W-:Y:S01]  /*2f40*/  ISETP.GT.AND P1, PT, R48, 0x11, PT ;  /* 0x000000113000780c */ /* 0x000fe20003f24270 */
[----:B------:R-:W2:Y:S01]  /*2f50*/  MUFU.TANH R21, R21 ;  /* 0x0000001500157308 */ /* 0x000ea20000002400 */
[----:B------:R-:W-:Y:S01]  /*2f60*/  FSEL R53, R12, -INF , P2 ;  /* 0xff8000000c357808 */ /* 0x000fe20001000000 */
[--C-:B------:R-:W-:Y:S01]  /*2f70*/  FFMA.FTZ R29, R29, UR10, -R70.reuse ;  /* 0x0000000a1d1d7c23 */ /* 0x100fe20008010846 */
[----:B------:R-:W-:Y:S01]  /*2f80*/  FMNMX.FTZ R10, R52, R9, !PT ;  /* 0x00000009340a7209 */ /* 0x000fe20007810000 */
[--C-:B------:R-:W-:Y:S01]  /*2f90*/  FFMA.FTZ R33, R33, UR10, -R70.reuse ;  /* 0x0000000a21217c23 */ /* 0x100fe20008010846 */
[----:B------:R-:W-:Y:S01]  /*2fa0*/  ISETP.GT.AND P2, PT, R48, 0x18, PT ;  /* 0x000000183000780c */ /* 0x000fe20003f44270 */
[--C-:B------:R-:W-:Y:S01]  /*2fb0*/  FFMA.FTZ R162, R32, UR10, -R70.reuse ;  /* 0x0000000a20a27c23 */ /* 0x100fe20008010846 */
[----:B------:R-:W-:Y:S01]  /*2fc0*/  FSEL R61, R11, -INF , P1 ;  /* 0xff8000000b3d7808 */ /* 0x000fe20000800000 */
[----:B------:R-:W-:Y:S01]  /*2fd0*/  MUFU.TANH R17, R17 ;  /* 0x0000001100117308 */ /* 0x000fe20000002400 */
[----:B------:R-:W-:Y:S01]  /*2fe0*/  FMNMX.FTZ R10, R53, R10, !PT ;  /* 0x0000000a350a7209 */ /* 0x000fe20007810000 */
[--C-:B------:R-:W-:Y:S01]  /*2ff0*/  FFMA.FTZ R28, R28, UR10, -R70.reuse ;  /* 0x0000000a1c1c7c23 */ /* 0x100fe20008010846 */
[----:B------:R-:W-:Y:S01]  /*3000*/  ISETP.GT.AND P1, PT, R48, 0x19, PT ;  /* 0x000000193000780c */ /* 0x000fe20003f24270 */
[--C-:B------:R-:W-:Y:S01]  /*3010*/  FFMA.FTZ R166, R38, UR10, -R70.reuse ;  /* 0x0000000a26a67c23 */ /* 0x100fe20008010846 */
[----:B---3--:R-:W-:Y:S01]  /*3020*/  FSEL R54, R14, -INF , P2 ;  /* 0xff8000000e367808 */ /* 0x008fe20001000000 */
[--C-:B------:R-:W-:Y:S01]  /*3030*/  FFMA.FTZ R14, R57, UR10, -R70.reuse ;  /* 0x0000000a390e7c23 */ /* 0x100fe20008010846 */
[----:B------:R-:W-:Y:S01]  /*3040*/  FMNMX.FTZ R9, R61, R10, !PT ;  /* 0x0000000a3d097209 */ /* 0x000fe20007810000 */
[----:B------:R-:W3:Y:S01]  /*3050*/  MUFU.TANH R24, R24 ;  /* 0x0000001800187308 */ /* 0x000ee20000002400 */
[----:B------:R-:W-:Y:S01]  /*3060*/  ISETP.GT.AND P2, PT, R48, 0x20, PT ;  /* 0x000000203000780c */ /* 0x000fe20003f44270 */
[--C-:B------:R-:W-:Y:S01]  /*3070*/  FFMA.FTZ R10, R56, UR10, -R70.reuse ;  /* 0x0000000a380a7c23 */ /* 0x100fe20008010846 */
[----:B------:R-:W-:Y:S01]  /*3080*/  FSEL R62, R13, -INF , P1 ;  /* 0xff8000000d3e7808 */ /* 0x000fe20000800000 */
[--C-:B------:R-:W-:Y:S01]  /*3090*/  FFMA.FTZ R13, R55, UR10, -R70.reuse ;  /* 0x0000000a370d7c23 */ /* 0x100fe20008010846 */
[----:B------:R-:W-:Y:S01]  /*30a0*/  FMNMX.FTZ R11, R54, R9, !PT ;  /* 0x00000009360b7209 */ /* 0x000fe20007810000 */
[--C-:B------:R-:W-:Y:S01]  /*30b0*/  FFMA.FTZ R164, R40, UR10, -R70.reuse ;  /* 0x0000000a28a47c23 */ /* 0x100fe20008010846 */
[----:B------:R-:W-:Y:S01]  /*30c0*/  ISETP.GT.AND P1, PT, R48, 0x21, PT ;  /* 0x000000213000780c */ /* 0x000fe20003f24270 */
[----:B------:R-:W-:Y:S01]  /*30d0*/  MUFU.TANH R22, R22 ;  /* 0x0000001600167308 */ /* 0x000fe20000002400 */
[----:B------:R-:W-:Y:S01]  /*30e0*/  FSEL R18, R18, -INF , P2 ;  /* 0xff80000012127808 */ /* 0x000fe20001000000 */
[--C-:B------:R-:W-:Y:S01]  /*30f0*/  FFMA.FTZ R30, R30, UR10, -R70.reuse ;  /* 0x0000000a1e1e7c23 */ /* 0x100fe20008010846 */
[----:B------:R-:W-:Y:S01]  /*3100*/  FMNMX.FTZ R11, R62, R11, !PT ;  /* 0x0000000b3e0b7209 */ /* 0x000fe20007810000 */
[--C-:B------:R-:W-:Y:S01]  /*3110*/  FFMA.FTZ R39, R39, UR10, -R70.reuse ;  /* 0x0000000a27277c23 */ /* 0x100fe20008010846 */
[----:B------:R-:W-:Y:S01]  /*3120*/  ISETP.GT.AND P2, PT, R48, 0x28, PT ;  /* 0x000000283000780c */ /* 0x000fe20003f44270 */
[--C-:B------:R-:W-:Y:S01]  /*3130*/  FFMA.FTZ R42, R42, UR10, -R70.reuse ;  /* 0x0000000a2a2a7c23 */ /* 0x100fe20008010846 */
[----:B------:R-:W-:Y:S01]  /*3140*/  FSEL R55, R15, -INF , P1 ;  /* 0xff8000000f377808 */ /* 0x000fe20000800000 */
[----:B------:R4:W-:Y:S01]  /*3150*/  MUFU.EX2 R9, R13 ;  /* 0x0000000d00097308 */ /* 0x0009e20000000800 */
[----:B------:R-:W-:Y:S01]  /*3160*/  FMNMX.FTZ R12, R18, R11, !PT ;  /* 0x0000000b120c7209 */ /* 0x000fe20007810000 */
[--C-:B------:R-:W-:Y:S01]  /*3170*/  FFMA.FTZ R35, R35, UR10, -R70.reuse ;  /* 0x0000000a23237c23 */ /* 0x100fe20008010846 */
[----:B------:R-:W-:Y:S01]  /*3180*/  ISETP.GT.AND P1, PT, R48, 0x29, PT ;  /* 0x000000293000780c */ /* 0x000fe20003f24270 */
[--C-:B------:R-:W-:Y:S01]  /*3190*/  FFMA.FTZ R27, R27, UR10, -R70.reuse ;  /* 0x0000000a1b1b7c23 */ /* 0x100fe20008010846 */
[----:B-1----:R-:W-:Y:S01]  /*31a0*/  FSEL R20, R20, -INF , P2 ;  /* 0xff80000014147808 */ /* 0x002fe20001000000 */
[----:B------:R-:W-:Y:S01]  /*31b0*/  FFMA.FTZ R34, R34, UR10, -R70 ;  /* 0x0000000a22227c23 */ /* 0x000fe20008010846 */
[----:B------:R-:W-:Y:S01]  /*31c0*/  FMNMX.FTZ R11, R55, R12, !PT ;  /* 0x0000000c370b7209 */ /* 0x000fe20007810000 */
[----:B------:R-:W1:Y:S01]  /*31d0*/  MUFU.TANH R26, R26 ;  /* 0x0000001a001a7308 */ /* 0x000e620000002400 */
[----:B------:R-:W-:-:S02]  /*31e0*/  ISETP.GT.AND P2, PT, R48, 0x30, PT ;  /* 0x000000303000780c */ /* 0x000fc40003f44270 */
[----:B0-----:R-:W-:Y:S02]  /*31f0*/  FSEL R56, R19, -INF , P1 ;  /* 0xff80000013387808 */ /* 0x001fe40000800000 */
[----:B----4-:R-:W-:Y:S02]  /*3200*/  FMNMX.FTZ R13, R20, R11, !PT ;  /* 0x0000000b140d7209 */ /* 0x010fe40007810000 */
[----:B------:R-:W-:Y:S01]  /*3210*/  ISETP.GT.AND P1, PT, R48, 0x31, PT ;  /* 0x000000313000780c */ /* 0x000fe20003f24270 */
[----:B------:R-:W0:Y:S01]  /*3220*/  MUFU.TANH R25, R25 ;  /* 0x0000001900197308 */ /* 0x000e220000002400 */
[----:B--2---:R-:W-:Y:S01]  /*3230*/  FSEL R57, R21, -INF , P2 ;  /* 0xff80000015397808 */ /* 0x004fe20001000000 */
[----:B------:R-:W-:Y:S01]  /*3240*/  FFMA.FTZ R21, R45, UR10, -R70 ;  /* 0x0000000a2d157c23 */ /* 0x000fe20008010846 */
[----:B------:R-:W-:Y:S02]  /*3250*/  FMNMX.FTZ R12, R56, R13, !PT ;  /* 0x0000000d380c7209 */ /* 0x000fe40007810000 */
[----:B------:R-:W-:-:S02]  /*3260*/  ISETP.GT.AND P2, PT, R48, 0x38, PT ;  /* 0x000000383000780c */ /* 0x000fc40003f44270 */
[----:B------:R-:W-:Y:S01]  /*3270*/  FMNMX.FTZ R12, R57, R12, !PT ;  /* 0x0000000c390c7209 */ /* 0x000fe20007810000 */
[----:B------:R2:W4:Y:S01]  /*3280*/  MUFU.TANH R64, R63 ;  /* 0x0000003f00407308 */ /* 0x0005220000002400 */
[----:B---3--:R-:W-:Y:S02]  /*3290*/  FSEL R24, R24, -INF , P2 ;  /* 0xff80000018187808 */ /* 0x008fe40001000000 */
[----:B------:R-:W-:-:S04]  /*32a0*/  ISETP.GT.AND P2, PT, R48, 0x40, PT ;  /* 0x000000403000780c */ /* 0x000fc80003f44270 */
[----:B-1----:R-:W-:Y:S01]  /*32b0*/  FSEL R26, R26, -INF , P2 ;  /* 0xff8000001a1a7808 */ /* 0x002fe20001000000 */
[----:B------:R-:W-:Y:S01]  /*32c0*/  MUFU.TANH R66, R66 ;  /* 0x0000004200427308 */ /* 0x000fe20000002400 */
[----:B--2---:R-:W-:Y:S01]  /*32d0*/  FSEL R63, R17, -INF , P1 ;  /* 0xff800000113f7808 */ /* 0x004fe20000800000 */
[--C-:B------:R-:W-:Y:S01]  /*32e0*/  FFMA.FTZ R17, R59, UR10, -R70.reuse ;  /* 0x0000000a3b117c23 */ /* 0x100fe20008010846 */
[----:B------:R-:W-:Y:S02]  /*32f0*/  ISETP.GT.AND P1, PT, R48, 0x39, PT ;  /* 0x000000393000780c */ /* 0x000fe40003f24270 */
[----:B------:R-:W-:Y:S01]  /*3300*/  FMNMX.FTZ R13, R63, R12, !PT ;  /* 0x0000000c3f0d7209 */ /* 0x000fe20007810000 */
[----:B------:R-:W-:Y:S01]  /*3310*/  FFMA.FTZ R12, R60, UR10, -R70 ;  /* 0x0000000a3c0c7c23 */ /* 0x000fe20008010846 */
[----:B------:R-:W-:Y:S01]  /*3320*/  FSEL R58, R22, -INF , P1 ;  /* 0xff800000163a7808 */ /* 0x000fe20000800000 */
[----:B------:R-:W1:Y:S01]  /*3330*/  MUFU.TANH R67, R67 ;  /* 0x0000004300437308 */ /* 0x000e620000002400 */
[----:B------:R-:W-:-:S02]  /*3340*/  FMNMX.FTZ R15, R24, R13, !PT ;  /* 0x0000000d180f7209 */ /* 0x000fc40007810000 */
[----:B------:R-:W-:Y:S02]  /*3350*/  ISETP.GT.AND P1, PT, R48, 0x41, PT ;  /* 0x000000413000780c */ /* 0x000fe40003f24270 */
[----:B------:R-:W-:Y:S02]  /*3360*/  FMNMX.FTZ R15, R58, R15, !PT ;  /* 0x0000000f3a0f7209 */ /* 0x000fe40007810000 */
[----:B------:R-:W-:Y:S01]  /*3370*/  ISETP.GT.AND P2, PT, R48, 0x48, PT ;  /* 0x000000483000780c */ /* 0x000fe20003f44270 */
[----:B------:R2:W-:Y:S01]  /*3380*/  MUFU.EX2 R11, R14 ;  /* 0x0000000e000b7308 */ /* 0x0005e20000000800 */
[----:B0-----:R-:W-:Y:S01]  /*3390*/  FSEL R59, R25, -INF , P1 ;  /* 0xff800000193b7808 */ /* 0x001fe20000800000 */
[----:B------:R-:W-:Y:S01]  /*33a0*/  FFMA.FTZ R25, R44, UR10, -R70 ;  /* 0x0000000a2c197c23 */ /* 0x000fe20008010846 */
[----:B------:R-:W-:Y:S02]  /*33b0*/  ISETP.GT.AND P1, PT, R48, 0x49, PT ;  /* 0x000000493000780c */ /* 0x000fe40003f24270 */
[----:B------:R-:W-:-:S02]  /*33c0*/  FSEL R60, R65, -INF , P2 ;  /* 0xff800000413c7808 */ /* 0x000fc40001000000 */
[----:B------:R-:W-:Y:S01]  /*33d0*/  ISETP.GT.AND P2, PT, R48, 0x50, PT ;  /* 0x000000503000780c */ /* 0x000fe20003f44270 */
[----:B------:R-:W0:Y:S01]  /*33e0*/  MUFU.TANH R71, R71 ;  /* 0x0000004700477308 */ /* 0x000e220000002400 */
[----:B--2---:R-:W-:Y:S02]  /*33f0*/  FMNMX.FTZ R14, R26, R15, !PT ;  /* 0x0000000f1a0e7209 */ /* 0x004fe40007810000 */
[----:B----4-:R-:W-:Y:S02]  /*3400*/  FSEL R64, R64, -INF , P1 ;  /* 0xff80000040407808 */ /* 0x010fe40000800000 */
[----:B------:R-:W-:Y:S02]  /*3410*/  FMNMX.FTZ R15, R59, R14, !PT ;  /* 0x0000000e3b0f7209 */ /* 0x000fe40007810000 */
[----:B------:R-:W-:Y:S01]  /*3420*/  ISETP.GT.AND P1, PT, R48, 0x51, PT ;  /* 0x000000513000780c */ /* 0x000fe20003f24270 */
[----:B------:R2:W-:Y:S01]  /*3430*/  MUFU.EX2 R13, R17 ;  /* 0x00000011000d7308 */ /* 0x0005e20000000800 */
[----:B------:R-:W-:-:S02]  /*3440*/  FMNMX.FTZ R15, R60, R15, !PT ;  /* 0x0000000f3c0f7209 */ /* 0x000fc40007810000 */
[----:B-1----:R-:W-:Y:S02]  /*3450*/  FSEL R65, R67, -INF , P1 ;  /* 0xff80000043417808 */ /* 0x002fe40000800000 */
[----:B------:R-:W-:Y:S02]  /*3460*/  FMNMX.FTZ R14, R64, R15, !PT ;  /* 0x0000000f400e7209 */ /* 0x000fe40007810000 */
[----:B------:R-:W-:Y:S01]  /*3470*/  ISETP.GT.AND P1, PT, R48, 0x59, PT ;  /* 0x000000593000780c */ /* 0x000fe20003f24270 */
[----:B------:R-:W1:Y:S01]  /*3480*/  MUFU.TANH R74, R74 ;  /* 0x0000004a004a7308 */ /* 0x000e620000002400 */
[----:B--2---:R-:W-:Y:S01]  /*3490*/  FFMA.FTZ R17, R47, UR10, -R70 ;  /* 0x0000000a2f117c23 */ /* 0x004fe20008010846 */
[----:B------:R-:W-:Y:S02]  /*34a0*/  FSEL R47, R66, -INF , P2 ;  /* 0xff800000422f7808 */ /* 0x000fe40001000000 */
[----:B------:R-:W-:Y:S02]  /*34b0*/  ISETP.GT.AND P2, PT, R48, 0x58, PT ;  /* 0x000000583000780c */ /* 0x000fe40003f44270 */
[----:B------:R-:W-:-:S02]  /*34c0*/  FMNMX.FTZ R14, R47, R14, !PT ;  /* 0x0000000e2f0e7209 */ /* 0x000fc40007810000 */
[----:B------:R-:W2:Y:S01]  /*34d0*/  MUFU.TANH R75, R75 ;  /* 0x0000004b004b7308 */ /* 0x000ea20000002400 */
[----:B------:R-:W-:Y:S02]  /*34e0*/  FSEL R46, R68, -INF , P2 ;  /* 0xff800000442e7808 */ /* 0x000fe40001000000 */
[----:B------:R-:W-:Y:S02]  /*34f0*/  FMNMX.FTZ R15, R65, R14, !PT ;  /* 0x0000000e410f7209 */ /* 0x000fe40007810000 */
[----:B------:R-:W-:Y:S02]  /*3500*/  ISETP.GT.AND P2, PT, R48, 0x60, PT ;  /* 0x000000603000780c */ /* 0x000fe40003f44270 */
[----:B0-----:R-:W-:Y:S01]  /*3510*/  FSEL R66, R71, -INF , P1 ;  /* 0xff80000047427808 */ /* 0x001fe20000800000 */
[----:B------:R-:W0:Y:S01]  /*3520*/  MUFU.TANH R78, R78 ;  /* 0x0000004e004e7308 */ /* 0x000e220000002400 */
[----:B------:R-:W-:Y:S02]  /*3530*/  FMNMX.FTZ R19, R46, R15, !PT ;  /* 0x0000000f2e137209 */ /* 0x000fe40007810000 */
[----:B------:R-:W-:-:S02]  /*3540*/  ISETP.GT.AND P1, PT, R48, 0x61, PT ;  /* 0x000000613000780c */ /* 0x000fc40003f24270 */
[----:B-1----:R-:W-:Y:S02]  /*3550*/  FSEL R45, R74, -INF , P2 ;  /* 0xff8000004a2d7808 */ /* 0x002fe40001000000 */
[----:B------:R-:W-:Y:S01]  /*3560*/  FMNMX.FTZ R14, R66, R19, !PT ;  /* 0x00000013420e7209 */ /* 0x000fe20007810000 */
[----:B------:R-:W1:Y:S01]  /*3570*/  MUFU.TANH R79, R79 ;  /* 0x0000004f004f7308 */ /* 0x000e620000002400 */
[C---:B------:R-:W-:Y:S02]  /*3580*/  ISETP.GT.AND P2, PT, R48.reuse, 0x68, PT ;  /* 0x000000683000780c */ /* 0x040fe40003f44270 */
[----:B--2---:R-:W-:Y:S02]  /*3590*/  FSEL R67, R75, -INF , P1 ;  /* 0xff8000004b437808 */ /* 0x004fe40000800000 */
[----:B------:R-:W-:Y:S02]  /*35a0*/  FMNMX.FTZ R22, R45, R14, !PT ;  /* 0x0000000e2d167209 */ /* 0x000fe40007810000 */
[----:B------:R-:W-:Y:S01]  /*35b0*/  ISETP.GT.AND P1, PT, R48, 0x69, PT ;  /* 0x000000693000780c */ /* 0x000fe20003f24270 */
[----:B------:R-:W-:Y:S01]  /*35c0*/  MUFU.TANH R82, R82 ;  /* 0x0000005200527308 */ /* 0x000fe20000002400 */
[----:B0-----:R-:W-:-:S02]  /*35d0*/  FSEL R44, R78, -INF , P2 ;  /* 0xff8000004e2c7808 */ /* 0x001fc40001000000 */
[----:B------:R-:W-:Y:S02]  /*35e0*/  FMNMX.FTZ R19, R67, R22, !PT ;  /* 0x0000001643137209 */ /* 0x000fe40007810000 */
[----:B------:R-:W-:Y:S02]  /*35f0*/  ISETP.GT.AND P2, PT, R48, 0x70, PT ;  /* 0x000000703000780c */ /* 0x000fe40003f44270 */
[----:B------:R-:W-:Y:S01]  /*3600*/  FMNMX.FTZ R19, R44, R19, !PT ;  /* 0x000000132c137209 */ /* 0x000fe20007810000 */
[----:B------:R-:W0:Y:S01]  /*3610*/  MUFU.TANH R69, R83 ;  /* 0x0000005300457308 */ /* 0x000e220000002400 */
[----:B-1----:R-:W-:Y:S02]  /*3620*/  FSEL R68, R79, -INF , P1 ;  /* 0xff8000004f447808 */ /* 0x002fe40000800000 */
[----:B------:R-:W-:Y:S02]  /*3630*/  ISETP.GT.AND P1, PT, R48, 0x71, PT ;  /* 0x000000713000780c */ /* 0x000fe40003f24270 */
[----:B------:R-:W-:Y:S01]  /*3640*/  FMNMX.FTZ R22, R68, R19, !PT ;  /* 0x0000001344167209 */ /* 0x000fe20007810000 */
[----:B------:R-:W-:-:S02]  /*3650*/  FFMA.FTZ R19, R31, UR10, -R70 ;  /* 0x0000000a1f137c23 */ /* 0x000fc40008010846 */
[----:B------:R-:W1:Y:S08]  /*3660*/  MUFU.TANH R86, R86 ;  /* 0x0000005600567308 */ /* 0x000e700000002400 */
[----:B------:R-:W2:Y:S01]  /*3670*/  MUFU.TANH R87, R87 ;  /* 0x0000005700577308 */ /* 0x000ea20000002400 */
[----:B0-----:R-:W-:Y:S02]  /*3680*/  FSEL R69, R69, -INF , P1 ;  /* 0xff80000045457808 */ /* 0x001fe40000800000 */
[----:B------:R-:W-:-:S05]  /*3690*/  ISETP.GT.AND P1, PT, R48, 0x79, PT ;  /* 0x000000793000780c */ /* 0x000fca0003f24270 */
[----:B------:R0:W-:Y:S08]  /*36a0*/  MUFU.EX2 R15, R21 ;  /* 0x00000015000f7308 */ /* 0x0001f00000000800 */
[----:B------:R-:W-:Y:S01]  /*36b0*/  MUFU.EX2 R14, R25 ;  /* 0x00000019000e7308 */ /* 0x000fe20000000800 */
[----:B0-----:R-:W-:Y:S01]  /*36c0*/  FFMA.FTZ R21, R43, UR10, -R70 ;  /* 0x0000000a2b157c23 */ /* 0x001fe20008010846 */
[----:B------:R-:W-:-:S02]  /*36d0*/  FSEL R43, R82, -INF , P2 ;  /* 0xff800000522b7808 */ /* 0x000fc40001000000 */
[----:B------:R-:W-:Y:S02]  /*36e0*/  ISETP.GT.AND P2, PT, R48, 0x78, PT ;  /* 0x000000783000780c */ /* 0x000fe40003f44270 */
[----:B------:R-:W-:Y:S02]  /*36f0*/  FMNMX.FTZ R22, R43, R22, !PT ;  /* 0x000000162b167209 */ /* 0x000fe40007810000 */
[----:B-1----:R-:W-:Y:S01]  /*3700*/  FSEL R41, R86, -INF , P2 ;  /* 0xff80000056297808 */ /* 0x002fe20001000000 */
[----:B------:R0:W-:Y:S01]  /*3710*/  MUFU.EX2 R71, R21 ;  /* 0x0000001500477308 */ /* 0x0001e20000000800 */
[----:B------:R-:W-:Y:S02]  /*3720*/  FMNMX.FTZ R22, R69, R22, !PT ;  /* 0x0000001645167209 */ /* 0x000fe40007810000 */
[----:B--2---:R-:W-:-:S05]  /*3730*/  FSEL R48, R87, -INF , P1 ;  /* 0xff80000057307808 */ /* 0x004fca0000800000 */
[----:B------:R1:W-:Y:S01]  /*3740*/  MUFU.EX2 R31, R29 ;  /* 0x0000001d001f7308 */ /* 0x0003e20000000800 */
[----:B0-----:R-:W-:-:S04]  /*3750*/  FMNMX.FTZ R21, R41, R22, !PT ;  /* 0x0000001629157209 */ /* 0x001fc80007810000 */
[----:B------:R-:W-:Y:S01]  /*3760*/  FMNMX.FTZ R22, R48, R21, !PT ;  /* 0x0000001530167209 */ /* 0x000fe20007810000 */
[--C-:B------:R-:W-:Y:S02]  /*3770*/  FFMA.FTZ R21, R37, UR10, -R70.reuse ;  /* 0x0000000a25157c23 */ /* 0x100fe40008010846 */
[----:B------:R-:W-:Y:S02]  /*3780*/  MUFU.EX2 R32, R33 ;  /* 0x0000002100207308 */ /* 0x000fe40000000800 */
[----:B------:R-:W1:Y:S06]  /*3790*/  SHFL.BFLY PT, R25, R22, 0x2, 0x1f ;  /* 0x0c401f0016197f89 */ /* 0x000e6c00000e0000 */
[----:B------:R-:W-:Y:S08]  /*37a0*/  MUFU.EX2 R152, R152 ;  /* 0x0000009800987308 */ /* 0x000ff00000000800 */
[----:B------:R-:W0:Y:S08]  /*37b0*/  MUFU.EX2 R23, R23 ;  /* 0x0000001700177308 */ /* 0x000e300000000800 */
[----:B------:R-:W2:Y:S01]  /*37c0*/  MUFU.EX2 R2, R2 ;  /* 0x0000000200027308 */ /* 0x000ea20000000800 */
[----:B-1----:R-:W-:Y:S01]  /*37d0*/  FMNMX.FTZ R29, R22, R25, !PT ;  /* 0x00000019161d7209 */ /* 0x002fe20007810000 */
[----:B------:R-:W-:-:S04]  /*37e0*/  FFMA.FTZ R25, R36, UR10, -R70 ;  /* 0x0000000a24197c23 */ /* 0x000fc80008010846 */
[----:B------:R-:W1:Y:S02]  /*37f0*/  SHFL.BFLY PT, R22, R29, 0x1, 0x1f ;  /* 0x0c201f001d167f89 */ /* 0x000e6400000e0000 */
[----:B------:R-:W3:Y:S01]  /*3800*/  MUFU.EX2 R3, R3 ;  /* 0x0000000300037308 */ /* 0x000ee20000000800 */
[----:B0-----:R-:W-:-:S07]  /*3810*/  FADD.FTZ R75, R152, R23 ;  /* 0x00000017984b7221 */ /* 0x001fce0000010000 */
[----:B------:R-:W0:Y:S01]  /*3820*/  MUFU.EX2 R154, R154 ;  /* 0x0000009a009a7308 */ /* 0x000e220000000800 */
[----:B--2---:R-:W-:-:S07]  /*3830*/  FADD.FTZ R40, R2, R75 ;  /* 0x0000004b02287221 */ /* 0x004fce0000010000 */
[----:B------:R-:W-:Y:S01]  /*3840*/  MUFU.EX2 R10, R10 ;  /* 0x0000000a000a7308 */ /* 0x000fe20000000800 */
[----:B---3--:R-:W-:Y:S01]  /*3850*/  FADD.FTZ R77, R3, R40 ;  /* 0x00000028034d7221 */ /* 0x008fe20000010000 */
[----:B-1----:R-:W-:Y:S01]  /*3860*/  FMNMX.FTZ R22, R29, R22, !PT ;  /* 0x000000161d167209 */ /* 0x002fe20007810000 */
[----:B------:R-:W-:-:S05]  /*3870*/  IMAD.U32 R29, RZ, RZ, UR10 ;  /* 0x0000000aff1d7e24 */ /* 0x000fca000f8e00ff */
[----:B------:R-:W-:Y:S01]  /*3880*/  MUFU.EX2 R156, R156 ;  /* 0x0000009c009c7308 */ /* 0x000fe20000000800 */
[----:B0-----:R-:W-:Y:S01]  /*3890*/  FADD.FTZ R40, R154, R77 ;  /* 0x0000004d9a287221 */ /* 0x001fe20000010000 */
[C---:B------:R-:W-:Y:S01]  /*38a0*/  FSETP.NEU.FTZ.AND P1, PT, R22.reuse, -INF , PT ;  /* 0xff8000001600780b */ /* 0x040fe20003f3d000 */
[----:B------:R-:W-:Y:S02]  /*38b0*/  FFMA.FTZ R29, R22, R29, -8 ;  /* 0xc1000000161d7423 */ /* 0x000fe4000001001d */
[----:B------:R-:W-:-:S03]  /*38c0*/  FADD.FTZ R77, R9, R40 ;  /* 0x00000028094d7221 */ /* 0x000fc60000010000 */
[----:B------:R-:W-:Y:S01]  /*38d0*/  FSEL R33, R29, RZ, P1 ;  /* 0x000000ff1d217208 */ /* 0x000fe20000800000 */
[----:B------:R-:W-:Y:S04]  /*38e0*/  MUFU.EX2 R12, R12 ;  /* 0x0000000c000c7308 */ /* 0x000fe80000000800 */
        /* <DEDUP_REMOVED lines=15> */
[--C-:B------:R-:W-:Y:S01]  /*39e0*/  FFMA.FTZ R63, R63, UR10, -R33.reuse ;  /* 0x0000000a3f3f7c23 */ /* 0x100fe20008010821 */
[--C-:B------:R-:W-:Y:S01]  /*39f0*/  FFMA.FTZ R24, R24, UR10, -R33.reuse ;  /* 0x0000000a18187c23 */ /* 0x100fe20008010821 */
[--C-:B------:R-:W-:Y:S01]  /*3a00*/  FFMA.FTZ R58, R58, UR10, -R33.reuse ;  /* 0x0000000a3a3a7c23 */ /* 0x100fe20008010821 */
[--C-:B------:R-:W-:Y:S01]  /*3a10*/  FFMA.FTZ R26, R26, UR10, -R33.reuse ;  /* 0x0000000a1a1a7c23 */ /* 0x100fe20008010821 */
[--C-:B------:R-:W-:Y:S01]  /*3a20*/  FFMA.FTZ R59, R59, UR10, -R33.reuse ;  /* 0x0000000a3b3b7c23 */ /* 0x100fe20008010821 */
[--C-:B------:R-:W-:Y:S01]  /*3a30*/  FFMA.FTZ R60, R60, UR10, -R33.reuse ;  /* 0x0000000a3c3c7c23 */ /* 0x100fe20008010821 */
[--C-:B------:R-:W-:Y:S01]  /*3a40*/  FFMA.FTZ R64, R64, UR10, -R33.reuse ;  /* 0x0000000a40407c23 */ /* 0x100fe20008010821 */
[----:B------:R-:W1:Y:S01]  /*3a50*/  MUFU.EX2 R51, R51 ;  /* 0x0000003300337308 */ /* 0x000e620000000800 */
[--C-:B------:R-:W-:Y:S01]  /*3a60*/  FFMA.FTZ R47, R47, UR10, -R33.reuse ;  /* 0x0000000a2f2f7c23 */ /* 0x100fe20008010821 */
[--C-:B------:R-:W-:Y:S01]  /*3a70*/  FFMA.FTZ R65, R65, UR10, -R33.reuse ;  /* 0x0000000a41417c23 */ /* 0x100fe20008010821 */
[--C-:B------:R-:W-:Y:S01]  /*3a80*/  FFMA.FTZ R46, R46, UR10, -R33.reuse ;  /* 0x0000000a2e2e7c23 */ /* 0x100fe20008010821 */
[--C-:B------:R-:W-:Y:S01]  /*3a90*/  FFMA.FTZ R66, R66, UR10, -R33.reuse ;  /* 0x0000000a42427c23 */ /* 0x100fe20008010821 */
[--C-:B------:R-:W-:Y:S01]  /*3aa0*/  FFMA.FTZ R45, R45, UR10, -R33.reuse ;  /* 0x0000000a2d2d7c23 */ /* 0x100fe20008010821 */
[--C-:B------:R-:W-:Y:S01]  /*3ab0*/  FFMA.FTZ R67, R67, UR10, -R33.reuse ;  /* 0x0000000a43437c23 */ /* 0x100fe20008010821 */
[--C-:B------:R-:W-:Y:S01]  /*3ac0*/  FFMA.FTZ R44, R44, UR10, -R33.reuse ;  /* 0x0000000a2c2c7c23 */ /* 0x100fe20008010821 */
[----:B------:R-:W2:Y:S01]  /*3ad0*/  MUFU.EX2 R52, R52 ;  /* 0x0000003400347308 */ /* 0x000ea20000000800 */
[----:B0-----:R-:W-:Y:S01]  /*3ae0*/  FADD.FTZ R38, R49, R50 ;  /* 0x0000003231267221 */ /* 0x001fe20000010000 */
[--C-:B------:R-:W-:Y:S01]  /*3af0*/  FFMA.FTZ R68, R68, UR10, -R33.reuse ;  /* 0x0000000a44447c23 */ /* 0x100fe20008010821 */
[--C-:B------:R-:W-:Y:S01]  /*3b00*/  FFMA.FTZ R69, R69, UR10, -R33.reuse ;  /* 0x0000000a45457c23 */ /* 0x100fe20008010821 */
[----:B------:R-:W-:-:S04]  /*3b10*/  FFMA.FTZ R41, R41, UR10, -R33 ;  /* 0x0000000a29297c23 */ /* 0x000fc80008010821 */
[----:B------:R-:W0:Y:S01]  /*3b20*/  MUFU.EX2 R53, R53 ;  /* 0x0000003500357308 */ /* 0x000e220000000800 */
[----:B-1----:R-:W-:-:S07]  /*3b30*/  FADD.FTZ R75, R51, R38 ;  /* 0x00000026334b7221 */ /* 0x002fce0000010000 */
[----:B------:R-:W-:Y:S01]  /*3b40*/  MUFU.EX2 R29, R28 ;  /* 0x0000001c001d7308 */ /* 0x000fe20000000800 */
[C---:B--2---:R-:W-:Y:S01]  /*3b50*/  FADD.FTZ R38, R52.reuse, R75 ;  /* 0x0000004b34267221 */ /* 0x044fe20000010000 */
[----:B------:R-:W-:-:S04]  /*3b60*/  F2FP.SATFINITE.E4M3.F32.PACK_AB_MERGE_C R51, R52, R51, RZ ;  /* 0x000000333433723e */ /* 0x000fc800048070ff */
[----:B------:R-:W-:Y:S02]  /*3b70*/  F2FP.SATFINITE.E4M3.F32.PACK_AB_MERGE_C R153, R50, R49, R51 ;  /* 0x000000313299723e */ /* 0x000fe40004807033 */
[----:B------:R-:W1:Y:S01]  /*3b80*/  MUFU.EX2 R28, R61 ;  /* 0x0000003d001c7308 */ /* 0x000e620000000800 */
[----:B0-----:R-:W-:Y:S01]  /*3b90*/  FADD.FTZ R75, R53, R38 ;  /* 0x00000026354b7221 */ /* 0x001fe20000010000 */
[----:B------:R-:W-:-:S06]  /*3ba0*/  FADD.FTZ R38, R10, R77 ;  /* 0x0000004d0a267221 */ /* 0x000fcc0000010000 */
[----:B------:R-:W0:Y:S08]  /*3bb0*/  MUFU.EX2 R54, R54 ;  /* 0x0000003600367308 */ /* 0x000e300000000800 */
[----:B------:R-:W2:Y:S01]  /*3bc0*/  MUFU.EX2 R37, R62 ;  /* 0x0000003e00257308 */ /* 0x000ea20000000800 */
[----:B-1----:R-:W-:-:S07]  /*3bd0*/  FADD.FTZ R75, R28, R75 ;  /* 0x0000004b1c4b7221 */ /* 0x002fce0000010000 */
[----:B------:R-:W1:Y:S01]  /*3be0*/  MUFU.EX2 R18, R18 ;  /* 0x0000001200127308 */ /* 0x000e620000000800 */
[----:B0-----:R-:W-:Y:S01]  /*3bf0*/  FADD.FTZ R40, R54, R75 ;  /* 0x0000004b36287221 */ /* 0x001fe20000010000 */
[----:B------:R-:W-:-:S06]  /*3c00*/  FADD.FTZ R75, R11, R38 ;  /* 0x000000260b4b7221 */ /* 0x000fcc0000010000 */
[----:B------:R-:W-:Y:S01]  /*3c10*/  MUFU.EX2 R55, R55 ;  /* 0x0000003700377308 */ /* 0x000fe20000000800 */
[C---:B--2---:R-:W-:Y:S01]  /*3c20*/  FADD.FTZ R77, R37.reuse, R40 ;  /* 0x00000028254d7221 */ /* 0x044fe20000010000 */
[----:B------:R-:W-:Y:S01]  /*3c30*/  FADD.FTZ R40, R156, R75 ;  /* 0x0000004b9c287221 */ /* 0x000fe20000010000 */
[----:B------:R-:W-:-:S03]  /*3c40*/  F2FP.SATFINITE.E4M3.F32.PACK_AB_MERGE_C R37, R37, R54, RZ ;  /* 0x000000362525723e */ /* 0x000fc600048070ff */
[----:B------:R-:W-:Y:S01]  /*3c50*/  FADD.FTZ R75, R13, R40 ;  /* 0x000000280d4b7221 */ /* 0x000fe20000010000 */
[----:B------:R-:W-:Y:S01]  /*3c60*/  F2FP.SATFINITE.E4M3.F32.PACK_AB_MERGE_C R155, R28, R53, R37 ;  /* 0x000000351c9b723e */ /* 0x000fe20004807025 */
[----:B------:R-:W-:Y:S02]  /*3c70*/  MUFU.EX2 R20, R20 ;  /* 0x0000001400147308 */ /* 0x000fe40000000800 */
[----:B------:R-:W-:-:S06]  /*3c80*/  FADD.FTZ R40, R12, R75 ;  /* 0x0000004b0c287221 */ /* 0x000fcc0000010000 */
[----:B------:R-:W0:Y:S08]  /*3c90*/  MUFU.EX2 R17, R17 ;  /* 0x0000001100117308 */ /* 0x000e300000000800 */
[----:B------:R1:W2:Y:S08]  /*3ca0*/  MUFU.EX2 R61, R56 ;  /* 0x00000038003d7308 */ /* 0x0002b00000000800 */
[----:B------:R-:W3:Y:S01]  /*3cb0*/  MUFU.EX2 R158, R158 ;  /* 0x0000009e009e7308 */ /* 0x000ee20000000800 */
[----:B-1----:R-:W-:Y:S01]  /*3cc0*/  FADD.FTZ R56, R18, R77 ;  /* 0x0000004d12387221 */ /* 0x002fe20000010000 */
[C---:B0-----:R-:W-:Y:S01]  /*3cd0*/  FADD.FTZ R75, R17.reuse, R40 ;  /* 0x00000028114b7221 */ /* 0x041fe20000010000 */
[----:B------:R-:W-:-:S02]  /*3ce0*/  F2FP.SATFINITE.E4M3.F32.PACK_AB_MERGE_C R17, R17, R12, RZ ;  /* 0x0000000c1111723e */ /* 0x000fc400048070ff */
[----:B------:R-:W-:Y:S02]  /*3cf0*/  FADD.FTZ R77, R55, R56 ;  /* 0x00000038374d7221 */ /* 0x000fe40000010000 */
[----:B------:R-:W-:Y:S01]  /*3d00*/  F2FP.SATFINITE.E4M3.F32.PACK_AB_MERGE_C R156, R13, R156, R17 ;  /* 0x0000009c0d9c723e */ /* 0x000fe20004807011 */
[----:B------:R-:W0:Y:S01]  /*3d10*/  MUFU.EX2 R57, R57 ;  /* 0x0000003900397308 */ /* 0x000e220000000800 */
[----:B------:R-:W-:Y:S01]  /*3d20*/  FADD.FTZ R56, R20, R77 ;  /* 0x0000004d14387221 */ /* 0x000fe20000010000 */
[----:B--2---:R-:W-:-:S03]  /*3d30*/  F2FP.SATFINITE.E4M3.F32.PACK_AB_MERGE_C R20, R61, R20, RZ ;  /* 0x000000143d14723e */ /* 0x004fc600048070ff */
[----:B------:R-:W-:Y:S01]  /*3d40*/  FADD.FTZ R56, R61, R56 ;  /* 0x000000383d387221 */ /* 0x000fe20000010000 */
[----:B------:R-:W-:Y:S02]  /*3d50*/  F2FP.SATFINITE.E4M3.F32.PACK_AB_MERGE_C R157, R55, R18, R20 ;  /* 0x00000012379d723e */ /* 0x000fe40004807014 */
[----:B------:R-:W1:Y:S01]  /*3d60*/  MUFU.EX2 R36, R63 ;  /* 0x0000003f00247308 */ /* 0x000e620000000800 */
[----:B---3--:R-:W-:-:S04]  /*3d70*/  FADD.FTZ R40, R158, R75 ;  /* 0x0000004b9e287221 */ /* 0x008fc80000010000 */
[----:B------:R-:W-:-:S03]  /*3d80*/  FADD.FTZ R77, R15, R40 ;  /* 0x000000280f4d7221 */ /* 0x000fc60000010000 */
[----:B------:R-:W2:Y:S01]  /*3d90*/  MUFU.EX2 R24, R24 ;  /* 0x0000001800187308 */ /* 0x000ea20000000800 */
[----:B0-----:R-:W-:Y:S01]  /*3da0*/  FADD.FTZ R75, R57, R56 ;  /* 0x00000038394b7221 */ /* 0x001fe20000010000 */
[----:B------:R-:W-:Y:S01]  /*3db0*/  FADD.FTZ R40, R14, R77 ;  /* 0x0000004d0e287221 */ /* 0x000fe20000010000 */
[----:B------:R-:W-:-:S04]  /*3dc0*/  F2FP.SATFINITE.E4M3.F32.PACK_AB_MERGE_C R14, R71, R14, RZ ;  /* 0x0000000e470e723e */ /* 0x000fc800048070ff */
[----:B------:R-:W-:Y:S01]  /*3dd0*/  F2FP.SATFINITE.E4M3.F32.PACK_AB_MERGE_C R158, R15, R158, R14 ;  /* 0x0000009e0f9e723e */ /* 0x000fe2000480700e */
[----:B------:R-:W0:Y:S01]  /*3de0*/  MUFU.EX2 R73, R58 ;  /* 0x0000003a00497308 */ /* 0x000e220000000800 */
[----:B-1----:R-:W-:-:S07]  /*3df0*/  FADD.FTZ R75, R36, R75 ;  /* 0x0000004b244b7221 */ /* 0x002fce0000010000 */
[----:B------:R-:W1:Y:S01]  /*3e00*/  MUFU.EX2 R160, R160 ;  /* 0x000000a000a07308 */ /* 0x000e620000000800 */
[----:B--2---:R-:W-:Y:S01]  /*3e10*/  FADD.FTZ R56, R24, R75 ;  /* 0x0000004b18387221 */ /* 0x004fe20000010000 */
[----:B------:R-:W-:-:S06]  /*3e20*/  FADD.FTZ R75, R71, R40 ;  /* 0x00000028474b7221 */ /* 0x000fcc0000010000 */
[----:B------:R-:W2:Y:S01]  /*3e30*/  MUFU.EX2 R26, R26 ;  /* 0x0000001a001a7308 */ /* 0x000ea20000000800 */
[C---:B0-----:R-:W-:Y:S01]  /*3e40*/  FADD.FTZ R77, R73.reuse, R56 ;  /* 0x00000038494d7221 */ /* 0x041fe20000010000 */
[----:B------:R-:W-:-:S04]  /*3e50*/  F2FP.SATFINITE.E4M3.F32.PACK_AB_MERGE_C R24, R73, R24, RZ ;  /* 0x000000184918723e */ /* 0x000fc800048070ff */
[----:B------:R-:W-:Y:S02]  /*3e60*/  F2FP.SATFINITE.E4M3.F32.PACK_AB_MERGE_C R159, R36, R57, R24 ;  /* 0x00000039249f723e */ /* 0x000fe40004807018 */
[----:B------:R-:W0:Y:S01]  /*3e70*/  MUFU.EX2 R19, R19 ;  /* 0x0000001300137308 */ /* 0x000e220000000800 */
[----:B-1----:R-:W-:-:S07]  /*3e80*/  FADD.FTZ R56, R160, R75 ;  /* 0x0000004ba0387221 */ /* 0x002fce0000010000 */
[----:B------:R-:W1:Y:S01]  /*3e90*/  MUFU.EX2 R59, R59 ;  /* 0x0000003b003b7308 */ /* 0x000e620000000800 */
[----:B--2---:R-:W-:-:S07]  /*3ea0*/  FADD.FTZ R58, R26, R77 ;  /* 0x0000004d1a3a7221 */ /* 0x004fce0000010000 */
[----:B------:R-:W2:Y:S01]  /*3eb0*/  MUFU.EX2 R60, R60 ;  /* 0x0000003c003c7308 */ /* 0x000ea20000000800 */
[----:B0-----:R-:W-:-:S04]  /*3ec0*/  FADD.FTZ R56, R19, R56 ;  /* 0x0000003813387221 */ /* 0x001fc80000010000 */
[----:B------:R-:W-:Y:S01]  /*3ed0*/  FADD.FTZ R77, R31, R56 ;  /* 0x000000381f4d7221 */ /* 0x000fe20000010000 */
[--C-:B------:R-:W-:Y:S01]  /*3ee0*/  FFMA.FTZ R56, R43, UR10, -R33.reuse ;  /* 0x0000000a2b387c23 */ /* 0x100fe20008010821 */
[----:B------:R-:W-:Y:S01]  /*3ef0*/  FFMA.FTZ R33, R48, UR10, -R33 ;  /* 0x0000000a30217c23 */ /* 0x000fe20008010821 */
[----:B------:R-:W0:Y:S01]  /*3f00*/  MUFU.EX2 R30, R30 ;  /* 0x0000001e001e7308 */ /* 0x000e220000000800 */
[----:B-1----:R-:W-:Y:S01]  /*3f10*/  FADD.FTZ R75, R59, R58 ;  /* 0x0000003a3b4b7221 */ /* 0x002fe20000010000 */
[----:B------:R-:W-:-:S04]  /*3f20*/  F2FP.SATFINITE.E4M3.F32.PACK_AB_MERGE_C R48, R3, R2, RZ ;  /* 0x000000020330723e */ /* 0x000fc800048070ff */
[----:B------:R-:W-:Y:S02]  /*3f30*/  F2FP.SATFINITE.E4M3.F32.PACK_AB_MERGE_C R152, R23, R152, R48 ;  /* 0x000000981798723e */ /* 0x000fe40004807030 */
[----:B------:R-:W1:Y:S01]  /*3f40*/  MUFU.EX2 R63, R64 ;  /* 0x00000040003f7308 */ /* 0x000e620000000800 */
[----:B--2---:R-:W-:-:S07]  /*3f50*/  FADD.FTZ R58, R60, R75 ;  /* 0x0000004b3c3a7221 */ /* 0x004fce0000010000 */
[----:B------:R-:W2:Y:S01]  /*3f60*/  MUFU.EX2 R162, R162 ;  /* 0x000000a200a27308 */ /* 0x000ea20000000800 */
[C---:B0-----:R-:W-:Y:S01]  /*3f70*/  FADD.FTZ R77, R30.reuse, R77 ;  /* 0x0000004d1e4d7221 */ /* 0x041fe20000010000 */
[----:B------:R-:W-:-:S04]  /*3f80*/  F2FP.SATFINITE.E4M3.F32.PACK_AB_MERGE_C R30, R30, R31, RZ ;  /* 0x0000001f1e1e723e */ /* 0x000fc800048070ff */
[----:B------:R-:W-:Y:S02]  /*3f90*/  F2FP.SATFINITE.E4M3.F32.PACK_AB_MERGE_C R160, R19, R160, R30 ;  /* 0x000000a013a0723e */ /* 0x000fe4000480701e */
[----:B------:R-:W0:Y:S01]  /*3fa0*/  MUFU.EX2 R47, R47 ;  /* 0x0000002f002f7308 */ /* 0x000e220000000800 */
[C---:B-1----:R-:W-:Y:S01]  /*3fb0*/  FADD.FTZ R58, R63.reuse, R58 ;  /* 0x0000003a3f3a7221 */ /* 0x042fe20000010000 */
[----:B------:R-:W-:-:S04]  /*3fc0*/  F2FP.SATFINITE.E4M3.F32.PACK_AB_MERGE_C R60, R63, R60, RZ ;  /* 0x0000003c3f3c723e */ /* 0x000fc800048070ff */
[----:B------:R-:W-:Y:S02]  /*3fd0*/  F2FP.SATFINITE.E4M3.F32.PACK_AB_MERGE_C R161, R59, R26, R60 ;  /* 0x0000001a3ba1723e */ /* 0x000fe4000480703c */
[----:B------:R-:W1:Y:S01]  /*3fe0*/  MUFU.EX2 R21, R21 ;  /* 0x0000001500157308 */ /* 0x000e620000000800 */
[----:B--2---:R-:W-:-:S07]  /*3ff0*/  FADD.FTZ R62, R162, R77 ;  /* 0x0000004da23e7221 */ /* 0x004fce0000010000 */
[----:B------:R-:W2:Y:S01]  /*4000*/  MUFU.EX2 R38, R65 ;  /* 0x0000004100267308 */ /* 0x000ea20000000800 */
[----:B0-----:R-:W-:Y:S01]  /*4010*/  FADD.FTZ R3, R47, R58 ;  /* 0x0000003a2f037221 */ /* 0x001fe20000010000 */
        /* <DEDUP_REMOVED lines=11> */
[C---:B--2---:R-:W-:Y:S01]  /*40d0*/  FADD.FTZ R11, R42.reuse, R11 ;  /* 0x0000000b2a0b7221 */ /* 0x044fe20000010000 */
[----:B------:R-:W-:-:S04]  /*40e0*/  F2FP.SATFINITE.E4M3.F32.PACK_AB_MERGE_C R39, R42, R39, RZ ;  /* 0x000000272a27723e */ /* 0x000fc800048070ff */
[----:B------:R-:W-:Y:S02]  /*40f0*/  F2FP.SATFINITE.E4M3.F32.PACK_AB_MERGE_C R162, R21, R162, R39 ;  /* 0x000000a215a2723e */ /* 0x000fe40004807027 */
        /* <DEDUP_REMOVED lines=13> */
[----:B--2---:R-:W-:Y:S01]  /*41d0*/  FADD.FTZ R11, R35, R10 ;  /* 0x0000000a230b7221 */ /* 0x004fe20000010000 */
[----:B------:R-:W-:-:S03]  /*41e0*/  F2FP.SATFINITE.E4M3.F32.PACK_AB_MERGE_C R35, R32, R35, RZ ;  /* 0x000000232023723e */ /* 0x000fc600048070ff */
[----:B------:R-:W-:Y:S01]  /*41f0*/  FADD.FTZ R11, R32, R11 ;  /* 0x0000000b200b7221 */ /* 0x000fe20000010000 */
[----:B------:R-:W-:Y:S02]  /*4200*/  F2FP.SATFINITE.E4M3.F32.PACK_AB_MERGE_C R164, R25, R164, R35 ;  /* 0x000000a419a4723e */ /* 0x000fe40004807023 */
[----:B------:R-:W2:Y:S01]  /*4210*/  MUFU.EX2 R166, R166 ;  /* 0x000000a600a67308 */ /* 0x000ea20000000800 */
[----:B0-----:R-:W-:-:S07]  /*4220*/  FADD.FTZ R10, R44, R3 ;  /* 0x000000032c0a7221 */ /* 0x001fce0000010000 */
[----:B------:R-:W0:Y:S01]  /*4230*/  MUFU.EX2 R56, R56 ;  /* 0x0000003800387308 */ /* 0x000e220000000800 */
[C---:B-1----:R-:W-:Y:S01]  /*4240*/  FADD.FTZ R3, R43.reuse, R10 ;  /* 0x0000000a2b037221 */ /* 0x042fe20000010000 */
        /* <DEDUP_REMOVED lines=11> */
[----:B0-----:R-:W-:Y:S01]  /*4300*/  FADD.FTZ R10, R34, R3 ;  /* 0x00000003220a7221 */ /* 0x001fe20000010000 */
[----:B------:R-:W-:-:S03]  /*4310*/  F2FP.SATFINITE.E4M3.F32.PACK_AB_MERGE_C R34, R29, R34, RZ ;  /* 0x000000221d22723e */ /* 0x000fc600048070ff */
[----:B------:R-:W-:Y:S01]  /*4320*/  FADD.FTZ R3, R29, R10 ;  /* 0x0000000a1d037221 */ /* 0x000fe20000010000 */
[----:B------:R-:W-:Y:S01]  /*4330*/  F2FP.SATFINITE.E4M3.F32.PACK_AB_MERGE_C R166, R27, R166, R34 ;  /* 0x000000a61ba6723e */ /* 0x000fe20004807022 */
[----:B-1----:R-:W-:Y:S01]  /*4340*/  FADD.FTZ R11, R41, R12 ;  /* 0x0000000c290b7221 */ /* 0x002fe20000010000 */
[----:B--2---:R-:W-:-:S03]  /*4350*/  F2FP.SATFINITE.E4M3.F32.PACK_AB_MERGE_C R41, R2, R41, RZ ;  /* 0x000000290229723e */ /* 0x004fc600048070ff */
[----:B------:R-:W-:Y:S01]  /*4360*/  FADD.FTZ R2, R2, R11 ;  /* 0x0000000b02027221 */ /* 0x000fe20000010000 */
[----:B------:R-:W-:Y:S01]  /*4370*/  F2FP.SATFINITE.E4M3.F32.PACK_AB_MERGE_C R167, R69, R56, R41 ;  /* 0x0000003845a7723e */ /* 0x000fe20004807029 */
[----:B------:R-:W-:Y:S06]  /*4380*/  @!P0 BRA `(.L_x_2562) ;  /* 0x0000000000048947 */ /* 0x000fec0003800000 */
[----:B------:R-:W-:Y:S01]  /*4390*/  BPT.TRAP 0x1 ;  /* 0x000000040000795c */ /* 0x000fe20000300000 */
.L_x_2562:
[----:B------:R0:W1:Y:S01]  /*43a0*/  SYNCS.PHASECHK.TRANS64.TRYWAIT P1, [UR41+0x38850], R8 ;  /* 0x03885008ff0075a7 */ /* 0x0000620008020169 */
[----:B------:R-:W-:Y:S05]  /*43b0*/  @!P0 BRA `(.L_x_2563) ;  /* 0x0000000000048947 */ /* 0x000fea0003800000 */
[----:B------:R-:W-:Y:S01]  /*43c0*/  BPT.TRAP 0x1 ;  /* 0x000000040000795c */ /* 0x000fe20000300000 */
.L_x_2563:
[----:B-1----:R-:W-:Y:S05]  /*43d0*/  @P1 BRA `(.L_x_2564) ;  /* 0x0000000000081947 */ /* 0x002fea0003800000 */
[----:B------:R-:W1:Y:S02]  /*43e0*/  SYNCS.PHASECHK.TRANS64.TRYWAIT P1, [UR41+0x38850], R8 ;  /* 0x03885008ff0075a7 */ /* 0x000e640008020169 */
[----:B-1----:R-:W-:Y:S05]  /*43f0*/  @!P1 BRA `(.L_x_2565) ;  /* 0x000000fc006c9947 */ /* 0x002fea0003800000 */
.L_x_2564:
[----:B------:R2:W-:Y:S01]  /*4400*/  BAR.SYNC.DEFER_BLOCKING R6, 0x100 ;  /* 0x000400060000751d */ /* 0x0005e20000010000 */
[----:B------:R-:W-:-:S04]  /*4410*/  UIADD3 UR6, UR41, 0x400, URZ ;  /* 0x0000040029067890 */ /* 0x000fc8000fffe03f */
[----:B------:R-:W-:-:S03]  /*4420*/  USHF.R.U32.HI UR6, URZ, 0x4, UR6 ;  /* 0x000000043f067899 */ /* 0x000fc60008011606 */
[----:B------:R-:W3:Y:S01]  /*4430*/  S2UR UR45, SR_CgaCtaId ;  /* 0x00000000002d79c3 */ /* 0x000ee20000008800 */
[----:B------:R-:W-:Y:S01]  /*4440*/  UMOV UR51, 0x40000040 ;  /* 0x4000004000337882 */ /* 0x000fe20000000000 */
[----:B------:R-:W-:Y:S01]  /*4450*/  UMOV UR7, 0x40000040 ;  /* 0x4000004000077882 */ /* 0x000fe20000000000 */
[----:B------:R-:W-:-:S04]  /*4460*/  ULOP3.LUT UR6, UR6, 0x3fff, URZ, 0xc0, !UPT ;  /* 0x00003fff06067892 */ /* 0x000fc8000f8ec03f */
[----:B------:R-:W-:-:S04]  /*4470*/  ULOP3.LUT UR50, UR6, 0x10000, URZ, 0xfc, !UPT ;  /* 0x0001000006327892 */ /* 0x000fc8000f8efc3f */
[----:B------:R-:W-:Y:S01]  /*4480*/  UIADD3 UR6, UR50, 0x2, URZ ;  /* 0x0000000232067890 */ /* 0x000fe2000fffe03f */
[----:B------:R-:W-:-:S06]  /*4490*/  WARPGROUP.ARRIVE ;  /* 0x00000000000079c5 */ /* 0x000fcc0000000000 */
[----:B------:R-:W-:Y:S03]  /*44a0*/  QGMMA.64x256x32.F32.E4M3.E4M3 R24, R152, gdesc[UR48], RZ, !UPT, gsb0 ;  /* 0x03e0003098187df3 */ /* 0x000fe6000c0008ff */
        /* <DEDUP_REMOVED lines=17> */
[----:B--23--:R-:W-:Y:S05]  /*45c0*/  @!P0 BRA `(.L_x_2566) ;  /* 0x0000000000048947 */ /* 0x00cfea0003800000 */
[----:B------:R-:W-:Y:S01]  /*45d0*/  BPT.TRAP 0x1 ;  /* 0x000000040000795c */ /* 0x000fe20000300000 */
.L_x_2566:
[----:B------:R-:W-:Y:S02]  /*45e0*/  UISETP.NE.AND UP0, UPT, UR44, URZ, UPT ;  /* 0x0000003f2c00728c */ /* 0x000fe4000bf05270 */
[----:B------:R-:W-:Y:S02]  /*45f0*/  UIMAD UR11, UR43, UR11, -UR14 ;  /* 0x0000000b2b0b72a4 */ /* 0x000fe4000f8e0a0e */
[----:B------:R-:W-:-:S03]  /*4600*/  UIADD3 UR51, UR48, -0x2, URZ ;  /* 0xfffffffe30337890 */ /* 0x000fc6000fffe03f */
[----:B------:R-:W-:-:S04]  /*4610*/  UMOV UR48, URZ ;  /* 0x0000003f00307c82 */ /* 0x000fc80008000000 */
[----:B------:R-:W-:Y:S01]  /*4620*/  @UP0 ULDC UR6, c[0x0][0x44c] ;  /* 0x0001130000060ab9 */ /* 0x000fe20000000800 */
[----:B------:R-:W-:Y:S01]  /*4630*/  @UP0 ULDC UR15, c[0x0][0x450] ;  /* 0x00011400000f0ab9 */ /* 0x000fe20000000800 */
[----:B------:R-:W-:Y:S02]  /*4640*/  UIMAD.WIDE.U32 UR6, UR49, UR6, URZ ;  /* 0x00000006310672a5 */ /* 0x000fe4000f8e003f */
[----:B------:R-:W-:Y:S02]  /*4650*/  UIADD3 UR6, UR41, 0x38860, URZ ;  /* 0x0003886029067890 */ /* 0x000fe4000fffe03f */
[----:B------:R-:W-:Y:S02]  /*4660*/  @UP0 USHF.R.U32.HI UR49, URZ, UR15, UR7 ;  /* 0x0000000f3f310299 */ /* 0x000fe40008011607 */
[----:B------:R-:W-:Y:S02]  /*4670*/  UPRMT UR6, UR45, 0x654, UR6 ;  /* 0x000006542d067896 */ /* 0x000fe40008000006 */
[----:B------:R-:W-:-:S03]  /*4680*/  UIADD3 UR11, UR11, UR49, URZ ;  /* 0x000000310b0b7290 */ /* 0x000fc6000fffe03f */
[----:B------:R-:W-:Y:S01]  /*4690*/  UMOV UR49, URZ ;  /* 0x0000003f00317c82 */ /* 0x000fe20008000000 */
[----:B------:R-:W-:-:S03]  /*46a0*/  USHF.R.S32.HI UR7, URZ, 0x1f, UR11 ;  /* 0x0000001f3f077899 */ /* 0x000fc6000801140b */
[----:B------:R-:W-:Y:S01]  /*46b0*/  SYNCS.ARRIVE.TRANS64.RED.A1T0 RZ, [UR6], RZ ;  /* 0x000000ffffff79a7 */ /* 0x000fe20008100406 */
[----:B------:R-:W-:-:S04]  /*46c0*/  ULEA.HI UR7, UR7, UR11, URZ, 0x7 ;  /* 0x0000000b07077291 */ /* 0x000fc8000f8f383f */
[----:B------:R-:W-:-:S04]  /*46d0*/  USHF.R.S32.HI UR7, URZ, 0x7, UR7 ;  /* 0x000000073f077899 */ /* 0x000fc80008011407 */
[----:B------:R-:W-:-:S04]  /*46e0*/  UISETP.LT.AND UP0, UPT, UR39, UR7, UPT ;  /* 0x000000072700728c */ /* 0x000fc8000bf01270 */
[----:B------:R-:W-:-:S04]  /*46f0*/  USEL UR52, UR39, UR7, !UP0 ;  /* 0x0000000727347287 */ /* 0x000fc8000c000000 */
[----:B------:R-:W-:-:S06]  /*4700*/  UISETP.GE.AND UP0, UPT, UR51, UR52, UPT ;  /* 0x000000343300728c */ /* 0x000fcc000bf06270 */
[----:B------:R-:W-:-:S13]  /*4710*/  PLOP3.LUT P1, PT, PT, PT, UP0, 0x80, 0x0 ;  /* 0x000000000000781c */ /* 0x000fda0003f2f008 */
[----:B------:R-:W-:Y:S05]  /*4720*/  @!P1 BRA `(.L_x_2567) ;  /* 0x0000003400109947 */ /* 0x000fea0003800000 */
[----:B01----:R-:W-:Y:S01]  /*4730*/  IMAD.MOV.U32 R8, RZ, RZ, R22 ;  /* 0x000000ffff087224 */ /* 0x003fe200078e0016 */
[----:B------:R-:W-:Y:S01]  /*4740*/  UMOV UR55, UR51 ;  /* 0x0000003300377c82 */ /* 0x000fe20008000000 */
[----:B------:R-:W-:Y:S01]  /*4750*/  IMAD.MOV.U32 R9, RZ, RZ, R177 ;  /* 0x000000ffff097224 */ /* 0x000fe200078e00b1 */
[----:B------:R-:W-:Y:S01]  /*4760*/  UMOV UR48, URZ ;  /* 0x0000003f00307c82 */ /* 0x000fe20008000000 */
[----:B------:R-:W-:Y:S01]  /*4770*/  UMOV UR49, URZ ;  /* 0x0000003f00317c82 */ /* 0x000fe20008000000 */
[----:B------:R-:W-:Y:S01]  /*4780*/  ULDC UR51, c[0x0][0x288] ;  /* 0x0000a20000337ab9 */ /* 0x000fe20000000800 */
[----:B------:R-:W-:Y:S01]  /*4790*/  ULDC UR53, c[0x0][0x2f0] ;  /* 0x0000bc0000357ab9 */ /* 0x000fe20000000800 */
[----:B------:R-:W-:-:S05]  /*47a0*/  ULDC UR56, c[0x0][0x988] ;  /* 0x0002620000387ab9 */ /* 0x000fca0000000800 */
.L_x_2578:
[----:B------:R-:W-:-:S04]  /*47b0*/  UIADD3 UR49, UR49, 0x1, URZ ;  /* 0x0000000131317890 */ /* 0x000fc8000fffe03f */
[----:B------:R-:W-:-:S04]  /*47c0*/  UISETP.NE.AND UP0, UPT, UR49, 0x2, UPT ;  /* 0x000000023100788c */ /* 0x000fc8000bf05270 */
[----:B------:R-:W-:Y:S02]  /*47d0*/  USEL UR6, URZ, 0x1, UP0 ;  /* 0x000000013f067887 */ /* 0x000fe40008000000 */
[----:B------:R-:W-:Y:S02]  /*47e0*/  USEL UR49, UR49, URZ, UP0 ;  /* 0x0000003f31317287 */ /* 0x000fe40008000000 */
[----:B------:R-:W-:Y:S01]  /*47f0*/  ULOP3.LUT UR48, UR48, UR6, URZ, 0x3c, !UPT ;  /* 0x0000000630307292 */ /* 0x000fe2000f8e3c3f */
[----:B------:R-:W-:Y:S11]  /*4800*/  @!P0 BRA `(.L_x_2568) ;  /* 0x0000000000048947 */ /* 0x000ff60003800000 */
[----:B------:R-:W-:Y:S01]  /*4810*/  BPT.TRAP 0x1 ;  /* 0x000000040000795c */ /* 0x000fe20000300000 */
.L_x_2568:
        /* <DEDUP_REMOVED lines=8> */
.L_x_2569:
[----:B-1----:R-:W-:Y:S05]  /*48a0*/  @P1 BRA `(.L_x_2570) ;  /* 0x00000000000c1947 */ /* 0x002fea0003800000 */
[----:B0-----:R-:W-:-:S04]  /*48b0*/  IMAD.U32 R4, RZ, RZ, UR57 ;  /* 0x00000039ff047e24 */ /* 0x001fc8000f8e00ff */
[----:B------:R-:W0:Y:S02]  /*48c0*/  SYNCS.PHASECHK.TRANS64.TRYWAIT P1, [UR54+0x38830], R4 ;  /* 0x03883004ff0075a7 */ /* 0x000e240008020176 */
[----:B0-----:R-:W-:Y:S05]  /*48d0*/  @!P1 BRA `(.L_x_2571) ;  /* 0x000000f8004c9947 */ /* 0x001fea0003800000 */
.L_x_2570:
        /* <DEDUP_REMOVED lines=44> */
.L_x_2572:
[----:B------:R-:W-:Y:S01]  /*4ba0*/  UISETP.NE.AND UP0, UPT, UR44, URZ, UPT ;  /* 0x0000003f2c00728c */ /* 0x000fe2000bf05270 */
[C---:B------:R-:W-:Y:S01]  /*4bb0*/  FMUL.FTZ R10, R0.reuse, R154 ;  /* 0x0000009a000a7220 */ /* 0x040fe20000410000 */
[C---:B------:R-:W-:Y:S01]  /*4bc0*/  FMUL.FTZ R11, R0.reuse, R155 ;  /* 0x0000009b000b7220 */ /* 0x040fe20000410000 */
[----:B------:R-:W-:Y:S01]  /*4bd0*/  MOV R155, R5 ;  /* 0x00000005009b7202 */ /* 0x000fe20000000f00 */
[C---:B------:R-:W-:Y:S01]  /*4be0*/  FMUL.FTZ R220, R0.reuse, R160 ;  /* 0x000000a000dc7220 */ /* 0x040fe20000410000 */
[C---:B------:R-:W-:Y:S01]  /*4bf0*/  FMUL.FTZ R217, R0.reuse, R152 ;  /* 0x0000009800d97220 */ /* 0x040fe20000410000 */
[----:B------:R-:W-:Y:S01]  /*4c00*/  PLOP3.LUT P1, PT, PT, PT, UP0, 0x80, 0x0 ;  /* 0x000000000000781c */ /* 0x000fe20003f2f008 */
[C---:B------:R-:W-:Y:S01]  /*4c10*/  FMUL.FTZ R218, R0.reuse, R156 ;  /* 0x0000009c00da7220 */ /* 0x040fe20000410000 */
[----:B------:R-:W-:Y:S01]  /*4c20*/  PLOP3.LUT P2, PT, PT, PT, UP0, 0x80, 0x0 ;  /* 0x000000000000781c */ /* 0x000fe20003f4f008 */
[----:B------:R-:W-:Y:S02]  /*4c30*/  IMAD.MOV.U32 R156, RZ, RZ, -0x2 ;  /* 0xfffffffeff9c7424 */ /* 0x000fe400078e00ff */
[C---:B------:R-:W-:Y:S01]  /*4c40*/  FMUL.FTZ R216, R0.reuse, R153 ;  /* 0x0000009900d87220 */ /* 0x040fe20000410000 */
[----:B------:R-:W-:Y:S01]  /*4c50*/  @UP0 ULDC UR6, c[0x0][0x44c] ;  /* 0x0001130000060ab9 */ /* 0x000fe20000000800 */
[C---:B------:R-:W-:Y:S01]  /*4c60*/  FMUL.FTZ R219, R0.reuse, R157 ;  /* 0x0000009d00db7220 */ /* 0x040fe20000410000 */
[----:B------:R-:W-:Y:S01]  /*4c70*/  FMUL.FTZ R12, R0, R158 ;  /* 0x0000009e000c7220 */ /* 0x000fe20000410000 */
[----:B------:R-:W1:Y:S01]  /*4c80*/  MUFU.TANH R217, R217 ;  /* 0x000000d900d97308 */ /* 0x000e620000002400 */
[----:B------:R-:W-:-:S02]  /*4c90*/  IMAD.U32 R158, RZ, RZ, UR53 ;  /* 0x00000035ff9e7e24 */ /* 0x000fc4000f8e00ff */
[C---:B------:R-:W-:Y:S01]  /*4ca0*/  FMUL.FTZ R18, R0.reuse, R167 ;  /* 0x000000a700127220 */ /* 0x040fe20000410000 */
[C---:B------:R-:W-:Y:S01]  /*4cb0*/  FMUL.FTZ R167, R0.reuse, R168 ;  /* 0x000000a800a77220 */ /* 0x040fe20000410000 */
[----:B------:R-:W-:Y:S01]  /*4cc0*/  FMUL.FTZ R168, R0, R169 ;  /* 0x000000a900a87220 */ /* 0x000fe20000410000 */
[----:B------:R-:W-:Y:S01]  /*4cd0*/  @P1 IMAD.HI.U32 R154, R5, UR6, RZ ;  /* 0x00000006059a1c27 */ /* 0x000fe2000f8e00ff */
[----:B------:R-:W-:-:S03]  /*4ce0*/  @UP0 ULDC UR6, c[0x0][0x450] ;  /* 0x0001140000060ab9 */ /* 0x000fc60000000800 */
[C---:B------:R-:W-:Y:S01]  /*4cf0*/  FMUL.FTZ R169, R0.reuse, R172 ;  /* 0x000000ac00a97220 */ /* 0x040fe20000410000 */
[----:B------:R-:W2:Y:S01]  /*4d00*/  MUFU.TANH R216, R216 ;  /* 0x000000d800d87308 */ /* 0x000ea20000002400 */
[C---:B------:R-:W-:Y:S01]  /*4d10*/  FMUL.FTZ R172, R0.reuse, R177 ;  /* 0x000000b100ac7220 */ /* 0x040fe20000410000 */
[----:B------:R-:W-:Y:S01]  /*4d20*/  @P2 SHF.R.U32.HI R155, RZ, UR6, R154 ;  /* 0x00000006ff9b2c19 */ /* 0x000fe2000801169a */
[----:B------:R-:W-:Y:S01]  /*4d30*/  UMOV UR6, 0xffffff80 ;  /* 0xffffff8000067882 */ /* 0x000fe20000000000 */
[C---:B------:R-:W-:Y:S01]  /*4d40*/  FMUL.FTZ R221, R0.reuse, R161 ;  /* 0x000000a100dd7220 */ /* 0x040fe20000410000 */
[----:B------:R-:W-:Y:S01]  /*4d50*/  UIMAD UR6, UR55, UR6, 0x1 ;  /* 0x00000001370674a4 */ /* 0x000fe2000f8e0206 */
[C---:B------:R-:W-:Y:S01]  /*4d60*/  FMUL.FTZ R222, R0.reuse, R164 ;  /* 0x000000a400de7220 */ /* 0x040fe20000410000 */
[----:B------:R-:W3:Y:S01]  /*4d70*/  SHFL.IDX PT, R160, R155, RZ, 0x1c1f ;  /* 0x001c1fff9ba07589 */ /* 0x000ee200000e0000 */
[----:B------:R-:W4:Y:S01]  /*4d80*/  MUFU.TANH R218, R218 ;  /* 0x000000da00da7308 */ /* 0x000f220000002400 */
[C---:B------:R-:W-:Y:S01]  /*4d90*/  FMUL.FTZ R13, R0.reuse, R159 ;  /* 0x0000009f000d7220 */ /* 0x040fe20000410000 */
[----:B------:R-:W-:Y:S01]  /*4da0*/  FMUL.FTZ R165, R0, R165 ;  /* 0x000000a500a57220 */ /* 0x000fe20000410000 */
[----:B------:R-:W-:-:S02]  /*4db0*/  IMAD R157, R7, R156, UR6 ;  /* 0x00000006079d7e24 */ /* 0x000fc4000f8e029c */
[C---:B------:R-:W-:Y:S01]  /*4dc0*/  FMUL.FTZ R14, R0.reuse, R162 ;  /* 0x000000a2000e7220 */ /* 0x040fe20000410000 */
[C---:B------:R-:W-:Y:S01]  /*4dd0*/  FMUL.FTZ R15, R0.reuse, R163 ;  /* 0x000000a3000f7220 */ /* 0x040fe20000410000 */
[----:B------:R-:W-:Y:S01]  /*4de0*/  FMUL.FTZ R17, R0, R166 ;  /* 0x000000a600117220 */ /* 0x000fe20000410000 */
[----:B------:R-:W-:Y:S01]  /*4df0*/  IMAD R157, R158, UR43, R157 ;  /* 0x0000002b9e9d7c24 */ /* 0x000fe2000f8e029d */
        /* <DEDUP_REMOVED lines=14> */
[----:B------:R-:W-:Y:S01]  /*4ee0*/  FMUL.FTZ R158, R0, R187 ;  /* 0x000000bb009e7220 */ /* 0x000fe20000410000 */
[----:B---3--:R-:W-:Y:S01]  /*4ef0*/  IADD3 R177, R160, -UR51, R157 ;  /* 0x80000033a0b17c10 */ /* 0x008fe2000fffe09d */
[----:B------:R-:W3:Y:S01]  /*4f00*/  MUFU.TANH R221, R221 ;  /* 0x000000dd00dd7308 */ /* 0x000ee20000002400 */
[C---:B------:R-:W-:Y:S01]  /*4f10*/  FMUL.FTZ R23, R0.reuse, R178 ;  /* 0x000000b200177220 */ /* 0x040fe20000410000 */
[C---:B------:R-:W-:Y:S01]  /*4f20*/  FMUL.FTZ R178, R0.reuse, R188 ;  /* 0x000000bc00b27220 */ /* 0x040fe20000410000 */
[C---:B------:R-:W-:Y:S01]  /*4f30*/  ISETP.GT.AND P1, PT, R177.reuse, RZ, PT ;  /* 0x000000ffb100720c */ /* 0x040fe20003f24270 */
[C---:B------:R-:W-:Y:S01]  /*4f40*/  FMUL.FTZ R152, R0.reuse, R179 ;  /* 0x000000b300987220 */ /* 0x040fe20000410000 */
[----:B------:R-:W-:Y:S01]  /*4f50*/  ISETP.GT.AND P2, PT, R177, 0x1, PT ;  /* 0x00000001b100780c */ /* 0x000fe20003f44270 */
[C---:B------:R-:W-:Y:S01]  /*4f60*/  FMUL.FTZ R179, R0.reuse, R189 ;  /* 0x000000bd00b37220 */ /* 0x040fe20000410000 */
[----:B-1----:R-:W-:Y:S01]  /*4f70*/  FSEL R160, R217, -INF , P1 ;  /* 0xff800000d9a07808 */ /* 0x002fe20000800000 */
[----:B------:R-:W1:Y:S01]  /*4f80*/  MUFU.TANH R222, R222 ;  /* 0x000000de00de7308 */ /* 0x000e620000002400 */
[C---:B------:R-:W-:Y:S01]  /*4f90*/  ISETP.GT.AND P1, PT, R177.reuse, 0x8, PT ;  /* 0x00000008b100780c */ /* 0x040fe20003f24270 */
[----:B------:R-:W-:Y:S01]  /*4fa0*/  FMUL.FTZ R156, R0, R186 ;  /* 0x000000ba009c7220 */ /* 0x000fe20000410000 */
[----:B--2---:R-:W-:Y:S01]  /*4fb0*/  FSEL R159, R216, -INF , P2 ;  /* 0xff800000d89f7808 */ /* 0x004fe20001000000 */
[----:B------:R-:W-:Y:S01]  /*4fc0*/  FMUL.FTZ R181, R0, R192 ;  /* 0x000000c000b57220 */ /* 0x000fe20000410000 */
[----:B------:R-:W-:Y:S01]  /*4fd0*/  FMNMX.FTZ R164, R160, R9, !PT ;  /* 0x00000009a0a47209 */ /* 0x000fe20007810000 */
[----:B------:R-:W-:Y:S01]  /*4fe0*/  FMUL.FTZ R180, R0, R193 ;  /* 0x000000c100b47220 */ /* 0x000fe20000410000 */
[----:B------:R-:W-:Y:S01]  /*4ff0*/  ISETP.GT.AND P2, PT, R177, 0x9, PT ;  /* 0x00000009b100780c */ /* 0x000fe20003f44270 */
[----:B------:R-:W2:Y:S01]  /*5000*/  MUFU.TANH R165, R165 ;  /* 0x000000a500a57308 */ /* 0x000ea20000002400 */
[----:B----4-:R-:W-:Y:S01]  /*5010*/  FSEL R162, R218, -INF , P1 ;  /* 0xff800000daa27808 */ /* 0x010fe20000800000 */
[C---:B------:R-:W-:Y:S01]  /*5020*/  FMUL.FTZ R208, R0.reuse, R208 ;  /* 0x000000d000d07220 */ /* 0x040fe20000410000 */
[----:B------:R-:W-:Y:S01]  /*5030*/  FMNMX.FTZ R163, R159, R164, !PT ;  /* 0x000000a49fa37209 */ /* 0x000fe20007810000 */
[C---:B------:R-:W-:Y:S01]  /*5040*/  FMUL.FTZ R209, R0.reuse, R209 ;  /* 0x000000d100d17220 */ /* 0x040fe20000410000 */
[----:B------:R-:W-:Y:S01]  /*5050*/  ISETP.GT.AND P1, PT, R177, 0x10, PT ;  /* 0x00000010b100780c */ /* 0x000fe20003f24270 */
[----:B------:R-:W-:Y:S01]  /*5060*/  FMUL.FTZ R212, R0, R212 ;  /* 0x000000d400d47220 */ /* 0x000fe20000410000 */
[----:B-----5:R-:W-:Y:S01]  /*5070*/  FSEL R161, R219, -INF , P2 ;  /* 0xff800000dba17808 */ /* 0x020fe20001000000 */
[----:B------:R-:W4:Y:S01]  /*5080*/  MUFU.TANH R167, R167 ;  /* 0x000000a700a77308 */ /* 0x000f220000002400 */
[----:B------:R-:W-:Y:S01]  /*5090*/  FMNMX.FTZ R166, R162, R163, !PT ;  /* 0x000000a3a2a67209 */ /* 0x000fe20007810000 */
[----:B------:R-:W-:Y:S01]  /*50a0*/  FMUL.FTZ R213, R0, R213 ;  /* 0x000000d500d57220 */ /* 0x000fe20000410000 */
[----:B------:R-:W-:Y:S01]  /*50b0*/  ISETP.GT.AND P2, PT, R177, 0x11, PT ;  /* 0x00000011b100780c */ /* 0x000fe20003f44270 */
[----:B------:R-:W-:Y:S01]  /*50c0*/  UMOV UR10, UR56 ;  /* 0x00000038000a7c82 */ /* 0x000fe20008000000 */
[----:B0-----:R-:W-:Y:S01]  /*50d0*/  FSEL R164, R220, -INF , P1 ;  /* 0xff800000dca47808 */ /* 0x001fe20000800000 */
[C---:B------:R-:W-:Y:S01]  /*50e0*/  FMUL.FTZ R194, R0.reuse, R194 ;  /* 0x000000c200c27220 */ /* 0x040fe20000410000 */
[----:B------:R-:W-:Y:S01]  /*50f0*/  FMNMX.FTZ R183, R161, R166, !PT ;  /* 0x000000a6a1b77209 */ /* 0x000fe20007810000 */
[----:B------:R-:W0:Y:S01]  /*5100*/  MUFU.TANH R168, R168 ;  /* 0x000000a800a87308 */ /* 0x000e220000002400 */
[----:B------:R-:W-:Y:S01]  /*5110*/  ISETP.GT.AND P1, PT, R177, 0x18, PT ;  /* 0x00000018b100780c */ /* 0x000fe20003f24270 */
[----:B------:R-:W-:Y:S01]  /*5120*/  FMUL.FTZ R195, R0, R195 ;  /* 0x000000c300c37220 */ /* 0x000fe20000410000 */
[----:B---3--:R-:W-:Y:S01]  /*5130*/  FSEL R163, R221, -INF , P2 ;  /* 0xff800000dda37808 */ /* 0x008fe20001000000 */
[----:B------:R-:W-:Y:S01]  /*5140*/  UIADD3 UR6, UR54, 0x38840, URZ ;  /* 0x0003884036067890 */ /* 0x000fe2000fffe03f */
[----:B------:R-:W-:-:S02]  /*5150*/  FMNMX.FTZ R182, R164, R183, !PT ;  /* 0x000000b7a4b67209 */ /* 0x000fc40007810000 */
[----:B------:R-:W-:Y:S01]  /*5160*/  ISETP.GT.AND P2, PT, R177, 0x19, PT ;  /* 0x00000019b100780c */ /* 0x000fe20003f44270 */
[----:B------:R-:W3:Y:S01]  /*5170*/  MUFU.TANH R169, R169 ;  /* 0x000000a900a97308 */ /* 0x000ee20000002400 */
[----:B-1----:R-:W-:Y:S01]  /*5180*/  FSEL R166, R222, -INF , P1 ;  /* 0xff800000dea67808 */ /* 0x002fe20000800000 */
[----:B------:R-:W-:Y:S01]  /*5190*/  UPRMT UR6, UR45, 0x654, UR6 ;  /* 0x000006542d067896 */ /* 0x000fe20008000006 */
[----:B------:R-:W-:Y:S02]  /*51a0*/  FMNMX.FTZ R183, R163, R182, !PT ;  /* 0x000000b6a3b77209 */ /* 0x000fe40007810000 */
[----:B------:R-:W-:Y:S02]  /*51b0*/  ISETP.GT.AND P1, PT, R177, 0x20, PT ;  /* 0x00000020b100780c */ /* 0x000fe40003f24270 */
[----:B--2---:R-:W-:Y:S01]  /*51c0*/  FSEL R165, R165, -INF , P2 ;  /* 0xff800000a5a57808 */ /* 0x004fe20001000000 */
[----:B------:R-:W1:Y:S01]  /*51d0*/  MUFU.TANH R170, R170 ;  /* 0x000000aa00aa7308 */ /* 0x000e620000002400 */
[----:B------:R-:W-:Y:S01]  /*51e0*/  FMNMX.FTZ R182, R166, R183, !PT ;  /* 0x000000b7a6b67209 */ /* 0x000fe20007810000 */
[----:B------:R-:W-:Y:S01]  /*51f0*/  FMUL.FTZ R183, R0, R196 ;  /* 0x000000c400b77220 */ /* 0x000fe20000410000 */
[----:B------:R-:W-:Y:S01]  /*5200*/  ISETP.GT.AND P2, PT, R177, 0x21, PT ;  /* 0x00000021b100780c */ /* 0x000fe20003f44270 */
[----:B------:R-:W-:Y:S01]  /*5210*/  SYNCS.ARRIVE.TRANS64.RED.A1T0 RZ, [UR6], RZ ;  /* 0x000000ffffff79a7 */ /* 0x000fe20008100406 */
[----:B----4-:R-:W-:-:S02]  /*5220*/  FSEL R167, R167, -INF , P1 ;  /* 0xff800000a7a77808 */ /* 0x010fc40000800000 */
[----:B------:R-:W-:Y:S01]  /*5230*/  FMNMX.FTZ R182, R165, R182, !PT ;  /* 0x000000b6a5b67209 */ /* 0x000fe20007810000 */
[----:B------:R-:W2:Y:S01]  /*5240*/  MUFU.TANH R171, R171 ;  /* 0x000000ab00ab7308 */ /* 0x000ea20000002400 */
[----:B------:R-:W-:Y:S02]  /*5250*/  ISETP.GT.AND P1, PT, R177, 0x28, PT ;  /* 0x00000028b100780c */ /* 0x000fe40003f24270 */
[----:B0-----:R-:W-:Y:S02]  /*5260*/  FSEL R168, R168, -INF , P2 ;  /* 0xff800000a8a87808 */ /* 0x001fe40001000000 */
[----:B------:R-:W-:Y:S01]  /*5270*/  FMNMX.FTZ R185, R167, R182, !PT ;  /* 0x000000b6a7b97209 */ /* 0x000fe20007810000 */
[----:B------:R-:W-:Y:S01]  /*5280*/  FMUL.FTZ R182, R0, R197 ;  /* 0x000000c500b67220 */ /* 0x000fe20000410000 */
[----:B------:R-:W-:Y:S01]  /*5290*/  ISETP.GT.AND P2, PT, R177, 0x29, PT ;  /* 0x00000029b100780c */ /* 0x000fe20003f44270 */
[----:B------:R-:W0:Y:S01]  /*52a0*/  MUFU.TANH R172, R172 ;  /* 0x000000ac00ac7308 */ /* 0x000e220000002400 */
[----:B---3--:R-:W-:-:S02]  /*52b0*/  FSEL R169, R169, -INF , P1 ;  /* 0xff800000a9a97808 */ /* 0x008fc40000800000 */
[----:B------:R-:W-:Y:S01]  /*52c0*/  FMNMX.FTZ R184, R168, R185, !PT ;  /* 0x000000b9a8b87209 */ /* 0x000fe20007810000 */
[----:B------:R-:W-:Y:S01]  /*52d0*/  FMUL.FTZ R185, R0, R200 ;  /* 0x000000c800b97220 */ /* 0x000fe20000410000 */
[----:B------:R-:W-:Y:S02]  /*52e0*/  ISETP.GT.AND P1, PT, R177, 0x30, PT ;  /* 0x00000030b100780c */ /* 0x000fe40003f24270 */
[----:B-1----:R-:W-:Y:S01]  /*52f0*/  FSEL R170, R170, -INF , P2 ;  /* 0xff800000aaaa7808 */ /* 0x002fe20001000000 */
[----:B------:R-:W1:Y:S01]  /*5300*/  MUFU.TANH R173, R173 ;  /* 0x000000ad00ad7308 */ /* 0x000e620000002400 */
[----:B------:R-:W-:Y:S02]  /*5310*/  FMNMX.FTZ R187, R169, R184, !PT ;  /* 0x000000b8a9bb7209 */ /* 0x000fe40007810000 */
[----:B------:R-:W-:Y:S02]  /*5320*/  ISETP.GT.AND P2, PT, R177, 0x31, PT ;  /* 0x00000031b100780c */ /* 0x000fe40003f44270 */
[----:B--2---:R-:W-:-:S02]  /*5330*/  FSEL R171, R171, -INF , P1 ;  /* 0xff800000abab7808 */ /* 0x004fc40000800000 */
[----:B------:R-:W-:Y:S01]  /*5340*/  FMNMX.FTZ R184, R170, R187, !PT ;  /* 0x000000bbaab87209 */ /* 0x000fe20007810000 */
[----:B------:R-:W2:Y:S01]  /*5350*/  MUFU.TANH R174, R174 ;  /* 0x000000ae00ae7308 */ /* 0x000ea20000002400 */
[----:B------:R-:W-:Y:S02]  /*5360*/  ISETP.GT.AND P1, PT, R177, 0x38, PT ;  /* 0x00000038b100780c */ /* 0x000fe40003f24270 */
[----:B0-----:R-:W-:Y:S02]  /*5370*/  FSEL R172, R172, -INF , P2 ;  /* 0xff800000acac7808 */ /* 0x001fe40001000000 */
[----:B------:R-:W-:Y:S01]  /*5380*/  FMNMX.FTZ R187, R171, R184, !PT ;  /* 0x000000b8abbb7209 */ /* 0x000fe20007810000 */
[C---:B------:R-:W-:Y:S01]  /*5390*/  FMUL.FTZ R184, R0.reuse, R201 ;  /* 0x000000c900b87220 */ /* 0x040fe20000410000 */
[----:B------:R-:W-:Y:S01]  /*53a0*/  ISETP.GT.AND P2, PT, R177, 0x39, PT ;  /* 0x00000039b100780c */ /* 0x000fe20003f44270 */
[----:B------:R-:W0:Y:S01]  /*53b0*/  MUFU.TANH R175, R175 ;  /* 0x000000af00af7308 */ /* 0x000e220000002400 */
[----:B-1----:R-:W-:Y:S01]  /*53c0*/  FSEL R173, R173, -INF , P1 ;  /* 0xff800000adad7808 */ /* 0x002fe20000800000 */
[----:B------:R-:W-:Y:S01]  /*53d0*/  FMUL.FTZ R201, R0, R207 ;  /* 0x000000cf00c97220 */ /* 0x000fe20000410000 */
[----:B------:R-:W-:Y:S01]  /*53e0*/  FMNMX.FTZ R186, R172, R187, !PT ;  /* 0x000000bbacba7209 */ /* 0x000fe20007810000 */
[----:B------:R-:W-:Y:S01]  /*53f0*/  FMUL.FTZ R187, R0, R204 ;  /* 0x000000cc00bb7220 */ /* 0x000fe20000410000 */
[----:B------:R-:W-:-:S02]  /*5400*/  ISETP.GT.AND P1, PT, R177, 0x40, PT ;  /* 0x00000040b100780c */ /* 0x000fc40003f24270 */
[----:B------:R-:W-:Y:S01]  /*5410*/  FMNMX.FTZ R189, R173, R186, !PT ;  /* 0x000000baadbd7209 */ /* 0x000fe20007810000 */
[----:B------:R-:W1:Y:S01]  /*5420*/  MUFU.TANH R176, R176 ;  /* 0x000000b000b07308 */ /* 0x000e620000002400 */
[----:B--2---:R-:W-:Y:S02]  /*5430*/  FSEL R174, R174, -INF , P2 ;  /* 0xff800000aeae7808 */ /* 0x004fe40001000000 */
[----:B------:R-:W-:Y:S02]  /*5440*/  ISETP.GT.AND P2, PT, R177, 0x41, PT ;  /* 0x00000041b100780c */ /* 0x000fe40003f44270 */
[----:B------:R-:W-:-:S03]  /*5450*/  FMNMX.FTZ R186, R174, R189, !PT ;  /* 0x000000bdaeba7209 */ /* 0x000fc60007810000 */
[----:B------:R-:W2:Y:S01]  /*5460*/  MUFU.TANH R178, R178 ;  /* 0x000000b200b27308 */ /* 0x000ea20000002400 */
[----:B0-----:R-:W-:Y:S02]  /*5470*/  FSEL R175, R175, -INF , P1 ;  /* 0xff800000afaf7808 */ /* 0x001fe40000800000 */
[----:B------:R-:W-:Y:S02]  /*5480*/  ISETP.GT.AND P1, PT, R177, 0x48, PT ;  /* 0x00000048b100780c */ /* 0x000fe40003f24270 */
[----:B------:R-:W-:Y:S01]  /*5490*/  FMNMX.FTZ R189, R175, R186, !PT ;  /* 0x000000baafbd7209 */ /* 0x000fe20007810000 */
[----:B------:R-:W-:Y:S02]  /*54a0*/  FMUL.FTZ R186, R0, R205 ;  /* 0x000000cd00ba7220 */ /* 0x000fe40000410000 */
[----:B------:R-:W0:Y:S01]  /*54b0*/  MUFU.TANH R179, R179 ;  /* 0x000000b300b37308 */ /* 0x000e220000002400 */
[----:B-1----:R-:W-:Y:S02]  /*54c0*/  FSEL R176, R176, -INF , P2 ;  /* 0xff800000b0b07808 */ /* 0x002fe40001000000 */
[----:B------:R-:W-:-:S02]  /*54d0*/  ISETP.GT.AND P2, PT, R177, 0x49, PT ;  /* 0x00000049b100780c */ /* 0x000fc40003f44270 */
[----:B------:R-:W-:-:S03]  /*54e0*/  FMNMX.FTZ R189, R176, R189, !PT ;  /* 0x000000bdb0bd7209 */ /* 0x000fc60007810000 */
[----:B------:R-:W1:Y:S01]  /*54f0*/  MUFU.TANH R181, R181 ;  /* 0x000000b500b57308 */ /* 0x000e620000002400 */
[----:B--2---:R-:W-:Y:S02]  /*5500*/  FSEL R178, R178, -INF , P1 ;  /* 0xff800000b2b27808 */ /* 0x004fe40000800000 */
[----:B------:R-:W-:Y:S02]  /*5510*/  ISETP.GT.AND P1, PT, R177, 0x50, PT ;  /* 0x00000050b100780c */ /* 0x000fe40003f24270 */
[----:B------:R-:W-:-:S03]  /*5520*/  FMNMX.FTZ R188, R178, R189, !PT ;  /* 0x000000bdb2bc7209 */ /* 0x000fc60007810000 */
[----:B------:R-:W2:Y:S01]  /*5530*/  MUFU.TANH R180, R180 ;  /* 0x000000b400b47308 */ /* 0x000ea20000002400 */
[----:B0-----:R-:W-:Y:S02]  /*5540*/  FSEL R179, R179, -INF , P2 ;  /* 0xff800000b3b37808 */ /* 0x001fe40001000000 */
[----:B------:R-:W-:Y:S02]  /*5550*/  ISETP.GT.AND P2, PT, R177, 0x51, PT ;  /* 0x00000051b100780c */ /* 0x000fe40003f44270 */
[----:B------:R-:W-:-:S03]  /*5560*/  FMNMX.FTZ R188, R179, R188, !PT ;  /* 0x000000bcb3bc7209 */ /* 0x000fc60007810000 */
[----:B------:R-:W0:Y:S01]  /*5570*/  MUFU.TANH R183, R183 ;  /* 0x000000b700b77308 */ /* 0x000e220000002400 */
[----:B-1----:R-:W-:Y:S02]  /*5580*/  FSEL R181, R181, -INF , P1 ;  /* 0xff800000b5b57808 */ /* 0x002fe40000800000 */
[----:B------:R-:W-:Y:S02]  /*5590*/  ISETP.GT.AND P1, PT, R177, 0x58, PT ;  /* 0x00000058b100780c */ /* 0x000fe40003f24270 */
        /* <DEDUP_REMOVED lines=32> */
[----:B------:R-:W-:Y:S01]  /*57a0*/  ISETP.GT.AND P1, PT, R177, 0x78, PT ;  /* 0x00000078b100780c */ /* 0x000fe20003f24270 */
[----:B------:R-:W0:Y:S01]  /*57b0*/  SHFL.IDX PT, R208, R155, 0x1, 0x1c1f ;  /* 0x003c1f009bd07f89 */ /* 0x000e2200000e0000 */
[----:B------:R-:W-:Y:S01]  /*57c0*/  FMNMX.FTZ R197, R190, R193, !PT ;  /* 0x000000c1bec57209 */ /* 0x000fe20007810000 */
[----:B------:R-:W-:Y:S02]  /*57d0*/  FMUL.FTZ R193, R0, R191 ;  /* 0x000000bf00c17220 */ /* 0x000fe40000410000 */
[----:B------:R-:W3:Y:S01]  /*57e0*/  MUFU.TANH R213, R213 ;  /* 0x000000d500d57308 */ /* 0x000ee20000002400 */
[----:B-1----:R-:W-:Y:S02]  /*57f0*/  FSEL R188, R209, -INF , P2 ;  /* 0xff800000d1bc7808 */ /* 0x002fe40001000000 */
[----:B------:R-:W-:-:S02]  /*5800*/  ISETP.GT.AND P2, PT, R177, 0x79, PT ;  /* 0x00000079b100780c */ /* 0x000fc40003f44270 */
[----:B------:R-:W-:-:S03]  /*5810*/  FMNMX.FTZ R197, R188, R197, !PT ;  /* 0x000000c5bcc57209 */ /* 0x000fc60007810000 */
[----:B------:R-:W-:Y:S01]  /*5820*/  MUFU.TANH R10, R10 ;  /* 0x0000000a000a7308 */ /* 0x000fe20000002400 */
[----:B--2---:R-:W-:-:S04]  /*5830*/  FSEL R192, R192, -INF , P1 ;  /* 0xff800000c0c07808 */ /* 0x004fc80000800000 */
[----:B------:R-:W-:Y:S01]  /*5840*/  FMNMX.FTZ R196, R192, R197, !PT ;  /* 0x000000c5c0c47209 */ /* 0x000fe20007810000 */
[C---:B------:R-:W-:Y:S01]  /*5850*/  FMUL.FTZ R197, R0.reuse, R199 ;  /* 0x000000c700c57220 */ /* 0x040fe20000410000 */
[C---:B------:R-:W-:Y:S01]  /*5860*/  FMUL.FTZ R199, R0.reuse, R203 ;  /* 0x000000cb00c77220 */ /* 0x040fe20000410000 */
[----:B------:R-:W1:Y:S01]  /*5870*/  MUFU.TANH R11, R11 ;  /* 0x0000000b000b7308 */ /* 0x000e620000002400 */
[----:B---3--:R-:W-:Y:S01]  /*5880*/  FSEL R191, R213, -INF , P2 ;  /* 0xff800000d5bf7808 */ /* 0x008fe20001000000 */
[----:B------:R-:W-:Y:S01]  /*5890*/  FMUL.FTZ R203, R0, R211 ;  /* 0x000000d300cb7220 */ /* 0x000fe20000410000 */
[----:B0-----:R-:W-:Y:S02]  /*58a0*/  IADD3 R157, R208, -UR51, R157 ;  /* 0x80000033d09d7c10 */ /* 0x001fe4000fffe09d */
[----:B------:R-:W-:Y:S01]  /*58b0*/  FMNMX.FTZ R177, R191, R196, !PT ;  /* 0x000000c4bfb17209 */ /* 0x000fe20007810000 */
[C---:B------:R-:W-:Y:S02]  /*58c0*/  FMUL.FTZ R196, R0.reuse, R198 ;  /* 0x000000c600c47220 */ /* 0x040fe40000410000 */
[----:B------:R-:W-:Y:S01]  /*58d0*/  MUFU.TANH R12, R12 ;  /* 0x0000000c000c7308 */ /* 0x000fe20000002400 */
[C---:B------:R-:W-:Y:S01]  /*58e0*/  ISETP.GT.AND P2, PT, R157.reuse, RZ, PT ;  /* 0x000000ff9d00720c */ /* 0x040fe20003f44270 */
[C---:B------:R-:W-:Y:S01]  /*58f0*/  FMUL.FTZ R198, R0.reuse, R202 ;  /* 0x000000ca00c67220 */ /* 0x040fe20000410000 */
[----:B------:R-:W0:Y:S01]  /*5900*/  SHFL.BFLY PT, R200, R177, 0x2, 0x1f ;  /* 0x0c401f00b1c87f89 */ /* 0x000e2200000e0000 */
[----:B------:R-:W-:Y:S01]  /*5910*/  ISETP.GT.AND P3, PT, R157, 0x1, PT ;  /* 0x000000019d00780c */ /* 0x000fe20003f64270 */
[----:B------:R-:W-:-:S03]  /*5920*/  FMUL.FTZ R202, R0, R210 ;  /* 0x000000d200ca7220 */ /* 0x000fc60000410000 */
[----:B------:R-:W2:Y:S01]  /*5930*/  MUFU.TANH R13, R13 ;  /* 0x0000000d000d7308 */ /* 0x000ea20000002400 */
[----:B-1----:R-:W-:Y:S02]  /*5940*/  FSEL R11, R11, -INF , P3 ;  /* 0xff8000000b0b7808 */ /* 0x002fe40001800000 */
[----:B------:R-:W-:-:S05]  /*5950*/  ISETP.GT.AND P3, PT, R157, 0x9, PT ;  /* 0x000000099d00780c */ /* 0x000fca0003f64270 */
[----:B------:R-:W-:Y:S08]  /*5960*/  MUFU.TANH R14, R14 ;  /* 0x0000000e000e7308 */ /* 0x000ff00000002400 */
[----:B------:R-:W1:Y:S01]  /*5970*/  MUFU.TANH R15, R15 ;  /* 0x0000000f000f7308 */ /* 0x000e620000002400 */
[----:B--2---:R-:W-:Y:S02]  /*5980*/  FSEL R13, R13, -INF , P3 ;  /* 0xff8000000d0d7808 */ /* 0x004fe40001800000 */
[----:B0-----:R-:W-:Y:S01]  /*5990*/  FMNMX.FTZ R204, R177, R200, !PT ;  /* 0x000000c8b1cc7209 */ /* 0x001fe20007810000 */
[----:B------:R-:W-:Y:S01]  /*59a0*/  FMUL.FTZ R200, R0, R206 ;  /* 0x000000ce00c87220 */ /* 0x000fe20000410000 */
[----:B------:R-:W-:Y:S01]  /*59b0*/  IMAD.U32 R206, RZ, RZ, UR10 ;  /* 0x0000000affce7e24 */ /* 0x000fe2000f8e00ff */
[----:B------:R-:W-:-:S02]  /*59c0*/  ISETP.GT.AND P3, PT, R157, 0x11, PT ;  /* 0x000000119d00780c */ /* 0x000fc40003f64270 */
[----:B------:R-:W0:Y:S01]  /*59d0*/  SHFL.BFLY PT, R177, R204, 0x1, 0x1f ;  /* 0x0c201f00ccb17f89 */ /* 0x000e2200000e0000 */
[----:B------:R-:W-:Y:S08]  /*59e0*/  MUFU.TANH R17, R17 ;  /* 0x0000001100117308 */ /* 0x000ff00000002400 */
[----:B------:R-:W2:Y:S01]  /*59f0*/  MUFU.TANH R18, R18 ;  /* 0x0000001200127308 */ /* 0x000ea20000002400 */
[----:B-1----:R-:W-:-:S02]  /*5a00*/  FSEL R15, R15, -INF , P3 ;  /* 0xff8000000f0f7808 */ /* 0x002fc40001800000 */
[----:B------:R-:W-:-:S05]  /*5a10*/  ISETP.GT.AND P3, PT, R157, 0x19, PT ;  /* 0x000000199d00780c */ /* 0x000fca0003f64270 */
[----:B------:R-:W1:Y:S01]  /*5a20*/  MUFU.TANH R19, R19 ;  /* 0x0000001300137308 */ /* 0x000e620000002400 */
[----:B0-----:R-:W-:-:S07]  /*5a30*/  FMNMX.FTZ R177, R204, R177, !PT ;  /* 0x000000b1ccb17209 */ /* 0x001fce0007810000 */
[----:B------:R-:W0:Y:S01]  /*5a40*/  MUFU.TANH R20, R20 ;  /* 0x0000001400147308 */ /* 0x000e220000002400 */
[----:B--2---:R-:W-:Y:S01]  /*5a50*/  FSEL R18, R18, -INF , P3 ;  /* 0xff80000012127808 */ /* 0x004fe20001800000 */
[----:B------:R-:W-:Y:S01]  /*5a60*/  FMUL.FTZ R204, R0, R214 ;  /* 0x000000d600cc7220 */ /* 0x000fe20000410000 */
[C---:B------:R-:W-:Y:S01]  /*5a70*/  FSETP.NEU.FTZ.AND P1, PT, R177.reuse, -INF , PT ;  /* 0xff800000b100780b */ /* 0x040fe20003f3d000 */
[----:B------:R-:W-:-:S01]  /*5a80*/  FFMA.FTZ R205, R177, R206, -8 ;  /* 0xc1000000b1cd7423 */ /* 0x000fc200000100ce */
[----:B------:R-:W-:Y:S01]  /*5a90*/  ISETP.GT.AND P3, PT, R157, 0x21, PT ;  /* 0x000000219d00780c */ /* 0x000fe20003f64270 */
[----:B------:R-:W-:Y:S02]  /*5aa0*/  FMUL.FTZ R206, R0, R215 ;  /* 0x000000d700ce7220 */ /* 0x000fe40000410000 */
[----:B------:R-:W2:Y:S01]  /*5ab0*/  MUFU.TANH R21, R21 ;  /* 0x0000001500157308 */ /* 0x000ea20000002400 */
[----:B------:R-:W-:-:S05]  /*5ac0*/  FSEL R205, R205, RZ, P1 ;  /* 0x000000ffcdcd7208 */ /* 0x000fca0000800000 */
[--C-:B------:R-:W-:Y:S01]  /*5ad0*/  FFMA.FTZ R155, R159, UR10, -R205.reuse ;  /* 0x0000000a9f9b7c23 */ /* 0x100fe200080108cd */
[----:B------:R-:W-:Y:S01]  /*5ae0*/  FSEL R159, R10, -INF , P2 ;  /* 0xff8000000a9f7808 */ /* 0x000fe20001000000 */
[--C-:B------:R-:W-:Y:S01]  /*5af0*/  FFMA.FTZ R10, R162, UR10, -R205.reuse ;  /* 0x0000000aa20a7c23 */ /* 0x100fe200080108cd */
[----:B------:R-:W-:Y:S01]  /*5b00*/  ISETP.GT.AND P2, PT, R157, 0x8, PT ;  /* 0x000000089d00780c */ /* 0x000fe20003f44270 */
[----:B------:R-:W3:Y:S01]  /*5b10*/  MUFU.TANH R22, R22 ;  /* 0x0000001600167308 */ /* 0x000ee20000002400 */
[----:B------:R-:W-:Y:S01]  /*5b20*/  FMNMX.FTZ R162, R159, R8, !PT ;  /* 0x000000089fa27209 */ /* 0x000fe20007810000 */
[--C-:B------:R-:W-:Y:S01]  /*5b30*/  FFMA.FTZ R208, R163, UR10, -R205.reuse ;  /* 0x0000000aa3d07c23 */ /* 0x100fe200080108cd */
[----:B------:R-:W-:Y:S01]  /*5b40*/  FSEL R12, R12, -INF , P2 ;  /* 0xff8000000c0c7808 */ /* 0x000fe20001000000 */
[--C-:B------:R-:W-:Y:S01]  /*5b50*/  FFMA.FTZ R209, R166, UR10, -R205.reuse ;  /* 0x0000000aa6d17c23 */ /* 0x100fe200080108cd */
[----:B------:R-:W-:Y:S01]  /*5b60*/  FMNMX.FTZ R207, R11, R162, !PT ;  /* 0x000000a20bcf7209 */ /* 0x000fe20007810000 */
[--C-:B------:R-:W-:Y:S01]  /*5b70*/  FFMA.FTZ R210, R174, UR10, -R205.reuse ;  /* 0x0000000aaed27c23 */ /* 0x100fe200080108cd */
[----:B------:R-:W-:Y:S01]  /*5b80*/  ISETP.GT.AND P2, PT, R157, 0x10, PT ;  /* 0x000000109d00780c */ /* 0x000fe20003f44270 */
[----:B------:R-:W4:Y:S01]  /*5b90*/  MUFU.TANH R23, R23 ;  /* 0x0000001700177308 */ /* 0x000f220000002400 */
[----:B------:R-:W-:Y:S01]  /*5ba0*/  FMNMX.FTZ R162, R12, R207, !PT ;  /* 0x000000cf0ca27209 */ /* 0x000fe20007810000 */
[--C-:B------:R-:W-:Y:S01]  /*5bb0*/  FFMA.FTZ R174, R175, UR10, -R205.reuse ;  /* 0x0000000aafae7c23 */ /* 0x100fe200080108cd */
[----:B------:R-:W-:Y:S01]  /*5bc0*/  FSEL R14, R14, -INF , P2 ;  /* 0xff8000000e0e7808 */ /* 0x000fe20001000000 */
[--C-:B------:R-:W-:Y:S01]  /*5bd0*/  FFMA.FTZ R212, R179, UR10, -R205.reuse ;  /* 0x0000000ab3d47c23 */ /* 0x100fe200080108cd */
[----:B------:R-:W-:Y:S01]  /*5be0*/  FMNMX.FTZ R207, R13, R162, !PT ;  /* 0x000000a20dcf7209 */ /* 0x000fe20007810000 */
[--C-:B------:R-:W-:Y:S01]  /*5bf0*/  FFMA.FTZ R162, R164, UR10, -R205.reuse ;  /* 0x0000000aa4a27c23 */ /* 0x100fe200080108cd */
[----:B------:R-:W-:Y:S01]  /*5c00*/  ISETP.GT.AND P2, PT, R157, 0x18, PT ;  /* 0x000000189d00780c */ /* 0x000fe20003f44270 */
[----:B------:R-:W5:Y:S01]  /*5c10*/  MUFU.TANH R152, R152 ;  /* 0x0000009800987308 */ /* 0x000f620000002400 */
[----:B------:R-:W-:Y:S01]  /*5c20*/  FMNMX.FTZ R164, R14, R207, !PT ;  /* 0x000000cf0ea47209 */ /* 0x000fe20007810000 */
[--C-:B------:R-:W-:Y:S01]  /*5c30*/  FFMA.FTZ R160, R160, UR10, -R205.reuse ;  /* 0x0000000aa0a07c23 */ /* 0x100fe200080108cd */
[----:B------:R-:W-:Y:S01]  /*5c40*/  FSEL R17, R17, -INF , P2 ;  /* 0xff80000011117808 */ /* 0x000fe20001000000 */
[----:B------:R-:W-:Y:S01]  /*5c50*/  FFMA.FTZ R161, R161, UR10, -R205 ;  /* 0x0000000aa1a17c23 */ /* 0x000fe200080108cd */
[----:B------:R-:W-:-:S02]  /*5c60*/  FMNMX.FTZ R164, R15, R164, !PT ;  /* 0x000000a40fa47209 */ /* 0x000fc40007810000 */
[----:B------:R-:W-:Y:S01]  /*5c70*/  ISETP.GT.AND P2, PT, R157, 0x20, PT ;  /* 0x000000209d00780c */ /* 0x000fe20003f44270 */
[----:B------:R-:W5:Y:S01]  /*5c80*/  MUFU.TANH R153, R153 ;  /* 0x0000009900997308 */ /* 0x000f620000002400 */
[----:B------:R-:W-:Y:S02]  /*5c90*/  FMNMX.FTZ R207, R17, R164, !PT ;  /* 0x000000a411cf7209 */ /* 0x000fe40007810000 */
[----:B-1----:R-:W-:Y:S02]  /*5ca0*/  FSEL R163, R19, -INF , P2 ;  /* 0xff80000013a37808 */ /* 0x002fe40001000000 */
[----:B------:R-:W-:Y:S02]  /*5cb0*/  FMNMX.FTZ R164, R18, R207, !PT ;  /* 0x000000cf12a47209 */ /* 0x000fe40007810000 */
[----:B------:R-:W-:Y:S01]  /*5cc0*/  ISETP.GT.AND P2, PT, R157, 0x28, PT ;  /* 0x000000289d00780c */ /* 0x000fe20003f44270 */
[----:B------:R-:W1:Y:S01]  /*5cd0*/  MUFU.TANH R154, R154 ;  /* 0x0000009a009a7308 */ /* 0x000e620000002400 */
[----:B0-----:R-:W-:-:S02]  /*5ce0*/  FSEL R20, R20, -INF , P3 ;  /* 0xff80000014147808 */ /* 0x001fc40001800000 */
[----:B------:R-:W-:Y:S02]  /*5cf0*/  FMNMX.FTZ R207, R163, R164, !PT ;  /* 0x000000a4a3cf7209 */ /* 0x000fe40007810000 */
[----:B------:R-:W-:Y:S02]  /*5d00*/  ISETP.GT.AND P3, PT, R157, 0x29, PT ;  /* 0x000000299d00780c */ /* 0x000fe40003f64270 */
[----:B--2---:R-:W-:Y:S01]  /*5d10*/  FSEL R164, R21, -INF , P2 ;  /* 0xff80000015a47808 */ /* 0x004fe20001000000 */
[----:B------:R0:W-:Y:S01]  /*5d20*/  MUFU.EX2 R19, R208 ;  /* 0x000000d000137308 */ /* 0x0001e20000000800 */
[----:B------:R-:W-:Y:S02]  /*5d30*/  FMNMX.FTZ R207, R20, R207, !PT ;  /* 0x000000cf14cf7209 */ /* 0x000fe40007810000 */
[----:B------:R-:W-:Y:S02]  /*5d40*/  ISETP.GT.AND P2, PT, R157, 0x30, PT ;  /* 0x000000309d00780c */ /* 0x000fe40003f44270 */
[----:B---3--:R-:W-:-:S02]  /*5d50*/  FSEL R166, R22, -INF , P3 ;  /* 0xff80000016a67808 */ /* 0x008fc40001800000 */
[----:B------:R-:W-:Y:S01]  /*5d60*/  FMNMX.FTZ R207, R164, R207, !PT ;  /* 0x000000cfa4cf7209 */ /* 0x000fe20007810000 */
[----:B------:R-:W2:Y:S01]  /*5d70*/  MUFU.TANH R156, R156 ;  /* 0x0000009c009c7308 */ /* 0x000ea20000002400 */
[----:B0-----:R-:W-:-:S01]  /*5d80*/  FFMA.FTZ R208, R165, UR10, -R205 ;  /* 0x0000000aa5d07c23 */ /* 0x001fc200080108cd */
[----:B------:R-:W-:Y:S02]  /*5d90*/  ISETP.GT.AND P3, PT, R157, 0x31, PT ;  /* 0x000000319d00780c */ /* 0x000fe40003f64270 */
[----:B----4-:R-:W-:Y:S01]  /*5da0*/  FSEL R165, R23, -INF , P2 ;  /* 0xff80000017a57808 */ /* 0x010fe20001000000 */
[----:B------:R-:W-:Y:S01]  /*5db0*/  FFMA.FTZ R23, R167, UR10, -R205 ;  /* 0x0000000aa7177c23 */ /* 0x000fe200080108cd */
[----:B------:R-:W-:Y:S02]  /*5dc0*/  FMNMX.FTZ R22, R166, R207, !PT ;  /* 0x000000cfa6167209 */ /* 0x000fe40007810000 */
[----:B------:R-:W0:Y:S01]  /*5dd0*/  MUFU.TANH R158, R158 ;  /* 0x0000009e009e7308 */ /* 0x000e220000002400 */
[----:B------:R-:W-:-:S02]  /*5de0*/  ISETP.GT.AND P2, PT, R157, 0x38, PT ;  /* 0x000000389d00780c */ /* 0x000fc40003f44270 */
[----:B-----5:R-:W-:Y:S02]  /*5df0*/  FSEL R152, R152, -INF , P3 ;  /* 0xff80000098987808 */ /* 0x020fe40001800000 */
[----:B------:R-:W-:Y:S02]  /*5e00*/  FMNMX.FTZ R167, R165, R22, !PT ;  /* 0x00000016a5a77209 */ /* 0x000fe40007810000 */
[----:B------:R-:W-:Y:S01]  /*5e10*/  ISETP.GT.AND P3, PT, R157, 0x39, PT ;  /* 0x000000399d00780c */ /* 0x000fe20003f64270 */
[----:B------:R-:W3:Y:S01]  /*5e20*/  MUFU.TANH R189, R189 ;  /* 0x000000bd00bd7308 */ /* 0x000ee20000002400 */
[----:B------:R-:W-:Y:S02]  /*5e30*/  FSEL R153, R153, -INF , P2 ;  /* 0xff80000099997808 */ /* 0x000fe40001000000 */
[----:B------:R-:W-:Y:S02]  /*5e40*/  FMNMX.FTZ R22, R152, R167, !PT ;  /* 0x000000a798167209 */ /* 0x000fe40007810000 */
[----:B------:R-:W-:-:S02]  /*5e50*/  ISETP.GT.AND P2, PT, R157, 0x40, PT ;  /* 0x000000409d00780c */ /* 0x000fc40003f44270 */
[----:B-1----:R-:W-:Y:S01]  /*5e60*/  FSEL R167, R154, -INF , P3 ;  /* 0xff8000009aa77808 */ /* 0x002fe20001800000 */
[----:B------:R-:W1:Y:S01]  /*5e70*/  MUFU.TANH R193, R193 ;  /* 0x000000c100c17308 */ /* 0x000e620000002400 */
[----:B------:R-:W-:Y:S01]  /*5e80*/  FMNMX.FTZ R22, R153, R22, !PT ;  /* 0x0000001699167209 */ /* 0x000fe20007810000 */
[--C-:B------:R-:W-:Y:S01]  /*5e90*/  FFMA.FTZ R154, R168, UR10, -R205.reuse ;  /* 0x0000000aa89a7c23 */ /* 0x100fe200080108cd */
[----:B------:R-:W-:Y:S01]  /*5ea0*/  ISETP.GT.AND P3, PT, R157, 0x41, PT ;  /* 0x000000419d00780c */ /* 0x000fe20003f64270 */
[----:B------:R-:W-:Y:S01]  /*5eb0*/  FFMA.FTZ R168, R169, UR10, -R205 ;  /* 0x0000000aa9a87c23 */ /* 0x000fe200080108cd */
[----:B--2---:R-:W-:Y:S02]  /*5ec0*/  FSEL R156, R156, -INF , P2 ;  /* 0xff8000009c9c7808 */ /* 0x004fe40001000000 */
[----:B------:R-:W-:Y:S01]  /*5ed0*/  FMNMX.FTZ R207, R167, R22, !PT ;  /* 0x00000016a7cf7209 */ /* 0x000fe20007810000 */
[----:B------:R-:W2:Y:S01]  /*5ee0*/  MUFU.TANH R194, R194 ;  /* 0x000000c200c27308 */ /* 0x000ea20000002400 */
[----:B------:R-:W-:-:S02]  /*5ef0*/  ISETP.GT.AND P2, PT, R157, 0x48, PT ;  /* 0x000000489d00780c */ /* 0x000fc40003f44270 */
[----:B0-----:R-:W-:Y:S02]  /*5f00*/  FSEL R158, R158, -INF , P3 ;  /* 0xff8000009e9e7808 */ /* 0x001fe40001800000 */
[----:B------:R-:W-:Y:S02]  /*5f10*/  FMNMX.FTZ R207, R156, R207, !PT ;  /* 0x000000cf9ccf7209 */ /* 0x000fe40007810000 */
[----:B------:R-:W-:Y:S01]  /*5f20*/  ISETP.GT.AND P3, PT, R157, 0x49, PT ;  /* 0x000000499d00780c */ /* 0x000fe20003f64270 */
[----:B------:R-:W0:Y:S01]  /*5f30*/  MUFU.TANH R195, R195 ;  /* 0x000000c300c37308 */ /* 0x000e220000002400 */
[----:B---3--:R-:W-:Y:S02]  /*5f40*/  FSEL R189, R189, -INF , P2 ;  /* 0xff800000bdbd7808 */ /* 0x008fe40001000000 */
[----:B------:R-:W-:Y:S01]  /*5f50*/  FMNMX.FTZ R22, R158, R207, !PT ;  /* 0x000000cf9e167209 */ /* 0x000fe20007810000 */
[----:B------:R-:W-:-:S01]  /*5f60*/  FFMA.FTZ R207, R170, UR10, -R205 ;  /* 0x0000000aaacf7c23 */ /* 0x000fc200080108cd */
[----:B------:R-:W-:Y:S01]  /*5f70*/  ISETP.GT.AND P2, PT, R157, 0x50, PT ;  /* 0x000000509d00780c */ /* 0x000fe20003f44270 */
[----:B------:R-:W-:-:S01]  /*5f80*/  FFMA.FTZ R170, R172, UR10, -R205 ;  /* 0x0000000aacaa7c23 */ /* 0x000fc200080108cd */
[----:B-1----:R-:W-:Y:S01]  /*5f90*/  FSEL R193, R193, -INF , P3 ;  /* 0xff800000c1c17808 */ /* 0x002fe20001800000 */
[----:B------:R-:W1:Y:S01]  /*5fa0*/  MUFU.TANH R196, R196 ;  /* 0x000000c400c47308 */ /* 0x000e620000002400 */
[----:B------:R-:W-:Y:S01]  /*5fb0*/  FMNMX.FTZ R22, R189, R22, !PT ;  /* 0x00000016bd167209 */ /* 0x000fe20007810000 */
[----:B------:R-:W-:Y:S01]  /*5fc0*/  FFMA.FTZ R172, R173, UR10, -R205 ;  /* 0x0000000aadac7c23 */ /* 0x000fe200080108cd */
[----:B------:R-:W-:-:S02]  /*5fd0*/  ISETP.GT.AND P3, PT, R157, 0x51, PT ;  /* 0x000000519d00780c */ /* 0x000fc40003f64270 */
[----:B--2---:R-:W-:Y:S02]  /*5fe0*/  FSEL R194, R194, -INF , P2 ;  /* 0xff800000c2c27808 */ /* 0x004fe40001000000 */
[----:B------:R-:W-:Y:S01]  /*5ff0*/  FMNMX.FTZ R169, R193, R22, !PT ;  /* 0x00000016c1a97209 */ /* 0x000fe20007810000 */
[----:B------:R-:W2:Y:S01]  /*6000*/  MUFU.TANH R197, R197 ;  /* 0x000000c500c57308 */ /* 0x000ea20000002400 */
[----:B------:R-:W-:Y:S02]  /*6010*/  ISETP.GT.AND P2, PT, R157, 0x58, PT ;  /* 0x000000589d00780c */ /* 0x000fe40003f44270 */
[----:B0-----:R-:W-:Y:S02]  /*6020*/  FSEL R195, R195, -INF , P3 ;  /* 0xff800000c3c37808 */ /* 0x001fe40001800000 */
[----:B------:R-:W-:Y:S02]  /*6030*/  FMNMX.FTZ R22, R194, R169, !PT ;  /* 0x000000a9c2167209 */ /* 0x000fe40007810000 */
[----:B------:R-:W-:Y:S01]  /*6040*/  ISETP.GT.AND P3, PT, R157, 0x59, PT ;  /* 0x000000599d00780c */ /* 0x000fe20003f64270 */
[----:B------:R-:W0:Y:S01]  /*6050*/  MUFU.TANH R198, R198 ;  /* 0x000000c600c67308 */ /* 0x000e220000002400 */
[----:B-1----:R-:W-:-:S02]  /*6060*/  FSEL R196, R196, -INF , P2 ;  /* 0xff800000c4c47808 */ /* 0x002fc40001000000 */
[----:B------:R-:W-:-:S05]  /*6070*/  ISETP.GT.AND P2, PT, R157, 0x60, PT ;  /* 0x000000609d00780c */ /* 0x000fca0003f44270 */
[----:B------:R-:W1:Y:S01]  /*6080*/  MUFU.TANH R199, R199 ;  /* 0x000000c700c77308 */ /* 0x000e620000002400 */
[----:B--2---:R-:W-:Y:S02]  /*6090*/  FSEL R197, R197, -INF , P3 ;  /* 0xff800000c5c57808 */ /* 0x004fe40001800000 */
[----:B------:R-:W-:-:S05]  /*60a0*/  ISETP.GT.AND P3, PT, R157, 0x61, PT ;  /* 0x000000619d00780c */ /* 0x000fca0003f64270 */
[----:B------:R2:W-:Y:S01]  /*60b0*/  MUFU.EX2 R21, R209 ;  /* 0x000000d100157308 */ /* 0x0005e20000000800 */
[----:B0-----:R-:W-:Y:S02]  /*60c0*/  FSEL R198, R198, -INF , P2 ;  /* 0xff800000c6c67808 */ /* 0x001fe40001000000 */
[----:B------:R-:W-:-:S05]  /*60d0*/  ISETP.GT.AND P2, PT, R157, 0x68, PT ;  /* 0x000000689d00780c */ /* 0x000fca0003f44270 */
[----:B------:R-:W0:Y:S01]  /*60e0*/  MUFU.TANH R200, R200 ;  /* 0x000000c800c87308 */ /* 0x000e220000002400 */
[----:B--2---:R-:W-:-:S01]  /*60f0*/  FFMA.FTZ R209, R171, UR10, -R205 ;  /* 0x0000000aabd17c23 */ /* 0x004fc200080108cd */
[----:B------:R-:W-:Y:S02]  /*6100*/  FMNMX.FTZ R171, R195, R22, !PT ;  /* 0x00000016c3ab7209 */ /* 0x000fe40007810000 */
[----:B-1----:R-:W-:Y:S02]  /*6110*/  FSEL R199, R199, -INF , P3 ;  /* 0xff800000c7c77808 */ /* 0x002fe40001800000 */
[----:B------:R-:W-:Y:S02]  /*6120*/  FMNMX.FTZ R22, R196, R171, !PT ;  /* 0x000000abc4167209 */ /* 0x000fe40007810000 */
[----:B------:R-:W1:Y:S01]  /*6130*/  MUFU.TANH R201, R201 ;  /* 0x000000c900c97308 */ /* 0x000e620000002400 */
[----:B------:R-:W-:Y:S02]  /*6140*/  ISETP.GT.AND P3, PT, R157, 0x69, PT ;  /* 0x000000699d00780c */ /* 0x000fe40003f64270 */
[----:B------:R-:W-:-:S04]  /*6150*/  FMNMX.FTZ R171, R197, R22, !PT ;  /* 0x00000016c5ab7209 */ /* 0x000fc80007810000 */
[----:B------:R-:W-:Y:S01]  /*6160*/  FMNMX.FTZ R22, R198, R171, !PT ;  /* 0x000000abc6167209 */ /* 0x000fe20007810000 */
[----:B------:R-:W2:Y:S01]  /*6170*/  MUFU.TANH R202, R202 ;  /* 0x000000ca00ca7308 */ /* 0x000ea20000002400 */
[----:B0-----:R-:W-:Y:S02]  /*6180*/  FSEL R200, R200, -INF , P2 ;  /* 0xff800000c8c87808 */ /* 0x001fe40001000000 */
[----:B------:R-:W-:Y:S02]  /*6190*/  FMNMX.FTZ R173, R199, R22, !PT ;  /* 0x00000016c7ad7209 */ /* 0x000fe40007810000 */
[----:B------:R-:W-:Y:S02]  /*61a0*/  ISETP.GT.AND P2, PT, R157, 0x70, PT ;  /* 0x000000709d00780c */ /* 0x000fe40003f44270 */
[----:B------:R-:W-:Y:S01]  /*61b0*/  FMNMX.FTZ R22, R200, R173, !PT ;  /* 0x000000adc8167209 */ /* 0x000fe20007810000 */
[----:B------:R-:W0:Y:S01]  /*61c0*/  MUFU.TANH R203, R203 ;  /* 0x000000cb00cb7308 */ /* 0x000e220000002400 */
[----:B-1----:R-:W-:-:S02]  /*61d0*/  FSEL R201, R201, -INF , P3 ;  /* 0xff800000c9c97808 */ /* 0x002fc40001800000 */
        /* <DEDUP_REMOVED lines=10> */
[----:B------:R0:W-:Y:S01]  /*6280*/  MUFU.EX2 R157, R174 ;  /* 0x000000ae009d7308 */ /* 0x0001e20000000800 */
[----:B-1----:R-:W-:-:S04]  /*6290*/  FSEL R204, R204, -INF , P2 ;  /* 0xff800000cccc7808 */ /* 0x002fc80001000000 */
[----:B------:R-:W-:-:S03]  /*62a0*/  FMNMX.FTZ R173, R204, R173, !PT ;  /* 0x000000adccad7209 */ /* 0x000fc60007810000 */
[----:B------:R-:W-:Y:S01]  /*62b0*/  MUFU.EX2 R160, R160 ;  /* 0x000000a000a07308 */ /* 0x000fe20000000800 */
[----:B--2---:R-:W-:Y:S01]  /*62c0*/  FSEL R206, R206, -INF , P3 ;  /* 0xff800000cece7808 */ /* 0x004fe20001800000 */
[--C-:B0-----:R-:W-:Y:S01]  /*62d0*/  FFMA.FTZ R174, R180, UR10, -R205.reuse ;  /* 0x0000000ab4ae7c23 */ /* 0x101fe200080108cd */
[----:B------:R-:W-:-:S01]  /*62e0*/  FFMA.FTZ R180, R183, UR10, -R205 ;  /* 0x0000000ab7b47c23 */ /* 0x000fc200080108cd */
[--C-:B------:R-:W-:Y:S01]  /*62f0*/  FFMA.FTZ R183, R186, UR10, -R205.reuse ;  /* 0x0000000abab77c23 */ /* 0x100fe200080108cd */
[----:B------:R-:W-:Y:S01]  /*6300*/  FMNMX.FTZ R22, R206, R173, !PT ;  /* 0x000000adce167209 */ /* 0x000fe20007810000 */
[--C-:B------:R-:W-:Y:S01]  /*6310*/  FFMA.FTZ R173, R181, UR10, -R205.reuse ;  /* 0x0000000ab5ad7c23 */ /* 0x100fe200080108cd */
[----:B------:R-:W-:-:S01]  /*6320*/  FFMA.FTZ R181, R182, UR10, -R205 ;  /* 0x0000000ab6b57c23 */ /* 0x000fc200080108cd */
[--C-:B------:R-:W-:Y:S01]  /*6330*/  FFMA.FTZ R182, R187, UR10, -R205.reuse ;  /* 0x0000000abbb67c23 */ /* 0x100fe200080108cd */
[----:B------:R-:W-:-:S01]  /*6340*/  FFMA.FTZ R187, R191, UR10, -R205 ;  /* 0x0000000abfbb7c23 */ /* 0x000fc200080108cd */
[----:B------:R-:W0:Y:S01]  /*6350*/  SHFL.BFLY PT, R175, R22, 0x2, 0x1f ;  /* 0x0c401f0016af7f89 */ /* 0x000e2200000e0000 */
[----:B------:R-:W-:Y:S08]  /*6360*/  MUFU.EX2 R155, R155 ;  /* 0x0000009b009b7308 */ /* 0x000ff00000000800 */
[----:B------:R-:W-:Y:S08]  /*6370*/  MUFU.EX2 R10, R10 ;  /* 0x0000000a000a7308 */ /* 0x000ff00000000800 */
[----:B------:R-:W-:Y:S01]  /*6380*/  MUFU.EX2 R161, R161 ;  /* 0x000000a100a17308 */ /* 0x000fe20000000800 */
[----:B0-----:R-:W-:Y:S01]  /*6390*/  FMNMX.FTZ R179, R22, R175, !PT ;  /* 0x000000af16b37209 */ /* 0x001fe20007810000 */
[----:B------:R-:W-:Y:S01]  /*63a0*/  FFMA.FTZ R175, R185, UR10, -R205 ;  /* 0x0000000ab9af7c23 */ /* 0x000fe200080108cd */
[----:B------:R-:W-:-:S05]  /*63b0*/  IMAD.U32 R185, RZ, RZ, UR10 ;  /* 0x0000000affb97e24 */ /* 0x000fca000f8e00ff */
[----:B------:R-:W-:Y:S01]  /*63c0*/  MUFU.EX2 R162, R162 ;  /* 0x000000a200a27308 */ /* 0x000fe20000000800 */
[----:B------:R-:W0:Y:S07]  /*63d0*/  SHFL.BFLY PT, R22, R179, 0x1, 0x1f ;  /* 0x0c201f00b3167f89 */ /* 0x000e2e00000e0000 */
[----:B------:R1:W-:Y:S08]  /*63e0*/  MUFU.EX2 R171, R172 ;  /* 0x000000ac00ab7308 */ /* 0x0003f00000000800 */
[----:B------:R2:W-:Y:S01]  /*63f0*/  MUFU.EX2 R169, R209 ;  /* 0x000000d100a97308 */ /* 0x0005e20000000800 */
[----:B-1----:R-:W-:-:S01]  /*6400*/  FFMA.FTZ R172, R176, UR10, -R205 ;  /* 0x0000000ab0ac7c23 */ /* 0x002fc200080108cd */
[--C-:B------:R-:W-:Y:S01]  /*6410*/  FFMA.FTZ R176, R184, UR10, -R205.reuse ;  /* 0x0000000ab8b07c23 */ /* 0x100fe200080108cd */
[----:B------:R-:W-:-:S05]  /*6420*/  FFMA.FTZ R184, R192, UR10, -R205 ;  /* 0x0000000ac0b87c23 */ /* 0x000fca00080108cd */
[----:B------:R-:W-:Y:S01]  /*6430*/  MUFU.EX2 R208, R208 ;  /* 0x000000d000d07308 */ /* 0x000fe20000000800 */
[----:B--2---:R-:W-:-:S01]  /*6440*/  FFMA.FTZ R209, R178, UR10, -R205 ;  /* 0x0000000ab2d17c23 */ /* 0x004fc200080108cd */
[----:B0-----:R-:W-:Y:S01]  /*6450*/  FMNMX.FTZ R22, R179, R22, !PT ;  /* 0x00000016b3167209 */ /* 0x001fe20007810000 */
[----:B------:R-:W-:-:S01]  /*6460*/  FFMA.FTZ R179, R188, UR10, -R205 ;  /* 0x0000000abcb37c23 */ /* 0x000fc200080108cd */
[----:B------:R-:W-:Y:S02]  /*6470*/  FFMA.FTZ R178, R190, UR10, -R205 ;  /* 0x0000000abeb27c23 */ /* 0x000fe400080108cd */
[C---:B------:R-:W-:Y:S01]  /*6480*/  FSETP.NEU.FTZ.AND P2, PT, R22.reuse, -INF , PT ;  /* 0xff8000001600780b */ /* 0x040fe20003f5d000 */
[----:B------:R-:W-:Y:S01]  /*6490*/  FFMA.FTZ R185, R22, R185, -8 ;  /* 0xc100000016b97423 */ /* 0x000fe200000100b9 */
[----:B------:R-:W-:Y:S04]  /*64a0*/  MUFU.EX2 R23, R23 ;  /* 0x0000001700177308 */ /* 0x000fe80000000800 */
[----:B------:R-:W-:-:S04]  /*64b0*/  FSEL R185, R185, RZ, P2 ;  /* 0x000000ffb9b97208 */ /* 0x000fc80001000000 */
        /* <DEDUP_REMOVED lines=8> */
[----:B------:R-:W-:Y:S01]  /*6540*/  FSEL R164, R177, RZ, P1 ;  /* 0x000000ffb1a47208 */ /* 0x000fe20000800000 */
[----:B------:R-:W-:-:S01]  /*6550*/  FFMA.FTZ R159, R159, UR10, -R185 ;  /* 0x0000000a9f9f7c23 */ /* 0x000fc200080108b9 */
[----:B------:R-:W-:Y:S01]  /*6560*/  FSEL R165, R22, RZ, P2 ;  /* 0x000000ff16a57208 */ /* 0x000fe20001000000 */
[----:B------:R-:W-:-:S01]  /*6570*/  FFMA.FTZ R12, R12, UR10, -R185 ;  /* 0x0000000a0c0c7c23 */ /* 0x000fc200080108b9 */
[----:B------:R-:W-:Y:S01]  /*6580*/  MUFU.EX2 R186, R186 ;  /* 0x000000ba00ba7308 */ /* 0x000fe20000000800 */
[----:B------:R-:W-:-:S01]  /*6590*/  FADD.FTZ R164, -R164, R9 ;  /* 0x00000009a4a47221 */ /* 0x000fc20000010100 */
[----:B------:R-:W-:Y:S01]  /*65a0*/  FFMA.FTZ R188, R18, UR10, -R185 ;  /* 0x0000000a12bc7c23 */ /* 0x000fe200080108b9 */
[----:B------:R-:W-:-:S01]  /*65b0*/  FADD.FTZ R165, -R165, R8 ;  /* 0x00000008a5a57221 */ /* 0x000fc20000010100 */
[--C-:B------:R-:W-:Y:S01]  /*65c0*/  FFMA.FTZ R18, R20, UR10, -R185.reuse ;  /* 0x0000000a14127c23 */ /* 0x100fe200080108b9 */
[----:B------:R-:W-:Y:S01]  /*65d0*/  FMUL.FTZ R9, R164, UR10 ;  /* 0x0000000aa4097c20 */ /* 0x000fe20008410000 */
        /* <DEDUP_REMOVED lines=14> */
[----:B------:R-:W-:-:S04]  /*66c0*/  FFMA.FTZ R206, R206, UR10, -R185 ;  /* 0x0000000acece7c23 */ /* 0x000fc800080108b9 */
[----:B------:R-:W1:Y:S08]  /*66d0*/  MUFU.EX2 R8, R8 ;  /* 0x0000000800087308 */ /* 0x000e700000000800 */
[----:B------:R-:W2:Y:S01]  /*66e0*/  MUFU.EX2 R12, R12 ;  /* 0x0000000c000c7308 */ /* 0x000ea20000000800 */
        /* <DEDUP_REMOVED lines=8> */
[----:B-1----:R-:W-:-:S01]  /*6770*/  FFMA.FTZ R3, R8, R2, R159 ;  /* 0x0000000208037223 */ /* 0x002fc2000001009f */
[----:B------:R-:W-:Y:S01]  /*6780*/  FADD.FTZ R156, R10, R167 ;  /* 0x000000a70a9c7221 */ /* 0x000fe20000010000 */
[----:B------:R-:W-:-:S01]  /*6790*/  FFMA.FTZ R167, R194, UR10, -R185 ;  /* 0x0000000ac2a77c23 */ /* 0x000fc200080108b9 */
[----:B------:R-:W-:Y:S01]  /*67a0*/  F2FP.SATFINITE.E4M3.F32.PACK_AB_MERGE_C R10, R161, R10, RZ ;  /* 0x0000000aa10a723e */ /* 0x000fe200048070ff */
[----:B------:R-:W-:-:S01]  /*67b0*/  FADD.FTZ R205, R186, R3 ;  /* 0x00000003bacd7221 */ /* 0x000fc20000010000 */
[----:B------:R-:W-:Y:S01]  /*67c0*/  FFMA.FTZ R3, R193, UR10, -R185 ;  /* 0x0000000ac1037c23 */ /* 0x000fe200080108b9 */
[----:B------:R-:W-:-:S01]  /*67d0*/  FADD.FTZ R193, R161, R156 ;  /* 0x0000009ca1c17221 */ /* 0x000fc20000010000 */
[----:B------:R-:W1:Y:S01]  /*67e0*/  MUFU.EX2 R11, R11 ;  /* 0x0000000b000b7308 */ /* 0x000e620000000800 */
[----:B--2---:R-:W-:-:S01]  /*67f0*/  FADD.FTZ R158, R12, R205 ;  /* 0x000000cd0c9e7221 */ /* 0x004fc20000010000 */
[----:B------:R-:W-:Y:S01]  /*6800*/  F2FP.SATFINITE.E4M3.F32.PACK_AB_MERGE_C R160, R155, R160, R10 ;  /* 0x000000a09ba0723e */ /* 0x000fe2000480700a */
[----:B------:R-:W-:-:S01]  /*6810*/  FADD.FTZ R156, R162, R193 ;  /* 0x000000c1a29c7221 */ /* 0x000fc20000010000 */
[-C--:B------:R-:W-:Y:S01]  /*6820*/  FMUL.FTZ R33, R33, R9.reuse ;  /* 0x0000000921217220 */ /* 0x080fe20000410000 */
[-C--:B------:R-:W-:Y:S01]  /*6830*/  FMUL.FTZ R36, R36, R9.reuse ;  /* 0x0000000924247220 */ /* 0x080fe20000410000 */
[----:B------:R-:W-:Y:S01]  /*6840*/  FMUL.FTZ R37, R37, R9 ;  /* 0x0000000925257220 */ /* 0x000fe20000410000 */
[----:B------:R-:W-:-:S01]  /*6850*/  FADD.FTZ R156, R19, R156 ;  /* 0x0000009c139c7221 */ /* 0x000fc20000010000 */
[----:B------:R-:W2:Y:S01]  /*6860*/  MUFU.EX2 R14, R14 ;  /* 0x0000000e000e7308 */ /* 0x000ea20000000800 */
[----:B0-----:R-:W-:-:S01]  /*6870*/  FADD.FTZ R158, R191, R158 ;  /* 0x0000009ebf9e7221 */ /* 0x001fc20000010000 */
[----:B------:R-:W-:Y:S01]  /*6880*/  F2FP.SATFINITE.E4M3.F32.PACK_AB_MERGE_C R161, R191, R12, RZ ;  /* 0x0000000cbfa1723e */ /* 0x000fe200048070ff */
[-C--:B------:R-:W-:Y:S01]  /*6890*/  FMUL.FTZ R40, R40, R9.reuse ;  /* 0x0000000928287220 */ /* 0x080fe20000410000 */
[-C--:B------:R-:W-:Y:S01]  /*68a0*/  FMUL.FTZ R41, R41, R9.reuse ;  /* 0x0000000929297220 */ /* 0x080fe20000410000 */
[----:B------:R-:W-:Y:S01]  /*68b0*/  FMUL.FTZ R44, R44, R9 ;  /* 0x000000092c2c7220 */ /* 0x000fe20000410000 */
[----:B------:R-:W-:Y:S01]  /*68c0*/  F2FP.SATFINITE.E4M3.F32.PACK_AB_MERGE_C R161, R186, R159, R161 ;  /* 0x0000009fbaa1723e */ /* 0x000fe200048070a1 */
        /* <DEDUP_REMOVED lines=33> */
[----:B------:R-:W5:Y:S01]  /*6ae0*/  MUFU.EX2 R18, R18 ;  /* 0x0000001200127308 */ /* 0x000f620000000800 */
[----:B-1----:R-:W-:-:S01]  /*6af0*/  FADD.FTZ R189, R11, R158 ;  /* 0x0000009e0bbd7221 */ /* 0x002fc20000010000 */
[-C--:B------:R-:W-:Y:S01]  /*6b00*/  FMUL.FTZ R104, R104, R9.reuse ;  /* 0x0000000968687220 */ /* 0x080fe20000410000 */
[-C--:B------:R-:W-:Y:S01]  /*6b10*/  FMUL.FTZ R105, R105, R9.reuse ;  /* 0x0000000969697220 */ /* 0x080fe20000410000 */
[----:B------:R-:W-:Y:S01]  /*6b20*/  FMUL.FTZ R108, R108, R9 ;  /* 0x000000096c6c7220 */ /* 0x000fe20000410000 */
[----:B--2---:R-:W-:-:S01]  /*6b30*/  FADD.FTZ R158, R14, R189 ;  /* 0x000000bd0e9e7221 */ /* 0x004fc20000010000 */
[----:B------:R-:W-:Y:S01]  /*6b40*/  FADD.FTZ R189, R21, R156 ;  /* 0x0000009c15bd7221 */ /* 0x000fe20000010000 */
[----:B------:R-:W-:-:S01]  /*6b50*/  FFMA.FTZ R156, R196, UR10, -R185 ;  /* 0x0000000ac49c7c23 */ /* 0x000fc200080108b9 */
[----:B------:R-:W1:Y:S01]  /*6b60*/  MUFU.EX2 R168, R168 ;  /* 0x000000a800a87308 */ /* 0x000e620000000800 */
[----:B0-----:R-:W-:-:S01]  /*6b70*/  FADD.FTZ R193, R17, R158 ;  /* 0x0000009e11c17221 */ /* 0x001fc20000010000 */
[----:B------:R-:W-:Y:S01]  /*6b80*/  FADD.FTZ R158, R208, R189 ;  /* 0x000000bdd09e7221 */ /* 0x000fe20000010000 */
[C---:B---3--:R-:W-:Y:S01]  /*6b90*/  F2FP.SATFINITE.E4M3.F32.PACK_AB_MERGE_C R17, R188.reuse, R17, RZ ;  /* 0x00000011bc11723e */ /* 0x048fe200048070ff */
[----:B------:R-:W-:Y:S01]  /*6ba0*/  FMUL.FTZ R109, R109, R9 ;  /* 0x000000096d6d7220 */ /* 0x000fe20000410000 */
[----:B------:R-:W-:-:S01]  /*6bb0*/  FADD.FTZ R192, R188, R193 ;  /* 0x000000c1bcc07221 */ /* 0x000fc20000010000 */
[----:B------:R-:W-:Y:S01]  /*6bc0*/  FADD.FTZ R189, R23, R158 ;  /* 0x0000009e17bd7221 */ /* 0x000fe20000010000 */
[----:B------:R-:W-:Y:S01]  /*6bd0*/  F2FP.SATFINITE.E4M3.F32.PACK_AB_MERGE_C R21, R208, R21, RZ ;  /* 0x00000015d015723e */ /* 0x000fe200048070ff */
[----:B------:R-:W0:Y:S01]  /*6be0*/  MUFU.EX2 R163, R163 ;  /* 0x000000a300a37308 */ /* 0x000e220000000800 */
[----:B----4-:R-:W-:-:S01]  /*6bf0*/  FADD.FTZ R193, R13, R192 ;  /* 0x000000c00dc17221 */ /* 0x010fc20000010000 */
[----:B------:R-:W-:Y:S01]  /*6c00*/  FADD.FTZ R189, R154, R189 ;  /* 0x000000bd9abd7221 */ /* 0x000fe20000010000 */
[----:B------:R-:W-:Y:S01]  /*6c10*/  F2FP.SATFINITE.E4M3.F32.PACK_AB_MERGE_C R162, R19, R162, R21 ;  /* 0x000000a213a2723e */ /* 0x000fe20004807015 */
[----:B------:R-:W-:Y:S01]  /*6c20*/  FMUL.FTZ R112, R112, R9 ;  /* 0x0000000970707220 */ /* 0x000fe20000410000 */
[----:B-----5:R-:W-:-:S01]  /*6c30*/  FADD.FTZ R158, R18, R193 ;  /* 0x000000c1129e7221 */ /* 0x020fc20000010000 */
[----:B------:R-:W-:Y:S01]  /*6c40*/  FFMA.FTZ R193, R197, UR10, -R185 ;  /* 0x0000000ac5c17c23 */ /* 0x000fe200080108b9 */
[----:B------:R-:W-:Y:S01]  /*6c50*/  FMUL.FTZ R113, R113, R9 ;  /* 0x0000000971717220 */ /* 0x000fe20000410000 */
[----:B------:R-:W2:Y:S01]  /*6c60*/  MUFU.EX2 R207, R207 ;  /* 0x000000cf00cf7308 */ /* 0x000ea20000000800 */
        /* <DEDUP_REMOVED lines=19> */
[----:B------:R-:W-:Y:S01]  /*6da0*/  FMUL.FTZ R141, R141, R9 ;  /* 0x000000098d8d7220 */ /* 0x000fe20000410000 */
[----:B------:R-:W-:-:S01]  /*6db0*/  FADD.FTZ R195, R169, R192 ;  /* 0x000000c0a9c37221 */ /* 0x000fc20000010000 */
[----:B------:R-:W-:Y:S01]  /*6dc0*/  FFMA.FTZ R192, R199, UR10, -R185 ;  /* 0x0000000ac7c07c23 */ /* 0x000fe200080108b9 */
[----:B------:R-:W-:Y:S01]  /*6dd0*/  FMUL.FTZ R144, R144, R9 ;  /* 0x0000000990907220 */ /* 0x000fe20000410000 */
[----:B------:R-:W2:Y:S01]  /*6de0*/  MUFU.EX2 R170, R170 ;  /* 0x000000aa00aa7308 */ /* 0x000ea20000000800 */
[----:B-1----:R-:W-:-:S01]  /*6df0*/  FADD.FTZ R158, R166, R189 ;  /* 0x000000bda69e7221 */ /* 0x002fc20000010000 */
[----:B------:R-:W-:Y:S01]  /*6e00*/  FFMA.FTZ R189, R198, UR10, -R185 ;  /* 0x0000000ac6bd7c23 */ /* 0x000fe200080108b9 */
[----:B------:R-:W-:Y:S01]  /*6e10*/  F2FP.SATFINITE.E4M3.F32.PACK_AB_MERGE_C R188, R166, R163, RZ ;  /* 0x000000a3a6bc723e */ /* 0x000fe200048070ff */
[-C--:B------:R-:W-:Y:S01]  /*6e20*/  FMUL.FTZ R145, R145, R9.reuse ;  /* 0x0000000991917220 */ /* 0x080fe20000410000 */
[-C--:B------:R-:W-:Y:S01]  /*6e30*/  FMUL.FTZ R148, R148, R9.reuse ;  /* 0x0000000994947220 */ /* 0x080fe20000410000 */
[----:B------:R-:W-:Y:S01]  /*6e40*/  FMUL.FTZ R149, R149, R9 ;  /* 0x0000000995957220 */ /* 0x000fe20000410000 */
        /* <DEDUP_REMOVED lines=13> */
[----:B------:R-:W-:Y:S01]  /*6f20*/  FMUL.FTZ R43, R43, R8 ;  /* 0x000000082b2b7220 */ /* 0x000fe20000410000 */
[----:B------:R-:W-:-:S01]  /*6f30*/  FADD.FTZ R195, R171, R158 ;  /* 0x0000009eabc37221 */ /* 0x000fc20000010000 */
[-C--:B------:R-:W-:Y:S01]  /*6f40*/  FMUL.FTZ R46, R46, R8.reuse ;  /* 0x000000082e2e7220 */ /* 0x080fe20000410000 */
        /* <DEDUP_REMOVED lines=23> */
[-C--:B------:R-:W-:Y:S01]  /*70c0*/  FMUL.FTZ R78, R78, R8.reuse ;  /* 0x000000084e4e7220 */ /* 0x080fe20000410000 */
[----:B------:R-:W-:Y:S01]  /*70d0*/  FMUL.FTZ R79, R79, R8 ;  /* 0x000000084f4f7220 */ /* 0x000fe20000410000 */
[----:B------:R-:W2:Y:S01]  /*70e0*/  MUFU.EX2 R172, R172 ;  /* 0x000000ac00ac7308 */ /* 0x000ea20000000800 */
[----:B-1----:R-:W-:-:S01]  /*70f0*/  FADD.FTZ R195, R153, R158 ;  /* 0x0000009e99c37221 */ /* 0x002fc20000010000 */
[----:B------:R-:W-:Y:S01]  /*7100*/  FFMA.FTZ R158, R200, UR10, -R185 ;  /* 0x0000000ac89e7c23 */ /* 0x000fe200080108b9 */
[-C--:B------:R-:W-:Y:S01]  /*7110*/  FMUL.FTZ R82, R82, R8.reuse ;  /* 0x0000000852527220 */ /* 0x080fe20000410000 */
[-C--:B------:R-:W-:Y:S01]  /*7120*/  FMUL.FTZ R83, R83, R8.reuse ;  /* 0x0000000853537220 */ /* 0x080fe20000410000 */
[-C--:B------:R-:W-:Y:S01]  /*7130*/  FMUL.FTZ R86, R86, R8.reuse ;  /* 0x0000000856567220 */ /* 0x080fe20000410000 */
[-C--:B------:R-:W-:Y:S01]  /*7140*/  FMUL.FTZ R87, R87, R8.reuse ;  /* 0x0000000857577220 */ /* 0x080fe20000410000 */
[----:B------:R-:W-:Y:S01]  /*7150*/  FMUL.FTZ R90, R90, R8 ;  /* 0x000000085a5a7220 */ /* 0x000fe20000410000 */
[----:B------:R-:W1:Y:S01]  /*7160*/  MUFU.EX2 R165, R165 ;  /* 0x000000a500a57308 */ /* 0x000e620000000800 */
[----:B0-----:R-:W-:-:S01]  /*7170*/  FADD.FTZ R194, R164, R195 ;  /* 0x000000c3a4c27221 */ /* 0x001fc20000010000 */
[----:B------:R-:W-:Y:S01]  /*7180*/  FFMA.FTZ R195, R201, UR10, -R185 ;  /* 0x0000000ac9c37c23 */ /* 0x000fe200080108b9 */
        /* <DEDUP_REMOVED lines=15> */
[-C--:B------:R-:W-:Y:S01]  /*7280*/  FMUL.FTZ R114, R114, R8.reuse ;  /* 0x0000000872727220 */ /* 0x080fe20000410000 */
        /* <DEDUP_REMOVED lines=27> */
[----:B------:R-:W-:-:S02]  /*7440*/  FMUL.FTZ R151, R151, R8 ;  /* 0x0000000897977220 */ /* 0x000fc40000410000 */
        /* <DEDUP_REMOVED lines=14> */
[----:B------:R-:W-:-:S06]  /*7530*/  F2FP.SATFINITE.E4M3.F32.PACK_AB_MERGE_C R180, R181, R180, RZ ;  /* 0x000000b4b5b4723e */ /* 0x000fcc00048070ff */
[----:B------:R-:W0:Y:S01]  /*7540*/  MUFU.EX2 R189, R189 ;  /* 0x000000bd00bd7308 */ /* 0x000e220000000800 */
[----:B--2---:R-:W-:-:S01]  /*7550*/  FADD.FTZ R198, R193, R198 ;  /* 0x000000c6c1c67221 */ /* 0x004fc20000010000 */
[----:B------:R-:W-:Y:S02]  /*7560*/  F2FP.SATFINITE.E4M3.F32.PACK_AB_MERGE_C R193, R193, R156, RZ ;  /* 0x0000009cc1c1723e */ /* 0x000fe400048070ff */
[----:B------:R-:W-:Y:S02]  /*7570*/  F2FP.SATFINITE.E4M3.F32.PACK_AB_MERGE_C R156, R172, R157, R209 ;  /* 0x0000009dac9c723e */ /* 0x000fe400048070d1 */
        /* <DEDUP_REMOVED lines=11> */
[----:B------:R-:W-:Y:S02]  /*7630*/  F2FP.SATFINITE.E4M3.F32.PACK_AB_MERGE_C R191, R153, R152, RZ ;  /* 0x0000009899bf723e */ /* 0x000fe400048070ff */
[----:B------:R-:W-:Y:S02]  /*7640*/  F2FP.SATFINITE.E4M3.F32.PACK_AB_MERGE_C R152, R154, R23, R168 ;  /* 0x000000179a98723e */ /* 0x000fe400048070a8 */
[----:B------:R-:W-:Y:S02]  /*7650*/  F2FP.SATFINITE.E4M3.F32.PACK_AB_MERGE_C R154, R170, R169, R210 ;  /* 0x000000a9aa9a723e */ /* 0x000fe400048070d2 */
[----:B------:R-:W0:Y:S01]  /*7660*/  MUFU.EX2 R195, R195 ;  /* 0x000000c300c37308 */ /* 0x000e220000000800 */
[----:B--2---:R-:W-:-:S01]  /*7670*/  FADD.FTZ R166, R158, R197 ;  /* 0x000000c59ea67221 */ /* 0x004fc20000010000 */
[----:B------:R-:W-:-:S06]  /*7680*/  F2FP.SATFINITE.E4M3.F32.PACK_AB_MERGE_C R155, R20, R15, R191 ;  /* 0x0000000f149b723e */ /* 0x000fcc00048070bf */
[----:B------:R-:W2:Y:S01]  /*7690*/  MUFU.EX2 R178, R178 ;  /* 0x000000b200b27308 */ /* 0x000ea20000000800 */
[----:B-1----:R-:W-:-:S01]  /*76a0*/  FADD.FTZ R171, R183, R12 ;  /* 0x0000000cb7ab7221 */ /* 0x002fc20000010000 */
[----:B------:R-:W-:-:S06]  /*76b0*/  F2FP.SATFINITE.E4M3.F32.PACK_AB_MERGE_C R182, R183, R182, RZ ;  /* 0x000000b6b7b6723e */ /* 0x000fcc00048070ff */
[----:B------:R-:W1:Y:S01]  /*76c0*/  MUFU.EX2 R194, R194 ;  /* 0x000000c200c27308 */ /* 0x000e620000000800 */
[----:B0-----:R-:W-:-:S01]  /*76d0*/  FADD.FTZ R153, R195, R166 ;  /* 0x000000a6c3997221 */ /* 0x001fc20000010000 */
[----:B------:R-:W-:Y:S02]  /*76e0*/  F2FP.SATFINITE.E4M3.F32.PACK_AB_MERGE_C R166, R3, R2, RZ ;  /* 0x0000000203a6723e */ /* 0x000fe400048070ff */
[----:B------:R-:W-:Y:S02]  /*76f0*/  F2FP.SATFINITE.E4M3.F32.PACK_AB_MERGE_C R195, R195, R158, RZ ;  /* 0x0000009ec3c3723e */ /* 0x000fe400048070ff */
[----:B------:R-:W-:Y:S02]  /*7700*/  F2FP.SATFINITE.E4M3.F32.PACK_AB_MERGE_C R157, R165, R164, R166 ;  /* 0x000000a4a59d723e */ /* 0x000fe400048070a6 */
[----:B------:R-:W0:Y:S01]  /*7710*/  MUFU.EX2 R179, R179 ;  /* 0x000000b300b37308 */ /* 0x000e220000000800 */
[----:B--2---:R-:W-:-:S01]  /*7720*/  FADD.FTZ R12, R178, R171 ;  /* 0x000000abb20c7221 */ /* 0x004fc20000010000 */
[----:B------:R-:W-:-:S02]  /*7730*/  F2FP.SATFINITE.E4M3.F32.PACK_AB_MERGE_C R158, R174, R173, R180 ;  /* 0x000000adae9e723e */ /* 0x000fc400048070b4 */
        /* <DEDUP_REMOVED lines=12> */
[----:B------:R-:W-:Y:S02]  /*7800*/  F2FP.SATFINITE.E4M3.F32.PACK_AB_MERGE_C R153, R18, R13, R188 ;  /* 0x0000000d1299723e */ /* 0x000fe400048070bc */
[C---:B--2---:R-:W-:Y:S01]  /*7810*/  F2FP.SATFINITE.E4M3.F32.PACK_AB_MERGE_C R184, R187.reuse, R184, RZ ;  /* 0x000000b8bbb8723e */ /* 0x044fe200048070ff */
[----:B------:R-:W-:-:S03]  /*7820*/  FADD.FTZ R3, R187, R2 ;  /* 0x00000002bb037221 */ /* 0x000fc60000010000 */
[----:B------:R-:W-:Y:S02]  /*7830*/  F2FP.SATFINITE.E4M3.F32.PACK_AB_MERGE_C R166, R179, R178, R184 ;  /* 0x000000b2b3a6723e */ /* 0x000fe400048070b8 */
[C---:B-1----:R-:W-:Y:S01]  /*7840*/  F2FP.SATFINITE.E4M3.F32.PACK_AB_MERGE_C R204, R163.reuse, R204, RZ ;  /* 0x000000cca3cc723e */ /* 0x042fe200048070ff */
[----:B------:R-:W-:Y:S01]  /*7850*/  FADD.FTZ R2, R163, R12 ;  /* 0x0000000ca3027221 */ /* 0x000fe20000010000 */
[----:B------:R-:W-:Y:S02]  /*7860*/  F2FP.SATFINITE.E4M3.F32.PACK_AB_MERGE_C R163, R14, R11, R17 ;  /* 0x0000000b0ea3723e */ /* 0x000fe40004807011 */
[----:B------:R-:W-:Y:S01]  /*7870*/  F2FP.SATFINITE.E4M3.F32.PACK_AB_MERGE_C R167, R185, R194, R204 ;  /* 0x000000c2b9a7723e */ /* 0x000fe200048070cc */
[----:B------:R-:W-:Y:S06]  /*7880*/  @!P0 BRA `(.L_x_2573) ;  /* 0x0000000000048947 */ /* 0x000fec0003800000 */
[----:B------:R-:W-:Y:S01]  /*7890*/  BPT.TRAP 0x1 ;  /* 0x000000040000795c */ /* 0x000fe20000300000 */
.L_x_2573:
[----:B------:R-:W-:-:S04]  /*78a0*/  IMAD.U32 R8, RZ, RZ, UR57 ;  /* 0x00000039ff087e24 */ /* 0x000fc8000f8e00ff */
[----:B------:R0:W1:Y:S01]  /*78b0*/  SYNCS.PHASECHK.TRANS64.TRYWAIT P1, [UR54+0x38850], R8 ;  /* 0x03885008ff0075a7 */ /* 0x0000620008020176 */
[----:B------:R-:W-:Y:S05]  /*78c0*/  @!P0 BRA `(.L_x_2574) ;  /* 0x0000000000048947 */ /* 0x000fea0003800000 */
[----:B------:R-:W-:Y:S01]  /*78d0*/  BPT.TRAP 0x1 ;  /* 0x000000040000795c */ /* 0x000fe20000300000 */
.L_x_2574:
[----:B-1----:R-:W-:Y:S05]  /*78e0*/  @P1 BRA `(.L_x_2575) ;  /* 0x00000000000c1947 */ /* 0x002fea0003800000 */
[----:B0-----:R-:W-:-:S04]  /*78f0*/  IMAD.U32 R8, RZ, RZ, UR57 ;  /* 0x00000039ff087e24 */ /* 0x001fc8000f8e00ff */
[----:B------:R-:W0:Y:S02]  /*7900*/  SYNCS.PHASECHK.TRANS64.TRYWAIT P1, [UR54+0x38850], R8 ;  /* 0x03885008ff0075a7 */ /* 0x000e240008020176 */
[----:B0-----:R-:W-:Y:S05]  /*7910*/  @!P1 BRA `(.L_x_2576) ;  /* 0x000000c800589947 */ /* 0x001fea0003800000 */
.L_x_2575:
        /* <DEDUP_REMOVED lines=27> */
.L_x_2577:
[----:B------:R-:W-:Y:S01]  /*7ad0*/  UISETP.GT.AND UP0, UPT, UR55, UR52, UPT ;  /* 0x000000343700728c */ /* 0x000fe2000bf04270 */
[----:B0-----:R-:W-:Y:S01]  /*7ae0*/  IMAD.MOV.U32 R8, RZ, RZ, R22 ;  /* 0x000000ffff087224 */ /* 0x001fe200078e0016 */
[----:B------:R-:W-:Y:S01]  /*7af0*/  UIADD3 UR54, UR54, 0x38860, URZ ;  /* 0x0003886036367890 */ /* 0x000fe2000fffe03f */
[----:B------:R-:W-:Y:S01]  /*7b00*/  IMAD.MOV.U32 R9, RZ, RZ, R177 ;  /* 0x000000ffff097224 */ /* 0x000fe200078e00b1 */
[----:B------:R-:W-:Y:S02]  /*7b10*/  UIADD3 UR55, UR55, -0x1, URZ ;  /* 0xffffffff37377890 */ /* 0x000fe4000fffe03f */
[----:B------:R-:W-:Y:S01]  /*7b20*/  PLOP3.LUT P1, PT, PT, PT, UP0, 0x80, 0x0 ;  /* 0x000000000000781c */ /* 0x000fe20003f2f008 */
[----:B------:R-:W-:-:S09]  /*7b30*/  UPRMT UR54, UR45, 0x654, UR54 ;  /* 0x000006542d367896 */ /* 0x000fd20008000036 */
[----:B------:R-:W-:Y:S03]  /*7b40*/  SYNCS.ARRIVE.TRANS64.RED.A1T0 RZ, [UR54], RZ ;  /* 0x000000ffffff79a7 */ /* 0x000fe60008100436 */
[----:B------:R-:W-:Y:S05]  /*7b50*/  @P1 BRA `(.L_x_2578) ;  /* 0xffffffcc00141947 */ /* 0x000fea000383ffff */
[----:B------:R-:W-:-:S05]  /*7b60*/  UMOV UR51, UR55 ;  /* 0x0000003700337c82 */ /* 0x000fca0008000000 */
.L_x_2567:
[----:B------:R-:W-:-:S06]  /*7b70*/  UISETP.GE.AND UP0, UPT, UR51, UR39, UPT ;  /* 0x000000273300728c */ /* 0x000fcc000bf06270 */
[----:B------:R-:W-:-:S13]  /*7b80*/  PLOP3.LUT P1, PT, PT, PT, UP0, 0x80, 0x0 ;  /* 0x000000000000781c */ /* 0x000fda0003f2f008 */
[----:B------:R-:W-:Y:S05]  /*7b90*/  @!P1 BRA `(.L_x_2579) ;  /* 0x0000002800809947 */ /* 0x000fea0003800000 */
[----:B------:R-:W-:Y:S01]  /*7ba0*/  IMAD.MOV.U32 R5, RZ, RZ, R22 ;  /* 0x000000ffff057224 */ /* 0x000fe200078e0016 */
[----:B01----:R-:W-:Y:S01]  /*7bb0*/  MOV R8, R177 ;  /* 0x000000b100087202 */ /* 0x003fe20000000f00 */
[----:B------:R-:W-:-:S06]  /*7bc0*/  ULDC UR43, c[0x0][0x988] ;  /* 0x00026200002b7ab9 */ /* 0x000fcc0000000800 */
.L_x_2590:
[----:B------:R-:W-:-:S04]  /*7bd0*/  UIADD3 UR49, UR49, 0x1, URZ ;  /* 0x0000000131317890 */ /* 0x000fc8000fffe03f */
[----:B------:R-:W-:-:S04]  /*7be0*/  UISETP.NE.AND UP0, UPT, UR49, 0x2, UPT ;  /* 0x000000023100788c */ /* 0x000fc8000bf05270 */
[----:B------:R-:W-:Y:S02]  /*7bf0*/  USEL UR6, URZ, 0x1, UP0 ;  /* 0x000000013f067887 */ /* 0x000fe40008000000 */
[----:B------:R-:W-:Y:S02]  /*7c00*/  USEL UR49, UR49, URZ, UP0 ;  /* 0x0000003f31317287 */ /* 0x000fe40008000000 */
[----:B------:R-:W-:Y:S01]  /*7c10*/  ULOP3.LUT UR48, UR48, UR6, URZ, 0x3c, !UPT ;  /* 0x0000000630307292 */ /* 0x000fe2000f8e3c3f */
[----:B0-----:R-:W-:Y:S11]  /*7c20*/  @!P0 BRA `(.L_x_2580) ;  /* 0x0000000000048947 */ /* 0x001ff60003800000 */
[----:B------:R-:W-:Y:S01]  /*7c30*/  BPT.TRAP 0x1 ;  /* 0x000000040000795c */ /* 0x000fe20000300000 */
.L_x_2580:
[----:B------:R-:W-:Y:S01]  /*7c40*/  ULEA UR44, UR49, UR41, 0x3 ;  /* 0x00000029312c7291 */ /* 0x000fe2000f8e183f */
[----:B------:R-:W-:-:S05]  /*7c50*/  IMAD.U32 R7, RZ, RZ, UR48 ;  /* 0x00000030ff077e24 */ /* 0x000fca000f8e00ff */
[----:B------:R-:W-:-:S04]  /*7c60*/  SHF.L.U32 R7, R7, 0x1f, RZ ;  /* 0x0000001f07077819 */ /* 0x000fc800000006ff */
[----:B------:R0:W1:Y:S01]  /*7c70*/  SYNCS.PHASECHK.TRANS64.TRYWAIT P1, [UR44+0x38830], R7 ;  /* 0x03883007ff0075a7 */ /* 0x000062000802016c */
[----:B------:R-:W-:Y:S05]  /*7c80*/  @!P0 BRA `(.L_x_2581) ;  /* 0x0000000000048947 */ /* 0x000fea0003800000 */
[----:B------:R-:W-:Y:S01]  /*7c90*/  BPT.TRAP 0x1 ;  /* 0x000000040000795c */ /* 0x000fe20000300000 */
.L_x_2581:
[----:B-1----:R-:W-:Y:S05]  /*7ca0*/  @P1 BRA `(.L_x_2582) ;  /* 0x0000000000081947 */ /* 0x002fea0003800000 */
[----:B------:R-:W1:Y:S02]  /*7cb0*/  SYNCS.PHASECHK.TRANS64.TRYWAIT P1, [UR44+0x38830], R7 ;  /* 0x03883007ff0075a7 */ /* 0x000e64000802016c */
[----:B-1----:R-:W-:Y:S05]  /*7cc0*/  @!P1 BRA `(.L_x_2583) ;  /* 0x000000c400889947 */ /* 0x002fea0003800000 */
.L_x_2582:
[----:B------:R-:W-:Y:S01]  /*7cd0*/  ULEA UR6, UR49, UR42, 0xb ;  /* 0x0000002a31067291 */ /* 0x000fe2000f8e583f */
[----:B------:R-:W-:Y:S01]  /*7ce0*/  WARPGROUP.ARRIVE ;  /* 0x00000000000079c5 */ /* 0x000fe20000000000 */
[----:B------:R-:W-:Y:S01]  /*7cf0*/  UMOV UR7, 0x40000040 ;  /* 0x4000004000077882 */ /* 0x000fe20000000000 */
[----:B------:R-:W-:Y:S01]  /*7d00*/  UMOV UR11, 0x40000040 ;  /* 0x40000040000b7882 */ /* 0x000fe20000000000 */
[----:B------:R-:W-:Y:S02]  /*7d10*/  UIADD3 UR10, UR6, 0x2, URZ ;  /* 0x00000002060a7890 */ /* 0x000fe4000fffe03f */
        /* <DEDUP_REMOVED lines=38> */
.L_x_2584:
        /* <DEDUP_REMOVED lines=12> */
[C---:B-1----:R-:W-:Y:S01]  /*8040*/  FMUL.FTZ R10, R0.reuse, R154 ;  /* 0x0000009a000a7220 */ /* 0x042fe20000410000 */
        /* <DEDUP_REMOVED lines=26> */
[----:B----4-:R-:W-:Y:S01]  /*81f0*/  FMNMX.FTZ R177, R13, R178, !PT ;  /* 0x000000b20db17209 */ /* 0x010fe20007810000 */
[C---:B------:R-:W-:Y:S01]  /*8200*/  FMUL.FTZ R161, R0.reuse, R175 ;  /* 0x000000af00a17220 */ /* 0x040fe20000410000 */
[C---:B------:R-:W-:Y:S01]  /*8210*/  FMUL.FTZ R175, R0.reuse, R189 ;  /* 0x000000bd00af7220 */ /* 0x040fe20000410000 */
[C---:B------:R-:W-:Y:S01]  /*8220*/  FMUL.FTZ R178, R0.reuse, R192 ;  /* 0x000000c000b27220 */ /* 0x040fe20000410000 */
[C---:B------:R-:W-:Y:S01]  /*8230*/  FMUL.FTZ R165, R0.reuse, R179 ;  /* 0x000000b300a57220 */ /* 0x040fe20000410000 */
[C---:B------:R-:W-:Y:S01]  /*8240*/  FMUL.FTZ R179, R0.reuse, R193 ;  /* 0x000000c100b37220 */ /* 0x040fe20000410000 */
[----:B------:R-:W-:Y:S01]  /*8250*/  FMUL.FTZ R172, R0, R186 ;  /* 0x000000ba00ac7220 */ /* 0x000fe20000410000 */
[----:B------:R-:W4:Y:S01]  /*8260*/  MUFU.TANH R19, R19 ;  /* 0x0000001300137308 */ /* 0x000f220000002400 */
        /* <DEDUP_REMOVED lines=11> */
[----:B------:R-:W-:Y:S01]  /*8320*/  UMOV UR10, UR43 ;  /* 0x0000002b000a7c82 */ /* 0x000fe20008000000 */
[C---:B------:R-:W-:Y:S01]  /*8330*/  FMUL.FTZ R197, R0.reuse, R206 ;  /* 0x000000ce00c57220 */ /* 0x040fe20000410000 */
[C---:B------:R-:W-:Y:S01]  /*8340*/  FMUL.FTZ R193, R0.reuse, R198 ;  /* 0x000000c600c17220 */ /* 0x040fe20000410000 */
[C---:B------:R-:W-:Y:S01]  /*8350*/  FMUL.FTZ R198, R0.reuse, R207 ;  /* 0x000000cf00c67220 */ /* 0x040fe20000410000 */
[----:B------:R-:W1:Y:S01]  /*8360*/  MUFU.TANH R152, R152 ;  /* 0x0000009800987308 */ /* 0x000e620000002400 */
[----:B----4-:R-:W-:Y:S01]  /*8370*/  FMNMX.FTZ R177, R19, R180, !PT ;  /* 0x000000b413b17209 */ /* 0x010fe20007810000 */
[C---:B------:R-:W-:Y:S01]  /*8380*/  FMUL.FTZ R180, R0.reuse, R196 ;  /* 0x000000c400b47220 */ /* 0x040fe20000410000 */
[C---:B------:R-:W-:Y:S01]  /*8390*/  FMUL.FTZ R196, R0.reuse, R203 ;  /* 0x000000cb00c47220 */ /* 0x040fe20000410000 */
[----:B------:R-:W-:Y:S01]  /*83a0*/  FMUL.FTZ R201, R0, R214 ;  /* 0x000000d600c97220 */ /* 0x000fe20000410000 */
[----:B------:R-:W-:-:S03]  /*83b0*/  UIADD3 UR6, UR44, 0x38840, URZ ;  /* 0x000388402c067890 */ /* 0x000fc6000fffe03f */
[----:B------:R-:W4:Y:S01]  /*83c0*/  MUFU.TANH R154, R154 ;  /* 0x0000009a009a7308 */ /* 0x000f220000002400 */
[----:B---3--:R-:W-:Y:S01]  /*83d0*/  FMNMX.FTZ R177, R22, R177, !PT ;  /* 0x000000b116b17209 */ /* 0x008fe20007810000 */
[----:B------:R-:W-:-:S06]  /*83e0*/  UPRMT UR6, UR45, 0x654, UR6 ;  /* 0x000006542d067896 */ /* 0x000fcc0008000006 */
[----:B------:R-:W3:Y:S01]  /*83f0*/  MUFU.TANH R155, R155 ;  /* 0x0000009b009b7308 */ /* 0x000ee20000002400 */
[----:B-1----:R-:W-:Y:S02]  /*8400*/  FMNMX.FTZ R177, R152, R177, !PT ;  /* 0x000000b198b17209 */ /* 0x002fe40007810000 */
[----:B------:R-:W-:Y:S05]  /*8410*/  SYNCS.ARRIVE.TRANS64.RED.A1T0 RZ, [UR6], RZ ;  /* 0x000000ffffff79a7 */ /* 0x000fea0008100406 */
[----:B------:R-:W1:Y:S01]  /*8420*/  MUFU.TANH R158, R158 ;  /* 0x0000009e009e7308 */ /* 0x000e620000002400 */
[----:B----4-:R-:W-:-:S07]  /*8430*/  FMNMX.FTZ R182, R154, R177, !PT ;  /* 0x000000b19ab67209 */ /* 0x010fce0007810000 */
[----:B------:R-:W4:Y:S01]  /*8440*/  MUFU.TANH R160, R160 ;  /* 0x000000a000a07308 */ /* 0x000f220000002400 */
[----:B---3--:R-:W-:Y:S01]  /*8450*/  FMNMX.FTZ R177, R155, R182, !PT ;  /* 0x000000b69bb17209 */ /* 0x008fe20007810000 */
[----:B------:R-:W-:-:S06]  /*8460*/  FMUL.FTZ R182, R0, R200 ;  /* 0x000000c800b67220 */ /* 0x000fcc0000410000 */
[----:B------:R-:W3:Y:S01]  /*8470*/  MUFU.TANH R162, R162 ;  /* 0x000000a200a27308 */ /* 0x000ee20000002400 */
[----:B-1----:R-:W-:-:S07]  /*8480*/  FMNMX.FTZ R177, R158, R177, !PT ;  /* 0x000000b19eb17209 */ /* 0x002fce0007810000 */
[----:B------:R-:W1:Y:S01]  /*8490*/  MUFU.TANH R163, R163 ;  /* 0x000000a300a37308 */ /* 0x000e620000002400 */
[----:B----4-:R-:W-:-:S07]  /*84a0*/  FMNMX.FTZ R177, R160, R177, !PT ;  /* 0x000000b1a0b17209 */ /* 0x010fce0007810000 */
[----:B------:R-:W4:Y:S01]  /*84b0*/  MUFU.TANH R166, R166 ;  /* 0x000000a600a67308 */ /* 0x000f220000002400 */
[----:B---3--:R-:W-:-:S07]  /*84c0*/  FMNMX.FTZ R184, R162, R177, !PT ;  /* 0x000000b1a2b87209 */ /* 0x008fce0007810000 */
[----:B------:R-:W3:Y:S01]  /*84d0*/  MUFU.TANH R168, R168 ;  /* 0x000000a800a87308 */ /* 0x000ee20000002400 */
[----:B-1----:R-:W-:Y:S01]  /*84e0*/  FMNMX.FTZ R177, R163, R184, !PT ;  /* 0x000000b8a3b17209 */ /* 0x002fe20007810000 */
[----:B------:R-:W-:-:S06]  /*84f0*/  FMUL.FTZ R184, R0, R204 ;  /* 0x000000cc00b87220 */ /* 0x000fcc0000410000 */
[----:B------:R-:W1:Y:S01]  /*8500*/  MUFU.TANH R170, R170 ;  /* 0x000000aa00aa7308 */ /* 0x000e620000002400 */
[----:B----4-:R-:W-:-:S07]  /*8510*/  FMNMX.FTZ R177, R166, R177, !PT ;  /* 0x000000b1a6b17209 */ /* 0x010fce0007810000 */
[----:B------:R-:W4:Y:S01]  /*8520*/  MUFU.TANH R171, R171 ;  /* 0x000000ab00ab7308 */ /* 0x000f220000002400 */
[----:B---3--:R-:W-:-:S07]  /*8530*/  FMNMX.FTZ R177, R168, R177, !PT ;  /* 0x000000b1a8b17209 */ /* 0x008fce0007810000 */
[----:B------:R-:W3:Y:S01]  /*8540*/  MUFU.TANH R174, R174 ;  /* 0x000000ae00ae7308 */ /* 0x000ee20000002400 */
[----:B-1----:R-:W-:-:S07]  /*8550*/  FMNMX.FTZ R186, R170, R177, !PT ;  /* 0x000000b1aaba7209 */ /* 0x002fce0007810000 */
[----:B------:R-:W1:Y:S01]  /*8560*/  MUFU.TANH R175, R175 ;  /* 0x000000af00af7308 */ /* 0x000e620000002400 */
[----:B----4-:R-:W-:Y:S01]  /*8570*/  FMNMX.FTZ R177, R171, R186, !PT ;  /* 0x000000baabb17209 */ /* 0x010fe20007810000 */
[----:B------:R-:W-:-:S06]  /*8580*/  FMUL.FTZ R186, R0, R208 ;  /* 0x000000d000ba7220 */ /* 0x000fcc0000410000 */
[----:B------:R-:W4:Y:S01]  /*8590*/  MUFU.TANH R178, R178 ;  /* 0x000000b200b27308 */ /* 0x000f220000002400 */
[----:B---3--:R-:W-:-:S07]  /*85a0*/  FMNMX.FTZ R188, R174, R177, !PT ;  /* 0x000000b1aebc7209 */ /* 0x008fce0007810000 */
[----:B------:R-:W3:Y:S01]  /*85b0*/  MUFU.TANH R179, R179 ;  /* 0x000000b300b37308 */ /* 0x000ee20000002400 */
[----:B-1----:R-:W-:-:S07]  /*85c0*/  FMNMX.FTZ R177, R175, R188, !PT ;  /* 0x000000bcafb17209 */ /* 0x002fce0007810000 */
        /* <DEDUP_REMOVED lines=13> */
[C---:B------:R-:W-:Y:S01]  /*86a0*/  FMUL.FTZ R190, R0.reuse, R191 ;  /* 0x000000bf00be7220 */ /* 0x040fe20000410000 */
[----:B------:R-:W-:-:S05]  /*86b0*/  FMUL.FTZ R191, R0, R194 ;  /* 0x000000c200bf7220 */ /* 0x000fca0000410000 */
        /* <DEDUP_REMOVED lines=8> */
[C---:B------:R-:W-:Y:S01]  /*8740*/  FMUL.FTZ R192, R0.reuse, R195 ;  /* 0x000000c300c07220 */ /* 0x040fe20000410000 */
[C---:B------:R-:W-:Y:S01]  /*8750*/  FMUL.FTZ R195, R0.reuse, R202 ;  /* 0x000000ca00c37220 */ /* 0x040fe20000410000 */
[----:B------:R-:W-:-:S04]  /*8760*/  FMUL.FTZ R202, R0, R215 ;  /* 0x000000d700ca7220 */ /* 0x000fc80000410000 */
[----:B------:R-:W4:Y:S01]  /*8770*/  MUFU.TANH R10, R10 ;  /* 0x0000000a000a7308 */ /* 0x000f220000002400 */
[----:B---3--:R-:W-:-:S07]  /*8780*/  FMNMX.FTZ R194, R188, R177, !PT ;  /* 0x000000b1bcc27209 */ /* 0x008fce0007810000 */
[----:B------:R-:W3:Y:S01]  /*8790*/  MUFU.TANH R12, R12 ;  /* 0x0000000c000c7308 */ /* 0x000ee20000002400 */
[----:B-1----:R-:W-:Y:S01]  /*87a0*/  FMNMX.FTZ R177, R189, R194, !PT ;  /* 0x000000c2bdb17209 */ /* 0x002fe20007810000 */
[C---:B------:R-:W-:Y:S01]  /*87b0*/  FMUL.FTZ R194, R0.reuse, R199 ;  /* 0x000000c700c27220 */ /* 0x040fe20000410000 */
[----:B------:R-:W-:-:S03]  /*87c0*/  FMUL.FTZ R199, R0, R210 ;  /* 0x000000d200c77220 */ /* 0x000fc60000410000 */
[----:B------:R-:W1:Y:S02]  /*87d0*/  SHFL.BFLY PT, R200, R177, 0x2, 0x1f ;  /* 0x0c401f00b1c87f89 */ /* 0x000e6400000e0000 */
[----:B------:R-:W5:Y:S08]  /*87e0*/  MUFU.TANH R15, R15 ;  /* 0x0000000f000f7308 */ /* 0x000f700000002400 */
[----:B------:R-:W0:Y:S08]  /*87f0*/  MUFU.TANH R17, R17 ;  /* 0x0000001100117308 */ /* 0x000e300000002400 */
[----:B------:R-:W2:Y:S01]  /*8800*/  MUFU.TANH R20, R20 ;  /* 0x0000001400147308 */ /* 0x000ea20000002400 */
[----:B-1----:R-:W-:Y:S01]  /*8810*/  FMNMX.FTZ R203, R177, R200, !PT ;  /* 0x000000c8b1cb7209 */ /* 0x002fe20007810000 */
[----:B------:R-:W-:-:S06]  /*8820*/  FMUL.FTZ R200, R0, R211 ;  /* 0x000000d300c87220 */ /* 0x000fcc0000410000 */
[----:B------:R-:W1:Y:S01]  /*8830*/  MUFU.TANH R21, R21 ;  /* 0x0000001500157308 */ /* 0x000e620000002400 */
[----:B------:R-:W4:Y:S07]  /*8840*/  SHFL.BFLY PT, R204, R203, 0x1, 0x1f ;  /* 0x0c201f00cbcc7f89 */ /* 0x000f2e00000e0000 */
[----:B------:R-:W1:Y:S08]  /*8850*/  MUFU.TANH R23, R23 ;  /* 0x0000001700177308 */ /* 0x000e700000002400 */
[----:B------:R-:W1:Y:S08]  /*8860*/  MUFU.TANH R153, R153 ;  /* 0x0000009900997308 */ /* 0x000e700000002400 */
[----:B------:R-:W1:Y:S01]  /*8870*/  MUFU.TANH R156, R156 ;  /* 0x0000009c009c7308 */ /* 0x000e620000002400 */
[----:B----4-:R-:W-:Y:S01]  /*8880*/  FMNMX.FTZ R177, R203, R204, !PT ;  /* 0x000000cccbb17209 */ /* 0x010fe20007810000 */
[----:B------:R-:W-:-:S04]  /*8890*/  IMAD.U32 R204, RZ, RZ, UR10 ;  /* 0x0000000affcc7e24 */ /* 0x000fc8000f8e00ff */
[C---:B------:R-:W-:Y:S02]  /*88a0*/  FFMA.FTZ R203, R177.reuse, R204, -8 ;  /* 0xc1000000b1cb7423 */ /* 0x040fe400000100cc */
[----:B------:R-:W4:Y:S01]  /*88b0*/  MUFU.TANH R157, R157 ;  /* 0x0000009d009d7308 */ /* 0x000f220000002400 */
[----:B------:R-:W-:-:S01]  /*88c0*/  FADD.FTZ R8, -R177, R8 ;  /* 0x00000008b1087221 */ /* 0x000fc20000010100 */
[--C-:B------:R-:W-:Y:S01]  /*88d0*/  FFMA.FTZ R204, R11, UR10, -R203.reuse ;  /* 0x0000000a0bcc7c23 */ /* 0x100fe200080108cb */
[----:B------:R-:W-:-:S01]  /*88e0*/  FFMA.FTZ R11, R13, UR10, -R203 ;  /* 0x0000000a0d0b7c23 */ /* 0x000fc200080108cb */
[----:B------:R-:W-:Y:S01]  /*88f0*/  FMNMX.FTZ R13, R10, R5, !PT ;  /* 0x000000050a0d7209 */ /* 0x000fe20007810000 */
[----:B------:R-:W-:-:S01]  /*8900*/  FFMA.FTZ R206, R14, UR10, -R203 ;  /* 0x0000000a0ece7c23 */ /* 0x000fc200080108cb */
[--C-:B------:R-:W-:Y:S01]  /*8910*/  FFMA.FTZ R208, R19, UR10, -R203.reuse ;  /* 0x0000000a13d07c23 */ /* 0x100fe200080108cb */
[----:B------:R-:W-:-:S01]  /*8920*/  FFMA.FTZ R207, R18, UR10, -R203 ;  /* 0x0000000a12cf7c23 */ /* 0x000fc200080108cb */
[----:B---3--:R-:W-:Y:S01]  /*8930*/  FMNMX.FTZ R14, R12, R13, !PT ;  /* 0x0000000d0c0e7209 */ /* 0x008fe20007810000 */
[----:B------:R-:W3:Y:S01]  /*8940*/  MUFU.TANH R159, R159 ;  /* 0x0000009f009f7308 */ /* 0x000ee20000002400 */
[----:B------:R-:W-:-:S01]  /*8950*/  FFMA.FTZ R205, R22, UR10, -R203 ;  /* 0x0000000a16cd7c23 */ /* 0x000fc200080108cb */
[--C-:B------:R-:W-:Y:S01]  /*8960*/  FFMA.FTZ R166, R166, UR10, -R203.reuse ;  /* 0x0000000aa6a67c23 */ /* 0x100fe200080108cb */
[----:B-----5:R-:W-:Y:S01]  /*8970*/  FMNMX.FTZ R14, R15, R14, !PT ;  /* 0x0000000e0f0e7209 */ /* 0x020fe20007810000 */
[--C-:B------:R-:W-:Y:S01]  /*8980*/  FFMA.FTZ R211, R181, UR10, -R203.reuse ;  /* 0x0000000ab5d37c23 */ /* 0x100fe200080108cb */
[----:B------:R-:W-:-:S01]  /*8990*/  FFMA.FTZ R182, R182, UR10, -R203 ;  /* 0x0000000ab6b67c23 */ /* 0x000fc200080108cb */
[----:B------:R-:W-:Y:S01]  /*89a0*/  FFMA.FTZ R181, R187, UR10, -R203 ;  /* 0x0000000abbb57c23 */ /* 0x000fe200080108cb */
[----:B0-----:R-:W-:Y:S01]  /*89b0*/  FMNMX.FTZ R19, R17, R14, !PT ;  /* 0x0000000e11137209 */ /* 0x001fe20007810000 */
[----:B------:R-:W0:Y:S01]  /*89c0*/  MUFU.TANH R161, R161 ;  /* 0x000000a100a17308 */ /* 0x000e220000002400 */
[----:B------:R-:W-:-:S02]  /*89d0*/  IMAD.U32 R187, RZ, RZ, UR10 ;  /* 0x0000000affbb7e24 */ /* 0x000fc4000f8e00ff */
[----:B------:R-:W-:Y:S01]  /*89e0*/  FMUL.FTZ R8, R8, UR10 ;  /* 0x0000000a08087c20 */ /* 0x000fe20008410000 */
[----:B--2---:R-:W-:Y:S01]  /*89f0*/  FMNMX.FTZ R18, R20, R19, !PT ;  /* 0x0000001314127209 */ /* 0x004fe20007810000 */
[--C-:B------:R-:W-:Y:S01]  /*8a00*/  FFMA.FTZ R9, R9, UR10, -R203.reuse ;  /* 0x0000000a09097c23 */ /* 0x100fe200080108cb */
[----:B------:R-:W-:-:S01]  /*8a10*/  FFMA.FTZ R152, R152, UR10, -R203 ;  /* 0x0000000a98987c23 */ /* 0x000fc200080108cb */
[--C-:B------:R-:W-:Y:S01]  /*8a20*/  FFMA.FTZ R163, R163, UR10, -R203.reuse ;  /* 0x0000000aa3a37c23 */ /* 0x100fe200080108cb */
[----:B-1----:R-:W-:Y:S01]  /*8a30*/  FMNMX.FTZ R18, R21, R18, !PT ;  /* 0x0000001215127209 */ /* 0x002fe20007810000 */
[----:B------:R-:W1:Y:S01]  /*8a40*/  MUFU.TANH R164, R164 ;  /* 0x000000a400a47308 */ /* 0x000e620000002400 */
[----:B------:R-:W-:-:S02]  /*8a50*/  FFMA.FTZ R171, R171, UR10, -R203 ;  /* 0x0000000aabab7c23 */ /* 0x000fc400080108cb */
[----:B------:R-:W-:-:S04]  /*8a60*/  FMNMX.FTZ R18, R23, R18, !PT ;  /* 0x0000001217127209 */ /* 0x000fc80007810000 */
[----:B------:R-:W-:Y:S01]  /*8a70*/  FMNMX.FTZ R19, R153, R18, !PT ;  /* 0x0000001299137209 */ /* 0x000fe20007810000 */
[----:B------:R-:W2:Y:S03]  /*8a80*/  MUFU.TANH R165, R165 ;  /* 0x000000a500a57308 */ /* 0x000ea60000002400 */
[----:B------:R-:W-:Y:S01]  /*8a90*/  FMNMX.FTZ R18, R156, R19, !PT ;  /* 0x000000139c127209 */ /* 0x000fe20007810000 */
[----:B------:R-:W-:-:S03]  /*8aa0*/  FFMA.FTZ R19, R155, UR10, -R203 ;  /* 0x0000000a9b137c23 */ /* 0x000fc600080108cb */
[----:B----4-:R-:W-:Y:S01]  /*8ab0*/  FMNMX.FTZ R22, R157, R18, !PT ;  /* 0x000000129d167209 */ /* 0x010fe20007810000 */
[----:B------:R-:W4:Y:S03]  /*8ac0*/  MUFU.TANH R167, R167 ;  /* 0x000000a700a77308 */ /* 0x000f260000002400 */
[----:B---3--:R-:W-:-:S04]  /*8ad0*/  FMNMX.FTZ R22, R159, R22, !PT ;  /* 0x000000169f167209 */ /* 0x008fc80007810000 */
[----:B0-----:R-:W-:Y:S01]  /*8ae0*/  FMNMX.FTZ R155, R161, R22, !PT ;  /* 0x00000016a19b7209 */ /* 0x001fe20007810000 */
[----:B------:R-:W0:Y:S03]  /*8af0*/  MUFU.TANH R169, R169 ;  /* 0x000000a900a97308 */ /* 0x000e260000002400 */
[----:B-1----:R-:W-:Y:S01]  /*8b00*/  FMNMX.FTZ R22, R164, R155, !PT ;  /* 0x0000009ba4167209 */ /* 0x002fe20007810000 */
[--C-:B------:R-:W-:Y:S01]  /*8b10*/  FFMA.FTZ R155, R160, UR10, -R203.reuse ;  /* 0x0000000aa09b7c23 */ /* 0x100fe200080108cb */
[----:B------:R-:W-:-:S01]  /*8b20*/  FFMA.FTZ R160, R170, UR10, -R203 ;  /* 0x0000000aaaa07c23 */ /* 0x000fc200080108cb */
[--C-:B------:R-:W-:Y:S01]  /*8b30*/  FFMA.FTZ R170, R174, UR10, -R203.reuse ;  /* 0x0000000aaeaa7c23 */ /* 0x100fe200080108cb */
[----:B--2---:R-:W-:Y:S01]  /*8b40*/  FMNMX.FTZ R22, R165, R22, !PT ;  /* 0x00000016a5167209 */ /* 0x004fe20007810000 */
[----:B------:R-:W1:Y:S01]  /*8b50*/  MUFU.TANH R172, R172 ;  /* 0x000000ac00ac7308 */ /* 0x000e620000002400 */
[----:B------:R-:W-:-:S01]  /*8b60*/  FFMA.FTZ R174, R180, UR10, -R203 ;  /* 0x0000000ab4ae7c23 */ /* 0x000fc200080108cb */
[----:B------:R-:W-:Y:S01]  /*8b70*/  FFMA.FTZ R180, R188, UR10, -R203 ;  /* 0x0000000abcb47c23 */ /* 0x000fe200080108cb */
[----:B----4-:R-:W-:-:S05]  /*8b80*/  FMNMX.FTZ R22, R167, R22, !PT ;  /* 0x00000016a7167209 */ /* 0x010fca0007810000 */
[----:B------:R-:W2:Y:S08]  /*8b90*/  MUFU.TANH R173, R173 ;  /* 0x000000ad00ad7308 */ /* 0x000eb00000002400 */
[----:B------:R3:W-:Y:S08]  /*8ba0*/  MUFU.EX2 R13, R207 ;  /* 0x000000cf000d7308 */ /* 0x0007f00000000800 */
[----:B------:R-:W4:Y:S01]  /*8bb0*/  MUFU.TANH R176, R176 ;  /* 0x000000b000b07308 */ /* 0x000f220000002400 */
[----:B---3--:R-:W-:-:S01]  /*8bc0*/  FFMA.FTZ R207, R154, UR10, -R203 ;  /* 0x0000000a9acf7c23 */ /* 0x008fc200080108cb */
[--C-:B------:R-:W-:Y:S01]  /*8bd0*/  FFMA.FTZ R154, R158, UR10, -R203.reuse ;  /* 0x0000000a9e9a7c23 */ /* 0x100fe200080108cb */
[----:B------:R-:W-:-:S01]  /*8be0*/  FFMA.FTZ R158, R162, UR10, -R203 ;  /* 0x0000000aa29e7c23 */ /* 0x000fc200080108cb */
[--C-:B------:R-:W-:Y:S01]  /*8bf0*/  FFMA.FTZ R162, R178, UR10, -R203.reuse ;  /* 0x0000000ab2a27c23 */ /* 0x100fe200080108cb */
[----:B------:R-:W-:-:S03]  /*8c00*/  FFMA.FTZ R178, R184, UR10, -R203 ;  /* 0x0000000ab8b27c23 */ /* 0x000fc600080108cb */
[----:B------:R-:W3:Y:S08]  /*8c10*/  MUFU.TANH R190, R190 ;  /* 0x000000be00be7308 */ /* 0x000ef00000002400 */
[----:B------:R0:W-:Y:S08]  /*8c20*/  MUFU.EX2 R18, R207 ;  /* 0x000000cf00127308 */ /* 0x0001f00000000800 */
[----:B------:R-:W5:Y:S01]  /*8c30*/  MUFU.TANH R191, R191 ;  /* 0x000000bf00bf7308 */ /* 0x000f620000002400 */
[----:B0-----:R-:W-:-:S04]  /*8c40*/  FMNMX.FTZ R207, R169, R22, !PT ;  /* 0x00000016a9cf7209 */ /* 0x001fc80007810000 */
[----:B-1----:R-:W-:-:S03]  /*8c50*/  FMNMX.FTZ R22, R172, R207, !PT ;  /* 0x000000cfac167209 */ /* 0x002fc60007810000 */
[----:B------:R-:W0:Y:S01]  /*8c60*/  MUFU.TANH R192, R192 ;  /* 0x000000c000c07308 */ /* 0x000e220000002400 */
[----:B--2---:R-:W-:-:S04]  /*8c70*/  FMNMX.FTZ R207, R173, R22, !PT ;  /* 0x00000016adcf7209 */ /* 0x004fc80007810000 */
[----:B----4-:R-:W-:-:S03]  /*8c80*/  FMNMX.FTZ R207, R176, R207, !PT ;  /* 0x000000cfb0cf7209 */ /* 0x010fc60007810000 */
[----:B------:R-:W1:Y:S01]  /*8c90*/  MUFU.TANH R193, R193 ;  /* 0x000000c100c17308 */ /* 0x000e620000002400 */
[----:B---3--:R-:W-:-:S04]  /*8ca0*/  FMNMX.FTZ R22, R190, R207, !PT ;  /* 0x000000cfbe167209 */ /* 0x008fc80007810000 */
        /* <DEDUP_REMOVED lines=19> */
[----:B------:R2:W-:Y:S01]  /*8de0*/  MUFU.EX2 R207, R166 ;  /* 0x000000a600cf7308 */ /* 0x0005e20000000800 */
[----:B0-----:R-:W-:-:S07]  /*8df0*/  FMNMX.FTZ R209, R201, R22, !PT ;  /* 0x00000016c9d17209 */ /* 0x001fce0007810000 */
[----:B------:R-:W0:Y:S01]  /*8e00*/  MUFU.EX2 R8, R8 ;  /* 0x0000000800087308 */ /* 0x000e220000000800 */
[----:B-1----:R-:W-:Y:S01]  /*8e10*/  FMNMX.FTZ R22, R202, R209, !PT ;  /* 0x000000d1ca167209 */ /* 0x002fe20007810000 */
[--C-:B--2---:R-:W-:Y:S01]  /*8e20*/  FFMA.FTZ R166, R175, UR10, -R203.reuse ;  /* 0x0000000aafa67c23 */ /* 0x104fe200080108cb */
[----:B------:R-:W-:-:S01]  /*8e30*/  FFMA.FTZ R175, R179, UR10, -R203 ;  /* 0x0000000ab3af7c23 */ /* 0x000fc200080108cb */
[--C-:B------:R-:W-:Y:S01]  /*8e40*/  FFMA.FTZ R179, R183, UR10, -R203.reuse ;  /* 0x0000000ab7b37c23 */ /* 0x100fe200080108cb */
[----:B------:R-:W-:-:S01]  /*8e50*/  FFMA.FTZ R183, R185, UR10, -R203 ;  /* 0x0000000ab9b77c23 */ /* 0x000fc200080108cb */
[----:B------:R-:W1:Y:S01]  /*8e60*/  SHFL.BFLY PT, R213, R22, 0x2, 0x1f ;  /* 0x0c401f0016d57f89 */ /* 0x000e6200000e0000 */
[----:B------:R-:W-:-:S01]  /*8e70*/  FFMA.FTZ R185, R189, UR10, -R203 ;  /* 0x0000000abdb97c23 */ /* 0x000fc200080108cb */
[----:B------:R-:W-:Y:S08]  /*8e80*/  MUFU.EX2 R209, R166 ;  /* 0x000000a600d17308 */ /* 0x000ff00000000800 */
[----:B------:R-:W-:Y:S01]  /*8e90*/  MUFU.EX2 R166, R182 ;  /* 0x000000b600a67308 */ /* 0x000fe20000000800 */
[-C--:B0-----:R-:W-:Y:S01]  /*8ea0*/  FMUL.FTZ R24, R24, R8.reuse ;  /* 0x0000000818187220 */ /* 0x081fe20000410000 */
[-C--:B------:R-:W-:Y:S01]  /*8eb0*/  FMUL.FTZ R25, R25, R8.reuse ;  /* 0x0000000819197220 */ /* 0x080fe20000410000 */
        /* <DEDUP_REMOVED lines=11> */
[----:B-1----:R-:W-:Y:S01]  /*8f70*/  FMNMX.FTZ R213, R22, R213, !PT ;  /* 0x000000d516d57209 */ /* 0x002fe20007810000 */
[-C--:B------:R-:W-:Y:S01]  /*8f80*/  FMUL.FTZ R48, R48, R8.reuse ;  /* 0x0000000830307220 */ /* 0x080fe20000410000 */
[----:B------:R-:W1:Y:S01]  /*8f90*/  MUFU.EX2 R204, R204 ;  /* 0x000000cc00cc7308 */ /* 0x000e620000000800 */
[-C--:B------:R-:W-:Y:S01]  /*8fa0*/  FMUL.FTZ R49, R49, R8.reuse ;  /* 0x0000000831317220 */ /* 0x080fe20000410000 */
[-C--:B------:R-:W-:Y:S01]  /*8fb0*/  FMUL.FTZ R52, R52, R8.reuse ;  /* 0x0000000834347220 */ /* 0x080fe20000410000 */
[----:B------:R-:W2:Y:S01]  /*8fc0*/  SHFL.BFLY PT, R22, R213, 0x1, 0x1f ;  /* 0x0c201f00d5167f89 */ /* 0x000ea200000e0000 */
        /* <DEDUP_REMOVED lines=19> */
[-C--:B------:R-:W-:Y:S01]  /*9100*/  FMUL.FTZ R84, R84, R8.reuse ;  /* 0x0000000854547220 */ /* 0x080fe20000410000 */
[----:B------:R1:W4:Y:S01]  /*9110*/  MUFU.EX2 R14, R208 ;  /* 0x000000d0000e7308 */ /* 0x0003220000000800 */
[-C--:B------:R-:W-:Y:S01]  /*9120*/  FMUL.FTZ R85, R85, R8.reuse ;  /* 0x0000000855557220 */ /* 0x080fe20000410000 */
[----:B------:R-:W-:Y:S01]  /*9130*/  FMUL.FTZ R88, R88, R8 ;  /* 0x0000000858587220 */ /* 0x000fe20000410000 */
[----:B--2---:R-:W-:Y:S01]  /*9140*/  FMNMX.FTZ R22, R213, R22, !PT ;  /* 0x00000016d5167209 */ /* 0x004fe20007810000 */
[-C--:B------:R-:W-:Y:S01]  /*9150*/  FMUL.FTZ R89, R89, R8.reuse ;  /* 0x0000000859597220 */ /* 0x080fe20000410000 */
[-C--:B------:R-:W-:Y:S01]  /*9160*/  FMUL.FTZ R92, R92, R8.reuse ;  /* 0x000000085c5c7220 */ /* 0x080fe20000410000 */
[-C--:B------:R-:W-:Y:S01]  /*9170*/  FMUL.FTZ R93, R93, R8.reuse ;  /* 0x000000085d5d7220 */ /* 0x080fe20000410000 */
[----:B------:R-:W-:Y:S01]  /*9180*/  FMUL.FTZ R96, R96, R8 ;  /* 0x0000000860607220 */ /* 0x000fe20000410000 */
[C---:B------:R-:W-:Y:S01]  /*9190*/  FADD.FTZ R5, -R22.reuse, R5 ;  /* 0x0000000516057221 */ /* 0x040fe20000010100 */
[----:B------:R-:W-:-:S01]  /*91a0*/  FFMA.FTZ R182, R22, R187, -8 ;  /* 0xc100000016b67423 */ /* 0x000fc200000100bb */
[--C-:B-1----:R-:W-:Y:S01]  /*91b0*/  FFMA.FTZ R208, R168, UR10, -R203.reuse ;  /* 0x0000000aa8d07c23 */ /* 0x102fe200080108cb */
[----:B------:R-:W-:-:S01]  /*91c0*/  FFMA.FTZ R168, R186, UR10, -R203 ;  /* 0x0000000abaa87c23 */ /* 0x000fc200080108cb */
        /* <DEDUP_REMOVED lines=15> */
[----:B---3--:R-:W-:-:S01]  /*92c0*/  FADD.FTZ R165, R11, R212 ;  /* 0x000000d40ba57221 */ /* 0x008fc20000010000 */
[--C-:B------:R-:W-:Y:S01]  /*92d0*/  FFMA.FTZ R20, R156, UR10, -R182.reuse ;  /* 0x0000000a9c147c23 */ /* 0x100fe200080108b6 */
[----:B------:R-:W-:-:S01]  /*92e0*/  FFMA.FTZ R3, R190, UR10, -R182 ;  /* 0x0000000abe037c23 */ /* 0x000fc200080108b6 */
[----:B------:R-:W-:Y:S01]  /*92f0*/  FFMA.FTZ R176, R176, UR10, -R182 ;  /* 0x0000000ab0b07c23 */ /* 0x000fe200080108b6 */
[----:B0-----:R-:W-:-:S01]  /*9300*/  FADD.FTZ R190, R206, R165 ;  /* 0x000000a5cebe7221 */ /* 0x001fc20000010000 */
[--C-:B------:R-:W-:Y:S01]  /*9310*/  FFMA.FTZ R157, R157, UR10, -R182.reuse ;  /* 0x0000000a9d9d7c23 */ /* 0x100fe200080108b6 */
[----:B------:R-:W-:-:S01]  /*9320*/  FFMA.FTZ R188, R169, UR10, -R182 ;  /* 0x0000000aa9bc7c23 */ /* 0x000fc200080108b6 */
[----:B------:R-:W0:Y:S01]  /*9330*/  MUFU.EX2 R187, R187 ;  /* 0x000000bb00bb7308 */ /* 0x000e220000000800 */
[----:B------:R-:W-:-:S01]  /*9340*/  FADD.FTZ R169, R13, R190 ;  /* 0x000000be0da97221 */ /* 0x000fc20000010000 */
[--C-:B------:R-:W-:Y:S01]  /*9350*/  FFMA.FTZ R156, R161, UR10, -R182.reuse ;  /* 0x0000000aa19c7c23 */ /* 0x100fe200080108b6 */
[----:B------:R-:W-:-:S01]  /*9360*/  FFMA.FTZ R161, R172, UR10, -R182 ;  /* 0x0000000aaca17c23 */ /* 0x000fc200080108b6 */
[----:B------:R-:W-:Y:S01]  /*9370*/  FFMA.FTZ R172, R173, UR10, -R182 ;  /* 0x0000000aadac7c23 */ /* 0x000fe200080108b6 */
[----:B----4-:R-:W-:-:S01]  /*9380*/  FADD.FTZ R190, R14, R169 ;  /* 0x000000a90ebe7221 */ /* 0x010fc20000010000 */
[--C-:B------:R-:W-:Y:S01]  /*9390*/  FFMA.FTZ R165, R191, UR10, -R182.reuse ;  /* 0x0000000abfa57c23 */ /* 0x100fe200080108b6 */
[----:B------:R-:W-:-:S01]  /*93a0*/  FFMA.FTZ R200, R200, UR10, -R182 ;  /* 0x0000000ac8c87c23 */ /* 0x000fc200080108b6 */
[----:B------:R-:W2:Y:S01]  /*93b0*/  MUFU.EX2 R15, R15 ;  /* 0x0000000f000f7308 */ /* 0x000ea20000000800 */
[----:B-1----:R-:W-:-:S01]  /*93c0*/  FFMA.FTZ R210, R5, R2, R10 ;  /* 0x0000000205d27223 */ /* 0x002fc2000001000a */
[--C-:B------:R-:W-:Y:S01]  /*93d0*/  FFMA.FTZ R201, R201, UR10, -R182.reuse ;  /* 0x0000000ac9c97c23 */ /* 0x100fe200080108b6 */
[----:B------:R-:W-:-:S01]  /*93e0*/  FFMA.FTZ R202, R202, UR10, -R182 ;  /* 0x0000000acaca7c23 */ /* 0x000fc200080108b6 */
[----:B------:R-:W-:Y:S01]  /*93f0*/  F2FP.SATFINITE.E4M3.F32.PACK_AB_MERGE_C R11, R206, R11, RZ ;  /* 0x0000000bce0b723e */ /* 0x000fe200048070ff */
        /* <DEDUP_REMOVED lines=76> */
[----:B0-----:R-:W-:-:S01]  /*98c0*/  FADD.FTZ R176, R12, R167 ;  /* 0x000000a70cb07221 */ /* 0x001fc20000010000 */
[----:B-1----:R-:W-:Y:S01]  /*98d0*/  FADD.FTZ R167, R205, R190 ;  /* 0x000000becda77221 */ /* 0x002fe20000010000 */
[----:B--2---:R-:W-:Y:S01]  /*98e0*/  F2FP.SATFINITE.E4M3.F32.PACK_AB_MERGE_C R205, R152, R205, RZ ;  /* 0x000000cd98cd723e */ /* 0x004fe200048070ff */
[----:B------:R-:W-:Y:S01]  /*98f0*/  FMUL.FTZ R95, R95, R5 ;  /* 0x000000055f5f7220 */ /* 0x000fe20000410000 */
[----:B------:R-:W-:-:S01]  /*9900*/  FADD.FTZ R210, R17, R176 ;  /* 0x000000b011d27221 */ /* 0x000fc20000010000 */
[----:B------:R-:W-:Y:S01]  /*9910*/  FADD.FTZ R167, R152, R167 ;  /* 0x000000a798a77221 */ /* 0x000fe20000010000 */
[----:B------:R-:W-:-:S01]  /*9920*/  FFMA.FTZ R176, R192, UR10, -R182 ;  /* 0x0000000ac0b07c23 */ /* 0x000fc200080108b6 */
[----:B------:R-:W0:Y:S01]  /*9930*/  MUFU.EX2 R157, R157 ;  /* 0x0000009d009d7308 */ /* 0x000e220000000800 */
[----:B------:R-:W-:-:S01]  /*9940*/  FADD.FTZ R169, R21, R210 ;  /* 0x000000d215a97221 */ /* 0x000fc20000010000 */
[----:B------:R-:W-:Y:S01]  /*9950*/  FADD.FTZ R190, R18, R167 ;  /* 0x000000a712be7221 */ /* 0x000fe20000010000 */
[----:B---3--:R-:W-:Y:S01]  /*9960*/  F2FP.SATFINITE.E4M3.F32.PACK_AB_MERGE_C R21, R186, R21, RZ ;  /* 0x00000015ba15723e */ /* 0x008fe200048070ff */
[----:B------:R-:W-:Y:S01]  /*9970*/  FMUL.FTZ R98, R98, R5 ;  /* 0x0000000562627220 */ /* 0x000fe20000410000 */
[----:B------:R-:W-:-:S01]  /*9980*/  FADD.FTZ R173, R186, R169 ;  /* 0x000000a9baad7221 */ /* 0x000fc20000010000 */
[----:B------:R-:W-:Y:S01]  /*9990*/  FFMA.FTZ R169, R193, UR10, -R182 ;  /* 0x0000000ac1a97c23 */ /* 0x000fe200080108b6 */
[----:B------:R-:W-:Y:S01]  /*99a0*/  FMUL.FTZ R99, R99, R5 ;  /* 0x0000000563637220 */ /* 0x000fe20000410000 */
[----:B------:R-:W1:Y:S01]  /*99b0*/  MUFU.EX2 R154, R154 ;  /* 0x0000009a009a7308 */ /* 0x000e620000000800 */
[----:B----4-:R-:W-:-:S01]  /*99c0*/  FADD.FTZ R192, R20, R173 ;  /* 0x000000ad14c07221 */ /* 0x010fc20000010000 */
[----:B-----5:R-:W-:Y:S01]  /*99d0*/  FADD.FTZ R167, R19, R190 ;  /* 0x000000be13a77221 */ /* 0x020fe20000010000 */
[-C--:B------:R-:W-:Y:S01]  /*99e0*/  FMUL.FTZ R102, R102, R5.reuse ;  /* 0x0000000566667220 */ /* 0x080fe20000410000 */
[-C--:B------:R-:W-:Y:S01]  /*99f0*/  FMUL.FTZ R103, R103, R5.reuse ;  /* 0x0000000567677220 */ /* 0x080fe20000410000 */
[-C--:B------:R-:W-:Y:S01]  /*9a00*/  FMUL.FTZ R106, R106, R5.reuse ;  /* 0x000000056a6a7220 */ /* 0x080fe20000410000 */
[-C--:B------:R-:W-:Y:S01]  /*9a10*/  FMUL.FTZ R107, R107, R5.reuse ;  /* 0x000000056b6b7220 */ /* 0x080fe20000410000 */
[----:B------:R-:W-:Y:S01]  /*9a20*/  FMUL.FTZ R110, R110, R5 ;  /* 0x000000056e6e7220 */ /* 0x000fe20000410000 */
[----:B------:R-:W2:Y:S01]  /*9a30*/  MUFU.EX2 R23, R23 ;  /* 0x0000001700177308 */ /* 0x000ea20000000800 */
        /* <DEDUP_REMOVED lines=26> */
[-C--:B------:R-:W-:Y:S01]  /*9be0*/  FMUL.FTZ R146, R146, R5.reuse ;  /* 0x0000000592927220 */ /* 0x080fe20000410000 */
[-C--:B------:R-:W-:Y:S01]  /*9bf0*/  FMUL.FTZ R147, R147, R5.reuse ;  /* 0x0000000593937220 */ /* 0x080fe20000410000 */
[-C--:B------:R-:W-:Y:S01]  /*9c00*/  FMUL.FTZ R150, R150, R5.reuse ;  /* 0x0000000596967220 */ /* 0x080fe20000410000 */
[----:B------:R-:W-:-:S02]  /*9c10*/  FMUL.FTZ R151, R151, R5 ;  /* 0x0000000597977220 */ /* 0x000fc40000410000 */
[----:B------:R-:W0:Y:S01]  /*9c20*/  MUFU.EX2 R159, R159 ;  /* 0x0000009f009f7308 */ /* 0x000e220000000800 */
[----:B-1----:R-:W-:-:S01]  /*9c30*/  FADD.FTZ R190, R156, R167 ;  /* 0x000000a79cbe7221 */ /* 0x002fc20000010000 */
[----:B------:R-:W-:-:S06]  /*9c40*/  FFMA.FTZ R167, R195, UR10, -R182 ;  /* 0x0000000ac3a77c23 */ /* 0x000fcc00080108b6 */
[----:B------:R-:W1:Y:S01]  /*9c50*/  MUFU.EX2 R163, R163 ;  /* 0x000000a300a37308 */ /* 0x000e620000000800 */
[----:B--2---:R-:W-:-:S07]  /*9c60*/  FADD.FTZ R194, R158, R173 ;  /* 0x000000ad9ec27221 */ /* 0x004fce0000010000 */
[----:B------:R-:W2:Y:S01]  /*9c70*/  MUFU.EX2 R164, R164 ;  /* 0x000000a400a47308 */ /* 0x000ea20000000800 */
[----:B0-----:R-:W-:-:S01]  /*9c80*/  FADD.FTZ R173, R159, R190 ;  /* 0x000000be9fad7221 */ /* 0x001fc20000010000 */
[----:B------:R-:W-:-:S06]  /*9c90*/  FFMA.FTZ R190, R196, UR10, -R182 ;  /* 0x0000000ac4be7c23 */ /* 0x000fcc00080108b6 */
[----:B------:R-:W0:Y:S01]  /*9ca0*/  MUFU.EX2 R153, R153 ;  /* 0x0000009900997308 */ /* 0x000e220000000800 */
[----:B-1----:R-:W-:-:S07]  /*9cb0*/  FADD.FTZ R194, R163, R194 ;  /* 0x000000c2a3c27221 */ /* 0x002fce0000010000 */
[----:B------:R-:W1:Y:S01]  /*9cc0*/  MUFU.EX2 R208, R208 ;  /* 0x000000d000d07308 */ /* 0x000e620000000800 */
[----:B--2---:R-:W-:-:S01]  /*9cd0*/  FADD.FTZ R210, R164, R173 ;  /* 0x000000ada4d27221 */ /* 0x004fc20000010000 */
[----:B------:R-:W-:-:S06]  /*9ce0*/  FADD.FTZ R173, R207, R194 ;  /* 0x000000c2cfad7221 */ /* 0x000fcc0000010000 */
[----:B------:R-:W2:Y:S01]  /*9cf0*/  MUFU.EX2 R188, R188 ;  /* 0x000000bc00bc7308 */ /* 0x000ea20000000800 */
[----:B0-----:R-:W-:-:S07]  /*9d00*/  FADD.FTZ R189, R153, R210 ;  /* 0x000000d299bd7221 */ /* 0x001fce0000010000 */
[----:B------:R-:W0:Y:S01]  /*9d10*/  MUFU.EX2 R160, R160 ;  /* 0x000000a000a07308 */ /* 0x000e220000000800 */
[----:B-1----:R-:W-:-:S01]  /*9d20*/  FADD.FTZ R173, R208, R173 ;  /* 0x000000add0ad7221 */ /* 0x002fc20000010000 */
[----:B------:R-:W-:-:S04]  /*9d30*/  F2FP.SATFINITE.E4M3.F32.PACK_AB_MERGE_C R207, R208, R207, RZ ;  /* 0x000000cfd0cf723e */ /* 0x000fc800048070ff */
[----:B------:R-:W-:Y:S02]  /*9d40*/  F2FP.SATFINITE.E4M3.F32.PACK_AB_MERGE_C R158, R163, R158, R207 ;  /* 0x0000009ea39e723e */ /* 0x000fe400048070cf */
[----:B------:R-:W1:Y:S01]  /*9d50*/  MUFU.EX2 R161, R161 ;  /* 0x000000a100a17308 */ /* 0x000e620000000800 */
[----:B--2---:R-:W-:-:S01]  /*9d60*/  FADD.FTZ R194, R188, R189 ;  /* 0x000000bdbcc27221 */ /* 0x004fc20000010000 */
[----:B------:R-:W-:Y:S01]  /*9d70*/  FFMA.FTZ R189, R197, UR10, -R182 ;  /* 0x0000000ac5bd7c23 */ /* 0x000fe200080108b6 */
[----:B------:R-:W-:-:S04]  /*9d80*/  F2FP.SATFINITE.E4M3.F32.PACK_AB_MERGE_C R188, R188, R153, RZ ;  /* 0x00000099bcbc723e */ /* 0x000fc800048070ff */
[----:B------:R-:W-:Y:S01]  /*9d90*/  F2FP.SATFINITE.E4M3.F32.PACK_AB_MERGE_C R159, R164, R159, R188 ;  /* 0x0000009fa49f723e */ /* 0x000fe200048070bc */
[----:B------:R-:W2:Y:S01]  /*9da0*/  MUFU.EX2 R171, R171 ;  /* 0x000000ab00ab7308 */ /* 0x000ea20000000800 */
[----:B0-----:R-:W-:-:S07]  /*9db0*/  FADD.FTZ R196, R160, R173 ;  /* 0x000000ada0c47221 */ /* 0x001fce0000010000 */
[----:B------:R-:W0:Y:S01]  /*9dc0*/  MUFU.EX2 R172, R172 ;  /* 0x000000ac00ac7308 */ /* 0x000e220000000800 */
[----:B-1----:R-:W-:-:S01]  /*9dd0*/  FADD.FTZ R173, R161, R194 ;  /* 0x000000c2a1ad7221 */ /* 0x002fc20000010000 */
[----:B------:R-:W-:-:S06]  /*9de0*/  FFMA.FTZ R194, R198, UR10, -R182 ;  /* 0x0000000ac6c27c23 */ /* 0x000fcc00080108b6 */
[----:B------:R-:W1:Y:S01]  /*9df0*/  MUFU.EX2 R170, R170 ;  /* 0x000000aa00aa7308 */ /* 0x000e620000000800 */
[----:B--2---:R-:W-:-:S07]  /*9e00*/  FADD.FTZ R191, R171, R196 ;  /* 0x000000c4abbf7221 */ /* 0x004fce0000010000 */
[----:B------:R-:W2:Y:S01]  /*9e10*/  MUFU.EX2 R3, R3 ;  /* 0x0000000300037308 */ /* 0x000ea20000000800 */
[----:B0-----:R-:W-:-:S04]  /*9e20*/  FADD.FTZ R173, R172, R173 ;  /* 0x000000adacad7221 */ /* 0x001fc80000010000 */
[----:B------:R-:W-:Y:S01]  /*9e30*/  FADD.FTZ R198, R2, R173 ;  /* 0x000000ad02c67221 */ /* 0x000fe20000010000 */
[----:B------:R-:W-:-:S02]  /*9e40*/  FFMA.FTZ R173, R199, UR10, -R182 ;  /* 0x0000000ac7ad7c23 */ /* 0x000fc400080108b6 */
[----:B------:R-:W0:Y:S01]  /*9e50*/  MUFU.EX2 R162, R162 ;  /* 0x000000a200a27308 */ /* 0x000e220000000800 */
[----:B-1----:R-:W-:-:S01]  /*9e60*/  FADD.FTZ R196, R170, R191 ;  /* 0x000000bfaac47221 */ /* 0x002fc20000010000 */
[----:B------:R-:W-:-:S03]  /*9e70*/  F2FP.SATFINITE.E4M3.F32.PACK_AB_MERGE_C R170, R209, R170, RZ ;  /* 0x000000aad1aa723e */ /* 0x000fc600048070ff */
[----:B------:R-:W-:Y:S01]  /*9e80*/  FADD.FTZ R191, R209, R196 ;  /* 0x000000c4d1bf7221 */ /* 0x000fe20000010000 */
        /* <DEDUP_REMOVED lines=17> */
[----:B------:R-:W-:-:S03]  /*9fa0*/  F2FP.SATFINITE.E4M3.F32.PACK_AB_MERGE_C R174, R211, R174, RZ ;  /* 0x000000aed3ae723e */ /* 0x000fc600048070ff */
[----:B------:R-:W-:Y:S01]  /*9fb0*/  FADD.FTZ R186, R166, R193 ;  /* 0x000000c1a6ba7221 */ /* 0x000fe20000010000 */
        /* <DEDUP_REMOVED lines=8> */
[----:B0-----:R-:W-:-:S01]  /*a040*/  FADD.FTZ R191, R179, R186 ;  /* 0x000000bab3bf7221 */ /* 0x001fc20000010000 */
[----:B------:R-:W-:Y:S02]  /*a050*/  F2FP.SATFINITE.E4M3.F32.PACK_AB_MERGE_C R186, R156, R23, RZ ;  /* 0x000000179cba723e */ /* 0x000fe400048070ff */
[----:B------:R-:W-:Y:S02]  /*a060*/  F2FP.SATFINITE.E4M3.F32.PACK_AB_MERGE_C R156, R19, R18, R184 ;  /* 0x00000012139c723e */ /* 0x000fe400048070b8 */
[----:B------:R-:W-:Y:S02]  /*a070*/  F2FP.SATFINITE.E4M3.F32.PACK_AB_MERGE_C R157, R157, R20, R186 ;  /* 0x000000149d9d723e */ /* 0x000fe400048070ba */
[----:B------:R-:W0:Y:S01]  /*a080*/  MUFU.EX2 R189, R189 ;  /* 0x000000bd00bd7308 */ /* 0x000e220000000800 */
[----:B-1----:R-:W-:-:S01]  /*a090*/  FADD.FTZ R152, R190, R155 ;  /* 0x0000009bbe987221 */ /* 0x002fc20000010000 */
[----:B------:R-:W-:-:S06]  /*a0a0*/  F2FP.SATFINITE.E4M3.F32.PACK_AB_MERGE_C R155, R17, R12, R21 ;  /* 0x0000000c119b723e */ /* 0x000fcc0004807015 */
        /* <DEDUP_REMOVED lines=29> */
[----:B------:R-:W-:-:S01]  /*a280*/  FADD.FTZ R3, R185, R152 ;  /* 0x00000098b9037221 */ /* 0x000fc20000010000 */
[----:B------:R-:W-:Y:S02]  /*a290*/  F2FP.SATFINITE.E4M3.F32.PACK_AB_MERGE_C R152, R204, R9, R11 ;  /* 0x00000009cc98723e */ /* 0x000fe4000480700b */
[----:B------:R-:W-:Y:S02]  /*a2a0*/  F2FP.SATFINITE.E4M3.F32.PACK_AB_MERGE_C R166, R181, R168, R180 ;  /* 0x000000a8b5a6723e */ /* 0x000fe400048070b4 */
[C---:B-1----:R-:W-:Y:S01]  /*a2b0*/  F2FP.SATFINITE.E4M3.F32.PACK_AB_MERGE_C R201, R202.reuse, R201, RZ ;  /* 0x000000c9cac9723e */ /* 0x042fe200048070ff */
[----:B------:R-:W-:-:S03]  /*a2c0*/  FADD.FTZ R2, R202, R23 ;  /* 0x00000017ca027221 */ /* 0x000fc60000010000 */
[----:B------:R-:W-:Y:S01]  /*a2d0*/  F2FP.SATFINITE.E4M3.F32.PACK_AB_MERGE_C R167, R182, R173, R201 ;  /* 0x000000adb6a7723e */ /* 0x000fe200048070c9 */
[----:B------:R-:W-:Y:S06]  /*a2e0*/  @!P0 BRA `(.L_x_2585) ;  /* 0x0000000000048947 */ /* 0x000fec0003800000 */
[----:B------:R-:W-:Y:S01]  /*a2f0*/  BPT.TRAP 0x1 ;  /* 0x000000040000795c */ /* 0x000fe20000300000 */
.L_x_2585:
[----:B------:R0:W1:Y:S01]  /*a300*/  SYNCS.PHASECHK.TRANS64.TRYWAIT P1, [UR44+0x38850], R7 ;  /* 0x03885007ff0075a7 */ /* 0x000062000802016c */
[----:B------:R-:W-:Y:S05]  /*a310*/  @!P0 BRA `(.L_x_2586) ;  /* 0x0000000000048947 */ /* 0x000fea0003800000 */
[----:B------:R-:W-:Y:S01]  /*a320*/  BPT.TRAP 0x1 ;  /* 0x000000040000795c */ /* 0x000fe20000300000 */
.L_x_2586:
[----:B-1----:R-:W-:Y:S05]  /*a330*/  @P1 BRA `(.L_x_2587) ;  /* 0x0000000000081947 */ /* 0x002fea0003800000 */
[----:B------:R-:W1:Y:S02]  /*a340*/  SYNCS.PHASECHK.TRANS64.TRYWAIT P1, [UR44+0x38850], R7 ;  /* 0x03885007ff0075a7 */ /* 0x000e64000802016c */
[----:B-1----:R-:W-:Y:S05]  /*a350*/  @!P1 BRA `(.L_x_2588) ;  /* 0x0000009c00fc9947 */ /* 0x002fea0003800000 */
.L_x_2587:
        /* <DEDUP_REMOVED lines=27> */
.L_x_2589:
[----:B------:R-:W-:Y:S01]  /*a510*/  UISETP.GT.AND UP0, UPT, UR51, UR39, UPT ;  /* 0x000000273300728c */ /* 0x000fe2000bf04270 */
[----:B------:R-:W-:Y:S01]  /*a520*/  IMAD.MOV.U32 R5, RZ, RZ, R22 ;  /* 0x000000ffff057224 */ /* 0x000fe200078e0016 */
[----:B------:R-:W-:Y:S01]  /*a530*/  UIADD3 UR44, UR44, 0x38860, URZ ;  /* 0x000388602c2c7890 */ /* 0x000fe2000fffe03f */
[----:B-1----:R-:W-:Y:S01]  /*a540*/  IMAD.MOV.U32 R8, RZ, RZ, R177 ;  /* 0x000000ffff087224 */ /* 0x002fe200078e00b1 */
[----:B------:R-:W-:Y:S02]  /*a550*/  UIADD3 UR51, UR51, -0x1, URZ ;  /* 0xffffffff33337890 */ /* 0x000fe4000fffe03f */
[----:B------:R-:W-:Y:S01]  /*a560*/  PLOP3.LUT P1, PT, PT, PT, UP0, 0x80, 0x0 ;  /* 0x000000000000781c */ /* 0x000fe20003f2f008 */
[----:B------:R-:W-:-:S09]  /*a570*/  UPRMT UR44, UR45, 0x654, UR44 ;  /* 0x000006542d2c7896 */ /* 0x000fd2000800002c */
[----:B------:R-:W-:Y:S03]  /*a580*/  SYNCS.ARRIVE.TRANS64.RED.A1T0 RZ, [UR44], RZ ;  /* 0x000000ffffff79a7 */ /* 0x000fe6000810042c */
[----:B------:R-:W-:Y:S05]  /*a590*/  @P1 BRA `(.L_x_2590) ;  /* 0xffffffd4008c1947 */ /* 0x000fea000383ffff */
.L_x_2579:
[----:B------:R-:W-:Y:S01]  /*a5a0*/  ULDC.64 UR8, c[0x0][0x9a0] ;  /* 0x0002680000087ab9 */ /* 0x000fe20000000a00 */
[----:B------:R-:W-:Y:S01]  /*a5b0*/  IADD3 R16, -R16, 0xb, RZ ;  /* 0x0000000b10107810 */ /* 0x000fe20007ffe1ff */
[----:B------:R-:W-:Y:S01]  /*a5c0*/  UISETP.NE.U32.AND UP0, UPT, UR8, URZ, UPT ;  /* 0x0000003f0800728c */ /* 0x000fe2000bf05070 */
[----:B------:R-:W-:-:S03]  /*a5d0*/  IMAD.MOV.U32 R6, RZ, RZ, 0x3f800000 ;  /* 0x3f800000ff067424 */ /* 0x000fc600078e00ff */
        /* <DEDUP_REMOVED lines=17> */
[----:B------:R-:W-:-:S04]  /*a6f0*/  IMAD.U32 R4, RZ, RZ, UR6 ;  /* 0x00000006ff047e24 */ /* 0x000fc8000f8e00ff */
[----:B------:R-:W-:-:S05]  /*a700*/  IMAD.U32 R5, RZ, RZ, UR7 ;  /* 0x00000007ff057e24 */ /* 0x000fca000f8e00ff */
[----:B------:R3:W4:Y:S01]  /*a710*/  @P0 LDG.E R6, desc[UR46][R4.64] ;  /* 0x0000002e04060981 */ /* 0x000722000c1e1900 */
[----:B------:R-:W-:-:S03]  /*a720*/  IMAD.U32 R13, RZ, RZ, UR10 ;  /* 0x0000000aff0d7e24 */ /* 0x000fc6000f8e00ff */
[----:B------:R-:W5:Y:S04]  /*a730*/  SHFL.BFLY PT, R0, R3, 0x2, 0x1f ;  /* 0x0c401f0003007f89 */ /* 0x000f6800000e0000 */
[----:B0-----:R-:W1:Y:S01]  /*a740*/  SHFL.BFLY PT, R7, R2, 0x2, 0x1f ;  /* 0x0c401f0002077f89 */ /* 0x001e6200000e0000 */
[----:B---3--:R-:W-:Y:S02]  /*a750*/  IMAD.U32 R4, RZ, RZ, UR10 ;  /* 0x0000000aff047e24 */ /* 0x008fe4000f8e00ff */
[----:B-----5:R-:W-:Y:S01]  /*a760*/  FADD.FTZ R0, R0, R3 ;  /* 0x0000000300007221 */ /* 0x020fe20000010000 */
[----:B------:R-:W-:Y:S02]  /*a770*/  IMAD.MOV.U32 R3, RZ, RZ, RZ ;  /* 0x000000ffff037224 */ /* 0x000fe400078e00ff */
[----:B-1----:R-:W-:Y:S01]  /*a780*/  FADD.FTZ R8, R7, R2 ;  /* 0x0000000207087221 */ /* 0x002fe20000010000 */
[----:B------:R-:W-:Y:S01]  /*a790*/  IMAD.MOV.U32 R2, RZ, RZ, -0x800000 ;  /* 0xff800000ff027424 */ /* 0x000fe200078e00ff */
[----:B------:R-:W0:Y:S04]  /*a7a0*/  SHFL.BFLY PT, R7, R0, 0x1, 0x1f ;  /* 0x0c201f0000077f89 */ /* 0x000e2800000e0000 */
[----:B------:R-:W1:Y:S01]  /*a7b0*/  SHFL.BFLY PT, R9, R8, 0x1, 0x1f ;  /* 0x0c201f0008097f89 */ /* 0x000e6200000e0000 */
[----:B0-----:R-:W-:Y:S01]  /*a7c0*/  FADD.FTZ R10, R0, R7 ;  /* 0x00000007000a7221 */ /* 0x001fe20000010000 */
[----:B------:R-:W-:Y:S01]  /*a7d0*/  MOV R7, RZ ;  /* 0x000000ff00077202 */ /* 0x000fe20000000f00 */
[----:B------:R-:W-:-:S02]  /*a7e0*/  IMAD.MOV.U32 R0, RZ, RZ, -0x800000 ;  /* 0xff800000ff007424 */ /* 0x000fc400078e00ff */
[----:B-1----:R-:W-:Y:S01]  /*a7f0*/  FADD.FTZ R11, R8, R9 ;  /* 0x00000009080b7221 */ /* 0x002fe20000010000 */
[C---:B------:R-:W-:Y:S01]  /*a800*/  FSETP.NE.FTZ.AND P0, PT, R10.reuse, RZ, PT ;  /* 0x000000ff0a00720b */ /* 0x040fe20003f15000 */
[----:B------:R-:W-:Y:S02]  /*a810*/  FMUL.FTZ R9, R10, 0.00390625 ;  /* 0x3b8000000a097820 */ /* 0x000fe40000410000 */
[----:B------:R-:W-:-:S03]  /*a820*/  FMUL.FTZ R12, R11, 0.00390625 ;  /* 0x3b8000000b0c7820 */ /* 0x000fc60000410000 */
[----:B------:R-:W-:Y:S02]  /*a830*/  FSETP.NE.FTZ.AND P1, PT, R9, RZ, PT ;  /* 0x000000ff0900720b */ /* 0x000fe40003f35000 */
[----:B------:R-:W-:-:S05]  /*a840*/  FSETP.NE.FTZ.AND P2, PT, R12, RZ, PT ;  /* 0x000000ff0c00720b */ /* 0x000fca0003f55000 */
[----:B------:R0:W-:Y:S01]  /*a850*/  @P0 MUFU.RCP R3, R10 ;  /* 0x0000000a00030308 */ /* 0x0001e20000001000 */
[----:B------:R-:W-:-:S05]  /*a860*/  FSETP.NE.FTZ.AND P0, PT, R11, RZ, PT ;  /* 0x000000ff0b00720b */ /* 0x000fca0003f15000 */
[----:B------:R-:W-:Y:S02]  /*a870*/  @P1 FMUL.FTZ R4, R4, 0.69314718246459960938 ;  /* 0x3f31721804041820 */ /* 0x000fe40000410000 */
[----:B------:R-:W1:Y:S01]  /*a880*/  @P2 MUFU.LG2 R8, R12 ;  /* 0x0000000c00082308 */ /* 0x000e620000000c00 */
[----:B0-----:R-:W-:-:S07]  /*a890*/  @P2 FMUL.FTZ R10, R13, 0.69314718246459960938 ;  /* 0x3f3172180d0a2820 */ /* 0x001fce0000410000 */
[----:B------:R1:W0:Y:S08]  /*a8a0*/  @P1 MUFU.LG2 R5, R9 ;  /* 0x0000000900051308 */ /* 0x0002300000000c00 */
[----:B------:R-:W3:Y:S01]  /*a8b0*/  @P0 MUFU.RCP R7, R11 ;  /* 0x0000000b00070308 */ /* 0x000ee20000001000 */
[----:B-1----:R-:W-:Y:S01]  /*a8c0*/  @P2 FMUL.FTZ R9, R8, 0.69314718246459960938 ;  /* 0x3f31721808092820 */ /* 0x002fe20000410000 */
[----:B------:R-:W-:-:S03]  /*a8d0*/  PLOP3.LUT P0, PT, PT, PT, PT, 0x8, 0x0 ;  /* 0x000000000000781c */ /* 0x000fc60003f0e170 */
[----:B------:R-:W-:Y:S01]  /*a8e0*/  @P2 FFMA.FTZ R2, R10, R22, R9 ;  /* 0x000000160a022223 */ /* 0x000fe20000010009 */
[----:B0-----:R-:W-:-:S04]  /*a8f0*/  @P1 FMUL.FTZ R5, R5, 0.69314718246459960938 ;  /* 0x3f31721805051820 */ /* 0x001fc80000410000 */
[----:B------:R-:W-:Y:S01]  /*a900*/  @P1 FFMA.FTZ R0, R4, R177, R5 ;  /* 0x000000b104001223 */ /* 0x000fe20000010005 */
[-C--:B----4-:R-:W-:Y:S01]  /*a910*/  FMUL.FTZ R8, R3, R6.reuse ;  /* 0x0000000603087220 */ /* 0x090fe20000410000 */
        /* <DEDUP_REMOVED lines=128> */
[----:B--2---:R-:W-:-:S07]  /*b120*/  FMUL.FTZ R147, R147, R3 ;  /* 0x0000000393937220 */ /* 0x004fce0000410000 */
.L_x_2554:
        /* <DEDUP_REMOVED lines=24> */
[----:B------:R-:W-:Y:S01]  /*b2b0*/  UIADD3 UR9, UR5, UR9, URZ ;  /* 0x0000000905097290 */ /* 0x000fe2000fffe03f */
[----:B------:R-:W-:Y:S01]  /*b2c0*/  LEA.HI R5, R4, R7, RZ, 0x7 ;  /* 0x0000000704057211 */ /* 0x000fe200078f38ff */
[----:B------:R-:W-:Y:S01]  /*b2d0*/  UIMAD UR8, UR38, UR11, UR8 ;  /* 0x0000000b260872a4 */ /* 0x000fe2000f8e0208 */
[----:B------:R-:W-:-:S02]  /*b2e0*/  SEL R30, R44, R45, P0 ;  /* 0x0000002d2c1e7207 */ /* 0x000fc40000000000 */
[----:B------:R-:W-:Y:S01]  /*b2f0*/  LOP3.LUT R6, R5, 0xffffff80, RZ, 0xc0, !PT ;  /* 0xffffff8005067812 */ /* 0x000fe200078ec0ff */
[----:B------:R-:W-:Y:S01]  /*b300*/  UIADD3 UR8, UR7, UR8, URZ ;  /* 0x0000000807087290 */ /* 0x000fe2000fffe03f */
[----:B------:R-:W-:Y:S02]  /*b310*/  SEL R44, R45, R44, P0 ;  /* 0x0000002c2d2c7207 */ /* 0x000fe40000000000 */
[----:B------:R-:W-:Y:S01]  /*b320*/  SHF.R.S32.HI R9, RZ, 0x7, R5 ;  /* 0x00000007ff097819 */ /* 0x000fe20000011405 */
[----:B------:R-:W-:Y:S01]  /*b330*/  IMAD.IADD R45, R7, 0x1, -R6 ;  /* 0x00000001072d7824 */ /* 0x000fe200078e0a06 */
[----:B------:R-:W-:Y:S02]  /*b340*/  LEA.HI R10, R4, R7, RZ, 0x2 ;  /* 0x00000007040a7211 */ /* 0x000fe400078f10ff */
[----:B------:R-:W-:Y:S02]  /*b350*/  SEL R18, R32, R33, P0 ;  /* 0x0000002120127207 */ /* 0x000fe40000000000 */
[----:B------:R-:W-:-:S02]  /*b360*/  SHF.R.S32.HI R6, RZ, 0x1f, R45 ;  /* 0x0000001fff067819 */ /* 0x000fc4000001142d */
[----:B------:R-:W-:Y:S02]  /*b370*/  SEL R32, R33, R32, P0 ;  /* 0x0000002021207207 */ /* 0x000fe40000000000 */
[----:B------:R-:W-:Y:S02]  /*b380*/  LEA.HI R11, R6, R45, RZ, 0x2 ;  /* 0x0000002d060b7211 */ /* 0x000fe400078f10ff */
[----:B------:R-:W-:Y:S02]  /*b390*/  SEL R218, R82, R83, P0 ;  /* 0x0000005352da7207 */ /* 0x000fe40000000000 */
[----:B------:R-:W-:Y:S02]  /*b3a0*/  SEL R33, R83, R82, P0 ;  /* 0x0000005253217207 */ /* 0x000fe40000000000 */
[----:B------:R-:W-:Y:S02]  /*b3b0*/  LEA.HI R4, R5, R9, RZ, 0x1 ;  /* 0x0000000905047211 */ /* 0x000fe400078f08ff */
[----:B------:R-:W-:-:S02]  /*b3c0*/  LOP3.LUT R82, R10, 0xfffffffc, RZ, 0xc0, !PT ;  /* 0xfffffffc0a527812 */ /* 0x000fc400078ec0ff */
[--C-:B------:R-:W-:Y:S02]  /*b3d0*/  SHF.R.S32.HI R5, RZ, 0x2, R11.reuse ;  /* 0x00000002ff057819 */ /* 0x100fe4000001140b */
[----:B------:R-:W-:Y:S01]  /*b3e0*/  SHF.R.S32.HI R10, RZ, 0x1f, R11 ;  /* 0x0000001fff0a7819 */ /* 0x000fe2000001140b */
[----:B------:R-:W-:Y:S01]  /*b3f0*/  IMAD.IADD R82, R7, 0x1, -R82 ;  /* 0x0000000107527824 */ /* 0x000fe200078e0a52 */
[----:B------:R-:W-:Y:S01]  /*b400*/  LOP3.LUT R4, R4, 0x3fffffe, RZ, 0xc0, !PT ;  /* 0x03fffffe04047812 */ /* 0x000fe200078ec0ff */
[----:B------:R-:W-:Y:S01]  /*b410*/  IMAD.U32 R7, RZ, RZ, UR5 ;  /* 0x00000005ff077e24 */ /* 0x000fe2000f8e00ff */
[----:B------:R-:W-:Y:S01]  /*b420*/  LEA.HI R10, R10, R5, RZ, 0x3 ;  /* 0x000000050a0a7211 */ /* 0x000fe200078f18ff */
[----:B------:R-:W-:Y:S01]  /*b430*/  IMAD.U32 R7, RZ, RZ, UR9 ;  /* 0x00000009ff077e24 */ /* 0x000fe2000f8e00ff */
[----:B------:R-:W-:Y:S02]  /*b440*/  IADD3 R9, R9, -R4, RZ ;  /* 0x8000000409097210 */ /* 0x000fe40007ffe0ff */
[----:B------:R-:W-:-:S02]  /*b450*/  LOP3.LUT R4, R10, 0xfffffff8, RZ, 0xc0, !PT ;  /* 0xfffffff80a047812 */ /* 0x000fc400078ec0ff */
[----:B------:R-:W-:Y:S02]  /*b460*/  LEA.HI R6, R6, R45, RZ, 0x5 ;  /* 0x0000002d06067211 */ /* 0x000fe400078f28ff */
[----:B------:R-:W-:Y:S01]  /*b470*/  SEL R208, R38, R39, P0 ;  /* 0x0000002726d07207 */ /* 0x000fe20000000000 */
[----:B------:R-:W-:Y:S01]  /*b480*/  IMAD.IADD R4, R5, 0x1, -R4 ;  /* 0x0000000105047824 */ /* 0x000fe200078e0a04 */
[----:B------:R-:W-:Y:S02]  /*b490*/  SEL R15, R39, R38, P0 ;  /* 0x00000026270f7207 */ /* 0x000fe40000000000 */
[----:B------:R-:W-:Y:S02]  /*b4a0*/  SEL R38, R42, R43, P0 ;  /* 0x0000002b2a267207 */ /* 0x000fe40000000000 */
[----:B------:R-:W-:Y:S02]  /*b4b0*/  SEL R17, R43, R42, P0 ;  /* 0x0000002a2b117207 */ /* 0x000fe40000000000 */
[----:B------:R-:W-:-:S02]  /*b4c0*/  SEL R42, R46, R47, P0 ;  /* 0x0000002f2e2a7207 */ /* 0x000fc40000000000 */
[----:B------:R-:W-:Y:S02]  /*b4d0*/  SEL R19, R47, R46, P0 ;  /* 0x0000002e2f137207 */ /* 0x000fe40000000000 */
[----:B------:R-:W-:Y:S01]  /*b4e0*/  SHF.R.S32.HI R5, RZ, 0x5, R6 ;  /* 0x00000005ff057819 */ /* 0x000fe20000011406 */
[----:B------:R-:W-:Y:S01]  /*b4f0*/  IMAD.U32 R6, RZ, RZ, UR4 ;  /* 0x00000004ff067e24 */ /* 0x000fe2000f8e00ff */
[----:B------:R-:W-:Y:S01]  /*b500*/  LEA.HI R47, R82, R82, RZ, 0x1 ;  /* 0x00000052522f7211 */ /* 0x000fe200078f08ff */
[----:B------:R-:W0:Y:S01]  /*b510*/  S2UR UR4, SR_CTAID.Y ;  /* 0x00000000000479c3 */ /* 0x000e220000002600 */
[----:B------:R-:W-:Y:S01]  /*b520*/  SEL R20, R36, R37, P0 ;  /* 0x0000002524147207 */ /* 0x000fe20000000000 */
[----:B------:R-:W-:Y:S01]  /*b530*/  IMAD R10, R5, 0x10, R4 ;  /* 0x00000010050a7824 */ /* 0x000fe200078e0204 */
[----:B------:R-:W-:Y:S01]  /*b540*/  SEL R36, R37, R36, P0 ;  /* 0x0000002425247207 */ /* 0x000fe20000000000 */
[----:B------:R-:W-:Y:S01]  /*b550*/  IMAD.U32 R5, RZ, RZ, UR7 ;  /* 0x00000007ff057e24 */ /* 0x000fe2000f8e00ff */
[----:B------:R-:W-:Y:S01]  /*b560*/  LOP3.LUT R47, R47, 0x1ffffffe, RZ, 0xc0, !PT ;  /* 0x1ffffffe2f2f7812 */ /* 0x000fe200078ec0ff */
[----:B------:R-:W1:Y:S01]  /*b570*/  S2R R37, SR_CTAID.X ;  /* 0x0000000000257919 */ /* 0x000e620000002500 */
[----:B------:R-:W-:Y:S01]  /*b580*/  SEL R14, R24, R25, P0 ;  /* 0x00000019180e7207 */ /* 0x000fe20000000000 */
[----:B------:R-:W-:Y:S01]  /*b590*/  IMAD.U32 R4, RZ, RZ, UR6 ;  /* 0x00000006ff047e24 */ /* 0x000fe2000f8e00ff */
[----:B------:R-:W-:Y:S01]  /*b5a0*/  SEL R24, R25, R24, P0 ;  /* 0x0000001819187207 */ /* 0x000fe20000000000 */
[----:B------:R-:W-:Y:S01]  /*b5b0*/  IMAD.IADD R47, R82, 0x1, -R47 ;  /* 0x00000001522f7824 */ /* 0x000fe200078e0a2f */
        /* <DEDUP_REMOVED lines=20> */
[----:B------:R-:W-:Y:S02]  /*b700*/  LEA R10, R9, R10, 0x6 ;  /* 0x0000000a090a7211 */ /* 0x000fe400078e30ff */
        /* <DEDUP_REMOVED lines=11> */
[----:B------:R-:W-:Y:S01]  /*b7c0*/  LOP3.LUT R82, R11, 0x7ffffffc, RZ, 0xc0, !PT ;  /* 0x7ffffffc0b527812 */ /* 0x000fe200078ec0ff */
[--C-:B------:R-:W-:Y:S01]  /*b7d0*/  IMAD R11, R47, 0x8, R10.reuse ;  /* 0x000000082f0b7824 */ /* 0x100fe200078e020a */
[----:B------:R-:W-:Y:S01]  /*b7e0*/  SEL R156, R60, R61, P0 ;  /* 0x0000003d3c9c7207 */ /* 0x000fe20000000000 */
[C---:B-1----:R-:W-:Y:S01]  /*b7f0*/  IMAD R10, R37.reuse, 0x80, R10 ;  /* 0x00000080250a7824 */ /* 0x042fe200078e020a */
[----:B------:R-:W-:Y:S01]  /*b800*/  SEL R160, R68, R69, P0 ;  /* 0x0000004544a07207 */ /* 0x000fe20000000000 */
[----:B------:R-:W-:Y:S01]  /*b810*/  IMAD R11, R37, 0x80, R11 ;  /* 0x00000080250b7824 */ /* 0x000fe200078e020b */
[----:B------:R-:W-:Y:S01]  /*b820*/  SEL R136, R137, R136, P0 ;  /* 0x0000008889887207 */ /* 0x000fe20000000000 */
[----:B------:R-:W-:Y:S01]  /*b830*/  IMAD.IADD R9, R45, 0x1, -R82 ;  /* 0x000000012d097824 */ /* 0x000fe200078e0a52 */
[----:B------:R-:W-:-:S02]  /*b840*/  SEL R224, R98, R99, P0 ;  /* 0x0000006362e07207 */ /* 0x000fc40000000000 */
[----:B------:R-:W-:Y:S01]  /*b850*/  SEL R60, R61, R60, P0 ;  /* 0x0000003c3d3c7207 */ /* 0x000fe20000000000 */
[----:B------:R-:W-:Y:S01]  /*b860*/  IMAD.SHL.U32 R9, R9, 0x2, RZ ;  /* 0x0000000209097824 */ /* 0x000fe200078e00ff */
        /* <DEDUP_REMOVED lines=74> */
[----:B--2---:R-:W-:Y:S01]  /*bd10*/  SHFL.IDX PT, R20, R20, R3, 0x1c1f ;  /* 0x001c1f0314147589 */ /* 0x004fe200000e0000 */
[----:B------:R-:W-:Y:S02]  /*bd20*/  LOP3.LUT R81, R3, 0x2, RZ, 0x3c, !PT ;  /* 0x0000000203517812 */ /* 0x000fe400078e3cff */
[----:B------:R-:W-:Y:S01]  /*bd30*/  SEL R226, R110, R111, P0 ;  /* 0x0000006f6ee27207 */ /* 0x000fe20000000000 */
[----:B------:R-:W-:Y:S01]  /*bd40*/  SHFL.IDX PT, R97, R176, R3, 0x1c1f ;  /* 0x001c1f03b0617589 */ /* 0x000fe200000e0000 */
[----:B------:R-:W-:-:S02]  /*bd50*/  SEL R126, R127, R126, P0 ;  /* 0x0000007e7f7e7207 */ /* 0x000fc40000000000 */
[----:B------:R-:W-:Y:S01]  /*bd60*/  SEL R110, R111, R110, P0 ;  /* 0x0000006e6f6e7207 */ /* 0x000fe20000000000 */
[----:B------:R-:W-:Y:S01]  /*bd70*/  SHFL.IDX PT, R95, R36, R81, 0x1c1f ;  /* 0x001c1f51245f7589 */ /* 0x000fe200000e0000 */
[----:B------:R-:W-:-:S03]  /*bd80*/  LOP3.LUT P1, RZ, R45, 0x3, RZ, 0xc0, !PT ;  /* 0x000000032dff7812 */ /* 0x000fc6000782c0ff */
        /* <DEDUP_REMOVED lines=21> */
[----:B------:R-:W-:Y:S04]  /*bee0*/  SHFL.IDX PT, R152, R152, R3, 0x1c1f ;  /* 0x001c1f0398987589 */ /* 0x000fe800000e0000 */
[----:B------:R-:W-:Y:S04]  /*bef0*/  SHFL.IDX PT, R38, R75, R3, 0x1c1f ;  /* 0x001c1f034b267589 */ /* 0x000fe800000e0000 */
[----:B------:R-:W-:Y:S01]  /*bf00*/  SHFL.IDX PT, R85, R28, R81, 0x1c1f ;  /* 0x001c1f511c557589 */ /* 0x000fe200000e0000 */
[----:B-1----:R-:W-:-:S03]  /*bf10*/  ISETP.NE.AND P2, PT, R8, 0x1, PT ;  /* 0x000000010800780c */ /* 0x002fc60003f45270 */
[----:B------:R-:W1:Y:S04]  /*bf20*/  SHFL.IDX PT, R73, R32, R81, 0x1c1f ;  /* 0x001c1f5120497589 */ /* 0x000e6800000e0000 */
[----:B------:R-:W-:Y:S04]  /*bf30*/  SHFL.IDX PT, R119, R52, R81, 0x1c1f ;  /* 0x001c1f5134777589 */ /* 0x000fe800000e0000 */
[----:B------:R-:W-:Y:S04]  /*bf40*/  SHFL.IDX PT, R146, R146, R3, 0x1c1f ;  /* 0x001c1f0392927589 */ /* 0x000fe800000e0000 */
[----:B------:R-:W-:Y:S04]  /*bf50*/  SHFL.IDX PT, R158, R158, R3, 0x1c1f ;  /* 0x001c1f039e9e7589 */ /* 0x000fe800000e0000 */
[----:B------:R-:W2:Y:S04]  /*bf60*/  SHFL.IDX PT, R75, R48, R81, 0x1c1f ;  /* 0x001c1f51304b7589 */ /* 0x000ea800000e0000 */
[----:B------:R-:W-:Y:S04]  /*bf70*/  SHFL.IDX PT, R147, R64, R81, 0x1c1f ;  /* 0x001c1f5140937589 */ /* 0x000fe800000e0000 */
[----:B------:R-:W-:Y:S04]  /*bf80*/  SHFL.IDX PT, R101, R180, R3, 0x1c1f ;  /* 0x001c1f03b4657589 */ /* 0x000fe800000e0000 */
[----:B------:R-:W-:Y:S04]  /*bf90*/  SHFL.IDX PT, R157, R92, R81, 0x1c1f ;  /* 0x001c1f515c9d7589 */ /* 0x000fe800000e0000 */
[----:B------:R-:W3:Y:S04]  /*bfa0*/  SHFL.IDX PT, R108, R108, R81, 0x1c1f ;  /* 0x001c1f516c6c7589 */ /* 0x000ee800000e0000 */
[----:B------:R-:W-:Y:S04]  /*bfb0*/  SHFL.IDX PT, R117, R196, R3, 0x1c1f ;  /* 0x001c1f03c4757589 */ /* 0x000fe800000e0000 */
[----:B------:R-:W-:Y:S04]  /*bfc0*/  SHFL.IDX PT, R92, R140, R81, 0x1c1f ;  /* 0x001c1f518c5c7589 */ /* 0x000fe800000e0000 */
[----:B------:R-:W-:Y:S04]  /*bfd0*/  SHFL.IDX PT, R107, R186, R3, 0x1c1f ;  /* 0x001c1f03ba6b7589 */ /* 0x000fe800000e0000 */
[----:B------:R-:W4:Y:S04]  /*bfe0*/  SHFL.IDX PT, R120, R120, R81, 0x1c1f ;  /* 0x001c1f5178787589 */ /* 0x000f2800000e0000 */
[----:B------:R-:W-:Y:S04]  /*bff0*/  SHFL.IDX PT, R93, R198, R3, 0x1c1f ;  /* 0x001c1f03c65d7589 */ /* 0x000fe800000e0000 */
[----:B------:R-:W-:Y:S04]  /*c000*/  SHFL.IDX PT, R90, R202, R3, 0x1c1f ;  /* 0x001c1f03ca5a7589 */ /* 0x000fe800000e0000 */
[----:B------:R-:W-:Y:S04]  /*c010*/  SHFL.IDX PT, R159, R88, R81, 0x1c1f ;  /* 0x001c1f51589f7589 */ /* 0x000fe800000e0000 */
[----:B------:R-:W-:Y:S04]  /*c020*/  SHFL.IDX PT, R180, R144, R81, 0x1c1f ;  /* 0x001c1f5190b47589 */ /* 0x000fe800000e0000 */
[----:B------:R1:W-:Y:S04]  /*c030*/  SHFL.IDX PT, R121, R26, R81, 0x1c1f ;  /* 0x001c1f511a797589 */ /* 0x0003e800000e0000 */
[----:B------:R5:W-:Y:S04]  /*c040*/  SHFL.IDX PT, R135, R25, R81, 0x1c1f ;  /* 0x001c1f5119877589 */ /* 0x000be800000e0000 */
[----:B------:R0:W-:Y:S01]  /*c050*/  SHFL.IDX PT, R145, R27, R81, 0x1c1f ;  /* 0x001c1f511b917589 */ /* 0x0001e200000e0000 */
[----:B-1----:R-:W-:-:S03]  /*c060*/  SEL R26, R18, R73, P0 ;  /* 0x00000049121a7207 */ /* 0x002fc60000000000 */
[----:B------:R-:W-:Y:S01]  /*c070*/  SHFL.IDX PT, R91, R200, R3, 0x1c1f ;  /* 0x001c1f03c85b7589 */ /* 0x000fe200000e0000 */
[----:B-----5:R-:W-:-:S03]  /*c080*/  SEL R25, R95, R20, P0 ;  /* 0x000000145f197207 */ /* 0x020fc60000000000 */
[----:B------:R-:W-:Y:S01]  /*c090*/  SHFL.IDX PT, R149, R76, R81, 0x1c1f ;  /* 0x001c1f514c957589 */ /* 0x000fe200000e0000 */
[----:B0-----:R-:W-:-:S03]  /*c0a0*/  SEL R27, R20, R95, P0 ;  /* 0x0000005f141b7207 */ /* 0x001fc60000000000 */
[----:B------:R-:W-:Y:S01]  /*c0b0*/  SHFL.IDX PT, R88, R148, R81, 0x1c1f ;  /* 0x001c1f5194587589 */ /* 0x000fe200000e0000 */
[----:B------:R-:W-:Y:S02]  /*c0c0*/  SEL R95, R97, R100, P0 ;  /* 0x00000064615f7207 */ /* 0x000fe40000000000 */
[----:B------:R-:W-:Y:S01]  /*c0d0*/  SEL R97, R100, R97, P0 ;  /* 0x0000006164617207 */ /* 0x000fe20000000000 */
[----:B------:R-:W-:Y:S01]  /*c0e0*/  SHFL.IDX PT, R89, R204, R3, 0x1c1f ;  /* 0x001c1f03cc597589 */ /* 0x000fe200000e0000 */
[----:B------:R-:W-:-:S03]  /*c0f0*/  SEL R100, R104, R99, P0 ;  /* 0x0000006368647207 */ /* 0x000fc60000000000 */
[----:B------:R-:W-:Y:S04]  /*c100*/  SHFL.IDX PT, R37, R134, R3, 0x1c1f ;  /* 0x001c1f0386257589 */ /* 0x000fe800000e0000 */
[----:B------:R0:W-:Y:S04]  /*c110*/  SHFL.IDX PT, R76, R31, R81, 0x1c1f ;  /* 0x001c1f511f4c7589 */ /* 0x0001e800000e0000 */
[----:B------:R-:W-:Y:S04]  /*c120*/  SHFL.IDX PT, R82, R208, R3, 0x1c1f ;  /* 0x001c1f03d0527589 */ /* 0x000fe800000e0000 */
[----:B------:R1:W-:Y:S01]  /*c130*/  SHFL.IDX PT, R123, R15, R81, 0x1c1f ;  /* 0x001c1f510f7b7589 */ /* 0x0003e200000e0000 */
[----:B0-----:R-:W-:-:S03]  /*c140*/  SEL R31, R16, R85, P0 ;  /* 0x00000055101f7207 */ /* 0x001fc60000000000 */
[----:B------:R0:W-:Y:S04]  /*c150*/  SHFL.IDX PT, R134, R21, R81, 0x1c1f ;  /* 0x001c1f5115867589 */ /* 0x0001e800000e0000 */
[----:B------:R5:W-:Y:S01]  /*c160*/  SHFL.IDX PT, R144, R23, R81, 0x1c1f ;  /* 0x001c1f5117907589 */ /* 0x000be200000e0000 */
[----:B-1----:R-:W-:-:S03]  /*c170*/  SEL R15, R156, R137, P0 ;  /* 0x000000899c0f7207 */ /* 0x002fc60000000000 */
[----:B------:R1:W-:Y:S01]  /*c180*/  SHFL.IDX PT, R44, R98, R81, 0x1c1f ;  /* 0x001c1f51622c7589 */ /* 0x0003e200000e0000 */
[----:B0-----:R-:W-:-:S03]  /*c190*/  SEL R21, R102, R69, P0 ;  /* 0x0000004566157207 */ /* 0x001fc60000000000 */
[----:B------:R-:W-:Y:S01]  /*c1a0*/  SHFL.IDX PT, R14, R14, R3, 0x1c1f ;  /* 0x001c1f030e0e7589 */ /* 0x000fe200000e0000 */
[----:B-----5:R-:W-:-:S03]  /*c1b0*/  SEL R23, R69, R102, P0 ;  /* 0x0000006645177207 */ /* 0x020fc60000000000 */
[----:B------:R0:W5:Y:S01]  /*c1c0*/  SHFL.IDX PT, R87, R24, R81, 0x1c1f ;  /* 0x001c1f5118577589 */ /* 0x00016200000e0000 */
[----:B------:R-:W-:Y:S02]  /*c1d0*/  SEL R102, R103, R112, P0 ;  /* 0x0000007067667207 */ /* 0x000fe40000000000 */
[----:B-1----:R-:W-:Y:S01]  /*c1e0*/  SEL R98, R99, R104, P0 ;  /* 0x0000006863627207 */ /* 0x002fe20000000000 */
[----:B------:R-:W-:Y:S01]  /*c1f0*/  SHFL.IDX PT, R154, R154, R3, 0x1c1f ;  /* 0x001c1f039a9a7589 */ /* 0x000fe200000e0000 */
[----:B------:R-:W-:Y:S02]  /*c200*/  SEL R104, R112, R103, P0 ;  /* 0x0000006770687207 */ /* 0x000fe40000000000 */
[----:B------:R-:W-:Y:S01]  /*c210*/  SEL R103, R105, R116, P0 ;  /* 0x0000007469677207 */ /* 0x000fe20000000000 */
[----:B------:R-:W-:Y:S01]  /*c220*/  SHFL.IDX PT, R83, R206, R3, 0x1c1f ;  /* 0x001c1f03ce537589 */ /* 0x000fe200000e0000 */
[----:B------:R-:W-:Y:S02]  /*c230*/  SEL R105, R116, R105, P0 ;  /* 0x0000006974697207 */ /* 0x000fe40000000000 */
[----:B------:R-:W-:Y:S01]  /*c240*/  SEL R116, R136, R115, P0 ;  /* 0x0000007388747207 */ /* 0x000fe20000000000 */
[----:B------:R-:W1:Y:S01]  /*c250*/  SHFL.IDX PT, R143, R56, R81, 0x1c1f ;  /* 0x001c1f51388f7589 */ /* 0x000e6200000e0000 */
[----:B0-----:R-:W-:-:S02]  /*c260*/  SEL R24, R73, R18, P0 ;  /* 0x0000001249187207 */ /* 0x001fc40000000000 */
[----:B--2---:R-:W-:Y:S01]  /*c270*/  SEL R18, R146, R75, P0 ;  /* 0x0000004b92127207 */ /* 0x004fe20000000000 */
[----:B------:R-:W-:Y:S01]  /*c280*/  SHFL.IDX PT, R178, R34, R81, 0x1c1f ;  /* 0x001c1f5122b27589 */ /* 0x000fe200000e0000 */
[----:B---3--:R-:W-:Y:S02]  /*c290*/  SEL R99, R101, R108, P0 ;  /* 0x0000006c65637207 */ /* 0x008fe40000000000 */
[----:B------:R-:W-:Y:S01]  /*c2a0*/  SEL R101, R108, R101, P0 ;  /* 0x000000656c657207 */ /* 0x000fe20000000000 */
[----:B------:R0:W-:Y:S01]  /*c2b0*/  SHFL.IDX PT, R176, R17, R81, 0x1c1f ;  /* 0x001c1f5111b07589 */ /* 0x0001e200000e0000 */
[----:B----4-:R-:W-:-:S03]  /*c2c0*/  SEL R108, R120, R107, P0 ;  /* 0x0000006b786c7207 */ /* 0x010fc60000000000 */
[----:B------:R2:W-:Y:S01]  /*c2d0*/  SHFL.IDX PT, R48, R19, R81, 0x1c1f ;  /* 0x001c1f5113307589 */ /* 0x0005e200000e0000 */
[----:B-----5:R-:W-:Y:S02]  /*c2e0*/  SEL R30, R14, R87, P0 ;  /* 0x000000570e1e7207 */ /* 0x020fe40000000000 */
[----:B------:R-:W-:Y:S01]  /*c2f0*/  SEL R28, R87, R14, P0 ;  /* 0x0000000e571c7207 */ /* 0x000fe20000000000 */
[----:B------:R-:W-:Y:S01]  /*c300*/  SHFL.IDX PT, R49, R46, R3, 0x1c1f ;  /* 0x001c1f032e317589 */ /* 0x000fe200000e0000 */
[----:B0-----:R-:W-:-:S03]  /*c310*/  SEL R17, R119, R152, P0 ;  /* 0x0000009877117207 */ /* 0x001fc60000000000 */
[----:B------:R0:W-:Y:S01]  /*c320*/  SHFL.IDX PT, R129, R35, R81, 0x1c1f ;  /* 0x001c1f5123817589 */ /* 0x0001e200000e0000 */
[----:B--2---:R-:W-:-:S03]  /*c330*/  SEL R19, R152, R119, P0 ;  /* 0x0000007798137207 */ /* 0x004fc60000000000 */
[----:B------:R2:W-:Y:S01]  /*c340*/  SHFL.IDX PT, R52, R114, R81, 0x1c1f ;  /* 0x001c1f5172347589 */ /* 0x0005e200000e0000 */
[----:B------:R-:W3:Y:S01]  /*c350*/  LDC R152, c[0x0][0xc50] ;  /* 0x00031400ff987b82 */ /* 0x000ee20000000800 */
[----:B------:R-:W-:Y:S02]  /*c360*/  SEL R119, R88, R91, P0 ;  /* 0x0000005b58777207 */ /* 0x000fe40000000000 */
[----:B------:R-:W-:Y:S01]  /*c370*/  SHFL.IDX PT, R50, R50, R3, 0x1c1f ;  /* 0x001c1f0332327589 */ /* 0x000fe200000e0000 */
[----:B-1----:R-:W-:Y:S02]  /*c380*/  SEL R14, R154, R143, P0 ;  /* 0x0000008f9a0e7207 */ /* 0x002fe40000000000 */
[----:B0-----:R-:W-:Y:S01]  /*c390*/  SEL R35, R137, R156, P0 ;  /* 0x0000009c89237207 */ /* 0x001fe20000000000 */
[----:B------:R-:W-:Y:S01]  /*c3a0*/  SHFL.IDX PT, R162, R162, R3, 0x1c1f ;  /* 0x001c1f03a2a27589 */ /* 0x000fe200000e0000 */
[----:B------:R-:W-:Y:S02]  /*c3b0*/  SEL R34, R143, R154, P0 ;  /* 0x0000009a8f227207 */ /* 0x000fe40000000000 */
[----:B--2---:R-:W-:Y:S01]  /*c3c0*/  SEL R114, R115, R136, P0 ;  /* 0x0000008873727207 */ /* 0x004fe20000000000 */
[----:B------:R-:W0:Y:S01]  /*c3d0*/  SHFL.IDX PT, R151, R72, R81, 0x1c1f ;  /* 0x001c1f5148977589 */ /* 0x000e2200000e0000 */
[----:B------:R-:W1:Y:S01]  /*c3e0*/  LDC.64 R136, c[0x0][0xbd8] ;  /* 0x0002f600ff887b82 */ /* 0x000e620000000a00 */
[----:B------:R-:W-:-:S02]  /*c3f0*/  SEL R115, R117, R92, P0 ;  /* 0x0000005c75737207 */ /* 0x000fc40000000000 */
[----:B------:R-:W-:Y:S01]  /*c400*/  SHFL.IDX PT, R51, R210, R3, 0x1c1f ;  /* 0x001c1f03d2337589 */ /* 0x000fe200000e0000 */
[----:B------:R-:W-:Y:S02]  /*c410*/  SEL R117, R92, R117, P0 ;  /* 0x000000755c757207 */ /* 0x000fe40000000000 */
[----:B------:R-:W-:Y:S01]  /*c420*/  SEL R92, R93, R180, P0 ;  /* 0x000000b45d5c7207 */ /* 0x000fe20000000000 */
[----:B------:R-:W2:Y:S01]  /*c430*/  SHFL.IDX PT, R164, R164, R3, 0x1c1f ;  /* 0x001c1f03a4a47589 */ /* 0x000ea200000e0000 */
[----:B------:R-:W4:Y:S03]  /*c440*/  @P2 LDC R154, c[0x0][0xbec] ;  /* 0x0002fb00ff9a2b82 */ /* 0x000f260000000800 */
[----:B------:R-:W-:Y:S04]  /*c450*/  SHFL.IDX PT, R53, R212, R3, 0x1c1f ;  /* 0x001c1f03d4357589 */ /* 0x000fe800000e0000 */
[----:B------:R5:W3:Y:S04]  /*c460*/  SHFL.IDX PT, R148, R29, R81, 0x1c1f ;  /* 0x001c1f511d947589 */ /* 0x000ae800000e0000 */
[----:B------:R-:W-:Y:S04]  /*c470*/  SHFL.IDX PT, R71, R22, R3, 0x1c1f ;  /* 0x001c1f0316477589 */ /* 0x000fe800000e0000 */
[----:B------:R-:W-:Y:S01]  /*c480*/  SHFL.IDX PT, R22, R79, R3, 0x1c1f ;  /* 0x001c1f034f167589 */ /* 0x000fe200000e0000 */
[----:B0-----:R-:W-:-:S02]  /*c490*/  SEL R72, R162, R151, P0 ;  /* 0x00000097a2487207 */ /* 0x001fc40000000000 */
[----:B-----5:R-:W-:Y:S01]  /*c4a0*/  SEL R29, R85, R16, P0 ;  /* 0x00000010551d7207 */ /* 0x020fe20000000000 */
[----:B------:R0:W-:Y:S01]  /*c4b0*/  SHFL.IDX PT, R79, R68, R81, 0x1c1f ;  /* 0x001c1f51444f7589 */ /* 0x0001e200000e0000 */
[----:B------:R-:W-:-:S03]  /*c4c0*/  SEL R16, R75, R146, P0 ;  /* 0x000000924b107207 */ /* 0x000fc60000000000 */
[----:B------:R5:W-:Y:S01]  /*c4d0*/  SHFL.IDX PT, R140, R70, R81, 0x1c1f ;  /* 0x001c1f51468c7589 */ /* 0x000be200000e0000 */
[----:B--2---:R-:W-:Y:S01]  /*c4e0*/  SEL R73, R164, R149, P0 ;  /* 0x00000095a4497207 */ /* 0x004fe20000000000 */
[----:B----4-:R-:W-:Y:S01]  /*c4f0*/  @P2 IMAD.HI.U32 R154, R11, R154, RZ ;  /* 0x0000009a0b9a2227 */ /* 0x010fe200078e00ff */
[----:B------:R-:W-:Y:S01]  /*c500*/  SEL R75, R149, R164, P0 ;  /* 0x000000a4954b7207 */ /* 0x000fe20000000000 */
[----:B------:R-:W-:Y:S01]  /*c510*/  SHFL.IDX PT, R58, R58, R3, 0x1c1f ;  /* 0x001c1f033a3a7589 */ /* 0x000fe200000e0000 */
[----:B0-----:R-:W-:-:S03]  /*c520*/  SEL R68, R158, R147, P0 ;  /* 0x000000939e447207 */ /* 0x001fc60000000000 */
[----:B------:R-:W-:Y:S01]  /*c530*/  SHFL.IDX PT, R141, R78, R81, 0x1c1f ;  /* 0x001c1f514e8d7589 */ /* 0x000fe200000e0000 */
[----:B---3--:R-:W-:Y:S02]  /*c540*/  SEL R143, R148, R53, P0 ;  /* 0x00000035948f7207 */ /* 0x008fe40000000000 */
[----:B-----5:R-:W-:Y:S01]  /*c550*/  SEL R70, R147, R158, P0 ;  /* 0x0000009e93467207 */ /* 0x020fe20000000000 */
[----:B------:R-:W-:Y:S01]  /*c560*/  SHFL.IDX PT, R109, R188, R3, 0x1c1f ;  /* 0x001c1f03bc6d7589 */ /* 0x000fe200000e0000 */
[----:B------:R-:W0:Y:S03]  /*c570*/  LDC.64 R146, c[0x0][0xb40] ;  /* 0x0002d000ff927b82 */ /* 0x000e260000000a00 */
[----:B------:R-:W2:Y:S04]  /*c580*/  SHFL.IDX PT, R188, R40, R81, 0x1c1f ;  /* 0x001c1f5128bc7589 */ /* 0x000ea800000e0000 */
[----:B------:R3:W-:Y:S04]  /*c590*/  SHFL.IDX PT, R32, R106, R81, 0x1c1f ;  /* 0x001c1f516a207589 */ /* 0x0007e800000e0000 */
[----:B------:R4:W-:Y:S04]  /*c5a0*/  SHFL.IDX PT, R40, R118, R81, 0x1c1f ;  /* 0x001c1f5176287589 */ /* 0x0009e800000e0000 */
[----:B------:R-:W-:Y:S01]  /*c5b0*/  SHFL.IDX PT, R182, R132, R81, 0x1c1f ;  /* 0x001c1f5184b67589 */ /* 0x000fe200000e0000 */
[----:B---3--:R-:W-:-:S02]  /*c5c0*/  SEL R106, R107, R120, P0 ;  /* 0x000000786b6a7207 */ /* 0x008fc40000000000 */
[----:B------:R-:W-:Y:S01]  /*c5d0*/  SEL R120, R90, R121, P0 ;  /* 0x000000795a787207 */ /* 0x000fe20000000000 */
[----:B------:R-:W-:Y:S01]  /*c5e0*/  SHFL.IDX PT, R57, R216, R3, 0x1c1f ;  /* 0x001c1f03d8397589 */ /* 0x000fe200000e0000 */
[----:B----4-:R-:W-:Y:S02]  /*c5f0*/  SEL R118, R180, R93, P0 ;  /* 0x0000005db4767207 */ /* 0x010fe40000000000 */
[----:B------:R-:W-:Y:S01]  /*c600*/  SEL R93, R91, R88, P0 ;  /* 0x000000585b5d7207 */ /* 0x000fe20000000000 */
[----:B------:R-:W-:Y:S01]  /*c610*/  SHFL.IDX PT, R132, R74, R81, 0x1c1f ;  /* 0x001c1f514a847589 */ /* 0x000fe200000e0000 */
[----:B------:R-:W-:Y:S01]  /*c620*/  SEL R90, R121, R90, P0 ;  /* 0x0000005a795a7207 */ /* 0x000fe20000000000 */
[----:B0-----:R-:W-:Y:S01]  /*c630*/  IMAD.WIDE.U32 R4, R146, UR37, R4 ;  /* 0x0000002592047c25 */ /* 0x001fe2000f8e0004 */
        /* <DEDUP_REMOVED lines=11> */
[----:B------:R-:W4:Y:S01]  /*c6f0*/  SHFL.IDX PT, R160, R160, R3, 0x1c1f ;  /* 0x001c1f03a0a07589 */ /* 0x000f2200000e0000 */
[----:B------:R-:W-:-:S02]  /*c700*/  SEL R77, R67, R48, P0 ;  /* 0x00000030434d7207 */ /* 0x000fc40000000000 */
[----:B---3--:R-:W-:Y:S01]  /*c710*/  SEL R122, R178, R83, P0 ;  /* 0x00000053b27a7207 */ /* 0x008fe20000000000 */
[----:B------:R-:W-:Y:S01]  /*c720*/  SHFL.IDX PT, R166, R166, R3, 0x1c1f ;  /* 0x001c1f03a6a67589 */ /* 0x000fe200000e0000 */
[----:B------:R-:W-:Y:S01]  /*c730*/  SEL R83, R48, R67, P0 ;  /* 0x0000004330537207 */ /* 0x000fe20000000000 */
[----:B------:R-:W-:Y:S01]  /*c740*/  IMAD R67, RZ, RZ, -UR38 ;  /* 0x80000026ff437e24 */ /* 0x000fe2000f8e02ff */
[----:B------:R-:W-:Y:S01]  /*c750*/  SEL R48, R49, R134, P0 ;  /* 0x0000008631307207 */ /* 0x000fe20000000000 */
[----:B------:R-:W-:Y:S01]  /*c760*/  SHFL.IDX PT, R168, R168, R3, 0x1c1f ;  /* 0x001c1f03a8a87589 */ /* 0x000fe200000e0000 */
[----:B------:R-:W-:Y:S01]  /*c770*/  SEL R134, R134, R49, P0 ;  /* 0x0000003186867207 */ /* 0x000fe20000000000 */
[----:B------:R-:W-:Y:S01]  /*c780*/  IMAD R152, R152, R67, UR4 ;  /* 0x0000000498987e24 */ /* 0x000fe2000f8e0243 */
[----:B------:R-:W-:Y:S01]  /*c790*/  SEL R49, R50, R135, P0 ;  /* 0x0000008732317207 */ /* 0x000fe20000000000 */
[----:B------:R-:W-:Y:S01]  /*c7a0*/  SHFL.IDX PT, R170, R170, R3, 0x1c1f ;  /* 0x001c1f03aaaa7589 */ /* 0x000fe200000e0000 */
[----:B------:R-:W-:Y:S01]  /*c7b0*/  SEL R74, R151, R162, P0 ;  /* 0x000000a2974a7207 */ /* 0x000fe20000000000 */
[----:B------:R-:W-:Y:S01]  /*c7c0*/  ULDC.64 UR4, c[0x0][0xbe0] ;  /* 0x0002f80000047ab9 */ /* 0x000fe20000000a00 */
[----:B------:R-:W-:Y:S01]  /*c7d0*/  SEL R135, R135, R50, P0 ;  /* 0x0000003287877207 */ /* 0x000fe20000000000 */
[----:B------:R-:W3:Y:S01]  /*c7e0*/  SHFL.IDX PT, R172, R172, R3, 0x1c1f ;  /* 0x001c1f03acac7589 */ /* 0x000ee200000e0000 */
[----:B------:R-:W-:Y:S01]  /*c7f0*/  SEL R50, R51, R144, P0 ;  /* 0x0000009033327207 */ /* 0x000fe20000000000 */
[----:B------:R-:W5:Y:S01]  /*c800*/  @P2 LDC R151, c[0x0][0xbf0] ;  /* 0x0002fc00ff972b82 */ /* 0x000f620000000800 */
[----:B------:R-:W-:Y:S01]  /*c810*/  SHF.R.S32.HI R67, RZ, 0x1f, R152 ;  /* 0x0000001fff437819 */ /* 0x000fe20000011498 */
[----:B------:R-:W-:Y:S01]  /*c820*/  SHFL.IDX PT, R174, R174, R3, 0x1c1f ;  /* 0x001c1f03aeae7589 */ /* 0x000fe200000e0000 */
[----:B--2---:R-:W-:-:S03]  /*c830*/  SEL R20, R188, R71, P0 ;  /* 0x00000047bc147207 */ /* 0x004fc60000000000 */
[----:B------:R-:W-:Y:S01]  /*c840*/  SHFL.IDX PT, R111, R190, R3, 0x1c1f ;  /* 0x001c1f03be6f7589 */ /* 0x000fe200000e0000 */
[----:B----4-:R-:W-:-:S03]  /*c850*/  SEL R69, R160, R79, P0 ;  /* 0x0000004fa0457207 */ /* 0x010fc60000000000 */
[----:B------:R-:W-:Y:S04]  /*c860*/  SHFL.IDX PT, R113, R192, R3, 0x1c1f ;  /* 0x001c1f03c0717589 */ /* 0x000fe800000e0000 */
[----:B------:R-:W2:Y:S04]  /*c870*/  SHFL.IDX PT, R54, R54, R3, 0x1c1f ;  /* 0x001c1f0336367589 */ /* 0x000ea800000e0000 */
[----:B------:R-:W4:Y:S04]  /*c880*/  SHFL.IDX PT, R55, R214, R3, 0x1c1f ;  /* 0x001c1f03d6377589 */ /* 0x000f2800000e0000 */
[----:B------:R-:W-:Y:S01]  /*c890*/  SHFL.IDX PT, R59, R218, R3, 0x1c1f ;  /* 0x001c1f03da3b7589 */ /* 0x000fe200000e0000 */
[----:B---3--:R-:W-:-:S02]  /*c8a0*/  SEL R85, R172, R157, P0 ;  /* 0x0000009dac557207 */ /* 0x008fc40000000000 */
[----:B------:R-:W-:Y:S01]  /*c8b0*/  SEL R87, R157, R172, P0 ;  /* 0x000000ac9d577207 */ /* 0x000fe20000000000 */
        /* <DEDUP_REMOVED lines=11> */
[----:B------:R3:W5:Y:S04]  /*c970*/  SHFL.IDX PT, R3, R150, R81, 0x1c1f ;  /* 0x001c1f5196037589 */ /* 0x00076800000e0000 */
[----:B------:R1:W-:Y:S04]  /*c980*/  SHFL.IDX PT, R56, R126, R81, 0x1c1f ;  /* 0x001c1f517e387589 */ /* 0x0003e800000e0000 */
[----:B------:R-:W-:Y:S01]  /*c990*/  SHFL.IDX PT, R184, R124, R81, 0x1c1f ;  /* 0x001c1f517cb87589 */ /* 0x000fe200000e0000 */
[----:B---3--:R-:W3:Y:S03]  /*c9a0*/  @P2 LDC R150, c[0x0][0xbf0] ;  /* 0x0002fc00ff962b82 */ /* 0x008ee60000000800 */
[----:B------:R0:W-:Y:S01]  /*c9b0*/  SHFL.IDX PT, R124, R142, R81, 0x1c1f ;  /* 0x001c1f518e7c7589 */ /* 0x0001e200000e0000 */
[----:B-1----:R-:W-:-:S03]  /*c9c0*/  IMAD R126, R136, UR40, RZ ;  /* 0x00000028887e7c24 */ /* 0x002fc6000f8e02ff */
[----:B------:R-:W1:Y:S01]  /*c9d0*/  SHFL.IDX PT, R186, R128, R81, 0x1c1f ;  /* 0x001c1f5180ba7589 */ /* 0x000e6200000e0000 */
[----:B------:R-:W-:-:S03]  /*c9e0*/  IMAD R137, R137, UR37, R126 ;  /* 0x0000002589897c24 */ /* 0x000fc6000f8e027e */
[----:B------:R5:W1:Y:S01]  /*c9f0*/  SHFL.IDX PT, R128, R33, R81, 0x1c1f ;  /* 0x001c1f5121807589 */ /* 0x000a6200000e0000 */
[----:B0-----:R-:W-:Y:S02]  /*ca00*/  SEL R142, R144, R51, P0 ;  /* 0x00000033908e7207 */ /* 0x001fe40000000000 */
[----:B------:R-:W-:Y:S01]  /*ca10*/  SEL R51, R53, R148, P0 ;  /* 0x0000009435337207 */ /* 0x000fe20000000000 */
[----:B------:R-:W-:Y:S01]  /*ca20*/  IMAD.WIDE.U32 R148, R136, UR37, R6 ;  /* 0x0000002588947c25 */ /* 0x000fe2000f8e0006 */
[----:B------:R-:W-:Y:S01]  /*ca30*/  SEL R7, R58, R141, P0 ;  /* 0x0000008d3a077207 */ /* 0x000fe20000000000 */
[----:B------:R-:W0:Y:S01]  /*ca40*/  SHFL.IDX PT, R60, R86, R81, 0x1c1f ;  /* 0x001c1f51563c7589 */ /* 0x000e2200000e0000 */
[----:B------:R-:W-:Y:S01]  /*ca50*/  SEL R6, R57, R132, P0 ;  /* 0x0000008439067207 */ /* 0x000fe20000000000 */
[----:B------:R-:W-:Y:S01]  /*ca60*/  IMAD.IADD R149, R149, 0x1, R137 ;  /* 0x0000000195957824 */ /* 0x000fe200078e0289 */
[----:B------:R-:W-:Y:S01]  /*ca70*/  SEL R137, R141, R58, P0 ;  /* 0x0000003a8d897207 */ /* 0x000fe20000000000 */
[----:B------:R-:W-:Y:S01]  /*ca80*/  IMAD R58, R146, UR40, RZ ;  /* 0x00000028923a7c24 */ /* 0x000fe2000f8e02ff */
[----:B------:R-:W-:Y:S01]  /*ca90*/  SEL R136, R132, R57, P0 ;  /* 0x0000003984887207 */ /* 0x000fe20000000000 */
[----:B------:R-:W-:Y:S01]  /*caa0*/  @P2 IMAD.HI.U32 R57, R11, R130, RZ ;  /* 0x000000820b392227 */ /* 0x000fe200078e00ff */
[----:B------:R-:W-:Y:S01]  /*cab0*/  MOV R146, R4 ;  /* 0x0000000400927202 */ /* 0x000fe20000000f00 */
[----:B------:R-:W-:Y:S01]  /*cac0*/  SHFL.IDX PT, R36, R94, R81, 0x1c1f ;  /* 0x001c1f515e247589 */ /* 0x000fe200000e0000 */
[----:B--2---:R-:W-:Y:S01]  /*cad0*/  SEL R144, R54, R145, P0 ;  /* 0x0000009136907207 */ /* 0x004fe20000000000 */
[----:B------:R-:W-:Y:S01]  /*cae0*/  IMAD R147, R147, UR37, R58 ;  /* 0x0000002593937c24 */ /* 0x000fe2000f8e023a */
[----:B------:R-:W-:Y:S01]  /*caf0*/  SEL R54, R145, R54, P0 ;  /* 0x0000003691367207 */ /* 0x000fe20000000000 */
[----:B------:R-:W-:Y:S01]  /*cb00*/  IMAD.MOV.U32 R53, RZ, RZ, R11 ;  /* 0x000000ffff357224 */ /* 0x000fe200078e000b */
[----:B---3--:R-:W-:Y:S01]  /*cb10*/  @P2 SHF.R.U32.HI R53, RZ, R150, R57 ;  /* 0x00000096ff352219 */ /* 0x008fe20000011639 */
[----:B------:R-:W-:Y:S01]  /*cb20*/  IMAD.IADD R147, R5, 0x1, R147 ;  /* 0x0000000105937824 */ /* 0x000fe200078e0293 */
[----:B----4-:R-:W-:Y:S01]  /*cb30*/  SEL R145, R55, R140, P0 ;  /* 0x0000008c37917207 */ /* 0x010fe20000000000 */
[C---:B------:R-:W-:Y:S01]  /*cb40*/  IMAD R5, R67.reuse, UR4, RZ ;  /* 0x0000000443057c24 */ /* 0x040fe2000f8e02ff */
[----:B------:R-:W-:Y:S01]  /*cb50*/  SEL R55, R140, R55, P0 ;  /* 0x000000378c377207 */ /* 0x000fe20000000000 */
[----:B------:R-:W-:Y:S01]  /*cb60*/  IMAD.MOV.U32 R57, RZ, RZ, R11 ;  /* 0x000000ffff397224 */ /* 0x000fe200078e000b */
[----:B-----5:R-:W-:Y:S01]  /*cb70*/  @P2 SHF.R.U32.HI R57, RZ, R151, R154 ;  /* 0x00000097ff392219 */ /* 0x020fe2000001169a */
[C---:B------:R-:W-:Y:S01]  /*cb80*/  IMAD R58, R152.reuse, UR5, R5 ;  /* 0x00000005983a7c24 */ /* 0x040fe2000f8e0205 */
[----:B------:R-:W-:Y:S01]  /*cb90*/  SHFL.IDX PT, R153, R84, R81, 0x1c1f ;  /* 0x001c1f5154997589 */ /* 0x000fe200000e0000 */
[----:B------:R-:W-:Y:S01]  /*cba0*/  IMAD.WIDE.U32 R4, R152, UR4, R148 ;  /* 0x0000000498047c25 */ /* 0x000fe2000f8e0094 */
[----:B------:R-:W-:Y:S01]  /*cbb0*/  ULDC.64 UR4, c[0x0][0xb30] ;  /* 0x0002cc0000047ab9 */ /* 0x000fe20000000a00 */
[----:B------:R-:W-:Y:S01]  /*cbc0*/  SEL R33, R22, R3, P0 ;  /* 0x0000000316217207 */ /* 0x000fe20000000000 */
[----:B------:R-:W-:Y:S01]  /*cbd0*/  SHFL.IDX PT, R155, R80, R81, 0x1c1f ;  /* 0x001c1f51509b7589 */ /* 0x000fe200000e0000 */
[----:B------:R-:W-:Y:S01]  /*cbe0*/  IMAD R67, R67, UR6, RZ ;  /* 0x0000000643437c24 */ /* 0x000fe2000f8e02ff */
[----:B------:R-:W-:Y:S01]  /*cbf0*/  IADD3 R140, P2, R53, R4, RZ ;  /* 0x00000004358c7210 */ /* 0x000fe20007f5e0ff */
[C---:B------:R-:W-:Y:S01]  /*cc00*/  IMAD.WIDE.U32 R146, R152.reuse, UR6, R146 ;  /* 0x0000000698927c25 */ /* 0x040fe2000f8e0092 */
[----:B------:R-:W-:Y:S01]  /*cc10*/  SHF.R.S32.HI R4, RZ, 0x1f, R57 ;  /* 0x0000001fff047819 */ /* 0x000fe20000011439 */
[----:B------:R-:W-:Y:S01]  /*cc20*/  SHFL.IDX PT, R161, R96, R81, 0x1c1f ;  /* 0x001c1f5160a17589 */ /* 0x000fe200000e0000 */
[----:B------:R-:W-:Y:S01]  /*cc30*/  SEL R3, R3, R22, P0 ;  /* 0x0000001603037207 */ /* 0x000fe20000000000 */
[----:B------:R-:W-:Y:S01]  /*cc40*/  IMAD R141, R152, UR7, R67 ;  /* 0x00000007988d7c24 */ /* 0x000fe2000f8e0243 */
[--C-:B------:R-:W-:Y:S01]  /*cc50*/  SHF.R.S32.HI R67, RZ, 0x1f, R53.reuse ;  /* 0x0000001fff437819 */ /* 0x100fe20000011435 */
[----:B------:R-:W-:Y:S01]  /*cc60*/  IMAD.MOV R53, RZ, RZ, -R53 ;  /* 0x000000ffff357224 */ /* 0x000fe200078e0a35 */
[----:B------:R-:W-:Y:S01]  /*cc70*/  ULDC.64 UR6, c[0x0][0xbc8] ;  /* 0x0002f20000067ab9 */ /* 0x000fe20000000a00 */
[----:B------:R-:W-:Y:S01]  /*cc80*/  IMAD R4, R4, UR4, RZ ;  /* 0x0000000404047c24 */ /* 0x000fe2000f8e02ff */
[----:B------:R-:W-:Y:S01]  /*cc90*/  SHFL.IDX PT, R125, R125, R81, 0x1c1f ;  /* 0x001c1f517d7d7589 */ /* 0x000fe200000e0000 */
[----:B------:R-:W-:Y:S01]  /*cca0*/  IMAD.IADD R147, R147, 0x1, R141 ;  /* 0x0000000193937824 */ /* 0x000fe200078e028d */
[----:B------:R-:W-:Y:S01]  /*ccb0*/  IADD3.X R141, R67, R5, R58, P2, !PT ;  /* 0x00000005438d7210 */ /* 0x000fe200017fe43a */
[C---:B------:R-:W-:Y:S01]  /*ccc0*/  IMAD R53, R8.reuse, R53, R11 ;  /* 0x0000003508357224 */ /* 0x040fe200078e020b */
[----:B------:R1:W-:Y:S01]  /*ccd0*/  SHFL.IDX PT, R127, R110, R81, 0x1c1f ;  /* 0x001c1f516e7f7589 */ /* 0x0003e200000e0000 */
[C---:B------:R-:W-:Y:S01]  /*cce0*/  IMAD R67, R57.reuse, UR5, R4 ;  /* 0x0000000539437c24 */ /* 0x040fe2000f8e0204 */
[----:B------:R-:W2:Y:S01]  /*ccf0*/  S2UR UR5, SR_CgaCtaId ;  /* 0x00000000000579c3 */ /* 0x000ea20000008800 */
[----:B------:R-:W-:Y:S01]  /*cd00*/  IMAD.MOV R126, RZ, RZ, -R57 ;  /* 0x000000ffff7e7224 */ /* 0x000fe200078e0a39 */
[----:B------:R-:W-:Y:S01]  /*cd10*/  SHFL.IDX PT, R133, R133, R81, 0x1c1f ;  /* 0x001c1f5185857589 */ /* 0x000fe200000e0000 */
[----:B------:R-:W-:Y:S01]  /*cd20*/  IMAD.WIDE.U32 R4, R57, UR4, R146 ;  /* 0x0000000439047c25 */ /* 0x000fe2000f8e0092 */
[----:B------:R-:W-:Y:S01]  /*cd30*/  SHF.R.S32.HI R57, RZ, 0x1f, R53 ;  /* 0x0000001fff397819 */ /* 0x000fe20000011435 */
[----:B------:R-:W-:Y:S01]  /*cd40*/  UMOV UR4, 0x400 ;  /* 0x0000040000047882 */ /* 0x000fe20000000000 */
[----:B------:R-:W-:Y:S01]  /*cd50*/  SHFL.IDX PT, R138, R138, R81, 0x1c1f ;  /* 0x001c1f518a8a7589 */ /* 0x000fe200000e0000 */
[----:B------:R-:W-:Y:S01]  /*cd60*/  IMAD R11, R8, R126, R11 ;  /* 0x0000007e080b7224 */ /* 0x000fe200078e020b */
[----:B------:R-:W-:Y:S01]  /*cd70*/  SEL R22, R71, R188, P0 ;  /* 0x000000bc47167207 */ /* 0x000fe20000000000 */
[----:B------:R-:W-:Y:S01]  /*cd80*/  IMAD R126, R57, UR6, RZ ;  /* 0x00000006397e7c24 */ /* 0x000fe2000f8e02ff */
[----:B-1----:R-:W-:Y:S01]  /*cd90*/  SEL R110, R111, R186, P0 ;  /* 0x000000ba6f6e7207 */ /* 0x002fe20000000000 */
[----:B------:R-:W-:Y:S01]  /*cda0*/  IMAD.IADD R5, R5, 0x1, R67 ;  /* 0x0000000105057824 */ /* 0x000fe200078e0243 */
[----:B------:R-:W-:Y:S01]  /*cdb0*/  SHF.R.S32.HI R58, RZ, 0x1f, R11 ;  /* 0x0000001fff3a7819 */ /* 0x000fe2000001140b */
[C---:B------:R-:W-:Y:S01]  /*cdc0*/  IMAD R57, R53.reuse, UR7, R126 ;  /* 0x0000000735397c24 */ /* 0x040fe2000f8e027e */
        /* <DEDUP_REMOVED lines=8> */
[----:B------:R-:W-:Y:S01]  /*ce50*/  IMAD.IADD R5, R141, 0x1, R57 ;  /* 0x000000018d057824 */ /* 0x000fe200078e0239 */
[----:B--2---:R-:W-:Y:S01]  /*ce60*/  ULEA UR4, UR5, UR4, 0x18 ;  /* 0x0000000405047291 */ /* 0x004fe2000f8ec03f */
[----:B------:R-:W-:Y:S01]  /*ce70*/  SHFL.IDX PT, R148, R67, RZ, 0x1c1f ;  /* 0x001c1fff43947589 */ /* 0x000fe200000e0000 */
[----:B------:R-:W-:Y:S01]  /*ce80*/  IMAD R58, R58, UR8, RZ ;  /* 0x000000083a3a7c24 */ /* 0x000fe2000f8e02ff */
[----:B------:R-:W-:Y:S01]  /*ce90*/  SEL R107, R109, R184, P0 ;  /* 0x000000b86d6b7207 */ /* 0x000fe20000000000 */
[----:B------:R-:W-:Y:S01]  /*cea0*/  UIADD3 UR4, UR4, 0x38820, URZ ;  /* 0x0003882004047890 */ /* 0x000fe2000fffe03f */
[----:B------:R-:W-:Y:S01]  /*ceb0*/  LEA.HI.X R140, R140, UR7, R5, 0x2, P2 ;  /* 0x000000078c8c7c11 */ /* 0x000fe200090f1405 */
[----:B------:R-:W-:Y:S01]  /*cec0*/  SHFL.IDX PT, R150, R67, 0x1, 0x1c1f ;  /* 0x003c1f0043967f89 */ /* 0x000fe200000e0000 */
[----:B------:R-:W-:Y:S01]  /*ced0*/  IMAD R53, R11, UR9, R58 ;  /* 0x000000090b357c24 */ /* 0x000fe2000f8e023a */
[----:B------:R-:W-:Y:S01]  /*cee0*/  UPRMT UR4, URZ, 0x654, UR4 ;  /* 0x000006543f047896 */ /* 0x000fe20008000004 */
[----:B------:R-:W-:Y:S01]  /*cef0*/  IMAD R11, R8, UR6, RZ ;  /* 0x00000006080b7c24 */ /* 0x000fe2000f8e02ff */
[----:B------:R-:W1:Y:S01]  /*cf00*/  SHFL.IDX PT, R149, R140, RZ, 0x1c1f ;  /* 0x001c1fff8c957589 */ /* 0x000e6200000e0000 */
[C---:B------:R-:W-:Y:S01]  /*cf10*/  VIADD R8, R10.reuse, 0x8 ;  /* 0x000000080a087836 */ /* 0x040fe20000000000 */
[----:B------:R-:W-:Y:S01]  /*cf20*/  ULDC.64 UR8, c[0x0][0xb00] ;  /* 0x0002c00000087ab9 */ /* 0x000fe20000000a00 */
[----:B------:R-:W-:Y:S01]  /*cf30*/  IMAD.IADD R57, R147, 0x1, R53 ;  /* 0x0000000193397824 */ /* 0x000fe200078e0235 */
[----:B------:R-:W2:Y:S01]  /*cf40*/  SHFL.IDX PT, R151, R140, 0x1, 0x1c1f ;  /* 0x003c1f008c977f89 */ /* 0x000ea200000e0000 */
[----:B------:R-:W-:-:S02]  /*cf50*/  ISETP.GE.OR P2, PT, R10, R11, P1 ;  /* 0x0000000b0a00720c */ /* 0x000fc40000f46670 */
[----:B------:R-:W-:Y:S01]  /*cf60*/  ISETP.GE.OR P1, PT, R8, R11, P1 ;  /* 0x0000000b0800720c */ /* 0x000fe20000f26670 */
[----:B------:R-:W-:Y:S01]  /*cf70*/  SYNCS.ARRIVE.TRANS64.RED.A1T0 RZ, [UR4], RZ ;  /* 0x000000ffffff79a7 */ /* 0x000fe20008100404 */
[----:B------:R-:W-:Y:S02]  /*cf80*/  LEA R53, P3, R146, UR8, 0x2 ;  /* 0x0000000892357c11 */ /* 0x000fe4000f8610ff */
[----:B------:R-:W-:Y:S02]  /*cf90*/  SEL R58, R128, R59, P0 ;  /* 0x0000003b803a7207 */ /* 0x000fe40000000000 */
[----:B------:R-:W-:Y:S02]  /*cfa0*/  LEA.HI.X R57, R146, UR9, R57, 0x2, P3 ;  /* 0x0000000992397c11 */ /* 0x000fe400098f1439 */
[----:B------:R-:W-:Y:S01]  /*cfb0*/  ISETP.GE.AND P3, PT, R10, R11, PT ;  /* 0x0000000b0a00720c */ /* 0x000fe20003f66270 */
[----:B------:R3:W4:Y:S01]  /*cfc0*/  SHFL.IDX PT, R146, R53, RZ, 0x1c1f ;  /* 0x001c1fff35927589 */ /* 0x00072200000e0000 */
[----:B0-----:R-:W-:-:S02]  /*cfd0*/  SEL R5, R61, R60, P0 ;  /* 0x0000003c3d057207 */ /* 0x001fc40000000000 */
[----:B------:R-:W-:Y:S01]  /*cfe0*/  SEL R59, R60, R61, P0 ;  /* 0x0000003d3c3b7207 */ /* 0x000fe20000000000 */
[----:B------:R3:W0:Y:S01]  /*cff0*/  SHFL.IDX PT, R147, R57, RZ, 0x1c1f ;  /* 0x001c1fff39937589 */ /* 0x00062200000e0000 */
[----:B------:R-:W-:Y:S02]  /*d000*/  SEL R60, R62, R129, P0 ;  /* 0x000000813e3c7207 */ /* 0x000fe40000000000 */
[----:B------:R-:W-:Y:S01]  /*d010*/  SEL R111, R113, R182, P0 ;  /* 0x000000b6716f7207 */ /* 0x000fe20000000000 */
[----:B-1----:R3:W-:Y:S01]  /*d020*/  @!P2 ST.E desc[UR46][R148.64], R0 ;  /* 0x000000009400a985 */ /* 0x0027e2000c10192e */
[----:B------:R-:W-:Y:S02]  /*d030*/  SEL R62, R129, R62, P0 ;  /* 0x0000003e813e7207 */ /* 0x000fe40000000000 */
[----:B------:R-:W-:Y:S01]  /*d040*/  SEL R61, R63, R36, P0 ;  /* 0x000000243f3d7207 */ /* 0x000fe20000000000 */
[----:B--2---:R3:W-:Y:S01]  /*d050*/  @!P1 ST.E desc[UR46][R150.64], R2 ;  /* 0x0000000296009985 */ /* 0x0047e2000c10192e */
        /* <DEDUP_REMOVED lines=15> */
[----:B0--34-:R-:W-:Y:S06]  /*d150*/  @P3 BRA `(.L_x_2593) ;  /* 0x0000000800f83947 */ /* 0x019fec0003800000 */
        /* <DEDUP_REMOVED lines=46> */
[----:B--2---:R-:W-:Y:S01]  /*d440*/  @!P1 IMAD.WIDE R24, R65, 0x4, R146 ;  /* 0x0000000441189825 */ /* 0x004fe200078e0292 */
[----:B------:R-:W-:-:S03]  /*d450*/  IADD3 R65, R9, 0x60, RZ ;  /* 0x0000006009417810 */ /* 0x000fc60007ffe0ff */
[----:B------:R-:W-:Y:S01]  /*d460*/  @!P3 IMAD.WIDE R28, R31, 0x4, R146 ;  /* 0x000000041f1cb825 */ /* 0x000fe200078e0292 */
[----:B------:R0:W-:Y:S01]  /*d470*/  @!P1 ST.E.64 desc[UR46][R24.64], R22 ;  /* 0x0000001618009985 */ /* 0x0001e2000c101b2e */
[----:B------:R-:W-:Y:S02]  /*d480*/  @!P4 LOP3.LUT R31, R0, 0xfffffffe, RZ, 0xc0, !PT ;  /* 0xfffffffe001fc812 */ /* 0x000fe400078ec0ff */
[----:B------:R-:W-:Y:S01]  /*d490*/  ISETP.GE.AND P1, PT, R44, UR4, PT ;  /* 0x000000042c007c0c */ /* 0x000fe2000bf26270 */
[----:B------:R1:W-:Y:S01]  /*d4a0*/  @!P2 ST.E.64 desc[UR46][R26.64], R20 ;  /* 0x000000141a00a985 */ /* 0x0003e2000c101b2e */
[----:B------:R-:W-:Y:S01]  /*d4b0*/  ISETP.GE.AND P2, PT, R65, UR4, PT ;  /* 0x0000000441007c0c */ /* 0x000fe2000bf46270 */
[----:B------:R-:W-:Y:S02]  /*d4c0*/  VIADD R0, R9, 0x68 ;  /* 0x0000006809007836 */ /* 0x000fe40000000000 */
[----:B------:R2:W-:Y:S01]  /*d4d0*/  @!P3 ST.E.64 desc[UR46][R28.64], R18 ;  /* 0x000000121c00b985 */ /* 0x0005e2000c101b2e */
[----:B------:R-:W-:-:S02]  /*d4e0*/  ISETP.GE.AND P3, PT, R30, UR4, PT ;  /* 0x000000041e007c0c */ /* 0x000fc4000bf66270 */
[----:B0-----:R-:W-:Y:S01]  /*d4f0*/  @!P5 LOP3.LUT R23, R10, 0xfffffffe, RZ, 0xc0, !PT ;  /* 0xfffffffe0a17d812 */ /* 0x001fe200078ec0ff */
[C---:B------:R-:W-:Y:S01]  /*d500*/  VIADD R10, R9.reuse, 0x70 ;  /* 0x00000070090a7836 */ /* 0x040fe20000000000 */
[----:B------:R-:W-:Y:S01]  /*d510*/  @!P6 LOP3.LUT R25, R36, 0xfffffffe, RZ, 0xc0, !PT ;  /* 0xfffffffe2419e812 */ /* 0x000fe200078ec0ff */
[----:B------:R-:W-:Y:S02]  /*d520*/  VIADD R24, R9, 0x78 ;  /* 0x0000007809187836 */ /* 0x000fe40000000000 */
[----:B------:R-:W-:Y:S01]  /*d530*/  @!P1 LEA.HI R44, R44, R44, RZ, 0x1 ;  /* 0x0000002c2c2c9211 */ /* 0x000fe200078f08ff */
[----:B-1----:R-:W-:Y:S01]  /*d540*/  @!P5 IMAD.WIDE R20, R23, 0x4, R146 ;  /* 0x000000041714d825 */ /* 0x002fe200078e0292 */
[----:B------:R-:W-:-:S04]  /*d550*/  @!P2 LEA.HI R65, R65, R65, RZ, 0x1 ;  /* 0x000000414141a211 */ /* 0x000fc800078f08ff */
[----:B------:R-:W-:Y:S01]  /*d560*/  @!P3 LEA.HI R30, R30, R30, RZ, 0x1 ;  /* 0x0000001e1e1eb211 */ /* 0x000fe200078f08ff */
[----:B--2---:R-:W-:-:S04]  /*d570*/  @!P4 IMAD.WIDE R18, R31, 0x4, R146 ;  /* 0x000000041f12c825 */ /* 0x004fc800078e0292 */
        /* <DEDUP_REMOVED lines=26> */
[----:B-1----:R-:W-:Y:S01]  /*d720*/  @!P5 LOP3.LUT R17, R10, 0xfffffffe, RZ, 0xc0, !PT ;  /* 0xfffffffe0a11d812 */ /* 0x002fe200078ec0ff */
[----:B------:R-:W-:Y:S01]  /*d730*/  VIADD R10, R9, 0x98 ;  /* 0x00000098090a7836 */ /* 0x000fe20000000000 */
[----:B------:R-:W-:Y:S01]  /*d740*/  ISETP.GE.AND P2, PT, R0, UR4, PT ;  /* 0x0000000400007c0c */ /* 0x000fe2000bf46270 */
[----:B------:R0:W-:Y:S01]  /*d750*/  @!P4 ST.E.64 desc[UR46][R14.64], R74 ;  /* 0x0000004a0e00c985 */ /* 0x0001e2000c101b2e */
[----:B------:R-:W-:Y:S01]  /*d760*/  @!P6 LEA.HI R20, R20, R20, RZ, 0x1 ;  /* 0x000000141414e211 */ /* 0x000fe200078f08ff */
[----:B------:R-:W-:Y:S01]  /*d770*/  @!P5 IMAD.WIDE R16, R17, 0x4, R146 ;  /* 0x000000041110d825 */ /* 0x000fe200078e0292 */
[----:B--2---:R-:W-:-:S02]  /*d780*/  @!P3 LOP3.LUT R19, R24, 0xfffffffe, RZ, 0xc0, !PT ;  /* 0xfffffffe1813b812 */ /* 0x004fc400078ec0ff */
[----:B------:R-:W-:Y:S01]  /*d790*/  @!P6 LOP3.LUT R21, R20, 0xfffffffe, RZ, 0xc0, !PT ;  /* 0xfffffffe1415e812 */ /* 0x000fe200078ec0ff */
[----:B------:R-:W-:Y:S01]  /*d7a0*/  VIADD R24, R9, 0xa0 ;  /* 0x000000a009187836 */ /* 0x000fe20000000000 */
[----:B------:R1:W-:Y:S01]  /*d7b0*/  @!P5 ST.E.64 desc[UR46][R16.64], R78 ;  /* 0x0000004e1000d985 */ /* 0x0003e2000c101b2e */
[--C-:B------:R-:W-:Y:S01]  /*d7c0*/  @!P3 IMAD.WIDE R18, R19, 0x4, R146.reuse ;  /* 0x000000041312b825 */ /* 0x100fe200078e0292 */
[----:B------:R-:W-:Y:S02]  /*d7d0*/  @!P1 LEA.HI R22, R22, R22, RZ, 0x1 ;  /* 0x0000001616169211 */ /* 0x000fe400078f08ff */
[----:B------:R-:W-:Y:S01]  /*d7e0*/  ISETP.GE.AND P4, PT, R24, UR4, PT ;  /* 0x0000000418007c0c */ /* 0x000fe2000bf86270 */
[----:B------:R-:W-:Y:S01]  /*d7f0*/  @!P6 IMAD.WIDE R20, R21, 0x4, R146 ;  /* 0x000000041514e825 */ /* 0x000fe200078e0292 */
[----:B------:R2:W-:Y:S01]  /*d800*/  @!P3 ST.E.64 desc[UR46][R18.64], R80 ;  /* 0x000000501200b985 */ /* 0x0005e2000c101b2e */
[----:B------:R-:W-:Y:S02]  /*d810*/  ISETP.GE.AND P3, PT, R10, UR4, PT ;  /* 0x000000040a007c0c */ /* 0x000fe4000bf66270 */
[----:B0-----:R-:W-:Y:S01]  /*d820*/  @!P1 LOP3.LUT R15, R22, 0xfffffffe, RZ, 0xc0, !PT ;  /* 0xfffffffe160f9812 */ /* 0x001fe200078ec0ff */
[----:B------:R0:W-:Y:S01]  /*d830*/  @!P6 ST.E.64 desc[UR46][R20.64], R84 ;  /* 0x000000541400e985 */ /* 0x0001e2000c101b2e */
[----:B------:R-:W-:Y:S01]  /*d840*/  @!P2 LEA.HI R0, R0, R0, RZ, 0x1 ;  /* 0x000000000000a211 */ /* 0x000fe200078f08ff */
[----:B------:R-:W-:-:S02]  /*d850*/  VIADD R22, R9, 0xb8 ;  /* 0x000000b809167836 */ /* 0x000fc40000000000 */
[--C-:B------:R-:W-:Y:S01]  /*d860*/  @!P1 IMAD.WIDE R14, R15, 0x4, R146.reuse ;  /* 0x000000040f0e9825 */ /* 0x100fe200078e0292 */
[----:B------:R-:W-:Y:S02]  /*d870*/  @!P2 LOP3.LUT R23, R0, 0xfffffffe, RZ, 0xc0, !PT ;  /* 0xfffffffe0017a812 */ /* 0x000fe400078ec0ff */
[----:B------:R-:W-:Y:S01]  /*d880*/  ISETP.GE.AND P5, PT, R22, UR4, PT ;  /* 0x0000000416007c0c */ /* 0x000fe2000bfa6270 */
[----:B------:R-:W-:Y:S01]  /*d890*/  VIADD R0, R9, 0xa8 ;  /* 0x000000a809007836 */ /* 0x000fe20000000000 */
[----:B------:R3:W-:Y:S01]  /*d8a0*/  @!P1 ST.E.64 desc[UR46][R14.64], R86 ;  /* 0x000000560e009985 */ /* 0x0007e2000c101b2e */
[----:B------:R-:W-:Y:S01]  /*d8b0*/  @!P3 LEA.HI R10, R10, R10, RZ, 0x1 ;  /* 0x0000000a0a0ab211 */ /* 0x000fe200078f08ff */
[----:B-1----:R-:W-:Y:S01]  /*d8c0*/  @!P2 IMAD.WIDE R16, R23, 0x4, R146 ;  /* 0x000000041710a825 */ /* 0x002fe200078e0292 */
[C---:B--2---:R-:W-:Y:S02]  /*d8d0*/  IADD3 R18, R9.reuse, 0xb0, RZ ;  /* 0x000000b009127810 */ /* 0x044fe40007ffe0ff */
[----:B------:R-:W-:Y:S01]  /*d8e0*/  ISETP.GE.AND P1, PT, R0, UR4, PT ;  /* 0x0000000400007c0c */ /* 0x000fe2000bf26270 */
[C---:B0-----:R-:W-:Y:S01]  /*d8f0*/  VIADD R20, R9.reuse, 0xc0 ;  /* 0x000000c009147836 */ /* 0x041fe20000000000 */
[----:B------:R-:W-:Y:S01]  /*d900*/  @!P3 LOP3.LUT R19, R10, 0xfffffffe, RZ, 0xc0, !PT ;  /* 0xfffffffe0a13b812 */ /* 0x000fe200078ec0ff */
[----:B------:R-:W-:Y:S01]  /*d910*/  VIADD R10, R9, 0xc8 ;  /* 0x000000c8090a7836 */ /* 0x000fe20000000000 */
[----:B------:R-:W-:Y:S01]  /*d920*/  ISETP.GE.AND P6, PT, R18, UR4, PT ;  /* 0x0000000412007c0c */ /* 0x000fe2000bfc6270 */
[----:B------:R0:W-:Y:S01]  /*d930*/  @!P2 ST.E.64 desc[UR46][R16.64], R94 ;  /* 0x0000005e1000a985 */ /* 0x0001e2000c101b2e */
[----:B------:R-:W-:-:S02]  /*d940*/  ISETP.GE.AND P2, PT, R20, UR4, PT ;  /* 0x0000000414007c0c */ /* 0x000fc4000bf46270 */
[----:B------:R-:W-:Y:S01]  /*d950*/  @!P4 LEA.HI R24, R24, R24, RZ, 0x1 ;  /* 0x000000181818c211 */ /* 0x000fe200078f08ff */
[----:B---3--:R-:W-:Y:S01]  /*d960*/  @!P3 IMAD.WIDE R14, R19, 0x4, R146 ;  /* 0x00000004130eb825 */ /* 0x008fe200078e0292 */
[----:B------:R-:W-:-:S03]  /*d970*/  @!P5 LEA.HI R22, R22, R22, RZ, 0x1 ;  /* 0x000000161616d211 */ /* 0x000fc600078f08ff */
[----:B------:R-:W-:Y:S01]  /*d980*/  @!P1 LEA.HI R0, R0, R0, RZ, 0x1 ;  /* 0x0000000000009211 */ /* 0x000fe200078f08ff */
[----:B------:R1:W-:Y:S01]  /*d990*/  @!P3 ST.E.64 desc[UR46][R14.64], R96 ;  /* 0x000000600e00b985 */ /* 0x0003e2000c101b2e */
[----:B------:R-:W-:Y:S02]  /*d9a0*/  ISETP.GE.AND P3, PT, R10, UR4, PT ;  /* 0x000000040a007c0c */ /* 0x000fe4000bf66270 */
[----:B------:R-:W-:Y:S02]  /*d9b0*/  @!P1 LOP3.LUT R19, R0, 0xfffffffe, RZ, 0xc0, !PT ;  /* 0xfffffffe00139812 */ /* 0x000fe400078ec0ff */
[----:B------:R-:W-:Y:S02]  /*d9c0*/  @!P6 LEA.HI R0, R18, R18, RZ, 0x1 ;  /* 0x000000121200e211 */ /* 0x000fe400078f08ff */
[----:B0-----:R-:W-:Y:S01]  /*d9d0*/  @!P4 LOP3.LUT R17, R24, 0xfffffffe, RZ, 0xc0, !PT ;  /* 0xfffffffe1811c812 */ /* 0x001fe200078ec0ff */
[----:B------:R-:W-:Y:S01]  /*d9e0*/  @!P1 IMAD.WIDE R18, R19, 0x4, R146 ;  /* 0x0000000413129825 */ /* 0x000fe200078e0292 */
[----:B------:R-:W-:-:S02]  /*d9f0*/  @!P6 LOP3.LUT R21, R0, 0xfffffffe, RZ, 0xc0, !PT ;  /* 0xfffffffe0015e812 */ /* 0x000fc400078ec0ff */
[----:B------:R-:W-:Y:S01]  /*da00*/  @!P2 LEA.HI R20, R20, R20, RZ, 0x1 ;  /* 0x000000141414a211 */ /* 0x000fe200078f08ff */
[--C-:B------:R-:W-:Y:S01]  /*da10*/  @!P4 IMAD.WIDE R16, R17, 0x4, R146.reuse ;  /* 0x000000041110c825 */ /* 0x100fe200078e0292 */
[----:B------:R-:W-:Y:S02]  /*da20*/  @!P5 LOP3.LUT R23, R22, 0xfffffffe, RZ, 0xc0, !PT ;  /* 0xfffffffe1617d812 */ /* 0x000fe400078ec0ff */
[----:B------:R-:W-:Y:S01]  /*da30*/  @!P3 LEA.HI R10, R10, R10, RZ, 0x1 ;  /* 0x0000000a0a0ab211 */ /* 0x000fe200078f08ff */
[--C-:B-1----:R-:W-:Y:S01]  /*da40*/  @!P6 IMAD.WIDE R14, R21, 0x4, R146.reuse ;  /* 0x00000004150ee825 */ /* 0x102fe200078e0292 */
[----:B------:R-:W-:Y:S01]  /*da50*/  @!P2 LOP3.LUT R25, R20, 0xfffffffe, RZ, 0xc0, !PT ;  /* 0xfffffffe1419a812 */ /* 0x000fe200078ec0ff */
[----:B------:R0:W-:Y:S02]  /*da60*/  @!P4 ST.E.64 desc[UR46][R16.64], R98 ;  /* 0x000000621000c985 */ /* 0x0001e4000c101b2e */
[----:B------:R-:W-:Y:S01]  /*da70*/  @!P5 IMAD.WIDE R20, R23, 0x4, R146 ;  /* 0x000000041714d825 */ /* 0x000fe200078e0292 */
[----:B------:R-:W-:Y:S01]  /*da80*/  @!P3 LOP3.LUT R23, R10, 0xfffffffe, RZ, 0xc0, !PT ;  /* 0xfffffffe0a17b812 */ /* 0x000fe200078ec0ff */
[----:B------:R1:W-:Y:S02]  /*da90*/  @!P1 ST.E.64 desc[UR46][R18.64], R100 ;  /* 0x0000006412009985 */ /* 0x0003e4000c101b2e */
[----:B------:R-:W-:-:S02]  /*daa0*/  VIADD R0, R9, 0xd0 ;  /* 0x000000d009007836 */ /* 0x000fc40000000000 */
[C---:B------:R-:W-:Y:S01]  /*dab0*/  VIADD R10, R9.reuse, 0xd8 ;  /* 0x000000d8090a7836 */ /* 0x040fe20000000000 */
[----:B------:R2:W-:Y:S01]  /*dac0*/  @!P6 ST.E.64 desc[UR46][R14.64], R102 ;  /* 0x000000660e00e985 */ /* 0x0005e2000c101b2e */
[----:B------:R-:W-:Y:S01]  /*dad0*/  VIADD R22, R9, 0xe0 ;  /* 0x000000e009167836 */ /* 0x000fe20000000000 */
[----:B------:R-:W-:Y:S02]  /*dae0*/  ISETP.GE.AND P1, PT, R0, UR4, PT ;  /* 0x0000000400007c0c */ /* 0x000fe4000bf26270 */
        /* <DEDUP_REMOVED lines=37> */
.L_x_2593:
[----:B------:R-:W-:Y:S05]  /*dd40*/  BSYNC B0 ;  /* 0x0000000000007941 */ /* 0x000fea0003800000 */
.L_x_2592:
        /* <DEDUP_REMOVED lines=26> */
[C---:B------:R-:W-:Y:S01]  /*def0*/  IADD3 R0, R9.reuse, 0x8, RZ ;  /* 0x0000000809007810 */ /* 0x040fe20007ffe0ff */
[C---:B------:R-:W-:Y:S01]  /*df00*/  VIADD R8, R9.reuse, 0x10 ;  /* 0x0000001009087836 */ /* 0x040fe20000000000 */
[----:B------:R-:W-:Y:S01]  /*df10*/  ULDC UR4, c[0x0][0xac8] ;  /* 0x0002b20000047ab9 */ /* 0x000fe20000000800 */
[C---:B------:R-:W-:Y:S01]  /*df20*/  VIADD R36, R9.reuse, 0x18 ;  /* 0x0000001809247836 */ /* 0x040fe20000000000 */
[----:B------:R-:W-:Y:S01]  /*df30*/  ISETP.GE.AND P4, PT, R0, UR4, PT ;  /* 0x0000000400007c0c */ /* 0x000fe2000bf86270 */
[C---:B------:R-:W-:Y:S01]  /*df40*/  VIADD R37, R9.reuse, 0x20 ;  /* 0x0000002009257836 */ /* 0x040fe20000000000 */
[----:B------:R-:W-:Y:S01]  /*df50*/  ISETP.GE.AND P5, PT, R8, UR4, PT ;  /* 0x0000000408007c0c */ /* 0x000fe2000bfa6270 */
[C---:B------:R-:W-:Y:S01]  /*df60*/  VIADD R38, R9.reuse, 0x28 ;  /* 0x0000002809267836 */ /* 0x040fe20000000000 */
[C---:B------:R-:W-:Y:S01]  /*df70*/  ISETP.GE.AND P3, PT, R9.reuse, UR4, PT ;  /* 0x0000000409007c0c */ /* 0x040fe2000bf66270 */
[C---:B------:R-:W-:Y:S01]  /*df80*/  VIADD R40, R9.reuse, 0x38 ;  /* 0x0000003809287836 */ /* 0x040fe20000000000 */
[----:B------:R-:W-:Y:S01]  /*df90*/  ISETP.GE.AND P0, PT, R36, UR4, PT ;  /* 0x0000000424007c0c */ /* 0x000fe2000bf06270 */
[----:B------:R-:W-:Y:S01]  /*dfa0*/  VIADD R41, R9, 0x40 ;  /* 0x0000004009297836 */ /* 0x000fe20000000000 */
[----:B------:R-:W-:-:S02]  /*dfb0*/  ISETP.GE.AND P1, PT, R37, UR4, PT ;  /* 0x0000000425007c0c */ /* 0x000fc4000bf26270 */
        /* <DEDUP_REMOVED lines=29> */
[----:B------:R-:W-:Y:S02]  /*e190*/  ISETP.GE.AND P1, PT, R36, UR4, PT ;  /* 0x0000000424007c0c */ /* 0x000fe4000bf26270 */
[----:B------:R-:W-:Y:S01]  /*e1a0*/  IADD3 R38, R9, 0x58, RZ ;  /* 0x0000005809267810 */ /* 0x000fe20007ffe0ff */
[----:B------:R-:W-:Y:S01]  /*e1b0*/  @!P2 IMAD.WIDE R34, R35, 0x4, R14 ;  /* 0x000000042322a825 */ /* 0x000fe200078e020e */
[----:B------:R-:W-:-:S02]  /*e1c0*/  @!P4 LEA.HI R40, R40, R40, RZ, 0x1 ;  /* 0x000000282828c211 */ /* 0x000fc400078f08ff */
[----:B------:R-:W-:Y:S02]  /*e1d0*/  @!P5 LEA.HI R41, R41, R41, RZ, 0x1 ;  /* 0x000000292929d211 */ /* 0x000fe400078f08ff */
[----:B------:R-:W-:Y:S01]  /*e1e0*/  @!P3 LOP3.LUT R37, R8, 0xfffffffe, RZ, 0xc0, !PT ;  /* 0xfffffffe0825b812 */ /* 0x000fe200078ec0ff */
        /* <DEDUP_REMOVED lines=10> */
[----:B------:R-:W-:Y:S01]  /*e290*/  VIADD R40, R9, 0x68 ;  /* 0x0000006809287836 */ /* 0x000fe20000000000 */
        /* <DEDUP_REMOVED lines=35> */
[----:B------:R-:W-:Y:S01]  /*e4d0*/  ISETP.GE.AND P2, PT, R8, UR4, PT ;  /* 0x0000000408007c0c */ /* 0x000fe2000bf46270 */
[----:B------:R1:W-:Y:S01]  /*e4e0*/  @!P3 ST.E.64 desc[UR46][R12.64], R6 ;  /* 0x000000060c00b985 */ /* 0x0003e2000c101b2e */
[----:B------:R-:W-:Y:S01]  /*e4f0*/  ISETP.GE.AND P3, PT, R0, UR4, PT ;  /* 0x0000000400007c0c */ /* 0x000fe2000bf66270 */
[----:B------:R-:W-:Y:S01]  /*e500*/  VIADD R39, R9, 0xa0 ;  /* 0x000000a009277836 */ /* 0x000fe20000000000 */
[----:B------:R-:W-:Y:S01]  /*e510*/  @!P0 LEA.HI R38, R38, R38, RZ, 0x1 ;  /* 0x0000002626268211 */ /* 0x000fe200078f08ff */
[----:B------:R2:W-:Y:S01]  /*e520*/  @!P5 ST.E.64 desc[UR46][R30.64], R136 ;  /* 0x000000881e00d985 */ /* 0x0005e2000c101b2e */
[----:B0-----:R-:W-:-:S07]  /*e530*/  @!P4 LOP3.LUT R35, R41, 0xfffffffe, RZ, 0xc0, !PT ;  /* 0xfffffffe2923c812 */ /* 0x001fce00078ec0ff */
[----:B------:R-:W-:Y:S02]  /*e540*/  @!P2 LEA.HI R8, R8, R8, RZ, 0x1 ;  /* 0x000000080808a211 */ /* 0x000fe400078f08ff */
[----:B-1----:R-:W-:Y:S01]  /*e550*/  @!P1 LOP3.LUT R13, R36, 0xfffffffe, RZ, 0xc0, !PT ;  /* 0xfffffffe240d9812 */ /* 0x002fe200078ec0ff */
[--C-:B------:R-:W-:Y:S01]  /*e560*/  @!P4 IMAD.WIDE R34, R35, 0x4, R14.reuse ;  /* 0x000000042322c825 */ /* 0x100fe200078e020e */
[----:B------:R-:W-:Y:S02]  /*e570*/  @!P3 LEA.HI R0, R0, R0, RZ, 0x1 ;  /* 0x000000000000b211 */ /* 0x000fe400078f08ff */
[----:B--2---:R-:W-:Y:S01]  /*e580*/  @!P0 LOP3.LUT R31, R38, 0xfffffffe, RZ, 0xc0, !PT ;  /* 0xfffffffe261f8812 */ /* 0x004fe200078ec0ff */
[--C-:B------:R-:W-:Y:S01]  /*e590*/  @!P6 IMAD.WIDE R6, R37, 0x4, R14.reuse ;  /* 0x000000042506e825 */ /* 0x100fe200078e020e */
[----:B------:R0:W-:Y:S01]  /*e5a0*/  @!P4 ST.E.64 desc[UR46][R34.64], R4 ;  /* 0x000000042200c985 */ /* 0x0001e2000c101b2e */
[----:B------:R-:W-:Y:S02]  /*e5b0*/  IADD3 R30, R9, 0xa8, RZ ;  /* 0x000000a8091e7810 */ /* 0x000fe40007ffe0ff */
[----:B------:R-:W-:Y:S01]  /*e5c0*/  ISETP.GE.AND P4, PT, R39, UR4, PT ;  /* 0x0000000427007c0c */ /* 0x000fe2000bf86270 */
[----:B------:R1:W-:Y:S01]  /*e5d0*/  @!P6 ST.E.64 desc[UR46][R6.64], R58 ;  /* 0x0000003a0600e985 */ /* 0x0003e2000c101b2e */
[----:B------:R-:W-:Y:S01]  /*e5e0*/  ISETP.GE.AND P5, PT, R30, UR4, PT ;  /* 0x000000041e007c0c */ /* 0x000fe2000bfa6270 */
[----:B0-----:R-:W-:-:S10]  /*e5f0*/  @!P1 IMAD.WIDE R4, R13, 0x4, R14 ;  /* 0x000000040d049825 */ /* 0x001fd400078e020e */
        /* <DEDUP_REMOVED lines=24> */
[----:B------:R-:W-:-:S03]  /*e780*/  @!P0 LOP3.LUT R37, R0, 0xfffffffe, RZ, 0xc0, !PT ;  /* 0xfffffffe00258812 */ /* 0x000fc600078ec0ff */
[----:B------:R-:W-:Y:S01]  /*e790*/  VIADD R0, R9, 0xd0 ;  /* 0x000000d009007836 */ /* 0x000fe20000000000 */
[----:B------:R2:W-:Y:S01]  /*e7a0*/  @!P4 ST.E.64 desc[UR46][R12.64], R16 ;  /* 0x000000100c00c985 */ /* 0x0005e2000c101b2e */
[--C-:B0-----:R-:W-:Y:S02]  /*e7b0*/  @!P1 IMAD.WIDE R4, R35, 0x4, R14.reuse ;  /* 0x0000000423049825 */ /* 0x101fe400078e020e */
[----:B------:R-:W-:Y:S01]  /*e7c0*/  @!P2 LEA.HI R8, R8, R8, RZ, 0x1 ;  /* 0x000000080808a211 */ /* 0x000fe200078f08ff */
[----:B------:R0:W-:Y:S01]  /*e7d0*/  @!P5 ST.E.64 desc[UR46][R30.64], R18 ;  /* 0x000000121e00d985 */ /* 0x0001e2000c101b2e */
[----:B------:R-:W-:Y:S02]  /*e7e0*/  VIADD R34, R9, 0xc8 ;  /* 0x000000c809227836 */ /* 0x000fe40000000000 */
[----:B-1----:R-:W-:Y:S01]  /*e7f0*/  @!P0 IMAD.WIDE R6, R37, 0x4, R14 ;  /* 0x0000000425068825 */ /* 0x002fe200078e020e */
[----:B------:R1:W-:Y:S01]  /*e800*/  @!P1 ST.E.64 desc[UR46][R4.64], R20 ;  /* 0x0000001404009985 */ /* 0x0003e2000c101b2e */
[----:B------:R-:W-:-:S02]  /*e810*/  ISETP.GE.AND P1, PT, R0, UR4, PT ;  /* 0x0000000400007c0c */ /* 0x000fc4000bf26270 */
[----:B------:R-:W-:Y:S01]  /*e820*/  ISETP.GE.AND P3, PT, R34, UR4, PT ;  /* 0x0000000422007c0c */ /* 0x000fe2000bf66270 */
[----:B------:R3:W-:Y:S01]  /*e830*/  @!P0 ST.E.64 desc[UR46][R6.64], R24 ;  /* 0x0000001806008985 */ /* 0x0007e2000c101b2e */
[C---:B--2---:R-:W-:Y:S01]  /*e840*/  VIADD R12, R9.reuse, 0xd8 ;  /* 0x000000d8090c7836 */ /* 0x044fe20000000000 */
        /* <DEDUP_REMOVED lines=8> */
[----:B------:R-:W-:Y:S02]  /*e8d0*/  ISETP.GE.AND P6, PT, R19, UR4, PT ;  /* 0x0000000413007c0c */ /* 0x000fe4000bfc6270 */
[----:B------:R-:W-:Y:S01]  /*e8e0*/  @!P1 LEA.HI R0, R0, R0, RZ, 0x1 ;  /* 0x0000000000009211 */ /* 0x000fe200078f08ff */
[----:B------:R0:W-:Y:S01]  /*e8f0*/  @!P2 ST.E.64 desc[UR46][R4.64], R22 ;  /* 0x000000160400a985 */ /* 0x0001e2000c101b2e */
[----:B------:R-:W-:Y:S02]  /*e900*/  @!P3 LEA.HI R34, R34, R34, RZ, 0x1 ;  /* 0x000000222222b211 */ /* 0x000fe400078f08ff */
[----:B------:R-:W-:Y:S02]  /*e910*/  @!P1 LOP3.LUT R13, R0, 0xfffffffe, RZ, 0xc0, !PT ;  /* 0xfffffffe000d9812 */ /* 0x000fe400078ec0ff */
[----:B------:R-:W-:Y:S02]  /*e920*/  @!P0 LEA.HI R0, R12, R12, RZ, 0x1 ;  /* 0x0000000c0c008211 */ /* 0x000fe400078f08ff */
[----:B---3--:R-:W-:Y:S01]  /*e930*/  @!P3 LOP3.LUT R7, R34, 0xfffffffe, RZ, 0xc0, !PT ;  /* 0xfffffffe2207b812 */ /* 0x008fe200078ec0ff */
[----:B------:R-:W-:Y:S01]  /*e940*/  @!P1 IMAD.WIDE R12, R13, 0x4, R14 ;  /* 0x000000040d0c9825 */ /* 0x000fe200078e020e */
[----:B------:R-:W-:-:S02]  /*e950*/  @!P4 LEA.HI R16, R16, R16, RZ, 0x1 ;  /* 0x000000101010c211 */ /* 0x000fc400078f08ff */
[----:B------:R-:W-:Y:S01]  /*e960*/  @!P0 LOP3.LUT R17, R0, 0xfffffffe, RZ, 0xc0, !PT ;  /* 0xfffffffe00118812 */ /* 0x000fe200078ec0ff */
[--C-:B------:R-:W-:Y:S01]  /*e970*/  @!P3 IMAD.WIDE R6, R7, 0x4, R14.reuse ;  /* 0x000000040706b825 */ /* 0x100fe200078e020e */
[----:B------:R-:W-:Y:S02]  /*e980*/  @!P5 LEA.HI R18, R18, R18, RZ, 0x1 ;  /* 0x000000121212d211 */ /* 0x000fe400078f08ff */
[----:B------:R-:W-:Y:S02]  /*e990*/  @!P6 LEA.HI R0, R19, R19, RZ, 0x1 ;  /* 0x000000131300e211 */ /* 0x000fe400078f08ff */
[----:B------:R-:W-:Y:S01]  /*e9a0*/  @!P4 LOP3.LUT R19, R16, 0xfffffffe, RZ, 0xc0, !PT ;  /* 0xfffffffe1013c812 */ /* 0x000fe200078ec0ff */
[--C-:B------:R-:W-:Y:S01]  /*e9b0*/  @!P0 IMAD.WIDE R16, R17, 0x4, R14.reuse ;  /* 0x0000000411108825 */ /* 0x100fe200078e020e */
[----:B------:R-:W-:Y:S01]  /*e9c0*/  @!P5 LOP3.LUT R21, R18, 0xfffffffe, RZ, 0xc0, !PT ;  /* 0xfffffffe1215d812 */ /* 0x000fe200078ec0ff */
[----:B------:R1:W-:Y:S01]  /*e9d0*/  @!P3 ST.E.64 desc[UR46][R6.64], R42 ;  /* 0x0000002a0600b985 */ /* 0x0003e2000c101b2e */
[----:B0-----:R-:W-:Y:S01]  /*e9e0*/  @!P6 LOP3.LUT R23, R0, 0xfffffffe, RZ, 0xc0, !PT ;  /* 0xfffffffe0017e812 */ /* 0x001fe200078ec0ff */
[--C-:B------:R-:W-:Y:S01]  /*e9f0*/  @!P4 IMAD.WIDE R4, R19, 0x4, R14.reuse ;  /* 0x000000041304c825 */ /* 0x100fe200078e020e */
[----:B------:R-:W-:Y:S01]  /*ea00*/  IADD3 R9, R9, 0xf8, RZ ;  /* 0x000000f809097810 */ /* 0x000fe20007ffe0ff */
[----:B------:R0:W-:Y:S02]  /*ea10*/  @!P1 ST.E.64 desc[UR46][R12.64], R26 ;  /* 0x0000001a0c009985 */ /* 0x0001e4000c101b2e */
[----:B------:R-:W-:-:S02]  /*ea20*/  @!P6 IMAD.WIDE R18, R23, 0x4, R14 ;  /* 0x000000041712e825 */ /* 0x000fc400078e020e */
[----:B------:R0:W-:Y:S01]  /*ea30*/  @!P0 ST.E.64 desc[UR46][R16.64], R64 ;  /* 0x0000004010008985 */ /* 0x0001e2000c101b2e */
[----:B------:R-:W-:-:S03]  /*ea40*/  ISETP.GE.AND P0, PT, R9, UR4, PT ;  /* 0x0000000409007c0c */ /* 0x000fc6000bf06270 */
[----:B------:R0:W-:Y:S01]  /*ea50*/  @!P4 ST.E.64 desc[UR46][R4.64], R10 ;  /* 0x0000000a0400c985 */ /* 0x0001e2000c101b2e */
        /* <DEDUP_REMOVED lines=9> */
.L_x_2591:
        /* <DEDUP_REMOVED lines=31> */
[----:B------:R-:W1:Y:S04]  /*ece0*/  LDC R8, c[0x0][0xc50] ;  /* 0x00031400ff087b82 */ /* 0x000e680000000800 */
[----:B------:R-:W-:Y:S01]  /*ecf0*/  IADD3 R3, R11, R3, RZ ;  /* 0x000000030b037210 */ /* 0x000fe20007ffe0ff */
        /* <DEDUP_REMOVED lines=25> */
.L_x_2550:
        /* <DEDUP_REMOVED lines=18> */
.L_x_2594:
[----:B------:R-:W-:Y:S01]  /*efb0*/  ULDC UR42, c[0x0][0xc50] ;  /* 0x00031400002a7ab9 */ /* 0x000fe20000000800 */
[----:B------:R-:W-:Y:S01]  /*efc0*/  UMOV UR40, UR6 ;  /* 0x0000000600287c82 */ /* 0x000fe20008000000 */
[----:B------:R-:W-:-:S11]  /*efd0*/  UISETP.NE.AND UP0, UPT, UR42, 0x1, UPT ;  /* 0x000000012a00788c */ /* 0x000fd6000bf05270 */
[----:B------:R-:W-:Y:S01]  /*efe0*/  @UP0 ULDC UR4, c[0x0][0xc54] ;  /* 0x0003150000040ab9 */ /* 0x000fe20000000800 */
[----:B------:R-:W-:Y:S01]  /*eff0*/  @UP0 ULDC UR7, c[0x0][0xc58] ;  /* 0x0003160000070ab9 */ /* 0x000fe20000000800 */
[----:B------:R-:W-:-:S04]  /*f000*/  UIMAD.WIDE.U32 UR4, UR6, UR4, URZ ;  /* 0x00000004060472a5 */ /* 0x000fc8000f8e003f */
[----:B------:R-:W-:-:S12]  /*f010*/  @UP0 USHF.R.U32.HI UR40, URZ, UR7, UR5 ;  /* 0x000000073f280299 */ /* 0x000fd80008011605 */
.L_x_2595:
        /* <DEDUP_REMOVED lines=8> */
[----:B------:R-:W-:Y:S01]  /*f0a0*/  ULDC UR4, c[0x0][0x448] ;  /* 0x0001120000047ab9 */ /* 0x000fe20000000800 */
[----:B------:R-:W-:Y:S01]  /*f0b0*/  ULDC UR7, c[0x0][0x2f0] ;  /* 0x0000bc0000077ab9 */ /* 0x000fe20000000800 */
[----:B------:R-:W-:-:S05]  /*f0c0*/  IMAD.MOV.U32 R19, RZ, RZ, RZ ;  /* 0x000000ffff137224 */ /* 0x000fca00078e00ff */
[----:B------:R-:W1:Y:S01]  /*f0d0*/  S2UR UR48, SR_CTAID.X ;  /* 0x00000000003079c3 */ /* 0x000e620000002500 */
[----:B------:R-:W-:Y:S01]  /*f0e0*/  UISETP.NE.AND UP1, UPT, UR4, 0x1, UPT ;  /* 0x000000010400788c */ /* 0x000fe2000bf25270 */
[----:B------:R-:W-:Y:S02]  /*f0f0*/  ULDC UR8, c[0x0][0x288] ;  /* 0x0000a20000087ab9 */ /* 0x000fe40000000800 */
[----:B------:R-:W-:Y:S02]  /*f100*/  ULDC.64 UR4, c[0x0][0x418] ;  /* 0x0001060000047ab9 */ /* 0x000fe40000000a00 */
[----:B------:R-:W-:-:S03]  /*f110*/  UISETP.NE.U32.AND UP0, UPT, UR4, URZ, UPT ;  /* 0x0000003f0400728c */ /* 0x000fc6000bf05070 */
[----:B------:R-:W-:Y:S01]  /*f120*/  ULDC UR4, c[0x0][0x424] ;  /* 0x0001090000047ab9 */ /* 0x000fe20000000800 */
[----:B------:R-:W-:-:S03]  /*f130*/  UISETP.NE.AND.EX UP0, UPT, UR5, URZ, UPT, UP0 ;  /* 0x0000003f0500728c */ /* 0x000fc6000bf05300 */
[----:B------:R-:W-:Y:S01]  /*f140*/  @UP1 ULDC UR5, c[0x0][0x44c] ;  /* 0x0001130000051ab9 */ /* 0x000fe20000000800 */
[----:B0-----:R-:W-:Y:S01]  /*f150*/  ISETP.NE.U32.AND P0, PT, R2, RZ, PT ;  /* 0x000000ff0200720c */ /* 0x001fe20003f05070 */
[----:B------:R-:W-:-:S03]  /*f160*/  USEL UR38, UR4, 0x1, UP0 ;  /* 0x0000000104267887 */ /* 0x000fc60008000000 */
[----:B------:R-:W-:Y:S01]  /*f170*/  ISETP.NE.AND.EX P0, PT, R3, RZ, PT, P0 ;  /* 0x000000ff0300720c */ /* 0x000fe20003f05300 */
[----:B-1----:R-:W-:Y:S02]  /*f180*/  ULEA UR6, UR48, 0x7f, 0x7 ;  /* 0x0000007f30067891 */ /* 0x002fe4000f8e383f */
[----:B------:R-:W-:Y:S02]  /*f190*/  UIMAD UR38, UR38, UR7, URZ ;  /* 0x00000007262672a4 */ /* 0x000fe4000f8e023f */
[----:B------:R-:W-:Y:S01]  /*f1a0*/  UIMAD.WIDE.U32 UR4, UR6, UR5, URZ ;  /* 0x00000005060472a5 */ /* 0x000fe2000f8e003f */
[----:B------:R-:W-:-:S03]  /*f1b0*/  @UP1 ULDC UR7, c[0x0][0x450] ;  /* 0x0001140000071ab9 */ /* 0x000fc60000000800 */
[----:B------:R-:W-:-:S04]  /*f1c0*/  @UP1 USHF.R.U32.HI UR6, URZ, UR7, UR5 ;  /* 0x000000073f061299 */ /* 0x000fc80008011605 */
[----:B------:R-:W0:Y:S01]  /*f1d0*/  @P0 LDC.64 R2, c[0x0][0xa28] ;  /* 0x00028a00ff020b82 */ /* 0x000e220000000a00 */
[----:B------:R-:W-:Y:S02]  /*f1e0*/  UIADD3 UR5, UR38, 0x80, -UR8 ;  /* 0x0000008026057890 */ /* 0x000fe4000fffe808 */
[----:B------:R-:W-:Y:S02]  /*f1f0*/  UIADD3 UR4, UR38, 0x7f, URZ ;  /* 0x0000007f26047890 */ /* 0x000fe4000fffe03f */
[----:B------:R-:W-:Y:S02]  /*f200*/  UIADD3 UR6, UR5, UR6, URZ ;  /* 0x0000000605067290 */ /* 0x000fe4000fffe03f */
[----:B------:R-:W-:Y:S02]  /*f210*/  USHF.R.S32.HI UR5, URZ, 0x1f, UR4 ;  /* 0x0000001f3f057899 */ /* 0x000fe40008011404 */
[----:B------:R-:W-:Y:S02]  /*f220*/  USHF.R.S32.HI UR7, URZ, 0x1f, UR6 ;  /* 0x0000001f3f077899 */ /* 0x000fe40008011406 */
[----:B------:R-:W-:-:S02]  /*f230*/  ULEA.HI UR5, UR5, UR4, URZ, 0x7 ;  /* 0x0000000405057291 */ /* 0x000fc4000f8f383f */
[----:B------:R-:W-:Y:S02]  /*f240*/  ULEA.HI UR7, UR7, UR6, URZ, 0x7 ;  /* 0x0000000607077291 */ /* 0x000fe4000f8f383f */
[----:B------:R-:W-:Y:S02]  /*f250*/  USHF.R.S32.HI UR41, URZ, 0x7, UR5 ;  /* 0x000000073f297899 */ /* 0x000fe40008011405 */
[----:B------:R-:W-:-:S04]  /*f260*/  USHF.R.S32.HI UR43, URZ, 0x7, UR7 ;  /* 0x000000073f2b7899 */ /* 0x000fc80008011407 */
[----:B------:R-:W-:Y:S02]  /*f270*/  UISETP.LT.AND UP0, UPT, UR41, UR43, UPT ;  /* 0x0000002b2900728c */ /* 0x000fe4000bf01270 */
[----:B------:R-:W-:Y:S01]  /*f280*/  UP2UR UR49, UPR, URZ, 0x2 ;  /* 0x000000023f317883 */ /* 0x000fe20008000000 */
[----:B0-----:R-:W-:Y:S01]  /*f290*/  @P0 IMAD.WIDE R2, R25, 0x4, R2 ;  /* 0x0000000419020825 */ /* 0x001fe200078e0202 */
[----:B------:R-:W-:-:S04]  /*f2a0*/  USEL UR11, UR41, UR43, UP0 ;  /* 0x0000002b290b7287 */ /* 0x000fc80008000000 */
[----:B------:R-:W-:Y:S01]  /*f2b0*/  UISETP.GE.AND UP1, UPT, UR11, 0x1, UPT ;  /* 0x000000010b00788c */ /* 0x000fe2000bf26270 */
[----:B------:R0:W5:Y:S01]  /*f2c0*/  @P0 LDG.E R19, desc[UR46][R2.64] ;  /* 0x0000002e02130981 */ /* 0x000162000c1e1900 */
[----:B------:R-:W-:Y:S02]  /*f2d0*/  USHF.R.U32.HI UR9, URZ, 0x10, UR42 ;  /* 0x000000103f097899 */ /* 0x000fe4000801162a */
[----:B------:R-:W-:Y:S02]  /*f2e0*/  ULOP3.LUT UR42, UR42, 0xffff, URZ, 0xc0, !UPT ;  /* 0x0000ffff2a2a7892 */ /* 0x000fe4000f8ec03f */
[----:B------:R-:W-:Y:S01]  /*f2f0*/  PLOP3.LUT P0, PT, PT, PT, UP1, 0x80, 0x0 ;  /* 0x000000000000781c */ /* 0x000fe20003f0f018 */
[----:B------:R-:W-:Y:S01]  /*f300*/  UISETP.NE.AND UP0, UPT, UR9, URZ, UPT ;  /* 0x0000003f0900728c */ /* 0x000fe2000bf05270 */
[----:B------:R-:W-:-:S10]  /*f310*/  UMOV UR37, URZ ;  /* 0x0000003f00257c82 */ /* 0x000fd40008000000 */
[----:B------:R-:W-:Y:S01]  /*f320*/  @!UP0 ULDC UR9, c[0x0][0x9f0] ;  /* 0x00027c0000098ab9 */ /* 0x000fe20000000800 */
[----:B0-----:R-:W-:Y:S05]  /*f330*/  @!P0 BRA `(.L_x_2597) ;  /* 0x0000000000788947 */ /* 0x001fea0003800000 */
[----:B------:R-:W-:Y:S01]  /*f340*/  IABS R0, UR9 ;  /* 0x0000000900007c13 */ /* 0x000fe20008000000 */
[----:B------:R-:W-:Y:S02]  /*f350*/  UIADD3 UR6, UR9, -0x1, UR11 ;  /* 0xffffffff09067890 */ /* 0x000fe4000fffe00b */
[----:B------:R-:W-:Y:S01]  /*f360*/  IABS R4, UR9 ;  /* 0x0000000900047c13 */ /* 0x000fe20008000000 */
[----:B------:R-:W-:Y:S01]  /*f370*/  UMOV UR4, URZ ;  /* 0x0000003f00047c82 */ /* 0x000fe20008000000 */
        /* <DEDUP_REMOVED lines=26> */
.L_x_2597:
[----:B------:R-:W-:Y:S02]  /*f520*/  UIMAD UR50, UR42, UR37, URZ ;  /* 0x000000252a3272a4 */ /* 0x000fe4000f8e023f */
[----:B------:R-:W-:Y:S02]  /*f530*/  IMAD.U32 R3, RZ, RZ, UR37 ;  /* 0x00000025ff037e24 */ /* 0x000fe4000f8e00ff */
[----:B------:R-:W-:Y:S02]  /*f540*/  IMAD.MOV.U32 R0, RZ, RZ, RZ ;  /* 0x000000ffff007224 */ /* 0x000fe400078e00ff */
[----:B------:R-:W-:Y:S01]  /*f550*/  IMAD.MOV.U32 R2, RZ, RZ, 0x1 ;  /* 0x00000001ff027424 */ /* 0x000fe200078e00ff */
[----:B------:R-:W-:-:S04]  /*f560*/  MOV R18, UR50 ;  /* 0x0000003200127c02 */ /* 0x000fc80008000f00 */
        /* <DEDUP_REMOVED lines=27> */
.L_x_2598:
        /* <DEDUP_REMOVED lines=20> */
.L_x_2599:
        /* <DEDUP_REMOVED lines=20> */
.L_x_2600:
        /* <DEDUP_REMOVED lines=18> */
.L_x_2601:
        /* <DEDUP_REMOVED lines=15> */
[----:B------:R-:W-:-:S04]  /*fbb0*/  SHF.R.U32.HI R24, RZ, 0x3, R10 ;  /* 0x00000003ff187819 */ /* 0x000fc8000001160a */
[----:B------:R-:W-:-:S04]  /*fbc0*/  IADD3 R4, R32, R24, R6 ;  /* 0x0000001820047210 */ /* 0x000fc80007ffe006 */
[C---:B------:R-:W-:Y:S01]  /*fbd0*/  ISETP.GE.AND P0, PT, R4.reuse, UR38, PT ;  /* 0x0000002604007c0c */ /* 0x040fe2000bf06270 */
[----:B------:R-:W1:Y:S01]  /*fbe0*/  @P1 LDC R0, c[0x0][0x434] ;  /* 0x00010d00ff001b82 */ /* 0x000e620000000800 */
[----:B-----5:R-:W-:Y:S01]  /*fbf0*/  IMAD.IADD R11, R4, 0x1, R19 ;  /* 0x00000001040b7824 */ /* 0x020fe200078e0213 */
[----:B------:R-:W-:-:S03]  /*fc00*/  @P1 LOP3.LUT R29, R29, 0x8, RZ, 0xfc, !PT ;  /* 0x000000081d1d1812 */ /* 0x000fc600078efcff */
[----:B------:R-:W-:-:S03]  /*fc10*/  IMAD.MOV.U32 R7, RZ, RZ, R11 ;  /* 0x000000ffff077224 */ /* 0x000fc600078e000b */
[----:B0-----:R-:W0:Y:S08]  /*fc20*/  @P1 LDC R3, c[0x0][0x438] ;  /* 0x00010e00ff031b82 */ /* 0x001e300000000800 */
[----:B------:R-:W4:Y:S08]  /*fc30*/  @!P0 LDC.64 R8, c[0x0][0x428] ;  /* 0x00010a00ff088b82 */ /* 0x000f300000000a00 */
[----:B------:R-:W2:Y:S01]  /*fc40*/  @!P0 LDC.64 R4, c[0x0][0x418] ;  /* 0x00010600ff048b82 */ /* 0x000ea20000000a00 */
[----:B-1----:R-:W-:-:S05]  /*fc50*/  @P1 IMAD.HI.U32 R0, R11, R0, RZ ;  /* 0x000000000b001227 */ /* 0x002fca00078e00ff */
[----:B0-----:R-:W-:-:S04]  /*fc60*/  @P1 SHF.R.U32.HI R7, RZ, R3, R0 ;  /* 0x00000003ff071219 */ /* 0x001fc80000011600 */
[--C-:B------:R-:W-:Y:S01]  /*fc70*/  @!P0 SHF.R.S32.HI R3, RZ, 0x1f, R7.reuse ;  /* 0x0000001fff038819 */ /* 0x100fe20000011407 */
[----:B------:R-:W-:Y:S01]  /*fc80*/  @!P0 IMAD.MOV.U32 R2, RZ, RZ, R7 ;  /* 0x000000ffff028224 */ /* 0x000fe200078e0007 */
[----:B------:R-:W-:Y:S01]  /*fc90*/  SHF.L.U32 R16, R17, 0x7, RZ ;  /* 0x0000000711107819 */ /* 0x000fe200000006ff */
        /* <DEDUP_REMOVED lines=9> */
[----:B------:R-:W-:Y:S01]  /*fd30*/  IMAD.MOV.U32 R0, RZ, RZ, RZ ;  /* 0x000000ffff007224 */ /* 0x000fe200078e00ff */
[----:B------:R-:W-:Y:S01]  /*fd40*/  R2P PR, R17, 0x6 ;  /* 0x0000000611007804 */ /* 0x000fe20000000000 */
[----:B------:R-:W-:Y:S02]  /*fd50*/  IMAD.MOV R2, RZ, RZ, -R7 ;  /* 0x000000ffff027224 */ /* 0x000fe400078e0a07 */
[----:B------:R-:W-:Y:S01]  /*fd60*/  IMAD.MOV.U32 R7, RZ, RZ, 0x40 ;  /* 0x00000040ff077424 */ /* 0x000fe200078e00ff */
[----:B------:R-:W-:Y:S01]  /*fd70*/  SHF.R.U32.HI R3, RZ, 0x5, R10 ;  /* 0x00000005ff037819 */ /* 0x000fe2000001160a */
        /* <DEDUP_REMOVED lines=14> */
.L_x_2654:
        /* <DEDUP_REMOVED lines=20> */
.L_x_2603:
[----:B------:R-:W-:Y:S01]  /*ffa0*/  IMAD.MOV.U32 R20, RZ, RZ, 0x1 ;  /* 0x00000001ff147424 */ /* 0x000fe200078e00ff */
[----:B------:R-:W-:-:S04]  /*ffb0*/  SHF.R.S32.HI R8, RZ, 0x1f, R4 ;  /* 0x0000001fff087819 */ /* 0x000fc80000011404 */
[----:B------:R-:W-:-:S04]  /*ffc0*/  SHF.L.U32 R20, R20, 0x1f, RZ ;  /* 0x0000001f14147819 */ /* 0x000fc800000006ff */
[----:B------:R-:W0:Y:S02]  /*ffd0*/  SYNCS.PHASECHK.TRANS64.TRYWAIT P0, [UR44+0x38880], R20 ;  /* 0x03888014ff0075a7 */ /* 0x000e24000800016c */
[----:B0-----:R-:W-:Y:S05]  /*ffe0*/  @!P0 BRA `(.L_x_2604) ;  /* 0x0000004400108947 */ /* 0x001fea0003800000 */
.L_x_2655:
        /* <DEDUP_REMOVED lines=14> */
[----:B------:R-:W-:-:S04]  /*100d0*/  ULDC.64 UR4, c[0x0][0x330] ;  /* 0x0000cc0000047ab9 */ /* 0x000fc80000000a00 */
[----:B------:R-:W-:Y:S01]  /*100e0*/  IADD3 R3, R3, R5, RZ ;  /* 0x0000000503037210 */ /* 0x000fe20007ffe0ff */
[----:B------:R-:W-:Y:S01]  /*100f0*/  IMAD.U32 R5, RZ, RZ, UR4 ;  /* 0x00000004ff057e24 */ /* 0x000fe2000f8e00ff */
[----:B------:R-:W-:-:S03]  /*10100*/  UIMAD UR4, UR6, UR4, URZ ;  /* 0x00000004060472a4 */ /* 0x000fc6000f8e023f */
[----:B------:R-:W-:Y:S01]  /*10110*/  IMAD.WIDE.U32 R2, R5, UR40, R2 ;  /* 0x0000002805027c25 */ /* 0x000fe2000f8e0002 */
[----:B------:R-:W-:Y:S01]  /*10120*/  ULDC.64 UR6, c[0x0][0x318] ;  /* 0x0000c60000067ab9 */ /* 0x000fe20000000a00 */
[----:B------:R-:W-:Y:S02]  /*10130*/  UIMAD UR4, UR40, UR5, UR4 ;  /* 0x00000005280472a4 */ /* 0x000fe4000f8e0204 */
[----:B------:R-:W-:Y:S01]  /*10140*/  IMAD.U32 R7, RZ, RZ, UR7 ;  /* 0x00000007ff077e24 */ /* 0x000fe2000f8e00ff */
[----:B------:R-:W-:Y:S01]  /*10150*/  IADD3 R5, P0, R2, UR6, RZ ;  /* 0x0000000602057c10 */ /* 0x000fe2000ff1e0ff */
[----:B------:R-:W-:-:S03]  /*10160*/  IMAD.SHL.U32 R2, R17, 0x10, RZ ;  /* 0x0000001011027824 */ /* 0x000fc600078e00ff */
        /* <DEDUP_REMOVED lines=48> */
[----:B------:R-:W1:Y:S01]  /*10470*/  SHFL.IDX PT, R14, R5, 0x4, 0x181f ;  /* 0x00981f00050e7f89 */ /* 0x000e6200000e0000 */
[----:B--2---:R-:W-:Y:S02]  /*10480*/  IADD3.X R3, RZ, R3, RZ, P2, !PT ;  /* 0x00000003ff037210 */ /* 0x004fe400017fe4ff */
        /* <DEDUP_REMOVED lines=34> */
.L_x_2673:
        /* <DEDUP_REMOVED lines=18> */
.L_x_2606:
[----:B------:R-:W-:Y:S01]  /*107d0*/  SYNCS.ARRIVE.TRANS64.A1T0 RZ, [UR44+0x38870], RZ ;  /* 0x038870ffffff79a7 */ /* 0x000fe2000810002c */
[----:B------:R-:W-:Y:S05]  /*107e0*/  @!P6 BRA `(.L_x_2607) ;  /* 0x000000000004e947 */ /* 0x000fea0003800000 */
[----:B------:R-:W-:Y:S01]  /*107f0*/  BPT.TRAP 0x1 ;  /* 0x000000040000795c */ /* 0x000fe20000300000 */
.L_x_2607:
[----:B------:R-:W1:Y:S02]  /*10800*/  SYNCS.PHASECHK.TRANS64.TRYWAIT P0, [UR44+0x38840], R20 ;  /* 0x03884014ff0075a7 */ /* 0x000e64000800016c */
[----:B-1----:R-:W-:Y:S05]  /*10810*/  @!P0 BRA `(.L_x_2608) ;  /* 0x0000004400c48947 */ /* 0x002fea0003800000 */
.L_x_2674:
        /* <DEDUP_REMOVED lines=62> */
[----:B---3--:R-:W-:-:S05]  /*10c00*/  @P5 IMAD.X R5, RZ, RZ, R5, P0 ;  /* 0x000000ffff055224 */ /* 0x008fca00000e0605 */
[----:B------:R-:W-:Y:S02]  /*10c10*/  @P5 MOV R3, R5 ;  /* 0x0000000500035202 */ /* 0x000fe40000000f00 */
[----:B------:R-:W3:Y:S04]  /*10c20*/  SHFL.IDX PT, R5, R4, 0x4, 0x181f ;  /* 0x00981f0004057f89 */ /* 0x000ee800000e0000 */
[----:B------:R-:W-:Y:S04]  /*10c30*/  @P5 LDGSTS.E.BYPASS.LTC128B.128 [R17+0x29c00], desc[UR46][R2.64], !P6 ;  /* 0x29c0000002115fae */ /* 0x000fe8000f101d6e */
[----:B------:R4:W-:Y:S01]  /*10c40*/  @P5 LDGSTS.E.BYPASS.LTC128B.128 [R17+0x2dc00], desc[UR46][R2.64+0x80], !P1 ;  /* 0x2dc0008002115fae */ /* 0x0009e2000c901d6e */
        /* <DEDUP_REMOVED lines=8> */
[----:B--2---:R-:W-:-:S03]  /*10cd0*/  @P3 IADD3 R6, P0, R32, R14, RZ ;  /* 0x0000000e20063210 */ /* 0x004fc60007f1e0ff */
[----:B------:R-:W2:Y:S02]  /*10ce0*/  SHFL.IDX PT, R14, R0, 0x6, 0x181f ;  /* 0x00d81f00000e7f89 */ /* 0x000ea400000e0000 */
[----:B----4-:R-:W-:Y:S02]  /*10cf0*/  @P3 IMAD.MOV.U32 R2, RZ, RZ, R6 ;  /* 0x000000ffff023224 */ /* 0x010fe400078e0006 */
[----:B---3--:R-:W-:Y:S02]  /*10d00*/  @P3 IMAD.X R7, RZ, RZ, R5, P0 ;  /* 0x000000ffff073224 */ /* 0x008fe400000e0605 */
[----:B------:R-:W3:Y:S02]  /*10d10*/  SHFL.IDX PT, R5, R4, 0x6, 0x181f ;  /* 0x00d81f0004057f89 */ /* 0x000ee400000e0000 */
[----:B------:R-:W-:-:S05]  /*10d20*/  @P3 IMAD.MOV.U32 R3, RZ, RZ, R7 ;  /* 0x000000ffff033224 */ /* 0x000fca00078e0007 */
[----:B------:R-:W-:Y:S04]  /*10d30*/  @P3 LDGSTS.E.BYPASS.LTC128B.128 [R17+0x2ac00], desc[UR46][R2.64], !P6 ;  /* 0x2ac0000002113fae */ /* 0x000fe8000f101d6e */
[----:B------:R4:W-:Y:S01]  /*10d40*/  @P3 LDGSTS.E.BYPASS.LTC128B.128 [R17+0x2ec00], desc[UR46][R2.64+0x80], !P1 ;  /* 0x2ec0008002113fae */ /* 0x0009e2000c901d6e */
[----:B--2---:R-:W-:-:S05]  /*10d50*/  @P2 IADD3 R14, P0, R32, R14, RZ ;  /* 0x0000000e200e2210 */ /* 0x004fca0007f1e0ff */
[----:B----4-:R-:W-:Y:S02]  /*10d60*/  @P2 IMAD.MOV.U32 R2, RZ, RZ, R14 ;  /* 0x000000ffff022224 */ /* 0x010fe400078e000e */
[----:B---3--:R-:W-:Y:S01]  /*10d70*/  @P2 IMAD.X R5, RZ, RZ, R5, P0 ;  /* 0x000000ffff052224 */ /* 0x008fe200000e0605 */
[----:B------:R2:W3:Y:S03]  /*10d80*/  SHFL.IDX PT, R14, R0, 0x7, 0x181f ;  /* 0x00f81f00000e7f89 */ /* 0x0004e600000e0000 */
[----:B------:R-:W-:Y:S02]  /*10d90*/  @P2 IMAD.MOV.U32 R3, RZ, RZ, R5 ;  /* 0x000000ffff032224 */ /* 0x000fe400078e0005 */
[----:B------:R2:W4:Y:S04]  /*10da0*/  SHFL.IDX PT, R5, R4, 0x7, 0x181f ;  /* 0x00f81f0004057f89 */ /* 0x00052800000e0000 */
[----:B------:R2:W-:Y:S04]  /*10db0*/  @P2 LDGSTS.E.BYPASS.LTC128B.128 [R17+0x2b400], desc[UR46][R2.64], !P6 ;  /* 0x2b40000002112fae */ /* 0x0005e8000f101d6e */
[----:B------:R2:W-:Y:S02]  /*10dc0*/  @P2 LDGSTS.E.BYPASS.LTC128B.128 [R17+0x2f400], desc[UR46][R2.64+0x80], !P1 ;  /* 0x2f40008002112fae */ /* 0x0005e4000c901d6e */
.L_x_2692:
[----:B------:R-:W-:Y:S02]  /*10dd0*/  LOP3.LUT P2, RZ, R29, 0x40, RZ, 0xc0, !PT ;  /* 0x000000401dff7812 */ /* 0x000fe4000784c0ff */
[----:B------:R-:W-:-:S11]  /*10de0*/  ISETP.GE.AND P3, PT, R32, R10, PT ;  /* 0x0000000a2000720c */ /* 0x000fd60003f66270 */
[----:B--23--:R-:W-:-:S04]  /*10df0*/  @P2 IADD3 R2, P0, R32, R14, RZ ;  /* 0x0000000e20022210 */ /* 0x00cfc80007f1e0ff */
[----:B----4-:R-:W-:-:S05]  /*10e00*/  @P2 IADD3.X R3, RZ, R5, RZ, P0, !PT ;  /* 0x00000005ff032210 */ /* 0x010fca00007fe4ff */
        /* <DEDUP_REMOVED lines=14> */
.L_x_2610:
        /* <DEDUP_REMOVED lines=22> */
[----:B------:R-:W-:Y:S02]  /*11050*/  IMAD.U32 R6, RZ, RZ, UR8 ;  /* 0x00000008ff067e24 */ /* 0x000fe4000f8e00ff */
[----:B------:R-:W-:-:S02]  /*11060*/  IMAD.U32 R7, RZ, RZ, UR9 ;  /* 0x00000009ff077e24 */ /* 0x000fc4000f8e00ff */
[----:B------:R-:W-:Y:S02]  /*11070*/  IMAD.U32 R10, RZ, RZ, UR4 ;  /* 0x00000004ff0a7e24 */ /* 0x000fe4000f8e00ff */
[----:B------:R-:W-:Y:S02]  /*11080*/  IMAD.U32 R11, RZ, RZ, UR5 ;  /* 0x00000005ff0b7e24 */ /* 0x000fe4000f8e00ff */
[----:B------:R-:W-:Y:S02]  /*11090*/  IMAD.MOV.U32 R8, RZ, RZ, 0x70 ;  /* 0x00000070ff087424 */ /* 0x000fe400078e00ff */
[----:B------:R-:W-:-:S07]  /*110a0*/  IMAD.MOV.U32 R12, RZ, RZ, 0x1 ;  /* 0x00000001ff0c7424 */ /* 0x000fce00078e00ff */
[----:B01----:R-:W-:-:S07]  /*110b0*/  LEPC R20, `(.L_x_2611) ;  /* 0x000000001014794e */ /* 0x003fce0000000000 */
[----:B--2---:R-:W-:Y:S05]  /*110c0*/  CALL.ABS.NOINC R2 ;  /* 0x0000000002007343 */ /* 0x004fea0003c00000 */
.L_x_2611:
[----:B------:R-:W-:Y:S01]  /*110d0*/  UISETP.NE.AND UP0, UPT, UR49, URZ, UPT ;  /* 0x0000003f3100728c */ /* 0x000fe2000bf05270 */
[----:B------:R-:W-:Y:S01]  /*110e0*/  IMAD.U32 R4, RZ, RZ, UR38 ;  /* 0x00000026ff047e24 */ /* 0x000fe2000f8e00ff */
[----:B------:R-:W-:Y:S01]  /*110f0*/  ULDC.64 UR4, c[0x0][0x2e0] ;  /* 0x0000b80000047ab9 */ /* 0x000fe20000000a00 */
[----:B------:R-:W-:Y:S02]  /*11100*/  IMAD.U32 R5, RZ, RZ, UR39 ;  /* 0x00000027ff057e24 */ /* 0x000fe4000f8e00ff */
[----:B------:R-:W-:Y:S01]  /*11110*/  IMAD.IADD R0, R32, 0x1, R24 ;  /* 0x0000000120007824 */ /* 0x000fe200078e0218 */
[----:B------:R-:W-:Y:S01]  /*11120*/  PLOP3.LUT P0, PT, PT, PT, UP0, 0x80, 0x0 ;  /* 0x000000000000781c */ /* 0x000fe20003f0f008 */
[----:B------:R-:W-:Y:S01]  /*11130*/  IMAD.U32 R5, RZ, RZ, UR48 ;  /* 0x00000030ff057e24 */ /* 0x000fe2000f8e00ff */
[----:B------:R-:W-:Y:S01]  /*11140*/  PLOP3.LUT P1, PT, PT, PT, UP0, 0x80, 0x0 ;  /* 0x000000000000781c */ /* 0x000fe20003f2f008 */
[----:B------:R-:W-:Y:S02]  /*11150*/  IMAD.U32 R3, RZ, RZ, UR45 ;  /* 0x0000002dff037e24 */ /* 0x000fe4000f8e00ff */
[----:B------:R-:W-:-:S02]  /*11160*/  IMAD.MOV.U32 R2, RZ, RZ, R4 ;  /* 0x000000ffff027224 */ /* 0x000fc400078e0004 */
[----:B------:R-:W-:Y:S02]  /*11170*/  IMAD R0, R5, 0x80, R0 ;  /* 0x0000008005007824 */ /* 0x000fe400078e0200 */
[----:B------:R-:W-:Y:S01]  /*11180*/  IMAD R26, R26, UR4, RZ ;  /* 0x000000041a1a7c24 */ /* 0x000fe2000f8e02ff */
[----:B------:R-:W2:Y:S01]  /*11190*/  LDC R5, c[0x0][0x448] ;  /* 0x00011200ff057b82 */ /* 0x000ea20000000800 */
[----:B------:R-:W-:Y:S01]  /*111a0*/  IMAD.WIDE.U32 R2, R25, UR4, R2 ;  /* 0x0000000419027c25 */ /* 0x000fe2000f8e0002 */
[----:B------:R-:W-:-:S03]  /*111b0*/  @UP0 ULDC UR4, c[0x0][0x44c] ;  /* 0x0001130000040ab9 */ /* 0x000fc60000000800 */
[----:B------:R-:W-:-:S04]  /*111c0*/  @P0 IMAD.HI.U32 R4, R0, UR4, RZ ;  /* 0x0000000400040c27 */ /* 0x000fc8000f8e00ff */
[----:B------:R-:W-:Y:S01]  /*111d0*/  IMAD R9, R25, UR5, R26 ;  /* 0x0000000519097c24 */ /* 0x000fe2000f8e021a */
[----:B------:R-:W-:Y:S01]  /*111e0*/  @UP0 ULDC UR5, c[0x0][0x450] ;  /* 0x0001140000050ab9 */ /* 0x000fe20000000800 */
[----:B------:R-:W-:Y:S01]  /*111f0*/  IMAD.MOV.U32 R7, RZ, RZ, R0 ;  /* 0x000000ffff077224 */ /* 0x000fe200078e0000 */
[----:B------:R-:W-:Y:S01]  /*11200*/  @P1 SHF.R.U32.HI R7, RZ, UR5, R4 ;  /* 0x00000005ff071c19 */ /* 0x000fe20008011604 */
[----:B------:R-:W-:Y:S01]  /*11210*/  ULDC.64 UR4, c[0x0][0x2d0] ;  /* 0x0000b40000047ab9 */ /* 0x000fe20000000a00 */
[----:B------:R-:W-:Y:S02]  /*11220*/  IMAD.IADD R3, R3, 0x1, R9 ;  /* 0x0000000103037824 */ /* 0x000fe400078e0209 */
[----:B------:R-:W-:Y:S01]  /*11230*/  SHF.R.S32.HI R4, RZ, 0x1f, R7 ;  /* 0x0000001fff047819 */ /* 0x000fe20000011407 */
[----:B------:R-:W-:-:S04]  /*11240*/  IMAD.WIDE.U32 R2, R7, UR4, R2 ;  /* 0x0000000407027c25 */ /* 0x000fc8000f8e0002 */
[----:B------:R-:W-:-:S04]  /*11250*/  IMAD R4, R4, UR4, RZ ;  /* 0x0000000404047c24 */ /* 0x000fc8000f8e02ff */
[C---:B------:R-:W-:Y:S01]  /*11260*/  IMAD R9, R7.reuse, UR5, R4 ;  /* 0x0000000507097c24 */ /* 0x040fe2000f8e0204 */
[----:B------:R-:W-:Y:S01]  /*11270*/  IADD3 R7, -R7, RZ, RZ ;  /* 0x000000ff07077210 */ /* 0x000fe20007ffe1ff */
[----:B------:R-:W-:Y:S02]  /*11280*/  ULDC.64 UR4, c[0x0][0x2c8] ;  /* 0x0000b20000047ab9 */ /* 0x000fe40000000a00 */
[----:B------:R-:W-:Y:S02]  /*11290*/  IMAD.IADD R3, R3, 0x1, R9 ;  /* 0x0000000103037824 */ /* 0x000fe400078e0209 */
[----:B--2---:R-:W-:-:S04]  /*112a0*/  IMAD R7, R5, R7, R0 ;  /* 0x0000000705077224 */ /* 0x004fc800078e0200 */
        /* <DEDUP_REMOVED lines=12> */
[----:B------:R-:W2:Y:S01]  /*11370*/  SHFL.IDX PT, R14, R0, RZ, 0x181f ;  /* 0x00181fff000e7589 */ /* 0x000ea200000e0000 */
[----:B------:R-:W-:Y:S01]  /*11380*/  IMAD.U32 R3, RZ, RZ, UR48 ;  /* 0x00000030ff037e24 */ /* 0x000fe2000f8e00ff */
[----:B------:R-:W-:Y:S02]  /*11390*/  ULDC UR4, c[0x0][0x288] ;  /* 0x0000a20000047ab9 */ /* 0x000fe40000000800 */
[----:B------:R-:W3:Y:S01]  /*113a0*/  SHFL.IDX PT, R2, R4, RZ, 0x181f ;  /* 0x00181fff04027589 */ /* 0x000ee200000e0000 */
[----:B------:R-:W-:Y:S02]  /*113b0*/  IMAD R5, R5, UR4, RZ ;  /* 0x0000000405057c24 */ /* 0x000fe4000f8e02ff */
[----:B------:R-:W-:Y:S01]  /*113c0*/  IMAD R6, R3, 0x80, R24 ;  /* 0x0000008003067824 */ /* 0x000fe200078e0218 */
[----:B------:R-:W-:Y:S03]  /*113d0*/  SHFL.IDX PT, R7, R4, 0x1, 0x181f ;  /* 0x00381f0004077f89 */ /* 0x000fe600000e0000 */
        /* <DEDUP_REMOVED lines=40> */
[----:B--2---:R-:W-:-:S04]  /*11660*/  @!P2 IADD3 R14, P3, R32, R14, RZ ;  /* 0x0000000e200ea210 */ /* 0x004fc80007f7e0ff */
[----:B----4-:R-:W-:Y:S01]  /*11670*/  @!P2 MOV R2, R14 ;  /* 0x0000000e0002a202 */ /* 0x010fe20000000f00 */
[----:B---3--:R-:W-:Y:S01]  /*11680*/  @!P2 IMAD.X R7, RZ, RZ, R7, P3 ;  /* 0x000000ffff07a224 */ /* 0x008fe200018e0607 */
[----:B------:R-:W2:Y:S03]  /*11690*/  SHFL.IDX PT, R14, R0, 0x5, 0x181f ;  /* 0x00b81f00000e7f89 */ /* 0x000ea600000e0000 */
[----:B------:R-:W-:Y:S02]  /*116a0*/  @!P2 IMAD.MOV.U32 R3, RZ, RZ, R7 ;  /* 0x000000ffff03a224 */ /* 0x000fe400078e0007 */
        /* <DEDUP_REMOVED lines=22> */
.L_x_2709:
[----:B------:R-:W-:Y:S01]  /*11810*/  IADD3 R6, R6, 0x70, RZ ;  /* 0x0000007006067810 */ /* 0x000fe20007ffe0ff */
[----:B------:R-:W-:Y:S01]  /*11820*/  BSSY B0, `(.L_x_2613) ;  /* 0x000000b000007945 */ /* 0x000fe20003800000 */
[----:B--2---:R-:W-:Y:S02]  /*11830*/  IMAD.MOV.U32 R0, RZ, RZ, 0x1 ;  /* 0x00000001ff007424 */ /* 0x004fe400078e00ff */
[----:B------:R-:W-:-:S13]  /*11840*/  ISETP.GE.AND P2, PT, R6, R5, PT ;  /* 0x000000050600720c */ /* 0x000fda0003f46270 */
[----:B------:R-:W-:Y:S05]  /*11850*/  @P2 BRA `(.L_x_2614) ;  /* 0x00000000001c2947 */ /* 0x000fea0003800000 */
[----:B---3--:R-:W-:-:S05]  /*11860*/  IADD3 R2, P2, R32, R14, RZ ;  /* 0x0000000e20027210 */ /* 0x008fca0007f5e0ff */
[----:B----4-:R-:W-:-:S05]  /*11870*/  IMAD.X R3, RZ, RZ, R7, P2 ;  /* 0x000000ffff037224 */ /* 0x010fca00010e0607 */
[----:B------:R-:W-:Y:S01]  /*11880*/  @!PT LDS RZ, [RZ] ;  /* 0x00000000fffff984 */ /* 0x000fe20000000800 */
[----:B------:R-:W-:Y:S01]  /*11890*/  @!PT LDS RZ, [RZ] ;  /* 0x00000000fffff984 */ /* 0x000fe20000000800 */
[----:B------:R-:W-:Y:S01]  /*118a0*/  @!PT LDS RZ, [RZ] ;  /* 0x00000000fffff984 */ /* 0x000fe20000000800 */
[----:B------:R2:W-:Y:S04]  /*118b0*/  LDGSTS.E.BYPASS.LTC128B.128 [R17+0x23c00], desc[UR46][R2.64], !P1 ;  /* 0x23c0000002117fae */ /* 0x0005e8000c901d6e */
[----:B------:R2:W-:Y:S02]  /*118c0*/  LDGSTS.E.BYPASS.LTC128B.128 [R17+0x27c00], desc[UR46][R2.64+0x80], !P0 ;  /* 0x27c0008002117fae */ /* 0x0005e4000c101d6e */
.L_x_2614:
[----:B------:R-:W-:Y:S05]  /*118d0*/  BSYNC B0 ;  /* 0x0000000000007941 */ /* 0x000fea0003800000 */
.L_x_2613:
        /* <DEDUP_REMOVED lines=8> */
[----:B------:R-:W5:Y:S02]  /*11960*/  SYNCS.PHASECHK.TRANS64.TRYWAIT P0, [UR44+0x38820], R0 ;  /* 0x03882000ff0075a7 */ /* 0x000f64000800016c */
[----:B-----5:R-:W-:Y:S10]  /*11970*/  @!P0 BRA `(.L_x_2615) ;  /* 0x00000048008c8947 */ /* 0x020ff40003800000 */
.L_x_2710:
[----:B------:R-:W-:Y:S01]  /*11980*/  IMAD.MOV.U32 R33, RZ, RZ, 0x1 ;  /* 0x00000001ff217424 */ /* 0x000fe200078e00ff */
[----:B------:R-:W-:Y:S06]  /*11990*/  @!P1 BRA `(.L_x_2616) ;  /* 0x0000001800589947 */ /* 0x000fec0003800000 */
[----:B------:R-:W5:Y:S04]  /*119a0*/  LDL R4, [R1+0x4] ;  /* 0x0000040001047983 */ /* 0x000f680000100800 */
[----:B------:R-:W3:Y:S01]  /*119b0*/  LDL R6, [R1+0x10] ;  /* 0x0000100001067983 */ /* 0x000ee20000100800 */
[----:B------:R-:W-:-:S04]  /*119c0*/  UIADD3 UR4, UR42, 0x1, URZ ;  /* 0x000000012a047890 */ /* 0x000fc8000fffe03f */
[----:B------:R-:W-:Y:S02]  /*119d0*/  UIMAD UR4, UR4, UR37, URZ ;  /* 0x00000025040472a4 */ /* 0x000fe4000f8e023f */
[----:B------:R-:W-:Y:S01]  /*119e0*/  ULOP3.LUT UR5, URZ, UR43, URZ, 0x33, !UPT ;  /* 0x0000002b3f057292 */ /* 0x000fe2000f8e333f */
[----:B------:R-:W-:-:S03]  /*119f0*/  LOP3.LUT R0, RZ, UR41, RZ, 0x33, !PT ;  /* 0x00000029ff007c12 */ /* 0x000fc6000f8e33ff */
[----:B--2---:R-:W-:-:S04]  /*11a00*/  LOP3.LUT R3, RZ, UR4, RZ, 0x33, !PT ;  /* 0x00000004ff037c12 */ /* 0x004fc8000f8e33ff */
[----:B------:R-:W-:Y:S02]  /*11a10*/  VIMNMX3 R0, R0, UR5, R3, !PT ;  /* 0x0000000500007c0f */ /* 0x000fe4000f800103 */
[----:B------:R-:W-:Y:S01]  /*11a20*/  IADD3 R19, R32, R19, R24 ;  /* 0x0000001320137210 */ /* 0x000fe20007ffe018 */
[----:B------:R-:W-:-:S04]  /*11a30*/  IMAD.MOV.U32 R10, RZ, RZ, RZ ;  /* 0x000000ffff0a7224 */ /* 0x000fc800078e00ff */
[----:B------:R-:W-:Y:S01]  /*11a40*/  VIADD R5, R19, 0xfffffe80 ;  /* 0xfffffe8013057836 */ /* 0x000fe20000000000 */
[C---:B------:R-:W-:Y:S01]  /*11a50*/  IADD3 R34, -R0.reuse, -0x2, RZ ;  /* 0xfffffffe00227810 */ /* 0x040fe20007ffe1ff */
[----:B------:R-:W-:Y:S02]  /*11a60*/  IMAD.MOV.U32 R19, RZ, RZ, 0x1 ;  /* 0x00000001ff137424 */ /* 0x000fe400078e00ff */
[----:B------:R-:W-:Y:S02]  /*11a70*/  IMAD R28, R0, -0x80, R5 ;  /* 0xffffff80001c7824 */ /* 0x000fe400078e0205 */
[C---:B-----5:R-:W-:Y:S02]  /*11a80*/  IMAD.IADD R3, R4.reuse, 0x1, R16 ;  /* 0x0000000104037824 */ /* 0x060fe400078e0210 */
[----:B---3--:R-:W-:-:S03]  /*11a90*/  IMAD.IADD R2, R4, 0x1, R6 ;  /* 0x0000000104027824 */ /* 0x008fc600078e0206 */
[----:B------:R2:W-:Y:S04]  /*11aa0*/  STL [R1+0xc], R3 ;  /* 0x00000c0301007387 */ /* 0x0005e80000100800 */
[----:B------:R2:W-:Y:S02]  /*11ab0*/  STL [R1+0x8], R2 ;  /* 0x0000080201007387 */ /* 0x0005e40000100800 */
.L_x_2631:
[----:B---3--:R-:W3:Y:S01]  /*11ac0*/  LDL R4, [R1] ;  /* 0x0000000001047983 */ /* 0x008ee20000100800 */
[----:B------:R-:W5:Y:S01]  /*11ad0*/  LDC R0, c[0x0][0x430] ;  /* 0x00010c00ff007b82 */ /* 0x000f620000000800 */
[----:B----4-:R-:W-:Y:S01]  /*11ae0*/  MOV R7, R28 ;  /* 0x0000001c00077202 */ /* 0x010fe20000000f00 */
[----:B------:R-:W-:Y:S01]  /*11af0*/  ULDC.64 UR4, c[0x0][0x428] ;  /* 0x00010a0000047ab9 */ /* 0x000fe20000000a00 */
[----:B-----5:R-:W-:-:S13]  /*11b00*/  ISETP.NE.AND P0, PT, R0, 0x1, PT ;  /* 0x000000010000780c */ /* 0x020fda0003f05270 */
[----:B--2---:R-:W2:Y:S08]  /*11b10*/  @P0 LDC R3, c[0x0][0x434] ;  /* 0x00010d00ff030b82 */ /* 0x004eb00000000800 */
[----:B------:R-:W4:Y:S01]  /*11b20*/  @P0 LDC R5, c[0x0][0x438] ;  /* 0x00010e00ff050b82 */ /* 0x000f220000000800 */
[----:B--2---:R-:W-:-:S05]  /*11b30*/  @P0 IMAD.HI.U32 R0, R28, R3, RZ ;  /* 0x000000031c000227 */ /* 0x004fca00078e00ff */
[----:B----4-:R-:W-:-:S04]  /*11b40*/  @P0 SHF.R.U32.HI R7, RZ, R5, R0 ;  /* 0x00000005ff070219 */ /* 0x010fc80000011600 */
[--C-:B------:R-:W-:Y:S01]  /*11b50*/  SHF.R.S32.HI R3, RZ, 0x1f, R7.reuse ;  /* 0x0000001fff037819 */ /* 0x100fe20000011407 */
[----:B------:R-:W-:-:S04]  /*11b60*/  IMAD.MOV.U32 R2, RZ, RZ, R7 ;  /* 0x000000ffff027224 */ /* 0x000fc800078e0007 */
[----:B------:R-:W-:-:S04]  /*11b70*/  IMAD.WIDE.U32 R2, R36, UR4, R2 ;  /* 0x0000000424027c25 */ /* 0x000fc8000f8e0002 */
[----:B---3--:R-:W-:-:S04]  /*11b80*/  IMAD R5, R4, UR4, RZ ;  /* 0x0000000404057c24 */ /* 0x008fc8000f8e02ff */
[----:B------:R-:W-:Y:S01]  /*11b90*/  IMAD R5, R36, UR5, R5 ;  /* 0x0000000524057c24 */ /* 0x000fe2000f8e0205 */
[----:B------:R-:W-:Y:S02]  /*11ba0*/  ULDC.64 UR4, c[0x0][0x418] ;  /* 0x0001060000047ab9 */ /* 0x000fe40000000a00 */
[----:B------:R-:W-:Y:S01]  /*11bb0*/  LEA R4, P0, R2, UR4, 0x2 ;  /* 0x0000000402047c11 */ /* 0x000fe2000f8010ff */
[----:B------:R-:W-:-:S05]  /*11bc0*/  IMAD.IADD R3, R5, 0x1, R3 ;  /* 0x0000000105037824 */ /* 0x000fca00078e0203 */
[----:B------:R-:W-:-:S06]  /*11bd0*/  LEA.HI.X R5, R2, UR5, R3, 0x2, P0 ;  /* 0x0000000502057c11 */ /* 0x000fcc00080f1403 */
[----:B------:R-:W0:Y:S01]  /*11be0*/  LDG.E R5, desc[UR46][R4.64] ;  /* 0x0000002e04057981 */ /* 0x000e22000c1e1900 */
        /* <DEDUP_REMOVED lines=10> */
[----:B01----:R-:W-:Y:S01]  /*11c90*/  SHF.R.S32.HI R20, RZ, 0x1f, R5 ;  /* 0x0000001fff147819 */ /* 0x003fe20000011405 */
[----:B------:R-:W-:Y:S06]  /*11ca0*/  @!P2 BRA `(.L_x_2617) ;  /* 0x000000000004a947 */ /* 0x000fec0003800000 */
[----:B------:R-:W-:Y:S01]  /*11cb0*/  BPT.TRAP 0x1 ;  /* 0x000000040000795c */ /* 0x000fe20000300000 */
.L_x_2617:
[----:B------:R-:W-:Y:S02]  /*11cc0*/  LEA R4, R0, UR44, 0x3 ;  /* 0x0000002c00047c11 */ /* 0x000fe4000f8e18ff */
[----:B------:R-:W-:-:S04]  /*11cd0*/  SHF.L.U32 R21, R33, 0x1f, RZ ;  /* 0x0000001f21157819 */ /* 0x000fc800000006ff */
[----:B------:R-:W0:Y:S02]  /*11ce0*/  SYNCS.PHASECHK.TRANS64.TRYWAIT P1, [R4+URZ+0x38880], R21 ;  /* 0x03888015040075a7 */ /* 0x000e24000802017f */
[----:B0-----:R-:W-:Y:S05]  /*11cf0*/  @!P1 BRA `(.L_x_2618) ;  /* 0x0000004400c09947 */ /* 0x001fea0003800000 */
.L_x_2711:
        /* <DEDUP_REMOVED lines=29> */
[----:B------:R-:W1:Y:S01]  /*11ed0*/  SHFL.IDX PT, R14, R9, RZ, 0x181f ;  /* 0x00181fff090e7589 */ /* 0x000e6200000e0000 */
[----:B------:R-:W-:-:S03]  /*11ee0*/  IMAD R7, R0, 0x8000, R17 ;  /* 0x0000800000077824 */ /* 0x000fc600078e0211 */
[----:B------:R-:W2:Y:S01]  /*11ef0*/  SHFL.IDX PT, R3, R8, RZ, 0x181f ;  /* 0x00181fff08037589 */ /* 0x000ea200000e0000 */
[----:B-1----:R-:W-:-:S03]  /*11f00*/  IADD3 R2, P1, R32, R14, RZ ;  /* 0x0000000e20027210 */ /* 0x002fc60007f3e0ff */
[----:B------:R-:W1:Y:S01]  /*11f10*/  SHFL.IDX PT, R14, R9, 0x1, 0x181f ;  /* 0x00381f00090e7f89 */ /* 0x000e6200000e0000 */
[----:B--2---:R-:W-:-:S05]  /*11f20*/  IADD3.X R3, RZ, R3, RZ, P1, !PT ;  /* 0x00000003ff037210 */ /* 0x004fca0000ffe4ff */
        /* <DEDUP_REMOVED lines=39> */
.L_x_2729:
        /* <DEDUP_REMOVED lines=17> */
.L_x_2620:
[----:B------:R1:W-:Y:S01]  /*122b0*/  SYNCS.ARRIVE.TRANS64.A1T0 RZ, [R4+URZ+0x38870], RZ ;  /* 0x038870ff04ff79a7 */ /* 0x0003e2000810003f */
[----:B------:R-:W-:Y:S05]  /*122c0*/  @!P2 BRA `(.L_x_2621) ;  /* 0x000000000004a947 */ /* 0x000fea0003800000 */
[----:B------:R-:W-:Y:S01]  /*122d0*/  BPT.TRAP 0x1 ;  /* 0x000000040000795c */ /* 0x000fe20000300000 */
.L_x_2621:
[----:B------:R-:W2:Y:S02]  /*122e0*/  SYNCS.PHASECHK.TRANS64.TRYWAIT P1, [R4+URZ+0x38840], R21 ;  /* 0x03884015040075a7 */ /* 0x000ea4000802017f */
[----:B--2---:R-:W-:Y:S05]  /*122f0*/  @!P1 BRA `(.L_x_2622) ;  /* 0x00000048007c9947 */ /* 0x004fea0003800000 */
.L_x_2730:
        /* <DEDUP_REMOVED lines=8> */
[----:B------:R-:W-:Y:S01]  /*12380*/  IMAD R20, R20, UR4, RZ ;  /* 0x0000000414147c24 */ /* 0x000fe2000f8e02ff */
[----:B------:R-:W-:-:S03]  /*12390*/  IADD3 R3, R3, R7, RZ ;  /* 0x0000000703037210 */ /* 0x000fc60007ffe0ff */
[C---:B------:R-:W-:Y:S02]  /*123a0*/  IMAD R7, R5.reuse, UR5, R20 ;  /* 0x0000000505077c24 */ /* 0x040fe4000f8e0214 */
[----:B------:R-:W-:Y:S01]  /*123b0*/  IMAD.WIDE.U32 R2, R5, UR4, R2 ;  /* 0x0000000405027c25 */ /* 0x000fe2000f8e0002 */
[----:B------:R-:W-:-:S03]  /*123c0*/  ULDC.64 UR4, c[0x0][0x308] ;  /* 0x0000c20000047ab9 */ /* 0x000fc60000000a00 */
[----:B------:R-:W-:Y:S02]  /*123d0*/  IMAD.IADD R3, R3, 0x1, R7 ;  /* 0x0000000103037824 */ /* 0x000fe400078e0207 */
[----:B------:R-:W-:Y:S01]  /*123e0*/  IMAD.U32 R5, RZ, RZ, UR4 ;  /* 0x00000004ff057e24 */ /* 0x000fe2000f8e00ff */
[----:B------:R-:W-:Y:S01]  /*123f0*/  UIMAD UR4, UR6, UR4, URZ ;  /* 0x00000004060472a4 */ /* 0x000fe2000f8e023f */
[----:B---3--:R-:W-:Y:S02]  /*12400*/  ISETP.GE.AND P3, PT, R32, R8, PT ;  /* 0x000000082000720c */ /* 0x008fe40003f66270 */
        /* <DEDUP_REMOVED lines=39> */
[----:B--2---:R-:W-:-:S04]  /*12680*/  IADD3 R2, P1, R32, R21, RZ ;  /* 0x0000001520027210 */ /* 0x004fc80007f3e0ff */
[----:B0-----:R-:W-:Y:S02]  /*12690*/  IADD3.X R3, RZ, R8, RZ, P1, !PT ;  /* 0x00000008ff037210 */ /* 0x001fe40000ffe4ff */
[----:B------:R-:W0:Y:S04]  /*126a0*/  SHFL.IDX PT, R8, R6, 0x6, 0x181f ;  /* 0x00d81f0006087f89 */ /* 0x000e2800000e0000 */
[----:B------:R-:W-:Y:S04]  /*126b0*/  LDGSTS.E.BYPASS.LTC128B.128 [R5+0x2a400], desc[UR46][R2.64], !P3 ;  /* 0x2a40000002057fae */ /* 0x000fe8000d901d6e */
[----:B------:R2:W-:Y:S04]  /*126c0*/  LDGSTS.E.BYPASS.LTC128B.128 [R5+0x2e400], desc[UR46][R2.64+0x80], !P2 ;  /* 0x2e40008002057fae */ /* 0x0005e8000d101d6e */
[----:B------:R-:W3:Y:S01]  /*126d0*/  SHFL.IDX PT, R6, R6, 0x7, 0x181f ;  /* 0x00f81f0006067f89 */ /* 0x000ee200000e0000 */
[----:B--2---:R-:W-:-:S03]  /*126e0*/  IADD3 R2, P1, R32, R14, RZ ;  /* 0x0000000e20027210 */ /* 0x004fc60007f3e0ff */
[----:B------:R2:W4:Y:S02]  /*126f0*/  SHFL.IDX PT, R14, R7, 0x7, 0x181f ;  /* 0x00f81f00070e7f89 */ /* 0x00052400000e0000 */
[----:B------:R-:W-:-:S05]  /*12700*/  IMAD.X R3, RZ, RZ, R9, P1 ;  /* 0x000000ffff037224 */ /* 0x000fca00008e0609 */
[----:B------:R-:W-:Y:S04]  /*12710*/  LDGSTS.E.BYPASS.LTC128B.128 [R5+0x2ac00], desc[UR46][R2.64], !P3 ;  /* 0x2ac0000002057fae */ /* 0x000fe8000d901d6e */
[----:B------:R5:W-:Y:S02]  /*12720*/  LDGSTS.E.BYPASS.LTC128B.128 [R5+0x2ec00], desc[UR46][R2.64+0x80], !P2 ;  /* 0x2ec0008002057fae */ /* 0x000be4000d101d6e */
[----:B-----5:R-:W-:-:S05]  /*12730*/  IADD3 R2, P1, R32, R11, RZ ;  /* 0x0000000b20027210 */ /* 0x020fca0007f3e0ff */
[----:B0-----:R-:W-:-:S05]  /*12740*/  IMAD.X R3, RZ, RZ, R8, P1 ;  /* 0x000000ffff037224 */ /* 0x001fca00008e0608 */
[----:B------:R2:W-:Y:S04]  /*12750*/  LDGSTS.E.BYPASS.LTC128B.128 [R5+0x2b400], desc[UR46][R2.64], !P3 ;  /* 0x2b40000002057fae */ /* 0x0005e8000d901d6e */
[----:B---34-:R2:W-:Y:S02]  /*12760*/  LDGSTS.E.BYPASS.LTC128B.128 [R5+0x2f400], desc[UR46][R2.64+0x80], !P2 ;  /* 0x2f40008002057fae */ /* 0x0185e4000d101d6e */
.L_x_2748:
        /* <DEDUP_REMOVED lines=17> */
.L_x_2624:
[----:B------:R-:W-:Y:S01]  /*12880*/  IMAD.U32 R2, RZ, RZ, UR36 ;  /* 0x00000024ff027e24 */ /* 0x000fe2000f8e00ff */
[----:B------:R0:W-:Y:S04]  /*12890*/  SYNCS.ARRIVE.TRANS64.A1T0 RZ, [R4+URZ+0x38830], RZ ;  /* 0x038830ff04ff79a7 */ /* 0x0001e8000810003f */
[----:B------:R-:W-:-:S04]  /*128a0*/  LOP3.LUT R2, R2, 0x1, RZ, 0xfc, !PT ;  /* 0x0000000102027812 */ /* 0x000fc800078efcff */
[----:B------:R-:W-:-:S13]  /*128b0*/  ISETP.NE.AND P1, PT, R2, 0x3, PT ;  /* 0x000000030200780c */ /* 0x000fda0003f25270 */
[----:B0-----:R-:W-:Y:S05]  /*128c0*/  @!P1 BRA `(.L_x_2625) ;  /* 0x0000000000049947 */ /* 0x001fea0003800000 */
[----:B------:R-:W-:Y:S01]  /*128d0*/  BPT.TRAP 0x1 ;  /* 0x000000040000795c */ /* 0x000fe20000300000 */
.L_x_2625:
[----:B------:R-:W-:Y:S02]  /*128e0*/  LOP3.LUT R3, R19, 0x1, RZ, 0x3c, !PT ;  /* 0x0000000113037812 */ /* 0x000fe400078e3cff */
[----:B------:R-:W-:Y:S02]  /*128f0*/  LEA R18, R10, UR44, 0x3 ;  /* 0x0000002c0a127c11 */ /* 0x000fe4000f8e18ff */
[----:B------:R-:W-:-:S04]  /*12900*/  SHF.L.U32 R3, R3, 0x1f, RZ ;  /* 0x0000001f03037819 */ /* 0x000fc800000006ff */
[----:B------:R-:W0:Y:S02]  /*12910*/  SYNCS.PHASECHK.TRANS64.TRYWAIT P2, [R18+URZ+0x38870], R3 ;  /* 0x03887003120075a7 */ /* 0x000e24000804017f */
[----:B0-----:R-:W-:Y:S05]  /*12920*/  @!P2 BRA `(.L_x_2626) ;  /* 0x0000004c0048a947 */ /* 0x001fea0003800000 */
.L_x_2749:
[----:B------:R-:W-:-:S06]  /*12930*/  ULOP3.LUT UR4, UR36, 0x2, URZ, 0xfc, !UPT ;  /* 0x0000000224047892 */ /* 0x000fcc000f8efc3f */
[----:B------:R-:W-:-:S05]  /*12940*/  IMAD.U32 R2, RZ, RZ, UR4 ;  /* 0x00000004ff027e24 */ /* 0x000fca000f8e00ff */
[----:B------:R-:W-:-:S13]  /*12950*/  ISETP.NE.AND P2, PT, R2, 0x3, PT ;  /* 0x000000030200780c */ /* 0x000fda0003f45270 */
[----:B------:R-:W-:Y:S05]  /*12960*/  @!P2 BRA `(.L_x_2627) ;  /* 0x000000000004a947 */ /* 0x000fea0003800000 */
[----:B------:R-:W-:Y:S01]  /*12970*/  BPT.TRAP 0x1 ;  /* 0x000000040000795c */ /* 0x000fe20000300000 */
.L_x_2627:
[----:B------:R-:W-:Y:S01]  /*12980*/  SHF.L.U32 R5, R19, 0x1f, RZ ;  /* 0x0000001f13057819 */ /* 0x000fe200000006ff */
[----:B0-----:R-:W-:-:S03]  /*12990*/  IMAD.SHL.U32 R3, R10, 0x8000, RZ ;  /* 0x000080000a037824 */ /* 0x001fc600078e00ff */
[----:B------:R-:W0:Y:S02]  /*129a0*/  SYNCS.PHASECHK.TRANS64.TRYWAIT P2, [R18+URZ+0x38860], R5 ;  /* 0x03886005120075a7 */ /* 0x000e24000804017f */
[----:B0-----:R-:W-:Y:S05]  /*129b0*/  @!P2 BRA `(.L_x_2628) ;  /* 0x0000004c0038a947 */ /* 0x001fea0003800000 */
.L_x_2750:
        /* <DEDUP_REMOVED lines=44> */
[----:B------:R-:W-:Y:S02]  /*12c80*/  PRMT R23, R10, 0x7531, R11 ;  /* 0x000075310a177816 */ /* 0x000fe4000000000b */
[----:B------:R-:W-:-:S05]  /*12c90*/  IADD3 R19, R30, R7, RZ ;  /* 0x000000071e137210 */ /* 0x000fca0007ffe0ff */
        /* <DEDUP_REMOVED lines=62> */
[----:B------:R-:W-:Y:S02]  /*13080*/  IMAD.U32 R23, RZ, RZ, UR4 ;  /* 0x00000004ff177e24 */ /* 0x000fe4000f8e00ff */
[----:B------:R-:W-:Y:S01]  /*13090*/  IMAD.IADD R19, R30, 0x1, R5 ;  /* 0x000000011e137824 */ /* 0x000fe200078e0205 */
[----:B------:R-:W-:Y:S02]  /*130a0*/  PRMT R5, R8, 0x7531, R9 ;  /* 0x0000753108057816 */ /* 0x000fe40000000009 */
[----:B------:R-:W-:Y:S02]  /*130b0*/  LOP3.LUT R3, R3, R16, RZ, 0xfc, !PT ;  /* 0x0000001003037212 */ /* 0x000fe400078efcff */
        /* <DEDUP_REMOVED lines=23> */
.L_x_2629:
[----:B-1----:R1:W-:Y:S01]  /*13230*/  SYNCS.ARRIVE.TRANS64.A1T0 RZ, [R18+URZ+0x38850], RZ ;  /* 0x038850ff12ff79a7 */ /* 0x0023e2000810003f */
[----:B------:R-:W-:Y:S06]  /*13240*/  BAR.SYNC.DEFER_BLOCKING 0x2, 0x80 ;  /* 0x0082000000007b1d */ /* 0x000fec0000010000 */
[----:B------:R-:W-:Y:S05]  /*13250*/  @!P1 BRA `(.L_x_2630) ;  /* 0x0000000000049947 */ /* 0x000fea0003800000 */
[----:B------:R-:W-:Y:S01]  /*13260*/  BPT.TRAP 0x1 ;  /* 0x000000040000795c */ /* 0x000fe20000300000 */
.L_x_2630:
[----:B------:R-:W2:Y:S01]  /*13270*/  S2R R2, SR_CgaCtaId ;  /* 0x0000000000027919 */ /* 0x000ea20000008800 */
[----:B-1----:R-:W-:Y:S01]  /*13280*/  VIADD R18, R18, 0x38880 ;  /* 0x0003888012127836 */ /* 0x002fe20000000000 */
[----:B------:R-:W-:Y:S01]  /*13290*/  IADD3 R28, R28, -0x80, RZ ;  /* 0xffffff801c1c7810 */ /* 0x000fe20007ffe0ff */
[----:B0-----:R-:W-:Y:S02]  /*132a0*/  IMAD.MOV.U32 R19, RZ, RZ, R33 ;  /* 0x000000ffff137224 */ /* 0x001fe400078e0021 */
[----:B------:R-:W-:Y:S01]  /*132b0*/  IMAD.MOV.U32 R10, RZ, RZ, R0 ;  /* 0x000000ffff0a7224 */ /* 0x000fe200078e0000 */
[----:B--2---:R-:W-:-:S04]  /*132c0*/  PRMT R18, R2, 0x654, R18 ;  /* 0x0000065402127816 */ /* 0x004fc80000000012 */
[----:B------:R3:W-:Y:S01]  /*132d0*/  SYNCS.ARRIVE.TRANS64.RED.A1T0 RZ, [R18+URZ], RZ ;  /* 0x000000ff12ff79a7 */ /* 0x0007e2000810043f */
[----:B------:R-:W-:Y:S05]  /*132e0*/  @P0 BRA `(.L_x_2631) ;  /* 0xffffffe400f40947 */ /* 0x000fea000383ffff */
[----:B------:R-:W-:Y:S05]  /*132f0*/  BRA `(.L_x_2632) ;  /* 0x0000000000047947 */ /* 0x000fea0003800000 */
.L_x_2616:
[----:B------:R-:W-:-:S07]  /*13300*/  IMAD.MOV.U32 R0, RZ, RZ, RZ ;  /* 0x000000ffff007224 */ /* 0x000fce00078e00ff */
.L_x_2632:
[----:B------:R-:W-:-:S06]  /*13310*/  ULOP3.LUT UR4, UR36, 0x1, URZ, 0xfc, !UPT ;  /* 0x0000000124047892 */ /* 0x000fcc000f8efc3f */
[----:B--2---:R-:W-:-:S05]  /*13320*/  IMAD.U32 R2, RZ, RZ, UR4 ;  /* 0x00000004ff027e24 */ /* 0x004fca000f8e00ff */
[----:B------:R-:W-:-:S13]  /*13330*/  ISETP.NE.AND P1, PT, R2, 0x3, PT ;  /* 0x000000030200780c */ /* 0x000fda0003f25270 */
[----:B------:R-:W-:Y:S05]  /*13340*/  @!P1 BRA `(.L_x_2633) ;  /* 0x0000000000049947 */ /* 0x000fea0003800000 */
[----:B------:R-:W-:Y:S01]  /*13350*/  BPT.TRAP 0x1 ;  /* 0x000000040000795c */ /* 0x000fe20000300000 */
.L_x_2633:
[----:B------:R-:W-:Y:S01]  /*13360*/  LOP3.LUT R3, R33, 0x1, RZ, 0x3c, !PT ;  /* 0x0000000121037812 */ /* 0x000fe200078e3cff */
[----:B------:R-:W-:Y:S01]  /*13370*/  BSSY B0, `(.L_x_2634) ;  /* 0x0000005000007945 */ /* 0x000fe20003800000 */
[----:B---3--:R-:W-:Y:S02]  /*13380*/  LEA R18, R0, UR44, 0x3 ;  /* 0x0000002c00127c11 */ /* 0x008fe4000f8e18ff */
[----:B------:R-:W-:-:S04]  /*13390*/  SHF.L.U32 R3, R3, 0x1f, RZ ;  /* 0x0000001f03037819 */ /* 0x000fc800000006ff */
[----:B------:R-:W2:Y:S02]  /*133a0*/  SYNCS.PHASECHK.TRANS64.TRYWAIT P0, [R18+URZ+0x38870], R3 ;  /* 0x03887003120075a7 */ /* 0x000ea4000800017f */
[----:B--2---:R-:W-:Y:S05]  /*133b0*/  @!P0 BRA `(.L_x_2635) ;  /* 0x0000004000cc8947 */ /* 0x004fea0003800000 */
.L_x_2751:
[----:B------:R-:W-:Y:S05]  /*133c0*/  BSYNC B0 ;  /* 0x0000000000007941 */ /* 0x000fea0003800000 */
.L_x_2634:
[----:B------:R-:W-:-:S06]  /*133d0*/  ULOP3.LUT UR4, UR36, 0x2, URZ, 0xfc, !UPT ;  /* 0x0000000224047892 */ /* 0x000fcc000f8efc3f */
[----:B------:R-:W-:-:S05]  /*133e0*/  IMAD.U32 R2, RZ, RZ, UR4 ;  /* 0x00000004ff027e24 */ /* 0x000fca000f8e00ff */
[----:B------:R-:W-:-:S13]  /*133f0*/  ISETP.NE.AND P0, PT, R2, 0x3, PT ;  /* 0x000000030200780c */ /* 0x000fda0003f05270 */
[----:B------:R-:W-:Y:S05]  /*13400*/  @!P0 BRA `(.L_x_2636) ;  /* 0x0000000000048947 */ /* 0x000fea0003800000 */
[----:B------:R-:W-:Y:S01]  /*13410*/  BPT.TRAP 0x1 ;  /* 0x000000040000795c */ /* 0x000fe20000300000 */
.L_x_2636:
[----:B--2---:R-:W-:Y:S01]  /*13420*/  SHF.L.U32 R3, R33, 0x1f, RZ ;  /* 0x0000001f21037819 */ /* 0x004fe200000006ff */
[----:B------:R-:W-:-:S03]  /*13430*/  IMAD.SHL.U32 R2, R0, 0x8000, RZ ;  /* 0x0000800000027824 */ /* 0x000fc600078e00ff */
[----:B------:R-:W2:Y:S02]  /*13440*/  SYNCS.PHASECHK.TRANS64.TRYWAIT P0, [R18+URZ+0x38860], R3 ;  /* 0x03886003120075a7 */ /* 0x000ea4000800017f */
[----:B------:R-:W-:Y:S01]  /*13450*/  LOP3.LUT R5, R2, R16, RZ, 0xfc, !PT ;  /* 0x0000001002057212 */ /* 0x000fe200078efcff */
[----:B--2---:R-:W-:Y:S06]  /*13460*/  @!P0 BRA `(.L_x_2637) ;  /* 0x0000004000b48947 */ /* 0x004fec0003800000 */
.L_x_2752:
[----:B01----:R-:W3:Y:S04]  /*13470*/  LDL.LU R23, [R1+0x10] ;  /* 0x0000100001177983 */ /* 0x003ee80000300800 */
[----:B------:R-:W2:Y:S01]  /*13480*/  LDL.LU R22, [R1+0x4] ;  /* 0x0000040001167983 */ /* 0x000ea20000300800 */
[----:B------:R-:W-:Y:S05]  /*13490*/  WARPSYNC.ALL ;  /* 0x0000000000007948 */ /* 0x000fea0003800000 */
[----:B----4-:R-:W0:Y:S01]  /*134a0*/  LDSM.16.MT88.4 R4, [R5+UR44+0x10400] ;  /* 0x0104002c0504783b */ /* 0x010e220008004200 */
[----:B------:R-:W-:Y:S01]  /*134b0*/  VIADD R19, R2, 0x4000 ;  /* 0x0000400002137836 */ /* 0x000fe20000000000 */
[----:B------:R-:W-:Y:S01]  /*134c0*/  IADD3 R17, R30, R2, R31 ;  /* 0x000000021e117210 */ /* 0x000fe20007ffe01f */
[----:B------:R-:W-:Y:S01]  /*134d0*/  VIADD R21, R2, 0x1000 ;  /* 0x0000100002157836 */ /* 0x000fe20000000000 */
[----:B------:R-:W-:-:S02]  /*134e0*/  ULOP3.LUT UR4, UR36, 0x2, URZ, 0xfc, !UPT ;  /* 0x0000000224047892 */ /* 0x000fc4000f8efc3f */
[-C--:B------:R-:W-:Y:S02]  /*134f0*/  LOP3.LUT R19, R19, R16.reuse, RZ, 0xfc, !PT ;  /* 0x0000001013137212 */ /* 0x080fe400078efcff */
[----:B------:R-:W-:Y:S02]  /*13500*/  LOP3.LUT R21, R21, R16, RZ, 0xfc, !PT ;  /* 0x0000001015157212 */ /* 0x000fe400078efcff */
[C-C-:B0-----:R-:W-:Y:S02]  /*13510*/  PRMT R12, R4.reuse, 0x6420, R5.reuse ;  /* 0x00006420040c7816 */ /* 0x141fe40000000005 */
[----:B------:R-:W-:Y:S02]  /*13520*/  PRMT R13, R4, 0x7531, R5 ;  /* 0x00007531040d7816 */ /* 0x000fe40000000005 */
[C-C-:B------:R-:W-:Y:S02]  /*13530*/  PRMT R14, R6.reuse, 0x6420, R7.reuse ;  /* 0x00006420060e7816 */ /* 0x140fe40000000007 */
[----:B------:R-:W-:-:S02]  /*13540*/  PRMT R15, R6, 0x7531, R7 ;  /* 0x00007531060f7816 */ /* 0x000fc40000000007 */
[----:B--2---:R-:W-:-:S05]  /*13550*/  IADD3 R3, R2, R16, R22 ;  /* 0x0000001002037210 */ /* 0x004fca0007ffe016 */
        /* <DEDUP_REMOVED lines=9> */
[----:B---3--:R-:W-:Y:S02]  /*135f0*/  IADD3 R19, R31, R2, R23 ;  /* 0x000000021f137210 */ /* 0x008fe40007ffe017 */
        /* <DEDUP_REMOVED lines=13> */
[----:B------:R-:W-:Y:S01]  /*136d0*/  IMAD.IADD R17, R30, 0x1, R19 ;  /* 0x000000011e117824 */ /* 0x000fe200078e0213 */
[----:B------:R-:W-:-:S02]  /*136e0*/  IADD3 R19, R2, 0x5000, RZ ;  /* 0x0000500002137810 */ /* 0x000fc40007ffe0ff */
[-C--:B------:R-:W-:Y:S02]  /*136f0*/  LOP3.LUT R21, R21, R16.reuse, RZ, 0xfc, !PT ;  /* 0x0000001015157212 */ /* 0x080fe400078efcff */
[----:B------:R-:W-:Y:S01]  /*13700*/  LOP3.LUT R20, R19, R16, RZ, 0xfc, !PT ;  /* 0x0000001013147212 */ /* 0x000fe200078efcff */
[----:B------:R-:W-:Y:S01]  /*13710*/  VIADD R19, R2, 0x2000 ;  /* 0x0000200002137836 */ /* 0x000fe20000000000 */
        /* <DEDUP_REMOVED lines=89> */
.L_x_2638:
[----:B-1----:R1:W-:Y:S01]  /*13cb0*/  SYNCS.ARRIVE.TRANS64.A1T0 RZ, [R18+URZ+0x38850], RZ ;  /* 0x038850ff12ff79a7 */ /* 0x0023e2000810003f */
[----:B------:R-:W-:Y:S06]  /*13cc0*/  BAR.SYNC.DEFER_BLOCKING 0x2, 0x80 ;  /* 0x0082000000007b1d */ /* 0x000fec0000010000 */
[----:B------:R-:W-:Y:S05]  /*13cd0*/  @!P1 BRA `(.L_x_2639) ;  /* 0x0000000000049947 */ /* 0x000fea0003800000 */
[----:B------:R-:W-:Y:S01]  /*13ce0*/  BPT.TRAP 0x1 ;  /* 0x000000040000795c */ /* 0x000fe20000300000 */
.L_x_2639:
        /* <DEDUP_REMOVED lines=10> */
.L_x_2596:
[----:B------:R-:W1:Y:S01]  /*13d90*/  S2R R4, SR_CgaCtaId ;  /* 0x0000000000047919 */ /* 0x000e620000008800 */
[----:B------:R-:W-:Y:S02]  /*13da0*/  MOV R3, 0x400 ;  /* 0x0000040000037802 */ /* 0x000fe40000000f00 */
[----:B------:R-:W-:Y:S02]  /*13db0*/  SHF.L.U32 R2, R2, 0x1f, RZ ;  /* 0x0000001f02027819 */ /* 0x000fe400000006ff */
[----:B-1----:R-:W-:-:S04]  /*13dc0*/  LEA R5, R4, R3, 0x18 ;  /* 0x0000000304057211 */ /* 0x002fc800078ec0ff */
[----:B------:R-:W1:Y:S02]  /*13dd0*/  SYNCS.PHASECHK.TRANS64.TRYWAIT P0, [R5+URZ+0x38820], R2 ;  /* 0x03882002050075a7 */ /* 0x000e64000800017f */
[----:B-1----:R-:W-:Y:S05]  /*13de0*/  @!P0 BRA `(.L_x_2640) ;  /* 0x0000003800688947 */ /* 0x002fea0003800000 */
.L_x_2753:
        /* <DEDUP_REMOVED lines=9> */
[----:B------:R-:W-:-:S04]  /*13e80*/  MOV R2, UR4 ;  /* 0x0000000400027c02 */ /* 0x000fc80008000f00 */
[----:B------:R-:W-:-:S13]  /*13e90*/  ISETP.NE.AND P0, PT, R2, 0x3, PT ;  /* 0x000000030200780c */ /* 0x000fda0003f05270 */
[----:B------:R-:W-:Y:S05]  /*13ea0*/  @!P0 BRA `(.L_x_2641) ;  /* 0x0000000000048947 */ /* 0x000fea0003800000 */
[----:B------:R-:W-:Y:S01]  /*13eb0*/  BPT.TRAP 0x1 ;  /* 0x000000040000795c */ /* 0x000fe20000300000 */
.L_x_2641:
[C---:B------:R-:W-:Y:S01]  /*13ec0*/  IMAD R4, R0.reuse, 0x8, R5 ;  /* 0x0000000800047824 */ /* 0x040fe200078e0205 */
[----:B------:R-:W-:Y:S01]  /*13ed0*/  SHF.L.U32 R3, R33, 0x1f, RZ ;  /* 0x0000001f21037819 */ /* 0x000fe200000006ff */
[----:B------:R-:W-:-:S03]  /*13ee0*/  VIADD R0, R0, 0x1 ;  /* 0x0000000100007836 */ /* 0x000fc60000000000 */
[----:B------:R-:W1:Y:S02]  /*13ef0*/  SYNCS.PHASECHK.TRANS64.TRYWAIT P1, [R4+URZ+0x38840], R3 ;  /* 0x03884003040075a7 */ /* 0x000e64000802017f */
[----:B------:R-:W-:-:S04]  /*13f00*/  ISETP.NE.AND P2, PT, R0, 0x2, PT ;  /* 0x000000020000780c */ /* 0x000fc80003f45270 */
[----:B------:R-:W-:Y:S01]  /*13f10*/  SEL R2, RZ, 0x1, P2 ;  /* 0x00000001ff027807 */ /* 0x000fe20001000000 */
[----:B-1----:R-:W-:Y:S08]  /*13f20*/  @!P1 BRA `(.L_x_2642) ;  /* 0x00000038002c9947 */ /* 0x002ff00003800000 */
.L_x_2754:
[----:B------:R-:W-:Y:S02]  /*13f30*/  SEL R0, R0, RZ, P2 ;  /* 0x000000ff00007207 */ /* 0x000fe40001000000 */
[----:B------:R-:W-:Y:S01]  /*13f40*/  LOP3.LUT R2, R33, R2, RZ, 0x3c, !PT ;  /* 0x0000000221027212 */ /* 0x000fe200078e3cff */
[----:B------:R-:W-:Y:S06]  /*13f50*/  @!P0 BRA `(.L_x_2643) ;  /* 0x0000000000048947 */ /* 0x000fec0003800000 */
[----:B------:R-:W-:Y:S01]  /*13f60*/  BPT.TRAP 0x1 ;  /* 0x000000040000795c */ /* 0x000fe20000300000 */
.L_x_2643:
[----:B------:R-:W-:Y:S01]  /*13f70*/  IMAD R5, R0, 0x8, R5 ;  /* 0x0000000800057824 */ /* 0x000fe200078e0205 */
[----:B------:R-:W-:-:S04]  /*13f80*/  SHF.L.U32 R0, R2, 0x1f, RZ ;  /* 0x0000001f02007819 */ /* 0x000fc800000006ff */
[----:B------:R-:W2:Y:S02]  /*13f90*/  SYNCS.PHASECHK.TRANS64.TRYWAIT P1, [R5+URZ+0x38840], R0 ;  /* 0x03884000050075a7 */ /* 0x000ea4000802017f */
[----:B--2---:R-:W-:Y:S05]  /*13fa0*/  @!P1 BRA `(.L_x_2644) ;  /* 0x0000003800209947 */ /* 0x004fea0003800000 */
.L_x_2755:
[----:B------:R-:W-:Y:S05]  /*13fb0*/  @!P0 BRA `(.L_x_2645) ;  /* 0x0000000000048947 */ /* 0x000fea0003800000 */
[----:B------:R-:W-:Y:S01]  /*13fc0*/  BPT.TRAP 0x1 ;  /* 0x000000040000795c */ /* 0x000fe20000300000 */
.L_x_2645:
[----:B------:R-:W3:Y:S02]  /*13fd0*/  SYNCS.PHASECHK.TRANS64.TRYWAIT P1, [R4+URZ+0x38860], R3 ;  /* 0x03886003040075a7 */ /* 0x000ee4000802017f */
[----:B---3--:R-:W-:Y:S05]  /*13fe0*/  @!P1 BRA `(.L_x_2646) ;  /* 0x0000003800249947 */ /* 0x008fea0003800000 */
.L_x_2756:
[----:B------:R-:W-:Y:S05]  /*13ff0*/  @!P0 BRA `(.L_x_2647) ;  /* 0x0000000000048947 */ /* 0x000fea0003800000 */
[----:B------:R-:W-:Y:S01]  /*14000*/  BPT.TRAP 0x1 ;  /* 0x000000040000795c */ /* 0x000fe20000300000 */
.L_x_2647:
[----:B------:R-:W4:Y:S02]  /*14010*/  SYNCS.PHASECHK.TRANS64.TRYWAIT P1, [R5+URZ+0x38860], R0 ;  /* 0x03886000050075a7 */ /* 0x000f24000802017f */
[----:B----4-:R-:W-:Y:S05]  /*14020*/  @!P1 BRA `(.L_x_2648) ;  /* 0x0000003800289947 */ /* 0x010fea0003800000 */
.L_x_2757:
[----:B------:R-:W-:Y:S05]  /*14030*/  @!P0 BRA `(.L_x_2649) ;  /* 0x0000000000048947 */ /* 0x000fea0003800000 */
[----:B------:R-:W-:Y:S01]  /*14040*/  BPT.TRAP 0x1 ;  /* 0x000000040000795c */ /* 0x000fe20000300000 */
.L_x_2649:
[----:B------:R-:W0:Y:S02]  /*14050*/  SYNCS.PHASECHK.TRANS64.TRYWAIT P1, [R4+URZ+0x38880], R3 ;  /* 0x03888003040075a7 */ /* 0x000e24000802017f */
[----:B0-----:R-:W-:Y:S05]  /*14060*/  @!P1 BRA `(.L_x_2650) ;  /* 0x00000038002c9947 */ /* 0x001fea0003800000 */
.L_x_2758:
[----:B------:R-:W-:Y:S05]  /*14070*/  @!P0 BRA `(.L_x_2651) ;  /* 0x0000000000048947 */ /* 0x000fea0003800000 */
[----:B------:R-:W-:Y:S01]  /*14080*/  BPT.TRAP 0x1 ;  /* 0x000000040000795c */ /* 0x000fe20000300000 */
.L_x_2651:
[----:B------:R0:W0:Y:S02]  /*14090*/  SYNCS.PHASECHK.TRANS64.TRYWAIT P0, [R5+URZ+0x38880], R0 ;  /* 0x03888000050075a7 */ /* 0x000024000800017f */
[----:B0-----:R-:W-:Y:S05]  /*140a0*/  @!P0 NANOSLEEP.SYNCS 0x989680 ;  /* 0x009896800000895d */ /* 0x001fea0003900000 */
[----:B------:R-:W0:Y:S02]  /*140b0*/  @!P0 SYNCS.PHASECHK.TRANS64 P0, [R5+URZ+0x38880], R0 ;  /* 0x03888000050085a7 */ /* 0x000e24000800007f */
[----:B0-----:R-:W-:Y:S05]  /*140c0*/  @!P0 BRA `(.L_x_2651) ;  /* 0xfffffffc00f08947 */ /* 0x001fea000383ffff */
.L_x_2552:
[----:B------:R-:W-:Y:S05]  /*140d0*/  BSYNC B6 ;  /* 0x0000000000067941 */ /* 0x000fea0003800000 */
.L_x_2549:
[----:B------:R-:W-:Y:S05]  /*140e0*/  EXIT ;  /* 0x000000000000794d */ /* 0x000fea0003800000 */
.L_x_2556:
[----:B0-----:R-:W-:-:S04]  /*140f0*/  IMAD.U32 R3, RZ, RZ, UR41 ;  /* 0x00000029ff037e24 */ /* 0x001fc8000f8e00ff */
[----:B------:R0:W1:Y:S03]  /*14100*/  SYNCS.PHASECHK.TRANS64.TRYWAIT P0, [R3+URZ+0x38800], R8 ;  /* 0x03880008030075a7 */ /* 0x000066000800017f */
[----:B-1----:R-:W-:Y:S05]  /*14110*/  @!P0 NANOSLEEP.SYNCS 0x989680 ;  /* 0x009896800000895d */ /* 0x002fea0003900000 */
[----:B------:R-:W1:Y:S02]  /*14120*/  @!P0 SYNCS.PHASECHK.TRANS64 P0, [R3+URZ+0x38800], R8 ;  /* 0x03880008030085a7 */ /* 0x000e64000800007f */
[----:B-1----:R-:W-:Y:S05]  /*14130*/  @!P0 BRA `(.L_x_2556) ;  /* 0xfffffffc00ec8947 */ /* 0x002fea000383ffff */
[----:B------:R-:W-:Y:S05]  /*14140*/  BRA `(.L_x_2652) ;  /* 0xfffffed400cc7947 */ /* 0x000fea000383ffff */
.L_x_2560:
[----:B0-----:R-:W-:-:S04]  /*14150*/  IMAD.U32 R3, RZ, RZ, UR41 ;  /* 0x00000029ff037e24 */ /* 0x001fc8000f8e00ff */
[----:B------:R0:W2:Y:S03]  /*14160*/  SYNCS.PHASECHK.TRANS64.TRYWAIT P1, [R3+URZ+0x38830], R8 ;  /* 0x03883008030075a7 */ /* 0x0000a6000802017f */
[----:B--2---:R-:W-:Y:S05]  /*14170*/  @!P1 NANOSLEEP.SYNCS 0x989680 ;  /* 0x009896800000995d */ /* 0x004fea0003900000 */
[----:B------:R-:W2:Y:S02]  /*14180*/  @!P1 SYNCS.PHASECHK.TRANS64 P1, [R3+URZ+0x38830], R8 ;  /* 0x03883008030095a7 */ /* 0x000ea4000802007f */
[----:B--2---:R-:W-:Y:S05]  /*14190*/  @!P1 BRA `(.L_x_2560) ;  /* 0xfffffffc00ec9947 */ /* 0x004fea000383ffff */
[----:B------:R-:W-:Y:S05]  /*141a0*/  BRA `(.L_x_2559) ;  /* 0xfffffed400e87947 */ /* 0x000fea000383ffff */
.L_x_2565:
[----:B-1----:R-:W-:-:S04]  /*141b0*/  IMAD.U32 R9, RZ, RZ, UR41 ;  /* 0x00000029ff097e24 */ /* 0x002fc8000f8e00ff */
[----:B------:R1:W2:Y:S03]  /*141c0*/  SYNCS.PHASECHK.TRANS64.TRYWAIT P1, [R9+URZ+0x38850], R8 ;  /* 0x03885008090075a7 */ /* 0x0002a6000802017f */
[----:B--2---:R-:W-:Y:S05]  /*141d0*/  @!P1 NANOSLEEP.SYNCS 0x989680 ;  /* 0x009896800000995d */ /* 0x004fea0003900000 */
[----:B------:R-:W2:Y:S02]  /*141e0*/  @!P1 SYNCS.PHASECHK.TRANS64 P1, [R9+URZ+0x38850], R8 ;  /* 0x03885008090095a7 */ /* 0x000ea4000802007f */
[----:B--2---:R-:W-:Y:S05]  /*141f0*/  @!P1 BRA `(.L_x_2565) ;  /* 0xfffffffc00ec9947 */ /* 0x004fea000383ffff */
[----:B------:R-:W-:Y:S05]  /*14200*/  BRA `(.L_x_2564) ;  /* 0xffffff00007c7947 */ /* 0x000fea000383ffff */
.L_x_2571:
[----:B0-----:R-:W-:Y:S02]  /*14210*/  IMAD.U32 R4, RZ, RZ, UR54 ;  /* 0x00000036ff047e24 */ /* 0x001fe4000f8e00ff */
[----:B------:R-:W-:-:S04]  /*14220*/  IMAD.U32 R11, RZ, RZ, UR57 ;  /* 0x00000039ff0b7e24 */ /* 0x000fc8000f8e00ff */
[----:B------:R0:W1:Y:S03]  /*14230*/  SYNCS.PHASECHK.TRANS64.TRYWAIT P1, [R4+URZ+0x38830], R11 ;  /* 0x0388300b040075a7 */ /* 0x000066000802017f */
[----:B-1----:R-:W-:Y:S05]  /*14240*/  @!P1 NANOSLEEP.SYNCS 0x989680 ;  /* 0x009896800000995d */ /* 0x002fea0003900000 */
[----:B------:R-:W1:Y:S02]  /*14250*/  @!P1 SYNCS.PHASECHK.TRANS64 P1, [R4+URZ+0x38830], R11 ;  /* 0x0388300b040095a7 */ /* 0x000e64000802007f */
[----:B-1----:R-:W-:Y:S05]  /*14260*/  @!P1 BRA `(.L_x_2571) ;  /* 0xfffffffc00e89947 */ /* 0x002fea000383ffff */
[----:B------:R-:W-:Y:S05]  /*14270*/  BRA `(.L_x_2570) ;  /* 0xffffff0400987947 */ /* 0x000fea000383ffff */
.L_x_2576:
[----:B0-----:R-:W-:Y:S01]  /*14280*/  MOV R8, UR54 ;  /* 0x0000003600087c02 */ /* 0x001fe20008000f00 */
[----:B------:R-:W-:-:S04]  /*14290*/  IMAD.U32 R9, RZ, RZ, UR57 ;  /* 0x00000039ff097e24 */ /* 0x000fc8000f8e00ff */
[----:B------:R0:W1:Y:S03]  /*142a0*/  SYNCS.PHASECHK.TRANS64.TRYWAIT P1, [R8+URZ+0x38850], R9 ;  /* 0x03885009080075a7 */ /* 0x000066000802017f */
[----:B-1----:R-:W-:Y:S05]  /*142b0*/  @!P1 NANOSLEEP.SYNCS 0x989680 ;  /* 0x009896800000995d */ /* 0x002fea0003900000 */
[----:B------:R-:W1:Y:S02]  /*142c0*/  @!P1 SYNCS.PHASECHK.TRANS64 P1, [R8+URZ+0x38850], R9 ;  /* 0x03885009080095a7 */ /* 0x000e64000802007f */
[----:B-1----:R-:W-:Y:S05]  /*142d0*/  @!P1 BRA `(.L_x_2576) ;  /* 0xfffffffc00e89947 */ /* 0x002fea000383ffff */
[----:B------:R-:W-:Y:S05]  /*142e0*/  BRA `(.L_x_2575) ;  /* 0xffffff34008c7947 */ /* 0x000fea000383ffff */
.L_x_2583:
[----:B-1----:R-:W-:-:S04]  /*142f0*/  IMAD.U32 R10, RZ, RZ, UR44 ;  /* 0x0000002cff0a7e24 */ /* 0x002fc8000f8e00ff */
[----:B------:R1:W2:Y:S03]  /*14300*/  SYNCS.PHASECHK.TRANS64.TRYWAIT P1, [R10+URZ+0x38830], R7 ;  /* 0x038830070a0075a7 */ /* 0x0002a6000802017f */
[----:B--2---:R-:W-:Y:S05]  /*14310*/  @!P1 NANOSLEEP.SYNCS 0x989680 ;  /* 0x009896800000995d */ /* 0x004fea0003900000 */
[----:B------:R-:W2:Y:S02]  /*14320*/  @!P1 SYNCS.PHASECHK.TRANS64 P1, [R10+URZ+0x38830], R7 ;  /* 0x038830070a0095a7 */ /* 0x000ea4000802007f */
[----:B--2---:R-:W-:Y:S05]  /*14330*/  @!P1 BRA `(.L_x_2583) ;  /* 0xfffffffc00ec9947 */ /* 0x004fea000383ffff */
[----:B------:R-:W-:Y:S05]  /*14340*/  BRA `(.L_x_2582) ;  /* 0xffffff3800607947 */ /* 0x000fea000383ffff */
.L_x_2588:
[----:B-1----:R-:W-:-:S04]  /*14350*/  IMAD.U32 R8, RZ, RZ, UR44 ;  /* 0x0000002cff087e24 */ /* 0x002fc8000f8e00ff */
[----:B------:R1:W2:Y:S03]  /*14360*/  SYNCS.PHASECHK.TRANS64.TRYWAIT P1, [R8+URZ+0x38850], R7 ;  /* 0x03885007080075a7 */ /* 0x0002a6000802017f */
[----:B--2---:R-:W-:Y:S05]  /*14370*/  @!P1 NANOSLEEP.SYNCS 0x989680 ;  /* 0x009896800000995d */ /* 0x004fea0003900000 */
[----:B------:R-:W2:Y:S02]  /*14380*/  @!P1 SYNCS.PHASECHK.TRANS64 P1, [R8+URZ+0x38850], R7 ;  /* 0x03885007080095a7 */ /* 0x000ea4000802007f */
[----:B--2---:R-:W-:Y:S05]  /*14390*/  @!P1 BRA `(.L_x_2588) ;  /* 0xfffffffc00ec9947 */ /* 0x004fea000383ffff */
[----:B------:R-:W-:Y:S05]  /*143a0*/  BRA `(.L_x_2587) ;  /* 0xffffff5c00ec7947 */ /* 0x000fea000383ffff */
.L_x_2602:
[----:B------:R-:W-:Y:S02]  /*143b0*/  IMAD.MOV.U32 R13, RZ, RZ, R22 ;  /* 0x000000ffff0d7224 */ /* 0x000fe400078e0016 */
[----:B------:R-:W-:Y:S02]  /*143c0*/  IMAD.MOV.U32 R12, RZ, RZ, RZ ;  /* 0x000000ffff0c7224 */ /* 0x000fe400078e00ff */
[----:B------:R-:W-:Y:S02]  /*143d0*/  IMAD.MOV.U32 R11, RZ, RZ, 0x1f ;  /* 0x0000001fff0b7424 */ /* 0x000fe400078e00ff */
[----:B------:R-:W-:-:S07]  /*143e0*/  IMAD.MOV.U32 R15, RZ, RZ, -0x1 ;  /* 0xffffffffff0f7424 */ /* 0x000fce00078e00ff */
[----:B0----5:R-:W-:Y:S05]  /*143f0*/  WARPSYNC.COLLECTIVE R15, `(.L_x_2653) ;  /* 0x000000000f087348 */ /* 0x021fea0003c00000 */
[----:B------:R1:W2:Y:S02]  /*14400*/  SHFL.IDX P6, R14, R13, R12, R11 ;  /* 0x0000000c0d0e7389 */ /* 0x0002a400000c000b */
[----:B012--5:R-:W-:Y:S01]  /*14410*/  ENDCOLLECTIVE ;  /* 0x000000000000791b */ /* 0x027fe20003800000 */
.L_x_2653:
[----:B------:R-:W-:Y:S05]  /*14420*/  BRA `(.L_x_2654) ;  /* 0xffffffb8008c7947 */ /* 0x000fea000383ffff */
.L_x_2604:
[----:B0-----:R0:W1:Y:S02]  /*14430*/  SYNCS.PHASECHK.TRANS64.TRYWAIT P0, [R23+URZ+0x38880], R20 ;  /* 0x03888014170075a7 */ /* 0x001064000800017f */
[----:B-1----:R-:W-:Y:S05]  /*14440*/  @!P0 NANOSLEEP.SYNCS 0x989680 ;  /* 0x009896800000895d */ /* 0x002fea0003900000 */
[----:B------:R-:W1:Y:S02]  /*14450*/  @!P0 SYNCS.PHASECHK.TRANS64 P0, [R23+URZ+0x38880], R20 ;  /* 0x03888014170085a7 */ /* 0x000e64000800007f */
[----:B-1----:R-:W-:Y:S05]  /*14460*/  @!P0 BRA `(.L_x_2604) ;  /* 0xfffffffc00f08947 */ /* 0x002fea000383ffff */
[----:B------:R-:W-:Y:S05]  /*14470*/  BRA `(.L_x_2655) ;  /* 0xffffffb800dc7947 */ /* 0x000fea000383ffff */
.L_x_2605:
        /* <DEDUP_REMOVED lines=8> */
.L_x_2657:
[----:B------:R-:W-:Y:S05]  /*14500*/  BSYNC B0 ;  /* 0x0000000000007941 */ /* 0x000fea0003800000 */
.L_x_2656:
[----:B------:R-:W0:Y:S01]  /*14510*/  LDC R21, c[0x0][0x2f4] ;  /* 0x0000bd00ff157b82 */ /* 0x000e220000000800 */
[----:B------:R-:W-:Y:S01]  /*14520*/  IMAD.MOV.U32 R13, RZ, RZ, R5 ;  /* 0x000000ffff0d7224 */ /* 0x000fe200078e0005 */
[----:B------:R-:W-:Y:S01]  /*14530*/  IADD3 R17, R37, UR44, RZ ;  /* 0x0000002c25117c10 */ /* 0x000fe2000fffe0ff */
[----:B------:R-:W-:Y:S01]  /*14540*/  IMAD.MOV.U32 R12, RZ, RZ, RZ ;  /* 0x000000ffff0c7224 */ /* 0x000fe200078e00ff */
[C---:B------:R-:W-:Y:S01]  /*14550*/  ISETP.GE.AND P3, PT, R6.reuse, 0x11, PT ;  /* 0x000000110600780c */ /* 0x040fe20003f66270 */
[----:B------:R-:W-:Y:S01]  /*14560*/  IMAD.MOV.U32 R11, RZ, RZ, 0x181f ;  /* 0x0000181fff0b7424 */ /* 0x000fe200078e00ff */
[----:B------:R-:W-:Y:S01]  /*14570*/  LOP3.LUT R29, R29, 0xffffffdf, RZ, 0xc0, !PT ;  /* 0xffffffdf1d1d7812 */ /* 0x000fe200078ec0ff */
[----:B------:R-:W-:Y:S01]  /*14580*/  IMAD.MOV.U32 R15, RZ, RZ, -0x1 ;  /* 0xffffffffff0f7424 */ /* 0x000fe200078e00ff */
[C---:B------:R-:W-:Y:S01]  /*14590*/  ISETP.GE.AND P5, PT, R6.reuse, 0x31, PT ;  /* 0x000000310600780c */ /* 0x040fe20003fa6270 */
[----:B------:R-:W-:Y:S01]  /*145a0*/  IMAD.MOV.U32 R3, RZ, RZ, R14 ;  /* 0x000000ffff037224 */ /* 0x000fe200078e000e */
[----:B------:R-:W-:-:S13]  /*145b0*/  ISETP.GE.AND P4, PT, R6, 0x41, PT ;  /* 0x000000410600780c */ /* 0x000fda0003f86270 */
[----:B0-----:R-:W-:Y:S05]  /*145c0*/  WARPSYNC.COLLECTIVE R15, `(.L_x_2658) ;  /* 0x000000000f087348 */ /* 0x001fea0003c00000 */
[----:B------:R1:W2:Y:S02]  /*145d0*/  SHFL.IDX P6, R14, R13, R12, R11 ;  /* 0x0000000c0d0e7389 */ /* 0x0002a400000c000b */
[----:B012---:R-:W-:Y:S01]  /*145e0*/  ENDCOLLECTIVE ;  /* 0x000000000000791b */ /* 0x007fe20003800000 */
.L_x_2658:
        /* <DEDUP_REMOVED lines=11> */
.L_x_2659:
        /* <DEDUP_REMOVED lines=13> */
.L_x_2660:
[----:B------:R-:W-:Y:S02]  /*14770*/  IMAD.MOV.U32 R13, RZ, RZ, R7 ;  /* 0x000000ffff0d7224 */ /* 0x000fe400078e0007 */
[----:B------:R-:W-:Y:S01]  /*14780*/  IMAD.MOV.U32 R12, RZ, RZ, 0x2 ;  /* 0x00000002ff0c7424 */ /* 0x000fe200078e00ff */
[----:B------:R-:W-:-:S13]  /*14790*/  IADD3 R2, P2, R32, R14, RZ ;  /* 0x0000000e20027210 */ /* 0x000fda0007f5e0ff */
[----:B------:R-:W-:Y:S05]  /*147a0*/  WARPSYNC.COLLECTIVE R15, `(.L_x_2661) ;  /* 0x000000000f087348 */ /* 0x000fea0003c00000 */
[----:B------:R0:W1:Y:S02]  /*147b0*/  SHFL.IDX P6, R14, R13, R12, R11 ;  /* 0x0000000c0d0e7389 */ /* 0x00006400000c000b */
[----:B01----:R-:W-:Y:S01]  /*147c0*/  ENDCOLLECTIVE ;  /* 0x000000000000791b */ /* 0x003fe20003800000 */
.L_x_2661:
[----:B------:R-:W-:Y:S01]  /*147d0*/  IMAD.X R3, RZ, RZ, R3, P2 ;  /* 0x000000ffff037224 */ /* 0x000fe200010e0603 */
[----:B------:R-:W-:Y:S02]  /*147e0*/  ISETP.LT.OR P2, PT, R6, 0x11, P1 ;  /* 0x000000110600780c */ /* 0x000fe40000f41670 */
[----:B------:R-:W-:-:S11]  /*147f0*/  MOV R13, R5 ;  /* 0x00000005000d7202 */ /* 0x000fd60000000f00 */
        /* <DEDUP_REMOVED lines=10> */
.L_x_2662:
[----:B------:R-:W-:Y:S02]  /*148a0*/  IMAD.MOV.U32 R13, RZ, RZ, R7 ;  /* 0x000000ffff0d7224 */ /* 0x000fe400078e0007 */
[----:B------:R-:W-:Y:S01]  /*148b0*/  IMAD.MOV.U32 R12, RZ, RZ, 0x3 ;  /* 0x00000003ff0c7424 */ /* 0x000fe200078e00ff */
[----:B------:R-:W-:-:S13]  /*148c0*/  IADD3 R2, P2, R32, R14, RZ ;  /* 0x0000000e20027210 */ /* 0x000fda0007f5e0ff */
[----:B------:R-:W-:Y:S05]  /*148d0*/  WARPSYNC.COLLECTIVE R15, `(.L_x_2663) ;  /* 0x000000000f087348 */ /* 0x000fea0003c00000 */
[----:B------:R0:W1:Y:S02]  /*148e0*/  SHFL.IDX P6, R14, R13, R12, R11 ;  /* 0x0000000c0d0e7389 */ /* 0x00006400000c000b */
[----:B01----:R-:W-:Y:S01]  /*148f0*/  ENDCOLLECTIVE ;  /* 0x000000000000791b */ /* 0x003fe20003800000 */
.L_x_2663:
        /* <DEDUP_REMOVED lines=13> */
.L_x_2664:
[----:B------:R-:W-:Y:S02]  /*149d0*/  IMAD.MOV.U32 R13, RZ, RZ, R7 ;  /* 0x000000ffff0d7224 */ /* 0x000fe400078e0007 */
[----:B------:R-:W-:Y:S01]  /*149e0*/  IMAD.MOV.U32 R12, RZ, RZ, 0x4 ;  /* 0x00000004ff0c7424 */ /* 0x000fe200078e00ff */
[----:B------:R-:W-:-:S13]  /*149f0*/  IADD3 R2, P2, R32, R14, RZ ;  /* 0x0000000e20027210 */ /* 0x000fda0007f5e0ff */
[----:B------:R-:W-:Y:S05]  /*14a00*/  WARPSYNC.COLLECTIVE R15, `(.L_x_2665) ;  /* 0x000000000f087348 */ /* 0x000fea0003c00000 */
[----:B------:R0:W1:Y:S02]  /*14a10*/  SHFL.IDX P6, R14, R13, R12, R11 ;  /* 0x0000000c0d0e7389 */ /* 0x00006400000c000b */
[----:B01----:R-:W-:Y:S01]  /*14a20*/  ENDCOLLECTIVE ;  /* 0x000000000000791b */ /* 0x003fe20003800000 */
.L_x_2665:
        /* <DEDUP_REMOVED lines=13> */
.L_x_2666:
[----:B------:R-:W-:Y:S02]  /*14b00*/  IMAD.MOV.U32 R13, RZ, RZ, R7 ;  /* 0x000000ffff0d7224 */ /* 0x000fe400078e0007 */
[----:B------:R-:W-:Y:S01]  /*14b10*/  IMAD.MOV.U32 R12, RZ, RZ, 0x5 ;  /* 0x00000005ff0c7424 */ /* 0x000fe200078e00ff */
[----:B------:R-:W-:-:S13]  /*14b20*/  IADD3 R2, P2, R32, R14, RZ ;  /* 0x0000000e20027210 */ /* 0x000fda0007f5e0ff */
[----:B------:R-:W-:Y:S05]  /*14b30*/  WARPSYNC.COLLECTIVE R15, `(.L_x_2667) ;  /* 0x000000000f087348 */ /* 0x000fea0003c00000 */
[----:B------:R0:W1:Y:S02]  /*14b40*/  SHFL.IDX P6, R14, R13, R12, R11 ;  /* 0x0000000c0d0e7389 */ /* 0x00006400000c000b */
[----:B01----:R-:W-:Y:S01]  /*14b50*/  ENDCOLLECTIVE ;  /* 0x000000000000791b */ /* 0x003fe20003800000 */
.L_x_2667:
        /* <DEDUP_REMOVED lines=13> */
.L_x_2668:
[----:B------:R-:W-:Y:S01]  /*14c30*/  IMAD.MOV.U32 R13, RZ, RZ, R7 ;  /* 0x000000ffff0d7224 */ /* 0x000fe200078e0007 */
[----:B------:R-:W-:Y:S02]  /*14c40*/  MOV R12, 0x6 ;  /* 0x00000006000c7802 */ /* 0x000fe40000000f00 */
[----:B------:R-:W-:-:S13]  /*14c50*/  IADD3 R2, P2, R32, R14, RZ ;  /* 0x0000000e20027210 */ /* 0x000fda0007f5e0ff */
[----:B------:R-:W-:Y:S05]  /*14c60*/  WARPSYNC.COLLECTIVE R15, `(.L_x_2669) ;  /* 0x000000000f087348 */ /* 0x000fea0003c00000 */
[----:B------:R0:W1:Y:S02]  /*14c70*/  SHFL.IDX P6, R14, R13, R12, R11 ;  /* 0x0000000c0d0e7389 */ /* 0x00006400000c000b */
[----:B01----:R-:W-:Y:S01]  /*14c80*/  ENDCOLLECTIVE ;  /* 0x000000000000791b */ /* 0x003fe20003800000 */
.L_x_2669:
        /* <DEDUP_REMOVED lines=13> */
.L_x_2670:
[----:B------:R-:W-:Y:S02]  /*14d60*/  IMAD.MOV.U32 R13, RZ, RZ, R7 ;  /* 0x000000ffff0d7224 */ /* 0x000fe400078e0007 */
[----:B------:R-:W-:Y:S01]  /*14d70*/  IMAD.MOV.U32 R12, RZ, RZ, 0x7 ;  /* 0x00000007ff0c7424 */ /* 0x000fe200078e00ff */
[----:B------:R-:W-:-:S13]  /*14d80*/  IADD3 R2, P2, R32, R14, RZ ;  /* 0x0000000e20027210 */ /* 0x000fda0007f5e0ff */
[----:B------:R-:W-:Y:S05]  /*14d90*/  WARPSYNC.COLLECTIVE R15, `(.L_x_2671) ;  /* 0x000000000f087348 */ /* 0x000fea0003c00000 */
[----:B------:R0:W1:Y:S02]  /*14da0*/  SHFL.IDX P6, R14, R13, R12, R11 ;  /* 0x0000000c0d0e7389 */ /* 0x00006400000c000b */
[----:B01----:R-:W-:Y:S01]  /*14db0*/  ENDCOLLECTIVE ;  /* 0x000000000000791b */ /* 0x003fe20003800000 */
.L_x_2671:
        /* <DEDUP_REMOVED lines=12> */
.L_x_2672:
        /* <DEDUP_REMOVED lines=10> */
[----:B-1----:R-:W-:Y:S06]  /*14f20*/  BRA `(.L_x_2673) ;  /* 0xffffffb400e07947 */ /* 0x002fec000383ffff */
.L_x_2608:
[----:B-1----:R1:W2:Y:S02]  /*14f30*/  SYNCS.PHASECHK.TRANS64.TRYWAIT P0, [R23+URZ+0x38840], R20 ;  /* 0x03884014170075a7 */ /* 0x0022a4000800017f */
[----:B--2---:R-:W-:Y:S05]  /*14f40*/  @!P0 NANOSLEEP.SYNCS 0x989680 ;  /* 0x009896800000895d */ /* 0x004fea0003900000 */
[----:B------:R-:W2:Y:S02]  /*14f50*/  @!P0 SYNCS.PHASECHK.TRANS64 P0, [R23+URZ+0x38840], R20 ;  /* 0x03884014170085a7 */ /* 0x000ea4000800007f */
[----:B--2---:R-:W-:Y:S05]  /*14f60*/  @!P0 BRA `(.L_x_2608) ;  /* 0xfffffffc00f08947 */ /* 0x004fea000383ffff */
[----:B------:R-:W-:Y:S05]  /*14f70*/  BRA `(.L_x_2674) ;  /* 0xffffffb800287947 */ /* 0x000fea000383ffff */
.L_x_2609:
[----:B------:R-:W-:Y:S01]  /*14f80*/  BSSY B0, `(.L_x_2675) ;  /* 0x0000008000007945 */ /* 0x000fe20003800000 */
[----:B------:R-:W-:Y:S01]  /*14f90*/  IMAD.MOV.U32 R13, RZ, RZ, R4 ;  /* 0x000000ffff0d7224 */ /* 0x000fe200078e0004 */
[----:B------:R-:W-:Y:S01]  /*14fa0*/  MOV R12, RZ ;  /* 0x000000ff000c7202 */ /* 0x000fe20000000f00 */
[----:B------:R-:W-:Y:S02]  /*14fb0*/  IMAD.MOV.U32 R11, RZ, RZ, 0x181f ;  /* 0x0000181fff0b7424 */ /* 0x000fe400078e00ff */
[----:B------:R-:W-:-:S07]  /*14fc0*/  IMAD.MOV.U32 R15, RZ, RZ, -0x1 ;  /* 0xffffffffff0f7424 */ /* 0x000fce00078e00ff */
[----:B01----:R-:W-:Y:S05]  /*14fd0*/  WARPSYNC.COLLECTIVE R15, `(.L_x_2676) ;  /* 0x000000000f087348 */ /* 0x003fea0003c00000 */
[----:B------:R2:W3:Y:S02]  /*14fe0*/  SHFL.IDX P6, R14, R13, R12, R11 ;  /* 0x0000000c0d0e7389 */ /* 0x0004e400000c000b */
[----:B0123--:R-:W-:Y:S01]  /*14ff0*/  ENDCOLLECTIVE ;  /* 0x000000000000791b */ /* 0x00ffe20003800000 */
.L_x_2676:
[----:B------:R-:W-:Y:S05]  /*15000*/  BSYNC B0 ;  /* 0x0000000000007941 */ /* 0x000fea0003800000 */
.L_x_2675:
        /* <DEDUP_REMOVED lines=8> */
.L_x_2677:
[----:B------:R-:W-:Y:S02]  /*15090*/  IMAD.MOV.U32 R13, RZ, RZ, R4 ;  /* 0x000000ffff0d7224 */ /* 0x000fe400078e0004 */
[----:B------:R-:W-:Y:S01]  /*150a0*/  IMAD.MOV.U32 R12, RZ, RZ, 0x1 ;  /* 0x00000001ff0c7424 */ /* 0x000fe200078e00ff */
[----:B------:R-:W-:-:S13]  /*150b0*/  LOP3.LUT P6, RZ, R29, 0x80, RZ, 0xc0, !PT ;  /* 0x000000801dff7812 */ /* 0x000fda00078cc0ff */
[----:B------:R-:W-:-:S05]  /*150c0*/  @P6 IADD3 R14, P0, R32, R14, RZ ;  /* 0x0000000e200e6210 */ /* 0x000fca0007f1e0ff */
[----:B------:R-:W-:Y:S01]  /*150d0*/  @P6 IMAD.X R3, RZ, RZ, R2, P0 ;  /* 0x000000ffff036224 */ /* 0x000fe200000e0602 */
[----:B------:R-:W-:Y:S02]  /*150e0*/  ISETP.GE.AND P0, PT, R32, R10, PT ;  /* 0x0000000a2000720c */ /* 0x000fe40003f06270 */
[----:B------:R-:W-:-:S11]  /*150f0*/  @P6 MOV R2, R14 ;  /* 0x0000000e00026202 */ /* 0x000fd60000000f00 */
        /* <DEDUP_REMOVED lines=8> */
.L_x_2678:
[----:B------:R-:W-:Y:S02]  /*15180*/  IMAD.MOV.U32 R13, RZ, RZ, R0 ;  /* 0x000000ffff0d7224 */ /* 0x000fe400078e0000 */
[----:B------:R-:W-:-:S07]  /*15190*/  IMAD.MOV.U32 R5, RZ, RZ, R14 ;  /* 0x000000ffff057224 */ /* 0x000fce00078e000e */
[----:B------:R-:W-:Y:S05]  /*151a0*/  WARPSYNC.COLLECTIVE R15, `(.L_x_2679) ;  /* 0x000000000f087348 */ /* 0x000fea0003c00000 */
[----:B------:R0:W1:Y:S02]  /*151b0*/  SHFL.IDX P6, R14, R13, R12, R11 ;  /* 0x0000000c0d0e7389 */ /* 0x00006400000c000b */
[----:B01----:R-:W-:Y:S01]  /*151c0*/  ENDCOLLECTIVE ;  /* 0x000000000000791b */ /* 0x003fe20003800000 */
.L_x_2679:
[----:B------:R-:W-:Y:S01]  /*151d0*/  IMAD.MOV.U32 R13, RZ, RZ, R4 ;  /* 0x000000ffff0d7224 */ /* 0x000fe200078e0004 */
[----:B------:R-:W-:Y:S02]  /*151e0*/  MOV R12, 0x2 ;  /* 0x00000002000c7802 */ /* 0x000fe40000000f00 */
        /* <DEDUP_REMOVED lines=14> */
.L_x_2680:
[----:B------:R-:W-:Y:S02]  /*152d0*/  IMAD.MOV.U32 R13, RZ, RZ, R0 ;  /* 0x000000ffff0d7224 */ /* 0x000fe400078e0000 */
[----:B------:R-:W-:-:S07]  /*152e0*/  IMAD.MOV.U32 R5, RZ, RZ, R14 ;  /* 0x000000ffff057224 */ /* 0x000fce00078e000e */
[----:B------:R-:W-:Y:S05]  /*152f0*/  WARPSYNC.COLLECTIVE R15, `(.L_x_2681) ;  /* 0x000000000f087348 */ /* 0x000fea0003c00000 */
[----:B------:R0:W1:Y:S02]  /*15300*/  SHFL.IDX P6, R14, R13, R12, R11 ;  /* 0x0000000c0d0e7389 */ /* 0x00006400000c000b */
[----:B01----:R-:W-:Y:S01]  /*15310*/  ENDCOLLECTIVE ;  /* 0x000000000000791b */ /* 0x003fe20003800000 */
.L_x_2681:
        /* <DEDUP_REMOVED lines=16> */
.L_x_2682:
[----:B------:R-:W-:Y:S01]  /*15420*/  MOV R13, R0 ;  /* 0x00000000000d7202 */ /* 0x000fe20000000f00 */
[----:B------:R-:W-:-:S07]  /*15430*/  IMAD.MOV.U32 R5, RZ, RZ, R14 ;  /* 0x000000ffff057224 */ /* 0x000fce00078e000e */
[----:B------:R-:W-:Y:S05]  /*15440*/  WARPSYNC.COLLECTIVE R15, `(.L_x_2683) ;  /* 0x000000000f087348 */ /* 0x000fea0003c00000 */
[----:B------:R0:W1:Y:S02]  /*15450*/  SHFL.IDX P6, R14, R13, R12, R11 ;  /* 0x0000000c0d0e7389 */ /* 0x00006400000c000b */
[----:B01----:R-:W-:Y:S01]  /*15460*/  ENDCOLLECTIVE ;  /* 0x000000000000791b */ /* 0x003fe20003800000 */
.L_x_2683:
        /* <DEDUP_REMOVED lines=14> */
.L_x_2684:
        /* <DEDUP_REMOVED lines=10> */
.L_x_2685:
        /* <DEDUP_REMOVED lines=8> */
.L_x_2686:
        /* <DEDUP_REMOVED lines=11> */
.L_x_2687:
[----:B------:R-:W-:Y:S01]  /*15720*/  MOV R13, R4 ;  /* 0x00000004000d7202 */ /* 0x000fe20000000f00 */
[----:B------:R-:W-:Y:S01]  /*15730*/  IMAD.MOV.U32 R12, RZ, RZ, 0x6 ;  /* 0x00000006ff0c7424 */ /* 0x000fe200078e00ff */
[----:B------:R-:W-:-:S13]  /*15740*/  @P3 IADD3 R6, P0, R32, R14, RZ ;  /* 0x0000000e20063210 */ /* 0x000fda0007f1e0ff */
[----:B------:R-:W-:Y:S05]  /*15750*/  WARPSYNC.COLLECTIVE R15, `(.L_x_2688) ;  /* 0x000000000f087348 */ /* 0x000fea0003c00000 */
[----:B------:R0:W1:Y:S02]  /*15760*/  SHFL.IDX P6, R14, R13, R12, R11 ;  /* 0x0000000c0d0e7389 */ /* 0x00006400000c000b */
[----:B01----:R-:W-:Y:S01]  /*15770*/  ENDCOLLECTIVE ;  /* 0x000000000000791b */ /* 0x003fe20003800000 */
.L_x_2688:
        /* <DEDUP_REMOVED lines=13> */
.L_x_2689:
[----:B------:R-:W-:Y:S02]  /*15850*/  IMAD.MOV.U32 R13, RZ, RZ, R4 ;  /* 0x000000ffff0d7224 */ /* 0x000fe400078e0004 */
[----:B------:R-:W-:Y:S01]  /*15860*/  IMAD.MOV.U32 R12, RZ, RZ, 0x7 ;  /* 0x00000007ff0c7424 */ /* 0x000fe200078e00ff */
[----:B------:R-:W-:-:S05]  /*15870*/  @P2 IADD3 R14, P0, R32, R14, RZ ;  /* 0x0000000e200e2210 */ /* 0x000fca0007f1e0ff */
[----:B------:R-:W-:-:S08]  /*15880*/  @P2 IMAD.MOV.U32 R2, RZ, RZ, R14 ;  /* 0x000000ffff022224 */ /* 0x000fd000078e000e */
[----:B------:R-:W-:Y:S05]  /*15890*/  WARPSYNC.COLLECTIVE R15, `(.L_x_2690) ;  /* 0x000000000f087348 */ /* 0x000fea0003c00000 */
[----:B------:R0:W1:Y:S02]  /*158a0*/  SHFL.IDX P6, R14, R13, R12, R11 ;  /* 0x0000000c0d0e7389 */ /* 0x00006400000c000b */
[----:B01----:R-:W-:Y:S01]  /*158b0*/  ENDCOLLECTIVE ;  /* 0x000000000000791b */ /* 0x003fe20003800000 */
.L_x_2690:
        /* <DEDUP_REMOVED lines=8> */
[----:B------:R-:W-:-:S07]  /*15940*/  MOV R5, R14 ;  /* 0x0000000e00057202 */ /* 0x000fce0000000f00 */
[----:B0-----:R-:W-:Y:S05]  /*15950*/  WARPSYNC.COLLECTIVE R15, `(.L_x_2691) ;  /* 0x000000000f087348 */ /* 0x001fea0003c00000 */
[----:B------:R1:W2:Y:S02]  /*15960*/  SHFL.IDX P6, R14, R13, R12, R11 ;  /* 0x0000000c0d0e7389 */ /* 0x0002a400000c000b */
[----:B012---:R-:W-:Y:S01]  /*15970*/  ENDCOLLECTIVE ;  /* 0x000000000000791b */ /* 0x007fe20003800000 */
.L_x_2691:
[----:B------:R-:W-:Y:S05]  /*15980*/  BRA `(.L_x_2692) ;  /* 0xffffffb400107947 */ /* 0x000fea000383ffff */
.L_x_2612:
[----:B------:R-:W-:Y:S02]  /*15990*/  IMAD.MOV.U32 R13, RZ, RZ, R4 ;  /* 0x000000ffff0d7224 */ /* 0x000fe400078e0004 */
[----:B------:R-:W-:Y:S02]  /*159a0*/  IMAD.MOV.U32 R12, RZ, RZ, RZ ;  /* 0x000000ffff0c7224 */ /* 0x000fe400078e00ff */
[----:B------:R-:W-:Y:S02]  /*159b0*/  IMAD.MOV.U32 R11, RZ, RZ, 0x181f ;  /* 0x0000181fff0b7424 */ /* 0x000fe400078e00ff */
[----:B------:R-:W-:Y:S02]  /*159c0*/  IMAD.MOV.U32 R15, RZ, RZ, -0x1 ;  /* 0xffffffffff0f7424 */ /* 0x000fe400078e00ff */
[----:B------:R-:W-:-:S07]  /*159d0*/  IMAD.U32 R3, RZ, RZ, UR48 ;  /* 0x00000030ff037e24 */ /* 0x000fce000f8e00ff */
[----:B01----:R-:W-:Y:S05]  /*159e0*/  WARPSYNC.COLLECTIVE R15, `(.L_x_2693) ;  /* 0x000000000f087348 */ /* 0x003fea0003c00000 */
[----:B------:R2:W3:Y:S02]  /*159f0*/  SHFL.IDX P6, R14, R13, R12, R11 ;  /* 0x0000000c0d0e7389 */ /* 0x0004e400000c000b */
[----:B0123--:R-:W-:Y:S01]  /*15a00*/  ENDCOLLECTIVE ;  /* 0x000000000000791b */ /* 0x00ffe20003800000 */
.L_x_2693:
[----:B------:R-:W-:-:S05]  /*15a10*/  LEA R6, R3, R24, 0x7 ;  /* 0x0000001803067211 */ /* 0x000fca00078e38ff */
[----:B------:R-:W-:Y:S02]  /*15a20*/  VIADD R8, R6, 0x10 ;  /* 0x0000001006087836 */ /* 0x000fe40000000000 */
[----:B------:R-:W-:Y:S02]  /*15a30*/  IMAD.MOV.U32 R13, RZ, RZ, R0 ;  /* 0x000000ffff0d7224 */ /* 0x000fe400078e0000 */
[----:B------:R-:W-:-:S07]  /*15a40*/  IMAD.MOV.U32 R2, RZ, RZ, R14 ;  /* 0x000000ffff027224 */ /* 0x000fce00078e000e */
[----:B------:R-:W-:Y:S05]  /*15a50*/  WARPSYNC.COLLECTIVE R15, `(.L_x_2694) ;  /* 0x000000000f087348 */ /* 0x000fea0003c00000 */
[----:B------:R0:W1:Y:S02]  /*15a60*/  SHFL.IDX P6, R14, R13, R12, R11 ;  /* 0x0000000c0d0e7389 */ /* 0x00006400000c000b */
[----:B01----:R-:W-:Y:S01]  /*15a70*/  ENDCOLLECTIVE ;  /* 0x000000000000791b */ /* 0x003fe20003800000 */
.L_x_2694:
        /* <DEDUP_REMOVED lines=11> */
.L_x_2695:
        /* <DEDUP_REMOVED lines=12> */
.L_x_2696:
        /* <DEDUP_REMOVED lines=8> */
.L_x_2697:
        /* <DEDUP_REMOVED lines=13> */
.L_x_2698:
[----:B------:R-:W-:Y:S02]  /*15d40*/  IMAD.MOV.U32 R13, RZ, RZ, R4 ;  /* 0x000000ffff0d7224 */ /* 0x000fe400078e0004 */
[----:B------:R-:W-:Y:S01]  /*15d50*/  IMAD.MOV.U32 R12, RZ, RZ, 0x3 ;  /* 0x00000003ff0c7424 */ /* 0x000fe200078e00ff */
[----:B------:R-:W-:-:S05]  /*15d60*/  @!P2 IADD3 R14, P3, R32, R14, RZ ;  /* 0x0000000e200ea210 */ /* 0x000fca0007f7e0ff */
[----:B------:R-:W-:-:S08]  /*15d70*/  @!P2 IMAD.MOV.U32 R2, RZ, RZ, R14 ;  /* 0x000000ffff02a224 */ /* 0x000fd000078e000e */
[----:B------:R-:W-:Y:S05]  /*15d80*/  WARPSYNC.COLLECTIVE R15, `(.L_x_2699) ;  /* 0x000000000f087348 */ /* 0x000fea0003c00000 */
[----:B------:R0:W1:Y:S02]  /*15d90*/  SHFL.IDX P6, R14, R13, R12, R11 ;  /* 0x0000000c0d0e7389 */ /* 0x00006400000c000b */
[----:B01----:R-:W-:Y:S01]  /*15da0*/  ENDCOLLECTIVE ;  /* 0x000000000000791b */ /* 0x003fe20003800000 */
.L_x_2699:
        /* <DEDUP_REMOVED lines=14> */
.L_x_2700:
[----:B------:R-:W-:Y:S02]  /*15e90*/  IMAD.MOV.U32 R13, RZ, RZ, R4 ;  /* 0x000000ffff0d7224 */ /* 0x000fe400078e0004 */
[----:B------:R-:W-:Y:S01]  /*15ea0*/  IMAD.MOV.U32 R12, RZ, RZ, 0x4 ;  /* 0x00000004ff0c7424 */ /* 0x000fe200078e00ff */
[----:B------:R-:W-:-:S05]  /*15eb0*/  @!P2 IADD3 R14, P3, R32, R14, RZ ;  /* 0x0000000e200ea210 */ /* 0x000fca0007f7e0ff */
[----:B------:R-:W-:-:S08]  /*15ec0*/  @!P2 IMAD.MOV.U32 R2, RZ, RZ, R14 ;  /* 0x000000ffff02a224 */ /* 0x000fd000078e000e */
[----:B------:R-:W-:Y:S05]  /*15ed0*/  WARPSYNC.COLLECTIVE R15, `(.L_x_2701) ;  /* 0x000000000f087348 */ /* 0x000fea0003c00000 */
[----:B------:R0:W1:Y:S02]  /*15ee0*/  SHFL.IDX P6, R14, R13, R12, R11 ;  /* 0x0000000c0d0e7389 */ /* 0x00006400000c000b */
[----:B01----:R-:W-:Y:S01]  /*15ef0*/  ENDCOLLECTIVE ;  /* 0x000000000000791b */ /* 0x003fe20003800000 */
.L_x_2701:
        /* <DEDUP_REMOVED lines=14> */
.L_x_2702:
[----:B------:R-:W-:Y:S01]  /*15fe0*/  MOV R13, R4 ;  /* 0x00000004000d7202 */ /* 0x000fe20000000f00 */
[----:B------:R-:W-:Y:S01]  /*15ff0*/  IMAD.MOV.U32 R12, RZ, RZ, 0x5 ;  /* 0x00000005ff0c7424 */ /* 0x000fe200078e00ff */
[----:B------:R-:W-:-:S05]  /*16000*/  @!P2 IADD3 R14, P3, R32, R14, RZ ;  /* 0x0000000e200ea210 */ /* 0x000fca0007f7e0ff */
[----:B------:R-:W-:-:S08]  /*16010*/  @!P2 IMAD.MOV.U32 R2, RZ, RZ, R14 ;  /* 0x000000ffff02a224 */ /* 0x000fd000078e000e */
[----:B------:R-:W-:Y:S05]  /*16020*/  WARPSYNC.COLLECTIVE R15, `(.L_x_2703) ;  /* 0x000000000f087348 */ /* 0x000fea0003c00000 */
[----:B------:R0:W1:Y:S02]  /*16030*/  SHFL.IDX P6, R14, R13, R12, R11 ;  /* 0x0000000c0d0e7389 */ /* 0x00006400000c000b */
[----:B01----:R-:W-:Y:S01]  /*16040*/  ENDCOLLECTIVE ;  /* 0x000000000000791b */ /* 0x003fe20003800000 */
.L_x_2703:
        /* <DEDUP_REMOVED lines=14> */
.L_x_2704:
[----:B------:R-:W-:Y:S01]  /*16130*/  IMAD.MOV.U32 R13, RZ, RZ, R4 ;  /* 0x000000ffff0d7224 */ /* 0x000fe200078e0004 */
[----:B------:R-:W-:Y:S02]  /*16140*/  MOV R12, 0x6 ;  /* 0x00000006000c7802 */ /* 0x000fe40000000f00 */
[----:B------:R-:W-:-:S05]  /*16150*/  @!P2 IADD3 R14, P3, R32, R14, RZ ;  /* 0x0000000e200ea210 */ /* 0x000fca0007f7e0ff */
[----:B------:R-:W-:-:S08]  /*16160*/  @!P2 IMAD.MOV.U32 R2, RZ, RZ, R14 ;  /* 0x000000ffff02a224 */ /* 0x000fd000078e000e */
[----:B------:R-:W-:Y:S05]  /*16170*/  WARPSYNC.COLLECTIVE R15, `(.L_x_2705) ;  /* 0x000000000f087348 */ /* 0x000fea0003c00000 */
[----:B------:R0:W1:Y:S02]  /*16180*/  SHFL.IDX P6, R14, R13, R12, R11 ;  /* 0x0000000c0d0e7389 */ /* 0x00006400000c000b */
[----:B01----:R-:W-:Y:S01]  /*16190*/  ENDCOLLECTIVE ;  /* 0x000000000000791b */ /* 0x003fe20003800000 */
.L_x_2705:
        /* <DEDUP_REMOVED lines=13> */
.L_x_2706:
[----:B------:R-:W-:Y:S02]  /*16270*/  IMAD.MOV.U32 R13, RZ, RZ, R4 ;  /* 0x000000ffff0d7224 */ /* 0x000fe400078e0004 */
[----:B------:R-:W-:Y:S01]  /*16280*/  IMAD.MOV.U32 R12, RZ, RZ, 0x7 ;  /* 0x00000007ff0c7424 */ /* 0x000fe200078e00ff */
[----:B------:R-:W-:-:S05]  /*16290*/  @!P2 IADD3 R14, P3, R32, R14, RZ ;  /* 0x0000000e200ea210 */ /* 0x000fca0007f7e0ff */
[----:B------:R-:W-:-:S08]  /*162a0*/  @!P2 IMAD.MOV.U32 R2, RZ, RZ, R14 ;  /* 0x000000ffff02a224 */ /* 0x000fd000078e000e */
[----:B------:R-:W-:Y:S05]  /*162b0*/  WARPSYNC.COLLECTIVE R15, `(.L_x_2707) ;  /* 0x000000000f087348 */ /* 0x000fea0003c00000 */
[----:B------:R0:W1:Y:S02]  /*162c0*/  SHFL.IDX P6, R14, R13, R12, R11 ;  /* 0x0000000c0d0e7389 */ /* 0x00006400000c000b */
[----:B01----:R-:W-:Y:S01]  /*162d0*/  ENDCOLLECTIVE ;  /* 0x000000000000791b */ /* 0x003fe20003800000 */
.L_x_2707:
[----:B------:R-:W-:-:S04]  /*162e0*/  @!P2 IMAD.X R7, RZ, RZ, R7, P3 ;  /* 0x000000ffff07a224 */ /* 0x000fc800018e0607 */
[----:B------:R-:W-:-:S05]  /*162f0*/  @!P2 IMAD.MOV.U32 R3, RZ, RZ, R7 ;  /* 0x000000ffff03a224 */ /* 0x000fca00078e0007 */
[----:B------:R-:W-:Y:S01]  /*16300*/  @!PT LDS RZ, [RZ] ;  /* 0x00000000fffff984 */ /* 0x000fe20000000800 */
[----:B------:R-:W-:Y:S01]  /*16310*/  @!PT LDS RZ, [RZ] ;  /* 0x00000000fffff984 */ /* 0x000fe20000000800 */
[----:B------:R-:W-:Y:S01]  /*16320*/  @!PT LDS RZ, [RZ] ;  /* 0x00000000fffff984 */ /* 0x000fe20000000800 */
[----:B------:R0:W-:Y:S01]  /*16330*/  @!P2 LDGSTS.E.BYPASS.LTC128B.128 [R17+0x23400], desc[UR46][R2.64], !P1 ;  /* 0x234000000211afae */ /* 0x0001e2000c901d6e */
[----:B------:R-:W-:-:S03]  /*16340*/  MOV R13, R0 ;  /* 0x00000000000d7202 */ /* 0x000fc60000000f00 */
[----:B------:R0:W-:Y:S01]  /*16350*/  @!P2 LDGSTS.E.BYPASS.LTC128B.128 [R17+0x27400], desc[UR46][R2.64+0x80], !P0 ;  /* 0x274000800211afae */ /* 0x0001e2000c101d6e */
[----:B------:R-:W-:-:S07]  /*16360*/  IMAD.MOV.U32 R7, RZ, RZ, R14 ;  /* 0x000000ffff077224 */ /* 0x000fce00078e000e */
[----:B0-----:R-:W-:Y:S05]  /*16370*/  WARPSYNC.COLLECTIVE R15, `(.L_x_2708) ;  /* 0x000000000f087348 */ /* 0x001fea0003c00000 */
[----:B------:R1:W2:Y:S02]  /*16380*/  SHFL.IDX P6, R14, R13, R12, R11 ;  /* 0x0000000c0d0e7389 */ /* 0x0002a400000c000b */
[----:B012---:R-:W-:Y:S01]  /*16390*/  ENDCOLLECTIVE ;  /* 0x000000000000791b */ /* 0x007fe20003800000 */
.L_x_2708:
[----:B------:R-:W-:Y:S05]  /*163a0*/  BRA `(.L_x_2709) ;  /* 0xffffffb400187947 */ /* 0x000fea000383ffff */
.L_x_2615:
[----:B------:R0:W0:Y:S02]  /*163b0*/  SYNCS.PHASECHK.TRANS64.TRYWAIT P0, [R23+URZ+0x38820], R0 ;  /* 0x03882000170075a7 */ /* 0x000024000800017f */
[----:B0-----:R-:W-:Y:S05]  /*163c0*/  @!P0 NANOSLEEP.SYNCS 0x989680 ;  /* 0x009896800000895d */ /* 0x001fea0003900000 */
[----:B------:R-:W0:Y:S02]  /*163d0*/  @!P0 SYNCS.PHASECHK.TRANS64 P0, [R23+URZ+0x38820], R0 ;  /* 0x03882000170085a7 */ /* 0x000e24000800007f */
[----:B0-----:R-:W-:Y:S05]  /*163e0*/  @!P0 BRA `(.L_x_2615) ;  /* 0xfffffffc00f08947 */ /* 0x001fea000383ffff */
[----:B------:R-:W-:Y:S05]  /*163f0*/  BRA `(.L_x_2710) ;  /* 0xffffffb400607947 */ /* 0x000fea000383ffff */
.L_x_2618:
[----:B0-----:R0:W1:Y:S02]  /*16400*/  SYNCS.PHASECHK.TRANS64.TRYWAIT P1, [R4+URZ+0x38880], R21 ;  /* 0x03888015040075a7 */ /* 0x001064000802017f */
[----:B-1----:R-:W-:Y:S05]  /*16410*/  @!P1 NANOSLEEP.SYNCS 0x989680 ;  /* 0x009896800000995d */ /* 0x002fea0003900000 */
[----:B------:R-:W1:Y:S02]  /*16420*/  @!P1 SYNCS.PHASECHK.TRANS64 P1, [R4+URZ+0x38880], R21 ;  /* 0x03888015040095a7 */ /* 0x000e64000802007f */
[----:B-1----:R-:W-:Y:S05]  /*16430*/  @!P1 BRA `(.L_x_2618) ;  /* 0xfffffffc00f09947 */ /* 0x002fea000383ffff */
[----:B------:R-:W-:Y:S05]  /*16440*/  BRA `(.L_x_2711) ;  /* 0xffffffb8002c7947 */ /* 0x000fea000383ffff */
.L_x_2619:
        /* <DEDUP_REMOVED lines=8> */
.L_x_2713:
[----:B------:R-:W-:Y:S05]  /*164d0*/  BSYNC B0 ;  /* 0x0000000000007941 */ /* 0x000fea0003800000 */
.L_x_2712:
        /* <DEDUP_REMOVED lines=9> */
.L_x_2714:
[----:B------:R-:W-:Y:S02]  /*16570*/  IMAD.MOV.U32 R13, RZ, RZ, R8 ;  /* 0x000000ffff0d7224 */ /* 0x000fe400078e0008 */
[----:B------:R-:W-:Y:S01]  /*16580*/  IMAD.MOV.U32 R12, RZ, RZ, 0x1 ;  /* 0x00000001ff0c7424 */ /* 0x000fe200078e00ff */
[----:B------:R-:W-:-:S13]  /*16590*/  IADD3 R2, P1, R32, R14, RZ ;  /* 0x0000000e20027210 */ /* 0x000fda0007f3e0ff */
[----:B------:R-:W-:Y:S05]  /*165a0*/  WARPSYNC.COLLECTIVE R15, `(.L_x_2715) ;  /* 0x000000000f087348 */ /* 0x000fea0003c00000 */
[----:B------:R0:W1:Y:S02]  /*165b0*/  SHFL.IDX P6, R14, R13, R12, R11 ;  /* 0x0000000c0d0e7389 */ /* 0x00006400000c000b */
[----:B01----:R-:W-:Y:S01]  /*165c0*/  ENDCOLLECTIVE ;  /* 0x000000000000791b */ /* 0x003fe20003800000 */
.L_x_2715:
        /* <DEDUP_REMOVED lines=11> */
.L_x_2716:
[----:B------:R-:W-:Y:S01]  /*16680*/  IMAD.MOV.U32 R13, RZ, RZ, R8 ;  /* 0x000000ffff0d7224 */ /* 0x000fe200078e0008 */
[----:B------:R-:W-:Y:S02]  /*16690*/  MOV R12, 0x2 ;  /* 0x00000002000c7802 */ /* 0x000fe40000000f00 */
[----:B------:R-:W-:-:S13]  /*166a0*/  IADD3 R2, P1, R32, R14, RZ ;  /* 0x0000000e20027210 */ /* 0x000fda0007f3e0ff */
[----:B------:R-:W-:Y:S05]  /*166b0*/  WARPSYNC.COLLECTIVE R15, `(.L_x_2717) ;  /* 0x000000000f087348 */ /* 0x000fea0003c00000 */
[----:B------:R0:W1:Y:S02]  /*166c0*/  SHFL.IDX P6, R14, R13, R12, R11 ;  /* 0x0000000c0d0e7389 */ /* 0x00006400000c000b */
[----:B01----:R-:W-:Y:S01]  /*166d0*/  ENDCOLLECTIVE ;  /* 0x000000000000791b */ /* 0x003fe20003800000 */
.L_x_2717:
        /* <DEDUP_REMOVED lines=11> */
.L_x_2718:
[----:B------:R-:W-:Y:S02]  /*16790*/  IMAD.MOV.U32 R13, RZ, RZ, R8 ;  /* 0x000000ffff0d7224 */ /* 0x000fe400078e0008 */
[----:B------:R-:W-:Y:S01]  /*167a0*/  IMAD.MOV.U32 R12, RZ, RZ, 0x3 ;  /* 0x00000003ff0c7424 */ /* 0x000fe200078e00ff */
[----:B------:R-:W-:-:S13]  /*167b0*/  IADD3 R2, P1, R32, R14, RZ ;  /* 0x0000000e20027210 */ /* 0x000fda0007f3e0ff */
[----:B------:R-:W-:Y:S05]  /*167c0*/  WARPSYNC.COLLECTIVE R15, `(.L_x_2719) ;  /* 0x000000000f087348 */ /* 0x000fea0003c00000 */
[----:B------:R0:W1:Y:S02]  /*167d0*/  SHFL.IDX P6, R14, R13, R12, R11 ;  /* 0x0000000c0d0e7389 */ /* 0x00006400000c000b */
[----:B01----:R-:W-:Y:S01]  /*167e0*/  ENDCOLLECTIVE ;  /* 0x000000000000791b */ /* 0x003fe20003800000 */
.L_x_2719:
        /* <DEDUP_REMOVED lines=11> */
.L_x_2720:
[----:B------:R-:W-:Y:S01]  /*168a0*/  MOV R13, R8 ;  /* 0x00000008000d7202 */ /* 0x000fe20000000f00 */
[----:B------:R-:W-:Y:S01]  /*168b0*/  IMAD.MOV.U32 R12, RZ, RZ, 0x4 ;  /* 0x00000004ff0c7424 */ /* 0x000fe200078e00ff */
[----:B------:R-:W-:-:S13]  /*168c0*/  IADD3 R2, P1, R32, R14, RZ ;  /* 0x0000000e20027210 */ /* 0x000fda0007f3e0ff */
[----:B------:R-:W-:Y:S05]  /*168d0*/  WARPSYNC.COLLECTIVE R15, `(.L_x_2721) ;  /* 0x000000000f087348 */ /* 0x000fea0003c00000 */
[----:B------:R0:W1:Y:S02]  /*168e0*/  SHFL.IDX P6, R14, R13, R12, R11 ;  /* 0x0000000c0d0e7389 */ /* 0x00006400000c000b */
[----:B01----:R-:W-:Y:S01]  /*168f0*/  ENDCOLLECTIVE ;  /* 0x000000000000791b */ /* 0x003fe20003800000 */
.L_x_2721:
        /* <DEDUP_REMOVED lines=11> */
.L_x_2722:
[----:B------:R-:W-:Y:S02]  /*169b0*/  IMAD.MOV.U32 R13, RZ, RZ, R8 ;  /* 0x000000ffff0d7224 */ /* 0x000fe400078e0008 */
[----:B------:R-:W-:Y:S01]  /*169c0*/  IMAD.MOV.U32 R12, RZ, RZ, 0x5 ;  /* 0x00000005ff0c7424 */ /* 0x000fe200078e00ff */
[----:B------:R-:W-:-:S13]  /*169d0*/  IADD3 R2, P1, R32, R14, RZ ;  /* 0x0000000e20027210 */ /* 0x000fda0007f3e0ff */
[----:B------:R-:W-:Y:S05]  /*169e0*/  WARPSYNC.COLLECTIVE R15, `(.L_x_2723) ;  /* 0x000000000f087348 */ /* 0x000fea0003c00000 */
[----:B------:R0:W1:Y:S02]  /*169f0*/  SHFL.IDX P6, R14, R13, R12, R11 ;  /* 0x0000000c0d0e7389 */ /* 0x00006400000c000b */
[----:B01----:R-:W-:Y:S01]  /*16a00*/  ENDCOLLECTIVE ;  /* 0x000000000000791b */ /* 0x003fe20003800000 */
.L_x_2723:
        /* <DEDUP_REMOVED lines=11> */
.L_x_2724:
[----:B------:R-:W-:Y:S02]  /*16ac0*/  IMAD.MOV.U32 R13, RZ, RZ, R8 ;  /* 0x000000ffff0d7224 */ /* 0x000fe400078e0008 */
[----:B------:R-:W-:Y:S01]  /*16ad0*/  IMAD.MOV.U32 R12, RZ, RZ, 0x6 ;  /* 0x00000006ff0c7424 */ /* 0x000fe200078e00ff */
[----:B------:R-:W-:-:S13]  /*16ae0*/  IADD3 R2, P1, R32, R14, RZ ;  /* 0x0000000e20027210 */ /* 0x000fda0007f3e0ff */
[----:B------:R-:W-:Y:S05]  /*16af0*/  WARPSYNC.COLLECTIVE R15, `(.L_x_2725) ;  /* 0x000000000f087348 */ /* 0x000fea0003c00000 */
[----:B------:R0:W1:Y:S02]  /*16b00*/  SHFL.IDX P6, R14, R13, R12, R11 ;  /* 0x0000000c0d0e7389 */ /* 0x00006400000c000b */
[----:B01----:R-:W-:Y:S01]  /*16b10*/  ENDCOLLECTIVE ;  /* 0x000000000000791b */ /* 0x003fe20003800000 */
.L_x_2725:
[----:B------:R-:W-:-:S05]  /*16b20*/  IADD3.X R3, RZ, R3, RZ, P1, !PT ;  /* 0x00000003ff037210 */ /* 0x000fca0000ffe4ff */
        /* <DEDUP_REMOVED lines=10> */
.L_x_2726:
[----:B------:R-:W-:Y:S02]  /*16bd0*/  IMAD.MOV.U32 R13, RZ, RZ, R8 ;  /* 0x000000ffff0d7224 */ /* 0x000fe400078e0008 */
[----:B------:R-:W-:Y:S01]  /*16be0*/  IMAD.MOV.U32 R12, RZ, RZ, 0x7 ;  /* 0x00000007ff0c7424 */ /* 0x000fe200078e00ff */
[----:B------:R-:W-:-:S13]  /*16bf0*/  IADD3 R2, P1, R32, R14, RZ ;  /* 0x0000000e20027210 */ /* 0x000fda0007f3e0ff */
[----:B------:R-:W-:Y:S05]  /*16c00*/  WARPSYNC.COLLECTIVE R15, `(.L_x_2727) ;  /* 0x000000000f087348 */ /* 0x000fea0003c00000 */
[----:B------:R0:W1:Y:S02]  /*16c10*/  SHFL.IDX P6, R14, R13, R12, R11 ;  /* 0x0000000c0d0e7389 */ /* 0x00006400000c000b */
[----:B01----:R-:W-:Y:S01]  /*16c20*/  ENDCOLLECTIVE ;  /* 0x000000000000791b */ /* 0x003fe20003800000 */
.L_x_2727:
[----:B------:R-:W-:-:S05]  /*16c30*/  IMAD.X R3, RZ, RZ, R3, P1 ;  /* 0x000000ffff037224 */ /* 0x000fca00008e0603 */
[----:B------:R-:W-:Y:S01]  /*16c40*/  @!PT LDS RZ, [RZ] ;  /* 0x00000000fffff984 */ /* 0x000fe20000000800 */
[----:B------:R-:W-:Y:S01]  /*16c50*/  @!PT LDS RZ, [RZ] ;  /* 0x00000000fffff984 */ /* 0x000fe20000000800 */
[----:B------:R-:W-:Y:S01]  /*16c60*/  @!PT LDS RZ, [RZ] ;  /* 0x00000000fffff984 */ /* 0x000fe20000000800 */
[----:B------:R0:W-:Y:S04]  /*16c70*/  LDGSTS.E.BYPASS.LTC128B.128 [R7+0x13400], desc[UR46][R2.64], !P3 ;  /* 0x1340000002077fae */ /* 0x0001e8000d901d6e */
[----:B------:R0:W-:Y:S01]  /*16c80*/  LDGSTS.E.BYPASS.LTC128B.128 [R7+0x17400], desc[UR46][R2.64+0x80], !P2 ;  /* 0x1740008002077fae */ /* 0x0001e2000d101d6e */
[----:B------:R-:W-:Y:S01]  /*16c90*/  MOV R13, R9 ;  /* 0x00000009000d7202 */ /* 0x000fe20000000f00 */
[----:B------:R-:W-:-:S07]  /*16ca0*/  IMAD.MOV.U32 R8, RZ, RZ, R14 ;  /* 0x000000ffff087224 */ /* 0x000fce00078e000e */
[----:B0-----:R-:W-:Y:S05]  /*16cb0*/  WARPSYNC.COLLECTIVE R15, `(.L_x_2728) ;  /* 0x000000000f087348 */ /* 0x001fea0003c00000 */
[----:B------:R1:W2:Y:S02]  /*16cc0*/  SHFL.IDX P6, R14, R13, R12, R11 ;  /* 0x0000000c0d0e7389 */ /* 0x0002a400000c000b */
[----:B012---:R-:W-:Y:S01]  /*16cd0*/  ENDCOLLECTIVE ;  /* 0x000000000000791b */ /* 0x007fe20003800000 */
.L_x_2728:
[----:B------:R-:W-:Y:S05]  /*16ce0*/  BRA `(.L_x_2729) ;  /* 0xffffffb4002c7947 */ /* 0x000fea000383ffff */
.L_x_2622:
[----:B--2---:R2:W3:Y:S02]  /*16cf0*/  SYNCS.PHASECHK.TRANS64.TRYWAIT P1, [R4+URZ+0x38840], R21 ;  /* 0x03884015040075a7 */ /* 0x0044e4000802017f */
[----:B---3--:R-:W-:Y:S05]  /*16d00*/  @!P1 NANOSLEEP.SYNCS 0x989680 ;  /* 0x009896800000995d */ /* 0x008fea0003900000 */
[----:B------:R-:W3:Y:S02]  /*16d10*/  @!P1 SYNCS.PHASECHK.TRANS64 P1, [R4+URZ+0x38840], R21 ;  /* 0x03884015040095a7 */ /* 0x000ee4000802007f */
[----:B---3--:R-:W-:Y:S05]  /*16d20*/  @!P1 BRA `(.L_x_2622) ;  /* 0xfffffffc00f09947 */ /* 0x008fea000383ffff */
[----:B------:R-:W-:Y:S05]  /*16d30*/  BRA `(.L_x_2730) ;  /* 0xffffffb400707947 */ /* 0x000fea000383ffff */
.L_x_2623:
        /* <DEDUP_REMOVED lines=8> */
.L_x_2732:
[----:B------:R-:W-:Y:S05]  /*16dc0*/  BSYNC B0 ;  /* 0x0000000000007941 */ /* 0x000fea0003800000 */
.L_x_2731:
        /* <DEDUP_REMOVED lines=9> */
.L_x_2733:
[----:B------:R-:W-:Y:S02]  /*16e60*/  VIADD R5, R5, UR44 ;  /* 0x0000002c05057c36 */ /* 0x000fe40008000000 */
[----:B------:R-:W-:Y:S02]  /*16e70*/  IMAD.MOV.U32 R13, RZ, RZ, R6 ;  /* 0x000000ffff0d7224 */ /* 0x000fe400078e0006 */
[----:B------:R-:W-:Y:S01]  /*16e80*/  IMAD.MOV.U32 R12, RZ, RZ, 0x1 ;  /* 0x00000001ff0c7424 */ /* 0x000fe200078e00ff */
[----:B------:R-:W-:-:S13]  /*16e90*/  IADD3 R2, P1, R32, R14, RZ ;  /* 0x0000000e20027210 */ /* 0x000fda0007f3e0ff */
[----:B------:R-:W-:Y:S05]  /*16ea0*/  WARPSYNC.COLLECTIVE R15, `(.L_x_2734) ;  /* 0x000000000f087348 */ /* 0x000fea0003c00000 */
[----:B------:R0:W1:Y:S02]  /*16eb0*/  SHFL.IDX P6, R14, R13, R12, R11 ;  /* 0x0000000c0d0e7389 */ /* 0x00006400000c000b */
[----:B01----:R-:W-:Y:S01]  /*16ec0*/  ENDCOLLECTIVE ;  /* 0x000000000000791b */ /* 0x003fe20003800000 */
.L_x_2734:
        /* <DEDUP_REMOVED lines=11> */
.L_x_2735:
[----:B------:R-:W-:Y:S02]  /*16f80*/  IMAD.MOV.U32 R13, RZ, RZ, R6 ;  /* 0x000000ffff0d7224 */ /* 0x000fe400078e0006 */
[----:B------:R-:W-:Y:S02]  /*16f90*/  IMAD.MOV.U32 R12, RZ, RZ, 0x2 ;  /* 0x00000002ff0c7424 */ /* 0x000fe400078e00ff */
[----:B------:R-:W-:-:S07]  /*16fa0*/  IMAD.MOV.U32 R21, RZ, RZ, R14 ;  /* 0x000000ffff157224 */ /* 0x000fce00078e000e */
[----:B------:R-:W-:Y:S05]  /*16fb0*/  WARPSYNC.COLLECTIVE R15, `(.L_x_2736) ;  /* 0x000000000f087348 */ /* 0x000fea0003c00000 */
[----:B------:R0:W1:Y:S02]  /*16fc0*/  SHFL.IDX P6, R14, R13, R12, R11 ;  /* 0x0000000c0d0e7389 */ /* 0x00006400000c000b */
[----:B01----:R-:W-:Y:S01]  /*16fd0*/  ENDCOLLECTIVE ;  /* 0x000000000000791b */ /* 0x003fe20003800000 */
.L_x_2736:
[----:B------:R-:W-:-:S04]  /*16fe0*/  IADD3 R2, P1, R32, R21, RZ ;  /* 0x0000001520027210 */ /* 0x000fc80007f3e0ff */
[----:B------:R-:W-:-:S05]  /*16ff0*/  IADD3.X R3, RZ, R8, RZ, P1, !PT ;  /* 0x00000008ff037210 */ /* 0x000fca0000ffe4ff */
        /* <DEDUP_REMOVED lines=10> */
.L_x_2737:
[----:B------:R-:W-:Y:S02]  /*170a0*/  IMAD.MOV.U32 R13, RZ, RZ, R6 ;  /* 0x000000ffff0d7224 */ /* 0x000fe400078e0006 */
[----:B------:R-:W-:Y:S01]  /*170b0*/  IMAD.MOV.U32 R12, RZ, RZ, 0x3 ;  /* 0x00000003ff0c7424 */ /* 0x000fe200078e00ff */
[----:B------:R-:W-:-:S13]  /*170c0*/  IADD3 R2, P1, R32, R14, RZ ;  /* 0x0000000e20027210 */ /* 0x000fda0007f3e0ff */
[----:B------:R-:W-:Y:S05]  /*170d0*/  WARPSYNC.COLLECTIVE R15, `(.L_x_2738) ;  /* 0x000000000f087348 */ /* 0x000fea0003c00000 */
[----:B------:R0:W1:Y:S02]  /*170e0*/  SHFL.IDX P6, R14, R13, R12, R11 ;  /* 0x0000000c0d0e7389 */ /* 0x00006400000c000b */
[----:B01----:R-:W-:Y:S01]  /*170f0*/  ENDCOLLECTIVE ;  /* 0x000000000000791b */ /* 0x003fe20003800000 */
.L_x_2738:
        /* <DEDUP_REMOVED lines=11> */
.L_x_2739:
        /* <DEDUP_REMOVED lines=9> */
.L_x_2740:
        /* <DEDUP_REMOVED lines=10> */
.L_x_2741:
[----:B------:R-:W-:Y:S02]  /*172e0*/  IMAD.MOV.U32 R13, RZ, RZ, R6 ;  /* 0x000000ffff0d7224 */ /* 0x000fe400078e0006 */
[----:B------:R-:W-:Y:S02]  /*172f0*/  IMAD.MOV.U32 R12, RZ, RZ, 0x5 ;  /* 0x00000005ff0c7424 */ /* 0x000fe400078e00ff */
[----:B------:R-:W-:-:S07]  /*17300*/  IMAD.MOV.U32 R21, RZ, RZ, R14 ;  /* 0x000000ffff157224 */ /* 0x000fce00078e000e */
[----:B------:R-:W-:Y:S05]  /*17310*/  WARPSYNC.COLLECTIVE R15, `(.L_x_2742) ;  /* 0x000000000f087348 */ /* 0x000fea0003c00000 */
[----:B------:R0:W1:Y:S02]  /*17320*/  SHFL.IDX P6, R14, R13, R12, R11 ;  /* 0x0000000c0d0e7389 */ /* 0x00006400000c000b */
[----:B01----:R-:W-:Y:S01]  /*17330*/  ENDCOLLECTIVE ;  /* 0x000000000000791b */ /* 0x003fe20003800000 */
.L_x_2742:
        /* <DEDUP_REMOVED lines=12> */
.L_x_2743:
[----:B------:R-:W-:Y:S02]  /*17400*/  IMAD.MOV.U32 R13, RZ, RZ, R6 ;  /* 0x000000ffff0d7224 */ /* 0x000fe400078e0006 */
[----:B------:R-:W-:Y:S01]  /*17410*/  IMAD.MOV.U32 R12, RZ, RZ, 0x6 ;  /* 0x00000006ff0c7424 */ /* 0x000fe200078e00ff */
[----:B------:R-:W-:-:S13]  /*17420*/  IADD3 R2, P1, R32, R14, RZ ;  /* 0x0000000e20027210 */ /* 0x000fda0007f3e0ff */
[----:B------:R-:W-:Y:S05]  /*17430*/  WARPSYNC.COLLECTIVE R15, `(.L_x_2744) ;  /* 0x000000000f087348 */ /* 0x000fea0003c00000 */
[----:B------:R0:W1:Y:S02]  /*17440*/  SHFL.IDX P6, R14, R13, R12, R11 ;  /* 0x0000000c0d0e7389 */ /* 0x00006400000c000b */
[----:B01----:R-:W-:Y:S01]  /*17450*/  ENDCOLLECTIVE ;  /* 0x000000000000791b */ /* 0x003fe20003800000 */
.L_x_2744:
        /* <DEDUP_REMOVED lines=11> */
.L_x_2745:
        /* <DEDUP_REMOVED lines=9> */
.L_x_2746:
        /* <DEDUP_REMOVED lines=10> */
.L_x_2747:
[----:B------:R-:W-:Y:S05]  /*17640*/  BRA `(.L_x_2748) ;  /* 0xffffffb000487947 */ /* 0x000fea000383ffff */
.L_x_2626:
[----:B0-----:R0:W2:Y:S02]  /*17650*/  SYNCS.PHASECHK.TRANS64.TRYWAIT P2, [R18+URZ+0x38870], R3 ;  /* 0x03887003120075a7 */ /* 0x0010a4000804017f */
[----:B--2---:R-:W-:Y:S05]  /*17660*/  @!P2 NANOSLEEP.SYNCS 0x989680 ;  /* 0x009896800000a95d */ /* 0x004fea0003900000 */
[----:B------:R-:W2:Y:S02]  /*17670*/  @!P2 SYNCS.PHASECHK.TRANS64 P2, [R18+URZ+0x38870], R3 ;  /* 0x038870031200a5a7 */ /* 0x000ea4000804007f */
[----:B--2---:R-:W-:Y:S05]  /*17680*/  @!P2 BRA `(.L_x_2626) ;  /* 0xfffffffc00f0a947 */ /* 0x004fea000383ffff */
[----:B------:R-:W-:Y:S05]  /*17690*/  BRA `(.L_x_2749) ;  /* 0xffffffb000a47947 */ /* 0x000fea000383ffff */
.L_x_2628:
[----:B0-----:R0:W2:Y:S02]  /*176a0*/  SYNCS.PHASECHK.TRANS64.TRYWAIT P2, [R18+URZ+0x38860], R5 ;  /* 0x03886005120075a7 */ /* 0x0010a4000804017f */
[----:B--2---:R-:W-:Y:S05]  /*176b0*/  @!P2 NANOSLEEP.SYNCS 0x989680 ;  /* 0x009896800000a95d */ /* 0x004fea0003900000 */
[----:B------:R-:W2:Y:S02]  /*176c0*/  @!P2 SYNCS.PHASECHK.TRANS64 P2, [R18+URZ+0x38860], R5 ;  /* 0x038860051200a5a7 */ /* 0x000ea4000804007f */
[----:B--2---:R-:W-:Y:S05]  /*176d0*/  @!P2 BRA `(.L_x_2628) ;  /* 0xfffffffc00f0a947 */ /* 0x004fea000383ffff */
[----:B------:R-:W-:Y:S05]  /*176e0*/  BRA `(.L_x_2750) ;  /* 0xffffffb000b47947 */ /* 0x000fea000383ffff */
.L_x_2635:
[----:B--2---:R2:W3:Y:S02]  /*176f0*/  SYNCS.PHASECHK.TRANS64.TRYWAIT P0, [R18+URZ+0x38870], R3 ;  /* 0x03887003120075a7 */ /* 0x0044e4000800017f */
[----:B---3--:R-:W-:Y:S05]  /*17700*/  @!P0 NANOSLEEP.SYNCS 0x989680 ;  /* 0x009896800000895d */ /* 0x008fea0003900000 */
[----:B------:R-:W3:Y:S02]  /*17710*/  @!P0 SYNCS.PHASECHK.TRANS64 P0, [R18+URZ+0x38870], R3 ;  /* 0x03887003120085a7 */ /* 0x000ee4000800007f */
[----:B---3--:R-:W-:Y:S05]  /*17720*/  @!P0 BRA `(.L_x_2635) ;  /* 0xfffffffc00f08947 */ /* 0x008fea000383ffff */
[----:B------:R-:W-:Y:S05]  /*17730*/  BRA `(.L_x_2751) ;  /* 0xffffffbc00207947 */ /* 0x000fea000383ffff */
.L_x_2637:
[----:B--2---:R2:W3:Y:S02]  /*17740*/  SYNCS.PHASECHK.TRANS64.TRYWAIT P0, [R18+URZ+0x38860], R3 ;  /* 0x03886003120075a7 */ /* 0x0044e4000800017f */
[----:B---3--:R-:W-:Y:S05]  /*17750*/  @!P0 NANOSLEEP.SYNCS 0x989680 ;  /* 0x009896800000895d */ /* 0x008fea0003900000 */
[----:B------:R-:W3:Y:S02]  /*17760*/  @!P0 SYNCS.PHASECHK.TRANS64 P0, [R18+URZ+0x38860], R3 ;  /* 0x03886003120085a7 */ /* 0x000ee4000800007f */
[----:B---3--:R-:W-:Y:S05]  /*17770*/  @!P0 BRA `(.L_x_2637) ;  /* 0xfffffffc00f08947 */ /* 0x008fea000383ffff */
[----:B------:R-:W-:Y:S05]  /*17780*/  BRA `(.L_x_2752) ;  /* 0xffffffbc00387947 */ /* 0x000fea000383ffff */
.L_x_2640:
[----:B-1----:R1:W2:Y:S02]  /*17790*/  SYNCS.PHASECHK.TRANS64.TRYWAIT P0, [R5+URZ+0x38820], R2 ;  /* 0x03882002050075a7 */ /* 0x0022a4000800017f */
[----:B--2---:R-:W-:Y:S05]  /*177a0*/  @!P0 NANOSLEEP.SYNCS 0x989680 ;  /* 0x009896800000895d */ /* 0x004fea0003900000 */
[----:B------:R-:W2:Y:S02]  /*177b0*/  @!P0 SYNCS.PHASECHK.TRANS64 P0, [R5+URZ+0x38820], R2 ;  /* 0x03882002050085a7 */ /* 0x000ea4000800007f */
[----:B--2---:R-:W-:Y:S05]  /*177c0*/  @!P0 BRA `(.L_x_2640) ;  /* 0xfffffffc00f08947 */ /* 0x004fea000383ffff */
[----:B------:R-:W-:Y:S05]  /*177d0*/  BRA `(.L_x_2753) ;  /* 0xffffffc400847947 */ /* 0x000fea000383ffff */
.L_x_2642:
[----:B-1----:R1:W2:Y:S02]  /*177e0*/  SYNCS.PHASECHK.TRANS64.TRYWAIT P1, [R4+URZ+0x38840], R3 ;  /* 0x03884003040075a7 */ /* 0x0022a4000802017f */
[----:B--2---:R-:W-:Y:S05]  /*177f0*/  @!P1 NANOSLEEP.SYNCS 0x989680 ;  /* 0x009896800000995d */ /* 0x004fea0003900000 */
[----:B------:R-:W2:Y:S02]  /*17800*/  @!P1 SYNCS.PHASECHK.TRANS64 P1, [R4+URZ+0x38840], R3 ;  /* 0x03884003040095a7 */ /* 0x000ea4000802007f */
[----:B--2---:R-:W-:Y:S05]  /*17810*/  @!P1 BRA `(.L_x_2642) ;  /* 0xfffffffc00f09947 */ /* 0x004fea000383ffff */
[----:B------:R-:W-:Y:S05]  /*17820*/  BRA `(.L_x_2754) ;  /* 0xffffffc400c07947 */ /* 0x000fea000383ffff */
.L_x_2644:
[----:B--2---:R2:W3:Y:S02]  /*17830*/  SYNCS.PHASECHK.TRANS64.TRYWAIT P1, [R5+URZ+0x38840], R0 ;  /* 0x03884000050075a7 */ /* 0x0044e4000802017f */
[----:B---3--:R-:W-:Y:S05]  /*17840*/  @!P1 NANOSLEEP.SYNCS 0x989680 ;  /* 0x009896800000995d */ /* 0x008fea0003900000 */
[----:B------:R-:W3:Y:S02]  /*17850*/  @!P1 SYNCS.PHASECHK.TRANS64 P1, [R5+URZ+0x38840], R0 ;  /* 0x03884000050095a7 */ /* 0x000ee4000802007f */
[----:B---3--:R-:W-:Y:S05]  /*17860*/  @!P1 BRA `(.L_x_2644) ;  /* 0xfffffffc00f09947 */ /* 0x008fea000383ffff */
[----:B------:R-:W-:Y:S05]  /*17870*/  BRA `(.L_x_2755) ;  /* 0xffffffc400cc7947 */ /* 0x000fea000383ffff */
.L_x_2646:
[----:B---3--:R3:W4:Y:S02]  /*17880*/  SYNCS.PHASECHK.TRANS64.TRYWAIT P1, [R4+URZ+0x38860], R3 ;  /* 0x03886003040075a7 */ /* 0x008724000802017f */
[----:B----4-:R-:W-:Y:S05]  /*17890*/  @!P1 NANOSLEEP.SYNCS 0x989680 ;  /* 0x009896800000995d */ /* 0x010fea0003900000 */
[----:B------:R-:W4:Y:S02]  /*178a0*/  @!P1 SYNCS.PHASECHK.TRANS64 P1, [R4+URZ+0x38860], R3 ;  /* 0x03886003040095a7 */ /* 0x000f24000802007f */
[----:B----4-:R-:W-:Y:S05]  /*178b0*/  @!P1 BRA `(.L_x_2646) ;  /* 0xfffffffc00f09947 */ /* 0x010fea000383ffff */
[----:B------:R-:W-:Y:S05]  /*178c0*/  BRA `(.L_x_2756) ;  /* 0xffffffc400c87947 */ /* 0x000fea000383ffff */
.L_x_2648:
[----:B----4-:R4:W0:Y:S02]  /*178d0*/  SYNCS.PHASECHK.TRANS64.TRYWAIT P1, [R5+URZ+0x38860], R0 ;  /* 0x03886000050075a7 */ /* 0x010824000802017f */
[----:B0-----:R-:W-:Y:S05]  /*178e0*/  @!P1 NANOSLEEP.SYNCS 0x989680 ;  /* 0x009896800000995d */ /* 0x001fea0003900000 */
[----:B------:R-:W0:Y:S02]  /*178f0*/  @!P1 SYNCS.PHASECHK.TRANS64 P1, [R5+URZ+0x38860], R0 ;  /* 0x03886000050095a7 */ /* 0x000e24000802007f */
[----:B0-----:R-:W-:Y:S05]  /*17900*/  @!P1 BRA `(.L_x_2648) ;  /* 0xfffffffc00f09947 */ /* 0x001fea000383ffff */
[----:B------:R-:W-:Y:S05]  /*17910*/  BRA `(.L_x_2757) ;  /* 0xffffffc400c47947 */ /* 0x000fea000383ffff */
.L_x_2650:
[----:B------:R0:W0:Y:S02]  /*17920*/  SYNCS.PHASECHK.TRANS64.TRYWAIT P1, [R4+URZ+0x38880], R3 ;  /* 0x03888003040075a7 */ /* 0x000024000802017f */
[----:B0-----:R-:W-:Y:S05]  /*17930*/  @!P1 NANOSLEEP.SYNCS 0x989680 ;  /* 0x009896800000995d */ /* 0x001fea0003900000 */
[----:B------:R-:W0:Y:S02]  /*17940*/  @!P1 SYNCS.PHASECHK.TRANS64 P1, [R4+URZ+0x38880], R3 ;  /* 0x03888003040095a7 */ /* 0x000e24000802007f */
[----:B0-----:R-:W-:Y:S05]  /*17950*/  @!P1 BRA `(.L_x_2650) ;  /* 0xfffffffc00f09947 */ /* 0x001fea000383ffff */
[----:B------:R-:W-:Y:S05]  /*17960*/  BRA `(.L_x_2758) ;  /* 0xffffffc400c07947 */ /* 0x000fea000383ffff */
.L_x_2759:
        /* <DEDUP_REMOVED lines=9> */
.L_x_16272:


//--------------------- .text._ZN7cutlass13device_kernelIN5flash11enable_sm90INS1_16FlashAttnFwdSm90INS1_25CollectiveMainloopFwdSm90ILi2EN4cute5tupleIJNS5_1CILi1EEES8_S8_EEENS6_IJNS7_ILi128EEESA_NS7_ILi256EEEEEELi256ENS_12float_e4m3_tEfNS_4arch4Sm90ELb1ELb0ELb1ELb1ELb1ELb0ELb0ELb1ELb0ELb1ELb1ELb0EEENS1_21CollectiveEpilogueFwdINS6_IJSA_SB_SA_EEES9_NS_10bfloat16_tESF_Li256ELb1ELb1ELb1ELb1EEENS1_36VarlenDynamicPersistentTileSchedulerILi128ELi128ELi256ELi128ELb1ELb1ELb1ELb1ELb1ELb1EEEEEEEEEvNT_6ParamsE --------------------------
	.section	.text._ZN7cutlass13device_kernelIN5flash11enable_sm90INS1_16FlashAttnFwdSm90INS1_25CollectiveMainloopFwdSm90ILi2EN4cute5tupleIJNS5_1CILi1EEES8_S8_EEENS6_IJNS7_ILi128EEESA_NS7_ILi256EEEEEELi256ENS_12float_e4m3_tEfNS_4arch4Sm90ELb1ELb0ELb1ELb1ELb1ELb0ELb0ELb1ELb0ELb1ELb1ELb0EEENS1_21CollectiveEpilogueFwdINS6_IJSA_SB_SA_EEES9_NS_10bfloat16_tESF_Li256ELb1ELb1ELb1ELb1EEENS1_36VarlenDynamicPersistentTileSchedulerILi128ELi128ELi256ELi128ELb1ELb1ELb1ELb1ELb1ELb1EEEEEEEEEvNT_6ParamsE,"ax",@progbits
	.align	128
.text._ZN7cutlass13device_kernelIN5flash11enable_sm90INS1_16FlashAttnFwdSm90INS1_25CollectiveMainloopFwdSm90ILi2EN4cute5tupleIJNS5_1CILi1EEES8_S8_EEENS6_IJNS7_ILi128EEESA_NS7_ILi256EEEEEELi256ENS_12float_e4m3_tEfNS_4arch4Sm90ELb1ELb0ELb1ELb1ELb1ELb0ELb0ELb1ELb0ELb1ELb1ELb0EEENS1_21CollectiveEpilogueFwdINS6_IJSA_SB_SA_EEES9_NS_10bfloat16_tESF_Li256ELb1ELb1ELb1ELb1EEENS1_36VarlenDynamicPersistentTileSchedulerILi128ELi128ELi256ELi128ELb1ELb1ELb1ELb1ELb1ELb1EEEEEEEEEvNT_6ParamsE:
        .type           _ZN7cutlass13device_kernelIN5flash11enable_sm90INS1_16FlashAttnFwdSm90INS1_25CollectiveMainloopFwdSm90ILi2EN4cute5tupleIJNS5_1CILi1EEES8_S8_EEENS6_IJNS7_ILi128EEESA_NS7_ILi256EEEEEELi256ENS_12float_e4m3_tEfNS_4arch4Sm90ELb1ELb0ELb1ELb1ELb1ELb0ELb0ELb1ELb0ELb1ELb1ELb0EEENS1_21CollectiveEpilogueFwdINS6_IJSA_SB_SA_EEES9_NS_10bfloat16_tESF_Li256ELb1ELb1ELb1ELb1EEENS1_36VarlenDynamicPersistentTileSchedulerILi128ELi128ELi256ELi128ELb1ELb1ELb1ELb1ELb1ELb1EEEEEEEEEvNT_6ParamsE,@function
        .size           _ZN7cutlass13device_kernelIN5flash11enable_sm90INS1_16FlashAttnFwdSm90INS1_25CollectiveMainloopFwdSm90ILi2EN4cute5tupleIJNS5_1CILi1EEES8_S8_EEENS6_IJNS7_ILi128EEESA_NS7_ILi256EEEEEELi256ENS_12float_e4m3_tEfNS_4arch4Sm90ELb1ELb0ELb1ELb1ELb1ELb0ELb0ELb1ELb0ELb1ELb1ELb0EEENS1_21CollectiveEpilogueFwdINS6_IJSA_SB_SA_EEES9_NS_10bfloat16_tESF_Li256ELb1ELb1ELb1ELb1EEENS1_36VarlenDynamicPersistentTileSchedulerILi128ELi128ELi256ELi128ELb1ELb1ELb1ELb1ELb1ELb1EEEEEEEEEvNT_6ParamsE,(.L_x_16273 - _ZN7cutlass13device_kernelIN5flash11enable_sm90INS1_16FlashAttnFwdSm90INS1_25CollectiveMainloopFwdSm90ILi2EN4cute5tupleIJNS5_1CILi1EEES8_S8_EEENS6_IJNS7_ILi128EEESA_NS7_ILi256EEEEEELi256ENS_12float_e4m3_tEfNS_4arch4Sm90ELb1ELb0ELb1ELb1ELb1ELb0ELb0ELb1ELb0ELb1ELb1ELb0EEENS1_21CollectiveEpilogueFwdINS6_IJSA_SB_SA_EEES9_NS_10bfloat16_tESF_Li256ELb1ELb1ELb1ELb1EEENS1_36VarlenDynamicPersistentTileSchedulerILi128ELi128ELi256ELi128ELb1ELb1ELb1ELb1ELb1ELb1EEEEEEEEEvNT_6ParamsE)
        .other          _ZN7cutlass13device_kernelIN5flash11enable_sm90INS1_16FlashAttnFwdSm90INS1_25CollectiveMainloopFwdSm90ILi2EN4cute5tupleIJNS5_1CILi1EEES8_S8_EEENS6_IJNS7_ILi128EEESA_NS7_ILi256EEEEEELi256ENS_12float_e4m3_tEfNS_4arch4Sm90ELb1ELb0ELb1ELb1ELb1ELb0ELb0ELb1ELb0ELb1ELb1ELb0EEENS1_21CollectiveEpilogueFwdINS6_IJSA_SB_SA_EEES9_NS_10bfloat16_tESF_Li256ELb1ELb1ELb1ELb1EEENS1_36VarlenDynamicPersistentTileSchedulerILi128ELi128ELi256ELi128ELb1ELb1ELb1ELb1ELb1ELb1EEEEEEEEEvNT_6ParamsE,@"STO_CUDA_ENTRY STV_DEFAULT"
_ZN7cutlass13device_kernelIN5flash11enable_sm90INS1_16FlashAttnFwdSm90INS1_25CollectiveMainloopFwdSm90ILi2EN4cute5tupleIJNS5_1CILi1EEES8_S8_EEENS6_IJNS7_ILi128EEESA_NS7_ILi256EEEEEELi256ENS_12float_e4m3_tEfNS_4arch4Sm90ELb1ELb0ELb1ELb1ELb1ELb0ELb0ELb1ELb0ELb1ELb1ELb0EEENS1_21CollectiveEpilogueFwdINS6_IJSA_SB_SA_EEES9_NS_10bfloat16_tESF_Li256ELb1ELb1ELb1ELb1EEENS1_36VarlenDynamicPersistentTileSchedulerILi128ELi128ELi256ELi128ELb1ELb1ELb1ELb1ELb1ELb1EEEEEEEEEvNT_6ParamsE:
        /* <DEDUP_REMOVED lines=45> */
.L_x_2760:
        /* <DEDUP_REMOVED lines=22> */
.L_x_2761:
        /* <DEDUP_REMOVED lines=18> */
.L_x_2762:
        /* <DEDUP_REMOVED lines=22> */
.L_x_2763:
        /* <DEDUP_REMOVED lines=24> */
.L_x_2764:
        /* <DEDUP_REMOVED lines=8> */
.L_x_2766:
        /* <DEDUP_REMOVED lines=124> */
[----:B0-----:R-:W-:-:S07]  /*1070*/  IMAD R17, R3, 0x8, R0 ;  /* 0x0000000803117824 */ /* 0x001fce00078e0200 */
.L_x_2830:
[----:B------:R-:W-:Y:S01]  /*1080*/  ULDC.64 UR8, c[0x0][0xc88] ;  /* 0x0003220000087ab9 */ /* 0x000fe20000000a00 */
[----:B------:R-:W-:Y:S01]  /*1090*/  ULDC.64 UR10, c[0x0][0xa18] ;  /* 0x00028600000a7ab9 */ /* 0x000fe20000000a00 */
[----:B------:R-:W-:Y:S02]  /*10a0*/  UIMAD.WIDE UR8, UR7, 0x4, UR8 ;  /* 0x00000004070878a5 */ /* 0x000fe4000f8e0208 */
[----:B------:R-:W-:Y:S01]  /*10b0*/  UISETP.NE.U32.AND UP1, UPT, UR10, URZ, UPT ;  /* 0x0000003f0a00728c */ /* 0x000fe2000bf25070 */
[----:B------:R-:W-:Y:S01]  /*10c0*/  ULDC UR4, c[0x0][0x424] ;  /* 0x0001090000047ab9 */ /* 0x000fe20000000800 */
[----:B------:R-:W-:Y:S02]  /*10d0*/  ULDC UR7, c[0x0][0x2f0] ;  /* 0x0000bc0000077ab9 */ /* 0x000fe40000000800 */
[----:B0123--:R-:W-:Y:S02]  /*10e0*/  IMAD.U32 R2, RZ, RZ, UR8 ;  /* 0x00000008ff027e24 */ /* 0x00ffe4000f8e00ff */
        /* <DEDUP_REMOVED lines=19> */
[----:B------:R-:W2:Y:S01]  /*1220*/  @P0 LDG.E R2, desc[UR54][R2.64] ;  /* 0x0000003602020981 */ /* 0x000ea2000c1e1900 */
[----:B------:R-:W-:Y:S01]  /*1230*/  UISETP.NE.U32.AND UP0, UPT, UR8, URZ, UPT ;  /* 0x0000003f0800728c */ /* 0x000fe2000bf05070 */
[----:B------:R-:W-:Y:S02]  /*1240*/  ULDC.64 UR10, c[0x0][0xa20] ;  /* 0x00028800000a7ab9 */ /* 0x000fe40000000a00 */
[----:B------:R-:W3:Y:S01]  /*1250*/  @P2 LDG.E R4, desc[UR54][R4.64] ;  /* 0x0000003604042981 */ /* 0x000ee2000c1e1900 */
[----:B------:R-:W-:Y:S01]  /*1260*/  UISETP.NE.AND.EX UP0, UPT, UR9, URZ, UPT, UP0 ;  /* 0x0000003f0900728c */ /* 0x000fe2000bf05300 */
[----:B------:R-:W-:Y:S01]  /*1270*/  ISETP.NE.U32.AND P1, PT, RZ, UR10, PT ;  /* 0x0000000aff007c0c */ /* 0x000fe2000bf25070 */
[----:B------:R-:W-:Y:S01]  /*1280*/  UMOV UR48, URZ ;  /* 0x0000003f00307c82 */ /* 0x000fe20008000000 */
[----:B------:R-:W-:Y:S02]  /*1290*/  ULOP3.LUT UR38, UR5, 0xffff, URZ, 0xc0, !UPT ;  /* 0x0000ffff05267892 */ /* 0x000fe4000f8ec03f */
[----:B------:R-:W-:Y:S01]  /*12a0*/  USEL UR4, UR4, 0x1, UP0 ;  /* 0x0000000104047887 */ /* 0x000fe20008000000 */
[----:B------:R-:W-:-:S03]  /*12b0*/  ISETP.NE.AND.EX P1, PT, RZ, UR11, PT, P1 ;  /* 0x0000000bff007c0c */ /* 0x000fc6000bf25310 */
[----:B------:R-:W-:Y:S01]  /*12c0*/  UIMAD UR4, UR4, UR7, URZ ;  /* 0x00000007040472a4 */ /* 0x000fe2000f8e023f */
[----:B--2---:R-:W-:Y:S02]  /*12d0*/  @P0 R2UR UR48, R2 ;  /* 0x00000000023002ca */ /* 0x004fe400000e0000 */
[----:B---3--:R-:W-:Y:S01]  /*12e0*/  @P2 R2UR UR50, R4 ;  /* 0x00000000043222ca */ /* 0x008fe200000e0000 */
[----:B----45:R-:W-:-:S14]  /*12f0*/  @P2 BRA `(.L_x_2767) ;  /* 0x0000000000382947 */ /* 0x030fdc0003800000 */
        /* <DEDUP_REMOVED lines=14> */
.L_x_2767:
[----:B------:R-:W-:Y:S05]  /*13e0*/  @!P1 BRA `(.L_x_2768) ;  /* 0x00000000001c9947 */ /* 0x000fea0003800000 */
[----:B------:R-:W-:-:S04]  /*13f0*/  ULEA UR4, UP0, UR36, UR10, 0x2 ;  /* 0x0000000a24047291 */ /* 0x000fc8000f80103f */
[----:B------:R-:W-:Y:S02]  /*1400*/  ULEA.HI.X UR7, UR36, UR11, UR37, 0x2, UP0 ;  /* 0x0000000b24077291 */ /* 0x000fe400080f1425 */
[----:B------:R-:W-:-:S04]  /*1410*/  IMAD.U32 R2, RZ, RZ, UR4 ;  /* 0x00000004ff027e24 */ /* 0x000fc8000f8e00ff */
[----:B------:R-:W-:-:S05]  /*1420*/  IMAD.U32 R3, RZ, RZ, UR7 ;  /* 0x00000007ff037e24 */ /* 0x000fca000f8e00ff */
[----:B------:R-:W2:Y:S02]  /*1430*/  LDG.E R2, desc[UR54][R2.64] ;  /* 0x0000003602027981 */ /* 0x000ea4000c1e1900 */
[----:B--2---:R-:W-:Y:S01]  /*1440*/  R2UR UR4, R2 ;  /* 0x00000000020472ca */ /* 0x004fe200000e0000 */
[----:B------:R-:W-:-:S14]  /*1450*/  BRA `(.L_x_2769) ;  /* 0x0000000000347947 */ /* 0x000fdc0003800000 */
.L_x_2768:
        /* <DEDUP_REMOVED lines=13> */
.L_x_2769:
[----:B------:R-:W-:Y:S01]  /*1530*/  ULDC UR7, c[0x0][0x448] ;  /* 0x0001120000077ab9 */ /* 0x000fe20000000800 */
[----:B------:R-:W-:Y:S02]  /*1540*/  USHF.L.U32 UR39, UR6, 0x7, URZ ;  /* 0x0000000706277899 */ /* 0x000fe4000800063f */
[----:B------:R-:W-:Y:S02]  /*1550*/  UISETP.NE.AND UP0, UPT, UR7, 0x1, UPT ;  /* 0x000000010700788c */ /* 0x000fe4000bf05270 */
[----:B------:R-:W-:Y:S02]  /*1560*/  UIADD3 UR8, UR39, 0x7f, URZ ;  /* 0x0000007f27087890 */ /* 0x000fe4000fffe03f */
[----:B------:R-:W-:Y:S02]  /*1570*/  UIADD3 UR48, -UR48, UR4, URZ ;  /* 0x0000000430307290 */ /* 0x000fe4000fffe13f */
[----:B------:R-:W-:Y:S02]  /*1580*/  UP2UR UR51, UPR, URZ, 0x1 ;  /* 0x000000013f337883 */ /* 0x000fe40008000000 */
[----:B------:R-:W-:-:S03]  /*1590*/  UIADD3 UR9, UR48, 0x80, -UR50 ;  /* 0x0000008030097890 */ /* 0x000fc6000fffe832 */
[----:B------:R-:W-:Y:S01]  /*15a0*/  @UP0 ULDC UR6, c[0x0][0x44c] ;  /* 0x0001130000060ab9 */ /* 0x000fe20000000800 */
[----:B------:R-:W-:Y:S01]  /*15b0*/  @UP0 ULDC UR4, c[0x0][0x450] ;  /* 0x0001140000040ab9 */ /* 0x000fe20000000800 */
[----:B------:R-:W-:-:S04]  /*15c0*/  UIMAD.WIDE.U32 UR6, UR8, UR6, URZ ;  /* 0x00000006080672a5 */ /* 0x000fc8000f8e003f */
[----:B------:R-:W-:Y:S02]  /*15d0*/  @UP0 USHF.R.U32.HI UR8, URZ, UR4, UR7 ;  /* 0x000000043f080299 */ /* 0x000fe40008011607 */
[----:B------:R-:W-:Y:S02]  /*15e0*/  UIADD3 UR4, UR48, 0x7f, URZ ;  /* 0x0000007f30047890 */ /* 0x000fe4000fffe03f */
[----:B------:R-:W-:Y:S02]  /*15f0*/  UIADD3 UR8, UR9, UR8, URZ ;  /* 0x0000000809087290 */ /* 0x000fe4000fffe03f */
[----:B------:R-:W-:Y:S02]  /*1600*/  USHF.R.S32.HI UR6, URZ, 0x1f, UR4 ;  /* 0x0000001f3f067899 */ /* 0x000fe40008011404 */
[----:B------:R-:W-:Y:S02]  /*1610*/  USHF.R.S32.HI UR7, URZ, 0x1f, UR8 ;  /* 0x0000001f3f077899 */ /* 0x000fe40008011408 */
[----:B------:R-:W-:-:S02]  /*1620*/  ULEA.HI UR6, UR6, UR4, URZ, 0x7 ;  /* 0x0000000406067291 */ /* 0x000fc4000f8f383f */
[----:B------:R-:W-:Y:S02]  /*1630*/  ULEA.HI UR7, UR7, UR8, URZ, 0x7 ;  /* 0x0000000807077291 */ /* 0x000fe4000f8f383f */
[----:B------:R-:W-:Y:S02]  /*1640*/  USHF.R.S32.HI UR6, URZ, 0x7, UR6 ;  /* 0x000000073f067899 */ /* 0x000fe40008011406 */
[----:B------:R-:W-:Y:S02]  /*1650*/  USHF.R.S32.HI UR7, URZ, 0x7, UR7 ;  /* 0x000000073f077899 */ /* 0x000fe40008011407 */
[----:B------:R-:W-:Y:S02]  /*1660*/  ULOP3.LUT UR4, UR5, 0xff000000, URZ, 0xc0, !UPT ;  /* 0xff00000005047892 */ /* 0x000fe4000f8ec03f */
[----:B------:R-:W-:Y:S02]  /*1670*/  UISETP.LT.AND UP0, UPT, UR6, UR7, UPT ;  /* 0x000000070600728c */ /* 0x000fe4000bf01270 */
[----:B------:R-:W-:-:S02]  /*1680*/  ULOP3.LUT UR5, UR5, 0xff0000, URZ, 0xc0, !UPT ;  /* 0x00ff000005057892 */ /* 0x000fc4000f8ec03f */
[----:B------:R-:W-:Y:S02]  /*1690*/  USEL UR9, UR6, UR7, UP0 ;  /* 0x0000000706097287 */ /* 0x000fe40008000000 */
[----:B------:R-:W-:Y:S02]  /*16a0*/  USHF.R.U32.HI UR4, URZ, 0x8, UR4 ;  /* 0x000000083f047899 */ /* 0x000fe40008011604 */
[----:B------:R-:W-:Y:S02]  /*16b0*/  UISETP.GE.AND UP0, UPT, UR9, 0x1, UPT ;  /* 0x000000010900788c */ /* 0x000fe4000bf06270 */
        /* <DEDUP_REMOVED lines=42> */
.L_x_2770:
        /* <DEDUP_REMOVED lines=111> */
.L_x_2772:
        /* <DEDUP_REMOVED lines=42> */
.L_x_2933:
[----:B------:R-:W-:Y:S05]  /*22f0*/  WARPSYNC.ALL ;  /* 0x0000000000007948 */ /* 0x000fea0003800000 */
[----:B------:R-:W-:Y:S01]  /*2300*/  UISETP.NE.AND UP0, UPT, UR47, 0x3, UPT ;  /* 0x000000032f00788c */ /* 0x000fe2000bf05270 */
[----:B------:R1:W-:Y:S05]  /*2310*/  BAR.SYNC.DEFER_BLOCKING R5, 0x100 ;  /* 0x000400050000751d */ /* 0x0003ea0000010000 */
[----:B------:R-:W-:-:S13]  /*2320*/  PLOP3.LUT P0, PT, PT, PT, UP0, 0x80, 0x0 ;  /* 0x000000000000781c */ /* 0x000fda0003f0f008 */
[----:B-1----:R-:W-:Y:S05]  /*2330*/  @!P0 BRA `(.L_x_2774) ;  /* 0x0000000000048947 */ /* 0x002fea0003800000 */
[----:B------:R-:W-:Y:S01]  /*2340*/  BPT.TRAP 0x1 ;  /* 0x000000040000795c */ /* 0x000fe20000300000 */
.L_x_2774:
[----:B------:R-:W-:Y:S01]  /*2350*/  ULEA UR57, UR44, UR52, 0x3 ;  /* 0x000000342c397291 */ /* 0x000fe2000f8e183f */
[----:B------:R-:W-:-:S05]  /*2360*/  IMAD.U32 R6, RZ, RZ, UR45 ;  /* 0x0000002dff067e24 */ /* 0x000fca000f8e00ff */
[----:B------:R-:W-:-:S04]  /*2370*/  SHF.L.U32 R6, R6, 0x1f, RZ ;  /* 0x0000001f06067819 */ /* 0x000fc800000006ff */
[----:B------:R1:W2:Y:S01]  /*2380*/  SYNCS.PHASECHK.TRANS64.TRYWAIT P1, [UR57+0x38830], R6 ;  /* 0x03883006ff0075a7 */ /* 0x0002a20008020179 */
[----:B------:R-:W-:Y:S05]  /*2390*/  @!P0 BRA `(.L_x_2775) ;  /* 0x0000000000048947 */ /* 0x000fea0003800000 */
[----:B------:R-:W-:Y:S01]  /*23a0*/  BPT.TRAP 0x1 ;  /* 0x000000040000795c */ /* 0x000fe20000300000 */
.L_x_2775:
[----:B--2---:R-:W-:Y:S05]  /*23b0*/  @P1 BRA `(.L_x_2776) ;  /* 0x0000000000081947 */ /* 0x004fea0003800000 */
[----:B------:R-:W2:Y:S02]  /*23c0*/  SYNCS.PHASECHK.TRANS64.TRYWAIT P1, [UR57+0x38830], R6 ;  /* 0x03883006ff0075a7 */ /* 0x000ea40008020179 */
[----:B--2---:R-:W-:Y:S05]  /*23d0*/  @!P1 BRA `(.L_x_2777) ;  /* 0x0000017400249947 */ /* 0x004fea0003800000 */
.L_x_2776:
        /* <DEDUP_REMOVED lines=66> */
.L_x_2778:
[----:B------:R-:W-:Y:S01]  /*2800*/  UISETP.NE.AND UP0, UPT, UR51, URZ, UPT ;  /* 0x0000003f3300728c */ /* 0x000fe2000bf05270 */
[C---:B------:R-:W-:Y:S01]  /*2810*/  FMUL.FTZ R27, R0.reuse, R27 ;  /* 0x0000001b001b7220 */ /* 0x040fe20000410000 */
[C---:B------:R-:W-:Y:S01]  /*2820*/  FMUL.FTZ R7, R0.reuse, R28 ;  /* 0x0000001c00077220 */ /* 0x040fe20000410000 */
[C---:B------:R-:W-:Y:S01]  /*2830*/  FMUL.FTZ R30, R0.reuse, R30 ;  /* 0x0000001e001e7220 */ /* 0x040fe20000410000 */
[C---:B------:R-:W-:Y:S01]  /*2840*/  FMUL.FTZ R26, R0.reuse, R26 ;  /* 0x0000001a001a7220 */ /* 0x040fe20000410000 */
[----:B------:R2:W-:Y:S01]  /*2850*/  MUFU.TANH R91, R27 ;  /* 0x0000001b005b7308 */ /* 0x0005e20000002400 */
[----:B------:R-:W-:Y:S01]  /*2860*/  PLOP3.LUT P1, PT, PT, PT, UP0, 0x80, 0x0 ;  /* 0x000000000000781c */ /* 0x000fe20003f2f008 */
[C---:B------:R-:W-:Y:S01]  /*2870*/  FMUL.FTZ R13, R0.reuse, R41 ;  /* 0x00000029000d7220 */ /* 0x040fe20000410000 */
[----:B------:R-:W-:Y:S01]  /*2880*/  PLOP3.LUT P2, PT, PT, PT, UP0, 0x80, 0x0 ;  /* 0x000000000000781c */ /* 0x000fe20003f4f008 */
[C---:B------:R-:W-:Y:S01]  /*2890*/  FMUL.FTZ R21, R0.reuse, R49 ;  /* 0x0000003100157220 */ /* 0x040fe20000410000 */
[C---:B------:R-:W-:Y:S01]  /*28a0*/  FMUL.FTZ R31, R0.reuse, R31 ;  /* 0x0000001f001f7220 */ /* 0x040fe20000410000 */
[----:B------:R-:W-:Y:S01]  /*28b0*/  @UP0 ULDC UR6, c[0x0][0x44c] ;  /* 0x0001130000060ab9 */ /* 0x000fe20000000800 */
[C---:B------:R-:W-:Y:S01]  /*28c0*/  FMUL.FTZ R8, R0.reuse, R29 ;  /* 0x0000001d00087220 */ /* 0x040fe20000410000 */
[----:B------:R3:W-:Y:S01]  /*28d0*/  MUFU.TANH R89, R30 ;  /* 0x0000001e00597308 */ /* 0x0007e20000002400 */
[----:B--2---:R-:W-:Y:S01]  /*28e0*/  FMUL.FTZ R27, R0, R54 ;  /* 0x00000036001b7220 */ /* 0x004fe20000410000 */
[----:B------:R-:W-:-:S02]  /*28f0*/  VIADD R54, R17, UR39 ;  /* 0x0000002711367c36 */ /* 0x000fc40008000000 */
[C---:B------:R-:W-:Y:S01]  /*2900*/  FMUL.FTZ R34, R0.reuse, R34 ;  /* 0x0000002200227220 */ /* 0x040fe20000410000 */
[C---:B------:R-:W-:Y:S01]  /*2910*/  FMUL.FTZ R29, R0.reuse, R59 ;  /* 0x0000003b001d7220 */ /* 0x040fe20000410000 */
[----:B------:R-:W-:Y:S01]  /*2920*/  FMUL.FTZ R10, R0, R33 ;  /* 0x00000021000a7220 */ /* 0x000fe20000410000 */
[----:B------:R-:W-:Y:S01]  /*2930*/  @P1 IMAD.HI.U32 R28, R54, UR6, RZ ;  /* 0x00000006361c1c27 */ /* 0x000fe2000f8e00ff */
[----:B------:R-:W-:Y:S01]  /*2940*/  @UP0 ULDC UR6, c[0x0][0x450] ;  /* 0x0001140000060ab9 */ /* 0x000fe20000000800 */
[----:B------:R2:W4:Y:S02]  /*2950*/  MUFU.TANH R93, R26 ;  /* 0x0000001a005d7308 */ /* 0x0005240000002400 */
[C---:B------:R-:W-:Y:S01]  /*2960*/  FMUL.FTZ R35, R0.reuse, R35 ;  /* 0x0000002300237220 */ /* 0x040fe20000410000 */
[C---:B------:R-:W-:Y:S01]  /*2970*/  FMUL.FTZ R38, R0.reuse, R38 ;  /* 0x0000002600267220 */ /* 0x040fe20000410000 */
[----:B------:R-:W-:Y:S01]  /*2980*/  @P2 SHF.R.U32.HI R54, RZ, UR6, R28 ;  /* 0x00000006ff362c19 */ /* 0x000fe2000801161c */
[----:B------:R-:W-:Y:S01]  /*2990*/  UMOV UR6, 0xffffff80 ;  /* 0xffffff8000067882 */ /* 0x000fe20000000000 */
[C---:B------:R-:W-:Y:S01]  /*29a0*/  FMUL.FTZ R39, R0.reuse, R39 ;  /* 0x0000002700277220 */ /* 0x040fe20000410000 */
[----:B------:R-:W-:Y:S01]  /*29b0*/  UIMAD UR6, UR56, UR6, 0x80 ;  /* 0x00000080380674a4 */ /* 0x000fe2000f8e0206 */
[C---:B------:R-:W-:Y:S01]  /*29c0*/  FMUL.FTZ R9, R0.reuse, R32 ;  /* 0x0000002000097220 */ /* 0x040fe20000410000 */
[----:B---3--:R-:W3:Y:S01]  /*29d0*/  SHFL.IDX PT, R30, R54, 0x1, 0x1c1f ;  /* 0x003c1f00361e7f89 */ /* 0x008ee200000e0000 */
[----:B------:R-:W5:Y:S01]  /*29e0*/  MUFU.TANH R31, R31 ;  /* 0x0000001f001f7308 */ /* 0x000f620000002400 */
[----:B------:R-:W-:Y:S01]  /*29f0*/  UIADD3 UR7, UR48, 0x1, UR6 ;  /* 0x0000000130077890 */ /* 0x000fe2000fffe006 */
[----:B------:R-:W-:Y:S01]  /*2a00*/  FMUL.FTZ R42, R0, R42 ;  /* 0x0000002a002a7220 */ /* 0x000fe20000410000 */
[----:B------:R-:W-:-:S02]  /*2a10*/  IMAD.U32 R41, RZ, RZ, UR6 ;  /* 0x00000006ff297e24 */ /* 0x000fc4000f8e00ff */
[C---:B------:R-:W-:Y:S01]  /*2a20*/  FMUL.FTZ R12, R0.reuse, R37 ;  /* 0x00000025000c7220 */ /* 0x040fe20000410000 */
[C---:B------:R-:W-:Y:S01]  /*2a30*/  FMUL.FTZ R43, R0.reuse, R43 ;  /* 0x0000002b002b7220 */ /* 0x040fe20000410000 */
[----:B------:R-:W-:Y:S01]  /*2a40*/  FMUL.FTZ R46, R0, R46 ;  /* 0x0000002e002e7220 */ /* 0x000fe20000410000 */
[----:B------:R-:W-:Y:S01]  /*2a50*/  IMAD.U32 R49, RZ, RZ, UR7 ;  /* 0x00000007ff317e24 */ /* 0x000fe2000f8e00ff */
[----:B------:R-:W-:Y:S01]  /*2a60*/  IADD3 R59, -R16, UR48, R41 ;  /* 0x00000030103b7c10 */ /* 0x000fe2000fffe129 */
[----:B------:R3:W0:Y:S01]  /*2a70*/  MUFU.TANH R33, R34 ;  /* 0x0000002200217308 */ /* 0x0006220000002400 */
[C---:B------:R-:W-:Y:S01]  /*2a80*/  FMUL.FTZ R14, R0.reuse, R40 ;  /* 0x00000028000e7220 */ /* 0x040fe20000410000 */
[C---:B------:R-:W-:Y:S01]  /*2a90*/  FMUL.FTZ R55, R0.reuse, R55 ;  /* 0x0000003700377220 */ /* 0x040fe20000410000 */
[----:B------:R-:W-:Y:S01]  /*2aa0*/  IADD3 R88, R49, -UR50, -R16 ;  /* 0x8000003231587c10 */ /* 0x000fe2000fffe810 */
[C---:B------:R-:W-:Y:S01]  /*2ab0*/  FMUL.FTZ R28, R0.reuse, R56 ;  /* 0x00000038001c7220 */ /* 0x040fe20000410000 */
[C---:B------:R-:W-:Y:S01]  /*2ac0*/  FMUL.FTZ R47, R0.reuse, R47 ;  /* 0x0000002f002f7220 */ /* 0x040fe20000410000 */
[C---:B------:R-:W-:Y:S01]  /*2ad0*/  FMUL.FTZ R20, R0.reuse, R45 ;  /* 0x0000002d00147220 */ /* 0x040fe20000410000 */
[C---:B------:R-:W-:Y:S01]  /*2ae0*/  FMUL.FTZ R50, R0.reuse, R50 ;  /* 0x0000003200327220 */ /* 0x040fe20000410000 */
[----:B------:R-:W1:Y:S01]  /*2af0*/  MUFU.TANH R35, R35 ;  /* 0x0000002300237308 */ /* 0x000e620000002400 */
[C---:B--2---:R-:W-:Y:S01]  /*2b00*/  FMUL.FTZ R26, R0.reuse, R53 ;  /* 0x00000035001a7220 */ /* 0x044fe20000410000 */
[C---:B------:R-:W-:Y:S01]  /*2b10*/  FMUL.FTZ R2, R0.reuse, R24 ;  /* 0x0000001800027220 */ /* 0x040fe20000410000 */
[C---:B------:R-:W-:Y:S01]  /*2b20*/  FMUL.FTZ R3, R0.reuse, R25 ;  /* 0x0000001900037220 */ /* 0x040fe20000410000 */
[C---:B------:R-:W-:Y:S01]  /*2b30*/  FMUL.FTZ R24, R0.reuse, R48 ;  /* 0x0000003000187220 */ /* 0x040fe20000410000 */
[----:B------:R-:W-:Y:S01]  /*2b40*/  FMUL.FTZ R51, R0, R51 ;  /* 0x0000003300337220 */ /* 0x000fe20000410000 */
[----:B---3--:R-:W-:Y:S01]  /*2b50*/  VIADDMNMX R34, R30, R88, R59, PT ;  /* 0x000000581e227246 */ /* 0x008fe2000380013b */
        /* <DEDUP_REMOVED lines=8> */
[C---:B------:R-:W-:Y:S01]  /*2be0*/  FMUL.FTZ R15, R0.reuse, R44 ;  /* 0x0000002c000f7220 */ /* 0x040fe20000410000 */
[----:B----4-:R-:W-:Y:S01]  /*2bf0*/  FSEL R93, R93, -INF , P1 ;  /* 0xff8000005d5d7808 */ /* 0x010fe20000800000 */
[----:B------:R-:W2:Y:S01]  /*2c00*/  MUFU.TANH R39, R39 ;  /* 0x0000002700277308 */ /* 0x000ea20000002400 */
[----:B------:R-:W-:Y:S01]  /*2c10*/  FSEL R91, R91, -INF , P2 ;  /* 0xff8000005b5b7808 */ /* 0x000fe20001000000 */
[----:B------:R-:W-:Y:S01]  /*2c20*/  FMUL.FTZ R62, R0, R62 ;  /* 0x0000003e003e7220 */ /* 0x000fe20000410000 */
[----:B------:R-:W-:Y:S01]  /*2c30*/  ISETP.GT.AND P1, PT, R34, 0x9, PT ;  /* 0x000000092200780c */ /* 0x000fe20003f24270 */
[C---:B------:R-:W-:Y:S01]  /*2c40*/  FMUL.FTZ R66, R0.reuse, R66 ;  /* 0x0000004200427220 */ /* 0x040fe20000410000 */
[----:B------:R-:W-:Y:S01]  /*2c50*/  FSEL R89, R89, -INF , P3 ;  /* 0xff80000059597808 */ /* 0x000fe20001800000 */
[----:B------:R-:W-:Y:S01]  /*2c60*/  FMUL.FTZ R67, R0, R67 ;  /* 0x0000004300437220 */ /* 0x000fe20000410000 */
[----:B------:R-:W-:Y:S01]  /*2c70*/  FMNMX.FTZ R32, R93, R91, !PT ;  /* 0x0000005b5d207209 */ /* 0x000fe20007810000 */
[----:B------:R3:W-:Y:S01]  /*2c80*/  MUFU.TANH R37, R27 ;  /* 0x0000001b00257308 */ /* 0x0007e20000002400 */
[----:B------:R-:W-:Y:S01]  /*2c90*/  ISETP.GT.AND P2, PT, R34, 0x10, PT ;  /* 0x000000102200780c */ /* 0x000fe20003f44270 */
[C---:B------:R-:W-:Y:S01]  /*2ca0*/  FMUL.FTZ R70, R0.reuse, R70 ;  /* 0x0000004600467220 */ /* 0x040fe20000410000 */
[----:B-----5:R-:W-:Y:S01]  /*2cb0*/  FSEL R63, R31, -INF , P1 ;  /* 0xff8000001f3f7808 */ /* 0x020fe20000800000 */
[C---:B------:R-:W-:Y:S01]  /*2cc0*/  FMUL.FTZ R71, R0.reuse, R71 ;  /* 0x0000004700477220 */ /* 0x040fe20000410000 */
[----:B------:R-:W-:Y:S01]  /*2cd0*/  FMNMX.FTZ R32, R89, R32, !PT ;  /* 0x0000002059207209 */ /* 0x000fe20007810000 */
[----:B------:R-:W-:Y:S01]  /*2ce0*/  FMUL.FTZ R74, R0, R74 ;  /* 0x0000004a004a7220 */ /* 0x000fe20000410000 */
[----:B------:R-:W-:Y:S01]  /*2cf0*/  ISETP.GT.AND P1, PT, R34, 0x11, PT ;  /* 0x000000112200780c */ /* 0x000fe20003f24270 */
[----:B------:R-:W4:Y:S01]  /*2d00*/  MUFU.TANH R42, R42 ;  /* 0x0000002a002a7308 */ /* 0x000f220000002400 */
[C---:B---3--:R-:W-:Y:S01]  /*2d10*/  FMUL.FTZ R27, R0.reuse, R57 ;  /* 0x00000039001b7220 */ /* 0x048fe20000410000 */
[----:B0-----:R-:W-:Y:S01]  /*2d20*/  FSEL R57, R33, -INF , P2 ;  /* 0xff80000021397808 */ /* 0x001fe20001000000 */
[C---:B------:R-:W-:Y:S01]  /*2d30*/  FMUL.FTZ R75, R0.reuse, R75 ;  /* 0x0000004b004b7220 */ /* 0x040fe20000410000 */
[----:B------:R-:W-:Y:S01]  /*2d40*/  FMNMX.FTZ R32, R63, R32, !PT ;  /* 0x000000203f207209 */ /* 0x000fe20007810000 */
[----:B------:R-:W-:Y:S01]  /*2d50*/  FMUL.FTZ R78, R0, R78 ;  /* 0x0000004e004e7220 */ /* 0x000fe20000410000 */
[----:B------:R-:W-:Y:S01]  /*2d60*/  ISETP.GT.AND P2, PT, R34, 0x18, PT ;  /* 0x000000182200780c */ /* 0x000fe20003f44270 */
[C---:B------:R-:W-:Y:S01]  /*2d70*/  FMUL.FTZ R79, R0.reuse, R79 ;  /* 0x0000004f004f7220 */ /* 0x040fe20000410000 */
[----:B------:R-:W-:Y:S01]  /*2d80*/  MUFU.TANH R43, R43 ;  /* 0x0000002b002b7308 */ /* 0x000fe20000002400 */
[----:B-1----:R-:W-:Y:S01]  /*2d90*/  FSEL R56, R35, -INF , P1 ;  /* 0xff80000023387808 */ /* 0x002fe20000800000 */
[----:B------:R-:W-:Y:S01]  /*2da0*/  FMUL.FTZ R82, R0, R82 ;  /* 0x0000005200527220 */ /* 0x000fe20000410000 */
[----:B------:R-:W-:Y:S01]  /*2db0*/  ISETP.GT.AND P1, PT, R34, 0x19, PT ;  /* 0x000000192200780c */ /* 0x000fe20003f24270 */
[C---:B------:R-:W-:Y:S01]  /*2dc0*/  FMUL.FTZ R83, R0.reuse, R83 ;  /* 0x0000005300537220 */ /* 0x040fe20000410000 */
[C---:B------:R-:W-:Y:S01]  /*2dd0*/  FMUL.FTZ R86, R0.reuse, R86 ;  /* 0x0000005600567220 */ /* 0x040fe20000410000 */
[----:B------:R-:W-:Y:S01]  /*2de0*/  FMUL.FTZ R87, R0, R87 ;  /* 0x0000005700577220 */ /* 0x000fe20000410000 */
[----:B--2---:R-:W-:Y:S01]  /*2df0*/  FSEL R53, R39, -INF , P1 ;  /* 0xff80000027357808 */ /* 0x004fe20000800000 */
[----:B------:R0:W-:Y:S01]  /*2e00*/  MUFU.TANH R40, R29 ;  /* 0x0000001d00287308 */ /* 0x0001e20000002400 */
[----:B------:R-:W-:Y:S01]  /*2e10*/  ISETP.GT.AND P1, PT, R34, 0x21, PT ;  /* 0x000000212200780c */ /* 0x000fe20003f24270 */
[C---:B------:R-:W-:Y:S01]  /*2e20*/  FMUL.FTZ R61, R0.reuse, R61 ;  /* 0x0000003d003d7220 */ /* 0x040fe20000410000 */
[----:B------:R-:W1:Y:S01]  /*2e30*/  SHFL.IDX PT, R54, R54, RZ, 0x1c1f ;  /* 0x001c1fff36367589 */ /* 0x000e6200000e0000 */
[----:B------:R-:W-:Y:S01]  /*2e40*/  ULDC UR10, c[0x0][0x988] ;  /* 0x00026200000a7ab9 */ /* 0x000fe20000000800 */
[C---:B------:R-:W-:Y:S01]  /*2e50*/  FMUL.FTZ R65, R0.reuse, R65 ;  /* 0x0000004100417220 */ /* 0x040fe20000410000 */
[C---:B------:R-:W-:Y:S01]  /*2e60*/  FMUL.FTZ R64, R0.reuse, R64 ;  /* 0x0000004000407220 */ /* 0x040fe20000410000 */
[C---:B------:R-:W-:Y:S01]  /*2e70*/  FMUL.FTZ R68, R0.reuse, R68 ;  /* 0x0000004400447220 */ /* 0x040fe20000410000 */
[----:B------:R-:W2:Y:S01]  /*2e80*/  MUFU.TANH R46, R46 ;  /* 0x0000002e002e7308 */ /* 0x000ea20000002400 */
[----:B0-----:R-:W-:Y:S01]  /*2e90*/  FMNMX.FTZ R29, R57, R32, !PT ;  /* 0x00000020391d7209 */ /* 0x001fe20007810000 */
[C---:B------:R-:W-:Y:S01]  /*2ea0*/  FMUL.FTZ R69, R0.reuse, R69 ;  /* 0x0000004500457220 */ /* 0x040fe20000410000 */
[C---:B------:R-:W-:Y:S01]  /*2eb0*/  FMUL.FTZ R73, R0.reuse, R73 ;  /* 0x0000004900497220 */ /* 0x040fe20000410000 */
[C---:B------:R-:W-:Y:S01]  /*2ec0*/  FMUL.FTZ R76, R0.reuse, R76 ;  /* 0x0000004c004c7220 */ /* 0x040fe20000410000 */
[----:B------:R-:W-:Y:S01]  /*2ed0*/  FMUL.FTZ R85, R0, R85 ;  /* 0x0000005500557220 */ /* 0x000fe20000410000 */
[----:B------:R-:W-:-:S02]  /*2ee0*/  UIADD3 UR6, UR57, 0x38840, URZ ;  /* 0x0003884039067890 */ /* 0x000fc4000fffe03f */
[----:B------:R0:W-:Y:S02]  /*2ef0*/  MUFU.TANH R45, R55 ;  /* 0x00000037002d7308 */ /* 0x0001e40000002400 */
[----:B------:R-:W-:-:S06]  /*2f00*/  UPRMT UR6, UR53, 0x654, UR6 ;  /* 0x0000065435067896 */ /* 0x000fcc0008000006 */
[----:B------:R3:W-:Y:S01]  /*2f10*/  MUFU.TANH R41, R30 ;  /* 0x0000001e00297308 */ /* 0x0007e20000002400 */
[----:B0-----:R-:W-:Y:S02]  /*2f20*/  FSEL R55, R38, -INF , P2 ;  /* 0xff80000026377808 */ /* 0x001fe40001000000 */
[----:B------:R-:W-:Y:S01]  /*2f30*/  ISETP.GT.AND P2, PT, R34, 0x20, PT ;  /* 0x000000202200780c */ /* 0x000fe20003f44270 */
[----:B------:R-:W-:Y:S01]  /*2f40*/  SYNCS.ARRIVE.TRANS64.RED.A1T0 RZ, [UR6], RZ ;  /* 0x000000ffffff79a7 */ /* 0x000fe20008100406 */
[----:B-1----:R-:W-:Y:S02]  /*2f50*/  VIADDMNMX R88, R54, R88, R59, PT ;  /* 0x0000005836587246 */ /* 0x002fe4000380013b */
[----:B----4-:R-:W-:Y:S01]  /*2f60*/  FSEL R52, R42, -INF , P2 ;  /* 0xff8000002a347808 */ /* 0x010fe20001000000 */
[----:B------:R-:W0:Y:S01]  /*2f70*/  MUFU.TANH R47, R47 ;  /* 0x0000002f002f7308 */ /* 0x000e220000002400 */
[----:B---3--:R-:W-:Y:S02]  /*2f80*/  FMNMX.FTZ R30, R56, R29, !PT ;  /* 0x0000001d381e7209 */ /* 0x008fe40007810000 */
[----:B------:R-:W-:-:S02]  /*2f90*/  ISETP.GT.AND P2, PT, R34, 0x28, PT ;  /* 0x000000282200780c */ /* 0x000fc40003f44270 */
[----:B------:R-:W-:Y:S02]  /*2fa0*/  FMNMX.FTZ R30, R55, R30, !PT ;  /* 0x0000001e371e7209 */ /* 0x000fe40007810000 */
[----:B------:R-:W-:Y:S01]  /*2fb0*/  ISETP.GT.AND P3, PT, R88, 0x8, PT ;  /* 0x000000085800780c */ /* 0x000fe20003f64270 */
[----:B------:R2:W1:Y:S01]  /*2fc0*/  MUFU.TANH R48, R50 ;  /* 0x0000003200307308 */ /* 0x0004620000002400 */
[----:B------:R-:W-:-:S04]  /*2fd0*/  FMNMX.FTZ R29, R53, R30, !PT ;  /* 0x0000001e351d7209 */ /* 0x000fc80007810000 */
[----:B------:R-:W-:-:S03]  /*2fe0*/  FMNMX.FTZ R30, R52, R29, !PT ;  /* 0x0000001d341e7209 */ /* 0x000fc60007810000 */
[----:B------:R3:W4:Y:S01]  /*2ff0*/  MUFU.TANH R36, R51 ;  /* 0x0000003300247308 */ /* 0x0007220000002400 */
[----:B--2---:R-:W-:Y:S02]  /*3000*/  FSEL R50, R46, -INF , P2 ;  /* 0xff8000002e327808 */ /* 0x004fe40001000000 */
[----:B------:R-:W-:-:S05]  /*3010*/  ISETP.GT.AND P2, PT, R34, 0x30, PT ;  /* 0x000000302200780c */ /* 0x000fca0003f44270 */
[----:B------:R2:W5:Y:S01]  /*3020*/  MUFU.TANH R44, R58 ;  /* 0x0000003a002c7308 */ /* 0x0005620000002400 */
[----:B---3--:R-:W-:Y:S02]  /*3030*/  FSEL R51, R43, -INF , P1 ;  /* 0xff8000002b337808 */ /* 0x008fe40000800000 */
[----:B------:R-:W-:Y:S02]  /*3040*/  ISETP.GT.AND P1, PT, R34, 0x29, PT ;  /* 0x000000292200780c */ /* 0x000fe40003f24270 */
[----:B------:R-:W-:Y:S02]  /*3050*/  FMNMX.FTZ R29, R51, R30, !PT ;  /* 0x0000001e331d7209 */ /* 0x000fe40007810000 */
[----:B0-----:R-:W-:Y:S01]  /*3060*/  FSEL R49, R47, -INF , P1 ;  /* 0xff8000002f317808 */ /* 0x001fe20000800000 */
[----:B------:R-:W0:Y:S01]  /*3070*/  MUFU.TANH R62, R62 ;  /* 0x0000003e003e7308 */ /* 0x000e220000002400 */
[----:B------:R-:W-:Y:S01]  /*3080*/  FMNMX.FTZ R30, R50, R29, !PT ;  /* 0x0000001d321e7209 */ /* 0x000fe20007810000 */
[----:B--2---:R-:W-:Y:S01]  /*3090*/  FMUL.FTZ R58, R0, R72 ;  /* 0x00000048003a7220 */ /* 0x004fe20000410000 */
[----:B------:R-:W-:Y:S01]  /*30a0*/  ISETP.GT.AND P1, PT, R34, 0x31, PT ;  /* 0x000000312200780c */ /* 0x000fe20003f24270 */
[----:B------:R-:W-:Y:S01]  /*30b0*/  FMUL.FTZ R72, R0, R80 ;  /* 0x0000005000487220 */ /* 0x000fe20000410000 */
[----:B-1----:R-:W-:-:S02]  /*30c0*/  FSEL R48, R48, -INF , P2 ;  /* 0xff80000030307808 */ /* 0x002fc40001000000 */
[----:B------:R-:W-:Y:S01]  /*30d0*/  FMNMX.FTZ R29, R49, R30, !PT ;  /* 0x0000001e311d7209 */ /* 0x000fe20007810000 */
[----:B------:R-:W1:Y:S01]  /*30e0*/  MUFU.TANH R66, R66 ;  /* 0x0000004200427308 */ /* 0x000e620000002400 */
[----:B------:R-:W-:Y:S02]  /*30f0*/  ISETP.GT.AND P2, PT, R34, 0x38, PT ;  /* 0x000000382200780c */ /* 0x000fe40003f44270 */
[----:B----4-:R-:W-:Y:S02]  /*3100*/  FSEL R47, R36, -INF , P1 ;  /* 0xff800000242f7808 */ /* 0x010fe40000800000 */
[----:B------:R-:W-:Y:S02]  /*3110*/  FMNMX.FTZ R30, R48, R29, !PT ;  /* 0x0000001d301e7209 */ /* 0x000fe40007810000 */
[----:B------:R-:W-:Y:S01]  /*3120*/  ISETP.GT.AND P1, PT, R34, 0x39, PT ;  /* 0x000000392200780c */ /* 0x000fe20003f24270 */
[----:B------:R-:W2:Y:S01]  /*3130*/  MUFU.TANH R67, R67 ;  /* 0x0000004300437308 */ /* 0x000ea20000002400 */
[----:B------:R-:W-:-:S02]  /*3140*/  FSEL R46, R37, -INF , P2 ;  /* 0xff800000252e7808 */ /* 0x000fc40001000000 */
[----:B------:R-:W-:Y:S02]  /*3150*/  FMNMX.FTZ R29, R47, R30, !PT ;  /* 0x0000001e2f1d7209 */ /* 0x000fe40007810000 */
[----:B------:R-:W-:Y:S02]  /*3160*/  ISETP.GT.AND P2, PT, R34, 0x40, PT ;  /* 0x000000402200780c */ /* 0x000fe40003f44270 */
[----:B------:R-:W-:Y:S01]  /*3170*/  FSEL R45, R45, -INF , P1 ;  /* 0xff8000002d2d7808 */ /* 0x000fe20000800000 */
[----:B------:R3:W4:Y:S01]  /*3180*/  MUFU.TANH R38, R70 ;  /* 0x0000004600267308 */ /* 0x0007220000002400 */
[----:B------:R-:W-:Y:S02]  /*3190*/  FMNMX.FTZ R30, R46, R29, !PT ;  /* 0x0000001d2e1e7209 */ /* 0x000fe40007810000 */
[----:B------:R-:W-:Y:S02]  /*31a0*/  ISETP.GT.AND P1, PT, R34, 0x41, PT ;  /* 0x000000412200780c */ /* 0x000fe40003f24270 */
[----:B-----5:R-:W-:-:S02]  /*31b0*/  FSEL R44, R44, -INF , P2 ;  /* 0xff8000002c2c7808 */ /* 0x020fc40001000000 */
[----:B------:R-:W-:Y:S01]  /*31c0*/  FMNMX.FTZ R29, R45, R30, !PT ;  /* 0x0000001e2d1d7209 */ /* 0x000fe20007810000 */
[----:B------:R-:W5:Y:S01]  /*31d0*/  MUFU.TANH R33, R71 ;  /* 0x0000004700217308 */ /* 0x000f620000002400 */
[----:B------:R-:W-:Y:S01]  /*31e0*/  ISETP.GT.AND P2, PT, R34, 0x48, PT ;  /* 0x000000482200780c */ /* 0x000fe20003f44270 */
[----:B---3--:R-:W-:Y:S01]  /*31f0*/  FMUL.FTZ R70, R0, R77 ;  /* 0x0000004d00467220 */ /* 0x008fe20000410000 */
[----:B------:R-:W-:Y:S02]  /*3200*/  FSEL R40, R40, -INF , P1 ;  /* 0xff80000028287808 */ /* 0x000fe40000800000 */
[----:B------:R-:W-:Y:S02]  /*3210*/  FMNMX.FTZ R29, R44, R29, !PT ;  /* 0x0000001d2c1d7209 */ /* 0x000fe40007810000 */
[----:B------:R-:W-:Y:S01]  /*3220*/  ISETP.GT.AND P1, PT, R34, 0x49, PT ;  /* 0x000000492200780c */ /* 0x000fe20003f24270 */
[----:B------:R-:W3:Y:S01]  /*3230*/  MUFU.TANH R42, R74 ;  /* 0x0000004a002a7308 */ /* 0x000ee20000002400 */
[----:B0-----:R-:W-:-:S02]  /*3240*/  FSEL R31, R62, -INF , P2 ;  /* 0xff8000003e1f7808 */ /* 0x001fc40001000000 */
[----:B------:R-:W-:Y:S02]  /*3250*/  FMNMX.FTZ R30, R40, R29, !PT ;  /* 0x0000001d281e7209 */ /* 0x000fe40007810000 */
[C---:B------:R-:W-:Y:S02]  /*3260*/  ISETP.GT.AND P2, PT, R34.reuse, 0x50, PT ;  /* 0x000000502200780c */ /* 0x040fe40003f44270 */
[----:B------:R-:W-:Y:S01]  /*3270*/  FSEL R35, R41, -INF , P1 ;  /* 0xff80000029237808 */ /* 0x000fe20000800000 */
[----:B------:R-:W0:Y:S01]  /*3280*/  MUFU.TANH R37, R75 ;  /* 0x0000004b00257308 */ /* 0x000e220000002400 */
[----:B------:R-:W-:Y:S02]  /*3290*/  FMNMX.FTZ R30, R31, R30, !PT ;  /* 0x0000001e1f1e7209 */ /* 0x000fe40007810000 */
[----:B------:R-:W-:Y:S02]  /*32a0*/  ISETP.GT.AND P1, PT, R34, 0x51, PT ;  /* 0x000000512200780c */ /* 0x000fe40003f24270 */
[----:B-1----:R-:W-:-:S02]  /*32b0*/  FSEL R43, R66, -INF , P2 ;  /* 0xff800000422b7808 */ /* 0x002fc40001000000 */
[----:B------:R-:W-:Y:S01]  /*32c0*/  FMNMX.FTZ R30, R35, R30, !PT ;  /* 0x0000001e231e7209 */ /* 0x000fe20007810000 */
[----:B------:R-:W1:Y:S01]  /*32d0*/  MUFU.TANH R36, R78 ;  /* 0x0000004e00247308 */ /* 0x000e620000002400 */
[----:B------:R-:W-:Y:S02]  /*32e0*/  ISETP.GT.AND P2, PT, R34, 0x58, PT ;  /* 0x000000582200780c */ /* 0x000fe40003f44270 */
[----:B--2---:R-:W-:Y:S01]  /*32f0*/  FSEL R39, R67, -INF , P1 ;  /* 0xff80000043277808 */ /* 0x004fe20000800000 */
[----:B------:R-:W-:Y:S01]  /*3300*/  FMUL.FTZ R67, R0, R60 ;  /* 0x0000003c00437220 */ /* 0x000fe20000410000 */
[----:B------:R-:W-:Y:S02]  /*3310*/  FMNMX.FTZ R30, R43, R30, !PT ;  /* 0x0000001e2b1e7209 */ /* 0x000fe40007810000 */
[----:B------:R-:W-:Y:S01]  /*3320*/  ISETP.GT.AND P1, PT, R34, 0x59, PT ;  /* 0x000000592200780c */ /* 0x000fe20003f24270 */
[----:B------:R-:W2:Y:S01]  /*3330*/  MUFU.TANH R32, R79 ;  /* 0x0000004f00207308 */ /* 0x000ea20000002400 */
[----:B----4-:R-:W-:-:S02]  /*3340*/  FSEL R38, R38, -INF , P2 ;  /* 0xff80000026267808 */ /* 0x010fc40001000000 */
[----:B------:R-:W-:Y:S02]  /*3350*/  FMNMX.FTZ R29, R39, R30, !PT ;  /* 0x0000001e271d7209 */ /* 0x000fe40007810000 */
[----:B------:R-:W-:Y:S02]  /*3360*/  ISETP.GT.AND P2, PT, R34, 0x60, PT ;  /* 0x000000602200780c */ /* 0x000fe40003f44270 */
[----:B-----5:R-:W-:Y:S01]  /*3370*/  FSEL R33, R33, -INF , P1 ;  /* 0xff80000021217808 */ /* 0x020fe20000800000 */
[----:B------:R-:W4:Y:S01]  /*3380*/  MUFU.TANH R41, R82 ;  /* 0x0000005200297308 */ /* 0x000f220000002400 */
[----:B------:R-:W-:Y:S02]  /*3390*/  FMNMX.FTZ R30, R38, R29, !PT ;  /* 0x0000001d261e7209 */ /* 0x000fe40007810000 */
[----:B------:R-:W-:Y:S02]  /*33a0*/  ISETP.GT.AND P1, PT, R34, 0x61, PT ;  /* 0x000000612200780c */ /* 0x000fe40003f24270 */
[----:B---3--:R-:W-:-:S02]  /*33b0*/  FSEL R42, R42, -INF , P2 ;  /* 0xff8000002a2a7808 */ /* 0x008fc40001000000 */
[----:B------:R-:W-:Y:S01]  /*33c0*/  FMNMX.FTZ R29, R33, R30, !PT ;  /* 0x0000001e211d7209 */ /* 0x000fe20007810000 */
[----:B------:R-:W3:Y:S01]  /*33d0*/  MUFU.TANH R83, R83 ;  /* 0x0000005300537308 */ /* 0x000ee20000002400 */
[----:B------:R-:W-:Y:S02]  /*33e0*/  ISETP.GT.AND P2, PT, R34, 0x68, PT ;  /* 0x000000682200780c */ /* 0x000fe40003f44270 */
[----:B0-----:R-:W-:Y:S02]  /*33f0*/  FSEL R37, R37, -INF , P1 ;  /* 0xff80000025257808 */ /* 0x001fe40000800000 */
[----:B------:R-:W-:Y:S02]  /*3400*/  FMNMX.FTZ R30, R42, R29, !PT ;  /* 0x0000001d2a1e7209 */ /* 0x000fe40007810000 */
[----:B------:R-:W-:Y:S01]  /*3410*/  ISETP.GT.AND P1, PT, R34, 0x69, PT ;  /* 0x000000692200780c */ /* 0x000fe20003f24270 */
[----:B------:R-:W0:Y:S01]  /*3420*/  MUFU.TANH R86, R86 ;  /* 0x0000005600567308 */ /* 0x000e220000002400 */
[----:B-1----:R-:W-:-:S02]  /*3430*/  FSEL R36, R36, -INF , P2 ;  /* 0xff80000024247808 */ /* 0x002fc40001000000 */
[----:B------:R-:W-:Y:S02]  /*3440*/  FMNMX.FTZ R29, R37, R30, !PT ;  /* 0x0000001e251d7209 */ /* 0x000fe40007810000 */
[----:B------:R-:W-:Y:S02]  /*3450*/  ISETP.GT.AND P2, PT, R34, 0x70, PT ;  /* 0x000000702200780c */ /* 0x000fe40003f44270 */
[----:B--2---:R-:W-:Y:S01]  /*3460*/  FSEL R32, R32, -INF , P1 ;  /* 0xff80000020207808 */ /* 0x004fe20000800000 */
[----:B------:R-:W1:Y:S01]  /*3470*/  MUFU.TANH R87, R87 ;  /* 0x0000005700577308 */ /* 0x000e620000002400 */
[----:B------:R-:W-:Y:S02]  /*3480*/  FMNMX.FTZ R29, R36, R29, !PT ;  /* 0x0000001d241d7209 */ /* 0x000fe40007810000 */
[----:B------:R-:W-:Y:S02]  /*3490*/  ISETP.GT.AND P1, PT, R34, 0x71, PT ;  /* 0x000000712200780c */ /* 0x000fe40003f24270 */
[----:B----4-:R-:W-:-:S02]  /*34a0*/  FSEL R41, R41, -INF , P2 ;  /* 0xff80000029297808 */ /* 0x010fc40001000000 */
[----:B------:R-:W-:Y:S01]  /*34b0*/  FMNMX.FTZ R30, R32, R29, !PT ;  /* 0x0000001d201e7209 */ /* 0x000fe20007810000 */
[----:B------:R2:W-:Y:S01]  /*34c0*/  MUFU.TANH R66, R61 ;  /* 0x0000003d00427308 */ /* 0x0005e20000002400 */
[C---:B------:R-:W-:Y:S02]  /*34d0*/  ISETP.GT.AND P2, PT, R34.reuse, 0x78, PT ;  /* 0x000000782200780c */ /* 0x040fe40003f44270 */
[----:B---3--:R-:W-:Y:S02]  /*34e0*/  FSEL R29, R83, -INF , P1 ;  /* 0xff800000531d7808 */ /* 0x008fe40000800000 */
[----:B------:R-:W-:Y:S02]  /*34f0*/  FMNMX.FTZ R30, R41, R30, !PT ;  /* 0x0000001e291e7209 */ /* 0x000fe40007810000 */
[----:B------:R-:W-:Y:S01]  /*3500*/  ISETP.GT.AND P1, PT, R34, 0x79, PT ;  /* 0x000000792200780c */ /* 0x000fe20003f24270 */
[----:B------:R-:W-:Y:S01]  /*3510*/  MUFU.TANH R2, R2 ;  /* 0x0000000200027308 */ /* 0x000fe20000002400 */
[----:B0-----:R-:W-:-:S02]  /*3520*/  FSEL R34, R86, -INF , P2 ;  /* 0xff80000056227808 */ /* 0x001fc40001000000 */
[----:B------:R-:W-:Y:S02]  /*3530*/  FMNMX.FTZ R71, R29, R30, !PT ;  /* 0x0000001e1d477209 */ /* 0x000fe40007810000 */
[----:B-1----:R-:W-:Y:S02]  /*3540*/  FSEL R30, R87, -INF , P1 ;  /* 0xff800000571e7808 */ /* 0x002fe40000800000 */
[----:B------:R-:W-:Y:S01]  /*3550*/  FMNMX.FTZ R71, R34, R71, !PT ;  /* 0x0000004722477209 */ /* 0x000fe20007810000 */
[----:B------:R-:W-:Y:S01]  /*3560*/  MUFU.TANH R3, R3 ;  /* 0x0000000300037308 */ /* 0x000fe20000002400 */
[----:B------:R-:W-:Y:S02]  /*3570*/  ISETP.GT.AND P2, PT, R88, 0x1, PT ;  /* 0x000000015800780c */ /* 0x000fe40003f44270 */
[----:B------:R-:W-:-:S05]  /*3580*/  FMNMX.FTZ R71, R30, R71, !PT ;  /* 0x000000471e477209 */ /* 0x000fca0007810000 */
[----:B------:R-:W0:Y:S01]  /*3590*/  SHFL.BFLY PT, R60, R71, 0x2, 0x1f ;  /* 0x0c401f00473c7f89 */ /* 0x000e2200000e0000 */
[----:B------:R-:W1:Y:S08]  /*35a0*/  MUFU.TANH R7, R7 ;  /* 0x0000000700077308 */ /* 0x000e700000002400 */
[----:B------:R3:W-:Y:S08]  /*35b0*/  MUFU.TANH R79, R58 ;  /* 0x0000003a004f7308 */ /* 0x0007f00000002400 */
[----:B------:R-:W4:Y:S01]  /*35c0*/  MUFU.TANH R8, R8 ;  /* 0x0000000800087308 */ /* 0x000f220000002400 */
[----:B0-----:R-:W-:-:S07]  /*35d0*/  FMNMX.FTZ R60, R71, R60, !PT ;  /* 0x0000003c473c7209 */ /* 0x001fce0007810000 */
[----:B------:R-:W0:Y:S01]  /*35e0*/  MUFU.TANH R9, R9 ;  /* 0x0000000900097308 */ /* 0x000e220000002400 */
[----:B------:R-:W-:Y:S01]  /*35f0*/  FMUL.FTZ R71, R0, R81 ;  /* 0x0000005100477220 */ /* 0x000fe20000410000 */
[----:B--2---:R-:W2:Y:S06]  /*3600*/  SHFL.BFLY PT, R61, R60, 0x1, 0x1f ;  /* 0x0c201f003c3d7f89 */ /* 0x004eac00000e0000 */
[----:B------:R-:W-:Y:S08]  /*3610*/  MUFU.TANH R10, R10 ;  /* 0x0000000a000a7308 */ /* 0x000ff00000002400 */
[----:B------:R-:W5:Y:S08]  /*3620*/  MUFU.TANH R11, R11 ;  /* 0x0000000b000b7308 */ /* 0x000f700000002400 */
[----:B------:R-:W-:Y:S01]  /*3630*/  MUFU.TANH R12, R12 ;  /* 0x0000000c000c7308 */ /* 0x000fe20000002400 */
[----:B--2---:R-:W-:Y:S01]  /*3640*/  FMNMX.FTZ R170, R60, R61, !PT ;  /* 0x0000003d3caa7209 */ /* 0x004fe20007810000 */
[----:B------:R-:W-:Y:S01]  /*3650*/  IMAD.U32 R61, RZ, RZ, UR10 ;  /* 0x0000000aff3d7e24 */ /* 0x000fe2000f8e00ff */
[----:B-1----:R-:W-:-:S02]  /*3660*/  FSEL R60, R7, -INF , P3 ;  /* 0xff800000073c7808 */ /* 0x002fc40001800000 */
[C---:B------:R-:W-:Y:S01]  /*3670*/  FSETP.NEU.FTZ.AND P1, PT, R170.reuse, -INF , PT ;  /* 0xff800000aa00780b */ /* 0x040fe20003f3d000 */
[----:B---3--:R-:W-:-:S01]  /*3680*/  FFMA.FTZ R58, R170, R61, -8 ;  /* 0xc1000000aa3a7423 */ /* 0x008fc2000001003d */
[----:B------:R-:W-:Y:S01]  /*3690*/  FSEL R61, R3, -INF , P2 ;  /* 0xff800000033d7808 */ /* 0x000fe20001000000 */
[----:B------:R1:W-:Y:S01]  /*36a0*/  MUFU.TANH R75, R65 ;  /* 0x00000041004b7308 */ /* 0x0003e20000002400 */
[----:B------:R-:W-:Y:S02]  /*36b0*/  ISETP.GT.AND P2, PT, R88, 0x10, PT ;  /* 0x000000105800780c */ /* 0x000fe40003f44270 */
[----:B------:R-:W-:Y:S02]  /*36c0*/  FSEL R58, R58, RZ, P1 ;  /* 0x000000ff3a3a7208 */ /* 0x000fe40000800000 */
[----:B------:R-:W-:-:S03]  /*36d0*/  ISETP.GT.AND P1, PT, R88, RZ, PT ;  /* 0x000000ff5800720c */ /* 0x000fc60003f24270 */
[----:B------:R-:W2:Y:S01]  /*36e0*/  MUFU.TANH R14, R14 ;  /* 0x0000000e000e7308 */ /* 0x000ea20000002400 */
[----:B------:R-:W-:Y:S01]  /*36f0*/  FSEL R62, R2, -INF , P1 ;  /* 0xff800000023e7808 */ /* 0x000fe20000800000 */
[--C-:B-1----:R-:W-:Y:S01]  /*3700*/  FFMA.FTZ R65, R63, UR10, -R58.reuse ;  /* 0x0000000a3f417c23 */ /* 0x102fe2000801083a */
[----:B------:R-:W-:Y:S01]  /*3710*/  ISETP.GT.AND P1, PT, R88, 0x9, PT ;  /* 0x000000095800780c */ /* 0x000fe20003f24270 */
[--C-:B------:R-:W-:Y:S01]  /*3720*/  FFMA.FTZ R155, R57, UR10, -R58.reuse ;  /* 0x0000000a399b7c23 */ /* 0x100fe2000801083a */
[----:B------:R-:W-:Y:S01]  /*3730*/  FMNMX.FTZ R3, R62, R61, !PT ;  /* 0x0000003d3e037209 */ /* 0x000fe20007810000 */
[--C-:B------:R-:W-:Y:S01]  /*3740*/  FFMA.FTZ R157, R52, UR10, -R58.reuse ;  /* 0x0000000a349d7c23 */ /* 0x100fe2000801083a */
[----:B----4-:R-:W-:Y:S01]  /*3750*/  FSEL R59, R8, -INF , P1 ;  /* 0xff800000083b7808 */ /* 0x010fe20000800000 */
[----:B------:R-:W-:Y:S01]  /*3760*/  MUFU.TANH R13, R13 ;  /* 0x0000000d000d7308 */ /* 0x000fe20000002400 */
[----:B------:R-:W-:Y:S01]  /*3770*/  FMNMX.FTZ R8, R60, R3, !PT ;  /* 0x000000033c087209 */ /* 0x000fe20007810000 */
[--C-:B------:R-:W-:Y:S01]  /*3780*/  FFMA.FTZ R159, R48, UR10, -R58.reuse ;  /* 0x0000000a309f7c23 */ /* 0x100fe2000801083a */
[----:B------:R-:W-:Y:S01]  /*3790*/  ISETP.GT.AND P1, PT, R88, 0x11, PT ;  /* 0x000000115800780c */ /* 0x000fe20003f24270 */
[--C-:B------:R-:W-:Y:S01]  /*37a0*/  FFMA.FTZ R161, R44, UR10, -R58.reuse ;  /* 0x0000000a2ca17c23 */ /* 0x100fe2000801083a */
[----:B0-----:R-:W-:Y:S01]  /*37b0*/  FSEL R63, R9, -INF , P2 ;  /* 0xff800000093f7808 */ /* 0x001fe20001000000 */
[--C-:B------:R-:W-:Y:S01]  /*37c0*/  FFMA.FTZ R9, R56, UR10, -R58.reuse ;  /* 0x0000000a38097c23 */ /* 0x100fe2000801083a */
[----:B------:R-:W-:Y:S01]  /*37d0*/  FMNMX.FTZ R8, R59, R8, !PT ;  /* 0x000000083b087209 */ /* 0x000fe20007810000 */
[----:B------:R0:W-:Y:S01]  /*37e0*/  MUFU.TANH R74, R64 ;  /* 0x00000040004a7308 */ /* 0x0001e20000002400 */
[C---:B------:R-:W-:Y:S01]  /*37f0*/  ISETP.GT.AND P2, PT, R88.reuse, 0x18, PT ;  /* 0x000000185800780c */ /* 0x040fe20003f44270 */
[--C-:B------:R-:W-:Y:S01]  /*3800*/  FFMA.FTZ R153, R93, UR10, -R58.reuse ;  /* 0x0000000a5d997c23 */ /* 0x100fe2000801083a */
[----:B------:R-:W-:Y:S01]  /*3810*/  FMNMX.FTZ R7, R63, R8, !PT ;  /* 0x000000083f077209 */ /* 0x000fe20007810000 */
[--C-:B------:R-:W-:Y:S01]  /*3820*/  FFMA.FTZ R54, R91, UR10, -R58.reuse ;  /* 0x0000000a5b367c23 */ /* 0x100fe2000801083a */
[----:B-----5:R-:W-:Y:S01]  /*3830*/  FSEL R57, R11, -INF , P2 ;  /* 0xff8000000b397808 */ /* 0x020fe20001000000 */
[--C-:B------:R-:W-:Y:S01]  /*3840*/  FFMA.FTZ R11, R55, UR10, -R58.reuse ;  /* 0x0000000a370b7c23 */ /* 0x100fe2000801083a */
[----:B------:R-:W-:Y:S01]  /*3850*/  ISETP.GT.AND P2, PT, R88, 0x20, PT ;  /* 0x000000205800780c */ /* 0x000fe20003f44270 */
[----:B------:R-:W1:Y:S01]  /*3860*/  MUFU.TANH R15, R15 ;  /* 0x0000000f000f7308 */ /* 0x000e620000002400 */
[----:B0-----:R-:W-:Y:S01]  /*3870*/  FSEL R64, R10, -INF , P1 ;  /* 0xff8000000a407808 */ /* 0x001fe20000800000 */
[--C-:B------:R-:W-:Y:S01]  /*3880*/  FFMA.FTZ R2, R89, UR10, -R58.reuse ;  /* 0x0000000a59027c23 */ /* 0x100fe2000801083a */
[----:B------:R-:W-:Y:S01]  /*3890*/  ISETP.GT.AND P1, PT, R88, 0x19, PT ;  /* 0x000000195800780c */ /* 0x000fe20003f24270 */
[--C-:B------:R-:W-:Y:S01]  /*38a0*/  FFMA.FTZ R167, R41, UR10, -R58.reuse ;  /* 0x0000000a29a77c23 */ /* 0x100fe2000801083a */
[----:B------:R-:W-:Y:S01]  /*38b0*/  FMNMX.FTZ R8, R64, R7, !PT ;  /* 0x0000000740087209 */ /* 0x000fe20007810000 */
[--C-:B------:R-:W-:Y:S01]  /*38c0*/  FFMA.FTZ R165, R42, UR10, -R58.reuse ;  /* 0x0000000a2aa57c23 */ /* 0x100fe2000801083a */
[----:B--2---:R-:W-:Y:S01]  /*38d0*/  FSEL R56, R14, -INF , P2 ;  /* 0xff8000000e387808 */ /* 0x004fe20001000000 */
[----:B------:R-:W0:Y:S01]  /*38e0*/  MUFU.TANH R20, R20 ;  /* 0x0000001400147308 */ /* 0x000e220000002400 */
[----:B------:R-:W-:Y:S01]  /*38f0*/  FMNMX.FTZ R10, R57, R8, !PT ;  /* 0x00000008390a7209 */ /* 0x000fe20007810000 */
[--C-:B------:R-:W-:Y:S01]  /*3900*/  FFMA.FTZ R14, R51, UR10, -R58.reuse ;  /* 0x0000000a330e7c23 */ /* 0x100fe2000801083a */
[----:B------:R-:W-:Y:S01]  /*3910*/  ISETP.GT.AND P2, PT, R88, 0x28, PT ;  /* 0x000000285800780c */ /* 0x000fe20003f44270 */
[--C-:B------:R-:W-:Y:S01]  /*3920*/  FFMA.FTZ R163, R43, UR10, -R58.reuse ;  /* 0x0000000a2ba37c23 */ /* 0x100fe2000801083a */
[----:B------:R-:W-:-:S01]  /*3930*/  FFMA.FTZ R31, R31, UR10, -R58 ;  /* 0x0000000a1f1f7c23 */ /* 0x000fc2000801083a */
[----:B------:R-:W-:-:S02]  /*3940*/  FFMA.FTZ R30, R30, UR10, -R58 ;  /* 0x0000000a1e1e7c23 */ /* 0x000fc4000801083a */
[----:B------:R2:W-:Y:S01]  /*3950*/  MUFU.EX2 R3, R65 ;  /* 0x0000004100037308 */ /* 0x0005e20000000800 */
[----:B-1----:R-:W-:Y:S02]  /*3960*/  FSEL R15, R15, -INF , P2 ;  /* 0xff8000000f0f7808 */ /* 0x002fe40001000000 */
[----:B------:R-:W-:-:S05]  /*3970*/  ISETP.GT.AND P2, PT, R88, 0x30, PT ;  /* 0x000000305800780c */ /* 0x000fca0003f44270 */
[----:B------:R-:W1:Y:S01]  /*3980*/  MUFU.TANH R24, R24 ;  /* 0x0000001800187308 */ /* 0x000e620000002400 */
[----:B--2---:R-:W-:Y:S01]  /*3990*/  FSEL R65, R12, -INF , P1 ;  /* 0xff8000000c417808 */ /* 0x004fe20000800000 */
[----:B------:R-:W-:Y:S01]  /*39a0*/  FFMA.FTZ R12, R53, UR10, -R58 ;  /* 0x0000000a350c7c23 */ /* 0x000fe2000801083a */
[----:B------:R-:W-:Y:S02]  /*39b0*/  ISETP.GT.AND P1, PT, R88, 0x21, PT ;  /* 0x000000215800780c */ /* 0x000fe40003f24270 */
[----:B------:R-:W-:Y:S02]  /*39c0*/  FMNMX.FTZ R7, R65, R10, !PT ;  /* 0x0000000a41077209 */ /* 0x000fe40007810000 */
[----:B------:R-:W-:Y:S01]  /*39d0*/  FSEL R13, R13, -INF , P1 ;  /* 0xff8000000d0d7808 */ /* 0x000fe20000800000 */
[----:B------:R-:W2:Y:S01]  /*39e0*/  MUFU.TANH R21, R21 ;  /* 0x0000001500157308 */ /* 0x000ea20000002400 */
[----:B------:R-:W-:Y:S02]  /*39f0*/  FMNMX.FTZ R10, R56, R7, !PT ;  /* 0x00000007380a7209 */ /* 0x000fe40007810000 */
[----:B------:R-:W-:-:S02]  /*3a00*/  ISETP.GT.AND P1, PT, R88, 0x29, PT ;  /* 0x000000295800780c */ /* 0x000fc40003f24270 */
[----:B------:R-:W-:Y:S02]  /*3a10*/  FMNMX.FTZ R10, R13, R10, !PT ;  /* 0x0000000a0d0a7209 */ /* 0x000fe40007810000 */
[----:B0-----:R-:W-:Y:S01]  /*3a20*/  FSEL R55, R20, -INF , P1 ;  /* 0xff80000014377808 */ /* 0x001fe20000800000 */
[----:B------:R-:W0:Y:S01]  /*3a30*/  MUFU.TANH R25, R25 ;  /* 0x0000001900197308 */ /* 0x000e220000002400 */
[----:B------:R-:W-:Y:S01]  /*3a40*/  FMNMX.FTZ R10, R15, R10, !PT ;  /* 0x0000000a0f0a7209 */ /* 0x000fe20007810000 */
[--C-:B------:R-:W-:Y:S01]  /*3a50*/  FFMA.FTZ R20, R47, UR10, -R58.reuse ;  /* 0x0000000a2f147c23 */ /* 0x100fe2000801083a */
[----:B------:R-:W-:Y:S02]  /*3a60*/  ISETP.GT.AND P1, PT, R88, 0x31, PT ;  /* 0x000000315800780c */ /* 0x000fe40003f24270 */
[----:B-1----:R-:W-:Y:S01]  /*3a70*/  FSEL R53, R24, -INF , P2 ;  /* 0xff80000018357808 */ /* 0x002fe20001000000 */
[----:B------:R-:W-:-:S01]  /*3a80*/  FFMA.FTZ R24, R49, UR10, -R58 ;  /* 0x0000000a31187c23 */ /* 0x000fc2000801083a */
[----:B------:R-:W-:Y:S01]  /*3a90*/  FMNMX.FTZ R10, R55, R10, !PT ;  /* 0x0000000a370a7209 */ /* 0x000fe20007810000 */
[----:B------:R-:W1:Y:S01]  /*3aa0*/  MUFU.TANH R26, R26 ;  /* 0x0000001a001a7308 */ /* 0x000e620000002400 */
[----:B------:R-:W-:-:S02]  /*3ab0*/  ISETP.GT.AND P2, PT, R88, 0x38, PT ;  /* 0x000000385800780c */ /* 0x000fc40003f44270 */
[----:B--2---:R-:W-:Y:S02]  /*3ac0*/  FSEL R21, R21, -INF , P1 ;  /* 0xff80000015157808 */ /* 0x004fe40000800000 */
[----:B------:R-:W-:Y:S02]  /*3ad0*/  FMNMX.FTZ R10, R53, R10, !PT ;  /* 0x0000000a350a7209 */ /* 0x000fe40007810000 */
[C---:B------:R-:W-:Y:S01]  /*3ae0*/  ISETP.GT.AND P1, PT, R88.reuse, 0x39, PT ;  /* 0x000000395800780c */ /* 0x040fe20003f24270 */
[----:B------:R-:W2:Y:S01]  /*3af0*/  MUFU.TANH R28, R28 ;  /* 0x0000001c001c7308 */ /* 0x000ea20000002400 */
[----:B0-----:R-:W-:Y:S02]  /*3b00*/  FSEL R25, R25, -INF , P2 ;  /* 0xff80000019197808 */ /* 0x001fe40001000000 */
[----:B------:R-:W-:Y:S02]  /*3b10*/  FMNMX.FTZ R10, R21, R10, !PT ;  /* 0x0000000a150a7209 */ /* 0x000fe40007810000 */
[----:B------:R-:W-:-:S03]  /*3b20*/  ISETP.GT.AND P2, PT, R88, 0x40, PT ;  /* 0x000000405800780c */ /* 0x000fc60003f44270 */
[----:B------:R-:W0:Y:S01]  /*3b30*/  MUFU.TANH R27, R27 ;  /* 0x0000001b001b7308 */ /* 0x000e220000002400 */
[----:B-1----:R-:W-:Y:S01]  /*3b40*/  FSEL R52, R26, -INF , P1 ;  /* 0xff8000001a347808 */ /* 0x002fe20000800000 */
[--C-:B------:R-:W-:Y:S01]  /*3b50*/  FFMA.FTZ R26, R40, UR10, -R58.reuse ;  /* 0x0000000a281a7c23 */ /* 0x100fe2000801083a */
[----:B------:R-:W-:Y:S01]  /*3b60*/  ISETP.GT.AND P1, PT, R88, 0x41, PT ;  /* 0x000000415800780c */ /* 0x000fe20003f24270 */
[----:B------:R-:W-:-:S04]  /*3b70*/  FFMA.FTZ R40, R39, UR10, -R58 ;  /* 0x0000000a27287c23 */ /* 0x000fc8000801083a */
[----:B------:R-:W1:Y:S01]  /*3b80*/  MUFU.TANH R67, R67 ;  /* 0x0000004300437308 */ /* 0x000e620000002400 */
[----:B--2---:R-:W-:Y:S01]  /*3b90*/  FSEL R51, R28, -INF , P2 ;  /* 0xff8000001c337808 */ /* 0x004fe20001000000 */
[----:B------:R-:W-:Y:S01]  /*3ba0*/  FFMA.FTZ R28, R45, UR10, -R58 ;  /* 0x0000000a2d1c7c23 */ /* 0x000fe2000801083a */
[----:B------:R-:W-:-:S05]  /*3bb0*/  ISETP.GT.AND P2, PT, R88, 0x48, PT ;  /* 0x000000485800780c */ /* 0x000fca0003f44270 */
[----:B------:R2:W-:Y:S01]  /*3bc0*/  MUFU.EX2 R8, R9 ;  /* 0x0000000900087308 */ /* 0x0005e20000000800 */
[----:B0-----:R-:W-:Y:S02]  /*3bd0*/  FSEL R27, R27, -INF , P1 ;  /* 0xff8000001b1b7808 */ /* 0x001fe40000800000 */
[----:B------:R-:W-:-:S05]  /*3be0*/  ISETP.GT.AND P1, PT, R88, 0x49, PT ;  /* 0x000000495800780c */ /* 0x000fca0003f24270 */
[----:B------:R-:W0:Y:S01]  /*3bf0*/  MUFU.TANH R68, R68 ;  /* 0x0000004400447308 */ /* 0x000e220000002400 */
[----:B--2---:R-:W-:Y:S02]  /*3c00*/  FMNMX.FTZ R9, R25, R10, !PT ;  /* 0x0000000a19097209 */ /* 0x004fe40007810000 */
[----:B-1----:R-:W-:Y:S02]  /*3c10*/  FSEL R67, R67, -INF , P2 ;  /* 0xff80000043437808 */ /* 0x002fe40001000000 */
[----:B------:R-:W-:Y:S01]  /*3c20*/  FMNMX.FTZ R10, R52, R9, !PT ;  /* 0x00000009340a7209 */ /* 0x000fe20007810000 */
[----:B------:R-:W-:Y:S01]  /*3c30*/  FFMA.FTZ R9, R50, UR10, -R58 ;  /* 0x0000000a32097c23 */ /* 0x000fe2000801083a */
[----:B------:R-:W-:Y:S01]  /*3c40*/  ISETP.GT.AND P2, PT, R88, 0x50, PT ;  /* 0x000000505800780c */ /* 0x000fe20003f44270 */
[----:B------:R1:W2:Y:S01]  /*3c50*/  MUFU.TANH R78, R69 ;  /* 0x00000045004e7308 */ /* 0x0002a20000002400 */
[----:B------:R-:W-:-:S04]  /*3c60*/  FMNMX.FTZ R10, R51, R10, !PT ;  /* 0x0000000a330a7209 */ /* 0x000fc80007810000 */
[----:B------:R-:W-:-:S03]  /*3c70*/  FMNMX.FTZ R10, R27, R10, !PT ;  /* 0x0000000a1b0a7209 */ /* 0x000fc60007810000 */
[----:B------:R3:W-:Y:S01]  /*3c80*/  MUFU.EX2 R7, R11 ;  /* 0x0000000b00077308 */ /* 0x0007e20000000800 */
[----:B-1----:R-:W-:Y:S02]  /*3c90*/  FSEL R69, R66, -INF , P1 ;  /* 0xff80000042457808 */ /* 0x002fe40000800000 */
[----:B------:R-:W-:Y:S02]  /*3ca0*/  FMNMX.FTZ R10, R67, R10, !PT ;  /* 0x0000000a430a7209 */ /* 0x000fe40007810000 */
[----:B------:R-:W-:Y:S02]  /*3cb0*/  ISETP.GT.AND P1, PT, R88, 0x51, PT ;  /* 0x000000515800780c */ /* 0x000fe40003f24270 */
[----:B------:R-:W-:Y:S01]  /*3cc0*/  FSEL R66, R74, -INF , P2 ;  /* 0xff8000004a427808 */ /* 0x000fe20001000000 */
[----:B------:R1:W4:Y:S01]  /*3cd0*/  MUFU.TANH R82, R73 ;  /* 0x0000004900527308 */ /* 0x0003220000002400 */
[----:B---3--:R-:W-:Y:S01]  /*3ce0*/  FMNMX.FTZ R11, R69, R10, !PT ;  /* 0x0000000a450b7209 */ /* 0x008fe20007810000 */
[--C-:B------:R-:W-:Y:S01]  /*3cf0*/  FFMA.FTZ R74, R35, UR10, -R58.reuse ;  /* 0x0000000a234a7c23 */ /* 0x100fe2000801083a */
[----:B------:R-:W-:Y:S01]  /*3d00*/  ISETP.GT.AND P2, PT, R88, 0x58, PT ;  /* 0x000000585800780c */ /* 0x000fe20003f44270 */
[--C-:B------:R-:W-:Y:S01]  /*3d10*/  FFMA.FTZ R35, R38, UR10, -R58.reuse ;  /* 0x0000000a26237c23 */ /* 0x100fe2000801083a */
[----:B------:R-:W-:Y:S01]  /*3d20*/  FSEL R50, R75, -INF , P1 ;  /* 0xff8000004b327808 */ /* 0x000fe20000800000 */
[----:B------:R-:W-:Y:S01]  /*3d30*/  FFMA.FTZ R38, R37, UR10, -R58 ;  /* 0x0000000a25267c23 */ /* 0x000fe2000801083a */
[----:B------:R-:W-:Y:S01]  /*3d40*/  FMNMX.FTZ R11, R66, R11, !PT ;  /* 0x0000000b420b7209 */ /* 0x000fe20007810000 */
[----:B------:R-:W3:Y:S01]  /*3d50*/  MUFU.TANH R76, R76 ;  /* 0x0000004c004c7308 */ /* 0x000ee20000002400 */
[----:B------:R-:W-:Y:S01]  /*3d60*/  ISETP.GT.AND P1, PT, R88, 0x59, PT ;  /* 0x000000595800780c */ /* 0x000fe20003f24270 */
[----:B-1----:R-:W-:Y:S01]  /*3d70*/  FMUL.FTZ R73, R0, R84 ;  /* 0x0000005400497220 */ /* 0x002fe20000410000 */
[----:B0-----:R-:W-:Y:S01]  /*3d80*/  FSEL R48, R68, -INF , P2 ;  /* 0xff80000044307808 */ /* 0x001fe20001000000 */
[----:B------:R-:W-:Y:S01]  /*3d90*/  IMAD.U32 R37, RZ, RZ, UR10 ;  /* 0x0000000aff257e24 */ /* 0x000fe2000f8e00ff */
[----:B------:R-:W-:-:S02]  /*3da0*/  FMNMX.FTZ R11, R50, R11, !PT ;  /* 0x0000000b320b7209 */ /* 0x000fc40007810000 */
[----:B------:R-:W-:Y:S01]  /*3db0*/  ISETP.GT.AND P2, PT, R88, 0x60, PT ;  /* 0x000000605800780c */ /* 0x000fe20003f44270 */
[----:B------:R-:W0:Y:S01]  /*3dc0*/  MUFU.TANH R70, R70 ;  /* 0x0000004600467308 */ /* 0x000e220000002400 */
[----:B--2---:R-:W-:Y:S02]  /*3dd0*/  FSEL R68, R78, -INF , P1 ;  /* 0xff8000004e447808 */ /* 0x004fe40000800000 */
[----:B------:R-:W-:Y:S02]  /*3de0*/  FMNMX.FTZ R11, R48, R11, !PT ;  /* 0x0000000b300b7209 */ /* 0x000fe40007810000 */
[----:B------:R-:W-:Y:S02]  /*3df0*/  ISETP.GT.AND P1, PT, R88, 0x61, PT ;  /* 0x000000615800780c */ /* 0x000fe40003f24270 */
[----:B------:R-:W-:Y:S01]  /*3e00*/  FSEL R49, R79, -INF , P2 ;  /* 0xff8000004f317808 */ /* 0x000fe20001000000 */
[----:B------:R-:W1:Y:S01]  /*3e10*/  MUFU.TANH R72, R72 ;  /* 0x0000004800487308 */ /* 0x000e620000002400 */
[----:B------:R-:W-:Y:S01]  /*3e20*/  FMNMX.FTZ R10, R68, R11, !PT ;  /* 0x0000000b440a7209 */ /* 0x000fe20007810000 */
[----:B------:R-:W-:Y:S01]  /*3e30*/  FFMA.FTZ R11, R46, UR10, -R58 ;  /* 0x0000000a2e0b7c23 */ /* 0x000fe2000801083a */
[----:B------:R-:W-:-:S02]  /*3e40*/  ISETP.GT.AND P2, PT, R88, 0x68, PT ;  /* 0x000000685800780c */ /* 0x000fc40003f44270 */
[----:B----4-:R-:W-:Y:S02]  /*3e50*/  FSEL R47, R82, -INF , P1 ;  /* 0xff800000522f7808 */ /* 0x010fe40000800000 */
[----:B------:R-:W-:Y:S01]  /*3e60*/  FMNMX.FTZ R10, R49, R10, !PT ;  /* 0x0000000a310a7209 */ /* 0x000fe20007810000 */
[----:B------:R-:W2:Y:S01]  /*3e70*/  MUFU.TANH R71, R71 ;  /* 0x0000004700477308 */ /* 0x000ea20000002400 */
[----:B------:R-:W-:Y:S02]  /*3e80*/  ISETP.GT.AND P1, PT, R88, 0x69, PT ;  /* 0x000000695800780c */ /* 0x000fe40003f24270 */
[----:B---3--:R-:W-:Y:S01]  /*3e90*/  FSEL R46, R76, -INF , P2 ;  /* 0xff8000004c2e7808 */ /* 0x008fe20001000000 */
[----:B------:R-:W-:-:S01]  /*3ea0*/  FFMA.FTZ R76, R33, UR10, -R58 ;  /* 0x0000000a214c7c23 */ /* 0x000fc2000801083a */
[----:B------:R-:W-:Y:S01]  /*3eb0*/  FMNMX.FTZ R75, R47, R10, !PT ;  /* 0x0000000a2f4b7209 */ /* 0x000fe20007810000 */
[----:B------:R-:W-:-:S01]  /*3ec0*/  FFMA.FTZ R33, R36, UR10, -R58 ;  /* 0x0000000a24217c23 */ /* 0x000fc2000801083a */
[----:B------:R-:W-:Y:S01]  /*3ed0*/  ISETP.GT.AND P2, PT, R88, 0x70, PT ;  /* 0x000000705800780c */ /* 0x000fe20003f44270 */
[----:B------:R-:W3:Y:S01]  /*3ee0*/  MUFU.TANH R73, R73 ;  /* 0x0000004900497308 */ /* 0x000ee20000002400 */
[----:B0-----:R-:W-:Y:S01]  /*3ef0*/  FSEL R70, R70, -INF , P1 ;  /* 0xff80000046467808 */ /* 0x001fe20000800000 */
[--C-:B------:R-:W-:Y:S01]  /*3f00*/  FFMA.FTZ R36, R32, UR10, -R58.reuse ;  /* 0x0000000a20247c23 */ /* 0x100fe2000801083a */
[----:B------:R-:W-:Y:S01]  /*3f10*/  FMNMX.FTZ R75, R46, R75, !PT ;  /* 0x0000004b2e4b7209 */ /* 0x000fe20007810000 */
[--C-:B------:R-:W-:Y:S01]  /*3f20*/  FFMA.FTZ R32, R29, UR10, -R58.reuse ;  /* 0x0000000a1d207c23 */ /* 0x100fe2000801083a */
[----:B------:R-:W-:Y:S01]  /*3f30*/  ISETP.GT.AND P1, PT, R88, 0x71, PT ;  /* 0x000000715800780c */ /* 0x000fe20003f24270 */
[----:B------:R-:W-:Y:S01]  /*3f40*/  FFMA.FTZ R29, R34, UR10, -R58 ;  /* 0x0000000a221d7c23 */ /* 0x000fe2000801083a */
[----:B-1----:R-:W-:Y:S01]  /*3f50*/  FSEL R45, R72, -INF , P2 ;  /* 0xff800000482d7808 */ /* 0x002fe20001000000 */
[----:B------:R-:W0:Y:S01]  /*3f60*/  MUFU.TANH R85, R85 ;  /* 0x0000005500557308 */ /* 0x000e220000002400 */
[----:B------:R-:W-:-:S02]  /*3f70*/  FMNMX.FTZ R10, R70, R75, !PT ;  /* 0x0000004b460a7209 */ /* 0x000fc40007810000 */
[C---:B------:R-:W-:Y:S02]  /*3f80*/  ISETP.GT.AND P2, PT, R88.reuse, 0x78, PT ;  /* 0x000000785800780c */ /* 0x040fe40003f44270 */
[----:B--2---:R-:W-:Y:S02]  /*3f90*/  FSEL R71, R71, -INF , P1 ;  /* 0xff80000047477808 */ /* 0x004fe40000800000 */
[----:B------:R-:W-:Y:S01]  /*3fa0*/  FMNMX.FTZ R10, R45, R10, !PT ;  /* 0x0000000a2d0a7209 */ /* 0x000fe20007810000 */
[----:B------:R-:W-:Y:S01]  /*3fb0*/  MUFU.EX2 R153, R153 ;  /* 0x0000009900997308 */ /* 0x000fe20000000800 */
[----:B---3--:R-:W-:Y:S02]  /*3fc0*/  FSEL R44, R73, -INF , P2 ;  /* 0xff800000492c7808 */ /* 0x008fe40001000000 */
[----:B------:R-:W-:Y:S02]  /*3fd0*/  ISETP.GT.AND P1, PT, R88, 0x79, PT ;  /* 0x000000795800780c */ /* 0x000fe40003f24270 */
[----:B------:R-:W-:-:S03]  /*3fe0*/  FMNMX.FTZ R73, R71, R10, !PT ;  /* 0x0000000a47497209 */ /* 0x000fc60007810000 */
[----:B------:R-:W1:Y:S01]  /*3ff0*/  MUFU.EX2 R54, R54 ;  /* 0x0000003600367308 */ /* 0x000e620000000800 */
[----:B0-----:R-:W-:Y:S02]  /*4000*/  FSEL R72, R85, -INF , P1 ;  /* 0xff80000055487808 */ /* 0x001fe40000800000 */
[----:B------:R-:W-:-:S04]  /*4010*/  FMNMX.FTZ R73, R44, R73, !PT ;  /* 0x000000492c497209 */ /* 0x000fc80007810000 */
[----:B------:R-:W-:Y:S01]  /*4020*/  FMNMX.FTZ R73, R72, R73, !PT ;  /* 0x0000004948497209 */ /* 0x000fe20007810000 */
[----:B------:R-:W0:Y:S04]  /*4030*/  MUFU.EX2 R2, R2 ;  /* 0x0000000200027308 */ /* 0x000e280000000800 */
[----:B------:R-:W2:Y:S04]  /*4040*/  SHFL.BFLY PT, R10, R73, 0x2, 0x1f ;  /* 0x0c401f00490a7f89 */ /* 0x000ea800000e0000 */
[----:B------:R-:W3:Y:S08]  /*4050*/  MUFU.EX2 R155, R155 ;  /* 0x0000009b009b7308 */ /* 0x000ef00000000800 */
[----:B------:R-:W-:Y:S08]  /*4060*/  MUFU.EX2 R12, R12 ;  /* 0x0000000c000c7308 */ /* 0x000ff00000000800 */
[----:B------:R-:W-:Y:S01]  /*4070*/  MUFU.EX2 R157, R157 ;  /* 0x0000009d009d7308 */ /* 0x000fe20000000800 */
[----:B--2---:R-:W-:-:S07]  /*4080*/  FMNMX.FTZ R39, R73, R10, !PT ;  /* 0x0000000a49277209 */ /* 0x004fce0007810000 */
[----:B------:R-:W-:Y:S01]  /*4090*/  MUFU.EX2 R14, R14 ;  /* 0x0000000e000e7308 */ /* 0x000fe20000000800 */
[----:B------:R-:W2:Y:S07]  /*40a0*/  SHFL.BFLY PT, R10, R39, 0x1, 0x1f ;  /* 0x0c201f00270a7f89 */ /* 0x000eae00000e0000 */
[----:B------:R-:W-:Y:S08]  /*40b0*/  MUFU.EX2 R9, R9 ;  /* 0x0000000900097308 */ /* 0x000ff00000000800 */
[----:B------:R-:W-:Y:S08]  /*40c0*/  MUFU.EX2 R24, R24 ;  /* 0x0000001800187308 */ /* 0x000ff00000000800 */
[----:B------:R-:W-:Y:S01]  /*40d0*/  MUFU.EX2 R159, R159 ;  /* 0x0000009f009f7308 */ /* 0x000fe20000000800 */
[----:B--2---:R-:W-:-:S04]  /*40e0*/  FMNMX.FTZ R10, R39, R10, !PT ;  /* 0x0000000a270a7209 */ /* 0x004fc80007810000 */
        /* <DEDUP_REMOVED lines=14> */
[----:B------:R-:W-:Y:S01]  /*41d0*/  FFMA.FTZ R21, R27, UR10, -R34 ;  /* 0x0000000a1b157c23 */ /* 0x000fe20008010822 */
[----:B-1----:R-:W-:-:S01]  /*41e0*/  FADD.FTZ R27, R153, R54 ;  /* 0x00000036991b7221 */ /* 0x002fc20000010000 */
[--C-:B------:R-:W-:Y:S01]  /*41f0*/  FFMA.FTZ R65, R65, UR10, -R34.reuse ;  /* 0x0000000a41417c23 */ /* 0x100fe20008010822 */
[----:B------:R-:W-:-:S01]  /*4200*/  FFMA.FTZ R156, R56, UR10, -R34 ;  /* 0x0000000a389c7c23 */ /* 0x000fc20008010822 */
[----:B------:R-:W1:Y:S01]  /*4210*/  MUFU.EX2 R37, R37 ;  /* 0x0000002500257308 */ /* 0x000e620000000800 */
[----:B0-----:R-:W-:-:S01]  /*4220*/  FADD.FTZ R62, R2, R27 ;  /* 0x0000001b023e7221 */ /* 0x001fc20000010000 */
[--C-:B------:R-:W-:Y:S01]  /*4230*/  FFMA.FTZ R13, R13, UR10, -R34.reuse ;  /* 0x0000000a0d0d7c23 */ /* 0x100fe20008010822 */
[----:B------:R-:W-:-:S01]  /*4240*/  FFMA.FTZ R160, R51, UR10, -R34 ;  /* 0x0000000a33a07c23 */ /* 0x000fc20008010822 */
[----:B------:R-:W-:Y:S01]  /*4250*/  FFMA.FTZ R55, R55, UR10, -R34 ;  /* 0x0000000a37377c23 */ /* 0x000fe20008010822 */
[----:B------:R-:W-:-:S01]  /*4260*/  FADD.FTZ R62, R3, R62 ;  /* 0x0000003e033e7221 */ /* 0x000fc20000010000 */
[--C-:B------:R-:W-:Y:S01]  /*4270*/  FFMA.FTZ R158, R53, UR10, -R34.reuse ;  /* 0x0000000a359e7c23 */ /* 0x100fe20008010822 */
[----:B------:R-:W-:-:S01]  /*4280*/  FFMA.FTZ R25, R25, UR10, -R34 ;  /* 0x0000000a19197c23 */ /* 0x000fc20008010822 */
[----:B------:R-:W0:Y:S01]  /*4290*/  MUFU.EX2 R41, R41 ;  /* 0x0000002900297308 */ /* 0x000e220000000800 */
[----:B---3--:R-:W-:-:S01]  /*42a0*/  FADD.FTZ R51, R155, R62 ;  /* 0x0000003e9b337221 */ /* 0x008fc20000010000 */
[--C-:B------:R-:W-:Y:S01]  /*42b0*/  FFMA.FTZ R52, R52, UR10, -R34.reuse ;  /* 0x0000000a34347c23 */ /* 0x100fe20008010822 */
[----:B------:R-:W-:-:S01]  /*42c0*/  FFMA.FTZ R50, R50, UR10, -R34 ;  /* 0x0000000a32327c23 */ /* 0x000fc20008010822 */
[----:B------:R-:W-:Y:S01]  /*42d0*/  FFMA.FTZ R67, R67, UR10, -R34 ;  /* 0x0000000a43437c23 */ /* 0x000fe20008010822 */
[----:B------:R-:W-:-:S01]  /*42e0*/  FADD.FTZ R64, R8, R51 ;  /* 0x0000003308407221 */ /* 0x000fc20000010000 */
[--C-:B------:R-:W-:Y:S01]  /*42f0*/  FFMA.FTZ R69, R69, UR10, -R34.reuse ;  /* 0x0000000a45457c23 */ /* 0x100fe20008010822 */
[----:B------:R-:W-:-:S01]  /*4300*/  FFMA.FTZ R162, R66, UR10, -R34 ;  /* 0x0000000a42a27c23 */ /* 0x000fc20008010822 */
[----:B------:R-:W2:Y:S01]  /*4310*/  MUFU.EX2 R42, R42 ;  /* 0x0000002a002a7308 */ /* 0x000ea20000000800 */
[----:B-1----:R-:W-:-:S01]  /*4320*/  FADD.FTZ R60, R152, R37 ;  /* 0x00000025983c7221 */ /* 0x002fc20000010000 */
[--C-:B------:R-:W-:Y:S01]  /*4330*/  FFMA.FTZ R48, R48, UR10, -R34.reuse ;  /* 0x0000000a30307c23 */ /* 0x100fe20008010822 */
[----:B------:R-:W-:-:S01]  /*4340*/  FFMA.FTZ R47, R47, UR10, -R34 ;  /* 0x0000000a2f2f7c23 */ /* 0x000fc20008010822 */
[--C-:B------:R-:W-:Y:S01]  /*4350*/  FFMA.FTZ R68, R68, UR10, -R34.reuse ;  /* 0x0000000a44447c23 */ /* 0x100fe20008010822 */
[----:B------:R-:W-:-:S01]  /*4360*/  FFMA.FTZ R49, R49, UR10, -R34 ;  /* 0x0000000a31317c23 */ /* 0x000fc20008010822 */
[--C-:B------:R-:W-:Y:S01]  /*4370*/  FFMA.FTZ R46, R46, UR10, -R34.reuse ;  /* 0x0000000a2e2e7c23 */ /* 0x100fe20008010822 */
[----:B------:R-:W-:-:S01]  /*4380*/  FFMA.FTZ R70, R70, UR10, -R34 ;  /* 0x0000000a46467c23 */ /* 0x000fc20008010822 */
[----:B------:R-:W1:Y:S01]  /*4390*/  MUFU.EX2 R154, R154 ;  /* 0x0000009a009a7308 */ /* 0x000e620000000800 */
[----:B0-----:R-:W-:-:S01]  /*43a0*/  FADD.FTZ R27, R41, R60 ;  /* 0x0000003c291b7221 */ /* 0x001fc20000010000 */
[--C-:B------:R-:W-:Y:S01]  /*43b0*/  FFMA.FTZ R71, R71, UR10, -R34.reuse ;  /* 0x0000000a47477c23 */ /* 0x100fe20008010822 */
[----:B------:R-:W-:-:S05]  /*43c0*/  FFMA.FTZ R44, R44, UR10, -R34 ;  /* 0x0000000a2c2c7c23 */ /* 0x000fca0008010822 */
[----:B------:R-:W0:Y:S01]  /*43d0*/  MUFU.EX2 R39, R39 ;  /* 0x0000002700277308 */ /* 0x000e220000000800 */
[----:B--2---:R-:W-:-:S01]  /*43e0*/  FADD.FTZ R27, R42, R27 ;  /* 0x0000001b2a1b7221 */ /* 0x004fc20000010000 */
[----:B------:R-:W-:-:S04]  /*43f0*/  F2FP.SATFINITE.E4M3.F32.PACK_AB_MERGE_C R41, R42, R41, RZ ;  /* 0x000000292a29723e */ /* 0x000fc800048070ff */
[----:B------:R-:W-:Y:S02]  /*4400*/  F2FP.SATFINITE.E4M3.F32.PACK_AB_MERGE_C R152, R37, R152, R41 ;  /* 0x000000982598723e */ /* 0x000fe40004807029 */
[----:B------:R-:W2:Y:S01]  /*4410*/  MUFU.EX2 R57, R57 ;  /* 0x0000003900397308 */ /* 0x000ea20000000800 */
[----:B-1----:R-:W-:-:S01]  /*4420*/  FADD.FTZ R62, R154, R27 ;  /* 0x0000001b9a3e7221 */ /* 0x002fc20000010000 */
[----:B------:R-:W-:-:S06]  /*4430*/  FADD.FTZ R27, R7, R64 ;  /* 0x00000040071b7221 */ /* 0x000fcc0000010000 */
[----:B------:R-:W1:Y:S01]  /*4440*/  MUFU.EX2 R58, R65 ;  /* 0x00000041003a7308 */ /* 0x000e620000000800 */
[----:B0-----:R-:W-:-:S07]  /*4450*/  FADD.FTZ R62, R39, R62 ;  /* 0x0000003e273e7221 */ /* 0x001fce0000010000 */
[----:B------:R-:W0:Y:S01]  /*4460*/  MUFU.EX2 R156, R156 ;  /* 0x0000009c009c7308 */ /* 0x000e220000000800 */
[----:B--2---:R-:W-:-:S01]  /*4470*/  FADD.FTZ R51, R57, R62 ;  /* 0x0000003e39337221 */ /* 0x004fc20000010000 */
[----:B------:R-:W-:-:S04]  /*4480*/  FADD.FTZ R62, R12, R27 ;  /* 0x0000001b0c3e7221 */ /* 0x000fc80000010000 */
[----:B------:R-:W-:Y:S02]  /*4490*/  FADD.FTZ R53, R157, R62 ;  /* 0x0000003e9d357221 */ /* 0x000fe40000010000 */
[----:B------:R-:W2:Y:S01]  /*44a0*/  MUFU.EX2 R13, R13 ;  /* 0x0000000d000d7308 */ /* 0x000ea20000000800 */
[----:B-1----:R-:W-:-:S01]  /*44b0*/  FADD.FTZ R51, R58, R51 ;  /* 0x000000333a337221 */ /* 0x002fc20000010000 */
[----:B------:R-:W-:Y:S01]  /*44c0*/  FADD.FTZ R64, R14, R53 ;  /* 0x000000350e407221 */ /* 0x000fe20000010000 */
[----:B------:R-:W-:-:S04]  /*44d0*/  F2FP.SATFINITE.E4M3.F32.PACK_AB_MERGE_C R57, R58, R57, RZ ;  /* 0x000000393a39723e */ /* 0x000fc800048070ff */
[----:B------:R-:W-:Y:S01]  /*44e0*/  F2FP.SATFINITE.E4M3.F32.PACK_AB_MERGE_C R154, R39, R154, R57 ;  /* 0x0000009a279a723e */ /* 0x000fe20004807039 */
[----:B------:R-:W1:Y:S01]  /*44f0*/  MUFU.EX2 R43, R43 ;  /* 0x0000002b002b7308 */ /* 0x000e620000000800 */
[----:B0-----:R-:W-:-:S01]  /*4500*/  FADD.FTZ R62, R156, R51 ;  /* 0x000000339c3e7221 */ /* 0x001fc20000010000 */
[----:B------:R-:W-:-:S06]  /*4510*/  FADD.FTZ R51, R9, R64 ;  /* 0x0000004009337221 */ /* 0x000fcc0000010000 */
        /* <DEDUP_REMOVED lines=8> */
[----:B------:R-:W0:Y:S08]  /*45a0*/  MUFU.EX2 R11, R11 ;  /* 0x0000000b000b7308 */ /* 0x000e300000000800 */
[----:B------:R-:W3:Y:S08]  /*45b0*/  MUFU.EX2 R25, R25 ;  /* 0x0000001900197308 */ /* 0x000ef00000000800 */
[----:B------:R-:W4:Y:S08]  /*45c0*/  MUFU.EX2 R28, R28 ;  /* 0x0000001c001c7308 */ /* 0x000f300000000800 */
[----:B------:R5:W-:Y:S08]  /*45d0*/  MUFU.EX2 R27, R50 ;  /* 0x00000032001b7308 */ /* 0x000bf00000000800 */
[----:B------:R-:W4:Y:S01]  /*45e0*/  MUFU.EX2 R52, R52 ;  /* 0x0000003400347308 */ /* 0x000f220000000800 */
[----:B-----5:R-:W-:-:S01]  /*45f0*/  FADD.FTZ R50, R24, R51 ;  /* 0x0000003318327221 */ /* 0x020fc20000010000 */
[----:B------:R-:W-:-:S03]  /*4600*/  F2FP.SATFINITE.E4M3.F32.PACK_AB_MERGE_C R24, R24, R9, RZ ;  /* 0x000000091818723e */ /* 0x000fc600048070ff */
[----:B------:R-:W-:Y:S01]  /*4610*/  FADD.FTZ R55, R159, R50 ;  /* 0x000000329f377221 */ /* 0x000fe20000010000 */
[----:B--2---:R-:W-:-:S01]  /*4620*/  FADD.FTZ R50, R158, R53 ;  /* 0x000000359e327221 */ /* 0x004fc20000010000 */
[----:B------:R-:W-:Y:S01]  /*4630*/  F2FP.SATFINITE.E4M3.F32.PACK_AB_MERGE_C R157, R14, R157, R24 ;  /* 0x0000009d0e9d723e */ /* 0x000fe20004807018 */
[----:B------:R-:W2:Y:S01]  /*4640*/  MUFU.EX2 R161, R161 ;  /* 0x000000a100a17308 */ /* 0x000ea20000000800 */
[----:B------:R-:W-:-:S01]  /*4650*/  FADD.FTZ R62, R20, R55 ;  /* 0x00000037143e7221 */ /* 0x000fc20000010000 */
[----:B-1----:R-:W-:-:S03]  /*4660*/  FADD.FTZ R50, R15, R50 ;  /* 0x000000320f327221 */ /* 0x002fc60000010000 */
[----:B0-----:R-:W-:Y:S01]  /*4670*/  FADD.FTZ R55, R11, R62 ;  /* 0x0000003e0b377221 */ /* 0x001fe20000010000 */
[----:B---3--:R-:W-:-:S01]  /*4680*/  FADD.FTZ R53, R25, R50 ;  /* 0x0000003219357221 */ /* 0x008fc20000010000 */
[C---:B----4-:R-:W-:Y:S01]  /*4690*/  F2FP.SATFINITE.E4M3.F32.PACK_AB_MERGE_C R11, R28.reuse, R11, RZ ;  /* 0x0000000b1c0b723e */ /* 0x050fe200048070ff */
[----:B------:R-:W0:Y:S01]  /*46a0*/  MUFU.EX2 R160, R160 ;  /* 0x000000a000a07308 */ /* 0x000e220000000800 */
[----:B------:R-:W-:-:S01]  /*46b0*/  FADD.FTZ R50, R28, R55 ;  /* 0x000000371c327221 */ /* 0x000fc20000010000 */
[C---:B------:R-:W-:Y:S01]  /*46c0*/  FADD.FTZ R53, R52.reuse, R53 ;  /* 0x0000003534357221 */ /* 0x040fe20000010000 */
[----:B------:R-:W-:Y:S02]  /*46d0*/  F2FP.SATFINITE.E4M3.F32.PACK_AB_MERGE_C R25, R52, R25, RZ ;  /* 0x000000193419723e */ /* 0x000fe400048070ff */
[----:B------:R-:W-:Y:S02]  /*46e0*/  F2FP.SATFINITE.E4M3.F32.PACK_AB_MERGE_C R159, R20, R159, R11 ;  /* 0x0000009f149f723e */ /* 0x000fe4000480700b */
[----:B------:R-:W-:Y:S01]  /*46f0*/  F2FP.SATFINITE.E4M3.F32.PACK_AB_MERGE_C R158, R15, R158, R25 ;  /* 0x0000009e0f9e723e */ /* 0x000fe20004807019 */
[----:B------:R-:W1:Y:S01]  /*4700*/  MUFU.EX2 R26, R26 ;  /* 0x0000001a001a7308 */ /* 0x000e620000000800 */
[----:B--2---:R-:W-:-:S07]  /*4710*/  FADD.FTZ R55, R161, R50 ;  /* 0x00000032a1377221 */ /* 0x004fce0000010000 */
[----:B------:R-:W2:Y:S01]  /*4720*/  MUFU.EX2 R21, R21 ;  /* 0x0000001500157308 */ /* 0x000ea20000000800 */
[----:B0-----:R-:W-:-:S07]  /*4730*/  FADD.FTZ R50, R160, R53 ;  /* 0x00000035a0327221 */ /* 0x001fce0000010000 */
[----:B------:R-:W0:Y:S01]  /*4740*/  MUFU.EX2 R31, R31 ;  /* 0x0000001f001f7308 */ /* 0x000e220000000800 */
[----:B-1----:R-:W-:-:S01]  /*4750*/  FADD.FTZ R64, R26, R55 ;  /* 0x000000371a407221 */ /* 0x002fc20000010000 */
[----:B------:R-:W-:-:S04]  /*4760*/  F2FP.SATFINITE.E4M3.F32.PACK_AB_MERGE_C R55, R3, R2, RZ ;  /* 0x000000020337723e */ /* 0x000fc800048070ff */
[----:B------:R-:W-:Y:S02]  /*4770*/  F2FP.SATFINITE.E4M3.F32.PACK_AB_MERGE_C R153, R54, R153, R55 ;  /* 0x000000993699723e */ /* 0x000fe40004807037 */
[----:B------:R-:W-:Y:S01]  /*4780*/  MUFU.EX2 R67, R67 ;  /* 0x0000004300437308 */ /* 0x000fe20000000800 */
[----:B--2---:R-:W-:-:S01]  /*4790*/  FADD.FTZ R62, R21, R50 ;  /* 0x00000032153e7221 */ /* 0x004fc20000010000 */
[--C-:B------:R-:W-:Y:S01]  /*47a0*/  FFMA.FTZ R50, R45, UR10, -R34.reuse ;  /* 0x0000000a2d327c23 */ /* 0x100fe20008010822 */
[----:B------:R-:W-:-:S05]  /*47b0*/  FFMA.FTZ R34, R72, UR10, -R34 ;  /* 0x0000000a48227c23 */ /* 0x000fca0008010822 */
[----:B------:R-:W1:Y:S01]  /*47c0*/  MUFU.EX2 R74, R74 ;  /* 0x0000004a004a7308 */ /* 0x000e620000000800 */
[----:B0-----:R-:W-:-:S07]  /*47d0*/  FADD.FTZ R53, R31, R64 ;  /* 0x000000401f357221 */ /* 0x001fce0000010000 */
[----:B------:R-:W0:Y:S08]  /*47e0*/  MUFU.EX2 R60, R69 ;  /* 0x00000045003c7308 */ /* 0x000e300000000800 */
[----:B------:R-:W2:Y:S01]  /*47f0*/  MUFU.EX2 R163, R163 ;  /* 0x000000a300a37308 */ /* 0x000ea20000000800 */
[----:B-1----:R-:W-:-:S04]  /*4800*/  F2FP.SATFINITE.E4M3.F32.PACK_AB_MERGE_C R31, R74, R31, RZ ;  /* 0x0000001f4a1f723e */ /* 0x002fc800048070ff */
[----:B------:R-:W-:-:S03]  /*4810*/  F2FP.SATFINITE.E4M3.F32.PACK_AB_MERGE_C R161, R26, R161, R31 ;  /* 0x000000a11aa1723e */ /* 0x000fc6000480701f */
[----:B------:R-:W1:Y:S08]  /*4820*/  MUFU.EX2 R162, R162 ;  /* 0x000000a200a27308 */ /* 0x000e700000000800 */
[----:B------:R-:W3:Y:S08]  /*4830*/  MUFU.EX2 R40, R40 ;  /* 0x0000002800287308 */ /* 0x000ef00000000800 */
[----:B------:R-:W4:Y:S08]  /*4840*/  MUFU.EX2 R35, R35 ;  /* 0x0000002300237308 */ /* 0x000f300000000800 */
[----:B------:R-:W5:Y:S08]  /*4850*/  MUFU.EX2 R48, R48 ;  /* 0x0000003000307308 */ /* 0x000f700000000800 */
[----:B------:R0:W-:Y:S08]  /*4860*/  MUFU.EX2 R164, R47 ;  /* 0x0000002f00a47308 */ /* 0x0001f00000000800 */
[----:B------:R-:W5:Y:S01]  /*4870*/  MUFU.EX2 R76, R76 ;  /* 0x0000004c004c7308 */ /* 0x000f620000000800 */
[----:B0-----:R-:W-:-:S01]  /*4880*/  FADD.FTZ R47, R67, R62 ;  /* 0x0000003e432f7221 */ /* 0x001fc20000010000 */
[----:B------:R-:W-:-:S03]  /*4890*/  FADD.FTZ R62, R74, R53 ;  /* 0x000000354a3e7221 */ /* 0x000fc60000010000 */
[----:B------:R-:W-:Y:S01]  /*48a0*/  FADD.FTZ R47, R60, R47 ;  /* 0x0000002f3c2f7221 */ /* 0x000fe20000010000 */
[----:B--2---:R-:W-:-:S01]  /*48b0*/  FADD.FTZ R53, R163, R62 ;  /* 0x0000003ea3357221 */ /* 0x004fc20000010000 */
[----:B------:R-:W-:Y:S01]  /*48c0*/  F2FP.SATFINITE.E4M3.F32.PACK_AB_MERGE_C R60, R60, R67, RZ ;  /* 0x000000433c3c723e */ /* 0x000fe200048070ff */
[----:B------:R-:W0:Y:S01]  /*48d0*/  MUFU.EX2 R51, R68 ;  /* 0x0000004400337308 */ /* 0x000e220000000800 */
[----:B-1----:R-:W-:-:S01]  /*48e0*/  FADD.FTZ R2, R162, R47 ;  /* 0x0000002fa2027221 */ /* 0x002fc20000010000 */
[----:B---3--:R-:W-:Y:S01]  /*48f0*/  FADD.FTZ R62, R40, R53 ;  /* 0x00000035283e7221 */ /* 0x008fe20000010000 */
[----:B------:R-:W-:Y:S02]  /*4900*/  F2FP.SATFINITE.E4M3.F32.PACK_AB_MERGE_C R47, R12, R7, RZ ;  /* 0x000000070c2f723e */ /* 0x000fe400048070ff */
[----:B------:R-:W-:Y:S01]  /*4910*/  FADD.FTZ R3, R27, R2 ;  /* 0x000000021b037221 */ /* 0x000fe20000010000 */
[----:B----4-:R-:W-:-:S01]  /*4920*/  FADD.FTZ R7, R35, R62 ;  /* 0x0000003e23077221 */ /* 0x010fc20000010000 */
[----:B------:R-:W-:Y:S01]  /*4930*/  F2FP.SATFINITE.E4M3.F32.PACK_AB_MERGE_C R155, R8, R155, R47 ;  /* 0x0000009b089b723e */ /* 0x000fe2000480702f */
[----:B------:R-:W1:Y:S01]  /*4940*/  MUFU.EX2 R165, R165 ;  /* 0x000000a500a57308 */ /* 0x000e620000000800 */
[----:B-----5:R-:W-:-:S01]  /*4950*/  FADD.FTZ R2, R48, R3 ;  /* 0x0000000330027221 */ /* 0x020fc20000010000 */
[C---:B------:R-:W-:Y:S01]  /*4960*/  FADD.FTZ R12, R76.reuse, R7 ;  /* 0x000000074c0c7221 */ /* 0x040fe20000010000 */
[----:B------:R-:W-:-:S02]  /*4970*/  F2FP.SATFINITE.E4M3.F32.PACK_AB_MERGE_C R35, R76, R35, RZ ;  /* 0x000000234c23723e */ /* 0x000fc400048070ff */
[----:B------:R-:W-:Y:S02]  /*4980*/  F2FP.SATFINITE.E4M3.F32.PACK_AB_MERGE_C R160, R21, R160, R60 ;  /* 0x000000a015a0723e */ /* 0x000fe4000480703c */
[----:B------:R-:W-:Y:S01]  /*4990*/  F2FP.SATFINITE.E4M3.F32.PACK_AB_MERGE_C R163, R40, R163, R35 ;  /* 0x000000a328a3723e */ /* 0x000fe20004807023 */
[----:B------:R-:W2:Y:S01]  /*49a0*/  MUFU.EX2 R49, R49 ;  /* 0x0000003100317308 */ /* 0x000ea20000000800 */
[----:B0-----:R-:W-:-:S01]  /*49b0*/  FADD.FTZ R2, R51, R2 ;  /* 0x0000000233027221 */ /* 0x001fc20000010000 */
[----:B------:R-:W-:-:S04]  /*49c0*/  F2FP.SATFINITE.E4M3.F32.PACK_AB_MERGE_C R48, R51, R48, RZ ;  /* 0x000000303330723e */ /* 0x000fc800048070ff */
[----:B------:R-:W-:Y:S02]  /*49d0*/  F2FP.SATFINITE.E4M3.F32.PACK_AB_MERGE_C R162, R27, R162, R48 ;  /* 0x000000a21ba2723e */ /* 0x000fe40004807030 */
[----:B------:R-:W0:Y:S01]  /*49e0*/  MUFU.EX2 R38, R38 ;  /* 0x0000002600267308 */ /* 0x000e220000000800 */
[----:B-1----:R-:W-:-:S07]  /*49f0*/  FADD.FTZ R7, R165, R12 ;  /* 0x0000000ca5077221 */ /* 0x002fce0000010000 */
[----:B------:R-:W1:Y:S01]  /*4a00*/  MUFU.EX2 R33, R33 ;  /* 0x0000002100217308 */ /* 0x000e620000000800 */
[----:B--2---:R-:W-:-:S04]  /*4a10*/  FADD.FTZ R3, R49, R2 ;  /* 0x0000000231037221 */ /* 0x004fc80000010000 */
[----:B------:R-:W-:-:S03]  /*4a20*/  FADD.FTZ R3, R164, R3 ;  /* 0x00000003a4037221 */ /* 0x000fc60000010000 */
        /* <DEDUP_REMOVED lines=26> */
[C---:B--2---:R-:W-:Y:S01]  /*4bd0*/  F2FP.SATFINITE.E4M3.F32.PACK_AB_MERGE_C R29, R30.reuse, R29, RZ ;  /* 0x0000001d1e1d723e */ /* 0x044fe200048070ff */
[----:B------:R-:W-:-:S03]  /*4be0*/  FADD.FTZ R2, R30, R9 ;  /* 0x000000091e027221 */ /* 0x000fc60000010000 */
[----:B------:R-:W-:Y:S02]  /*4bf0*/  F2FP.SATFINITE.E4M3.F32.PACK_AB_MERGE_C R167, R32, R167, R29 ;  /* 0x000000a720a7723e */ /* 0x000fe4000480701d */
[C---:B0-----:R-:W-:Y:S01]  /*4c00*/  F2FP.SATFINITE.E4M3.F32.PACK_AB_MERGE_C R44, R3.reuse, R44, RZ ;  /* 0x0000002c032c723e */ /* 0x041fe200048070ff */
[----:B------:R-:W-:-:S03]  /*4c10*/  FADD.FTZ R3, R3, R12 ;  /* 0x0000000c03037221 */ /* 0x000fc60000010000 */
[----:B------:R-:W-:Y:S01]  /*4c20*/  F2FP.SATFINITE.E4M3.F32.PACK_AB_MERGE_C R166, R71, R50, R44 ;  /* 0x0000003247a6723e */ /* 0x000fe2000480702c */
[----:B------:R-:W-:Y:S06]  /*4c30*/  @!P0 BRA `(.L_x_2779) ;  /* 0x0000000000048947 */ /* 0x000fec0003800000 */
[----:B------:R-:W-:Y:S01]  /*4c40*/  BPT.TRAP 0x1 ;  /* 0x000000040000795c */ /* 0x000fe20000300000 */
.L_x_2779:
[----:B------:R0:W1:Y:S01]  /*4c50*/  SYNCS.PHASECHK.TRANS64.TRYWAIT P1, [UR57+0x38850], R6 ;  /* 0x03885006ff0075a7 */ /* 0x0000620008020179 */
[----:B------:R-:W-:Y:S05]  /*4c60*/  @!P0 BRA `(.L_x_2780) ;  /* 0x0000000000048947 */ /* 0x000fea0003800000 */
[----:B------:R-:W-:Y:S01]  /*4c70*/  BPT.TRAP 0x1 ;  /* 0x000000040000795c */ /* 0x000fe20000300000 */
.L_x_2780:
[----:B-1----:R-:W-:Y:S05]  /*4c80*/  @P1 BRA `(.L_x_2781) ;  /* 0x0000000000081947 */ /* 0x002fea0003800000 */
[----:B------:R-:W1:Y:S02]  /*4c90*/  SYNCS.PHASECHK.TRANS64.TRYWAIT P1, [UR57+0x38850], R6 ;  /* 0x03885006ff0075a7 */ /* 0x000e640008020179 */
[----:B-1----:R-:W-:Y:S05]  /*4ca0*/  @!P1 BRA `(.L_x_2782) ;  /* 0x0000014c00089947 */ /* 0x002fea0003800000 */
.L_x_2781:
        /* <DEDUP_REMOVED lines=31> */
.L_x_2783:
[----:B------:R-:W-:Y:S01]  /*4ea0*/  UISETP.NE.AND UP0, UPT, UR51, URZ, UPT ;  /* 0x0000003f3300728c */ /* 0x000fe2000bf05270 */
[----:B------:R-:W-:Y:S01]  /*4eb0*/  UMOV UR11, UR39 ;  /* 0x00000027000b7c82 */ /* 0x000fe20008000000 */
[----:B------:R-:W-:Y:S02]  /*4ec0*/  UIADD3 UR59, UR56, -0x2, URZ ;  /* 0xfffffffe383b7890 */ /* 0x000fe4000fffe03f */
[----:B------:R-:W-:-:S04]  /*4ed0*/  UIADD3 UR57, UR57, 0x38860, URZ ;  /* 0x0003886039397890 */ /* 0x000fc8000fffe03f */
[----:B------:R-:W-:-:S03]  /*4ee0*/  UPRMT UR57, UR53, 0x654, UR57 ;  /* 0x0000065435397896 */ /* 0x000fc60008000039 */
[----:B------:R-:W-:Y:S01]  /*4ef0*/  @UP0 ULDC UR6, c[0x0][0x44c] ;  /* 0x0001130000060ab9 */ /* 0x000fe20000000800 */
[----:B------:R-:W-:Y:S01]  /*4f00*/  @UP0 ULDC UR14, c[0x0][0x450] ;  /* 0x00011400000e0ab9 */ /* 0x000fe20000000800 */
[----:B------:R-:W-:-:S04]  /*4f10*/  UIMAD.WIDE.U32 UR6, UR39, UR6, URZ ;  /* 0x00000006270672a5 */ /* 0x000fc8000f8e003f */
[----:B------:R-:W-:Y:S01]  /*4f20*/  @UP0 USHF.R.U32.HI UR11, URZ, UR14, UR7 ;  /* 0x0000000e3f0b0299 */ /* 0x000fe20008011607 */
[----:B------:R-:W-:Y:S03]  /*4f30*/  SYNCS.ARRIVE.TRANS64.RED.A1T0 RZ, [UR57], RZ ;  /* 0x000000ffffff79a7 */ /* 0x000fe60008100439 */
[----:B------:R-:W-:-:S04]  /*4f40*/  UIADD3 UR6, UR11, UR48, -UR50 ;  /* 0x000000300b067290 */ /* 0x000fc8000fffe832 */
        /* <DEDUP_REMOVED lines=8> */
[----:B-1----:R-:W-:Y:S01]  /*4fd0*/  IMAD.MOV.U32 R7, RZ, RZ, R170 ;  /* 0x000000ffff077224 */ /* 0x002fe200078e00aa */
[----:B------:R-:W-:Y:S01]  /*4fe0*/  ULDC UR53, c[0x0][0x988] ;  /* 0x0002620000357ab9 */ /* 0x000fe20000000800 */
[----:B0-----:R-:W-:-:S07]  /*4ff0*/  IMAD.MOV.U32 R6, RZ, RZ, R10 ;  /* 0x000000ffff067224 */ /* 0x001fce00078e000a */
.L_x_2795:
[----:B------:R-:W-:-:S04]  /*5000*/  UIADD3 UR44, UR44, 0x1, URZ ;  /* 0x000000012c2c7890 */ /* 0x000fc8000fffe03f */
[----:B------:R-:W-:-:S04]  /*5010*/  UISETP.NE.AND UP0, UPT, UR44, 0x2, UPT ;  /* 0x000000022c00788c */ /* 0x000fc8000bf05270 */
[----:B------:R-:W-:Y:S02]  /*5020*/  USEL UR6, URZ, 0x1, UP0 ;  /* 0x000000013f067887 */ /* 0x000fe40008000000 */
[----:B------:R-:W-:Y:S02]  /*5030*/  USEL UR44, UR44, URZ, UP0 ;  /* 0x0000003f2c2c7287 */ /* 0x000fe40008000000 */
[----:B------:R-:W-:Y:S01]  /*5040*/  ULOP3.LUT UR45, UR45, UR6, URZ, 0x3c, !UPT ;  /* 0x000000062d2d7292 */ /* 0x000fe2000f8e3c3f */
[----:B------:R-:W-:Y:S11]  /*5050*/  @!P0 BRA `(.L_x_2785) ;  /* 0x0000000000048947 */ /* 0x000ff60003800000 */
[----:B------:R-:W-:Y:S01]  /*5060*/  BPT.TRAP 0x1 ;  /* 0x000000040000795c */ /* 0x000fe20000300000 */
.L_x_2785:
[----:B------:R-:W0:Y:S01]  /*5070*/  S2UR UR57, SR_CgaCtaId ;  /* 0x00000000003979c3 */ /* 0x000e220000008800 */
[----:B------:R-:W-:Y:S01]  /*5080*/  UMOV UR6, 0x400 ;  /* 0x0000040000067882 */ /* 0x000fe20000000000 */
[----:B------:R-:W-:-:S05]  /*5090*/  IMAD.U32 R5, RZ, RZ, UR45 ;  /* 0x0000002dff057e24 */ /* 0x000fca000f8e00ff */
[----:B------:R-:W-:Y:S01]  /*50a0*/  SHF.L.U32 R5, R5, 0x1f, RZ ;  /* 0x0000001f05057819 */ /* 0x000fe200000006ff */
[----:B0-----:R-:W-:-:S04]  /*50b0*/  ULEA UR6, UR57, UR6, 0x18 ;  /* 0x0000000639067291 */ /* 0x001fc8000f8ec03f */
[----:B------:R-:W-:-:S09]  /*50c0*/  ULEA UR56, UR44, UR6, 0x3 ;  /* 0x000000062c387291 */ /* 0x000fd2000f8e183f */
[----:B------:R0:W1:Y:S01]  /*50d0*/  SYNCS.PHASECHK.TRANS64.TRYWAIT P1, [UR56+0x38830], R5 ;  /* 0x03883005ff0075a7 */ /* 0x0000620008020178 */
[----:B------:R-:W-:Y:S05]  /*50e0*/  @!P0 BRA `(.L_x_2786) ;  /* 0x0000000000048947 */ /* 0x000fea0003800000 */
[----:B------:R-:W-:Y:S01]  /*50f0*/  BPT.TRAP 0x1 ;  /* 0x000000040000795c */ /* 0x000fe20000300000 */
.L_x_2786:
[----:B-1----:R-:W-:Y:S05]  /*5100*/  @P1 BRA `(.L_x_2787) ;  /* 0x0000000000081947 */ /* 0x002fea0003800000 */
[----:B------:R-:W1:Y:S02]  /*5110*/  SYNCS.PHASECHK.TRANS64.TRYWAIT P1, [UR56+0x38830], R5 ;  /* 0x03883005ff0075a7 */ /* 0x000e640008020178 */
[----:B-1----:R-:W-:Y:S05]  /*5120*/  @!P1 BRA `(.L_x_2788) ;  /* 0x0000014800009947 */ /* 0x002fea0003800000 */
.L_x_2787:
[----:B------:R-:W-:Y:S01]  /*5130*/  ULEA UR34, UR44, UR49, 0xb ;  /* 0x000000312c227291 */ /* 0x000fe2000f8e583f */
[----:B------:R-:W-:Y:S01]  /*5140*/  WARPGROUP.ARRIVE ;  /* 0x00000000000079c5 */ /* 0x000fe20000000000 */
[----:B------:R-:W-:Y:S01]  /*5150*/  UMOV UR35, 0x40000040 ;  /* 0x4000004000237882 */ /* 0x000fe20000000000 */
[----:B------:R-:W-:Y:S01]  /*5160*/  UMOV UR7, 0x40000040 ;  /* 0x4000004000077882 */ /* 0x000fe20000000000 */
[----:B------:R-:W-:-:S03]  /*5170*/  UIADD3 UR6, UR34, 0x2, URZ ;  /* 0x0000000222067890 */ /* 0x000fc6000fffe03f */
[----:B-1----:R-:W1:Y:S01]  /*5180*/  S2R R4, SR_TID.X ;  /* 0x0000000000047919 */ /* 0x002e620000002100 */
        /* <DEDUP_REMOVED lines=40> */
.L_x_2789:
[----:B------:R-:W-:Y:S01]  /*5410*/  UISETP.NE.AND UP0, UPT, UR51, URZ, UPT ;  /* 0x0000003f3300728c */ /* 0x000fe2000bf05270 */
[C---:B------:R-:W-:Y:S01]  /*5420*/  FMUL.FTZ R20, R0.reuse, R165 ;  /* 0x000000a500147220 */ /* 0x040fe20000410000 */
[C---:B------:R-:W-:Y:S01]  /*5430*/  FMUL.FTZ R165, R0.reuse, R185 ;  /* 0x000000b900a57220 */ /* 0x040fe20000410000 */
[----:B------:R-:W-:Y:S02]  /*5440*/  VIADD R185, R17, UR39 ;  /* 0x0000002711b97c36 */ /* 0x000fe40008000000 */
[C---:B------:R-:W-:Y:S01]  /*5450*/  FMUL.FTZ R9, R0.reuse, R153 ;  /* 0x0000009900097220 */ /* 0x040fe20000410000 */
[C---:B------:R-:W-:Y:S01]  /*5460*/  FMUL.FTZ R153, R0.reuse, R172 ;  /* 0x000000ac00997220 */ /* 0x040fe20000410000 */
[----:B------:R-:W-:Y:S01]  /*5470*/  PLOP3.LUT P1, PT, PT, PT, UP0, 0x80, 0x0 ;  /* 0x000000000000781c */ /* 0x000fe20003f2f008 */
[C---:B------:R-:W-:Y:S01]  /*5480*/  FMUL.FTZ R12, R0.reuse, R157 ;  /* 0x0000009d000c7220 */ /* 0x040fe20000410000 */
[----:B------:R-:W-:Y:S01]  /*5490*/  PLOP3.LUT P2, PT, PT, PT, UP0, 0x80, 0x0 ;  /* 0x000000000000781c */ /* 0x000fe20003f4f008 */
[C---:B------:R-:W-:Y:S01]  /*54a0*/  FMUL.FTZ R157, R0.reuse, R177 ;  /* 0x000000b1009d7220 */ /* 0x040fe20000410000 */
[C---:B------:R-:W-:Y:S01]  /*54b0*/  FMUL.FTZ R13, R0.reuse, R160 ;  /* 0x000000a0000d7220 */ /* 0x040fe20000410000 */
[----:B------:R-:W-:Y:S01]  /*54c0*/  @UP0 ULDC UR6, c[0x0][0x44c] ;  /* 0x0001130000060ab9 */ /* 0x000fe20000000800 */
[----:B------:R-:W-:Y:S01]  /*54d0*/  FMUL.FTZ R160, R0, R180 ;  /* 0x000000b400a07220 */ /* 0x000fe20000410000 */
[----:B------:R-:W-:-:S02]  /*54e0*/  IMAD.U32 R180, RZ, RZ, UR48 ;  /* 0x00000030ffb47e24 */ /* 0x000fc4000f8e00ff */
[C---:B------:R-:W-:Y:S01]  /*54f0*/  FMUL.FTZ R14, R0.reuse, R161 ;  /* 0x000000a1000e7220 */ /* 0x040fe20000410000 */
[C---:B------:R-:W-:Y:S01]  /*5500*/  FMUL.FTZ R161, R0.reuse, R181 ;  /* 0x000000b500a17220 */ /* 0x040fe20000410000 */
[C---:B------:R-:W-:Y:S01]  /*5510*/  FMUL.FTZ R8, R0.reuse, R152 ;  /* 0x0000009800087220 */ /* 0x040fe20000410000 */
[----:B------:R-:W2:Y:S01]  /*5520*/  MUFU.TANH R9, R9 ;  /* 0x0000000900097308 */ /* 0x000ea20000002400 */
[----:B------:R-:W-:Y:S01]  /*5530*/  FMUL.FTZ R152, R0, R169 ;  /* 0x000000a900987220 */ /* 0x000fe20000410000 */
[----:B------:R-:W-:Y:S01]  /*5540*/  @P1 IMAD.HI.U32 R172, R185, UR6, RZ ;  /* 0x00000006b9ac1c27 */ /* 0x000fe2000f8e00ff */
[----:B------:R-:W-:-:S03]  /*5550*/  @UP0 ULDC UR6, c[0x0][0x450] ;  /* 0x0001140000060ab9 */ /* 0x000fc60000000800 */
[C---:B------:R-:W-:Y:S01]  /*5560*/  FMUL.FTZ R169, R0.reuse, R189 ;  /* 0x000000bd00a97220 */ /* 0x040fe20000410000 */
[C---:B------:R-:W-:Y:S01]  /*5570*/  FMUL.FTZ R10, R0.reuse, R154 ;  /* 0x0000009a000a7220 */ /* 0x040fe20000410000 */
[C---:B------:R-:W-:Y:S01]  /*5580*/  FMUL.FTZ R155, R0.reuse, R155 ;  /* 0x0000009b009b7220 */ /* 0x040fe20000410000 */
[----:B------:R-:W-:Y:S01]  /*5590*/  @P2 SHF.R.U32.HI R185, RZ, UR6, R172 ;  /* 0x00000006ffb92c19 */ /* 0x000fe200080116ac */
[----:B------:R-:W-:Y:S01]  /*55a0*/  UMOV UR6, 0xffffff80 ;  /* 0xffffff8000067882 */ /* 0x000fe20000000000 */
[----:B------:R-:W3:Y:S01]  /*55b0*/  MUFU.TANH R12, R12 ;  /* 0x0000000c000c7308 */ /* 0x000ee20000002400 */
[----:B------:R-:W-:Y:S01]  /*55c0*/  UIMAD UR6, UR59, UR6, 0x1 ;  /* 0x000000013b0674a4 */ /* 0x000fe2000f8e0206 */
[C---:B------:R-:W-:Y:S01]  /*55d0*/  FMUL.FTZ R21, R0.reuse, R168 ;  /* 0x000000a800157220 */ /* 0x040fe20000410000 */
[----:B------:R-:W4:Y:S01]  /*55e0*/  SHFL.IDX PT, R177, R185, RZ, 0x1c1f ;  /* 0x001c1fffb9b17589 */ /* 0x000f2200000e0000 */
[C---:B------:R-:W-:Y:S01]  /*55f0*/  FMUL.FTZ R168, R0.reuse, R188 ;  /* 0x000000bc00a87220 */ /* 0x040fe20000410000 */
[C---:B------:R-:W-:Y:S01]  /*5600*/  FMUL.FTZ R158, R0.reuse, R158 ;  /* 0x0000009e009e7220 */ /* 0x040fe20000410000 */
[----:B------:R-:W-:Y:S01]  /*5610*/  FMUL.FTZ R159, R0, R159 ;  /* 0x0000009f009f7220 */ /* 0x000fe20000410000 */
[----:B------:R-:W-:Y:S01]  /*5620*/  IADD3 R181, R180, UR6, -R16 ;  /* 0x00000006b4b57c10 */ /* 0x000fe2000fffe810 */
[----:B------:R-:W5:Y:S01]  /*5630*/  SHFL.IDX PT, R185, R185, 0x1, 0x1c1f ;  /* 0x003c1f00b9b97f89 */ /* 0x000f6200000e0000 */
[----:B------:R-:W0:Y:S01]  /*5640*/  MUFU.TANH R20, R20 ;  /* 0x0000001400147308 */ /* 0x000e220000002400 */
[C---:B------:R-:W-:Y:S01]  /*5650*/  FMUL.FTZ R162, R0.reuse, R162 ;  /* 0x000000a200a27220 */ /* 0x040fe20000410000 */
[----:B------:R-:W-:Y:S01]  /*5660*/  FMUL.FTZ R163, R0, R163 ;  /* 0x000000a300a37220 */ /* 0x000fe20000410000 */
[----:B------:R-:W-:-:S02]  /*5670*/  VIADD R181, R181, -UR50 ;  /* 0x80000032b5b57c36 */ /* 0x000fc40008000000 */
        /* <DEDUP_REMOVED lines=13> */
[----:B------:R-:W-:Y:S01]  /*5750*/  FMUL.FTZ R187, R0, R187 ;  /* 0x000000bb00bb7220 */ /* 0x000fe20000410000 */
[----:B----4-:R-:W-:-:S02]  /*5760*/  IMAD.IADD R177, R181, 0x1, R177 ;  /* 0x00000001b5b17824 */ /* 0x010fc400078e02b1 */
[C---:B------:R-:W-:Y:S01]  /*5770*/  FMUL.FTZ R190, R0.reuse, R190 ;  /* 0x000000be00be7220 */ /* 0x040fe20000410000 */
[C---:B------:R-:W-:Y:S01]  /*5780*/  FMUL.FTZ R191, R0.reuse, R191 ;  /* 0x000000bf00bf7220 */ /* 0x040fe20000410000 */
[C---:B------:R-:W-:Y:S01]  /*5790*/  FMUL.FTZ R194, R0.reuse, R194 ;  /* 0x000000c200c27220 */ /* 0x040fe20000410000 */
[C---:B------:R-:W-:Y:S01]  /*57a0*/  FMUL.FTZ R195, R0.reuse, R195 ;  /* 0x000000c300c37220 */ /* 0x040fe20000410000 */
[C---:B------:R-:W-:Y:S01]  /*57b0*/  ISETP.GT.AND P6, PT, R177.reuse, 0x1, PT ;  /* 0x00000001b100780c */ /* 0x040fe20003fc4270 */
[----:B------:R-:W4:Y:S01]  /*57c0*/  MUFU.TANH R157, R157 ;  /* 0x0000009d009d7308 */ /* 0x000f220000002400 */
[----:B------:R-:W-:Y:S01]  /*57d0*/  ISETP.GT.AND P4, PT, R177, 0x9, PT ;  /* 0x00000009b100780c */ /* 0x000fe20003f84270 */
[----:B-----5:R-:W-:Y:S01]  /*57e0*/  IMAD.IADD R185, R181, 0x1, R185 ;  /* 0x00000001b5b97824 */ /* 0x020fe200078e02b9 */
[----:B--2---:R-:W-:Y:S01]  /*57f0*/  FSEL R9, R9, -INF , P6 ;  /* 0xff80000009097808 */ /* 0x004fe20003000000 */
[C---:B------:R-:W-:Y:S01]  /*5800*/  FMUL.FTZ R198, R0.reuse, R198 ;  /* 0x000000c600c67220 */ /* 0x040fe20000410000 */
[C---:B------:R-:W-:Y:S01]  /*5810*/  ISETP.GT.AND P6, PT, R177.reuse, 0x19, PT ;  /* 0x00000019b100780c */ /* 0x040fe20003fc4270 */
[----:B------:R-:W-:Y:S01]  /*5820*/  FMUL.FTZ R172, R0, R192 ;  /* 0x000000c000ac7220 */ /* 0x000fe20000410000 */
[----:B---3--:R-:W-:Y:S01]  /*5830*/  FSEL R12, R12, -INF , P4 ;  /* 0xff8000000c0c7808 */ /* 0x008fe20002000000 */
[----:B------:R-:W2:Y:S01]  /*5840*/  MUFU.TANH R153, R153 ;  /* 0x0000009900997308 */ /* 0x000ea20000002400 */
[C---:B------:R-:W-:Y:S01]  /*5850*/  ISETP.GT.AND P3, PT, R177.reuse, 0x10, PT ;  /* 0x00000010b100780c */ /* 0x040fe20003f64270 */
[C---:B------:R-:W-:Y:S01]  /*5860*/  FMUL.FTZ R199, R0.reuse, R199 ;  /* 0x000000c700c77220 */ /* 0x040fe20000410000 */
[C---:B------:R-:W-:Y:S01]  /*5870*/  ISETP.GT.AND P4, PT, R177.reuse, 0x21, PT ;  /* 0x00000021b100780c */ /* 0x040fe20003f84270 */
[----:B------:R-:W-:Y:S01]  /*5880*/  FMUL.FTZ R154, R0, R173 ;  /* 0x000000ad009a7220 */ /* 0x000fe20000410000 */
[----:B0-----:R-:W-:Y:S01]  /*5890*/  FSEL R20, R20, -INF , P6 ;  /* 0xff80000014147808 */ /* 0x001fe20003000000 */
[C---:B------:R-:W-:Y:S01]  /*58a0*/  FMUL.FTZ R173, R0.reuse, R193 ;  /* 0x000000c100ad7220 */ /* 0x040fe20000410000 */
[----:B------:R-:W-:Y:S01]  /*58b0*/  ISETP.GT.AND P6, PT, R177, 0x31, PT ;  /* 0x00000031b100780c */ /* 0x000fe20003fc4270 */
[----:B------:R-:W0:Y:S01]  /*58c0*/  MUFU.TANH R169, R169 ;  /* 0x000000a900a97308 */ /* 0x000e220000002400 */
[----:B-1----:R-:W-:Y:S01]  /*58d0*/  FSEL R13, R13, -INF , P3 ;  /* 0xff8000000d0d7808 */ /* 0x002fe20001800000 */
[----:B------:R-:W-:Y:S01]  /*58e0*/  FMUL.FTZ R202, R0, R202 ;  /* 0x000000ca00ca7220 */ /* 0x000fe20000410000 */
[----:B------:R-:W-:Y:S01]  /*58f0*/  FSEL R188, R152, -INF , P4 ;  /* 0xff80000098bc7808 */ /* 0x000fe20002000000 */
[C---:B------:R-:W-:Y:S01]  /*5900*/  FMUL.FTZ R203, R0.reuse, R203 ;  /* 0x000000cb00cb7220 */ /* 0x040fe20000410000 */
[----:B------:R-:W-:Y:S01]  /*5910*/  ISETP.GT.AND P3, PT, R177, 0x28, PT ;  /* 0x00000028b100780c */ /* 0x000fe20003f64270 */
[C---:B------:R-:W-:Y:S01]  /*5920*/  FMUL.FTZ R206, R0.reuse, R206 ;  /* 0x000000ce00ce7220 */ /* 0x040fe20000410000 */
[----:B----4-:R-:W-:Y:S01]  /*5930*/  FSEL R157, R157, -INF , P6 ;  /* 0xff8000009d9d7808 */ /* 0x010fe20003000000 */
[----:B------:R-:W1:Y:S01]  /*5940*/  MUFU.TANH R10, R10 ;  /* 0x0000000a000a7308 */ /* 0x000e620000002400 */
[----:B------:R-:W-:Y:S01]  /*5950*/  ISETP.GT.AND P6, PT, R177, 0x49, PT ;  /* 0x00000049b100780c */ /* 0x000fe20003fc4270 */
[C---:B------:R-:W-:Y:S01]  /*5960*/  FMUL.FTZ R11, R0.reuse, R156 ;  /* 0x0000009c000b7220 */ /* 0x040fe20000410000 */
[----:B--2---:R-:W-:Y:S01]  /*5970*/  FSEL R189, R153, -INF , P3 ;  /* 0xff80000099bd7808 */ /* 0x004fe20001800000 */
[C---:B------:R-:W-:Y:S01]  /*5980*/  FMUL.FTZ R156, R0.reuse, R176 ;  /* 0x000000b0009c7220 */ /* 0x040fe20000410000 */
[C---:B------:R-:W-:Y:S01]  /*5990*/  FMUL.FTZ R176, R0.reuse, R196 ;  /* 0x000000c400b07220 */ /* 0x040fe20000410000 */
[C---:B------:R-:W-:Y:S01]  /*59a0*/  FMUL.FTZ R197, R0.reuse, R197 ;  /* 0x000000c500c57220 */ /* 0x040fe20000410000 */
[C---:B------:R-:W-:Y:S01]  /*59b0*/  FMUL.FTZ R207, R0.reuse, R207 ;  /* 0x000000cf00cf7220 */ /* 0x040fe20000410000 */
[----:B------:R-:W2:Y:S01]  /*59c0*/  MUFU.TANH R152, R155 ;  /* 0x0000009b00987308 */ /* 0x000ea20000002400 */
[----:B0-----:R-:W-:Y:S01]  /*59d0*/  FSEL R169, R169, -INF , P6 ;  /* 0xff800000a9a97808 */ /* 0x001fe20003000000 */
[C---:B------:R-:W-:Y:S01]  /*59e0*/  FMUL.FTZ R210, R0.reuse, R210 ;  /* 0x000000d200d27220 */ /* 0x040fe20000410000 */
[C---:B------:R-:W-:Y:S01]  /*59f0*/  ISETP.GT.AND P6, PT, R185.reuse, RZ, PT ;  /* 0x000000ffb900720c */ /* 0x040fe20003fc4270 */
[C---:B------:R-:W-:Y:S01]  /*5a00*/  FMUL.FTZ R211, R0.reuse, R211 ;  /* 0x000000d300d37220 */ /* 0x040fe20000410000 */
[C---:B------:R-:W-:Y:S01]  /*5a10*/  FMUL.FTZ R214, R0.reuse, R214 ;  /* 0x000000d600d67220 */ /* 0x040fe20000410000 */
[C---:B------:R-:W-:Y:S01]  /*5a20*/  FMUL.FTZ R15, R0.reuse, R164 ;  /* 0x000000a4000f7220 */ /* 0x040fe20000410000 */
[----:B------:R-:W-:Y:S01]  /*5a30*/  FMUL.FTZ R164, R0, R184 ;  /* 0x000000b800a47220 */ /* 0x000fe20000410000 */
[----:B------:R-:W0:Y:S01]  /*5a40*/  MUFU.TANH R153, R158 ;  /* 0x0000009e00997308 */ /* 0x000e220000002400 */
[----:B-1----:R-:W-:Y:S01]  /*5a50*/  FSEL R10, R10, -INF , P6 ;  /* 0xff8000000a0a7808 */ /* 0x002fe20003000000 */
[C---:B------:R-:W-:Y:S01]  /*5a60*/  FMUL.FTZ R184, R0.reuse, R200 ;  /* 0x000000c800b87220 */ /* 0x040fe20000410000 */
[----:B------:R-:W-:Y:S01]  /*5a70*/  ISETP.GT.AND P6, PT, R185, 0x1, PT ;  /* 0x00000001b900780c */ /* 0x000fe20003fc4270 */
[C---:B------:R-:W-:Y:S01]  /*5a80*/  FMUL.FTZ R215, R0.reuse, R215 ;  /* 0x000000d700d77220 */ /* 0x040fe20000410000 */
[----:B------:R-:W-:Y:S01]  /*5a90*/  UMOV UR10, UR53 ;  /* 0x00000035000a7c82 */ /* 0x000fe20008000000 */
[----:B------:R-:W-:Y:S01]  /*5aa0*/  ISETP.GT.AND P1, PT, R177, RZ, PT ;  /* 0x000000ffb100720c */ /* 0x000fe20003f24270 */
[----:B------:R-:W-:Y:S01]  /*5ab0*/  FMUL.FTZ R201, R0, R201 ;  /* 0x000000c900c97220 */ /* 0x000fe20000410000 */
[----:B------:R-:W1:Y:S01]  /*5ac0*/  MUFU.TANH R155, R159 ;  /* 0x0000009f009b7308 */ /* 0x000e620000002400 */
[----:B--2---:R-:W-:Y:S01]  /*5ad0*/  FSEL R152, R152, -INF , P6 ;  /* 0xff80000098987808 */ /* 0x004fe20003000000 */
[----:B------:R-:W-:Y:S01]  /*5ae0*/  FMUL.FTZ R205, R0, R205 ;  /* 0x000000cd00cd7220 */ /* 0x000fe20000410000 */
[----:B------:R-:W-:Y:S01]  /*5af0*/  ISETP.GT.AND P6, PT, R185, 0x8, PT ;  /* 0x00000008b900780c */ /* 0x000fe20003fc4270 */
[----:B------:R-:W-:Y:S01]  /*5b00*/  UIADD3 UR6, UR56, 0x38840, URZ ;  /* 0x0003884038067890 */ /* 0x000fe2000fffe03f */
[----:B------:R-:W-:-:S02]  /*5b10*/  ISETP.GT.AND P5, PT, R177, 0x8, PT ;  /* 0x00000008b100780c */ /* 0x000fc40003fa4270 */
[----:B------:R-:W-:Y:S01]  /*5b20*/  ISETP.GT.AND P2, PT, R177, 0x11, PT ;  /* 0x00000011b100780c */ /* 0x000fe20003f44270 */
[----:B------:R-:W2:Y:S01]  /*5b30*/  MUFU.TANH R158, R162 ;  /* 0x000000a2009e7308 */ /* 0x000ea20000002400 */
[----:B0-----:R-:W-:Y:S01]  /*5b40*/  FSEL R153, R153, -INF , P6 ;  /* 0xff80000099997808 */ /* 0x001fe20003000000 */
[----:B------:R-:W-:Y:S01]  /*5b50*/  UPRMT UR6, UR57, 0x654, UR6 ;  /* 0x0000065439067896 */ /* 0x000fe20008000006 */
[----:B------:R-:W-:Y:S02]  /*5b60*/  ISETP.GT.AND P6, PT, R185, 0x9, PT ;  /* 0x00000009b900780c */ /* 0x000fe40003fc4270 */
[C---:B------:R-:W-:Y:S02]  /*5b70*/  ISETP.GT.AND P4, PT, R177.reuse, 0x39, PT ;  /* 0x00000039b100780c */ /* 0x040fe40003f84270 */
[----:B------:R-:W-:Y:S01]  /*5b80*/  ISETP.GT.AND P3, PT, R177, 0x40, PT ;  /* 0x00000040b100780c */ /* 0x000fe20003f64270 */
[----:B------:R-:W0:Y:S01]  /*5b90*/  MUFU.TANH R159, R163 ;  /* 0x000000a3009f7308 */ /* 0x000e220000002400 */
[----:B-1----:R-:W-:-:S02]  /*5ba0*/  FSEL R155, R155, -INF , P6 ;  /* 0xff8000009b9b7808 */ /* 0x002fc40003000000 */
[C---:B------:R-:W-:Y:S01]  /*5bb0*/  ISETP.GT.AND P6, PT, R185.reuse, 0x10, PT ;  /* 0x00000010b900780c */ /* 0x040fe20003fc4270 */
[----:B------:R-:W-:Y:S04]  /*5bc0*/  SYNCS.ARRIVE.TRANS64.RED.A1T0 RZ, [UR6], RZ ;  /* 0x000000ffffff79a7 */ /* 0x000fe80008100406 */
[----:B------:R-:W1:Y:S01]  /*5bd0*/  MUFU.TANH R162, R166 ;  /* 0x000000a600a27308 */ /* 0x000e620000002400 */
[----:B--2---:R-:W-:Y:S02]  /*5be0*/  FSEL R158, R158, -INF , P6 ;  /* 0xff8000009e9e7808 */ /* 0x004fe40003000000 */
[----:B------:R-:W-:-:S05]  /*5bf0*/  ISETP.GT.AND P6, PT, R185, 0x11, PT ;  /* 0x00000011b900780c */ /* 0x000fca0003fc4270 */
[----:B------:R-:W2:Y:S01]  /*5c00*/  MUFU.TANH R163, R167 ;  /* 0x000000a700a37308 */ /* 0x000ea20000002400 */
[----:B0-----:R-:W-:Y:S02]  /*5c10*/  FSEL R159, R159, -INF , P6 ;  /* 0xff8000009f9f7808 */ /* 0x001fe40003000000 */
[----:B------:R-:W-:-:S05]  /*5c20*/  ISETP.GT.AND P6, PT, R185, 0x18, PT ;  /* 0x00000018b900780c */ /* 0x000fca0003fc4270 */
[----:B------:R0:W3:Y:S01]  /*5c30*/  MUFU.TANH R166, R170 ;  /* 0x000000aa00a67308 */ /* 0x0000e20000002400 */
[----:B-1----:R-:W-:Y:S02]  /*5c40*/  FSEL R162, R162, -INF , P6 ;  /* 0xff800000a2a27808 */ /* 0x002fe40003000000 */
[----:B------:R-:W-:-:S05]  /*5c50*/  ISETP.GT.AND P6, PT, R185, 0x19, PT ;  /* 0x00000019b900780c */ /* 0x000fca0003fc4270 */
[----:B------:R-:W1:Y:S01]  /*5c60*/  MUFU.TANH R167, R171 ;  /* 0x000000ab00a77308 */ /* 0x000e620000002400 */
[----:B--2---:R-:W-:Y:S02]  /*5c70*/  FSEL R163, R163, -INF , P6 ;  /* 0xff800000a3a37808 */ /* 0x004fe40003000000 */
[----:B0-----:R-:W-:Y:S02]  /*5c80*/  FMNMX.FTZ R170, R10, R7, !PT ;  /* 0x000000070aaa7209 */ /* 0x001fe40007810000 */
[C---:B------:R-:W-:Y:S02]  /*5c90*/  ISETP.GT.AND P6, PT, R185.reuse, 0x20, PT ;  /* 0x00000020b900780c */ /* 0x040fe40003fc4270 */
[----:B------:R-:W-:Y:S01]  /*5ca0*/  FMNMX.FTZ R170, R152, R170, !PT ;  /* 0x000000aa98aa7209 */ /* 0x000fe20007810000 */
[----:B------:R-:W0:Y:S01]  /*5cb0*/  MUFU.TANH R171, R174 ;  /* 0x000000ae00ab7308 */ /* 0x000e220000002400 */
[----:B---3--:R-:W-:Y:S02]  /*5cc0*/  FSEL R166, R166, -INF , P6 ;  /* 0xff800000a6a67808 */ /* 0x008fe40003000000 */
[----:B------:R-:W-:-:S02]  /*5cd0*/  ISETP.GT.AND P6, PT, R185, 0x21, PT ;  /* 0x00000021b900780c */ /* 0x000fc40003fc4270 */
[----:B------:R-:W-:-:S03]  /*5ce0*/  FMNMX.FTZ R170, R153, R170, !PT ;  /* 0x000000aa99aa7209 */ /* 0x000fc60007810000 */
[----:B------:R-:W2:Y:S01]  /*5cf0*/  MUFU.TANH R174, R175 ;  /* 0x000000af00ae7308 */ /* 0x000ea20000002400 */
[----:B-1----:R-:W-:Y:S02]  /*5d00*/  FSEL R167, R167, -INF , P6 ;  /* 0xff800000a7a77808 */ /* 0x002fe40003000000 */
[----:B------:R-:W-:Y:S02]  /*5d10*/  ISETP.GT.AND P6, PT, R185, 0x28, PT ;  /* 0x00000028b900780c */ /* 0x000fe40003fc4270 */
[----:B------:R-:W-:-:S03]  /*5d20*/  FMNMX.FTZ R170, R155, R170, !PT ;  /* 0x000000aa9baa7209 */ /* 0x000fc60007810000 */
[----:B------:R-:W1:Y:S01]  /*5d30*/  MUFU.TANH R175, R178 ;  /* 0x000000b200af7308 */ /* 0x000e620000002400 */
[----:B0-----:R-:W-:Y:S02]  /*5d40*/  FSEL R171, R171, -INF , P6 ;  /* 0xff800000abab7808 */ /* 0x001fe40003000000 */
[----:B------:R-:W-:Y:S02]  /*5d50*/  ISETP.GT.AND P6, PT, R185, 0x29, PT ;  /* 0x00000029b900780c */ /* 0x000fe40003fc4270 */
[----:B------:R-:W-:-:S03]  /*5d60*/  FMNMX.FTZ R170, R158, R170, !PT ;  /* 0x000000aa9eaa7209 */ /* 0x000fc60007810000 */
[----:B------:R-:W0:Y:S01]  /*5d70*/  MUFU.TANH R178, R179 ;  /* 0x000000b300b27308 */ /* 0x000e220000002400 */
[----:B--2---:R-:W-:Y:S02]  /*5d80*/  FSEL R174, R174, -INF , P6 ;  /* 0xff800000aeae7808 */ /* 0x004fe40003000000 */
[----:B------:R-:W-:Y:S02]  /*5d90*/  FMNMX.FTZ R170, R159, R170, !PT ;  /* 0x000000aa9faa7209 */ /* 0x000fe40007810000 */
[----:B------:R-:W-:Y:S02]  /*5da0*/  ISETP.GT.AND P6, PT, R185, 0x30, PT ;  /* 0x00000030b900780c */ /* 0x000fe40003fc4270 */
[----:B------:R-:W-:Y:S01]  /*5db0*/  FMNMX.FTZ R170, R162, R170, !PT ;  /* 0x000000aaa2aa7209 */ /* 0x000fe20007810000 */
[----:B------:R-:W2:Y:S01]  /*5dc0*/  MUFU.TANH R179, R182 ;  /* 0x000000b600b37308 */ /* 0x000ea20000002400 */
[----:B-1----:R-:W-:Y:S02]  /*5dd0*/  FSEL R175, R175, -INF , P6 ;  /* 0xff800000afaf7808 */ /* 0x002fe40003000000 */
[----:B------:R-:W-:-:S02]  /*5de0*/  ISETP.GT.AND P6, PT, R185, 0x31, PT ;  /* 0x00000031b900780c */ /* 0x000fc40003fc4270 */
[----:B------:R-:W-:-:S03]  /*5df0*/  FMNMX.FTZ R170, R163, R170, !PT ;  /* 0x000000aaa3aa7209 */ /* 0x000fc60007810000 */
[----:B------:R-:W1:Y:S01]  /*5e00*/  MUFU.TANH R181, R183 ;  /* 0x000000b700b57308 */ /* 0x000e620000002400 */
[----:B0-----:R-:W-:Y:S02]  /*5e10*/  FSEL R178, R178, -INF , P6 ;  /* 0xff800000b2b27808 */ /* 0x001fe40003000000 */
[----:B------:R-:W-:Y:S02]  /*5e20*/  ISETP.GT.AND P6, PT, R185, 0x38, PT ;  /* 0x00000038b900780c */ /* 0x000fe40003fc4270 */
[----:B------:R-:W-:-:S03]  /*5e30*/  FMNMX.FTZ R170, R166, R170, !PT ;  /* 0x000000aaa6aa7209 */ /* 0x000fc60007810000 */
[----:B------:R-:W0:Y:S01]  /*5e40*/  MUFU.TANH R182, R186 ;  /* 0x000000ba00b67308 */ /* 0x000e220000002400 */
[----:B--2---:R-:W-:Y:S02]  /*5e50*/  FSEL R179, R179, -INF , P6 ;  /* 0xff800000b3b37808 */ /* 0x004fe40003000000 */
[----:B------:R-:W-:Y:S02]  /*5e60*/  ISETP.GT.AND P6, PT, R185, 0x39, PT ;  /* 0x00000039b900780c */ /* 0x000fe40003fc4270 */
[----:B------:R-:W-:-:S03]  /*5e70*/  FMNMX.FTZ R170, R167, R170, !PT ;  /* 0x000000aaa7aa7209 */ /* 0x000fc60007810000 */
[----:B------:R-:W2:Y:S01]  /*5e80*/  MUFU.TANH R183, R187 ;  /* 0x000000bb00b77308 */ /* 0x000ea20000002400 */
[----:B-1----:R-:W-:Y:S02]  /*5e90*/  FSEL R181, R181, -INF , P6 ;  /* 0xff800000b5b57808 */ /* 0x002fe40003000000 */
[----:B------:R-:W-:Y:S02]  /*5ea0*/  FMNMX.FTZ R170, R171, R170, !PT ;  /* 0x000000aaabaa7209 */ /* 0x000fe40007810000 */
[C---:B------:R-:W-:Y:S02]  /*5eb0*/  ISETP.GT.AND P6, PT, R185.reuse, 0x40, PT ;  /* 0x00000040b900780c */ /* 0x040fe40003fc4270 */
[----:B------:R-:W-:Y:S01]  /*5ec0*/  FMNMX.FTZ R170, R174, R170, !PT ;  /* 0x000000aaaeaa7209 */ /* 0x000fe20007810000 */
[----:B------:R-:W1:Y:S01]  /*5ed0*/  MUFU.TANH R186, R190 ;  /* 0x000000be00ba7308 */ /* 0x000e620000002400 */
[----:B0-----:R-:W-:Y:S02]  /*5ee0*/  FSEL R182, R182, -INF , P6 ;  /* 0xff800000b6b67808 */ /* 0x001fe40003000000 */
[----:B------:R-:W-:-:S02]  /*5ef0*/  ISETP.GT.AND P6, PT, R185, 0x41, PT ;  /* 0x00000041b900780c */ /* 0x000fc40003fc4270 */
[----:B------:R-:W-:-:S03]  /*5f00*/  FMNMX.FTZ R170, R175, R170, !PT ;  /* 0x000000aaafaa7209 */ /* 0x000fc60007810000 */
[----:B------:R-:W0:Y:S01]  /*5f10*/  MUFU.TANH R187, R191 ;  /* 0x000000bf00bb7308 */ /* 0x000e220000002400 */
[----:B--2---:R-:W-:Y:S02]  /*5f20*/  FSEL R183, R183, -INF , P6 ;  /* 0xff800000b7b77808 */ /* 0x004fe40003000000 */
[----:B------:R-:W-:Y:S02]  /*5f30*/  ISETP.GT.AND P6, PT, R185, 0x48, PT ;  /* 0x00000048b900780c */ /* 0x000fe40003fc4270 */
[----:B------:R-:W-:-:S03]  /*5f40*/  FMNMX.FTZ R170, R178, R170, !PT ;  /* 0x000000aab2aa7209 */ /* 0x000fc60007810000 */
[----:B------:R-:W2:Y:S01]  /*5f50*/  MUFU.TANH R190, R194 ;  /* 0x000000c200be7308 */ /* 0x000ea20000002400 */
[----:B-1----:R-:W-:Y:S02]  /*5f60*/  FSEL R186, R186, -INF , P6 ;  /* 0xff800000baba7808 */ /* 0x002fe40003000000 */
[----:B------:R-:W-:Y:S02]  /*5f70*/  ISETP.GT.AND P6, PT, R185, 0x49, PT ;  /* 0x00000049b900780c */ /* 0x000fe40003fc4270 */
[----:B------:R-:W-:-:S03]  /*5f80*/  FMNMX.FTZ R170, R179, R170, !PT ;  /* 0x000000aab3aa7209 */ /* 0x000fc60007810000 */
[----:B------:R-:W1:Y:S01]  /*5f90*/  MUFU.TANH R191, R195 ;  /* 0x000000c300bf7308 */ /* 0x000e620000002400 */
[----:B0-----:R-:W-:Y:S02]  /*5fa0*/  FSEL R187, R187, -INF , P6 ;  /* 0xff800000bbbb7808 */ /* 0x001fe40003000000 */
[----:B------:R-:W-:Y:S02]  /*5fb0*/  FMNMX.FTZ R170, R181, R170, !PT ;  /* 0x000000aab5aa7209 */ /* 0x000fe40007810000 */
[C---:B------:R-:W-:Y:S02]  /*5fc0*/  ISETP.GT.AND P6, PT, R185.reuse, 0x50, PT ;  /* 0x00000050b900780c */ /* 0x040fe40003fc4270 */
[----:B------:R-:W-:Y:S01]  /*5fd0*/  FMNMX.FTZ R170, R182, R170, !PT ;  /* 0x000000aab6aa7209 */ /* 0x000fe20007810000 */
[----:B------:R-:W0:Y:S01]  /*5fe0*/  MUFU.TANH R192, R198 ;  /* 0x000000c600c07308 */ /* 0x000e220000002400 */
[----:B--2---:R-:W-:Y:S02]  /*5ff0*/  FSEL R190, R190, -INF , P6 ;  /* 0xff800000bebe7808 */ /* 0x004fe40003000000 */
        /* <DEDUP_REMOVED lines=15> */
[----:B------:R2:W3:Y:S01]  /*60f0*/  MUFU.TANH R196, R206 ;  /* 0x000000ce00c47308 */ /* 0x0004e20000002400 */
[----:B-1----:R-:W-:Y:S02]  /*6100*/  FSEL R194, R194, -INF , P6 ;  /* 0xff800000c2c27808 */ /* 0x002fe40003000000 */
[----:B------:R-:W-:-:S02]  /*6110*/  ISETP.GT.AND P6, PT, R185, 0x61, PT ;  /* 0x00000061b900780c */ /* 0x000fc40003fc4270 */
[----:B------:R-:W-:-:S03]  /*6120*/  FMNMX.FTZ R170, R192, R170, !PT ;  /* 0x000000aac0aa7209 */ /* 0x000fc60007810000 */
[----:B------:R-:W-:Y:S01]  /*6130*/  MUFU.TANH R180, R197 ;  /* 0x000000c500b47308 */ /* 0x000fe20000002400 */
[----:B0-----:R-:W-:Y:S01]  /*6140*/  FSEL R195, R195, -INF , P6 ;  /* 0xff800000c3c37808 */ /* 0x001fe20003000000 */
[----:B--2---:R-:W-:Y:S01]  /*6150*/  IMAD.U32 R206, RZ, RZ, UR10 ;  /* 0x0000000affce7e24 */ /* 0x004fe2000f8e00ff */
[----:B------:R-:W-:Y:S02]  /*6160*/  ISETP.GT.AND P6, PT, R185, 0x68, PT ;  /* 0x00000068b900780c */ /* 0x000fe40003fc4270 */
[----:B------:R-:W-:-:S03]  /*6170*/  FMNMX.FTZ R170, R193, R170, !PT ;  /* 0x000000aac1aa7209 */ /* 0x000fc60007810000 */
[----:B------:R-:W0:Y:S01]  /*6180*/  MUFU.TANH R197, R207 ;  /* 0x000000cf00c57308 */ /* 0x000e220000002400 */
[----:B---3--:R-:W-:Y:S02]  /*6190*/  FSEL R196, R196, -INF , P6 ;  /* 0xff800000c4c47808 */ /* 0x008fe40003000000 */
[----:B------:R-:W-:Y:S02]  /*61a0*/  ISETP.GT.AND P6, PT, R185, 0x69, PT ;  /* 0x00000069b900780c */ /* 0x000fe40003fc4270 */
[----:B------:R-:W-:-:S03]  /*61b0*/  FMNMX.FTZ R170, R194, R170, !PT ;  /* 0x000000aac2aa7209 */ /* 0x000fc60007810000 */
[----:B------:R-:W1:Y:S01]  /*61c0*/  MUFU.TANH R198, R210 ;  /* 0x000000d200c67308 */ /* 0x000e620000002400 */
[----:B------:R-:W-:-:S04]  /*61d0*/  FMNMX.FTZ R170, R195, R170, !PT ;  /* 0x000000aac3aa7209 */ /* 0x000fc80007810000 */
        /* <DEDUP_REMOVED lines=18> */
[----:B-1----:R-:W-:-:S04]  /*6300*/  FSEL R185, R215, -INF , P6 ;  /* 0xff800000d7b97808 */ /* 0x002fc80003000000 */
[----:B------:R-:W-:-:S03]  /*6310*/  FMNMX.FTZ R170, R185, R170, !PT ;  /* 0x000000aab9aa7209 */ /* 0x000fc60007810000 */
[----:B------:R-:W1:Y:S01]  /*6320*/  MUFU.TANH R14, R14 ;  /* 0x0000000e000e7308 */ /* 0x000e620000002400 */
[----:B--2---:R-:W-:Y:S01]  /*6330*/  FSEL R8, R8, -INF , P1 ;  /* 0xff80000008087808 */ /* 0x004fe20000800000 */
[----:B------:R-:W2:Y:S01]  /*6340*/  SHFL.BFLY PT, R202, R170, 0x2, 0x1f ;  /* 0x0c401f00aaca7f89 */ /* 0x000ea200000e0000 */
[----:B------:R-:W-:-:S05]  /*6350*/  ISETP.GT.AND P1, PT, R177, 0x18, PT ;  /* 0x00000018b100780c */ /* 0x000fca0003f24270 */
[----:B------:R-:W3:Y:S01]  /*6360*/  MUFU.TANH R15, R15 ;  /* 0x0000000f000f7308 */ /* 0x000ee20000002400 */
[----:B0-----:R-:W-:Y:S02]  /*6370*/  FSEL R11, R11, -INF , P5 ;  /* 0xff8000000b0b7808 */ /* 0x001fe40002800000 */
[----:B------:R-:W-:-:S05]  /*6380*/  ISETP.GT.AND P5, PT, R177, 0x20, PT ;  /* 0x00000020b100780c */ /* 0x000fca0003fa4270 */
[----:B------:R-:W0:Y:S01]  /*6390*/  MUFU.TANH R21, R21 ;  /* 0x0000001500157308 */ /* 0x000e220000002400 */
[----:B-1----:R-:W-:Y:S02]  /*63a0*/  FSEL R14, R14, -INF , P2 ;  /* 0xff8000000e0e7808 */ /* 0x002fe40001000000 */
[----:B------:R-:W-:-:S05]  /*63b0*/  ISETP.GT.AND P2, PT, R177, 0x29, PT ;  /* 0x00000029b100780c */ /* 0x000fca0003f44270 */
[----:B------:R-:W1:Y:S01]  /*63c0*/  MUFU.TANH R154, R154 ;  /* 0x0000009a009a7308 */ /* 0x000e620000002400 */
[----:B---3--:R-:W-:Y:S02]  /*63d0*/  FSEL R15, R15, -INF , P1 ;  /* 0xff8000000f0f7808 */ /* 0x008fe40000800000 */
[----:B--2---:R-:W-:Y:S02]  /*63e0*/  FMNMX.FTZ R170, R170, R202, !PT ;  /* 0x000000caaaaa7209 */ /* 0x004fe40007810000 */
[----:B------:R-:W-:-:S03]  /*63f0*/  ISETP.GT.AND P1, PT, R177, 0x30, PT ;  /* 0x00000030b100780c */ /* 0x000fc60003f24270 */
[----:B------:R-:W2:Y:S01]  /*6400*/  SHFL.BFLY PT, R202, R170, 0x1, 0x1f ;  /* 0x0c201f00aaca7f89 */ /* 0x000ea200000e0000 */
        /* <DEDUP_REMOVED lines=8> */
[----:B------:R-:W-:Y:S02]  /*6490*/  ISETP.GT.AND P1, PT, R177, 0x48, PT ;  /* 0x00000048b100780c */ /* 0x000fe40003f24270 */
[----:B--2---:R-:W-:-:S03]  /*64a0*/  FMNMX.FTZ R170, R170, R202, !PT ;  /* 0x000000caaaaa7209 */ /* 0x004fc60007810000 */
[----:B------:R-:W2:Y:S01]  /*64b0*/  MUFU.TANH R164, R164 ;  /* 0x000000a400a47308 */ /* 0x000ea20000002400 */
[----:B0-----:R-:W-:Y:S02]  /*64c0*/  FSEL R160, R160, -INF , P5 ;  /* 0xff800000a0a07808 */ /* 0x001fe40002800000 */
[C---:B------:R-:W-:Y:S02]  /*64d0*/  FSETP.NEU.FTZ.AND P6, PT, R170.reuse, -INF , PT ;  /* 0xff800000aa00780b */ /* 0x040fe40003fdd000 */
[----:B------:R-:W-:Y:S02]  /*64e0*/  ISETP.GT.AND P5, PT, R177, 0x50, PT ;  /* 0x00000050b100780c */ /* 0x000fe40003fa4270 */
[----:B------:R-:W-:Y:S01]  /*64f0*/  FSEL R203, R170, RZ, P6 ;  /* 0x000000ffaacb7208 */ /* 0x000fe20003000000 */
[----:B------:R-:W0:Y:S01]  /*6500*/  MUFU.TANH R165, R165 ;  /* 0x000000a500a57308 */ /* 0x000e220000002400 */
[----:B-1----:R-:W-:Y:S02]  /*6510*/  FSEL R161, R161, -INF , P4 ;  /* 0xff800000a1a17808 */ /* 0x002fe40002000000 */
[----:B------:R-:W-:Y:S01]  /*6520*/  ISETP.GT.AND P4, PT, R177, 0x51, PT ;  /* 0x00000051b100780c */ /* 0x000fe20003f84270 */
[----:B------:R-:W-:-:S01]  /*6530*/  FADD.FTZ R203, -R203, R7 ;  /* 0x00000007cbcb7221 */ /* 0x000fc20000010100 */
[----:B------:R-:W-:-:S03]  /*6540*/  IMAD.U32 R7, RZ, RZ, UR10 ;  /* 0x0000000aff077e24 */ /* 0x000fc6000f8e00ff */
[----:B------:R-:W1:Y:S01]  /*6550*/  MUFU.TANH R168, R168 ;  /* 0x000000a800a87308 */ /* 0x000e620000002400 */
[----:B------:R-:W-:-:S01]  /*6560*/  FFMA.FTZ R7, R170, R7, -8 ;  /* 0xc1000000aa077423 */ /* 0x000fc20000010007 */
[----:B--2---:R-:W-:Y:S02]  /*6570*/  FSEL R164, R164, -INF , P3 ;  /* 0xff800000a4a47808 */ /* 0x004fe40001800000 */
[----:B------:R-:W-:Y:S02]  /*6580*/  ISETP.GT.AND P3, PT, R177, 0x58, PT ;  /* 0x00000058b100780c */ /* 0x000fe40003f64270 */
[----:B------:R-:W-:Y:S02]  /*6590*/  FSEL R202, R7, RZ, P6 ;  /* 0x000000ff07ca7208 */ /* 0x000fe40003000000 */
[----:B------:R-:W2:Y:S01]  /*65a0*/  MUFU.TANH R172, R172 ;  /* 0x000000ac00ac7308 */ /* 0x000ea20000002400 */
[----:B0-----:R-:W-:Y:S02]  /*65b0*/  FSEL R165, R165, -INF , P2 ;  /* 0xff800000a5a57808 */ /* 0x001fe40001000000 */
        /* <DEDUP_REMOVED lines=34> */
[----:B-1----:R-:W-:Y:S01]  /*67e0*/  FSEL R168, R168, -INF , P1 ;  /* 0xff800000a8a87808 */ /* 0x002fe20000800000 */
[----:B------:R-:W-:Y:S01]  /*67f0*/  FMUL.FTZ R203, R0, R212 ;  /* 0x000000d400cb7220 */ /* 0x000fe20000410000 */
[----:B--2---:R-:W-:-:S02]  /*6800*/  FSEL R172, R172, -INF , P5 ;  /* 0xff800000acac7808 */ /* 0x004fc40002800000 */
[C---:B------:R-:W-:Y:S02]  /*6810*/  ISETP.GT.AND P2, PT, R177.reuse, 0x59, PT ;  /* 0x00000059b100780c */ /* 0x040fe40003f44270 */
[C---:B------:R-:W-:Y:S01]  /*6820*/  ISETP.GT.AND P1, PT, R177.reuse, 0x60, PT ;  /* 0x00000060b100780c */ /* 0x040fe20003f24270 */
[----:B------:R-:W0:Y:S01]  /*6830*/  MUFU.EX2 R185, R185 ;  /* 0x000000b900b97308 */ /* 0x000e220000000800 */
[----:B------:R-:W-:Y:S02]  /*6840*/  FSEL R180, R180, -INF , P2 ;  /* 0xff800000b4b47808 */ /* 0x000fe40001000000 */
[C---:B------:R-:W-:Y:S02]  /*6850*/  ISETP.GT.AND P6, PT, R177.reuse, 0x61, PT ;  /* 0x00000061b100780c */ /* 0x040fe40003fc4270 */
[C---:B------:R-:W-:Y:S02]  /*6860*/  ISETP.GT.AND P5, PT, R177.reuse, 0x69, PT ;  /* 0x00000069b100780c */ /* 0x040fe40003fa4270 */
[----:B------:R-:W-:Y:S01]  /*6870*/  ISETP.GT.AND P2, PT, R177, 0x78, PT ;  /* 0x00000078b100780c */ /* 0x000fe20003f44270 */
[----:B------:R-:W1:Y:S08]  /*6880*/  MUFU.EX2 R152, R152 ;  /* 0x0000009800987308 */ /* 0x000e700000000800 */
[----:B------:R-:W2:Y:S01]  /*6890*/  MUFU.EX2 R153, R153 ;  /* 0x0000009900997308 */ /* 0x000ea20000000800 */
        /* <DEDUP_REMOVED lines=15> */
[----:B------:R-:W1:Y:S01]  /*6990*/  MUFU.TANH R173, R173 ;  /* 0x000000ad00ad7308 */ /* 0x000e620000002400 */
[----:B--2---:R-:W-:-:S01]  /*69a0*/  FADD.FTZ R2, R153, R2 ;  /* 0x0000000299027221 */ /* 0x004fc20000010000 */
[-C--:B------:R-:W-:Y:S01]  /*69b0*/  FMUL.FTZ R50, R50, R185.reuse ;  /* 0x000000b932327220 */ /* 0x080fe20000410000 */
[-C--:B------:R-:W-:Y:S01]  /*69c0*/  FMUL.FTZ R51, R51, R185.reuse ;  /* 0x000000b933337220 */ /* 0x080fe20000410000 */
[-C--:B------:R-:W-:Y:S01]  /*69d0*/  FMUL.FTZ R54, R54, R185.reuse ;  /* 0x000000b936367220 */ /* 0x080fe20000410000 */
[-C--:B------:R-:W-:Y:S01]  /*69e0*/  FMUL.FTZ R55, R55, R185.reuse ;  /* 0x000000b937377220 */ /* 0x080fe20000410000 */
[-C--:B------:R-:W-:Y:S01]  /*69f0*/  FMUL.FTZ R58, R58, R185.reuse ;  /* 0x000000b93a3a7220 */ /* 0x080fe20000410000 */
[----:B------:R-:W-:Y:S01]  /*6a00*/  FMUL.FTZ R59, R59, R185 ;  /* 0x000000b93b3b7220 */ /* 0x000fe20000410000 */
[----:B------:R-:W2:Y:S01]  /*6a10*/  MUFU.TANH R176, R176 ;  /* 0x000000b000b07308 */ /* 0x000ea20000002400 */
[C---:B0-----:R-:W-:Y:S01]  /*6a20*/  F2FP.SATFINITE.E4M3.F32.PACK_AB_MERGE_C R153, R155.reuse, R153, RZ ;  /* 0x000000999b99723e */ /* 0x041fe200048070ff */
[----:B------:R-:W-:Y:S01]  /*6a30*/  FADD.FTZ R2, R155, R2 ;  /* 0x000000029b027221 */ /* 0x000fe20000010000 */
[C---:B------:R-:W-:Y:S01]  /*6a40*/  FMUL.FTZ R155, R0.reuse, R204 ;  /* 0x000000cc009b7220 */ /* 0x040fe20000410000 */
[----:B------:R-:W-:Y:S01]  /*6a50*/  FMUL.FTZ R204, R0, R209 ;  /* 0x000000d100cc7220 */ /* 0x000fe20000410000 */
[----:B------:R-:W-:Y:S01]  /*6a60*/  F2FP.SATFINITE.E4M3.F32.PACK_AB_MERGE_C R153, R152, R10, R153 ;  /* 0x0000000a9899723e */ /* 0x000fe20004807099 */
[-C--:B------:R-:W-:Y:S01]  /*6a70*/  FMUL.FTZ R62, R62, R185.reuse ;  /* 0x000000b93e3e7220 */ /* 0x080fe20000410000 */
[----:B------:R-:W-:Y:S01]  /*6a80*/  FMNMX.FTZ R10, R8, R6, !PT ;  /* 0x00000006080a7209 */ /* 0x000fe20007810000 */
[----:B------:R-:W0:Y:S01]  /*6a90*/  MUFU.TANH R184, R184 ;  /* 0x000000b800b87308 */ /* 0x000e220000002400 */
[----:B-1----:R-:W-:Y:S01]  /*6aa0*/  FSEL R173, R173, -INF , P4 ;  /* 0xff800000adad7808 */ /* 0x002fe20002000000 */
[-C--:B------:R-:W-:Y:S01]  /*6ab0*/  FMUL.FTZ R63, R63, R185.reuse ;  /* 0x000000b93f3f7220 */ /* 0x080fe20000410000 */
[----:B------:R-:W-:Y:S01]  /*6ac0*/  FMNMX.FTZ R10, R9, R10, !PT ;  /* 0x0000000a090a7209 */ /* 0x000fe20007810000 */
[-C--:B------:R-:W-:Y:S01]  /*6ad0*/  FMUL.FTZ R66, R66, R185.reuse ;  /* 0x000000b942427220 */ /* 0x080fe20000410000 */
[----:B------:R-:W-:Y:S01]  /*6ae0*/  ISETP.GT.AND P4, PT, R177, 0x70, PT ;  /* 0x00000070b100780c */ /* 0x000fe20003f84270 */
[-C--:B------:R-:W-:Y:S01]  /*6af0*/  FMUL.FTZ R67, R67, R185.reuse ;  /* 0x000000b943437220 */ /* 0x080fe20000410000 */
[----:B------:R-:W-:Y:S01]  /*6b00*/  FMNMX.FTZ R10, R11, R10, !PT ;  /* 0x0000000a0b0a7209 */ /* 0x000fe20007810000 */
[----:B------:R1:W3:Y:S01]  /*6b10*/  MUFU.TANH R7, R201 ;  /* 0x000000c900077308 */ /* 0x0002e20000002400 */
[----:B--2---:R-:W-:Y:S01]  /*6b20*/  FSEL R176, R176, -INF , P3 ;  /* 0xff800000b0b07808 */ /* 0x004fe20001800000 */
[-C--:B------:R-:W-:Y:S01]  /*6b30*/  FMUL.FTZ R70, R70, R185.reuse ;  /* 0x000000b946467220 */ /* 0x080fe20000410000 */
[----:B------:R-:W-:Y:S01]  /*6b40*/  FMNMX.FTZ R10, R12, R10, !PT ;  /* 0x0000000a0c0a7209 */ /* 0x000fe20007810000 */
[-C--:B------:R-:W-:Y:S01]  /*6b50*/  FMUL.FTZ R71, R71, R185.reuse ;  /* 0x000000b947477220 */ /* 0x080fe20000410000 */
[----:B------:R-:W-:Y:S01]  /*6b60*/  ISETP.GT.AND P3, PT, R177, 0x71, PT ;  /* 0x00000071b100780c */ /* 0x000fe20003f64270 */
[-C--:B------:R-:W-:Y:S01]  /*6b70*/  FMUL.FTZ R74, R74, R185.reuse ;  /* 0x000000b94a4a7220 */ /* 0x080fe20000410000 */
[----:B------:R-:W-:Y:S01]  /*6b80*/  FMNMX.FTZ R10, R13, R10, !PT ;  /* 0x0000000a0d0a7209 */ /* 0x000fe20007810000 */
[----:B------:R-:W2:Y:S01]  /*6b90*/  MUFU.TANH R155, R155 ;  /* 0x0000009b009b7308 */ /* 0x000ea20000002400 */
[----:B-1----:R-:W-:Y:S01]  /*6ba0*/  FMUL.FTZ R201, R0, R208 ;  /* 0x000000d000c97220 */ /* 0x002fe20000410000 */
[----:B0-----:R-:W-:Y:S01]  /*6bb0*/  FSEL R184, R184, -INF , P1 ;  /* 0xff800000b8b87808 */ /* 0x001fe20000800000 */
[-C--:B------:R-:W-:Y:S01]  /*6bc0*/  FMUL.FTZ R75, R75, R185.reuse ;  /* 0x000000b94b4b7220 */ /* 0x080fe20000410000 */
[----:B------:R-:W-:Y:S01]  /*6bd0*/  FMNMX.FTZ R10, R14, R10, !PT ;  /* 0x0000000a0e0a7209 */ /* 0x000fe20007810000 */
[-C--:B------:R-:W-:Y:S01]  /*6be0*/  FMUL.FTZ R78, R78, R185.reuse ;  /* 0x000000b94e4e7220 */ /* 0x080fe20000410000 */
[----:B------:R-:W-:Y:S01]  /*6bf0*/  ISETP.GT.AND P1, PT, R177, 0x79, PT ;  /* 0x00000079b100780c */ /* 0x000fe20003f24270 */
[-C--:B------:R-:W-:Y:S01]  /*6c00*/  FMUL.FTZ R79, R79, R185.reuse ;  /* 0x000000b94f4f7220 */ /* 0x080fe20000410000 */
[----:B------:R-:W-:Y:S01]  /*6c10*/  FMNMX.FTZ R10, R15, R10, !PT ;  /* 0x0000000a0f0a7209 */ /* 0x000fe20007810000 */
[----:B------:R-:W0:Y:S01]  /*6c20*/  MUFU.TANH R201, R201 ;  /* 0x000000c900c97308 */ /* 0x000e220000002400 */
[----:B---3--:R-:W-:Y:S01]  /*6c30*/  FSEL R7, R7, -INF , P6 ;  /* 0xff80000007077808 */ /* 0x008fe20003000000 */
[-C--:B------:R-:W-:Y:S01]  /*6c40*/  FMUL.FTZ R82, R82, R185.reuse ;  /* 0x000000b952527220 */ /* 0x080fe20000410000 */
[----:B------:R-:W-:Y:S01]  /*6c50*/  FMNMX.FTZ R10, R20, R10, !PT ;  /* 0x0000000a140a7209 */ /* 0x000fe20007810000 */
[-C--:B------:R-:W-:Y:S01]  /*6c60*/  FMUL.FTZ R83, R83, R185.reuse ;  /* 0x000000b953537220 */ /* 0x080fe20000410000 */
[----:B------:R-:W-:Y:S01]  /*6c70*/  ISETP.GT.AND P6, PT, R177, 0x68, PT ;  /* 0x00000068b100780c */ /* 0x000fe20003fc4270 */
[-C--:B------:R-:W-:Y:S01]  /*6c80*/  FMUL.FTZ R86, R86, R185.reuse ;  /* 0x000000b956567220 */ /* 0x080fe20000410000 */
[----:B------:R-:W-:Y:S01]  /*6c90*/  FMNMX.FTZ R10, R21, R10, !PT ;  /* 0x0000000a150a7209 */ /* 0x000fe20007810000 */
[----:B------:R-:W1:Y:S01]  /*6ca0*/  MUFU.TANH R204, R204 ;  /* 0x000000cc00cc7308 */ /* 0x000e620000002400 */
[----:B--2---:R-:W-:Y:S01]  /*6cb0*/  FSEL R155, R155, -INF , P6 ;  /* 0xff8000009b9b7808 */ /* 0x004fe20003000000 */
[-C--:B------:R-:W-:Y:S01]  /*6cc0*/  FMUL.FTZ R87, R87, R185.reuse ;  /* 0x000000b957577220 */ /* 0x080fe20000410000 */
[----:B------:R-:W-:Y:S01]  /*6cd0*/  FMNMX.FTZ R10, R188, R10, !PT ;  /* 0x0000000abc0a7209 */ /* 0x000fe20007810000 */
[-C--:B------:R-:W-:Y:S01]  /*6ce0*/  FMUL.FTZ R90, R90, R185.reuse ;  /* 0x000000b95a5a7220 */ /* 0x080fe20000410000 */
[-C--:B------:R-:W-:Y:S01]  /*6cf0*/  FMUL.FTZ R91, R91, R185.reuse ;  /* 0x000000b95b5b7220 */ /* 0x080fe20000410000 */
[-C--:B------:R-:W-:Y:S01]  /*6d00*/  FMUL.FTZ R94, R94, R185.reuse ;  /* 0x000000b95e5e7220 */ /* 0x080fe20000410000 */
[----:B------:R-:W-:Y:S01]  /*6d10*/  FMNMX.FTZ R10, R189, R10, !PT ;  /* 0x0000000abd0a7209 */ /* 0x000fe20007810000 */
[----:B------:R-:W2:Y:S01]  /*6d20*/  MUFU.TANH R203, R203 ;  /* 0x000000cb00cb7308 */ /* 0x000ea20000002400 */
[----:B0-----:R-:W-:Y:S01]  /*6d30*/  FSEL R201, R201, -INF , P4 ;  /* 0xff800000c9c97808 */ /* 0x001fe20002000000 */
[-C--:B------:R-:W-:Y:S01]  /*6d40*/  FMUL.FTZ R95, R95, R185.reuse ;  /* 0x000000b95f5f7220 */ /* 0x080fe20000410000 */
[----:B------:R-:W-:Y:S01]  /*6d50*/  FMNMX.FTZ R10, R154, R10, !PT ;  /* 0x0000000a9a0a7209 */ /* 0x000fe20007810000 */
[-C--:B------:R-:W-:Y:S01]  /*6d60*/  FMUL.FTZ R98, R98, R185.reuse ;  /* 0x000000b962627220 */ /* 0x080fe20000410000 */
[-C--:B------:R-:W-:Y:S01]  /*6d70*/  FMUL.FTZ R99, R99, R185.reuse ;  /* 0x000000b963637220 */ /* 0x080fe20000410000 */
[-C--:B------:R-:W-:Y:S01]  /*6d80*/  FMUL.FTZ R102, R102, R185.reuse ;  /* 0x000000b966667220 */ /* 0x080fe20000410000 */
[----:B------:R-:W-:Y:S01]  /*6d90*/  FMNMX.FTZ R10, R156, R10, !PT ;  /* 0x0000000a9c0a7209 */ /* 0x000fe20007810000 */
[----:B------:R-:W0:Y:S01]  /*6da0*/  MUFU.EX2 R158, R158 ;  /* 0x0000009e009e7308 */ /* 0x000e220000000800 */
[----:B-1----:R-:W-:Y:S01]  /*6db0*/  FSEL R204, R204, -INF , P3 ;  /* 0xff800000cccc7808 */ /* 0x002fe20001800000 */
[-C--:B------:R-:W-:Y:S01]  /*6dc0*/  FMUL.FTZ R103, R103, R185.reuse ;  /* 0x000000b967677220 */ /* 0x080fe20000410000 */
[----:B------:R-:W-:Y:S01]  /*6dd0*/  FMNMX.FTZ R10, R157, R10, !PT ;  /* 0x0000000a9d0a7209 */ /* 0x000fe20007810000 */
[-C--:B------:R-:W-:Y:S01]  /*6de0*/  FMUL.FTZ R106, R106, R185.reuse ;  /* 0x000000b96a6a7220 */ /* 0x080fe20000410000 */
[-C--:B------:R-:W-:Y:S01]  /*6df0*/  FMUL.FTZ R107, R107, R185.reuse ;  /* 0x000000b96b6b7220 */ /* 0x080fe20000410000 */
[-C--:B------:R-:W-:Y:S01]  /*6e00*/  FMUL.FTZ R110, R110, R185.reuse ;  /* 0x000000b96e6e7220 */ /* 0x080fe20000410000 */
[----:B------:R-:W-:Y:S01]  /*6e10*/  FMNMX.FTZ R10, R160, R10, !PT ;  /* 0x0000000aa00a7209 */ /* 0x000fe20007810000 */
[----:B------:R-:W1:Y:S01]  /*6e20*/  MUFU.EX2 R159, R159 ;  /* 0x0000009f009f7308 */ /* 0x000e620000000800 */
[----:B--2---:R-:W-:Y:S01]  /*6e30*/  FSEL R203, R203, -INF , P2 ;  /* 0xff800000cbcb7808 */ /* 0x004fe20001000000 */
[-C--:B------:R-:W-:Y:S01]  /*6e40*/  FMUL.FTZ R111, R111, R185.reuse ;  /* 0x000000b96f6f7220 */ /* 0x080fe20000410000 */
[----:B------:R-:W-:Y:S01]  /*6e50*/  FMNMX.FTZ R10, R161, R10, !PT ;  /* 0x0000000aa10a7209 */ /* 0x000fe20007810000 */
[-C--:B------:R-:W-:Y:S01]  /*6e60*/  FMUL.FTZ R114, R114, R185.reuse ;  /* 0x000000b972727220 */ /* 0x080fe20000410000 */
[-C--:B------:R-:W-:Y:S01]  /*6e70*/  FMUL.FTZ R115, R115, R185.reuse ;  /* 0x000000b973737220 */ /* 0x080fe20000410000 */
[----:B------:R-:W-:Y:S01]  /*6e80*/  FMUL.FTZ R118, R118, R185 ;  /* 0x000000b976767220 */ /* 0x000fe20000410000 */
[----:B------:R-:W-:Y:S01]  /*6e90*/  FMNMX.FTZ R10, R164, R10, !PT ;  /* 0x0000000aa40a7209 */ /* 0x000fe20007810000 */
[----:B------:R-:W2:Y:S01]  /*6ea0*/  MUFU.EX2 R162, R162 ;  /* 0x000000a200a27308 */ /* 0x000ea20000000800 */
[----:B0-----:R-:W-:-:S01]  /*6eb0*/  FADD.FTZ R2, R158, R2 ;  /* 0x000000029e027221 */ /* 0x001fc20000010000 */
[-C--:B------:R-:W-:Y:S01]  /*6ec0*/  FMUL.FTZ R119, R119, R185.reuse ;  /* 0x000000b977777220 */ /* 0x080fe20000410000 */
[----:B------:R-:W-:Y:S01]  /*6ed0*/  FMNMX.FTZ R152, R165, R10, !PT ;  /* 0x0000000aa5987209 */ /* 0x000fe20007810000 */
[-C--:B------:R-:W-:Y:S01]  /*6ee0*/  FMUL.FTZ R122, R122, R185.reuse ;  /* 0x000000b97a7a7220 */ /* 0x080fe20000410000 */
[-C--:B------:R-:W-:Y:S01]  /*6ef0*/  FMUL.FTZ R123, R123, R185.reuse ;  /* 0x000000b97b7b7220 */ /* 0x080fe20000410000 */
[----:B------:R-:W-:Y:S01]  /*6f00*/  FMUL.FTZ R126, R126, R185 ;  /* 0x000000b97e7e7220 */ /* 0x000fe20000410000 */
[----:B------:R-:W-:Y:S01]  /*6f10*/  FMNMX.FTZ R152, R168, R152, !PT ;  /* 0x00000098a8987209 */ /* 0x000fe20007810000 */
[----:B------:R0:W3:Y:S01]  /*6f20*/  MUFU.TANH R10, R205 ;  /* 0x000000cd000a7308 */ /* 0x0000e20000002400 */
[----:B-1----:R-:W-:-:S01]  /*6f30*/  FADD.FTZ R2, R159, R2 ;  /* 0x000000029f027221 */ /* 0x002fc20000010000 */
[-C--:B------:R-:W-:Y:S01]  /*6f40*/  FMUL.FTZ R127, R127, R185.reuse ;  /* 0x000000b97f7f7220 */ /* 0x080fe20000410000 */
[----:B------:R-:W-:Y:S01]  /*6f50*/  FMNMX.FTZ R152, R169, R152, !PT ;  /* 0x00000098a9987209 */ /* 0x000fe20007810000 */
[-C--:B------:R-:W-:Y:S01]  /*6f60*/  FMUL.FTZ R130, R130, R185.reuse ;  /* 0x000000b982827220 */ /* 0x080fe20000410000 */
[-C--:B------:R-:W-:Y:S01]  /*6f70*/  FMUL.FTZ R131, R131, R185.reuse ;  /* 0x000000b983837220 */ /* 0x080fe20000410000 */
[----:B------:R-:W-:Y:S01]  /*6f80*/  FMUL.FTZ R134, R134, R185 ;  /* 0x000000b986867220 */ /* 0x000fe20000410000 */
[----:B------:R-:W-:Y:S01]  /*6f90*/  FMNMX.FTZ R152, R172, R152, !PT ;  /* 0x00000098ac987209 */ /* 0x000fe20007810000 */
[----:B------:R-:W1:Y:S01]  /*6fa0*/  MUFU.EX2 R163, R163 ;  /* 0x000000a300a37308 */ /* 0x000e620000000800 */
[----:B0-----:R-:W-:Y:S01]  /*6fb0*/  FMUL.FTZ R205, R0, R213 ;  /* 0x000000d500cd7220 */ /* 0x001fe20000410000 */
[----:B--2---:R-:W-:Y:S01]  /*6fc0*/  FADD.FTZ R2, R162, R2 ;  /* 0x00000002a2027221 */ /* 0x004fe20000010000 */
[----:B------:R-:W-:Y:S01]  /*6fd0*/  FMNMX.FTZ R152, R173, R152, !PT ;  /* 0x00000098ad987209 */ /* 0x000fe20007810000 */
[-C--:B------:R-:W-:Y:S01]  /*6fe0*/  FMUL.FTZ R135, R135, R185.reuse ;  /* 0x000000b987877220 */ /* 0x080fe20000410000 */
[-C--:B------:R-:W-:Y:S01]  /*6ff0*/  FMUL.FTZ R138, R138, R185.reuse ;  /* 0x000000b98a8a7220 */ /* 0x080fe20000410000 */
[-C--:B------:R-:W-:Y:S01]  /*7000*/  FMUL.FTZ R139, R139, R185.reuse ;  /* 0x000000b98b8b7220 */ /* 0x080fe20000410000 */
[----:B------:R-:W-:Y:S01]  /*7010*/  FMNMX.FTZ R152, R176, R152, !PT ;  /* 0x00000098b0987209 */ /* 0x000fe20007810000 */
[----:B------:R-:W0:Y:S01]  /*7020*/  MUFU.TANH R205, R205 ;  /* 0x000000cd00cd7308 */ /* 0x000e220000002400 */
[----:B---3--:R-:W-:Y:S01]  /*7030*/  FSEL R177, R10, -INF , P5 ;  /* 0xff8000000ab17808 */ /* 0x008fe20002800000 */
[-C--:B------:R-:W-:Y:S01]  /*7040*/  FMUL.FTZ R142, R142, R185.reuse ;  /* 0x000000b98e8e7220 */ /* 0x080fe20000410000 */
[----:B------:R-:W-:Y:S01]  /*7050*/  FMNMX.FTZ R152, R180, R152, !PT ;  /* 0x00000098b4987209 */ /* 0x000fe20007810000 */
[-C--:B------:R-:W-:Y:S01]  /*7060*/  FMUL.FTZ R143, R143, R185.reuse ;  /* 0x000000b98f8f7220 */ /* 0x080fe20000410000 */
[-C--:B------:R-:W-:Y:S01]  /*7070*/  FMUL.FTZ R146, R146, R185.reuse ;  /* 0x000000b992927220 */ /* 0x080fe20000410000 */
[----:B------:R-:W-:Y:S01]  /*7080*/  FMUL.FTZ R147, R147, R185 ;  /* 0x000000b993937220 */ /* 0x000fe20000410000 */
[----:B------:R-:W-:Y:S01]  /*7090*/  FMNMX.FTZ R152, R184, R152, !PT ;  /* 0x00000098b8987209 */ /* 0x000fe20007810000 */
[----:B------:R-:W2:Y:S01]  /*70a0*/  MUFU.EX2 R166, R166 ;  /* 0x000000a600a67308 */ /* 0x000ea20000000800 */
[----:B-1----:R-:W-:-:S01]  /*70b0*/  FADD.FTZ R2, R163, R2 ;  /* 0x00000002a3027221 */ /* 0x002fc20000010000 */
[----:B------:R-:W-:Y:S01]  /*70c0*/  F2FP.SATFINITE.E4M3.F32.PACK_AB_MERGE_C R162, R163, R162, RZ ;  /* 0x000000a2a3a2723e */ /* 0x000fe200048070ff */
[-C--:B------:R-:W-:Y:S01]  /*70d0*/  FMUL.FTZ R150, R150, R185.reuse ;  /* 0x000000b996967220 */ /* 0x080fe20000410000 */
[----:B------:R-:W-:Y:S01]  /*70e0*/  FMNMX.FTZ R152, R7, R152, !PT ;  /* 0x0000009807987209 */ /* 0x000fe20007810000 */
[----:B------:R-:W-:-:S03]  /*70f0*/  FMUL.FTZ R151, R151, R185 ;  /* 0x000000b997977220 */ /* 0x000fc60000410000 */
[----:B------:R-:W-:Y:S01]  /*7100*/  FMNMX.FTZ R152, R155, R152, !PT ;  /* 0x000000989b987209 */ /* 0x000fe20007810000 */
[----:B------:R-:W1:Y:S01]  /*7110*/  MUFU.EX2 R167, R167 ;  /* 0x000000a700a77308 */ /* 0x000e620000000800 */
[----:B0-----:R-:W-:Y:S02]  /*7120*/  FSEL R205, R205, -INF , P1 ;  /* 0xff800000cdcd7808 */ /* 0x001fe40000800000 */
[----:B------:R-:W-:-:S04]  /*7130*/  FMNMX.FTZ R152, R177, R152, !PT ;  /* 0x00000098b1987209 */ /* 0x000fc80007810000 */
[----:B------:R-:W-:Y:S01]  /*7140*/  FMNMX.FTZ R152, R201, R152, !PT ;  /* 0x00000098c9987209 */ /* 0x000fe20007810000 */
[----:B------:R-:W0:Y:S01]  /*7150*/  MUFU.EX2 R171, R171 ;  /* 0x000000ab00ab7308 */ /* 0x000e220000000800 */
[----:B--2---:R-:W-:-:S02]  /*7160*/  FADD.FTZ R2, R166, R2 ;  /* 0x00000002a6027221 */ /* 0x004fc40000010000 */
[----:B------:R-:W-:-:S04]  /*7170*/  FMNMX.FTZ R152, R204, R152, !PT ;  /* 0x00000098cc987209 */ /* 0x000fc80007810000 */
[----:B------:R-:W-:Y:S01]  /*7180*/  FMNMX.FTZ R10, R203, R152, !PT ;  /* 0x00000098cb0a7209 */ /* 0x000fe20007810000 */
[----:B------:R-:W2:Y:S01]  /*7190*/  MUFU.EX2 R174, R174 ;  /* 0x000000ae00ae7308 */ /* 0x000ea20000000800 */
[----:B-1----:R-:W-:-:S02]  /*71a0*/  FADD.FTZ R2, R167, R2 ;  /* 0x00000002a7027221 */ /* 0x002fc40000010000 */
[----:B------:R-:W-:-:S05]  /*71b0*/  FMNMX.FTZ R10, R205, R10, !PT ;  /* 0x0000000acd0a7209 */ /* 0x000fca0007810000 */
[----:B------:R-:W1:Y:S01]  /*71c0*/  SHFL.BFLY PT, R152, R10, 0x2, 0x1f ;  /* 0x0c401f000a987f89 */ /* 0x000e6200000e0000 */
[----:B------:R-:W3:Y:S01]  /*71d0*/  MUFU.EX2 R175, R175 ;  /* 0x000000af00af7308 */ /* 0x000ee20000000800 */
[----:B0-----:R-:W-:-:S07]  /*71e0*/  FADD.FTZ R2, R171, R2 ;  /* 0x00000002ab027221 */ /* 0x001fce0000010000 */
[----:B------:R-:W0:Y:S01]  /*71f0*/  MUFU.EX2 R178, R178 ;  /* 0x000000b200b27308 */ /* 0x000e220000000800 */
[----:B--2---:R-:W-:-:S01]  /*7200*/  FADD.FTZ R2, R174, R2 ;  /* 0x00000002ae027221 */ /* 0x004fc20000010000 */
[----:B------:R-:W-:-:S06]  /*7210*/  F2FP.SATFINITE.E4M3.F32.PACK_AB_MERGE_C R171, R174, R171, RZ ;  /* 0x000000abaeab723e */ /* 0x000fcc00048070ff */
[----:B------:R-:W2:Y:S01]  /*7220*/  MUFU.EX2 R179, R179 ;  /* 0x000000b300b37308 */ /* 0x000ea20000000800 */
[----:B---3--:R-:W-:-:S01]  /*7230*/  FADD.FTZ R2, R175, R2 ;  /* 0x00000002af027221 */ /* 0x008fc20000010000 */
[----:B-1----:R-:W-:-:S06]  /*7240*/  FMNMX.FTZ R10, R10, R152, !PT ;  /* 0x000000980a0a7209 */ /* 0x002fcc0007810000 */
[----:B------:R-:W1:Y:S01]  /*7250*/  MUFU.EX2 R181, R181 ;  /* 0x000000b500b57308 */ /* 0x000e620000000800 */
[----:B0-----:R-:W-:-:S01]  /*7260*/  FADD.FTZ R2, R178, R2 ;  /* 0x00000002b2027221 */ /* 0x001fc20000010000 */
[----:B------:R-:W0:Y:S06]  /*7270*/  SHFL.BFLY PT, R152, R10, 0x1, 0x1f ;  /* 0x0c201f000a987f89 */ /* 0x000e2c00000e0000 */
[----:B------:R-:W3:Y:S01]  /*7280*/  MUFU.EX2 R182, R182 ;  /* 0x000000b600b67308 */ /* 0x000ee20000000800 */
[----:B--2---:R-:W-:-:S07]  /*7290*/  FADD.FTZ R2, R179, R2 ;  /* 0x00000002b3027221 */ /* 0x004fce0000010000 */
[----:B------:R-:W2:Y:S01]  /*72a0*/  MUFU.EX2 R183, R183 ;  /* 0x000000b700b77308 */ /* 0x000ea20000000800 */
[----:B-1----:R-:W-:-:S01]  /*72b0*/  FADD.FTZ R2, R181, R2 ;  /* 0x00000002b5027221 */ /* 0x002fc20000010000 */
[----:B------:R-:W-:-:S06]  /*72c0*/  F2FP.SATFINITE.E4M3.F32.PACK_AB_MERGE_C R179, R181, R179, RZ ;  /* 0x000000b3b5b3723e */ /* 0x000fcc00048070ff */
[----:B------:R-:W1:Y:S01]  /*72d0*/  MUFU.EX2 R186, R186 ;  /* 0x000000ba00ba7308 */ /* 0x000e620000000800 */
[----:B---3--:R-:W-:-:S01]  /*72e0*/  FADD.FTZ R2, R182, R2 ;  /* 0x00000002b6027221 */ /* 0x008fc20000010000 */
[----:B0-----:R-:W-:-:S04]  /*72f0*/  FMNMX.FTZ R10, R10, R152, !PT ;  /* 0x000000980a0a7209 */ /* 0x001fc80007810000 */
[C---:B------:R-:W-:Y:S01]  /*7300*/  FSETP.NEU.FTZ.AND P1, PT, R10.reuse, -INF , PT ;  /* 0xff8000000a00780b */ /* 0x040fe20003f3d000 */
[----:B------:R-:W-:-:S01]  /*7310*/  FFMA.FTZ R206, R10, R206, -8 ;  /* 0xc10000000ace7423 */ /* 0x000fc200000100ce */
[----:B------:R-:W0:Y:S01]  /*7320*/  MUFU.EX2 R187, R187 ;  /* 0x000000bb00bb7308 */ /* 0x000e220000000800 */
[----:B--2---:R-:W-:-:S01]  /*7330*/  FADD.FTZ R2, R183, R2 ;  /* 0x00000002b7027221 */ /* 0x004fc20000010000 */
[----:B------:R-:W-:Y:S02]  /*7340*/  FSEL R152, R10, RZ, P1 ;  /* 0x000000ff0a987208 */ /* 0x000fe40000800000 */
[----:B------:R-:W-:-:S03]  /*7350*/  FSEL R206, R206, RZ, P1 ;  /* 0x000000ffcece7208 */ /* 0x000fc60000800000 */
[----:B------:R-:W-:Y:S01]  /*7360*/  FADD.FTZ R6, -R152, R6 ;  /* 0x0000000698067221 */ /* 0x000fe20000010100 */
[----:B------:R-:W2:Y:S01]  /*7370*/  MUFU.EX2 R190, R190 ;  /* 0x000000be00be7308 */ /* 0x000ea20000000800 */
[----:B------:R-:W-:-:S01]  /*7380*/  FFMA.FTZ R152, R8, UR10, -R206 ;  /* 0x0000000a08987c23 */ /* 0x000fc200080108ce */
[--C-:B------:R-:W-:Y:S01]  /*7390*/  FFMA.FTZ R8, R9, UR10, -R206.reuse ;  /* 0x0000000a09087c23 */ /* 0x100fe200080108ce */
[----:B------:R-:W-:Y:S01]  /*73a0*/  FMUL.FTZ R6, R6, UR10 ;  /* 0x0000000a06067c20 */ /* 0x000fe20008410000 */
        /* <DEDUP_REMOVED lines=16> */
[----:B-1----:R-:W-:Y:S01]  /*74b0*/  FADD.FTZ R2, R186, R2 ;  /* 0x00000002ba027221 */ /* 0x002fe20000010000 */
[----:B------:R-:W-:-:S01]  /*74c0*/  FFMA.FTZ R184, R184, UR10, -R206 ;  /* 0x0000000ab8b87c23 */ /* 0x000fc200080108ce */
[--C-:B------:R-:W-:Y:S01]  /*74d0*/  FFMA.FTZ R7, R7, UR10, -R206.reuse ;  /* 0x0000000a07077c23 */ /* 0x100fe200080108ce */
[----:B------:R-:W-:-:S01]  /*74e0*/  FFMA.FTZ R155, R155, UR10, -R206 ;  /* 0x0000000a9b9b7c23 */ /* 0x000fc200080108ce */
[----:B------:R-:W1:Y:S01]  /*74f0*/  MUFU.EX2 R8, R8 ;  /* 0x0000000800087308 */ /* 0x000e620000000800 */
[----:B0-----:R-:W-:-:S01]  /*7500*/  FADD.FTZ R2, R187, R2 ;  /* 0x00000002bb027221 */ /* 0x001fc20000010000 */
[--C-:B------:R-:W-:Y:S01]  /*7510*/  FFMA.FTZ R177, R177, UR10, -R206.reuse ;  /* 0x0000000ab1b17c23 */ /* 0x100fe200080108ce */
[----:B------:R-:W-:-:S01]  /*7520*/  FFMA.FTZ R201, R201, UR10, -R206 ;  /* 0x0000000ac9c97c23 */ /* 0x000fc200080108ce */
[----:B------:R-:W-:Y:S01]  /*7530*/  FFMA.FTZ R204, R204, UR10, -R206 ;  /* 0x0000000acccc7c23 */ /* 0x000fe200080108ce */
[----:B--2---:R-:W-:-:S01]  /*7540*/  FADD.FTZ R2, R190, R2 ;  /* 0x00000002be027221 */ /* 0x004fc20000010000 */
[--C-:B------:R-:W-:Y:S01]  /*7550*/  FFMA.FTZ R203, R203, UR10, -R206.reuse ;  /* 0x0000000acbcb7c23 */ /* 0x100fe200080108ce */
[----:B------:R-:W-:-:S01]  /*7560*/  FFMA.FTZ R205, R205, UR10, -R206 ;  /* 0x0000000acdcd7c23 */ /* 0x000fc200080108ce */
[----:B------:R-:W0:Y:S01]  /*7570*/  MUFU.EX2 R9, R9 ;  /* 0x0000000900097308 */ /* 0x000e220000000800 */
[----:B---3--:R-:W-:-:S01]  /*7580*/  FFMA.FTZ R3, R6, R3, R152 ;  /* 0x0000000306037223 */ /* 0x008fc20000010098 */
[----:B------:R-:W-:Y:S01]  /*7590*/  F2FP.SATFINITE.E4M3.F32.PACK_AB_MERGE_C R161, R187, R186, RZ ;  /* 0x000000babba1723e */ /* 0x000fe200048070ff */
[-C--:B------:R-:W-:Y:S01]  /*75a0*/  FMUL.FTZ R24, R24, R6.reuse ;  /* 0x0000000618187220 */ /* 0x080fe20000410000 */
[-C--:B------:R-:W-:Y:S01]  /*75b0*/  FMUL.FTZ R25, R25, R6.reuse ;  /* 0x0000000619197220 */ /* 0x080fe20000410000 */
[----:B------:R-:W-:Y:S01]  /*75c0*/  FMUL.FTZ R28, R28, R6 ;  /* 0x000000061c1c7220 */ /* 0x000fe20000410000 */
[----:B------:R-:W-:Y:S01]  /*75d0*/  F2FP.SATFINITE.E4M3.F32.PACK_AB_MERGE_C R161, R183, R182, R161 ;  /* 0x000000b6b7a1723e */ /* 0x000fe200048070a1 */
        /* <DEDUP_REMOVED lines=18> */
[C---:B--2---:R-:W-:Y:S01]  /*7700*/  F2FP.SATFINITE.E4M3.F32.PACK_AB_MERGE_C R9, R11.reuse, R9, RZ ;  /* 0x000000090b09723e */ /* 0x044fe200048070ff */
[----:B------:R-:W-:Y:S01]  /*7710*/  FADD.FTZ R3, R11, R3 ;  /* 0x000000030b037221 */ /* 0x000fe20000010000 */
[-C--:B------:R-:W-:Y:S01]  /*7720*/  FMUL.FTZ R56, R56, R6.reuse ;  /* 0x0000000638387220 */ /* 0x080fe20000410000 */
[----:B------:R-:W-:Y:S01]  /*7730*/  FMUL.FTZ R57, R57, R6 ;  /* 0x0000000639397220 */ /* 0x000fe20000410000 */
[----:B------:R-:W-:Y:S01]  /*7740*/  F2FP.SATFINITE.E4M3.F32.PACK_AB_MERGE_C R152, R8, R152, R9 ;  /* 0x000000980898723e */ /* 0x000fe20004807009 */
        /* <DEDUP_REMOVED lines=8> */
[----:B------:R-:W-:Y:S01]  /*77d0*/  FFMA.FTZ R160, R164, UR10, -R206 ;  /* 0x0000000aa4a07c23 */ /* 0x000fe200080108ce */
        /* <DEDUP_REMOVED lines=38> */
[----:B------:R-:W-:-:S01]  /*7a40*/  FADD.FTZ R3, R12, R3 ;  /* 0x000000030c037221 */ /* 0x000fc20000010000 */
[-C--:B------:R-:W-:Y:S01]  /*7a50*/  FMUL.FTZ R116, R116, R6.reuse ;  /* 0x0000000674747220 */ /* 0x080fe20000410000 */
[-C--:B------:R-:W-:Y:S01]  /*7a60*/  FMUL.FTZ R117, R117, R6.reuse ;  /* 0x0000000675757220 */ /* 0x080fe20000410000 */
[----:B------:R-:W-:Y:S01]  /*7a70*/  FMUL.FTZ R120, R120, R6 ;  /* 0x0000000678787220 */ /* 0x000fe20000410000 */
[----:B0-----:R-:W-:-:S01]  /*7a80*/  FADD.FTZ R3, R13, R3 ;  /* 0x000000030d037221 */ /* 0x001fc20000010000 */
        /* <DEDUP_REMOVED lines=13> */
[----:B------:R-:W-:Y:S01]  /*7b60*/  FMUL.FTZ R137, R137, R6 ;  /* 0x0000000689897220 */ /* 0x000fe20000410000 */
[----:B------:R-:W-:Y:S01]  /*7b70*/  F2FP.SATFINITE.E4M3.F32.PACK_AB_MERGE_C R154, R9, R8, R14 ;  /* 0x00000008099a723e */ /* 0x000fe2000480700e */
[-C--:B------:R-:W-:Y:S01]  /*7b80*/  FMUL.FTZ R140, R140, R6.reuse ;  /* 0x000000068c8c7220 */ /* 0x080fe20000410000 */
[-C--:B------:R-:W-:Y:S01]  /*7b90*/  FMUL.FTZ R141, R141, R6.reuse ;  /* 0x000000068d8d7220 */ /* 0x080fe20000410000 */
[----:B------:R-:W-:Y:S01]  /*7ba0*/  FMUL.FTZ R144, R144, R6 ;  /* 0x0000000690907220 */ /* 0x000fe20000410000 */
[----:B------:R-:W2:Y:S01]  /*7bb0*/  MUFU.EX2 R156, R156 ;  /* 0x0000009c009c7308 */ /* 0x000ea20000000800 */
[----:B0-----:R-:W-:-:S01]  /*7bc0*/  FADD.FTZ R3, R15, R3 ;  /* 0x000000030f037221 */ /* 0x001fc20000010000 */
[-C--:B------:R-:W-:Y:S01]  /*7bd0*/  FMUL.FTZ R145, R145, R6.reuse ;  /* 0x0000000691917220 */ /* 0x080fe20000410000 */
[-C--:B------:R-:W-:Y:S01]  /*7be0*/  FMUL.FTZ R148, R148, R6.reuse ;  /* 0x0000000694947220 */ /* 0x080fe20000410000 */
[----:B------:R-:W-:-:S04]  /*7bf0*/  FMUL.FTZ R149, R149, R6 ;  /* 0x0000000695957220 */ /* 0x000fc80000410000 */
[----:B------:R-:W0:Y:S01]  /*7c00*/  MUFU.EX2 R157, R157 ;  /* 0x0000009d009d7308 */ /* 0x000e220000000800 */
[----:B-1----:R-:W-:-:S07]  /*7c10*/  FADD.FTZ R3, R20, R3 ;  /* 0x0000000314037221 */ /* 0x002fce0000010000 */
        /* <DEDUP_REMOVED lines=52> */
[----:B------:R-:W-:Y:S02]  /*7f60*/  F2FP.SATFINITE.E4M3.F32.PACK_AB_MERGE_C R164, R177, R155, RZ ;  /* 0x0000009bb1a4723e */ /* 0x000fe400048070ff */
[----:B------:R-:W-:Y:S02]  /*7f70*/  F2FP.SATFINITE.E4M3.F32.PACK_AB_MERGE_C R155, R159, R158, R162 ;  /* 0x0000009e9f9b723e */ /* 0x000fe400048070a2 */
[----:B------:R-:W-:Y:S02]  /*7f80*/  F2FP.SATFINITE.E4M3.F32.PACK_AB_MERGE_C R158, R20, R15, R11 ;  /* 0x0000000f149e723e */ /* 0x000fe4000480700b */
[----:B------:R-:W1:Y:S01]  /*7f90*/  MUFU.EX2 R199, R199 ;  /* 0x000000c700c77308 */ /* 0x000e620000000800 */
[----:B--2---:R-:W-:-:S01]  /*7fa0*/  FADD.FTZ R2, R198, R2 ;  /* 0x00000002c6027221 */ /* 0x004fc20000010000 */
[----:B------:R-:W-:-:S02]  /*7fb0*/  F2FP.SATFINITE.E4M3.F32.PACK_AB_MERGE_C R159, R178, R175, R179 ;  /* 0x000000afb29f723e */ /* 0x000fc400048070b3 */
[----:B------:R-:W-:Y:S02]  /*7fc0*/  F2FP.SATFINITE.E4M3.F32.PACK_AB_MERGE_C R162, R173, R172, R176 ;  /* 0x000000acada2723e */ /* 0x000fe400048070b0 */
        /* <DEDUP_REMOVED lines=12> */
[----:B------:R-:W-:Y:S01]  /*8090*/  F2FP.SATFINITE.E4M3.F32.PACK_AB_MERGE_C R167, R199, R198, R200 ;  /* 0x000000c6c7a7723e */ /* 0x000fe200048070c8 */
[----:B--2---:R-:W-:-:S01]  /*80a0*/  FADD.FTZ R3, R203, R3 ;  /* 0x00000003cb037221 */ /* 0x004fc20000010000 */
[----:B0-----:R-:W-:-:S03]  /*80b0*/  F2FP.SATFINITE.E4M3.F32.PACK_AB_MERGE_C R169, R205, R203, RZ ;  /* 0x000000cbcda9723e */ /* 0x001fc600048070ff */
[----:B------:R-:W-:Y:S01]  /*80c0*/  FADD.FTZ R3, R205, R3 ;  /* 0x00000003cd037221 */ /* 0x000fe20000010000 */
[----:B------:R-:W-:Y:S01]  /*80d0*/  F2FP.SATFINITE.E4M3.F32.PACK_AB_MERGE_C R166, R204, R201, R169 ;  /* 0x000000c9cca6723e */ /* 0x000fe200048070a9 */
[----:B------:R-:W-:Y:S06]  /*80e0*/  @!P0 BRA `(.L_x_2790) ;  /* 0x0000000000048947 */ /* 0x000fec0003800000 */
[----:B------:R-:W-:Y:S01]  /*80f0*/  BPT.TRAP 0x1 ;  /* 0x000000040000795c */ /* 0x000fe20000300000 */
.L_x_2790:
[----:B------:R0:W1:Y:S01]  /*8100*/  SYNCS.PHASECHK.TRANS64.TRYWAIT P1, [UR56+0x38850], R5 ;  /* 0x03885005ff0075a7 */ /* 0x0000620008020178 */
[----:B------:R-:W-:Y:S05]  /*8110*/  @!P0 BRA `(.L_x_2791) ;  /* 0x0000000000048947 */ /* 0x000fea0003800000 */
[----:B------:R-:W-:Y:S01]  /*8120*/  BPT.TRAP 0x1 ;  /* 0x000000040000795c */ /* 0x000fe20000300000 */
.L_x_2791:
[----:B-1----:R-:W-:Y:S05]  /*8130*/  @P1 BRA `(.L_x_2792) ;  /* 0x0000000000081947 */ /* 0x002fea0003800000 */
[----:B------:R-:W1:Y:S02]  /*8140*/  SYNCS.PHASECHK.TRANS64.TRYWAIT P1, [UR56+0x38850], R5 ;  /* 0x03885005ff0075a7 */ /* 0x000e640008020178 */
[----:B-1----:R-:W-:Y:S05]  /*8150*/  @!P1 BRA `(.L_x_2793) ;  /* 0x00000118000c9947 */ /* 0x002fea0003800000 */
.L_x_2792:
[----:B-1----:R-:W1:Y:S01]  /*8160*/  S2R R6, SR_TID.X ;  /* 0x0000000000067919 */ /* 0x002e620000002100 */
[----:B------:R-:W-:Y:S01]  /*8170*/  ULEA UR11, UR44, UR52, 0xb ;  /* 0x000000342c0b7291 */ /* 0x000fe2000f8e583f */
[----:B------:R-:W-:-:S06]  /*8180*/  UMOV UR7, 0x40000040 ;  /* 0x4000004000077882 */ /* 0x000fcc0000000000 */
[----:B------:R-:W-:Y:S01]  /*8190*/  UMOV UR6, UR11 ;  /* 0x0000000b00067c82 */ /* 0x000fe20008000000 */
[----:B-1----:R-:W-:-:S05]  /*81a0*/  SHF.R.U32.HI R6, RZ, 0x7, R6 ;  /* 0x00000007ff067819 */ /* 0x002fca0000011606 */
[----:B0-----:R-:W-:-:S05]  /*81b0*/  VIADD R5, R6, 0x8 ;  /* 0x0000000806057836 */ /* 0x001fca0000000000 */
        /* <DEDUP_REMOVED lines=24> */
.L_x_2794:
        /* <DEDUP_REMOVED lines=9> */
.L_x_2784:
[----:B------:R-:W-:-:S06]  /*83d0*/  UISETP.GE.AND UP0, UPT, UR59, UR41, UPT ;  /* 0x000000293b00728c */ /* 0x000fcc000bf06270 */
[----:B------:R-:W-:-:S13]  /*83e0*/  PLOP3.LUT P1, PT, PT, PT, UP0, 0x80, 0x0 ;  /* 0x000000000000781c */ /* 0x000fda0003f2f008 */
[----:B------:R-:W-:Y:S05]  /*83f0*/  @!P1 BRA `(.L_x_2796) ;  /* 0x0000002800a49947 */ /* 0x000fea0003800000 */
[----:B01----:R-:W-:Y:S01]  /*8400*/  IMAD.MOV.U32 R6, RZ, RZ, R170 ;  /* 0x000000ffff067224 */ /* 0x003fe200078e00aa */
[----:B------:R-:W-:Y:S01]  /*8410*/  ULDC UR48, c[0x0][0x988] ;  /* 0x0002620000307ab9 */ /* 0x000fe20000000800 */
[----:B------:R-:W-:-:S07]  /*8420*/  IMAD.MOV.U32 R7, RZ, RZ, R10 ;  /* 0x000000ffff077224 */ /* 0x000fce00078e000a */
.L_x_2807:
[----:B------:R-:W-:-:S04]  /*8430*/  UIADD3 UR44, UR44, 0x1, URZ ;  /* 0x000000012c2c7890 */ /* 0x000fc8000fffe03f */
[----:B------:R-:W-:-:S04]  /*8440*/  UISETP.NE.AND UP0, UPT, UR44, 0x2, UPT ;  /* 0x000000022c00788c */ /* 0x000fc8000bf05270 */
[----:B------:R-:W-:Y:S02]  /*8450*/  USEL UR6, URZ, 0x1, UP0 ;  /* 0x000000013f067887 */ /* 0x000fe40008000000 */
[----:B------:R-:W-:Y:S02]  /*8460*/  USEL UR44, UR44, URZ, UP0 ;  /* 0x0000003f2c2c7287 */ /* 0x000fe40008000000 */
[----:B------:R-:W-:Y:S01]  /*8470*/  ULOP3.LUT UR45, UR45, UR6, URZ, 0x3c, !UPT ;  /* 0x000000062d2d7292 */ /* 0x000fe2000f8e3c3f */
[----:B-1----:R-:W-:Y:S11]  /*8480*/  @!P0 BRA `(.L_x_2797) ;  /* 0x0000000000048947 */ /* 0x002ff60003800000 */
[----:B------:R-:W-:Y:S01]  /*8490*/  BPT.TRAP 0x1 ;  /* 0x000000040000795c */ /* 0x000fe20000300000 */
.L_x_2797:
        /* <DEDUP_REMOVED lines=9> */
.L_x_2798:
[----:B-1----:R-:W-:Y:S05]  /*8530*/  @P1 BRA `(.L_x_2799) ;  /* 0x0000000000081947 */ /* 0x002fea0003800000 */
[----:B------:R-:W1:Y:S02]  /*8540*/  SYNCS.PHASECHK.TRANS64.TRYWAIT P1, [UR50+0x38830], R5 ;  /* 0x03883005ff0075a7 */ /* 0x000e640008020172 */
[----:B-1----:R-:W-:Y:S05]  /*8550*/  @!P1 BRA `(.L_x_2800) ;  /* 0x0000011400249947 */ /* 0x002fea0003800000 */
.L_x_2799:
        /* <DEDUP_REMOVED lines=46> */
.L_x_2801:
        /* <DEDUP_REMOVED lines=21> */
[----:B------:R-:W-:Y:S01]  /*8990*/  FMUL.FTZ R172, R0, R189 ;  /* 0x000000bd00ac7220 */ /* 0x000fe20000410000 */
[----:B------:R-:W4:Y:S01]  /*89a0*/  MUFU.TANH R11, R11 ;  /* 0x0000000b000b7308 */ /* 0x000f220000002400 */
        /* <DEDUP_REMOVED lines=17> */
[----:B------:R-:W-:Y:S01]  /*8ac0*/  UMOV UR10, UR48 ;  /* 0x00000030000a7c82 */ /* 0x000fe20008000000 */
[C---:B------:R-:W-:Y:S01]  /*8ad0*/  FMUL.FTZ R201, R0.reuse, R210 ;  /* 0x000000d200c97220 */ /* 0x040fe20000410000 */
[----:B------:R-:W-:Y:S01]  /*8ae0*/  FMUL.FTZ R204, R0, R215 ;  /* 0x000000d700cc7220 */ /* 0x000fe20000410000 */
[----:B------:R-:W-:-:S03]  /*8af0*/  UIADD3 UR6, UR50, 0x38840, URZ ;  /* 0x0003884032067890 */ /* 0x000fc6000fffe03f */
[----:B------:R-:W4:Y:S01]  /*8b00*/  MUFU.TANH R14, R14 ;  /* 0x0000000e000e7308 */ /* 0x000f220000002400 */
[----:B--2---:R-:W-:Y:S01]  /*8b10*/  FMNMX.FTZ R10, R12, R10, !PT ;  /* 0x0000000a0c0a7209 */ /* 0x004fe20007810000 */
[----:B------:R-:W-:-:S06]  /*8b20*/  UPRMT UR6, UR51, 0x654, UR6 ;  /* 0x0000065433067896 */ /* 0x000fcc0008000006 */
[----:B------:R-:W2:Y:S01]  /*8b30*/  MUFU.TANH R15, R15 ;  /* 0x0000000f000f7308 */ /* 0x000ea20000002400 */
[----:B---3--:R-:W-:Y:S02]  /*8b40*/  FMNMX.FTZ R10, R13, R10, !PT ;  /* 0x0000000a0d0a7209 */ /* 0x008fe40007810000 */
[----:B------:R-:W-:Y:S05]  /*8b50*/  SYNCS.ARRIVE.TRANS64.RED.A1T0 RZ, [UR6], RZ ;  /* 0x000000ffffff79a7 */ /* 0x000fea0008100406 */
        /* <DEDUP_REMOVED lines=50> */
[----:B------:R-:W-:Y:S01]  /*8e80*/  MUFU.TANH R201, R201 ;  /* 0x000000c900c97308 */ /* 0x000fe20000002400 */
[----:B--2---:R-:W-:-:S07]  /*8e90*/  FMNMX.FTZ R10, R193, R10, !PT ;  /* 0x0000000ac10a7209 */ /* 0x004fce0007810000 */
[----:B------:R-:W-:Y:S01]  /*8ea0*/  MUFU.TANH R204, R204 ;  /* 0x000000cc00cc7308 */ /* 0x000fe20000002400 */
[----:B---3--:R-:W-:-:S05]  /*8eb0*/  FMNMX.FTZ R10, R196, R10, !PT ;  /* 0x0000000ac40a7209 */ /* 0x008fca0007810000 */
        /* <DEDUP_REMOVED lines=38> */
[----:B--2---:R-:W-:-:S01]  /*9120*/  FFMA.FTZ R3, R197, R3, R8 ;  /* 0x00000003c5037223 */ /* 0x004fc20000010008 */
[--C-:B------:R-:W-:Y:S01]  /*9130*/  FFMA.FTZ R185, R185, UR10, -R7.reuse ;  /* 0x0000000ab9b97c23 */ /* 0x100fe20008010807 */
[----:B------:R-:W-:-:S01]  /*9140*/  FFMA.FTZ R188, R188, UR10, -R7 ;  /* 0x0000000abcbc7c23 */ /* 0x000fc20008010807 */
[--C-:B------:R-:W-:Y:S01]  /*9150*/  FFMA.FTZ R189, R189, UR10, -R7.reuse ;  /* 0x0000000abdbd7c23 */ /* 0x100fe20008010807 */
[----:B------:R-:W-:-:S01]  /*9160*/  FFMA.FTZ R192, R192, UR10, -R7 ;  /* 0x0000000ac0c07c23 */ /* 0x000fc20008010807 */
[--C-:B------:R-:W-:Y:S01]  /*9170*/  FFMA.FTZ R193, R193, UR10, -R7.reuse ;  /* 0x0000000ac1c17c23 */ /* 0x100fe20008010807 */
[----:B------:R-:W-:-:S01]  /*9180*/  FFMA.FTZ R7, R196, UR10, -R7 ;  /* 0x0000000ac4077c23 */ /* 0x000fc20008010807 */
[----:B------:R-:W2:Y:S01]  /*9190*/  MUFU.EX2 R12, R12 ;  /* 0x0000000c000c7308 */ /* 0x000ea20000000800 */
[----:B---3--:R-:W-:-:S01]  /*91a0*/  FADD.FTZ R3, R9, R3 ;  /* 0x0000000309037221 */ /* 0x008fc20000010000 */
[C---:B------:R-:W-:Y:S01]  /*91b0*/  FMUL.FTZ R196, R0.reuse, R203 ;  /* 0x000000cb00c47220 */ /* 0x040fe20000410000 */
[----:B------:R-:W-:Y:S01]  /*91c0*/  FMUL.FTZ R203, R0, R214 ;  /* 0x000000d600cb7220 */ /* 0x000fe20000410000 */
[-C--:B------:R-:W-:Y:S01]  /*91d0*/  FMUL.FTZ R24, R24, R197.reuse ;  /* 0x000000c518187220 */ /* 0x080fe20000410000 */
[-C--:B------:R-:W-:Y:S01]  /*91e0*/  FMUL.FTZ R25, R25, R197.reuse ;  /* 0x000000c519197220 */ /* 0x080fe20000410000 */
[-C--:B------:R-:W-:Y:S01]  /*91f0*/  FMUL.FTZ R28, R28, R197.reuse ;  /* 0x000000c51c1c7220 */ /* 0x080fe20000410000 */
[----:B------:R-:W-:Y:S01]  /*9200*/  FMUL.FTZ R29, R29, R197 ;  /* 0x000000c51d1d7220 */ /* 0x000fe20000410000 */
[----:B------:R-:W-:Y:S01]  /*9210*/  MUFU.TANH R196, R196 ;  /* 0x000000c400c47308 */ /* 0x000fe20000002400 */
[----:B----4-:R-:W-:-:S01]  /*9220*/  FADD.FTZ R3, R11, R3 ;  /* 0x000000030b037221 */ /* 0x010fc20000010000 */
[-C--:B------:R-:W-:Y:S01]  /*9230*/  FMUL.FTZ R32, R32, R197.reuse ;  /* 0x000000c520207220 */ /* 0x080fe20000410000 */
[-C--:B------:R-:W-:Y:S01]  /*9240*/  FMUL.FTZ R33, R33, R197.reuse ;  /* 0x000000c521217220 */ /* 0x080fe20000410000 */
[-C--:B------:R-:W-:Y:S01]  /*9250*/  FMUL.FTZ R36, R36, R197.reuse ;  /* 0x000000c524247220 */ /* 0x080fe20000410000 */
[-C--:B------:R-:W-:Y:S01]  /*9260*/  FMUL.FTZ R37, R37, R197.reuse ;  /* 0x000000c525257220 */ /* 0x080fe20000410000 */
[-C--:B------:R-:W-:Y:S01]  /*9270*/  FMUL.FTZ R40, R40, R197.reuse ;  /* 0x000000c528287220 */ /* 0x080fe20000410000 */
[----:B------:R-:W-:Y:S01]  /*9280*/  FMUL.FTZ R41, R41, R197 ;  /* 0x000000c529297220 */ /* 0x000fe20000410000 */
[----:B------:R-:W-:Y:S01]  /*9290*/  MUFU.TANH R203, R203 ;  /* 0x000000cb00cb7308 */ /* 0x000fe20000002400 */
[C---:B--2---:R-:W-:Y:S01]  /*92a0*/  F2FP.SATFINITE.E4M3.F32.PACK_AB_MERGE_C R11, R12.reuse, R11, RZ ;  /* 0x0000000b0c0b723e */ /* 0x044fe200048070ff */
[----:B------:R-:W-:Y:S01]  /*92b0*/  FADD.FTZ R3, R12, R3 ;  /* 0x000000030c037221 */ /* 0x000fe20000010000 */
[C---:B------:R-:W-:Y:S01]  /*92c0*/  FMUL.FTZ R12, R0.reuse, R159 ;  /* 0x0000009f000c7220 */ /* 0x040fe20000410000 */
[C---:B------:R-:W-:Y:S01]  /*92d0*/  FMUL.FTZ R159, R0.reuse, R167 ;  /* 0x000000a7009f7220 */ /* 0x040fe20000410000 */
        /* <DEDUP_REMOVED lines=31> */
[----:B------:R-:W-:Y:S01]  /*94d0*/  FMUL.FTZ R202, R0, R211 ;  /* 0x000000d300ca7220 */ /* 0x000fe20000410000 */
        /* <DEDUP_REMOVED lines=18> */
[----:B------:R-:W-:Y:S01]  /*9600*/  FMNMX.FTZ R170, R12, R170, !PT ;  /* 0x000000aa0caa7209 */ /* 0x000fe20007810000 */
        /* <DEDUP_REMOVED lines=53> */
[----:B------:R-:W-:-:S05]  /*9960*/  FMUL.FTZ R149, R149, R197 ;  /* 0x000000c595957220 */ /* 0x000fca0000410000 */
        /* <DEDUP_REMOVED lines=32> */
[----:B---3--:R-:W-:-:S04]  /*9b70*/  FMNMX.FTZ R170, R199, R170, !PT ;  /* 0x000000aac7aa7209 */ /* 0x008fc80007810000 */
[----:B------:R-:W-:-:S03]  /*9b80*/  FMNMX.FTZ R170, R201, R170, !PT ;  /* 0x000000aac9aa7209 */ /* 0x000fc60007810000 */
[----:B------:R-:W-:Y:S01]  /*9b90*/  MUFU.EX2 R20, R157 ;  /* 0x0000009d00147308 */ /* 0x000fe20000000800 */
[----:B----4-:R-:W-:-:S04]  /*9ba0*/  FMNMX.FTZ R170, R202, R170, !PT ;  /* 0x000000aacaaa7209 */ /* 0x010fc80007810000 */
[----:B------:R-:W-:-:S03]  /*9bb0*/  FMNMX.FTZ R170, R203, R170, !PT ;  /* 0x000000aacbaa7209 */ /* 0x000fc60007810000 */
[----:B------:R-:W2:Y:S01]  /*9bc0*/  MUFU.EX2 R13, R13 ;  /* 0x0000000d000d7308 */ /* 0x000ea20000000800 */
[----:B------:R-:W-:-:S05]  /*9bd0*/  FMNMX.FTZ R170, R204, R170, !PT ;  /* 0x000000aaccaa7209 */ /* 0x000fca0007810000 */
[----:B------:R-:W3:Y:S02]  /*9be0*/  SHFL.BFLY PT, R206, R170, 0x2, 0x1f ;  /* 0x0c401f00aace7f89 */ /* 0x000ee400000e0000 */
[----:B------:R-:W4:Y:S08]  /*9bf0*/  MUFU.EX2 R14, R14 ;  /* 0x0000000e000e7308 */ /* 0x000f300000000800 */
[----:B------:R-:W-:Y:S01]  /*9c00*/  MUFU.EX2 R15, R15 ;  /* 0x0000000f000f7308 */ /* 0x000fe20000000800 */
[----:B--2---:R-:W-:-:S07]  /*9c10*/  FADD.FTZ R3, R13, R3 ;  /* 0x000000030d037221 */ /* 0x004fce0000010000 */
[----:B------:R-:W-:Y:S01]  /*9c20*/  MUFU.EX2 R21, R21 ;  /* 0x0000001500157308 */ /* 0x000fe20000000800 */
[----:B----4-:R-:W-:-:S01]  /*9c30*/  FADD.FTZ R3, R14, R3 ;  /* 0x000000030e037221 */ /* 0x010fc20000010000 */
[----:B---3--:R-:W-:-:S06]  /*9c40*/  FMNMX.FTZ R170, R170, R206, !PT ;  /* 0x000000ceaaaa7209 */ /* 0x008fcc0007810000 */
[----:B------:R-:W-:Y:S01]  /*9c50*/  MUFU.EX2 R200, R200 ;  /* 0x000000c800c87308 */ /* 0x000fe20000000800 */
[----:B------:R-:W2:Y:S07]  /*9c60*/  SHFL.BFLY PT, R206, R170, 0x1, 0x1f ;  /* 0x0c201f00aace7f89 */ /* 0x000eae00000e0000 */
[----:B------:R-:W-:Y:S08]  /*9c70*/  MUFU.EX2 R153, R153 ;  /* 0x0000009900997308 */ /* 0x000ff00000000800 */
[----:B------:R-:W-:Y:S08]  /*9c80*/  MUFU.EX2 R156, R156 ;  /* 0x0000009c009c7308 */ /* 0x000ff00000000800 */
[----:B------:R-:W-:Y:S01]  /*9c90*/  MUFU.EX2 R160, R160 ;  /* 0x000000a000a07308 */ /* 0x000fe20000000800 */
[----:B--2---:R-:W-:Y:S01]  /*9ca0*/  FMNMX.FTZ R170, R170, R206, !PT ;  /* 0x000000ceaaaa7209 */ /* 0x004fe20007810000 */
[----:B------:R-:W-:-:S04]  /*9cb0*/  IMAD.U32 R206, RZ, RZ, UR10 ;  /* 0x0000000affce7e24 */ /* 0x000fc8000f8e00ff */
[C---:B------:R-:W-:Y:S01]  /*9cc0*/  FADD.FTZ R157, -R170.reuse, R6 ;  /* 0x00000006aa9d7221 */ /* 0x040fe20000010100 */
[----:B------:R-:W-:-:S01]  /*9cd0*/  FFMA.FTZ R6, R170, R206, -8 ;  /* 0xc1000000aa067423 */ /* 0x000fc200000100ce */
[----:B------:R-:W-:Y:S02]  /*9ce0*/  MUFU.EX2 R161, R161 ;  /* 0x000000a100a17308 */ /* 0x000fe40000000800 */
[----:B------:R-:W-:Y:S01]  /*9cf0*/  FMUL.FTZ R157, R157, UR10 ;  /* 0x0000000a9d9d7c20 */ /* 0x000fe20008410000 */
[--C-:B------:R-:W-:Y:S01]  /*9d00*/  FFMA.FTZ R8, R8, UR10, -R6.reuse ;  /* 0x0000000a08087c23 */ /* 0x100fe20008010806 */
[----:B------:R-:W-:-:S01]  /*9d10*/  FFMA.FTZ R9, R9, UR10, -R6 ;  /* 0x0000000a09097c23 */ /* 0x000fc20008010806 */
        /* <DEDUP_REMOVED lines=33> */
[----:B------:R-:W-:Y:S01]  /*9f30*/  MUFU.EX2 R12, R12 ;  /* 0x0000000c000c7308 */ /* 0x000fe20000000800 */
[----:B--2---:R-:W-:-:S01]  /*9f40*/  FFMA.FTZ R2, R157, R2, R8 ;  /* 0x000000029d027223 */ /* 0x004fc20000010008 */
[-C--:B------:R-:W-:Y:S01]  /*9f50*/  FMUL.FTZ R26, R26, R157.reuse ;  /* 0x0000009d1a1a7220 */ /* 0x080fe20000410000 */
[-C--:B------:R-:W-:Y:S01]  /*9f60*/  FMUL.FTZ R27, R27, R157.reuse ;  /* 0x0000009d1b1b7220 */ /* 0x080fe20000410000 */
[----:B------:R-:W-:Y:S01]  /*9f70*/  FMUL.FTZ R30, R30, R157 ;  /* 0x0000009d1e1e7220 */ /* 0x000fe20000410000 */
[----:B---3--:R-:W-:-:S01]  /*9f80*/  FADD.FTZ R2, R9, R2 ;  /* 0x0000000209027221 */ /* 0x008fc20000010000 */
        /* <DEDUP_REMOVED lines=19> */
[----:B--2---:R-:W-:-:S01]  /*a0c0*/  FADD.FTZ R2, R204, R2 ;  /* 0x00000002cc027221 */ /* 0x004fc20000010000 */
[----:B---3--:R-:W-:Y:S01]  /*a0d0*/  FADD.FTZ R154, R15, R3 ;  /* 0x000000030f9a7221 */ /* 0x008fe20000010000 */
[----:B------:R-:W-:Y:S01]  /*a0e0*/  F2FP.SATFINITE.E4M3.F32.PACK_AB_MERGE_C R15, R205, R15, RZ ;  /* 0x0000000fcd0f723e */ /* 0x000fe200048070ff */
[----:B------:R-:W-:Y:S01]  /*a0f0*/  FMUL.FTZ R63, R63, R157 ;  /* 0x0000009d3f3f7220 */ /* 0x000fe20000410000 */
[----:B------:R-:W-:-:S01]  /*a100*/  FADD.FTZ R2, R12, R2 ;  /* 0x000000020c027221 */ /* 0x000fc20000010000 */
[----:B------:R-:W-:Y:S01]  /*a110*/  F2FP.SATFINITE.E4M3.F32.PACK_AB_MERGE_C R12, R12, R204, RZ ;  /* 0x000000cc0c0c723e */ /* 0x000fe200048070ff */
[----:B------:R-:W-:Y:S01]  /*a120*/  FMUL.FTZ R66, R66, R157 ;  /* 0x0000009d42427220 */ /* 0x000fe20000410000 */
[----:B------:R-:W2:Y:S01]  /*a130*/  MUFU.EX2 R158, R158 ;  /* 0x0000009e009e7308 */ /* 0x000ea20000000800 */
[----:B----4-:R-:W-:-:S01]  /*a140*/  FADD.FTZ R2, R11, R2 ;  /* 0x000000020b027221 */ /* 0x010fc20000010000 */
[-C--:B------:R-:W-:Y:S01]  /*a150*/  FMUL.FTZ R67, R67, R157.reuse ;  /* 0x0000009d43437220 */ /* 0x080fe20000410000 */
[-C--:B------:R-:W-:Y:S01]  /*a160*/  FMUL.FTZ R70, R70, R157.reuse ;  /* 0x0000009d46467220 */ /* 0x080fe20000410000 */
[-C--:B------:R-:W-:Y:S01]  /*a170*/  FMUL.FTZ R71, R71, R157.reuse ;  /* 0x0000009d47477220 */ /* 0x080fe20000410000 */
[-C--:B------:R-:W-:Y:S01]  /*a180*/  FMUL.FTZ R74, R74, R157.reuse ;  /* 0x0000009d4a4a7220 */ /* 0x080fe20000410000 */
[-C--:B------:R-:W-:Y:S01]  /*a190*/  FMUL.FTZ R75, R75, R157.reuse ;  /* 0x0000009d4b4b7220 */ /* 0x080fe20000410000 */
[----:B------:R-:W-:Y:S01]  /*a1a0*/  FMUL.FTZ R78, R78, R157 ;  /* 0x0000009d4e4e7220 */ /* 0x000fe20000410000 */
[----:B------:R-:W3:Y:S01]  /*a1b0*/  MUFU.EX2 R159, R159 ;  /* 0x0000009f009f7308 */ /* 0x000ee20000000800 */
[----:B-----5:R-:W-:-:S01]  /*a1c0*/  FADD.FTZ R3, R155, R2 ;  /* 0x000000029b037221 */ /* 0x020fc20000010000 */
        /* <DEDUP_REMOVED lines=16> */
[C---:B------:R-:W-:Y:S01]  /*a2d0*/  FADD.FTZ R2, R156.reuse, R2 ;  /* 0x000000029c027221 */ /* 0x040fe20000010000 */
[----:B------:R-:W-:Y:S01]  /*a2e0*/  F2FP.SATFINITE.E4M3.F32.PACK_AB_MERGE_C R156, R156, R153, RZ ;  /* 0x000000999c9c723e */ /* 0x000fe200048070ff */
[-C--:B------:R-:W-:Y:S01]  /*a2f0*/  FMUL.FTZ R95, R95, R157.reuse ;  /* 0x0000009d5f5f7220 */ /* 0x080fe20000410000 */
[----:B------:R-:W-:Y:S01]  /*a300*/  F2FP.SATFINITE.E4M3.F32.PACK_AB_MERGE_C R158, R159, R158, RZ ;  /* 0x0000009e9f9e723e */ /* 0x000fe200048070ff */
[----:B------:R-:W-:Y:S01]  /*a310*/  FADD.FTZ R2, R20, R2 ;  /* 0x0000000214027221 */ /* 0x000fe20000010000 */
[----:B------:R-:W-:Y:S01]  /*a320*/  FMUL.FTZ R98, R98, R157 ;  /* 0x0000009d62627220 */ /* 0x000fe20000410000 */
[----:B------:R-:W3:Y:S01]  /*a330*/  MUFU.EX2 R166, R166 ;  /* 0x000000a600a67308 */ /* 0x000ee20000000800 */
[----:B----4-:R-:W-:-:S01]  /*a340*/  FADD.FTZ R3, R162, R3 ;  /* 0x00000003a2037221 */ /* 0x010fc20000010000 */
[----:B------:R-:W-:Y:S01]  /*a350*/  FADD.FTZ R2, R160, R2 ;  /* 0x00000002a0027221 */ /* 0x000fe20000010000 */
[----:B------:R-:W-:Y:S01]  /*a360*/  F2FP.SATFINITE.E4M3.F32.PACK_AB_MERGE_C R155, R155, R11, R158 ;  /* 0x0000000b9b9b723e */ /* 0x000fe2000480709e */
[-C--:B------:R-:W-:Y:S01]  /*a370*/  FMUL.FTZ R99, R99, R157.reuse ;  /* 0x0000009d63637220 */ /* 0x080fe20000410000 */
[-C--:B------:R-:W-:Y:S01]  /*a380*/  FMUL.FTZ R102, R102, R157.reuse ;  /* 0x0000009d66667220 */ /* 0x080fe20000410000 */
[----:B------:R-:W-:Y:S01]  /*a390*/  FADD.FTZ R2, R161, R2 ;  /* 0x00000002a1027221 */ /* 0x000fe20000010000 */
        /* <DEDUP_REMOVED lines=35> */
[----:B------:R-:W-:Y:S01]  /*a5d0*/  FMUL.FTZ R151, R151, R157 ;  /* 0x0000009d97977220 */ /* 0x000fe20000410000 */
[----:B------:R-:W-:-:S02]  /*a5e0*/  F2FP.SATFINITE.E4M3.F32.PACK_AB_MERGE_C R157, R163, R162, R166 ;  /* 0x000000a2a39d723e */ /* 0x000fc400048070a6 */
[----:B------:R-:W-:Y:S02]  /*a5f0*/  F2FP.SATFINITE.E4M3.F32.PACK_AB_MERGE_C R154, R14, R13, R15 ;  /* 0x0000000d0e9a723e */ /* 0x000fe4000480700f */
[----:B------:R-:W-:Y:S01]  /*a600*/  F2FP.SATFINITE.E4M3.F32.PACK_AB_MERGE_C R156, R200, R21, R156 ;  /* 0x00000015c89c723e */ /* 0x000fe2000480709c */
[----:B------:R-:W3:Y:S01]  /*a610*/  MUFU.EX2 R165, R165 ;  /* 0x000000a500a57308 */ /* 0x000ee20000000800 */
[----:B----4-:R-:W-:-:S01]  /*a620*/  FADD.FTZ R2, R164, R2 ;  /* 0x00000002a4027221 */ /* 0x010fc20000010000 */
[----:B------:R-:W-:-:S04]  /*a630*/  F2FP.SATFINITE.E4M3.F32.PACK_AB_MERGE_C R161, R164, R161, RZ ;  /* 0x000000a1a4a1723e */ /* 0x000fc800048070ff */
[----:B------:R-:W-:Y:S02]  /*a640*/  F2FP.SATFINITE.E4M3.F32.PACK_AB_MERGE_C R158, R160, R20, R161 ;  /* 0x00000014a09e723e */ /* 0x000fe400048070a1 */
[----:B------:R-:W4:Y:S01]  /*a650*/  MUFU.EX2 R178, R178 ;  /* 0x000000b200b27308 */ /* 0x000f220000000800 */
[----:B--2---:R-:W-:-:S07]  /*a660*/  FADD.FTZ R3, R175, R3 ;  /* 0x00000003af037221 */ /* 0x004fce0000010000 */
[----:B------:R-:W2:Y:S01]  /*a670*/  MUFU.EX2 R168, R168 ;  /* 0x000000a800a87308 */ /* 0x000ea20000000800 */
[----:B---3--:R-:W-:-:S07]  /*a680*/  FADD.FTZ R2, R165, R2 ;  /* 0x00000002a5027221 */ /* 0x008fce0000010000 */
        /* <DEDUP_REMOVED lines=9> */
[----:B----4-:R-:W-:-:S07]  /*a720*/  FADD.FTZ R2, R169, R2 ;  /* 0x00000002a9027221 */ /* 0x010fce0000010000 */
[----:B------:R-:W4:Y:S01]  /*a730*/  MUFU.EX2 R183, R183 ;  /* 0x000000b700b77308 */ /* 0x000f220000000800 */
[----:B--2---:R-:W-:-:S07]  /*a740*/  FADD.FTZ R3, R182, R3 ;  /* 0x00000003b6037221 */ /* 0x004fce0000010000 */
[----:B------:R-:W2:Y:S01]  /*a750*/  MUFU.EX2 R173, R173 ;  /* 0x000000ad00ad7308 */ /* 0x000ea20000000800 */
[----:B---3--:R-:W-:-:S01]  /*a760*/  FADD.FTZ R2, R172, R2 ;  /* 0x00000002ac027221 */ /* 0x008fc20000010000 */
[----:B------:R-:W-:-:S04]  /*a770*/  F2FP.SATFINITE.E4M3.F32.PACK_AB_MERGE_C R169, R172, R169, RZ ;  /* 0x000000a9aca9723e */ /* 0x000fc800048070ff */
[----:B------:R-:W-:Y:S02]  /*a780*/  F2FP.SATFINITE.E4M3.F32.PACK_AB_MERGE_C R160, R168, R165, R169 ;  /* 0x000000a5a8a0723e */ /* 0x000fe400048070a9 */
        /* <DEDUP_REMOVED lines=13> */
[----:B---3--:R-:W-:-:S07]  /*a860*/  FADD.FTZ R2, R177, R2 ;  /* 0x00000002b1027221 */ /* 0x008fce0000010000 */
[----:B------:R-:W3:Y:S01]  /*a870*/  MUFU.EX2 R191, R191 ;  /* 0x000000bf00bf7308 */ /* 0x000ee20000000800 */
[----:B----4-:R-:W-:-:S07]  /*a880*/  FADD.FTZ R3, R190, R3 ;  /* 0x00000003be037221 */ /* 0x010fce0000010000 */
[----:B------:R-:W4:Y:S01]  /*a890*/  MUFU.EX2 R181, R181 ;  /* 0x000000b500b57308 */ /* 0x000f220000000800 */
[----:B--2---:R-:W-:-:S01]  /*a8a0*/  FADD.FTZ R2, R180, R2 ;  /* 0x00000002b4027221 */ /* 0x004fc20000010000 */
[----:B------:R-:W-:-:S04]  /*a8b0*/  F2FP.SATFINITE.E4M3.F32.PACK_AB_MERGE_C R177, R180, R177, RZ ;  /* 0x000000b1b4b1723e */ /* 0x000fc800048070ff */
[----:B------:R-:W-:Y:S02]  /*a8c0*/  F2FP.SATFINITE.E4M3.F32.PACK_AB_MERGE_C R162, R176, R173, R177 ;  /* 0x000000adb0a2723e */ /* 0x000fe400048070b1 */
        /* <DEDUP_REMOVED lines=34> */
[----:B------:R2:W5:Y:S01]  /*aaf0*/  MUFU.EX2 R2, R6 ;  /* 0x0000000600027308 */ /* 0x0005620000000800 */
[----:B---3--:R-:W-:-:S01]  /*ab00*/  FADD.FTZ R3, R7, R3 ;  /* 0x0000000307037221 */ /* 0x008fc20000010000 */
[----:B------:R-:W-:-:S04]  /*ab10*/  F2FP.SATFINITE.E4M3.F32.PACK_AB_MERGE_C R7, R7, R193, RZ ;  /* 0x000000c10707723e */ /* 0x000fc800048070ff */
[----:B------:R-:W-:Y:S01]  /*ab20*/  F2FP.SATFINITE.E4M3.F32.PACK_AB_MERGE_C R166, R192, R189, R7 ;  /* 0x000000bdc0a6723e */ /* 0x000fe20004807007 */
[----:B----4-:R-:W-:-:S01]  /*ab30*/  FADD.FTZ R153, R203, R153 ;  /* 0x00000099cb997221 */ /* 0x010fc20000010000 */
[----:B--2---:R-:W-:-:S04]  /*ab40*/  F2FP.SATFINITE.E4M3.F32.PACK_AB_MERGE_C R6, R199, R198, RZ ;  /* 0x000000c6c706723e */ /* 0x004fc800048070ff */
[----:B------:R-:W-:Y:S02]  /*ab50*/  F2FP.SATFINITE.E4M3.F32.PACK_AB_MERGE_C R165, R196, R195, R6 ;  /* 0x000000c3c4a5723e */ /* 0x000fe40004807006 */
[C---:B-----5:R-:W-:Y:S01]  /*ab60*/  F2FP.SATFINITE.E4M3.F32.PACK_AB_MERGE_C R167, R2.reuse, R203, RZ ;  /* 0x000000cb02a7723e */ /* 0x060fe200048070ff */
[----:B------:R-:W-:Y:S01]  /*ab70*/  FADD.FTZ R2, R2, R153 ;  /* 0x0000009902027221 */ /* 0x000fe20000010000 */
[----:B------:R-:W-:Y:S02]  /*ab80*/  F2FP.SATFINITE.E4M3.F32.PACK_AB_MERGE_C R153, R9, R8, R12 ;  /* 0x000000080999723e */ /* 0x000fe4000480700c */
[----:B------:R-:W-:Y:S01]  /*ab90*/  F2FP.SATFINITE.E4M3.F32.PACK_AB_MERGE_C R167, R202, R201, R167 ;  /* 0x000000c9caa7723e */ /* 0x000fe200048070a7 */
[----:B------:R-:W-:Y:S06]  /*aba0*/  @!P0 BRA `(.L_x_2802) ;  /* 0x0000000000048947 */ /* 0x000fec0003800000 */
[----:B------:R-:W-:Y:S01]  /*abb0*/  BPT.TRAP 0x1 ;  /* 0x000000040000795c */ /* 0x000fe20000300000 */
.L_x_2802:
[----:B------:R2:W3:Y:S01]  /*abc0*/  SYNCS.PHASECHK.TRANS64.TRYWAIT P1, [UR50+0x38850], R5 ;  /* 0x03885005ff0075a7 */ /* 0x0004e20008020172 */
[----:B------:R-:W-:Y:S05]  /*abd0*/  @!P0 BRA `(.L_x_2803) ;  /* 0x0000000000048947 */ /* 0x000fea0003800000 */
[----:B------:R-:W-:Y:S01]  /*abe0*/  BPT.TRAP 0x1 ;  /* 0x000000040000795c */ /* 0x000fe20000300000 */
.L_x_2803:
[----:B---3--:R-:W-:Y:S05]  /*abf0*/  @P1 BRA `(.L_x_2804) ;  /* 0x0000000000081947 */ /* 0x008fea0003800000 */
[----:B------:R-:W3:Y:S02]  /*ac00*/  SYNCS.PHASECHK.TRANS64.TRYWAIT P1, [UR50+0x38850], R5 ;  /* 0x03885005ff0075a7 */ /* 0x000ee40008020172 */
[----:B---3--:R-:W-:Y:S05]  /*ac10*/  @!P1 BRA `(.L_x_2805) ;  /* 0x000000ec008c9947 */ /* 0x008fea0003800000 */
.L_x_2804:
[----:B---3--:R-:W3:Y:S01]  /*ac20*/  S2R R6, SR_TID.X ;  /* 0x0000000000067919 */ /* 0x008ee20000002100 */
[----:B------:R-:W-:Y:S01]  /*ac30*/  ULEA UR11, UR44, UR52, 0xb ;  /* 0x000000342c0b7291 */ /* 0x000fe2000f8e583f */
[----:B------:R-:W-:-:S06]  /*ac40*/  UMOV UR7, 0x40000040 ;  /* 0x4000004000077882 */ /* 0x000fcc0000000000 */
[----:B------:R-:W-:Y:S01]  /*ac50*/  UMOV UR6, UR11 ;  /* 0x0000000b00067c82 */ /* 0x000fe20008000000 */
[----:B---3--:R-:W-:-:S05]  /*ac60*/  SHF.R.U32.HI R6, RZ, 0x7, R6 ;  /* 0x00000007ff067819 */ /* 0x008fca0000011606 */
[----:B0-2---:R-:W-:-:S05]  /*ac70*/  VIADD R5, R6, 0x8 ;  /* 0x0000000806057836 */ /* 0x005fca0000000000 */
        /* <DEDUP_REMOVED lines=24> */
.L_x_2806:
        /* <DEDUP_REMOVED lines=9> */
.L_x_2796:
        /* <DEDUP_REMOVED lines=19> */
[----:B------:R-:W-:Y:S02]  /*afc0*/  UIADD3 UR44, UR44, 0x1, URZ ;  /* 0x000000012c2c7890 */ /* 0x000fe4000fffe03f */
[----:B------:R-:W1:Y:S01]  /*afd0*/  SHFL.BFLY PT, R0, R3, 0x2, 0x1f ;  /* 0x0c401f0003007f89 */ /* 0x000e6200000e0000 */
[----:B------:R-:W-:Y:S02]  /*afe0*/  UIADD3 UR46, UR46, 0x1, URZ ;  /* 0x000000012e2e7890 */ /* 0x000fe4000fffe03f */
[----:B------:R-:W-:Y:S01]  /*aff0*/  UISETP.NE.AND UP0, UPT, UR44, 0x2, UPT ;  /* 0x000000022c00788c */ /* 0x000fe2000bf05270 */
[----:B------:R-:W2:Y:S01]  /*b000*/  SHFL.BFLY PT, R11, R2, 0x2, 0x1f ;  /* 0x0c401f00020b7f89 */ /* 0x000ea200000e0000 */
[----:B0-----:R-:W-:Y:S02]  /*b010*/  IMAD.MOV.U32 R8, RZ, RZ, RZ ;  /* 0x000000ffff087224 */ /* 0x001fe400078e00ff */
[----:B------:R-:W-:-:S02]  /*b020*/  USEL UR4, URZ, 0x1, UP0 ;  /* 0x000000013f047887 */ /* 0x000fc40008000000 */
[----:B------:R-:W-:Y:S02]  /*b030*/  USEL UR44, UR44, URZ, UP0 ;  /* 0x0000003f2c2c7287 */ /* 0x000fe40008000000 */
[----:B------:R-:W-:Y:S01]  /*b040*/  ULOP3.LUT UR45, UR45, UR4, URZ, 0x3c, !UPT ;  /* 0x000000042d2d7292 */ /* 0x000fe2000f8e3c3f */
[----:B-1----:R-:W-:Y:S01]  /*b050*/  FADD.FTZ R0, R0, R3 ;  /* 0x0000000300007221 */ /* 0x002fe20000010000 */
[----:B------:R-:W-:Y:S02]  /*b060*/  IMAD.U32 R3, RZ, RZ, UR10 ;  /* 0x0000000aff037e24 */ /* 0x000fe4000f8e00ff */
[----:B--2---:R-:W-:Y:S02]  /*b070*/  FADD.FTZ R11, R11, R2 ;  /* 0x000000020b0b7221 */ /* 0x004fe40000010000 */
[----:B------:R-:W0:Y:S01]  /*b080*/  SHFL.BFLY PT, R7, R0, 0x1, 0x1f ;  /* 0x0c201f0000077f89 */ /* 0x000e2200000e0000 */
[----:B------:R-:W-:-:S03]  /*b090*/  IMAD.MOV.U32 R2, RZ, RZ, -0x800000 ;  /* 0xff800000ff027424 */ /* 0x000fc600078e00ff */
[----:B------:R-:W1:Y:S01]  /*b0a0*/  SHFL.BFLY PT, R6, R11, 0x1, 0x1f ;  /* 0x0c201f000b067f89 */ /* 0x000e6200000e0000 */
[----:B0-----:R-:W-:Y:S01]  /*b0b0*/  FADD.FTZ R12, R0, R7 ;  /* 0x00000007000c7221 */ /* 0x001fe20000010000 */
[----:B------:R-:W-:-:S03]  /*b0c0*/  IMAD.MOV.U32 R0, RZ, RZ, -0x800000 ;  /* 0xff800000ff007424 */ /* 0x000fc600078e00ff */
[C---:B------:R-:W-:Y:S01]  /*b0d0*/  FMUL.FTZ R14, R12.reuse, 0.00390625 ;  /* 0x3b8000000c0e7820 */ /* 0x040fe20000410000 */
[----:B------:R-:W-:Y:S01]  /*b0e0*/  FSETP.NE.FTZ.AND P0, PT, R12, RZ, PT ;  /* 0x000000ff0c00720b */ /* 0x000fe20003f15000 */
[----:B-1----:R-:W-:Y:S01]  /*b0f0*/  FADD.FTZ R13, R11, R6 ;  /* 0x000000060b0d7221 */ /* 0x002fe20000010000 */
[----:B------:R-:W-:Y:S02]  /*b100*/  IMAD.U32 R11, RZ, RZ, UR10 ;  /* 0x0000000aff0b7e24 */ /* 0x000fe4000f8e00ff */
        /* <DEDUP_REMOVED lines=145> */
.L_x_2771:
        /* <DEDUP_REMOVED lines=19> */
[----:B------:R-:W-:Y:S01]  /*bb50*/  ULDC.64 UR14, c[0x0][0xc08] ;  /* 0x00030200000e7ab9 */ /* 0x000fe20000000a00 */
[----:B------:R-:W-:Y:S01]  /*bb60*/  ULDC UR9, c[0x0][0xbe8] ;  /* 0x0002fa0000097ab9 */ /* 0x000fe20000000800 */
[----:B0-----:R-:W-:-:S05]  /*bb70*/  IMAD.SHL.U32 R3, R188, 0x4, RZ ;  /* 0x00000004bc037824 */ /* 0x001fca00078e00ff */
[----:B------:R-:W-:Y:S01]  /*bb80*/  LOP3.LUT R3, R3, 0xc, RZ, 0xc0, !PT ;  /* 0x0000000c03037812 */ /* 0x000fe200078ec0ff */
[----:B------:R-:W-:Y:S03]  /*bb90*/  BAR.SYNC.DEFER_BLOCKING 0x1, 0x100 ;  /* 0x0044000000007b1d */ /* 0x000fe60000010000 */
[----:B------:R-:W-:-:S05]  /*bba0*/  IADD3 R4, P0, R3, UR10, RZ ;  /* 0x0000000a03047c10 */ /* 0x000fca000ff1e0ff */
[----:B------:R-:W-:-:S06]  /*bbb0*/  IMAD.X R5, RZ, RZ, UR11, P0 ;  /* 0x0000000bff057e24 */ /* 0x000fcc00080e06ff */
[----:B------:R0:W3:Y:S01]  /*bbc0*/  LDG.E.CONSTANT R5, desc[UR54][R4.64] ;  /* 0x0000003604057981 */ /* 0x0000e2000c1e9900 */
[----:B------:R-:W-:Y:S01]  /*bbd0*/  LOP3.LUT P0, R3, R188, 0x3, RZ, 0xc0, !PT ;  /* 0x00000003bc037812 */ /* 0x000fe2000780c0ff */
[----:B------:R-:W-:Y:S01]  /*bbe0*/  UMOV UR10, UR8 ;  /* 0x00000008000a7c82 */ /* 0x000fe20008000000 */
[----:B-1----:R-:W-:Y:S01]  /*bbf0*/  UMOV UR11, UR4 ;  /* 0x00000004000b7c82 */ /* 0x002fe20008000000 */
[----:B------:R-:W-:Y:S01]  /*bc00*/  UIMAD.WIDE UR12, UR36, 0x4, UR12 ;  /* 0x00000004240c78a5 */ /* 0x000fe2000f8e020c */
        /* <DEDUP_REMOVED lines=18> */
[----:B------:R-:W-:Y:S01]  /*bd30*/  SEL R35, R47, R46, P0 ;  /* 0x0000002e2f237207 */ /* 0x000fe20000000000 */
[----:B------:R-:W-:Y:S01]  /*bd40*/  IMAD.MOV.U32 R46, RZ, RZ, 0x2 ;  /* 0x00000002ff2e7424 */ /* 0x000fe200078e00ff */
        /* <DEDUP_REMOVED lines=38> */
[----:B0-----:R-:W-:Y:S02]  /*bfb0*/  SEL R4, R24, R25, P0 ;  /* 0x0000001918047207 */ /* 0x001fe40000000000 */
        /* <DEDUP_REMOVED lines=61> */
[----:B--2---:R-:W-:Y:S01]  /*c390*/  IMAD.WIDE R46, R152, R46, UR10 ;  /* 0x0000000a982e7e25 */ /* 0x004fe2000f8e022e */
[----:B------:R-:W-:Y:S02]  /*c3a0*/  SEL R175, R150, R151, P0 ;  /* 0x0000009796af7207 */ /* 0x000fe40000000000 */
[----:B------:R-:W-:Y:S02]  /*c3b0*/  SEL R173, R151, R150, P0 ;  /* 0x0000009697ad7207 */ /* 0x000fe40000000000 */
[----:B------:R-:W-:-:S02]  /*c3c0*/  IADD3 R63, P3, R46, 0xc040, RZ ;  /* 0x0000c0402e3f7810 */ /* 0x000fc40007f7e0ff */
[----:B------:R-:W-:Y:S02]  /*c3d0*/  IADD3 R59, P4, R46, 0xc060, RZ ;  /* 0x0000c0602e3b7810 */ /* 0x000fe40007f9e0ff */
[----:B------:R-:W-:Y:S02]  /*c3e0*/  LOP3.LUT R62, R63, 0x380, RZ, 0xc0, !PT ;  /* 0x000003803f3e7812 */ /* 0x000fe400078ec0ff */
[----:B------:R-:W-:Y:S02]  /*c3f0*/  LOP3.LUT R58, R59, 0x380, RZ, 0xc0, !PT ;  /* 0x000003803b3a7812 */ /* 0x000fe400078ec0ff */
[----:B------:R-:W-:Y:S02]  /*c400*/  SHF.R.U64 R62, R62, 0x3, RZ ;  /* 0x000000033e3e7819 */ /* 0x000fe400000012ff */
[----:B------:R-:W-:Y:S02]  /*c410*/  SHF.R.U64 R58, R58, 0x3, RZ ;  /* 0x000000033a3a7819 */ /* 0x000fe400000012ff */
[----:B------:R-:W-:Y:S01]  /*c420*/  LOP3.LUT R62, R62, R63, RZ, 0x3c, !PT ;  /* 0x0000003f3e3e7212 */ /* 0x000fe200078e3cff */
[----:B------:R-:W-:Y:S01]  /*c430*/  IMAD.X R63, RZ, RZ, R47, P3 ;  /* 0x000000ffff3f7224 */ /* 0x000fe200018e062f */
[----:B------:R-:W-:-:S02]  /*c440*/  IADD3 R87, P3, R46, 0x8000, RZ ;  /* 0x000080002e577810 */ /* 0x000fc40007f7e0ff */
[----:B------:R-:W-:Y:S01]  /*c450*/  LOP3.LUT R58, R58, R59, RZ, 0x3c, !PT ;  /* 0x0000003b3a3a7212 */ /* 0x000fe200078e3cff */
[----:B------:R-:W-:Y:S01]  /*c460*/  IMAD.X R59, RZ, RZ, R47, P4 ;  /* 0x000000ffff3b7224 */ /* 0x000fe200020e062f */
[C---:B------:R-:W-:Y:S02]  /*c470*/  IADD3 R83, P4, R46.reuse, 0x8020, RZ ;  /* 0x000080202e537810 */ /* 0x040fe40007f9e0ff */
[----:B------:R-:W-:Y:S02]  /*c480*/  LOP3.LUT R86, R87, 0x380, RZ, 0xc0, !PT ;  /* 0x0000038057567812 */ /* 0x000fe400078ec0ff */
[----:B------:R-:W-:Y:S02]  /*c490*/  IADD3 R67, P2, R46, 0xc020, RZ ;  /* 0x0000c0202e437810 */ /* 0x000fe40007f5e0ff */
[----:B------:R-:W-:Y:S02]  /*c4a0*/  LOP3.LUT R82, R83, 0x380, RZ, 0xc0, !PT ;  /* 0x0000038053527812 */ /* 0x000fe400078ec0ff */
[----:B------:R-:W-:-:S02]  /*c4b0*/  SHF.R.U64 R86, R86, 0x3, RZ ;  /* 0x0000000356567819 */ /* 0x000fc400000012ff */
[----:B------:R-:W-:Y:S02]  /*c4c0*/  LOP3.LUT R66, R67, 0x380, RZ, 0xc0, !PT ;  /* 0x0000038043427812 */ /* 0x000fe400078ec0ff */
[----:B------:R-:W-:Y:S02]  /*c4d0*/  SHF.R.U64 R82, R82, 0x3, RZ ;  /* 0x0000000352527819 */ /* 0x000fe400000012ff */
[----:B------:R-:W-:Y:S01]  /*c4e0*/  LOP3.LUT R86, R86, R87, RZ, 0x3c, !PT ;  /* 0x0000005756567212 */ /* 0x000fe200078e3cff */
[----:B------:R-:W-:Y:S01]  /*c4f0*/  IMAD.X R87, RZ, RZ, R47, P3 ;  /* 0x000000ffff577224 */ /* 0x000fe200018e062f */
[----:B------:R-:W-:Y:S02]  /*c500*/  IADD3 R75, P6, R46, 0x8060, RZ ;  /* 0x000080602e4b7810 */ /* 0x000fe40007fde0ff */
[----:B------:R-:W-:Y:S02]  /*c510*/  SHF.R.U64 R66, R66, 0x3, RZ ;  /* 0x0000000342427819 */ /* 0x000fe400000012ff */
[----:B------:R-:W-:-:S02]  /*c520*/  IADD3 R51, P3, R46, 0x4000, RZ ;  /* 0x000040002e337810 */ /* 0x000fc40007f7e0ff */
[----:B------:R-:W-:Y:S01]  /*c530*/  LOP3.LUT R82, R82, R83, RZ, 0x3c, !PT ;  /* 0x0000005352527212 */ /* 0x000fe200078e3cff */
[--C-:B------:R-:W-:Y:S01]  /*c540*/  IMAD.X R83, RZ, RZ, R47.reuse, P4 ;  /* 0x000000ffff537224 */ /* 0x100fe200020e062f */
[----:B------:R-:W-:Y:S02]  /*c550*/  LOP3.LUT R74, R75, 0x380, RZ, 0xc0, !PT ;  /* 0x000003804b4a7812 */ /* 0x000fe400078ec0ff */
[----:B------:R-:W-:Y:S01]  /*c560*/  LOP3.LUT R66, R66, R67, RZ, 0x3c, !PT ;  /* 0x0000004342427212 */ /* 0x000fe200078e3cff */
[----:B------:R-:W-:Y:S01]  /*c570*/  IMAD.X R67, RZ, RZ, R47, P2 ;  /* 0x000000ffff437224 */ /* 0x000fe200010e062f */
[C---:B------:R-:W-:Y:S02]  /*c580*/  IADD3 R55, P4, R46.reuse, 0x40, RZ ;  /* 0x000000402e377810 */ /* 0x040fe40007f9e0ff */
[----:B------:R-:W-:Y:S02]  /*c590*/  LOP3.LUT R50, R51, 0x380, RZ, 0xc0, !PT ;  /* 0x0000038033327812 */ /* 0x000fe400078ec0ff */
[C---:B------:R-:W-:Y:S01]  /*c5a0*/  IADD3 R71, P1, R46.reuse, 0xc000, RZ ;  /* 0x0000c0002e477810 */ /* 0x040fe20007f3e0ff */
[----:B---3--:R-:W-:Y:S01]  /*c5b0*/  SHFL.IDX PT, R105, R105, R5, 0x1c1f ;  /* 0x001c1f0569697589 */ /* 0x008fe200000e0000 */
[----:B------:R-:W-:-:S02]  /*c5c0*/  IADD3 R79, P5, R46, 0x8040, RZ ;  /* 0x000080402e4f7810 */ /* 0x000fc40007fbe0ff */
[----:B------:R-:W-:Y:S01]  /*c5d0*/  IADD3 R91, P2, R46, 0x4060, RZ ;  /* 0x000040602e5b7810 */ /* 0x000fe20007f5e0ff */
[----:B------:R-:W-:Y:S01]  /*c5e0*/  SHFL.IDX PT, R109, R109, R5, 0x1c1f ;  /* 0x001c1f056d6d7589 */ /* 0x000fe200000e0000 */
[----:B------:R-:W-:Y:S02]  /*c5f0*/  SHF.R.U64 R74, R74, 0x3, RZ ;  /* 0x000000034a4a7819 */ /* 0x000fe400000012ff */
[----:B------:R-:W-:Y:S01]  /*c600*/  LOP3.LUT R54, R55, 0x380, RZ, 0xc0, !PT ;  /* 0x0000038037367812 */ /* 0x000fe200078ec0ff */
[----:B------:R-:W-:Y:S01]  /*c610*/  SHFL.IDX PT, R37, R37, R5, 0x1c1f ;  /* 0x001c1f0525257589 */ /* 0x000fe200000e0000 */
[----:B------:R-:W-:Y:S02]  /*c620*/  SHF.R.U64 R50, R50, 0x3, RZ ;  /* 0x0000000332327819 */ /* 0x000fe400000012ff */
[----:B------:R-:W-:Y:S01]  /*c630*/  LOP3.LUT R70, R71, 0x380, RZ, 0xc0, !PT ;  /* 0x0000038047467812 */ /* 0x000fe200078ec0ff */
[----:B------:R-:W-:Y:S01]  /*c640*/  SHFL.IDX PT, R45, R45, R5, 0x1c1f ;  /* 0x001c1f052d2d7589 */ /* 0x000fe200000e0000 */
[----:B------:R-:W-:-:S02]  /*c650*/  LOP3.LUT R78, R79, 0x380, RZ, 0xc0, !PT ;  /* 0x000003804f4e7812 */ /* 0x000fc400078ec0ff */
[----:B------:R-:W-:Y:S01]  /*c660*/  LOP3.LUT R90, R91, 0x380, RZ, 0xc0, !PT ;  /* 0x000003805b5a7812 */ /* 0x000fe200078ec0ff */
[----:B------:R-:W-:Y:S01]  /*c670*/  SHFL.IDX PT, R113, R113, R5, 0x1c1f ;  /* 0x001c1f0571717589 */ /* 0x000fe200000e0000 */
[----:B------:R-:W-:Y:S01]  /*c680*/  LOP3.LUT R74, R74, R75, RZ, 0x3c, !PT ;  /* 0x0000004b4a4a7212 */ /* 0x000fe200078e3cff */
[----:B------:R-:W-:Y:S01]  /*c690*/  IMAD.X R75, RZ, RZ, R47, P6 ;  /* 0x000000ffff4b7224 */ /* 0x000fe200030e062f */
[----:B------:R-:W-:Y:S01]  /*c6a0*/  SHF.R.U64 R54, R54, 0x3, RZ ;  /* 0x0000000336367819 */ /* 0x000fe200000012ff */
[----:B------:R-:W-:Y:S01]  /*c6b0*/  SHFL.IDX PT, R33, R33, R5, 0x1c1f ;  /* 0x001c1f0521217589 */ /* 0x000fe200000e0000 */
[----:B------:R-:W-:Y:S02]  /*c6c0*/  LOP3.LUT R50, R50, R51, RZ, 0x3c, !PT ;  /* 0x0000003332327212 */ /* 0x000fe400078e3cff */
[----:B------:R-:W-:Y:S01]  /*c6d0*/  LOP3.LUT R51, R46, 0x380, RZ, 0xc0, !PT ;  /* 0x000003802e337812 */ /* 0x000fe200078ec0ff */
[----:B------:R-:W-:Y:S01]  /*c6e0*/  SHFL.IDX PT, R159, R159, R5, 0x1c1f ;  /* 0x001c1f059f9f7589 */ /* 0x000fe200000e0000 */
[----:B------:R-:W-:-:S02]  /*c6f0*/  SHF.R.U64 R70, R70, 0x3, RZ ;  /* 0x0000000346467819 */ /* 0x000fc400000012ff */
[----:B------:R-:W-:Y:S01]  /*c700*/  SHF.R.U64 R78, R78, 0x3, RZ ;  /* 0x000000034e4e7819 */ /* 0x000fe200000012ff */
[----:B------:R-:W-:Y:S01]  /*c710*/  SHFL.IDX PT, R69, R69, R5, 0x1c1f ;  /* 0x001c1f0545457589 */ /* 0x000fe200000e0000 */
[----:B------:R-:W-:Y:S02]  /*c720*/  SHF.R.U64 R90, R90, 0x3, RZ ;  /* 0x000000035a5a7819 */ /* 0x000fe400000012ff */
[----:B------:R-:W-:Y:S01]  /*c730*/  IADD3 R99, P6, R46, 0x4020, RZ ;  /* 0x000040202e637810 */ /* 0x000fe20007fde0ff */
[----:B------:R-:W-:Y:S01]  /*c740*/  SHFL.IDX PT, R141, R141, R5, 0x1c1f ;  /* 0x001c1f058d8d7589 */ /* 0x000fe200000e0000 */
[----:B------:R-:W-:Y:S01]  /*c750*/  LOP3.LUT R54, R54, R55, RZ, 0x3c, !PT ;  /* 0x0000003736367212 */ /* 0x000fe200078e3cff */
[--C-:B------:R-:W-:Y:S01]  /*c760*/  IMAD.X R55, RZ, RZ, R47.reuse, P4 ;  /* 0x000000ffff377224 */ /* 0x100fe200020e062f */
[----:B------:R-:W-:Y:S01]  /*c770*/  SHF.R.U64 R51, R51, 0x3, RZ ;  /* 0x0000000333337819 */ /* 0x000fe200000012ff */
[----:B------:R-:W-:Y:S01]  /*c780*/  SHFL.IDX PT, R3, R3, R5, 0x1c1f ;  /* 0x001c1f0503037589 */ /* 0x000fe200000e0000 */
[----:B------:R-:W-:Y:S01]  /*c790*/  LOP3.LUT R70, R70, R71, RZ, 0x3c, !PT ;  /* 0x0000004746467212 */ /* 0x000fe200078e3cff */
[--C-:B------:R-:W-:Y:S01]  /*c7a0*/  IMAD.X R71, RZ, RZ, R47.reuse, P1 ;  /* 0x000000ffff477224 */ /* 0x100fe200008e062f */
[----:B------:R-:W-:Y:S01]  /*c7b0*/  LOP3.LUT R78, R78, R79, RZ, 0x3c, !PT ;  /* 0x0000004f4e4e7212 */ /* 0x000fe200078e3cff */
[--C-:B------:R-:W-:Y:S01]  /*c7c0*/  IMAD.X R79, RZ, RZ, R47.reuse, P5 ;  /* 0x000000ffff4f7224 */ /* 0x100fe200028e062f */
[----:B------:R-:W-:Y:S01]  /*c7d0*/  LOP3.LUT R90, R90, R91, RZ, 0x3c, !PT ;  /* 0x0000005b5a5a7212 */ /* 0x000fe200078e3cff */
[----:B------:R-:W-:Y:S01]  /*c7e0*/  IMAD.X R91, RZ, RZ, R47, P2 ;  /* 0x000000ffff5b7224 */ /* 0x000fe200010e062f */
[----:B------:R-:W-:Y:S01]  /*c7f0*/  LOP3.LUT R98, R99, 0x380, RZ, 0xc0, !PT ;  /* 0x0000038063627812 */ /* 0x000fe200078ec0ff */
[----:B------:R-:W-:Y:S01]  /*c800*/  SHFL.IDX PT, R41, R41, R5, 0x1c1f ;  /* 0x001c1f0529297589 */ /* 0x000fe200000e0000 */
[----:B------:R-:W-:-:S02]  /*c810*/  IADD3 R95, P1, R46, 0x4040, RZ ;  /* 0x000040402e5f7810 */ /* 0x000fc40007f3e0ff */
[C---:B------:R-:W-:Y:S01]  /*c820*/  IADD3 R103, P5, R46.reuse, 0x20, RZ ;  /* 0x000000202e677810 */ /* 0x040fe20007fbe0ff */
[----:B------:R-:W-:Y:S01]  /*c830*/  SHFL.IDX PT, R49, R49, R5, 0x1c1f ;  /* 0x001c1f0531317589 */ /* 0x000fe200000e0000 */
[----:B------:R-:W-:Y:S02]  /*c840*/  IADD3 R153, P2, R46, 0x60, RZ ;  /* 0x000000602e997810 */ /* 0x000fe40007f5e0ff */
[----:B------:R-:W-:Y:S01]  /*c850*/  LOP3.LUT R46, R51, R46, RZ, 0x3c, !PT ;  /* 0x0000002e332e7212 */ /* 0x000fe200078e3cff */
[----:B------:R-:W-:Y:S01]  /*c860*/  IMAD.X R51, RZ, RZ, R47, P3 ;  /* 0x000000ffff337224 */ /* 0x000fe200018e062f */
[----:B------:R-:W-:Y:S01]  /*c870*/  SHF.R.U64 R98, R98, 0x3, RZ ;  /* 0x0000000362627819 */ /* 0x000fe200000012ff */
[----:B------:R-:W-:Y:S01]  /*c880*/  SHFL.IDX PT, R146, R146, R5, 0x1c1f ;  /* 0x001c1f0592927589 */ /* 0x000fe200000e0000 */
[----:B------:R-:W-:Y:S02]  /*c890*/  MOV R80, R54 ;  /* 0x0000003600507202 */ /* 0x000fe40000000f00 */
[----:B------:R-:W-:Y:S01]  /*c8a0*/  LOP3.LUT R152, R153, 0x380, RZ, 0xc0, !PT ;  /* 0x0000038099987812 */ /* 0x000fe200078ec0ff */
[----:B------:R-:W-:Y:S01]  /*c8b0*/  SHFL.IDX PT, R55, R9, R5, 0x1c1f ;  /* 0x001c1f0509377589 */ /* 0x000fe200000e0000 */
[----:B------:R-:W-:-:S02]  /*c8c0*/  LOP3.LUT R94, R95, 0x380, RZ, 0xc0, !PT ;  /* 0x000003805f5e7812 */ /* 0x000fc400078ec0ff */
[----:B------:R-:W-:Y:S01]  /*c8d0*/  LOP3.LUT R102, R103, 0x380, RZ, 0xc0, !PT ;  /* 0x0000038067667812 */ /* 0x000fe200078ec0ff */
[----:B------:R-:W-:Y:S01]  /*c8e0*/  SHFL.IDX PT, R9, R77, R5, 0x1c1f ;  /* 0x001c1f054d097589 */ /* 0x000fe200000e0000 */
[----:B------:R-:W-:Y:S01]  /*c8f0*/  LOP3.LUT R98, R98, R99, RZ, 0x3c, !PT ;  /* 0x0000006362627212 */ /* 0x000fe200078e3cff */
[----:B------:R-:W-:Y:S01]  /*c900*/  IMAD.X R99, RZ, RZ, R47, P6 ;  /* 0x000000ffff637224 */ /* 0x000fe200030e062f */
[----:B------:R-:W-:Y:S01]  /*c910*/  SEL R28, R29, R28, P0 ;  /* 0x0000001c1d1c7207 */ /* 0x000fe20000000000 */
[----:B------:R0:W-:Y:S01]  /*c920*/  SHFL.IDX PT, R77, R93, R5, 0x1c1f ;  /* 0x001c1f055d4d7589 */ /* 0x0001e200000e0000 */
[----:B------:R-:W-:Y:S02]  /*c930*/  MOV R151, R50 ;  /* 0x0000003200977202 */ /* 0x000fe40000000f00 */
[----:B------:R-:W-:Y:S01]  /*c940*/  SEL R29, R72, R73, P0 ;  /* 0x00000049481d7207 */ /* 0x000fe20000000000 */
[----:B------:R-:W-:Y:S01]  /*c950*/  SHFL.IDX PT, R50, R12, R5, 0x1c1f ;  /* 0x001c1f050c327589 */ /* 0x000fe200000e0000 */
[----:B------:R-:W-:-:S02]  /*c960*/  SHF.R.U64 R152, R152, 0x3, RZ ;  /* 0x0000000398987819 */ /* 0x000fc400000012ff */
[----:B------:R-:W-:Y:S01]  /*c970*/  SEL R73, R73, R72, P0 ;  /* 0x0000004849497207 */ /* 0x000fe20000000000 */
[----:B------:R-:W-:Y:S01]  /*c980*/  SHFL.IDX PT, R12, R81, R5, 0x1c1f ;  /* 0x001c1f05510c7589 */ /* 0x000fe200000e0000 */
[----:B------:R-:W-:Y:S02]  /*c990*/  SEL R135, R135, R134, P0 ;  /* 0x0000008687877207 */ /* 0x000fe40000000000 */
[----:B0-----:R-:W-:Y:S01]  /*c9a0*/  LOP3.LUT R93, R5, 0x2, RZ, 0x3c, !PT ;  /* 0x00000002055d7812 */ /* 0x001fe200078e3cff */
[----:B------:R-:W-:Y:S01]  /*c9b0*/  SHFL.IDX PT, R51, R11, R5, 0x1c1f ;  /* 0x001c1f050b337589 */ /* 0x000fe200000e0000 */
[----:B------:R-:W-:Y:S02]  /*c9c0*/  SEL R174, R142, R143, P0 ;  /* 0x0000008f8eae7207 */ /* 0x000fe40000000000 */
[----:B------:R-:W-:Y:S01]  /*c9d0*/  SHF.R.U64 R94, R94, 0x3, RZ ;  /* 0x000000035e5e7819 */ /* 0x000fe200000012ff */
[----:B------:R-:W-:Y:S01]  /*c9e0*/  SHFL.IDX PT, R81, R131, R5, 0x1c1f ;  /* 0x001c1f0583517589 */ /* 0x000fe200000e0000 */
[----:B------:R-:W-:-:S02]  /*c9f0*/  SHF.R.U64 R102, R102, 0x3, RZ ;  /* 0x0000000366667819 */ /* 0x000fc400000012ff */
[----:B------:R-:W-:Y:S01]  /*ca00*/  MOV R184, R70 ;  /* 0x0000004600b87202 */ /* 0x000fe20000000f00 */
[----:B------:R-:W-:Y:S01]  /*ca10*/  SHFL.IDX PT, R54, R10, R5, 0x1c1f ;  /* 0x001c1f050a367589 */ /* 0x000fe200000e0000 */
[----:B------:R-:W-:Y:S02]  /*ca20*/  SEL R134, R138, R139, P0 ;  /* 0x0000008b8a867207 */ /* 0x000fe40000000000 */
[----:B------:R-:W-:Y:S01]  /*ca30*/  SEL R143, R143, R142, P0 ;  /* 0x0000008e8f8f7207 */ /* 0x000fe20000000000 */
[----:B------:R-:W-:Y:S01]  /*ca40*/  SHFL.IDX PT, R71, R115, R5, 0x1c1f ;  /* 0x001c1f0573477589 */ /* 0x000fe200000e0000 */
[----:B------:R-:W-:Y:S02]  /*ca50*/  MOV R187, R58 ;  /* 0x0000003a00bb7202 */ /* 0x000fe40000000f00 */
[----:B------:R-:W-:Y:S01]  /*ca60*/  MOV R186, R62 ;  /* 0x0000003e00ba7202 */ /* 0x000fe20000000f00 */
[----:B------:R-:W-:Y:S01]  /*ca70*/  SHFL.IDX PT, R58, R8, R5, 0x1c1f ;  /* 0x001c1f05083a7589 */ /* 0x000fe200000e0000 */
[----:B------:R-:W-:-:S02]  /*ca80*/  MOV R183, R74 ;  /* 0x0000004a00b77202 */ /* 0x000fc40000000f00 */
[----:B------:R-:W-:Y:S01]  /*ca90*/  MOV R180, R86 ;  /* 0x0000005600b47202 */ /* 0x000fe20000000f00 */
[----:B------:R-:W-:Y:S01]  /*caa0*/  SHFL.IDX PT, R63, R4, R5, 0x1c1f ;  /* 0x001c1f05043f7589 */ /* 0x000fe200000e0000 */
[----:B------:R-:W-:Y:S02]  /*cab0*/  MOV R72, R46 ;  /* 0x0000002e00487202 */ /* 0x000fe40000000f00 */
[----:B------:R-:W-:Y:S01]  /*cac0*/  SEL R139, R139, R138, P0 ;  /* 0x0000008a8b8b7207 */ /* 0x000fe20000000000 */
[----:B------:R-:W-:Y:S01]  /*cad0*/  SHFL.IDX PT, R46, R25, R5, 0x1c1f ;  /* 0x001c1f05192e7589 */ /* 0x000fe200000e0000 */
[----:B------:R-:W-:Y:S02]  /*cae0*/  MOV R185, R66 ;  /* 0x0000004200b97202 */ /* 0x000fe40000000f00 */
[----:B------:R-:W-:Y:S01]  /*caf0*/  MOV R179, R90 ;  /* 0x0000005a00b37202 */ /* 0x000fe20000000f00 */
[----:B------:R-:W-:Y:S01]  /*cb00*/  SHFL.IDX PT, R11, R61, R5, 0x1c1f ;  /* 0x001c1f053d0b7589 */ /* 0x000fe200000e0000 */
[----:B------:R-:W-:Y:S01]  /*cb10*/  LOP3.LUT R152, R152, R153, RZ, 0x3c, !PT ;  /* 0x0000009998987212 */ /* 0x000fe200078e3cff */
[--C-:B------:R-:W-:Y:S01]  /*cb20*/  IMAD.X R153, RZ, RZ, R47.reuse, P2 ;  /* 0x000000ffff997224 */ /* 0x100fe200010e062f */
[----:B------:R-:W-:Y:S01]  /*cb30*/  MOV R177, R98 ;  /* 0x0000006200b17202 */ /* 0x000fe20000000f00 */
[----:B------:R-:W-:Y:S01]  /*cb40*/  SHFL.IDX PT, R70, R119, R5, 0x1c1f ;  /* 0x001c1f0577467589 */ /* 0x000fe200000e0000 */
[----:B------:R-:W-:Y:S01]  /*cb50*/  LOP3.LUT R94, R94, R95, RZ, 0x3c, !PT ;  /* 0x0000005f5e5e7212 */ /* 0x000fe200078e3cff */
[--C-:B------:R-:W-:Y:S01]  /*cb60*/  IMAD.X R95, RZ, RZ, R47.reuse, P1 ;  /* 0x000000ffff5f7224 */ /* 0x100fe200008e062f */
[----:B------:R-:W-:Y:S01]  /*cb70*/  LOP3.LUT R102, R102, R103, RZ, 0x3c, !PT ;  /* 0x0000006766667212 */ /* 0x000fe200078e3cff */
[----:B------:R-:W-:Y:S01]  /*cb80*/  SHFL.IDX PT, R74, R123, R5, 0x1c1f ;  /* 0x001c1f057b4a7589 */ /* 0x000fe200000e0000 */
[----:B------:R-:W-:Y:S01]  /*cb90*/  IMAD.X R103, RZ, RZ, R47, P5 ;  /* 0x000000ffff677224 */ /* 0x000fe200028e062f */
[----:B------:R-:W-:-:S02]  /*cba0*/  MOV R152, R152 ;  /* 0x0000009800987202 */ /* 0x000fc40000000f00 */
[----:B------:R-:W-:Y:S01]  /*cbb0*/  SHFL.IDX PT, R142, R127, R5, 0x1c1f ;  /* 0x001c1f057f8e7589 */ /* 0x000fe200000e0000 */
[----:B------:R-:W-:Y:S02]  /*cbc0*/  MOV R178, R94 ;  /* 0x0000005e00b27202 */ /* 0x000fe40000000f00 */
[----:B------:R-:W-:Y:S01]  /*cbd0*/  MOV R182, R78 ;  /* 0x0000004e00b67202 */ /* 0x000fe20000000f00 */
[----:B------:R-:W-:Y:S01]  /*cbe0*/  SHFL.IDX PT, R131, R24, R93, 0x1c1f ;  /* 0x001c1f5d18837589 */ /* 0x000fe200000e0000 */
[----:B------:R-:W-:Y:S02]  /*cbf0*/  MOV R181, R82 ;  /* 0x0000005200b57202 */ /* 0x000fe40000000f00 */
[----:B------:R-:W-:Y:S01]  /*cc00*/  MOV R76, R102 ;  /* 0x00000066004c7202 */ /* 0x000fe20000000f00 */
        /* <DEDUP_REMOVED lines=36> */
[----:B0-----:R-:W-:-:S03]  /*ce50*/  SEL R117, R54, R87, P0 ;  /* 0x0000005736757207 */ /* 0x001fc60000000000 */
[----:B------:R-:W-:Y:S04]  /*ce60*/  SHFL.IDX PT, R36, R96, R93, 0x1c1f ;  /* 0x001c1f5d60247589 */ /* 0x000fe800000e0000 */
[----:B------:R-:W-:Y:S04]  /*ce70*/  SHFL.IDX PT, R84, R35, R93, 0x1c1f ;  /* 0x001c1f5d23547589 */ /* 0x000fe800000e0000 */
[----:B------:R1:W0:Y:S04]  /*ce80*/  SHFL.IDX PT, R38, R129, R93, 0x1c1f ;  /* 0x001c1f5d81267589 */ /* 0x00022800000e0000 */
[----:B------:R-:W-:Y:S04]  /*ce90*/  SHFL.IDX PT, R34, R154, R93, 0x1c1f ;  /* 0x001c1f5d9a227589 */ /* 0x000fe800000e0000 */
[----:B------:R-:W-:Y:S01]  /*cea0*/  SHFL.IDX PT, R29, R29, R5, 0x1c1f ;  /* 0x001c1f051d1d7589 */ /* 0x000fe200000e0000 */
[----:B-1----:R-:W-:-:S03]  /*ceb0*/  SEL R129, R65, R92, P0 ;  /* 0x0000005c41817207 */ /* 0x002fc60000000000 */
[----:B------:R1:W-:Y:S04]  /*cec0*/  SHFL.IDX PT, R53, R133, R5, 0x1c1f ;  /* 0x001c1f0585357589 */ /* 0x0003e800000e0000 */
[----:B------:R-:W-:Y:S04]  /*ced0*/  SHFL.IDX PT, R86, R155, R5, 0x1c1f ;  /* 0x001c1f059b567589 */ /* 0x000fe800000e0000 */
[----:B------:R-:W-:Y:S01]  /*cee0*/  SHFL.IDX PT, R66, R73, R93, 0x1c1f ;  /* 0x001c1f5d49427589 */ /* 0x000fe200000e0000 */
[----:B-1----:R-:W-:-:S03]  /*cef0*/  SEL R133, R62, R91, P0 ;  /* 0x0000005b3e857207 */ /* 0x002fc60000000000 */
[----:B------:R-:W-:Y:S01]  /*cf00*/  SHFL.IDX PT, R28, R104, R93, 0x1c1f ;  /* 0x001c1f5d681c7589 */ /* 0x000fe200000e0000 */
[----:B0-----:R-:W-:-:S03]  /*cf10*/  SEL R95, R38, R31, P0 ;  /* 0x0000001f265f7207 */ /* 0x001fc60000000000 */
[----:B------:R0:W-:Y:S04]  /*cf20*/  SHFL.IDX PT, R15, R120, R93, 0x1c1f ;  /* 0x001c1f5d780f7589 */ /* 0x0001e800000e0000 */
[----:B------:R-:W1:Y:S04]  /*cf30*/  SHFL.IDX PT, R43, R43, R93, 0x1c1f ;  /* 0x001c1f5d2b2b7589 */ /* 0x000e6800000e0000 */
[----:B------:R-:W2:Y:S01]  /*cf40*/  SHFL.IDX PT, R35, R137, R93, 0x1c1f ;  /* 0x001c1f5d89237589 */ /* 0x000ea200000e0000 */
[----:B0-----:R-:W-:-:S03]  /*cf50*/  SEL R120, R61, R119, P0 ;  /* 0x000000773d787207 */ /* 0x001fc60000000000 */
[----:B------:R0:W-:Y:S04]  /*cf60*/  SHFL.IDX PT, R26, R110, R93, 0x1c1f ;  /* 0x001c1f5d6e1a7589 */ /* 0x0001e800000e0000 */
[----:B------:R3:W4:Y:S04]  /*cf70*/  SHFL.IDX PT, R32, R100, R93, 0x1c1f ;  /* 0x001c1f5d64207589 */ /* 0x00072800000e0000 */
[----:B------:R5:W-:Y:S01]  /*cf80*/  SHFL.IDX PT, R27, R112, R93, 0x1c1f ;  /* 0x001c1f5d701b7589 */ /* 0x000be200000e0000 */
[----:B0-----:R-:W-:-:S03]  /*cf90*/  SEL R110, R42, R113, P0 ;  /* 0x000000712a6e7207 */ /* 0x001fc60000000000 */
[----:B------:R0:W4:Y:S01]  /*cfa0*/  SHFL.IDX PT, R24, R108, R93, 0x1c1f ;  /* 0x001c1f5d6c187589 */ /* 0x00012200000e0000 */
[----:B---3--:R-:W-:-:S03]  /*cfb0*/  SEL R100, R98, R99, P0 ;  /* 0x0000006362647207 */ /* 0x008fc60000000000 */
[----:B------:R-:W-:Y:S01]  /*cfc0*/  SHFL.IDX PT, R21, R116, R93, 0x1c1f ;  /* 0x001c1f5d74157589 */ /* 0x000fe200000e0000 */
[----:B------:R-:W-:Y:S02]  /*cfd0*/  SEL R98, R99, R98, P0 ;  /* 0x0000006263627207 */ /* 0x000fe40000000000 */
[----:B-----5:R-:W-:Y:S01]  /*cfe0*/  SEL R112, R113, R42, P0 ;  /* 0x0000002a71707207 */ /* 0x020fe20000000000 */
[----:B------:R3:W-:Y:S01]  /*cff0*/  SHFL.IDX PT, R68, R124, R93, 0x1c1f ;  /* 0x001c1f5d7c447589 */ /* 0x0007e200000e0000 */
[----:B------:R-:W-:Y:S02]  /*d000*/  SEL R99, R67, R47, P0 ;  /* 0x0000002f43637207 */ /* 0x000fe40000000000 */
[----:B0-----:R-:W-:Y:S01]  /*d010*/  SEL R108, R51, R107, P0 ;  /* 0x0000006b336c7207 */ /* 0x001fe20000000000 */
[----:B------:R-:W-:Y:S01]  /*d020*/  SHFL.IDX PT, R153, R140, R93, 0x1c1f ;  /* 0x001c1f5d8c997589 */ /* 0x000fe200000e0000 */
[----:B------:R-:W-:Y:S02]  /*d030*/  SEL R113, R57, R84, P0 ;  /* 0x0000005439717207 */ /* 0x000fe40000000000 */
[----:B------:R-:W-:Y:S01]  /*d040*/  SEL R42, R36, R14, P0 ;  /* 0x0000000e242a7207 */ /* 0x000fe20000000000 */
[----:B------:R0:W-:Y:S01]  /*d050*/  SHFL.IDX PT, R140, R118, R93, 0x1c1f ;  /* 0x001c1f5d768c7589 */ /* 0x0001e200000e0000 */
[----:B-1----:R-:W-:-:S02]  /*d060*/  SEL R103, R43, R53, P0 ;  /* 0x000000352b677207 */ /* 0x002fc40000000000 */
[----:B---3--:R-:W-:Y:S01]  /*d070*/  SEL R124, R59, R123, P0 ;  /* 0x0000007b3b7c7207 */ /* 0x008fe20000000000 */
[----:B------:R1:W-:Y:S01]  /*d080*/  SHFL.IDX PT, R75, R122, R93, 0x1c1f ;  /* 0x001c1f5d7a4b7589 */ /* 0x0003e200000e0000 */
[----:B------:R-:W-:-:S03]  /*d090*/  SEL R116, R55, R115, P0 ;  /* 0x0000007337747207 */ /* 0x000fc60000000000 */
[----:B------:R3:W-:Y:S01]  /*d0a0*/  SHFL.IDX PT, R73, R126, R93, 0x1c1f ;  /* 0x001c1f5d7e497589 */ /* 0x0007e200000e0000 */
[----:B0-----:R-:W-:-:S03]  /*d0b0*/  SEL R118, R119, R61, P0 ;  /* 0x0000003d77767207 */ /* 0x001fc60000000000 */
[----:B------:R0:W5:Y:S01]  /*d0c0*/  SHFL.IDX PT, R94, R121, R93, 0x1c1f ;  /* 0x001c1f5d795e7589 */ /* 0x00016200000e0000 */
[----:B------:R-:W-:Y:S02]  /*d0d0*/  SEL R119, R88, R109, P0 ;  /* 0x0000006d58777207 */ /* 0x000fe40000000000 */
[----:B-1----:R-:W-:Y:S01]  /*d0e0*/  SEL R122, R123, R59, P0 ;  /* 0x0000003b7b7a7207 */ /* 0x002fe20000000000 */
[----:B------:R1:W-:Y:S01]  /*d0f0*/  SHFL.IDX PT, R79, R128, R93, 0x1c1f ;  /* 0x001c1f5d804f7589 */ /* 0x0003e200000e0000 */
[----:B------:R-:W-:Y:S02]  /*d100*/  SEL R123, R89, R58, P0 ;  /* 0x0000003a597b7207 */ /* 0x000fe40000000000 */
[----:B---3--:R-:W-:Y:S01]  /*d110*/  SEL R126, R127, R105, P0 ;  /* 0x000000697f7e7207 */ /* 0x008fe20000000000 */
[----:B------:R3:W5:Y:S01]  /*d120*/  SHFL.IDX PT, R78, R132, R93, 0x1c1f ;  /* 0x001c1f5d844e7589 */ /* 0x00076200000e0000 */
[----:B------:R-:W-:Y:S02]  /*d130*/  SEL R61, R41, R48, P0 ;  /* 0x00000030293d7207 */ /* 0x000fe40000000000 */
[----:B0-----:R-:W-:Y:S01]  /*d140*/  SEL R121, R109, R88, P0 ;  /* 0x000000586d797207 */ /* 0x001fe20000000000 */
[----:B------:R-:W-:Y:S01]  /*d150*/  SHFL.IDX PT, R149, R136, R93, 0x1c1f ;  /* 0x001c1f5d88957589 */ /* 0x000fe200000e0000 */
[----:B------:R-:W-:-:S02]  /*d160*/  SEL R109, R50, R85, P0 ;  /* 0x00000055326d7207 */ /* 0x000fc40000000000 */
[----:B-1----:R-:W-:Y:S01]  /*d170*/  SEL R128, R105, R127, P0 ;  /* 0x0000007f69807207 */ /* 0x002fe20000000000 */
[----:B------:R0:W-:Y:S01]  /*d180*/  SHFL.IDX PT, R102, R125, R5, 0x1c1f ;  /* 0x001c1f057d667589 */ /* 0x0001e200000e0000 */
[----:B------:R-:W-:Y:S02]  /*d190*/  SEL R127, R92, R65, P0 ;  /* 0x000000415c7f7207 */ /* 0x000fe40000000000 */
[----:B---3--:R-:W-:Y:S01]  /*d1a0*/  SEL R132, R63, R131, P0 ;  /* 0x000000833f847207 */ /* 0x008fe20000000000 */
[----:B------:R-:W-:Y:S01]  /*d1b0*/  SHFL.IDX PT, R150, R134, R5, 0x1c1f ;  /* 0x001c1f0586967589 */ /* 0x000fe200000e0000 */
[----:B------:R-:W-:Y:S02]  /*d1c0*/  SEL R92, R90, R64, P0 ;  /* 0x000000405a5c7207 */ /* 0x000fe40000000000 */
[----:B------:R-:W-:Y:S01]  /*d1d0*/  SEL R90, R64, R90, P0 ;  /* 0x0000005a405a7207 */ /* 0x000fe20000000000 */
[----:B------:R-:W-:Y:S01]  /*d1e0*/  SHFL.IDX PT, R136, R144, R93, 0x1c1f ;  /* 0x001c1f5d90887589 */ /* 0x000fe200000e0000 */
[----:B------:R-:W-:-:S02]  /*d1f0*/  SEL R64, R159, R34, P0 ;  /* 0x000000229f407207 */ /* 0x000fc40000000000 */
[----:B0-----:R-:W-:Y:S01]  /*d200*/  SEL R125, R58, R89, P0 ;  /* 0x000000593a7d7207 */ /* 0x001fe20000000000 */
[----:B------:R-:W0:Y:S01]  /*d210*/  SHFL.IDX PT, R39, R39, R93, 0x1c1f ;  /* 0x001c1f5d27277589 */ /* 0x000e2200000e0000 */
[----:B------:R-:W-:Y:S02]  /*d220*/  SEL R58, R52, R37, P0 ;  /* 0x00000025343a7207 */ /* 0x000fe40000000000 */
[----:B------:R-:W-:Y:S01]  /*d230*/  SEL R105, R53, R43, P0 ;  /* 0x0000002b35697207 */ /* 0x000fe20000000000 */
[----:B------:R1:W-:Y:S01]  /*d240*/  SHFL.IDX PT, R83, R130, R93, 0x1c1f ;  /* 0x001c1f5d82537589 */ /* 0x0003e200000e0000 */
[----:B--2---:R-:W-:Y:S02]  /*d250*/  SEL R88, R86, R35, P0 ;  /* 0x0000002356587207 */ /* 0x004fe40000000000 */
[----:B------:R-:W-:Y:S01]  /*d260*/  SEL R86, R35, R86, P0 ;  /* 0x0000005623567207 */ /* 0x000fe20000000000 */
[----:B------:R-:W2:Y:S01]  /*d270*/  SHFL.IDX PT, R147, R147, R5, 0x1c1f ;  /* 0x001c1f0593937589 */ /* 0x000ea200000e0000 */
[----:B----4-:R-:W-:-:S02]  /*d280*/  SEL R43, R32, R13, P0 ;  /* 0x0000000d202b7207 */ /* 0x010fc40000000000 */
[----:B------:R-:W-:Y:S01]  /*d290*/  SEL R35, R24, R10, P0 ;  /* 0x0000000a18237207 */ /* 0x000fe20000000000 */
[----:B------:R3:W-:Y:S01]  /*d2a0*/  SHFL.IDX PT, R7, R97, R5, 0x1c1f ;  /* 0x001c1f0561077589 */ /* 0x0007e200000e0000 */
[----:B-----5:R-:W-:Y:S02]  /*d2b0*/  SEL R96, R141, R94, P0 ;  /* 0x0000005e8d607207 */ /* 0x020fe40000000000 */
[----:B-1----:R-:W-:Y:S01]  /*d2c0*/  SEL R130, R131, R63, P0 ;  /* 0x0000003f83827207 */ /* 0x002fe20000000000 */
[----:B------:R1:W-:Y:S01]  /*d2d0*/  SHFL.IDX PT, R4, R101, R5, 0x1c1f ;  /* 0x001c1f0565047589 */ /* 0x0003e200000e0000 */
[----:B------:R-:W-:Y:S02]  /*d2e0*/  SEL R131, R91, R62, P0 ;  /* 0x0000003e5b837207 */ /* 0x000fe40000000000 */
[----:B------:R-:W-:Y:S01]  /*d2f0*/  SEL R91, R60, R46, P0 ;  /* 0x0000002e3c5b7207 */ /* 0x000fe20000000000 */
[----:B------:R-:W-:Y:S01]  /*d300*/  SHFL.IDX PT, R157, R157, R5, 0x1c1f ;  /* 0x001c1f059d9d7589 */ /* 0x000fe200000e0000 */
[----:B------:R-:W-:-:S02]  /*d310*/  SEL R62, R34, R159, P0 ;  /* 0x0000009f223e7207 */ /* 0x000fc40000000000 */
[----:B---3--:R-:W-:Y:S01]  /*d320*/  SEL R97, R31, R38, P0 ;  /* 0x000000261f617207 */ /* 0x008fe20000000000 */
[----:B------:R-:W-:Y:S01]  /*d330*/  SHFL.IDX PT, R161, R161, R5, 0x1c1f ;  /* 0x001c1f05a1a17589 */ /* 0x000fe200000e0000 */
[----:B------:R-:W-:Y:S02]  /*d340*/  SEL R34, R28, R11, P0 ;  /* 0x0000000b1c227207 */ /* 0x000fe40000000000 */
[----:B-1----:R-:W-:Y:S01]  /*d350*/  SEL R101, R47, R67, P0 ;  /* 0x000000432f657207 */ /* 0x002fe20000000000 */
[----:B------:R-:W-:Y:S01]  /*d360*/  SHFL.IDX PT, R163, R163, R5, 0x1c1f ;  /* 0x001c1f05a3a37589 */ /* 0x000fe200000e0000 */
[----:B------:R-:W-:Y:S02]  /*d370*/  SEL R67, R56, R33, P0 ;  /* 0x0000002138437207 */ /* 0x000fe40000000000 */
[----:B------:R-:W-:Y:S01]  /*d380*/  SEL R31, R26, R25, P0 ;  /* 0x000000191a1f7207 */ /* 0x000fe20000000000 */
        /* <DEDUP_REMOVED lines=9> */
[----:B------:R-:W-:Y:S04]  /*d420*/  SHFL.IDX PT, R170, R170, R5, 0x1c1f ;  /* 0x001c1f05aaaa7589 */ /* 0x000fe800000e0000 */
[----:B------:R-:W-:Y:S04]  /*d430*/  SHFL.IDX PT, R171, R171, R5, 0x1c1f ;  /* 0x001c1f05abab7589 */ /* 0x000fe800000e0000 */
[----:B------:R-:W-:Y:S04]  /*d440*/  SHFL.IDX PT, R172, R172, R5, 0x1c1f ;  /* 0x001c1f05acac7589 */ /* 0x000fe800000e0000 */
[----:B------:R0:W-:Y:S04]  /*d450*/  SHFL.IDX PT, R20, R111, R5, 0x1c1f ;  /* 0x001c1f056f147589 */ /* 0x0001e800000e0000 */
[----:B------:R-:W-:Y:S04]  /*d460*/  SHFL.IDX PT, R134, R174, R5, 0x1c1f ;  /* 0x001c1f05ae867589 */ /* 0x000fe800000e0000 */
[----:B------:R-:W-:Y:S01]  /*d470*/  SHFL.IDX PT, R175, R175, R5, 0x1c1f ;  /* 0x001c1f05afaf7589 */ /* 0x000fe200000e0000 */
[----:B0-----:R-:W-:-:S03]  /*d480*/  SEL R111, R84, R57, P0 ;  /* 0x00000039546f7207 */ /* 0x001fc60000000000 */
[----:B------:R0:W-:Y:S01]  /*d490*/  SHFL.IDX PT, R144, R114, R93, 0x1c1f ;  /* 0x001c1f5d72907589 */ /* 0x0001e200000e0000 */
[----:B------:R-:W-:Y:S02]  /*d4a0*/  SEL R84, R29, R66, P0 ;  /* 0x000000421d547207 */ /* 0x000fe40000000000 */
[----:B------:R-:W-:Y:S01]  /*d4b0*/  SEL R66, R66, R29, P0 ;  /* 0x0000001d42427207 */ /* 0x000fe20000000000 */
[----:B------:R1:W-:Y:S01]  /*d4c0*/  SHFL.IDX PT, R5, R148, R93, 0x1c1f ;  /* 0x001c1f5d94057589 */ /* 0x0003e200000e0000 */
[----:B------:R-:W-:-:S03]  /*d4d0*/  SEL R29, R9, R21, P0 ;  /* 0x00000015091d7207 */ /* 0x000fc60000000000 */
[----:B------:R-:W3:Y:S01]  /*d4e0*/  SHFL.IDX PT, R173, R173, R93, 0x1c1f ;  /* 0x001c1f5dadad7589 */ /* 0x000ee200000e0000 */
[----:B0-----:R-:W-:-:S03]  /*d4f0*/  SEL R114, R115, R55, P0 ;  /* 0x0000003773727207 */ /* 0x001fc60000000000 */
[----:B------:R-:W0:Y:S01]  /*d500*/  SHFL.IDX PT, R145, R145, R93, 0x1c1f ;  /* 0x001c1f5d91917589 */ /* 0x000e2200000e0000 */
[----:B------:R-:W-:Y:S02]  /*d510*/  SEL R115, R87, R54, P0 ;  /* 0x0000003657737207 */ /* 0x000fe40000000000 */
[----:B-1----:R-:W-:Y:S01]  /*d520*/  SEL R148, R146, R149, P0 ;  /* 0x0000009592947207 */ /* 0x002fe20000000000 */
[----:B------:R-:W1:Y:S01]  /*d530*/  SHFL.IDX PT, R156, R156, R93, 0x1c1f ;  /* 0x001c1f5d9c9c7589 */ /* 0x000e6200000e0000 */
[----:B------:R-:W-:Y:S02]  /*d540*/  SEL R146, R149, R146, P0 ;  /* 0x0000009295927207 */ /* 0x000fe40000000000 */
[----:B--2---:R-:W-:Y:S01]  /*d550*/  SEL R149, R147, R153, P0 ;  /* 0x0000009993957207 */ /* 0x004fe20000000000 */
[----:B------:R-:W2:Y:S01]  /*d560*/  SHFL.IDX PT, R160, R160, R93, 0x1c1f ;  /* 0x001c1f5da0a07589 */ /* 0x000ea200000e0000 */
[----:B------:R-:W-:-:S03]  /*d570*/  SEL R147, R153, R147, P0 ;  /* 0x0000009399937207 */ /* 0x000fc60000000000 */
[----:B------:R-:W4:Y:S04]  /*d580*/  SHFL.IDX PT, R158, R158, R93, 0x1c1f ;  /* 0x001c1f5d9e9e7589 */ /* 0x000f2800000e0000 */
[----:B------:R-:W5:Y:S04]  /*d590*/  SHFL.IDX PT, R164, R164, R93, 0x1c1f ;  /* 0x001c1f5da4a47589 */ /* 0x000f6800000e0000 */
[----:B------:R-:W-:Y:S01]  /*d5a0*/  SHFL.IDX PT, R162, R162, R93, 0x1c1f ;  /* 0x001c1f5da2a27589 */ /* 0x000fe200000e0000 */
[----:B---3--:R-:W-:-:S03]  /*d5b0*/  SEL R137, R175, R173, P0 ;  /* 0x000000adaf897207 */ /* 0x008fc60000000000 */
[----:B------:R-:W-:Y:S01]  /*d5c0*/  SHFL.IDX PT, R167, R167, R93, 0x1c1f ;  /* 0x001c1f5da7a77589 */ /* 0x000fe200000e0000 */
[----:B0-----:R-:W-:Y:S02]  /*d5d0*/  SEL R89, R157, R145, P0 ;  /* 0x000000919d597207 */ /* 0x001fe40000000000 */
[----:B------:R-:W-:Y:S01]  /*d5e0*/  SEL R87, R145, R157, P0 ;  /* 0x0000009d91577207 */ /* 0x000fe20000000000 */
[----:B------:R-:W-:Y:S01]  /*d5f0*/  SHFL.IDX PT, R165, R165, R93, 0x1c1f ;  /* 0x001c1f5da5a57589 */ /* 0x000fe200000e0000 */
[----:B-1----:R-:W-:Y:S02]  /*d600*/  SEL R65, R161, R156, P0 ;  /* 0x0000009ca1417207 */ /* 0x002fe40000000000 */
[----:B------:R-:W-:Y:S01]  /*d610*/  SEL R63, R156, R161, P0 ;  /* 0x000000a19c3f7207 */ /* 0x000fe20000000000 */
[----:B------:R0:W-:Y:S01]  /*d620*/  SHFL.IDX PT, R30, R106, R93, 0x1c1f ;  /* 0x001c1f5d6a1e7589 */ /* 0x0001e200000e0000 */
[----:B--2---:R-:W-:Y:S02]  /*d630*/  SEL R57, R166, R160, P0 ;  /* 0x000000a0a6397207 */ /* 0x004fe40000000000 */
[----:B------:R-:W-:Y:S01]  /*d640*/  SEL R55, R160, R166, P0 ;  /* 0x000000a6a0377207 */ /* 0x000fe20000000000 */
[----:B------:R-:W1:Y:S01]  /*d650*/  SHFL.IDX PT, R82, R135, R93, 0x1c1f ;  /* 0x001c1f5d87527589 */ /* 0x000e6200000e0000 */
[----:B----4-:R-:W-:-:S02]  /*d660*/  SEL R54, R158, R163, P0 ;  /* 0x000000a39e367207 */ /* 0x010fc40000000000 */
[----:B------:R-:W-:Y:S01]  /*d670*/  SEL R156, R136, R7, P0 ;  /* 0x00000007889c7207 */ /* 0x000fe20000000000 */
[----:B------:R-:W-:Y:S01]  /*d680*/  SHFL.IDX PT, R154, R143, R93, 0x1c1f ;  /* 0x001c1f5d8f9a7589 */ /* 0x000fe200000e0000 */
[----:B-----5:R-:W-:Y:S02]  /*d690*/  SEL R47, R164, R169, P0 ;  /* 0x000000a9a42f7207 */ /* 0x020fe40000000000 */
[----:B0-----:R-:W-:Y:S01]  /*d6a0*/  SEL R106, R107, R51, P0 ;  /* 0x000000336b6a7207 */ /* 0x001fe20000000000 */
[----:B------:R0:W2:Y:S01]  /*d6b0*/  SHFL.IDX PT, R155, R139, R93, 0x1c1f ;  /* 0x001c1f5d8b9b7589 */ /* 0x0000a200000e0000 */
[----:B------:R-:W-:Y:S02]  /*d6c0*/  SEL R107, R85, R50, P0 ;  /* 0x00000032556b7207 */ /* 0x000fe40000000000 */
[----:B------:R-:W-:Y:S01]  /*d6d0*/  SEL R50, R44, R45, P0 ;  /* 0x0000002d2c327207 */ /* 0x000fe20000000000 */
[----:B------:R3:W4:Y:S01]  /*d6e0*/  SHFL.IDX PT, R6, R176, R93, 0x1c1f ;  /* 0x001c1f5db0067589 */ /* 0x00072200000e0000 */
[----:B------:R-:W-:-:S02]  /*d6f0*/  SEL R85, R33, R56, P0 ;  /* 0x0000003821557207 */ /* 0x000fc40000000000 */
[----:B------:R-:W-:Y:S02]  /*d700*/  SEL R33, R25, R26, P0 ;  /* 0x0000001a19217207 */ /* 0x000fe40000000000 */
[----:B------:R-:W-:Y:S02]  /*d710*/  SEL R26, R27, R69, P0 ;  /* 0x000000451b1a7207 */ /* 0x000fe40000000000 */
[----:B------:R-:W-:Y:S02]  /*d720*/  SEL R25, R71, R140, P0 ;  /* 0x0000008c47197207 */ /* 0x000fe40000000000 */
[----:B0-----:R-:W-:Y:S02]  /*d730*/  SEL R139, R78, R77, P0 ;  /* 0x0000004d4e8b7207 */ /* 0x001fe40000000000 */
[----:B---3--:R-:W-:Y:S02]  /*d740*/  SEL R93, R46, R60, P0 ;  /* 0x0000003c2e5d7207 */ /* 0x008fe40000000000 */
        /* <DEDUP_REMOVED lines=15> */
[----:B------:R-:W-:Y:S02]  /*d840*/  F2FP.BF16.F32.PACK_AB R68, R133, R132 ;  /* 0x000000848544723e */ /* 0x000fe400000010ff */
[----:B------:R-:W-:Y:S02]  /*d850*/  F2FP.BF16.F32.PACK_AB R69, R129, R128 ;  /* 0x000000808145723e */ /* 0x000fe400000010ff */
[----:B------:R-:W-:Y:S02]  /*d860*/  F2FP.BF16.F32.PACK_AB R70, R131, R130 ;  /* 0x000000828346723e */ /* 0x000fe400000010ff */
[----:B------:R-:W-:-:S02]  /*d870*/  F2FP.BF16.F32.PACK_AB R71, R127, R126 ;  /* 0x0000007e7f47723e */ /* 0x000fc400000010ff */
[----:B------:R-:W-:Y:S02]  /*d880*/  SEL R11, R74, R73, P0 ;  /* 0x000000494a0b7207 */ /* 0x000fe40000000000 */
[----:B------:R-:W-:Y:S01]  /*d890*/  SEL R9, R73, R74, P0 ;  /* 0x0000004a49097207 */ /* 0x000fe20000000000 */
[----:B------:R0:W-:Y:S01]  /*d8a0*/  STSM.16.M88.4 [R72], R68 ;  /* 0x0000004448007844 */ /* 0x0001e20000000200 */
[----:B------:R-:W-:Y:S02]  /*d8b0*/  F2FP.BF16.F32.PACK_AB R73, R121, R120 ;  /* 0x000000787949723e */ /* 0x000fe400000010ff */
[----:B------:R-:W-:Y:S02]  /*d8c0*/  F2FP.BF16.F32.PACK_AB R74, R123, R122 ;  /* 0x0000007a7b4a723e */ /* 0x000fe400000010ff */
[----:B------:R-:W-:Y:S02]  /*d8d0*/  F2FP.BF16.F32.PACK_AB R75, R119, R118 ;  /* 0x00000076774b723e */ /* 0x000fe400000010ff */
[----:B------:R-:W-:-:S02]  /*d8e0*/  SEL R140, R138, R79, P0 ;  /* 0x0000004f8a8c7207 */ /* 0x000fc40000000000 */
[----:B------:R-:W-:Y:S02]  /*d8f0*/  SEL R138, R79, R138, P0 ;  /* 0x0000008a4f8a7207 */ /* 0x000fe40000000000 */
[----:B------:R-:W-:Y:S02]  /*d900*/  F2FP.BF16.F32.PACK_AB R77, R113, R112 ;  /* 0x00000070714d723e */ /* 0x000fe400000010ff */
[----:B------:R-:W-:Y:S02]  /*d910*/  F2FP.BF16.F32.PACK_AB R78, R115, R114 ;  /* 0x00000072734e723e */ /* 0x000fe400000010ff */
[----:B------:R-:W-:Y:S02]  /*d920*/  F2FP.BF16.F32.PACK_AB R79, R111, R110 ;  /* 0x0000006e6f4f723e */ /* 0x000fe400000010ff */
[----:B0-----:R-:W-:Y:S02]  /*d930*/  F2FP.BF16.F32.PACK_AB R72, R125, R124 ;  /* 0x0000007c7d48723e */ /* 0x001fe400000010ff */
[----:B------:R-:W-:-:S02]  /*d940*/  SEL R24, R20, R144, P0 ;  /* 0x0000009014187207 */ /* 0x000fc40000000000 */
[----:B------:R-:W-:Y:S01]  /*d950*/  SEL R20, R144, R20, P0 ;  /* 0x0000001490147207 */ /* 0x000fe20000000000 */
[----:B------:R0:W-:Y:S01]  /*d960*/  STSM.16.M88.4 [R76], R72 ;  /* 0x000000484c007844 */ /* 0x0001e20000000200 */
[----:B------:R-:W-:Y:S02]  /*d970*/  SEL R144, R142, R83, P0 ;  /* 0x000000538e907207 */ /* 0x000fe40000000000 */
[----:B------:R-:W-:Y:S02]  /*d980*/  SEL R142, R83, R142, P0 ;  /* 0x0000008e538e7207 */ /* 0x000fe40000000000 */
[----:B-1----:R-:W-:Y:S02]  /*d990*/  SEL R145, R81, R82, P0 ;  /* 0x0000005251917207 */ /* 0x002fe40000000000 */
[----:B------:R-:W-:Y:S02]  /*d9a0*/  SEL R143, R82, R81, P0 ;  /* 0x00000051528f7207 */ /* 0x000fe40000000000 */
[----:B------:R-:W-:-:S02]  /*d9b0*/  F2FP.BF16.F32.PACK_AB R82, R107, R106 ;  /* 0x0000006a6b52723e */ /* 0x000fc400000010ff */
[----:B------:R-:W-:Y:S02]  /*d9c0*/  F2FP.BF16.F32.PACK_AB R83, R103, R102 ;  /* 0x000000666753723e */ /* 0x000fe400000010ff */
[----:B------:R-:W-:Y:S02]  /*d9d0*/  F2FP.BF16.F32.PACK_AB R81, R105, R104 ;  /* 0x000000686951723e */ /* 0x000fe400000010ff */
[----:B------:R-:W-:Y:S02]  /*d9e0*/  SEL R56, R163, R158, P0 ;  /* 0x0000009ea3387207 */ /* 0x000fe40000000000 */
[----:B0-----:R-:W-:Y:S02]  /*d9f0*/  F2FP.BF16.F32.PACK_AB R76, R117, R116 ;  /* 0x00000074754c723e */ /* 0x001fe400000010ff */
[----:B------:R-:W-:Y:S02]  /*da00*/  F2FP.BF16.F32.PACK_AB R68, R101, R100 ;  /* 0x000000646544723e */ /* 0x000fe400000010ff */
[----:B------:R-:W-:Y:S01]  /*da10*/  F2FP.BF16.F32.PACK_AB R70, R99, R98 ;  /* 0x000000626346723e */ /* 0x000fe200000010ff */
[----:B------:R0:W-:Y:S01]  /*da20*/  STSM.16.M88.4 [R80], R76 ;  /* 0x0000004c50007844 */ /* 0x0001e20000000200 */
[----:B------:R-:W-:-:S02]  /*da30*/  F2FP.BF16.F32.PACK_AB R71, R95, R94 ;  /* 0x0000005e5f47723e */ /* 0x000fc400000010ff */
[----:B------:R-:W-:Y:S02]  /*da40*/  F2FP.BF16.F32.PACK_AB R69, R97, R96 ;  /* 0x000000606145723e */ /* 0x000fe400000010ff */
[----:B------:R-:W-:Y:S02]  /*da50*/  SEL R51, R40, R49, P0 ;  /* 0x0000003128337207 */ /* 0x000fe40000000000 */
[----:B------:R-:W-:Y:S02]  /*da60*/  F2FP.BF16.F32.PACK_AB R72, R93, R92 ;  /* 0x0000005c5d48723e */ /* 0x000fe400000010ff */
[----:B------:R-:W-:Y:S02]  /*da70*/  F2FP.BF16.F32.PACK_AB R74, R91, R90 ;  /* 0x0000005a5b4a723e */ /* 0x000fe400000010ff */
[----:B------:R-:W-:Y:S02]  /*da80*/  F2FP.BF16.F32.PACK_AB R75, R87, R86 ;  /* 0x00000056574b723e */ /* 0x000fe400000010ff */
[----:B------:R-:W-:-:S02]  /*da90*/  F2FP.BF16.F32.PACK_AB R73, R89, R88 ;  /* 0x000000585949723e */ /* 0x000fc400000010ff */
[----:B------:R-:W-:Y:S02]  /*daa0*/  SEL R48, R168, R162, P0 ;  /* 0x000000a2a8307207 */ /* 0x000fe40000000000 */
[----:B0-----:R-:W-:Y:S02]  /*dab0*/  F2FP.BF16.F32.PACK_AB R80, R109, R108 ;  /* 0x0000006c6d50723e */ /* 0x001fe400000010ff */
[----:B------:R-:W-:Y:S02]  /*dac0*/  SEL R46, R162, R168, P0 ;  /* 0x000000a8a22e7207 */ /* 0x000fe40000000000 */
[----:B------:R-:W-:Y:S01]  /*dad0*/  SEL R49, R169, R164, P0 ;  /* 0x000000a4a9317207 */ /* 0x000fe20000000000 */
[----:B------:R0:W-:Y:S01]  /*dae0*/  STSM.16.M88.4 [R152], R80 ;  /* 0x0000005098007844 */ /* 0x0001e20000000200 */
[----:B------:R-:W-:Y:S02]  /*daf0*/  F2FP.BF16.F32.PACK_AB R76, R85, R84 ;  /* 0x00000054554c723e */ /* 0x000fe400000010ff */
[----:B------:R-:W-:Y:S01]  /*db00*/  F2FP.BF16.F32.PACK_AB R78, R67, R66 ;  /* 0x00000042434e723e */ /* 0x000fe200000010ff */
[----:B------:R1:W-:Y:S01]  /*db10*/  STSM.16.M88.4 [R151], R68 ;  /* 0x0000004497007844 */ /* 0x0003e20000000200 */
[----:B------:R-:W-:-:S02]  /*db20*/  F2FP.BF16.F32.PACK_AB R79, R63, R62 ;  /* 0x0000003e3f4f723e */ /* 0x000fc400000010ff */
[----:B------:R-:W-:Y:S01]  /*db30*/  F2FP.BF16.F32.PACK_AB R77, R65, R64 ;  /* 0x00000040414d723e */ /* 0x000fe200000010ff */
[----:B------:R3:W-:Y:S01]  /*db40*/  STSM.16.M88.4 [R177], R72 ;  /* 0x00000048b1007844 */ /* 0x0007e20000000200 */
[----:B------:R-:W-:Y:S02]  /*db50*/  SEL R40, R170, R165, P0 ;  /* 0x000000a5aa287207 */ /* 0x000fe40000000000 */
[----:B------:R-:W-:Y:S01]  /*db60*/  SEL R38, R165, R170, P0 ;  /* 0x000000aaa5267207 */ /* 0x000fe20000000000 */
[----:B------:R5:W-:Y:S01]  /*db70*/  STSM.16.M88.4 [R178], R76 ;  /* 0x0000004cb2007844 */ /* 0x000be20000000200 */
[----:B------:R-:W-:Y:S02]  /*db80*/  SEL R41, R171, R167, P0 ;  /* 0x000000a7ab297207 */ /* 0x000fe40000000000 */
[----:B------:R-:W-:Y:S02]  /*db90*/  SEL R39, R167, R171, P0 ;  /* 0x000000aba7277207 */ /* 0x000fe40000000000 */
[----:B------:R-:W-:-:S02]  /*dba0*/  SEL R32, R172, R30, P0 ;  /* 0x0000001eac207207 */ /* 0x000fc40000000000 */
[----:B------:R-:W-:Y:S02]  /*dbb0*/  SEL R30, R30, R172, P0 ;  /* 0x000000ac1e1e7207 */ /* 0x000fe40000000000 */
[----:B0-----:R-:W-:Y:S02]  /*dbc0*/  F2FP.BF16.F32.PACK_AB R80, R61, R60 ;  /* 0x0000003c3d50723e */ /* 0x001fe400000010ff */
[----:B------:R-:W-:Y:S02]  /*dbd0*/  F2FP.BF16.F32.PACK_AB R82, R59, R58 ;  /* 0x0000003a3b52723e */ /* 0x000fe400000010ff */
[----:B------:R-:W-:Y:S02]  /*dbe0*/  F2FP.BF16.F32.PACK_AB R83, R55, R54 ;  /* 0x000000363753723e */ /* 0x000fe400000010ff */
[----:B------:R-:W-:Y:S02]  /*dbf0*/  F2FP.BF16.F32.PACK_AB R81, R57, R56 ;  /* 0x000000383951723e */ /* 0x000fe400000010ff */
[----:B-1----:R-:W-:-:S02]  /*dc00*/  F2FP.BF16.F32.PACK_AB R68, R53, R52 ;  /* 0x000000343544723e */ /* 0x002fc400000010ff */
[----:B------:R-:W-:Y:S01]  /*dc10*/  F2FP.BF16.F32.PACK_AB R70, R51, R50 ;  /* 0x000000323346723e */ /* 0x000fe200000010ff */
[----:B------:R0:W-:Y:S01]  /*dc20*/  STSM.16.M88.4 [R179], R80 ;  /* 0x00000050b3007844 */ /* 0x0001e20000000200 */
[----:B------:R-:W-:Y:S02]  /*dc30*/  F2FP.BF16.F32.PACK_AB R71, R47, R46 ;  /* 0x0000002e2f47723e */ /* 0x000fe400000010ff */
[----:B------:R-:W-:Y:S02]  /*dc40*/  F2FP.BF16.F32.PACK_AB R69, R49, R48 ;  /* 0x000000303145723e */ /* 0x000fe400000010ff */
[----:B---3--:R-:W-:Y:S02]  /*dc50*/  F2FP.BF16.F32.PACK_AB R72, R45, R44 ;  /* 0x0000002c2d48723e */ /* 0x008fe400000010ff */
[----:B------:R-:W-:Y:S01]  /*dc60*/  F2FP.BF16.F32.PACK_AB R74, R43, R42 ;  /* 0x0000002a2b4a723e */ /* 0x000fe200000010ff */
[----:B------:R1:W-:Y:S01]  /*dc70*/  STSM.16.M88.4 [R180], R68 ;  /* 0x00000044b4007844 */ /* 0x0003e20000000200 */
[----:B------:R-:W-:-:S02]  /*dc80*/  F2FP.BF16.F32.PACK_AB R75, R39, R38 ;  /* 0x00000026274b723e */ /* 0x000fc400000010ff */
[----:B------:R-:W-:Y:S02]  /*dc90*/  F2FP.BF16.F32.PACK_AB R73, R41, R40 ;  /* 0x000000282949723e */ /* 0x000fe400000010ff */
[----:B--2---:R-:W-:Y:S02]  /*dca0*/  SEL R152, R150, R155, P0 ;  /* 0x0000009b96987207 */ /* 0x004fe40000000000 */
[----:B------:R-:W-:Y:S01]  /*dcb0*/  SEL R153, R134, R154, P0 ;  /* 0x0000009a86997207 */ /* 0x000fe20000000000 */
[----:B------:R2:W-:Y:S01]  /*dcc0*/  STSM.16.M88.4 [R181], R72 ;  /* 0x00000048b5007844 */ /* 0x0005e20000000200 */
[----:B------:R-:W-:Y:S02]  /*dcd0*/  SEL R151, R154, R134, P0 ;  /* 0x000000869a977207 */ /* 0x000fe40000000000 */
[----:B-----5:R-:W-:Y:S02]  /*dce0*/  F2FP.BF16.F32.PACK_AB R76, R37, R36 ;  /* 0x00000024254c723e */ /* 0x020fe400000010ff */
[----:B------:R-:W-:-:S02]  /*dcf0*/  F2FP.BF16.F32.PACK_AB R78, R35, R34 ;  /* 0x00000022234e723e */ /* 0x000fc400000010ff */
[----:B------:R-:W-:Y:S02]  /*dd00*/  F2FP.BF16.F32.PACK_AB R79, R31, R30 ;  /* 0x0000001e1f4f723e */ /* 0x000fe400000010ff */
[----:B------:R-:W-:Y:S02]  /*dd10*/  F2FP.BF16.F32.PACK_AB R77, R33, R32 ;  /* 0x00000020214d723e */ /* 0x000fe400000010ff */
[----:B------:R-:W-:Y:S02]  /*dd20*/  SEL R150, R155, R150, P0 ;  /* 0x000000969b967207 */ /* 0x000fe40000000000 */
[----:B------:R-:W-:Y:S01]  /*dd30*/  SEL R154, R7, R136, P0 ;  /* 0x00000088079a7207 */ /* 0x000fe20000000000 */
[----:B------:R3:W-:Y:S01]  /*dd40*/  STSM.16.M88.4 [R182], R76 ;  /* 0x0000004cb6007844 */ /* 0x0007e20000000200 */
[----:B------:R-:W-:Y:S02]  /*dd50*/  SEL R135, R173, R175, P0 ;  /* 0x000000afad877207 */ /* 0x000fe40000000000 */
[----:B------:R-:W-:-:S02]  /*dd60*/  SEL R155, R4, R5, P0 ;  /* 0x00000005049b7207 */ /* 0x000fc40000000000 */
[----:B------:R-:W-:Y:S02]  /*dd70*/  SEL R157, R5, R4, P0 ;  /* 0x00000004059d7207 */ /* 0x000fe40000000000 */
[----:B----4-:R-:W-:Y:S02]  /*dd80*/  SEL R136, R3, R6, P0 ;  /* 0x0000000603887207 */ /* 0x010fe40000000000 */
[----:B------:R-:W-:Y:S02]  /*dd90*/  SEL R134, R6, R3, P0 ;  /* 0x0000000306867207 */ /* 0x000fe40000000000 */
[----:B0-----:R-:W-:Y:S02]  /*dda0*/  F2FP.BF16.F32.PACK_AB R80, R29, R28 ;  /* 0x0000001c1d50723e */ /* 0x001fe400000010ff */
[----:B------:R-:W-:Y:S02]  /*ddb0*/  F2FP.BF16.F32.PACK_AB R82, R27, R26 ;  /* 0x0000001a1b52723e */ /* 0x000fe400000010ff */
[----:B------:R-:W-:-:S02]  /*ddc0*/  F2FP.BF16.F32.PACK_AB R83, R21, R20 ;  /* 0x000000141553723e */ /* 0x000fc400000010ff */
[----:B------:R-:W-:Y:S02]  /*ddd0*/  F2FP.BF16.F32.PACK_AB R81, R25, R24 ;  /* 0x000000181951723e */ /* 0x000fe400000010ff */
[----:B------:R-:W-:Y:S02]  /*dde0*/  F2FP.BF16.F32.PACK_AB R4, R15, R14 ;  /* 0x0000000e0f04723e */ /* 0x000fe400000010ff */
[----:B------:R-:W-:Y:S01]  /*ddf0*/  F2FP.BF16.F32.PACK_AB R6, R13, R12 ;  /* 0x0000000c0d06723e */ /* 0x000fe200000010ff */
[----:B------:R-:W-:Y:S01]  /*de00*/  STSM.16.M88.4 [R183], R80 ;  /* 0x00000050b7007844 */ /* 0x000fe20000000200 */
[----:B------:R-:W-:Y:S02]  /*de10*/  F2FP.BF16.F32.PACK_AB R7, R9, R8 ;  /* 0x000000080907723e */ /* 0x000fe400000010ff */
[----:B------:R-:W-:Y:S02]  /*de20*/  F2FP.BF16.F32.PACK_AB R5, R11, R10 ;  /* 0x0000000a0b05723e */ /* 0x000fe400000010ff */
[----:B-1----:R-:W-:-:S02]  /*de30*/  F2FP.BF16.F32.PACK_AB R68, R141, R140 ;  /* 0x0000008c8d44723e */ /* 0x002fc400000010ff */
[----:B------:R-:W-:Y:S01]  /*de40*/  F2FP.BF16.F32.PACK_AB R70, R139, R138 ;  /* 0x0000008a8b46723e */ /* 0x000fe200000010ff */
[----:B------:R0:W-:Y:S01]  /*de50*/  STSM.16.M88.4 [R184], R4 ;  /* 0x00000004b8007844 */ /* 0x0001e20000000200 */
[----:B------:R-:W-:Y:S02]  /*de60*/  F2FP.BF16.F32.PACK_AB R71, R143, R142 ;  /* 0x0000008e8f47723e */ /* 0x000fe400000010ff */
[----:B------:R-:W-:Y:S02]  /*de70*/  F2FP.BF16.F32.PACK_AB R69, R145, R144 ;  /* 0x000000909145723e */ /* 0x000fe400000010ff */
[----:B--2---:R-:W-:Y:S02]  /*de80*/  F2FP.BF16.F32.PACK_AB R72, R149, R148 ;  /* 0x000000949548723e */ /* 0x004fe400000010ff */
[----:B------:R-:W-:Y:S01]  /*de90*/  F2FP.BF16.F32.PACK_AB R74, R147, R146 ;  /* 0x00000092934a723e */ /* 0x000fe200000010ff */
[----:B------:R-:W-:Y:S01]  /*dea0*/  STSM.16.M88.4 [R185], R68 ;  /* 0x00000044b9007844 */ /* 0x000fe20000000200 */
[----:B------:R-:W-:-:S02]  /*deb0*/  F2FP.BF16.F32.PACK_AB R75, R151, R150 ;  /* 0x00000096974b723e */ /* 0x000fc400000010ff */
[----:B------:R-:W-:Y:S02]  /*dec0*/  F2FP.BF16.F32.PACK_AB R73, R153, R152 ;  /* 0x000000989949723e */ /* 0x000fe400000010ff */
[----:B---3--:R-:W-:Y:S02]  /*ded0*/  F2FP.BF16.F32.PACK_AB R77, R137, R136 ;  /* 0x00000088894d723e */ /* 0x008fe400000010ff */
[----:B------:R-:W-:Y:S01]  /*dee0*/  F2FP.BF16.F32.PACK_AB R78, R157, R156 ;  /* 0x0000009c9d4e723e */ /* 0x000fe200000010ff */
[----:B------:R1:W-:Y:S01]  /*def0*/  STSM.16.M88.4 [R186], R72 ;  /* 0x00000048ba007844 */ /* 0x0003e20000000200 */
[----:B------:R-:W-:Y:S01]  /*df00*/  F2FP.BF16.F32.PACK_AB R79, R135, R134 ;  /* 0x00000086874f723e */ /* 0x000fe200000010ff */
[----:B0-----:R-:W-:Y:S01]  /*df10*/  IMAD.U32 R4, RZ, RZ, UR12 ;  /* 0x0000000cff047e24 */ /* 0x001fe2000f8e00ff */
[----:B------:R-:W-:Y:S01]  /*df20*/  F2FP.BF16.F32.PACK_AB R76, R155, R154 ;  /* 0x0000009a9b4c723e */ /* 0x000fe200000010ff */
[----:B------:R-:W-:Y:S01]  /*df30*/  IMAD.U32 R5, RZ, RZ, UR13 ;  /* 0x0000000dff057e24 */ /* 0x000fe2000f8e00ff */
[----:B------:R-:W-:-:S03]  /*df40*/  ISETP.NE.U32.AND P0, PT, RZ, UR16, PT ;  /* 0x00000010ff007c0c */ /* 0x000fc6000bf05070 */
[----:B------:R0:W-:Y:S01]  /*df50*/  STSM.16.M88.4 [R187], R76 ;  /* 0x0000004cbb007844 */ /* 0x0001e20000000200 */
[----:B------:R-:W-:Y:S01]  /*df60*/  BAR.SYNC.DEFER_BLOCKING 0x1, 0x100 ;  /* 0x0044000000007b1d */ /* 0x000fe20000010000 */
[----:B------:R-:W-:Y:S01]  /*df70*/  ISETP.NE.AND.EX P0, PT, RZ, UR17, PT, P0 ;  /* 0x00000011ff007c0c */ /* 0x000fe2000bf05300 */
[----:B------:R-:W-:-:S04]  /*df80*/  UISETP.NE.U32.AND UP0, UPT, UR14, URZ, UPT ;  /* 0x0000003f0e00728c */ /* 0x000fc8000bf05070 */
[----:B------:R-:W-:-:S08]  /*df90*/  UISETP.NE.AND.EX UP0, UPT, UR15, URZ, UPT, UP0 ;  /* 0x0000003f0f00728c */ /* 0x000fd0000bf05300 */
[----:B------:R2:W3:Y:S03]  /*dfa0*/  @P0 LDG.E R3, desc[UR54][R4.64] ;  /* 0x0000003604030981 */ /* 0x0004e6000c1e1900 */
[----:B------:R-:W-:Y:S01]  /*dfb0*/  @UP0 ULEA UR14, UP1, UR36, UR14, 0x2 ;  /* 0x0000000e240e0291 */ /* 0x000fe2000f82103f */
[----:B------:R-:W-:-:S03]  /*dfc0*/  PLOP3.LUT P4, PT, PT, PT, UP0, 0x80, 0x0 ;  /* 0x000000000000781c */ /* 0x000fc60003f8f008 */
[----:B------:R-:W-:Y:S02]  /*dfd0*/  @UP0 ULEA.HI.X UR15, UR36, UR15, UR37, 0x2, UP1 ;  /* 0x0000000f240f0291 */ /* 0x000fe400088f1425 */
[----:B--2---:R-:W-:-:S04]  /*dfe0*/  IMAD.U32 R4, RZ, RZ, UR14 ;  /* 0x0000000eff047e24 */ /* 0x004fc8000f8e00ff */
[----:B------:R-:W-:-:S05]  /*dff0*/  IMAD.U32 R5, RZ, RZ, UR15 ;  /* 0x0000000fff057e24 */ /* 0x000fca000f8e00ff */
[----:B------:R2:W4:Y:S01]  /*e000*/  @P4 LDG.E R6, desc[UR54][R4.64] ;  /* 0x0000003604064981 */ /* 0x000522000c1e1900 */
[----:B------:R-:W-:Y:S01]  /*e010*/  UISETP.NE.AND UP2, UPT, UR9, 0x1, UPT ;  /* 0x000000010900788c */ /* 0x000fe2000bf45270 */
[----:B-1----:R-:W-:Y:S01]  /*e020*/  VIADD R72, R17, UR39 ;  /* 0x0000002711487c36 */ /* 0x002fe20008000000 */
[----:B------:R-:W-:Y:S01]  /*e030*/  UISETP.GT.AND UP1, UPT, UR43, 0x1, UPT ;  /* 0x000000012b00788c */ /* 0x000fe2000bf24270 */
[----:B------:R-:W-:Y:S01]  /*e040*/  UMOV UR23, 0x9b8 ;  /* 0x000009b800177882 */ /* 0x000fe20000000000 */
[----:B------:R-:W-:Y:S02]  /*e050*/  UISETP.NE.U32.AND UP0, UPT, UR16, URZ, UPT ;  /* 0x0000003f1000728c */ /* 0x000fe4000bf05070 */
[----:B------:R-:W-:Y:S01]  /*e060*/  PLOP3.LUT P1, PT, PT, PT, UP2, 0x80, 0x0 ;  /* 0x000000000000781c */ /* 0x000fe20003f2f028 */
[----:B------:R-:W-:Y:S02]  /*e070*/  USEL UR23, UR23, 0x978, UP1 ;  /* 0x0000097817177887 */ /* 0x000fe40008800000 */
[----:B------:R-:W-:Y:S01]  /*e080*/  UISETP.NE.AND.EX UP0, UPT, UR17, URZ, UPT, UP0 ;  /* 0x0000003f1100728c */ /* 0x000fe2000bf05300 */
[----:B------:R-:W-:Y:S01]  /*e090*/  UMOV UR4, URZ ;  /* 0x0000003f00047c82 */ /* 0x000fe20008000000 */
[----:B------:R-:W-:-:S02]  /*e0a0*/  USEL UR22, UR40, URZ, UP1 ;  /* 0x0000003f28167287 */ /* 0x000fc40008800000 */
[----:B------:R-:W-:Y:S01]  /*e0b0*/  USEL UR36, UR36, URZ, !UP0 ;  /* 0x0000003f24247287 */ /* 0x000fe2000c000000 */
[----:B------:R-:W-:Y:S01]  /*e0c0*/  @UP2 ULDC UR26, c[0x0][0xbec] ;  /* 0x0002fb00001a2ab9 */ /* 0x000fe20000000800 */
[----:B------:R-:W-:-:S04]  /*e0d0*/  USEL UR37, UR37, URZ, !UP0 ;  /* 0x0000003f25257287 */ /* 0x000fc8000c000000 */
[----:B------:R-:W-:Y:S01]  /*e0e0*/  ULDC.64 UR16, c[0x0][UR23+0x220] ;  /* 0x0000880017107abb */ /* 0x000fe20008000a00 */
[----:B------:R-:W-:Y:S01]  /*e0f0*/  ULDC.64 UR20, c[0x0][UR23+0x218] ;  /* 0x0000860017147abb */ /* 0x000fe20008000a00 */
[----:B------:R-:W-:Y:S01]  /*e100*/  ULDC.64 UR18, c[0x0][UR23+0x228] ;  /* 0x00008a0017127abb */ /* 0x000fe20008000a00 */
[----:B--2---:R-:W-:Y:S01]  /*e110*/  @P1 IMAD.HI.U32 R4, R72, UR26, RZ ;  /* 0x0000001a48041c27 */ /* 0x004fe2000f8e00ff */
[----:B------:R-:W-:Y:S02]  /*e120*/  UIMAD UR17, UR17, UR36, URZ ;  /* 0x00000024111172a4 */ /* 0x000fe4000f8e023f */
[----:B------:R-:W-:Y:S02]  /*e130*/  UIMAD.WIDE.U32 UR14, UR20, UR38, URZ ;  /* 0x00000026140e72a5 */ /* 0x000fe4000f8e003f */
[----:B------:R-:W-:Y:S01]  /*e140*/  UIMAD.WIDE.U32 UR24, UR18, UR22, URZ ;  /* 0x00000016121872a5 */ /* 0x000fe2000f8e003f */
[----:B------:R-:W-:Y:S01]  /*e150*/  @UP2 ULDC UR27, c[0x0][0xbf0] ;  /* 0x0002fc00001b2ab9 */ /* 0x000fe20000000800 */
[----:B------:R-:W-:-:S02]  /*e160*/  UIMAD UR20, UR21, UR38, URZ ;  /* 0x00000026151472a4 */ /* 0x000fc4000f8e023f */
[----:B------:R-:W-:Y:S02]  /*e170*/  UIMAD UR22, UR19, UR22, URZ ;  /* 0x00000016131672a4 */ /* 0x000fe4000f8e023f */
[----:B------:R-:W-:Y:S02]  /*e180*/  UIMAD.WIDE.U32 UR18, UR16, UR36, URZ ;  /* 0x00000024101272a5 */ /* 0x000fe4000f8e003f */
[----:B------:R-:W-:Y:S02]  /*e190*/  UIMAD UR17, UR16, UR37, UR17 ;  /* 0x00000025101172a4 */ /* 0x000fe4000f8e0211 */
[----:B------:R-:W-:Y:S02]  /*e1a0*/  UIADD3 UR16, UR15, UR20, URZ ;  /* 0x000000140f107290 */ /* 0x000fe4000fffe03f */
[----:B------:R-:W-:Y:S02]  /*e1b0*/  UIADD3 UR22, UR25, UR22, URZ ;  /* 0x0000001619167290 */ /* 0x000fe4000fffe03f */
[----:B------:R-:W-:-:S04]  /*e1c0*/  UIADD3 UR15, UR19, UR17, URZ ;  /* 0x00000011130f7290 */ /* 0x000fc8000fffe03f */
[----:B------:R-:W-:Y:S01]  /*e1d0*/  IMAD.U32 R70, RZ, RZ, UR22 ;  /* 0x00000016ff467e24 */ /* 0x000fe2000f8e00ff */
[----:B---3--:R-:W-:Y:S01]  /*e1e0*/  @P0 R2UR UR4, R3 ;  /* 0x00000000030402ca */ /* 0x008fe200000e0000 */
[----:B------:R-:W-:Y:S01]  /*e1f0*/  IMAD.MOV.U32 R3, RZ, RZ, R72 ;  /* 0x000000ffff037224 */ /* 0x000fe200078e0048 */
[----:B------:R-:W-:Y:S01]  /*e200*/  @P1 SHF.R.U32.HI R3, RZ, UR27, R4 ;  /* 0x0000001bff031c19 */ /* 0x000fe20008011604 */
[----:B------:R-:W-:-:S03]  /*e210*/  IMAD.U32 R4, RZ, RZ, UR24 ;  /* 0x00000018ff047e24 */ /* 0x000fc6000f8e00ff */
[--C-:B------:R-:W-:Y:S01]  /*e220*/  SHF.R.S32.HI R5, RZ, 0x1f, R3.reuse ;  /* 0x0000001fff057819 */ /* 0x100fe20000011403 */
[----:B------:R-:W-:-:S04]  /*e230*/  IMAD.MOV R7, RZ, RZ, -R3 ;  /* 0x000000ffff077224 */ /* 0x000fc800078e0a03 */
[----:B------:R-:W-:Y:S02]  /*e240*/  IMAD R7, R7, UR9, R72 ;  /* 0x0000000907077c24 */ /* 0x000fe4000f8e0248 */
[----:B------:R-:W-:Y:S02]  /*e250*/  UIADD3 UR14, UP0, UP3, UR18, UR14, UR4 ;  /* 0x0000000e120e7290 */ /* 0x000fe4000fb1e004 */
[----:B------:R-:W-:Y:S01]  /*e260*/  USHF.R.S32.HI UR17, URZ, 0x1f, UR4 ;  /* 0x0000001f3f117899 */ /* 0x000fe20008011404 */
[----:B------:R-:W-:Y:S01]  /*e270*/  ULDC.64 UR18, c[0x0][0xba8] ;  /* 0x0002ea0000127ab9 */ /* 0x000fe20000000a00 */
[----:B------:R-:W-:Y:S02]  /*e280*/  @!UP1 ULDC UR18, c[0x0][0xb50] ;  /* 0x0002d40000129ab9 */ /* 0x000fe40000000800 */
[----:B------:R-:W-:Y:S01]  /*e290*/  UIADD3.X UR16, UR15, UR16, UR17, UP0, UP3 ;  /* 0x000000100f107290 */ /* 0x000fe200087e6411 */
[----:B------:R-:W-:Y:S01]  /*e2a0*/  IADD3 R4, P2, P3, R3, UR14, R4 ;  /* 0x0000000e03047c10 */ /* 0x000fe2000fb5e004 */
[----:B------:R-:W-:Y:S01]  /*e2b0*/  @!UP1 ULDC UR19, c[0x0][0xb54] ;  /* 0x0002d50000139ab9 */ /* 0x000fe20000000800 */
[----:B------:R-:W-:Y:S01]  /*e2c0*/  ULDC.64 UR14, c[0x0][UR23+0x210] ;  /* 0x00008400170e7abb */ /* 0x000fe20008000a00 */
[----:B------:R-:W-:Y:S01]  /*e2d0*/  SHF.R.S32.HI R3, RZ, 0x1f, R7 ;  /* 0x0000001fff037819 */ /* 0x000fe20000011407 */
[----:B------:R-:W-:Y:S01]  /*e2e0*/  IMAD R68, R7, UR15, RZ ;  /* 0x0000000f07447c24 */ /* 0x000fe2000f8e02ff */
[----:B------:R-:W-:-:S03]  /*e2f0*/  IADD3.X R5, R5, UR16, R70, P2, P3 ;  /* 0x0000001005057c10 */ /* 0x000fc600097e6446 */
[----:B------:R-:W-:Y:S02]  /*e300*/  IMAD R3, R3, UR14, R68 ;  /* 0x0000000e03037c24 */ /* 0x000fe4000f8e0244 */
[----:B------:R-:W-:Y:S01]  /*e310*/  IMAD.WIDE.U32 R4, R7, UR14, R4 ;  /* 0x0000000e07047c25 */ /* 0x000fe2000f8e0004 */
[----:B------:R-:W-:Y:S01]  /*e320*/  ULDC UR14, c[0x0][0xa88] ;  /* 0x0002a200000e7ab9 */ /* 0x000fe20000000800 */
[----:B----4-:R-:W-:Y:S02]  /*e330*/  @P4 R2UR UR14, R6 ;  /* 0x00000000060e42ca */ /* 0x010fe400000e0000 */
[----:B------:R-:W-:Y:S01]  /*e340*/  IMAD.IADD R3, R5, 0x1, R3 ;  /* 0x0000000105037824 */ /* 0x000fe200078e0203 */
[----:B------:R-:W-:-:S04]  /*e350*/  LEA R68, P2, R4, UR18, 0x2 ;  /* 0x0000001204447c11 */ /* 0x000fc8000f8410ff */
[----:B------:R-:W-:Y:S01]  /*e360*/  LEA.HI.X R69, R4, UR19, R3, 0x2, P2 ;  /* 0x0000001304457c11 */ /* 0x000fe200090f1403 */
[----:B0-----:R-:W-:Y:S08]  /*e370*/  @P4 BRA `(.L_x_2810) ;  /* 0x0000000000284947 */ /* 0x001ff00003800000 */
        /* <DEDUP_REMOVED lines=10> */
.L_x_2810:
[----:B------:R-:W2:Y:S04]  /*e420*/  LDL R70, [R1+0x20] ;  /* 0x0000200001467983 */ /* 0x000ea80000100800 */
[----:B------:R-:W3:Y:S01]  /*e430*/  LDL R3, [R1+0x1c] ;  /* 0x00001c0001037983 */ /* 0x000ee20000100800 */
[----:B------:R-:W-:Y:S01]  /*e440*/  UIMAD UR16, UR14, UR9, URZ ;  /* 0x000000090e1072a4 */ /* 0x000fe2000f8e023f */
[----:B------:R-:W-:Y:S02]  /*e450*/  PLOP3.LUT P3, PT, PT, PT, UP1, 0x80, 0x0 ;  /* 0x000000000000781c */ /* 0x000fe40003f6f018 */
[----:B------:R-:W-:Y:S04]  /*e460*/  SHFL.IDX PT, R4, R68, RZ, 0x1c1f ;  /* 0x001c1fff44047589 */ /* 0x000fe800000e0000 */
[----:B------:R-:W0:Y:S04]  /*e470*/  SHFL.IDX PT, R5, R69, RZ, 0x1c1f ;  /* 0x001c1fff45057589 */ /* 0x000e2800000e0000 */
[----:B------:R-:W-:Y:S04]  /*e480*/  SHFL.IDX PT, R6, R68, 0x1, 0x1c1f ;  /* 0x003c1f0044067f89 */ /* 0x000fe800000e0000 */
[----:B------:R-:W1:Y:S01]  /*e490*/  SHFL.IDX PT, R7, R69, 0x1, 0x1c1f ;  /* 0x003c1f0045077f89 */ /* 0x000e6200000e0000 */
[----:B--2---:R-:W-:Y:S01]  /*e4a0*/  VIADD R70, R70, UR39 ;  /* 0x0000002746467c36 */ /* 0x004fe20008000000 */
        /* <DEDUP_REMOVED lines=22> */
[----:B------:R-:W-:Y:S02]  /*e610*/  LOP3.LUT R24, R25, 0x380, RZ, 0xc0, !PT ;  /* 0x0000038019187812 */ /* 0x000fe400078ec0ff */
[----:B------:R-:W-:Y:S02]  /*e620*/  IADD3 R13, P3, R2, 0x2000, RZ ;  /* 0x00002000020d7810 */ /* 0x000fe40007f7e0ff */
[----:B------:R-:W-:Y:S02]  /*e630*/  SHF.R.U64 R24, R24, 0x3, RZ ;  /* 0x0000000318187819 */ /* 0x000fe400000012ff */
[----:B------:R-:W-:-:S02]  /*e640*/  LOP3.LUT R8, R9, 0x380, RZ, 0xc0, !PT ;  /* 0x0000038009087812 */ /* 0x000fc400078ec0ff */
[----:B------:R-:W-:Y:S02]  /*e650*/  LOP3.LUT R12, R13, 0x380, RZ, 0xc0, !PT ;  /* 0x000003800d0c7812 */ /* 0x000fe400078ec0ff */
[----:B------:R-:W-:Y:S01]  /*e660*/  LOP3.LUT R24, R24, R25, RZ, 0x3c, !PT ;  /* 0x0000001918187212 */ /* 0x000fe200078e3cff */
[--C-:B------:R-:W-:Y:S01]  /*e670*/  IMAD.X R25, RZ, RZ, R3.reuse, P2 ;  /* 0x000000ffff197224 */ /* 0x100fe200010e0603 */
[----:B------:R-:W-:Y:S02]  /*e680*/  IADD3 R49, P2, R2, 0x9000, RZ ;  /* 0x0000900002317810 */ /* 0x000fe40007f5e0ff */
[----:B------:R-:W-:Y:S02]  /*e690*/  SHF.R.U64 R8, R8, 0x3, RZ ;  /* 0x0000000308087819 */ /* 0x000fe400000012ff */
[----:B------:R-:W-:Y:S01]  /*e6a0*/  SHF.R.U64 R12, R12, 0x3, RZ ;  /* 0x000000030c0c7819 */ /* 0x000fe200000012ff */
[----:B------:R-:W-:Y:S01]  /*e6b0*/  UIMAD UR12, UR17, UR14, URZ ;  /* 0x0000000e110c72a4 */ /* 0x000fe2000f8e023f */
[----:B------:R-:W-:Y:S01]  /*e6c0*/  LOP3.LUT R48, R49, 0x380, RZ, 0xc0, !PT ;  /* 0x0000038031307812 */ /* 0x000fe200078ec0ff */
[----:B------:R-:W-:Y:S01]  /*e6d0*/  UIMAD.WIDE.U32 UR10, UR4, UR14, URZ ;  /* 0x0000000e040a72a5 */ /* 0x000fe2000f8e003f */
[----:B------:R-:W-:Y:S01]  /*e6e0*/  LOP3.LUT R8, R8, R9, RZ, 0x3c, !PT ;  /* 0x0000000908087212 */ /* 0x000fe200078e3cff */
[--C-:B------:R-:W-:Y:S01]  /*e6f0*/  IMAD.X R9, RZ, RZ, R3.reuse, P4 ;  /* 0x000000ffff097224 */ /* 0x100fe200020e0603 */
[----:B------:R-:W-:Y:S01]  /*e700*/  LOP3.LUT R12, R12, R13, RZ, 0x3c, !PT ;  /* 0x0000000d0c0c7212 */ /* 0x000fe200078e3cff */
[----:B------:R-:W-:Y:S01]  /*e710*/  IMAD.X R13, RZ, RZ, R3, P3 ;  /* 0x000000ffff0d7224 */ /* 0x000fe200018e0603 */
[----:B------:R-:W-:-:S02]  /*e720*/  IADD3 R29, P0, R2, 0x4000, RZ ;  /* 0x00004000021d7810 */ /* 0x000fc40007f1e0ff */
[C---:B------:R-:W-:Y:S02]  /*e730*/  IADD3 R33, P6, R2.reuse, 0x5000, RZ ;  /* 0x0000500002217810 */ /* 0x040fe40007fde0ff */
[C---:B------:R-:W-:Y:S02]  /*e740*/  IADD3 R37, P5, R2.reuse, 0x6000, RZ ;  /* 0x0000600002257810 */ /* 0x040fe40007fbe0ff */
[C---:B------:R-:W-:Y:S01]  /*e750*/  LOP3.LUT R7, R2.reuse, 0x380, RZ, 0xc0, !PT ;  /* 0x0000038002077812 */ /* 0x040fe200078ec0ff */
[----:B------:R-:W-:Y:S01]  /*e760*/  UIMAD UR12, UR4, UR15, UR12 ;  /* 0x0000000f040c72a4 */ /* 0x000fe2000f8e020c */
[C---:B------:R-:W-:Y:S01]  /*e770*/  IADD3 R41, P4, R2.reuse, 0x7000, RZ ;  /* 0x0000700002297810 */ /* 0x040fe20007f9e0ff */
[----:B------:R-:W-:Y:S01]  /*e780*/  @UP2 ULDC UR14, c[0x0][0xbec] ;  /* 0x0002fb00000e2ab9 */ /* 0x000fe20000000800 */
[----:B------:R-:W-:Y:S01]  /*e790*/  IADD3 R45, P3, R2, 0x8000, RZ ;  /* 0x00008000022d7810 */ /* 0x000fe20007f7e0ff */
[----:B------:R-:W5:Y:S01]  /*e7a0*/  LD.E.128 R8, desc[UR54][R8.64] ;  /* 0x0000003608087980 */ /* 0x000f62000c101d00 */
[----:B------:R-:W-:-:S02]  /*e7b0*/  SHF.R.U64 R48, R48, 0x3, RZ ;  /* 0x0000000330307819 */ /* 0x000fc400000012ff */
[----:B------:R-:W-:Y:S01]  /*e7c0*/  LOP3.LUT R28, R29, 0x380, RZ, 0xc0, !PT ;  /* 0x000003801d1c7812 */ /* 0x000fe200078ec0ff */
[----:B------:R-:W5:Y:S01]  /*e7d0*/  LD.E.128 R12, desc[UR54][R12.64] ;  /* 0x000000360c0c7980 */ /* 0x000f62000c101d00 */
[----:B------:R-:W-:Y:S02]  /*e7e0*/  LOP3.LUT R32, R33, 0x380, RZ, 0xc0, !PT ;  /* 0x0000038021207812 */ /* 0x000fe400078ec0ff */
[----:B------:R-:W-:Y:S01]  /*e7f0*/  LOP3.LUT R36, R37, 0x380, RZ, 0xc0, !PT ;  /* 0x0000038025247812 */ /* 0x000fe200078ec0ff */
[----:B------:R-:W5:Y:S01]  /*e800*/  LD.E.128 R24, desc[UR54][R24.64] ;  /* 0x0000003618187980 */ /* 0x000f62000c101d00 */
[----:B------:R-:W-:Y:S02]  /*e810*/  LOP3.LUT R40, R41, 0x380, RZ, 0xc0, !PT ;  /* 0x0000038029287812 */ /* 0x000fe400078ec0ff */
[----:B------:R-:W-:Y:S02]  /*e820*/  LOP3.LUT R44, R45, 0x380, RZ, 0xc0, !PT ;  /* 0x000003802d2c7812 */ /* 0x000fe400078ec0ff */
[----:B------:R-:W-:Y:S01]  /*e830*/  LOP3.LUT R48, R48, R49, RZ, 0x3c, !PT ;  /* 0x0000003130307212 */ /* 0x000fe200078e3cff */
[----:B------:R-:W-:Y:S01]  /*e840*/  IMAD.X R49, RZ, RZ, R3, P2 ;  /* 0x000000ffff317224 */ /* 0x000fe200010e0603 */
[----:B------:R-:W-:-:S02]  /*e850*/  IADD3 R5, P2, R2, 0xf000, RZ ;  /* 0x0000f00002057810 */ /* 0x000fc40007f5e0ff */
[----:B------:R-:W-:Y:S02]  /*e860*/  SHF.R.U64 R28, R28, 0x3, RZ ;  /* 0x000000031c1c7819 */ /* 0x000fe400000012ff */
[----:B------:R-:W-:Y:S02]  /*e870*/  SHF.R.U64 R32, R32, 0x3, RZ ;  /* 0x0000000320207819 */ /* 0x000fe400000012ff */
[----:B------:R-:W-:Y:S01]  /*e880*/  SHF.R.U64 R7, R7, 0x3, RZ ;  /* 0x0000000307077819 */ /* 0x000fe200000012ff */
[----:B------:R-:W-:Y:S01]  /*e890*/  UIADD3 UR11, UR11, UR12, URZ ;  /* 0x0000000c0b0b7290 */ /* 0x000fe2000fffe03f */
[----:B------:R-:W-:Y:S01]  /*e8a0*/  SHF.R.U64 R36, R36, 0x3, RZ ;  /* 0x0000000324247819 */ /* 0x000fe200000012ff */
[----:B------:R-:W-:Y:S01]  /*e8b0*/  USHF.R.S32.HI UR4, URZ, 0x1f, UR36 ;  /* 0x0000001f3f047899 */ /* 0x000fe20008011424 */
[----:B------:R-:W-:Y:S01]  /*e8c0*/  SHF.R.U64 R40, R40, 0x3, RZ ;  /* 0x0000000328287819 */ /* 0x000fe200000012ff */
[----:B------:R-:W-:Y:S01]  /*e8d0*/  ULDC.64 UR12, c[0x0][0xae8] ;  /* 0x0002ba00000c7ab9 */ /* 0x000fe20000000a00 */
[----:B------:R-:W-:Y:S01]  /*e8e0*/  SHF.R.U64 R44, R44, 0x3, RZ ;  /* 0x000000032c2c7819 */ /* 0x000fe200000012ff */
[--C-:B------:R-:W-:Y:S01]  /*e8f0*/  IMAD.X R73, RZ, RZ, R3.reuse, P2 ;  /* 0x000000ffff497224 */ /* 0x100fe200010e0603 */
[----:B------:R-:W-:Y:S01]  /*e900*/  LOP3.LUT R4, R5, 0x380, RZ, 0xc0, !PT ;  /* 0x0000038005047812 */ /* 0x000fe200078ec0ff */
[----:B------:R-:W5:Y:S01]  /*e910*/  LD.E.128 R48, desc[UR54][R48.64] ;  /* 0x0000003630307980 */ /* 0x000f62000c101d00 */
        /* <DEDUP_REMOVED lines=11> */
[----:B------:R-:W-:Y:S01]  /*e9d0*/  UIMAD.WIDE.U32 UR10, UR38, UR12, UR10 ;  /* 0x0000000c260a72a5 */ /* 0x000fe2000f8e000a */
[C---:B------:R-:W-:Y:S01]  /*e9e0*/  IADD3 R57, P6, R2.reuse, 0xb000, RZ ;  /* 0x0000b00002397810 */ /* 0x040fe20007fde0ff */
[----:B------:R-:W5:Y:S01]  /*e9f0*/  LD.E.128 R28, desc[UR54][R28.64] ;  /* 0x000000361c1c7980 */ /* 0x000f62000c101d00 */
[----:B------:R-:W-:-:S02]  /*ea00*/  IADD3 R61, P5, R2, 0xc000, RZ ;  /* 0x0000c000023d7810 */ /* 0x000fc40007fbe0ff */
[C---:B------:R-:W-:Y:S01]  /*ea10*/  IADD3 R65, P4, R2.reuse, 0xd000, RZ ;  /* 0x0000d00002417810 */ /* 0x040fe20007f9e0ff */
[----:B------:R-:W5:Y:S01]  /*ea20*/  LD.E.128 R32, desc[UR54][R32.64] ;  /* 0x0000003620207980 */ /* 0x000f62000c101d00 */
[----:B------:R-:W-:Y:S02]  /*ea30*/  IADD3 R69, P3, R2, 0xe000, RZ ;  /* 0x0000e00002457810 */ /* 0x000fe40007f7e0ff */
[----:B------:R-:W-:Y:S01]  /*ea40*/  SHF.R.U64 R4, R4, 0x3, RZ ;  /* 0x0000000304047819 */ /* 0x000fe200000012ff */
[----:B------:R-:W5:Y:S01]  /*ea50*/  LD.E.128 R36, desc[UR54][R36.64] ;  /* 0x0000003624247980 */ /* 0x000f62000c101d00 */
[----:B------:R-:W-:Y:S02]  /*ea60*/  LOP3.LUT R2, R7, R2, RZ, 0x3c, !PT ;  /* 0x0000000207027212 */ /* 0x000fe400078e3cff */
[----:B------:R-:W-:Y:S01]  /*ea70*/  LOP3.LUT R72, R4, R5, RZ, 0x3c, !PT ;  /* 0x0000000504487212 */ /* 0x000fe200078e3cff */
[----:B------:R-:W-:Y:S01]  /*ea80*/  UIMAD UR11, UR38, UR13, UR11 ;  /* 0x0000000d260b72a4 */ /* 0x000fe2000f8e020b */
[----:B------:R-:W-:Y:S01]  /*ea90*/  LOP3.LUT R52, R53, 0x380, RZ, 0xc0, !PT ;  /* 0x0000038035347812 */ /* 0x000fe200078ec0ff */
[----:B------:R0:W5:Y:S01]  /*eaa0*/  LD.E.128 R4, desc[UR54][R2.64] ;  /* 0x0000003602047980 */ /* 0x000162000c101d00 */
[----:B------:R-:W-:Y:S01]  /*eab0*/  ULDC.64 UR12, c[0x0][0xaf0] ;  /* 0x0002bc00000c7ab9 */ /* 0x000fe20000000a00 */
[----:B------:R-:W-:Y:S01]  /*eac0*/  LOP3.LUT R56, R57, 0x380, RZ, 0xc0, !PT ;  /* 0x0000038039387812 */ /* 0x000fe200078ec0ff */
[----:B------:R-:W-:Y:S01]  /*ead0*/  UIMAD UR4, UR4, UR12, URZ ;  /* 0x0000000c040472a4 */ /* 0x000fe2000f8e023f */
[----:B------:R-:W-:Y:S01]  /*eae0*/  LOP3.LUT R60, R61, 0x380, RZ, 0xc0, !PT ;  /* 0x000003803d3c7812 */ /* 0x000fe200078ec0ff */
[----:B------:R-:W5:Y:S01]  /*eaf0*/  LD.E.128 R40, desc[UR54][R40.64] ;  /* 0x0000003628287980 */ /* 0x000f62000c101d00 */
[----:B------:R-:W-:-:S02]  /*eb00*/  LOP3.LUT R64, R65, 0x380, RZ, 0xc0, !PT ;  /* 0x0000038041407812 */ /* 0x000fc400078ec0ff */
[----:B------:R-:W-:Y:S01]  /*eb10*/  LOP3.LUT R68, R69, 0x380, RZ, 0xc0, !PT ;  /* 0x0000038045447812 */ /* 0x000fe200078ec0ff */
[----:B------:R-:W5:Y:S01]  /*eb20*/  LD.E.128 R44, desc[UR54][R44.64] ;  /* 0x000000362c2c7980 */ /* 0x000f62000c101d00 */
[----:B0-----:R-:W-:Y:S01]  /*eb30*/  IMAD R2, R20, 0x20, R21 ;  /* 0x0000002014027824 */ /* 0x001fe200078e0215 */
[----:B------:R-:W-:Y:S01]  /*eb40*/  UIMAD UR4, UR36, UR13, UR4 ;  /* 0x0000000d240472a4 */ /* 0x000fe2000f8e0204 */
[----:B------:R-:W-:Y:S01]  /*eb50*/  SHF.R.U64 R52, R52, 0x3, RZ ;  /* 0x0000000334347819 */ /* 0x000fe200000012ff */
[----:B------:R-:W5:Y:S01]  /*eb60*/  LD.E.128 R72, desc[UR54][R72.64] ;  /* 0x0000003648487980 */ /* 0x000f62000c101d00 */
[----:B------:R-:W-:Y:S01]  /*eb70*/  VIADD R76, R2, UR39 ;  /* 0x00000027024c7c36 */ /* 0x000fe20008000000 */
[----:B------:R-:W-:Y:S01]  /*eb80*/  UIMAD.WIDE.U32 UR36, UR36, UR12, UR10 ;  /* 0x0000000c242472a5 */ /* 0x000fe2000f8e000a */
[----:B------:R-:W-:Y:S02]  /*eb90*/  SHF.R.U64 R56, R56, 0x3, RZ ;  /* 0x0000000338387819 */ /* 0x000fe400000012ff */
[----:B------:R-:W-:Y:S01]  /*eba0*/  @P1 IMAD.HI.U32 R2, R76, UR14, RZ ;  /* 0x0000000e4c021c27 */ /* 0x000fe2000f8e00ff */
[----:B------:R-:W-:Y:S01]  /*ebb0*/  @UP2 ULDC UR10, c[0x0][0xbf0] ;  /* 0x0002fc00000a2ab9 */ /* 0x000fe20000000800 */
[----:B------:R-:W-:-:S02]  /*ebc0*/  SHF.R.U64 R60, R60, 0x3, RZ ;  /* 0x000000033c3c7819 */ /* 0x000fc400000012ff */
[----:B------:R-:W-:Y:S01]  /*ebd0*/  IMAD.MOV.U32 R77, RZ, RZ, R76 ;  /* 0x000000ffff4d7224 */ /* 0x000fe200078e004c */
[----:B------:R-:W-:Y:S01]  /*ebe0*/  @P1 SHF.R.U32.HI R77, RZ, UR10, R2 ;  /* 0x0000000aff4d1c19 */ /* 0x000fe20008011602 */
[----:B------:R-:W-:Y:S01]  /*ebf0*/  UIADD3 UR4, UR37, UR4, URZ ;  /* 0x0000000425047290 */ /* 0x000fe2000fffe03f */
[----:B------:R-:W-:Y:S01]  /*ec00*/  SHF.R.U64 R64, R64, 0x3, RZ ;  /* 0x0000000340407819 */ /* 0x000fe200000012ff */
[----:B------:R-:W-:Y:S01]  /*ec10*/  ULDC.64 UR10, c[0x0][0xae0] ;  /* 0x0002b800000a7ab9 */ /* 0x000fe20000000a00 */
[----:B------:R-:W-:Y:S01]  /*ec20*/  SHF.R.U64 R68, R68, 0x3, RZ ;  /* 0x0000000344447819 */ /* 0x000fe200000012ff */
[--C-:B------:R-:W-:Y:S01]  /*ec30*/  IMAD.MOV R79, RZ, RZ, -R77.reuse ;  /* 0x000000ffff4f7224 */ /* 0x100fe200078e0a4d */
[----:B------:R-:W-:Y:S02]  /*ec40*/  SHF.R.S32.HI R20, RZ, 0x1f, R77 ;  /* 0x0000001fff147819 */ /* 0x000fe4000001144d */
        /* <DEDUP_REMOVED lines=10> */
[----:B------:R-:W5:Y:S01]  /*ecf0*/  LD.E.128 R52, desc[UR54][R52.64] ;  /* 0x0000003634347980 */ /* 0x000f62000c101d00 */
[----:B------:R-:W-:-:S02]  /*ed00*/  IMAD R20, R20, UR10, RZ ;  /* 0x0000000a14147c24 */ /* 0x000fc4000f8e02ff */
[----:B------:R-:W-:Y:S01]  /*ed10*/  IMAD R79, R79, UR9, R76 ;  /* 0x000000094f4f7c24 */ /* 0x000fe2000f8e024c */
[----:B------:R-:W5:Y:S01]  /*ed20*/  LD.E.128 R56, desc[UR54][R56.64] ;  /* 0x0000003638387980 */ /* 0x000f62000c101d00 */
[----:B------:R-:W-:Y:S02]  /*ed30*/  IMAD.U32 R3, RZ, RZ, UR37 ;  /* 0x00000025ff037e24 */ /* 0x000fe4000f8e00ff */
[----:B------:R-:W-:Y:S01]  /*ed40*/  IMAD.U32 R2, RZ, RZ, UR36 ;  /* 0x00000024ff027e24 */ /* 0x000fe2000f8e00ff */
[----:B------:R-:W5:Y:S01]  /*ed50*/  LD.E.128 R60, desc[UR54][R60.64] ;  /* 0x000000363c3c7980 */ /* 0x000f62000c101d00 */
[----:B------:R-:W-:Y:S02]  /*ed60*/  IMAD.U32 R3, RZ, RZ, UR4 ;  /* 0x00000004ff037e24 */ /* 0x000fe4000f8e00ff */
[C---:B------:R-:W-:Y:S01]  /*ed70*/  IMAD R81, R77.reuse, UR11, R20 ;  /* 0x0000000b4d517c24 */ /* 0x040fe2000f8e0214 */
[----:B------:R-:W-:Y:S01]  /*ed80*/  SHF.R.S32.HI R20, RZ, 0x1f, R79 ;  /* 0x0000001fff147819 */ /* 0x000fe2000001144f */
[----:B------:R-:W-:Y:S01]  /*ed90*/  IMAD.WIDE.U32 R2, R77, UR10, R2 ;  /* 0x0000000a4d027c25 */ /* 0x000fe2000f8e0002 */
[----:B------:R-:W-:Y:S01]  /*eda0*/  ULDC.64 UR10, c[0x0][0xad8] ;  /* 0x0002b600000a7ab9 */ /* 0x000fe20000000a00 */
[----:B------:R-:W5:Y:S02]  /*edb0*/  LD.E.128 R64, desc[UR54][R64.64] ;  /* 0x0000003640407980 */ /* 0x000f64000c101d00 */
[----:B------:R-:W-:-:S02]  /*edc0*/  IMAD.IADD R3, R3, 0x1, R81 ;  /* 0x0000000103037824 */ /* 0x000fc400078e0251 */
[----:B------:R-:W-:Y:S01]  /*edd0*/  IMAD R20, R20, UR10, RZ ;  /* 0x0000000a14147c24 */ /* 0x000fe2000f8e02ff */
[----:B------:R-:W5:Y:S01]  /*ede0*/  LD.E.128 R68, desc[UR54][R68.64] ;  /* 0x0000003644447980 */ /* 0x000f62000c101d00 */
[----:B------:R-:W-:Y:S01]  /*edf0*/  VIADD R82, R21, UR39 ;  /* 0x0000002715527c36 */ /* 0x000fe20008000000 */
[----:B------:R-:W-:Y:S01]  /*ee00*/  @!PT LDS RZ, [RZ] ;  /* 0x00000000fffff984 */ /* 0x000fe20000000800 */
[----:B------:R-:W-:Y:S01]  /*ee10*/  @!PT LDS RZ, [RZ] ;  /* 0x00000000fffff984 */ /* 0x000fe20000000800 */
[----:B------:R-:W-:Y:S01]  /*ee20*/  @!PT LDS RZ, [RZ] ;  /* 0x00000000fffff984 */ /* 0x000fe20000000800 */
[----:B------:R-:W-:Y:S01]  /*ee30*/  @!PT LDS RZ, [RZ] ;  /* 0x00000000fffff984 */ /* 0x000fe20000000800 */
[----:B------:R0:W-:Y:S06]  /*ee40*/  MEMBAR.ALL.CTA ;  /* 0x0000000000007992 */ /* 0x0001ec0000008000 */
[----:B0-----:R-:W0:Y:S01]  /*ee50*/  FENCE.VIEW.ASYNC.S ;  /* 0x00000000000073c6 */ /* 0x001e220000000000 */
[----:B------:R-:W-:-:S02]  /*ee60*/  IMAD R21, R79, UR11, R20 ;  /* 0x0000000b4f157c24 */ /* 0x000fc4000f8e0214 */
[----:B------:R-:W-:Y:S01]  /*ee70*/  IMAD.WIDE.U32 R2, R79, UR10, R2 ;  /* 0x0000000a4f027c25 */ /* 0x000fe2000f8e0002 */
[----:B------:R-:W-:-:S03]  /*ee80*/  ULDC.64 UR10, c[0x0][0xa80] ;  /* 0x0002a000000a7ab9 */ /* 0x000fc60000000a00 */
        /* <DEDUP_REMOVED lines=39> */
.L_x_2813:
[----:B------:R-:W-:Y:S05]  /*f100*/  BSYNC B1 ;  /* 0x0000000000017941 */ /* 0x000fea0003800000 */
.L_x_2812:
        /* <DEDUP_REMOVED lines=21> */
.L_x_2815:
[----:B------:R-:W-:Y:S05]  /*f260*/  BSYNC B1 ;  /* 0x0000000000017941 */ /* 0x000fea0003800000 */
.L_x_2814:
        /* <DEDUP_REMOVED lines=21> */
.L_x_2817:
[----:B------:R-:W-:Y:S05]  /*f3c0*/  BSYNC B1 ;  /* 0x0000000000017941 */ /* 0x000fea0003800000 */
.L_x_2816:
        /* <DEDUP_REMOVED lines=24> */
.L_x_2811:
        /* <DEDUP_REMOVED lines=21> */
[C---:B------:R-:W-:Y:S01]  /*f6a0*/  VIADD R182, R16.reuse, 0x10 ;  /* 0x0000001010b67836 */ /* 0x040fe20000000000 */
[----:B------:R-:W-:Y:S01]  /*f6b0*/  UIADD3 UR8, UR8, 0x38820, URZ ;  /* 0x0003882008087890 */ /* 0x000fe2000fffe03f */
[----:B------:R-:W-:Y:S01]  /*f6c0*/  VIADD R184, R16, 0x8 ;  /* 0x0000000810b87836 */ /* 0x000fe20000000000 */
[----:B------:R-:W-:Y:S01]  /*f6d0*/  UIMAD.WIDE.U32 UR36, UR36, UR14, UR10 ;  /* 0x0000000e242472a5 */ /* 0x000fe2000f8e000a */
[----:B------:R-:W-:Y:S01]  /*f6e0*/  BSSY B1, `(.L_x_2819) ;  /* 0x00000cf000017945 */ /* 0x000fe20003800000 */
        /* <DEDUP_REMOVED lines=69> */
[----:B012---:R-:W-:Y:S06]  /*fb40*/  @P2 BRA `(.L_x_2820) ;  /* 0x0000000800202947 */ /* 0x007fec0003800000 */
[----:B------:R-:W-:Y:S02]  /*fb50*/  ULDC UR4, c[0x0][0xac8] ;  /* 0x0002b20000047ab9 */ /* 0x000fe40000000800 */
[----:B------:R-:W-:Y:S02]  /*fb60*/  ISETP.GE.AND P3, PT, R16, UR4, PT ;  /* 0x0000000410007c0c */ /* 0x000fe4000bf66270 */
[----:B------:R-:W-:Y:S02]  /*fb70*/  ISETP.GE.AND P2, PT, R183, UR4, PT ;  /* 0x00000004b7007c0c */ /* 0x000fe4000bf46270 */
[----:B------:R-:W-:Y:S02]  /*fb80*/  ISETP.GE.AND P1, PT, R181, UR4, PT ;  /* 0x00000004b5007c0c */ /* 0x000fe4000bf26270 */
[----:B------:R-:W-:-:S07]  /*fb90*/  ISETP.GE.AND P4, PT, R179, UR4, PT ;  /* 0x00000004b3007c0c */ /* 0x000fce000bf86270 */
[----:B------:R-:W-:Y:S02]  /*fba0*/  @!P3 IMAD.WIDE R4, R16, 0x4, R2 ;  /* 0x000000041004b825 */ /* 0x000fe400078e0202 */
        /* <DEDUP_REMOVED lines=87> */
[----:B------:R-:W-:Y:S01]  /*10120*/  @!P6 ST.E.64 desc[UR54][R52.64], R34 ;  /* 0x000000223400e985 */ /* 0x000fe2000c101b36 */
[-C--:B0-----:R-:W-:Y:S01]  /*10130*/  @!P2 LEA R6, P5, R217, R2.reuse, 0x2 ;  /* 0x00000002d906a211 */ /* 0x081fe200078a10ff */
[----:B--2---:R-:W-:Y:S01]  /*10140*/  VIADD R43, R16, 0xe8 ;  /* 0x000000e8102b7836 */ /* 0x004fe20000000000 */
[----:B------:R-:W-:Y:S01]  /*10150*/  @!P4 LEA R4, P6, R216, R2, 0x2 ;  /* 0x00000002d804c211 */ /* 0x000fe200078c10ff */
[----:B------:R0:W-:Y:S01]  /*10160*/  @!P3 ST.E.64 desc[UR54][R50.64], R28 ;  /* 0x0000001c3200b985 */ /* 0x0001e2000c101b36 */
[----:B------:R-:W-:-:S02]  /*10170*/  ISETP.GE.AND P3, PT, R22, UR4, PT ;  /* 0x0000000416007c0c */ /* 0x000fc4000bf66270 */
[-C--:B------:R-:W-:Y:S02]  /*10180*/  @!P2 LEA.HI.X R7, R217, R3.reuse, R78, 0x2, P5 ;  /* 0x00000003d907a211 */ /* 0x080fe400028f144e */
[----:B------:R-:W-:-:S03]  /*10190*/  @!P4 LEA.HI.X R5, R216, R3, R77, 0x2, P6 ;  /* 0x00000003d805c211 */ /* 0x000fc600030f144d */
[----:B------:R1:W-:Y:S01]  /*101a0*/  @!P2 ST.E.64 desc[UR54][R6.64], R26 ;  /* 0x0000001a0600a985 */ /* 0x0003e2000c101b36 */
[----:B---3--:R-:W-:-:S03]  /*101b0*/  @!P1 LEA R36, P2, R23, R2, 0x2 ;  /* 0x0000000217249211 */ /* 0x008fc600078410ff */
[----:B------:R2:W-:Y:S01]  /*101c0*/  @!P4 ST.E.64 desc[UR54][R4.64], R14 ;  /* 0x0000000e0400c985 */ /* 0x0005e2000c101b36 */
[----:B------:R-:W-:Y:S01]  /*101d0*/  ISETP.GE.AND P4, PT, R19, UR4, PT ;  /* 0x0000000413007c0c */ /* 0x000fe2000bf86270 */
[----:B0-----:R-:W-:Y:S01]  /*101e0*/  VIADD R29, R16, 0xf0 ;  /* 0x000000f0101d7836 */ /* 0x001fe20000000000 */
[-C--:B------:R-:W-:Y:S02]  /*101f0*/  @!P1 LEA.HI.X R37, R23, R3.reuse, R76, 0x2, P2 ;  /* 0x0000000317259211 */ /* 0x080fe400010f144c */
[----:B------:R-:W-:Y:S02]  /*10200*/  @!P3 LEA R34, P5, R22, R2, 0x2 ;  /* 0x000000021622b211 */ /* 0x000fe400078a10ff */
[----:B------:R-:W-:Y:S01]  /*10210*/  ISETP.GE.AND P2, PT, R18, UR4, PT ;  /* 0x0000000412007c0c */ /* 0x000fe2000bf46270 */
[----:B------:R0:W-:Y:S01]  /*10220*/  @!P1 ST.E.64 desc[UR54][R36.64], R12 ;  /* 0x0000000c24009985 */ /* 0x0001e2000c101b36 */
[----:B------:R-:W-:Y:S01]  /*10230*/  @!P3 LEA.HI.X R35, R22, R3, R73, 0x2, P5 ;  /* 0x000000031623b211 */ /* 0x000fe200028f1449 */
[----:B-1----:R-:W-:Y:S01]  /*10240*/  VIADD R27, R16, 0xf8 ;  /* 0x000000f8101b7836 */ /* 0x002fe20000000000 */
[----:B------:R-:W-:-:S02]  /*10250*/  ISETP.GE.AND P1, PT, R43, UR4, PT ;  /* 0x000000042b007c0c */ /* 0x000fc4000bf26270 */
[----:B------:R-:W-:Y:S01]  /*10260*/  SHF.R.S32.HI R7, RZ, 0x1f, R18 ;  /* 0x0000001fff077819 */ /* 0x000fe20000011412 */
[----:B------:R1:W-:Y:S01]  /*10270*/  @!P3 ST.E.64 desc[UR54][R34.64], R140 ;  /* 0x0000008c2200b985 */ /* 0x0003e2000c101b36 */
[----:B--2---:R-:W-:Y:S02]  /*10280*/  SHF.R.S32.HI R5, RZ, 0x1f, R19 ;  /* 0x0000001fff057819 */ /* 0x004fe40000011413 */
[-C--:B------:R-:W-:Y:S02]  /*10290*/  @!P4 LEA R4, P6, R19, R2.reuse, 0x2 ;  /* 0x000000021304c211 */ /* 0x080fe400078c10ff */
[----:B------:R-:W-:Y:S02]  /*102a0*/  ISETP.GE.AND P3, PT, R29, UR4, PT ;  /* 0x000000041d007c0c */ /* 0x000fe4000bf66270 */
[----:B------:R-:W-:Y:S02]  /*102b0*/  @!P2 LEA R6, P5, R18, R2, 0x2 ;  /* 0x000000021206a211 */ /* 0x000fe400078a10ff */
[----:B------:R-:W-:-:S02]  /*102c0*/  @!P4 LEA.HI.X R5, R19, R3, R5, 0x2, P6 ;  /* 0x000000031305c211 */ /* 0x000fc400030f1405 */
[----:B------:R-:W-:Y:S02]  /*102d0*/  ISETP.GE.AND P6, PT, R27, UR4, PT ;  /* 0x000000041b007c0c */ /* 0x000fe4000bfc6270 */
[-C--:B------:R-:W-:Y:S01]  /*102e0*/  @!P2 LEA.HI.X R7, R18, R3.reuse, R7, 0x2, P5 ;  /* 0x000000031207a211 */ /* 0x080fe200028f1407 */
[----:B------:R1:W-:Y:S01]  /*102f0*/  @!P4 ST.E.64 desc[UR54][R4.64], R138 ;  /* 0x0000008a0400c985 */ /* 0x0003e2000c101b36 */
[----:B0-----:R-:W-:Y:S02]  /*10300*/  SHF.R.S32.HI R13, RZ, 0x1f, R43 ;  /* 0x0000001fff0d7819 */ /* 0x001fe4000001142b */
[C---:B------:R-:W-:Y:S01]  /*10310*/  @!P1 LEA R12, P5, R43.reuse, R2, 0x2 ;  /* 0x000000022b0c9211 */ /* 0x040fe200078a10ff */
[----:B------:R1:W-:Y:S01]  /*10320*/  @!P2 ST.E.64 desc[UR54][R6.64], R148 ;  /* 0x000000940600a985 */ /* 0x0003e2000c101b36 */
[----:B------:R-:W-:Y:S02]  /*10330*/  SHF.R.S32.HI R15, RZ, 0x1f, R29 ;  /* 0x0000001fff0f7819 */ /* 0x000fe4000001141d */
[----:B------:R-:W-:-:S02]  /*10340*/  @!P1 LEA.HI.X R13, R43, R3, R13, 0x2, P5 ;  /* 0x000000032b0d9211 */ /* 0x000fc400028f140d */
        /* <DEDUP_REMOVED lines=8> */
.L_x_2820:
[----:B------:R-:W-:Y:S05]  /*103d0*/  BSYNC B1 ;  /* 0x0000000000017941 */ /* 0x000fea0003800000 */
.L_x_2819:
[----:B-1----:R0:W1:Y:S04]  /*103e0*/  SHFL.IDX PT, R3, R72, 0x1, 0x1c1f ;  /* 0x003c1f0048037f89 */ /* 0x00206800000e0000 */
[----:B------:R0:W2:Y:S01]  /*103f0*/  SHFL.IDX PT, R2, R0, 0x1, 0x1c1f ;  /* 0x003c1f0000027f89 */ /* 0x0000a200000e0000 */
[----:B------:R-:W-:Y:S05]  /*10400*/  @P0 BRA `(.L_x_2818) ;  /* 0x0000001400ec0947 */ /* 0x000fea0003800000 */
[----:B------:R-:W-:Y:S01]  /*10410*/  ULDC UR4, c[0x0][0xac8] ;  /* 0x0002b20000047ab9 */ /* 0x000fe20000000800 */
[C---:B------:R-:W-:Y:S01]  /*10420*/  VIADD R35, R16.reuse, 0xe8 ;  /* 0x000000e810237836 */ /* 0x040fe20000000000 */
[----:B------:R-:W-:Y:S02]  /*10430*/  ISETP.GE.AND P4, PT, R183, UR4, PT ;  /* 0x00000004b7007c0c */ /* 0x000fe4000bf86270 */
[----:B------:R-:W-:Y:S02]  /*10440*/  ISETP.GE.AND P6, PT, R16, UR4, PT ;  /* 0x0000000410007c0c */ /* 0x000fe4000bfc6270 */
[----:B------:R-:W-:Y:S02]  /*10450*/  ISETP.GE.AND P0, PT, R181, UR4, PT ;  /* 0x00000004b5007c0c */ /* 0x000fe4000bf06270 */
[----:B------:R-:W-:Y:S02]  /*10460*/  ISETP.GE.AND P2, PT, R179, UR4, PT ;  /* 0x00000004b3007c0c */ /* 0x000fe4000bf46270 */
[----:B------:R-:W-:-:S02]  /*10470*/  ISETP.GE.AND P1, PT, R177, UR4, PT ;  /* 0x00000004b1007c0c */ /* 0x000fc4000bf26270 */
[----:B0-----:R-:W-:-:S03]  /*10480*/  SHF.R.S32.HI R0, RZ, 0x1f, R35 ;  /* 0x0000001fff007819 */ /* 0x001fc60000011423 */
[CC--:B--2---:R-:W-:Y:S02]  /*10490*/  @!P4 LEA R6, P3, R183.reuse, R2.reuse, 0x2 ;  /* 0x00000002b706c211 */ /* 0x0c4fe400078610ff */
        /* <DEDUP_REMOVED lines=19> */
[-C--:B0-----:R-:W-:Y:S02]  /*105d0*/  @!P4 LEA R4, P5, R173, R2.reuse, 0x2 ;  /* 0x00000002ad04c211 */ /* 0x081fe400078a10ff */
[----:B------:R-:W-:Y:S01]  /*105e0*/  ISETP.GE.AND P1, PT, R167, UR4, PT ;  /* 0x00000004a7007c0c */ /* 0x000fe2000bf26270 */
[----:B------:R0:W-:Y:S01]  /*105f0*/  @!P3 ST.E.64 desc[UR54][R28.64], R110 ;  /* 0x0000006e1c00b985 */ /* 0x0001e2000c101b36 */
[----:B------:R-:W-:Y:S02]  /*10600*/  @!P4 LEA.HI.X R5, R173, R3, R174, 0x2, P5 ;  /* 0x00000003ad05c211 */ /* 0x000fe400028f14ae */
[----:B-1----:R-:W-:Y:S02]  /*10610*/  @!P0 LEA R6, P6, R171, R2, 0x2 ;  /* 0x00000002ab068211 */ /* 0x002fe400078c10ff */
[----:B------:R-:W-:Y:S01]  /*10620*/  ISETP.GE.AND P3, PT, R165, UR4, PT ;  /* 0x00000004a5007c0c */ /* 0x000fe2000bf66270 */
[----:B------:R1:W-:Y:S01]  /*10630*/  @!P4 ST.E.64 desc[UR54][R4.64], R104 ;  /* 0x000000680400c985 */ /* 0x0003e2000c101b36 */
[----:B------:R-:W-:-:S02]  /*10640*/  ISETP.GE.AND P4, PT, R229, UR4, PT ;  /* 0x00000004e5007c0c */ /* 0x000fc4000bf86270 */
[----:B------:R-:W-:Y:S02]  /*10650*/  @!P0 LEA.HI.X R7, R171, R3, R172, 0x2, P6 ;  /* 0x00000003ab078211 */ /* 0x000fe400030f14ac */
[----:B--2---:R-:W-:-:S03]  /*10660*/  @!P2 LEA R12, P5, R169, R2, 0x2 ;  /* 0x00000002a90ca211 */ /* 0x004fc600078a10ff */
[----:B------:R2:W-:Y:S01]  /*10670*/  @!P0 ST.E.64 desc[UR54][R6.64], R102 ;  /* 0x0000006606008985 */ /* 0x0005e2000c101b36 */
[-C--:B------:R-:W-:Y:S02]  /*10680*/  @!P2 LEA.HI.X R13, R169, R3.reuse, R170, 0x2, P5 ;  /* 0x00000003a90da211 */ /* 0x080fe400028f14aa */
[-C--:B---3--:R-:W-:Y:S02]  /*10690*/  @!P1 LEA R14, P0, R167, R2.reuse, 0x2 ;  /* 0x00000002a70e9211 */ /* 0x088fe400078010ff */
[-C--:B----4-:R-:W-:Y:S01]  /*106a0*/  @!P3 LEA R26, P6, R165, R2.reuse, 0x2 ;  /* 0x00000002a51ab211 */ /* 0x090fe200078c10ff */
[----:B------:R3:W-:Y:S01]  /*106b0*/  @!P2 ST.E.64 desc[UR54][R12.64], R96 ;  /* 0x000000600c00a985 */ /* 0x0007e2000c101b36 */
[-C--:B------:R-:W-:Y:S02]  /*106c0*/  @!P1 LEA.HI.X R15, R167, R3.reuse, R168, 0x2, P0 ;  /* 0x00000003a70f9211 */ /* 0x080fe400000f14a8 */
[----:B------:R-:W-:Y:S02]  /*106d0*/  ISETP.GE.AND P2, PT, R228, UR4, PT ;  /* 0x00000004e4007c0c */ /* 0x000fe4000bf46270 */
[----:B0-----:R-:W-:Y:S01]  /*106e0*/  @!P4 LEA R28, P5, R229, R2, 0x2 ;  /* 0x00000002e51cc211 */ /* 0x001fe200078a10ff */
        /* <DEDUP_REMOVED lines=8> */
[----:B-1----:R-:W-:-:S04]  /*10770*/  @!P2 LEA R4, P3, R228, R2, 0x2 ;  /* 0x00000002e404a211 */ /* 0x002fc800078610ff */
[-C--:B------:R-:W-:Y:S02]  /*10780*/  @!P2 LEA.HI.X R5, R228, R3.reuse, R163, 0x2, P3 ;  /* 0x00000003e405a211 */ /* 0x080fe400018f14a3 */
[CC--:B--2---:R-:W-:Y:S02]  /*10790*/  @!P0 LEA R6, P6, R227.reuse, R2.reuse, 0x2 ;  /* 0x00000002e3068211 */ /* 0x0c4fe400078c10ff */
[----:B---3--:R-:W-:Y:S01]  /*107a0*/  @!P1 LEA R12, P5, R226, R2, 0x2 ;  /* 0x00000002e20c9211 */ /* 0x008fe200078a10ff */
[----:B------:R1:W-:Y:S01]  /*107b0*/  @!P2 ST.E.64 desc[UR54][R4.64], R64 ;  /* 0x000000400400a985 */ /* 0x0003e2000c101b36 */
[----:B------:R-:W-:Y:S02]  /*107c0*/  ISETP.GE.AND P3, PT, R224, UR4, PT ;  /* 0x00000004e0007c0c */ /* 0x000fe4000bf66270 */
[-C--:B------:R-:W-:Y:S02]  /*107d0*/  @!P0 LEA.HI.X R7, R227, R3.reuse, R162, 0x2, P6 ;  /* 0x00000003e3078211 */ /* 0x080fe400030f14a2 */
[----:B------:R-:W-:-:S02]  /*107e0*/  @!P1 LEA.HI.X R13, R226, R3, R161, 0x2, P5 ;  /* 0x00000003e20d9211 */ /* 0x000fc400028f14a1 */
[----:B------:R-:W-:Y:S01]  /*107f0*/  ISETP.GE.AND P2, PT, R223, UR4, PT ;  /* 0x00000004df007c0c */ /* 0x000fe2000bf46270 */
[----:B------:R2:W-:Y:S01]  /*10800*/  @!P0 ST.E.64 desc[UR54][R6.64], R62 ;  /* 0x0000003e06008985 */ /* 0x0005e2000c101b36 */
[CC--:B0-----:R-:W-:Y:S02]  /*10810*/  @!P4 LEA R14, P5, R225.reuse, R2.reuse, 0x2 ;  /* 0x00000002e10ec211 */ /* 0x0c1fe400078a10ff */
[----:B------:R-:W-:Y:S01]  /*10820*/  ISETP.GE.AND P0, PT, R222, UR4, PT ;  /* 0x00000004de007c0c */ /* 0x000fe2000bf06270 */
[----:B------:R0:W-:Y:S01]  /*10830*/  @!P1 ST.E.64 desc[UR54][R12.64], R56 ;  /* 0x000000380c009985 */ /* 0x0001e2000c101b36 */
[----:B------:R-:W-:Y:S02]  /*10840*/  @!P4 LEA.HI.X R15, R225, R3, R160, 0x2, P5 ;  /* 0x00000003e10fc211 */ /* 0x000fe400028f14a0 */
[----:B------:R-:W-:Y:S02]  /*10850*/  ISETP.GE.AND P1, PT, R221, UR4, PT ;  /* 0x00000004dd007c0c */ /* 0x000fe4000bf26270 */
[----:B----4-:R-:W-:Y:S01]  /*10860*/  @!P3 LEA R26, P6, R224, R2, 0x2 ;  /* 0x00000002e01ab211 */ /* 0x010fe200078c10ff */
[----:B------:R3:W-:Y:S01]  /*10870*/  @!P4 ST.E.64 desc[UR54][R14.64], R54 ;  /* 0x000000360e00c985 */ /* 0x0007e2000c101b36 */
[----:B------:R-:W-:-:S02]  /*10880*/  ISETP.GE.AND P4, PT, R220, UR4, PT ;  /* 0x00000004dc007c0c */ /* 0x000fc4000bf86270 */
[CC--:B-----5:R-:W-:Y:S02]  /*10890*/  @!P2 LEA R28, P5, R223.reuse, R2.reuse, 0x2 ;  /* 0x00000002df1ca211 */ /* 0x0e0fe400078a10ff */
[-C--:B------:R-:W-:Y:S02]  /*108a0*/  @!P3 LEA.HI.X R27, R224, R3.reuse, R159, 0x2, P6 ;  /* 0x00000003e01bb211 */ /* 0x080fe400030f149f */
[-C--:B------:R-:W-:Y:S02]  /*108b0*/  @!P2 LEA.HI.X R29, R223, R3.reuse, R158, 0x2, P5 ;  /* 0x00000003df1da211 */ /* 0x080fe400028f149e */
[CC--:B-1----:R-:W-:Y:S01]  /*108c0*/  @!P0 LEA R4, P5, R222.reuse, R2.reuse, 0x2 ;  /* 0x00000002de048211 */ /* 0x0c2fe200078a10ff */
[----:B------:R1:W-:Y:S01]  /*108d0*/  @!P3 ST.E.64 desc[UR54][R26.64], R48 ;  /* 0x000000301a00b985 */ /* 0x0003e2000c101b36 */
[----:B------:R-:W-:Y:S02]  /*108e0*/  ISETP.GE.AND P3, PT, R219, UR4, PT ;  /* 0x00000004db007c0c */ /* 0x000fe4000bf66270 */
[----:B--2---:R-:W-:Y:S01]  /*108f0*/  @!P1 LEA R6, P6, R221, R2, 0x2 ;  /* 0x00000002dd069211 */ /* 0x004fe200078c10ff */
[----:B------:R2:W-:Y:S01]  /*10900*/  @!P2 ST.E.64 desc[UR54][R28.64], R46 ;  /* 0x0000002e1c00a985 */ /* 0x0005e2000c101b36 */
[----:B------:R-:W-:-:S02]  /*10910*/  @!P0 LEA.HI.X R5, R222, R3, R83, 0x2, P5 ;  /* 0x00000003de058211 */ /* 0x000fc400028f1453 */
[----:B------:R-:W-:Y:S02]  /*10920*/  ISETP.GE.AND P2, PT, R218, UR4, PT ;  /* 0x00000004da007c0c */ /* 0x000fe4000bf46270 */
[CC--:B0-----:R-:W-:Y:S01]  /*10930*/  @!P4 LEA R12, P5, R220.reuse, R2.reuse, 0x2 ;  /* 0x00000002dc0cc211 */ /* 0x0c1fe200078a10ff */
[----:B------:R0:W-:Y:S01]  /*10940*/  @!P0 ST.E.64 desc[UR54][R4.64], R40 ;  /* 0x0000002804008985 */ /* 0x0001e2000c101b36 */
[-C--:B------:R-:W-:Y:S02]  /*10950*/  @!P1 LEA.HI.X R7, R221, R3.reuse, R82, 0x2, P6 ;  /* 0x00000003dd079211 */ /* 0x080fe400030f1452 */
[----:B------:R-:W-:Y:S02]  /*10960*/  @!P4 LEA.HI.X R13, R220, R3, R81, 0x2, P5 ;  /* 0x00000003dc0dc211 */ /* 0x000fe400028f1451 */
[----:B------:R-:W-:Y:S01]  /*10970*/  ISETP.GE.AND P0, PT, R217, UR4, PT ;  /* 0x00000004d9007c0c */ /* 0x000fe2000bf06270 */
[----:B------:R-:W-:Y:S01]  /*10980*/  @!P1 ST.E.64 desc[UR54][R6.64], R38 ;  /* 0x0000002606009985 */ /* 0x000fe2000c101b36 */
[----:B---3--:R-:W-:-:S03]  /*10990*/  @!P3 LEA R14, P1, R219, R2, 0x2 ;  /* 0x00000002db0eb211 */ /* 0x008fc600078210ff */
[----:B------:R3:W-:Y:S01]  /*109a0*/  @!P4 ST.E.64 desc[UR54][R12.64], R32 ;  /* 0x000000200c00c985 */ /* 0x0007e2000c101b36 */
[----:B------:R-:W-:Y:S02]  /*109b0*/  ISETP.GE.AND P4, PT, R216, UR4, PT ;  /* 0x00000004d8007c0c */ /* 0x000fe4000bf86270 */
[CC--:B-1----:R-:W-:Y:S02]  /*109c0*/  @!P2 LEA R26, P5, R218.reuse, R2.reuse, 0x2 ;  /* 0x00000002da1aa211 */ /* 0x0c2fe400078a10ff */
[-C--:B------:R-:W-:Y:S02]  /*109d0*/  @!P3 LEA.HI.X R15, R219, R3.reuse, R80, 0x2, P1 ;  /* 0x00000003db0fb211 */ /* 0x080fe400008f1450 */
[----:B------:R-:W-:Y:S02]  /*109e0*/  ISETP.GE.AND P1, PT, R23, UR4, PT ;  /* 0x0000000417007c0c */ /* 0x000fe4000bf26270 */
[----:B------:R-:W-:Y:S01]  /*109f0*/  @!P2 LEA.HI.X R27, R218, R3, R79, 0x2, P5 ;  /* 0x00000003da1ba211 */ /* 0x000fe200028f144f */
[----:B------:R-:W-:Y:S01]  /*10a00*/  @!P3 ST.E.64 desc[UR54][R14.64], R30 ;  /* 0x0000001e0e00b985 */ /* 0x000fe2000c101b36 */
[----:B--2---:R-:W-:-:S03]  /*10a10*/  @!P0 LEA R28, P6, R217, R2, 0x2 ;  /* 0x00000002d91c8211 */ /* 0x004fc600078c10ff */
[----:B------:R-:W-:Y:S01]  /*10a20*/  @!P2 ST.E.64 desc[UR54][R26.64], R24 ;  /* 0x000000181a00a985 */ /* 0x000fe2000c101b36 */
[-C--:B0-----:R-:W-:Y:S01]  /*10a30*/  @!P4 LEA R4, P2, R216, R2.reuse, 0x2 ;  /* 0x00000002d804c211 */ /* 0x081fe200078410ff */
[----:B---3--:R-:W-:Y:S01]  /*10a40*/  VIADD R33, R16, 0xf0 ;  /* 0x000000f010217836 */ /* 0x008fe20000000000 */
[-C--:B------:R-:W-:Y:S02]  /*10a50*/  @!P0 LEA.HI.X R29, R217, R3.reuse, R78, 0x2, P6 ;  /* 0x00000003d91d8211 */ /* 0x080fe400030f144e */
[-C--:B------:R-:W-:Y:S02]  /*10a60*/  @!P4 LEA.HI.X R5, R216, R3.reuse, R77, 0x2, P2 ;  /* 0x00000003d805c211 */ /* 0x080fe400010f144d */
[C---:B------:R-:W-:Y:S01]  /*10a70*/  @!P1 LEA R6, P3, R23.reuse, R2, 0x2 ;  /* 0x0000000217069211 */ /* 0x040fe200078610ff */
[----:B------:R-:W-:Y:S01]  /*10a80*/  @!P0 ST.E.64 desc[UR54][R28.64], R20 ;  /* 0x000000141c008985 */ /* 0x000fe2000c101b36 */
[----:B------:R-:W-:Y:S02]  /*10a90*/  ISETP.GE.AND P2, PT, R22, UR4, PT ;  /* 0x0000000416007c0c */ /* 0x000fe4000bf46270 */
[----:B------:R-:W-:Y:S01]  /*10aa0*/  @!P1 LEA.HI.X R7, R23, R3, R76, 0x2, P3 ;  /* 0x0000000317079211 */ /* 0x000fe200018f144c */
[----:B------:R0:W-:Y:S01]  /*10ab0*/  @!P4 ST.E.64 desc[UR54][R4.64], R10 ;  /* 0x0000000a0400c985 */ /* 0x0001e2000c101b36 */
[----:B------:R-:W-:-:S02]  /*10ac0*/  ISETP.GE.AND P4, PT, R19, UR4, PT ;  /* 0x0000000413007c0c */ /* 0x000fc4000bf86270 */
[----:B------:R-:W-:Y:S01]  /*10ad0*/  ISETP.GE.AND P0, PT, R35, UR4, PT ;  /* 0x0000000423007c0c */ /* 0x000fe2000bf06270 */
[----:B------:R1:W-:Y:S01]  /*10ae0*/  @!P1 ST.E.64 desc[UR54][R6.64], R8 ;  /* 0x0000000806009985 */ /* 0x0003e2000c101b36 */
[----:B------:R-:W-:Y:S02]  /*10af0*/  ISETP.GE.AND P1, PT, R18, UR4, PT ;  /* 0x0000000412007c0c */ /* 0x000fe4000bf26270 */
[----:B------:R-:W-:-:S03]  /*10b00*/  ISETP.GE.AND P3, PT, R33, UR4, PT ;  /* 0x0000000421007c0c */ /* 0x000fc6000bf66270 */
[----:B------:R-:W-:-:S04]  /*10b10*/  @!P2 LEA R12, P5, R22, R2, 0x2 ;  /* 0x00000002160ca211 */ /* 0x000fc800078a10ff */
[-C--:B------:R-:W-:Y:S02]  /*10b20*/  @!P2 LEA.HI.X R13, R22, R3.reuse, R73, 0x2, P5 ;  /* 0x00000003160da211 */ /* 0x080fe400028f1449 */
[----:B0-----:R-:W-:Y:S02]  /*10b30*/  SHF.R.S32.HI R5, RZ, 0x1f, R19 ;  /* 0x0000001fff057819 */ /* 0x001fe40000011413 */
[-C--:B------:R-:W-:Y:S01]  /*10b40*/  @!P4 LEA R4, P5, R19, R2.reuse, 0x2 ;  /* 0x000000021304c211 */ /* 0x080fe200078a10ff */
[----:B------:R0:W-:Y:S01]  /*10b50*/  @!P2 ST.E.64 desc[UR54][R12.64], R144 ;  /* 0x000000900c00a985 */ /* 0x0001e2000c101b36 */
[----:B------:R-:W-:Y:S01]  /*10b60*/  @!P0 LEA R14, P6, R35, R2, 0x2 ;  /* 0x00000002230e8211 */ /* 0x000fe200078c10ff */
[----:B-1----:R-:W-:Y:S01]  /*10b70*/  VIADD R9, R16, 0xf8 ;  /* 0x000000f810097836 */ /* 0x002fe20000000000 */
[----:B------:R-:W-:Y:S02]  /*10b80*/  @!P4 LEA.HI.X R5, R19, R3, R5, 0x2, P5 ;  /* 0x000000031305c211 */ /* 0x000fe400028f1405 */
[----:B------:R-:W-:-:S02]  /*10b90*/  SHF.R.S32.HI R7, RZ, 0x1f, R18 ;  /* 0x0000001fff077819 */ /* 0x000fc40000011412 */
[CC--:B------:R-:W-:Y:S01]  /*10ba0*/  @!P1 LEA R6, P5, R18.reuse, R2.reuse, 0x2 ;  /* 0x0000000212069211 */ /* 0x0c0fe200078a10ff */
[----:B------:R0:W-:Y:S01]  /*10bb0*/  @!P4 ST.E.64 desc[UR54][R4.64], R142 ;  /* 0x0000008e0400c985 */ /* 0x0001e2000c101b36 */
[-C--:B------:R-:W-:Y:S02]  /*10bc0*/  @!P0 LEA.HI.X R15, R35, R3.reuse, R0, 0x2, P6 ;  /* 0x00000003230f8211 */ /* 0x080fe400030f1400 */
[----:B------:R-:W-:Y:S02]  /*10bd0*/  SHF.R.S32.HI R0, RZ, 0x1f, R33 ;  /* 0x0000001fff007819 */ /* 0x000fe40000011421 */
[C---:B------:R-:W-:Y:S02]  /*10be0*/  @!P3 LEA R10, P6, R33.reuse, R2, 0x2 ;  /* 0x00000002210ab211 */ /* 0x040fe400078c10ff */
[-C--:B------:R-:W-:Y:S02]  /*10bf0*/  @!P1 LEA.HI.X R7, R18, R3.reuse, R7, 0x2, P5 ;  /* 0x0000000312079211 */ /* 0x080fe400028f1407 */
[----:B------:R-:W-:-:S03]  /*10c00*/  @!P3 LEA.HI.X R11, R33, R3, R0, 0x2, P6 ;  /* 0x00000003210bb211 */ /* 0x000fc600030f1400 */
[----:B------:R0:W-:Y:S04]  /*10c10*/  @!P1 ST.E.64 desc[UR54][R6.64], R152 ;  /* 0x0000009806009985 */ /* 0x0001e8000c101b36 */
[----:B------:R0:W-:Y:S01]  /*10c20*/  @!P0 ST.E.64 desc[UR54][R14.64], R150 ;  /* 0x000000960e008985 */ /* 0x0001e2000c101b36 */
[----:B------:R-:W-:-:S03]  /*10c30*/  ISETP.GE.AND P0, PT, R9, UR4, PT ;  /* 0x0000000409007c0c */ /* 0x000fc6000bf06270 */
[----:B------:R0:W-:Y:S10]  /*10c40*/  @!P3 ST.E.64 desc[UR54][R10.64], R136 ;  /* 0x000000880a00b985 */ /* 0x0001f4000c101b36 */
[----:B------:R-:W-:Y:S05]  /*10c50*/  @P0 BRA `(.L_x_2818) ;  /* 0x0000000c00d80947 */ /* 0x000fea0003800000 */
[----:B------:R-:W-:Y:S02]  /*10c60*/  LEA R2, P0, R9, R2, 0x2 ;  /* 0x0000000209027211 */ /* 0x000fe400078010ff */
[----:B------:R-:W-:-:S04]  /*10c70*/  SHF.R.S32.HI R0, RZ, 0x1f, R9 ;  /* 0x0000001fff007819 */ /* 0x000fc80000011409 */
[----:B------:R-:W-:-:S05]  /*10c80*/  LEA.HI.X R3, R9, R3, R0, 0x2, P0 ;  /* 0x0000000309037211 */ /* 0x000fca00000f1400 */
[----:B------:R1:W-:Y:S01]  /*10c90*/  ST.E.64 desc[UR54][R2.64], R134 ;  /* 0x0000008602007985 */ /* 0x0003e2000c101b36 */
[----:B------:R-:W-:Y:S05]  /*10ca0*/  BRA `(.L_x_2818) ;  /* 0x0000000c00c47947 */ /* 0x000fea0003800000 */
.L_x_2809:
        /* <DEDUP_REMOVED lines=31> */
.L_x_2821:
[----:B------:R-:W-:Y:S01]  /*10ea0*/  USEL UR36, UR36, URZ, !UP0 ;  /* 0x0000003f24247287 */ /* 0x000fe2000c000000 */
[----:B------:R-:W-:Y:S01]  /*10eb0*/  BSSY B1, `(.L_x_2822) ;  /* 0x0000037000017945 */ /* 0x000fe20003800000 */
[----:B------:R-:W-:-:S03]  /*10ec0*/  USEL UR37, UR37, URZ, !UP0 ;  /* 0x0000003f25257287 */ /* 0x000fc6000c000000 */
[----:B------:R-:W-:Y:S09]  /*10ed0*/  @P0 BRA `(.L_x_2823) ;  /* 0x0000000000d00947 */ /* 0x000ff20003800000 */
        /* <DEDUP_REMOVED lines=52> */
.L_x_2823:
[----:B------:R-:W-:Y:S05]  /*11220*/  BSYNC B1 ;  /* 0x0000000000017941 */ /* 0x000fea0003800000 */
.L_x_2822:
        /* <DEDUP_REMOVED lines=43> */
[----:B------:R-:W-:Y:S01]  /*114e0*/  ULDC.64 UR8, c[0x0][0xad8] ;  /* 0x0002b60000087ab9 */ /* 0x000fe20000000a00 */
[----:B-----5:R-:W-:Y:S02]  /*114f0*/  IMAD R11, R0, R11, RZ ;  /* 0x0000000b000b7224 */ /* 0x020fe400078e02ff */
[----:B------:R-:W-:-:S02]  /*11500*/  IMAD.IADD R3, R3, 0x1, R9 ;  /* 0x0000000103037824 */ /* 0x000fc400078e0209 */
[----:B------:R-:W-:Y:S02]  /*11510*/  IMAD R4, R4, UR8, RZ ;  /* 0x0000000804047c24 */ /* 0x000fe4000f8e02ff */
[----:B------:R-:W-:-:S04]  /*11520*/  IMAD.WIDE.U32 R2, R7, UR8, R2 ;  /* 0x0000000807027c25 */ /* 0x000fc8000f8e0002 */
[----:B------:R-:W-:Y:S01]  /*11530*/  IMAD R5, R7, UR9, R4 ;  /* 0x0000000907057c24 */ /* 0x000fe2000f8e0204 */
[----:B------:R-:W-:Y:S01]  /*11540*/  ULDC.64 UR8, c[0x0][0xa80] ;  /* 0x0002a00000087ab9 */ /* 0x000fe20000000a00 */
[----:B------:R-:W-:Y:S02]  /*11550*/  VIADD R4, R6, 0x40 ;  /* 0x0000004006047836 */ /* 0x000fe40000000000 */
[----:B------:R-:W-:Y:S01]  /*11560*/  IMAD.IADD R3, R3, 0x1, R5 ;  /* 0x0000000103037824 */ /* 0x000fe200078e0205 */
[----:B------:R-:W-:Y:S01]  /*11570*/  LEA R5, P2, R2, UR8, 0x1 ;  /* 0x0000000802057c11 */ /* 0x000fe2000f8408ff */
        /* <DEDUP_REMOVED lines=33> */
.L_x_2825:
[----:B------:R-:W-:Y:S05]  /*11790*/  BSYNC B1 ;  /* 0x0000000000017941 */ /* 0x000fea0003800000 */
.L_x_2824:
        /* <DEDUP_REMOVED lines=21> */
.L_x_2827:
[----:B------:R-:W-:Y:S05]  /*118f0*/  BSYNC B1 ;  /* 0x0000000000017941 */ /* 0x000fea0003800000 */
.L_x_2826:
        /* <DEDUP_REMOVED lines=21> */
.L_x_2829:
[----:B------:R-:W-:Y:S05]  /*11a50*/  BSYNC B1 ;  /* 0x0000000000017941 */ /* 0x000fea0003800000 */
.L_x_2828:
[----:B0-----:R-:W-:Y:S01]  /*11a60*/  VIADD R0, R6, 0x60 ;  /* 0x0000006006007836 */ /* 0x001fe20000000000 */
[----:B--2-4-:R-:W2:Y:S04]  /*11a70*/  SHFL.IDX PT, R4, R4, 0x3, 0x181f ;  /* 0x00781f0004047f89 */ /* 0x014ea800000e0000 */
[----:B------:R-:W-:Y:S01]  /*11a80*/  ISETP.GE.AND P0, PT, R0, R11, PT ;  /* 0x0000000b0000720c */ /* 0x000fe20003f06270 */
[----:B-1-3--:R1:W3:-:S12]  /*11a90*/  SHFL.IDX PT, R2, R5, 0x3, 0x181f ;  /* 0x00781f0005027f89 */ /* 0x00a2d800000e0000 */
[----:B-1----:R-:W-:Y:S05]  /*11aa0*/  @P0 BRA `(.L_x_2818) ;  /* 0x0000000000440947 */ /* 0x002fea0003800000 */
[----:B------:R-:W-:Y:S02]  /*11ab0*/  ULDC UR4, c[0x0][0xac8] ;  /* 0x0002b20000047ab9 */ /* 0x000fe40000000800 */
[----:B------:R-:W-:Y:S02]  /*11ac0*/  ISETP.GE.AND P3, PT, R7, UR4, PT ;  /* 0x0000000407007c0c */ /* 0x000fe4000bf66270 */
[----:B------:R-:W-:Y:S02]  /*11ad0*/  ISETP.GE.AND P2, PT, R13, UR4, PT ;  /* 0x000000040d007c0c */ /* 0x000fe4000bf46270 */
[----:B------:R-:W-:Y:S02]  /*11ae0*/  ISETP.GE.AND P1, PT, R9, UR4, PT ;  /* 0x0000000409007c0c */ /* 0x000fe4000bf26270 */
[----:B------:R-:W-:-:S07]  /*11af0*/  ISETP.GE.AND P0, PT, R15, UR4, PT ;  /* 0x000000040f007c0c */ /* 0x000fce000bf06270 */
[----:B---3--:R-:W-:-:S04]  /*11b00*/  @!P3 LEA R6, P4, R7, R2, 0x1 ;  /* 0x000000020706b211 */ /* 0x008fc800078808ff */
[----:B--2---:R-:W-:Y:S02]  /*11b10*/  @!P3 LEA.HI.X R7, R7, R4, R8, 0x1, P4 ;  /* 0x000000040707b211 */ /* 0x004fe400020f0c08 */
        /* <DEDUP_REMOVED lines=10> */
.L_x_2818:
[----:B------:R-:W-:Y:S05]  /*11bc0*/  BSYNC B0 ;  /* 0x0000000000007941 */ /* 0x000fea0003800000 */
.L_x_2808:
[----:B------:R-:W-:Y:S02]  /*11bd0*/  ULDC UR4, c[0x0][0xc3c] ;  /* 0x00030f0000047ab9 */ /* 0x000fe40000000800 */
[----:B------:R-:W-:-:S06]  /*11be0*/  UISETP.GE.AND UP0, UPT, UR7, UR4, UPT ;  /* 0x000000040700728c */ /* 0x000fcc000bf06270 */
[----:B------:R-:W-:-:S13]  /*11bf0*/  PLOP3.LUT P0, PT, PT, PT, UP0, 0x80, 0x0 ;  /* 0x000000000000781c */ /* 0x000fda0003f0f008 */
[----:B------:R-:W-:Y:S05]  /*11c00*/  @!P0 BRA `(.L_x_2830) ;  /* 0xfffffef4001c8947 */ /* 0x000fea000383ffff */
[----:B------:R-:W-:Y:S05]  /*11c10*/  EXIT ;  /* 0x000000000000794d */ /* 0x000fea0003800000 */
.L_x_2765:
        /* <DEDUP_REMOVED lines=59> */
.L_x_2834:
        /* <DEDUP_REMOVED lines=38> */
.L_x_2832:
        /* <DEDUP_REMOVED lines=17> */
.L_x_2835:
        /* <DEDUP_REMOVED lines=61> */
.L_x_2836:
        /* <DEDUP_REMOVED lines=63> */
.L_x_2837:
[----:B------:R-:W-:-:S05]  /*12b00*/  LOP3.LUT R33, RZ, R2, RZ, 0x33, !PT ;  /* 0x00000002ff217212 */ /* 0x000fca00078e33ff */
[----:B------:R-:W-:Y:S01]  /*12b10*/  IMAD.IADD R33, R0, 0x1, R33 ;  /* 0x0000000100217824 */ /* 0x000fe200078e0221 */
[----:B------:R-:W-:Y:S06]  /*12b20*/  BRA `(.L_x_2838) ;  /* 0x0000000000107947 */ /* 0x000fec0003800000 */
.L_x_2833:
[----:B------:R-:W-:Y:S01]  /*12b30*/  IMAD.MOV.U32 R32, RZ, RZ, R11 ;  /* 0x000000ffff207224 */ /* 0x000fe200078e000b */
[----:B------:R-:W-:Y:S01]  /*12b40*/  ULDC UR39, c[0x0][0xc3c] ;  /* 0x00030f0000277ab9 */ /* 0x000fe20000000800 */
[----:B------:R-:W-:Y:S02]  /*12b50*/  IMAD.MOV.U32 R33, RZ, RZ, RZ ;  /* 0x000000ffff217224 */ /* 0x000fe400078e00ff */
[----:B------:R-:W-:-:S07]  /*12b60*/  IMAD.MOV.U32 R34, RZ, RZ, RZ ;  /* 0x000000ffff227224 */ /* 0x000fce00078e00ff */
.L_x_2838:
[----:B------:R-:W-:Y:S01]  /*12b70*/  ISETP.NE.AND P0, PT, R7, RZ, PT ;  /* 0x000000ff0700720c */ /* 0x000fe20003f05270 */
[----:B------:R-:W-:-:S12]  /*12b80*/  IMAD.U32 R35, RZ, RZ, UR39 ;  /* 0x00000027ff237e24 */ /* 0x000fd8000f8e00ff */
[----:B------:R-:W0:Y:S01]  /*12b90*/  @!P0 S2R R3, SR_CgaCtaId ;  /* 0x0000000000038919 */ /* 0x000e220000008800 */
[----:B------:R-:W-:-:S04]  /*12ba0*/  @!P0 MOV R0, 0x400 ;  /* 0x0000040000008802 */ /* 0x000fc80000000f00 */
[----:B0-----:R-:W-:-:S05]  /*12bb0*/  @!P0 LEA R0, R3, R0, 0x18 ;  /* 0x0000000003008211 */ /* 0x001fca00078ec0ff */
[----:B------:R0:W-:Y:S01]  /*12bc0*/  @!P0 STS.128 [R0+0x388d0], R32 ;  /* 0x0388d02000008388 */ /* 0x0001e20000000c00 */
[----:B------:R-:W-:Y:S06]  /*12bd0*/  BAR.ARV 0x5, 0x180 ;  /* 0x0146000000007b1d */ /* 0x000fec0000002000 */
.L_x_2831:
        /* <DEDUP_REMOVED lines=52> */
.L_x_2915:
        /* <DEDUP_REMOVED lines=51> */
.L_x_2840:
        /* <DEDUP_REMOVED lines=16> */
.L_x_2841:
        /* <DEDUP_REMOVED lines=9> */
.L_x_2842:
[----:B------:R-:W2:Y:S01]  /*133e0*/  LDC R0, c[0x0][0x448] ;  /* 0x00011200ff007b82 */ /* 0x000ea20000000800 */
[----:B-----5:R-:W-:Y:S01]  /*133f0*/  IMAD.IADD R18, R18, 0x1, -R31 ;  /* 0x0000000112127824 */ /* 0x020fe200078e0a1f */
[----:B------:R-:W-:Y:S02]  /*13400*/  LOP3.LUT R22, R22, 0xfffffeff, RZ, 0xc0, !PT ;  /* 0xfffffeff16167812 */ /* 0x000fe400078ec0ff */
[----:B--2---:R-:W-:Y:S01]  /*13410*/  ISETP.NE.AND P0, PT, R0, 0x1, PT ;  /* 0x000000010000780c */ /* 0x004fe20003f05270 */
[----:B------:R-:W-:-:S04]  /*13420*/  IMAD.SHL.U32 R0, R33, 0x80, RZ ;  /* 0x0000008021007824 */ /* 0x000fc800078e00ff */
[----:B------:R-:W-:-:S08]  /*13430*/  VIADD R0, R0, 0x7f ;  /* 0x0000007f00007836 */ /* 0x000fd00000000000 */
[----:B-1----:R-:W1:Y:S01]  /*13440*/  @P0 LDC R3, c[0x0][0x44c] ;  /* 0x00011300ff030b82 */ /* 0x002e620000000800 */
[----:B------:R-:W-:-:S07]  /*13450*/  @P0 LOP3.LUT R22, R22, 0x100, RZ, 0xfc, !PT ;  /* 0x0000010016160812 */ /* 0x000fce00078efcff */
[----:B------:R-:W2:Y:S01]  /*13460*/  @P0 LDC R5, c[0x0][0x450] ;  /* 0x00011400ff050b82 */ /* 0x000ea20000000800 */
[----:B-1----:R-:W-:Y:S01]  /*13470*/  @P0 IMAD.HI.U32 R2, R0, R3, RZ ;  /* 0x0000000300020227 */ /* 0x002fe200078e00ff */
[----:B0-----:R-:W-:-:S04]  /*13480*/  IADD3 R3, R18, 0x80, -R19 ;  /* 0x0000008012037810 */ /* 0x001fc80007ffe813 */
[----:B--2---:R-:W-:-:S05]  /*13490*/  @P0 SHF.R.U32.HI R0, RZ, R5, R2 ;  /* 0x00000005ff000219 */ /* 0x004fca0000011602 */
[----:B------:R-:W-:Y:S02]  /*134a0*/  IMAD.IADD R2, R3, 0x1, R0 ;  /* 0x0000000103027824 */ /* 0x000fe400078e0200 */
[----:B------:R-:W-:-:S03]  /*134b0*/  VIADD R0, R18, 0x7f ;  /* 0x0000007f12007836 */ /* 0x000fc60000000000 */
[----:B------:R-:W-:Y:S02]  /*134c0*/  SHF.R.S32.HI R5, RZ, 0x1f, R2 ;  /* 0x0000001fff057819 */ /* 0x000fe40000011402 */
[----:B------:R-:W-:Y:S02]  /*134d0*/  SHF.R.S32.HI R3, RZ, 0x1f, R0 ;  /* 0x0000001fff037819 */ /* 0x000fe40000011400 */
[----:B------:R-:W-:Y:S02]  /*134e0*/  LEA.HI R5, R5, R2, RZ, 0x7 ;  /* 0x0000000205057211 */ /* 0x000fe400078f38ff */
[----:B------:R-:W-:Y:S02]  /*134f0*/  LEA.HI R3, R3, R0, RZ, 0x7 ;  /* 0x0000000003037211 */ /* 0x000fe400078f38ff */
[----:B------:R-:W-:Y:S02]  /*13500*/  SHF.R.S32.HI R0, RZ, 0x7, R5 ;  /* 0x00000007ff007819 */ /* 0x000fe40000011405 */
[----:B------:R-:W-:-:S04]  /*13510*/  SHF.R.S32.HI R3, RZ, 0x7, R3 ;  /* 0x00000007ff037819 */ /* 0x000fc80000011403 */
[----:B------:R-:W-:Y:S02]  /*13520*/  VIMNMX R5, R3, R0, PT ;  /* 0x0000000003057248 */ /* 0x000fe40003fe0100 */
[C---:B------:R-:W-:Y:S02]  /*13530*/  LOP3.LUT R0, R34.reuse, 0xff000000, RZ, 0xc0, !PT ;  /* 0xff00000022007812 */ /* 0x040fe400078ec0ff */
[----:B------:R-:W-:Y:S02]  /*13540*/  ISETP.GE.AND P0, PT, R5, 0x1, PT ;  /* 0x000000010500780c */ /* 0x000fe40003f06270 */
        /* <DEDUP_REMOVED lines=8> */
[----:B------:R-:W0:Y:S02]  /*135d0*/  @!P0 LDC R0, c[0x0][0x9f0] ;  /* 0x00027c00ff008b82 */ /* 0x000e240000000800 */
[-C--:B0-----:R-:W-:Y:S02]  /*135e0*/  IABS R4, R0.reuse ;  /* 0x0000000000047213 */ /* 0x081fe40000000000 */
[----:B------:R-:W-:Y:S02]  /*135f0*/  IADD3 R7, R0, -0x1, R5 ;  /* 0xffffffff00077810 */ /* 0x000fe40007ffe005 */
[----:B------:R-:W0:Y:S02]  /*13600*/  I2F.RP R6, R4 ;  /* 0x0000000400067306 */ /* 0x000e240000209400 */
[----:B------:R-:W-:-:S04]  /*13610*/  LOP3.LUT R2, R7, R0, RZ, 0x3c, !PT ;  /* 0x0000000007027212 */ /* 0x000fc800078e3cff */
[----:B------:R-:W-:Y:S01]  /*13620*/  ISETP.GE.AND P2, PT, R2, RZ, PT ;  /* 0x000000ff0200720c */ /* 0x000fe20003f46270 */
[----:B------:R-:W-:Y:S01]  /*13630*/  IMAD.MOV.U32 R2, RZ, RZ, RZ ;  /* 0x000000ffff027224 */ /* 0x000fe200078e00ff */
[----:B0-----:R-:W0:Y:S02]  /*13640*/  MUFU.RCP R6, R6 ;  /* 0x0000000600067308 */ /* 0x001e240000001000 */
[----:B0-----:R-:W-:Y:S01]  /*13650*/  VIADD R3, R6, 0xffffffe ;  /* 0x0ffffffe06037836 */ /* 0x001fe20000000000 */
[----:B------:R-:W-:-:S05]  /*13660*/  IABS R6, R0 ;  /* 0x0000000000067213 */ /* 0x000fca0000000000 */
[----:B------:R-:W0:Y:S01]  /*13670*/  F2I.FTZ.U32.TRUNC.NTZ R3, R3 ;  /* 0x0000000300037305 */ /* 0x000e22000021f000 */
[----:B------:R-:W-:Y:S02]  /*13680*/  IMAD.MOV R6, RZ, RZ, -R6 ;  /* 0x000000ffff067224 */ /* 0x000fe400078e0a06 */
[----:B0-----:R-:W-:-:S04]  /*13690*/  IMAD.MOV R9, RZ, RZ, -R3 ;  /* 0x000000ffff097224 */ /* 0x001fc800078e0a03 */
        /* <DEDUP_REMOVED lines=14> */
.L_x_2843:
[-C--:B------:R-:W-:Y:S01]  /*13780*/  IMAD R30, R30, R3.reuse, RZ ;  /* 0x000000031e1e7224 */ /* 0x080fe200078e02ff */
[----:B------:R-:W-:Y:S04]  /*13790*/  BSSY B7, `(.L_x_2844) ;  /* 0x00004c9000077945 */ /* 0x000fe80003800000 */
[----:B------:R-:W-:-:S04]  /*137a0*/  VIADDMNMX R24, R30, R3, R5, PT ;  /* 0x000000031e187246 */ /* 0x000fc80003800105 */
[----:B------:R-:W-:Y:S01]  /*137b0*/  ISETP.GT.AND P0, PT, R24, R30, PT ;  /* 0x0000001e1800720c */ /* 0x000fe20003f04270 */
[----:B------:R0:W-:-:S12]  /*137c0*/  STL [R1+0x14], R24 ;  /* 0x0000141801007387 */ /* 0x0001d80000100800 */
[----:B0-----:R-:W-:Y:S05]  /*137d0*/  @P0 BRA `(.L_x_2845) ;  /* 0x0000000000440947 */ /* 0x001fea0003800000 */
        /* <DEDUP_REMOVED lines=17> */
.L_x_2845:
        /* <DEDUP_REMOVED lines=20> */
.L_x_2848:
[----:B------:R-:W-:Y:S05]  /*13a30*/  BSYNC B6 ;  /* 0x0000000000067941 */ /* 0x000fea0003800000 */
.L_x_2847:
        /* <DEDUP_REMOVED lines=22> */
.L_x_2850:
[----:B------:R-:W-:Y:S05]  /*13ba0*/  BSYNC B6 ;  /* 0x0000000000067941 */ /* 0x000fea0003800000 */
.L_x_2849:
        /* <DEDUP_REMOVED lines=20> */
.L_x_2852:
[----:B------:R-:W-:Y:S05]  /*13cf0*/  BSYNC B6 ;  /* 0x0000000000067941 */ /* 0x000fea0003800000 */
.L_x_2851:
        /* <DEDUP_REMOVED lines=19> */
.L_x_2854:
[----:B------:R-:W-:Y:S05]  /*13e30*/  BSYNC B6 ;  /* 0x0000000000067941 */ /* 0x000fea0003800000 */
.L_x_2853:
[----:B------:R-:W-:Y:S01]  /*13e40*/  ULDC.64 UR4, c[0x0][0x9f8] ;  /* 0x00027e0000047ab9 */ /* 0x000fe20000000a00 */
[----:B------:R-:W0:Y:S01]  /*13e50*/  S2R R20, SR_TID.X ;  /* 0x0000000000147919 */ /* 0x000e220000002100 */
[----:B------:R-:W-:Y:S01]  /*13e60*/  UISETP.NE.U32.AND UP0, UPT, UR4, URZ, UPT ;  /* 0x0000003f0400728c */ /* 0x000fe2000bf05070 */
[----:B------:R-:W1:Y:S03]  /*13e70*/  LDC R8, c[0x0][0x430] ;  /* 0x00010c00ff087b82 */ /* 0x000e660000000800 */
[----:B------:R-:W-:-:S06]  /*13e80*/  UISETP.NE.AND.EX UP0, UPT, UR5, URZ, UPT, UP0 ;  /* 0x0000003f0500728c */ /* 0x000fcc000bf05300 */
[----:B------:R-:W-:-:S05]  /*13e90*/  PLOP3.LUT P0, PT, PT, PT, UP0, 0x80, 0x0 ;  /* 0x000000000000781c */ /* 0x000fca0003f0f008 */
[----:B------:R-:W-:-:S04]  /*13ea0*/  @UP0 UIADD3 UR4, UP1, UR37, UR4, URZ ;  /* 0x0000000425040290 */ /* 0x000fc8000ff3e03f */
[----:B------:R-:W-:Y:S02]  /*13eb0*/  @UP0 UIADD3.X UR5, UR36, UR5, URZ, UP1, !UPT ;  /* 0x0000000524050290 */ /* 0x000fe40008ffe43f */
[----:B------:R-:W-:-:S04]  /*13ec0*/  IMAD.U32 R2, RZ, RZ, UR4 ;  /* 0x00000004ff027e24 */ /* 0x000fc8000f8e00ff */
[----:B------:R-:W-:-:S05]  /*13ed0*/  IMAD.U32 R3, RZ, RZ, UR5 ;  /* 0x00000005ff037e24 */ /* 0x000fca000f8e00ff */
[----:B------:R2:W3:Y:S01]  /*13ee0*/  @P0 LDG.E R29, desc[UR54][R2.64] ;  /* 0x00000036021d0981 */ /* 0x0004e2000c1e1900 */
[----:B0-----:R-:W-:Y:S02]  /*13ef0*/  LOP3.LUT R21, R20, 0x7f, RZ, 0xc0, !PT ;  /* 0x0000007f14157812 */ /* 0x001fe400078ec0ff */
[----:B-1----:R-:W-:Y:S01]  /*13f00*/  ISETP.NE.AND P1, PT, R8, 0x1, PT ;  /* 0x000000010800780c */ /* 0x002fe20003f25270 */
[----:B------:R-:W-:Y:S01]  /*13f10*/  IMAD.SHL.U32 R20, R20, 0x10, RZ ;  /* 0x0000001014147824 */ /* 0x000fe200078e00ff */
[----:B------:R-:W-:Y:S02]  /*13f20*/  SHF.R.U32.HI R21, RZ, 0x3, R21 ;  /* 0x00000003ff157819 */ /* 0x000fe40000011615 */
[----:B------:R-:W-:Y:S02]  /*13f30*/  LEA R7, R24, 0xffffff80, 0x7 ;  /* 0xffffff8018077811 */ /* 0x000fe400078e38ff */
[----:B------:R-:W-:-:S04]  /*13f40*/  LOP3.LUT R20, R21, 0x70, R20, 0xf8, !PT ;  /* 0x0000007015147812 */ /* 0x000fc800078ef814 */
[----:B------:R-:W-:-:S03]  /*13f50*/  LOP3.LUT R5, R20, R7, RZ, 0xfc, !PT ;  /* 0x0000000714057212 */ /* 0x000fc600078efcff */
[----:B------:R-:W0:Y:S01]  /*13f60*/  @P1 LDC R6, c[0x0][0x434] ;  /* 0x00010d00ff061b82 */ /* 0x000e220000000800 */
[----:B------:R-:W-:-:S07]  /*13f70*/  ISETP.GE.AND P0, PT, R5, R18, PT ;  /* 0x000000120500720c */ /* 0x000fce0003f06270 */
[----:B------:R-:W1:Y:S01]  /*13f80*/  @P1 LDC R0, c[0x0][0x438] ;  /* 0x00010e00ff001b82 */ /* 0x000e620000000800 */
[----:B------:R-:W-:-:S07]  /*13f90*/  IMAD.IADD R5, R5, 0x1, R31 ;  /* 0x0000000105057824 */ /* 0x000fce00078e021f */
[----:B--2---:R-:W2:Y:S01]  /*13fa0*/  @!P0 LDC.64 R2, c[0x0][0x428] ;  /* 0x00010a00ff028b82 */ /* 0x004ea20000000a00 */
[----:B------:R-:W-:Y:S02]  /*13fb0*/  IMAD.MOV.U32 R4, RZ, RZ, R5 ;  /* 0x000000ffff047224 */ /* 0x000fe400078e0005 */
[----:B0-----:R-:W-:-:S05]  /*13fc0*/  @P1 IMAD.HI.U32 R6, R5, R6, RZ ;  /* 0x0000000605061227 */ /* 0x001fca00078e00ff */
[----:B-1----:R-:W-:-:S05]  /*13fd0*/  @P1 SHF.R.U32.HI R4, RZ, R0, R6 ;  /* 0x00000000ff041219 */ /* 0x002fca0000011606 */
[----:B------:R-:W-:-:S04]  /*13fe0*/  IMAD.MOV R0, RZ, RZ, -R4 ;  /* 0x000000ffff007224 */ /* 0x000fc800078e0a04 */
[----:B------:R-:W-:Y:S01]  /*13ff0*/  IMAD R0, R8, R0, R5 ;  /* 0x0000000008007224 */ /* 0x000fe200078e0205 */
[----:B------:R-:W-:Y:S01]  /*14000*/  @!P0 SHF.R.S32.HI R5, RZ, 0x1f, R4 ;  /* 0x0000001fff058819 */ /* 0x000fe20000011404 */
[----:B------:R-:W0:Y:S01]  /*14010*/  LDC R8, c[0x0][0x2f4] ;  /* 0x0000bd00ff087b82 */ /* 0x000e220000000800 */
[----:B------:R-:W-:-:S04]  /*14020*/  LOP3.LUT R22, R22, 0xfffffff7, RZ, 0xc0, !PT ;  /* 0xfffffff716167812 */ /* 0x000fc800078ec0ff */
[----:B------:R-:W-:Y:S02]  /*14030*/  @P1 LOP3.LUT R22, R22, 0x8, RZ, 0xfc, !PT ;  /* 0x0000000816161812 */ /* 0x000fe400078efcff */
[----:B------:R-:W-:Y:S02]  /*14040*/  LOP3.LUT R20, R27, 0x80, RZ, 0xfc, !PT ;  /* 0x000000801b147812 */ /* 0x000fe400078efcff */
[----:B------:R-:W-:Y:S01]  /*14050*/  LOP3.LUT R22, R22, 0xfffffffd, RZ, 0xc0, !PT ;  /* 0xfffffffd16167812 */ /* 0x000fe200078ec0ff */
[----:B------:R-:W-:-:S05]  /*14060*/  IMAD.U32 R9, RZ, RZ, UR44 ;  /* 0x0000002cff097e24 */ /* 0x000fca000f8e00ff */
[----:B------:R-:W-:Y:S01]  /*14070*/  ISETP.NE.AND P2, PT, R9, 0x3, PT ;  /* 0x000000030900780c */ /* 0x000fe20003f45270 */
[----:B------:R-:W-:Y:S01]  /*14080*/  UMOV UR4, 0xffffffff ;  /* 0xffffffff00047882 */ /* 0x000fe20000000000 */
[----:B---3--:R-:W-:Y:S01]  /*14090*/  SHF.R.S32.HI R35, RZ, 0x1f, R29 ;  /* 0x0000001fff237819 */ /* 0x008fe2000001141d */
[----:B--2---:R-:W-:-:S04]  /*140a0*/  @!P0 IMAD.WIDE.U32 R4, R29, R2, R4 ;  /* 0x000000021d048225 */ /* 0x004fc800078e0004 */
[----:B------:R-:W-:-:S04]  /*140b0*/  @!P0 IMAD R6, R35, R2, RZ ;  /* 0x0000000223068224 */ /* 0x000fc800078e02ff */
[----:B------:R-:W-:Y:S02]  /*140c0*/  @!P0 IMAD R6, R29, R3, R6 ;  /* 0x000000031d068224 */ /* 0x000fe400078e0206 */
[----:B------:R-:W1:Y:S02]  /*140d0*/  @!P0 LDC.64 R2, c[0x0][0x418] ;  /* 0x00010600ff028b82 */ /* 0x000e640000000a00 */
[----:B------:R-:W-:Y:S01]  /*140e0*/  @!P0 IMAD.IADD R6, R5, 0x1, R6 ;  /* 0x0000000105068824 */ /* 0x000fe200078e0206 */
[----:B-1----:R-:W-:-:S04]  /*140f0*/  @!P0 LEA R2, P1, R4, R2, 0x2 ;  /* 0x0000000204028211 */ /* 0x002fc800078210ff */
[----:B------:R-:W-:Y:S02]  /*14100*/  @!P0 LEA.HI.X R3, R4, R3, R6, 0x2, P1 ;  /* 0x0000000304038211 */ /* 0x000fe400008f1406 */
[----:B0-----:R-:W-:Y:S01]  /*14110*/  ISETP.GE.AND P1, PT, R27, R8, PT ;  /* 0x000000081b00720c */ /* 0x001fe20003f26270 */
        /* <DEDUP_REMOVED lines=8> */
[----:B0-----:R-:W-:Y:S06]  /*141a0*/  BRA.DIV UR4, `(.L_x_2855) ;  /* 0x0000005a04407947 */ /* 0x001fec000b800000 */
.L_x_2935:
[----:B------:R-:W-:Y:S01]  /*141b0*/  LOP3.LUT R24, R34, 0xffff, RZ, 0xc0, !PT ;  /* 0x0000ffff22187812 */ /* 0x000fe200078ec0ff */
[----:B------:R-:W-:Y:S06]  /*141c0*/  @!P2 BRA `(.L_x_2856) ;  /* 0x000000000004a947 */ /* 0x000fec0003800000 */
[----:B------:R-:W-:Y:S01]  /*141d0*/  BPT.TRAP 0x1 ;  /* 0x000000040000795c */ /* 0x000fe20000300000 */
.L_x_2856:
        /* <DEDUP_REMOVED lines=10> */
.L_x_2936:
[----:B------:R-:W-:Y:S05]  /*14280*/  BSYNC B0 ;  /* 0x0000000000007941 */ /* 0x000fea0003800000 */
.L_x_2857:
[----:B------:R-:W2:Y:S01]  /*14290*/  LDL R11, [R1+0x8] ;  /* 0x00000800010b7983 */ /* 0x000ea20000100800 */
[----:B------:R-:W-:Y:S01]  /*142a0*/  ULDC.64 UR4, c[0x0][0x328] ;  /* 0x0000ca0000047ab9 */ /* 0x000fe20000000a00 */
[----:B-----5:R-:W-:Y:S01]  /*142b0*/  SHF.R.S32.HI R10, RZ, 0x1f, R4 ;  /* 0x0000001fff0a7819 */ /* 0x020fe20000011404 */
        /* <DEDUP_REMOVED lines=16> */
[----:B------:R-:W-:Y:S02]  /*143c0*/  IADD3.X R8, R8, UR7, RZ, P0, !PT ;  /* 0x0000000708087c10 */ /* 0x000fe400087fe4ff */
[----:B------:R-:W-:-:S13]  /*143d0*/  ISETP.GE.AND P0, PT, R18, 0x1, PT ;  /* 0x000000011200780c */ /* 0x000fda0003f06270 */
[----:B------:R-:W-:Y:S01]  /*143e0*/  @P0 LOP3.LUT R22, R22, 0x80, RZ, 0xfc, !PT ;  /* 0x0000008016160812 */ /* 0x000fe200078efcff */
[----:B--2---:R-:W-:Y:S01]  /*143f0*/  IMAD R5, R25, 0x8000, R11 ;  /* 0x0000800019057824 */ /* 0x004fe200078e020b */
[----:B------:R-:W-:Y:S06]  /*14400*/  BRA.DIV UR4, `(.L_x_2859) ;  /* 0x0000005604e87947 */ /* 0x000fec000b800000 */
[----:B------:R-:W1:Y:S01]  /*14410*/  LDC R12, c[0x0][0x2f4] ;  /* 0x0000bd00ff0c7b82 */ /* 0x000e620000000800 */
[----:B------:R-:W2:Y:S01]  /*14420*/  SHFL.IDX PT, R2, R7, RZ, 0x181f ;  /* 0x00181fff07027589 */ /* 0x000ea200000e0000 */
[----:B------:R-:W-:Y:S01]  /*14430*/  LOP3.LUT R11, R27, 0x80, RZ, 0xfc, !PT ;  /* 0x000000801b0b7812 */ /* 0x000fe200078efcff */
[----:B------:R-:W-:Y:S01]  /*14440*/  IMAD.IADD R5, R17, 0x1, R5 ;  /* 0x0000000111057824 */ /* 0x000fe200078e0205 */
[----:B------:R-:W-:Y:S01]  /*14450*/  ISETP.GE.AND P3, PT, R18, 0x11, PT ;  /* 0x000000111200780c */ /* 0x000fe20003f66270 */
[----:B------:R-:W3:Y:S01]  /*14460*/  SHFL.IDX PT, R3, R8, RZ, 0x181f ;  /* 0x00181fff08037589 */ /* 0x000ee200000e0000 */
[----:B------:R-:W-:Y:S02]  /*14470*/  LOP3.LUT R22, R22, 0xffffffdf, RZ, 0xc0, !PT ;  /* 0xffffffdf16167812 */ /* 0x000fe400078ec0ff */
[C---:B------:R-:W-:Y:S02]  /*14480*/  ISETP.GE.AND P6, PT, R18.reuse, 0x71, PT ;  /* 0x000000711200780c */ /* 0x040fe40003fc6270 */
[----:B------:R-:W-:-:S02]  /*14490*/  ISETP.GE.AND P5, PT, R18, 0x31, PT ;  /* 0x000000311200780c */ /* 0x000fc40003fa6270 */
[----:B------:R-:W-:-:S05]  /*144a0*/  ISETP.GE.AND P4, PT, R18, 0x41, PT ;  /* 0x000000411200780c */ /* 0x000fca0003f86270 */
[----:B------:R-:W-:Y:S02]  /*144b0*/  @P3 LOP3.LUT R22, R22, 0x20, RZ, 0xfc, !PT ;  /* 0x0000002016163812 */ /* 0x000fe400078efcff */
[----:B------:R-:W-:Y:S02]  /*144c0*/  ISETP.GE.AND P3, PT, R18, 0x51, PT ;  /* 0x000000511200780c */ /* 0x000fe40003f66270 */
[----:B------:R-:W-:Y:S02]  /*144d0*/  LOP3.LUT R22, R22, 0xffffffef, RZ, 0xc0, !PT ;  /* 0xffffffef16167812 */ /* 0x000fe400078ec0ff */
[C---:B-1----:R-:W-:Y:S02]  /*144e0*/  ISETP.GE.AND P1, PT, R27.reuse, R12, PT ;  /* 0x0000000c1b00720c */ /* 0x042fe40003f26270 */
[----:B--2---:R-:W-:Y:S02]  /*144f0*/  IADD3 R2, P0, R27, R2, RZ ;  /* 0x000000021b027210 */ /* 0x004fe40007f1e0ff */
[----:B------:R-:W-:-:S03]  /*14500*/  ISETP.LT.OR P2, PT, R18, 0x1, P1 ;  /* 0x000000011200780c */ /* 0x000fc60000f41670 */
[----:B---3--:R-:W-:Y:S01]  /*14510*/  IMAD.X R3, RZ, RZ, R3, P0 ;  /* 0x000000ffff037224 */ /* 0x008fe200000e0603 */
[----:B------:R-:W-:-:S09]  /*14520*/  ISETP.GE.AND P0, PT, R11, R12, PT ;  /* 0x0000000c0b00720c */ /* 0x000fd20003f06270 */
        /* <DEDUP_REMOVED lines=54> */
[----:B-1----:R1:W2:Y:S10]  /*14890*/  SHFL.IDX PT, R2, R7, 0x7, 0x181f ;  /* 0x00f81f0007027f89 */ /* 0x0022b400000e0000 */
[----:B------:R-:W-:-:S02]  /*148a0*/  @P2 LOP3.LUT R22, R22, 0x10, RZ, 0xfc, !PT ;  /* 0x0000001016162812 */ /* 0x000fc400078efcff */
[----:B------:R-:W-:Y:S02]  /*148b0*/  ISETP.GE.AND P2, PT, R18, 0x61, PT ;  /* 0x000000611200780c */ /* 0x000fe40003f46270 */
[----:B------:R-:W-:-:S04]  /*148c0*/  LOP3.LUT R22, R22, 0xffffffbf, RZ, 0xc0, !PT ;  /* 0xffffffbf16167812 */ /* 0x000fc800078ec0ff */
[----:B-1-3--:R-:W-:-:S07]  /*148d0*/  @P6 LOP3.LUT R22, R22, 0x40, RZ, 0xfc, !PT ;  /* 0x0000004016166812 */ /* 0x00afce00078efcff */
.L_x_2954:
        /* <DEDUP_REMOVED lines=11> */
.L_x_2860:
[----:B------:R-:W-:Y:S02]  /*14990*/  PLOP3.LUT P1, PT, P1, P0, PT, 0xa2, 0x0 ;  /* 0x000000000000781c */ /* 0x000fe40000f21472 */
[----:B------:R-:W-:-:S08]  /*149a0*/  @P0 R2UR P1, UR4, R6 ;  /* 0x00000000060402ca */ /* 0x000fd00000020000 */
[----:B------:R-:W-:-:S05]  /*149b0*/  @P0 PLOP3.LUT P0, PT, P1, PT, PT, 0x80, 0x0 ;  /* 0x000000000000081c */ /* 0x000fca0000f0f070 */
[----:B------:R-:W-:Y:S01]  /*149c0*/  @!P1 SYNCS.ARRIVE.TRANS64.RED.A0T1 RZ, [UR4+0x38870], RZ ;  /* 0x038870ffffff99a7 */ /* 0x000fe20008200404 */
[----:B------:R-:W-:Y:S07]  /*149d0*/  @!P1 ARRIVES.LDGSTSBAR.64.TRANSCNT [UR4+0x38870] ;  /* 0x03887000ff0099b0 */ /* 0x000fee0008000a84 */
[----:B------:R-:W-:Y:S05]  /*149e0*/  @P0 BRA.U.ANY `(.L_x_2860) ;  /* 0xfffffffd00e80947 */ /* 0x000fea000393ffff */
[----:B------:R-:W-:Y:S01]  /*149f0*/  NOP ;  /* 0x0000000000007918 */ /* 0x000fe20000000000 */
[----:B-1----:R-:W-:-:S05]  /*14a00*/  IMAD.U32 R2, RZ, RZ, UR44 ;  /* 0x0000002cff027e24 */ /* 0x002fca000f8e00ff */
[----:B------:R-:W-:-:S13]  /*14a10*/  ISETP.NE.AND P6, PT, R2, 0x3, PT ;  /* 0x000000030200780c */ /* 0x000fda0003fc5270 */
[----:B------:R-:W-:Y:S05]  /*14a20*/  @!P6 BRA `(.L_x_2861) ;  /* 0x000000000004e947 */ /* 0x000fea0003800000 */
[----:B------:R-:W-:Y:S01]  /*14a30*/  BPT.TRAP 0x1 ;  /* 0x000000040000795c */ /* 0x000fe20000300000 */
.L_x_2861:
[----:B------:R1:W-:Y:S01]  /*14a40*/  SYNCS.ARRIVE.TRANS64.A1T0 RZ, [R6+URZ+0x38870], RZ ;  /* 0x038870ff06ff79a7 */ /* 0x0003e2000810003f */
[----:B------:R-:W-:Y:S05]  /*14a50*/  @!P6 BRA `(.L_x_2862) ;  /* 0x000000000004e947 */ /* 0x000fea0003800000 */
[----:B------:R-:W-:Y:S01]  /*14a60*/  BPT.TRAP 0x1 ;  /* 0x000000040000795c */ /* 0x000fe20000300000 */
.L_x_2862:
[----:B------:R-:W2:Y:S01]  /*14a70*/  SYNCS.PHASECHK.TRANS64.TRYWAIT P0, [R6+URZ+0x38840], R20 ;  /* 0x03884014060075a7 */ /* 0x000ea2000800017f */
[----:B------:R-:W-:Y:S04]  /*14a80*/  BSSY B0, `(.L_x_2863) ;  /* 0x0000002000007945 */ /* 0x000fe80003800000 */
[----:B--2---:R-:W-:Y:S05]  /*14a90*/  @!P0 BRA `(.L_x_2864) ;  /* 0x0000005c00148947 */ /* 0x004fea0003800000 */
.L_x_2955:
[----:B------:R-:W-:Y:S05]  /*14aa0*/  BSYNC B0 ;  /* 0x0000000000007941 */ /* 0x000fea0003800000 */
.L_x_2863:
[----:B------:R-:W-:Y:S01]  /*14ab0*/  ULDC.64 UR4, c[0x0][0x300] ;  /* 0x0000c00000047ab9 */ /* 0x000fe20000000a00 */
[----:B------:R-:W3:Y:S01]  /*14ac0*/  LDC R8, c[0x0][0x2f4] ;  /* 0x0000bd00ff087b82 */ /* 0x000ee20000000800 */
        /* <DEDUP_REMOVED lines=14> */
[----:B---3--:R-:W-:Y:S02]  /*14bb0*/  ISETP.GE.AND P1, PT, R11, R8, PT ;  /* 0x000000080b00720c */ /* 0x008fe40003f26270 */
[----:B------:R-:W-:Y:S01]  /*14bc0*/  IMAD R0, R24, UR5, R3 ;  /* 0x0000000518007c24 */ /* 0x000fe2000f8e0203 */
[----:B------:R-:W-:-:S04]  /*14bd0*/  IADD3 R4, P0, R2, UR6, RZ ;  /* 0x0000000602047c10 */ /* 0x000fc8000ff1e0ff */
[----:B------:R-:W-:Y:S01]  /*14be0*/  IADD3.X R0, R0, UR7, RZ, P0, !PT ;  /* 0x0000000700007c10 */ /* 0x000fe200087fe4ff */
[----:B------:R-:W-:Y:S08]  /*14bf0*/  BRA.DIV UR4, `(.L_x_2865) ;  /* 0x0000005a04d07947 */ /* 0x000ff0000b800000 */
[----:B------:R-:W3:Y:S01]  /*14c00*/  SHFL.IDX PT, R3, R4, RZ, 0x181f ;  /* 0x00181fff04037589 */ /* 0x000ee200000e0000 */
[----:B------:R-:W-:Y:S02]  /*14c10*/  LOP3.LUT R22, R22, 0xffffefff, RZ, 0xc0, !PT ;  /* 0xffffefff16167812 */ /* 0x000fe400078ec0ff */
[----:B------:R-:W-:Y:S01]  /*14c20*/  ISETP.GE.AND P6, PT, R27, R8, PT ;  /* 0x000000081b00720c */ /* 0x000fe20003fc6270 */
[----:B------:R-:W4:Y:S01]  /*14c30*/  SHFL.IDX PT, R2, R0, RZ, 0x181f ;  /* 0x00181fff00027589 */ /* 0x000f2200000e0000 */
[----:B------:R-:W-:-:S04]  /*14c40*/  @P4 LOP3.LUT R22, R22, 0x1000, RZ, 0xfc, !PT ;  /* 0x0000100016164812 */ /* 0x000fc800078efcff */
[C---:B------:R-:W-:Y:S02]  /*14c50*/  LOP3.LUT P4, RZ, R22.reuse, 0x80, RZ, 0xc0, !PT ;  /* 0x0000008016ff7812 */ /* 0x040fe4000788c0ff */
[----:B------:R-:W-:-:S04]  /*14c60*/  LOP3.LUT R22, R22, 0xfffff7ff, RZ, 0xc0, !PT ;  /* 0xfffff7ff16167812 */ /* 0x000fc800078ec0ff */
[----:B------:R-:W-:-:S04]  /*14c70*/  @P3 LOP3.LUT R22, R22, 0x800, RZ, 0xfc, !PT ;  /* 0x0000080016163812 */ /* 0x000fc800078efcff */
[C---:B------:R-:W-:Y:S02]  /*14c80*/  LOP3.LUT P3, RZ, R22.reuse, 0x20, RZ, 0xc0, !PT ;  /* 0x0000002016ff7812 */ /* 0x040fe4000786c0ff */
[----:B------:R-:W-:Y:S02]  /*14c90*/  LOP3.LUT R22, R22, 0xfffffbff, RZ, 0xc0, !PT ;  /* 0xfffffbff16167812 */ /* 0x000fe400078ec0ff */
[----:B---3--:R-:W-:Y:S02]  /*14ca0*/  @P4 IADD3 R3, P0, R27, R3, RZ ;  /* 0x000000031b034210 */ /* 0x008fe40007f1e0ff */
[----:B------:R-:W-:-:S03]  /*14cb0*/  @P2 LOP3.LUT R22, R22, 0x400, RZ, 0xfc, !PT ;  /* 0x0000040016162812 */ /* 0x000fc600078efcff */
[----:B----4-:R-:W-:Y:S01]  /*14cc0*/  @P4 IMAD.X R2, RZ, RZ, R2, P0 ;  /* 0x000000ffff024224 */ /* 0x010fe200000e0602 */
        /* <DEDUP_REMOVED lines=8> */
[----:B---3--:R-:W3:Y:S04]  /*14d50*/  SHFL.IDX PT, R3, R4, 0x1, 0x181f ;  /* 0x00381f0004037f89 */ /* 0x008ee800000e0000 */
[----:B------:R-:W4:Y:S01]  /*14d60*/  SHFL.IDX PT, R2, R0, 0x1, 0x181f ;  /* 0x00381f0000027f89 */ /* 0x000f2200000e0000 */
[----:B---3--:R-:W-:-:S05]  /*14d70*/  @P3 IADD3 R3, P0, R27, R3, RZ ;  /* 0x000000031b033210 */ /* 0x008fca0007f1e0ff */
[----:B----4-:R-:W-:-:S05]  /*14d80*/  @P3 IMAD.X R2, RZ, RZ, R2, P0 ;  /* 0x000000ffff023224 */ /* 0x010fca00000e0602 */
[----:B------:R-:W-:-:S04]  /*14d90*/  @P3 LOP3.LUT R3, R3, R2, RZ, 0x3c, !PT ;  /* 0x0000000203033212 */ /* 0x000fc800078e3cff */
[----:B------:R-:W-:-:S04]  /*14da0*/  @P3 LOP3.LUT R2, R3, R2, RZ, 0x3c, !PT ;  /* 0x0000000203023212 */ /* 0x000fc800078e3cff */
[----:B------:R-:W-:-:S05]  /*14db0*/  @P3 LOP3.LUT R3, R3, R2, RZ, 0x3c, !PT ;  /* 0x0000000203033212 */ /* 0x000fca00078e3cff */
        /* <DEDUP_REMOVED lines=21> */
[----:B------:R3:W-:Y:S04]  /*14f10*/  @P5 LDGSTS.E.BYPASS.LTC128B.128 [R5+0x2dc00], desc[UR54][R2.64+0x80], !P1 ;  /* 0x2dc0008002055fae */ /* 0x0007e8000c901d76 */
        /* <DEDUP_REMOVED lines=19> */
[----:B------:R-:W4:Y:S04]  /*15050*/  SHFL.IDX PT, R2, R0, 0x6, 0x181f ;  /* 0x00d81f0000027f89 */ /* 0x000f2800000e0000 */
[----:B------:R-:W0:Y:S04]  /*15060*/  SHFL.IDX PT, R4, R4, 0x7, 0x181f ;  /* 0x00f81f0004047f89 */ /* 0x000e2800000e0000 */
[----:B------:R-:W0:Y:S01]  /*15070*/  SHFL.IDX PT, R0, R0, 0x7, 0x181f ;  /* 0x00f81f0000007f89 */ /* 0x000e2200000e0000 */
[----:B---3--:R-:W-:-:S05]  /*15080*/  @P2 IADD3 R3, P0, R27, R3, RZ ;  /* 0x000000031b032210 */ /* 0x008fca0007f1e0ff */
[----:B----4-:R-:W-:-:S05]  /*15090*/  @P2 IMAD.X R2, RZ, RZ, R2, P0 ;  /* 0x000000ffff022224 */ /* 0x010fca00000e0602 */
[----:B------:R-:W-:-:S04]  /*150a0*/  @P2 LOP3.LUT R3, R3, R2, RZ, 0x3c, !PT ;  /* 0x0000000203032212 */ /* 0x000fc800078e3cff */
[----:B------:R-:W-:-:S04]  /*150b0*/  @P2 LOP3.LUT R2, R3, R2, RZ, 0x3c, !PT ;  /* 0x0000000203022212 */ /* 0x000fc800078e3cff */
[----:B------:R-:W-:-:S05]  /*150c0*/  @P2 LOP3.LUT R3, R3, R2, RZ, 0x3c, !PT ;  /* 0x0000000203032212 */ /* 0x000fca00078e3cff */
[----:B------:R3:W-:Y:S04]  /*150d0*/  @P2 LDGSTS.E.BYPASS.LTC128B.128 [R5+0x2b400], desc[UR54][R2.64], !P6 ;  /* 0x2b40000002052fae */ /* 0x0007e8000f101d76 */
[----:B0-----:R3:W-:Y:S02]  /*150e0*/  @P2 LDGSTS.E.BYPASS.LTC128B.128 [R5+0x2f400], desc[UR54][R2.64+0x80], !P1 ;  /* 0x2f40008002052fae */ /* 0x0017e4000c901d76 */
.L_x_2973:
[----:B------:R-:W-:Y:S02]  /*150f0*/  LOP3.LUT P2, RZ, R22, 0x40, RZ, 0xc0, !PT ;  /* 0x0000004016ff7812 */ /* 0x000fe4000784c0ff */
[----:B------:R-:W-:-:S11]  /*15100*/  ISETP.GE.AND P3, PT, R27, R8, PT ;  /* 0x000000081b00720c */ /* 0x000fd60003f66270 */
[----:B0--3--:R-:W-:-:S05]  /*15110*/  @P2 IADD3 R2, P0, R27, R4, RZ ;  /* 0x000000041b022210 */ /* 0x009fca0007f1e0ff */
        /* <DEDUP_REMOVED lines=9> */
.L_x_2866:
        /* <DEDUP_REMOVED lines=11> */
.L_x_2867:
        /* <DEDUP_REMOVED lines=23> */
[----:B-123--:R-:W-:Y:S02]  /*153d0*/  IMAD.U32 R6, RZ, RZ, UR8 ;  /* 0x00000008ff067e24 */ /* 0x00efe4000f8e00ff */
        /* <DEDUP_REMOVED lines=8> */
.L_x_2869:
[----:B------:R-:W-:Y:S05]  /*15460*/  BSYNC B6 ;  /* 0x0000000000067941 */ /* 0x000fea0003800000 */
.L_x_2868:
[----:B------:R4:W5:Y:S01]  /*15470*/  LDL R7, [R1+0x10] ;  /* 0x0000100001077983 */ /* 0x0009620000100800 */
[----:B0-----:R-:W0:Y:S01]  /*15480*/  S2R R2, SR_TID.X ;  /* 0x0000000000027919 */ /* 0x001e220000002100 */
[C---:B------:R-:W-:Y:S01]  /*15490*/  R2UR UR8, R24.reuse ;  /* 0x00000000180872ca */ /* 0x040fe200000e0000 */
[----:B------:R-:W4:Y:S01]  /*154a0*/  LDC R5, c[0x0][0x448] ;  /* 0x00011200ff057b82 */ /* 0x000f220000000800 */
[----:B------:R-:W-:Y:S01]  /*154b0*/  R2UR UR9, R24 ;  /* 0x00000000180972ca */ /* 0x000fe200000e0000 */
[----:B------:R-:W-:Y:S01]  /*154c0*/  ULDC.64 UR6, c[0x0][0x2d8] ;  /* 0x0000b60000067ab9 */ /* 0x000fe20000000a00 */
[C---:B0-----:R-:W-:Y:S01]  /*154d0*/  LOP3.LUT R18, R2.reuse, 0x7f, RZ, 0xc0, !PT ;  /* 0x0000007f02127812 */ /* 0x041fe200078ec0ff */
[----:B------:R-:W-:-:S03]  /*154e0*/  IMAD.SHL.U32 R2, R2, 0x10, RZ ;  /* 0x0000001002027824 */ /* 0x000fc600078e00ff */
[----:B--2---:R-:W-:Y:S02]  /*154f0*/  SHF.R.U32.HI R20, RZ, 0x3, R18 ;  /* 0x00000003ff147819 */ /* 0x004fe40000011612 */
[----:B------:R-:W0:Y:S02]  /*15500*/  LDC R18, c[0x0][0x448] ;  /* 0x00011200ff127b82 */ /* 0x000e240000000800 */
[----:B------:R-:W-:Y:S01]  /*15510*/  LOP3.LUT R2, R20, 0x70, R2, 0xf8, !PT ;  /* 0x0000007014027812 */ /* 0x000fe200078ef802 */
[----:B------:R-:W-:Y:S01]  /*15520*/  UMOV UR4, UR36 ;  /* 0x0000002400047c82 */ /* 0x000fe20008000000 */
[----:B------:R-:W-:-:S03]  /*15530*/  UMOV UR5, UR43 ;  /* 0x0000002b00057c82 */ /* 0x000fc60008000000 */
[----:B------:R-:W-:Y:S01]  /*15540*/  IMAD R3, R33, 0x80, R2 ;  /* 0x0000008021037824 */ /* 0x000fe200078e0202 */
[----:B0-----:R-:W-:-:S13]  /*15550*/  ISETP.NE.AND P6, PT, R18, 0x1, PT ;  /* 0x000000011200780c */ /* 0x001fda0003fc5270 */
[----:B------:R-:W0:Y:S08]  /*15560*/  @P6 LDC R4, c[0x0][0x44c] ;  /* 0x00011300ff046b82 */ /* 0x000e300000000800 */
[----:B------:R-:W2:Y:S01]  /*15570*/  @P6 LDC R0, c[0x0][0x450] ;  /* 0x00011400ff006b82 */ /* 0x000ea20000000800 */
[----:B------:R-:W-:Y:S01]  /*15580*/  UIMAD.WIDE.U32 UR4, UR8, UR6, UR4 ;  /* 0x00000006080472a5 */ /* 0x000fe2000f8e0004 */
[----:B------:R-:W-:-:S03]  /*15590*/  IMAD.MOV.U32 R2, RZ, RZ, R3 ;  /* 0x000000ffff027224 */ /* 0x000fc600078e0003 */
[----:B------:R-:W-:-:S03]  /*155a0*/  UIMAD UR5, UR9, UR7, UR5 ;  /* 0x00000007090572a4 */ /* 0x000fc6000f8e0205 */
[----:B------:R-:W-:Y:S02]  /*155b0*/  ULDC.64 UR8, c[0x0][0x2e0] ;  /* 0x0000b80000087ab9 */ /* 0x000fe40000000a00 */
[----:B------:R-:W-:Y:S01]  /*155c0*/  UIMAD UR6, UR40, UR8, URZ ;  /* 0x00000008280672a4 */ /* 0x000fe2000f8e023f */
[----:B0-----:R-:W-:-:S03]  /*155d0*/  @P6 IMAD.HI.U32 R4, R3, R4, RZ ;  /* 0x0000000403046227 */ /* 0x001fc600078e00ff */
[----:B------:R-:W-:Y:S02]  /*155e0*/  UIMAD UR6, UR41, UR9, UR6 ;  /* 0x00000009290672a4 */ /* 0x000fe4000f8e0206 */
[----:B------:R-:W-:Y:S01]  /*155f0*/  UIMAD.WIDE.U32 UR4, UR41, UR8, UR4 ;  /* 0x00000008290472a5 */ /* 0x000fe2000f8e0004 */
[----:B-1-3--:R-:W0:Y:S02]  /*15600*/  S2R R6, SR_TID.X ;  /* 0x0000000000067919 */ /* 0x00ae240000002100 */
[----:B------:R-:W-:Y:S01]  /*15610*/  ULDC.64 UR8, c[0x0][0x2d0] ;  /* 0x0000b40000087ab9 */ /* 0x000fe20000000a00 */
[----:B--2---:R-:W-:-:S04]  /*15620*/  @P6 SHF.R.U32.HI R2, RZ, R0, R4 ;  /* 0x00000000ff026219 */ /* 0x004fc80000011604 */
[--C-:B------:R-:W-:Y:S01]  /*15630*/  SHF.R.S32.HI R4, RZ, 0x1f, R2.reuse ;  /* 0x0000001fff047819 */ /* 0x100fe20000011402 */
[----:B------:R-:W-:Y:S01]  /*15640*/  IMAD.MOV R0, RZ, RZ, -R2 ;  /* 0x000000ffff007224 */ /* 0x000fe200078e0a02 */
[----:B------:R-:W-:-:S03]  /*15650*/  UIADD3 UR5, UR5, UR6, URZ ;  /* 0x0000000605057290 */ /* 0x000fc6000fffe03f */
[----:B----4-:R-:W-:Y:S02]  /*15660*/  IMAD R0, R5, R0, R3 ;  /* 0x0000000005007224 */ /* 0x010fe400078e0203 */
        /* <DEDUP_REMOVED lines=23> */
[----:B------:R-:W-:Y:S01]  /*157e0*/  IMAD R33, R33, 0x80, R8 ;  /* 0x0000008021217824 */ /* 0x000fe200078e0208 */
        /* <DEDUP_REMOVED lines=77> */
.L_x_2990:
        /* <DEDUP_REMOVED lines=11> */
.L_x_2872:
[----:B------:R-:W-:Y:S05]  /*15d70*/  BSYNC B0 ;  /* 0x0000000000007941 */ /* 0x000fea0003800000 */
.L_x_2871:
[----:B------:R-:W-:Y:S01]  /*15d80*/  NOP ;  /* 0x0000000000007918 */ /* 0x000fe20000000000 */
[----:B------:R-:W-:-:S13]  /*15d90*/  PLOP3.LUT P0, PT, PT, PT, PT, 0x80, 0x0 ;  /* 0x000000000000781c */ /* 0x000fda0003f0f070 */
.L_x_2873:
        /* <DEDUP_REMOVED lines=21> */
.L_x_2991:
[----:B------:R-:W-:Y:S05]  /*15ef0*/  BSYNC B0 ;  /* 0x0000000000007941 */ /* 0x000fea0003800000 */
.L_x_2874:
[----:B------:R-:W-:Y:S05]  /*15f00*/  @!P0 BRA `(.L_x_2876) ;  /* 0x00000018004c8947 */ /* 0x000fea0003800000 */
[----:B------:R-:W-:Y:S02]  /*15f10*/  IMAD.MOV.U32 R9, RZ, RZ, R25 ;  /* 0x000000ffff097224 */ /* 0x000fe400078e0019 */
[----:B------:R-:W-:-:S07]  /*15f20*/  IMAD.MOV.U32 R10, RZ, RZ, R28 ;  /* 0x000000ffff0a7224 */ /* 0x000fce00078e001c */
.L_x_2896:
        /* <DEDUP_REMOVED lines=39> */
.L_x_2877:
[----:B------:R-:W-:Y:S01]  /*161a0*/  IMAD R0, R25, 0x8, R17 ;  /* 0x0000000819007824 */ /* 0x000fe200078e0211 */
[----:B------:R-:W-:Y:S01]  /*161b0*/  SHF.L.U32 R20, R28, 0x1f, RZ ;  /* 0x0000001f1c147819 */ /* 0x000fe200000006ff */
[----:B------:R-:W-:Y:S01]  /*161c0*/  BSSY B0, `(.L_x_2878) ;  /* 0x0000004000007945 */ /* 0x000fe20003800000 */
[----:B------:R-:W-:Y:S02]  /*161d0*/  SHF.R.S32.HI R18, RZ, 0x1f, R6 ;  /* 0x0000001fff127819 */ /* 0x000fe40000011406 */
[----:B------:R-:W0:Y:S02]  /*161e0*/  SYNCS.PHASECHK.TRANS64.TRYWAIT P0, [R0+URZ+0x38880], R20 ;  /* 0x03888014000075a7 */ /* 0x000e24000800017f */
[----:B0-----:R-:W-:Y:S05]  /*161f0*/  @!P0 BRA `(.L_x_2879) ;  /* 0x0000005800e48947 */ /* 0x001fea0003800000 */
.L_x_2992:
[----:B------:R-:W-:Y:S05]  /*16200*/  BSYNC B0 ;  /* 0x0000000000007941 */ /* 0x000fea0003800000 */
.L_x_2878:
        /* <DEDUP_REMOVED lines=70> */
.L_x_3010:
        /* <DEDUP_REMOVED lines=9> */
.L_x_2881:
        /* <DEDUP_REMOVED lines=11> */
.L_x_2882:
[----:B------:R2:W-:Y:S01]  /*167b0*/  SYNCS.ARRIVE.TRANS64.A1T0 RZ, [R0+URZ+0x38870], RZ ;  /* 0x038870ff00ff79a7 */ /* 0x0005e2000810003f */
[----:B------:R-:W-:Y:S05]  /*167c0*/  @!P3 BRA `(.L_x_2883) ;  /* 0x000000000004b947 */ /* 0x000fea0003800000 */
[----:B------:R-:W-:Y:S01]  /*167d0*/  BPT.TRAP 0x1 ;  /* 0x000000040000795c */ /* 0x000fe20000300000 */
.L_x_2883:
[----:B------:R-:W3:Y:S01]  /*167e0*/  SYNCS.PHASECHK.TRANS64.TRYWAIT P0, [R0+URZ+0x38840], R20 ;  /* 0x03884014000075a7 */ /* 0x000ee2000800017f */
[----:B------:R-:W-:Y:S04]  /*167f0*/  BSSY B0, `(.L_x_2884) ;  /* 0x0000002000007945 */ /* 0x000fe80003800000 */
[----:B---3--:R-:W-:Y:S05]  /*16800*/  @!P0 BRA `(.L_x_2885) ;  /* 0x0000005c00bc8947 */ /* 0x008fea0003800000 */
.L_x_3011:
[----:B------:R-:W-:Y:S05]  /*16810*/  BSYNC B0 ;  /* 0x0000000000007941 */ /* 0x000fea0003800000 */
.L_x_2884:
        /* <DEDUP_REMOVED lines=67> */
.L_x_3029:
        /* <DEDUP_REMOVED lines=9> */
.L_x_2887:
        /* <DEDUP_REMOVED lines=11> */
.L_x_2888:
[----:B------:R2:W-:Y:S02]  /*16d90*/  SYNCS.ARRIVE.TRANS64.A1T0 RZ, [R0+URZ+0x38830], RZ ;  /* 0x038830ff00ff79a7 */ /* 0x0005e4000810003f */
[----:B--23--:R-:W-:-:S05]  /*16da0*/  IMAD.U32 R0, RZ, RZ, UR45 ;  /* 0x0000002dff007e24 */ /* 0x00cfca000f8e00ff */
[----:B------:R-:W-:-:S13]  /*16db0*/  ISETP.NE.AND P0, PT, R0, 0x3, PT ;  /* 0x000000030000780c */ /* 0x000fda0003f05270 */
[----:B------:R-:W-:Y:S05]  /*16dc0*/  @!P0 BRA `(.L_x_2889) ;  /* 0x0000000000048947 */ /* 0x000fea0003800000 */
[----:B------:R-:W-:Y:S01]  /*16dd0*/  BPT.TRAP 0x1 ;  /* 0x000000040000795c */ /* 0x000fe20000300000 */
.L_x_2889:
[----:B------:R-:W-:Y:S01]  /*16de0*/  LOP3.LUT R3, R10, 0x1, RZ, 0x3c, !PT ;  /* 0x000000010a037812 */ /* 0x000fe200078e3cff */
[----:B------:R-:W-:Y:S01]  /*16df0*/  IMAD R0, R9, 0x8, R17 ;  /* 0x0000000809007824 */ /* 0x000fe200078e0211 */
[----:B------:R-:W-:Y:S02]  /*16e00*/  BSSY B0, `(.L_x_2890) ;  /* 0x0000004000007945 */ /* 0x000fe40003800000 */
[----:B------:R-:W-:-:S04]  /*16e10*/  SHF.L.U32 R3, R3, 0x1f, RZ ;  /* 0x0000001f03037819 */ /* 0x000fc800000006ff */
[----:B------:R-:W0:Y:S02]  /*16e20*/  SYNCS.PHASECHK.TRANS64.TRYWAIT P2, [R0+URZ+0x38870], R3 ;  /* 0x03887003000075a7 */ /* 0x000e24000804017f */
[----:B0-----:R-:W-:Y:S05]  /*16e30*/  @!P2 BRA `(.L_x_2891) ;  /* 0x000000600088a947 */ /* 0x001fea0003800000 */
.L_x_3030:
[----:B------:R-:W-:Y:S05]  /*16e40*/  BSYNC B0 ;  /* 0x0000000000007941 */ /* 0x000fea0003800000 */
.L_x_2890:
[----:B------:R-:W-:-:S05]  /*16e50*/  IMAD.U32 R2, RZ, RZ, UR44 ;  /* 0x0000002cff027e24 */ /* 0x000fca000f8e00ff */
[----:B------:R-:W-:-:S13]  /*16e60*/  ISETP.NE.AND P2, PT, R2, 0x3, PT ;  /* 0x000000030200780c */ /* 0x000fda0003f45270 */
[----:B------:R-:W-:Y:S05]  /*16e70*/  @!P2 BRA `(.L_x_2892) ;  /* 0x000000000004a947 */ /* 0x000fea0003800000 */
[----:B------:R-:W-:Y:S01]  /*16e80*/  BPT.TRAP 0x1 ;  /* 0x000000040000795c */ /* 0x000fe20000300000 */
.L_x_2892:
[----:B------:R-:W-:Y:S01]  /*16e90*/  SHF.L.U32 R5, R10, 0x1f, RZ ;  /* 0x0000001f0a057819 */ /* 0x000fe200000006ff */
[----:B0-----:R-:W-:-:S03]  /*16ea0*/  IMAD.SHL.U32 R3, R9, 0x8000, RZ ;  /* 0x0000800009037824 */ /* 0x001fc600078e00ff */
[----:B------:R-:W0:Y:S02]  /*16eb0*/  SYNCS.PHASECHK.TRANS64.TRYWAIT P2, [R0+URZ+0x38860], R5 ;  /* 0x03886005000075a7 */ /* 0x000e24000804017f */
[----:B0-----:R-:W-:Y:S05]  /*16ec0*/  @!P2 BRA `(.L_x_2893) ;  /* 0x000000600078a947 */ /* 0x001fea0003800000 */
.L_x_3031:
        /* <DEDUP_REMOVED lines=141> */
.L_x_2894:
[----:B-1----:R1:W-:Y:S01]  /*177a0*/  SYNCS.ARRIVE.TRANS64.A1T0 RZ, [R0+URZ+0x38850], RZ ;  /* 0x038850ff00ff79a7 */ /* 0x0023e2000810003f */
[----:B------:R-:W-:Y:S06]  /*177b0*/  BAR.SYNC.DEFER_BLOCKING 0x2, 0x80 ;  /* 0x0082000000007b1d */ /* 0x000fec0000010000 */
[----:B------:R-:W-:Y:S05]  /*177c0*/  @!P0 BRA `(.L_x_2895) ;  /* 0x0000000000048947 */ /* 0x000fea0003800000 */
[----:B------:R-:W-:Y:S01]  /*177d0*/  BPT.TRAP 0x1 ;  /* 0x000000040000795c */ /* 0x000fe20000300000 */
.L_x_2895:
[----:B------:R-:W-:Y:S02]  /*177e0*/  VIADD R3, R0, 0x38880 ;  /* 0x0003888000037836 */ /* 0x000fe40000000000 */
[----:B------:R-:W-:Y:S02]  /*177f0*/  IMAD.MOV.U32 R9, RZ, RZ, R25 ;  /* 0x000000ffff097224 */ /* 0x000fe400078e0019 */
[----:B------:R-:W-:Y:S01]  /*17800*/  IMAD.MOV.U32 R10, RZ, RZ, R28 ;  /* 0x000000ffff0a7224 */ /* 0x000fe200078e001c */
[----:B------:R-:W-:-:S04]  /*17810*/  PRMT R3, R36, 0x654, R3 ;  /* 0x0000065424037816 */ /* 0x000fc80000000003 */
[----:B------:R2:W-:Y:S01]  /*17820*/  SYNCS.ARRIVE.TRANS64.RED.A1T0 RZ, [R3+URZ], RZ ;  /* 0x000000ff03ff79a7 */ /* 0x0005e2000810043f */
[----:B------:R-:W-:Y:S05]  /*17830*/  @P1 BRA `(.L_x_2896) ;  /* 0xffffffe400bc1947 */ /* 0x000fea000383ffff */
.L_x_2876:
        /* <DEDUP_REMOVED lines=19> */
.L_x_2898:
[----:B------:R-:W-:Y:S05]  /*17970*/  BSYNC B0 ;  /* 0x0000000000007941 */ /* 0x000fea0003800000 */
.L_x_2897:
[----:B------:R-:W-:Y:S05]  /*17980*/  @!P0 BRA `(.L_x_2899) ;  /* 0x0000000000048947 */ /* 0x000fea0003800000 */
[----:B------:R-:W-:Y:S01]  /*17990*/  BPT.TRAP 0x1 ;  /* 0x000000040000795c */ /* 0x000fe20000300000 */
.L_x_2899:
[----:B--2---:R-:W-:Y:S01]  /*179a0*/  LOP3.LUT R3, R28, 0x1, RZ, 0x3c, !PT ;  /* 0x000000011c037812 */ /* 0x004fe200078e3cff */
[----:B------:R-:W-:Y:S01]  /*179b0*/  IMAD R2, R25, 0x8, R17 ;  /* 0x0000000819027824 */ /* 0x000fe200078e0211 */
[----:B------:R-:W-:Y:S02]  /*179c0*/  BSSY B0, `(.L_x_2900) ;  /* 0x0000004000007945 */ /* 0x000fe40003800000 */
[----:B------:R-:W-:-:S04]  /*179d0*/  SHF.L.U32 R3, R3, 0x1f, RZ ;  /* 0x0000001f03037819 */ /* 0x000fc800000006ff */
[----:B------:R-:W0:Y:S02]  /*179e0*/  SYNCS.PHASECHK.TRANS64.TRYWAIT P1, [R2+URZ+0x38870], R3 ;  /* 0x03887003020075a7 */ /* 0x000e24000802017f */
[----:B0-----:R-:W-:Y:S05]  /*179f0*/  @!P1 BRA `(.L_x_2901) ;  /* 0x0000005400c09947 */ /* 0x001fea0003800000 */
.L_x_3032:
[----:B------:R-:W-:Y:S05]  /*17a00*/  BSYNC B0 ;  /* 0x0000000000007941 */ /* 0x000fea0003800000 */
.L_x_2900:
[----:B------:R-:W-:-:S05]  /*17a10*/  IMAD.U32 R0, RZ, RZ, UR44 ;  /* 0x0000002cff007e24 */ /* 0x000fca000f8e00ff */
[----:B------:R-:W-:-:S13]  /*17a20*/  ISETP.NE.AND P1, PT, R0, 0x3, PT ;  /* 0x000000030000780c */ /* 0x000fda0003f25270 */
[----:B------:R-:W-:Y:S05]  /*17a30*/  @!P1 BRA `(.L_x_2902) ;  /* 0x0000000000049947 */ /* 0x000fea0003800000 */
[----:B------:R-:W-:Y:S01]  /*17a40*/  BPT.TRAP 0x1 ;  /* 0x000000040000795c */ /* 0x000fe20000300000 */
.L_x_2902:
[----:B0-----:R-:W-:-:S04]  /*17a50*/  SHF.L.U32 R3, R28, 0x1f, RZ ;  /* 0x0000001f1c037819 */ /* 0x001fc800000006ff */
[----:B------:R-:W0:Y:S02]  /*17a60*/  SYNCS.PHASECHK.TRANS64.TRYWAIT P1, [R2+URZ+0x38860], R3 ;  /* 0x03886003020075a7 */ /* 0x000e24000802017f */
[----:B0-----:R-:W-:Y:S05]  /*17a70*/  @!P1 BRA `(.L_x_2903) ;  /* 0x0000005400b49947 */ /* 0x001fea0003800000 */
.L_x_3033:
[----:B------:R-:W0:Y:S01]  /*17a80*/  LDL R4, [R1+0xc] ;  /* 0x00000c0001047983 */ /* 0x000e220000100800 */
[----:B------:R-:W-:Y:S01]  /*17a90*/  IMAD.SHL.U32 R18, R25, 0x8000, RZ ;  /* 0x0000800019127824 */ /* 0x000fe200078e00ff */
[----:B------:R-:W-:Y:S05]  /*17aa0*/  WARPSYNC.ALL ;  /* 0x0000000000007948 */ /* 0x000fea0003800000 */
[----:B------:R-:W2:Y:S01]  /*17ab0*/  LDL R20, [R1] ;  /* 0x0000000001147983 */ /* 0x000ea20000100800 */
[----:B------:R-:W-:-:S03]  /*17ac0*/  LOP3.LUT R0, R18, R16, RZ, 0xfc, !PT ;  /* 0x0000001012007212 */ /* 0x000fc600078efcff */
[----:B------:R-:W3:Y:S02]  /*17ad0*/  LDL R21, [R1+0x4] ;  /* 0x0000040001157983 */ /* 0x000ee40000100800 */
        /* <DEDUP_REMOVED lines=34> */
[----:B------:R-:W4:Y:S01]  /*17d00*/  LDSM.16.MT88.4 R4, [R3+0x11400] ;  /* 0x011400000304783b */ /* 0x000f220000004200 */
[----:B--2---:R-:W-:-:S05]  /*17d10*/  IADD3 R20, R26, R18, R20 ;  /* 0x000000121a147210 */ /* 0x004fca0007ffe014 */
[----:B0-----:R-:W-:Y:S01]  /*17d20*/  IMAD.IADD R0, R23, 0x1, R20 ;  /* 0x0000000117007824 */ /* 0x001fe200078e0214 */
[C-C-:B-1----:R-:W-:Y:S02]  /*17d30*/  PRMT R12, R8.reuse, 0x6420, R9.reuse ;  /* 0x00006420080c7816 */ /* 0x142fe40000000009 */
[----:B------:R-:W-:Y:S02]  /*17d40*/  PRMT R13, R8, 0x7531, R9 ;  /* 0x00007531080d7816 */ /* 0x000fe40000000009 */
[C-C-:B----4-:R-:W-:Y:S02]  /*17d50*/  PRMT R8, R4.reuse, 0x6420, R5.reuse ;  /* 0x0000642004087816 */ /* 0x150fe40000000005 */
        /* <DEDUP_REMOVED lines=26> */
[----:B------:R-:W2:Y:S01]  /*17f00*/  LDSM.16.MT88.4 R4, [R3+0x12400] ;  /* 0x012400000304783b */ /* 0x000ea20000004200 */
[----:B------:R-:W-:-:S05]  /*17f10*/  IADD3 R20, R26, R18, R37 ;  /* 0x000000121a147210 */ /* 0x000fca0007ffe025 */
[----:B0-----:R-:W-:Y:S01]  /*17f20*/  IMAD.IADD R0, R23, 0x1, R20 ;  /* 0x0000000117007824 */ /* 0x001fe200078e0214 */
[C-C-:B-1----:R-:W-:Y:S02]  /*17f30*/  PRMT R12, R8.reuse, 0x6420, R9.reuse ;  /* 0x00006420080c7816 */ /* 0x142fe40000000009 */
[----:B------:R-:W-:Y:S02]  /*17f40*/  PRMT R13, R8, 0x7531, R9 ;  /* 0x00007531080d7816 */ /* 0x000fe40000000009 */
[C-C-:B--2---:R-:W-:Y:S02]  /*17f50*/  PRMT R8, R4.reuse, 0x6420, R5.reuse ;  /* 0x0000642004087816 */ /* 0x144fe40000000005 */
        /* <DEDUP_REMOVED lines=27> */
[----:B---3--:R-:W-:-:S05]  /*18110*/  IADD3 R20, R26, R21, R18 ;  /* 0x000000151a147210 */ /* 0x008fca0007ffe012 */
        /* <DEDUP_REMOVED lines=36> */
.L_x_2904:
[----:B-1----:R1:W-:Y:S01]  /*18360*/  SYNCS.ARRIVE.TRANS64.A1T0 RZ, [R2+URZ+0x38850], RZ ;  /* 0x038850ff02ff79a7 */ /* 0x0023e2000810003f */
[----:B------:R-:W-:Y:S06]  /*18370*/  BAR.SYNC.DEFER_BLOCKING 0x2, 0x80 ;  /* 0x0082000000007b1d */ /* 0x000fec0000010000 */
[----:B------:R-:W-:Y:S05]  /*18380*/  @!P0 BRA `(.L_x_2905) ;  /* 0x0000000000048947 */ /* 0x000fea0003800000 */
[----:B------:R-:W-:Y:S01]  /*18390*/  BPT.TRAP 0x1 ;  /* 0x000000040000795c */ /* 0x000fe20000300000 */
.L_x_2905:
        /* <DEDUP_REMOVED lines=8> */
.L_x_2846:
[----:B------:R-:W-:Y:S05]  /*18420*/  BSYNC B7 ;  /* 0x0000000000077941 */ /* 0x000fea0003800000 */
.L_x_2844:
        /* <DEDUP_REMOVED lines=11> */
.L_x_2906:
        /* <DEDUP_REMOVED lines=45> */
.L_x_2910:
        /* <DEDUP_REMOVED lines=39> */
.L_x_2908:
        /* <DEDUP_REMOVED lines=14> */
.L_x_2911:
        /* <DEDUP_REMOVED lines=60> */
.L_x_2912:
        /* <DEDUP_REMOVED lines=35> */
[-C--:B------:R-:W-:Y:S02]  /*190f0*/  IABS R7, R4.reuse ;  /* 0x0000000400077213 */ /* 0x080fe40000000000 */
[----:B------:R-:W-:Y:S02]  /*19100*/  IABS R6, R4 ;  /* 0x0000000400067213 */ /* 0x000fe40000000000 */
[----:B------:R-:W0:Y:S03]  /*19110*/  I2F.RP R9, R7 ;  /* 0x0000000700097306 */ /* 0x000e260000209400 */
[----:B------:R-:W-:-:S05]  /*19120*/  IMAD.MOV R6, RZ, RZ, -R6 ;  /* 0x000000ffff067224 */ /* 0x000fca00078e0a06 */
[----:B0-----:R-:W0:Y:S02]  /*19130*/  MUFU.RCP R9, R9 ;  /* 0x0000000900097308 */ /* 0x001e240000001000 */
[----:B0-----:R-:W-:Y:S01]  /*19140*/  VIADD R3, R9, 0xffffffe ;  /* 0x0ffffffe09037836 */ /* 0x001fe20000000000 */
[----:B------:R-:W-:-:S05]  /*19150*/  IABS R9, R5 ;  /* 0x0000000500097213 */ /* 0x000fca0000000000 */
[----:B------:R-:W0:Y:S02]  /*19160*/  F2I.FTZ.U32.TRUNC.NTZ R3, R3 ;  /* 0x0000000300037305 */ /* 0x000e24000021f000 */
[----:B0-----:R-:W-:-:S04]  /*19170*/  IMAD.MOV R2, RZ, RZ, -R3 ;  /* 0x000000ffff027224 */ /* 0x001fc800078e0a03 */
[----:B------:R-:W-:Y:S02]  /*19180*/  IMAD R11, R2, R7, RZ ;  /* 0x00000007020b7224 */ /* 0x000fe400078e02ff */
[----:B------:R-:W-:-:S04]  /*19190*/  IMAD.MOV.U32 R2, RZ, RZ, RZ ;  /* 0x000000ffff027224 */ /* 0x000fc800078e00ff */
[----:B------:R-:W-:Y:S01]  /*191a0*/  IMAD.HI.U32 R2, R3, R11, R2 ;  /* 0x0000000b03027227 */ /* 0x000fe200078e0002 */
[----:B------:R-:W-:Y:S02]  /*191b0*/  LOP3.LUT R3, R5, R4, RZ, 0x3c, !PT ;  /* 0x0000000405037212 */ /* 0x000fe400078e3cff */
[----:B------:R-:W-:Y:S02]  /*191c0*/  IADD3 R5, R8, 0x1000000, R5 ;  /* 0x0100000008057810 */ /* 0x000fe40007ffe005 */
        /* <DEDUP_REMOVED lines=10> */
[----:B------:R-:W-:Y:S01]  /*19270*/  @!P1 LOP3.LUT R2, RZ, R4, RZ, 0x33, !PT ;  /* 0x00000004ff029212 */ /* 0x000fe200078e33ff */
[----:B------:R-:W-:-:S04]  /*19280*/  IMAD.MOV R4, RZ, RZ, -R4 ;  /* 0x000000ffff047224 */ /* 0x000fc800078e0a04 */
[----:B------:R-:W-:-:S07]  /*19290*/  IMAD R34, R2, R4, R5 ;  /* 0x0000000402227224 */ /* 0x000fce00078e0205 */
.L_x_2913:
[----:B------:R-:W-:-:S05]  /*192a0*/  LOP3.LUT R33, RZ, R2, RZ, 0x33, !PT ;  /* 0x00000002ff217212 */ /* 0x000fca00078e33ff */
[----:B------:R-:W-:Y:S01]  /*192b0*/  IMAD.IADD R33, R0, 0x1, R33 ;  /* 0x0000000100217824 */ /* 0x000fe200078e0221 */
[----:B------:R-:W-:Y:S06]  /*192c0*/  BRA `(.L_x_2914) ;  /* 0x0000000000107947 */ /* 0x000fec0003800000 */
.L_x_2909:
[----:B------:R-:W-:Y:S01]  /*192d0*/  IMAD.MOV.U32 R32, RZ, RZ, R7 ;  /* 0x000000ffff207224 */ /* 0x000fe200078e0007 */
[----:B------:R-:W-:Y:S01]  /*192e0*/  ULDC UR39, c[0x0][0xc3c] ;  /* 0x00030f0000277ab9 */ /* 0x000fe20000000800 */
[----:B------:R-:W-:Y:S02]  /*192f0*/  IMAD.MOV.U32 R33, RZ, RZ, RZ ;  /* 0x000000ffff217224 */ /* 0x000fe400078e00ff */
[----:B------:R-:W-:-:S07]  /*19300*/  IMAD.MOV.U32 R34, RZ, RZ, RZ ;  /* 0x000000ffff227224 */ /* 0x000fce00078e00ff */
.L_x_2914:
        /* <DEDUP_REMOVED lines=10> */
.L_x_2907:
[----:B------:R-:W-:Y:S02]  /*193b0*/  ULDC UR4, c[0x0][0xc3c] ;  /* 0x00030f0000047ab9 */ /* 0x000fe40000000800 */
[----:B------:R-:W-:-:S06]  /*193c0*/  UISETP.GE.AND UP0, UPT, UR39, UR4, UPT ;  /* 0x000000042700728c */ /* 0x000fcc000bf06270 */
[----:B------:R-:W-:-:S13]  /*193d0*/  PLOP3.LUT P0, PT, PT, PT, UP0, 0x80, 0x0 ;  /* 0x000000000000781c */ /* 0x000fda0003f0f008 */
[----:B------:R-:W-:Y:S05]  /*193e0*/  @!P0 BRA `(.L_x_2915) ;  /* 0xffffff9800cc8947 */ /* 0x000fea000383ffff */
.L_x_2839:
        /* <DEDUP_REMOVED lines=12> */
.L_x_3034:
[----:B------:R-:W-:Y:S05]  /*194b0*/  BSYNC B0 ;  /* 0x0000000000007941 */ /* 0x000fea0003800000 */
.L_x_2916:
[----:B------:R-:W-:-:S03]  /*194c0*/  UMOV UR4, 0xffffffff ;  /* 0xffffffff00047882 */ /* 0x000fc60000000000 */
[----:B------:R-:W-:Y:S05]  /*194d0*/  BRA.DIV UR4, `(.L_x_2918) ;  /* 0x0000003e04447947 */ /* 0x000fea000b800000 */
[----:B0-----:R-:W0:Y:S02]  /*194e0*/  S2R R0, SR_TID.X ;  /* 0x0000000000007919 */ /* 0x001e240000002100 */
[----:B0-----:R-:W-:-:S04]  /*194f0*/  SHF.R.U32.HI R0, RZ, 0x5, R0 ;  /* 0x00000005ff007819 */ /* 0x001fc80000011600 */
[----:B------:R-:W-:-:S05]  /*19500*/  LOP3.LUT R0, R0, 0x3, RZ, 0xc0, !PT ;  /* 0x0000000300007812 */ /* 0x000fca00078ec0ff */
[----:B------:R0:W1:Y:S02]  /*19510*/  SHFL.IDX PT, R14, R0, RZ, 0x1f ;  /* 0x00001fff000e7589 */ /* 0x00006400000e0000 */
.L_x_3037:
[----:B-1----:R-:W-:Y:S01]  /*19520*/  ISETP.NE.AND P0, PT, R14, RZ, PT ;  /* 0x000000ff0e00720c */ /* 0x002fe20003f05270 */
[----:B------:R-:W-:-:S12]  /*19530*/  BSSY B0, `(.L_x_2919) ;  /* 0x000002c000007945 */ /* 0x000fd80003800000 */
[----:B------:R-:W-:Y:S05]  /*19540*/  @P0 BRA `(.L_x_2920) ;  /* 0x0000000000a80947 */ /* 0x000fea0003800000 */
[----:B------:R-:W-:-:S03]  /*19550*/  UMOV UR4, 0xffffffff ;  /* 0xffffffff00047882 */ /* 0x000fc60000000000 */
[----:B------:R-:W-:Y:S05]  /*19560*/  BRA.DIV UR4, `(.L_x_2921) ;  /* 0x0000003e04547947 */ /* 0x000fea000b800000 */
[----:B------:R-:W-:-:S13]  /*19570*/  ELECT P6, URZ, PT ;  /* 0x00000000003f782f */ /* 0x000fda00038c0000 */
.L_x_3040:
[----:B------:R-:W-:Y:S05]  /*19580*/  @!P6 BRA `(.L_x_2920) ;  /* 0x000000000098e947 */ /* 0x000fea0003800000 */
[----:B------:R-:W-:-:S06]  /*19590*/  ULOP3.LUT UR4, UR42, 0x2, URZ, 0xfc, !UPT ;  /* 0x000000022a047892 */ /* 0x000fcc000f8efc3f */
[----:B0-----:R-:W-:-:S05]  /*195a0*/  IMAD.U32 R0, RZ, RZ, UR4 ;  /* 0x00000004ff007e24 */ /* 0x001fca000f8e00ff */
[----:B------:R-:W-:-:S13]  /*195b0*/  ISETP.NE.AND P0, PT, R0, 0x3, PT ;  /* 0x000000030000780c */ /* 0x000fda0003f05270 */
[----:B------:R-:W-:Y:S05]  /*195c0*/  @!P0 BRA `(.L_x_2922) ;  /* 0x0000000000048947 */ /* 0x000fea0003800000 */
[----:B------:R-:W-:Y:S01]  /*195d0*/  BPT.TRAP 0x1 ;  /* 0x000000040000795c */ /* 0x000fe20000300000 */
.L_x_2922:
[C---:B------:R-:W-:Y:S01]  /*195e0*/  IMAD R5, R25.reuse, 0x8, R4 ;  /* 0x0000000819057824 */ /* 0x040fe200078e0204 */
[----:B------:R-:W-:Y:S01]  /*195f0*/  SHF.L.U32 R0, R28, 0x1f, RZ ;  /* 0x0000001f1c007819 */ /* 0x000fe200000006ff */
[----:B------:R-:W-:-:S03]  /*19600*/  VIADD R25, R25, 0x1 ;  /* 0x0000000119197836 */ /* 0x000fc60000000000 */
[----:B------:R-:W0:Y:S02]  /*19610*/  SYNCS.PHASECHK.TRANS64.TRYWAIT P1, [R5+URZ+0x38840], R0 ;  /* 0x03884000050075a7 */ /* 0x000e24000802017f */
[----:B------:R-:W-:-:S04]  /*19620*/  ISETP.NE.AND P2, PT, R25, 0x2, PT ;  /* 0x000000021900780c */ /* 0x000fc80003f45270 */
[----:B------:R-:W-:Y:S01]  /*19630*/  SEL R3, RZ, 0x1, P2 ;  /* 0x00000001ff037807 */ /* 0x000fe20001000000 */
[----:B0-----:R-:W-:Y:S08]  /*19640*/  @!P1 BRA `(.L_x_2923) ;  /* 0x0000003c003c9947 */ /* 0x001ff00003800000 */
.L_x_3041:
[----:B------:R-:W-:Y:S02]  /*19650*/  SEL R25, R25, RZ, P2 ;  /* 0x000000ff19197207 */ /* 0x000fe40001000000 */
[----:B------:R-:W-:Y:S01]  /*19660*/  LOP3.LUT R2, R28, R3, RZ, 0x3c, !PT ;  /* 0x000000031c027212 */ /* 0x000fe200078e3cff */
[----:B------:R-:W-:Y:S06]  /*19670*/  @!P0 BRA `(.L_x_2924) ;  /* 0x0000000000048947 */ /* 0x000fec0003800000 */
[----:B------:R-:W-:Y:S01]  /*19680*/  BPT.TRAP 0x1 ;  /* 0x000000040000795c */ /* 0x000fe20000300000 */
.L_x_2924:
[----:B------:R-:W-:Y:S01]  /*19690*/  IMAD R25, R25, 0x8, R4 ;  /* 0x0000000819197824 */ /* 0x000fe200078e0204 */
[----:B------:R-:W-:-:S04]  /*196a0*/  SHF.L.U32 R2, R2, 0x1f, RZ ;  /* 0x0000001f02027819 */ /* 0x000fc800000006ff */
[----:B------:R-:W1:Y:S02]  /*196b0*/  SYNCS.PHASECHK.TRANS64.TRYWAIT P1, [R25+URZ+0x38840], R2 ;  /* 0x03884002190075a7 */ /* 0x000e64000802017f */
[----:B-1----:R-:W-:Y:S05]  /*196c0*/  @!P1 BRA `(.L_x_2925) ;  /* 0x0000003c00309947 */ /* 0x002fea0003800000 */
.L_x_3042:
[----:B------:R-:W-:Y:S05]  /*196d0*/  @!P0 BRA `(.L_x_2926) ;  /* 0x0000000000048947 */ /* 0x000fea0003800000 */
[----:B------:R-:W-:Y:S01]  /*196e0*/  BPT.TRAP 0x1 ;  /* 0x000000040000795c */ /* 0x000fe20000300000 */
.L_x_2926:
[----:B------:R-:W2:Y:S02]  /*196f0*/  SYNCS.PHASECHK.TRANS64.TRYWAIT P1, [R5+URZ+0x38860], R0 ;  /* 0x03886000050075a7 */ /* 0x000ea4000802017f */
[----:B--2---:R-:W-:Y:S05]  /*19700*/  @!P1 BRA `(.L_x_2927) ;  /* 0x0000003c00349947 */ /* 0x004fea0003800000 */
.L_x_3043:
[----:B------:R-:W-:Y:S05]  /*19710*/  @!P0 BRA `(.L_x_2928) ;  /* 0x0000000000048947 */ /* 0x000fea0003800000 */
[----:B------:R-:W-:Y:S01]  /*19720*/  BPT.TRAP 0x1 ;  /* 0x000000040000795c */ /* 0x000fe20000300000 */
.L_x_2928:
[----:B------:R-:W3:Y:S02]  /*19730*/  SYNCS.PHASECHK.TRANS64.TRYWAIT P1, [R25+URZ+0x38860], R2 ;  /* 0x03886002190075a7 */ /* 0x000ee4000802017f */
[----:B---3--:R-:W-:Y:S05]  /*19740*/  @!P1 BRA `(.L_x_2929) ;  /* 0x0000003c00389947 */ /* 0x008fea0003800000 */
.L_x_3044:
[----:B------:R-:W-:Y:S05]  /*19750*/  @!P0 BRA `(.L_x_2930) ;  /* 0x0000000000048947 */ /* 0x000fea0003800000 */
[----:B------:R-:W-:Y:S01]  /*19760*/  BPT.TRAP 0x1 ;  /* 0x000000040000795c */ /* 0x000fe20000300000 */
.L_x_2930:
[----:B------:R-:W4:Y:S02]  /*19770*/  SYNCS.PHASECHK.TRANS64.TRYWAIT P1, [R5+URZ+0x38880], R0 ;  /* 0x03888000050075a7 */ /* 0x000f24000802017f */
[----:B----4-:R-:W-:Y:S05]  /*19780*/  @!P1 BRA `(.L_x_2931) ;  /* 0x0000003c003c9947 */ /* 0x010fea0003800000 */
.L_x_3045:
[----:B------:R-:W-:Y:S05]  /*19790*/  @!P0 BRA `(.L_x_2932) ;  /* 0x0000000000048947 */ /* 0x000fea0003800000 */
[----:B------:R-:W-:Y:S01]  /*197a0*/  BPT.TRAP 0x1 ;  /* 0x000000040000795c */ /* 0x000fe20000300000 */
.L_x_2932:
[----:B------:R0:W0:Y:S02]  /*197b0*/  SYNCS.PHASECHK.TRANS64.TRYWAIT P0, [R25+URZ+0x38880], R2 ;  /* 0x03888002190075a7 */ /* 0x000024000800017f */
[----:B0-----:R-:W-:Y:S05]  /*197c0*/  @!P0 NANOSLEEP.SYNCS 0x989680 ;  /* 0x009896800000895d */ /* 0x001fea0003900000 */
[----:B------:R-:W0:Y:S02]  /*197d0*/  @!P0 SYNCS.PHASECHK.TRANS64 P0, [R25+URZ+0x38880], R2 ;  /* 0x03888002190085a7 */ /* 0x000e24000800007f */
[----:B0-----:R-:W-:Y:S05]  /*197e0*/  @!P0 BRA `(.L_x_2932) ;  /* 0xfffffffc00f08947 */ /* 0x001fea000383ffff */
.L_x_2920:
[----:B------:R-:W-:Y:S05]  /*197f0*/  BSYNC B0 ;  /* 0x0000000000007941 */ /* 0x000fea0003800000 */
.L_x_2919:
[----:B------:R-:W-:Y:S05]  /*19800*/  EXIT ;  /* 0x000000000000794d */ /* 0x000fea0003800000 */
.L_x_2773:
[----:B0-----:R-:W-:-:S04]  /*19810*/  IMAD.U32 R3, RZ, RZ, UR52 ;  /* 0x00000034ff037e24 */ /* 0x001fc8000f8e00ff */
[----:B------:R0:W1:Y:S03]  /*19820*/  SYNCS.PHASECHK.TRANS64.TRYWAIT P0, [R3+URZ+0x38800], R2 ;  /* 0x03880002030075a7 */ /* 0x000066000800017f */
[----:B-1----:R-:W-:Y:S05]  /*19830*/  @!P0 NANOSLEEP.SYNCS 0x989680 ;  /* 0x009896800000895d */ /* 0x002fea0003900000 */
[----:B------:R-:W1:Y:S02]  /*19840*/  @!P0 SYNCS.PHASECHK.TRANS64 P0, [R3+URZ+0x38800], R2 ;  /* 0x03880002030085a7 */ /* 0x000e64000800007f */
[----:B-1----:R-:W-:Y:S05]  /*19850*/  @!P0 BRA `(.L_x_2773) ;  /* 0xfffffffc00ec8947 */ /* 0x002fea000383ffff */
[----:B------:R-:W-:Y:S05]  /*19860*/  BRA `(.L_x_2933) ;  /* 0xfffffe8800a07947 */ /* 0x000fea000383ffff */
.L_x_2777:
[----:B0-----:R-:W-:-:S04]  /*19870*/  IMAD.U32 R3, RZ, RZ, UR57 ;  /* 0x00000039ff037e24 */ /* 0x001fc8000f8e00ff */
[----:B------:R0:W2:Y:S03]  /*19880*/  SYNCS.PHASECHK.TRANS64.TRYWAIT P1, [R3+URZ+0x38830], R6 ;  /* 0x03883006030075a7 */ /* 0x0000a6000802017f */
[----:B--2---:R-:W-:Y:S05]  /*19890*/  @!P1 NANOSLEEP.SYNCS 0x989680 ;  /* 0x009896800000995d */ /* 0x004fea0003900000 */
[----:B------:R-:W2:Y:S02]  /*198a0*/  @!P1 SYNCS.PHASECHK.TRANS64 P1, [R3+URZ+0x38830], R6 ;  /* 0x03883006030095a7 */ /* 0x000ea4000802007f */
[----:B--2---:R-:W-:Y:S05]  /*198b0*/  @!P1 BRA `(.L_x_2777) ;  /* 0xfffffffc00ec9947 */ /* 0x004fea000383ffff */
[----:B------:R-:W-:Y:S05]  /*198c0*/  BRA `(.L_x_2776) ;  /* 0xfffffe8800c47947 */ /* 0x000fea000383ffff */
.L_x_2782:
[----:B-1----:R-:W-:-:S04]  /*198d0*/  IMAD.U32 R7, RZ, RZ, UR57 ;  /* 0x00000039ff077e24 */ /* 0x002fc8000f8e00ff */
[----:B------:R1:W2:Y:S03]  /*198e0*/  SYNCS.PHASECHK.TRANS64.TRYWAIT P1, [R7+URZ+0x38850], R6 ;  /* 0x03885006070075a7 */ /* 0x0002a6000802017f */
[----:B--2---:R-:W-:Y:S05]  /*198f0*/  @!P1 NANOSLEEP.SYNCS 0x989680 ;  /* 0x009896800000995d */ /* 0x004fea0003900000 */
[----:B------:R-:W2:Y:S02]  /*19900*/  @!P1 SYNCS.PHASECHK.TRANS64 P1, [R7+URZ+0x38850], R6 ;  /* 0x03885006070095a7 */ /* 0x000ea4000802007f */
[----:B--2---:R-:W-:Y:S05]  /*19910*/  @!P1 BRA `(.L_x_2782) ;  /* 0xfffffffc00ec9947 */ /* 0x004fea000383ffff */
[----:B------:R-:W-:Y:S05]  /*19920*/  BRA `(.L_x_2781) ;  /* 0xfffffeb000e07947 */ /* 0x000fea000383ffff */
.L_x_2788:
[----:B-1----:R-:W-:-:S04]  /*19930*/  IMAD.U32 R4, RZ, RZ, UR56 ;  /* 0x00000038ff047e24 */ /* 0x002fc8000f8e00ff */
[----:B------:R1:W2:Y:S03]  /*19940*/  SYNCS.PHASECHK.TRANS64.TRYWAIT P1, [R4+URZ+0x38830], R5 ;  /* 0x03883005040075a7 */ /* 0x0002a6000802017f */
[----:B--2---:R-:W-:Y:S05]  /*19950*/  @!P1 NANOSLEEP.SYNCS 0x989680 ;  /* 0x009896800000995d */ /* 0x004fea0003900000 */
[----:B------:R-:W2:Y:S02]  /*19960*/  @!P1 SYNCS.PHASECHK.TRANS64 P1, [R4+URZ+0x38830], R5 ;  /* 0x03883005040095a7 */ /* 0x000ea4000802007f */
[----:B--2---:R-:W-:Y:S05]  /*19970*/  @!P1 BRA `(.L_x_2788) ;  /* 0xfffffffc00ec9947 */ /* 0x004fea000383ffff */
[----:B------:R-:W-:Y:S05]  /*19980*/  BRA `(.L_x_2787) ;  /* 0xfffffeb400e87947 */ /* 0x000fea000383ffff */
.L_x_2793:
[----:B-1----:R-:W-:-:S04]  /*19990*/  IMAD.U32 R6, RZ, RZ, UR56 ;  /* 0x00000038ff067e24 */ /* 0x002fc8000f8e00ff */
[----:B------:R1:W2:Y:S03]  /*199a0*/  SYNCS.PHASECHK.TRANS64.TRYWAIT P1, [R6+URZ+0x38850], R5 ;  /* 0x03885005060075a7 */ /* 0x0002a6000802017f */
[----:B--2---:R-:W-:Y:S05]  /*199b0*/  @!P1 NANOSLEEP.SYNCS 0x989680 ;  /* 0x009896800000995d */ /* 0x004fea0003900000 */
[----:B------:R-:W2:Y:S02]  /*199c0*/  @!P1 SYNCS.PHASECHK.TRANS64 P1, [R6+URZ+0x38850], R5 ;  /* 0x03885005060095a7 */ /* 0x000ea4000802007f */
[----:B--2---:R-:W-:Y:S05]  /*199d0*/  @!P1 BRA `(.L_x_2793) ;  /* 0xfffffffc00ec9947 */ /* 0x004fea000383ffff */
[----:B------:R-:W-:Y:S05]  /*199e0*/  BRA `(.L_x_2792) ;  /* 0xfffffee400dc7947 */ /* 0x000fea000383ffff */
.L_x_2800:
[----:B-1----:R-:W-:-:S04]  /*199f0*/  IMAD.U32 R4, RZ, RZ, UR50 ;  /* 0x00000032ff047e24 */ /* 0x002fc8000f8e00ff */
[----:B------:R1:W2:Y:S03]  /*19a00*/  SYNCS.PHASECHK.TRANS64.TRYWAIT P1, [R4+URZ+0x38830], R5 ;  /* 0x03883005040075a7 */ /* 0x0002a6000802017f */
[----:B--2---:R-:W-:Y:S05]  /*19a10*/  @!P1 NANOSLEEP.SYNCS 0x989680 ;  /* 0x009896800000995d */ /* 0x004fea0003900000 */
[----:B------:R-:W2:Y:S02]  /*19a20*/  @!P1 SYNCS.PHASECHK.TRANS64 P1, [R4+URZ+0x38830], R5 ;  /* 0x03883005040095a7 */ /* 0x000ea4000802007f */
[----:B--2---:R-:W-:Y:S05]  /*19a30*/  @!P1 BRA `(.L_x_2800) ;  /* 0xfffffffc00ec9947 */ /* 0x004fea000383ffff */
[----:B------:R-:W-:Y:S05]  /*19a40*/  BRA `(.L_x_2799) ;  /* 0xfffffee800c47947 */ /* 0x000fea000383ffff */
.L_x_2805:
[----:B---3--:R-:W-:-:S04]  /*19a50*/  IMAD.U32 R6, RZ, RZ, UR50 ;  /* 0x00000032ff067e24 */ /* 0x008fc8000f8e00ff */
[----:B------:R3:W4:Y:S03]  /*19a60*/  SYNCS.PHASECHK.TRANS64.TRYWAIT P1, [R6+URZ+0x38850], R5 ;  /* 0x03885005060075a7 */ /* 0x000726000802017f */
[----:B----4-:R-:W-:Y:S05]  /*19a70*/  @!P1 NANOSLEEP.SYNCS 0x989680 ;  /* 0x009896800000995d */ /* 0x010fea0003900000 */
[----:B------:R-:W4:Y:S02]  /*19a80*/  @!P1 SYNCS.PHASECHK.TRANS64 P1, [R6+URZ+0x38850], R5 ;  /* 0x03885005060095a7 */ /* 0x000f24000802007f */
[----:B----4-:R-:W-:Y:S05]  /*19a90*/  @!P1 BRA `(.L_x_2805) ;  /* 0xfffffffc00ec9947 */ /* 0x010fea000383ffff */
[----:B------:R-:W-:Y:S05]  /*19aa0*/  BRA `(.L_x_2804) ;  /* 0xffffff10005c7947 */ /* 0x000fea000383ffff */
.L_x_2855:
        /* <DEDUP_REMOVED lines=10> */
.L_x_2934:
[----:B------:R-:W-:Y:S05]  /*19b50*/  BRA `(.L_x_2935) ;  /* 0xffffffa400947947 */ /* 0x000fea000383ffff */
.L_x_2858:
[----:B0-----:R0:W1:Y:S02]  /*19b60*/  SYNCS.PHASECHK.TRANS64.TRYWAIT P0, [R6+URZ+0x38880], R20 ;  /* 0x03888014060075a7 */ /* 0x001064000800017f */
[----:B-1----:R-:W-:Y:S05]  /*19b70*/  @!P0 NANOSLEEP.SYNCS 0x989680 ;  /* 0x009896800000895d */ /* 0x002fea0003900000 */
[----:B------:R-:W1:Y:S02]  /*19b80*/  @!P0 SYNCS.PHASECHK.TRANS64 P0, [R6+URZ+0x38880], R20 ;  /* 0x03888014060085a7 */ /* 0x000e64000800007f */
[----:B-1----:R-:W-:Y:S05]  /*19b90*/  @!P0 BRA `(.L_x_2858) ;  /* 0xfffffffc00f08947 */ /* 0x002fea000383ffff */
[----:B------:R-:W-:Y:S05]  /*19ba0*/  BRA `(.L_x_2936) ;  /* 0xffffffa400b47947 */ /* 0x000fea000383ffff */
.L_x_2859:
        /* <DEDUP_REMOVED lines=8> */
.L_x_2938:
[----:B------:R-:W-:Y:S05]  /*19c30*/  BSYNC B0 ;  /* 0x0000000000007941 */ /* 0x000fea0003800000 */
.L_x_2937:
[----:B------:R-:W-:Y:S01]  /*19c40*/  IMAD.MOV.U32 R13, RZ, RZ, R7 ;  /* 0x000000ffff0d7224 */ /* 0x000fe200078e0007 */
[----:B------:R-:W0:Y:S01]  /*19c50*/  LDC R34, c[0x0][0x2f4] ;  /* 0x0000bd00ff227b82 */ /* 0x000e220000000800 */
[----:B------:R-:W-:Y:S01]  /*19c60*/  IMAD.MOV.U32 R12, RZ, RZ, RZ ;  /* 0x000000ffff0c7224 */ /* 0x000fe200078e00ff */
[----:B------:R-:W-:Y:S01]  /*19c70*/  LOP3.LUT R21, R27, 0x80, RZ, 0xfc, !PT ;  /* 0x000000801b157812 */ /* 0x000fe200078efcff */
[----:B------:R-:W-:Y:S01]  /*19c80*/  IMAD.MOV.U32 R11, RZ, RZ, 0x181f ;  /* 0x0000181fff0b7424 */ /* 0x000fe200078e00ff */
[----:B------:R-:W-:Y:S01]  /*19c90*/  ISETP.GE.AND P3, PT, R18, 0x11, PT ;  /* 0x000000111200780c */ /* 0x000fe20003f66270 */
        /* <DEDUP_REMOVED lines=8> */
.L_x_2939:
[----:B------:R-:W-:Y:S02]  /*19d20*/  ISETP.GE.AND P4, PT, R18, 0x41, PT ;  /* 0x000000411200780c */ /* 0x000fe40003f86270 */
[----:B------:R-:W-:Y:S02]  /*19d30*/  @P3 LOP3.LUT R22, R22, 0x20, RZ, 0xfc, !PT ;  /* 0x0000002016163812 */ /* 0x000fe400078efcff */
[----:B------:R-:W-:Y:S02]  /*19d40*/  ISETP.GE.AND P3, PT, R18, 0x51, PT ;  /* 0x000000511200780c */ /* 0x000fe40003f66270 */
        /* <DEDUP_REMOVED lines=9> */
.L_x_2940:
        /* <DEDUP_REMOVED lines=14> */
.L_x_2941:
[----:B------:R-:W-:Y:S02]  /*19ec0*/  IMAD.MOV.U32 R13, RZ, RZ, R8 ;  /* 0x000000ffff0d7224 */ /* 0x000fe400078e0008 */
[----:B------:R-:W-:Y:S02]  /*19ed0*/  IMAD.MOV.U32 R12, RZ, RZ, 0x2 ;  /* 0x00000002ff0c7424 */ /* 0x000fe400078e00ff */
[----:B------:R-:W-:-:S07]  /*19ee0*/  IMAD.MOV.U32 R2, RZ, RZ, R14 ;  /* 0x000000ffff027224 */ /* 0x000fce00078e000e */
[----:B------:R-:W-:Y:S05]  /*19ef0*/  WARPSYNC.COLLECTIVE R15, `(.L_x_2942) ;  /* 0x000000000f087348 */ /* 0x000fea0003c00000 */
[----:B------:R0:W1:Y:S02]  /*19f00*/  SHFL.IDX P6, R14, R13, R12, R11 ;  /* 0x0000000c0d0e7389 */ /* 0x00006400000c000b */
[----:B01----:R-:W-:Y:S01]  /*19f10*/  ENDCOLLECTIVE ;  /* 0x000000000000791b */ /* 0x003fe20003800000 */
.L_x_2942:
        /* <DEDUP_REMOVED lines=14> */
.L_x_2943:
[----:B------:R-:W-:Y:S02]  /*1a000*/  IMAD.MOV.U32 R13, RZ, RZ, R8 ;  /* 0x000000ffff0d7224 */ /* 0x000fe400078e0008 */
[----:B------:R-:W-:Y:S02]  /*1a010*/  IMAD.MOV.U32 R12, RZ, RZ, 0x3 ;  /* 0x00000003ff0c7424 */ /* 0x000fe400078e00ff */
[----:B------:R-:W-:-:S07]  /*1a020*/  IMAD.MOV.U32 R2, RZ, RZ, R14 ;  /* 0x000000ffff027224 */ /* 0x000fce00078e000e */
[----:B------:R-:W-:Y:S05]  /*1a030*/  WARPSYNC.COLLECTIVE R15, `(.L_x_2944) ;  /* 0x000000000f087348 */ /* 0x000fea0003c00000 */
[----:B------:R0:W1:Y:S02]  /*1a040*/  SHFL.IDX P6, R14, R13, R12, R11 ;  /* 0x0000000c0d0e7389 */ /* 0x00006400000c000b */
[----:B01----:R-:W-:Y:S01]  /*1a050*/  ENDCOLLECTIVE ;  /* 0x000000000000791b */ /* 0x003fe20003800000 */
.L_x_2944:
        /* <DEDUP_REMOVED lines=14> */
.L_x_2945:
[----:B------:R-:W-:Y:S02]  /*1a140*/  IMAD.MOV.U32 R13, RZ, RZ, R8 ;  /* 0x000000ffff0d7224 */ /* 0x000fe400078e0008 */
[----:B------:R-:W-:Y:S02]  /*1a150*/  IMAD.MOV.U32 R12, RZ, RZ, 0x4 ;  /* 0x00000004ff0c7424 */ /* 0x000fe400078e00ff */
[----:B------:R-:W-:-:S07]  /*1a160*/  IMAD.MOV.U32 R2, RZ, RZ, R14 ;  /* 0x000000ffff027224 */ /* 0x000fce00078e000e */
[----:B------:R-:W-:Y:S05]  /*1a170*/  WARPSYNC.COLLECTIVE R15, `(.L_x_2946) ;  /* 0x000000000f087348 */ /* 0x000fea0003c00000 */
[----:B------:R0:W1:Y:S02]  /*1a180*/  SHFL.IDX P6, R14, R13, R12, R11 ;  /* 0x0000000c0d0e7389 */ /* 0x00006400000c000b */
[----:B01----:R-:W-:Y:S01]  /*1a190*/  ENDCOLLECTIVE ;  /* 0x000000000000791b */ /* 0x003fe20003800000 */
.L_x_2946:
        /* <DEDUP_REMOVED lines=14> */
.L_x_2947:
[----:B------:R-:W-:Y:S02]  /*1a280*/  IMAD.MOV.U32 R13, RZ, RZ, R8 ;  /* 0x000000ffff0d7224 */ /* 0x000fe400078e0008 */
[----:B------:R-:W-:Y:S02]  /*1a290*/  IMAD.MOV.U32 R12, RZ, RZ, 0x5 ;  /* 0x00000005ff0c7424 */ /* 0x000fe400078e00ff */
[----:B------:R-:W-:-:S07]  /*1a2a0*/  IMAD.MOV.U32 R2, RZ, RZ, R14 ;  /* 0x000000ffff027224 */ /* 0x000fce00078e000e */
[----:B------:R-:W-:Y:S05]  /*1a2b0*/  WARPSYNC.COLLECTIVE R15, `(.L_x_2948) ;  /* 0x000000000f087348 */ /* 0x000fea0003c00000 */
[----:B------:R0:W1:Y:S02]  /*1a2c0*/  SHFL.IDX P6, R14, R13, R12, R11 ;  /* 0x0000000c0d0e7389 */ /* 0x00006400000c000b */
[----:B01----:R-:W-:Y:S01]  /*1a2d0*/  ENDCOLLECTIVE ;  /* 0x000000000000791b */ /* 0x003fe20003800000 */
.L_x_2948:
        /* <DEDUP_REMOVED lines=14> */
.L_x_2949:
[----:B------:R-:W-:Y:S02]  /*1a3c0*/  IMAD.MOV.U32 R13, RZ, RZ, R8 ;  /* 0x000000ffff0d7224 */ /* 0x000fe400078e0008 */
[----:B------:R-:W-:Y:S02]  /*1a3d0*/  IMAD.MOV.U32 R12, RZ, RZ, 0x6 ;  /* 0x00000006ff0c7424 */ /* 0x000fe400078e00ff */
[----:B------:R-:W-:-:S07]  /*1a3e0*/  IMAD.MOV.U32 R2, RZ, RZ, R14 ;  /* 0x000000ffff027224 */ /* 0x000fce00078e000e */
[----:B------:R-:W-:Y:S05]  /*1a3f0*/  WARPSYNC.COLLECTIVE R15, `(.L_x_2950) ;  /* 0x000000000f087348 */ /* 0x000fea0003c00000 */
[----:B------:R0:W1:Y:S02]  /*1a400*/  SHFL.IDX P6, R14, R13, R12, R11 ;  /* 0x0000000c0d0e7389 */ /* 0x00006400000c000b */
[----:B01----:R-:W-:Y:S01]  /*1a410*/  ENDCOLLECTIVE ;  /* 0x000000000000791b */ /* 0x003fe20003800000 */
.L_x_2950:
        /* <DEDUP_REMOVED lines=14> */
.L_x_2951:
[----:B------:R-:W-:Y:S02]  /*1a500*/  IMAD.MOV.U32 R13, RZ, RZ, R8 ;  /* 0x000000ffff0d7224 */ /* 0x000fe400078e0008 */
[----:B------:R-:W-:Y:S02]  /*1a510*/  IMAD.MOV.U32 R12, RZ, RZ, 0x7 ;  /* 0x00000007ff0c7424 */ /* 0x000fe400078e00ff */
[----:B------:R-:W-:-:S07]  /*1a520*/  IMAD.MOV.U32 R2, RZ, RZ, R14 ;  /* 0x000000ffff027224 */ /* 0x000fce00078e000e */
[----:B------:R-:W-:Y:S05]  /*1a530*/  WARPSYNC.COLLECTIVE R15, `(.L_x_2952) ;  /* 0x000000000f087348 */ /* 0x000fea0003c00000 */
[----:B------:R0:W1:Y:S02]  /*1a540*/  SHFL.IDX P6, R14, R13, R12, R11 ;  /* 0x0000000c0d0e7389 */ /* 0x00006400000c000b */
[----:B01----:R-:W-:Y:S01]  /*1a550*/  ENDCOLLECTIVE ;  /* 0x000000000000791b */ /* 0x003fe20003800000 */
.L_x_2952:
        /* <DEDUP_REMOVED lines=13> */
.L_x_2953:
        /* <DEDUP_REMOVED lines=12> */
.L_x_2864:
[----:B--2---:R2:W3:Y:S02]  /*1a6f0*/  SYNCS.PHASECHK.TRANS64.TRYWAIT P0, [R6+URZ+0x38840], R20 ;  /* 0x03884014060075a7 */ /* 0x0044e4000800017f */
[----:B---3--:R-:W-:Y:S05]  /*1a700*/  @!P0 NANOSLEEP.SYNCS 0x989680 ;  /* 0x009896800000895d */ /* 0x008fea0003900000 */
[----:B------:R-:W3:Y:S02]  /*1a710*/  @!P0 SYNCS.PHASECHK.TRANS64 P0, [R6+URZ+0x38840], R20 ;  /* 0x03884014060085a7 */ /* 0x000ee4000800007f */
[----:B---3--:R-:W-:Y:S05]  /*1a720*/  @!P0 BRA `(.L_x_2864) ;  /* 0xfffffffc00f08947 */ /* 0x008fea000383ffff */
[----:B------:R-:W-:Y:S05]  /*1a730*/  BRA `(.L_x_2955) ;  /* 0xffffffa000d87947 */ /* 0x000fea000383ffff */
.L_x_2865:
        /* <DEDUP_REMOVED lines=8> */
.L_x_2957:
[----:B------:R-:W-:Y:S05]  /*1a7c0*/  BSYNC B0 ;  /* 0x0000000000007941 */ /* 0x000fea0003800000 */
.L_x_2956:
        /* <DEDUP_REMOVED lines=8> */
.L_x_2958:
        /* <DEDUP_REMOVED lines=18> */
.L_x_2959:
[----:B------:R-:W-:Y:S02]  /*1a970*/  IMAD.MOV.U32 R13, RZ, RZ, R4 ;  /* 0x000000ffff0d7224 */ /* 0x000fe400078e0004 */
[----:B------:R-:W-:-:S07]  /*1a980*/  IMAD.MOV.U32 R2, RZ, RZ, R14 ;  /* 0x000000ffff027224 */ /* 0x000fce00078e000e */
[----:B------:R-:W-:Y:S05]  /*1a990*/  WARPSYNC.COLLECTIVE R15, `(.L_x_2960) ;  /* 0x000000000f087348 */ /* 0x000fea0003c00000 */
[----:B------:R0:W1:Y:S02]  /*1a9a0*/  SHFL.IDX P6, R14, R13, R12, R11 ;  /* 0x0000000c0d0e7389 */ /* 0x00006400000c000b */
[----:B01----:R-:W-:Y:S01]  /*1a9b0*/  ENDCOLLECTIVE ;  /* 0x000000000000791b */ /* 0x003fe20003800000 */
.L_x_2960:
        /* <DEDUP_REMOVED lines=18> */
.L_x_2961:
[----:B------:R-:W-:Y:S02]  /*1aae0*/  IMAD.MOV.U32 R13, RZ, RZ, R4 ;  /* 0x000000ffff0d7224 */ /* 0x000fe400078e0004 */
[----:B------:R-:W-:-:S07]  /*1aaf0*/  IMAD.MOV.U32 R2, RZ, RZ, R14 ;  /* 0x000000ffff027224 */ /* 0x000fce00078e000e */
[----:B------:R-:W-:Y:S05]  /*1ab00*/  WARPSYNC.COLLECTIVE R15, `(.L_x_2962) ;  /* 0x000000000f087348 */ /* 0x000fea0003c00000 */
[----:B------:R0:W1:Y:S02]  /*1ab10*/  SHFL.IDX P6, R14, R13, R12, R11 ;  /* 0x0000000c0d0e7389 */ /* 0x00006400000c000b */
[----:B01----:R-:W-:Y:S01]  /*1ab20*/  ENDCOLLECTIVE ;  /* 0x000000000000791b */ /* 0x003fe20003800000 */
.L_x_2962:
        /* <DEDUP_REMOVED lines=18> */
.L_x_2963:
[----:B------:R-:W-:Y:S02]  /*1ac50*/  IMAD.MOV.U32 R13, RZ, RZ, R4 ;  /* 0x000000ffff0d7224 */ /* 0x000fe400078e0004 */
[----:B------:R-:W-:-:S07]  /*1ac60*/  IMAD.MOV.U32 R2, RZ, RZ, R14 ;  /* 0x000000ffff027224 */ /* 0x000fce00078e000e */
[----:B------:R-:W-:Y:S05]  /*1ac70*/  WARPSYNC.COLLECTIVE R15, `(.L_x_2964) ;  /* 0x000000000f087348 */ /* 0x000fea0003c00000 */
[----:B------:R0:W1:Y:S02]  /*1ac80*/  SHFL.IDX P6, R14, R13, R12, R11 ;  /* 0x0000000c0d0e7389 */ /* 0x00006400000c000b */
[----:B01----:R-:W-:Y:S01]  /*1ac90*/  ENDCOLLECTIVE ;  /* 0x000000000000791b */ /* 0x003fe20003800000 */
.L_x_2964:
        /* <DEDUP_REMOVED lines=16> */
.L_x_2965:
        /* <DEDUP_REMOVED lines=10> */
.L_x_2966:
[----:B------:R-:W-:Y:S02]  /*1ae40*/  IMAD.MOV.U32 R13, RZ, RZ, R0 ;  /* 0x000000ffff0d7224 */ /* 0x000fe400078e0000 */
[----:B------:R-:W-:Y:S02]  /*1ae50*/  IMAD.MOV.U32 R12, RZ, RZ, 0x5 ;  /* 0x00000005ff0c7424 */ /* 0x000fe400078e00ff */
[----:B------:R-:W-:-:S07]  /*1ae60*/  IMAD.MOV.U32 R3, RZ, RZ, R14 ;  /* 0x000000ffff037224 */ /* 0x000fce00078e000e */
[----:B------:R-:W-:Y:S05]  /*1ae70*/  WARPSYNC.COLLECTIVE R15, `(.L_x_2967) ;  /* 0x000000000f087348 */ /* 0x000fea0003c00000 */
[----:B------:R0:W1:Y:S02]  /*1ae80*/  SHFL.IDX P6, R14, R13, R12, R11 ;  /* 0x0000000c0d0e7389 */ /* 0x00006400000c000b */
[----:B01----:R-:W-:Y:S01]  /*1ae90*/  ENDCOLLECTIVE ;  /* 0x000000000000791b */ /* 0x003fe20003800000 */
.L_x_2967:
        /* <DEDUP_REMOVED lines=15> */
.L_x_2968:
[----:B------:R-:W-:Y:S02]  /*1af90*/  IMAD.MOV.U32 R13, RZ, RZ, R0 ;  /* 0x000000ffff0d7224 */ /* 0x000fe400078e0000 */
[----:B------:R-:W-:Y:S02]  /*1afa0*/  IMAD.MOV.U32 R12, RZ, RZ, 0x6 ;  /* 0x00000006ff0c7424 */ /* 0x000fe400078e00ff */
[----:B------:R-:W-:-:S07]  /*1afb0*/  IMAD.MOV.U32 R3, RZ, RZ, R14 ;  /* 0x000000ffff037224 */ /* 0x000fce00078e000e */
[----:B------:R-:W-:Y:S05]  /*1afc0*/  WARPSYNC.COLLECTIVE R15, `(.L_x_2969) ;  /* 0x000000000f087348 */ /* 0x000fea0003c00000 */
[----:B------:R0:W1:Y:S02]  /*1afd0*/  SHFL.IDX P6, R14, R13, R12, R11 ;  /* 0x0000000c0d0e7389 */ /* 0x00006400000c000b */
[----:B01----:R-:W-:Y:S01]  /*1afe0*/  ENDCOLLECTIVE ;  /* 0x000000000000791b */ /* 0x003fe20003800000 */
.L_x_2969:
        /* <DEDUP_REMOVED lines=15> */
.L_x_2970:
[----:B------:R-:W-:Y:S02]  /*1b0e0*/  IMAD.MOV.U32 R13, RZ, RZ, R0 ;  /* 0x000000ffff0d7224 */ /* 0x000fe400078e0000 */
[----:B------:R-:W-:Y:S02]  /*1b0f0*/  IMAD.MOV.U32 R12, RZ, RZ, 0x7 ;  /* 0x00000007ff0c7424 */ /* 0x000fe400078e00ff */
[----:B------:R-:W-:-:S07]  /*1b100*/  IMAD.MOV.U32 R3, RZ, RZ, R14 ;  /* 0x000000ffff037224 */ /* 0x000fce00078e000e */
[----:B------:R-:W-:Y:S05]  /*1b110*/  WARPSYNC.COLLECTIVE R15, `(.L_x_2971) ;  /* 0x000000000f087348 */ /* 0x000fea0003c00000 */
[----:B------:R0:W1:Y:S02]  /*1b120*/  SHFL.IDX P6, R14, R13, R12, R11 ;  /* 0x0000000c0d0e7389 */ /* 0x00006400000c000b */
[----:B01----:R-:W-:Y:S01]  /*1b130*/  ENDCOLLECTIVE ;  /* 0x000000000000791b */ /* 0x003fe20003800000 */
.L_x_2971:
        /* <DEDUP_REMOVED lines=10> */
.L_x_2972:
[----:B------:R-:W-:Y:S01]  /*1b1e0*/  @!PT LDS RZ, [RZ] ;  /* 0x00000000fffff984 */ /* 0x000fe20000000800 */
[----:B------:R-:W-:Y:S01]  /*1b1f0*/  @!PT LDS RZ, [RZ] ;  /* 0x00000000fffff984 */ /* 0x000fe20000000800 */
[----:B------:R-:W-:Y:S01]  /*1b200*/  @!PT LDS RZ, [RZ] ;  /* 0x00000000fffff984 */ /* 0x000fe20000000800 */
[----:B------:R0:W-:Y:S04]  /*1b210*/  @P2 LDGSTS.E.BYPASS.LTC128B.128 [R5+0x2b400], desc[UR54][R2.64], !P5 ;  /* 0x2b40000002052fae */ /* 0x0001e8000e901d76 */
[----:B------:R0:W-:Y:S01]  /*1b220*/  @P2 LDGSTS.E.BYPASS.LTC128B.128 [R5+0x2f400], desc[UR54][R2.64+0x80], !P1 ;  /* 0x2f40008002052fae */ /* 0x0001e2000c901d76 */
[----:B------:R-:W-:Y:S01]  /*1b230*/  IMAD.MOV.U32 R4, RZ, RZ, R14 ;  /* 0x000000ffff047224 */ /* 0x000fe200078e000e */
[----:B------:R-:W-:Y:S06]  /*1b240*/  BRA `(.L_x_2973) ;  /* 0xffffff9c00a87947 */ /* 0x000fec000383ffff */
.L_x_2870:
[----:B------:R-:W-:Y:S02]  /*1b250*/  IMAD.MOV.U32 R13, RZ, RZ, R4 ;  /* 0x000000ffff0d7224 */ /* 0x000fe400078e0004 */
[----:B------:R-:W-:Y:S02]  /*1b260*/  IMAD.MOV.U32 R12, RZ, RZ, RZ ;  /* 0x000000ffff0c7224 */ /* 0x000fe400078e00ff */
[----:B------:R-:W-:Y:S02]  /*1b270*/  IMAD.MOV.U32 R11, RZ, RZ, 0x181f ;  /* 0x0000181fff0b7424 */ /* 0x000fe400078e00ff */
[----:B------:R-:W-:Y:S02]  /*1b280*/  IMAD.MOV.U32 R15, RZ, RZ, -0x1 ;  /* 0xffffffffff0f7424 */ /* 0x000fe400078e00ff */
[----:B------:R-:W-:Y:S02]  /*1b290*/  IMAD R19, R19, R5, RZ ;  /* 0x0000000513137224 */ /* 0x000fe400078e02ff */
[----:B------:R-:W-:-:S07]  /*1b2a0*/  IMAD R33, R33, 0x80, R8 ;  /* 0x0000008021217824 */ /* 0x000fce00078e0208 */
[----:B-----5:R-:W-:Y:S05]  /*1b2b0*/  WARPSYNC.COLLECTIVE R15, `(.L_x_2974) ;  /* 0x000000000f087348 */ /* 0x020fea0003c00000 */
[----:B------:R0:W1:Y:S02]  /*1b2c0*/  SHFL.IDX P6, R14, R13, R12, R11 ;  /* 0x0000000c0d0e7389 */ /* 0x00006400000c000b */
[----:B01---5:R-:W-:Y:S01]  /*1b2d0*/  ENDCOLLECTIVE ;  /* 0x000000000000791b */ /* 0x023fe20003800000 */
.L_x_2974:
[C---:B------:R-:W-:Y:S01]  /*1b2e0*/  VIADD R6, R33.reuse, 0x10 ;  /* 0x0000001021067836 */ /* 0x040fe20000000000 */
[----:B------:R-:W-:Y:S01]  /*1b2f0*/  ISETP.GE.AND P2, PT, R33, R19, PT ;  /* 0x000000132100720c */ /* 0x000fe20003f46270 */
[----:B------:R-:W-:Y:S02]  /*1b300*/  IMAD.MOV.U32 R13, RZ, RZ, R0 ;  /* 0x000000ffff0d7224 */ /* 0x000fe400078e0000 */
[----:B------:R-:W-:-:S10]  /*1b310*/  IMAD.MOV.U32 R2, RZ, RZ, R14 ;  /* 0x000000ffff027224 */ /* 0x000fd400078e000e */
[----:B------:R-:W-:Y:S05]  /*1b320*/  WARPSYNC.COLLECTIVE R15, `(.L_x_2975) ;  /* 0x000000000f087348 */ /* 0x000fea0003c00000 */
[----:B------:R0:W1:Y:S02]  /*1b330*/  SHFL.IDX P6, R14, R13, R12, R11 ;  /* 0x0000000c0d0e7389 */ /* 0x00006400000c000b */
[----:B01----:R-:W-:Y:S01]  /*1b340*/  ENDCOLLECTIVE ;  /* 0x000000000000791b */ /* 0x003fe20003800000 */
.L_x_2975:
[----:B------:R-:W-:Y:S02]  /*1b350*/  IMAD.MOV.U32 R13, RZ, RZ, R4 ;  /* 0x000000ffff0d7224 */ /* 0x000fe400078e0004 */
[----:B------:R-:W-:Y:S02]  /*1b360*/  IMAD.MOV.U32 R12, RZ, RZ, 0x1 ;  /* 0x00000001ff0c7424 */ /* 0x000fe400078e00ff */
[----:B------:R-:W-:-:S07]  /*1b370*/  IMAD.MOV.U32 R3, RZ, RZ, R14 ;  /* 0x000000ffff037224 */ /* 0x000fce00078e000e */
[----:B------:R-:W-:Y:S05]  /*1b380*/  WARPSYNC.COLLECTIVE R15, `(.L_x_2976) ;  /* 0x000000000f087348 */ /* 0x000fea0003c00000 */
[----:B------:R0:W1:Y:S02]  /*1b390*/  SHFL.IDX P6, R14, R13, R12, R11 ;  /* 0x0000000c0d0e7389 */ /* 0x00006400000c000b */
[----:B01----:R-:W-:Y:S01]  /*1b3a0*/  ENDCOLLECTIVE ;  /* 0x000000000000791b */ /* 0x003fe20003800000 */
.L_x_2976:
        /* <DEDUP_REMOVED lines=17> */
.L_x_2977:
[----:B------:R-:W-:Y:S02]  /*1b4c0*/  IMAD.MOV.U32 R13, RZ, RZ, R4 ;  /* 0x000000ffff0d7224 */ /* 0x000fe400078e0004 */
[----:B------:R-:W-:Y:S02]  /*1b4d0*/  IMAD.MOV.U32 R12, RZ, RZ, 0x2 ;  /* 0x00000002ff0c7424 */ /* 0x000fe400078e00ff */
[----:B------:R-:W-:-:S07]  /*1b4e0*/  IMAD.MOV.U32 R3, RZ, RZ, R14 ;  /* 0x000000ffff037224 */ /* 0x000fce00078e000e */
[----:B------:R-:W-:Y:S05]  /*1b4f0*/  WARPSYNC.COLLECTIVE R15, `(.L_x_2978) ;  /* 0x000000000f087348 */ /* 0x000fea0003c00000 */
[----:B------:R0:W1:Y:S02]  /*1b500*/  SHFL.IDX P6, R14, R13, R12, R11 ;  /* 0x0000000c0d0e7389 */ /* 0x00006400000c000b */
[----:B01----:R-:W-:Y:S01]  /*1b510*/  ENDCOLLECTIVE ;  /* 0x000000000000791b */ /* 0x003fe20003800000 */
.L_x_2978:
        /* <DEDUP_REMOVED lines=17> */
.L_x_2979:
[----:B------:R-:W-:Y:S02]  /*1b630*/  IMAD.MOV.U32 R13, RZ, RZ, R4 ;  /* 0x000000ffff0d7224 */ /* 0x000fe400078e0004 */
[----:B------:R-:W-:Y:S02]  /*1b640*/  IMAD.MOV.U32 R12, RZ, RZ, 0x3 ;  /* 0x00000003ff0c7424 */ /* 0x000fe400078e00ff */
[----:B------:R-:W-:-:S07]  /*1b650*/  IMAD.MOV.U32 R3, RZ, RZ, R14 ;  /* 0x000000ffff037224 */ /* 0x000fce00078e000e */
[----:B------:R-:W-:Y:S05]  /*1b660*/  WARPSYNC.COLLECTIVE R15, `(.L_x_2980) ;  /* 0x000000000f087348 */ /* 0x000fea0003c00000 */
[----:B------:R0:W1:Y:S02]  /*1b670*/  SHFL.IDX P6, R14, R13, R12, R11 ;  /* 0x0000000c0d0e7389 */ /* 0x00006400000c000b */
[----:B01----:R-:W-:Y:S01]  /*1b680*/  ENDCOLLECTIVE ;  /* 0x000000000000791b */ /* 0x003fe20003800000 */
.L_x_2980:
        /* <DEDUP_REMOVED lines=17> */
.L_x_2981:
[----:B------:R-:W-:Y:S02]  /*1b7a0*/  IMAD.MOV.U32 R13, RZ, RZ, R4 ;  /* 0x000000ffff0d7224 */ /* 0x000fe400078e0004 */
[----:B------:R-:W-:Y:S02]  /*1b7b0*/  IMAD.MOV.U32 R12, RZ, RZ, 0x4 ;  /* 0x00000004ff0c7424 */ /* 0x000fe400078e00ff */
[----:B------:R-:W-:-:S07]  /*1b7c0*/  IMAD.MOV.U32 R3, RZ, RZ, R14 ;  /* 0x000000ffff037224 */ /* 0x000fce00078e000e */
[----:B------:R-:W-:Y:S05]  /*1b7d0*/  WARPSYNC.COLLECTIVE R15, `(.L_x_2982) ;  /* 0x000000000f087348 */ /* 0x000fea0003c00000 */
[----:B------:R0:W1:Y:S02]  /*1b7e0*/  SHFL.IDX P6, R14, R13, R12, R11 ;  /* 0x0000000c0d0e7389 */ /* 0x00006400000c000b */
[----:B01----:R-:W-:Y:S01]  /*1b7f0*/  ENDCOLLECTIVE ;  /* 0x000000000000791b */ /* 0x003fe20003800000 */
.L_x_2982:
        /* <DEDUP_REMOVED lines=17> */
.L_x_2983:
[----:B------:R-:W-:Y:S02]  /*1b910*/  IMAD.MOV.U32 R13, RZ, RZ, R4 ;  /* 0x000000ffff0d7224 */ /* 0x000fe400078e0004 */
[----:B------:R-:W-:Y:S02]  /*1b920*/  IMAD.MOV.U32 R12, RZ, RZ, 0x5 ;  /* 0x00000005ff0c7424 */ /* 0x000fe400078e00ff */
[----:B------:R-:W-:-:S07]  /*1b930*/  IMAD.MOV.U32 R3, RZ, RZ, R14 ;  /* 0x000000ffff037224 */ /* 0x000fce00078e000e */
[----:B------:R-:W-:Y:S05]  /*1b940*/  WARPSYNC.COLLECTIVE R15, `(.L_x_2984) ;  /* 0x000000000f087348 */ /* 0x000fea0003c00000 */
[----:B------:R0:W1:Y:S02]  /*1b950*/  SHFL.IDX P6, R14, R13, R12, R11 ;  /* 0x0000000c0d0e7389 */ /* 0x00006400000c000b */
[----:B01----:R-:W-:Y:S01]  /*1b960*/  ENDCOLLECTIVE ;  /* 0x000000000000791b */ /* 0x003fe20003800000 */
.L_x_2984:
        /* <DEDUP_REMOVED lines=17> */
.L_x_2985:
[----:B------:R-:W-:Y:S02]  /*1ba80*/  IMAD.MOV.U32 R13, RZ, RZ, R4 ;  /* 0x000000ffff0d7224 */ /* 0x000fe400078e0004 */
[----:B------:R-:W-:Y:S02]  /*1ba90*/  IMAD.MOV.U32 R12, RZ, RZ, 0x6 ;  /* 0x00000006ff0c7424 */ /* 0x000fe400078e00ff */
[----:B------:R-:W-:-:S07]  /*1baa0*/  IMAD.MOV.U32 R3, RZ, RZ, R14 ;  /* 0x000000ffff037224 */ /* 0x000fce00078e000e */
[----:B------:R-:W-:Y:S05]  /*1bab0*/  WARPSYNC.COLLECTIVE R15, `(.L_x_2986) ;  /* 0x000000000f087348 */ /* 0x000fea0003c00000 */
[----:B------:R0:W1:Y:S02]  /*1bac0*/  SHFL.IDX P6, R14, R13, R12, R11 ;  /* 0x0000000c0d0e7389 */ /* 0x00006400000c000b */
[----:B01----:R-:W-:Y:S01]  /*1bad0*/  ENDCOLLECTIVE ;  /* 0x000000000000791b */ /* 0x003fe20003800000 */
.L_x_2986:
        /* <DEDUP_REMOVED lines=16> */
.L_x_2987:
[----:B------:R-:W-:Y:S02]  /*1bbe0*/  IMAD.MOV.U32 R13, RZ, RZ, R4 ;  /* 0x000000ffff0d7224 */ /* 0x000fe400078e0004 */
[----:B------:R-:W-:Y:S02]  /*1bbf0*/  IMAD.MOV.U32 R12, RZ, RZ, 0x7 ;  /* 0x00000007ff0c7424 */ /* 0x000fe400078e00ff */
[----:B------:R-:W-:-:S07]  /*1bc00*/  IMAD.MOV.U32 R3, RZ, RZ, R14 ;  /* 0x000000ffff037224 */ /* 0x000fce00078e000e */
[----:B------:R-:W-:Y:S05]  /*1bc10*/  WARPSYNC.COLLECTIVE R15, `(.L_x_2988) ;  /* 0x000000000f087348 */ /* 0x000fea0003c00000 */
[----:B------:R0:W1:Y:S02]  /*1bc20*/  SHFL.IDX P6, R14, R13, R12, R11 ;  /* 0x0000000c0d0e7389 */ /* 0x00006400000c000b */
[----:B01----:R-:W-:Y:S01]  /*1bc30*/  ENDCOLLECTIVE ;  /* 0x000000000000791b */ /* 0x003fe20003800000 */
.L_x_2988:
        /* <DEDUP_REMOVED lines=15> */
.L_x_2989:
[----:B------:R-:W-:Y:S05]  /*1bd30*/  BRA `(.L_x_2990) ;  /* 0xffffff9c00e07947 */ /* 0x000fea000383ffff */
.L_x_2875:
[----:B0-----:R0:W1:Y:S02]  /*1bd40*/  SYNCS.PHASECHK.TRANS64.TRYWAIT P1, [R17+URZ+0x38820], R0 ;  /* 0x03882000110075a7 */ /* 0x001064000802017f */
[----:B-1----:R-:W-:Y:S05]  /*1bd50*/  @!P1 NANOSLEEP.SYNCS 0x989680 ;  /* 0x009896800000995d */ /* 0x002fea0003900000 */
[----:B------:R-:W1:Y:S02]  /*1bd60*/  @!P1 SYNCS.PHASECHK.TRANS64 P1, [R17+URZ+0x38820], R0 ;  /* 0x03882000110095a7 */ /* 0x000e64000802007f */
[----:B-1----:R-:W-:Y:S05]  /*1bd70*/  @!P1 BRA `(.L_x_2875) ;  /* 0xfffffffc00f09947 */ /* 0x002fea000383ffff */
[----:B------:R-:W-:Y:S05]  /*1bd80*/  BRA `(.L_x_2991) ;  /* 0xffffffa000587947 */ /* 0x000fea000383ffff */
.L_x_2879:
[----:B0-----:R0:W1:Y:S02]  /*1bd90*/  SYNCS.PHASECHK.TRANS64.TRYWAIT P0, [R0+URZ+0x38880], R20 ;  /* 0x03888014000075a7 */ /* 0x001064000800017f */
[----:B-1----:R-:W-:Y:S05]  /*1bda0*/  @!P0 NANOSLEEP.SYNCS 0x989680 ;  /* 0x009896800000895d */ /* 0x002fea0003900000 */
[----:B------:R-:W1:Y:S02]  /*1bdb0*/  @!P0 SYNCS.PHASECHK.TRANS64 P0, [R0+URZ+0x38880], R20 ;  /* 0x03888014000085a7 */ /* 0x000e64000800007f */
[----:B-1----:R-:W-:Y:S05]  /*1bdc0*/  @!P0 BRA `(.L_x_2879) ;  /* 0xfffffffc00f08947 */ /* 0x002fea000383ffff */
[----:B------:R-:W-:Y:S05]  /*1bdd0*/  BRA `(.L_x_2992) ;  /* 0xffffffa400087947 */ /* 0x000fea000383ffff */
.L_x_2880:
        /* <DEDUP_REMOVED lines=8> */
.L_x_2994:
[----:B------:R-:W-:Y:S05]  /*1be60*/  BSYNC B0 ;  /* 0x0000000000007941 */ /* 0x000fea0003800000 */
.L_x_2993:
        /* <DEDUP_REMOVED lines=9> */
.L_x_2995:
[----:B------:R-:W-:Y:S02]  /*1bf00*/  IMAD.MOV.U32 R13, RZ, RZ, R7 ;  /* 0x000000ffff0d7224 */ /* 0x000fe400078e0007 */
[----:B------:R-:W-:Y:S02]  /*1bf10*/  IMAD.MOV.U32 R12, RZ, RZ, 0x1 ;  /* 0x00000001ff0c7424 */ /* 0x000fe400078e00ff */
[----:B------:R-:W-:-:S07]  /*1bf20*/  IMAD.MOV.U32 R2, RZ, RZ, R14 ;  /* 0x000000ffff027224 */ /* 0x000fce00078e000e */
[----:B------:R-:W-:Y:S05]  /*1bf30*/  WARPSYNC.COLLECTIVE R15, `(.L_x_2996) ;  /* 0x000000000f087348 */ /* 0x000fea0003c00000 */
[----:B------:R0:W1:Y:S02]  /*1bf40*/  SHFL.IDX P6, R14, R13, R12, R11 ;  /* 0x0000000c0d0e7389 */ /* 0x00006400000c000b */
[----:B01----:R-:W-:Y:S01]  /*1bf50*/  ENDCOLLECTIVE ;  /* 0x000000000000791b */ /* 0x003fe20003800000 */
.L_x_2996:
        /* <DEDUP_REMOVED lines=12> */
.L_x_2997:
[----:B------:R-:W-:Y:S02]  /*1c020*/  IMAD.MOV.U32 R13, RZ, RZ, R7 ;  /* 0x000000ffff0d7224 */ /* 0x000fe400078e0007 */
[----:B------:R-:W-:Y:S02]  /*1c030*/  IMAD.MOV.U32 R12, RZ, RZ, 0x2 ;  /* 0x00000002ff0c7424 */ /* 0x000fe400078e00ff */
[----:B------:R-:W-:-:S07]  /*1c040*/  IMAD.MOV.U32 R2, RZ, RZ, R14 ;  /* 0x000000ffff027224 */ /* 0x000fce00078e000e */
[----:B------:R-:W-:Y:S05]  /*1c050*/  WARPSYNC.COLLECTIVE R15, `(.L_x_2998) ;  /* 0x000000000f087348 */ /* 0x000fea0003c00000 */
[----:B------:R0:W1:Y:S02]  /*1c060*/  SHFL.IDX P6, R14, R13, R12, R11 ;  /* 0x0000000c0d0e7389 */ /* 0x00006400000c000b */
[----:B01----:R-:W-:Y:S01]  /*1c070*/  ENDCOLLECTIVE ;  /* 0x000000000000791b */ /* 0x003fe20003800000 */
.L_x_2998:
        /* <DEDUP_REMOVED lines=12> */
.L_x_2999:
[----:B------:R-:W-:Y:S02]  /*1c140*/  IMAD.MOV.U32 R13, RZ, RZ, R7 ;  /* 0x000000ffff0d7224 */ /* 0x000fe400078e0007 */
[----:B------:R-:W-:Y:S02]  /*1c150*/  IMAD.MOV.U32 R12, RZ, RZ, 0x3 ;  /* 0x00000003ff0c7424 */ /* 0x000fe400078e00ff */
[----:B------:R-:W-:-:S07]  /*1c160*/  IMAD.MOV.U32 R2, RZ, RZ, R14 ;  /* 0x000000ffff027224 */ /* 0x000fce00078e000e */
[----:B------:R-:W-:Y:S05]  /*1c170*/  WARPSYNC.COLLECTIVE R15, `(.L_x_3000) ;  /* 0x000000000f087348 */ /* 0x000fea0003c00000 */
[----:B------:R0:W1:Y:S02]  /*1c180*/  SHFL.IDX P6, R14, R13, R12, R11 ;  /* 0x0000000c0d0e7389 */ /* 0x00006400000c000b */
[----:B01----:R-:W-:Y:S01]  /*1c190*/  ENDCOLLECTIVE ;  /* 0x000000000000791b */ /* 0x003fe20003800000 */
.L_x_3000:
        /* <DEDUP_REMOVED lines=12> */
.L_x_3001:
[----:B------:R-:W-:Y:S02]  /*1c260*/  IMAD.MOV.U32 R13, RZ, RZ, R7 ;  /* 0x000000ffff0d7224 */ /* 0x000fe400078e0007 */
[----:B------:R-:W-:Y:S02]  /*1c270*/  IMAD.MOV.U32 R12, RZ, RZ, 0x4 ;  /* 0x00000004ff0c7424 */ /* 0x000fe400078e00ff */
[----:B------:R-:W-:-:S07]  /*1c280*/  IMAD.MOV.U32 R2, RZ, RZ, R14 ;  /* 0x000000ffff027224 */ /* 0x000fce00078e000e */
[----:B------:R-:W-:Y:S05]  /*1c290*/  WARPSYNC.COLLECTIVE R15, `(.L_x_3002) ;  /* 0x000000000f087348 */ /* 0x000fea0003c00000 */
[----:B------:R0:W1:Y:S02]  /*1c2a0*/  SHFL.IDX P6, R14, R13, R12, R11 ;  /* 0x0000000c0d0e7389 */ /* 0x00006400000c000b */
[----:B01----:R-:W-:Y:S01]  /*1c2b0*/  ENDCOLLECTIVE ;  /* 0x000000000000791b */ /* 0x003fe20003800000 */
.L_x_3002:
        /* <DEDUP_REMOVED lines=12> */
.L_x_3003:
[----:B------:R-:W-:Y:S02]  /*1c380*/  IMAD.MOV.U32 R13, RZ, RZ, R7 ;  /* 0x000000ffff0d7224 */ /* 0x000fe400078e0007 */
[----:B------:R-:W-:Y:S02]  /*1c390*/  IMAD.MOV.U32 R12, RZ, RZ, 0x5 ;  /* 0x00000005ff0c7424 */ /* 0x000fe400078e00ff */
[----:B------:R-:W-:-:S07]  /*1c3a0*/  IMAD.MOV.U32 R2, RZ, RZ, R14 ;  /* 0x000000ffff027224 */ /* 0x000fce00078e000e */
[----:B------:R-:W-:Y:S05]  /*1c3b0*/  WARPSYNC.COLLECTIVE R15, `(.L_x_3004) ;  /* 0x000000000f087348 */ /* 0x000fea0003c00000 */
[----:B------:R0:W1:Y:S02]  /*1c3c0*/  SHFL.IDX P6, R14, R13, R12, R11 ;  /* 0x0000000c0d0e7389 */ /* 0x00006400000c000b */
[----:B01----:R-:W-:Y:S01]  /*1c3d0*/  ENDCOLLECTIVE ;  /* 0x000000000000791b */ /* 0x003fe20003800000 */
.L_x_3004:
        /* <DEDUP_REMOVED lines=12> */
.L_x_3005:
[----:B------:R-:W-:Y:S02]  /*1c4a0*/  IMAD.MOV.U32 R13, RZ, RZ, R7 ;  /* 0x000000ffff0d7224 */ /* 0x000fe400078e0007 */
[----:B------:R-:W-:Y:S02]  /*1c4b0*/  IMAD.MOV.U32 R12, RZ, RZ, 0x6 ;  /* 0x00000006ff0c7424 */ /* 0x000fe400078e00ff */
[----:B------:R-:W-:-:S07]  /*1c4c0*/  IMAD.MOV.U32 R2, RZ, RZ, R14 ;  /* 0x000000ffff027224 */ /* 0x000fce00078e000e */
[----:B------:R-:W-:Y:S05]  /*1c4d0*/  WARPSYNC.COLLECTIVE R15, `(.L_x_3006) ;  /* 0x000000000f087348 */ /* 0x000fea0003c00000 */
[----:B------:R0:W1:Y:S02]  /*1c4e0*/  SHFL.IDX P6, R14, R13, R12, R11 ;  /* 0x0000000c0d0e7389 */ /* 0x00006400000c000b */
[----:B01----:R-:W-:Y:S01]  /*1c4f0*/  ENDCOLLECTIVE ;  /* 0x000000000000791b */ /* 0x003fe20003800000 */
.L_x_3006:
        /* <DEDUP_REMOVED lines=12> */
.L_x_3007:
[----:B------:R-:W-:Y:S02]  /*1c5c0*/  IMAD.MOV.U32 R13, RZ, RZ, R7 ;  /* 0x000000ffff0d7224 */ /* 0x000fe400078e0007 */
[----:B------:R-:W-:Y:S02]  /*1c5d0*/  IMAD.MOV.U32 R12, RZ, RZ, 0x7 ;  /* 0x00000007ff0c7424 */ /* 0x000fe400078e00ff */
[----:B------:R-:W-:-:S07]  /*1c5e0*/  IMAD.MOV.U32 R2, RZ, RZ, R14 ;  /* 0x000000ffff027224 */ /* 0x000fce00078e000e */
[----:B------:R-:W-:Y:S05]  /*1c5f0*/  WARPSYNC.COLLECTIVE R15, `(.L_x_3008) ;  /* 0x000000000f087348 */ /* 0x000fea0003c00000 */
[----:B------:R0:W1:Y:S02]  /*1c600*/  SHFL.IDX P6, R14, R13, R12, R11 ;  /* 0x0000000c0d0e7389 */ /* 0x00006400000c000b */
[----:B01----:R-:W-:Y:S01]  /*1c610*/  ENDCOLLECTIVE ;  /* 0x000000000000791b */ /* 0x003fe20003800000 */
.L_x_3008:
        /* <DEDUP_REMOVED lines=12> */
.L_x_3009:
[----:B------:R-:W-:Y:S01]  /*1c6e0*/  IMAD.MOV.U32 R2, RZ, RZ, R14 ;  /* 0x000000ffff027224 */ /* 0x000fe200078e000e */
[----:B------:R-:W-:Y:S06]  /*1c6f0*/  BRA `(.L_x_3010) ;  /* 0xffffff9c00dc7947 */ /* 0x000fec000383ffff */
.L_x_2885:
[----:B---3--:R3:W4:Y:S02]  /*1c700*/  SYNCS.PHASECHK.TRANS64.TRYWAIT P0, [R0+URZ+0x38840], R20 ;  /* 0x03884014000075a7 */ /* 0x008724000800017f */
[----:B----4-:R-:W-:Y:S05]  /*1c710*/  @!P0 NANOSLEEP.SYNCS 0x989680 ;  /* 0x009896800000895d */ /* 0x010fea0003900000 */
[----:B------:R-:W4:Y:S02]  /*1c720*/  @!P0 SYNCS.PHASECHK.TRANS64 P0, [R0+URZ+0x38840], R20 ;  /* 0x03884014000085a7 */ /* 0x000f24000800007f */
[----:B----4-:R-:W-:Y:S05]  /*1c730*/  @!P0 BRA `(.L_x_2885) ;  /* 0xfffffffc00f08947 */ /* 0x010fea000383ffff */
[----:B------:R-:W-:Y:S05]  /*1c740*/  BRA `(.L_x_3011) ;  /* 0xffffffa000307947 */ /* 0x000fea000383ffff */
.L_x_2886:
        /* <DEDUP_REMOVED lines=8> */
.L_x_3013:
[----:B------:R-:W-:Y:S05]  /*1c7d0*/  BSYNC B0 ;  /* 0x0000000000007941 */ /* 0x000fea0003800000 */
.L_x_3012:
        /* <DEDUP_REMOVED lines=8> */
.L_x_3014:
[----:B------:R-:W-:Y:S02]  /*1c860*/  IMAD.MOV.U32 R13, RZ, RZ, R5 ;  /* 0x000000ffff0d7224 */ /* 0x000fe400078e0005 */
[----:B------:R-:W-:Y:S02]  /*1c870*/  IMAD.MOV.U32 R12, RZ, RZ, 0x1 ;  /* 0x00000001ff0c7424 */ /* 0x000fe400078e00ff */
[----:B------:R-:W-:-:S07]  /*1c880*/  IMAD.MOV.U32 R2, RZ, RZ, R14 ;  /* 0x000000ffff027224 */ /* 0x000fce00078e000e */
[----:B------:R-:W-:Y:S05]  /*1c890*/  WARPSYNC.COLLECTIVE R15, `(.L_x_3015) ;  /* 0x000000000f087348 */ /* 0x000fea0003c00000 */
[----:B------:R0:W1:Y:S02]  /*1c8a0*/  SHFL.IDX P6, R14, R13, R12, R11 ;  /* 0x0000000c0d0e7389 */ /* 0x00006400000c000b */
[----:B01----:R-:W-:Y:S01]  /*1c8b0*/  ENDCOLLECTIVE ;  /* 0x000000000000791b */ /* 0x003fe20003800000 */
.L_x_3015:
        /* <DEDUP_REMOVED lines=12> */
.L_x_3016:
[----:B------:R-:W-:Y:S02]  /*1c980*/  IMAD.MOV.U32 R13, RZ, RZ, R5 ;  /* 0x000000ffff0d7224 */ /* 0x000fe400078e0005 */
[----:B------:R-:W-:Y:S02]  /*1c990*/  IMAD.MOV.U32 R12, RZ, RZ, 0x2 ;  /* 0x00000002ff0c7424 */ /* 0x000fe400078e00ff */
[----:B------:R-:W-:-:S07]  /*1c9a0*/  IMAD.MOV.U32 R2, RZ, RZ, R14 ;  /* 0x000000ffff027224 */ /* 0x000fce00078e000e */
[----:B------:R-:W-:Y:S05]  /*1c9b0*/  WARPSYNC.COLLECTIVE R15, `(.L_x_3017) ;  /* 0x000000000f087348 */ /* 0x000fea0003c00000 */
[----:B------:R0:W1:Y:S02]  /*1c9c0*/  SHFL.IDX P6, R14, R13, R12, R11 ;  /* 0x0000000c0d0e7389 */ /* 0x00006400000c000b */
[----:B01----:R-:W-:Y:S01]  /*1c9d0*/  ENDCOLLECTIVE ;  /* 0x000000000000791b */ /* 0x003fe20003800000 */
.L_x_3017:
        /* <DEDUP_REMOVED lines=12> */
.L_x_3018:
[----:B------:R-:W-:Y:S02]  /*1caa0*/  IMAD.MOV.U32 R13, RZ, RZ, R5 ;  /* 0x000000ffff0d7224 */ /* 0x000fe400078e0005 */
[----:B------:R-:W-:Y:S02]  /*1cab0*/  IMAD.MOV.U32 R12, RZ, RZ, 0x3 ;  /* 0x00000003ff0c7424 */ /* 0x000fe400078e00ff */
[----:B------:R-:W-:-:S07]  /*1cac0*/  IMAD.MOV.U32 R2, RZ, RZ, R14 ;  /* 0x000000ffff027224 */ /* 0x000fce00078e000e */
[----:B------:R-:W-:Y:S05]  /*1cad0*/  WARPSYNC.COLLECTIVE R15, `(.L_x_3019) ;  /* 0x000000000f087348 */ /* 0x000fea0003c00000 */
[----:B------:R0:W1:Y:S02]  /*1cae0*/  SHFL.IDX P6, R14, R13, R12, R11 ;  /* 0x0000000c0d0e7389 */ /* 0x00006400000c000b */
[----:B01----:R-:W-:Y:S01]  /*1caf0*/  ENDCOLLECTIVE ;  /* 0x000000000000791b */ /* 0x003fe20003800000 */
.L_x_3019:
        /* <DEDUP_REMOVED lines=12> */
.L_x_3020:
[----:B------:R-:W-:Y:S02]  /*1cbc0*/  IMAD.MOV.U32 R13, RZ, RZ, R5 ;  /* 0x000000ffff0d7224 */ /* 0x000fe400078e0005 */
[----:B------:R-:W-:Y:S02]  /*1cbd0*/  IMAD.MOV.U32 R12, RZ, RZ, 0x4 ;  /* 0x00000004ff0c7424 */ /* 0x000fe400078e00ff */
[----:B------:R-:W-:-:S07]  /*1cbe0*/  IMAD.MOV.U32 R2, RZ, RZ, R14 ;  /* 0x000000ffff027224 */ /* 0x000fce00078e000e */
[----:B------:R-:W-:Y:S05]  /*1cbf0*/  WARPSYNC.COLLECTIVE R15, `(.L_x_3021) ;  /* 0x000000000f087348 */ /* 0x000fea0003c00000 */
[----:B------:R0:W1:Y:S02]  /*1cc00*/  SHFL.IDX P6, R14, R13, R12, R11 ;  /* 0x0000000c0d0e7389 */ /* 0x00006400000c000b */
[----:B01----:R-:W-:Y:S01]  /*1cc10*/  ENDCOLLECTIVE ;  /* 0x000000000000791b */ /* 0x003fe20003800000 */
.L_x_3021:
        /* <DEDUP_REMOVED lines=12> */
.L_x_3022:
[----:B------:R-:W-:Y:S02]  /*1cce0*/  IMAD.MOV.U32 R13, RZ, RZ, R5 ;  /* 0x000000ffff0d7224 */ /* 0x000fe400078e0005 */
[----:B------:R-:W-:Y:S02]  /*1ccf0*/  IMAD.MOV.U32 R12, RZ, RZ, 0x5 ;  /* 0x00000005ff0c7424 */ /* 0x000fe400078e00ff */
[----:B------:R-:W-:-:S07]  /*1cd00*/  IMAD.MOV.U32 R2, RZ, RZ, R14 ;  /* 0x000000ffff027224 */ /* 0x000fce00078e000e */
[----:B------:R-:W-:Y:S05]  /*1cd10*/  WARPSYNC.COLLECTIVE R15, `(.L_x_3023) ;  /* 0x000000000f087348 */ /* 0x000fea0003c00000 */
[----:B------:R0:W1:Y:S02]  /*1cd20*/  SHFL.IDX P6, R14, R13, R12, R11 ;  /* 0x0000000c0d0e7389 */ /* 0x00006400000c000b */
[----:B01----:R-:W-:Y:S01]  /*1cd30*/  ENDCOLLECTIVE ;  /* 0x000000000000791b */ /* 0x003fe20003800000 */
.L_x_3023:
        /* <DEDUP_REMOVED lines=12> */
.L_x_3024:
[----:B------:R-:W-:Y:S02]  /*1ce00*/  IMAD.MOV.U32 R13, RZ, RZ, R5 ;  /* 0x000000ffff0d7224 */ /* 0x000fe400078e0005 */
[----:B------:R-:W-:Y:S02]  /*1ce10*/  IMAD.MOV.U32 R12, RZ, RZ, 0x6 ;  /* 0x00000006ff0c7424 */ /* 0x000fe400078e00ff */
[----:B------:R-:W-:-:S07]  /*1ce20*/  IMAD.MOV.U32 R2, RZ, RZ, R14 ;  /* 0x000000ffff027224 */ /* 0x000fce00078e000e */
[----:B------:R-:W-:Y:S05]  /*1ce30*/  WARPSYNC.COLLECTIVE R15, `(.L_x_3025) ;  /* 0x000000000f087348 */ /* 0x000fea0003c00000 */
[----:B------:R0:W1:Y:S02]  /*1ce40*/  SHFL.IDX P6, R14, R13, R12, R11 ;  /* 0x0000000c0d0e7389 */ /* 0x00006400000c000b */
[----:B01----:R-:W-:Y:S01]  /*1ce50*/  ENDCOLLECTIVE ;  /* 0x000000000000791b */ /* 0x003fe20003800000 */
.L_x_3025:
        /* <DEDUP_REMOVED lines=12> */
.L_x_3026:
[----:B------:R-:W-:Y:S02]  /*1cf20*/  IMAD.MOV.U32 R13, RZ, RZ, R5 ;  /* 0x000000ffff0d7224 */ /* 0x000fe400078e0005 */
[----:B------:R-:W-:Y:S02]  /*1cf30*/  IMAD.MOV.U32 R12, RZ, RZ, 0x7 ;  /* 0x00000007ff0c7424 */ /* 0x000fe400078e00ff */
[----:B------:R-:W-:-:S07]  /*1cf40*/  IMAD.MOV.U32 R2, RZ, RZ, R14 ;  /* 0x000000ffff027224 */ /* 0x000fce00078e000e */
[----:B------:R-:W-:Y:S05]  /*1cf50*/  WARPSYNC.COLLECTIVE R15, `(.L_x_3027) ;  /* 0x000000000f087348 */ /* 0x000fea0003c00000 */
[----:B------:R0:W1:Y:S02]  /*1cf60*/  SHFL.IDX P6, R14, R13, R12, R11 ;  /* 0x0000000c0d0e7389 */ /* 0x00006400000c000b */
[----:B01----:R-:W-:Y:S01]  /*1cf70*/  ENDCOLLECTIVE ;  /* 0x000000000000791b */ /* 0x003fe20003800000 */
.L_x_3027:
        /* <DEDUP_REMOVED lines=12> */
.L_x_3028:
[----:B------:R-:W-:Y:S01]  /*1d040*/  IMAD.MOV.U32 R2, RZ, RZ, R14 ;  /* 0x000000ffff027224 */ /* 0x000fe200078e000e */
[----:B------:R-:W-:Y:S06]  /*1d050*/  BRA `(.L_x_3029) ;  /* 0xffffff9800fc7947 */ /* 0x000fec000383ffff */
.L_x_2891:
[----:B0-----:R0:W2:Y:S02]  /*1d060*/  SYNCS.PHASECHK.TRANS64.TRYWAIT P2, [R0+URZ+0x38870], R3 ;  /* 0x03887003000075a7 */ /* 0x0010a4000804017f */
[----:B--2---:R-:W-:Y:S05]  /*1d070*/  @!P2 NANOSLEEP.SYNCS 0x989680 ;  /* 0x009896800000a95d */ /* 0x004fea0003900000 */
[----:B------:R-:W2:Y:S02]  /*1d080*/  @!P2 SYNCS.PHASECHK.TRANS64 P2, [R0+URZ+0x38870], R3 ;  /* 0x038870030000a5a7 */ /* 0x000ea4000804007f */
[----:B--2---:R-:W-:Y:S05]  /*1d090*/  @!P2 BRA `(.L_x_2891) ;  /* 0xfffffffc00f0a947 */ /* 0x004fea000383ffff */
[----:B------:R-:W-:Y:S05]  /*1d0a0*/  BRA `(.L_x_3030) ;  /* 0xffffff9c00647947 */ /* 0x000fea000383ffff */
.L_x_2893:
[----:B0-----:R0:W2:Y:S02]  /*1d0b0*/  SYNCS.PHASECHK.TRANS64.TRYWAIT P2, [R0+URZ+0x38860], R5 ;  /* 0x03886005000075a7 */ /* 0x0010a4000804017f */
[----:B--2---:R-:W-:Y:S05]  /*1d0c0*/  @!P2 NANOSLEEP.SYNCS 0x989680 ;  /* 0x009896800000a95d */ /* 0x004fea0003900000 */
[----:B------:R-:W2:Y:S02]  /*1d0d0*/  @!P2 SYNCS.PHASECHK.TRANS64 P2, [R0+URZ+0x38860], R5 ;  /* 0x038860050000a5a7 */ /* 0x000ea4000804007f */
[----:B--2---:R-:W-:Y:S05]  /*1d0e0*/  @!P2 BRA `(.L_x_2893) ;  /* 0xfffffffc00f0a947 */ /* 0x004fea000383ffff */
[----:B------:R-:W-:Y:S05]  /*1d0f0*/  BRA `(.L_x_3031) ;  /* 0xffffff9c00747947 */ /* 0x000fea000383ffff */
.L_x_2901:
[----:B0-----:R0:W1:Y:S02]  /*1d100*/  SYNCS.PHASECHK.TRANS64.TRYWAIT P1, [R2+URZ+0x38870], R3 ;  /* 0x03887003020075a7 */ /* 0x001064000802017f */
[----:B-1----:R-:W-:Y:S05]  /*1d110*/  @!P1 NANOSLEEP.SYNCS 0x989680 ;  /* 0x009896800000995d */ /* 0x002fea0003900000 */
[----:B------:R-:W1:Y:S02]  /*1d120*/  @!P1 SYNCS.PHASECHK.TRANS64 P1, [R2+URZ+0x38870], R3 ;  /* 0x03887003020095a7 */ /* 0x000e64000802007f */
[----:B-1----:R-:W-:Y:S05]  /*1d130*/  @!P1 BRA `(.L_x_2901) ;  /* 0xfffffffc00f09947 */ /* 0x002fea000383ffff */
[----:B------:R-:W-:Y:S05]  /*1d140*/  BRA `(.L_x_3032) ;  /* 0xffffffa8002c7947 */ /* 0x000fea000383ffff */
.L_x_2903:
[----:B0-----:R0:W1:Y:S02]  /*1d150*/  SYNCS.PHASECHK.TRANS64.TRYWAIT P1, [R2+URZ+0x38860], R3 ;  /* 0x03886003020075a7 */ /* 0x001064000802017f */
[----:B-1----:R-:W-:Y:S05]  /*1d160*/  @!P1 NANOSLEEP.SYNCS 0x989680 ;  /* 0x009896800000995d */ /* 0x002fea0003900000 */
[----:B------:R-:W1:Y:S02]  /*1d170*/  @!P1 SYNCS.PHASECHK.TRANS64 P1, [R2+URZ+0x38860], R3 ;  /* 0x03886003020095a7 */ /* 0x000e64000802007f */
[----:B-1----:R-:W-:Y:S05]  /*1d180*/  @!P1 BRA `(.L_x_2903) ;  /* 0xfffffffc00f09947 */ /* 0x002fea000383ffff */
[----:B------:R-:W-:Y:S05]  /*1d190*/  BRA `(.L_x_3033) ;  /* 0xffffffa800387947 */ /* 0x000fea000383ffff */
.L_x_2917:
[----:B0-----:R0:W1:Y:S02]  /*1d1a0*/  SYNCS.PHASECHK.TRANS64.TRYWAIT P0, [R4+URZ+0x38820], R0 ;  /* 0x03882000040075a7 */ /* 0x001064000800017f */
[----:B-1----:R-:W-:Y:S05]  /*1d1b0*/  @!P0 NANOSLEEP.SYNCS 0x989680 ;  /* 0x009896800000895d */ /* 0x002fea0003900000 */
[----:B------:R-:W1:Y:S02]  /*1d1c0*/  @!P0 SYNCS.PHASECHK.TRANS64 P0, [R4+URZ+0x38820], R0 ;  /* 0x03882000040085a7 */ /* 0x000e64000800007f */
[----:B-1----:R-:W-:Y:S05]  /*1d1d0*/  @!P0 BRA `(.L_x_2917) ;  /* 0xfffffffc00f08947 */ /* 0x002fea000383ffff */
[----:B------:R-:W-:Y:S05]  /*1d1e0*/  BRA `(.L_x_3034) ;  /* 0xffffffc000b07947 */ /* 0x000fea000383ffff */
.L_x_2918:
        /* <DEDUP_REMOVED lines=11> */
.L_x_3036:
[----:B------:R-:W-:Y:S05]  /*1d2a0*/  BSYNC B0 ;  /* 0x0000000000007941 */ /* 0x000fea0003800000 */
.L_x_3035:
[----:B------:R-:W-:Y:S05]  /*1d2b0*/  BRA `(.L_x_3037) ;  /* 0xffffffc000987947 */ /* 0x000fea000383ffff */
.L_x_2921:
[----:B------:R-:W-:Y:S01]  /*1d2c0*/  BSSY B1, `(.L_x_3038) ;  /* 0x0000006000017945 */ /* 0x000fe20003800000 */
[----:B------:R-:W-:-:S07]  /*1d2d0*/  IMAD.MOV.U32 R15, RZ, RZ, -0x1 ;  /* 0xffffffffff0f7424 */ /* 0x000fce00078e00ff */
[----:B0-----:R-:W-:Y:S05]  /*1d2e0*/  WARPSYNC.COLLECTIVE R15, `(.L_x_3039) ;  /* 0x000000000f0c7348 */ /* 0x001fea0003c00000 */
[----:B------:R-:W-:Y:S02]  /*1d2f0*/  ELECT P6, UR62, PT ;  /* 0x00000000003e782f */ /* 0x000fe400038c0000 */
[----:B------:R-:W-:Y:S01]  /*1d300*/  MOV R14, UR62 ;  /* 0x0000003e000e7c02 */ /* 0x000fe20008000f00 */
[----:B0-----:R-:W-:Y:S10]  /*1d310*/  ENDCOLLECTIVE ;  /* 0x000000000000791b */ /* 0x001ff40003800000 */
.L_x_3039:
[----:B------:R-:W-:Y:S05]  /*1d320*/  BSYNC B1 ;  /* 0x0000000000017941 */ /* 0x000fea0003800000 */
.L_x_3038:
[----:B------:R-:W-:Y:S05]  /*1d330*/  BRA `(.L_x_3040) ;  /* 0xffffffc000907947 */ /* 0x000fea000383ffff */
.L_x_2923:
[----:B0-----:R0:W1:Y:S02]  /*1d340*/  SYNCS.PHASECHK.TRANS64.TRYWAIT P1, [R5+URZ+0x38840], R0 ;  /* 0x03884000050075a7 */ /* 0x001064000802017f */
[----:B-1----:R-:W-:Y:S05]  /*1d350*/  @!P1 NANOSLEEP.SYNCS 0x989680 ;  /* 0x009896800000995d */ /* 0x002fea0003900000 */
[----:B------:R-:W1:Y:S02]  /*1d360*/  @!P1 SYNCS.PHASECHK.TRANS64 P1, [R5+URZ+0x38840], R0 ;  /* 0x03884000050095a7 */ /* 0x000e64000802007f */
[----:B-1----:R-:W-:Y:S05]  /*1d370*/  @!P1 BRA `(.L_x_2923) ;  /* 0xfffffffc00f09947 */ /* 0x002fea000383ffff */
[----:B------:R-:W-:Y:S05]  /*1d380*/  BRA `(.L_x_3041) ;  /* 0xffffffc000b07947 */ /* 0x000fea000383ffff */
.L_x_2925:
[----:B-1----:R1:W2:Y:S02]  /*1d390*/  SYNCS.PHASECHK.TRANS64.TRYWAIT P1, [R25+URZ+0x38840], R2 ;  /* 0x03884002190075a7 */ /* 0x0022a4000802017f */
[----:B--2---:R-:W-:Y:S05]  /*1d3a0*/  @!P1 NANOSLEEP.SYNCS 0x989680 ;  /* 0x009896800000995d */ /* 0x004fea0003900000 */
[----:B------:R-:W2:Y:S02]  /*1d3b0*/  @!P1 SYNCS.PHASECHK.TRANS64 P1, [R25+URZ+0x38840], R2 ;  /* 0x03884002190095a7 */ /* 0x000ea4000802007f */
[----:B--2---:R-:W-:Y:S05]  /*1d3c0*/  @!P1 BRA `(.L_x_2925) ;  /* 0xfffffffc00f09947 */ /* 0x004fea000383ffff */
[----:B------:R-:W-:Y:S05]  /*1d3d0*/  BRA `(.L_x_3042) ;  /* 0xffffffc000bc7947 */ /* 0x000fea000383ffff */
.L_x_2927:
[----:B--2---:R2:W3:Y:S02]  /*1d3e0*/  SYNCS.PHASECHK.TRANS64.TRYWAIT P1, [R5+URZ+0x38860], R0 ;  /* 0x03886000050075a7 */ /* 0x0044e4000802017f */
[----:B---3--:R-:W-:Y:S05]  /*1d3f0*/  @!P1 NANOSLEEP.SYNCS 0x989680 ;  /* 0x009896800000995d */ /* 0x008fea0003900000 */
[----:B------:R-:W3:Y:S02]  /*1d400*/  @!P1 SYNCS.PHASECHK.TRANS64 P1, [R5+URZ+0x38860], R0 ;  /* 0x03886000050095a7 */ /* 0x000ee4000802007f */
[----:B---3--:R-:W-:Y:S05]  /*1d410*/  @!P1 BRA `(.L_x_2927) ;  /* 0xfffffffc00f09947 */ /* 0x008fea000383ffff */
[----:B------:R-:W-:Y:S05]  /*1d420*/  BRA `(.L_x_3043) ;  /* 0xffffffc000b87947 */ /* 0x000fea000383ffff */
.L_x_2929:
[----:B---3--:R3:W4:Y:S02]  /*1d430*/  SYNCS.PHASECHK.TRANS64.TRYWAIT P1, [R25+URZ+0x38860], R2 ;  /* 0x03886002190075a7 */ /* 0x008724000802017f */
[----:B----4-:R-:W-:Y:S05]  /*1d440*/  @!P1 NANOSLEEP.SYNCS 0x989680 ;  /* 0x009896800000995d */ /* 0x010fea0003900000 */
[----:B------:R-:W4:Y:S02]  /*1d450*/  @!P1 SYNCS.PHASECHK.TRANS64 P1, [R25+URZ+0x38860], R2 ;  /* 0x03886002190095a7 */ /* 0x000f24000802007f */
[----:B----4-:R-:W-:Y:S05]  /*1d460*/  @!P1 BRA `(.L_x_2929) ;  /* 0xfffffffc00f09947 */ /* 0x010fea000383ffff */
[----:B------:R-:W-:Y:S05]  /*1d470*/  BRA `(.L_x_3044) ;  /* 0xffffffc000b47947 */ /* 0x000fea000383ffff */
.L_x_2931:
[----:B----4-:R4:W0:Y:S02]  /*1d480*/  SYNCS.PHASECHK.TRANS64.TRYWAIT P1, [R5+URZ+0x38880], R0 ;  /* 0x03888000050075a7 */ /* 0x010824000802017f */
[----:B0-----:R-:W-:Y:S05]  /*1d490*/  @!P1 NANOSLEEP.SYNCS 0x989680 ;  /* 0x009896800000995d */ /* 0x001fea0003900000 */
[----:B------:R-:W0:Y:S02]  /*1d4a0*/  @!P1 SYNCS.PHASECHK.TRANS64 P1, [R5+URZ+0x38880], R0 ;  /* 0x03888000050095a7 */ /* 0x000e24000802007f */
[----:B0-----:R-:W-:Y:S05]  /*1d4b0*/  @!P1 BRA `(.L_x_2931) ;  /* 0xfffffffc00f09947 */ /* 0x001fea000383ffff */
[----:B------:R-:W-:Y:S05]  /*1d4c0*/  BRA `(.L_x_3045) ;  /* 0xffffffc000b07947 */ /* 0x000fea000383ffff */
.L_x_3046:
        /* <DEDUP_REMOVED lines=11> */
.L_x_16273:


//--------------------- .text._ZN7cutlass13device_kernelIN5flash11enable_sm90INS1_16FlashAttnFwdSm90INS1_25CollectiveMainloopFwdSm90ILi2EN4cute5tupleIJNS5_1CILi1EEES8_S8_EEENS6_IJNS7_ILi128EEESA_NS7_ILi256EEEEEELi256ENS_12float_e4m3_tEfNS_4arch4Sm90ELb1ELb0ELb1ELb1ELb1ELb1ELb0ELb1ELb0ELb1ELb1ELb0EEENS1_21CollectiveEpilogueFwdINS6_IJSA_SB_SA_EEES9_NS_10bfloat16_tESF_Li256ELb1ELb1ELb1ELb1EEENS1_36VarlenDynamicPersistentTileSchedulerILi128ELi128ELi256ELi128ELb1ELb1ELb1ELb1ELb1ELb1EEEEEEEEEvNT_6ParamsE --------------------------
	.section	.text._ZN7cutlass13device_kernelIN5flash11enable_sm90INS1_16FlashAttnFwdSm90INS1_25CollectiveMainloopFwdSm90ILi2EN4cute5tupleIJNS5_1CILi1EEES8_S8_EEENS6_IJNS7_ILi128EEESA_NS7_ILi256EEEEEELi256ENS_12float_e4m3_tEfNS_4arch4Sm90ELb1ELb0ELb1ELb1ELb1ELb1ELb0ELb1ELb0ELb1ELb1ELb0EEENS1_21CollectiveEpilogueFwdINS6_IJSA_SB_SA_EEES9_NS_10bfloat16_tESF_Li256ELb1ELb1ELb1ELb1EEENS1_36VarlenDynamicPersistentTileSchedulerILi128ELi128ELi256ELi128ELb1ELb1ELb1ELb1ELb1ELb1EEEEEEEEEvNT_6ParamsE,"ax",@progbits
	.align	128
.text._ZN7cutlass13device_kernelIN5flash11enable_sm90INS1_16FlashAttnFwdSm90INS1_25CollectiveMainloopFwdSm90ILi2EN4cute5tupleIJNS5_1CILi1EEES8_S8_EEENS6_IJNS7_ILi128EEESA_NS7_ILi256EEEEEELi256ENS_12float_e4m3_tEfNS_4arch4Sm90ELb1ELb0ELb1ELb1ELb1ELb1ELb0ELb1ELb0ELb1ELb1ELb0EEENS1_21CollectiveEpilogueFwdINS6_IJSA_SB_SA_EEES9_NS_10bfloat16_tESF_Li256ELb1ELb1ELb1ELb1EEENS1_36VarlenDynamicPersistentTileSchedulerILi128ELi128ELi256ELi128ELb1ELb1ELb1ELb1ELb1ELb1EEEEEEEEEvNT_6ParamsE:
        .type           _ZN7cutlass13device_kernelIN5flash11enable_sm90INS1_16FlashAttnFwdSm90INS1_25CollectiveMainloopFwdSm90ILi2EN4cute5tupleIJNS5_1CILi1EEES8_S8_EEENS6_IJNS7_ILi128EEESA_NS7_ILi256EEEEEELi256ENS_12float_e4m3_tEfNS_4arch4Sm90ELb1ELb0ELb1ELb1ELb1ELb1ELb0ELb1ELb0ELb1ELb1ELb0EEENS1_21CollectiveEpilogueFwdINS6_IJSA_SB_SA_EEES9_NS_10bfloat16_tESF_Li256ELb1ELb1ELb1ELb1EEENS1_36VarlenDynamicPersistentTileSchedulerILi128ELi128ELi256ELi128ELb1ELb1ELb1ELb1ELb1ELb1EEEEEEEEEvNT_6ParamsE,@function
        .size           _ZN7cutlass13device_kernelIN5flash11enable_sm90INS1_16FlashAttnFwdSm90INS1_25CollectiveMainloopFwdSm90ILi2EN4cute5tupleIJNS5_1CILi1EEES8_S8_EEENS6_IJNS7_ILi128EEESA_NS7_ILi256EEEEEELi256ENS_12float_e4m3_tEfNS_4arch4Sm90ELb1ELb0ELb1ELb1ELb1ELb1ELb0ELb1ELb0ELb1ELb1ELb0EEENS1_21CollectiveEpilogueFwdINS6_IJSA_SB_SA_EEES9_NS_10bfloat16_tESF_Li256ELb1ELb1ELb1ELb1EEENS1_36VarlenDynamicPersistentTileSchedulerILi128ELi128ELi256ELi128ELb1ELb1ELb1ELb1ELb1ELb1EEEEEEEEEvNT_6ParamsE,(.L_x_16274 - _ZN7cutlass13device_kernelIN5flash11enable_sm90INS1_16FlashAttnFwdSm90INS1_25CollectiveMainloopFwdSm90ILi2EN4cute5tupleIJNS5_1CILi1EEES8_S8_EEENS6_IJNS7_ILi128EEESA_NS7_ILi256EEEEEELi256ENS_12float_e4m3_tEfNS_4arch4Sm90ELb1ELb0ELb1ELb1ELb1ELb1ELb0ELb1ELb0ELb1ELb1ELb0EEENS1_21CollectiveEpilogueFwdINS6_IJSA_SB_SA_EEES9_NS_10bfloat16_tESF_Li256ELb1ELb1ELb1ELb1EEENS1_36VarlenDynamicPersistentTileSchedulerILi128ELi128ELi256ELi128ELb1ELb1ELb1ELb1ELb1ELb1EEEEEEEEEvNT_6ParamsE)
        .other          _ZN7cutlass13device_kernelIN5flash11enable_sm90INS1_16FlashAttnFwdSm90INS1_25CollectiveMainloopFwdSm90ILi2EN4cute5tupleIJNS5_1CILi1EEES8_S8_EEENS6_IJNS7_ILi128EEESA_NS7_ILi256EEEEEELi256ENS_12float_e4m3_tEfNS_4arch4Sm90ELb1ELb0ELb1ELb1ELb1ELb1ELb0ELb1ELb0ELb1ELb1ELb0EEENS1_21CollectiveEpilogueFwdINS6_IJSA_SB_SA_EEES9_NS_10bfloat16_tESF_Li256ELb1ELb1ELb1ELb1EEENS1_36VarlenDynamicPersistentTileSchedulerILi128ELi128ELi256ELi128ELb1ELb1ELb1ELb1ELb1ELb1EEEEEEEEEvNT_6ParamsE,@"STO_CUDA_ENTRY STV_DEFAULT"
_ZN7cutlass13device_kernelIN5flash11enable_sm90INS1_16FlashAttnFwdSm90INS1_25CollectiveMainloopFwdSm90ILi2EN4cute5tupleIJNS5_1CILi1EEES8_S8_EEENS6_IJNS7_ILi128EEESA_NS7_ILi256EEEEEELi256ENS_12float_e4m3_tEfNS_4arch4Sm90ELb1ELb0ELb1ELb1ELb1ELb1ELb0ELb1ELb0ELb1ELb1ELb0EEENS1_21CollectiveEpilogueFwdINS6_IJSA_SB_SA_EEES9_NS_10bfloat16_tESF_Li256ELb1ELb1ELb1ELb1EEENS1_36VarlenDynamicPersistentTileSchedulerILi128ELi128ELi256ELi128ELb1ELb1ELb1ELb1ELb1ELb1EEEEEEEEEvNT_6ParamsE:
        /* <DEDUP_REMOVED lines=18> */
.L_x_3048:
[----:B------:R-:W-:Y:S05]  /*0120*/  BSYNC B0 ;  /* 0x0000000000007941 */ /* 0x000fea0003800000 */
.L_x_3047:
        /* <DEDUP_REMOVED lines=41> */
.L_x_3049:
        /* <DEDUP_REMOVED lines=22> */
.L_x_3050:
        /* <DEDUP_REMOVED lines=18> */
.L_x_3051:
        /* <DEDUP_REMOVED lines=22> */
.L_x_3052:
        /* <DEDUP_REMOVED lines=23> */
.L_x_3053:
[----:B------:R-:W-:Y:S01]  /*0910*/  PLOP3.LUT P0, PT, PT, PT, UP0, 0x80, 0x0 ;  /* 0x000000000000781c */ /* 0x000fe20003f0f008 */
[----:B------:R-:W-:Y:S01]  /*0920*/  UMOV UR36, 0x1 ;  /* 0x0000000100247882 */ /* 0x000fe20000000000 */
[----:B------:R-:W-:Y:S01]  /*0930*/  NOP ;  /* 0x0000000000007918 */ /* 0x000fe20000000000 */
[----:B------:R-:W-:Y:S01]  /*0940*/  USEL UR36, UR36, 0x2, !UP0 ;  /* 0x0000000224247887 */ /* 0x000fe2000c000000 */
[----:B------:R-:W-:Y:S01]  /*0950*/  BSSY B8, `(.L_x_3054) ;  /* 0x00031de000087945 */ /* 0x000fe20003800000 */
[----:B------:R-:W-:Y:S01]  /*0960*/  ULDC.64 UR46, c[0x0][0x208] ;  /* 0x00008200002e7ab9 */ /* 0x000fe20000000a00 */
[----:B01234-:R-:W-:Y:S07]  /*0970*/  BAR.SYNC.DEFER_BLOCKING 0x0 ;  /* 0x0000000000007b1d */ /* 0x01ffee0000010000 */
[----:B------:R-:W-:Y:S05]  /*0980*/  @!P0 BRA `(.L_x_3055) ;  /* 0x0000028800948947 */ /* 0x000fea0003800000 */
.L_x_3056:
[----:B------:R-:W-:-:S08]  /*0990*/  NOP ;  /* 0x0000000000007918 */ /* 0x000fd00000000000 */
[----:B------:R-:W0:Y:S02]  /*09a0*/  USETMAXREG.TRY_ALLOC.CTAPOOL UP0, 0xe8 ;  /* 0x000000e8000079c8 */ /* 0x000e240008000600 */
[----:B0-----:R-:W-:-:S13]  /*09b0*/  PLOP3.LUT P0, PT, PT, PT, UP0, 0x80, 0x0 ;  /* 0x000000000000781c */ /* 0x001fda0003f0f008 */
[----:B------:R-:W-:Y:S05]  /*09c0*/  @!P0 BRA `(.L_x_3056) ;  /* 0xfffffffc00f08947 */ /* 0x000fea000383ffff */
[----:B------:R-:W2:Y:S01]  /*09d0*/  LDL.LU R0, [R1] ;  /* 0x0000000001007983 */ /* 0x000ea20000300800 */
[----:B------:R-:W0:Y:S01]  /*09e0*/  S2R R2, SR_TID.X ;  /* 0x0000000000027919 */ /* 0x000e220000002100 */
[----:B------:R-:W1:Y:S01]  /*09f0*/  S2UR UR37, SR_CgaCtaId ;  /* 0x00000000002579c3 */ /* 0x000e620000008800 */
[----:B------:R-:W-:Y:S01]  /*0a00*/  UMOV UR4, 0x400 ;  /* 0x0000040000047882 */ /* 0x000fe20000000000 */
[----:B0-----:R-:W-:-:S06]  /*0a10*/  SHF.R.U32.HI R2, RZ, 0x7, R2 ;  /* 0x00000007ff027819 */ /* 0x001fcc0000011602 */
[----:B------:R-:W-:Y:S06]  /*0a20*/  BAR.ARV 0x8, 0x180 ;  /* 0x0206000000007b1d */ /* 0x000fec0000002000 */
[----:B------:R-:W-:-:S13]  /*0a30*/  ISETP.NE.AND P0, PT, R2, 0x1, PT ;  /* 0x000000010200780c */ /* 0x000fda0003f05270 */
[----:B------:R-:W-:Y:S08]  /*0a40*/  @!P0 BAR.ARV 0x9, 0x100 ;  /* 0x0244000000008b1d */ /* 0x000ff00000002000 */
[----:B------:R-:W-:Y:S01]  /*0a50*/  BAR.SYNC.DEFER_BLOCKING 0x5, 0x180 ;  /* 0x0146000000007b1d */ /* 0x000fe20000010000 */
[----:B-1----:R-:W-:-:S06]  /*0a60*/  ULEA UR4, UR37, UR4, 0x18 ;  /* 0x0000000425047291 */ /* 0x002fcc000f8ec03f */
[----:B------:R-:W-:Y:S01]  /*0a70*/  IMAD.U32 R23, RZ, RZ, UR4 ;  /* 0x00000004ff177e24 */ /* 0x000fe2000f8e00ff */
[----:B------:R-:W-:-:S04]  /*0a80*/  ULDC UR4, c[0x0][0xc3c] ;  /* 0x00030f0000047ab9 */ /* 0x000fc80000000800 */
[----:B------:R-:W0:Y:S01]  /*0a90*/  LDS.128 R32, [R23+0x388d0] ;  /* 0x0388d00017207984 */ /* 0x000e220000000c00 */
[----:B------:R-:W-:Y:S06]  /*0aa0*/  BAR.ARV 0x4, 0x180 ;  /* 0x0106000000007b1d */ /* 0x000fec0000002000 */
[----:B--2---:R-:W-:-:S04]  /*0ab0*/  LOP3.LUT R0, R0, 0xfffffff7, RZ, 0xc0, !PT ;  /* 0xfffffff700007812 */ /* 0x004fc800078ec0ff */
[----:B------:R-:W-:-:S05]  /*0ac0*/  @P0 LOP3.LUT R0, R0, 0x8, RZ, 0xfc, !PT ;  /* 0x0000000800000812 */ /* 0x000fca00078efcff */
[----:B------:R1:W-:Y:S01]  /*0ad0*/  STL [R1], R0 ;  /* 0x0000000001007387 */ /* 0x0003e20000100800 */
[----:B0-----:R-:W-:-:S13]  /*0ae0*/  ISETP.GE.AND P0, PT, R35, UR4, PT ;  /* 0x0000000423007c0c */ /* 0x001fda000bf06270 */
[----:B-1----:R-:W-:Y:S05]  /*0af0*/  @P0 BRA `(.L_x_3057) ;  /* 0x0000031c000c0947 */ /* 0x002fea0003800000 */
[----:B------:R-:W0:Y:S01]  /*0b00*/  S2R R0, SR_TID.X ;  /* 0x0000000000007919 */ /* 0x000e220000002100 */
[----:B------:R-:W-:Y:S01]  /*0b10*/  IMAD.MOV.U32 R216, RZ, RZ, RZ ;  /* 0x000000ffffd87224 */ /* 0x000fe200078e00ff */
[----:B------:R-:W-:Y:S01]  /*0b20*/  CS2R R222, SRZ ;  /* 0x0000000000de7805 */ /* 0x000fe2000001ff00 */
[----:B------:R-:W-:Y:S01]  /*0b30*/  IMAD.MOV.U32 R221, RZ, RZ, RZ ;  /* 0x000000ffffdd7224 */ /* 0x000fe200078e00ff */
[----:B------:R-:W-:Y:S01]  /*0b40*/  ULOP3.LUT UR44, UR36, 0x1, URZ, 0xfc, !UPT ;  /* 0x00000001242c7892 */ /* 0x000fe2000f8efc3f */
[----:B0-----:R-:W-:-:S05]  /*0b50*/  VIADD R0, R0, 0xffffff80 ;  /* 0xffffff8000007836 */ /* 0x001fca0000000000 */
[----:B------:R-:W-:-:S04]  /*0b60*/  SHF.R.S32.HI R3, RZ, 0x1f, R0 ;  /* 0x0000001fff037819 */ /* 0x000fc80000011400 */
[CC--:B------:R-:W-:Y:S02]  /*0b70*/  LEA.HI R2, R3.reuse, R0.reuse, RZ, 0x7 ;  /* 0x0000000003027211 */ /* 0x0c0fe400078f38ff */
[CC--:B------:R-:W-:Y:S02]  /*0b80*/  LEA.HI R4, R3.reuse, R0.reuse, RZ, 0x4 ;  /* 0x0000000003047211 */ /* 0x0c0fe400078f20ff */
[----:B------:R-:W-:Y:S02]  /*0b90*/  LOP3.LUT R5, R2, 0xffffff80, RZ, 0xc0, !PT ;  /* 0xffffff8002057812 */ /* 0x000fe400078ec0ff */
[----:B------:R-:W-:Y:S02]  /*0ba0*/  SHF.R.S32.HI R7, RZ, 0x4, R4 ;  /* 0x00000004ff077819 */ /* 0x000fe40000011404 */
[CC--:B------:R-:W-:Y:S01]  /*0bb0*/  LEA.HI R219, R3.reuse, R0.reuse, RZ, 0x3 ;  /* 0x0000000003db7211 */ /* 0x0c0fe200078f18ff */
[----:B------:R-:W-:Y:S01]  /*0bc0*/  IMAD.IADD R14, R0, 0x1, -R5 ;  /* 0x00000001000e7824 */ /* 0x000fe200078e0a05 */
[----:B------:R-:W-:-:S04]  /*0bd0*/  LEA.HI R5, R3, R0, RZ, 0x5 ;  /* 0x0000000003057211 */ /* 0x000fc800078f28ff */
[----:B------:R-:W-:Y:S01]  /*0be0*/  SHF.R.S32.HI R8, RZ, 0x1f, R14 ;  /* 0x0000001fff087819 */ /* 0x000fe2000001140e */
[----:B------:R-:W-:Y:S01]  /*0bf0*/  IMAD.SHL.U32 R6, R5, 0x20, RZ ;  /* 0x0000002005067824 */ /* 0x000fe200078e00ff */
[C---:B------:R-:W-:Y:S01]  /*0c00*/  LOP3.LUT R5, R4.reuse, 0x3fffff0, RZ, 0xc0, !PT ;  /* 0x03fffff004057812 */ /* 0x040fe200078ec0ff */
[----:B------:R-:W-:Y:S01]  /*0c10*/  STL [R1+0x134], R14 ;  /* 0x0001340e01007387 */ /* 0x000fe20000100800 */
[----:B------:R-:W-:Y:S02]  /*0c20*/  LEA.HI R4, R4, R7, RZ, 0x1 ;  /* 0x0000000704047211 */ /* 0x000fe400078f08ff */
[----:B------:R-:W-:Y:S01]  /*0c30*/  LOP3.LUT R6, R6, 0xfffffc00, RZ, 0xc0, !PT ;  /* 0xfffffc0006067812 */ /* 0x000fe200078ec0ff */
[----:B------:R-:W-:Y:S01]  /*0c40*/  IMAD.IADD R5, R0, 0x1, -R5 ;  /* 0x0000000100057824 */ /* 0x000fe200078e0a05 */
[----:B------:R-:W-:Y:S02]  /*0c50*/  LEA.HI R10, R8, R14, RZ, 0x2 ;  /* 0x0000000e080a7211 */ /* 0x000fe400078f10ff */
[----:B------:R-:W-:-:S02]  /*0c60*/  LOP3.LUT R4, R4, 0x1ffffffe, RZ, 0xc0, !PT ;  /* 0x1ffffffe04047812 */ /* 0x000fc400078ec0ff */
[----:B------:R-:W-:Y:S02]  /*0c70*/  LEA R9, R5, R6, 0x6 ;  /* 0x0000000605097211 */ /* 0x000fe400078e30ff */
[----:B------:R-:W-:Y:S01]  /*0c80*/  SHF.R.S32.HI R5, RZ, 0x7, R2 ;  /* 0x00000007ff057819 */ /* 0x000fe20000011402 */
[----:B------:R-:W-:Y:S01]  /*0c90*/  IMAD.IADD R4, R7, 0x1, -R4 ;  /* 0x0000000107047824 */ /* 0x000fe200078e0a04 */
[--C-:B------:R-:W-:Y:S02]  /*0ca0*/  SHF.R.S32.HI R11, RZ, 0x2, R10.reuse ;  /* 0x00000002ff0b7819 */ /* 0x100fe4000001140a */
[----:B------:R-:W-:Y:S02]  /*0cb0*/  LEA.HI R2, R2, R5, RZ, 0x1 ;  /* 0x0000000502027211 */ /* 0x000fe400078f08ff */
[----:B------:R-:W-:Y:S02]  /*0cc0*/  SHF.R.S32.HI R12, RZ, 0x1f, R10 ;  /* 0x0000001fff0c7819 */ /* 0x000fe4000001140a */
[----:B------:R-:W-:-:S02]  /*0cd0*/  LOP3.LUT R2, R2, 0x3fffffe, RZ, 0xc0, !PT ;  /* 0x03fffffe02027812 */ /* 0x000fc400078ec0ff */
[----:B------:R-:W-:Y:S02]  /*0ce0*/  LEA.HI R6, R3, R0, RZ, 0x2 ;  /* 0x0000000003067211 */ /* 0x000fe400078f10ff */
[----:B------:R-:W-:Y:S01]  /*0cf0*/  LEA.HI R12, R12, R11, RZ, 0x3 ;  /* 0x0000000b0c0c7211 */ /* 0x000fe200078f18ff */
[----:B------:R-:W-:Y:S01]  /*0d00*/  IMAD.IADD R2, R5, 0x1, -R2 ;  /* 0x0000000105027824 */ /* 0x000fe200078e0a02 */
[----:B------:R-:W-:Y:S02]  /*0d10*/  LOP3.LUT R7, R6, 0xfffffffc, RZ, 0xc0, !PT ;  /* 0xfffffffc06077812 */ /* 0x000fe400078ec0ff */
[----:B------:R-:W-:Y:S02]  /*0d20*/  LOP3.LUT R5, R219, 0xfffffff8, RZ, 0xc0, !PT ;  /* 0xfffffff8db057812 */ /* 0x000fe400078ec0ff */
[----:B------:R-:W-:Y:S01]  /*0d30*/  LOP3.LUT R12, R12, 0xfffffff8, RZ, 0xc0, !PT ;  /* 0xfffffff80c0c7812 */ /* 0x000fe200078ec0ff */
[----:B------:R-:W-:Y:S01]  /*0d40*/  IMAD.IADD R7, R0, 0x1, -R7 ;  /* 0x0000000100077824 */ /* 0x000fe200078e0a07 */
[----:B------:R-:W-:Y:S01]  /*0d50*/  LEA.HI R8, R8, R14, RZ, 0x5 ;  /* 0x0000000e08087211 */ /* 0x000fe200078f28ff */
[----:B------:R-:W-:Y:S01]  /*0d60*/  IMAD.IADD R5, R0, 0x1, -R5 ;  /* 0x0000000100057824 */ /* 0x000fe200078e0a05 */
[----:B------:R-:W-:Y:S01]  /*0d70*/  LEA.HI R3, R3, R0, RZ, 0x6 ;  /* 0x0000000003037211 */ /* 0x000fe200078f30ff */
[----:B------:R-:W-:Y:S01]  /*0d80*/  IMAD.IADD R11, R11, 0x1, -R12 ;  /* 0x000000010b0b7824 */ /* 0x000fe200078e0a0c */
[----:B------:R-:W-:Y:S01]  /*0d90*/  LEA R0, R4, R9, 0x3 ;  /* 0x0000000904007211 */ /* 0x000fe200078e18ff */
[----:B------:R-:W-:Y:S01]  /*0da0*/  IMAD.SHL.U32 R16, R5, 0x10, RZ ;  /* 0x0000001005107824 */ /* 0x000fe200078e00ff */
[----:B------:R-:W-:Y:S01]  /*0db0*/  SHF.R.S32.HI R219, RZ, 0x3, R219 ;  /* 0x00000003ffdb7819 */ /* 0x000fe200000114db */
[----:B------:R-:W-:Y:S01]  /*0dc0*/  IMAD.SHL.U32 R3, R3, 0x10, RZ ;  /* 0x0000001003037824 */ /* 0x000fe200078e00ff */
[----:B------:R-:W-:Y:S01]  /*0dd0*/  SHF.R.S32.HI R8, RZ, 0x5, R8 ;  /* 0x00000005ff087819 */ /* 0x000fe20000011408 */
[----:B------:R0:W-:Y:S01]  /*0de0*/  STL [R1+0x1c4], R0 ;  /* 0x0001c40001007387 */ /* 0x0001e20000100800 */
[----:B------:R-:W-:Y:S01]  /*0df0*/  LEA.HI R6, R7, R7, RZ, 0x1 ;  /* 0x0000000707067211 */ /* 0x000fe200078f08ff */
[C---:B------:R-:W-:Y:S01]  /*0e00*/  VIADD R9, R219.reuse, 0x40 ;  /* 0x00000040db097836 */ /* 0x040fe20000000000 */
[C---:B------:R-:W-:Y:S01]  /*0e10*/  IADD3 R12, R219.reuse, 0x20, RZ ;  /* 0x00000020db0c7810 */ /* 0x040fe20007ffe0ff */
[----:B------:R-:W-:Y:S01]  /*0e20*/  IMAD R11, R8, 0x10, R11 ;  /* 0x00000010080b7824 */ /* 0x000fe200078e020b */
[----:B------:R-:W-:Y:S01]  /*0e30*/  LOP3.LUT R6, R6, 0x1ffffffe, RZ, 0xc0, !PT ;  /* 0x1ffffffe06067812 */ /* 0x000fe200078ec0ff */
[----:B------:R-:W-:Y:S01]  /*0e40*/  VIADD R8, R219, 0x60 ;  /* 0x00000060db087836 */ /* 0x000fe20000000000 */
[----:B------:R-:W-:Y:S01]  /*0e50*/  LOP3.LUT R13, R3, 0xfffffc00, RZ, 0xc0, !PT ;  /* 0xfffffc00030d7812 */ /* 0x000fe200078ec0ff */
[----:B------:R-:W-:Y:S01]  /*0e60*/  IMAD R11, R2, 0x40, R11 ;  /* 0x00000040020b7824 */ /* 0x000fe200078e020b */
[----:B------:R-:W-:Y:S01]  /*0e70*/  SHF.R.S32.HI R2, RZ, 0x1f, R12 ;  /* 0x0000001fff027819 */ /* 0x000fe2000001140c */
[----:B0-----:R-:W-:Y:S01]  /*0e80*/  IMAD.SHL.U32 R0, R219, 0x80, RZ ;  /* 0x00000080db007824 */ /* 0x001fe200078e00ff */
[----:B------:R-:W-:Y:S01]  /*0e90*/  SHF.R.S32.HI R4, RZ, 0x1f, R9 ;  /* 0x0000001fff047819 */ /* 0x000fe20000011409 */
[----:B------:R-:W-:Y:S01]  /*0ea0*/  IMAD.SHL.U32 R3, R9, 0x80, RZ ;  /* 0x0000008009037824 */ /* 0x000fe200078e00ff */
[----:B------:R-:W-:Y:S01]  /*0eb0*/  LEA.HI R2, R2, R12, RZ, 0x3 ;  /* 0x0000000c02027211 */ /* 0x000fe200078f18ff */
[----:B------:R-:W-:Y:S01]  /*0ec0*/  IMAD.SHL.U32 R18, R5, 0x8, RZ ;  /* 0x0000000805127824 */ /* 0x000fe200078e00ff */
[----:B------:R-:W-:Y:S01]  /*0ed0*/  LOP3.LUT R15, R0, 0x380, RZ, 0xc0, !PT ;  /* 0x00000380000f7812 */ /* 0x000fe200078ec0ff */
[----:B------:R-:W-:Y:S01]  /*0ee0*/  IMAD.SHL.U32 R0, R12, 0x80, RZ ;  /* 0x000000800c007824 */ /* 0x000fe200078e00ff */
[----:B------:R-:W-:Y:S01]  /*0ef0*/  LEA.HI R4, R4, R9, RZ, 0x3 ;  /* 0x0000000904047211 */ /* 0x000fe200078f18ff */
[----:B------:R-:W-:Y:S01]  /*0f00*/  IMAD.IADD R6, R7, 0x1, -R6 ;  /* 0x0000000107067824 */ /* 0x000fe200078e0a06 */
[----:B------:R-:W-:Y:S01]  /*0f10*/  SHF.R.S32.HI R7, RZ, 0x1f, R8 ;  /* 0x0000001fff077819 */ /* 0x000fe20000011408 */
[----:B------:R-:W-:Y:S01]  /*0f20*/  VIADD R218, R18, 0x40 ;  /* 0x0000004012da7836 */ /* 0x000fe20000000000 */
[----:B------:R-:W-:Y:S01]  /*0f30*/  LOP3.LUT R12, R0, 0x380, RZ, 0xc0, !PT ;  /* 0x00000380000c7812 */ /* 0x000fe200078ec0ff */
[----:B------:R-:W-:Y:S01]  /*0f40*/  VIADD R20, R18, 0x80 ;  /* 0x0000008012147836 */ /* 0x000fe20000000000 */
[----:B------:R-:W-:Y:S01]  /*0f50*/  LOP3.LUT R9, R3, 0x380, RZ, 0xc0, !PT ;  /* 0x0000038003097812 */ /* 0x000fe200078ec0ff */
[----:B------:R-:W-:Y:S01]  /*0f60*/  STL [R1+0x1c0], R11 ;  /* 0x0001c00b01007387 */ /* 0x000fe20000100800 */
[----:B------:R-:W-:Y:S01]  /*0f70*/  LOP3.LUT R0, R15, 0x70, R16, 0xf8, !PT ;  /* 0x000000700f007812 */ /* 0x000fe200078ef810 */
[----:B------:R-:W-:Y:S01]  /*0f80*/  IMAD.SHL.U32 R2, R2, 0x80, RZ ;  /* 0x0000008002027824 */ /* 0x000fe200078e00ff */
[----:B------:R-:W-:Y:S01]  /*0f90*/  SHF.R.U32.HI R3, RZ, 0x3, R15 ;  /* 0x00000003ff037819 */ /* 0x000fe2000001160f */
[----:B------:R-:W-:Y:S01]  /*0fa0*/  VIADD R15, R18, 0xc0 ;  /* 0x000000c0120f7836 */ /* 0x000fe20000000000 */
[----:B------:R-:W-:Y:S01]  /*0fb0*/  SHF.L.U32 R5, R8, 0x7, RZ ;  /* 0x0000000708057819 */ /* 0x000fe200000006ff */
[----:B------:R-:W-:Y:S01]  /*0fc0*/  STL [R1+0xa8], RZ ;  /* 0x0000a8ff01007387 */ /* 0x000fe20000100800 */
[----:B------:R-:W-:Y:S01]  /*0fd0*/  LEA.HI R7, R7, R8, RZ, 0x3 ;  /* 0x0000000807077211 */ /* 0x000fe200078f18ff */
[----:B------:R-:W-:Y:S01]  /*0fe0*/  IMAD.SHL.U32 R4, R4, 0x80, RZ ;  /* 0x0000008004047824 */ /* 0x000fe200078e00ff */
[----:B------:R-:W-:Y:S01]  /*0ff0*/  LOP3.LUT R10, R10, 0x7ffffffc, RZ, 0xc0, !PT ;  /* 0x7ffffffc0a0a7812 */ /* 0x000fe200078ec0ff */
[----:B------:R0:W-:Y:S01]  /*1000*/  STL [R1+0x5c], R13 ;  /* 0x00005c0d01007387 */ /* 0x0001e20000100800 */
[----:B------:R-:W-:Y:S01]  /*1010*/  SHF.R.S32.HI R21, RZ, 0x1f, R218 ;  /* 0x0000001fff157819 */ /* 0x000fe200000114da */
[----:B------:R-:W-:Y:S01]  /*1020*/  VIADD R22, R16, 0x80 ;  /* 0x0000008010167836 */ /* 0x000fe20000000000 */
[----:B------:R-:W-:Y:S01]  /*1030*/  LOP3.LUT R8, R5, 0x380, RZ, 0xc0, !PT ;  /* 0x0000038005087812 */ /* 0x000fe200078ec0ff */
[----:B------:R1:W-:Y:S01]  /*1040*/  STL [R1+0x70], R20 ;  /* 0x0000701401007387 */ /* 0x0003e20000100800 */
[----:B------:R-:W-:Y:S01]  /*1050*/  LOP3.LUT R0, R13, R0, R3, 0xf6, !PT ;  /* 0x000000000d007212 */ /* 0x000fe200078ef603 */
[----:B------:R-:W-:Y:S01]  /*1060*/  IMAD.IADD R10, R14, 0x1, -R10 ;  /* 0x000000010e0a7824 */ /* 0x000fe200078e0a0a */
[----:B------:R-:W-:Y:S01]  /*1070*/  SHF.L.U32 R7, R7, 0x7, RZ ;  /* 0x0000000707077819 */ /* 0x000fe200000006ff */
[----:B------:R2:W-:Y:S01]  /*1080*/  STL [R1+0x74], R15 ;  /* 0x0000740f01007387 */ /* 0x0005e20000100800 */
[----:B------:R-:W-:Y:S01]  /*1090*/  LOP3.LUT R3, R12, 0x70, R16, 0xf8, !PT ;  /* 0x000000700c037812 */ /* 0x000fe200078ef810 */
[----:B------:R-:W-:Y:S01]  /*10a0*/  IMAD.IADD R14, R23, 0x1, R0 ;  /* 0x00000001170e7824 */ /* 0x000fe200078e0200 */
[----:B0-----:R-:W-:Y:S01]  /*10b0*/  SHF.R.U32.HI R13, RZ, 0x3, R12 ;  /* 0x00000003ff0d7819 */ /* 0x001fe2000001160c */
[----:B------:R-:W-:Y:S01]  /*10c0*/  STL [R1+0x94], R21 ;  /* 0x0000941501007387 */ /* 0x000fe20000100800 */
[----:B------:R-:W-:Y:S01]  /*10d0*/  LOP3.LUT R2, R2, 0xfffffc00, RZ, 0xc0, !PT ;  /* 0xfffffc0002027812 */ /* 0x000fe200078ec0ff */
[----:B------:R-:W-:Y:S01]  /*10e0*/  IMAD.SHL.U32 R44, R10, 0x2, RZ ;  /* 0x000000020a2c7824 */ /* 0x000fe200078e00ff */
[----:B-1----:R-:W-:-:S02]  /*10f0*/  SHF.R.S32.HI R20, RZ, 0x1f, R20 ;  /* 0x0000001fff147819 */ /* 0x002fc40000011414 */
[----:B------:R-:W-:Y:S01]  /*1100*/  SHF.R.U32.HI R12, RZ, 0x3, R9 ;  /* 0x00000003ff0c7819 */ /* 0x000fe20000011609 */
[C---:B------:R-:W-:Y:S01]  /*1110*/  VIADD R42, R44.reuse, 0x10 ;  /* 0x000000102c2a7836 */ /* 0x040fe20000000000 */
[----:B--2---:R-:W-:Y:S01]  /*1120*/  SHF.R.S32.HI R15, RZ, 0x1f, R15 ;  /* 0x0000001fff0f7819 */ /* 0x004fe2000001140f */
[----:B------:R-:W-:Y:S01]  /*1130*/  STL [R1+0xb0], R20 ;  /* 0x0000b01401007387 */ /* 0x000fe20000100800 */
[----:B------:R-:W-:Y:S01]  /*1140*/  LOP3.LUT R5, R9, 0x70, R16, 0xf8, !PT ;  /* 0x0000007009057812 */ /* 0x000fe200078ef810 */
[----:B------:R-:W-:Y:S01]  /*1150*/  VIADD R41, R44, 0x18 ;  /* 0x000000182c297836 */ /* 0x000fe20000000000 */
[----:B------:R-:W-:Y:S01]  /*1160*/  SHF.R.U32.HI R9, RZ, 0x3, R8 ;  /* 0x00000003ff097819 */ /* 0x000fe20000011608 */
[----:B------:R-:W-:Y:S01]  /*1170*/  STL [R1+0xac], R15 ;  /* 0x0000ac0f01007387 */ /* 0x000fe20000100800 */
[----:B------:R-:W-:Y:S01]  /*1180*/  LOP3.LUT R4, R4, 0xfffffc00, RZ, 0xc0, !PT ;  /* 0xfffffc0004047812 */ /* 0x000fe200078ec0ff */
[----:B------:R-:W-:Y:S01]  /*1190*/  VIADD R40, R44, 0x20 ;  /* 0x000000202c287836 */ /* 0x000fe20000000000 */
[----:B------:R-:W-:Y:S01]  /*11a0*/  LOP3.LUT R8, R8, 0x70, R16, 0xf8, !PT ;  /* 0x0000007008087812 */ /* 0x000fe200078ef810 */
[----:B------:R0:W-:Y:S01]  /*11b0*/  STL [R1+0x84], R2 ;  /* 0x0000840201007387 */ /* 0x0001e20000100800 */
[----:B------:R-:W-:Y:S01]  /*11c0*/  LOP3.LUT R7, R7, 0xfffffc00, RZ, 0xc0, !PT ;  /* 0xfffffc0007077812 */ /* 0x000fe200078ec0ff */
[----:B------:R-:W-:Y:S01]  /*11d0*/  VIADD R39, R44, 0x28 ;  /* 0x000000282c277836 */ /* 0x000fe20000000000 */
[----:B------:R-:W-:Y:S01]  /*11e0*/  LOP3.LUT R0, R2, R3, R13, 0xf6, !PT ;  /* 0x0000000302007212 */ /* 0x000fe200078ef60d */
[----:B------:R-:W-:Y:S01]  /*11f0*/  STL [R1+0x88], R14 ;  /* 0x0000880e01007387 */ /* 0x000fe20000100800 */
[----:B------:R-:W-:Y:S01]  /*1200*/  LOP3.LUT R8, R7, R8, R9, 0xf6, !PT ;  /* 0x0000000807087212 */ /* 0x000fe200078ef609 */
[C---:B------:R-:W-:Y:S01]  /*1210*/  VIADD R38, R44.reuse, 0x30 ;  /* 0x000000302c267836 */ /* 0x040fe20000000000 */
[----:B------:R-:W-:Y:S01]  /*1220*/  IADD3 R43, R44, 0x8, RZ ;  /* 0x000000082c2b7810 */ /* 0x000fe20007ffe0ff */
[C---:B------:R-:W-:Y:S01]  /*1230*/  IMAD.IADD R3, R23.reuse, 0x1, R0 ;  /* 0x0000000117037824 */ /* 0x040fe200078e0200 */
[----:B------:R-:W-:Y:S01]  /*1240*/  STL [R1+0x80], R4 ;  /* 0x0000800401007387 */ /* 0x000fe20000100800 */
[----:B0-----:R-:W-:Y:S01]  /*1250*/  LOP3.LUT R2, R4, R5, R12, 0xf6, !PT ;  /* 0x0000000504027212 */ /* 0x001fe200078ef60c */
[C---:B------:R-:W-:Y:S01]  /*1260*/  IMAD.IADD R0, R23.reuse, 0x1, R8 ;  /* 0x0000000117007824 */ /* 0x040fe200078e0208 */
[C---:B------:R-:W-:Y:S01]  /*1270*/  IADD3 R36, R44.reuse, 0x40, RZ ;  /* 0x000000402c247810 */ /* 0x040fe20007ffe0ff */
[----:B------:R-:W-:Y:S01]  /*1280*/  STL [R1+0x7c], R7 ;  /* 0x00007c0701007387 */ /* 0x000fe20000100800 */
[C---:B------:R-:W-:Y:S01]  /*1290*/  VIADD R37, R44.reuse, 0x38 ;  /* 0x000000382c257836 */ /* 0x040fe20000000000 */
[C---:B------:R-:W-:Y:S01]  /*12a0*/  IADD3 R26, R44.reuse, 0x78, RZ ;  /* 0x000000782c1a7810 */ /* 0x040fe20007ffe0ff */
[----:B------:R-:W-:Y:S01]  /*12b0*/  IMAD.IADD R2, R23, 0x1, R2 ;  /* 0x0000000117027824 */ /* 0x000fe200078e0202 */
[----:B------:R0:W-:Y:S01]  /*12c0*/  STL [R1+0x1bc], R3 ;  /* 0x0001bc0301007387 */ /* 0x0001e20000100800 */
[C---:B------:R-:W-:Y:S01]  /*12d0*/  VIADD R32, R44.reuse, 0x48 ;  /* 0x000000482c207836 */ /* 0x040fe20000000000 */
[C---:B------:R-:W-:Y:S01]  /*12e0*/  IADD3 R13, R44.reuse, 0xb0, RZ ;  /* 0x000000b02c0d7810 */ /* 0x040fe20007ffe0ff */
[C---:B------:R-:W-:Y:S01]  /*12f0*/  VIADD R31, R44.reuse, 0x50 ;  /* 0x000000502c1f7836 */ /* 0x040fe20000000000 */
[----:B------:R-:W-:Y:S01]  /*1300*/  STL [R1+0x78], R44 ;  /* 0x0000782c01007387 */ /* 0x000fe20000100800 */
[C---:B------:R-:W-:Y:S01]  /*1310*/  VIADD R30, R44.reuse, 0x58 ;  /* 0x000000582c1e7836 */ /* 0x040fe20000000000 */
[----:B------:R-:W-:Y:S01]  /*1320*/  SHF.R.S32.HI R8, RZ, 0x1f, R43 ;  /* 0x0000001fff087819 */ /* 0x000fe2000001142b */
        /* <DEDUP_REMOVED lines=18> */
[----:B------:R-:W-:-:S02]  /*1450*/  VIADD R12, R44, 0xb8 ;  /* 0x000000b82c0c7836 */ /* 0x000fc40000000000 */
[C---:B------:R-:W-:Y:S01]  /*1460*/  VIADD R10, R44.reuse, 0xc0 ;  /* 0x000000c02c0a7836 */ /* 0x040fe20000000000 */
[----:B------:R1:W-:Y:S01]  /*1470*/  STL [R1+0x124], R40 ;  /* 0x0001242801007387 */ /* 0x0003e20000100800 */
[C---:B------:R-:W-:Y:S01]  /*1480*/  VIADD R9, R44.reuse, 0xc8 ;  /* 0x000000c82c097836 */ /* 0x040fe20000000000 */
[----:B0-----:R-:W-:Y:S01]  /*1490*/  SHF.R.S32.HI R42, RZ, 0x1f, R42 ;  /* 0x0000001fff2a7819 */ /* 0x001fe2000001142a */
[C---:B------:R-:W-:Y:S01]  /*14a0*/  VIADD R7, R44.reuse, 0xd0 ;  /* 0x000000d02c077836 */ /* 0x040fe20000000000 */
[----:B------:R-:W-:Y:S01]  /*14b0*/  STL [R1+0x120], R39 ;  /* 0x0001202701007387 */ /* 0x000fe20000100800 */
[C---:B------:R-:W-:Y:S02]  /*14c0*/  VIADD R5, R44.reuse, 0xd8 ;  /* 0x000000d82c057836 */ /* 0x040fe40000000000 */
[C---:B------:R-:W-:Y:S01]  /*14d0*/  VIADD R4, R44.reuse, 0xe0 ;  /* 0x000000e02c047836 */ /* 0x040fe20000000000 */
[----:B------:R0:W-:Y:S01]  /*14e0*/  STL [R1+0x11c], R38 ;  /* 0x00011c2601007387 */ /* 0x0001e20000100800 */
[C---:B------:R-:W-:Y:S01]  /*14f0*/  VIADD R2, R44.reuse, 0xf0 ;  /* 0x000000f02c027836 */ /* 0x040fe20000000000 */
[----:B-1----:R-:W-:Y:S01]  /*1500*/  SHF.R.S32.HI R40, RZ, 0x1f, R40 ;  /* 0x0000001fff287819 */ /* 0x002fe20000011428 */
[----:B------:R-:W-:Y:S01]  /*1510*/  VIADD R0, R44, 0xf8 ;  /* 0x000000f82c007836 */ /* 0x000fe20000000000 */
        /* <DEDUP_REMOVED lines=33> */
[----:B------:R-:W-:Y:S01]  /*1730*/  STL [R1+0xc8], R5 ;  /* 0x0000c80501007387 */ /* 0x000fe20000100800 */
[----:B-1----:R-:W-:-:S03]  /*1740*/  SHF.R.S32.HI R9, RZ, 0x1f, R9 ;  /* 0x0000001fff097819 */ /* 0x002fc60000011409 */
[----:B------:R-:W-:Y:S04]  /*1750*/  STL [R1+0xc4], R4 ;  /* 0x0000c40401007387 */ /* 0x000fe80000100800 */
[----:B------:R-:W-:Y:S04]  /*1760*/  STL [R1+0xc0], R3 ;  /* 0x0000c00301007387 */ /* 0x000fe80000100800 */
[----:B------:R0:W-:Y:S04]  /*1770*/  STL [R1+0x1b0], R8 ;  /* 0x0001b00801007387 */ /* 0x0001e80000100800 */
        /* <DEDUP_REMOVED lines=38> */
[----:B------:R-:W-:Y:S02]  /*19e0*/  SHF.R.S32.HI R4, RZ, 0x1f, R3 ;  /* 0x0000001fff047819 */ /* 0x000fe40000011403 */
[----:B------:R-:W-:Y:S01]  /*19f0*/  SHF.R.S32.HI R3, RZ, 0x1f, R2 ;  /* 0x0000001fff037819 */ /* 0x000fe20000011402 */
[----:B------:R1:W-:Y:S01]  /*1a00*/  STL [R1+0x148], R7 ;  /* 0x0001480701007387 */ /* 0x0003e20000100800 */
[----:B------:R-:W-:Y:S01]  /*1a10*/  SHF.R.S32.HI R2, RZ, 0x1f, R0 ;  /* 0x0000001fff027819 */ /* 0x000fe20000011400 */
[----:B------:R-:W-:Y:S02]  /*1a20*/  IMAD R0, R6, 0x8, R11 ;  /* 0x0000000806007824 */ /* 0x000fe400078e020b */
[----:B------:R1:W-:Y:S04]  /*1a30*/  STL [R1+0x144], R5 ;  /* 0x0001440501007387 */ /* 0x0003e80000100800 */
[----:B------:R1:W-:Y:S04]  /*1a40*/  STL [R1+0x140], R4 ;  /* 0x0001400401007387 */ /* 0x0003e80000100800 */
[----:B------:R1:W-:Y:S04]  /*1a50*/  STL [R1+0x13c], R3 ;  /* 0x00013c0301007387 */ /* 0x0003e80000100800 */
[----:B------:R1:W-:Y:S04]  /*1a60*/  STL [R1+0x8c], R0 ;  /* 0x00008c0001007387 */ /* 0x0003e80000100800 */
[----:B------:R1:W-:Y:S02]  /*1a70*/  STL [R1+0x138], R2 ;  /* 0x0001380201007387 */ /* 0x0003e40000100800 */
.L_x_3293:
[----:B01----:R-:W0:Y:S02]  /*1a80*/  LDC.64 R2, c[0x0][0xc88] ;  /* 0x00032200ff027b82 */ /* 0x003e240000000a00 */
[----:B0-----:R-:W-:-:S05]  /*1a90*/  IMAD.WIDE R2, R35, 0x4, R2 ;  /* 0x0000000423027825 */ /* 0x001fca00078e0202 */
[----:B--2--5:R-:W2:Y:S01]  /*1aa0*/  LDG.E R29, desc[UR46][R2.64] ;  /* 0x0000002e021d7981 */ /* 0x024ea2000c1e1900 */
[----:B------:R-:W-:Y:S05]  /*1ab0*/  YIELD ;  /* 0x0000000000007946 */ /* 0x000fea0003800000 */
[----:B------:R-:W-:Y:S01]  /*1ac0*/  ULDC.64 UR4, c[0x0][0xa28] ;  /* 0x00028a0000047ab9 */ /* 0x000fe20000000a00 */
[----:B------:R-:W-:Y:S01]  /*1ad0*/  ULDC.64 UR8, c[0x0][0xa18] ;  /* 0x0002860000087ab9 */ /* 0x000fe20000000a00 */
[----:B------:R-:W-:Y:S01]  /*1ae0*/  ISETP.NE.U32.AND P1, PT, RZ, UR4, PT ;  /* 0x00000004ff007c0c */ /* 0x000fe2000bf25070 */
[----:B---3--:R-:W-:Y:S01]  /*1af0*/  IMAD.MOV.U32 R9, RZ, RZ, RZ ;  /* 0x000000ffff097224 */ /* 0x008fe200078e00ff */
[----:B------:R-:W-:Y:S01]  /*1b00*/  ULDC.64 UR6, c[0x0][0xa08] ;  /* 0x0002820000067ab9 */ /* 0x000fe20000000a00 */
[----:B------:R-:W-:Y:S01]  /*1b10*/  IMAD.MOV.U32 R27, RZ, RZ, RZ ;  /* 0x000000ffff1b7224 */ /* 0x000fe200078e00ff */
[----:B------:R-:W-:-:S02]  /*1b20*/  ISETP.NE.AND.EX P1, PT, RZ, UR5, PT, P1 ;  /* 0x00000005ff007c0c */ /* 0x000fc4000bf25310 */
[----:B------:R-:W-:-:S04]  /*1b30*/  ISETP.NE.U32.AND P0, PT, RZ, UR6, PT ;  /* 0x00000006ff007c0c */ /* 0x000fc8000bf05070 */
[----:B------:R-:W-:Y:S02]  /*1b40*/  ISETP.NE.AND.EX P0, PT, RZ, UR7, PT, P0 ;  /* 0x00000007ff007c0c */ /* 0x000fe4000bf05300 */
[----:B--2---:R-:W-:Y:S01]  /*1b50*/  SHF.R.S32.HI R0, RZ, 0x1f, R29 ;  /* 0x0000001fff007819 */ /* 0x004fe2000001141d */
[----:B------:R-:W-:-:S04]  /*1b60*/  IMAD.SHL.U32 R31, R29, 0x4, RZ ;  /* 0x000000041d1f7824 */ /* 0x000fc800078e00ff */
[C---:B------:R-:W-:Y:S01]  /*1b70*/  @P1 LEA R6, P2, R29.reuse, UR4, 0x2 ;  /* 0x000000041d061c11 */ /* 0x040fe2000f8410ff */
[----:B------:R-:W-:Y:S01]  /*1b80*/  STL [R1+0x90], R29 ;  /* 0x0000901d01007387 */ /* 0x000fe20000100800 */
[C-C-:B------:R-:W-:Y:S02]  /*1b90*/  SHF.L.U64.HI R30, R29.reuse, 0x2, R0.reuse ;  /* 0x000000021d1e7819 */ /* 0x140fe40000010200 */
[----:B------:R-:W-:Y:S01]  /*1ba0*/  @P1 LEA.HI.X R7, R29, UR5, R0, 0x2, P2 ;  /* 0x000000051d071c11 */ /* 0x000fe200090f1400 */
[----:B------:R-:W-:Y:S01]  /*1bb0*/  ULDC UR4, c[0x0][0x288] ;  /* 0x0000a20000047ab9 */ /* 0x000fe20000000800 */
[----:B------:R-:W-:Y:S01]  /*1bc0*/  ISETP.NE.U32.AND P2, PT, RZ, UR8, PT ;  /* 0x00000008ff007c0c */ /* 0x000fe2000bf45070 */
[----:B------:R0:W-:Y:S01]  /*1bd0*/  STL [R1+0xa4], R0 ;  /* 0x0000a40001007387 */ /* 0x0001e20000100800 */
[----:B------:R-:W-:Y:S02]  /*1be0*/  IADD3 R4, P3, R31, UR6, RZ ;  /* 0x000000061f047c10 */ /* 0x000fe4000ff7e0ff */
[----:B------:R-:W-:Y:S01]  /*1bf0*/  ISETP.NE.AND.EX P2, PT, RZ, UR9, PT, P2 ;  /* 0x00000009ff007c0c */ /* 0x000fe2000bf45320 */
[----:B------:R-:W5:Y:S01]  /*1c00*/  @P1 LDG.E R9, desc[UR46][R6.64] ;  /* 0x0000002e06091981 */ /* 0x000f62000c1e1900 */
[----:B------:R-:W-:-:S03]  /*1c10*/  IADD3.X R5, R30, UR7, RZ, P3, !PT ;  /* 0x000000071e057c10 */ /* 0x000fc60009ffe4ff */
[----:B------:R1:W-:Y:S01]  /*1c20*/  STL [R1+0x9c], R31 ;  /* 0x00009c1f01007387 */ /* 0x0003e20000100800 */
[----:B0-----:R-:W-:Y:S01]  /*1c30*/  MOV R0, UR4 ;  /* 0x0000000400007c02 */ /* 0x001fe20008000f00 */
[----:B------:R-:W-:Y:S02]  /*1c40*/  ULDC.64 UR4, c[0x0][0x418] ;  /* 0x0001060000047ab9 */ /* 0x000fe40000000a00 */
[----:B------:R-:W5:Y:S04]  /*1c50*/  @P0 LDG.E R27, desc[UR46][R4.64] ;  /* 0x0000002e041b0981 */ /* 0x000f68000c1e1900 */
[----:B------:R-:W-:Y:S01]  /*1c60*/  @P2 IADD3 R2, P1, R31, UR8, RZ ;  /* 0x000000081f022c10 */ /* 0x000fe2000ff3e0ff */
[----:B------:R1:W-:Y:S03]  /*1c70*/  STL [R1+0xa0], R30 ;  /* 0x0000a01e01007387 */ /* 0x0003e60000100800 */
        /* <DEDUP_REMOVED lines=9> */
[----:B0-----:R-:W-:Y:S02]  /*1d10*/  IMAD.U32 R2, RZ, RZ, UR5 ;  /* 0x00000005ff027e24 */ /* 0x001fe4000f8e00ff */
[----:B------:R-:W-:Y:S01]  /*1d20*/  IMAD.U32 R28, RZ, RZ, UR4 ;  /* 0x00000004ff1c7e24 */ /* 0x000fe2000f8e00ff */
[----:B--2---:R1:W-:Y:S01]  /*1d30*/  STL [R1+0x58], R0 ;  /* 0x0000580001007387 */ /* 0x0043e20000100800 */
[----:B------:R-:W-:Y:S01]  /*1d40*/  IMAD.MOV.U32 R10, RZ, RZ, R0 ;  /* 0x000000ffff0a7224 */ /* 0x000fe200078e0000 */
[----:B----4-:R-:W-:Y:S06]  /*1d50*/  @P2 BRA `(.L_x_3058) ;  /* 0x0000000000282947 */ /* 0x010fec0003800000 */
[----:B------:R-:W-:Y:S02]  /*1d60*/  ULDC.64 UR4, c[0x0][0xa00] ;  /* 0x0002800000047ab9 */ /* 0x000fe40000000a00 */
[----:B------:R-:W-:-:S04]  /*1d70*/  ISETP.NE.U32.AND P1, PT, RZ, UR4, PT ;  /* 0x00000004ff007c0c */ /* 0x000fc8000bf25070 */
[----:B------:R-:W-:-:S13]  /*1d80*/  ISETP.NE.AND.EX P1, PT, RZ, UR5, PT, P1 ;  /* 0x00000005ff007c0c */ /* 0x000fda000bf25310 */
[----:B------:R-:W-:Y:S05]  /*1d90*/  @!P1 BRA `(.L_x_3058) ;  /* 0x0000000000189947 */ /* 0x000fea0003800000 */
[----:B------:R-:W0:Y:S02]  /*1da0*/  LDC.64 R6, c[0x0][0xa00] ;  /* 0x00028000ff067b82 */ /* 0x000e240000000a00 */
[----:B0-----:R-:W-:-:S05]  /*1db0*/  IMAD.WIDE R6, R29, 0x4, R6 ;  /* 0x000000041d067825 */ /* 0x001fca00078e0206 */
[----:B-1----:R-:W2:Y:S04]  /*1dc0*/  LDG.E R0, desc[UR46][R6.64] ;  /* 0x0000002e06007981 */ /* 0x002ea8000c1e1900 */
[----:B------:R-:W2:Y:S02]  /*1dd0*/  LDG.E R3, desc[UR46][R6.64+0x4] ;  /* 0x0000042e06037981 */ /* 0x000ea4000c1e1900 */
[----:B--2---:R-:W-:-:S05]  /*1de0*/  IMAD.IADD R10, R3, 0x1, -R0 ;  /* 0x00000001030a7824 */ /* 0x004fca00078e0a00 */
[----:B------:R0:W-:Y:S02]  /*1df0*/  STL [R1+0x58], R10 ;  /* 0x0000580a01007387 */ /* 0x0001e40000100800 */
.L_x_3058:
[----:B------:R-:W-:Y:S01]  /*1e00*/  ULDC.64 UR4, c[0x0][0xa20] ;  /* 0x0002880000047ab9 */ /* 0x000fe20000000a00 */
[C---:B------:R-:W-:Y:S02]  /*1e10*/  LOP3.LUT R3, R34.reuse, 0xff000000, RZ, 0xc0, !PT ;  /* 0xff00000022037812 */ /* 0x040fe400078ec0ff */
[----:B------:R-:W-:Y:S02]  /*1e20*/  ISETP.NE.U32.AND P1, PT, RZ, UR4, PT ;  /* 0x00000004ff007c0c */ /* 0x000fe4000bf25070 */
[C---:B-1----:R-:W-:Y:S02]  /*1e30*/  LOP3.LUT R0, R34.reuse, 0xff0000, RZ, 0xc0, !PT ;  /* 0x00ff000022007812 */ /* 0x042fe400078ec0ff */
[----:B------:R-:W-:Y:S02]  /*1e40*/  ISETP.NE.AND.EX P1, PT, RZ, UR5, PT, P1 ;  /* 0x00000005ff007c0c */ /* 0x000fe4000bf25310 */
[----:B------:R-:W-:Y:S02]  /*1e50*/  SHF.R.U32.HI R3, RZ, 0x8, R3 ;  /* 0x00000008ff037819 */ /* 0x000fe40000011603 */
[----:B------:R-:W-:-:S02]  /*1e60*/  LOP3.LUT R220, R34, 0xffff, RZ, 0xc0, !PT ;  /* 0x0000ffff22dc7812 */ /* 0x000fc400078ec0ff */
[----:B------:R-:W-:-:S07]  /*1e70*/  LEA.HI R8, R0, R3, RZ, 0x10 ;  /* 0x0000000300087211 */ /* 0x000fce00078f80ff */
[----:B------:R-:W-:Y:S05]  /*1e80*/  @!P1 BRA `(.L_x_3059) ;  /* 0x0000000000109947 */ /* 0x000fea0003800000 */
[----:B------:R-:W-:-:S04]  /*1e90*/  IADD3 R4, P0, R31, UR4, RZ ;  /* 0x000000041f047c10 */ /* 0x000fc8000ff1e0ff */
[----:B------:R-:W-:-:S05]  /*1ea0*/  IADD3.X R5, R30, UR5, RZ, P0, !PT ;  /* 0x000000051e057c10 */ /* 0x000fca00087fe4ff */
[----:B------:R1:W5:Y:S01]  /*1eb0*/  LDG.E R28, desc[UR46][R4.64] ;  /* 0x0000002e041c7981 */ /* 0x000362000c1e1900 */
[----:B------:R-:W-:Y:S05]  /*1ec0*/  BRA `(.L_x_3060) ;  /* 0x0000000000107947 */ /* 0x000fea0003800000 */
.L_x_3059:
[----:B------:R-:W-:Y:S05]  /*1ed0*/  @!P0 BRA `(.L_x_3060) ;  /* 0x00000000000c8947 */ /* 0x000fea0003800000 */
[----:B------:R-:W2:Y:S04]  /*1ee0*/  LDG.E R3, desc[UR46][R4.64] ;  /* 0x0000002e04037981 */ /* 0x000ea8000c1e1900 */
[----:B------:R-:W2:Y:S02]  /*1ef0*/  LDG.E R28, desc[UR46][R4.64+0x4] ;  /* 0x0000042e041c7981 */ /* 0x000ea4000c1e1900 */
[----:B--2---:R-:W-:-:S07]  /*1f00*/  IMAD.IADD R28, R28, 0x1, -R3 ;  /* 0x000000011c1c7824 */ /* 0x004fce00078e0a03 */
.L_x_3060:
[----:B------:R-:W-:Y:S01]  /*1f10*/  ULDC.64 UR4, c[0x0][0xa10] ;  /* 0x0002840000047ab9 */ /* 0x000fe20000000a00 */
[----:B------:R-:W2:Y:S01]  /*1f20*/  LDC R6, c[0x0][0x448] ;  /* 0x00011200ff067b82 */ /* 0x000ea20000000800 */
[----:B------:R-:W-:-:S04]  /*1f30*/  ISETP.NE.U32.AND P0, PT, RZ, UR4, PT ;  /* 0x00000004ff007c0c */ /* 0x000fc8000bf05070 */
[----:B------:R-:W-:Y:S01]  /*1f40*/  ISETP.NE.AND.EX P0, PT, RZ, UR5, PT, P0 ;  /* 0x00000005ff007c0c */ /* 0x000fe2000bf05300 */
[----:B------:R-:W-:-:S12]  /*1f50*/  ULDC.64 UR4, c[0x0][0xa30] ;  /* 0x00028c0000047ab9 */ /* 0x000fd80000000a00 */
[----:B-1----:R-:W1:Y:S02]  /*1f60*/  @P0 LDC.64 R4, c[0x0][0xa10] ;  /* 0x00028400ff040b82 */ /* 0x002e640000000a00 */
[----:B-1----:R-:W-:-:S05]  /*1f70*/  @P0 IMAD.WIDE R4, R29, 0x4, R4 ;  /* 0x000000041d040825 */ /* 0x002fca00078e0204 */
[----:B------:R-:W3:Y:S04]  /*1f80*/  @P0 LDG.E R0, desc[UR46][R4.64] ;  /* 0x0000002e04000981 */ /* 0x000ee8000c1e1900 */
[----:B------:R1:W3:Y:S01]  /*1f90*/  @P0 LDG.E R3, desc[UR46][R4.64+0x4] ;  /* 0x0000042e04030981 */ /* 0x0002e2000c1e1900 */
[----:B------:R-:W-:Y:S01]  /*1fa0*/  ISETP.NE.U32.AND P1, PT, RZ, UR4, PT ;  /* 0x00000004ff007c0c */ /* 0x000fe2000bf25070 */
[----:B-----5:R-:W-:-:S03]  /*1fb0*/  IMAD.MOV.U32 R24, RZ, RZ, R28 ;  /* 0x000000ffff187224 */ /* 0x020fc600078e001c */
[----:B------:R-:W-:-:S13]  /*1fc0*/  ISETP.NE.AND.EX P1, PT, RZ, UR5, PT, P1 ;  /* 0x00000005ff007c0c */ /* 0x000fda000bf25310 */
[----:B-1----:R-:W-:-:S04]  /*1fd0*/  @P1 IADD3 R4, P2, R31, UR4, RZ ;  /* 0x000000041f041c10 */ /* 0x002fc8000ff5e0ff */
[----:B------:R-:W-:-:S05]  /*1fe0*/  @P1 IADD3.X R5, R30, UR5, RZ, P2, !PT ;  /* 0x000000051e051c10 */ /* 0x000fca00097fe4ff */
[----:B------:R1:W5:Y:S01]  /*1ff0*/  @P1 LDG.E R24, desc[UR46][R4.64] ;  /* 0x0000002e04181981 */ /* 0x000362000c1e1900 */
[----:B--2---:R-:W-:Y:S01]  /*2000*/  ISETP.NE.AND P1, PT, R6, 0x1, PT ;  /* 0x000000010600780c */ /* 0x004fe20003f25270 */
[----:B------:R-:W-:Y:S01]  /*2010*/  IMAD.IADD R9, R28, 0x1, -R9 ;  /* 0x000000011c097824 */ /* 0x000fe200078e0a09 */
[----:B------:R-:W-:Y:S01]  /*2020*/  SHF.L.U32 R12, R33, 0x7, RZ ;  /* 0x00000007210c7819 */ /* 0x000fe200000006ff */
[----:B------:R-:W-:Y:S01]  /*2030*/  BSSY B0, `(.L_x_3061) ;  /* 0x0000038000007945 */ /* 0x000fe20003800000 */
[----:B------:R-:W-:-:S03]  /*2040*/  LOP3.LUT R13, R8, 0xff, RZ, 0xc0, !PT ;  /* 0x000000ff080d7812 */ /* 0x000fc600078ec0ff */
[----:B------:R-:W-:Y:S01]  /*2050*/  VIADD R6, R12, 0x7f ;  /* 0x0000007f0c067836 */ /* 0x000fe20000000000 */
[----:B------:R-:W-:Y:S05]  /*2060*/  STL [R1+0x60], R12 ;  /* 0x0000600c01007387 */ /* 0x000fea0000100800 */
[----:B------:R-:W2:Y:S08]  /*2070*/  @P1 LDC R7, c[0x0][0x44c] ;  /* 0x00011300ff071b82 */ /* 0x000eb00000000800 */
[----:B------:R-:W4:Y:S01]  /*2080*/  @P1 LDC R11, c[0x0][0x450] ;  /* 0x00011400ff0b1b82 */ /* 0x000f220000000800 */
[----:B---3--:R-:W-:-:S02]  /*2090*/  @P0 IMAD.IADD R2, R3, 0x1, -R0 ;  /* 0x0000000103020824 */ /* 0x008fc400078e0a00 */
[----:B--2---:R-:W-:-:S04]  /*20a0*/  @P1 IMAD.HI.U32 R0, R6, R7, RZ ;  /* 0x0000000706001227 */ /* 0x004fc800078e00ff */
[----:B-1----:R-:W-:Y:S01]  /*20b0*/  IMAD.IADD R4, R9, 0x1, R2 ;  /* 0x0000000109047824 */ /* 0x002fe200078e0202 */
[----:B----4-:R-:W-:-:S03]  /*20c0*/  @P1 SHF.R.U32.HI R6, RZ, R11, R0 ;  /* 0x0000000bff061219 */ /* 0x010fc60000011600 */
[C---:B------:R-:W-:Y:S01]  /*20d0*/  VIADD R0, R4.reuse, 0x7f ;  /* 0x0000007f04007836 */ /* 0x040fe20000000000 */
[----:B------:R-:W-:Y:S01]  /*20e0*/  IADD3 R91, R4, 0x80, -R10 ;  /* 0x00000080045b7810 */ /* 0x000fe20007ffe80a */
[----:B------:R1:W-:Y:S03]  /*20f0*/  STL [R1+0x64], R4 ;  /* 0x0000640401007387 */ /* 0x0003e60000100800 */
[----:B------:R-:W-:Y:S01]  /*2100*/  SHF.R.S32.HI R3, RZ, 0x1f, R0 ;  /* 0x0000001fff037819 */ /* 0x000fe20000011400 */
[----:B------:R-:W-:Y:S01]  /*2110*/  IMAD.IADD R6, R91, 0x1, R6 ;  /* 0x000000015b067824 */ /* 0x000fe200078e0206 */
[----:B------:R2:W-:Y:S02]  /*2120*/  STL [R1+0xb4], R13 ;  /* 0x0000b40d01007387 */ /* 0x0005e40000100800 */
[----:B------:R-:W-:Y:S02]  /*2130*/  LEA.HI R3, R3, R0, RZ, 0x7 ;  /* 0x0000000003037211 */ /* 0x000fe400078f38ff */
[----:B------:R-:W-:-:S02]  /*2140*/  SHF.R.S32.HI R5, RZ, 0x1f, R6 ;  /* 0x0000001fff057819 */ /* 0x000fc40000011406 */
[----:B-1----:R-:W-:Y:S02]  /*2150*/  SHF.R.U32.HI R4, RZ, 0x10, R8 ;  /* 0x00000010ff047819 */ /* 0x002fe40000011608 */
[----:B------:R-:W-:Y:S02]  /*2160*/  LEA.HI R5, R5, R6, RZ, 0x7 ;  /* 0x0000000605057211 */ /* 0x000fe400078f38ff */
[----:B------:R-:W-:Y:S01]  /*2170*/  SHF.R.S32.HI R92, RZ, 0x7, R3 ;  /* 0x00000007ff5c7819 */ /* 0x000fe20000011403 */
[----:B------:R2:W-:Y:S01]  /*2180*/  STL [R1+0x98], R4 ;  /* 0x0000980401007387 */ /* 0x0005e20000100800 */
[----:B------:R-:W-:Y:S02]  /*2190*/  SHF.R.S32.HI R5, RZ, 0x7, R5 ;  /* 0x00000007ff057819 */ /* 0x000fe40000011405 */
[----:B------:R-:W-:Y:S02]  /*21a0*/  MOV R0, RZ ;  /* 0x000000ff00007202 */ /* 0x000fe40000000f00 */
[----:B0-----:R-:W-:-:S04]  /*21b0*/  VIMNMX R10, R92, R5, PT ;  /* 0x000000055c0a7248 */ /* 0x001fc80003fe0100 */
[----:B------:R-:W-:-:S13]  /*21c0*/  ISETP.GE.AND P0, PT, R10, 0x1, PT ;  /* 0x000000010a00780c */ /* 0x000fda0003f06270 */
[----:B--2---:R-:W-:Y:S05]  /*21d0*/  @!P0 BRA `(.L_x_3062) ;  /* 0x0000000000748947 */ /* 0x004fea0003800000 */
[----:B------:R-:W-:Y:S01]  /*21e0*/  ISETP.NE.AND P0, PT, R4, RZ, PT ;  /* 0x000000ff0400720c */ /* 0x000fe20003f05270 */
[----:B------:R-:W-:-:S03]  /*21f0*/  ULDC UR4, c[0x0][0x9f0] ;  /* 0x00027c0000047ab9 */ /* 0x000fc60000000800 */
[----:B------:R-:W-:-:S04]  /*2200*/  SEL R11, R4, UR4, P0 ;  /* 0x00000004040b7c07 */ /* 0x000fc80008000000 */
[-C--:B------:R-:W-:Y:S02]  /*2210*/  IABS R6, R11.reuse ;  /* 0x0000000b00067213 */ /* 0x080fe40000000000 */
[----:B------:R-:W-:Y:S02]  /*2220*/  IADD3 R0, R11, -0x1, R10 ;  /* 0xffffffff0b007810 */ /* 0x000fe40007ffe00a */
[----:B------:R-:W0:Y:S01]  /*2230*/  I2F.RP R3, R6 ;  /* 0x0000000600037306 */ /* 0x000e220000209400 */
[-C--:B------:R-:W-:Y:S02]  /*2240*/  IABS R12, R11.reuse ;  /* 0x0000000b000c7213 */ /* 0x080fe40000000000 */
[----:B------:R-:W-:Y:S02]  /*2250*/  IABS R8, R0 ;  /* 0x0000000000087213 */ /* 0x000fe40000000000 */
[----:B------:R-:W-:-:S04]  /*2260*/  LOP3.LUT R0, R0, R11, RZ, 0x3c, !PT ;  /* 0x0000000b00007212 */ /* 0x000fc800078e3cff */
[----:B------:R-:W-:Y:S01]  /*2270*/  ISETP.GE.AND P2, PT, R0, RZ, PT ;  /* 0x000000ff0000720c */ /* 0x000fe20003f46270 */
[----:B0-----:R-:W0:Y:S02]  /*2280*/  MUFU.RCP R3, R3 ;  /* 0x0000000300037308 */ /* 0x001e240000001000 */
[----:B0-----:R-:W-:Y:S02]  /*2290*/  VIADD R4, R3, 0xffffffe ;  /* 0x0ffffffe03047836 */ /* 0x001fe40000000000 */
[----:B------:R-:W-:-:S04]  /*22a0*/  IMAD.MOV R3, RZ, RZ, -R12 ;  /* 0x000000ffff037224 */ /* 0x000fc800078e0a0c */
        /* <DEDUP_REMOVED lines=16> */
.L_x_3062:
[----:B------:R-:W-:Y:S05]  /*23b0*/  BSYNC B0 ;  /* 0x0000000000007941 */ /* 0x000fea0003800000 */
.L_x_3061:
[----:B------:R-:W-:-:S05]  /*23c0*/  IMAD R3, R13, R0, RZ ;  /* 0x000000000d037224 */ /* 0x000fca00078e02ff */
        /* <DEDUP_REMOVED lines=15> */
[----:B------:R-:W-:Y:S01]  /*24c0*/  IADD3 R0, R23, 0x28400, RZ ;  /* 0x0002840017007810 */ /* 0x000fe20007ffe0ff */
[----:B------:R-:W-:Y:S03]  /*24d0*/  BSSY B6, `(.L_x_3064) ;  /* 0x0000013000067945 */ /* 0x000fe60003800000 */
        /* <DEDUP_REMOVED lines=18> */
.L_x_3065:
[----:B------:R-:W-:Y:S05]  /*2600*/  BSYNC B6 ;  /* 0x0000000000067941 */ /* 0x000fea0003800000 */
.L_x_3064:
        /* <DEDUP_REMOVED lines=20> */
.L_x_3067:
[----:B------:R-:W-:Y:S05]  /*2750*/  BSYNC B6 ;  /* 0x0000000000067941 */ /* 0x000fea0003800000 */
.L_x_3066:
[----:B------:R-:W-:Y:S01]  /*2760*/  IMAD.MOV.U32 R0, RZ, RZ, R29 ;  /* 0x000000ffff007224 */ /* 0x000fe200078e001d */
[----:B------:R-:W-:Y:S01]  /*2770*/  ULDC.64 UR4, c[0x0][0x9f8] ;  /* 0x00027e0000047ab9 */ /* 0x000fe20000000a00 */
[----:B------:R-:W0:Y:S01]  /*2780*/  S2R R29, SR_TID.X ;  /* 0x00000000001d7919 */ /* 0x000e220000002100 */
[----:B------:R-:W-:Y:S01]  /*2790*/  ISETP.NE.U32.AND P0, PT, RZ, UR4, PT ;  /* 0x00000004ff007c0c */ /* 0x000fe2000bf05070 */
[----:B------:R-:W1:Y:S01]  /*27a0*/  LDC R35, c[0x0][0x3f4] ;  /* 0x0000fd00ff237b82 */ /* 0x000e620000000800 */
[----:B------:R-:W2:Y:S02]  /*27b0*/  LDL R32, [R1+0x5c] ;  /* 0x00005c0001207983 */ /* 0x000ea40000100800 */
[----:B------:R-:W-:Y:S02]  /*27c0*/  ISETP.NE.AND.EX P0, PT, RZ, UR5, PT, P0 ;  /* 0x00000005ff007c0c */ /* 0x000fe4000bf05300 */
[----:B------:R-:W3:Y:S03]  /*27d0*/  LDL R21, [R1+0x7c] ;  /* 0x00007c0001157983 */ /* 0x000ee60000100800 */
[----:B------:R-:W4:Y:S08]  /*27e0*/  LDC.64 R14, c[0x0][0x3f8] ;  /* 0x0000fe00ff0e7b82 */ /* 0x000f300000000a00 */
[----:B------:R-:W4:Y:S01]  /*27f0*/  LDC.64 R12, c[0x0][0x408] ;  /* 0x00010200ff0c7b82 */ /* 0x000f220000000a00 */
[----:B------:R-:W-:-:S02]  /*2800*/  @P0 IADD3 R4, P1, R31, UR4, RZ ;  /* 0x000000041f040c10 */ /* 0x000fc4000ff3e0ff */
[----:B------:R-:W-:Y:S01]  /*2810*/  SHF.R.S32.HI R9, RZ, 0x1f, R219 ;  /* 0x0000001fff097819 */ /* 0x000fe200000114db */
[C---:B------:R-:W-:Y:S01]  /*2820*/  IMAD.SHL.U32 R37, R219.reuse, 0x80, RZ ;  /* 0x00000080db257824 */ /* 0x040fe200078e00ff */
[----:B------:R-:W-:Y:S01]  /*2830*/  @P0 IADD3.X R5, R30, UR5, RZ, P1, !PT ;  /* 0x000000051e050c10 */ /* 0x000fe20008ffe4ff */
[----:B------:R-:W-:Y:S01]  /*2840*/  IMAD.SHL.U32 R34, R219, 0x80, RZ ;  /* 0x00000080db227824 */ /* 0x000fe200078e00ff */
[----:B------:R-:W3:Y:S04]  /*2850*/  LDL R31, [R1+0x84] ;  /* 0x00008400011f7983 */ /* 0x000ee80000100800 */
[----:B------:R4:W3:Y:S01]  /*2860*/  @P0 LDG.E R0, desc[UR46][R4.64] ;  /* 0x0000002e04000981 */ /* 0x0008e2000c1e1900 */
[----:B0-----:R-:W-:-:S03]  /*2870*/  IADD3 R6, R29, -0x80, RZ ;  /* 0xffffff801d067810 */ /* 0x001fc60007ffe0ff */
[----:B------:R-:W3:Y:S01]  /*2880*/  LDL R30, [R1+0x80] ;  /* 0x00008000011e7983 */ /* 0x000ee20000100800 */
[----:B------:R-:W-:Y:S02]  /*2890*/  SHF.R.S32.HI R3, RZ, 0x1f, R6 ;  /* 0x0000001fff037819 */ /* 0x000fe40000011406 */
[----:B-1----:R-:W-:Y:S02]  /*28a0*/  ISETP.GE.AND P0, PT, R16, R35, PT ;  /* 0x000000231000720c */ /* 0x002fe40003f06270 */
[----:B------:R-:W-:Y:S01]  /*28b0*/  LEA.HI R3, R3, R6, RZ, 0x3 ;  /* 0x0000000603037211 */ /* 0x000fe200078f18ff */
[----:B----4-:R-:W-:Y:S01]  /*28c0*/  IMAD R4, R9, R14, RZ ;  /* 0x0000000e09047224 */ /* 0x010fe200078e02ff */
[----:B------:R-:W-:Y:S02]  /*28d0*/  SEL R5, R35, RZ, P0 ;  /* 0x000000ff23057207 */ /* 0x000fe40000000000 */
[----:B------:R-:W-:-:S03]  /*28e0*/  LOP3.LUT R7, R3, 0xfffffff8, RZ, 0xc0, !PT ;  /* 0xfffffff803077812 */ /* 0x000fc600078ec0ff */
[----:B------:R-:W-:Y:S02]  /*28f0*/  IMAD.IADD R5, R16, 0x1, R5 ;  /* 0x0000000110057824 */ /* 0x000fe400078e0205 */
[----:B------:R-:W-:Y:S02]  /*2900*/  IMAD.IADD R36, R6, 0x1, -R7 ;  /* 0x0000000106247824 */ /* 0x000fe400078e0a07 */
[----:B------:R-:W-:Y:S02]  /*2910*/  IMAD R7, R219, R15, R4 ;  /* 0x0000000fdb077224 */ /* 0x000fe400078e0204 */
[----:B------:R-:W-:-:S04]  /*2920*/  IMAD R4, R9, R12, RZ ;  /* 0x0000000c09047224 */ /* 0x000fc800078e02ff */
[----:B------:R-:W-:Y:S01]  /*2930*/  IMAD R9, R219, R13, R4 ;  /* 0x0000000ddb097224 */ /* 0x000fe200078e0204 */
[----:B------:R-:W-:Y:S02]  /*2940*/  SHF.R.S32.HI R4, RZ, 0x1f, R5 ;  /* 0x0000001fff047819 */ /* 0x000fe40000011405 */
[----:B------:R-:W-:Y:S02]  /*2950*/  LOP3.LUT R37, R37, 0x380, RZ, 0xc0, !PT ;  /* 0x0000038025257812 */ /* 0x000fe400078ec0ff */
[-C--:B------:R-:W-:Y:S02]  /*2960*/  LEA.HI R77, R4, R5.reuse, RZ, 0x4 ;  /* 0x00000005044d7211 */ /* 0x080fe400078f20ff */
[----:B------:R-:W-:Y:S02]  /*2970*/  LOP3.LUT R34, R34, 0x380, RZ, 0xc0, !PT ;  /* 0x0000038022227812 */ /* 0x000fe400078ec0ff */
[----:B------:R-:W-:Y:S02]  /*2980*/  LEA.HI R6, R4, R5, RZ, 0x7 ;  /* 0x0000000504067211 */ /* 0x000fe400078f38ff */
[----:B------:R-:W-:-:S02]  /*2990*/  SHF.R.U32.HI R37, RZ, 0x3, R37 ;  /* 0x00000003ff257819 */ /* 0x000fc40000011625 */
[----:B------:R-:W-:-:S04]  /*29a0*/  LOP3.LUT R4, R34, 0x70, R77, 0xf8, !PT ;  /* 0x0000007022047812 */ /* 0x000fc800078ef84d */
[----:B------:R-:W-:Y:S02]  /*29b0*/  LOP3.LUT R4, R4, R37, RZ, 0x3c, !PT ;  /* 0x0000002504047212 */ /* 0x000fe400078e3cff */
[----:B------:R-:W4:Y:S01]  /*29c0*/  LDL.LU R37, [R1] ;  /* 0x0000000001257983 */ /* 0x000f220000300800 */
[C---:B------:R-:W-:Y:S02]  /*29d0*/  VIADD R33, R219.reuse, 0x20 ;  /* 0x00000020db217836 */ /* 0x040fe40000000000 */
[----:B------:R-:W-:-:S03]  /*29e0*/  VIADD R34, R219, 0x20 ;  /* 0x00000020db227836 */ /* 0x000fc60000000000 */
[----:B------:R-:W-:Y:S02]  /*29f0*/  SHF.L.U32 R33, R33, 0x7, RZ ;  /* 0x0000000721217819 */ /* 0x000fe400000006ff */
[----:B------:R-:W-:Y:S02]  /*2a00*/  SHF.L.U32 R34, R34, 0x7, RZ ;  /* 0x0000000722227819 */ /* 0x000fe400000006ff */
[----:B------:R-:W-:Y:S02]  /*2a10*/  LOP3.LUT R33, R33, 0x380, RZ, 0xc0, !PT ;  /* 0x0000038021217812 */ /* 0x000fe400078ec0ff */
[----:B------:R-:W-:Y:S01]  /*2a20*/  LOP3.LUT R34, R34, 0x380, RZ, 0xc0, !PT ;  /* 0x0000038022227812 */ /* 0x000fe200078ec0ff */
[----:B------:R-:W-:Y:S01]  /*2a30*/  IMAD.WIDE.U32 R78, R219, R14, R18 ;  /* 0x0000000edb4e7225 */ /* 0x000fe200078e0012 */
[----:B------:R-:W-:-:S03]  /*2a40*/  LOP3.LUT R5, R33, 0x70, R77, 0xf8, !PT ;  /* 0x0000007021057812 */ /* 0x000fc600078ef84d */
[----:B------:R-:W-:Y:S01]  /*2a50*/  IMAD.WIDE.U32 R80, R219, R14, R16 ;  /* 0x0000000edb507225 */ /* 0x000fe200078e0010 */
[----:B------:R-:W-:-:S03]  /*2a60*/  SHF.R.U32.HI R34, RZ, 0x3, R34 ;  /* 0x00000003ff227819 */ /* 0x000fc60000011622 */
[----:B------:R-:W-:Y:S02]  /*2a70*/  IMAD.SHL.U32 R6, R6, 0x80, RZ ;  /* 0x0000008006067824 */ /* 0x000fe400078e00ff */
[----:B------:R-:W-:Y:S02]  /*2a80*/  IMAD.IADD R79, R79, 0x1, R7 ;  /* 0x000000014f4f7824 */ /* 0x000fe400078e0207 */
[----:B------:R-:W-:Y:S01]  /*2a90*/  IMAD.IADD R81, R7, 0x1, R81 ;  /* 0x0000000107517824 */ /* 0x000fe200078e0251 */
[----:B------:R-:W-:Y:S02]  /*2aa0*/  LOP3.LUT R7, R6, 0xffffc000, RZ, 0xc0, !PT ;  /* 0xffffc00006077812 */ /* 0x000fe400078ec0ff */
[----:B------:R-:W-:Y:S02]  /*2ab0*/  LOP3.LUT R6, R5, R34, RZ, 0x3c, !PT ;  /* 0x0000002205067212 */ /* 0x000fe400078e3cff */
[----:B------:R-:W-:-:S04]  /*2ac0*/  SHF.R.U32.HI R34, RZ, 0x7, R29 ;  /* 0x00000007ff227819 */ /* 0x000fc8000001161d */
[----:B------:R-:W-:Y:S01]  /*2ad0*/  ISETP.NE.AND P6, PT, R34, 0x1, PT ;  /* 0x000000012200780c */ /* 0x000fe20003fc5270 */
[----:B------:R-:W-:-:S12]  /*2ae0*/  VIADD R10, R219, 0x60 ;  /* 0x00000060db0a7836 */ /* 0x000fd80000000000 */
[----:B------:R-:W-:Y:S05]  /*2af0*/  @!P6 WARPSYNC.ALL ;  /* 0x000000000000e948 */ /* 0x000fea0003800000 */
[----:B------:R-:W-:Y:S02]  /*2b00*/  ULDC UR4, c[0x0][0x2f4] ;  /* 0x0000bd0000047ab9 */ /* 0x000fe40000000800 */
[----:B------:R-:W-:Y:S01]  /*2b10*/  ISETP.GE.AND P2, PT, R22, UR4, PT ;  /* 0x0000000416007c0c */ /* 0x000fe2000bf46270 */
[----:B------:R-:W-:Y:S02]  /*2b20*/  IMAD.SHL.U32 R10, R10, 0x80, RZ ;  /* 0x000000800a0a7824 */ /* 0x000fe400078e00ff */
[----:B------:R-:W-:-:S03]  /*2b30*/  IMAD.WIDE.U32 R84, R219, R12, R16 ;  /* 0x0000000cdb547225 */ /* 0x000fc600078e0010 */
[----:B------:R-:W-:Y:S01]  /*2b40*/  LOP3.LUT R10, R10, 0x380, RZ, 0xc0, !PT ;  /* 0x000003800a0a7812 */ /* 0x000fe200078ec0ff */
[----:B------:R-:W-:Y:S01]  /*2b50*/  IMAD.WIDE.U32 R82, R219, R12, R18 ;  /* 0x0000000cdb527225 */ /* 0x000fe200078e0012 */
[----:B------:R-:W-:-:S03]  /*2b60*/  IADD3 R85, R9, R85, RZ ;  /* 0x0000005509557210 */ /* 0x000fc60007ffe0ff */
[----:B------:R-:W-:Y:S01]  /*2b70*/  IMAD.IADD R83, R83, 0x1, R9 ;  /* 0x0000000153537824 */ /* 0x000fe200078e0209 */
[----:B------:R-:W-:Y:S01]  /*2b80*/  LOP3.LUT R9, R10, 0x70, R77, 0xf8, !PT ;  /* 0x000000700a097812 */ /* 0x000fe200078ef84d */
[C---:B------:R-:W-:Y:S02]  /*2b90*/  VIADD R8, R219.reuse, 0x40 ;  /* 0x00000040db087836 */ /* 0x040fe40000000000 */
[C---:B------:R-:W-:Y:S02]  /*2ba0*/  VIADD R33, R219.reuse, 0x40 ;  /* 0x00000040db217836 */ /* 0x040fe40000000000 */
[----:B------:R-:W-:Y:S02]  /*2bb0*/  VIADD R10, R219, 0x60 ;  /* 0x00000060db0a7836 */ /* 0x000fe40000000000 */
[----:B------:R-:W-:Y:S02]  /*2bc0*/  IMAD.SHL.U32 R8, R8, 0x80, RZ ;  /* 0x0000008008087824 */ /* 0x000fe400078e00ff */
[----:B------:R-:W-:-:S02]  /*2bd0*/  IMAD.SHL.U32 R33, R33, 0x80, RZ ;  /* 0x0000008021217824 */ /* 0x000fc400078e00ff */
[----:B------:R-:W-:Y:S01]  /*2be0*/  IMAD.SHL.U32 R10, R10, 0x80, RZ ;  /* 0x000000800a0a7824 */ /* 0x000fe200078e00ff */
[----:B-----5:R-:W-:Y:S02]  /*2bf0*/  SHF.R.S32.HI R11, RZ, 0x1f, R24 ;  /* 0x0000001fff0b7819 */ /* 0x020fe40000011418 */
[----:B------:R-:W-:Y:S02]  /*2c00*/  LOP3.LUT R8, R8, 0x380, RZ, 0xc0, !PT ;  /* 0x0000038008087812 */ /* 0x000fe400078ec0ff */
[----:B------:R-:W-:Y:S02]  /*2c10*/  LOP3.LUT R33, R33, 0x380, RZ, 0xc0, !PT ;  /* 0x0000038021217812 */ /* 0x000fe400078ec0ff */
[----:B------:R-:W-:Y:S01]  /*2c20*/  LOP3.LUT R10, R10, 0x380, RZ, 0xc0, !PT ;  /* 0x000003800a0a7812 */ /* 0x000fe200078ec0ff */
[C---:B------:R-:W-:Y:S01]  /*2c30*/  IMAD R20, R11.reuse, R14, RZ ;  /* 0x0000000e0b147224 */ /* 0x040fe200078e02ff */
[----:B------:R-:W-:Y:S01]  /*2c40*/  LOP3.LUT R8, R8, 0x70, R77, 0xf8, !PT ;  /* 0x0000007008087812 */ /* 0x000fe200078ef84d */
[----:B------:R-:W-:Y:S01]  /*2c50*/  IMAD R11, R11, R12, RZ ;  /* 0x0000000c0b0b7224 */ /* 0x000fe200078e02ff */
[----:B------:R-:W-:-:S02]  /*2c60*/  SHF.R.U32.HI R33, RZ, 0x3, R33 ;  /* 0x00000003ff217819 */ /* 0x000fc40000011621 */
[----:B------:R-:W-:Y:S01]  /*2c70*/  SHF.R.U32.HI R10, RZ, 0x3, R10 ;  /* 0x00000003ff0a7819 */ /* 0x000fe2000001160a */
[----:B------:R-:W-:Y:S01]  /*2c80*/  IMAD R69, R24, R15, R20 ;  /* 0x0000000f18457224 */ /* 0x000fe200078e0214 */
[----:B------:R-:W-:Y:S01]  /*2c90*/  LOP3.LUT R8, R8, R33, RZ, 0x3c, !PT ;  /* 0x0000002108087212 */ /* 0x000fe200078e3cff */
[C---:B------:R-:W-:Y:S01]  /*2ca0*/  IMAD.WIDE.U32 R78, R24.reuse, R14, R78 ;  /* 0x0000000e184e7225 */ /* 0x040fe200078e004e */
[----:B------:R-:W-:Y:S02]  /*2cb0*/  LOP3.LUT R10, R9, R10, RZ, 0x3c, !PT ;  /* 0x0000000a090a7212 */ /* 0x000fe400078e3cff */
[----:B------:R-:W-:Y:S01]  /*2cc0*/  LOP3.LUT R71, R77, 0xfffffff0, RZ, 0xc0, !PT ;  /* 0xfffffff04d477812 */ /* 0x000fe200078ec0ff */
[C---:B------:R-:W-:Y:S02]  /*2cd0*/  IMAD R11, R24.reuse, R13, R11 ;  /* 0x0000000d180b7224 */ /* 0x040fe400078e020b */
[----:B------:R-:W-:-:S04]  /*2ce0*/  IMAD.WIDE.U32 R84, R24, R12, R84 ;  /* 0x0000000c18547225 */ /* 0x000fc800078e0054 */
[----:B------:R-:W-:-:S04]  /*2cf0*/  IMAD.WIDE.U32 R80, R24, R14, R80 ;  /* 0x0000000e18507225 */ /* 0x000fc800078e0050 */
[----:B------:R-:W-:Y:S01]  /*2d00*/  IMAD.WIDE.U32 R82, R24, R12, R82 ;  /* 0x0000000c18527225 */ /* 0x000fe200078e0052 */
[----:B------:R-:W-:-:S03]  /*2d10*/  SHF.L.U64.HI R9, R14, 0x6, R15 ;  /* 0x000000060e097819 */ /* 0x000fc6000001020f */
[----:B------:R-:W-:Y:S01]  /*2d20*/  VIADD R90, R34, 0x8 ;  /* 0x00000008225a7836 */ /* 0x000fe20000000000 */
[C-C-:B------:R-:W-:Y:S01]  /*2d30*/  SHF.L.U64.HI R29, R12.reuse, 0x6, R13.reuse ;  /* 0x000000060c1d7819 */ /* 0x140fe2000001020d */
[----:B------:R-:W-:Y:S01]  /*2d40*/  IMAD.IADD R3, R27, 0x1, R28 ;  /* 0x000000011b037824 */ /* 0x000fe200078e021c */
[C---:B------:R-:W-:Y:S01]  /*2d50*/  SHF.L.U64.HI R28, R12.reuse, 0x5, R13 ;  /* 0x000000050c1c7819 */ /* 0x040fe2000001020d */
[----:B------:R-:W-:Y:S01]  /*2d60*/  IMAD.SHL.U32 R34, R35, 0x2, RZ ;  /* 0x0000000223227824 */ /* 0x000fe200078e00ff */
[----:B------:R-:W-:Y:S01]  /*2d70*/  SHF.L.U32 R33, R12, 0x7, RZ ;  /* 0x000000070c217819 */ /* 0x000fe200000006ff */
[----:B------:R-:W-:Y:S01]  /*2d80*/  IMAD.IADD R68, R79, 0x1, R69 ;  /* 0x000000014f447824 */ /* 0x000fe200078e0245 */
[----:B------:R-:W-:Y:S01]  /*2d90*/  ISETP.GE.AND P1, PT, R16, UR4, PT ;  /* 0x0000000410007c0c */ /* 0x000fe2000bf26270 */
[C---:B------:R-:W-:Y:S01]  /*2da0*/  IMAD.SHL.U32 R20, R14.reuse, 0x20, RZ ;  /* 0x000000200e147824 */ /* 0x040fe200078e00ff */
[----:B------:R-:W-:Y:S01]  /*2db0*/  IADD3 R76, R11, R85, RZ ;  /* 0x000000550b4c7210 */ /* 0x000fe20007ffe0ff */
[----:B------:R-:W-:Y:S01]  /*2dc0*/  IMAD.SHL.U32 R27, R14, 0x80, RZ ;  /* 0x000000800e1b7824 */ /* 0x000fe200078e00ff */
[----:B------:R-:W-:Y:S01]  /*2dd0*/  SHF.R.S32.HI R77, RZ, 0x4, R77 ;  /* 0x00000004ff4d7819 */ /* 0x000fe2000001144d */
[----:B------:R-:W-:Y:S01]  /*2de0*/  IMAD R35, R36, 0x20, R219 ;  /* 0x0000002024237824 */ /* 0x000fe200078e02db */
[----:B------:R-:W-:Y:S01]  /*2df0*/  SHF.R.S32.HI R87, RZ, 0x1f, R71 ;  /* 0x0000001fff577819 */ /* 0x000fe20000011447 */
[----:B------:R-:W-:-:S02]  /*2e00*/  IMAD.IADD R69, R69, 0x1, R81 ;  /* 0x0000000145457824 */ /* 0x000fc400078e0251 */
[----:B------:R-:W-:Y:S01]  /*2e10*/  IMAD.IADD R70, R83, 0x1, R11 ;  /* 0x0000000153467824 */ /* 0x000fe200078e020b */
[-C--:B--2---:R-:W-:Y:S01]  /*2e20*/  IADD3 R4, R4, R7.reuse, R32 ;  /* 0x0000000704047210 */ /* 0x084fe20007ffe020 */
[----:B------:R-:W-:Y:S01]  /*2e30*/  IMAD.SHL.U32 R32, R12, 0x40, RZ ;  /* 0x000000400c207824 */ /* 0x000fe200078e00ff */
[-C--:B---3--:R-:W-:Y:S01]  /*2e40*/  IADD3 R5, R6, R7.reuse, R31 ;  /* 0x0000000706057210 */ /* 0x088fe20007ffe01f */
[----:B------:R-:W-:Y:S01]  /*2e50*/  IMAD.SHL.U32 R31, R12, 0x20, RZ ;  /* 0x000000200c1f7824 */ /* 0x000fe200078e00ff */
[----:B------:R-:W-:Y:S02]  /*2e60*/  SHF.R.S32.HI R86, RZ, 0x1f, R0 ;  /* 0x0000001fff567819 */ /* 0x000fe40000011400 */
[-C--:B------:R-:W-:Y:S02]  /*2e70*/  IADD3 R6, R8, R7.reuse, R30 ;  /* 0x0000000708067210 */ /* 0x080fe40007ffe01e */
[----:B------:R-:W-:Y:S01]  /*2e80*/  IADD3 R7, R10, R7, R21 ;  /* 0x000000070a077210 */ /* 0x000fe20007ffe015 */
[C---:B------:R-:W-:Y:S01]  /*2e90*/  IMAD.SHL.U32 R21, R14.reuse, 0x40, RZ ;  /* 0x000000400e157824 */ /* 0x040fe200078e00ff */
[----:B------:R-:W-:-:S02]  /*2ea0*/  SHF.L.U64.HI R8, R14, 0x5, R15 ;  /* 0x000000050e087819 */ /* 0x000fc4000001020f */
[----:B------:R-:W-:Y:S02]  /*2eb0*/  SHF.L.U64.HI R10, R14, 0x7, R15 ;  /* 0x000000070e0a7819 */ /* 0x000fe4000001020f */
[----:B------:R-:W-:Y:S02]  /*2ec0*/  SHF.L.U64.HI R30, R12, 0x7, R13 ;  /* 0x000000070c1e7819 */ /* 0x000fe4000001020d */
[----:B----4-:R-:W-:-:S04]  /*2ed0*/  LOP3.LUT R37, R37, 0xfffffffd, RZ, 0xc0, !PT ;  /* 0xfffffffd25257812 */ /* 0x010fc800078ec0ff */
[----:B------:R-:W-:-:S05]  /*2ee0*/  @P2 LOP3.LUT R37, R37, 0x2, RZ, 0xfc, !PT ;  /* 0x0000000225252812 */ /* 0x000fca00078efcff */
[----:B------:R0:W-:Y:S01]  /*2ef0*/  STL [R1], R37 ;  /* 0x0000002501007387 */ /* 0x0001e20000100800 */
[----:B------:R-:W-:Y:S06]  /*2f00*/  @!P6 BAR.SYNC.DEFER_BLOCKING 0x9, 0x100 ;  /* 0x024400000000eb1d */ /* 0x000fec0000010000 */
.L_x_3163:
[----:B------:R-:W2:Y:S01]  /*2f10*/  LDL R41, [R1+0x5c] ;  /* 0x00005c0001297983 */ /* 0x000ea20000100800 */
[----:B-1----:R-:W1:Y:S03]  /*2f20*/  LDC R94, c[0x0][0x430] ;  /* 0x00010c00ff5e7b82 */ /* 0x002e660000000800 */
[----:B------:R-:W3:Y:S01]  /*2f30*/  LDL.LU R39, [R1] ;  /* 0x0000000001277983 */ /* 0x000ee20000300800 */
[----:B------:R-:W-:Y:S02]  /*2f40*/  VIADD R38, R26, 0xffffffff ;  /* 0xffffffff1a267836 */ /* 0x000fe40000000000 */
[----:B------:R-:W-:Y:S02]  /*2f50*/  IMAD.MOV.U32 R93, RZ, RZ, RZ ;  /* 0x000000ffff5d7224 */ /* 0x000fe400078e00ff */
[----:B------:R-:W-:Y:S01]  /*2f60*/  IMAD R12, R38, 0x80, R35 ;  /* 0x00000080260c7824 */ /* 0x000fe200078e0223 */
[----:B------:R-:W4:Y:S03]  /*2f70*/  LDC R101, c[0x0][0x3f4] ;  /* 0x0000fd00ff657b82 */ /* 0x000f260000000800 */
[----:B------:R-:W-:Y:S01]  /*2f80*/  IMAD.IADD R40, R3, 0x1, R12 ;  /* 0x0000000103287824 */ /* 0x000fe200078e020c */
[----:B------:R-:W-:-:S03]  /*2f90*/  ISETP.GE.AND P2, PT, R12, R2, PT ;  /* 0x000000020c00720c */ /* 0x000fc60003f46270 */
[----:B------:R-:W-:Y:S01]  /*2fa0*/  IMAD.MOV.U32 R36, RZ, RZ, R40 ;  /* 0x000000ffff247224 */ /* 0x000fe200078e0028 */
[----:B------:R-:W-:Y:S02]  /*2fb0*/  ISETP.GT.OR P2, PT, R35, 0x7f, P2 ;  /* 0x0000007f2300780c */ /* 0x000fe40001744670 */
[----:B-1----:R-:W-:-:S11]  /*2fc0*/  ISETP.NE.AND P3, PT, R94, 0x1, PT ;  /* 0x000000015e00780c */ /* 0x002fd60003f65270 */
[----:B------:R-:W1:Y:S08]  /*2fd0*/  @!P2 LDC.64 R14, c[0x0][0x428] ;  /* 0x00010a00ff0eab82 */ /* 0x000e700000000a00 */
[----:B------:R-:W0:Y:S08]  /*2fe0*/  @P3 LDC R11, c[0x0][0x434] ;  /* 0x00010d00ff0b3b82 */ /* 0x000e300000000800 */
[----:B------:R-:W4:Y:S08]  /*2ff0*/  @P3 LDC R26, c[0x0][0x438] ;  /* 0x00010e00ff1a3b82 */ /* 0x000f300000000800 */
[----:B------:R-:W1:Y:S01]  /*3000*/  @!P2 LDC.64 R12, c[0x0][0x418] ;  /* 0x00010600ff0cab82 */ /* 0x000e620000000a00 */
[----:B0-----:R-:W-:-:S05]  /*3010*/  @P3 IMAD.HI.U32 R11, R40, R11, RZ ;  /* 0x0000000b280b3227 */ /* 0x001fca00078e00ff */
[----:B----4-:R-:W-:Y:S01]  /*3020*/  @P3 SHF.R.U32.HI R36, RZ, R26, R11 ;  /* 0x0000001aff243219 */ /* 0x010fe2000001160b */
[----:B-1----:R-:W-:-:S03]  /*3030*/  @!P2 IMAD R11, R86, R14, RZ ;  /* 0x0000000e560ba224 */ /* 0x002fc600078e02ff */
[--C-:B------:R-:W-:Y:S01]  /*3040*/  @!P2 SHF.R.S32.HI R37, RZ, 0x1f, R36.reuse ;  /* 0x0000001fff25a819 */ /* 0x100fe20000011424 */
[C---:B------:R-:W-:Y:S02]  /*3050*/  @!P2 IMAD R11, R0.reuse, R15, R11 ;  /* 0x0000000f000ba224 */ /* 0x040fe400078e020b */
[----:B------:R-:W-:-:S04]  /*3060*/  @!P2 IMAD.WIDE.U32 R14, R0, R14, R36 ;  /* 0x0000000e000ea225 */ /* 0x000fc800078e0024 */
[----:B------:R-:W-:Y:S01]  /*3070*/  @!P2 IMAD.IADD R11, R15, 0x1, R11 ;  /* 0x000000010f0ba824 */ /* 0x000fe200078e020b */
[----:B------:R-:W-:-:S04]  /*3080*/  @!P2 LEA R12, P3, R14, R12, 0x2 ;  /* 0x0000000c0e0ca211 */ /* 0x000fc800078610ff */
[----:B------:R-:W-:Y:S02]  /*3090*/  @!P2 LEA.HI.X R13, R14, R13, R11, 0x2, P3 ;  /* 0x0000000d0e0da211 */ /* 0x000fe400018f140b */
[----:B------:R-:W-:Y:S01]  /*30a0*/  ISETP.GT.AND P3, PT, R38, R25, PT ;  /* 0x000000192600720c */ /* 0x000fe20003f64270 */
[C---:B------:R-:W-:Y:S01]  /*30b0*/  IMAD.SHL.U32 R43, R219.reuse, 0x80, RZ ;  /* 0x00000080db2b7824 */ /* 0x040fe200078e00ff */
[----:B------:R-:W-:Y:S01]  /*30c0*/  SHF.L.U32 R42, R219, 0x7, RZ ;  /* 0x00000007db2a7819 */ /* 0x000fe200000006ff */
[----:B------:R0:W5:Y:S01]  /*30d0*/  @!P2 LDG.E R93, desc[UR46][R12.64] ;  /* 0x0000002e0c5da981 */ /* 0x000162000c1e1900 */
[----:B------:R-:W-:Y:S01]  /*30e0*/  ISETP.GE.AND P2, PT, R101, 0x1, PT ;  /* 0x000000016500780c */ /* 0x000fe20003f46270 */
[----:B------:R-:W-:Y:S01]  /*30f0*/  IMAD.MOV R11, RZ, RZ, -R36 ;  /* 0x000000ffff0b7224 */ /* 0x000fe200078e0a24 */
[----:B------:R-:W-:Y:S01]  /*3100*/  LOP3.LUT R43, R43, 0x380, RZ, 0xc0, !PT ;  /* 0x000003802b2b7812 */ /* 0x000fe200078ec0ff */
[----:B------:R-:W-:Y:S05]  /*3110*/  YIELD ;  /* 0x0000000000007946 */ /* 0x000fea0003800000 */
[----:B------:R-:W-:Y:S01]  /*3120*/  LOP3.LUT R42, R42, 0x380, RZ, 0xc0, !PT ;  /* 0x000003802a2a7812 */ /* 0x000fe200078ec0ff */
[----:B------:R-:W-:Y:S01]  /*3130*/  BSSY B0, `(.L_x_3068) ;  /* 0x0000985000007945 */ /* 0x000fe20003800000 */
[----:B------:R-:W-:Y:S01]  /*3140*/  LOP3.LUT R14, R43, 0x70, R16, 0xf8, !PT ;  /* 0x000000702b0e7812 */ /* 0x000fe200078ef810 */
[----:B------:R-:W-:Y:S01]  /*3150*/  IMAD R94, R94, R11, R40 ;  /* 0x0000000b5e5e7224 */ /* 0x000fe200078e0228 */
[----:B------:R-:W-:Y:S01]  /*3160*/  SHF.R.U32.HI R42, RZ, 0x3, R42 ;  /* 0x00000003ff2a7819 */ /* 0x000fe2000001162a */
[----:B------:R-:W-:-:S03]  /*3170*/  IMAD.MOV.U32 R26, RZ, RZ, R38 ;  /* 0x000000ffff1a7224 */ /* 0x000fc600078e0026 */
[----:B--2---:R-:W-:Y:S02]  /*3180*/  LOP3.LUT R15, R41, R14, R42, 0xf6, !PT ;  /* 0x0000000e290f7212 */ /* 0x004fe400078ef62a */
[----:B---3--:R-:W-:-:S03]  /*3190*/  LOP3.LUT R39, R39, 0xfffffffb, RZ, 0xc0, !PT ;  /* 0xfffffffb27277812 */ /* 0x008fc600078ec0ff */
[----:B------:R-:W-:Y:S01]  /*31a0*/  IMAD R14, R216, 0x8000, R15 ;  /* 0x00008000d80e7824 */ /* 0x000fe200078e020f */
[----:B------:R-:W-:-:S03]  /*31b0*/  @P3 LOP3.LUT R39, R39, 0x4, RZ, 0xfc, !PT ;  /* 0x0000000427273812 */ /* 0x000fc600078efcff */
[----:B------:R-:W-:Y:S02]  /*31c0*/  IMAD.IADD R89, R23, 0x1, R14 ;  /* 0x0000000117597824 */ /* 0x000fe400078e020e */
[----:B------:R0:W-:Y:S01]  /*31d0*/  STL [R1], R39 ;  /* 0x0000002701007387 */ /* 0x0001e20000100800 */
[----:B------:R-:W-:Y:S05]  /*31e0*/  @!P2 BRA `(.L_x_3069) ;  /* 0x000000900040a947 */ /* 0x000fea0003800000 */
[----:B------:R-:W-:Y:S01]  /*31f0*/  SHF.R.S32.HI R95, RZ, 0x1f, R94 ;  /* 0x0000001fff5f7819 */ /* 0x000fe2000001145e */
[----:B------:R-:W-:Y:S01]  /*3200*/  ULDC.64 UR4, c[0x0][0x300] ;  /* 0x0000c00000047ab9 */ /* 0x000fe20000000a00 */
[----:B-----5:R-:W-:Y:S01]  /*3210*/  SHF.R.S32.HI R96, RZ, 0x1f, R93 ;  /* 0x0000001fff607819 */ /* 0x020fe2000001145d */
[----:B0-----:R-:W-:Y:S01]  /*3220*/  IMAD.WIDE.U32 R12, R94, UR4, RZ ;  /* 0x000000045e0c7c25 */ /* 0x001fe2000f8e00ff */
        /* <DEDUP_REMOVED lines=9> */
[C---:B------:R-:W-:Y:S01]  /*32c0*/  IMAD R11, R93.reuse, UR5, R14 ;  /* 0x000000055d0b7c24 */ /* 0x040fe2000f8e020e */
[----:B------:R-:W-:Y:S01]  /*32d0*/  SHF.R.S32.HI R14, RZ, 0x1f, R26 ;  /* 0x0000001fff0e7819 */ /* 0x000fe2000001141a */
[----:B------:R-:W-:Y:S01]  /*32e0*/  IMAD.WIDE.U32 R12, R93, UR4, R12 ;  /* 0x000000045d0c7c25 */ /* 0x000fe2000f8e000c */
[----:B------:R-:W-:-:S03]  /*32f0*/  ULDC.64 UR4, c[0x0][0x308] ;  /* 0x0000c20000047ab9 */ /* 0x000fc60000000a00 */
[----:B------:R-:W-:Y:S01]  /*3300*/  IMAD R37, R14, R33, R15 ;  /* 0x000000210e257224 */ /* 0x000fe200078e020f */
[----:B------:R-:W-:Y:S01]  /*3310*/  IADD3 R13, R13, R11, RZ ;  /* 0x0000000b0d0d7210 */ /* 0x000fe20007ffe0ff */
[----:B------:R-:W-:Y:S02]  /*3320*/  IMAD R11, R10, R26, RZ ;  /* 0x0000001a0a0b7224 */ /* 0x000fe400078e02ff */
[C---:B------:R-:W-:Y:S01]  /*3330*/  IMAD.WIDE.U32 R12, R220.reuse, UR4, R12 ;  /* 0x00000004dc0c7c25 */ /* 0x040fe2000f8e000c */
[----:B------:R-:W-:Y:S02]  /*3340*/  ULDC.U8 UR4, c[0x0][0x410] ;  /* 0x0001040000047ab9 */ /* 0x000fe40000000000 */
[----:B------:R-:W-:Y:S01]  /*3350*/  ISETP.NE.AND P2, PT, RZ, UR4, PT ;  /* 0x00000004ff007c0c */ /* 0x000fe2000bf45270 */
[----:B------:R-:W-:Y:S01]  /*3360*/  IMAD R100, R220, UR5, R13 ;  /* 0x00000005dc647c24 */ /* 0x000fe2000f8e020d */
[----:B------:R-:W-:Y:S01]  /*3370*/  IADD3 R99, P3, R12, UR6, RZ ;  /* 0x000000060c637c10 */ /* 0x000fe2000ff7e0ff */
[----:B------:R-:W-:-:S02]  /*3380*/  IMAD R11, R14, R27, R11 ;  /* 0x0000001b0e0b7224 */ /* 0x000fc400078e020b */
[----:B------:R-:W-:Y:S01]  /*3390*/  IMAD.WIDE.U32 R12, R27, R26, RZ ;  /* 0x0000001a1b0c7225 */ /* 0x000fe200078e00ff */
[----:B------:R-:W-:-:S03]  /*33a0*/  IADD3.X R100, R100, UR7, RZ, P3, !PT ;  /* 0x0000000764647c10 */ /* 0x000fc60009ffe4ff */
[----:B------:R-:W-:-:S04]  /*33b0*/  IMAD.WIDE.U32 R14, R33, R26, RZ ;  /* 0x0000001a210e7225 */ /* 0x000fc800078e00ff */
[----:B------:R-:W-:Y:S02]  /*33c0*/  IMAD.IADD R88, R13, 0x1, R11 ;  /* 0x000000010d587824 */ /* 0x000fe400078e020b */
[----:B------:R-:W-:Y:S01]  /*33d0*/  IMAD.IADD R11, R15, 0x1, R37 ;  /* 0x000000010f0b7824 */ /* 0x000fe200078e0225 */
[----:B------:R-:W-:Y:S06]  /*33e0*/  @!P2 BRA `(.L_x_3070) ;  /* 0x0000004400a8a947 */ /* 0x000fec0003800000 */
        /* <DEDUP_REMOVED lines=9> */
[----:B------:R-:W-:-:S05]  /*3480*/  @P2 LOP3.LUT R36, R36, 0x1, RZ, 0xfc, !PT ;  /* 0x0000000124242812 */ /* 0x000fca00078efcff */
[----:B------:R0:W-:Y:S01]  /*3490*/  STL [R1], R36 ;  /* 0x0000002401007387 */ /* 0x0001e20000100800 */
[----:B------:R-:W-:Y:S05]  /*34a0*/  @P2 BRA `(.L_x_3072) ;  /* 0x0000000000402947 */ /* 0x000fea0003800000 */
[----:B------:R-:W-:Y:S01]  /*34b0*/  ULDC.64 UR4, c[0x0][0x3e8] ;  /* 0x0000fa0000047ab9 */ /* 0x000fe20000000a00 */
[----:B------:R-:W-:Y:S02]  /*34c0*/  CS2R R64, SRZ ;  /* 0x0000000000407805 */ /* 0x000fe4000001ff00 */
[----:B0-----:R-:W-:Y:S02]  /*34d0*/  IADD3 R36, P2, P3, R78, UR4, R12 ;  /* 0x000000044e247c10 */ /* 0x001fe4000fb5e00c */
        /* <DEDUP_REMOVED lines=13> */
.L_x_3072:
[----:B------:R-:W-:Y:S05]  /*35b0*/  BSYNC B1 ;  /* 0x0000000000017941 */ /* 0x000fea0003800000 */
.L_x_3071:
[----:B01----:R-:W-:Y:S01]  /*35c0*/  VIADD R36, R219, 0x20 ;  /* 0x00000020db247836 */ /* 0x003fe20000000000 */
[----:B------:R-:W-:Y:S01]  /*35d0*/  BSSY B1, `(.L_x_3073) ;  /* 0x0000024000017945 */ /* 0x000fe20003800000 */
[----:B------:R-:W-:Y:S02]  /*35e0*/  CS2R R56, SRZ ;  /* 0x0000000000387805 */ /* 0x000fe4000001ff00 */
[----:B------:R-:W-:Y:S02]  /*35f0*/  CS2R R54, SRZ ;  /* 0x0000000000367805 */ /* 0x000fe4000001ff00 */
[----:B------:R-:W-:Y:S02]  /*3600*/  CS2R R44, SRZ ;  /* 0x00000000002c7805 */ /* 0x000fe4000001ff00 */
[----:B------:R-:W-:Y:S02]  /*3610*/  ISETP.GE.AND P2, PT, R36, R97, PT ;  /* 0x000000612400720c */ /* 0x000fe40003f46270 */
[----:B------:R-:W-:-:S02]  /*3620*/  CS2R R36, SRZ ;  /* 0x0000000000247805 */ /* 0x000fc4000001ff00 */
[----:B------:R-:W-:Y:S02]  /*3630*/  CS2R R48, SRZ ;  /* 0x0000000000307805 */ /* 0x000fe4000001ff00 */
[----:B------:R-:W-:Y:S02]  /*3640*/  CS2R R46, SRZ ;  /* 0x00000000002e7805 */ /* 0x000fe4000001ff00 */
[----:B------:R-:W-:Y:S02]  /*3650*/  CS2R R50, SRZ ;  /* 0x0000000000327805 */ /* 0x000fe4000001ff00 */
[----:B------:R-:W-:Y:S02]  /*3660*/  CS2R R40, SRZ ;  /* 0x0000000000287805 */ /* 0x000fe4000001ff00 */
[----:B------:R-:W-:Y:S02]  /*3670*/  CS2R R38, SRZ ;  /* 0x0000000000267805 */ /* 0x000fe4000001ff00 */
[----:B------:R-:W-:Y:S01]  /*3680*/  CS2R R42, SRZ ;  /* 0x00000000002a7805 */ /* 0x000fe2000001ff00 */
[----:B-----5:R-:W-:Y:S01]  /*3690*/  IMAD.MOV.U32 R102, RZ, RZ, R60 ;  /* 0x000000ffff667224 */ /* 0x020fe200078e003c */
[----:B------:R-:W-:Y:S01]  /*36a0*/  CS2R R58, SRZ ;  /* 0x00000000003a7805 */ /* 0x000fe2000001ff00 */
[----:B------:R-:W-:Y:S01]  /*36b0*/  IMAD.MOV.U32 R105, RZ, RZ, R64 ;  /* 0x000000ffff697224 */ /* 0x000fe200078e0040 */
[----:B------:R-:W-:Y:S06]  /*36c0*/  @P2 BRA `(.L_x_3074) ;  /* 0x0000000000502947 */ /* 0x000fec0003800000 */
        /* <DEDUP_REMOVED lines=20> */
.L_x_3074:
[----:B------:R-:W-:Y:S05]  /*3810*/  BSYNC B1 ;  /* 0x0000000000017941 */ /* 0x000fea0003800000 */
.L_x_3073:
[----:B0-----:R-:W-:Y:S01]  /*3820*/  IADD3 R72, R219, 0x40, RZ ;  /* 0x00000040db487810 */ /* 0x001fe20007ffe0ff */
[----:B------:R-:W-:Y:S03]  /*3830*/  BSSY B1, `(.L_x_3075) ;  /* 0x0000017000017945 */ /* 0x000fe60003800000 */
        /* <DEDUP_REMOVED lines=22> */
.L_x_3076:
[----:B------:R-:W-:Y:S05]  /*39a0*/  BSYNC B1 ;  /* 0x0000000000017941 */ /* 0x000fea0003800000 */
.L_x_3075:
[----:B0-----:R-:W-:Y:S01]  /*39b0*/  VIADD R72, R219, 0x60 ;  /* 0x00000060db487836 */ /* 0x001fe20000000000 */
[----:B------:R-:W-:Y:S04]  /*39c0*/  BSSY B1, `(.L_x_3077) ;  /* 0x000001d000017945 */ /* 0x000fe80003800000 */
[----:B------:R-:W-:-:S13]  /*39d0*/  ISETP.GE.AND P4, PT, R72, R97, PT ;  /* 0x000000614800720c */ /* 0x000fda0003f86270 */
[----:B------:R-:W-:Y:S05]  /*39e0*/  @P4 BRA `(.L_x_3078) ;  /* 0x0000000000684947 */ /* 0x000fea0003800000 */
[----:B------:R-:W0:Y:S01]  /*39f0*/  LDC.64 R36, c[0x0][0x3f8] ;  /* 0x0000fe00ff247b82 */ /* 0x000e220000000a00 */
[----:B------:R-:W-:Y:S01]  /*3a00*/  IMAD.MOV.U32 R13, RZ, RZ, R88 ;  /* 0x000000ffff0d7224 */ /* 0x000fe200078e0058 */
        /* <DEDUP_REMOVED lines=24> */
.L_x_3078:
[----:B------:R-:W-:Y:S05]  /*3b90*/  BSYNC B1 ;  /* 0x0000000000017941 */ /* 0x000fea0003800000 */
.L_x_3077:
[----:B------:R-:W-:Y:S01]  /*3ba0*/  UISETP.NE.AND UP0, UPT, UR44, 0x3, UPT ;  /* 0x000000032c00788c */ /* 0x000fe2000bf05270 */
[----:B------:R-:W-:Y:S01]  /*3bb0*/  IMAD.MOV.U32 R112, RZ, RZ, R62 ;  /* 0x000000ffff707224 */ /* 0x000fe200078e003e */
[----:B------:R-:W-:Y:S01]  /*3bc0*/  MOV R114, R66 ;  /* 0x0000004200727202 */ /* 0x000fe20000000f00 */
[----:B-----5:R-:W-:Y:S01]  /*3bd0*/  IMAD.MOV.U32 R108, RZ, RZ, R52 ;  /* 0x000000ffff6c7224 */ /* 0x020fe200078e0034 */
[----:B------:R-:W-:Y:S01]  /*3be0*/  MOV R104, R46 ;  /* 0x0000002e00687202 */ /* 0x000fe20000000f00 */
[----:B------:R-:W-:Y:S01]  /*3bf0*/  IMAD.MOV.U32 R110, RZ, RZ, R56 ;  /* 0x000000ffff6e7224 */ /* 0x000fe200078e0038 */
[----:B------:R-:W-:Y:S01]  /*3c00*/  PLOP3.LUT P5, PT, PT, PT, UP0, 0x80, 0x0 ;  /* 0x000000000000781c */ /* 0x000fe20003faf008 */
[----:B------:R-:W-:Y:S02]  /*3c10*/  IMAD.MOV.U32 R109, RZ, RZ, R54 ;  /* 0x000000ffff6d7224 */ /* 0x000fe400078e0036 */
[----:B------:R-:W-:Y:S02]  /*3c20*/  IMAD.MOV.U32 R111, RZ, RZ, R58 ;  /* 0x000000ffff6f7224 */ /* 0x000fe400078e003a */
[----:B------:R-:W-:-:S02]  /*3c30*/  IMAD.MOV.U32 R103, RZ, RZ, R44 ;  /* 0x000000ffff677224 */ /* 0x000fc400078e002c */
[----:B------:R-:W-:Y:S02]  /*3c40*/  IMAD.MOV.U32 R106, RZ, RZ, R48 ;  /* 0x000000ffff6a7224 */ /* 0x000fe400078e0030 */
[----:B------:R-:W-:Y:S02]  /*3c50*/  IMAD.MOV.U32 R107, RZ, RZ, R50 ;  /* 0x000000ffff6b7224 */ /* 0x000fe400078e0032 */
[----:B------:R-:W-:Y:S02]  /*3c60*/  IMAD.MOV.U32 R72, RZ, RZ, R36 ;  /* 0x000000ffff487224 */ /* 0x000fe400078e0024 */
[----:B------:R-:W-:Y:S02]  /*3c70*/  IMAD.MOV.U32 R74, RZ, RZ, R40 ;  /* 0x000000ffff4a7224 */ /* 0x000fe400078e0028 */
[----:B------:R-:W-:Y:S02]  /*3c80*/  IMAD.MOV.U32 R73, RZ, RZ, R38 ;  /* 0x000000ffff497224 */ /* 0x000fe400078e0026 */
[----:B------:R-:W-:Y:S01]  /*3c90*/  IMAD.MOV.U32 R75, RZ, RZ, R42 ;  /* 0x000000ffff4b7224 */ /* 0x000fe200078e002a */
[----:B------:R-:W-:Y:S06]  /*3ca0*/  @!P5 BRA `(.L_x_3079) ;  /* 0x000000000004d947 */ /* 0x000fec0003800000 */
[----:B------:R-:W-:Y:S01]  /*3cb0*/  BPT.TRAP 0x1 ;  /* 0x000000040000795c */ /* 0x000fe20000300000 */
.L_x_3079:
[----:B------:R-:W-:Y:S01]  /*3cc0*/  IMAD R88, R216, 0x8, R23 ;  /* 0x00000008d8587824 */ /* 0x000fe200078e0217 */
[----:B------:R-:W-:Y:S01]  /*3cd0*/  SHF.L.U32 R98, R223, 0x1f, RZ ;  /* 0x0000001fdf627819 */ /* 0x000fe200000006ff */
[----:B------:R-:W-:Y:S03]  /*3ce0*/  BSSY B1, `(.L_x_3080) ;  /* 0x0000003000017945 */ /* 0x000fe60003800000 */
[----:B------:R-:W1:Y:S02]  /*3cf0*/  SYNCS.PHASECHK.TRANS64.TRYWAIT P6, [R88+URZ+0x38890], R98 ;  /* 0x03889062580075a7 */ /* 0x000e6400080c017f */
[----:B-1----:R-:W-:Y:S05]  /*3d00*/  @!P6 BRA `(.L_x_3081) ;  /* 0x000002e80090e947 */ /* 0x002fea0003800000 */
.L_x_3436:
[----:B------:R-:W-:Y:S05]  /*3d10*/  BSYNC B1 ;  /* 0x0000000000017941 */ /* 0x000fea0003800000 */
.L_x_3080:
[----:B------:R-:W-:-:S03]  /*3d20*/  UMOV UR4, 0xffffffff ;  /* 0xffffffff00047882 */ /* 0x000fc60000000000 */
[----:B------:R-:W-:Y:S05]  /*3d30*/  BRA.DIV UR4, `(.L_x_3082) ;  /* 0x000002ea04987947 */ /* 0x000fea000b800000 */
[----:B------:R2:W3:Y:S04]  /*3d40*/  SHFL.IDX PT, R113, R100, RZ, 0x181f ;  /* 0x00181fff64717589 */ /* 0x0004e800000e0000 */
[----:B------:R2:W4:Y:S02]  /*3d50*/  SHFL.IDX PT, R11, R99, RZ, 0x181f ;  /* 0x00181fff630b7589 */ /* 0x00052400000e0000 */
.L_x_3440:
        /* <DEDUP_REMOVED lines=13> */
[----:B------:R-:W-:Y:S01]  /*3e30*/  IMAD.U32 R66, R66, 0x10000, RZ ;  /* 0x0001000042427824 */ /* 0x000fe200078e00ff */
[----:B------:R-:W-:Y:S02]  /*3e40*/  SHF.R.U32.HI R65, RZ, 0x18, R65 ;  /* 0x00000018ff417819 */ /* 0x000fe40000011641 */
[----:B------:R-:W-:Y:S02]  /*3e50*/  SHF.R.U32.HI R117, RZ, 0x8, R67 ;  /* 0x00000008ff757819 */ /* 0x000fe40000011643 */
[----:B------:R-:W-:-:S02]  /*3e60*/  PRMT R65, R65, 0x654, R116 ;  /* 0x0000065441417816 */ /* 0x000fc40000000074 */
[----:B------:R-:W-:Y:S02]  /*3e70*/  SHF.L.U32 R116, R115, 0x8, RZ ;  /* 0x0000000873747819 */ /* 0x000fe400000006ff */
[--C-:B------:R-:W-:Y:S02]  /*3e80*/  SHF.R.U32.HI R64, RZ, 0x10, R67.reuse ;  /* 0x00000010ff407819 */ /* 0x100fe40000011643 */
[----:B------:R-:W-:Y:S02]  /*3e90*/  LOP3.LUT R118, R67, 0xff, RZ, 0xc0, !PT ;  /* 0x000000ff43767812 */ /* 0x000fe400078ec0ff */
[----:B------:R-:W-:Y:S01]  /*3ea0*/  LOP3.LUT R65, R65, 0xff00, R116, 0xf8, !PT ;  /* 0x0000ff0041417812 */ /* 0x000fe200078ef874 */
[----:B------:R-:W-:Y:S01]  /*3eb0*/  IMAD.SHL.U32 R116, R117, 0x100, RZ ;  /* 0x0000010075747824 */ /* 0x000fe200078e00ff */
[----:B------:R-:W-:Y:S01]  /*3ec0*/  SHF.R.U32.HI R67, RZ, 0x18, R67 ;  /* 0x00000018ff437819 */ /* 0x000fe20000011643 */
[----:B------:R-:W-:Y:S01]  /*3ed0*/  IMAD.U32 R64, R64, 0x10000, RZ ;  /* 0x0001000040407824 */ /* 0x000fe200078e00ff */
[----:B------:R-:W-:-:S02]  /*3ee0*/  LOP3.LUT R65, R65, 0xff0000, R66, 0xf8, !PT ;  /* 0x00ff000041417812 */ /* 0x000fc400078ef842 */
[----:B------:R-:W-:Y:S02]  /*3ef0*/  PRMT R67, R67, 0x654, R118 ;  /* 0x0000065443437816 */ /* 0x000fe40000000076 */
        /* <DEDUP_REMOVED lines=23> */
[----:B------:R-:W-:Y:S01]  /*4070*/  LOP3.LUT R13, R117, 0xff0000, R64, 0xf8, !PT ;  /* 0x00ff0000750d7812 */ /* 0x000fe200078ef840 */
[----:B------:R-:W-:Y:S01]  /*4080*/  IMAD.MOV.U32 R64, RZ, RZ, R15 ;  /* 0x000000ffff407224 */ /* 0x000fe200078e000f */
[----:B------:R-:W-:Y:S02]  /*4090*/  F2FP.F16.E4M3.UNPACK_B R15, R65.H1 ;  /* 0x00000041ff0f723e */ /* 0x000fe400030006ff */
[----:B------:R-:W-:-:S02]  /*40a0*/  F2FP.F16.E4M3.UNPACK_B R117, R13.H1 ;  /* 0x0000000dff75723e */ /* 0x000fc400030006ff */
[-C--:B------:R-:W-:Y:S01]  /*40b0*/  F2FP.F16.E4M3.UNPACK_B R120, R64.reuse ;  /* 0x00000040ff78723e */ /* 0x080fe200020006ff */
[----:B------:R-:W-:Y:S01]  /*40c0*/  HADD2.F32 R119, -RZ, R15.H0_H0 ;  /* 0x2000000fff777230 */ /* 0x000fe20000004100 */
[----:B------:R-:W-:Y:S01]  /*40d0*/  F2FP.F16.E4M3.UNPACK_B R64, R64.H1 ;  /* 0x00000040ff40723e */ /* 0x000fe200030006ff */
[--C-:B------:R-:W-:Y:S01]  /*40e0*/  HADD2.F32 R121, -RZ, R117.reuse.H0_H0 ;  /* 0x20000075ff797230 */ /* 0x100fe20000004100 */
[----:B------:R-:W-:Y:S01]  /*40f0*/  F2FP.SATFINITE.E4M3.F32.PACK_AB_MERGE_C R66, R116, R66, RZ ;  /* 0x000000427442723e */ /* 0x000fe200048070ff */
[--C-:B------:R-:W-:Y:S01]  /*4100*/  HADD2.F32 R118, -RZ, R120.reuse.H1_H1 ;  /* 0x30000078ff767230 */ /* 0x100fe20000004100 */
[----:B------:R-:W-:Y:S01]  /*4110*/  F2FP.F16.E4M3.UNPACK_B R13, R13 ;  /* 0x0000000dff0d723e */ /* 0x000fe200020006ff */
[----:B------:R-:W-:Y:S01]  /*4120*/  HADD2.F32 R120, -RZ, R120.H0_H0 ;  /* 0x20000078ff787230 */ /* 0x000fe20000004100 */
[----:B------:R-:W-:Y:S01]  /*4130*/  F2FP.SATFINITE.E4M3.F32.PACK_AB_MERGE_C R67, R67, R115, R66 ;  /* 0x000000734343723e */ /* 0x000fe20004807042 */
[----:B------:R-:W-:Y:S02]  /*4140*/  HADD2.F32 R117, -RZ, R117.H1_H1 ;  /* 0x30000075ff757230 */ /* 0x000fe40000004100 */
[----:B------:R-:W-:Y:S01]  /*4150*/  FMUL.FTZ R122, R118, R121 ;  /* 0x00000079767a7220 */ /* 0x000fe20000410000 */
[----:B------:R-:W-:Y:S01]  /*4160*/  HADD2.F32 R15, -RZ, R15.H1_H1 ;  /* 0x3000000fff0f7230 */ /* 0x000fe20000004100 */
[----:B------:R-:W-:-:S02]  /*4170*/  F2FP.F16.E4M3.UNPACK_B R66, R14 ;  /* 0x0000000eff42723e */ /* 0x000fc400020006ff */
[C---:B------:R-:W-:Y:S01]  /*4180*/  FFMA.FTZ R122, R120.reuse, R119, -R122 ;  /* 0x00000077787a7223 */ /* 0x040fe2000001087a */
[----:B------:R-:W-:Y:S01]  /*4190*/  FMUL.FTZ R120, R120, R121 ;  /* 0x0000007978787220 */ /* 0x000fe20000410000 */
[----:B------:R-:W-:Y:S02]  /*41a0*/  F2FP.F16.E4M3.UNPACK_B R65, R65 ;  /* 0x00000041ff41723e */ /* 0x000fe400020006ff */
[----:B------:R-:W-:Y:S01]  /*41b0*/  F2FP.F16.E4M3.UNPACK_B R14, R14.H1 ;  /* 0x0000000eff0e723e */ /* 0x000fe200030006ff */
[----:B------:R-:W-:Y:S01]  /*41c0*/  FFMA.FTZ R120, R118, R119, R120 ;  /* 0x0000007776787223 */ /* 0x000fe20000010078 */
[--C-:B------:R-:W-:Y:S02]  /*41d0*/  HADD2.F32 R118, -RZ, R64.reuse.H1_H1 ;  /* 0x30000040ff767230 */ /* 0x100fe40000004100 */
[----:B------:R-:W-:Y:S02]  /*41e0*/  HADD2.F32 R64, -RZ, R64.H0_H0 ;  /* 0x20000040ff407230 */ /* 0x000fe40000004100 */
[----:B------:R-:W-:-:S02]  /*41f0*/  HADD2.F32 R115, -RZ, R65.H0_H0 ;  /* 0x20000041ff737230 */ /* 0x000fc40000004100 */
[----:B------:R-:W-:Y:S01]  /*4200*/  FMUL.FTZ R119, R118, R117 ;  /* 0x0000007576777220 */ /* 0x000fe20000410000 */
[----:B------:R-:W-:-:S03]  /*4210*/  HADD2.F32 R65, -RZ, R65.H1_H1 ;  /* 0x30000041ff417230 */ /* 0x000fc60000004100 */
        /* <DEDUP_REMOVED lines=14> */
[--C-:B------:R-:W-:Y:S02]  /*4300*/  HADD2.F32 R15, -RZ, R14.reuse.H1_H1 ;  /* 0x3000000eff0f7230 */ /* 0x100fe40000004100 */
        /* <DEDUP_REMOVED lines=14> */
[----:B------:R-:W-:Y:S02]  /*43f0*/  IMAD.MOV.U32 R13, RZ, RZ, R67 ;  /* 0x000000ffff0d7224 */ /* 0x000fe400078e0043 */
        /* <DEDUP_REMOVED lines=8> */
[-C--:B------:R-:W-:Y:S01]  /*4480*/  FFMA.FTZ R65, R15, R105.reuse, -R65 ;  /* 0x000000690f417223 */ /* 0x080fe20000010841 */
[----:B------:R-:W-:Y:S01]  /*4490*/  F2FP.SATFINITE.E4M3.F32.PACK_AB_MERGE_C R15, R120, R122, R119 ;  /* 0x0000007a780f723e */ /* 0x000fe20004807077 */
[----:B------:R-:W-:-:S05]  /*44a0*/  FFMA.FTZ R114, R12, R105, R114 ;  /* 0x000000690c727223 */ /* 0x000fca0000010072 */
[----:B------:R-:W-:-:S07]  /*44b0*/  F2FP.SATFINITE.E4M3.F32.PACK_AB_MERGE_C R12, R114, R65, R115 ;  /* 0x00000041720c723e */ /* 0x000fce0004807073 */
.L_x_3088:
[----:B------:R-:W-:Y:S05]  /*44c0*/  BSYNC B3 ;  /* 0x0000000000037941 */ /* 0x000fea0003800000 */
.L_x_3087:
[----:B----4-:R-:W-:-:S05]  /*44d0*/  IADD3 R64, P6, R16, R11, RZ ;  /* 0x0000000b10407210 */ /* 0x010fca0007fde0ff */
[----:B---3--:R-:W-:-:S05]  /*44e0*/  IMAD.X R65, R113, 0x1, R17, P6 ;  /* 0x0000000171417824 */ /* 0x008fca00030e0611 */
[----:B0-----:R0:W-:Y:S03]  /*44f0*/  ST.E.128 desc[UR46][R64.64], R12 ;  /* 0x0000000c40007985 */ /* 0x0011e6000c101d2e */
.L_x_3086:
[----:B------:R-:W-:Y:S05]  /*4500*/  BSYNC B2 ;  /* 0x0000000000027941 */ /* 0x000fea0003800000 */
.L_x_3085:
[----:B------:R-:W-:-:S13]  /*4510*/  LOP3.LUT P6, RZ, R123, 0x2, RZ, 0xc0, !PT ;  /* 0x000000027bff7812 */ /* 0x000fda00078cc0ff */
[----:B------:R-:W-:Y:S05]  /*4520*/  @P6 BRA `(.L_x_3084) ;  /* 0x0000000400dc6947 */ /* 0x000fea0003800000 */
[----:B0-----:R0:W0:Y:S01]  /*4530*/  LDS.128 R12, [R89+0x2c400] ;  /* 0x02c40000590c7984 */ /* 0x0010220000000c00 */
[----:B----4-:R-:W-:Y:S01]  /*4540*/  IADD3 R64, P6, R22, R11, RZ ;  /* 0x0000000b16407210 */ /* 0x010fe20007fde0ff */
[----:B------:R-:W-:Y:S03]  /*4550*/  BSSY B2, `(.L_x_3089) ;  /* 0x0000073000027945 */ /* 0x000fe60003800000 */
[----:B---3--:R-:W-:Y:S02]  /*4560*/  IADD3.X R65, R113, R217, RZ, P6, !PT ;  /* 0x000000d971417210 */ /* 0x008fe400037fe4ff */
[----:B------:R-:W-:-:S13]  /*4570*/  ISETP.GE.AND P6, PT, R218, R101, PT ;  /* 0x00000065da00720c */ /* 0x000fda0003fc6270 */
        /* <DEDUP_REMOVED lines=8> */
[----:B------:R-:W-:Y:S02]  /*4600*/  PRMT R60, R113, 0x654, R60 ;  /* 0x00000654713c7816 */ /* 0x000fe4000000003c */
[----:B------:R-:W-:Y:S01]  /*4610*/  PRMT R62, R105, 0x654, R62 ;  /* 0x00000654693e7816 */ /* 0x000fe2000000003e */
[----:B------:R-:W-:Y:S01]  /*4620*/  IMAD.SHL.U32 R67, R67, 0x100, RZ ;  /* 0x0000010043437824 */ /* 0x000fe200078e00ff */
[----:B------:R-:W-:Y:S01]  /*4630*/  LOP3.LUT R105, R60, 0xff00, R11, 0xf8, !PT ;  /* 0x0000ff003c697812 */ /* 0x000fe200078ef80b */
[----:B0-----:R-:W-:Y:S01]  /*4640*/  IMAD.MOV.U32 R60, RZ, RZ, R13 ;  /* 0x000000ffff3c7224 */ /* 0x001fe200078e000d */
[----:B------:R-:W-:Y:S02]  /*4650*/  F2FP.F16.E4M3.UNPACK_B R13, R112.H1 ;  /* 0x00000070ff0d723e */ /* 0x000fe400030006ff */
[----:B------:R-:W-:Y:S02]  /*4660*/  LOP3.LUT R62, R62, 0xff00, R67, 0xf8, !PT ;  /* 0x0000ff003e3e7812 */ /* 0x000fe400078ef843 */
[----:B------:R-:W-:Y:S01]  /*4670*/  F2FP.F16.E4M3.UNPACK_B R67, R60 ;  /* 0x0000003cff43723e */ /* 0x000fe200020006ff */
[----:B------:R-:W-:Y:S01]  /*4680*/  HADD2.F32 R115, -RZ, R13.H0_H0 ;  /* 0x2000000dff737230 */ /* 0x000fe20000004100 */
[----:B------:R-:W-:-:S02]  /*4690*/  F2FP.F16.E4M3.UNPACK_B R11, R102.H1 ;  /* 0x00000066ff0b723e */ /* 0x000fc400030006ff */
[----:B------:R-:W-:Y:S01]  /*46a0*/  F2FP.F16.E4M3.UNPACK_B R60, R60.H1 ;  /* 0x0000003cff3c723e */ /* 0x000fe200030006ff */
[--C-:B------:R-:W-:Y:S01]  /*46b0*/  HADD2.F32 R66, -RZ, R67.reuse.H1_H1 ;  /* 0x30000043ff427230 */ /* 0x100fe20000004100 */
[----:B------:R-:W-:Y:S01]  /*46c0*/  SHF.R.U32.HI R63, RZ, 0x10, R63 ;  /* 0x00000010ff3f7819 */ /* 0x000fe2000001163f */
[----:B------:R-:W-:Y:S01]  /*46d0*/  HADD2.F32 R114, -RZ, R67.H0_H0 ;  /* 0x20000043ff727230 */ /* 0x000fe20000004100 */
[----:B------:R-:W-:Y:S01]  /*46e0*/  SHF.R.U32.HI R61, RZ, 0x10, R61 ;  /* 0x00000010ff3d7819 */ /* 0x000fe2000001163d */
[--C-:B------:R-:W-:Y:S02]  /*46f0*/  HADD2.F32 R113, -RZ, R11.reuse.H0_H0 ;  /* 0x2000000bff717230 */ /* 0x100fe40000004100 */
[-C--:B------:R-:W-:Y:S01]  /*4700*/  FMUL.FTZ R67, R66, R115.reuse ;  /* 0x0000007342437220 */ /* 0x080fe20000410000 */
[----:B------:R-:W-:Y:S02]  /*4710*/  HADD2.F32 R11, -RZ, R11.H1_H1 ;  /* 0x3000000bff0b7230 */ /* 0x000fe40000004100 */
[----:B------:R-:W-:Y:S01]  /*4720*/  FMUL.FTZ R115, R114, R115 ;  /* 0x0000007372737220 */ /* 0x000fe20000410000 */
[----:B------:R-:W-:-:S02]  /*4730*/  IMAD.U32 R63, R63, 0x10000, RZ ;  /* 0x000100003f3f7824 */ /* 0x000fc400078e00ff */
[-C--:B------:R-:W-:Y:S01]  /*4740*/  FFMA.FTZ R67, R114, R113.reuse, -R67 ;  /* 0x0000007172437223 */ /* 0x080fe20000010843 */
[----:B------:R-:W-:Y:S01]  /*4750*/  F2FP.F16.E4M3.UNPACK_B R112, R112 ;  /* 0x00000070ff70723e */ /* 0x000fe200020006ff */
[----:B------:R-:W-:Y:S01]  /*4760*/  FFMA.FTZ R66, R66, R113, R115 ;  /* 0x0000007142427223 */ /* 0x000fe20000010073 */
[----:B------:R-:W-:Y:S01]  /*4770*/  HADD2.F32 R113, -RZ, R13.H1_H1 ;  /* 0x3000000dff717230 */ /* 0x000fe20000004100 */
[----:B------:R-:W-:Y:S01]  /*4780*/  LOP3.LUT R62, R62, 0xff0000, R63, 0xf8, !PT ;  /* 0x00ff00003e3e7812 */ /* 0x000fe200078ef83f */
[--C-:B------:R-:W-:Y:S01]  /*4790*/  HADD2.F32 R13, -RZ, R60.reuse.H1_H1 ;  /* 0x3000003cff0d7230 */ /* 0x100fe20000004100 */
[----:B------:R-:W-:Y:S01]  /*47a0*/  F2FP.F16.E4M3.UNPACK_B R102, R102 ;  /* 0x00000066ff66723e */ /* 0x000fe200020006ff */
        /* <DEDUP_REMOVED lines=9> */
[----:B------:R-:W-:Y:S01]  /*4840*/  F2FP.F16.E4M3.UNPACK_B R114, R13 ;  /* 0x0000000dff72723e */ /* 0x000fe200020006ff */
[--C-:B------:R-:W-:Y:S01]  /*4850*/  HADD2.F32 R115, -RZ, R15.reuse.H0_H0 ;  /* 0x2000000fff737230 */ /* 0x100fe20000004100 */
[----:B------:R-:W-:Y:S01]  /*4860*/  F2FP.F16.E4M3.UNPACK_B R63, R61.H1 ;  /* 0x0000003dff3f723e */ /* 0x000fe200030006ff */
[----:B------:R-:W-:Y:S01]  /*4870*/  HADD2.F32 R15, -RZ, R15.H1_H1 ;  /* 0x3000000fff0f7230 */ /* 0x000fe20000004100 */
[----:B------:R-:W-:Y:S01]  /*4880*/  F2FP.F16.E4M3.UNPACK_B R118, R13.H1 ;  /* 0x0000000dff76723e */ /* 0x000fe200030006ff */
[--C-:B------:R-:W-:Y:S01]  /*4890*/  HADD2.F32 R105, -RZ, R114.reuse.H1_H1 ;  /* 0x30000072ff697230 */ /* 0x100fe20000004100 */
[----:B------:R-:W-:Y:S01]  /*48a0*/  F2FP.SATFINITE.E4M3.F32.PACK_AB_MERGE_C R11, R11, R60, RZ ;  /* 0x0000003c0b0b723e */ /* 0x000fe200048070ff */
[----:B------:R-:W-:Y:S01]  /*48b0*/  HADD2.F32 R114, -RZ, R114.H0_H0 ;  /* 0x20000072ff727230 */ /* 0x000fe20000004100 */
[----:B------:R-:W-:Y:S01]  /*48c0*/  MOV R60, R14 ;  /* 0x0000000e003c7202 */ /* 0x000fe20000000f00 */
[----:B------:R-:W-:-:S02]  /*48d0*/  HADD2.F32 R113, -RZ, R63.H0_H0 ;  /* 0x2000003fff717230 */ /* 0x000fc40000004100 */
[C---:B------:R-:W-:Y:S01]  /*48e0*/  FMUL.FTZ R116, R105.reuse, R115 ;  /* 0x0000007369747220 */ /* 0x040fe20000410000 */
[----:B------:R-:W-:Y:S01]  /*48f0*/  HADD2.F32 R63, -RZ, R63.H1_H1 ;  /* 0x3000003fff3f7230 */ /* 0x000fe20000004100 */
[----:B------:R-:W-:Y:S02]  /*4900*/  F2FP.F16.E4M3.UNPACK_B R14, R60 ;  /* 0x0000003cff0e723e */ /* 0x000fe400020006ff */
[C---:B------:R-:W-:Y:S01]  /*4910*/  FFMA.FTZ R116, R114.reuse, R113, -R116 ;  /* 0x0000007172747223 */ /* 0x040fe20000010874 */
[----:B------:R-:W-:Y:S01]  /*4920*/  FMUL.FTZ R114, R114, R115 ;  /* 0x0000007372727220 */ /* 0x000fe20000410000 */
[----:B------:R-:W-:Y:S02]  /*4930*/  F2FP.F16.E4M3.UNPACK_B R62, R62 ;  /* 0x0000003eff3e723e */ /* 0x000fe400020006ff */
[----:B------:R-:W-:Y:S01]  /*4940*/  F2FP.SATFINITE.E4M3.F32.PACK_AB_MERGE_C R66, R66, R67, R11 ;  /* 0x000000434242723e */ /* 0x000fe2000480700b */
[----:B------:R-:W-:Y:S01]  /*4950*/  FFMA.FTZ R105, R105, R113, R114 ;  /* 0x0000007169697223 */ /* 0x000fe20000010072 */
[--C-:B------:R-:W-:Y:S01]  /*4960*/  HADD2.F32 R114, -RZ, R118.reuse.H1_H1 ;  /* 0x30000076ff727230 */ /* 0x100fe20000004100 */
[----:B------:R-:W-:Y:S01]  /*4970*/  F2FP.F16.E4M3.UNPACK_B R61, R61 ;  /* 0x0000003dff3d723e */ /* 0x000fe200020006ff */
[----:B------:R-:W-:-:S02]  /*4980*/  HADD2.F32 R118, -RZ, R118.H0_H0 ;  /* 0x20000076ff767230 */ /* 0x000fc40000004100 */
[--C-:B------:R-:W-:Y:S02]  /*4990*/  HADD2.F32 R11, -RZ, R14.reuse.H1_H1 ;  /* 0x3000000eff0b7230 */ /* 0x100fe40000004100 */
[-C--:B------:R-:W-:Y:S01]  /*49a0*/  FMUL.FTZ R13, R114, R15.reuse ;  /* 0x0000000f720d7220 */ /* 0x080fe20000410000 */
[----:B------:R-:W-:Y:S02]  /*49b0*/  HADD2.F32 R14, -RZ, R14.H0_H0 ;  /* 0x2000000eff0e7230 */ /* 0x000fe40000004100 */
[C---:B------:R-:W-:Y:S01]  /*49c0*/  FMUL.FTZ R15, R118.reuse, R15 ;  /* 0x0000000f760f7220 */ /* 0x040fe20000410000 */
[----:B------:R-:W-:-:S03]  /*49d0*/  FFMA.FTZ R13, R118, R63, -R13 ;  /* 0x0000003f760d7223 */ /* 0x000fc6000001080d */
[----:B------:R-:W-:Y:S01]  /*49e0*/  FFMA.FTZ R114, R114, R63, R15 ;  /* 0x0000003f72727223 */ /* 0x000fe2000001000f */
[----:B------:R-:W-:Y:S02]  /*49f0*/  HADD2.F32 R63, -RZ, R62.H0_H0 ;  /* 0x2000003eff3f7230 */ /* 0x000fe40000004100 */
[--C-:B------:R-:W-:Y:S02]  /*4a00*/  HADD2.F32 R15, -RZ, R61.reuse.H0_H0 ;  /* 0x2000003dff0f7230 */ /* 0x100fe40000004100 */
[----:B------:R-:W-:Y:S02]  /*4a10*/  HADD2.F32 R61, -RZ, R61.H1_H1 ;  /* 0x3000003dff3d7230 */ /* 0x000fe40000004100 */
[CC--:B------:R-:W-:Y:S01]  /*4a20*/  FMUL.FTZ R67, R11.reuse, R63.reuse ;  /* 0x0000003f0b437220 */ /* 0x0c0fe20000410000 */
[----:B------:R-:W-:Y:S01]  /*4a30*/  FMUL.FTZ R118, R14, R63 ;  /* 0x0000003f0e767220 */ /* 0x000fe20000410000 */
[----:B------:R-:W-:Y:S02]  /*4a40*/  F2FP.SATFINITE.E4M3.F32.PACK_AB_MERGE_C R13, R114, R13, RZ ;  /* 0x0000000d720d723e */ /* 0x000fe400048070ff */
[-C--:B------:R-:W-:Y:S01]  /*4a50*/  FFMA.FTZ R14, R14, R15.reuse, -R67 ;  /* 0x0000000f0e0e7223 */ /* 0x080fe20000010843 */
[----:B------:R-:W-:Y:S01]  /*4a60*/  FFMA.FTZ R11, R11, R15, R118 ;  /* 0x0000000f0b0b7223 */ /* 0x000fe20000010076 */
[----:B------:R-:W-:Y:S01]  /*4a70*/  F2FP.F16.E4M3.UNPACK_B R15, R60.H1 ;  /* 0x0000003cff0f723e */ /* 0x000fe200030006ff */
[----:B------:R-:W-:-:S02]  /*4a80*/  IMAD.MOV.U32 R60, RZ, RZ, R12 ;  /* 0x000000ffff3c7224 */ /* 0x000fc400078e000c */
[----:B------:R-:W-:Y:S02]  /*4a90*/  HADD2.F32 R12, -RZ, R62.H1_H1 ;  /* 0x3000003eff0c7230 */ /* 0x000fe40000004100 */
[--C-:B------:R-:W-:Y:S02]  /*4aa0*/  HADD2.F32 R62, -RZ, R15.reuse.H1_H1 ;  /* 0x3000000fff3e7230 */ /* 0x100fe40000004100 */
[----:B------:R-:W-:Y:S02]  /*4ab0*/  HADD2.F32 R15, -RZ, R15.H0_H0 ;  /* 0x2000000fff0f7230 */ /* 0x000fe40000004100 */
[--C-:B------:R-:W-:Y:S02]  /*4ac0*/  HADD2.F32 R67, -RZ, R112.reuse.H1_H1 ;  /* 0x30000070ff437230 */ /* 0x100fe40000004100 */
[-C--:B------:R-:W-:Y:S01]  /*4ad0*/  FMUL.FTZ R118, R62, R12.reuse ;  /* 0x0000000c3e767220 */ /* 0x080fe20000410000 */
[----:B------:R-:W-:Y:S02]  /*4ae0*/  HADD2.F32 R112, -RZ, R112.H0_H0 ;  /* 0x20000070ff707230 */ /* 0x000fe40000004100 */
[C---:B------:R-:W-:Y:S01]  /*4af0*/  FMUL.FTZ R63, R15.reuse, R12 ;  /* 0x0000000c0f3f7220 */ /* 0x040fe20000410000 */
[----:B------:R-:W-:-:S03]  /*4b00*/  FFMA.FTZ R12, R15, R61, -R118 ;  /* 0x0000003d0f0c7223 */ /* 0x000fc60000010876 */
[----:B------:R-:W-:Y:S01]  /*4b10*/  FFMA.FTZ R15, R62, R61, R63 ;  /* 0x0000003d3e0f7223 */ /* 0x000fe2000001003f */
[----:B------:R-:W-:Y:S01]  /*4b20*/  F2FP.F16.E4M3.UNPACK_B R61, R60.H1 ;  /* 0x0000003cff3d723e */ /* 0x000fe200030006ff */
[--C-:B------:R-:W-:Y:S02]  /*4b30*/  HADD2.F32 R63, -RZ, R102.reuse.H1_H1 ;  /* 0x30000066ff3f7230 */ /* 0x100fe40000004100 */
[----:B------:R-:W-:Y:S01]  /*4b40*/  HADD2.F32 R102, -RZ, R102.H0_H0 ;  /* 0x20000066ff667230 */ /* 0x000fe20000004100 */
[----:B------:R-:W-:Y:S01]  /*4b50*/  F2FP.SATFINITE.E4M3.F32.PACK_AB_MERGE_C R15, R15, R12, RZ ;  /* 0x0000000c0f0f723e */ /* 0x000fe200048070ff */
[--C-:B------:R-:W-:Y:S02]  /*4b60*/  HADD2.F32 R62, -RZ, R61.reuse.H1_H1 ;  /* 0x3000003dff3e7230 */ /* 0x100fe40000004100 */
[----:B------:R-:W-:Y:S01]  /*4b70*/  HADD2.F32 R61, -RZ, R61.H0_H0 ;  /* 0x2000003dff3d7230 */ /* 0x000fe20000004100 */
[----:B------:R-:W-:Y:S02]  /*4b80*/  F2FP.SATFINITE.E4M3.F32.PACK_AB_MERGE_C R14, R11, R14, R15 ;  /* 0x0000000e0b0e723e */ /* 0x000fe4000480700f */
[-C--:B------:R-:W-:Y:S01]  /*4b90*/  FMUL.FTZ R118, R62, R67.reuse ;  /* 0x000000433e767220 */ /* 0x080fe20000410000 */
[----:B------:R-:W-:Y:S01]  /*4ba0*/  F2FP.SATFINITE.E4M3.F32.PACK_AB_MERGE_C R15, R105, R116, R13 ;  /* 0x00000074690f723e */ /* 0x000fe2000480700d */
[----:B------:R-:W-:Y:S01]  /*4bb0*/  FMUL.FTZ R67, R61, R67 ;  /* 0x000000433d437220 */ /* 0x000fe20000410000 */
[----:B------:R-:W-:-:S02]  /*4bc0*/  IMAD.MOV.U32 R13, RZ, RZ, R66 ;  /* 0x000000ffff0d7224 */ /* 0x000fc400078e0042 */
[-C--:B------:R-:W-:Y:S01]  /*4bd0*/  FFMA.FTZ R61, R61, R63.reuse, -R118 ;  /* 0x0000003f3d3d7223 */ /* 0x080fe20000010876 */
        /* <DEDUP_REMOVED lines=10> */
.L_x_3090:
[----:B------:R-:W-:Y:S05]  /*4c80*/  BSYNC B2 ;  /* 0x0000000000027941 */ /* 0x000fea0003800000 */
.L_x_3089:
[----:B0-----:R0:W-:Y:S02]  /*4c90*/  ST.E.128 desc[UR46][R64.64], R12 ;  /* 0x0000000c40007985 */ /* 0x0011e4000c101d2e */
.L_x_3084:
[----:B------:R-:W-:Y:S05]  /*4ca0*/  BSYNC B1 ;  /* 0x0000000000017941 */ /* 0x000fea0003800000 */
.L_x_3083:
[----:B------:R-:W-:-:S03]  /*4cb0*/  UMOV UR4, 0xffffffff ;  /* 0xffffffff00047882 */ /* 0x000fc60000000000 */
[----:B------:R-:W-:Y:S05]  /*4cc0*/  BRA.DIV UR4, `(.L_x_3091) ;  /* 0x000002de04007947 */ /* 0x000fea000b800000 */
[----:B------:R0:W0:Y:S04]  /*4cd0*/  SHFL.IDX PT, R62, R100, 0x1, 0x181f ;  /* 0x00381f00643e7f89 */ /* 0x00002800000e0000 */
[----:B------:R0:W0:Y:S02]  /*4ce0*/  SHFL.IDX PT, R63, R99, 0x1, 0x181f ;  /* 0x00381f00633f7f89 */ /* 0x00002400000e0000 */
.L_x_3444:
        /* <DEDUP_REMOVED lines=15> */
[--C-:B------:R-:W-:Y:S01]  /*4de0*/  SHF.R.U32.HI R66, RZ, 0x18, R59.reuse ;  /* 0x00000018ff427819 */ /* 0x100fe2000001163b */
[----:B------:R-:W-:Y:S01]  /*4df0*/  HADD2.F32 R114, -RZ, R67.H0_H0 ;  /* 0x20000043ff727230 */ /* 0x000fe20000004100 */
[----:B------:R-:W-:Y:S01]  /*4e00*/  LOP3.LUT R65, R59, 0xff, RZ, 0xc0, !PT ;  /* 0x000000ff3b417812 */ /* 0x000fe200078ec0ff */
[--C-:B------:R-:W-:Y:S01]  /*4e10*/  HADD2.F32 R13, -RZ, R102.reuse.H1_H1 ;  /* 0x30000066ff0d7230 */ /* 0x100fe20000004100 */
[----:B------:R-:W-:Y:S01]  /*4e20*/  SHF.R.U32.HI R64, RZ, 0x8, R59 ;  /* 0x00000008ff407819 */ /* 0x000fe2000001163b */
[----:B---3--:R-:W-:Y:S01]  /*4e30*/  HADD2.F32 R113, -RZ, R102.H0_H0 ;  /* 0x20000066ff717230 */ /* 0x008fe20000004100 */
[----:B------:R-:W-:Y:S01]  /*4e40*/  SHF.R.U32.HI R56, RZ, 0x8, R57 ;  /* 0x00000008ff387819 */ /* 0x000fe20000011639 */
[----:B------:R-:W-:-:S02]  /*4e50*/  HADD2.F32 R112, -RZ, R112.H1_H1 ;  /* 0x30000070ff707230 */ /* 0x000fc40000004100 */
[-C--:B------:R-:W-:Y:S01]  /*4e60*/  FMUL.FTZ R102, R13, R116.reuse ;  /* 0x000000740d667220 */ /* 0x080fe20000410000 */
[----:B------:R-:W-:Y:S02]  /*4e70*/  HADD2.F32 R67, -RZ, R67.H1_H1 ;  /* 0x30000043ff437230 */ /* 0x000fe40000004100 */
[C---:B------:R-:W-:Y:S01]  /*4e80*/  FMUL.FTZ R116, R113.reuse, R116 ;  /* 0x0000007471747220 */ /* 0x040fe20000410000 */
[----:B------:R-:W-:Y:S01]  /*4e90*/  F2FP.F16.E4M3.UNPACK_B R111, R111 ;  /* 0x0000006fff6f723e */ /* 0x000fe200020006ff */
[-C--:B------:R-:W-:Y:S01]  /*4ea0*/  FFMA.FTZ R102, R113, R114.reuse, -R102 ;  /* 0x0000007271667223 */ /* 0x080fe20000010866 */
[----:B------:R-:W-:Y:S01]  /*4eb0*/  SHF.R.U32.HI R59, RZ, 0x10, R59 ;  /* 0x00000010ff3b7819 */ /* 0x000fe2000001163b */
[----:B------:R-:W-:Y:S01]  /*4ec0*/  FFMA.FTZ R13, R13, R114, R116 ;  /* 0x000000720d0d7223 */ /* 0x000fe20000010074 */
[----:B------:R-:W-:Y:S01]  /*4ed0*/  F2FP.F16.E4M3.UNPACK_B R114, R105.H1 ;  /* 0x00000069ff72723e */ /* 0x000fe200030006ff */
[----:B------:R-:W-:Y:S01]  /*4ee0*/  IMAD.MOV.U32 R105, RZ, RZ, R12 ;  /* 0x000000ffff697224 */ /* 0x000fe200078e000c */
[----:B------:R-:W-:Y:S01]  /*4ef0*/  SHF.R.U32.HI R58, RZ, 0x18, R57 ;  /* 0x00000018ff3a7819 */ /* 0x000fe20000011639 */
[----:B------:R-:W-:Y:S01]  /*4f00*/  HADD2.F32 R116, -RZ, R111.H1_H1 ;  /* 0x3000006fff747230 */ /* 0x000fe20000004100 */
[----:B----4-:R-:W-:Y:S01]  /*4f10*/  LOP3.LUT R11, R57, 0xff, RZ, 0xc0, !PT ;  /* 0x000000ff390b7812 */ /* 0x010fe200078ec0ff */
[--C-:B------:R-:W-:Y:S01]  /*4f20*/  HADD2.F32 R113, -RZ, R114.reuse.H1_H1 ;  /* 0x30000072ff717230 */ /* 0x100fe20000004100 */
[----:B------:R-:W-:Y:S01]  /*4f30*/  PRMT R65, R66, 0x654, R65 ;  /* 0x0000065442417816 */ /* 0x000fe20000000041 */
[----:B------:R-:W-:Y:S01]  /*4f40*/  HADD2.F32 R114, -RZ, R114.H0_H0 ;  /* 0x20000072ff727230 */ /* 0x000fe20000004100 */
[----:B------:R-:W-:Y:S01]  /*4f50*/  SHF.L.U32 R64, R64, 0x8, RZ ;  /* 0x0000000840407819 */ /* 0x000fe200000006ff */
[----:B------:R-:W-:-:S02]  /*4f60*/  IMAD.SHL.U32 R56, R56, 0x100, RZ ;  /* 0x0000010038387824 */ /* 0x000fc400078e00ff */
[C---:B------:R-:W-:Y:S01]  /*4f70*/  FMUL.FTZ R115, R113.reuse, R112 ;  /* 0x0000007071737220 */ /* 0x040fe20000410000 */
[----:B------:R-:W-:Y:S01]  /*4f80*/  F2FP.F16.E4M3.UNPACK_B R110, R110 ;  /* 0x0000006eff6e723e */ /* 0x000fe200020006ff */
[C---:B------:R-:W-:Y:S01]  /*4f90*/  FMUL.FTZ R12, R114.reuse, R112 ;  /* 0x00000070720c7220 */ /* 0x040fe20000410000 */
[----:B------:R-:W-:Y:S01]  /*4fa0*/  SHF.R.U32.HI R57, RZ, 0x10, R57 ;  /* 0x00000010ff397819 */ /* 0x000fe20000011639 */
[-C--:B------:R-:W-:Y:S01]  /*4fb0*/  FFMA.FTZ R112, R114, R67.reuse, -R115 ;  /* 0x0000004372707223 */ /* 0x080fe20000010873 */
[----:B------:R-:W-:Y:S01]  /*4fc0*/  PRMT R11, R58, 0x654, R11 ;  /* 0x000006543a0b7816 */ /* 0x000fe2000000000b */
[----:B------:R-:W-:Y:S01]  /*4fd0*/  FFMA.FTZ R113, R113, R67, R12 ;  /* 0x0000004371717223 */ /* 0x000fe2000001000c */
[-C--:B------:R-:W-:Y:S01]  /*4fe0*/  F2FP.F16.E4M3.UNPACK_B R12, R105.reuse.H1 ;  /* 0x00000069ff0c723e */ /* 0x080fe200030006ff */
[----:B------:R-:W-:Y:S01]  /*4ff0*/  IMAD.U32 R59, R59, 0x10000, RZ ;  /* 0x000100003b3b7824 */ /* 0x000fe200078e00ff */
[----:B------:R-:W-:Y:S01]  /*5000*/  LOP3.LUT R58, R65, 0xff00, R64, 0xf8, !PT ;  /* 0x0000ff00413a7812 */ /* 0x000fe200078ef840 */
[----:B------:R-:W-:Y:S01]  /*5010*/  HADD2.F32 R114, -RZ, R110.H1_H1 ;  /* 0x3000006eff727230 */ /* 0x000fe20000004100 */
[----:B------:R-:W-:Y:S01]  /*5020*/  LOP3.LUT R11, R11, 0xff00, R56, 0xf8, !PT ;  /* 0x0000ff000b0b7812 */ /* 0x000fe200078ef838 */
[--C-:B------:R-:W-:Y:S01]  /*5030*/  HADD2.F32 R67, -RZ, R12.reuse.H1_H1 ;  /* 0x3000000cff437230 */ /* 0x100fe20000004100 */
[----:B------:R-:W-:Y:S01]  /*5040*/  LOP3.LUT R58, R58, 0xff0000, R59, 0xf8, !PT ;  /* 0x00ff00003a3a7812 */ /* 0x000fe200078ef83b */
[----:B------:R-:W-:Y:S01]  /*5050*/  HADD2.F32 R115, -RZ, R12.H0_H0 ;  /* 0x2000000cff737230 */ /* 0x000fe20000004100 */
[----:B------:R-:W-:Y:S01]  /*5060*/  F2FP.F16.E4M3.UNPACK_B R105, R105 ;  /* 0x00000069ff69723e */ /* 0x000fe200020006ff */
[----:B------:R-:W-:-:S02]  /*5070*/  IMAD.U32 R56, R57, 0x10000, RZ ;  /* 0x0001000039387824 */ /* 0x000fc400078e00ff */
[-C--:B------:R-:W-:Y:S01]  /*5080*/  FMUL.FTZ R12, R67, R116.reuse ;  /* 0x00000074430c7220 */ /* 0x080fe20000410000 */
[----:B------:R-:W-:Y:S02]  /*5090*/  IMAD.MOV.U32 R59, RZ, RZ, R15 ;  /* 0x000000ffff3b7224 */ /* 0x000fe400078e000f */
[C---:B------:R-:W-:Y:S01]  /*50a0*/  FMUL.FTZ R116, R115.reuse, R116 ;  /* 0x0000007473747220 */ /* 0x040fe20000410000 */
[----:B------:R-:W-:Y:S01]  /*50b0*/  F2FP.F16.E4M3.UNPACK_B R66, R58.H1 ;  /* 0x0000003aff42723e */ /* 0x000fe200030006ff */
[-C--:B------:R-:W-:Y:S01]  /*50c0*/  FFMA.FTZ R12, R115, R114.reuse, -R12 ;  /* 0x00000072730c7223 */ /* 0x080fe2000001080c */
[----:B------:R-:W-:Y:S01]  /*50d0*/  LOP3.LUT R57, R11, 0xff0000, R56, 0xf8, !PT ;  /* 0x00ff00000b397812 */ /* 0x000fe200078ef838 */
[----:B------:R-:W-:Y:S01]  /*50e0*/  FFMA.FTZ R67, R67, R114, R116 ;  /* 0x0000007243437223 */ /* 0x000fe20000010074 */
[----:B------:R-:W-:Y:S01]  /*50f0*/  HADD2.F32 R114, -RZ, R111.H0_H0 ;  /* 0x2000006fff727230 */ /* 0x000fe20000004100 */
[----:B------:R-:W-:Y:S01]  /*5100*/  F2FP.F16.E4M3.UNPACK_B R11, R59 ;  /* 0x0000003bff0b723e */ /* 0x000fe200020006ff */
[--C-:B------:R-:W-:Y:S01]  /*5110*/  HADD2.F32 R111, -RZ, R105.reuse.H1_H1 ;  /* 0x30000069ff6f7230 */ /* 0x100fe20000004100 */
[----:B------:R-:W-:Y:S01]  /*5120*/  F2FP.F16.E4M3.UNPACK_B R15, R57.H1 ;  /* 0x00000039ff0f723e */ /* 0x000fe200030006ff */
[----:B------:R-:W-:Y:S01]  /*5130*/  HADD2.F32 R105, -RZ, R105.H0_H0 ;  /* 0x20000069ff697230 */ /* 0x000fe20000004100 */
[----:B------:R-:W-:Y:S01]  /*5140*/  F2FP.SATFINITE.E4M3.F32.PACK_AB_MERGE_C R112, R113, R112, RZ ;  /* 0x000000707170723e */ /* 0x000fe200048070ff */
[----:B------:R-:W-:-:S02]  /*5150*/  HADD2.F32 R110, -RZ, R110.H0_H0 ;  /* 0x2000006eff6e7230 */ /* 0x000fc40000004100 */
[-C--:B------:R-:W-:Y:S01]  /*5160*/  FMUL.FTZ R116, R111, R114.reuse ;  /* 0x000000726f747220 */ /* 0x080fe20000410000 */
[--C-:B------:R-:W-:Y:S02]  /*5170*/  HADD2.F32 R64, -RZ, R11.reuse.H1_H1 ;  /* 0x3000000bff407230 */ /* 0x100fe40000004100 */
[C---:B------:R-:W-:Y:S01]  /*5180*/  FMUL.FTZ R114, R105.reuse, R114 ;  /* 0x0000007269727220 */ /* 0x040fe20000410000 */
[--C-:B------:R-:W-:Y:S02]  /*5190*/  HADD2.F32 R56, -RZ, R66.reuse.H0_H0 ;  /* 0x20000042ff387230 */ /* 0x100fe40000004100 */
[----:B------:R-:W-:Y:S01]  /*51a0*/  FFMA.FTZ R105, R105, R110, -R116 ;  /* 0x0000006e69697223 */ /* 0x000fe20000010874 */
[----:B------:R-:W-:Y:S01]  /*51b0*/  HADD2.F32 R11, -RZ, R11.H0_H0 ;  /* 0x2000000bff0b7230 */ /* 0x000fe20000004100 */
[----:B------:R-:W-:Y:S01]  /*51c0*/  F2FP.SATFINITE.E4M3.F32.PACK_AB_MERGE_C R13, R13, R102, R112 ;  /* 0x000000660d0d723e */ /* 0x000fe20004807070 */
[--C-:B------:R-:W-:Y:S02]  /*51d0*/  HADD2.F32 R65, -RZ, R15.reuse.H0_H0 ;  /* 0x2000000fff417230 */ /* 0x100fe40000004100 */
[----:B------:R-:W-:Y:S01]  /*51e0*/  FFMA.FTZ R110, R111, R110, R114 ;  /* 0x0000006e6f6e7223 */ /* 0x000fe20000010072 */
[CC--:B------:R-:W-:Y:S01]  /*51f0*/  FMUL.FTZ R102, R64.reuse, R56.reuse ;  /* 0x0000003840667220 */ /* 0x0c0fe20000410000 */
[----:B------:R-:W-:Y:S01]  /*5200*/  FMUL.FTZ R111, R11, R56 ;  /* 0x000000380b6f7220 */ /* 0x000fe20000410000 */
[----:B------:R-:W-:Y:S01]  /*5210*/  HADD2.F32 R66, -RZ, R66.H1_H1 ;  /* 0x30000042ff427230 */ /* 0x000fe20000004100 */
[----:B------:R-:W-:Y:S01]  /*5220*/  F2FP.SATFINITE.E4M3.F32.PACK_AB_MERGE_C R12, R67, R12, RZ ;  /* 0x0000000c430c723e */ /* 0x000fe200048070ff */
[-C--:B------:R-:W-:Y:S01]  /*5230*/  FFMA.FTZ R56, R11, R65.reuse, -R102 ;  /* 0x000000410b387223 */ /* 0x080fe20000010866 */
[----:B------:R-:W-:Y:S01]  /*5240*/  FFMA.FTZ R11, R64, R65, R111 ;  /* 0x00000041400b7223 */ /* 0x000fe2000001006f */
[----:B------:R-:W-:Y:S01]  /*5250*/  F2FP.F16.E4M3.UNPACK_B R64, R59.H1 ;  /* 0x0000003bff40723e */ /* 0x000fe200030006ff */
[----:B------:R-:W-:Y:S01]  /*5260*/  HADD2.F32 R15, -RZ, R15.H1_H1 ;  /* 0x3000000fff0f7230 */ /* 0x000fe20000004100 */
[----:B------:R-:W-:Y:S01]  /*5270*/  F2FP.F16.E4M3.UNPACK_B R102, R58 ;  /* 0x0000003aff66723e */ /* 0x000fe200020006ff */
[----:B------:R-:W-:Y:S01]  /*5280*/  IMAD.MOV.U32 R59, RZ, RZ, R14 ;  /* 0x000000ffff3b7224 */ /* 0x000fe200078e000e */
[----:B------:R-:W-:Y:S01]  /*5290*/  F2FP.F16.E4M3.UNPACK_B R58, R57 ;  /* 0x00000039ff3a723e */ /* 0x000fe200020006ff */
[--C-:B------:R-:W-:Y:S01]  /*52a0*/  HADD2.F32 R65, -RZ, R64.reuse.H1_H1 ;  /* 0x30000040ff417230 */ /* 0x100fe20000004100 */
[----:B------:R-:W-:Y:S01]  /*52b0*/  F2FP.SATFINITE.E4M3.F32.PACK_AB_MERGE_C R12, R110, R105, R12 ;  /* 0x000000696e0c723e */ /* 0x000fe2000480700c */
[----:B------:R-:W-:-:S02]  /*52c0*/  HADD2.F32 R64, -RZ, R64.H0_H0 ;  /* 0x20000040ff407230 */ /* 0x000fc40000004100 */
[--C-:B------:R-:W-:Y:S02]  /*52d0*/  HADD2.F32 R57, -RZ, R102.reuse.H1_H1 ;  /* 0x30000066ff397230 */ /* 0x100fe40000004100 */
[CC--:B------:R-:W-:Y:S01]  /*52e0*/  FMUL.FTZ R111, R65.reuse, R66.reuse ;  /* 0x00000042416f7220 */ /* 0x0c0fe20000410000 */
[----:B------:R-:W-:Y:S02]  /*52f0*/  HADD2.F32 R102, -RZ, R102.H0_H0 ;  /* 0x20000066ff667230 */ /* 0x000fe40000004100 */
[C---:B------:R-:W-:Y:S01]  /*5300*/  FMUL.FTZ R66, R64.reuse, R66 ;  /* 0x0000004240427220 */ /* 0x040fe20000410000 */
[----:B------:R-:W-:Y:S01]  /*5310*/  FFMA.FTZ R14, R64, R15, -R111 ;  /* 0x0000000f400e7223 */ /* 0x000fe2000001086f */
[----:B------:R-:W-:Y:S02]  /*5320*/  F2FP.F16.E4M3.UNPACK_B R64, R59.H1 ;  /* 0x0000003bff40723e */ /* 0x000fe400030006ff */
[----:B------:R-:W-:Y:S01]  /*5330*/  FFMA.FTZ R15, R65, R15, R66 ;  /* 0x0000000f410f7223 */ /* 0x000fe20000010042 */
[--C-:B------:R-:W-:Y:S01]  /*5340*/  HADD2.F32 R66, -RZ, R58.reuse.H1_H1 ;  /* 0x3000003aff427230 */ /* 0x100fe20000004100 */
[----:B------:R-:W-:Y:S01]  /*5350*/  F2FP.F16.E4M3.UNPACK_B R59, R59 ;  /* 0x0000003bff3b723e */ /* 0x000fe200020006ff */
[----:B------:R-:W-:-:S02]  /*5360*/  HADD2.F32 R58, -RZ, R58.H0_H0 ;  /* 0x2000003aff3a7230 */ /* 0x000fc40000004100 */
        /* <DEDUP_REMOVED lines=8> */
[--C-:B------:R-:W-:Y:S02]  /*53f0*/  HADD2.F32 R65, -RZ, R59.reuse.H1_H1 ;  /* 0x3000003bff417230 */ /* 0x100fe40000004100 */
[----:B------:R-:W-:Y:S02]  /*5400*/  HADD2.F32 R59, -RZ, R59.H0_H0 ;  /* 0x2000003bff3b7230 */ /* 0x000fe40000004100 */
[----:B------:R-:W-:Y:S01]  /*5410*/  F2FP.SATFINITE.E4M3.F32.PACK_AB_MERGE_C R57, R64, R57, RZ ;  /* 0x000000394039723e */ /* 0x000fe200048070ff */
[----:B------:R-:W-:-:S02]  /*5420*/  FMUL.FTZ R66, R65, R102 ;  /* 0x0000006641427220 */ /* 0x000fc40000410000 */
[C---:B------:R-:W-:Y:S02]  /*5430*/  FMUL.FTZ R102, R59.reuse, R102 ;  /* 0x000000663b667220 */ /* 0x040fe40000410000 */
[-C--:B------:R-:W-:Y:S02]  /*5440*/  FFMA.FTZ R66, R59, R58.reuse, -R66 ;  /* 0x0000003a3b427223 */ /* 0x080fe40000010842 */
[----:B------:R-:W-:-:S05]  /*5450*/  FFMA.FTZ R65, R65, R58, R102 ;  /* 0x0000003a41417223 */ /* 0x000fca0000010066 */
[----:B------:R-:W-:-:S07]  /*5460*/  F2FP.SATFINITE.E4M3.F32.PACK_AB_MERGE_C R14, R65, R66, R57 ;  /* 0x00000042410e723e */ /* 0x000fce0004807039 */
.L_x_3097:
[----:B------:R-:W-:Y:S05]  /*5470*/  BSYNC B3 ;  /* 0x0000000000037941 */ /* 0x000fea0003800000 */
.L_x_3096:
[----:B0-----:R0:W-:Y:S02]  /*5480*/  ST.E.128 desc[UR46][R60.64], R12 ;  /* 0x0000000c3c007985 */ /* 0x0011e4000c101d2e */
.L_x_3095:
[----:B------:R-:W-:Y:S05]  /*5490*/  BSYNC B2 ;  /* 0x0000000000027941 */ /* 0x000fea0003800000 */
.L_x_3094:
        /* <DEDUP_REMOVED lines=8> */
[----:B0---4-:R-:W-:Y:S02]  /*5520*/  F2FP.F16.E4M3.UNPACK_B R11, R13 ;  /* 0x0000000dff0b723e */ /* 0x011fe400020006ff */
[----:B------:R-:W-:Y:S02]  /*5530*/  F2FP.F16.E4M3.UNPACK_B R60, R109.H1 ;  /* 0x0000006dff3c723e */ /* 0x000fe400030006ff */
[----:B------:R-:W-:Y:S01]  /*5540*/  F2FP.F16.E4M3.UNPACK_B R59, R108.H1 ;  /* 0x0000006cff3b723e */ /* 0x000fe200030006ff */
[--C-:B------:R-:W-:Y:S01]  /*5550*/  HADD2.F32 R52, -RZ, R11.reuse.H1_H1 ;  /* 0x3000000bff347230 */ /* 0x100fe20000004100 */
[----:B------:R-:W-:Y:S01]  /*5560*/  F2FP.F16.E4M3.UNPACK_B R13, R13.H1 ;  /* 0x0000000dff0d723e */ /* 0x000fe200030006ff */
[----:B------:R-:W-:Y:S01]  /*5570*/  HADD2.F32 R58, -RZ, R60.H0_H0 ;  /* 0x2000003cff3a7230 */ /* 0x000fe20000004100 */
[----:B------:R-:W-:Y:S01]  /*5580*/  SHF.R.U32.HI R66, RZ, 0x10, R53 ;  /* 0x00000010ff427819 */ /* 0x000fe20000011635 */
[----:B------:R-:W-:Y:S02]  /*5590*/  HADD2.F32 R11, -RZ, R11.H0_H0 ;  /* 0x2000000bff0b7230 */ /* 0x000fe40000004100 */
[----:B------:R-:W-:-:S02]  /*55a0*/  HADD2.F32 R54, -RZ, R59.H0_H0 ;  /* 0x2000003bff367230 */ /* 0x000fc40000004100 */
[CC--:B------:R-:W-:Y:S01]  /*55b0*/  FMUL.FTZ R62, R52.reuse, R58.reuse ;  /* 0x0000003a343e7220 */ /* 0x0c0fe20000410000 */
[----:B------:R-:W-:Y:S02]  /*55c0*/  HADD2.F32 R60, -RZ, R60.H1_H1 ;  /* 0x3000003cff3c7230 */ /* 0x000fe40000004100 */
[C---:B------:R-:W-:Y:S01]  /*55d0*/  FMUL.FTZ R61, R11.reuse, R58 ;  /* 0x0000003a0b3d7220 */ /* 0x040fe20000410000 */
[----:B------:R-:W-:Y:S02]  /*55e0*/  IMAD.MOV.U32 R58, RZ, RZ, R12 ;  /* 0x000000ffff3a7224 */ /* 0x000fe400078e000c */
[-C--:B------:R-:W-:Y:S01]  /*55f0*/  FFMA.FTZ R11, R11, R54.reuse, -R62 ;  /* 0x000000360b0b7223 */ /* 0x080fe2000001083e */
[----:B------:R-:W-:Y:S02]  /*5600*/  HADD2.F32 R59, -RZ, R59.H1_H1 ;  /* 0x3000003bff3b7230 */ /* 0x000fe40000004100 */
[----:B------:R-:W-:Y:S01]  /*5610*/  FFMA.FTZ R52, R52, R54, R61 ;  /* 0x0000003634347223 */ /* 0x000fe2000001003d */
[--C-:B------:R-:W-:Y:S01]  /*5620*/  HADD2.F32 R54, -RZ, R13.reuse.H1_H1 ;  /* 0x3000000dff367230 */ /* 0x100fe20000004100 */
[----:B------:R-:W-:Y:S01]  /*5630*/  F2FP.F16.E4M3.UNPACK_B R62, R109 ;  /* 0x0000006dff3e723e */ /* 0x000fe200020006ff */
[----:B------:R-:W-:-:S03]  /*5640*/  HADD2.F32 R13, -RZ, R13.H0_H0 ;  /* 0x2000000dff0d7230 */ /* 0x000fc60000004100 */
[CC--:B------:R-:W-:Y:S01]  /*5650*/  FMUL.FTZ R12, R54.reuse, R60.reuse ;  /* 0x0000003c360c7220 */ /* 0x0c0fe20000410000 */
[--C-:B------:R-:W-:Y:S02]  /*5660*/  HADD2.F32 R63, -RZ, R62.reuse.H1_H1 ;  /* 0x3000003eff3f7230 */ /* 0x100fe40000004100 */
[C---:B------:R-:W-:Y:S01]  /*5670*/  FMUL.FTZ R61, R13.reuse, R60 ;  /* 0x0000003c0d3d7220 */ /* 0x040fe20000410000 */
[----:B------:R-:W-:Y:S01]  /*5680*/  F2FP.F16.E4M3.UNPACK_B R60, R108 ;  /* 0x0000006cff3c723e */ /* 0x000fe200020006ff */
[-C--:B------:R-:W-:Y:S01]  /*5690*/  FFMA.FTZ R12, R13, R59.reuse, -R12 ;  /* 0x0000003b0d0c7223 */ /* 0x080fe2000001080c */
[----:B------:R-:W-:Y:S02]  /*56a0*/  HADD2.F32 R62, -RZ, R62.H0_H0 ;  /* 0x2000003eff3e7230 */ /* 0x000fe40000004100 */
[----:B------:R-:W-:Y:S01]  /*56b0*/  FFMA.FTZ R13, R54, R59, R61 ;  /* 0x0000003b360d7223 */ /* 0x000fe2000001003d */
[-C--:B------:R-:W-:Y:S01]  /*56c0*/  F2FP.F16.E4M3.UNPACK_B R54, R58.reuse.H1 ;  /* 0x0000003aff36723e */ /* 0x080fe200030006ff */
[--C-:B------:R-:W-:Y:S01]  /*56d0*/  HADD2.F32 R61, -RZ, R60.reuse.H1_H1 ;  /* 0x3000003cff3d7230 */ /* 0x100fe20000004100 */
[----:B------:R-:W-:Y:S01]  /*56e0*/  F2FP.F16.E4M3.UNPACK_B R58, R58 ;  /* 0x0000003aff3a723e */ /* 0x000fe200020006ff */
[----:B------:R-:W-:Y:S01]  /*56f0*/  HADD2.F32 R60, -RZ, R60.H0_H0 ;  /* 0x2000003cff3c7230 */ /* 0x000fe20000004100 */
[----:B------:R-:W-:Y:S01]  /*5700*/  F2FP.SATFINITE.E4M3.F32.PACK_AB_MERGE_C R12, R13, R12, RZ ;  /* 0x0000000c0d0c723e */ /* 0x000fe200048070ff */
[----:B------:R-:W-:-:S02]  /*5710*/  HADD2.F32 R59, -RZ, R54.H1_H1 ;  /* 0x30000036ff3b7230 */ /* 0x000fc40000004100 */
[----:B------:R-:W-:Y:S01]  /*5720*/  HADD2.F32 R54, -RZ, R54.H0_H0 ;  /* 0x20000036ff367230 */ /* 0x000fe20000004100 */
[----:B------:R-:W-:Y:S02]  /*5730*/  F2FP.SATFINITE.E4M3.F32.PACK_AB_MERGE_C R13, R52, R11, R12 ;  /* 0x0000000b340d723e */ /* 0x000fe4000480700c */
[CC--:B------:R-:W-:Y:S02]  /*5740*/  FMUL.FTZ R65, R59.reuse, R63.reuse ;  /* 0x0000003f3b417220 */ /* 0x0c0fe40000410000 */
[C---:B------:R-:W-:Y:S02]  /*5750*/  FMUL.FTZ R64, R54.reuse, R63 ;  /* 0x0000003f36407220 */ /* 0x040fe40000410000 */
[-C--:B------:R-:W-:Y:S01]  /*5760*/  FFMA.FTZ R54, R54, R61.reuse, -R65 ;  /* 0x0000003d36367223 */ /* 0x080fe20000010841 */
[--C-:B------:R-:W-:Y:S01]  /*5770*/  SHF.R.U32.HI R65, RZ, 0x18, R53.reuse ;  /* 0x00000018ff417819 */ /* 0x100fe20000011635 */
[----:B------:R-:W-:Y:S01]  /*5780*/  FFMA.FTZ R59, R59, R61, R64 ;  /* 0x0000003d3b3b7223 */ /* 0x000fe20000010040 */
[--C-:B------:R-:W-:Y:S01]  /*5790*/  HADD2.F32 R61, -RZ, R58.reuse.H1_H1 ;  /* 0x3000003aff3d7230 */ /* 0x100fe20000004100 */
[----:B------:R-:W-:Y:S01]  /*57a0*/  SHF.R.U32.HI R64, RZ, 0x8, R53 ;  /* 0x00000008ff407819 */ /* 0x000fe20000011635 */
[----:B------:R-:W-:-:S02]  /*57b0*/  HADD2.F32 R58, -RZ, R58.H0_H0 ;  /* 0x2000003aff3a7230 */ /* 0x000fc40000004100 */
[----:B------:R-:W-:Y:S01]  /*57c0*/  F2FP.SATFINITE.E4M3.F32.PACK_AB_MERGE_C R54, R59, R54, RZ ;  /* 0x000000363b36723e */ /* 0x000fe200048070ff */
[CC--:B------:R-:W-:Y:S02]  /*57d0*/  FMUL.FTZ R63, R61.reuse, R62.reuse ;  /* 0x0000003e3d3f7220 */ /* 0x0c0fe40000410000 */
[C---:B------:R-:W-:Y:S02]  /*57e0*/  FMUL.FTZ R62, R58.reuse, R62 ;  /* 0x0000003e3a3e7220 */ /* 0x040fe40000410000 */
[-C--:B------:R-:W-:Y:S01]  /*57f0*/  FFMA.FTZ R58, R58, R60.reuse, -R63 ;  /* 0x0000003c3a3a7223 */ /* 0x080fe2000001083f */
[----:B------:R-:W-:Y:S01]  /*5800*/  SHF.R.U32.HI R63, RZ, 0x8, R55 ;  /* 0x00000008ff3f7819 */ /* 0x000fe20000011637 */
[----:B------:R-:W-:Y:S01]  /*5810*/  FFMA.FTZ R61, R61, R60, R62 ;  /* 0x0000003c3d3d7223 */ /* 0x000fe2000001003e */
[----:B------:R-:W-:Y:S02]  /*5820*/  LOP3.LUT R60, R53, 0xff, RZ, 0xc0, !PT ;  /* 0x000000ff353c7812 */ /* 0x000fe400078ec0ff */
[----:B------:R-:W-:-:S02]  /*5830*/  LOP3.LUT R53, R55, 0xff, RZ, 0xc0, !PT ;  /* 0x000000ff37357812 */ /* 0x000fc400078ec0ff */
[--C-:B------:R-:W-:Y:S02]  /*5840*/  SHF.R.U32.HI R62, RZ, 0x18, R55.reuse ;  /* 0x00000018ff3e7819 */ /* 0x100fe40000011637 */
[----:B------:R-:W-:Y:S02]  /*5850*/  SHF.R.U32.HI R55, RZ, 0x10, R55 ;  /* 0x00000010ff377819 */ /* 0x000fe40000011637 */
[----:B------:R-:W-:Y:S02]  /*5860*/  PRMT R62, R62, 0x654, R53 ;  /* 0x000006543e3e7816 */ /* 0x000fe40000000035 */
[----:B------:R-:W-:Y:S01]  /*5870*/  SHF.L.U32 R53, R63, 0x8, RZ ;  /* 0x000000083f357819 */ /* 0x000fe200000006ff */
[----:B------:R-:W-:Y:S01]  /*5880*/  IMAD.U32 R55, R55, 0x10000, RZ ;  /* 0x0001000037377824 */ /* 0x000fe200078e00ff */
[----:B------:R-:W-:Y:S02]  /*5890*/  PRMT R60, R65, 0x654, R60 ;  /* 0x00000654413c7816 */ /* 0x000fe4000000003c */
[----:B------:R-:W-:Y:S01]  /*58a0*/  LOP3.LUT R62, R62, 0xff00, R53, 0xf8, !PT ;  /* 0x0000ff003e3e7812 */ /* 0x000fe200078ef835 */
[----:B------:R-:W-:Y:S01]  /*58b0*/  IMAD.SHL.U32 R53, R64, 0x100, RZ ;  /* 0x0000010040357824 */ /* 0x000fe200078e00ff */
[----:B------:R-:W-:-:S02]  /*58c0*/  F2FP.SATFINITE.E4M3.F32.PACK_AB_MERGE_C R12, R61, R58, R54 ;  /* 0x0000003a3d0c723e */ /* 0x000fc40004807036 */
[----:B------:R-:W-:Y:S01]  /*58d0*/  LOP3.LUT R55, R62, 0xff0000, R55, 0xf8, !PT ;  /* 0x00ff00003e377812 */ /* 0x000fe200078ef837 */
[----:B------:R-:W-:Y:S01]  /*58e0*/  IMAD.MOV.U32 R62, RZ, RZ, R15 ;  /* 0x000000ffff3e7224 */ /* 0x000fe200078e000f */
[----:B------:R-:W-:Y:S01]  /*58f0*/  LOP3.LUT R60, R60, 0xff00, R53, 0xf8, !PT ;  /* 0x0000ff003c3c7812 */ /* 0x000fe200078ef835 */
[----:B------:R-:W-:Y:S01]  /*5900*/  IMAD.U32 R53, R66, 0x10000, RZ ;  /* 0x0001000042357824 */ /* 0x000fe200078e00ff */
[----:B------:R-:W-:Y:S02]  /*5910*/  F2FP.F16.E4M3.UNPACK_B R64, R55.H1 ;  /* 0x00000037ff40723e */ /* 0x000fe400030006ff */
[----:B------:R-:W-:Y:S02]  /*5920*/  F2FP.F16.E4M3.UNPACK_B R15, R62 ;  /* 0x0000003eff0f723e */ /* 0x000fe400020006ff */
[----:B------:R-:W-:Y:S01]  /*5930*/  LOP3.LUT R53, R60, 0xff0000, R53, 0xf8, !PT ;  /* 0x00ff00003c357812 */ /* 0x000fe200078ef835 */
[----:B------:R-:W-:Y:S02]  /*5940*/  HADD2.F32 R66, -RZ, R64.H0_H0 ;  /* 0x20000040ff427230 */ /* 0x000fe40000004100 */
[--C-:B------:R-:W-:Y:S01]  /*5950*/  HADD2.F32 R60, -RZ, R15.reuse.H1_H1 ;  /* 0x3000000fff3c7230 */ /* 0x100fe20000004100 */
[----:B------:R-:W-:Y:S01]  /*5960*/  F2FP.F16.E4M3.UNPACK_B R65, R53.H1 ;  /* 0x00000035ff41723e */ /* 0x000fe200030006ff */
[----:B------:R-:W-:-:S03]  /*5970*/  HADD2.F32 R15, -RZ, R15.H0_H0 ;  /* 0x2000000fff0f7230 */ /* 0x000fc60000004100 */
[CC--:B------:R-:W-:Y:S01]  /*5980*/  FMUL.FTZ R102, R60.reuse, R66.reuse ;  /* 0x000000423c667220 */ /* 0x0c0fe20000410000 */
[--C-:B------:R-:W-:Y:S02]  /*5990*/  HADD2.F32 R63, -RZ, R65.reuse.H0_H0 ;  /* 0x20000041ff3f7230 */ /* 0x100fe40000004100 */
[C---:B------:R-:W-:Y:S01]  /*59a0*/  FMUL.FTZ R67, R15.reuse, R66 ;  /* 0x000000420f437220 */ /* 0x040fe20000410000 */
[----:B------:R-:W-:Y:S02]  /*59b0*/  HADD2.F32 R65, -RZ, R65.H1_H1 ;  /* 0x30000041ff417230 */ /* 0x000fe40000004100 */
[-C--:B------:R-:W-:Y:S01]  /*59c0*/  FFMA.FTZ R15, R15, R63.reuse, -R102 ;  /* 0x0000003f0f0f7223 */ /* 0x080fe20000010866 */
[----:B------:R-:W-:Y:S01]  /*59d0*/  FFMA.FTZ R60, R60, R63, R67 ;  /* 0x0000003f3c3c7223 */ /* 0x000fe20000010043 */
[----:B------:R-:W-:Y:S01]  /*59e0*/  F2FP.F16.E4M3.UNPACK_B R63, R62.H1 ;  /* 0x0000003eff3f723e */ /* 0x000fe200030006ff */
[----:B------:R-:W-:Y:S02]  /*59f0*/  IMAD.MOV.U32 R62, RZ, RZ, R14 ;  /* 0x000000ffff3e7224 */ /* 0x000fe400078e000e */
[----:B------:R-:W-:-:S02]  /*5a00*/  HADD2.F32 R14, -RZ, R64.H1_H1 ;  /* 0x30000040ff0e7230 */ /* 0x000fc40000004100 */
[--C-:B------:R-:W-:Y:S02]  /*5a10*/  HADD2.F32 R64, -RZ, R63.reuse.H1_H1 ;  /* 0x3000003fff407230 */ /* 0x100fe40000004100 */
[----:B------:R-:W-:-:S03]  /*5a20*/  HADD2.F32 R63, -RZ, R63.H0_H0 ;  /* 0x2000003fff3f7230 */ /* 0x000fc60000004100 */
[CC--:B------:R-:W-:Y:S02]  /*5a30*/  FMUL.FTZ R66, R64.reuse, R14.reuse ;  /* 0x0000000e40427220 */ /* 0x0c0fe40000410000 */
[C---:B------:R-:W-:Y:S02]  /*5a40*/  FMUL.FTZ R67, R63.reuse, R14 ;  /* 0x0000000e3f437220 */ /* 0x040fe40000410000 */
[-C--:B------:R-:W-:Y:S02]  /*5a50*/  FFMA.FTZ R14, R63, R65.reuse, -R66 ;  /* 0x000000413f0e7223 */ /* 0x080fe40000010842 */
[----:B------:R-:W-:Y:S01]  /*5a60*/  FFMA.FTZ R63, R64, R65, R67 ;  /* 0x00000041403f7223 */ /* 0x000fe20000010043 */
[----:B------:R-:W-:Y:S02]  /*5a70*/  F2FP.F16.E4M3.UNPACK_B R65, R55 ;  /* 0x00000037ff41723e */ /* 0x000fe400020006ff */
[-C--:B------:R-:W-:Y:S02]  /*5a80*/  F2FP.F16.E4M3.UNPACK_B R55, R62.reuse.H1 ;  /* 0x0000003eff37723e */ /* 0x080fe400030006ff */
        /* <DEDUP_REMOVED lines=8> */
[----:B------:R-:W-:Y:S02]  /*5b10*/  HADD2.F32 R65, -RZ, R65.H0_H0 ;  /* 0x20000041ff417230 */ /* 0x000fe40000004100 */
[C---:B------:R-:W-:Y:S01]  /*5b20*/  FMUL.FTZ R102, R55.reuse, R102 ;  /* 0x0000006637667220 */ /* 0x040fe20000410000 */
[----:B------:R-:W-:Y:S02]  /*5b30*/  HADD2.F32 R64, -RZ, R64.H0_H0 ;  /* 0x20000040ff407230 */ /* 0x000fe40000004100 */
[-C--:B------:R-:W-:Y:S01]  /*5b40*/  FFMA.FTZ R108, R55, R66.reuse, -R108 ;  /* 0x00000042376c7223 */ /* 0x080fe2000001086c */
[----:B------:R-:W-:Y:S01]  /*5b50*/  F2FP.SATFINITE.E4M3.F32.PACK_AB_MERGE_C R15, R60, R15, R63 ;  /* 0x0000000f3c0f723e */ /* 0x000fe2000480703f */
[----:B------:R-:W-:Y:S01]  /*5b60*/  FFMA.FTZ R67, R53, R66, R102 ;  /* 0x0000004235437223 */ /* 0x000fe20000010066 */
[----:B------:R-:W-:-:S02]  /*5b70*/  HADD2.F32 R53, -RZ, R62.H1_H1 ;  /* 0x3000003eff357230 */ /* 0x000fc40000004100 */
[----:B------:R-:W-:Y:S02]  /*5b80*/  HADD2.F32 R62, -RZ, R62.H0_H0 ;  /* 0x2000003eff3e7230 */ /* 0x000fe40000004100 */
[----:B------:R-:W-:Y:S01]  /*5b90*/  F2FP.SATFINITE.E4M3.F32.PACK_AB_MERGE_C R67, R67, R108, RZ ;  /* 0x0000006c4343723e */ /* 0x000fe200048070ff */
[CC--:B------:R-:W-:Y:S02]  /*5ba0*/  FMUL.FTZ R55, R53.reuse, R65.reuse ;  /* 0x0000004135377220 */ /* 0x0c0fe40000410000 */
[C---:B------:R-:W-:Y:S02]  /*5bb0*/  FMUL.FTZ R66, R62.reuse, R65 ;  /* 0x000000413e427220 */ /* 0x040fe40000410000 */
[-C--:B------:R-:W-:Y:S02]  /*5bc0*/  FFMA.FTZ R55, R62, R64.reuse, -R55 ;  /* 0x000000403e377223 */ /* 0x080fe40000010837 */
[----:B------:R-:W-:-:S05]  /*5bd0*/  FFMA.FTZ R66, R53, R64, R66 ;  /* 0x0000004035427223 */ /* 0x000fca0000010042 */
[----:B------:R-:W-:-:S07]  /*5be0*/  F2FP.SATFINITE.E4M3.F32.PACK_AB_MERGE_C R14, R66, R55, R67 ;  /* 0x00000037420e723e */ /* 0x000fce0004807043 */
.L_x_3099:
[----:B------:R-:W-:Y:S05]  /*5bf0*/  BSYNC B2 ;  /* 0x0000000000027941 */ /* 0x000fea0003800000 */
.L_x_3098:
[----:B0-----:R0:W-:Y:S02]  /*5c00*/  ST.E.128 desc[UR46][R56.64], R12 ;  /* 0x0000000c38007985 */ /* 0x0011e4000c101d2e */
.L_x_3093:
[----:B------:R-:W-:Y:S05]  /*5c10*/  BSYNC B1 ;  /* 0x0000000000017941 */ /* 0x000fea0003800000 */
.L_x_3092:
[----:B------:R-:W-:-:S03]  /*5c20*/  UMOV UR4, 0xffffffff ;  /* 0xffffffff00047882 */ /* 0x000fc60000000000 */
[----:B------:R-:W-:Y:S05]  /*5c30*/  BRA.DIV UR4, `(.L_x_3100) ;  /* 0x000002ce04707947 */ /* 0x000fea000b800000 */
[----:B------:R0:W0:Y:S04]  /*5c40*/  SHFL.IDX PT, R54, R100, 0x2, 0x181f ;  /* 0x00581f0064367f89 */ /* 0x00002800000e0000 */
[----:B------:R0:W0:Y:S02]  /*5c50*/  SHFL.IDX PT, R55, R99, 0x2, 0x181f ;  /* 0x00581f0063377f89 */ /* 0x00002400000e0000 */
.L_x_3448:
        /* <DEDUP_REMOVED lines=10> */
[--C-:B------:R-:W-:Y:S02]  /*5d00*/  SHF.R.U32.HI R57, RZ, 0x8, R49.reuse ;  /* 0x00000008ff397819 */ /* 0x100fe40000011631 */
[----:B----4-:R-:W-:Y:S02]  /*5d10*/  LOP3.LUT R11, R49, 0xff, RZ, 0xc0, !PT ;  /* 0x000000ff310b7812 */ /* 0x010fe400078ec0ff */
[----:B------:R-:W-:Y:S02]  /*5d20*/  SHF.R.U32.HI R48, RZ, 0x18, R49 ;  /* 0x00000018ff307819 */ /* 0x000fe40000011631 */
[--C-:B------:R-:W-:Y:S02]  /*5d30*/  SHF.R.U32.HI R59, RZ, 0x10, R51.reuse ;  /* 0x00000010ff3b7819 */ /* 0x100fe40000011633 */
[----:B------:R-:W-:Y:S02]  /*5d40*/  SHF.R.U32.HI R56, RZ, 0x8, R51 ;  /* 0x00000008ff387819 */ /* 0x000fe40000011633 */
[----:B------:R-:W-:-:S02]  /*5d50*/  LOP3.LUT R50, R51, 0xff, RZ, 0xc0, !PT ;  /* 0x000000ff33327812 */ /* 0x000fc400078ec0ff */
[----:B------:R-:W-:Y:S02]  /*5d60*/  SHF.R.U32.HI R58, RZ, 0x10, R49 ;  /* 0x00000010ff3a7819 */ /* 0x000fe40000011631 */
[----:B------:R-:W-:Y:S02]  /*5d70*/  SHF.R.U32.HI R51, RZ, 0x18, R51 ;  /* 0x00000018ff337819 */ /* 0x000fe40000011633 */
[----:B0-----:R-:W-:Y:S01]  /*5d80*/  MOV R49, R15 ;  /* 0x0000000f00317202 */ /* 0x001fe20000000f00 */
[----:B------:R-:W-:Y:S01]  /*5d90*/  IMAD.SHL.U32 R15, R57, 0x100, RZ ;  /* 0x00000100390f7824 */ /* 0x000fe200078e00ff */
[----:B------:R-:W-:Y:S01]  /*5da0*/  PRMT R48, R48, 0x654, R11 ;  /* 0x0000065430307816 */ /* 0x000fe2000000000b */
[----:B------:R-:W-:Y:S01]  /*5db0*/  IMAD.MOV.U32 R11, RZ, RZ, R13 ;  /* 0x000000ffff0b7224 */ /* 0x000fe200078e000d */
[----:B------:R-:W-:Y:S01]  /*5dc0*/  PRMT R50, R51, 0x654, R50 ;  /* 0x0000065433327816 */ /* 0x000fe20000000032 */
[----:B------:R-:W-:Y:S01]  /*5dd0*/  IMAD.SHL.U32 R13, R56, 0x100, RZ ;  /* 0x00000100380d7824 */ /* 0x000fe200078e00ff */
[----:B------:R-:W-:Y:S01]  /*5de0*/  LOP3.LUT R15, R48, 0xff00, R15, 0xf8, !PT ;  /* 0x0000ff00300f7812 */ /* 0x000fe200078ef80f */
[----:B------:R-:W-:Y:S01]  /*5df0*/  IMAD.MOV.U32 R51, RZ, RZ, R12 ;  /* 0x000000ffff337224 */ /* 0x000fe200078e000c */
[----:B------:R-:W-:Y:S01]  /*5e00*/  F2FP.F16.E4M3.UNPACK_B R56, R107.H1 ;  /* 0x0000006bff38723e */ /* 0x000fe200030006ff */
[----:B------:R-:W-:Y:S01]  /*5e10*/  IMAD.U32 R12, R58, 0x10000, RZ ;  /* 0x000100003a0c7824 */ /* 0x000fe200078e00ff */
[----:B------:R-:W-:-:S02]  /*5e20*/  LOP3.LUT R58, R50, 0xff00, R13, 0xf8, !PT ;  /* 0x0000ff00323a7812 */ /* 0x000fc400078ef80d */
[----:B------:R-:W-:Y:S01]  /*5e30*/  F2FP.F16.E4M3.UNPACK_B R13, R11 ;  /* 0x0000000bff0d723e */ /* 0x000fe200020006ff */
[--C-:B------:R-:W-:Y:S01]  /*5e40*/  HADD2.F32 R61, -RZ, R56.reuse.H0_H0 ;  /* 0x20000038ff3d7230 */ /* 0x100fe20000004100 */
[----:B------:R-:W-:Y:S01]  /*5e50*/  LOP3.LUT R12, R15, 0xff0000, R12, 0xf8, !PT ;  /* 0x00ff00000f0c7812 */ /* 0x000fe200078ef80c */
[----:B------:R-:W-:Y:S01]  /*5e60*/  IMAD.U32 R15, R59, 0x10000, RZ ;  /* 0x000100003b0f7824 */ /* 0x000fe200078e00ff */
[-C--:B------:R-:W-:Y:S01]  /*5e70*/  F2FP.F16.E4M3.UNPACK_B R57, R106.reuse.H1 ;  /* 0x0000006aff39723e */ /* 0x080fe200030006ff */
[--C-:B------:R-:W-:Y:S01]  /*5e80*/  HADD2.F32 R50, -RZ, R13.reuse.H1_H1 ;  /* 0x3000000dff327230 */ /* 0x100fe20000004100 */
[----:B------:R-:W-:Y:S01]  /*5e90*/  F2FP.F16.E4M3.UNPACK_B R107, R107 ;  /* 0x0000006bff6b723e */ /* 0x000fe200020006ff */
[----:B------:R-:W-:Y:S01]  /*5ea0*/  HADD2.F32 R48, -RZ, R13.H0_H0 ;  /* 0x2000000dff307230 */ /* 0x000fe20000004100 */
[----:B------:R-:W-:Y:S01]  /*5eb0*/  LOP3.LUT R13, R58, 0xff0000, R15, 0xf8, !PT ;  /* 0x00ff00003a0d7812 */ /* 0x000fe200078ef80f */
[----:B------:R-:W-:Y:S01]  /*5ec0*/  HADD2.F32 R59, -RZ, R57.H0_H0 ;  /* 0x20000039ff3b7230 */ /* 0x000fe20000004100 */
[----:B------:R-:W-:Y:S01]  /*5ed0*/  F2FP.F16.E4M3.UNPACK_B R15, R11.H1 ;  /* 0x0000000bff0f723e */ /* 0x000fe200030006ff */
[-C--:B------:R-:W-:Y:S01]  /*5ee0*/  FMUL.FTZ R11, R50, R61.reuse ;  /* 0x0000003d320b7220 */ /* 0x080fe20000410000 */
[----:B------:R-:W-:Y:S01]  /*5ef0*/  FMUL.FTZ R61, R48, R61 ;  /* 0x0000003d303d7220 */ /* 0x000fe20000410000 */
[----:B------:R-:W-:Y:S01]  /*5f00*/  HADD2.F32 R58, -RZ, R56.H1_H1 ;  /* 0x30000038ff3a7230 */ /* 0x000fe20000004100 */
[----:B------:R-:W-:Y:S01]  /*5f10*/  F2FP.F16.E4M3.UNPACK_B R106, R106 ;  /* 0x0000006aff6a723e */ /* 0x000fe200020006ff */
[----:B------:R-:W-:-:S02]  /*5f20*/  HADD2.F32 R56, -RZ, R15.H1_H1 ;  /* 0x3000000fff387230 */ /* 0x000fc40000004100 */
[-C--:B------:R-:W-:Y:S01]  /*5f30*/  FFMA.FTZ R11, R48, R59.reuse, -R11 ;  /* 0x0000003b300b7223 */ /* 0x080fe2000001080b */
[----:B------:R-:W-:Y:S01]  /*5f40*/  FFMA.FTZ R48, R50, R59, R61 ;  /* 0x0000003b32307223 */ /* 0x000fe2000001003d */
[----:B------:R-:W-:Y:S01]  /*5f50*/  HADD2.F32 R15, -RZ, R15.H0_H0 ;  /* 0x2000000fff0f7230 */ /* 0x000fe20000004100 */
[----:B------:R-:W-:Y:S01]  /*5f60*/  F2FP.F16.E4M3.UNPACK_B R63, R12.H1 ;  /* 0x0000000cff3f723e */ /* 0x000fe200030006ff */
[----:B------:R-:W-:Y:S02]  /*5f70*/  HADD2.F32 R50, -RZ, R57.H1_H1 ;  /* 0x30000039ff327230 */ /* 0x000fe40000004100 */
[-C--:B------:R-:W-:Y:S01]  /*5f80*/  FMUL.FTZ R60, R56, R58.reuse ;  /* 0x0000003a383c7220 */ /* 0x080fe20000410000 */
[----:B------:R-:W-:Y:S01]  /*5f90*/  F2FP.F16.E4M3.UNPACK_B R57, R51.H1 ;  /* 0x00000033ff39723e */ /* 0x000fe200030006ff */
[C---:B------:R-:W-:Y:S01]  /*5fa0*/  FMUL.FTZ R61, R15.reuse, R58 ;  /* 0x0000003a0f3d7220 */ /* 0x040fe20000410000 */
[----:B------:R-:W-:Y:S02]  /*5fb0*/  HADD2.F32 R62, -RZ, R106.H1_H1 ;  /* 0x3000006aff3e7230 */ /* 0x000fe40000004100 */
[----:B------:R-:W-:Y:S01]  /*5fc0*/  FFMA.FTZ R15, R15, R50, -R60 ;  /* 0x000000320f0f7223 */ /* 0x000fe2000001083c */
[----:B------:R-:W-:-:S02]  /*5fd0*/  HADD2.F32 R60, -RZ, R107.H1_H1 ;  /* 0x3000006bff3c7230 */ /* 0x000fc40000004100 */
[----:B------:R-:W-:Y:S01]  /*5fe0*/  FFMA.FTZ R50, R56, R50, R61 ;  /* 0x0000003238327223 */ /* 0x000fe2000001003d */
[--C-:B------:R-:W-:Y:S01]  /*5ff0*/  HADD2.F32 R59, -RZ, R57.reuse.H1_H1 ;  /* 0x30000039ff3b7230 */ /* 0x100fe20000004100 */
[----:B------:R-:W-:Y:S01]  /*6000*/  F2FP.F16.E4M3.UNPACK_B R56, R51 ;  /* 0x00000033ff38723e */ /* 0x000fe200020006ff */
[----:B------:R-:W-:Y:S02]  /*6010*/  HADD2.F32 R57, -RZ, R57.H0_H0 ;  /* 0x20000039ff397230 */ /* 0x000fe40000004100 */
[----:B------:R-:W-:Y:S02]  /*6020*/  HADD2.F32 R107, -RZ, R107.H0_H0 ;  /* 0x2000006bff6b7230 */ /* 0x000fe40000004100 */
[-C--:B------:R-:W-:Y:S01]  /*6030*/  FMUL.FTZ R64, R59, R60.reuse ;  /* 0x0000003c3b407220 */ /* 0x080fe20000410000 */
[--C-:B------:R-:W-:Y:S02]  /*6040*/  HADD2.F32 R58, -RZ, R56.reuse.H1_H1 ;  /* 0x30000038ff3a7230 */ /* 0x100fe40000004100 */
[C---:B------:R-:W-:Y:S01]  /*6050*/  FMUL.FTZ R66, R57.reuse, R60 ;  /* 0x0000003c39427220 */ /* 0x040fe20000410000 */
[----:B------:R-:W-:Y:S01]  /*6060*/  F2FP.F16.E4M3.UNPACK_B R60, R49 ;  /* 0x00000031ff3c723e */ /* 0x000fe200020006ff */
[----:B------:R-:W-:Y:S01]  /*6070*/  FFMA.FTZ R51, R57, R62, -R64 ;  /* 0x0000003e39337223 */ /* 0x000fe20000010840 */
[----:B------:R-:W-:-:S02]  /*6080*/  HADD2.F32 R57, -RZ, R56.H0_H0 ;  /* 0x20000038ff397230 */ /* 0x000fc40000004100 */
[----:B------:R-:W-:Y:S01]  /*6090*/  FFMA.FTZ R56, R59, R62, R66 ;  /* 0x0000003e3b387223 */ /* 0x000fe20000010042 */
[----:B------:R-:W-:Y:S01]  /*60a0*/  F2FP.F16.E4M3.UNPACK_B R62, R13.H1 ;  /* 0x0000000dff3e723e */ /* 0x000fe200030006ff */
[----:B------:R-:W-:Y:S02]  /*60b0*/  HADD2.F32 R106, -RZ, R106.H0_H0 ;  /* 0x2000006aff6a7230 */ /* 0x000fe40000004100 */
[----:B------:R-:W-:Y:S01]  /*60c0*/  FMUL.FTZ R64, R58, R107 ;  /* 0x0000006b3a407220 */ /* 0x000fe20000410000 */
[----:B------:R-:W-:Y:S01]  /*60d0*/  HADD2.F32 R61, -RZ, R60.H1_H1 ;  /* 0x3000003cff3d7230 */ /* 0x000fe20000004100 */
[----:B------:R-:W-:Y:S01]  /*60e0*/  F2FP.F16.E4M3.UNPACK_B R59, R49.H1 ;  /* 0x00000031ff3b723e */ /* 0x000fe200030006ff */
[----:B------:R-:W-:Y:S02]  /*60f0*/  HADD2.F32 R65, -RZ, R62.H0_H0 ;  /* 0x2000003eff417230 */ /* 0x000fe40000004100 */
[----:B------:R-:W-:Y:S01]  /*6100*/  FMUL.FTZ R107, R57, R107 ;  /* 0x0000006b396b7220 */ /* 0x000fe20000410000 */
[----:B------:R-:W-:-:S02]  /*6110*/  HADD2.F32 R60, -RZ, R60.H0_H0 ;  /* 0x2000003cff3c7230 */ /* 0x000fc40000004100 */
[----:B------:R-:W-:Y:S01]  /*6120*/  FFMA.FTZ R57, R57, R106, -R64 ;  /* 0x0000006a39397223 */ /* 0x000fe20000010840 */
[--C-:B------:R-:W-:Y:S02]  /*6130*/  HADD2.F32 R64, -RZ, R63.reuse.H0_H0 ;  /* 0x2000003fff407230 */ /* 0x100fe40000004100 */
[-C--:B------:R-:W-:Y:S01]  /*6140*/  FMUL.FTZ R67, R61, R65.reuse ;  /* 0x000000413d437220 */ /* 0x080fe20000410000 */
[----:B------:R-:W-:Y:S02]  /*6150*/  HADD2.F32 R63, -RZ, R63.H1_H1 ;  /* 0x3000003fff3f7230 */ /* 0x000fe40000004100 */
[C---:B------:R-:W-:Y:S01]  /*6160*/  FMUL.FTZ R66, R60.reuse, R65 ;  /* 0x000000413c427220 */ /* 0x040fe20000410000 */
[----:B------:R-:W-:Y:S02]  /*6170*/  HADD2.F32 R65, -RZ, R62.H1_H1 ;  /* 0x3000003eff417230 */ /* 0x000fe40000004100 */
[----:B------:R-:W-:Y:S01]  /*6180*/  FFMA.FTZ R49, R60, R64, -R67 ;  /* 0x000000403c317223 */ /* 0x000fe20000010843 */
[----:B------:R-:W-:-:S02]  /*6190*/  HADD2.F32 R62, -RZ, R59.H1_H1 ;  /* 0x3000003bff3e7230 */ /* 0x000fc40000004100 */
[----:B------:R-:W-:Y:S01]  /*61a0*/  FFMA.FTZ R60, R61, R64, R66 ;  /* 0x000000403d3c7223 */ /* 0x000fe20000010042 */
[----:B------:R-:W-:Y:S01]  /*61b0*/  HADD2.F32 R59, -RZ, R59.H0_H0 ;  /* 0x2000003bff3b7230 */ /* 0x000fe20000004100 */
[----:B------:R-:W-:Y:S01]  /*61c0*/  F2FP.F16.E4M3.UNPACK_B R61, R14.H1 ;  /* 0x0000000eff3d723e */ /* 0x000fe200030006ff */
[----:B------:R-:W-:Y:S01]  /*61d0*/  FFMA.FTZ R58, R58, R106, R107 ;  /* 0x0000006a3a3a7223 */ /* 0x000fe2000001006b */
[-C--:B------:R-:W-:Y:S01]  /*61e0*/  FMUL.FTZ R64, R62, R65.reuse ;  /* 0x000000413e407220 */ /* 0x080fe20000410000 */
[----:B------:R-:W-:Y:S01]  /*61f0*/  F2FP.F16.E4M3.UNPACK_B R14, R14 ;  /* 0x0000000eff0e723e */ /* 0x000fe200020006ff */
[C---:B------:R-:W-:Y:S01]  /*6200*/  FMUL.FTZ R65, R59.reuse, R65 ;  /* 0x000000413b417220 */ /* 0x040fe20000410000 */
[----:B------:R-:W-:Y:S01]  /*6210*/  F2FP.SATFINITE.E4M3.F32.PACK_AB_MERGE_C R50, R50, R15, RZ ;  /* 0x0000000f3232723e */ /* 0x000fe200048070ff */
[----:B------:R-:W-:Y:S01]  /*6220*/  FFMA.FTZ R59, R59, R63, -R64 ;  /* 0x0000003f3b3b7223 */ /* 0x000fe20000010840 */
[----:B------:R-:W-:Y:S01]  /*6230*/  F2FP.F16.E4M3.UNPACK_B R64, R13 ;  /* 0x0000000dff40723e */ /* 0x000fe200020006ff */
[----:B------:R-:W-:Y:S01]  /*6240*/  FFMA.FTZ R62, R62, R63, R65 ;  /* 0x0000003f3e3e7223 */ /* 0x000fe20000010041 */
[----:B------:R-:W-:Y:S01]  /*6250*/  F2FP.F16.E4M3.UNPACK_B R63, R12 ;  /* 0x0000000cff3f723e */ /* 0x000fe200020006ff */
[--C-:B------:R-:W-:Y:S01]  /*6260*/  HADD2.F32 R13, -RZ, R61.reuse.H1_H1 ;  /* 0x3000003dff0d7230 */ /* 0x100fe20000004100 */
[----:B------:R-:W-:Y:S01]  /*6270*/  F2FP.SATFINITE.E4M3.F32.PACK_AB_MERGE_C R51, R56, R51, RZ ;  /* 0x000000333833723e */ /* 0x000fe200048070ff */
[----:B------:R-:W-:Y:S01]  /*6280*/  HADD2.F32 R66, -RZ, R64.H1_H1 ;  /* 0x30000040ff427230 */ /* 0x000fe20000004100 */
[----:B------:R-:W-:Y:S01]  /*6290*/  F2FP.SATFINITE.E4M3.F32.PACK_AB_MERGE_C R59, R62, R59, RZ ;  /* 0x0000003b3e3b723e */ /* 0x000fe200048070ff */
        /* <DEDUP_REMOVED lines=8> */
[----:B------:R-:W-:Y:S02]  /*6320*/  HADD2.F32 R13, -RZ, R64.H0_H0 ;  /* 0x20000040ff0d7230 */ /* 0x000fe40000004100 */
[--C-:B------:R-:W-:Y:S02]  /*6330*/  HADD2.F32 R12, -RZ, R14.reuse.H1_H1 ;  /* 0x3000000eff0c7230 */ /* 0x100fe40000004100 */
[----:B------:R-:W-:Y:S01]  /*6340*/  HADD2.F32 R14, -RZ, R14.H0_H0 ;  /* 0x2000000eff0e7230 */ /* 0x000fe20000004100 */
[----:B------:R-:W-:Y:S02]  /*6350*/  F2FP.SATFINITE.E4M3.F32.PACK_AB_MERGE_C R61, R61, R102, RZ ;  /* 0x000000663d3d723e */ /* 0x000fe400048070ff */
[-C--:B------:R-:W-:Y:S02]  /*6360*/  FMUL.FTZ R15, R12, R13.reuse ;  /* 0x0000000d0c0f7220 */ /* 0x080fe40000410000 */
[----:B------:R-:W-:-:S02]  /*6370*/  FMUL.FTZ R13, R14, R13 ;  /* 0x0000000d0e0d7220 */ /* 0x000fc40000410000 */
[-C--:B------:R-:W-:Y:S02]  /*6380*/  FFMA.FTZ R15, R14, R63.reuse, -R15 ;  /* 0x0000003f0e0f7223 */ /* 0x080fe4000001080f */
[----:B------:R-:W-:Y:S01]  /*6390*/  FFMA.FTZ R12, R12, R63, R13 ;  /* 0x0000003f0c0c7223 */ /* 0x000fe2000001000d */
[----:B------:R-:W-:-:S04]  /*63a0*/  F2FP.SATFINITE.E4M3.F32.PACK_AB_MERGE_C R13, R48, R11, R50 ;  /* 0x0000000b300d723e */ /* 0x000fc80004807032 */
[----:B------:R-:W-:Y:S02]  /*63b0*/  F2FP.SATFINITE.E4M3.F32.PACK_AB_MERGE_C R14, R12, R15, R61 ;  /* 0x0000000f0c0e723e */ /* 0x000fe4000480703d */
[----:B------:R-:W-:Y:S02]  /*63c0*/  F2FP.SATFINITE.E4M3.F32.PACK_AB_MERGE_C R15, R60, R49, R59 ;  /* 0x000000313c0f723e */ /* 0x000fe4000480703b */
[----:B------:R-:W-:-:S07]  /*63d0*/  MOV R12, R51 ;  /* 0x00000033000c7202 */ /* 0x000fce0000000f00 */
.L_x_3106:
[----:B------:R-:W-:Y:S05]  /*63e0*/  BSYNC B3 ;  /* 0x0000000000037941 */ /* 0x000fea0003800000 */
.L_x_3105:
[----:B0-----:R0:W-:Y:S02]  /*63f0*/  ST.E.128 desc[UR46][R52.64], R12 ;  /* 0x0000000c34007985 */ /* 0x0011e4000c101d2e */
.L_x_3104:
[----:B------:R-:W-:Y:S05]  /*6400*/  BSYNC B2 ;  /* 0x0000000000027941 */ /* 0x000fea0003800000 */
.L_x_3103:
        /* <DEDUP_REMOVED lines=9> */
[----:B------:R-:W-:Y:S02]  /*64a0*/  SHF.R.U32.HI R44, RZ, 0x18, R45 ;  /* 0x00000018ff2c7819 */ /* 0x000fe4000001162d */
[----:B----4-:R-:W-:Y:S02]  /*64b0*/  LOP3.LUT R11, R45, 0xff, RZ, 0xc0, !PT ;  /* 0x000000ff2d0b7812 */ /* 0x010fe400078ec0ff */
[----:B------:R-:W-:Y:S02]  /*64c0*/  SHF.R.U32.HI R51, RZ, 0x8, R47 ;  /* 0x00000008ff337819 */ /* 0x000fe4000001162f */
[----:B------:R-:W-:Y:S02]  /*64d0*/  SHF.R.U32.HI R52, RZ, 0x10, R45 ;  /* 0x00000010ff347819 */ /* 0x000fe4000001162d */
[----:B------:R-:W-:Y:S01]  /*64e0*/  SHF.R.U32.HI R46, RZ, 0x18, R47 ;  /* 0x00000018ff2e7819 */ /* 0x000fe2000001162f */
[----:B------:R-:W-:Y:S01]  /*64f0*/  IMAD.SHL.U32 R51, R51, 0x100, RZ ;  /* 0x0000010033337824 */ /* 0x000fe200078e00ff */
[----:B------:R-:W-:-:S02]  /*6500*/  LOP3.LUT R45, R47, 0xff, RZ, 0xc0, !PT ;  /* 0x000000ff2f2d7812 */ /* 0x000fc400078ec0ff */
[----:B------:R-:W-:Y:S01]  /*6510*/  SHF.R.U32.HI R50, RZ, 0x10, R47 ;  /* 0x00000010ff327819 */ /* 0x000fe2000001162f */
[----:B------:R-:W-:Y:S01]  /*6520*/  IMAD.SHL.U32 R47, R53, 0x100, RZ ;  /* 0x00000100352f7824 */ /* 0x000fe200078e00ff */
[----:B------:R-:W-:Y:S01]  /*6530*/  PRMT R44, R44, 0x654, R11 ;  /* 0x000006542c2c7816 */ /* 0x000fe2000000000b */
[----:B0-----:R-:W-:Y:S01]  /*6540*/  IMAD.MOV.U32 R11, RZ, RZ, R13 ;  /* 0x000000ffff0b7224 */ /* 0x001fe200078e000d */
[----:B------:R-:W-:Y:S01]  /*6550*/  PRMT R46, R46, 0x654, R45 ;  /* 0x000006542e2e7816 */ /* 0x000fe2000000002d */
[----:B------:R-:W-:Y:S01]  /*6560*/  IMAD.MOV.U32 R45, RZ, RZ, R12 ;  /* 0x000000ffff2d7224 */ /* 0x000fe200078e000c */
[----:B------:R-:W-:Y:S01]  /*6570*/  LOP3.LUT R13, R44, 0xff00, R47, 0xf8, !PT ;  /* 0x0000ff002c0d7812 */ /* 0x000fe200078ef82f */
[----:B------:R-:W-:Y:S01]  /*6580*/  IMAD.U32 R44, R52, 0x10000, RZ ;  /* 0x00010000342c7824 */ /* 0x000fe200078e00ff */
[----:B------:R-:W-:Y:S02]  /*6590*/  LOP3.LUT R46, R46, 0xff00, R51, 0xf8, !PT ;  /* 0x0000ff002e2e7812 */ /* 0x000fe400078ef833 */
        /* <DEDUP_REMOVED lines=20> */
[-C--:B------:R-:W-:Y:S01]  /*66e0*/  FMUL.FTZ R54, R50, R52.reuse ;  /* 0x0000003432367220 */ /* 0x080fe20000410000 */
[----:B------:R-:W-:Y:S01]  /*66f0*/  FMUL.FTZ R57, R47, R52 ;  /* 0x000000342f397220 */ /* 0x000fe20000410000 */
[----:B------:R-:W-:Y:S01]  /*6700*/  F2FP.F16.E4M3.UNPACK_B R46, R45.H1 ;  /* 0x0000002dff2e723e */ /* 0x000fe200030006ff */
[----:B------:R-:W-:-:S02]  /*6710*/  HADD2.F32 R52, -RZ, R104.H1_H1 ;  /* 0x30000068ff347230 */ /* 0x000fc40000004100 */
[-C--:B------:R-:W-:Y:S01]  /*6720*/  FFMA.FTZ R54, R47, R51.reuse, -R54 ;  /* 0x000000332f367223 */ /* 0x080fe20000010836 */
[----:B------:R-:W-:Y:S01]  /*6730*/  FFMA.FTZ R57, R50, R51, R57 ;  /* 0x0000003332397223 */ /* 0x000fe20000010039 */
[----:B------:R-:W-:Y:S01]  /*6740*/  F2FP.F16.E4M3.UNPACK_B R45, R45 ;  /* 0x0000002dff2d723e */ /* 0x000fe200020006ff */
[--C-:B------:R-:W-:Y:S01]  /*6750*/  HADD2.F32 R51, -RZ, R46.reuse.H1_H1 ;  /* 0x3000002eff337230 */ /* 0x100fe20000004100 */
[----:B------:R-:W-:Y:S01]  /*6760*/  F2FP.F16.E4M3.UNPACK_B R103, R103 ;  /* 0x00000067ff67723e */ /* 0x000fe200020006ff */
[----:B------:R-:W-:Y:S01]  /*6770*/  HADD2.F32 R50, -RZ, R46.H0_H0 ;  /* 0x2000002eff327230 */ /* 0x000fe20000004100 */
[----:B------:R-:W-:Y:S01]  /*6780*/  F2FP.F16.E4M3.UNPACK_B R58, R44.H1 ;  /* 0x0000002cff3a723e */ /* 0x000fe200030006ff */
[--C-:B------:R-:W-:Y:S02]  /*6790*/  HADD2.F32 R46, -RZ, R45.reuse.H0_H0 ;  /* 0x2000002dff2e7230 */ /* 0x100fe40000004100 */
[----:B------:R-:W-:Y:S01]  /*67a0*/  FMUL.FTZ R55, R51, R52 ;  /* 0x0000003433377220 */ /* 0x000fe20000410000 */
[----:B------:R-:W-:-:S02]  /*67b0*/  HADD2.F32 R47, -RZ, R45.H1_H1 ;  /* 0x3000002dff2f7230 */ /* 0x000fc40000004100 */
[----:B------:R-:W-:Y:S01]  /*67c0*/  FMUL.FTZ R52, R50, R52 ;  /* 0x0000003432347220 */ /* 0x000fe20000410000 */
[----:B------:R-:W-:Y:S02]  /*67d0*/  HADD2.F32 R104, -RZ, R104.H0_H0 ;  /* 0x20000068ff687230 */ /* 0x000fe40000004100 */
[--C-:B------:R-:W-:Y:S02]  /*67e0*/  HADD2.F32 R45, -RZ, R103.reuse.H1_H1 ;  /* 0x30000067ff2d7230 */ /* 0x100fe40000004100 */
[----:B------:R-:W-:Y:S02]  /*67f0*/  HADD2.F32 R103, -RZ, R103.H0_H0 ;  /* 0x20000067ff677230 */ /* 0x000fe40000004100 */
[-C--:B------:R-:W-:Y:S01]  /*6800*/  FMUL.FTZ R53, R47, R104.reuse ;  /* 0x000000682f357220 */ /* 0x080fe20000410000 */
[----:B------:R-:W-:Y:S01]  /*6810*/  FMUL.FTZ R104, R46, R104 ;  /* 0x000000682e687220 */ /* 0x000fe20000410000 */
[-C--:B------:R-:W-:Y:S01]  /*6820*/  FFMA.FTZ R51, R51, R45.reuse, R52 ;  /* 0x0000002d33337223 */ /* 0x080fe20000010034 */
[----:B------:R-:W-:Y:S01]  /*6830*/  FFMA.FTZ R50, R50, R45, -R55 ;  /* 0x0000002d32327223 */ /* 0x000fe20000010837 */
[----:B------:R-:W-:Y:S01]  /*6840*/  F2FP.F16.E4M3.UNPACK_B R52, R15.H1 ;  /* 0x0000000fff34723e */ /* 0x000fe200030006ff */
[-C--:B------:R-:W-:Y:S01]  /*6850*/  FFMA.FTZ R45, R46, R103.reuse, -R53 ;  /* 0x000000672e2d7223 */ /* 0x080fe20000010835 */
[----:B------:R-:W-:Y:S01]  /*6860*/  FFMA.FTZ R46, R47, R103, R104 ;  /* 0x000000672f2e7223 */ /* 0x000fe20000010068 */
[----:B------:R-:W-:Y:S01]  /*6870*/  F2FP.SATFINITE.E4M3.F32.PACK_AB_MERGE_C R47, R57, R54, RZ ;  /* 0x00000036392f723e */ /* 0x000fe200048070ff */
[----:B------:R-:W-:Y:S01]  /*6880*/  HADD2.F32 R60, -RZ, R58.H1_H1 ;  /* 0x3000003aff3c7230 */ /* 0x000fe20000004100 */
[----:B------:R-:W-:Y:S01]  /*6890*/  F2FP.SATFINITE.E4M3.F32.PACK_AB_MERGE_C R50, R51, R50, RZ ;  /* 0x000000323332723e */ /* 0x000fe200048070ff */
[--C-:B------:R-:W-:Y:S01]  /*68a0*/  HADD2.F32 R53, -RZ, R52.reuse.H0_H0 ;  /* 0x20000034ff357230 */ /* 0x100fe20000004100 */
[-C--:B------:R-:W-:Y:S01]  /*68b0*/  F2FP.F16.E4M3.UNPACK_B R55, R13.reuse.H1 ;  /* 0x0000000dff37723e */ /* 0x080fe200030006ff */
[----:B------:R-:W-:Y:S01]  /*68c0*/  HADD2.F32 R52, -RZ, R52.H1_H1 ;  /* 0x30000034ff347230 */ /* 0x000fe20000004100 */
[----:B------:R-:W-:Y:S01]  /*68d0*/  F2FP.F16.E4M3.UNPACK_B R51, R14.H1 ;  /* 0x0000000eff33723e */ /* 0x000fe200030006ff */
[----:B------:R-:W-:Y:S01]  /*68e0*/  HADD2.F32 R58, -RZ, R58.H0_H0 ;  /* 0x2000003aff3a7230 */ /* 0x000fe20000004100 */
        /* <DEDUP_REMOVED lines=14> */
[----:B------:R-:W-:Y:S01]  /*69d0*/  FFMA.FTZ R60, R51, R53, -R60 ;  /* 0x00000035333c7223 */ /* 0x000fe2000001083c */
[----:B------:R-:W-:-:S02]  /*69e0*/  HADD2.F32 R57, -RZ, R57.H0_H0 ;  /* 0x20000039ff397230 */ /* 0x000fc40000004100 */
[----:B------:R-:W-:Y:S01]  /*69f0*/  FFMA.FTZ R59, R44, R53, R59 ;  /* 0x000000352c3b7223 */ /* 0x000fe2000001003b */
[--C-:B------:R-:W-:Y:S02]  /*6a00*/  HADD2.F32 R44, -RZ, R15.reuse.H0_H0 ;  /* 0x2000000fff2c7230 */ /* 0x100fe40000004100 */
[----:B------:R-:W-:Y:S01]  /*6a10*/  FFMA.FTZ R56, R52, R56, R61 ;  /* 0x0000003834387223 */ /* 0x000fe2000001003d */
[----:B------:R-:W-:Y:S02]  /*6a20*/  HADD2.F32 R51, -RZ, R15.H1_H1 ;  /* 0x3000000fff337230 */ /* 0x000fe40000004100 */
[--C-:B------:R-:W-:Y:S01]  /*6a30*/  HADD2.F32 R15, -RZ, R14.reuse.H0_H0 ;  /* 0x2000000eff0f7230 */ /* 0x100fe20000004100 */
[----:B------:R-:W-:Y:S01]  /*6a40*/  F2FP.SATFINITE.E4M3.F32.PACK_AB_MERGE_C R59, R59, R60, RZ ;  /* 0x0000003c3b3b723e */ /* 0x000fe200048070ff */
[----:B------:R-:W-:Y:S02]  /*6a50*/  HADD2.F32 R14, -RZ, R14.H1_H1 ;  /* 0x3000000eff0e7230 */ /* 0x000fe40000004100 */
[----:B------:R-:W-:Y:S01]  /*6a60*/  FMUL.FTZ R53, R51, R58 ;  /* 0x0000003a33357220 */ /* 0x000fe20000410000 */
[----:B------:R-:W-:-:S02]  /*6a70*/  HADD2.F32 R55, -RZ, R55.H0_H0 ;  /* 0x20000037ff377230 */ /* 0x000fc40000004100 */
        /* <DEDUP_REMOVED lines=8> */
[----:B------:R-:W-:Y:S02]  /*6b00*/  F2FP.SATFINITE.E4M3.F32.PACK_AB_MERGE_C R56, R56, R13, RZ ;  /* 0x0000000d3838723e */ /* 0x000fe400048070ff */
[----:B------:R-:W-:-:S02]  /*6b10*/  F2FP.SATFINITE.E4M3.F32.PACK_AB_MERGE_C R13, R12, R11, R47 ;  /* 0x0000000b0c0d723e */ /* 0x000fc4000480702f */
[----:B------:R-:W-:Y:S02]  /*6b20*/  F2FP.SATFINITE.E4M3.F32.PACK_AB_MERGE_C R12, R46, R45, R50 ;  /* 0x0000002d2e0c723e */ /* 0x000fe40004807032 */
[----:B------:R-:W-:Y:S02]  /*6b30*/  F2FP.SATFINITE.E4M3.F32.PACK_AB_MERGE_C R14, R57, R52, R59 ;  /* 0x00000034390e723e */ /* 0x000fe4000480703b */
[----:B------:R-:W-:-:S07]  /*6b40*/  F2FP.SATFINITE.E4M3.F32.PACK_AB_MERGE_C R15, R58, R53, R56 ;  /* 0x000000353a0f723e */ /* 0x000fce0004807038 */
.L_x_3108:
[----:B------:R-:W-:Y:S05]  /*6b50*/  BSYNC B2 ;  /* 0x0000000000027941 */ /* 0x000fea0003800000 */
.L_x_3107:
[----:B0-----:R0:W-:Y:S02]  /*6b60*/  ST.E.128 desc[UR46][R48.64], R12 ;  /* 0x0000000c30007985 */ /* 0x0011e4000c101d2e */
.L_x_3102:
[----:B------:R-:W-:Y:S05]  /*6b70*/  BSYNC B1 ;  /* 0x0000000000017941 */ /* 0x000fea0003800000 */
.L_x_3101:
[----:B------:R-:W-:-:S03]  /*6b80*/  UMOV UR4, 0xffffffff ;  /* 0xffffffff00047882 */ /* 0x000fc60000000000 */
[----:B------:R-:W-:Y:S05]  /*6b90*/  BRA.DIV UR4, `(.L_x_3109) ;  /* 0x000002be04e47947 */ /* 0x000fea000b800000 */
[----:B0-2---:R-:W0:Y:S04]  /*6ba0*/  SHFL.IDX PT, R100, R100, 0x3, 0x181f ;  /* 0x00781f0064647f89 */ /* 0x005e2800000e0000 */
[----:B------:R-:W2:Y:S02]  /*6bb0*/  SHFL.IDX PT, R99, R99, 0x3, 0x181f ;  /* 0x00781f0063637f89 */ /* 0x000ea400000e0000 */
.L_x_3452:
        /* <DEDUP_REMOVED lines=20> */
[----:B-1----:R-:W-:Y:S01]  /*6d00*/  IMAD.MOV.U32 R11, RZ, RZ, R13 ;  /* 0x000000ffff0b7224 */ /* 0x002fe200078e000d */
[----:B------:R-:W-:Y:S01]  /*6d10*/  PRMT R42, R42, 0x654, R41 ;  /* 0x000006542a2a7816 */ /* 0x000fe20000000029 */
[----:B------:R-:W-:Y:S01]  /*6d20*/  IMAD.MOV.U32 R41, RZ, RZ, R12 ;  /* 0x000000ffff297224 */ /* 0x000fe200078e000c */
[----:B------:R-:W-:Y:S01]  /*6d30*/  LOP3.LUT R13, R40, 0xff00, R43, 0xf8, !PT ;  /* 0x0000ff00280d7812 */ /* 0x000fe200078ef82b */
[----:B------:R-:W-:Y:S01]  /*6d40*/  IMAD.U32 R40, R48, 0x10000, RZ ;  /* 0x0001000030287824 */ /* 0x000fe200078e00ff */
        /* <DEDUP_REMOVED lines=92> */
.L_x_3114:
[----:B------:R-:W-:Y:S05]  /*7310*/  BSYNC B2 ;  /* 0x0000000000027941 */ /* 0x000fea0003800000 */
.L_x_3113:
[----:B-1----:R0:W-:Y:S02]  /*7320*/  ST.E.128 desc[UR46][R44.64], R12 ;  /* 0x0000000c2c007985 */ /* 0x0021e4000c101d2e */
.L_x_3112:
[----:B------:R-:W-:Y:S05]  /*7330*/  BSYNC B1 ;  /* 0x0000000000017941 */ /* 0x000fea0003800000 */
.L_x_3111:
[----:B------:R-:W-:-:S13]  /*7340*/  LOP3.LUT P2, RZ, R123, 0x2, RZ, 0xc0, !PT ;  /* 0x000000027bff7812 */ /* 0x000fda000784c0ff */
[----:B------:R-:W-:Y:S05]  /*7350*/  @P2 BRA `(.L_x_3110) ;  /* 0x0000005400882947 */ /* 0x000fea0003800000 */
[----:B0-----:R0:W0:Y:S01]  /*7360*/  LDS.128 R12, [R89+0x2f400] ;  /* 0x02f40000590c7984 */ /* 0x0010220000000c00 */
[----:B--2---:R-:W-:Y:S01]  /*7370*/  IADD3 R40, P2, R22, R99, RZ ;  /* 0x0000006316287210 */ /* 0x004fe20007f5e0ff */
[----:B------:R-:W-:Y:S04]  /*7380*/  BSSY B1, `(.L_x_3115) ;  /* 0x000006e000017945 */ /* 0x000fe80003800000 */
[----:B------:R-:W-:Y:S01]  /*7390*/  IMAD.X R41, R100, 0x1, R217, P2 ;  /* 0x0000000164297824 */ /* 0x000fe200010e06d9 */
[----:B------:R-:W-:-:S13]  /*73a0*/  ISETP.GE.AND P2, PT, R218, R101, PT ;  /* 0x00000065da00720c */ /* 0x000fda0003f46270 */
[----:B------:R-:W-:Y:S05]  /*73b0*/  @P2 BRA `(.L_x_3116) ;  /* 0x0000000400a82947 */ /* 0x000fea0003800000 */
[--C-:B------:R-:W-:Y:S02]  /*73c0*/  SHF.R.U32.HI R44, RZ, 0x8, R37.reuse ;  /* 0x00000008ff2c7819 */ /* 0x100fe40000011625 */
[----:B----4-:R-:W-:Y:S02]  /*73d0*/  LOP3.LUT R11, R37, 0xff, RZ, 0xc0, !PT ;  /* 0x000000ff250b7812 */ /* 0x010fe400078ec0ff */
[----:B------:R-:W-:Y:S02]  /*73e0*/  SHF.R.U32.HI R36, RZ, 0x18, R37 ;  /* 0x00000018ff247819 */ /* 0x000fe40000011625 */
[----:B------:R-:W-:Y:S02]  /*73f0*/  SHF.R.U32.HI R38, RZ, 0x8, R39 ;  /* 0x00000008ff267819 */ /* 0x000fe40000011627 */
[----:B------:R-:W-:Y:S01]  /*7400*/  PRMT R36, R36, 0x654, R11 ;  /* 0x0000065424247816 */ /* 0x000fe2000000000b */
[----:B------:R-:W-:Y:S01]  /*7410*/  IMAD.SHL.U32 R11, R44, 0x100, RZ ;  /* 0x000001002c0b7824 */ /* 0x000fe200078e00ff */
[----:B------:R-:W-:Y:S01]  /*7420*/  SHF.R.U32.HI R45, RZ, 0x10, R37 ;  /* 0x00000010ff2d7819 */ /* 0x000fe20000011625 */
[----:B------:R-:W-:Y:S01]  /*7430*/  IMAD.SHL.U32 R38, R38, 0x100, RZ ;  /* 0x0000010026267824 */ /* 0x000fe200078e00ff */
[----:B------:R-:W-:Y:S01]  /*7440*/  SHF.R.U32.HI R42, RZ, 0x10, R39 ;  /* 0x00000010ff2a7819 */ /* 0x000fe20000011627 */
[----:B0-----:R-:W-:Y:S01]  /*7450*/  IMAD.MOV.U32 R37, RZ, RZ, R12 ;  /* 0x000000ffff257224 */ /* 0x001fe200078e000c */
[----:B------:R-:W-:Y:S01]  /*7460*/  LOP3.LUT R43, R39, 0xff0000ff, RZ, 0xc0, !PT ;  /* 0xff0000ff272b7812 */ /* 0x000fe200078ec0ff */
[----:B------:R-:W-:Y:S01]  /*7470*/  IMAD.U32 R12, R45, 0x10000, RZ ;  /* 0x000100002d0c7824 */ /* 0x000fe200078e00ff */
[----:B------:R-:W-:Y:S01]  /*7480*/  LOP3.LUT R39, R36, 0xff00, R11, 0xf8, !PT ;  /* 0x0000ff0024277812 */ /* 0x000fe200078ef80b */
[----:B------:R-:W-:Y:S01]  /*7490*/  IMAD.U32 R36, R42, 0x10000, RZ ;  /* 0x000100002a247824 */ /* 0x000fe200078e00ff */
[----:B------:R-:W-:-:S02]  /*74a0*/  LOP3.LUT R43, R43, 0xff00, R38, 0xf8, !PT ;  /* 0x0000ff002b2b7812 */ /* 0x000fc400078ef826 */
[----:B------:R-:W-:Y:S02]  /*74b0*/  F2FP.F16.E4M3.UNPACK_B R38, R73.H1 ;  /* 0x00000049ff26723e */ /* 0x000fe400030006ff */
[-C--:B------:R-:W-:Y:S02]  /*74c0*/  F2FP.F16.E4M3.UNPACK_B R11, R13.reuse ;  /* 0x0000000dff0b723e */ /* 0x080fe400020006ff */
[----:B------:R-:W-:Y:S01]  /*74d0*/  LOP3.LUT R12, R39, 0xff0000, R12, 0xf8, !PT ;  /* 0x00ff0000270c7812 */ /* 0x000fe200078ef80c */
[--C-:B------:R-:W-:Y:S01]  /*74e0*/  HADD2.F32 R44, -RZ, R38.reuse.H1_H1 ;  /* 0x30000026ff2c7230 */ /* 0x100fe20000004100 */
[----:B------:R-:W-:Y:S01]  /*74f0*/  LOP3.LUT R45, R43, 0xff0000, R36, 0xf8, !PT ;  /* 0x00ff00002b2d7812 */ /* 0x000fe200078ef824 */
[----:B------:R-:W-:Y:S01]  /*7500*/  HADD2.F32 R43, -RZ, R38.H0_H0 ;  /* 0x20000026ff2b7230 */ /* 0x000fe20000004100 */
[----:B------:R-:W-:Y:S01]  /*7510*/  F2FP.F16.E4M3.UNPACK_B R39, R72.H1 ;  /* 0x00000048ff27723e */ /* 0x000fe200030006ff */
[--C-:B------:R-:W-:Y:S01]  /*7520*/  HADD2.F32 R36, -RZ, R11.reuse.H1_H1 ;  /* 0x3000000bff247230 */ /* 0x100fe20000004100 */
[----:B------:R-:W-:Y:S01]  /*7530*/  F2FP.F16.E4M3.UNPACK_B R13, R13.H1 ;  /* 0x0000000dff0d723e */ /* 0x000fe200030006ff */
[----:B------:R-:W-:Y:S01]  /*7540*/  HADD2.F32 R11, -RZ, R11.H0_H0 ;  /* 0x2000000bff0b7230 */ /* 0x000fe20000004100 */
[----:B------:R-:W-:Y:S01]  /*7550*/  F2FP.F16.E4M3.UNPACK_B R73, R73 ;  /* 0x00000049ff49723e */ /* 0x000fe200020006ff */
[----:B------:R-:W-:-:S02]  /*7560*/  HADD2.F32 R42, -RZ, R39.H0_H0 ;  /* 0x20000027ff2a7230 */ /* 0x000fc40000004100 */
[-C--:B------:R-:W-:Y:S01]  /*7570*/  FMUL.FTZ R46, R36, R43.reuse ;  /* 0x0000002b242e7220 */ /* 0x080fe20000410000 */
[--C-:B------:R-:W-:Y:S02]  /*7580*/  HADD2.F32 R38, -RZ, R13.reuse.H1_H1 ;  /* 0x3000000dff267230 */ /* 0x100fe40000004100 */
[C---:B------:R-:W-:Y:S01]  /*7590*/  FMUL.FTZ R43, R11.reuse, R43 ;  /* 0x0000002b0b2b7220 */ /* 0x040fe20000410000 */
[----:B------:R-:W-:Y:S02]  /*75a0*/  HADD2.F32 R13, -RZ, R13.H0_H0 ;  /* 0x2000000dff0d7230 */ /* 0x000fe40000004100 */
[----:B------:R-:W-:Y:S01]  /*75b0*/  FFMA.FTZ R11, R11, R42, -R46 ;  /* 0x0000002a0b0b7223 */ /* 0x000fe2000001082e */
[----:B------:R-:W-:Y:S02]  /*75c0*/  HADD2.F32 R39, -RZ, R39.H1_H1 ;  /* 0x30000027ff277230 */ /* 0x000fe40000004100 */
[----:B------:R-:W-:Y:S01]  /*75d0*/  FMUL.FTZ R46, R38, R44 ;  /* 0x0000002c262e7220 */ /* 0x000fe20000410000 */
[----:B------:R-:W-:Y:S01]  /*75e0*/  FFMA.FTZ R36, R36, R42, R43 ;  /* 0x0000002a24247223 */ /* 0x000fe2000001002b */
[C---:B------:R-:W-:Y:S01]  /*75f0*/  FMUL.FTZ R47, R13.reuse, R44 ;  /* 0x0000002c0d2f7220 */ /* 0x040fe20000410000 */
[----:B------:R-:W-:Y:S01]  /*7600*/  F2FP.F16.E4M3.UNPACK_B R72, R72 ;  /* 0x00000048ff48723e */ /* 0x000fe200020006ff */
[----:B------:R-:W-:Y:S01]  /*7610*/  FFMA.FTZ R49, R13, R39, -R46 ;  /* 0x000000270d317223 */ /* 0x000fe2000001082e */
[----:B------:R-:W-:Y:S01]  /*7620*/  F2FP.F16.E4M3.UNPACK_B R13, R37.H1 ;  /* 0x00000025ff0d723e */ /* 0x000fe200030006ff */
[----:B------:R-:W-:Y:S01]  /*7630*/  FFMA.FTZ R50, R38, R39, R47 ;  /* 0x0000002726327223 */ /* 0x000fe2000001002f */
[----:B------:R-:W-:Y:S01]  /*7640*/  HADD2.F32 R43, -RZ, R73.H1_H1 ;  /* 0x30000049ff2b7230 */ /* 0x000fe20000004100 */
[----:B------:R-:W-:Y:S01]  /*7650*/  F2FP.F16.E4M3.UNPACK_B R37, R37 ;  /* 0x00000025ff25723e */ /* 0x000fe200020006ff */
[----:B------:R-:W-:-:S02]  /*7660*/  HADD2.F32 R42, -RZ, R72.H1_H1 ;  /* 0x30000048ff2a7230 */ /* 0x000fc40000004100 */
[--C-:B------:R-:W-:Y:S01]  /*7670*/  HADD2.F32 R38, -RZ, R13.reuse.H0_H0 ;  /* 0x2000000dff267230 */ /* 0x100fe20000004100 */
[----:B------:R-:W-:Y:S01]  /*7680*/  F2FP.SATFINITE.E4M3.F32.PACK_AB_MERGE_C R53, R50, R49, RZ ;  /* 0x000000313235723e */ /* 0x000fe200048070ff */
[----:B------:R-:W-:Y:S02]  /*7690*/  HADD2.F32 R39, -RZ, R13.H1_H1 ;  /* 0x3000000dff277230 */ /* 0x000fe40000004100 */
[----:B------:R-:W-:Y:S02]  /*76a0*/  HADD2.F32 R13, -RZ, R37.H0_H0 ;  /* 0x20000025ff0d7230 */ /* 0x000fe40000004100 */
[-C--:B------:R-:W-:Y:S01]  /*76b0*/  FMUL.FTZ R48, R38, R43.reuse ;  /* 0x0000002b26307220 */ /* 0x080fe20000410000 */
[----:B------:R-:W-:Y:S02]  /*76c0*/  HADD2.F32 R44, -RZ, R73.H0_H0 ;  /* 0x20000049ff2c7230 */ /* 0x000fe40000004100 */
[----:B------:R-:W-:Y:S01]  /*76d0*/  FMUL.FTZ R47, R39, R43 ;  /* 0x0000002b272f7220 */ /* 0x000fe20000410000 */
[----:B------:R-:W-:-:S02]  /*76e0*/  HADD2.F32 R37, -RZ, R37.H1_H1 ;  /* 0x30000025ff257230 */ /* 0x000fc40000004100 */
[-C--:B------:R-:W-:Y:S01]  /*76f0*/  FFMA.FTZ R48, R39, R42.reuse, R48 ;  /* 0x0000002a27307223 */ /* 0x080fe20000010030 */
[----:B------:R-:W-:Y:S02]  /*7700*/  HADD2.F32 R72, -RZ, R72.H0_H0 ;  /* 0x20000048ff487230 */ /* 0x000fe40000004100 */
[----:B------:R-:W-:Y:S01]  /*7710*/  FFMA.FTZ R47, R38, R42, -R47 ;  /* 0x0000002a262f7223 */ /* 0x000fe2000001082f */
[----:B------:R-:W-:Y:S01]  /*7720*/  F2FP.F16.E4M3.UNPACK_B R38, R15.H1 ;  /* 0x0000000fff26723e */ /* 0x000fe200030006ff */
[-C--:B------:R-:W-:Y:S01]  /*7730*/  FMUL.FTZ R46, R37, R44.reuse ;  /* 0x0000002c252e7220 */ /* 0x080fe20000410000 */
[C---:B------:R-:W-:Y:S01]  /*7740*/  FMUL.FTZ R44, R13.reuse, R44 ;  /* 0x0000002c0d2c7220 */ /* 0x040fe20000410000 */
[----:B------:R-:W-:Y:S02]  /*7750*/  F2FP.F16.E4M3.UNPACK_B R43, R12 ;  /* 0x0000000cff2b723e */ /* 0x000fe400020006ff */
[----:B------:R-:W-:Y:S01]  /*7760*/  F2FP.SATFINITE.E4M3.F32.PACK_AB_MERGE_C R52, R48, R47, RZ ;  /* 0x0000002f3034723e */ /* 0x000fe200048070ff */
[-C--:B------:R-:W-:Y:S01]  /*7770*/  FFMA.FTZ R13, R13, R72.reuse, -R46 ;  /* 0x000000480d0d7223 */ /* 0x080fe2000001082e */
[-C--:B------:R-:W-:Y:S01]  /*7780*/  F2FP.F16.E4M3.UNPACK_B R47, R45.reuse.H1 ;  /* 0x0000002dff2f723e */ /* 0x080fe200030006ff */
[----:B------:R-:W-:Y:S01]  /*7790*/  FFMA.FTZ R72, R37, R72, R44 ;  /* 0x0000004825487223 */ /* 0x000fe2000001002c */
[----:B------:R-:W-:Y:S01]  /*77a0*/  F2FP.F16.E4M3.UNPACK_B R44, R12.H1 ;  /* 0x0000000cff2c723e */ /* 0x000fe200030006ff */
[--C-:B------:R-:W-:Y:S01]  /*77b0*/  HADD2.F32 R42, -RZ, R38.reuse.H1_H1 ;  /* 0x30000026ff2a7230 */ /* 0x100fe20000004100 */
[----:B------:R-:W-:Y:S01]  /*77c0*/  F2FP.F16.E4M3.UNPACK_B R37, R14.H1 ;  /* 0x0000000eff25723e */ /* 0x000fe200030006ff */
        /* <DEDUP_REMOVED lines=8> */
[----:B------:R-:W-:Y:S02]  /*7850*/  HADD2.F32 R48, -RZ, R46.H1_H1 ;  /* 0x3000002eff307230 */ /* 0x000fe40000004100 */
[----:B------:R-:W-:Y:S01]  /*7860*/  FFMA.FTZ R51, R39, R45, -R12 ;  /* 0x0000002d27337223 */ /* 0x000fe2000001080c */
[----:B------:R-:W-:Y:S01]  /*7870*/  HADD2.F32 R37, -RZ, R37.H0_H0 ;  /* 0x20000025ff257230 */ /* 0x000fe20000004100 */
[----:B------:R-:W-:Y:S01]  /*7880*/  F2FP.F16.E4M3.UNPACK_B R14, R14 ;  /* 0x0000000eff0e723e */ /* 0x000fe200020006ff */
[----:B------:R-:W-:Y:S02]  /*7890*/  HADD2.F32 R12, -RZ, R43.H1_H1 ;  /* 0x3000002bff0c7230 */ /* 0x000fe40000004100 */
[----:B------:R-:W-:Y:S01]  /*78a0*/  FMUL.FTZ R50, R38, R48 ;  /* 0x0000003026327220 */ /* 0x000fe20000410000 */
[----:B------:R-:W-:-:S02]  /*78b0*/  HADD2.F32 R44, -RZ, R44.H0_H0 ;  /* 0x2000002cff2c7230 */ /* 0x000fc40000004100 */
[C---:B------:R-:W-:Y:S01]  /*78c0*/  FMUL.FTZ R39, R37.reuse, R48 ;  /* 0x0000003025277220 */ /* 0x040fe20000410000 */
[----:B------:R-:W-:Y:S01]  /*78d0*/  FFMA.FTZ R48, R42, R45, R49 ;  /* 0x0000002d2a307223 */ /* 0x000fe20000010031 */
[-C--:B------:R-:W-:Y:S01]  /*78e0*/  FFMA.FTZ R50, R37, R12.reuse, -R50 ;  /* 0x0000000c25327223 */ /* 0x080fe20000010832 */
[--C-:B------:R-:W-:Y:S02]  /*78f0*/  HADD2.F32 R37, -RZ, R15.reuse.H0_H0 ;  /* 0x2000000fff257230 */ /* 0x100fe40000004100 */
[----:B------:R-:W-:Y:S01]  /*7900*/  FFMA.FTZ R49, R38, R12, R39 ;  /* 0x0000000c26317223 */ /* 0x000fe20000010027 */
[--C-:B------:R-:W-:Y:S01]  /*7910*/  HADD2.F32 R12, -RZ, R14.reuse.H0_H0 ;  /* 0x2000000eff0c7230 */ /* 0x100fe20000004100 */
[----:B------:R-:W-:Y:S01]  /*7920*/  F2FP.SATFINITE.E4M3.F32.PACK_AB_MERGE_C R48, R48, R51, RZ ;  /* 0x000000333030723e */ /* 0x000fe200048070ff */
[----:B------:R-:W-:Y:S01]  /*7930*/  HADD2.F32 R15, -RZ, R15.H1_H1 ;  /* 0x3000000fff0f7230 */ /* 0x000fe20000004100 */
[----:B------:R-:W-:Y:S01]  /*7940*/  F2FP.SATFINITE.E4M3.F32.PACK_AB_MERGE_C R11, R36, R11, R53 ;  /* 0x0000000b240b723e */ /* 0x000fe20004807035 */
[----:B------:R-:W-:Y:S01]  /*7950*/  HADD2.F32 R38, -RZ, R47.H0_H0 ;  /* 0x2000002fff267230 */ /* 0x000fe20000004100 */
[----:B------:R-:W-:Y:S01]  /*7960*/  F2FP.SATFINITE.E4M3.F32.PACK_AB_MERGE_C R49, R49, R50, RZ ;  /* 0x000000323131723e */ /* 0x000fe200048070ff */
[----:B------:R-:W-:-:S02]  /*7970*/  HADD2.F32 R14, -RZ, R14.H1_H1 ;  /* 0x3000000eff0e7230 */ /* 0x000fc40000004100 */
[----:B------:R-:W-:Y:S02]  /*7980*/  HADD2.F32 R39, -RZ, R46.H0_H0 ;  /* 0x2000002eff277230 */ /* 0x000fe40000004100 */
[-C--:B------:R-:W-:Y:S01]  /*7990*/  FMUL.FTZ R42, R15, R38.reuse ;  /* 0x000000260f2a7220 */ /* 0x080fe20000410000 */
[----:B------:R-:W-:Y:S02]  /*79a0*/  HADD2.F32 R43, -RZ, R43.H0_H0 ;  /* 0x2000002bff2b7230 */ /* 0x000fe40000004100 */
[C---:B------:R-:W-:Y:S01]  /*79b0*/  FMUL.FTZ R38, R37.reuse, R38 ;  /* 0x0000002625267220 */ /* 0x040fe20000410000 */
[-C--:B------:R-:W-:Y:S01]  /*79c0*/  FMUL.FTZ R45, R14, R39.reuse ;  /* 0x000000270e2d7220 */ /* 0x080fe20000410000 */
[C---:B------:R-:W-:Y:S01]  /*79d0*/  FMUL.FTZ R39, R12.reuse, R39 ;  /* 0x000000270c277220 */ /* 0x040fe20000410000 */
[-C--:B------:R-:W-:Y:S01]  /*79e0*/  FFMA.FTZ R42, R37, R44.reuse, -R42 ;  /* 0x0000002c252a7223 */ /* 0x080fe2000001082a */
[----:B------:R-:W-:Y:S01]  /*79f0*/  FFMA.FTZ R15, R15, R44, R38 ;  /* 0x0000002c0f0f7223 */ /* 0x000fe20000010026 */
[-C--:B------:R-:W-:Y:S01]  /*7a00*/  FFMA.FTZ R45, R12, R43.reuse, -R45 ;  /* 0x0000002b0c2d7223 */ /* 0x080fe2000001082d */
[----:B------:R-:W-:Y:S01]  /*7a10*/  FFMA.FTZ R14, R14, R43, R39 ;  /* 0x0000002b0e0e7223 */ /* 0x000fe20000010027 */
[----:B------:R-:W-:-:S02]  /*7a20*/  F2FP.SATFINITE.E4M3.F32.PACK_AB_MERGE_C R12, R72, R13, R52 ;  /* 0x0000000d480c723e */ /* 0x000fc40004807034 */
[----:B------:R-:W-:Y:S02]  /*7a30*/  F2FP.SATFINITE.E4M3.F32.PACK_AB_MERGE_C R15, R15, R42, R48 ;  /* 0x0000002a0f0f723e */ /* 0x000fe40004807030 */
[----:B------:R-:W-:Y:S02]  /*7a40*/  F2FP.SATFINITE.E4M3.F32.PACK_AB_MERGE_C R14, R14, R45, R49 ;  /* 0x0000002d0e0e723e */ /* 0x000fe40004807031 */
[----:B------:R-:W-:-:S07]  /*7a50*/  MOV R13, R11 ;  /* 0x0000000b000d7202 */ /* 0x000fce0000000f00 */
.L_x_3116:
[----:B------:R-:W-:Y:S05]  /*7a60*/  BSYNC B1 ;  /* 0x0000000000017941 */ /* 0x000fea0003800000 */
.L_x_3115:
[----:B0-----:R0:W-:Y:S01]  /*7a70*/  ST.E.128 desc[UR46][R40.64], R12 ;  /* 0x0000000c28007985 */ /* 0x0011e2000c101d2e */
[----:B------:R-:W-:Y:S05]  /*7a80*/  BRA `(.L_x_3110) ;  /* 0x0000004c00bc7947 */ /* 0x000fea0003800000 */
.L_x_3070:
[C---:B------:R-:W-:Y:S01]  /*7a90*/  ISETP.GE.AND P5, PT, R219.reuse, R97, PT ;  /* 0x00000061db00720c */ /* 0x040fe20003fa6270 */
[C---:B------:R-:W-:Y:S01]  /*7aa0*/  VIADD R36, R219.reuse, 0x60 ;  /* 0x00000060db247836 */ /* 0x040fe20000000000 */
[----:B------:R-:W-:Y:S01]  /*7ab0*/  P2R R40, PR, RZ, 0x1 ;  /* 0x00000001ff287803 */ /* 0x000fe20000000000 */
[----:B------:R-:W-:Y:S01]  /*7ac0*/  VIADD R41, R219, 0x20 ;  /* 0x00000020db297836 */ /* 0x000fe20000000000 */
[----:B------:R-:W-:Y:S02]  /*7ad0*/  ISETP.GE.OR P5, PT, R16, R101, P5 ;  /* 0x000000651000720c */ /* 0x000fe40002fa6670 */
[----:B------:R-:W-:-:S11]  /*7ae0*/  CS2R R42, SRZ ;  /* 0x00000000002a7805 */ /* 0x000fd6000001ff00 */
        /* <DEDUP_REMOVED lines=19> */
[----:B---3--:R-:W-:-:S03]  /*7c20*/  @!P2 IADD3 R74, P3, P4, R84, R74, R38 ;  /* 0x0000004a544aa210 */ /* 0x008fc60007c7e026 */
[----:B------:R-:W-:-:S05]  /*7c30*/  @!P2 IMAD.IADD R37, R39, 0x1, R37 ;  /* 0x000000012725a824 */ /* 0x000fca00078e0225 */
[----:B------:R-:W-:Y:S02]  /*7c40*/  @!P2 IADD3.X R75, R76, R75, R37, P3, P4 ;  /* 0x0000004b4c4ba210 */ /* 0x000fe40001fe8425 */
[----:B-1----:R-:W-:-:S04]  /*7c50*/  @!P5 IADD3 R46, P3, P4, R84, R46, R14 ;  /* 0x0000002e542ed210 */ /* 0x002fc80007c7e00e */
[----:B------:R-:W-:Y:S02]  /*7c60*/  @!P5 IADD3.X R47, R76, R47, R11, P3, P4 ;  /* 0x0000002f4c2fd210 */ /* 0x000fe40001fe840b */
[----:B------:R-:W-:Y:S02]  /*7c70*/  ISETP.GE.AND P4, PT, R41, R97, PT ;  /* 0x000000612900720c */ /* 0x000fe40003f86270 */
[----:B------:R-:W-:Y:S02]  /*7c80*/  IADD3 R41, R219, 0x40, RZ ;  /* 0x00000040db297810 */ /* 0x000fe40007ffe0ff */
[----:B------:R-:W-:-:S13]  /*7c90*/  ISETP.GE.OR P4, PT, R16, R101, P4 ;  /* 0x000000651000720c */ /* 0x000fda0002786670 */
[----:B------:R-:W-:Y:S01]  /*7ca0*/  @!P4 IADD3 R39, P3, P6, R80, R12, R20 ;  /* 0x0000000c5027c210 */ /* 0x000fe20007e7e014 */
[----:B------:R-:W0:Y:S03]  /*7cb0*/  @!P4 LDC.64 R52, c[0x0][0x3e8] ;  /* 0x0000fa00ff34cb82 */ /* 0x000e260000000a00 */
[----:B------:R-:W-:Y:S02]  /*7cc0*/  @!P4 IADD3.X R38, R69, R88, R8, P3, P6 ;  /* 0x000000584526c210 */ /* 0x000fe40001fec408 */
[----:B------:R-:W-:-:S03]  /*7cd0*/  ISETP.GE.AND P3, PT, R41, R97, PT ;  /* 0x000000612900720c */ /* 0x000fc60003f66270 */
        /* <DEDUP_REMOVED lines=9> */
[----:B------:R-:W-:Y:S02]  /*7d70*/  ISETP.NE.AND P0, PT, R40, RZ, PT ;  /* 0x000000ff2800720c */ /* 0x000fe40003f05270 */
[----:B------:R-:W-:Y:S01]  /*7d80*/  CS2R R40, SRZ ;  /* 0x0000000000287805 */ /* 0x000fe2000001ff00 */
[----:B------:R-:W-:Y:S01]  /*7d90*/  @!P4 IMAD.X R53, R38, 0x1, R53, P6 ;  /* 0x000000012635c824 */ /* 0x000fe200030e0635 */
[----:B-1----:R-:W-:Y:S02]  /*7da0*/  @!P4 IADD3 R54, P6, R15, R54, RZ ;  /* 0x000000360f36c210 */ /* 0x002fe40007fde0ff */
[----:B------:R-:W-:Y:S01]  /*7db0*/  CS2R R38, SRZ ;  /* 0x0000000000267805 */ /* 0x000fe2000001ff00 */
[----:B------:R-:W0:Y:S01]  /*7dc0*/  @!P3 LDC.64 R14, c[0x0][0x3e8] ;  /* 0x0000fa00ff0ebb82 */ /* 0x000e220000000a00 */
[----:B------:R1:W2:Y:S01]  /*7dd0*/  @!P5 LDG.E.128 R40, desc[UR46][R46.64] ;  /* 0x0000002e2e28d981 */ /* 0x0002a2000c1e1d00 */
[----:B------:R-:W-:Y:S01]  /*7de0*/  @!P4 IMAD.X R55, R12, 0x1, R55, P6 ;  /* 0x000000010c37c824 */ /* 0x000fe200030e0637 */
[----:B0-----:R-:W-:-:S05]  /*7df0*/  @!P3 IADD3 R14, P6, R13, R14, RZ ;  /* 0x0000000e0d0eb210 */ /* 0x001fca0007fde0ff */
[----:B------:R-:W0:Y:S01]  /*7e00*/  @!P3 LDC.64 R12, c[0x0][0x400] ;  /* 0x00010000ff0cbb82 */ /* 0x000e220000000a00 */
[----:B------:R-:W-:Y:S01]  /*7e10*/  @!P3 IMAD.X R15, R88, 0x1, R15, P6 ;  /* 0x00000001580fb824 */ /* 0x000fe200030e060f */
[----:B-1----:R-:W-:Y:S02]  /*7e20*/  CS2R R46, SRZ ;  /* 0x00000000002e7805 */ /* 0x002fe4000001ff00 */
[----:B------:R-:W-:Y:S02]  /*7e30*/  CS2R R50, SRZ ;  /* 0x0000000000327805 */ /* 0x000fe4000001ff00 */
[----:B------:R-:W-:Y:S02]  /*7e40*/  CS2R R48, SRZ ;  /* 0x0000000000307805 */ /* 0x000fe4000001ff00 */
[----:B------:R-:W-:Y:S02]  /*7e50*/  CS2R R58, SRZ ;  /* 0x00000000003a7805 */ /* 0x000fe4000001ff00 */
[----:B------:R-:W-:-:S02]  /*7e60*/  CS2R R56, SRZ ;  /* 0x0000000000387805 */ /* 0x000fc4000001ff00 */
        /* <DEDUP_REMOVED lines=19> */
[----:B------:R-:W-:Y:S02]  /*7fa0*/  ISETP.GE.AND P2, PT, R16, R101, PT ;  /* 0x000000651000720c */ /* 0x000fe40003f46270 */
[----:B--2---:R-:W-:Y:S01]  /*7fb0*/  MOV R118, R42 ;  /* 0x0000002a00767202 */ /* 0x004fe20000000f00 */
[----:B------:R-:W-:Y:S02]  /*7fc0*/  IMAD.MOV.U32 R117, RZ, RZ, R40 ;  /* 0x000000ffff757224 */ /* 0x000fe400078e0028 */
[----:B---3--:R-:W-:Y:S02]  /*7fd0*/  IMAD.MOV.U32 R114, RZ, RZ, R50 ;  /* 0x000000ffff727224 */ /* 0x008fe400078e0032 */
[----:B------:R-:W-:Y:S02]  /*7fe0*/  IMAD.MOV.U32 R115, RZ, RZ, R48 ;  /* 0x000000ffff737224 */ /* 0x000fe400078e0030 */
[----:B----4-:R-:W-:-:S02]  /*7ff0*/  IMAD.MOV.U32 R101, RZ, RZ, R62 ;  /* 0x000000ffff657224 */ /* 0x010fc400078e003e */
[----:B------:R-:W-:Y:S02]  /*8000*/  IMAD.MOV.U32 R102, RZ, RZ, R60 ;  /* 0x000000ffff667224 */ /* 0x000fe400078e003c */
[----:B-----5:R-:W-:Y:S02]  /*8010*/  IMAD.MOV.U32 R103, RZ, RZ, R66 ;  /* 0x000000ffff677224 */ /* 0x020fe400078e0042 */
[----:B------:R-:W-:Y:S02]  /*8020*/  IMAD.MOV.U32 R104, RZ, RZ, R64 ;  /* 0x000000ffff687224 */ /* 0x000fe400078e0040 */
[----:B------:R-:W-:Y:S02]  /*8030*/  IMAD.MOV.U32 R109, RZ, RZ, R58 ;  /* 0x000000ffff6d7224 */ /* 0x000fe400078e003a */
[----:B------:R-:W-:Y:S02]  /*8040*/  IMAD.MOV.U32 R110, RZ, RZ, R56 ;  /* 0x000000ffff6e7224 */ /* 0x000fe400078e0038 */
[----:B------:R-:W-:-:S02]  /*8050*/  IMAD.MOV.U32 R119, RZ, RZ, R38 ;  /* 0x000000ffff777224 */ /* 0x000fc400078e0026 */
[----:B------:R-:W-:Y:S02]  /*8060*/  IMAD.MOV.U32 R116, RZ, RZ, R36 ;  /* 0x000000ffff747224 */ /* 0x000fe400078e0024 */
[----:B------:R-:W-:Y:S02]  /*8070*/  IMAD.MOV.U32 R112, RZ, RZ, R46 ;  /* 0x000000ffff707224 */ /* 0x000fe400078e002e */
[----:B------:R-:W-:Y:S02]  /*8080*/  IMAD.MOV.U32 R113, RZ, RZ, R44 ;  /* 0x000000ffff717224 */ /* 0x000fe400078e002c */
[----:B------:R-:W-:Y:S01]  /*8090*/  IMAD.MOV.U32 R107, RZ, RZ, R54 ;  /* 0x000000ffff6b7224 */ /* 0x000fe200078e0036 */
[----:B------:R-:W-:Y:S01]  /*80a0*/  MOV R108, R52 ;  /* 0x00000034006c7202 */ /* 0x000fe20000000f00 */
[----:B------:R-:W-:Y:S06]  /*80b0*/  @!P5 BRA `(.L_x_3117) ;  /* 0x000000000004d947 */ /* 0x000fec0003800000 */
[----:B------:R-:W-:Y:S01]  /*80c0*/  BPT.TRAP 0x1 ;  /* 0x000000040000795c */ /* 0x000fe20000300000 */
.L_x_3117:
[----:B------:R-:W-:Y:S01]  /*80d0*/  LEA R88, R216, R23, 0x3 ;  /* 0x00000017d8587211 */ /* 0x000fe200078e18ff */
[----:B------:R-:W0:Y:S01]  /*80e0*/  LDC R105, c[0x0][0x2f4] ;  /* 0x0000bd00ff697b82 */ /* 0x000e220000000800 */
[----:B------:R-:W-:Y:S01]  /*80f0*/  SHF.L.U32 R98, R223, 0x1f, RZ ;  /* 0x0000001fdf627819 */ /* 0x000fe200000006ff */
[----:B------:R-:W-:Y:S03]  /*8100*/  BSSY B1, `(.L_x_3118) ;  /* 0x0000003000017945 */ /* 0x000fe60003800000 */
[----:B------:R-:W1:Y:S02]  /*8110*/  SYNCS.PHASECHK.TRANS64.TRYWAIT P3, [R88+URZ+0x38890], R98 ;  /* 0x03889062580075a7 */ /* 0x000e64000806017f */
[----:B-1----:R-:W-:Y:S05]  /*8120*/  @!P3 BRA `(.L_x_3119) ;  /* 0x000002a800ccb947 */ /* 0x002fea0003800000 */
.L_x_3453:
[----:B------:R-:W-:Y:S05]  /*8130*/  BSYNC B1 ;  /* 0x0000000000017941 */ /* 0x000fea0003800000 */
.L_x_3118:
[----:B------:R-:W-:Y:S01]  /*8140*/  UMOV UR4, 0xffffffff ;  /* 0xffffffff00047882 */ /* 0x000fe20000000000 */
[----:B0-----:R-:W-:Y:S02]  /*8150*/  IMAD.IADD R106, R105, 0x1, -R34 ;  /* 0x00000001696a7824 */ /* 0x001fe400078e0a22 */
[----:B------:R-:W-:Y:S05]  /*8160*/  BRA.DIV UR4, `(.L_x_3120) ;  /* 0x000002aa04d07947 */ /* 0x000fea000b800000 */
[----:B------:R0:W2:Y:S04]  /*8170*/  SHFL.IDX PT, R111, R100, RZ, 0x181f ;  /* 0x00181fff646f7589 */ /* 0x0000a800000e0000 */
[----:B------:R0:W3:Y:S02]  /*8180*/  SHFL.IDX PT, R11, R99, RZ, 0x181f ;  /* 0x00181fff630b7589 */ /* 0x0000e400000e0000 */
.L_x_3457:
[----:B------:R-:W-:Y:S01]  /*8190*/  ISETP.GE.OR P3, PT, R219, R97, P1 ;  /* 0x00000061db00720c */ /* 0x000fe20000f66670 */
[----:B------:R-:W-:-:S12]  /*81a0*/  BSSY B1, `(.L_x_3121) ;  /* 0x0000101000017945 */ /* 0x000fd80003800000 */
[----:B------:R-:W-:Y:S05]  /*81b0*/  @P3 BRA `(.L_x_3122) ;  /* 0x0000000c00fc3947 */ /* 0x000fea0003800000 */
[----:B------:R-:W4:Y:S01]  /*81c0*/  LDL R14, [R1+0x5c] ;  /* 0x00005c00010e7983 */ /* 0x000f220000100800 */
[----:B------:R-:W-:Y:S01]  /*81d0*/  SEL R12, R34, R106, !P0 ;  /* 0x0000006a220c7207 */ /* 0x000fe20004000000 */
[C---:B------:R-:W-:Y:S01]  /*81e0*/  IMAD.SHL.U32 R15, R219.reuse, 0x80, RZ ;  /* 0x00000080db0f7824 */ /* 0x040fe200078e00ff */
[----:B------:R-:W-:Y:S01]  /*81f0*/  BSSY B2, `(.L_x_3123) ;  /* 0x00000f4000027945 */ /* 0x000fe20003800000 */
[----:B------:R-:W-:Y:S01]  /*8200*/  IMAD.SHL.U32 R72, R219, 0x80, RZ ;  /* 0x00000080db487824 */ /* 0x000fe200078e00ff */
[----:B------:R-:W-:Y:S02]  /*8210*/  SHF.R.S32.HI R13, RZ, 0x1f, R12 ;  /* 0x0000001fff0d7819 */ /* 0x000fe4000001140c */
[----:B------:R-:W-:Y:S02]  /*8220*/  LOP3.LUT R15, R15, 0x380, RZ, 0xc0, !PT ;  /* 0x000003800f0f7812 */ /* 0x000fe400078ec0ff */
[----:B------:R-:W-:Y:S02]  /*8230*/  LEA.HI R12, R13, R12, RZ, 0x5 ;  /* 0x0000000c0d0c7211 */ /* 0x000fe400078f28ff */
[----:B------:R-:W-:-:S02]  /*8240*/  LOP3.LUT R72, R72, 0x380, RZ, 0xc0, !PT ;  /* 0x0000038048487812 */ /* 0x000fc400078ec0ff */
[----:B------:R-:W-:Y:S02]  /*8250*/  LEA.HI.SX32 R12, R12, R77, 0x1b ;  /* 0x0000004d0c0c7211 */ /* 0x000fe400078fdaff */
[----:B------:R-:W-:Y:S02]  /*8260*/  SHF.R.U32.HI R15, RZ, 0x3, R15 ;  /* 0x00000003ff0f7819 */ /* 0x000fe4000001160f */
[----:B------:R-:W-:Y:S01]  /*8270*/  SHF.R.S32.HI R13, RZ, 0x1f, R12 ;  /* 0x0000001fff0d7819 */ /* 0x000fe2000001140c */
[----:B------:R-:W-:-:S03]  /*8280*/  IMAD.SHL.U32 R120, R12, 0x10, RZ ;  /* 0x000000100c787824 */ /* 0x000fc600078e00ff */
[----:B------:R-:W-:Y:S02]  /*8290*/  LEA.HI R13, R13, R12, RZ, 0x3 ;  /* 0x0000000c0d0d7211 */ /* 0x000fe400078f18ff */
[----:B------:R-:W-:-:S03]  /*82a0*/  LOP3.LUT R12, R72, 0x70, R120, 0xf8, !PT ;  /* 0x00000070480c7812 */ /* 0x000fc600078ef878 */
[----:B------:R-:W-:Y:S01]  /*82b0*/  IMAD.SHL.U32 R13, R13, 0x800, RZ ;  /* 0x000008000d0d7824 */ /* 0x000fe200078e00ff */
[----:B------:R-:W-:-:S04]  /*82c0*/  LOP3.LUT R12, R12, R15, RZ, 0x3c, !PT ;  /* 0x0000000f0c0c7212 */ /* 0x000fc800078e3cff */
[----:B------:R-:W-:-:S04]  /*82d0*/  LOP3.LUT R13, R13, 0xffffc000, RZ, 0xc0, !PT ;  /* 0xffffc0000d0d7812 */ /* 0x000fc800078ec0ff */
[----:B----4-:R-:W-:Y:S02]  /*82e0*/  IADD3 R13, R12, R13, R14 ;  /* 0x0000000d0c0d7210 */ /* 0x010fe40007ffe00e */
[----:B------:R-:W-:-:S03]  /*82f0*/  LEA R12, R216, R4, 0xf ;  /* 0x00000004d80c7211 */ /* 0x000fc600078e78ff */
[----:B------:R-:W-:Y:S02]  /*8300*/  IMAD R72, R216, 0x8000, R13 ;  /* 0x00008000d8487824 */ /* 0x000fe400078e020d */
[C---:B------:R-:W-:Y:S02]  /*8310*/  IMAD.IADD R12, R23.reuse, 0x1, R12 ;  /* 0x00000001170c7824 */ /* 0x040fe400078e020c */
[----:B------:R-:W-:-:S04]  /*8320*/  IMAD.IADD R72, R23, 0x1, R72 ;  /* 0x0000000117487824 */ /* 0x000fc800078e0248 */
[----:B------:R-:W4:Y:S04]  /*8330*/  LDS.128 R12, [R12+0x28400] ;  /* 0x028400000c0c7984 */ /* 0x000f280000000c00 */
[----:B------:R-:W0:Y:S01]  /*8340*/  LDS.128 R72, [R72+0x28400] ;  /* 0x0284000048487984 */ /* 0x000e220000000c00 */
[----:B------:R-:W-:Y:S05]  /*8350*/  @P2 BRA `(.L_x_3124) ;  /* 0x0000000c00742947 */ /* 0x000fea0003800000 */
[----:B------:R-:W-:Y:S02]  /*8360*/  SHF.R.U32.HI R42, RZ, 0x8, R37 ;  /* 0x00000008ff2a7819 */ /* 0x000fe40000011625 */
[--C-:B------:R-:W-:Y:S02]  /*8370*/  SHF.R.U32.HI R123, RZ, 0x18, R39.reuse ;  /* 0x00000018ff7b7819 */ /* 0x100fe40000011627 */
[----:B------:R-:W-:Y:S01]  /*8380*/  LOP3.LUT R122, R39, 0xff, RZ, 0xc0, !PT ;  /* 0x000000ff277a7812 */ /* 0x000fe200078ec0ff */
[----:B------:R-:W-:Y:S01]  /*8390*/  IMAD.SHL.U32 R42, R42, 0x100, RZ ;  /* 0x000001002a2a7824 */ /* 0x000fe200078e00ff */
[--C-:B------:R-:W-:Y:S02]  /*83a0*/  SHF.R.U32.HI R121, RZ, 0x8, R39.reuse ;  /* 0x00000008ff797819 */ /* 0x100fe40000011627 */
[----:B------:R-:W-:Y:S02]  /*83b0*/  SHF.R.U32.HI R36, RZ, 0x10, R39 ;  /* 0x00000010ff247819 */ /* 0x000fe40000011627 */
[----:B------:R-:W-:Y:S01]  /*83c0*/  SHF.R.U32.HI R39, RZ, 0x8, R41 ;  /* 0x00000008ff277819 */ /* 0x000fe20000011629 */
[----:B------:R-:W-:Y:S01]  /*83d0*/  IMAD.SHL.U32 R121, R121, 0x100, RZ ;  /* 0x0000010079797824 */ /* 0x000fe200078e00ff */
[----:B------:R-:W-:Y:S01]  /*83e0*/  SHF.R.U32.HI R124, RZ, 0x18, R37 ;  /* 0x00000018ff7c7819 */ /* 0x000fe20000011625 */
[----:B------:R-:W-:Y:S01]  /*83f0*/  IMAD.U32 R36, R36, 0x10000, RZ ;  /* 0x0001000024247824 */ /* 0x000fe200078e00ff */
[----:B------:R-:W-:Y:S01]  /*8400*/  LOP3.LUT R38, R37, 0xff, RZ, 0xc0, !PT ;  /* 0x000000ff25267812 */ /* 0x000fe200078ec0ff */
[----:B------:R-:W-:Y:S01]  /*8410*/  IMAD.SHL.U32 R39, R39, 0x100, RZ ;  /* 0x0000010027277824 */ /* 0x000fe200078e00ff */
[----:B------:R-:W-:-:S02]  /*8420*/  SHF.R.U32.HI R125, RZ, 0x18, R41 ;  /* 0x00000018ff7d7819 */ /* 0x000fc40000011629 */
[----:B------:R-:W-:Y:S02]  /*8430*/  LOP3.LUT R126, R41, 0xff, RZ, 0xc0, !PT ;  /* 0x000000ff297e7812 */ /* 0x000fe400078ec0ff */
[----:B------:R-:W-:Y:S02]  /*8440*/  SHF.R.U32.HI R40, RZ, 0x10, R37 ;  /* 0x00000010ff287819 */ /* 0x000fe40000011625 */
[----:B------:R-:W-:Y:S02]  /*8450*/  PRMT R124, R124, 0x654, R38 ;  /* 0x000006547c7c7816 */ /* 0x000fe40000000026 */
[----:B------:R-:W-:Y:S01]  /*8460*/  SHF.R.U32.HI R127, RZ, 0x10, R41 ;  /* 0x00000010ff7f7819 */ /* 0x000fe20000011629 */
[----:B------:R-:W-:Y:S01]  /*8470*/  IMAD.U32 R40, R40, 0x10000, RZ ;  /* 0x0001000028287824 */ /* 0x000fe200078e00ff */
[----:B------:R-:W-:Y:S02]  /*8480*/  PRMT R125, R125, 0x654, R126 ;  /* 0x000006547d7d7816 */ /* 0x000fe4000000007e */
[----:B------:R-:W-:-:S02]  /*8490*/  LOP3.LUT R42, R124, 0xff00, R42, 0xf8, !PT ;  /* 0x0000ff007c2a7812 */ /* 0x000fc400078ef82a */
[----:B------:R-:W-:Y:S02]  /*84a0*/  LOP3.LUT R39, R125, 0xff00, R39, 0xf8, !PT ;  /* 0x0000ff007d277812 */ /* 0x000fe400078ef827 */
[----:B------:R-:W-:Y:S02]  /*84b0*/  SHF.L.U32 R127, R127, 0x10, RZ ;  /* 0x000000107f7f7819 */ /* 0x000fe400000006ff */
[--C-:B------:R-:W-:Y:S02]  /*84c0*/  SHF.R.U32.HI R41, RZ, 0x18, R43.reuse ;  /* 0x00000018ff297819 */ /* 0x100fe4000001162b */
[----:B------:R-:W-:Y:S02]  /*84d0*/  LOP3.LUT R128, R43, 0xff, RZ, 0xc0, !PT ;  /* 0x000000ff2b807812 */ /* 0x000fe400078ec0ff */
[--C-:B------:R-:W-:Y:S02]  /*84e0*/  SHF.R.U32.HI R37, RZ, 0x8, R43.reuse ;  /* 0x00000008ff257819 */ /* 0x100fe4000001162b */
[----:B------:R-:W-:-:S02]  /*84f0*/  SHF.R.U32.HI R38, RZ, 0x10, R43 ;  /* 0x00000010ff267819 */ /* 0x000fc4000001162b */
[----:B------:R-:W-:Y:S01]  /*8500*/  PRMT R43, R123, 0x654, R122 ;  /* 0x000006547b2b7816 */ /* 0x000fe2000000007a */
[----:B------:R-:W-:Y:S01]  /*8510*/  IMAD.SHL.U32 R37, R37, 0x100, RZ ;  /* 0x0000010025257824 */ /* 0x000fe200078e00ff */
[----:B------:R-:W-:Y:S01]  /*8520*/  LOP3.LUT R123, R42, 0xff0000, R40, 0xf8, !PT ;  /* 0x00ff00002a7b7812 */ /* 0x000fe200078ef828 */
[----:B------:R-:W-:Y:S01]  /*8530*/  IMAD.U32 R38, R38, 0x10000, RZ ;  /* 0x0001000026267824 */ /* 0x000fe200078e00ff */
[----:B------:R-:W-:Y:S02]  /*8540*/  LOP3.LUT R42, R39, 0xff0000, R127, 0xf8, !PT ;  /* 0x00ff0000272a7812 */ /* 0x000fe400078ef87f */
[----:B------:R-:W-:Y:S02]  /*8550*/  LOP3.LUT R43, R43, 0xff00, R121, 0xf8, !PT ;  /* 0x0000ff002b2b7812 */ /* 0x000fe400078ef879 */
[----:B0-----:R-:W-:Y:S02]  /*8560*/  F2FP.F16.E4M3.UNPACK_B R121, R73 ;  /* 0x00000049ff79723e */ /* 0x001fe400020006ff */
[----:B------:R-:W-:-:S02]  /*8570*/  F2FP.F16.E4M3.UNPACK_B R124, R42 ;  /* 0x0000002aff7c723e */ /* 0x000fc400020006ff */
[----:B----4-:R-:W-:Y:S01]  /*8580*/  F2FP.F16.E4M3.UNPACK_B R39, R13 ;  /* 0x0000000dff27723e */ /* 0x010fe200020006ff */
[----:B------:R-:W-:Y:S01]  /*8590*/  HADD2.F32 R40, -RZ, R121.H0_H0 ;  /* 0x20000079ff287230 */ /* 0x000fe20000004100 */
[----:B------:R-:W-:Y:S01]  /*85a0*/  F2FP.F16.E4M3.UNPACK_B R125, R123 ;  /* 0x0000007bff7d723e */ /* 0x000fe200020006ff */
[--C-:B------:R-:W-:Y:S01]  /*85b0*/  HADD2.F32 R127, -RZ, R124.reuse.H0_H0 ;  /* 0x2000007cff7f7230 */ /* 0x100fe20000004100 */
[----:B------:R-:W-:Y:S01]  /*85c0*/  PRMT R41, R41, 0x654, R128 ;  /* 0x0000065429297816 */ /* 0x000fe20000000080 */
[----:B------:R-:W-:Y:S01]  /*85d0*/  HADD2.F32 R122, -RZ, R39.H0_H0 ;  /* 0x20000027ff7a7230 */ /* 0x000fe20000004100 */
[----:B------:R-:W-:Y:S01]  /*85e0*/  F2FP.F16.E4M3.UNPACK_B R73, R73.H1 ;  /* 0x00000049ff49723e */ /* 0x000fe200030006ff */
[----:B------:R-:W-:Y:S02]  /*85f0*/  HADD2.F32 R126, -RZ, R125.H0_H0 ;  /* 0x2000007dff7e7230 */ /* 0x000fe40000004100 */
        /* <DEDUP_REMOVED lines=8> */
[----:B------:R-:W-:Y:S02]  /*8680*/  F2FP.F16.E4M3.UNPACK_B R123, R123.H1 ;  /* 0x0000007bff7b723e */ /* 0x000fe400030006ff */
[----:B------:R-:W-:Y:S01]  /*8690*/  LOP3.LUT R41, R41, 0xff00, R37, 0xf8, !PT ;  /* 0x0000ff0029297812 */ /* 0x000fe200078ef825 */
[----:B------:R-:W-:-:S02]  /*86a0*/  IMAD.MOV.U32 R37, RZ, RZ, R75 ;  /* 0x000000ffff257224 */ /* 0x000fc400078e004b */
[CC--:B------:R-:W-:Y:S01]  /*86b0*/  FMUL.FTZ R121, R126.reuse, R124.reuse ;  /* 0x0000007c7e797220 */ /* 0x0c0fe20000410000 */
[----:B------:R-:W-:Y:S01]  /*86c0*/  FMUL.FTZ R124, R39, R124 ;  /* 0x0000007c277c7220 */ /* 0x000fe20000410000 */
[----:B------:R-:W-:Y:S01]  /*86d0*/  LOP3.LUT R43, R43, 0xff0000, R36, 0xf8, !PT ;  /* 0x00ff00002b2b7812 */ /* 0x000fe200078ef824 */
        /* <DEDUP_REMOVED lines=9> */
[----:B------:R-:W-:Y:S01]  /*8770*/  F2FP.F16.E4M3.UNPACK_B R38, R37 ;  /* 0x00000025ff26723e */ /* 0x000fe200020006ff */
[----:B------:R-:W-:Y:S01]  /*8780*/  HADD2.F32 R42, -RZ, R125.H0_H0 ;  /* 0x2000007dff2a7230 */ /* 0x000fe20000004100 */
[----:B------:R-:W-:Y:S01]  /*8790*/  F2FP.F16.E4M3.UNPACK_B R15, R75 ;  /* 0x0000004bff0f723e */ /* 0x000fe200020006ff */
[----:B------:R-:W-:-:S02]  /*87a0*/  HADD2.F32 R73, -RZ, R73.H1_H1 ;  /* 0x30000049ff497230 */ /* 0x000fc40000004100 */
[CC--:B------:R-:W-:Y:S01]  /*87b0*/  FMUL.FTZ R128, R13.reuse, R127.reuse ;  /* 0x0000007f0d807220 */ /* 0x0c0fe20000410000 */
[----:B------:R-:W-:Y:S02]  /*87c0*/  HADD2.F32 R124, -RZ, R124.H1_H1 ;  /* 0x3000007cff7c7230 */ /* 0x000fe40000004100 */
[C---:B------:R-:W-:Y:S01]  /*87d0*/  FMUL.FTZ R127, R42.reuse, R127 ;  /* 0x0000007f2a7f7220 */ /* 0x040fe20000410000 */
[----:B------:R-:W-:Y:S01]  /*87e0*/  F2FP.F16.E4M3.UNPACK_B R37, R37.H1 ;  /* 0x00000025ff25723e */ /* 0x000fe200030006ff */
[-C--:B------:R-:W-:Y:S01]  /*87f0*/  FFMA.FTZ R42, R42, R126.reuse, -R128 ;  /* 0x0000007e2a2a7223 */ /* 0x080fe20000010880 */
[----:B------:R-:W-:Y:S02]  /*8800*/  HADD2.F32 R128, -RZ, R15.H0_H0 ;  /* 0x2000000fff807230 */ /* 0x000fe40000004100 */
[----:B------:R-:W-:Y:S01]  /*8810*/  FFMA.FTZ R13, R13, R126, R127 ;  /* 0x0000007e0d0d7223 */ /* 0x000fe2000001007f */
[----:B------:R-:W-:Y:S02]  /*8820*/  HADD2.F32 R126, -RZ, R125.H1_H1 ;  /* 0x3000007dff7e7230 */ /* 0x000fe40000004100 */
[----:B------:R-:W-:-:S02]  /*8830*/  HADD2.F32 R125, -RZ, R123.H1_H1 ;  /* 0x3000007bff7d7230 */ /* 0x000fc40000004100 */
[CC--:B------:R-:W-:Y:S01]  /*8840*/  FMUL.FTZ R123, R73.reuse, R124.reuse ;  /* 0x0000007c497b7220 */ /* 0x0c0fe20000410000 */
[----:B------:R-:W-:Y:S02]  /*8850*/  HADD2.F32 R15, -RZ, R15.H1_H1 ;  /* 0x3000000fff0f7230 */ /* 0x000fe40000004100 */
[C---:B------:R-:W-:Y:S01]  /*8860*/  FMUL.FTZ R124, R126.reuse, R124 ;  /* 0x0000007c7e7c7220 */ /* 0x040fe20000410000 */
[-C--:B------:R-:W-:Y:S01]  /*8870*/  FFMA.FTZ R123, R126, R125.reuse, -R123 ;  /* 0x0000007d7e7b7223 */ /* 0x080fe2000001087b */
[----:B------:R-:W-:Y:S02]  /*8880*/  HADD2.F32 R126, -RZ, R38.H0_H0 ;  /* 0x20000026ff7e7230 */ /* 0x000fe40000004100 */
[----:B------:R-:W-:Y:S01]  /*8890*/  FFMA.FTZ R73, R73, R125, R124 ;  /* 0x0000007d49497223 */ /* 0x000fe2000001007c */
[----:B------:R-:W-:Y:S02]  /*88a0*/  F2FP.F16.E4M3.UNPACK_B R124, R36 ;  /* 0x00000024ff7c723e */ /* 0x000fe400020006ff */
[----:B------:R-:W-:-:S02]  /*88b0*/  F2FP.F16.E4M3.UNPACK_B R125, R43 ;  /* 0x0000002bff7d723e */ /* 0x000fc400020006ff */
        /* <DEDUP_REMOVED lines=27> */
[----:B------:R-:W-:-:S02]  /*8a70*/  HADD2.F32 R75, -RZ, R37.H0_H0 ;  /* 0x20000025ff4b7230 */ /* 0x000fc40000004100 */
[----:B------:R-:W-:Y:S02]  /*8a80*/  HADD2.F32 R37, -RZ, R37.H1_H1 ;  /* 0x30000025ff257230 */ /* 0x000fe40000004100 */
[--C-:B------:R-:W-:Y:S02]  /*8a90*/  HADD2.F32 R125, -RZ, R41.reuse.H0_H0 ;  /* 0x20000029ff7d7230 */ /* 0x100fe40000004100 */
        /* <DEDUP_REMOVED lines=25> */
[-C--:B------:R-:W-:Y:S02]  /*8c30*/  FFMA.FTZ R124, R122, R123.reuse, -R124 ;  /* 0x0000007b7a7c7223 */ /* 0x080fe4000001087c */
        /* <DEDUP_REMOVED lines=43> */
[C---:B------:R-:W-:Y:S01]  /*8ef0*/  FMUL.FTZ R128, R116.reuse, R128 ;  /* 0x0000008074807220 */ /* 0x040fe20000410000 */
[-C--:B------:R-:W-:Y:S01]  /*8f00*/  FFMA.FTZ R124, R116, R117.reuse, -R124 ;  /* 0x00000075747c7223 */ /* 0x080fe2000001087c */
[----:B------:R-:W-:Y:S02]  /*8f10*/  MOV R12, R122 ;  /* 0x0000007a000c7202 */ /* 0x000fe40000000f00 */
        /* <DEDUP_REMOVED lines=20> */
[----:B------:R-:W-:Y:S01]  /*9060*/  FMUL.FTZ R118, R41, R118 ;  /* 0x0000007629767220 */ /* 0x000fe20000410000 */
[----:B------:R-:W-:Y:S01]  /*9070*/  F2FP.SATFINITE.E4M3.F32.PACK_AB_MERGE_C R73, R39, R40, R13 ;  /* 0x000000282749723e */ /* 0x000fe2000480700d */
[----:B------:R-:W-:Y:S01]  /*9080*/  FFMA.FTZ R43, R41, R119, -R43 ;  /* 0x00000077292b7223 */ /* 0x000fe2000001082b */
[----:B------:R-:W-:-:S02]  /*9090*/  IMAD.MOV.U32 R13, RZ, RZ, R121 ;  /* 0x000000ffff0d7224 */ /* 0x000fc400078e0079 */
[----:B------:R-:W-:Y:S01]  /*90a0*/  FFMA.FTZ R118, R74, R119, R118 ;  /* 0x000000774a767223 */ /* 0x000fe20000010076 */
[----:B------:R-:W-:Y:S01]  /*90b0*/  IMAD.MOV.U32 R72, RZ, RZ, R36 ;  /* 0x000000ffff487224 */ /* 0x000fe200078e0024 */
[----:B------:R-:W-:-:S03]  /*90c0*/  F2FP.SATFINITE.E4M3.F32.PACK_AB_MERGE_C R42, R43, R116, R42 ;  /* 0x000000742b2a723e */ /* 0x000fc6000480702a */
[----:B------:R-:W-:Y:S02]  /*90d0*/  F2FP.SATFINITE.E4M3.F32.PACK_AB_MERGE_C R117, R118, R117, R14 ;  /* 0x000000757675723e */ /* 0x000fe4000480700e */
[----:B------:R-:W-:Y:S01]  /*90e0*/  F2FP.SATFINITE.E4M3.F32.PACK_AB_MERGE_C R43, R38, R129, R75 ;  /* 0x00000081262b723e */ /* 0x000fe2000480704b */
[----:B------:R-:W-:Y:S01]  /*90f0*/  IMAD.MOV.U32 R14, RZ, RZ, R42 ;  /* 0x000000ffff0e7224 */ /* 0x000fe200078e002a */
[----:B------:R-:W-:Y:S01]  /*9100*/  F2FP.SATFINITE.E4M3.F32.PACK_AB_MERGE_C R75, R15, R126, R37 ;  /* 0x0000007e0f4b723e */ /* 0x000fe20004807025 */
[----:B------:R-:W-:Y:S02]  /*9110*/  IMAD.MOV.U32 R74, RZ, RZ, R117 ;  /* 0x000000ffff4a7224 */ /* 0x000fe400078e0075 */
[----:B------:R-:W-:-:S07]  /*9120*/  IMAD.MOV.U32 R15, RZ, RZ, R43 ;  /* 0x000000ffff0f7224 */ /* 0x000fce00078e002b */
.L_x_3124:
[----:B------:R-:W-:Y:S05]  /*9130*/  BSYNC B2 ;  /* 0x0000000000027941 */ /* 0x000fea0003800000 */
.L_x_3123:
[----:B------:R-:W-:-:S13]  /*9140*/  ISETP.GE.AND P3, PT, R120, R105, PT ;  /* 0x000000697800720c */ /* 0x000fda0003f66270 */
[----:B---3--:R-:W-:-:S04]  /*9150*/  @!P3 IADD3 R36, P4, R11, R120, RZ ;  /* 0x000000780b24b210 */ /* 0x008fc80007f9e0ff */
[----:B--2---:R-:W-:Y:S02]  /*9160*/  @!P3 LEA.HI.X.SX32 R37, R120, R111, 0x1, P4 ;  /* 0x0000006f7825b211 */ /* 0x004fe400020f0eff */
[----:B------:R-:W-:-:S05]  /*9170*/  IADD3 R38, P4, R71, R11, RZ ;  /* 0x0000000b47267210 */ /* 0x000fca0007f9e0ff */
[----:B------:R-:W-:-:S05]  /*9180*/  IMAD.X R39, R111, 0x1, R87, P4 ;  /* 0x000000016f277824 */ /* 0x000fca00020e0657 */
[----:B----4-:R4:W-:Y:S04]  /*9190*/  ST.E.128 desc[UR46][R38.64], R12 ;  /* 0x0000000c26007985 */ /* 0x0109e8000c101d2e */
[----:B0-----:R4:W-:Y:S02]  /*91a0*/  @!P3 ST.E.128 desc[UR46][R36.64], R72 ;  /* 0x000000482400b985 */ /* 0x0019e4000c101d2e */
.L_x_3122:
[----:B------:R-:W-:Y:S05]  /*91b0*/  BSYNC B1 ;  /* 0x0000000000017941 */ /* 0x000fea0003800000 */
.L_x_3121:
[----:B------:R-:W-:-:S03]  /*91c0*/  UMOV UR4, 0xffffffff ;  /* 0xffffffff00047882 */ /* 0x000fc60000000000 */
[----:B------:R-:W-:Y:S05]  /*91d0*/  BRA.DIV UR4, `(.L_x_3125) ;  /* 0x0000029e04007947 */ /* 0x000fea000b800000 */
[----:B------:R0:W0:Y:S04]  /*91e0*/  SHFL.IDX PT, R43, R100, 0x1, 0x181f ;  /* 0x00381f00642b7f89 */ /* 0x00002800000e0000 */
[----:B------:R0:W0:Y:S02]  /*91f0*/  SHFL.IDX PT, R42, R99, 0x1, 0x181f ;  /* 0x00381f00632a7f89 */ /* 0x00002400000e0000 */
.L_x_3461:
[----:B---3--:R-:W-:Y:S01]  /*9200*/  IADD3 R11, R219, 0x20, RZ ;  /* 0x00000020db0b7810 */ /* 0x008fe20007ffe0ff */
[----:B------:R-:W-:Y:S03]  /*9210*/  BSSY B1, `(.L_x_3126) ;  /* 0x00000ff000017945 */ /* 0x000fe60003800000 */
[----:B------:R-:W-:-:S13]  /*9220*/  ISETP.GE.OR P3, PT, R11, R97, P1 ;  /* 0x000000610b00720c */ /* 0x000fda0000f66670 */
[----:B------:R-:W-:Y:S05]  /*9230*/  @P3 BRA `(.L_x_3127) ;  /* 0x0000000c00f03947 */ /* 0x000fea0003800000 */
[----:B----4-:R-:W3:Y:S01]  /*9240*/  LDL R14, [R1+0x84] ;  /* 0x00008400010e7983 */ /* 0x010ee20000100800 */
[----:B------:R-:W-:Y:S01]  /*9250*/  SEL R11, R34, R106, !P0 ;  /* 0x0000006a220b7207 */ /* 0x000fe20004000000 */
[C---:B------:R-:W-:Y:S01]  /*9260*/  VIADD R15, R219.reuse, 0x20 ;  /* 0x00000020db0f7836 */ /* 0x040fe20000000000 */
[----:B------:R-:W-:Y:S01]  /*9270*/  BSSY B2, `(.L_x_3128) ;  /* 0x00000f1000027945 */ /* 0x000fe20003800000 */
[----:B------:R-:W-:Y:S01]  /*9280*/  VIADD R36, R219, 0x20 ;  /* 0x00000020db247836 */ /* 0x000fe20000000000 */
[----:B------:R-:W-:Y:S01]  /*9290*/  SHF.R.S32.HI R12, RZ, 0x1f, R11 ;  /* 0x0000001fff0c7819 */ /* 0x000fe2000001140b */
[----:B------:R-:W-:Y:S02]  /*92a0*/  IMAD.SHL.U32 R15, R15, 0x80, RZ ;  /* 0x000000800f0f7824 */ /* 0x000fe400078e00ff */
        /* <DEDUP_REMOVED lines=18> */
[----:B------:R-:W3:Y:S04]  /*93d0*/  LDS.128 R12, [R12+0x28400] ;  /* 0x028400000c0c7984 */ /* 0x000ee80000000c00 */
[----:B------:R-:W4:Y:S01]  /*93e0*/  LDS.128 R36, [R36+0x28400] ;  /* 0x0284000024247984 */ /* 0x000f220000000c00 */
[----:B------:R-:W-:Y:S05]  /*93f0*/  @P2 BRA `(.L_x_3129) ;  /* 0x0000000c00602947 */ /* 0x000fea0003800000 */
[--C-:B------:R-:W-:Y:S02]  /*9400*/  SHF.R.U32.HI R41, RZ, 0x10, R45.reuse ;  /* 0x00000010ff297819 */ /* 0x100fe4000001162d */
[--C-:B------:R-:W-:Y:S02]  /*9410*/  SHF.R.U32.HI R44, RZ, 0x8, R45.reuse ;  /* 0x00000008ff2c7819 */ /* 0x100fe4000001162d */
[----:B------:R-:W-:Y:S02]  /*9420*/  LOP3.LUT R48, R45, 0xff, RZ, 0xc0, !PT ;  /* 0x000000ff2d307812 */ /* 0x000fe400078ec0ff */
[----:B------:R-:W-:Y:S02]  /*9430*/  SHF.R.U32.HI R45, RZ, 0x18, R45 ;  /* 0x00000018ff2d7819 */ /* 0x000fe4000001162d */
[--C-:B------:R-:W-:Y:S02]  /*9440*/  SHF.R.U32.HI R40, RZ, 0x10, R47.reuse ;  /* 0x00000010ff287819 */ /* 0x100fe4000001162f */
[----:B------:R-:W-:-:S02]  /*9450*/  SHF.R.U32.HI R46, RZ, 0x8, R47 ;  /* 0x00000008ff2e7819 */ /* 0x000fc4000001162f */
[----:B------:R-:W-:Y:S01]  /*9460*/  LOP3.LUT R72, R47, 0xff, RZ, 0xc0, !PT ;  /* 0x000000ff2f487812 */ /* 0x000fe200078ec0ff */
[----:B------:R-:W-:Y:S01]  /*9470*/  IMAD.U32 R40, R40, 0x10000, RZ ;  /* 0x0001000028287824 */ /* 0x000fe200078e00ff */
[----:B------:R-:W-:Y:S02]  /*9480*/  SHF.R.U32.HI R75, RZ, 0x18, R47 ;  /* 0x00000018ff4b7819 */ /* 0x000fe4000001162f */
[--C-:B------:R-:W-:Y:S02]  /*9490*/  SHF.R.U32.HI R73, RZ, 0x8, R49.reuse ;  /* 0x00000008ff497819 */ /* 0x100fe40000011631 */
[----:B------:R-:W-:Y:S02]  /*94a0*/  PRMT R48, R45, 0x654, R48 ;  /* 0x000006542d307816 */ /* 0x000fe40000000030 */
[----:B------:R-:W-:Y:S02]  /*94b0*/  SHF.R.U32.HI R50, RZ, 0x10, R49 ;  /* 0x00000010ff327819 */ /* 0x000fe40000011631 */
[----:B------:R-:W-:-:S02]  /*94c0*/  LOP3.LUT R74, R49, 0xff, RZ, 0xc0, !PT ;  /* 0x000000ff314a7812 */ /* 0x000fc400078ec0ff */
[--C-:B------:R-:W-:Y:S02]  /*94d0*/  SHF.R.U32.HI R45, RZ, 0x10, R51.reuse ;  /* 0x00000010ff2d7819 */ /* 0x100fe40000011633 */
[--C-:B------:R-:W-:Y:S02]  /*94e0*/  SHF.R.U32.HI R47, RZ, 0x8, R51.reuse ;  /* 0x00000008ff2f7819 */ /* 0x100fe40000011633 */
[----:B--2---:R-:W-:Y:S02]  /*94f0*/  LOP3.LUT R111, R51, 0xff, RZ, 0xc0, !PT ;  /* 0x000000ff336f7812 */ /* 0x004fe400078ec0ff */
[----:B------:R-:W-:Y:S01]  /*9500*/  SHF.R.U32.HI R116, RZ, 0x18, R51 ;  /* 0x00000018ff747819 */ /* 0x000fe20000011633 */
[----:B------:R-:W-:Y:S01]  /*9510*/  IMAD.SHL.U32 R51, R44, 0x100, RZ ;  /* 0x000001002c337824 */ /* 0x000fe200078e00ff */
[----:B------:R-:W-:Y:S02]  /*9520*/  SHF.R.U32.HI R49, RZ, 0x18, R49 ;  /* 0x00000018ff317819 */ /* 0x000fe40000011631 */
[----:B------:R-:W-:Y:S01]  /*9530*/  PRMT R72, R75, 0x654, R72 ;  /* 0x000006544b487816 */ /* 0x000fe20000000048 */
[----:B------:R-:W-:Y:S01]  /*9540*/  IMAD.SHL.U32 R75, R73, 0x100, RZ ;  /* 0x00000100494b7824 */ /* 0x000fe200078e00ff */
[----:B------:R-:W-:-:S02]  /*9550*/  PRMT R74, R49, 0x654, R74 ;  /* 0x00000654314a7816 */ /* 0x000fc4000000004a */
[----:B------:R-:W-:Y:S01]  /*9560*/  LOP3.LUT R48, R48, 0xff00, R51, 0xf8, !PT ;  /* 0x0000ff0030307812 */ /* 0x000fe200078ef833 */
[----:B------:R-:W-:Y:S01]  /*9570*/  IMAD.SHL.U32 R51, R46, 0x100, RZ ;  /* 0x000001002e337824 */ /* 0x000fe200078e00ff */
[----:B------:R-:W-:Y:S01]  /*9580*/  LOP3.LUT R75, R74, 0xff00, R75, 0xf8, !PT ;  /* 0x0000ff004a4b7812 */ /* 0x000fe200078ef84b */
[----:B------:R-:W-:Y:S01]  /*9590*/  IMAD.U32 R46, R50, 0x10000, RZ ;  /* 0x00010000322e7824 */ /* 0x000fe200078e00ff */
[----:B------:R-:W-:Y:S02]  /*95a0*/  SHF.L.U32 R41, R41, 0x10, RZ ;  /* 0x0000001029297819 */ /* 0x000fe400000006ff */
[----:B------:R-:W-:Y:S02]  /*95b0*/  LOP3.LUT R73, R72, 0xff00, R51, 0xf8, !PT ;  /* 0x0000ff0048497812 */ /* 0x000fe400078ef833 */
[----:B------:R-:W-:Y:S02]  /*95c0*/  LOP3.LUT R46, R75, 0xff0000, R46, 0xf8, !PT ;  /* 0x00ff00004b2e7812 */ /* 0x000fe400078ef82e */
[----:B------:R-:W-:-:S02]  /*95d0*/  LOP3.LUT R48, R48, 0xff0000, R41, 0xf8, !PT ;  /* 0x00ff000030307812 */ /* 0x000fc400078ef829 */
[----:B----4-:R-:W-:Y:S02]  /*95e0*/  F2FP.F16.E4M3.UNPACK_B R50, R37 ;  /* 0x00000025ff32723e */ /* 0x010fe400020006ff */
[----:B------:R-:W-:Y:S02]  /*95f0*/  F2FP.F16.E4M3.UNPACK_B R72, R46 ;  /* 0x0000002eff48723e */ /* 0x000fe400020006ff */
[----:B---3--:R-:W-:Y:S01]  /*9600*/  F2FP.F16.E4M3.UNPACK_B R41, R13 ;  /* 0x0000000dff29723e */ /* 0x008fe200020006ff */
        /* <DEDUP_REMOVED lines=15> */
[----:B------:R-:W-:-:S05]  /*9700*/  HADD2.F32 R75, -RZ, R50.H1_H1 ;  /* 0x30000032ff4b7230 */ /* 0x000fca0000004100 */
        /* <DEDUP_REMOVED lines=16> */
[----:B------:R-:W-:Y:S01]  /*9810*/  FFMA.FTZ R13, R13, R75, R111 ;  /* 0x0000004b0d0d7223 */ /* 0x000fe2000001006f */
[----:B------:R-:W-:Y:S02]  /*9820*/  HADD2.F32 R75, -RZ, R74.H1_H1 ;  /* 0x3000004aff4b7230 */ /* 0x000fe40000004100 */
[----:B------:R-:W-:-:S03]  /*9830*/  FMUL.FTZ R74, R37, R72 ;  /* 0x00000048254a7220 */ /* 0x000fc60000410000 */
[C---:B------:R-:W-:Y:S01]  /*9840*/  FMUL.FTZ R116, R75.reuse, R72 ;  /* 0x000000484b747220 */ /* 0x040fe20000410000 */
[-C--:B------:R-:W-:Y:S01]  /*9850*/  FFMA.FTZ R72, R75, R48.reuse, -R74 ;  /* 0x000000304b487223 */ /* 0x080fe2000001084a */
[----:B------:R-:W-:Y:S01]  /*9860*/  IMAD.SHL.U32 R74, R47, 0x100, RZ ;  /* 0x000001002f4a7824 */ /* 0x000fe200078e00ff */
[----:B------:R-:W-:Y:S01]  /*9870*/  LOP3.LUT R47, R73, 0xff0000, R40, 0xf8, !PT ;  /* 0x00ff0000492f7812 */ /* 0x000fe200078ef828 */
[----:B------:R-:W-:Y:S01]  /*9880*/  FFMA.FTZ R48, R37, R48, R116 ;  /* 0x0000003025307223 */ /* 0x000fe20000010074 */
[----:B------:R-:W-:Y:S01]  /*9890*/  IMAD.U32 R37, R45, 0x10000, RZ ;  /* 0x000100002d257824 */ /* 0x000fe200078e00ff */
[-C--:B------:R-:W-:Y:S02]  /*98a0*/  F2FP.F16.E4M3.UNPACK_B R40, R39.reuse ;  /* 0x00000027ff28723e */ /* 0x080fe400020006ff */
[----:B------:R-:W-:Y:S01]  /*98b0*/  LOP3.LUT R74, R49, 0xff00, R74, 0xf8, !PT ;  /* 0x0000ff00314a7812 */ /* 0x000fe200078ef84a */
[----:B------:R-:W-:Y:S01]  /*98c0*/  IMAD.MOV.U32 R49, RZ, RZ, R15 ;  /* 0x000000ffff317224 */ /* 0x000fe200078e000f */
[----:B------:R-:W-:Y:S01]  /*98d0*/  F2FP.F16.E4M3.UNPACK_B R39, R39.H1 ;  /* 0x00000027ff27723e */ /* 0x000fe200030006ff */
[----:B------:R-:W-:Y:S01]  /*98e0*/  HADD2.F32 R75, -RZ, R40.H0_H0 ;  /* 0x20000028ff4b7230 */ /* 0x000fe20000004100 */
[----:B------:R-:W-:-:S02]  /*98f0*/  LOP3.LUT R37, R74, 0xff0000, R37, 0xf8, !PT ;  /* 0x00ff00004a257812 */ /* 0x000fc400078ef825 */
[----:B------:R-:W-:Y:S02]  /*9900*/  F2FP.F16.E4M3.UNPACK_B R15, R49 ;  /* 0x00000031ff0f723e */ /* 0x000fe400020006ff */
[----:B------:R-:W-:Y:S02]  /*9910*/  F2FP.F16.E4M3.UNPACK_B R73, R37 ;  /* 0x00000025ff49723e */ /* 0x000fe400020006ff */
[----:B------:R-:W-:Y:S01]  /*9920*/  F2FP.F16.E4M3.UNPACK_B R74, R47 ;  /* 0x0000002fff4a723e */ /* 0x000fe200020006ff */
[----:B------:R-:W-:Y:S01]  /*9930*/  HADD2.F32 R116, -RZ, R15.H0_H0 ;  /* 0x2000000fff747230 */ /* 0x000fe20000004100 */
[----:B------:R-:W-:Y:S01]  /*9940*/  F2FP.F16.E4M3.UNPACK_B R37, R37.H1 ;  /* 0x00000025ff25723e */ /* 0x000fe200030006ff */
[--C-:B------:R-:W-:Y:S01]  /*9950*/  HADD2.F32 R45, -RZ, R73.reuse.H0_H0 ;  /* 0x20000049ff2d7230 */ /* 0x100fe20000004100 */
[----:B------:R-:W-:Y:S01]  /*9960*/  F2FP.F16.E4M3.UNPACK_B R47, R47.H1 ;  /* 0x0000002fff2f723e */ /* 0x000fe200030006ff */
[----:B------:R-:W-:Y:S01]  /*9970*/  HADD2.F32 R111, -RZ, R74.H0_H0 ;  /* 0x2000004aff6f7230 */ /* 0x000fe20000004100 */
[----:B------:R-:W-:Y:S01]  /*9980*/  F2FP.SATFINITE.E4M3.F32.PACK_AB_MERGE_C R46, R72, R46, RZ ;  /* 0x0000002e482e723e */ /* 0x000fe200048070ff */
[----:B------:R-:W-:-:S02]  /*9990*/  HADD2.F32 R73, -RZ, R73.H1_H1 ;  /* 0x30000049ff497230 */ /* 0x000fc40000004100 */
[CC--:B------:R-:W-:Y:S01]  /*99a0*/  FMUL.FTZ R117, R75.reuse, R45.reuse ;  /* 0x0000002d4b757220 */ /* 0x0c0fe20000410000 */
[----:B------:R-:W-:Y:S01]  /*99b0*/  FMUL.FTZ R45, R116, R45 ;  /* 0x0000002d742d7220 */ /* 0x000fe20000410000 */
[----:B------:R-:W-:Y:S01]  /*99c0*/  HADD2.F32 R15, -RZ, R15.H1_H1 ;  /* 0x3000000fff0f7230 */ /* 0x000fe20000004100 */
[----:B------:R-:W-:Y:S01]  /*99d0*/  F2FP.SATFINITE.E4M3.F32.PACK_AB_MERGE_C R50, R50, R51, R46 ;  /* 0x000000333232723e */ /* 0x000fe2000480702e */
[----:B------:R-:W-:Y:S02]  /*99e0*/  HADD2.F32 R74, -RZ, R74.H1_H1 ;  /* 0x3000004aff4a7230 */ /* 0x000fe40000004100 */
[-C--:B------:R-:W-:Y:S01]  /*99f0*/  FFMA.FTZ R75, R75, R111.reuse, R45 ;  /* 0x0000006f4b4b7223 */ /* 0x080fe2000001002d */
[----:B------:R-:W-:Y:S02]  /*9a00*/  HADD2.F32 R45, -RZ, R40.H1_H1 ;  /* 0x30000028ff2d7230 */ /* 0x000fe40000004100 */
[----:B------:R-:W-:Y:S01]  /*9a10*/  FFMA.FTZ R117, R116, R111, -R117 ;  /* 0x0000006f74757223 */ /* 0x000fe20000010875 */
[--C-:B------:R-:W-:Y:S01]  /*9a20*/  HADD2.F32 R111, -RZ, R37.reuse.H0_H0 ;  /* 0x20000025ff6f7230 */ /* 0x100fe20000004100 */
[----:B------:R-:W-:Y:S01]  /*9a30*/  F2FP.F16.E4M3.UNPACK_B R46, R36.H1 ;  /* 0x00000024ff2e723e */ /* 0x000fe200030006ff */
[----:B------:R-:W-:-:S02]  /*9a40*/  HADD2.F32 R37, -RZ, R37.H1_H1 ;  /* 0x30000025ff257230 */ /* 0x000fc40000004100 */
[----:B------:R-:W-:Y:S01]  /*9a50*/  FMUL.FTZ R40, R45, R73 ;  /* 0x000000492d287220 */ /* 0x000fe20000410000 */
[----:B------:R-:W-:Y:S02]  /*9a60*/  F2FP.SATFINITE.E4M3.F32.PACK_AB_MERGE_C R13, R48, R13, RZ ;  /* 0x0000000d300d723e */ /* 0x000fe400048070ff */
[----:B------:R-:W-:Y:S01]  /*9a70*/  F2FP.F16.E4M3.UNPACK_B R48, R113.H1 ;  /* 0x00000071ff30723e */ /* 0x000fe200030006ff */
[C---:B------:R-:W-:Y:S01]  /*9a80*/  FFMA.FTZ R40, R15.reuse, R74, -R40 ;  /* 0x0000004a0f287223 */ /* 0x040fe20000010828 */
[----:B------:R-:W-:Y:S01]  /*9a90*/  FMUL.FTZ R15, R15, R73 ;  /* 0x000000490f0f7220 */ /* 0x000fe20000410000 */
[--C-:B------:R-:W-:Y:S01]  /*9aa0*/  HADD2.F32 R73, -RZ, R47.reuse.H0_H0 ;  /* 0x2000002fff497230 */ /* 0x100fe20000004100 */
[----:B------:R-:W-:Y:S01]  /*9ab0*/  F2FP.F16.E4M3.UNPACK_B R36, R36 ;  /* 0x00000024ff24723e */ /* 0x000fe200020006ff */
[----:B------:R-:W-:Y:S02]  /*9ac0*/  HADD2.F32 R47, -RZ, R47.H1_H1 ;  /* 0x3000002fff2f7230 */ /* 0x000fe40000004100 */
[----:B------:R-:W-:Y:S01]  /*9ad0*/  FFMA.FTZ R15, R45, R74, R15 ;  /* 0x0000004a2d0f7223 */ /* 0x000fe2000001000f */
[----:B------:R-:W-:Y:S01]  /*9ae0*/  F2FP.F16.E4M3.UNPACK_B R45, R49.H1 ;  /* 0x00000031ff2d723e */ /* 0x000fe200030006ff */
[--C-:B------:R-:W-:Y:S01]  /*9af0*/  HADD2.F32 R49, -RZ, R39.reuse.H0_H0 ;  /* 0x20000027ff317230 */ /* 0x100fe20000004100 */
[----:B------:R-:W-:Y:S01]  /*9b00*/  F2FP.F16.E4M3.UNPACK_B R113, R113 ;  /* 0x00000071ff71723e */ /* 0x000fe200020006ff */
[----:B------:R-:W-:-:S02]  /*9b10*/  HADD2.F32 R39, -RZ, R39.H1_H1 ;  /* 0x30000027ff277230 */ /* 0x000fc40000004100 */
[--C-:B------:R-:W-:Y:S02]  /*9b20*/  HADD2.F32 R74, -RZ, R45.reuse.H0_H0 ;  /* 0x2000002dff4a7230 */ /* 0x100fe40000004100 */
[----:B------:R-:W-:Y:S01]  /*9b30*/  FMUL.FTZ R116, R49, R111 ;  /* 0x0000006f31747220 */ /* 0x000fe20000410000 */
[----:B------:R-:W-:Y:S02]  /*9b40*/  HADD2.F32 R45, -RZ, R45.H1_H1 ;  /* 0x3000002dff2d7230 */ /* 0x000fe40000004100 */
[----:B------:R-:W-:Y:S02]  /*9b50*/  HADD2.F32 R72, -RZ, R48.H0_H0 ;  /* 0x20000030ff487230 */ /* 0x000fe40000004100 */
[C---:B------:R-:W-:Y:S01]  /*9b60*/  FFMA.FTZ R116, R74.reuse, R73, -R116 ;  /* 0x000000494a747223 */ /* 0x040fe20000010874 */
[----:B------:R-:W-:-:S04]  /*9b70*/  FMUL.FTZ R74, R74, R111 ;  /* 0x0000006f4a4a7220 */ /* 0x000fc80000410000 */
        /* <DEDUP_REMOVED lines=16> */
[----:B------:R-:W-:Y:S01]  /*9c80*/  F2FP.SATFINITE.E4M3.F32.PACK_AB_MERGE_C R74, R39, R74, RZ ;  /* 0x0000004a274a723e */ /* 0x000fe200048070ff */
[C---:B------:R-:W-:Y:S01]  /*9c90*/  FMUL.FTZ R111, R51.reuse, R111 ;  /* 0x0000006f336f7220 */ /* 0x040fe20000410000 */
[----:B------:R-:W-:Y:S01]  /*9ca0*/  F2FP.SATFINITE.E4M3.F32.PACK_AB_MERGE_C R49, R40, R117, R49 ;  /* 0x000000752831723e */ /* 0x000fe20004807031 */
[-C--:B------:R-:W-:Y:S01]  /*9cb0*/  FFMA.FTZ R73, R51, R72.reuse, -R73 ;  /* 0x0000004833497223 */ /* 0x080fe20000010849 */
[----:B------:R-:W-:Y:S01]  /*9cc0*/  F2FP.SATFINITE.E4M3.F32.PACK_AB_MERGE_C R39, R15, R75, R74 ;  /* 0x0000004b0f27723e */ /* 0x000fe2000480704a */
[----:B------:R-:W-:Y:S01]  /*9cd0*/  FFMA.FTZ R111, R47, R72, R111 ;  /* 0x000000482f6f7223 */ /* 0x000fe2000001006f */
[----:B------:R-:W-:Y:S02]  /*9ce0*/  HADD2.F32 R72, -RZ, R45.H1_H1 ;  /* 0x3000002dff487230 */ /* 0x000fe40000004100 */
[----:B------:R-:W-:Y:S01]  /*9cf0*/  FMUL.FTZ R45, R46, R37 ;  /* 0x000000252e2d7220 */ /* 0x000fe20000410000 */
[----:B------:R-:W-:-:S02]  /*9d00*/  HADD2.F32 R47, -RZ, R48.H1_H1 ;  /* 0x30000030ff2f7230 */ /* 0x000fc40000004100 */
[--C-:B------:R-:W-:Y:S02]  /*9d10*/  HADD2.F32 R48, -RZ, R12.reuse.H0_H0 ;  /* 0x2000000cff307230 */ /* 0x100fe40000004100 */
[C---:B------:R-:W-:Y:S01]  /*9d20*/  FMUL.FTZ R37, R72.reuse, R37 ;  /* 0x0000002548257220 */ /* 0x040fe20000410000 */
[----:B------:R-:W-:Y:S02]  /*9d30*/  HADD2.F32 R12, -RZ, R12.H1_H1 ;  /* 0x3000000cff0c7230 */ /* 0x000fe40000004100 */
[-C--:B------:R-:W-:Y:S01]  /*9d40*/  FFMA.FTZ R45, R72, R47.reuse, -R45 ;  /* 0x0000002f482d7223 */ /* 0x080fe2000001082d */
[----:B------:R-:W-:Y:S02]  /*9d50*/  HADD2.F32 R72, -RZ, R115.H0_H0 ;  /* 0x20000073ff487230 */ /* 0x000fe40000004100 */
[----:B------:R-:W-:Y:S01]  /*9d60*/  FFMA.FTZ R37, R46, R47, R37 ;  /* 0x0000002f2e257223 */ /* 0x000fe20000010025 */
[----:B------:R-:W-:Y:S02]  /*9d70*/  HADD2.F32 R46, -RZ, R36.H0_H0 ;  /* 0x20000024ff2e7230 */ /* 0x000fe40000004100 */
[----:B------:R-:W-:Y:S01]  /*9d80*/  HADD2.F32 R47, -RZ, R113.H0_H0 ;  /* 0x20000071ff2f7230 */ /* 0x000fe20000004100 */
[----:B------:R-:W-:Y:S01]  /*9d90*/  F2FP.SATFINITE.E4M3.F32.PACK_AB_MERGE_C R73, R45, R73, RZ ;  /* 0x000000492d49723e */ /* 0x000fe200048070ff */
[----:B------:R-:W-:-:S02]  /*9da0*/  HADD2.F32 R115, -RZ, R115.H1_H1 ;  /* 0x30000073ff737230 */ /* 0x000fc40000004100 */
[-C--:B------:R-:W-:Y:S01]  /*9db0*/  FMUL.FTZ R51, R46, R72.reuse ;  /* 0x000000482e337220 */ /* 0x080fe20000410000 */
[C---:B------:R-:W-:Y:S01]  /*9dc0*/  FMUL.FTZ R72, R48.reuse, R72 ;  /* 0x0000004830487220 */ /* 0x040fe20000410000 */
[----:B------:R-:W-:Y:S01]  /*9dd0*/  HADD2.F32 R36, -RZ, R36.H1_H1 ;  /* 0x30000024ff247230 */ /* 0x000fe20000004100 */
[----:B------:R-:W-:Y:S01]  /*9de0*/  F2FP.SATFINITE.E4M3.F32.PACK_AB_MERGE_C R37, R37, R111, RZ ;  /* 0x0000006f2525723e */ /* 0x000fe200048070ff */
[-C--:B------:R-:W-:Y:S01]  /*9df0*/  FFMA.FTZ R51, R48, R47.reuse, -R51 ;  /* 0x0000002f30337223 */ /* 0x080fe20000010833 */
[----:B------:R-:W-:Y:S01]  /*9e00*/  FFMA.FTZ R72, R46, R47, R72 ;  /* 0x0000002f2e487223 */ /* 0x000fe20000010048 */
[----:B------:R-:W-:Y:S02]  /*9e10*/  HADD2.F32 R113, -RZ, R113.H1_H1 ;  /* 0x30000071ff717230 */ /* 0x000fe40000004100 */
[-C--:B------:R-:W-:Y:S01]  /*9e20*/  FMUL.FTZ R47, R36, R115.reuse ;  /* 0x00000073242f7220 */ /* 0x080fe20000410000 */
[C---:B------:R-:W-:Y:S01]  /*9e30*/  FMUL.FTZ R115, R12.reuse, R115 ;  /* 0x000000730c737220 */ /* 0x040fe20000410000 */
[----:B------:R-:W-:Y:S01]  /*9e40*/  IMAD.MOV.U32 R46, RZ, RZ, R14 ;  /* 0x000000ffff2e7224 */ /* 0x000fe200078e000e */
[----:B------:R-:W-:Y:S01]  /*9e50*/  F2FP.F16.E4M3.UNPACK_B R48, R38.H1 ;  /* 0x00000026ff30723e */ /* 0x000fe200030006ff */
[-C--:B------:R-:W-:Y:S01]  /*9e60*/  FFMA.FTZ R12, R12, R113.reuse, -R47 ;  /* 0x000000710c0c7223 */ /* 0x080fe2000001082f */
[-C--:B------:R-:W-:Y:S01]  /*9e70*/  F2FP.F16.E4M3.UNPACK_B R47, R114.reuse.H1 ;  /* 0x00000072ff2f723e */ /* 0x080fe200030006ff */
[----:B------:R-:W-:Y:S01]  /*9e80*/  FFMA.FTZ R45, R36, R113, R115 ;  /* 0x00000071242d7223 */ /* 0x000fe20000010073 */
[----:B------:R-:W-:Y:S01]  /*9e90*/  F2FP.F16.E4M3.UNPACK_B R114, R114 ;  /* 0x00000072ff72723e */ /* 0x000fe200020006ff */
[--C-:B------:R-:W-:Y:S01]  /*9ea0*/  HADD2.F32 R36, -RZ, R48.reuse.H0_H0 ;  /* 0x20000030ff247230 */ /* 0x100fe20000004100 */
[----:B------:R-:W-:Y:S01]  /*9eb0*/  F2FP.SATFINITE.E4M3.F32.PACK_AB_MERGE_C R12, R12, R51, R73 ;  /* 0x000000330c0c723e */ /* 0x000fe20004807049 */
[--C-:B------:R-:W-:Y:S01]  /*9ec0*/  HADD2.F32 R115, -RZ, R47.reuse.H0_H0 ;  /* 0x2000002fff737230 */ /* 0x100fe20000004100 */
[----:B------:R-:W-:Y:S01]  /*9ed0*/  F2FP.F16.E4M3.UNPACK_B R51, R46.H1 ;  /* 0x0000002eff33723e */ /* 0x000fe200030006ff */
[----:B------:R-:W-:Y:S01]  /*9ee0*/  HADD2.F32 R47, -RZ, R47.H1_H1 ;  /* 0x3000002fff2f7230 */ /* 0x000fe20000004100 */
[----:B------:R-:W-:Y:S01]  /*9ef0*/  F2FP.F16.E4M3.UNPACK_B R73, R112.H1 ;  /* 0x00000070ff49723e */ /* 0x000fe200030006ff */
[----:B------:R-:W-:-:S02]  /*9f00*/  HADD2.F32 R48, -RZ, R48.H1_H1 ;  /* 0x30000030ff307230 */ /* 0x000fc40000004100 */
[----:B------:R-:W-:Y:S01]  /*9f10*/  FMUL.FTZ R119, R36, R115 ;  /* 0x0000007324777220 */ /* 0x000fe20000410000 */
[--C-:B------:R-:W-:Y:S01]  /*9f20*/  HADD2.F32 R14, -RZ, R51.reuse.H0_H0 ;  /* 0x20000033ff0e7230 */ /* 0x100fe20000004100 */
[----:B------:R-:W-:Y:S01]  /*9f30*/  F2FP.F16.E4M3.UNPACK_B R38, R38 ;  /* 0x00000026ff26723e */ /* 0x000fe200020006ff */
[----:B------:R-:W-:Y:S02]  /*9f40*/  HADD2.F32 R116, -RZ, R51.H1_H1 ;  /* 0x30000033ff747230 */ /* 0x000fe40000004100 */
[----:B------:R-:W-:Y:S01]  /*9f50*/  FMUL.FTZ R51, R48, R47 ;  /* 0x0000002f30337220 */ /* 0x000fe20000410000 */
[--C-:B------:R-:W-:Y:S02]  /*9f60*/  HADD2.F32 R113, -RZ, R73.reuse.H0_H0 ;  /* 0x20000049ff717230 */ /* 0x100fe40000004100 */
[----:B------:R-:W-:Y:S01]  /*9f70*/  FMUL.FTZ R115, R14, R115 ;  /* 0x000000730e737220 */ /* 0x000fe20000410000 */
[----:B------:R-:W-:Y:S02]  /*9f80*/  HADD2.F32 R73, -RZ, R73.H1_H1 ;  /* 0x30000049ff497230 */ /* 0x000fe40000004100 */
[----:B------:R-:W-:Y:S01]  /*9f90*/  FMUL.FTZ R47, R116, R47 ;  /* 0x0000002f742f7220 */ /* 0x000fe20000410000 */
[----:B------:R-:W-:Y:S01]  /*9fa0*/  F2FP.F16.E4M3.UNPACK_B R46, R46 ;  /* 0x0000002eff2e723e */ /* 0x000fe200020006ff */
[-C--:B------:R-:W-:Y:S01]  /*9fb0*/  FFMA.FTZ R14, R14, R113.reuse, -R119 ;  /* 0x000000710e0e7223 */ /* 0x080fe20000010877 */
[----:B------:R-:W-:Y:S01]  /*9fc0*/  FFMA.FTZ R36, R36, R113, R115 ;  /* 0x0000007124247223 */ /* 0x000fe20000010073 */
[-C--:B------:R-:W-:Y:S01]  /*9fd0*/  FFMA.FTZ R47, R48, R73.reuse, R47 ;  /* 0x00000049302f7223 */ /* 0x080fe2000001002f */
[----:B------:R-:W-:Y:S01]  /*9fe0*/  FFMA.FTZ R51, R116, R73, -R51 ;  /* 0x0000004974337223 */ /* 0x000fe20000010833 */
[----:B------:R-:W-:Y:S01]  /*9ff0*/  F2FP.F16.E4M3.UNPACK_B R112, R112 ;  /* 0x00000070ff70723e */ /* 0x000fe200020006ff */
[----:B------:R-:W-:-:S02]  /*a000*/  HADD2.F32 R113, -RZ, R114.H0_H0 ;  /* 0x20000072ff717230 */ /* 0x000fc40000004100 */
[----:B------:R-:W-:Y:S01]  /*a010*/  HADD2.F32 R48, -RZ, R38.H0_H0 ;  /* 0x20000026ff307230 */ /* 0x000fe20000004100 */
[----:B------:R-:W-:Y:S01]  /*a020*/  F2FP.SATFINITE.E4M3.F32.PACK_AB_MERGE_C R14, R51, R14, RZ ;  /* 0x0000000e330e723e */ /* 0x000fe200048070ff */
        /* <DEDUP_REMOVED lines=10> */
[----:B------:R-:W-:Y:S01]  /*a0d0*/  HADD2.F32 R73, -RZ, R114.H1_H1 ;  /* 0x30000072ff497230 */ /* 0x000fe20000004100 */
[----:B------:R-:W-:Y:S01]  /*a0e0*/  F2FP.SATFINITE.E4M3.F32.PACK_AB_MERGE_C R36, R45, R72, R37 ;  /* 0x000000482d24723e */ /* 0x000fe20004807025 */
[----:B------:R-:W-:Y:S01]  /*a0f0*/  IMAD.MOV.U32 R15, RZ, RZ, R49 ;  /* 0x000000ffff0f7224 */ /* 0x000fe200078e0031 */
[----:B------:R-:W-:Y:S02]  /*a100*/  F2FP.SATFINITE.E4M3.F32.PACK_AB_MERGE_C R37, R41, R44, R13 ;  /* 0x0000002c2925723e */ /* 0x000fe4000480700d */
[-C--:B------:R-:W-:Y:S01]  /*a110*/  FMUL.FTZ R121, R38, R73.reuse ;  /* 0x0000004926797220 */ /* 0x080fe20000410000 */
[----:B------:R-:W-:Y:S01]  /*a120*/  FMUL.FTZ R73, R46, R73 ;  /* 0x000000492e497220 */ /* 0x000fe20000410000 */
[----:B------:R-:W-:-:S02]  /*a130*/  MOV R13, R50 ;  /* 0x00000032000d7202 */ /* 0x000fc40000000f00 */
[-C--:B------:R-:W-:Y:S01]  /*a140*/  FFMA.FTZ R46, R46, R119.reuse, -R121 ;  /* 0x000000772e2e7223 */ /* 0x080fe20000010879 */
[----:B------:R-:W-:-:S04]  /*a150*/  FFMA.FTZ R38, R38, R119, R73 ;  /* 0x0000007726267223 */ /* 0x000fc80000010049 */
[----:B------:R-:W-:Y:S02]  /*a160*/  F2FP.SATFINITE.E4M3.F32.PACK_AB_MERGE_C R14, R46, R115, R14 ;  /* 0x000000732e0e723e */ /* 0x000fe4000480700e */
[----:B------:R-:W-:-:S07]  /*a170*/  F2FP.SATFINITE.E4M3.F32.PACK_AB_MERGE_C R38, R38, R113, R47 ;  /* 0x000000712626723e */ /* 0x000fce000480702f */
.L_x_3129:
[----:B------:R-:W-:Y:S05]  /*a180*/  BSYNC B2 ;  /* 0x0000000000027941 */ /* 0x000fea0003800000 */
.L_x_3128:
[----:B0-----:R-:W-:-:S05]  /*a190*/  IADD3 R40, P3, R71, R42, RZ ;  /* 0x0000002a47287210 */ /* 0x001fca0007f7e0ff */
[----:B------:R-:W-:Y:S01]  /*a1a0*/  IMAD.X R41, R43, 0x1, R87, P3 ;  /* 0x000000012b297824 */ /* 0x000fe200018e0657 */
[----:B------:R-:W-:-:S04]  /*a1b0*/  ISETP.GE.AND P3, PT, R11, R105, PT ;  /* 0x000000690b00720c */ /* 0x000fc80003f66270 */
[----:B---3--:R3:W-:Y:S09]  /*a1c0*/  ST.E.128 desc[UR46][R40.64], R12 ;  /* 0x0000000c28007985 */ /* 0x0087f2000c101d2e */
[----:B------:R-:W-:-:S04]  /*a1d0*/  @!P3 IADD3 R42, P4, R11, R42, RZ ;  /* 0x0000002a0b2ab210 */ /* 0x000fc80007f9e0ff */
[----:B------:R-:W-:-:S05]  /*a1e0*/  @!P3 LEA.HI.X.SX32 R43, R11, R43, 0x1, P4 ;  /* 0x0000002b0b2bb211 */ /* 0x000fca00020f0eff */
[----:B----4-:R3:W-:Y:S04]  /*a1f0*/  @!P3 ST.E.128 desc[UR46][R42.64], R36 ;  /* 0x000000242a00b985 */ /* 0x0107e8000c101d2e */
.L_x_3127:
[----:B------:R-:W-:Y:S05]  /*a200*/  BSYNC B1 ;  /* 0x0000000000017941 */ /* 0x000fea0003800000 */
.L_x_3126:
[----:B------:R-:W-:-:S03]  /*a210*/  UMOV UR4, 0xffffffff ;  /* 0xffffffff00047882 */ /* 0x000fc60000000000 */
[----:B------:R-:W-:Y:S05]  /*a220*/  BRA.DIV UR4, `(.L_x_3130) ;  /* 0x0000028e04387947 */ /* 0x000fea000b800000 */
[----:B------:R1:W1:Y:S04]  /*a230*/  SHFL.IDX PT, R44, R100, 0x2, 0x181f ;  /* 0x00581f00642c7f89 */ /* 0x00026800000e0000 */
[----:B0--3--:R0:W3:Y:S02]  /*a240*/  SHFL.IDX PT, R42, R99, 0x2, 0x181f ;  /* 0x00581f00632a7f89 */ /* 0x0090e400000e0000 */
.L_x_3465:
[----:B------:R-:W-:Y:S01]  /*a250*/  VIADD R11, R219, 0x40 ;  /* 0x00000040db0b7836 */ /* 0x000fe20000000000 */
[----:B------:R-:W-:Y:S04]  /*a260*/  BSSY B1, `(.L_x_3131) ;  /* 0x0000100000017945 */ /* 0x000fe80003800000 */
[----:B------:R-:W-:-:S13]  /*a270*/  ISETP.GE.OR P3, PT, R11, R97, P1 ;  /* 0x000000610b00720c */ /* 0x000fda0000f66670 */
[----:B------:R-:W-:Y:S05]  /*a280*/  @P3 BRA `(.L_x_3132) ;  /* 0x0000000c00f43947 */ /* 0x000fea0003800000 */
[----:B----4-:R-:W4:Y:S01]  /*a290*/  LDL R14, [R1+0x80] ;  /* 0x00008000010e7983 */ /* 0x010f220000100800 */
[----:B------:R-:W-:Y:S01]  /*a2a0*/  SEL R11, R34, R106, !P0 ;  /* 0x0000006a220b7207 */ /* 0x000fe20004000000 */
[----:B------:R-:W-:Y:S01]  /*a2b0*/  VIADD R15, R219, 0x40 ;  /* 0x00000040db0f7836 */ /* 0x000fe20000000000 */
[----:B---3--:R-:W-:Y:S01]  /*a2c0*/  IADD3 R40, P3, R71, R42, RZ ;  /* 0x0000002a47287210 */ /* 0x008fe20007f7e0ff */
[----:B------:R-:W-:Y:S01]  /*a2d0*/  VIADD R36, R219, 0x40 ;  /* 0x00000040db247836 */ /* 0x000fe20000000000 */
[----:B------:R-:W-:Y:S01]  /*a2e0*/  SHF.R.S32.HI R12, RZ, 0x1f, R11 ;  /* 0x0000001fff0c7819 */ /* 0x000fe2000001140b */
[----:B------:R-:W-:Y:S01]  /*a2f0*/  BSSY B2, `(.L_x_3133) ;  /* 0x00000f1000027945 */ /* 0x000fe20003800000 */
[----:B------:R-:W-:Y:S01]  /*a300*/  SHF.L.U32 R15, R15, 0x7, RZ ;  /* 0x000000070f0f7819 */ /* 0x000fe200000006ff */
[----:B------:R-:W-:Y:S01]  /*a310*/  IMAD.SHL.U32 R36, R36, 0x80, RZ ;  /* 0x0000008024247824 */ /* 0x000fe200078e00ff */
[----:B------:R-:W-:Y:S01]  /*a320*/  LEA.HI R12, R12, R11, RZ, 0x5 ;  /* 0x0000000b0c0c7211 */ /* 0x000fe200078f28ff */
[----:B-1----:R-:W-:Y:S01]  /*a330*/  IMAD.X R41, R44, 0x1, R87, P3 ;  /* 0x000000012c297824 */ /* 0x002fe200018e0657 */
[----:B------:R-:W-:-:S02]  /*a340*/  LOP3.LUT R15, R15, 0x380, RZ, 0xc0, !PT ;  /* 0x000003800f0f7812 */ /* 0x000fc400078ec0ff */
[----:B------:R-:W-:Y:S02]  /*a350*/  LEA.HI.SX32 R12, R12, R77, 0x1b ;  /* 0x0000004d0c0c7211 */ /* 0x000fe400078fdaff */
        /* <DEDUP_REMOVED lines=9> */
[----:B----4-:R-:W-:Y:S01]  /*a3f0*/  IADD3 R13, R12, R13, R14 ;  /* 0x0000000d0c0d7210 */ /* 0x010fe20007ffe00e */
[----:B------:R-:W-:-:S04]  /*a400*/  IMAD R12, R216, 0x8000, R6 ;  /* 0x00008000d80c7824 */ /* 0x000fc800078e0206 */
[----:B------:R-:W-:Y:S02]  /*a410*/  IMAD R14, R216, 0x8000, R13 ;  /* 0x00008000d80e7824 */ /* 0x000fe400078e020d */
[----:B------:R-:W-:-:S03]  /*a420*/  IMAD.IADD R12, R23, 0x1, R12 ;  /* 0x00000001170c7824 */ /* 0x000fc600078e020c */
[----:B------:R-:W-:-:S03]  /*a430*/  IADD3 R36, R23, R14, RZ ;  /* 0x0000000e17247210 */ /* 0x000fc60007ffe0ff */
[----:B------:R-:W1:Y:S04]  /*a440*/  LDS.128 R12, [R12+0x28400] ;  /* 0x028400000c0c7984 */ /* 0x000e680000000c00 */
[----:B------:R-:W3:Y:S01]  /*a450*/  LDS.128 R36, [R36+0x28400] ;  /* 0x0284000024247984 */ /* 0x000ee20000000c00 */
[----:B------:R-:W-:Y:S05]  /*a460*/  @P2 BRA `(.L_x_3134) ;  /* 0x0000000c00642947 */ /* 0x000fea0003800000 */
[----:B---3--:R-:W-:Y:S01]  /*a470*/  IMAD.MOV.U32 R72, RZ, RZ, R36 ;  /* 0x000000ffff487224 */ /* 0x008fe200078e0024 */
[--C-:B------:R-:W-:Y:S01]  /*a480*/  SHF.R.U32.HI R43, RZ, 0x18, R53.reuse ;  /* 0x00000018ff2b7819 */ /* 0x100fe20000011635 */
[----:B-1----:R-:W-:Y:S01]  /*a490*/  IMAD.MOV.U32 R74, RZ, RZ, R12 ;  /* 0x000000ffff4a7224 */ /* 0x002fe200078e000c */
[----:B------:R-:W-:Y:S02]  /*a4a0*/  LOP3.LUT R46, R53, 0xff, RZ, 0xc0, !PT ;  /* 0x000000ff352e7812 */ /* 0x000fe400078ec0ff */
[--C-:B------:R-:W-:Y:S02]  /*a4b0*/  SHF.R.U32.HI R45, RZ, 0x8, R53.reuse ;  /* 0x00000008ff2d7819 */ /* 0x100fe40000011635 */
[----:B------:R-:W-:Y:S02]  /*a4c0*/  SHF.R.U32.HI R49, RZ, 0x10, R53 ;  /* 0x00000010ff317819 */ /* 0x000fe40000011635 */
[----:B------:R-:W-:Y:S02]  /*a4d0*/  SHF.R.U32.HI R47, RZ, 0x18, R55 ;  /* 0x00000018ff2f7819 */ /* 0x000fe40000011637 */
[----:B------:R-:W-:-:S02]  /*a4e0*/  LOP3.LUT R48, R55, 0xff, RZ, 0xc0, !PT ;  /* 0x000000ff37307812 */ /* 0x000fc400078ec0ff */
[--C-:B------:R-:W-:Y:S02]  /*a4f0*/  SHF.R.U32.HI R50, RZ, 0x8, R55.reuse ;  /* 0x00000008ff327819 */ /* 0x100fe40000011637 */
[----:B------:R-:W-:Y:S02]  /*a500*/  SHF.R.U32.HI R51, RZ, 0x10, R55 ;  /* 0x00000010ff337819 */ /* 0x000fe40000011637 */
[--C-:B------:R-:W-:Y:S02]  /*a510*/  SHF.R.U32.HI R53, RZ, 0x18, R57.reuse ;  /* 0x00000018ff357819 */ /* 0x100fe40000011639 */
[----:B------:R-:W-:Y:S01]  /*a520*/  LOP3.LUT R52, R57, 0xff, RZ, 0xc0, !PT ;  /* 0x000000ff39347812 */ /* 0x000fe200078ec0ff */
[----:B------:R-:W-:Y:S01]  /*a530*/  IMAD.U32 R51, R51, 0x10000, RZ ;  /* 0x0001000033337824 */ /* 0x000fe200078e00ff */
[--C-:B------:R-:W-:Y:S02]  /*a540*/  SHF.R.U32.HI R54, RZ, 0x8, R57.reuse ;  /* 0x00000008ff367819 */ /* 0x100fe40000011639 */
[----:B------:R-:W-:-:S02]  /*a550*/  SHF.R.U32.HI R55, RZ, 0x10, R57 ;  /* 0x00000010ff377819 */ /* 0x000fc40000011639 */
[--C-:B------:R-:W-:Y:S02]  /*a560*/  SHF.R.U32.HI R56, RZ, 0x18, R59.reuse ;  /* 0x00000018ff387819 */ /* 0x100fe4000001163b */
[----:B------:R-:W-:Y:S02]  /*a570*/  LOP3.LUT R73, R59, 0xff, RZ, 0xc0, !PT ;  /* 0x000000ff3b497812 */ /* 0x000fe400078ec0ff */
[--C-:B------:R-:W-:Y:S02]  /*a580*/  SHF.R.U32.HI R57, RZ, 0x8, R59.reuse ;  /* 0x00000008ff397819 */ /* 0x100fe4000001163b */
[----:B------:R-:W-:Y:S02]  /*a590*/  SHF.R.U32.HI R58, RZ, 0x10, R59 ;  /* 0x00000010ff3a7819 */ /* 0x000fe4000001163b */
[----:B------:R-:W-:Y:S02]  /*a5a0*/  F2FP.F16.E4M3.UNPACK_B R59, R110.H1 ;  /* 0x0000006eff3b723e */ /* 0x000fe400030006ff */
[----:B------:R-:W-:Y:S01]  /*a5b0*/  F2FP.F16.E4M3.UNPACK_B R75, R72.H1 ;  /* 0x00000048ff4b723e */ /* 0x000fe200030006ff */
[----:B------:R-:W-:Y:S01]  /*a5c0*/  IMAD.U32 R58, R58, 0x10000, RZ ;  /* 0x000100003a3a7824 */ /* 0x000fe200078e00ff */
[----:B--2---:R-:W-:Y:S01]  /*a5d0*/  F2FP.F16.E4M3.UNPACK_B R111, R74.H1 ;  /* 0x0000004aff6f723e */ /* 0x004fe200030006ff */
[--C-:B------:R-:W-:Y:S01]  /*a5e0*/  HADD2.F32 R115, -RZ, R59.reuse.H0_H0 ;  /* 0x2000003bff737230 */ /* 0x100fe20000004100 */
[----:B------:R-:W-:Y:S01]  /*a5f0*/  F2FP.F16.E4M3.UNPACK_B R112, R108.H1 ;  /* 0x0000006cff70723e */ /* 0x000fe200030006ff */
[----:B------:R-:W-:Y:S01]  /*a600*/  HADD2.F32 R114, -RZ, R59.H1_H1 ;  /* 0x3000003bff727230 */ /* 0x000fe20000004100 */
[----:B------:R-:W-:Y:S01]  /*a610*/  F2FP.F16.E4M3.UNPACK_B R110, R110 ;  /* 0x0000006eff6e723e */ /* 0x000fe200020006ff */
[----:B------:R-:W-:Y:S01]  /*a620*/  HADD2.F32 R12, -RZ, R111.H0_H0 ;  /* 0x2000006fff0c7230 */ /* 0x000fe20000004100 */
[----:B------:R-:W-:Y:S01]  /*a630*/  F2FP.F16.E4M3.UNPACK_B R72, R72 ;  /* 0x00000048ff48723e */ /* 0x000fe200020006ff */
[--C-:B------:R-:W-:Y:S01]  /*a640*/  HADD2.F32 R59, -RZ, R75.reuse.H1_H1 ;  /* 0x3000004bff3b7230 */ /* 0x100fe20000004100 */
[----:B------:R-:W-:Y:S01]  /*a650*/  F2FP.F16.E4M3.UNPACK_B R74, R74 ;  /* 0x0000004aff4a723e */ /* 0x000fe200020006ff */
[----:B------:R-:W-:Y:S01]  /*a660*/  HADD2.F32 R36, -RZ, R75.H0_H0 ;  /* 0x2000004bff247230 */ /* 0x000fe20000004100 */
[----:B------:R-:W-:Y:S01]  /*a670*/  F2FP.F16.E4M3.UNPACK_B R108, R108 ;  /* 0x0000006cff6c723e */ /* 0x000fe200020006ff */
[----:B------:R-:W-:-:S02]  /*a680*/  HADD2.F32 R111, -RZ, R111.H1_H1 ;  /* 0x3000006fff6f7230 */ /* 0x000fc40000004100 */
[-C--:B------:R-:W-:Y:S01]  /*a690*/  FMUL.FTZ R116, R59, R114.reuse ;  /* 0x000000723b747220 */ /* 0x080fe20000410000 */
[--C-:B------:R-:W-:Y:S02]  /*a6a0*/  HADD2.F32 R113, -RZ, R112.reuse.H0_H0 ;  /* 0x20000070ff717230 */ /* 0x100fe40000004100 */
[-C--:B------:R-:W-:Y:S01]  /*a6b0*/  FMUL.FTZ R117, R36, R115.reuse ;  /* 0x0000007324757220 */ /* 0x080fe20000410000 */
[----:B------:R-:W-:Y:S02]  /*a6c0*/  HADD2.F32 R112, -RZ, R112.H1_H1 ;  /* 0x30000070ff707230 */ /* 0x000fe40000004100 */
[C---:B------:R-:W-:Y:S01]  /*a6d0*/  FMUL.FTZ R114, R111.reuse, R114 ;  /* 0x000000726f727220 */ /* 0x040fe20000410000 */
[C---:B------:R-:W-:Y:S01]  /*a6e0*/  FMUL.FTZ R115, R12.reuse, R115 ;  /* 0x000000730c737220 */ /* 0x040fe20000410000 */
[-C--:B------:R-:W-:Y:S01]  /*a6f0*/  FFMA.FTZ R12, R12, R113.reuse, -R117 ;  /* 0x000000710c0c7223 */ /* 0x080fe20000010875 */
[----:B------:R-:W-:Y:S02]  /*a700*/  HADD2.F32 R117, -RZ, R108.H1_H1 ;  /* 0x3000006cff757230 */ /* 0x000fe40000004100 */
[-C--:B------:R-:W-:Y:S01]  /*a710*/  FFMA.FTZ R75, R111, R112.reuse, -R116 ;  /* 0x000000706f4b7223 */ /* 0x080fe20000010874 */
[----:B------:R-:W-:Y:S01]  /*a720*/  FFMA.FTZ R59, R59, R112, R114 ;  /* 0x000000703b3b7223 */ /* 0x000fe20000010072 */
[----:B------:R-:W-:Y:S01]  /*a730*/  FFMA.FTZ R36, R36, R113, R115 ;  /* 0x0000007124247223 */ /* 0x000fe20000010073 */
[----:B------:R-:W-:Y:S01]  /*a740*/  HADD2.F32 R114, -RZ, R110.H0_H0 ;  /* 0x2000006eff727230 */ /* 0x000fe20000004100 */
[----:B------:R-:W-:Y:S01]  /*a750*/  PRMT R48, R47, 0x654, R48 ;  /* 0x000006542f307816 */ /* 0x000fe20000000030 */
[----:B------:R-:W-:Y:S01]  /*a760*/  HADD2.F32 R111, -RZ, R72.H0_H0 ;  /* 0x20000048ff6f7230 */ /* 0x000fe20000004100 */
[----:B------:R-:W-:Y:S01]  /*a770*/  F2FP.F16.E4M3.UNPACK_B R47, R109.H1 ;  /* 0x0000006dff2f723e */ /* 0x000fe200030006ff */
[----:B------:R-:W-:Y:S01]  /*a780*/  HADD2.F32 R113, -RZ, R74.H0_H0 ;  /* 0x2000004aff717230 */ /* 0x000fe20000004100 */
[----:B------:R-:W-:Y:S01]  /*a790*/  PRMT R43, R43, 0x654, R46 ;  /* 0x000006542b2b7816 */ /* 0x000fe2000000002e */
        /* <DEDUP_REMOVED lines=8> */
[----:B------:R-:W-:-:S02]  /*a820*/  IMAD.MOV.U32 R108, RZ, RZ, R38 ;  /* 0x000000ffff6c7224 */ /* 0x000fc400078e0026 */
[-C--:B------:R-:W-:Y:S01]  /*a830*/  FMUL.FTZ R119, R72, R115.reuse ;  /* 0x0000007348777220 */ /* 0x080fe20000410000 */
[----:B------:R-:W-:Y:S01]  /*a840*/  F2FP.F16.E4M3.UNPACK_B R112, R14.H1 ;  /* 0x0000000eff70723e */ /* 0x000fe200030006ff */
[C---:B------:R-:W-:Y:S01]  /*a850*/  FMUL.FTZ R115, R74.reuse, R115 ;  /* 0x000000734a737220 */ /* 0x040fe20000410000 */
[----:B------:R-:W-:Y:S01]  /*a860*/  F2FP.F16.E4M3.UNPACK_B R114, R107.H1 ;  /* 0x0000006bff72723e */ /* 0x000fe200030006ff */
[-C--:B------:R-:W-:Y:S01]  /*a870*/  FFMA.FTZ R74, R74, R117.reuse, -R119 ;  /* 0x000000754a4a7223 */ /* 0x080fe20000010877 */
[-C--:B------:R-:W-:Y:S01]  /*a880*/  F2FP.F16.E4M3.UNPACK_B R110, R108.reuse.H1 ;  /* 0x0000006cff6e723e */ /* 0x080fe200030006ff */
[----:B------:R-:W-:Y:S01]  /*a890*/  FFMA.FTZ R72, R72, R117, R115 ;  /* 0x0000007548487223 */ /* 0x000fe20000010073 */
[--C-:B------:R-:W-:Y:S01]  /*a8a0*/  HADD2.F32 R117, -RZ, R47.reuse.H0_H0 ;  /* 0x2000002fff757230 */ /* 0x100fe20000004100 */
[----:B------:R-:W-:Y:S01]  /*a8b0*/  PRMT R73, R56, 0x654, R73 ;  /* 0x0000065438497816 */ /* 0x000fe20000000049 */
[----:B------:R-:W-:Y:S01]  /*a8c0*/  HADD2.F32 R38, -RZ, R112.H0_H0 ;  /* 0x20000070ff267230 */ /* 0x000fe20000004100 */
[----:B------:R-:W-:Y:S01]  /*a8d0*/  F2FP.F16.E4M3.UNPACK_B R109, R109 ;  /* 0x0000006dff6d723e */ /* 0x000fe200020006ff */
[----:B------:R-:W-:Y:S01]  /*a8e0*/  HADD2.F32 R46, -RZ, R110.H0_H0 ;  /* 0x2000006eff2e7230 */ /* 0x000fe20000004100 */
[----:B------:R-:W-:Y:S01]  /*a8f0*/  F2FP.F16.E4M3.UNPACK_B R108, R108 ;  /* 0x0000006cff6c723e */ /* 0x000fe200020006ff */
[----:B------:R-:W-:Y:S01]  /*a900*/  HADD2.F32 R115, -RZ, R114.H0_H0 ;  /* 0x20000072ff737230 */ /* 0x000fe20000004100 */
[----:B------:R-:W-:Y:S01]  /*a910*/  PRMT R52, R53, 0x654, R52 ;  /* 0x0000065435347816 */ /* 0x000fe20000000034 */
[----:B------:R-:W-:-:S02]  /*a920*/  HADD2.F32 R47, -RZ, R47.H1_H1 ;  /* 0x3000002fff2f7230 */ /* 0x000fc40000004100 */
[-C--:B------:R-:W-:Y:S01]  /*a930*/  FMUL.FTZ R119, R46, R117.reuse ;  /* 0x000000752e777220 */ /* 0x080fe20000410000 */
[C---:B------:R-:W-:Y:S01]  /*a940*/  FMUL.FTZ R117, R38.reuse, R117 ;  /* 0x0000007526757220 */ /* 0x040fe20000410000 */
[----:B------:R-:W-:Y:S01]  /*a950*/  HADD2.F32 R110, -RZ, R110.H1_H1 ;  /* 0x3000006eff6e7230 */ /* 0x000fe20000004100 */
[----:B------:R-:W-:Y:S01]  /*a960*/  F2FP.SATFINITE.E4M3.F32.PACK_AB_MERGE_C R36, R59, R36, RZ ;  /* 0x000000243b24723e */ /* 0x000fe200048070ff */
[----:B------:R-:W-:Y:S02]  /*a970*/  HADD2.F32 R112, -RZ, R112.H1_H1 ;  /* 0x30000070ff707230 */ /* 0x000fe40000004100 */
[-C--:B------:R-:W-:Y:S01]  /*a980*/  FFMA.FTZ R38, R38, R115.reuse, -R119 ;  /* 0x0000007326267223 */ /* 0x080fe20000010877 */
[----:B------:R-:W-:Y:S01]  /*a990*/  FFMA.FTZ R46, R46, R115, R117 ;  /* 0x000000732e2e7223 */ /* 0x000fe20000010075 */
[----:B------:R-:W-:Y:S02]  /*a9a0*/  IMAD.SHL.U32 R56, R45, 0x100, RZ ;  /* 0x000001002d387824 */ /* 0x000fe400078e00ff */
[----:B------:R-:W-:Y:S01]  /*a9b0*/  FMUL.FTZ R115, R110, R47 ;  /* 0x0000002f6e737220 */ /* 0x000fe20000410000 */
[----:B------:R-:W-:-:S02]  /*a9c0*/  HADD2.F32 R117, -RZ, R114.H1_H1 ;  /* 0x30000072ff757230 */ /* 0x000fc40000004100 */
[----:B------:R-:W-:Y:S01]  /*a9d0*/  FMUL.FTZ R47, R112, R47 ;  /* 0x0000002f702f7220 */ /* 0x000fe20000410000 */
[----:B------:R-:W-:Y:S01]  /*a9e0*/  IMAD.SHL.U32 R45, R50, 0x100, RZ ;  /* 0x00000100322d7824 */ /* 0x000fe200078e00ff */
[----:B------:R-:W-:Y:S01]  /*a9f0*/  LOP3.LUT R43, R43, 0xff00, R56, 0xf8, !PT ;  /* 0x0000ff002b2b7812 */ /* 0x000fe200078ef838 */
[--C-:B------:R-:W-:Y:S02]  /*aa00*/  HADD2.F32 R116, -RZ, R109.reuse.H0_H0 ;  /* 0x2000006dff747230 */ /* 0x100fe40000004100 */
[-C--:B------:R-:W-:Y:S01]  /*aa10*/  FFMA.FTZ R115, R112, R117.reuse, -R115 ;  /* 0x0000007570737223 */ /* 0x080fe20000010873 */
[----:B------:R-:W-:Y:S01]  /*aa20*/  FFMA.FTZ R47, R110, R117, R47 ;  /* 0x000000756e2f7223 */ /* 0x000fe2000001002f */
[----:B------:R-:W-:Y:S01]  /*aa30*/  LOP3.LUT R50, R48, 0xff00, R45, 0xf8, !PT ;  /* 0x0000ff0030327812 */ /* 0x000fe200078ef82d */
[----:B------:R-:W-:Y:S01]  /*aa40*/  IMAD.SHL.U32 R45, R54, 0x100, RZ ;  /* 0x00000100362d7824 */ /* 0x000fe200078e00ff */
[----:B------:R-:W-:Y:S01]  /*aa50*/  F2FP.F16.E4M3.UNPACK_B R110, R14 ;  /* 0x0000000eff6e723e */ /* 0x000fe200020006ff */
[----:B------:R-:W-:Y:S01]  /*aa60*/  HADD2.F32 R109, -RZ, R109.H1_H1 ;  /* 0x3000006dff6d7230 */ /* 0x000fe20000004100 */
[----:B------:R-:W-:Y:S01]  /*aa70*/  F2FP.F16.E4M3.UNPACK_B R112, R107 ;  /* 0x0000006bff70723e */ /* 0x000fe200020006ff */
[----:B------:R-:W-:Y:S01]  /*aa80*/  HADD2.F32 R107, -RZ, R108.H0_H0 ;  /* 0x2000006cff6b7230 */ /* 0x000fe20000004100 */
[----:B------:R-:W-:Y:S01]  /*aa90*/  SHF.L.U32 R48, R57, 0x8, RZ ;  /* 0x0000000839307819 */ /* 0x000fe200000006ff */
[----:B------:R-:W-:Y:S01]  /*aaa0*/  HADD2.F32 R117, -RZ, R110.H0_H0 ;  /* 0x2000006eff757230 */ /* 0x000fe20000004100 */
[----:B------:R-:W-:Y:S01]  /*aab0*/  LOP3.LUT R52, R52, 0xff00, R45, 0xf8, !PT ;  /* 0x0000ff0034347812 */ /* 0x000fe200078ef82d */
[----:B------:R-:W-:-:S02]  /*aac0*/  HADD2.F32 R114, -RZ, R112.H0_H0 ;  /* 0x20000070ff727230 */ /* 0x000fc40000004100 */
[-C--:B------:R-:W-:Y:S01]  /*aad0*/  FMUL.FTZ R14, R107, R116.reuse ;  /* 0x000000746b0e7220 */ /* 0x080fe20000410000 */
[----:B------:R-:W-:Y:S01]  /*aae0*/  LOP3.LUT R45, R73, 0xff00, R48, 0xf8, !PT ;  /* 0x0000ff00492d7812 */ /* 0x000fe200078ef830 */
[----:B------:R-:W-:Y:S02]  /*aaf0*/  HADD2.F32 R108, -RZ, R108.H1_H1 ;  /* 0x3000006cff6c7230 */ /* 0x000fe40000004100 */
[----:B------:R-:W-:Y:S01]  /*ab00*/  FMUL.FTZ R116, R117, R116 ;  /* 0x0000007475747220 */ /* 0x000fe20000410000 */
[----:B------:R-:W-:Y:S02]  /*ab10*/  IMAD.U32 R48, R49, 0x10000, RZ ;  /* 0x0001000031307824 */ /* 0x000fe400078e00ff */
[-C--:B------:R-:W-:Y:S01]  /*ab20*/  FFMA.FTZ R14, R117, R114.reuse, -R14 ;  /* 0x00000072750e7223 */ /* 0x080fe2000001080e */
[----:B------:R-:W-:Y:S02]  /*ab30*/  IMAD.U32 R49, R55, 0x10000, RZ ;  /* 0x0001000037317824 */ /* 0x000fe400078e00ff */
[-C--:B------:R-:W-:Y:S01]  /*ab40*/  FMUL.FTZ R119, R108, R109.reuse ;  /* 0x0000006d6c777220 */ /* 0x080fe20000410000 */
[----:B------:R-:W-:Y:S01]  /*ab50*/  HADD2.F32 R110, -RZ, R110.H1_H1 ;  /* 0x3000006eff6e7230 */ /* 0x000fe20000004100 */
[----:B------:R-:W-:Y:S01]  /*ab60*/  LOP3.LUT R48, R43, 0xff0000, R48, 0xf8, !PT ;  /* 0x00ff00002b307812 */ /* 0x000fe200078ef830 */
[----:B------:R-:W-:Y:S01]  /*ab70*/  HADD2.F32 R117, -RZ, R112.H1_H1 ;  /* 0x30000070ff757230 */ /* 0x000fe20000004100 */
[----:B------:R-:W-:Y:S01]  /*ab80*/  LOP3.LUT R49, R52, 0xff0000, R49, 0xf8, !PT ;  /* 0x00ff000034317812 */ /* 0x000fe200078ef831 */
[----:B------:R-:W-:Y:S01]  /*ab90*/  FFMA.FTZ R107, R107, R114, R116 ;  /* 0x000000726b6b7223 */ /* 0x000fe20000010074 */
[----:B------:R-:W-:Y:S01]  /*aba0*/  FMUL.FTZ R121, R110, R109 ;  /* 0x0000006d6e797220 */ /* 0x000fe20000410000 */
[----:B------:R-:W-:Y:S01]  /*abb0*/  LOP3.LUT R43, R50, 0xff0000, R51, 0xf8, !PT ;  /* 0x00ff0000322b7812 */ /* 0x000fe200078ef833 */
[-C--:B------:R-:W-:Y:S01]  /*abc0*/  FFMA.FTZ R109, R110, R117.reuse, -R119 ;  /* 0x000000756e6d7223 */ /* 0x080fe20000010877 */
[----:B------:R-:W-:Y:S01]  /*abd0*/  F2FP.SATFINITE.E4M3.F32.PACK_AB_MERGE_C R38, R115, R38, RZ ;  /* 0x000000267326723e */ /* 0x000fe200048070ff */
[----:B------:R-:W-:Y:S01]  /*abe0*/  FFMA.FTZ R108, R108, R117, R121 ;  /* 0x000000756c6c7223 */ /* 0x000fe20000010079 */
[----:B------:R-:W-:-:S02]  /*abf0*/  F2FP.F16.E4M3.UNPACK_B R55, R49 ;  /* 0x00000031ff37723e */ /* 0x000fc400020006ff */
[----:B------:R-:W-:Y:S02]  /*ac00*/  F2FP.F16.E4M3.UNPACK_B R50, R13 ;  /* 0x0000000dff32723e */ /* 0x000fe400020006ff */
[----:B------:R-:W-:Y:S02]  /*ac10*/  F2FP.F16.E4M3.UNPACK_B R52, R37 ;  /* 0x00000025ff34723e */ /* 0x000fe400020006ff */
[----:B------:R-:W-:Y:S01]  /*ac20*/  F2FP.SATFINITE.E4M3.F32.PACK_AB_MERGE_C R14, R109, R14, R38 ;  /* 0x0000000e6d0e723e */ /* 0x000fe20004807026 */
[----:B------:R-:W-:Y:S01]  /*ac30*/  HADD2.F32 R38, -RZ, R55.H0_H0 ;  /* 0x20000037ff267230 */ /* 0x000fe20000004100 */
[----:B------:R-:W-:Y:S01]  /*ac40*/  F2FP.F16.E4M3.UNPACK_B R54, R48 ;  /* 0x00000030ff36723e */ /* 0x000fe200020006ff */
[----:B------:R-:W-:Y:S01]  /*ac50*/  HADD2.F32 R51, -RZ, R50.H0_H0 ;  /* 0x20000032ff337230 */ /* 0x000fe20000004100 */
[----:B------:R-:W-:Y:S01]  /*ac60*/  F2FP.SATFINITE.E4M3.F32.PACK_AB_MERGE_C R36, R72, R111, R36 ;  /* 0x0000006f4824723e */ /* 0x000fe20004807024 */
[----:B------:R-:W-:Y:S01]  /*ac70*/  HADD2.F32 R53, -RZ, R52.H0_H0 ;  /* 0x20000034ff357230 */ /* 0x000fe20000004100 */
[----:B------:R-:W-:Y:S01]  /*ac80*/  F2FP.SATFINITE.E4M3.F32.PACK_AB_MERGE_C R57, R47, R46, RZ ;  /* 0x0000002e2f39723e */ /* 0x000fe200048070ff */
[----:B------:R-:W-:-:S02]  /*ac90*/  HADD2.F32 R56, -RZ, R54.H0_H0 ;  /* 0x20000036ff387230 */ /* 0x000fc40000004100 */
[-C--:B------:R-:W-:Y:S01]  /*aca0*/  FMUL.FTZ R72, R51, R38.reuse ;  /* 0x0000002633487220 */ /* 0x080fe20000410000 */
[----:B------:R-:W-:Y:S01]  /*acb0*/  LOP3.LUT R47, R45, 0xff0000, R58, 0xf8, !PT ;  /* 0x00ff00002d2f7812 */ /* 0x000fe200078ef83a */
[C---:B------:R-:W-:Y:S01]  /*acc0*/  FMUL.FTZ R46, R53.reuse, R38 ;  /* 0x00000026352e7220 */ /* 0x040fe20000410000 */
[----:B------:R-:W-:Y:S02]  /*acd0*/  HADD2.F32 R58, -RZ, R55.H1_H1 ;  /* 0x30000037ff3a7230 */ /* 0x000fe40000004100 */
[-C--:B------:R-:W-:Y:S01]  /*ace0*/  FFMA.FTZ R45, R53, R56.reuse, R72 ;  /* 0x00000038352d7223 */ /* 0x080fe20000010048 */
[----:B------:R-:W-:Y:S02]  /*acf0*/  HADD2.F32 R53, -RZ, R52.H1_H1 ;  /* 0x30000034ff357230 */ /* 0x000fe40000004100 */
[----:B------:R-:W-:Y:S01]  /*ad00*/  FFMA.FTZ R46, R51, R56, -R46 ;  /* 0x00000038332e7223 */ /* 0x000fe2000001082e */
[----:B------:R-:W-:Y:S01]  /*ad10*/  HADD2.F32 R51, -RZ, R50.H1_H1 ;  /* 0x30000032ff337230 */ /* 0x000fe20000004100 */
[----:B------:R-:W-:Y:S01]  /*ad20*/  F2FP.F16.E4M3.UNPACK_B R52, R37.H1 ;  /* 0x00000025ff34723e */ /* 0x000fe200030006ff */
[----:B------:R-:W-:Y:S01]  /*ad30*/  HADD2.F32 R56, -RZ, R54.H1_H1 ;  /* 0x30000036ff387230 */ /* 0x000fe20000004100 */
[----:B------:R-:W-:-:S02]  /*ad40*/  F2FP.F16.E4M3.UNPACK_B R55, R49.H1 ;  /* 0x00000031ff37723e */ /* 0x000fc400030006ff */
[----:B------:R-:W-:Y:S01]  /*ad50*/  F2FP.F16.E4M3.UNPACK_B R50, R13.H1 ;  /* 0x0000000dff32723e */ /* 0x000fe200030006ff */
[----:B------:R-:W-:Y:S01]  /*ad60*/  HADD2.F32 R49, -RZ, R52.H0_H0 ;  /* 0x20000034ff317230 */ /* 0x000fe20000004100 */
[----:B------:R-:W-:Y:S01]  /*ad70*/  F2FP.F16.E4M3.UNPACK_B R54, R48.H1 ;  /* 0x00000030ff36723e */ /* 0x000fe200030006ff */
[-C--:B------:R-:W-:Y:S01]  /*ad80*/  FMUL.FTZ R48, R53, R58.reuse ;  /* 0x0000003a35307220 */ /* 0x080fe20000410000 */
[----:B------:R-:W-:Y:S01]  /*ad90*/  FMUL.FTZ R58, R51, R58 ;  /* 0x0000003a333a7220 */ /* 0x000fe20000410000 */
[----:B------:R-:W-:Y:S01]  /*ada0*/  F2FP.SATFINITE.E4M3.F32.PACK_AB_MERGE_C R12, R75, R12, RZ ;  /* 0x0000000c4b0c723e */ /* 0x000fe200048070ff */
[----:B------:R-:W-:Y:S02]  /*adb0*/  HADD2.F32 R72, -RZ, R55.H0_H0 ;  /* 0x20000037ff487230 */ /* 0x000fe40000004100 */
[-C--:B------:R-:W-:Y:S01]  /*adc0*/  FFMA.FTZ R13, R51, R56.reuse, -R48 ;  /* 0x00000038330d7223 */ /* 0x080fe20000010830 */
[----:B------:R-:W-:Y:S01]  /*add0*/  HADD2.F32 R37, -RZ, R50.H0_H0 ;  /* 0x20000032ff257230 */ /* 0x000fe20000004100 */
[----:B------:R-:W-:Y:S01]  /*ade0*/  F2FP.SATFINITE.E4M3.F32.PACK_AB_MERGE_C R38, R108, R107, R57 ;  /* 0x0000006b6c26723e */ /* 0x000fe20004807039 */
[----:B------:R-:W-:Y:S01]  /*adf0*/  FFMA.FTZ R48, R53, R56, R58 ;  /* 0x0000003835307223 */ /* 0x000fe2000001003a */
[----:B------:R-:W-:Y:S01]  /*ae00*/  F2FP.SATFINITE.E4M3.F32.PACK_AB_MERGE_C R12, R74, R113, R12 ;  /* 0x000000714a0c723e */ /* 0x000fe2000480700c */
[----:B------:R-:W-:-:S02]  /*ae10*/  HADD2.F32 R56, -RZ, R52.H1_H1 ;  /* 0x30000034ff387230 */ /* 0x000fc40000004100 */
[-C--:B------:R-:W-:Y:S01]  /*ae20*/  FMUL.FTZ R74, R49, R72.reuse ;  /* 0x00000048314a7220 */ /* 0x080fe20000410000 */
[----:B------:R-:W-:Y:S02]  /*ae30*/  HADD2.F32 R57, -RZ, R55.H1_H1 ;  /* 0x30000037ff397230 */ /* 0x000fe40000004100 */
[C---:B------:R-:W-:Y:S01]  /*ae40*/  FMUL.FTZ R72, R37.reuse, R72 ;  /* 0x0000004825487220 */ /* 0x040fe20000410000 */
[----:B------:R-:W-:Y:S01]  /*ae50*/  HADD2.F32 R50, -RZ, R50.H1_H1 ;  /* 0x30000032ff327230 */ /* 0x000fe20000004100 */
[----:B------:R-:W-:Y:S01]  /*ae60*/  F2FP.F16.E4M3.UNPACK_B R53, R39 ;  /* 0x00000027ff35723e */ /* 0x000fe200020006ff */
[--C-:B------:R-:W-:Y:S01]  /*ae70*/  HADD2.F32 R58, -RZ, R54.reuse.H0_H0 ;  /* 0x20000036ff3a7230 */ /* 0x100fe20000004100 */
[----:B------:R-:W-:Y:S01]  /*ae80*/  F2FP.F16.E4M3.UNPACK_B R51, R47 ;  /* 0x0000002fff33723e */ /* 0x000fe200020006ff */
[----:B------:R-:W-:Y:S02]  /*ae90*/  HADD2.F32 R55, -RZ, R54.H1_H1 ;  /* 0x30000036ff377230 */ /* 0x000fe40000004100 */
[-C--:B------:R-:W-:Y:S01]  /*aea0*/  FMUL.FTZ R59, R56, R57.reuse ;  /* 0x00000039383b7220 */ /* 0x080fe20000410000 */
[----:B------:R-:W-:Y:S01]  /*aeb0*/  FMUL.FTZ R73, R50, R57 ;  /* 0x0000003932497220 */ /* 0x000fe20000410000 */
[----:B------:R-:W-:Y:S01]  /*aec0*/  F2FP.F16.E4M3.UNPACK_B R54, R15 ;  /* 0x0000000fff36723e */ /* 0x000fe200020006ff */
[-C--:B------:R-:W-:Y:S01]  /*aed0*/  FFMA.FTZ R37, R37, R58.reuse, -R74 ;  /* 0x0000003a25257223 */ /* 0x080fe2000001084a */
[----:B------:R-:W-:Y:S01]  /*aee0*/  FFMA.FTZ R49, R49, R58, R72 ;  /* 0x0000003a31317223 */ /* 0x000fe20000010048 */
[----:B------:R-:W-:Y:S01]  /*aef0*/  F2FP.F16.E4M3.UNPACK_B R52, R43 ;  /* 0x0000002bff34723e */ /* 0x000fe200020006ff */
[----:B------:R-:W-:-:S02]  /*af00*/  HADD2.F32 R58, -RZ, R53.H0_H0 ;  /* 0x20000035ff3a7230 */ /* 0x000fc40000004100 */
[-C--:B------:R-:W-:Y:S01]  /*af10*/  FFMA.FTZ R50, R50, R55.reuse, -R59 ;  /* 0x0000003732327223 */ /* 0x080fe2000001083b */
[----:B------:R-:W-:Y:S02]  /*af20*/  HADD2.F32 R57, -RZ, R51.H0_H0 ;  /* 0x20000033ff397230 */ /* 0x000fe40000004100 */
[----:B------:R-:W-:Y:S01]  /*af30*/  FFMA.FTZ R56, R56, R55, R73 ;  /* 0x0000003738387223 */ /* 0x000fe20000010049 */
[----:B------:R-:W-:Y:S02]  /*af40*/  HADD2.F32 R55, -RZ, R54.H0_H0 ;  /* 0x20000036ff377230 */ /* 0x000fe40000004100 */
[----:B------:R-:W-:Y:S02]  /*af50*/  HADD2.F32 R59, -RZ, R52.H0_H0 ;  /* 0x20000034ff3b7230 */ /* 0x000fe40000004100 */
[CC--:B------:R-:W-:Y:S01]  /*af60*/  FMUL.FTZ R72, R58.reuse, R57.reuse ;  /* 0x000000393a487220 */ /* 0x0c0fe20000410000 */
[----:B------:R-:W-:Y:S02]  /*af70*/  HADD2.F32 R53, -RZ, R53.H1_H1 ;  /* 0x30000035ff357230 */ /* 0x000fe40000004100 */
[C---:B------:R-:W-:Y:S01]  /*af80*/  FMUL.FTZ R73, R55.reuse, R57 ;  /* 0x0000003937497220 */ /* 0x040fe20000410000 */
[----:B------:R-:W-:Y:S01]  /*af90*/  F2FP.F16.E4M3.UNPACK_B R57, R39.H1 ;  /* 0x00000027ff39723e */ /* 0x000fe200030006ff */
[----:B------:R-:W-:Y:S01]  /*afa0*/  FFMA.FTZ R55, R55, R59, -R72 ;  /* 0x0000003b37377223 */ /* 0x000fe20000010848 */
[----:B------:R-:W-:Y:S01]  /*afb0*/  F2FP.F16.E4M3.UNPACK_B R72, R47.H1 ;  /* 0x0000002fff48723e */ /* 0x000fe200030006ff */
[----:B------:R-:W-:Y:S01]  /*afc0*/  HADD2.F32 R51, -RZ, R51.H1_H1 ;  /* 0x30000033ff337230 */ /* 0x000fe20000004100 */
[----:B------:R-:W-:Y:S01]  /*afd0*/  F2FP.F16.E4M3.UNPACK_B R47, R15.H1 ;  /* 0x0000000fff2f723e */ /* 0x000fe200030006ff */
[----:B------:R-:W-:Y:S01]  /*afe0*/  FFMA.FTZ R15, R58, R59, R73 ;  /* 0x0000003b3a0f7223 */ /* 0x000fe20000010049 */
[----:B------:R-:W-:Y:S01]  /*aff0*/  F2FP.F16.E4M3.UNPACK_B R59, R43.H1 ;  /* 0x0000002bff3b723e */ /* 0x000fe200030006ff */
[----:B------:R-:W-:Y:S01]  /*b000*/  HADD2.F32 R58, -RZ, R57.H0_H0 ;  /* 0x20000039ff3a7230 */ /* 0x000fe20000004100 */
[----:B------:R-:W-:Y:S01]  /*b010*/  F2FP.SATFINITE.E4M3.F32.PACK_AB_MERGE_C R37, R50, R37, RZ ;  /* 0x000000253225723e */ /* 0x000fe200048070ff */
[----:B------:R-:W-:Y:S01]  /*b020*/  HADD2.F32 R73, -RZ, R72.H0_H0 ;  /* 0x20000048ff497230 */ /* 0x000fe20000004100 */
[----:B------:R-:W-:Y:S01]  /*b030*/  F2FP.SATFINITE.E4M3.F32.PACK_AB_MERGE_C R49, R56, R49, RZ ;  /* 0x000000313831723e */ /* 0x000fe200048070ff */
[----:B------:R-:W-:Y:S01]  /*b040*/  HADD2.F32 R39, -RZ, R47.H0_H0 ;  /* 0x2000002fff277230 */ /* 0x000fe20000004100 */
[----:B------:R-:W-:Y:S01]  /*b050*/  F2FP.SATFINITE.E4M3.F32.PACK_AB_MERGE_C R13, R13, R46, R37 ;  /* 0x0000002e0d0d723e */ /* 0x000fe20004807025 */
[----:B------:R-:W-:-:S02]  /*b060*/  HADD2.F32 R43, -RZ, R59.H0_H0 ;  /* 0x2000003bff2b7230 */ /* 0x000fc40000004100 */
[CC--:B------:R-:W-:Y:S01]  /*b070*/  FMUL.FTZ R74, R58.reuse, R73.reuse ;  /* 0x000000493a4a7220 */ /* 0x0c0fe20000410000 */
[----:B------:R-:W-:Y:S02]  /*b080*/  HADD2.F32 R57, -RZ, R57.H1_H1 ;  /* 0x30000039ff397230 */ /* 0x000fe40000004100 */
[C---:B------:R-:W-:Y:S01]  /*b090*/  FMUL.FTZ R73, R39.reuse, R73 ;  /* 0x0000004927497220 */ /* 0x040fe20000410000 */
[----:B------:R-:W-:Y:S02]  /*b0a0*/  HADD2.F32 R72, -RZ, R72.H1_H1 ;  /* 0x30000048ff487230 */ /* 0x000fe40000004100 */
[-C--:B------:R-:W-:Y:S01]  /*b0b0*/  FFMA.FTZ R39, R39, R43.reuse, -R74 ;  /* 0x0000002b27277223 */ /* 0x080fe2000001084a */
[----:B------:R-:W-:Y:S02]  /*b0c0*/  HADD2.F32 R47, -RZ, R47.H1_H1 ;  /* 0x3000002fff2f7230 */ /* 0x000fe40000004100 */
[----:B------:R-:W-:Y:S01]  /*b0d0*/  FFMA.FTZ R43, R58, R43, R73 ;  /* 0x0000002b3a2b7223 */ /* 0x000fe20000010049 */
[----:B------:R-:W-:-:S02]  /*b0e0*/  HADD2.F32 R58, -RZ, R59.H1_H1 ;  /* 0x3000003bff3a7230 */ /* 0x000fc40000004100 */
[-C--:B------:R-:W-:Y:S01]  /*b0f0*/  FMUL.FTZ R74, R57, R72.reuse ;  /* 0x00000048394a7220 */ /* 0x080fe20000410000 */
[----:B------:R-:W-:Y:S02]  /*b100*/  HADD2.F32 R54, -RZ, R54.H1_H1 ;  /* 0x30000036ff367230 */ /* 0x000fe40000004100 */
[C---:B------:R-:W-:Y:S01]  /*b110*/  FMUL.FTZ R72, R47.reuse, R72 ;  /* 0x000000482f487220 */ /* 0x040fe20000410000 */
[----:B------:R-:W-:Y:S02]  /*b120*/  HADD2.F32 R52, -RZ, R52.H1_H1 ;  /* 0x30000034ff347230 */ /* 0x000fe40000004100 */
[-C--:B------:R-:W-:Y:S01]  /*b130*/  FFMA.FTZ R74, R47, R58.reuse, -R74 ;  /* 0x0000003a2f4a7223 */ /* 0x080fe2000001084a */
[-C--:B------:R-:W-:Y:S01]  /*b140*/  FMUL.FTZ R47, R53, R51.reuse ;  /* 0x00000033352f7220 */ /* 0x080fe20000410000 */
[----:B------:R-:W-:Y:S01]  /*b150*/  FFMA.FTZ R72, R57, R58, R72 ;  /* 0x0000003a39487223 */ /* 0x000fe20000010048 */
[----:B------:R-:W-:Y:S01]  /*b160*/  FMUL.FTZ R58, R54, R51 ;  /* 0x00000033363a7220 */ /* 0x000fe20000410000 */
[----:B------:R-:W-:Y:S01]  /*b170*/  F2FP.SATFINITE.E4M3.F32.PACK_AB_MERGE_C R37, R48, R45, R49 ;  /* 0x0000002d3025723e */ /* 0x000fe20004807031 */
[-C--:B------:R-:W-:Y:S01]  /*b180*/  FFMA.FTZ R54, R54, R52.reuse, -R47 ;  /* 0x0000003436367223 */ /* 0x080fe2000001082f */
[----:B------:R-:W-:Y:S01]  /*b190*/  F2FP.SATFINITE.E4M3.F32.PACK_AB_MERGE_C R39, R74, R39, RZ ;  /* 0x000000274a27723e */ /* 0x000fe200048070ff */
[----:B------:R-:W-:Y:S01]  /*b1a0*/  FFMA.FTZ R58, R53, R52, R58 ;  /* 0x00000034353a7223 */ /* 0x000fe2000001003a */
[----:B------:R-:W-:-:S02]  /*b1b0*/  F2FP.SATFINITE.E4M3.F32.PACK_AB_MERGE_C R43, R72, R43, RZ ;  /* 0x0000002b482b723e */ /* 0x000fc400048070ff */
[----:B------:R-:W-:Y:S02]  /*b1c0*/  F2FP.SATFINITE.E4M3.F32.PACK_AB_MERGE_C R39, R54, R55, R39 ;  /* 0x000000373627723e */ /* 0x000fe40004807027 */
[----:B------:R-:W-:-:S03]  /*b1d0*/  F2FP.SATFINITE.E4M3.F32.PACK_AB_MERGE_C R43, R58, R15, R43 ;  /* 0x0000000f3a2b723e */ /* 0x000fc6000480702b */
[----:B------:R-:W-:Y:S02]  /*b1e0*/  IMAD.MOV.U32 R15, RZ, RZ, R39 ;  /* 0x000000ffff0f7224 */ /* 0x000fe400078e0027 */
[----:B------:R-:W-:-:S07]  /*b1f0*/  IMAD.MOV.U32 R39, RZ, RZ, R43 ;  /* 0x000000ffff277224 */ /* 0x000fce00078e002b */
.L_x_3134:
[----:B------:R-:W-:Y:S05]  /*b200*/  BSYNC B2 ;  /* 0x0000000000027941 */ /* 0x000fea0003800000 */
.L_x_3133:
[----:B------:R-:W-:Y:S01]  /*b210*/  ISETP.GE.AND P3, PT, R11, R105, PT ;  /* 0x000000690b00720c */ /* 0x000fe20003f66270 */
[----:B-1----:R1:W-:-:S12]  /*b220*/  ST.E.128 desc[UR46][R40.64], R12 ;  /* 0x0000000c28007985 */ /* 0x0023d8000c101d2e */
[----:B------:R-:W-:-:S04]  /*b230*/  @!P3 IADD3 R42, P4, R11, R42, RZ ;  /* 0x0000002a0b2ab210 */ /* 0x000fc80007f9e0ff */
[----:B------:R-:W-:-:S05]  /*b240*/  @!P3 LEA.HI.X.SX32 R43, R11, R44, 0x1, P4 ;  /* 0x0000002c0b2bb211 */ /* 0x000fca00020f0eff */
[----:B---3--:R1:W-:Y:S04]  /*b250*/  @!P3 ST.E.128 desc[UR46][R42.64], R36 ;  /* 0x000000242a00b985 */ /* 0x0083e8000c101d2e */
.L_x_3132:
[----:B------:R-:W-:Y:S05]  /*b260*/  BSYNC B1 ;  /* 0x0000000000017941 */ /* 0x000fea0003800000 */
.L_x_3131:
[----:B------:R-:W-:-:S03]  /*b270*/  UMOV UR4, 0xffffffff ;  /* 0xffffffff00047882 */ /* 0x000fc60000000000 */
[----:B------:R-:W-:Y:S05]  /*b280*/  BRA.DIV UR4, `(.L_x_3135) ;  /* 0x0000027e046c7947 */ /* 0x000fea000b800000 */
[----:B-1----:R-:W1:Y:S04]  /*b290*/  SHFL.IDX PT, R100, R100, 0x3, 0x181f ;  /* 0x00781f0064647f89 */ /* 0x002e6800000e0000 */
[----:B---3--:R3:W0:Y:S02]  /*b2a0*/  SHFL.IDX PT, R42, R99, 0x3, 0x181f ;  /* 0x00781f00632a7f89 */ /* 0x00862400000e0000 */
.L_x_3469:
[----:B------:R-:W-:-:S04]  /*b2b0*/  IADD3 R11, R219, 0x60, RZ ;  /* 0x00000060db0b7810 */ /* 0x000fc80007ffe0ff */
[----:B------:R-:W-:-:S13]  /*b2c0*/  ISETP.GE.OR P3, PT, R11, R97, P1 ;  /* 0x000000610b00720c */ /* 0x000fda0000f66670 */
[----:B------:R-:W-:Y:S05]  /*b2d0*/  @P3 BRA `(.L_x_3110) ;  /* 0x0000001400a83947 */ /* 0x000fea0003800000 */
[----:B----4-:R-:W4:Y:S01]  /*b2e0*/  LDL R14, [R1+0x7c] ;  /* 0x00007c00010e7983 */ /* 0x010f220000100800 */
        /* <DEDUP_REMOVED lines=17> */
[----:B------:R-:W-:-:S02]  /*b400*/  LOP3.LUT R12, R12, 0x70, R11, 0xf8, !PT ;  /* 0x000000700c0c7812 */ /* 0x000fc400078ef80b */
[----:B------:R-:W-:Y:S02]  /*b410*/  SHF.L.U32 R13, R13, 0xb, RZ ;  /* 0x0000000b0d0d7819 */ /* 0x000fe400000006ff */
[----:B------:R-:W-:Y:S02]  /*b420*/  LOP3.LUT R12, R12, R15, RZ, 0x3c, !PT ;  /* 0x0000000f0c0c7212 */ /* 0x000fe400078e3cff */
[----:B------:R-:W-:-:S04]  /*b430*/  LOP3.LUT R13, R13, 0xffffc000, RZ, 0xc0, !PT ;  /* 0xffffc0000d0d7812 */ /* 0x000fc800078ec0ff */
[----:B----4-:R-:W-:Y:S01]  /*b440*/  IADD3 R13, R12, R13, R14 ;  /* 0x0000000d0c0d7210 */ /* 0x010fe20007ffe00e */
[----:B------:R-:W-:-:S04]  /*b450*/  IMAD R12, R216, 0x8000, R7 ;  /* 0x00008000d80c7824 */ /* 0x000fc800078e0207 */
[----:B------:R-:W-:Y:S02]  /*b460*/  IMAD R14, R216, 0x8000, R13 ;  /* 0x00008000d80e7824 */ /* 0x000fe400078e020d */
[C---:B------:R-:W-:Y:S02]  /*b470*/  IMAD.IADD R12, R23.reuse, 0x1, R12 ;  /* 0x00000001170c7824 */ /* 0x040fe400078e020c */
[----:B------:R-:W-:-:S04]  /*b480*/  IMAD.IADD R36, R23, 0x1, R14 ;  /* 0x0000000117247824 */ /* 0x000fc800078e020e */
[----:B------:R-:W0:Y:S04]  /*b490*/  LDS.128 R12, [R12+0x28400] ;  /* 0x028400000c0c7984 */ /* 0x000e280000000c00 */
[----:B------:R-:W1:Y:S01]  /*b4a0*/  LDS.128 R36, [R36+0x28400] ;  /* 0x0284000024247984 */ /* 0x000e620000000c00 */
[----:B------:R-:W-:Y:S05]  /*b4b0*/  @P2 BRA `(.L_x_3137) ;  /* 0x0000000c006c2947 */ /* 0x000fea0003800000 */
[--C-:B------:R-:W-:Y:S01]  /*b4c0*/  SHF.R.U32.HI R59, RZ, 0x8, R61.reuse ;  /* 0x00000008ff3b7819 */ /* 0x100fe2000001163d */
[----:B0-----:R-:W-:Y:S01]  /*b4d0*/  IMAD.MOV.U32 R47, RZ, RZ, R12 ;  /* 0x000000ffff2f7224 */ /* 0x001fe200078e000c */
[----:B------:R-:W-:Y:S01]  /*b4e0*/  LOP3.LUT R44, R61, 0xff, RZ, 0xc0, !PT ;  /* 0x000000ff3d2c7812 */ /* 0x000fe200078ec0ff */
[----:B-1----:R-:W-:Y:S01]  /*b4f0*/  IMAD.MOV.U32 R48, RZ, RZ, R36 ;  /* 0x000000ffff307224 */ /* 0x002fe200078e0024 */
[----:B------:R-:W-:Y:S01]  /*b500*/  SHF.R.U32.HI R49, RZ, 0x18, R61 ;  /* 0x00000018ff317819 */ /* 0x000fe2000001163d */
[----:B------:R-:W-:Y:S01]  /*b510*/  IMAD.SHL.U32 R12, R59, 0x100, RZ ;  /* 0x000001003b0c7824 */ /* 0x000fe200078e00ff */
[----:B------:R-:W-:Y:S02]  /*b520*/  SHF.R.U32.HI R56, RZ, 0x8, R63 ;  /* 0x00000008ff387819 */ /* 0x000fe4000001163f */
[----:B------:R-:W-:Y:S01]  /*b530*/  PRMT R49, R49, 0x654, R44 ;  /* 0x0000065431317816 */ /* 0x000fe2000000002c */
[----:B------:R-:W-:Y:S01]  /*b540*/  IMAD.MOV.U32 R44, RZ, RZ, R38 ;  /* 0x000000ffff2c7224 */ /* 0x000fe200078e0026 */
[----:B------:R-:W-:-:S02]  /*b550*/  SHF.R.U32.HI R60, RZ, 0x10, R61 ;  /* 0x00000010ff3c7819 */ /* 0x000fc4000001163d */
[----:B------:R-:W-:Y:S02]  /*b560*/  LOP3.LUT R50, R63, 0xff, RZ, 0xc0, !PT ;  /* 0x000000ff3f327812 */ /* 0x000fe400078ec0ff */
[----:B------:R-:W-:Y:S01]  /*b570*/  SHF.R.U32.HI R51, RZ, 0x18, R63 ;  /* 0x00000018ff337819 */ /* 0x000fe2000001163f */
[----:B------:R-:W-:Y:S01]  /*b580*/  IMAD.U32 R36, R60, 0x10000, RZ ;  /* 0x000100003c247824 */ /* 0x000fe200078e00ff */
[----:B------:R-:W-:Y:S02]  /*b590*/  SHF.R.U32.HI R53, RZ, 0x8, R67 ;  /* 0x00000008ff357819 */ /* 0x000fe40000011643 */
[----:B------:R-:W-:Y:S01]  /*b5a0*/  LOP3.LUT R49, R49, 0xff00, R12, 0xf8, !PT ;  /* 0x0000ff0031317812 */ /* 0x000fe200078ef80c */
[----:B------:R-:W-:Y:S01]  /*b5b0*/  IMAD.SHL.U32 R12, R56, 0x100, RZ ;  /* 0x00000100380c7824 */ /* 0x000fe200078e00ff */
[----:B------:R-:W-:Y:S01]  /*b5c0*/  SHF.R.U32.HI R54, RZ, 0x8, R65 ;  /* 0x00000008ff367819 */ /* 0x000fe20000011641 */
[----:B------:R-:W-:Y:S01]  /*b5d0*/  IMAD.SHL.U32 R38, R53, 0x100, RZ ;  /* 0x0000010035267824 */ /* 0x000fe200078e00ff */
[----:B------:R-:W-:-:S02]  /*b5e0*/  PRMT R51, R51, 0x654, R50 ;  /* 0x0000065433337816 */ /* 0x000fc40000000032 */
[----:B------:R-:W-:Y:S02]  /*b5f0*/  SHF.R.U32.HI R58, RZ, 0x10, R63 ;  /* 0x00000010ff3a7819 */ /* 0x000fe4000001163f */
[----:B------:R-:W-:Y:S01]  /*b600*/  MOV R43, R14 ;  /* 0x0000000e002b7202 */ /* 0x000fe20000000f00 */
[----:B------:R-:W-:Y:S01]  /*b610*/  IMAD.SHL.U32 R14, R54, 0x100, RZ ;  /* 0x00000100360e7824 */ /* 0x000fe200078e00ff */
[----:B------:R-:W-:Y:S02]  /*b620*/  LOP3.LUT R53, R51, 0xff00, R12, 0xf8, !PT ;  /* 0x0000ff0033357812 */ /* 0x000fe400078ef80c */
[----:B------:R-:W-:Y:S02]  /*b630*/  LOP3.LUT R52, R65, 0xff, RZ, 0xc0, !PT ;  /* 0x000000ff41347812 */ /* 0x000fe400078ec0ff */
[----:B------:R-:W-:Y:S02]  /*b640*/  SHF.R.U32.HI R55, RZ, 0x18, R65 ;  /* 0x00000018ff377819 */ /* 0x000fe40000011641 */
[----:B------:R-:W-:-:S02]  /*b650*/  LOP3.LUT R57, R67, 0xff0000ff, RZ, 0xc0, !PT ;  /* 0xff0000ff43397812 */ /* 0x000fc400078ec0ff */
[----:B------:R-:W-:Y:S02]  /*b660*/  LOP3.LUT R36, R49, 0xff0000, R36, 0xf8, !PT ;  /* 0x00ff000031247812 */ /* 0x000fe400078ef824 */
[----:B------:R-:W-:Y:S02]  /*b670*/  SHF.L.U32 R12, R58, 0x10, RZ ;  /* 0x000000103a0c7819 */ /* 0x000fe400000006ff */
[----:B------:R-:W-:Y:S02]  /*b680*/  F2FP.F16.E4M3.UNPACK_B R54, R104.H1 ;  /* 0x00000068ff36723e */ /* 0x000fe400030006ff */
[----:B------:R-:W-:Y:S02]  /*b690*/  F2FP.F16.E4M3.UNPACK_B R51, R48.H1 ;  /* 0x00000030ff33723e */ /* 0x000fe400030006ff */
[----:B------:R-:W-:Y:S02]  /*b6a0*/  F2FP.F16.E4M3.UNPACK_B R49, R47.H1 ;  /* 0x0000002fff31723e */ /* 0x000fe400030006ff */
[----:B------:R-:W-:-:S02]  /*b6b0*/  SHF.R.U32.HI R45, RZ, 0x10, R65 ;  /* 0x00000010ff2d7819 */ /* 0x000fc40000011641 */
[----:B------:R-:W-:Y:S01]  /*b6c0*/  PRMT R55, R55, 0x654, R52 ;  /* 0x0000065437377816 */ /* 0x000fe20000000034 */
[----:B------:R-:W-:Y:S01]  /*b6d0*/  HADD2.F32 R52, -RZ, R51.H0_H0 ;  /* 0x20000033ff347230 */ /* 0x000fe20000004100 */
[----:B------:R-:W-:Y:S01]  /*b6e0*/  LOP3.LUT R61, R57, 0xff00, R38, 0xf8, !PT ;  /* 0x0000ff00393d7812 */ /* 0x000fe200078ef826 */
[----:B------:R-:W-:Y:S01]  /*b6f0*/  HADD2.F32 R57, -RZ, R54.H0_H0 ;  /* 0x20000036ff397230 */ /* 0x000fe20000004100 */
[----:B------:R-:W-:Y:S01]  /*b700*/  LOP3.LUT R12, R53, 0xff0000, R12, 0xf8, !PT ;  /* 0x00ff0000350c7812 */ /* 0x000fe200078ef80c */
[----:B------:R-:W-:Y:S01]  /*b710*/  HADD2.F32 R50, -RZ, R49.H0_H0 ;  /* 0x20000031ff327230 */ /* 0x000fe20000004100 */
[----:B------:R-:W-:Y:S01]  /*b720*/  F2FP.F16.E4M3.UNPACK_B R53, R102.H1 ;  /* 0x00000066ff35723e */ /* 0x000fe200030006ff */
[----:B------:R-:W-:Y:S01]  /*b730*/  IMAD.U32 R38, R45, 0x10000, RZ ;  /* 0x000100002d267824 */ /* 0x000fe200078e00ff */
[----:B------:R-:W-:Y:S01]  /*b740*/  SHF.R.U32.HI R46, RZ, 0x10, R67 ;  /* 0x00000010ff2e7819 */ /* 0x000fe20000011643 */
[----:B------:R-:W-:Y:S01]  /*b750*/  FMUL.FTZ R45, R52, R57 ;  /* 0x00000039342d7220 */ /* 0x000fe20000410000 */
[----:B------:R-:W-:Y:S01]  /*b760*/  LOP3.LUT R59, R55, 0xff00, R14, 0xf8, !PT ;  /* 0x0000ff00373b7812 */ /* 0x000fe200078ef80e */
[----:B------:R-:W-:-:S02]  /*b770*/  HADD2.F32 R55, -RZ, R53.H0_H0 ;  /* 0x20000035ff377230 */ /* 0x000fc40000004100 */
[----:B------:R-:W-:Y:S01]  /*b780*/  FMUL.FTZ R57, R50, R57 ;  /* 0x0000003932397220 */ /* 0x000fe20000410000 */
[----:B------:R-:W-:Y:S01]  /*b790*/  IMAD.U32 R14, R46, 0x10000, RZ ;  /* 0x000100002e0e7824 */ /* 0x000fe200078e00ff */
[----:B------:R-:W-:Y:S01]  /*b7a0*/  F2FP.F16.E4M3.UNPACK_B R104, R104 ;  /* 0x00000068ff68723e */ /* 0x000fe200020006ff */
[-C--:B------:R-:W-:Y:S01]  /*b7b0*/  FFMA.FTZ R45, R50, R55.reuse, -R45 ;  /* 0x00000037322d7223 */ /* 0x080fe2000001082d */
[----:B------:R-:W-:Y:S01]  /*b7c0*/  FFMA.FTZ R46, R52, R55, R57 ;  /* 0x00000037342e7223 */ /* 0x000fe20000010039 */
[----:B------:R-:W-:Y:S01]  /*b7d0*/  HADD2.F32 R55, -RZ, R53.H1_H1 ;  /* 0x30000035ff377230 */ /* 0x000fe20000004100 */
[----:B------:R-:W-:Y:S01]  /*b7e0*/  F2FP.F16.E4M3.UNPACK_B R52, R48 ;  /* 0x00000030ff34723e */ /* 0x000fe200020006ff */
[----:B------:R-:W-:Y:S01]  /*b7f0*/  HADD2.F32 R53, -RZ, R54.H1_H1 ;  /* 0x30000036ff357230 */ /* 0x000fe20000004100 */
[----:B------:R-:W-:Y:S01]  /*b800*/  F2FP.F16.E4M3.UNPACK_B R102, R102 ;  /* 0x00000066ff66723e */ /* 0x000fe200020006ff */
[----:B------:R-:W-:Y:S01]  /*b810*/  HADD2.F32 R50, -RZ, R49.H1_H1 ;  /* 0x30000031ff327230 */ /* 0x000fe20000004100 */
[----:B------:R-:W-:Y:S01]  /*b820*/  LOP3.LUT R38, R59, 0xff0000, R38, 0xf8, !PT ;  /* 0x00ff00003b267812 */ /* 0x000fe200078ef826 */
[----:B------:R-:W-:Y:S01]  /*b830*/  HADD2.F32 R54, -RZ, R51.H1_H1 ;  /* 0x30000033ff367230 */ /* 0x000fe20000004100 */
[----:B------:R-:W-:Y:S01]  /*b840*/  F2FP.F16.E4M3.UNPACK_B R51, R47 ;  /* 0x0000002fff33723e */ /* 0x000fe200020006ff */
[----:B------:R-:W-:-:S02]  /*b850*/  HADD2.F32 R56, -RZ, R104.H0_H0 ;  /* 0x20000068ff387230 */ /* 0x000fc40000004100 */
[-C--:B------:R-:W-:Y:S01]  /*b860*/  FMUL.FTZ R57, R50, R53.reuse ;  /* 0x0000003532397220 */ /* 0x080fe20000410000 */
[----:B------:R-:W-:Y:S02]  /*b870*/  HADD2.F32 R104, -RZ, R104.H1_H1 ;  /* 0x30000068ff687230 */ /* 0x000fe40000004100 */
[----:B------:R-:W-:Y:S01]  /*b880*/  FMUL.FTZ R47, R54, R53 ;  /* 0x00000035362f7220 */ /* 0x000fe20000410000 */
[----:B------:R-:W-:Y:S01]  /*b890*/  HADD2.F32 R53, -RZ, R52.H0_H0 ;  /* 0x20000034ff357230 */ /* 0x000fe20000004100 */
[----:B------:R-:W-:Y:S01]  /*b8a0*/  LOP3.LUT R14, R61, 0xff0000, R14, 0xf8, !PT ;  /* 0x00ff00003d0e7812 */ /* 0x000fe200078ef80e */
[----:B------:R-:W-:Y:S02]  /*b8b0*/  HADD2.F32 R49, -RZ, R51.H0_H0 ;  /* 0x20000033ff317230 */ /* 0x000fe40000004100 */
[-C--:B------:R-:W-:Y:S01]  /*b8c0*/  FFMA.FTZ R48, R50, R55.reuse, -R47 ;  /* 0x0000003732307223 */ /* 0x080fe2000001082f */
[----:B------:R-:W-:Y:S01]  /*b8d0*/  FFMA.FTZ R47, R54, R55, R57 ;  /* 0x00000037362f7223 */ /* 0x000fe20000010039 */
[----:B------:R-:W-:-:S02]  /*b8e0*/  HADD2.F32 R50, -RZ, R102.H0_H0 ;  /* 0x20000066ff327230 */ /* 0x000fc40000004100 */
[-C--:B------:R-:W-:Y:S01]  /*b8f0*/  FMUL.FTZ R58, R53, R56.reuse ;  /* 0x00000038353a7220 */ /* 0x080fe20000410000 */
[----:B------:R-:W-:Y:S02]  /*b900*/  HADD2.F32 R54, -RZ, R52.H1_H1 ;  /* 0x30000034ff367230 */ /* 0x000fe40000004100 */
[C---:B------:R-:W-:Y:S01]  /*b910*/  FMUL.FTZ R56, R49.reuse, R56 ;  /* 0x0000003831387220 */ /* 0x040fe20000410000 */
[----:B------:R-:W-:Y:S01]  /*b920*/  HADD2.F32 R51, -RZ, R51.H1_H1 ;  /* 0x30000033ff337230 */ /* 0x000fe20000004100 */
[----:B------:R-:W-:Y:S01]  /*b930*/  F2FP.F16.E4M3.UNPACK_B R57, R103.H1 ;  /* 0x00000067ff39723e */ /* 0x000fe200030006ff */
[----:B------:R-:W-:Y:S01]  /*b940*/  FFMA.FTZ R49, R49, R50, -R58 ;  /* 0x0000003231317223 */ /* 0x000fe2000001083a */
[----:B------:R-:W-:Y:S01]  /*b950*/  F2FP.F16.E4M3.UNPACK_B R55, R44.H1 ;  /* 0x0000002cff37723e */ /* 0x000fe200030006ff */
[----:B------:R-:W-:Y:S02]  /*b960*/  HADD2.F32 R102, -RZ, R102.H1_H1 ;  /* 0x30000066ff667230 */ /* 0x000fe40000004100 */
[----:B------:R-:W-:Y:S01]  /*b970*/  FFMA.FTZ R50, R53, R50, R56 ;  /* 0x0000003235327223 */ /* 0x000fe20000010038 */
[-C--:B------:R-:W-:Y:S01]  /*b980*/  FMUL.FTZ R52, R54, R104.reuse ;  /* 0x0000006836347220 */ /* 0x080fe20000410000 */
[----:B------:R-:W-:Y:S01]  /*b990*/  FMUL.FTZ R59, R51, R104 ;  /* 0x00000068333b7220 */ /* 0x000fe20000410000 */
[----:B------:R-:W-:Y:S01]  /*b9a0*/  F2FP.F16.E4M3.UNPACK_B R58, R101.H1 ;  /* 0x00000065ff3a723e */ /* 0x000fe200030006ff */
[----:B------:R-:W-:Y:S01]  /*b9b0*/  HADD2.F32 R61, -RZ, R57.H0_H0 ;  /* 0x20000039ff3d7230 */ /* 0x000fe20000004100 */
[----:B------:R-:W-:Y:S01]  /*b9c0*/  F2FP.F16.E4M3.UNPACK_B R53, R43.H1 ;  /* 0x0000002bff35723e */ /* 0x000fe200030006ff */
[----:B------:R-:W-:-:S02]  /*b9d0*/  HADD2.F32 R56, -RZ, R55.H0_H0 ;  /* 0x20000037ff387230 */ /* 0x000fc40000004100 */
[-C--:B------:R-:W-:Y:S01]  /*b9e0*/  FFMA.FTZ R52, R51, R102.reuse, -R52 ;  /* 0x0000006633347223 */ /* 0x080fe20000010834 */
[----:B------:R-:W-:Y:S01]  /*b9f0*/  FFMA.FTZ R51, R54, R102, R59 ;  /* 0x0000006636337223 */ /* 0x000fe2000001003b */
[----:B------:R-:W-:Y:S01]  /*ba00*/  HADD2.F32 R60, -RZ, R57.H1_H1 ;  /* 0x30000039ff3c7230 */ /* 0x000fe20000004100 */
[----:B------:R-:W-:Y:S01]  /*ba10*/  F2FP.F16.E4M3.UNPACK_B R103, R103 ;  /* 0x00000067ff67723e */ /* 0x000fe200020006ff */
[----:B------:R-:W-:Y:S02]  /*ba20*/  HADD2.F32 R54, -RZ, R53.H0_H0 ;  /* 0x20000035ff367230 */ /* 0x000fe40000004100 */
[----:B------:R-:W-:Y:S01]  /*ba30*/  FMUL.FTZ R63, R56, R61 ;  /* 0x0000003d383f7220 */ /* 0x000fe20000410000 */
[----:B------:R-:W-:Y:S01]  /*ba40*/  HADD2.F32 R59, -RZ, R58.H0_H0 ;  /* 0x2000003aff3b7230 */ /* 0x000fe20000004100 */
[----:B------:R-:W-:Y:S01]  /*ba50*/  F2FP.F16.E4M3.UNPACK_B R43, R43 ;  /* 0x0000002bff2b723e */ /* 0x000fe200020006ff */
[----:B------:R-:W-:Y:S02]  /*ba60*/  HADD2.F32 R57, -RZ, R55.H1_H1 ;  /* 0x30000037ff397230 */ /* 0x000fe40000004100 */
[----:B------:R-:W-:Y:S01]  /*ba70*/  FMUL.FTZ R61, R54, R61 ;  /* 0x0000003d363d7220 */ /* 0x000fe20000410000 */
[----:B------:R-:W-:-:S02]  /*ba80*/  HADD2.F32 R55, -RZ, R53.H1_H1 ;  /* 0x30000035ff377230 */ /* 0x000fc40000004100 */
[----:B------:R-:W-:Y:S01]  /*ba90*/  FFMA.FTZ R53, R54, R59, -R63 ;  /* 0x0000003b36357223 */ /* 0x000fe2000001083f */
[----:B------:R-:W-:Y:S02]  /*baa0*/  HADD2.F32 R58, -RZ, R58.H1_H1 ;  /* 0x3000003aff3a7230 */ /* 0x000fe40000004100 */
[-C--:B------:R-:W-:Y:S01]  /*bab0*/  FMUL.FTZ R54, R57, R60.reuse ;  /* 0x0000003c39367220 */ /* 0x080fe20000410000 */
[----:B------:R-:W-:Y:S01]  /*bac0*/  F2FP.F16.E4M3.UNPACK_B R101, R101 ;  /* 0x00000065ff65723e */ /* 0x000fe200020006ff */
[C---:B------:R-:W-:Y:S01]  /*bad0*/  FMUL.FTZ R60, R55.reuse, R60 ;  /* 0x0000003c373c7220 */ /* 0x040fe20000410000 */
[----:B------:R-:W-:Y:S01]  /*bae0*/  FFMA.FTZ R61, R56, R59, R61 ;  /* 0x0000003b383d7223 */ /* 0x000fe2000001003d */
[----:B------:R-:W-:Y:S01]  /*baf0*/  FFMA.FTZ R62, R55, R58, -R54 ;  /* 0x0000003a373e7223 */ /* 0x000fe20000010836 */
[----:B------:R-:W-:Y:S01]  /*bb00*/  F2FP.F16.E4M3.UNPACK_B R54, R44 ;  /* 0x0000002cff36723e */ /* 0x000fe200020006ff */
[----:B------:R-:W-:Y:S01]  /*bb10*/  FFMA.FTZ R64, R57, R58, R60 ;  /* 0x0000003a39407223 */ /* 0x000fe2000001003c */
[--C-:B------:R-:W-:Y:S01]  /*bb20*/  HADD2.F32 R57, -RZ, R103.reuse.H0_H0 ;  /* 0x20000067ff397230 */ /* 0x100fe20000004100 */
[----:B------:R-:W-:Y:S01]  /*bb30*/  F2FP.SATFINITE.E4M3.F32.PACK_AB_MERGE_C R45, R48, R45, RZ ;  /* 0x0000002d302d723e */ /* 0x000fe200048070ff */
[----:B------:R-:W-:Y:S01]  /*bb40*/  HADD2.F32 R103, -RZ, R103.H1_H1 ;  /* 0x30000067ff677230 */ /* 0x000fe20000004100 */
[----:B------:R-:W-:Y:S01]  /*bb50*/  F2FP.SATFINITE.E4M3.F32.PACK_AB_MERGE_C R62, R62, R53, RZ ;  /* 0x000000353e3e723e */ /* 0x000fe200048070ff */
[--C-:B------:R-:W-:Y:S01]  /*bb60*/  HADD2.F32 R55, -RZ, R54.reuse.H0_H0 ;  /* 0x20000036ff377230 */ /* 0x100fe20000004100 */
[----:B------:R-:W-:Y:S01]  /*bb70*/  F2FP.SATFINITE.E4M3.F32.PACK_AB_MERGE_C R47, R47, R46, RZ ;  /* 0x0000002e2f2f723e */ /* 0x000fe200048070ff */
[----:B------:R-:W-:Y:S01]  /*bb80*/  HADD2.F32 R44, -RZ, R43.H0_H0 ;  /* 0x2000002bff2c7230 */ /* 0x000fe20000004100 */
[----:B------:R-:W-:Y:S01]  /*bb90*/  F2FP.F16.E4M3.UNPACK_B R53, R37 ;  /* 0x00000025ff35723e */ /* 0x000fe200020006ff */
[----:B------:R-:W-:-:S02]  /*bba0*/  HADD2.F32 R54, -RZ, R54.H1_H1 ;  /* 0x30000036ff367230 */ /* 0x000fc40000004100 */
[-C--:B------:R-:W-:Y:S01]  /*bbb0*/  FMUL.FTZ R59, R55, R57.reuse ;  /* 0x00000039373b7220 */ /* 0x080fe20000410000 */
[----:B------:R-:W-:Y:S02]  /*bbc0*/  HADD2.F32 R43, -RZ, R43.H1_H1 ;  /* 0x3000002bff2b7230 */ /* 0x000fe40000004100 */
[----:B------:R-:W-:Y:S01]  /*bbd0*/  FMUL.FTZ R58, R44, R57 ;  /* 0x000000392c3a7220 */ /* 0x000fe20000410000 */
[--C-:B------:R-:W-:Y:S02]  /*bbe0*/  HADD2.F32 R56, -RZ, R101.reuse.H0_H0 ;  /* 0x20000065ff387230 */ /* 0x100fe40000004100 */
[-C--:B------:R-:W-:Y:S01]  /*bbf0*/  FMUL.FTZ R60, R54, R103.reuse ;  /* 0x00000067363c7220 */ /* 0x080fe20000410000 */
[----:B------:R-:W-:Y:S02]  /*bc00*/  HADD2.F32 R101, -RZ, R101.H1_H1 ;  /* 0x30000065ff657230 */ /* 0x000fe40000004100 */
[C---:B------:R-:W-:Y:S01]  /*bc10*/  FMUL.FTZ R103, R43.reuse, R103 ;  /* 0x000000672b677220 */ /* 0x040fe20000410000 */
[----:B------:R-:W-:Y:S01]  /*bc20*/  F2FP.F16.E4M3.UNPACK_B R48, R13 ;  /* 0x0000000dff30723e */ /* 0x000fe200020006ff */
[----:B------:R-:W-:Y:S01]  /*bc30*/  FFMA.FTZ R44, R44, R56, -R59 ;  /* 0x000000382c2c7223 */ /* 0x000fe2000001083b */
[----:B------:R-:W-:Y:S01]  /*bc40*/  F2FP.SATFINITE.E4M3.F32.PACK_AB_MERGE_C R46, R52, R49, R45 ;  /* 0x00000031342e723e */ /* 0x000fe2000480702d */
[-C--:B------:R-:W-:Y:S01]  /*bc50*/  FFMA.FTZ R103, R54, R101.reuse, R103 ;  /* 0x0000006536677223 */ /* 0x080fe20000010067 */
[----:B------:R-:W-:Y:S01]  /*bc60*/  F2FP.F16.E4M3.UNPACK_B R54, R38 ;  /* 0x00000026ff36723e */ /* 0x000fe200020006ff */
[----:B------:R-:W-:Y:S01]  /*bc70*/  FFMA.FTZ R43, R43, R101, -R60 ;  /* 0x000000652b2b7223 */ /* 0x000fe2000001083c */
[----:B------:R-:W-:Y:S01]  /*bc80*/  FFMA.FTZ R58, R55, R56, R58 ;  /* 0x00000038373a7223 */ /* 0x000fe2000001003a */
[----:B------:R-:W-:Y:S01]  /*bc90*/  F2FP.SATFINITE.E4M3.F32.PACK_AB_MERGE_C R45, R51, R50, R47 ;  /* 0x00000032332d723e */ /* 0x000fe2000480702f */
[--C-:B------:R-:W-:Y:S01]  /*bca0*/  HADD2.F32 R49, -RZ, R53.reuse.H0_H0 ;  /* 0x20000035ff317230 */ /* 0x100fe20000004100 */
[----:B------:R-:W-:Y:S01]  /*bcb0*/  F2FP.SATFINITE.E4M3.F32.PACK_AB_MERGE_C R61, R64, R61, RZ ;  /* 0x0000003d403d723e */ /* 0x000fe200048070ff */
[----:B------:R-:W-:Y:S01]  /*bcc0*/  HADD2.F32 R50, -RZ, R54.H0_H0 ;  /* 0x20000036ff327230 */ /* 0x000fe20000004100 */
[----:B------:R-:W-:Y:S01]  /*bcd0*/  F2FP.F16.E4M3.UNPACK_B R51, R36 ;  /* 0x00000024ff33723e */ /* 0x000fe200020006ff */
[----:B------:R-:W-:Y:S01]  /*bce0*/  HADD2.F32 R47, -RZ, R48.H0_H0 ;  /* 0x20000030ff2f7230 */ /* 0x000fe20000004100 */
[----:B------:R-:W-:Y:S01]  /*bcf0*/  F2FP.SATFINITE.E4M3.F32.PACK_AB_MERGE_C R44, R43, R44, R62 ;  /* 0x0000002c2b2c723e */ /* 0x000fe2000480703e */
[----:B------:R-:W-:Y:S01]  /*bd00*/  HADD2.F32 R53, -RZ, R53.H1_H1 ;  /* 0x30000035ff357230 */ /* 0x000fe20000004100 */
[----:B------:R-:W-:Y:S01]  /*bd10*/  F2FP.SATFINITE.E4M3.F32.PACK_AB_MERGE_C R43, R103, R58, R61 ;  /* 0x0000003a672b723e */ /* 0x000fe2000480703d */
[----:B------:R-:W-:-:S02]  /*bd20*/  HADD2.F32 R52, -RZ, R51.H0_H0 ;  /* 0x20000033ff347230 */ /* 0x000fc40000004100 */
[-C--:B------:R-:W-:Y:S01]  /*bd30*/  FMUL.FTZ R56, R49, R50.reuse ;  /* 0x0000003231387220 */ /* 0x080fe20000410000 */
[C---:B------:R-:W-:Y:S01]  /*bd40*/  FMUL.FTZ R58, R47.reuse, R50 ;  /* 0x000000322f3a7220 */ /* 0x040fe20000410000 */
[----:B------:R-:W-:Y:S01]  /*bd50*/  HADD2.F32 R54, -RZ, R54.H1_H1 ;  /* 0x30000036ff367230 */ /* 0x000fe20000004100 */
[----:B------:R-:W-:Y:S01]  /*bd60*/  F2FP.F16.E4M3.UNPACK_B R36, R36.H1 ;  /* 0x00000024ff24723e */ /* 0x000fe200030006ff */
        /* <DEDUP_REMOVED lines=8> */
[-C--:B------:R-:W-:Y:S01]  /*bdf0*/  FFMA.FTZ R50, R50, R52.reuse, -R55 ;  /* 0x0000003432327223 */ /* 0x080fe20000010837 */
[----:B------:R-:W-:Y:S01]  /*be00*/  F2FP.F16.E4M3.UNPACK_B R49, R13.H1 ;  /* 0x0000000dff31723e */ /* 0x000fe200030006ff */
[----:B------:R-:W-:Y:S01]  /*be10*/  FFMA.FTZ R13, R53, R52, R56 ;  /* 0x00000034350d7223 */ /* 0x000fe20000010038 */
[----:B------:R-:W-:Y:S01]  /*be20*/  HADD2.F32 R38, -RZ, R51.H0_H0 ;  /* 0x20000033ff267230 */ /* 0x000fe20000004100 */
[-C--:B------:R-:W-:Y:S01]  /*be30*/  F2FP.F16.E4M3.UNPACK_B R60, R14.reuse.H1 ;  /* 0x0000000eff3c723e */ /* 0x080fe200030006ff */
[----:B------:R-:W-:Y:S01]  /*be40*/  HADD2.F32 R53, -RZ, R54.H0_H0 ;  /* 0x20000036ff357230 */ /* 0x000fe20000004100 */
[----:B------:R-:W-:Y:S01]  /*be50*/  F2FP.F16.E4M3.UNPACK_B R59, R14 ;  /* 0x0000000eff3b723e */ /* 0x000fe200020006ff */
[----:B------:R-:W-:Y:S01]  /*be60*/  HADD2.F32 R37, -RZ, R49.H0_H0 ;  /* 0x20000031ff257230 */ /* 0x000fe20000004100 */
[----:B------:R-:W-:Y:S01]  /*be70*/  F2FP.F16.E4M3.UNPACK_B R14, R12 ;  /* 0x0000000cff0e723e */ /* 0x000fe200020006ff */
[----:B------:R-:W-:-:S02]  /*be80*/  HADD2.F32 R52, -RZ, R51.H1_H1 ;  /* 0x30000033ff347230 */ /* 0x000fc40000004100 */
[-C--:B------:R-:W-:Y:S01]  /*be90*/  FMUL.FTZ R56, R38, R53.reuse ;  /* 0x0000003526387220 */ /* 0x080fe20000410000 */
[----:B------:R-:W-:Y:S02]  /*bea0*/  HADD2.F32 R55, -RZ, R54.H1_H1 ;  /* 0x30000036ff377230 */ /* 0x000fe40000004100 */
[----:B------:R-:W-:Y:S01]  /*beb0*/  FMUL.FTZ R53, R37, R53 ;  /* 0x0000003525357220 */ /* 0x000fe20000410000 */
[----:B------:R-:W-:Y:S02]  /*bec0*/  HADD2.F32 R49, -RZ, R49.H1_H1 ;  /* 0x30000031ff317230 */ /* 0x000fe40000004100 */
[--C-:B------:R-:W-:Y:S02]  /*bed0*/  HADD2.F32 R51, -RZ, R36.reuse.H0_H0 ;  /* 0x20000024ff337230 */ /* 0x100fe40000004100 */
[-C--:B------:R-:W-:Y:S01]  /*bee0*/  FMUL.FTZ R58, R52, R55.reuse ;  /* 0x00000037343a7220 */ /* 0x080fe20000410000 */
[----:B------:R-:W-:Y:S02]  /*bef0*/  HADD2.F32 R54, -RZ, R36.H1_H1 ;  /* 0x30000024ff367230 */ /* 0x000fe40000004100 */
[----:B------:R-:W-:Y:S01]  /*bf00*/  FMUL.FTZ R55, R49, R55 ;  /* 0x0000003731377220 */ /* 0x000fe20000410000 */
[----:B------:R-:W-:-:S02]  /*bf10*/  HADD2.F32 R61, -RZ, R60.H0_H0 ;  /* 0x2000003cff3d7230 */ /* 0x000fc40000004100 */
[-C--:B------:R-:W-:Y:S01]  /*bf20*/  FFMA.FTZ R36, R37, R51.reuse, -R56 ;  /* 0x0000003325247223 */ /* 0x080fe20000010838 */
[----:B------:R-:W-:Y:S01]  /*bf30*/  FFMA.FTZ R37, R38, R51, R53 ;  /* 0x0000003326257223 */ /* 0x000fe20000010035 */
[-C--:B------:R-:W-:Y:S01]  /*bf40*/  FFMA.FTZ R49, R49, R54.reuse, -R58 ;  /* 0x0000003631317223 */ /* 0x080fe2000001083a */
[----:B------:R-:W-:Y:S01]  /*bf50*/  FFMA.FTZ R38, R52, R54, R55 ;  /* 0x0000003634267223 */ /* 0x000fe20000010037 */
[----:B------:R-:W-:Y:S01]  /*bf60*/  F2FP.F16.E4M3.UNPACK_B R51, R15 ;  /* 0x0000000fff33723e */ /* 0x000fe200020006ff */
[----:B------:R-:W-:Y:S01]  /*bf70*/  HADD2.F32 R62, -RZ, R59.H0_H0 ;  /* 0x2000003bff3e7230 */ /* 0x000fe20000004100 */
[----:B------:R-:W-:Y:S01]  /*bf80*/  F2FP.F16.E4M3.UNPACK_B R54, R39.H1 ;  /* 0x00000027ff36723e */ /* 0x000fe200030006ff */
[----:B------:R-:W-:Y:S01]  /*bf90*/  HADD2.F32 R58, -RZ, R14.H0_H0 ;  /* 0x2000000eff3a7230 */ /* 0x000fe20000004100 */
[----:B------:R-:W-:Y:S01]  /*bfa0*/  F2FP.F16.E4M3.UNPACK_B R15, R15.H1 ;  /* 0x0000000fff0f723e */ /* 0x000fe200030006ff */
[----:B------:R-:W-:Y:S01]  /*bfb0*/  HADD2.F32 R60, -RZ, R60.H1_H1 ;  /* 0x3000003cff3c7230 */ /* 0x000fe20000004100 */
[----:B------:R-:W-:Y:S01]  /*bfc0*/  F2FP.F16.E4M3.UNPACK_B R53, R39 ;  /* 0x00000027ff35723e */ /* 0x000fe200020006ff */
        /* <DEDUP_REMOVED lines=10> */
[----:B------:R-:W-:Y:S02]  /*c070*/  HADD2.F32 R54, -RZ, R54.H1_H1 ;  /* 0x30000036ff367230 */ /* 0x000fe40000004100 */
[-C--:B------:R-:W-:Y:S01]  /*c080*/  FMUL.FTZ R64, R55, R62.reuse ;  /* 0x0000003e37407220 */ /* 0x080fe20000410000 */
[----:B------:R-:W-:Y:S01]  /*c090*/  FMUL.FTZ R62, R39, R62 ;  /* 0x0000003e273e7220 */ /* 0x000fe20000410000 */
[----:B------:R-:W-:Y:S02]  /*c0a0*/  HADD2.F32 R15, -RZ, R15.H1_H1 ;  /* 0x3000000fff0f7230 */ /* 0x000fe40000004100 */
[----:B------:R-:W-:Y:S01]  /*c0b0*/  FFMA.FTZ R61, R12, R57, R61 ;  /* 0x000000390c3d7223 */ /* 0x000fe2000001003d */
[----:B------:R-:W-:-:S02]  /*c0c0*/  HADD2.F32 R53, -RZ, R53.H1_H1 ;  /* 0x30000035ff357230 */ /* 0x000fc40000004100 */
[-C--:B------:R-:W-:Y:S01]  /*c0d0*/  FFMA.FTZ R64, R39, R58.reuse, -R64 ;  /* 0x0000003a27407223 */ /* 0x080fe20000010840 */
[----:B------:R-:W-:Y:S02]  /*c0e0*/  HADD2.F32 R12, -RZ, R59.H1_H1 ;  /* 0x3000003bff0c7230 */ /* 0x000fe40000004100 */
[----:B------:R-:W-:Y:S01]  /*c0f0*/  FFMA.FTZ R62, R55, R58, R62 ;  /* 0x0000003a373e7223 */ /* 0x000fe2000001003e */
[----:B------:R-:W-:Y:S02]  /*c100*/  HADD2.F32 R51, -RZ, R51.H1_H1 ;  /* 0x30000033ff337230 */ /* 0x000fe40000004100 */
[-C--:B------:R-:W-:Y:S01]  /*c110*/  FMUL.FTZ R58, R54, R60.reuse ;  /* 0x0000003c363a7220 */ /* 0x080fe20000410000 */
[----:B------:R-:W-:Y:S02]  /*c120*/  HADD2.F32 R56, -RZ, R56.H1_H1 ;  /* 0x30000038ff387230 */ /* 0x000fe40000004100 */
[----:B------:R-:W-:Y:S01]  /*c130*/  FMUL.FTZ R39, R15, R60 ;  /* 0x0000003c0f277220 */ /* 0x000fe20000410000 */
[----:B------:R-:W-:Y:S01]  /*c140*/  FFMA.FTZ R63, R52, R57, -R63 ;  /* 0x00000039343f7223 */ /* 0x000fe2000001083f */
[----:B------:R-:W-:-:S02]  /*c150*/  HADD2.F32 R14, -RZ, R14.H1_H1 ;  /* 0x3000000eff0e7230 */ /* 0x000fc40000004100 */
[-C--:B------:R-:W-:Y:S01]  /*c160*/  FMUL.FTZ R52, R53, R12.reuse ;  /* 0x0000000c35347220 */ /* 0x080fe20000410000 */
[----:B------:R-:W-:Y:S01]  /*c170*/  FMUL.FTZ R12, R51, R12 ;  /* 0x0000000c330c7220 */ /* 0x000fe20000410000 */
[-C--:B------:R-:W-:Y:S01]  /*c180*/  FFMA.FTZ R58, R15, R56.reuse, -R58 ;  /* 0x000000380f3a7223 */ /* 0x080fe2000001083a */
[----:B------:R-:W-:Y:S01]  /*c190*/  FFMA.FTZ R54, R54, R56, R39 ;  /* 0x0000003836367223 */ /* 0x000fe20000010027 */
[-C--:B------:R-:W-:Y:S01]  /*c1a0*/  FFMA.FTZ R51, R51, R14.reuse, -R52 ;  /* 0x0000000e33337223 */ /* 0x080fe20000010834 */
[----:B------:R-:W-:Y:S01]  /*c1b0*/  FFMA.FTZ R53, R53, R14, R12 ;  /* 0x0000000e35357223 */ /* 0x000fe2000001000c */
[----:B------:R-:W-:Y:S01]  /*c1c0*/  F2FP.SATFINITE.E4M3.F32.PACK_AB_MERGE_C R47, R50, R47, R36 ;  /* 0x0000002f322f723e */ /* 0x000fe20004807024 */
[----:B------:R-:W-:Y:S01]  /*c1d0*/  IMAD.MOV.U32 R12, RZ, RZ, R46 ;  /* 0x000000ffff0c7224 */ /* 0x000fe200078e002e */
[----:B------:R-:W-:Y:S01]  /*c1e0*/  F2FP.SATFINITE.E4M3.F32.PACK_AB_MERGE_C R58, R58, R63, RZ ;  /* 0x0000003f3a3a723e */ /* 0x000fe200048070ff */
[----:B------:R-:W-:Y:S01]  /*c1f0*/  IMAD.MOV.U32 R36, RZ, RZ, R45 ;  /* 0x000000ffff247224 */ /* 0x000fe200078e002d */
[----:B------:R-:W-:Y:S01]  /*c200*/  F2FP.SATFINITE.E4M3.F32.PACK_AB_MERGE_C R54, R54, R61, RZ ;  /* 0x0000003d3636723e */ /* 0x000fe200048070ff */
[----:B------:R-:W-:Y:S01]  /*c210*/  IMAD.MOV.U32 R14, RZ, RZ, R44 ;  /* 0x000000ffff0e7224 */ /* 0x000fe200078e002c */
[----:B------:R-:W-:Y:S01]  /*c220*/  F2FP.SATFINITE.E4M3.F32.PACK_AB_MERGE_C R37, R13, R48, R37 ;  /* 0x000000300d25723e */ /* 0x000fe20004807025 */
[----:B------:R-:W-:Y:S01]  /*c230*/  IMAD.MOV.U32 R13, RZ, RZ, R47 ;  /* 0x000000ffff0d7224 */ /* 0x000fe200078e002f */
[----:B------:R-:W-:-:S02]  /*c240*/  F2FP.SATFINITE.E4M3.F32.PACK_AB_MERGE_C R15, R51, R64, R58 ;  /* 0x00000040330f723e */ /* 0x000fc4000480703a */
[----:B------:R-:W-:Y:S02]  /*c250*/  F2FP.SATFINITE.E4M3.F32.PACK_AB_MERGE_C R39, R53, R62, R54 ;  /* 0x0000003e3527723e */ /* 0x000fe40004807036 */
[----:B------:R-:W-:-:S07]  /*c260*/  MOV R38, R43 ;  /* 0x0000002b00267202 */ /* 0x000fce0000000f00 */
.L_x_3137:
[----:B------:R-:W-:Y:S05]  /*c270*/  BSYNC B1 ;  /* 0x0000000000017941 */ /* 0x000fea0003800000 */
.L_x_3136:
[----:B0-----:R0:W-:Y:S01]  /*c280*/  ST.E.128 desc[UR46][R40.64], R12 ;  /* 0x0000000c28007985 */ /* 0x0011e2000c101d2e */
[----:B------:R-:W-:-:S13]  /*c290*/  ISETP.GE.AND P2, PT, R11, R105, PT ;  /* 0x000000690b00720c */ /* 0x000fda0003f46270 */
[----:B------:R-:W-:Y:S05]  /*c2a0*/  @P2 BRA `(.L_x_3110) ;  /* 0x0000000400b42947 */ /* 0x000fea0003800000 */
[----:B0-----:R-:W-:-:S04]  /*c2b0*/  IADD3 R12, P2, R11, R42, RZ ;  /* 0x0000002a0b0c7210 */ /* 0x001fc80007f5e0ff */
[----:B------:R-:W-:-:S05]  /*c2c0*/  LEA.HI.X.SX32 R13, R11, R100, 0x1, P2 ;  /* 0x000000640b0d7211 */ /* 0x000fca00010f0eff */
[----:B-1----:R0:W-:Y:S01]  /*c2d0*/  ST.E.128 desc[UR46][R12.64], R36 ;  /* 0x000000240c007985 */ /* 0x0021e2000c101d2e */
[----:B------:R-:W-:Y:S05]  /*c2e0*/  BRA `(.L_x_3110) ;  /* 0x0000000400a47947 */ /* 0x000fea0003800000 */
.L_x_3069:
[----:B------:R-:W-:-:S06]  /*c2f0*/  UISETP.NE.AND UP0, UPT, UR44, 0x3, UPT ;  /* 0x000000032c00788c */ /* 0x000fcc000bf05270 */
[----:B------:R-:W-:-:S13]  /*c300*/  PLOP3.LUT P5, PT, PT, PT, UP0, 0x80, 0x0 ;  /* 0x000000000000781c */ /* 0x000fda0003faf008 */
[----:B------:R-:W-:Y:S05]  /*c310*/  @!P5 BRA `(.L_x_3138) ;  /* 0x000000000004d947 */ /* 0x000fea0003800000 */
[----:B------:R-:W-:Y:S01]  /*c320*/  BPT.TRAP 0x1 ;  /* 0x000000040000795c */ /* 0x000fe20000300000 */
.L_x_3138:
[----:B------:R-:W-:Y:S01]  /*c330*/  IMAD R88, R216, 0x8, R23 ;  /* 0x00000008d8587824 */ /* 0x000fe200078e0217 */
[----:B------:R-:W-:Y:S01]  /*c340*/  SHF.L.U32 R98, R223, 0x1f, RZ ;  /* 0x0000001fdf627819 */ /* 0x000fe200000006ff */
[----:B------:R-:W-:Y:S01]  /*c350*/  BSSY B1, `(.L_x_3139) ;  /* 0x0000004000017945 */ /* 0x000fe20003800000 */
[----:B------:R-:W-:Y:S02]  /*c360*/  SHF.R.S32.HI R95, RZ, 0x1f, R94 ;  /* 0x0000001fff5f7819 */ /* 0x000fe4000001145e */
[----:B------:R-:W1:Y:S02]  /*c370*/  SYNCS.PHASECHK.TRANS64.TRYWAIT P2, [R88+URZ+0x38890], R98 ;  /* 0x03889062580075a7 */ /* 0x000e64000804017f */
[----:B-1----:R-:W-:Y:S05]  /*c380*/  @!P2 BRA `(.L_x_3140) ;  /* 0x0000026c0078a947 */ /* 0x002fea0003800000 */
.L_x_3470:
[----:B------:R-:W-:Y:S05]  /*c390*/  BSYNC B1 ;  /* 0x0000000000017941 */ /* 0x000fea0003800000 */
.L_x_3139:
        /* <DEDUP_REMOVED lines=25> */
.L_x_3474:
        /* <DEDUP_REMOVED lines=13> */
.L_x_3143:
[----:B------:R-:W-:Y:S05]  /*c600*/  BSYNC B1 ;  /* 0x0000000000017941 */ /* 0x000fea0003800000 */
.L_x_3142:
[----:B------:R-:W-:-:S03]  /*c610*/  UMOV UR4, 0xffffffff ;  /* 0xffffffff00047882 */ /* 0x000fc60000000000 */
[----:B------:R-:W-:Y:S05]  /*c620*/  BRA.DIV UR4, `(.L_x_3144) ;  /* 0x0000026e042c7947 */ /* 0x000fea000b800000 */
[----:B--2-4-:R2:W4:Y:S04]  /*c630*/  SHFL.IDX PT, R37, R41, 0x1, 0x181f ;  /* 0x00381f0029257f89 */ /* 0x01452800000e0000 */
[----:B---3--:R2:W3:Y:S02]  /*c640*/  SHFL.IDX PT, R14, R40, 0x1, 0x181f ;  /* 0x00381f00280e7f89 */ /* 0x0084e400000e0000 */
.L_x_3478:
        /* <DEDUP_REMOVED lines=14> */
.L_x_3146:
[----:B------:R-:W-:Y:S05]  /*c730*/  BSYNC B1 ;  /* 0x0000000000017941 */ /* 0x000fea0003800000 */
.L_x_3145:
[----:B------:R-:W-:-:S03]  /*c740*/  UMOV UR4, 0xffffffff ;  /* 0xffffffff00047882 */ /* 0x000fc60000000000 */
[----:B------:R-:W-:Y:S05]  /*c750*/  BRA.DIV UR4, `(.L_x_3147) ;  /* 0x0000026e04287947 */ /* 0x000fea000b800000 */
[----:B---34-:R3:W4:Y:S04]  /*c760*/  SHFL.IDX PT, R37, R41, 0x2, 0x181f ;  /* 0x00581f0029257f89 */ /* 0x01872800000e0000 */
[----:B------:R3:W0:Y:S02]  /*c770*/  SHFL.IDX PT, R14, R40, 0x2, 0x181f ;  /* 0x00581f00280e7f89 */ /* 0x00062400000e0000 */
.L_x_3482:
        /* <DEDUP_REMOVED lines=14> */
.L_x_3149:
[----:B------:R-:W-:Y:S05]  /*c860*/  BSYNC B1 ;  /* 0x0000000000017941 */ /* 0x000fea0003800000 */
.L_x_3148:
[----:B------:R-:W-:-:S03]  /*c870*/  UMOV UR4, 0xffffffff ;  /* 0xffffffff00047882 */ /* 0x000fc60000000000 */
[----:B------:R-:W-:Y:S05]  /*c880*/  BRA.DIV UR4, `(.L_x_3150) ;  /* 0x0000026e04247947 */ /* 0x000fea000b800000 */
[----:B0---4-:R0:W4:Y:S04]  /*c890*/  SHFL.IDX PT, R37, R41, 0x3, 0x181f ;  /* 0x00781f0029257f89 */ /* 0x01112800000e0000 */
[----:B------:R0:W0:Y:S02]  /*c8a0*/  SHFL.IDX PT, R14, R40, 0x3, 0x181f ;  /* 0x00781f00280e7f89 */ /* 0x00002400000e0000 */
.L_x_3486:
[----:B------:R-:W-:-:S13]  /*c8b0*/  ISETP.GE.AND P2, PT, R42, 0x61, PT ;  /* 0x000000612a00780c */ /* 0x000fda0003f46270 */
        /* <DEDUP_REMOVED lines=12> */
.L_x_3110:
[----:B------:R-:W-:Y:S05]  /*c980*/  BSYNC B0 ;  /* 0x0000000000007941 */ /* 0x000fea0003800000 */
.L_x_3068:
[----:B----4-:R-:W4:Y:S01]  /*c990*/  S2R R11, SR_TID.X ;  /* 0x00000000000b7919 */ /* 0x010f220000002100 */
[----:B------:R-:W-:Y:S01]  /*c9a0*/  @!PT LDS RZ, [RZ] ;  /* 0x00000000fffff984 */ /* 0x000fe20000000800 */
[----:B------:R-:W-:Y:S01]  /*c9b0*/  @!PT LDS RZ, [RZ] ;  /* 0x00000000fffff984 */ /* 0x000fe20000000800 */
[----:B------:R-:W-:Y:S01]  /*c9c0*/  @!PT LDS RZ, [RZ] ;  /* 0x00000000fffff984 */ /* 0x000fe20000000800 */
[----:B------:R-:W-:Y:S01]  /*c9d0*/  @!PT LDS RZ, [RZ] ;  /* 0x00000000fffff984 */ /* 0x000fe20000000800 */
[----:B------:R5:W-:Y:S06]  /*c9e0*/  MEMBAR.ALL.CTA ;  /* 0x0000000000007992 */ /* 0x000bec0000008000 */
[----:B-----5:R-:W5:Y:S01]  /*c9f0*/  FENCE.VIEW.ASYNC.S ;  /* 0x00000000000073c6 */ /* 0x020f620000000000 */
[----:B------:R-:W-:Y:S05]  /*ca00*/  WARPSYNC.ALL ;  /* 0x0000000000007948 */ /* 0x000fea0003800000 */
[----:B------:R-:W-:Y:S01]  /*ca10*/  BSSY B0, `(.L_x_3151) ;  /* 0x0000008000007945 */ /* 0x000fe20003800000 */
[----:B-----5:R0:W-:Y:S01]  /*ca20*/  BAR.SYNC.DEFER_BLOCKING R90, 0x80 ;  /* 0x0002005a0000751d */ /* 0x0201e20000010000 */
[----:B----4-:R-:W-:-:S13]  /*ca30*/  LOP3.LUT P2, RZ, R11, 0x7f, RZ, 0xc0, !PT ;  /* 0x0000007f0bff7812 */ /* 0x010fda000784c0ff */
[----:B------:R-:W-:-:S05]  /*ca40*/  @!P2 VIADD R11, R88, 0x388a0 ;  /* 0x000388a0580ba836 */ /* 0x000fca0000000000 */
[----:B------:R-:W-:-:S04]  /*ca50*/  @!P2 PRMT R11, RZ, 0x654, R11 ;  /* 0x00000654ff0ba816 */ /* 0x000fc8000000000b */
[----:B------:R4:W-:Y:S01]  /*ca60*/  @!P2 SYNCS.ARRIVE.TRANS64.RED.A1T0 RZ, [R11+URZ], RZ ;  /* 0x000000ff0bffa9a7 */ /* 0x0009e2000810043f */
[----:B0-----:R-:W-:Y:S05]  /*ca70*/  @!P5 BRA `(.L_x_3152) ;  /* 0x000000000004d947 */ /* 0x001fea0003800000 */
[----:B------:R-:W-:Y:S01]  /*ca80*/  BPT.TRAP 0x1 ;  /* 0x000000040000795c */ /* 0x000fe20000300000 */
.L_x_3152:
[----:B------:R-:W-:Y:S05]  /*ca90*/  BSYNC B0 ;  /* 0x0000000000007941 */ /* 0x000fea0003800000 */
.L_x_3151:
[----:B------:R-:W0:Y:S01]  /*caa0*/  SYNCS.PHASECHK.TRANS64.TRYWAIT P3, [R88+URZ+0x388b0], R98 ;  /* 0x0388b062580075a7 */ /* 0x000e22000806017f */
[----:B------:R-:W-:Y:S01]  /*cab0*/  ULDC UR38, c[0x0][0x2f4] ;  /* 0x0000bd0000267ab9 */ /* 0x000fe20000000800 */
[----:B------:R-:W-:Y:S04]  /*cac0*/  BSSY B0, `(.L_x_3153) ;  /* 0x0000002000007945 */ /* 0x000fe80003800000 */
[----:B0-----:R-:W-:Y:S05]  /*cad0*/  @!P3 BRA `(.L_x_3154) ;  /* 0x0000026800d8b947 */ /* 0x001fea0003800000 */
.L_x_3487:
[----:B------:R-:W-:Y:S05]  /*cae0*/  BSYNC B0 ;  /* 0x0000000000007941 */ /* 0x000fea0003800000 */
.L_x_3153:
[----:B------:R-:W-:Y:S01]  /*caf0*/  ULDC.64 UR4, c[0x0][0x328] ;  /* 0x0000ca0000047ab9 */ /* 0x000fe20000000a00 */
[----:B------:R-:W-:Y:S01]  /*cb00*/  ULDC.64 UR6, c[0x0][0x318] ;  /* 0x0000c60000067ab9 */ /* 0x000fe20000000a00 */
[----:B------:R-:W-:Y:S01]  /*cb10*/  IMAD R95, R95, UR4, RZ ;  /* 0x000000045f5f7c24 */ /* 0x000fe2000f8e02ff */
[----:B------:R-:W-:Y:S01]  /*cb20*/  BSSY B0, `(.L_x_3155) ;  /* 0x000001d000007945 */ /* 0x000fe20003800000 */
[----:B------:R-:W-:-:S04]  /*cb30*/  IMAD.WIDE.U32 R12, R94, UR4, RZ ;  /* 0x000000045e0c7c25 */ /* 0x000fc8000f8e00ff */
[----:B------:R-:W-:Y:S01]  /*cb40*/  IMAD R95, R94, UR5, R95 ;  /* 0x000000055e5f7c24 */ /* 0x000fe2000f8e025f */
[----:B------:R-:W-:Y:S01]  /*cb50*/  ULDC.64 UR4, c[0x0][0x338] ;  /* 0x0000ce0000047ab9 */ /* 0x000fe20000000a00 */
[----:B------:R-:W-:Y:S02]  /*cb60*/  IMAD.IADD R97, R97, 0x1, -R219 ;  /* 0x0000000161617824 */ /* 0x000fe400078e0adb */
[----:B------:R-:W-:Y:S01]  /*cb70*/  IMAD R96, R96, UR4, RZ ;  /* 0x0000000460607c24 */ /* 0x000fe2000f8e02ff */
[----:B------:R-:W-:-:S03]  /*cb80*/  IADD3 R13, R13, R95, RZ ;  /* 0x0000005f0d0d7210 */ /* 0x000fc60007ffe0ff */
[C---:B----4-:R-:W-:Y:S02]  /*cb90*/  IMAD R11, R93.reuse, UR5, R96 ;  /* 0x000000055d0b7c24 */ /* 0x050fe4000f8e0260 */
[----:B------:R-:W-:Y:S01]  /*cba0*/  IMAD.WIDE.U32 R12, R93, UR4, R12 ;  /* 0x000000045d0c7c25 */ /* 0x000fe2000f8e000c */
[----:B------:R-:W-:-:S03]  /*cbb0*/  ULDC.64 UR4, c[0x0][0x330] ;  /* 0x0000cc0000047ab9 */ /* 0x000fc60000000a00 */
[----:B------:R-:W-:Y:S02]  /*cbc0*/  IMAD.IADD R13, R13, 0x1, R11 ;  /* 0x000000010d0d7824 */ /* 0x000fe400078e020b */
[----:B------:R-:W-:-:S04]  /*cbd0*/  IMAD.WIDE.U32 R12, R220, UR4, R12 ;  /* 0x00000004dc0c7c25 */ /* 0x000fc8000f8e000c */
[----:B------:R-:W-:Y:S01]  /*cbe0*/  IMAD R11, R220, UR5, R13 ;  /* 0x00000005dc0b7c24 */ /* 0x000fe2000f8e020d */
[----:B--23--:R-:W-:-:S04]  /*cbf0*/  IADD3 R40, P3, R12, UR6, RZ ;  /* 0x000000060c287c10 */ /* 0x00cfc8000ff7e0ff */
[----:B------:R-:W-:Y:S01]  /*cc00*/  IADD3.X R11, R11, UR7, RZ, P3, !PT ;  /* 0x000000070b0b7c10 */ /* 0x000fe20009ffe4ff */
[----:B-1----:R0:W1:Y:S01]  /*cc10*/  SHFL.IDX PT, R37, R40, RZ, 0x181f ;  /* 0x00181fff28257589 */ /* 0x00206200000e0000 */
[----:B------:R-:W-:-:S03]  /*cc20*/  ISETP.GE.AND P3, PT, R97, 0x1, PT ;  /* 0x000000016100780c */ /* 0x000fc60003f66270 */
[----:B------:R0:W2:Y:S10]  /*cc30*/  SHFL.IDX PT, R12, R11, RZ, 0x181f ;  /* 0x00181fff0b0c7589 */ /* 0x0000b400000e0000 */
        /* <DEDUP_REMOVED lines=11> */
.L_x_3156:
[----:B------:R-:W-:Y:S05]  /*ccf0*/  BSYNC B0 ;  /* 0x0000000000007941 */ /* 0x000fea0003800000 */
.L_x_3155:
        /* <DEDUP_REMOVED lines=15> */
.L_x_3158:
[----:B------:R-:W-:Y:S05]  /*cdf0*/  BSYNC B0 ;  /* 0x0000000000007941 */ /* 0x000fea0003800000 */
.L_x_3157:
[----:B------:R-:W-:Y:S01]  /*ce00*/  ISETP.GE.AND P3, PT, R97, 0x41, PT ;  /* 0x000000416100780c */ /* 0x000fe20003f66270 */
[----:B0-2---:R0:W2:Y:S01]  /*ce10*/  SHFL.IDX PT, R12, R11, 0x2, 0x181f ;  /* 0x00581f000b0c7f89 */ /* 0x0050a200000e0000 */
[----:B------:R-:W-:Y:S03]  /*ce20*/  BSSY B0, `(.L_x_3159) ;  /* 0x000000d000007945 */ /* 0x000fe60003800000 */
[----:B-1----:R0:W1:Y:S08]  /*ce30*/  SHFL.IDX PT, R37, R40, 0x2, 0x181f ;  /* 0x00581f0028257f89 */ /* 0x00207000000e0000 */
        /* <DEDUP_REMOVED lines=11> */
.L_x_3160:
[----:B------:R-:W-:Y:S05]  /*cef0*/  BSYNC B0 ;  /* 0x0000000000007941 */ /* 0x000fea0003800000 */
.L_x_3159:
        /* <DEDUP_REMOVED lines=15> */
.L_x_3162:
[----:B------:R-:W-:Y:S05]  /*cff0*/  BSYNC B0 ;  /* 0x0000000000007941 */ /* 0x000fea0003800000 */
.L_x_3161:
        /* <DEDUP_REMOVED lines=23> */
.L_x_3063:
[----:B------:R-:W2:Y:S01]  /*d170*/  LDL R4, [R1+0x60] ;  /* 0x0000600001047983 */ /* 0x000ea20000100800 */
[----:B------:R-:W0:Y:S01]  /*d180*/  LDC R0, c[0x0][0x448] ;  /* 0x00011200ff007b82 */ /* 0x000e220000000800 */
[----:B------:R-:W-:Y:S01]  /*d190*/  IMAD.MOV.U32 R169, RZ, RZ, RZ ;  /* 0x000000ffffa97224 */ /* 0x000fe200078e00ff */
[----:B0-----:R-:W-:-:S13]  /*d1a0*/  ISETP.NE.AND P1, PT, R0, 0x1, PT ;  /* 0x000000010000780c */ /* 0x001fda0003f25270 */
[----:B------:R-:W0:Y:S08]  /*d1b0*/  @P1 LDC R3, c[0x0][0x44c] ;  /* 0x00011300ff031b82 */ /* 0x000e300000000800 */
[----:B------:R-:W3:Y:S01]  /*d1c0*/  @P1 LDC R2, c[0x0][0x450] ;  /* 0x00011400ff021b82 */ /* 0x000ee20000000800 */
[----:B--2---:R-:W-:-:S04]  /*d1d0*/  VIADD R0, R4, 0x7f ;  /* 0x0000007f04007836 */ /* 0x004fc80000000000 */
[----:B0-----:R-:W-:-:S05]  /*d1e0*/  @P1 IMAD.HI.U32 R3, R0, R3, RZ ;  /* 0x0000000300031227 */ /* 0x001fca00078e00ff */
[----:B---3--:R-:W-:-:S04]  /*d1f0*/  @P1 SHF.R.U32.HI R0, RZ, R2, R3 ;  /* 0x00000002ff001219 */ /* 0x008fc80000011603 */
[----:B------:R-:W-:-:S04]  /*d200*/  IADD3 R0, R91, R0, RZ ;  /* 0x000000005b007210 */ /* 0x000fc80007ffe0ff */
[----:B------:R-:W-:-:S04]  /*d210*/  SHF.R.S32.HI R3, RZ, 0x1f, R0 ;  /* 0x0000001fff037819 */ /* 0x000fc80000011400 */
[----:B------:R-:W-:-:S04]  /*d220*/  LEA.HI R3, R3, R0, RZ, 0x7 ;  /* 0x0000000003037211 */ /* 0x000fc800078f38ff */
[----:B------:R-:W-:-:S04]  /*d230*/  SHF.R.S32.HI R3, RZ, 0x7, R3 ;  /* 0x00000007ff037819 */ /* 0x000fc80000011403 */
[----:B------:R-:W-:-:S04]  /*d240*/  VIMNMX R92, R92, R3, PT ;  /* 0x000000035c5c7248 */ /* 0x000fc80003fe0100 */
[----:B------:R-:W-:Y:S01]  /*d250*/  ISETP.GE.AND P1, PT, R92, 0x1, PT ;  /* 0x000000015c00780c */ /* 0x000fe20003f26270 */
[----:B------:R-:W-:-:S12]  /*d260*/  @P0 BRA `(.L_x_3164) ;  /* 0x00000000000c0947 */ /* 0x000fd80003800000 */
[----:B------:R-:W0:Y:S01]  /*d270*/  FENCE.VIEW.ASYNC.G ;  /* 0x00000000000073c6 */ /* 0x000e220000000100 */
[----:B------:R-:W-:Y:S05]  /*d280*/  WARPSYNC.ALL ;  /* 0x0000000000007948 */ /* 0x000fea0003800000 */
[----:B0-----:R-:W-:Y:S06]  /*d290*/  BAR.ARV 0xc, 0x180 ;  /* 0x0306000000007b1d */ /* 0x001fec0000002000 */
.L_x_3164:
[----:B------:R-:W-:Y:S04]  /*d2a0*/  BSSY B0, `(.L_x_3165) ;  /* 0x0000021000007945 */ /* 0x000fe80003800000 */
[----:B------:R-:W-:Y:S05]  /*d2b0*/  @!P1 BRA `(.L_x_3166) ;  /* 0x00000000007c9947 */ /* 0x000fea0003800000 */
[----:B------:R-:W2:Y:S01]  /*d2c0*/  LDL R0, [R1+0x98] ;  /* 0x0000980001007983 */ /* 0x000ea20000100800 */
[----:B------:R-:W-:Y:S01]  /*d2d0*/  ULDC UR4, c[0x0][0x9f0] ;  /* 0x00027c0000047ab9 */ /* 0x000fe20000000800 */
[----:B--2---:R-:W-:-:S04]  /*d2e0*/  ISETP.NE.AND P0, PT, R0, RZ, PT ;  /* 0x000000ff0000720c */ /* 0x004fc80003f05270 */
[----:B------:R-:W-:-:S04]  /*d2f0*/  SEL R9, R0, UR4, P0 ;  /* 0x0000000400097c07 */ /* 0x000fc80008000000 */
[-C--:B------:R-:W-:Y:S02]  /*d300*/  IABS R5, R9.reuse ;  /* 0x0000000900057213 */ /* 0x080fe40000000000 */
[----:B------:R-:W-:Y:S02]  /*d310*/  IADD3 R0, R9, -0x1, R92 ;  /* 0xffffffff09007810 */ /* 0x000fe40007ffe05c */
[----:B------:R-:W0:Y:S01]  /*d320*/  I2F.RP R4, R5 ;  /* 0x0000000500047306 */ /* 0x000e220000209400 */
[----:B------:R-:W-:-:S05]  /*d330*/  IABS R8, R9 ;  /* 0x0000000900087213 */ /* 0x000fca0000000000 */
[----:B------:R-:W-:Y:S02]  /*d340*/  IMAD.MOV R8, RZ, RZ, -R8 ;  /* 0x000000ffff087224 */ /* 0x000fe400078e0a08 */
        /* <DEDUP_REMOVED lines=9> */
[----:B------:R-:W-:-:S04]  /*d3e0*/  IMAD.HI.U32 R3, R3, R7, R2 ;  /* 0x0000000703037227 */ /* 0x000fc800078e0002 */
[----:B------:R-:W-:Y:S02]  /*d3f0*/  IMAD.MOV.U32 R2, RZ, RZ, R8 ;  /* 0x000000ffff027224 */ /* 0x000fe400078e0008 */
[----:B------:R-:W-:-:S04]  /*d400*/  IMAD.HI.U32 R3, R3, R4, RZ ;  /* 0x0000000403037227 */ /* 0x000fc800078e00ff */
[----:B------:R-:W-:-:S05]  /*d410*/  IMAD R2, R3, R2, R4 ;  /* 0x0000000203027224 */ /* 0x000fca00078e0204 */
[----:B------:R-:W-:-:S13]  /*d420*/  ISETP.GT.U32.AND P1, PT, R5, R2, PT ;  /* 0x000000020500720c */ /* 0x000fda0003f24070 */
[-C--:B------:R-:W-:Y:S01]  /*d430*/  @!P1 IADD3 R2, R2, -R5.reuse, RZ ;  /* 0x8000000502029210 */ /* 0x080fe20007ffe0ff */
[----:B------:R-:W-:Y:S01]  /*d440*/  @!P1 VIADD R3, R3, 0x1 ;  /* 0x0000000103039836 */ /* 0x000fe20000000000 */
[----:B------:R-:W-:Y:S02]  /*d450*/  ISETP.NE.AND P1, PT, R9, RZ, PT ;  /* 0x000000ff0900720c */ /* 0x000fe40003f25270 */
[----:B------:R-:W-:-:S13]  /*d460*/  ISETP.GE.U32.AND P0, PT, R2, R5, PT ;  /* 0x000000050200720c */ /* 0x000fda0003f06070 */
[----:B------:R-:W-:-:S04]  /*d470*/  @P0 VIADD R3, R3, 0x1 ;  /* 0x0000000103030836 */ /* 0x000fc80000000000 */
[----:B------:R-:W-:Y:S01]  /*d480*/  @!P2 IMAD.MOV R3, RZ, RZ, -R3 ;  /* 0x000000ffff03a224 */ /* 0x000fe200078e0a03 */
[----:B------:R-:W-:-:S05]  /*d490*/  @!P1 LOP3.LUT R3, RZ, R9, RZ, 0x33, !PT ;  /* 0x00000009ff039212 */ /* 0x000fca00078e33ff */
[----:B------:R-:W-:-:S07]  /*d4a0*/  IMAD.MOV.U32 R169, RZ, RZ, R3 ;  /* 0x000000ffffa97224 */ /* 0x000fce00078e0003 */
.L_x_3166:
[----:B------:R-:W-:Y:S05]  /*d4b0*/  BSYNC B0 ;  /* 0x0000000000007941 */ /* 0x000fea0003800000 */
.L_x_3165:
[----:B------:R-:W2:Y:S01]  /*d4c0*/  LDL R0, [R1+0xb4] ;  /* 0x0000b40001007983 */ /* 0x000ea20000100800 */
[----:B------:R-:W-:Y:S02]  /*d4d0*/  PLOP3.LUT P0, PT, PT, PT, PT, 0x80, 0x0 ;  /* 0x000000000000781c */ /* 0x000fe40003f0f070 */
[----:B------:R-:W-:Y:S01]  /*d4e0*/  CS2R R166, SRZ ;  /* 0x0000000000a67805 */ /* 0x000fe2000001ff00 */
[----:B------:R-:W-:Y:S01]  /*d4f0*/  IMAD.MOV.U32 R5, RZ, RZ, RZ ;  /* 0x000000ffff057224 */ /* 0x000fe200078e00ff */
[----:B------:R-:W-:Y:S02]  /*d500*/  CS2R R146, SRZ ;  /* 0x0000000000927805 */ /* 0x000fe4000001ff00 */
[----:B------:R-:W-:Y:S02]  /*d510*/  CS2R R64, SRZ ;  /* 0x0000000000407805 */ /* 0x000fe4000001ff00 */
[----:B------:R-:W-:Y:S02]  /*d520*/  CS2R R28, SRZ ;  /* 0x00000000001c7805 */ /* 0x000fe4000001ff00 */
[----:B------:R-:W-:-:S02]  /*d530*/  MOV R25, RZ ;  /* 0x000000ff00197202 */ /* 0x000fc40000000f00 */
[----:B------:R-:W-:Y:S02]  /*d540*/  CS2R R152, SRZ ;  /* 0x0000000000987805 */ /* 0x000fe4000001ff00 */
[----:B------:R-:W-:Y:S02]  /*d550*/  CS2R R158, SRZ ;  /* 0x00000000009e7805 */ /* 0x000fe4000001ff00 */
[----:B-1----:R-:W-:Y:S02]  /*d560*/  CS2R R36, SRZ ;  /* 0x0000000000247805 */ /* 0x002fe4000001ff00 */
[----:B------:R-:W-:Y:S02]  /*d570*/  CS2R R6, SRZ ;  /* 0x0000000000067805 */ /* 0x000fe4000001ff00 */
        /* <DEDUP_REMOVED lines=64> */
[----:B------:R-:W-:Y:S02]  /*d980*/  VIADD R0, R23, 0x20400 ;  /* 0x0002040017007836 */ /* 0x000fe40000000000 */
[----:B0-----:R-:W-:-:S05]  /*d990*/  VIADD R28, R2, 0xffffff80 ;  /* 0xffffff80021c7836 */ /* 0x001fca0000000000 */
[----:B------:R-:W-:-:S04]  /*d9a0*/  SHF.R.S32.HI R33, RZ, 0x1f, R28 ;  /* 0x0000001fff217819 */ /* 0x000fc8000001141c */
[----:B------:R-:W-:-:S04]  /*d9b0*/  LEA.HI R13, R33, R28, RZ, 0x7 ;  /* 0x0000001c210d7211 */ /* 0x000fc800078f38ff */
[----:B------:R-:W-:Y:S01]  /*d9c0*/  SHF.R.S32.HI R13, RZ, 0x7, R13 ;  /* 0x00000007ff0d7819 */ /* 0x000fe2000001140d */
[----:B------:R-:W-:Y:S06]  /*d9d0*/  BRA.DIV UR4, `(.L_x_3168) ;  /* 0x0000025e042c7947 */ /* 0x000fec000b800000 */
[----:B------:R0:W1:Y:S02]  /*d9e0*/  SHFL.IDX PT, R14, R13, RZ, 0x1f ;  /* 0x00001fff0d0e7589 */ /* 0x00006400000e0000 */
.L_x_3490:
[----:B-1----:R-:W-:Y:S01]  /*d9f0*/  LEA.HI R2, R14, R14, RZ, 0x1 ;  /* 0x0000000e0e027211 */ /* 0x002fe200078f08ff */
[----:B------:R-:W-:Y:S01]  /*da00*/  BSSY B6, `(.L_x_3169) ;  /* 0x0000019000067945 */ /* 0x000fe20003800000 */
[----:B------:R-:W-:Y:S02]  /*da10*/  LOP3.LUT P0, RZ, R0, 0x3ff, RZ, 0xc0, !PT ;  /* 0x000003ff00ff7812 */ /* 0x000fe4000780c0ff */
[----:B------:R-:W-:Y:S02]  /*da20*/  LOP3.LUT R3, R2, 0x1e, RZ, 0xc0, !PT ;  /* 0x0000001e02037812 */ /* 0x000fe400078ec0ff */
[----:B------:R-:W-:-:S03]  /*da30*/  P2R R25, PR, RZ, 0x1 ;  /* 0x00000001ff197803 */ /* 0x000fc60000000000 */
[----:B------:R-:W-:-:S04]  /*da40*/  IMAD.IADD R3, R14, 0x1, -R3 ;  /* 0x000000010e037824 */ /* 0x000fc800078e0a03 */
[----:B------:R-:W-:-:S05]  /*da50*/  IMAD R3, R3, 0x2000, R0 ;  /* 0x0000200003037824 */ /* 0x000fca00078e0200 */
[----:B------:R-:W-:-:S04]  /*da60*/  SHF.R.U32.HI R3, RZ, 0x4, R3 ;  /* 0x00000004ff037819 */ /* 0x000fc80000011603 */
[----:B------:R-:W-:Y:S01]  /*da70*/  LOP3.LUT R36, R3, 0x3fff, RZ, 0xc0, !PT ;  /* 0x00003fff03247812 */ /* 0x000fe200078ec0ff */
[----:B------:R-:W-:Y:S06]  /*da80*/  @!P0 BRA `(.L_x_3170) ;  /* 0x0000000000408947 */ /* 0x000fec0003800000 */
[----:B------:R-:W-:Y:S01]  /*da90*/  MOV R2, 0x0 ;  /* 0x0000000000027802 */ /* 0x000fe20000000f00 */
[----:B------:R-:W-:Y:S01]  /*daa0*/  ULDC.64 UR4, c[0x4][0x1b0] ;  /* 0x01006c0000047ab9 */ /* 0x000fe20000000a00 */
[----:B------:R-:W-:Y:S01]  /*dab0*/  ULDC.64 UR6, c[0x4][0x1b8] ;  /* 0x01006e0000067ab9 */ /* 0x000fe20000000a00 */
[----:B------:R-:W-:Y:S01]  /*dac0*/  IMAD.U32 R4, RZ, RZ, UR4 ;  /* 0x00000004ff047e24 */ /* 0x000fe2000f8e00ff */
[----:B------:R-:W-:Y:S01]  /*dad0*/  MOV R5, UR5 ;  /* 0x0000000500057c02 */ /* 0x000fe20008000f00 */
[----:B------:R-:W-:Y:S01]  /*dae0*/  ULDC.64 UR4, c[0x4][0x98] ;  /* 0x0100260000047ab9 */ /* 0x000fe20000000a00 */
[----:B------:R-:W1:Y:S01]  /*daf0*/  LDC.64 R2, c[0x4][R2] ;  /* 0x0100000002027b82 */ /* 0x000e620000000a00 */
[----:B------:R-:W-:Y:S01]  /*db00*/  IMAD.U32 R6, RZ, RZ, UR6 ;  /* 0x00000006ff067e24 */ /* 0x000fe2000f8e00ff */
[----:B0-----:R-:W-:Y:S01]  /*db10*/  MOV R13, RZ ;  /* 0x000000ff000d7202 */ /* 0x001fe20000000f00 */
[----:B------:R-:W-:Y:S02]  /*db20*/  IMAD.U32 R7, RZ, RZ, UR7 ;  /* 0x00000007ff077e24 */ /* 0x000fe4000f8e00ff */
[----:B------:R-:W-:-:S02]  /*db30*/  IMAD.U32 R10, RZ, RZ, UR4 ;  /* 0x00000004ff0a7e24 */ /* 0x000fc4000f8e00ff */
[----:B------:R-:W-:Y:S02]  /*db40*/  IMAD.U32 R11, RZ, RZ, UR5 ;  /* 0x00000005ff0b7e24 */ /* 0x000fe4000f8e00ff */
[----:B------:R-:W-:Y:S02]  /*db50*/  IMAD.MOV.U32 R8, RZ, RZ, 0x70 ;  /* 0x00000070ff087424 */ /* 0x000fe400078e00ff */
[----:B------:R-:W-:-:S07]  /*db60*/  IMAD.MOV.U32 R12, RZ, RZ, 0x1 ;  /* 0x00000001ff0c7424 */ /* 0x000fce00078e00ff */
[----:B------:R-:W-:-:S07]  /*db70*/  LEPC R20, `(.L_x_3170) ;  /* 0x000000001014794e */ /* 0x000fce0000000000 */
[----:B-1---5:R-:W-:Y:S05]  /*db80*/  CALL.ABS.NOINC R2 ;  /* 0x0000000002007343 */ /* 0x022fea0003c00000 */
.L_x_3170:
[----:B------:R-:W-:Y:S05]  /*db90*/  BSYNC B6 ;  /* 0x0000000000067941 */ /* 0x000fea0003800000 */
.L_x_3169:
        /* <DEDUP_REMOVED lines=14> */
[C---:B---3--:R-:W-:Y:S02]  /*dc80*/  @P0 IMAD R11, R20.reuse, R7, R0 ;  /* 0x00000007140b0224 */ /* 0x048fe400078e0200 */
        /* <DEDUP_REMOVED lines=33> */
.L_x_3174:
[----:B-1----:R1:W2:Y:S02]  /*dea0*/  SYNCS.PHASECHK.TRANS64.TRYWAIT P0, [R23+URZ+0x38800], R0 ;  /* 0x03880000170075a7 */ /* 0x0022a4000800017f */
[----:B--2---:R-:W-:Y:S05]  /*deb0*/  @!P0 NANOSLEEP.SYNCS 0x989680 ;  /* 0x009896800000895d */ /* 0x004fea0003900000 */
[----:B------:R-:W2:Y:S02]  /*dec0*/  @!P0 SYNCS.PHASECHK.TRANS64 P0, [R23+URZ+0x38800], R0 ;  /* 0x03880000170085a7 */ /* 0x000ea4000800007f */
[----:B--2---:R-:W-:Y:S05]  /*ded0*/  @!P0 BRA `(.L_x_3174) ;  /* 0xfffffffc00f08947 */ /* 0x004fea000383ffff */
.L_x_3173:
[----:B------:R-:W-:Y:S05]  /*dee0*/  BSYNC B0 ;  /* 0x0000000000007941 */ /* 0x000fea0003800000 */
.L_x_3172:
[----:B------:R-:W-:Y:S05]  /*def0*/  BRA `(.L_x_3175) ;  /* 0x0000009400d47947 */ /* 0x000fea0003800000 */
.L_x_3171:
[----:B------:R-:W-:Y:S01]  /*df00*/  ISETP.NE.AND P0, PT, R25, RZ, PT ;  /* 0x000000ff1900720c */ /* 0x000fe20003f05270 */
[----:B------:R-:W-:Y:S01]  /*df10*/  ULDC.64 UR4, c[0x0][0x3f8] ;  /* 0x0000fe0000047ab9 */ /* 0x000fe20000000a00 */
[----:B-----5:R-:W-:Y:S01]  /*df20*/  SHF.R.S32.HI R0, RZ, 0x1f, R24 ;  /* 0x0000001fff007819 */ /* 0x020fe20000011418 */
[----:B------:R-:W-:Y:S01]  /*df30*/  ULDC.64 UR6, c[0x0][0x408] ;  /* 0x0001020000067ab9 */ /* 0x000fe20000000a00 */
[----:B------:R-:W-:Y:S01]  /*df40*/  IMAD.WIDE.U32 R26, R24, UR4, RZ ;  /* 0x00000004181a7c25 */ /* 0x000fe2000f8e00ff */
[----:B------:R-:W-:Y:S03]  /*df50*/  BSSY B6, `(.L_x_3176) ;  /* 0x0000019000067945 */ /* 0x000fe60003800000 */
[C---:B------:R-:W-:Y:S02]  /*df60*/  IMAD R3, R0.reuse, UR4, RZ ;  /* 0x0000000400037c24 */ /* 0x040fe4000f8e02ff */
[----:B------:R-:W-:-:S02]  /*df70*/  IMAD R5, R0, UR6, RZ ;  /* 0x0000000600057c24 */ /* 0x000fc4000f8e02ff */
[C---:B------:R-:W-:Y:S02]  /*df80*/  IMAD R3, R24.reuse, UR5, R3 ;  /* 0x0000000518037c24 */ /* 0x040fe4000f8e0203 */
[C---:B------:R-:W-:Y:S02]  /*df90*/  IMAD R5, R24.reuse, UR7, R5 ;  /* 0x0000000718057c24 */ /* 0x040fe4000f8e0205 */
[----:B------:R-:W-:-:S04]  /*dfa0*/  IMAD.WIDE.U32 R24, R24, UR6, RZ ;  /* 0x0000000618187c25 */ /* 0x000fc8000f8e00ff */
[----:B------:R-:W-:Y:S01]  /*dfb0*/  IMAD.IADD R29, R3, 0x1, R27 ;  /* 0x00000001031d7824 */ /* 0x000fe200078e021b */
[----:B------:R-:W-:Y:S01]  /*dfc0*/  IADD3 R31, R5, R25, RZ ;  /* 0x00000019051f7210 */ /* 0x000fe20007ffe0ff */
[----:B------:R-:W-:Y:S06]  /*dfd0*/  @!P0 BRA `(.L_x_3177) ;  /* 0x0000000000408947 */ /* 0x000fec0003800000 */
        /* <DEDUP_REMOVED lines=15> */
[----:B0-----:R-:W-:Y:S05]  /*e0d0*/  CALL.ABS.NOINC R14 ;  /* 0x000000000e007343 */ /* 0x001fea0003c00000 */
.L_x_3177:
[----:B------:R-:W-:Y:S05]  /*e0e0*/  BSYNC B6 ;  /* 0x0000000000067941 */ /* 0x000fea0003800000 */
.L_x_3176:
[----:B------:R-:W2:Y:S01]  /*e0f0*/  LDL R52, [R1+0x60] ;  /* 0x0000600001347983 */ /* 0x000ea20000100800 */
[----:B------:R-:W-:Y:S01]  /*e100*/  ULDC.U8 UR4, c[0x0][0x410] ;  /* 0x0001040000047ab9 */ /* 0x000fe20000000000 */
[----:B------:R-:W-:Y:S01]  /*e110*/  LEA.HI R33, R33, R28, RZ, 0x3 ;  /* 0x0000001c21217211 */ /* 0x000fe200078f18ff */
[----:B------:R-:W-:Y:S01]  /*e120*/  BSSY B0, `(.L_x_3178) ;  /* 0x000094a000007945 */ /* 0x000fe20003800000 */
[----:B------:R-:W-:Y:S02]  /*e130*/  ISETP.NE.AND P0, PT, RZ, UR4, PT ;  /* 0x00000004ff007c0c */ /* 0x000fe4000bf05270 */
[----:B------:R-:W-:-:S05]  /*e140*/  LOP3.LUT R33, R33, 0xfffffff8, RZ, 0xc0, !PT ;  /* 0xfffffff821217812 */ /* 0x000fca00078ec0ff */
[----:B------:R-:W-:Y:S02]  /*e150*/  IMAD.IADD R0, R28, 0x1, -R33 ;  /* 0x000000011c007824 */ /* 0x000fe400078e0a21 */
[----:B--2---:R-:W-:-:S04]  /*e160*/  IMAD.IADD R10, R219, 0x1, R52 ;  /* 0x00000001db0a7824 */ /* 0x004fc800078e0234 */
[----:B------:R-:W-:Y:S01]  /*e170*/  IMAD R3, R0, 0x20, R10 ;  /* 0x0000002000037824 */ /* 0x000fe200078e020a */
[----:B------:R-:W-:Y:S06]  /*e180*/  @!P0 BRA `(.L_x_3179) ;  /* 0x0000004800808947 */ /* 0x000fec0003800000 */
        /* <DEDUP_REMOVED lines=29> */
.L_x_3496:
[----:B------:R-:W5:Y:S01]  /*e360*/  LDL R4, [R1+0x58] ;  /* 0x0000580001047983 */ /* 0x000f620000100800 */
[----:B------:R-:W-:Y:S01]  /*e370*/  BSSY B1, `(.L_x_3181) ;  /* 0x000001c000017945 */ /* 0x000fe20003800000 */
[----:B------:R-:W-:Y:S02]  /*e380*/  CS2R R40, SRZ ;  /* 0x0000000000287805 */ /* 0x000fe4000001ff00 */
[----:B------:R-:W-:Y:S02]  /*e390*/  CS2R R44, SRZ ;  /* 0x00000000002c7805 */ /* 0x000fe4000001ff00 */
[----:B------:R-:W-:Y:S02]  /*e3a0*/  CS2R R42, SRZ ;  /* 0x00000000002a7805 */ /* 0x000fe4000001ff00 */
[----:B------:R-:W-:Y:S01]  /*e3b0*/  CS2R R46, SRZ ;  /* 0x00000000002e7805 */ /* 0x000fe2000001ff00 */
[----:B-----5:R-:W-:-:S05]  /*e3c0*/  IMAD R51, R4, R51, RZ ;  /* 0x0000003304337224 */ /* 0x020fca00078e02ff */
[----:B------:R-:W-:-:S13]  /*e3d0*/  ISETP.GE.AND P0, PT, R10, R51, PT ;  /* 0x000000330a00720c */ /* 0x000fda0003f06270 */
[----:B------:R-:W-:Y:S05]  /*e3e0*/  @P0 BRA `(.L_x_3182) ;  /* 0x0000000000500947 */ /* 0x000fea0003800000 */
[----:B------:R-:W1:Y:S01]  /*e3f0*/  LDL R11, [R1+0x94] ;  /* 0x00009400010b7983 */ /* 0x000e620000100800 */
[----:B------:R-:W-:Y:S01]  /*e400*/  ULDC UR4, c[0x0][0x3f4] ;  /* 0x0000fd0000047ab9 */ /* 0x000fe20000000800 */
[----:B------:R-:W-:Y:S02]  /*e410*/  CS2R R40, SRZ ;  /* 0x0000000000287805 */ /* 0x000fe4000001ff00 */
[----:B------:R-:W-:Y:S02]  /*e420*/  ISETP.GE.AND P4, PT, R218, UR4, PT ;  /* 0x00000004da007c0c */ /* 0x000fe4000bf86270 */
[----:B------:R-:W-:Y:S02]  /*e430*/  CS2R R44, SRZ ;  /* 0x00000000002c7805 */ /* 0x000fe4000001ff00 */
[----:B------:R-:W-:-:S09]  /*e440*/  ISETP.GE.AND P3, PT, R18, UR4, PT ;  /* 0x0000000412007c0c */ /* 0x000fd2000bf66270 */
[CC--:B--2---:R-:W-:Y:S02]  /*e450*/  @!P4 IADD3 R6, P0, R218.reuse, R5.reuse, RZ ;  /* 0x00000005da06c210 */ /* 0x0c4fe40007f1e0ff */
[----:B----4-:R-:W-:Y:S02]  /*e460*/  @!P4 IADD3 R8, P2, R218, R14, RZ ;  /* 0x0000000eda08c210 */ /* 0x010fe40007f5e0ff */
[----:B------:R-:W-:Y:S02]  /*e470*/  CS2R R46, SRZ ;  /* 0x00000000002e7805 */ /* 0x000fe4000001ff00 */
[----:B------:R-:W-:Y:S01]  /*e480*/  CS2R R42, SRZ ;  /* 0x00000000002a7805 */ /* 0x000fe2000001ff00 */
[----:B-1----:R-:W-:Y:S01]  /*e490*/  @!P4 IMAD.X R7, R3, 0x1, R11, P0 ;  /* 0x000000010307c824 */ /* 0x002fe200000e060b */
[----:B------:R-:W-:-:S04]  /*e4a0*/  @!P3 IADD3 R4, P0, R18, R5, RZ ;  /* 0x000000051204b210 */ /* 0x000fc80007f1e0ff */
[----:B------:R1:W5:Y:S01]  /*e4b0*/  @!P4 LD.E.64 R40, desc[UR46][R6.64] ;  /* 0x0000002e0628c980 */ /* 0x000362000c101b00 */
[----:B------:R-:W-:-:S05]  /*e4c0*/  @!P3 IMAD.X R5, R3, 0x1, R19, P0 ;  /* 0x000000010305b824 */ /* 0x000fca00000e0613 */
[----:B------:R2:W5:Y:S01]  /*e4d0*/  @!P3 LD.E.64 R44, desc[UR46][R4.64] ;  /* 0x0000002e042cb980 */ /* 0x000562000c101b00 */
[----:B-1----:R-:W-:-:S05]  /*e4e0*/  @!P3 IADD3 R6, P1, R18, R14, RZ ;  /* 0x0000000e1206b210 */ /* 0x002fca0007f3e0ff */
[C---:B---3--:R-:W-:Y:S02]  /*e4f0*/  @!P3 IMAD.X R7, R9.reuse, 0x1, R19, P1 ;  /* 0x000000010907b824 */ /* 0x048fe400008e0613 */
[----:B------:R-:W-:-:S03]  /*e500*/  @!P4 IMAD.X R9, R9, 0x1, R11, P2 ;  /* 0x000000010909c824 */ /* 0x000fc600010e060b */
[----:B------:R2:W5:Y:S04]  /*e510*/  @!P3 LD.E.64 R46, desc[UR46][R6.64] ;  /* 0x0000002e062eb980 */ /* 0x000568000c101b00 */
[----:B------:R2:W5:Y:S02]  /*e520*/  @!P4 LD.E.64 R42, desc[UR46][R8.64] ;  /* 0x0000002e082ac980 */ /* 0x000564000c101b00 */
.L_x_3182:
[----:B------:R-:W-:Y:S05]  /*e530*/  BSYNC B1 ;  /* 0x0000000000017941 */ /* 0x000fea0003800000 */
.L_x_3181:
[----:B------:R-:W-:Y:S01]  /*e540*/  UMOV UR4, 0xffffffff ;  /* 0xffffffff00047882 */ /* 0x000fe20000000000 */
[----:B------:R-:W-:Y:S02]  /*e550*/  CS2R R30, SRZ ;  /* 0x00000000001e7805 */ /* 0x000fe4000001ff00 */
[----:B------:R-:W-:Y:S05]  /*e560*/  BRA.DIV UR4, `(.L_x_3183) ;  /* 0x0000025204dc7947 */ /* 0x000fea000b800000 */
[----:B-1----:R1:W0:Y:S04]  /*e570*/  SHFL.IDX PT, R3, R48, 0x1, 0x181f ;  /* 0x00381f0030037f89 */ /* 0x00222800000e0000 */
[----:B--2---:R1:W2:Y:S04]  /*e580*/  SHFL.IDX PT, R5, R0, 0x1, 0x181f ;  /* 0x00381f0000057f89 */ /* 0x0042a800000e0000 */
[----:B---3--:R1:W3:Y:S04]  /*e590*/  SHFL.IDX PT, R9, R37, 0x1, 0x181f ;  /* 0x00381f0025097f89 */ /* 0x0082e800000e0000 */
[----:B----4-:R1:W4:Y:S02]  /*e5a0*/  SHFL.IDX PT, R14, R49, 0x1, 0x181f ;  /* 0x00381f00310e7f89 */ /* 0x01032400000e0000 */
.L_x_3502:
[----:B------:R-:W-:Y:S01]  /*e5b0*/  VIADD R4, R10, 0x20 ;  /* 0x000000200a047836 */ /* 0x000fe20000000000 */
[----:B------:R-:W-:Y:S01]  /*e5c0*/  BSSY B1, `(.L_x_3184) ;  /* 0x000001a000017945 */ /* 0x000fe20003800000 */
[----:B------:R-:W-:Y:S02]  /*e5d0*/  CS2R R34, SRZ ;  /* 0x0000000000227805 */ /* 0x000fe4000001ff00 */
[----:B------:R-:W-:Y:S02]  /*e5e0*/  CS2R R32, SRZ ;  /* 0x0000000000207805 */ /* 0x000fe4000001ff00 */
[----:B------:R-:W-:Y:S02]  /*e5f0*/  CS2R R38, SRZ ;  /* 0x0000000000267805 */ /* 0x000fe4000001ff00 */
[----:B------:R-:W-:-:S13]  /*e600*/  ISETP.GE.AND P0, PT, R4, R51, PT ;  /* 0x000000330400720c */ /* 0x000fda0003f06270 */
[----:B------:R-:W-:Y:S05]  /*e610*/  @P0 BRA `(.L_x_3185) ;  /* 0x0000000000500947 */ /* 0x000fea0003800000 */
[----:B------:R-:W0:Y:S01]  /*e620*/  LDL R11, [R1+0x94] ;  /* 0x00009400010b7983 */ /* 0x000e220000100800 */
        /* <DEDUP_REMOVED lines=9> */
[----:B0-----:R-:W-:Y:S01]  /*e6c0*/  @!P4 IMAD.X R7, R3, 0x1, R11, P0 ;  /* 0x000000010307c824 */ /* 0x001fe200000e060b */
[----:B------:R-:W-:-:S04]  /*e6d0*/  @!P3 IADD3 R4, P0, R18, R5, RZ ;  /* 0x000000051204b210 */ /* 0x000fc80007f1e0ff */
[----:B------:R0:W5:Y:S01]  /*e6e0*/  @!P4 LD.E.64 R30, desc[UR46][R6.64] ;  /* 0x0000002e061ec980 */ /* 0x000162000c101b00 */
[----:B------:R-:W-:-:S05]  /*e6f0*/  @!P3 IADD3.X R5, R3, R19, RZ, P0, !PT ;  /* 0x000000130305b210 */ /* 0x000fca00007fe4ff */
[----:B------:R2:W5:Y:S01]  /*e700*/  @!P3 LD.E.64 R34, desc[UR46][R4.64] ;  /* 0x0000002e0422b980 */ /* 0x000562000c101b00 */
[----:B0-----:R-:W-:-:S05]  /*e710*/  @!P3 IADD3 R6, P1, R18, R14, RZ ;  /* 0x0000000e1206b210 */ /* 0x001fca0007f3e0ff */
[C---:B---3--:R-:W-:Y:S02]  /*e720*/  @!P3 IMAD.X R7, R9.reuse, 0x1, R19, P1 ;  /* 0x000000010907b824 */ /* 0x048fe400008e0613 */
[----:B------:R-:W-:-:S03]  /*e730*/  @!P4 IMAD.X R9, R9, 0x1, R11, P2 ;  /* 0x000000010909c824 */ /* 0x000fc600010e060b */
[----:B------:R2:W5:Y:S04]  /*e740*/  @!P3 LD.E.64 R38, desc[UR46][R6.64] ;  /* 0x0000002e0626b980 */ /* 0x000568000c101b00 */
[----:B------:R2:W5:Y:S02]  /*e750*/  @!P4 LD.E.64 R32, desc[UR46][R8.64] ;  /* 0x0000002e0820c980 */ /* 0x000564000c101b00 */
.L_x_3185:
[----:B------:R-:W-:Y:S05]  /*e760*/  BSYNC B1 ;  /* 0x0000000000017941 */ /* 0x000fea0003800000 */
.L_x_3184:
[----:B------:R-:W-:-:S03]  /*e770*/  UMOV UR4, 0xffffffff ;  /* 0xffffffff00047882 */ /* 0x000fc60000000000 */
[----:B------:R-:W-:Y:S05]  /*e780*/  BRA.DIV UR4, `(.L_x_3186) ;  /* 0x0000025204c47947 */ /* 0x000fea000b800000 */
[----:B0-----:R0:W0:Y:S04]  /*e790*/  SHFL.IDX PT, R3, R48, 0x2, 0x181f ;  /* 0x00581f0030037f89 */ /* 0x00102800000e0000 */
[----:B--2---:R2:W0:Y:S04]  /*e7a0*/  SHFL.IDX PT, R5, R0, 0x2, 0x181f ;  /* 0x00581f0000057f89 */ /* 0x00442800000e0000 */
[----:B---3--:R2:W3:Y:S04]  /*e7b0*/  SHFL.IDX PT, R9, R37, 0x2, 0x181f ;  /* 0x00581f0025097f89 */ /* 0x0084e800000e0000 */
[----:B----4-:R2:W4:Y:S02]  /*e7c0*/  SHFL.IDX PT, R14, R49, 0x2, 0x181f ;  /* 0x00581f00310e7f89 */ /* 0x01052400000e0000 */
.L_x_3508:
        /* <DEDUP_REMOVED lines=8> */
[----:B------:R-:W2:Y:S01]  /*e850*/  LDL R11, [R1+0x94] ;  /* 0x00009400010b7983 */ /* 0x000ea20000100800 */
[----:B------:R-:W-:Y:S01]  /*e860*/  ULDC UR4, c[0x0][0x3f4] ;  /* 0x0000fd0000047ab9 */ /* 0x000fe20000000800 */
[----:B------:R-:W-:Y:S02]  /*e870*/  CS2R R24, SRZ ;  /* 0x0000000000187805 */ /* 0x000fe4000001ff00 */
[----:B------:R-:W-:Y:S02]  /*e880*/  ISETP.GE.AND P4, PT, R218, UR4, PT ;  /* 0x00000004da007c0c */ /* 0x000fe4000bf86270 */
[----:B------:R-:W-:Y:S02]  /*e890*/  CS2R R26, SRZ ;  /* 0x00000000001a7805 */ /* 0x000fe4000001ff00 */
[----:B------:R-:W-:-:S09]  /*e8a0*/  ISETP.GE.AND P3, PT, R18, UR4, PT ;  /* 0x0000000412007c0c */ /* 0x000fd2000bf66270 */
[CC--:B0-----:R-:W-:Y:S02]  /*e8b0*/  @!P4 IADD3 R6, P0, R218.reuse, R5.reuse, RZ ;  /* 0x00000005da06c210 */ /* 0x0c1fe40007f1e0ff */
[----:B----4-:R-:W-:Y:S02]  /*e8c0*/  @!P4 IADD3 R8, P2, R218, R14, RZ ;  /* 0x0000000eda08c210 */ /* 0x010fe40007f5e0ff */
[----:B------:R-:W-:Y:S02]  /*e8d0*/  CS2R R28, SRZ ;  /* 0x00000000001c7805 */ /* 0x000fe4000001ff00 */
[----:B------:R-:W-:Y:S01]  /*e8e0*/  CS2R R20, SRZ ;  /* 0x0000000000147805 */ /* 0x000fe2000001ff00 */
[----:B--2---:R-:W-:Y:S01]  /*e8f0*/  @!P4 IMAD.X R7, R3, 0x1, R11, P0 ;  /* 0x000000010307c824 */ /* 0x004fe200000e060b */
[----:B------:R-:W-:-:S04]  /*e900*/  @!P3 IADD3 R4, P0, R18, R5, RZ ;  /* 0x000000051204b210 */ /* 0x000fc80007f1e0ff */
[----:B------:R0:W5:Y:S01]  /*e910*/  @!P4 LD.E.64 R24, desc[UR46][R6.64] ;  /* 0x0000002e0618c980 */ /* 0x000162000c101b00 */
[----:B------:R-:W-:-:S05]  /*e920*/  @!P3 IMAD.X R5, R3, 0x1, R19, P0 ;  /* 0x000000010305b824 */ /* 0x000fca00000e0613 */
[----:B------:R2:W5:Y:S01]  /*e930*/  @!P3 LD.E.64 R26, desc[UR46][R4.64] ;  /* 0x0000002e041ab980 */ /* 0x000562000c101b00 */
[----:B0-----:R-:W-:-:S05]  /*e940*/  @!P3 IADD3 R6, P1, R18, R14, RZ ;  /* 0x0000000e1206b210 */ /* 0x001fca0007f3e0ff */
[C---:B---3--:R-:W-:Y:S01]  /*e950*/  @!P3 IMAD.X R7, R9.reuse, 0x1, R19, P1 ;  /* 0x000000010907b824 */ /* 0x048fe200008e0613 */
[----:B------:R-:W-:-:S04]  /*e960*/  @!P4 IADD3.X R9, R9, R11, RZ, P2, !PT ;  /* 0x0000000b0909c210 */ /* 0x000fc800017fe4ff */
[----:B------:R2:W5:Y:S04]  /*e970*/  @!P3 LD.E.64 R28, desc[UR46][R6.64] ;  /* 0x0000002e061cb980 */ /* 0x000568000c101b00 */
[----:B------:R2:W5:Y:S02]  /*e980*/  @!P4 LD.E.64 R20, desc[UR46][R8.64] ;  /* 0x0000002e0814c980 */ /* 0x000564000c101b00 */
.L_x_3188:
[----:B------:R-:W-:Y:S05]  /*e990*/  BSYNC B1 ;  /* 0x0000000000017941 */ /* 0x000fea0003800000 */
.L_x_3187:
[----:B------:R-:W-:Y:S01]  /*e9a0*/  UMOV UR4, 0xffffffff ;  /* 0xffffffff00047882 */ /* 0x000fe20000000000 */
[----:B--23--:R-:W-:Y:S02]  /*e9b0*/  CS2R R8, SRZ ;  /* 0x0000000000087805 */ /* 0x00cfe4000001ff00 */
[----:B------:R-:W-:Y:S05]  /*e9c0*/  BRA.DIV UR4, `(.L_x_3189) ;  /* 0x0000025204a47947 */ /* 0x000fea000b800000 */
[----:B0-----:R0:W2:Y:S04]  /*e9d0*/  SHFL.IDX PT, R3, R48, 0x3, 0x181f ;  /* 0x00781f0030037f89 */ /* 0x0010a800000e0000 */
[----:B------:R0:W3:Y:S04]  /*e9e0*/  SHFL.IDX PT, R5, R0, 0x3, 0x181f ;  /* 0x00781f0000057f89 */ /* 0x0000e800000e0000 */
[----:B-1----:R-:W1:Y:S04]  /*e9f0*/  SHFL.IDX PT, R37, R37, 0x3, 0x181f ;  /* 0x00781f0025257f89 */ /* 0x002e6800000e0000 */
[----:B------:R-:W0:Y:S02]  /*ea00*/  SHFL.IDX PT, R49, R49, 0x3, 0x181f ;  /* 0x00781f0031317f89 */ /* 0x000e2400000e0000 */
.L_x_3514:
[----:B------:R-:W0:Y:S01]  /*ea10*/  LDL R4, [R1+0xa8] ;  /* 0x0000a80001047983 */ /* 0x000e220000100800 */
[----:B------:R-:W-:Y:S01]  /*ea20*/  VIADD R10, R10, 0x60 ;  /* 0x000000600a0a7836 */ /* 0x000fe20000000000 */
[----:B------:R-:W-:Y:S01]  /*ea30*/  BSSY B1, `(.L_x_3190) ;  /* 0x000001e000017945 */ /* 0x000fe20003800000 */
[----:B------:R-:W-:Y:S02]  /*ea40*/  CS2R R12, SRZ ;  /* 0x00000000000c7805 */ /* 0x000fe4000001ff00 */
[----:B----4-:R-:W-:Y:S02]  /*ea50*/  CS2R R14, SRZ ;  /* 0x00000000000e7805 */ /* 0x010fe4000001ff00 */
[----:B------:R-:W-:Y:S02]  /*ea60*/  ISETP.GE.AND P0, PT, R10, R51, PT ;  /* 0x000000330a00720c */ /* 0x000fe40003f06270 */
[----:B------:R-:W-:Y:S02]  /*ea70*/  CS2R R10, SRZ ;  /* 0x00000000000a7805 */ /* 0x000fe4000001ff00 */
[----:B0-----:R-:W-:-:S04]  /*ea80*/  LEA.HI R0, R4, R4, RZ, 0x1 ;  /* 0x0000000404007211 */ /* 0x001fc800078f08ff */
[----:B------:R-:W-:-:S05]  /*ea90*/  LOP3.LUT R0, R0, 0xfffffffe, RZ, 0xc0, !PT ;  /* 0xfffffffe00007812 */ /* 0x000fca00078ec0ff */
[----:B------:R-:W-:-:S05]  /*eaa0*/  IMAD.IADD R0, R4, 0x1, -R0 ;  /* 0x0000000104007824 */ /* 0x000fca00078e0a00 */
[----:B------:R-:W-:Y:S01]  /*eab0*/  SHF.L.U32 R50, R0, 0x1f, RZ ;  /* 0x0000001f00327819 */ /* 0x000fe200000006ff */
[----:B------:R-:W-:Y:S06]  /*eac0*/  @P0 BRA `(.L_x_3191) ;  /* 0x0000000000500947 */ /* 0x000fec0003800000 */
[----:B------:R-:W2:Y:S01]  /*ead0*/  LDL R53, [R1+0x94] ;  /* 0x0000940001357983 */ /* 0x000ea20000100800 */
[----:B------:R-:W-:Y:S01]  /*eae0*/  ULDC UR4, c[0x0][0x3f4] ;  /* 0x0000fd0000047ab9 */ /* 0x000fe20000000800 */
[----:B------:R-:W-:Y:S02]  /*eaf0*/  CS2R R8, SRZ ;  /* 0x0000000000087805 */ /* 0x000fe4000001ff00 */
[----:B------:R-:W-:Y:S02]  /*eb00*/  ISETP.GE.AND P4, PT, R218, UR4, PT ;  /* 0x00000004da007c0c */ /* 0x000fe4000bf86270 */
[----:B------:R-:W-:Y:S02]  /*eb10*/  CS2R R12, SRZ ;  /* 0x00000000000c7805 */ /* 0x000fe4000001ff00 */
[----:B------:R-:W-:-:S09]  /*eb20*/  ISETP.GE.AND P3, PT, R18, UR4, PT ;  /* 0x0000000412007c0c */ /* 0x000fd2000bf66270 */
[C---:B---3--:R-:W-:Y:S02]  /*eb30*/  @!P4 IADD3 R6, P0, R218.reuse, R5, RZ ;  /* 0x00000005da06c210 */ /* 0x048fe40007f1e0ff */
[----:B------:R-:W-:Y:S02]  /*eb40*/  @!P4 IADD3 R48, P2, R218, R49, RZ ;  /* 0x00000031da30c210 */ /* 0x000fe40007f5e0ff */
[----:B------:R-:W-:Y:S02]  /*eb50*/  CS2R R14, SRZ ;  /* 0x00000000000e7805 */ /* 0x000fe4000001ff00 */
[----:B------:R-:W-:Y:S01]  /*eb60*/  CS2R R10, SRZ ;  /* 0x00000000000a7805 */ /* 0x000fe2000001ff00 */
[----:B--2---:R-:W-:Y:S01]  /*eb70*/  @!P4 IMAD.X R7, R3, 0x1, R53, P0 ;  /* 0x000000010307c824 */ /* 0x004fe200000e0635 */
[----:B------:R-:W-:-:S04]  /*eb80*/  @!P3 IADD3 R4, P0, R18, R5, RZ ;  /* 0x000000051204b210 */ /* 0x000fc80007f1e0ff */
[----:B------:R0:W5:Y:S01]  /*eb90*/  @!P4 LD.E.64 R8, desc[UR46][R6.64] ;  /* 0x0000002e0608c980 */ /* 0x000162000c101b00 */
[----:B------:R-:W-:-:S05]  /*eba0*/  @!P3 IMAD.X R5, R3, 0x1, R19, P0 ;  /* 0x000000010305b824 */ /* 0x000fca00000e0613 */
[----:B------:R4:W5:Y:S01]  /*ebb0*/  @!P3 LD.E.64 R12, desc[UR46][R4.64] ;  /* 0x0000002e040cb980 */ /* 0x000962000c101b00 */
[----:B0-----:R-:W-:Y:S01]  /*ebc0*/  @!P3 IADD3 R6, P1, R18, R49, RZ ;  /* 0x000000311206b210 */ /* 0x001fe20007f3e0ff */
[----:B-1----:R-:W-:-:S04]  /*ebd0*/  @!P4 IMAD.X R49, R37, 0x1, R53, P2 ;  /* 0x000000012531c824 */ /* 0x002fc800010e0635 */
[----:B------:R-:W-:Y:S01]  /*ebe0*/  @!P3 IMAD.X R7, R37, 0x1, R19, P1 ;  /* 0x000000012507b824 */ /* 0x000fe200008e0613 */
[----:B------:R4:W5:Y:S04]  /*ebf0*/  @!P4 LD.E.64 R10, desc[UR46][R48.64] ;  /* 0x0000002e300ac980 */ /* 0x000968000c101b00 */
[----:B------:R4:W5:Y:S03]  /*ec00*/  @!P3 LD.E.64 R14, desc[UR46][R6.64] ;  /* 0x0000002e060eb980 */ /* 0x000966000c101b00 */
.L_x_3191:
[----:B------:R-:W-:Y:S05]  /*ec10*/  BSYNC B1 ;  /* 0x0000000000017941 */ /* 0x000fea0003800000 */
.L_x_3190:
[----:B------:R-:W0:Y:S01]  /*ec20*/  SYNCS.PHASECHK.TRANS64.TRYWAIT P0, [R23+URZ+0x38800], R50 ;  /* 0x03880032170075a7 */ /* 0x000e22000800017f */
[----:B------:R-:W-:Y:S01]  /*ec30*/  VIADDMNMX R0, R51, -R52, 0x80, PT ;  /* 0x0000008033007446 */ /* 0x000fe20003800934 */
[----:B------:R-:W-:Y:S03]  /*ec40*/  BSSY B1, `(.L_x_3192) ;  /* 0x0000003000017945 */ /* 0x000fe60003800000 */
[----:B------:R-:W-:Y:S01]  /*ec50*/  ISETP.GE.AND P1, PT, R219, R0, PT ;  /* 0x00000000db00720c */ /* 0x000fe20003f26270 */
[----:B0-----:R-:W-:-:S12]  /*ec60*/  @!P0 BRA `(.L_x_3193) ;  /* 0x0000025000708947 */ /* 0x001fd80003800000 */
.L_x_3515:
[----:B------:R-:W-:Y:S05]  /*ec70*/  BSYNC B1 ;  /* 0x0000000000017941 */ /* 0x000fea0003800000 */
.L_x_3192:
[----:B------:R-:W-:Y:S04]  /*ec80*/  BSSY B1, `(.L_x_3194) ;  /* 0x00000fa000017945 */ /* 0x000fe80003800000 */
[----:B------:R-:W-:Y:S05]  /*ec90*/  @P1 BRA `(.L_x_3195) ;  /* 0x0000000c00e01947 */ /* 0x000fea0003800000 */
[----:B------:R0:W5:Y:S01]  /*eca0*/  LDL R59, [R1+0x88] ;  /* 0x00008800013b7983 */ /* 0x0001620000100800 */
[----:B--2---:R-:W2:Y:S01]  /*ecb0*/  LDC R3, c[0x0][0x3f4] ;  /* 0x0000fd00ff037b82 */ /* 0x004ea20000000800 */
[----:B------:R-:W-:Y:S01]  /*ecc0*/  BSSY B2, `(.L_x_3196) ;  /* 0x000007a000027945 */ /* 0x000fe20003800000 */
[-C--:B--2---:R-:W-:Y:S02]  /*ecd0*/  ISETP.GE.AND P0, PT, R18, R3.reuse, PT ;  /* 0x000000031200720c */ /* 0x084fe40003f06270 */
[----:B------:R-:W-:-:S11]  /*ece0*/  ISETP.GE.AND P1, PT, R218, R3, PT ;  /* 0x00000003da00720c */ /* 0x000fd60003f26270 */
[----:B0-----:R-:W-:Y:S05]  /*ecf0*/  @P0 BRA `(.L_x_3197) ;  /* 0x0000000400d80947 */ /* 0x001fea0003800000 */
[----:B---345:R-:W0:Y:S01]  /*ed00*/  LDS.128 R4, [R59+0x20400] ;  /* 0x020400003b047984 */ /* 0x038e220000000c00 */
[----:B-1----:R-:W-:Y:S02]  /*ed10*/  SHF.R.U32.HI R37, RZ, 0x8, R44 ;  /* 0x00000008ff257819 */ /* 0x002fe4000001162c */
        /* <DEDUP_REMOVED lines=9> */
[----:B------:R-:W-:Y:S01]  /*edb0*/  SHF.R.U32.HI R54, RZ, 0x10, R45 ;  /* 0x00000010ff367819 */ /* 0x000fe2000001162d */
[----:B------:R-:W-:Y:S01]  /*edc0*/  IMAD.U32 R53, R53, 0x10000, RZ ;  /* 0x0001000035357824 */ /* 0x000fe200078e00ff */
[----:B------:R-:W-:-:S02]  /*edd0*/  LOP3.LUT R51, R47, 0xff, RZ, 0xc0, !PT ;  /* 0x000000ff2f337812 */ /* 0x000fc400078ec0ff */
[----:B------:R-:W-:Y:S02]  /*ede0*/  LOP3.LUT R52, R52, 0xff, RZ, 0xc0, !PT ;  /* 0x000000ff34347812 */ /* 0x000fe400078ec0ff */
[----:B------:R-:W-:Y:S02]  /*edf0*/  PRMT R49, R50, 0x7604, R49 ;  /* 0x0000760432317816 */ /* 0x000fe40000000031 */
[----:B------:R-:W-:Y:S02]  /*ee00*/  LOP3.LUT R50, R48, 0xff, RZ, 0xc0, !PT ;  /* 0x000000ff30327812 */ /* 0x000fe400078ec0ff */
[----:B------:R-:W-:Y:S02]  /*ee10*/  SHF.L.U32 R48, R54, 0x10, RZ ;  /* 0x0000001036307819 */ /* 0x000fe400000006ff */
[----:B------:R-:W-:Y:S02]  /*ee20*/  PRMT R52, R52, 0x7604, R51 ;  /* 0x0000760434347816 */ /* 0x000fe40000000033 */
[----:B------:R-:W-:-:S02]  /*ee30*/  LOP3.LUT R37, R46, 0xff, RZ, 0xc0, !PT ;  /* 0x000000ff2e257812 */ /* 0x000fc400078ec0ff */
[----:B------:R-:W-:Y:S02]  /*ee40*/  LOP3.LUT R49, R49, 0xff0000, R48, 0xf8, !PT ;  /* 0x00ff000031317812 */ /* 0x000fe400078ef830 */
[----:B------:R-:W-:Y:S02]  /*ee50*/  LOP3.LUT R53, R52, 0xff0000, R53, 0xf8, !PT ;  /* 0x00ff000034357812 */ /* 0x000fe400078ef835 */
[----:B------:R-:W-:Y:S02]  /*ee60*/  PRMT R51, R50, 0x7604, R37 ;  /* 0x0000760432337816 */ /* 0x000fe40000000025 */
[----:B------:R-:W-:Y:S02]  /*ee70*/  LOP3.LUT R53, R53, 0xff000000, R47, 0xf8, !PT ;  /* 0xff00000035357812 */ /* 0x000fe400078ef82f */
[----:B------:R-:W-:Y:S02]  /*ee80*/  LOP3.LUT R49, R49, 0xff000000, R45, 0xf8, !PT ;  /* 0xff00000031317812 */ /* 0x000fe400078ef82d */
[----:B------:R-:W-:-:S02]  /*ee90*/  LOP3.LUT R37, R3, 0xff0000, R44, 0xf8, !PT ;  /* 0x00ff000003257812 */ /* 0x000fc400078ef82c */
[-C--:B0-----:R-:W-:Y:S02]  /*eea0*/  F2FP.F16.E4M3.UNPACK_B R3, R6.reuse.H1 ;  /* 0x00000006ff03723e */ /* 0x081fe400030006ff */
[--C-:B------:R-:W-:Y:S02]  /*eeb0*/  LOP3.LUT R51, R51, 0xff0000, R46.reuse, 0xf8, !PT ;  /* 0x00ff000033337812 */ /* 0x100fe400078ef82e */
[----:B------:R-:W-:Y:S02]  /*eec0*/  F2FP.F16.E4M3.UNPACK_B R54, R53 ;  /* 0x00000035ff36723e */ /* 0x000fe400020006ff */
[----:B------:R-:W-:Y:S02]  /*eed0*/  F2FP.F16.E4M3.UNPACK_B R50, R49 ;  /* 0x00000031ff32723e */ /* 0x000fe400020006ff */
[----:B------:R-:W-:Y:S01]  /*eee0*/  LOP3.LUT R52, R51, 0xff000000, R46, 0xf8, !PT ;  /* 0xff00000033347812 */ /* 0x000fe200078ef82e */
[--C-:B------:R-:W-:Y:S01]  /*eef0*/  HADD2.F32 R46, -RZ, R3.reuse.H0_H0 ;  /* 0x20000003ff2e7230 */ /* 0x100fe20000004100 */
[----:B------:R-:W-:Y:S01]  /*ef00*/  F2FP.F16.E4M3.UNPACK_B R45, R6 ;  /* 0x00000006ff2d723e */ /* 0x000fe200020006ff */
[----:B------:R-:W-:Y:S01]  /*ef10*/  HADD2.F32 R3, -RZ, R3.H1_H1 ;  /* 0x30000003ff037230 */ /* 0x000fe20000004100 */
[----:B------:R-:W-:Y:S01]  /*ef20*/  LOP3.LUT R48, R37, 0xff000000, R44, 0xf8, !PT ;  /* 0xff00000025307812 */ /* 0x000fe200078ef82c */
[----:B------:R-:W-:Y:S01]  /*ef30*/  HADD2.F32 R55, -RZ, R54.H1_H1 ;  /* 0x30000036ff377230 */ /* 0x000fe20000004100 */
[-C--:B------:R-:W-:Y:S01]  /*ef40*/  F2FP.F16.E4M3.UNPACK_B R37, R5.reuse ;  /* 0x00000005ff25723e */ /* 0x080fe200020006ff */
[----:B------:R-:W-:Y:S01]  /*ef50*/  HADD2.F32 R51, -RZ, R50.H1_H1 ;  /* 0x30000032ff337230 */ /* 0x000fe20000004100 */
[----:B------:R-:W-:Y:S01]  /*ef60*/  F2FP.F16.E4M3.UNPACK_B R44, R5.H1 ;  /* 0x00000005ff2c723e */ /* 0x000fe200030006ff */
[----:B------:R-:W-:-:S02]  /*ef70*/  HADD2.F32 R54, -RZ, R54.H0_H0 ;  /* 0x20000036ff367230 */ /* 0x000fc40000004100 */
[C---:B------:R-:W-:Y:S01]  /*ef80*/  FMUL.FTZ R57, R3.reuse, R55 ;  /* 0x0000003703397220 */ /* 0x040fe20000410000 */
[--C-:B------:R-:W-:Y:S02]  /*ef90*/  HADD2.F32 R5, -RZ, R45.reuse.H1_H1 ;  /* 0x3000002dff057230 */ /* 0x100fe40000004100 */
[----:B------:R-:W-:Y:S01]  /*efa0*/  FMUL.FTZ R56, R3, R51 ;  /* 0x0000003303387220 */ /* 0x000fe20000410000 */
[----:B------:R-:W-:Y:S01]  /*efb0*/  HADD2.F32 R50, -RZ, R50.H0_H0 ;  /* 0x20000032ff327230 */ /* 0x000fe20000004100 */
[----:B------:R-:W-:Y:S01]  /*efc0*/  F2FP.F16.E4M3.UNPACK_B R47, R7 ;  /* 0x00000007ff2f723e */ /* 0x000fe200020006ff */
[C---:B------:R-:W-:Y:S01]  /*efd0*/  FFMA.FTZ R3, R46.reuse, R51, -R57 ;  /* 0x000000332e037223 */ /* 0x040fe20000010839 */
[----:B------:R-:W-:Y:S01]  /*efe0*/  F2FP.F16.E4M3.UNPACK_B R53, R53.H1 ;  /* 0x00000035ff35723e */ /* 0x000fe200030006ff */
[----:B------:R-:W-:Y:S01]  /*eff0*/  FFMA.FTZ R60, R46, R55, R56 ;  /* 0x000000372e3c7223 */ /* 0x000fe20000010038 */
[----:B------:R-:W-:Y:S01]  /*f000*/  HADD2.F32 R45, -RZ, R45.H0_H0 ;  /* 0x2000002dff2d7230 */ /* 0x000fe20000004100 */
[----:B------:R-:W-:Y:S01]  /*f010*/  F2FP.F16.E4M3.UNPACK_B R49, R49.H1 ;  /* 0x00000031ff31723e */ /* 0x000fe200030006ff */
[C---:B------:R-:W-:Y:S01]  /*f020*/  FMUL.FTZ R46, R5.reuse, R54 ;  /* 0x00000036052e7220 */ /* 0x040fe20000410000 */
[----:B------:R-:W-:Y:S01]  /*f030*/  FMUL.FTZ R51, R5, R50 ;  /* 0x0000003205337220 */ /* 0x000fe20000410000 */
[----:B------:R-:W-:Y:S01]  /*f040*/  HADD2.F32 R5, -RZ, R47.H1_H1 ;  /* 0x3000002fff057230 */ /* 0x000fe20000004100 */
[----:B------:R-:W-:Y:S01]  /*f050*/  F2FP.F16.E4M3.UNPACK_B R7, R7.H1 ;  /* 0x00000007ff07723e */ /* 0x000fe200030006ff */
[----:B------:R-:W-:-:S02]  /*f060*/  HADD2.F32 R56, -RZ, R53.H0_H0 ;  /* 0x20000035ff387230 */ /* 0x000fc40000004100 */
[C---:B------:R-:W-:Y:S01]  /*f070*/  FFMA.FTZ R55, R45.reuse, R50, -R46 ;  /* 0x000000322d377223 */ /* 0x040fe2000001082e */
[----:B------:R-:W-:Y:S02]  /*f080*/  HADD2.F32 R46, -RZ, R49.H0_H0 ;  /* 0x20000031ff2e7230 */ /* 0x000fe40000004100 */
[----:B------:R-:W-:Y:S01]  /*f090*/  FFMA.FTZ R58, R45, R54, R51 ;  /* 0x000000362d3a7223 */ /* 0x000fe20000010033 */
[----:B------:R-:W-:Y:S02]  /*f0a0*/  HADD2.F32 R47, -RZ, R47.H0_H0 ;  /* 0x2000002fff2f7230 */ /* 0x000fe40000004100 */
[C---:B------:R-:W-:Y:S01]  /*f0b0*/  FMUL.FTZ R50, R5.reuse, R56 ;  /* 0x0000003805327220 */ /* 0x040fe20000410000 */
[----:B------:R-:W-:Y:S02]  /*f0c0*/  HADD2.F32 R54, -RZ, R53.H1_H1 ;  /* 0x30000035ff367230 */ /* 0x000fe40000004100 */
[----:B------:R-:W-:Y:S01]  /*f0d0*/  FMUL.FTZ R62, R5, R46 ;  /* 0x0000002e053e7220 */ /* 0x000fe20000410000 */
[----:B------:R-:W-:-:S02]  /*f0e0*/  HADD2.F32 R45, -RZ, R7.H1_H1 ;  /* 0x30000007ff2d7230 */ /* 0x000fc40000004100 */
[C---:B------:R-:W-:Y:S01]  /*f0f0*/  FFMA.FTZ R53, R47.reuse, R46, -R50 ;  /* 0x0000002e2f357223 */ /* 0x040fe20000010832 */
[----:B------:R-:W-:Y:S02]  /*f100*/  HADD2.F32 R46, -RZ, R49.H1_H1 ;  /* 0x30000031ff2e7230 */ /* 0x000fe40000004100 */
[----:B------:R-:W-:Y:S01]  /*f110*/  FFMA.FTZ R62, R47, R56, R62 ;  /* 0x000000382f3e7223 */ /* 0x000fe2000001003e */
[----:B------:R-:W-:Y:S01]  /*f120*/  F2FP.F16.E4M3.UNPACK_B R6, R4 ;  /* 0x00000004ff06723e */ /* 0x000fe200020006ff */
[----:B------:R-:W-:Y:S02]  /*f130*/  HADD2.F32 R5, -RZ, R7.H0_H0 ;  /* 0x20000007ff057230 */ /* 0x000fe40000004100 */
[C---:B------:R-:W-:Y:S01]  /*f140*/  FMUL.FTZ R50, R45.reuse, R54 ;  /* 0x000000362d327220 */ /* 0x040fe20000410000 */
[----:B------:R-:W-:Y:S01]  /*f150*/  FMUL.FTZ R56, R45, R46 ;  /* 0x0000002e2d387220 */ /* 0x000fe20000410000 */
[----:B------:R-:W-:Y:S02]  /*f160*/  F2FP.F16.E4M3.UNPACK_B R4, R4.H1 ;  /* 0x00000004ff04723e */ /* 0x000fe400030006ff */
[----:B------:R-:W-:Y:S01]  /*f170*/  F2FP.F16.E4M3.UNPACK_B R47, R52 ;  /* 0x00000034ff2f723e */ /* 0x000fe200020006ff */
[C---:B------:R-:W-:Y:S01]  /*f180*/  FFMA.FTZ R57, R5.reuse, R46, -R50 ;  /* 0x0000002e05397223 */ /* 0x040fe20000010832 */
[----:B------:R-:W-:Y:S01]  /*f190*/  F2FP.F16.E4M3.UNPACK_B R45, R48 ;  /* 0x00000030ff2d723e */ /* 0x000fe200020006ff */
[----:B------:R-:W-:Y:S01]  /*f1a0*/  FFMA.FTZ R64, R5, R54, R56 ;  /* 0x0000003605407223 */ /* 0x000fe20000010038 */
[--C-:B------:R-:W-:Y:S01]  /*f1b0*/  HADD2.F32 R7, -RZ, R4.reuse.H1_H1 ;  /* 0x30000004ff077230 */ /* 0x100fe20000004100 */
[----:B------:R-:W-:Y:S01]  /*f1c0*/  F2FP.F16.E4M3.UNPACK_B R48, R48.H1 ;  /* 0x00000030ff30723e */ /* 0x000fe200030006ff */
[----:B------:R-:W-:Y:S01]  /*f1d0*/  HADD2.F32 R50, -RZ, R47.H1_H1 ;  /* 0x3000002fff327230 */ /* 0x000fe20000004100 */
[----:B------:R-:W-:Y:S01]  /*f1e0*/  F2FP.F16.E4M3.UNPACK_B R52, R52.H1 ;  /* 0x00000034ff34723e */ /* 0x000fe200030006ff */
[----:B------:R-:W-:Y:S01]  /*f1f0*/  HADD2.F32 R46, -RZ, R45.H1_H1 ;  /* 0x3000002dff2e7230 */ /* 0x000fe20000004100 */
[----:B------:R-:W-:Y:S01]  /*f200*/  F2FP.SATFINITE.E4M3.F32.PACK_AB_MERGE_C R3, R60, R3, RZ ;  /* 0x000000033c03723e */ /* 0x000fe200048070ff */
[----:B------:R-:W-:-:S02]  /*f210*/  HADD2.F32 R5, -RZ, R4.H0_H0 ;  /* 0x20000004ff057230 */ /* 0x000fc40000004100 */
[C---:B------:R-:W-:Y:S01]  /*f220*/  FMUL.FTZ R54, R7.reuse, R50 ;  /* 0x0000003207367220 */ /* 0x040fe20000410000 */
[----:B------:R-:W-:Y:S02]  /*f230*/  HADD2.F32 R47, -RZ, R47.H0_H0 ;  /* 0x2000002fff2f7230 */ /* 0x000fe40000004100 */
[-C--:B------:R-:W-:Y:S01]  /*f240*/  FMUL.FTZ R56, R7, R46.reuse ;  /* 0x0000002e07387220 */ /* 0x080fe20000410000 */
[--C-:B------:R-:W-:Y:S02]  /*f250*/  HADD2.F32 R4, -RZ, R6.reuse.H1_H1 ;  /* 0x30000006ff047230 */ /* 0x100fe40000004100 */
[C---:B------:R-:W-:Y:S01]  /*f260*/  FFMA.FTZ R54, R5.reuse, R46, -R54 ;  /* 0x0000002e05367223 */ /* 0x040fe20000010836 */
[----:B------:R-:W-:Y:S02]  /*f270*/  HADD2.F32 R45, -RZ, R45.H0_H0 ;  /* 0x2000002dff2d7230 */ /* 0x000fe40000004100 */
[----:B------:R-:W-:Y:S01]  /*f280*/  FFMA.FTZ R49, R5, R50, R56 ;  /* 0x0000003205317223 */ /* 0x000fe20000010038 */
[----:B------:R-:W-:-:S02]  /*f290*/  HADD2.F32 R6, -RZ, R6.H0_H0 ;  /* 0x20000006ff067230 */ /* 0x000fc40000004100 */
[C---:B------:R-:W-:Y:S01]  /*f2a0*/  FMUL.FTZ R7, R4.reuse, R47 ;  /* 0x0000002f04077220 */ /* 0x040fe20000410000 */
[--C-:B------:R-:W-:Y:S02]  /*f2b0*/  HADD2.F32 R5, -RZ, R44.reuse.H1_H1 ;  /* 0x3000002cff057230 */ /* 0x100fe40000004100 */
[-C--:B------:R-:W-:Y:S01]  /*f2c0*/  FMUL.FTZ R4, R4, R45.reuse ;  /* 0x0000002d04047220 */ /* 0x080fe20000410000 */
[----:B------:R-:W-:Y:S02]  /*f2d0*/  HADD2.F32 R44, -RZ, R44.H0_H0 ;  /* 0x2000002cff2c7230 */ /* 0x000fe40000004100 */
[C---:B------:R-:W-:Y:S01]  /*f2e0*/  FFMA.FTZ R45, R6.reuse, R45, -R7 ;  /* 0x0000002d062d7223 */ /* 0x040fe20000010807 */
[----:B------:R-:W-:Y:S02]  /*f2f0*/  HADD2.F32 R7, -RZ, R52.H1_H1 ;  /* 0x30000034ff077230 */ /* 0x000fe40000004100 */
[----:B------:R-:W-:Y:S01]  /*f300*/  FFMA.FTZ R46, R6, R47, R4 ;  /* 0x0000002f062e7223 */ /* 0x000fe20000010004 */
[----:B------:R-:W-:-:S02]  /*f310*/  HADD2.F32 R6, -RZ, R48.H1_H1 ;  /* 0x30000030ff067230 */ /* 0x000fc40000004100 */
[----:B------:R-:W-:Y:S02]  /*f320*/  HADD2.F32 R48, -RZ, R48.H0_H0 ;  /* 0x20000030ff307230 */ /* 0x000fe40000004100 */
[CC--:B------:R-:W-:Y:S01]  /*f330*/  FMUL.FTZ R51, R5.reuse, R7.reuse ;  /* 0x0000000705337220 */ /* 0x0c0fe20000410000 */
[----:B------:R-:W-:Y:S02]  /*f340*/  HADD2.F32 R52, -RZ, R52.H0_H0 ;  /* 0x20000034ff347230 */ /* 0x000fe40000004100 */
[-C--:B------:R-:W-:Y:S01]  /*f350*/  FMUL.FTZ R56, R5, R6.reuse ;  /* 0x0000000605387220 */ /* 0x080fe20000410000 */
[--C-:B------:R-:W-:Y:S02]  /*f360*/  HADD2.F32 R4, -RZ, R37.reuse.H1_H1 ;  /* 0x30000025ff047230 */ /* 0x100fe40000004100 */
[C---:B------:R-:W-:Y:S01]  /*f370*/  FFMA.FTZ R51, R44.reuse, R6, -R51 ;  /* 0x000000062c337223 */ /* 0x040fe20000010833 */
[----:B------:R-:W-:Y:S02]  /*f380*/  HADD2.F32 R37, -RZ, R37.H0_H0 ;  /* 0x20000025ff257230 */ /* 0x000fe40000004100 */
[----:B------:R-:W-:Y:S01]  /*f390*/  FFMA.FTZ R56, R44, R7, R56 ;  /* 0x000000072c387223 */ /* 0x000fe20000010038 */
[----:B------:R-:W-:Y:S01]  /*f3a0*/  F2FP.SATFINITE.E4M3.F32.PACK_AB_MERGE_C R7, R64, R57, RZ ;  /* 0x000000394007723e */ /* 0x000fe200048070ff */
[C---:B------:R-:W-:Y:S01]  /*f3b0*/  FMUL.FTZ R50, R4.reuse, R52 ;  /* 0x0000003404327220 */ /* 0x040fe20000410000 */
[----:B------:R-:W-:Y:S01]  /*f3c0*/  FMUL.FTZ R47, R4, R48 ;  /* 0x00000030042f7220 */ /* 0x000fe20000410000 */
[----:B------:R-:W-:-:S02]  /*f3d0*/  F2FP.SATFINITE.E4M3.F32.PACK_AB_MERGE_C R4, R49, R54, RZ ;  /* 0x000000363104723e */ /* 0x000fc400048070ff */
[C---:B------:R-:W-:Y:S01]  /*f3e0*/  FFMA.FTZ R5, R37.reuse, R48, -R50 ;  /* 0x0000003025057223 */ /* 0x040fe20000010832 */
[----:B------:R-:W-:Y:S01]  /*f3f0*/  FFMA.FTZ R52, R37, R52, R47 ;  /* 0x0000003425347223 */ /* 0x000fe2000001002f */
[----:B------:R-:W-:Y:S02]  /*f400*/  F2FP.SATFINITE.E4M3.F32.PACK_AB_MERGE_C R51, R56, R51, RZ ;  /* 0x000000333833723e */ /* 0x000fe400048070ff */
[----:B------:R-:W-:Y:S02]  /*f410*/  F2FP.SATFINITE.E4M3.F32.PACK_AB_MERGE_C R6, R58, R55, R3 ;  /* 0x000000373a06723e */ /* 0x000fe40004807003 */
[----:B------:R-:W-:Y:S02]  /*f420*/  F2FP.SATFINITE.E4M3.F32.PACK_AB_MERGE_C R7, R62, R53, R7 ;  /* 0x000000353e07723e */ /* 0x000fe40004807007 */
[----:B------:R-:W-:Y:S02]  /*f430*/  F2FP.SATFINITE.E4M3.F32.PACK_AB_MERGE_C R4, R46, R45, R4 ;  /* 0x0000002d2e04723e */ /* 0x000fe40004807004 */
[----:B------:R-:W-:-:S05]  /*f440*/  F2FP.SATFINITE.E4M3.F32.PACK_AB_MERGE_C R5, R52, R5, R51 ;  /* 0x000000053405723e */ /* 0x000fca0004807033 */
[----:B------:R0:W-:Y:S02]  /*f450*/  STS.128 [R59+0x20400], R4 ;  /* 0x020400043b007388 */ /* 0x0001e40000000c00 */
.L_x_3197:
[----:B------:R-:W-:Y:S05]  /*f460*/  BSYNC B2 ;  /* 0x0000000000027941 */ /* 0x000fea0003800000 */
.L_x_3196:
[----:B------:R-:W-:Y:S05]  /*f470*/  @P1 BRA `(.L_x_3195) ;  /* 0x0000000400e81947 */ /* 0x000fea0003800000 */
[----:B0--345:R-:W0:Y:S01]  /*f480*/  LDS.128 R4, [R59+0x24400] ;  /* 0x024400003b047984 */ /* 0x039e220000000c00 */
[----:B------:R-:W-:Y:S02]  /*f490*/  SHF.R.U32.HI R45, RZ, 0x8, R42 ;  /* 0x00000008ff2d7819 */ /* 0x000fe4000001162a */
        /* <DEDUP_REMOVED lines=120> */
.L_x_3195:
[----:B------:R-:W-:Y:S05]  /*fc20*/  BSYNC B1 ;  /* 0x0000000000017941 */ /* 0x000fea0003800000 */
.L_x_3194:
[----:B--2---:R-:W-:Y:S01]  /*fc30*/  VIADD R3, R219, 0x20 ;  /* 0x00000020db037836 */ /* 0x004fe20000000000 */
[----:B------:R-:W-:Y:S04]  /*fc40*/  BSSY B1, `(.L_x_3198) ;  /* 0x00000fb000017945 */ /* 0x000fe80003800000 */
[----:B------:R-:W-:-:S13]  /*fc50*/  ISETP.GE.AND P0, PT, R3, R0, PT ;  /* 0x000000000300720c */ /* 0x000fda0003f06270 */
[----:B------:R-:W-:Y:S05]  /*fc60*/  @P0 BRA `(.L_x_3199) ;  /* 0x0000000c00e00947 */ /* 0x000fea0003800000 */
[----:B------:R2:W5:Y:S01]  /*fc70*/  LDL R53, [R1+0x88] ;  /* 0x0000880001357983 */ /* 0x0005620000100800 */
[----:B------:R-:W0:Y:S01]  /*fc80*/  LDC R3, c[0x0][0x3f4] ;  /* 0x0000fd00ff037b82 */ /* 0x000e220000000800 */
[----:B------:R-:W-:Y:S01]  /*fc90*/  BSSY B2, `(.L_x_3200) ;  /* 0x000007e000027945 */ /* 0x000fe20003800000 */
[-C--:B0-----:R-:W-:Y:S02]  /*fca0*/  ISETP.GE.AND P0, PT, R18, R3.reuse, PT ;  /* 0x000000031200720c */ /* 0x081fe40003f06270 */
[----:B------:R-:W-:-:S11]  /*fcb0*/  ISETP.GE.AND P1, PT, R218, R3, PT ;  /* 0x00000003da00720c */ /* 0x000fd60003f26270 */
[----:B--2---:R-:W-:Y:S05]  /*fcc0*/  @P0 BRA `(.L_x_3201) ;  /* 0x0000000400e80947 */ /* 0x004fea0003800000 */
[----:B---345:R-:W0:Y:S01]  /*fcd0*/  LDS.128 R4, [R53+0x21400] ;  /* 0x0214000035047984 */ /* 0x038e220000000c00 */
        /* <DEDUP_REMOVED lines=121> */
.L_x_3201:
[----:B------:R-:W-:Y:S05]  /*10470*/  BSYNC B2 ;  /* 0x0000000000027941 */ /* 0x000fea0003800000 */
.L_x_3200:
[----:B------:R-:W-:Y:S05]  /*10480*/  @P1 BRA `(.L_x_3199) ;  /* 0x0000000400d81947 */ /* 0x000fea0003800000 */
[----:B0--345:R-:W0:Y:S01]  /*10490*/  LDS.128 R4, [R53+0x25400] ;  /* 0x0254000035047984 */ /* 0x039e220000000c00 */
[----:B------:R-:W-:Y:S02]  /*104a0*/  SHF.R.U32.HI R34, RZ, 0x8, R30 ;  /* 0x00000008ff227819 */ /* 0x000fe4000001161e */
        /* <DEDUP_REMOVED lines=116> */
.L_x_3199:
[----:B------:R-:W-:Y:S05]  /*10bf0*/  BSYNC B1 ;  /* 0x0000000000017941 */ /* 0x000fea0003800000 */
.L_x_3198:
[----:B------:R-:W-:Y:S01]  /*10c00*/  VIADD R3, R219, 0x40 ;  /* 0x00000040db037836 */ /* 0x000fe20000000000 */
[----:B------:R-:W-:Y:S04]  /*10c10*/  BSSY B1, `(.L_x_3202) ;  /* 0x00000fb000017945 */ /* 0x000fe80003800000 */
[----:B------:R-:W-:-:S13]  /*10c20*/  ISETP.GE.AND P0, PT, R3, R0, PT ;  /* 0x000000000300720c */ /* 0x000fda0003f06270 */
[----:B------:R-:W-:Y:S05]  /*10c30*/  @P0 BRA `(.L_x_3203) ;  /* 0x0000000c00e00947 */ /* 0x000fea0003800000 */
[----:B-----5:R0:W5:Y:S01]  /*10c40*/  LDL R45, [R1+0x88] ;  /* 0x00008800012d7983 */ /* 0x0201620000100800 */
[----:B------:R-:W1:Y:S01]  /*10c50*/  LDC R3, c[0x0][0x3f4] ;  /* 0x0000fd00ff037b82 */ /* 0x000e620000000800 */
[----:B------:R-:W-:Y:S01]  /*10c60*/  BSSY B2, `(.L_x_3204) ;  /* 0x000007a000027945 */ /* 0x000fe20003800000 */
[-C--:B-1----:R-:W-:Y:S02]  /*10c70*/  ISETP.GE.AND P0, PT, R18, R3.reuse, PT ;  /* 0x000000031200720c */ /* 0x082fe40003f06270 */
[----:B------:R-:W-:-:S11]  /*10c80*/  ISETP.GE.AND P1, PT, R218, R3, PT ;  /* 0x00000003da00720c */ /* 0x000fd60003f26270 */
[----:B0-----:R-:W-:Y:S05]  /*10c90*/  @P0 BRA `(.L_x_3205) ;  /* 0x0000000400d80947 */ /* 0x001fea0003800000 */
[----:B--2345:R-:W0:Y:S01]  /*10ca0*/  LDS.128 R4, [R45+0x22400] ;  /* 0x022400002d047984 */ /* 0x03ce220000000c00 */
[----:B------:R-:W-:Y:S02]  /*10cb0*/  SHF.R.U32.HI R30, RZ, 0x8, R26 ;  /* 0x00000008ff1e7819 */ /* 0x000fe4000001161a */
        /* <DEDUP_REMOVED lines=9> */
[----:B------:R-:W-:Y:S02]  /*10d50*/  LOP3.LUT R34, R29, 0xff, RZ, 0xc0, !PT ;  /* 0x000000ff1d227812 */ /* 0x000fe400078ec0ff */
[----:B------:R-:W-:-:S02]  /*10d60*/  LOP3.LUT R35, R35, 0xff, RZ, 0xc0, !PT ;  /* 0x000000ff23237812 */ /* 0x000fc400078ec0ff */
[----:B------:R-:W-:Y:S02]  /*10d70*/  SHF.R.U32.HI R37, RZ, 0x10, R29 ;  /* 0x00000010ff257819 */ /* 0x000fe4000001161d */
[----:B------:R-:W-:Y:S02]  /*10d80*/  PRMT R31, R32, 0x7604, R31 ;  /* 0x00007604201f7816 */ /* 0x000fe4000000001f */
[----:B------:R-:W-:Y:S01]  /*10d90*/  LOP3.LUT R33, R30, 0xff, RZ, 0xc0, !PT ;  /* 0x000000ff1e217812 */ /* 0x000fe200078ec0ff */
[----:B------:R-:W-:Y:S01]  /*10da0*/  IMAD.U32 R30, R38, 0x10000, RZ ;  /* 0x00010000261e7824 */ /* 0x000fe200078e00ff */
[----:B------:R-:W-:Y:S02]  /*10db0*/  LOP3.LUT R32, R28, 0xff, RZ, 0xc0, !PT ;  /* 0x000000ff1c207812 */ /* 0x000fe400078ec0ff */
[----:B------:R-:W-:Y:S02]  /*10dc0*/  PRMT R34, R35, 0x7604, R34 ;  /* 0x0000760423227816 */ /* 0x000fe40000000022 */
[----:B------:R-:W-:-:S02]  /*10dd0*/  SHF.L.U32 R37, R37, 0x10, RZ ;  /* 0x0000001025257819 */ /* 0x000fc400000006ff */
[----:B------:R-:W-:Y:S02]  /*10de0*/  PRMT R35, R33, 0x7604, R32 ;  /* 0x0000760421237816 */ /* 0x000fe40000000020 */
[----:B------:R-:W-:Y:S02]  /*10df0*/  LOP3.LUT R33, R31, 0xff0000, R30, 0xf8, !PT ;  /* 0x00ff00001f217812 */ /* 0x000fe400078ef81e */
[----:B------:R-:W-:Y:S02]  /*10e00*/  LOP3.LUT R37, R34, 0xff0000, R37, 0xf8, !PT ;  /* 0x00ff000022257812 */ /* 0x000fe400078ef825 */
[----:B------:R-:W-:Y:S02]  /*10e10*/  LOP3.LUT R33, R33, 0xff000000, R27, 0xf8, !PT ;  /* 0xff00000021217812 */ /* 0x000fe400078ef81b */
[----:B------:R-:W-:Y:S02]  /*10e20*/  LOP3.LUT R37, R37, 0xff000000, R29, 0xf8, !PT ;  /* 0xff00000025257812 */ /* 0x000fe400078ef81d */
[----:B------:R-:W-:-:S02]  /*10e30*/  LOP3.LUT R31, R3, 0xff0000, R26, 0xf8, !PT ;  /* 0x00ff0000031f7812 */ /* 0x000fc400078ef81a */
[-C--:B0-----:R-:W-:Y:S02]  /*10e40*/  F2FP.F16.E4M3.UNPACK_B R3, R6.reuse.H1 ;  /* 0x00000006ff03723e */ /* 0x081fe400030006ff */
        /* <DEDUP_REMOVED lines=91> */
.L_x_3205:
[----:B------:R-:W-:Y:S05]  /*11400*/  BSYNC B2 ;  /* 0x0000000000027941 */ /* 0x000fea0003800000 */
.L_x_3204:
[----:B------:R-:W-:Y:S05]  /*11410*/  @P1 BRA `(.L_x_3203) ;  /* 0x0000000400e81947 */ /* 0x000fea0003800000 */
[----:B0-2345:R-:W0:Y:S01]  /*11420*/  LDS.128 R4, [R45+0x26400] ;  /* 0x026400002d047984 */ /* 0x03de220000000c00 */
[----:B------:R-:W-:Y:S02]  /*11430*/  SHF.R.U32.HI R27, RZ, 0x8, R25 ;  /* 0x00000008ff1b7819 */ /* 0x000fe40000011619 */
        /* <DEDUP_REMOVED lines=120> */
.L_x_3203:
[----:B------:R-:W-:Y:S05]  /*11bc0*/  BSYNC B1 ;  /* 0x0000000000017941 */ /* 0x000fea0003800000 */
.L_x_3202:
[----:B------:R-:W-:-:S05]  /*11bd0*/  VIADD R3, R219, 0x60 ;  /* 0x00000060db037836 */ /* 0x000fca0000000000 */
        /* <DEDUP_REMOVED lines=130> */
.L_x_3208:
[----:B------:R-:W-:Y:S05]  /*12400*/  BSYNC B1 ;  /* 0x0000000000017941 */ /* 0x000fea0003800000 */
.L_x_3207:
[----:B------:R-:W-:Y:S05]  /*12410*/  @P1 BRA `(.L_x_3206) ;  /* 0x0000005000681947 */ /* 0x000fea0003800000 */
[----:B0-2345:R-:W0:Y:S01]  /*12420*/  LDS.128 R4, [R35+0x27400] ;  /* 0x0274000023047984 */ /* 0x03de220000000c00 */
[----:B------:R-:W-:Y:S02]  /*12430*/  SHF.R.U32.HI R13, RZ, 0x8, R9 ;  /* 0x00000008ff0d7819 */ /* 0x000fe40000011609 */
        /* <DEDUP_REMOVED lines=117> */
.L_x_3179:
[----:B------:R-:W0:Y:S01]  /*12b90*/  LDC R37, c[0x0][0x448] ;  /* 0x00011200ff257b82 */ /* 0x000e220000000800 */
[----:B------:R-:W-:Y:S01]  /*12ba0*/  IMAD.MOV.U32 R27, RZ, RZ, R29 ;  /* 0x000000ffff1b7224 */ /* 0x000fe200078e001d */
[----:B------:R-:W-:Y:S01]  /*12bb0*/  ULDC.64 UR4, c[0x0][0x3f8] ;  /* 0x0000fe0000047ab9 */ /* 0x000fe20000000a00 */
        /* <DEDUP_REMOVED lines=12> */
[----:B------:R-:W-:Y:S01]  /*12c80*/  IMAD R4, R4, UR6, RZ ;  /* 0x0000000604047c24 */ /* 0x000fe2000f8e02ff */
[----:B------:R-:W-:Y:S01]  /*12c90*/  IADD3 R59, P1, R24, UR8, RZ ;  /* 0x00000008183b7c10 */ /* 0x000fe2000ff3e0ff */
[C---:B------:R-:W-:Y:S01]  /*12ca0*/  IMAD R53, R3.reuse, UR5, R6 ;  /* 0x0000000503357c24 */ /* 0x040fe2000f8e0206 */
[----:B------:R-:W-:Y:S01]  /*12cb0*/  ULDC.64 UR4, c[0x0][0x3e8] ;  /* 0x0000fa0000047ab9 */ /* 0x000fe20000000a00 */
[----:B------:R-:W-:Y:S01]  /*12cc0*/  IMAD R57, R3, UR7, R4 ;  /* 0x0000000703397c24 */ /* 0x000fe2000f8e0204 */
[----:B------:R-:W-:Y:S01]  /*12cd0*/  IADD3 R55, P0, R26, UR4, RZ ;  /* 0x000000041a377c10 */ /* 0x000fe2000ff1e0ff */
[----:B------:R-:W-:-:S03]  /*12ce0*/  UMOV UR4, 0xffffffff ;  /* 0xffffffff00047882 */ /* 0x000fc60000000000 */
[----:B------:R-:W-:Y:S02]  /*12cf0*/  IADD3.X R53, R27, UR5, R53, P0, !PT ;  /* 0x000000051b357c10 */ /* 0x000fe400087fe435 */
[----:B------:R-:W-:Y:S01]  /*12d00*/  IADD3.X R57, R25, UR9, R57, P1, !PT ;  /* 0x0000000919397c10 */ /* 0x000fe20008ffe439 */
[----:B------:R-:W-:Y:S06]  /*12d10*/  BRA.DIV UR4, `(.L_x_3209) ;  /* 0x0000021204587947 */ /* 0x000fec000b800000 */
[----:B------:R-:W2:Y:S01]  /*12d20*/  LDL R6, [R1+0x58] ;  /* 0x0000580001067983 */ /* 0x000ea20000100800 */
[----:B------:R-:W0:Y:S03]  /*12d30*/  LDC R3, c[0x0][0x3f4] ;  /* 0x0000fd00ff037b82 */ /* 0x000e260000000800 */
[----:B------:R-:W1:Y:S04]  /*12d40*/  SHFL.IDX PT, R7, R55, RZ, 0x181f ;  /* 0x00181fff37077589 */ /* 0x000e6800000e0000 */
[----:B------:R-:W3:Y:S04]  /*12d50*/  SHFL.IDX PT, R14, R59, RZ, 0x181f ;  /* 0x00181fff3b0e7589 */ /* 0x000ee800000e0000 */
[----:B------:R-:W4:Y:S04]  /*12d60*/  SHFL.IDX PT, R5, R53, RZ, 0x181f ;  /* 0x00181fff35057589 */ /* 0x000f2800000e0000 */
[----:B------:R-:W5:Y:S01]  /*12d70*/  SHFL.IDX PT, R9, R57, RZ, 0x181f ;  /* 0x00181fff39097589 */ /* 0x000f6200000e0000 */
[----:B0-----:R-:W-:Y:S01]  /*12d80*/  ISETP.GE.AND P0, PT, R16, R3, PT ;  /* 0x000000031000720c */ /* 0x001fe20003f06270 */
[----:B--2---:R-:W-:-:S05]  /*12d90*/  IMAD R37, R6, R37, RZ ;  /* 0x0000002506257224 */ /* 0x004fca00078e02ff */
[----:B------:R-:W-:-:S13]  /*12da0*/  ISETP.GE.OR P1, PT, R10, R37, P0 ;  /* 0x000000250a00720c */ /* 0x000fda0000726670 */
[C---:B-1----:R-:W-:Y:S02]  /*12db0*/  @!P1 IADD3 R4, P2, R16.reuse, R7, RZ ;  /* 0x0000000710049210 */ /* 0x042fe40007f5e0ff */
[----:B---3--:R-:W-:-:S03]  /*12dc0*/  @!P1 IADD3 R24, P3, R16, R14, RZ ;  /* 0x0000000e10189210 */ /* 0x008fc60007f7e0ff */
[----:B----4-:R-:W-:Y:S01]  /*12dd0*/  @!P1 IMAD.X R5, R5, 0x1, R17, P2 ;  /* 0x0000000105059824 */ /* 0x010fe200010e0611 */
[----:B-----5:R-:W-:-:S05]  /*12de0*/  @!P1 IADD3.X R25, R9, R17, RZ, P3, !PT ;  /* 0x0000001109199210 */ /* 0x020fca0001ffe4ff */
        /* <DEDUP_REMOVED lines=13> */
[----:B------:R-:W-:Y:S01]  /*12ec0*/  @!P1 IMAD.MOV.U32 R46, RZ, RZ, R6 ;  /* 0x000000ffff2e9224 */ /* 0x000fe200078e0006 */
[----:B---3--:R-:W-:Y:S01]  /*12ed0*/  @!P1 MOV R50, R26 ;  /* 0x0000001a00329202 */ /* 0x008fe20000000f00 */
[----:B------:R-:W-:-:S02]  /*12ee0*/  @!P1 IMAD.MOV.U32 R47, RZ, RZ, R7 ;  /* 0x000000ffff2f9224 */ /* 0x000fc400078e0007 */
[----:B------:R-:W-:Y:S02]  /*12ef0*/  @!P1 IMAD.MOV.U32 R48, RZ, RZ, R24 ;  /* 0x000000ffff309224 */ /* 0x000fe400078e0018 */
[----:B------:R-:W-:Y:S02]  /*12f00*/  @!P1 IMAD.MOV.U32 R49, RZ, RZ, R25 ;  /* 0x000000ffff319224 */ /* 0x000fe400078e0019 */
[----:B01--4-:R-:W-:-:S07]  /*12f10*/  @!P1 IMAD.MOV.U32 R51, RZ, RZ, R27 ;  /* 0x000000ffff339224 */ /* 0x013fce00078e001b */
.L_x_3525:
        /* <DEDUP_REMOVED lines=17> */
.L_x_3211:
[----:B------:R-:W-:Y:S05]  /*13030*/  BSYNC B1 ;  /* 0x0000000000017941 */ /* 0x000fea0003800000 */
.L_x_3210:
        /* <DEDUP_REMOVED lines=10> */
[----:B--2---:R-:W-:Y:S01]  /*130e0*/  @!P1 IMAD.X R9, R9, 0x1, R17, P2 ;  /* 0x0000000109099824 */ /* 0x004fe200010e0611 */
[----:B---3--:R-:W-:-:S03]  /*130f0*/  @!P1 IADD3.X R33, R25, R17, RZ, P3, !PT ;  /* 0x0000001119219210 */ /* 0x008fc60001ffe4ff */
[----:B------:R-:W-:-:S03]  /*13100*/  @!P1 IMAD.MOV.U32 R25, RZ, RZ, R9 ;  /* 0x000000ffff199224 */ /* 0x000fc600078e0009 */
        /* <DEDUP_REMOVED lines=11> */
[----:B--2---:R-:W-:Y:S01]  /*131c0*/  @!P1 IMAD.MOV.U32 R40, RZ, RZ, R32 ;  /* 0x000000ffff289224 */ /* 0x004fe200078e0020 */
[----:B------:R-:W-:Y:S01]  /*131d0*/  @!P1 MOV R41, R33 ;  /* 0x0000002100299202 */ /* 0x000fe20000000f00 */
[----:B------:R-:W-:Y:S02]  /*131e0*/  @!P1 IMAD.MOV.U32 R42, RZ, RZ, R34 ;  /* 0x000000ffff2a9224 */ /* 0x000fe400078e0022 */
[----:B---3--:R-:W-:-:S02]  /*131f0*/  @!P1 IMAD.MOV.U32 R20, RZ, RZ, R24 ;  /* 0x000000ffff149224 */ /* 0x008fc400078e0018 */
[----:B------:R-:W-:Y:S02]  /*13200*/  @!P1 IMAD.MOV.U32 R21, RZ, RZ, R25 ;  /* 0x000000ffff159224 */ /* 0x000fe400078e0019 */
[----:B------:R-:W-:Y:S02]  /*13210*/  @!P1 IMAD.MOV.U32 R38, RZ, RZ, R26 ;  /* 0x000000ffff269224 */ /* 0x000fe400078e001a */
[----:B------:R-:W-:Y:S02]  /*13220*/  @!P1 IMAD.MOV.U32 R39, RZ, RZ, R27 ;  /* 0x000000ffff279224 */ /* 0x000fe400078e001b */
[----:B01--4-:R-:W-:-:S07]  /*13230*/  @!P1 IMAD.MOV.U32 R43, RZ, RZ, R35 ;  /* 0x000000ffff2b9224 */ /* 0x013fce00078e0023 */
.L_x_3535:
[----:B------:R-:W2:Y:S01]  /*13240*/  LDL R12, [R1+0xa8] ;  /* 0x0000a800010c7983 */ /* 0x000ea20000100800 */
[----:B------:R-:W-:Y:S01]  /*13250*/  VIADD R10, R10, 0x60 ;  /* 0x000000600a0a7836 */ /* 0x000fe20000000000 */
[----:B------:R-:W-:Y:S01]  /*13260*/  BSSY B1, `(.L_x_3213) ;  /* 0x0000014000017945 */ /* 0x000fe20003800000 */
[----:B------:R-:W-:-:S03]  /*13270*/  CS2R R14, SRZ ;  /* 0x00000000000e7805 */ /* 0x000fc6000001ff00 */
[----:B------:R-:W-:Y:S02]  /*13280*/  ISETP.GE.AND P1, PT, R10, R37, PT ;  /* 0x000000250a00720c */ /* 0x000fe40003f26270 */
[----:B--2---:R-:W-:-:S04]  /*13290*/  LEA.HI R11, R12, R12, RZ, 0x1 ;  /* 0x0000000c0c0b7211 */ /* 0x004fc800078f08ff */
[----:B------:R-:W-:-:S05]  /*132a0*/  LOP3.LUT R11, R11, 0xfffffffe, RZ, 0xc0, !PT ;  /* 0xfffffffe0b0b7812 */ /* 0x000fca00078ec0ff */
[----:B------:R-:W-:Y:S01]  /*132b0*/  IMAD.IADD R24, R12, 0x1, -R11 ;  /* 0x000000010c187824 */ /* 0x000fe200078e0a0b */
[----:B------:R-:W-:Y:S02]  /*132c0*/  CS2R R10, SRZ ;  /* 0x00000000000a7805 */ /* 0x000fe4000001ff00 */
[----:B------:R-:W-:Y:S02]  /*132d0*/  CS2R R12, SRZ ;  /* 0x00000000000c7805 */ /* 0x000fe4000001ff00 */
[----:B------:R-:W-:Y:S01]  /*132e0*/  SHF.L.U32 R24, R24, 0x1f, RZ ;  /* 0x0000001f18187819 */ /* 0x000fe200000006ff */
[----:B------:R-:W-:Y:S06]  /*132f0*/  @P1 BRA `(.L_x_3214) ;  /* 0x0000000000281947 */ /* 0x000fec0003800000 */
        /* <DEDUP_REMOVED lines=10> */
.L_x_3214:
[----:B------:R-:W-:Y:S05]  /*133a0*/  BSYNC B1 ;  /* 0x0000000000017941 */ /* 0x000fea0003800000 */
.L_x_3213:
[----:B------:R-:W2:Y:S01]  /*133b0*/  LDL R25, [R1+0x60] ;  /* 0x0000600001197983 */ /* 0x000ea20000100800 */
[----:B------:R-:W0:Y:S01]  /*133c0*/  SYNCS.PHASECHK.TRANS64.TRYWAIT P4, [R23+URZ+0x38800], R24 ;  /* 0x03880018170075a7 */ /* 0x000e22000808017f */
[C---:B------:R-:W-:Y:S01]  /*133d0*/  VIADD R27, R219.reuse, 0x40 ;  /* 0x00000040db1b7836 */ /* 0x040fe20000000000 */
[----:B------:R-:W-:Y:S01]  /*133e0*/  IADD3 R32, R219, 0x20, RZ ;  /* 0x00000020db207810 */ /* 0x000fe20007ffe0ff */
[----:B------:R-:W-:Y:S01]  /*133f0*/  BSSY B1, `(.L_x_3215) ;  /* 0x0000008000017945 */ /* 0x000fe20003800000 */
[----:B--2---:R-:W-:Y:S01]  /*13400*/  VIADDMNMX R26, R37, -R25, 0x80, PT ;  /* 0x00000080251a7446 */ /* 0x004fe20003800919 */
[----:B------:R-:W-:-:S03]  /*13410*/  VIADD R25, R219, 0x60 ;  /* 0x00000060db197836 */ /* 0x000fc60000000000 */
[-C--:B------:R-:W-:Y:S02]  /*13420*/  ISETP.GE.OR P3, PT, R219, R26.reuse, P0 ;  /* 0x0000001adb00720c */ /* 0x080fe40000766670 */
[-C--:B------:R-:W-:Y:S02]  /*13430*/  ISETP.GE.OR P2, PT, R32, R26.reuse, P0 ;  /* 0x0000001a2000720c */ /* 0x080fe40000746670 */
[-C--:B------:R-:W-:Y:S02]  /*13440*/  ISETP.GE.OR P1, PT, R27, R26.reuse, P0 ;  /* 0x0000001a1b00720c */ /* 0x080fe40000726670 */
[----:B------:R-:W-:Y:S01]  /*13450*/  ISETP.GE.OR P0, PT, R25, R26, P0 ;  /* 0x0000001a1900720c */ /* 0x000fe20000706670 */
[----:B0-----:R-:W-:-:S12]  /*13460*/  @!P4 BRA `(.L_x_3216) ;  /* 0x0000021000c0c947 */ /* 0x001fd80003800000 */
.L_x_3536:
[----:B------:R-:W-:Y:S05]  /*13470*/  BSYNC B1 ;  /* 0x0000000000017941 */ /* 0x000fea0003800000 */
.L_x_3215:
[----:B------:R-:W-:Y:S04]  /*13480*/  BSSY B1, `(.L_x_3217) ;  /* 0x0000107000017945 */ /* 0x000fe80003800000 */
[----:B------:R-:W-:Y:S05]  /*13490*/  @P3 BRA `(.L_x_3218) ;  /* 0x0000001000143947 */ /* 0x000fea0003800000 */
[----:B------:R-:W2:Y:S04]  /*134a0*/  LDL R37, [R1+0x5c] ;  /* 0x00005c0001257983 */ /* 0x000ea80000100800 */
[----:B------:R-:W3:Y:S01]  /*134b0*/  LDL R77, [R1+0x88] ;  /* 0x00008800014d7983 */ /* 0x000ee20000100800 */
[----:B0-----:R-:W-:Y:S01]  /*134c0*/  SHF.R.U32.HI R24, RZ, 0x8, R44 ;  /* 0x00000008ff187819 */ /* 0x001fe2000001162c */
[----:B------:R-:W-:Y:S01]  /*134d0*/  IMAD.SHL.U32 R52, R219, 0x80, RZ ;  /* 0x00000080db347824 */ /* 0x000fe200078e00ff */
[----:B------:R-:W-:Y:S02]  /*134e0*/  LOP3.LUT R26, R44, 0xff, RZ, 0xc0, !PT ;  /* 0x000000ff2c1a7812 */ /* 0x000fe400078ec0ff */
[----:B------:R-:W-:Y:S02]  /*134f0*/  LOP3.LUT R25, R24, 0xff, RZ, 0xc0, !PT ;  /* 0x000000ff18197812 */ /* 0x000fe400078ec0ff */
[----:B------:R-:W-:-:S02]  /*13500*/  LEA.HI R24, R3, R0, RZ, 0x1c ;  /* 0x0000000003187211 */ /* 0x000fc400078fe0ff */
[----:B------:R-:W-:Y:S02]  /*13510*/  PRMT R53, R25, 0x7604, R26 ;  /* 0x0000760419357816 */ /* 0x000fe4000000001a */
[----:B------:R-:W-:Y:S02]  /*13520*/  SHF.R.S32.HI R25, RZ, 0x1f, R24 ;  /* 0x0000001fff197819 */ /* 0x000fe40000011418 */
[----:B------:R-:W-:Y:S02]  /*13530*/  LOP3.LUT R52, R52, 0x380, RZ, 0xc0, !PT ;  /* 0x0000038034347812 */ /* 0x000fe400078ec0ff */
[----:B------:R-:W-:Y:S01]  /*13540*/  LEA.HI R25, R25, R24, RZ, 0x3 ;  /* 0x0000001819197211 */ /* 0x000fe200078f18ff */
[----:B------:R-:W-:Y:S01]  /*13550*/  IMAD.SHL.U32 R24, R24, 0x10, RZ ;  /* 0x0000001018187824 */ /* 0x000fe200078e00ff */
[----:B------:R-:W-:Y:S02]  /*13560*/  SHF.R.U32.HI R27, RZ, 0x8, R45 ;  /* 0x00000008ff1b7819 */ /* 0x000fe4000001162d */
[----:B------:R-:W-:Y:S01]  /*13570*/  LOP3.LUT R32, R45, 0xff, RZ, 0xc0, !PT ;  /* 0x000000ff2d207812 */ /* 0x000fe200078ec0ff */
[----:B------:R-:W-:Y:S01]  /*13580*/  IMAD.SHL.U32 R25, R25, 0x800, RZ ;  /* 0x0000080019197824 */ /* 0x000fe200078e00ff */
[----:B------:R-:W-:Y:S01]  /*13590*/  LOP3.LUT R24, R52, 0x70, R24, 0xf8, !PT ;  /* 0x0000007034187812 */ /* 0x000fe200078ef818 */
[----:B------:R-:W-:Y:S01]  /*135a0*/  IMAD.SHL.U32 R52, R219, 0x80, RZ ;  /* 0x00000080db347824 */ /* 0x000fe200078e00ff */
[----:B------:R-:W-:-:S02]  /*135b0*/  LOP3.LUT R27, R27, 0xff, RZ, 0xc0, !PT ;  /* 0x000000ff1b1b7812 */ /* 0x000fc400078ec0ff */
[----:B------:R-:W-:Y:S02]  /*135c0*/  SHF.R.U32.HI R34, RZ, 0x8, R48 ;  /* 0x00000008ff227819 */ /* 0x000fe40000011630 */
[----:B------:R-:W-:Y:S02]  /*135d0*/  LOP3.LUT R52, R52, 0x380, RZ, 0xc0, !PT ;  /* 0x0000038034347812 */ /* 0x000fe400078ec0ff */
[----:B------:R-:W-:Y:S02]  /*135e0*/  PRMT R55, R27, 0x7604, R32 ;  /* 0x000076041b377816 */ /* 0x000fe40000000020 */
[----:B------:R-:W-:Y:S02]  /*135f0*/  SHF.R.U32.HI R32, RZ, 0x8, R47 ;  /* 0x00000008ff207819 */ /* 0x000fe4000001162f */
[----:B------:R-:W-:Y:S02]  /*13600*/  SHF.R.U32.HI R52, RZ, 0x3, R52 ;  /* 0x00000003ff347819 */ /* 0x000fe40000011634 */
[----:B------:R-:W-:-:S02]  /*13610*/  LOP3.LUT R33, R47, 0xff, RZ, 0xc0, !PT ;  /* 0x000000ff2f217812 */ /* 0x000fc400078ec0ff */
[----:B------:R-:W-:Y:S02]  /*13620*/  LOP3.LUT R35, R48, 0xff, RZ, 0xc0, !PT ;  /* 0x000000ff30237812 */ /* 0x000fe400078ec0ff */
[----:B------:R-:W-:Y:S02]  /*13630*/  LOP3.LUT R32, R32, 0xff, RZ, 0xc0, !PT ;  /* 0x000000ff20207812 */ /* 0x000fe400078ec0ff */
[----:B------:R-:W-:Y:S02]  /*13640*/  LOP3.LUT R34, R34, 0xff, RZ, 0xc0, !PT ;  /* 0x000000ff22227812 */ /* 0x000fe400078ec0ff */
[----:B------:R-:W-:Y:S02]  /*13650*/  LOP3.LUT R24, R24, R52, RZ, 0x3c, !PT ;  /* 0x0000003418187212 */ /* 0x000fe400078e3cff */
[----:B------:R-:W-:Y:S02]  /*13660*/  LOP3.LUT R25, R25, 0xffffc000, RZ, 0xc0, !PT ;  /* 0xffffc00019197812 */ /* 0x000fe400078ec0ff */
[----:B------:R-:W-:-:S02]  /*13670*/  PRMT R59, R32, 0x7604, R33 ;  /* 0x00007604203b7816 */ /* 0x000fc40000000021 */
[----:B------:R-:W-:Y:S02]  /*13680*/  PRMT R61, R34, 0x7604, R35 ;  /* 0x00007604223d7816 */ /* 0x000fe40000000023 */
[----:B------:R-:W-:Y:S02]  /*13690*/  SHF.R.U32.HI R33, RZ, 0x8, R49 ;  /* 0x00000008ff217819 */ /* 0x000fe40000011631 */
[----:B------:R-:W-:Y:S02]  /*136a0*/  SHF.R.U32.HI R35, RZ, 0x8, R50 ;  /* 0x00000008ff237819 */ /* 0x000fe40000011632 */
[----:B------:R-:W-:Y:S02]  /*136b0*/  SHF.R.U32.HI R26, RZ, 0x8, R46 ;  /* 0x00000008ff1a7819 */ /* 0x000fe4000001162e */
[----:B------:R-:W-:Y:S02]  /*136c0*/  LOP3.LUT R34, R49, 0xff, RZ, 0xc0, !PT ;  /* 0x000000ff31227812 */ /* 0x000fe400078ec0ff */
[----:B------:R-:W-:-:S02]  /*136d0*/  LOP3.LUT R33, R33, 0xff, RZ, 0xc0, !PT ;  /* 0x000000ff21217812 */ /* 0x000fc400078ec0ff */
[----:B------:R-:W-:Y:S02]  /*136e0*/  LOP3.LUT R35, R35, 0xff, RZ, 0xc0, !PT ;  /* 0x000000ff23237812 */ /* 0x000fe400078ec0ff */
[----:B------:R-:W-:Y:S02]  /*136f0*/  LOP3.LUT R52, R50, 0xff, RZ, 0xc0, !PT ;  /* 0x000000ff32347812 */ /* 0x000fe400078ec0ff */
[----:B------:R-:W-:Y:S02]  /*13700*/  LOP3.LUT R27, R46, 0xff, RZ, 0xc0, !PT ;  /* 0x000000ff2e1b7812 */ /* 0x000fe400078ec0ff */
[----:B------:R-:W-:Y:S02]  /*13710*/  LOP3.LUT R26, R26, 0xff, RZ, 0xc0, !PT ;  /* 0x000000ff1a1a7812 */ /* 0x000fe400078ec0ff */
[----:B------:R-:W-:Y:S02]  /*13720*/  PRMT R63, R33, 0x7604, R34 ;  /* 0x00007604213f7816 */ /* 0x000fe40000000022 */
[----:B------:R-:W-:-:S02]  /*13730*/  PRMT R65, R35, 0x7604, R52 ;  /* 0x0000760423417816 */ /* 0x000fc40000000034 */
[----:B------:R-:W-:Y:S02]  /*13740*/  PRMT R57, R26, 0x7604, R27 ;  /* 0x000076041a397816 */ /* 0x000fe4000000001b */
[----:B------:R-:W-:Y:S02]  /*13750*/  SHF.R.U32.HI R54, RZ, 0x8, R51 ;  /* 0x00000008ff367819 */ /* 0x000fe40000011633 */
[----:B------:R-:W-:Y:S02]  /*13760*/  LOP3.LUT R67, R51, 0xff, RZ, 0xc0, !PT ;  /* 0x000000ff33437812 */ /* 0x000fe400078ec0ff */
[----:B------:R-:W-:Y:S02]  /*13770*/  LOP3.LUT R54, R54, 0xff, RZ, 0xc0, !PT ;  /* 0x000000ff36367812 */ /* 0x000fe400078ec0ff */
[----:B------:R-:W-:Y:S02]  /*13780*/  SHF.R.U32.HI R56, RZ, 0x10, R46 ;  /* 0x00000010ff387819 */ /* 0x000fe4000001162e */
[----:B------:R-:W-:-:S02]  /*13790*/  PRMT R69, R54, 0x7604, R67 ;  /* 0x0000760436457816 */ /* 0x000fc40000000043 */
[----:B------:R-:W-:Y:S02]  /*137a0*/  SHF.R.U32.HI R54, RZ, 0x10, R45 ;  /* 0x00000010ff367819 */ /* 0x000fe4000001162d */
[----:B------:R-:W-:Y:S02]  /*137b0*/  SHF.R.U32.HI R58, RZ, 0x10, R47 ;  /* 0x00000010ff3a7819 */ /* 0x000fe4000001162f */
[----:B------:R-:W-:Y:S02]  /*137c0*/  LOP3.LUT R54, R54, 0xff, RZ, 0xc0, !PT ;  /* 0x000000ff36367812 */ /* 0x000fe400078ec0ff */
[----:B------:R-:W-:Y:S02]  /*137d0*/  LOP3.LUT R56, R56, 0xff, RZ, 0xc0, !PT ;  /* 0x000000ff38387812 */ /* 0x000fe400078ec0ff */
[----:B------:R-:W-:Y:S02]  /*137e0*/  LOP3.LUT R58, R58, 0xff, RZ, 0xc0, !PT ;  /* 0x000000ff3a3a7812 */ /* 0x000fe400078ec0ff */
[----:B------:R-:W-:-:S02]  /*137f0*/  PRMT R55, R54, 0x7054, R55 ;  /* 0x0000705436377816 */ /* 0x000fc40000000037 */
[----:B------:R-:W-:Y:S02]  /*13800*/  SHF.R.U32.HI R54, RZ, 0x10, R49 ;  /* 0x00000010ff367819 */ /* 0x000fe40000011631 */
[----:B------:R-:W-:Y:S02]  /*13810*/  PRMT R57, R56, 0x7054, R57 ;  /* 0x0000705438397816 */ /* 0x000fe40000000039 */
[----:B------:R-:W-:Y:S02]  /*13820*/  PRMT R59, R58, 0x7054, R59 ;  /* 0x000070543a3b7816 */ /* 0x000fe4000000003b */
[----:B------:R-:W-:Y:S02]  /*13830*/  SHF.R.U32.HI R52, RZ, 0x10, R44 ;  /* 0x00000010ff347819 */ /* 0x000fe4000001162c */
[----:B------:R-:W-:Y:S02]  /*13840*/  SHF.R.U32.HI R56, RZ, 0x10, R50 ;  /* 0x00000010ff387819 */ /* 0x000fe40000011632 */
[----:B------:R-:W-:-:S02]  /*13850*/  SHF.R.U32.HI R58, RZ, 0x10, R51 ;  /* 0x00000010ff3a7819 */ /* 0x000fc40000011633 */
[----:B------:R-:W-:Y:S02]  /*13860*/  LOP3.LUT R54, R54, 0xff, RZ, 0xc0, !PT ;  /* 0x000000ff36367812 */ /* 0x000fe400078ec0ff */
[----:B------:R-:W-:Y:S02]  /*13870*/  LOP3.LUT R52, R52, 0xff, RZ, 0xc0, !PT ;  /* 0x000000ff34347812 */ /* 0x000fe400078ec0ff */
[----:B------:R-:W-:Y:S02]  /*13880*/  LOP3.LUT R56, R56, 0xff, RZ, 0xc0, !PT ;  /* 0x000000ff38387812 */ /* 0x000fe400078ec0ff */
[----:B------:R-:W-:Y:S02]  /*13890*/  LOP3.LUT R58, R58, 0xff, RZ, 0xc0, !PT ;  /* 0x000000ff3a3a7812 */ /* 0x000fe400078ec0ff */
[----:B------:R-:W-:Y:S02]  /*138a0*/  PRMT R63, R54, 0x7054, R63 ;  /* 0x00007054363f7816 */ /* 0x000fe4000000003f */
[----:B------:R-:W-:-:S02]  /*138b0*/  PRMT R53, R52, 0x7054, R53 ;  /* 0x0000705434357816 */ /* 0x000fc40000000035 */
[----:B------:R-:W-:Y:S02]  /*138c0*/  PRMT R67, R56, 0x7054, R65 ;  /* 0x0000705438437816 */ /* 0x000fe40000000041 */
[----:B------:R-:W-:Y:S02]  /*138d0*/  PRMT R69, R58, 0x7054, R69 ;  /* 0x000070543a457816 */ /* 0x000fe40000000045 */
[----:B------:R-:W-:Y:S02]  /*138e0*/  SHF.R.U32.HI R52, RZ, 0x10, R48 ;  /* 0x00000010ff347819 */ /* 0x000fe40000011630 */
[----:B------:R-:W-:Y:S02]  /*138f0*/  LOP3.LUT R65, R63, 0xff000000, R49, 0xf8, !PT ;  /* 0xff0000003f417812 */ /* 0x000fe400078ef831 */
[----:B------:R-:W-:Y:S02]  /*13900*/  LOP3.LUT R56, R55, 0xff000000, R45, 0xf8, !PT ;  /* 0xff00000037387812 */ /* 0x000fe400078ef82d */
[----:B------:R-:W-:-:S02]  /*13910*/  LOP3.LUT R69, R69, 0xff000000, R51, 0xf8, !PT ;  /* 0xff00000045457812 */ /* 0x000fc400078ef833 */
[----:B------:R-:W-:Y:S02]  /*13920*/  LOP3.LUT R52, R52, 0xff, RZ, 0xc0, !PT ;  /* 0x000000ff34347812 */ /* 0x000fe400078ec0ff */
[----:B------:R-:W-:Y:S02]  /*13930*/  F2FP.F16.E4M3.UNPACK_B R66, R65 ;  /* 0x00000041ff42723e */ /* 0x000fe400020006ff */
[----:B------:R-:W-:Y:S02]  /*13940*/  F2FP.F16.E4M3.UNPACK_B R60, R56 ;  /* 0x00000038ff3c723e */ /* 0x000fe400020006ff */
[----:B------:R-:W-:Y:S02]  /*13950*/  LOP3.LUT R58, R59, 0xff000000, R47, 0xf8, !PT ;  /* 0xff0000003b3a7812 */ /* 0x000fe400078ef82f */
[----:B------:R-:W-:Y:S01]  /*13960*/  LOP3.LUT R45, R67, 0xff000000, R50, 0xf8, !PT ;  /* 0xff000000432d7812 */ /* 0x000fe200078ef832 */
[----:B------:R-:W-:Y:S01]  /*13970*/  HADD2.F32 R67, -RZ, R66.H0_H0 ;  /* 0x20000042ff437230 */ /* 0x000fe20000004100 */
[----:B------:R-:W-:Y:S01]  /*13980*/  PRMT R61, R52, 0x7054, R61 ;  /* 0x00007054343d7816 */ /* 0x000fe2000000003d */
[--C-:B------:R-:W-:Y:S01]  /*13990*/  HADD2.F32 R64, -RZ, R60.reuse.H0_H0 ;  /* 0x2000003cff407230 */ /* 0x100fe20000004100 */
[----:B------:R-:W-:Y:S01]  /*139a0*/  LOP3.LUT R52, R53, 0xff000000, R44, 0xf8, !PT ;  /* 0xff00000035347812 */ /* 0x000fe200078ef82c */
[----:B------:R-:W-:Y:S01]  /*139b0*/  HADD2.F32 R60, -RZ, R60.H1_H1 ;  /* 0x3000003cff3c7230 */ /* 0x000fe20000004100 */
[----:B------:R-:W-:Y:S01]  /*139c0*/  LOP3.LUT R53, R61, 0xff000000, R48, 0xf8, !PT ;  /* 0xff0000003d357812 */ /* 0x000fe200078ef830 */
[----:B------:R-:W-:Y:S01]  /*139d0*/  HADD2.F32 R66, -RZ, R66.H1_H1 ;  /* 0x30000042ff427230 */ /* 0x000fe20000004100 */
[----:B------:R-:W-:-:S02]  /*139e0*/  LOP3.LUT R44, R57, 0xff000000, R46, 0xf8, !PT ;  /* 0xff000000392c7812 */ /* 0x000fc400078ef82e */
[----:B------:R-:W-:Y:S02]  /*139f0*/  F2FP.F16.E4M3.UNPACK_B R56, R56.H1 ;  /* 0x00000038ff38723e */ /* 0x000fe400030006ff */
[----:B--2---:R-:W-:-:S04]  /*13a00*/  IADD3 R32, R24, R25, R37 ;  /* 0x0000001918207210 */ /* 0x004fc80007ffe025 */
[----:B------:R-:W-:Y:S01]  /*13a10*/  IADD3 R37, R23, R32, RZ ;  /* 0x0000002017257210 */ /* 0x000fe20007ffe0ff */
[----:B---3--:R-:W0:Y:S04]  /*13a20*/  LDS.128 R24, [R77+0x20400] ;  /* 0x020400004d187984 */ /* 0x008e280000000c00 */
[----:B------:R-:W1:Y:S01]  /*13a30*/  LDS.128 R32, [R37+0x20400] ;  /* 0x0204000025207984 */ /* 0x000e620000000c00 */
[-C--:B0-----:R-:W-:Y:S02]  /*13a40*/  F2FP.F16.E4M3.UNPACK_B R47, R25.reuse ;  /* 0x00000019ff2f723e */ /* 0x081fe400020006ff */
[----:B------:R-:W-:Y:S02]  /*13a50*/  F2FP.F16.E4M3.UNPACK_B R50, R25.H1 ;  /* 0x00000019ff32723e */ /* 0x000fe400030006ff */
[-C--:B-1----:R-:W-:Y:S01]  /*13a60*/  F2FP.F16.E4M3.UNPACK_B R51, R33.reuse ;  /* 0x00000021ff33723e */ /* 0x082fe200020006ff */
[--C-:B------:R-:W-:Y:S01]  /*13a70*/  HADD2.F32 R48, -RZ, R47.reuse.H0_H0 ;  /* 0x2000002fff307230 */ /* 0x100fe20000004100 */
[----:B------:R-:W-:Y:S01]  /*13a80*/  F2FP.F16.E4M3.UNPACK_B R54, R33.H1 ;  /* 0x00000021ff36723e */ /* 0x000fe200030006ff */
[----:B------:R-:W-:Y:S01]  /*13a90*/  HADD2.F32 R47, -RZ, R47.H1_H1 ;  /* 0x3000002fff2f7230 */ /* 0x000fe20000004100 */
[-C--:B------:R-:W-:Y:S01]  /*13aa0*/  F2FP.F16.E4M3.UNPACK_B R49, R32.reuse ;  /* 0x00000020ff31723e */ /* 0x080fe200020006ff */
[----:B------:R-:W-:Y:S01]  /*13ab0*/  HADD2.F32 R25, -RZ, R51.H0_H0 ;  /* 0x20000033ff197230 */ /* 0x000fe20000004100 */
[----:B------:R-:W-:-:S02]  /*13ac0*/  F2FP.F16.E4M3.UNPACK_B R57, R32.H1 ;  /* 0x00000020ff39723e */ /* 0x000fc400030006ff */
[----:B------:R-:W-:Y:S02]  /*13ad0*/  F2FP.F16.E4M3.UNPACK_B R61, R35 ;  /* 0x00000023ff3d723e */ /* 0x000fe400020006ff */
[C---:B------:R-:W-:Y:S01]  /*13ae0*/  FMUL.FTZ R33, R25.reuse, R67 ;  /* 0x0000004319217220 */ /* 0x040fe20000410000 */
[-C--:B------:R-:W-:Y:S01]  /*13af0*/  FMUL.FTZ R32, R25, R64.reuse ;  /* 0x0000004019207220 */ /* 0x080fe20000410000 */
[----:B------:R-:W-:Y:S01]  /*13b00*/  F2FP.F16.E4M3.UNPACK_B R63, R35.H1 ;  /* 0x00000023ff3f723e */ /* 0x000fe200030006ff */
[----:B------:R-:W-:Y:S02]  /*13b10*/  HADD2.F32 R35, -RZ, R54.H0_H0 ;  /* 0x20000036ff237230 */ /* 0x000fe40000004100 */
[C---:B------:R-:W-:Y:S01]  /*13b20*/  FFMA.FTZ R25, R48.reuse, R64, -R33 ;  /* 0x0000004030197223 */ /* 0x040fe20000010821 */
[----:B------:R-:W-:Y:S01]  /*13b30*/  FFMA.FTZ R33, R48, R67, R32 ;  /* 0x0000004330217223 */ /* 0x000fe20000010020 */
[----:B------:R-:W-:Y:S01]  /*13b40*/  F2FP.F16.E4M3.UNPACK_B R67, R65.H1 ;  /* 0x00000041ff43723e */ /* 0x000fe200030006ff */
[----:B------:R-:W-:Y:S01]  /*13b50*/  HADD2.F32 R32, -RZ, R51.H1_H1 ;  /* 0x30000033ff207230 */ /* 0x000fe20000004100 */
[-C--:B------:R-:W-:Y:S01]  /*13b60*/  F2FP.F16.E4M3.UNPACK_B R59, R27.reuse ;  /* 0x0000001bff3b723e */ /* 0x080fe200020006ff */
[----:B------:R-:W-:Y:S01]  /*13b70*/  HADD2.F32 R64, -RZ, R56.H0_H0 ;  /* 0x20000038ff407230 */ /* 0x000fe20000004100 */
[----:B------:R-:W-:Y:S01]  /*13b80*/  F2FP.F16.E4M3.UNPACK_B R62, R27.H1 ;  /* 0x0000001bff3e723e */ /* 0x000fe200030006ff */
[----:B------:R-:W-:-:S02]  /*13b90*/  HADD2.F32 R68, -RZ, R67.H0_H0 ;  /* 0x20000043ff447230 */ /* 0x000fc40000004100 */
[C---:B------:R-:W-:Y:S01]  /*13ba0*/  FMUL.FTZ R48, R32.reuse, R66 ;  /* 0x0000004220307220 */ /* 0x040fe20000410000 */
[----:B------:R-:W-:Y:S02]  /*13bb0*/  HADD2.F32 R51, -RZ, R50.H0_H0 ;  /* 0x20000032ff337230 */ /* 0x000fe40000004100 */
[----:B------:R-:W-:Y:S01]  /*13bc0*/  FMUL.FTZ R65, R32, R60 ;  /* 0x0000003c20417220 */ /* 0x000fe20000410000 */
[C---:B------:R-:W-:Y:S01]  /*13bd0*/  FMUL.FTZ R71, R35.reuse, R64 ;  /* 0x0000004023477220 */ /* 0x040fe20000410000 */
[----:B------:R-:W-:Y:S01]  /*13be0*/  FMUL.FTZ R70, R35, R68 ;  /* 0x0000004423467220 */ /* 0x000fe20000410000 */
[C---:B------:R-:W-:Y:S01]  /*13bf0*/  FFMA.FTZ R48, R47.reuse, R60, -R48 ;  /* 0x0000003c2f307223 */ /* 0x040fe20000010830 */
[----:B------:R-:W-:Y:S01]  /*13c00*/  FFMA.FTZ R32, R47, R66, R65 ;  /* 0x000000422f207223 */ /* 0x000fe20000010041 */
[C---:B------:R-:W-:Y:S01]  /*13c10*/  FFMA.FTZ R47, R51.reuse, R68, R71 ;  /* 0x00000044332f7223 */ /* 0x040fe20000010047 */
[----:B------:R-:W-:Y:S01]  /*13c20*/  FFMA.FTZ R35, R51, R64, -R70 ;  /* 0x0000004033237223 */ /* 0x000fe20000010846 */
[----:B------:R-:W-:Y:S01]  /*13c30*/  F2FP.F16.E4M3.UNPACK_B R64, R58 ;  /* 0x0000003aff40723e */ /* 0x000fe200020006ff */
[----:B------:R-:W-:Y:S01]  /*13c40*/  HADD2.F32 R65, -RZ, R56.H1_H1 ;  /* 0x30000038ff417230 */ /* 0x000fe20000004100 */
[----:B------:R-:W-:Y:S01]  /*13c50*/  F2FP.F16.E4M3.UNPACK_B R68, R69 ;  /* 0x00000045ff44723e */ /* 0x000fe200020006ff */
[----:B------:R-:W-:Y:S01]  /*13c60*/  HADD2.F32 R67, -RZ, R67.H1_H1 ;  /* 0x30000043ff437230 */ /* 0x000fe20000004100 */
[-C--:B------:R-:W-:Y:S01]  /*13c70*/  F2FP.F16.E4M3.UNPACK_B R55, R24.reuse.H1 ;  /* 0x00000018ff37723e */ /* 0x080fe200030006ff */
[----:B------:R-:W-:Y:S01]  /*13c80*/  HADD2.F32 R54, -RZ, R54.H1_H1 ;  /* 0x30000036ff367230 */ /* 0x000fe20000004100 */
[----:B------:R-:W-:Y:S01]  /*13c90*/  F2FP.F16.E4M3.UNPACK_B R46, R24 ;  /* 0x00000018ff2e723e */ /* 0x000fe200020006ff */
[----:B------:R-:W-:Y:S01]  /*13ca0*/  HADD2.F32 R51, -RZ, R61.H0_H0 ;  /* 0x2000003dff337230 */ /* 0x000fe20000004100 */
[----:B------:R-:W-:Y:S01]  /*13cb0*/  F2FP.F16.E4M3.UNPACK_B R27, R34 ;  /* 0x00000022ff1b723e */ /* 0x000fe200020006ff */
        /* <DEDUP_REMOVED lines=11> */
[C---:B------:R-:W-:Y:S01]  /*13d70*/  FFMA.FTZ R50, R60.reuse, R70, R75 ;  /* 0x000000463c327223 */ /* 0x040fe2000001004b */
[----:B------:R-:W-:Y:S01]  /*13d80*/  F2FP.F16.E4M3.UNPACK_B R70, R69.H1 ;  /* 0x00000045ff46723e */ /* 0x000fe200030006ff */
[----:B------:R-:W-:Y:S01]  /*13d90*/  HADD2.F32 R68, -RZ, R68.H1_H1 ;  /* 0x30000044ff447230 */ /* 0x000fe20000004100 */
[----:B------:R-:W-:Y:S01]  /*13da0*/  F2FP.F16.E4M3.UNPACK_B R64, R58.H1 ;  /* 0x0000003aff40723e */ /* 0x000fe200030006ff */
[----:B------:R-:W-:Y:S02]  /*13db0*/  HADD2.F32 R58, -RZ, R61.H1_H1 ;  /* 0x3000003dff3a7230 */ /* 0x000fe40000004100 */
[----:B------:R-:W-:Y:S01]  /*13dc0*/  FFMA.FTZ R51, R60, R66, -R73 ;  /* 0x000000423c337223 */ /* 0x000fe20000010849 */
[----:B------:R-:W-:Y:S01]  /*13dd0*/  HADD2.F32 R67, -RZ, R70.H0_H0 ;  /* 0x20000046ff437230 */ /* 0x000fe20000004100 */
[----:B------:R-:W-:Y:S01]  /*13de0*/  F2FP.F16.E4M3.UNPACK_B R34, R34.H1 ;  /* 0x00000022ff22723e */ /* 0x000fe200030006ff */
[----:B------:R-:W-:Y:S02]  /*13df0*/  HADD2.F32 R60, -RZ, R63.H0_H0 ;  /* 0x2000003fff3c7230 */ /* 0x000fe40000004100 */
[----:B------:R-:W-:Y:S01]  /*13e00*/  FMUL.FTZ R72, R58, R68 ;  /* 0x000000443a487220 */ /* 0x000fe20000410000 */
[----:B------:R-:W-:-:S02]  /*13e10*/  HADD2.F32 R59, -RZ, R59.H1_H1 ;  /* 0x3000003bff3b7230 */ /* 0x000fc40000004100 */
[----:B------:R-:W-:Y:S01]  /*13e20*/  FMUL.FTZ R69, R58, R65 ;  /* 0x000000413a457220 */ /* 0x000fe20000410000 */
[----:B------:R-:W-:Y:S02]  /*13e30*/  HADD2.F32 R66, -RZ, R64.H0_H0 ;  /* 0x20000040ff427230 */ /* 0x000fe40000004100 */
[C---:B------:R-:W-:Y:S01]  /*13e40*/  FMUL.FTZ R74, R60.reuse, R67 ;  /* 0x000000433c4a7220 */ /* 0x040fe20000410000 */
[----:B------:R-:W-:Y:S02]  /*13e50*/  HADD2.F32 R61, -RZ, R62.H0_H0 ;  /* 0x2000003eff3d7230 */ /* 0x000fe40000004100 */
[C---:B------:R-:W-:Y:S01]  /*13e60*/  FFMA.FTZ R58, R59.reuse, R65, -R72 ;  /* 0x000000413b3a7223 */ /* 0x040fe20000010848 */
[----:B------:R-:W-:Y:S01]  /*13e70*/  FFMA.FTZ R59, R59, R68, R69 ;  /* 0x000000443b3b7223 */ /* 0x000fe20000010045 */
[-C--:B------:R-:W-:Y:S01]  /*13e80*/  FMUL.FTZ R76, R60, R66.reuse ;  /* 0x000000423c4c7220 */ /* 0x080fe20000410000 */
[----:B------:R-:W-:Y:S01]  /*13e90*/  F2FP.F16.E4M3.UNPACK_B R69, R53.H1 ;  /* 0x00000035ff45723e */ /* 0x000fe200030006ff */
[----:B------:R-:W-:Y:S01]  /*13ea0*/  FFMA.FTZ R60, R61, R66, -R74 ;  /* 0x000000423d3c7223 */ /* 0x000fe2000001084a */
[----:B------:R-:W-:-:S02]  /*13eb0*/  HADD2.F32 R71, -RZ, R70.H1_H1 ;  /* 0x30000046ff477230 */ /* 0x000fc40000004100 */
[----:B------:R-:W-:Y:S01]  /*13ec0*/  FFMA.FTZ R61, R61, R67, R76 ;  /* 0x000000433d3d7223 */ /* 0x000fe2000001004c */
[----:B------:R-:W-:Y:S01]  /*13ed0*/  HADD2.F32 R67, -RZ, R64.H1_H1 ;  /* 0x30000040ff437230 */ /* 0x000fe20000004100 */
[----:B------:R-:W-:Y:S01]  /*13ee0*/  F2FP.F16.E4M3.UNPACK_B R66, R52.H1 ;  /* 0x00000034ff42723e */ /* 0x000fe200030006ff */
[----:B------:R-:W-:Y:S01]  /*13ef0*/  HADD2.F32 R64, -RZ, R63.H1_H1 ;  /* 0x3000003fff407230 */ /* 0x000fe20000004100 */
[-C--:B------:R-:W-:Y:S01]  /*13f00*/  F2FP.F16.E4M3.UNPACK_B R24, R26.reuse ;  /* 0x0000001aff18723e */ /* 0x080fe200020006ff */
[----:B------:R-:W-:Y:S01]  /*13f10*/  HADD2.F32 R70, -RZ, R69.H0_H0 ;  /* 0x20000045ff467230 */ /* 0x000fe20000004100 */
[----:B------:R-:W-:Y:S01]  /*13f20*/  F2FP.F16.E4M3.UNPACK_B R26, R26.H1 ;  /* 0x0000001aff1a723e */ /* 0x000fe200030006ff */
[----:B------:R-:W-:Y:S02]  /*13f30*/  HADD2.F32 R63, -RZ, R57.H0_H0 ;  /* 0x20000039ff3f7230 */ /* 0x000fe40000004100 */
[----:B------:R-:W-:Y:S01]  /*13f40*/  FMUL.FTZ R75, R64, R71 ;  /* 0x00000047404b7220 */ /* 0x000fe20000410000 */
[----:B------:R-:W-:-:S02]  /*13f50*/  HADD2.F32 R68, -RZ, R66.H0_H0 ;  /* 0x20000042ff447230 */ /* 0x000fc40000004100 */
[----:B------:R-:W-:Y:S01]  /*13f60*/  FMUL.FTZ R72, R64, R67 ;  /* 0x0000004340487220 */ /* 0x000fe20000410000 */
[----:B------:R-:W-:Y:S02]  /*13f70*/  HADD2.F32 R65, -RZ, R55.H0_H0 ;  /* 0x20000037ff417230 */ /* 0x000fe40000004100 */
[C---:B------:R-:W-:Y:S01]  /*13f80*/  FMUL.FTZ R64, R63.reuse, R70 ;  /* 0x000000463f407220 */ /* 0x040fe20000410000 */
[----:B------:R-:W-:Y:S02]  /*13f90*/  HADD2.F32 R62, -RZ, R62.H1_H1 ;  /* 0x3000003eff3e7230 */ /* 0x000fe40000004100 */
[-C--:B------:R-:W-:Y:S01]  /*13fa0*/  FMUL.FTZ R73, R63, R68.reuse ;  /* 0x000000443f497220 */ /* 0x080fe20000410000 */
[----:B------:R-:W-:Y:S02]  /*13fb0*/  HADD2.F32 R57, -RZ, R57.H1_H1 ;  /* 0x30000039ff397230 */ /* 0x000fe40000004100 */
[----:B------:R-:W-:Y:S01]  /*13fc0*/  FFMA.FTZ R64, R65, R68, -R64 ;  /* 0x0000004441407223 */ /* 0x000fe20000010840 */
[----:B------:R-:W-:-:S02]  /*13fd0*/  HADD2.F32 R68, -RZ, R69.H1_H1 ;  /* 0x30000045ff447230 */ /* 0x000fc40000004100 */
[C---:B------:R-:W-:Y:S01]  /*13fe0*/  FFMA.FTZ R63, R62.reuse, R67, -R75 ;  /* 0x000000433e3f7223 */ /* 0x040fe2000001084b */
[----:B------:R-:W-:Y:S01]  /*13ff0*/  HADD2.F32 R66, -RZ, R66.H1_H1 ;  /* 0x30000042ff427230 */ /* 0x000fe20000004100 */
[----:B------:R-:W-:Y:S01]  /*14000*/  F2FP.F16.E4M3.UNPACK_B R67, R52 ;  /* 0x00000034ff43723e */ /* 0x000fe200020006ff */
[----:B------:R-:W-:Y:S02]  /*14010*/  HADD2.F32 R55, -RZ, R55.H1_H1 ;  /* 0x30000037ff377230 */ /* 0x000fe40000004100 */
[----:B------:R-:W-:Y:S01]  /*14020*/  FFMA.FTZ R62, R62, R71, R72 ;  /* 0x000000473e3e7223 */ /* 0x000fe20000010048 */
[C---:B------:R-:W-:Y:S01]  /*14030*/  FMUL.FTZ R52, R57.reuse, R68 ;  /* 0x0000004439347220 */ /* 0x040fe20000410000 */
[----:B------:R-:W-:Y:S01]  /*14040*/  F2FP.F16.E4M3.UNPACK_B R69, R53 ;  /* 0x00000035ff45723e */ /* 0x000fe200020006ff */
[----:B------:R-:W-:Y:S01]  /*14050*/  FMUL.FTZ R71, R57, R66 ;  /* 0x0000004239477220 */ /* 0x000fe20000410000 */
[----:B------:R-:W-:Y:S01]  /*14060*/  FFMA.FTZ R65, R65, R70, R73 ;  /* 0x0000004641417223 */ /* 0x000fe20000010049 */
[----:B------:R-:W-:Y:S01]  /*14070*/  FFMA.FTZ R53, R55, R66, -R52 ;  /* 0x0000004237357223 */ /* 0x000fe20000010834 */
[----:B------:R-:W-:-:S02]  /*14080*/  HADD2.F32 R57, -RZ, R49.H0_H0 ;  /* 0x20000031ff397230 */ /* 0x000fc40000004100 */
[----:B------:R-:W-:Y:S01]  /*14090*/  FFMA.FTZ R52, R55, R68, R71 ;  /* 0x0000004437347223 */ /* 0x000fe20000010047 */
[----:B------:R-:W-:Y:S01]  /*140a0*/  HADD2.F32 R70, -RZ, R69.H0_H0 ;  /* 0x20000045ff467230 */ /* 0x000fe20000004100 */
[----:B------:R-:W-:Y:S01]  /*140b0*/  F2FP.F16.E4M3.UNPACK_B R71, R45.H1 ;  /* 0x0000002dff47723e */ /* 0x000fe200030006ff */
        /* <DEDUP_REMOVED lines=9> */
[----:B------:R-:W-:Y:S01]  /*14150*/  F2FP.SATFINITE.E4M3.F32.PACK_AB_MERGE_C R47, R56, R47, RZ ;  /* 0x0000002f382f723e */ /* 0x000fe200048070ff */
        /* <DEDUP_REMOVED lines=23> */
[----:B------:R-:W-:Y:S01]  /*142d0*/  FMUL.FTZ R34, R34, R57 ;  /* 0x0000003922227220 */ /* 0x000fe20000410000 */
[--C-:B------:R-:W-:Y:S01]  /*142e0*/  HADD2.F32 R45, -RZ, R44.reuse.H0_H0 ;  /* 0x2000002cff2d7230 */ /* 0x100fe20000004100 */
[----:B------:R-:W-:Y:S01]  /*142f0*/  F2FP.SATFINITE.E4M3.F32.PACK_AB_MERGE_C R52, R52, R65, RZ ;  /* 0x000000413434723e */ /* 0x000fe200048070ff */
[C---:B------:R-:W-:Y:S01]  /*14300*/  FFMA.FTZ R73, R26.reuse, R57, -R67 ;  /* 0x000000391a497223 */ /* 0x040fe20000010843 */
[----:B------:R-:W-:Y:S01]  /*14310*/  FFMA.FTZ R75, R26, R71, R34 ;  /* 0x000000471a4b7223 */ /* 0x000fe20000010022 */
[----:B------:R-:W-:Y:S01]  /*14320*/  HADD2.F32 R57, -RZ, R55.H0_H0 ;  /* 0x20000037ff397230 */ /* 0x000fe20000004100 */
[----:B------:R-:W-:Y:S01]  /*14330*/  F2FP.SATFINITE.E4M3.F32.PACK_AB_MERGE_C R25, R48, R25, R35 ;  /* 0x000000193019723e */ /* 0x000fe20004807023 */
[----:B------:R-:W-:Y:S01]  /*14340*/  HADD2.F32 R34, -RZ, R27.H0_H0 ;  /* 0x2000001bff227230 */ /* 0x000fe20000004100 */
[----:B------:R-:W-:Y:S01]  /*14350*/  F2FP.SATFINITE.E4M3.F32.PACK_AB_MERGE_C R72, R73, R72, RZ ;  /* 0x000000484948723e */ /* 0x000fe200048070ff */
[----:B------:R-:W-:Y:S01]  /*14360*/  HADD2.F32 R44, -RZ, R44.H1_H1 ;  /* 0x3000002cff2c7230 */ /* 0x000fe20000004100 */
[----:B------:R-:W-:Y:S01]  /*14370*/  F2FP.SATFINITE.E4M3.F32.PACK_AB_MERGE_C R74, R75, R74, RZ ;  /* 0x0000004a4b4a723e */ /* 0x000fe200048070ff */
[----:B------:R-:W-:-:S02]  /*14380*/  HADD2.F32 R55, -RZ, R55.H1_H1 ;  /* 0x30000037ff377230 */ /* 0x000fc40000004100 */
[C---:B------:R-:W-:Y:S01]  /*14390*/  FMUL.FTZ R67, R34.reuse, R57 ;  /* 0x0000003922437220 */ /* 0x040fe20000410000 */
[----:B------:R-:W-:Y:S02]  /*143a0*/  HADD2.F32 R27, -RZ, R27.H1_H1 ;  /* 0x3000001bff1b7230 */ /* 0x000fe40000004100 */
[----:B------:R-:W-:Y:S01]  /*143b0*/  FMUL.FTZ R34, R34, R45 ;  /* 0x0000002d22227220 */ /* 0x000fe20000410000 */
[--C-:B------:R-:W-:Y:S01]  /*143c0*/  HADD2.F32 R26, -RZ, R24.reuse.H0_H0 ;  /* 0x20000018ff1a7230 */ /* 0x100fe20000004100 */
[----:B------:R-:W-:Y:S01]  /*143d0*/  F2FP.SATFINITE.E4M3.F32.PACK_AB_MERGE_C R33, R32, R33, R47 ;  /* 0x000000212021723e */ /* 0x000fe2000480702f */
        /* <DEDUP_REMOVED lines=17> */
.L_x_3218:
[----:B------:R-:W-:Y:S05]  /*144f0*/  BSYNC B1 ;  /* 0x0000000000017941 */ /* 0x000fea0003800000 */
.L_x_3217:
[----:B------:R-:W-:Y:S04]  /*14500*/  BSSY B1, `(.L_x_3219) ;  /* 0x0000101000017945 */ /* 0x000fe80003800000 */
[----:B------:R-:W-:Y:S05]  /*14510*/  @P2 BRA `(.L_x_3220) ;  /* 0x0000000c00fc2947 */ /* 0x000fea0003800000 */
[----:B-1----:R-:W2:Y:S04]  /*14520*/  LDL R35, [R1+0x84] ;  /* 0x0000840001237983 */ /* 0x002ea80000100800 */
[----:B------:R-:W3:Y:S01]  /*14530*/  LDL R68, [R1+0x1bc] ;  /* 0x0001bc0001447983 */ /* 0x000ee20000100800 */
[----:B-----5:R-:W-:Y:S01]  /*14540*/  SHF.R.U32.HI R25, RZ, 0x8, R28 ;  /* 0x00000008ff197819 */ /* 0x020fe2000001161c */
[----:B------:R-:W-:Y:S01]  /*14550*/  VIADD R37, R219, 0x20 ;  /* 0x00000020db257836 */ /* 0x000fe20000000000 */
[----:B0-----:R-:W-:Y:S02]  /*14560*/  LOP3.LUT R24, R28, 0xff, RZ, 0xc0, !PT ;  /* 0x000000ff1c187812 */ /* 0x001fe400078ec0ff */
[----:B------:R-:W-:Y:S01]  /*14570*/  LOP3.LUT R25, R25, 0xff, RZ, 0xc0, !PT ;  /* 0x000000ff19197812 */ /* 0x000fe200078ec0ff */
[----:B------:R-:W-:Y:S01]  /*14580*/  IMAD.SHL.U32 R37, R37, 0x80, RZ ;  /* 0x0000008025257824 */ /* 0x000fe200078e00ff */
[----:B------:R-:W-:-:S02]  /*14590*/  LEA.HI R34, R3, R0, RZ, 0x1c ;  /* 0x0000000003227211 */ /* 0x000fc400078fe0ff */
[----:B------:R-:W-:Y:S02]  /*145a0*/  PRMT R45, R25, 0x7604, R24 ;  /* 0x00007604192d7816 */ /* 0x000fe40000000018 */
[----:B------:R-:W-:Y:S01]  /*145b0*/  LOP3.LUT R37, R37, 0x380, RZ, 0xc0, !PT ;  /* 0x0000038025257812 */ /* 0x000fe200078ec0ff */
[----:B------:R-:W-:Y:S01]  /*145c0*/  IMAD.SHL.U32 R24, R34, 0x10, RZ ;  /* 0x0000001022187824 */ /* 0x000fe200078e00ff */
[----:B------:R-:W-:Y:S02]  /*145d0*/  SHF.R.U32.HI R33, RZ, 0x8, R30 ;  /* 0x00000008ff217819 */ /* 0x000fe4000001161e */
[----:B------:R-:W-:Y:S02]  /*145e0*/  LOP3.LUT R32, R30, 0xff, RZ, 0xc0, !PT ;  /* 0x000000ff1e207812 */ /* 0x000fe400078ec0ff */
[----:B------:R-:W-:Y:S01]  /*145f0*/  LOP3.LUT R24, R37, 0x70, R24, 0xf8, !PT ;  /* 0x0000007025187812 */ /* 0x000fe200078ef818 */
[----:B------:R-:W-:Y:S01]  /*14600*/  VIADD R37, R219, 0x20 ;  /* 0x00000020db257836 */ /* 0x000fe20000000000 */
[----:B------:R-:W-:-:S02]  /*14610*/  LOP3.LUT R33, R33, 0xff, RZ, 0xc0, !PT ;  /* 0x000000ff21217812 */ /* 0x000fc400078ec0ff */
[----:B------:R-:W-:Y:S01]  /*14620*/  SHF.R.S32.HI R25, RZ, 0x1f, R34 ;  /* 0x0000001fff197819 */ /* 0x000fe20000011422 */
[----:B------:R-:W-:Y:S01]  /*14630*/  IMAD.SHL.U32 R37, R37, 0x80, RZ ;  /* 0x0000008025257824 */ /* 0x000fe200078e00ff */
[----:B------:R-:W-:Y:S02]  /*14640*/  PRMT R49, R33, 0x7604, R32 ;  /* 0x0000760421317816 */ /* 0x000fe40000000020 */
[----:B------:R-:W-:Y:S02]  /*14650*/  LEA.HI R33, R25, R34, RZ, 0x3 ;  /* 0x0000002219217211 */ /* 0x000fe400078f18ff */
[----:B------:R-:W-:Y:S02]  /*14660*/  LOP3.LUT R37, R37, 0x380, RZ, 0xc0, !PT ;  /* 0x0000038025257812 */ /* 0x000fe400078ec0ff */
[----:B------:R-:W-:Y:S01]  /*14670*/  SHF.R.U32.HI R27, RZ, 0x8, R29 ;  /* 0x00000008ff1b7819 */ /* 0x000fe2000001161d */
[----:B------:R-:W-:Y:S01]  /*14680*/  IMAD.SHL.U32 R33, R33, 0x800, RZ ;  /* 0x0000080021217824 */ /* 0x000fe200078e00ff */
[----:B------:R-:W-:-:S02]  /*14690*/  SHF.R.U32.HI R32, RZ, 0x8, R4 ;  /* 0x00000008ff207819 */ /* 0x000fc40000011604 */
[----:B------:R-:W-:Y:S02]  /*146a0*/  SHF.R.U32.HI R37, RZ, 0x3, R37 ;  /* 0x00000003ff257819 */ /* 0x000fe40000011625 */
[----:B------:R-:W-:Y:S02]  /*146b0*/  LOP3.LUT R26, R29, 0xff, RZ, 0xc0, !PT ;  /* 0x000000ff1d1a7812 */ /* 0x000fe400078ec0ff */
[----:B------:R-:W-:Y:S02]  /*146c0*/  LOP3.LUT R27, R27, 0xff, RZ, 0xc0, !PT ;  /* 0x000000ff1b1b7812 */ /* 0x000fe400078ec0ff */
[----:B------:R-:W-:Y:S02]  /*146d0*/  LOP3.LUT R34, R32, 0xff, RZ, 0xc0, !PT ;  /* 0x000000ff20227812 */ /* 0x000fe400078ec0ff */
[----:B------:R-:W-:Y:S02]  /*146e0*/  LOP3.LUT R32, R24, R37, RZ, 0x3c, !PT ;  /* 0x0000002518207212 */ /* 0x000fe400078e3cff */
[----:B------:R-:W-:-:S02]  /*146f0*/  LOP3.LUT R33, R33, 0xffffc000, RZ, 0xc0, !PT ;  /* 0xffffc00021217812 */ /* 0x000fc400078ec0ff */
[----:B------:R-:W-:Y:S02]  /*14700*/  PRMT R44, R27, 0x7604, R26 ;  /* 0x000076041b2c7816 */ /* 0x000fe4000000001a */
[----:B------:R-:W-:Y:S02]  /*14710*/  SHF.R.U32.HI R26, RZ, 0x8, R31 ;  /* 0x00000008ff1a7819 */ /* 0x000fe4000001161f */
[----:B------:R-:W-:Y:S02]  /*14720*/  LOP3.LUT R25, R31, 0xff, RZ, 0xc0, !PT ;  /* 0x000000ff1f197812 */ /* 0x000fe400078ec0ff */
[----:B------:R-:W-:Y:S02]  /*14730*/  LOP3.LUT R27, R4, 0xff, RZ, 0xc0, !PT ;  /* 0x000000ff041b7812 */ /* 0x000fe400078ec0ff */
        /* <DEDUP_REMOVED lines=14> */
[----:B------:R-:W-:Y:S02]  /*14820*/  SHF.R.U32.HI R53, RZ, 0x10, R5 ;  /* 0x00000010ff357819 */ /* 0x000fe40000011605 */
[----:B------:R-:W-:Y:S02]  /*14830*/  SHF.R.U32.HI R47, RZ, 0x10, R29 ;  /* 0x00000010ff2f7819 */ /* 0x000fe4000001161d */
[----:B------:R-:W-:Y:S01]  /*14840*/  PRMT R59, R51, 0x7604, R50 ;  /* 0x00007604333b7816 */ /* 0x000fe20000000032 */
[----:B------:R-:W-:Y:S01]  /*14850*/  IMAD.U32 R53, R53, 0x10000, RZ ;  /* 0x0001000035357824 */ /* 0x000fe200078e00ff */
[----:B------:R-:W-:Y:S01]  /*14860*/  SHF.R.U32.HI R51, RZ, 0x10, R31 ;  /* 0x00000010ff337819 */ /* 0x000fe2000001161f */
[----:B------:R-:W-:Y:S01]  /*14870*/  IMAD.U32 R47, R47, 0x10000, RZ ;  /* 0x000100002f2f7824 */ /* 0x000fe200078e00ff */
[----:B------:R-:W-:Y:S02]  /*14880*/  LOP3.LUT R45, R45, 0xff0000, R28, 0xf8, !PT ;  /* 0x00ff00002d2d7812 */ /* 0x000fe400078ef81c */
[----:B------:R-:W-:Y:S01]  /*14890*/  LOP3.LUT R57, R48, 0xff0000, R53, 0xf8, !PT ;  /* 0x00ff000030397812 */ /* 0x000fe200078ef835 */
[----:B------:R-:W-:Y:S01]  /*148a0*/  IMAD.U32 R51, R51, 0x10000, RZ ;  /* 0x0001000033337824 */ /* 0x000fe200078e00ff */
[----:B------:R-:W-:-:S02]  /*148b0*/  LOP3.LUT R47, R44, 0xff0000, R47, 0xf8, !PT ;  /* 0x00ff00002c2f7812 */ /* 0x000fc400078ef82f */
[----:B------:R-:W-:Y:S02]  /*148c0*/  LOP3.LUT R49, R49, 0xff0000, R30, 0xf8, !PT ;  /* 0x00ff000031317812 */ /* 0x000fe400078ef81e */
[----:B------:R-:W-:Y:S02]  /*148d0*/  LOP3.LUT R51, R46, 0xff0000, R51, 0xf8, !PT ;  /* 0x00ff00002e337812 */ /* 0x000fe400078ef833 */
[----:B------:R-:W-:Y:S02]  /*148e0*/  LOP3.LUT R57, R57, 0xff000000, R5, 0xf8, !PT ;  /* 0xff00000039397812 */ /* 0x000fe400078ef805 */
[----:B------:R-:W-:Y:S02]  /*148f0*/  LOP3.LUT R53, R47, 0xff000000, R29, 0xf8, !PT ;  /* 0xff0000002f357812 */ /* 0x000fe400078ef81d */
[----:B------:R-:W-:Y:S02]  /*14900*/  LOP3.LUT R44, R45, 0xff000000, R28, 0xf8, !PT ;  /* 0xff0000002d2c7812 */ /* 0x000fe400078ef81c */
[----:B------:R-:W-:-:S02]  /*14910*/  LOP3.LUT R50, R51, 0xff000000, R31, 0xf8, !PT ;  /* 0xff00000033327812 */ /* 0x000fc400078ef81f */
[----:B------:R-:W-:Y:S02]  /*14920*/  SHF.R.U32.HI R61, RZ, 0x10, R7 ;  /* 0x00000010ff3d7819 */ /* 0x000fe40000011607 */
[----:B------:R-:W-:Y:S02]  /*14930*/  LOP3.LUT R45, R55, 0xff0000, R4, 0xf8, !PT ;  /* 0x00ff0000372d7812 */ /* 0x000fe400078ef804 */
[----:B------:R-:W-:Y:S01]  /*14940*/  LOP3.LUT R28, R49, 0xff000000, R30, 0xf8, !PT ;  /* 0xff000000311c7812 */ /* 0x000fe200078ef81e */
[----:B------:R-:W-:Y:S01]  /*14950*/  IMAD.U32 R61, R61, 0x10000, RZ ;  /* 0x000100003d3d7824 */ /* 0x000fe200078e00ff */
[----:B------:R-:W-:Y:S02]  /*14960*/  LOP3.LUT R59, R59, 0xff0000, R6, 0xf8, !PT ;  /* 0x00ff00003b3b7812 */ /* 0x000fe400078ef806 */
[----:B------:R-:W-:Y:S02]  /*14970*/  F2FP.F16.E4M3.UNPACK_B R56, R57 ;  /* 0x00000039ff38723e */ /* 0x000fe400020006ff */
[----:B------:R-:W-:-:S02]  /*14980*/  LOP3.LUT R45, R45, 0xff000000, R4, 0xf8, !PT ;  /* 0xff0000002d2d7812 */ /* 0x000fc400078ef804 */
[----:B------:R-:W-:Y:S01]  /*14990*/  LOP3.LUT R4, R59, 0xff000000, R6, 0xf8, !PT ;  /* 0xff0000003b047812 */ /* 0x000fe200078ef806 */
[--C-:B------:R-:W-:Y:S01]  /*149a0*/  HADD2.F32 R58, -RZ, R56.reuse.H0_H0 ;  /* 0x20000038ff3a7230 */ /* 0x100fe20000004100 */
[----:B------:R-:W-:Y:S01]  /*149b0*/  LOP3.LUT R61, R52, 0xff0000, R61, 0xf8, !PT ;  /* 0x00ff0000343d7812 */ /* 0x000fe200078ef83d */
[----:B------:R-:W-:Y:S01]  /*149c0*/  HADD2.F32 R59, -RZ, R56.H1_H1 ;  /* 0x30000038ff3b7230 */ /* 0x000fe20000004100 */
[----:B------:R-:W-:Y:S02]  /*149d0*/  F2FP.F16.E4M3.UNPACK_B R57, R57.H1 ;  /* 0x00000039ff39723e */ /* 0x000fe400030006ff */
[----:B------:R-:W-:-:S03]  /*149e0*/  LOP3.LUT R61, R61, 0xff000000, R7, 0xf8, !PT ;  /* 0xff0000003d3d7812 */ /* 0x000fc600078ef807 */
[----:B------:R-:W-:Y:S01]  /*149f0*/  HADD2.F32 R56, -RZ, R57.H0_H0 ;  /* 0x20000039ff387230 */ /* 0x000fe20000004100 */
[----:B--2---:R-:W-:-:S04]  /*14a00*/  IADD3 R32, R32, R33, R35 ;  /* 0x0000002120207210 */ /* 0x004fc80007ffe023 */
[----:B------:R-:W-:Y:S01]  /*14a10*/  IADD3 R37, R23, R32, RZ ;  /* 0x0000002017257210 */ /* 0x000fe20007ffe0ff */
[----:B---3--:R-:W0:Y:S04]  /*14a20*/  LDS.128 R24, [R68+0x20400] ;  /* 0x0204000044187984 */ /* 0x008e280000000c00 */
[----:B------:R-:W1:Y:S01]  /*14a30*/  LDS.128 R32, [R37+0x20400] ;  /* 0x0204000025207984 */ /* 0x000e620000000c00 */
[-C--:B0-----:R-:W-:Y:S02]  /*14a40*/  F2FP.F16.E4M3.UNPACK_B R51, R27.reuse ;  /* 0x0000001bff33723e */ /* 0x081fe400020006ff */
[----:B------:R-:W-:Y:S02]  /*14a50*/  F2FP.F16.E4M3.UNPACK_B R54, R27.H1 ;  /* 0x0000001bff36723e */ /* 0x000fe400030006ff */
[----:B------:R-:W-:-:S02]  /*14a60*/  F2FP.F16.E4M3.UNPACK_B R27, R24 ;  /* 0x00000018ff1b723e */ /* 0x000fc400020006ff */
[----:B------:R-:W-:Y:S02]  /*14a70*/  F2FP.F16.E4M3.UNPACK_B R46, R24.H1 ;  /* 0x00000018ff2e723e */ /* 0x000fe400030006ff */
[----:B-1----:R-:W-:Y:S02]  /*14a80*/  F2FP.F16.E4M3.UNPACK_B R30, R33 ;  /* 0x00000021ff1e723e */ /* 0x002fe400020006ff */
[----:B------:R-:W-:Y:S02]  /*14a90*/  F2FP.F16.E4M3.UNPACK_B R24, R53 ;  /* 0x00000035ff18723e */ /* 0x000fe400020006ff */
[-C--:B------:R-:W-:Y:S01]  /*14aa0*/  F2FP.F16.E4M3.UNPACK_B R29, R25.reuse ;  /* 0x00000019ff1d723e */ /* 0x080fe200020006ff */
[----:B------:R-:W-:Y:S01]  /*14ab0*/  HADD2.F32 R6, -RZ, R30.H0_H0 ;  /* 0x2000001eff067230 */ /* 0x000fe20000004100 */
[----:B------:R-:W-:Y:S01]  /*14ac0*/  F2FP.F16.E4M3.UNPACK_B R47, R25.H1 ;  /* 0x00000019ff2f723e */ /* 0x000fe200030006ff */
[----:B------:R-:W-:Y:S01]  /*14ad0*/  HADD2.F32 R31, -RZ, R24.H0_H0 ;  /* 0x20000018ff1f7230 */ /* 0x000fe20000004100 */
[----:B------:R-:W-:Y:S01]  /*14ae0*/  F2FP.F16.E4M3.UNPACK_B R48, R33.H1 ;  /* 0x00000021ff30723e */ /* 0x000fe200030006ff */
[----:B------:R-:W-:Y:S01]  /*14af0*/  HADD2.F32 R25, -RZ, R29.H0_H0 ;  /* 0x2000001dff197230 */ /* 0x000fe20000004100 */
[-C--:B------:R-:W-:Y:S01]  /*14b00*/  F2FP.F16.E4M3.UNPACK_B R33, R32.reuse ;  /* 0x00000020ff21723e */ /* 0x080fe200020006ff */
[----:B------:R-:W-:Y:S01]  /*14b10*/  HADD2.F32 R30, -RZ, R30.H1_H1 ;  /* 0x3000001eff1e7230 */ /* 0x000fe20000004100 */
[----:B------:R-:W-:Y:S01]  /*14b20*/  F2FP.F16.E4M3.UNPACK_B R49, R32.H1 ;  /* 0x00000020ff31723e */ /* 0x000fe200030006ff */
[----:B------:R-:W-:Y:S01]  /*14b30*/  FMUL.FTZ R32, R6, R58 ;  /* 0x0000003a06207220 */ /* 0x000fe20000410000 */
[----:B------:R-:W-:-:S02]  /*14b40*/  F2FP.F16.E4M3.UNPACK_B R52, R35 ;  /* 0x00000023ff34723e */ /* 0x000fc400020006ff */
[----:B------:R-:W-:Y:S01]  /*14b50*/  F2FP.F16.E4M3.UNPACK_B R55, R35.H1 ;  /* 0x00000023ff37723e */ /* 0x000fe200030006ff */
[-C--:B------:R-:W-:Y:S01]  /*14b60*/  FMUL.FTZ R35, R6, R31.reuse ;  /* 0x0000001f06237220 */ /* 0x080fe20000410000 */
[C---:B------:R-:W-:Y:S01]  /*14b70*/  FFMA.FTZ R6, R25.reuse, R31, -R32 ;  /* 0x0000001f19067223 */ /* 0x040fe20000010820 */
[----:B------:R-:W-:Y:S01]  /*14b80*/  F2FP.F16.E4M3.UNPACK_B R53, R53.H1 ;  /* 0x00000035ff35723e */ /* 0x000fe200030006ff */
[----:B------:R-:W-:Y:S01]  /*14b90*/  FMUL.FTZ R63, R30, R59 ;  /* 0x0000003b1e3f7220 */ /* 0x000fe20000410000 */
[----:B------:R-:W-:Y:S01]  /*14ba0*/  FFMA.FTZ R25, R25, R58, R35 ;  /* 0x0000003a19197223 */ /* 0x000fe20000010023 */
[----:B------:R-:W-:Y:S01]  /*14bb0*/  HADD2.F32 R35, -RZ, R24.H1_H1 ;  /* 0x30000018ff237230 */ /* 0x000fe20000004100 */
[-C--:B------:R-:W-:Y:S01]  /*14bc0*/  F2FP.F16.E4M3.UNPACK_B R7, R34.reuse ;  /* 0x00000022ff07723e */ /* 0x080fe200020006ff */
[----:B------:R-:W-:Y:S01]  /*14bd0*/  HADD2.F32 R24, -RZ, R29.H1_H1 ;  /* 0x3000001dff187230 */ /* 0x000fe20000004100 */
[----:B------:R-:W-:Y:S01]  /*14be0*/  F2FP.F16.E4M3.UNPACK_B R34, R34.H1 ;  /* 0x00000022ff22723e */ /* 0x000fe200030006ff */
[----:B------:R-:W-:-:S02]  /*14bf0*/  HADD2.F32 R29, -RZ, R48.H0_H0 ;  /* 0x20000030ff1d7230 */ /* 0x000fc40000004100 */
[-C--:B------:R-:W-:Y:S01]  /*14c00*/  FMUL.FTZ R30, R30, R35.reuse ;  /* 0x000000231e1e7220 */ /* 0x080fe20000410000 */
[----:B------:R-:W-:Y:S01]  /*14c10*/  HADD2.F32 R32, -RZ, R53.H0_H0 ;  /* 0x20000035ff207230 */ /* 0x000fe20000004100 */
[----:B------:R-:W-:Y:S01]  /*14c20*/  F2FP.F16.E4M3.UNPACK_B R5, R26 ;  /* 0x0000001aff05723e */ /* 0x000fe200020006ff */
[----:B------:R-:W-:Y:S02]  /*14c30*/  HADD2.F32 R31, -RZ, R47.H0_H0 ;  /* 0x2000002fff1f7230 */ /* 0x000fe40000004100 */
[C---:B------:R-:W-:Y:S01]  /*14c40*/  FMUL.FTZ R58, R29.reuse, R56 ;  /* 0x000000381d3a7220 */ /* 0x040fe20000410000 */
[----:B------:R-:W-:Y:S02]  /*14c50*/  HADD2.F32 R53, -RZ, R53.H1_H1 ;  /* 0x30000035ff357230 */ /* 0x000fe40000004100 */
[-C--:B------:R-:W-:Y:S01]  /*14c60*/  FMUL.FTZ R65, R29, R32.reuse ;  /* 0x000000201d417220 */ /* 0x080fe20000410000 */
[C---:B------:R-:W-:Y:S01]  /*14c70*/  FFMA.FTZ R29, R24.reuse, R35, -R63 ;  /* 0x00000023181d7223 */ /* 0x040fe2000001083f */
[----:B------:R-:W-:Y:S01]  /*14c80*/  FFMA.FTZ R24, R24, R59, R30 ;  /* 0x0000003b18187223 */ /* 0x000fe2000001001e */
[C---:B------:R-:W-:Y:S01]  /*14c90*/  FFMA.FTZ R30, R31.reuse, R32, -R58 ;  /* 0x000000201f1e7223 */ /* 0x040fe2000001083a */
[----:B------:R-:W-:Y:S01]  /*14ca0*/  FFMA.FTZ R31, R31, R56, R65 ;  /* 0x000000381f1f7223 */ /* 0x000fe20000010041 */
[----:B------:R-:W-:Y:S01]  /*14cb0*/  F2FP.F16.E4M3.UNPACK_B R59, R61 ;  /* 0x0000003dff3b723e */ /* 0x000fe200020006ff */
[----:B------:R-:W-:Y:S01]  /*14cc0*/  HADD2.F32 R58, -RZ, R57.H1_H1 ;  /* 0x30000039ff3a7230 */ /* 0x000fe20000004100 */
[----:B------:R-:W-:Y:S01]  /*14cd0*/  F2FP.F16.E4M3.UNPACK_B R56, R50 ;  /* 0x00000032ff38723e */ /* 0x000fe200020006ff */
[----:B------:R-:W-:Y:S01]  /*14ce0*/  HADD2.F32 R48, -RZ, R48.H1_H1 ;  /* 0x30000030ff307230 */ /* 0x000fe20000004100 */
[----:B------:R-:W-:Y:S01]  /*14cf0*/  F2FP.F16.E4M3.UNPACK_B R26, R26.H1 ;  /* 0x0000001aff1a723e */ /* 0x000fe200030006ff */
[----:B------:R-:W-:-:S02]  /*14d00*/  HADD2.F32 R60, -RZ, R59.H0_H0 ;  /* 0x2000003bff3c7230 */ /* 0x000fc40000004100 */
[----:B------:R-:W-:Y:S02]  /*14d10*/  HADD2.F32 R35, -RZ, R52.H0_H0 ;  /* 0x20000034ff237230 */ /* 0x000fe40000004100 */
        /* <DEDUP_REMOVED lines=35> */
[----:B------:R-:W-:Y:S01]  /*14f50*/  F2FP.SATFINITE.E4M3.F32.PACK_AB_MERGE_C R25, R24, R25, R31 ;  /* 0x000000191819723e */ /* 0x000fe2000480701f */
[----:B------:R-:W-:Y:S02]  /*14f60*/  HADD2.F32 R62, -RZ, R61.H0_H0 ;  /* 0x2000003dff3e7230 */ /* 0x000fe40000004100 */
        /* <DEDUP_REMOVED lines=10> */
[----:B------:R-:W-:Y:S01]  /*15010*/  F2FP.F16.E4M3.UNPACK_B R60, R45 ;  /* 0x0000002dff3c723e */ /* 0x000fe200020006ff */
[----:B------:R-:W-:Y:S01]  /*15020*/  FFMA.FTZ R57, R57, R62, R65 ;  /* 0x0000003e39397223 */ /* 0x000fe20000010041 */
[----:B------:R-:W-:Y:S02]  /*15030*/  HADD2.F32 R62, -RZ, R61.H1_H1 ;  /* 0x3000003dff3e7230 */ /* 0x000fe40000004100 */
[C---:B------:R-:W-:Y:S01]  /*15040*/  FFMA.FTZ R55, R54.reuse, R59, -R67 ;  /* 0x0000003b36377223 */ /* 0x040fe20000010843 */
[----:B------:R-:W-:Y:S01]  /*15050*/  HADD2.F32 R59, -RZ, R58.H1_H1 ;  /* 0x3000003aff3b7230 */ /* 0x000fe20000004100 */
[----:B------:R-:W-:Y:S01]  /*15060*/  F2FP.F16.E4M3.UNPACK_B R58, R44 ;  /* 0x0000002cff3a723e */ /* 0x000fe200020006ff */
[----:B------:R-:W-:Y:S02]  /*15070*/  HADD2.F32 R46, -RZ, R46.H1_H1 ;  /* 0x3000002eff2e7230 */ /* 0x000fe40000004100 */
[C---:B------:R-:W-:Y:S01]  /*15080*/  FMUL.FTZ R45, R49.reuse, R62 ;  /* 0x0000003e312d7220 */ /* 0x040fe20000410000 */
[----:B------:R-:W-:Y:S01]  /*15090*/  FFMA.FTZ R54, R54, R63, R64 ;  /* 0x0000003f36367223 */ /* 0x000fe20000010040 */
[----:B------:R-:W-:Y:S01]  /*150a0*/  FMUL.FTZ R63, R49, R59 ;  /* 0x0000003b313f7220 */ /* 0x000fe20000410000 */
[----:B------:R-:W-:-:S02]  /*150b0*/  HADD2.F32 R61, -RZ, R60.H0_H0 ;  /* 0x2000003cff3d7230 */ /* 0x000fc40000004100 */
[C---:B------:R-:W-:Y:S01]  /*150c0*/  FFMA.FTZ R45, R46.reuse, R59, -R45 ;  /* 0x0000003b2e2d7223 */ /* 0x040fe2000001082d */
[----:B------:R-:W-:Y:S02]  /*150d0*/  HADD2.F32 R49, -RZ, R33.H0_H0 ;  /* 0x20000021ff317230 */ /* 0x000fe40000004100 */
[----:B------:R-:W-:Y:S01]  /*150e0*/  FFMA.FTZ R64, R46, R62, R63 ;  /* 0x0000003e2e407223 */ /* 0x000fe2000001003f */
[----:B------:R-:W-:Y:S02]  /*150f0*/  HADD2.F32 R59, -RZ, R58.H0_H0 ;  /* 0x2000003aff3b7230 */ /* 0x000fe40000004100 */
[----:B------:R-:W-:Y:S02]  /*15100*/  HADD2.F32 R44, -RZ, R27.H0_H0 ;  /* 0x2000001bff2c7230 */ /* 0x000fe40000004100 */
[C---:B------:R-:W-:Y:S01]  /*15110*/  FMUL.FTZ R63, R49.reuse, R61 ;  /* 0x0000003d313f7220 */ /* 0x040fe20000410000 */
        /* <DEDUP_REMOVED lines=10> */
[-C--:B------:R-:W-:Y:S01]  /*151c0*/  FMUL.FTZ R63, R46, R58.reuse ;  /* 0x0000003a2e3f7220 */ /* 0x080fe20000410000 */
[----:B------:R-:W-:Y:S01]  /*151d0*/  FFMA.FTZ R62, R27, R58, -R62 ;  /* 0x0000003a1b3e7223 */ /* 0x000fe2000001083e */
[----:B------:R-:W-:Y:S01]  /*151e0*/  HADD2.F32 R58, -RZ, R59.H0_H0 ;  /* 0x2000003bff3a7230 */ /* 0x000fe20000004100 */
[----:B------:R-:W-:Y:S01]  /*151f0*/  F2FP.F16.E4M3.UNPACK_B R4, R4 ;  /* 0x00000004ff04723e */ /* 0x000fe200020006ff */
        /* <DEDUP_REMOVED lines=8> */
[----:B------:R-:W-:Y:S01]  /*15280*/  HADD2.F32 R49, -RZ, R49.H1_H1 ;  /* 0x30000031ff317230 */ /* 0x000fe20000004100 */
[----:B------:R-:W-:Y:S01]  /*15290*/  F2FP.SATFINITE.E4M3.F32.PACK_AB_MERGE_C R57, R64, R57, RZ ;  /* 0x000000394039723e */ /* 0x000fe200048070ff */
[----:B------:R-:W-:-:S02]  /*152a0*/  HADD2.F32 R27, -RZ, R26.H0_H0 ;  /* 0x2000001aff1b7230 */ /* 0x000fc40000004100 */
[C---:B------:R-:W-:Y:S01]  /*152b0*/  FMUL.FTZ R63, R34.reuse, R59 ;  /* 0x0000003b223f7220 */ /* 0x040fe20000410000 */
[----:B------:R-:W-:Y:S02]  /*152c0*/  HADD2.F32 R26, -RZ, R26.H1_H1 ;  /* 0x3000001aff1a7230 */ /* 0x000fe40000004100 */
[----:B------:R-:W-:Y:S01]  /*152d0*/  FMUL.FTZ R34, R34, R49 ;  /* 0x0000003122227220 */ /* 0x000fe20000410000 */
[----:B------:R-:W-:Y:S01]  /*152e0*/  F2FP.SATFINITE.E4M3.F32.PACK_AB_MERGE_C R24, R60, R61, R57 ;  /* 0x0000003d3c18723e */ /* 0x000fe20004807039 */
[C---:B------:R-:W-:Y:S01]  /*152f0*/  FFMA.FTZ R66, R27.reuse, R46, -R66 ;  /* 0x0000002e1b427223 */ /* 0x040fe20000010842 */
[----:B------:R-:W-:Y:S01]  /*15300*/  FFMA.FTZ R58, R27, R58, R44 ;  /* 0x0000003a1b3a7223 */ /* 0x000fe2000001002c */
[C---:B------:R-:W-:Y:S01]  /*15310*/  FFMA.FTZ R63, R26.reuse, R49, -R63 ;  /* 0x000000311a3f7223 */ /* 0x040fe2000001083f */
[----:B------:R-:W-:Y:S01]  /*15320*/  FFMA.FTZ R65, R26, R59, R34 ;  /* 0x0000003b1a417223 */ /* 0x000fe20000010022 */
[----:B------:R-:W-:Y:S02]  /*15330*/  HADD2.F32 R49, -RZ, R4.H0_H0 ;  /* 0x20000004ff317230 */ /* 0x000fe40000004100 */
[----:B------:R-:W-:Y:S01]  /*15340*/  HADD2.F32 R26, -RZ, R7.H0_H0 ;  /* 0x20000007ff1a7230 */ /* 0x000fe20000004100 */
[----:B------:R-:W-:Y:S01]  /*15350*/  F2FP.SATFINITE.E4M3.F32.PACK_AB_MERGE_C R63, R63, R66, RZ ;  /* 0x000000423f3f723e */ /* 0x000fe200048070ff */
[----:B------:R-:W-:Y:S01]  /*15360*/  HADD2.F32 R27, -RZ, R28.H0_H0 ;  /* 0x2000001cff1b7230 */ /* 0x000fe20000004100 */
[----:B------:R-:W-:Y:S01]  /*15370*/  F2FP.SATFINITE.E4M3.F32.PACK_AB_MERGE_C R58, R65, R58, RZ ;  /* 0x0000003a413a723e */ /* 0x000fe200048070ff */
[----:B------:R-:W-:-:S02]  /*15380*/  HADD2.F32 R34, -RZ, R4.H1_H1 ;  /* 0x30000004ff227230 */ /* 0x000fc40000004100 */
[C---:B------:R-:W-:Y:S01]  /*15390*/  FMUL.FTZ R59, R26.reuse, R49 ;  /* 0x000000311a3b7220 */ /* 0x040fe20000410000 */
[----:B------:R-:W-:Y:S02]  /*153a0*/  HADD2.F32 R7, -RZ, R7.H1_H1 ;  /* 0x30000007ff077230 */ /* 0x000fe40000004100 */
[----:B------:R-:W-:Y:S01]  /*153b0*/  FMUL.FTZ R26, R26, R27 ;  /* 0x0000001b1a1a7220 */ /* 0x000fe20000410000 */
[----:B------:R-:W-:Y:S02]  /*153c0*/  HADD2.F32 R28, -RZ, R28.H1_H1 ;  /* 0x3000001cff1c7230 */ /* 0x000fe40000004100 */
        /* <DEDUP_REMOVED lines=20> */
.L_x_3220:
[----:B------:R-:W-:Y:S05]  /*15510*/  BSYNC B1 ;  /* 0x0000000000017941 */ /* 0x000fea0003800000 */
.L_x_3219:
[----:B------:R-:W-:Y:S04]  /*15520*/  BSSY B1, `(.L_x_3221) ;  /* 0x0000109000017945 */ /* 0x000fe80003800000 */
[----:B------:R-:W-:Y:S05]  /*15530*/  @P1 BRA `(.L_x_3222) ;  /* 0x00000010001c1947 */ /* 0x000fea0003800000 */
[----:B-----5:R-:W3:Y:S04]  /*15540*/  LDL R29, [R1+0x80] ;  /* 0x00008000011d7983 */ /* 0x020ee80000100800 */
[----:B------:R-:W4:Y:S01]  /*15550*/  LDL R61, [R1+0x1b8] ;  /* 0x0001b800013d7983 */ /* 0x000f220000100800 */
[----:B--2---:R-:W-:Y:S01]  /*15560*/  SHF.R.U32.HI R4, RZ, 0x8, R20 ;  /* 0x00000008ff047819 */ /* 0x004fe20000011614 */
[----:B------:R-:W-:Y:S01]  /*15570*/  VIADD R31, R219, 0x40 ;  /* 0x00000040db1f7836 */ /* 0x000fe20000000000 */
[----:B------:R-:W-:Y:S02]  /*15580*/  LOP3.LUT R5, R20, 0xff, RZ, 0xc0, !PT ;  /* 0x000000ff14057812 */ /* 0x000fe400078ec0ff */
[----:B------:R-:W-:Y:S02]  /*15590*/  LOP3.LUT R4, R4, 0xff, RZ, 0xc0, !PT ;  /* 0x000000ff04047812 */ /* 0x000fe400078ec0ff */
[----:B-1----:R-:W-:-:S02]  /*155a0*/  LEA.HI R25, R3, R0, RZ, 0x1c ;  /* 0x0000000003197211 */ /* 0x002fc400078fe0ff */
[----:B------:R-:W-:Y:S02]  /*155b0*/  SHF.L.U32 R31, R31, 0x7, RZ ;  /* 0x000000071f1f7819 */ /* 0x000fe400000006ff */
[----:B------:R-:W-:Y:S01]  /*155c0*/  PRMT R30, R4, 0x7604, R5 ;  /* 0x00007604041e7816 */ /* 0x000fe20000000005 */
[----:B------:R-:W-:Y:S01]  /*155d0*/  IMAD.SHL.U32 R27, R25, 0x10, RZ ;  /* 0x00000010191b7824 */ /* 0x000fe200078e00ff */
[----:B------:R-:W-:Y:S02]  /*155e0*/  SHF.R.U32.HI R4, RZ, 0x8, R38 ;  /* 0x00000008ff047819 */ /* 0x000fe40000011626 */
[----:B------:R-:W-:Y:S02]  /*155f0*/  LOP3.LUT R31, R31, 0x380, RZ, 0xc0, !PT ;  /* 0x000003801f1f7812 */ /* 0x000fe400078ec0ff */
[----:B------:R-:W-:Y:S02]  /*15600*/  LOP3.LUT R5, R4, 0xff, RZ, 0xc0, !PT ;  /* 0x000000ff04057812 */ /* 0x000fe400078ec0ff */
[----:B------:R-:W-:Y:S01]  /*15610*/  LOP3.LUT R4, R31, 0x70, R27, 0xf8, !PT ;  /* 0x000000701f047812 */ /* 0x000fe200078ef81b */
[----:B------:R-:W-:Y:S01]  /*15620*/  VIADD R31, R219, 0x40 ;  /* 0x00000040db1f7836 */ /* 0x000fe20000000000 */
[----:B------:R-:W-:-:S02]  /*15630*/  SHF.R.U32.HI R6, RZ, 0x8, R21 ;  /* 0x00000008ff067819 */ /* 0x000fc40000011615 */
[----:B------:R-:W-:Y:S01]  /*15640*/  SHF.R.S32.HI R26, RZ, 0x1f, R25 ;  /* 0x0000001fff1a7819 */ /* 0x000fe20000011419 */
[----:B------:R-:W-:Y:S01]  /*15650*/  IMAD.SHL.U32 R31, R31, 0x80, RZ ;  /* 0x000000801f1f7824 */ /* 0x000fe200078e00ff */
[----:B------:R-:W-:Y:S02]  /*15660*/  LOP3.LUT R7, R21, 0xff, RZ, 0xc0, !PT ;  /* 0x000000ff15077812 */ /* 0x000fe400078ec0ff */
[----:B------:R-:W-:Y:S02]  /*15670*/  LOP3.LUT R6, R6, 0xff, RZ, 0xc0, !PT ;  /* 0x000000ff06067812 */ /* 0x000fe400078ec0ff */
[----:B------:R-:W-:Y:S02]  /*15680*/  LEA.HI R28, R26, R25, RZ, 0x3 ;  /* 0x000000191a1c7211 */ /* 0x000fe400078f18ff */
[----:B------:R-:W-:Y:S02]  /*15690*/  LOP3.LUT R31, R31, 0x380, RZ, 0xc0, !PT ;  /* 0x000003801f1f7812 */ /* 0x000fe400078ec0ff */
[----:B------:R-:W-:Y:S01]  /*156a0*/  PRMT R32, R6, 0x7604, R7 ;  /* 0x0000760406207816 */ /* 0x000fe20000000007 */
[----:B------:R-:W-:Y:S01]  /*156b0*/  IMAD.SHL.U32 R28, R28, 0x800, RZ ;  /* 0x000008001c1c7824 */ /* 0x000fe200078e00ff */
[----:B------:R-:W-:-:S02]  /*156c0*/  SHF.R.U32.HI R7, RZ, 0x8, R39 ;  /* 0x00000008ff077819 */ /* 0x000fc40000011627 */
[----:B------:R-:W-:Y:S02]  /*156d0*/  SHF.R.U32.HI R25, RZ, 0x8, R40 ;  /* 0x00000008ff197819 */ /* 0x000fe40000011628 */
[----:B------:R-:W-:Y:S02]  /*156e0*/  SHF.R.U32.HI R31, RZ, 0x3, R31 ;  /* 0x00000003ff1f7819 */ /* 0x000fe4000001161f */
[----:B0-----:R-:W-:Y:S02]  /*156f0*/  LOP3.LUT R24, R39, 0xff, RZ, 0xc0, !PT ;  /* 0x000000ff27187812 */ /* 0x001fe400078ec0ff */
[----:B------:R-:W-:Y:S02]  /*15700*/  LOP3.LUT R26, R40, 0xff, RZ, 0xc0, !PT ;  /* 0x000000ff281a7812 */ /* 0x000fe400078ec0ff */
[----:B------:R-:W-:Y:S02]  /*15710*/  LOP3.LUT R7, R7, 0xff, RZ, 0xc0, !PT ;  /* 0x000000ff07077812 */ /* 0x000fe400078ec0ff */
[----:B------:R-:W-:-:S02]  /*15720*/  LOP3.LUT R25, R25, 0xff, RZ, 0xc0, !PT ;  /* 0x000000ff19197812 */ /* 0x000fc400078ec0ff */
[----:B------:R-:W-:Y:S02]  /*15730*/  LOP3.LUT R4, R4, R31, RZ, 0x3c, !PT ;  /* 0x0000001f04047212 */ /* 0x000fe400078e3cff */
[----:B------:R-:W-:Y:S02]  /*15740*/  LOP3.LUT R27, R28, 0xffffc000, RZ, 0xc0, !PT ;  /* 0xffffc0001c1b7812 */ /* 0x000fe400078ec0ff */
        /* <DEDUP_REMOVED lines=10> */
[----:B------:R-:W-:Y:S02]  /*157f0*/  SHF.R.U32.HI R31, RZ, 0x10, R21 ;  /* 0x00000010ff1f7819 */ /* 0x000fe40000011615 */
[----:B------:R-:W-:Y:S02]  /*15800*/  LOP3.LUT R46, R43, 0xff, RZ, 0xc0, !PT ;  /* 0x000000ff2b2e7812 */ /* 0x000fe400078ec0ff */
[----:B------:R-:W-:Y:S02]  /*15810*/  SHF.R.U32.HI R33, RZ, 0x10, R38 ;  /* 0x00000010ff217819 */ /* 0x000fe40000011626 */
[----:B------:R-:W-:Y:S02]  /*15820*/  LOP3.LUT R31, R31, 0xff, RZ, 0xc0, !PT ;  /* 0x000000ff1f1f7812 */ /* 0x000fe400078ec0ff */
[----:B------:R-:W-:Y:S02]  /*15830*/  LOP3.LUT R33, R33, 0xff, RZ, 0xc0, !PT ;  /* 0x000000ff21217812 */ /* 0x000fe400078ec0ff */
[----:B------:R-:W-:-:S02]  /*15840*/  PRMT R31, R31, 0x7054, R32 ;  /* 0x000070541f1f7816 */ /* 0x000fc40000000020 */
[----:B------:R-:W-:Y:S02]  /*15850*/  SHF.R.U32.HI R32, RZ, 0x10, R41 ;  /* 0x00000010ff207819 */ /* 0x000fe40000011629 */
[----:B------:R-:W-:Y:S02]  /*15860*/  PRMT R33, R33, 0x7054, R34 ;  /* 0x0000705421217816 */ /* 0x000fe40000000022 */
[----:B------:R-:W-:Y:S02]  /*15870*/  SHF.R.U32.HI R34, RZ, 0x10, R42 ;  /* 0x00000010ff227819 */ /* 0x000fe4000001162a */
[----:B------:R-:W-:Y:S02]  /*15880*/  LOP3.LUT R32, R32, 0xff, RZ, 0xc0, !PT ;  /* 0x000000ff20207812 */ /* 0x000fe400078ec0ff */
[----:B------:R-:W-:Y:S02]  /*15890*/  LOP3.LUT R34, R34, 0xff, RZ, 0xc0, !PT ;  /* 0x000000ff22227812 */ /* 0x000fe400078ec0ff */
[----:B------:R-:W-:-:S02]  /*158a0*/  PRMT R47, R32, 0x7054, R45 ;  /* 0x00007054202f7816 */ /* 0x000fc4000000002d */
[----:B------:R-:W-:Y:S02]  /*158b0*/  SHF.R.U32.HI R35, RZ, 0x10, R39 ;  /* 0x00000010ff237819 */ /* 0x000fe40000011627 */
[----:B------:R-:W-:Y:S02]  /*158c0*/  LOP3.LUT R50, R47, 0xff000000, R41, 0xf8, !PT ;  /* 0xff0000002f327812 */ /* 0x000fe400078ef829 */
[----:B------:R-:W-:Y:S02]  /*158d0*/  LOP3.LUT R45, R31, 0xff000000, R21, 0xf8, !PT ;  /* 0xff0000001f2d7812 */ /* 0x000fe400078ef815 */
[----:B------:R-:W-:-:S04]  /*158e0*/  LOP3.LUT R35, R35, 0xff, RZ, 0xc0, !PT ;  /* 0x000000ff23237812 */ /* 0x000fc800078ec0ff */
[----:B------:R-:W-:Y:S02]  /*158f0*/  PRMT R35, R35, 0x7054, R44 ;  /* 0x0000705423237816 */ /* 0x000fe4000000002c */
[----:B------:R-:W-:-:S04]  /*15900*/  SHF.R.U32.HI R44, RZ, 0x10, R43 ;  /* 0x00000010ff2c7819 */ /* 0x000fc8000001162b */
[----:B------:R-:W-:Y:S02]  /*15910*/  LOP3.LUT R44, R44, 0xff, RZ, 0xc0, !PT ;  /* 0x000000ff2c2c7812 */ /* 0x000fe400078ec0ff */
[----:B---3--:R-:W-:Y:S02]  /*15920*/  IADD3 R28, R4, R27, R29 ;  /* 0x0000001b041c7210 */ /* 0x008fe40007ffe01d */
[----:B------:R-:W-:Y:S01]  /*15930*/  LOP3.LUT R27, R42, 0xff, RZ, 0xc0, !PT ;  /* 0x000000ff2a1b7812 */ /* 0x000fe200078ec0ff */
[----:B----4-:R-:W0:Y:S02]  /*15940*/  LDS.128 R4, [R61+0x20400] ;  /* 0x020400003d047984 */ /* 0x010e240000000c00 */
[----:B------:R-:W-:Y:S01]  /*15950*/  IMAD.IADD R28, R23, 0x1, R28 ;  /* 0x00000001171c7824 */ /* 0x000fe200078e021c */
[----:B------:R-:W-:Y:S02]  /*15960*/  PRMT R49, R26, 0x7604, R27 ;  /* 0x000076041a317816 */ /* 0x000fe4000000001b */
[----:B------:R-:W-:-:S02]  /*15970*/  SHF.R.U32.HI R29, RZ, 0x8, R43 ;  /* 0x00000008ff1d7819 */ /* 0x000fc4000001162b */
[----:B------:R-:W1:Y:S01]  /*15980*/  LDS.128 R24, [R28+0x20400] ;  /* 0x020400001c187984 */ /* 0x000e620000000c00 */
[----:B------:R-:W-:Y:S02]  /*15990*/  PRMT R51, R34, 0x7054, R49 ;  /* 0x0000705422337816 */ /* 0x000fe40000000031 */
[----:B------:R-:W-:Y:S02]  /*159a0*/  LOP3.LUT R29, R29, 0xff, RZ, 0xc0, !PT ;  /* 0x000000ff1d1d7812 */ /* 0x000fe400078ec0ff */
[----:B------:R-:W-:Y:S02]  /*159b0*/  LOP3.LUT R21, R51, 0xff000000, R42, 0xf8, !PT ;  /* 0xff00000033157812 */ /* 0x000fe400078ef82a */
[----:B------:R-:W-:Y:S02]  /*159c0*/  PRMT R53, R29, 0x7604, R46 ;  /* 0x000076041d357816 */ /* 0x000fe4000000002e */
[----:B------:R-:W-:Y:S02]  /*159d0*/  SHF.R.U32.HI R29, RZ, 0x10, R20 ;  /* 0x00000010ff1d7819 */ /* 0x000fe40000011614 */
[----:B------:R-:W-:-:S02]  /*159e0*/  F2FP.F16.E4M3.UNPACK_B R51, R50 ;  /* 0x00000032ff33723e */ /* 0x000fc400020006ff */
[----:B------:R-:W-:Y:S02]  /*159f0*/  LOP3.LUT R29, R29, 0xff, RZ, 0xc0, !PT ;  /* 0x000000ff1d1d7812 */ /* 0x000fe400078ec0ff */
[----:B------:R-:W-:Y:S01]  /*15a00*/  LOP3.LUT R49, R35, 0xff000000, R39, 0xf8, !PT ;  /* 0xff00000023317812 */ /* 0x000fe200078ef827 */
[--C-:B------:R-:W-:Y:S01]  /*15a10*/  HADD2.F32 R52, -RZ, R51.reuse.H0_H0 ;  /* 0x20000033ff347230 */ /* 0x100fe20000004100 */
[----:B------:R-:W-:Y:S01]  /*15a20*/  PRMT R29, R29, 0x7054, R30 ;  /* 0x000070541d1d7816 */ /* 0x000fe2000000001e */
[----:B------:R-:W-:Y:S01]  /*15a30*/  HADD2.F32 R51, -RZ, R51.H1_H1 ;  /* 0x30000033ff337230 */ /* 0x000fe20000004100 */
[----:B------:R-:W-:Y:S02]  /*15a40*/  SHF.R.U32.HI R30, RZ, 0x10, R40 ;  /* 0x00000010ff1e7819 */ /* 0x000fe40000011628 */
[----:B------:R-:W-:Y:S02]  /*15a50*/  LOP3.LUT R29, R29, 0xff000000, R20, 0xf8, !PT ;  /* 0xff0000001d1d7812 */ /* 0x000fe400078ef814 */
[----:B------:R-:W-:-:S02]  /*15a60*/  LOP3.LUT R30, R30, 0xff, RZ, 0xc0, !PT ;  /* 0x000000ff1e1e7812 */ /* 0x000fc400078ec0ff */
[----:B------:R-:W-:Y:S02]  /*15a70*/  LOP3.LUT R20, R33, 0xff000000, R38, 0xf8, !PT ;  /* 0xff00000021147812 */ /* 0x000fe400078ef826 */
[----:B------:R-:W-:Y:S02]  /*15a80*/  PRMT R37, R30, 0x7054, R37 ;  /* 0x000070541e257816 */ /* 0x000fe40000000025 */
[----:B------:R-:W-:Y:S02]  /*15a90*/  F2FP.F16.E4M3.UNPACK_B R50, R50.H1 ;  /* 0x00000032ff32723e */ /* 0x000fe400030006ff */
[----:B------:R-:W-:Y:S02]  /*15aa0*/  LOP3.LUT R31, R37, 0xff000000, R40, 0xf8, !PT ;  /* 0xff000000251f7812 */ /* 0x000fe400078ef828 */
[----:B------:R-:W-:Y:S02]  /*15ab0*/  F2FP.F16.E4M3.UNPACK_B R40, R45 ;  /* 0x0000002dff28723e */ /* 0x000fe400020006ff */
[----:B0-----:R-:W-:-:S02]  /*15ac0*/  F2FP.F16.E4M3.UNPACK_B R32, R5 ;  /* 0x00000005ff20723e */ /* 0x001fc400020006ff */
[----:B------:R-:W-:Y:S01]  /*15ad0*/  F2FP.F16.E4M3.UNPACK_B R37, R5.H1 ;  /* 0x00000005ff25723e */ /* 0x000fe200030006ff */
[----:B------:R-:W-:Y:S01]  /*15ae0*/  HADD2.F32 R48, -RZ, R40.H0_H0 ;  /* 0x20000028ff307230 */ /* 0x000fe20000004100 */
[----:B------:R-:W-:Y:S01]  /*15af0*/  PRMT R53, R44, 0x7054, R53 ;  /* 0x000070542c357816 */ /* 0x000fe20000000035 */
[----:B------:R-:W-:Y:S01]  /*15b00*/  HADD2.F32 R33, -RZ, R32.H0_H0 ;  /* 0x20000020ff217230 */ /* 0x000fe20000004100 */
[-C--:B-1----:R-:W-:Y:S02]  /*15b10*/  F2FP.F16.E4M3.UNPACK_B R38, R25.reuse ;  /* 0x00000019ff26723e */ /* 0x082fe400020006ff */
[-C--:B------:R-:W-:Y:S02]  /*15b20*/  F2FP.F16.E4M3.UNPACK_B R34, R24.reuse ;  /* 0x00000018ff22723e */ /* 0x080fe400020006ff */
[----:B------:R-:W-:Y:S01]  /*15b30*/  F2FP.F16.E4M3.UNPACK_B R41, R24.H1 ;  /* 0x00000018ff29723e */ /* 0x000fe200030006ff */
[--C-:B------:R-:W-:Y:S01]  /*15b40*/  HADD2.F32 R5, -RZ, R38.reuse.H0_H0 ;  /* 0x20000026ff057230 */ /* 0x100fe20000004100 */
[----:B------:R-:W-:Y:S01]  /*15b50*/  F2FP.F16.E4M3.UNPACK_B R39, R25.H1 ;  /* 0x00000019ff27723e */ /* 0x000fe200030006ff */
[----:B------:R-:W-:Y:S01]  /*15b60*/  HADD2.F32 R38, -RZ, R38.H1_H1 ;  /* 0x30000026ff267230 */ /* 0x000fe20000004100 */
[----:B------:R-:W-:-:S02]  /*15b70*/  F2FP.F16.E4M3.UNPACK_B R45, R45.H1 ;  /* 0x0000002dff2d723e */ /* 0x000fc400030006ff */
[C---:B------:R-:W-:Y:S01]  /*15b80*/  FMUL.FTZ R24, R5.reuse, R52 ;  /* 0x0000003405187220 */ /* 0x040fe20000410000 */
[-C--:B------:R-:W-:Y:S01]  /*15b90*/  FMUL.FTZ R25, R5, R48.reuse ;  /* 0x0000003005197220 */ /* 0x080fe20000410000 */
[----:B------:R-:W-:Y:S01]  /*15ba0*/  F2FP.F16.E4M3.UNPACK_B R44, R27 ;  /* 0x0000001bff2c723e */ /* 0x000fe200020006ff */
[----:B------:R-:W-:Y:S01]  /*15bb0*/  FMUL.FTZ R55, R38, R51 ;  /* 0x0000003326377220 */ /* 0x000fe20000410000 */
[----:B------:R-:W-:Y:S01]  /*15bc0*/  F2FP.F16.E4M3.UNPACK_B R47, R27.H1 ;  /* 0x0000001bff2f723e */ /* 0x000fe200030006ff */
[----:B------:R-:W-:Y:S01]  /*15bd0*/  FFMA.FTZ R5, R33, R48, -R24 ;  /* 0x0000003021057223 */ /* 0x000fe20000010818 */
[----:B------:R-:W-:Y:S01]  /*15be0*/  HADD2.F32 R48, -RZ, R50.H0_H0 ;  /* 0x20000032ff307230 */ /* 0x000fe20000004100 */
[----:B------:R-:W-:Y:S01]  /*15bf0*/  LOP3.LUT R53, R53, 0xff000000, R43, 0xf8, !PT ;  /* 0xff00000035357812 */ /* 0x000fe200078ef82b */
[----:B------:R-:W-:Y:S02]  /*15c00*/  HADD2.F32 R27, -RZ, R39.H0_H0 ;  /* 0x20000027ff1b7230 */ /* 0x000fe40000004100 */
[----:B------:R-:W-:Y:S01]  /*15c10*/  FFMA.FTZ R25, R33, R52, R25 ;  /* 0x0000003421197223 */ /* 0x000fe20000010019 */
[----:B------:R-:W-:Y:S01]  /*15c20*/  HADD2.F32 R43, -RZ, R40.H1_H1 ;  /* 0x30000028ff2b7230 */ /* 0x000fe20000004100 */
[----:B------:R-:W-:Y:S01]  /*15c30*/  F2FP.F16.E4M3.UNPACK_B R42, R7 ;  /* 0x00000007ff2a723e */ /* 0x000fe200020006ff */
[----:B------:R-:W-:-:S02]  /*15c40*/  HADD2.F32 R40, -RZ, R45.H0_H0 ;  /* 0x2000002dff287230 */ /* 0x000fc40000004100 */
[C---:B------:R-:W-:Y:S01]  /*15c50*/  FMUL.FTZ R52, R27.reuse, R48 ;  /* 0x000000301b347220 */ /* 0x040fe20000410000 */
[----:B------:R-:W-:Y:S02]  /*15c60*/  HADD2.F32 R33, -RZ, R37.H0_H0 ;  /* 0x20000025ff217230 */ /* 0x000fe40000004100 */
[----:B------:R-:W-:Y:S01]  /*15c70*/  FMUL.FTZ R38, R38, R43 ;  /* 0x0000002b26267220 */ /* 0x000fe20000410000 */
[----:B------:R-:W-:Y:S02]  /*15c80*/  HADD2.F32 R24, -RZ, R32.H1_H1 ;  /* 0x30000020ff187230 */ /* 0x000fe40000004100 */
[-C--:B------:R-:W-:Y:S01]  /*15c90*/  FMUL.FTZ R57, R27, R40.reuse ;  /* 0x000000281b397220 */ /* 0x080fe20000410000 */
[----:B------:R-:W-:Y:S02]  /*15ca0*/  HADD2.F32 R50, -RZ, R50.H1_H1 ;  /* 0x30000032ff327230 */ /* 0x000fe40000004100 */
[C---:B------:R-:W-:Y:S01]  /*15cb0*/  FFMA.FTZ R27, R33.reuse, R40, -R52 ;  /* 0x00000028211b7223 */ /* 0x040fe20000010834 */
[----:B------:R-:W-:Y:S01]  /*15cc0*/  HADD2.F32 R40, -RZ, R45.H1_H1 ;  /* 0x3000002dff287230 */ /* 0x000fe20000004100 */
[----:B------:R-:W-:Y:S01]  /*15cd0*/  F2FP.F16.E4M3.UNPACK_B R52, R53 ;  /* 0x00000035ff34723e */ /* 0x000fe200020006ff */
[----:B------:R-:W-:Y:S01]  /*15ce0*/  HADD2.F32 R39, -RZ, R39.H1_H1 ;  /* 0x30000027ff277230 */ /* 0x000fe20000004100 */
[----:B------:R-:W-:Y:S01]  /*15cf0*/  F2FP.F16.E4M3.UNPACK_B R45, R49 ;  /* 0x00000031ff2d723e */ /* 0x000fe200020006ff */
[C---:B------:R-:W-:Y:S01]  /*15d00*/  FFMA.FTZ R32, R24.reuse, R43, -R55 ;  /* 0x0000002b18207223 */ /* 0x040fe20000010837 */
[----:B------:R-:W-:Y:S01]  /*15d10*/  FFMA.FTZ R24, R24, R51, R38 ;  /* 0x0000003318187223 */ /* 0x000fe20000010026 */
[----:B------:R-:W-:Y:S01]  /*15d20*/  FFMA.FTZ R33, R33, R48, R57 ;  /* 0x0000003021217223 */ /* 0x000fe20000010039 */
        /* <DEDUP_REMOVED lines=13> */
[----:B------:R-:W-:Y:S01]  /*15e00*/  F2FP.F16.E4M3.UNPACK_B R50, R53.H1 ;  /* 0x00000035ff32723e */ /* 0x000fe200030006ff */
[C---:B------:R-:W-:Y:S01]  /*15e10*/  FFMA.FTZ R37, R43.reuse, R51, R58 ;  /* 0x000000332b257223 */ /* 0x040fe2000001003a */
[----:B------:R-:W-:Y:S01]  /*15e20*/  HADD2.F32 R53, -RZ, R52.H1_H1 ;  /* 0x30000034ff357230 */ /* 0x000fe20000004100 */
[----:B------:R-:W-:Y:S01]  /*15e30*/  F2FP.F16.E4M3.UNPACK_B R46, R7.H1 ;  /* 0x00000007ff2e723e */ /* 0x000fe200030006ff */
[----:B------:R-:W-:Y:S02]  /*15e40*/  HADD2.F32 R51, -RZ, R45.H1_H1 ;  /* 0x3000002dff337230 */ /* 0x000fe40000004100 */
[----:B------:R-:W-:Y:S01]  /*15e50*/  FFMA.FTZ R39, R43, R48, -R56 ;  /* 0x000000302b277223 */ /* 0x000fe20000010838 */
[----:B------:R-:W-:Y:S02]  /*15e60*/  HADD2.F32 R42, -RZ, R42.H1_H1 ;  /* 0x3000002aff2a7230 */ /* 0x000fe40000004100 */
[----:B------:R-:W-:Y:S01]  /*15e70*/  FMUL.FTZ R55, R44, R53 ;  /* 0x000000352c377220 */ /* 0x000fe20000410000 */
[----:B------:R-:W-:-:S02]  /*15e80*/  HADD2.F32 R52, -RZ, R50.H0_H0 ;  /* 0x20000032ff347230 */ /* 0x000fc40000004100 */
[-C--:B------:R-:W-:Y:S01]  /*15e90*/  FMUL.FTZ R54, R44, R51.reuse ;  /* 0x000000332c367220 */ /* 0x080fe20000410000 */
[----:B------:R-:W-:Y:S02]  /*15ea0*/  HADD2.F32 R43, -RZ, R47.H0_H0 ;  /* 0x2000002fff2b7230 */ /* 0x000fe40000004100 */
[C---:B------:R-:W-:Y:S01]  /*15eb0*/  FFMA.FTZ R44, R42.reuse, R51, -R55 ;  /* 0x000000332a2c7223 */ /* 0x040fe20000010837 */
[----:B------:R-:W-:Y:S02]  /*15ec0*/  HADD2.F32 R48, -RZ, R49.H0_H0 ;  /* 0x20000031ff307230 */ /* 0x000fe40000004100 */
[----:B------:R-:W-:Y:S01]  /*15ed0*/  FFMA.FTZ R42, R42, R53, R54 ;  /* 0x000000352a2a7223 */ /* 0x000fe20000010036 */
[----:B------:R-:W-:Y:S02]  /*15ee0*/  HADD2.F32 R45, -RZ, R46.H0_H0 ;  /* 0x2000002eff2d7230 */ /* 0x000fe40000004100 */
[C---:B------:R-:W-:Y:S01]  /*15ef0*/  FMUL.FTZ R56, R43.reuse, R52 ;  /* 0x000000342b387220 */ /* 0x040fe20000410000 */
[----:B------:R-:W-:Y:S01]  /*15f00*/  F2FP.F16.E4M3.UNPACK_B R53, R31.H1 ;  /* 0x0000001fff35723e */ /* 0x000fe200030006ff */
[----:B------:R-:W-:Y:S01]  /*15f10*/  FMUL.FTZ R57, R43, R48 ;  /* 0x000000302b397220 */ /* 0x000fe20000410000 */
[----:B------:R-:W-:-:S02]  /*15f20*/  HADD2.F32 R55, -RZ, R50.H1_H1 ;  /* 0x30000032ff377230 */ /* 0x000fc40000004100 */
[C---:B------:R-:W-:Y:S01]  /*15f30*/  FFMA.FTZ R43, R45.reuse, R48, -R56 ;  /* 0x000000302d2b7223 */ /* 0x040fe20000010838 */
[----:B------:R-:W-:Y:S01]  /*15f40*/  F2FP.F16.E4M3.UNPACK_B R35, R4.H1 ;  /* 0x00000004ff23723e */ /* 0x000fe200030006ff */
[----:B------:R-:W-:Y:S01]  /*15f50*/  HADD2.F32 R48, -RZ, R46.H1_H1 ;  /* 0x3000002eff307230 */ /* 0x000fe20000004100 */
[----:B------:R-:W-:Y:S01]  /*15f60*/  F2FP.F16.E4M3.UNPACK_B R50, R29.H1 ;  /* 0x0000001dff32723e */ /* 0x000fe200030006ff */
[----:B------:R-:W-:Y:S02]  /*15f70*/  HADD2.F32 R54, -RZ, R53.H0_H0 ;  /* 0x20000035ff367230 */ /* 0x000fe40000004100 */
[----:B------:R-:W-:Y:S01]  /*15f80*/  FFMA.FTZ R45, R45, R52, R57 ;  /* 0x000000342d2d7223 */ /* 0x000fe20000010039 */
[----:B------:R-:W-:Y:S01]  /*15f90*/  HADD2.F32 R46, -RZ, R41.H0_H0 ;  /* 0x20000029ff2e7230 */ /* 0x000fe20000004100 */
[----:B------:R-:W-:Y:S01]  /*15fa0*/  F2FP.F16.E4M3.UNPACK_B R30, R4 ;  /* 0x00000004ff1e723e */ /* 0x000fe200020006ff */
[----:B------:R-:W-:Y:S01]  /*15fb0*/  HADD2.F32 R52, -RZ, R49.H1_H1 ;  /* 0x30000031ff347230 */ /* 0x000fe20000004100 */
[----:B------:R-:W-:Y:S01]  /*15fc0*/  F2FP.F16.E4M3.UNPACK_B R4, R6 ;  /* 0x00000006ff04723e */ /* 0x000fe200020006ff */
[----:B------:R-:W-:-:S02]  /*15fd0*/  HADD2.F32 R47, -RZ, R47.H1_H1 ;  /* 0x3000002fff2f7230 */ /* 0x000fc40000004100 */
[C---:B------:R-:W-:Y:S01]  /*15fe0*/  FMUL.FTZ R56, R46.reuse, R54 ;  /* 0x000000362e387220 */ /* 0x040fe20000410000 */
[----:B------:R-:W-:Y:S01]  /*15ff0*/  HADD2.F32 R51, -RZ, R50.H0_H0 ;  /* 0x20000032ff337230 */ /* 0x000fe20000004100 */
[----:B------:R-:W-:Y:S01]  /*16000*/  F2FP.F16.E4M3.UNPACK_B R7, R6.H1 ;  /* 0x00000006ff07723e */ /* 0x000fe200030006ff */
[----:B------:R-:W-:Y:S02]  /*16010*/  HADD2.F32 R49, -RZ, R35.H0_H0 ;  /* 0x20000023ff317230 */ /* 0x000fe40000004100 */
[C---:B------:R-:W-:Y:S01]  /*16020*/  FMUL.FTZ R59, R47.reuse, R55 ;  /* 0x000000372f3b7220 */ /* 0x040fe20000410000 */
[----:B------:R-:W-:Y:S01]  /*16030*/  FMUL.FTZ R58, R47, R52 ;  /* 0x000000342f3a7220 */ /* 0x000fe20000410000 */
[----:B------:R-:W-:Y:S02]  /*16040*/  HADD2.F32 R41, -RZ, R41.H1_H1 ;  /* 0x30000029ff297230 */ /* 0x000fe40000004100 */
[-C--:B------:R-:W-:Y:S01]  /*16050*/  FMUL.FTZ R57, R46, R51.reuse ;  /* 0x000000332e397220 */ /* 0x080fe20000410000 */
[----:B------:R-:W-:Y:S01]  /*16060*/  FFMA.FTZ R47, R49, R51, -R56 ;  /* 0x00000033312f7223 */ /* 0x000fe20000010838 */
[----:B------:R-:W-:-:S02]  /*16070*/  HADD2.F32 R56, -RZ, R53.H1_H1 ;  /* 0x30000035ff387230 */ /* 0x000fc40000004100 */
[C---:B------:R-:W-:Y:S01]  /*16080*/  FFMA.FTZ R46, R48.reuse, R52, -R59 ;  /* 0x00000034302e7223 */ /* 0x040fe2000001083b */
[----:B------:R-:W-:Y:S01]  /*16090*/  FFMA.FTZ R48, R48, R55, R58 ;  /* 0x0000003730307223 */ /* 0x000fe2000001003a */
[----:B------:R-:W-:Y:S01]  /*160a0*/  HADD2.F32 R52, -RZ, R50.H1_H1 ;  /* 0x30000032ff347230 */ /* 0x000fe20000004100 */
[----:B------:R-:W-:Y:S01]  /*160b0*/  F2FP.F16.E4M3.UNPACK_B R51, R31 ;  /* 0x0000001fff33723e */ /* 0x000fe200020006ff */
[----:B------:R-:W-:Y:S01]  /*160c0*/  HADD2.F32 R35, -RZ, R35.H1_H1 ;  /* 0x30000023ff237230 */ /* 0x000fe20000004100 */
[----:B------:R-:W-:Y:S01]  /*160d0*/  F2FP.F16.E4M3.UNPACK_B R50, R29 ;  /* 0x0000001dff32723e */ /* 0x000fe200020006ff */
[----:B------:R-:W-:Y:S01]  /*160e0*/  FMUL.FTZ R58, R41, R56 ;  /* 0x00000038293a7220 */ /* 0x000fe20000410000 */
[----:B------:R-:W-:Y:S01]  /*160f0*/  FFMA.FTZ R49, R49, R54, R57 ;  /* 0x0000003631317223 */ /* 0x000fe20000010039 */
[-C--:B------:R-:W-:Y:S01]  /*16100*/  FMUL.FTZ R41, R41, R52.reuse ;  /* 0x0000003429297220 */ /* 0x080fe20000410000 */
[----:B------:R-:W-:Y:S02]  /*16110*/  HADD2.F32 R54, -RZ, R51.H0_H0 ;  /* 0x20000033ff367230 */ /* 0x000fe40000004100 */
        /* <DEDUP_REMOVED lines=10> */
[----:B------:R-:W-:Y:S01]  /*161c0*/  F2FP.F16.E4M3.UNPACK_B R26, R26.H1 ;  /* 0x0000001aff1a723e */ /* 0x000fe200030006ff */
[----:B------:R-:W-:Y:S01]  /*161d0*/  HADD2.F32 R31, -RZ, R50.H1_H1 ;  /* 0x30000032ff1f7230 */ /* 0x000fe20000004100 */
[----:B------:R-:W-:Y:S01]  /*161e0*/  F2FP.F16.E4M3.UNPACK_B R35, R21.H1 ;  /* 0x00000015ff23723e */ /* 0x000fe200030006ff */
[----:B------:R-:W-:-:S02]  /*161f0*/  HADD2.F32 R30, -RZ, R30.H1_H1 ;  /* 0x3000001eff1e7230 */ /* 0x000fc40000004100 */
[C---:B------:R-:W-:Y:S01]  /*16200*/  FMUL.FTZ R41, R34.reuse, R51 ;  /* 0x0000003322297220 */ /* 0x040fe20000410000 */
[C---:B------:R-:W-:Y:S01]  /*16210*/  FFMA.FTZ R56, R29.reuse, R52, -R56 ;  /* 0x000000341d387223 */ /* 0x040fe20000010838 */
[----:B------:R-:W-:Y:S01]  /*16220*/  FFMA.FTZ R58, R29, R54, R58 ;  /* 0x000000361d3a7223 */ /* 0x000fe2000001003a */
[-C--:B------:R-:W-:Y:S01]  /*16230*/  F2FP.F16.E4M3.UNPACK_B R29, R20.reuse.H1 ;  /* 0x00000014ff1d723e */ /* 0x080fe200030006ff */
[-C--:B------:R-:W-:Y:S01]  /*16240*/  FMUL.FTZ R34, R34, R31.reuse ;  /* 0x0000001f22227220 */ /* 0x080fe20000410000 */
[C---:B------:R-:W-:Y:S01]  /*16250*/  FFMA.FTZ R41, R30.reuse, R31, -R41 ;  /* 0x0000001f1e297223 */ /* 0x040fe20000010829 */
[----:B------:R-:W-:Y:S01]  /*16260*/  HADD2.F32 R50, -RZ, R35.H0_H0 ;  /* 0x20000023ff327230 */ /* 0x000fe20000004100 */
[----:B------:R-:W-:Y:S01]  /*16270*/  F2FP.F16.E4M3.UNPACK_B R20, R20 ;  /* 0x00000014ff14723e */ /* 0x000fe200020006ff */
[----:B------:R-:W-:Y:S02]  /*16280*/  HADD2.F32 R31, -RZ, R26.H0_H0 ;  /* 0x2000001aff1f7230 */ /* 0x000fe40000004100 */
[----:B------:R-:W-:Y:S01]  /*16290*/  FFMA.FTZ R51, R30, R51, R34 ;  /* 0x000000331e337223 */ /* 0x000fe20000010022 */
[--C-:B------:R-:W-:Y:S01]  /*162a0*/  HADD2.F32 R30, -RZ, R29.reuse.H0_H0 ;  /* 0x2000001dff1e7230 */ /* 0x100fe20000004100 */
[----:B------:R-:W-:Y:S01]  /*162b0*/  F2FP.SATFINITE.E4M3.F32.PACK_AB_MERGE_C R27, R38, R27, RZ ;  /* 0x0000001b261b723e */ /* 0x000fe200048070ff */
[----:B------:R-:W-:-:S02]  /*162c0*/  HADD2.F32 R34, -RZ, R29.H1_H1 ;  /* 0x3000001dff227230 */ /* 0x000fc40000004100 */
[C---:B------:R-:W-:Y:S01]  /*162d0*/  FMUL.FTZ R52, R31.reuse, R50 ;  /* 0x000000321f347220 */ /* 0x040fe20000410000 */
[----:B------:R-:W-:Y:S02]  /*162e0*/  HADD2.F32 R29, -RZ, R7.H0_H0 ;  /* 0x20000007ff1d7230 */ /* 0x000fe40000004100 */
[-C--:B------:R-:W-:Y:S01]  /*162f0*/  FMUL.FTZ R54, R31, R30.reuse ;  /* 0x0000001e1f367220 */ /* 0x080fe20000410000 */
[----:B------:R-:W-:Y:S01]  /*16300*/  HADD2.F32 R35, -RZ, R35.H1_H1 ;  /* 0x30000023ff237230 */ /* 0x000fe20000004100 */
[----:B------:R-:W-:Y:S01]  /*16310*/  F2FP.SATFINITE.E4M3.F32.PACK_AB_MERGE_C R33, R40, R33, RZ ;  /* 0x000000212821723e */ /* 0x000fe200048070ff */
[----:B------:R-:W-:Y:S02]  /*16320*/  HADD2.F32 R26, -RZ, R26.H1_H1 ;  /* 0x3000001aff1a7230 */ /* 0x000fe40000004100 */
[C---:B------:R-:W-:Y:S01]  /*16330*/  FFMA.FTZ R52, R29.reuse, R30, -R52 ;  /* 0x0000001e1d347223 */ /* 0x040fe20000010834 */
[----:B------:R-:W-:Y:S02]  /*16340*/  HADD2.F32 R7, -RZ, R7.H1_H1 ;  /* 0x30000007ff077230 */ /* 0x000fe40000004100 */
[----:B------:R-:W-:Y:S01]  /*16350*/  FFMA.FTZ R54, R29, R50, R54 ;  /* 0x000000321d367223 */ /* 0x000fe20000010036 */
[----:B------:R-:W-:-:S02]  /*16360*/  HADD2.F32 R29, -RZ, R20.H1_H1 ;  /* 0x30000014ff1d7230 */ /* 0x000fc40000004100 */
[C---:B------:R-:W-:Y:S01]  /*16370*/  FMUL.FTZ R30, R26.reuse, R35 ;  /* 0x000000231a1e7220 */ /* 0x040fe20000410000 */
[-C--:B------:R-:W-:Y:S01]  /*16380*/  FMUL.FTZ R64, R26, R34.reuse ;  /* 0x000000221a407220 */ /* 0x080fe20000410000 */
[----:B------:R-:W-:Y:S01]  /*16390*/  F2FP.F16.E4M3.UNPACK_B R26, R21 ;  /* 0x00000015ff1a723e */ /* 0x000fe200020006ff */
[----:B------:R-:W-:Y:S02]  /*163a0*/  HADD2.F32 R21, -RZ, R20.H0_H0 ;  /* 0x20000014ff157230 */ /* 0x000fe40000004100 */
[C---:B------:R-:W-:Y:S01]  /*163b0*/  FFMA.FTZ R55, R7.reuse, R34, -R30 ;  /* 0x0000002207377223 */ /* 0x040fe2000001081e */
[----:B------:R-:W-:Y:S01]  /*163c0*/  FFMA.FTZ R57, R7, R35, R64 ;  /* 0x0000002307397223 */ /* 0x000fe20000010040 */
[----:B------:R-:W-:Y:S01]  /*163d0*/  HADD2.F32 R7, -RZ, R6.H0_H0 ;  /* 0x20000006ff077230 */ /* 0x000fe20000004100 */
[----:B------:R-:W-:Y:S01]  /*163e0*/  F2FP.SATFINITE.E4M3.F32.PACK_AB_MERGE_C R45, R48, R45, RZ ;  /* 0x0000002d302d723e */ /* 0x000fe200048070ff */
[--C-:B------:R-:W-:Y:S01]  /*163f0*/  HADD2.F32 R30, -RZ, R26.reuse.H0_H0 ;  /* 0x2000001aff1e7230 */ /* 0x100fe20000004100 */
[----:B------:R-:W-:Y:S01]  /*16400*/  F2FP.SATFINITE.E4M3.F32.PACK_AB_MERGE_C R52, R55, R52, RZ ;  /* 0x000000343734723e */ /* 0x000fe200048070ff */
[----:B------:R-:W-:Y:S01]  /*16410*/  HADD2.F32 R31, -RZ, R26.H1_H1 ;  /* 0x3000001aff1f7230 */ /* 0x000fe20000004100 */
[----:B------:R-:W-:Y:S01]  /*16420*/  F2FP.SATFINITE.E4M3.F32.PACK_AB_MERGE_C R49, R62, R49, RZ ;  /* 0x000000313e31723e */ /* 0x000fe200048070ff */
[----:B------:R-:W-:-:S02]  /*16430*/  HADD2.F32 R20, -RZ, R6.H1_H1 ;  /* 0x30000006ff147230 */ /* 0x000fc40000004100 */
[CC--:B------:R-:W-:Y:S01]  /*16440*/  FMUL.FTZ R35, R7.reuse, R30.reuse ;  /* 0x0000001e07237220 */ /* 0x0c0fe20000410000 */
[--C-:B------:R-:W-:Y:S02]  /*16450*/  HADD2.F32 R6, -RZ, R4.reuse.H0_H0 ;  /* 0x20000004ff067230 */ /* 0x100fe40000004100 */
[----:B------:R-:W-:Y:S01]  /*16460*/  FMUL.FTZ R7, R7, R21 ;  /* 0x0000001507077220 */ /* 0x000fe20000410000 */
[----:B------:R-:W-:Y:S02]  /*16470*/  HADD2.F32 R4, -RZ, R4.H1_H1 ;  /* 0x30000004ff047230 */ /* 0x000fe40000004100 */
[C---:B------:R-:W-:Y:S01]  /*16480*/  FMUL.FTZ R53, R20.reuse, R31 ;  /* 0x0000001f14357220 */ /* 0x040fe20000410000 */
        /* <DEDUP_REMOVED lines=13> */
[----:B------:R-:W-:Y:S02]  /*16560*/  F2FP.SATFINITE.E4M3.F32.PACK_AB_MERGE_C R27, R42, R37, R45 ;  /* 0x000000252a1b723e */ /* 0x000fe4000480702d */
[----:B------:R-:W-:Y:S01]  /*16570*/  F2FP.SATFINITE.E4M3.F32.PACK_AB_MERGE_C R24, R51, R58, R49 ;  /* 0x0000003a3318723e */ /* 0x000fe20004807031 */
[----:B------:R3:W-:Y:S01]  /*16580*/  STS.128 [R61+0x20400], R4 ;  /* 0x020400043d007388 */ /* 0x0007e20000000c00 */
[----:B------:R-:W-:-:S05]  /*16590*/  F2FP.SATFINITE.E4M3.F32.PACK_AB_MERGE_C R26, R31, R26, R54 ;  /* 0x0000001a1f1a723e */ /* 0x000fca0004807036 */
[----:B------:R3:W-:Y:S02]  /*165a0*/  STS.128 [R28+0x20400], R24 ;  /* 0x020400181c007388 */ /* 0x0007e40000000c00 */
.L_x_3222:
[----:B------:R-:W-:Y:S05]  /*165b0*/  BSYNC B1 ;  /* 0x0000000000017941 */ /* 0x000fea0003800000 */
.L_x_3221:
[----:B------:R-:W-:Y:S05]  /*165c0*/  @P0 BRA `(.L_x_3206) ;  /* 0x0000000c00fc0947 */ /* 0x000fea0003800000 */
[----:B-123--:R-:W2:Y:S04]  /*165d0*/  LDL R25, [R1+0x7c] ;  /* 0x00007c0001197983 */ /* 0x00eea80000100800 */
[----:B------:R-:W3:Y:S01]  /*165e0*/  LDL R47, [R1+0x1b4] ;  /* 0x0001b400012f7983 */ /* 0x000ee20000100800 */
[----:B------:R-:W-:Y:S01]  /*165f0*/  LEA.HI R21, R3, R0, RZ, 0x1c ;  /* 0x0000000003157211 */ /* 0x000fe200078fe0ff */
[----:B------:R-:W-:Y:S01]  /*16600*/  VIADD R26, R219, 0x60 ;  /* 0x00000060db1a7836 */ /* 0x000fe20000000000 */
[----:B-----5:R-:W-:Y:S02]  /*16610*/  SHF.R.U32.HI R3, RZ, 0x8, R12 ;  /* 0x00000008ff037819 */ /* 0x020fe4000001160c */
[----:B------:R-:W-:Y:S02]  /*16620*/  LOP3.LUT R0, R12, 0xff, RZ, 0xc0, !PT ;  /* 0x000000ff0c007812 */ /* 0x000fe400078ec0ff */
[----:B------:R-:W-:-:S02]  /*16630*/  LOP3.LUT R3, R3, 0xff, RZ, 0xc0, !PT ;  /* 0x000000ff03037812 */ /* 0x000fc400078ec0ff */
[----:B------:R-:W-:Y:S02]  /*16640*/  SHF.L.U32 R26, R26, 0x7, RZ ;  /* 0x000000071a1a7819 */ /* 0x000fe400000006ff */
[----:B------:R-:W-:Y:S02]  /*16650*/  PRMT R3, R3, 0x7604, R0 ;  /* 0x0000760403037816 */ /* 0x000fe40000000000 */
[----:B------:R-:W-:Y:S02]  /*16660*/  SHF.R.S32.HI R0, RZ, 0x1f, R21 ;  /* 0x0000001fff007819 */ /* 0x000fe40000011415 */
[----:B------:R-:W-:Y:S02]  /*16670*/  LOP3.LUT R26, R26, 0x380, RZ, 0xc0, !PT ;  /* 0x000003801a1a7812 */ /* 0x000fe400078ec0ff */
[----:B0-----:R-:W-:Y:S01]  /*16680*/  LEA.HI R24, R0, R21, RZ, 0x3 ;  /* 0x0000001500187211 */ /* 0x001fe200078f18ff */
[----:B------:R-:W-:Y:S01]  /*16690*/  IMAD.SHL.U32 R0, R21, 0x10, RZ ;  /* 0x0000001015007824 */ /* 0x000fe200078e00ff */
[----:B------:R-:W-:-:S02]  /*166a0*/  SHF.R.U32.HI R5, RZ, 0x8, R13 ;  /* 0x00000008ff057819 */ /* 0x000fc4000001160d */
[----:B------:R-:W-:Y:S01]  /*166b0*/  SHF.R.U32.HI R7, RZ, 0x8, R14 ;  /* 0x00000008ff077819 */ /* 0x000fe2000001160e */
[----:B------:R-:W-:Y:S01]  /*166c0*/  IMAD.SHL.U32 R24, R24, 0x800, RZ ;  /* 0x0000080018187824 */ /* 0x000fe200078e00ff */
[----:B------:R-:W-:Y:S01]  /*166d0*/  LOP3.LUT R0, R26, 0x70, R0, 0xf8, !PT ;  /* 0x000000701a007812 */ /* 0x000fe200078ef800 */
[----:B------:R-:W-:Y:S01]  /*166e0*/  VIADD R26, R219, 0x60 ;  /* 0x00000060db1a7836 */ /* 0x000fe20000000000 */
[----:B------:R-:W-:Y:S02]  /*166f0*/  LOP3.LUT R4, R13, 0xff, RZ, 0xc0, !PT ;  /* 0x000000ff0d047812 */ /* 0x000fe400078ec0ff */
[----:B------:R-:W-:Y:S01]  /*16700*/  LOP3.LUT R21, R24, 0xffffc000, RZ, 0xc0, !PT ;  /* 0xffffc00018157812 */ /* 0x000fe200078ec0ff */
[----:B------:R-:W-:Y:S01]  /*16710*/  IMAD.SHL.U32 R26, R26, 0x80, RZ ;  /* 0x000000801a1a7824 */ /* 0x000fe200078e00ff */
[----:B------:R-:W-:Y:S02]  /*16720*/  LOP3.LUT R6, R14, 0xff, RZ, 0xc0, !PT ;  /* 0x000000ff0e067812 */ /* 0x000fe400078ec0ff */
[----:B------:R-:W-:-:S02]  /*16730*/  LOP3.LUT R5, R5, 0xff, RZ, 0xc0, !PT ;  /* 0x000000ff05057812 */ /* 0x000fc400078ec0ff */
[----:B------:R-:W-:Y:S02]  /*16740*/  LOP3.LUT R26, R26, 0x380, RZ, 0xc0, !PT ;  /* 0x000003801a1a7812 */ /* 0x000fe400078ec0ff */
[----:B------:R-:W-:Y:S02]  /*16750*/  LOP3.LUT R7, R7, 0xff, RZ, 0xc0, !PT ;  /* 0x000000ff07077812 */ /* 0x000fe400078ec0ff */
[----:B------:R-:W-:Y:S02]  /*16760*/  SHF.R.U32.HI R26, RZ, 0x3, R26 ;  /* 0x00000003ff1a7819 */ /* 0x000fe4000001161a */
[----:B------:R-:W-:Y:S02]  /*16770*/  PRMT R20, R5, 0x7604, R4 ;  /* 0x0000760405147816 */ /* 0x000fe40000000004 */
[----:B------:R-:W-:Y:S02]  /*16780*/  LOP3.LUT R0, R0, R26, RZ, 0x3c, !PT ;  /* 0x0000001a00007212 */ /* 0x000fe400078e3cff */
[----:B------:R-:W-:-:S02]  /*16790*/  PRMT R29, R7, 0x7604, R6 ;  /* 0x00007604071d7816 */ /* 0x000fc40000000006 */
[----:B------:R-:W-:Y:S02]  /*167a0*/  SHF.R.U32.HI R5, RZ, 0x8, R15 ;  /* 0x00000008ff057819 */ /* 0x000fe4000001160f */
[----:B------:R-:W-:Y:S02]  /*167b0*/  SHF.R.U32.HI R7, RZ, 0x8, R8 ;  /* 0x00000008ff077819 */ /* 0x000fe40000011608 */
        /* <DEDUP_REMOVED lines=8> */
[----:B------:R-:W-:Y:S02]  /*16840*/  LOP3.LUT R30, R30, 0xff, RZ, 0xc0, !PT ;  /* 0x000000ff1e1e7812 */ /* 0x000fe400078ec0ff */
[----:B------:R-:W-:-:S02]  /*16850*/  LOP3.LUT R34, R11, 0xff, RZ, 0xc0, !PT ;  /* 0x000000ff0b227812 */ /* 0x000fc400078ec0ff */
[----:B------:R-:W-:Y:S02]  /*16860*/  LOP3.LUT R35, R35, 0xff, RZ, 0xc0, !PT ;  /* 0x000000ff23237812 */ /* 0x000fe400078ec0ff */
[----:B------:R-:W-:Y:S02]  /*16870*/  SHF.R.U32.HI R32, RZ, 0x8, R10 ;  /* 0x00000008ff207819 */ /* 0x000fe4000001160a */
[----:B------:R-:W-:Y:S02]  /*16880*/  PRMT R34, R35, 0x7604, R34 ;  /* 0x0000760423227816 */ /* 0x000fe40000000022 */
[----:B------:R-:W-:Y:S02]  /*16890*/  SHF.R.U32.HI R35, RZ, 0x10, R9 ;  /* 0x00000010ff237819 */ /* 0x000fe40000011609 */
[----:B------:R-:W-:Y:S02]  /*168a0*/  SHF.R.U32.HI R39, RZ, 0x10, R11 ;  /* 0x00000010ff277819 */ /* 0x000fe4000001160b */
[----:B------:R-:W-:-:S02]  /*168b0*/  LOP3.LUT R31, R10, 0xff, RZ, 0xc0, !PT ;  /* 0x000000ff0a1f7812 */ /* 0x000fc400078ec0ff */
[----:B------:R-:W-:Y:S01]  /*168c0*/  LOP3.LUT R32, R32, 0xff, RZ, 0xc0, !PT ;  /* 0x000000ff20207812 */ /* 0x000fe200078ec0ff */
[----:B------:R-:W-:Y:S01]  /*168d0*/  IMAD.U32 R39, R39, 0x10000, RZ ;  /* 0x0001000027277824 */ /* 0x000fe200078e00ff */
[----:B------:R-:W-:Y:S02]  /*168e0*/  SHF.L.U32 R35, R35, 0x10, RZ ;  /* 0x0000001023237819 */ /* 0x000fe400000006ff */
[----:B------:R-:W-:Y:S02]  /*168f0*/  PRMT R37, R32, 0x7604, R31 ;  /* 0x0000760420257816 */ /* 0x000fe4000000001f */
[----:B------:R-:W-:Y:S02]  /*16900*/  LOP3.LUT R3, R3, 0xff0000, R12, 0xf8, !PT ;  /* 0x00ff000003037812 */ /* 0x000fe400078ef80c */
[----:B------:R-:W-:Y:S02]  /*16910*/  LOP3.LUT R29, R29, 0xff0000, R14, 0xf8, !PT ;  /* 0x00ff00001d1d7812 */ /* 0x000fe400078ef80e */
[----:B------:R-:W-:-:S02]  /*16920*/  LOP3.LUT R41, R34, 0xff0000, R39, 0xf8, !PT ;  /* 0x00ff000022297812 */ /* 0x000fc400078ef827 */
[----:B------:R-:W-:Y:S02]  /*16930*/  LOP3.LUT R39, R37, 0xff0000, R10, 0xf8, !PT ;  /* 0x00ff000025277812 */ /* 0x000fe400078ef80a */
[----:B------:R-:W-:Y:S02]  /*16940*/  LOP3.LUT R12, R3, 0xff000000, R12, 0xf8, !PT ;  /* 0xff000000030c7812 */ /* 0x000fe400078ef80c */
[----:B------:R-:W-:Y:S02]  /*16950*/  SHF.R.U32.HI R31, RZ, 0x10, R15 ;  /* 0x00000010ff1f7819 */ /* 0x000fe4000001160f */
[----:B------:R-:W-:Y:S02]  /*16960*/  LOP3.LUT R3, R29, 0xff000000, R14, 0xf8, !PT ;  /* 0xff0000001d037812 */ /* 0x000fe400078ef80e */
[----:B------:R-:W-:Y:S01]  /*16970*/  LOP3.LUT R42, R41, 0xff000000, R11, 0xf8, !PT ;  /* 0xff000000292a7812 */ /* 0x000fe200078ef80b */
[----:B------:R-:W-:-:S05]  /*16980*/  IMAD.U32 R31, R31, 0x10000, RZ ;  /* 0x000100001f1f7824 */ /* 0x000fca00078e00ff */
[----:B------:R-:W-:Y:S02]  /*16990*/  LOP3.LUT R31, R28, 0xff0000, R31, 0xf8, !PT ;  /* 0x00ff00001c1f7812 */ /* 0x000fe400078ef81f */
[----:B--2---:R-:W-:Y:S02]  /*169a0*/  IADD3 R0, R0, R21, R25 ;  /* 0x0000001500007210 */ /* 0x004fe40007ffe019 */
[----:B------:R-:W-:Y:S01]  /*169b0*/  LOP3.LUT R21, R9, 0xff, RZ, 0xc0, !PT ;  /* 0x000000ff09157812 */ /* 0x000fe200078ec0ff */
[----:B---3--:R-:W0:Y:S02]  /*169c0*/  LDS.128 R4, [R47+0x20400] ;  /* 0x020400002f047984 */ /* 0x008e240000000c00 */
[----:B------:R-:W-:Y:S01]  /*169d0*/  IMAD.IADD R0, R23, 0x1, R0 ;  /* 0x0000000117007824 */ /* 0x000fe200078e0200 */
[----:B------:R-:W-:Y:S02]  /*169e0*/  PRMT R30, R30, 0x7604, R21 ;  /* 0x000076041e1e7816 */ /* 0x000fe40000000015 */
[----:B------:R-:W-:-:S02]  /*169f0*/  SHF.R.U32.HI R21, RZ, 0x10, R13 ;  /* 0x00000010ff157819 */ /* 0x000fc4000001160d */
[----:B------:R-:W1:Y:S01]  /*16a00*/  LDS.128 R24, [R0+0x20400] ;  /* 0x0204000000187984 */ /* 0x000e620000000c00 */
[----:B------:R-:W-:Y:S02]  /*16a10*/  LOP3.LUT R35, R30, 0xff0000, R35, 0xf8, !PT ;  /* 0x00ff00001e237812 */ /* 0x000fe400078ef823 */
[----:B------:R-:W-:Y:S02]  /*16a20*/  IMAD.U32 R21, R21, 0x10000, RZ ;  /* 0x0001000015157824 */ /* 0x000fe400078e00ff */
[----:B------:R-:W-:-:S03]  /*16a30*/  LOP3.LUT R37, R35, 0xff000000, R9, 0xf8, !PT ;  /* 0xff00000023257812 */ /* 0x000fc600078ef809 */
[----:B------:R-:W-:-:S04]  /*16a40*/  LOP3.LUT R21, R20, 0xff0000, R21, 0xf8, !PT ;  /* 0x00ff000014157812 */ /* 0x000fc800078ef815 */
[----:B------:R-:W-:Y:S02]  /*16a50*/  LOP3.LUT R13, R21, 0xff000000, R13, 0xf8, !PT ;  /* 0xff000000150d7812 */ /* 0x000fe400078ef80d */
[--C-:B------:R-:W-:Y:S02]  /*16a60*/  LOP3.LUT R21, R33, 0xff0000, R8.reuse, 0xf8, !PT ;  /* 0x00ff000021157812 */ /* 0x100fe400078ef808 */
[----:B------:R-:W-:Y:S02]  /*16a70*/  F2FP.F16.E4M3.UNPACK_B R14, R13 ;  /* 0x0000000dff0e723e */ /* 0x000fe400020006ff */
[----:B------:R-:W-:Y:S02]  /*16a80*/  LOP3.LUT R29, R21, 0xff000000, R8, 0xf8, !PT ;  /* 0xff000000151d7812 */ /* 0x000fe400078ef808 */
[----:B------:R-:W-:Y:S01]  /*16a90*/  LOP3.LUT R8, R39, 0xff000000, R10, 0xf8, !PT ;  /* 0xff00000027087812 */ /* 0x000fe200078ef80a */
[----:B------:R-:W-:Y:S01]  /*16aa0*/  HADD2.F32 R28, -RZ, R14.H0_H0 ;  /* 0x2000000eff1c7230 */ /* 0x000fe20000004100 */
[----:B------:R-:W-:-:S02]  /*16ab0*/  F2FP.F16.E4M3.UNPACK_B R39, R37 ;  /* 0x00000025ff27723e */ /* 0x000fc400020006ff */
[----:B------:R-:W-:Y:S02]  /*16ac0*/  LOP3.LUT R33, R31, 0xff000000, R15, 0xf8, !PT ;  /* 0xff0000001f217812 */ /* 0x000fe400078ef80f */
[----:B------:R-:W-:Y:S01]  /*16ad0*/  F2FP.F16.E4M3.UNPACK_B R37, R37.H1 ;  /* 0x00000025ff25723e */ /* 0x000fe200030006ff */
[--C-:B------:R-:W-:Y:S02]  /*16ae0*/  HADD2.F32 R40, -RZ, R39.reuse.H0_H0 ;  /* 0x20000027ff287230 */ /* 0x100fe40000004100 */
[----:B------:R-:W-:Y:S01]  /*16af0*/  HADD2.F32 R39, -RZ, R39.H1_H1 ;  /* 0x30000027ff277230 */ /* 0x000fe20000004100 */
[-C--:B0-----:R-:W-:Y:S02]  /*16b00*/  F2FP.F16.E4M3.UNPACK_B R10, R5.reuse ;  /* 0x00000005ff0a723e */ /* 0x081fe400020006ff */
[----:B------:R-:W-:Y:S02]  /*16b10*/  F2FP.F16.E4M3.UNPACK_B R20, R5.H1 ;  /* 0x00000005ff14723e */ /* 0x000fe400030006ff */
[----:B------:R-:W-:Y:S01]  /*16b20*/  F2FP.F16.E4M3.UNPACK_B R30, R7 ;  /* 0x00000007ff1e723e */ /* 0x000fe200020006ff */
[--C-:B------:R-:W-:Y:S01]  /*16b30*/  HADD2.F32 R9, -RZ, R10.reuse.H0_H0 ;  /* 0x2000000aff097230 */ /* 0x100fe20000004100 */
[-C--:B-1----:R-:W-:Y:S01]  /*16b40*/  F2FP.F16.E4M3.UNPACK_B R11, R25.reuse ;  /* 0x00000019ff0b723e */ /* 0x082fe200020006ff */
[----:B------:R-:W-:Y:S01]  /*16b50*/  HADD2.F32 R10, -RZ, R10.H1_H1 ;  /* 0x3000000aff0a7230 */ /* 0x000fe20000004100 */
[----:B------:R-:W-:-:S02]  /*16b60*/  F2FP.F16.E4M3.UNPACK_B R21, R25.H1 ;  /* 0x00000019ff15723e */ /* 0x000fc400030006ff */
[-C--:B------:R-:W-:Y:S01]  /*16b70*/  F2FP.F16.E4M3.UNPACK_B R25, R24.reuse ;  /* 0x00000018ff19723e */ /* 0x080fe200020006ff */
[--C-:B------:R-:W-:Y:S01]  /*16b80*/  HADD2.F32 R5, -RZ, R11.reuse.H0_H0 ;  /* 0x2000000bff057230 */ /* 0x100fe20000004100 */
[----:B------:R-:W-:Y:S01]  /*16b90*/  F2FP.F16.E4M3.UNPACK_B R34, R24.H1 ;  /* 0x00000018ff22723e */ /* 0x000fe200030006ff */
[----:B------:R-:W-:Y:S01]  /*16ba0*/  HADD2.F32 R11, -RZ, R11.H1_H1 ;  /* 0x3000000bff0b7230 */ /* 0x000fe20000004100 */
[-C--:B------:R-:W-:Y:S02]  /*16bb0*/  F2FP.F16.E4M3.UNPACK_B R31, R27.reuse ;  /* 0x0000001bff1f723e */ /* 0x080fe400020006ff */
[C---:B------:R-:W-:Y:S01]  /*16bc0*/  FMUL.FTZ R24, R5.reuse, R40 ;  /* 0x0000002805187220 */ /* 0x040fe20000410000 */
[----:B------:R-:W-:Y:S01]  /*16bd0*/  F2FP.F16.E4M3.UNPACK_B R38, R27.H1 ;  /* 0x0000001bff26723e */ /* 0x000fe200030006ff */
[-C--:B------:R-:W-:Y:S01]  /*16be0*/  FMUL.FTZ R27, R5, R28.reuse ;  /* 0x0000001c051b7220 */ /* 0x080fe20000410000 */
[----:B------:R-:W-:Y:S01]  /*16bf0*/  FMUL.FTZ R41, R11, R39 ;  /* 0x000000270b297220 */ /* 0x000fe20000410000 */
[C---:B------:R-:W-:Y:S01]  /*16c00*/  FFMA.FTZ R5, R9.reuse, R28, -R24 ;  /* 0x0000001c09057223 */ /* 0x040fe20000010818 */
[----:B------:R-:W-:Y:S01]  /*16c10*/  F2FP.F16.E4M3.UNPACK_B R24, R13.H1 ;  /* 0x0000000dff18723e */ /* 0x000fe200030006ff */
[----:B------:R-:W-:Y:S01]  /*16c20*/  FFMA.FTZ R9, R9, R40, R27 ;  /* 0x0000002809097223 */ /* 0x000fe2000001001b */
[----:B------:R-:W-:Y:S01]  /*16c30*/  HADD2.F32 R27, -RZ, R14.H1_H1 ;  /* 0x3000000eff1b7230 */ /* 0x000fe20000004100 */
[----:B------:R-:W-:Y:S01]  /*16c40*/  F2FP.F16.E4M3.UNPACK_B R35, R7.H1 ;  /* 0x00000007ff23723e */ /* 0x000fe200030006ff */
[----:B------:R-:W-:Y:S01]  /*16c50*/  HADD2.F32 R40, -RZ, R37.H0_H0 ;  /* 0x20000025ff287230 */ /* 0x000fe20000004100 */
[----:B------:R-:W-:Y:S01]  /*16c60*/  F2FP.F16.E4M3.UNPACK_B R32, R4.H1 ;  /* 0x00000004ff20723e */ /* 0x000fe200030006ff */
[----:B------:R-:W-:-:S02]  /*16c70*/  HADD2.F32 R14, -RZ, R21.H0_H0 ;  /* 0x20000015ff0e7230 */ /* 0x000fc40000004100 */
[-C--:B------:R-:W-:Y:S01]  /*16c80*/  FMUL.FTZ R44, R11, R27.reuse ;  /* 0x0000001b0b2c7220 */ /* 0x080fe20000410000 */
[----:B------:R-:W-:Y:S01]  /*16c90*/  HADD2.F32 R28, -RZ, R24.H0_H0 ;  /* 0x20000018ff1c7230 */ /* 0x000fe20000004100 */
[----:B------:R-:W-:Y:S01]  /*16ca0*/  F2FP.F16.E4M3.UNPACK_B R15, R4 ;  /* 0x00000004ff0f723e */ /* 0x000fe200020006ff */
[----:B------:R-:W-:Y:S02]  /*16cb0*/  HADD2.F32 R13, -RZ, R20.H0_H0 ;  /* 0x20000014ff0d7230 */ /* 0x000fe40000004100 */
[C---:B------:R-:W-:Y:S01]  /*16cc0*/  FMUL.FTZ R46, R14.reuse, R40 ;  /* 0x000000280e2e7220 */ /* 0x040fe20000410000 */
[----:B------:R-:W-:Y:S01]  /*16cd0*/  F2FP.F16.E4M3.UNPACK_B R4, R6 ;  /* 0x00000006ff04723e */ /* 0x000fe200020006ff */
        /* <DEDUP_REMOVED lines=8> */
[----:B------:R-:W-:Y:S02]  /*16d60*/  HADD2.F32 R27, -RZ, R24.H1_H1 ;  /* 0x30000018ff1b7230 */ /* 0x000fe40000004100 */
[----:B------:R-:W-:Y:S01]  /*16d70*/  FFMA.FTZ R10, R10, R39, R44 ;  /* 0x000000270a0a7223 */ /* 0x000fe2000001002c */
[----:B------:R-:W-:Y:S01]  /*16d80*/  HADD2.F32 R20, -RZ, R21.H1_H1 ;  /* 0x30000015ff147230 */ /* 0x000fe20000004100 */
[----:B------:R-:W-:Y:S01]  /*16d90*/  F2FP.F16.E4M3.UNPACK_B R7, R6.H1 ;  /* 0x00000006ff07723e */ /* 0x000fe200030006ff */
[----:B------:R-:W-:Y:S01]  /*16da0*/  HADD2.F32 R43, -RZ, R40.H0_H0 ;  /* 0x20000028ff2b7230 */ /* 0x000fe20000004100 */
[----:B------:R-:W-:Y:S01]  /*16db0*/  F2FP.F16.E4M3.UNPACK_B R6, R26 ;  /* 0x0000001aff06723e */ /* 0x000fe200020006ff */
[----:B------:R-:W-:-:S02]  /*16dc0*/  HADD2.F32 R24, -RZ, R31.H0_H0 ;  /* 0x2000001fff187230 */ /* 0x000fc40000004100 */
[C---:B------:R-:W-:Y:S01]  /*16dd0*/  FMUL.FTZ R45, R20.reuse, R41 ;  /* 0x00000029142d7220 */ /* 0x040fe20000410000 */
[--C-:B------:R-:W-:Y:S02]  /*16de0*/  HADD2.F32 R39, -RZ, R37.reuse.H0_H0 ;  /* 0x20000025ff277230 */ /* 0x100fe40000004100 */
[----:B------:R-:W-:Y:S01]  /*16df0*/  FMUL.FTZ R44, R20, R27 ;  /* 0x0000001b142c7220 */ /* 0x000fe20000410000 */
[----:B------:R-:W-:Y:S02]  /*16e00*/  HADD2.F32 R21, -RZ, R30.H0_H0 ;  /* 0x2000001eff157230 */ /* 0x000fe40000004100 */
[----:B------:R-:W-:Y:S01]  /*16e10*/  FMUL.FTZ R46, R24, R43 ;  /* 0x0000002b182e7220 */ /* 0x000fe20000410000 */
[----:B------:R-:W-:Y:S01]  /*16e20*/  FFMA.FTZ R20, R28, R27, -R45 ;  /* 0x0000001b1c147223 */ /* 0x000fe2000001082d */
[----:B------:R-:W-:Y:S01]  /*16e30*/  FMUL.FTZ R48, R24, R39 ;  /* 0x0000002718307220 */ /* 0x000fe20000410000 */
[----:B------:R-:W-:Y:S01]  /*16e40*/  FFMA.FTZ R28, R28, R41, R44 ;  /* 0x000000291c1c7223 */ /* 0x000fe2000001002c */
[----:B------:R-:W-:Y:S01]  /*16e50*/  FFMA.FTZ R24, R21, R39, -R46 ;  /* 0x0000002715187223 */ /* 0x000fe2000001082e */
[----:B------:R-:W-:Y:S01]  /*16e60*/  HADD2.F32 R39, -RZ, R37.H1_H1 ;  /* 0x30000025ff277230 */ /* 0x000fe20000004100 */
[----:B------:R-:W-:Y:S01]  /*16e70*/  F2FP.F16.E4M3.UNPACK_B R41, R42.H1 ;  /* 0x0000002aff29723e */ /* 0x000fe200030006ff */
[----:B------:R-:W-:Y:S01]  /*16e80*/  HADD2.F32 R42, -RZ, R40.H1_H1 ;  /* 0x30000028ff2a7230 */ /* 0x000fe20000004100 */
[----:B------:R-:W-:Y:S01]  /*16e90*/  F2FP.F16.E4M3.UNPACK_B R37, R33.H1 ;  /* 0x00000021ff25723e */ /* 0x000fe200030006ff */
[----:B------:R-:W-:-:S02]  /*16ea0*/  HADD2.F32 R31, -RZ, R31.H1_H1 ;  /* 0x3000001fff1f7230 */ /* 0x000fc40000004100 */
[----:B------:R-:W-:Y:S01]  /*16eb0*/  FFMA.FTZ R21, R21, R43, R48 ;  /* 0x0000002b15157223 */ /* 0x000fe20000010030 */
[----:B------:R-:W-:Y:S01]  /*16ec0*/  HADD2.F32 R44, -RZ, R41.H0_H0 ;  /* 0x20000029ff2c7230 */ /* 0x000fe20000004100 */
[----:B------:R-:W-:Y:S01]  /*16ed0*/  F2FP.F16.E4M3.UNPACK_B R26, R26.H1 ;  /* 0x0000001aff1a723e */ /* 0x000fe200030006ff */
[----:B------:R-:W-:Y:S02]  /*16ee0*/  HADD2.F32 R27, -RZ, R38.H0_H0 ;  /* 0x20000026ff1b7230 */ /* 0x000fe40000004100 */
[C---:B------:R-:W-:Y:S01]  /*16ef0*/  FMUL.FTZ R43, R31.reuse, R42 ;  /* 0x0000002a1f2b7220 */ /* 0x040fe20000410000 */
[----:B------:R-:W-:Y:S02]  /*16f00*/  HADD2.F32 R40, -RZ, R37.H0_H0 ;  /* 0x20000025ff287230 */ /* 0x000fe40000004100 */
[----:B------:R-:W-:Y:S01]  /*16f10*/  FMUL.FTZ R31, R31, R39 ;  /* 0x000000271f1f7220 */ /* 0x000fe20000410000 */
[----:B------:R-:W-:Y:S02]  /*16f20*/  HADD2.F32 R30, -RZ, R30.H1_H1 ;  /* 0x3000001eff1e7230 */ /* 0x000fe40000004100 */
[----:B------:R-:W-:Y:S01]  /*16f30*/  FMUL.FTZ R46, R27, R44 ;  /* 0x0000002c1b2e7220 */ /* 0x000fe20000410000 */
[----:B------:R-:W-:-:S02]  /*16f40*/  HADD2.F32 R33, -RZ, R35.H0_H0 ;  /* 0x20000023ff217230 */ /* 0x000fc40000004100 */
[----:B------:R-:W-:Y:S01]  /*16f50*/  FMUL.FTZ R45, R27, R40 ;  /* 0x000000281b2d7220 */ /* 0x000fe20000410000 */
[----:B------:R-:W-:Y:S01]  /*16f60*/  F2FP.SATFINITE.E4M3.F32.PACK_AB_MERGE_C R11, R20, R11, RZ ;  /* 0x0000000b140b723e */ /* 0x000fe200048070ff */
[C---:B------:R-:W-:Y:S01]  /*16f70*/  FFMA.FTZ R27, R30.reuse, R39, -R43 ;  /* 0x000000271e1b7223 */ /* 0x040fe2000001082b */
[----:B------:R-:W-:Y:S01]  /*16f80*/  FFMA.FTZ R30, R30, R42, R31 ;  /* 0x0000002a1e1e7223 */ /* 0x000fe2000001001f */
[C---:B------:R-:W-:Y:S01]  /*16f90*/  FFMA.FTZ R31, R33.reuse, R40, -R46 ;  /* 0x00000028211f7223 */ /* 0x040fe2000001082e */
[----:B------:R-:W-:Y:S01]  /*16fa0*/  F2FP.F16.E4M3.UNPACK_B R43, R29.H1 ;  /* 0x0000001dff2b723e */ /* 0x000fe200030006ff */
[----:B------:R-:W-:Y:S01]  /*16fb0*/  HADD2.F32 R42, -RZ, R37.H1_H1 ;  /* 0x30000025ff2a7230 */ /* 0x000fe20000004100 */
[----:B------:R-:W-:Y:S01]  /*16fc0*/  F2FP.F16.E4M3.UNPACK_B R40, R12.H1 ;  /* 0x0000000cff28723e */ /* 0x000fe200030006ff */
[----:B------:R-:W-:Y:S02]  /*16fd0*/  HADD2.F32 R46, -RZ, R41.H1_H1 ;  /* 0x30000029ff2e7230 */ /* 0x000fe40000004100 */
[----:B------:R-:W-:Y:S01]  /*16fe0*/  FFMA.FTZ R33, R33, R44, R45 ;  /* 0x0000002c21217223 */ /* 0x000fe2000001002d */
[----:B------:R-:W-:Y:S01]  /*16ff0*/  HADD2.F32 R39, -RZ, R38.H1_H1 ;  /* 0x30000026ff277230 */ /* 0x000fe20000004100 */
[----:B------:R-:W-:Y:S01]  /*17000*/  F2FP.SATFINITE.E4M3.F32.PACK_AB_MERGE_C R13, R28, R13, RZ ;  /* 0x0000000d1c0d723e */ /* 0x000fe200048070ff */
[----:B------:R-:W-:Y:S01]  /*17010*/  HADD2.F32 R37, -RZ, R35.H1_H1 ;  /* 0x30000023ff257230 */ /* 0x000fe20000004100 */
[----:B------:R-:W-:Y:S01]  /*17020*/  F2FP.SATFINITE.E4M3.F32.PACK_AB_MERGE_C R5, R14, R5, R11 ;  /* 0x000000050e05723e */ /* 0x000fe2000480700b */
[----:B------:R-:W-:-:S02]  /*17030*/  HADD2.F32 R44, -RZ, R43.H0_H0 ;  /* 0x2000002bff2c7230 */ /* 0x000fc40000004100 */
[C---:B------:R-:W-:Y:S01]  /*17040*/  FMUL.FTZ R50, R39.reuse, R46 ;  /* 0x0000002e27327220 */ /* 0x040fe20000410000 */
[----:B------:R-:W-:Y:S02]  /*17050*/  HADD2.F32 R38, -RZ, R34.H0_H0 ;  /* 0x20000022ff267230 */ /* 0x000fe40000004100 */
[-C--:B------:R-:W-:Y:S01]  /*17060*/  FMUL.FTZ R45, R39, R42.reuse ;  /* 0x0000002a272d7220 */ /* 0x080fe20000410000 */
[----:B------:R-:W-:Y:S02]  /*17070*/  HADD2.F32 R41, -RZ, R40.H0_H0 ;  /* 0x20000028ff297230 */ /* 0x000fe40000004100 */
[C---:B------:R-:W-:Y:S01]  /*17080*/  FFMA.FTZ R50, R37.reuse, R42, -R50 ;  /* 0x0000002a25327223 */ /* 0x040fe20000010832 */
[----:B------:R-:W-:Y:S02]  /*17090*/  HADD2.F32 R35, -RZ, R32.H0_H0 ;  /* 0x20000020ff237230 */ /* 0x000fe40000004100 */
[C---:B------:R-:W-:Y:S01]  /*170a0*/  FMUL.FTZ R48, R38.reuse, R44 ;  /* 0x0000002c26307220 */ /* 0x040fe20000410000 */
[----:B------:R-:W-:Y:S01]  /*170b0*/  FFMA.FTZ R46, R37, R46, R45 ;  /* 0x0000002e252e7223 */ /* 0x000fe2000001002d */
[----:B------:R-:W-:Y:S01]  /*170c0*/  FMUL.FTZ R39, R38, R41 ;  /* 0x0000002926277220 */ /* 0x000fe20000410000 */
[----:B------:R-:W-:Y:S01]  /*170d0*/  HADD2.F32 R43, -RZ, R43.H1_H1 ;  /* 0x3000002bff2b7230 */ /* 0x000fe20000004100 */
[----:B------:R-:W-:Y:S01]  /*170e0*/  F2FP.F16.E4M3.UNPACK_B R38, R29 ;  /* 0x0000001dff26723e */ /* 0x000fe200020006ff */
[----:B------:R-:W-:-:S02]  /*170f0*/  HADD2.F32 R34, -RZ, R34.H1_H1 ;  /* 0x30000022ff227230 */ /* 0x000fc40000004100 */
[C---:B------:R-:W-:Y:S01]  /*17100*/  FFMA.FTZ R48, R35.reuse, R41, -R48 ;  /* 0x0000002923307223 */ /* 0x040fe20000010830 */
[----:B------:R-:W-:Y:S02]  /*17110*/  HADD2.F32 R37, -RZ, R40.H1_H1 ;  /* 0x30000028ff257230 */ /* 0x000fe40000004100 */
[----:B------:R-:W-:Y:S01]  /*17120*/  FFMA.FTZ R44, R35, R44, R39 ;  /* 0x0000002c232c7223 */ /* 0x000fe20000010027 */
        /* <DEDUP_REMOVED lines=29> */
[--C-:B------:R-:W-:Y:S01]  /*17300*/  HADD2.F32 R15, -RZ, R12.reuse.H0_H0 ;  /* 0x2000000cff0f7230 */ /* 0x100fe20000004100 */
[----:B------:R-:W-:Y:S01]  /*17310*/  F2FP.SATFINITE.E4M3.F32.PACK_AB_MERGE_C R11, R30, R21, R33 ;  /* 0x000000151e0b723e */ /* 0x000fe20004807021 */
[----:B------:R-:W-:Y:S02]  /*17320*/  HADD2.F32 R29, -RZ, R12.H1_H1 ;  /* 0x3000000cff1d7230 */ /* 0x000fe40000004100 */
[C---:B------:R-:W-:Y:S01]  /*17330*/  FMUL.FTZ R45, R25.reuse, R32 ;  /* 0x00000020192d7220 */ /* 0x040fe20000410000 */
[----:B------:R-:W-:Y:S02]  /*17340*/  HADD2.F32 R12, -RZ, R7.H0_H0 ;  /* 0x20000007ff0c7230 */ /* 0x000fe40000004100 */
[----:B------:R-:W-:Y:S01]  /*17350*/  FMUL.FTZ R25, R25, R15 ;  /* 0x0000000f19197220 */ /* 0x000fe20000410000 */
[----:B------:R-:W-:Y:S02]  /*17360*/  HADD2.F32 R35, -RZ, R35.H1_H1 ;  /* 0x30000023ff237230 */ /* 0x000fe40000004100 */
        /* <DEDUP_REMOVED lines=37> */
.L_x_3206:
[----:B------:R-:W-:Y:S05]  /*175c0*/  BSYNC B0 ;  /* 0x0000000000007941 */ /* 0x000fea0003800000 */
.L_x_3178:
        /* <DEDUP_REMOVED lines=8> */
.L_x_3175:
[----:B01--4-:R-:W0:Y:S01]  /*17650*/  S2R R0, SR_TID.X ;  /* 0x0000000000007919 */ /* 0x013e220000002100 */
[----:B------:R-:W-:Y:S05]  /*17660*/  WARPSYNC.ALL ;  /* 0x0000000000007948 */ /* 0x000fea0003800000 */
[----:B0-----:R-:W-:-:S05]  /*17670*/  SHF.R.U32.HI R0, RZ, 0x7, R0 ;  /* 0x00000007ff007819 */ /* 0x001fca0000011600 */
[----:B------:R-:W-:Y:S02]  /*17680*/  VIADD R88, R0, 0x8 ;  /* 0x0000000800587836 */ /* 0x000fe40000000000 */
[----:B------:R-:W-:-:S03]  /*17690*/  IMAD.U32 R0, RZ, RZ, UR44 ;  /* 0x0000002cff007e24 */ /* 0x000fc6000f8e00ff */
[----:B------:R0:W-:Y:S02]  /*176a0*/  BAR.SYNC.DEFER_BLOCKING R88, 0x100 ;  /* 0x000400580000751d */ /* 0x0001e40000010000 */
[----:B------:R-:W-:-:S13]  /*176b0*/  ISETP.NE.AND P0, PT, R0, 0x3, PT ;  /* 0x000000030000780c */ /* 0x000fda0003f05270 */
[----:B0-----:R-:W-:Y:S05]  /*176c0*/  @!P0 BRA `(.L_x_3223) ;  /* 0x0000000000048947 */ /* 0x001fea0003800000 */
[----:B------:R-:W-:Y:S01]  /*176d0*/  BPT.TRAP 0x1 ;  /* 0x000000040000795c */ /* 0x000fe20000300000 */
.L_x_3223:
[----:B------:R-:W-:Y:S01]  /*176e0*/  IMAD R3, R221, 0x8, R23 ;  /* 0x00000008dd037824 */ /* 0x000fe200078e0217 */
[----:B------:R-:W-:-:S04]  /*176f0*/  SHF.L.U32 R89, R222, 0x1f, RZ ;  /* 0x0000001fde597819 */ /* 0x000fc800000006ff */
[----:B------:R0:W1:Y:S01]  /*17700*/  SYNCS.PHASECHK.TRANS64.TRYWAIT P1, [R3+URZ+0x38830], R89 ;  /* 0x03883059030075a7 */ /* 0x000062000802017f */
[----:B------:R-:W-:Y:S05]  /*17710*/  @!P0 BRA `(.L_x_3224) ;  /* 0x0000000000048947 */ /* 0x000fea0003800000 */
[----:B------:R-:W-:Y:S01]  /*17720*/  BPT.TRAP 0x1 ;  /* 0x000000040000795c */ /* 0x000fe20000300000 */
.L_x_3224:
[----:B-1----:R-:W-:Y:S05]  /*17730*/  @P1 BRA `(.L_x_3225) ;  /* 0x0000000000081947 */ /* 0x002fea0003800000 */
[----:B------:R-:W1:Y:S02]  /*17740*/  SYNCS.PHASECHK.TRANS64.TRYWAIT P1, [R3+URZ+0x38830], R89 ;  /* 0x03883059030075a7 */ /* 0x000e64000802017f */
[----:B-1----:R-:W-:Y:S05]  /*17750*/  @!P1 BRA `(.L_x_3226) ;  /* 0x000001d000189947 */ /* 0x002fea0003800000 */
.L_x_3225:
[----:B------:R-:W-:Y:S05]  /*17760*/  WARPSYNC.ALL ;  /* 0x0000000000007948 */ /* 0x000fea0003800000 */
[----:B------:R-:W-:Y:S01]  /*17770*/  R2UR UR4, R23 ;  /* 0x00000000170472ca */ /* 0x000fe200000e0000 */
[----:B--23-5:R-:W-:Y:S01]  /*17780*/  IMAD.MOV.U32 R5, RZ, RZ, 0x40000040 ;  /* 0x40000040ff057424 */ /* 0x02cfe200078e00ff */
[----:B------:R-:W-:Y:S01]  /*17790*/  LOP3.LUT R4, R36, 0x10000, RZ, 0xfc, !PT ;  /* 0x0001000024047812 */ /* 0x000fe200078efcff */
[----:B------:R-:W-:Y:S01]  /*177a0*/  IMAD.MOV.U32 R7, RZ, RZ, 0x40000040 ;  /* 0x40000040ff077424 */ /* 0x000fe200078e00ff */
[----:B------:R-:W-:Y:S01]  /*177b0*/  WARPGROUP.ARRIVE ;  /* 0x00000000000079c5 */ /* 0x000fe20000000000 */
[----:B------:R-:W-:Y:S01]  /*177c0*/  IMAD.MOV.U32 R95, RZ, RZ, 0x40000040 ;  /* 0x40000040ff5f7424 */ /* 0x000fe200078e00ff */
[----:B------:R-:W-:Y:S01]  /*177d0*/  R2UR UR5, R5 ;  /* 0x00000000050572ca */ /* 0x000fe200000e0000 */
[----:B------:R-:W-:Y:S01]  /*177e0*/  IMAD.MOV.U32 R9, RZ, RZ, 0x40000040 ;  /* 0x40000040ff097424 */ /* 0x000fe200078e00ff */
[----:B------:R-:W-:Y:S01]  /*177f0*/  R2UR UR7, R7 ;  /* 0x00000000070772ca */ /* 0x000fe200000e0000 */
[C---:B------:R-:W-:Y:S01]  /*17800*/  VIADD R92, R4.reuse, 0x4 ;  /* 0x00000004045c7836 */ /* 0x040fe20000000000 */
[C---:B------:R-:W-:Y:S01]  /*17810*/  IADD3 R94, R4.reuse, 0x2, RZ ;  /* 0x00000002045e7810 */ /* 0x040fe20007ffe0ff */
[----:B------:R-:W-:Y:S01]  /*17820*/  IMAD.MOV.U32 R93, RZ, RZ, 0x40000040 ;  /* 0x40000040ff5d7424 */ /* 0x000fe200078e00ff */
[----:B------:R-:W-:Y:S01]  /*17830*/  MOV R21, 0x40000040 ;  /* 0x4000004000157802 */ /* 0x000fe20000000f00 */
[----:B------:R-:W-:Y:S01]  /*17840*/  UIADD3 UR4, UR4, 0x28400, URZ ;  /* 0x0002840004047890 */ /* 0x000fe2000fffe03f */
[C---:B------:R-:W-:Y:S01]  /*17850*/  VIADD R90, R4.reuse, 0x6 ;  /* 0x00000006045a7836 */ /* 0x040fe20000000000 */
[----:B------:R-:W2:Y:S01]  /*17860*/  S2R R0, SR_TID.X ;  /* 0x0000000000007919 */ /* 0x000ea20000002100 */
[----:B------:R-:W-:Y:S01]  /*17870*/  IMAD.MOV.U32 R91, RZ, RZ, 0x40000040 ;  /* 0x40000040ff5b7424 */ /* 0x000fe200078e00ff */
[----:B------:R-:W-:Y:S01]  /*17880*/  USHF.R.U32.HI UR4, URZ, 0x4, UR4 ;  /* 0x000000043f047899 */ /* 0x000fe20008011604 */
[C---:B------:R-:W-:Y:S01]  /*17890*/  VIADD R20, R4.reuse, 0x400 ;  /* 0x0000040004147836 */ /* 0x040fe20000000000 */
[----:B------:R-:W-:Y:S01]  /*178a0*/  STL.64 [R1+0x50], R94 ;  /* 0x0000505e01007387 */ /* 0x000fe20000100a00 */
[C---:B------:R-:W-:Y:S01]  /*178b0*/  VIADD R14, R4.reuse, 0x402 ;  /* 0x00000402040e7836 */ /* 0x040fe20000000000 */
[----:B------:R-:W-:Y:S01]  /*178c0*/  ULOP3.LUT UR4, UR4, 0x3fff, URZ, 0xc0, !UPT ;  /* 0x00003fff04047892 */ /* 0x000fe2000f8ec03f */
[----:B------:R-:W-:Y:S01]  /*178d0*/  IMAD.MOV.U32 R15, RZ, RZ, 0x40000040 ;  /* 0x40000040ff0f7424 */ /* 0x000fe200078e00ff */
[----:B------:R-:W-:Y:S01]  /*178e0*/  STL.64 [R1+0x48], R92 ;  /* 0x0000485c01007387 */ /* 0x000fe20000100a00 */
[C---:B------:R-:W-:Y:S01]  /*178f0*/  VIADD R12, R4.reuse, 0x404 ;  /* 0x00000404040c7836 */ /* 0x040fe20000000000 */
[----:B------:R-:W-:Y:S01]  /*17900*/  ULOP3.LUT UR42, UR4, 0x10000, URZ, 0xfc, !UPT ;  /* 0x00010000042a7892 */ /* 0x000fe2000f8efc3f */
[----:B------:R-:W-:Y:S01]  /*17910*/  IMAD.MOV.U32 R13, RZ, RZ, 0x40000040 ;  /* 0x40000040ff0d7424 */ /* 0x000fe200078e00ff */
[----:B------:R-:W-:Y:S01]  /*17920*/  STL.64 [R1+0x40], R90 ;  /* 0x0000405a01007387 */ /* 0x000fe20000100a00 */
[C---:B------:R-:W-:Y:S01]  /*17930*/  R2UR UR4, R4.reuse ;  /* 0x00000000040472ca */ /* 0x040fe200000e0000 */
[----:B------:R-:W-:-:S02]  /*17940*/  VIADD R10, R4, 0x406 ;  /* 0x00000406040a7836 */ /* 0x000fc40000000000 */
[----:B------:R-:W-:Y:S01]  /*17950*/  LEA R6, R221, UR42, 0xb ;  /* 0x0000002add067c11 */ /* 0x000fe2000f8e58ff */
[----:B------:R-:W-:Y:S01]  /*17960*/  IMAD.MOV.U32 R11, RZ, RZ, 0x40000040 ;  /* 0x40000040ff0b7424 */ /* 0x000fe200078e00ff */
[----:B------:R3:W-:Y:S01]  /*17970*/  STL.64 [R1+0x10], R20 ;  /* 0x0000101401007387 */ /* 0x0007e20000100a00 */
[----:B------:R-:W-:Y:S01]  /*17980*/  IMAD.MOV.U32 R7, RZ, RZ, 0x40000040 ;  /* 0x40000040ff077424 */ /* 0x000fe200078e00ff */
[C---:B------:R-:W-:Y:S01]  /*17990*/  R2UR UR6, R6.reuse ;  /* 0x00000000060672ca */ /* 0x040fe200000e0000 */
[----:B------:R-:W-:Y:S01]  /*179a0*/  VIADD R8, R6, 0x2 ;  /* 0x0000000206087836 */ /* 0x000fe20000000000 */
[----:B--2---:R-:W-:-:S11]  /*179b0*/  SHF.R.U32.HI R0, RZ, 0x7, R0 ;  /* 0x00000007ff007819 */ /* 0x004fd60000011600 */
[----:B------:R-:W-:Y:S01]  /*179c0*/  QGMMA.64x128x32.F32.E4M3.E4M3 R24, gdesc[UR4], RZ, !UPT, gsb0 ;  /* 0x01e00000041879f3 */ /* 0x000fe2000c0008ff */
[----:B------:R-:W-:Y:S02]  /*179d0*/  R2UR UR4, R94 ;  /* 0x000000005e0472ca */ /* 0x000fe400000e0000 */
[----:B------:R-:W-:Y:S02]  /*179e0*/  R2UR UR5, R95 ;  /* 0x000000005f0572ca */ /* 0x000fe400000e0000 */
[----:B------:R-:W-:Y:S01]  /*179f0*/  R2UR UR6, R8 ;  /* 0x00000000080672ca */ /* 0x000fe200000e0000 */
[----:B------:R-:W-:Y:S01]  /*17a00*/  VIADD R8, R6, 0x4 ;  /* 0x0000000406087836 */ /* 0x000fe20000000000 */
[----:B------:R-:W-:Y:S02]  /*17a10*/  R2UR UR7, R9 ;  /* 0x00000000090772ca */ /* 0x000fe400000e0000 */
[----:B------:R-:W-:Y:S01]  /*17a20*/  MOV R9, 0x40000040 ;  /* 0x4000004000097802 */ /* 0x000fe20000000f00 */
[----:B------:R-:W-:-:S02]  /*17a30*/  WARPGROUP.DEPBAR.LE gsb0, 0x0 ;  /* 0x00008000000079c5 */ /* 0x000fc40000010000 */
[----:B------:R-:W-:-:S08]  /*17a40*/  WARPGROUP.ARRIVE ;  /* 0x00000000000079c5 */ /* 0x000fd00000000000 */
[----:B------:R-:W-:Y:S01]  /*17a50*/  QGMMA.64x128x32.F32.E4M3.E4M3 R24, gdesc[UR4], R24, gsb0 ;  /* 0x01e00000041879f3 */ /* 0x000fe20008000818 */
[----:B------:R-:W-:Y:S02]  /*17a60*/  R2UR UR4, R92 ;  /* 0x000000005c0472ca */ /* 0x000fe400000e0000 */
[----:B------:R-:W-:Y:S02]  /*17a70*/  R2UR UR5, R93 ;  /* 0x000000005d0572ca */ /* 0x000fe400000e0000 */
[----:B------:R-:W-:Y:S01]  /*17a80*/  R2UR UR6, R8 ;  /* 0x00000000080672ca */ /* 0x000fe200000e0000 */
[----:B------:R-:W-:Y:S01]  /*17a90*/  VIADD R8, R6, 0x6 ;  /* 0x0000000606087836 */ /* 0x000fe20000000000 */
[----:B------:R-:W-:Y:S01]  /*17aa0*/  R2UR UR7, R9 ;  /* 0x00000000090772ca */ /* 0x000fe200000e0000 */
[----:B------:R-:W-:Y:S01]  /*17ab0*/  IMAD.MOV.U32 R9, RZ, RZ, 0x40000040 ;  /* 0x40000040ff097424 */ /* 0x000fe200078e00ff */
[----:B------:R-:W-:Y:S02]  /*17ac0*/  WARPGROUP.DEPBAR.LE gsb0, 0x0 ;  /* 0x00008000000079c5 */ /* 0x000fe40000010000 */
[----:B------:R-:W-:-:S09]  /*17ad0*/  WARPGROUP.ARRIVE ;  /* 0x00000000000079c5 */ /* 0x000fd20000000000 */
        /* <DEDUP_REMOVED lines=16> */
[----:B---3--:R-:W-:Y:S01]  /*17be0*/  IADD3 R20, -R0, 0xb, RZ ;  /* 0x0000000b00147810 */ /* 0x008fe20007ffe1ff */
[----:B------:R-:W-:-:S02]  /*17bf0*/  WARPGROUP.DEPBAR.LE gsb0, 0x0 ;  /* 0x00008000000079c5 */ /* 0x000fc40000010000 */
[----:B------:R-:W-:-:S08]  /*17c00*/  WARPGROUP.ARRIVE ;  /* 0x00000000000079c5 */ /* 0x000fd00000000000 */
[----:B------:R-:W-:Y:S01]  /*17c10*/  QGMMA.64x128x32.F32.E4M3.E4M3 R24, gdesc[UR4], R24, gsb0 ;  /* 0x01e00000041879f3 */ /* 0x000fe20008000818 */
[----:B------:R-:W-:Y:S02]  /*17c20*/  R2UR UR4, R14 ;  /* 0x000000000e0472ca */ /* 0x000fe400000e0000 */
[----:B------:R-:W-:Y:S02]  /*17c30*/  R2UR UR5, R15 ;  /* 0x000000000f0572ca */ /* 0x000fe400000e0000 */
[----:B------:R-:W-:Y:S02]  /*17c40*/  R2UR UR6, R8 ;  /* 0x00000000080672ca */ /* 0x000fe400000e0000 */
[----:B------:R-:W-:Y:S01]  /*17c50*/  R2UR UR7, R9 ;  /* 0x00000000090772ca */ /* 0x000fe200000e0000 */
[----:B------:R-:W-:Y:S01]  /*17c60*/  IMAD.MOV.U32 R9, RZ, RZ, 0x40000040 ;  /* 0x40000040ff097424 */ /* 0x000fe200078e00ff */
[C---:B------:R-:W-:Y:S01]  /*17c70*/  IADD3 R8, R6.reuse, 0x404, RZ ;  /* 0x0000040406087810 */ /* 0x040fe20007ffe0ff */
[----:B------:R-:W-:Y:S01]  /*17c80*/  VIADD R6, R6, 0x406 ;  /* 0x0000040606067836 */ /* 0x000fe20000000000 */
[----:B------:R-:W-:-:S02]  /*17c90*/  WARPGROUP.DEPBAR.LE gsb0, 0x0 ;  /* 0x00008000000079c5 */ /* 0x000fc40000010000 */
[----:B------:R-:W-:-:S07]  /*17ca0*/  WARPGROUP.ARRIVE ;  /* 0x00000000000079c5 */ /* 0x000fce0000000000 */
[----:B------:R-:W-:Y:S01]  /*17cb0*/  QGMMA.64x128x32.F32.E4M3.E4M3 R24, gdesc[UR4], R24, gsb0 ;  /* 0x01e00000041879f3 */ /* 0x000fe20008000818 */
[----:B------:R-:W-:Y:S02]  /*17cc0*/  R2UR UR4, R12 ;  /* 0x000000000c0472ca */ /* 0x000fe400000e0000 */
[----:B------:R-:W-:Y:S02]  /*17cd0*/  R2UR UR5, R13 ;  /* 0x000000000d0572ca */ /* 0x000fe400000e0000 */
[----:B------:R-:W-:Y:S02]  /*17ce0*/  R2UR UR6, R8 ;  /* 0x00000000080672ca */ /* 0x000fe400000e0000 */
[----:B------:R-:W-:Y:S01]  /*17cf0*/  R2UR UR7, R9 ;  /* 0x00000000090772ca */ /* 0x000fe200000e0000 */
[----:B------:R-:W-:Y:S02]  /*17d00*/  WARPGROUP.DEPBAR.LE gsb0, 0x0 ;  /* 0x00008000000079c5 */ /* 0x000fe40000010000 */
[----:B------:R-:W-:-:S10]  /*17d10*/  WARPGROUP.ARRIVE ;  /* 0x00000000000079c5 */ /* 0x000fd40000000000 */
[----:B------:R-:W-:Y:S01]  /*17d20*/  QGMMA.64x128x32.F32.E4M3.E4M3 R24, gdesc[UR4], R24, gsb0 ;  /* 0x01e00000041879f3 */ /* 0x000fe20008000818 */
[----:B------:R-:W-:Y:S02]  /*17d30*/  R2UR UR4, R10 ;  /* 0x000000000a0472ca */ /* 0x000fe400000e0000 */
[----:B------:R-:W-:Y:S02]  /*17d40*/  R2UR UR5, R11 ;  /* 0x000000000b0572ca */ /* 0x000fe400000e0000 */
[----:B------:R-:W-:Y:S02]  /*17d50*/  R2UR UR6, R6 ;  /* 0x00000000060672ca */ /* 0x000fe400000e0000 */
[----:B------:R-:W-:Y:S01]  /*17d60*/  R2UR UR7, R7 ;  /* 0x00000000070772ca */ /* 0x000fe200000e0000 */
[----:B------:R-:W-:Y:S02]  /*17d70*/  WARPGROUP.DEPBAR.LE gsb0, 0x0 ;  /* 0x00008000000079c5 */ /* 0x000fe40000010000 */
[----:B------:R-:W-:-:S10]  /*17d80*/  WARPGROUP.ARRIVE ;  /* 0x00000000000079c5 */ /* 0x000fd40000000000 */
[----:B------:R-:W-:Y:S03]  /*17d90*/  QGMMA.64x128x32.F32.E4M3.E4M3 R24, gdesc[UR4], R24, gsb0 ;  /* 0x01e00000041879f3 */ /* 0x000fe60008000818 */
[----:B------:R-:W-:Y:S02]  /*17da0*/  WARPGROUP.DEPBAR.LE gsb0, 0x0 ;  /* 0x00008000000079c5 */ /* 0x000fe40000010000 */
[----:B------:R2:W-:Y:S06]  /*17db0*/  BAR.ARV R20, 0x100 ;  /* 0x000400140000751d */ /* 0x0005ec0000002000 */
[----:B------:R-:W-:Y:S05]  /*17dc0*/  @!P0 BRA `(.L_x_3227) ;  /* 0x0000000000048947 */ /* 0x000fea0003800000 */
[----:B------:R-:W-:Y:S01]  /*17dd0*/  BPT.TRAP 0x1 ;  /* 0x000000040000795c */ /* 0x000fe20000300000 */
.L_x_3227:
[----:B------:R-:W3:Y:S01]  /*17de0*/  LDL.LU R102, [R1] ;  /* 0x0000000001667983 */ /* 0x000ee20000300800 */
[C---:B------:R-:W-:Y:S01]  /*17df0*/  FMUL.FTZ R91, R2.reuse, R27 ;  /* 0x0000001b025b7220 */ /* 0x040fe20000410000 */
[C---:B------:R-:W-:Y:S01]  /*17e00*/  FMUL.FTZ R90, R2.reuse, R26 ;  /* 0x0000001a025a7220 */ /* 0x040fe20000410000 */
[C---:B------:R-:W-:Y:S01]  /*17e10*/  FMUL.FTZ R96, R2.reuse, R39 ;  /* 0x0000002702607220 */ /* 0x040fe20000410000 */
[----:B------:R-:W4:Y:S01]  /*17e20*/  LDL R105, [R1+0x60] ;  /* 0x0000600001697983 */ /* 0x000f220000100800 */
[----:B------:R-:W5:Y:S01]  /*17e30*/  LDC R103, c[0x0][0x448] ;  /* 0x00011200ff677b82 */ /* 0x000f620000000800 */
[C---:B------:R-:W-:Y:S01]  /*17e40*/  FMUL.FTZ R95, R2.reuse, R35 ;  /* 0x00000023025f7220 */ /* 0x040fe20000410000 */
[C---:B------:R-:W-:Y:S01]  /*17e50*/  FMUL.FTZ R0, R2.reuse, R24 ;  /* 0x0000001802007220 */ /* 0x040fe20000410000 */
[----:B------:R-:W4:Y:S01]  /*17e60*/  LDL R104, [R1+0x8c] ;  /* 0x00008c0001687983 */ /* 0x000f220000100800 */
[C---:B------:R-:W-:Y:S01]  /*17e70*/  FMUL.FTZ R27, R2.reuse, R41 ;  /* 0x00000029021b7220 */ /* 0x040fe20000410000 */
[C---:B------:R-:W-:Y:S01]  /*17e80*/  FMUL.FTZ R26, R2.reuse, R40 ;  /* 0x00000028021a7220 */ /* 0x040fe20000410000 */
[C---:B------:R-:W-:Y:S01]  /*17e90*/  FMUL.FTZ R24, R2.reuse, R36 ;  /* 0x0000002402187220 */ /* 0x040fe20000410000 */
[----:B------:R-:W2:Y:S01]  /*17ea0*/  LDL R41, [R1+0x64] ;  /* 0x0000640001297983 */ /* 0x000ea20000100800 */
[C---:B------:R-:W-:Y:S01]  /*17eb0*/  FMUL.FTZ R94, R2.reuse, R34 ;  /* 0x00000022025e7220 */ /* 0x040fe20000410000 */
[C---:B------:R-:W-:Y:S01]  /*17ec0*/  FMUL.FTZ R21, R2.reuse, R33 ;  /* 0x0000002102157220 */ /* 0x040fe20000410000 */
[C---:B------:R-:W-:Y:S01]  /*17ed0*/  FMUL.FTZ R97, R2.reuse, R38 ;  /* 0x0000002602617220 */ /* 0x040fe20000410000 */
[----:B------:R-:W3:Y:S01]  /*17ee0*/  LDL R40, [R1+0x78] ;  /* 0x0000780001287983 */ /* 0x000ee20000100800 */
[C---:B------:R-:W-:Y:S01]  /*17ef0*/  FMUL.FTZ R92, R2.reuse, R30 ;  /* 0x0000001e025c7220 */ /* 0x040fe20000410000 */
[C---:B------:R-:W-:Y:S01]  /*17f00*/  FMUL.FTZ R6, R2.reuse, R25 ;  /* 0x0000001902067220 */ /* 0x040fe20000410000 */
[----:B------:R-:W0:Y:S01]  /*17f10*/  MUFU.TANH R90, R90 ;  /* 0x0000005a005a7308 */ /* 0x000e220000002400 */
[----:B------:R-:W3:Y:S01]  /*17f20*/  LDL R39, [R1+0x58] ;  /* 0x0000580001277983 */ /* 0x000ee20000100800 */
        /* <DEDUP_REMOVED lines=8> */
[----:B-----5:R-:W-:Y:S01]  /*17fb0*/  ISETP.NE.AND P1, PT, R103, 0x1, PT ;  /* 0x000000016700780c */ /* 0x020fe20003f25270 */
[----:B------:R-:W-:Y:S01]  /*17fc0*/  FMUL.FTZ R33, R2, R53 ;  /* 0x0000003502217220 */ /* 0x000fe20000410000 */
[----:B------:R-:W-:-:S02]  /*17fd0*/  IMAD.MOV.U32 R38, RZ, RZ, -0x80 ;  /* 0xffffff80ff267424 */ /* 0x000fc400078e00ff */
        /* <DEDUP_REMOVED lines=9> */
[----:B------:R-:W-:Y:S01]  /*18070*/  FMUL.FTZ R87, R2, R87 ;  /* 0x0000005702577220 */ /* 0x000fe20000410000 */
[----:B------:R-:W0:Y:S01]  /*18080*/  @P1 LDC R35, c[0x0][0x44c] ;  /* 0x00011300ff231b82 */ /* 0x000e220000000800 */
[----:B------:R-:W5:Y:S01]  /*18090*/  MUFU.TANH R93, R93 ;  /* 0x0000005d005d7308 */ /* 0x000f620000002400 */
[----:B------:R-:W-:-:S06]  /*180a0*/  ULDC UR41, c[0x0][0x988] ;  /* 0x0002620000297ab9 */ /* 0x000fcc0000000800 */
[----:B------:R-:W1:Y:S01]  /*180b0*/  @P1 LDC R36, c[0x0][0x450] ;  /* 0x00011400ff241b82 */ /* 0x000e620000000800 */
[C---:B------:R-:W-:Y:S01]  /*180c0*/  FMUL.FTZ R53, R2.reuse, R55 ;  /* 0x0000003702357220 */ /* 0x040fe20000410000 */
[----:B------:R-:W-:Y:S01]  /*180d0*/  IMAD R38, R169, R38, 0x80 ;  /* 0x00000080a9267424 */ /* 0x000fe200078e0226 */
[----:B------:R-:W5:Y:S08]  /*180e0*/  MUFU.TANH R94, R94 ;  /* 0x0000005e005e7308 */ /* 0x000f700000002400 */
[----:B------:R-:W5:Y:S08]  /*180f0*/  MUFU.TANH R95, R95 ;  /* 0x0000005f005f7308 */ /* 0x000f700000002400 */
[----:B------:R-:W5:Y:S08]  /*18100*/  MUFU.TANH R97, R97 ;  /* 0x0000006100617308 */ /* 0x000f700000002400 */
[----:B------:R-:W5:Y:S08]  /*18110*/  MUFU.TANH R96, R96 ;  /* 0x0000006000607308 */ /* 0x000f700000002400 */
[----:B------:R-:W5:Y:S01]  /*18120*/  MUFU.TANH R99, R99 ;  /* 0x0000006300637308 */ /* 0x000f620000002400 */
[----:B------:R-:W-:-:S07]  /*18130*/  FMUL.FTZ R103, R2, R50 ;  /* 0x0000003202677220 */ /* 0x000fce0000410000 */
[----:B------:R-:W5:Y:S08]  /*18140*/  MUFU.TANH R98, R98 ;  /* 0x0000006200627308 */ /* 0x000f700000002400 */
[----:B------:R-:W5:Y:S08]  /*18150*/  MUFU.TANH R101, R101 ;  /* 0x0000006500657308 */ /* 0x000f700000002400 */
[----:B------:R-:W5:Y:S08]  /*18160*/  MUFU.TANH R100, R100 ;  /* 0x0000006400647308 */ /* 0x000f700000002400 */
[----:B------:R-:W5:Y:S01]  /*18170*/  MUFU.TANH R103, R103 ;  /* 0x0000006700677308 */ /* 0x000f620000002400 */
[C---:B------:R-:W-:Y:S01]  /*18180*/  FMUL.FTZ R31, R2.reuse, R49 ;  /* 0x00000031021f7220 */ /* 0x040fe20000410000 */
[----:B------:R-:W-:-:S06]  /*18190*/  FMUL.FTZ R32, R2, R52 ;  /* 0x0000003402207220 */ /* 0x000fcc0000410000 */
[----:B------:R-:W-:Y:S08]  /*181a0*/  MUFU.TANH R54, R54 ;  /* 0x0000003600367308 */ /* 0x000ff00000002400 */
        /* <DEDUP_REMOVED lines=15> */
[----:B------:R-:W-:Y:S01]  /*182a0*/  MUFU.TANH R30, R30 ;  /* 0x0000001e001e7308 */ /* 0x000fe20000002400 */
[----:B----4-:R-:W-:-:S05]  /*182b0*/  IADD3 R34, R104, R105, RZ ;  /* 0x0000006968227210 */ /* 0x010fca0007ffe0ff */
[----:B0-----:R-:W-:-:S05]  /*182c0*/  @P1 IMAD.HI.U32 R35, R34, R35, RZ ;  /* 0x0000002322231227 */ /* 0x001fca00078e00ff */
[----:B-1----:R-:W-:-:S05]  /*182d0*/  @P1 SHF.R.U32.HI R34, RZ, R36, R35 ;  /* 0x00000024ff221219 */ /* 0x002fca0000011623 */
[----:B------:R-:W0:Y:S01]  /*182e0*/  SHFL.IDX PT, R55, R34, 0x1, 0x1c1f ;  /* 0x003c1f0022377f89 */ /* 0x000e2200000e0000 */
[----:B--2---:R-:W-:Y:S02]  /*182f0*/  IADD3 R37, R41, 0x1, R38 ;  /* 0x0000000129257810 */ /* 0x004fe40007ffe026 */
[----:B---3--:R-:W-:Y:S02]  /*18300*/  IADD3 R38, -R40, R38, R41 ;  /* 0x0000002628267210 */ /* 0x008fe40007ffe129 */
[----:B------:R-:W-:Y:S02]  /*18310*/  IADD3 R37, -R39, R37, -R40 ;  /* 0x0000002527257210 */ /* 0x000fe40007ffe928 */
[----:B------:R-:W-:-:S04]  /*18320*/  LOP3.LUT R102, R102, 0xfffffffe, RZ, 0xc0, !PT ;  /* 0xfffffffe66667812 */ /* 0x000fc800078ec0ff */
[----:B------:R-:W-:Y:S02]  /*18330*/  @P1 LOP3.LUT R102, R102, 0x1, RZ, 0xfc, !PT ;  /* 0x0000000166661812 */ /* 0x000fe400078efcff */
[----:B0-----:R-:W-:-:S04]  /*18340*/  VIADDMNMX R55, R55, R37, R38, PT ;  /* 0x0000002537377246 */ /* 0x001fc80003800126 */
[C---:B------:R-:W-:Y:S02]  /*18350*/  ISETP.GT.AND P1, PT, R55.reuse, RZ, PT ;  /* 0x000000ff3700720c */ /* 0x040fe40003f24270 */
[C---:B------:R-:W-:Y:S02]  /*18360*/  ISETP.GT.AND P2, PT, R55.reuse, 0x1, PT ;  /* 0x000000013700780c */ /* 0x040fe40003f44270 */
[----:B------:R-:W-:Y:S02]  /*18370*/  ISETP.GT.AND P3, PT, R55, 0x8, PT ;  /* 0x000000083700780c */ /* 0x000fe40003f64270 */
[----:B------:R-:W-:Y:S02]  /*18380*/  FSEL R39, R90, -INF , P1 ;  /* 0xff8000005a277808 */ /* 0x000fe40000800000 */
[----:B------:R-:W-:Y:S02]  /*18390*/  FSEL R40, R91, -INF , P2 ;  /* 0xff8000005b287808 */ /* 0x000fe40001000000 */
[----:B------:R-:W-:-:S02]  /*183a0*/  ISETP.GT.AND P1, PT, R55, 0x9, PT ;  /* 0x000000093700780c */ /* 0x000fc40003f24270 */
[----:B-----5:R-:W-:Y:S02]  /*183b0*/  FSEL R41, R92, -INF , P3 ;  /* 0xff8000005c297808 */ /* 0x020fe40001800000 */
[----:B------:R-:W-:Y:S02]  /*183c0*/  FMNMX.FTZ R44, R39, R40, !PT ;  /* 0x00000028272c7209 */ /* 0x000fe40007810000 */
[----:B------:R-:W-:Y:S02]  /*183d0*/  ISETP.GT.AND P2, PT, R55, 0x10, PT ;  /* 0x000000103700780c */ /* 0x000fe40003f44270 */
[----:B------:R-:W-:Y:S02]  /*183e0*/  FSEL R42, R93, -INF , P1 ;  /* 0xff8000005d2a7808 */ /* 0x000fe40000800000 */
[----:B------:R-:W-:Y:S02]  /*183f0*/  FMNMX.FTZ R43, R41, R44, !PT ;  /* 0x0000002c292b7209 */ /* 0x000fe40007810000 */
[----:B------:R-:W-:-:S02]  /*18400*/  ISETP.GT.AND P1, PT, R55, 0x11, PT ;  /* 0x000000113700780c */ /* 0x000fc40003f24270 */
[----:B------:R-:W-:Y:S02]  /*18410*/  FSEL R44, R94, -INF , P2 ;  /* 0xff8000005e2c7808 */ /* 0x000fe40001000000 */
[----:B------:R-:W-:Y:S02]  /*18420*/  FMNMX.FTZ R45, R42, R43, !PT ;  /* 0x0000002b2a2d7209 */ /* 0x000fe40007810000 */
[----:B------:R-:W-:Y:S02]  /*18430*/  ISETP.GT.AND P2, PT, R55, 0x18, PT ;  /* 0x000000183700780c */ /* 0x000fe40003f44270 */
[----:B------:R-:W-:Y:S02]  /*18440*/  FSEL R43, R95, -INF , P1 ;  /* 0xff8000005f2b7808 */ /* 0x000fe40000800000 */
[----:B------:R-:W-:Y:S02]  /*18450*/  FMNMX.FTZ R48, R44, R45, !PT ;  /* 0x0000002d2c307209 */ /* 0x000fe40007810000 */
[----:B------:R-:W-:-:S02]  /*18460*/  ISETP.GT.AND P1, PT, R55, 0x19, PT ;  /* 0x000000193700780c */ /* 0x000fc40003f24270 */
[----:B------:R-:W-:Y:S02]  /*18470*/  FSEL R46, R97, -INF , P2 ;  /* 0xff800000612e7808 */ /* 0x000fe40001000000 */
[----:B------:R-:W-:Y:S01]  /*18480*/  FMNMX.FTZ R47, R43, R48, !PT ;  /* 0x000000302b2f7209 */ /* 0x000fe20007810000 */
[----:B------:R0:W-:Y:S01]  /*18490*/  STL [R1], R102 ;  /* 0x0000006601007387 */ /* 0x0001e20000100800 */
[C---:B------:R-:W-:Y:S02]  /*184a0*/  ISETP.GT.AND P2, PT, R55.reuse, 0x20, PT ;  /* 0x000000203700780c */ /* 0x040fe40003f44270 */
[----:B------:R-:W-:Y:S02]  /*184b0*/  FSEL R45, R96, -INF , P1 ;  /* 0xff800000602d7808 */ /* 0x000fe40000800000 */
[----:B------:R-:W-:Y:S02]  /*184c0*/  FMNMX.FTZ R48, R46, R47, !PT ;  /* 0x0000002f2e307209 */ /* 0x000fe40007810000 */
[----:B------:R-:W-:Y:S01]  /*184d0*/  ISETP.GT.AND P1, PT, R55, 0x21, PT ;  /* 0x000000213700780c */ /* 0x000fe20003f24270 */
[----:B0-----:R-:W-:Y:S01]  /*184e0*/  FMUL.FTZ R102, R2, R51 ;  /* 0x0000003302667220 */ /* 0x001fe20000410000 */
[----:B------:R-:W-:-:S02]  /*184f0*/  FSEL R47, R99, -INF , P2 ;  /* 0xff800000632f7808 */ /* 0x000fc40001000000 */
[----:B------:R-:W-:Y:S02]  /*18500*/  FMNMX.FTZ R50, R45, R48, !PT ;  /* 0x000000302d327209 */ /* 0x000fe40007810000 */
[----:B------:R-:W-:Y:S01]  /*18510*/  ISETP.GT.AND P2, PT, R55, 0x28, PT ;  /* 0x000000283700780c */ /* 0x000fe20003f44270 */
[----:B------:R-:W0:Y:S01]  /*18520*/  MUFU.TANH R102, R102 ;  /* 0x0000006600667308 */ /* 0x000e220000002400 */
[----:B------:R-:W-:Y:S02]  /*18530*/  FSEL R48, R98, -INF , P1 ;  /* 0xff80000062307808 */ /* 0x000fe40000800000 */
[----:B------:R-:W-:Y:S01]  /*18540*/  FMNMX.FTZ R51, R47, R50, !PT ;  /* 0x000000322f337209 */ /* 0x000fe20007810000 */
[C---:B------:R-:W-:Y:S01]  /*18550*/  FMUL.FTZ R36, R2.reuse, R57 ;  /* 0x0000003902247220 */ /* 0x040fe20000410000 */
[----:B------:R-:W-:Y:S01]  /*18560*/  ISETP.GT.AND P1, PT, R55, 0x29, PT ;  /* 0x000000293700780c */ /* 0x000fe20003f24270 */
[----:B------:R-:W-:Y:S01]  /*18570*/  FMUL.FTZ R57, R2, R58 ;  /* 0x0000003a02397220 */ /* 0x000fe20000410000 */
[----:B------:R-:W-:-:S02]  /*18580*/  FSEL R49, R101, -INF , P2 ;  /* 0xff80000065317808 */ /* 0x000fc40001000000 */
[----:B------:R-:W-:Y:S01]  /*18590*/  FMNMX.FTZ R52, R48, R51, !PT ;  /* 0x0000003330347209 */ /* 0x000fe20007810000 */
[C---:B------:R-:W-:Y:S01]  /*185a0*/  FMUL.FTZ R35, R2.reuse, R56 ;  /* 0x0000003802237220 */ /* 0x040fe20000410000 */
[----:B------:R-:W-:Y:S01]  /*185b0*/  ISETP.GT.AND P2, PT, R55, 0x30, PT ;  /* 0x000000303700780c */ /* 0x000fe20003f44270 */
[----:B------:R-:W-:Y:S01]  /*185c0*/  FMUL.FTZ R56, R2, R59 ;  /* 0x0000003b02387220 */ /* 0x000fe20000410000 */
[----:B------:R-:W-:Y:S01]  /*185d0*/  FSEL R50, R100, -INF , P1 ;  /* 0xff80000064327808 */ /* 0x000fe20000800000 */
[C---:B------:R-:W-:Y:S01]  /*185e0*/  FMUL.FTZ R58, R2.reuse, R62 ;  /* 0x0000003e023a7220 */ /* 0x040fe20000410000 */
[----:B------:R-:W-:Y:S01]  /*185f0*/  FMNMX.FTZ R91, R49, R52, !PT ;  /* 0x00000034315b7209 */ /* 0x000fe20007810000 */
[C---:B------:R-:W-:Y:S01]  /*18600*/  FMUL.FTZ R62, R2.reuse, R67 ;  /* 0x00000043023e7220 */ /* 0x040fe20000410000 */
[----:B------:R-:W1:Y:S01]  /*18610*/  MUFU.TANH R57, R57 ;  /* 0x0000003900397308 */ /* 0x000e620000002400 */
[----:B------:R-:W-:Y:S01]  /*18620*/  FMUL.FTZ R67, R2, R70 ;  /* 0x0000004602437220 */ /* 0x000fe20000410000 */
[----:B------:R-:W-:-:S02]  /*18630*/  ISETP.GT.AND P1, PT, R55, 0x31, PT ;  /* 0x000000313700780c */ /* 0x000fc40003f24270 */
[----:B------:R-:W-:Y:S02]  /*18640*/  FSEL R51, R103, -INF , P2 ;  /* 0xff80000067337808 */ /* 0x000fe40001000000 */
[----:B------:R-:W-:Y:S02]  /*18650*/  FMNMX.FTZ R70, R50, R91, !PT ;  /* 0x0000005b32467209 */ /* 0x000fe40007810000 */
[----:B------:R-:W2:Y:S01]  /*18660*/  MUFU.TANH R56, R56 ;  /* 0x0000003800387308 */ /* 0x000ea20000002400 */
[----:B------:R-:W-:Y:S01]  /*18670*/  ISETP.GT.AND P2, PT, R55, 0x38, PT ;  /* 0x000000383700780c */ /* 0x000fe20003f44270 */
[----:B------:R-:W-:Y:S01]  /*18680*/  FMUL.FTZ R59, R2, R63 ;  /* 0x0000003f023b7220 */ /* 0x000fe20000410000 */
[----:B0-----:R-:W-:Y:S02]  /*18690*/  FSEL R52, R102, -INF , P1 ;  /* 0xff80000066347808 */ /* 0x001fe40000800000 */
[----:B------:R-:W-:Y:S01]  /*186a0*/  FMNMX.FTZ R91, R51, R70, !PT ;  /* 0x00000046335b7209 */ /* 0x000fe20007810000 */
[----:B------:R-:W-:Y:S01]  /*186b0*/  FMUL.FTZ R63, R2, R66 ;  /* 0x00000042023f7220 */ /* 0x000fe20000410000 */
[----:B------:R-:W-:Y:S01]  /*186c0*/  ISETP.GT.AND P1, PT, R55, 0x39, PT ;  /* 0x000000393700780c */ /* 0x000fe20003f24270 */
[----:B------:R-:W0:Y:S01]  /*186d0*/  MUFU.TANH R58, R58 ;  /* 0x0000003a003a7308 */ /* 0x000e220000002400 */
[----:B------:R-:W-:-:S02]  /*186e0*/  FSEL R54, R54, -INF , P2 ;  /* 0xff80000036367808 */ /* 0x000fc40001000000 */
[----:B------:R-:W-:Y:S01]  /*186f0*/  FMNMX.FTZ R91, R52, R91, !PT ;  /* 0x0000005b345b7209 */ /* 0x000fe20007810000 */
[C---:B------:R-:W-:Y:S01]  /*18700*/  FMUL.FTZ R66, R2.reuse, R71 ;  /* 0x0000004702427220 */ /* 0x040fe20000410000 */
[----:B------:R-:W-:Y:S01]  /*18710*/  FMUL.FTZ R71, R2, R74 ;  /* 0x0000004a02477220 */ /* 0x000fe20000410000 */
[----:B------:R-:W-:Y:S02]  /*18720*/  ISETP.GT.AND P2, PT, R55, 0x40, PT ;  /* 0x000000403700780c */ /* 0x000fe40003f44270 */
[----:B------:R-:W3:Y:S01]  /*18730*/  MUFU.TANH R59, R59 ;  /* 0x0000003b003b7308 */ /* 0x000ee20000002400 */
[----:B------:R-:W-:Y:S02]  /*18740*/  FSEL R53, R53, -INF , P1 ;  /* 0xff80000035357808 */ /* 0x000fe40000800000 */
[----:B------:R-:W-:Y:S02]  /*18750*/  FMNMX.FTZ R74, R54, R91, !PT ;  /* 0x0000005b364a7209 */ /* 0x000fe40007810000 */
[----:B------:R-:W-:-:S02]  /*18760*/  ISETP.GT.AND P1, PT, R55, 0x41, PT ;  /* 0x000000413700780c */ /* 0x000fc40003f24270 */
[----:B-1----:R-:W-:Y:S01]  /*18770*/  FSEL R57, R57, -INF , P2 ;  /* 0xff80000039397808 */ /* 0x002fe20001000000 */
[----:B------:R-:W1:Y:S01]  /*18780*/  MUFU.TANH R63, R63 ;  /* 0x0000003f003f7308 */ /* 0x000e620000002400 */
[----:B------:R-:W-:Y:S02]  /*18790*/  FMNMX.FTZ R74, R53, R74, !PT ;  /* 0x0000004a354a7209 */ /* 0x000fe40007810000 */
[----:B------:R-:W-:Y:S02]  /*187a0*/  ISETP.GT.AND P2, PT, R55, 0x48, PT ;  /* 0x000000483700780c */ /* 0x000fe40003f44270 */
[----:B--2---:R-:W-:Y:S02]  /*187b0*/  FSEL R56, R56, -INF , P1 ;  /* 0xff80000038387808 */ /* 0x004fe40000800000 */
[----:B------:R-:W-:Y:S01]  /*187c0*/  FMNMX.FTZ R91, R57, R74, !PT ;  /* 0x0000004a395b7209 */ /* 0x000fe20007810000 */
[----:B------:R-:W2:Y:S01]  /*187d0*/  MUFU.TANH R62, R62 ;  /* 0x0000003e003e7308 */ /* 0x000ea20000002400 */
[----:B------:R-:W-:-:S02]  /*187e0*/  ISETP.GT.AND P1, PT, R55, 0x49, PT ;  /* 0x000000493700780c */ /* 0x000fc40003f24270 */
[----:B0-----:R-:W-:Y:S02]  /*187f0*/  FSEL R58, R58, -INF , P2 ;  /* 0xff8000003a3a7808 */ /* 0x001fe40001000000 */
[----:B------:R-:W-:-:S03]  /*18800*/  FMNMX.FTZ R91, R56, R91, !PT ;  /* 0x0000005b385b7209 */ /* 0x000fc60007810000 */
[----:B------:R-:W0:Y:S01]  /*18810*/  MUFU.TANH R67, R67 ;  /* 0x0000004300437308 */ /* 0x000e220000002400 */
[C---:B------:R-:W-:Y:S01]  /*18820*/  FMUL.FTZ R70, R2.reuse, R75 ;  /* 0x0000004b02467220 */ /* 0x040fe20000410000 */
[----:B------:R-:W-:Y:S01]  /*18830*/  FMUL.FTZ R75, R2, R78 ;  /* 0x0000004e024b7220 */ /* 0x000fe20000410000 */
[----:B------:R-:W-:Y:S02]  /*18840*/  ISETP.GT.AND P2, PT, R55, 0x50, PT ;  /* 0x000000503700780c */ /* 0x000fe40003f44270 */
[----:B---3--:R-:W-:Y:S02]  /*18850*/  FSEL R59, R59, -INF , P1 ;  /* 0xff8000003b3b7808 */ /* 0x008fe40000800000 */
[----:B------:R-:W-:Y:S01]  /*18860*/  FMNMX.FTZ R78, R58, R91, !PT ;  /* 0x0000005b3a4e7209 */ /* 0x000fe20007810000 */
[----:B------:R-:W3:Y:S01]  /*18870*/  MUFU.TANH R66, R66 ;  /* 0x0000004200427308 */ /* 0x000ee20000002400 */
[----:B------:R-:W-:Y:S02]  /*18880*/  ISETP.GT.AND P1, PT, R55, 0x51, PT ;  /* 0x000000513700780c */ /* 0x000fe40003f24270 */
[----:B-1----:R-:W-:-:S02]  /*18890*/  FSEL R63, R63, -INF , P2 ;  /* 0xff8000003f3f7808 */ /* 0x002fc40001000000 */
[----:B------:R-:W-:-:S03]  /*188a0*/  FMNMX.FTZ R78, R59, R78, !PT ;  /* 0x0000004e3b4e7209 */ /* 0x000fc60007810000 */
[----:B------:R-:W1:Y:S01]  /*188b0*/  MUFU.TANH R71, R71 ;  /* 0x0000004700477308 */ /* 0x000e620000002400 */
[----:B------:R-:W-:Y:S01]  /*188c0*/  ISETP.GT.AND P2, PT, R55, 0x58, PT ;  /* 0x000000583700780c */ /* 0x000fe20003f44270 */
[----:B------:R-:W-:Y:S01]  /*188d0*/  FMUL.FTZ R74, R2, R79 ;  /* 0x0000004f024a7220 */ /* 0x000fe20000410000 */
[----:B--2---:R-:W-:Y:S02]  /*188e0*/  FSEL R62, R62, -INF , P1 ;  /* 0xff8000003e3e7808 */ /* 0x004fe40000800000 */
[----:B------:R-:W-:-:S03]  /*188f0*/  FMNMX.FTZ R91, R63, R78, !PT ;  /* 0x0000004e3f5b7209 */ /* 0x000fc60007810000 */
[----:B------:R-:W2:Y:S01]  /*18900*/  MUFU.TANH R70, R70 ;  /* 0x0000004600467308 */ /* 0x000ea20000002400 */
[----:B------:R-:W-:Y:S01]  /*18910*/  ISETP.GT.AND P1, PT, R55, 0x59, PT ;  /* 0x000000593700780c */ /* 0x000fe20003f24270 */
[----:B------:R-:W-:Y:S01]  /*18920*/  FMUL.FTZ R79, R2, R82 ;  /* 0x00000052024f7220 */ /* 0x000fe20000410000 */
[----:B0-----:R-:W-:Y:S02]  /*18930*/  FSEL R67, R67, -INF , P2 ;  /* 0xff80000043437808 */ /* 0x001fe40001000000 */
[----:B------:R-:W-:-:S03]  /*18940*/  FMNMX.FTZ R78, R62, R91, !PT ;  /* 0x0000005b3e4e7209 */ /* 0x000fc60007810000 */
[----:B------:R-:W0:Y:S01]  /*18950*/  MUFU.TANH R75, R75 ;  /* 0x0000004b004b7308 */ /* 0x000e220000002400 */
[----:B------:R-:W-:Y:S02]  /*18960*/  ISETP.GT.AND P2, PT, R55, 0x60, PT ;  /* 0x000000603700780c */ /* 0x000fe40003f44270 */
[----:B---3--:R-:W-:Y:S02]  /*18970*/  FSEL R66, R66, -INF , P1 ;  /* 0xff80000042427808 */ /* 0x008fe40000800000 */
[----:B------:R-:W-:-:S03]  /*18980*/  FMNMX.FTZ R91, R67, R78, !PT ;  /* 0x0000004e435b7209 */ /* 0x000fc60007810000 */
[----:B------:R-:W3:Y:S01]  /*18990*/  MUFU.TANH R74, R74 ;  /* 0x0000004a004a7308 */ /* 0x000ee20000002400 */
[----:B------:R-:W-:Y:S02]  /*189a0*/  ISETP.GT.AND P1, PT, R55, 0x61, PT ;  /* 0x000000613700780c */ /* 0x000fe40003f24270 */
[----:B-1----:R-:W-:Y:S02]  /*189b0*/  FSEL R71, R71, -INF , P2 ;  /* 0xff80000047477808 */ /* 0x002fe40001000000 */
[----:B------:R-:W-:-:S03]  /*189c0*/  FMNMX.FTZ R78, R66, R91, !PT ;  /* 0x0000005b424e7209 */ /* 0x000fc60007810000 */
[----:B------:R-:W1:Y:S01]  /*189d0*/  MUFU.TANH R79, R79 ;  /* 0x0000004f004f7308 */ /* 0x000e620000002400 */
[----:B------:R-:W-:Y:S02]  /*189e0*/  ISETP.GT.AND P2, PT, R55, 0x68, PT ;  /* 0x000000683700780c */ /* 0x000fe40003f44270 */
[----:B--2---:R-:W-:-:S05]  /*189f0*/  FSEL R70, R70, -INF , P1 ;  /* 0xff80000046467808 */ /* 0x004fca0000800000 */
[----:B------:R2:W4:Y:S01]  /*18a00*/  MUFU.TANH R90, R83 ;  /* 0x00000053005a7308 */ /* 0x0005220000002400 */
[----:B------:R-:W-:Y:S02]  /*18a10*/  ISETP.GT.AND P1, PT, R55, 0x69, PT ;  /* 0x000000693700780c */ /* 0x000fe40003f24270 */
[----:B0-----:R-:W-:Y:S02]  /*18a20*/  FSEL R75, R75, -INF , P2 ;  /* 0xff8000004b4b7808 */ /* 0x001fe40001000000 */
[----:B--2---:R-:W-:-:S04]  /*18a30*/  FMNMX.FTZ R83, R71, R78, !PT ;  /* 0x0000004e47537209 */ /* 0x004fc80007810000 */
[----:B------:R-:W-:Y:S02]  /*18a40*/  FMNMX.FTZ R78, R70, R83, !PT ;  /* 0x00000053464e7209 */ /* 0x000fe40007810000 */
[----:B------:R-:W-:Y:S02]  /*18a50*/  ISETP.GT.AND P2, PT, R55, 0x70, PT ;  /* 0x000000703700780c */ /* 0x000fe40003f44270 */
[----:B---3--:R-:W-:Y:S02]  /*18a60*/  FSEL R74, R74, -INF , P1 ;  /* 0xff8000004a4a7808 */ /* 0x008fe40000800000 */
[----:B------:R-:W-:Y:S02]  /*18a70*/  FMNMX.FTZ R83, R75, R78, !PT ;  /* 0x0000004e4b537209 */ /* 0x000fe40007810000 */
[----:B------:R-:W-:Y:S02]  /*18a80*/  ISETP.GT.AND P1, PT, R55, 0x71, PT ;  /* 0x000000713700780c */ /* 0x000fe40003f24270 */
[----:B-1----:R-:W-:-:S02]  /*18a90*/  FSEL R79, R79, -INF , P2 ;  /* 0xff8000004f4f7808 */ /* 0x002fc40001000000 */
[----:B------:R-:W-:Y:S01]  /*18aa0*/  FMNMX.FTZ R82, R74, R83, !PT ;  /* 0x000000534a527209 */ /* 0x000fe20007810000 */
[----:B------:R-:W-:Y:S01]  /*18ab0*/  FMUL.FTZ R78, R2, R60 ;  /* 0x0000003c024e7220 */ /* 0x000fe20000410000 */
[----:B------:R-:W-:Y:S02]  /*18ac0*/  ISETP.GT.AND P2, PT, R55, 0x78, PT ;  /* 0x000000783700780c */ /* 0x000fe40003f44270 */
[----:B----4-:R-:W-:Y:S02]  /*18ad0*/  FSEL R60, R90, -INF , P1 ;  /* 0xff8000005a3c7808 */ /* 0x010fe40000800000 */
[----:B------:R-:W-:Y:S01]  /*18ae0*/  FMNMX.FTZ R83, R79, R82, !PT ;  /* 0x000000524f537209 */ /* 0x000fe20007810000 */
[----:B------:R-:W-:Y:S01]  /*18af0*/  FMUL.FTZ R82, R2, R61 ;  /* 0x0000003d02527220 */ /* 0x000fe20000410000 */
[----:B------:R-:W-:Y:S02]  /*18b00*/  FSEL R61, R86, -INF , P2 ;  /* 0xff800000563d7808 */ /* 0x000fe40001000000 */
[----:B------:R-:W-:-:S02]  /*18b10*/  ISETP.GT.AND P1, PT, R55, 0x79, PT ;  /* 0x000000793700780c */ /* 0x000fc40003f24270 */
[----:B------:R-:W-:Y:S02]  /*18b20*/  FMNMX.FTZ R86, R60, R83, !PT ;  /* 0x000000533c567209 */ /* 0x000fe40007810000 */
[----:B------:R-:W-:Y:S02]  /*18b30*/  FSEL R55, R87, -INF , P1 ;  /* 0xff80000057377808 */ /* 0x000fe40000800000 */
[----:B------:R-:W-:-:S04]  /*18b40*/  FMNMX.FTZ R86, R61, R86, !PT ;  /* 0x000000563d567209 */ /* 0x000fc80007810000 */
[----:B------:R-:W-:-:S05]  /*18b50*/  FMNMX.FTZ R86, R55, R86, !PT ;  /* 0x0000005637567209 */ /* 0x000fca0007810000 */
[----:B------:R-:W0:Y:S04]  /*18b60*/  SHFL.BFLY PT, R83, R86, 0x2, 0x1f ;  /* 0x0c401f0056537f89 */ /* 0x000e2800000e0000 */
[----:B------:R-:W1:Y:S01]  /*18b70*/  SHFL.IDX PT, R34, R34, RZ, 0x1c1f ;  /* 0x001c1fff22227589 */ /* 0x000e6200000e0000 */
[----:B0-----:R-:W-:-:S05]  /*18b80*/  FMNMX.FTZ R83, R86, R83, !PT ;  /* 0x0000005356537209 */ /* 0x001fca0007810000 */
[----:B------:R-:W0:Y:S01]  /*18b90*/  SHFL.BFLY PT, R168, R83, 0x1, 0x1f ;  /* 0x0c201f0053a87f89 */ /* 0x000e2200000e0000 */
[----:B------:R-:W-:Y:S01]  /*18ba0*/  IMAD.U32 R87, RZ, RZ, UR41 ;  /* 0x00000029ff577e24 */ /* 0x000fe2000f8e00ff */
[----:B-1----:R-:W-:-:S04]  /*18bb0*/  VIADDMNMX R37, R34, R37, R38, PT ;  /* 0x0000002522257246 */ /* 0x002fc80003800126 */
[C---:B------:R-:W-:Y:S02]  /*18bc0*/  ISETP.GT.AND P2, PT, R37.reuse, 0x1, PT ;  /* 0x000000012500780c */ /* 0x040fe40003f44270 */
[----:B------:R-:W-:Y:S02]  /*18bd0*/  ISETP.GT.AND P3, PT, R37, 0x8, PT ;  /* 0x000000082500780c */ /* 0x000fe40003f64270 */
[----:B0-----:R-:W-:Y:S01]  /*18be0*/  FMNMX.FTZ R168, R83, R168, !PT ;  /* 0x000000a853a87209 */ /* 0x001fe20007810000 */
[----:B------:R-:W-:-:S03]  /*18bf0*/  FMUL.FTZ R83, R2, R84 ;  /* 0x0000005402537220 */ /* 0x000fc60000410000 */
[C---:B------:R-:W-:Y:S01]  /*18c00*/  FSETP.NEU.FTZ.AND P1, PT, R168.reuse, -INF , PT ;  /* 0xff800000a800780b */ /* 0x040fe20003f3d000 */
[----:B------:R-:W-:-:S05]  /*18c10*/  FFMA.FTZ R84, R168, R87, -8 ;  /* 0xc1000000a8547423 */ /* 0x000fca0000010057 */
[----:B------:R-:W-:Y:S02]  /*18c20*/  FSEL R84, R84, RZ, P1 ;  /* 0x000000ff54547208 */ /* 0x000fe40000800000 */
[----:B------:R-:W-:-:S03]  /*18c30*/  ISETP.GT.AND P1, PT, R37, RZ, PT ;  /* 0x000000ff2500720c */ /* 0x000fc60003f24270 */
[--C-:B------:R-:W-:Y:S01]  /*18c40*/  FFMA.FTZ R153, R39, UR41, -R84.reuse ;  /* 0x0000002927997c23 */ /* 0x100fe20008010854 */
[----:B------:R-:W-:Y:S02]  /*18c50*/  FSEL R0, R0, -INF , P1 ;  /* 0xff80000000007808 */ /* 0x000fe40000800000 */
[----:B------:R-:W-:Y:S02]  /*18c60*/  FSEL R39, R6, -INF , P2 ;  /* 0xff80000006277808 */ /* 0x000fe40001000000 */
[----:B------:R-:W-:Y:S02]  /*18c70*/  ISETP.GT.AND P1, PT, R37, 0x9, PT ;  /* 0x000000092500780c */ /* 0x000fe40003f24270 */
[----:B------:R-:W-:Y:S02]  /*18c80*/  FSEL R7, R7, -INF , P3 ;  /* 0xff80000007077808 */ /* 0x000fe40001800000 */
[----:B------:R-:W-:Y:S01]  /*18c90*/  FMNMX.FTZ R38, R0, R39, !PT ;  /* 0x0000002700267209 */ /* 0x000fe20007810000 */
[--C-:B------:R-:W-:Y:S01]  /*18ca0*/  FFMA.FTZ R34, R40, UR41, -R84.reuse ;  /* 0x0000002928227c23 */ /* 0x100fe20008010854 */
[----:B------:R-:W-:-:S01]  /*18cb0*/  FFMA.FTZ R40, R41, UR41, -R84 ;  /* 0x0000002929287c23 */ /* 0x000fc20008010854 */
[----:B------:R-:W-:-:S02]  /*18cc0*/  ISETP.GT.AND P2, PT, R37, 0x10, PT ;  /* 0x000000102500780c */ /* 0x000fc40003f44270 */
[----:B------:R-:W-:Y:S02]  /*18cd0*/  FSEL R8, R8, -INF , P1 ;  /* 0xff80000008087808 */ /* 0x000fe40000800000 */
[----:B------:R-:W-:Y:S02]  /*18ce0*/  FMNMX.FTZ R41, R7, R38, !PT ;  /* 0x0000002607297209 */ /* 0x000fe40007810000 */
[----:B------:R-:W-:Y:S02]  /*18cf0*/  ISETP.GT.AND P1, PT, R37, 0x11, PT ;  /* 0x000000112500780c */ /* 0x000fe40003f24270 */
[----:B------:R-:W-:Y:S02]  /*18d00*/  FSEL R38, R9, -INF , P2 ;  /* 0xff80000009267808 */ /* 0x000fe40001000000 */
[----:B------:R-:W-:Y:S01]  /*18d10*/  FMNMX.FTZ R41, R8, R41, !PT ;  /* 0x0000002908297209 */ /* 0x000fe20007810000 */
[----:B------:R0:W-:Y:S01]  /*18d20*/  MUFU.EX2 R6, R40 ;  /* 0x0000002800067308 */ /* 0x0001e20000000800 */
[----:B------:R-:W-:-:S02]  /*18d30*/  ISETP.GT.AND P2, PT, R37, 0x18, PT ;  /* 0x000000182500780c */ /* 0x000fc40003f44270 */
[----:B------:R-:W-:Y:S01]  /*18d40*/  FMNMX.FTZ R41, R38, R41, !PT ;  /* 0x0000002926297209 */ /* 0x000fe20007810000 */
[----:B------:R-:W-:-:S01]  /*18d50*/  FFMA.FTZ R42, R42, UR41, -R84 ;  /* 0x000000292a2a7c23 */ /* 0x000fc20008010854 */
[----:B------:R-:W-:Y:S02]  /*18d60*/  FSEL R24, R24, -INF , P2 ;  /* 0xff80000018187808 */ /* 0x000fe40001000000 */
[----:B0-----:R-:W-:Y:S02]  /*18d70*/  FSEL R40, R21, -INF , P1 ;  /* 0xff80000015287808 */ /* 0x001fe40000800000 */
[C---:B------:R-:W-:Y:S02]  /*18d80*/  ISETP.GT.AND P1, PT, R37.reuse, 0x19, PT ;  /* 0x000000192500780c */ /* 0x040fe40003f24270 */
[----:B------:R-:W-:Y:S01]  /*18d90*/  FMNMX.FTZ R41, R40, R41, !PT ;  /* 0x0000002928297209 */ /* 0x000fe20007810000 */
[----:B------:R0:W-:Y:S01]  /*18da0*/  MUFU.EX2 R9, R42 ;  /* 0x0000002a00097308 */ /* 0x0001e20000000800 */
[----:B------:R-:W-:-:S02]  /*18db0*/  ISETP.GT.AND P2, PT, R37, 0x20, PT ;  /* 0x000000202500780c */ /* 0x000fc40003f44270 */
[----:B------:R-:W-:Y:S02]  /*18dc0*/  FSEL R25, R25, -INF , P1 ;  /* 0xff80000019197808 */ /* 0x000fe40000800000 */
[----:B------:R-:W-:Y:S02]  /*18dd0*/  ISETP.GT.AND P1, PT, R37, 0x21, PT ;  /* 0x000000212500780c */ /* 0x000fe40003f24270 */
[----:B0-----:R-:W-:Y:S02]  /*18de0*/  FMNMX.FTZ R42, R24, R41, !PT ;  /* 0x00000029182a7209 */ /* 0x001fe40007810000 */
[----:B------:R-:W-:Y:S02]  /*18df0*/  FSEL R41, R26, -INF , P2 ;  /* 0xff8000001a297808 */ /* 0x000fe40001000000 */
[----:B------:R-:W-:Y:S01]  /*18e00*/  FMNMX.FTZ R42, R25, R42, !PT ;  /* 0x0000002a192a7209 */ /* 0x000fe20007810000 */
[----:B------:R-:W0:Y:S01]  /*18e10*/  MUFU.TANH R31, R31 ;  /* 0x0000001f001f7308 */ /* 0x000e220000002400 */
[----:B------:R-:W-:-:S01]  /*18e20*/  FFMA.FTZ R155, R44, UR41, -R84 ;  /* 0x000000292c9b7c23 */ /* 0x000fc20008010854 */
[----:B------:R-:W-:-:S02]  /*18e30*/  ISETP.GT.AND P2, PT, R37, 0x28, PT ;  /* 0x000000282500780c */ /* 0x000fc40003f44270 */
[----:B------:R-:W-:Y:S02]  /*18e40*/  FSEL R27, R27, -INF , P1 ;  /* 0xff8000001b1b7808 */ /* 0x000fe40000800000 */
[----:B------:R-:W-:Y:S02]  /*18e50*/  FMNMX.FTZ R44, R41, R42, !PT ;  /* 0x0000002a292c7209 */ /* 0x000fe40007810000 */
[----:B------:R-:W1:Y:S01]  /*18e60*/  MUFU.TANH R32, R32 ;  /* 0x0000002000207308 */ /* 0x000e620000002400 */
[----:B------:R-:W-:Y:S02]  /*18e70*/  ISETP.GT.AND P1, PT, R37, 0x29, PT ;  /* 0x000000292500780c */ /* 0x000fe40003f24270 */
[----:B------:R-:W-:Y:S02]  /*18e80*/  FSEL R42, R28, -INF , P2 ;  /* 0xff8000001c2a7808 */ /* 0x000fe40001000000 */
[----:B------:R-:W-:Y:S01]  /*18e90*/  FMNMX.FTZ R21, R27, R44, !PT ;  /* 0x0000002c1b157209 */ /* 0x000fe20007810000 */
[----:B------:R-:W-:Y:S01]  /*18ea0*/  FFMA.FTZ R43, R43, UR41, -R84 ;  /* 0x000000292b2b7c23 */ /* 0x000fe20008010854 */
[----:B------:R-:W-:Y:S01]  /*18eb0*/  ISETP.GT.AND P2, PT, R37, 0x30, PT ;  /* 0x000000302500780c */ /* 0x000fe20003f44270 */
[----:B------:R-:W2:Y:S01]  /*18ec0*/  MUFU.TANH R33, R33 ;  /* 0x0000002100217308 */ /* 0x000ea20000002400 */
[----:B------:R-:W-:-:S02]  /*18ed0*/  FSEL R29, R29, -INF , P1 ;  /* 0xff8000001d1d7808 */ /* 0x000fc40000800000 */
[----:B------:R-:W-:Y:S02]  /*18ee0*/  FMNMX.FTZ R44, R42, R21, !PT ;  /* 0x000000152a2c7209 */ /* 0x000fe40007810000 */
[----:B------:R-:W-:Y:S02]  /*18ef0*/  ISETP.GT.AND P1, PT, R37, 0x31, PT ;  /* 0x000000312500780c */ /* 0x000fe40003f24270 */
[----:B------:R-:W-:Y:S01]  /*18f00*/  FMNMX.FTZ R44, R29, R44, !PT ;  /* 0x0000002c1d2c7209 */ /* 0x000fe20007810000 */
[----:B------:R-:W3:Y:S01]  /*18f10*/  MUFU.TANH R35, R35 ;  /* 0x0000002300237308 */ /* 0x000ee20000002400 */
[----:B0-----:R-:W-:-:S07]  /*18f20*/  FSEL R31, R31, -INF , P1 ;  /* 0xff8000001f1f7808 */ /* 0x001fce0000800000 */
[----:B------:R0:W-:Y:S01]  /*18f30*/  MUFU.EX2 R26, R43 ;  /* 0x0000002b001a7308 */ /* 0x0001e20000000800 */
[----:B------:R-:W-:Y:S02]  /*18f40*/  ISETP.GT.AND P1, PT, R37, 0x39, PT ;  /* 0x000000392500780c */ /* 0x000fe40003f24270 */
[----:B0-----:R-:W-:-:S05]  /*18f50*/  FSEL R43, R30, -INF , P2 ;  /* 0xff8000001e2b7808 */ /* 0x001fca0001000000 */
[----:B------:R-:W0:Y:S01]  /*18f60*/  MUFU.TANH R36, R36 ;  /* 0x0000002400247308 */ /* 0x000e220000002400 */
[----:B------:R-:W-:Y:S02]  /*18f70*/  ISETP.GT.AND P2, PT, R37, 0x38, PT ;  /* 0x000000382500780c */ /* 0x000fe40003f44270 */
[----:B------:R-:W-:Y:S01]  /*18f80*/  FMNMX.FTZ R44, R43, R44, !PT ;  /* 0x0000002c2b2c7209 */ /* 0x000fe20007810000 */
[----:B------:R-:W-:Y:S01]  /*18f90*/  FMUL.FTZ R64, R2, R64 ;  /* 0x0000004002407220 */ /* 0x000fe20000410000 */
[----:B-1----:R-:W-:Y:S02]  /*18fa0*/  FSEL R32, R32, -INF , P2 ;  /* 0xff80000020207808 */ /* 0x002fe40001000000 */
[----:B------:R-:W-:Y:S01]  /*18fb0*/  FMNMX.FTZ R21, R31, R44, !PT ;  /* 0x0000002c1f157209 */ /* 0x000fe20007810000 */
[----:B------:R-:W1:Y:S01]  /*18fc0*/  MUFU.TANH R78, R78 ;  /* 0x0000004e004e7308 */ /* 0x000e620000002400 */
[----:B------:R-:W-:Y:S01]  /*18fd0*/  ISETP.GT.AND P2, PT, R37, 0x40, PT ;  /* 0x000000402500780c */ /* 0x000fe20003f44270 */
[----:B------:R-:W-:Y:S01]  /*18fe0*/  FMUL.FTZ R65, R2, R65 ;  /* 0x0000004102417220 */ /* 0x000fe20000410000 */
[----:B--2---:R-:W-:-:S02]  /*18ff0*/  FSEL R33, R33, -INF , P1 ;  /* 0xff80000021217808 */ /* 0x004fc40000800000 */
[----:B------:R-:W-:-:S03]  /*19000*/  FMNMX.FTZ R44, R32, R21, !PT ;  /* 0x00000015202c7209 */ /* 0x000fc60007810000 */
[----:B------:R-:W2:Y:S01]  /*19010*/  MUFU.TANH R82, R82 ;  /* 0x0000005200527308 */ /* 0x000ea20000002400 */
[----:B------:R-:W-:Y:S01]  /*19020*/  ISETP.GT.AND P1, PT, R37, 0x41, PT ;  /* 0x000000412500780c */ /* 0x000fe20003f24270 */
[----:B------:R-:W-:Y:S01]  /*19030*/  FMUL.FTZ R68, R2, R68 ;  /* 0x0000004402447220 */ /* 0x000fe20000410000 */
[----:B---3--:R-:W-:Y:S02]  /*19040*/  FSEL R35, R35, -INF , P2 ;  /* 0xff80000023237808 */ /* 0x008fe40001000000 */
[----:B------:R-:W-:-:S03]  /*19050*/  FMNMX.FTZ R44, R33, R44, !PT ;  /* 0x0000002c212c7209 */ /* 0x000fc60007810000 */
[----:B------:R-:W3:Y:S01]  /*19060*/  MUFU.TANH R64, R64 ;  /* 0x0000004000407308 */ /* 0x000ee20000002400 */
[----:B------:R-:W-:Y:S01]  /*19070*/  ISETP.GT.AND P2, PT, R37, 0x48, PT ;  /* 0x000000482500780c */ /* 0x000fe20003f44270 */
[----:B------:R-:W-:Y:S01]  /*19080*/  FMUL.FTZ R69, R2, R69 ;  /* 0x0000004502457220 */ /* 0x000fe20000410000 */
[----:B0-----:R-:W-:Y:S02]  /*19090*/  FSEL R36, R36, -INF , P1 ;  /* 0xff80000024247808 */ /* 0x001fe40000800000 */
[----:B------:R-:W-:-:S03]  /*190a0*/  FMNMX.FTZ R21, R35, R44, !PT ;  /* 0x0000002c23157209 */ /* 0x000fc60007810000 */
[----:B------:R-:W0:Y:S01]  /*190b0*/  MUFU.TANH R65, R65 ;  /* 0x0000004100417308 */ /* 0x000e220000002400 */
[----:B------:R-:W-:Y:S01]  /*190c0*/  ISETP.GT.AND P1, PT, R37, 0x49, PT ;  /* 0x000000492500780c */ /* 0x000fe20003f24270 */
[----:B------:R-:W-:Y:S01]  /*190d0*/  FMUL.FTZ R72, R2, R72 ;  /* 0x0000004802487220 */ /* 0x000fe20000410000 */
[----:B-1----:R-:W-:Y:S02]  /*190e0*/  FSEL R78, R78, -INF , P2 ;  /* 0xff8000004e4e7808 */ /* 0x002fe40001000000 */
[----:B------:R-:W-:-:S03]  /*190f0*/  FMNMX.FTZ R21, R36, R21, !PT ;  /* 0x0000001524157209 */ /* 0x000fc60007810000 */
[----:B------:R-:W1:Y:S01]  /*19100*/  MUFU.TANH R68, R68 ;  /* 0x0000004400447308 */ /* 0x000e620000002400 */
[----:B------:R-:W-:Y:S01]  /*19110*/  ISETP.GT.AND P2, PT, R37, 0x50, PT ;  /* 0x000000502500780c */ /* 0x000fe20003f44270 */
[----:B------:R-:W-:Y:S01]  /*19120*/  FMUL.FTZ R73, R2, R73 ;  /* 0x0000004902497220 */ /* 0x000fe20000410000 */
[----:B--2---:R-:W-:Y:S02]  /*19130*/  FSEL R82, R82, -INF , P1 ;  /* 0xff80000052527808 */ /* 0x004fe40000800000 */
[----:B------:R-:W-:-:S03]  /*19140*/  FMNMX.FTZ R21, R78, R21, !PT ;  /* 0x000000154e157209 */ /* 0x000fc60007810000 */
[----:B------:R-:W2:Y:S01]  /*19150*/  MUFU.TANH R69, R69 ;  /* 0x0000004500457308 */ /* 0x000ea20000002400 */
[----:B------:R-:W-:-:S01]  /*19160*/  FFMA.FTZ R46, R46, UR41, -R84 ;  /* 0x000000292e2e7c23 */ /* 0x000fc20008010854 */
[C---:B------:R-:W-:Y:S01]  /*19170*/  ISETP.GT.AND P1, PT, R37.reuse, 0x51, PT ;  /* 0x000000512500780c */ /* 0x040fe20003f24270 */
[----:B------:R-:W-:Y:S01]  /*19180*/  FMUL.FTZ R76, R2, R76 ;  /* 0x0000004c024c7220 */ /* 0x000fe20000410000 */
[----:B---3--:R-:W-:Y:S02]  /*19190*/  FSEL R64, R64, -INF , P2 ;  /* 0xff80000040407808 */ /* 0x008fe40001000000 */
[----:B------:R-:W-:Y:S02]  /*191a0*/  FMNMX.FTZ R21, R82, R21, !PT ;  /* 0x0000001552157209 */ /* 0x000fe40007810000 */
[----:B------:R-:W3:Y:S01]  /*191b0*/  MUFU.TANH R72, R72 ;  /* 0x0000004800487308 */ /* 0x000ee20000002400 */
[----:B------:R-:W-:Y:S01]  /*191c0*/  ISETP.GT.AND P2, PT, R37, 0x58, PT ;  /* 0x000000582500780c */ /* 0x000fe20003f44270 */
[----:B------:R-:W-:Y:S01]  /*191d0*/  FMUL.FTZ R77, R2, R77 ;  /* 0x0000004d024d7220 */ /* 0x000fe20000410000 */
[----:B0-----:R-:W-:-:S05]  /*191e0*/  FSEL R65, R65, -INF , P1 ;  /* 0xff80000041417808 */ /* 0x001fca0000800000 */
[----:B------:R-:W0:Y:S01]  /*191f0*/  MUFU.TANH R73, R73 ;  /* 0x0000004900497308 */ /* 0x000e220000002400 */
[----:B------:R-:W-:Y:S01]  /*19200*/  ISETP.GT.AND P1, PT, R37, 0x59, PT ;  /* 0x000000592500780c */ /* 0x000fe20003f24270 */
[----:B------:R-:W-:Y:S01]  /*19210*/  FMUL.FTZ R80, R2, R80 ;  /* 0x0000005002507220 */ /* 0x000fe20000410000 */
[----:B-1----:R-:W-:-:S05]  /*19220*/  FSEL R68, R68, -INF , P2 ;  /* 0xff80000044447808 */ /* 0x002fca0001000000 */
[----:B------:R1:W-:Y:S01]  /*19230*/  MUFU.EX2 R28, R46 ;  /* 0x0000002e001c7308 */ /* 0x0003e20000000800 */
[----:B------:R-:W-:-:S01]  /*19240*/  FFMA.FTZ R30, R48, UR41, -R84 ;  /* 0x00000029301e7c23 */ /* 0x000fc20008010854 */
[----:B-1----:R-:W-:-:S06]  /*19250*/  FMNMX.FTZ R46, R64, R21, !PT ;  /* 0x00000015402e7209 */ /* 0x002fcc0007810000 */
[----:B------:R-:W1:Y:S01]  /*19260*/  MUFU.TANH R76, R76 ;  /* 0x0000004c004c7308 */ /* 0x000e620000002400 */
[----:B------:R-:W-:Y:S01]  /*19270*/  FMNMX.FTZ R21, R65, R46, !PT ;  /* 0x0000002e41157209 */ /* 0x000fe20007810000 */
[----:B------:R-:W-:Y:S01]  /*19280*/  FMUL.FTZ R81, R2, R81 ;  /* 0x0000005102517220 */ /* 0x000fe20000410000 */
[----:B------:R-:W-:Y:S02]  /*19290*/  ISETP.GT.AND P2, PT, R37, 0x60, PT ;  /* 0x000000602500780c */ /* 0x000fe40003f44270 */
[----:B--2---:R-:W-:-:S03]  /*192a0*/  FSEL R69, R69, -INF , P1 ;  /* 0xff80000045457808 */ /* 0x004fc60000800000 */
[----:B------:R-:W2:Y:S01]  /*192b0*/  MUFU.TANH R77, R77 ;  /* 0x0000004d004d7308 */ /* 0x000ea20000002400 */
[----:B------:R-:W-:Y:S02]  /*192c0*/  FMNMX.FTZ R48, R68, R21, !PT ;  /* 0x0000001544307209 */ /* 0x000fe40007810000 */
[----:B------:R-:W-:Y:S02]  /*192d0*/  ISETP.GT.AND P1, PT, R37, 0x61, PT ;  /* 0x000000612500780c */ /* 0x000fe40003f24270 */
[----:B---3--:R-:W-:Y:S02]  /*192e0*/  FSEL R72, R72, -INF , P2 ;  /* 0xff80000048487808 */ /* 0x008fe40001000000 */
[----:B------:R-:W-:Y:S01]  /*192f0*/  FMNMX.FTZ R21, R69, R48, !PT ;  /* 0x0000003045157209 */ /* 0x000fe20007810000 */
[----:B------:R-:W3:Y:S01]  /*19300*/  MUFU.TANH R80, R80 ;  /* 0x0000005000507308 */ /* 0x000ee20000002400 */
[----:B------:R-:W-:Y:S01]  /*19310*/  ISETP.GT.AND P2, PT, R37, 0x68, PT ;  /* 0x000000682500780c */ /* 0x000fe20003f44270 */
[----:B------:R-:W-:Y:S01]  /*19320*/  FMUL.FTZ R85, R2, R85 ;  /* 0x0000005502557220 */ /* 0x000fe20000410000 */
[----:B0-----:R-:W-:-:S02]  /*19330*/  FSEL R73, R73, -INF , P1 ;  /* 0xff80000049497808 */ /* 0x001fc40000800000 */
[----:B------:R-:W-:-:S03]  /*19340*/  FMNMX.FTZ R48, R72, R21, !PT ;  /* 0x0000001548307209 */ /* 0x000fc60007810000 */
[----:B------:R-:W0:Y:S01]  /*19350*/  MUFU.TANH R81, R81 ;  /* 0x0000005100517308 */ /* 0x000e220000002400 */
[----:B------:R-:W-:Y:S02]  /*19360*/  ISETP.GT.AND P1, PT, R37, 0x69, PT ;  /* 0x000000692500780c */ /* 0x000fe40003f24270 */
[----:B-1----:R-:W-:Y:S02]  /*19370*/  FSEL R76, R76, -INF , P2 ;  /* 0xff8000004c4c7808 */ /* 0x002fe40001000000 */
[----:B------:R-:W-:-:S03]  /*19380*/  FMNMX.FTZ R21, R73, R48, !PT ;  /* 0x0000003049157209 */ /* 0x000fc60007810000 */
[----:B------:R-:W1:Y:S01]  /*19390*/  MUFU.TANH R83, R83 ;  /* 0x0000005300537308 */ /* 0x000e620000002400 */
[----:B------:R-:W-:Y:S02]  /*193a0*/  ISETP.GT.AND P2, PT, R37, 0x70, PT ;  /* 0x000000702500780c */ /* 0x000fe40003f44270 */
[----:B--2---:R-:W-:Y:S02]  /*193b0*/  FSEL R77, R77, -INF , P1 ;  /* 0xff8000004d4d7808 */ /* 0x004fe40000800000 */
[----:B------:R-:W-:-:S03]  /*193c0*/  FMNMX.FTZ R48, R76, R21, !PT ;  /* 0x000000154c307209 */ /* 0x000fc60007810000 */
[----:B------:R-:W2:Y:S01]  /*193d0*/  MUFU.TANH R85, R85 ;  /* 0x0000005500557308 */ /* 0x000ea20000002400 */
[----:B------:R-:W-:Y:S02]  /*193e0*/  ISETP.GT.AND P1, PT, R37, 0x71, PT ;  /* 0x000000712500780c */ /* 0x000fe40003f24270 */
[----:B---3--:R-:W-:Y:S02]  /*193f0*/  FSEL R80, R80, -INF , P2 ;  /* 0xff80000050507808 */ /* 0x008fe40001000000 */
[----:B------:R-:W-:Y:S02]  /*19400*/  FMNMX.FTZ R21, R77, R48, !PT ;  /* 0x000000304d157209 */ /* 0x000fe40007810000 */
[----:B------:R-:W-:Y:S02]  /*19410*/  ISETP.GT.AND P2, PT, R37, 0x78, PT ;  /* 0x000000782500780c */ /* 0x000fe40003f44270 */
[----:B0-----:R-:W-:Y:S02]  /*19420*/  FSEL R81, R81, -INF , P1 ;  /* 0xff80000051517808 */ /* 0x001fe40000800000 */
[----:B------:R-:W-:-:S02]  /*19430*/  FMNMX.FTZ R48, R80, R21, !PT ;  /* 0x0000001550307209 */ /* 0x000fc40007810000 */
[----:B------:R-:W-:Y:S02]  /*19440*/  ISETP.GT.AND P1, PT, R37, 0x79, PT ;  /* 0x000000792500780c */ /* 0x000fe40003f24270 */
[----:B-1----:R-:W-:Y:S02]  /*19450*/  FSEL R83, R83, -INF , P2 ;  /* 0xff80000053537808 */ /* 0x002fe40001000000 */
[----:B------:R-:W-:Y:S01]  /*19460*/  FMNMX.FTZ R48, R81, R48, !PT ;  /* 0x0000003051307209 */ /* 0x000fe20007810000 */
[--C-:B------:R-:W-:Y:S01]  /*19470*/  FFMA.FTZ R157, R47, UR41, -R84.reuse ;  /* 0x000000292f9d7c23 */ /* 0x100fe20008010854 */
[----:B------:R-:W-:-:S01]  /*19480*/  FFMA.FTZ R47, R50, UR41, -R84 ;  /* 0x00000029322f7c23 */ /* 0x000fc20008010854 */
[----:B--2---:R-:W-:Y:S02]  /*19490*/  FSEL R85, R85, -INF , P1 ;  /* 0xff80000055557808 */ /* 0x004fe40000800000 */
[----:B------:R-:W-:-:S04]  /*194a0*/  FMNMX.FTZ R50, R83, R48, !PT ;  /* 0x0000003053327209 */ /* 0x000fc80007810000 */
[----:B------:R-:W-:Y:S01]  /*194b0*/  FMNMX.FTZ R21, R85, R50, !PT ;  /* 0x0000003255157209 */ /* 0x000fe20007810000 */
[----:B------:R-:W-:-:S04]  /*194c0*/  FFMA.FTZ R46, R52, UR41, -R84 ;  /* 0x00000029342e7c23 */ /* 0x000fc80008010854 */
[----:B------:R-:W0:Y:S01]  /*194d0*/  SHFL.BFLY PT, R52, R21, 0x2, 0x1f ;  /* 0x0c401f0015347f89 */ /* 0x000e2200000e0000 */
[----:B------:R-:W-:-:S04]  /*194e0*/  FFMA.FTZ R56, R56, UR41, -R84 ;  /* 0x0000002938387c23 */ /* 0x000fc80008010854 */
[----:B------:R0:W-:Y:S02]  /*194f0*/  MUFU.EX2 R48, R56 ;  /* 0x0000003800307308 */ /* 0x0001e40000000800 */
[----:B0-----:R-:W-:-:S05]  /*19500*/  FMNMX.FTZ R56, R21, R52, !PT ;  /* 0x0000003415387209 */ /* 0x001fca0007810000 */
[----:B------:R-:W0:Y:S01]  /*19510*/  SHFL.BFLY PT, R21, R56, 0x1, 0x1f ;  /* 0x0c201f0038157f89 */ /* 0x000e2200000e0000 */
[----:B------:R-:W-:Y:S01]  /*19520*/  MUFU.EX2 R153, R153 ;  /* 0x0000009900997308 */ /* 0x000fe20000000800 */
[----:B------:R-:W-:-:S01]  /*19530*/  FFMA.FTZ R52, R70, UR41, -R84 ;  /* 0x0000002946347c23 */ /* 0x000fc20008010854 */
[----:B0-----:R-:W-:Y:S01]  /*19540*/  FMNMX.FTZ R21, R56, R21, !PT ;  /* 0x0000001538157209 */ /* 0x001fe20007810000 */
[----:B------:R-:W-:-:S01]  /*19550*/  FFMA.FTZ R56, R60, UR41, -R84 ;  /* 0x000000293c387c23 */ /* 0x000fc20008010854 */
[----:B------:R-:W-:Y:S02]  /*19560*/  IMAD.U32 R60, RZ, RZ, UR41 ;  /* 0x00000029ff3c7e24 */ /* 0x000fe4000f8e00ff */
[C---:B------:R-:W-:Y:S02]  /*19570*/  FSETP.NEU.FTZ.AND P1, PT, R21.reuse, -INF , PT ;  /* 0xff8000001500780b */ /* 0x040fe40003f3d000 */
[----:B------:R-:W-:-:S05]  /*19580*/  FFMA.FTZ R60, R21, R60, -8 ;  /* 0xc1000000153c7423 */ /* 0x000fca000001003c */
[----:B------:R-:W-:-:S05]  /*19590*/  FSEL R60, R60, RZ, P1 ;  /* 0x000000ff3c3c7208 */ /* 0x000fca0000800000 */
[--C-:B------:R-:W-:Y:S01]  /*195a0*/  FFMA.FTZ R152, R0, UR41, -R60.reuse ;  /* 0x0000002900987c23 */ /* 0x100fe2000801083c */
[----:B------:R-:W-:-:S01]  /*195b0*/  FFMA.FTZ R39, R39, UR41, -R60 ;  /* 0x0000002927277c23 */ /* 0x000fc2000801083c */
[----:B------:R-:W-:Y:S01]  /*195c0*/  FFMA.FTZ R0, R7, UR41, -R60 ;  /* 0x0000002907007c23 */ /* 0x000fe2000801083c */
[----:B------:R-:W0:Y:S01]  /*195d0*/  MUFU.EX2 R34, R34 ;  /* 0x0000002200227308 */ /* 0x000e220000000800 */
[----:B------:R-:W-:-:S01]  /*195e0*/  FFMA.FTZ R70, R55, UR41, -R84 ;  /* 0x0000002937467c23 */ /* 0x000fc20008010854 */
[----:B------:R-:W-:-:S06]  /*195f0*/  FFMA.FTZ R55, R8, UR41, -R60 ;  /* 0x0000002908377c23 */ /* 0x000fcc000801083c */
[----:B------:R-:W-:Y:S01]  /*19600*/  MUFU.EX2 R152, R152 ;  /* 0x0000009800987308 */ /* 0x000fe20000000800 */
[----:B------:R-:W-:-:S07]  /*19610*/  FFMA.FTZ R154, R38, UR41, -R60 ;  /* 0x00000029269a7c23 */ /* 0x000fce000801083c */
[----:B------:R-:W1:Y:S01]  /*19620*/  MUFU.EX2 R39, R39 ;  /* 0x0000002700277308 */ /* 0x000e620000000800 */
[----:B------:R-:W-:-:S07]  /*19630*/  FFMA.FTZ R7, R40, UR41, -R60 ;  /* 0x0000002928077c23 */ /* 0x000fce000801083c */
[----:B------:R-:W2:Y:S01]  /*19640*/  MUFU.EX2 R0, R0 ;  /* 0x0000000000007308 */ /* 0x000ea20000000800 */
[----:B------:R-:W-:-:S01]  /*19650*/  FFMA.FTZ R37, R58, UR41, -R84 ;  /* 0x000000293a257c23 */ /* 0x000fc20008010854 */
[----:B------:R-:W-:-:S06]  /*19660*/  FFMA.FTZ R58, R59, UR41, -R84 ;  /* 0x000000293b3a7c23 */ /* 0x000fcc0008010854 */
[----:B------:R-:W3:Y:S01]  /*19670*/  MUFU.EX2 R55, R55 ;  /* 0x0000003700377308 */ /* 0x000ee20000000800 */
[----:B------:R-:W-:-:S01]  /*19680*/  FFMA.FTZ R8, R24, UR41, -R60 ;  /* 0x0000002918087c23 */ /* 0x000fc2000801083c */
[--C-:B------:R-:W-:Y:S01]  /*19690*/  FFMA.FTZ R59, R25, UR41, -R60.reuse ;  /* 0x00000029193b7c23 */ /* 0x100fe2000801083c */
[----:B------:R-:W-:-:S01]  /*196a0*/  FFMA.FTZ R158, R43, UR41, -R60 ;  /* 0x000000292b9e7c23 */ /* 0x000fc2000801083c */
[----:B------:R-:W-:-:S04]  /*196b0*/  FFMA.FTZ R25, R27, UR41, -R60 ;  /* 0x000000291b197c23 */ /* 0x000fc8000801083c */
[----:B------:R-:W4:Y:S01]  /*196c0*/  MUFU.EX2 R155, R155 ;  /* 0x0000009b009b7308 */ /* 0x000f220000000800 */
[----:B------:R-:W-:-:S01]  /*196d0*/  FFMA.FTZ R43, R33, UR41, -R60 ;  /* 0x00000029212b7c23 */ /* 0x000fc2000801083c */
[----:B------:R-:W-:Y:S01]  /*196e0*/  FFMA.FTZ R27, R31, UR41, -R60 ;  /* 0x000000291f1b7c23 */ /* 0x000fe2000801083c */
[----:B0-----:R-:W-:-:S05]  /*196f0*/  FADD.FTZ R33, R153, R34 ;  /* 0x0000002299217221 */ /* 0x001fca0000010000 */
[----:B------:R-:W0:Y:S01]  /*19700*/  MUFU.EX2 R154, R154 ;  /* 0x0000009a009a7308 */ /* 0x000e220000000800 */
[----:B------:R-:W-:-:S01]  /*19710*/  FFMA.FTZ R45, R45, UR41, -R84 ;  /* 0x000000292d2d7c23 */ /* 0x000fc20008010854 */
[----:B-1----:R-:W-:Y:S01]  /*19720*/  FADD.FTZ R31, R152, R39 ;  /* 0x00000027981f7221 */ /* 0x002fe20000010000 */
[----:B------:R-:W-:-:S05]  /*19730*/  FADD.FTZ R40, R6, R33 ;  /* 0x0000002106287221 */ /* 0x000fca0000010000 */
[----:B------:R-:W1:Y:S01]  /*19740*/  MUFU.EX2 R7, R7 ;  /* 0x0000000700077308 */ /* 0x000e620000000800 */
[----:B--2---:R-:W-:-:S01]  /*19750*/  FADD.FTZ R38, R0, R31 ;  /* 0x0000001f00267221 */ /* 0x004fc20000010000 */
[----:B------:R-:W-:Y:S01]  /*19760*/  FFMA.FTZ R156, R41, UR41, -R60 ;  /* 0x00000029299c7c23 */ /* 0x000fe2000801083c */
[----:B------:R-:W-:-:S05]  /*19770*/  FADD.FTZ R40, R9, R40 ;  /* 0x0000002809287221 */ /* 0x000fca0000010000 */
[----:B------:R-:W2:Y:S01]  /*19780*/  MUFU.EX2 R8, R8 ;  /* 0x0000000800087308 */ /* 0x000ea20000000800 */
[----:B---3--:R-:W-:-:S01]  /*19790*/  FADD.FTZ R31, R55, R38 ;  /* 0x00000026371f7221 */ /* 0x008fc20000010000 */
[----:B----4-:R-:W-:-:S06]  /*197a0*/  FADD.FTZ R33, R155, R40 ;  /* 0x000000289b217221 */ /* 0x010fcc0000010000 */
[----:B------:R-:W3:Y:S01]  /*197b0*/  MUFU.EX2 R45, R45 ;  /* 0x0000002d002d7308 */ /* 0x000ee20000000800 */
[----:B0-----:R-:W-:-:S01]  /*197c0*/  FADD.FTZ R38, R154, R31 ;  /* 0x0000001f9a267221 */ /* 0x001fc20000010000 */
[----:B------:R-:W-:-:S06]  /*197d0*/  FFMA.FTZ R161, R57, UR41, -R84 ;  /* 0x0000002939a17c23 */ /* 0x000fcc0008010854 */
[----:B------:R-:W0:Y:S01]  /*197e0*/  MUFU.EX2 R59, R59 ;  /* 0x0000003b003b7308 */ /* 0x000e220000000800 */
[----:B------:R-:W-:-:S01]  /*197f0*/  FFMA.FTZ R24, R42, UR41, -R60 ;  /* 0x000000292a187c23 */ /* 0x000fc2000801083c */
[--C-:B------:R-:W-:Y:S01]  /*19800*/  FFMA.FTZ R49, R49, UR41, -R84.reuse ;  /* 0x0000002931317c23 */ /* 0x100fe20008010854 */
[----:B------:R-:W-:-:S05]  /*19810*/  FFMA.FTZ R57, R61, UR41, -R84 ;  /* 0x000000293d397c23 */ /* 0x000fca0008010854 */
[----:B------:R-:W4:Y:S01]  /*19820*/  MUFU.EX2 R157, R157 ;  /* 0x0000009d009d7308 */ /* 0x000f220000000800 */
[----:B------:R-:W-:-:S01]  /*19830*/  FADD.FTZ R61, R26, R33 ;  /* 0x000000211a3d7221 */ /* 0x000fc20000010000 */
[----:B-1----:R-:W-:-:S06]  /*19840*/  FADD.FTZ R33, R7, R38 ;  /* 0x0000002607217221 */ /* 0x002fcc0000010000 */
[----:B------:R-:W1:Y:S01]  /*19850*/  MUFU.EX2 R156, R156 ;  /* 0x0000009c009c7308 */ /* 0x000e620000000800 */
[----:B------:R-:W-:-:S01]  /*19860*/  FFMA.FTZ R41, R29, UR41, -R60 ;  /* 0x000000291d297c23 */ /* 0x000fc2000801083c */
[----:B------:R-:W-:-:S06]  /*19870*/  FADD.FTZ R40, R28, R61 ;  /* 0x0000003d1c287221 */ /* 0x000fcc0000010000 */
[----:B------:R-:W5:Y:S01]  /*19880*/  MUFU.EX2 R30, R30 ;  /* 0x0000001e001e7308 */ /* 0x000f620000000800 */
[----:B------:R-:W-:-:S01]  /*19890*/  FFMA.FTZ R159, R51, UR41, -R84 ;  /* 0x00000029339f7c23 */ /* 0x000fc20008010854 */
[----:B--2---:R-:W-:-:S06]  /*198a0*/  FADD.FTZ R38, R8, R33 ;  /* 0x0000002108267221 */ /* 0x004fcc0000010000 */
[----:B------:R-:W2:Y:S01]  /*198b0*/  MUFU.EX2 R25, R25 ;  /* 0x0000001900197308 */ /* 0x000ea20000000800 */
[----:B---3--:R-:W-:-:S01]  /*198c0*/  FADD.FTZ R40, R45, R40 ;  /* 0x000000282d287221 */ /* 0x008fc20000010000 */
[----:B0-----:R-:W-:-:S06]  /*198d0*/  FADD.FTZ R33, R59, R38 ;  /* 0x000000263b217221 */ /* 0x001fcc0000010000 */
[----:B------:R0:W3:Y:S08]  /*198e0*/  MUFU.EX2 R44, R49 ;  /* 0x00000031002c7308 */ /* 0x0000f00000000800 */
[----:B------:R-:W3:Y:S01]  /*198f0*/  MUFU.EX2 R24, R24 ;  /* 0x0000001800187308 */ /* 0x000ee20000000800 */
[----:B----4-:R-:W-:-:S01]  /*19900*/  FADD.FTZ R61, R157, R40 ;  /* 0x000000289d3d7221 */ /* 0x010fc20000010000 */
[----:B0-----:R-:W-:-:S06]  /*19910*/  FFMA.FTZ R49, R54, UR41, -R84 ;  /* 0x0000002936317c23 */ /* 0x001fcc0008010854 */
[----:B------:R-:W0:Y:S01]  /*19920*/  MUFU.EX2 R47, R47 ;  /* 0x0000002f002f7308 */ /* 0x000e220000000800 */
[----:B-1----:R-:W-:-:S01]  /*19930*/  FADD.FTZ R40, R156, R33 ;  /* 0x000000219c287221 */ /* 0x002fc20000010000 */
[----:B------:R-:W-:-:S06]  /*19940*/  FFMA.FTZ R32, R32, UR41, -R60 ;  /* 0x0000002920207c23 */ /* 0x000fcc000801083c */
[----:B------:R-:W1:Y:S01]  /*19950*/  MUFU.EX2 R41, R41 ;  /* 0x0000002900297308 */ /* 0x000e620000000800 */
[----:B------:R-:W-:-:S01]  /*19960*/  FFMA.FTZ R163, R63, UR41, -R84 ;  /* 0x000000293fa37c23 */ /* 0x000fc20008010854 */
[----:B-----5:R-:W-:-:S06]  /*19970*/  FADD.FTZ R63, R30, R61 ;  /* 0x0000003d1e3f7221 */ /* 0x020fcc0000010000 */
[----:B------:R-:W4:Y:S01]  /*19980*/  MUFU.EX2 R159, R159 ;  /* 0x0000009f009f7308 */ /* 0x000f220000000800 */
[----:B------:R-:W-:-:S01]  /*19990*/  FFMA.FTZ R54, R53, UR41, -R84 ;  /* 0x0000002935367c23 */ /* 0x000fc20008010854 */
[----:B--2---:R-:W-:-:S06]  /*199a0*/  FADD.FTZ R33, R25, R40 ;  /* 0x0000002819217221 */ /* 0x004fcc0000010000 */
[----:B------:R-:W2:Y:S01]  /*199b0*/  MUFU.EX2 R158, R158 ;  /* 0x0000009e009e7308 */ /* 0x000ea20000000800 */
[----:B---3--:R-:W-:-:S01]  /*199c0*/  FADD.FTZ R42, R44, R63 ;  /* 0x0000003f2c2a7221 */ /* 0x008fc20000010000 */
[----:B------:R-:W-:-:S06]  /*199d0*/  FADD.FTZ R40, R24, R33 ;  /* 0x0000002118287221 */ /* 0x000fcc0000010000 */
[----:B------:R-:W3:Y:S01]  /*199e0*/  MUFU.EX2 R46, R46 ;  /* 0x0000002e002e7308 */ /* 0x000ee20000000800 */
[----:B------:R-:W-:-:S07]  /*199f0*/  FFMA.FTZ R160, R35, UR41, -R60 ;  /* 0x0000002923a07c23 */ /* 0x000fce000801083c */
[----:B------:R-:W5:Y:S01]  /*19a00*/  MUFU.EX2 R27, R27 ;  /* 0x0000001b001b7308 */ /* 0x000f620000000800 */
[----:B0-----:R-:W-:-:S01]  /*19a10*/  FADD.FTZ R42, R47, R42 ;  /* 0x0000002a2f2a7221 */ /* 0x001fc20000010000 */
[----:B-1----:R-:W-:-:S06]  /*19a20*/  FADD.FTZ R33, R41, R40 ;  /* 0x0000002829217221 */ /* 0x002fcc0000010000 */
[----:B------:R-:W0:Y:S01]  /*19a30*/  MUFU.EX2 R49, R49 ;  /* 0x0000003100317308 */ /* 0x000e220000000800 */
[----:B------:R-:W-:-:S07]  /*19a40*/  FFMA.FTZ R29, R36, UR41, -R60 ;  /* 0x00000029241d7c23 */ /* 0x000fce000801083c */
[----:B------:R-:W1:Y:S01]  /*19a50*/  MUFU.EX2 R32, R32 ;  /* 0x0000002000207308 */ /* 0x000e620000000800 */
[----:B----4-:R-:W-:-:S01]  /*19a60*/  FADD.FTZ R63, R159, R42 ;  /* 0x0000002a9f3f7221 */ /* 0x010fc20000010000 */
[----:B--2---:R-:W-:-:S06]  /*19a70*/  FADD.FTZ R40, R158, R33 ;  /* 0x000000219e287221 */ /* 0x004fcc0000010000 */
[----:B------:R-:W2:Y:S01]  /*19a80*/  MUFU.EX2 R54, R54 ;  /* 0x0000003600367308 */ /* 0x000ea20000000800 */
[----:B------:R-:W-:-:S07]  /*19a90*/  FFMA.FTZ R35, R78, UR41, -R60 ;  /* 0x000000294e237c23 */ /* 0x000fce000801083c */
[----:B------:R-:W4:Y:S01]  /*19aa0*/  MUFU.EX2 R43, R43 ;  /* 0x0000002b002b7308 */ /* 0x000f220000000800 */
[----:B---3--:R-:W-:-:S01]  /*19ab0*/  FADD.FTZ R42, R46, R63 ;  /* 0x0000003f2e2a7221 */ /* 0x008fc20000010000 */
[----:B-----5:R-:W-:-:S06]  /*19ac0*/  FADD.FTZ R63, R27, R40 ;  /* 0x000000281b3f7221 */ /* 0x020fcc0000010000 */
[----:B------:R-:W3:Y:S01]  /*19ad0*/  MUFU.EX2 R161, R161 ;  /* 0x000000a100a17308 */ /* 0x000ee20000000800 */
[----:B------:R-:W-:-:S07]  /*19ae0*/  FFMA.FTZ R36, R82, UR41, -R60 ;  /* 0x0000002952247c23 */ /* 0x000fce000801083c */
[----:B------:R-:W5:Y:S01]  /*19af0*/  MUFU.EX2 R160, R160 ;  /* 0x000000a000a07308 */ /* 0x000f620000000800 */
[----:B------:R-:W-:-:S01]  /*19b00*/  FFMA.FTZ R31, R65, UR41, -R60 ;  /* 0x00000029411f7c23 */ /* 0x000fc2000801083c */
[----:B0-----:R-:W-:Y:S01]  /*19b10*/  FADD.FTZ R65, R49, R42 ;  /* 0x0000002a31417221 */ /* 0x001fe20000010000 */
[----:B-1----:R-:W-:-:S05]  /*19b20*/  FADD.FTZ R40, R32, R63 ;  /* 0x0000003f20287221 */ /* 0x002fca0000010000 */
[----:B------:R-:W0:Y:S01]  /*19b30*/  MUFU.EX2 R29, R29 ;  /* 0x0000001d001d7308 */ /* 0x000e220000000800 */
[----:B------:R-:W-:-:S01]  /*19b40*/  FFMA.FTZ R162, R64, UR41, -R60 ;  /* 0x0000002940a27c23 */ /* 0x000fc2000801083c */
[----:B--2---:R-:W-:-:S06]  /*19b50*/  FADD.FTZ R42, R54, R65 ;  /* 0x00000041362a7221 */ /* 0x004fcc0000010000 */
[----:B------:R-:W1:Y:S01]  /*19b60*/  MUFU.EX2 R37, R37 ;  /* 0x0000002500257308 */ /* 0x000e620000000800 */
[----:B------:R-:W-:-:S01]  /*19b70*/  FFMA.FTZ R50, R62, UR41, -R84 ;  /* 0x000000293e327c23 */ /* 0x000fc20008010854 */
[----:B----4-:R-:W-:-:S06]  /*19b80*/  FADD.FTZ R63, R43, R40 ;  /* 0x000000282b3f7221 */ /* 0x010fcc0000010000 */
[----:B------:R-:W2:Y:S01]  /*19b90*/  MUFU.EX2 R35, R35 ;  /* 0x0000002300237308 */ /* 0x000ea20000000800 */
[----:B---3--:R-:W-:-:S01]  /*19ba0*/  FADD.FTZ R65, R161, R42 ;  /* 0x0000002aa1417221 */ /* 0x008fc20000010000 */
[----:B------:R-:W-:-:S06]  /*19bb0*/  FFMA.FTZ R51, R67, UR41, -R84 ;  /* 0x0000002943337c23 */ /* 0x000fcc0008010854 */
[----:B------:R-:W3:Y:S01]  /*19bc0*/  MUFU.EX2 R58, R58 ;  /* 0x0000003a003a7308 */ /* 0x000ee20000000800 */
[----:B-----5:R-:W-:-:S01]  /*19bd0*/  FADD.FTZ R64, R160, R63 ;  /* 0x0000003fa0407221 */ /* 0x020fc20000010000 */
[----:B------:R-:W-:-:S06]  /*19be0*/  FFMA.FTZ R38, R68, UR41, -R60 ;  /* 0x0000002944267c23 */ /* 0x000fcc000801083c */
[----:B------:R-:W4:Y:S01]  /*19bf0*/  MUFU.EX2 R36, R36 ;  /* 0x0000002400247308 */ /* 0x000f220000000800 */
[----:B------:R-:W-:Y:S02]  /*19c00*/  VIADD R42, R3, 0x38840 ;  /* 0x00038840032a7836 */ /* 0x000fe40000000000 */
[----:B------:R-:W-:Y:S01]  /*19c10*/  FADD.FTZ R68, R48, R65 ;  /* 0x0000004130447221 */ /* 0x000fe20000010000 */
[----:B------:R-:W-:-:S04]  /*19c20*/  IMAD.U32 R63, RZ, RZ, UR37 ;  /* 0x00000025ff3f7e24 */ /* 0x000fc8000f8e00ff */
[----:B------:R-:W5:Y:S01]  /*19c30*/  MUFU.EX2 R163, R163 ;  /* 0x000000a300a37308 */ /* 0x000f620000000800 */
[----:B------:R-:W-:-:S01]  /*19c40*/  FFMA.FTZ R62, R66, UR41, -R84 ;  /* 0x00000029423e7c23 */ /* 0x000fc20008010854 */
[----:B0-----:R-:W-:-:S06]  /*19c50*/  FADD.FTZ R64, R29, R64 ;  /* 0x000000401d407221 */ /* 0x001fcc0000010000 */
[----:B------:R-:W0:Y:S01]  /*19c60*/  MUFU.EX2 R162, R162 ;  /* 0x000000a200a27308 */ /* 0x000e220000000800 */
[----:B------:R-:W-:-:S01]  /*19c70*/  FFMA.FTZ R61, R69, UR41, -R60 ;  /* 0x00000029453d7c23 */ /* 0x000fc2000801083c */
[----:B-1----:R-:W-:Y:S01]  /*19c80*/  FADD.FTZ R67, R37, R68 ;  /* 0x0000004425437221 */ /* 0x002fe20000010000 */
[----:B------:R-:W-:-:S05]  /*19c90*/  PRMT R42, R63, 0x654, R42 ;  /* 0x000006543f2a7816 */ /* 0x000fca000000002a */
[----:B------:R-:W1:Y:S01]  /*19ca0*/  MUFU.EX2 R50, R50 ;  /* 0x0000003200327308 */ /* 0x000e620000000800 */
[----:B------:R-:W-:-:S01]  /*19cb0*/  FFMA.FTZ R165, R71, UR41, -R84 ;  /* 0x0000002947a57c23 */ /* 0x000fc20008010854 */
[----:B--2---:R-:W-:-:S06]  /*19cc0*/  FADD.FTZ R63, R35, R64 ;  /* 0x00000040233f7221 */ /* 0x004fcc0000010000 */
[----:B------:R-:W2:Y:S01]  /*19cd0*/  MUFU.EX2 R31, R31 ;  /* 0x0000001f001f7308 */ /* 0x000ea20000000800 */
[----:B------:R-:W-:-:S01]  /*19ce0*/  FFMA.FTZ R164, R72, UR41, -R60 ;  /* 0x0000002948a47c23 */ /* 0x000fc2000801083c */
[----:B---3--:R-:W-:-:S06]  /*19cf0*/  FADD.FTZ R64, R58, R67 ;  /* 0x000000433a407221 */ /* 0x008fcc0000010000 */
[----:B------:R-:W3:Y:S01]  /*19d00*/  MUFU.EX2 R51, R51 ;  /* 0x0000003300337308 */ /* 0x000ee20000000800 */
[----:B----4-:R-:W-:-:S01]  /*19d10*/  FADD.FTZ R67, R36, R63 ;  /* 0x0000003f24437221 */ /* 0x010fc20000010000 */
[----:B------:R-:W-:Y:S01]  /*19d20*/  FFMA.FTZ R33, R73, UR41, -R60 ;  /* 0x0000002949217c23 */ /* 0x000fe2000801083c */
[----:B------:R0:W-:Y:S05]  /*19d30*/  SYNCS.ARRIVE.TRANS64.RED.A1T0 RZ, [R42+URZ], RZ ;  /* 0x000000ff2aff79a7 */ /* 0x0001ea000810043f */
[----:B------:R-:W4:Y:S01]  /*19d40*/  MUFU.EX2 R38, R38 ;  /* 0x0000002600267308 */ /* 0x000f220000000800 */
[----:B-----5:R-:W-:-:S01]  /*19d50*/  FADD.FTZ R69, R163, R64 ;  /* 0x00000040a3457221 */ /* 0x020fc20000010000 */
[----:B------:R-:W-:-:S06]  /*19d60*/  FFMA.FTZ R53, R75, UR41, -R84 ;  /* 0x000000294b357c23 */ /* 0x000fcc0008010854 */
[----:B------:R-:W5:Y:S01]  /*19d70*/  MUFU.EX2 R62, R62 ;  /* 0x0000003e003e7308 */ /* 0x000f620000000800 */
[----:B0-----:R-:W-:-:S01]  /*19d80*/  FADD.FTZ R42, R162, R67 ;  /* 0x00000043a22a7221 */ /* 0x001fc20000010000 */
[----:B------:R-:W-:-:S06]  /*19d90*/  FFMA.FTZ R40, R76, UR41, -R60 ;  /* 0x000000294c287c23 */ /* 0x000fcc000801083c */
[----:B------:R-:W0:Y:S01]  /*19da0*/  MUFU.EX2 R61, R61 ;  /* 0x0000003d003d7308 */ /* 0x000e220000000800 */
[----:B-1----:R-:W-:-:S01]  /*19db0*/  FADD.FTZ R64, R50, R69 ;  /* 0x0000004532407221 */ /* 0x002fc20000010000 */
[----:B------:R-:W-:-:S06]  /*19dc0*/  FFMA.FTZ R66, R74, UR41, -R84 ;  /* 0x000000294a427c23 */ /* 0x000fcc0008010854 */
[----:B------:R-:W1:Y:S01]  /*19dd0*/  MUFU.EX2 R165, R165 ;  /* 0x000000a500a57308 */ /* 0x000e620000000800 */
[----:B--2---:R-:W-:-:S01]  /*19de0*/  FADD.FTZ R67, R31, R42 ;  /* 0x0000002a1f437221 */ /* 0x004fc20000010000 */
[----:B------:R-:W-:-:S06]  /*19df0*/  FFMA.FTZ R65, R77, UR41, -R60 ;  /* 0x000000294d417c23 */ /* 0x000fcc000801083c */
[----:B------:R-:W2:Y:S01]  /*19e00*/  MUFU.EX2 R164, R164 ;  /* 0x000000a400a47308 */ /* 0x000ea20000000800 */
[----:B---3--:R-:W-:-:S01]  /*19e10*/  FADD.FTZ R69, R51, R64 ;  /* 0x0000004033457221 */ /* 0x008fc20000010000 */
[----:B------:R-:W-:-:S06]  /*19e20*/  FFMA.FTZ R167, R79, UR41, -R84 ;  /* 0x000000294fa77c23 */ /* 0x000fcc0008010854 */
[----:B------:R-:W3:Y:S01]  /*19e30*/  MUFU.EX2 R52, R52 ;  /* 0x0000003400347308 */ /* 0x000ee20000000800 */
[----:B----4-:R-:W-:-:S01]  /*19e40*/  FADD.FTZ R42, R38, R67 ;  /* 0x00000043262a7221 */ /* 0x010fc20000010000 */
[----:B------:R-:W-:-:S06]  /*19e50*/  FFMA.FTZ R166, R80, UR41, -R60 ;  /* 0x0000002950a67c23 */ /* 0x000fcc000801083c */
[----:B------:R-:W4:Y:S01]  /*19e60*/  MUFU.EX2 R33, R33 ;  /* 0x0000002100217308 */ /* 0x000f220000000800 */
[----:B------:R-:W-:Y:S01]  /*19e70*/  F2FP.SATFINITE.E4M3.F32.PACK_AB_MERGE_C R6, R9, R6, RZ ;  /* 0x000000060906723e */ /* 0x000fe200048070ff */
[----:B-----5:R-:W-:-:S06]  /*19e80*/  FADD.FTZ R64, R62, R69 ;  /* 0x000000453e407221 */ /* 0x020fcc0000010000 */
[----:B------:R-:W5:Y:S01]  /*19e90*/  MUFU.EX2 R53, R53 ;  /* 0x0000003500357308 */ /* 0x000f620000000800 */
[----:B0-----:R-:W-:-:S01]  /*19ea0*/  FADD.FTZ R9, R61, R42 ;  /* 0x0000002a3d097221 */ /* 0x001fc20000010000 */
[----:B------:R-:W-:-:S06]  /*19eb0*/  FFMA.FTZ R63, R81, UR41, -R60 ;  /* 0x00000029513f7c23 */ /* 0x000fcc000801083c */
[----:B------:R-:W0:Y:S01]  /*19ec0*/  MUFU.EX2 R40, R40 ;  /* 0x0000002800287308 */ /* 0x000e220000000800 */
[----:B------:R-:W-:Y:S01]  /*19ed0*/  F2FP.SATFINITE.E4M3.F32.PACK_AB_MERGE_C R28, R45, R28, RZ ;  /* 0x0000001c2d1c723e */ /* 0x000fe200048070ff */
[----:B-1----:R-:W-:Y:S01]  /*19ee0*/  FADD.FTZ R45, R165, R64 ;  /* 0x00000040a52d7221 */ /* 0x002fe20000010000 */
[----:B------:R-:W-:-:S05]  /*19ef0*/  F2FP.SATFINITE.E4M3.F32.PACK_AB_MERGE_C R55, R55, R0, RZ ;  /* 0x000000003737723e */ /* 0x000fca00048070ff */
[----:B------:R-:W1:Y:S01]  /*19f00*/  MUFU.EX2 R66, R66 ;  /* 0x0000004200427308 */ /* 0x000e620000000800 */
[----:B------:R-:W-:-:S01]  /*19f10*/  FFMA.FTZ R83, R83, UR41, -R60 ;  /* 0x0000002953537c23 */ /* 0x000fc2000801083c */
[----:B--2---:R-:W-:-:S06]  /*19f20*/  FADD.FTZ R0, R164, R9 ;  /* 0x00000009a4007221 */ /* 0x004fcc0000010000 */
[----:B------:R-:W2:Y:S01]  /*19f30*/  MUFU.EX2 R65, R65 ;  /* 0x0000004100417308 */ /* 0x000ea20000000800 */
[----:B------:R-:W-:-:S01]  /*19f40*/  FFMA.FTZ R60, R85, UR41, -R60 ;  /* 0x00000029553c7c23 */ /* 0x000fc2000801083c */
[----:B---3--:R-:W-:Y:S01]  /*19f50*/  FADD.FTZ R42, R52, R45 ;  /* 0x0000002d342a7221 */ /* 0x008fe20000010000 */
[----:B------:R-:W-:-:S05]  /*19f60*/  F2FP.SATFINITE.E4M3.F32.PACK_AB_MERGE_C R24, R41, R24, RZ ;  /* 0x000000182918723e */ /* 0x000fca00048070ff */
[----:B------:R-:W3:Y:S01]  /*19f70*/  MUFU.EX2 R167, R167 ;  /* 0x000000a700a77308 */ /* 0x000ee20000000800 */
[----:B----4-:R-:W-:-:S07]  /*19f80*/  FADD.FTZ R41, R33, R0 ;  /* 0x0000000021297221 */ /* 0x010fce0000010000 */
[----:B------:R-:W4:Y:S01]  /*19f90*/  MUFU.EX2 R166, R166 ;  /* 0x000000a600a67308 */ /* 0x000f220000000800 */
[----:B-----5:R-:W-:-:S01]  /*19fa0*/  FADD.FTZ R45, R53, R42 ;  /* 0x0000002a352d7221 */ /* 0x020fc20000010000 */
[----:B0-----:R-:W-:-:S06]  /*19fb0*/  FADD.FTZ R0, R40, R41 ;  /* 0x0000002928007221 */ /* 0x001fcc0000010000 */
[----:B------:R-:W0:Y:S08]  /*19fc0*/  MUFU.EX2 R56, R56 ;  /* 0x0000003800387308 */ /* 0x000e300000000800 */
[----:B------:R-:W5:Y:S01]  /*19fd0*/  MUFU.EX2 R63, R63 ;  /* 0x0000003f003f7308 */ /* 0x000f620000000800 */
[----:B-1----:R-:W-:-:S01]  /*19fe0*/  FADD.FTZ R42, R66, R45 ;  /* 0x0000002d422a7221 */ /* 0x002fc20000010000 */
[----:B--2---:R-:W-:-:S06]  /*19ff0*/  FADD.FTZ R41, R65, R0 ;  /* 0x0000000041297221 */ /* 0x004fcc0000010000 */
[----:B------:R-:W1:Y:S01]  /*1a000*/  MUFU.EX2 R57, R57 ;  /* 0x0000003900397308 */ /* 0x000e620000000800 */
[----:B------:R-:W-:-:S07]  /*1a010*/  F2FP.SATFINITE.E4M3.F32.PACK_AB_MERGE_C R32, R43, R32, RZ ;  /* 0x000000202b20723e */ /* 0x000fce00048070ff */
[----:B------:R-:W-:Y:S01]  /*1a020*/  MUFU.EX2 R70, R70 ;  /* 0x0000004600467308 */ /* 0x000fe20000000800 */
[----:B------:R-:W-:-:S07]  /*1a030*/  F2FP.SATFINITE.E4M3.F32.PACK_AB_MERGE_C R43, R36, R35, RZ ;  /* 0x00000023242b723e */ /* 0x000fce00048070ff */
[----:B------:R-:W2:Y:S08]  /*1a040*/  MUFU.EX2 R9, R83 ;  /* 0x0000005300097308 */ /* 0x000eb00000000800 */
[----:B------:R-:W2:Y:S01]  /*1a050*/  MUFU.EX2 R60, R60 ;  /* 0x0000003c003c7308 */ /* 0x000ea20000000800 */
[----:B---3--:R-:W-:-:S01]  /*1a060*/  FADD.FTZ R35, R167, R42 ;  /* 0x0000002aa7237221 */ /* 0x008fc20000010000 */
[----:B----4-:R-:W-:-:S03]  /*1a070*/  FADD.FTZ R0, R166, R41 ;  /* 0x00000029a6007221 */ /* 0x010fc60000010000 */
[----:B0-----:R-:W-:Y:S01]  /*1a080*/  FADD.FTZ R36, R56, R35 ;  /* 0x0000002338247221 */ /* 0x001fe20000010000 */
[----:B-----5:R-:W-:-:S01]  /*1a090*/  FADD.FTZ R0, R63, R0 ;  /* 0x000000003f007221 */ /* 0x020fc20000010000 */
[----:B------:R-:W-:Y:S02]  /*1a0a0*/  F2FP.SATFINITE.E4M3.F32.PACK_AB_MERGE_C R58, R58, R37, RZ ;  /* 0x000000253a3a723e */ /* 0x000fe400048070ff */
[----:B-1----:R-:W-:-:S01]  /*1a0b0*/  FADD.FTZ R37, R57, R36 ;  /* 0x0000002439257221 */ /* 0x002fc20000010000 */
[----:B------:R-:W-:Y:S01]  /*1a0c0*/  F2FP.SATFINITE.E4M3.F32.PACK_AB_MERGE_C R8, R59, R8, RZ ;  /* 0x000000083b08723e */ /* 0x000fe200048070ff */
[----:B--2---:R-:W-:-:S01]  /*1a0d0*/  FADD.FTZ R35, R9, R0 ;  /* 0x0000000009237221 */ /* 0x004fc20000010000 */
[----:B------:R-:W-:Y:S02]  /*1a0e0*/  F2FP.SATFINITE.E4M3.F32.PACK_AB_MERGE_C R44, R47, R44, RZ ;  /* 0x0000002c2f2c723e */ /* 0x000fe400048070ff */
[----:B------:R-:W-:Y:S02]  /*1a0f0*/  F2FP.SATFINITE.E4M3.F32.PACK_AB_MERGE_C R49, R54, R49, RZ ;  /* 0x000000313631723e */ /* 0x000fe400048070ff */
[----:B------:R-:W-:-:S02]  /*1a100*/  F2FP.SATFINITE.E4M3.F32.PACK_AB_MERGE_C R38, R61, R38, RZ ;  /* 0x000000263d26723e */ /* 0x000fc400048070ff */
[----:B------:R-:W-:Y:S02]  /*1a110*/  F2FP.SATFINITE.E4M3.F32.PACK_AB_MERGE_C R51, R62, R51, RZ ;  /* 0x000000333e33723e */ /* 0x000fe400048070ff */
[----:B------:R-:W-:Y:S02]  /*1a120*/  F2FP.SATFINITE.E4M3.F32.PACK_AB_MERGE_C R40, R65, R40, RZ ;  /* 0x000000284128723e */ /* 0x000fe400048070ff */
[----:B------:R-:W-:Y:S02]  /*1a130*/  F2FP.SATFINITE.E4M3.F32.PACK_AB_MERGE_C R53, R66, R53, RZ ;  /* 0x000000354235723e */ /* 0x000fe400048070ff */
[----:B------:R-:W-:Y:S02]  /*1a140*/  F2FP.SATFINITE.E4M3.F32.PACK_AB_MERGE_C R57, R70, R57, RZ ;  /* 0x000000394639723e */ /* 0x000fe400048070ff */
[----:B------:R-:W-:Y:S01]  /*1a150*/  F2FP.SATFINITE.E4M3.F32.PACK_AB_MERGE_C R36, R60, R9, RZ ;  /* 0x000000093c24723e */ /* 0x000fe200048070ff */
[----:B------:R-:W-:Y:S01]  /*1a160*/  FADD.FTZ R0, R70, R37 ;  /* 0x0000002546007221 */ /* 0x000fe20000010000 */
[----:B------:R-:W-:-:S01]  /*1a170*/  FADD.FTZ R9, R60, R35 ;  /* 0x000000233c097221 */ /* 0x000fc20000010000 */
[----:B------:R-:W-:-:S02]  /*1a180*/  F2FP.SATFINITE.E4M3.F32.PACK_AB_MERGE_C R153, R34, R153, R6 ;  /* 0x000000992299723e */ /* 0x000fc40004807006 */
[----:B------:R-:W-:Y:S02]  /*1a190*/  F2FP.SATFINITE.E4M3.F32.PACK_AB_MERGE_C R155, R26, R155, R28 ;  /* 0x0000009b1a9b723e */ /* 0x000fe4000480701c */
[----:B------:R-:W-:Y:S02]  /*1a1a0*/  F2FP.SATFINITE.E4M3.F32.PACK_AB_MERGE_C R152, R39, R152, R55 ;  /* 0x000000982798723e */ /* 0x000fe40004807037 */
[----:B------:R-:W-:Y:S02]  /*1a1b0*/  F2FP.SATFINITE.E4M3.F32.PACK_AB_MERGE_C R154, R7, R154, R8 ;  /* 0x0000009a079a723e */ /* 0x000fe40004807008 */
[----:B------:R-:W-:Y:S02]  /*1a1c0*/  F2FP.SATFINITE.E4M3.F32.PACK_AB_MERGE_C R156, R25, R156, R24 ;  /* 0x0000009c199c723e */ /* 0x000fe40004807018 */
[----:B------:R-:W-:Y:S02]  /*1a1d0*/  F2FP.SATFINITE.E4M3.F32.PACK_AB_MERGE_C R157, R30, R157, R44 ;  /* 0x0000009d1e9d723e */ /* 0x000fe4000480702c */
        /* <DEDUP_REMOVED lines=9> */
[----:B------:R-:W-:Y:S01]  /*1a270*/  F2FP.SATFINITE.E4M3.F32.PACK_AB_MERGE_C R167, R56, R167, R57 ;  /* 0x000000a738a7723e */ /* 0x000fe20004807039 */
[----:B------:R-:W-:Y:S06]  /*1a280*/  @!P0 BRA `(.L_x_3228) ;  /* 0x0000000000048947 */ /* 0x000fec0003800000 */
[----:B------:R-:W-:Y:S01]  /*1a290*/  BPT.TRAP 0x1 ;  /* 0x000000040000795c */ /* 0x000fe20000300000 */
.L_x_3228:
[----:B------:R0:W1:Y:S01]  /*1a2a0*/  SYNCS.PHASECHK.TRANS64.TRYWAIT P1, [R3+URZ+0x38850], R89 ;  /* 0x03885059030075a7 */ /* 0x000062000802017f */
[----:B------:R-:W-:Y:S05]  /*1a2b0*/  @!P0 BRA `(.L_x_3229) ;  /* 0x0000000000048947 */ /* 0x000fea0003800000 */
[----:B------:R-:W-:Y:S01]  /*1a2c0*/  BPT.TRAP 0x1 ;  /* 0x000000040000795c */ /* 0x000fe20000300000 */
.L_x_3229:
[----:B------:R-:W-:Y:S04]  /*1a2d0*/  BSSY B0, `(.L_x_3230) ;  /* 0x0000004000007945 */ /* 0x000fe80003800000 */
[----:B-1----:R-:W-:Y:S05]  /*1a2e0*/  @P1 BRA `(.L_x_3231) ;  /* 0x0000000000081947 */ /* 0x002fea0003800000 */
[----:B------:R-:W1:Y:S02]  /*1a2f0*/  SYNCS.PHASECHK.TRANS64.TRYWAIT P1, [R3+URZ+0x38850], R89 ;  /* 0x03885059030075a7 */ /* 0x000e64000802017f */
[----:B-1----:R-:W-:Y:S05]  /*1a300*/  @!P1 BRA `(.L_x_3232) ;  /* 0x000001a400409947 */ /* 0x002fea0003800000 */
.L_x_3231:
[----:B------:R-:W-:Y:S05]  /*1a310*/  BSYNC B0 ;  /* 0x0000000000007941 */ /* 0x000fea0003800000 */
.L_x_3230:
[----:B------:R-:W-:Y:S05]  /*1a320*/  WARPSYNC.ALL ;  /* 0x0000000000007948 */ /* 0x000fea0003800000 */
[----:B------:R-:W-:Y:S01]  /*1a330*/  R2UR UR4, R23 ;  /* 0x00000000170472ca */ /* 0x000fe200000e0000 */
[----:B------:R0:W-:Y:S01]  /*1a340*/  BAR.SYNC.DEFER_BLOCKING R88, 0x100 ;  /* 0x000400580000751d */ /* 0x0001e20000010000 */
[----:B------:R-:W-:Y:S02]  /*1a350*/  IMAD.MOV.U32 R27, RZ, RZ, 0x40000040 ;  /* 0x40000040ff1b7424 */ /* 0x000fe400078e00ff */
[----:B------:R-:W-:Y:S02]  /*1a360*/  IMAD.MOV.U32 R25, RZ, RZ, 0x40000040 ;  /* 0x40000040ff197424 */ /* 0x000fe400078e00ff */
[----:B------:R-:W-:Y:S01]  /*1a370*/  IMAD.MOV.U32 R7, RZ, RZ, 0x40000040 ;  /* 0x40000040ff077424 */ /* 0x000fe200078e00ff */
[----:B------:R-:W-:-:S02]  /*1a380*/  R2UR UR7, R27 ;  /* 0x000000001b0772ca */ /* 0x000fc400000e0000 */
[----:B------:R-:W-:Y:S02]  /*1a390*/  R2UR UR11, R25 ;  /* 0x00000000190b72ca */ /* 0x000fe400000e0000 */
[----:B------:R-:W-:Y:S02]  /*1a3a0*/  R2UR UR19, R27 ;  /* 0x000000001b1372ca */ /* 0x000fe400000e0000 */
[----:B------:R-:W-:Y:S01]  /*1a3b0*/  UIADD3 UR4, UR4, 0x400, URZ ;  /* 0x0000040004047890 */ /* 0x000fe2000fffe03f */
[----:B------:R-:W-:-:S03]  /*1a3c0*/  R2UR UR15, R7 ;  /* 0x00000000070f72ca */ /* 0x000fc600000e0000 */
[----:B------:R-:W-:-:S04]  /*1a3d0*/  USHF.R.U32.HI UR4, URZ, 0x4, UR4 ;  /* 0x000000043f047899 */ /* 0x000fc80008011604 */
[----:B------:R-:W-:-:S04]  /*1a3e0*/  ULOP3.LUT UR4, UR4, 0x3fff, URZ, 0xc0, !UPT ;  /* 0x00003fff04047892 */ /* 0x000fc8000f8ec03f */
[----:B------:R-:W-:-:S06]  /*1a3f0*/  ULOP3.LUT UR43, UR4, 0x10000, URZ, 0xfc, !UPT ;  /* 0x00010000042b7892 */ /* 0x000fcc000f8efc3f */
[----:B------:R-:W-:-:S04]  /*1a400*/  LEA R26, R221, UR43, 0xb ;  /* 0x0000002bdd1a7c11 */ /* 0x000fc8000f8e58ff */
[C---:B------:R-:W-:Y:S01]  /*1a410*/  R2UR UR6, R26.reuse ;  /* 0x000000001a0672ca */ /* 0x040fe200000e0000 */
[C---:B------:R-:W-:Y:S01]  /*1a420*/  VIADD R6, R26.reuse, 0x4 ;  /* 0x000000041a067836 */ /* 0x040fe20000000000 */
[C---:B------:R-:W-:Y:S01]  /*1a430*/  IADD3 R24, R26.reuse, 0x2, RZ ;  /* 0x000000021a187810 */ /* 0x040fe20007ffe0ff */
[----:B------:R-:W-:-:S03]  /*1a440*/  VIADD R26, R26, 0x6 ;  /* 0x000000061a1a7836 */ /* 0x000fc60000000000 */
[----:B------:R-:W-:Y:S02]  /*1a450*/  R2UR UR10, R24 ;  /* 0x00000000180a72ca */ /* 0x000fe400000e0000 */
[----:B------:R-:W-:Y:S02]  /*1a460*/  R2UR UR18, R26 ;  /* 0x000000001a1272ca */ /* 0x000fe400000e0000 */
[----:B01----:R-:W-:Y:S01]  /*1a470*/  WARPGROUP.ARRIVE ;  /* 0x00000000000079c5 */ /* 0x003fe20000000000 */
[----:B------:R-:W-:-:S05]  /*1a480*/  R2UR UR14, R6 ;  /* 0x00000000060e72ca */ /* 0x000fca00000e0000 */
        /* <DEDUP_REMOVED lines=14> */
[----:B------:R-:W-:Y:S05]  /*1a570*/  @!P0 BRA `(.L_x_3233) ;  /* 0x0000000000048947 */ /* 0x000fea0003800000 */
[----:B------:R-:W-:Y:S01]  /*1a580*/  BPT.TRAP 0x1 ;  /* 0x000000040000795c */ /* 0x000fe20000300000 */
.L_x_3233:
[----:B------:R-:W2:Y:S01]  /*1a590*/  LDL R7, [R1+0x60] ;  /* 0x0000600001077983 */ /* 0x000ea20000100800 */
[----:B------:R-:W0:Y:S03]  /*1a5a0*/  LDC R6, c[0x0][0x448] ;  /* 0x00011200ff067b82 */ /* 0x000e260000000800 */
[----:B------:R-:W3:Y:S04]  /*1a5b0*/  LDL R153, [R1+0x58] ;  /* 0x0000580001997983 */ /* 0x000ee80000100800 */
[----:B------:R-:W3:Y:S04]  /*1a5c0*/  LDL R152, [R1+0x64] ;  /* 0x0000640001987983 */ /* 0x000ee80000100800 */
[----:B------:R-:W4:Y:S01]  /*1a5d0*/  LDL R8, [R1+0x6c] ;  /* 0x00006c0001087983 */ /* 0x000f220000100800 */
[----:B------:R-:W-:Y:S01]  /*1a5e0*/  VIADD R3, R3, 0x38860 ;  /* 0x0003886003037836 */ /* 0x000fe20000000000 */
[----:B------:R-:W-:Y:S01]  /*1a5f0*/  ULDC UR39, c[0x0][0x988] ;  /* 0x0002620000277ab9 */ /* 0x000fe20000000800 */
[----:B------:R-:W-:Y:S01]  /*1a600*/  ULDC UR40, c[0x0][0x988] ;  /* 0x0002620000287ab9 */ /* 0x000fe20000000800 */
[----:B0-----:R-:W-:Y:S01]  /*1a610*/  ISETP.NE.AND P1, PT, R6, 0x1, PT ;  /* 0x000000010600780c */ /* 0x001fe20003f25270 */
[----:B------:R-:W-:-:S05]  /*1a620*/  IMAD.U32 R6, RZ, RZ, UR37 ;  /* 0x00000025ff067e24 */ /* 0x000fca000f8e00ff */
[----:B------:R-:W-:-:S04]  /*1a630*/  PRMT R3, R6, 0x654, R3 ;  /* 0x0000065406037816 */ /* 0x000fc80000000003 */
[----:B------:R0:W-:Y:S03]  /*1a640*/  SYNCS.ARRIVE.TRANS64.RED.A1T0 RZ, [R3+URZ], RZ ;  /* 0x000000ff03ff79a7 */ /* 0x0001e6000810043f */
[----:B------:R-:W2:Y:S08]  /*1a650*/  @P1 LDC R6, c[0x0][0x44c] ;  /* 0x00011300ff061b82 */ /* 0x000eb00000000800 */
[----:B0-----:R-:W0:Y:S01]  /*1a660*/  @P1 LDC R3, c[0x0][0x450] ;  /* 0x00011400ff031b82 */ /* 0x001e220000000800 */
[----:B--2---:R-:W-:-:S05]  /*1a670*/  @P1 IMAD.HI.U32 R6, R7, R6, RZ ;  /* 0x0000000607061227 */ /* 0x004fca00078e00ff */
[----:B0-----:R-:W-:-:S04]  /*1a680*/  @P1 SHF.R.U32.HI R7, RZ, R3, R6 ;  /* 0x00000003ff071219 */ /* 0x001fc80000011606 */
[----:B---3--:R-:W-:-:S04]  /*1a690*/  IADD3 R3, R7, R152, -R153 ;  /* 0x0000009807037210 */ /* 0x008fc80007ffe899 */
[----:B------:R-:W-:-:S04]  /*1a6a0*/  SHF.R.S32.HI R6, RZ, 0x1f, R3 ;  /* 0x0000001fff067819 */ /* 0x000fc80000011403 */
[----:B------:R-:W-:Y:S02]  /*1a6b0*/  LEA.HI R6, R6, R3, RZ, 0x7 ;  /* 0x0000000306067211 */ /* 0x000fe400078f38ff */
[----:B------:R-:W-:Y:S02]  /*1a6c0*/  IADD3 R3, R169, -0x2, RZ ;  /* 0xfffffffea9037810 */ /* 0x000fe40007ffe0ff */
[----:B------:R-:W-:-:S04]  /*1a6d0*/  SHF.R.S32.HI R6, RZ, 0x7, R6 ;  /* 0x00000007ff067819 */ /* 0x000fc80000011406 */
[----:B----4-:R-:W-:-:S04]  /*1a6e0*/  VIMNMX R8, R8, R6, !PT ;  /* 0x0000000608087248 */ /* 0x010fc80007fe0100 */
[----:B------:R-:W-:Y:S01]  /*1a6f0*/  ISETP.GE.AND P1, PT, R3, R8, PT ;  /* 0x000000080300720c */ /* 0x000fe20003f26270 */
[----:B------:R0:W-:-:S12]  /*1a700*/  STL [R1+0x68], R8 ;  /* 0x0000680801007387 */ /* 0x0001d80000100800 */
[----:B0-----:R-:W-:Y:S05]  /*1a710*/  @!P1 BRA `(.L_x_3234) ;  /* 0x0000003800dc9947 */ /* 0x001fea0003800000 */
[----:B------:R-:W-:Y:S02]  /*1a720*/  IMAD.MOV.U32 R225, RZ, RZ, R168 ;  /* 0x000000ffffe17224 */ /* 0x000fe400078e00a8 */
[----:B------:R-:W-:-:S07]  /*1a730*/  IMAD.MOV.U32 R224, RZ, RZ, R21 ;  /* 0x000000ffffe07224 */ /* 0x000fce00078e0015 */
.L_x_3246:
[----:B------:R-:W-:Y:S01]  /*1a740*/  VIADD R221, R221, 0x1 ;  /* 0x00000001dddd7836 */ /* 0x000fe20000000000 */
[----:B------:R-:W-:Y:S05]  /*1a750*/  YIELD ;  /* 0x0000000000007946 */ /* 0x000fea0003800000 */
[----:B------:R-:W-:-:S04]  /*1a760*/  ISETP.NE.AND P1, PT, R221, 0x2, PT ;  /* 0x00000002dd00780c */ /* 0x000fc80003f25270 */
[----:B------:R-:W-:Y:S02]  /*1a770*/  SEL R8, R221, RZ, P1 ;  /* 0x000000ffdd087207 */ /* 0x000fe40000800000 */
[----:B------:R-:W-:-:S03]  /*1a780*/  SEL R6, RZ, 0x1, P1 ;  /* 0x00000001ff067807 */ /* 0x000fc60000800000 */
[----:B------:R-:W-:Y:S01]  /*1a790*/  IMAD.MOV.U32 R221, RZ, RZ, R8 ;  /* 0x000000ffffdd7224 */ /* 0x000fe200078e0008 */
[----:B------:R-:W-:Y:S01]  /*1a7a0*/  LOP3.LUT R222, R222, R6, RZ, 0x3c, !PT ;  /* 0x00000006dede7212 */ /* 0x000fe200078e3cff */
[----:B------:R-:W-:Y:S06]  /*1a7b0*/  @!P0 BRA `(.L_x_3235) ;  /* 0x0000000000048947 */ /* 0x000fec0003800000 */
[----:B------:R-:W-:Y:S01]  /*1a7c0*/  BPT.TRAP 0x1 ;  /* 0x000000040000795c */ /* 0x000fe20000300000 */
.L_x_3235:
[----:B------:R-:W-:Y:S01]  /*1a7d0*/  IMAD R6, R221, 0x8, R23 ;  /* 0x00000008dd067824 */ /* 0x000fe200078e0217 */
[----:B------:R-:W-:-:S04]  /*1a7e0*/  SHF.L.U32 R7, R222, 0x1f, RZ ;  /* 0x0000001fde077819 */ /* 0x000fc800000006ff */
[----:B------:R0:W1:Y:S01]  /*1a7f0*/  SYNCS.PHASECHK.TRANS64.TRYWAIT P1, [R6+URZ+0x38830], R7 ;  /* 0x03883007060075a7 */ /* 0x000062000802017f */
[----:B------:R-:W-:Y:S05]  /*1a800*/  @!P0 BRA `(.L_x_3236) ;  /* 0x0000000000048947 */ /* 0x000fea0003800000 */
[----:B------:R-:W-:Y:S01]  /*1a810*/  BPT.TRAP 0x1 ;  /* 0x000000040000795c */ /* 0x000fe20000300000 */
.L_x_3236:
[----:B------:R-:W-:Y:S01]  /*1a820*/  LEA R20, R8, UR42, 0xb ;  /* 0x0000002a08147c11 */ /* 0x000fe2000f8e58ff */
[----:B------:R-:W-:-:S03]  /*1a830*/  IMAD.MOV.U32 R21, RZ, RZ, 0x40000040 ;  /* 0x40000040ff157424 */ /* 0x000fc600078e00ff */
[C---:B------:R-:W-:Y:S01]  /*1a840*/  IADD3 R155, R20.reuse, 0x4, RZ ;  /* 0x00000004149b7810 */ /* 0x040fe20007ffe0ff */
[----:B------:R-:W-:Y:S01]  /*1a850*/  VIADD R152, R20, 0x2 ;  /* 0x0000000214987836 */ /* 0x000fe20000000000 */
[----:B-1----:R-:W-:Y:S06]  /*1a860*/  @P1 BRA `(.L_x_3237) ;  /* 0x0000000000081947 */ /* 0x002fec0003800000 */
[----:B------:R-:W1:Y:S02]  /*1a870*/  SYNCS.PHASECHK.TRANS64.TRYWAIT P1, [R6+URZ+0x38830], R7 ;  /* 0x03883007060075a7 */ /* 0x000e64000802017f */
[----:B-1----:R-:W-:Y:S05]  /*1a880*/  @!P1 BRA `(.L_x_3238) ;  /* 0x0000019c00f49947 */ /* 0x002fea0003800000 */
.L_x_3237:
[----:B------:R0:W-:Y:S04]  /*1a890*/  STL.64 [R1+0x1d0], R6 ;  /* 0x0001d00601007387 */ /* 0x0001e80000100a00 */
[----:B01----:R-:W2:Y:S04]  /*1a8a0*/  LDL.64 R6, [R1+0x50] ;  /* 0x0000500001067983 */ /* 0x003ea80000100a00 */
[----:B------:R0:W-:Y:S01]  /*1a8b0*/  STL.64 [R1+0x1c8], R2 ;  /* 0x0001c80201007387 */ /* 0x0001e20000100a00 */
[----:B------:R-:W-:Y:S05]  /*1a8c0*/  WARPSYNC.ALL ;  /* 0x0000000000007948 */ /* 0x000fea0003800000 */
[----:B------:R-:W-:Y:S01]  /*1a8d0*/  VIADD R154, R20, 0x6 ;  /* 0x00000006149a7836 */ /* 0x000fe20000000000 */
[----:B------:R-:W3:Y:S04]  /*1a8e0*/  LDL.64 R226, [R1+0x10] ;  /* 0x0000100001e27983 */ /* 0x000ee80000100a00 */
[----:B0-----:R-:W4:Y:S01]  /*1a8f0*/  LDL.64 R2, [R1+0x48] ;  /* 0x0000480001027983 */ /* 0x001f220000100a00 */
[----:B------:R-:W-:Y:S01]  /*1a900*/  R2UR UR10, R152 ;  /* 0x00000000980a72ca */ /* 0x000fe200000e0000 */
[----:B------:R-:W-:Y:S01]  /*1a910*/  IMAD.MOV.U32 R152, RZ, RZ, R155 ;  /* 0x000000ffff987224 */ /* 0x000fe200078e009b */
[----:B------:R-:W-:Y:S01]  /*1a920*/  R2UR UR6, R20 ;  /* 0x00000000140672ca */ /* 0x000fe200000e0000 */
[----:B------:R-:W-:Y:S01]  /*1a930*/  IMAD.MOV.U32 R153, RZ, RZ, 0x40000040 ;  /* 0x40000040ff997424 */ /* 0x000fe200078e00ff */
[----:B------:R-:W-:Y:S01]  /*1a940*/  R2UR UR7, R21 ;  /* 0x00000000150772ca */ /* 0x000fe200000e0000 */
[----:B------:R-:W-:Y:S01]  /*1a950*/  IMAD.MOV.U32 R155, RZ, RZ, 0x40000040 ;  /* 0x40000040ff9b7424 */ /* 0x000fe200078e00ff */
[----:B------:R-:W-:Y:S01]  /*1a960*/  R2UR UR14, R152 ;  /* 0x00000000980e72ca */ /* 0x000fe200000e0000 */
[----:B------:R-:W-:Y:S01]  /*1a970*/  VIADD R152, R20, 0x400 ;  /* 0x0000040014987836 */ /* 0x000fe20000000000 */
[----:B------:R-:W-:Y:S01]  /*1a980*/  R2UR UR4, R4 ;  /* 0x00000000040472ca */ /* 0x000fe200000e0000 */
[----:B------:R-:W-:Y:S01]  /*1a990*/  VIADD R156, R20, 0x404 ;  /* 0x00000404149c7836 */ /* 0x000fe20000000000 */
[----:B------:R-:W-:Y:S01]  /*1a9a0*/  R2UR UR5, R5 ;  /* 0x00000000050572ca */ /* 0x000fe200000e0000 */
[----:B------:R-:W-:Y:S01]  /*1a9b0*/  IMAD.MOV.U32 R157, RZ, RZ, 0x40000040 ;  /* 0x40000040ff9d7424 */ /* 0x000fe200078e00ff */
[----:B------:R-:W-:-:S02]  /*1a9c0*/  R2UR UR18, R154 ;  /* 0x000000009a1272ca */ /* 0x000fc400000e0000 */
[----:B------:R-:W-:Y:S02]  /*1a9d0*/  IADD3 R154, R20, 0x402, RZ ;  /* 0x00000402149a7810 */ /* 0x000fe40007ffe0ff */
[C---:B------:R-:W-:Y:S02]  /*1a9e0*/  R2UR UR11, R153.reuse ;  /* 0x00000000990b72ca */ /* 0x040fe400000e0000 */
[----:B------:R-:W-:Y:S02]  /*1a9f0*/  R2UR UR15, R153 ;  /* 0x00000000990f72ca */ /* 0x000fe400000e0000 */
[----:B------:R-:W-:Y:S02]  /*1aa00*/  R2UR UR19, R155 ;  /* 0x000000009b1372ca */ /* 0x000fe400000e0000 */
[----:B------:R-:W-:Y:S02]  /*1aa10*/  R2UR UR22, R152 ;  /* 0x00000000981672ca */ /* 0x000fe400000e0000 */
[----:B------:R-:W-:-:S02]  /*1aa20*/  R2UR UR23, R153 ;  /* 0x00000000991772ca */ /* 0x000fc400000e0000 */
[----:B------:R-:W-:Y:S02]  /*1aa30*/  R2UR UR26, R154 ;  /* 0x000000009a1a72ca */ /* 0x000fe400000e0000 */
[----:B------:R-:W-:Y:S02]  /*1aa40*/  R2UR UR27, R155 ;  /* 0x000000009b1b72ca */ /* 0x000fe400000e0000 */
[----:B------:R-:W-:Y:S02]  /*1aa50*/  R2UR UR30, R156 ;  /* 0x000000009c1e72ca */ /* 0x000fe400000e0000 */
[----:B------:R-:W-:Y:S02]  /*1aa60*/  R2UR UR31, R157 ;  /* 0x000000009d1f72ca */ /* 0x000fe400000e0000 */
[----:B------:R-:W-:-:S06]  /*1aa70*/  WARPGROUP.ARRIVE ;  /* 0x00000000000079c5 */ /* 0x000fcc0000000000 */
[----:B------:R-:W-:Y:S01]  /*1aa80*/  QGMMA.64x128x32.F32.E4M3.E4M3 R152, gdesc[UR4], RZ, !UPT, gsb0 ;  /* 0x01e00000049879f3 */ /* 0x000fe2000c0008ff */
[----:B------:R-:W-:Y:S02]  /*1aa90*/  VIADD R20, R20, 0x406 ;  /* 0x0000040614147836 */ /* 0x000fe40000000000 */
[----:B------:R-:W-:-:S03]  /*1aaa0*/  IMAD.MOV.U32 R21, RZ, RZ, 0x40000040 ;  /* 0x40000040ff157424 */ /* 0x000fc600078e00ff */
[----:B------:R-:W-:Y:S02]  /*1aab0*/  R2UR UR34, R20 ;  /* 0x00000000142272ca */ /* 0x000fe400000e0000 */
[----:B------:R-:W-:Y:S02]  /*1aac0*/  R2UR UR35, R21 ;  /* 0x00000000152372ca */ /* 0x000fe400000e0000 */
[----:B------:R-:W3:Y:S01]  /*1aad0*/  LDL.64 R20, [R1+0x40] ;  /* 0x0000400001147983 */ /* 0x000ee20000100a00 */
[----:B------:R-:W-:Y:S02]  /*1aae0*/  WARPGROUP.DEPBAR.LE gsb0, 0x0 ;  /* 0x00008000000079c5 */ /* 0x000fe40000010000 */
[----:B------:R-:W-:Y:S01]  /*1aaf0*/  WARPGROUP.ARRIVE ;  /* 0x00000000000079c5 */ /* 0x000fe20000000000 */
[----:B--2---:R-:W-:Y:S02]  /*1ab00*/  R2UR UR8, R6 ;  /* 0x00000000060872ca */ /* 0x004fe400000e0000 */
[----:B------:R-:W-:-:S02]  /*1ab10*/  R2UR UR9, R7 ;  /* 0x00000000070972ca */ /* 0x000fc400000e0000 */
[----:B------:R-:W-:Y:S01]  /*1ab20*/  R2UR UR24, R14 ;  /* 0x000000000e1872ca */ /* 0x000fe200000e0000 */
[----:B------:R0:W5:Y:S10]  /*1ab30*/  LDL.LU.64 R6, [R1+0x1d0] ;  /* 0x0001d00001067983 */ /* 0x0001740000300a00 */
[----:B------:R-:W-:Y:S01]  /*1ab40*/  QGMMA.64x128x32.F32.E4M3.E4M3 R152, gdesc[UR8], R152, gsb0 ;  /* 0x01e00000089879f3 */ /* 0x000fe20008000898 */
[----:B----4-:R-:W-:-:S02]  /*1ab50*/  R2UR UR12, R2 ;  /* 0x00000000020c72ca */ /* 0x010fc400000e0000 */
[----:B------:R-:W-:Y:S02]  /*1ab60*/  R2UR UR13, R3 ;  /* 0x00000000030d72ca */ /* 0x000fe400000e0000 */
[----:B---3--:R-:W-:Y:S01]  /*1ab70*/  R2UR UR20, R226 ;  /* 0x00000000e21472ca */ /* 0x008fe200000e0000 */
[----:B------:R0:W5:Y:S01]  /*1ab80*/  LDL.LU.64 R2, [R1+0x1c8] ;  /* 0x0001c80001027983 */ /* 0x0001620000300a00 */
[----:B------:R-:W-:Y:S02]  /*1ab90*/  WARPGROUP.DEPBAR.LE gsb0, 0x0 ;  /* 0x00008000000079c5 */ /* 0x000fe40000010000 */
[----:B------:R-:W-:-:S07]  /*1aba0*/  WARPGROUP.ARRIVE ;  /* 0x00000000000079c5 */ /* 0x000fce0000000000 */
[----:B------:R-:W-:Y:S01]  /*1abb0*/  QGMMA.64x128x32.F32.E4M3.E4M3 R152, gdesc[UR12], R152, gsb0 ;  /* 0x01e000000c9879f3 */ /* 0x000fe20008000898 */
[----:B------:R-:W-:Y:S02]  /*1abc0*/  R2UR UR16, R20 ;  /* 0x00000000141072ca */ /* 0x000fe400000e0000 */
[----:B------:R-:W-:Y:S02]  /*1abd0*/  R2UR UR17, R21 ;  /* 0x00000000151172ca */ /* 0x000fe400000e0000 */
[----:B------:R-:W-:Y:S01]  /*1abe0*/  R2UR UR21, R227 ;  /* 0x00000000e31572ca */ /* 0x000fe200000e0000 */
[----:B------:R-:W-:Y:S02]  /*1abf0*/  WARPGROUP.DEPBAR.LE gsb0, 0x0 ;  /* 0x00008000000079c5 */ /* 0x000fe40000010000 */
[----:B------:R-:W-:-:S08]  /*1ac00*/  WARPGROUP.ARRIVE ;  /* 0x00000000000079c5 */ /* 0x000fd00000000000 */
[----:B------:R-:W-:Y:S01]  /*1ac10*/  QGMMA.64x128x32.F32.E4M3.E4M3 R152, gdesc[UR16], R152, gsb0 ;  /* 0x01e00000109879f3 */ /* 0x000fe20008000898 */
[----:B------:R-:W-:Y:S02]  /*1ac20*/  R2UR UR25, R15 ;  /* 0x000000000f1972ca */ /* 0x000fe400000e0000 */
[----:B------:R-:W-:Y:S02]  /*1ac30*/  WARPGROUP.DEPBAR.LE gsb0, 0x0 ;  /* 0x00008000000079c5 */ /* 0x000fe40000010000 */
[----:B------:R-:W-:-:S07]  /*1ac40*/  WARPGROUP.ARRIVE ;  /* 0x00000000000079c5 */ /* 0x000fce0000000000 */
[----:B------:R-:W-:Y:S01]  /*1ac50*/  QGMMA.64x128x32.F32.E4M3.E4M3 R152, gdesc[UR20], R152, gsb0 ;  /* 0x01e00000149879f3 */ /* 0x000fe20008000898 */
[----:B------:R-:W-:Y:S02]  /*1ac60*/  R2UR UR28, R12 ;  /* 0x000000000c1c72ca */ /* 0x000fe400000e0000 */
[----:B------:R-:W-:Y:S01]  /*1ac70*/  R2UR UR29, R13 ;  /* 0x000000000d1d72ca */ /* 0x000fe200000e0000 */
[----:B------:R-:W-:Y:S02]  /*1ac80*/  WARPGROUP.DEPBAR.LE gsb0, 0x0 ;  /* 0x00008000000079c5 */ /* 0x000fe40000010000 */
[----:B------:R-:W-:-:S06]  /*1ac90*/  WARPGROUP.ARRIVE ;  /* 0x00000000000079c5 */ /* 0x000fcc0000000000 */
[----:B------:R-:W-:Y:S01]  /*1aca0*/  QGMMA.64x128x32.F32.E4M3.E4M3 R152, gdesc[UR24], R152, gsb0 ;  /* 0x01e00000189879f3 */ /* 0x000fe20008000898 */
[----:B------:R-:W-:Y:S02]  /*1acb0*/  R2UR UR32, R10 ;  /* 0x000000000a2072ca */ /* 0x000fe400000e0000 */
[----:B------:R-:W-:Y:S01]  /*1acc0*/  R2UR UR33, R11 ;  /* 0x000000000b2172ca */ /* 0x000fe200000e0000 */
[----:B------:R-:W-:Y:S02]  /*1acd0*/  WARPGROUP.DEPBAR.LE gsb0, 0x0 ;  /* 0x00008000000079c5 */ /* 0x000fe40000010000 */
[----:B------:R-:W-:-:S06]  /*1ace0*/  WARPGROUP.ARRIVE ;  /* 0x00000000000079c5 */ /* 0x000fcc0000000000 */
[----:B------:R-:W-:Y:S03]  /*1acf0*/  QGMMA.64x128x32.F32.E4M3.E4M3 R152, gdesc[UR28], R152, gsb0 ;  /* 0x01e000001c9879f3 */ /* 0x000fe60008000898 */
[----:B------:R-:W1:Y:S01]  /*1ad00*/  S2R R226, SR_TID.X ;  /* 0x0000000000e27919 */ /* 0x000e620000002100 */
[----:B------:R-:W-:Y:S02]  /*1ad10*/  WARPGROUP.DEPBAR.LE gsb0, 0x0 ;  /* 0x00008000000079c5 */ /* 0x000fe40000010000 */
[----:B------:R-:W-:-:S06]  /*1ad20*/  WARPGROUP.ARRIVE ;  /* 0x00000000000079c5 */ /* 0x000fcc0000000000 */
[----:B------:R-:W-:Y:S01]  /*1ad30*/  QGMMA.64x128x32.F32.E4M3.E4M3 R152, gdesc[UR32], R152, gsb0 ;  /* 0x01e00000209879f3 */ /* 0x000fe20008000898 */
[----:B-1----:R-:W-:-:S04]  /*1ad40*/  SHF.R.U32.HI R226, RZ, 0x7, R226 ;  /* 0x00000007ffe27819 */ /* 0x002fc800000116e2 */
[----:B------:R-:W-:Y:S01]  /*1ad50*/  IADD3 R20, -R226, 0xb, RZ ;  /* 0x0000000be2147810 */ /* 0x000fe20007ffe1ff */
[----:B------:R-:W-:-:S04]  /*1ad60*/  WARPGROUP.DEPBAR.LE gsb0, 0x0 ;  /* 0x00008000000079c5 */ /* 0x000fc80000010000 */
[----:B------:R0:W-:Y:S06]  /*1ad70*/  BAR.ARV R20, 0x100 ;  /* 0x000400140000751d */ /* 0x0001ec0000002000 */
[----:B------:R-:W-:Y:S05]  /*1ad80*/  @!P0 BRA `(.L_x_3239) ;  /* 0x0000000000048947 */ /* 0x000fea0003800000 */
[----:B------:R-:W-:Y:S01]  /*1ad90*/  BPT.TRAP 0x1 ;  /* 0x000000040000795c */ /* 0x000fe20000300000 */
.L_x_3239:
[----:B------:R-:W2:Y:S01]  /*1ada0*/  LDL R226, [R1+0x8c] ;  /* 0x00008c0001e27983 */ /* 0x000ea20000100800 */
[----:B------:R-:W1:Y:S03]  /*1adb0*/  LDC R21, c[0x0][0x448] ;  /* 0x00011200ff157b82 */ /* 0x000e660000000800 */
[----:B------:R3:W-:Y:S04]  /*1adc0*/  STL [R1+0x1d4], R8 ;  /* 0x0001d40801007387 */ /* 0x0007e80000100800 */
[----:B---3--:R-:W2:Y:S01]  /*1add0*/  LDL R8, [R1+0x60] ;  /* 0x0000600001087983 */ /* 0x008ea20000100800 */
[C---:B-----5:R-:W-:Y:S01]  /*1ade0*/  FMUL.FTZ R154, R2.reuse, R154 ;  /* 0x0000009a029a7220 */ /* 0x060fe20000410000 */
[C---:B------:R-:W-:Y:S01]  /*1adf0*/  FMUL.FTZ R152, R2.reuse, R152 ;  /* 0x0000009802987220 */ /* 0x040fe20000410000 */
[C---:B------:R-:W-:Y:S01]  /*1ae00*/  FMUL.FTZ R158, R2.reuse, R158 ;  /* 0x0000009e029e7220 */ /* 0x040fe20000410000 */
[----:B------:R3:W-:Y:S01]  /*1ae10*/  STL [R1+0x1d0], R7 ;  /* 0x0001d00701007387 */ /* 0x0007e20000100800 */
[C---:B------:R-:W-:Y:S01]  /*1ae20*/  FMUL.FTZ R167, R2.reuse, R167 ;  /* 0x000000a702a77220 */ /* 0x040fe20000410000 */
[C---:B------:R-:W-:Y:S01]  /*1ae30*/  FMUL.FTZ R166, R2.reuse, R166 ;  /* 0x000000a602a67220 */ /* 0x040fe20000410000 */
[C---:B------:R-:W-:Y:S01]  /*1ae40*/  FMUL.FTZ R162, R2.reuse, R162 ;  /* 0x000000a202a27220 */ /* 0x040fe20000410000 */
[----:B------:R-:W-:Y:S01]  /*1ae50*/  STL [R1+0x1cc], R5 ;  /* 0x0001cc0501007387 */ /* 0x000fe20000100800 */
[C---:B------:R-:W-:Y:S01]  /*1ae60*/  FMUL.FTZ R163, R2.reuse, R163 ;  /* 0x000000a302a37220 */ /* 0x040fe20000410000 */
[C---:B------:R-:W-:Y:S01]  /*1ae70*/  FMUL.FTZ R155, R2.reuse, R155 ;  /* 0x0000009b029b7220 */ /* 0x040fe20000410000 */
[----:B-1----:R-:W-:Y:S01]  /*1ae80*/  ISETP.NE.AND P1, PT, R21, 0x1, PT ;  /* 0x000000011500780c */ /* 0x002fe20003f25270 */
[----:B------:R1:W-:Y:S01]  /*1ae90*/  STL [R1+0x1c8], R4 ;  /* 0x0001c80401007387 */ /* 0x0003e20000100800 */
[C---:B------:R-:W-:Y:S01]  /*1aea0*/  FMUL.FTZ R171, R2.reuse, R171 ;  /* 0x000000ab02ab7220 */ /* 0x040fe20000410000 */
[----:B---3--:R3:W-:Y:S01]  /*1aeb0*/  MUFU.TANH R7, R158 ;  /* 0x0000009e00077308 */ /* 0x0087e20000002400 */
[C---:B------:R-:W-:Y:S01]  /*1aec0*/  FMUL.FTZ R170, R2.reuse, R170 ;  /* 0x000000aa02aa7220 */ /* 0x040fe20000410000 */
[C---:B------:R-:W-:Y:S01]  /*1aed0*/  FMUL.FTZ R179, R2.reuse, R179 ;  /* 0x000000b302b37220 */ /* 0x040fe20000410000 */
[C---:B------:R-:W-:Y:S01]  /*1aee0*/  FMUL.FTZ R174, R2.reuse, R174 ;  /* 0x000000ae02ae7220 */ /* 0x040fe20000410000 */
[C---:B------:R-:W-:Y:S01]  /*1aef0*/  FMUL.FTZ R182, R2.reuse, R182 ;  /* 0x000000b602b67220 */ /* 0x040fe20000410000 */
[C---:B------:R-:W-:Y:S01]  /*1af00*/  FMUL.FTZ R187, R2.reuse, R187 ;  /* 0x000000bb02bb7220 */ /* 0x040fe20000410000 */
[C---:B------:R-:W-:Y:S01]  /*1af10*/  FMUL.FTZ R191, R2.reuse, R191 ;  /* 0x000000bf02bf7220 */ /* 0x040fe20000410000 */
[C---:B------:R-:W-:Y:S01]  /*1af20*/  FMUL.FTZ R178, R2.reuse, R178 ;  /* 0x000000b202b27220 */ /* 0x040fe20000410000 */
[----:B-1----:R1:W4:Y:S01]  /*1af30*/  MUFU.TANH R4, R152 ;  /* 0x0000009800047308 */ /* 0x0023220000002400 */
[C---:B---3--:R-:W-:Y:S01]  /*1af40*/  FMUL.FTZ R158, R2.reuse, R169 ;  /* 0x000000a9029e7220 */ /* 0x048fe20000410000 */
[----:B------:R-:W3:Y:S01]  /*1af50*/  @P1 LDC R227, c[0x0][0x44c] ;  /* 0x00011300ffe31b82 */ /* 0x000ee20000000800 */
[C---:B------:R-:W-:Y:S01]  /*1af60*/  FMUL.FTZ R190, R2.reuse, R190 ;  /* 0x000000be02be7220 */ /* 0x040fe20000410000 */
[C---:B------:R-:W-:Y:S01]  /*1af70*/  FMUL.FTZ R159, R2.reuse, R159 ;  /* 0x0000009f029f7220 */ /* 0x040fe20000410000 */
[C---:B------:R-:W-:Y:S01]  /*1af80*/  FMUL.FTZ R175, R2.reuse, R175 ;  /* 0x000000af02af7220 */ /* 0x040fe20000410000 */
[C---:B------:R-:W-:Y:S01]  /*1af90*/  FMUL.FTZ R228, R2.reuse, R153 ;  /* 0x0000009902e47220 */ /* 0x040fe20000410000 */
[C---:B------:R-:W-:Y:S01]  /*1afa0*/  FMUL.FTZ R183, R2.reuse, R183 ;  /* 0x000000b702b77220 */ /* 0x040fe20000410000 */
[----:B------:R0:W0:Y:S01]  /*1afb0*/  MUFU.TANH R5, R155 ;  /* 0x0000009b00057308 */ /* 0x0000220000002400 */
[C---:B-1----:R-:W-:Y:S01]  /*1afc0*/  FMUL.FTZ R152, R2.reuse, R156 ;  /* 0x0000009c02987220 */ /* 0x042fe20000410000 */
[----:B------:R-:W1:Y:S01]  /*1afd0*/  @P1 LDC R21, c[0x0][0x450] ;  /* 0x00011400ff151b82 */ /* 0x000e620000000800 */
[C---:B------:R-:W-:Y:S01]  /*1afe0*/  FMUL.FTZ R156, R2.reuse, R164 ;  /* 0x000000a4029c7220 */ /* 0x040fe20000410000 */
[C---:B------:R-:W-:Y:S01]  /*1aff0*/  FMUL.FTZ R194, R2.reuse, R194 ;  /* 0x000000c202c27220 */ /* 0x040fe20000410000 */
[C---:B------:R-:W-:Y:S01]  /*1b000*/  FMUL.FTZ R199, R2.reuse, R199 ;  /* 0x000000c702c77220 */ /* 0x040fe20000410000 */
[C---:B------:R-:W-:Y:S01]  /*1b010*/  FMUL.FTZ R202, R2.reuse, R202 ;  /* 0x000000ca02ca7220 */ /* 0x040fe20000410000 */
[----:B------:R-:W-:Y:S01]  /*1b020*/  FMUL.FTZ R203, R2, R203 ;  /* 0x000000cb02cb7220 */ /* 0x000fe20000410000 */
[----:B------:R0:W-:Y:S01]  /*1b030*/  MUFU.TANH R164, R166 ;  /* 0x000000a600a47308 */ /* 0x0001e20000002400 */
[----:B----4-:R-:W-:-:S02]  /*1b040*/  IMAD.MOV.U32 R169, RZ, RZ, R4 ;  /* 0x000000ffffa97224 */ /* 0x010fc400078e0004 */
[C---:B0-----:R-:W-:Y:S01]  /*1b050*/  FMUL.FTZ R155, R2.reuse, R161 ;  /* 0x000000a1029b7220 */ /* 0x041fe20000410000 */
[----:B------:R-:W-:Y:S01]  /*1b060*/  MOV R161, R7 ;  /* 0x0000000700a17202 */ /* 0x000fe20000000f00 */
[C---:B------:R-:W-:Y:S01]  /*1b070*/  FMUL.FTZ R198, R2.reuse, R198 ;  /* 0x000000c602c67220 */ /* 0x040fe20000410000 */
[C---:B------:R-:W-:Y:S01]  /*1b080*/  FMUL.FTZ R186, R2.reuse, R186 ;  /* 0x000000ba02ba7220 */ /* 0x040fe20000410000 */
[C---:B------:R-:W-:Y:S01]  /*1b090*/  FMUL.FTZ R195, R2.reuse, R195 ;  /* 0x000000c302c37220 */ /* 0x040fe20000410000 */
[----:B------:R-:W-:Y:S01]  /*1b0a0*/  MUFU.TANH R4, R171 ;  /* 0x000000ab00047308 */ /* 0x000fe20000002400 */
[----:B------:R-:W-:Y:S02]  /*1b0b0*/  IMAD.MOV.U32 R166, RZ, RZ, R161 ;  /* 0x000000ffffa67224 */ /* 0x000fe400078e00a1 */
[C---:B------:R-:W-:Y:S01]  /*1b0c0*/  FMUL.FTZ R161, R2.reuse, R172 ;  /* 0x000000ac02a17220 */ /* 0x040fe20000410000 */
[----:B------:R-:W-:Y:S01]  /*1b0d0*/  FMUL.FTZ R172, R2, R188 ;  /* 0x000000bc02ac7220 */ /* 0x000fe20000410000 */
[----:B------:R-:W-:-:S03]  /*1b0e0*/  IMAD.MOV.U32 R188, RZ, RZ, R5 ;  /* 0x000000ffffbc7224 */ /* 0x000fc600078e0005 */
[----:B------:R-:W-:Y:S08]  /*1b0f0*/  MUFU.TANH R7, R170 ;  /* 0x000000aa00077308 */ /* 0x000ff00000002400 */
[----:B------:R-:W-:Y:S08]  /*1b100*/  MUFU.TANH R5, R190 ;  /* 0x000000be00057308 */ /* 0x000ff00000002400 */
[----:B------:R0:W-:Y:S01]  /*1b110*/  MUFU.TANH R153, R159 ;  /* 0x0000009f00997308 */ /* 0x0001e20000002400 */
[C---:B------:R-:W-:Y:S01]  /*1b120*/  FMUL.FTZ R206, R2.reuse, R206 ;  /* 0x000000ce02ce7220 */ /* 0x040fe20000410000 */
[----:B------:R-:W-:-:S06]  /*1b130*/  FMUL.FTZ R207, R2, R207 ;  /* 0x000000cf02cf7220 */ /* 0x000fcc0000410000 */
[----:B------:R-:W-:Y:S01]  /*1b140*/  MUFU.TANH R228, R228 ;  /* 0x000000e400e47308 */ /* 0x000fe20000002400 */
[----:B0-----:R-:W-:-:S07]  /*1b150*/  FMUL.FTZ R159, R2, R168 ;  /* 0x000000a8029f7220 */ /* 0x001fce0000410000 */
        /* <DEDUP_REMOVED lines=8> */
[----:B--2---:R-:W-:-:S07]  /*1b1e0*/  IMAD.IADD R226, R226, 0x1, R8 ;  /* 0x00000001e2e27824 */ /* 0x004fce00078e0208 */
[----:B------:R0:W2:Y:S01]  /*1b1f0*/  MUFU.TANH R8, R154 ;  /* 0x0000009a00087308 */ /* 0x0000a20000002400 */
[----:B---3--:R-:W-:-:S05]  /*1b200*/  @P1 IMAD.HI.U32 R227, R226, R227, RZ ;  /* 0x000000e3e2e31227 */ /* 0x008fca00078e00ff */
[----:B-1----:R-:W-:Y:S01]  /*1b210*/  @P1 SHF.R.U32.HI R226, RZ, R21, R227 ;  /* 0x00000015ffe21219 */ /* 0x002fe200000116e3 */
[C---:B------:R-:W-:Y:S01]  /*1b220*/  FMUL.FTZ R21, R2.reuse, R157 ;  /* 0x0000009d02157220 */ /* 0x040fe20000410000 */
[----:B------:R1:W3:Y:S01]  /*1b230*/  MUFU.TANH R227, R167 ;  /* 0x000000a700e37308 */ /* 0x0002e20000002400 */
[C---:B0-----:R-:W-:Y:S01]  /*1b240*/  FMUL.FTZ R154, R2.reuse, R160 ;  /* 0x000000a0029a7220 */ /* 0x041fe20000410000 */
[----:B------:R-:W-:Y:S01]  /*1b250*/  FMUL.FTZ R157, R2, R165 ;  /* 0x000000a5029d7220 */ /* 0x000fe20000410000 */
[----:B--2---:R-:W-:-:S05]  /*1b260*/  IMAD.MOV.U32 R160, RZ, RZ, R8 ;  /* 0x000000ffffa07224 */ /* 0x004fca00078e0008 */
[----:B------:R0:W2:Y:S01]  /*1b270*/  MUFU.TANH R165, R174 ;  /* 0x000000ae00a57308 */ /* 0x0000a20000002400 */
[----:B-1----:R-:W-:Y:S02]  /*1b280*/  IMAD.MOV.U32 R167, RZ, RZ, R160 ;  /* 0x000000ffffa77224 */ /* 0x002fe400078e00a0 */
[C---:B------:R-:W-:Y:S01]  /*1b290*/  FMUL.FTZ R160, R2.reuse, R173 ;  /* 0x000000ad02a07220 */ /* 0x040fe20000410000 */
[C---:B------:R-:W-:Y:S01]  /*1b2a0*/  FMUL.FTZ R173, R2.reuse, R189 ;  /* 0x000000bd02ad7220 */ /* 0x040fe20000410000 */
[----:B------:R-:W-:-:S03]  /*1b2b0*/  FMUL.FTZ R189, R2, R204 ;  /* 0x000000cc02bd7220 */ /* 0x000fc60000410000 */
[----:B------:R-:W-:Y:S01]  /*1b2c0*/  MUFU.TANH R8, R162 ;  /* 0x000000a200087308 */ /* 0x000fe20000002400 */
[----:B---3--:R-:W-:Y:S01]  /*1b2d0*/  IMAD.MOV.U32 R170, RZ, RZ, R227 ;  /* 0x000000ffffaa7224 */ /* 0x008fe200078e00e3 */
[----:B------:R-:W3:Y:S01]  /*1b2e0*/  LDL R204, [R1+0x58] ;  /* 0x0000580001cc7983 */ /* 0x000ee20000100800 */
[----:B0-----:R-:W-:-:S05]  /*1b2f0*/  IMAD.MOV.U32 R174, RZ, RZ, R7 ;  /* 0x000000ffffae7224 */ /* 0x001fca00078e0007 */
[----:B------:R0:W1:Y:S01]  /*1b300*/  MUFU.TANH R162, R163 ;  /* 0x000000a300a27308 */ /* 0x0000620000002400 */
[----:B--2---:R-:W-:Y:S02]  /*1b310*/  IMAD.MOV.U32 R175, RZ, RZ, R165 ;  /* 0x000000ffffaf7224 */ /* 0x004fe400078e00a5 */
[----:B------:R-:W-:-:S05]  /*1b320*/  FMUL.FTZ R165, R2, R185 ;  /* 0x000000b902a57220 */ /* 0x000fca0000410000 */
[----:B------:R2:W-:Y:S01]  /*1b330*/  MUFU.TANH R227, R179 ;  /* 0x000000b300e37308 */ /* 0x0005e20000002400 */
[C---:B0-----:R-:W-:Y:S01]  /*1b340*/  FMUL.FTZ R163, R2.reuse, R177 ;  /* 0x000000b102a37220 */ /* 0x041fe20000410000 */
[----:B------:R-:W-:-:S06]  /*1b350*/  FMUL.FTZ R177, R2, R184 ;  /* 0x000000b802b17220 */ /* 0x000fcc0000410000 */
[----:B------:R0:W-:Y:S01]  /*1b360*/  MUFU.TANH R7, R178 ;  /* 0x000000b200077308 */ /* 0x0001e20000002400 */
[----:B--2---:R-:W-:Y:S01]  /*1b370*/  MOV R179, R164 ;  /* 0x000000a400b37202 */ /* 0x004fe20000000f00 */
[C---:B------:R-:W-:Y:S01]  /*1b380*/  FMUL.FTZ R164, R2.reuse, R181 ;  /* 0x000000b502a47220 */ /* 0x040fe20000410000 */
[----:B-1----:R-:W-:Y:S02]  /*1b390*/  IMAD.MOV.U32 R171, RZ, RZ, R162 ;  /* 0x000000ffffab7224 */ /* 0x002fe400078e00a2 */
[C---:B------:R-:W-:Y:S01]  /*1b3a0*/  FMUL.FTZ R162, R2.reuse, R176 ;  /* 0x000000b002a27220 */ /* 0x040fe20000410000 */
[----:B------:R-:W-:Y:S02]  /*1b3b0*/  IMAD.MOV.U32 R176, RZ, RZ, R4 ;  /* 0x000000ffffb07224 */ /* 0x000fe400078e0004 */
[----:B------:R-:W-:Y:S01]  /*1b3c0*/  IMAD.MOV.U32 R184, RZ, RZ, R179 ;  /* 0x000000ffffb87224 */ /* 0x000fe200078e00b3 */
[----:B------:R1:W2:Y:S01]  /*1b3d0*/  MUFU.TANH R181, R182 ;  /* 0x000000b600b57308 */ /* 0x0002a20000002400 */
[----:B0-----:R-:W-:-:S07]  /*1b3e0*/  FMUL.FTZ R178, R2, R180 ;  /* 0x000000b402b27220 */ /* 0x001fce0000410000 */
[----:B------:R-:W-:Y:S01]  /*1b3f0*/  MUFU.TANH R4, R187 ;  /* 0x000000bb00047308 */ /* 0x000fe20000002400 */
[----:B-1----:R-:W-:-:S07]  /*1b400*/  IMAD.MOV.U32 R182, RZ, RZ, R169 ;  /* 0x000000ffffb67224 */ /* 0x002fce00078e00a9 */
[----:B------:R0:W1:Y:S01]  /*1b410*/  MUFU.TANH R187, R191 ;  /* 0x000000bf00bb7308 */ /* 0x0000620000002400 */
[----:B--2---:R-:W-:Y:S01]  /*1b420*/  IMAD.MOV.U32 R190, RZ, RZ, R181 ;  /* 0x000000ffffbe7224 */ /* 0x004fe200078e00b5 */
[----:B------:R-:W-:Y:S01]  /*1b430*/  MOV R181, R174 ;  /* 0x000000ae00b57202 */ /* 0x000fe20000000f00 */
[----:B------:R-:W-:-:S05]  /*1b440*/  FMUL.FTZ R174, R2, R197 ;  /* 0x000000c502ae7220 */ /* 0x000fca0000410000 */
[----:B------:R2:W4:Y:S01]  /*1b450*/  MUFU.TANH R169, R183 ;  /* 0x000000b700a97308 */ /* 0x0005220000002400 */
[----:B0-----:R-:W-:Y:S02]  /*1b460*/  IMAD.MOV.U32 R191, RZ, RZ, R166 ;  /* 0x000000ffffbf7224 */ /* 0x001fe400078e00a6 */
[----:B------:R-:W-:Y:S01]  /*1b470*/  FMUL.FTZ R166, R2, R193 ;  /* 0x000000c102a67220 */ /* 0x000fe20000410000 */
[----:B------:R-:W-:-:S04]  /*1b480*/  IMAD.MOV.U32 R193, RZ, RZ, R168 ;  /* 0x000000ffffc17224 */ /* 0x000fc800078e00a8 */
[----:B------:R0:W-:Y:S01]  /*1b490*/  MUFU.TANH R179, R194 ;  /* 0x000000c200b37308 */ /* 0x0001e20000002400 */
[----:B--2---:R-:W-:Y:S02]  /*1b4a0*/  IMAD.MOV.U32 R183, RZ, RZ, R170 ;  /* 0x000000ffffb77224 */ /* 0x004fe400078e00aa */
[----:B------:R-:W-:Y:S02]  /*1b4b0*/  IMAD.MOV.U32 R170, RZ, RZ, R167 ;  /* 0x000000ffffaa7224 */ /* 0x000fe400078e00a7 */
[----:B------:R-:W-:-:S03]  /*1b4c0*/  FMUL.FTZ R167, R2, R192 ;  /* 0x000000c002a77220 */ /* 0x000fc60000410000 */
[----:B------:R2:W-:Y:S01]  /*1b4d0*/  MUFU.TANH R197, R199 ;  /* 0x000000c700c57308 */ /* 0x0005e20000002400 */
[----:B0-----:R-:W-:Y:S02]  /*1b4e0*/  IMAD.MOV.U32 R194, RZ, RZ, R176 ;  /* 0x000000ffffc27224 */ /* 0x001fe400078e00b0 */
[C---:B------:R-:W-:Y:S01]  /*1b4f0*/  FMUL.FTZ R176, R2.reuse, R201 ;  /* 0x000000c902b07220 */ /* 0x040fe20000410000 */
[----:B-1----:R-:W-:Y:S02]  /*1b500*/  IMAD.MOV.U32 R201, RZ, RZ, R187 ;  /* 0x000000ffffc97224 */ /* 0x002fe400078e00bb */
[----:B------:R-:W-:Y:S02]  /*1b510*/  IMAD.MOV.U32 R187, RZ, RZ, R183 ;  /* 0x000000ffffbb7224 */ /* 0x000fe400078e00b7 */
[----:B----4-:R-:W-:Y:S01]  /*1b520*/  IMAD.MOV.U32 R192, RZ, RZ, R169 ;  /* 0x000000ffffc07224 */ /* 0x010fe200078e00a9 */
[----:B------:R0:W1:Y:S01]  /*1b530*/  MUFU.TANH R183, R202 ;  /* 0x000000ca00b77308 */ /* 0x0000620000002400 */
[----:B--2---:R-:W-:Y:S01]  /*1b540*/  MOV R199, R175 ;  /* 0x000000af00c77202 */ /* 0x004fe20000000f00 */
[C---:B------:R-:W-:Y:S01]  /*1b550*/  FMUL.FTZ R175, R2.reuse, R200 ;  /* 0x000000c802af7220 */ /* 0x040fe20000410000 */
[----:B------:R-:W-:Y:S01]  /*1b560*/  IMAD.MOV.U32 R200, RZ, RZ, R184 ;  /* 0x000000ffffc87224 */ /* 0x000fe200078e00b8 */
[----:B------:R-:W-:Y:S01]  /*1b570*/  MOV R184, R7 ;  /* 0x0000000700b87202 */ /* 0x000fe20000000f00 */
[----:B------:R-:W-:Y:S01]  /*1b580*/  FMUL.FTZ R169, R2, R196 ;  /* 0x000000c402a97220 */ /* 0x000fe20000410000 */
[----:B------:R-:W-:-:S02]  /*1b590*/  IMAD.MOV.U32 R196, RZ, RZ, R153 ;  /* 0x000000ffffc47224 */ /* 0x000fc400078e0099 */
[----:B------:R2:W-:Y:S01]  /*1b5a0*/  MUFU.TANH R7, R203 ;  /* 0x000000cb00077308 */ /* 0x0005e20000002400 */
[----:B0-----:R-:W-:-:S07]  /*1b5b0*/  IMAD.MOV.U32 R202, RZ, RZ, R5 ;  /* 0x000000ffffca7224 */ /* 0x001fce00078e0005 */
[----:B------:R0:W-:Y:S01]  /*1b5c0*/  MUFU.TANH R5, R206 ;  /* 0x000000ce00057308 */ /* 0x0001e20000002400 */
[----:B--2---:R-:W-:-:S07]  /*1b5d0*/  IMAD.MOV.U32 R203, RZ, RZ, R4 ;  /* 0x000000ffffcb7224 */ /* 0x004fce00078e0004 */
[----:B------:R2:W-:Y:S01]  /*1b5e0*/  MUFU.TANH R4, R207 ;  /* 0x000000cf00047308 */ /* 0x0005e20000002400 */
[----:B0-----:R-:W4:Y:S07]  /*1b5f0*/  LDL R206, [R1+0x64] ;  /* 0x0000640001ce7983 */ /* 0x001f2e0000100800 */
[----:B------:R0:W1:Y:S01]  /*1b600*/  MUFU.TANH R185, R198 ;  /* 0x000000c600b97308 */ /* 0x0000620000002400 */
[----:B--2---:R-:W4:Y:S04]  /*1b610*/  LDL R207, [R1+0x78] ;  /* 0x0000780001cf7983 */ /* 0x004f280000100800 */
[----:B------:R-:W2:Y:S03]  /*1b620*/  SHFL.IDX PT, R153, R226, RZ, 0x1c1f ;  /* 0x001c1fffe2997589 */ /* 0x000ea600000e0000 */
[----:B------:R-:W2:Y:S01]  /*1b630*/  MUFU.TANH R154, R154 ;  /* 0x0000009a009a7308 */ /* 0x000ea20000002400 */
[----:B0-----:R-:W-:-:S02]  /*1b640*/  IMAD.MOV.U32 R198, RZ, RZ, R188 ;  /* 0x000000ffffc67224 */ /* 0x001fc400078e00bc */
[----:B------:R-:W-:Y:S02]  /*1b650*/  IMAD.MOV.U32 R188, RZ, RZ, R170 ;  /* 0x000000ffffbc7224 */ /* 0x000fe400078e00aa */
[----:B------:R-:W-:Y:S01]  /*1b660*/  IMAD.MOV.U32 R170, RZ, RZ, -0x80 ;  /* 0xffffff80ffaa7424 */ /* 0x000fe200078e00ff */
[----:B------:R0:W2:Y:S02]  /*1b670*/  SHFL.IDX PT, R168, R226, 0x1, 0x1c1f ;  /* 0x003c1f00e2a87f89 */ /* 0x0000a400000e0000 */
[----:B------:R-:W2:Y:S01]  /*1b680*/  MUFU.TANH R21, R21 ;  /* 0x0000001500157308 */ /* 0x000ea20000002400 */
[----:B------:R-:W-:-:S07]  /*1b690*/  IMAD R170, R3, R170, 0x1 ;  /* 0x0000000103aa7424 */ /* 0x000fce00078e02aa */
[----:B------:R-:W-:Y:S08]  /*1b6a0*/  MUFU.TANH R180, R186 ;  /* 0x000000ba00b47308 */ /* 0x000ff00000002400 */
[----:B------:R-:W-:Y:S08]  /*1b6b0*/  MUFU.TANH R157, R157 ;  /* 0x0000009d009d7308 */ /* 0x000ff00000002400 */
[----:B------:R1:W2:Y:S08]  /*1b6c0*/  MUFU.TANH R186, R195 ;  /* 0x000000c300ba7308 */ /* 0x0002b00000002400 */
[----:B------:R-:W2:Y:S08]  /*1b6d0*/  MUFU.TANH R160, R160 ;  /* 0x000000a000a07308 */ /* 0x000eb00000002400 */
[----:B------:R-:W2:Y:S08]  /*1b6e0*/  MUFU.TANH R162, R162 ;  /* 0x000000a200a27308 */ /* 0x000eb00000002400 */
[----:B------:R-:W2:Y:S01]  /*1b6f0*/  MUFU.TANH R163, R163 ;  /* 0x000000a300a37308 */ /* 0x000ea20000002400 */
[----:B-1----:R-:W-:-:S07]  /*1b700*/  FMUL.FTZ R195, R2, R211 ;  /* 0x000000d302c37220 */ /* 0x002fce0000410000 */
[----:B------:R-:W1:Y:S08]  /*1b710*/  MUFU.TANH R178, R178 ;  /* 0x000000b200b27308 */ /* 0x000e700000002400 */
[----:B------:R-:W1:Y:S08]  /*1b720*/  MUFU.TANH R164, R164 ;  /* 0x000000a400a47308 */ /* 0x000e700000002400 */
[----:B------:R-:W1:Y:S08]  /*1b730*/  MUFU.TANH R177, R177 ;  /* 0x000000b100b17308 */ /* 0x000e700000002400 */
[----:B------:R-:W1:Y:S01]  /*1b740*/  MUFU.TANH R165, R165 ;  /* 0x000000a500a57308 */ /* 0x000e620000002400 */
[C---:B------:R-:W-:Y:S01]  /*1b750*/  FMUL.FTZ R229, R2.reuse, R210 ;  /* 0x000000d202e57220 */ /* 0x040fe20000410000 */
[----:B0-----:R-:W-:Y:S01]  /*1b760*/  FMUL.FTZ R226, R2, R214 ;  /* 0x000000d602e27220 */ /* 0x001fe20000410000 */
[----:B------:R-:W-:-:S05]  /*1b770*/  IMAD.MOV.U32 R210, RZ, RZ, R183 ;  /* 0x000000ffffd27224 */ /* 0x000fca00078e00b7 */
[----:B------:R-:W0:Y:S01]  /*1b780*/  MUFU.TANH R173, R173 ;  /* 0x000000ad00ad7308 */ /* 0x000e220000002400 */
[----:B------:R-:W-:-:S07]  /*1b790*/  IMAD.MOV.U32 R214, RZ, RZ, R185 ;  /* 0x000000ffffd67224 */ /* 0x000fce00078e00b9 */
[----:B------:R-:W0:Y:S08]  /*1b7a0*/  MUFU.TANH R167, R167 ;  /* 0x000000a700a77308 */ /* 0x000e300000002400 */
[----:B------:R-:W0:Y:S08]  /*1b7b0*/  MUFU.TANH R166, R166 ;  /* 0x000000a600a67308 */ /* 0x000e300000002400 */
[----:B------:R-:W0:Y:S08]  /*1b7c0*/  MUFU.TANH R169, R169 ;  /* 0x000000a900a97308 */ /* 0x000e300000002400 */
[----:B------:R-:W0:Y:S08]  /*1b7d0*/  MUFU.TANH R174, R174 ;  /* 0x000000ae00ae7308 */ /* 0x000e300000002400 */
[----:B------:R-:W0:Y:S08]  /*1b7e0*/  MUFU.TANH R175, R175 ;  /* 0x000000af00af7308 */ /* 0x000e300000002400 */
[----:B------:R-:W0:Y:S08]  /*1b7f0*/  MUFU.TANH R176, R176 ;  /* 0x000000b000b07308 */ /* 0x000e300000002400 */
[----:B------:R-:W0:Y:S01]  /*1b800*/  MUFU.TANH R189, R189 ;  /* 0x000000bd00bd7308 */ /* 0x000e220000002400 */
[----:B----4-:R-:W-:-:S05]  /*1b810*/  IADD3 R170, R206, R170, -R207 ;  /* 0x000000aaceaa7210 */ /* 0x010fca0007ffe8cf */
[----:B---3--:R-:W-:-:S04]  /*1b820*/  IMAD.IADD R170, R170, 0x1, -R204 ;  /* 0x00000001aaaa7824 */ /* 0x008fc800078e0acc */
[----:B--2---:R-:W-:Y:S02]  /*1b830*/  IMAD.IADD R153, R170, 0x1, R153 ;  /* 0x00000001aa997824 */ /* 0x004fe400078e0299 */
[----:B------:R-:W-:-:S03]  /*1b840*/  IMAD.MOV.U32 R204, RZ, RZ, R202 ;  /* 0x000000ffffcc7224 */ /* 0x000fc600078e00ca */
[C---:B------:R-:W-:Y:S01]  /*1b850*/  ISETP.GT.AND P2, PT, R153.reuse, RZ, PT ;  /* 0x000000ff9900720c */ /* 0x040fe20003f44270 */
[----:B------:R-:W-:Y:S01]  /*1b860*/  IMAD.MOV.U32 R202, RZ, RZ, R199 ;  /* 0x000000ffffca7224 */ /* 0x000fe200078e00c7 */
[C---:B------:R-:W-:Y:S01]  /*1b870*/  ISETP.GT.AND P3, PT, R153.reuse, 0x1, PT ;  /* 0x000000019900780c */ /* 0x040fe20003f64270 */
[----:B------:R-:W-:Y:S01]  /*1b880*/  IMAD.MOV.U32 R199, RZ, RZ, R192 ;  /* 0x000000ffffc77224 */ /* 0x000fe200078e00c0 */
[----:B------:R-:W-:Y:S01]  /*1b890*/  FSEL R192, R182, -INF , P2 ;  /* 0xff800000b6c07808 */ /* 0x000fe20001000000 */
[----:B------:R-:W-:Y:S01]  /*1b8a0*/  IMAD.MOV.U32 R206, RZ, RZ, R203 ;  /* 0x000000ffffce7224 */ /* 0x000fe200078e00cb */
[C---:B------:R-:W-:Y:S02]  /*1b8b0*/  ISETP.GT.AND P4, PT, R153.reuse, 0x8, PT ;  /* 0x000000089900780c */ /* 0x040fe40003f84270 */
[C---:B------:R-:W-:Y:S02]  /*1b8c0*/  ISETP.GT.AND P2, PT, R153.reuse, 0x10, PT ;  /* 0x000000109900780c */ /* 0x040fe40003f44270 */
[----:B------:R-:W-:Y:S01]  /*1b8d0*/  MOV R203, R201 ;  /* 0x000000c900cb7202 */ /* 0x000fe20000000f00 */
[----:B------:R-:W-:Y:S01]  /*1b8e0*/  IMAD.MOV.U32 R201, RZ, RZ, R197 ;  /* 0x000000ffffc97224 */ /* 0x000fe200078e00c5 */
[----:B------:R-:W-:Y:S01]  /*1b8f0*/  IADD3 R168, R170, R168, RZ ;  /* 0x000000a8aaa87210 */ /* 0x000fe20007ffe0ff */
[----:B------:R-:W-:Y:S01]  /*1b900*/  IMAD.MOV.U32 R197, RZ, RZ, R190 ;  /* 0x000000ffffc57224 */ /* 0x000fe200078e00be */
[C---:B------:R-:W-:Y:S01]  /*1b910*/  ISETP.GT.AND P1, PT, R153.reuse, 0x9, PT ;  /* 0x000000099900780c */ /* 0x040fe20003f24270 */
[----:B------:R-:W-:Y:S01]  /*1b920*/  IMAD.MOV.U32 R190, RZ, RZ, R227 ;  /* 0x000000ffffbe7224 */ /* 0x000fe200078e00e3 */
[----:B------:R-:W-:Y:S01]  /*1b930*/  FSEL R170, R228, -INF , P3 ;  /* 0xff800000e4aa7808 */ /* 0x000fe20001800000 */
[----:B------:R-:W-:Y:S01]  /*1b940*/  FMUL.FTZ R227, R2, R215 ;  /* 0x000000d702e37220 */ /* 0x000fe20000410000 */
[----:B------:R-:W-:-:S02]  /*1b950*/  ISETP.GT.AND P3, PT, R153, 0x11, PT ;  /* 0x000000119900780c */ /* 0x000fc40003f64270 */
[----:B------:R-:W-:Y:S02]  /*1b960*/  FSEL R152, R152, -INF , P4 ;  /* 0xff80000098987808 */ /* 0x000fe40002000000 */
[----:B------:R-:W-:Y:S01]  /*1b970*/  FSEL R182, R154, -INF , P2 ;  /* 0xff8000009ab67808 */ /* 0x000fe20001000000 */
[----:B------:R-:W-:Y:S01]  /*1b980*/  IMAD.MOV.U32 R154, RZ, RZ, R206 ;  /* 0x000000ffff9a7224 */ /* 0x000fe200078e00ce */
[----:B------:R-:W-:Y:S01]  /*1b990*/  ISETP.GT.AND P4, PT, R153, 0x18, PT ;  /* 0x000000189900780c */ /* 0x000fe20003f84270 */
[----:B------:R-:W-:Y:S01]  /*1b9a0*/  IMAD.MOV.U32 R215, RZ, RZ, R171 ;  /* 0x000000ffffd77224 */ /* 0x000fe200078e00ab */
[----:B------:R-:W-:Y:S01]  /*1b9b0*/  FSEL R171, R21, -INF , P1 ;  /* 0xff80000015ab7808 */ /* 0x000fe20000800000 */
[----:B------:R-:W-:Y:S01]  /*1b9c0*/  IMAD.MOV.U32 R206, RZ, RZ, R204 ;  /* 0x000000ffffce7224 */ /* 0x000fe200078e00cc */
[----:B------:R-:W-:Y:S01]  /*1b9d0*/  ISETP.GT.AND P1, PT, R153, 0x19, PT ;  /* 0x000000199900780c */ /* 0x000fe20003f24270 */
[----:B------:R-:W-:Y:S01]  /*1b9e0*/  IMAD.MOV.U32 R204, RZ, RZ, R197 ;  /* 0x000000ffffcc7224 */ /* 0x000fe200078e00c5 */
[----:B------:R-:W-:Y:S01]  /*1b9f0*/  FSEL R155, R155, -INF , P3 ;  /* 0xff8000009b9b7808 */ /* 0x000fe20001800000 */
[----:B------:R-:W-:Y:S01]  /*1ba00*/  IMAD.MOV.U32 R197, RZ, RZ, R188 ;  /* 0x000000ffffc57224 */ /* 0x000fe200078e00bc */
[C---:B------:R-:W-:Y:S01]  /*1ba10*/  ISETP.GT.AND P2, PT, R153.reuse, 0x20, PT ;  /* 0x000000209900780c */ /* 0x040fe20003f44270 */
[----:B------:R-:W-:Y:S01]  /*1ba20*/  IMAD.MOV.U32 R207, RZ, RZ, R203 ;  /* 0x000000ffffcf7224 */ /* 0x000fe200078e00cb */
[C---:B------:R-:W-:Y:S01]  /*1ba30*/  ISETP.GT.AND P3, PT, R153.reuse, 0x21, PT ;  /* 0x000000219900780c */ /* 0x040fe20003f64270 */
[----:B------:R-:W-:Y:S01]  /*1ba40*/  IMAD.MOV.U32 R211, RZ, RZ, R201 ;  /* 0x000000ffffd37224 */ /* 0x000fe200078e00c9 */
[----:B------:R-:W-:Y:S01]  /*1ba50*/  FSEL R188, R156, -INF , P4 ;  /* 0xff8000009cbc7808 */ /* 0x000fe20002000000 */
[----:B------:R-:W-:Y:S01]  /*1ba60*/  IMAD.MOV.U32 R201, RZ, RZ, R187 ;  /* 0x000000ffffc97224 */ /* 0x000fe200078e00bb */
[----:B------:R-:W-:Y:S01]  /*1ba70*/  ISETP.GT.AND P4, PT, R153, 0x28, PT ;  /* 0x000000289900780c */ /* 0x000fe20003f84270 */
[----:B------:R-:W-:Y:S01]  /*1ba80*/  IMAD.MOV.U32 R21, RZ, RZ, R186 ;  /* 0x000000ffff157224 */ /* 0x000fe200078e00ba */
[----:B------:R-:W-:Y:S01]  /*1ba90*/  MOV R203, R193 ;  /* 0x000000c100cb7202 */ /* 0x000fe20000000f00 */
[----:B------:R-:W-:Y:S01]  /*1baa0*/  IMAD.MOV.U32 R193, RZ, RZ, R181 ;  /* 0x000000ffffc17224 */ /* 0x000fe200078e00b5 */
[----:B------:R-:W-:-:S02]  /*1bab0*/  FSEL R187, R157, -INF , P1 ;  /* 0xff8000009dbb7808 */ /* 0x000fc40000800000 */
[----:B------:R-:W-:Y:S02]  /*1bac0*/  MOV R156, R180 ;  /* 0x000000b4009c7202 */ /* 0x000fe40000000f00 */
[----:B------:R-:W-:Y:S02]  /*1bad0*/  ISETP.GT.AND P1, PT, R153, 0x29, PT ;  /* 0x000000299900780c */ /* 0x000fe40003f24270 */
[----:B------:R-:W-:Y:S02]  /*1bae0*/  FSEL R186, R159, -INF , P2 ;  /* 0xff8000009fba7808 */ /* 0x000fe40001000000 */
[----:B------:R-:W-:Y:S01]  /*1baf0*/  FSEL R181, R158, -INF , P3 ;  /* 0xff8000009eb57808 */ /* 0x000fe20001800000 */
[----:B------:R-:W-:Y:S01]  /*1bb00*/  IMAD.MOV.U32 R157, RZ, RZ, R179 ;  /* 0x000000ffff9d7224 */ /* 0x000fe200078e00b3 */
[C---:B------:R-:W-:Y:S02]  /*1bb10*/  ISETP.GT.AND P2, PT, R153.reuse, 0x30, PT ;  /* 0x000000309900780c */ /* 0x040fe40003f44270 */
[----:B------:R-:W-:-:S02]  /*1bb20*/  ISETP.GT.AND P3, PT, R153, 0x31, PT ;  /* 0x000000319900780c */ /* 0x000fc40003f64270 */
[----:B------:R-:W-:Y:S02]  /*1bb30*/  FSEL R180, R161, -INF , P4 ;  /* 0xff800000a1b47808 */ /* 0x000fe40002000000 */
[C---:B------:R-:W-:Y:S02]  /*1bb40*/  ISETP.GT.AND P4, PT, R153.reuse, 0x38, PT ;  /* 0x000000389900780c */ /* 0x040fe40003f84270 */
[----:B------:R-:W-:Y:S02]  /*1bb50*/  FSEL R183, R160, -INF , P1 ;  /* 0xff800000a0b77808 */ /* 0x000fe40000800000 */
[----:B------:R-:W-:Y:S02]  /*1bb60*/  ISETP.GT.AND P1, PT, R153, 0x39, PT ;  /* 0x000000399900780c */ /* 0x000fe40003f24270 */
[----:B------:R-:W-:Y:S02]  /*1bb70*/  FSEL R185, R162, -INF , P2 ;  /* 0xff800000a2b97808 */ /* 0x000fe40001000000 */
[----:B------:R-:W-:Y:S01]  /*1bb80*/  FSEL R179, R163, -INF , P3 ;  /* 0xff800000a3b37808 */ /* 0x000fe20001800000 */
[----:B------:R-:W-:Y:S01]  /*1bb90*/  IMAD.MOV.U32 R163, RZ, RZ, R157 ;  /* 0x000000ffffa37224 */ /* 0x000fe200078e009d */
[C---:B------:R-:W-:Y:S01]  /*1bba0*/  ISETP.GT.AND P2, PT, R153.reuse, 0x40, PT ;  /* 0x000000409900780c */ /* 0x040fe20003f44270 */
[----:B------:R-:W-:Y:S01]  /*1bbb0*/  IMAD.MOV.U32 R157, RZ, RZ, R156 ;  /* 0x000000ffff9d7224 */ /* 0x000fe200078e009c */
[----:B-1----:R-:W-:Y:S01]  /*1bbc0*/  FSEL R178, R178, -INF , P4 ;  /* 0xff800000b2b27808 */ /* 0x002fe20002000000 */
[----:B------:R-:W-:Y:S01]  /*1bbd0*/  IMAD.MOV.U32 R156, RZ, RZ, R184 ;  /* 0x000000ffff9c7224 */ /* 0x000fe200078e00b8 */
[----:B------:R-:W-:-:S02]  /*1bbe0*/  ISETP.GT.AND P3, PT, R153, 0x41, PT ;  /* 0x000000419900780c */ /* 0x000fc40003f64270 */
[----:B------:R-:W-:Y:S02]  /*1bbf0*/  ISETP.GT.AND P4, PT, R153, 0x48, PT ;  /* 0x000000489900780c */ /* 0x000fe40003f84270 */
[----:B------:R-:W-:Y:S01]  /*1bc00*/  FSEL R184, R164, -INF , P1 ;  /* 0xff800000a4b87808 */ /* 0x000fe20000800000 */
[----:B------:R-:W-:Y:S01]  /*1bc10*/  IMAD.MOV.U32 R164, RZ, RZ, R154 ;  /* 0x000000ffffa47224 */ /* 0x000fe200078e009a */
[----:B------:R-:W-:Y:S02]  /*1bc20*/  FSEL R177, R177, -INF , P2 ;  /* 0xff800000b1b17808 */ /* 0x000fe40001000000 */
[C---:B------:R-:W-:Y:S02]  /*1bc30*/  ISETP.GT.AND P1, PT, R153.reuse, 0x49, PT ;  /* 0x000000499900780c */ /* 0x040fe40003f24270 */
[----:B------:R-:W-:Y:S02]  /*1bc40*/  ISETP.GT.AND P2, PT, R153, 0x50, PT ;  /* 0x000000509900780c */ /* 0x000fe40003f44270 */
[----:B------:R-:W-:-:S02]  /*1bc50*/  FSEL R154, R165, -INF , P3 ;  /* 0xff800000a59a7808 */ /* 0x000fc40001800000 */
[----:B------:R-:W-:Y:S02]  /*1bc60*/  FSEL R172, R172, -INF , P4 ;  /* 0xff800000acac7808 */ /* 0x000fe40002000000 */
[C---:B------:R-:W-:Y:S02]  /*1bc70*/  ISETP.GT.AND P3, PT, R153.reuse, 0x51, PT ;  /* 0x000000519900780c */ /* 0x040fe40003f64270 */
[----:B------:R-:W-:Y:S02]  /*1bc80*/  ISETP.GT.AND P4, PT, R153, 0x58, PT ;  /* 0x000000589900780c */ /* 0x000fe40003f84270 */
[----:B0-----:R-:W-:Y:S02]  /*1bc90*/  FSEL R173, R173, -INF , P1 ;  /* 0xff800000adad7808 */ /* 0x001fe40000800000 */
[----:B------:R-:W-:Y:S02]  /*1bca0*/  FSEL R161, R167, -INF , P2 ;  /* 0xff800000a7a17808 */ /* 0x000fe40001000000 */
[----:B------:R-:W-:-:S02]  /*1bcb0*/  ISETP.GT.AND P1, PT, R153, 0x59, PT ;  /* 0x000000599900780c */ /* 0x000fc40003f24270 */
[----:B------:R-:W-:Y:S02]  /*1bcc0*/  ISETP.GT.AND P2, PT, R153, 0x60, PT ;  /* 0x000000609900780c */ /* 0x000fe40003f44270 */
[----:B------:R-:W-:Y:S02]  /*1bcd0*/  FSEL R160, R166, -INF , P3 ;  /* 0xff800000a6a07808 */ /* 0x000fe40001800000 */
[----:B------:R-:W-:Y:S02]  /*1bce0*/  FSEL R162, R169, -INF , P4 ;  /* 0xff800000a9a27808 */ /* 0x000fe40002000000 */
[C---:B------:R-:W-:Y:S02]  /*1bcf0*/  ISETP.GT.AND P3, PT, R153.reuse, 0x61, PT ;  /* 0x000000619900780c */ /* 0x040fe40003f64270 */
[----:B------:R-:W-:Y:S01]  /*1bd00*/  ISETP.GT.AND P4, PT, R153, 0x68, PT ;  /* 0x000000689900780c */ /* 0x000fe20003f84270 */
[----:B------:R-:W-:Y:S01]  /*1bd10*/  IMAD.MOV.U32 R165, RZ, RZ, R157 ;  /* 0x000000ffffa57224 */ /* 0x000fe200078e009d */
[----:B------:R-:W-:-:S02]  /*1bd20*/  MOV R167, R156 ;  /* 0x0000009c00a77202 */ /* 0x000fc40000000f00 */
[----:B------:R-:W-:Y:S02]  /*1bd30*/  FSEL R156, R174, -INF , P1 ;  /* 0xff800000ae9c7808 */ /* 0x000fe40000800000 */
[----:B------:R-:W-:Y:S02]  /*1bd40*/  FSEL R157, R175, -INF , P2 ;  /* 0xff800000af9d7808 */ /* 0x000fe40001000000 */
[C---:B------:R-:W-:Y:S02]  /*1bd50*/  ISETP.GT.AND P1, PT, R168.reuse, RZ, PT ;  /* 0x000000ffa800720c */ /* 0x040fe40003f24270 */
[----:B------:R-:W-:Y:S02]  /*1bd60*/  ISETP.GT.AND P2, PT, R168, 0x1, PT ;  /* 0x00000001a800780c */ /* 0x000fe40003f44270 */
[----:B------:R-:W-:Y:S02]  /*1bd70*/  FSEL R158, R176, -INF , P3 ;  /* 0xff800000b09e7808 */ /* 0x000fe40001800000 */
[----:B------:R-:W-:-:S02]  /*1bd80*/  FSEL R159, R189, -INF , P4 ;  /* 0xff800000bd9f7808 */ /* 0x000fc40002000000 */
[C---:B------:R-:W-:Y:S02]  /*1bd90*/  ISETP.GT.AND P3, PT, R168.reuse, 0x8, PT ;  /* 0x00000008a800780c */ /* 0x040fe40003f64270 */
[----:B------:R-:W-:Y:S02]  /*1bda0*/  ISETP.GT.AND P4, PT, R168, 0x9, PT ;  /* 0x00000009a800780c */ /* 0x000fe40003f84270 */
[----:B------:R-:W-:Y:S02]  /*1bdb0*/  FSEL R197, R197, -INF , P1 ;  /* 0xff800000c5c57808 */ /* 0x000fe40000800000 */
[----:B------:R-:W-:Y:S02]  /*1bdc0*/  FSEL R198, R198, -INF , P2 ;  /* 0xff800000c6c67808 */ /* 0x000fe40001000000 */
[C---:B------:R-:W-:Y:S02]  /*1bdd0*/  ISETP.GT.AND P1, PT, R168.reuse, 0x10, PT ;  /* 0x00000010a800780c */ /* 0x040fe40003f24270 */
[----:B------:R-:W-:-:S02]  /*1bde0*/  ISETP.GT.AND P2, PT, R168, 0x11, PT ;  /* 0x00000011a800780c */ /* 0x000fc40003f44270 */
[----:B------:R-:W-:Y:S02]  /*1bdf0*/  FSEL R191, R191, -INF , P3 ;  /* 0xff800000bfbf7808 */ /* 0x000fe40001800000 */
[----:B------:R-:W-:Y:S02]  /*1be00*/  FSEL R196, R196, -INF , P4 ;  /* 0xff800000c4c47808 */ /* 0x000fe40002000000 */
[C---:B------:R-:W-:Y:S02]  /*1be10*/  ISETP.GT.AND P3, PT, R168.reuse, 0x18, PT ;  /* 0x00000018a800780c */ /* 0x040fe40003f64270 */
[----:B------:R-:W-:Y:S02]  /*1be20*/  ISETP.GT.AND P4, PT, R168, 0x19, PT ;  /* 0x00000019a800780c */ /* 0x000fe40003f84270 */
[----:B------:R-:W-:Y:S02]  /*1be30*/  FSEL R228, R8, -INF , P1 ;  /* 0xff80000008e47808 */ /* 0x000fe40000800000 */
[----:B------:R-:W-:Y:S01]  /*1be40*/  FSEL R215, R215, -INF , P2 ;  /* 0xff800000d7d77808 */ /* 0x000fe20001000000 */
[----:B------:R-:W0:Y:S01]  /*1be50*/  MUFU.TANH R229, R229 ;  /* 0x000000e500e57308 */ /* 0x000e220000002400 */
[C---:B------:R-:W-:Y:S01]  /*1be60*/  ISETP.GT.AND P1, PT, R168.reuse, 0x20, PT ;  /* 0x00000020a800780c */ /* 0x040fe20003f24270 */
[----:B------:R-:W-:Y:S01]  /*1be70*/  UMOV UR41, UR40 ;  /* 0x0000002800297c82 */ /* 0x000fe20008000000 */
[----:B------:R-:W-:Y:S01]  /*1be80*/  ISETP.GT.AND P2, PT, R168, 0x21, PT ;  /* 0x00000021a800780c */ /* 0x000fe20003f44270 */
[----:B------:R-:W-:Y:S01]  /*1be90*/  FMUL.FTZ R205, R2, R205 ;  /* 0x000000cd02cd7220 */ /* 0x000fe20000410000 */
[----:B------:R-:W-:Y:S01]  /*1bea0*/  FSEL R200, R200, -INF , P3 ;  /* 0xff800000c8c87808 */ /* 0x000fe20001800000 */
[----:B------:R1:W5:Y:S01]  /*1beb0*/  LDL.LU R8, [R1+0x1d4] ;  /* 0x0001d40001087983 */ /* 0x0003620000300800 */
        /* <DEDUP_REMOVED lines=26> */
[C---:B------:R-:W-:Y:S02]  /*1c060*/  ISETP.GT.AND P4, PT, R168.reuse, 0x59, PT ;  /* 0x00000059a800780c */ /* 0x040fe40003f84270 */
[----:B------:R-:W-:Y:S02]  /*1c070*/  FSEL R163, R163, -INF , P1 ;  /* 0xff800000a3a37808 */ /* 0x000fe40000800000 */
[----:B------:R-:W-:Y:S02]  /*1c080*/  FSEL R164, R21, -INF , P2 ;  /* 0xff80000015a47808 */ /* 0x000fe40001000000 */
[----:B------:R-:W-:Y:S02]  /*1c090*/  ISETP.GT.AND P1, PT, R168, 0x60, PT ;  /* 0x00000060a800780c */ /* 0x000fe40003f24270 */
[----:B------:R-:W-:-:S02]  /*1c0a0*/  FSEL R214, R214, -INF , P3 ;  /* 0xff800000d6d67808 */ /* 0x000fc40001800000 */
[----:B------:R-:W-:Y:S02]  /*1c0b0*/  FSEL R21, R211, -INF , P4 ;  /* 0xff800000d3157808 */ /* 0x000fe40002000000 */
[C---:B------:R-:W-:Y:S02]  /*1c0c0*/  ISETP.GT.AND P2, PT, R168.reuse, 0x61, PT ;  /* 0x00000061a800780c */ /* 0x040fe40003f44270 */
[C---:B------:R-:W-:Y:S02]  /*1c0d0*/  ISETP.GT.AND P3, PT, R168.reuse, 0x68, PT ;  /* 0x00000068a800780c */ /* 0x040fe40003f64270 */
[----:B------:R-:W-:Y:S02]  /*1c0e0*/  ISETP.GT.AND P4, PT, R168, 0x69, PT ;  /* 0x00000069a800780c */ /* 0x000fe40003f84270 */
[----:B------:R-:W-:Y:S02]  /*1c0f0*/  FSEL R165, R210, -INF , P1 ;  /* 0xff800000d2a57808 */ /* 0x000fe40000800000 */
[----:B------:R-:W-:-:S02]  /*1c100*/  FSEL R166, R7, -INF , P2 ;  /* 0xff80000007a67808 */ /* 0x000fc40001000000 */
[----:B------:R-:W-:Y:S01]  /*1c110*/  FSEL R167, R5, -INF , P3 ;  /* 0xff80000005a77808 */ /* 0x000fe20001800000 */
[----:B------:R-:W2:Y:S01]  /*1c120*/  MUFU.TANH R195, R195 ;  /* 0x000000c300c37308 */ /* 0x000ea20000002400 */
[----:B------:R-:W-:-:S07]  /*1c130*/  FSEL R210, R4, -INF , P4 ;  /* 0xff80000004d27808 */ /* 0x000fce0002000000 */
[----:B------:R-:W3:Y:S01]  /*1c140*/  MUFU.TANH R226, R226 ;  /* 0x000000e200e27308 */ /* 0x000ee20000002400 */
[----:B------:R-:W-:-:S07]  /*1c150*/  ISETP.GT.AND P1, PT, R168, 0x70, PT ;  /* 0x00000070a800780c */ /* 0x000fce0003f24270 */
[----:B------:R-:W4:Y:S01]  /*1c160*/  MUFU.TANH R227, R227 ;  /* 0x000000e300e37308 */ /* 0x000f220000002400 */
[C---:B------:R-:W-:Y:S02]  /*1c170*/  ISETP.GT.AND P2, PT, R168.reuse, 0x71, PT ;  /* 0x00000071a800780c */ /* 0x040fe40003f44270 */
[----:B------:R-:W-:Y:S01]  /*1c180*/  ISETP.GT.AND P5, PT, R153, 0x79, PT ;  /* 0x000000799900780c */ /* 0x000fe20003fa4270 */
[----:B------:R-:W-:Y:S01]  /*1c190*/  IMAD.U32 R169, RZ, RZ, UR41 ;  /* 0x00000029ffa97e24 */ /* 0x000fe2000f8e00ff */
[C---:B------:R-:W-:Y:S01]  /*1c1a0*/  ISETP.GT.AND P3, PT, R168.reuse, 0x78, PT ;  /* 0x00000078a800780c */ /* 0x040fe20003f64270 */
[----:B------:R1:W5:Y:S01]  /*1c1b0*/  LDL.LU R7, [R1+0x1d0] ;  /* 0x0001d00001077983 */ /* 0x0003620000300800 */
[----:B------:R-:W-:Y:S02]  /*1c1c0*/  ISETP.GT.AND P4, PT, R168, 0x79, PT ;  /* 0x00000079a800780c */ /* 0x000fe40003f84270 */
[----:B------:R-:W-:Y:S01]  /*1c1d0*/  FMNMX.FTZ R168, R197, R225, !PT ;  /* 0x000000e1c5a87209 */ /* 0x000fe20007810000 */
[----:B------:R1:W-:Y:S01]  /*1c1e0*/  MUFU.TANH R176, R205 ;  /* 0x000000cd00b07308 */ /* 0x0003e20000002400 */
[----:B0-----:R-:W-:Y:S01]  /*1c1f0*/  FSEL R211, R229, -INF , P1 ;  /* 0xff800000e5d37808 */ /* 0x001fe20000800000 */
[----:B------:R0:W5:Y:S01]  /*1c200*/  LDL.LU R5, [R1+0x1cc] ;  /* 0x0001cc0001057983 */ /* 0x0001620000300800 */
[----:B------:R-:W-:-:S02]  /*1c210*/  FMNMX.FTZ R168, R198, R168, !PT ;  /* 0x000000a8c6a87209 */ /* 0x000fc40007810000 */
[----:B--2---:R-:W-:Y:S01]  /*1c220*/  FSEL R195, R195, -INF , P2 ;  /* 0xff800000c3c37808 */ /* 0x004fe20001000000 */
[----:B------:R0:W5:Y:S01]  /*1c230*/  LDL.LU R4, [R1+0x1c8] ;  /* 0x0001c80001047983 */ /* 0x0001620000300800 */
        /* <DEDUP_REMOVED lines=26> */
[----:B------:R-:W-:Y:S02]  /*1c3e0*/  FMNMX.FTZ R168, R211, R168, !PT ;  /* 0x000000a8d3a87209 */ /* 0x000fe40007810000 */
[----:B---3--:R-:W-:Y:S02]  /*1c3f0*/  FSEL R226, R226, -INF , P3 ;  /* 0xff800000e2e27808 */ /* 0x008fe40001800000 */
[----:B------:R-:W-:Y:S02]  /*1c400*/  FMNMX.FTZ R168, R195, R168, !PT ;  /* 0x000000a8c3a87209 */ /* 0x000fe40007810000 */
[----:B----4-:R-:W-:Y:S02]  /*1c410*/  FSEL R227, R227, -INF , P4 ;  /* 0xff800000e3e37808 */ /* 0x010fe40002000000 */
[C---:B------:R-:W-:Y:S02]  /*1c420*/  ISETP.GT.AND P1, PT, R153.reuse, 0x69, PT ;  /* 0x000000699900780c */ /* 0x040fe40003f24270 */
[----:B------:R-:W-:-:S02]  /*1c430*/  ISETP.GT.AND P2, PT, R153, 0x70, PT ;  /* 0x000000709900780c */ /* 0x000fc40003f44270 */
[C---:B------:R-:W-:Y:S02]  /*1c440*/  ISETP.GT.AND P3, PT, R153.reuse, 0x71, PT ;  /* 0x000000719900780c */ /* 0x040fe40003f64270 */
[----:B------:R-:W-:Y:S02]  /*1c450*/  ISETP.GT.AND P4, PT, R153, 0x78, PT ;  /* 0x000000789900780c */ /* 0x000fe40003f84270 */
[----:B------:R-:W-:-:S04]  /*1c460*/  FMNMX.FTZ R153, R226, R168, !PT ;  /* 0x000000a8e2997209 */ /* 0x000fc80007810000 */
[----:B------:R-:W-:-:S05]  /*1c470*/  FMNMX.FTZ R153, R227, R153, !PT ;  /* 0x00000099e3997209 */ /* 0x000fca0007810000 */
[----:B------:R-:W2:Y:S02]  /*1c480*/  SHFL.BFLY PT, R168, R153, 0x2, 0x1f ;  /* 0x0c401f0099a87f89 */ /* 0x000ea400000e0000 */
[----:B--2---:R-:W-:-:S05]  /*1c490*/  FMNMX.FTZ R168, R153, R168, !PT ;  /* 0x000000a899a87209 */ /* 0x004fca0007810000 */
[----:B------:R-:W2:Y:S02]  /*1c4a0*/  SHFL.BFLY PT, R153, R168, 0x1, 0x1f ;  /* 0x0c201f00a8997f89 */ /* 0x000ea400000e0000 */
[----:B--2---:R-:W-:-:S04]  /*1c4b0*/  FMNMX.FTZ R168, R168, R153, !PT ;  /* 0x00000099a8a87209 */ /* 0x004fc80007810000 */
[C---:B------:R-:W-:Y:S01]  /*1c4c0*/  FSETP.NEU.FTZ.AND P6, PT, R168.reuse, -INF , PT ;  /* 0xff800000a800780b */ /* 0x040fe20003fdd000 */
[----:B------:R-:W-:-:S03]  /*1c4d0*/  FFMA.FTZ R169, R168, R169, -8 ;  /* 0xc1000000a8a97423 */ /* 0x000fc600000100a9 */
[----:B------:R-:W-:Y:S02]  /*1c4e0*/  FSEL R153, R168, RZ, P6 ;  /* 0x000000ffa8997208 */ /* 0x000fe40003000000 */
[----:B------:R-:W-:-:S03]  /*1c4f0*/  FSEL R169, R169, RZ, P6 ;  /* 0x000000ffa9a97208 */ /* 0x000fc60003000000 */
[----:B------:R-:W-:Y:S02]  /*1c500*/  FADD.FTZ R153, -R153, R225 ;  /* 0x000000e199997221 */ /* 0x000fe40000010100 */
[----:B------:R-:W-:-:S02]  /*1c510*/  FFMA.FTZ R191, R191, UR41, -R169 ;  /* 0x00000029bfbf7c23 */ /* 0x000fc400080108a9 */
[----:B------:R-:W-:Y:S01]  /*1c520*/  FMUL.FTZ R153, R153, UR41 ;  /* 0x0000002999997c20 */ /* 0x000fe20008410000 */
        /* <DEDUP_REMOVED lines=14> */
[----:B-1----:R-:W-:-:S01]  /*1c610*/  FFMA.FTZ R205, R199, UR41, -R169 ;  /* 0x00000029c7cd7c23 */ /* 0x002fc200080108a9 */
        /* <DEDUP_REMOVED lines=15> */
[----:B------:R-:W-:-:S02]  /*1c710*/  FFMA.FTZ R227, R227, UR41, -R169 ;  /* 0x00000029e3e37c23 */ /* 0x000fc400080108a9 */
[----:B------:R-:W-:Y:S08]  /*1c720*/  MUFU.EX2 R169, R153 ;  /* 0x0000009900a97308 */ /* 0x000ff00000000800 */
[----:B------:R-:W-:Y:S08]  /*1c730*/  MUFU.EX2 R153, R191 ;  /* 0x000000bf00997308 */ /* 0x000ff00000000800 */
[----:B------:R1:W-:Y:S02]  /*1c740*/  MUFU.EX2 R191, R196 ;  /* 0x000000c400bf7308 */ /* 0x0003e40000000800 */
[----:B-1----:R-:W-:-:S04]  /*1c750*/  FMNMX.FTZ R196, R192, R224, !PT ;  /* 0x000000e0c0c47209 */ /* 0x002fc80007810000 */
        /* <DEDUP_REMOVED lines=9> */
[----:B------:R-:W-:Y:S01]  /*1c7f0*/  FMNMX.FTZ R196, R180, R196, !PT ;  /* 0x000000c4b4c47209 */ /* 0x000fe20007810000 */
[----:B------:R-:W1:Y:S03]  /*1c800*/  MUFU.EX2 R197, R197 ;  /* 0x000000c500c57308 */ /* 0x000e660000000800 */
[----:B------:R-:W-:-:S04]  /*1c810*/  FMNMX.FTZ R196, R183, R196, !PT ;  /* 0x000000c4b7c47209 */ /* 0x000fc80007810000 */
[----:B------:R-:W-:Y:S01]  /*1c820*/  FMNMX.FTZ R196, R185, R196, !PT ;  /* 0x000000c4b9c47209 */ /* 0x000fe20007810000 */
[----:B------:R-:W2:Y:S03]  /*1c830*/  MUFU.EX2 R198, R198 ;  /* 0x000000c600c67308 */ /* 0x000ea60000000800 */
[----:B------:R-:W-:-:S04]  /*1c840*/  FMNMX.FTZ R196, R179, R196, !PT ;  /* 0x000000c4b3c47209 */ /* 0x000fc80007810000 */
[----:B------:R-:W-:Y:S01]  /*1c850*/  FMNMX.FTZ R196, R178, R196, !PT ;  /* 0x000000c4b2c47209 */ /* 0x000fe20007810000 */
[----:B-1----:R-:W-:-:S03]  /*1c860*/  FFMA.FTZ R0, R169, R0, R197 ;  /* 0x00000000a9007223 */ /* 0x002fc600000100c5 */
[----:B------:R-:W-:-:S04]  /*1c870*/  FMNMX.FTZ R196, R184, R196, !PT ;  /* 0x000000c4b8c47209 */ /* 0x000fc80007810000 */
[----:B------:R-:W-:Y:S01]  /*1c880*/  FMNMX.FTZ R196, R177, R196, !PT ;  /* 0x000000c4b1c47209 */ /* 0x000fe20007810000 */
[----:B--2---:R-:W-:-:S03]  /*1c890*/  FADD.FTZ R0, R198, R0 ;  /* 0x00000000c6007221 */ /* 0x004fc60000010000 */
[----:B------:R-:W-:Y:S01]  /*1c8a0*/  FMNMX.FTZ R196, R154, R196, !PT ;  /* 0x000000c49ac47209 */ /* 0x000fe20007810000 */
[----:B------:R-:W-:-:S01]  /*1c8b0*/  FADD.FTZ R0, R153, R0 ;  /* 0x0000000099007221 */ /* 0x000fc20000010000 */
[----:B------:R-:W-:Y:S02]  /*1c8c0*/  F2FP.SATFINITE.E4M3.F32.PACK_AB_MERGE_C R153, R191, R153, RZ ;  /* 0x00000099bf99723e */ /* 0x000fe400048070ff */
[----:B------:R-:W-:Y:S02]  /*1c8d0*/  FMNMX.FTZ R196, R172, R196, !PT ;  /* 0x000000c4acc47209 */ /* 0x000fe40007810000 */
[----:B------:R-:W-:Y:S02]  /*1c8e0*/  F2FP.SATFINITE.E4M3.F32.PACK_AB_MERGE_C R153, R198, R197, R153 ;  /* 0x000000c5c699723e */ /* 0x000fe40004807099 */
[----:B------:R-:W-:-:S04]  /*1c8f0*/  FMNMX.FTZ R197, R173, R196, !PT ;  /* 0x000000c4adc57209 */ /* 0x000fc80007810000 */
[----:B------:R-:W-:Y:S01]  /*1c900*/  FMNMX.FTZ R197, R161, R197, !PT ;  /* 0x000000c5a1c57209 */ /* 0x000fe20007810000 */
[----:B------:R-:W-:-:S03]  /*1c910*/  FMUL.FTZ R208, R2, R208 ;  /* 0x000000d002d07220 */ /* 0x000fc60000410000 */
[----:B------:R-:W-:Y:S01]  /*1c920*/  FMNMX.FTZ R197, R160, R197, !PT ;  /* 0x000000c5a0c57209 */ /* 0x000fe20007810000 */
[----:B------:R-:W-:-:S03]  /*1c930*/  FMUL.FTZ R198, R2, R209 ;  /* 0x000000d102c67220 */ /* 0x000fc60000410000 */
[----:B------:R-:W-:Y:S01]  /*1c940*/  FMNMX.FTZ R197, R162, R197, !PT ;  /* 0x000000c5a2c57209 */ /* 0x000fe20007810000 */
[----:B------:R1:W2:Y:S03]  /*1c950*/  MUFU.TANH R196, R208 ;  /* 0x000000d000c47308 */ /* 0x0002a60000002400 */
[----:B------:R-:W-:Y:S01]  /*1c960*/  FMNMX.FTZ R199, R156, R197, !PT ;  /* 0x000000c59cc77209 */ /* 0x000fe20007810000 */
[----:B------:R-:W-:-:S03]  /*1c970*/  FMUL.FTZ R212, R2, R212 ;  /* 0x000000d402d47220 */ /* 0x000fc60000410000 */
[----:B------:R-:W-:Y:S01]  /*1c980*/  FMNMX.FTZ R199, R157, R199, !PT ;  /* 0x000000c79dc77209 */ /* 0x000fe20007810000 */
[----:B------:R-:W3:Y:S01]  /*1c990*/  MUFU.TANH R198, R198 ;  /* 0x000000c600c67308 */ /* 0x000ee20000002400 */
[----:B------:R-:W-:Y:S02]  /*1c9a0*/  FMUL.FTZ R213, R2, R213 ;  /* 0x000000d502d57220 */ /* 0x000fe40000410000 */
[----:B-1----:R-:W-:-:S05]  /*1c9b0*/  FMNMX.FTZ R208, R158, R199, !PT ;  /* 0x000000c79ed07209 */ /* 0x002fca0007810000 */
[----:B------:R-:W1:Y:S01]  /*1c9c0*/  MUFU.TANH R197, R212 ;  /* 0x000000d400c57308 */ /* 0x000e620000002400 */
[----:B------:R-:W-:Y:S02]  /*1c9d0*/  FSEL R176, R176, -INF , P1 ;  /* 0xff800000b0b07808 */ /* 0x000fe40000800000 */
[----:B------:R-:W-:-:S05]  /*1c9e0*/  FMNMX.FTZ R208, R159, R208, !PT ;  /* 0x000000d09fd07209 */ /* 0x000fca0007810000 */
[----:B------:R-:W4:Y:S01]  /*1c9f0*/  MUFU.TANH R199, R213 ;  /* 0x000000d500c77308 */ /* 0x000f220000002400 */
[----:B--2---:R-:W-:Y:S02]  /*1ca00*/  FSEL R196, R196, -INF , P2 ;  /* 0xff800000c4c47808 */ /* 0x004fe40001000000 */
[----:B------:R-:W-:Y:S02]  /*1ca10*/  FMNMX.FTZ R208, R176, R208, !PT ;  /* 0x000000d0b0d07209 */ /* 0x000fe40007810000 */
[----:B---3--:R-:W-:Y:S02]  /*1ca20*/  FSEL R198, R198, -INF , P3 ;  /* 0xff800000c6c67808 */ /* 0x008fe40001800000 */
[----:B------:R-:W-:Y:S02]  /*1ca30*/  FMNMX.FTZ R208, R196, R208, !PT ;  /* 0x000000d0c4d07209 */ /* 0x000fe40007810000 */
[----:B-1----:R-:W-:Y:S02]  /*1ca40*/  FSEL R197, R197, -INF , P4 ;  /* 0xff800000c5c57808 */ /* 0x002fe40002000000 */
[----:B------:R-:W-:-:S04]  /*1ca50*/  FMNMX.FTZ R208, R198, R208, !PT ;  /* 0x000000d0c6d07209 */ /* 0x000fc80007810000 */
[----:B------:R-:W-:Y:S02]  /*1ca60*/  FMNMX.FTZ R208, R197, R208, !PT ;  /* 0x000000d0c5d07209 */ /* 0x000fe40007810000 */
[----:B----4-:R-:W-:-:S04]  /*1ca70*/  FSEL R199, R199, -INF , P5 ;  /* 0xff800000c7c77808 */ /* 0x010fc80002800000 */
[----:B------:R-:W-:-:S05]  /*1ca80*/  FMNMX.FTZ R208, R199, R208, !PT ;  /* 0x000000d0c7d07209 */ /* 0x000fca0007810000 */
[----:B------:R-:W1:Y:S01]  /*1ca90*/  SHFL.BFLY PT, R209, R208, 0x2, 0x1f ;  /* 0x0c401f00d0d17f89 */ /* 0x000e6200000e0000 */
[----:B------:R1:W-:Y:S08]  /*1caa0*/  MUFU.EX2 R212, R215 ;  /* 0x000000d700d47308 */ /* 0x0003f00000000800 */
[----:B------:R2:W-:Y:S01]  /*1cab0*/  MUFU.EX2 R213, R225 ;  /* 0x000000e100d57308 */ /* 0x0005e20000000800 */
[----:B-1----:R-:W-:-:S05]  /*1cac0*/  FMNMX.FTZ R215, R208, R209, !PT ;  /* 0x000000d1d0d77209 */ /* 0x002fca0007810000 */
[----:B--2---:R-:W1:Y:S02]  /*1cad0*/  SHFL.BFLY PT, R225, R215, 0x1, 0x1f ;  /* 0x0c201f00d7e17f89 */ /* 0x004e6400000e0000 */
[----:B------:R1:W-:Y:S08]  /*1cae0*/  MUFU.EX2 R209, R21 ;  /* 0x0000001500d17308 */ /* 0x0003f00000000800 */
[----:B------:R2:W-:Y:S01]  /*1caf0*/  MUFU.EX2 R208, R214 ;  /* 0x000000d600d07308 */ /* 0x0005e20000000800 */
[----:B-1----:R-:W-:Y:S01]  /*1cb00*/  FMNMX.FTZ R21, R215, R225, !PT ;  /* 0x000000e1d7157209 */ /* 0x002fe20007810000 */
[----:B------:R-:W-:-:S03]  /*1cb10*/  IMAD.U32 R215, RZ, RZ, UR41 ;  /* 0x00000029ffd77e24 */ /* 0x000fc6000f8e00ff */
[C---:B------:R-:W-:Y:S01]  /*1cb20*/  FSETP.NEU.FTZ.AND P1, PT, R21.reuse, -INF , PT ;  /* 0xff8000001500780b */ /* 0x040fe20003f3d000 */
[----:B------:R-:W-:-:S03]  /*1cb30*/  FFMA.FTZ R215, R21, R215, -8 ;  /* 0xc100000015d77423 */ /* 0x000fc600000100d7 */
[----:B--2---:R-:W-:Y:S02]  /*1cb40*/  FSEL R214, R21, RZ, P1 ;  /* 0x000000ff15d67208 */ /* 0x004fe40000800000 */
[----:B------:R-:W-:-:S03]  /*1cb50*/  FSEL R215, R215, RZ, P1 ;  /* 0x000000ffd7d77208 */ /* 0x000fc60000800000 */
[----:B------:R-:W-:Y:S02]  /*1cb60*/  FADD.FTZ R224, -R214, R224 ;  /* 0x000000e0d6e07221 */ /* 0x000fe40000010100 */
[----:B------:R-:W-:Y:S01]  /*1cb70*/  MUFU.EX2 R214, R167 ;  /* 0x000000a700d67308 */ /* 0x000fe20000000800 */
[----:B------:R-:W-:-:S07]  /*1cb80*/  FFMA.FTZ R192, R192, UR41, -R215 ;  /* 0x00000029c0c07c23 */ /* 0x000fce00080108d7 */
[----:B------:R1:W-:Y:S02]  /*1cb90*/  MUFU.EX2 R167, R211 ;  /* 0x000000d300a77308 */ /* 0x0003e40000000800 */
[----:B-1----:R-:W-:-:S01]  /*1cba0*/  FFMA.FTZ R211, R170, UR41, -R215 ;  /* 0x00000029aad37c23 */ /* 0x002fc200080108d7 */
[----:B------:R-:W-:-:S05]  /*1cbb0*/  FMUL.FTZ R170, R224, UR41 ;  /* 0x00000029e0aa7c20 */ /* 0x000fca0008410000 */
[----:B------:R-:W-:Y:S01]  /*1cbc0*/  MUFU.EX2 R192, R192 ;  /* 0x000000c000c07308 */ /* 0x000fe20000000800 */
[----:B------:R-:W-:-:S01]  /*1cbd0*/  FFMA.FTZ R152, R152, UR41, -R215 ;  /* 0x0000002998987c23 */ /* 0x000fc200080108d7 */
[----:B------:R-:W-:-:S06]  /*1cbe0*/  FFMA.FTZ R224, R171, UR41, -R215 ;  /* 0x00000029abe07c23 */ /* 0x000fcc00080108d7 */
[----:B------:R-:W1:Y:S08]  /*1cbf0*/  MUFU.EX2 R170, R170 ;  /* 0x000000aa00aa7308 */ /* 0x000e700000000800 */
[----:B------:R-:W2:Y:S08]  /*1cc00*/  MUFU.EX2 R211, R211 ;  /* 0x000000d300d37308 */ /* 0x000eb00000000800 */
[----:B------:R-:W3:Y:S08]  /*1cc10*/  MUFU.EX2 R152, R152 ;  /* 0x0000009800987308 */ /* 0x000ef00000000800 */
[----:B------:R-:W4:Y:S01]  /*1cc20*/  MUFU.EX2 R224, R224 ;  /* 0x000000e000e07308 */ /* 0x000f220000000800 */
[----:B-1----:R-:W-:-:S04]  /*1cc30*/  FFMA.FTZ R9, R170, R9, R192 ;  /* 0x00000009aa097223 */ /* 0x002fc800000100c0 */
[----:B--2---:R-:W-:Y:S01]  /*1cc40*/  FADD.FTZ R9, R211, R9 ;  /* 0x00000009d3097221 */ /* 0x004fe20000010000 */
[----:B------:R-:W-:-:S03]  /*1cc50*/  FFMA.FTZ R182, R182, UR41, -R215 ;  /* 0x00000029b6b67c23 */ /* 0x000fc600080108d7 */
[----:B---3--:R-:W-:Y:S01]  /*1cc60*/  FADD.FTZ R9, R152, R9 ;  /* 0x0000000998097221 */ /* 0x008fe20000010000 */
[----:B----4-:R-:W-:Y:S02]  /*1cc70*/  F2FP.SATFINITE.E4M3.F32.PACK_AB_MERGE_C R152, R224, R152, RZ ;  /* 0x00000098e098723e */ /* 0x010fe400048070ff */
[----:B------:R-:W1:Y:S02]  /*1cc80*/  MUFU.EX2 R182, R182 ;  /* 0x000000b600b67308 */ /* 0x000e640000000800 */
[----:B------:R-:W-:Y:S01]  /*1cc90*/  F2FP.SATFINITE.E4M3.F32.PACK_AB_MERGE_C R152, R211, R192, R152 ;  /* 0x000000c0d398723e */ /* 0x000fe20004807098 */
[--C-:B------:R-:W-:Y:S01]  /*1cca0*/  FFMA.FTZ R192, R155, UR41, -R215.reuse ;  /* 0x000000299bc07c23 */ /* 0x100fe200080108d7 */
[----:B------:R-:W-:-:S01]  /*1ccb0*/  FFMA.FTZ R188, R188, UR41, -R215 ;  /* 0x00000029bcbc7c23 */ /* 0x000fc200080108d7 */
[----:B------:R-:W-:-:S04]  /*1ccc0*/  FFMA.FTZ R187, R187, UR41, -R215 ;  /* 0x00000029bbbb7c23 */ /* 0x000fc800080108d7 */
[----:B------:R-:W2:Y:S01]  /*1ccd0*/  MUFU.EX2 R192, R192 ;  /* 0x000000c000c07308 */ /* 0x000ea20000000800 */
[----:B------:R-:W-:-:S01]  /*1cce0*/  FFMA.FTZ R186, R186, UR41, -R215 ;  /* 0x00000029baba7c23 */ /* 0x000fc200080108d7 */
[----:B------:R-:W-:-:S06]  /*1ccf0*/  FADD.FTZ R191, R191, R0 ;  /* 0x00000000bfbf7221 */ /* 0x000fcc0000010000 */
[----:B------:R-:W3:Y:S01]  /*1cd00*/  MUFU.EX2 R200, R200 ;  /* 0x000000c800c87308 */ /* 0x000ee20000000800 */
[----:B------:R-:W-:-:S01]  /*1cd10*/  FADD.FTZ R9, R224, R9 ;  /* 0x00000009e0097221 */ /* 0x000fc20000010000 */
[----:B------:R-:W-:-:S06]  /*1cd20*/  FFMA.FTZ R181, R181, UR41, -R215 ;  /* 0x00000029b5b57c23 */ /* 0x000fcc00080108d7 */
[----:B------:R-:W4:Y:S01]  /*1cd30*/  MUFU.EX2 R188, R188 ;  /* 0x000000bc00bc7308 */ /* 0x000f220000000800 */
[----:B------:R-:W-:-:S01]  /*1cd40*/  FADD.FTZ R191, R213, R191 ;  /* 0x000000bfd5bf7221 */ /* 0x000fc20000010000 */
[----:B-1----:R-:W-:-:S06]  /*1cd50*/  FADD.FTZ R9, R182, R9 ;  /* 0x00000009b6097221 */ /* 0x002fcc0000010000 */
[----:B------:R-:W1:Y:S08]  /*1cd60*/  MUFU.EX2 R201, R201 ;  /* 0x000000c900c97308 */ /* 0x000e700000000800 */
[----:B------:R-:W0:Y:S01]  /*1cd70*/  MUFU.EX2 R187, R187 ;  /* 0x000000bb00bb7308 */ /* 0x000e220000000800 */
[----:B------:R-:W-:-:S01]  /*1cd80*/  FADD.FTZ R191, R212, R191 ;  /* 0x000000bfd4bf7221 */ /* 0x000fc20000010000 */
[----:B--2---:R-:W-:-:S06]  /*1cd90*/  FADD.FTZ R9, R192, R9 ;  /* 0x00000009c0097221 */ /* 0x004fcc0000010000 */
[----:B------:R-:W2:Y:S01]  /*1cda0*/  MUFU.EX2 R193, R193 ;  /* 0x000000c100c17308 */ /* 0x000ea20000000800 */
[----:B------:R-:W-:-:S07]  /*1cdb0*/  FFMA.FTZ R183, R183, UR41, -R215 ;  /* 0x00000029b7b77c23 */ /* 0x000fce00080108d7 */
[----:B------:R-:W2:Y:S01]  /*1cdc0*/  MUFU.EX2 R186, R186 ;  /* 0x000000ba00ba7308 */ /* 0x000ea20000000800 */
[----:B---3--:R-:W-:-:S07]  /*1cdd0*/  FADD.FTZ R191, R200, R191 ;  /* 0x000000bfc8bf7221 */ /* 0x008fce0000010000 */
[----:B------:R3:W-:Y:S01]  /*1cde0*/  MUFU.EX2 R171, R195 ;  /* 0x000000c300ab7308 */ /* 0x0007e20000000800 */
[----:B----4-:R-:W-:-:S07]  /*1cdf0*/  FADD.FTZ R9, R188, R9 ;  /* 0x00000009bc097221 */ /* 0x010fce0000010000 */
[----:B------:R-:W4:Y:S01]  /*1ce00*/  MUFU.EX2 R194, R194 ;  /* 0x000000c200c27308 */ /* 0x000f220000000800 */
[----:B---3--:R-:W-:-:S01]  /*1ce10*/  FFMA.FTZ R195, R180, UR41, -R215 ;  /* 0x00000029b4c37c23 */ /* 0x008fc200080108d7 */
[----:B------:R-:W-:-:S06]  /*1ce20*/  FFMA.FTZ R180, R185, UR41, -R215 ;  /* 0x00000029b9b47c23 */ /* 0x000fcc00080108d7 */
[----:B------:R-:W3:Y:S01]  /*1ce30*/  MUFU.EX2 R181, R181 ;  /* 0x000000b500b57308 */ /* 0x000ee20000000800 */
[----:B-1----:R-:W-:-:S01]  /*1ce40*/  FADD.FTZ R191, R201, R191 ;  /* 0x000000bfc9bf7221 */ /* 0x002fc20000010000 */
[----:B0-----:R-:W-:-:S06]  /*1ce50*/  FADD.FTZ R9, R187, R9 ;  /* 0x00000009bb097221 */ /* 0x001fcc0000010000 */
[----:B------:R-:W0:Y:S01]  /*1ce60*/  MUFU.EX2 R202, R202 ;  /* 0x000000ca00ca7308 */ /* 0x000e220000000800 */
[----:B------:R-:W-:-:S07]  /*1ce70*/  FFMA.FTZ R179, R179, UR41, -R215 ;  /* 0x00000029b3b37c23 */ /* 0x000fce00080108d7 */
[----:B------:R-:W1:Y:S01]  /*1ce80*/  MUFU.EX2 R195, R195 ;  /* 0x000000c300c37308 */ /* 0x000e620000000800 */
[----:B--2---:R-:W-:-:S01]  /*1ce90*/  FADD.FTZ R191, R193, R191 ;  /* 0x000000bfc1bf7221 */ /* 0x004fc20000010000 */
[----:B------:R-:W-:-:S06]  /*1cea0*/  FADD.FTZ R9, R186, R9 ;  /* 0x00000009ba097221 */ /* 0x000fcc0000010000 */
[----:B------:R-:W2:Y:S01]  /*1ceb0*/  MUFU.EX2 R203, R203 ;  /* 0x000000cb00cb7308 */ /* 0x000ea20000000800 */
[----:B------:R-:W-:-:S07]  /*1cec0*/  FFMA.FTZ R178, R178, UR41, -R215 ;  /* 0x00000029b2b27c23 */ /* 0x000fce00080108d7 */
[----:B------:R-:W2:Y:S01]  /*1ced0*/  MUFU.EX2 R183, R183 ;  /* 0x000000b700b77308 */ /* 0x000ea20000000800 */
[----:B----4-:R-:W-:-:S01]  /*1cee0*/  FADD.FTZ R191, R194, R191 ;  /* 0x000000bfc2bf7221 */ /* 0x010fc20000010000 */
[----:B---3--:R-:W-:-:S06]  /*1cef0*/  FADD.FTZ R9, R181, R9 ;  /* 0x00000009b5097221 */ /* 0x008fcc0000010000 */
[----:B------:R-:W3:Y:S01]  /*1cf00*/  MUFU.EX2 R189, R189 ;  /* 0x000000bd00bd7308 */ /* 0x000ee20000000800 */
[----:B------:R-:W-:-:S07]  /*1cf10*/  FFMA.FTZ R0, R184, UR41, -R215 ;  /* 0x00000029b8007c23 */ /* 0x000fce00080108d7 */
[----:B------:R-:W4:Y:S01]  /*1cf20*/  MUFU.EX2 R180, R180 ;  /* 0x000000b400b47308 */ /* 0x000f220000000800 */
[----:B0-----:R-:W-:-:S01]  /*1cf30*/  FADD.FTZ R191, R202, R191 ;  /* 0x000000bfcabf7221 */ /* 0x001fc20000010000 */
[----:B-1----:R-:W-:-:S06]  /*1cf40*/  FADD.FTZ R9, R195, R9 ;  /* 0x00000009c3097221 */ /* 0x002fcc0000010000 */
        /* <DEDUP_REMOVED lines=8> */
[----:B---3--:R-:W-:-:S01]  /*1cfd0*/  FADD.FTZ R191, R189, R191 ;  /* 0x000000bfbdbf7221 */ /* 0x008fc20000010000 */
[----:B----4-:R-:W-:-:S06]  /*1cfe0*/  FADD.FTZ R9, R180, R9 ;  /* 0x00000009b4097221 */ /* 0x010fcc0000010000 */
[----:B------:R-:W3:Y:S01]  /*1cff0*/  MUFU.EX2 R205, R205 ;  /* 0x000000cd00cd7308 */ /* 0x000ee20000000800 */
[----:B------:R-:W-:-:S07]  /*1d000*/  FFMA.FTZ R172, R172, UR41, -R215 ;  /* 0x00000029acac7c23 */ /* 0x000fce00080108d7 */
[----:B------:R-:W4:Y:S01]  /*1d010*/  MUFU.EX2 R0, R0 ;  /* 0x0000000000007308 */ /* 0x000f220000000800 */
[----:B------:R-:W-:Y:S01]  /*1d020*/  F2FP.SATFINITE.E4M3.F32.PACK_AB_MERGE_C R154, R187, R188, RZ ;  /* 0x000000bcbb9a723e */ /* 0x000fe200048070ff */
[----:B0-----:R-:W-:-:S06]  /*1d030*/  FADD.FTZ R191, R190, R191 ;  /* 0x000000bfbebf7221 */ /* 0x001fcc0000010000 */
[----:B------:R-:W0:Y:S01]  /*1d040*/  MUFU.EX2 R175, R175 ;  /* 0x000000af00af7308 */ /* 0x000e220000000800 */
[----:B------:R-:W-:-:S01]  /*1d050*/  FFMA.FTZ R173, R173, UR41, -R215 ;  /* 0x00000029adad7c23 */ /* 0x000fc200080108d7 */
[----:B-1----:R-:W-:-:S06]  /*1d060*/  FADD.FTZ R9, R179, R9 ;  /* 0x00000009b3097221 */ /* 0x002fcc0000010000 */
[----:B------:R-:W1:Y:S01]  /*1d070*/  MUFU.EX2 R177, R177 ;  /* 0x000000b100b17308 */ /* 0x000e620000000800 */
[----:B------:R-:W-:Y:S01]  /*1d080*/  F2FP.SATFINITE.E4M3.F32.PACK_AB_MERGE_C R154, R192, R182, R154 ;  /* 0x000000b6c09a723e */ /* 0x000fe2000480709a */
[----:B--2---:R-:W-:-:S06]  /*1d090*/  FADD.FTZ R191, R204, R191 ;  /* 0x000000bfccbf7221 */ /* 0x004fcc0000010000 */
[----:B------:R-:W2:Y:S01]  /*1d0a0*/  MUFU.EX2 R174, R174 ;  /* 0x000000ae00ae7308 */ /* 0x000ea20000000800 */
[----:B------:R-:W-:-:S07]  /*1d0b0*/  FADD.FTZ R9, R178, R9 ;  /* 0x00000009b2097221 */ /* 0x000fce0000010000 */
[----:B------:R-:W2:Y:S01]  /*1d0c0*/  MUFU.EX2 R184, R184 ;  /* 0x000000b800b87308 */ /* 0x000ea20000000800 */
[----:B---3--:R-:W-:-:S01]  /*1d0d0*/  FADD.FTZ R191, R205, R191 ;  /* 0x000000bfcdbf7221 */ /* 0x008fc20000010000 */
[----:B----4-:R-:W-:-:S06]  /*1d0e0*/  FADD.FTZ R9, R0, R9 ;  /* 0x0000000900097221 */ /* 0x010fcc0000010000 */
[----:B------:R-:W3:Y:S08]  /*1d0f0*/  MUFU.EX2 R206, R206 ;  /* 0x000000ce00ce7308 */ /* 0x000ef00000000800 */
[----:B------:R-:W4:Y:S01]  /*1d100*/  MUFU.EX2 R172, R172 ;  /* 0x000000ac00ac7308 */ /* 0x000f220000000800 */
[----:B0-----:R-:W-:-:S07]  /*1d110*/  FADD.FTZ R191, R175, R191 ;  /* 0x000000bfafbf7221 */ /* 0x001fce0000010000 */
[----:B------:R0:W-:Y:S01]  /*1d120*/  MUFU.EX2 R182, R173 ;  /* 0x000000ad00b67308 */ /* 0x0001e20000000800 */
[----:B-1----:R-:W-:-:S07]  /*1d130*/  FADD.FTZ R9, R177, R9 ;  /* 0x00000009b1097221 */ /* 0x002fce0000010000 */
[----:B------:R-:W1:Y:S01]  /*1d140*/  MUFU.EX2 R207, R207 ;  /* 0x000000cf00cf7308 */ /* 0x000e620000000800 */
[----:B0-----:R-:W-:-:S01]  /*1d150*/  FFMA.FTZ R173, R161, UR41, -R215 ;  /* 0x00000029a1ad7c23 */ /* 0x001fc200080108d7 */
[--C-:B------:R-:W-:Y:S01]  /*1d160*/  FFMA.FTZ R161, R160, UR41, -R215.reuse ;  /* 0x00000029a0a17c23 */ /* 0x100fe200080108d7 */
[----:B------:R-:W-:-:S05]  /*1d170*/  FFMA.FTZ R160, R162, UR41, -R215 ;  /* 0x00000029a2a07c23 */ /* 0x000fca00080108d7 */
[----:B------:R-:W0:Y:S01]  /*1d180*/  MUFU.EX2 R163, R163 ;  /* 0x000000a300a37308 */ /* 0x000e220000000800 */
[----:B--2---:R-:W-:-:S01]  /*1d190*/  FADD.FTZ R191, R174, R191 ;  /* 0x000000bfaebf7221 */ /* 0x004fc20000010000 */
[----:B------:R-:W-:-:S06]  /*1d1a0*/  FADD.FTZ R9, R184, R9 ;  /* 0x00000009b8097221 */ /* 0x000fcc0000010000 */
[----:B------:R-:W2:Y:S01]  /*1d1b0*/  MUFU.EX2 R173, R173 ;  /* 0x000000ad00ad7308 */ /* 0x000ea20000000800 */
[----:B------:R-:W-:-:S01]  /*1d1c0*/  FFMA.FTZ R156, R156, UR41, -R215 ;  /* 0x000000299c9c7c23 */ /* 0x000fc200080108d7 */
[----:B---3--:R-:W-:-:S06]  /*1d1d0*/  FADD.FTZ R191, R206, R191 ;  /* 0x000000bfcebf7221 */ /* 0x008fcc0000010000 */
[----:B------:R-:W3:Y:S01]  /*1d1e0*/  MUFU.EX2 R164, R164 ;  /* 0x000000a400a47308 */ /* 0x000ee20000000800 */
[----:B----4-:R-:W-:-:S07]  /*1d1f0*/  FADD.FTZ R9, R172, R9 ;  /* 0x00000009ac097221 */ /* 0x010fce0000010000 */
[----:B------:R4:W3:Y:S01]  /*1d200*/  MUFU.EX2 R162, R161 ;  /* 0x000000a100a27308 */ /* 0x0008e20000000800 */
[----:B------:R-:W-:-:S01]  /*1d210*/  FFMA.FTZ R157, R157, UR41, -R215 ;  /* 0x000000299d9d7c23 */ /* 0x000fc200080108d7 */
[----:B-1----:R-:W-:Y:S01]  /*1d220*/  FADD.FTZ R191, R207, R191 ;  /* 0x000000bfcfbf7221 */ /* 0x002fe20000010000 */
[----:B------:R-:W-:-:S05]  /*1d230*/  FADD.FTZ R9, R182, R9 ;  /* 0x00000009b6097221 */ /* 0x000fca0000010000 */
[----:B------:R-:W1:Y:S01]  /*1d240*/  MUFU.EX2 R160, R160 ;  /* 0x000000a000a07308 */ /* 0x000e620000000800 */
[----:B------:R-:W-:Y:S01]  /*1d250*/  F2FP.SATFINITE.E4M3.F32.PACK_AB_MERGE_C R195, R183, R195, RZ ;  /* 0x000000c3b7c3723e */ /* 0x000fe200048070ff */
[----:B------:R-:W-:Y:S01]  /*1d260*/  FFMA.FTZ R158, R158, UR41, -R215 ;  /* 0x000000299e9e7c23 */ /* 0x000fe200080108d7 */
[----:B0-----:R-:W-:-:S05]  /*1d270*/  FADD.FTZ R191, R163, R191 ;  /* 0x000000bfa3bf7221 */ /* 0x001fca0000010000 */
[----:B------:R-:W0:Y:S01]  /*1d280*/  MUFU.EX2 R156, R156 ;  /* 0x0000009c009c7308 */ /* 0x000e220000000800 */
[----:B--2---:R-:W-:-:S01]  /*1d290*/  FADD.FTZ R9, R173, R9 ;  /* 0x00000009ad097221 */ /* 0x004fc20000010000 */
[----:B------:R-:W-:Y:S01]  /*1d2a0*/  FFMA.FTZ R159, R159, UR41, -R215 ;  /* 0x000000299f9f7c23 */ /* 0x000fe200080108d7 */
[----:B----4-:R-:W-:-:S05]  /*1d2b0*/  F2FP.SATFINITE.E4M3.F32.PACK_AB_MERGE_C R161, R0, R178, RZ ;  /* 0x000000b200a1723e */ /* 0x010fca00048070ff */
[----:B------:R-:W2:Y:S01]  /*1d2c0*/  MUFU.EX2 R165, R165 ;  /* 0x000000a500a57308 */ /* 0x000ea20000000800 */
[----:B---3--:R-:W-:-:S01]  /*1d2d0*/  FADD.FTZ R191, R164, R191 ;  /* 0x000000bfa4bf7221 */ /* 0x008fc20000010000 */
[----:B------:R-:W-:-:S06]  /*1d2e0*/  FADD.FTZ R9, R162, R9 ;  /* 0x00000009a2097221 */ /* 0x000fcc0000010000 */
[----:B------:R-:W3:Y:S01]  /*1d2f0*/  MUFU.EX2 R183, R157 ;  /* 0x0000009d00b77308 */ /* 0x000ee20000000800 */
[----:B------:R-:W-:-:S01]  /*1d300*/  FFMA.FTZ R176, R176, UR41, -R215 ;  /* 0x00000029b0b07c23 */ /* 0x000fc200080108d7 */
[----:B------:R-:W-:-:S06]  /*1d310*/  FADD.FTZ R191, R208, R191 ;  /* 0x000000bfd0bf7221 */ /* 0x000fcc0000010000 */
[----:B------:R-:W4:Y:S01]  /*1d320*/  MUFU.EX2 R166, R166 ;  /* 0x000000a600a67308 */ /* 0x000f220000000800 */
[----:B-1----:R-:W-:-:S01]  /*1d330*/  FADD.FTZ R9, R160, R9 ;  /* 0x00000009a0097221 */ /* 0x002fc20000010000 */
[----:B------:R-:W-:-:S06]  /*1d340*/  FFMA.FTZ R196, R196, UR41, -R215 ;  /* 0x00000029c4c47c23 */ /* 0x000fcc00080108d7 */
[----:B------:R-:W1:Y:S01]  /*1d350*/  MUFU.EX2 R178, R158 ;  /* 0x0000009e00b27308 */ /* 0x000e620000000800 */
[----:B------:R-:W-:-:S01]  /*1d360*/  FADD.FTZ R191, R209, R191 ;  /* 0x000000bfd1bf7221 */ /* 0x000fc20000010000 */
[----:B0-----:R-:W-:-:S06]  /*1d370*/  FADD.FTZ R9, R156, R9 ;  /* 0x000000099c097221 */ /* 0x001fcc0000010000 */
[----:B------:R-:W0:Y:S01]  /*1d380*/  MUFU.EX2 R159, R159 ;  /* 0x0000009f009f7308 */ /* 0x000e220000000800 */
[----:B------:R-:W-:-:S01]  /*1d390*/  FFMA.FTZ R198, R198, UR41, -R215 ;  /* 0x00000029c6c67c23 */ /* 0x000fc200080108d7 */
[----:B--2---:R-:W-:-:S06]  /*1d3a0*/  FADD.FTZ R191, R165, R191 ;  /* 0x000000bfa5bf7221 */ /* 0x004fcc0000010000 */
[----:B------:R-:W2:Y:S01]  /*1d3b0*/  MUFU.EX2 R210, R210 ;  /* 0x000000d200d27308 */ /* 0x000ea20000000800 */
[----:B---3--:R-:W-:-:S01]  /*1d3c0*/  FADD.FTZ R9, R183, R9 ;  /* 0x00000009b7097221 */ /* 0x008fc20000010000 */
[----:B------:R-:W-:-:S06]  /*1d3d0*/  FFMA.FTZ R197, R197, UR41, -R215 ;  /* 0x00000029c5c57c23 */ /* 0x000fcc00080108d7 */
[----:B------:R-:W3:Y:S01]  /*1d3e0*/  MUFU.EX2 R0, R176 ;  /* 0x000000b000007308 */ /* 0x000ee20000000800 */
[----:B------:R-:W-:-:S01]  /*1d3f0*/  FFMA.FTZ R199, R199, UR41, -R215 ;  /* 0x00000029c7c77c23 */ /* 0x000fc200080108d7 */
[----:B----4-:R-:W-:Y:S01]  /*1d400*/  FADD.FTZ R191, R166, R191 ;  /* 0x000000bfa6bf7221 */ /* 0x010fe20000010000 */
[----:B-1----:R-:W-:-:S05]  /*1d410*/  FADD.FTZ R9, R178, R9 ;  /* 0x00000009b2097221 */ /* 0x002fca0000010000 */
[----:B------:R-:W1:Y:S01]  /*1d420*/  MUFU.EX2 R196, R196 ;  /* 0x000000c400c47308 */ /* 0x000e620000000800 */
[----:B------:R-:W-:-:S01]  /*1d430*/  FADD.FTZ R191, R214, R191 ;  /* 0x000000bfd6bf7221 */ /* 0x000fc20000010000 */
[----:B0-----:R-:W-:-:S06]  /*1d440*/  FADD.FTZ R9, R159, R9 ;  /* 0x000000099f097221 */ /* 0x001fcc0000010000 */
[----:B------:R-:W0:Y:S01]  /*1d450*/  MUFU.EX2 R198, R198 ;  /* 0x000000c600c67308 */ /* 0x000e220000000800 */
[----:B--2---:R-:W-:-:S01]  /*1d460*/  FADD.FTZ R191, R210, R191 ;  /* 0x000000bfd2bf7221 */ /* 0x004fc20000010000 */
[----:B---3--:R-:W-:-:S06]  /*1d470*/  FADD.FTZ R9, R0, R9 ;  /* 0x0000000900097221 */ /* 0x008fcc0000010000 */
[----:B------:R-:W2:Y:S01]  /*1d480*/  MUFU.EX2 R226, R226 ;  /* 0x000000e200e27308 */ /* 0x000ea20000000800 */
[----:B------:R-:W-:-:S07]  /*1d490*/  VIADD R155, R6, 0x38840 ;  /* 0x00038840069b7836 */ /* 0x000fce0000000000 */
[----:B------:R-:W-:Y:S01]  /*1d4a0*/  MUFU.EX2 R227, R227 ;  /* 0x000000e300e37308 */ /* 0x000fe20000000800 */
[----:B------:R-:W-:-:S07]  /*1d4b0*/  IMAD.U32 R185, RZ, RZ, UR37 ;  /* 0x00000025ffb97e24 */ /* 0x000fce000f8e00ff */
[----:B------:R-:W3:Y:S08]  /*1d4c0*/  MUFU.EX2 R197, R197 ;  /* 0x000000c500c57308 */ /* 0x000ef00000000800 */
[----:B------:R-:W4:Y:S01]  /*1d4d0*/  MUFU.EX2 R199, R199 ;  /* 0x000000c700c77308 */ /* 0x000f220000000800 */
[----:B------:R-:W-:-:S01]  /*1d4e0*/  FADD.FTZ R191, R167, R191 ;  /* 0x000000bfa7bf7221 */ /* 0x000fc20000010000 */
[----:B-1----:R-:W-:Y:S01]  /*1d4f0*/  FADD.FTZ R9, R196, R9 ;  /* 0x00000009c4097221 */ /* 0x002fe20000010000 */
[----:B------:R-:W-:-:S02]  /*1d500*/  F2FP.SATFINITE.E4M3.F32.PACK_AB_MERGE_C R172, R182, R172, RZ ;  /* 0x000000acb6ac723e */ /* 0x000fc400048070ff */
[----:B------:R-:W-:Y:S01]  /*1d510*/  F2FP.SATFINITE.E4M3.F32.PACK_AB_MERGE_C R182, R0, R159, RZ ;  /* 0x0000009f00b6723e */ /* 0x000fe200048070ff */
[----:B------:R-:W-:-:S01]  /*1d520*/  FADD.FTZ R0, R171, R191 ;  /* 0x000000bfab007221 */ /* 0x000fc20000010000 */
[----:B------:R-:W-:Y:S01]  /*1d530*/  PRMT R155, R185, 0x654, R155 ;  /* 0x00000654b99b7816 */ /* 0x000fe2000000009b */
[----:B0-----:R-:W-:-:S01]  /*1d540*/  FADD.FTZ R9, R198, R9 ;  /* 0x00000009c6097221 */ /* 0x001fc20000010000 */
[----:B------:R-:W-:Y:S01]  /*1d550*/  F2FP.SATFINITE.E4M3.F32.PACK_AB_MERGE_C R208, R209, R208, RZ ;  /* 0x000000d0d1d0723e */ /* 0x000fe200048070ff */
[----:B--2---:R-:W-:-:S01]  /*1d560*/  FADD.FTZ R0, R226, R0 ;  /* 0x00000000e2007221 */ /* 0x004fc20000010000 */
[----:B------:R0:W-:Y:S01]  /*1d570*/  SYNCS.ARRIVE.TRANS64.RED.A1T0 RZ, [R155+URZ], RZ ;  /* 0x000000ff9bff79a7 */ /* 0x0001e2000810043f */
[----:B------:R-:W-:Y:S01]  /*1d580*/  F2FP.SATFINITE.E4M3.F32.PACK_AB_MERGE_C R210, R210, R214, RZ ;  /* 0x000000d6d2d2723e */ /* 0x000fe200048070ff */
[----:B---3--:R-:W-:Y:S01]  /*1d590*/  FADD.FTZ R9, R197, R9 ;  /* 0x00000009c5097221 */ /* 0x008fe20000010000 */
[----:B------:R-:W-:Y:S02]  /*1d5a0*/  F2FP.SATFINITE.E4M3.F32.PACK_AB_MERGE_C R202, R203, R202, RZ ;  /* 0x000000cacbca723e */ /* 0x000fe400048070ff */
[----:B------:R-:W-:-:S02]  /*1d5b0*/  F2FP.SATFINITE.E4M3.F32.PACK_AB_MERGE_C R204, R205, R204, RZ ;  /* 0x000000cccdcc723e */ /* 0x000fc400048070ff */
[----:B------:R-:W-:Y:S02]  /*1d5c0*/  F2FP.SATFINITE.E4M3.F32.PACK_AB_MERGE_C R206, R207, R206, RZ ;  /* 0x000000cecfce723e */ /* 0x000fe400048070ff */
[----:B0-----:R-:W-:Y:S02]  /*1d5d0*/  F2FP.SATFINITE.E4M3.F32.PACK_AB_MERGE_C R155, R201, R200, RZ ;  /* 0x000000c8c99b723e */ /* 0x001fe400048070ff */
[----:B------:R-:W-:Y:S02]  /*1d5e0*/  F2FP.SATFINITE.E4M3.F32.PACK_AB_MERGE_C R176, R156, R160, RZ ;  /* 0x000000a09cb0723e */ /* 0x000fe400048070ff */
[----:B------:R-:W-:Y:S02]  /*1d5f0*/  F2FP.SATFINITE.E4M3.F32.PACK_AB_MERGE_C R226, R227, R226, RZ ;  /* 0x000000e2e3e2723e */ /* 0x000fe400048070ff */
[----:B----4-:R-:W-:Y:S01]  /*1d600*/  F2FP.SATFINITE.E4M3.F32.PACK_AB_MERGE_C R185, R199, R197, RZ ;  /* 0x000000c5c7b9723e */ /* 0x010fe200048070ff */
[----:B------:R-:W-:Y:S01]  /*1d610*/  FADD.FTZ R0, R227, R0 ;  /* 0x00000000e3007221 */ /* 0x000fe20000010000 */
[----:B------:R-:W-:Y:S01]  /*1d620*/  F2FP.SATFINITE.E4M3.F32.PACK_AB_MERGE_C R158, R179, R180, R161 ;  /* 0x000000b4b39e723e */ /* 0x000fe200048070a1 */
[----:B------:R-:W-:Y:S01]  /*1d630*/  FADD.FTZ R9, R199, R9 ;  /* 0x00000009c7097221 */ /* 0x000fe20000010000 */
[----:B------:R-:W-:Y:S01]  /*1d640*/  F2FP.SATFINITE.E4M3.F32.PACK_AB_MERGE_C R163, R164, R163, R208 ;  /* 0x000000a3a4a3723e */ /* 0x000fe200048070d0 */
[-C--:B------:R-:W-:Y:S01]  /*1d650*/  FMUL.FTZ R24, R24, R170.reuse ;  /* 0x000000aa18187220 */ /* 0x080fe20000410000 */
[----:B------:R-:W-:Y:S01]  /*1d660*/  F2FP.SATFINITE.E4M3.F32.PACK_AB_MERGE_C R165, R166, R165, R210 ;  /* 0x000000a5a6a5723e */ /* 0x000fe200048070d2 */
[-C--:B------:R-:W-:Y:S01]  /*1d670*/  FMUL.FTZ R25, R25, R170.reuse ;  /* 0x000000aa19197220 */ /* 0x080fe20000410000 */
[----:B------:R-:W-:Y:S01]  /*1d680*/  F2FP.SATFINITE.E4M3.F32.PACK_AB_MERGE_C R155, R212, R213, R155 ;  /* 0x000000d5d49b723e */ /* 0x000fe2000480709b */
[----:B------:R-:W-:Y:S01]  /*1d690*/  FMUL.FTZ R28, R28, R170 ;  /* 0x000000aa1c1c7220 */ /* 0x000fe20000410000 */
[----:B------:R-:W-:Y:S01]  /*1d6a0*/  F2FP.SATFINITE.E4M3.F32.PACK_AB_MERGE_C R156, R181, R186, R195 ;  /* 0x000000bab59c723e */ /* 0x000fe200048070c3 */
[-C--:B------:R-:W-:Y:S01]  /*1d6b0*/  FMUL.FTZ R29, R29, R170.reuse ;  /* 0x000000aa1d1d7220 */ /* 0x080fe20000410000 */
        /* <DEDUP_REMOVED lines=132> */
[----:B------:R-:W-:Y:S06]  /*1df00*/  @!P0 BRA `(.L_x_3240) ;  /* 0x0000000000048947 */ /* 0x000fec0003800000 */
[----:B------:R-:W-:Y:S01]  /*1df10*/  BPT.TRAP 0x1 ;  /* 0x000000040000795c */ /* 0x000fe20000300000 */
.L_x_3240:
[----:B-----5:R0:W1:Y:S01]  /*1df20*/  SYNCS.PHASECHK.TRANS64.TRYWAIT P1, [R6+URZ+0x38850], R7 ;  /* 0x03885007060075a7 */ /* 0x020062000802017f */
[----:B------:R-:W-:Y:S05]  /*1df30*/  @!P0 BRA `(.L_x_3241) ;  /* 0x0000000000048947 */ /* 0x000fea0003800000 */
[----:B------:R-:W-:Y:S01]  /*1df40*/  BPT.TRAP 0x1 ;  /* 0x000000040000795c */ /* 0x000fe20000300000 */
.L_x_3241:
[----:B------:R-:W-:Y:S04]  /*1df50*/  BSSY B0, `(.L_x_3242) ;  /* 0x0000004000007945 */ /* 0x000fe80003800000 */
[----:B-1----:R-:W-:Y:S05]  /*1df60*/  @P1 BRA `(.L_x_3243) ;  /* 0x0000000000081947 */ /* 0x002fea0003800000 */
[----:B------:R-:W1:Y:S02]  /*1df70*/  SYNCS.PHASECHK.TRANS64.TRYWAIT P1, [R6+URZ+0x38850], R7 ;  /* 0x03885007060075a7 */ /* 0x000e64000802017f */
[----:B-1----:R-:W-:Y:S05]  /*1df80*/  @!P1 BRA `(.L_x_3244) ;  /* 0x0000016800489947 */ /* 0x002fea0003800000 */
.L_x_3243:
[----:B------:R-:W-:Y:S05]  /*1df90*/  BSYNC B0 ;  /* 0x0000000000007941 */ /* 0x000fea0003800000 */
.L_x_3242:
[----:B------:R-:W2:Y:S01]  /*1dfa0*/  S2R R169, SR_TID.X ;  /* 0x0000000000a97919 */ /* 0x000ea20000002100 */
[----:B------:R-:W-:Y:S05]  /*1dfb0*/  WARPSYNC.ALL ;  /* 0x0000000000007948 */ /* 0x000fea0003800000 */
[----:B------:R-:W-:Y:S01]  /*1dfc0*/  IMAD.MOV.U32 R171, RZ, RZ, 0x40000040 ;  /* 0x40000040ffab7424 */ /* 0x000fe200078e00ff */
[----:B------:R-:W-:-:S04]  /*1dfd0*/  LEA R170, R8, UR43, 0xb ;  /* 0x0000002b08aa7c11 */ /* 0x000fc8000f8e58ff */
[----:B------:R-:W-:Y:S02]  /*1dfe0*/  R2UR UR6, R170 ;  /* 0x00000000aa0672ca */ /* 0x000fe400000e0000 */
[----:B------:R-:W-:Y:S01]  /*1dff0*/  R2UR UR7, R171 ;  /* 0x00000000ab0772ca */ /* 0x000fe200000e0000 */
[----:B------:R-:W-:Y:S01]  /*1e000*/  IMAD.MOV.U32 R171, RZ, RZ, 0x40000040 ;  /* 0x40000040ffab7424 */ /* 0x000fe200078e00ff */
[----:B--2---:R-:W-:-:S05]  /*1e010*/  SHF.R.U32.HI R169, RZ, 0x7, R169 ;  /* 0x00000007ffa97819 */ /* 0x004fca00000116a9 */
[----:B01----:R-:W-:-:S05]  /*1e020*/  VIADD R7, R169, 0x8 ;  /* 0x00000008a9077836 */ /* 0x003fca0000000000 */
[----:B------:R0:W-:Y:S06]  /*1e030*/  BAR.SYNC.DEFER_BLOCKING R7, 0x100 ;  /* 0x000400070000751d */ /* 0x0001ec0000010000 */
[----:B------:R-:W-:-:S06]  /*1e040*/  WARPGROUP.ARRIVE ;  /* 0x00000000000079c5 */ /* 0x000fcc0000000000 */
[----:B------:R-:W-:Y:S03]  /*1e050*/  QGMMA.64x256x32.F32.E4M3.E4M3 R24, R152, gdesc[UR4], R24, gsb0 ;  /* 0x03e0000498187df3 */ /* 0x000fe60008000818 */
[----:B------:R-:W-:Y:S02]  /*1e060*/  WARPGROUP.DEPBAR.LE gsb0, 0x0 ;  /* 0x00008000000079c5 */ /* 0x000fe40000010000 */
[----:B------:R-:W-:Y:S01]  /*1e070*/  IMAD.MOV.U32 R153, RZ, RZ, 0x40000040 ;  /* 0x40000040ff997424 */ /* 0x000fe200078e00ff */
[----:B------:R-:W-:Y:S01]  /*1e080*/  IADD3 R152, R170, 0x2, RZ ;  /* 0x00000002aa987810 */ /* 0x000fe20007ffe0ff */
[----:B------:R-:W-:-:S03]  /*1e090*/  WARPGROUP.ARRIVE ;  /* 0x00000000000079c5 */ /* 0x000fc60000000000 */
[----:B------:R-:W-:Y:S01]  /*1e0a0*/  R2UR UR6, R152 ;  /* 0x00000000980672ca */ /* 0x000fe200000e0000 */
[C---:B------:R-:W-:Y:S01]  /*1e0b0*/  VIADD R152, R170.reuse, 0x4 ;  /* 0x00000004aa987836 */ /* 0x040fe20000000000 */
[----:B------:R-:W-:Y:S01]  /*1e0c0*/  R2UR UR7, R153 ;  /* 0x00000000990772ca */ /* 0x000fe200000e0000 */
[----:B------:R-:W-:Y:S02]  /*1e0d0*/  IMAD.MOV.U32 R153, RZ, RZ, 0x40000040 ;  /* 0x40000040ff997424 */ /* 0x000fe400078e00ff */
[----:B------:R-:W-:-:S13]  /*1e0e0*/  VIADD R170, R170, 0x6 ;  /* 0x00000006aaaa7836 */ /* 0x000fda0000000000 */
        /* <DEDUP_REMOVED lines=14> */
[----:B0-----:R-:W-:Y:S05]  /*1e1d0*/  @!P0 BRA `(.L_x_3245) ;  /* 0x0000000000048947 */ /* 0x001fea0003800000 */
[----:B------:R-:W-:Y:S01]  /*1e1e0*/  BPT.TRAP 0x1 ;  /* 0x000000040000795c */ /* 0x000fe20000300000 */
.L_x_3245:
[----:B------:R-:W2:Y:S01]  /*1e1f0*/  LDL R8, [R1+0x68] ;  /* 0x0000680001087983 */ /* 0x000ea20000100800 */
[----:B------:R-:W-:Y:S01]  /*1e200*/  VIADD R6, R6, 0x38860 ;  /* 0x0003886006067836 */ /* 0x000fe20000000000 */
[----:B------:R-:W-:Y:S01]  /*1e210*/  MOV R7, UR37 ;  /* 0x0000002500077c02 */ /* 0x000fe20008000f00 */
[----:B------:R-:W-:Y:S02]  /*1e220*/  IMAD.MOV.U32 R225, RZ, RZ, R168 ;  /* 0x000000ffffe17224 */ /* 0x000fe400078e00a8 */
[----:B------:R-:W-:Y:S01]  /*1e230*/  IMAD.MOV.U32 R224, RZ, RZ, R21 ;  /* 0x000000ffffe07224 */ /* 0x000fe200078e0015 */
[----:B------:R-:W-:-:S04]  /*1e240*/  PRMT R6, R7, 0x654, R6 ;  /* 0x0000065407067816 */ /* 0x000fc80000000006 */
[----:B------:R0:W-:Y:S01]  /*1e250*/  SYNCS.ARRIVE.TRANS64.RED.A1T0 RZ, [R6+URZ], RZ ;  /* 0x000000ff06ff79a7 */ /* 0x0001e2000810043f */
[C---:B--2---:R-:W-:Y:S01]  /*1e260*/  ISETP.GT.AND P1, PT, R3.reuse, R8, PT ;  /* 0x000000080300720c */ /* 0x044fe20003f24270 */
[----:B------:R-:W-:-:S12]  /*1e270*/  VIADD R3, R3, 0xffffffff ;  /* 0xffffffff03037836 */ /* 0x000fd80000000000 */
[----:B0-----:R-:W-:Y:S05]  /*1e280*/  @P1 BRA `(.L_x_3246) ;  /* 0xffffffc4002c1947 */ /* 0x001fea000383ffff */
.L_x_3234:
[----:B------:R-:W2:Y:S02]  /*1e290*/  LDL R6, [R1+0x6c] ;  /* 0x00006c0001067983 */ /* 0x000ea40000100800 */
[----:B--2---:R-:W-:-:S13]  /*1e2a0*/  ISETP.GE.AND P1, PT, R3, R6, PT ;  /* 0x000000060300720c */ /* 0x004fda0003f26270 */
[----:B------:R-:W-:Y:S05]  /*1e2b0*/  @!P1 BRA `(.L_x_3247) ;  /* 0x0000002c006c9947 */ /* 0x000fea0003800000 */
[----:B------:R-:W-:Y:S02]  /*1e2c0*/  IMAD.MOV.U32 R224, RZ, RZ, R168 ;  /* 0x000000ffffe07224 */ /* 0x000fe400078e00a8 */
[----:B------:R-:W-:-:S07]  /*1e2d0*/  IMAD.MOV.U32 R225, RZ, RZ, R21 ;  /* 0x000000ffffe17224 */ /* 0x000fce00078e0015 */
.L_x_3259:
[----:B------:R-:W-:Y:S01]  /*1e2e0*/  VIADD R221, R221, 0x1 ;  /* 0x00000001dddd7836 */ /* 0x000fe20000000000 */
[----:B------:R-:W-:Y:S05]  /*1e2f0*/  YIELD ;  /* 0x0000000000007946 */ /* 0x000fea0003800000 */
[----:B------:R-:W-:-:S04]  /*1e300*/  ISETP.NE.AND P1, PT, R221, 0x2, PT ;  /* 0x00000002dd00780c */ /* 0x000fc80003f25270 */
[----:B------:R-:W-:Y:S02]  /*1e310*/  SEL R6, RZ, 0x1, P1 ;  /* 0x00000001ff067807 */ /* 0x000fe40000800000 */
[----:B------:R-:W-:Y:S02]  /*1e320*/  SEL R8, R221, RZ, P1 ;  /* 0x000000ffdd087207 */ /* 0x000fe40000800000 */
[----:B------:R-:W-:Y:S02]  /*1e330*/  LOP3.LUT R222, R222, R6, RZ, 0x3c, !PT ;  /* 0x00000006dede7212 */ /* 0x000fe400078e3cff */
[----:B------:R-:W-:Y:S01]  /*1e340*/  MOV R221, R8 ;  /* 0x0000000800dd7202 */ /* 0x000fe20000000f00 */
[----:B0-----:R-:W-:Y:S06]  /*1e350*/  @!P0 BRA `(.L_x_3248) ;  /* 0x0000000000048947 */ /* 0x001fec0003800000 */
[----:B------:R-:W-:Y:S01]  /*1e360*/  BPT.TRAP 0x1 ;  /* 0x000000040000795c */ /* 0x000fe20000300000 */
.L_x_3248:
[----:B------:R-:W-:Y:S01]  /*1e370*/  IMAD R6, R221, 0x8, R23 ;  /* 0x00000008dd067824 */ /* 0x000fe200078e0217 */
[----:B------:R-:W-:-:S04]  /*1e380*/  SHF.L.U32 R7, R222, 0x1f, RZ ;  /* 0x0000001fde077819 */ /* 0x000fc800000006ff */
[----:B------:R0:W1:Y:S01]  /*1e390*/  SYNCS.PHASECHK.TRANS64.TRYWAIT P1, [R6+URZ+0x38830], R7 ;  /* 0x03883007060075a7 */ /* 0x000062000802017f */
[----:B------:R-:W-:Y:S05]  /*1e3a0*/  @!P0 BRA `(.L_x_3249) ;  /* 0x0000000000048947 */ /* 0x000fea0003800000 */
[----:B------:R-:W-:Y:S01]  /*1e3b0*/  BPT.TRAP 0x1 ;  /* 0x000000040000795c */ /* 0x000fe20000300000 */
.L_x_3249:
[----:B------:R-:W-:Y:S01]  /*1e3c0*/  LEA R20, R8, UR42, 0xb ;  /* 0x0000002a08147c11 */ /* 0x000fe2000f8e58ff */
[----:B------:R-:W-:-:S04]  /*1e3d0*/  IMAD.MOV.U32 R21, RZ, RZ, 0x40000040 ;  /* 0x40000040ff157424 */ /* 0x000fc800078e00ff */
[C---:B------:R-:W-:Y:S02]  /*1e3e0*/  VIADD R152, R20.reuse, 0x2 ;  /* 0x0000000214987836 */ /* 0x040fe40000000000 */
[----:B------:R-:W-:Y:S01]  /*1e3f0*/  VIADD R155, R20, 0x4 ;  /* 0x00000004149b7836 */ /* 0x000fe20000000000 */
[----:B-1----:R-:W-:Y:S06]  /*1e400*/  @P1 BRA `(.L_x_3250) ;  /* 0x0000000000081947 */ /* 0x002fec0003800000 */
[----:B------:R-:W1:Y:S02]  /*1e410*/  SYNCS.PHASECHK.TRANS64.TRYWAIT P1, [R6+URZ+0x38830], R7 ;  /* 0x03883007060075a7 */ /* 0x000e64000802017f */
[----:B-1----:R-:W-:Y:S05]  /*1e420*/  @!P1 BRA `(.L_x_3251) ;  /* 0x0000016400349947 */ /* 0x002fea0003800000 */
.L_x_3250:
[----:B------:R0:W-:Y:S04]  /*1e430*/  STL.64 [R1+0x1d0], R6 ;  /* 0x0001d00601007387 */ /* 0x0001e80000100a00 */
[----:B01----:R-:W2:Y:S04]  /*1e440*/  LDL.64 R6, [R1+0x50] ;  /* 0x0000500001067983 */ /* 0x003ea80000100a00 */
[----:B------:R0:W-:Y:S01]  /*1e450*/  STL.64 [R1+0x1c8], R2 ;  /* 0x0001c80201007387 */ /* 0x0001e20000100a00 */
[----:B------:R-:W-:Y:S05]  /*1e460*/  WARPSYNC.ALL ;  /* 0x0000000000007948 */ /* 0x000fea0003800000 */
[----:B------:R-:W-:Y:S01]  /*1e470*/  VIADD R154, R20, 0x6 ;  /* 0x00000006149a7836 */ /* 0x000fe20000000000 */
[----:B------:R-:W3:Y:S04]  /*1e480*/  LDL.64 R226, [R1+0x10] ;  /* 0x0000100001e27983 */ /* 0x000ee80000100a00 */
[----:B0-----:R-:W4:Y:S01]  /*1e490*/  LDL.64 R2, [R1+0x48] ;  /* 0x0000480001027983 */ /* 0x001f220000100a00 */
[----:B------:R-:W-:-:S02]  /*1e4a0*/  R2UR UR10, R152 ;  /* 0x00000000980a72ca */ /* 0x000fc400000e0000 */
[----:B------:R-:W-:Y:S01]  /*1e4b0*/  MOV R152, R155 ;  /* 0x0000009b00987202 */ /* 0x000fe20000000f00 */
[----:B------:R-:W-:Y:S01]  /*1e4c0*/  IMAD.MOV.U32 R153, RZ, RZ, 0x40000040 ;  /* 0x40000040ff997424 */ /* 0x000fe200078e00ff */
[C---:B------:R-:W-:Y:S01]  /*1e4d0*/  R2UR UR6, R20.reuse ;  /* 0x00000000140672ca */ /* 0x040fe200000e0000 */
        /* <DEDUP_REMOVED lines=8> */
[----:B------:R-:W-:Y:S01]  /*1e560*/  R2UR UR18, R154 ;  /* 0x000000009a1272ca */ /* 0x000fe200000e0000 */
[----:B------:R-:W-:Y:S01]  /*1e570*/  VIADD R154, R20, 0x402 ;  /* 0x00000402149a7836 */ /* 0x000fe20000000000 */
        /* <DEDUP_REMOVED lines=11> */
[----:B------:R-:W-:Y:S01]  /*1e630*/  VIADD R20, R20, 0x406 ;  /* 0x0000040614147836 */ /* 0x000fe20000000000 */
[----:B------:R-:W-:-:S04]  /*1e640*/  MOV R21, 0x40000040 ;  /* 0x4000004000157802 */ /* 0x000fc80000000f00 */
        /* <DEDUP_REMOVED lines=47> */
.L_x_3252:
[C---:B-----5:R-:W-:Y:S01]  /*1e940*/  FMUL.FTZ R152, R2.reuse, R152 ;  /* 0x0000009802987220 */ /* 0x060fe20000410000 */
        /* <DEDUP_REMOVED lines=39> */
[----:B------:R-:W-:Y:S01]  /*1ebc0*/  UMOV UR41, UR39 ;  /* 0x0000002700297c82 */ /* 0x000fe20008000000 */
        /* <DEDUP_REMOVED lines=10> */
[----:B------:R-:W-:Y:S01]  /*1ec70*/  FMUL.FTZ R194, R2, R207 ;  /* 0x000000cf02c27220 */ /* 0x000fe20000410000 */
[----:B------:R-:W-:-:S02]  /*1ec80*/  IMAD.U32 R207, RZ, RZ, UR41 ;  /* 0x00000029ffcf7e24 */ /* 0x000fc4000f8e00ff */
        /* <DEDUP_REMOVED lines=52> */
[----:B------:R-:W-:Y:S01]  /*1efd0*/  MUFU.TANH R229, R229 ;  /* 0x000000e500e57308 */ /* 0x000fe20000002400 */
[----:B-1----:R-:W-:-:S07]  /*1efe0*/  FMNMX.FTZ R21, R212, R21, !PT ;  /* 0x00000015d4157209 */ /* 0x002fce0007810000 */
[----:B------:R-:W-:Y:S01]  /*1eff0*/  MUFU.TANH R228, R228 ;  /* 0x000000e400e47308 */ /* 0x000fe20000002400 */
[----:B--2---:R-:W-:-:S05]  /*1f000*/  FMNMX.FTZ R21, R213, R21, !PT ;  /* 0x00000015d5157209 */ /* 0x004fca0007810000 */
[----:B------:R-:W1:Y:S02]  /*1f010*/  SHFL.BFLY PT, R226, R21, 0x2, 0x1f ;  /* 0x0c401f0015e27f89 */ /* 0x000e6400000e0000 */
[----:B------:R-:W-:Y:S08]  /*1f020*/  MUFU.TANH R155, R155 ;  /* 0x0000009b009b7308 */ /* 0x000ff00000002400 */
[----:B------:R-:W-:Y:S08]  /*1f030*/  MUFU.TANH R158, R158 ;  /* 0x0000009e009e7308 */ /* 0x000ff00000002400 */
[----:B------:R-:W-:Y:S01]  /*1f040*/  MUFU.TANH R166, R166 ;  /* 0x000000a600a67308 */ /* 0x000fe20000002400 */
[----:B-1----:R-:W-:-:S07]  /*1f050*/  FMNMX.FTZ R21, R21, R226, !PT ;  /* 0x000000e215157209 */ /* 0x002fce0007810000 */
[----:B------:R-:W-:Y:S01]  /*1f060*/  MUFU.TANH R171, R171 ;  /* 0x000000ab00ab7308 */ /* 0x000fe20000002400 */
[----:B------:R-:W1:Y:S07]  /*1f070*/  SHFL.BFLY PT, R226, R21, 0x1, 0x1f ;  /* 0x0c201f0015e27f89 */ /* 0x000e6e00000e0000 */
[----:B------:R-:W-:Y:S08]  /*1f080*/  MUFU.TANH R179, R179 ;  /* 0x000000b300b37308 */ /* 0x000ff00000002400 */
[----:B------:R-:W-:Y:S01]  /*1f090*/  MUFU.TANH R194, R194 ;  /* 0x000000c200c27308 */ /* 0x000fe20000002400 */
        /* <DEDUP_REMOVED lines=9> */
[----:B------:R-:W-:Y:S01]  /*1f130*/  FMUL.FTZ R227, R2, R159 ;  /* 0x0000009f02e37220 */ /* 0x000fe20000410000 */
        /* <DEDUP_REMOVED lines=34> */
[----:B------:R-:W-:Y:S01]  /*1f360*/  FFMA.FTZ R213, R213, UR41, -R225 ;  /* 0x00000029d5d57c23 */ /* 0x000fe200080108e1 */
[C---:B------:R-:W-:Y:S01]  /*1f370*/  FMUL.FTZ R225, R2.reuse, R162 ;  /* 0x000000a202e17220 */ /* 0x040fe20000410000 */
[C---:B------:R-:W-:Y:S01]  /*1f380*/  FMUL.FTZ R159, R2.reuse, R174 ;  /* 0x000000ae029f7220 */ /* 0x040fe20000410000 */
[C---:B------:R-:W-:Y:S01]  /*1f390*/  FMUL.FTZ R162, R2.reuse, R175 ;  /* 0x000000af02a27220 */ /* 0x040fe20000410000 */
[C---:B------:R-:W-:Y:S01]  /*1f3a0*/  FMUL.FTZ R175, R2.reuse, R187 ;  /* 0x000000bb02af7220 */ /* 0x040fe20000410000 */
[----:B------:R-:W-:Y:S01]  /*1f3b0*/  FMUL.FTZ R174, R2, R190 ;  /* 0x000000be02ae7220 */ /* 0x000fe20000410000 */
[----:B------:R-:W-:Y:S01]  /*1f3c0*/  MUFU.TANH R227, R227 ;  /* 0x000000e300e37308 */ /* 0x000fe20000002400 */
[----:B---3--:R-:W-:-:S01]  /*1f3d0*/  FADD.FTZ R9, R156, R9 ;  /* 0x000000099c097221 */ /* 0x008fc20000010000 */
[C---:B------:R-:W-:Y:S01]  /*1f3e0*/  FMUL.FTZ R187, R2.reuse, R202 ;  /* 0x000000ca02bb7220 */ /* 0x040fe20000410000 */
[C---:B------:R-:W-:Y:S01]  /*1f3f0*/  FMUL.FTZ R190, R2.reuse, R203 ;  /* 0x000000cb02be7220 */ /* 0x040fe20000410000 */
[----:B------:R-:W-:Y:S01]  /*1f400*/  FMUL.FTZ R202, R2, R215 ;  /* 0x000000d702ca7220 */ /* 0x000fe20000410000 */
[-C--:B------:R-:W-:Y:S01]  /*1f410*/  FMUL.FTZ R24, R24, R226.reuse ;  /* 0x000000e218187220 */ /* 0x080fe20000410000 */
[-C--:B------:R-:W-:Y:S01]  /*1f420*/  FMUL.FTZ R25, R25, R226.reuse ;  /* 0x000000e219197220 */ /* 0x080fe20000410000 */
[----:B------:R-:W-:Y:S01]  /*1f430*/  FMUL.FTZ R28, R28, R226 ;  /* 0x000000e21c1c7220 */ /* 0x000fe20000410000 */
[----:B------:R-:W-:Y:S01]  /*1f440*/  MUFU.TANH R225, R225 ;  /* 0x000000e100e17308 */ /* 0x000fe20000002400 */
[C---:B-1----:R-:W-:Y:S01]  /*1f450*/  F2FP.SATFINITE.E4M3.F32.PACK_AB_MERGE_C R156, R157.reuse, R156, RZ ;  /* 0x0000009c9d9c723e */ /* 0x042fe200048070ff */
[----:B------:R-:W-:Y:S01]  /*1f460*/  FADD.FTZ R9, R157, R9 ;  /* 0x000000099d097221 */ /* 0x000fe20000010000 */
[C---:B------:R-:W-:Y:S01]  /*1f470*/  FMUL.FTZ R157, R2.reuse, R170 ;  /* 0x000000aa029d7220 */ /* 0x040fe20000410000 */
[C---:B------:R-:W-:Y:S01]  /*1f480*/  FMUL.FTZ R170, R2.reuse, R183 ;  /* 0x000000b702aa7220 */ /* 0x040fe20000410000 */
[----:B------:R-:W-:Y:S01]  /*1f490*/  F2FP.SATFINITE.E4M3.F32.PACK_AB_MERGE_C R152, R153, R152, R156 ;  /* 0x000000989998723e */ /* 0x000fe2000480709c */
[C---:B------:R-:W-:Y:S01]  /*1f4a0*/  FMUL.FTZ R156, R2.reuse, R167 ;  /* 0x000000a7029c7220 */ /* 0x040fe20000410000 */
[C---:B------:R-:W-:Y:S01]  /*1f4b0*/  FMUL.FTZ R167, R2.reuse, R182 ;  /* 0x000000b602a77220 */ /* 0x040fe20000410000 */
[----:B------:R1:W2:Y:S01]  /*1f4c0*/  MUFU.TANH R153, R154 ;  /* 0x0000009a00997308 */ /* 0x0002a20000002400 */
[C---:B------:R-:W-:Y:S01]  /*1f4d0*/  FMUL.FTZ R182, R2.reuse, R195 ;  /* 0x000000c302b67220 */ /* 0x040fe20000410000 */
[C---:B------:R-:W-:Y:S01]  /*1f4e0*/  FMUL.FTZ R183, R2.reuse, R198 ;  /* 0x000000c602b77220 */ /* 0x040fe20000410000 */
[----:B------:R-:W-:Y:S01]  /*1f4f0*/  FMUL.FTZ R195, R2, R210 ;  /* 0x000000d202c37220 */ /* 0x000fe20000410000 */
[-C--:B------:R-:W-:Y:S01]  /*1f500*/  FMUL.FTZ R29, R29, R226.reuse ;  /* 0x000000e21d1d7220 */ /* 0x080fe20000410000 */
[-C--:B------:R-:W-:Y:S01]  /*1f510*/  FMUL.FTZ R32, R32, R226.reuse ;  /* 0x000000e220207220 */ /* 0x080fe20000410000 */
[-C--:B------:R-:W-:Y:S01]  /*1f520*/  FMUL.FTZ R33, R33, R226.reuse ;  /* 0x000000e221217220 */ /* 0x080fe20000410000 */
[----:B------:R-:W-:Y:S01]  /*1f530*/  FMUL.FTZ R36, R36, R226 ;  /* 0x000000e224247220 */ /* 0x000fe20000410000 */
[----:B------:R-:W-:Y:S01]  /*1f540*/  MUFU.TANH R156, R156 ;  /* 0x0000009c009c7308 */ /* 0x000fe20000002400 */
[C---:B-1----:R-:W-:Y:S01]  /*1f550*/  FMUL.FTZ R154, R2.reuse, R163 ;  /* 0x000000a3029a7220 */ /* 0x042fe20000410000 */
[C---:B------:R-:W-:Y:S01]  /*1f560*/  FMUL.FTZ R163, R2.reuse, R178 ;  /* 0x000000b202a37220 */ /* 0x040fe20000410000 */
[C---:B------:R-:W-:Y:S01]  /*1f570*/  FMUL.FTZ R178, R2.reuse, R191 ;  /* 0x000000bf02b27220 */ /* 0x040fe20000410000 */
[----:B------:R-:W-:Y:S01]  /*1f580*/  FMUL.FTZ R191, R2, R206 ;  /* 0x000000ce02bf7220 */ /* 0x000fe20000410000 */
[-C--:B------:R-:W-:Y:S01]  /*1f590*/  FMUL.FTZ R37, R37, R226.reuse ;  /* 0x000000e225257220 */ /* 0x080fe20000410000 */
[-C--:B------:R-:W-:Y:S01]  /*1f5a0*/  FMUL.FTZ R40, R40, R226.reuse ;  /* 0x000000e228287220 */ /* 0x080fe20000410000 */
[----:B------:R-:W-:Y:S01]  /*1f5b0*/  FMUL.FTZ R41, R41, R226 ;  /* 0x000000e229297220 */ /* 0x000fe20000410000 */
[----:B------:R-:W1:Y:S01]  /*1f5c0*/  MUFU.TANH R154, R154 ;  /* 0x0000009a009a7308 */ /* 0x000e620000002400 */
[----:B--2---:R-:W-:-:S02]  /*1f5d0*/  IMAD.MOV.U32 R186, RZ, RZ, R153 ;  /* 0x000000ffffba7224 */ /* 0x004fc400078e0099 */
[-C--:B------:R-:W-:Y:S01]  /*1f5e0*/  FMUL.FTZ R44, R44, R226.reuse ;  /* 0x000000e22c2c7220 */ /* 0x080fe20000410000 */
[-C--:B------:R-:W-:Y:S01]  /*1f5f0*/  FMUL.FTZ R45, R45, R226.reuse ;  /* 0x000000e22d2d7220 */ /* 0x080fe20000410000 */
[----:B------:R-:W-:Y:S01]  /*1f600*/  FMUL.FTZ R48, R48, R226 ;  /* 0x000000e230307220 */ /* 0x000fe20000410000 */
[----:B------:R-:W-:Y:S01]  /*1f610*/  IMAD.MOV.U32 R198, RZ, RZ, R186 ;  /* 0x000000ffffc67224 */ /* 0x000fe200078e00ba */
[----:B------:R-:W-:Y:S01]  /*1f620*/  FMNMX.FTZ R153, R186, R224, !PT ;  /* 0x000000e0ba997209 */ /* 0x000fe20007810000 */
[C---:B------:R-:W-:Y:S01]  /*1f630*/  FMUL.FTZ R186, R2.reuse, R199 ;  /* 0x000000c702ba7220 */ /* 0x040fe20000410000 */
[----:B------:R-:W2:Y:S01]  /*1f640*/  MUFU.TANH R157, R157 ;  /* 0x0000009d009d7308 */ /* 0x000ea20000002400 */
[----:B------:R-:W-:Y:S01]  /*1f650*/  IMAD.MOV.U32 R210, RZ, RZ, R198 ;  /* 0x000000ffffd27224 */ /* 0x000fe200078e00c6 */
[----:B------:R-:W-:Y:S01]  /*1f660*/  FMNMX.FTZ R153, R229, R153, !PT ;  /* 0x00000099e5997209 */ /* 0x000fe20007810000 */
[C---:B------:R-:W-:Y:S01]  /*1f670*/  FMUL.FTZ R198, R2.reuse, R211 ;  /* 0x000000d302c67220 */ /* 0x040fe20000410000 */
[----:B------:R-:W-:Y:S01]  /*1f680*/  FMUL.FTZ R199, R2, R214 ;  /* 0x000000d602c77220 */ /* 0x000fe20000410000 */
[-C--:B------:R-:W-:Y:S01]  /*1f690*/  FMUL.FTZ R49, R49, R226.reuse ;  /* 0x000000e231317220 */ /* 0x080fe20000410000 */
[----:B------:R-:W-:Y:S01]  /*1f6a0*/  FMNMX.FTZ R153, R228, R153, !PT ;  /* 0x00000099e4997209 */ /* 0x000fe20007810000 */
[-C--:B------:R-:W-:Y:S01]  /*1f6b0*/  FMUL.FTZ R52, R52, R226.reuse ;  /* 0x000000e234347220 */ /* 0x080fe20000410000 */
[----:B------:R-:W3:Y:S01]  /*1f6c0*/  MUFU.TANH R159, R159 ;  /* 0x0000009f009f7308 */ /* 0x000ee20000002400 */
[-C--:B------:R-:W-:Y:S01]  /*1f6d0*/  FMUL.FTZ R53, R53, R226.reuse ;  /* 0x000000e235357220 */ /* 0x080fe20000410000 */
[----:B------:R-:W-:Y:S01]  /*1f6e0*/  FMNMX.FTZ R153, R227, R153, !PT ;  /* 0x00000099e3997209 */ /* 0x000fe20007810000 */
[-C--:B------:R-:W-:Y:S01]  /*1f6f0*/  FMUL.FTZ R56, R56, R226.reuse ;  /* 0x000000e238387220 */ /* 0x080fe20000410000 */
[-C--:B------:R-:W-:Y:S01]  /*1f700*/  FMUL.FTZ R57, R57, R226.reuse ;  /* 0x000000e239397220 */ /* 0x080fe20000410000 */
[-C--:B------:R-:W-:Y:S01]  /*1f710*/  FMUL.FTZ R60, R60, R226.reuse ;  /* 0x000000e23c3c7220 */ /* 0x080fe20000410000 */
[----:B------:R-:W-:Y:S01]  /*1f720*/  FMNMX.FTZ R153, R225, R153, !PT ;  /* 0x00000099e1997209 */ /* 0x000fe20007810000 */
[-C--:B------:R-:W-:Y:S01]  /*1f730*/  FMUL.FTZ R61, R61, R226.reuse ;  /* 0x000000e23d3d7220 */ /* 0x080fe20000410000 */
[----:B------:R-:W4:Y:S01]  /*1f740*/  MUFU.TANH R162, R162 ;  /* 0x000000a200a27308 */ /* 0x000f220000002400 */
[-C--:B------:R-:W-:Y:S01]  /*1f750*/  FMUL.FTZ R64, R64, R226.reuse ;  /* 0x000000e240407220 */ /* 0x080fe20000410000 */
[----:B-1----:R-:W-:Y:S01]  /*1f760*/  FMNMX.FTZ R153, R154, R153, !PT ;  /* 0x000000999a997209 */ /* 0x002fe20007810000 */
[-C--:B------:R-:W-:Y:S01]  /*1f770*/  FMUL.FTZ R65, R65, R226.reuse ;  /* 0x000000e241417220 */ /* 0x080fe20000410000 */
[-C--:B------:R-:W-:Y:S01]  /*1f780*/  FMUL.FTZ R68, R68, R226.reuse ;  /* 0x000000e244447220 */ /* 0x080fe20000410000 */
[-C--:B------:R-:W-:Y:S01]  /*1f790*/  FMUL.FTZ R69, R69, R226.reuse ;  /* 0x000000e245457220 */ /* 0x080fe20000410000 */
[----:B------:R-:W-:Y:S01]  /*1f7a0*/  FMNMX.FTZ R153, R155, R153, !PT ;  /* 0x000000999b997209 */ /* 0x000fe20007810000 */
[-C--:B------:R-:W-:Y:S01]  /*1f7b0*/  FMUL.FTZ R72, R72, R226.reuse ;  /* 0x000000e248487220 */ /* 0x080fe20000410000 */
[----:B------:R-:W1:Y:S01]  /*1f7c0*/  MUFU.TANH R163, R163 ;  /* 0x000000a300a37308 */ /* 0x000e620000002400 */
[-C--:B------:R-:W-:Y:S01]  /*1f7d0*/  FMUL.FTZ R73, R73, R226.reuse ;  /* 0x000000e249497220 */ /* 0x080fe20000410000 */
[----:B------:R-:W-:Y:S01]  /*1f7e0*/  FMNMX.FTZ R153, R156, R153, !PT ;  /* 0x000000999c997209 */ /* 0x000fe20007810000 */
[-C--:B------:R-:W-:Y:S01]  /*1f7f0*/  FMUL.FTZ R76, R76, R226.reuse ;  /* 0x000000e24c4c7220 */ /* 0x080fe20000410000 */
[-C--:B------:R-:W-:Y:S01]  /*1f800*/  FMUL.FTZ R77, R77, R226.reuse ;  /* 0x000000e24d4d7220 */ /* 0x080fe20000410000 */
[-C--:B------:R-:W-:Y:S01]  /*1f810*/  FMUL.FTZ R80, R80, R226.reuse ;  /* 0x000000e250507220 */ /* 0x080fe20000410000 */
[----:B--2---:R-:W-:Y:S01]  /*1f820*/  FMNMX.FTZ R153, R157, R153, !PT ;  /* 0x000000999d997209 */ /* 0x004fe20007810000 */
[-C--:B------:R-:W-:Y:S01]  /*1f830*/  FMUL.FTZ R81, R81, R226.reuse ;  /* 0x000000e251517220 */ /* 0x080fe20000410000 */
[----:B------:R-:W2:Y:S01]  /*1f840*/  MUFU.TANH R167, R167 ;  /* 0x000000a700a77308 */ /* 0x000ea20000002400 */
[-C--:B------:R-:W-:Y:S01]  /*1f850*/  FMUL.FTZ R84, R84, R226.reuse ;  /* 0x000000e254547220 */ /* 0x080fe20000410000 */
[----:B------:R-:W-:Y:S01]  /*1f860*/  FMNMX.FTZ R153, R158, R153, !PT ;  /* 0x000000999e997209 */ /* 0x000fe20007810000 */
[-C--:B------:R-:W-:Y:S01]  /*1f870*/  FMUL.FTZ R85, R85, R226.reuse ;  /* 0x000000e255557220 */ /* 0x080fe20000410000 */
[-C--:B------:R-:W-:Y:S01]  /*1f880*/  FMUL.FTZ R88, R88, R226.reuse ;  /* 0x000000e258587220 */ /* 0x080fe20000410000 */
[-C--:B------:R-:W-:Y:S01]  /*1f890*/  FMUL.FTZ R89, R89, R226.reuse ;  /* 0x000000e259597220 */ /* 0x080fe20000410000 */
[----:B---3--:R-:W-:Y:S01]  /*1f8a0*/  FMNMX.FTZ R153, R159, R153, !PT ;  /* 0x000000999f997209 */ /* 0x008fe20007810000 */
[-C--:B------:R-:W-:Y:S01]  /*1f8b0*/  FMUL.FTZ R92, R92, R226.reuse ;  /* 0x000000e25c5c7220 */ /* 0x080fe20000410000 */
[----:B------:R-:W3:Y:S01]  /*1f8c0*/  MUFU.TANH R170, R170 ;  /* 0x000000aa00aa7308 */ /* 0x000ee20000002400 */
[-C--:B------:R-:W-:Y:S01]  /*1f8d0*/  FMUL.FTZ R93, R93, R226.reuse ;  /* 0x000000e25d5d7220 */ /* 0x080fe20000410000 */
[----:B----4-:R-:W-:Y:S01]  /*1f8e0*/  FMNMX.FTZ R153, R162, R153, !PT ;  /* 0x00000099a2997209 */ /* 0x010fe20007810000 */
[-C--:B------:R-:W-:Y:S01]  /*1f8f0*/  FMUL.FTZ R96, R96, R226.reuse ;  /* 0x000000e260607220 */ /* 0x080fe20000410000 */
[-C--:B------:R-:W-:Y:S01]  /*1f900*/  FMUL.FTZ R97, R97, R226.reuse ;  /* 0x000000e261617220 */ /* 0x080fe20000410000 */
[-C--:B------:R-:W-:Y:S01]  /*1f910*/  FMUL.FTZ R100, R100, R226.reuse ;  /* 0x000000e264647220 */ /* 0x080fe20000410000 */
[----:B-1----:R-:W-:Y:S01]  /*1f920*/  FMNMX.FTZ R153, R163, R153, !PT ;  /* 0x00000099a3997209 */ /* 0x002fe20007810000 */
        /* <DEDUP_REMOVED lines=11> */
[----:B---3--:R-:W-:Y:S01]  /*1f9e0*/  FMNMX.FTZ R153, R170, R153, !PT ;  /* 0x00000099aa997209 */ /* 0x008fe20007810000 */
[-C--:B------:R-:W-:Y:S01]  /*1f9f0*/  FMUL.FTZ R116, R116, R226.reuse ;  /* 0x000000e274747220 */ /* 0x080fe20000410000 */
[-C--:B------:R-:W-:Y:S01]  /*1fa00*/  FMUL.FTZ R117, R117, R226.reuse ;  /* 0x000000e275757220 */ /* 0x080fe20000410000 */
[-C--:B------:R-:W-:Y:S01]  /*1fa10*/  FMUL.FTZ R120, R120, R226.reuse ;  /* 0x000000e278787220 */ /* 0x080fe20000410000 */
[----:B------:R-:W-:Y:S01]  /*1fa20*/  FMNMX.FTZ R153, R171, R153, !PT ;  /* 0x00000099ab997209 */ /* 0x000fe20007810000 */
[-C--:B------:R-:W-:Y:S01]  /*1fa30*/  FMUL.FTZ R121, R121, R226.reuse ;  /* 0x000000e279797220 */ /* 0x080fe20000410000 */
[----:B------:R-:W3:Y:S01]  /*1fa40*/  MUFU.TANH R178, R178 ;  /* 0x000000b200b27308 */ /* 0x000ee20000002400 */
[-C--:B------:R-:W-:Y:S01]  /*1fa50*/  FMUL.FTZ R124, R124, R226.reuse ;  /* 0x000000e27c7c7220 */ /* 0x080fe20000410000 */
[----:B-1----:R-:W-:Y:S01]  /*1fa60*/  FMNMX.FTZ R153, R175, R153, !PT ;  /* 0x00000099af997209 */ /* 0x002fe20007810000 */
        /* <DEDUP_REMOVED lines=16> */
[----:B------:R-:W-:-:S02]  /*1fb70*/  FMUL.FTZ R149, R149, R226 ;  /* 0x000000e295957220 */ /* 0x000fc40000410000 */
[----:B------:R-:W-:-:S03]  /*1fb80*/  FMNMX.FTZ R153, R179, R153, !PT ;  /* 0x00000099b3997209 */ /* 0x000fc60007810000 */
        /* <DEDUP_REMOVED lines=12> */
[----:B------:R-:W-:-:S03]  /*1fc50*/  FMNMX.FTZ R153, R194, R153, !PT ;  /* 0x00000099c2997209 */ /* 0x000fc60007810000 */
[----:B------:R-:W3:Y:S01]  /*1fc60*/  MUFU.TANH R199, R199 ;  /* 0x000000c700c77308 */ /* 0x000ee20000002400 */
[----:B-1----:R-:W-:-:S07]  /*1fc70*/  FMNMX.FTZ R153, R195, R153, !PT ;  /* 0x00000099c3997209 */ /* 0x002fce0007810000 */
[----:B------:R-:W1:Y:S01]  /*1fc80*/  MUFU.TANH R202, R202 ;  /* 0x000000ca00ca7308 */ /* 0x000e620000002400 */
[----:B--2---:R-:W-:-:S07]  /*1fc90*/  FMNMX.FTZ R153, R198, R153, !PT ;  /* 0x00000099c6997209 */ /* 0x004fce0007810000 */
[----:B------:R-:W-:Y:S01]  /*1fca0*/  MUFU.EX2 R203, R164 ;  /* 0x000000a400cb7308 */ /* 0x000fe20000000800 */
[----:B---3--:R-:W-:-:S07]  /*1fcb0*/  FMNMX.FTZ R153, R199, R153, !PT ;  /* 0x00000099c7997209 */ /* 0x008fce0007810000 */
[----:B------:R-:W-:Y:S01]  /*1fcc0*/  MUFU.EX2 R164, R168 ;  /* 0x000000a800a47308 */ /* 0x000fe20000000800 */
[----:B-1----:R-:W-:-:S05]  /*1fcd0*/  FMNMX.FTZ R153, R202, R153, !PT ;  /* 0x00000099ca997209 */ /* 0x002fca0007810000 */
[----:B------:R-:W1:Y:S02]  /*1fce0*/  SHFL.BFLY PT, R206, R153, 0x2, 0x1f ;  /* 0x0c401f0099ce7f89 */ /* 0x000e6400000e0000 */
[----:B------:R-:W2:Y:S08]  /*1fcf0*/  MUFU.EX2 R160, R160 ;  /* 0x000000a000a07308 */ /* 0x000eb00000000800 */
[----:B------:R-:W3:Y:S08]  /*1fd00*/  MUFU.EX2 R161, R161 ;  /* 0x000000a100a17308 */ /* 0x000ef00000000800 */
[----:B------:R-:W4:Y:S01]  /*1fd10*/  MUFU.EX2 R165, R165 ;  /* 0x000000a500a57308 */ /* 0x000f220000000800 */
[----:B--2---:R-:W-:-:S01]  /*1fd20*/  FADD.FTZ R9, R160, R9 ;  /* 0x00000009a0097221 */ /* 0x004fc20000010000 */
[----:B-1----:R-:W-:-:S06]  /*1fd30*/  FMNMX.FTZ R168, R153, R206, !PT ;  /* 0x000000ce99a87209 */ /* 0x002fcc0007810000 */
[----:B------:R-:W1:Y:S01]  /*1fd40*/  MUFU.EX2 R169, R169 ;  /* 0x000000a900a97308 */ /* 0x000e620000000800 */
[----:B---3--:R-:W-:-:S01]  /*1fd50*/  FADD.FTZ R9, R161, R9 ;  /* 0x00000009a1097221 */ /* 0x008fc20000010000 */
[----:B------:R-:W2:Y:S03]  /*1fd60*/  SHFL.BFLY PT, R153, R168, 0x1, 0x1f ;  /* 0x0c201f00a8997f89 */ /* 0x000ea600000e0000 */
[----:B------:R-:W-:-:S03]  /*1fd70*/  FADD.FTZ R9, R203, R9 ;  /* 0x00000009cb097221 */ /* 0x000fc60000010000 */
[----:B------:R-:W3:Y:S01]  /*1fd80*/  MUFU.EX2 R172, R172 ;  /* 0x000000ac00ac7308 */ /* 0x000ee20000000800 */
[----:B----4-:R-:W-:-:S04]  /*1fd90*/  FADD.FTZ R9, R165, R9 ;  /* 0x00000009a5097221 */ /* 0x010fc80000010000 */
[----:B------:R-:W-:-:S03]  /*1fda0*/  FADD.FTZ R9, R164, R9 ;  /* 0x00000009a4097221 */ /* 0x000fc60000010000 */
[----:B------:R-:W4:Y:S01]  /*1fdb0*/  MUFU.EX2 R173, R173 ;  /* 0x000000ad00ad7308 */ /* 0x000f220000000800 */
[----:B-1----:R-:W-:-:S07]  /*1fdc0*/  FADD.FTZ R9, R169, R9 ;  /* 0x00000009a9097221 */ /* 0x002fce0000010000 */
[----:B------:R-:W1:Y:S01]  /*1fdd0*/  MUFU.EX2 R176, R176 ;  /* 0x000000b000b07308 */ /* 0x000e620000000800 */
[----:B---3--:R-:W-:-:S01]  /*1fde0*/  FADD.FTZ R9, R172, R9 ;  /* 0x00000009ac097221 */ /* 0x008fc20000010000 */
[----:B--2---:R-:W-:-:S05]  /*1fdf0*/  FMNMX.FTZ R168, R168, R153, !PT ;  /* 0x00000099a8a87209 */ /* 0x004fca0007810000 */
[C---:B------:R-:W-:Y:S01]  /*1fe00*/  FADD.FTZ R153, -R168.reuse, R224 ;  /* 0x000000e0a8997221 */ /* 0x040fe20000010100 */
[----:B------:R-:W-:-:S01]  /*1fe10*/  FFMA.FTZ R207, R168, R207, -8 ;  /* 0xc1000000a8cf7423 */ /* 0x000fc200000100cf */
[----:B------:R-:W2:Y:S01]  /*1fe20*/  MUFU.EX2 R177, R177 ;  /* 0x000000b100b17308 */ /* 0x000ea20000000800 */
[----:B----4-:R-:W-:-:S01]  /*1fe30*/  FADD.FTZ R9, R173, R9 ;  /* 0x00000009ad097221 */ /* 0x010fc20000010000 */
[----:B------:R-:W-:Y:S01]  /*1fe40*/  FMUL.FTZ R153, R153, UR41 ;  /* 0x0000002999997c20 */ /* 0x000fe20008410000 */
[----:B------:R-:W-:-:S01]  /*1fe50*/  FFMA.FTZ R214, R228, UR41, -R207 ;  /* 0x00000029e4d67c23 */ /* 0x000fc200080108cf */
[--C-:B------:R-:W-:Y:S01]  /*1fe60*/  FFMA.FTZ R211, R227, UR41, -R207.reuse ;  /* 0x00000029e3d37c23 */ /* 0x100fe200080108cf */
[----:B------:R-:W-:-:S01]  /*1fe70*/  FFMA.FTZ R155, R155, UR41, -R207 ;  /* 0x000000299b9b7c23 */ /* 0x000fc200080108cf */
[--C-:B------:R-:W-:Y:S01]  /*1fe80*/  FFMA.FTZ R156, R156, UR41, -R207.reuse ;  /* 0x000000299c9c7c23 */ /* 0x100fe200080108cf */
[----:B------:R-:W-:-:S01]  /*1fe90*/  FFMA.FTZ R157, R157, UR41, -R207 ;  /* 0x000000299d9d7c23 */ /* 0x000fc200080108cf */
[----:B------:R3:W4:Y:S01]  /*1fea0*/  MUFU.EX2 R206, R153 ;  /* 0x0000009900ce7308 */ /* 0x0007220000000800 */
[----:B------:R-:W-:-:S01]  /*1feb0*/  FFMA.FTZ R158, R158, UR41, -R207 ;  /* 0x000000299e9e7c23 */ /* 0x000fc200080108cf */
[--C-:B------:R-:W-:Y:S01]  /*1fec0*/  FFMA.FTZ R215, R159, UR41, -R207.reuse ;  /* 0x000000299fd77c23 */ /* 0x100fe200080108cf */
[----:B------:R-:W-:-:S01]  /*1fed0*/  FFMA.FTZ R224, R162, UR41, -R207 ;  /* 0x00000029a2e07c23 */ /* 0x000fc200080108cf */
[--C-:B------:R-:W-:Y:S01]  /*1fee0*/  FFMA.FTZ R159, R163, UR41, -R207.reuse ;  /* 0x00000029a39f7c23 */ /* 0x100fe200080108cf */
[----:B------:R-:W-:-:S01]  /*1fef0*/  FFMA.FTZ R162, R166, UR41, -R207 ;  /* 0x00000029a6a27c23 */ /* 0x000fc200080108cf */
[--C-:B------:R-:W-:Y:S01]  /*1ff00*/  FFMA.FTZ R167, R167, UR41, -R207.reuse ;  /* 0x00000029a7a77c23 */ /* 0x100fe200080108cf */
[----:B------:R-:W-:Y:S01]  /*1ff10*/  MOV R163, UR37 ;  /* 0x0000002500a37c02 */ /* 0x000fe20008000f00 */
[----:B------:R-:W-:Y:S01]  /*1ff20*/  MUFU.EX2 R214, R214 ;  /* 0x000000d600d67308 */ /* 0x000fe20000000800 */
[----:B---3--:R-:W-:-:S01]  /*1ff30*/  FFMA.FTZ R153, R210, UR41, -R207 ;  /* 0x00000029d2997c23 */ /* 0x008fc200080108cf */
[--C-:B------:R-:W-:Y:S01]  /*1ff40*/  FFMA.FTZ R210, R229, UR41, -R207.reuse ;  /* 0x00000029e5d27c23 */ /* 0x100fe200080108cf */
[----:B------:R-:W-:-:S01]  /*1ff50*/  FFMA.FTZ R170, R170, UR41, -R207 ;  /* 0x00000029aaaa7c23 */ /* 0x000fc200080108cf */
[----:B------:R-:W-:Y:S01]  /*1ff60*/  FFMA.FTZ R166, R175, UR41, -R207 ;  /* 0x00000029afa67c23 */ /* 0x000fe200080108cf */
[----:B-1----:R-:W-:-:S01]  /*1ff70*/  FADD.FTZ R9, R176, R9 ;  /* 0x00000009b0097221 */ /* 0x002fc20000010000 */
[--C-:B------:R-:W-:Y:S01]  /*1ff80*/  FFMA.FTZ R174, R174, UR41, -R207.reuse ;  /* 0x00000029aeae7c23 */ /* 0x100fe200080108cf */
[----:B------:R-:W-:-:S01]  /*1ff90*/  FFMA.FTZ R178, R178, UR41, -R207 ;  /* 0x00000029b2b27c23 */ /* 0x000fc200080108cf */
[----:B------:R-:W1:Y:S01]  /*1ffa0*/  MUFU.EX2 R153, R153 ;  /* 0x0000009900997308 */ /* 0x000e620000000800 */
[----:B--2---:R-:W-:-:S01]  /*1ffb0*/  FADD.FTZ R9, R177, R9 ;  /* 0x00000009b1097221 */ /* 0x004fc20000010000 */
        /* <DEDUP_REMOVED lines=12> */
[----:B------:R-:W-:Y:S01]  /*20080*/  FFMA.FTZ R202, R202, UR41, -R207 ;  /* 0x00000029caca7c23 */ /* 0x000fe200080108cf */
[----:B----4-:R-:W-:Y:S01]  /*20090*/  FMUL.FTZ R26, R26, R206 ;  /* 0x000000ce1a1a7220 */ /* 0x010fe20000410000 */
[----:B------:R-:W3:Y:S01]  /*200a0*/  MUFU.EX2 R211, R211 ;  /* 0x000000d300d37308 */ /* 0x000ee20000000800 */
        /* <DEDUP_REMOVED lines=11> */
[----:B------:R-:W-:Y:S01]  /*20160*/  FMUL.FTZ R43, R43, R206 ;  /* 0x000000ce2b2b7220 */ /* 0x000fe20000410000 */
[----:B------:R-:W-:-:S01]  /*20170*/  FADD.FTZ R0, R214, R0 ;  /* 0x00000000d6007221 */ /* 0x000fc20000010000 */
[-C--:B------:R-:W-:Y:S01]  /*20180*/  FMUL.FTZ R46, R46, R206.reuse ;  /* 0x000000ce2e2e7220 */ /* 0x080fe20000410000 */
[----:B------:R-:W-:Y:S01]  /*20190*/  FMUL.FTZ R47, R47, R206 ;  /* 0x000000ce2f2f7220 */ /* 0x000fe20000410000 */
[----:B------:R-:W-:Y:S01]  /*201a0*/  MUFU.EX2 R156, R156 ;  /* 0x0000009c009c7308 */ /* 0x000fe20000000800 */
[C---:B---3--:R-:W-:Y:S01]  /*201b0*/  F2FP.SATFINITE.E4M3.F32.PACK_AB_MERGE_C R214, R211.reuse, R214, RZ ;  /* 0x000000d6d3d6723e */ /* 0x048fe200048070ff */
[----:B------:R-:W-:Y:S01]  /*201c0*/  FADD.FTZ R0, R211, R0 ;  /* 0x00000000d3007221 */ /* 0x000fe20000010000 */
[-C--:B------:R-:W-:Y:S01]  /*201d0*/  FMUL.FTZ R50, R50, R206.reuse ;  /* 0x000000ce32327220 */ /* 0x080fe20000410000 */
[-C--:B------:R-:W-:Y:S01]  /*201e0*/  FMUL.FTZ R51, R51, R206.reuse ;  /* 0x000000ce33337220 */ /* 0x080fe20000410000 */
[----:B------:R-:W-:Y:S01]  /*201f0*/  F2FP.SATFINITE.E4M3.F32.PACK_AB_MERGE_C R153, R210, R153, R214 ;  /* 0x00000099d299723e */ /* 0x000fe200048070d6 */
[--C-:B------:R-:W-:Y:S01]  /*20200*/  FFMA.FTZ R210, R225, UR41, -R207.reuse ;  /* 0x00000029e1d27c23 */ /* 0x100fe200080108cf */
        /* <DEDUP_REMOVED lines=10> */
[----:B-1----:R-:W-:-:S01]  /*202b0*/  FFMA.FTZ R213, R154, UR41, -R207 ;  /* 0x000000299ad57c23 */ /* 0x002fc200080108cf */
[----:B------:R-:W-:-:S02]  /*202c0*/  VIADD R154, R6, 0x38840 ;  /* 0x00038840069a7836 */ /* 0x000fc40000000000 */
[-C--:B------:R-:W-:Y:S01]  /*202d0*/  FMUL.FTZ R70, R70, R206.reuse ;  /* 0x000000ce46467220 */ /* 0x080fe20000410000 */
[-C--:B------:R-:W-:Y:S01]  /*202e0*/  FMUL.FTZ R71, R71, R206.reuse ;  /* 0x000000ce47477220 */ /* 0x080fe20000410000 */
[-C--:B------:R-:W-:Y:S01]  /*202f0*/  FMUL.FTZ R74, R74, R206.reuse ;  /* 0x000000ce4a4a7220 */ /* 0x080fe20000410000 */
[----:B------:R-:W-:Y:S01]  /*20300*/  FMUL.FTZ R75, R75, R206 ;  /* 0x000000ce4b4b7220 */ /* 0x000fe20000410000 */
[----:B------:R-:W-:Y:S01]  /*20310*/  PRMT R154, R163, 0x654, R154 ;  /* 0x00000654a39a7816 */ /* 0x000fe2000000009a */
[----:B------:R-:W1:Y:S01]  /*20320*/  MUFU.EX2 R213, R213 ;  /* 0x000000d500d57308 */ /* 0x000e620000000800 */
[----:B------:R-:W-:-:S01]  /*20330*/  FFMA.FTZ R163, R171, UR41, -R207 ;  /* 0x00000029aba37c23 */ /* 0x000fc200080108cf */
[-C--:B------:R-:W-:Y:S01]  /*20340*/  FMUL.FTZ R78, R78, R206.reuse ;  /* 0x000000ce4e4e7220 */ /* 0x080fe20000410000 */
[----:B------:R3:W-:Y:S01]  /*20350*/  SYNCS.ARRIVE.TRANS64.RED.A1T0 RZ, [R154+URZ], RZ ;  /* 0x000000ff9aff79a7 */ /* 0x0007e2000810043f */
[-C--:B------:R-:W-:Y:S01]  /*20360*/  FMUL.FTZ R79, R79, R206.reuse ;  /* 0x000000ce4f4f7220 */ /* 0x080fe20000410000 */
[-C--:B------:R-:W-:Y:S01]  /*20370*/  FMUL.FTZ R82, R82, R206.reuse ;  /* 0x000000ce52527220 */ /* 0x080fe20000410000 */
[-C--:B------:R-:W-:Y:S01]  /*20380*/  FMUL.FTZ R83, R83, R206.reuse ;  /* 0x000000ce53537220 */ /* 0x080fe20000410000 */
[----:B------:R-:W-:Y:S01]  /*20390*/  FMUL.FTZ R86, R86, R206 ;  /* 0x000000ce56567220 */ /* 0x000fe20000410000 */
[----:B------:R-:W4:Y:S01]  /*203a0*/  MUFU.EX2 R157, R157 ;  /* 0x0000009d009d7308 */ /* 0x000f220000000800 */
[----:B--2---:R-:W-:-:S01]  /*203b0*/  FADD.FTZ R0, R210, R0 ;  /* 0x00000000d2007221 */ /* 0x004fc20000010000 */
[-C--:B------:R-:W-:Y:S01]  /*203c0*/  FMUL.FTZ R87, R87, R206.reuse ;  /* 0x000000ce57577220 */ /* 0x080fe20000410000 */
[----:B---3--:R-:W-:Y:S01]  /*203d0*/  F2FP.SATFINITE.E4M3.F32.PACK_AB_MERGE_C R154, R165, R203, RZ ;  /* 0x000000cba59a723e */ /* 0x008fe200048070ff */
[-C--:B------:R-:W-:Y:S01]  /*203e0*/  FMUL.FTZ R90, R90, R206.reuse ;  /* 0x000000ce5a5a7220 */ /* 0x080fe20000410000 */
[-C--:B------:R-:W-:Y:S01]  /*203f0*/  FMUL.FTZ R91, R91, R206.reuse ;  /* 0x000000ce5b5b7220 */ /* 0x080fe20000410000 */
[----:B------:R-:W-:Y:S01]  /*20400*/  FMUL.FTZ R94, R94, R206 ;  /* 0x000000ce5e5e7220 */ /* 0x000fe20000410000 */
[----:B------:R-:W-:Y:S01]  /*20410*/  F2FP.SATFINITE.E4M3.F32.PACK_AB_MERGE_C R154, R161, R160, R154 ;  /* 0x000000a0a19a723e */ /* 0x000fe2000480709a */
[----:B------:R-:W2:Y:S01]  /*20420*/  MUFU.EX2 R158, R158 ;  /* 0x0000009e009e7308 */ /* 0x000ea20000000800 */
[----:B-1----:R-:W-:-:S01]  /*20430*/  FADD.FTZ R0, R213, R0 ;  /* 0x00000000d5007221 */ /* 0x002fc20000010000 */
[-C--:B------:R-:W-:Y:S01]  /*20440*/  FMUL.FTZ R95, R95, R206.reuse ;  /* 0x000000ce5f5f7220 */ /* 0x080fe20000410000 */
[-C--:B------:R-:W-:Y:S01]  /*20450*/  FMUL.FTZ R98, R98, R206.reuse ;  /* 0x000000ce62627220 */ /* 0x080fe20000410000 */
[----:B------:R-:W-:Y:S01]  /*20460*/  FMUL.FTZ R99, R99, R206 ;  /* 0x000000ce63637220 */ /* 0x000fe20000410000 */
[----:B------:R-:W-:-:S01]  /*20470*/  FADD.FTZ R0, R155, R0 ;  /* 0x000000009b007221 */ /* 0x000fc20000010000 */
[----:B------:R-:W-:Y:S01]  /*20480*/  F2FP.SATFINITE.E4M3.F32.PACK_AB_MERGE_C R155, R156, R155, RZ ;  /* 0x0000009b9c9b723e */ /* 0x000fe200048070ff */
[----:B------:R-:W-:Y:S01]  /*20490*/  FMUL.FTZ R102, R102, R206 ;  /* 0x000000ce66667220 */ /* 0x000fe20000410000 */
[----:B------:R-:W1:Y:S01]  /*204a0*/  MUFU.EX2 R215, R215 ;  /* 0x000000d700d77308 */ /* 0x000e620000000800 */
[----:B------:R-:W-:-:S01]  /*204b0*/  FADD.FTZ R0, R156, R0 ;  /* 0x000000009c007221 */ /* 0x000fc20000010000 */
[----:B------:R-:W-:Y:S01]  /*204c0*/  F2FP.SATFINITE.E4M3.F32.PACK_AB_MERGE_C R156, R173, R172, RZ ;  /* 0x000000acad9c723e */ /* 0x000fe200048070ff */
[-C--:B------:R-:W-:Y:S01]  /*204d0*/  FMUL.FTZ R103, R103, R206.reuse ;  /* 0x000000ce67677220 */ /* 0x080fe20000410000 */
[----:B------:R-:W-:Y:S01]  /*204e0*/  FMUL.FTZ R106, R106, R206 ;  /* 0x000000ce6a6a7220 */ /* 0x000fe20000410000 */
[----:B----4-:R-:W-:-:S01]  /*204f0*/  FADD.FTZ R0, R157, R0 ;  /* 0x000000009d007221 */ /* 0x010fc20000010000 */
[----:B------:R-:W-:Y:S01]  /*20500*/  F2FP.SATFINITE.E4M3.F32.PACK_AB_MERGE_C R156, R169, R164, R156 ;  /* 0x000000a4a99c723e */ /* 0x000fe2000480709c */
        /* <DEDUP_REMOVED lines=35> */
[----:B------:R-:W-:-:S06]  /*20740*/  F2FP.SATFINITE.E4M3.F32.PACK_AB_MERGE_C R155, R213, R210, R155 ;  /* 0x000000d2d59b723e */ /* 0x000fcc000480709b */
[----:B------:R-:W1:Y:S01]  /*20750*/  MUFU.EX2 R181, R181 ;  /* 0x000000b500b57308 */ /* 0x000e620000000800 */
[----:B---3--:R-:W-:-:S07]  /*20760*/  FADD.FTZ R9, R180, R9 ;  /* 0x00000009b4097221 */ /* 0x008fce0000010000 */
[----:B------:R-:W3:Y:S01]  /*20770*/  MUFU.EX2 R170, R170 ;  /* 0x000000aa00aa7308 */ /* 0x000ee20000000800 */
[----:B--2---:R-:W-:-:S07]  /*20780*/  FADD.FTZ R0, R167, R0 ;  /* 0x00000000a7007221 */ /* 0x004fce0000010000 */
[----:B------:R-:W2:Y:S01]  /*20790*/  MUFU.EX2 R184, R184 ;  /* 0x000000b800b87308 */ /* 0x000ea20000000800 */
[----:B-1----:R-:W-:-:S01]  /*207a0*/  FADD.FTZ R9, R181, R9 ;  /* 0x00000009b5097221 */ /* 0x002fc20000010000 */
[----:B------:R-:W-:-:S04]  /*207b0*/  F2FP.SATFINITE.E4M3.F32.PACK_AB_MERGE_C R180, R181, R180, RZ ;  /* 0x000000b4b5b4723e */ /* 0x000fc800048070ff */
[----:B------:R-:W-:Y:S02]  /*207c0*/  F2FP.SATFINITE.E4M3.F32.PACK_AB_MERGE_C R158, R177, R176, R180 ;  /* 0x000000b0b19e723e */ /* 0x000fe400048070b4 */
[----:B------:R-:W1:Y:S01]  /*207d0*/  MUFU.EX2 R163, R163 ;  /* 0x000000a300a37308 */ /* 0x000e620000000800 */
[----:B---3--:R-:W-:-:S01]  /*207e0*/  FADD.FTZ R0, R170, R0 ;  /* 0x00000000aa007221 */ /* 0x008fc20000010000 */
[----:B------:R-:W-:-:S04]  /*207f0*/  F2FP.SATFINITE.E4M3.F32.PACK_AB_MERGE_C R167, R170, R167, RZ ;  /* 0x000000a7aaa7723e */ /* 0x000fc800048070ff */
[----:B------:R-:W-:Y:S02]  /*20800*/  F2FP.SATFINITE.E4M3.F32.PACK_AB_MERGE_C R159, R162, R159, R167 ;  /* 0x0000009fa29f723e */ /* 0x000fe400048070a7 */
[----:B------:R-:W3:Y:S01]  /*20810*/  MUFU.EX2 R185, R185 ;  /* 0x000000b900b97308 */ /* 0x000ee20000000800 */
[----:B--2---:R-:W-:-:S07]  /*20820*/  FADD.FTZ R9, R184, R9 ;  /* 0x00000009b8097221 */ /* 0x004fce0000010000 */
[----:B------:R-:W2:Y:S01]  /*20830*/  MUFU.EX2 R166, R166 ;  /* 0x000000a600a67308 */ /* 0x000ea20000000800 */
[----:B-1----:R-:W-:-:S07]  /*20840*/  FADD.FTZ R0, R163, R0 ;  /* 0x00000000a3007221 */ /* 0x002fce0000010000 */
[----:B------:R-:W1:Y:S01]  /*20850*/  MUFU.EX2 R188, R188 ;  /* 0x000000bc00bc7308 */ /* 0x000e620000000800 */
[----:B---3--:R-:W-:-:S07]  /*20860*/  FADD.FTZ R9, R185, R9 ;  /* 0x00000009b9097221 */ /* 0x008fce0000010000 */
[----:B------:R-:W3:Y:S01]  /*20870*/  MUFU.EX2 R174, R174 ;  /* 0x000000ae00ae7308 */ /* 0x000ee20000000800 */
[----:B--2---:R-:W-:-:S07]  /*20880*/  FADD.FTZ R0, R166, R0 ;  /* 0x00000000a6007221 */ /* 0x004fce0000010000 */
[----:B------:R-:W2:Y:S01]  /*20890*/  MUFU.EX2 R189, R189 ;  /* 0x000000bd00bd7308 */ /* 0x000ea20000000800 */
[----:B-1----:R-:W-:-:S07]  /*208a0*/  FADD.FTZ R9, R188, R9 ;  /* 0x00000009bc097221 */ /* 0x002fce0000010000 */
[----:B------:R-:W1:Y:S01]  /*208b0*/  MUFU.EX2 R178, R178 ;  /* 0x000000b200b27308 */ /* 0x000e620000000800 */
[----:B---3--:R-:W-:-:S07]  /*208c0*/  FADD.FTZ R0, R174, R0 ;  /* 0x00000000ae007221 */ /* 0x008fce0000010000 */
[----:B------:R-:W3:Y:S01]  /*208d0*/  MUFU.EX2 R192, R192 ;  /* 0x000000c000c07308 */ /* 0x000ee20000000800 */
        /* <DEDUP_REMOVED lines=20> */
[----:B---3--:R-:W-:-:S01]  /*20a20*/  FADD.FTZ R9, R197, R9 ;  /* 0x00000009c5097221 */ /* 0x008fc20000010000 */
[----:B------:R-:W-:-:S04]  /*20a30*/  F2FP.SATFINITE.E4M3.F32.PACK_AB_MERGE_C R196, R197, R196, RZ ;  /* 0x000000c4c5c4723e */ /* 0x000fc800048070ff */
[----:B------:R-:W-:Y:S02]  /*20a40*/  F2FP.SATFINITE.E4M3.F32.PACK_AB_MERGE_C R162, R193, R192, R196 ;  /* 0x000000c0c1a2723e */ /* 0x000fe400048070c4 */
[----:B------:R-:W3:Y:S01]  /*20a50*/  MUFU.EX2 R187, R187 ;  /* 0x000000bb00bb7308 */ /* 0x000ee20000000800 */
[----:B--2---:R-:W-:-:S01]  /*20a60*/  FADD.FTZ R0, R186, R0 ;  /* 0x00000000ba007221 */ /* 0x004fc20000010000 */
[----:B------:R-:W-:-:S04]  /*20a70*/  F2FP.SATFINITE.E4M3.F32.PACK_AB_MERGE_C R183, R186, R183, RZ ;  /* 0x000000b7bab7723e */ /* 0x000fc800048070ff */
[----:B------:R-:W-:Y:S02]  /*20a80*/  F2FP.SATFINITE.E4M3.F32.PACK_AB_MERGE_C R163, R182, R179, R183 ;  /* 0x000000b3b6a3723e */ /* 0x000fe400048070b7 */
        /* <DEDUP_REMOVED lines=30> */
[----:B------:R-:W-:-:S03]  /*20c70*/  F2FP.SATFINITE.E4M3.F32.PACK_AB_MERGE_C R212, R214, R212, RZ ;  /* 0x000000d4d6d4723e */ /* 0x000fc600048070ff */
[----:B------:R-:W-:Y:S01]  /*20c80*/  FADD.FTZ R9, R214, R9 ;  /* 0x00000009d6097221 */ /* 0x000fe20000010000 */
[----:B------:R-:W-:Y:S01]  /*20c90*/  F2FP.SATFINITE.E4M3.F32.PACK_AB_MERGE_C R166, R209, R208, R212 ;  /* 0x000000d0d1a6723e */ /* 0x000fe200048070d4 */
[----:B---3--:R-:W-:Y:S01]  /*20ca0*/  FADD.FTZ R0, R199, R0 ;  /* 0x00000000c7007221 */ /* 0x008fe20000010000 */
[----:B--2---:R-:W-:-:S03]  /*20cb0*/  F2FP.SATFINITE.E4M3.F32.PACK_AB_MERGE_C R170, R202, R199, RZ ;  /* 0x000000c7caaa723e */ /* 0x004fc600048070ff */
[----:B------:R-:W-:Y:S01]  /*20cc0*/  FADD.FTZ R0, R202, R0 ;  /* 0x00000000ca007221 */ /* 0x000fe20000010000 */
[----:B------:R-:W-:Y:S01]  /*20cd0*/  F2FP.SATFINITE.E4M3.F32.PACK_AB_MERGE_C R167, R198, R195, R170 ;  /* 0x000000c3c6a7723e */ /* 0x000fe200048070aa */
[----:B------:R-:W-:Y:S06]  /*20ce0*/  @!P0 BRA `(.L_x_3253) ;  /* 0x0000000000048947 */ /* 0x000fec0003800000 */
[----:B------:R-:W-:Y:S01]  /*20cf0*/  BPT.TRAP 0x1 ;  /* 0x000000040000795c */ /* 0x000fe20000300000 */
.L_x_3253:
[----:B------:R1:W2:Y:S01]  /*20d00*/  SYNCS.PHASECHK.TRANS64.TRYWAIT P1, [R6+URZ+0x38850], R7 ;  /* 0x03885007060075a7 */ /* 0x0002a2000802017f */
[----:B------:R-:W-:Y:S05]  /*20d10*/  @!P0 BRA `(.L_x_3254) ;  /* 0x0000000000048947 */ /* 0x000fea0003800000 */
[----:B------:R-:W-:Y:S01]  /*20d20*/  BPT.TRAP 0x1 ;  /* 0x000000040000795c */ /* 0x000fe20000300000 */
.L_x_3254:
[----:B------:R-:W-:Y:S04]  /*20d30*/  BSSY B0, `(.L_x_3255) ;  /* 0x0000004000007945 */ /* 0x000fe80003800000 */
[----:B--2---:R-:W-:Y:S05]  /*20d40*/  @P1 BRA `(.L_x_3256) ;  /* 0x0000000000081947 */ /* 0x004fea0003800000 */
[----:B------:R-:W2:Y:S02]  /*20d50*/  SYNCS.PHASECHK.TRANS64.TRYWAIT P1, [R6+URZ+0x38850], R7 ;  /* 0x03885007060075a7 */ /* 0x000ea4000802017f */
[----:B--2---:R-:W-:Y:S05]  /*20d60*/  @!P1 BRA `(.L_x_3257) ;  /* 0x0000013800f89947 */ /* 0x004fea0003800000 */
.L_x_3256:
[----:B------:R-:W-:Y:S05]  /*20d70*/  BSYNC B0 ;  /* 0x0000000000007941 */ /* 0x000fea0003800000 */
.L_x_3255:
[----:B------:R-:W3:Y:S01]  /*20d80*/  S2R R169, SR_TID.X ;  /* 0x0000000000a97919 */ /* 0x000ee20000002100 */
[----:B------:R-:W-:Y:S05]  /*20d90*/  WARPSYNC.ALL ;  /* 0x0000000000007948 */ /* 0x000fea0003800000 */
[----:B------:R-:W-:Y:S01]  /*20da0*/  IMAD.MOV.U32 R171, RZ, RZ, 0x40000040 ;  /* 0x40000040ffab7424 */ /* 0x000fe200078e00ff */
[----:B------:R-:W-:-:S04]  /*20db0*/  LEA R170, R8, UR43, 0xb ;  /* 0x0000002b08aa7c11 */ /* 0x000fc8000f8e58ff */
[----:B------:R-:W-:Y:S02]  /*20dc0*/  R2UR UR6, R170 ;  /* 0x00000000aa0672ca */ /* 0x000fe400000e0000 */
[----:B------:R-:W-:Y:S01]  /*20dd0*/  R2UR UR7, R171 ;  /* 0x00000000ab0772ca */ /* 0x000fe200000e0000 */
[----:B------:R-:W-:Y:S01]  /*20de0*/  IMAD.MOV.U32 R171, RZ, RZ, 0x40000040 ;  /* 0x40000040ffab7424 */ /* 0x000fe200078e00ff */
[----:B---3--:R-:W-:-:S05]  /*20df0*/  SHF.R.U32.HI R169, RZ, 0x7, R169 ;  /* 0x00000007ffa97819 */ /* 0x008fca00000116a9 */
[----:B-12---:R-:W-:-:S05]  /*20e00*/  VIADD R7, R169, 0x8 ;  /* 0x00000008a9077836 */ /* 0x006fca0000000000 */
[----:B------:R1:W-:Y:S06]  /*20e10*/  BAR.SYNC.DEFER_BLOCKING R7, 0x100 ;  /* 0x000400070000751d */ /* 0x0003ec0000010000 */
[----:B------:R-:W-:-:S06]  /*20e20*/  WARPGROUP.ARRIVE ;  /* 0x00000000000079c5 */ /* 0x000fcc0000000000 */
[----:B------:R-:W-:Y:S03]  /*20e30*/  QGMMA.64x256x32.F32.E4M3.E4M3 R24, R152, gdesc[UR4], R24, gsb0 ;  /* 0x03e0000498187df3 */ /* 0x000fe60008000818 */
[----:B------:R-:W-:Y:S02]  /*20e40*/  WARPGROUP.DEPBAR.LE gsb0, 0x0 ;  /* 0x00008000000079c5 */ /* 0x000fe40000010000 */
[----:B------:R-:W-:Y:S01]  /*20e50*/  VIADD R152, R170, 0x2 ;  /* 0x00000002aa987836 */ /* 0x000fe20000000000 */
[----:B------:R-:W-:Y:S01]  /*20e60*/  WARPGROUP.ARRIVE ;  /* 0x00000000000079c5 */ /* 0x000fe20000000000 */
[----:B------:R-:W-:-:S03]  /*20e70*/  IMAD.MOV.U32 R153, RZ, RZ, 0x40000040 ;  /* 0x40000040ff997424 */ /* 0x000fc600078e00ff */
[----:B------:R-:W-:Y:S01]  /*20e80*/  R2UR UR6, R152 ;  /* 0x00000000980672ca */ /* 0x000fe200000e0000 */
[C---:B------:R-:W-:Y:S01]  /*20e90*/  VIADD R152, R170.reuse, 0x4 ;  /* 0x00000004aa987836 */ /* 0x040fe20000000000 */
[----:B------:R-:W-:Y:S01]  /*20ea0*/  R2UR UR7, R153 ;  /* 0x00000000990772ca */ /* 0x000fe200000e0000 */
[----:B------:R-:W-:Y:S01]  /*20eb0*/  IMAD.MOV.U32 R153, RZ, RZ, 0x40000040 ;  /* 0x40000040ff997424 */ /* 0x000fe200078e00ff */
[----:B------:R-:W-:-:S14]  /*20ec0*/  IADD3 R170, R170, 0x6, RZ ;  /* 0x00000006aaaa7810 */ /* 0x000fdc0007ffe0ff */
        /* <DEDUP_REMOVED lines=14> */
[----:B-1----:R-:W-:Y:S05]  /*20fb0*/  @!P0 BRA `(.L_x_3258) ;  /* 0x0000000000048947 */ /* 0x002fea0003800000 */
[----:B------:R-:W-:Y:S01]  /*20fc0*/  BPT.TRAP 0x1 ;  /* 0x000000040000795c */ /* 0x000fe20000300000 */
.L_x_3258:
[----:B------:R-:W2:Y:S01]  /*20fd0*/  LDL R8, [R1+0x6c] ;  /* 0x00006c0001087983 */ /* 0x000ea20000100800 */
[----:B------:R-:W-:Y:S02]  /*20fe0*/  VIADD R6, R6, 0x38860 ;  /* 0x0003886006067836 */ /* 0x000fe40000000000 */
[----:B------:R-:W-:Y:S02]  /*20ff0*/  IMAD.U32 R7, RZ, RZ, UR37 ;  /* 0x00000025ff077e24 */ /* 0x000fe4000f8e00ff */
[----:B------:R-:W-:Y:S02]  /*21000*/  IMAD.MOV.U32 R224, RZ, RZ, R168 ;  /* 0x000000ffffe07224 */ /* 0x000fe400078e00a8 */
[----:B------:R-:W-:Y:S01]  /*21010*/  IMAD.MOV.U32 R225, RZ, RZ, R21 ;  /* 0x000000ffffe17224 */ /* 0x000fe200078e0015 */
[----:B------:R-:W-:-:S04]  /*21020*/  PRMT R6, R7, 0x654, R6 ;  /* 0x0000065407067816 */ /* 0x000fc80000000006 */
[----:B------:R1:W-:Y:S01]  /*21030*/  SYNCS.ARRIVE.TRANS64.RED.A1T0 RZ, [R6+URZ], RZ ;  /* 0x000000ff06ff79a7 */ /* 0x0003e2000810043f */
[C---:B--2---:R-:W-:Y:S01]  /*21040*/  ISETP.GT.AND P1, PT, R3.reuse, R8, PT ;  /* 0x000000080300720c */ /* 0x044fe20003f24270 */
[----:B------:R-:W-:-:S12]  /*21050*/  VIADD R3, R3, 0xffffffff ;  /* 0xffffffff03037836 */ /* 0x000fd80000000000 */
[----:B-1----:R-:W-:Y:S05]  /*21060*/  @P1 BRA `(.L_x_3259) ;  /* 0xffffffd0009c1947 */ /* 0x002fea000383ffff */
.L_x_3247:
[----:B------:R-:W2:Y:S04]  /*21070*/  LDL R8, [R1+0xa4] ;  /* 0x0000a40001087983 */ /* 0x000ea80000100800 */
[----:B------:R-:W3:Y:S01]  /*21080*/  LDL R7, [R1+0x90] ;  /* 0x0000900001077983 */ /* 0x000ee20000100800 */
[----:B------:R-:W-:Y:S05]  /*21090*/  WARPSYNC.ALL ;  /* 0x0000000000007948 */ /* 0x000fea0003800000 */
[----:B------:R-:W1:Y:S01]  /*210a0*/  SHFL.BFLY PT, R2, R9, 0x2, 0x1f ;  /* 0x0c401f0009027f89 */ /* 0x000e6200000e0000 */
[----:B------:R-:W-:Y:S01]  /*210b0*/  MOV R6, RZ ;  /* 0x000000ff00067202 */ /* 0x000fe20000000f00 */
[----:B------:R-:W-:Y:S01]  /*210c0*/  IMAD.MOV.U32 R167, RZ, RZ, -0x800000 ;  /* 0xff800000ffa77424 */ /* 0x000fe200078e00ff */
[----:B------:R-:W-:Y:S01]  /*210d0*/  ULDC.64 UR4, c[0x0][0x9a0] ;  /* 0x0002680000047ab9 */ /* 0x000fe20000000a00 */
[----:B------:R-:W-:-:S02]  /*210e0*/  IMAD.MOV.U32 R166, RZ, RZ, -0x800000 ;  /* 0xff800000ffa67424 */ /* 0x000fc400078e00ff */
[----:B-1----:R-:W-:Y:S02]  /*210f0*/  FADD.FTZ R2, R2, R9 ;  /* 0x0000000902027221 */ /* 0x002fe40000010000 */
[----:B------:R-:W4:Y:S04]  /*21100*/  LDL.LU R9, [R1+0xa8] ;  /* 0x0000a80001097983 */ /* 0x000f280000300800 */
[----:B------:R-:W1:Y:S02]  /*21110*/  SHFL.BFLY PT, R3, R2, 0x1, 0x1f ;  /* 0x0c201f0002037f89 */ /* 0x000e6400000e0000 */
[----:B-1----:R-:W-:-:S04]  /*21120*/  FADD.FTZ R3, R2, R3 ;  /* 0x0000000302037221 */ /* 0x002fc80000010000 */
[----:B------:R-:W-:Y:S01]  /*21130*/  FMUL.FTZ R2, R3, 0.00390625 ;  /* 0x3b80000003027820 */ /* 0x000fe20000410000 */
[----:B------:R1:W-:Y:S08]  /*21140*/  BAR.ARV R20, 0x100 ;  /* 0x000400140000751d */ /* 0x0003f00000002000 */
[----:B------:R-:W-:Y:S06]  /*21150*/  BAR.ARV 0x8, 0x180 ;  /* 0x0206000000007b1d */ /* 0x000fec0000002000 */
[----:B------:R-:W-:-:S02]  /*21160*/  FSETP.NE.FTZ.AND P1, PT, R2, RZ, PT ;  /* 0x000000ff0200720b */ /* 0x000fc40003f35000 */
[----:B------:R-:W-:-:S11]  /*21170*/  FSETP.NE.FTZ.AND P0, PT, R3, RZ, PT ;  /* 0x000000ff0300720b */ /* 0x000fd60003f15000 */
[----:B------:R-:W5:Y:S08]  /*21180*/  @P1 MUFU.LG2 R2, R2 ;  /* 0x0000000200021308 */ /* 0x000f700000000c00 */
[----:B------:R0:W-:Y:S02]  /*21190*/  @P0 MUFU.RCP R6, R3 ;  /* 0x0000000300060308 */ /* 0x0001e40000001000 */
[----:B0-----:R-:W-:-:S02]  /*211a0*/  IMAD.U32 R3, RZ, RZ, UR41 ;  /* 0x00000029ff037e24 */ /* 0x001fc4000f8e00ff */
[----:B-----5:R-:W-:Y:S02]  /*211b0*/  @P1 FMUL.FTZ R2, R2, 0.69314718246459960938 ;  /* 0x3f31721802021820 */ /* 0x020fe40000410000 */
[----:B------:R-:W-:-:S04]  /*211c0*/  @P1 FMUL.FTZ R3, R3, 0.69314718246459960938 ;  /* 0x3f31721803031820 */ /* 0x000fc80000410000 */
[----:B------:R-:W-:Y:S02]  /*211d0*/  @P1 FFMA.FTZ R167, R3, R21, R2 ;  /* 0x0000001503a71223 */ /* 0x000fe40000010002 */
[----:B------:R-:W0:Y:S02]  /*211e0*/  SHFL.BFLY PT, R2, R0, 0x2, 0x1f ;  /* 0x0c401f0000027f89 */ /* 0x000e2400000e0000 */
[----:B0-----:R-:W-:-:S05]  /*211f0*/  FADD.FTZ R2, R2, R0 ;  /* 0x0000000002027221 */ /* 0x001fca0000010000 */
[----:B------:R-:W0:Y:S02]  /*21200*/  SHFL.BFLY PT, R0, R2, 0x1, 0x1f ;  /* 0x0c201f0002007f89 */ /* 0x000e2400000e0000 */
[----:B0-----:R-:W-:Y:S01]  /*21210*/  FADD.FTZ R2, R2, R0 ;  /* 0x0000000002027221 */ /* 0x001fe20000010000 */
[----:B------:R-:W-:-:S03]  /*21220*/  IMAD.MOV.U32 R0, RZ, RZ, RZ ;  /* 0x000000ffff007224 */ /* 0x000fc600078e00ff */
[C---:B------:R-:W-:Y:S01]  /*21230*/  FMUL.FTZ R3, R2.reuse, 0.00390625 ;  /* 0x3b80000002037820 */ /* 0x040fe20000410000 */
[----:B------:R-:W-:-:S04]  /*21240*/  FSETP.NE.FTZ.AND P0, PT, R2, RZ, PT ;  /* 0x000000ff0200720b */ /* 0x000fc80003f15000 */
[----:B------:R-:W-:-:S09]  /*21250*/  FSETP.NE.FTZ.AND P1, PT, R3, RZ, PT ;  /* 0x000000ff0300720b */ /* 0x000fd20003f35000 */
[----:B------:R0:W-:Y:S01]  /*21260*/  @P0 MUFU.RCP R0, R2 ;  /* 0x0000000200000308 */ /* 0x0001e20000001000 */
[----:B------:R-:W-:-:S04]  /*21270*/  ISETP.NE.U32.AND P0, PT, RZ, UR4, PT ;  /* 0x00000004ff007c0c */ /* 0x000fc8000bf05070 */
[----:B------:R-:W-:-:S03]  /*21280*/  ISETP.NE.AND.EX P0, PT, RZ, UR5, PT, P0 ;  /* 0x00000005ff007c0c */ /* 0x000fc6000bf05300 */
[----:B------:R-:W5:Y:S01]  /*21290*/  @P1 MUFU.LG2 R3, R3 ;  /* 0x0000000300031308 */ /* 0x000f620000000c00 */
[----:B0-----:R-:W-:-:S04]  /*212a0*/  IMAD.U32 R2, RZ, RZ, UR41 ;  /* 0x00000029ff027e24 */ /* 0x001fc8000f8e00ff */
[----:B------:R-:W-:Y:S01]  /*212b0*/  @P1 FMUL.FTZ R2, R2, 0.69314718246459960938 ;  /* 0x3f31721802021820 */ /* 0x000fe20000410000 */
[----:B-----5:R-:W-:-:S04]  /*212c0*/  @P1 FMUL.FTZ R3, R3, 0.69314718246459960938 ;  /* 0x3f31721803031820 */ /* 0x020fc80000410000 */
[----:B------:R-:W-:Y:S02]  /*212d0*/  @P1 FFMA.FTZ R166, R2, R168, R3 ;  /* 0x000000a802a61223 */ /* 0x000fe40000010003 */
[----:B------:R-:W2:Y:S02]  /*212e0*/  @P0 LDC.64 R2, c[0x0][0x9c8] ;  /* 0x00027200ff020b82 */ /* 0x000ea40000000a00 */
[----:B--2---:R-:W-:-:S04]  /*212f0*/  @P0 IMAD R4, R8, R2, RZ ;  /* 0x0000000208040224 */ /* 0x004fc800078e02ff */
[C---:B---3--:R-:W-:Y:S02]  /*21300*/  @P0 IMAD R4, R7.reuse, R3, R4 ;  /* 0x0000000307040224 */ /* 0x048fe400078e0204 */
[----:B------:R-:W-:-:S04]  /*21310*/  @P0 IMAD.WIDE.U32 R2, R7, R2, RZ ;  /* 0x0000000207020225 */ /* 0x000fc800078e00ff */
[----:B------:R-:W-:Y:S01]  /*21320*/  @P0 IMAD.IADD R5, R3, 0x1, R4 ;  /* 0x0000000103050824 */ /* 0x000fe200078e0204 */
[----:B------:R-:W-:Y:S02]  /*21330*/  @P0 MOV R4, R2 ;  /* 0x0000000200040202 */ /* 0x000fe40000000f00 */
[----:B------:R-:W0:Y:S03]  /*21340*/  @P0 LDC.64 R2, c[0x0][0x9d0] ;  /* 0x00027400ff020b82 */ /* 0x000e260000000a00 */
[----:B0-----:R-:W-:-:S04]  /*21350*/  @P0 IMAD.WIDE.U32 R4, R220, R2, R4 ;  /* 0x00000002dc040225 */ /* 0x001fc800078e0004 */
[----:B------:R-:W-:Y:S01]  /*21360*/  @P0 IMAD R3, R220, R3, R5 ;  /* 0x00000003dc030224 */ /* 0x000fe200078e0205 */
[----:B------:R-:W-:-:S04]  /*21370*/  @P0 LEA R2, P1, R4, UR4, 0x2 ;  /* 0x0000000404020c11 */ /* 0x000fc8000f8210ff */
[----:B------:R-:W-:Y:S01]  /*21380*/  @P0 LEA.HI.X R3, R4, UR5, R3, 0x2, P1 ;  /* 0x0000000504030c11 */ /* 0x000fe200088f1403 */
[----:B------:R-:W-:-:S06]  /*21390*/  IMAD.MOV.U32 R4, RZ, RZ, 0x3f800000 ;  /* 0x3f800000ff047424 */ /* 0x000fcc00078e00ff */
[----:B------:R-:W2:Y:S01]  /*213a0*/  @P0 LDG.E R4, desc[UR46][R2.64] ;  /* 0x0000002e02040981 */ /* 0x000ea2000c1e1900 */
[----:B----4-:R-:W-:-:S05]  /*213b0*/  VIADD R9, R9, 0x1 ;  /* 0x0000000109097836 */ /* 0x010fca0000000000 */
[----:B------:R1:W-:Y:S01]  /*213c0*/  STL [R1+0xa8], R9 ;  /* 0x0000a80901007387 */ /* 0x0003e20000100800 */
[----:B------:R-:W-:-:S05]  /*213d0*/  VIADD R221, R221, 0x1 ;  /* 0x00000001dddd7836 */ /* 0x000fca0000000000 */
[C---:B------:R-:W-:Y:S02]  /*213e0*/  ISETP.NE.AND P1, PT, R221.reuse, 0x2, PT ;  /* 0x00000002dd00780c */ /* 0x040fe40003f25270 */
[----:B------:R-:W-:Y:S02]  /*213f0*/  PLOP3.LUT P0, PT, PT, PT, PT, 0x8, 0x0 ;  /* 0x000000000000781c */ /* 0x000fe40003f0e170 */
[----:B------:R-:W-:Y:S01]  /*21400*/  SEL R221, R221, RZ, P1 ;  /* 0x000000ffdddd7207 */ /* 0x000fe20000800000 */
[-C--:B--2---:R-:W-:Y:S01]  /*21410*/  FMUL.FTZ R3, R6, R4.reuse ;  /* 0x0000000406037220 */ /* 0x084fe20000410000 */
        /* <DEDUP_REMOVED lines=130> */
[----:B-1----:R-:W-:-:S07]  /*21c40*/  LOP3.LUT R222, R222, R2, RZ, 0x3c, !PT ;  /* 0x00000002dede7212 */ /* 0x002fce00078e3cff */
.L_x_3167:
[----:B------:R-:W-:Y:S05]  /*21c50*/  WARPSYNC.ALL ;  /* 0x0000000000007948 */ /* 0x000fea0003800000 */
[----:B------:R-:W2:Y:S01]  /*21c60*/  LDL R2, [R1+0x98] ;  /* 0x0000980001027983 */ /* 0x000ea20000100800 */
[----:B------:R-:W0:Y:S01]  /*21c70*/  S2UR UR37, SR_CgaCtaId ;  /* 0x00000000002579c3 */ /* 0x000e220000008800 */
[----:B------:R-:W-:Y:S01]  /*21c80*/  UMOV UR4, 0x400 ;  /* 0x0000040000047882 */ /* 0x000fe20000000000 */
[----:B------:R-:W-:Y:S01]  /*21c90*/  BSSY B0, `(.L_x_3260) ;  /* 0x0000770000007945 */ /* 0x000fe20003800000 */
[----:B0-----:R-:W-:-:S06]  /*21ca0*/  ULEA UR4, UR37, UR4, 0x18 ;  /* 0x0000000425047291 */ /* 0x001fcc000f8ec03f */
[----:B------:R-:W-:Y:S01]  /*21cb0*/  IMAD.U32 R23, RZ, RZ, UR4 ;  /* 0x00000004ff177e24 */ /* 0x000fe2000f8e00ff */
        /* <DEDUP_REMOVED lines=10> */
[----:B------:R-:W-:Y:S02]  /*21d60*/  MOV R38, R23 ;  /* 0x0000001700267202 */ /* 0x000fe40000000f00 */
        /* <DEDUP_REMOVED lines=14> */
[----:B------:R-:W-:Y:S02]  /*21e50*/  IADD3 R26, P4, R2, 0x8060, RZ ;  /* 0x00008060021a7810 */ /* 0x000fe40007f9e0ff */
[----:B------:R-:W-:-:S02]  /*21e60*/  LOP3.LUT R50, R4, R50, RZ, 0x3c, !PT ;  /* 0x0000003204327212 */ /* 0x000fc400078e3cff */
[----:B------:R-:W-:Y:S02]  /*21e70*/  SHF.R.U64 R55, R55, 0x3, RZ ;  /* 0x0000000337377819 */ /* 0x000fe400000012ff */
[----:B------:R-:W-:Y:S02]  /*21e80*/  LOP3.LUT R4, R20, 0x380, RZ, 0xc0, !PT ;  /* 0x0000038014047812 */ /* 0x000fe400078ec0ff */
[----:B------:R-:W-:Y:S02]  /*21e90*/  LOP3.LUT R27, R26, 0x380, RZ, 0xc0, !PT ;  /* 0x000003801a1b7812 */ /* 0x000fe400078ec0ff */
[----:B------:R-:W-:Y:S01]  /*21ea0*/  LOP3.LUT R54, R55, R54, RZ, 0x3c, !PT ;  /* 0x0000003637367212 */ /* 0x000fe200078e3cff */
[----:B------:R-:W-:Y:S01]  /*21eb0*/  IMAD.X R55, RZ, RZ, R3, P0 ;  /* 0x000000ffff377224 */ /* 0x000fe200000e0603 */
[----:B------:R-:W-:Y:S02]  /*21ec0*/  SHF.R.U64 R4, R4, 0x3, RZ ;  /* 0x0000000304047819 */ /* 0x000fe400000012ff */
[----:B------:R-:W-:-:S02]  /*21ed0*/  SHF.R.U64 R27, R27, 0x3, RZ ;  /* 0x000000031b1b7819 */ /* 0x000fc400000012ff */
[----:B------:R-:W-:Y:S02]  /*21ee0*/  IADD3 R42, P3, R2, 0xc020, RZ ;  /* 0x0000c020022a7810 */ /* 0x000fe40007f7e0ff */
[----:B------:R-:W-:Y:S02]  /*21ef0*/  LOP3.LUT R20, R4, R20, RZ, 0x3c, !PT ;  /* 0x0000001404147212 */ /* 0x000fe400078e3cff */
[----:B------:R-:W-:Y:S02]  /*21f00*/  MOV R9, R50 ;  /* 0x0000003200097202 */ /* 0x000fe40000000f00 */
[----:B------:R-:W-:Y:S01]  /*21f10*/  LOP3.LUT R26, R27, R26, RZ, 0x3c, !PT ;  /* 0x0000001a1b1a7212 */ /* 0x000fe200078e3cff */
[----:B------:R-:W-:Y:S01]  /*21f20*/  IMAD.X R27, RZ, RZ, R3, P4 ;  /* 0x000000ffff1b7224 */ /* 0x000fe200020e0603 */
[----:B------:R-:W-:Y:S01]  /*21f30*/  MOV R4, R54 ;  /* 0x0000003600047202 */ /* 0x000fe20000000f00 */
[----:B------:R-:W-:Y:S01]  /*21f40*/  STL [R1+0x10], R9 ;  /* 0x0000100901007387 */ /* 0x000fe20000100800 */
[----:B------:R-:W-:-:S02]  /*21f50*/  LOP3.LUT R43, R42, 0x380, RZ, 0xc0, !PT ;  /* 0x000003802a2b7812 */ /* 0x000fc400078ec0ff */
[C---:B------:R-:W-:Y:S01]  /*21f60*/  IADD3 R50, P4, R2.reuse, 0x4020, RZ ;  /* 0x0000402002327810 */ /* 0x040fe20007f9e0ff */
[----:B------:R0:W-:Y:S01]  /*21f70*/  STL [R1+0xc], R4 ;  /* 0x00000c0401007387 */ /* 0x0001e20000100800 */
[----:B------:R-:W-:Y:S02]  /*21f80*/  IADD3 R30, P2, R2, 0x8040, RZ ;  /* 0x00008040021e7810 */ /* 0x000fe40007f5e0ff */
[----:B------:R-:W-:Y:S01]  /*21f90*/  SHF.R.U64 R43, R43, 0x3, RZ ;  /* 0x000000032b2b7819 */ /* 0x000fe200000012ff */
[----:B------:R-:W-:Y:S01]  /*21fa0*/  IMAD.X R51, RZ, RZ, R3, P4 ;  /* 0x000000ffff337224 */ /* 0x000fe200020e0603 */
[----:B------:R-:W-:Y:S02]  /*21fb0*/  LOP3.LUT R31, R30, 0x380, RZ, 0xc0, !PT ;  /* 0x000003801e1f7812 */ /* 0x000fe400078ec0ff */
[----:B------:R-:W-:Y:S02]  /*21fc0*/  LOP3.LUT R42, R43, R42, RZ, 0x3c, !PT ;  /* 0x0000002a2b2a7212 */ /* 0x000fe400078e3cff */
[----:B------:R-:W-:-:S02]  /*21fd0*/  IADD3.X R43, RZ, R3, RZ, P3, !PT ;  /* 0x00000003ff2b7210 */ /* 0x000fc40001ffe4ff */
[----:B0-----:R-:W-:Y:S02]  /*21fe0*/  LOP3.LUT R4, R50, 0x380, RZ, 0xc0, !PT ;  /* 0x0000038032047812 */ /* 0x001fe400078ec0ff */
[----:B------:R-:W-:Y:S02]  /*21ff0*/  SHF.R.U64 R31, R31, 0x3, RZ ;  /* 0x000000031f1f7819 */ /* 0x000fe400000012ff */
[----:B------:R-:W-:Y:S02]  /*22000*/  SHF.R.U64 R4, R4, 0x3, RZ ;  /* 0x0000000304047819 */ /* 0x000fe400000012ff */
[----:B------:R-:W-:Y:S02]  /*22010*/  IADD3 R10, P1, R2, 0x8020, RZ ;  /* 0x00008020020a7810 */ /* 0x000fe40007f3e0ff */
[----:B------:R-:W-:Y:S02]  /*22020*/  LOP3.LUT R50, R4, R50, RZ, 0x3c, !PT ;  /* 0x0000003204327212 */ /* 0x000fe400078e3cff */
[----:B------:R-:W-:-:S02]  /*22030*/  MOV R9, R42 ;  /* 0x0000002a00097202 */ /* 0x000fc40000000f00 */
[----:B------:R-:W-:Y:S01]  /*22040*/  LOP3.LUT R30, R31, R30, RZ, 0x3c, !PT ;  /* 0x0000001e1f1e7212 */ /* 0x000fe200078e3cff */
[--C-:B------:R-:W-:Y:S01]  /*22050*/  IMAD.X R31, RZ, RZ, R3.reuse, P2 ;  /* 0x000000ffff1f7224 */ /* 0x100fe200010e0603 */
[----:B------:R-:W-:Y:S01]  /*22060*/  MOV R4, R46 ;  /* 0x0000002e00047202 */ /* 0x000fe20000000f00 */
[----:B------:R0:W-:Y:S01]  /*22070*/  STL [R1+0x8], R9 ;  /* 0x0000080901007387 */ /* 0x0001e20000100800 */
[----:B------:R-:W-:Y:S02]  /*22080*/  LOP3.LUT R11, R10, 0x380, RZ, 0xc0, !PT ;  /* 0x000003800a0b7812 */ /* 0x000fe400078ec0ff */
[C---:B------:R-:W-:Y:S01]  /*22090*/  IADD3 R42, P2, R2.reuse, 0x4000, RZ ;  /* 0x00004000022a7810 */ /* 0x040fe20007f5e0ff */
[----:B------:R1:W-:Y:S01]  /*220a0*/  STL [R1+0x4], R4 ;  /* 0x0000040401007387 */ /* 0x0003e20000100800 */
[----:B------:R-:W-:Y:S02]  /*220b0*/  SHF.R.U64 R11, R11, 0x3, RZ ;  /* 0x000000030b0b7819 */ /* 0x000fe400000012ff */
[----:B------:R-:W-:Y:S01]  /*220c0*/  IADD3 R12, P0, R2, 0x8000, RZ ;  /* 0x00008000020c7810 */ /* 0x000fe20007f1e0ff */
[--C-:B------:R-:W-:Y:S01]  /*220d0*/  IMAD.X R43, RZ, RZ, R3.reuse, P2 ;  /* 0x000000ffff2b7224 */ /* 0x100fe200010e0603 */
[----:B------:R-:W-:Y:S01]  /*220e0*/  LOP3.LUT R10, R11, R10, RZ, 0x3c, !PT ;  /* 0x0000000a0b0a7212 */ /* 0x000fe200078e3cff */
[----:B------:R-:W-:Y:S01]  /*220f0*/  IMAD.X R11, RZ, RZ, R3, P1 ;  /* 0x000000ffff0b7224 */ /* 0x000fe200008e0603 */
[----:B------:R-:W-:Y:S01]  /*22100*/  LOP3.LUT R13, R12, 0x380, RZ, 0xc0, !PT ;  /* 0x000003800c0d7812 */ /* 0x000fe200078ec0ff */
[----:B0-----:R-:W0:Y:S01]  /*22110*/  S2R R9, SR_TID.X ;  /* 0x0000000000097919 */ /* 0x001e220000002100 */
[----:B------:R-:W-:-:S02]  /*22120*/  MOV R229, R26 ;  /* 0x0000001a00e57202 */ /* 0x000fc40000000f00 */
[----:B-1----:R-:W-:Y:S02]  /*22130*/  LOP3.LUT R4, R42, 0x380, RZ, 0xc0, !PT ;  /* 0x000003802a047812 */ /* 0x002fe400078ec0ff */
[----:B------:R-:W-:Y:S02]  /*22140*/  IADD3 R26, P1, R2, 0x60, RZ ;  /* 0x00000060021a7810 */ /* 0x000fe40007f3e0ff */
[----:B------:R-:W-:Y:S02]  /*22150*/  SHF.R.U64 R4, R4, 0x3, RZ ;  /* 0x0000000304047819 */ /* 0x000fe400000012ff */
[----:B------:R-:W-:Y:S01]  /*22160*/  SHF.R.U64 R13, R13, 0x3, RZ ;  /* 0x000000030d0d7819 */ /* 0x000fe200000012ff */
[----:B------:R-:W-:Y:S01]  /*22170*/  IMAD.X R27, RZ, RZ, R3, P1 ;  /* 0x000000ffff1b7224 */ /* 0x000fe200008e0603 */
[----:B------:R-:W-:Y:S02]  /*22180*/  LOP3.LUT R42, R4, R42, RZ, 0x3c, !PT ;  /* 0x0000002a042a7212 */ /* 0x000fe400078e3cff */
[----:B------:R-:W-:-:S02]  /*22190*/  LOP3.LUT R4, R26, 0x380, RZ, 0xc0, !PT ;  /* 0x000003801a047812 */ /* 0x000fc400078ec0ff */
[----:B------:R-:W-:Y:S01]  /*221a0*/  LOP3.LUT R12, R13, R12, RZ, 0x3c, !PT ;  /* 0x0000000c0d0c7212 */ /* 0x000fe200078e3cff */
[--C-:B------:R-:W-:Y:S01]  /*221b0*/  IMAD.X R13, RZ, RZ, R3.reuse, P0 ;  /* 0x000000ffff0d7224 */ /* 0x100fe200000e0603 */
[----:B------:R-:W-:Y:S02]  /*221c0*/  SHF.R.U64 R4, R4, 0x3, RZ ;  /* 0x0000000304047819 */ /* 0x000fe400000012ff */
[----:B------:R-:W-:Y:S02]  /*221d0*/  MOV R227, R10 ;  /* 0x0000000a00e37202 */ /* 0x000fe40000000f00 */
[----:B------:R-:W-:Y:S02]  /*221e0*/  IADD3 R10, P0, R2, 0x40, RZ ;  /* 0x00000040020a7810 */ /* 0x000fe40007f1e0ff */
[----:B------:R-:W-:Y:S02]  /*221f0*/  LOP3.LUT R26, R4, R26, RZ, 0x3c, !PT ;  /* 0x0000001a041a7212 */ /* 0x000fe400078e3cff */
[----:B------:R-:W-:Y:S01]  /*22200*/  LOP3.LUT R4, R10, 0x380, RZ, 0xc0, !PT ;  /* 0x000003800a047812 */ /* 0x000fe200078ec0ff */
[----:B------:R-:W-:Y:S01]  /*22210*/  IMAD.X R11, RZ, RZ, R3, P0 ;  /* 0x000000ffff0b7224 */ /* 0x000fe200000e0603 */
[----:B------:R-:W-:-:S02]  /*22220*/  IADD3 R14, P3, R2, 0x4060, RZ ;  /* 0x00004060020e7810 */ /* 0x000fc40007f7e0ff */
[----:B------:R-:W-:Y:S02]  /*22230*/  SHF.R.U64 R4, R4, 0x3, RZ ;  /* 0x0000000304047819 */ /* 0x000fe400000012ff */
[----:B------:R-:W-:Y:S02]  /*22240*/  LOP3.LUT R15, R14, 0x380, RZ, 0xc0, !PT ;  /* 0x000003800e0f7812 */ /* 0x000fe400078ec0ff */
[----:B------:R-:W-:Y:S02]  /*22250*/  LOP3.LUT R10, R4, R10, RZ, 0x3c, !PT ;  /* 0x0000000a040a7212 */ /* 0x000fe400078e3cff */
[----:B------:R-:W-:Y:S02]  /*22260*/  SHF.R.U64 R15, R15, 0x3, RZ ;  /* 0x000000030f0f7819 */ /* 0x000fe400000012ff */
[----:B------:R-:W-:Y:S02]  /*22270*/  MOV R212, R10 ;  /* 0x0000000a00d47202 */ /* 0x000fe40000000f00 */
[----:B------:R-:W-:-:S02]  /*22280*/  IADD3 R10, P0, R2, 0x20, RZ ;  /* 0x00000020020a7810 */ /* 0x000fc40007f1e0ff */
[----:B------:R-:W-:Y:S01]  /*22290*/  LOP3.LUT R14, R15, R14, RZ, 0x3c, !PT ;  /* 0x0000000e0f0e7212 */ /* 0x000fe200078e3cff */
[--C-:B------:R-:W-:Y:S01]  /*222a0*/  IMAD.X R15, RZ, RZ, R3.reuse, P3 ;  /* 0x000000ffff0f7224 */ /* 0x100fe200018e0603 */
[----:B------:R-:W-:Y:S01]  /*222b0*/  LOP3.LUT R4, R10, 0x380, RZ, 0xc0, !PT ;  /* 0x000003800a047812 */ /* 0x000fe200078ec0ff */
[----:B------:R-:W-:Y:S01]  /*222c0*/  IMAD.X R11, RZ, RZ, R3, P0 ;  /* 0x000000ffff0b7224 */ /* 0x000fe200000e0603 */
[----:B------:R-:W-:Y:S02]  /*222d0*/  IADD3.X R21, RZ, R3, RZ, P5, !PT ;  /* 0x00000003ff157210 */ /* 0x000fe40002ffe4ff */
[----:B------:R-:W-:Y:S02]  /*222e0*/  SHF.R.U64 R4, R4, 0x3, RZ ;  /* 0x0000000304047819 */ /* 0x000fe400000012ff */
[----:B------:R-:W-:Y:S02]  /*222f0*/  MOV R226, R12 ;  /* 0x0000000c00e27202 */ /* 0x000fe40000000f00 */
[----:B------:R-:W-:-:S02]  /*22300*/  LOP3.LUT R10, R4, R10, RZ, 0x3c, !PT ;  /* 0x0000000a040a7212 */ /* 0x000fc400078e3cff */
[----:B------:R-:W-:Y:S02]  /*22310*/  LOP3.LUT R4, R2, 0x380, RZ, 0xc0, !PT ;  /* 0x0000038002047812 */ /* 0x000fe400078ec0ff */
[----:B------:R-:W-:Y:S02]  /*22320*/  MOV R224, R20 ;  /* 0x0000001400e07202 */ /* 0x000fe40000000f00 */
[----:B------:R-:W-:Y:S02]  /*22330*/  SHF.R.U64 R4, R4, 0x3, RZ ;  /* 0x0000000304047819 */ /* 0x000fe400000012ff */
[----:B------:R-:W-:Y:S02]  /*22340*/  MOV R228, R30 ;  /* 0x0000001e00e47202 */ /* 0x000fe40000000f00 */
[----:B------:R-:W-:Y:S02]  /*22350*/  LOP3.LUT R2, R4, R2, RZ, 0x3c, !PT ;  /* 0x0000000204027212 */ /* 0x000fe400078e3cff */
[----:B------:R-:W-:-:S02]  /*22360*/  MOV R225, R14 ;  /* 0x0000000e00e17202 */ /* 0x000fc40000000f00 */
[----:B------:R-:W-:Y:S02]  /*22370*/  MOV R210, R2 ;  /* 0x0000000200d27202 */ /* 0x000fe40000000f00 */
[C---:B0-----:R-:W-:Y:S02]  /*22380*/  LOP3.LUT P0, R2, R9.reuse, 0x3, RZ, 0xc0, !PT ;  /* 0x0000000309027812 */ /* 0x041fe4000780c0ff */
[----:B------:R-:W-:Y:S02]  /*22390*/  MOV R215, R50 ;  /* 0x0000003200d77202 */ /* 0x000fe40000000f00 */
[----:B------:R-:W-:Y:S01]  /*223a0*/  ISETP.EQ.OR P0, PT, R2, 0x3, !P0 ;  /* 0x000000030200780c */ /* 0x000fe20004702670 */
[----:B------:R-:W-:Y:S01]  /*223b0*/  IMAD.SHL.U32 R2, R9, 0x4, RZ ;  /* 0x0000000409027824 */ /* 0x000fe200078e00ff */
[----:B------:R-:W-:Y:S02]  /*223c0*/  MOV R214, R42 ;  /* 0x0000002a00d67202 */ /* 0x000fe40000000f00 */
[----:B------:R-:W-:-:S02]  /*223d0*/  SEL R13, R0, R29, P0 ;  /* 0x0000001d000d7207 */ /* 0x000fc40000000000 */
[----:B------:R-:W-:Y:S02]  /*223e0*/  LOP3.LUT R2, R2, 0xc, RZ, 0xc0, !PT ;  /* 0x0000000c02027812 */ /* 0x000fe400078ec0ff */
[----:B------:R-:W-:Y:S02]  /*223f0*/  SEL R21, R29, R0, P0 ;  /* 0x000000001d157207 */ /* 0x000fe40000000000 */
[----:B------:R-:W-:Y:S02]  /*22400*/  IADD3 R2, P1, R2, UR4, RZ ;  /* 0x0000000402027c10 */ /* 0x000fe4000ff3e0ff */
[----:B------:R-:W-:Y:S02]  /*22410*/  SEL R4, R5, R25, P0 ;  /* 0x0000001905047207 */ /* 0x000fe40000000000 */
[----:B------:R-:W-:Y:S01]  /*22420*/  IADD3.X R3, RZ, UR5, RZ, P1, !PT ;  /* 0x00000005ff037c10 */ /* 0x000fe20008ffe4ff */
[----:B------:R-:W-:Y:S01]  /*22430*/  UMOV UR4, 0xffffffff ;  /* 0xffffffff00047882 */ /* 0x000fe20000000000 */
[----:B------:R-:W-:-:S02]  /*22440*/  MOV R213, R26 ;  /* 0x0000001a00d57202 */ /* 0x000fc40000000f00 */
[----:B------:R-:W-:Y:S01]  /*22450*/  MOV R211, R10 ;  /* 0x0000000a00d37202 */ /* 0x000fe20000000f00 */
[----:B------:R0:W5:Y:S01]  /*22460*/  LDG.E.CONSTANT R0, desc[UR46][R2.64] ;  /* 0x0000002e02007981 */ /* 0x000162000c1e9900 */
[----:B------:R-:W-:Y:S01]  /*22470*/  SEL R5, R25, R5, P0 ;  /* 0x0000000519057207 */ /* 0x000fe20000000000 */
[----:B------:R-:W-:Y:S06]  /*22480*/  BRA.DIV UR4, `(.L_x_3262) ;  /* 0x0000012604447947 */ /* 0x000fec000b800000 */
[----:B------:R-:W-:Y:S01]  /*22490*/  SEL R54, R112, R113, P0 ;  /* 0x0000007170367207 */ /* 0x000fe20000000000 */
[----:B-----5:R-:W-:Y:S01]  /*224a0*/  SHFL.IDX PT, R4, R4, R0, 0x1c1f ;  /* 0x001c1f0004047589 */ /* 0x020fe200000e0000 */
[----:B------:R-:W-:Y:S01]  /*224b0*/  SEL R55, R116, R117, P0 ;  /* 0x0000007574377207 */ /* 0x000fe20000000000 */
[----:B------:R-:W-:Y:S01]  /*224c0*/  IMAD.MOV.U32 R11, RZ, RZ, RZ ;  /* 0x000000ffff0b7224 */ /* 0x000fe200078e00ff */
[----:B------:R-:W-:Y:S01]  /*224d0*/  SEL R112, R113, R112, P0 ;  /* 0x0000007071707207 */ /* 0x000fe20000000000 */
[----:B0-----:R-:W-:Y:S01]  /*224e0*/  SHFL.IDX PT, R3, R13, R0, 0x1c1f ;  /* 0x001c1f000d037589 */ /* 0x001fe200000e0000 */
        /* <DEDUP_REMOVED lines=69> */
[----:B------:R-:W-:Y:S02]  /*22940*/  LOP3.LUT R2, R0, 0x2, RZ, 0x3c, !PT ;  /* 0x0000000200027812 */ /* 0x000fe400078e3cff */
[----:B------:R-:W-:Y:S01]  /*22950*/  SEL R40, R41, R40, P0 ;  /* 0x0000002829287207 */ /* 0x000fe20000000000 */
[----:B------:R-:W-:Y:S01]  /*22960*/  SHFL.IDX PT, R61, R61, R0, 0x1c1f ;  /* 0x001c1f003d3d7589 */ /* 0x000fe200000e0000 */
[----:B------:R-:W-:Y:S02]  /*22970*/  SEL R44, R45, R44, P0 ;  /* 0x0000002c2d2c7207 */ /* 0x000fe40000000000 */
[----:B------:R-:W-:Y:S01]  /*22980*/  SEL R48, R49, R48, P0 ;  /* 0x0000003031307207 */ /* 0x000fe20000000000 */
[----:B------:R-:W0:Y:S01]  /*22990*/  SHFL.IDX PT, R92, R92, R2, 0x1c1f ;  /* 0x001c1f025c5c7589 */ /* 0x000e2200000e0000 */
[----:B------:R-:W-:-:S02]  /*229a0*/  SEL R52, R53, R52, P0 ;  /* 0x0000003435347207 */ /* 0x000fc40000000000 */
[----:B------:R-:W-:Y:S01]  /*229b0*/  SEL R31, R56, R57, P0 ;  /* 0x00000039381f7207 */ /* 0x000fe20000000000 */
[----:B------:R-:W1:Y:S01]  /*229c0*/  SHFL.IDX PT, R100, R100, R2, 0x1c1f ;  /* 0x001c1f0264647589 */ /* 0x000e6200000e0000 */
        /* <DEDUP_REMOVED lines=105> */
[----:B0-----:R-:W-:-:S02]  /*23060*/  SEL R173, R47, R92, P0 ;  /* 0x0000005c2fad7207 */ /* 0x001fc40000000000 */
[----:B------:R-:W-:Y:S01]  /*23070*/  SEL R172, R92, R47, P0 ;  /* 0x0000002f5cac7207 */ /* 0x000fe20000000000 */
[----:B------:R-:W-:Y:S01]  /*23080*/  SHFL.IDX PT, R21, R25, R0, 0x1c1f ;  /* 0x001c1f0019157589 */ /* 0x000fe200000e0000 */
[----:B-1----:R-:W-:Y:S02]  /*23090*/  SEL R169, R50, R100, P0 ;  /* 0x0000006432a97207 */ /* 0x002fe40000000000 */
[----:B------:R-:W-:Y:S01]  /*230a0*/  SEL R168, R100, R50, P0 ;  /* 0x0000003264a87207 */ /* 0x000fe20000000000 */
[----:B------:R-:W0:Y:S01]  /*230b0*/  SHFL.IDX PT, R25, R44, R2, 0x1c1f ;  /* 0x001c1f022c197589 */ /* 0x000e2200000e0000 */
[----:B--2---:R-:W-:Y:S02]  /*230c0*/  SEL R147, R51, R104, P0 ;  /* 0x0000006833937207 */ /* 0x004fe40000000000 */
[----:B---3--:R-:W-:Y:S01]  /*230d0*/  SEL R47, R58, R62, P0 ;  /* 0x0000003e3a2f7207 */ /* 0x008fe20000000000 */
[----:B------:R-:W-:Y:S01]  /*230e0*/  SHFL.IDX PT, R49, R49, R0, 0x1c1f ;  /* 0x001c1f0031317589 */ /* 0x000fe200000e0000 */
[----:B----4-:R-:W-:-:S02]  /*230f0*/  SEL R50, R66, R74, P0 ;  /* 0x0000004a42327207 */ /* 0x010fc40000000000 */
[----:B------:R-:W-:Y:S01]  /*23100*/  SEL R192, R43, R52, P0 ;  /* 0x000000342bc07207 */ /* 0x000fe20000000000 */
[----:B------:R-:W1:Y:S01]  /*23110*/  SHFL.IDX PT, R96, R96, R2, 0x1c1f ;  /* 0x001c1f0260607589 */ /* 0x000e6200000e0000 */
        /* <DEDUP_REMOVED lines=14> */
[----:B------:R-:W3:Y:S01]  /*23200*/  SHFL.IDX PT, R112, R112, R2, 0x1c1f ;  /* 0x001c1f0270707589 */ /* 0x000ee200000e0000 */
        /* <DEDUP_REMOVED lines=16> */
[----:B0-----:R-:W-:Y:S01]  /*23310*/  SEL R196, R21, R25, P0 ;  /* 0x0000001915c47207 */ /* 0x001fe20000000000 */
[----:B------:R-:W0:Y:S01]  /*23320*/  SHFL.IDX PT, R128, R128, R2, 0x1c1f ;  /* 0x001c1f0280807589 */ /* 0x000e2200000e0000 */
        /* <DEDUP_REMOVED lines=22> */
[----:B-1----:R-:W-:Y:S01]  /*23490*/  SEL R171, R49, R96, P0 ;  /* 0x0000006031ab7207 */ /* 0x002fe20000000000 */
[----:B------:R-:W1:Y:S01]  /*234a0*/  SHFL.IDX PT, R144, R144, R2, 0x1c1f ;  /* 0x001c1f0290907589 */ /* 0x000e6200000e0000 */
[----:B------:R-:W-:Y:S02]  /*234b0*/  SEL R170, R96, R49, P0 ;  /* 0x0000003160aa7207 */ /* 0x000fe40000000000 */
[----:B------:R-:W-:Y:S01]  /*234c0*/  SEL R67, R78, R67, P0 ;  /* 0x000000434e437207 */ /* 0x000fe20000000000 */
[----:B------:R-:W-:Y:S01]  /*234d0*/  SHFL.IDX PT, R77, R77, R0, 0x1c1f ;  /* 0x001c1f004d4d7589 */ /* 0x000fe200000e0000 */
[----:B------:R-:W-:-:S02]  /*234e0*/  SEL R71, R82, R71, P0 ;  /* 0x0000004752477207 */ /* 0x000fc40000000000 */
[----:B------:R-:W-:Y:S01]  /*234f0*/  SEL R75, R86, R75, P0 ;  /* 0x0000004b564b7207 */ /* 0x000fe20000000000 */
[----:B------:R-:W1:Y:S01]  /*23500*/  SHFL.IDX PT, R148, R148, R2, 0x1c1f ;  /* 0x001c1f0294947589 */ /* 0x000e6200000e0000 */
[----:B------:R-:W-:Y:S02]  /*23510*/  SEL R79, R90, R79, P0 ;  /* 0x0000004f5a4f7207 */ /* 0x000fe40000000000 */
[----:B------:R-:W-:Y:S01]  /*23520*/  SEL R98, R98, R99, P0 ;  /* 0x0000006362627207 */ /* 0x000fe20000000000 */
[----:B------:R-:W-:Y:S01]  /*23530*/  SHFL.IDX PT, R81, R81, R0, 0x1c1f ;  /* 0x001c1f0051517589 */ /* 0x000fe200000e0000 */
[----:B--2---:R-:W-:Y:S02]  /*23540*/  SEL R100, R53, R108, P0 ;  /* 0x0000006c35647207 */ /* 0x004fe40000000000 */
[----:B---3--:R-:W-:Y:S01]  /*23550*/  SEL R3, R54, R112, P0 ;  /* 0x0000007036037207 */ /* 0x008fe20000000000 */
[----:B------:R-:W2:Y:S01]  /*23560*/  SHFL.IDX PT, R159, R159, R2, 0x1c1f ;  /* 0x001c1f029f9f7589 */ /* 0x000ea200000e0000 */
[----:B----4-:R-:W-:-:S02]  /*23570*/  SEL R4, R55, R116, P0 ;  /* 0x0000007437047207 */ /* 0x010fc40000000000 */
[----:B------:R-:W-:Y:S01]  /*23580*/  SEL R5, R56, R120, P0 ;  /* 0x0000007838057207 */ /* 0x000fe20000000000 */
[----:B------:R-:W-:Y:S01]  /*23590*/  SHFL.IDX PT, R65, R65, R0, 0x1c1f ;  /* 0x001c1f0041417589 */ /* 0x000fe200000e0000 */
[----:B------:R-:W-:Y:S02]  /*235a0*/  SEL R6, R57, R124, P0 ;  /* 0x0000007c39067207 */ /* 0x000fe40000000000 */
[----:B0-----:R-:W-:Y:S01]  /*235b0*/  SEL R7, R61, R128, P0 ;  /* 0x000000803d077207 */ /* 0x001fe20000000000 */
[----:B------:R-:W0:Y:S01]  /*235c0*/  SHFL.IDX PT, R146, R146, R2, 0x1c1f ;  /* 0x001c1f0292927589 */ /* 0x000e2200000e0000 */
[----:B------:R-:W-:Y:S02]  /*235d0*/  SEL R8, R64, R132, P0 ;  /* 0x0000008440087207 */ /* 0x000fe40000000000 */
[----:B------:R-:W-:Y:S01]  /*235e0*/  SEL R9, R69, R136, P0 ;  /* 0x0000008845097207 */ /* 0x000fe20000000000 */
[----:B------:R-:W3:Y:S01]  /*235f0*/  SHFL.IDX PT, R44, R153, R2, 0x1c1f ;  /* 0x001c1f02992c7589 */ /* 0x000ee200000e0000 */
[----:B------:R-:W-:-:S02]  /*23600*/  SEL R10, R72, R140, P0 ;  /* 0x0000008c480a7207 */ /* 0x000fc40000000000 */
[----:B-1----:R-:W-:Y:S01]  /*23610*/  SEL R20, R73, R144, P0 ;  /* 0x0000009049147207 */ /* 0x002fe20000000000 */
[----:B------:R-:W-:Y:S01]  /*23620*/  SHFL.IDX PT, R85, R85, R0, 0x1c1f ;  /* 0x001c1f0055557589 */ /* 0x000fe200000e0000 */
[----:B------:R-:W-:Y:S02]  /*23630*/  SEL R21, R77, R148, P0 ;  /* 0x000000944d157207 */ /* 0x000fe40000000000 */
[----:B------:R-:W-:Y:S01]  /*23640*/  SEL R78, R106, R103, P0 ;  /* 0x000000676a4e7207 */ /* 0x000fe20000000000 */
[----:B------:R-:W1:Y:S01]  /*23650*/  SHFL.IDX PT, R154, R154, R2, 0x1c1f ;  /* 0x001c1f029a9a7589 */ /* 0x000e6200000e0000 */
[----:B------:R-:W-:Y:S02]  /*23660*/  SEL R82, R111, R107, P0 ;  /* 0x0000006b6f527207 */ /* 0x000fe40000000000 */
[----:B------:R-:W-:Y:S01]  /*23670*/  SEL R90, R123, R127, P0 ;  /* 0x0000007f7b5a7207 */ /* 0x000fe20000000000 */
[----:B------:R-:W4:Y:S01]  /*23680*/  SHFL.IDX PT, R89, R155, R2, 0x1c1f ;  /* 0x001c1f029b597589 */ /* 0x000f2200000e0000 */
[----:B--2---:R-:W-:-:S02]  /*23690*/  SEL R24, R81, R159, P0 ;  /* 0x0000009f51187207 */ /* 0x004fc40000000000 */
[----:B------:R-:W-:Y:S01]  /*236a0*/  SEL R53, R108, R53, P0 ;  /* 0x000000356c357207 */ /* 0x000fe20000000000 */
[----:B------:R-:W-:Y:S01]  /*236b0*/  SHFL.IDX PT, R93, R93, R0, 0x1c1f ;  /* 0x001c1f005d5d7589 */ /* 0x000fe200000e0000 */
[----:B------:R-:W-:Y:S02]  /*236c0*/  SEL R54, R112, R54, P0 ;  /* 0x0000003670367207 */ /* 0x000fe40000000000 */
[----:B------:R-:W-:Y:S01]  /*236d0*/  SEL R55, R116, R55, P0 ;  /* 0x0000003774377207 */ /* 0x000fe20000000000 */
[----:B------:R-:W2:Y:S01]  /*236e0*/  SHFL.IDX PT, R156, R156, R2, 0x1c1f ;  /* 0x001c1f029c9c7589 */ /* 0x000ea200000e0000 */
[----:B0-----:R-:W-:Y:S02]  /*236f0*/  SEL R25, R65, R146, P0 ;  /* 0x0000009241197207 */ /* 0x001fe40000000000 */
[----:B------:R-:W-:Y:S01]  /*23700*/  SEL R56, R120, R56, P0 ;  /* 0x0000003878387207 */ /* 0x000fe20000000000 */
[----:B------:R-:W-:Y:S01]  /*23710*/  SHFL.IDX PT, R97, R97, R0, 0x1c1f ;  /* 0x001c1f0061617589 */ /* 0x000fe200000e0000 */
[----:B---3--:R-:W-:-:S02]  /*23720*/  SEL R26, R40, R44, P0 ;  /* 0x0000002c281a7207 */ /* 0x008fc40000000000 */
[----:B------:R-:W-:Y:S01]  /*23730*/  SEL R57, R124, R57, P0 ;  /* 0x000000397c397207 */ /* 0x000fe20000000000 */
[----:B------:R-:W0:Y:S01]  /*23740*/  SHFL.IDX PT, R157, R157, R2, 0x1c1f ;  /* 0x001c1f029d9d7589 */ /* 0x000e2200000e0000 */
[----:B------:R-:W-:Y:S02]  /*23750*/  SEL R61, R128, R61, P0 ;  /* 0x0000003d803d7207 */ /* 0x000fe40000000000 */
[----:B------:R-:W-:Y:S01]  /*23760*/  SEL R64, R132, R64, P0 ;  /* 0x0000004084407207 */ /* 0x000fe20000000000 */
[----:B------:R-:W-:Y:S01]  /*23770*/  SHFL.IDX PT, R101, R101, R0, 0x1c1f ;  /* 0x001c1f0065657589 */ /* 0x000fe200000e0000 */
[----:B-1----:R-:W-:Y:S02]  /*23780*/  SEL R27, R85, R154, P0 ;  /* 0x0000009a551b7207 */ /* 0x002fe40000000000 */
[----:B------:R-:W-:Y:S01]  /*23790*/  SEL R69, R136, R69, P0 ;  /* 0x0000004588457207 */ /* 0x000fe20000000000 */
[----:B------:R-:W1:Y:S01]  /*237a0*/  SHFL.IDX PT, R158, R158, R2, 0x1c1f ;  /* 0x001c1f029e9e7589 */ /* 0x000e6200000e0000 */
[----:B----4-:R-:W-:-:S02]  /*237b0*/  SEL R32, R109, R89, P0 ;  /* 0x000000596d207207 */ /* 0x010fc40000000000 */
[----:B------:R-:W-:Y:S01]  /*237c0*/  SEL R72, R140, R72, P0 ;  /* 0x000000488c487207 */ /* 0x000fe20000000000 */
[----:B------:R-:W3:Y:S01]  /*237d0*/  SHFL.IDX PT, R59, R59, R2, 0x1c1f ;  /* 0x001c1f023b3b7589 */ /* 0x000ee200000e0000 */
[----:B------:R-:W-:Y:S02]  /*237e0*/  SEL R73, R144, R73, P0 ;  /* 0x0000004990497207 */ /* 0x000fe40000000000 */
[----:B------:R-:W-:Y:S01]  /*237f0*/  SEL R77, R148, R77, P0 ;  /* 0x0000004d944d7207 */ /* 0x000fe20000000000 */
[----:B------:R-:W4:Y:S01]  /*23800*/  SHFL.IDX PT, R113, R113, R2, 0x1c1f ;  /* 0x001c1f0271717589 */ /* 0x000f2200000e0000 */
[----:B--2---:R-:W-:Y:S02]  /*23810*/  SEL R36, R93, R156, P0 ;  /* 0x0000009c5d247207 */ /* 0x004fe40000000000 */
[----:B------:R-:W-:Y:S01]  /*23820*/  SEL R81, R159, R81, P0 ;  /* 0x000000519f517207 */ /* 0x000fe20000000000 */
[----:B------:R-:W-:Y:S01]  /*23830*/  SHFL.IDX PT, R121, R63, R0, 0x1c1f ;  /* 0x001c1f003f797589 */ /* 0x000fe200000e0000 */
[----:B------:R-:W-:-:S02]  /*23840*/  SEL R65, R146, R65, P0 ;  /* 0x0000004192417207 */ /* 0x000fc40000000000 */
[----:B------:R-:W-:Y:S01]  /*23850*/  SEL R44, R44, R40, P0 ;  /* 0x000000282c2c7207 */ /* 0x000fe20000000000 */
[----:B------:R-:W2:Y:S01]  /*23860*/  SHFL.IDX PT, R70, R70, R2, 0x1c1f ;  /* 0x001c1f0246467589 */ /* 0x000ea200000e0000 */
[----:B0-----:R-:W-:Y:S02]  /*23870*/  SEL R37, R97, R157, P0 ;  /* 0x0000009d61257207 */ /* 0x001fe40000000000 */
[----:B------:R-:W-:Y:S01]  /*23880*/  SEL R85, R154, R85, P0 ;  /* 0x000000559a557207 */ /* 0x000fe20000000000 */
[----:B------:R-:W-:Y:S01]  /*23890*/  SHFL.IDX PT, R83, R83, R0, 0x1c1f ;  /* 0x001c1f0053537589 */ /* 0x000fe200000e0000 */
[----:B------:R-:W-:Y:S02]  /*238a0*/  SEL R89, R89, R109, P0 ;  /* 0x0000006d59597207 */ /* 0x000fe40000000000 */
[----:B------:R-:W-:Y:S01]  /*238b0*/  SEL R93, R156, R93, P0 ;  /* 0x0000005d9c5d7207 */ /* 0x000fe20000000000 */
[----:B------:R-:W0:Y:S01]  /*238c0*/  SHFL.IDX PT, R94, R94, R2, 0x1c1f ;  /* 0x001c1f025e5e7589 */ /* 0x000e2200000e0000 */
[----:B-1----:R-:W-:-:S02]  /*238d0*/  SEL R45, R101, R158, P0 ;  /* 0x0000009e652d7207 */ /* 0x002fc40000000000 */
[----:B------:R-:W-:Y:S01]  /*238e0*/  SEL R97, R157, R97, P0 ;  /* 0x000000619d617207 */ /* 0x000fe20000000000 */
[----:B------:R-:W1:Y:S01]  /*238f0*/  SHFL.IDX PT, R102, R102, R2, 0x1c1f ;  /* 0x001c1f0266667589 */ /* 0x000e6200000e0000 */
[----:B---3--:R-:W-:Y:S02]  /*23900*/  SEL R46, R105, R59, P0 ;  /* 0x0000003b692e7207 */ /* 0x008fe40000000000 */
[----:B------:R-:W-:Y:S01]  /*23910*/  SEL R101, R158, R101, P0 ;  /* 0x000000659e657207 */ /* 0x000fe20000000000 */
[----:B------:R-:W3:Y:S01]  /*23920*/  SHFL.IDX PT, R110, R110, R2, 0x1c1f ;  /* 0x001c1f026e6e7589 */ /* 0x000ee200000e0000 */
[----:B----4-:R-:W-:Y:S02]  /*23930*/  SEL R48, R117, R113, P0 ;  /* 0x0000007175307207 */ /* 0x010fe40000000000 */
[----:B------:R-:W-:Y:S01]  /*23940*/  SEL R59, R59, R105, P0 ;  /* 0x000000693b3b7207 */ /* 0x000fe20000000000 */
[----:B------:R-:W4:Y:S01]  /*23950*/  SHFL.IDX PT, R118, R118, R2, 0x1c1f ;  /* 0x001c1f0276767589 */ /* 0x000f2200000e0000 */
[----:B------:R-:W-:-:S02]  /*23960*/  SEL R113, R113, R117, P0 ;  /* 0x0000007571717207 */ /* 0x000fc40000000000 */
[----:B------:R-:W-:Y:S01]  /*23970*/  SEL R103, R103, R106, P0 ;  /* 0x0000006a67677207 */ /* 0x000fe20000000000 */
[----:B------:R-:W4:Y:S01]  /*23980*/  SHFL.IDX PT, R119, R119, R0, 0x1c1f ;  /* 0x001c1f0077777589 */ /* 0x000f2200000e0000 */
[----:B--2---:R-:W-:Y:S02]  /*23990*/  SEL R49, R121, R70, P0 ;  /* 0x0000004679317207 */ /* 0x004fe40000000000 */
[----:B------:R-:W-:Y:S01]  /*239a0*/  SEL R70, R70, R121, P0 ;  /* 0x0000007946467207 */ /* 0x000fe20000000000 */
[----:B------:R-:W-:Y:S01]  /*239b0*/  SHFL.IDX PT, R122, R122, R0, 0x1c1f ;  /* 0x001c1f007a7a7589 */ /* 0x000fe200000e0000 */
[----:B------:R-:W-:Y:S02]  /*239c0*/  SEL R107, R107, R111, P0 ;  /* 0x0000006f6b6b7207 */ /* 0x000fe40000000000 */
[----:B------:R-:W-:Y:S01]  /*239d0*/  SEL R123, R127, R123, P0 ;  /* 0x0000007b7f7b7207 */ /* 0x000fe20000000000 */
[----:B------:R-:W2:Y:S01]  /*239e0*/  SHFL.IDX PT, R126, R126, R2, 0x1c1f ;  /* 0x001c1f027e7e7589 */ /* 0x000ea200000e0000 */
[----:B0-----:R-:W-:-:S02]  /*239f0*/  SEL R68, R83, R94, P0 ;  /* 0x0000005e53447207 */ /* 0x001fc40000000000 */
[----:B------:R-:W-:Y:S01]  /*23a00*/  SEL R83, R94, R83, P0 ;  /* 0x000000535e537207 */ /* 0x000fe20000000000 */
[----:B------:R-:W-:Y:S01]  /*23a10*/  SHFL.IDX PT, R125, R125, R0, 0x1c1f ;  /* 0x001c1f007d7d7589 */ /* 0x000fe200000e0000 */
[----:B-1----:R-:W-:Y:S02]  /*23a20*/  SEL R76, R87, R102, P0 ;  /* 0x00000066574c7207 */ /* 0x002fe40000000000 */
[----:B------:R-:W-:Y:S01]  /*23a30*/  SEL R87, R102, R87, P0 ;  /* 0x0000005766577207 */ /* 0x000fe20000000000 */
[----:B------:R-:W0:Y:S01]  /*23a40*/  SHFL.IDX PT, R134, R134, R2, 0x1c1f ;  /* 0x001c1f0286867589 */ /* 0x000e2200000e0000 */
[----:B---3--:R-:W-:Y:S02]  /*23a50*/  SEL R80, R91, R110, P0 ;  /* 0x0000006e5b507207 */ /* 0x008fe40000000000 */
[----:B------:R-:W-:Y:S01]  /*23a60*/  SEL R91, R110, R91, P0 ;  /* 0x0000005b6e5b7207 */ /* 0x000fe20000000000 */
[----:B------:R-:W-:Y:S01]  /*23a70*/  SHFL.IDX PT, R130, R133, R0, 0x1c1f ;  /* 0x001c1f0085827589 */ /* 0x000fe200000e0000 */
[----:B----4-:R-:W-:-:S02]  /*23a80*/  SEL R84, R114, R118, P0 ;  /* 0x0000007672547207 */ /* 0x010fc40000000000 */
[----:B------:R-:W-:Y:S01]  /*23a90*/  SEL R114, R118, R114, P0 ;  /* 0x0000007276727207 */ /* 0x000fe20000000000 */
[----:B------:R-:W1:Y:S01]  /*23aa0*/  SHFL.IDX PT, R129, R138, R2, 0x1c1f ;  /* 0x001c1f028a817589 */ /* 0x000e6200000e0000 */
[----:B------:R-:W-:Y:S02]  /*23ab0*/  SEL R86, R119, R115, P0 ;  /* 0x0000007377567207 */ /* 0x000fe40000000000 */
[----:B------:R-:W-:Y:S01]  /*23ac0*/  SEL R115, R115, R119, P0 ;  /* 0x0000007773737207 */ /* 0x000fe20000000000 */
[----:B------:R-:W-:Y:S04]  /*23ad0*/  SHFL.IDX PT, R131, R131, R0, 0x1c1f ;  /* 0x001c1f0083837589 */ /* 0x000fe800000e0000 */
[----:B------:R-:W3:Y:S01]  /*23ae0*/  SHFL.IDX PT, R142, R142, R2, 0x1c1f ;  /* 0x001c1f028e8e7589 */ /* 0x000ee200000e0000 */
[----:B--2---:R-:W-:-:S02]  /*23af0*/  SEL R88, R122, R126, P0 ;  /* 0x0000007e7a587207 */ /* 0x004fc40000000000 */
[----:B------:R-:W-:Y:S01]  /*23b00*/  SEL R122, R126, R122, P0 ;  /* 0x0000007a7e7a7207 */ /* 0x000fe20000000000 */
[----:B------:R-:W-:Y:S04]  /*23b10*/  SHFL.IDX PT, R31, R31, R0, 0x1c1f ;  /* 0x001c1f001f1f7589 */ /* 0x000fe800000e0000 */
[----:B------:R-:W2:Y:S01]  /*23b20*/  SHFL.IDX PT, R30, R30, R2, 0x1c1f ;  /* 0x001c1f021e1e7589 */ /* 0x000ea200000e0000 */
[----:B0-----:R-:W-:Y:S02]  /*23b30*/  SEL R92, R125, R134, P0 ;  /* 0x000000867d5c7207 */ /* 0x001fe40000000000 */
[----:B------:R-:W-:Y:S01]  /*23b40*/  SEL R125, R134, R125, P0 ;  /* 0x0000007d867d7207 */ /* 0x000fe20000000000 */
[----:B------:R-:W-:Y:S04]  /*23b50*/  SHFL.IDX PT, R29, R29, R0, 0x1c1f ;  /* 0x001c1f001d1d7589 */ /* 0x000fe800000e0000 */
[----:B------:R-:W0:Y:S01]  /*23b60*/  SHFL.IDX PT, R28, R28, R2, 0x1c1f ;  /* 0x001c1f021c1c7589 */ /* 0x000e2200000e0000 */
[----:B-1----:R-:W-:-:S02]  /*23b70*/  SEL R96, R130, R129, P0 ;  /* 0x0000008182607207 */ /* 0x002fc40000000000 */
[----:B------:R-:W-:Y:S01]  /*23b80*/  SEL R129, R129, R130, P0 ;  /* 0x0000008281817207 */ /* 0x000fe20000000000 */
[----:B------:R1:W4:Y:S04]  /*23b90*/  SHFL.IDX PT, R63, R208, R0, 0x1c1f ;  /* 0x001c1f00d03f7589 */ /* 0x00032800000e0000 */
[----:B------:R1:W1:Y:S01]  /*23ba0*/  SHFL.IDX PT, R95, R95, R0, 0x1c1f ;  /* 0x001c1f005f5f7589 */ /* 0x00026200000e0000 */
[----:B---3--:R-:W-:Y:S02]  /*23bb0*/  SEL R99, R131, R142, P0 ;  /* 0x0000008e83637207 */ /* 0x008fe40000000000 */
[----:B------:R-:W-:Y:S01]  /*23bc0*/  SEL R131, R142, R131, P0 ;  /* 0x000000838e837207 */ /* 0x000fe20000000000 */
[----:B------:R3:W1:Y:S04]  /*23bd0*/  SHFL.IDX PT, R0, R209, R2, 0x1c1f ;  /* 0x001c1f02d1007589 */ /* 0x00066800000e0000 */
[----:B------:R3:W1:Y:S01]  /*23be0*/  SHFL.IDX PT, R150, R150, R2, 0x1c1f ;  /* 0x001c1f0296967589 */ /* 0x00066200000e0000 */
[----:B--2---:R-:W-:-:S02]  /*23bf0*/  SEL R190, R31, R30, P0 ;  /* 0x0000001e1fbe7207 */ /* 0x004fc40000000000 */
[----:B------:R-:W-:Y:S02]  /*23c00*/  SEL R191, R30, R31, P0 ;  /* 0x0000001f1ebf7207 */ /* 0x000fe40000000000 */
[----:B0-----:R-:W-:Y:S02]  /*23c10*/  SEL R187, R29, R28, P0 ;  /* 0x0000001c1dbb7207 */ /* 0x001fe40000000000 */
[----:B---3--:R-:W-:-:S07]  /*23c20*/  SEL R186, R28, R29, P0 ;  /* 0x0000001d1cba7207 */ /* 0x008fce0000000000 */
.L_x_3665:
[----:B------:R-:W2:Y:S01]  /*23c30*/  LDL.LU R2, [R1+0x4] ;  /* 0x0000040001027983 */ /* 0x000ea20000300800 */
[----:B------:R-:W-:Y:S05]  /*23c40*/  WARPSYNC.ALL ;  /* 0x0000000000007948 */ /* 0x000fea0003800000 */
[----:B------:R-:W3:Y:S01]  /*23c50*/  LDL.LU R108, [R1+0x8] ;  /* 0x00000800016c7983 */ /* 0x000ee20000300800 */
        /* <DEDUP_REMOVED lines=10> */
[----:B------:R-:W4:Y:S04]  /*23d00*/  LDL.LU R102, [R1+0x9c] ;  /* 0x00009c0001667983 */ /* 0x000f280000300800 */
[----:B------:R-:W4:Y:S01]  /*23d10*/  LDL.LU R94, [R1+0xa0] ;  /* 0x0000a000015e7983 */ /* 0x000f220000300800 */
[----:B------:R-:W-:-:S02]  /*23d20*/  F2FP.BF16.F32.PACK_AB R29, R27, R26 ;  /* 0x0000001a1b1d723e */ /* 0x000fc400000010ff */
[----:B------:R-:W-:Y:S01]  /*23d30*/  F2FP.BF16.F32.PACK_AB R30, R201, R203 ;  /* 0x000000cbc91e723e */ /* 0x000fe200000010ff */
[----:B------:R-:W-:Y:S01]  /*23d40*/  BAR.SYNC.DEFER_BLOCKING 0x1, 0x100 ;  /* 0x0044000000007b1d */ /* 0x000fe20000010000 */
        /* <DEDUP_REMOVED lines=33> */
[----:B------:R-:W-:Y:S01]  /*23f60*/  F2FP.BF16.F32.PACK_AB R41, R68, R62 ;  /* 0x0000003e4429723e */ /* 0x000fe200000010ff */
[----:B------:R0:W-:Y:S01]  /*23f70*/  STSM.16.M88.4 [R225], R28 ;  /* 0x0000001ce1007844 */ /* 0x0001e20000000200 */
[----:B------:R-:W-:Y:S02]  /*23f80*/  F2FP.BF16.F32.PACK_AB R42, R172, R174 ;  /* 0x000000aeac2a723e */ /* 0x000fe400000010ff */
[----:B------:R-:W-:Y:S02]  /*23f90*/  F2FP.BF16.F32.PACK_AB R43, R83, R79 ;  /* 0x0000004f532b723e */ /* 0x000fe400000010ff */
[----:B-1----:R-:W-:-:S03]  /*23fa0*/  F2FP.BF16.F32.PACK_AB R12, R169, R171 ;  /* 0x000000aba90c723e */ /* 0x002fc600000010ff */
[----:B------:R1:W-:Y:S01]  /*23fb0*/  STSM.16.M88.4 [R226], R40 ;  /* 0x00000028e2007844 */ /* 0x0003e20000000200 */
        /* <DEDUP_REMOVED lines=8> */
[----:B-1----:R-:W-:Y:S02]  /*24040*/  F2FP.BF16.F32.PACK_AB R40, R4, R3 ;  /* 0x000000030428723e */ /* 0x002fe400000010ff */
        /* <DEDUP_REMOVED lines=10> */
[----:B------:R-:W-:Y:S02]  /*240f0*/  F2FP.BF16.F32.PACK_AB R29, R92, R90 ;  /* 0x0000005a5c1d723e */ /* 0x000fe400000010ff */
[----:B------:R-:W-:-:S02]  /*24100*/  F2FP.BF16.F32.PACK_AB R30, R64, R61 ;  /* 0x0000003d401e723e */ /* 0x000fc400000010ff */
[----:B------:R-:W-:Y:S02]  /*24110*/  F2FP.BF16.F32.PACK_AB R31, R125, R123 ;  /* 0x0000007b7d1f723e */ /* 0x000fe400000010ff */
[----:B0-----:R-:W-:Y:S02]  /*24120*/  F2FP.BF16.F32.PACK_AB R40, R10, R9 ;  /* 0x000000090a28723e */ /* 0x001fe400000010ff */
[----:B------:R-:W-:Y:S02]  /*24130*/  F2FP.BF16.F32.PACK_AB R41, R99, R96 ;  /* 0x000000606329723e */ /* 0x000fe400000010ff */
[----:B------:R-:W-:Y:S02]  /*24140*/  F2FP.BF16.F32.PACK_AB R42, R72, R69 ;  /* 0x00000045482a723e */ /* 0x000fe400000010ff */
[----:B------:R-:W-:Y:S01]  /*24150*/  F2FP.BF16.F32.PACK_AB R43, R131, R129 ;  /* 0x00000081832b723e */ /* 0x000fe200000010ff */
[----:B--2---:R0:W-:Y:S04]  /*24160*/  STSM.16.M88.4 [R2], R12 ;  /* 0x0000000c02007844 */ /* 0x0041e80000000200 */
[----:B0-----:R-:W2:Y:S01]  /*24170*/  LDL.LU R2, [R1+0x98] ;  /* 0x0000980001027983 */ /* 0x001ea20000300800 */
[----:B------:R-:W-:-:S02]  /*24180*/  F2FP.BF16.F32.PACK_AB R12, R21, R20 ;  /* 0x00000014150c723e */ /* 0x000fc400000010ff */
[----:B------:R-:W-:Y:S01]  /*24190*/  F2FP.BF16.F32.PACK_AB R14, R77, R73 ;  /* 0x000000494d0e723e */ /* 0x000fe200000010ff */
[----:B---3--:R0:W-:Y:S04]  /*241a0*/  STSM.16.M88.4 [R108], R28 ;  /* 0x0000001c6c007844 */ /* 0x0081e80000000200 */
[----:B----4-:R1:W-:Y:S01]  /*241b0*/  STSM.16.M88.4 [R106], R40 ;  /* 0x000000286a007844 */ /* 0x0103e20000000200 */
[----:B0-----:R-:W-:Y:S02]  /*241c0*/  SEL R28, R63, R0, P0 ;  /* 0x000000003f1c7207 */ /* 0x001fe40000000000 */
[----:B------:R-:W-:Y:S02]  /*241d0*/  SEL R30, R0, R63, P0 ;  /* 0x0000003f001e7207 */ /* 0x000fe40000000000 */
[----:B------:R-:W-:-:S02]  /*241e0*/  SEL R29, R95, R150, P0 ;  /* 0x000000965f1d7207 */ /* 0x000fc40000000000 */
[----:B------:R-:W-:Y:S02]  /*241f0*/  SEL R31, R150, R95, P0 ;  /* 0x0000005f961f7207 */ /* 0x000fe40000000000 */
[----:B------:R-:W-:Y:S02]  /*24200*/  F2FP.BF16.F32.PACK_AB R13, R29, R28 ;  /* 0x0000001c1d0d723e */ /* 0x000fe400000010ff */
[----:B------:R-:W-:Y:S02]  /*24210*/  F2FP.BF16.F32.PACK_AB R15, R31, R30 ;  /* 0x0000001e1f0f723e */ /* 0x000fe400000010ff */
[----:B------:R-:W-:Y:S02]  /*24220*/  ISETP.NE.U32.AND P0, PT, RZ, UR4, PT ;  /* 0x00000004ff007c0c */ /* 0x000fe4000bf05070 */
[----:B-1----:R-:W-:Y:S01]  /*24230*/  IADD3 R40, P1, R102, UR4, RZ ;  /* 0x0000000466287c10 */ /* 0x002fe2000ff3e0ff */
[----:B------:R0:W-:Y:S01]  /*24240*/  STSM.16.M88.4 [R105], R12 ;  /* 0x0000000c69007844 */ /* 0x0001e20000000200 */
[----:B------:R-:W-:Y:S01]  /*24250*/  BAR.SYNC.DEFER_BLOCKING 0x1, 0x100 ;  /* 0x0044000000007b1d */ /* 0x000fe20000010000 */
[----:B------:R-:W-:-:S02]  /*24260*/  ISETP.NE.AND.EX P0, PT, RZ, UR5, PT, P0 ;  /* 0x00000005ff007c0c */ /* 0x000fc4000bf05300 */
[----:B------:R-:W-:-:S11]  /*24270*/  IADD3.X R41, R94, UR5, RZ, P1, !PT ;  /* 0x000000055e297c10 */ /* 0x000fd60008ffe4ff */
[----:B------:R-:W5:Y:S01]  /*24280*/  @P0 LDG.E R11, desc[UR46][R40.64] ;  /* 0x0000002e280b0981 */ /* 0x000f62000c1e1900 */
[----:B------:R-:W-:-:S04]  /*24290*/  ISETP.NE.U32.AND P3, PT, RZ, UR6, PT ;  /* 0x00000006ff007c0c */ /* 0x000fc8000bf65070 */
[----:B------:R-:W-:-:S13]  /*242a0*/  ISETP.NE.AND.EX P3, PT, RZ, UR7, PT, P3 ;  /* 0x00000007ff007c0c */ /* 0x000fda000bf65330 */
[----:B0-----:R-:W-:Y:S01]  /*242b0*/  @P3 IADD3 R12, P1, R102, UR6, RZ ;  /* 0x00000006660c3c10 */ /* 0x001fe2000ff3e0ff */
[----:B------:R-:W-:Y:S02]  /*242c0*/  ULDC UR6, c[0x0][0xa88] ;  /* 0x0002a20000067ab9 */ /* 0x000fe40000000800 */
[----:B------:R-:W-:Y:S01]  /*242d0*/  IMAD.U32 R0, RZ, RZ, UR6 ;  /* 0x00000006ff007e24 */ /* 0x000fe2000f8e00ff */
[----:B------:R-:W-:Y:S01]  /*242e0*/  @P3 IADD3.X R13, R94, UR7, RZ, P1, !PT ;  /* 0x000000075e0d3c10 */ /* 0x000fe20008ffe4ff */
[----:B------:R-:W-:-:S04]  /*242f0*/  IMAD.MOV.U32 R94, RZ, RZ, 0x9b8 ;  /* 0x000009b8ff5e7424 */ /* 0x000fc800078e00ff */
[----:B------:R0:W5:Y:S01]  /*24300*/  @P3 LDG.E R0, desc[UR46][R12.64] ;  /* 0x0000002e0c003981 */ /* 0x000162000c1e1900 */
[----:B------:R-:W-:-:S13]  /*24310*/  ISETP.NE.AND P1, PT, R110, 0x1, PT ;  /* 0x000000016e00780c */ /* 0x000fda0003f25270 */
[----:B------:R-:W1:Y:S01]  /*24320*/  @P1 LDC R63, c[0x0][0xbf0] ;  /* 0x0002fc00ff3f1b82 */ /* 0x000e620000000800 */
[----:B--2---:R-:W-:-:S07]  /*24330*/  ISETP.GT.AND P2, PT, R2, 0x1, PT ;  /* 0x000000010200780c */ /* 0x004fce0003f44270 */
[----:B------:R-:W2:Y:S01]  /*24340*/  @P1 LDC R2, c[0x0][0xbec] ;  /* 0x0002fb00ff021b82 */ /* 0x000ea20000000800 */
[----:B------:R-:W-:-:S07]  /*24350*/  SEL R94, R94, 0x978, P2 ;  /* 0x000009785e5e7807 */ /* 0x000fce0001000000 */
[----:B------:R3:W4:Y:S08]  /*24360*/  LDC.64 R42, c[0x0][R94+0x220] ;  /* 0x000088005e2a7b82 */ /* 0x0007300000000a00 */
[----:B0-----:R3:W0:Y:S08]  /*24370*/  LDC.64 R12, c[0x0][R94+0x218] ;  /* 0x000086005e0c7b82 */ /* 0x0016300000000a00 */
[----:B------:R3:W0:Y:S01]  /*24380*/  LDC.64 R14, c[0x0][R94+0x228] ;  /* 0x00008a005e0e7b82 */ /* 0x0006220000000a00 */
[----:B-1----:R-:W-:Y:S05]  /*24390*/  @P3 BRA `(.L_x_3263) ;  /* 0x0000000000103947 */ /* 0x002fea0003800000 */
[----:B------:R-:W-:Y:S05]  /*243a0*/  @!P0 BRA `(.L_x_3263) ;  /* 0x00000000000c8947 */ /* 0x000fea0003800000 */
[----:B-----5:R-:W3:Y:S04]  /*243b0*/  LDG.E R0, desc[UR46][R40.64] ;  /* 0x0000002e28007981 */ /* 0x020ee8000c1e1900 */
[----:B------:R-:W3:Y:S02]  /*243c0*/  LDG.E R40, desc[UR46][R40.64+0x4] ;  /* 0x0000042e28287981 */ /* 0x000ee4000c1e1900 */
[----:B---3--:R-:W-:-:S07]  /*243d0*/  IMAD.IADD R0, R40, 0x1, -R0 ;  /* 0x0000000128007824 */ /* 0x008fce00078e0a00 */
.L_x_3263:
[----:B------:R-:W3:Y:S04]  /*243e0*/  LDL R40, [R1+0x8c] ;  /* 0x00008c0001287983 */ /* 0x000ee80000100800 */
[----:B------:R-:W4:Y:S04]  /*243f0*/  LDL.LU R41, [R1+0x90] ;  /* 0x0000900001297983 */ /* 0x000f280000300800 */
[----:B------:R-:W2:Y:S04]  /*24400*/  LDL.LU R95, [R1+0xa4] ;  /* 0x0000a400015f7983 */ /* 0x000ea80000300800 */
[----:B------:R-:W3:Y:S04]  /*24410*/  LDL R112, [R1+0x60] ;  /* 0x0000600001707983 */ /* 0x000ee80000100800 */
[----:B------:R-:W4:Y:S01]  /*24420*/  LDL R111, [R1+0xb4] ;  /* 0x0000b400016f7983 */ /* 0x000f220000100800 */
[----:B------:R-:W-:-:S03]  /*24430*/  ISETP.NE.U32.AND P0, PT, RZ, UR4, PT ;  /* 0x00000004ff007c0c */ /* 0x000fc6000bf05070 */
[----:B------:R-:W4:Y:S01]  /*24440*/  LDL R117, [R1+0x1c0] ;  /* 0x0001c00001757983 */ /* 0x000f220000100800 */
[----:B------:R-:W-:-:S03]  /*24450*/  ISETP.NE.AND.EX P0, PT, RZ, UR5, PT, P0 ;  /* 0x00000005ff007c0c */ /* 0x000fc6000bf05300 */
[----:B------:R-:W4:Y:S01]  /*24460*/  LDL R116, [R1+0x134] ;  /* 0x0001340001747983 */ /* 0x000f220000100800 */
[-C--:B0-----:R-:W-:Y:S02]  /*24470*/  IMAD R106, R13, R220.reuse, RZ ;  /* 0x000000dc0d6a7224 */ /* 0x081fe400078e02ff */
[----:B------:R-:W-:-:S04]  /*24480*/  IMAD.WIDE.U32 R12, R12, R220, RZ ;  /* 0x000000dc0c0c7225 */ /* 0x000fc800078e00ff */
[----:B------:R-:W-:Y:S02]  /*24490*/  IMAD.IADD R106, R13, 0x1, R106 ;  /* 0x000000010d6a7824 */ /* 0x000fe400078e026a */
[----:B-----5:R-:W-:Y:S01]  /*244a0*/  IMAD R0, R0, R110, RZ ;  /* 0x0000006e00007224 */ /* 0x020fe200078e02ff */
[----:B--2---:R-:W-:Y:S01]  /*244b0*/  SEL R105, R95, RZ, !P0 ;  /* 0x000000ff5f697207 */ /* 0x004fe20004000000 */
[----:B---3--:R-:W-:-:S04]  /*244c0*/  IMAD.IADD R102, R40, 0x1, R112 ;  /* 0x0000000128667824 */ /* 0x008fc800078e0270 */
[----:B------:R-:W-:-:S04]  /*244d0*/  @P1 IMAD.HI.U32 R40, R102, R2, RZ ;  /* 0x0000000266281227 */ /* 0x000fc800078e00ff */
[----:B------:R-:W-:Y:S01]  /*244e0*/  IMAD.MOV.U32 R2, RZ, RZ, R102 ;  /* 0x000000ffff027224 */ /* 0x000fe200078e0066 */
[----:B------:R-:W-:Y:S02]  /*244f0*/  @P1 SHF.R.U32.HI R2, RZ, R63, R40 ;  /* 0x0000003fff021219 */ /* 0x000fe40000011628 */
[----:B----4-:R-:W-:Y:S02]  /*24500*/  SEL R63, R41, RZ, !P0 ;  /* 0x000000ff293f7207 */ /* 0x010fe40004000000 */
[----:B------:R0:W1:Y:S03]  /*24510*/  LDC.64 R40, c[0x0][R94+0x210] ;  /* 0x000084005e287b82 */ /* 0x0000660000000a00 */
[----:B------:R-:W-:-:S05]  /*24520*/  IMAD R43, R43, R63, RZ ;  /* 0x0000003f2b2b7224 */ /* 0x000fca00078e02ff */
[----:B0-----:R-:W0:Y:S01]  /*24530*/  LDC.64 R94, c[0x0][0xba8] ;  /* 0x0002ea00ff5e7b82 */ /* 0x001e220000000a00 */
[----:B------:R-:W-:Y:S01]  /*24540*/  SEL R109, R111, RZ, P2 ;  /* 0x000000ff6f6d7207 */ /* 0x000fe20001000000 */
[C---:B------:R-:W-:Y:S02]  /*24550*/  IMAD R105, R42.reuse, R105, R43 ;  /* 0x000000692a697224 */ /* 0x040fe400078e022b */
[----:B------:R-:W-:-:S04]  /*24560*/  IMAD.WIDE.U32 R42, R42, R63, RZ ;  /* 0x0000003f2a2a7225 */ /* 0x000fc800078e00ff */
[-C--:B------:R-:W-:Y:S01]  /*24570*/  IMAD R108, R15, R109.reuse, RZ ;  /* 0x0000006d0f6c7224 */ /* 0x080fe200078e02ff */
[--C-:B------:R-:W-:Y:S01]  /*24580*/  IADD3 R42, P0, P3, R42, R12, R11.reuse ;  /* 0x0000000c2a2a7210 */ /* 0x100fe20007b1e00b */
[----:B------:R-:W-:Y:S01]  /*24590*/  IMAD.WIDE.U32 R14, R14, R109, RZ ;  /* 0x0000006d0e0e7225 */ /* 0x000fe200078e00ff */
[----:B------:R-:W-:Y:S02]  /*245a0*/  IADD3 R105, R43, R105, RZ ;  /* 0x000000692b697210 */ /* 0x000fe40007ffe0ff */
[----:B------:R-:W-:Y:S02]  /*245b0*/  IADD3 R14, P4, P5, R2, R42, R14 ;  /* 0x0000002a020e7210 */ /* 0x000fe40007d9e00e */
[----:B------:R-:W-:Y:S01]  /*245c0*/  SHF.R.S32.HI R42, RZ, 0x1f, R11 ;  /* 0x0000001fff2a7819 */ /* 0x000fe2000001140b */
[----:B------:R-:W-:Y:S01]  /*245d0*/  IMAD.IADD R108, R15, 0x1, R108 ;  /* 0x000000010f6c7824 */ /* 0x000fe200078e026c */
[----:B------:R-:W-:Y:S02]  /*245e0*/  SHF.R.S32.HI R12, RZ, 0x1f, R2 ;  /* 0x0000001fff0c7819 */ /* 0x000fe40000011402 */
[----:B------:R-:W-:Y:S01]  /*245f0*/  IADD3.X R105, R105, R106, R42, P0, P3 ;  /* 0x0000006a69697210 */ /* 0x000fe200007e642a */
[----:B0-----:R-:W0:Y:S03]  /*24600*/  @!P2 LDC R94, c[0x0][0xb50] ;  /* 0x0002d400ff5eab82 */ /* 0x001e260000000800 */
[----:B------:R-:W-:Y:S01]  /*24610*/  IADD3.X R15, R12, R105, R108, P4, P5 ;  /* 0x000000690c0f7210 */ /* 0x000fe200027ea46c */
[----:B------:R-:W-:-:S04]  /*24620*/  IMAD.MOV R12, RZ, RZ, -R2 ;  /* 0x000000ffff0c7224 */ /* 0x000fc800078e0a02 */
[----:B------:R-:W2:Y:S01]  /*24630*/  @!P2 LDC R95, c[0x0][0xb54] ;  /* 0x0002d500ff5fab82 */ /* 0x000ea20000000800 */
[----:B------:R-:W-:-:S05]  /*24640*/  IMAD R12, R110, R12, R102 ;  /* 0x0000000c6e0c7224 */ /* 0x000fca00078e0266 */
[----:B------:R-:W-:Y:S01]  /*24650*/  SHF.R.S32.HI R2, RZ, 0x1f, R12 ;  /* 0x0000001fff027819 */ /* 0x000fe2000001140c */
[-C--:B-1----:R-:W-:Y:S02]  /*24660*/  IMAD R13, R41, R12.reuse, RZ ;  /* 0x0000000c290d7224 */ /* 0x082fe400078e02ff */
[----:B------:R-:W-:-:S04]  /*24670*/  IMAD.WIDE.U32 R14, R40, R12, R14 ;  /* 0x0000000c280e7225 */ /* 0x000fc800078e000e */
[----:B------:R-:W-:Y:S01]  /*24680*/  IMAD R2, R40, R2, R13 ;  /* 0x0000000228027224 */ /* 0x000fe200078e020d */
[----:B0-----:R-:W-:-:S03]  /*24690*/  LEA R94, P0, R14, R94, 0x2 ;  /* 0x0000005e0e5e7211 */ /* 0x001fc600078010ff */
[----:B------:R-:W-:-:S05]  /*246a0*/  IMAD.IADD R2, R15, 0x1, R2 ;  /* 0x000000010f027824 */ /* 0x000fca00078e0202 */
[----:B--2---:R-:W-:Y:S01]  /*246b0*/  LEA.HI.X R2, R14, R95, R2, 0x2, P0 ;  /* 0x0000005f0e027211 */ /* 0x004fe200000f1402 */
[----:B------:R-:W-:Y:S01]  /*246c0*/  SHFL.IDX PT, R12, R94, RZ, 0x1c1f ;  /* 0x001c1fff5e0c7589 */ /* 0x000fe200000e0000 */
[----:B------:R-:W-:-:S03]  /*246d0*/  IMAD.IADD R43, R117, 0x1, R112 ;  /* 0x00000001752b7824 */ /* 0x000fc600078e0270 */
[----:B------:R-:W0:Y:S04]  /*246e0*/  SHFL.IDX PT, R13, R2, RZ, 0x1c1f ;  /* 0x001c1fff020d7589 */ /* 0x000e2800000e0000 */
[----:B------:R-:W-:Y:S04]  /*246f0*/  SHFL.IDX PT, R14, R94, 0x1, 0x1c1f ;  /* 0x003c1f005e0e7f89 */ /* 0x000fe800000e0000 */
[----:B------:R1:W2:Y:S01]  /*24700*/  SHFL.IDX PT, R15, R2, 0x1, 0x1c1f ;  /* 0x003c1f00020f7f89 */ /* 0x0002a200000e0000 */
[----:B------:R-:W-:Y:S01]  /*24710*/  LOP3.LUT P0, RZ, R116, 0x3, RZ, 0xc0, !PT ;  /* 0x0000000374ff7812 */ /* 0x000fe2000780c0ff */
[----:B-1----:R-:W-:-:S03]  /*24720*/  VIADD R2, R43, 0x8 ;  /* 0x000000082b027836 */ /* 0x002fc60000000000 */
[-C--:B------:R-:W-:Y:S02]  /*24730*/  ISETP.GE.OR P3, PT, R43, R0.reuse, P0 ;  /* 0x000000002b00720c */ /* 0x080fe40000766670 */
[----:B------:R-:W-:-:S11]  /*24740*/  ISETP.GE.OR P0, PT, R2, R0, P0 ;  /* 0x000000000200720c */ /* 0x000fd60000706670 */
[----:B0-----:R0:W-:Y:S04]  /*24750*/  @!P3 ST.E desc[UR46][R12.64], R167 ;  /* 0x000000a70c00b985 */ /* 0x0011e8000c10192e */
[----:B--2---:R0:W-:Y:S01]  /*24760*/  @!P0 ST.E desc[UR46][R14.64], R166 ;  /* 0x000000a60e008985 */ /* 0x0041e2000c10192e */
[----:B------:R-:W-:Y:S05]  /*24770*/  @P2 BRA `(.L_x_3264) ;  /* 0x00000010004c2947 */ /* 0x000fea0003800000 */
[----:B------:R-:W1:Y:S01]  /*24780*/  S2R R116, SR_TID.X ;  /* 0x0000000000747919 */ /* 0x000e620000002100 */
[----:B0-----:R-:W0:Y:S01]  /*24790*/  @P1 LDC R13, c[0x0][0xbec] ;  /* 0x0002fb00ff0d1b82 */ /* 0x001e220000000800 */
[----:B------:R-:W-:-:S07]  /*247a0*/  ULDC.64 UR4, c[0x0][0xaa0] ;  /* 0x0002a80000047ab9 */ /* 0x000fce0000000a00 */
[----:B------:R-:W2:Y:S01]  /*247b0*/  @P1 LDC R15, c[0x0][0xbf0] ;  /* 0x0002fc00ff0f1b82 */ /* 0x000ea20000000800 */
[----:B-1----:R-:W-:-:S04]  /*247c0*/  IADD3 R8, R116, -0x80, RZ ;  /* 0xffffff8074087810 */ /* 0x002fc80007ffe0ff */
[----:B------:R-:W-:-:S04]  /*247d0*/  SHF.R.S32.HI R3, RZ, 0x1f, R8 ;  /* 0x0000001fff037819 */ /* 0x000fc80000011408 */
[----:B------:R-:W-:-:S04]  /*247e0*/  LEA.HI R3, R3, R8, RZ, 0x3 ;  /* 0x0000000803037211 */ /* 0x000fc800078f18ff */
[----:B------:R-:W-:-:S05]  /*247f0*/  LOP3.LUT R3, R3, 0xfffffff8, RZ, 0xc0, !PT ;  /* 0xfffffff803037812 */ /* 0x000fca00078ec0ff */
[----:B------:R-:W-:-:S04]  /*24800*/  IMAD.IADD R8, R8, 0x1, -R3 ;  /* 0x0000000108087824 */ /* 0x000fc800078e0a03 */
[----:B------:R-:W-:-:S04]  /*24810*/  IMAD R3, R219, 0x8, R8 ;  /* 0x00000008db037824 */ /* 0x000fc800078e0208 */
[----:B------:R-:W-:-:S04]  /*24820*/  IMAD.SHL.U32 R3, R3, 0x8, RZ ;  /* 0x0000000803037824 */ /* 0x000fc800078e00ff */
[----:B------:R-:W-:-:S03]  /*24830*/  IMAD.WIDE R38, R3, 0x2, R38 ;  /* 0x0000000203267825 */ /* 0x000fc600078e0226 */
[C---:B------:R-:W-:Y:S02]  /*24840*/  IADD3 R49, P5, R38.reuse, 0x5000, RZ ;  /* 0x0000500026317810 */ /* 0x040fe40007fbe0ff */
[C---:B------:R-:W-:Y:S02]  /*24850*/  IADD3 R25, P0, R38.reuse, 0x1000, RZ ;  /* 0x0000100026197810 */ /* 0x040fe40007f1e0ff */
[----:B------:R-:W-:Y:S02]  /*24860*/  LOP3.LUT R48, R49, 0x380, RZ, 0xc0, !PT ;  /* 0x0000038031307812 */ /* 0x000fe400078ec0ff */
[C---:B------:R-:W-:Y:S02]  /*24870*/  IADD3 R29, P2, R38.reuse, 0x2000, RZ ;  /* 0x00002000261d7810 */ /* 0x040fe40007f5e0ff */
[C---:B------:R-:W-:Y:S02]  /*24880*/  IADD3 R37, P3, R38.reuse, 0x3000, RZ ;  /* 0x0000300026257810 */ /* 0x040fe40007f7e0ff */
[----:B------:R-:W-:-:S02]  /*24890*/  IADD3 R45, P4, R38, 0x4000, RZ ;  /* 0x00004000262d7810 */ /* 0x000fc40007f9e0ff */
[----:B------:R-:W-:Y:S02]  /*248a0*/  SHF.R.U64 R48, R48, 0x3, RZ ;  /* 0x0000000330307819 */ /* 0x000fe400000012ff */
[----:B------:R-:W-:Y:S02]  /*248b0*/  LOP3.LUT R24, R25, 0x380, RZ, 0xc0, !PT ;  /* 0x0000038019187812 */ /* 0x000fe400078ec0ff */
[----:B------:R-:W-:Y:S02]  /*248c0*/  LOP3.LUT R28, R29, 0x380, RZ, 0xc0, !PT ;  /* 0x000003801d1c7812 */ /* 0x000fe400078ec0ff */
[----:B------:R-:W-:Y:S02]  /*248d0*/  LOP3.LUT R36, R37, 0x380, RZ, 0xc0, !PT ;  /* 0x0000038025247812 */ /* 0x000fe400078ec0ff */
[----:B------:R-:W-:Y:S02]  /*248e0*/  LOP3.LUT R44, R45, 0x380, RZ, 0xc0, !PT ;  /* 0x000003802d2c7812 */ /* 0x000fe400078ec0ff */
[----:B------:R-:W-:Y:S01]  /*248f0*/  LOP3.LUT R48, R48, R49, RZ, 0x3c, !PT ;  /* 0x0000003130307212 */ /* 0x000fe200078e3cff */
[----:B------:R-:W-:Y:S01]  /*24900*/  IMAD.X R49, RZ, RZ, R39, P5 ;  /* 0x000000ffff317224 */ /* 0x000fe200028e0627 */
[----:B------:R-:W-:-:S02]  /*24910*/  SHF.R.U64 R24, R24, 0x3, RZ ;  /* 0x0000000318187819 */ /* 0x000fc400000012ff */
[----:B------:R-:W-:Y:S02]  /*24920*/  SHF.R.U64 R28, R28, 0x3, RZ ;  /* 0x000000031c1c7819 */ /* 0x000fe400000012ff */
[----:B------:R-:W-:Y:S01]  /*24930*/  SHF.R.U64 R36, R36, 0x3, RZ ;  /* 0x0000000324247819 */ /* 0x000fe200000012ff */
[----:B------:R-:W-:Y:S01]  /*24940*/  IMAD R42, R42, UR4, RZ ;  /* 0x000000042a2a7c24 */ /* 0x000fe2000f8e02ff */
[----:B------:R-:W-:Y:S01]  /*24950*/  SHF.R.U64 R44, R44, 0x3, RZ ;  /* 0x000000032c2c7819 */ /* 0x000fe200000012ff */
[----:B------:R-:W5:Y:S01]  /*24960*/  LD.E.128 R48, desc[UR46][R48.64] ;  /* 0x0000002e30307980 */ /* 0x000f62000c101d00 */
[----:B------:R-:W-:Y:S02]  /*24970*/  IADD3 R73, P5, R38, 0xa000, RZ ;  /* 0x0000a00026497810 */ /* 0x000fe40007fbe0ff */
[----:B------:R-:W-:Y:S01]  /*24980*/  LOP3.LUT R24, R24, R25, RZ, 0x3c, !PT ;  /* 0x0000001918187212 */ /* 0x000fe200078e3cff */
[--C-:B------:R-:W-:Y:S01]  /*24990*/  IMAD.X R25, RZ, RZ, R39.reuse, P0 ;  /* 0x000000ffff197224 */ /* 0x100fe200000e0627 */
[----:B------:R-:W-:Y:S01]  /*249a0*/  LOP3.LUT R28, R28, R29, RZ, 0x3c, !PT ;  /* 0x0000001d1c1c7212 */ /* 0x000fe200078e3cff */
[--C-:B------:R-:W-:Y:S01]  /*249b0*/  IMAD.X R29, RZ, RZ, R39.reuse, P2 ;  /* 0x000000ffff1d7224 */ /* 0x100fe200010e0627 */
[----:B------:R-:W-:Y:S01]  /*249c0*/  LOP3.LUT R36, R36, R37, RZ, 0x3c, !PT ;  /* 0x0000002524247212 */ /* 0x000fe200078e3cff */
[----:B------:R-:W-:Y:S01]  /*249d0*/  IMAD.X R37, RZ, RZ, R39, P3 ;  /* 0x000000ffff257224 */ /* 0x000fe200018e0627 */
[----:B------:R-:W-:-:S02]  /*249e0*/  LOP3.LUT R44, R44, R45, RZ, 0x3c, !PT ;  /* 0x0000002d2c2c7212 */ /* 0x000fc400078e3cff */
[C---:B------:R-:W-:Y:S01]  /*249f0*/  LOP3.LUT R5, R38.reuse, 0x380, RZ, 0xc0, !PT ;  /* 0x0000038026057812 */ /* 0x040fe200078ec0ff */
[----:B------:R-:W-:Y:S01]  /*24a00*/  IMAD R9, R11, UR5, R42 ;  /* 0x000000050b097c24 */ /* 0x000fe2000f8e022a */
[----:B------:R-:W-:Y:S01]  /*24a10*/  LOP3.LUT R72, R73, 0x380, RZ, 0xc0, !PT ;  /* 0x0000038049487812 */ /* 0x000fe200078ec0ff */
[----:B------:R-:W5:Y:S01]  /*24a20*/  LD.E.128 R24, desc[UR46][R24.64] ;  /* 0x0000002e18187980 */ /* 0x000f62000c101d00 */
[----:B------:R-:W-:Y:S02]  /*24a30*/  IADD3.X R45, RZ, R39, RZ, P4, !PT ;  /* 0x00000027ff2d7210 */ /* 0x000fe400027fe4ff */
[C---:B------:R-:W-:Y:S01]  /*24a40*/  IADD3 R53, P0, R38.reuse, 0x6000, RZ ;  /* 0x0000600026357810 */ /* 0x040fe20007f1e0ff */
[----:B------:R-:W5:Y:S01]  /*24a50*/  LD.E.128 R28, desc[UR46][R28.64] ;  /* 0x0000002e1c1c7980 */ /* 0x000f62000c101d00 */
[C---:B------:R-:W-:Y:S02]  /*24a60*/  IADD3 R57, P2, R38.reuse, 0x7000, RZ ;  /* 0x0000700026397810 */ /* 0x040fe40007f5e0ff */
[C---:B------:R-:W-:Y:S01]  /*24a70*/  IADD3 R65, P3, R38.reuse, 0x8000, RZ ;  /* 0x0000800026417810 */ /* 0x040fe20007f7e0ff */
[----:B------:R-:W5:Y:S01]  /*24a80*/  LD.E.128 R44, desc[UR46][R44.64] ;  /* 0x0000002e2c2c7980 */ /* 0x000f62000c101d00 */
        /* <DEDUP_REMOVED lines=11> */
[----:B------:R-:W5:Y:S01]  /*24b40*/  LD.E.128 R72, desc[UR46][R72.64] ;  /* 0x0000002e48487980 */ /* 0x000f62000c101d00 */
[----:B------:R-:W-:Y:S02]  /*24b50*/  SHF.R.U64 R68, R68, 0x3, RZ ;  /* 0x0000000344447819 */ /* 0x000fe400000012ff */
[----:B------:R-:W-:Y:S02]  /*24b60*/  IADD3 R3, P5, R38, 0xf000, RZ ;  /* 0x0000f00026037810 */ /* 0x000fe40007fbe0ff */
        /* <DEDUP_REMOVED lines=8> */
[----:B------:R-:W-:Y:S01]  /*24bf0*/  LOP3.LUT R2, R3, 0x380, RZ, 0xc0, !PT ;  /* 0x0000038003027812 */ /* 0x000fe200078ec0ff */
[----:B------:R-:W-:Y:S01]  /*24c00*/  IMAD.X R93, RZ, RZ, R39, P5 ;  /* 0x000000ffff5d7224 */ /* 0x000fe200028e0627 */
        /* <DEDUP_REMOVED lines=8> */
[----:B------:R-:W-:Y:S02]  /*24c90*/  LOP3.LUT R76, R77, 0x380, RZ, 0xc0, !PT ;  /* 0x000003804d4c7812 */ /* 0x000fe400078ec0ff */
[----:B------:R-:W-:Y:S01]  /*24ca0*/  LOP3.LUT R80, R81, 0x380, RZ, 0xc0, !PT ;  /* 0x0000038051507812 */ /* 0x000fe200078ec0ff */
[----:B------:R-:W5:Y:S01]  /*24cb0*/  LD.E.128 R68, desc[UR46][R68.64] ;  /* 0x0000002e44447980 */ /* 0x000f62000c101d00 */
[----:B------:R-:W-:-:S02]  /*24cc0*/  LOP3.LUT R84, R85, 0x380, RZ, 0xc0, !PT ;  /* 0x0000038055547812 */ /* 0x000fc400078ec0ff */
[----:B------:R-:W-:Y:S02]  /*24cd0*/  LOP3.LUT R88, R89, 0x380, RZ, 0xc0, !PT ;  /* 0x0000038059587812 */ /* 0x000fe400078ec0ff */
[----:B------:R-:W-:Y:S01]  /*24ce0*/  LOP3.LUT R92, R2, R3, RZ, 0x3c, !PT ;  /* 0x00000003025c7212 */ /* 0x000fe200078e3cff */
[----:B------:R-:W-:Y:S01]  /*24cf0*/  IMAD.WIDE.U32 R2, R11, UR4, RZ ;  /* 0x000000040b027c25 */ /* 0x000fe2000f8e00ff */
[----:B------:R-:W-:Y:S01]  /*24d00*/  SHF.R.U64 R76, R76, 0x3, RZ ;  /* 0x000000034c4c7819 */ /* 0x000fe200000012ff */
[----:B------:R-:W-:Y:S01]  /*24d10*/  ULDC.64 UR4, c[0x0][0xae8] ;  /* 0x0002ba0000047ab9 */ /* 0x000fe20000000a00 */
[----:B------:R-:W-:Y:S02]  /*24d20*/  SHF.R.U64 R80, R80, 0x3, RZ ;  /* 0x0000000350507819 */ /* 0x000fe400000012ff */
[----:B------:R-:W-:Y:S02]  /*24d30*/  SHF.R.U64 R84, R84, 0x3, RZ ;  /* 0x0000000354547819 */ /* 0x000fe400000012ff */
[----:B------:R-:W-:-:S02]  /*24d40*/  SHF.R.U64 R88, R88, 0x3, RZ ;  /* 0x0000000358587819 */ /* 0x000fc400000012ff */
[----:B------:R-:W-:Y:S01]  /*24d50*/  SHF.R.U64 R5, R5, 0x3, RZ ;  /* 0x0000000305057819 */ /* 0x000fe200000012ff */
[----:B------:R-:W-:Y:S01]  /*24d60*/  IMAD.IADD R3, R3, 0x1, R9 ;  /* 0x0000000103037824 */ /* 0x000fe200078e0209 */
[----:B------:R-:W-:Y:S01]  /*24d70*/  LEA R12, R8, R219, 0x5 ;  /* 0x000000db080c7211 */ /* 0x000fe200078e28ff */
[----:B------:R-:W5:Y:S01]  /*24d80*/  LD.E.128 R92, desc[UR46][R92.64] ;  /* 0x0000002e5c5c7980 */ /* 0x000f62000c101d00 */
[----:B------:R-:W-:Y:S02]  /*24d90*/  LOP3.LUT R76, R76, R77, RZ, 0x3c, !PT ;  /* 0x0000004d4c4c7212 */ /* 0x000fe400078e3cff */
[----:B------:R-:W-:Y:S01]  /*24da0*/  LOP3.LUT R80, R80, R81, RZ, 0x3c, !PT ;  /* 0x0000005150507212 */ /* 0x000fe200078e3cff */
[--C-:B------:R-:W-:Y:S01]  /*24db0*/  IMAD.X R81, RZ, RZ, R39.reuse, P2 ;  /* 0x000000ffff517224 */ /* 0x100fe200010e0627 */
[----:B------:R-:W-:Y:S01]  /*24dc0*/  LOP3.LUT R84, R84, R85, RZ, 0x3c, !PT ;  /* 0x0000005554547212 */ /* 0x000fe200078e3cff */
[--C-:B------:R-:W-:Y:S01]  /*24dd0*/  IMAD.X R85, RZ, RZ, R39.reuse, P3 ;  /* 0x000000ffff557224 */ /* 0x100fe200018e0627 */
[----:B------:R-:W-:Y:S01]  /*24de0*/  LOP3.LUT R88, R88, R89, RZ, 0x3c, !PT ;  /* 0x0000005958587212 */ /* 0x000fe200078e3cff */
[--C-:B------:R-:W-:Y:S01]  /*24df0*/  IMAD.X R89, RZ, RZ, R39.reuse, P4 ;  /* 0x000000ffff597224 */ /* 0x100fe200020e0627 */
[----:B------:R-:W-:Y:S01]  /*24e00*/  LOP3.LUT R4, R5, R38, RZ, 0x3c, !PT ;  /* 0x0000002605047212 */ /* 0x000fe200078e3cff */
[----:B------:R-:W-:Y:S01]  /*24e10*/  IMAD.MOV.U32 R5, RZ, RZ, R39 ;  /* 0x000000ffff057224 */ /* 0x000fe200078e0027 */
[----:B------:R-:W-:Y:S01]  /*24e20*/  IADD3.X R77, RZ, R39, RZ, P0, !PT ;  /* 0x00000027ff4d7210 */ /* 0x000fe200007fe4ff */
[----:B------:R-:W-:Y:S01]  /*24e30*/  IMAD.WIDE.U32 R2, R220, UR4, R2 ;  /* 0x00000004dc027c25 */ /* 0x000fe2000f8e0002 */
[----:B------:R-:W-:Y:S01]  /*24e40*/  SHF.R.S32.HI R10, RZ, 0x1f, R63 ;  /* 0x0000001fff0a7819 */ /* 0x000fe2000001143f */
[----:B------:R-:W5:Y:S02]  /*24e50*/  LD.E.128 R36, desc[UR46][R36.64] ;  /* 0x0000002e24247980 */ /* 0x000f64000c101d00 */
[----:B------:R-:W-:-:S02]  /*24e60*/  IMAD.IADD R12, R112, 0x1, R12 ;  /* 0x00000001700c7824 */ /* 0x000fc400078e020c */
[----:B------:R-:W5:Y:S01]  /*24e70*/  LD.E.128 R4, desc[UR46][R4.64] ;  /* 0x0000002e04047980 */ /* 0x000f62000c101d00 */
[----:B------:R-:W-:Y:S01]  /*24e80*/  IMAD R3, R220, UR5, R3 ;  /* 0x00000005dc037c24 */ /* 0x000fe2000f8e0203 */
[----:B------:R-:W-:Y:S01]  /*24e90*/  ULDC.64 UR4, c[0x0][0xaf0] ;  /* 0x0002bc0000047ab9 */ /* 0x000fe20000000a00 */
[----:B0-----:R-:W-:Y:S01]  /*24ea0*/  @P1 IMAD.HI.U32 R8, R12, R13, RZ ;  /* 0x0000000d0c081227 */ /* 0x001fe200078e00ff */
[----:B------:R-:W5:Y:S04]  /*24eb0*/  LD.E.128 R76, desc[UR46][R76.64] ;  /* 0x0000002e4c4c7980 */ /* 0x000f68000c101d00 */
[----:B------:R-:W5:Y:S01]  /*24ec0*/  LD.E.128 R80, desc[UR46][R80.64] ;  /* 0x0000002e50507980 */ /* 0x000f62000c101d00 */
[----:B------:R-:W-:-:S03]  /*24ed0*/  IMAD R10, R10, UR4, RZ ;  /* 0x000000040a0a7c24 */ /* 0x000fc6000f8e02ff */
        /* <DEDUP_REMOVED lines=8> */
[----:B------:R-:W-:Y:S01]  /*24f60*/  IMAD.MOV.U32 R9, RZ, RZ, R12 ;  /* 0x000000ffff097224 */ /* 0x000fe200078e000c */
[----:B--2---:R-:W-:Y:S01]  /*24f70*/  @P1 SHF.R.U32.HI R9, RZ, R15, R8 ;  /* 0x0000000fff091219 */ /* 0x004fe20000011608 */
[----:B------:R-:W-:-:S02]  /*24f80*/  IMAD R11, R63, UR5, R10 ;  /* 0x000000053f0b7c24 */ /* 0x000fc4000f8e020a */
[----:B------:R-:W-:Y:S01]  /*24f90*/  IMAD.WIDE.U32 R2, R63, UR4, R2 ;  /* 0x000000043f027c25 */ /* 0x000fe2000f8e0002 */
[----:B------:R-:W-:Y:S01]  /*24fa0*/  SHF.R.S32.HI R8, RZ, 0x1f, R9 ;  /* 0x0000001fff087819 */ /* 0x000fe20000011409 */
[----:B------:R-:W-:Y:S02]  /*24fb0*/  ULDC.64 UR4, c[0x0][0xae0] ;  /* 0x0002b80000047ab9 */ /* 0x000fe40000000a00 */
[----:B------:R-:W-:Y:S02]  /*24fc0*/  IMAD.IADD R3, R3, 0x1, R11 ;  /* 0x0000000103037824 */ /* 0x000fe400078e020b */
[----:B------:R-:W-:Y:S02]  /*24fd0*/  IMAD.MOV R11, RZ, RZ, -R9 ;  /* 0x000000ffff0b7224 */ /* 0x000fe400078e0a09 */
[----:B------:R-:W-:Y:S02]  /*24fe0*/  IMAD R10, R8, UR4, RZ ;  /* 0x00000004080a7c24 */ /* 0x000fe4000f8e02ff */
[----:B------:R-:W-:-:S02]  /*24ff0*/  IMAD R11, R110, R11, R12 ;  /* 0x0000000b6e0b7224 */ /* 0x000fc400078e020c */
[----:B------:R-:W-:Y:S02]  /*25000*/  VIADD R8, R23, 0x38820 ;  /* 0x0003882017087836 */ /* 0x000fe40000000000 */
[----:B------:R-:W-:-:S03]  /*25010*/  IMAD.WIDE.U32 R2, R9, UR4, R2 ;  /* 0x0000000409027c25 */ /* 0x000fc6000f8e0002 */
[----:B------:R-:W-:Y:S01]  /*25020*/  PRMT R8, RZ, 0x654, R8 ;  /* 0x00000654ff087816 */ /* 0x000fe20000000008 */
[----:B------:R-:W-:Y:S01]  /*25030*/  IMAD R13, R9, UR5, R10 ;  /* 0x00000005090d7c24 */ /* 0x000fe2000f8e020a */
[----:B------:R-:W-:Y:S01]  /*25040*/  SHF.R.S32.HI R9, RZ, 0x1f, R11 ;  /* 0x0000001fff097819 */ /* 0x000fe2000001140b */
[----:B------:R-:W-:Y:S01]  /*25050*/  ULDC.64 UR4, c[0x0][0xad8] ;  /* 0x0002b60000047ab9 */ /* 0x000fe20000000a00 */
[----:B0-----:R0:W-:Y:S01]  /*25060*/  SYNCS.ARRIVE.TRANS64.RED.A1T0 RZ, [R8+URZ], RZ ;  /* 0x000000ff08ff79a7 */ /* 0x0011e2000810043f */
[----:B------:R-:W-:Y:S02]  /*25070*/  IMAD.IADD R3, R3, 0x1, R13 ;  /* 0x0000000103037824 */ /* 0x000fe400078e020d */
[----:B------:R-:W-:-:S04]  /*25080*/  IMAD.WIDE.U32 R2, R11, UR4, R2 ;  /* 0x000000040b027c25 */ /* 0x000fc8000f8e0002 */
[----:B0-----:R-:W-:-:S04]  /*25090*/  IMAD R8, R9, UR4, RZ ;  /* 0x0000000409087c24 */ /* 0x001fc8000f8e02ff */
[----:B------:R-:W-:Y:S01]  /*250a0*/  IMAD R11, R11, UR5, R8 ;  /* 0x000000050b0b7c24 */ /* 0x000fe2000f8e0208 */
[----:B------:R-:W-:Y:S02]  /*250b0*/  ULDC.64 UR4, c[0x0][0xa80] ;  /* 0x0002a00000047ab9 */ /* 0x000fe40000000a00 */
[----:B------:R-:W-:Y:S02]  /*250c0*/  LEA R20, P0, R2, UR4, 0x1 ;  /* 0x0000000402147c11 */ /* 0x000fe4000f8008ff */
[----:B------:R-:W-:Y:S01]  /*250d0*/  IADD3 R3, R3, R11, RZ ;  /* 0x0000000b03037210 */ /* 0x000fe20007ffe0ff */
[----:B------:R-:W-:-:S03]  /*250e0*/  UMOV UR4, 0xffffffff ;  /* 0xffffffff00047882 */ /* 0x000fc60000000000 */
[----:B------:R-:W-:Y:S01]  /*250f0*/  LEA.HI.X R32, R2, UR5, R3, 0x1, P0 ;  /* 0x0000000502207c11 */ /* 0x000fe200080f0c03 */
[----:B------:R-:W-:Y:S01]  /*25100*/  IMAD.IADD R41, R219, 0x1, R112 ;  /* 0x00000001db297824 */ /* 0x000fe200078e0270 */
[----:B------:R-:W-:Y:S06]  /*25110*/  BRA.DIV UR4, `(.L_x_3265) ;  /* 0x0000013604107947 */ /* 0x000fec000b800000 */
[----:B------:R0:W1:Y:S04]  /*25120*/  SHFL.IDX PT, R21, R32, RZ, 0x181f ;  /* 0x00181fff20157589 */ /* 0x00006800000e0000 */
[----:B------:R0:W2:Y:S02]  /*25130*/  SHFL.IDX PT, R14, R20, RZ, 0x181f ;  /* 0x00181fff140e7589 */ /* 0x0000a400000e0000 */
.L_x_3668:
        /* <DEDUP_REMOVED lines=18> */
[CC--:B------:R-:W-:Y:S02]  /*25260*/  @!P1 LEA R10, P5, R42.reuse, R14.reuse, 0x1 ;  /* 0x0000000e2a0a9211 */ /* 0x0c0fe400078a08ff */
[C---:B------:R-:W-:Y:S02]  /*25270*/  @!P0 LEA R12, P4, R15.reuse, R14, 0x1 ;  /* 0x0000000e0f0c8211 */ /* 0x040fe400078808ff */
[-C--:B------:R-:W-:Y:S02]  /*25280*/  @!P1 LEA.HI.X R11, R42, R21.reuse, R43, 0x1, P5 ;  /* 0x000000152a0b9211 */ /* 0x080fe400028f0c2b */
[----:B------:R-:W-:Y:S01]  /*25290*/  @!P0 LEA.HI.X R13, R15, R21, R40, 0x1, P4 ;  /* 0x000000150f0d8211 */ /* 0x000fe200020f0c28 */
[----:B------:R1:W-:Y:S04]  /*252a0*/  @!P2 ST.E.128 desc[UR46][R8.64], R44 ;  /* 0x0000002c0800a985 */ /* 0x0003e8000c101d2e */
[----:B------:R1:W-:Y:S04]  /*252b0*/  @!P1 ST.E.128 desc[UR46][R10.64], R64 ;  /* 0x000000400a009985 */ /* 0x0003e8000c101d2e */
[----:B------:R1:W-:Y:S02]  /*252c0*/  @!P0 ST.E.128 desc[UR46][R12.64], R80 ;  /* 0x000000500c008985 */ /* 0x0003e4000c101d2e */
.L_x_3267:
[----:B------:R-:W-:Y:S05]  /*252d0*/  BSYNC B1 ;  /* 0x0000000000017941 */ /* 0x000fea0003800000 */
.L_x_3266:
[----:B------:R-:W-:-:S03]  /*252e0*/  UMOV UR4, 0xffffffff ;  /* 0xffffffff00047882 */ /* 0x000fc60000000000 */
[----:B------:R-:W-:Y:S05]  /*252f0*/  BRA.DIV UR4, `(.L_x_3268) ;  /* 0x0000013204cc7947 */ /* 0x000fea000b800000 */
[----:B-1----:R1:W3:Y:S04]  /*25300*/  SHFL.IDX PT, R9, R32, 0x1, 0x181f ;  /* 0x00381f0020097f89 */ /* 0x0022e800000e0000 */
[----:B--2---:R1:W2:Y:S02]  /*25310*/  SHFL.IDX PT, R14, R20, 0x1, 0x181f ;  /* 0x00381f00140e7f89 */ /* 0x0042a400000e0000 */
.L_x_3672:
        /* <DEDUP_REMOVED lines=26> */
.L_x_3270:
[----:B------:R-:W-:Y:S05]  /*254c0*/  BSYNC B1 ;  /* 0x0000000000017941 */ /* 0x000fea0003800000 */
.L_x_3269:
[----:B------:R-:W-:-:S03]  /*254d0*/  UMOV UR4, 0xffffffff ;  /* 0xffffffff00047882 */ /* 0x000fc60000000000 */
[----:B------:R-:W-:Y:S05]  /*254e0*/  BRA.DIV UR4, `(.L_x_3271) ;  /* 0x0000013204987947 */ /* 0x000fea000b800000 */
[----:B--23--:R2:W3:Y:S04]  /*254f0*/  SHFL.IDX PT, R9, R32, 0x2, 0x181f ;  /* 0x00581f0020097f89 */ /* 0x00c4e800000e0000 */
[----:B------:R2:W4:Y:S02]  /*25500*/  SHFL.IDX PT, R14, R20, 0x2, 0x181f ;  /* 0x00581f00140e7f89 */ /* 0x00052400000e0000 */
.L_x_3676:
[----:B------:R-:W-:Y:S01]  /*25510*/  VIADD R3, R41, 0x40 ;  /* 0x0000004029037836 */ /* 0x000fe20000000000 */
[----:B------:R-:W-:Y:S04]  /*25520*/  BSSY B1, `(.L_x_3272) ;  /* 0x0000019000017945 */ /* 0x000fe80003800000 */
        /* <DEDUP_REMOVED lines=24> */
.L_x_3273:
[----:B------:R-:W-:Y:S05]  /*256b0*/  BSYNC B1 ;  /* 0x0000000000017941 */ /* 0x000fea0003800000 */
.L_x_3272:
[----:B------:R-:W-:-:S03]  /*256c0*/  UMOV UR4, 0xffffffff ;  /* 0xffffffff00047882 */ /* 0x000fc60000000000 */
[----:B------:R-:W-:Y:S05]  /*256d0*/  BRA.DIV UR4, `(.L_x_3274) ;  /* 0x0000013204647947 */ /* 0x000fea000b800000 */
[----:B---3--:R3:W0:Y:S04]  /*256e0*/  SHFL.IDX PT, R9, R32, 0x3, 0x181f ;  /* 0x00781f0020097f89 */ /* 0x00862800000e0000 */
[----:B----4-:R3:W4:Y:S02]  /*256f0*/  SHFL.IDX PT, R14, R20, 0x3, 0x181f ;  /* 0x00781f00140e7f89 */ /* 0x01072400000e0000 */
.L_x_3680:
[----:B------:R-:W-:-:S05]  /*25700*/  VIADD R3, R41, 0x60 ;  /* 0x0000006029037836 */ /* 0x000fca0000000000 */
[----:B------:R-:W-:-:S13]  /*25710*/  ISETP.GE.AND P0, PT, R3, R0, PT ;  /* 0x000000000300720c */ /* 0x000fda0003f06270 */
[----:B------:R-:W-:Y:S05]  /*25720*/  @P0 BRA `(.L_x_3275) ;  /* 0x0000003c00180947 */ /* 0x000fea0003800000 */
[----:B------:R-:W2:Y:S01]  /*25730*/  LDL R10, [R1+0x70] ;  /* 0x00007000010a7983 */ /* 0x000ea20000100800 */
[----:B------:R-:W-:-:S03]  /*25740*/  ULDC UR4, c[0x0][0xac8] ;  /* 0x0002b20000047ab9 */ /* 0x000fc60000000800 */
[----:B------:R-:W3:Y:S04]  /*25750*/  LDL R12, [R1+0x94] ;  /* 0x00009400010c7983 */ /* 0x000ee80000100800 */
[----:B------:R-:W3:Y:S04]  /*25760*/  LDL R11, [R1+0xb0] ;  /* 0x0000b000010b7983 */ /* 0x000ee80000100800 */
[----:B------:R-:W3:Y:S01]  /*25770*/  LDL R8, [R1+0x74] ;  /* 0x0000740001087983 */ /* 0x000ee20000100800 */
[----:B------:R-:W-:Y:S02]  /*25780*/  ISETP.GE.AND P3, PT, R18, UR4, PT ;  /* 0x0000000412007c0c */ /* 0x000fe4000bf66270 */
[----:B------:R-:W-:-:S11]  /*25790*/  ISETP.GE.AND P4, PT, R218, UR4, PT ;  /* 0x00000004da007c0c */ /* 0x000fd6000bf86270 */
[-C--:B----4-:R-:W-:Y:S02]  /*257a0*/  @!P3 LEA R2, P0, R18, R14.reuse, 0x1 ;  /* 0x0000000e1202b211 */ /* 0x090fe400078008ff */
[----:B-----5:R-:W-:Y:S02]  /*257b0*/  @!P4 LEA R4, P1, R218, R14, 0x1 ;  /* 0x0000000eda04c211 */ /* 0x020fe400078208ff */
[----:B0-----:R-:W-:-:S05]  /*257c0*/  @!P3 LEA.HI.X R3, R18, R9, R19, 0x1, P0 ;  /* 0x000000091203b211 */ /* 0x001fca00000f0c13 */
[----:B------:R0:W-:Y:S01]  /*257d0*/  @!P3 ST.E.128 desc[UR46][R2.64], R36 ;  /* 0x000000240200b985 */ /* 0x0001e2000c101d2e */
[----:B--2---:R-:W-:Y:S02]  /*257e0*/  ISETP.GE.AND P5, PT, R10, UR4, PT ;  /* 0x000000040a007c0c */ /* 0x004fe4000bfa6270 */
[----:B---3--:R-:W-:-:S11]  /*257f0*/  @!P4 LEA.HI.X R5, R218, R9, R12, 0x1, P1 ;  /* 0x00000009da05c211 */ /* 0x008fd600008f0c0c */
[----:B------:R-:W-:-:S04]  /*25800*/  @!P5 LEA R6, P2, R10, R14, 0x1 ;  /* 0x0000000e0a06d211 */ /* 0x000fc800078408ff */
[----:B------:R-:W-:Y:S01]  /*25810*/  @!P5 LEA.HI.X R7, R10, R9, R11, 0x1, P2 ;  /* 0x000000090a07d211 */ /* 0x000fe200010f0c0b */
[----:B------:R0:W-:Y:S04]  /*25820*/  @!P4 ST.E.128 desc[UR46][R4.64], R56 ;  /* 0x000000380400c985 */ /* 0x0001e8000c101d2e */
[----:B------:R0:W-:Y:S01]  /*25830*/  @!P5 ST.E.128 desc[UR46][R6.64], R76 ;  /* 0x0000004c0600d985 */ /* 0x0001e2000c101d2e */
[----:B------:R-:W-:-:S13]  /*25840*/  ISETP.GE.AND P0, PT, R8, UR4, PT ;  /* 0x0000000408007c0c */ /* 0x000fda000bf06270 */
[----:B------:R-:W-:Y:S05]  /*25850*/  @P0 BRA `(.L_x_3275) ;  /* 0x0000003800cc0947 */ /* 0x000fea0003800000 */
[----:B------:R-:W2:Y:S01]  /*25860*/  LDL R10, [R1+0xac] ;  /* 0x0000ac00010a7983 */ /* 0x000ea20000100800 */
[----:B------:R-:W-:-:S04]  /*25870*/  LEA R14, P0, R8, R14, 0x1 ;  /* 0x0000000e080e7211 */ /* 0x000fc800078008ff */
[----:B--2---:R-:W-:-:S05]  /*25880*/  LEA.HI.X R15, R8, R9, R10, 0x1, P0 ;  /* 0x00000009080f7211 */ /* 0x004fca00000f0c0a */
[----:B------:R2:W-:Y:S01]  /*25890*/  ST.E.128 desc[UR46][R14.64], R92 ;  /* 0x0000005c0e007985 */ /* 0x0005e2000c101d2e */
[----:B------:R-:W-:Y:S05]  /*258a0*/  BRA `(.L_x_3275) ;  /* 0x0000003800b87947 */ /* 0x000fea0003800000 */
.L_x_3264:
        /* <DEDUP_REMOVED lines=11> */
[----:B------:R-:W-:Y:S01]  /*25960*/  IMAD.IADD R13, R13, 0x1, R15 ;  /* 0x000000010d0d7824 */ /* 0x000fe200078e020f */
[----:B------:R-:W-:Y:S01]  /*25970*/  SHF.R.S32.HI R15, RZ, 0x1f, R14 ;  /* 0x0000001fff0f7819 */ /* 0x000fe2000001140e */
[----:B------:R-:W-:-:S04]  /*25980*/  IMAD.WIDE.U32 R12, R220, UR4, R12 ;  /* 0x00000004dc0c7c25 */ /* 0x000fc8000f8e000c */
[----:B------:R-:W-:Y:S01]  /*25990*/  IMAD R13, R220, UR5, R13 ;  /* 0x00000005dc0d7c24 */ /* 0x000fe2000f8e020d */
[----:B------:R-:W-:Y:S02]  /*259a0*/  ULDC.64 UR4, c[0x0][0xb40] ;  /* 0x0002d00000047ab9 */ /* 0x000fe40000000a00 */
[----:B------:R-:W-:Y:S02]  /*259b0*/  IMAD R11, R11, UR4, RZ ;  /* 0x000000040b0b7c24 */ /* 0x000fe4000f8e02ff */
[----:B------:R-:W-:-:S04]  /*259c0*/  IMAD.WIDE.U32 R12, R63, UR4, R12 ;  /* 0x000000043f0c7c25 */ /* 0x000fc8000f8e000c */
[----:B------:R-:W-:Y:S01]  /*259d0*/  IMAD R11, R63, UR5, R11 ;  /* 0x000000053f0b7c24 */ /* 0x000fe2000f8e020b */
[----:B------:R-:W-:-:S04]  /*259e0*/  ULDC.64 UR4, c[0x0][0xb48] ;  /* 0x0002d20000047ab9 */ /* 0x000fc80000000a00 */
[----:B------:R-:W-:Y:S01]  /*259f0*/  IADD3 R13, R13, R11, RZ ;  /* 0x0000000b0d0d7210 */ /* 0x000fe20007ffe0ff */
[----:B------:R-:W-:Y:S02]  /*25a00*/  IMAD.MOV R11, RZ, RZ, -R14 ;  /* 0x000000ffff0b7224 */ /* 0x000fe400078e0a0e */
[----:B------:R-:W-:-:S04]  /*25a10*/  IMAD.WIDE.U32 R12, R111, UR4, R12 ;  /* 0x000000046f0c7c25 */ /* 0x000fc8000f8e000c */
[----:B------:R-:W-:Y:S01]  /*25a20*/  IMAD R13, R111, UR5, R13 ;  /* 0x000000056f0d7c24 */ /* 0x000fe2000f8e020d */
[----:B------:R-:W-:Y:S01]  /*25a30*/  ULDC.64 UR4, c[0x0][0xb30] ;  /* 0x0002cc0000047ab9 */ /* 0x000fe20000000a00 */
[----:B------:R-:W-:Y:S02]  /*25a40*/  IMAD R11, R110, R11, R102 ;  /* 0x0000000b6e0b7224 */ /* 0x000fe400078e0266 */
[----:B------:R-:W-:Y:S02]  /*25a50*/  IMAD R15, R15, UR4, RZ ;  /* 0x000000040f0f7c24 */ /* 0x000fe4000f8e02ff */
[----:B------:R-:W-:-:S04]  /*25a60*/  IMAD.WIDE.U32 R12, R14, UR4, R12 ;  /* 0x000000040e0c7c25 */ /* 0x000fc8000f8e000c */
[----:B------:R-:W-:Y:S01]  /*25a70*/  IMAD R15, R14, UR5, R15 ;  /* 0x000000050e0f7c24 */ /* 0x000fe2000f8e020f */
[----:B------:R-:W-:Y:S01]  /*25a80*/  ULDC.64 UR4, c[0x0][0xb28] ;  /* 0x0002ca0000047ab9 */ /* 0x000fe20000000a00 */
[----:B------:R-:W-:Y:S02]  /*25a90*/  VIADD R14, R23, 0x38820 ;  /* 0x00038820170e7836 */ /* 0x000fe40000000000 */
[----:B------:R-:W-:-:S03]  /*25aa0*/  IMAD.IADD R13, R13, 0x1, R15 ;  /* 0x000000010d0d7824 */ /* 0x000fc600078e020f */
[----:B------:R-:W-:Y:S01]  /*25ab0*/  PRMT R14, RZ, 0x654, R14 ;  /* 0x00000654ff0e7816 */ /* 0x000fe2000000000e */
[----:B------:R-:W-:-:S03]  /*25ac0*/  IMAD.WIDE.U32 R12, R11, UR4, R12 ;  /* 0x000000040b0c7c25 */ /* 0x000fc6000f8e000c */
[----:B------:R0:W-:Y:S02]  /*25ad0*/  SYNCS.ARRIVE.TRANS64.RED.A1T0 RZ, [R14+URZ], RZ ;  /* 0x000000ff0eff79a7 */ /* 0x0001e4000810043f */
[----:B0-----:R-:W-:-:S05]  /*25ae0*/  SHF.R.S32.HI R14, RZ, 0x1f, R11 ;  /* 0x0000001fff0e7819 */ /* 0x001fca000001140b */
[----:B------:R-:W-:-:S04]  /*25af0*/  IMAD R14, R14, UR4, RZ ;  /* 0x000000040e0e7c24 */ /* 0x000fc8000f8e02ff */
        /* <DEDUP_REMOVED lines=9> */
.L_x_3683:
        /* <DEDUP_REMOVED lines=24> */
[----:B--2---:R-:W-:Y:S02]  /*25d10*/  @!P0 IMAD.MOV.U32 R12, RZ, RZ, R11 ;  /* 0x000000ffff0c8224 */ /* 0x004fe400078e000b */
[----:B-1----:R-:W-:Y:S02]  /*25d20*/  @!P0 IMAD.MOV.U32 R13, RZ, RZ, R42 ;  /* 0x000000ffff0d8224 */ /* 0x002fe400078e002a */
[----:B------:R-:W-:Y:S02]  /*25d30*/  @!P0 IMAD.MOV.U32 R15, RZ, RZ, R204 ;  /* 0x000000ffff0f8224 */ /* 0x000fe400078e00cc */
[----:B------:R-:W-:Y:S01]  /*25d40*/  @!P0 IMAD.WIDE R12, R14, 0x4, R12 ;  /* 0x000000040e0c8825 */ /* 0x000fe200078e020c */
[----:B------:R-:W-:-:S05]  /*25d50*/  @!P0 MOV R14, R206 ;  /* 0x000000ce000e8202 */ /* 0x000fca0000000f00 */
        /* <DEDUP_REMOVED lines=12> */
[----:B------:R-:W-:-:S02]  /*25e20*/  @!P0 IMAD.MOV.U32 R14, RZ, RZ, R202 ;  /* 0x000000ffff0e8224 */ /* 0x000fc400078e00ca */
[----:B------:R-:W-:Y:S01]  /*25e30*/  @!P0 IMAD.MOV.U32 R15, RZ, RZ, R200 ;  /* 0x000000ffff0f8224 */ /* 0x000fe200078e00c8 */
[----:B------:R-:W-:Y:S02]  /*25e40*/  @!P0 LEA.HI.X R13, R94, R42, R106, 0x2, P2 ;  /* 0x0000002a5e0d8211 */ /* 0x000fe400010f146a */
[----:B------:R-:W4:Y:S04]  /*25e50*/  LDL R94, [R1+0x114] ;  /* 0x00011400015e7983 */ /* 0x000f280000100800 */
[----:B------:R1:W-:Y:S01]  /*25e60*/  @!P0 ST.E.64 desc[UR46][R12.64], R14 ;  /* 0x0000000e0c008985 */ /* 0x0003e2000c101b2e */
[----:B------:R-:W-:-:S03]  /*25e70*/  ISETP.GE.AND P0, PT, R38, UR4, PT ;  /* 0x0000000426007c0c */ /* 0x000fc6000bf06270 */
[----:B------:R-:W5:Y:S01]  /*25e80*/  LDL R106, [R1+0x104] ;  /* 0x00010400016a7983 */ /* 0x000f620000100800 */
[----:B-1----:R-:W-:-:S04]  /*25e90*/  @!P1 LEA R12, P2, R63, R11, 0x2 ;  /* 0x0000000b3f0c9211 */ /* 0x002fc800078410ff */
[----:B------:R-:W-:Y:S02]  /*25ea0*/  @!P1 LEA.HI.X R13, R63, R42, R105, 0x2, P2 ;  /* 0x0000002a3f0d9211 */ /* 0x000fe400010f1469 */
[----:B------:R-:W3:Y:S01]  /*25eb0*/  LDL R63, [R1+0x110] ;  /* 0x00011000013f7983 */ /* 0x000ee20000100800 */
[----:B------:R-:W-:Y:S01]  /*25ec0*/  @!P1 IMAD.MOV.U32 R14, RZ, RZ, R203 ;  /* 0x000000ffff0e9224 */ /* 0x000fe200078e00cb */
[----:B------:R-:W-:Y:S02]  /*25ed0*/  @!P1 MOV R15, R201 ;  /* 0x000000c9000f9202 */ /* 0x000fe40000000f00 */
[----:B------:R-:W5:Y:S04]  /*25ee0*/  LDL R105, [R1+0x108] ;  /* 0x0001080001697983 */ /* 0x000f680000100800 */
[----:B------:R1:W-:Y:S02]  /*25ef0*/  @!P1 ST.E.64 desc[UR46][R12.64], R14 ;  /* 0x0000000e0c009985 */ /* 0x0003e4000c101b2e */
[----:B-1----:R-:W-:-:S04]  /*25f00*/  @!P0 LEA R12, P2, R38, R11, 0x2 ;  /* 0x0000000b260c8211 */ /* 0x002fc800078410ff */
[----:B------:R-:W-:Y:S02]  /*25f10*/  @!P0 LEA.HI.X R13, R38, R42, R102, 0x2, P2 ;  /* 0x0000002a260d8211 */ /* 0x000fe400010f1466 */
[----:B------:R-:W5:Y:S01]  /*25f20*/  LDL R102, [R1+0x190] ;  /* 0x0001900001667983 */ /* 0x000f620000100800 */
[----:B------:R-:W-:Y:S01]  /*25f30*/  ISETP.GE.AND P1, PT, R39, UR4, PT ;  /* 0x0000000427007c0c */ /* 0x000fe2000bf26270 */
[----:B------:R-:W-:Y:S02]  /*25f40*/  @!P0 IMAD.MOV.U32 R14, RZ, RZ, R198 ;  /* 0x000000ffff0e8224 */ /* 0x000fe400078e00c6 */
[----:B------:R-:W-:Y:S01]  /*25f50*/  @!P0 IMAD.MOV.U32 R15, RZ, RZ, R196 ;  /* 0x000000ffff0f8224 */ /* 0x000fe200078e00c4 */
[----:B------:R-:W5:Y:S04]  /*25f60*/  LDL R38, [R1+0x10c] ;  /* 0x00010c0001267983 */ /* 0x000f680000100800 */
[----:B------:R1:W-:Y:S01]  /*25f70*/  @!P0 ST.E.64 desc[UR46][R12.64], R14 ;  /* 0x0000000e0c008985 */ /* 0x0003e2000c101b2e */
[----:B------:R-:W-:-:S04]  /*25f80*/  ISETP.GE.AND P0, PT, R110, UR4, PT ;  /* 0x000000046e007c0c */ /* 0x000fc8000bf06270 */
[CC--:B-1----:R-:W-:Y:S01]  /*25f90*/  @!P1 LEA R12, P2, R39.reuse, R11.reuse, 0x2 ;  /* 0x0000000b270c9211 */ /* 0x0c2fe200078410ff */
[----:B------:R-:W-:Y:S02]  /*25fa0*/  @!P1 IMAD.MOV.U32 R14, RZ, RZ, R199 ;  /* 0x000000ffff0e9224 */ /* 0x000fe400078e00c7 */
[----:B------:R-:W-:Y:S01]  /*25fb0*/  @!P1 IMAD.MOV.U32 R15, RZ, RZ, R197 ;  /* 0x000000ffff0f9224 */ /* 0x000fe200078e00c5 */
[----:B------:R-:W-:Y:S02]  /*25fc0*/  @!P1 LEA.HI.X R13, R39, R42, R43, 0x2, P2 ;  /* 0x0000002a270d9211 */ /* 0x000fe400010f142b */
[----:B------:R-:W5:Y:S04]  /*25fd0*/  LDL R39, [R1+0x18c] ;  /* 0x00018c0001277983 */ /* 0x000f680000100800 */
[----:B------:R1:W-:Y:S04]  /*25fe0*/  @!P1 ST.E.64 desc[UR46][R12.64], R14 ;  /* 0x0000000e0c009985 */ /* 0x0003e8000c101b2e */
[----:B------:R-:W5:Y:S01]  /*25ff0*/  LDL R43, [R1+0x100] ;  /* 0x00010000012b7983 */ /* 0x000f620000100800 */
[----:B-1----:R-:W-:Y:S01]  /*26000*/  @!P0 LEA R12, P2, R110, R11, 0x2 ;  /* 0x0000000b6e0c8211 */ /* 0x002fe200078410ff */
[----:B------:R-:W-:-:S02]  /*26010*/  @!P0 IMAD.MOV.U32 R14, RZ, RZ, R194 ;  /* 0x000000ffff0e8224 */ /* 0x000fc400078e00c2 */
[----:B------:R-:W-:Y:S01]  /*26020*/  @!P0 IMAD.MOV.U32 R15, RZ, RZ, R192 ;  /* 0x000000ffff0f8224 */ /* 0x000fe200078e00c0 */
[----:B------:R-:W-:Y:S02]  /*26030*/  @!P0 LEA.HI.X R13, R110, R42, R111, 0x2, P2 ;  /* 0x0000002a6e0d8211 */ /* 0x000fe400010f146f */
[----:B------:R-:W5:Y:S04]  /*26040*/  LDL R110, [R1+0x188] ;  /* 0x00018800016e7983 */ /* 0x000f680000100800 */
[----:B------:R1:W-:Y:S04]  /*26050*/  @!P0 ST.E.64 desc[UR46][R12.64], R14 ;  /* 0x0000000e0c008985 */ /* 0x0003e8000c101b2e */
[----:B------:R-:W5:Y:S01]  /*26060*/  LDL R111, [R1+0x184] ;  /* 0x00018400016f7983 */ /* 0x000f620000100800 */
[----:B--2---:R-:W-:-:S13]  /*26070*/  ISETP.GE.AND P1, PT, R95, UR4, PT ;  /* 0x000000045f007c0c */ /* 0x004fda000bf26270 */
[C---:B-1----:R-:W-:Y:S01]  /*26080*/  @!P1 LEA R12, P2, R95.reuse, R11, 0x2 ;  /* 0x0000000b5f0c9211 */ /* 0x042fe200078410ff */
[----:B------:R-:W-:Y:S01]  /*26090*/  @!P1 IMAD.MOV.U32 R15, RZ, RZ, R193 ;  /* 0x000000ffff0f9224 */ /* 0x000fe200078e00c1 */
[----:B------:R-:W-:Y:S02]  /*260a0*/  @!P1 MOV R14, R195 ;  /* 0x000000c3000e9202 */ /* 0x000fe40000000f00 */
[----:B------:R-:W-:Y:S02]  /*260b0*/  @!P1 LEA.HI.X R13, R95, R42, R109, 0x2, P2 ;  /* 0x0000002a5f0d9211 */ /* 0x000fe400010f146d */
[----:B------:R-:W2:Y:S01]  /*260c0*/  LDL R95, [R1+0xf8] ;  /* 0x0000f800015f7983 */ /* 0x000ea20000100800 */
[----:B----4-:R-:W-:-:S03]  /*260d0*/  ISETP.GE.AND P0, PT, R94, UR4, PT ;  /* 0x000000045e007c0c */ /* 0x010fc6000bf06270 */
[----:B------:R1:W-:Y:S04]  /*260e0*/  @!P1 ST.E.64 desc[UR46][R12.64], R14 ;  /* 0x0000000e0c009985 */ /* 0x0003e8000c101b2e */
[----:B------:R-:W4:Y:S06]  /*260f0*/  LDL R109, [R1+0xec] ;  /* 0x0000ec00016d7983 */ /* 0x000f2c0000100800 */
[C---:B-1----:R-:W-:Y:S01]  /*26100*/  @!P0 LEA R12, P1, R94.reuse, R11, 0x2 ;  /* 0x0000000b5e0c8211 */ /* 0x042fe200078210ff */
[----:B------:R-:W-:Y:S01]  /*26110*/  @!P0 IMAD.MOV.U32 R14, RZ, RZ, R190 ;  /* 0x000000ffff0e8224 */ /* 0x000fe200078e00be */
[----:B---3--:R-:W-:Y:S01]  /*26120*/  ISETP.GE.AND P2, PT, R63, UR4, PT ;  /* 0x000000043f007c0c */ /* 0x008fe2000bf46270 */
[----:B------:R-:W-:Y:S01]  /*26130*/  @!P0 IMAD.MOV.U32 R15, RZ, RZ, R188 ;  /* 0x000000ffff0f8224 */ /* 0x000fe200078e00bc */
[----:B------:R-:W-:-:S02]  /*26140*/  @!P0 LEA.HI.X R13, R94, R42, R108, 0x2, P1 ;  /* 0x0000002a5e0d8211 */ /* 0x000fc400008f146c */
[----:B------:R-:W3:Y:S04]  /*26150*/  LDL R94, [R1+0x180] ;  /* 0x00018000015e7983 */ /* 0x000ee80000100800 */
[----:B------:R1:W-:Y:S04]  /*26160*/  @!P0 ST.E.64 desc[UR46][R12.64], R14 ;  /* 0x0000000e0c008985 */ /* 0x0003e8000c101b2e */
[----:B------:R-:W4:Y:S01]  /*26170*/  LDL R108, [R1+0xf0] ;  /* 0x0000f000016c7983 */ /* 0x000f220000100800 */
[----:B-1----:R-:W-:-:S04]  /*26180*/  @!P2 LEA R12, P1, R63, R11, 0x2 ;  /* 0x0000000b3f0ca211 */ /* 0x002fc800078210ff */
[----:B-----5:R-:W-:Y:S02]  /*26190*/  @!P2 LEA.HI.X R13, R63, R42, R102, 0x2, P1 ;  /* 0x0000002a3f0da211 */ /* 0x020fe400008f1466 */
[----:B------:R-:W5:Y:S04]  /*261a0*/  LDL R63, [R1+0xf4] ;  /* 0x0000f400013f7983 */ /* 0x000f680000100800 */
[----:B------:R-:W4:Y:S01]  /*261b0*/  LDL R102, [R1+0x178] ;  /* 0x0001780001667983 */ /* 0x000f220000100800 */
[----:B------:R-:W-:Y:S01]  /*261c0*/  ISETP.GE.AND P0, PT, R38, UR4, PT ;  /* 0x0000000426007c0c */ /* 0x000fe2000bf06270 */
[----:B------:R-:W-:Y:S01]  /*261d0*/  @!P2 IMAD.MOV.U32 R14, RZ, RZ, R191 ;  /* 0x000000ffff0ea224 */ /* 0x000fe200078e00bf */
[----:B------:R-:W-:Y:S01]  /*261e0*/  ISETP.GE.AND P1, PT, R105, UR4, PT ;  /* 0x0000000469007c0c */ /* 0x000fe2000bf26270 */
[----:B------:R-:W-:-:S05]  /*261f0*/  @!P2 IMAD.MOV.U32 R15, RZ, RZ, R189 ;  /* 0x000000ffff0fa224 */ /* 0x000fca00078e00bd */
[----:B------:R1:W-:Y:S01]  /*26200*/  @!P2 ST.E.64 desc[UR46][R12.64], R14 ;  /* 0x0000000e0c00a985 */ /* 0x0003e2000c101b2e */
[----:B------:R-:W-:-:S04]  /*26210*/  ISETP.GE.AND P2, PT, R106, UR4, PT ;  /* 0x000000046a007c0c */ /* 0x000fc8000bf46270 */
[----:B-1----:R-:W-:-:S04]  /*26220*/  @!P0 LEA R14, P3, R38, R11, 0x2 ;  /* 0x0000000b260e8211 */ /* 0x002fc800078610ff */
[-C--:B------:R-:W-:Y:S01]  /*26230*/  @!P0 LEA.HI.X R15, R38, R42.reuse, R39, 0x2, P3 ;  /* 0x0000002a260f8211 */ /* 0x080fe200018f1427 */
[----:B------:R-:W-:Y:S01]  /*26240*/  @!P0 IMAD.MOV.U32 R38, RZ, RZ, R187 ;  /* 0x000000ffff268224 */ /* 0x000fe200078e00bb */
[----:B------:R-:W-:Y:S02]  /*26250*/  @!P0 MOV R39, R185 ;  /* 0x000000b900278202 */ /* 0x000fe40000000f00 */
[----:B------:R-:W-:Y:S02]  /*26260*/  ISETP.GE.AND P3, PT, R43, UR4, PT ;  /* 0x000000042b007c0c */ /* 0x000fe4000bf66270 */
[CC--:B------:R-:W-:Y:S01]  /*26270*/  @!P1 LEA R12, P4, R105.reuse, R11.reuse, 0x2 ;  /* 0x0000000b690c9211 */ /* 0x0c0fe200078810ff */
[----:B------:R1:W-:Y:S01]  /*26280*/  @!P0 ST.E.64 desc[UR46][R14.64], R38 ;  /* 0x000000260e008985 */ /* 0x0003e2000c101b2e */
[----:B------:R-:W-:Y:S02]  /*26290*/  ISETP.GE.AND P0, PT, R116, UR4, PT ;  /* 0x0000000474007c0c */ /* 0x000fe4000bf06270 */
[----:B------:R-:W-:Y:S01]  /*262a0*/  @!P1 LEA.HI.X R13, R105, R42, R110, 0x2, P4 ;  /* 0x0000002a690d9211 */ /* 0x000fe200020f146e */
[----:B-1----:R-:W-:Y:S01]  /*262b0*/  @!P1 IMAD.MOV.U32 R38, RZ, RZ, R186 ;  /* 0x000000ffff269224 */ /* 0x002fe200078e00ba */
[----:B------:R-:W4:Y:S01]  /*262c0*/  LDL R105, [R1+0xe8] ;  /* 0x0000e80001697983 */ /* 0x000f220000100800 */
[----:B------:R-:W-:Y:S01]  /*262d0*/  @!P1 IMAD.MOV.U32 R39, RZ, RZ, R184 ;  /* 0x000000ffff279224 */ /* 0x000fe200078e00b8 */
[----:B------:R-:W-:-:S02]  /*262e0*/  @!P2 LEA R14, P4, R106, R11, 0x2 ;  /* 0x0000000b6a0ea211 */ /* 0x000fc400078810ff */
[----:B------:R-:W4:Y:S04]  /*262f0*/  LDL R110, [R1+0x170] ;  /* 0x00017000016e7983 */ /* 0x000f280000100800 */
[----:B------:R1:W-:Y:S01]  /*26300*/  @!P1 ST.E.64 desc[UR46][R12.64], R38 ;  /* 0x000000260c009985 */ /* 0x0003e2000c101b2e */
[----:B------:R-:W-:-:S03]  /*26310*/  @!P2 LEA.HI.X R15, R106, R42, R111, 0x2, P4 ;  /* 0x0000002a6a0fa211 */ /* 0x000fc600020f146f */
[----:B------:R-:W4:Y:S04]  /*26320*/  LDL R111, [R1+0x16c] ;  /* 0x00016c00016f7983 */ /* 0x000f280000100800 */
[----:B------:R-:W4:Y:S01]  /*26330*/  LDL R106, [R1+0x168] ;  /* 0x00016800016a7983 */ /* 0x000f220000100800 */
[----:B-1----:R-:W-:Y:S01]  /*26340*/  @!P3 LEA R12, P5, R43, R11, 0x2 ;  /* 0x0000000b2b0cb211 */ /* 0x002fe200078a10ff */
[----:B------:R-:W-:Y:S02]  /*26350*/  @!P2 IMAD.MOV.U32 R38, RZ, RZ, R183 ;  /* 0x000000ffff26a224 */ /* 0x000fe400078e00b7 */
[----:B------:R-:W-:-:S05]  /*26360*/  @!P2 IMAD.MOV.U32 R39, RZ, RZ, R181 ;  /* 0x000000ffff27a224 */ /* 0x000fca00078e00b5 */
[----:B------:R1:W-:Y:S02]  /*26370*/  @!P2 ST.E.64 desc[UR46][R14.64], R38 ;  /* 0x000000260e00a985 */ /* 0x0003e4000c101b2e */
[----:B-1----:R-:W-:Y:S02]  /*26380*/  @!P3 IMAD.MOV.U32 R38, RZ, RZ, R182 ;  /* 0x000000ffff26b224 */ /* 0x002fe400078e00b6 */
[----:B------:R-:W-:Y:S01]  /*26390*/  @!P3 IMAD.MOV.U32 R39, RZ, RZ, R180 ;  /* 0x000000ffff27b224 */ /* 0x000fe200078e00b4 */
[----:B------:R-:W-:-:S04]  /*263a0*/  @!P0 LEA R14, P4, R116, R11, 0x2 ;  /* 0x0000000b740e8211 */ /* 0x000fc800078810ff */
[-C--:B------:R-:W-:Y:S02]  /*263b0*/  @!P0 LEA.HI.X R15, R116, R42.reuse, R117, 0x2, P4 ;  /* 0x0000002a740f8211 */ /* 0x080fe400020f1475 */
[----:B------:R-:W4:Y:S04]  /*263c0*/  LDL R117, [R1+0x158] ;  /* 0x0001580001757983 */ /* 0x000f280000100800 */
[----:B------:R-:W4:Y:S01]  /*263d0*/  LDL R116, [R1+0x154] ;  /* 0x0001540001747983 */ /* 0x000f220000100800 */
[----:B--2---:R-:W-:Y:S02]  /*263e0*/  ISETP.GE.AND P1, PT, R95, UR4, PT ;  /* 0x000000045f007c0c */ /* 0x004fe4000bf26270 */
[----:B---3--:R-:W-:Y:S02]  /*263f0*/  @!P3 LEA.HI.X R13, R43, R42, R94, 0x2, P5 ;  /* 0x0000002a2b0db211 */ /* 0x008fe400028f145e */
[----:B------:R-:W2:Y:S04]  /*26400*/  LDL R94, [R1+0xe4] ;  /* 0x0000e400015e7983 */ /* 0x000ea80000100800 */
[----:B------:R-:W3:Y:S04]  /*26410*/  LDL R43, [R1+0xe0] ;  /* 0x0000e000012b7983 */ /* 0x000ee80000100800 */
[----:B------:R1:W-:Y:S01]  /*26420*/  @!P3 ST.E.64 desc[UR46][R12.64], R38 ;  /* 0x000000260c00b985 */ /* 0x0003e2000c101b2e */
[----:B-----5:R-:W-:-:S02]  /*26430*/  ISETP.GE.AND P2, PT, R63, UR4, PT ;  /* 0x000000043f007c0c */ /* 0x020fc4000bf46270 */
[C---:B-1----:R-:W-:Y:S01]  /*26440*/  @!P1 LEA R12, P5, R95.reuse, R11, 0x2 ;  /* 0x0000000b5f0c9211 */ /* 0x042fe200078a10ff */
[----:B------:R-:W-:Y:S01]  /*26450*/  @!P0 IMAD.MOV.U32 R39, RZ, RZ, R177 ;  /* 0x000000ffff278224 */ /* 0x000fe200078e00b1 */
[----:B------:R-:W-:Y:S02]  /*26460*/  @!P0 MOV R38, R179 ;  /* 0x000000b300268202 */ /* 0x000fe40000000f00 */
[----:B----4-:R-:W-:Y:S02]  /*26470*/  @!P1 LEA.HI.X R13, R95, R42, R102, 0x2, P5 ;  /* 0x0000002a5f0d9211 */ /* 0x010fe400028f1466 */
[----:B------:R-:W4:Y:S04]  /*26480*/  LDL R102, [R1+0x164] ;  /* 0x0001640001667983 */ /* 0x000f280000100800 */
[----:B------:R1:W-:Y:S04]  /*26490*/  @!P0 ST.E.64 desc[UR46][R14.64], R38 ;  /* 0x000000260e008985 */ /* 0x0003e8000c101b2e */
[----:B------:R-:W5:Y:S01]  /*264a0*/  LDL R95, [R1+0xd8] ;  /* 0x0000d800015f7983 */ /* 0x000f620000100800 */
[----:B-1----:R-:W-:-:S04]  /*264b0*/  @!P2 LEA R14, P4, R63, R11, 0x2 ;  /* 0x0000000b3f0ea211 */ /* 0x002fc800078810ff */
[----:B------:R-:W-:Y:S02]  /*264c0*/  @!P2 LEA.HI.X R15, R63, R42, R112, 0x2, P4 ;  /* 0x0000002a3f0fa211 */ /* 0x000fe400020f1470 */
[----:B------:R-:W5:Y:S01]  /*264d0*/  LDL R63, [R1+0x160] ;  /* 0x00016000013f7983 */ /* 0x000f620000100800 */
[----:B------:R-:W-:Y:S01]  /*264e0*/  ISETP.GE.AND P3, PT, R108, UR4, PT ;  /* 0x000000046c007c0c */ /* 0x000fe2000bf66270 */
[----:B------:R-:W-:Y:S02]  /*264f0*/  @!P1 IMAD.MOV.U32 R38, RZ, RZ, R178 ;  /* 0x000000ffff269224 */ /* 0x000fe400078e00b2 */
[----:B------:R-:W-:Y:S01]  /*26500*/  @!P1 IMAD.MOV.U32 R39, RZ, RZ, R176 ;  /* 0x000000ffff279224 */ /* 0x000fe200078e00b0 */
[----:B------:R-:W-:Y:S01]  /*26510*/  ISETP.GE.AND P0, PT, R109, UR4, PT ;  /* 0x000000046d007c0c */ /* 0x000fe2000bf06270 */
[----:B------:R-:W5:Y:S04]  /*26520*/  LDL R112, [R1+0xd4] ;  /* 0x0000d40001707983 */ /* 0x000f680000100800 */
[----:B------:R1:W-:Y:S01]  /*26530*/  @!P1 ST.E.64 desc[UR46][R12.64], R38 ;  /* 0x000000260c009985 */ /* 0x0003e2000c101b2e */
[----:B------:R-:W-:-:S03]  /*26540*/  ISETP.GE.AND P1, PT, R105, UR4, PT ;  /* 0x0000000469007c0c */ /* 0x000fc6000bf26270 */
[C---:B-1----:R-:W-:Y:S01]  /*26550*/  @!P3 LEA R12, P5, R108.reuse, R11, 0x2 ;  /* 0x0000000b6c0cb211 */ /* 0x042fe200078a10ff */
[----:B------:R-:W-:Y:S02]  /*26560*/  @!P2 IMAD.MOV.U32 R38, RZ, RZ, R175 ;  /* 0x000000ffff26a224 */ /* 0x000fe400078e00af */
[----:B------:R-:W-:Y:S01]  /*26570*/  @!P2 IMAD.MOV.U32 R39, RZ, RZ, R173 ;  /* 0x000000ffff27a224 */ /* 0x000fe200078e00ad */
[----:B------:R-:W-:Y:S02]  /*26580*/  @!P3 LEA.HI.X R13, R108, R42, R110, 0x2, P5 ;  /* 0x0000002a6c0db211 */ /* 0x000fe400028f146e */
[----:B------:R-:W5:Y:S04]  /*26590*/  LDL R110, [R1+0xd0] ;  /* 0x0000d000016e7983 */ /* 0x000f680000100800 */
[----:B------:R1:W-:Y:S04]  /*265a0*/  @!P2 ST.E.64 desc[UR46][R14.64], R38 ;  /* 0x000000260e00a985 */ /* 0x0003e8000c101b2e */
[----:B------:R-:W5:Y:S01]  /*265b0*/  LDL R108, [R1+0xcc] ;  /* 0x0000cc00016c7983 */ /* 0x000f620000100800 */
[----:B-1----:R-:W-:Y:S01]  /*265c0*/  @!P3 IMAD.MOV.U32 R38, RZ, RZ, R174 ;  /* 0x000000ffff26b224 */ /* 0x002fe200078e00ae */
[----:B------:R-:W-:-:S02]  /*265d0*/  @!P3 MOV R39, R172 ;  /* 0x000000ac0027b202 */ /* 0x000fc40000000f00 */
[----:B------:R-:W-:-:S03]  /*265e0*/  @!P0 LEA R14, P5, R109, R11, 0x2 ;  /* 0x0000000b6d0e8211 */ /* 0x000fc600078a10ff */
[----:B------:R1:W-:Y:S01]  /*265f0*/  @!P3 ST.E.64 desc[UR46][R12.64], R38 ;  /* 0x000000260c00b985 */ /* 0x0003e2000c101b2e */
[----:B------:R-:W-:-:S03]  /*26600*/  @!P0 LEA.HI.X R15, R109, R42, R111, 0x2, P5 ;  /* 0x0000002a6d0f8211 */ /* 0x000fc600028f146f */
[----:B------:R-:W5:Y:S04]  /*26610*/  LDL R111, [R1+0x150] ;  /* 0x00015000016f7983 */ /* 0x000f680000100800 */
[----:B------:R-:W5:Y:S01]  /*26620*/  LDL R109, [R1+0x14c] ;  /* 0x00014c00016d7983 */ /* 0x000f620000100800 */
[C---:B-1----:R-:W-:Y:S01]  /*26630*/  @!P1 LEA R12, P3, R105.reuse, R11, 0x2 ;  /* 0x0000000b690c9211 */ /* 0x042fe200078610ff */
[----:B------:R-:W-:Y:S02]  /*26640*/  @!P0 IMAD.MOV.U32 R38, RZ, RZ, R171 ;  /* 0x000000ffff268224 */ /* 0x000fe400078e00ab */
[----:B------:R-:W-:Y:S01]  /*26650*/  @!P0 IMAD.MOV.U32 R39, RZ, RZ, R169 ;  /* 0x000000ffff278224 */ /* 0x000fe200078e00a9 */
[----:B------:R-:W-:Y:S02]  /*26660*/  @!P1 LEA.HI.X R13, R105, R42, R106, 0x2, P3 ;  /* 0x0000002a690d9211 */ /* 0x000fe400018f146a */
[----:B------:R-:W5:Y:S04]  /*26670*/  LDL R105, [R1+0xc8] ;  /* 0x0000c80001697983 */ /* 0x000f680000100800 */
[----:B------:R1:W-:Y:S04]  /*26680*/  @!P0 ST.E.64 desc[UR46][R14.64], R38 ;  /* 0x000000260e008985 */ /* 0x0003e8000c101b2e */
[----:B------:R-:W5:Y:S01]  /*26690*/  LDL R106, [R1+0x148] ;  /* 0x00014800016a7983 */ /* 0x000f620000100800 */
[----:B-1----:R-:W-:-:S02]  /*266a0*/  @!P1 IMAD.MOV.U32 R38, RZ, RZ, R170 ;  /* 0x000000ffff269224 */ /* 0x002fc400078e00aa */
[----:B------:R-:W-:-:S05]  /*266b0*/  @!P1 IMAD.MOV.U32 R39, RZ, RZ, R168 ;  /* 0x000000ffff279224 */ /* 0x000fca00078e00a8 */
[----:B------:R1:W-:Y:S01]  /*266c0*/  @!P1 ST.E.64 desc[UR46][R12.64], R38 ;  /* 0x000000260c009985 */ /* 0x0003e2000c101b2e */
[----:B------:R-:W-:Y:S02]  /*266d0*/  ISETP.GE.AND P0, PT, R118, UR4, PT ;  /* 0x0000000476007c0c */ /* 0x000fe4000bf06270 */
[----:B--2---:R-:W-:Y:S02]  /*266e0*/  ISETP.GE.AND P2, PT, R94, UR4, PT ;  /* 0x000000045e007c0c */ /* 0x004fe4000bf46270 */
[----:B---3--:R-:W-:-:S11]  /*266f0*/  ISETP.GE.AND P4, PT, R43, UR4, PT ;  /* 0x000000042b007c0c */ /* 0x008fd6000bf86270 */
[CC--:B------:R-:W-:Y:S01]  /*26700*/  @!P2 LEA R14, P3, R94.reuse, R11.reuse, 0x2 ;  /* 0x0000000b5e0ea211 */ /* 0x0c0fe200078610ff */
[----:B-1----:R-:W-:Y:S01]  /*26710*/  @!P2 IMAD.MOV.U32 R38, RZ, RZ, R147 ;  /* 0x000000ffff26a224 */ /* 0x002fe200078e0093 */
[----:B------:R-:W-:Y:S01]  /*26720*/  @!P4 LEA R12, P5, R43, R11, 0x2 ;  /* 0x0000000b2b0cc211 */ /* 0x000fe200078a10ff */
[----:B------:R-:W-:Y:S02]  /*26730*/  @!P2 IMAD.MOV.U32 R39, RZ, RZ, R100 ;  /* 0x000000ffff27a224 */ /* 0x000fe400078e0064 */
[----:B------:R-:W2:Y:S01]  /*26740*/  LDL R100, [R1+0x144] ;  /* 0x0001440001647983 */ /* 0x000ea20000100800 */
[----:B----4-:R-:W-:-:S03]  /*26750*/  @!P2 LEA.HI.X R15, R94, R42, R102, 0x2, P3 ;  /* 0x0000002a5e0fa211 */ /* 0x010fc600018f1466 */
[----:B------:R-:W3:Y:S04]  /*26760*/  LDL R102, [R1+0xc4] ;  /* 0x0000c40001667983 */ /* 0x000ee80000100800 */
[----:B------:R-:W4:Y:S01]  /*26770*/  LDL R94, [R1+0xc0] ;  /* 0x0000c000015e7983 */ /* 0x000f220000100800 */
[----:B-----5:R-:W-:-:S03]  /*26780*/  ISETP.GE.AND P1, PT, R95, UR4, PT ;  /* 0x000000045f007c0c */ /* 0x020fc6000bf26270 */
[----:B------:R1:W-:Y:S01]  /*26790*/  @!P2 ST.E.64 desc[UR46][R14.64], R38 ;  /* 0x000000260e00a985 */ /* 0x0003e2000c101b2e */
[----:B------:R-:W-:-:S03]  /*267a0*/  @!P4 LEA.HI.X R13, R43, R42, R63, 0x2, P5 ;  /* 0x0000002a2b0dc211 */ /* 0x000fc600028f143f */
[----:B------:R-:W5:Y:S01]  /*267b0*/  LDL R63, [R1+0xbc] ;  /* 0x0000bc00013f7983 */ /* 0x000f620000100800 */
[----:B-1----:R-:W-:-:S03]  /*267c0*/  @!P4 MOV R14, R104 ;  /* 0x00000068000ec202 */ /* 0x002fc60000000f00 */
[----:B------:R-:W5:Y:S01]  /*267d0*/  LDL R43, [R1+0xb8] ;  /* 0x0000b800012b7983 */ /* 0x000f620000100800 */
[----:B------:R-:W-:-:S03]  /*267e0*/  @!P4 IMAD.MOV.U32 R15, RZ, RZ, R53 ;  /* 0x000000ffff0fc224 */ /* 0x000fc600078e0035 */
[----:B------:R-:W5:Y:S04]  /*267f0*/  LDL R53, [R1+0x13c] ;  /* 0x00013c0001357983 */ /* 0x000f680000100800 */
[----:B------:R1:W-:Y:S02]  /*26800*/  @!P4 ST.E.64 desc[UR46][R12.64], R14 ;  /* 0x0000000e0c00c985 */ /* 0x0003e4000c101b2e */
[----:B-1----:R-:W-:-:S04]  /*26810*/  @!P1 LEA R12, P5, R95, R11, 0x2 ;  /* 0x0000000b5f0c9211 */ /* 0x002fc800078a10ff */
[----:B------:R-:W-:Y:S02]  /*26820*/  @!P1 LEA.HI.X R13, R95, R42, R117, 0x2, P5 ;  /* 0x0000002a5f0d9211 */ /* 0x000fe400028f1475 */
[----:B------:R-:W5:Y:S01]  /*26830*/  LDL R95, [R1+0x140] ;  /* 0x00014000015f7983 */ /* 0x000f620000100800 */
[----:B------:R-:W-:-:S03]  /*26840*/  @!P0 IMAD.MOV.U32 R14, RZ, RZ, R3 ;  /* 0x000000ffff0e8224 */ /* 0x000fc600078e0003 */
[----:B------:R-:W5:Y:S01]  /*26850*/  LDL R3, [R1+0x138] ;  /* 0x0001380001037983 */ /* 0x000f620000100800 */
[----:B------:R-:W-:Y:S02]  /*26860*/  ISETP.GE.AND P2, PT, R112, UR4, PT ;  /* 0x0000000470007c0c */ /* 0x000fe4000bf46270 */
[----:B------:R-:W-:Y:S02]  /*26870*/  @!P0 LEA R38, P3, R118, R11, 0x2 ;  /* 0x0000000b76268211 */ /* 0x000fe400078610ff */
[----:B------:R-:W-:Y:S01]  /*26880*/  ISETP.GE.AND P4, PT, R110, UR4, PT ;  /* 0x000000046e007c0c */ /* 0x000fe2000bf86270 */
[----:B------:R-:W-:Y:S01]  /*26890*/  @!P0 IMAD.MOV.U32 R15, RZ, RZ, R4 ;  /* 0x000000ffff0f8224 */ /* 0x000fe200078e0004 */
[----:B------:R-:W-:Y:S02]  /*268a0*/  @!P0 LEA.HI.X R39, R118, R42, R119, 0x2, P3 ;  /* 0x0000002a76278211 */ /* 0x000fe400018f1477 */
[----:B------:R-:W-:-:S03]  /*268b0*/  ISETP.GE.AND P3, PT, R108, UR4, PT ;  /* 0x000000046c007c0c */ /* 0x000fc6000bf66270 */
[----:B------:R1:W-:Y:S04]  /*268c0*/  @!P0 ST.E.64 desc[UR46][R38.64], R14 ;  /* 0x0000000e26008985 */ /* 0x0003e8000c101b2e */
[----:B------:R0:W-:Y:S02]  /*268d0*/  @!P1 ST.E.64 desc[UR46][R12.64], R54 ;  /* 0x000000360c009985 */ /* 0x0001e4000c101b2e */
[-C--:B------:R-:W-:Y:S02]  /*268e0*/  @!P4 LEA R4, P1, R110, R11.reuse, 0x2 ;  /* 0x0000000b6e04c211 */ /* 0x080fe400078210ff */
[----:B-1----:R-:W-:-:S04]  /*268f0*/  @!P2 LEA R14, P0, R112, R11, 0x2 ;  /* 0x0000000b700ea211 */ /* 0x002fc800078010ff */
[-C--:B------:R-:W-:Y:S01]  /*26900*/  @!P2 LEA.HI.X R15, R112, R42.reuse, R116, 0x2, P0 ;  /* 0x0000002a700fa211 */ /* 0x080fe200000f1474 */
[----:B0-----:R-:W-:Y:S01]  /*26910*/  @!P2 IMAD.MOV.U32 R12, RZ, RZ, R5 ;  /* 0x000000ffff0ca224 */ /* 0x001fe200078e0005 */
[-C--:B------:R-:W-:Y:S01]  /*26920*/  @!P4 LEA.HI.X R5, R110, R42.reuse, R111, 0x2, P1 ;  /* 0x0000002a6e05c211 */ /* 0x080fe200008f146f */
[----:B------:R-:W-:Y:S01]  /*26930*/  @!P2 IMAD.MOV.U32 R13, RZ, RZ, R6 ;  /* 0x000000ffff0da224 */ /* 0x000fe200078e0006 */
[----:B------:R-:W-:Y:S02]  /*26940*/  ISETP.GE.AND P0, PT, R105, UR4, PT ;  /* 0x0000000469007c0c */ /* 0x000fe4000bf06270 */
[C---:B------:R-:W-:Y:S02]  /*26950*/  @!P3 LEA R38, P5, R108.reuse, R11, 0x2 ;  /* 0x0000000b6c26b211 */ /* 0x040fe400078a10ff */
[----:B------:R-:W-:Y:S02]  /*26960*/  @!P2 ST.E.64 desc[UR46][R14.64], R12 ;  /* 0x0000000c0e00a985 */ /* 0x000fe4000c101b2e */
[----:B------:R-:W-:-:S02]  /*26970*/  @!P3 LEA.HI.X R39, R108, R42, R109, 0x2, P5 ;  /* 0x0000002a6c27b211 */ /* 0x000fc400028f146d */
[----:B------:R0:W-:Y:S05]  /*26980*/  @!P4 ST.E.64 desc[UR46][R4.64], R56 ;  /* 0x000000380400c985 */ /* 0x0001ea000c101b2e */
[C---:B------:R-:W-:Y:S01]  /*26990*/  @!P0 LEA R6, P2, R105.reuse, R11, 0x2 ;  /* 0x0000000b69068211 */ /* 0x040fe200078410ff */
[----:B0-----:R-:W-:Y:S01]  /*269a0*/  @!P3 IMAD.MOV.U32 R4, RZ, RZ, R7 ;  /* 0x000000ffff04b224 */ /* 0x001fe200078e0007 */
[----:B------:R-:W-:Y:S01]  /*269b0*/  @!P3 MOV R5, R8 ;  /* 0x000000080005b202 */ /* 0x000fe20000000f00 */
[----:B------:R-:W-:Y:S01]  /*269c0*/  @!P0 IMAD.MOV.U32 R12, RZ, RZ, R61 ;  /* 0x000000ffff0c8224 */ /* 0x000fe200078e003d */
[----:B------:R-:W-:Y:S01]  /*269d0*/  @!P0 LEA.HI.X R7, R105, R42, R106, 0x2, P2 ;  /* 0x0000002a69078211 */ /* 0x000fe200010f146a */
[----:B------:R-:W-:-:S02]  /*269e0*/  @!P0 IMAD.MOV.U32 R13, RZ, RZ, R64 ;  /* 0x000000ffff0d8224 */ /* 0x000fc400078e0040 */
[----:B------:R0:W-:Y:S04]  /*269f0*/  @!P3 ST.E.64 desc[UR46][R38.64], R4 ;  /* 0x000000042600b985 */ /* 0x0001e8000c101b2e */
[----:B------:R1:W-:Y:S01]  /*26a00*/  @!P0 ST.E.64 desc[UR46][R6.64], R12 ;  /* 0x0000000c06008985 */ /* 0x0003e2000c101b2e */
[----:B---3--:R-:W-:Y:S02]  /*26a10*/  ISETP.GE.AND P1, PT, R102, UR4, PT ;  /* 0x0000000466007c0c */ /* 0x008fe4000bf26270 */
[----:B----4-:R-:W-:-:S11]  /*26a20*/  ISETP.GE.AND P4, PT, R94, UR4, PT ;  /* 0x000000045e007c0c */ /* 0x010fd6000bf86270 */
[CC--:B0-----:R-:W-:Y:S01]  /*26a30*/  @!P1 LEA R4, P2, R102.reuse, R11.reuse, 0x2 ;  /* 0x0000000b66049211 */ /* 0x0c1fe200078410ff */
[----:B-1----:R-:W-:Y:S02]  /*26a40*/  @!P1 IMAD.MOV.U32 R6, RZ, RZ, R9 ;  /* 0x000000ffff069224 */ /* 0x002fe400078e0009 */
[----:B------:R-:W-:Y:S01]  /*26a50*/  @!P1 IMAD.MOV.U32 R7, RZ, RZ, R10 ;  /* 0x000000ffff079224 */ /* 0x000fe200078e000a */
[----:B--2---:R-:W-:Y:S02]  /*26a60*/  @!P1 LEA.HI.X R5, R102, R42, R100, 0x2, P2 ;  /* 0x0000002a66059211 */ /* 0x004fe400010f1464 */
[----:B-----5:R-:W-:Y:S02]  /*26a70*/  ISETP.GE.AND P5, PT, R63, UR4, PT ;  /* 0x000000043f007c0c */ /* 0x020fe4000bfa6270 */
[----:B------:R-:W-:Y:S02]  /*26a80*/  ISETP.GE.AND P3, PT, R43, UR4, PT ;  /* 0x000000042b007c0c */ /* 0x000fe4000bf66270 */
[----:B------:R-:W-:Y:S01]  /*26a90*/  @!P4 LEA R8, P0, R94, R11, 0x2 ;  /* 0x0000000b5e08c211 */ /* 0x000fe200078010ff */
[----:B------:R0:W-:Y:S01]  /*26aa0*/  @!P1 ST.E.64 desc[UR46][R4.64], R6 ;  /* 0x0000000604009985 */ /* 0x0001e2000c101b2e */
[----:B------:R-:W-:-:S07]  /*26ab0*/  @!P4 IMAD.MOV.U32 R10, RZ, RZ, R69 ;  /* 0x000000ffff0ac224 */ /* 0x000fce00078e0045 */
[-C--:B0-----:R-:W-:Y:S02]  /*26ac0*/  @!P5 LEA R4, P1, R63, R11.reuse, 0x2 ;  /* 0x0000000b3f04d211 */ /* 0x081fe400078210ff */
[----:B------:R-:W-:Y:S01]  /*26ad0*/  @!P3 LEA R6, P2, R43, R11, 0x2 ;  /* 0x0000000b2b06b211 */ /* 0x000fe200078410ff */
[----:B------:R-:W-:Y:S01]  /*26ae0*/  @!P4 IMAD.MOV.U32 R11, RZ, RZ, R72 ;  /* 0x000000ffff0bc224 */ /* 0x000fe200078e0048 */
[-C--:B------:R-:W-:Y:S02]  /*26af0*/  @!P5 LEA.HI.X R5, R63, R42.reuse, R53, 0x2, P1 ;  /* 0x0000002a3f05d211 */ /* 0x080fe400008f1435 */
[-C--:B------:R-:W-:Y:S02]  /*26b00*/  @!P4 LEA.HI.X R9, R94, R42.reuse, R95, 0x2, P0 ;  /* 0x0000002a5e09c211 */ /* 0x080fe400000f145f */
[----:B------:R-:W-:-:S03]  /*26b10*/  @!P3 LEA.HI.X R7, R43, R42, R3, 0x2, P2 ;  /* 0x0000002a2b07b211 */ /* 0x000fc600010f1403 */
[----:B------:R0:W-:Y:S04]  /*26b20*/  @!P4 ST.E.64 desc[UR46][R8.64], R10 ;  /* 0x0000000a0800c985 */ /* 0x0001e8000c101b2e */
[----:B------:R3:W-:Y:S01]  /*26b30*/  @!P5 ST.E.64 desc[UR46][R4.64], R20 ;  /* 0x000000140400d985 */ /* 0x0007e2000c101b2e */
[----:B0-----:R-:W-:Y:S01]  /*26b40*/  @!P3 MOV R8, R73 ;  /* 0x000000490008b202 */ /* 0x001fe20000000f00 */
[----:B------:R-:W-:-:S05]  /*26b50*/  @!P3 IMAD.MOV.U32 R9, RZ, RZ, R77 ;  /* 0x000000ffff09b224 */ /* 0x000fca00078e004d */
[----:B------:R3:W-:Y:S02]  /*26b60*/  @!P3 ST.E.64 desc[UR46][R6.64], R8 ;  /* 0x000000080600b985 */ /* 0x0007e4000c101b2e */
.L_x_3278:
[----:B------:R-:W-:Y:S05]  /*26b70*/  BSYNC B1 ;  /* 0x0000000000017941 */ /* 0x000fea0003800000 */
.L_x_3277:
[----:B------:R-:W-:-:S03]  /*26b80*/  UMOV UR4, 0xffffffff ;  /* 0xffffffff00047882 */ /* 0x000fc60000000000 */
[----:B------:R-:W-:Y:S05]  /*26b90*/  BRA.DIV UR4, `(.L_x_3279) ;  /* 0x0000011e04b47947 */ /* 0x000fea000b800000 */
[----:B0-----:R-:W0:Y:S04]  /*26ba0*/  SHFL.IDX PT, R41, R41, 0x1, 0x1c1f ;  /* 0x003c1f0029297f89 */ /* 0x001e2800000e0000 */
[----:B------:R-:W4:Y:S02]  /*26bb0*/  SHFL.IDX PT, R40, R40, 0x1, 0x1c1f ;  /* 0x003c1f0028287f89 */ /* 0x000f2400000e0000 */
.L_x_3687:
        /* <DEDUP_REMOVED lines=15> */
[----:B-1----:R-:W4:Y:S04]  /*26cb0*/  LDL R42, [R1+0x178] ;  /* 0x00017800012a7983 */ /* 0x002f280000100800 */
[----:B------:R-:W4:Y:S04]  /*26cc0*/  LDL R39, [R1+0x170] ;  /* 0x0001700001277983 */ /* 0x000f280000100800 */
[----:B---3--:R-:W3:Y:S04]  /*26cd0*/  LDL R21, [R1+0x164] ;  /* 0x0001640001157983 */ /* 0x008ee80000100800 */
[----:B------:R-:W3:Y:S04]  /*26ce0*/  LDL R3, [R1+0x174] ;  /* 0x0001740001037983 */ /* 0x000ee80000100800 */
        /* <DEDUP_REMOVED lines=21> */
[----:B--2---:R-:W2:Y:S04]  /*26e40*/  LDL R11, [R1+0xe8] ;  /* 0x0000e800010b7983 */ /* 0x004ea80000100800 */
[----:B------:R-:W2:Y:S04]  /*26e50*/  LDL R10, [R1+0xbc] ;  /* 0x0000bc00010a7983 */ /* 0x000ea80000100800 */
[----:B------:R-:W2:Y:S04]  /*26e60*/  LDL R8, [R1+0xc8] ;  /* 0x0000c80001087983 */ /* 0x000ea80000100800 */
[----:B------:R-:W2:Y:S04]  /*26e70*/  LDL R53, [R1+0x168] ;  /* 0x0001680001357983 */ /* 0x000ea80000100800 */
[----:B------:R-:W2:Y:S04]  /*26e80*/  LDL R15, [R1+0xc4] ;  /* 0x0000c400010f7983 */ /* 0x000ea80000100800 */
[----:B------:R-:W2:Y:S01]  /*26e90*/  LDL R38, [R1+0x148] ;  /* 0x0001480001267983 */ /* 0x000ea20000100800 */
[----:B-----5:R-:W-:-:S02]  /*26ea0*/  IMAD.MOV.U32 R77, RZ, RZ, R73 ;  /* 0x000000ffff4d7224 */ /* 0x020fc400078e0049 */
[----:B----4-:R-:W-:Y:S02]  /*26eb0*/  IMAD.MOV.U32 R73, RZ, RZ, R72 ;  /* 0x000000ffff497224 */ /* 0x010fe400078e0048 */
[----:B------:R-:W-:Y:S01]  /*26ec0*/  IMAD.MOV.U32 R72, RZ, RZ, R69 ;  /* 0x000000ffff487224 */ /* 0x000fe200078e0045 */
[----:B------:R-:W-:Y:S01]  /*26ed0*/  ISETP.GE.AND P0, PT, R94, UR4, PT ;  /* 0x000000045e007c0c */ /* 0x000fe2000bf06270 */
[----:B------:R-:W-:Y:S02]  /*26ee0*/  IMAD.MOV.U32 R69, RZ, RZ, R64 ;  /* 0x000000ffff457224 */ /* 0x000fe400078e0040 */
[----:B------:R-:W-:Y:S01]  /*26ef0*/  IMAD.MOV.U32 R64, RZ, RZ, R63 ;  /* 0x000000ffff407224 */ /* 0x000fe200078e003f */
[----:B------:R-:W-:Y:S01]  /*26f00*/  MOV R63, R61 ;  /* 0x0000003d003f7202 */ /* 0x000fe20000000f00 */
[----:B------:R-:W-:Y:S02]  /*26f10*/  IMAD.MOV.U32 R61, RZ, RZ, R57 ;  /* 0x000000ffff3d7224 */ /* 0x000fe400078e0039 */
[----:B------:R-:W-:-:S02]  /*26f20*/  IMAD.MOV.U32 R57, RZ, RZ, R56 ;  /* 0x000000ffff397224 */ /* 0x000fc400078e0038 */
[----:B------:R-:W-:Y:S02]  /*26f30*/  IMAD.MOV.U32 R56, RZ, RZ, R55 ;  /* 0x000000ffff387224 */ /* 0x000fe400078e0037 */
[----:B------:R-:W-:Y:S02]  /*26f40*/  IMAD.MOV.U32 R55, RZ, RZ, R54 ;  /* 0x000000ffff377224 */ /* 0x000fe400078e0036 */
[----:B------:R-:W-:Y:S02]  /*26f50*/  IMAD.MOV.U32 R54, RZ, RZ, R43 ;  /* 0x000000ffff367224 */ /* 0x000fe400078e002b */
[----:B------:R-:W-:Y:S01]  /*26f60*/  IMAD.MOV.U32 R43, RZ, RZ, R42 ;  /* 0x000000ffff2b7224 */ /* 0x000fe200078e002a */
[----:B------:R-:W-:Y:S01]  /*26f70*/  MOV R42, R39 ;  /* 0x00000027002a7202 */ /* 0x000fe20000000f00 */
[----:B------:R-:W-:Y:S02]  /*26f80*/  @!P0 IMAD.MOV.U32 R2, RZ, RZ, R40 ;  /* 0x000000ffff028224 */ /* 0x000fe400078e0028 */
[----:B---3--:R-:W-:-:S02]  /*26f90*/  IMAD.MOV.U32 R39, RZ, RZ, R21 ;  /* 0x000000ffff277224 */ /* 0x008fc400078e0015 */
[----:B------:R-:W-:Y:S02]  /*26fa0*/  IMAD.MOV.U32 R21, RZ, RZ, R3 ;  /* 0x000000ffff157224 */ /* 0x000fe400078e0003 */
[----:B0-----:R-:W-:Y:S01]  /*26fb0*/  @!P0 IMAD.MOV.U32 R3, RZ, RZ, R41 ;  /* 0x000000ffff038224 */ /* 0x001fe200078e0029 */
[----:B------:R-:W-:Y:S01]  /*26fc0*/  ISETP.GE.AND P1, PT, R100, UR4, PT ;  /* 0x0000000464007c0c */ /* 0x000fe2000bf26270 */
[----:B------:R-:W-:Y:S01]  /*26fd0*/  IMAD.MOV.U32 R95, RZ, RZ, R77 ;  /* 0x000000ffff5f7224 */ /* 0x000fe200078e004d */
[----:B------:R-:W-:Y:S01]  /*26fe0*/  MOV R77, R72 ;  /* 0x00000048004d7202 */ /* 0x000fe20000000f00 */
[----:B------:R-:W-:-:S04]  /*26ff0*/  @!P0 IMAD.WIDE R2, R94, 0x4, R2 ;  /* 0x000000045e028825 */ /* 0x000fc800078e0202 */
[----:B------:R-:W-:Y:S02]  /*27000*/  IMAD.MOV.U32 R72, RZ, RZ, R64 ;  /* 0x000000ffff487224 */ /* 0x000fe400078e0040 */
[----:B------:R-:W-:Y:S02]  /*27010*/  IMAD.MOV.U32 R94, RZ, RZ, R73 ;  /* 0x000000ffff5e7224 */ /* 0x000fe400078e0049 */
[----:B------:R-:W-:Y:S01]  /*27020*/  IMAD.MOV.U32 R64, RZ, RZ, R61 ;  /* 0x000000ffff407224 */ /* 0x000fe200078e003d */
[----:B------:R-:W-:Y:S01]  /*27030*/  MOV R61, R55 ;  /* 0x00000037003d7202 */ /* 0x000fe20000000f00 */
        /* <DEDUP_REMOVED lines=8> */
[----:B------:R-:W-:-:S02]  /*270c0*/  IMAD.MOV.U32 R20, RZ, RZ, R13 ;  /* 0x000000ffff147224 */ /* 0x000fc400078e000d */
[----:B------:R-:W-:Y:S02]  /*270d0*/  IMAD.MOV.U32 R54, RZ, RZ, R42 ;  /* 0x000000ffff367224 */ /* 0x000fe400078e002a */
[----:B------:R-:W-:Y:S01]  /*270e0*/  IMAD.MOV.U32 R13, RZ, RZ, R4 ;  /* 0x000000ffff0d7224 */ /* 0x000fe200078e0004 */
[C---:B------:R-:W-:Y:S01]  /*270f0*/  @!P1 LEA R4, P4, R100.reuse, R40, 0x2 ;  /* 0x0000002864049211 */ /* 0x040fe200078810ff */
[----:B------:R-:W-:Y:S01]  /*27100*/  IMAD.MOV.U32 R42, RZ, RZ, R21 ;  /* 0x000000ffff2a7224 */ /* 0x000fe200078e0015 */
[----:B------:R-:W-:Y:S01]  /*27110*/  MOV R21, R14 ;  /* 0x0000000e00157202 */ /* 0x000fe20000000f00 */
[----:B------:R-:W-:Y:S02]  /*27120*/  IMAD.MOV.U32 R14, RZ, RZ, R12 ;  /* 0x000000ffff0e7224 */ /* 0x000fe400078e000c */
[----:B------:R-:W-:Y:S01]  /*27130*/  IMAD.MOV.U32 R12, RZ, RZ, R5 ;  /* 0x000000ffff0c7224 */ /* 0x000fe200078e0005 */
[----:B------:R-:W-:Y:S01]  /*27140*/  @!P1 LEA.HI.X R5, R100, R41, R102, 0x2, P4 ;  /* 0x0000002964059211 */ /* 0x000fe200020f1466 */
[----:B------:R-:W-:-:S02]  /*27150*/  IMAD.MOV.U32 R100, RZ, RZ, R94 ;  /* 0x000000ffff647224 */ /* 0x000fc400078e005e */
[----:B------:R-:W-:Y:S02]  /*27160*/  IMAD.MOV.U32 R94, RZ, RZ, R73 ;  /* 0x000000ffff5e7224 */ /* 0x000fe400078e0049 */
[----:B------:R-:W-:Y:S01]  /*27170*/  IMAD.MOV.U32 R102, RZ, RZ, R95 ;  /* 0x000000ffff667224 */ /* 0x000fe200078e005f */
[----:B------:R-:W-:Y:S01]  /*27180*/  MOV R95, R77 ;  /* 0x0000004d005f7202 */ /* 0x000fe20000000f00 */
[----:B------:R-:W-:Y:S01]  /*27190*/  IMAD.MOV.U32 R73, RZ, RZ, R69 ;  /* 0x000000ffff497224 */ /* 0x000fe200078e0045 */
[----:B------:R-:W-:Y:S01]  /*271a0*/  ISETP.GE.AND P2, PT, R111, UR4, PT ;  /* 0x000000046f007c0c */ /* 0x000fe2000bf46270 */
        /* <DEDUP_REMOVED lines=9> */
[----:B------:R-:W-:Y:S01]  /*27240*/  MOV R21, R13 ;  /* 0x0000000d00157202 */ /* 0x000fe20000000f00 */
[----:B------:R-:W-:-:S02]  /*27250*/  IMAD.MOV.U32 R54, RZ, RZ, R42 ;  /* 0x000000ffff367224 */ /* 0x000fc400078e002a */
[----:B------:R-:W-:Y:S02]  /*27260*/  IMAD.MOV.U32 R42, RZ, RZ, R14 ;  /* 0x000000ffff2a7224 */ /* 0x000fe400078e000e */
[----:B------:R-:W-:Y:S02]  /*27270*/  IMAD.MOV.U32 R13, RZ, RZ, R9 ;  /* 0x000000ffff0d7224 */ /* 0x000fe400078e0009 */
[----:B------:R-:W-:Y:S02]  /*27280*/  IMAD.MOV.U32 R9, RZ, RZ, R7 ;  /* 0x000000ffff097224 */ /* 0x000fe400078e0007 */
[----:B------:R-:W-:Y:S02]  /*27290*/  IMAD.MOV.U32 R14, RZ, RZ, R6 ;  /* 0x000000ffff0e7224 */ /* 0x000fe400078e0006 */
[----:B------:R-:W-:Y:S02]  /*272a0*/  @!P1 IMAD.MOV.U32 R6, RZ, RZ, R81 ;  /* 0x000000ffff069224 */ /* 0x000fe400078e0051 */
[----:B------:R-:W-:Y:S01]  /*272b0*/  @!P1 IMAD.MOV.U32 R7, RZ, RZ, R65 ;  /* 0x000000ffff079224 */ /* 0x000fe200078e0041 */
[----:B------:R-:W-:Y:S04]  /*272c0*/  @!P0 ST.E.64 desc[UR46][R2.64], R24 ;  /* 0x0000001802008985 */ /* 0x000fe8000c101b2e */
[----:B------:R0:W-:Y:S02]  /*272d0*/  @!P1 ST.E.64 desc[UR46][R4.64], R6 ;  /* 0x0000000604009985 */ /* 0x0001e4000c101b2e */
[----:B0-----:R-:W-:-:S04]  /*272e0*/  @!P2 LEA R4, P4, R111, R40, 0x2 ;  /* 0x000000286f04a211 */ /* 0x001fc800078810ff */
[----:B------:R-:W-:Y:S02]  /*272f0*/  @!P2 LEA.HI.X R5, R111, R41, R117, 0x2, P4 ;  /* 0x000000296f05a211 */ /* 0x000fe400020f1475 */
[----:B------:R-:W3:Y:S01]  /*27300*/  LDL R117, [R1+0x1a0] ;  /* 0x0001a00001757983 */ /* 0x000ee20000100800 */
[----:B------:R-:W-:Y:S02]  /*27310*/  ISETP.GE.AND P3, PT, R112, UR4, PT ;  /* 0x0000000470007c0c */ /* 0x000fe4000bf66270 */
[----:B------:R-:W-:Y:S01]  /*27320*/  ISETP.GE.AND P1, PT, R108, UR4, PT ;  /* 0x000000046c007c0c */ /* 0x000fe2000bf26270 */
[----:B------:R-:W-:Y:S01]  /*27330*/  @!P2 IMAD.MOV.U32 R6, RZ, RZ, R44 ;  /* 0x000000ffff06a224 */ /* 0x000fe200078e002c */
[----:B------:R-:W-:Y:S01]  /*27340*/  @!P2 MOV R7, R85 ;  /* 0x000000550007a202 */ /* 0x000fe20000000f00 */
[----:B------:R-:W4:Y:S08]  /*27350*/  LDL R111, [R1+0x1a4] ;  /* 0x0001a400016f7983 */ /* 0x000f300000100800 */
[----:B------:R-:W-:-:S04]  /*27360*/  @!P3 LEA R2, P5, R112, R40, 0x2 ;  /* 0x000000287002b211 */ /* 0x000fc800078a10ff */
[----:B------:R-:W-:Y:S02]  /*27370*/  @!P3 LEA.HI.X R3, R112, R41, R116, 0x2, P5 ;  /* 0x000000297003b211 */ /* 0x000fe400028f1474 */
[----:B------:R-:W-:Y:S01]  /*27380*/  ISETP.GE.AND P0, PT, R110, UR4, PT ;  /* 0x000000046e007c0c */ /* 0x000fe2000bf06270 */
[----:B------:R-:W5:Y:S04]  /*27390*/  LDL R116, [R1+0x10c] ;  /* 0x00010c0001747983 */ /* 0x000f680000100800 */
[----:B------:R-:W-:Y:S04]  /*273a0*/  @!P3 ST.E.64 desc[UR46][R2.64], R26 ;  /* 0x0000001a0200b985 */ /* 0x000fe8000c101b2e */
[----:B------:R0:W-:Y:S04]  /*273b0*/  @!P2 ST.E.64 desc[UR46][R4.64], R6 ;  /* 0x000000060400a985 */ /* 0x0001e8000c101b2e */
[----:B------:R-:W2:Y:S01]  /*273c0*/  LDL R112, [R1+0x108] ;  /* 0x0001080001707983 */ /* 0x000ea20000100800 */
[----:B0-----:R-:W-:-:S04]  /*273d0*/  @!P1 LEA R6, P4, R108, R40, 0x2 ;  /* 0x000000286c069211 */ /* 0x001fc800078810ff */
[-C--:B---3--:R-:W-:Y:S02]  /*273e0*/  @!P1 LEA.HI.X R7, R108, R41.reuse, R117, 0x2, P4 ;  /* 0x000000296c079211 */ /* 0x088fe400020f1475 */
[----:B------:R-:W3:Y:S01]  /*273f0*/  LDL R117, [R1+0x19c] ;  /* 0x00019c0001757983 */ /* 0x000ee20000100800 */
[----:B------:R-:W-:Y:S02]  /*27400*/  ISETP.GE.AND P3, PT, R106, UR4, PT ;  /* 0x000000046a007c0c */ /* 0x000fe4000bf66270 */
[CC--:B------:R-:W-:Y:S01]  /*27410*/  @!P0 LEA R2, P5, R110.reuse, R40.reuse, 0x2 ;  /* 0x000000286e028211 */ /* 0x0c0fe200078a10ff */
[----:B------:R-:W-:Y:S02]  /*27420*/  @!P0 IMAD.MOV.U32 R4, RZ, RZ, R32 ;  /* 0x000000ffff048224 */ /* 0x000fe400078e0020 */
[----:B------:R-:W-:Y:S01]  /*27430*/  @!P0 IMAD.MOV.U32 R5, RZ, RZ, R36 ;  /* 0x000000ffff058224 */ /* 0x000fe200078e0024 */
[----:B----4-:R-:W-:Y:S02]  /*27440*/  @!P0 LEA.HI.X R3, R110, R41, R111, 0x2, P5 ;  /* 0x000000296e038211 */ /* 0x010fe400028f146f */
[----:B------:R-:W-:Y:S01]  /*27450*/  ISETP.GE.AND P2, PT, R104, UR4, PT ;  /* 0x0000000468007c0c */ /* 0x000fe2000bf46270 */
[----:B------:R-:W4:Y:S04]  /*27460*/  LDL R110, [R1+0x100] ;  /* 0x00010000016e7983 */ /* 0x000f280000100800 */
[----:B------:R0:W-:Y:S02]  /*27470*/  @!P0 ST.E.64 desc[UR46][R2.64], R4 ;  /* 0x0000000402008985 */ /* 0x0001e4000c101b2e */
[----:B0-----:R-:W-:-:S04]  /*27480*/  @!P3 LEA R2, P5, R106, R40, 0x2 ;  /* 0x000000286a02b211 */ /* 0x001fc800078a10ff */
[----:B---3--:R-:W-:Y:S02]  /*27490*/  @!P3 LEA.HI.X R3, R106, R41, R117, 0x2, P5 ;  /* 0x000000296a03b211 */ /* 0x008fe400028f1475 */
[----:B------:R-:W3:Y:S01]  /*274a0*/  LDL R117, [R1+0x198] ;  /* 0x0001980001757983 */ /* 0x000ee20000100800 */
[----:B------:R-:W-:Y:S01]  /*274b0*/  @!P1 MOV R4, R89 ;  /* 0x0000005900049202 */ /* 0x000fe20000000f00 */
[----:B------:R-:W-:-:S05]  /*274c0*/  @!P1 IMAD.MOV.U32 R5, RZ, RZ, R93 ;  /* 0x000000ffff059224 */ /* 0x000fca00078e005d */
[----:B------:R0:W-:Y:S02]  /*274d0*/  @!P1 ST.E.64 desc[UR46][R6.64], R4 ;  /* 0x0000000406009985 */ /* 0x0001e4000c101b2e */
[----:B0-----:R-:W-:-:S04]  /*274e0*/  @!P2 LEA R6, P4, R104, R40, 0x2 ;  /* 0x000000286806a211 */ /* 0x001fc800078810ff */
[----:B---3--:R-:W-:Y:S02]  /*274f0*/  @!P2 LEA.HI.X R7, R104, R41, R117, 0x2, P4 ;  /* 0x000000296807a211 */ /* 0x008fe400020f1475 */
[----:B------:R-:W3:Y:S01]  /*27500*/  LDL R117, [R1+0x194] ;  /* 0x0001940001757983 */ /* 0x000ee20000100800 */
[----:B------:R-:W-:Y:S01]  /*27510*/  ISETP.GE.AND P0, PT, R105, UR4, PT ;  /* 0x0000000469007c0c */ /* 0x000fe2000bf06270 */
[----:B------:R-:W-:Y:S01]  /*27520*/  @!P3 IMAD.MOV.U32 R5, RZ, RZ, R45 ;  /* 0x000000ffff05b224 */ /* 0x000fe200078e002d */
[----:B------:R-:W-:-:S05]  /*27530*/  @!P3 MOV R4, R37 ;  /* 0x000000250004b202 */ /* 0x000fca0000000f00 */
[----:B------:R0:W-:Y:S06]  /*27540*/  @!P3 ST.E.64 desc[UR46][R2.64], R4 ;  /* 0x000000040200b985 */ /* 0x0001ec000c101b2e */
[----:B0-----:R-:W-:-:S04]  /*27550*/  @!P0 LEA R2, P5, R105, R40, 0x2 ;  /* 0x0000002869028211 */ /* 0x001fc800078a10ff */
[----:B---3--:R-:W-:Y:S02]  /*27560*/  @!P0 LEA.HI.X R3, R105, R41, R117, 0x2, P5 ;  /* 0x0000002969038211 */ /* 0x008fe400028f1475 */
[----:B------:R-:W3:Y:S01]  /*27570*/  LDL R117, [R1+0x190] ;  /* 0x0001900001757983 */ /* 0x000ee20000100800 */
[----:B------:R-:W-:Y:S01]  /*27580*/  ISETP.GE.AND P1, PT, R109, UR4, PT ;  /* 0x000000046d007c0c */ /* 0x000fe2000bf26270 */
[----:B------:R-:W-:Y:S02]  /*27590*/  @!P2 IMAD.MOV.U32 R4, RZ, RZ, R97 ;  /* 0x000000ffff04a224 */ /* 0x000fe400078e0061 */
[----:B------:R-:W-:-:S05]  /*275a0*/  @!P2 IMAD.MOV.U32 R5, RZ, RZ, R101 ;  /* 0x000000ffff05a224 */ /* 0x000fca00078e0065 */
[----:B------:R0:W-:Y:S05]  /*275b0*/  @!P2 ST.E.64 desc[UR46][R6.64], R4 ;  /* 0x000000040600a985 */ /* 0x0001ea000c101b2e */
[----:B0-----:R-:W-:-:S04]  /*275c0*/  @!P1 LEA R4, P4, R109, R40, 0x2 ;  /* 0x000000286d049211 */ /* 0x001fc800078810ff */
[----:B---3--:R-:W-:Y:S02]  /*275d0*/  @!P1 LEA.HI.X R5, R109, R41, R117, 0x2, P4 ;  /* 0x000000296d059211 */ /* 0x008fe400020f1475 */
[----:B------:R-:W3:Y:S01]  /*275e0*/  LDL R117, [R1+0x18c] ;  /* 0x00018c0001757983 */ /* 0x000ee20000100800 */
[----:B-----5:R-:W-:-:S03]  /*275f0*/  ISETP.GE.AND P3, PT, R116, UR4, PT ;  /* 0x0000000474007c0c */ /* 0x020fc6000bf66270 */
[----:B------:R0:W-:Y:S10]  /*27600*/  @!P0 ST.E.64 desc[UR46][R2.64], R46 ;  /* 0x0000002e02008985 */ /* 0x0001f4000c101b2e */
[----:B0-----:R-:W-:Y:S01]  /*27610*/  @!P3 LEA R2, P5, R116, R40, 0x2 ;  /* 0x000000287402b211 */ /* 0x001fe200078a10ff */
        /* <DEDUP_REMOVED lines=27> */
[----:B------:R-:W-:Y:S01]  /*277d0*/  IMAD.MOV.U32 R102, RZ, RZ, R95 ;  /* 0x000000ffff667224 */ /* 0x000fe200078e005f */
[----:B---3--:R-:W-:Y:S01]  /*277e0*/  @!P3 LEA.HI.X R3, R116, R41, R117, 0x2, P5 ;  /* 0x000000297403b211 */ /* 0x008fe200028f1475 */
[----:B------:R-:W3:Y:S04]  /*277f0*/  LDL R12, [R1+0x13c] ;  /* 0x00013c00010c7983 */ /* 0x000ee80000100800 */
[----:B------:R-:W5:Y:S01]  /*27800*/  LDL R116, [R1+0x188] ;  /* 0x0001880001747983 */ /* 0x000f620000100800 */
        /* <DEDUP_REMOVED lines=14> */
[----:B------:R-:W4:Y:S01]  /*278f0*/  LDL R42, [R1+0xd4] ;  /* 0x0000d400012a7983 */ /* 0x000f220000100800 */
[-C--:B------:R-:W-:Y:S02]  /*27900*/  @!P1 LOP3.LUT R59, R59, R58.reuse, RZ, 0x3c, !PT ;  /* 0x0000003a3b3b9212 */ /* 0x080fe400078e3cff */
[----:B--2---:R-:W-:Y:S02]  /*27910*/  ISETP.GE.AND P2, PT, R112, UR4, PT ;  /* 0x0000000470007c0c */ /* 0x004fe4000bf46270 */
[----:B------:R-:W-:Y:S01]  /*27920*/  @!P1 LOP3.LUT R58, R59, R58, RZ, 0x3c, !PT ;  /* 0x0000003a3b3a9212 */ /* 0x000fe200078e3cff */
[----:B------:R-:W-:Y:S01]  /*27930*/  IMAD.MOV.U32 R104, RZ, RZ, R94 ;  /* 0x000000ffff687224 */ /* 0x000fe200078e005e */
[----:B------:R-:W-:Y:S02]  /*27940*/  ISETP.GE.AND P0, PT, R111, UR4, PT ;  /* 0x000000046f007c0c */ /* 0x000fe4000bf06270 */
[----:B------:R-:W-:Y:S01]  /*27950*/  @!P1 LOP3.LUT R59, R59, R58, RZ, 0x3c, !PT ;  /* 0x0000003a3b3b9212 */ /* 0x000fe200078e3cff */
[----:B------:R-:W-:-:S04]  /*27960*/  IMAD.MOV.U32 R105, RZ, RZ, R104 ;  /* 0x000000ffff697224 */ /* 0x000fc800078e0068 */
[----:B------:R0:W-:Y:S01]  /*27970*/  @!P1 ST.E.64 desc[UR46][R4.64], R58 ;  /* 0x0000003a04009985 */ /* 0x0001e2000c101b2e */
[----:B------:R-:W-:-:S03]  /*27980*/  IMAD.MOV.U32 R109, RZ, RZ, R105 ;  /* 0x000000ffff6d7224 */ /* 0x000fc600078e0069 */
[----:B------:R1:W-:Y:S01]  /*27990*/  @!P3 ST.E.64 desc[UR46][R2.64], R48 ;  /* 0x000000300200b985 */ /* 0x0003e2000c101b2e */
[-C--:B0-----:R-:W-:Y:S02]  /*279a0*/  @!P2 LEA R4, P4, R112, R40.reuse, 0x2 ;  /* 0x000000287004a211 */ /* 0x081fe400078810ff */
[----:B-1----:R-:W-:Y:S01]  /*279b0*/  @!P0 LEA R2, P5, R111, R40, 0x2 ;  /* 0x000000286f028211 */ /* 0x002fe200078a10ff */
[----:B------:R-:W-:Y:S02]  /*279c0*/  IMAD.MOV.U32 R94, RZ, RZ, R77 ;  /* 0x000000ffff5e7224 */ /* 0x000fe400078e004d */
[----:B------:R-:W-:Y:S02]  /*279d0*/  IMAD.MOV.U32 R21, RZ, RZ, R13 ;  /* 0x000000ffff157224 */ /* 0x000fe400078e000d */
[----:B------:R-:W-:Y:S02]  /*279e0*/  IMAD.MOV.U32 R77, RZ, RZ, R73 ;  /* 0x000000ffff4d7224 */ /* 0x000fe400078e0049 */
[----:B------:R-:W-:-:S02]  /*279f0*/  IMAD.MOV.U32 R13, RZ, RZ, R9 ;  /* 0x000000ffff0d7224 */ /* 0x000fc400078e0009 */
[----:B------:R-:W-:Y:S01]  /*27a00*/  IMAD.MOV.U32 R73, RZ, RZ, R72 ;  /* 0x000000ffff497224 */ /* 0x000fe200078e0048 */
[----:B------:R-:W2:Y:S01]  /*27a10*/  LDL R9, [R1+0xd8] ;  /* 0x0000d80001097983 */ /* 0x000ea20000100800 */
[----:B------:R-:W-:Y:S02]  /*27a20*/  IMAD.MOV.U32 R72, RZ, RZ, R69 ;  /* 0x000000ffff487224 */ /* 0x000fe400078e0045 */
[----:B------:R-:W-:Y:S01]  /*27a30*/  IMAD.MOV.U32 R104, RZ, RZ, R94 ;  /* 0x000000ffff687224 */ /* 0x000fe200078e005e */
[----:B------:R-:W-:Y:S01]  /*27a40*/  MOV R69, R61 ;  /* 0x0000003d00457202 */ /* 0x000fe20000000f00 */
[----:B------:R-:W-:Y:S02]  /*27a50*/  IMAD.MOV.U32 R94, RZ, RZ, R77 ;  /* 0x000000ffff5e7224 */ /* 0x000fe400078e004d */
[----:B------:R-:W-:Y:S01]  /*27a60*/  IMAD.MOV.U32 R77, RZ, RZ, R73 ;  /* 0x000000ffff4d7224 */ /* 0x000fe200078e0049 */
[----:B------:R-:W-:Y:S01]  /*27a70*/  MOV R73, R72 ;  /* 0x0000004800497202 */ /* 0x000fe20000000f00 */
[----:B------:R-:W-:Y:S01]  /*27a80*/  IMAD.MOV.U32 R61, RZ, RZ, R55 ;  /* 0x000000ffff3d7224 */ /* 0x000fe200078e0037 */
[----:B------:R-:W-:Y:S01]  /*27a90*/  MOV R105, R104 ;  /* 0x0000006800697202 */ /* 0x000fe20000000f00 */
[----:B------:R-:W-:-:S02]  /*27aa0*/  IMAD.MOV.U32 R55, RZ, RZ, R54 ;  /* 0x000000ffff377224 */ /* 0x000fc400078e0036 */
[----:B------:R-:W-:Y:S02]  /*27ab0*/  IMAD.MOV.U32 R104, RZ, RZ, R94 ;  /* 0x000000ffff687224 */ /* 0x000fe400078e005e */
[----:B------:R-:W-:Y:S02]  /*27ac0*/  IMAD.MOV.U32 R94, RZ, RZ, R77 ;  /* 0x000000ffff5e7224 */ /* 0x000fe400078e004d */
[----:B------:R-:W-:Y:S02]  /*27ad0*/  IMAD.MOV.U32 R77, RZ, RZ, R73 ;  /* 0x000000ffff4d7224 */ /* 0x000fe400078e0049 */
[----:B------:R-:W-:Y:S02]  /*27ae0*/  IMAD.MOV.U32 R72, RZ, RZ, R69 ;  /* 0x000000ffff487224 */ /* 0x000fe400078e0045 */
[----:B------:R-:W-:Y:S02]  /*27af0*/  IMAD.MOV.U32 R69, RZ, RZ, R61 ;  /* 0x000000ffff457224 */ /* 0x000fe400078e003d */
[----:B------:R-:W-:-:S02]  /*27b00*/  IMAD.MOV.U32 R61, RZ, RZ, R55 ;  /* 0x000000ffff3d7224 */ /* 0x000fc400078e0037 */
[----:B------:R-:W-:Y:S01]  /*27b10*/  IMAD.MOV.U32 R73, RZ, RZ, R72 ;  /* 0x000000ffff497224 */ /* 0x000fe200078e0048 */
[----:B-----5:R-:W-:Y:S01]  /*27b20*/  @!P2 LEA.HI.X R5, R112, R41, R116, 0x2, P4 ;  /* 0x000000297005a211 */ /* 0x020fe200020f1474 */
[----:B------:R-:W-:-:S05]  /*27b30*/  IMAD.MOV.U32 R112, RZ, RZ, R109 ;  /* 0x000000ffff707224 */ /* 0x000fca00078e006d */
[----:B------:R-:W-:Y:S02]  /*27b40*/  @!P0 LEA.HI.X R3, R111, R41, R112, 0x2, P5 ;  /* 0x000000296f038211 */ /* 0x000fe400028f1470 */
[----:B------:R-:W5:Y:S01]  /*27b50*/  LDL R111, [R1+0x180] ;  /* 0x00018000016f7983 */ /* 0x000f620000100800 */
[----:B------:R-:W-:Y:S01]  /*27b60*/  MOV R109, R105 ;  /* 0x00000069006d7202 */ /* 0x000fe20000000f00 */
[----:B------:R-:W-:Y:S02]  /*27b70*/  IMAD.MOV.U32 R105, RZ, RZ, R104 ;  /* 0x000000ffff697224 */ /* 0x000fe400078e0068 */
[----:B------:R-:W-:Y:S02]  /*27b80*/  IMAD.MOV.U32 R104, RZ, RZ, R94 ;  /* 0x000000ffff687224 */ /* 0x000fe400078e005e */
[----:B------:R-:W-:Y:S02]  /*27b90*/  IMAD.MOV.U32 R94, RZ, RZ, R77 ;  /* 0x000000ffff5e7224 */ /* 0x000fe400078e004d */
[----:B----4-:R-:W-:-:S02]  /*27ba0*/  IMAD.MOV.U32 R54, RZ, RZ, R42 ;  /* 0x000000ffff367224 */ /* 0x010fc400078e002a */
[----:B------:R-:W-:Y:S02]  /*27bb0*/  IMAD.MOV.U32 R42, RZ, RZ, R21 ;  /* 0x000000ffff2a7224 */ /* 0x000fe400078e0015 */
[----:B------:R-:W-:Y:S02]  /*27bc0*/  IMAD.MOV.U32 R21, RZ, RZ, R11 ;  /* 0x000000ffff157224 */ /* 0x000fe400078e000b */
[----:B------:R-:W-:Y:S01]  /*27bd0*/  IMAD.MOV.U32 R11, RZ, RZ, R10 ;  /* 0x000000ffff0b7224 */ /* 0x000fe200078e000a */
[----:B------:R-:W-:Y:S01]  /*27be0*/  MOV R10, R8 ;  /* 0x00000008000a7202 */ /* 0x000fe20000000f00 */
[----:B------:R-:W-:Y:S01]  /*27bf0*/  IMAD.MOV.U32 R77, RZ, RZ, R21 ;  /* 0x000000ffff4d7224 */ /* 0x000fe200078e0015 */
[----:B------:R-:W4:Y:S03]  /*27c00*/  LDL R8, [R1+0xb8] ;  /* 0x0000b80001087983 */ /* 0x000f260000100800 */
[----:B------:R-:W-:-:S02]  /*27c10*/  IMAD.MOV.U32 R21, RZ, RZ, R10 ;  /* 0x000000ffff157224 */ /* 0x000fc400078e000a */
[----:B------:R-:W3:Y:S01]  /*27c20*/  LDL R10, [R1+0x158] ;  /* 0x00015800010a7983 */ /* 0x000ee20000100800 */
[----:B------:R-:W-:Y:S02]  /*27c30*/  IMAD.MOV.U32 R55, RZ, RZ, R54 ;  /* 0x000000ffff377224 */ /* 0x000fe400078e0036 */
[----:B------:R-:W-:Y:S02]  /*27c40*/  IMAD.MOV.U32 R54, RZ, RZ, R42 ;  /* 0x000000ffff367224 */ /* 0x000fe400078e002a */
[----:B------:R-:W4:Y:S02]  /*27c50*/  LDL R42, [R1+0x14c] ;  /* 0x00014c00012a7983 */ /* 0x000f240000100800 */
[----:B------:R-:W-:Y:S02]  /*27c60*/  IMAD.MOV.U32 R72, RZ, RZ, R54 ;  /* 0x000000ffff487224 */ /* 0x000fe400078e0036 */
[----:B------:R-:W4:Y:S01]  /*27c70*/  LDL R54, [R1+0x150] ;  /* 0x0001500001367983 */ /* 0x000f220000100800 */
[----:B------:R-:W-:-:S02]  /*27c80*/  ISETP.GE.AND P3, PT, R108, UR4, PT ;  /* 0x000000046c007c0c */ /* 0x000fc4000bf66270 */
[----:B------:R-:W-:Y:S01]  /*27c90*/  ISETP.GE.AND P1, PT, R110, UR4, PT ;  /* 0x000000046e007c0c */ /* 0x000fe2000bf26270 */
[----:B------:R-:W-:Y:S01]  /*27ca0*/  @!P2 IMAD.MOV.U32 R6, RZ, RZ, R113 ;  /* 0x000000ffff06a224 */ /* 0x000fe200078e0071 */
[----:B------:R-:W-:-:S05]  /*27cb0*/  @!P2 MOV R7, R70 ;  /* 0x000000460007a202 */ /* 0x000fca0000000f00 */
[----:B------:R0:W-:Y:S01]  /*27cc0*/  @!P2 ST.E.64 desc[UR46][R4.64], R6 ;  /* 0x000000060400a985 */ /* 0x0001e2000c101b2e */
[----:B------:R-:W-:-:S03]  /*27cd0*/  ISETP.GE.AND P2, PT, R106, UR4, PT ;  /* 0x000000046a007c0c */ /* 0x000fc6000bf46270 */
[----:B------:R1:W-:Y:S01]  /*27ce0*/  @!P0 ST.E.64 desc[UR46][R2.64], R50 ;  /* 0x0000003202008985 */ /* 0x0003e2000c101b2e */
[----:B------:R-:W-:Y:S02]  /*27cf0*/  ISETP.GE.AND P0, PT, R100, UR4, PT ;  /* 0x0000000464007c0c */ /* 0x000fe4000bf06270 */
[-C--:B0-----:R-:W-:Y:S02]  /*27d00*/  @!P1 LEA R4, P4, R110, R40.reuse, 0x2 ;  /* 0x000000286e049211 */ /* 0x081fe400078810ff */
[----:B-1----:R-:W-:-:S04]  /*27d10*/  @!P3 LEA R2, P5, R108, R40, 0x2 ;  /* 0x000000286c02b211 */ /* 0x002fc800078a10ff */
[----:B------:R-:W-:Y:S01]  /*27d20*/  @!P3 LEA.HI.X R3, R108, R41, R109, 0x2, P5 ;  /* 0x000000296c03b211 */ /* 0x000fe200028f146d */
[----:B------:R-:W-:Y:S02]  /*27d30*/  IMAD.MOV.U32 R108, RZ, RZ, R105 ;  /* 0x000000ffff6c7224 */ /* 0x000fe400078e0069 */
[----:B------:R-:W-:Y:S02]  /*27d40*/  IMAD.MOV.U32 R105, RZ, RZ, R94 ;  /* 0x000000ffff697224 */ /* 0x000fe400078e005e */
[----:B------:R-:W-:Y:S02]  /*27d50*/  IMAD.MOV.U32 R94, RZ, RZ, R73 ;  /* 0x000000ffff5e7224 */ /* 0x000fe400078e0049 */
[----:B------:R-:W-:Y:S02]  /*27d60*/  IMAD.MOV.U32 R73, RZ, RZ, R53 ;  /* 0x000000ffff497224 */ /* 0x000fe400078e0035 */
[----:B------:R-:W-:Y:S01]  /*27d70*/  @!P3 IMAD.MOV.U32 R53, RZ, RZ, R60 ;  /* 0x000000ffff35b224 */ /* 0x000fe200078e003c */
[----:B------:R-:W-:Y:S01]  /*27d80*/  @!P2 MOV R7, R75 ;  /* 0x0000004b0007a202 */ /* 0x000fe20000000f00 */
[----:B------:R-:W-:Y:S01]  /*27d90*/  @!P2 IMAD.MOV.U32 R6, RZ, RZ, R71 ;  /* 0x000000ffff06a224 */ /* 0x000fe200078e0047 */
[----:B-----5:R-:W-:-:S05]  /*27da0*/  @!P1 LEA.HI.X R5, R110, R41, R111, 0x2, P4 ;  /* 0x000000296e059211 */ /* 0x020fca00020f146f */
[----:B------:R0:W-:Y:S01]  /*27db0*/  @!P1 ST.E.64 desc[UR46][R4.64], R66 ;  /* 0x0000004204009985 */ /* 0x0001e2000c101b2e */
[----:B------:R-:W-:-:S03]  /*27dc0*/  ISETP.GE.AND P1, PT, R102, UR4, PT ;  /* 0x0000000466007c0c */ /* 0x000fc6000bf26270 */
[----:B------:R1:W-:Y:S01]  /*27dd0*/  @!P3 ST.E.64 desc[UR46][R2.64], R52 ;  /* 0x000000340200b985 */ /* 0x0003e2000c101b2e */
[----:B------:R-:W-:Y:S02]  /*27de0*/  ISETP.GE.AND P3, PT, R95, UR4, PT ;  /* 0x000000045f007c0c */ /* 0x000fe4000bf66270 */
[-C--:B0-----:R-:W-:Y:S02]  /*27df0*/  @!P2 LEA R4, P4, R106, R40.reuse, 0x2 ;  /* 0x000000286a04a211 */ /* 0x081fe400078810ff */
[----:B-1----:R-:W-:Y:S02]  /*27e00*/  @!P0 LEA R2, P5, R100, R40, 0x2 ;  /* 0x0000002864028211 */ /* 0x002fe400078a10ff */
[-C--:B------:R-:W-:Y:S02]  /*27e10*/  @!P2 LEA.HI.X R5, R106, R41.reuse, R108, 0x2, P4 ;  /* 0x000000296a05a211 */ /* 0x080fe400020f146c */
[----:B------:R-:W-:Y:S01]  /*27e20*/  @!P0 LEA.HI.X R3, R100, R41, R105, 0x2, P5 ;  /* 0x0000002964038211 */ /* 0x000fe200028f1469 */
[----:B------:R-:W-:-:S02]  /*27e30*/  IMAD.MOV.U32 R100, RZ, RZ, R94 ;  /* 0x000000ffff647224 */ /* 0x000fc400078e005e */
[----:B------:R-:W-:Y:S01]  /*27e40*/  IMAD.MOV.U32 R94, RZ, RZ, R73 ;  /* 0x000000ffff5e7224 */ /* 0x000fe200078e0049 */
[----:B------:R0:W-:Y:S01]  /*27e50*/  @!P2 ST.E.64 desc[UR46][R4.64], R6 ;  /* 0x000000060400a985 */ /* 0x0001e2000c101b2e */
[----:B------:R-:W-:Y:S01]  /*27e60*/  IMAD.MOV.U32 R73, RZ, RZ, R63 ;  /* 0x000000ffff497224 */ /* 0x000fe200078e003f */
[----:B------:R-:W-:Y:S01]  /*27e70*/  ISETP.GE.AND P2, PT, R77, UR4, PT ;  /* 0x000000044d007c0c */ /* 0x000fe2000bf46270 */
[----:B------:R-:W-:-:S05]  /*27e80*/  @!P0 IMAD.MOV.U32 R63, RZ, RZ, R68 ;  /* 0x000000ffff3f8224 */ /* 0x000fca00078e0044 */
[----:B------:R1:W-:Y:S01]  /*27e90*/  @!P0 ST.E.64 desc[UR46][R2.64], R62 ;  /* 0x0000003e02008985 */ /* 0x0003e2000c101b2e */
[----:B------:R-:W-:Y:S02]  /*27ea0*/  ISETP.GE.AND P0, PT, R72, UR4, PT ;  /* 0x0000000448007c0c */ /* 0x000fe4000bf06270 */
[CC--:B0-----:R-:W-:Y:S01]  /*27eb0*/  @!P1 LEA R4, P4, R102.reuse, R40.reuse, 0x2 ;  /* 0x0000002866049211 */ /* 0x0c1fe200078810ff */
[----:B------:R-:W-:Y:S02]  /*27ec0*/  @!P1 IMAD.MOV.U32 R6, RZ, RZ, R79 ;  /* 0x000000ffff069224 */ /* 0x000fe400078e004f */
[----:B------:R-:W-:Y:S01]  /*27ed0*/  @!P1 IMAD.MOV.U32 R7, RZ, RZ, R83 ;  /* 0x000000ffff079224 */ /* 0x000fe200078e0053 */
[----:B------:R-:W-:Y:S02]  /*27ee0*/  @!P1 LEA.HI.X R5, R102, R41, R104, 0x2, P4 ;  /* 0x0000002966059211 */ /* 0x000fe400020f1468 */
[----:B-1----:R-:W-:-:S03]  /*27ef0*/  @!P3 LEA R2, P5, R95, R40, 0x2 ;  /* 0x000000285f02b211 */ /* 0x002fc600078a10ff */
[----:B------:R0:W-:Y:S01]  /*27f00*/  @!P1 ST.E.64 desc[UR46][R4.64], R6 ;  /* 0x0000000604009985 */ /* 0x0001e2000c101b2e */
[----:B------:R-:W-:Y:S02]  /*27f10*/  ISETP.GE.AND P1, PT, R64, UR4, PT ;  /* 0x0000000440007c0c */ /* 0x000fe4000bf26270 */
[-C--:B------:R-:W-:Y:S02]  /*27f20*/  @!P3 LEA.HI.X R3, R95, R41.reuse, R100, 0x2, P5 ;  /* 0x000000295f03b211 */ /* 0x080fe400028f1464 */
[----:B------:R-:W-:Y:S02]  /*27f30*/  @!P3 MOV R75, R76 ;  /* 0x0000004c004bb202 */ /* 0x000fe40000000f00 */
[C---:B0-----:R-:W-:Y:S01]  /*27f40*/  @!P2 LEA R4, P4, R77.reuse, R40, 0x2 ;  /* 0x000000284d04a211 */ /* 0x041fe200078810ff */
[----:B------:R-:W-:Y:S02]  /*27f50*/  @!P2 IMAD.MOV.U32 R6, RZ, RZ, R98 ;  /* 0x000000ffff06a224 */ /* 0x000fe400078e0062 */
[----:B------:R0:W-:Y:S01]  /*27f60*/  @!P3 ST.E.64 desc[UR46][R2.64], R74 ;  /* 0x0000004a0200b985 */ /* 0x0001e2000c101b2e */
[----:B------:R-:W-:Y:S01]  /*27f70*/  @!P2 IMAD.MOV.U32 R7, RZ, RZ, R87 ;  /* 0x000000ffff07a224 */ /* 0x000fe200078e0057 */
[----:B------:R-:W-:-:S02]  /*27f80*/  @!P2 LEA.HI.X R5, R77, R41, R94, 0x2, P4 ;  /* 0x000000294d05a211 */ /* 0x000fc400020f145e */
[----:B------:R-:W-:Y:S01]  /*27f90*/  ISETP.GE.AND P3, PT, R57, UR4, PT ;  /* 0x0000000439007c0c */ /* 0x000fe2000bf66270 */
[----:B------:R-:W-:Y:S02]  /*27fa0*/  @!P0 IMAD.MOV.U32 R79, RZ, RZ, R80 ;  /* 0x000000ffff4f8224 */ /* 0x000fe400078e0050 */
[----:B------:R1:W-:Y:S01]  /*27fb0*/  @!P2 ST.E.64 desc[UR46][R4.64], R6 ;  /* 0x000000060400a985 */ /* 0x0003e2000c101b2e */
[----:B--2---:R-:W-:Y:S02]  /*27fc0*/  ISETP.GE.AND P2, PT, R9, UR4, PT ;  /* 0x0000000409007c0c */ /* 0x004fe4000bf46270 */
[----:B0-----:R-:W-:-:S04]  /*27fd0*/  @!P0 LEA R2, P5, R72, R40, 0x2 ;  /* 0x0000002848028211 */ /* 0x001fc800078a10ff */
[----:B------:R-:W-:Y:S02]  /*27fe0*/  @!P0 LEA.HI.X R3, R72, R41, R73, 0x2, P5 ;  /* 0x0000002948038211 */ /* 0x000fe400028f1449 */
[----:B-1----:R-:W-:-:S03]  /*27ff0*/  @!P1 LEA R4, P4, R64, R40, 0x2 ;  /* 0x0000002840049211 */ /* 0x002fc600078810ff */
[----:B------:R0:W-:Y:S01]  /*28000*/  @!P0 ST.E.64 desc[UR46][R2.64], R78 ;  /* 0x0000004e02008985 */ /* 0x0001e2000c101b2e */
[----:B------:R-:W-:Y:S01]  /*28010*/  ISETP.GE.AND P0, PT, R55, UR4, PT ;  /* 0x0000000437007c0c */ /* 0x000fe2000bf06270 */
[----:B------:R-:W-:Y:S01]  /*28020*/  @!P1 IMAD.MOV.U32 R6, RZ, RZ, R103 ;  /* 0x000000ffff069224 */ /* 0x000fe200078e0067 */
[----:B------:R-:W-:Y:S01]  /*28030*/  @!P1 LEA.HI.X R5, R64, R41, R69, 0x2, P4 ;  /* 0x0000002940059211 */ /* 0x000fe200020f1445 */
[----:B------:R-:W-:Y:S01]  /*28040*/  @!P1 IMAD.MOV.U32 R7, RZ, RZ, R91 ;  /* 0x000000ffff079224 */ /* 0x000fe200078e005b */
[----:B------:R-:W-:Y:S01]  /*28050*/  ISETP.GE.AND P4, PT, R43, UR4, PT ;  /* 0x000000042b007c0c */ /* 0x000fe2000bf86270 */
[----:B------:R-:W-:-:S03]  /*28060*/  @!P3 IMAD.MOV.U32 R83, RZ, RZ, R84 ;  /* 0x000000ffff53b224 */ /* 0x000fc600078e0054 */
[----:B------:R1:W-:Y:S01]  /*28070*/  @!P1 ST.E.64 desc[UR46][R4.64], R6 ;  /* 0x0000000604009985 */ /* 0x0003e2000c101b2e */
[----:B0-----:R-:W-:-:S04]  /*28080*/  @!P3 LEA R2, P5, R57, R40, 0x2 ;  /* 0x000000283902b211 */ /* 0x001fc800078a10ff */
[-C--:B------:R-:W-:Y:S02]  /*28090*/  @!P3 LEA.HI.X R3, R57, R41.reuse, R61, 0x2, P5 ;  /* 0x000000293903b211 */ /* 0x080fe400028f143d */
[C---:B-1----:R-:W-:Y:S01]  /*280a0*/  @!P2 LEA R4, P1, R9.reuse, R40, 0x2 ;  /* 0x000000280904a211 */ /* 0x042fe200078210ff */
[----:B------:R-:W-:Y:S02]  /*280b0*/  @!P2 IMAD.MOV.U32 R6, RZ, RZ, R107 ;  /* 0x000000ffff06a224 */ /* 0x000fe400078e006b */
[----:B------:R0:W-:Y:S01]  /*280c0*/  @!P3 ST.E.64 desc[UR46][R2.64], R82 ;  /* 0x000000520200b985 */ /* 0x0001e2000c101b2e */
[----:B------:R-:W-:Y:S01]  /*280d0*/  @!P2 IMAD.MOV.U32 R7, RZ, RZ, R114 ;  /* 0x000000ffff07a224 */ /* 0x000fe200078e0072 */
[----:B---3--:R-:W-:Y:S02]  /*280e0*/  @!P2 LEA.HI.X R5, R9, R41, R10, 0x2, P1 ;  /* 0x000000290905a211 */ /* 0x008fe400008f140a */
[----:B------:R-:W-:Y:S01]  /*280f0*/  ISETP.GE.AND P1, PT, R39, UR4, PT ;  /* 0x0000000427007c0c */ /* 0x000fe2000bf26270 */
[----:B------:R-:W-:Y:S01]  /*28100*/  @!P0 IMAD.MOV.U32 R87, RZ, RZ, R88 ;  /* 0x000000ffff578224 */ /* 0x000fe200078e0058 */
[----:B----4-:R-:W-:Y:S01]  /*28110*/  MOV R10, R8 ;  /* 0x00000008000a7202 */ /* 0x010fe20000000f00 */
[----:B------:R1:W-:Y:S01]  /*28120*/  @!P2 ST.E.64 desc[UR46][R4.64], R6 ;  /* 0x000000060400a985 */ /* 0x0003e2000c101b2e */
[----:B------:R-:W-:-:S02]  /*28130*/  @!P4 LEA R8, P3, R43, R40, 0x2 ;  /* 0x000000282b08c211 */ /* 0x000fc400078610ff */
[----:B------:R-:W-:Y:S02]  /*28140*/  ISETP.GE.AND P2, PT, R21, UR4, PT ;  /* 0x0000000415007c0c */ /* 0x000fe4000bf46270 */
[----:B0-----:R-:W-:-:S04]  /*28150*/  @!P0 LEA R2, P5, R55, R40, 0x2 ;  /* 0x0000002837028211 */ /* 0x001fc800078a10ff */
[-C--:B------:R-:W-:Y:S02]  /*28160*/  @!P0 LEA.HI.X R3, R55, R41.reuse, R56, 0x2, P5 ;  /* 0x0000002937038211 */ /* 0x080fe400028f1438 */
[-C--:B------:R-:W-:Y:S02]  /*28170*/  @!P4 LEA.HI.X R9, R43, R41.reuse, R54, 0x2, P3 ;  /* 0x000000292b09c211 */ /* 0x080fe400018f1436 */
[----:B------:R-:W-:Y:S01]  /*28180*/  ISETP.GE.AND P3, PT, R15, UR4, PT ;  /* 0x000000040f007c0c */ /* 0x000fe2000bf66270 */
[----:B------:R0:W-:Y:S01]  /*28190*/  @!P0 ST.E.64 desc[UR46][R2.64], R86 ;  /* 0x0000005602008985 */ /* 0x0001e2000c101b2e */
[----:B-1----:R-:W-:Y:S01]  /*281a0*/  @!P1 LEA R4, P0, R39, R40, 0x2 ;  /* 0x0000002827049211 */ /* 0x002fe200078010ff */
[----:B------:R-:W-:Y:S01]  /*281b0*/  @!P1 IMAD.MOV.U32 R91, RZ, RZ, R92 ;  /* 0x000000ffff5b9224 */ /* 0x000fe200078e005c */
[----:B------:R-:W-:Y:S02]  /*281c0*/  ISETP.GE.AND P5, PT, R13, UR4, PT ;  /* 0x000000040d007c0c */ /* 0x000fe4000bfa6270 */
[----:B------:R-:W-:Y:S01]  /*281d0*/  @!P1 LEA.HI.X R5, R39, R41, R42, 0x2, P0 ;  /* 0x0000002927059211 */ /* 0x000fe200000f142a */
[----:B0-----:R-:W-:-:S02]  /*281e0*/  @!P4 IMAD.MOV.U32 R2, RZ, RZ, R115 ;  /* 0x000000ffff02c224 */ /* 0x001fc400078e0073 */
[----:B------:R-:W-:-:S05]  /*281f0*/  @!P4 IMAD.MOV.U32 R3, RZ, RZ, R122 ;  /* 0x000000ffff03c224 */ /* 0x000fca00078e007a */
[----:B------:R0:W-:Y:S01]  /*28200*/  @!P4 ST.E.64 desc[UR46][R8.64], R2 ;  /* 0x000000020800c985 */ /* 0x0001e2000c101b2e */
[----:B------:R-:W-:Y:S01]  /*28210*/  ISETP.GE.AND P4, PT, R11, UR4, PT ;  /* 0x000000040b007c0c */ /* 0x000fe2000bf86270 */
[----:B------:R-:W-:Y:S01]  /*28220*/  @!P2 IMAD.MOV.U32 R7, RZ, RZ, R125 ;  /* 0x000000ffff07a224 */ /* 0x000fe200078e007d */
[----:B------:R-:W-:Y:S01]  /*28230*/  @!P2 MOV R6, R123 ;  /* 0x0000007b0006a202 */ /* 0x000fe20000000f00 */
[----:B------:R1:W-:Y:S01]  /*28240*/  @!P1 ST.E.64 desc[UR46][R4.64], R90 ;  /* 0x0000005a04009985 */ /* 0x0003e2000c101b2e */
[----:B------:R-:W-:Y:S01]  /*28250*/  @!P3 IMAD.MOV.U32 R97, RZ, RZ, R99 ;  /* 0x000000ffff61b224 */ /* 0x000fe200078e0063 */
[----:B0-----:R-:W-:-:S04]  /*28260*/  @!P2 LEA R2, P0, R21, R40, 0x2 ;  /* 0x000000281502a211 */ /* 0x001fc800078010ff */
[----:B------:R-:W-:Y:S02]  /*28270*/  @!P2 LEA.HI.X R3, R21, R41, R38, 0x2, P0 ;  /* 0x000000291503a211 */ /* 0x000fe400000f1426 */
[----:B-1----:R-:W-:-:S03]  /*28280*/  @!P3 LEA R4, P0, R15, R40, 0x2 ;  /* 0x000000280f04b211 */ /* 0x002fc600078010ff */
[----:B------:R0:W-:Y:S01]  /*28290*/  @!P2 ST.E.64 desc[UR46][R2.64], R6 ;  /* 0x000000060200a985 */ /* 0x0001e2000c101b2e */
[----:B------:R-:W-:-:S05]  /*282a0*/  @!P3 LEA.HI.X R5, R15, R41, R20, 0x2, P0 ;  /* 0x000000290f05b211 */ /* 0x000fca00000f1414 */
[----:B------:R1:W-:Y:S01]  /*282b0*/  @!P3 ST.E.64 desc[UR46][R4.64], R96 ;  /* 0x000000600400b985 */ /* 0x0003e2000c101b2e */
[-C--:B0-----:R-:W-:Y:S02]  /*282c0*/  @!P5 LEA R2, P1, R13, R40.reuse, 0x2 ;  /* 0x000000280d02d211 */ /* 0x081fe400078210ff */
[----:B------:R-:W-:Y:S02]  /*282d0*/  @!P4 LEA R6, P2, R11, R40, 0x2 ;  /* 0x000000280b06c211 */ /* 0x000fe400078410ff */
[-C--:B------:R-:W-:Y:S01]  /*282e0*/  @!P5 LEA.HI.X R3, R13, R41.reuse, R14, 0x2, P1 ;  /* 0x000000290d03d211 */ /* 0x080fe200008f140e */
[----:B-1----:R-:W-:Y:S01]  /*282f0*/  @!P5 IMAD.MOV.U32 R4, RZ, RZ, R129 ;  /* 0x000000ffff04d224 */ /* 0x002fe200078e0081 */
[----:B------:R-:W-:Y:S01]  /*28300*/  @!P4 LEA.HI.X R7, R11, R41, R12, 0x2, P2 ;  /* 0x000000290b07c211 */ /* 0x000fe200010f140c */
[----:B------:R-:W-:-:S05]  /*28310*/  @!P5 IMAD.MOV.U32 R5, RZ, RZ, R131 ;  /* 0x000000ffff05d224 */ /* 0x000fca00078e0083 */
        /* <DEDUP_REMOVED lines=9> */
.L_x_3261:
        /* <DEDUP_REMOVED lines=19> */
[----:B-1----:R-:W-:Y:S02]  /*284e0*/  IADD3 R0, R28, -0x80, RZ ;  /* 0xffffff801c007810 */ /* 0x002fe40007ffe0ff */
[----:B---3--:R-:W-:Y:S02]  /*284f0*/  ISETP.GT.AND P2, PT, R6, 0x1, PT ;  /* 0x000000010600780c */ /* 0x008fe40003f44270 */
[----:B------:R-:W-:Y:S01]  /*28500*/  ISETP.GT.AND P3, PT, R0, 0x7f, PT ;  /* 0x0000007f0000780c */ /* 0x000fe20003f64270 */
[----:B------:R-:W-:-:S12]  /*28510*/  @P1 BRA `(.L_x_3280) ;  /* 0x0000000000101947 */ /* 0x000fd80003800000 */
[----:B------:R-:W-:Y:S05]  /*28520*/  @!P0 BRA `(.L_x_3280) ;  /* 0x00000000000c8947 */ /* 0x000fea0003800000 */
[----:B0-----:R-:W2:Y:S04]  /*28530*/  LDG.E R5, desc[UR46][R2.64] ;  /* 0x0000002e02057981 */ /* 0x001ea8000c1e1900 */
[----:B-----5:R-:W2:Y:S02]  /*28540*/  LDG.E R20, desc[UR46][R2.64+0x4] ;  /* 0x0000042e02147981 */ /* 0x020ea4000c1e1900 */
[----:B--2---:R-:W-:-:S07]  /*28550*/  IMAD.IADD R20, R20, 0x1, -R5 ;  /* 0x0000000114147824 */ /* 0x004fce00078e0a05 */
.L_x_3280:
        /* <DEDUP_REMOVED lines=9> */
[----:B0-----:R-:W-:Y:S01]  /*285f0*/  IMAD R0, R20, R29, RZ ;  /* 0x0000001d14007224 */ /* 0x001fe200078e02ff */
[----:B--2---:R-:W-:-:S04]  /*28600*/  IADD3 R27, R2, -0x80, R28 ;  /* 0xffffff80021b7810 */ /* 0x004fc80007ffe01c */
        /* <DEDUP_REMOVED lines=23> */
[----:B----4-:R-:W-:-:S03]  /*28780*/  @P0 SHF.R.U32.HI R21, RZ, R37, R0 ;  /* 0x00000025ff150219 */ /* 0x010fc60000011600 */
[----:B------:R-:W-:Y:S01]  /*28790*/  IMAD.IADD R11, R31, 0x1, R11 ;  /* 0x000000011f0b7824 */ /* 0x000fe200078e020b */
[----:B------:R-:W-:Y:S01]  /*287a0*/  IADD3 R10, P0, P1, R12, R10, R15 ;  /* 0x0000000a0c0a7210 */ /* 0x000fe2000791e00f */
[----:B------:R-:W-:Y:S02]  /*287b0*/  IMAD.IADD R12, R13, 0x1, R3 ;  /* 0x000000010d0c7824 */ /* 0x000fe400078e0203 */
[----:B------:R-:W-:-:S04]  /*287c0*/  IMAD.MOV R0, RZ, RZ, -R21 ;  /* 0x000000ffff007224 */ /* 0x000fc800078e0a15 */
[----:B------:R-:W-:Y:S01]  /*287d0*/  IMAD R3, R29, R0, R27 ;  /* 0x000000001d037224 */ /* 0x000fe200078e021b */
[----:B------:R-:W-:-:S04]  /*287e0*/  IADD3.X R0, R12, R11, R14, P0, P1 ;  /* 0x0000000b0c007210 */ /* 0x000fc800007e240e */
[----:B------:R-:W-:Y:S02]  /*287f0*/  SHF.R.S32.HI R11, RZ, 0x1f, R3 ;  /* 0x0000001fff0b7819 */ /* 0x000fe40000011403 */
[----:B--2---:R-:W-:-:S05]  /*28800*/  SEL R37, R30, RZ, P3 ;  /* 0x000000ff1e257207 */ /* 0x004fca0001800000 */
[-C--:B------:R-:W-:Y:S02]  /*28810*/  IMAD R13, R5, R37.reuse, RZ ;  /* 0x00000025050d7224 */ /* 0x080fe400078e02ff */
[----:B------:R-:W-:-:S03]  /*28820*/  IMAD.WIDE.U32 R4, R4, R37, RZ ;  /* 0x0000002504047225 */ /* 0x000fc600078e00ff */
[----:B------:R-:W-:Y:S02]  /*28830*/  IADD3 R4, P0, P1, R21, R10, R4 ;  /* 0x0000000a15047210 */ /* 0x000fe4000791e004 */
[----:B------:R-:W-:Y:S02]  /*28840*/  IADD3 R2, R13, R5, RZ ;  /* 0x000000050d027210 */ /* 0x000fe40007ffe0ff */
[----:B------:R-:W-:-:S04]  /*28850*/  SHF.R.S32.HI R21, RZ, 0x1f, R21 ;  /* 0x0000001fff157819 */ /* 0x000fc80000011415 */
        /* <DEDUP_REMOVED lines=9> */
.L_x_3282:
[----:B------:R-:W-:Y:S05]  /*288f0*/  BSYNC B1 ;  /* 0x0000000000017941 */ /* 0x000fea0003800000 */
.L_x_3281:
[----:B------:R-:W-:Y:S05]  /*28900*/  @P2 BRA `(.L_x_3275) ;  /* 0x0000000800a02947 */ /* 0x000fea0003800000 */
[----:B0-----:R-:W2:Y:S01]  /*28910*/  LDL.LU R8, [R1+0x60] ;  /* 0x0000600001087983 */ /* 0x001ea20000300800 */
[----:B------:R-:W0:Y:S01]  /*28920*/  LDC R9, c[0x0][0xbe8] ;  /* 0x0002fa00ff097b82 */ /* 0x000e220000000800 */
        /* <DEDUP_REMOVED lines=17> */
[----:B------:R-:W-:-:S06]  /*28a40*/  IMAD.WIDE.U32 R2, R25, UR4, R2 ;  /* 0x0000000419027c25 */ /* 0x000fcc000f8e0002 */
[----:B------:R-:W0:Y:S08]  /*28a50*/  @P0 LDC R7, c[0x0][0xbec] ;  /* 0x0002fb00ff070b82 */ /* 0x000e300000000800 */
[----:B------:R-:W1:Y:S01]  /*28a60*/  @P0 LDC R11, c[0x0][0xbf0] ;  /* 0x0002fc00ff0b0b82 */ /* 0x000e620000000800 */
[----:B--2---:R-:W-:Y:S01]  /*28a70*/  IADD3 R6, R8, R0, RZ ;  /* 0x0000000008067210 */ /* 0x004fe20007ffe0ff */
[----:B------:R-:W-:-:S04]  /*28a80*/  IMAD.IADD R10, R219, 0x1, R8 ;  /* 0x00000001db0a7824 */ /* 0x000fc800078e0208 */
[----:B0-----:R-:W-:-:S04]  /*28a90*/  @P0 IMAD.HI.U32 R0, R6, R7, RZ ;  /* 0x0000000706000227 */ /* 0x001fc800078e00ff */
[----:B------:R-:W-:Y:S01]  /*28aa0*/  IMAD.MOV.U32 R5, RZ, RZ, R6 ;  /* 0x000000ffff057224 */ /* 0x000fe200078e0006 */
[----:B-1----:R-:W-:Y:S01]  /*28ab0*/  @P0 SHF.R.U32.HI R5, RZ, R11, R0 ;  /* 0x0000000bff050219 */ /* 0x002fe20000011600 */
[----:B------:R-:W-:Y:S01]  /*28ac0*/  IMAD R7, R25, UR5, R4 ;  /* 0x0000000519077c24 */ /* 0x000fe2000f8e0204 */
[----:B------:R-:W-:Y:S02]  /*28ad0*/  ULDC.64 UR4, c[0x0][0xae0] ;  /* 0x0002b80000047ab9 */ /* 0x000fe40000000a00 */
[----:B------:R-:W-:Y:S01]  /*28ae0*/  SHF.R.S32.HI R0, RZ, 0x1f, R5 ;  /* 0x0000001fff007819 */ /* 0x000fe20000011405 */
[----:B------:R-:W-:Y:S02]  /*28af0*/  IMAD.IADD R3, R3, 0x1, R7 ;  /* 0x0000000103037824 */ /* 0x000fe400078e0207 */
[----:B------:R-:W-:Y:S02]  /*28b00*/  IMAD.MOV R7, RZ, RZ, -R5 ;  /* 0x000000ffff077224 */ /* 0x000fe400078e0a05 */
[----:B------:R-:W-:-:S02]  /*28b10*/  IMAD R0, R0, UR4, RZ ;  /* 0x0000000400007c24 */ /* 0x000fc4000f8e02ff */
[----:B------:R-:W-:Y:S02]  /*28b20*/  IMAD R7, R9, R7, R6 ;  /* 0x0000000709077224 */ /* 0x000fe400078e0206 */
[----:B------:R-:W-:-:S04]  /*28b30*/  IMAD.WIDE.U32 R2, R5, UR4, R2 ;  /* 0x0000000405027c25 */ /* 0x000fc8000f8e0002 */
        /* <DEDUP_REMOVED lines=15> */
.L_x_3690:
        /* <DEDUP_REMOVED lines=26> */
.L_x_3285:
[----:B------:R-:W-:Y:S05]  /*28dd0*/  BSYNC B1 ;  /* 0x0000000000017941 */ /* 0x000fea0003800000 */
.L_x_3284:
[----:B------:R-:W-:-:S03]  /*28de0*/  UMOV UR4, 0xffffffff ;  /* 0xffffffff00047882 */ /* 0x000fc60000000000 */
[----:B------:R-:W-:Y:S05]  /*28df0*/  BRA.DIV UR4, `(.L_x_3286) ;  /* 0x000000fe049c7947 */ /* 0x000fea000b800000 */
[----:B-1----:R1:W3:Y:S04]  /*28e00*/  SHFL.IDX PT, R3, R2, 0x1, 0x181f ;  /* 0x00381f0002037f89 */ /* 0x0022e800000e0000 */
[----:B--2---:R1:W2:Y:S02]  /*28e10*/  SHFL.IDX PT, R14, R0, 0x1, 0x181f ;  /* 0x00381f00000e7f89 */ /* 0x0042a400000e0000 */
.L_x_3694:
[----:B------:R-:W-:Y:S01]  /*28e20*/  IADD3 R4, R10, 0x20, RZ ;  /* 0x000000200a047810 */ /* 0x000fe20007ffe0ff */
[----:B------:R-:W-:Y:S03]  /*28e30*/  BSSY B1, `(.L_x_3287) ;  /* 0x0000019000017945 */ /* 0x000fe60003800000 */
        /* <DEDUP_REMOVED lines=24> */
.L_x_3288:
[----:B------:R-:W-:Y:S05]  /*28fc0*/  BSYNC B1 ;  /* 0x0000000000017941 */ /* 0x000fea0003800000 */
.L_x_3287:
[----:B------:R-:W-:-:S03]  /*28fd0*/  UMOV UR4, 0xffffffff ;  /* 0xffffffff00047882 */ /* 0x000fc60000000000 */
[----:B------:R-:W-:Y:S05]  /*28fe0*/  BRA.DIV UR4, `(.L_x_3289) ;  /* 0x000000fe04687947 */ /* 0x000fea000b800000 */
[----:B---3--:R3:W4:Y:S04]  /*28ff0*/  SHFL.IDX PT, R3, R2, 0x2, 0x181f ;  /* 0x00581f0002037f89 */ /* 0x00872800000e0000 */
[----:B--2---:R3:W2:Y:S02]  /*29000*/  SHFL.IDX PT, R14, R0, 0x2, 0x181f ;  /* 0x00581f00000e7f89 */ /* 0x0046a400000e0000 */
.L_x_3698:
[----:B------:R-:W-:Y:S01]  /*29010*/  VIADD R4, R10, 0x40 ;  /* 0x000000400a047836 */ /* 0x000fe20000000000 */
[----:B------:R-:W-:Y:S04]  /*29020*/  BSSY B1, `(.L_x_3290) ;  /* 0x0000019000017945 */ /* 0x000fe80003800000 */
[----:B------:R-:W-:-:S13]  /*29030*/  ISETP.GE.AND P0, PT, R4, R21, PT ;  /* 0x000000150400720c */ /* 0x000fda0003f06270 */
[----:B------:R-:W-:Y:S05]  /*29040*/  @P0 BRA `(.L_x_3291) ;  /* 0x0000000000580947 */ /* 0x000fea0003800000 */
[----:B------:R-:W5:Y:S01]  /*29050*/  LDL R13, [R1+0x70] ;  /* 0x00007000010d7983 */ /* 0x000f620000100800 */
[----:B------:R-:W-:-:S03]  /*29060*/  ULDC UR4, c[0x0][0xac8] ;  /* 0x0002b20000047ab9 */ /* 0x000fc60000000800 */
[----:B------:R-:W3:Y:S04]  /*29070*/  LDL R11, [R1+0x74] ;  /* 0x00007400010b7983 */ /* 0x000ee80000100800 */
[----:B------:R-:W3:Y:S04]  /*29080*/  LDL R15, [R1+0x94] ;  /* 0x00009400010f7983 */ /* 0x000ee80000100800 */
[----:B------:R-:W3:Y:S04]  /*29090*/  LDL R20, [R1+0xb0] ;  /* 0x0000b00001147983 */ /* 0x000ee80000100800 */
[----:B------:R-:W3:Y:S01]  /*290a0*/  LDL R12, [R1+0xac] ;  /* 0x0000ac00010c7983 */ /* 0x000ee20000100800 */
[----:B------:R-:W-:-:S02]  /*290b0*/  ISETP.GE.AND P3, PT, R18, UR4, PT ;  /* 0x0000000412007c0c */ /* 0x000fc4000bf66270 */
[----:B------:R-:W-:-:S11]  /*290c0*/  ISETP.GE.AND P2, PT, R218, UR4, PT ;  /* 0x00000004da007c0c */ /* 0x000fd6000bf46270 */
[-C--:B--2---:R-:W-:Y:S02]  /*290d0*/  @!P3 LEA R8, P5, R18, R14.reuse, 0x1 ;  /* 0x0000000e1208b211 */ /* 0x084fe400078a08ff */
[----:B------:R-:W-:Y:S02]  /*290e0*/  @!P2 LEA R6, P4, R218, R14, 0x1 ;  /* 0x0000000eda06a211 */ /* 0x000fe400078808ff */
[----:B----4-:R-:W-:-:S05]  /*290f0*/  @!P3 LEA.HI.X R9, R18, R3, R19, 0x1, P5 ;  /* 0x000000031209b211 */ /* 0x010fca00028f0c13 */
[----:B------:R2:W-:Y:S01]  /*29100*/  @!P3 ST.E.128 desc[UR46][R8.64], RZ ;  /* 0x000000ff0800b985 */ /* 0x0005e2000c101d2e */
[----:B-----5:R-:W-:Y:S02]  /*29110*/  ISETP.GE.AND P1, PT, R13, UR4, PT ;  /* 0x000000040d007c0c */ /* 0x020fe4000bf26270 */
[----:B---3--:R-:W-:Y:S02]  /*29120*/  ISETP.GE.AND P0, PT, R11, UR4, PT ;  /* 0x000000040b007c0c */ /* 0x008fe4000bf06270 */
        /* <DEDUP_REMOVED lines=8> */
.L_x_3291:
[----:B------:R-:W-:Y:S05]  /*291b0*/  BSYNC B1 ;  /* 0x0000000000017941 */ /* 0x000fea0003800000 */
.L_x_3290:
[----:B------:R-:W-:-:S03]  /*291c0*/  UMOV UR4, 0xffffffff ;  /* 0xffffffff00047882 */ /* 0x000fc60000000000 */
[----:B------:R-:W-:Y:S05]  /*291d0*/  BRA.DIV UR4, `(.L_x_3292) ;  /* 0x000000fe04347947 */ /* 0x000fea000b800000 */
[----:B----4-:R4:W0:Y:S04]  /*291e0*/  SHFL.IDX PT, R3, R2, 0x3, 0x181f ;  /* 0x00781f0002037f89 */ /* 0x01082800000e0000 */
[----:B--2---:R4:W2:Y:S02]  /*291f0*/  SHFL.IDX PT, R14, R0, 0x3, 0x181f ;  /* 0x00781f00000e7f89 */ /* 0x0048a400000e0000 */
.L_x_3702:
[----:B01-34-:R-:W-:-:S05]  /*29200*/  VIADD R0, R10, 0x60 ;  /* 0x000000600a007836 */ /* 0x01bfca0000000000 */
        /* <DEDUP_REMOVED lines=12> */
[----:B------:R-:W-:-:S05]  /*292d0*/  @!P3 LEA.HI.X R5, R18, R3, R19, 0x1, P5 ;  /* 0x000000031205b211 */ /* 0x000fca00028f0c13 */
        /* <DEDUP_REMOVED lines=11> */
.L_x_3275:
[----:B------:R-:W-:Y:S05]  /*29390*/  BSYNC B0 ;  /* 0x0000000000007941 */ /* 0x000fea0003800000 */
.L_x_3260:
[----:B------:R-:W-:Y:S02]  /*293a0*/  ULDC UR4, c[0x0][0xc3c] ;  /* 0x00030f0000047ab9 */ /* 0x000fe40000000800 */
[----:B------:R-:W-:-:S13]  /*293b0*/  ISETP.GE.AND P0, PT, R35, UR4, PT ;  /* 0x0000000423007c0c */ /* 0x000fda000bf06270 */
[----:B------:R-:W-:Y:S05]  /*293c0*/  @!P0 BRA `(.L_x_3293) ;  /* 0xfffffd8400ac8947 */ /* 0x000fea000383ffff */
[----:B------:R-:W-:Y:S05]  /*293d0*/  BRA `(.L_x_3057) ;  /* 0x0000009000d47947 */ /* 0x000fea0003800000 */
.L_x_3055:
[----:B------:R-:W-:-:S08]  /*293e0*/  NOP ;  /* 0x0000000000007918 */ /* 0x000fd00000000000 */
[----:B------:R-:W0:-:S00]  /*293f0*/  USETMAXREG.DEALLOC.CTAPOOL 0x28 ;  /* 0x00000028000079c8 */ /* 0x000e0000080e0500 */
        /* <DEDUP_REMOVED lines=15> */
[----:B------:R-:W-:Y:S02]  /*294f0*/  IMAD.MOV.U32 R0, RZ, RZ, RZ ;  /* 0x000000ffff007224 */ /* 0x000fe400078e00ff */
[----:B------:R-:W-:Y:S01]  /*29500*/  IMAD.MOV.U32 R9, RZ, RZ, RZ ;  /* 0x000000ffff097224 */ /* 0x000fe200078e00ff */
        /* <DEDUP_REMOVED lines=41> */
.L_x_3297:
        /* <DEDUP_REMOVED lines=34> */
[----:B------:R-:W-:-:S04]  /*299c0*/  IADD3 R6, R3, R6, RZ ;  /* 0x0000000603067210 */ /* 0x000fc80007ffe0ff */
[----:B------:R-:W-:-:S13]  /*299d0*/  ISETP.GT.AND P6, PT, R6, UR6, PT ;  /* 0x0000000606007c0c */ /* 0x000fda000bfc4270 */
[----:B------:R-:W-:Y:S05]  /*299e0*/  @!P6 BRA `(.L_x_3297) ;  /* 0xfffffffc006ce947 */ /* 0x000fea000383ffff */
.L_x_3295:
        /* <DEDUP_REMOVED lines=13> */
.L_x_3298:
[----:B-1----:R-:W-:Y:S02]  /*29ac0*/  IMAD R16, R16, UR5, R3 ;  /* 0x0000000510107c24 */ /* 0x002fe4000f8e0203 */
[----:B------:R-:W-:-:S03]  /*29ad0*/  VIADD R19, R19, UR4 ;  /* 0x0000000413137c36 */ /* 0x000fc60008000000 */
[----:B0-----:R-:W-:Y:S01]  /*29ae0*/  IADD3 R5, -R16, UR6, RZ ;  /* 0x0000000610057c10 */ /* 0x001fe2000fffe1ff */
[----:B------:R-:W-:Y:S06]  /*29af0*/  @!P1 BRA `(.L_x_3299) ;  /* 0x0000000000e89947 */ /* 0x000fec0003800000 */
[-C--:B--2---:R-:W-:Y:S02]  /*29b00*/  IABS R12, R0.reuse ;  /* 0x00000000000c7213 */ /* 0x084fe40000000000 */
[----:B------:R-:W-:Y:S02]  /*29b10*/  IABS R4, R9 ;  /* 0x0000000900047213 */ /* 0x000fe40000000000 */
[----:B------:R-:W0:Y:S01]  /*29b20*/  I2F.RP R6, R12 ;  /* 0x0000000c00067306 */ /* 0x000e220000209400 */
[----:B------:R-:W-:-:S07]  /*29b30*/  IABS R10, R0 ;  /* 0x00000000000a7213 */ /* 0x000fce0000000000 */
[----:B------:R-:W1:Y:S08]  /*29b40*/  I2F.RP R8, R4 ;  /* 0x0000000400087306 */ /* 0x000e700000209400 */
[----:B0-----:R-:W0:Y:S08]  /*29b50*/  MUFU.RCP R6, R6 ;  /* 0x0000000600067308 */ /* 0x001e300000001000 */
[----:B-1----:R-:W-:Y:S01]  /*29b60*/  MUFU.RCP R8, R8 ;  /* 0x0000000800087308 */ /* 0x002fe20000001000 */
[----:B0-----:R-:W-:Y:S01]  /*29b70*/  VIADD R2, R6, 0xffffffe ;  /* 0x0ffffffe06027836 */ /* 0x001fe20000000000 */
[----:B------:R-:W-:-:S06]  /*29b80*/  IABS R6, R5 ;  /* 0x0000000500067213 */ /* 0x000fcc0000000000 */
[----:B------:R0:W1:Y:S02]  /*29b90*/  F2I.FTZ.U32.TRUNC.NTZ R3, R2 ;  /* 0x0000000200037305 */ /* 0x000064000021f000 */
[----:B0-----:R-:W-:Y:S01]  /*29ba0*/  MOV R2, RZ ;  /* 0x000000ff00027202 */ /* 0x001fe20000000f00 */
        /* <DEDUP_REMOVED lines=17> */
[----:B------:R-:W-:Y:S02]  /*29cc0*/  IABS R2, R9 ;  /* 0x0000000900027213 */ /* 0x000fe40000000000 */
[----:B0-----:R-:W-:Y:S01]  /*29cd0*/  IADD3 R11, RZ, -R3, RZ ;  /* 0x80000003ff0b7210 */ /* 0x001fe20007ffe0ff */
        /* <DEDUP_REMOVED lines=28> */
.L_x_3299:
        /* <DEDUP_REMOVED lines=10> */
[----:B0-----:R-:W-:-:S06]  /*29f40*/  IADD3 R8, R6, 0xffffffe, RZ ;  /* 0x0ffffffe06087810 */ /* 0x001fcc0007ffe0ff */
        /* <DEDUP_REMOVED lines=34> */
[----:B------:R-:W-:Y:S01]  /*2a170*/  IMAD.HI.U32 R2, R3, R5, R2 ;  /* 0x0000000503027227 */ /* 0x000fe200078e0002 */
[----:B------:R-:W-:-:S05]  /*2a180*/  IADD3 R3, RZ, -R10, RZ ;  /* 0x8000000aff037210 */ /* 0x000fca0007ffe0ff */
        /* <DEDUP_REMOVED lines=14> */
.L_x_3300:
[----:B------:R-:W-:-:S05]  /*2a270*/  LOP3.LUT R17, RZ, R2, RZ, 0x33, !PT ;  /* 0x00000002ff117212 */ /* 0x000fca00078e33ff */
[----:B------:R-:W-:Y:S01]  /*2a280*/  IMAD.IADD R17, R0, 0x1, R17 ;  /* 0x0000000100117824 */ /* 0x000fe200078e0211 */
[----:B------:R-:W-:Y:S06]  /*2a290*/  BRA `(.L_x_3301) ;  /* 0x00000000000c7947 */ /* 0x000fec0003800000 */
.L_x_3296:
[----:B------:R-:W-:Y:S01]  /*2a2a0*/  MOV R17, RZ ;  /* 0x000000ff00117202 */ /* 0x000fe20000000f00 */
[----:B------:R-:W-:Y:S02]  /*2a2b0*/  IMAD.U32 R16, RZ, RZ, UR6 ;  /* 0x00000006ff107e24 */ /* 0x000fe4000f8e00ff */
[----:B------:R-:W-:-:S07]  /*2a2c0*/  IMAD.MOV.U32 R18, RZ, RZ, RZ ;  /* 0x000000ffff127224 */ /* 0x000fce00078e00ff */
.L_x_3301:
[----:B------:R-:W-:-:S13]  /*2a2d0*/  ISETP.NE.AND P0, PT, R7, RZ, PT ;  /* 0x000000ff0700720c */ /* 0x000fda0003f05270 */
[----:B------:R-:W0:Y:S01]  /*2a2e0*/  @!P0 S2R R3, SR_CgaCtaId ;  /* 0x0000000000038919 */ /* 0x000e220000008800 */
[----:B------:R-:W-:-:S04]  /*2a2f0*/  @!P0 MOV R0, 0x400 ;  /* 0x0000040000008802 */ /* 0x000fc80000000f00 */
[----:B0-----:R-:W-:-:S05]  /*2a300*/  @!P0 LEA R0, R3, R0, 0x18 ;  /* 0x0000000003008211 */ /* 0x001fca00078ec0ff */
[----:B------:R2:W-:Y:S01]  /*2a310*/  @!P0 STS.128 [R0+0x388d0], R16 ;  /* 0x0388d01000008388 */ /* 0x0005e20000000c00 */
[----:B------:R-:W-:Y:S06]  /*2a320*/  BAR.ARV 0x5, 0x180 ;  /* 0x0146000000007b1d */ /* 0x000fec0000002000 */
.L_x_3294:
[----:B------:R3:W-:Y:S01]  /*2a330*/  STL [R1+0x38], RZ ;  /* 0x000038ff01007387 */ /* 0x0007e20000100800 */
[----:B------:R-:W-:Y:S01]  /*2a340*/  ULDC UR4, c[0x0][0xc3c] ;  /* 0x00030f0000047ab9 */ /* 0x000fe20000000800 */
[----:B------:R-:W-:Y:S01]  /*2a350*/  IMAD.MOV.U32 R34, RZ, RZ, 0x1 ;  /* 0x00000001ff227424 */ /* 0x000fe200078e00ff */
[----:B-1----:R-:W-:Y:S01]  /*2a360*/  ISETP.GE.AND P0, PT, R19, UR4, PT ;  /* 0x0000000413007c0c */ /* 0x002fe2000bf06270 */
[----:B------:R-:W-:-:S12]  /*2a370*/  IMAD.MOV.U32 R30, RZ, RZ, RZ ;  /* 0x000000ffff1e7224 */ /* 0x000fd800078e00ff */
[----:B---3--:R-:W-:Y:S05]  /*2a380*/  @P0 BRA `(.L_x_3302) ;  /* 0x0000007c00ec0947 */ /* 0x008fea0003800000 */
[----:B------:R-:W0:Y:S01]  /*2a390*/  S2R R10, SR_TID.X ;  /* 0x00000000000a7919 */ /* 0x000e220000002100 */
[----:B------:R-:W1:Y:S01]  /*2a3a0*/  S2UR UR4, SR_CgaCtaId ;  /* 0x00000000000479c3 */ /* 0x000e620000008800 */
[----:B------:R-:W-:Y:S01]  /*2a3b0*/  MOV R22, 0x400 ;  /* 0x0000040000167802 */ /* 0x000fe20000000f00 */
[----:B------:R-:W-:Y:S01]  /*2a3c0*/  BSSY B7, `(.L_x_3302) ;  /* 0x00007f7000077945 */ /* 0x000fe20003800000 */
[----:B------:R-:W-:Y:S01]  /*2a3d0*/  IMAD.MOV.U32 R35, RZ, RZ, 0x1 ;  /* 0x00000001ff237424 */ /* 0x000fe200078e00ff */
[----:B------:R-:W-:Y:S01]  /*2a3e0*/  MOV R32, RZ ;  /* 0x000000ff00207202 */ /* 0x000fe20000000f00 */
[----:B------:R-:W-:Y:S01]  /*2a3f0*/  IMAD.MOV.U32 R30, RZ, RZ, RZ ;  /* 0x000000ffff1e7224 */ /* 0x000fe200078e00ff */
[----:B------:R-:W-:Y:S01]  /*2a400*/  ULDC.64 UR40, c[0x0][0x198] ;  /* 0x0000660000287ab9 */ /* 0x000fe20000000a00 */
[----:B------:R-:W-:Y:S01]  /*2a410*/  IMAD.MOV.U32 R34, RZ, RZ, 0x1 ;  /* 0x00000001ff227424 */ /* 0x000fe200078e00ff */
[----:B------:R-:W-:Y:S02]  /*2a420*/  ULOP3.LUT UR39, UR36, 0x2, URZ, 0xfc, !UPT ;  /* 0x0000000224277892 */ /* 0x000fe4000f8efc3f */
[----:B------:R-:W-:Y:S01]  /*2a430*/  ULOP3.LUT UR37, UR36, 0x1, URZ, 0xfc, !UPT ;  /* 0x0000000124257892 */ /* 0x000fe2000f8efc3f */
[----:B------:R-:W-:Y:S01]  /*2a440*/  ULDC UR38, c[0x0][0xc] ;  /* 0x0000030000267ab9 */ /* 0x000fe20000000800 */
[C---:B0-----:R-:W-:Y:S01]  /*2a450*/  IMAD.SHL.U32 R2, R10.reuse, 0x10, RZ ;  /* 0x000000100a027824 */ /* 0x041fe200078e00ff */
[C---:B------:R-:W-:Y:S01]  /*2a460*/  SHF.L.U32 R5, R10.reuse, 0x1, RZ ;  /* 0x000000010a057819 */ /* 0x040fe200000006ff */
[C---:B------:R-:W-:Y:S01]  /*2a470*/  IMAD.SHL.U32 R28, R10.reuse, 0x80, RZ ;  /* 0x000000800a1c7824 */ /* 0x040fe200078e00ff */
[----:B------:R-:W-:-:S02]  /*2a480*/  LOP3.LUT R8, R10, 0x7f, RZ, 0xc0, !PT ;  /* 0x0000007f0a087812 */ /* 0x000fc400078ec0ff */
[----:B------:R-:W-:Y:S02]  /*2a490*/  LOP3.LUT R4, R2, 0x3f0, RZ, 0xc0, !PT ;  /* 0x000003f002047812 */ /* 0x000fe400078ec0ff */
[--C-:B------:R-:W-:Y:S01]  /*2a4a0*/  SHF.R.U32.HI R3, RZ, 0x1, R10.reuse ;  /* 0x00000001ff037819 */ /* 0x100fe2000001160a */
[----:B------:R-:W-:Y:S01]  /*2a4b0*/  IMAD.SHL.U32 R7, R8, 0x40, RZ ;  /* 0x0000004008077824 */ /* 0x000fe200078e00ff */
[----:B--2---:R-:W-:Y:S02]  /*2a4c0*/  LOP3.LUT R0, R28, 0x380, RZ, 0xc0, !PT ;  /* 0x000003801c007812 */ /* 0x004fe400078ec0ff */
[----:B------:R-:W-:Y:S02]  /*2a4d0*/  LOP3.LUT R9, R4, 0x70, R5, 0x78, !PT ;  /* 0x0000007004097812 */ /* 0x000fe400078e7805 */
[C---:B------:R-:W-:Y:S02]  /*2a4e0*/  LOP3.LUT R3, R0.reuse, 0x30, R3, 0xf8, !PT ;  /* 0x0000003000037812 */ /* 0x040fe400078ef803 */
[----:B------:R-:W-:Y:S01]  /*2a4f0*/  LOP3.LUT R5, R0, 0x10, R10, 0xf8, !PT ;  /* 0x0000001000057812 */ /* 0x000fe200078ef80a */
[----:B------:R-:W-:Y:S01]  /*2a500*/  IMAD.SHL.U32 R0, R8, 0x10, RZ ;  /* 0x0000001008007824 */ /* 0x000fe200078e00ff */
[----:B------:R-:W-:-:S02]  /*2a510*/  LOP3.LUT R4, R28, 0x400, RZ, 0xc0, !PT ;  /* 0x000004001c047812 */ /* 0x000fc400078ec0ff */
[--C-:B------:R-:W-:Y:S02]  /*2a520*/  LOP3.LUT R3, R3, 0x70, R2.reuse, 0x78, !PT ;  /* 0x0000007003037812 */ /* 0x100fe400078e7802 */
[----:B------:R-:W-:Y:S02]  /*2a530*/  LOP3.LUT R4, R4, 0x1800, R7, 0xf8, !PT ;  /* 0x0000180004047812 */ /* 0x000fe400078ef807 */
[----:B------:R-:W-:Y:S02]  /*2a540*/  LOP3.LUT R5, R5, 0x70, R2, 0x78, !PT ;  /* 0x0000007005057812 */ /* 0x000fe400078e7802 */
[----:B------:R-:W-:Y:S01]  /*2a550*/  LOP3.LUT R6, R9, 0x400, R0, 0xf8, !PT ;  /* 0x0000040009067812 */ /* 0x000fe200078ef800 */
[----:B------:R-:W-:Y:S01]  /*2a560*/  IMAD.MOV.U32 R0, RZ, RZ, 0x40 ;  /* 0x00000040ff007424 */ /* 0x000fe200078e00ff */
[----:B------:R-:W-:Y:S02]  /*2a570*/  R2P PR, R10, 0x6 ;  /* 0x000000060a007804 */ /* 0x000fe40000000000 */
[----:B------:R-:W-:Y:S01]  /*2a580*/  LOP3.LUT R28, R3, 0xc00, R28, 0xf8, !PT ;  /* 0x00000c00031c7812 */ /* 0x000fe200078ef81c */
[----:B------:R-:W-:Y:S01]  /*2a590*/  IMAD.MOV.U32 R3, RZ, RZ, 0x20 ;  /* 0x00000020ff037424 */ /* 0x000fe200078e00ff */
[----:B------:R-:W-:Y:S01]  /*2a5a0*/  LOP3.LUT R29, R4, R5, RZ, 0xfc, !PT ;  /* 0x00000005041d7212 */ /* 0x000fe200078efcff */
[----:B-1----:R-:W-:Y:S01]  /*2a5b0*/  IMAD.U32 R4, RZ, RZ, UR4 ;  /* 0x00000004ff047e24 */ /* 0x002fe2000f8e00ff */
[----:B------:R-:W-:Y:S01]  /*2a5c0*/  SEL R0, R0, 0xffffffc0, !P2 ;  /* 0xffffffc000007807 */ /* 0x000fe20005000000 */
[----:B------:R-:W-:Y:S01]  /*2a5d0*/  STL [R1+0x20], R6 ;  /* 0x0000200601007387 */ /* 0x000fe20000100800 */
[----:B------:R-:W-:-:S02]  /*2a5e0*/  SEL R3, R3, 0xffffffe0, !P1 ;  /* 0xffffffe003037807 */ /* 0x000fc40004800000 */
[----:B------:R-:W-:Y:S01]  /*2a5f0*/  SHF.R.U32.HI R5, RZ, 0x3, R8 ;  /* 0x00000003ff057819 */ /* 0x000fe20000011608 */
[----:B------:R-:W-:Y:S01]  /*2a600*/  STL [R1+0x38], RZ ;  /* 0x000038ff01007387 */ /* 0x000fe20000100800 */
[----:B------:R-:W-:Y:S02]  /*2a610*/  LEA R22, R4, R22, 0x18 ;  /* 0x0000001604167211 */ /* 0x000fe400078ec0ff */
[----:B------:R-:W-:Y:S01]  /*2a620*/  LOP3.LUT R33, R2, 0x70, RZ, 0xc0, !PT ;  /* 0x0000007002217812 */ /* 0x000fe200078ec0ff */
[----:B------:R-:W-:Y:S01]  /*2a630*/  STL [R1+0x14], R0 ;  /* 0x0000140001007387 */ /* 0x000fe20000100800 */
[----:B------:R-:W-:Y:S01]  /*2a640*/  LOP3.LUT R2, R5, 0x70, R2, 0xf8, !PT ;  /* 0x0000007005027812 */ /* 0x000fe200078ef802 */
[----:B------:R-:W-:Y:S01]  /*2a650*/  IMAD.IADD R2, R22, 0x1, R6 ;  /* 0x0000000116027824 */ /* 0x000fe200078e0206 */
[----:B------:R-:W-:Y:S01]  /*2a660*/  LOP3.LUT R36, R29, 0x2000, RZ, 0xfc, !PT ;  /* 0x000020001d247812 */ /* 0x000fe200078efcff */
[----:B------:R0:W-:Y:S04]  /*2a670*/  STL [R1+0x10], R4 ;  /* 0x0000100401007387 */ /* 0x0001e80000100800 */
[----:B------:R1:W-:Y:S01]  /*2a680*/  STL [R1+0x18], R3 ;  /* 0x0000180301007387 */ /* 0x0003e20000100800 */
[----:B0-----:R-:W-:-:S02]  /*2a690*/  IMAD.IADD R4, R0, 0x1, R3 ;  /* 0x0000000100047824 */ /* 0x001fc400078e0203 */
[----:B------:R-:W-:Y:S01]  /*2a6a0*/  IMAD.IADD R0, R0, 0x1, R28 ;  /* 0x0000000100007824 */ /* 0x000fe200078e021c */
[----:B-1----:R-:W-:Y:S02]  /*2a6b0*/  LOP3.LUT R3, R33, 0x80, RZ, 0xfc, !PT ;  /* 0x0000008021037812 */ /* 0x002fe400078efcff */
[----:B------:R0:W-:Y:S04]  /*2a6c0*/  STL [R1+0x1c], R4 ;  /* 0x00001c0401007387 */ /* 0x0001e80000100800 */
[----:B------:R0:W-:Y:S04]  /*2a6d0*/  STL [R1+0x28], R2 ;  /* 0x0000280201007387 */ /* 0x0001e80000100800 */
[----:B------:R0:W-:Y:S02]  /*2a6e0*/  STL [R1+0x24], R0 ;  /* 0x0000240001007387 */ /* 0x0001e40000100800 */
.L_x_3420:
[----:B-1----:R-:W1:Y:S02]  /*2a6f0*/  LDC.64 R24, c[0x0][0xc88] ;  /* 0x00032200ff187b82 */ /* 0x002e640000000a00 */
[----:B-1----:R-:W-:-:S06]  /*2a700*/  IMAD.WIDE R24, R19, 0x4, R24 ;  /* 0x0000000413187825 */ /* 0x002fcc00078e0218 */
[----:B0-----:R-:W0:Y:S01]  /*2a710*/  LDG.E R24, desc[UR46][R24.64] ;  /* 0x0000002e18187981 */ /* 0x001e22000c1e1900 */
[----:B------:R-:W-:Y:S05]  /*2a720*/  YIELD ;  /* 0x0000000000007946 */ /* 0x000fea0003800000 */
[----:B------:R-:W-:Y:S01]  /*2a730*/  ULDC.64 UR4, c[0x0][0xa28] ;  /* 0x00028a0000047ab9 */ /* 0x000fe20000000a00 */
[----:B------:R-:W-:Y:S01]  /*2a740*/  ULDC.64 UR8, c[0x0][0xa18] ;  /* 0x0002860000087ab9 */ /* 0x000fe20000000a00 */
[----:B------:R-:W-:Y:S01]  /*2a750*/  ISETP.NE.U32.AND P0, PT, RZ, UR4, PT ;  /* 0x00000004ff007c0c */ /* 0x000fe2000bf05070 */
[----:B------:R-:W-:Y:S01]  /*2a760*/  IMAD.MOV.U32 R10, RZ, RZ, RZ ;  /* 0x000000ffff0a7224 */ /* 0x000fe200078e00ff */
[----:B------:R-:W-:-:S02]  /*2a770*/  ULDC.64 UR6, c[0x0][0xa10] ;  /* 0x0002840000067ab9 */ /* 0x000fc40000000a00 */
[----:B------:R-:W-:Y:S02]  /*2a780*/  ISETP.NE.AND.EX P0, PT, RZ, UR5, PT, P0 ;  /* 0x00000005ff007c0c */ /* 0x000fe4000bf05300 */
[----:B------:R-:W-:-:S04]  /*2a790*/  ISETP.NE.U32.AND P2, PT, RZ, UR8, PT ;  /* 0x00000008ff007c0c */ /* 0x000fc8000bf45070 */
[----:B------:R-:W-:Y:S01]  /*2a7a0*/  ISETP.NE.AND.EX P2, PT, RZ, UR9, PT, P2 ;  /* 0x00000009ff007c0c */ /* 0x000fe2000bf45320 */
[----:B------:R-:W-:Y:S01]  /*2a7b0*/  IMAD.MOV.U32 R31, RZ, RZ, RZ ;  /* 0x000000ffff1f7224 */ /* 0x000fe200078e00ff */
[----:B0-2---:R-:W-:-:S05]  /*2a7c0*/  SHF.R.S32.HI R0, RZ, 0x1f, R24 ;  /* 0x0000001fff007819 */ /* 0x005fca0000011418 */
[C---:B------:R-:W-:Y:S02]  /*2a7d0*/  @P0 LEA R2, P1, R24.reuse, UR4, 0x2 ;  /* 0x0000000418020c11 */ /* 0x040fe4000f8210ff */
[C---:B------:R-:W-:Y:S01]  /*2a7e0*/  SHF.L.U32 R25, R24.reuse, 0x2, RZ ;  /* 0x0000000218197819 */ /* 0x040fe200000006ff */
[----:B------:R0:W-:Y:S01]  /*2a7f0*/  STL [R1+0x34], R0 ;  /* 0x0000340001007387 */ /* 0x0001e20000100800 */
[C-C-:B------:R-:W-:Y:S01]  /*2a800*/  @P0 LEA.HI.X R3, R24.reuse, UR5, R0.reuse, 0x2, P1 ;  /* 0x0000000518030c11 */ /* 0x140fe200088f1400 */
[----:B------:R-:W-:Y:S01]  /*2a810*/  ULDC.64 UR4, c[0x0][0xa00] ;  /* 0x0002800000047ab9 */ /* 0x000fe20000000a00 */
[----:B------:R-:W-:-:S03]  /*2a820*/  SHF.L.U64.HI R26, R24, 0x2, R0 ;  /* 0x00000002181a7819 */ /* 0x000fc60000010200 */
[----:B------:R1:W2:Y:S01]  /*2a830*/  @P0 LDG.E R10, desc[UR46][R2.64] ;  /* 0x0000002e020a0981 */ /* 0x0002a2000c1e1900 */
[----:B------:R-:W-:Y:S02]  /*2a840*/  ISETP.NE.U32.AND P0, PT, RZ, UR4, PT ;  /* 0x00000004ff007c0c */ /* 0x000fe4000bf05070 */
[----:B------:R-:W-:Y:S01]  /*2a850*/  ISETP.NE.U32.AND P1, PT, RZ, UR6, PT ;  /* 0x00000006ff007c0c */ /* 0x000fe2000bf25070 */
[----:B0-----:R-:W-:Y:S01]  /*2a860*/  IMAD.MOV.U32 R0, RZ, RZ, RZ ;  /* 0x000000ffff007224 */ /* 0x001fe200078e00ff */
[----:B------:R-:W-:Y:S02]  /*2a870*/  ISETP.NE.AND.EX P0, PT, RZ, UR5, PT, P0 ;  /* 0x00000005ff007c0c */ /* 0x000fe4000bf05300 */
[----:B------:R-:W-:Y:S02]  /*2a880*/  ISETP.NE.AND.EX P1, PT, RZ, UR7, PT, P1 ;  /* 0x00000007ff007c0c */ /* 0x000fe4000bf25310 */
[C---:B------:R-:W-:Y:S02]  /*2a890*/  IADD3 R4, P4, R25.reuse, UR6, RZ ;  /* 0x0000000619047c10 */ /* 0x040fe4000ff9e0ff */
[----:B-1----:R-:W-:Y:S01]  /*2a8a0*/  IADD3 R2, P3, R25, UR4, RZ ;  /* 0x0000000419027c10 */ /* 0x002fe2000ff7e0ff */
[----:B------:R-:W-:Y:S01]  /*2a8b0*/  ULDC UR4, c[0x0][0x288] ;  /* 0x0000a20000047ab9 */ /* 0x000fe20000000800 */
[----:B------:R-:W-:-:S02]  /*2a8c0*/  IADD3.X R5, R26, UR7, RZ, P4, !PT ;  /* 0x000000071a057c10 */ /* 0x000fc4000a7fe4ff */
[C---:B------:R-:W-:Y:S02]  /*2a8d0*/  IADD3.X R3, R26.reuse, UR5, RZ, P3, !PT ;  /* 0x000000051a037c10 */ /* 0x040fe40009ffe4ff */
[----:B------:R-:W-:Y:S01]  /*2a8e0*/  @P2 IADD3 R6, P3, R25, UR8, RZ ;  /* 0x0000000819062c10 */ /* 0x000fe2000ff7e0ff */
[----:B------:R-:W-:Y:S01]  /*2a8f0*/  IMAD.U32 R8, RZ, RZ, UR4 ;  /* 0x00000004ff087e24 */ /* 0x000fe2000f8e00ff */
[----:B------:R-:W-:Y:S01]  /*2a900*/  ULDC.64 UR4, c[0x0][0x418] ;  /* 0x0001060000047ab9 */ /* 0x000fe20000000a00 */
[----:B------:R-:W5:Y:S01]  /*2a910*/  @P0 LDG.E R31, desc[UR46][R2.64] ;  /* 0x0000002e021f0981 */ /* 0x000f62000c1e1900 */
[----:B------:R-:W-:-:S03]  /*2a920*/  @P2 IADD3.X R7, R26, UR9, RZ, P3, !PT ;  /* 0x000000091a072c10 */ /* 0x000fc60009ffe4ff */
[----:B------:R-:W5:Y:S04]  /*2a930*/  @P1 LDG.E R0, desc[UR46][R4.64] ;  /* 0x0000002e04001981 */ /* 0x000f68000c1e1900 */
[----:B------:R0:W3:Y:S01]  /*2a940*/  @P2 LDG.E R8, desc[UR46][R6.64] ;  /* 0x0000002e06082981 */ /* 0x0000e2000c1e1900 */
        /* <DEDUP_REMOVED lines=8> */
[----:B---3--:R0:W-:Y:S01]  /*2a9d0*/  STL [R1+0x2c], R8 ;  /* 0x00002c0801007387 */ /* 0x0081e20000100800 */
[----:B------:R-:W-:-:S03]  /*2a9e0*/  IMAD.MOV.U32 R9, RZ, RZ, R8 ;  /* 0x000000ffff097224 */ /* 0x000fc600078e0008 */
[----:B--2---:R1:W-:Y:S01]  /*2a9f0*/  STL [R1+0x8], R10 ;  /* 0x0000080a01007387 */ /* 0x0043e20000100800 */
[----:B0-----:R-:W-:Y:S01]  /*2aa00*/  IMAD.U32 R8, RZ, RZ, UR4 ;  /* 0x00000004ff087e24 */ /* 0x001fe2000f8e00ff */
[----:B------:R-:W-:Y:S06]  /*2aa10*/  @P2 BRA `(.L_x_3303) ;  /* 0x0000000000142947 */ /* 0x000fec0003800000 */
[----:B------:R-:W-:Y:S05]  /*2aa20*/  @!P0 BRA `(.L_x_3303) ;  /* 0x0000000000108947 */ /* 0x000fea0003800000 */
[----:B------:R-:W2:Y:S04]  /*2aa30*/  LDG.E R7, desc[UR46][R2.64] ;  /* 0x0000002e02077981 */ /* 0x000ea8000c1e1900 */
[----:B------:R-:W2:Y:S02]  /*2aa40*/  LDG.E R2, desc[UR46][R2.64+0x4] ;  /* 0x0000042e02027981 */ /* 0x000ea4000c1e1900 */
[----:B--2---:R-:W-:-:S05]  /*2aa50*/  IADD3 R9, -R7, R2, RZ ;  /* 0x0000000207097210 */ /* 0x004fca0007ffe1ff */
[----:B------:R0:W-:Y:S02]  /*2aa60*/  STL [R1+0x2c], R9 ;  /* 0x00002c0901007387 */ /* 0x0001e40000100800 */
.L_x_3303:
[----:B------:R-:W-:Y:S01]  /*2aa70*/  ULDC.64 UR4, c[0x0][0xa20] ;  /* 0x0002880000047ab9 */ /* 0x000fe20000000a00 */
[C---:B------:R-:W-:Y:S01]  /*2aa80*/  LOP3.LUT R7, R18.reuse, 0xff000000, RZ, 0xc0, !PT ;  /* 0xff00000012077812 */ /* 0x040fe200078ec0ff */
[----:B------:R-:W-:Y:S01]  /*2aa90*/  IMAD.MOV.U32 R37, RZ, RZ, R24 ;  /* 0x000000ffff257224 */ /* 0x000fe200078e0018 */
[----:B------:R-:W-:Y:S02]  /*2aaa0*/  ISETP.NE.U32.AND P0, PT, RZ, UR4, PT ;  /* 0x00000004ff007c0c */ /* 0x000fe4000bf05070 */
[----:B------:R-:W-:Y:S02]  /*2aab0*/  SHF.R.U32.HI R7, RZ, 0x8, R7 ;  /* 0x00000008ff077819 */ /* 0x000fe40000011607 */
[----:B------:R-:W-:Y:S02]  /*2aac0*/  ISETP.NE.AND.EX P0, PT, RZ, UR5, PT, P0 ;  /* 0x00000005ff007c0c */ /* 0x000fe4000bf05300 */
[C---:B------:R-:W-:Y:S02]  /*2aad0*/  LOP3.LUT R2, R18.reuse, 0xff0000, RZ, 0xc0, !PT ;  /* 0x00ff000012027812 */ /* 0x040fe400078ec0ff */
[----:B------:R-:W-:-:S02]  /*2aae0*/  LOP3.LUT R18, R18, 0xffff, RZ, 0xc0, !PT ;  /* 0x0000ffff12127812 */ /* 0x000fc400078ec0ff */
[----:B------:R-:W-:-:S07]  /*2aaf0*/  LEA.HI R7, R2, R7, RZ, 0x10 ;  /* 0x0000000702077211 */ /* 0x000fce00078f80ff */
[----:B------:R-:W-:Y:S05]  /*2ab00*/  @!P0 BRA `(.L_x_3304) ;  /* 0x0000000000108947 */ /* 0x000fea0003800000 */
[----:B------:R-:W-:-:S04]  /*2ab10*/  IADD3 R2, P0, R25, UR4, RZ ;  /* 0x0000000419027c10 */ /* 0x000fc8000ff1e0ff */
[----:B------:R-:W-:-:S05]  /*2ab20*/  IADD3.X R3, R26, UR5, RZ, P0, !PT ;  /* 0x000000051a037c10 */ /* 0x000fca00087fe4ff */
[----:B------:R2:W5:Y:S01]  /*2ab30*/  LDG.E R8, desc[UR46][R2.64] ;  /* 0x0000002e02087981 */ /* 0x000562000c1e1900 */
[----:B------:R-:W-:Y:S05]  /*2ab40*/  BRA `(.L_x_3305) ;  /* 0x0000000000247947 */ /* 0x000fea0003800000 */
.L_x_3304:
[----:B------:R-:W-:Y:S02]  /*2ab50*/  ULDC.64 UR4, c[0x0][0xa08] ;  /* 0x0002820000047ab9 */ /* 0x000fe40000000a00 */
[----:B------:R-:W-:-:S04]  /*2ab60*/  ISETP.NE.U32.AND P0, PT, RZ, UR4, PT ;  /* 0x00000004ff007c0c */ /* 0x000fc8000bf05070 */
[----:B------:R-:W-:-:S13]  /*2ab70*/  ISETP.NE.AND.EX P0, PT, RZ, UR5, PT, P0 ;  /* 0x00000005ff007c0c */ /* 0x000fda000bf05300 */
[----:B------:R-:W-:Y:S05]  /*2ab80*/  @!P0 BRA `(.L_x_3305) ;  /* 0x0000000000148947 */ /* 0x000fea0003800000 */
[----:B------:R-:W2:Y:S02]  /*2ab90*/  LDC.64 R2, c[0x0][0xa08] ;  /* 0x00028200ff027b82 */ /* 0x000ea40000000a00 */
[----:B--2---:R-:W-:-:S05]  /*2aba0*/  IMAD.WIDE R2, R37, 0x4, R2 ;  /* 0x0000000425027825 */ /* 0x004fca00078e0202 */
[----:B------:R-:W2:Y:S04]  /*2abb0*/  LDG.E R8, desc[UR46][R2.64] ;  /* 0x0000002e02087981 */ /* 0x000ea8000c1e1900 */
[----:B------:R-:W2:Y:S02]  /*2abc0*/  LDG.E R2, desc[UR46][R2.64+0x4] ;  /* 0x0000042e02027981 */ /* 0x000ea4000c1e1900 */
[----:B--2---:R-:W-:-:S07]  /*2abd0*/  IMAD.IADD R8, R2, 0x1, -R8 ;  /* 0x0000000102087824 */ /* 0x004fce00078e0a08 */
.L_x_3305:
[----:B--2---:R-:W2:Y:S01]  /*2abe0*/  @P1 LDG.E R2, desc[UR46][R4.64] ;  /* 0x0000002e04021981 */ /* 0x004ea2000c1e1900 */
[----:B------:R-:W3:Y:S03]  /*2abf0*/  LDC R3, c[0x0][0x448] ;  /* 0x00011200ff037b82 */ /* 0x000ee60000000800 */
[----:B------:R4:W2:Y:S01]  /*2ac00*/  @P1 LDG.E R4, desc[UR46][R4.64+0x4] ;  /* 0x0000042e04041981 */ /* 0x0008a2000c1e1900 */
[----:B------:R-:W-:Y:S01]  /*2ac10*/  BSSY B0, `(.L_x_3306) ;  /* 0x0000037000007945 */ /* 0x000fe20003800000 */
[----:B------:R-:W-:Y:S02]  /*2ac20*/  LOP3.LUT R23, R7, 0xff, RZ, 0xc0, !PT ;  /* 0x000000ff07177812 */ /* 0x000fe400078ec0ff */
[----:B---3--:R-:W-:-:S13]  /*2ac30*/  ISETP.NE.AND P0, PT, R3, 0x1, PT ;  /* 0x000000010300780c */ /* 0x008fda0003f05270 */
[----:B------:R-:W3:Y:S08]  /*2ac40*/  @P0 LDC R3, c[0x0][0x44c] ;  /* 0x00011300ff030b82 */ /* 0x000ef00000000800 */
[----:B----4-:R-:W4:Y:S01]  /*2ac50*/  @P0 LDC R5, c[0x0][0x450] ;  /* 0x00011400ff050b82 */ /* 0x010f220000000800 */
[----:B--2---:R-:W-:Y:S02]  /*2ac60*/  @P1 IMAD.IADD R6, R4, 0x1, -R2 ;  /* 0x0000000104061824 */ /* 0x004fe400078e0a02 */
[----:B------:R-:W-:-:S04]  /*2ac70*/  IMAD.SHL.U32 R2, R17, 0x80, RZ ;  /* 0x0000008011027824 */ /* 0x000fc800078e00ff */
[----:B------:R-:W-:-:S04]  /*2ac80*/  VIADD R2, R2, 0x7f ;  /* 0x0000007f02027836 */ /* 0x000fc80000000000 */
[----:B---3--:R-:W-:-:S05]  /*2ac90*/  @P0 IMAD.HI.U32 R3, R2, R3, RZ ;  /* 0x0000000302030227 */ /* 0x008fca00078e00ff */
[----:B----4-:R-:W-:Y:S01]  /*2aca0*/  @P0 SHF.R.U32.HI R2, RZ, R5, R3 ;  /* 0x00000005ff020219 */ /* 0x010fe20000011603 */
[----:B-----5:R-:W-:-:S05]  /*2acb0*/  IMAD.IADD R5, R8, 0x1, -R10 ;  /* 0x0000000108057824 */ /* 0x020fca00078e0a0a */
[----:B------:R-:W-:-:S04]  /*2acc0*/  IADD3 R27, R5, R6, RZ ;  /* 0x00000006051b7210 */ /* 0x000fc80007ffe0ff */
[C---:B------:R-:W-:Y:S01]  /*2acd0*/  IADD3 R20, R27.reuse, 0x80, -R9 ;  /* 0x000000801b147810 */ /* 0x040fe20007ffe809 */
[----:B------:R-:W-:-:S04]  /*2ace0*/  VIADD R3, R27, 0x7f ;  /* 0x0000007f1b037836 */ /* 0x000fc80000000000 */
[----:B------:R-:W-:Y:S01]  /*2acf0*/  IMAD.IADD R2, R20, 0x1, R2 ;  /* 0x0000000114027824 */ /* 0x000fe200078e0202 */
[----:B------:R-:W-:-:S04]  /*2ad00*/  SHF.R.S32.HI R4, RZ, 0x1f, R3 ;  /* 0x0000001fff047819 */ /* 0x000fc80000011403 */
[----:B------:R-:W-:Y:S02]  /*2ad10*/  LEA.HI R4, R4, R3, RZ, 0x7 ;  /* 0x0000000304047211 */ /* 0x000fe400078f38ff */
[----:B------:R-:W-:Y:S02]  /*2ad20*/  SHF.R.S32.HI R3, RZ, 0x1f, R2 ;  /* 0x0000001fff037819 */ /* 0x000fe40000011402 */
[----:B------:R-:W-:Y:S02]  /*2ad30*/  SHF.R.S32.HI R21, RZ, 0x7, R4 ;  /* 0x00000007ff157819 */ /* 0x000fe40000011404 */
[----:B------:R-:W-:Y:S01]  /*2ad40*/  LEA.HI R3, R3, R2, RZ, 0x7 ;  /* 0x0000000203037211 */ /* 0x000fe200078f38ff */
[----:B------:R-:W-:Y:S01]  /*2ad50*/  IMAD.MOV.U32 R2, RZ, RZ, RZ ;  /* 0x000000ffff027224 */ /* 0x000fe200078e00ff */
[----:B------:R-:W-:Y:S02]  /*2ad60*/  SHF.R.U32.HI R4, RZ, 0x10, R7 ;  /* 0x00000010ff047819 */ /* 0x000fe40000011607 */
[----:B------:R-:W-:-:S04]  /*2ad70*/  SHF.R.S32.HI R3, RZ, 0x7, R3 ;  /* 0x00000007ff037819 */ /* 0x000fc80000011403 */
[----:B------:R-:W-:-:S04]  /*2ad80*/  VIMNMX R8, R21, R3, PT ;  /* 0x0000000315087248 */ /* 0x000fc80003fe0100 */
[----:B------:R-:W-:-:S13]  /*2ad90*/  ISETP.GE.AND P0, PT, R8, 0x1, PT ;  /* 0x000000010800780c */ /* 0x000fda0003f06270 */
[----:B------:R-:W-:Y:S05]  /*2ada0*/  @!P0 BRA `(.L_x_3307) ;  /* 0x0000000000748947 */ /* 0x000fea0003800000 */
[----:B------:R-:W-:Y:S01]  /*2adb0*/  ISETP.NE.AND P0, PT, R4, RZ, PT ;  /* 0x000000ff0400720c */ /* 0x000fe20003f05270 */
[----:B------:R-:W-:-:S03]  /*2adc0*/  ULDC UR4, c[0x0][0x9f0] ;  /* 0x00027c0000047ab9 */ /* 0x000fc60000000800 */
[----:B------:R-:W-:-:S04]  /*2add0*/  SEL R7, R4, UR4, P0 ;  /* 0x0000000404077c07 */ /* 0x000fc80008000000 */
[----:B0-----:R-:W-:Y:S02]  /*2ade0*/  IABS R9, R7 ;  /* 0x0000000700097213 */ /* 0x001fe40000000000 */
[----:B-1----:R-:W-:Y:S02]  /*2adf0*/  IADD3 R10, R7, -0x1, R8 ;  /* 0xffffffff070a7810 */ /* 0x002fe40007ffe008 */
        /* <DEDUP_REMOVED lines=24> */
.L_x_3307:
[----:B------:R-:W-:Y:S05]  /*2af80*/  BSYNC B0 ;  /* 0x0000000000007941 */ /* 0x000fea0003800000 */
.L_x_3306:
[-C--:B------:R-:W-:Y:S01]  /*2af90*/  IMAD R3, R23, R2.reuse, RZ ;  /* 0x0000000217037224 */ /* 0x080fe200078e02ff */
        /* <DEDUP_REMOVED lines=19> */
[----:B------:R-:W2:Y:S02]  /*2b0d0*/  S2R R6, SR_TID.X ;  /* 0x0000000000067919 */ /* 0x000ea40000002100 */
[----:B--2---:R-:W-:-:S04]  /*2b0e0*/  SHF.R.U32.HI R6, RZ, 0x5, R6 ;  /* 0x00000005ff067819 */ /* 0x004fc80000011606 */
[----:B------:R-:W-:-:S05]  /*2b0f0*/  LOP3.LUT R6, R6, 0x3, RZ, 0xc0, !PT ;  /* 0x0000000306067812 */ /* 0x000fca00078ec0ff */
[----:B------:R2:W3:Y:S02]  /*2b100*/  SHFL.IDX PT, R14, R6, RZ, 0x1f ;  /* 0x00001fff060e7589 */ /* 0x0004e400000e0000 */
.L_x_3705:
[----:B---3--:R-:W-:Y:S02]  /*2b110*/  ISETP.NE.AND P0, PT, R14, RZ, PT ;  /* 0x000000ff0e00720c */ /* 0x008fe40003f05270 */
[----:B------:R-:W-:-:S11]  /*2b120*/  PLOP3.LUT P6, PT, PT, PT, PT, 0x8, 0x0 ;  /* 0x000000000000781c */ /* 0x000fd60003fce170 */
[----:B------:R-:W-:Y:S05]  /*2b130*/  @P0 BRA `(.L_x_3311) ;  /* 0x00000000000c0947 */ /* 0x000fea0003800000 */
[----:B------:R-:W-:-:S03]  /*2b140*/  UMOV UR4, 0xffffffff ;  /* 0xffffffff00047882 */ /* 0x000fc60000000000 */
[----:B------:R-:W-:Y:S05]  /*2b150*/  BRA.DIV UR4, `(.L_x_3312) ;  /* 0x000000de04d07947 */ /* 0x000fea000b800000 */
[----:B------:R-:W-:-:S13]  /*2b160*/  ELECT P6, URZ, PT ;  /* 0x00000000003f782f */ /* 0x000fda00038c0000 */
.L_x_3311:
[----:B--2---:R-:W2:Y:S01]  /*2b170*/  LDL R6, [R1+0x38] ;  /* 0x0000380001067983 */ /* 0x004ea20000100800 */
[----:B------:R-:W-:Y:S01]  /*2b180*/  BSSY B1, `(.L_x_3313) ;  /* 0x0000008000017945 */ /* 0x000fe20003800000 */
[----:B--2---:R-:W-:-:S05]  /*2b190*/  VIADD R6, R6, 0x1 ;  /* 0x0000000106067836 */ /* 0x004fca0000000000 */
[----:B------:R-:W-:-:S04]  /*2b1a0*/  LEA.HI R7, R6, R6, RZ, 0x1 ;  /* 0x0000000606077211 */ /* 0x000fc800078f08ff */
[----:B------:R-:W-:-:S05]  /*2b1b0*/  LOP3.LUT R7, R7, 0xfffffffe, RZ, 0xc0, !PT ;  /* 0xfffffffe07077812 */ /* 0x000fca00078ec0ff */
[----:B------:R-:W-:-:S05]  /*2b1c0*/  IMAD.IADD R6, R6, 0x1, -R7 ;  /* 0x0000000106067824 */ /* 0x000fca00078e0a07 */
[----:B------:R-:W-:-:S04]  /*2b1d0*/  SHF.L.U32 R6, R6, 0x1f, RZ ;  /* 0x0000001f06067819 */ /* 0x000fc800000006ff */
[----:B------:R-:W2:Y:S02]  /*2b1e0*/  SYNCS.PHASECHK.TRANS64.TRYWAIT P0, [R22+URZ+0x38820], R6 ;  /* 0x03882006160075a7 */ /* 0x000ea4000800017f */
[----:B--2---:R-:W-:Y:S05]  /*2b1f0*/  @!P0 BRA `(.L_x_3314) ;  /* 0x000000dc00c88947 */ /* 0x004fea0003800000 */
.L_x_3708:
[----:B------:R-:W-:Y:S05]  /*2b200*/  BSYNC B1 ;  /* 0x0000000000017941 */ /* 0x000fea0003800000 */
.L_x_3313:
[----:B------:R-:W-:Y:S04]  /*2b210*/  BSSY B1, `(.L_x_3315) ;  /* 0x000006c000017945 */ /* 0x000fe80003800000 */
[----:B------:R-:W-:Y:S05]  /*2b220*/  @!P6 BRA `(.L_x_3316) ;  /* 0x0000000400a8e947 */ /* 0x000fea0003800000 */
[----:B0-----:R-:W-:Y:S01]  /*2b230*/  IMAD R9, R32, 0x8, R22 ;  /* 0x0000000820097824 */ /* 0x001fe200078e0216 */
[----:B------:R-:W-:Y:S01]  /*2b240*/  SHF.L.U32 R11, R35, 0x1f, RZ ;  /* 0x0000001f230b7819 */ /* 0x000fe200000006ff */
[----:B------:R-:W0:Y:S01]  /*2b250*/  S2R R7, SR_TID.X ;  /* 0x0000000000077919 */ /* 0x000e220000002100 */
[----:B------:R-:W-:Y:S02]  /*2b260*/  BSSY B2, `(.L_x_3317) ;  /* 0x0000005000027945 */ /* 0x000fe40003800000 */
[----:B------:R-:W3:Y:S01]  /*2b270*/  SYNCS.PHASECHK.TRANS64.TRYWAIT P0, [R9+URZ+0x388a0], R11 ;  /* 0x0388a00b090075a7 */ /* 0x000ee2000800017f */
[----:B0-----:R-:W-:-:S04]  /*2b280*/  LOP3.LUT R7, R7, 0x7f, RZ, 0xc0, !PT ;  /* 0x0000007f07077812 */ /* 0x001fc800078ec0ff */
[----:B------:R-:W-:Y:S01]  /*2b290*/  ISETP.NE.AND P1, PT, R7, RZ, PT ;  /* 0x000000ff0700720c */ /* 0x000fe20003f25270 */
[----:B---3--:R-:W-:-:S12]  /*2b2a0*/  @!P0 BRA `(.L_x_3318) ;  /* 0x000000dc00b08947 */ /* 0x008fd80003800000 */
.L_x_3709:
[----:B------:R-:W-:Y:S05]  /*2b2b0*/  BSYNC B2 ;  /* 0x0000000000027941 */ /* 0x000fea0003800000 */
.L_x_3317:
[----:B------:R-:W-:Y:S04]  /*2b2c0*/  BSSY B2, `(.L_x_3319) ;  /* 0x0000009000027945 */ /* 0x000fe80003800000 */
[----:B------:R-:W-:Y:S05]  /*2b2d0*/  @P1 BRA `(.L_x_3320) ;  /* 0x00000000001c1947 */ /* 0x000fea0003800000 */
[----:B--2---:R-:W2:Y:S02]  /*2b2e0*/  S2R R6, SR_TID.X ;  /* 0x0000000000067919 */ /* 0x004ea40000002100 */
[----:B--2---:R-:W-:Y:S01]  /*2b2f0*/  LOP3.LUT R7, R6, 0x1f, RZ, 0xc0, !PT ;  /* 0x0000001f06077812 */ /* 0x004fe200078ec0ff */
[----:B------:R-:W-:-:S03]  /*2b300*/  IMAD.MOV.U32 R6, RZ, RZ, 0x8000 ;  /* 0x00008000ff067424 */ /* 0x000fc600078e00ff */
[----:B------:R-:W-:Y:S01]  /*2b310*/  ISETP.NE.AND P0, PT, R7, RZ, PT ;  /* 0x000000ff0700720c */ /* 0x000fe20003f05270 */
[----:B------:R3:W-:-:S12]  /*2b320*/  SYNCS.ARRIVE.TRANS64 RZ, [R9+URZ+0x38890], R6 ;  /* 0x0388900609ff79a7 */ /* 0x0007d8000800003f */
[----:B---3--:R-:W-:Y:S05]  /*2b330*/  @!P0 BRA `(.L_x_3320) ;  /* 0x0000000000048947 */ /* 0x008fea0003800000 */
[----:B------:R-:W-:Y:S01]  /*2b340*/  BPT.TRAP 0x1 ;  /* 0x000000040000795c */ /* 0x000fe20000300000 */
.L_x_3320:
[----:B------:R-:W-:Y:S05]  /*2b350*/  BSYNC B2 ;  /* 0x0000000000027941 */ /* 0x000fea0003800000 */
.L_x_3319:
[----:B------:R-:W-:Y:S01]  /*2b360*/  MOV R13, RZ ;  /* 0x000000ff000d7202 */ /* 0x000fe20000000f00 */
[----:B------:R-:W-:Y:S01]  /*2b370*/  IMAD R7, R5, 0x80, R0 ;  /* 0x0000008005077824 */ /* 0x000fe200078e0200 */
[----:B------:R-:W-:Y:S01]  /*2b380*/  UIADD3 UR4, UP0, UR40, 0x570, URZ ;  /* 0x0000057028047890 */ /* 0x000fe2000ff1e03f */
[----:B------:R-:W-:Y:S01]  /*2b390*/  IMAD R8, R32, 0x8000, R22 ;  /* 0x0000800020087824 */ /* 0x000fe200078e0216 */
[----:B------:R-:W-:Y:S01]  /*2b3a0*/  R2UR UR10, R13 ;  /* 0x000000000d0a72ca */ /* 0x000fe200000e0000 */
[----:B------:R-:W-:Y:S01]  /*2b3b0*/  VIADD R7, R7, 0xffffff80 ;  /* 0xffffff8007077836 */ /* 0x000fe20000000000 */
[----:B------:R-:W-:Y:S01]  /*2b3c0*/  PLOP3.LUT P0, PT, PT, PT, PT, 0x80, 0x0 ;  /* 0x000000000000781c */ /* 0x000fe20003f0f070 */
[----:B--2---:R-:W-:Y:S01]  /*2b3d0*/  VIADD R6, R9, 0x38890 ;  /* 0x0003889009067836 */ /* 0x004fe20000000000 */
[----:B------:R-:W-:Y:S01]  /*2b3e0*/  UIADD3.X UR5, URZ, UR41, URZ, UP0, !UPT ;  /* 0x000000293f057290 */ /* 0x000fe200087fe43f */
[----:B-1----:R-:W-:Y:S01]  /*2b3f0*/  VIADD R10, R8, 0x28400 ;  /* 0x00028400080a7836 */ /* 0x002fe20000000000 */
[----:B------:R-:W-:Y:S01]  /*2b400*/  UMOV UR6, 0x0 ;  /* 0x0000000000067882 */ /* 0x000fe20000000000 */
[----:B------:R-:W-:-:S09]  /*2b410*/  UMOV UR7, 0x12f00000 ;  /* 0x12f0000000077882 */ /* 0x000fd20000000000 */
.L_x_3321:
        /* <DEDUP_REMOVED lines=10> */
[----:B------:R-:W-:Y:S01]  /*2b4c0*/  IMAD.MOV.U32 R12, RZ, RZ, 0x80 ;  /* 0x00000080ff0c7424 */ /* 0x000fe200078e00ff */
[----:B------:R-:W-:Y:S01]  /*2b4d0*/  PLOP3.LUT P0, PT, PT, PT, PT, 0x80, 0x0 ;  /* 0x000000000000781c */ /* 0x000fe20003f0f070 */
[----:B------:R-:W-:Y:S01]  /*2b4e0*/  UMOV UR6, 0x0 ;  /* 0x0000000000067882 */ /* 0x000fe20000000000 */
[----:B------:R-:W-:Y:S01]  /*2b4f0*/  IADD3 R10, R8, 0x2c400, RZ ;  /* 0x0002c400080a7810 */ /* 0x000fe20007ffe0ff */
[----:B------:R-:W-:Y:S01]  /*2b500*/  UMOV UR7, 0x12f00000 ;  /* 0x12f0000000077882 */ /* 0x000fe20000000000 */
[----:B------:R-:W-:-:S15]  /*2b510*/  R2UR UR10, R12 ;  /* 0x000000000c0a72ca */ /* 0x000fde00000e0000 */
.L_x_3322:
        /* <DEDUP_REMOVED lines=10> */
[----:B------:R-:W1:Y:S01]  /*2b5c0*/  SYNCS.PHASECHK.TRANS64.TRYWAIT P0, [R9+URZ+0x388c0], R11 ;  /* 0x0388c00b090075a7 */ /* 0x000e62000800017f */
[----:B------:R-:W-:Y:S04]  /*2b5d0*/  BSSY B2, `(.L_x_3323) ;  /* 0x0000002000027945 */ /* 0x000fe80003800000 */
[----:B-1----:R-:W-:Y:S05]  /*2b5e0*/  @!P0 BRA `(.L_x_3324) ;  /* 0x000000d800f48947 */ /* 0x002fea0003800000 */
.L_x_3710:
[----:B------:R-:W-:Y:S05]  /*2b5f0*/  BSYNC B2 ;  /* 0x0000000000027941 */ /* 0x000fea0003800000 */
.L_x_3323:
[----:B------:R-:W-:Y:S01]  /*2b600*/  BSSY B2, `(.L_x_3325) ;  /* 0x000000b000027945 */ /* 0x000fe20003800000 */
[----:B------:R-:W-:Y:S02]  /*2b610*/  IMAD.MOV.U32 R10, RZ, RZ, 0x0 ;  /* 0x00000000ff0a7424 */ /* 0x000fe400078e00ff */
[----:B01----:R-:W-:Y:S01]  /*2b620*/  IMAD.MOV.U32 R11, RZ, RZ, 0x12f00000 ;  /* 0x12f00000ff0b7424 */ /* 0x003fe200078e00ff */
[----:B------:R-:W-:Y:S06]  /*2b630*/  @P1 BRA `(.L_x_3326) ;  /* 0x00000000001c1947 */ /* 0x000fec0003800000 */
[----:B------:R-:W0:Y:S02]  /*2b640*/  S2R R6, SR_TID.X ;  /* 0x0000000000067919 */ /* 0x000e240000002100 */
[----:B0-----:R-:W-:Y:S01]  /*2b650*/  LOP3.LUT R14, R6, 0x1f, RZ, 0xc0, !PT ;  /* 0x0000001f060e7812 */ /* 0x001fe200078ec0ff */
[----:B------:R-:W-:-:S03]  /*2b660*/  IMAD.MOV.U32 R6, RZ, RZ, 0x8000 ;  /* 0x00008000ff067424 */ /* 0x000fc600078e00ff */
[----:B------:R-:W-:Y:S01]  /*2b670*/  ISETP.NE.AND P0, PT, R14, RZ, PT ;  /* 0x000000ff0e00720c */ /* 0x000fe20003f05270 */
[----:B------:R0:W-:-:S12]  /*2b680*/  SYNCS.ARRIVE.TRANS64 RZ, [R9+URZ+0x388b0], R6 ;  /* 0x0388b00609ff79a7 */ /* 0x0001d8000800003f */
[----:B0-----:R-:W-:Y:S05]  /*2b690*/  @!P0 BRA `(.L_x_3326) ;  /* 0x0000000000048947 */ /* 0x001fea0003800000 */
[----:B------:R-:W-:Y:S01]  /*2b6a0*/  BPT.TRAP 0x1 ;  /* 0x000000040000795c */ /* 0x000fe20000300000 */
.L_x_3326:
[----:B------:R-:W-:Y:S05]  /*2b6b0*/  BSYNC B2 ;  /* 0x0000000000027941 */ /* 0x000fea0003800000 */
.L_x_3325:
        /* <DEDUP_REMOVED lines=8> */
.L_x_3327:
        /* <DEDUP_REMOVED lines=15> */
.L_x_3328:
        /* <DEDUP_REMOVED lines=9> */
[----:B---3--:R-:W-:Y:S05]  /*2b8c0*/  @P0 BRA.U.ANY `(.L_x_3328) ;  /* 0xfffffffd00d80947 */ /* 0x008fea000393ffff */
.L_x_3316:
[----:B------:R-:W-:Y:S05]  /*2b8d0*/  BSYNC B1 ;  /* 0x0000000000017941 */ /* 0x000fea0003800000 */
.L_x_3315:
[----:B-1----:R-:W-:Y:S01]  /*2b8e0*/  VIADD R10, R5, 0xfffffffe ;  /* 0xfffffffe050a7836 */ /* 0x002fe20000000000 */
[----:B------:R-:W-:Y:S02]  /*2b8f0*/  IADD3 R32, R32, 0x1, RZ ;  /* 0x0000000120207810 */ /* 0x000fe40007ffe0ff */
[----:B------:R-:W-:Y:S02]  /*2b900*/  PLOP3.LUT P0, PT, PT, PT, PT, 0x8, 0x0 ;  /* 0x000000000000781c */ /* 0x000fe40003f0e170 */
[----:B------:R-:W-:Y:S02]  /*2b910*/  ISETP.GE.AND P2, PT, R10, R3, PT ;  /* 0x000000030a00720c */ /* 0x000fe40003f46270 */
[----:B------:R-:W-:-:S04]  /*2b920*/  ISETP.NE.AND P1, PT, R32, 0x2, PT ;  /* 0x000000022000780c */ /* 0x000fc80003f25270 */
[----:B------:R-:W-:Y:S02]  /*2b930*/  SEL R5, RZ, 0x1, P1 ;  /* 0x00000001ff057807 */ /* 0x000fe40000800000 */
[----:B------:R-:W-:Y:S02]  /*2b940*/  SEL R32, R32, RZ, P1 ;  /* 0x000000ff20207207 */ /* 0x000fe40000800000 */
[----:B------:R-:W-:-:S03]  /*2b950*/  LOP3.LUT R35, R35, R5, RZ, 0x3c, !PT ;  /* 0x0000000523237212 */ /* 0x000fc600078e3cff */
[----:B------:R-:W-:Y:S05]  /*2b960*/  @!P2 BRA `(.L_x_3309) ;  /* 0x0000000400d4a947 */ /* 0x000fea0003800000 */
.L_x_3343:
[----:B------:R-:W-:Y:S05]  /*2b970*/  YIELD ;  /* 0x0000000000007946 */ /* 0x000fea0003800000 */
[----:B------:R-:W-:Y:S04]  /*2b980*/  BSSY B1, `(.L_x_3329) ;  /* 0x000006b000017945 */ /* 0x000fe80003800000 */
[----:B------:R-:W-:Y:S05]  /*2b990*/  @!P6 BRA `(.L_x_3330) ;  /* 0x0000000400a4e947 */ /* 0x000fea0003800000 */
[----:B0-----:R-:W-:Y:S01]  /*2b9a0*/  IMAD R9, R32, 0x8, R22 ;  /* 0x0000000820097824 */ /* 0x001fe200078e0216 */
[----:B------:R-:W-:Y:S01]  /*2b9b0*/  SHF.L.U32 R8, R35, 0x1f, RZ ;  /* 0x0000001f23087819 */ /* 0x000fe200000006ff */
[----:B------:R-:W0:Y:S01]  /*2b9c0*/  S2R R5, SR_TID.X ;  /* 0x0000000000057919 */ /* 0x000e220000002100 */
[----:B------:R-:W-:Y:S02]  /*2b9d0*/  BSSY B2, `(.L_x_3331) ;  /* 0x0000005000027945 */ /* 0x000fe40003800000 */
[----:B------:R-:W1:Y:S01]  /*2b9e0*/  SYNCS.PHASECHK.TRANS64.TRYWAIT P1, [R9+URZ+0x388a0], R8 ;  /* 0x0388a008090075a7 */ /* 0x000e62000802017f */
[----:B0-----:R-:W-:-:S04]  /*2b9f0*/  LOP3.LUT R5, R5, 0x7f, RZ, 0xc0, !PT ;  /* 0x0000007f05057812 */ /* 0x001fc800078ec0ff */
[----:B------:R-:W-:Y:S01]  /*2ba00*/  ISETP.NE.AND P2, PT, R5, RZ, PT ;  /* 0x000000ff0500720c */ /* 0x000fe20003f45270 */
[----:B-1----:R-:W-:-:S12]  /*2ba10*/  @!P1 BRA `(.L_x_3332) ;  /* 0x000000d400fc9947 */ /* 0x002fd80003800000 */
.L_x_3711:
[----:B------:R-:W-:Y:S05]  /*2ba20*/  BSYNC B2 ;  /* 0x0000000000027941 */ /* 0x000fea0003800000 */
.L_x_3331:
[----:B------:R-:W-:Y:S04]  /*2ba30*/  BSSY B2, `(.L_x_3333) ;  /* 0x0000009000027945 */ /* 0x000fe80003800000 */
[----:B------:R-:W-:Y:S05]  /*2ba40*/  @P2 BRA `(.L_x_3334) ;  /* 0x00000000001c2947 */ /* 0x000fea0003800000 */
[----:B------:R-:W2:Y:S02]  /*2ba50*/  S2R R5, SR_TID.X ;  /* 0x0000000000057919 */ /* 0x000ea40000002100 */
[----:B--2---:R-:W-:Y:S01]  /*2ba60*/  LOP3.LUT R6, R5, 0x1f, RZ, 0xc0, !PT ;  /* 0x0000001f05067812 */ /* 0x004fe200078ec0ff */
[----:B------:R-:W-:-:S03]  /*2ba70*/  IMAD.MOV.U32 R5, RZ, RZ, 0x8000 ;  /* 0x00008000ff057424 */ /* 0x000fc600078e00ff */
[----:B------:R-:W-:Y:S01]  /*2ba80*/  ISETP.NE.AND P1, PT, R6, RZ, PT ;  /* 0x000000ff0600720c */ /* 0x000fe20003f25270 */
[----:B------:R1:W-:-:S12]  /*2ba90*/  SYNCS.ARRIVE.TRANS64 RZ, [R9+URZ+0x38890], R5 ;  /* 0x0388900509ff79a7 */ /* 0x0003d8000800003f */
[----:B-1----:R-:W-:Y:S05]  /*2baa0*/  @!P1 BRA `(.L_x_3334) ;  /* 0x0000000000049947 */ /* 0x002fea0003800000 */
[----:B------:R-:W-:Y:S01]  /*2bab0*/  BPT.TRAP 0x1 ;  /* 0x000000040000795c */ /* 0x000fe20000300000 */
.L_x_3334:
[----:B------:R-:W-:Y:S05]  /*2bac0*/  BSYNC B2 ;  /* 0x0000000000027941 */ /* 0x000fea0003800000 */
.L_x_3333:
[----:B------:R-:W-:Y:S01]  /*2bad0*/  IMAD.MOV.U32 R14, RZ, RZ, RZ ;  /* 0x000000ffff0e7224 */ /* 0x000fe200078e00ff */
[----:B------:R-:W-:Y:S01]  /*2bae0*/  UIADD3 UR4, UP0, UR40, 0x570, URZ ;  /* 0x0000057028047890 */ /* 0x000fe2000ff1e03f */
[----:B------:R-:W-:Y:S01]  /*2baf0*/  IMAD R7, R32, 0x8000, R22 ;  /* 0x0000800020077824 */ /* 0x000fe200078e0216 */
[----:B------:R-:W-:Y:S01]  /*2bb00*/  PLOP3.LUT P1, PT, PT, PT, PT, 0x80, 0x0 ;  /* 0x000000000000781c */ /* 0x000fe20003f2f070 */
[----:B--2---:R-:W-:Y:S01]  /*2bb10*/  IMAD R6, R10, 0x80, R0 ;  /* 0x000000800a067824 */ /* 0x004fe200078e0200 */
[----:B------:R-:W-:Y:S01]  /*2bb20*/  R2UR UR10, R14 ;  /* 0x000000000e0a72ca */ /* 0x000fe200000e0000 */
[----:B------:R-:W-:Y:S01]  /*2bb30*/  VIADD R11, R7, 0x28400 ;  /* 0x00028400070b7836 */ /* 0x000fe20000000000 */
[----:B------:R-:W-:Y:S01]  /*2bb40*/  IADD3 R5, R9, 0x38890, RZ ;  /* 0x0003889009057810 */ /* 0x000fe20007ffe0ff */
[----:B------:R-:W-:Y:S01]  /*2bb50*/  UIADD3.X UR5, URZ, UR41, URZ, UP0, !UPT ;  /* 0x000000293f057290 */ /* 0x000fe200087fe43f */
[----:B------:R-:W-:Y:S01]  /*2bb60*/  UMOV UR6, 0x0 ;  /* 0x0000000000067882 */ /* 0x000fe20000000000 */
[----:B------:R-:W-:-:S10]  /*2bb70*/  UMOV UR7, 0x12f00000 ;  /* 0x12f0000000077882 */ /* 0x000fd40000000000 */
.L_x_3335:
        /* <DEDUP_REMOVED lines=12> */
[----:B------:R-:W-:Y:S01]  /*2bc40*/  VIADD R11, R7, 0x2c400 ;  /* 0x0002c400070b7836 */ /* 0x000fe20000000000 */
[----:B------:R-:W-:Y:S01]  /*2bc50*/  UMOV UR6, 0x0 ;  /* 0x0000000000067882 */ /* 0x000fe20000000000 */
[----:B------:R-:W-:Y:S01]  /*2bc60*/  UMOV UR7, 0x12f00000 ;  /* 0x12f0000000077882 */ /* 0x000fe20000000000 */
[----:B------:R-:W-:-:S15]  /*2bc70*/  R2UR UR10, R15 ;  /* 0x000000000f0a72ca */ /* 0x000fde00000e0000 */
.L_x_3336:
        /* <DEDUP_REMOVED lines=13> */
.L_x_3712:
[----:B------:R-:W-:Y:S05]  /*2bd50*/  BSYNC B2 ;  /* 0x0000000000027941 */ /* 0x000fea0003800000 */
.L_x_3337:
[----:B------:R-:W-:Y:S01]  /*2bd60*/  BSSY B2, `(.L_x_3339) ;  /* 0x000000b000027945 */ /* 0x000fe20003800000 */
[----:B------:R-:W-:Y:S02]  /*2bd70*/  IMAD.MOV.U32 R12, RZ, RZ, 0x0 ;  /* 0x00000000ff0c7424 */ /* 0x000fe400078e00ff */
[----:B------:R-:W-:Y:S01]  /*2bd80*/  IMAD.MOV.U32 R13, RZ, RZ, 0x12f00000 ;  /* 0x12f00000ff0d7424 */ /* 0x000fe200078e00ff */
[----:B------:R-:W-:Y:S06]  /*2bd90*/  @P2 BRA `(.L_x_3340) ;  /* 0x00000000001c2947 */ /* 0x000fec0003800000 */
[----:B------:R-:W2:Y:S02]  /*2bda0*/  S2R R5, SR_TID.X ;  /* 0x0000000000057919 */ /* 0x000ea40000002100 */
[----:B--2---:R-:W-:Y:S01]  /*2bdb0*/  LOP3.LUT R11, R5, 0x1f, RZ, 0xc0, !PT ;  /* 0x0000001f050b7812 */ /* 0x004fe200078ec0ff */
[----:B------:R-:W-:-:S03]  /*2bdc0*/  IMAD.MOV.U32 R5, RZ, RZ, 0x8000 ;  /* 0x00008000ff057424 */ /* 0x000fc600078e00ff */
[----:B------:R-:W-:Y:S01]  /*2bdd0*/  ISETP.NE.AND P1, PT, R11, RZ, PT ;  /* 0x000000ff0b00720c */ /* 0x000fe20003f25270 */
[----:B------:R2:W-:-:S12]  /*2bde0*/  SYNCS.ARRIVE.TRANS64 RZ, [R9+URZ+0x388b0], R5 ;  /* 0x0388b00509ff79a7 */ /* 0x0005d8000800003f */
[----:B--2---:R-:W-:Y:S05]  /*2bdf0*/  @!P1 BRA `(.L_x_3340) ;  /* 0x0000000000049947 */ /* 0x004fea0003800000 */
[----:B------:R-:W-:Y:S01]  /*2be00*/  BPT.TRAP 0x1 ;  /* 0x000000040000795c */ /* 0x000fe20000300000 */
.L_x_3340:
[----:B------:R-:W-:Y:S05]  /*2be10*/  BSYNC B2 ;  /* 0x0000000000027941 */ /* 0x000fea0003800000 */
.L_x_3339:
[----:B------:R-:W-:Y:S01]  /*2be20*/  R2UR UR10, R14 ;  /* 0x000000000e0a72ca */ /* 0x000fe200000e0000 */
[----:B------:R-:W-:Y:S01]  /*2be30*/  UIADD3 UR4, UP0, UR40, 0x670, URZ ;  /* 0x0000067028047890 */ /* 0x000fe2000ff1e03f */
[----:B------:R-:W-:Y:S01]  /*2be40*/  R2UR UR6, R12 ;  /* 0x000000000c0672ca */ /* 0x000fe200000e0000 */
[----:B------:R-:W-:Y:S01]  /*2be50*/  VIADD R5, R7, 0x10400 ;  /* 0x0001040007057836 */ /* 0x000fe20000000000 */
[----:B------:R-:W-:Y:S01]  /*2be60*/  R2UR UR7, R13 ;  /* 0x000000000d0772ca */ /* 0x000fe200000e0000 */
[----:B------:R-:W-:Y:S01]  /*2be70*/  UIADD3.X UR5, URZ, UR41, URZ, UP0, !UPT ;  /* 0x000000293f057290 */ /* 0x000fe200087fe43f */
[----:B------:R-:W-:Y:S02]  /*2be80*/  PLOP3.LUT P1, PT, PT, PT, PT, 0x80, 0x0 ;  /* 0x000000000000781c */ /* 0x000fe40003f2f070 */
[----:B01----:R-:W-:-:S11]  /*2be90*/  IADD3 R9, R9, 0x388b0, RZ ;  /* 0x000388b009097810 */ /* 0x003fd60007ffe0ff */
.L_x_3341:
        /* <DEDUP_REMOVED lines=15> */
.L_x_3342:
        /* <DEDUP_REMOVED lines=10> */
.L_x_3330:
[----:B------:R-:W-:Y:S05]  /*2c030*/  BSYNC B1 ;  /* 0x0000000000017941 */ /* 0x000fea0003800000 */
.L_x_3329:
        /* <DEDUP_REMOVED lines=8> */
.L_x_3309:
[----:B------:R-:W-:Y:S05]  /*2c0c0*/  BSYNC B0 ;  /* 0x0000000000007941 */ /* 0x000fea0003800000 */
.L_x_3308:
[----:B------:R-:W3:Y:S01]  /*2c0d0*/  LDC R0, c[0x0][0x448] ;  /* 0x00011200ff007b82 */ /* 0x000ee20000000800 */
[----:B------:R-:W-:Y:S01]  /*2c0e0*/  ISETP.NE.AND P2, PT, R4, RZ, PT ;  /* 0x000000ff0400720c */ /* 0x000fe20003f45270 */
[----:B------:R-:W-:Y:S05]  /*2c0f0*/  @!P0 WARPSYNC.ALL ;  /* 0x0000000000008948 */ /* 0x000fea0003800000 */
[----:B------:R-:W-:Y:S07]  /*2c100*/  BSSY B0, `(.L_x_3344) ;  /* 0x000002b000007945 */ /* 0x000fee0003800000 */
[----:B------:R-:W4:Y:S08]  /*2c110*/  @!P2 LDC R4, c[0x0][0x9f0] ;  /* 0x00027c00ff04ab82 */ /* 0x000f300000000800 */
[----:B------:R-:W-:Y:S01]  /*2c120*/  @!P0 BAR.SYNC.DEFER_BLOCKING 0xc, 0x180 ;  /* 0x0306000000008b1d */ /* 0x000fe20000010000 */
[----:B---3--:R-:W-:-:S02]  /*2c130*/  ISETP.NE.AND P1, PT, R0, 0x1, PT ;  /* 0x000000010000780c */ /* 0x008fc40003f25270 */
[----:B------:R-:W-:-:S11]  /*2c140*/  LEA R0, R17, 0x7f, 0x7 ;  /* 0x0000007f11007811 */ /* 0x000fd600078e38ff */
[----:B------:R-:W3:Y:S08]  /*2c150*/  @P1 LDC R2, c[0x0][0x44c] ;  /* 0x00011300ff021b82 */ /* 0x000ef00000000800 */
[----:B------:R-:W5:Y:S01]  /*2c160*/  @P1 LDC R3, c[0x0][0x450] ;  /* 0x00011400ff031b82 */ /* 0x000f620000000800 */
[----:B---3--:R-:W-:-:S05]  /*2c170*/  @P1 IMAD.HI.U32 R2, R0, R2, RZ ;  /* 0x0000000200021227 */ /* 0x008fca00078e00ff */
[----:B-----5:R-:W-:-:S05]  /*2c180*/  @P1 SHF.R.U32.HI R0, RZ, R3, R2 ;  /* 0x00000003ff001219 */ /* 0x020fca0000011602 */
[----:B------:R-:W-:-:S05]  /*2c190*/  IMAD.IADD R0, R20, 0x1, R0 ;  /* 0x0000000114007824 */ /* 0x000fca00078e0200 */
[----:B------:R-:W-:-:S04]  /*2c1a0*/  SHF.R.S32.HI R2, RZ, 0x1f, R0 ;  /* 0x0000001fff027819 */ /* 0x000fc80000011400 */
[----:B------:R-:W-:Y:S01]  /*2c1b0*/  LEA.HI R2, R2, R0, RZ, 0x7 ;  /* 0x0000000002027211 */ /* 0x000fe200078f38ff */
[----:B------:R-:W-:-:S03]  /*2c1c0*/  IMAD.MOV.U32 R0, RZ, RZ, RZ ;  /* 0x000000ffff007224 */ /* 0x000fc600078e00ff */
[----:B------:R-:W-:-:S04]  /*2c1d0*/  SHF.R.S32.HI R2, RZ, 0x7, R2 ;  /* 0x00000007ff027819 */ /* 0x000fc80000011402 */
[----:B------:R-:W-:-:S04]  /*2c1e0*/  VIMNMX R21, R21, R2, PT ;  /* 0x0000000215157248 */ /* 0x000fc80003fe0100 */
[----:B------:R-:W-:-:S13]  /*2c1f0*/  ISETP.GE.AND P1, PT, R21, 0x1, PT ;  /* 0x000000011500780c */ /* 0x000fda0003f26270 */
[----:B----4-:R-:W-:Y:S05]  /*2c200*/  @!P1 BRA `(.L_x_3345) ;  /* 0x0000000000689947 */ /* 0x010fea0003800000 */
[-C--:B------:R-:W-:Y:S02]  /*2c210*/  IABS R0, R4.reuse ;  /* 0x0000000400007213 */ /* 0x080fe40000000000 */
[----:B--2---:R-:W-:Y:S02]  /*2c220*/  IABS R6, R4 ;  /* 0x0000000400067213 */ /* 0x004fe40000000000 */
[----:B------:R-:W2:Y:S03]  /*2c230*/  I2F.RP R2, R0 ;  /* 0x0000000000027306 */ /* 0x000ea60000209400 */
[----:B------:R-:W-:-:S05]  /*2c240*/  IMAD.MOV R6, RZ, RZ, -R6 ;  /* 0x000000ffff067224 */ /* 0x000fca00078e0a06 */
[----:B--2---:R-:W2:Y:S02]  /*2c250*/  MUFU.RCP R2, R2 ;  /* 0x0000000200027308 */ /* 0x004ea40000001000 */
[----:B--2---:R-:W-:-:S06]  /*2c260*/  IADD3 R2, R2, 0xffffffe, RZ ;  /* 0x0ffffffe02027810 */ /* 0x004fcc0007ffe0ff */
[----:B------:R-:W2:Y:S02]  /*2c270*/  F2I.FTZ.U32.TRUNC.NTZ R3, R2 ;  /* 0x0000000200037305 */ /* 0x000ea4000021f000 */
[----:B--2---:R-:W-:-:S04]  /*2c280*/  IMAD.MOV R2, RZ, RZ, -R3 ;  /* 0x000000ffff027224 */ /* 0x004fc800078e0a03 */
        /* <DEDUP_REMOVED lines=14> */
[----:B------:R-:W-:-:S05]  /*2c370*/  @P0 VIADD R5, R5, 0x1 ;  /* 0x0000000105050836 */ /* 0x000fca0000000000 */
[----:B------:R-:W-:-:S05]  /*2c380*/  MOV R0, R5 ;  /* 0x0000000500007202 */ /* 0x000fca0000000f00 */
[----:B------:R-:W-:Y:S01]  /*2c390*/  @!P2 IMAD.MOV R0, RZ, RZ, -R0 ;  /* 0x000000ffff00a224 */ /* 0x000fe200078e0a00 */
[----:B------:R-:W-:-:S07]  /*2c3a0*/  @!P1 LOP3.LUT R0, RZ, R4, RZ, 0x33, !PT ;  /* 0x00000004ff009212 */ /* 0x000fce00078e33ff */
.L_x_3345:
[----:B------:R-:W-:Y:S05]  /*2c3b0*/  BSYNC B0 ;  /* 0x0000000000007941 */ /* 0x000fea0003800000 */
.L_x_3344:
[----:B------:R-:W-:-:S05]  /*2c3c0*/  IMAD R3, R23, R0, RZ ;  /* 0x0000000017037224 */ /* 0x000fca00078e02ff */
[----:B------:R-:W-:Y:S01]  /*2c3d0*/  VIADDMNMX R2, R3, R0, R21, PT ;  /* 0x0000000003027246 */ /* 0x000fe20003800115 */
[----:B------:R3:W-:Y:S03]  /*2c3e0*/  STL [R1+0x4], R3 ;  /* 0x0000040301007387 */ /* 0x0007e60000100800 */
[----:B------:R-:W-:Y:S01]  /*2c3f0*/  ISETP.GT.AND P0, PT, R2, R3, PT ;  /* 0x000000030200720c */ /* 0x000fe20003f04270 */
[----:B------:R3:W-:-:S12]  /*2c400*/  STL [R1+0x30], R2 ;  /* 0x0000300201007387 */ /* 0x0007d80000100800 */
[----:B---3--:R-:W-:Y:S05]  /*2c410*/  @P0 BRA `(.L_x_3346) ;  /* 0x0000000000440947 */ /* 0x008fea0003800000 */
[----:B------:R-:W3:Y:S02]  /*2c420*/  S2R R2, SR_TID.X ;  /* 0x0000000000027919 */ /* 0x000ee40000002100 */
[----:B---3--:R-:W-:-:S04]  /*2c430*/  LOP3.LUT R2, R2, 0x7f, RZ, 0xc0, !PT ;  /* 0x0000007f02027812 */ /* 0x008fc800078ec0ff */
[----:B------:R-:W-:-:S13]  /*2c440*/  ISETP.NE.AND P0, PT, R2, RZ, PT ;  /* 0x000000ff0200720c */ /* 0x000fda0003f05270 */
[----:B------:R-:W-:Y:S05]  /*2c450*/  @P0 BRA `(.L_x_3347) ;  /* 0x0000004c00940947 */ /* 0x000fea0003800000 */
[----:B------:R-:W3:Y:S01]  /*2c460*/  S2R R5, SR_LANEID ;  /* 0x0000000000057919 */ /* 0x000ee20000000000 */
[----:B------:R-:W-:Y:S01]  /*2c470*/  VOTEU.ANY UR4, UPT, PT ;  /* 0x0000000000047886 */ /* 0x000fe200038e0100 */
[----:B------:R-:W4:Y:S01]  /*2c480*/  LDC.64 R2, c[0x0][0xc60] ;  /* 0x00031800ff027b82 */ /* 0x000f220000000a00 */
[----:B------:R-:W3:Y:S02]  /*2c490*/  FLO.U32 R0, UR4 ;  /* 0x0000000400007d00 */ /* 0x000ee400080e0000 */
[----:B---3--:R-:W-:-:S06]  /*2c4a0*/  ISETP.EQ.U32.AND P0, PT, R0, R5, PT ;  /* 0x000000050000720c */ /* 0x008fcc0003f02070 */
[----:B------:R-:W4:Y:S07]  /*2c4b0*/  POPC R5, UR4 ;  /* 0x0000000400057d09 */ /* 0x000f2e0008000000 */
[----:B----4-:R-:W3:Y:S01]  /*2c4c0*/  @P0 ATOMG.E.ADD.STRONG.GPU PT, R3, desc[UR46][R2.64], R5 ;  /* 0x00000005020309a8 */ /* 0x010ee200081ee1ee */
[----:B------:R-:W4:Y:S02]  /*2c4d0*/  S2R R4, SR_LTMASK ;  /* 0x0000000000047919 */ /* 0x000f240000003900 */
[----:B----4-:R-:W-:-:S04]  /*2c4e0*/  LOP3.LUT R4, R4, UR4, RZ, 0xc0, !PT ;  /* 0x0000000404047c12 */ /* 0x010fc8000f8ec0ff */
[----:B------:R-:W4:Y:S01]  /*2c4f0*/  POPC R7, R4 ;  /* 0x0000000400077309 */ /* 0x000f220000000000 */
[----:B---3--:R-:W4:Y:S02]  /*2c500*/  SHFL.IDX PT, R0, R3, R0, 0x1f ;  /* 0x00001f0003007589 */ /* 0x008f2400000e0000 */
[----:B----4-:R-:W-:Y:S01]  /*2c510*/  IADD3 R16, R0, UR38, R7 ;  /* 0x0000002600107c10 */ /* 0x010fe2000fffe007 */
[----:B------:R-:W-:Y:S06]  /*2c520*/  BRA `(.L_x_3347) ;  /* 0x0000004c00607947 */ /* 0x000fec0003800000 */
.L_x_3346:
        /* <DEDUP_REMOVED lines=12> */
[----:B--2---:R-:W-:Y:S02]  /*2c5f0*/  IMAD.U32 R6, RZ, RZ, UR8 ;  /* 0x00000008ff067e24 */ /* 0x004fe4000f8e00ff */
[----:B------:R-:W-:-:S02]  /*2c600*/  IMAD.U32 R7, RZ, RZ, UR9 ;  /* 0x00000009ff077e24 */ /* 0x000fc4000f8e00ff */
[----:B------:R-:W-:Y:S02]  /*2c610*/  IMAD.U32 R11, RZ, RZ, UR5 ;  /* 0x00000005ff0b7e24 */ /* 0x000fe4000f8e00ff */
[----:B------:R-:W-:Y:S02]  /*2c620*/  IMAD.MOV.U32 R8, RZ, RZ, 0x70 ;  /* 0x00000070ff087424 */ /* 0x000fe400078e00ff */
[----:B------:R-:W-:Y:S02]  /*2c630*/  IMAD.MOV.U32 R12, RZ, RZ, 0x1 ;  /* 0x00000001ff0c7424 */ /* 0x000fe400078e00ff */
[----:B------:R-:W-:-:S07]  /*2c640*/  IMAD.MOV.U32 R13, RZ, RZ, RZ ;  /* 0x000000ffff0d7224 */ /* 0x000fce00078e00ff */
[----:B------:R-:W-:-:S07]  /*2c650*/  LEPC R20, `(.L_x_3349) ;  /* 0x000000001014794e */ /* 0x000fce0000000000 */
[----:B01----:R-:W-:Y:S05]  /*2c660*/  CALL.ABS.NOINC R2 ;  /* 0x0000000002007343 */ /* 0x003fea0003c00000 */
.L_x_3349:
[----:B------:R-:W-:Y:S05]  /*2c670*/  BSYNC B6 ;  /* 0x0000000000067941 */ /* 0x000fea0003800000 */
.L_x_3348:
[----:B------:R-:W3:Y:S01]  /*2c680*/  LDL.LU R2, [R1] ;  /* 0x0000000001027983 */ /* 0x000ee20000300800 */
[----:B------:R-:W-:Y:S01]  /*2c690*/  VIADD R0, R22, 0x10400 ;  /* 0x0001040016007836 */ /* 0x000fe20000000000 */
[----:B------:R-:W-:Y:S04]  /*2c6a0*/  BSSY B6, `(.L_x_3350) ;  /* 0x0000016000067945 */ /* 0x000fe80003800000 */
[----:B------:R-:W-:Y:S02]  /*2c6b0*/  LOP3.LUT P0, RZ, R0, 0x3ff, RZ, 0xc0, !PT ;  /* 0x000003ff00ff7812 */ /* 0x000fe4000780c0ff */
[----:B---3--:R-:W-:-:S11]  /*2c6c0*/  LOP3.LUT R2, R2, 0xfffffffe, RZ, 0xc0, !PT ;  /* 0xfffffffe02027812 */ /* 0x008fd600078ec0ff */
[----:B------:R-:W-:-:S05]  /*2c6d0*/  @P0 LOP3.LUT R2, R2, 0x1, RZ, 0xfc, !PT ;  /* 0x0000000102020812 */ /* 0x000fca00078efcff */
[----:B------:R3:W-:Y:S01]  /*2c6e0*/  STL [R1], R2 ;  /* 0x0000000201007387 */ /* 0x0007e20000100800 */
[----:B------:R-:W-:Y:S05]  /*2c6f0*/  @!P0 BRA `(.L_x_3351) ;  /* 0x0000000000408947 */ /* 0x000fea0003800000 */
[----:B---3--:R-:W-:Y:S01]  /*2c700*/  MOV R2, 0x0 ;  /* 0x0000000000027802 */ /* 0x008fe20000000f00 */
[----:B------:R-:W-:Y:S01]  /*2c710*/  ULDC.64 UR6, c[0x4][0x1b0] ;  /* 0x01006c0000067ab9 */ /* 0x000fe20000000a00 */
[----:B------:R-:W-:Y:S01]  /*2c720*/  ULDC.64 UR8, c[0x4][0x1b8] ;  /* 0x01006e0000087ab9 */ /* 0x000fe20000000a00 */
[----:B------:R-:W-:Y:S01]  /*2c730*/  ULDC.64 UR4, c[0x4][0x108] ;  /* 0x0100420000047ab9 */ /* 0x000fe20000000a00 */
[----:B------:R-:W-:Y:S01]  /*2c740*/  IMAD.U32 R4, RZ, RZ, UR6 ;  /* 0x00000006ff047e24 */ /* 0x000fe2000f8e00ff */
[----:B------:R-:W-:Y:S01]  /*2c750*/  MOV R5, UR7 ;  /* 0x0000000700057c02 */ /* 0x000fe20008000f00 */
[----:B------:R-:W3:Y:S01]  /*2c760*/  LDC.64 R2, c[0x4][R2] ;  /* 0x0100000002027b82 */ /* 0x000ee20000000a00 */
[----:B--2---:R-:W-:Y:S01]  /*2c770*/  IMAD.U32 R6, RZ, RZ, UR8 ;  /* 0x00000008ff067e24 */ /* 0x004fe2000f8e00ff */
[----:B------:R-:W-:Y:S01]  /*2c780*/  MOV R13, RZ ;  /* 0x000000ff000d7202 */ /* 0x000fe20000000f00 */
[----:B------:R-:W-:Y:S02]  /*2c790*/  IMAD.U32 R7, RZ, RZ, UR9 ;  /* 0x00000009ff077e24 */ /* 0x000fe4000f8e00ff */
[----:B-1----:R-:W-:-:S02]  /*2c7a0*/  IMAD.U32 R10, RZ, RZ, UR4 ;  /* 0x00000004ff0a7e24 */ /* 0x002fc4000f8e00ff */
[----:B------:R-:W-:Y:S02]  /*2c7b0*/  IMAD.U32 R11, RZ, RZ, UR5 ;  /* 0x00000005ff0b7e24 */ /* 0x000fe4000f8e00ff */
[----:B------:R-:W-:Y:S02]  /*2c7c0*/  IMAD.MOV.U32 R8, RZ, RZ, 0x70 ;  /* 0x00000070ff087424 */ /* 0x000fe400078e00ff */
[----:B------:R-:W-:-:S07]  /*2c7d0*/  IMAD.MOV.U32 R12, RZ, RZ, 0x1 ;  /* 0x00000001ff0c7424 */ /* 0x000fce00078e00ff */
[----:B------:R-:W-:-:S07]  /*2c7e0*/  LEPC R20, `(.L_x_3351) ;  /* 0x000000001014794e */ /* 0x000fce0000000000 */
[----:B0--3--:R-:W-:Y:S05]  /*2c7f0*/  CALL.ABS.NOINC R2 ;  /* 0x0000000002007343 */ /* 0x009fea0003c00000 */
.L_x_3351:
[----:B------:R-:W-:Y:S05]  /*2c800*/  BSYNC B6 ;  /* 0x0000000000067941 */ /* 0x000fea0003800000 */
.L_x_3350:
[----:B------:R-:W-:Y:S01]  /*2c810*/  VIADD R23, R22, 0x400 ;  /* 0x0000040016177836 */ /* 0x000fe20000000000 */
[----:B------:R-:W-:Y:S04]  /*2c820*/  BSSY B6, `(.L_x_3352) ;  /* 0x0000013000067945 */ /* 0x000fe80003800000 */
[----:B------:R-:W-:-:S13]  /*2c830*/  LOP3.LUT P0, RZ, R23, 0x3ff, RZ, 0xc0, !PT ;  /* 0x000003ff17ff7812 */ /* 0x000fda000780c0ff */
        /* <DEDUP_REMOVED lines=8> */
[----:B------:R-:W-:Y:S02]  /*2c8c0*/  IMAD.U32 R5, RZ, RZ, UR7 ;  /* 0x00000007ff057e24 */ /* 0x000fe4000f8e00ff */
[----:B--2---:R-:W-:Y:S02]  /*2c8d0*/  IMAD.U32 R6, RZ, RZ, UR8 ;  /* 0x00000008ff067e24 */ /* 0x004fe4000f8e00ff */
[----:B------:R-:W-:-:S02]  /*2c8e0*/  IMAD.U32 R7, RZ, RZ, UR9 ;  /* 0x00000009ff077e24 */ /* 0x000fc4000f8e00ff */
[----:B-1----:R-:W-:Y:S02]  /*2c8f0*/  IMAD.U32 R10, RZ, RZ, UR4 ;  /* 0x00000004ff0a7e24 */ /* 0x002fe4000f8e00ff */
[----:B------:R-:W-:Y:S02]  /*2c900*/  IMAD.MOV.U32 R8, RZ, RZ, 0x70 ;  /* 0x00000070ff087424 */ /* 0x000fe400078e00ff */
[----:B------:R-:W-:Y:S02]  /*2c910*/  IMAD.MOV.U32 R12, RZ, RZ, 0x1 ;  /* 0x00000001ff0c7424 */ /* 0x000fe400078e00ff */
[----:B------:R-:W-:-:S07]  /*2c920*/  IMAD.MOV.U32 R13, RZ, RZ, RZ ;  /* 0x000000ffff0d7224 */ /* 0x000fce00078e00ff */
[----:B------:R-:W-:-:S07]  /*2c930*/  LEPC R20, `(.L_x_3353) ;  /* 0x000000001014794e */ /* 0x000fce0000000000 */
[----:B0--3--:R-:W-:Y:S05]  /*2c940*/  CALL.ABS.NOINC R2 ;  /* 0x0000000002007343 */ /* 0x009fea0003c00000 */
.L_x_3353:
[----:B------:R-:W-:Y:S05]  /*2c950*/  BSYNC B6 ;  /* 0x0000000000067941 */ /* 0x000fea0003800000 */
.L_x_3352:
[----:B---3--:R-:W3:Y:S01]  /*2c960*/  LDL R2, [R1] ;  /* 0x0000000001027983 */ /* 0x008ee20000100800 */
[----:B------:R-:W-:Y:S01]  /*2c970*/  BSSY B6, `(.L_x_3354) ;  /* 0x0000013000067945 */ /* 0x000fe20003800000 */
[----:B---3--:R-:W-:-:S13]  /*2c980*/  LOP3.LUT P6, RZ, R2, 0x1, RZ, 0xc0, !PT ;  /* 0x0000000102ff7812 */ /* 0x008fda00078cc0ff */
[----:B------:R-:W-:Y:S05]  /*2c990*/  @!P6 BRA `(.L_x_3355) ;  /* 0x000000000040e947 */ /* 0x000fea0003800000 */
[----:B------:R-:W-:Y:S01]  /*2c9a0*/  MOV R2, 0x0 ;  /* 0x0000000000027802 */ /* 0x000fe20000000f00 */
        /* <DEDUP_REMOVED lines=8> */
[----:B-1----:R-:W-:-:S02]  /*2ca30*/  IMAD.U32 R10, RZ, RZ, UR8 ;  /* 0x00000008ff0a7e24 */ /* 0x002fc4000f8e00ff */
[----:B------:R-:W-:Y:S02]  /*2ca40*/  IMAD.U32 R11, RZ, RZ, UR9 ;  /* 0x00000009ff0b7e24 */ /* 0x000fe4000f8e00ff */
[----:B------:R-:W-:Y:S02]  /*2ca50*/  IMAD.MOV.U32 R8, RZ, RZ, 0x70 ;  /* 0x00000070ff087424 */ /* 0x000fe400078e00ff */
[----:B------:R-:W-:Y:S02]  /*2ca60*/  IMAD.MOV.U32 R12, RZ, RZ, 0x1 ;  /* 0x00000001ff0c7424 */ /* 0x000fe400078e00ff */
[----:B------:R-:W-:-:S07]  /*2ca70*/  IMAD.MOV.U32 R13, RZ, RZ, RZ ;  /* 0x000000ffff0d7224 */ /* 0x000fce00078e00ff */
[----:B------:R-:W-:-:S07]  /*2ca80*/  LEPC R20, `(.L_x_3355) ;  /* 0x000000001014794e */ /* 0x000fce0000000000 */
[----:B0--3--:R-:W-:Y:S05]  /*2ca90*/  CALL.ABS.NOINC R2 ;  /* 0x0000000002007343 */ /* 0x009fea0003c00000 */
.L_x_3355:
[----:B------:R-:W-:Y:S05]  /*2caa0*/  BSYNC B6 ;  /* 0x0000000000067941 */ /* 0x000fea0003800000 */
.L_x_3354:
[----:B------:R-:W3:Y:S01]  /*2cab0*/  S2R R2, SR_TID.X ;  /* 0x0000000000027919 */ /* 0x000ee20000002100 */
[----:B------:R-:W-:Y:S01]  /*2cac0*/  ULDC.64 UR4, c[0x0][0x9f8] ;  /* 0x00027e0000047ab9 */ /* 0x000fe20000000a00 */
[----:B------:R-:W4:Y:S01]  /*2cad0*/  LDC R8, c[0x0][0x430] ;  /* 0x00010c00ff087b82 */ /* 0x000f220000000800 */
[----:B------:R-:W2:Y:S01]  /*2cae0*/  LDL R0, [R1+0x30] ;  /* 0x0000300001007983 */ /* 0x000ea20000100800 */
[----:B------:R-:W-:-:S03]  /*2caf0*/  ISETP.NE.U32.AND P0, PT, RZ, UR4, PT ;  /* 0x00000004ff007c0c */ /* 0x000fc6000bf05070 */
[----:B------:R-:W2:Y:S01]  /*2cb00*/  LDL R21, [R1+0x8] ;  /* 0x0000080001157983 */ /* 0x000ea20000100800 */
[----:B------:R-:W-:Y:S02]  /*2cb10*/  ISETP.NE.AND.EX P0, PT, RZ, UR5, PT, P0 ;  /* 0x00000005ff007c0c */ /* 0x000fe4000bf05300 */
[----:B-1----:R-:W1:Y:S01]  /*2cb20*/  LDC R10, c[0x0][0x2f4] ;  /* 0x0000bd00ff0a7b82 */ /* 0x002e620000000800 */
[----:B------:R-:W2:Y:S01]  /*2cb30*/  LDL.LU R20, [R1] ;  /* 0x0000000001147983 */ /* 0x000ea20000300800 */
[----:B------:R-:W0:Y:S01]  /*2cb40*/  S2R R4, SR_TID.X ;  /* 0x0000000000047919 */ /* 0x000e220000002100 */
[----:B---3--:R-:W-:-:S08]  /*2cb50*/  LOP3.LUT R5, R2, 0x7f, RZ, 0xc0, !PT ;  /* 0x0000007f02057812 */ /* 0x008fd000078ec0ff */
[----:B------:R-:W-:Y:S02]  /*2cb60*/  @P0 IADD3 R2, P1, R25, UR4, RZ ;  /* 0x0000000419020c10 */ /* 0x000fe4000ff3e0ff */
[----:B------:R-:W-:Y:S02]  /*2cb70*/  SHF.R.U32.HI R5, RZ, 0x3, R5 ;  /* 0x00000003ff057819 */ /* 0x000fe40000011605 */
[----:B------:R-:W-:-:S05]  /*2cb80*/  @P0 IADD3.X R3, R26, UR5, RZ, P1, !PT ;  /* 0x000000051a030c10 */ /* 0x000fca0008ffe4ff */
[----:B------:R3:W3:Y:S01]  /*2cb90*/  @P0 LDG.E R37, desc[UR46][R2.64] ;  /* 0x0000002e02250981 */ /* 0x0006e2000c1e1900 */
[----:B----4-:R-:W-:Y:S01]  /*2cba0*/  ISETP.NE.AND P1, PT, R8, 0x1, PT ;  /* 0x000000010800780c */ /* 0x010fe20003f25270 */
[----:B0-----:R-:W-:-:S05]  /*2cbb0*/  IMAD.SHL.U32 R4, R4, 0x10, RZ ;  /* 0x0000001004047824 */ /* 0x001fca00078e00ff */
[----:B------:R-:W-:-:S07]  /*2cbc0*/  LOP3.LUT R4, R5, 0x70, R4, 0xf8, !PT ;  /* 0x0000007005047812 */ /* 0x000fce00078ef804 */
[----:B------:R-:W0:Y:S08]  /*2cbd0*/  @P1 LDC R5, c[0x0][0x434] ;  /* 0x00010d00ff051b82 */ /* 0x000e300000000800 */
[----:B------:R-:W4:Y:S01]  /*2cbe0*/  @P1 LDC R7, c[0x0][0x438] ;  /* 0x00010e00ff071b82 */ /* 0x000f220000000800 */
[----:B------:R-:W-:-:S05]  /*2cbf0*/  IMAD.U32 R11, RZ, RZ, UR39 ;  /* 0x00000027ff0b7e24 */ /* 0x000fca000f8e00ff */
[----:B------:R-:W-:Y:S01]  /*2cc00*/  ISETP.NE.AND P2, PT, R11, 0x3, PT ;  /* 0x000000030b00780c */ /* 0x000fe20003f45270 */
[----:B------:R-:W-:Y:S01]  /*2cc10*/  UMOV UR4, 0xffffffff ;  /* 0xffffffff00047882 */ /* 0x000fe20000000000 */
[----:B--2---:R-:W-:-:S04]  /*2cc20*/  LEA R0, R0, 0xffffff80, 0x7 ;  /* 0xffffff8000007811 */ /* 0x004fc800078e38ff */
[----:B------:R-:W-:-:S04]  /*2cc30*/  LOP3.LUT R4, R4, R0, RZ, 0xfc, !PT ;  /* 0x0000000004047212 */ /* 0x000fc800078efcff */
[C---:B------:R-:W-:Y:S02]  /*2cc40*/  ISETP.GE.AND P0, PT, R4.reuse, R27, PT ;  /* 0x0000001b0400720c */ /* 0x040fe40003f06270 */
[----:B------:R-:W-:-:S05]  /*2cc50*/  IADD3 R4, R4, R21, RZ ;  /* 0x0000001504047210 */ /* 0x000fca0007ffe0ff */
[----:B0-----:R-:W-:-:S04]  /*2cc60*/  @P1 IMAD.HI.U32 R5, R4, R5, RZ ;  /* 0x0000000504051227 */ /* 0x001fc800078e00ff */
[----:B------:R-:W-:Y:S01]  /*2cc70*/  IMAD.MOV.U32 R6, RZ, RZ, R4 ;  /* 0x000000ffff067224 */ /* 0x000fe200078e0004 */
[----:B----4-:R-:W-:Y:S01]  /*2cc80*/  @P1 SHF.R.U32.HI R6, RZ, R7, R5 ;  /* 0x00000007ff061219 */ /* 0x010fe20000011605 */
[----:B---3--:R-:W0:Y:S03]  /*2cc90*/  @!P0 LDC.64 R2, c[0x0][0x428] ;  /* 0x00010a00ff028b82 */ /* 0x008e260000000a00 */
[--C-:B------:R-:W-:Y:S01]  /*2cca0*/  @!P0 SHF.R.S32.HI R7, RZ, 0x1f, R6.reuse ;  /* 0x0000001fff078819 */ /* 0x100fe20000011406 */
[----:B------:R-:W-:-:S04]  /*2ccb0*/  IMAD.MOV R5, RZ, RZ, -R6 ;  /* 0x000000ffff057224 */ /* 0x000fc800078e0a06 */
[----:B------:R-:W-:Y:S01]  /*2ccc0*/  IMAD R4, R8, R5, R4 ;  /* 0x0000000508047224 */ /* 0x000fe200078e0204 */
[----:B------:R-:W-:-:S05]  /*2ccd0*/  SHF.R.S32.HI R9, RZ, 0x1f, R37 ;  /* 0x0000001fff097819 */ /* 0x000fca0000011425 */
[----:B------:R2:W-:Y:S01]  /*2cce0*/  STL [R1+0xc], R9 ;  /* 0x00000c0901007387 */ /* 0x0005e20000100800 */
[-C--:B0-----:R-:W-:Y:S02]  /*2ccf0*/  @!P0 IMAD R5, R9, R2.reuse, RZ ;  /* 0x0000000209058224 */ /* 0x081fe400078e02ff */
[----:B------:R-:W-:-:S04]  /*2cd00*/  @!P0 IMAD.WIDE.U32 R6, R37, R2, R6 ;  /* 0x0000000225068225 */ /* 0x000fc800078e0006 */
[----:B------:R-:W-:Y:S02]  /*2cd10*/  @!P0 IMAD R5, R37, R3, R5 ;  /* 0x0000000325058224 */ /* 0x000fe400078e0205 */
[----:B------:R-:W0:Y:S01]  /*2cd20*/  @!P0 LDC.64 R2, c[0x0][0x418] ;  /* 0x00010600ff028b82 */ /* 0x000e220000000a00 */
[----:B------:R-:W-:Y:S02]  /*2cd30*/  LOP3.LUT R21, R33, 0x80, RZ, 0xfc, !PT ;  /* 0x0000008021157812 */ /* 0x000fe400078efcff */
[----:B------:R-:W-:Y:S02]  /*2cd40*/  LOP3.LUT R20, R20, 0xfffffffd, RZ, 0xc0, !PT ;  /* 0xfffffffd14147812 */ /* 0x000fe400078ec0ff */
[----:B0-----:R-:W-:Y:S01]  /*2cd50*/  @!P0 LEA R8, P1, R6, R2, 0x2 ;  /* 0x0000000206088211 */ /* 0x001fe200078210ff */
[----:B------:R-:W-:-:S05]  /*2cd60*/  @!P0 IMAD.IADD R2, R7, 0x1, R5 ;  /* 0x0000000107028824 */ /* 0x000fca00078e0205 */
[----:B--2---:R-:W-:Y:S01]  /*2cd70*/  @!P0 LEA.HI.X R9, R6, R3, R2, 0x2, P1 ;  /* 0x0000000306098211 */ /* 0x004fe200008f1402 */
[----:B------:R-:W-:Y:S01]  /*2cd80*/  IMAD.MOV.U32 R3, RZ, RZ, RZ ;  /* 0x000000ffff037224 */ /* 0x000fe200078e00ff */
[----:B-1----:R-:W-:-:S05]  /*2cd90*/  ISETP.GE.AND P1, PT, R33, R10, PT ;  /* 0x0000000a2100720c */ /* 0x002fca0003f26270 */
[----:B------:R0:W5:Y:S01]  /*2cda0*/  @!P0 LDG.E R3, desc[UR46][R8.64] ;  /* 0x0000002e08038981 */ /* 0x000162000c1e1900 */
[----:B------:R-:W-:-:S07]  /*2cdb0*/  ISETP.GE.AND P0, PT, R21, R10, PT ;  /* 0x0000000a1500720c */ /* 0x000fce0003f06270 */
[----:B------:R-:W-:-:S04]  /*2cdc0*/  @P1 LOP3.LUT R20, R20, 0x2, RZ, 0xfc, !PT ;  /* 0x0000000214141812 */ /* 0x000fc800078efcff */
[----:B------:R-:W-:-:S04]  /*2cdd0*/  LOP3.LUT R20, R20, 0xfffffffb, RZ, 0xc0, !PT ;  /* 0xfffffffb14147812 */ /* 0x000fc800078ec0ff */
[----:B------:R-:W-:-:S04]  /*2cde0*/  LOP3.LUT R20, R20, 0xfffffffe, RZ, 0xc0, !PT ;  /* 0xfffffffe14147812 */ /* 0x000fc800078ec0ff */
[----:B------:R-:W-:-:S04]  /*2cdf0*/  @P0 LOP3.LUT R20, R20, 0x1, RZ, 0xfc, !PT ;  /* 0x0000000114140812 */ /* 0x000fc800078efcff */
[----:B------:R-:W-:-:S05]  /*2ce00*/  @P2 LOP3.LUT R20, R20, 0x4, RZ, 0xfc, !PT ;  /* 0x0000000414142812 */ /* 0x000fca00078efcff */
[----:B------:R0:W-:Y:S01]  /*2ce10*/  STL [R1], R20 ;  /* 0x0000001401007387 */ /* 0x0001e20000100800 */
[----:B------:R-:W-:Y:S05]  /*2ce20*/  BRA.DIV UR4, `(.L_x_3356) ;  /* 0x000000c604207947 */ /* 0x000fea000b800000 */
.L_x_3715:
[----:B------:R-:W-:Y:S05]  /*2ce30*/  @!P2 BRA `(.L_x_3357) ;  /* 0x000000000004a947 */ /* 0x000fea0003800000 */
[----:B------:R-:W-:Y:S01]  /*2ce40*/  BPT.TRAP 0x1 ;  /* 0x000000040000795c */ /* 0x000fe20000300000 */
.L_x_3357:
        /* <DEDUP_REMOVED lines=10> */
.L_x_3716:
[----:B------:R-:W-:Y:S05]  /*2cef0*/  BSYNC B0 ;  /* 0x0000000000007941 */ /* 0x000fea0003800000 */
.L_x_3358:
        /* <DEDUP_REMOVED lines=93> */
[----:B-1----:R-:W-:-:S05]  /*2d4d0*/  IADD3 R8, P2, R33, R8, RZ ;  /* 0x0000000821087210 */ /* 0x002fca0007f5e0ff */
        /* <DEDUP_REMOVED lines=11> */
.L_x_3734:
        /* <DEDUP_REMOVED lines=11> */
.L_x_3361:
        /* <DEDUP_REMOVED lines=11> */
.L_x_3362:
[----:B------:R1:W-:Y:S01]  /*2d6f0*/  SYNCS.ARRIVE.TRANS64.A1T0 RZ, [R6+URZ+0x38870], RZ ;  /* 0x038870ff06ff79a7 */ /* 0x0003e2000810003f */
[----:B------:R-:W-:Y:S05]  /*2d700*/  @!P6 BRA `(.L_x_3363) ;  /* 0x000000000004e947 */ /* 0x000fea0003800000 */
[----:B------:R-:W-:Y:S01]  /*2d710*/  BPT.TRAP 0x1 ;  /* 0x000000040000795c */ /* 0x000fe20000300000 */
.L_x_3363:
[----:B------:R-:W2:Y:S01]  /*2d720*/  SYNCS.PHASECHK.TRANS64.TRYWAIT P0, [R6+URZ+0x38840], R25 ;  /* 0x03884019060075a7 */ /* 0x000ea2000800017f */
[----:B------:R-:W-:Y:S04]  /*2d730*/  BSSY B0, `(.L_x_3364) ;  /* 0x0000002000007945 */ /* 0x000fe80003800000 */
[----:B--2---:R-:W-:Y:S05]  /*2d740*/  @!P0 BRA `(.L_x_3365) ;  /* 0x000000c400f88947 */ /* 0x004fea0003800000 */
.L_x_3735:
[----:B------:R-:W-:Y:S05]  /*2d750*/  BSYNC B0 ;  /* 0x0000000000007941 */ /* 0x000fea0003800000 */
.L_x_3364:
        /* <DEDUP_REMOVED lines=14> */
[----:B------:R-:W-:Y:S01]  /*2d840*/  IMAD.MOV.U32 R2, RZ, RZ, R8 ;  /* 0x000000ffff027224 */ /* 0x000fe200078e0008 */
[----:B----4-:R-:W-:Y:S02]  /*2d850*/  ISETP.GE.AND P1, PT, R11, R7, PT ;  /* 0x000000070b00720c */ /* 0x010fe40003f26270 */
[----:B------:R-:W-:-:S03]  /*2d860*/  IADD3 R3, R9, R3, RZ ;  /* 0x0000000309037210 */ /* 0x000fc60007ffe0ff */
        /* <DEDUP_REMOVED lines=17> */
[----:B------:R-:W-:-:S03]  /*2d980*/  @P2 LOP3.LUT R10, R10, 0x100, RZ, 0xfc, !PT ;  /* 0x000001000a0a2812 */ /* 0x000fc600078efcff */
[----:B---3--:R-:W-:Y:S01]  /*2d990*/  @P4 IMAD.X R2, RZ, RZ, R2, P0 ;  /* 0x000000ffff024224 */ /* 0x008fe200000e0602 */
[----:B------:R-:W-:Y:S01]  /*2d9a0*/  LOP3.LUT P2, RZ, R10, 0x8, RZ, 0xc0, !PT ;  /* 0x000000080aff7812 */ /* 0x000fe2000784c0ff */
[----:B------:R-:W-:Y:S03]  /*2d9b0*/  STL [R1], R10 ;  /* 0x0000000a01007387 */ /* 0x000fe60000100800 */
        /* <DEDUP_REMOVED lines=65> */
.L_x_3753:
        /* <DEDUP_REMOVED lines=12> */
.L_x_3367:
        /* <DEDUP_REMOVED lines=11> */
.L_x_3368:
[----:B0-----:R0:W5:Y:S01]  /*2df40*/  LDL.LU R3, [R1+0x34] ;  /* 0x0000340001037983 */ /* 0x0011620000300800 */
[----:B------:R-:W-:Y:S01]  /*2df50*/  VIADD R0, R22, 0x20400 ;  /* 0x0002040016007836 */ /* 0x000fe20000000000 */
[----:B------:R-:W-:Y:S01]  /*2df60*/  SHF.R.S32.HI R2, RZ, 0x1f, R31 ;  /* 0x0000001fff027819 */ /* 0x000fe2000001141f */
[----:B------:R0:W-:Y:S06]  /*2df70*/  SYNCS.ARRIVE.TRANS64.A1T0 RZ, [R6+URZ+0x38830], RZ ;  /* 0x038830ff06ff79a7 */ /* 0x0001ec000810003f */
[----:B------:R-:W-:Y:S05]  /*2df80*/  WARPSYNC.ALL ;  /* 0x0000000000007948 */ /* 0x000fea0003800000 */
[----:B------:R-:W-:Y:S01]  /*2df90*/  BAR.SYNC.DEFER_BLOCKING 0x8, 0x180 ;  /* 0x0206000000007b1d */ /* 0x000fe20000010000 */
[----:B------:R-:W-:-:S05]  /*2dfa0*/  LOP3.LUT P1, RZ, R0, 0x3ff, RZ, 0xc0, !PT ;  /* 0x000003ff00ff7812 */ /* 0x000fca000782c0ff */
[----:B------:R-:W-:Y:S01]  /*2dfb0*/  ULDC.64 UR4, c[0x0][0x298] ;  /* 0x0000a60000047ab9 */ /* 0x000fe20000000a00 */
[----:B------:R-:W-:Y:S01]  /*2dfc0*/  ULDC.64 UR6, c[0x0][0xa00] ;  /* 0x0002800000067ab9 */ /* 0x000fe20000000a00 */
[----:B------:R-:W-:Y:S01]  /*2dfd0*/  IMAD R2, R2, UR4, RZ ;  /* 0x0000000402027c24 */ /* 0x000fe2000f8e02ff */
[----:B------:R-:W-:Y:S01]  /*2dfe0*/  ISETP.NE.U32.AND P0, PT, RZ, UR6, PT ;  /* 0x00000006ff007c0c */ /* 0x000fe2000bf05070 */
[C---:B------:R-:W-:Y:S01]  /*2dff0*/  IMAD.WIDE.U32 R26, R31.reuse, UR4, RZ ;  /* 0x000000041f1a7c25 */ /* 0x040fe2000f8e00ff */
[----:B------:R-:W-:Y:S02]  /*2e000*/  BSSY B6, `(.L_x_3369) ;  /* 0x0000017000067945 */ /* 0x000fe40003800000 */
[----:B------:R-:W-:Y:S01]  /*2e010*/  ISETP.NE.AND.EX P0, PT, RZ, UR7, PT, P0 ;  /* 0x00000007ff007c0c */ /* 0x000fe2000bf05300 */
[----:B--2---:R-:W-:-:S03]  /*2e020*/  IMAD R25, R31, UR5, R2 ;  /* 0x000000051f197c24 */ /* 0x004fc6000f8e0202 */
[----:B------:R-:W-:Y:S01]  /*2e030*/  SEL R24, R24, RZ, !P0 ;  /* 0x000000ff18187207 */ /* 0x000fe20004000000 */
[----:B------:R-:W-:Y:S01]  /*2e040*/  IMAD.IADD R25, R27, 0x1, R25 ;  /* 0x000000011b197824 */ /* 0x000fe200078e0219 */
[----:B-----5:R-:W-:Y:S01]  /*2e050*/  SEL R31, R3, RZ, !P0 ;  /* 0x000000ff031f7207 */ /* 0x020fe20004000000 */
[----:B------:R-:W-:Y:S06]  /*2e060*/  @!P1 BRA `(.L_x_3370) ;  /* 0x0000000000409947 */ /* 0x000fec0003800000 */
[----:B------:R-:W-:Y:S01]  /*2e070*/  MOV R2, 0x0 ;  /* 0x0000000000027802 */ /* 0x000fe20000000f00 */
[----:B------:R-:W-:Y:S01]  /*2e080*/  ULDC.64 UR4, c[0x4][0x1b0] ;  /* 0x01006c0000047ab9 */ /* 0x000fe20000000a00 */
[----:B------:R-:W-:Y:S01]  /*2e090*/  ULDC.64 UR6, c[0x4][0x1b8] ;  /* 0x01006e0000067ab9 */ /* 0x000fe20000000a00 */
[----:B------:R-:W-:Y:S01]  /*2e0a0*/  ULDC.64 UR8, c[0x4][0x120] ;  /* 0x0100480000087ab9 */ /* 0x000fe20000000a00 */
[----:B------:R-:W-:Y:S01]  /*2e0b0*/  MOV R4, UR4 ;  /* 0x0000000400047c02 */ /* 0x000fe20008000f00 */
[----:B------:R-:W-:Y:S01]  /*2e0c0*/  IMAD.U32 R5, RZ, RZ, UR5 ;  /* 0x00000005ff057e24 */ /* 0x000fe2000f8e00ff */
        /* <DEDUP_REMOVED lines=10> */
.L_x_3370:
[----:B------:R-:W-:Y:S05]  /*2e170*/  BSYNC B6 ;  /* 0x0000000000067941 */ /* 0x000fea0003800000 */
.L_x_3369:
[----:B------:R1:W5:Y:S01]  /*2e180*/  LDL R20, [R1+0x2c] ;  /* 0x00002c0001147983 */ /* 0x0003620000100800 */
[----:B------:R-:W2:Y:S01]  /*2e190*/  LDC R7, c[0x0][0x448] ;  /* 0x00011200ff077b82 */ /* 0x000ea20000000800 */
[----:B------:R-:W-:Y:S01]  /*2e1a0*/  IMAD.MOV.U32 R2, RZ, RZ, R26 ;  /* 0x000000ffff027224 */ /* 0x000fe200078e001a */
[----:B------:R-:W-:Y:S01]  /*2e1b0*/  ULDC.64 UR4, c[0x0][0x2d8] ;  /* 0x0000b60000047ab9 */ /* 0x000fe20000000a00 */
[----:B------:R1:W5:Y:S01]  /*2e1c0*/  LDL R8, [R1+0x28] ;  /* 0x0000280001087983 */ /* 0x0003620000100800 */
[----:B------:R-:W-:Y:S01]  /*2e1d0*/  IMAD.MOV.U32 R3, RZ, RZ, R25 ;  /* 0x000000ffff037224 */ /* 0x000fe200078e0019 */
[----:B------:R-:W3:Y:S01]  /*2e1e0*/  S2R R21, SR_TID.X ;  /* 0x0000000000157919 */ /* 0x000ee20000002100 */
[C---:B------:R-:W-:Y:S01]  /*2e1f0*/  IMAD.WIDE.U32 R2, R18.reuse, UR4, R2 ;  /* 0x0000000412027c25 */ /* 0x040fe2000f8e0002 */
[----:B------:R-:W-:Y:S01]  /*2e200*/  LOP3.LUT R9, R33, 0x80, RZ, 0xfc, !PT ;  /* 0x0000008021097812 */ /* 0x000fe200078efcff */
[----:B------:R-:W-:Y:S02]  /*2e210*/  ULDC.64 UR6, c[0x0][0x280] ;  /* 0x0000a00000067ab9 */ /* 0x000fe40000000a00 */
[----:B------:R-:W-:Y:S01]  /*2e220*/  IMAD R3, R18, UR5, R3 ;  /* 0x0000000512037c24 */ /* 0x000fe2000f8e0203 */
[----:B------:R-:W-:-:S02]  /*2e230*/  ULDC.64 UR4, c[0x0][0x2e0] ;  /* 0x0000b80000047ab9 */ /* 0x000fc40000000a00 */
[----:B------:R-:W-:Y:S02]  /*2e240*/  IMAD R0, R31, UR4, RZ ;  /* 0x000000041f007c24 */ /* 0x000fe4000f8e02ff */
[----:B------:R-:W-:-:S04]  /*2e250*/  IMAD.WIDE.U32 R2, R24, UR4, R2 ;  /* 0x0000000418027c25 */ /* 0x000fc8000f8e0002 */
[----:B------:R-:W-:Y:S01]  /*2e260*/  IMAD R0, R24, UR5, R0 ;  /* 0x0000000518007c24 */ /* 0x000fe2000f8e0200 */
[----:B------:R-:W-:Y:S01]  /*2e270*/  ULDC.64 UR4, c[0x0][0x2d0] ;  /* 0x0000b40000047ab9 */ /* 0x000fe20000000a00 */
[----:B--2---:R-:W-:Y:S02]  /*2e280*/  ISETP.NE.AND P0, PT, R7, 0x1, PT ;  /* 0x000000010700780c */ /* 0x004fe40003f05270 */
[----:B------:R-:W-:-:S11]  /*2e290*/  IMAD.IADD R3, R3, 0x1, R0 ;  /* 0x0000000103037824 */ /* 0x000fd600078e0200 */
[----:B0-----:R-:W0:Y:S01]  /*2e2a0*/  @P0 LDC R6, c[0x0][0x44c] ;  /* 0x00011300ff060b82 */ /* 0x001e220000000800 */
[C---:B---3--:R-:W-:Y:S01]  /*2e2b0*/  LOP3.LUT R4, R21.reuse, 0x7f, RZ, 0xc0, !PT ;  /* 0x0000007f15047812 */ /* 0x048fe200078ec0ff */
[----:B------:R-:W-:-:S03]  /*2e2c0*/  IMAD.SHL.U32 R21, R21, 0x10, RZ ;  /* 0x0000001015157824 */ /* 0x000fc600078e00ff */
[----:B------:R-:W-:-:S03]  /*2e2d0*/  SHF.R.U32.HI R4, RZ, 0x3, R4 ;  /* 0x00000003ff047819 */ /* 0x000fc60000011604 */
[----:B------:R-:W2:Y:S01]  /*2e2e0*/  @P0 LDC R0, c[0x0][0x450] ;  /* 0x00011400ff000b82 */ /* 0x000ea20000000800 */
[----:B------:R-:W-:-:S05]  /*2e2f0*/  LOP3.LUT R21, R4, 0x70, R21, 0xf8, !PT ;  /* 0x0000007004157812 */ /* 0x000fca00078ef815 */
[----:B------:R-:W-:-:S05]  /*2e300*/  IMAD R5, R17, 0x80, R21 ;  /* 0x0000008011057824 */ /* 0x000fca00078e0215 */
[----:B------:R-:W-:Y:S01]  /*2e310*/  MOV R4, R5 ;  /* 0x0000000500047202 */ /* 0x000fe20000000f00 */
[----:B0-----:R-:W-:Y:S01]  /*2e320*/  @P0 IMAD.HI.U32 R6, R5, R6, RZ ;  /* 0x0000000605060227 */ /* 0x001fe200078e00ff */
[----:B------:R-:W0:Y:S04]  /*2e330*/  S2R R21, SR_TID.X ;  /* 0x0000000000157919 */ /* 0x000e280000002100 */
[----:B--2---:R-:W-:-:S05]  /*2e340*/  @P0 SHF.R.U32.HI R4, RZ, R0, R6 ;  /* 0x00000000ff040219 */ /* 0x004fca0000011606 */
        /* <DEDUP_REMOVED lines=20> */
[----:B-1----:R-:W-:Y:S06]  /*2e490*/  BRA.DIV UR4, `(.L_x_3371) ;  /* 0x000000c6047c7947 */ /* 0x002fec000b800000 */
[----:B------:R-:W0:Y:S01]  /*2e4a0*/  SHFL.IDX PT, R3, R0, RZ, 0x181f ;  /* 0x00181fff00037589 */ /* 0x000e2200000e0000 */
[----:B-----5:R-:W-:Y:S02]  /*2e4b0*/  IMAD R5, R20, R7, RZ ;  /* 0x0000000714057224 */ /* 0x020fe400078e02ff */
[----:B------:R-:W-:Y:S01]  /*2e4c0*/  IMAD R17, R17, 0x80, R9 ;  /* 0x0000008011117824 */ /* 0x000fe200078e0209 */
        /* <DEDUP_REMOVED lines=67> */
[----:B------:R-:W-:Y:S01]  /*2e900*/  ISETP.GE.AND P3, PT, R2, R5, PT ;  /* 0x000000050200720c */ /* 0x000fe20003f66270 */
[----:B------:R-:W-:Y:S04]  /*2e910*/  SHFL.IDX PT, R0, R0, 0x7, 0x181f ;  /* 0x00f81f0000007f89 */ /* 0x000fe800000e0000 */
[----:B------:R-:W1:Y:S04]  /*2e920*/  SHFL.IDX PT, R2, R4, 0x6, 0x181f ;  /* 0x00d81f0004027f89 */ /* 0x000e6800000e0000 */
[----:B------:R-:W2:Y:S04]  /*2e930*/  SHFL.IDX PT, R4, R4, 0x7, 0x181f ;  /* 0x00f81f0004047f89 */ /* 0x000ea800000e0000 */
[----:B0-----:R-:W-:-:S05]  /*2e940*/  @!P3 IADD3 R3, P2, R33, R3, RZ ;  /* 0x000000032103b210 */ /* 0x001fca0007f5e0ff */
[----:B-1----:R-:W-:-:S05]  /*2e950*/  @!P3 IMAD.X R2, RZ, RZ, R2, P2 ;  /* 0x000000ffff02b224 */ /* 0x002fca00010e0602 */
[----:B------:R-:W-:-:S04]  /*2e960*/  @!P3 LOP3.LUT R3, R3, R2, RZ, 0x3c, !PT ;  /* 0x000000020303b212 */ /* 0x000fc800078e3cff */
[----:B------:R-:W-:-:S04]  /*2e970*/  @!P3 LOP3.LUT R2, R3, R2, RZ, 0x3c, !PT ;  /* 0x000000020302b212 */ /* 0x000fc800078e3cff */
[----:B------:R-:W-:-:S05]  /*2e980*/  @!P3 LOP3.LUT R3, R3, R2, RZ, 0x3c, !PT ;  /* 0x000000020303b212 */ /* 0x000fca00078e3cff */
[----:B------:R0:W-:Y:S04]  /*2e990*/  @!P3 LDGSTS.E.BYPASS.LTC128B.128 [R8+0x23400], desc[UR46][R2.64], !P0 ;  /* 0x234000000208bfae */ /* 0x0001e8000c101d6e */
[----:B--2---:R0:W-:Y:S02]  /*2e9a0*/  @!P3 LDGSTS.E.BYPASS.LTC128B.128 [R8+0x27400], desc[UR46][R2.64+0x80], !P1 ;  /* 0x274000800208bfae */ /* 0x0041e4000c901d6e */
.L_x_3770:
        /* <DEDUP_REMOVED lines=11> */
.L_x_3373:
[----:B------:R-:W-:Y:S05]  /*2ea60*/  BSYNC B0 ;  /* 0x0000000000007941 */ /* 0x000fea0003800000 */
.L_x_3372:
[----:B------:R-:W-:Y:S01]  /*2ea70*/  NOP ;  /* 0x0000000000007918 */ /* 0x000fe20000000000 */
[----:B------:R-:W-:-:S13]  /*2ea80*/  PLOP3.LUT P0, PT, PT, PT, PT, 0x80, 0x0 ;  /* 0x000000000000781c */ /* 0x000fda0003f0f070 */
.L_x_3374:
        /* <DEDUP_REMOVED lines=10> */
[----:B------:R-:W-:-:S05]  /*2eb30*/  LOP3.LUT R0, R0, 0xfffffffe, RZ, 0xc0, !PT ;  /* 0xfffffffe00007812 */ /* 0x000fca00078ec0ff */
[----:B------:R-:W-:-:S05]  /*2eb40*/  IMAD.IADD R0, R2, 0x1, -R0 ;  /* 0x0000000102007824 */ /* 0x000fca00078e0a00 */
[----:B------:R-:W-:Y:S01]  /*2eb50*/  SHF.L.U32 R3, R0, 0x1f, RZ ;  /* 0x0000001f00037819 */ /* 0x000fe200000006ff */
[----:B------:R-:W-:Y:S01]  /*2eb60*/  NOP ;  /* 0x0000000000007918 */ /* 0x000fe20000000000 */
[----:B------:R-:W2:Y:S01]  /*2eb70*/  LDL.LU R4, [R1+0x30] ;  /* 0x0000300001047983 */ /* 0x000ea20000300800 */
[----:B------:R1:W-:Y:S03]  /*2eb80*/  SYNCS.ARRIVE.TRANS64.A1T0 RZ, [R22+URZ+0x38800], RZ ;  /* 0x038800ff16ff79a7 */ /* 0x0003e6000810003f */
[----:B0-----:R-:W3:Y:S01]  /*2eb90*/  LDL R2, [R1+0x4] ;  /* 0x0000040001027983 */ /* 0x001ee20000100800 */
[----:B------:R-:W-:Y:S01]  /*2eba0*/  BSSY B0, `(.L_x_3375) ;  /* 0x0000005000007945 */ /* 0x000fe20003800000 */
[----:B------:R-:W0:Y:S01]  /*2ebb0*/  SYNCS.PHASECHK.TRANS64.TRYWAIT P0, [R22+URZ+0x38820], R3 ;  /* 0x03882003160075a7 */ /* 0x000e22000800017f */
[----:B--2---:R-:W-:-:S04]  /*2ebc0*/  IADD3 R31, R4, -0x2, RZ ;  /* 0xfffffffe041f7810 */ /* 0x004fc80007ffe0ff */
[----:B---3--:R-:W-:Y:S01]  /*2ebd0*/  ISETP.GE.AND P1, PT, R31, R2, PT ;  /* 0x000000021f00720c */ /* 0x008fe20003f26270 */
[----:B01----:R-:W-:-:S12]  /*2ebe0*/  @!P0 BRA `(.L_x_3376) ;  /* 0x000000c800688947 */ /* 0x003fd80003800000 */
.L_x_3771:
[----:B------:R-:W-:Y:S05]  /*2ebf0*/  BSYNC B0 ;  /* 0x0000000000007941 */ /* 0x000fea0003800000 */
.L_x_3375:
[----:B------:R-:W-:Y:S05]  /*2ec00*/  @!P1 BRA `(.L_x_3377) ;  /* 0x0000001800809947 */ /* 0x000fea0003800000 */
[----:B------:R-:W-:Y:S02]  /*2ec10*/  IMAD.MOV.U32 R9, RZ, RZ, R30 ;  /* 0x000000ffff097224 */ /* 0x000fe400078e001e */
[----:B------:R-:W-:-:S07]  /*2ec20*/  IMAD.MOV.U32 R10, RZ, RZ, R34 ;  /* 0x000000ffff0a7224 */ /* 0x000fce00078e0022 */
.L_x_3397:
[----:B-1----:R-:W2:Y:S01]  /*2ec30*/  LDL R2, [R1+0x8] ;  /* 0x0000080001027983 */ /* 0x002ea20000100800 */
[----:B0-----:R-:W1:Y:S03]  /*2ec40*/  LDC R5, c[0x0][0x430] ;  /* 0x00010c00ff057b82 */ /* 0x001e660000000800 */
[----:B------:R-:W3:Y:S01]  /*2ec50*/  LDL R6, [R1+0xc] ;  /* 0x00000c0001067983 */ /* 0x000ee20000100800 */
[----:B------:R-:W4:Y:S03]  /*2ec60*/  S2R R0, SR_TID.X ;  /* 0x0000000000007919 */ /* 0x000f260000002100 */
[----:B------:R-:W5:Y:S01]  /*2ec70*/  LDL R8, [R1+0x4] ;  /* 0x0000040001087983 */ /* 0x000f620000100800 */
[----:B-1----:R-:W-:-:S13]  /*2ec80*/  ISETP.NE.AND P0, PT, R5, 0x1, PT ;  /* 0x000000010500780c */ /* 0x002fda0003f05270 */
[----:B------:R-:W1:Y:S01]  /*2ec90*/  @P0 LDC R4, c[0x0][0x434] ;  /* 0x00010d00ff040b82 */ /* 0x000e620000000800 */
[----:B----4-:R-:W-:-:S04]  /*2eca0*/  LOP3.LUT R0, R0, 0x7f, RZ, 0xc0, !PT ;  /* 0x0000007f00007812 */ /* 0x010fc800078ec0ff */
[----:B0-----:R-:W-:-:S03]  /*2ecb0*/  SHF.R.U32.HI R3, RZ, 0x3, R0 ;  /* 0x00000003ff037819 */ /* 0x001fc60000011600 */
[----:B------:R-:W0:Y:S02]  /*2ecc0*/  @P0 LDC R0, c[0x0][0x438] ;  /* 0x00010e00ff000b82 */ /* 0x000e240000000800 */
[----:B------:R-:W-:Y:S01]  /*2ecd0*/  IMAD R3, R31, 0x80, R3 ;  /* 0x000000801f037824 */ /* 0x000fe200078e0203 */
[----:B------:R-:W-:Y:S05]  /*2ece0*/  YIELD ;  /* 0x0000000000007946 */ /* 0x000fea0003800000 */
[----:B------:R-:W-:Y:S01]  /*2ecf0*/  ULDC.64 UR4, c[0x0][0x428] ;  /* 0x00010a0000047ab9 */ /* 0x000fe20000000a00 */
[----:B--2---:R-:W-:-:S05]  /*2ed00*/  IADD3 R3, R33, R3, R2 ;  /* 0x0000000321037210 */ /* 0x004fca0007ffe002 */
[----:B-1----:R-:W-:-:S04]  /*2ed10*/  @P0 IMAD.HI.U32 R4, R3, R4, RZ ;  /* 0x0000000403040227 */ /* 0x002fc800078e00ff */
[----:B------:R-:W-:Y:S01]  /*2ed20*/  IMAD.MOV.U32 R2, RZ, RZ, R3 ;  /* 0x000000ffff027224 */ /* 0x000fe200078e0003 */
[----:B0-----:R-:W-:-:S05]  /*2ed30*/  @P0 SHF.R.U32.HI R2, RZ, R0, R4 ;  /* 0x00000000ff020219 */ /* 0x001fca0000011604 */
        /* <DEDUP_REMOVED lines=11> */
[----:B-----5:R-:W-:Y:S01]  /*2edf0*/  ISETP.GT.AND P1, PT, R31, R8, PT ;  /* 0x000000081f00720c */ /* 0x020fe20003f24270 */
[----:B------:R-:W-:Y:S01]  /*2ee00*/  IMAD.U32 R8, RZ, RZ, UR39 ;  /* 0x00000027ff087e24 */ /* 0x000fe2000f8e00ff */
[----:B------:R-:W-:-:S04]  /*2ee10*/  IADD3 R30, R9, 0x1, RZ ;  /* 0x00000001091e7810 */ /* 0x000fc80007ffe0ff */
[----:B------:R-:W-:Y:S02]  /*2ee20*/  ISETP.NE.AND P2, PT, R8, 0x3, PT ;  /* 0x000000030800780c */ /* 0x000fe40003f45270 */
[----:B------:R-:W-:-:S04]  /*2ee30*/  ISETP.NE.AND P0, PT, R30, 0x2, PT ;  /* 0x000000021e00780c */ /* 0x000fc80003f05270 */
[----:B------:R-:W-:Y:S01]  /*2ee40*/  SEL R34, RZ, 0x1, P0 ;  /* 0x00000001ff227807 */ /* 0x000fe20000000000 */
[----:B------:R-:W-:Y:S01]  /*2ee50*/  VIADD R31, R31, 0xffffffff ;  /* 0xffffffff1f1f7836 */ /* 0x000fe20000000000 */
[----:B------:R-:W-:Y:S02]  /*2ee60*/  SEL R30, R30, RZ, P0 ;  /* 0x000000ff1e1e7207 */ /* 0x000fe40000000000 */
[----:B------:R-:W-:Y:S02]  /*2ee70*/  LOP3.LUT R34, R10, R34, RZ, 0x3c, !PT ;  /* 0x000000220a227212 */ /* 0x000fe400078e3cff */
[----:B--2---:R-:W-:Y:S01]  /*2ee80*/  SHF.R.S32.HI R20, RZ, 0x1f, R6 ;  /* 0x0000001fff147819 */ /* 0x004fe20000011406 */
[----:B------:R-:W-:Y:S06]  /*2ee90*/  @!P2 BRA `(.L_x_3378) ;  /* 0x000000000004a947 */ /* 0x000fec0003800000 */
[----:B------:R-:W-:Y:S01]  /*2eea0*/  BPT.TRAP 0x1 ;  /* 0x000000040000795c */ /* 0x000fe20000300000 */
.L_x_3378:
[----:B------:R-:W-:Y:S01]  /*2eeb0*/  IMAD R0, R30, 0x8, R22 ;  /* 0x000000081e007824 */ /* 0x000fe200078e0216 */
[----:B------:R-:W-:Y:S01]  /*2eec0*/  SHF.L.U32 R21, R34, 0x1f, RZ ;  /* 0x0000001f22157819 */ /* 0x000fe200000006ff */
[----:B------:R-:W-:Y:S01]  /*2eed0*/  BSSY B0, `(.L_x_3379) ;  /* 0x0000004000007945 */ /* 0x000fe20003800000 */
[----:B------:R-:W-:Y:S02]  /*2eee0*/  SHF.R.S32.HI R17, RZ, 0x1f, R5 ;  /* 0x0000001fff117819 */ /* 0x000fe40000011405 */
[----:B------:R-:W0:Y:S02]  /*2eef0*/  SYNCS.PHASECHK.TRANS64.TRYWAIT P0, [R0+URZ+0x38880], R21 ;  /* 0x03888015000075a7 */ /* 0x000e24000800017f */
[----:B0-----:R-:W-:Y:S05]  /*2ef00*/  @!P0 BRA `(.L_x_3380) ;  /* 0x000000c400b48947 */ /* 0x001fea0003800000 */
.L_x_3772:
[----:B------:R-:W-:Y:S05]  /*2ef10*/  BSYNC B0 ;  /* 0x0000000000007941 */ /* 0x000fea0003800000 */
.L_x_3379:
        /* <DEDUP_REMOVED lines=27> */
[----:B-1----:R-:W-:-:S04]  /*2f0d0*/  IADD3 R2, P0, R33, R2, RZ ;  /* 0x0000000221027210 */ /* 0x002fc80007f1e0ff */
[----:B--2---:R-:W-:-:S05]  /*2f0e0*/  IADD3.X R3, RZ, R3, RZ, P0, !PT ;  /* 0x00000003ff037210 */ /* 0x004fca00007fe4ff */
        /* <DEDUP_REMOVED lines=36> */
[----:B-1----:R-:W-:-:S04]  /*2f330*/  IADD3 R2, P0, R33, R2, RZ ;  /* 0x0000000221027210 */ /* 0x002fc80007f1e0ff */
[----:B--2---:R-:W-:-:S05]  /*2f340*/  IADD3.X R3, RZ, R3, RZ, P0, !PT ;  /* 0x00000003ff037210 */ /* 0x004fca00007fe4ff */
[----:B------:R-:W-:Y:S04]  /*2f350*/  LDGSTS.E.BYPASS.LTC128B.128 [R4+0x13400], desc[UR46][R2.64], !P3 ;  /* 0x1340000002047fae */ /* 0x000fe8000d901d6e */
[----:B------:R1:W-:Y:S04]  /*2f360*/  LDGSTS.E.BYPASS.LTC128B.128 [R4+0x17400], desc[UR46][R2.64+0x80], !P2 ;  /* 0x1740008002047fae */ /* 0x0003e8000d101d6e */
[----:B-1-3--:R1:W2:Y:S02]  /*2f370*/  SHFL.IDX PT, R2, R8, 0x7, 0x181f ;  /* 0x00f81f0008027f89 */ /* 0x00a2a400000e0000 */
.L_x_3790:
        /* <DEDUP_REMOVED lines=9> */
.L_x_3382:
        /* <DEDUP_REMOVED lines=11> */
.L_x_3383:
[----:B------:R2:W-:Y:S01]  /*2f4c0*/  SYNCS.ARRIVE.TRANS64.A1T0 RZ, [R0+URZ+0x38870], RZ ;  /* 0x038870ff00ff79a7 */ /* 0x0005e2000810003f */
[----:B------:R-:W-:Y:S05]  /*2f4d0*/  @!P3 BRA `(.L_x_3384) ;  /* 0x000000000004b947 */ /* 0x000fea0003800000 */
[----:B------:R-:W-:Y:S01]  /*2f4e0*/  BPT.TRAP 0x1 ;  /* 0x000000040000795c */ /* 0x000fe20000300000 */
.L_x_3384:
[----:B------:R-:W3:Y:S01]  /*2f4f0*/  SYNCS.PHASECHK.TRANS64.TRYWAIT P0, [R0+URZ+0x38840], R21 ;  /* 0x03884015000075a7 */ /* 0x000ee2000800017f */
[----:B------:R-:W-:Y:S04]  /*2f500*/  BSSY B0, `(.L_x_3385) ;  /* 0x0000002000007945 */ /* 0x000fe80003800000 */
[----:B---3--:R-:W-:Y:S05]  /*2f510*/  @!P0 BRA `(.L_x_3386) ;  /* 0x000000c8008c8947 */ /* 0x008fea0003800000 */
.L_x_3791:
[----:B------:R-:W-:Y:S05]  /*2f520*/  BSYNC B0 ;  /* 0x0000000000007941 */ /* 0x000fea0003800000 */
.L_x_3385:
        /* <DEDUP_REMOVED lines=67> */
.L_x_3809:
        /* <DEDUP_REMOVED lines=9> */
.L_x_3388:
        /* <DEDUP_REMOVED lines=11> */
.L_x_3389:
[----:B------:R2:W-:Y:S02]  /*2faa0*/  SYNCS.ARRIVE.TRANS64.A1T0 RZ, [R0+URZ+0x38830], RZ ;  /* 0x038830ff00ff79a7 */ /* 0x0005e4000810003f */
[----:B--23--:R-:W-:-:S04]  /*2fab0*/  MOV R0, UR37 ;  /* 0x0000002500007c02 */ /* 0x00cfc80008000f00 */
[----:B------:R-:W-:-:S13]  /*2fac0*/  ISETP.NE.AND P0, PT, R0, 0x3, PT ;  /* 0x000000030000780c */ /* 0x000fda0003f05270 */
[----:B------:R-:W-:Y:S05]  /*2fad0*/  @!P0 BRA `(.L_x_3390) ;  /* 0x0000000000048947 */ /* 0x000fea0003800000 */
[----:B------:R-:W-:Y:S01]  /*2fae0*/  BPT.TRAP 0x1 ;  /* 0x000000040000795c */ /* 0x000fe20000300000 */
.L_x_3390:
[----:B------:R-:W-:Y:S01]  /*2faf0*/  LOP3.LUT R0, R10, 0x1, RZ, 0x3c, !PT ;  /* 0x000000010a007812 */ /* 0x000fe200078e3cff */
[----:B------:R-:W-:Y:S01]  /*2fb00*/  IMAD R2, R9, 0x8, R22 ;  /* 0x0000000809027824 */ /* 0x000fe200078e0216 */
[----:B------:R-:W-:Y:S02]  /*2fb10*/  BSSY B0, `(.L_x_3391) ;  /* 0x0000004000007945 */ /* 0x000fe40003800000 */
[----:B------:R-:W-:-:S04]  /*2fb20*/  SHF.L.U32 R0, R0, 0x1f, RZ ;  /* 0x0000001f00007819 */ /* 0x000fc800000006ff */
[----:B------:R-:W0:Y:S02]  /*2fb30*/  SYNCS.PHASECHK.TRANS64.TRYWAIT P2, [R2+URZ+0x38870], R0 ;  /* 0x03887000020075a7 */ /* 0x000e24000804017f */
[----:B0-----:R-:W-:Y:S05]  /*2fb40*/  @!P2 BRA `(.L_x_3392) ;  /* 0x000000cc0058a947 */ /* 0x001fea0003800000 */
.L_x_3810:
[----:B------:R-:W-:Y:S05]  /*2fb50*/  BSYNC B0 ;  /* 0x0000000000007941 */ /* 0x000fea0003800000 */
.L_x_3391:
[----:B------:R-:W-:-:S05]  /*2fb60*/  IMAD.U32 R3, RZ, RZ, UR39 ;  /* 0x00000027ff037e24 */ /* 0x000fca000f8e00ff */
[----:B------:R-:W-:-:S13]  /*2fb70*/  ISETP.NE.AND P2, PT, R3, 0x3, PT ;  /* 0x000000030300780c */ /* 0x000fda0003f45270 */
[----:B------:R-:W-:Y:S05]  /*2fb80*/  @!P2 BRA `(.L_x_3393) ;  /* 0x000000000004a947 */ /* 0x000fea0003800000 */
[----:B------:R-:W-:Y:S01]  /*2fb90*/  BPT.TRAP 0x1 ;  /* 0x000000040000795c */ /* 0x000fe20000300000 */
.L_x_3393:
[----:B------:R-:W-:Y:S01]  /*2fba0*/  SHF.L.U32 R3, R10, 0x1f, RZ ;  /* 0x0000001f0a037819 */ /* 0x000fe200000006ff */
[----:B0-----:R-:W-:-:S03]  /*2fbb0*/  IMAD.SHL.U32 R0, R9, 0x8000, RZ ;  /* 0x0000800009007824 */ /* 0x001fc600078e00ff */
[----:B------:R-:W0:Y:S02]  /*2fbc0*/  SYNCS.PHASECHK.TRANS64.TRYWAIT P2, [R2+URZ+0x38860], R3 ;  /* 0x03886003020075a7 */ /* 0x000e24000804017f */
[----:B0-----:R-:W-:Y:S05]  /*2fbd0*/  @!P2 BRA `(.L_x_3394) ;  /* 0x000000cc0048a947 */ /* 0x001fea0003800000 */
.L_x_3811:
[----:B------:R-:W2:Y:S01]  /*2fbe0*/  LDL R8, [R1+0x24] ;  /* 0x0000240001087983 */ /* 0x000ea20000100800 */
[----:B0-----:R-:W-:Y:S01]  /*2fbf0*/  LOP3.LUT R3, R0, R28, RZ, 0xfc, !PT ;  /* 0x0000001c00037212 */ /* 0x001fe200078efcff */
[----:B------:R-:W-:Y:S05]  /*2fc00*/  WARPSYNC.ALL ;  /* 0x0000000000007948 */ /* 0x000fea0003800000 */
[----:B------:R-:W3:Y:S01]  /*2fc10*/  LDL R20, [R1+0x18] ;  /* 0x0000180001147983 */ /* 0x000ee20000100800 */
[----:B------:R-:W-:Y:S02]  /*2fc20*/  IMAD.IADD R3, R22, 0x1, R3 ;  /* 0x0000000116037824 */ /* 0x000fe400078e0203 */
[----:B------:R-:W-:Y:S01]  /*2fc30*/  VIADD R21, R0, 0x2000 ;  /* 0x0000200000157836 */ /* 0x000fe20000000000 */
[----:B------:R-:W4:Y:S04]  /*2fc40*/  LDL R25, [R1+0x14] ;  /* 0x0000140001197983 */ /* 0x000f280000100800 */
[----:B-1----:R-:W0:Y:S02]  /*2fc50*/  LDSM.16.MT88.4 R4, [R3+0x10400] ;  /* 0x010400000304783b */ /* 0x002e240000004200 */
[----:B0-----:R-:W-:-:S02]  /*2fc60*/  PRMT R12, R4, 0x6420, R5 ;  /* 0x00006420040c7816 */ /* 0x001fc40000000005 */
[----:B------:R-:W-:Y:S02]  /*2fc70*/  PRMT R13, R4, 0x7531, R5 ;  /* 0x00007531040d7816 */ /* 0x000fe40000000005 */
[----:B------:R-:W-:Y:S02]  /*2fc80*/  LOP3.LUT R4, R0, R29, RZ, 0xfc, !PT ;  /* 0x0000001d00047212 */ /* 0x000fe400078efcff */
[C-C-:B------:R-:W-:Y:S02]  /*2fc90*/  PRMT R14, R6.reuse, 0x6420, R7.reuse ;  /* 0x00006420060e7816 */ /* 0x140fe40000000007 */
[----:B------:R-:W-:Y:S01]  /*2fca0*/  PRMT R15, R6, 0x7531, R7 ;  /* 0x00007531060f7816 */ /* 0x000fe20000000007 */
[----:B------:R-:W-:Y:S02]  /*2fcb0*/  IMAD.IADD R4, R23, 0x1, R4 ;  /* 0x0000000117047824 */ /* 0x000fe400078e0204 */
[----:B------:R-:W-:Y:S01]  /*2fcc0*/  VIADD R17, R0, 0x6000 ;  /* 0x0000600000117836 */ /* 0x000fe20000000000 */
[----:B--2---:R-:W-:-:S05]  /*2fcd0*/  IADD3 R3, R22, R8, R0 ;  /* 0x0000000816037210 */ /* 0x004fca0007ffe000 */
[----:B------:R-:W0:Y:S04]  /*2fce0*/  LDSM.16.MT88.4 R8, [R3+0x10400] ;  /* 0x010400000308783b */ /* 0x000e280000004200 */
[----:B------:R1:W-:Y:S02]  /*2fcf0*/  STSM.16.M88.4 [R4], R12 ;  /* 0x0000000c04007844 */ /* 0x0003e40000000200 */
[----:B-1----:R-:W-:Y:S01]  /*2fd00*/  VIADD R12, R0, 0x4000 ;  /* 0x00004000000c7836 */ /* 0x002fe20000000000 */
[C-C-:B0-----:R-:W-:Y:S02]  /*2fd10*/  PRMT R4, R8.reuse, 0x6420, R9.reuse ;  /* 0x0000642008047816 */ /* 0x141fe40000000009 */
[----:B------:R-:W-:Y:S02]  /*2fd20*/  PRMT R5, R8, 0x7531, R9 ;  /* 0x0000753108057816 */ /* 0x000fe40000000009 */
[----:B------:R-:W-:-:S02]  /*2fd30*/  LOP3.LUT R8, R21, R29, RZ, 0xfc, !PT ;  /* 0x0000001d15087212 */ /* 0x000fc400078efcff */
[C-C-:B------:R-:W-:Y:S02]  /*2fd40*/  PRMT R6, R10.reuse, 0x6420, R11.reuse ;  /* 0x000064200a067816 */ /* 0x140fe4000000000b */
[----:B------:R-:W-:Y:S02]  /*2fd50*/  PRMT R7, R10, 0x7531, R11 ;  /* 0x000075310a077816 */ /* 0x000fe4000000000b */
[----:B------:R-:W-:-:S05]  /*2fd60*/  IADD3 R8, R23, R8, RZ ;  /* 0x0000000817087210 */ /* 0x000fca0007ffe0ff */
        /* <DEDUP_REMOVED lines=19> */
[----:B0-----:R-:W-:-:S05]  /*2fea0*/  VIADD R4, R0, 0x1000 ;  /* 0x0000100000047836 */ /* 0x001fca0000000000 */
[----:B------:R-:W-:-:S04]  /*2feb0*/  LOP3.LUT R4, R4, R28, RZ, 0xfc, !PT ;  /* 0x0000001c04047212 */ /* 0x000fc800078efcff */
[----:B------:R-:W-:-:S05]  /*2fec0*/  IADD3 R4, R22, R4, RZ ;  /* 0x0000000416047210 */ /* 0x000fca0007ffe0ff */
[----:B------:R-:W0:Y:S01]  /*2fed0*/  LDSM.16.MT88.4 R8, [R4+0x10400] ;  /* 0x010400000408783b */ /* 0x000e220000004200 */
[----:B---3--:R-:W-:-:S05]  /*2fee0*/  IMAD.IADD R24, R20, 0x1, R0 ;  /* 0x0000000114187824 */ /* 0x008fca00078e0200 */
[C---:B------:R-:W-:Y:S02]  /*2fef0*/  IADD3 R20, R23.reuse, R24, R29 ;  /* 0x0000001817147210 */ /* 0x040fe40007ffe01d */
        /* <DEDUP_REMOVED lines=24> */
[----:B------:R-:W-:Y:S01]  /*30080*/  PRMT R13, R8, 0x7531, R9 ;  /* 0x00007531080d7816 */ /* 0x000fe20000000009 */
[----:B------:R-:W-:Y:S01]  /*30090*/  IMAD.IADD R8, R22, 0x1, R21 ;  /* 0x0000000116087824 */ /* 0x000fe200078e0215 */
[----:B------:R-:W-:-:S02]  /*300a0*/  PRMT R14, R10, 0x6420, R11 ;  /* 0x000064200a0e7816 */ /* 0x000fc4000000000b */
[----:B------:R-:W-:-:S05]  /*300b0*/  PRMT R15, R10, 0x7531, R11 ;  /* 0x000075310a0f7816 */ /* 0x000fca000000000b */
[----:B------:R-:W-:Y:S04]  /*300c0*/  STSM.16.M88.4 [R24+0x4000], R12 ;  /* 0x0040000c18007844 */ /* 0x000fe80000000200 */
[----:B------:R-:W0:Y:S01]  /*300d0*/  LDSM.16.MT88.4 R8, [R8+0x10400] ;  /* 0x010400000808783b */ /* 0x000e220000004200 */
[----:B------:R-:W-:Y:S02]  /*300e0*/  LOP3.LUT R17, R17, R28, RZ, 0xfc, !PT ;  /* 0x0000001c11117212 */ /* 0x000fe400078efcff */
[C-C-:B0-----:R-:W-:Y:S02]  /*300f0*/  PRMT R4, R8.reuse, 0x6420, R9.reuse ;  /* 0x0000642008047816 */ /* 0x141fe40000000009 */
[----:B------:R-:W-:Y:S02]  /*30100*/  PRMT R5, R8, 0x7531, R9 ;  /* 0x0000753108057816 */ /* 0x000fe40000000009 */
[----:B------:R-:W-:-:S02]  /*30110*/  PRMT R6, R10, 0x6420, R11 ;  /* 0x000064200a067816 */ /* 0x000fc4000000000b */
[----:B------:R-:W-:Y:S02]  /*30120*/  PRMT R7, R10, 0x7531, R11 ;  /* 0x000075310a077816 */ /* 0x000fe4000000000b */
[----:B------:R-:W0:Y:S02]  /*30130*/  LDSM.16.MT88.4 R8, [R3+0x12400] ;  /* 0x012400000308783b */ /* 0x000e240000004200 */
[C-C-:B0-----:R-:W-:Y:S02]  /*30140*/  PRMT R12, R8.reuse, 0x6420, R9.reuse ;  /* 0x00006420080c7816 */ /* 0x141fe40000000009 */
[----:B------:R-:W-:Y:S01]  /*30150*/  PRMT R13, R8, 0x7531, R9 ;  /* 0x00007531080d7816 */ /* 0x000fe20000000009 */
[----:B------:R-:W-:Y:S02]  /*30160*/  IMAD.IADD R8, R22, 0x1, R17 ;  /* 0x0000000116087824 */ /* 0x000fe400078e0211 */
[----:B------:R-:W2:Y:S01]  /*30170*/  LDL R17, [R1+0x1c] ;  /* 0x00001c0001117983 */ /* 0x000ea20000100800 */
[----:B----4-:R-:W-:Y:S01]  /*30180*/  IMAD.IADD R21, R25, 0x1, R0 ;  /* 0x0000000119157824 */ /* 0x010fe200078e0200 */
[----:B------:R-:W-:-:S02]  /*30190*/  PRMT R14, R10, 0x6420, R11 ;  /* 0x000064200a0e7816 */ /* 0x000fc4000000000b */
[----:B------:R-:W-:Y:S02]  /*301a0*/  PRMT R15, R10, 0x7531, R11 ;  /* 0x000075310a0f7816 */ /* 0x000fe4000000000b */
        /* <DEDUP_REMOVED lines=10> */
[----:B------:R1:W-:Y:S02]  /*30250*/  STSM.16.M88.4 [R20+0x4000], R4 ;  /* 0x0040000414007844 */ /* 0x0003e40000000200 */
[----:B-1----:R-:W-:-:S04]  /*30260*/  IADD3 R4, R0, 0x3000, RZ ;  /* 0x0000300000047810 */ /* 0x002fc80007ffe0ff */
[----:B------:R-:W-:-:S05]  /*30270*/  LOP3.LUT R4, R4, R28, RZ, 0xfc, !PT ;  /* 0x0000001c04047212 */ /* 0x000fca00078efcff */
[----:B------:R-:W-:Y:S01]  /*30280*/  IMAD.IADD R4, R22, 0x1, R4 ;  /* 0x0000000116047824 */ /* 0x000fe200078e0204 */
[C-C-:B0-----:R-:W-:Y:S02]  /*30290*/  PRMT R24, R8.reuse, 0x6420, R9.reuse ;  /* 0x0000642008187816 */ /* 0x141fe40000000009 */
[----:B------:R-:W-:Y:S02]  /*302a0*/  PRMT R25, R8, 0x7531, R9 ;  /* 0x0000753108197816 */ /* 0x000fe40000000009 */
[C-C-:B------:R-:W-:Y:S02]  /*302b0*/  PRMT R26, R10.reuse, 0x6420, R11.reuse ;  /* 0x000064200a1a7816 */ /* 0x140fe4000000000b */
[----:B------:R-:W-:-:S05]  /*302c0*/  PRMT R27, R10, 0x7531, R11 ;  /* 0x000075310a1b7816 */ /* 0x000fca000000000b */
        /* <DEDUP_REMOVED lines=11> */
[----:B------:R-:W-:-:S05]  /*30380*/  IMAD.U32 R21, RZ, RZ, UR39 ;  /* 0x00000027ff157e24 */ /* 0x000fca000f8e00ff */
[----:B------:R-:W-:Y:S01]  /*30390*/  ISETP.NE.AND P2, PT, R21, 0x3, PT ;  /* 0x000000031500780c */ /* 0x000fe20003f45270 */
[----:B--2---:R-:W-:Y:S02]  /*303a0*/  IMAD.IADD R20, R17, 0x1, R0 ;  /* 0x0000000111147824 */ /* 0x004fe400078e0200 */
        /* <DEDUP_REMOVED lines=27> */
.L_x_3395:
[----:B-1----:R1:W-:Y:S01]  /*30560*/  SYNCS.ARRIVE.TRANS64.A1T0 RZ, [R2+URZ+0x38850], RZ ;  /* 0x038850ff02ff79a7 */ /* 0x0023e2000810003f */
[----:B------:R-:W-:Y:S06]  /*30570*/  BAR.SYNC.DEFER_BLOCKING 0x2, 0x80 ;  /* 0x0082000000007b1d */ /* 0x000fec0000010000 */
[----:B------:R-:W-:Y:S05]  /*30580*/  @!P0 BRA `(.L_x_3396) ;  /* 0x0000000000048947 */ /* 0x000fea0003800000 */
[----:B------:R-:W-:Y:S01]  /*30590*/  BPT.TRAP 0x1 ;  /* 0x000000040000795c */ /* 0x000fe20000300000 */
.L_x_3396:
[----:B------:R-:W2:Y:S01]  /*305a0*/  LDL R0, [R1+0x10] ;  /* 0x0000100001007983 */ /* 0x000ea20000100800 */
[----:B-1----:R-:W-:Y:S01]  /*305b0*/  VIADD R2, R2, 0x38880 ;  /* 0x0003888002027836 */ /* 0x002fe20000000000 */
[----:B------:R-:W-:Y:S01]  /*305c0*/  MOV R9, R30 ;  /* 0x0000001e00097202 */ /* 0x000fe20000000f00 */
[----:B------:R-:W-:-:S03]  /*305d0*/  IMAD.MOV.U32 R10, RZ, RZ, R34 ;  /* 0x000000ffff0a7224 */ /* 0x000fc600078e0022 */
[----:B--2---:R-:W-:-:S04]  /*305e0*/  PRMT R2, R0, 0x654, R2 ;  /* 0x0000065400027816 */ /* 0x004fc80000000002 */
[----:B------:R1:W-:Y:S01]  /*305f0*/  SYNCS.ARRIVE.TRANS64.RED.A1T0 RZ, [R2+URZ], RZ ;  /* 0x000000ff02ff79a7 */ /* 0x0003e2000810043f */
[----:B------:R-:W-:Y:S05]  /*30600*/  @P1 BRA `(.L_x_3397) ;  /* 0xffffffe400881947 */ /* 0x000fea000383ffff */
.L_x_3377:
        /* <DEDUP_REMOVED lines=19> */
.L_x_3399:
[----:B------:R-:W-:Y:S05]  /*30740*/  BSYNC B0 ;  /* 0x0000000000007941 */ /* 0x000fea0003800000 */
.L_x_3398:
[----:B------:R-:W-:Y:S05]  /*30750*/  @!P0 BRA `(.L_x_3400) ;  /* 0x0000000000048947 */ /* 0x000fea0003800000 */
[----:B------:R-:W-:Y:S01]  /*30760*/  BPT.TRAP 0x1 ;  /* 0x000000040000795c */ /* 0x000fe20000300000 */
.L_x_3400:
[----:B0-----:R-:W-:Y:S01]  /*30770*/  LOP3.LUT R3, R34, 0x1, RZ, 0x3c, !PT ;  /* 0x0000000122037812 */ /* 0x001fe200078e3cff */
[----:B------:R-:W-:Y:S01]  /*30780*/  IMAD R0, R30, 0x8, R22 ;  /* 0x000000081e007824 */ /* 0x000fe200078e0216 */
[----:B------:R-:W-:Y:S02]  /*30790*/  BSSY B0, `(.L_x_3401) ;  /* 0x0000004000007945 */ /* 0x000fe40003800000 */
[----:B------:R-:W-:-:S04]  /*307a0*/  SHF.L.U32 R3, R3, 0x1f, RZ ;  /* 0x0000001f03037819 */ /* 0x000fc800000006ff */
[----:B------:R-:W0:Y:S02]  /*307b0*/  SYNCS.PHASECHK.TRANS64.TRYWAIT P1, [R0+URZ+0x38870], R3 ;  /* 0x03887003000075a7 */ /* 0x000e24000802017f */
[----:B0-----:R-:W-:Y:S05]  /*307c0*/  @!P1 BRA `(.L_x_3402) ;  /* 0x000000c000609947 */ /* 0x001fea0003800000 */
.L_x_3812:
[----:B------:R-:W-:Y:S05]  /*307d0*/  BSYNC B0 ;  /* 0x0000000000007941 */ /* 0x000fea0003800000 */
.L_x_3401:
[----:B------:R-:W-:-:S05]  /*307e0*/  IMAD.U32 R2, RZ, RZ, UR39 ;  /* 0x00000027ff027e24 */ /* 0x000fca000f8e00ff */
[----:B------:R-:W-:-:S13]  /*307f0*/  ISETP.NE.AND P1, PT, R2, 0x3, PT ;  /* 0x000000030200780c */ /* 0x000fda0003f25270 */
[----:B------:R-:W-:Y:S05]  /*30800*/  @!P1 BRA `(.L_x_3403) ;  /* 0x0000000000049947 */ /* 0x000fea0003800000 */
[----:B------:R-:W-:Y:S01]  /*30810*/  BPT.TRAP 0x1 ;  /* 0x000000040000795c */ /* 0x000fe20000300000 */
.L_x_3403:
[----:B0-----:R-:W-:-:S04]  /*30820*/  SHF.L.U32 R3, R34, 0x1f, RZ ;  /* 0x0000001f22037819 */ /* 0x001fc800000006ff */
[----:B------:R-:W0:Y:S02]  /*30830*/  SYNCS.PHASECHK.TRANS64.TRYWAIT P1, [R0+URZ+0x38860], R3 ;  /* 0x03886003000075a7 */ /* 0x000e24000802017f */
[----:B0-----:R-:W-:Y:S05]  /*30840*/  @!P1 BRA `(.L_x_3404) ;  /* 0x000000c000549947 */ /* 0x001fea0003800000 */
.L_x_3813:
[----:B------:R-:W2:Y:S01]  /*30850*/  LDL R2, [R1+0x24] ;  /* 0x0000240001027983 */ /* 0x000ea20000100800 */
[----:B------:R-:W-:Y:S01]  /*30860*/  IMAD.SHL.U32 R18, R30, 0x8000, RZ ;  /* 0x000080001e127824 */ /* 0x000fe200078e00ff */
[----:B------:R-:W-:Y:S05]  /*30870*/  WARPSYNC.ALL ;  /* 0x0000000000007948 */ /* 0x000fea0003800000 */
[----:B------:R-:W3:Y:S01]  /*30880*/  LDL R25, [R1+0x18] ;  /* 0x0000180001197983 */ /* 0x000ee20000100800 */
[----:B0-----:R-:W-:-:S03]  /*30890*/  LOP3.LUT R3, R18, R28, RZ, 0xfc, !PT ;  /* 0x0000001c12037212 */ /* 0x001fc600078efcff */
[----:B------:R-:W4:Y:S02]  /*308a0*/  LDL R31, [R1+0x1c] ;  /* 0x00001c00011f7983 */ /* 0x000f240000100800 */
[----:B------:R-:W-:-:S06]  /*308b0*/  IMAD.IADD R9, R22, 0x1, R3 ;  /* 0x0000000116097824 */ /* 0x000fcc00078e0203 */
[----:B------:R-:W0:Y:S01]  /*308c0*/  LDSM.16.MT88.4 R8, [R9+0x10400] ;  /* 0x010400000908783b */ /* 0x000e220000004200 */
[----:B------:R-:W-:-:S04]  /*308d0*/  LOP3.LUT R3, R18, R29, RZ, 0xfc, !PT ;  /* 0x0000001d12037212 */ /* 0x000fc800078efcff */
[----:B------:R-:W-:Y:S01]  /*308e0*/  IADD3 R3, R23, R3, RZ ;  /* 0x0000000317037210 */ /* 0x000fe20007ffe0ff */
[----:B------:R-:W-:Y:S01]  /*308f0*/  VIADD R20, R18, 0x2000 ;  /* 0x0000200012147836 */ /* 0x000fe20000000000 */
[C-C-:B0-----:R-:W-:Y:S02]  /*30900*/  PRMT R12, R8.reuse, 0x6420, R9.reuse ;  /* 0x00006420080c7816 */ /* 0x141fe40000000009 */
[----:B------:R-:W-:Y:S02]  /*30910*/  PRMT R13, R8, 0x7531, R9 ;  /* 0x00007531080d7816 */ /* 0x000fe40000000009 */
[C-C-:B------:R-:W-:Y:S02]  /*30920*/  PRMT R14, R10.reuse, 0x6420, R11.reuse ;  /* 0x000064200a0e7816 */ /* 0x140fe4000000000b */
[----:B------:R-:W-:Y:S02]  /*30930*/  PRMT R15, R10, 0x7531, R11 ;  /* 0x000075310a0f7816 */ /* 0x000fe4000000000b */
[----:B--2---:R-:W-:-:S05]  /*30940*/  IADD3 R2, R22, R2, R18 ;  /* 0x0000000216027210 */ /* 0x004fca0007ffe012 */
[----:B------:R-:W0:Y:S04]  /*30950*/  LDSM.16.MT88.4 R4, [R2+0x10400] ;  /* 0x010400000204783b */ /* 0x000e280000004200 */
[----:B------:R1:W-:Y:S02]  /*30960*/  STSM.16.M88.4 [R3], R12 ;  /* 0x0000000c03007844 */ /* 0x0003e40000000200 */
[----:B-1----:R-:W-:Y:S01]  /*30970*/  VIADD R3, R18, 0x4000 ;  /* 0x0000400012037836 */ /* 0x002fe20000000000 */
[C-C-:B0-----:R-:W-:Y:S02]  /*30980*/  PRMT R8, R4.reuse, 0x6420, R5.reuse ;  /* 0x0000642004087816 */ /* 0x141fe40000000005 */
[----:B------:R-:W-:Y:S02]  /*30990*/  PRMT R9, R4, 0x7531, R5 ;  /* 0x0000753104097816 */ /* 0x000fe40000000005 */
[----:B------:R-:W-:-:S02]  /*309a0*/  LOP3.LUT R4, R20, R29, RZ, 0xfc, !PT ;  /* 0x0000001d14047212 */ /* 0x000fc400078efcff */
[----:B------:R-:W-:Y:S02]  /*309b0*/  LOP3.LUT R5, R3, R28, RZ, 0xfc, !PT ;  /* 0x0000001c03057212 */ /* 0x000fe400078efcff */
[C-C-:B------:R-:W-:Y:S01]  /*309c0*/  PRMT R10, R6.reuse, 0x6420, R7.reuse ;  /* 0x00006420060a7816 */ /* 0x140fe20000000007 */
[----:B------:R-:W-:Y:S01]  /*309d0*/  IMAD.IADD R17, R23, 0x1, R4 ;  /* 0x0000000117117824 */ /* 0x000fe200078e0204 */
        /* <DEDUP_REMOVED lines=10> */
[----:B------:R-:W-:Y:S02]  /*30a80*/  IMAD.IADD R3, R23, 0x1, R3 ;  /* 0x0000000117037824 */ /* 0x000fe400078e0203 */
[----:B------:R-:W-:-:S03]  /*30a90*/  VIADD R21, R18, 0x6000 ;  /* 0x0000600012157836 */ /* 0x000fc60000000000 */
[----:B------:R1:W-:Y:S02]  /*30aa0*/  STSM.16.M88.4 [R3], R12 ;  /* 0x0000000c03007844 */ /* 0x0003e40000000200 */
[----:B-1----:R-:W-:-:S04]  /*30ab0*/  LOP3.LUT R3, R21, R29, RZ, 0xfc, !PT ;  /* 0x0000001d15037212 */ /* 0x002fc800078efcff */
[----:B------:R-:W-:Y:S02]  /*30ac0*/  IADD3 R3, R23, R3, RZ ;  /* 0x0000000317037210 */ /* 0x000fe40007ffe0ff */
        /* <DEDUP_REMOVED lines=41> */
[----:B------:R-:W0:Y:S01]  /*30d60*/  LDSM.16.MT88.4 R4, [R20+0x10400] ;  /* 0x010400001404783b */ /* 0x000e220000004200 */
[----:B------:R-:W-:Y:S02]  /*30d70*/  LOP3.LUT R21, R21, R28, RZ, 0xfc, !PT ;  /* 0x0000001c15157212 */ /* 0x000fe400078efcff */
[C-C-:B0-----:R-:W-:Y:S02]  /*30d80*/  PRMT R24, R4.reuse, 0x6420, R5.reuse ;  /* 0x0000642004187816 */ /* 0x141fe40000000005 */
[----:B------:R-:W-:Y:S02]  /*30d90*/  PRMT R25, R4, 0x7531, R5 ;  /* 0x0000753104197816 */ /* 0x000fe40000000005 */
[----:B------:R-:W-:-:S02]  /*30da0*/  PRMT R26, R6, 0x6420, R7 ;  /* 0x00006420061a7816 */ /* 0x000fc40000000007 */
[----:B------:R-:W-:Y:S02]  /*30db0*/  PRMT R27, R6, 0x7531, R7 ;  /* 0x00007531061b7816 */ /* 0x000fe40000000007 */
[----:B------:R-:W0:Y:S01]  /*30dc0*/  LDSM.16.MT88.4 R4, [R2+0x12400] ;  /* 0x012400000204783b */ /* 0x000e220000004200 */
[----:B------:R-:W-:Y:S01]  /*30dd0*/  IMAD.IADD R21, R22, 0x1, R21 ;  /* 0x0000000116157824 */ /* 0x000fe200078e0215 */
[C-C-:B0-----:R-:W-:Y:S02]  /*30de0*/  PRMT R8, R4.reuse, 0x6420, R5.reuse ;  /* 0x0000642004087816 */ /* 0x141fe40000000005 */
[----:B------:R-:W-:Y:S02]  /*30df0*/  PRMT R9, R4, 0x7531, R5 ;  /* 0x0000753104097816 */ /* 0x000fe40000000005 */
[C-C-:B------:R-:W-:Y:S02]  /*30e00*/  PRMT R10, R6.reuse, 0x6420, R7.reuse ;  /* 0x00006420060a7816 */ /* 0x140fe40000000007 */
[----:B------:R-:W-:-:S02]  /*30e10*/  PRMT R11, R6, 0x7531, R7 ;  /* 0x00007531060b7816 */ /* 0x000fc40000000007 */
[----:B--2---:R-:W-:-:S04]  /*30e20*/  IADD3 R3, R17, R18, RZ ;  /* 0x0000001211037210 */ /* 0x004fc80007ffe0ff */
        /* <DEDUP_REMOVED lines=25> */
[----:B----4-:R-:W-:-:S05]  /*30fc0*/  IMAD.IADD R20, R31, 0x1, R18 ;  /* 0x000000011f147824 */ /* 0x010fca00078e0212 */
        /* <DEDUP_REMOVED lines=11> */
[----:B------:R-:W0:Y:S04]  /*31080*/  LDSM.16.MT88.4 R8, [R17+0x10400] ;  /* 0x010400001108783b */ /* 0x000e280000004200 */
[----:B------:R-:W1:Y:S01]  /*31090*/  LDSM.16.MT88.4 R4, [R2+0x17400] ;  /* 0x017400000204783b */ /* 0x000e620000004200 */
[----:B------:R-:W-:-:S04]  /*310a0*/  MOV R31, UR39 ;  /* 0x00000027001f7c02 */ /* 0x000fc80008000f00 */
        /* <DEDUP_REMOVED lines=19> */
.L_x_3405:
[----:B-1----:R1:W-:Y:S01]  /*311e0*/  SYNCS.ARRIVE.TRANS64.A1T0 RZ, [R0+URZ+0x38850], RZ ;  /* 0x038850ff00ff79a7 */ /* 0x0023e2000810003f */
[----:B------:R-:W-:Y:S06]  /*311f0*/  BAR.SYNC.DEFER_BLOCKING 0x2, 0x80 ;  /* 0x0082000000007b1d */ /* 0x000fec0000010000 */
[----:B------:R-:W-:Y:S05]  /*31200*/  @!P0 BRA `(.L_x_3406) ;  /* 0x0000000000048947 */ /* 0x000fea0003800000 */
[----:B------:R-:W-:Y:S01]  /*31210*/  BPT.TRAP 0x1 ;  /* 0x000000040000795c */ /* 0x000fe20000300000 */
.L_x_3406:
        /* <DEDUP_REMOVED lines=9> */
.L_x_3347:
[----:B0-----:R-:W3:Y:S02]  /*312b0*/  LDL R0, [R1] ;  /* 0x0000000001007983 */ /* 0x001ee40000100800 */
[----:B---3--:R-:W-:-:S13]  /*312c0*/  LOP3.LUT P0, RZ, R0, 0x80, RZ, 0xc0, !PT ;  /* 0x0000008000ff7812 */ /* 0x008fda000780c0ff */
[----:B------:R-:W-:Y:S05]  /*312d0*/  @!P0 BRA `(.L_x_3407) ;  /* 0x0000000000288947 */ /* 0x000fea0003800000 */
[----:B------:R-:W-:Y:S05]  /*312e0*/  WARPSYNC.ALL ;  /* 0x0000000000007948 */ /* 0x000fea0003800000 */
[----:B------:R-:W0:Y:S08]  /*312f0*/  S2UR UR4, SR_CgaCtaId ;  /* 0x00000000000479c3 */ /* 0x000e300000008800 */
[----:B------:R-:W-:Y:S01]  /*31300*/  BAR.SYNC.DEFER_BLOCKING 0x5, 0x180 ;  /* 0x0146000000007b1d */ /* 0x000fe20000010000 */
[----:B--2---:R-:W-:Y:S01]  /*31310*/  MOV R22, 0x400 ;  /* 0x0000040000167802 */ /* 0x004fe20000000f00 */
[----:B0-----:R-:W-:-:S05]  /*31320*/  IMAD.U32 R0, RZ, RZ, UR4 ;  /* 0x00000004ff007e24 */ /* 0x001fca000f8e00ff */
[----:B------:R-:W-:Y:S01]  /*31330*/  LEA R22, R0, R22, 0x18 ;  /* 0x0000001600167211 */ /* 0x000fe200078ec0ff */
[----:B------:R2:W-:Y:S04]  /*31340*/  STL [R1+0x10], R0 ;  /* 0x0000100001007387 */ /* 0x0005e80000100800 */
[----:B------:R2:W3:Y:S01]  /*31350*/  LDS.128 R16, [R22+0x388d0] ;  /* 0x0388d00016107984 */ /* 0x0004e20000000c00 */
[----:B------:R-:W-:Y:S06]  /*31360*/  BAR.ARV 0x4, 0x180 ;  /* 0x0106000000007b1d */ /* 0x000fec0000002000 */
[----:B------:R-:W-:Y:S05]  /*31370*/  BRA `(.L_x_3408) ;  /* 0x0000000c00e07947 */ /* 0x000fea0003800000 */
.L_x_3407:
[----:B------:R-:W0:Y:S01]  /*31380*/  S2R R0, SR_TID.X ;  /* 0x0000000000007919 */ /* 0x000e220000002100 */
[----:B------:R-:W-:Y:S01]  /*31390*/  UMOV UR4, 0xffffffff ;  /* 0xffffffff00047882 */ /* 0x000fe20000000000 */
[----:B0-----:R-:W-:-:S04]  /*313a0*/  LOP3.LUT R8, R0, 0x1f, RZ, 0xc0, !PT ;  /* 0x0000001f00087812 */ /* 0x001fc800078ec0ff */
[----:B------:R-:W-:Y:S01]  /*313b0*/  ISETP.NE.AND P0, PT, R8, 0x1f, PT ;  /* 0x0000001f0800780c */ /* 0x000fe20003f05270 */
[----:B------:R-:W-:-:S12]  /*313c0*/  BRA.DIV UR4, `(.L_x_3409) ;  /* 0x000000b604887947 */ /* 0x000fd8000b800000 */
[----:B------:R-:W-:Y:S01]  /*313d0*/  IMAD.IADD R9, R19, 0x1, R8 ;  /* 0x0000000113097824 */ /* 0x000fe200078e0208 */
[----:B------:R-:W-:-:S04]  /*313e0*/  ULDC UR4, c[0x0][0xc3c] ;  /* 0x00030f0000047ab9 */ /* 0x000fc80000000800 */
[----:B------:R-:W-:-:S13]  /*313f0*/  ISETP.GE.OR P1, PT, R9, UR4, !P0 ;  /* 0x0000000409007c0c */ /* 0x000fda000c726670 */
[----:B------:R-:W0:Y:S08]  /*31400*/  @!P1 LDC.64 R2, c[0x0][0xc80] ;  /* 0x00032000ff029b82 */ /* 0x000e300000000a00 */
[----:B------:R-:W3:Y:S01]  /*31410*/  @!P1 LDC.64 R4, c[0x0][0xc78] ;  /* 0x00031e00ff049b82 */ /* 0x000ee20000000a00 */
[----:B0-----:R-:W-:-:S05]  /*31420*/  @!P1 IMAD.WIDE R2, R9, 0x4, R2 ;  /* 0x0000000409029825 */ /* 0x001fca00078e0202 */
[----:B------:R3:W4:Y:S02]  /*31430*/  @!P1 LDG.E R7, desc[UR46][R2.64] ;  /* 0x0000002e02079981 */ /* 0x000724000c1e1900 */
[----:B---3--:R-:W-:-:S05]  /*31440*/  @!P1 IMAD.WIDE R2, R9, 0x4, R4 ;  /* 0x0000000409029825 */ /* 0x008fca00078e0204 */
[----:B------:R-:W3:Y:S01]  /*31450*/  @!P1 LDG.E R4, desc[UR46][R2.64] ;  /* 0x0000002e02049981 */ /* 0x000ee2000c1e1900 */
[----:B------:R-:W-:Y:S01]  /*31460*/  IMAD.MOV.U32 R17, RZ, RZ, RZ ;  /* 0x000000ffff117224 */ /* 0x000fe200078e00ff */
[----:B------:R-:W-:Y:S02]  /*31470*/  MOV R5, RZ ;  /* 0x000000ff00057202 */ /* 0x000fe40000000f00 */
[C---:B------:R-:W-:Y:S01]  /*31480*/  ISETP.GE.U32.AND P2, PT, R8.reuse, 0x2, PT ;  /* 0x000000020800780c */ /* 0x040fe20003f46070 */
[----:B------:R-:W-:Y:S01]  /*31490*/  SHFL.IDX PT, R0, R16, RZ, 0x1f ;  /* 0x00001fff10007589 */ /* 0x000fe200000e0000 */
[C---:B------:R-:W-:Y:S02]  /*314a0*/  ISETP.GE.U32.AND P3, PT, R8.reuse, 0x4, PT ;  /* 0x000000040800780c */ /* 0x040fe40003f66070 */
[C---:B------:R-:W-:Y:S01]  /*314b0*/  ISETP.GE.U32.AND P4, PT, R8.reuse, 0x8, PT ;  /* 0x000000080800780c */ /* 0x040fe20003f86070 */
[----:B--2---:R0:W-:Y:S01]  /*314c0*/  SHFL.IDX PT, R6, R16, 0x1, 0x1f ;  /* 0x00201f0010067f89 */ /* 0x0041e200000e0000 */
[----:B------:R-:W-:-:S02]  /*314d0*/  ISETP.GE.U32.AND P5, PT, R8, 0x10, PT ;  /* 0x000000100800780c */ /* 0x000fc40003fa6070 */
[----:B0-----:R-:W-:Y:S01]  /*314e0*/  MOV R16, RZ ;  /* 0x000000ff00107202 */ /* 0x001fe20000000f00 */
[----:B----4-:R-:W-:Y:S02]  /*314f0*/  @!P1 IMAD.MOV.U32 R17, RZ, RZ, R7 ;  /* 0x000000ffff119224 */ /* 0x010fe400078e0007 */
[----:B---3--:R-:W-:Y:S01]  /*31500*/  @!P1 IMAD.MOV.U32 R5, RZ, RZ, R4 ;  /* 0x000000ffff059224 */ /* 0x008fe200078e0004 */
[----:B------:R-:W-:-:S03]  /*31510*/  ISETP.NE.AND P1, PT, R8, RZ, PT ;  /* 0x000000ff0800720c */ /* 0x000fc60003f25270 */
[----:B------:R-:W-:-:S05]  /*31520*/  IMAD R13, R5, R17, RZ ;  /* 0x00000011050d7224 */ /* 0x000fca00078e02ff */
        /* <DEDUP_REMOVED lines=15> */
[----:B------:R0:W2:Y:S02]  /*31620*/  SHFL.IDX PT, R14, R2, 0x1f, 0x1f ;  /* 0x03e01f00020e7f89 */ /* 0x0000a400000e0000 */
.L_x_3823:
[----:B------:R-:W-:Y:S02]  /*31630*/  ULDC UR4, c[0x0][0xc38] ;  /* 0x00030e0000047ab9 */ /* 0x000fe40000000800 */
[----:B------:R-:W-:-:S04]  /*31640*/  IMAD.U32 R4, RZ, RZ, UR4 ;  /* 0x00000004ff047e24 */ /* 0x000fc8000f8e00ff */
[----:B--2---:R-:W-:-:S04]  /*31650*/  IMAD R3, R14, R4, RZ ;  /* 0x000000040e037224 */ /* 0x004fc800078e02ff */
[----:B------:R-:W-:-:S05]  /*31660*/  IMAD.IADD R6, R6, 0x1, R3 ;  /* 0x0000000106067824 */ /* 0x000fca00078e0203 */
[----:B------:R-:W-:-:S13]  /*31670*/  ISETP.GT.AND P6, PT, R6, R0, PT ;  /* 0x000000000600720c */ /* 0x000fda0003fc4270 */
[----:B------:R-:W-:Y:S05]  /*31680*/  @P6 BRA `(.L_x_3410) ;  /* 0x0000000000a46947 */ /* 0x000fea0003800000 */
.L_x_3413:
[----:B0-----:R-:W0:Y:S01]  /*31690*/  LDC R2, c[0x0][0xc3c] ;  /* 0x00030f00ff027b82 */ /* 0x001e220000000800 */
[----:B------:R-:W-:-:S05]  /*316a0*/  VIADD R19, R19, 0x1f ;  /* 0x0000001f13137836 */ /* 0x000fca0000000000 */
[----:B0-----:R-:W-:-:S13]  /*316b0*/  ISETP.GE.AND P6, PT, R19, R2, PT ;  /* 0x000000021300720c */ /* 0x001fda0003fc6270 */
[----:B------:R-:W-:Y:S05]  /*316c0*/  @P6 BRA `(.L_x_3411) ;  /* 0x0000000800c06947 */ /* 0x000fea0003800000 */
[----:B------:R-:W0:Y:S01]  /*316d0*/  S2R R3, SR_TID.X ;  /* 0x0000000000037919 */ /* 0x000e220000002100 */
[----:B------:R-:W-:Y:S01]  /*316e0*/  IMAD.MOV.U32 R17, RZ, RZ, RZ ;  /* 0x000000ffff117224 */ /* 0x000fe200078e00ff */
[----:B0-----:R-:W-:-:S05]  /*316f0*/  LOP3.LUT R3, R3, 0x1f, RZ, 0xc0, !PT ;  /* 0x0000001f03037812 */ /* 0x001fca00078ec0ff */
[----:B------:R-:W-:-:S05]  /*31700*/  IMAD.IADD R7, R19, 0x1, R3 ;  /* 0x0000000113077824 */ /* 0x000fca00078e0203 */
[----:B------:R-:W-:-:S13]  /*31710*/  ISETP.GE.OR P6, PT, R7, R2, !P0 ;  /* 0x000000020700720c */ /* 0x000fda00047c6670 */
[----:B------:R-:W0:Y:S08]  /*31720*/  @!P6 LDC.64 R2, c[0x0][0xc80] ;  /* 0x00032000ff02eb82 */ /* 0x000e300000000a00 */
[----:B------:R-:W2:Y:S01]  /*31730*/  @!P6 LDC.64 R4, c[0x0][0xc78] ;  /* 0x00031e00ff04eb82 */ /* 0x000ea20000000a00 */
[----:B0-----:R-:W-:-:S05]  /*31740*/  @!P6 IMAD.WIDE R2, R7, 0x4, R2 ;  /* 0x000000040702e825 */ /* 0x001fca00078e0202 */
[----:B------:R2:W3:Y:S02]  /*31750*/  @!P6 LDG.E R17, desc[UR46][R2.64] ;  /* 0x0000002e0211e981 */ /* 0x0004e4000c1e1900 */
[----:B--2---:R-:W-:-:S04]  /*31760*/  @!P6 IMAD.WIDE R2, R7, 0x4, R4 ;  /* 0x000000040702e825 */ /* 0x004fc800078e0204 */
[----:B------:R-:W-:-:S06]  /*31770*/  IMAD.MOV.U32 R5, RZ, RZ, RZ ;  /* 0x000000ffff057224 */ /* 0x000fcc00078e00ff */
[----:B------:R-:W3:Y:S01]  /*31780*/  @!P6 LDG.E R5, desc[UR46][R2.64] ;  /* 0x0000002e0205e981 */ /* 0x000ee2000c1e1900 */
[----:B------:R-:W-:Y:S01]  /*31790*/  UMOV UR4, 0xffffffff ;  /* 0xffffffff00047882 */ /* 0x000fe20000000000 */
[----:B---3--:R-:W-:Y:S02]  /*317a0*/  IMAD R13, R5, R17, RZ ;  /* 0x00000011050d7224 */ /* 0x008fe400078e02ff */
[----:B------:R-:W-:Y:S05]  /*317b0*/  BRA.DIV UR4, `(.L_x_3412) ;  /* 0x000000b604c47947 */ /* 0x000fea000b800000 */
        /* <DEDUP_REMOVED lines=16> */
.L_x_3831:
[----:B------:R-:W-:Y:S02]  /*318c0*/  ULDC UR4, c[0x0][0xc38] ;  /* 0x00030e0000047ab9 */ /* 0x000fe40000000800 */
[----:B------:R-:W-:-:S04]  /*318d0*/  IMAD.U32 R4, RZ, RZ, UR4 ;  /* 0x00000004ff047e24 */ /* 0x000fc8000f8e00ff */
[----:B--2---:R-:W-:-:S05]  /*318e0*/  IMAD R3, R14, R4, RZ ;  /* 0x000000040e037224 */ /* 0x004fca00078e02ff */
[----:B------:R-:W-:-:S04]  /*318f0*/  IADD3 R6, R3, R6, RZ ;  /* 0x0000000603067210 */ /* 0x000fc80007ffe0ff */
[----:B------:R-:W-:-:S13]  /*31900*/  ISETP.GT.AND P6, PT, R6, R0, PT ;  /* 0x000000000600720c */ /* 0x000fda0003fc4270 */
[----:B------:R-:W-:Y:S05]  /*31910*/  @!P6 BRA `(.L_x_3413) ;  /* 0xfffffffc005ce947 */ /* 0x000fea000383ffff */
.L_x_3410:
        /* <DEDUP_REMOVED lines=8> */
[----:B------:R-:W-:-:S03]  /*319a0*/  IMAD.IADD R19, R7, 0x1, R19 ;  /* 0x0000000107137824 */ /* 0x000fc600078e0213 */
[----:B------:R2:W4:Y:S04]  /*319b0*/  SHFL.IDX PT, R5, R5, R7, 0x1f ;  /* 0x00001f0705057589 */ /* 0x00052800000e0000 */
.L_x_3836:
[----:B------:R-:W-:-:S13]  /*319c0*/  ISETP.NE.AND P0, PT, R3, RZ, PT ;  /* 0x000000ff0300720c */ /* 0x000fda0003f05270 */
[----:B------:R-:W-:Y:S05]  /*319d0*/  @!P0 BRA `(.L_x_3415) ;  /* 0x0000000000108947 */ /* 0x000fea0003800000 */
[----:B------:R-:W-:Y:S01]  /*319e0*/  UMOV UR4, 0xffffffff ;  /* 0xffffffff00047882 */ /* 0x000fe20000000000 */
[----:B------:R-:W-:Y:S02]  /*319f0*/  VIADD R12, R7, 0xffffffff ;  /* 0xffffffff070c7836 */ /* 0x000fe40000000000 */
[----:B------:R-:W-:Y:S05]  /*31a00*/  BRA.DIV UR4, `(.L_x_3416) ;  /* 0x000000ba04487947 */ /* 0x000fea000b800000 */
[----:B------:R0:W0:Y:S02]  /*31a10*/  SHFL.IDX PT, R16, R2, R12, 0x1f ;  /* 0x00001f0c02107589 */ /* 0x00002400000e0000 */
.L_x_3415:
[----:B----4-:R-:W-:Y:S01]  /*31a20*/  ISETP.NE.AND P0, PT, R5, 0x1, PT ;  /* 0x000000010500780c */ /* 0x010fe20003f05270 */
[----:B0-----:R-:W-:-:S04]  /*31a30*/  IMAD R16, R16, R4, R6 ;  /* 0x0000000410107224 */ /* 0x001fc800078e0206 */
[----:B------:R-:W-:-:S08]  /*31a40*/  IMAD.IADD R0, R0, 0x1, -R16 ;  /* 0x0000000100007824 */ /* 0x000fd000078e0a10 */
[----:B------:R-:W-:Y:S05]  /*31a50*/  @!P0 BRA `(.L_x_3417) ;  /* 0x0000000000dc8947 */ /* 0x000fea0003800000 */
[----:B---3--:R-:W-:Y:S01]  /*31a60*/  IABS R4, R17 ;  /* 0x0000001100047213 */ /* 0x008fe20000000000 */
[----:B------:R-:W-:Y:S01]  /*31a70*/  IMAD.MOV.U32 R2, RZ, RZ, RZ ;  /* 0x000000ffff027224 */ /* 0x000fe200078e00ff */
[----:B------:R-:W-:Y:S02]  /*31a80*/  IABS R6, R5 ;  /* 0x0000000500067213 */ /* 0x000fe40000000000 */
[----:B--2---:R-:W0:Y:S08]  /*31a90*/  I2F.RP R7, R4 ;  /* 0x0000000400077306 */ /* 0x004e300000209400 */
[----:B-1----:R-:W-:Y:S08]  /*31aa0*/  I2F.RP R10, R6 ;  /* 0x00000006000a7306 */ /* 0x002ff00000209400 */
[----:B0-----:R-:W0:Y:S02]  /*31ab0*/  MUFU.RCP R7, R7 ;  /* 0x0000000700077308 */ /* 0x001e240000001000 */
[----:B0-----:R-:W-:Y:S01]  /*31ac0*/  VIADD R8, R7, 0xffffffe ;  /* 0x0ffffffe07087836 */ /* 0x001fe20000000000 */
[----:B------:R-:W-:-:S05]  /*31ad0*/  IABS R7, R17 ;  /* 0x0000001100077213 */ /* 0x000fca0000000000 */
[----:B------:R0:W1:Y:S02]  /*31ae0*/  F2I.FTZ.U32.TRUNC.NTZ R3, R8 ;  /* 0x0000000800037305 */ /* 0x000064000021f000 */
[----:B0-----:R-:W-:Y:S02]  /*31af0*/  IABS R8, R0 ;  /* 0x0000000000087213 */ /* 0x001fe40000000000 */
[----:B-1----:R-:W-:-:S05]  /*31b00*/  IADD3 R9, RZ, -R3, RZ ;  /* 0x80000003ff097210 */ /* 0x002fca0007ffe0ff */
[----:B------:R-:W-:-:S04]  /*31b10*/  IMAD R9, R9, R4, RZ ;  /* 0x0000000409097224 */ /* 0x000fc800078e02ff */
[----:B------:R-:W-:Y:S02]  /*31b20*/  IMAD.HI.U32 R3, R3, R9, R2 ;  /* 0x0000000903037227 */ /* 0x000fe400078e0002 */
[----:B------:R-:W0:Y:S02]  /*31b30*/  MUFU.RCP R2, R10 ;  /* 0x0000000a00027308 */ /* 0x000e240000001000 */
[----:B------:R-:W-:Y:S02]  /*31b40*/  IMAD.MOV R9, RZ, RZ, -R7 ;  /* 0x000000ffff097224 */ /* 0x000fe400078e0a07 */
[----:B------:R-:W-:-:S04]  /*31b50*/  IMAD.HI.U32 R7, R3, R8, RZ ;  /* 0x0000000803077227 */ /* 0x000fc800078e00ff */
[----:B------:R-:W-:-:S05]  /*31b60*/  IMAD R9, R7, R9, R8 ;  /* 0x0000000907097224 */ /* 0x000fca00078e0208 */
[----:B------:R-:W-:Y:S01]  /*31b70*/  ISETP.GT.U32.AND P1, PT, R4, R9, PT ;  /* 0x000000090400720c */ /* 0x000fe20003f24070 */
[----:B0-----:R-:W-:Y:S01]  /*31b80*/  VIADD R8, R2, 0xffffffe ;  /* 0x0ffffffe02087836 */ /* 0x001fe20000000000 */
[----:B------:R-:W-:-:S03]  /*31b90*/  MOV R2, RZ ;  /* 0x000000ff00027202 */ /* 0x000fc60000000f00 */
[----:B------:R-:W0:Y:S08]  /*31ba0*/  F2I.FTZ.U32.TRUNC.NTZ R3, R8 ;  /* 0x0000000800037305 */ /* 0x000e30000021f000 */
[----:B------:R-:W-:Y:S02]  /*31bb0*/  @!P1 IMAD.IADD R9, R9, 0x1, -R4 ;  /* 0x0000000109099824 */ /* 0x000fe400078e0a04 */
[----:B------:R-:W-:Y:S01]  /*31bc0*/  @!P1 VIADD R7, R7, 0x1 ;  /* 0x0000000107079836 */ /* 0x000fe20000000000 */
[----:B------:R-:W-:-:S02]  /*31bd0*/  ISETP.NE.AND P1, PT, R17, RZ, PT ;  /* 0x000000ff1100720c */ /* 0x000fc40003f25270 */
[----:B------:R-:W-:Y:S02]  /*31be0*/  ISETP.GE.U32.AND P0, PT, R9, R4, PT ;  /* 0x000000040900720c */ /* 0x000fe40003f06070 */
[----:B------:R-:W-:Y:S01]  /*31bf0*/  IABS R4, R5 ;  /* 0x0000000500047213 */ /* 0x000fe20000000000 */
[----:B0-----:R-:W-:-:S04]  /*31c00*/  IMAD.MOV R9, RZ, RZ, -R3 ;  /* 0x000000ffff097224 */ /* 0x001fc800078e0a03 */
[----:B------:R-:W-:Y:S02]  /*31c10*/  IMAD.MOV R4, RZ, RZ, -R4 ;  /* 0x000000ffff047224 */ /* 0x000fe400078e0a04 */
        /* <DEDUP_REMOVED lines=16> */
[----:B------:R-:W-:-:S07]  /*31d20*/  ISETP.GE.AND P2, PT, R3, RZ, PT ;  /* 0x000000ff0300720c */ /* 0x000fce0003f46270 */
[----:B------:R-:W-:-:S06]  /*31d30*/  @P0 VIADD R2, R2, 0x1 ;  /* 0x0000000102020836 */ /* 0x000fcc0000000000 */
[----:B------:R-:W-:Y:S01]  /*31d40*/  @!P2 IMAD.MOV R2, RZ, RZ, -R2 ;  /* 0x000000ffff02a224 */ /* 0x000fe200078e0a02 */
[----:B------:R-:W-:-:S05]  /*31d50*/  @!P1 LOP3.LUT R2, RZ, R5, RZ, 0x33, !PT ;  /* 0x00000005ff029212 */ /* 0x000fca00078e33ff */
[--C-:B------:R-:W-:Y:S02]  /*31d60*/  IMAD.MOV R4, RZ, RZ, -R2.reuse ;  /* 0x000000ffff047224 */ /* 0x100fe400078e0a02 */
[C---:B------:R-:W-:Y:S02]  /*31d70*/  IMAD R18, R5.reuse, 0x1000000, R2 ;  /* 0x0100000005127824 */ /* 0x040fe400078e0202 */
[--C-:B------:R-:W-:Y:S02]  /*31d80*/  IMAD R5, R5, R4, R7.reuse ;  /* 0x0000000405057224 */ /* 0x100fe400078e0207 */
[----:B------:R-:W-:-:S03]  /*31d90*/  IMAD.MOV R2, RZ, RZ, -R7 ;  /* 0x000000ffff027224 */ /* 0x000fc600078e0a07 */
[----:B------:R-:W-:Y:S01]  /*31da0*/  LEA R18, R5, R18, 0x10 ;  /* 0x0000001205127211 */ /* 0x000fe200078e80ff */
[----:B------:R-:W-:Y:S01]  /*31db0*/  IMAD R2, R17, R2, R0 ;  /* 0x0000000211027224 */ /* 0x000fe200078e0200 */
[----:B------:R-:W-:Y:S06]  /*31dc0*/  BRA `(.L_x_3418) ;  /* 0x0000000000f47947 */ /* 0x000fec0003800000 */
.L_x_3417:
[----:B------:R-:W0:Y:S02]  /*31dd0*/  LDC.64 R2, c[0x0][0xc90] ;  /* 0x00032400ff027b82 */ /* 0x000e240000000a00 */
[----:B0-----:R-:W-:-:S05]  /*31de0*/  IMAD.WIDE R2, R19, 0x4, R2 ;  /* 0x0000000413027825 */ /* 0x001fca00078e0202 */
[----:B--2---:R0:W3:Y:S02]  /*31df0*/  LDG.E R7, desc[UR46][R2.64] ;  /* 0x0000002e02077981 */ /* 0x0040e4000c1e1900 */
[----:B0-----:R-:W-:Y:S02]  /*31e00*/  IMAD.MOV.U32 R2, RZ, RZ, RZ ;  /* 0x000000ffff027224 */ /* 0x001fe400078e00ff */
[----:B---3--:R-:W-:-:S05]  /*31e10*/  IMAD R5, R17, R7, RZ ;  /* 0x0000000711057224 */ /* 0x008fca00078e02ff */
[-C--:B------:R-:W-:Y:S02]  /*31e20*/  IABS R6, R5.reuse ;  /* 0x0000000500067213 */ /* 0x080fe40000000000 */
[----:B-1----:R-:W-:Y:S02]  /*31e30*/  IABS R10, R5 ;  /* 0x00000005000a7213 */ /* 0x002fe40000000000 */
[----:B------:R-:W0:Y:S08]  /*31e40*/  I2F.RP R8, R6 ;  /* 0x0000000600087306 */ /* 0x000e300000209400 */
[----:B0-----:R-:W0:Y:S02]  /*31e50*/  MUFU.RCP R8, R8 ;  /* 0x0000000800087308 */ /* 0x001e240000001000 */
[----:B0-----:R-:W-:-:S02]  /*31e60*/  VIADD R9, R8, 0xffffffe ;  /* 0x0ffffffe08097836 */ /* 0x001fc40000000000 */
[----:B------:R-:W-:-:S04]  /*31e70*/  IMAD.MOV R8, RZ, RZ, -R10 ;  /* 0x000000ffff087224 */ /* 0x000fc800078e0a0a */
[----:B------:R-:W0:Y:S02]  /*31e80*/  F2I.FTZ.U32.TRUNC.NTZ R3, R9 ;  /* 0x0000000900037305 */ /* 0x000e24000021f000 */
[----:B0-----:R-:W-:-:S04]  /*31e90*/  IMAD.MOV R11, RZ, RZ, -R3 ;  /* 0x000000ffff0b7224 */ /* 0x001fc800078e0a03 */
[----:B------:R-:W-:-:S04]  /*31ea0*/  IMAD R11, R11, R6, RZ ;  /* 0x000000060b0b7224 */ /* 0x000fc800078e02ff */
[----:B------:R-:W-:Y:S01]  /*31eb0*/  IMAD.HI.U32 R3, R3, R11, R2 ;  /* 0x0000000b03037227 */ /* 0x000fe200078e0002 */
[----:B------:R-:W-:-:S05]  /*31ec0*/  IABS R2, R0 ;  /* 0x0000000000027213 */ /* 0x000fca0000000000 */
[----:B------:R-:W-:-:S04]  /*31ed0*/  IMAD.HI.U32 R3, R3, R2, RZ ;  /* 0x0000000203037227 */ /* 0x000fc800078e00ff */
[----:B------:R-:W-:Y:S01]  /*31ee0*/  IMAD R9, R3, R8, R2 ;  /* 0x0000000803097224 */ /* 0x000fe200078e0202 */
[----:B------:R-:W-:-:S04]  /*31ef0*/  LOP3.LUT R2, R0, R5, RZ, 0x3c, !PT ;  /* 0x0000000500027212 */ /* 0x000fc800078e3cff */
[----:B------:R-:W-:Y:S02]  /*31f00*/  ISETP.GT.U32.AND P1, PT, R6, R9, PT ;  /* 0x000000090600720c */ /* 0x000fe40003f24070 */
[----:B------:R-:W-:-:S11]  /*31f10*/  ISETP.GE.AND P2, PT, R2, RZ, PT ;  /* 0x000000ff0200720c */ /* 0x000fd60003f46270 */
[----:B------:R-:W-:Y:S01]  /*31f20*/  @!P1 IMAD.IADD R9, R9, 0x1, -R6 ;  /* 0x0000000109099824 */ /* 0x000fe200078e0a06 */
[----:B------:R-:W-:Y:S02]  /*31f30*/  @!P1 IADD3 R3, R3, 0x1, RZ ;  /* 0x0000000103039810 */ /* 0x000fe40007ffe0ff */
[----:B------:R-:W-:Y:S02]  /*31f40*/  ISETP.NE.AND P1, PT, R5, RZ, PT ;  /* 0x000000ff0500720c */ /* 0x000fe40003f25270 */
[----:B------:R-:W-:-:S13]  /*31f50*/  ISETP.GE.U32.AND P0, PT, R9, R6, PT ;  /* 0x000000060900720c */ /* 0x000fda0003f06070 */
[----:B------:R-:W-:-:S04]  /*31f60*/  @P0 VIADD R3, R3, 0x1 ;  /* 0x0000000103030836 */ /* 0x000fc80000000000 */
[----:B------:R-:W-:-:S04]  /*31f70*/  IMAD.MOV.U32 R2, RZ, RZ, R3 ;  /* 0x000000ffff027224 */ /* 0x000fc800078e0003 */
[----:B------:R-:W-:Y:S01]  /*31f80*/  @!P2 IMAD.MOV R2, RZ, RZ, -R2 ;  /* 0x000000ffff02a224 */ /* 0x000fe200078e0a02 */
[----:B------:R-:W-:-:S05]  /*31f90*/  @!P1 LOP3.LUT R2, RZ, R5, RZ, 0x33, !PT ;  /* 0x00000005ff029212 */ /* 0x000fca00078e33ff */
[----:B------:R-:W-:Y:S01]  /*31fa0*/  IMAD R6, R7, R2, RZ ;  /* 0x0000000207067224 */ /* 0x000fe200078e02ff */
[----:B------:R-:W-:-:S03]  /*31fb0*/  IADD3 R2, -R2, RZ, RZ ;  /* 0x000000ff02027210 */ /* 0x000fc60007ffe1ff */
[----:B------:R-:W-:Y:S02]  /*31fc0*/  IMAD.MOV R3, RZ, RZ, -R6 ;  /* 0x000000ffff037224 */ /* 0x000fe400078e0a06 */
[----:B------:R-:W-:Y:S02]  /*31fd0*/  IMAD R5, R5, R2, R0 ;  /* 0x0000000205057224 */ /* 0x000fe400078e0200 */
[----:B------:R-:W-:Y:S01]  /*31fe0*/  IMAD.MOV.U32 R2, RZ, RZ, RZ ;  /* 0x000000ffff027224 */ /* 0x000fe200078e00ff */
[----:B------:R-:W-:-:S04]  /*31ff0*/  VIADDMNMX R4, R3, R4, R7, PT ;  /* 0x0000000403047246 */ /* 0x000fc80003800107 */
[----:B------:R-:W-:-:S04]  /*32000*/  IABS R7, R4 ;  /* 0x0000000400077213 */ /* 0x000fc80000000000 */
        /* <DEDUP_REMOVED lines=20> */
[----:B------:R-:W-:-:S06]  /*32150*/  @P0 IADD3 R2, R2, 0x1, RZ ;  /* 0x0000000102020810 */ /* 0x000fcc0007ffe0ff */
[----:B------:R-:W-:Y:S01]  /*32160*/  @!P2 IMAD.MOV R2, RZ, RZ, -R2 ;  /* 0x000000ffff02a224 */ /* 0x000fe200078e0a02 */
[----:B------:R-:W-:Y:S01]  /*32170*/  @!P1 LOP3.LUT R2, RZ, R4, RZ, 0x33, !PT ;  /* 0x00000004ff029212 */ /* 0x000fe200078e33ff */
[----:B------:R-:W-:-:S04]  /*32180*/  IMAD.MOV R4, RZ, RZ, -R4 ;  /* 0x000000ffff047224 */ /* 0x000fc800078e0a04 */
[----:B------:R-:W-:-:S07]  /*32190*/  IMAD R18, R2, R4, R5 ;  /* 0x0000000402127224 */ /* 0x000fce00078e0205 */
.L_x_3418:
[----:B------:R-:W-:-:S05]  /*321a0*/  LOP3.LUT R2, RZ, R2, RZ, 0x33, !PT ;  /* 0x00000002ff027212 */ /* 0x000fca00078e33ff */
[----:B------:R-:W-:Y:S01]  /*321b0*/  IMAD.IADD R17, R17, 0x1, R2 ;  /* 0x0000000111117824 */ /* 0x000fe200078e0202 */
[----:B------:R-:W-:Y:S06]  /*321c0*/  BRA `(.L_x_3419) ;  /* 0x00000000001c7947 */ /* 0x000fec0003800000 */
.L_x_3411:
[----:B------:R-:W-:Y:S01]  /*321d0*/  UMOV UR4, URZ ;  /* 0x0000003f00047c82 */ /* 0x000fe20008000000 */
[----:B------:R-:W-:Y:S01]  /*321e0*/  UMOV UR5, URZ ;  /* 0x0000003f00057c82 */ /* 0x000fe20008000000 */
[----:B------:R-:W-:Y:S01]  /*321f0*/  ULDC UR6, c[0x0][0xc3c] ;  /* 0x00030f0000067ab9 */ /* 0x000fe20000000800 */
[----:B------:R-:W-:Y:S01]  /*32200*/  IMAD.MOV.U32 R16, RZ, RZ, R0 ;  /* 0x000000ffff107224 */ /* 0x000fe200078e0000 */
[----:B------:R-:W-:Y:S01]  /*32210*/  MOV R18, UR5 ;  /* 0x0000000500127c02 */ /* 0x000fe20008000f00 */
[----:B------:R-:W-:Y:S02]  /*32220*/  IMAD.U32 R17, RZ, RZ, UR4 ;  /* 0x00000004ff117e24 */ /* 0x000fe4000f8e00ff */
[----:B------:R-:W-:-:S07]  /*32230*/  IMAD.U32 R19, RZ, RZ, UR6 ;  /* 0x00000006ff137e24 */ /* 0x000fce000f8e00ff */
.L_x_3419:
[----:B------:R0:W2:Y:S01]  /*32240*/  LDL R2, [R1+0x10] ;  /* 0x0000100001027983 */ /* 0x0000a20000100800 */
[----:B------:R-:W3:Y:S01]  /*32250*/  S2R R0, SR_TID.X ;  /* 0x0000000000007919 */ /* 0x000ee20000002100 */
[----:B------:R-:W-:Y:S05]  /*32260*/  WARPSYNC.ALL ;  /* 0x0000000000007948 */ /* 0x000fea0003800000 */
[----:B---3--:R-:W-:Y:S01]  /*32270*/  LOP3.LUT R0, R0, 0x1f, RZ, 0xc0, !PT ;  /* 0x0000001f00007812 */ /* 0x008fe200078ec0ff */
[----:B------:R-:W-:Y:S03]  /*32280*/  BAR.SYNC.DEFER_BLOCKING 0x4, 0x180 ;  /* 0x0106000000007b1d */ /* 0x000fe60000010000 */
[----:B------:R-:W-:-:S13]  /*32290*/  ISETP.NE.AND P0, PT, R0, RZ, PT ;  /* 0x000000ff0000720c */ /* 0x000fda0003f05270 */
[----:B------:R-:W-:Y:S01]  /*322a0*/  @!P0 MOV R0, 0x400 ;  /* 0x0000040000008802 */ /* 0x000fe20000000f00 */
[----:B--2---:R-:W2:Y:S03]  /*322b0*/  @!P0 S2R R2, SR_CgaCtaId ;  /* 0x0000000000028919 */ /* 0x004ea60000008800 */
[----:B--2---:R-:W-:Y:S01]  /*322c0*/  @!P0 LEA R22, R2, R0, 0x18 ;  /* 0x0000000002168211 */ /* 0x004fe200078ec0ff */
[----:B------:R0:W-:Y:S04]  /*322d0*/  @!P0 STL [R1+0x10], R2 ;  /* 0x0000100201008387 */ /* 0x0001e80000100800 */
[----:B------:R0:W-:Y:S01]  /*322e0*/  @!P0 STS.128 [R22+0x388d0], R16 ;  /* 0x0388d01016008388 */ /* 0x0001e20000000c00 */
[----:B------:R-:W-:Y:S06]  /*322f0*/  BAR.ARV 0x5, 0x180 ;  /* 0x0146000000007b1d */ /* 0x000fec0000002000 */
.L_x_3408:
[----:B------:R-:W-:Y:S02]  /*32300*/  ULDC UR4, c[0x0][0xc3c] ;  /* 0x00030f0000047ab9 */ /* 0x000fe40000000800 */
[----:B---3--:R-:W-:-:S13]  /*32310*/  ISETP.GE.AND P0, PT, R19, UR4, PT ;  /* 0x0000000413007c0c */ /* 0x008fda000bf06270 */
[----:B------:R-:W-:Y:S05]  /*32320*/  @!P0 BRA `(.L_x_3420) ;  /* 0xffffff8000f08947 */ /* 0x000fea000383ffff */
[----:B------:R-:W-:Y:S05]  /*32330*/  BSYNC B7 ;  /* 0x0000000000077941 */ /* 0x000fea0003800000 */
.L_x_3302:
[----:B--2---:R-:W2:Y:S01]  /*32340*/  LDL.LU R0, [R1+0x38] ;  /* 0x0000380001007983 */ /* 0x004ea20000300800 */
[----:B------:R-:W-:Y:S01]  /*32350*/  BSSY B0, `(.L_x_3421) ;  /* 0x000000b000007945 */ /* 0x000fe20003800000 */
[----:B------:R-:W3:Y:S01]  /*32360*/  S2R R5, SR_CgaCtaId ;  /* 0x0000000000057919 */ /* 0x000ee20000008800 */
[----:B--2---:R-:W-:-:S05]  /*32370*/  VIADD R0, R0, 0x1 ;  /* 0x0000000100007836 */ /* 0x004fca0000000000 */
[----:B0-----:R-:W-:-:S04]  /*32380*/  LEA.HI R2, R0, R0, RZ, 0x1 ;  /* 0x0000000000027211 */ /* 0x001fc800078f08ff */
[----:B------:R-:W-:Y:S02]  /*32390*/  LOP3.LUT R3, R2, 0xfffffffe, RZ, 0xc0, !PT ;  /* 0xfffffffe02037812 */ /* 0x000fe400078ec0ff */
[----:B------:R-:W-:-:S03]  /*323a0*/  MOV R2, 0x400 ;  /* 0x0000040000027802 */ /* 0x000fc60000000f00 */
[----:B------:R-:W-:Y:S01]  /*323b0*/  IMAD.IADD R0, R0, 0x1, -R3 ;  /* 0x0000000100007824 */ /* 0x000fe200078e0a03 */
[----:B---3--:R-:W-:-:S04]  /*323c0*/  LEA R7, R5, R2, 0x18 ;  /* 0x0000000205077211 */ /* 0x008fc800078ec0ff */
[----:B------:R-:W-:-:S04]  /*323d0*/  SHF.L.U32 R0, R0, 0x1f, RZ ;  /* 0x0000001f00007819 */ /* 0x000fc800000006ff */
[----:B------:R-:W0:Y:S02]  /*323e0*/  SYNCS.PHASECHK.TRANS64.TRYWAIT P0, [R7+URZ+0x38820], R0 ;  /* 0x03882000070075a7 */ /* 0x000e24000800017f */
[----:B0-----:R-:W-:Y:S05]  /*323f0*/  @!P0 BRA `(.L_x_3422) ;  /* 0x000000ac00f48947 */ /* 0x001fea0003800000 */
.L_x_3839:
[----:B------:R-:W-:Y:S05]  /*32400*/  BSYNC B0 ;  /* 0x0000000000007941 */ /* 0x000fea0003800000 */
.L_x_3421:
[----:B------:R-:W-:-:S03]  /*32410*/  UMOV UR4, 0xffffffff ;  /* 0xffffffff00047882 */ /* 0x000fc60000000000 */
[----:B------:R-:W-:Y:S05]  /*32420*/  BRA.DIV UR4, `(.L_x_3423) ;  /* 0x000000ae04fc7947 */ /* 0x000fea000b800000 */
[----:B0-----:R-:W0:Y:S02]  /*32430*/  S2R R0, SR_TID.X ;  /* 0x0000000000007919 */ /* 0x001e240000002100 */
[----:B0-----:R-:W-:-:S04]  /*32440*/  SHF.R.U32.HI R0, RZ, 0x5, R0 ;  /* 0x00000005ff007819 */ /* 0x001fc80000011600 */
[----:B------:R-:W-:-:S05]  /*32450*/  LOP3.LUT R0, R0, 0x3, RZ, 0xc0, !PT ;  /* 0x0000000300007812 */ /* 0x000fca00078ec0ff */
[----:B------:R0:W2:Y:S02]  /*32460*/  SHFL.IDX PT, R14, R0, RZ, 0x1f ;  /* 0x00001fff000e7589 */ /* 0x0000a400000e0000 */
.L_x_3842:
[----:B--2---:R-:W-:-:S13]  /*32470*/  ISETP.NE.AND P0, PT, R14, RZ, PT ;  /* 0x000000ff0e00720c */ /* 0x004fda0003f05270 */
[----:B------:R-:W-:Y:S05]  /*32480*/  @P0 BRA `(.L_x_3057) ;  /* 0x0000000000a80947 */ /* 0x000fea0003800000 */
[----:B------:R-:W-:-:S03]  /*32490*/  UMOV UR4, 0xffffffff ;  /* 0xffffffff00047882 */ /* 0x000fc60000000000 */
[----:B------:R-:W-:Y:S05]  /*324a0*/  BRA.DIV UR4, `(.L_x_3424) ;  /* 0x000000b204107947 */ /* 0x000fea000b800000 */
[----:B------:R-:W-:-:S13]  /*324b0*/  ELECT P6, URZ, PT ;  /* 0x00000000003f782f */ /* 0x000fda00038c0000 */
.L_x_3845:
[----:B------:R-:W-:Y:S05]  /*324c0*/  @!P6 BRA `(.L_x_3057) ;  /* 0x000000000098e947 */ /* 0x000fea0003800000 */
[----:B------:R-:W-:-:S06]  /*324d0*/  ULOP3.LUT UR4, UR36, 0x2, URZ, 0xfc, !UPT ;  /* 0x0000000224047892 */ /* 0x000fcc000f8efc3f */
[----:B0-----:R-:W-:-:S05]  /*324e0*/  IMAD.U32 R0, RZ, RZ, UR4 ;  /* 0x00000004ff007e24 */ /* 0x001fca000f8e00ff */
[----:B------:R-:W-:-:S13]  /*324f0*/  ISETP.NE.AND P0, PT, R0, 0x3, PT ;  /* 0x000000030000780c */ /* 0x000fda0003f05270 */
[----:B------:R-:W-:Y:S05]  /*32500*/  @!P0 BRA `(.L_x_3425) ;  /* 0x0000000000048947 */ /* 0x000fea0003800000 */
[----:B------:R-:W-:Y:S01]  /*32510*/  BPT.TRAP 0x1 ;  /* 0x000000040000795c */ /* 0x000fe20000300000 */
.L_x_3425:
[----:B------:R-:W-:Y:S01]  /*32520*/  IMAD R5, R30, 0x8, R7 ;  /* 0x000000081e057824 */ /* 0x000fe200078e0207 */
[----:B------:R-:W-:Y:S02]  /*32530*/  SHF.L.U32 R0, R34, 0x1f, RZ ;  /* 0x0000001f22007819 */ /* 0x000fe400000006ff */
[----:B------:R-:W-:Y:S02]  /*32540*/  IADD3 R30, R30, 0x1, RZ ;  /* 0x000000011e1e7810 */ /* 0x000fe40007ffe0ff */
[----:B------:R-:W0:Y:S02]  /*32550*/  SYNCS.PHASECHK.TRANS64.TRYWAIT P1, [R5+URZ+0x38840], R0 ;  /* 0x03884000050075a7 */ /* 0x000e24000802017f */
[----:B------:R-:W-:-:S04]  /*32560*/  ISETP.NE.AND P2, PT, R30, 0x2, PT ;  /* 0x000000021e00780c */ /* 0x000fc80003f45270 */
[----:B------:R-:W-:Y:S01]  /*32570*/  SEL R3, RZ, 0x1, P2 ;  /* 0x00000001ff037807 */ /* 0x000fe20001000000 */
[----:B0-----:R-:W-:Y:S08]  /*32580*/  @!P1 BRA `(.L_x_3426) ;  /* 0x000000ac00f89947 */ /* 0x001ff00003800000 */
.L_x_3846:
[----:B------:R-:W-:Y:S02]  /*32590*/  SEL R30, R30, RZ, P2 ;  /* 0x000000ff1e1e7207 */ /* 0x000fe40001000000 */
[----:B------:R-:W-:Y:S01]  /*325a0*/  LOP3.LUT R2, R34, R3, RZ, 0x3c, !PT ;  /* 0x0000000322027212 */ /* 0x000fe200078e3cff */
[----:B------:R-:W-:Y:S06]  /*325b0*/  @!P0 BRA `(.L_x_3427) ;  /* 0x0000000000048947 */ /* 0x000fec0003800000 */
[----:B------:R-:W-:Y:S01]  /*325c0*/  BPT.TRAP 0x1 ;  /* 0x000000040000795c */ /* 0x000fe20000300000 */
.L_x_3427:
[----:B------:R-:W-:Y:S01]  /*325d0*/  IMAD R3, R30, 0x8, R7 ;  /* 0x000000081e037824 */ /* 0x000fe200078e0207 */
[----:B------:R-:W-:-:S04]  /*325e0*/  SHF.L.U32 R2, R2, 0x1f, RZ ;  /* 0x0000001f02027819 */ /* 0x000fc800000006ff */
[----:B------:R-:W2:Y:S02]  /*325f0*/  SYNCS.PHASECHK.TRANS64.TRYWAIT P1, [R3+URZ+0x38840], R2 ;  /* 0x03884002030075a7 */ /* 0x000ea4000802017f */
[----:B--2---:R-:W-:Y:S05]  /*32600*/  @!P1 BRA `(.L_x_3428) ;  /* 0x000000ac00ec9947 */ /* 0x004fea0003800000 */
.L_x_3847:
[----:B------:R-:W-:Y:S05]  /*32610*/  @!P0 BRA `(.L_x_3429) ;  /* 0x0000000000048947 */ /* 0x000fea0003800000 */
[----:B------:R-:W-:Y:S01]  /*32620*/  BPT.TRAP 0x1 ;  /* 0x000000040000795c */ /* 0x000fe20000300000 */
.L_x_3429:
[----:B------:R-:W3:Y:S02]  /*32630*/  SYNCS.PHASECHK.TRANS64.TRYWAIT P1, [R5+URZ+0x38860], R0 ;  /* 0x03886000050075a7 */ /* 0x000ee4000802017f */
[----:B---3--:R-:W-:Y:S05]  /*32640*/  @!P1 BRA `(.L_x_3430) ;  /* 0x000000ac00f09947 */ /* 0x008fea0003800000 */
.L_x_3848:
[----:B------:R-:W-:Y:S05]  /*32650*/  @!P0 BRA `(.L_x_3431) ;  /* 0x0000000000048947 */ /* 0x000fea0003800000 */
[----:B------:R-:W-:Y:S01]  /*32660*/  BPT.TRAP 0x1 ;  /* 0x000000040000795c */ /* 0x000fe20000300000 */
.L_x_3431:
[----:B------:R-:W4:Y:S02]  /*32670*/  SYNCS.PHASECHK.TRANS64.TRYWAIT P1, [R3+URZ+0x38860], R2 ;  /* 0x03886002030075a7 */ /* 0x000f24000802017f */
[----:B----4-:R-:W-:Y:S05]  /*32680*/  @!P1 BRA `(.L_x_3432) ;  /* 0x000000ac00f49947 */ /* 0x010fea0003800000 */
.L_x_3849:
[----:B------:R-:W-:Y:S05]  /*32690*/  @!P0 BRA `(.L_x_3433) ;  /* 0x0000000000048947 */ /* 0x000fea0003800000 */
[----:B------:R-:W-:Y:S01]  /*326a0*/  BPT.TRAP 0x1 ;  /* 0x000000040000795c */ /* 0x000fe20000300000 */
.L_x_3433:
[----:B------:R-:W5:Y:S02]  /*326b0*/  SYNCS.PHASECHK.TRANS64.TRYWAIT P1, [R5+URZ+0x38880], R0 ;  /* 0x03888000050075a7 */ /* 0x000f64000802017f */
[----:B-----5:R-:W-:Y:S05]  /*326c0*/  @!P1 BRA `(.L_x_3434) ;  /* 0x000000ac00f89947 */ /* 0x020fea0003800000 */
.L_x_3850:
[----:B------:R-:W-:Y:S05]  /*326d0*/  @!P0 BRA `(.L_x_3435) ;  /* 0x0000000000048947 */ /* 0x000fea0003800000 */
[----:B------:R-:W-:Y:S01]  /*326e0*/  BPT.TRAP 0x1 ;  /* 0x000000040000795c */ /* 0x000fe20000300000 */
.L_x_3435:
[----:B------:R0:W0:Y:S02]  /*326f0*/  SYNCS.PHASECHK.TRANS64.TRYWAIT P0, [R3+URZ+0x38880], R2 ;  /* 0x03888002030075a7 */ /* 0x000024000800017f */
[----:B0-----:R-:W-:Y:S05]  /*32700*/  @!P0 NANOSLEEP.SYNCS 0x989680 ;  /* 0x009896800000895d */ /* 0x001fea0003900000 */
[----:B------:R-:W0:Y:S02]  /*32710*/  @!P0 SYNCS.PHASECHK.TRANS64 P0, [R3+URZ+0x38880], R2 ;  /* 0x03888002030085a7 */ /* 0x000e24000800007f */
[----:B0-----:R-:W-:Y:S05]  /*32720*/  @!P0 BRA `(.L_x_3435) ;  /* 0xfffffffc00f08947 */ /* 0x001fea000383ffff */
.L_x_3057:
[----:B------:R-:W-:Y:S05]  /*32730*/  BSYNC B8 ;  /* 0x0000000000087941 */ /* 0x000fea0003800000 */
.L_x_3054:
[----:B------:R-:W-:Y:S05]  /*32740*/  EXIT ;  /* 0x000000000000794d */ /* 0x000fea0003800000 */
.L_x_3081:
[----:B-1----:R1:W2:Y:S02]  /*32750*/  SYNCS.PHASECHK.TRANS64.TRYWAIT P6, [R88+URZ+0x38890], R98 ;  /* 0x03889062580075a7 */ /* 0x0022a400080c017f */
[----:B--2---:R-:W-:Y:S05]  /*32760*/  @!P6 NANOSLEEP.SYNCS 0x989680 ;  /* 0x009896800000e95d */ /* 0x004fea0003900000 */
[----:B------:R-:W2:Y:S02]  /*32770*/  @!P6 SYNCS.PHASECHK.TRANS64 P6, [R88+URZ+0x38890], R98 ;  /* 0x038890625800e5a7 */ /* 0x000ea400080c007f */
[----:B--2---:R-:W-:Y:S05]  /*32780*/  @!P6 BRA `(.L_x_3081) ;  /* 0xfffffffc00f0e947 */ /* 0x004fea000383ffff */
[----:B------:R-:W-:Y:S05]  /*32790*/  BRA `(.L_x_3436) ;  /* 0xfffffd14005c7947 */ /* 0x000fea000383ffff */
.L_x_3082:
[----:B------:R-:W-:Y:S01]  /*327a0*/  BSSY B1, `(.L_x_3437) ;  /* 0x0000008000017945 */ /* 0x000fe20003800000 */
[----:B0-----:R-:W-:Y:S02]  /*327b0*/  IMAD.MOV.U32 R13, RZ, RZ, R100 ;  /* 0x000000ffff0d7224 */ /* 0x001fe400078e0064 */
[----:B------:R-:W-:Y:S02]  /*327c0*/  IMAD.MOV.U32 R12, RZ, RZ, RZ ;  /* 0x000000ffff0c7224 */ /* 0x000fe400078e00ff */
[----:B------:R-:W-:Y:S02]  /*327d0*/  IMAD.MOV.U32 R11, RZ, RZ, 0x181f ;  /* 0x0000181fff0b7424 */ /* 0x000fe400078e00ff */
[----:B------:R-:W-:-:S07]  /*327e0*/  IMAD.MOV.U32 R15, RZ, RZ, -0x1 ;  /* 0xffffffffff0f7424 */ /* 0x000fce00078e00ff */
[----:B-1----:R-:W-:Y:S05]  /*327f0*/  WARPSYNC.COLLECTIVE R15, `(.L_x_3438) ;  /* 0x000000000f087348 */ /* 0x002fea0003c00000 */
[----:B------:R0:W2:Y:S02]  /*32800*/  SHFL.IDX P6, R14, R13, R12, R11 ;  /* 0x0000000c0d0e7389 */ /* 0x0000a400000c000b */
[----:B012---:R-:W-:Y:S01]  /*32810*/  ENDCOLLECTIVE ;  /* 0x000000000000791b */ /* 0x007fe20003800000 */
.L_x_3438:
[----:B------:R-:W-:Y:S05]  /*32820*/  BSYNC B1 ;  /* 0x0000000000017941 */ /* 0x000fea0003800000 */
.L_x_3437:
        /* <DEDUP_REMOVED lines=8> */
.L_x_3439:
[----:B------:R-:W-:Y:S01]  /*328b0*/  IMAD.MOV.U32 R11, RZ, RZ, R14 ;  /* 0x000000ffff0b7224 */ /* 0x000fe200078e000e */
[----:B------:R-:W-:Y:S06]  /*328c0*/  BRA `(.L_x_3440) ;  /* 0xfffffd1400247947 */ /* 0x000fec000383ffff */
.L_x_3091:
[----:B------:R-:W-:Y:S01]  /*328d0*/  BSSY B1, `(.L_x_3441) ;  /* 0x0000008000017945 */ /* 0x000fe20003800000 */
[----:B0-----:R-:W-:Y:S01]  /*328e0*/  MOV R13, R100 ;  /* 0x00000064000d7202 */ /* 0x001fe20000000f00 */
[----:B------:R-:W-:Y:S02]  /*328f0*/  IMAD.MOV.U32 R12, RZ, RZ, 0x1 ;  /* 0x00000001ff0c7424 */ /* 0x000fe400078e00ff */
[----:B----4-:R-:W-:Y:S02]  /*32900*/  IMAD.MOV.U32 R11, RZ, RZ, 0x181f ;  /* 0x0000181fff0b7424 */ /* 0x010fe400078e00ff */
[----:B------:R-:W-:-:S07]  /*32910*/  IMAD.MOV.U32 R15, RZ, RZ, -0x1 ;  /* 0xffffffffff0f7424 */ /* 0x000fce00078e00ff */
[----:B-123--:R-:W-:Y:S05]  /*32920*/  WARPSYNC.COLLECTIVE R15, `(.L_x_3442) ;  /* 0x000000000f087348 */ /* 0x00efea0003c00000 */
[----:B------:R0:W4:Y:S02]  /*32930*/  SHFL.IDX P6, R14, R13, R12, R11 ;  /* 0x0000000c0d0e7389 */ /* 0x00012400000c000b */
[----:B01234-:R-:W-:Y:S01]  /*32940*/  ENDCOLLECTIVE ;  /* 0x000000000000791b */ /* 0x01ffe20003800000 */
.L_x_3442:
[----:B------:R-:W-:Y:S05]  /*32950*/  BSYNC B1 ;  /* 0x0000000000017941 */ /* 0x000fea0003800000 */
.L_x_3441:
        /* <DEDUP_REMOVED lines=8> */
.L_x_3443:
[----:B------:R-:W-:Y:S01]  /*329e0*/  IMAD.MOV.U32 R63, RZ, RZ, R14 ;  /* 0x000000ffff3f7224 */ /* 0x000fe200078e000e */
[----:B------:R-:W-:Y:S06]  /*329f0*/  BRA `(.L_x_3444) ;  /* 0xfffffd2000bc7947 */ /* 0x000fec000383ffff */
.L_x_3100:
[----:B------:R-:W-:Y:S01]  /*32a00*/  BSSY B1, `(.L_x_3445) ;  /* 0x0000008000017945 */ /* 0x000fe20003800000 */
[----:B0-----:R-:W-:Y:S01]  /*32a10*/  IMAD.MOV.U32 R13, RZ, RZ, R100 ;  /* 0x000000ffff0d7224 */ /* 0x001fe200078e0064 */
[----:B----4-:R-:W-:Y:S01]  /*32a20*/  MOV R11, 0x181f ;  /* 0x0000181f000b7802 */ /* 0x010fe20000000f00 */
[----:B------:R-:W-:Y:S02]  /*32a30*/  IMAD.MOV.U32 R12, RZ, RZ, 0x2 ;  /* 0x00000002ff0c7424 */ /* 0x000fe400078e00ff */
[----:B------:R-:W-:-:S07]  /*32a40*/  IMAD.MOV.U32 R15, RZ, RZ, -0x1 ;  /* 0xffffffffff0f7424 */ /* 0x000fce00078e00ff */
[----:B-123--:R-:W-:Y:S05]  /*32a50*/  WARPSYNC.COLLECTIVE R15, `(.L_x_3446) ;  /* 0x000000000f087348 */ /* 0x00efea0003c00000 */
[----:B------:R0:W4:Y:S02]  /*32a60*/  SHFL.IDX P6, R14, R13, R12, R11 ;  /* 0x0000000c0d0e7389 */ /* 0x00012400000c000b */
[----:B01234-:R-:W-:Y:S01]  /*32a70*/  ENDCOLLECTIVE ;  /* 0x000000000000791b */ /* 0x01ffe20003800000 */
.L_x_3446:
[----:B------:R-:W-:Y:S05]  /*32a80*/  BSYNC B1 ;  /* 0x0000000000017941 */ /* 0x000fea0003800000 */
.L_x_3445:
        /* <DEDUP_REMOVED lines=8> */
.L_x_3447:
[----:B------:R-:W-:Y:S01]  /*32b10*/  IMAD.MOV.U32 R55, RZ, RZ, R14 ;  /* 0x000000ffff377224 */ /* 0x000fe200078e000e */
[----:B------:R-:W-:Y:S06]  /*32b20*/  BRA `(.L_x_3448) ;  /* 0xfffffd30004c7947 */ /* 0x000fec000383ffff */
.L_x_3109:
[----:B------:R-:W-:Y:S01]  /*32b30*/  BSSY B1, `(.L_x_3449) ;  /* 0x0000008000017945 */ /* 0x000fe20003800000 */
[----:B0-----:R-:W-:Y:S02]  /*32b40*/  IMAD.MOV.U32 R13, RZ, RZ, R100 ;  /* 0x000000ffff0d7224 */ /* 0x001fe400078e0064 */
[----:B------:R-:W-:Y:S02]  /*32b50*/  IMAD.MOV.U32 R12, RZ, RZ, 0x3 ;  /* 0x00000003ff0c7424 */ /* 0x000fe400078e00ff */
[----:B----4-:R-:W-:Y:S02]  /*32b60*/  IMAD.MOV.U32 R11, RZ, RZ, 0x181f ;  /* 0x0000181fff0b7424 */ /* 0x010fe400078e00ff */
[----:B------:R-:W-:-:S07]  /*32b70*/  IMAD.MOV.U32 R15, RZ, RZ, -0x1 ;  /* 0xffffffffff0f7424 */ /* 0x000fce00078e00ff */
[----:B-123--:R-:W-:Y:S05]  /*32b80*/  WARPSYNC.COLLECTIVE R15, `(.L_x_3450) ;  /* 0x000000000f087348 */ /* 0x00efea0003c00000 */
[----:B------:R0:W4:Y:S02]  /*32b90*/  SHFL.IDX P6, R14, R13, R12, R11 ;  /* 0x0000000c0d0e7389 */ /* 0x00012400000c000b */
[----:B01234-:R-:W-:Y:S01]  /*32ba0*/  ENDCOLLECTIVE ;  /* 0x000000000000791b */ /* 0x01ffe20003800000 */
.L_x_3450:
[----:B------:R-:W-:Y:S05]  /*32bb0*/  BSYNC B1 ;  /* 0x0000000000017941 */ /* 0x000fea0003800000 */
.L_x_3449:
        /* <DEDUP_REMOVED lines=8> */
.L_x_3451:
[----:B------:R-:W-:Y:S01]  /*32c40*/  IMAD.MOV.U32 R99, RZ, RZ, R14 ;  /* 0x000000ffff637224 */ /* 0x000fe200078e000e */
[----:B------:R-:W-:Y:S06]  /*32c50*/  BRA `(.L_x_3452) ;  /* 0xfffffd3c00d87947 */ /* 0x000fec000383ffff */
.L_x_3119:
[----:B-1----:R1:W2:Y:S02]  /*32c60*/  SYNCS.PHASECHK.TRANS64.TRYWAIT P3, [R88+URZ+0x38890], R98 ;  /* 0x03889062580075a7 */ /* 0x0022a4000806017f */
[----:B--2---:R-:W-:Y:S05]  /*32c70*/  @!P3 NANOSLEEP.SYNCS 0x989680 ;  /* 0x009896800000b95d */ /* 0x004fea0003900000 */
[----:B------:R-:W2:Y:S02]  /*32c80*/  @!P3 SYNCS.PHASECHK.TRANS64 P3, [R88+URZ+0x38890], R98 ;  /* 0x038890625800b5a7 */ /* 0x000ea4000806007f */
[----:B--2---:R-:W-:Y:S05]  /*32c90*/  @!P3 BRA `(.L_x_3119) ;  /* 0xfffffffc00f0b947 */ /* 0x004fea000383ffff */
[----:B------:R-:W-:Y:S05]  /*32ca0*/  BRA `(.L_x_3453) ;  /* 0xfffffd5400207947 */ /* 0x000fea000383ffff */
.L_x_3120:
[----:B------:R-:W-:Y:S01]  /*32cb0*/  BSSY B1, `(.L_x_3454) ;  /* 0x0000008000017945 */ /* 0x000fe20003800000 */
[----:B------:R-:W-:Y:S01]  /*32cc0*/  MOV R13, R100 ;  /* 0x00000064000d7202 */ /* 0x000fe20000000f00 */
[----:B------:R-:W-:Y:S02]  /*32cd0*/  IMAD.MOV.U32 R12, RZ, RZ, RZ ;  /* 0x000000ffff0c7224 */ /* 0x000fe400078e00ff */
[----:B------:R-:W-:Y:S02]  /*32ce0*/  IMAD.MOV.U32 R11, RZ, RZ, 0x181f ;  /* 0x0000181fff0b7424 */ /* 0x000fe400078e00ff */
[----:B------:R-:W-:-:S07]  /*32cf0*/  IMAD.MOV.U32 R15, RZ, RZ, -0x1 ;  /* 0xffffffffff0f7424 */ /* 0x000fce00078e00ff */
[----:B-1----:R-:W-:Y:S05]  /*32d00*/  WARPSYNC.COLLECTIVE R15, `(.L_x_3455) ;  /* 0x000000000f087348 */ /* 0x002fea0003c00000 */
[----:B------:R0:W2:Y:S02]  /*32d10*/  SHFL.IDX P6, R14, R13, R12, R11 ;  /* 0x0000000c0d0e7389 */ /* 0x0000a400000c000b */
[----:B012---:R-:W-:Y:S01]  /*32d20*/  ENDCOLLECTIVE ;  /* 0x000000000000791b */ /* 0x007fe20003800000 */
.L_x_3455:
[----:B------:R-:W-:Y:S05]  /*32d30*/  BSYNC B1 ;  /* 0x0000000000017941 */ /* 0x000fea0003800000 */
.L_x_3454:
        /* <DEDUP_REMOVED lines=8> */
.L_x_3456:
[----:B------:R-:W-:Y:S01]  /*32dc0*/  IMAD.MOV.U32 R11, RZ, RZ, R14 ;  /* 0x000000ffff0b7224 */ /* 0x000fe200078e000e */
[----:B------:R-:W-:Y:S06]  /*32dd0*/  BRA `(.L_x_3457) ;  /* 0xfffffd5000ec7947 */ /* 0x000fec000383ffff */
.L_x_3125:
[----:B------:R-:W-:Y:S01]  /*32de0*/  BSSY B1, `(.L_x_3458) ;  /* 0x0000008000017945 */ /* 0x000fe20003800000 */
[----:B----4-:R-:W-:Y:S01]  /*32df0*/  IMAD.MOV.U32 R13, RZ, RZ, R100 ;  /* 0x000000ffff0d7224 */ /* 0x010fe200078e0064 */
[----:B---3--:R-:W-:Y:S01]  /*32e00*/  MOV R11, 0x181f ;  /* 0x0000181f000b7802 */ /* 0x008fe20000000f00 */
[----:B------:R-:W-:Y:S02]  /*32e10*/  IMAD.MOV.U32 R12, RZ, RZ, 0x1 ;  /* 0x00000001ff0c7424 */ /* 0x000fe400078e00ff */
[----:B------:R-:W-:-:S07]  /*32e20*/  IMAD.MOV.U32 R15, RZ, RZ, -0x1 ;  /* 0xffffffffff0f7424 */ /* 0x000fce00078e00ff */
[----:B012---:R-:W-:Y:S05]  /*32e30*/  WARPSYNC.COLLECTIVE R15, `(.L_x_3459) ;  /* 0x000000000f087348 */ /* 0x007fea0003c00000 */
[----:B------:R3:W4:Y:S02]  /*32e40*/  SHFL.IDX P6, R14, R13, R12, R11 ;  /* 0x0000000c0d0e7389 */ /* 0x00072400000c000b */
[----:B01234-:R-:W-:Y:S01]  /*32e50*/  ENDCOLLECTIVE ;  /* 0x000000000000791b */ /* 0x01ffe20003800000 */
.L_x_3459:
[----:B------:R-:W-:Y:S05]  /*32e60*/  BSYNC B1 ;  /* 0x0000000000017941 */ /* 0x000fea0003800000 */
.L_x_3458:
        /* <DEDUP_REMOVED lines=8> */
.L_x_3460:
[----:B------:R-:W-:Y:S01]  /*32ef0*/  IMAD.MOV.U32 R42, RZ, RZ, R14 ;  /* 0x000000ffff2a7224 */ /* 0x000fe200078e000e */
[----:B------:R-:W-:Y:S06]  /*32f00*/  BRA `(.L_x_3461) ;  /* 0xfffffd6000bc7947 */ /* 0x000fec000383ffff */
.L_x_3130:
[----:B------:R-:W-:Y:S01]  /*32f10*/  BSSY B1, `(.L_x_3462) ;  /* 0x0000008000017945 */ /* 0x000fe20003800000 */
[----:B---34-:R-:W-:Y:S02]  /*32f20*/  IMAD.MOV.U32 R13, RZ, RZ, R100 ;  /* 0x000000ffff0d7224 */ /* 0x018fe400078e0064 */
[----:B------:R-:W-:Y:S02]  /*32f30*/  IMAD.MOV.U32 R12, RZ, RZ, 0x2 ;  /* 0x00000002ff0c7424 */ /* 0x000fe400078e00ff */
[----:B------:R-:W-:Y:S02]  /*32f40*/  IMAD.MOV.U32 R11, RZ, RZ, 0x181f ;  /* 0x0000181fff0b7424 */ /* 0x000fe400078e00ff */
[----:B------:R-:W-:-:S07]  /*32f50*/  IMAD.MOV.U32 R15, RZ, RZ, -0x1 ;  /* 0xffffffffff0f7424 */ /* 0x000fce00078e00ff */
[----:B012---:R-:W-:Y:S05]  /*32f60*/  WARPSYNC.COLLECTIVE R15, `(.L_x_3463) ;  /* 0x000000000f087348 */ /* 0x007fea0003c00000 */
[----:B------:R3:W4:Y:S02]  /*32f70*/  SHFL.IDX P6, R14, R13, R12, R11 ;  /* 0x0000000c0d0e7389 */ /* 0x00072400000c000b */
[----:B01234-:R-:W-:Y:S01]  /*32f80*/  ENDCOLLECTIVE ;  /* 0x000000000000791b */ /* 0x01ffe20003800000 */
.L_x_3463:
[----:B------:R-:W-:Y:S05]  /*32f90*/  BSYNC B1 ;  /* 0x0000000000017941 */ /* 0x000fea0003800000 */
.L_x_3462:
        /* <DEDUP_REMOVED lines=8> */
.L_x_3464:
[----:B------:R-:W-:Y:S01]  /*33020*/  IMAD.MOV.U32 R42, RZ, RZ, R14 ;  /* 0x000000ffff2a7224 */ /* 0x000fe200078e000e */
[----:B------:R-:W-:Y:S06]  /*33030*/  BRA `(.L_x_3465) ;  /* 0xfffffd7000847947 */ /* 0x000fec000383ffff */
.L_x_3135:
[----:B------:R-:W-:Y:S01]  /*33040*/  BSSY B1, `(.L_x_3466) ;  /* 0x0000008000017945 */ /* 0x000fe20003800000 */
[----:B-1--4-:R-:W-:Y:S01]  /*33050*/  MOV R13, R100 ;  /* 0x00000064000d7202 */ /* 0x012fe20000000f00 */
[----:B------:R-:W-:Y:S02]  /*33060*/  IMAD.MOV.U32 R12, RZ, RZ, 0x3 ;  /* 0x00000003ff0c7424 */ /* 0x000fe400078e00ff */
[----:B------:R-:W-:Y:S02]  /*33070*/  IMAD.MOV.U32 R11, RZ, RZ, 0x181f ;  /* 0x0000181fff0b7424 */ /* 0x000fe400078e00ff */
[----:B------:R-:W-:-:S07]  /*33080*/  IMAD.MOV.U32 R15, RZ, RZ, -0x1 ;  /* 0xffffffffff0f7424 */ /* 0x000fce00078e00ff */
[----:B0-23--:R-:W-:Y:S05]  /*33090*/  WARPSYNC.COLLECTIVE R15, `(.L_x_3467) ;  /* 0x000000000f087348 */ /* 0x00dfea0003c00000 */
[----:B------:R1:W4:Y:S02]  /*330a0*/  SHFL.IDX P6, R14, R13, R12, R11 ;  /* 0x0000000c0d0e7389 */ /* 0x00032400000c000b */
[----:B01234-:R-:W-:Y:S01]  /*330b0*/  ENDCOLLECTIVE ;  /* 0x000000000000791b */ /* 0x01ffe20003800000 */
.L_x_3467:
[----:B------:R-:W-:Y:S05]  /*330c0*/  BSYNC B1 ;  /* 0x0000000000017941 */ /* 0x000fea0003800000 */
.L_x_3466:
        /* <DEDUP_REMOVED lines=8> */
.L_x_3468:
[----:B------:R-:W-:Y:S01]  /*33150*/  IMAD.MOV.U32 R42, RZ, RZ, R14 ;  /* 0x000000ffff2a7224 */ /* 0x000fe200078e000e */
[----:B------:R-:W-:Y:S06]  /*33160*/  BRA `(.L_x_3469) ;  /* 0xfffffd8000507947 */ /* 0x000fec000383ffff */
.L_x_3140:
[----:B-1----:R1:W2:Y:S02]  /*33170*/  SYNCS.PHASECHK.TRANS64.TRYWAIT P2, [R88+URZ+0x38890], R98 ;  /* 0x03889062580075a7 */ /* 0x0022a4000804017f */
[----:B--2---:R-:W-:Y:S05]  /*33180*/  @!P2 NANOSLEEP.SYNCS 0x989680 ;  /* 0x009896800000a95d */ /* 0x004fea0003900000 */
[----:B------:R-:W2:Y:S02]  /*33190*/  @!P2 SYNCS.PHASECHK.TRANS64 P2, [R88+URZ+0x38890], R98 ;  /* 0x038890625800a5a7 */ /* 0x000ea4000804007f */
[----:B--2---:R-:W-:Y:S05]  /*331a0*/  @!P2 BRA `(.L_x_3140) ;  /* 0xfffffffc00f0a947 */ /* 0x004fea000383ffff */
[----:B------:R-:W-:Y:S05]  /*331b0*/  BRA `(.L_x_3470) ;  /* 0xfffffd9000747947 */ /* 0x000fea000383ffff */
.L_x_3141:
[----:B------:R-:W-:Y:S01]  /*331c0*/  BSSY B1, `(.L_x_3471) ;  /* 0x0000008000017945 */ /* 0x000fe20003800000 */
[----:B------:R-:W-:Y:S01]  /*331d0*/  IMAD.MOV.U32 R13, RZ, RZ, R41 ;  /* 0x000000ffff0d7224 */ /* 0x000fe200078e0029 */
[----:B------:R-:W-:Y:S01]  /*331e0*/  MOV R11, 0x181f ;  /* 0x0000181f000b7802 */ /* 0x000fe20000000f00 */
[----:B------:R-:W-:Y:S02]  /*331f0*/  IMAD.MOV.U32 R12, RZ, RZ, RZ ;  /* 0x000000ffff0c7224 */ /* 0x000fe400078e00ff */
[----:B------:R-:W-:-:S07]  /*33200*/  IMAD.MOV.U32 R15, RZ, RZ, -0x1 ;  /* 0xffffffffff0f7424 */ /* 0x000fce00078e00ff */
[----:B-1----:R-:W-:Y:S05]  /*33210*/  WARPSYNC.COLLECTIVE R15, `(.L_x_3472) ;  /* 0x000000000f087348 */ /* 0x002fea0003c00000 */
[----:B------:R0:W2:Y:S02]  /*33220*/  SHFL.IDX P6, R14, R13, R12, R11 ;  /* 0x0000000c0d0e7389 */ /* 0x0000a400000c000b */
[----:B012---:R-:W-:Y:S01]  /*33230*/  ENDCOLLECTIVE ;  /* 0x000000000000791b */ /* 0x007fe20003800000 */
.L_x_3472:
[----:B------:R-:W-:Y:S05]  /*33240*/  BSYNC B1 ;  /* 0x0000000000017941 */ /* 0x000fea0003800000 */
.L_x_3471:
        /* <DEDUP_REMOVED lines=8> */
.L_x_3473:
[----:B------:R-:W-:Y:S05]  /*332d0*/  BRA `(.L_x_3474) ;  /* 0xfffffd9000947947 */ /* 0x000fea000383ffff */
.L_x_3144:
        /* <DEDUP_REMOVED lines=8> */
.L_x_3476:
[----:B------:R-:W-:Y:S05]  /*33360*/  BSYNC B1 ;  /* 0x0000000000017941 */ /* 0x000fea0003800000 */
.L_x_3475:
        /* <DEDUP_REMOVED lines=8> */
.L_x_3477:
[----:B------:R-:W-:Y:S05]  /*333f0*/  BRA `(.L_x_3478) ;  /* 0xfffffd9000947947 */ /* 0x000fea000383ffff */
.L_x_3147:
[----:B------:R-:W-:Y:S01]  /*33400*/  BSSY B1, `(.L_x_3479) ;  /* 0x0000008000017945 */ /* 0x000fe20003800000 */
[----:B---3--:R-:W-:Y:S01]  /*33410*/  IMAD.MOV.U32 R13, RZ, RZ, R41 ;  /* 0x000000ffff0d7224 */ /* 0x008fe200078e0029 */
[----:B------:R-:W-:Y:S01]  /*33420*/  MOV R11, 0x181f ;  /* 0x0000181f000b7802 */ /* 0x000fe20000000f00 */
[----:B------:R-:W-:Y:S02]  /*33430*/  IMAD.MOV.U32 R12, RZ, RZ, 0x2 ;  /* 0x00000002ff0c7424 */ /* 0x000fe400078e00ff */
[----:B------:R-:W-:-:S07]  /*33440*/  IMAD.MOV.U32 R15, RZ, RZ, -0x1 ;  /* 0xffffffffff0f7424 */ /* 0x000fce00078e00ff */
[----:B012-4-:R-:W-:Y:S05]  /*33450*/  WARPSYNC.COLLECTIVE R15, `(.L_x_3480) ;  /* 0x000000000f087348 */ /* 0x017fea0003c00000 */
[----:B------:R3:W0:Y:S02]  /*33460*/  SHFL.IDX P6, R14, R13, R12, R11 ;  /* 0x0000000c0d0e7389 */ /* 0x00062400000c000b */
[----:B01234-:R-:W-:Y:S01]  /*33470*/  ENDCOLLECTIVE ;  /* 0x000000000000791b */ /* 0x01ffe20003800000 */
.L_x_3480:
[----:B------:R-:W-:Y:S05]  /*33480*/  BSYNC B1 ;  /* 0x0000000000017941 */ /* 0x000fea0003800000 */
.L_x_3479:
        /* <DEDUP_REMOVED lines=8> */
.L_x_3481:
[----:B------:R-:W-:Y:S05]  /*33510*/  BRA `(.L_x_3482) ;  /* 0xfffffd9000987947 */ /* 0x000fea000383ffff */
.L_x_3150:
[----:B------:R-:W-:Y:S01]  /*33520*/  BSSY B1, `(.L_x_3483) ;  /* 0x0000008000017945 */ /* 0x000fe20003800000 */
[----:B0-----:R-:W-:Y:S02]  /*33530*/  IMAD.MOV.U32 R13, RZ, RZ, R41 ;  /* 0x000000ffff0d7224 */ /* 0x001fe400078e0029 */
[----:B------:R-:W-:Y:S02]  /*33540*/  IMAD.MOV.U32 R12, RZ, RZ, 0x3 ;  /* 0x00000003ff0c7424 */ /* 0x000fe400078e00ff */
[----:B------:R-:W-:Y:S02]  /*33550*/  IMAD.MOV.U32 R11, RZ, RZ, 0x181f ;  /* 0x0000181fff0b7424 */ /* 0x000fe400078e00ff */
[----:B------:R-:W-:-:S07]  /*33560*/  IMAD.MOV.U32 R15, RZ, RZ, -0x1 ;  /* 0xffffffffff0f7424 */ /* 0x000fce00078e00ff */
[----:B-1234-:R-:W-:Y:S05]  /*33570*/  WARPSYNC.COLLECTIVE R15, `(.L_x_3484) ;  /* 0x000000000f087348 */ /* 0x01efea0003c00000 */
[----:B------:R0:W0:Y:S02]  /*33580*/  SHFL.IDX P6, R14, R13, R12, R11 ;  /* 0x0000000c0d0e7389 */ /* 0x00002400000c000b */
[----:B01234-:R-:W-:Y:S01]  /*33590*/  ENDCOLLECTIVE ;  /* 0x000000000000791b */ /* 0x01ffe20003800000 */
.L_x_3484:
[----:B------:R-:W-:Y:S05]  /*335a0*/  BSYNC B1 ;  /* 0x0000000000017941 */ /* 0x000fea0003800000 */
.L_x_3483:
        /* <DEDUP_REMOVED lines=8> */
.L_x_3485:
[----:B------:R-:W-:Y:S05]  /*33630*/  BRA `(.L_x_3486) ;  /* 0xfffffd90009c7947 */ /* 0x000fea000383ffff */
.L_x_3154:
[----:B------:R0:W0:Y:S02]  /*33640*/  SYNCS.PHASECHK.TRANS64.TRYWAIT P3, [R88+URZ+0x388b0], R98 ;  /* 0x0388b062580075a7 */ /* 0x000024000806017f */
[----:B0-----:R-:W-:Y:S05]  /*33650*/  @!P3 NANOSLEEP.SYNCS 0x989680 ;  /* 0x009896800000b95d */ /* 0x001fea0003900000 */
[----:B------:R-:W0:Y:S02]  /*33660*/  @!P3 SYNCS.PHASECHK.TRANS64 P3, [R88+URZ+0x388b0], R98 ;  /* 0x0388b0625800b5a7 */ /* 0x000e24000806007f */
[----:B0-----:R-:W-:Y:S05]  /*33670*/  @!P3 BRA `(.L_x_3154) ;  /* 0xfffffffc00f0b947 */ /* 0x001fea000383ffff */
[----:B------:R-:W-:Y:S05]  /*33680*/  BRA `(.L_x_3487) ;  /* 0xfffffd9400147947 */ /* 0x000fea000383ffff */
.L_x_3168:
[----:B------:R-:W-:Y:S01]  /*33690*/  BSSY B0, `(.L_x_3488) ;  /* 0x0000007000007945 */ /* 0x000fe20003800000 */
[----:B------:R-:W-:Y:S01]  /*336a0*/  IMAD.MOV.U32 R12, RZ, RZ, RZ ;  /* 0x000000ffff0c7224 */ /* 0x000fe200078e00ff */
[----:B------:R-:W-:Y:S01]  /*336b0*/  MOV R15, 0xffffffff ;  /* 0xffffffff000f7802 */ /* 0x000fe20000000f00 */
[----:B------:R-:W-:-:S07]  /*336c0*/  IMAD.MOV.U32 R11, RZ, RZ, 0x1f ;  /* 0x0000001fff0b7424 */ /* 0x000fce00078e00ff */
[----:B-----5:R-:W-:Y:S05]  /*336d0*/  WARPSYNC.COLLECTIVE R15, `(.L_x_3489) ;  /* 0x000000000f087348 */ /* 0x020fea0003c00000 */
[----:B------:R0:W1:Y:S02]  /*336e0*/  SHFL.IDX P6, R14, R13, R12, R11 ;  /* 0x0000000c0d0e7389 */ /* 0x00006400000c000b */
[----:B01---5:R-:W-:Y:S01]  /*336f0*/  ENDCOLLECTIVE ;  /* 0x000000000000791b */ /* 0x023fe20003800000 */
.L_x_3489:
[----:B------:R-:W-:Y:S05]  /*33700*/  BSYNC B0 ;  /* 0x0000000000007941 */ /* 0x000fea0003800000 */
.L_x_3488:
[----:B------:R-:W-:Y:S05]  /*33710*/  BRA `(.L_x_3490) ;  /* 0xfffffda000b47947 */ /* 0x000fea000383ffff */
.L_x_3180:
        /* <DEDUP_REMOVED lines=8> */
.L_x_3492:
[----:B------:R-:W-:Y:S05]  /*337a0*/  BSYNC B1 ;  /* 0x0000000000017941 */ /* 0x000fea0003800000 */
.L_x_3491:
        /* <DEDUP_REMOVED lines=8> */
.L_x_3493:
[----:B------:R-:W-:Y:S02]  /*33830*/  IMAD.MOV.U32 R13, RZ, RZ, R37 ;  /* 0x000000ffff0d7224 */ /* 0x000fe400078e0025 */
[----:B------:R-:W-:-:S07]  /*33840*/  IMAD.MOV.U32 R5, RZ, RZ, R14 ;  /* 0x000000ffff057224 */ /* 0x000fce00078e000e */
[----:B------:R-:W-:Y:S05]  /*33850*/  WARPSYNC.COLLECTIVE R15, `(.L_x_3494) ;  /* 0x000000000f087348 */ /* 0x000fea0003c00000 */
[----:B------:R0:W1:Y:S02]  /*33860*/  SHFL.IDX P6, R14, R13, R12, R11 ;  /* 0x0000000c0d0e7389 */ /* 0x00006400000c000b */
[----:B01----:R-:W-:Y:S01]  /*33870*/  ENDCOLLECTIVE ;  /* 0x000000000000791b */ /* 0x003fe20003800000 */
.L_x_3494:
[----:B------:R-:W-:Y:S01]  /*33880*/  IMAD.MOV.U32 R13, RZ, RZ, R49 ;  /* 0x000000ffff0d7224 */ /* 0x000fe200078e0031 */
[----:B------:R-:W-:-:S07]  /*33890*/  MOV R9, R14 ;  /* 0x0000000e00097202 */ /* 0x000fce0000000f00 */
[----:B------:R-:W-:Y:S05]  /*338a0*/  WARPSYNC.COLLECTIVE R15, `(.L_x_3495) ;  /* 0x000000000f087348 */ /* 0x000fea0003c00000 */
[----:B------:R0:W1:Y:S02]  /*338b0*/  SHFL.IDX P6, R14, R13, R12, R11 ;  /* 0x0000000c0d0e7389 */ /* 0x00006400000c000b */
[----:B01----:R-:W-:Y:S01]  /*338c0*/  ENDCOLLECTIVE ;  /* 0x000000000000791b */ /* 0x003fe20003800000 */
.L_x_3495:
[----:B------:R-:W-:Y:S05]  /*338d0*/  BRA `(.L_x_3496) ;  /* 0xfffffda800a07947 */ /* 0x000fea000383ffff */
.L_x_3183:
        /* <DEDUP_REMOVED lines=8> */
.L_x_3498:
[----:B------:R-:W-:Y:S05]  /*33960*/  BSYNC B1 ;  /* 0x0000000000017941 */ /* 0x000fea0003800000 */
.L_x_3497:
        /* <DEDUP_REMOVED lines=8> */
.L_x_3499:
[----:B------:R-:W-:Y:S01]  /*339f0*/  MOV R13, R37 ;  /* 0x00000025000d7202 */ /* 0x000fe20000000f00 */
[----:B------:R-:W-:-:S07]  /*33a00*/  IMAD.MOV.U32 R5, RZ, RZ, R14 ;  /* 0x000000ffff057224 */ /* 0x000fce00078e000e */
[----:B------:R-:W-:Y:S05]  /*33a10*/  WARPSYNC.COLLECTIVE R15, `(.L_x_3500) ;  /* 0x000000000f087348 */ /* 0x000fea0003c00000 */
[----:B------:R0:W1:Y:S02]  /*33a20*/  SHFL.IDX P6, R14, R13, R12, R11 ;  /* 0x0000000c0d0e7389 */ /* 0x00006400000c000b */
[----:B01----:R-:W-:Y:S01]  /*33a30*/  ENDCOLLECTIVE ;  /* 0x000000000000791b */ /* 0x003fe20003800000 */
.L_x_3500:
[----:B------:R-:W-:Y:S02]  /*33a40*/  IMAD.MOV.U32 R13, RZ, RZ, R49 ;  /* 0x000000ffff0d7224 */ /* 0x000fe400078e0031 */
[----:B------:R-:W-:-:S07]  /*33a50*/  IMAD.MOV.U32 R9, RZ, RZ, R14 ;  /* 0x000000ffff097224 */ /* 0x000fce00078e000e */
[----:B------:R-:W-:Y:S05]  /*33a60*/  WARPSYNC.COLLECTIVE R15, `(.L_x_3501) ;  /* 0x000000000f087348 */ /* 0x000fea0003c00000 */
[----:B------:R0:W1:Y:S02]  /*33a70*/  SHFL.IDX P6, R14, R13, R12, R11 ;  /* 0x0000000c0d0e7389 */ /* 0x00006400000c000b */
[----:B01----:R-:W-:Y:S01]  /*33a80*/  ENDCOLLECTIVE ;  /* 0x000000000000791b */ /* 0x003fe20003800000 */
.L_x_3501:
[----:B------:R-:W-:Y:S05]  /*33a90*/  BRA `(.L_x_3502) ;  /* 0xfffffda800c47947 */ /* 0x000fea000383ffff */
.L_x_3186:
[----:B------:R-:W-:Y:S01]  /*33aa0*/  BSSY B1, `(.L_x_3503) ;  /* 0x0000008000017945 */ /* 0x000fe20003800000 */
[----:B------:R-:W-:Y:S01]  /*33ab0*/  IMAD.MOV.U32 R13, RZ, RZ, R48 ;  /* 0x000000ffff0d7224 */ /* 0x000fe200078e0030 */
[----:B------:R-:W-:Y:S01]  /*33ac0*/  MOV R15, 0xffffffff ;  /* 0xffffffff000f7802 */ /* 0x000fe20000000f00 */
[----:B------:R-:W-:Y:S02]  /*33ad0*/  IMAD.MOV.U32 R12, RZ, RZ, 0x2 ;  /* 0x00000002ff0c7424 */ /* 0x000fe400078e00ff */
[----:B------:R-:W-:-:S07]  /*33ae0*/  IMAD.MOV.U32 R11, RZ, RZ, 0x181f ;  /* 0x0000181fff0b7424 */ /* 0x000fce00078e00ff */
[----:B012345:R-:W-:Y:S05]  /*33af0*/  WARPSYNC.COLLECTIVE R15, `(.L_x_3504) ;  /* 0x000000000f087348 */ /* 0x03ffea0003c00000 */
[----:B----4-:R4:W0:Y:S02]  /*33b00*/  SHFL.IDX P6, R14, R13, R12, R11 ;  /* 0x0000000c0d0e7389 */ /* 0x01082400000c000b */
[----:B012345:R-:W-:Y:S01]  /*33b10*/  ENDCOLLECTIVE ;  /* 0x000000000000791b */ /* 0x03ffe20003800000 */
.L_x_3504:
[----:B------:R-:W-:Y:S05]  /*33b20*/  BSYNC B1 ;  /* 0x0000000000017941 */ /* 0x000fea0003800000 */
.L_x_3503:
        /* <DEDUP_REMOVED lines=8> */
.L_x_3505:
[----:B------:R-:W-:Y:S01]  /*33bb0*/  IMAD.MOV.U32 R13, RZ, RZ, R37 ;  /* 0x000000ffff0d7224 */ /* 0x000fe200078e0025 */
[----:B------:R-:W-:-:S07]  /*33bc0*/  MOV R5, R14 ;  /* 0x0000000e00057202 */ /* 0x000fce0000000f00 */
[----:B------:R-:W-:Y:S05]  /*33bd0*/  WARPSYNC.COLLECTIVE R15, `(.L_x_3506) ;  /* 0x000000000f087348 */ /* 0x000fea0003c00000 */
[----:B------:R0:W1:Y:S02]  /*33be0*/  SHFL.IDX P6, R14, R13, R12, R11 ;  /* 0x0000000c0d0e7389 */ /* 0x00006400000c000b */
[----:B01----:R-:W-:Y:S01]  /*33bf0*/  ENDCOLLECTIVE ;  /* 0x000000000000791b */ /* 0x003fe20003800000 */
.L_x_3506:
[----:B------:R-:W-:Y:S02]  /*33c00*/  IMAD.MOV.U32 R13, RZ, RZ, R49 ;  /* 0x000000ffff0d7224 */ /* 0x000fe400078e0031 */
[----:B------:R-:W-:-:S07]  /*33c10*/  IMAD.MOV.U32 R9, RZ, RZ, R14 ;  /* 0x000000ffff097224 */ /* 0x000fce00078e000e */
[----:B------:R-:W-:Y:S05]  /*33c20*/  WARPSYNC.COLLECTIVE R15, `(.L_x_3507) ;  /* 0x000000000f087348 */ /* 0x000fea0003c00000 */
[----:B------:R0:W1:Y:S02]  /*33c30*/  SHFL.IDX P6, R14, R13, R12, R11 ;  /* 0x0000000c0d0e7389 */ /* 0x00006400000c000b */
[----:B01----:R-:W-:Y:S01]  /*33c40*/  ENDCOLLECTIVE ;  /* 0x000000000000791b */ /* 0x003fe20003800000 */
.L_x_3507:
[----:B------:R-:W-:Y:S05]  /*33c50*/  BRA `(.L_x_3508) ;  /* 0xfffffda800dc7947 */ /* 0x000fea000383ffff */
.L_x_3189:
[----:B------:R-:W-:Y:S01]  /*33c60*/  BSSY B1, `(.L_x_3509) ;  /* 0x0000008000017945 */ /* 0x000fe20003800000 */
[----:B------:R-:W-:Y:S01]  /*33c70*/  IMAD.MOV.U32 R13, RZ, RZ, R48 ;  /* 0x000000ffff0d7224 */ /* 0x000fe200078e0030 */
[----:B------:R-:W-:Y:S01]  /*33c80*/  MOV R11, 0x181f ;  /* 0x0000181f000b7802 */ /* 0x000fe20000000f00 */
[----:B------:R-:W-:Y:S02]  /*33c90*/  IMAD.MOV.U32 R12, RZ, RZ, 0x3 ;  /* 0x00000003ff0c7424 */ /* 0x000fe400078e00ff */
[----:B------:R-:W-:-:S07]  /*33ca0*/  IMAD.MOV.U32 R15, RZ, RZ, -0x1 ;  /* 0xffffffffff0f7424 */ /* 0x000fce00078e00ff */
[----:B01--45:R-:W-:Y:S05]  /*33cb0*/  WARPSYNC.COLLECTIVE R15, `(.L_x_3510) ;  /* 0x000000000f087348 */ /* 0x033fea0003c00000 */
[----:B----4-:R2:W3:Y:S02]  /*33cc0*/  SHFL.IDX P6, R14, R13, R12, R11 ;  /* 0x0000000c0d0e7389 */ /* 0x0104e400000c000b */
[----:B0123-5:R-:W-:Y:S01]  /*33cd0*/  ENDCOLLECTIVE ;  /* 0x000000000000791b */ /* 0x02ffe20003800000 */
.L_x_3510:
[----:B------:R-:W-:Y:S05]  /*33ce0*/  BSYNC B1 ;  /* 0x0000000000017941 */ /* 0x000fea0003800000 */
.L_x_3509:
        /* <DEDUP_REMOVED lines=8> */
.L_x_3511:
[----:B------:R-:W-:Y:S02]  /*33d70*/  IMAD.MOV.U32 R13, RZ, RZ, R37 ;  /* 0x000000ffff0d7224 */ /* 0x000fe400078e0025 */
[----:B------:R-:W-:-:S07]  /*33d80*/  IMAD.MOV.U32 R5, RZ, RZ, R14 ;  /* 0x000000ffff057224 */ /* 0x000fce00078e000e */
[----:B------:R-:W-:Y:S05]  /*33d90*/  WARPSYNC.COLLECTIVE R15, `(.L_x_3512) ;  /* 0x000000000f087348 */ /* 0x000fea0003c00000 */
[----:B------:R0:W1:Y:S02]  /*33da0*/  SHFL.IDX P6, R14, R13, R12, R11 ;  /* 0x0000000c0d0e7389 */ /* 0x00006400000c000b */
[----:B01----:R-:W-:Y:S01]  /*33db0*/  ENDCOLLECTIVE ;  /* 0x000000000000791b */ /* 0x003fe20003800000 */
.L_x_3512:
[----:B------:R-:W-:Y:S02]  /*33dc0*/  IMAD.MOV.U32 R13, RZ, RZ, R49 ;  /* 0x000000ffff0d7224 */ /* 0x000fe400078e0031 */
[----:B------:R-:W-:-:S07]  /*33dd0*/  IMAD.MOV.U32 R37, RZ, RZ, R14 ;  /* 0x000000ffff257224 */ /* 0x000fce00078e000e */
[----:B------:R-:W-:Y:S05]  /*33de0*/  WARPSYNC.COLLECTIVE R15, `(.L_x_3513) ;  /* 0x000000000f087348 */ /* 0x000fea0003c00000 */
[----:B------:R0:W1:Y:S02]  /*33df0*/  SHFL.IDX P6, R14, R13, R12, R11 ;  /* 0x0000000c0d0e7389 */ /* 0x00006400000c000b */
[----:B01----:R-:W-:Y:S01]  /*33e00*/  ENDCOLLECTIVE ;  /* 0x000000000000791b */ /* 0x003fe20003800000 */
.L_x_3513:
[----:B------:R-:W-:Y:S01]  /*33e10*/  IMAD.MOV.U32 R49, RZ, RZ, R14 ;  /* 0x000000ffff317224 */ /* 0x000fe200078e000e */
[----:B------:R-:W-:Y:S06]  /*33e20*/  BRA `(.L_x_3514) ;  /* 0xfffffda800f87947 */ /* 0x000fec000383ffff */
.L_x_3193:
[----:B------:R0:W0:Y:S02]  /*33e30*/  SYNCS.PHASECHK.TRANS64.TRYWAIT P0, [R23+URZ+0x38800], R50 ;  /* 0x03880032170075a7 */ /* 0x000024000800017f */
[----:B0-----:R-:W-:Y:S05]  /*33e40*/  @!P0 NANOSLEEP.SYNCS 0x989680 ;  /* 0x009896800000895d */ /* 0x001fea0003900000 */
[----:B------:R-:W0:Y:S02]  /*33e50*/  @!P0 SYNCS.PHASECHK.TRANS64 P0, [R23+URZ+0x38800], R50 ;  /* 0x03880032170085a7 */ /* 0x000e24000800007f */
[----:B0-----:R-:W-:Y:S05]  /*33e60*/  @!P0 BRA `(.L_x_3193) ;  /* 0xfffffffc00f08947 */ /* 0x001fea000383ffff */
[----:B------:R-:W-:Y:S05]  /*33e70*/  BRA `(.L_x_3515) ;  /* 0xfffffdac007c7947 */ /* 0x000fea000383ffff */
.L_x_3209:
[----:B------:R-:W0:Y:S01]  /*33e80*/  LDC R3, c[0x0][0x3f4] ;  /* 0x0000fd00ff037b82 */ /* 0x000e220000000800 */
        /* <DEDUP_REMOVED lines=8> */
.L_x_3517:
[----:B------:R-:W-:Y:S05]  /*33f10*/  BSYNC B1 ;  /* 0x0000000000017941 */ /* 0x000fea0003800000 */
.L_x_3516:
[----:B------:R0:W5:Y:S01]  /*33f20*/  LDL R8, [R1+0x58] ;  /* 0x0000580001087983 */ /* 0x0001620000100800 */
[----:B------:R-:W-:Y:S01]  /*33f30*/  IMAD.MOV.U32 R13, RZ, RZ, R55 ;  /* 0x000000ffff0d7224 */ /* 0x000fe200078e0037 */
[----:B------:R-:W-:Y:S01]  /*33f40*/  MOV R12, RZ ;  /* 0x000000ff000c7202 */ /* 0x000fe20000000f00 */
[----:B------:R-:W-:Y:S01]  /*33f50*/  IMAD.MOV.U32 R11, RZ, RZ, 0x181f ;  /* 0x0000181fff0b7424 */ /* 0x000fe200078e00ff */
[----:B------:R-:W-:Y:S01]  /*33f60*/  ISETP.GE.AND P0, PT, R16, R3, PT ;  /* 0x000000031000720c */ /* 0x000fe20003f06270 */
[----:B------:R-:W-:Y:S02]  /*33f70*/  IMAD.MOV.U32 R15, RZ, RZ, -0x1 ;  /* 0xffffffffff0f7424 */ /* 0x000fe400078e00ff */
[----:B------:R-:W-:-:S10]  /*33f80*/  IMAD.MOV.U32 R5, RZ, RZ, R14 ;  /* 0x000000ffff057224 */ /* 0x000fd400078e000e */
[----:B0----5:R-:W-:Y:S05]  /*33f90*/  WARPSYNC.COLLECTIVE R15, `(.L_x_3518) ;  /* 0x000000000f087348 */ /* 0x021fea0003c00000 */
[----:B------:R1:W2:Y:S02]  /*33fa0*/  SHFL.IDX P6, R14, R13, R12, R11 ;  /* 0x0000000c0d0e7389 */ /* 0x0002a400000c000b */
[----:B012--5:R-:W-:Y:S01]  /*33fb0*/  ENDCOLLECTIVE ;  /* 0x000000000000791b */ /* 0x027fe20003800000 */
.L_x_3518:
[----:B------:R-:W-:Y:S02]  /*33fc0*/  IMAD.MOV.U32 R13, RZ, RZ, R57 ;  /* 0x000000ffff0d7224 */ /* 0x000fe400078e0039 */
[----:B------:R-:W-:-:S07]  /*33fd0*/  IMAD.MOV.U32 R7, RZ, RZ, R14 ;  /* 0x000000ffff077224 */ /* 0x000fce00078e000e */
[----:B------:R-:W-:Y:S05]  /*33fe0*/  WARPSYNC.COLLECTIVE R15, `(.L_x_3519) ;  /* 0x000000000f087348 */ /* 0x000fea0003c00000 */
[----:B------:R0:W1:Y:S02]  /*33ff0*/  SHFL.IDX P6, R14, R13, R12, R11 ;  /* 0x0000000c0d0e7389 */ /* 0x00006400000c000b */
[----:B01----:R-:W-:Y:S01]  /*34000*/  ENDCOLLECTIVE ;  /* 0x000000000000791b */ /* 0x003fe20003800000 */
.L_x_3519:
[----:B------:R-:W-:Y:S01]  /*34010*/  MOV R13, R59 ;  /* 0x0000003b000d7202 */ /* 0x000fe20000000f00 */
[----:B------:R-:W-:-:S07]  /*34020*/  IMAD.MOV.U32 R9, RZ, RZ, R14 ;  /* 0x000000ffff097224 */ /* 0x000fce00078e000e */
[----:B------:R-:W-:Y:S05]  /*34030*/  WARPSYNC.COLLECTIVE R15, `(.L_x_3520) ;  /* 0x000000000f087348 */ /* 0x000fea0003c00000 */
[----:B------:R0:W1:Y:S02]  /*34040*/  SHFL.IDX P6, R14, R13, R12, R11 ;  /* 0x0000000c0d0e7389 */ /* 0x00006400000c000b */
[----:B01----:R-:W-:Y:S01]  /*34050*/  ENDCOLLECTIVE ;  /* 0x000000000000791b */ /* 0x003fe20003800000 */
.L_x_3520:
[----:B------:R-:W-:-:S05]  /*34060*/  IMAD R37, R8, R37, RZ ;  /* 0x0000002508257224 */ /* 0x000fca00078e02ff */
[----:B------:R-:W-:-:S13]  /*34070*/  ISETP.GE.OR P1, PT, R10, R37, P0 ;  /* 0x000000250a00720c */ /* 0x000fda0000726670 */
[C---:B------:R-:W-:Y:S02]  /*34080*/  @!P1 IADD3 R4, P2, R16.reuse, R7, RZ ;  /* 0x0000000710049210 */ /* 0x040fe40007f5e0ff */
[----:B------:R-:W-:-:S03]  /*34090*/  @!P1 IADD3 R24, P3, R16, R14, RZ ;  /* 0x0000000e10189210 */ /* 0x000fc60007f7e0ff */
[--C-:B------:R-:W-:Y:S02]  /*340a0*/  @!P1 IMAD.X R5, R5, 0x1, R17.reuse, P2 ;  /* 0x0000000105059824 */ /* 0x100fe400010e0611 */
[----:B------:R-:W-:-:S04]  /*340b0*/  @!P1 IMAD.X R25, R9, 0x1, R17, P3 ;  /* 0x0000000109199824 */ /* 0x000fc800018e0611 */
[----:B------:R-:W5:Y:S04]  /*340c0*/  @!P1 LD.E.128 R4, desc[UR46][R4.64] ;  /* 0x0000002e04049980 */ /* 0x000f68000c101d00 */
[----:B------:R-:W5:Y:S01]  /*340d0*/  @!P1 LD.E.128 R24, desc[UR46][R24.64] ;  /* 0x0000002e18189980 */ /* 0x000f62000c101d00 */
[----:B------:R-:W-:Y:S01]  /*340e0*/  IMAD.MOV.U32 R13, RZ, RZ, R53 ;  /* 0x000000ffff0d7224 */ /* 0x000fe200078e0035 */
[----:B------:R-:W-:Y:S01]  /*340f0*/  CS2R R44, SRZ ;  /* 0x00000000002c7805 */ /* 0x000fe2000001ff00 */
[----:B------:R-:W-:Y:S01]  /*34100*/  IMAD.MOV.U32 R12, RZ, RZ, 0x1 ;  /* 0x00000001ff0c7424 */ /* 0x000fe200078e00ff */
[----:B------:R-:W-:Y:S02]  /*34110*/  CS2R R46, SRZ ;  /* 0x00000000002e7805 */ /* 0x000fe4000001ff00 */
[----:B------:R-:W-:-:S02]  /*34120*/  CS2R R48, SRZ ;  /* 0x0000000000307805 */ /* 0x000fc4000001ff00 */
[----:B------:R-:W-:-:S07]  /*34130*/  CS2R R50, SRZ ;  /* 0x0000000000327805 */ /* 0x000fce000001ff00 */
[----:B-----5:R-:W-:Y:S05]  /*34140*/  WARPSYNC.COLLECTIVE R15, `(.L_x_3521) ;  /* 0x000000000f087348 */ /* 0x020fea0003c00000 */
[----:B------:R0:W1:Y:S02]  /*34150*/  SHFL.IDX P6, R14, R13, R12, R11 ;  /* 0x0000000c0d0e7389 */ /* 0x00006400000c000b */
[----:B01---5:R-:W-:Y:S01]  /*34160*/  ENDCOLLECTIVE ;  /* 0x000000000000791b */ /* 0x023fe20003800000 */
.L_x_3521:
[----:B------:R-:W-:Y:S01]  /*34170*/  MOV R13, R55 ;  /* 0x00000037000d7202 */ /* 0x000fe20000000f00 */
[----:B------:R-:W-:-:S07]  /*34180*/  IMAD.MOV.U32 R9, RZ, RZ, R14 ;  /* 0x000000ffff097224 */ /* 0x000fce00078e000e */
[----:B------:R-:W-:Y:S05]  /*34190*/  WARPSYNC.COLLECTIVE R15, `(.L_x_3522) ;  /* 0x000000000f087348 */ /* 0x000fea0003c00000 */
[----:B------:R0:W1:Y:S02]  /*341a0*/  SHFL.IDX P6, R14, R13, R12, R11 ;  /* 0x0000000c0d0e7389 */ /* 0x00006400000c000b */
[----:B01----:R-:W-:Y:S01]  /*341b0*/  ENDCOLLECTIVE ;  /* 0x000000000000791b */ /* 0x003fe20003800000 */
.L_x_3522:
[----:B------:R-:W-:Y:S02]  /*341c0*/  IMAD.MOV.U32 R13, RZ, RZ, R57 ;  /* 0x000000ffff0d7224 */ /* 0x000fe400078e0039 */
[----:B------:R-:W-:-:S07]  /*341d0*/  IMAD.MOV.U32 R21, RZ, RZ, R14 ;  /* 0x000000ffff157224 */ /* 0x000fce00078e000e */
[----:B------:R-:W-:Y:S05]  /*341e0*/  WARPSYNC.COLLECTIVE R15, `(.L_x_3523) ;  /* 0x000000000f087348 */ /* 0x000fea0003c00000 */
[----:B------:R0:W1:Y:S02]  /*341f0*/  SHFL.IDX P6, R14, R13, R12, R11 ;  /* 0x0000000c0d0e7389 */ /* 0x00006400000c000b */
[----:B01----:R-:W-:Y:S01]  /*34200*/  ENDCOLLECTIVE ;  /* 0x000000000000791b */ /* 0x003fe20003800000 */
.L_x_3523:
[----:B------:R-:W-:Y:S02]  /*34210*/  IMAD.MOV.U32 R13, RZ, RZ, R59 ;  /* 0x000000ffff0d7224 */ /* 0x000fe400078e003b */
[----:B------:R-:W-:-:S07]  /*34220*/  IMAD.MOV.U32 R33, RZ, RZ, R14 ;  /* 0x000000ffff217224 */ /* 0x000fce00078e000e */
[----:B------:R-:W-:Y:S05]  /*34230*/  WARPSYNC.COLLECTIVE R15, `(.L_x_3524) ;  /* 0x000000000f087348 */ /* 0x000fea0003c00000 */
[----:B------:R0:W1:Y:S02]  /*34240*/  SHFL.IDX P6, R14, R13, R12, R11 ;  /* 0x0000000c0d0e7389 */ /* 0x00006400000c000b */
[----:B01----:R-:W-:Y:S01]  /*34250*/  ENDCOLLECTIVE ;  /* 0x000000000000791b */ /* 0x003fe20003800000 */
.L_x_3524:
[----:B------:R-:W-:Y:S01]  /*34260*/  @!P1 IMAD.MOV.U32 R44, RZ, RZ, R4 ;  /* 0x000000ffff2c9224 */ /* 0x000fe200078e0004 */
[----:B------:R-:W-:Y:S01]  /*34270*/  @!P1 MOV R45, R5 ;  /* 0x00000005002d9202 */ /* 0x000fe20000000f00 */
[----:B------:R-:W-:Y:S01]  /*34280*/  @!P1 IMAD.MOV.U32 R46, RZ, RZ, R6 ;  /* 0x000000ffff2e9224 */ /* 0x000fe200078e0006 */
[----:B------:R-:W-:Y:S01]  /*34290*/  CS2R R4, SRZ ;  /* 0x0000000000047805 */ /* 0x000fe2000001ff00 */
[----:B------:R-:W-:Y:S01]  /*342a0*/  @!P1 IMAD.MOV.U32 R47, RZ, RZ, R7 ;  /* 0x000000ffff2f9224 */ /* 0x000fe200078e0007 */
[----:B------:R-:W-:Y:S01]  /*342b0*/  @!P1 MOV R51, R27 ;  /* 0x0000001b00339202 */ /* 0x000fe20000000f00 */
[----:B------:R-:W-:Y:S02]  /*342c0*/  @!P1 IMAD.MOV.U32 R48, RZ, RZ, R24 ;  /* 0x000000ffff309224 */ /* 0x000fe400078e0018 */
[----:B------:R-:W-:Y:S02]  /*342d0*/  @!P1 IMAD.MOV.U32 R49, RZ, RZ, R25 ;  /* 0x000000ffff319224 */ /* 0x000fe400078e0019 */
[----:B------:R-:W-:Y:S01]  /*342e0*/  @!P1 IMAD.MOV.U32 R50, RZ, RZ, R26 ;  /* 0x000000ffff329224 */ /* 0x000fe200078e001a */
[----:B------:R-:W-:Y:S06]  /*342f0*/  BRA `(.L_x_3525) ;  /* 0xfffffdec00087947 */ /* 0x000fec000383ffff */
.L_x_3212:
[----:B------:R-:W-:Y:S01]  /*34300*/  BSSY B1, `(.L_x_3526) ;  /* 0x0000008000017945 */ /* 0x000fe20003800000 */
[----:B------:R-:W-:Y:S02]  /*34310*/  IMAD.MOV.U32 R13, RZ, RZ, R53 ;  /* 0x000000ffff0d7224 */ /* 0x000fe400078e0035 */
[----:B------:R-:W-:Y:S02]  /*34320*/  IMAD.MOV.U32 R12, RZ, RZ, 0x2 ;  /* 0x00000002ff0c7424 */ /* 0x000fe400078e00ff */
[----:B------:R-:W-:Y:S02]  /*34330*/  IMAD.MOV.U32 R11, RZ, RZ, 0x181f ;  /* 0x0000181fff0b7424 */ /* 0x000fe400078e00ff */
[----:B------:R-:W-:-:S07]  /*34340*/  IMAD.MOV.U32 R15, RZ, RZ, -0x1 ;  /* 0xffffffffff0f7424 */ /* 0x000fce00078e00ff */
[----:B-----5:R-:W-:Y:S05]  /*34350*/  WARPSYNC.COLLECTIVE R15, `(.L_x_3527) ;  /* 0x000000000f087348 */ /* 0x020fea0003c00000 */
[----:B------:R0:W1:Y:S02]  /*34360*/  SHFL.IDX P6, R14, R13, R12, R11 ;  /* 0x0000000c0d0e7389 */ /* 0x00006400000c000b */
[----:B01---5:R-:W-:Y:S01]  /*34370*/  ENDCOLLECTIVE ;  /* 0x000000000000791b */ /* 0x023fe20003800000 */
.L_x_3527:
[----:B------:R-:W-:Y:S05]  /*34380*/  BSYNC B1 ;  /* 0x0000000000017941 */ /* 0x000fea0003800000 */
.L_x_3526:
[----:B------:R-:W-:Y:S01]  /*34390*/  MOV R13, R55 ;  /* 0x00000037000d7202 */ /* 0x000fe20000000f00 */
        /* <DEDUP_REMOVED lines=8> */
.L_x_3528:
[----:B------:R-:W-:Y:S01]  /*34420*/  ISETP.GE.OR P1, PT, R8, R37, P0 ;  /* 0x000000250800720c */ /* 0x000fe20000726670 */
[----:B------:R-:W-:Y:S02]  /*34430*/  IMAD.MOV.U32 R13, RZ, RZ, R57 ;  /* 0x000000ffff0d7224 */ /* 0x000fe400078e0039 */
[----:B------:R-:W-:-:S10]  /*34440*/  IMAD.MOV.U32 R21, RZ, RZ, R14 ;  /* 0x000000ffff157224 */ /* 0x000fd400078e000e */
[----:B------:R-:W-:Y:S05]  /*34450*/  WARPSYNC.COLLECTIVE R15, `(.L_x_3529) ;  /* 0x000000000f087348 */ /* 0x000fea0003c00000 */
[----:B------:R0:W1:Y:S02]  /*34460*/  SHFL.IDX P6, R14, R13, R12, R11 ;  /* 0x0000000c0d0e7389 */ /* 0x00006400000c000b */
[----:B01----:R-:W-:Y:S01]  /*34470*/  ENDCOLLECTIVE ;  /* 0x000000000000791b */ /* 0x003fe20003800000 */
.L_x_3529:
[----:B------:R-:W-:-:S05]  /*34480*/  @!P1 IADD3 R24, P2, R16, R21, RZ ;  /* 0x0000001510189210 */ /* 0x000fca0007f5e0ff */
[----:B------:R-:W-:Y:S02]  /*34490*/  @!P1 IMAD.X R9, R9, 0x1, R17, P2 ;  /* 0x0000000109099824 */ /* 0x000fe400010e0611 */
[----:B------:R-:W-:Y:S01]  /*344a0*/  IMAD.MOV.U32 R13, RZ, RZ, R59 ;  /* 0x000000ffff0d7224 */ /* 0x000fe200078e003b */
[----:B------:R-:W-:-:S07]  /*344b0*/  MOV R25, R14 ;  /* 0x0000000e00197202 */ /* 0x000fce0000000f00 */
[----:B------:R-:W-:Y:S05]  /*344c0*/  WARPSYNC.COLLECTIVE R15, `(.L_x_3530) ;  /* 0x000000000f087348 */ /* 0x000fea0003c00000 */
[----:B------:R0:W1:Y:S02]  /*344d0*/  SHFL.IDX P6, R14, R13, R12, R11 ;  /* 0x0000000c0d0e7389 */ /* 0x00006400000c000b */
[----:B01----:R-:W-:Y:S01]  /*344e0*/  ENDCOLLECTIVE ;  /* 0x000000000000791b */ /* 0x003fe20003800000 */
.L_x_3530:
[----:B------:R-:W-:-:S05]  /*344f0*/  @!P1 IADD3 R32, P3, R16, R14, RZ ;  /* 0x0000000e10209210 */ /* 0x000fca0007f7e0ff */
[----:B------:R-:W-:Y:S02]  /*34500*/  @!P1 IMAD.X R33, R25, 0x1, R17, P3 ;  /* 0x0000000119219824 */ /* 0x000fe400018e0611 */
[----:B------:R-:W-:-:S04]  /*34510*/  @!P1 IMAD.MOV.U32 R25, RZ, RZ, R9 ;  /* 0x000000ffff199224 */ /* 0x000fc800078e0009 */
[----:B------:R-:W5:Y:S04]  /*34520*/  @!P1 LD.E.128 R32, desc[UR46][R32.64] ;  /* 0x0000002e20209980 */ /* 0x000f68000c101d00 */
[----:B------:R-:W5:Y:S01]  /*34530*/  @!P1 LD.E.128 R24, desc[UR46][R24.64] ;  /* 0x0000002e18189980 */ /* 0x000f62000c101d00 */
[----:B------:R-:W-:Y:S01]  /*34540*/  MOV R13, R53 ;  /* 0x00000035000d7202 */ /* 0x000fe20000000f00 */
[----:B------:R-:W-:-:S07]  /*34550*/  IMAD.MOV.U32 R12, RZ, RZ, 0x3 ;  /* 0x00000003ff0c7424 */ /* 0x000fce00078e00ff */
[----:B-----5:R-:W-:Y:S05]  /*34560*/  WARPSYNC.COLLECTIVE R15, `(.L_x_3531) ;  /* 0x000000000f087348 */ /* 0x020fea0003c00000 */
[----:B------:R0:W1:Y:S02]  /*34570*/  SHFL.IDX P6, R14, R13, R12, R11 ;  /* 0x0000000c0d0e7389 */ /* 0x00006400000c000b */
[----:B01---5:R-:W-:Y:S01]  /*34580*/  ENDCOLLECTIVE ;  /* 0x000000000000791b */ /* 0x023fe20003800000 */
.L_x_3531:
[----:B------:R-:W-:Y:S02]  /*34590*/  IMAD.MOV.U32 R13, RZ, RZ, R55 ;  /* 0x000000ffff0d7224 */ /* 0x000fe400078e0037 */
[----:B------:R-:W-:-:S07]  /*345a0*/  IMAD.MOV.U32 R53, RZ, RZ, R14 ;  /* 0x000000ffff357224 */ /* 0x000fce00078e000e */
[----:B------:R-:W-:Y:S05]  /*345b0*/  WARPSYNC.COLLECTIVE R15, `(.L_x_3532) ;  /* 0x000000000f087348 */ /* 0x000fea0003c00000 */
[----:B------:R0:W1:Y:S02]  /*345c0*/  SHFL.IDX P6, R14, R13, R12, R11 ;  /* 0x0000000c0d0e7389 */ /* 0x00006400000c000b */
[----:B01----:R-:W-:Y:S01]  /*345d0*/  ENDCOLLECTIVE ;  /* 0x000000000000791b */ /* 0x003fe20003800000 */
.L_x_3532:
[----:B------:R-:W-:Y:S02]  /*345e0*/  IMAD.MOV.U32 R13, RZ, RZ, R57 ;  /* 0x000000ffff0d7224 */ /* 0x000fe400078e0039 */
[----:B------:R-:W-:-:S07]  /*345f0*/  IMAD.MOV.U32 R55, RZ, RZ, R14 ;  /* 0x000000ffff377224 */ /* 0x000fce00078e000e */
[----:B------:R-:W-:Y:S05]  /*34600*/  WARPSYNC.COLLECTIVE R15, `(.L_x_3533) ;  /* 0x000000000f087348 */ /* 0x000fea0003c00000 */
[----:B------:R0:W1:Y:S02]  /*34610*/  SHFL.IDX P6, R14, R13, R12, R11 ;  /* 0x0000000c0d0e7389 */ /* 0x00006400000c000b */
[----:B01----:R-:W-:Y:S01]  /*34620*/  ENDCOLLECTIVE ;  /* 0x000000000000791b */ /* 0x003fe20003800000 */
.L_x_3533:
[----:B------:R-:W-:Y:S01]  /*34630*/  IMAD.MOV.U32 R13, RZ, RZ, R59 ;  /* 0x000000ffff0d7224 */ /* 0x000fe200078e003b */
[----:B------:R-:W-:-:S07]  /*34640*/  MOV R57, R14 ;  /* 0x0000000e00397202 */ /* 0x000fce0000000f00 */
[----:B------:R-:W-:Y:S05]  /*34650*/  WARPSYNC.COLLECTIVE R15, `(.L_x_3534) ;  /* 0x000000000f087348 */ /* 0x000fea0003c00000 */
[----:B------:R0:W1:Y:S02]  /*34660*/  SHFL.IDX P6, R14, R13, R12, R11 ;  /* 0x0000000c0d0e7389 */ /* 0x00006400000c000b */
[----:B01----:R-:W-:Y:S01]  /*34670*/  ENDCOLLECTIVE ;  /* 0x000000000000791b */ /* 0x003fe20003800000 */
.L_x_3534:
        /* <DEDUP_REMOVED lines=15> */
.L_x_3216:
[----:B0-----:R0:W1:Y:S02]  /*34770*/  SYNCS.PHASECHK.TRANS64.TRYWAIT P4, [R23+URZ+0x38800], R24 ;  /* 0x03880018170075a7 */ /* 0x001064000808017f */
[----:B-1----:R-:W-:Y:S05]  /*34780*/  @!P4 NANOSLEEP.SYNCS 0x989680 ;  /* 0x009896800000c95d */ /* 0x002fea0003900000 */
[----:B------:R-:W1:Y:S02]  /*34790*/  @!P4 SYNCS.PHASECHK.TRANS64 P4, [R23+URZ+0x38800], R24 ;  /* 0x038800181700c5a7 */ /* 0x000e64000808007f */
[----:B-1----:R-:W-:Y:S05]  /*347a0*/  @!P4 BRA `(.L_x_3216) ;  /* 0xfffffffc00f0c947 */ /* 0x002fea000383ffff */
[----:B------:R-:W-:Y:S05]  /*347b0*/  BRA `(.L_x_3536) ;  /* 0xfffffdec002c7947 */ /* 0x000fea000383ffff */
.L_x_3226:
[----:B-1----:R1:W4:Y:S02]  /*347c0*/  SYNCS.PHASECHK.TRANS64.TRYWAIT P1, [R3+URZ+0x38830], R89 ;  /* 0x03883059030075a7 */ /* 0x002324000802017f */
[----:B----4-:R-:W-:Y:S05]  /*347d0*/  @!P1 NANOSLEEP.SYNCS 0x989680 ;  /* 0x009896800000995d */ /* 0x010fea0003900000 */
[----:B------:R-:W4:Y:S02]  /*347e0*/  @!P1 SYNCS.PHASECHK.TRANS64 P1, [R3+URZ+0x38830], R89 ;  /* 0x03883059030095a7 */ /* 0x000f24000802007f */
[----:B----4-:R-:W-:Y:S05]  /*347f0*/  @!P1 BRA `(.L_x_3226) ;  /* 0xfffffffc00f09947 */ /* 0x010fea000383ffff */
[----:B------:R-:W-:Y:S05]  /*34800*/  BRA `(.L_x_3225) ;  /* 0xfffffe2c00d47947 */ /* 0x000fea000383ffff */
.L_x_3232:
[----:B-1----:R1:W2:Y:S02]  /*34810*/  SYNCS.PHASECHK.TRANS64.TRYWAIT P1, [R3+URZ+0x38850], R89 ;  /* 0x03885059030075a7 */ /* 0x0022a4000802017f */
[----:B--2---:R-:W-:Y:S05]  /*34820*/  @!P1 NANOSLEEP.SYNCS 0x989680 ;  /* 0x009896800000995d */ /* 0x004fea0003900000 */
[----:B------:R-:W2:Y:S02]  /*34830*/  @!P1 SYNCS.PHASECHK.TRANS64 P1, [R3+URZ+0x38850], R89 ;  /* 0x03885059030095a7 */ /* 0x000ea4000802007f */
[----:B--2---:R-:W-:Y:S05]  /*34840*/  @!P1 BRA `(.L_x_3232) ;  /* 0xfffffffc00f09947 */ /* 0x004fea000383ffff */
[----:B------:R-:W-:Y:S05]  /*34850*/  BRA `(.L_x_3231) ;  /* 0xfffffe5800ac7947 */ /* 0x000fea000383ffff */
.L_x_3238:
[----:B-1----:R1:W2:Y:S02]  /*34860*/  SYNCS.PHASECHK.TRANS64.TRYWAIT P1, [R6+URZ+0x38830], R7 ;  /* 0x03883007060075a7 */ /* 0x0022a4000802017f */
[----:B--2---:R-:W-:Y:S05]  /*34870*/  @!P1 NANOSLEEP.SYNCS 0x989680 ;  /* 0x009896800000995d */ /* 0x004fea0003900000 */
[----:B------:R-:W2:Y:S02]  /*34880*/  @!P1 SYNCS.PHASECHK.TRANS64 P1, [R6+URZ+0x38830], R7 ;  /* 0x03883007060095a7 */ /* 0x000ea4000802007f */
[----:B--2---:R-:W-:Y:S05]  /*34890*/  @!P1 BRA `(.L_x_3238) ;  /* 0xfffffffc00f09947 */ /* 0x004fea000383ffff */
[----:B------:R-:W-:Y:S05]  /*348a0*/  BRA `(.L_x_3237) ;  /* 0xfffffe5c00f87947 */ /* 0x000fea000383ffff */
.L_x_3244:
[----:B-1----:R1:W2:Y:S02]  /*348b0*/  SYNCS.PHASECHK.TRANS64.TRYWAIT P1, [R6+URZ+0x38850], R7 ;  /* 0x03885007060075a7 */ /* 0x0022a4000802017f */
[----:B--2---:R-:W-:Y:S05]  /*348c0*/  @!P1 NANOSLEEP.SYNCS 0x989680 ;  /* 0x009896800000995d */ /* 0x004fea0003900000 */
[----:B------:R-:W2:Y:S02]  /*348d0*/  @!P1 SYNCS.PHASECHK.TRANS64 P1, [R6+URZ+0x38850], R7 ;  /* 0x03885007060095a7 */ /* 0x000ea4000802007f */
[----:B--2---:R-:W-:Y:S05]  /*348e0*/  @!P1 BRA `(.L_x_3244) ;  /* 0xfffffffc00f09947 */ /* 0x004fea000383ffff */
[----:B------:R-:W-:Y:S05]  /*348f0*/  BRA `(.L_x_3243) ;  /* 0xfffffe9400a47947 */ /* 0x000fea000383ffff */
.L_x_3251:
[----:B-1----:R1:W2:Y:S02]  /*34900*/  SYNCS.PHASECHK.TRANS64.TRYWAIT P1, [R6+URZ+0x38830], R7 ;  /* 0x03883007060075a7 */ /* 0x0022a4000802017f */
[----:B--2---:R-:W-:Y:S05]  /*34910*/  @!P1 NANOSLEEP.SYNCS 0x989680 ;  /* 0x009896800000995d */ /* 0x004fea0003900000 */
[----:B------:R-:W2:Y:S02]  /*34920*/  @!P1 SYNCS.PHASECHK.TRANS64 P1, [R6+URZ+0x38830], R7 ;  /* 0x03883007060095a7 */ /* 0x000ea4000802007f */
[----:B--2---:R-:W-:Y:S05]  /*34930*/  @!P1 BRA `(.L_x_3251) ;  /* 0xfffffffc00f09947 */ /* 0x004fea000383ffff */
[----:B------:R-:W-:Y:S05]  /*34940*/  BRA `(.L_x_3250) ;  /* 0xfffffe9800b87947 */ /* 0x000fea000383ffff */
.L_x_3257:
[----:B--2---:R2:W3:Y:S02]  /*34950*/  SYNCS.PHASECHK.TRANS64.TRYWAIT P1, [R6+URZ+0x38850], R7 ;  /* 0x03885007060075a7 */ /* 0x0044e4000802017f */
[----:B---3--:R-:W-:Y:S05]  /*34960*/  @!P1 NANOSLEEP.SYNCS 0x989680 ;  /* 0x009896800000995d */ /* 0x008fea0003900000 */
[----:B------:R-:W3:Y:S02]  /*34970*/  @!P1 SYNCS.PHASECHK.TRANS64 P1, [R6+URZ+0x38850], R7 ;  /* 0x03885007060095a7 */ /* 0x000ee4000802007f */
[----:B---3--:R-:W-:Y:S05]  /*34980*/  @!P1 BRA `(.L_x_3257) ;  /* 0xfffffffc00f09947 */ /* 0x008fea000383ffff */
[----:B------:R-:W-:Y:S05]  /*34990*/  BRA `(.L_x_3256) ;  /* 0xfffffec000f47947 */ /* 0x000fea000383ffff */
.L_x_3262:
[----:B-----5:R-:W-:Y:S01]  /*349a0*/  IMAD.MOV.U32 R12, RZ, RZ, R0 ;  /* 0x000000ffff0c7224 */ /* 0x020fe200078e0000 */
[----:B------:R-:W-:Y:S01]  /*349b0*/  MOV R11, 0x1c1f ;  /* 0x00001c1f000b7802 */ /* 0x000fe20000000f00 */
[----:B------:R-:W-:Y:S01]  /*349c0*/  IMAD.MOV.U32 R15, RZ, RZ, -0x1 ;  /* 0xffffffffff0f7424 */ /* 0x000fe200078e00ff */
[----:B0-----:R-:W-:Y:S02]  /*349d0*/  LOP3.LUT R2, R0, 0x2, RZ, 0x3c, !PT ;  /* 0x0000000200027812 */ /* 0x001fe400078e3cff */
[----:B------:R-:W-:-:S07]  /*349e0*/  SEL R208, R6, R147, P0 ;  /* 0x0000009306d07207 */ /* 0x000fce0000000000 */
[----:B------:R-:W-:Y:S05]  /*349f0*/  WARPSYNC.COLLECTIVE R15, `(.L_x_3537) ;  /* 0x000000000f087348 */ /* 0x000fea0003c00000 */
[----:B------:R0:W1:Y:S02]  /*34a00*/  SHFL.IDX P6, R14, R13, R12, R11 ;  /* 0x0000000c0d0e7389 */ /* 0x00006400000c000b */
[----:B01----:R-:W-:Y:S01]  /*34a10*/  ENDCOLLECTIVE ;  /* 0x000000000000791b */ /* 0x003fe20003800000 */
.L_x_3537:
        /* <DEDUP_REMOVED lines=18> */
.L_x_3538:
        /* <DEDUP_REMOVED lines=18> */
.L_x_3539:
        /* <DEDUP_REMOVED lines=18> */
.L_x_3540:
        /* <DEDUP_REMOVED lines=19> */
.L_x_3541:
        /* <DEDUP_REMOVED lines=12> */
[----:B------:R-:W-:-:S02]  /*34f70*/  SEL R159, R159, R65, P0 ;  /* 0x000000419f9f7207 */ /* 0x000fc40000000000 */
[----:B------:R-:W-:-:S07]  /*34f80*/  MOV R7, R14 ;  /* 0x0000000e00077202 */ /* 0x000fce0000000f00 */
[----:B------:R-:W-:Y:S05]  /*34f90*/  WARPSYNC.COLLECTIVE R15, `(.L_x_3542) ;  /* 0x000000000f087348 */ /* 0x000fea0003c00000 */
[----:B------:R0:W1:Y:S02]  /*34fa0*/  SHFL.IDX P6, R14, R13, R12, R11 ;  /* 0x0000000c0d0e7389 */ /* 0x00006400000c000b */
[----:B01----:R-:W-:Y:S01]  /*34fb0*/  ENDCOLLECTIVE ;  /* 0x000000000000791b */ /* 0x003fe20003800000 */
.L_x_3542:
        /* <DEDUP_REMOVED lines=19> */
.L_x_3543:
        /* <DEDUP_REMOVED lines=17> */
.L_x_3544:
        /* <DEDUP_REMOVED lines=19> */
.L_x_3545:
        /* <DEDUP_REMOVED lines=18> */
.L_x_3546:
        /* <DEDUP_REMOVED lines=18> */
.L_x_3547:
[----:B------:R-:W-:Y:S02]  /*35570*/  SEL R205, R6, R3, P0 ;  /* 0x0000000306cd7207 */ /* 0x000fe40000000000 */
[----:B------:R-:W-:Y:S02]  /*35580*/  SEL R202, R8, R9, P0 ;  /* 0x0000000908ca7207 */ /* 0x000fe40000000000 */
[----:B------:R-:W-:Y:S02]  /*35590*/  SEL R203, R9, R8, P0 ;  /* 0x0000000809cb7207 */ /* 0x000fe40000000000 */
[----:B------:R-:W-:Y:S02]  /*355a0*/  SEL R200, R7, R10, P0 ;  /* 0x0000000a07c87207 */ /* 0x000fe40000000000 */
[----:B------:R-:W-:Y:S01]  /*355b0*/  SEL R201, R10, R7, P0 ;  /* 0x000000070ac97207 */ /* 0x000fe20000000000 */
[----:B------:R-:W-:Y:S02]  /*355c0*/  IMAD.MOV.U32 R13, RZ, RZ, R40 ;  /* 0x000000ffff0d7224 */ /* 0x000fe400078e0028 */
[----:B------:R-:W-:-:S07]  /*355d0*/  IMAD.MOV.U32 R25, RZ, RZ, R14 ;  /* 0x000000ffff197224 */ /* 0x000fce00078e000e */
[----:B------:R-:W-:Y:S05]  /*355e0*/  WARPSYNC.COLLECTIVE R15, `(.L_x_3548) ;  /* 0x000000000f087348 */ /* 0x000fea0003c00000 */
[----:B------:R0:W1:Y:S02]  /*355f0*/  SHFL.IDX P6, R14, R13, R12, R11 ;  /* 0x0000000c0d0e7389 */ /* 0x00006400000c000b */
[----:B01----:R-:W-:Y:S01]  /*35600*/  ENDCOLLECTIVE ;  /* 0x000000000000791b */ /* 0x003fe20003800000 */
.L_x_3548:
        /* <DEDUP_REMOVED lines=8> */
.L_x_3549:
[----:B------:R-:W-:Y:S02]  /*35690*/  SEL R198, R20, R24, P0 ;  /* 0x0000001814c67207 */ /* 0x000fe40000000000 */
[----:B------:R-:W-:Y:S01]  /*356a0*/  SEL R199, R24, R20, P0 ;  /* 0x0000001418c77207 */ /* 0x000fe20000000000 */
[----:B------:R-:W-:Y:S02]  /*356b0*/  IMAD.MOV.U32 R13, RZ, RZ, R32 ;  /* 0x000000ffff0d7224 */ /* 0x000fe400078e0020 */
[----:B------:R-:W-:-:S07]  /*356c0*/  IMAD.MOV.U32 R43, RZ, RZ, R14 ;  /* 0x000000ffff2b7224 */ /* 0x000fce00078e000e */
[----:B------:R-:W-:Y:S05]  /*356d0*/  WARPSYNC.COLLECTIVE R15, `(.L_x_3550) ;  /* 0x000000000f087348 */ /* 0x000fea0003c00000 */
[----:B------:R0:W1:Y:S02]  /*356e0*/  SHFL.IDX P6, R14, R13, R12, R11 ;  /* 0x0000000c0d0e7389 */ /* 0x00006400000c000b */
[----:B01----:R-:W-:Y:S01]  /*356f0*/  ENDCOLLECTIVE ;  /* 0x000000000000791b */ /* 0x003fe20003800000 */
.L_x_3550:
[----:B------:R-:W-:Y:S01]  /*35700*/  IMAD.MOV.U32 R13, RZ, RZ, R52 ;  /* 0x000000ffff0d7224 */ /* 0x000fe200078e0034 */
[----:B------:R-:W-:Y:S01]  /*35710*/  MOV R12, R2 ;  /* 0x00000002000c7202 */ /* 0x000fe20000000f00 */
[----:B------:R-:W-:-:S07]  /*35720*/  IMAD.MOV.U32 R32, RZ, RZ, R14 ;  /* 0x000000ffff207224 */ /* 0x000fce00078e000e */
[----:B------:R-:W-:Y:S05]  /*35730*/  WARPSYNC.COLLECTIVE R15, `(.L_x_3551) ;  /* 0x000000000f087348 */ /* 0x000fea0003c00000 */
[----:B------:R0:W1:Y:S02]  /*35740*/  SHFL.IDX P6, R14, R13, R12, R11 ;  /* 0x0000000c0d0e7389 */ /* 0x00006400000c000b */
[----:B01----:R-:W-:Y:S01]  /*35750*/  ENDCOLLECTIVE ;  /* 0x000000000000791b */ /* 0x003fe20003800000 */
.L_x_3551:
[----:B------:R-:W-:Y:S02]  /*35760*/  IMAD.MOV.U32 R13, RZ, RZ, R48 ;  /* 0x000000ffff0d7224 */ /* 0x000fe400078e0030 */
[----:B------:R-:W-:-:S07]  /*35770*/  IMAD.MOV.U32 R52, RZ, RZ, R14 ;  /* 0x000000ffff347224 */ /* 0x000fce00078e000e */
[----:B------:R-:W-:Y:S05]  /*35780*/  WARPSYNC.COLLECTIVE R15, `(.L_x_3552) ;  /* 0x000000000f087348 */ /* 0x000fea0003c00000 */
[----:B------:R0:W1:Y:S02]  /*35790*/  SHFL.IDX P6, R14, R13, R12, R11 ;  /* 0x0000000c0d0e7389 */ /* 0x00006400000c000b */
[----:B01----:R-:W-:Y:S01]  /*357a0*/  ENDCOLLECTIVE ;  /* 0x000000000000791b */ /* 0x003fe20003800000 */
.L_x_3552:
        /* <DEDUP_REMOVED lines=8> */
.L_x_3553:
[----:B------:R-:W-:Y:S02]  /*35830*/  SEL R194, R32, R48, P0 ;  /* 0x0000003020c27207 */ /* 0x000fe40000000000 */
[----:B------:R-:W-:Y:S01]  /*35840*/  SEL R195, R48, R32, P0 ;  /* 0x0000002030c37207 */ /* 0x000fe20000000000 */
[----:B------:R-:W-:Y:S01]  /*35850*/  IMAD.MOV.U32 R13, RZ, RZ, R31 ;  /* 0x000000ffff0d7224 */ /* 0x000fe200078e001f */
[----:B------:R-:W-:-:S07]  /*35860*/  MOV R42, R14 ;  /* 0x0000000e002a7202 */ /* 0x000fce0000000f00 */
[----:B------:R-:W-:Y:S05]  /*35870*/  WARPSYNC.COLLECTIVE R15, `(.L_x_3554) ;  /* 0x000000000f087348 */ /* 0x000fea0003c00000 */
[----:B------:R0:W1:Y:S02]  /*35880*/  SHFL.IDX P6, R14, R13, R12, R11 ;  /* 0x0000000c0d0e7389 */ /* 0x00006400000c000b */
[----:B01----:R-:W-:Y:S01]  /*35890*/  ENDCOLLECTIVE ;  /* 0x000000000000791b */ /* 0x003fe20003800000 */
.L_x_3554:
[----:B------:R-:W-:Y:S02]  /*358a0*/  IMAD.MOV.U32 R13, RZ, RZ, R60 ;  /* 0x000000ffff0d7224 */ /* 0x000fe400078e003c */
[----:B------:R-:W-:Y:S02]  /*358b0*/  IMAD.MOV.U32 R12, RZ, RZ, R2 ;  /* 0x000000ffff0c7224 */ /* 0x000fe400078e0002 */
[----:B------:R-:W-:-:S07]  /*358c0*/  IMAD.MOV.U32 R31, RZ, RZ, R14 ;  /* 0x000000ffff1f7224 */ /* 0x000fce00078e000e */
[----:B------:R-:W-:Y:S05]  /*358d0*/  WARPSYNC.COLLECTIVE R15, `(.L_x_3555) ;  /* 0x000000000f087348 */ /* 0x000fea0003c00000 */
[----:B------:R0:W1:Y:S02]  /*358e0*/  SHFL.IDX P6, R14, R13, R12, R11 ;  /* 0x0000000c0d0e7389 */ /* 0x00006400000c000b */
[----:B01----:R-:W-:Y:S01]  /*358f0*/  ENDCOLLECTIVE ;  /* 0x000000000000791b */ /* 0x003fe20003800000 */
.L_x_3555:
[----:B------:R-:W-:Y:S01]  /*35900*/  MOV R13, R30 ;  /* 0x0000001e000d7202 */ /* 0x000fe20000000f00 */
[----:B------:R-:W-:-:S07]  /*35910*/  IMAD.MOV.U32 R60, RZ, RZ, R14 ;  /* 0x000000ffff3c7224 */ /* 0x000fce00078e000e */
[----:B------:R-:W-:Y:S05]  /*35920*/  WARPSYNC.COLLECTIVE R15, `(.L_x_3556) ;  /* 0x000000000f087348 */ /* 0x000fea0003c00000 */
[----:B------:R0:W1:Y:S02]  /*35930*/  SHFL.IDX P6, R14, R13, R12, R11 ;  /* 0x0000000c0d0e7389 */ /* 0x00006400000c000b */
[----:B01----:R-:W-:Y:S01]  /*35940*/  ENDCOLLECTIVE ;  /* 0x000000000000791b */ /* 0x003fe20003800000 */
.L_x_3556:
        /* <DEDUP_REMOVED lines=8> */
.L_x_3557:
[----:B------:R-:W-:Y:S02]  /*359d0*/  SEL R190, R31, R30, P0 ;  /* 0x0000001e1fbe7207 */ /* 0x000fe40000000000 */
[----:B------:R-:W-:Y:S01]  /*359e0*/  SEL R191, R30, R31, P0 ;  /* 0x0000001f1ebf7207 */ /* 0x000fe20000000000 */
[----:B------:R-:W-:Y:S02]  /*359f0*/  IMAD.MOV.U32 R13, RZ, RZ, R29 ;  /* 0x000000ffff0d7224 */ /* 0x000fe400078e001d */
[----:B------:R-:W-:-:S07]  /*35a00*/  IMAD.MOV.U32 R41, RZ, RZ, R14 ;  /* 0x000000ffff297224 */ /* 0x000fce00078e000e */
[----:B------:R-:W-:Y:S05]  /*35a10*/  WARPSYNC.COLLECTIVE R15, `(.L_x_3558) ;  /* 0x000000000f087348 */ /* 0x000fea0003c00000 */
[----:B------:R0:W1:Y:S02]  /*35a20*/  SHFL.IDX P6, R14, R13, R12, R11 ;  /* 0x0000000c0d0e7389 */ /* 0x00006400000c000b */
[----:B01----:R-:W-:Y:S01]  /*35a30*/  ENDCOLLECTIVE ;  /* 0x000000000000791b */ /* 0x003fe20003800000 */
.L_x_3558:
[----:B------:R-:W-:Y:S02]  /*35a40*/  IMAD.MOV.U32 R13, RZ, RZ, R68 ;  /* 0x000000ffff0d7224 */ /* 0x000fe400078e0044 */
[----:B------:R-:W-:Y:S01]  /*35a50*/  IMAD.MOV.U32 R12, RZ, RZ, R2 ;  /* 0x000000ffff0c7224 */ /* 0x000fe200078e0002 */
[----:B------:R-:W-:-:S07]  /*35a60*/  MOV R29, R14 ;  /* 0x0000000e001d7202 */ /* 0x000fce0000000f00 */
[----:B------:R-:W-:Y:S05]  /*35a70*/  WARPSYNC.COLLECTIVE R15, `(.L_x_3559) ;  /* 0x000000000f087348 */ /* 0x000fea0003c00000 */
[----:B------:R0:W1:Y:S02]  /*35a80*/  SHFL.IDX P6, R14, R13, R12, R11 ;  /* 0x0000000c0d0e7389 */ /* 0x00006400000c000b */
[----:B01----:R-:W-:Y:S01]  /*35a90*/  ENDCOLLECTIVE ;  /* 0x000000000000791b */ /* 0x003fe20003800000 */
.L_x_3559:
[----:B------:R-:W-:Y:S02]  /*35aa0*/  IMAD.MOV.U32 R13, RZ, RZ, R28 ;  /* 0x000000ffff0d7224 */ /* 0x000fe400078e001c */
[----:B------:R-:W-:-:S07]  /*35ab0*/  IMAD.MOV.U32 R68, RZ, RZ, R14 ;  /* 0x000000ffff447224 */ /* 0x000fce00078e000e */
[----:B------:R-:W-:Y:S05]  /*35ac0*/  WARPSYNC.COLLECTIVE R15, `(.L_x_3560) ;  /* 0x000000000f087348 */ /* 0x000fea0003c00000 */
[----:B------:R0:W1:Y:S02]  /*35ad0*/  SHFL.IDX P6, R14, R13, R12, R11 ;  /* 0x0000000c0d0e7389 */ /* 0x00006400000c000b */
[----:B01----:R-:W-:Y:S01]  /*35ae0*/  ENDCOLLECTIVE ;  /* 0x000000000000791b */ /* 0x003fe20003800000 */
.L_x_3560:
        /* <DEDUP_REMOVED lines=8> */
.L_x_3561:
[----:B------:R-:W-:Y:S02]  /*35b70*/  SEL R187, R29, R28, P0 ;  /* 0x0000001c1dbb7207 */ /* 0x000fe40000000000 */
[----:B------:R-:W-:Y:S01]  /*35b80*/  SEL R186, R28, R29, P0 ;  /* 0x0000001d1cba7207 */ /* 0x000fe20000000000 */
[----:B------:R-:W-:Y:S02]  /*35b90*/  IMAD.MOV.U32 R13, RZ, RZ, R27 ;  /* 0x000000ffff0d7224 */ /* 0x000fe400078e001b */
[----:B------:R-:W-:-:S07]  /*35ba0*/  IMAD.MOV.U32 R37, RZ, RZ, R14 ;  /* 0x000000ffff257224 */ /* 0x000fce00078e000e */
[----:B------:R-:W-:Y:S05]  /*35bb0*/  WARPSYNC.COLLECTIVE R15, `(.L_x_3562) ;  /* 0x000000000f087348 */ /* 0x000fea0003c00000 */
[----:B------:R0:W1:Y:S02]  /*35bc0*/  SHFL.IDX P6, R14, R13, R12, R11 ;  /* 0x0000000c0d0e7389 */ /* 0x00006400000c000b */
[----:B01----:R-:W-:Y:S01]  /*35bd0*/  ENDCOLLECTIVE ;  /* 0x000000000000791b */ /* 0x003fe20003800000 */
.L_x_3562:
[----:B------:R-:W-:Y:S01]  /*35be0*/  IMAD.MOV.U32 R13, RZ, RZ, R76 ;  /* 0x000000ffff0d7224 */ /* 0x000fe200078e004c */
[----:B------:R-:W-:Y:S01]  /*35bf0*/  MOV R12, R2 ;  /* 0x00000002000c7202 */ /* 0x000fe20000000f00 */
[----:B------:R-:W-:-:S07]  /*35c00*/  IMAD.MOV.U32 R27, RZ, RZ, R14 ;  /* 0x000000ffff1b7224 */ /* 0x000fce00078e000e */
[----:B------:R-:W-:Y:S05]  /*35c10*/  WARPSYNC.COLLECTIVE R15, `(.L_x_3563) ;  /* 0x000000000f087348 */ /* 0x000fea0003c00000 */
[----:B------:R0:W1:Y:S02]  /*35c20*/  SHFL.IDX P6, R14, R13, R12, R11 ;  /* 0x0000000c0d0e7389 */ /* 0x00006400000c000b */
[----:B01----:R-:W-:Y:S01]  /*35c30*/  ENDCOLLECTIVE ;  /* 0x000000000000791b */ /* 0x003fe20003800000 */
.L_x_3563:
[----:B------:R-:W-:Y:S02]  /*35c40*/  IMAD.MOV.U32 R13, RZ, RZ, R26 ;  /* 0x000000ffff0d7224 */ /* 0x000fe400078e001a */
[----:B------:R-:W-:-:S07]  /*35c50*/  IMAD.MOV.U32 R76, RZ, RZ, R14 ;  /* 0x000000ffff4c7224 */ /* 0x000fce00078e000e */
[----:B------:R-:W-:Y:S05]  /*35c60*/  WARPSYNC.COLLECTIVE R15, `(.L_x_3564) ;  /* 0x000000000f087348 */ /* 0x000fea0003c00000 */
[----:B------:R0:W1:Y:S02]  /*35c70*/  SHFL.IDX P6, R14, R13, R12, R11 ;  /* 0x0000000c0d0e7389 */ /* 0x00006400000c000b */
[----:B01----:R-:W-:Y:S01]  /*35c80*/  ENDCOLLECTIVE ;  /* 0x000000000000791b */ /* 0x003fe20003800000 */
.L_x_3564:
        /* <DEDUP_REMOVED lines=8> */
.L_x_3565:
[----:B------:R-:W-:Y:S02]  /*35d10*/  SEL R183, R27, R26, P0 ;  /* 0x0000001a1bb77207 */ /* 0x000fe40000000000 */
[----:B------:R-:W-:Y:S01]  /*35d20*/  SEL R182, R26, R27, P0 ;  /* 0x0000001b1ab67207 */ /* 0x000fe20000000000 */
[----:B------:R-:W-:Y:S01]  /*35d30*/  IMAD.MOV.U32 R13, RZ, RZ, R36 ;  /* 0x000000ffff0d7224 */ /* 0x000fe200078e0024 */
[----:B------:R-:W-:-:S07]  /*35d40*/  MOV R45, R14 ;  /* 0x0000000e002d7202 */ /* 0x000fce0000000f00 */
[----:B------:R-:W-:Y:S05]  /*35d50*/  WARPSYNC.COLLECTIVE R15, `(.L_x_3566) ;  /* 0x000000000f087348 */ /* 0x000fea0003c00000 */
[----:B------:R0:W1:Y:S02]  /*35d60*/  SHFL.IDX P6, R14, R13, R12, R11 ;  /* 0x0000000c0d0e7389 */ /* 0x00006400000c000b */
[----:B01----:R-:W-:Y:S01]  /*35d70*/  ENDCOLLECTIVE ;  /* 0x000000000000791b */ /* 0x003fe20003800000 */
.L_x_3566:
[----:B------:R-:W-:Y:S02]  /*35d80*/  IMAD.MOV.U32 R13, RZ, RZ, R84 ;  /* 0x000000ffff0d7224 */ /* 0x000fe400078e0054 */
[----:B------:R-:W-:Y:S02]  /*35d90*/  IMAD.MOV.U32 R12, RZ, RZ, R2 ;  /* 0x000000ffff0c7224 */ /* 0x000fe400078e0002 */
[----:B------:R-:W-:-:S07]  /*35da0*/  IMAD.MOV.U32 R36, RZ, RZ, R14 ;  /* 0x000000ffff247224 */ /* 0x000fce00078e000e */
[----:B------:R-:W-:Y:S05]  /*35db0*/  WARPSYNC.COLLECTIVE R15, `(.L_x_3567) ;  /* 0x000000000f087348 */ /* 0x000fea0003c00000 */
[----:B------:R0:W1:Y:S02]  /*35dc0*/  SHFL.IDX P6, R14, R13, R12, R11 ;  /* 0x0000000c0d0e7389 */ /* 0x00006400000c000b */
[----:B01----:R-:W-:Y:S01]  /*35dd0*/  ENDCOLLECTIVE ;  /* 0x000000000000791b */ /* 0x003fe20003800000 */
.L_x_3567:
[----:B------:R-:W-:Y:S01]  /*35de0*/  MOV R13, R80 ;  /* 0x00000050000d7202 */ /* 0x000fe20000000f00 */
[----:B------:R-:W-:-:S07]  /*35df0*/  IMAD.MOV.U32 R84, RZ, RZ, R14 ;  /* 0x000000ffff547224 */ /* 0x000fce00078e000e */
[----:B------:R-:W-:Y:S05]  /*35e00*/  WARPSYNC.COLLECTIVE R15, `(.L_x_3568) ;  /* 0x000000000f087348 */ /* 0x000fea0003c00000 */
[----:B------:R0:W1:Y:S02]  /*35e10*/  SHFL.IDX P6, R14, R13, R12, R11 ;  /* 0x0000000c0d0e7389 */ /* 0x00006400000c000b */
[----:B01----:R-:W-:Y:S01]  /*35e20*/  ENDCOLLECTIVE ;  /* 0x000000000000791b */ /* 0x003fe20003800000 */
.L_x_3568:
        /* <DEDUP_REMOVED lines=8> */
.L_x_3569:
[----:B------:R-:W-:Y:S02]  /*35eb0*/  SEL R179, R36, R80, P0 ;  /* 0x0000005024b37207 */ /* 0x000fe40000000000 */
[----:B------:R-:W-:Y:S01]  /*35ec0*/  SEL R178, R80, R36, P0 ;  /* 0x0000002450b27207 */ /* 0x000fe20000000000 */
[----:B------:R-:W-:Y:S02]  /*35ed0*/  IMAD.MOV.U32 R13, RZ, RZ, R46 ;  /* 0x000000ffff0d7224 */ /* 0x000fe400078e002e */
[----:B------:R-:W-:-:S07]  /*35ee0*/  IMAD.MOV.U32 R47, RZ, RZ, R14 ;  /* 0x000000ffff2f7224 */ /* 0x000fce00078e000e */
[----:B------:R-:W-:Y:S05]  /*35ef0*/  WARPSYNC.COLLECTIVE R15, `(.L_x_3570) ;  /* 0x000000000f087348 */ /* 0x000fea0003c00000 */
[----:B------:R0:W1:Y:S02]  /*35f00*/  SHFL.IDX P6, R14, R13, R12, R11 ;  /* 0x0000000c0d0e7389 */ /* 0x00006400000c000b */
[----:B01----:R-:W-:Y:S01]  /*35f10*/  ENDCOLLECTIVE ;  /* 0x000000000000791b */ /* 0x003fe20003800000 */
.L_x_3570:
[----:B------:R-:W-:Y:S02]  /*35f20*/  IMAD.MOV.U32 R13, RZ, RZ, R92 ;  /* 0x000000ffff0d7224 */ /* 0x000fe400078e005c */
[----:B------:R-:W-:Y:S01]  /*35f30*/  IMAD.MOV.U32 R12, RZ, RZ, R2 ;  /* 0x000000ffff0c7224 */ /* 0x000fe200078e0002 */
[----:B------:R-:W-:-:S07]  /*35f40*/  MOV R46, R14 ;  /* 0x0000000e002e7202 */ /* 0x000fce0000000f00 */
[----:B------:R-:W-:Y:S05]  /*35f50*/  WARPSYNC.COLLECTIVE R15, `(.L_x_3571) ;  /* 0x000000000f087348 */ /* 0x000fea0003c00000 */
[----:B------:R0:W1:Y:S02]  /*35f60*/  SHFL.IDX P6, R14, R13, R12, R11 ;  /* 0x0000000c0d0e7389 */ /* 0x00006400000c000b */
[----:B01----:R-:W-:Y:S01]  /*35f70*/  ENDCOLLECTIVE ;  /* 0x000000000000791b */ /* 0x003fe20003800000 */
.L_x_3571:
[----:B------:R-:W-:Y:S02]  /*35f80*/  IMAD.MOV.U32 R13, RZ, RZ, R88 ;  /* 0x000000ffff0d7224 */ /* 0x000fe400078e0058 */
[----:B------:R-:W-:-:S07]  /*35f90*/  IMAD.MOV.U32 R92, RZ, RZ, R14 ;  /* 0x000000ffff5c7224 */ /* 0x000fce00078e000e */
[----:B------:R-:W-:Y:S05]  /*35fa0*/  WARPSYNC.COLLECTIVE R15, `(.L_x_3572) ;  /* 0x000000000f087348 */ /* 0x000fea0003c00000 */
[----:B------:R0:W1:Y:S02]  /*35fb0*/  SHFL.IDX P6, R14, R13, R12, R11 ;  /* 0x0000000c0d0e7389 */ /* 0x00006400000c000b */
[----:B01----:R-:W-:Y:S01]  /*35fc0*/  ENDCOLLECTIVE ;  /* 0x000000000000791b */ /* 0x003fe20003800000 */
.L_x_3572:
        /* <DEDUP_REMOVED lines=8> */
.L_x_3573:
[----:B------:R-:W-:Y:S02]  /*36050*/  SEL R175, R46, R88, P0 ;  /* 0x000000582eaf7207 */ /* 0x000fe40000000000 */
[----:B------:R-:W-:Y:S01]  /*36060*/  SEL R174, R88, R46, P0 ;  /* 0x0000002e58ae7207 */ /* 0x000fe20000000000 */
[----:B------:R-:W-:Y:S02]  /*36070*/  IMAD.MOV.U32 R13, RZ, RZ, R49 ;  /* 0x000000ffff0d7224 */ /* 0x000fe400078e0031 */
[----:B------:R-:W-:-:S07]  /*36080*/  IMAD.MOV.U32 R50, RZ, RZ, R14 ;  /* 0x000000ffff327224 */ /* 0x000fce00078e000e */
[----:B------:R-:W-:Y:S05]  /*36090*/  WARPSYNC.COLLECTIVE R15, `(.L_x_3574) ;  /* 0x000000000f087348 */ /* 0x000fea0003c00000 */
[----:B------:R0:W1:Y:S02]  /*360a0*/  SHFL.IDX P6, R14, R13, R12, R11 ;  /* 0x0000000c0d0e7389 */ /* 0x00006400000c000b */
[----:B01----:R-:W-:Y:S01]  /*360b0*/  ENDCOLLECTIVE ;  /* 0x000000000000791b */ /* 0x003fe20003800000 */
.L_x_3574:
[----:B------:R-:W-:Y:S01]  /*360c0*/  IMAD.MOV.U32 R13, RZ, RZ, R100 ;  /* 0x000000ffff0d7224 */ /* 0x000fe200078e0064 */
[----:B------:R-:W-:Y:S01]  /*360d0*/  MOV R12, R2 ;  /* 0x00000002000c7202 */ /* 0x000fe20000000f00 */
[----:B------:R-:W-:-:S07]  /*360e0*/  IMAD.MOV.U32 R49, RZ, RZ, R14 ;  /* 0x000000ffff317224 */ /* 0x000fce00078e000e */
[----:B------:R-:W-:Y:S05]  /*360f0*/  WARPSYNC.COLLECTIVE R15, `(.L_x_3575) ;  /* 0x000000000f087348 */ /* 0x000fea0003c00000 */
[----:B------:R0:W1:Y:S02]  /*36100*/  SHFL.IDX P6, R14, R13, R12, R11 ;  /* 0x0000000c0d0e7389 */ /* 0x00006400000c000b */
[----:B01----:R-:W-:Y:S01]  /*36110*/  ENDCOLLECTIVE ;  /* 0x000000000000791b */ /* 0x003fe20003800000 */
.L_x_3575:
[----:B------:R-:W-:Y:S02]  /*36120*/  IMAD.MOV.U32 R13, RZ, RZ, R96 ;  /* 0x000000ffff0d7224 */ /* 0x000fe400078e0060 */
[----:B------:R-:W-:-:S07]  /*36130*/  IMAD.MOV.U32 R100, RZ, RZ, R14 ;  /* 0x000000ffff647224 */ /* 0x000fce00078e000e */
[----:B------:R-:W-:Y:S05]  /*36140*/  WARPSYNC.COLLECTIVE R15, `(.L_x_3576) ;  /* 0x000000000f087348 */ /* 0x000fea0003c00000 */
[----:B------:R0:W1:Y:S02]  /*36150*/  SHFL.IDX P6, R14, R13, R12, R11 ;  /* 0x0000000c0d0e7389 */ /* 0x00006400000c000b */
[----:B01----:R-:W-:Y:S01]  /*36160*/  ENDCOLLECTIVE ;  /* 0x000000000000791b */ /* 0x003fe20003800000 */
.L_x_3576:
        /* <DEDUP_REMOVED lines=8> */
.L_x_3577:
[----:B------:R-:W-:Y:S02]  /*361f0*/  SEL R171, R49, R96, P0 ;  /* 0x0000006031ab7207 */ /* 0x000fe40000000000 */
[----:B------:R-:W-:Y:S01]  /*36200*/  SEL R170, R96, R49, P0 ;  /* 0x0000003160aa7207 */ /* 0x000fe20000000000 */
[----:B------:R-:W-:Y:S01]  /*36210*/  IMAD.MOV.U32 R13, RZ, RZ, R51 ;  /* 0x000000ffff0d7224 */ /* 0x000fe200078e0033 */
[----:B------:R-:W-:-:S07]  /*36220*/  MOV R53, R14 ;  /* 0x0000000e00357202 */ /* 0x000fce0000000f00 */
[----:B------:R-:W-:Y:S05]  /*36230*/  WARPSYNC.COLLECTIVE R15, `(.L_x_3578) ;  /* 0x000000000f087348 */ /* 0x000fea0003c00000 */
[----:B------:R0:W1:Y:S02]  /*36240*/  SHFL.IDX P6, R14, R13, R12, R11 ;  /* 0x0000000c0d0e7389 */ /* 0x00006400000c000b */
[----:B01----:R-:W-:Y:S01]  /*36250*/  ENDCOLLECTIVE ;  /* 0x000000000000791b */ /* 0x003fe20003800000 */
.L_x_3578:
[----:B------:R-:W-:Y:S02]  /*36260*/  IMAD.MOV.U32 R13, RZ, RZ, R108 ;  /* 0x000000ffff0d7224 */ /* 0x000fe400078e006c */
[----:B------:R-:W-:Y:S02]  /*36270*/  IMAD.MOV.U32 R12, RZ, RZ, R2 ;  /* 0x000000ffff0c7224 */ /* 0x000fe400078e0002 */
[----:B------:R-:W-:-:S07]  /*36280*/  IMAD.MOV.U32 R51, RZ, RZ, R14 ;  /* 0x000000ffff337224 */ /* 0x000fce00078e000e */
[----:B------:R-:W-:Y:S05]  /*36290*/  WARPSYNC.COLLECTIVE R15, `(.L_x_3579) ;  /* 0x000000000f087348 */ /* 0x000fea0003c00000 */
[----:B------:R0:W1:Y:S02]  /*362a0*/  SHFL.IDX P6, R14, R13, R12, R11 ;  /* 0x0000000c0d0e7389 */ /* 0x00006400000c000b */
[----:B01----:R-:W-:Y:S01]  /*362b0*/  ENDCOLLECTIVE ;  /* 0x000000000000791b */ /* 0x003fe20003800000 */
.L_x_3579:
[----:B------:R-:W-:Y:S01]  /*362c0*/  MOV R13, R104 ;  /* 0x00000068000d7202 */ /* 0x000fe20000000f00 */
[----:B------:R-:W-:-:S07]  /*362d0*/  IMAD.MOV.U32 R108, RZ, RZ, R14 ;  /* 0x000000ffff6c7224 */ /* 0x000fce00078e000e */
[----:B------:R-:W-:Y:S05]  /*362e0*/  WARPSYNC.COLLECTIVE R15, `(.L_x_3580) ;  /* 0x000000000f087348 */ /* 0x000fea0003c00000 */
[----:B------:R0:W1:Y:S02]  /*362f0*/  SHFL.IDX P6, R14, R13, R12, R11 ;  /* 0x0000000c0d0e7389 */ /* 0x00006400000c000b */
[----:B01----:R-:W-:Y:S01]  /*36300*/  ENDCOLLECTIVE ;  /* 0x000000000000791b */ /* 0x003fe20003800000 */
.L_x_3580:
        /* <DEDUP_REMOVED lines=8> */
.L_x_3581:
[----:B------:R-:W-:Y:S02]  /*36390*/  SEL R147, R51, R104, P0 ;  /* 0x0000006833937207 */ /* 0x000fe40000000000 */
[----:B------:R-:W-:Y:S01]  /*363a0*/  SEL R104, R104, R51, P0 ;  /* 0x0000003368687207 */ /* 0x000fe20000000000 */
[----:B------:R-:W-:Y:S02]  /*363b0*/  IMAD.MOV.U32 R13, RZ, RZ, R54 ;  /* 0x000000ffff0d7224 */ /* 0x000fe400078e0036 */
[----:B------:R-:W-:-:S07]  /*363c0*/  IMAD.MOV.U32 R55, RZ, RZ, R14 ;  /* 0x000000ffff377224 */ /* 0x000fce00078e000e */
[----:B------:R-:W-:Y:S05]  /*363d0*/  WARPSYNC.COLLECTIVE R15, `(.L_x_3582) ;  /* 0x000000000f087348 */ /* 0x000fea0003c00000 */
[----:B------:R0:W1:Y:S02]  /*363e0*/  SHFL.IDX P6, R14, R13, R12, R11 ;  /* 0x0000000c0d0e7389 */ /* 0x00006400000c000b */
[----:B01----:R-:W-:Y:S01]  /*363f0*/  ENDCOLLECTIVE ;  /* 0x000000000000791b */ /* 0x003fe20003800000 */
.L_x_3582:
[----:B------:R-:W-:Y:S02]  /*36400*/  IMAD.MOV.U32 R13, RZ, RZ, R116 ;  /* 0x000000ffff0d7224 */ /* 0x000fe400078e0074 */
[----:B------:R-:W-:Y:S01]  /*36410*/  IMAD.MOV.U32 R12, RZ, RZ, R2 ;  /* 0x000000ffff0c7224 */ /* 0x000fe200078e0002 */
[----:B------:R-:W-:-:S07]  /*36420*/  MOV R54, R14 ;  /* 0x0000000e00367202 */ /* 0x000fce0000000f00 */
[----:B------:R-:W-:Y:S05]  /*36430*/  WARPSYNC.COLLECTIVE R15, `(.L_x_3583) ;  /* 0x000000000f087348 */ /* 0x000fea0003c00000 */
[----:B------:R0:W1:Y:S02]  /*36440*/  SHFL.IDX P6, R14, R13, R12, R11 ;  /* 0x0000000c0d0e7389 */ /* 0x00006400000c000b */
[----:B01----:R-:W-:Y:S01]  /*36450*/  ENDCOLLECTIVE ;  /* 0x000000000000791b */ /* 0x003fe20003800000 */
.L_x_3583:
[----:B------:R-:W-:Y:S02]  /*36460*/  IMAD.MOV.U32 R13, RZ, RZ, R112 ;  /* 0x000000ffff0d7224 */ /* 0x000fe400078e0070 */
[----:B------:R-:W-:-:S07]  /*36470*/  IMAD.MOV.U32 R116, RZ, RZ, R14 ;  /* 0x000000ffff747224 */ /* 0x000fce00078e000e */
[----:B------:R-:W-:Y:S05]  /*36480*/  WARPSYNC.COLLECTIVE R15, `(.L_x_3584) ;  /* 0x000000000f087348 */ /* 0x000fea0003c00000 */
[----:B------:R0:W1:Y:S02]  /*36490*/  SHFL.IDX P6, R14, R13, R12, R11 ;  /* 0x0000000c0d0e7389 */ /* 0x00006400000c000b */
[----:B01----:R-:W-:Y:S01]  /*364a0*/  ENDCOLLECTIVE ;  /* 0x000000000000791b */ /* 0x003fe20003800000 */
.L_x_3584:
        /* <DEDUP_REMOVED lines=8> */
.L_x_3585:
[----:B------:R-:W-:Y:S02]  /*36530*/  SEL R3, R54, R112, P0 ;  /* 0x0000007036037207 */ /* 0x000fe40000000000 */
[----:B------:R-:W-:Y:S01]  /*36540*/  SEL R54, R112, R54, P0 ;  /* 0x0000003670367207 */ /* 0x000fe20000000000 */
[----:B------:R-:W-:Y:S02]  /*36550*/  IMAD.MOV.U32 R13, RZ, RZ, R56 ;  /* 0x000000ffff0d7224 */ /* 0x000fe400078e0038 */
[----:B------:R-:W-:-:S07]  /*36560*/  IMAD.MOV.U32 R57, RZ, RZ, R14 ;  /* 0x000000ffff397224 */ /* 0x000fce00078e000e */
[----:B------:R-:W-:Y:S05]  /*36570*/  WARPSYNC.COLLECTIVE R15, `(.L_x_3586) ;  /* 0x000000000f087348 */ /* 0x000fea0003c00000 */
[----:B------:R0:W1:Y:S02]  /*36580*/  SHFL.IDX P6, R14, R13, R12, R11 ;  /* 0x0000000c0d0e7389 */ /* 0x00006400000c000b */
[----:B01----:R-:W-:Y:S01]  /*36590*/  ENDCOLLECTIVE ;  /* 0x000000000000791b */ /* 0x003fe20003800000 */
.L_x_3586:
[----:B------:R-:W-:Y:S01]  /*365a0*/  IMAD.MOV.U32 R13, RZ, RZ, R124 ;  /* 0x000000ffff0d7224 */ /* 0x000fe200078e007c */
[----:B------:R-:W-:Y:S01]  /*365b0*/  MOV R12, R2 ;  /* 0x00000002000c7202 */ /* 0x000fe20000000f00 */
[----:B------:R-:W-:-:S07]  /*365c0*/  IMAD.MOV.U32 R56, RZ, RZ, R14 ;  /* 0x000000ffff387224 */ /* 0x000fce00078e000e */
[----:B------:R-:W-:Y:S05]  /*365d0*/  WARPSYNC.COLLECTIVE R15, `(.L_x_3587) ;  /* 0x000000000f087348 */ /* 0x000fea0003c00000 */
[----:B------:R0:W1:Y:S02]  /*365e0*/  SHFL.IDX P6, R14, R13, R12, R11 ;  /* 0x0000000c0d0e7389 */ /* 0x00006400000c000b */
[----:B01----:R-:W-:Y:S01]  /*365f0*/  ENDCOLLECTIVE ;  /* 0x000000000000791b */ /* 0x003fe20003800000 */
.L_x_3587:
[----:B------:R-:W-:Y:S02]  /*36600*/  IMAD.MOV.U32 R13, RZ, RZ, R120 ;  /* 0x000000ffff0d7224 */ /* 0x000fe400078e0078 */
[----:B------:R-:W-:-:S07]  /*36610*/  IMAD.MOV.U32 R124, RZ, RZ, R14 ;  /* 0x000000ffff7c7224 */ /* 0x000fce00078e000e */
[----:B------:R-:W-:Y:S05]  /*36620*/  WARPSYNC.COLLECTIVE R15, `(.L_x_3588) ;  /* 0x000000000f087348 */ /* 0x000fea0003c00000 */
[----:B------:R0:W1:Y:S02]  /*36630*/  SHFL.IDX P6, R14, R13, R12, R11 ;  /* 0x0000000c0d0e7389 */ /* 0x00006400000c000b */
[----:B01----:R-:W-:Y:S01]  /*36640*/  ENDCOLLECTIVE ;  /* 0x000000000000791b */ /* 0x003fe20003800000 */
.L_x_3588:
        /* <DEDUP_REMOVED lines=8> */
.L_x_3589:
[----:B------:R-:W-:Y:S02]  /*366d0*/  SEL R5, R56, R120, P0 ;  /* 0x0000007838057207 */ /* 0x000fe40000000000 */
[----:B------:R-:W-:Y:S01]  /*366e0*/  SEL R56, R120, R56, P0 ;  /* 0x0000003878387207 */ /* 0x000fe20000000000 */
[----:B------:R-:W-:Y:S01]  /*366f0*/  IMAD.MOV.U32 R13, RZ, RZ, R61 ;  /* 0x000000ffff0d7224 */ /* 0x000fe200078e003d */
[----:B------:R-:W-:-:S07]  /*36700*/  MOV R64, R14 ;  /* 0x0000000e00407202 */ /* 0x000fce0000000f00 */
[----:B------:R-:W-:Y:S05]  /*36710*/  WARPSYNC.COLLECTIVE R15, `(.L_x_3590) ;  /* 0x000000000f087348 */ /* 0x000fea0003c00000 */
[----:B------:R0:W1:Y:S02]  /*36720*/  SHFL.IDX P6, R14, R13, R12, R11 ;  /* 0x0000000c0d0e7389 */ /* 0x00006400000c000b */
[----:B01----:R-:W-:Y:S01]  /*36730*/  ENDCOLLECTIVE ;  /* 0x000000000000791b */ /* 0x003fe20003800000 */
.L_x_3590:
[----:B------:R-:W-:Y:S02]  /*36740*/  IMAD.MOV.U32 R13, RZ, RZ, R132 ;  /* 0x000000ffff0d7224 */ /* 0x000fe400078e0084 */
[----:B------:R-:W-:Y:S02]  /*36750*/  IMAD.MOV.U32 R12, RZ, RZ, R2 ;  /* 0x000000ffff0c7224 */ /* 0x000fe400078e0002 */
[----:B------:R-:W-:-:S07]  /*36760*/  IMAD.MOV.U32 R61, RZ, RZ, R14 ;  /* 0x000000ffff3d7224 */ /* 0x000fce00078e000e */
[----:B------:R-:W-:Y:S05]  /*36770*/  WARPSYNC.COLLECTIVE R15, `(.L_x_3591) ;  /* 0x000000000f087348 */ /* 0x000fea0003c00000 */
[----:B------:R0:W1:Y:S02]  /*36780*/  SHFL.IDX P6, R14, R13, R12, R11 ;  /* 0x0000000c0d0e7389 */ /* 0x00006400000c000b */
[----:B01----:R-:W-:Y:S01]  /*36790*/  ENDCOLLECTIVE ;  /* 0x000000000000791b */ /* 0x003fe20003800000 */
.L_x_3591:
[----:B------:R-:W-:Y:S01]  /*367a0*/  MOV R13, R128 ;  /* 0x00000080000d7202 */ /* 0x000fe20000000f00 */
[----:B------:R-:W-:-:S07]  /*367b0*/  IMAD.MOV.U32 R132, RZ, RZ, R14 ;  /* 0x000000ffff847224 */ /* 0x000fce00078e000e */
[----:B------:R-:W-:Y:S05]  /*367c0*/  WARPSYNC.COLLECTIVE R15, `(.L_x_3592) ;  /* 0x000000000f087348 */ /* 0x000fea0003c00000 */
[----:B------:R0:W1:Y:S02]  /*367d0*/  SHFL.IDX P6, R14, R13, R12, R11 ;  /* 0x0000000c0d0e7389 */ /* 0x00006400000c000b */
[----:B01----:R-:W-:Y:S01]  /*367e0*/  ENDCOLLECTIVE ;  /* 0x000000000000791b */ /* 0x003fe20003800000 */
.L_x_3592:
        /* <DEDUP_REMOVED lines=8> */
.L_x_3593:
[----:B------:R-:W-:Y:S02]  /*36870*/  SEL R7, R61, R128, P0 ;  /* 0x000000803d077207 */ /* 0x000fe40000000000 */
[----:B------:R-:W-:Y:S01]  /*36880*/  SEL R61, R128, R61, P0 ;  /* 0x0000003d803d7207 */ /* 0x000fe20000000000 */
[----:B------:R-:W-:Y:S02]  /*36890*/  IMAD.MOV.U32 R13, RZ, RZ, R69 ;  /* 0x000000ffff0d7224 */ /* 0x000fe400078e0045 */
[----:B------:R-:W-:-:S07]  /*368a0*/  IMAD.MOV.U32 R72, RZ, RZ, R14 ;  /* 0x000000ffff487224 */ /* 0x000fce00078e000e */
[----:B------:R-:W-:Y:S05]  /*368b0*/  WARPSYNC.COLLECTIVE R15, `(.L_x_3594) ;  /* 0x000000000f087348 */ /* 0x000fea0003c00000 */
[----:B------:R0:W1:Y:S02]  /*368c0*/  SHFL.IDX P6, R14, R13, R12, R11 ;  /* 0x0000000c0d0e7389 */ /* 0x00006400000c000b */
[----:B01----:R-:W-:Y:S01]  /*368d0*/  ENDCOLLECTIVE ;  /* 0x000000000000791b */ /* 0x003fe20003800000 */
.L_x_3594:
[----:B------:R-:W-:Y:S02]  /*368e0*/  IMAD.MOV.U32 R13, RZ, RZ, R140 ;  /* 0x000000ffff0d7224 */ /* 0x000fe400078e008c */
[----:B------:R-:W-:Y:S01]  /*368f0*/  IMAD.MOV.U32 R12, RZ, RZ, R2 ;  /* 0x000000ffff0c7224 */ /* 0x000fe200078e0002 */
[----:B------:R-:W-:-:S07]  /*36900*/  MOV R69, R14 ;  /* 0x0000000e00457202 */ /* 0x000fce0000000f00 */
[----:B------:R-:W-:Y:S05]  /*36910*/  WARPSYNC.COLLECTIVE R15, `(.L_x_3595) ;  /* 0x000000000f087348 */ /* 0x000fea0003c00000 */
[----:B------:R0:W1:Y:S02]  /*36920*/  SHFL.IDX P6, R14, R13, R12, R11 ;  /* 0x0000000c0d0e7389 */ /* 0x00006400000c000b */
[----:B01----:R-:W-:Y:S01]  /*36930*/  ENDCOLLECTIVE ;  /* 0x000000000000791b */ /* 0x003fe20003800000 */
.L_x_3595:
[----:B------:R-:W-:Y:S02]  /*36940*/  IMAD.MOV.U32 R13, RZ, RZ, R136 ;  /* 0x000000ffff0d7224 */ /* 0x000fe400078e0088 */
[----:B------:R-:W-:-:S07]  /*36950*/  IMAD.MOV.U32 R140, RZ, RZ, R14 ;  /* 0x000000ffff8c7224 */ /* 0x000fce00078e000e */
[----:B------:R-:W-:Y:S05]  /*36960*/  WARPSYNC.COLLECTIVE R15, `(.L_x_3596) ;  /* 0x000000000f087348 */ /* 0x000fea0003c00000 */
[----:B------:R0:W1:Y:S02]  /*36970*/  SHFL.IDX P6, R14, R13, R12, R11 ;  /* 0x0000000c0d0e7389 */ /* 0x00006400000c000b */
[----:B01----:R-:W-:Y:S01]  /*36980*/  ENDCOLLECTIVE ;  /* 0x000000000000791b */ /* 0x003fe20003800000 */
.L_x_3596:
        /* <DEDUP_REMOVED lines=8> */
.L_x_3597:
[----:B------:R-:W-:Y:S02]  /*36a10*/  SEL R9, R69, R136, P0 ;  /* 0x0000008845097207 */ /* 0x000fe40000000000 */
[----:B------:R-:W-:Y:S01]  /*36a20*/  SEL R69, R136, R69, P0 ;  /* 0x0000004588457207 */ /* 0x000fe20000000000 */
[----:B------:R-:W-:Y:S02]  /*36a30*/  IMAD.MOV.U32 R13, RZ, RZ, R73 ;  /* 0x000000ffff0d7224 */ /* 0x000fe400078e0049 */
[----:B------:R-:W-:-:S07]  /*36a40*/  IMAD.MOV.U32 R77, RZ, RZ, R14 ;  /* 0x000000ffff4d7224 */ /* 0x000fce00078e000e */
[----:B------:R-:W-:Y:S05]  /*36a50*/  WARPSYNC.COLLECTIVE R15, `(.L_x_3598) ;  /* 0x000000000f087348 */ /* 0x000fea0003c00000 */
[----:B------:R0:W1:Y:S02]  /*36a60*/  SHFL.IDX P6, R14, R13, R12, R11 ;  /* 0x0000000c0d0e7389 */ /* 0x00006400000c000b */
[----:B01----:R-:W-:Y:S01]  /*36a70*/  ENDCOLLECTIVE ;  /* 0x000000000000791b */ /* 0x003fe20003800000 */
.L_x_3598:
[----:B------:R-:W-:Y:S01]  /*36a80*/  IMAD.MOV.U32 R13, RZ, RZ, R148 ;  /* 0x000000ffff0d7224 */ /* 0x000fe200078e0094 */
[----:B------:R-:W-:Y:S01]  /*36a90*/  MOV R12, R2 ;  /* 0x00000002000c7202 */ /* 0x000fe20000000f00 */
[----:B------:R-:W-:-:S07]  /*36aa0*/  IMAD.MOV.U32 R73, RZ, RZ, R14 ;  /* 0x000000ffff497224 */ /* 0x000fce00078e000e */
[----:B------:R-:W-:Y:S05]  /*36ab0*/  WARPSYNC.COLLECTIVE R15, `(.L_x_3599) ;  /* 0x000000000f087348 */ /* 0x000fea0003c00000 */
[----:B------:R0:W1:Y:S02]  /*36ac0*/  SHFL.IDX P6, R14, R13, R12, R11 ;  /* 0x0000000c0d0e7389 */ /* 0x00006400000c000b */
[----:B01----:R-:W-:Y:S01]  /*36ad0*/  ENDCOLLECTIVE ;  /* 0x000000000000791b */ /* 0x003fe20003800000 */
.L_x_3599:
[----:B------:R-:W-:Y:S02]  /*36ae0*/  IMAD.MOV.U32 R13, RZ, RZ, R144 ;  /* 0x000000ffff0d7224 */ /* 0x000fe400078e0090 */
[----:B------:R-:W-:-:S07]  /*36af0*/  IMAD.MOV.U32 R148, RZ, RZ, R14 ;  /* 0x000000ffff947224 */ /* 0x000fce00078e000e */
[----:B------:R-:W-:Y:S05]  /*36b00*/  WARPSYNC.COLLECTIVE R15, `(.L_x_3600) ;  /* 0x000000000f087348 */ /* 0x000fea0003c00000 */
[----:B------:R0:W1:Y:S02]  /*36b10*/  SHFL.IDX P6, R14, R13, R12, R11 ;  /* 0x0000000c0d0e7389 */ /* 0x00006400000c000b */
[----:B01----:R-:W-:Y:S01]  /*36b20*/  ENDCOLLECTIVE ;  /* 0x000000000000791b */ /* 0x003fe20003800000 */
.L_x_3600:
        /* <DEDUP_REMOVED lines=8> */
.L_x_3601:
[----:B------:R-:W-:Y:S02]  /*36bb0*/  SEL R20, R73, R144, P0 ;  /* 0x0000009049147207 */ /* 0x000fe40000000000 */
[----:B------:R-:W-:Y:S01]  /*36bc0*/  SEL R73, R144, R73, P0 ;  /* 0x0000004990497207 */ /* 0x000fe20000000000 */
[----:B------:R-:W-:Y:S01]  /*36bd0*/  IMAD.MOV.U32 R13, RZ, RZ, R81 ;  /* 0x000000ffff0d7224 */ /* 0x000fe200078e0051 */
[----:B------:R-:W-:-:S07]  /*36be0*/  MOV R65, R14 ;  /* 0x0000000e00417202 */ /* 0x000fce0000000f00 */
[----:B------:R-:W-:Y:S05]  /*36bf0*/  WARPSYNC.COLLECTIVE R15, `(.L_x_3602) ;  /* 0x000000000f087348 */ /* 0x000fea0003c00000 */
[----:B------:R0:W1:Y:S02]  /*36c00*/  SHFL.IDX P6, R14, R13, R12, R11 ;  /* 0x0000000c0d0e7389 */ /* 0x00006400000c000b */
[----:B01----:R-:W-:Y:S01]  /*36c10*/  ENDCOLLECTIVE ;  /* 0x000000000000791b */ /* 0x003fe20003800000 */
.L_x_3602:
[----:B------:R-:W-:Y:S02]  /*36c20*/  IMAD.MOV.U32 R13, RZ, RZ, R146 ;  /* 0x000000ffff0d7224 */ /* 0x000fe400078e0092 */
[----:B------:R-:W-:Y:S02]  /*36c30*/  IMAD.MOV.U32 R12, RZ, RZ, R2 ;  /* 0x000000ffff0c7224 */ /* 0x000fe400078e0002 */
[----:B------:R-:W-:-:S07]  /*36c40*/  IMAD.MOV.U32 R81, RZ, RZ, R14 ;  /* 0x000000ffff517224 */ /* 0x000fce00078e000e */
[----:B------:R-:W-:Y:S05]  /*36c50*/  WARPSYNC.COLLECTIVE R15, `(.L_x_3603) ;  /* 0x000000000f087348 */ /* 0x000fea0003c00000 */
[----:B------:R0:W1:Y:S02]  /*36c60*/  SHFL.IDX P6, R14, R13, R12, R11 ;  /* 0x0000000c0d0e7389 */ /* 0x00006400000c000b */
[----:B01----:R-:W-:Y:S01]  /*36c70*/  ENDCOLLECTIVE ;  /* 0x000000000000791b */ /* 0x003fe20003800000 */
.L_x_3603:
[----:B------:R-:W-:Y:S01]  /*36c80*/  MOV R13, R159 ;  /* 0x0000009f000d7202 */ /* 0x000fe20000000f00 */
[----:B------:R-:W-:-:S07]  /*36c90*/  IMAD.MOV.U32 R146, RZ, RZ, R14 ;  /* 0x000000ffff927224 */ /* 0x000fce00078e000e */
[----:B------:R-:W-:Y:S05]  /*36ca0*/  WARPSYNC.COLLECTIVE R15, `(.L_x_3604) ;  /* 0x000000000f087348 */ /* 0x000fea0003c00000 */
[----:B------:R0:W1:Y:S02]  /*36cb0*/  SHFL.IDX P6, R14, R13, R12, R11 ;  /* 0x0000000c0d0e7389 */ /* 0x00006400000c000b */
[----:B01----:R-:W-:Y:S01]  /*36cc0*/  ENDCOLLECTIVE ;  /* 0x000000000000791b */ /* 0x003fe20003800000 */
.L_x_3604:
        /* <DEDUP_REMOVED lines=8> */
.L_x_3605:
[----:B------:R-:W-:Y:S02]  /*36d50*/  SEL R24, R81, R159, P0 ;  /* 0x0000009f51187207 */ /* 0x000fe40000000000 */
[----:B------:R-:W-:Y:S01]  /*36d60*/  SEL R81, R159, R81, P0 ;  /* 0x000000519f517207 */ /* 0x000fe20000000000 */
[----:B------:R-:W-:Y:S02]  /*36d70*/  IMAD.MOV.U32 R13, RZ, RZ, R109 ;  /* 0x000000ffff0d7224 */ /* 0x000fe400078e006d */
[----:B------:R-:W-:-:S07]  /*36d80*/  IMAD.MOV.U32 R85, RZ, RZ, R14 ;  /* 0x000000ffff557224 */ /* 0x000fce00078e000e */
[----:B------:R-:W-:Y:S05]  /*36d90*/  WARPSYNC.COLLECTIVE R15, `(.L_x_3606) ;  /* 0x000000000f087348 */ /* 0x000fea0003c00000 */
[----:B------:R0:W1:Y:S02]  /*36da0*/  SHFL.IDX P6, R14, R13, R12, R11 ;  /* 0x0000000c0d0e7389 */ /* 0x00006400000c000b */
[----:B01----:R-:W-:Y:S01]  /*36db0*/  ENDCOLLECTIVE ;  /* 0x000000000000791b */ /* 0x003fe20003800000 */
.L_x_3606:
[----:B------:R-:W-:Y:S02]  /*36dc0*/  IMAD.MOV.U32 R13, RZ, RZ, R154 ;  /* 0x000000ffff0d7224 */ /* 0x000fe400078e009a */
[----:B------:R-:W-:Y:S01]  /*36dd0*/  IMAD.MOV.U32 R12, RZ, RZ, R2 ;  /* 0x000000ffff0c7224 */ /* 0x000fe200078e0002 */
[----:B------:R-:W-:-:S07]  /*36de0*/  MOV R40, R14 ;  /* 0x0000000e00287202 */ /* 0x000fce0000000f00 */
[----:B------:R-:W-:Y:S05]  /*36df0*/  WARPSYNC.COLLECTIVE R15, `(.L_x_3607) ;  /* 0x000000000f087348 */ /* 0x000fea0003c00000 */
[----:B------:R0:W1:Y:S02]  /*36e00*/  SHFL.IDX P6, R14, R13, R12, R11 ;  /* 0x0000000c0d0e7389 */ /* 0x00006400000c000b */
[----:B01----:R-:W-:Y:S01]  /*36e10*/  ENDCOLLECTIVE ;  /* 0x000000000000791b */ /* 0x003fe20003800000 */
.L_x_3607:
[----:B------:R-:W-:Y:S02]  /*36e20*/  IMAD.MOV.U32 R13, RZ, RZ, R153 ;  /* 0x000000ffff0d7224 */ /* 0x000fe400078e0099 */
[----:B------:R-:W-:-:S07]  /*36e30*/  IMAD.MOV.U32 R154, RZ, RZ, R14 ;  /* 0x000000ffff9a7224 */ /* 0x000fce00078e000e */
[----:B------:R-:W-:Y:S05]  /*36e40*/  WARPSYNC.COLLECTIVE R15, `(.L_x_3608) ;  /* 0x000000000f087348 */ /* 0x000fea0003c00000 */
[----:B------:R0:W1:Y:S02]  /*36e50*/  SHFL.IDX P6, R14, R13, R12, R11 ;  /* 0x0000000c0d0e7389 */ /* 0x00006400000c000b */
[----:B01----:R-:W-:Y:S01]  /*36e60*/  ENDCOLLECTIVE ;  /* 0x000000000000791b */ /* 0x003fe20003800000 */
.L_x_3608:
        /* <DEDUP_REMOVED lines=8> */
.L_x_3609:
[----:B------:R-:W-:Y:S02]  /*36ef0*/  SEL R26, R40, R44, P0 ;  /* 0x0000002c281a7207 */ /* 0x000fe40000000000 */
[----:B------:R-:W-:Y:S01]  /*36f00*/  SEL R44, R44, R40, P0 ;  /* 0x000000282c2c7207 */ /* 0x000fe20000000000 */
[----:B------:R-:W-:Y:S02]  /*36f10*/  IMAD.MOV.U32 R13, RZ, RZ, R89 ;  /* 0x000000ffff0d7224 */ /* 0x000fe400078e0059 */
[----:B------:R-:W-:-:S07]  /*36f20*/  IMAD.MOV.U32 R93, RZ, RZ, R14 ;  /* 0x000000ffff5d7224 */ /* 0x000fce00078e000e */
[----:B------:R-:W-:Y:S05]  /*36f30*/  WARPSYNC.COLLECTIVE R15, `(.L_x_3610) ;  /* 0x000000000f087348 */ /* 0x000fea0003c00000 */
[----:B------:R0:W1:Y:S02]  /*36f40*/  SHFL.IDX P6, R14, R13, R12, R11 ;  /* 0x0000000c0d0e7389 */ /* 0x00006400000c000b */
[----:B01----:R-:W-:Y:S01]  /*36f50*/  ENDCOLLECTIVE ;  /* 0x000000000000791b */ /* 0x003fe20003800000 */
.L_x_3610:
[----:B------:R-:W-:Y:S01]  /*36f60*/  IMAD.MOV.U32 R13, RZ, RZ, R156 ;  /* 0x000000ffff0d7224 */ /* 0x000fe200078e009c */
[----:B------:R-:W-:Y:S01]  /*36f70*/  MOV R12, R2 ;  /* 0x00000002000c7202 */ /* 0x000fe20000000f00 */
[----:B------:R-:W-:-:S07]  /*36f80*/  IMAD.MOV.U32 R109, RZ, RZ, R14 ;  /* 0x000000ffff6d7224 */ /* 0x000fce00078e000e */
[----:B------:R-:W-:Y:S05]  /*36f90*/  WARPSYNC.COLLECTIVE R15, `(.L_x_3611) ;  /* 0x000000000f087348 */ /* 0x000fea0003c00000 */
[----:B------:R0:W1:Y:S02]  /*36fa0*/  SHFL.IDX P6, R14, R13, R12, R11 ;  /* 0x0000000c0d0e7389 */ /* 0x00006400000c000b */
[----:B01----:R-:W-:Y:S01]  /*36fb0*/  ENDCOLLECTIVE ;  /* 0x000000000000791b */ /* 0x003fe20003800000 */
.L_x_3611:
[----:B------:R-:W-:Y:S02]  /*36fc0*/  IMAD.MOV.U32 R13, RZ, RZ, R155 ;  /* 0x000000ffff0d7224 */ /* 0x000fe400078e009b */
[----:B------:R-:W-:-:S07]  /*36fd0*/  IMAD.MOV.U32 R156, RZ, RZ, R14 ;  /* 0x000000ffff9c7224 */ /* 0x000fce00078e000e */
[----:B------:R-:W-:Y:S05]  /*36fe0*/  WARPSYNC.COLLECTIVE R15, `(.L_x_3612) ;  /* 0x000000000f087348 */ /* 0x000fea0003c00000 */
[----:B------:R0:W1:Y:S02]  /*36ff0*/  SHFL.IDX P6, R14, R13, R12, R11 ;  /* 0x0000000c0d0e7389 */ /* 0x00006400000c000b */
[----:B01----:R-:W-:Y:S01]  /*37000*/  ENDCOLLECTIVE ;  /* 0x000000000000791b */ /* 0x003fe20003800000 */
.L_x_3612:
        /* <DEDUP_REMOVED lines=8> */
.L_x_3613:
[----:B------:R-:W-:Y:S02]  /*37090*/  SEL R32, R109, R89, P0 ;  /* 0x000000596d207207 */ /* 0x000fe40000000000 */
[----:B------:R-:W-:Y:S01]  /*370a0*/  SEL R89, R89, R109, P0 ;  /* 0x0000006d59597207 */ /* 0x000fe20000000000 */
[----:B------:R-:W-:Y:S01]  /*370b0*/  IMAD.MOV.U32 R13, RZ, RZ, R97 ;  /* 0x000000ffff0d7224 */ /* 0x000fe200078e0061 */
[----:B------:R-:W-:-:S07]  /*370c0*/  MOV R101, R14 ;  /* 0x0000000e00657202 */ /* 0x000fce0000000f00 */
[----:B------:R-:W-:Y:S05]  /*370d0*/  WARPSYNC.COLLECTIVE R15, `(.L_x_3614) ;  /* 0x000000000f087348 */ /* 0x000fea0003c00000 */
[----:B------:R0:W1:Y:S02]  /*370e0*/  SHFL.IDX P6, R14, R13, R12, R11 ;  /* 0x0000000c0d0e7389 */ /* 0x00006400000c000b */
[----:B01----:R-:W-:Y:S01]  /*370f0*/  ENDCOLLECTIVE ;  /* 0x000000000000791b */ /* 0x003fe20003800000 */
.L_x_3614:
[----:B------:R-:W-:Y:S02]  /*37100*/  IMAD.MOV.U32 R13, RZ, RZ, R158 ;  /* 0x000000ffff0d7224 */ /* 0x000fe400078e009e */
[----:B------:R-:W-:Y:S02]  /*37110*/  IMAD.MOV.U32 R12, RZ, RZ, R2 ;  /* 0x000000ffff0c7224 */ /* 0x000fe400078e0002 */
[----:B------:R-:W-:-:S07]  /*37120*/  IMAD.MOV.U32 R97, RZ, RZ, R14 ;  /* 0x000000ffff617224 */ /* 0x000fce00078e000e */
[----:B------:R-:W-:Y:S05]  /*37130*/  WARPSYNC.COLLECTIVE R15, `(.L_x_3615) ;  /* 0x000000000f087348 */ /* 0x000fea0003c00000 */
[----:B------:R0:W1:Y:S02]  /*37140*/  SHFL.IDX P6, R14, R13, R12, R11 ;  /* 0x0000000c0d0e7389 */ /* 0x00006400000c000b */
[----:B01----:R-:W-:Y:S01]  /*37150*/  ENDCOLLECTIVE ;  /* 0x000000000000791b */ /* 0x003fe20003800000 */
.L_x_3615:
[----:B------:R-:W-:Y:S01]  /*37160*/  MOV R13, R157 ;  /* 0x0000009d000d7202 */ /* 0x000fe20000000f00 */
[----:B------:R-:W-:-:S07]  /*37170*/  IMAD.MOV.U32 R158, RZ, RZ, R14 ;  /* 0x000000ffff9e7224 */ /* 0x000fce00078e000e */
[----:B------:R-:W-:Y:S05]  /*37180*/  WARPSYNC.COLLECTIVE R15, `(.L_x_3616) ;  /* 0x000000000f087348 */ /* 0x000fea0003c00000 */
[----:B------:R0:W1:Y:S02]  /*37190*/  SHFL.IDX P6, R14, R13, R12, R11 ;  /* 0x0000000c0d0e7389 */ /* 0x00006400000c000b */
[----:B01----:R-:W-:Y:S01]  /*371a0*/  ENDCOLLECTIVE ;  /* 0x000000000000791b */ /* 0x003fe20003800000 */
.L_x_3616:
        /* <DEDUP_REMOVED lines=8> */
.L_x_3617:
[----:B------:R-:W-:Y:S02]  /*37230*/  SEL R37, R97, R157, P0 ;  /* 0x0000009d61257207 */ /* 0x000fe40000000000 */
[----:B------:R-:W-:Y:S01]  /*37240*/  SEL R97, R157, R97, P0 ;  /* 0x000000619d617207 */ /* 0x000fe20000000000 */
[----:B------:R-:W-:Y:S02]  /*37250*/  IMAD.MOV.U32 R13, RZ, RZ, R105 ;  /* 0x000000ffff0d7224 */ /* 0x000fe400078e0069 */
[----:B------:R-:W-:-:S07]  /*37260*/  IMAD.MOV.U32 R58, RZ, RZ, R14 ;  /* 0x000000ffff3a7224 */ /* 0x000fce00078e000e */
[----:B------:R-:W-:Y:S05]  /*37270*/  WARPSYNC.COLLECTIVE R15, `(.L_x_3618) ;  /* 0x000000000f087348 */ /* 0x000fea0003c00000 */
[----:B------:R0:W1:Y:S02]  /*37280*/  SHFL.IDX P6, R14, R13, R12, R11 ;  /* 0x0000000c0d0e7389 */ /* 0x00006400000c000b */
[----:B01----:R-:W-:Y:S01]  /*37290*/  ENDCOLLECTIVE ;  /* 0x000000000000791b */ /* 0x003fe20003800000 */
.L_x_3618:
[----:B------:R-:W-:Y:S02]  /*372a0*/  IMAD.MOV.U32 R13, RZ, RZ, R62 ;  /* 0x000000ffff0d7224 */ /* 0x000fe400078e003e */
[----:B------:R-:W-:Y:S01]  /*372b0*/  IMAD.MOV.U32 R12, RZ, RZ, R2 ;  /* 0x000000ffff0c7224 */ /* 0x000fe200078e0002 */
[----:B------:R-:W-:-:S07]  /*372c0*/  MOV R105, R14 ;  /* 0x0000000e00697202 */ /* 0x000fce0000000f00 */
[----:B------:R-:W-:Y:S05]  /*372d0*/  WARPSYNC.COLLECTIVE R15, `(.L_x_3619) ;  /* 0x000000000f087348 */ /* 0x000fea0003c00000 */
[----:B------:R0:W1:Y:S02]  /*372e0*/  SHFL.IDX P6, R14, R13, R12, R11 ;  /* 0x0000000c0d0e7389 */ /* 0x00006400000c000b */
[----:B01----:R-:W-:Y:S01]  /*372f0*/  ENDCOLLECTIVE ;  /* 0x000000000000791b */ /* 0x003fe20003800000 */
.L_x_3619:
[----:B------:R-:W-:Y:S02]  /*37300*/  IMAD.MOV.U32 R13, RZ, RZ, R59 ;  /* 0x000000ffff0d7224 */ /* 0x000fe400078e003b */
[----:B------:R-:W-:-:S07]  /*37310*/  IMAD.MOV.U32 R62, RZ, RZ, R14 ;  /* 0x000000ffff3e7224 */ /* 0x000fce00078e000e */
[----:B------:R-:W-:Y:S05]  /*37320*/  WARPSYNC.COLLECTIVE R15, `(.L_x_3620) ;  /* 0x000000000f087348 */ /* 0x000fea0003c00000 */
[----:B------:R0:W1:Y:S02]  /*37330*/  SHFL.IDX P6, R14, R13, R12, R11 ;  /* 0x0000000c0d0e7389 */ /* 0x00006400000c000b */
[----:B01----:R-:W-:Y:S01]  /*37340*/  ENDCOLLECTIVE ;  /* 0x000000000000791b */ /* 0x003fe20003800000 */
.L_x_3620:
        /* <DEDUP_REMOVED lines=8> */
.L_x_3621:
[----:B------:R-:W-:Y:S02]  /*373d0*/  SEL R46, R105, R59, P0 ;  /* 0x0000003b692e7207 */ /* 0x000fe40000000000 */
[----:B------:R-:W-:Y:S01]  /*373e0*/  SEL R59, R59, R105, P0 ;  /* 0x000000693b3b7207 */ /* 0x000fe20000000000 */
[----:B------:R-:W-:Y:S02]  /*373f0*/  IMAD.MOV.U32 R13, RZ, RZ, R117 ;  /* 0x000000ffff0d7224 */ /* 0x000fe400078e0075 */
[----:B------:R-:W-:-:S07]  /*37400*/  IMAD.MOV.U32 R121, RZ, RZ, R14 ;  /* 0x000000ffff797224 */ /* 0x000fce00078e000e */
[----:B------:R-:W-:Y:S05]  /*37410*/  WARPSYNC.COLLECTIVE R15, `(.L_x_3622) ;  /* 0x000000000f087348 */ /* 0x000fea0003c00000 */
[----:B------:R0:W1:Y:S02]  /*37420*/  SHFL.IDX P6, R14, R13, R12, R11 ;  /* 0x0000000c0d0e7389 */ /* 0x00006400000c000b */
[----:B01----:R-:W-:Y:S01]  /*37430*/  ENDCOLLECTIVE ;  /* 0x000000000000791b */ /* 0x003fe20003800000 */
.L_x_3622:
[----:B------:R-:W-:Y:S01]  /*37440*/  IMAD.MOV.U32 R13, RZ, RZ, R70 ;  /* 0x000000ffff0d7224 */ /* 0x000fe200078e0046 */
[----:B------:R-:W-:Y:S01]  /*37450*/  MOV R12, R2 ;  /* 0x00000002000c7202 */ /* 0x000fe20000000f00 */
[----:B------:R-:W-:-:S07]  /*37460*/  IMAD.MOV.U32 R117, RZ, RZ, R14 ;  /* 0x000000ffff757224 */ /* 0x000fce00078e000e */
[----:B------:R-:W-:Y:S05]  /*37470*/  WARPSYNC.COLLECTIVE R15, `(.L_x_3623) ;  /* 0x000000000f087348 */ /* 0x000fea0003c00000 */
[----:B------:R0:W1:Y:S02]  /*37480*/  SHFL.IDX P6, R14, R13, R12, R11 ;  /* 0x0000000c0d0e7389 */ /* 0x00006400000c000b */
[----:B01----:R-:W-:Y:S01]  /*37490*/  ENDCOLLECTIVE ;  /* 0x000000000000791b */ /* 0x003fe20003800000 */
.L_x_3623:
[----:B------:R-:W-:Y:S02]  /*374a0*/  IMAD.MOV.U32 R13, RZ, RZ, R113 ;  /* 0x000000ffff0d7224 */ /* 0x000fe400078e0071 */
[----:B------:R-:W-:-:S07]  /*374b0*/  IMAD.MOV.U32 R70, RZ, RZ, R14 ;  /* 0x000000ffff467224 */ /* 0x000fce00078e000e */
[----:B------:R-:W-:Y:S05]  /*374c0*/  WARPSYNC.COLLECTIVE R15, `(.L_x_3624) ;  /* 0x000000000f087348 */ /* 0x000fea0003c00000 */
[----:B------:R0:W1:Y:S02]  /*374d0*/  SHFL.IDX P6, R14, R13, R12, R11 ;  /* 0x0000000c0d0e7389 */ /* 0x00006400000c000b */
[----:B01----:R-:W-:Y:S01]  /*374e0*/  ENDCOLLECTIVE ;  /* 0x000000000000791b */ /* 0x003fe20003800000 */
.L_x_3624:
        /* <DEDUP_REMOVED lines=8> */
.L_x_3625:
[----:B------:R-:W-:Y:S02]  /*37570*/  SEL R48, R117, R113, P0 ;  /* 0x0000007175307207 */ /* 0x000fe40000000000 */
[----:B------:R-:W-:Y:S01]  /*37580*/  SEL R113, R113, R117, P0 ;  /* 0x0000007571717207 */ /* 0x000fe20000000000 */
[----:B------:R-:W-:Y:S01]  /*37590*/  IMAD.MOV.U32 R13, RZ, RZ, R66 ;  /* 0x000000ffff0d7224 */ /* 0x000fe200078e0042 */
[----:B------:R-:W-:-:S07]  /*375a0*/  MOV R67, R14 ;  /* 0x0000000e00437202 */ /* 0x000fce0000000f00 */
[----:B------:R-:W-:Y:S05]  /*375b0*/  WARPSYNC.COLLECTIVE R15, `(.L_x_3626) ;  /* 0x000000000f087348 */ /* 0x000fea0003c00000 */
[----:B------:R0:W1:Y:S02]  /*375c0*/  SHFL.IDX P6, R14, R13, R12, R11 ;  /* 0x0000000c0d0e7389 */ /* 0x00006400000c000b */
[----:B01----:R-:W-:Y:S01]  /*375d0*/  ENDCOLLECTIVE ;  /* 0x000000000000791b */ /* 0x003fe20003800000 */
.L_x_3626:
[----:B------:R-:W-:Y:S02]  /*375e0*/  IMAD.MOV.U32 R13, RZ, RZ, R78 ;  /* 0x000000ffff0d7224 */ /* 0x000fe400078e004e */
[----:B------:R-:W-:Y:S02]  /*375f0*/  IMAD.MOV.U32 R12, RZ, RZ, R2 ;  /* 0x000000ffff0c7224 */ /* 0x000fe400078e0002 */
[----:B------:R-:W-:-:S07]  /*37600*/  IMAD.MOV.U32 R66, RZ, RZ, R14 ;  /* 0x000000ffff427224 */ /* 0x000fce00078e000e */
[----:B------:R-:W-:Y:S05]  /*37610*/  WARPSYNC.COLLECTIVE R15, `(.L_x_3627) ;  /* 0x000000000f087348 */ /* 0x000fea0003c00000 */
[----:B------:R0:W1:Y:S02]  /*37620*/  SHFL.IDX P6, R14, R13, R12, R11 ;  /* 0x0000000c0d0e7389 */ /* 0x00006400000c000b */
[----:B01----:R-:W-:Y:S01]  /*37630*/  ENDCOLLECTIVE ;  /* 0x000000000000791b */ /* 0x003fe20003800000 */
.L_x_3627:
[----:B------:R-:W-:Y:S01]  /*37640*/  MOV R13, R74 ;  /* 0x0000004a000d7202 */ /* 0x000fe20000000f00 */
[----:B------:R-:W-:-:S07]  /*37650*/  IMAD.MOV.U32 R78, RZ, RZ, R14 ;  /* 0x000000ffff4e7224 */ /* 0x000fce00078e000e */
[----:B------:R-:W-:Y:S05]  /*37660*/  WARPSYNC.COLLECTIVE R15, `(.L_x_3628) ;  /* 0x000000000f087348 */ /* 0x000fea0003c00000 */
[----:B------:R0:W1:Y:S02]  /*37670*/  SHFL.IDX P6, R14, R13, R12, R11 ;  /* 0x0000000c0d0e7389 */ /* 0x00006400000c000b */
[----:B01----:R-:W-:Y:S01]  /*37680*/  ENDCOLLECTIVE ;  /* 0x000000000000791b */ /* 0x003fe20003800000 */
.L_x_3628:
        /* <DEDUP_REMOVED lines=8> */
.L_x_3629:
[----:B------:R-:W-:Y:S02]  /*37710*/  SEL R50, R66, R74, P0 ;  /* 0x0000004a42327207 */ /* 0x000fe40000000000 */
[----:B------:R-:W-:Y:S01]  /*37720*/  SEL R66, R74, R66, P0 ;  /* 0x000000424a427207 */ /* 0x000fe20000000000 */
[----:B------:R-:W-:Y:S02]  /*37730*/  IMAD.MOV.U32 R13, RZ, RZ, R71 ;  /* 0x000000ffff0d7224 */ /* 0x000fe400078e0047 */
[----:B------:R-:W-:-:S07]  /*37740*/  IMAD.MOV.U32 R75, RZ, RZ, R14 ;  /* 0x000000ffff4b7224 */ /* 0x000fce00078e000e */
[----:B------:R-:W-:Y:S05]  /*37750*/  WARPSYNC.COLLECTIVE R15, `(.L_x_3630) ;  /* 0x000000000f087348 */ /* 0x000fea0003c00000 */
[----:B------:R0:W1:Y:S02]  /*37760*/  SHFL.IDX P6, R14, R13, R12, R11 ;  /* 0x0000000c0d0e7389 */ /* 0x00006400000c000b */
[----:B01----:R-:W-:Y:S01]  /*37770*/  ENDCOLLECTIVE ;  /* 0x000000000000791b */ /* 0x003fe20003800000 */
.L_x_3630:
[----:B------:R-:W-:Y:S02]  /*37780*/  IMAD.MOV.U32 R13, RZ, RZ, R86 ;  /* 0x000000ffff0d7224 */ /* 0x000fe400078e0056 */
[----:B------:R-:W-:Y:S01]  /*37790*/  IMAD.MOV.U32 R12, RZ, RZ, R2 ;  /* 0x000000ffff0c7224 */ /* 0x000fe200078e0002 */
[----:B------:R-:W-:-:S07]  /*377a0*/  MOV R71, R14 ;  /* 0x0000000e00477202 */ /* 0x000fce0000000f00 */
[----:B------:R-:W-:Y:S05]  /*377b0*/  WARPSYNC.COLLECTIVE R15, `(.L_x_3631) ;  /* 0x000000000f087348 */ /* 0x000fea0003c00000 */
[----:B------:R0:W1:Y:S02]  /*377c0*/  SHFL.IDX P6, R14, R13, R12, R11 ;  /* 0x0000000c0d0e7389 */ /* 0x00006400000c000b */
[----:B01----:R-:W-:Y:S01]  /*377d0*/  ENDCOLLECTIVE ;  /* 0x000000000000791b */ /* 0x003fe20003800000 */
.L_x_3631:
[----:B------:R-:W-:Y:S02]  /*377e0*/  IMAD.MOV.U32 R13, RZ, RZ, R82 ;  /* 0x000000ffff0d7224 */ /* 0x000fe400078e0052 */
[----:B------:R-:W-:-:S07]  /*377f0*/  IMAD.MOV.U32 R86, RZ, RZ, R14 ;  /* 0x000000ffff567224 */ /* 0x000fce00078e000e */
[----:B------:R-:W-:Y:S05]  /*37800*/  WARPSYNC.COLLECTIVE R15, `(.L_x_3632) ;  /* 0x000000000f087348 */ /* 0x000fea0003c00000 */
[----:B------:R0:W1:Y:S02]  /*37810*/  SHFL.IDX P6, R14, R13, R12, R11 ;  /* 0x0000000c0d0e7389 */ /* 0x00006400000c000b */
[----:B01----:R-:W-:Y:S01]  /*37820*/  ENDCOLLECTIVE ;  /* 0x000000000000791b */ /* 0x003fe20003800000 */
.L_x_3632:
        /* <DEDUP_REMOVED lines=8> */
.L_x_3633:
[----:B------:R-:W-:Y:S02]  /*378b0*/  SEL R52, R71, R82, P0 ;  /* 0x0000005247347207 */ /* 0x000fe40000000000 */
[----:B------:R-:W-:Y:S01]  /*378c0*/  SEL R71, R82, R71, P0 ;  /* 0x0000004752477207 */ /* 0x000fe20000000000 */
[----:B------:R-:W-:Y:S02]  /*378d0*/  IMAD.MOV.U32 R13, RZ, RZ, R79 ;  /* 0x000000ffff0d7224 */ /* 0x000fe400078e004f */
[----:B------:R-:W-:-:S07]  /*378e0*/  IMAD.MOV.U32 R83, RZ, RZ, R14 ;  /* 0x000000ffff537224 */ /* 0x000fce00078e000e */
[----:B------:R-:W-:Y:S05]  /*378f0*/  WARPSYNC.COLLECTIVE R15, `(.L_x_3634) ;  /* 0x000000000f087348 */ /* 0x000fea0003c00000 */
[----:B------:R0:W1:Y:S02]  /*37900*/  SHFL.IDX P6, R14, R13, R12, R11 ;  /* 0x0000000c0d0e7389 */ /* 0x00006400000c000b */
[----:B01----:R-:W-:Y:S01]  /*37910*/  ENDCOLLECTIVE ;  /* 0x000000000000791b */ /* 0x003fe20003800000 */
.L_x_3634:
[----:B------:R-:W-:Y:S01]  /*37920*/  IMAD.MOV.U32 R13, RZ, RZ, R94 ;  /* 0x000000ffff0d7224 */ /* 0x000fe200078e005e */
[----:B------:R-:W-:Y:S01]  /*37930*/  MOV R12, R2 ;  /* 0x00000002000c7202 */ /* 0x000fe20000000f00 */
[----:B------:R-:W-:-:S07]  /*37940*/  IMAD.MOV.U32 R79, RZ, RZ, R14 ;  /* 0x000000ffff4f7224 */ /* 0x000fce00078e000e */
[----:B------:R-:W-:Y:S05]  /*37950*/  WARPSYNC.COLLECTIVE R15, `(.L_x_3635) ;  /* 0x000000000f087348 */ /* 0x000fea0003c00000 */
[----:B------:R0:W1:Y:S02]  /*37960*/  SHFL.IDX P6, R14, R13, R12, R11 ;  /* 0x0000000c0d0e7389 */ /* 0x00006400000c000b */
[----:B01----:R-:W-:Y:S01]  /*37970*/  ENDCOLLECTIVE ;  /* 0x000000000000791b */ /* 0x003fe20003800000 */
.L_x_3635:
[----:B------:R-:W-:Y:S02]  /*37980*/  IMAD.MOV.U32 R13, RZ, RZ, R90 ;  /* 0x000000ffff0d7224 */ /* 0x000fe400078e005a */
[----:B------:R-:W-:-:S07]  /*37990*/  IMAD.MOV.U32 R94, RZ, RZ, R14 ;  /* 0x000000ffff5e7224 */ /* 0x000fce00078e000e */
[----:B------:R-:W-:Y:S05]  /*379a0*/  WARPSYNC.COLLECTIVE R15, `(.L_x_3636) ;  /* 0x000000000f087348 */ /* 0x000fea0003c00000 */
[----:B------:R0:W1:Y:S02]  /*379b0*/  SHFL.IDX P6, R14, R13, R12, R11 ;  /* 0x0000000c0d0e7389 */ /* 0x00006400000c000b */
[----:B01----:R-:W-:Y:S01]  /*379c0*/  ENDCOLLECTIVE ;  /* 0x000000000000791b */ /* 0x003fe20003800000 */
.L_x_3636:
        /* <DEDUP_REMOVED lines=8> */
.L_x_3637:
[----:B------:R-:W-:Y:S02]  /*37a50*/  SEL R62, R79, R90, P0 ;  /* 0x0000005a4f3e7207 */ /* 0x000fe40000000000 */
[----:B------:R-:W-:Y:S01]  /*37a60*/  SEL R79, R90, R79, P0 ;  /* 0x0000004f5a4f7207 */ /* 0x000fe20000000000 */
[----:B------:R-:W-:Y:S01]  /*37a70*/  IMAD.MOV.U32 R13, RZ, RZ, R129 ;  /* 0x000000ffff0d7224 */ /* 0x000fe200078e0081 */
[----:B------:R-:W-:-:S07]  /*37a80*/  MOV R87, R14 ;  /* 0x0000000e00577202 */ /* 0x000fce0000000f00 */
[----:B------:R-:W-:Y:S05]  /*37a90*/  WARPSYNC.COLLECTIVE R15, `(.L_x_3638) ;  /* 0x000000000f087348 */ /* 0x000fea0003c00000 */
[----:B------:R0:W1:Y:S02]  /*37aa0*/  SHFL.IDX P6, R14, R13, R12, R11 ;  /* 0x0000000c0d0e7389 */ /* 0x00006400000c000b */
[----:B01----:R-:W-:Y:S01]  /*37ab0*/  ENDCOLLECTIVE ;  /* 0x000000000000791b */ /* 0x003fe20003800000 */
.L_x_3638:
[----:B------:R-:W-:Y:S02]  /*37ac0*/  IMAD.MOV.U32 R13, RZ, RZ, R102 ;  /* 0x000000ffff0d7224 */ /* 0x000fe400078e0066 */
[----:B------:R-:W-:Y:S02]  /*37ad0*/  IMAD.MOV.U32 R12, RZ, RZ, R2 ;  /* 0x000000ffff0c7224 */ /* 0x000fe400078e0002 */
[----:B------:R-:W-:-:S07]  /*37ae0*/  IMAD.MOV.U32 R99, RZ, RZ, R14 ;  /* 0x000000ffff637224 */ /* 0x000fce00078e000e */
[----:B------:R-:W-:Y:S05]  /*37af0*/  WARPSYNC.COLLECTIVE R15, `(.L_x_3639) ;  /* 0x000000000f087348 */ /* 0x000fea0003c00000 */
[----:B------:R0:W1:Y:S02]  /*37b00*/  SHFL.IDX P6, R14, R13, R12, R11 ;  /* 0x0000000c0d0e7389 */ /* 0x00006400000c000b */
[----:B01----:R-:W-:Y:S01]  /*37b10*/  ENDCOLLECTIVE ;  /* 0x000000000000791b */ /* 0x003fe20003800000 */
.L_x_3639:
[----:B------:R-:W-:Y:S01]  /*37b20*/  MOV R13, R98 ;  /* 0x00000062000d7202 */ /* 0x000fe20000000f00 */
[----:B------:R-:W-:-:S07]  /*37b30*/  IMAD.MOV.U32 R102, RZ, RZ, R14 ;  /* 0x000000ffff667224 */ /* 0x000fce00078e000e */
[----:B------:R-:W-:Y:S05]  /*37b40*/  WARPSYNC.COLLECTIVE R15, `(.L_x_3640) ;  /* 0x000000000f087348 */ /* 0x000fea0003c00000 */
[----:B------:R0:W1:Y:S02]  /*37b50*/  SHFL.IDX P6, R14, R13, R12, R11 ;  /* 0x0000000c0d0e7389 */ /* 0x00006400000c000b */
[----:B01----:R-:W-:Y:S01]  /*37b60*/  ENDCOLLECTIVE ;  /* 0x000000000000791b */ /* 0x003fe20003800000 */
.L_x_3640:
        /* <DEDUP_REMOVED lines=8> */
.L_x_3641:
[----:B------:R-:W-:Y:S02]  /*37bf0*/  SEL R74, R99, R98, P0 ;  /* 0x00000062634a7207 */ /* 0x000fe40000000000 */
[----:B------:R-:W-:Y:S01]  /*37c00*/  SEL R98, R98, R99, P0 ;  /* 0x0000006362627207 */ /* 0x000fe20000000000 */
[----:B------:R-:W-:Y:S02]  /*37c10*/  IMAD.MOV.U32 R13, RZ, RZ, R103 ;  /* 0x000000ffff0d7224 */ /* 0x000fe400078e0067 */
[----:B------:R-:W-:-:S07]  /*37c20*/  IMAD.MOV.U32 R91, RZ, RZ, R14 ;  /* 0x000000ffff5b7224 */ /* 0x000fce00078e000e */
[----:B------:R-:W-:Y:S05]  /*37c30*/  WARPSYNC.COLLECTIVE R15, `(.L_x_3642) ;  /* 0x000000000f087348 */ /* 0x000fea0003c00000 */
[----:B------:R0:W1:Y:S02]  /*37c40*/  SHFL.IDX P6, R14, R13, R12, R11 ;  /* 0x0000000c0d0e7389 */ /* 0x00006400000c000b */
[----:B01----:R-:W-:Y:S01]  /*37c50*/  ENDCOLLECTIVE ;  /* 0x000000000000791b */ /* 0x003fe20003800000 */
.L_x_3642:
[----:B------:R-:W-:Y:S02]  /*37c60*/  IMAD.MOV.U32 R13, RZ, RZ, R110 ;  /* 0x000000ffff0d7224 */ /* 0x000fe400078e006e */
[----:B------:R-:W-:Y:S01]  /*37c70*/  IMAD.MOV.U32 R12, RZ, RZ, R2 ;  /* 0x000000ffff0c7224 */ /* 0x000fe200078e0002 */
[----:B------:R-:W-:-:S07]  /*37c80*/  MOV R106, R14 ;  /* 0x0000000e006a7202 */ /* 0x000fce0000000f00 */
[----:B------:R-:W-:Y:S05]  /*37c90*/  WARPSYNC.COLLECTIVE R15, `(.L_x_3643) ;  /* 0x000000000f087348 */ /* 0x000fea0003c00000 */
[----:B------:R0:W1:Y:S02]  /*37ca0*/  SHFL.IDX P6, R14, R13, R12, R11 ;  /* 0x0000000c0d0e7389 */ /* 0x00006400000c000b */
[----:B01----:R-:W-:Y:S01]  /*37cb0*/  ENDCOLLECTIVE ;  /* 0x000000000000791b */ /* 0x003fe20003800000 */
.L_x_3643:
[----:B------:R-:W-:Y:S02]  /*37cc0*/  IMAD.MOV.U32 R13, RZ, RZ, R107 ;  /* 0x000000ffff0d7224 */ /* 0x000fe400078e006b */
[----:B------:R-:W-:-:S07]  /*37cd0*/  IMAD.MOV.U32 R110, RZ, RZ, R14 ;  /* 0x000000ffff6e7224 */ /* 0x000fce00078e000e */
[----:B------:R-:W-:Y:S05]  /*37ce0*/  WARPSYNC.COLLECTIVE R15, `(.L_x_3644) ;  /* 0x000000000f087348 */ /* 0x000fea0003c00000 */
[----:B------:R0:W1:Y:S02]  /*37cf0*/  SHFL.IDX P6, R14, R13, R12, R11 ;  /* 0x0000000c0d0e7389 */ /* 0x00006400000c000b */
[----:B01----:R-:W-:Y:S01]  /*37d00*/  ENDCOLLECTIVE ;  /* 0x000000000000791b */ /* 0x003fe20003800000 */
.L_x_3644:
        /* <DEDUP_REMOVED lines=8> */
.L_x_3645:
[----:B------:R-:W-:Y:S02]  /*37d90*/  SEL R78, R106, R103, P0 ;  /* 0x000000676a4e7207 */ /* 0x000fe40000000000 */
[----:B------:R-:W-:Y:S01]  /*37da0*/  SEL R103, R103, R106, P0 ;  /* 0x0000006a67677207 */ /* 0x000fe20000000000 */
[----:B------:R-:W-:Y:S02]  /*37db0*/  IMAD.MOV.U32 R13, RZ, RZ, R111 ;  /* 0x000000ffff0d7224 */ /* 0x000fe400078e006f */
[----:B------:R-:W-:-:S07]  /*37dc0*/  IMAD.MOV.U32 R114, RZ, RZ, R14 ;  /* 0x000000ffff727224 */ /* 0x000fce00078e000e */
[----:B------:R-:W-:Y:S05]  /*37dd0*/  WARPSYNC.COLLECTIVE R15, `(.L_x_3646) ;  /* 0x000000000f087348 */ /* 0x000fea0003c00000 */
[----:B------:R0:W1:Y:S02]  /*37de0*/  SHFL.IDX P6, R14, R13, R12, R11 ;  /* 0x0000000c0d0e7389 */ /* 0x00006400000c000b */
[----:B01----:R-:W-:Y:S01]  /*37df0*/  ENDCOLLECTIVE ;  /* 0x000000000000791b */ /* 0x003fe20003800000 */
.L_x_3646:
[----:B------:R-:W-:Y:S01]  /*37e00*/  IMAD.MOV.U32 R13, RZ, RZ, R118 ;  /* 0x000000ffff0d7224 */ /* 0x000fe200078e0076 */
[----:B------:R-:W-:Y:S01]  /*37e10*/  MOV R12, R2 ;  /* 0x00000002000c7202 */ /* 0x000fe20000000f00 */
[----:B------:R-:W-:-:S07]  /*37e20*/  IMAD.MOV.U32 R111, RZ, RZ, R14 ;  /* 0x000000ffff6f7224 */ /* 0x000fce00078e000e */
[----:B------:R-:W-:Y:S05]  /*37e30*/  WARPSYNC.COLLECTIVE R15, `(.L_x_3647) ;  /* 0x000000000f087348 */ /* 0x000fea0003c00000 */
[----:B------:R0:W1:Y:S02]  /*37e40*/  SHFL.IDX P6, R14, R13, R12, R11 ;  /* 0x0000000c0d0e7389 */ /* 0x00006400000c000b */
[----:B01----:R-:W-:Y:S01]  /*37e50*/  ENDCOLLECTIVE ;  /* 0x000000000000791b */ /* 0x003fe20003800000 */
.L_x_3647:
[----:B------:R-:W-:Y:S02]  /*37e60*/  IMAD.MOV.U32 R13, RZ, RZ, R115 ;  /* 0x000000ffff0d7224 */ /* 0x000fe400078e0073 */
[----:B------:R-:W-:-:S07]  /*37e70*/  IMAD.MOV.U32 R118, RZ, RZ, R14 ;  /* 0x000000ffff767224 */ /* 0x000fce00078e000e */
[----:B------:R-:W-:Y:S05]  /*37e80*/  WARPSYNC.COLLECTIVE R15, `(.L_x_3648) ;  /* 0x000000000f087348 */ /* 0x000fea0003c00000 */
[----:B------:R0:W1:Y:S02]  /*37e90*/  SHFL.IDX P6, R14, R13, R12, R11 ;  /* 0x0000000c0d0e7389 */ /* 0x00006400000c000b */
[----:B01----:R-:W-:Y:S01]  /*37ea0*/  ENDCOLLECTIVE ;  /* 0x000000000000791b */ /* 0x003fe20003800000 */
.L_x_3648:
        /* <DEDUP_REMOVED lines=8> */
.L_x_3649:
[----:B------:R-:W-:Y:S02]  /*37f30*/  SEL R82, R111, R107, P0 ;  /* 0x0000006b6f527207 */ /* 0x000fe40000000000 */
[----:B------:R-:W-:Y:S01]  /*37f40*/  SEL R107, R107, R111, P0 ;  /* 0x0000006f6b6b7207 */ /* 0x000fe20000000000 */
[----:B------:R-:W-:Y:S01]  /*37f50*/  IMAD.MOV.U32 R13, RZ, RZ, R119 ;  /* 0x000000ffff0d7224 */ /* 0x000fe200078e0077 */
[----:B------:R-:W-:-:S07]  /*37f60*/  MOV R122, R14 ;  /* 0x0000000e007a7202 */ /* 0x000fce0000000f00 */
[----:B------:R-:W-:Y:S05]  /*37f70*/  WARPSYNC.COLLECTIVE R15, `(.L_x_3650) ;  /* 0x000000000f087348 */ /* 0x000fea0003c00000 */
[----:B------:R0:W1:Y:S02]  /*37f80*/  SHFL.IDX P6, R14, R13, R12, R11 ;  /* 0x0000000c0d0e7389 */ /* 0x00006400000c000b */
[----:B01----:R-:W-:Y:S01]  /*37f90*/  ENDCOLLECTIVE ;  /* 0x000000000000791b */ /* 0x003fe20003800000 */
.L_x_3650:
[----:B------:R-:W-:Y:S02]  /*37fa0*/  IMAD.MOV.U32 R13, RZ, RZ, R126 ;  /* 0x000000ffff0d7224 */ /* 0x000fe400078e007e */
[----:B------:R-:W-:Y:S02]  /*37fb0*/  IMAD.MOV.U32 R12, RZ, RZ, R2 ;  /* 0x000000ffff0c7224 */ /* 0x000fe400078e0002 */
[----:B------:R-:W-:-:S07]  /*37fc0*/  IMAD.MOV.U32 R119, RZ, RZ, R14 ;  /* 0x000000ffff777224 */ /* 0x000fce00078e000e */
[----:B------:R-:W-:Y:S05]  /*37fd0*/  WARPSYNC.COLLECTIVE R15, `(.L_x_3651) ;  /* 0x000000000f087348 */ /* 0x000fea0003c00000 */
[----:B------:R0:W1:Y:S02]  /*37fe0*/  SHFL.IDX P6, R14, R13, R12, R11 ;  /* 0x0000000c0d0e7389 */ /* 0x00006400000c000b */
[----:B01----:R-:W-:Y:S01]  /*37ff0*/  ENDCOLLECTIVE ;  /* 0x000000000000791b */ /* 0x003fe20003800000 */
.L_x_3651:
[----:B------:R-:W-:Y:S01]  /*38000*/  MOV R13, R123 ;  /* 0x0000007b000d7202 */ /* 0x000fe20000000f00 */
[----:B------:R-:W-:-:S07]  /*38010*/  IMAD.MOV.U32 R126, RZ, RZ, R14 ;  /* 0x000000ffff7e7224 */ /* 0x000fce00078e000e */
[----:B------:R-:W-:Y:S05]  /*38020*/  WARPSYNC.COLLECTIVE R15, `(.L_x_3652) ;  /* 0x000000000f087348 */ /* 0x000fea0003c00000 */
[----:B------:R0:W1:Y:S02]  /*38030*/  SHFL.IDX P6, R14, R13, R12, R11 ;  /* 0x0000000c0d0e7389 */ /* 0x00006400000c000b */
[----:B01----:R-:W-:Y:S01]  /*38040*/  ENDCOLLECTIVE ;  /* 0x000000000000791b */ /* 0x003fe20003800000 */
.L_x_3652:
        /* <DEDUP_REMOVED lines=8> */
.L_x_3653:
[----:B------:R-:W-:Y:S02]  /*380d0*/  SEL R86, R119, R115, P0 ;  /* 0x0000007377567207 */ /* 0x000fe40000000000 */
[----:B------:R-:W-:Y:S01]  /*380e0*/  SEL R115, R115, R119, P0 ;  /* 0x0000007773737207 */ /* 0x000fe20000000000 */
[----:B------:R-:W-:Y:S02]  /*380f0*/  IMAD.MOV.U32 R13, RZ, RZ, R127 ;  /* 0x000000ffff0d7224 */ /* 0x000fe400078e007f */
[----:B------:R-:W-:-:S07]  /*38100*/  IMAD.MOV.U32 R125, RZ, RZ, R14 ;  /* 0x000000ffff7d7224 */ /* 0x000fce00078e000e */
[----:B------:R-:W-:Y:S05]  /*38110*/  WARPSYNC.COLLECTIVE R15, `(.L_x_3654) ;  /* 0x000000000f087348 */ /* 0x000fea0003c00000 */
[----:B------:R0:W1:Y:S02]  /*38120*/  SHFL.IDX P6, R14, R13, R12, R11 ;  /* 0x0000000c0d0e7389 */ /* 0x00006400000c000b */
[----:B01----:R-:W-:Y:S01]  /*38130*/  ENDCOLLECTIVE ;  /* 0x000000000000791b */ /* 0x003fe20003800000 */
.L_x_3654:
[----:B------:R-:W-:Y:S02]  /*38140*/  IMAD.MOV.U32 R13, RZ, RZ, R134 ;  /* 0x000000ffff0d7224 */ /* 0x000fe400078e0086 */
[----:B------:R-:W-:Y:S01]  /*38150*/  IMAD.MOV.U32 R12, RZ, RZ, R2 ;  /* 0x000000ffff0c7224 */ /* 0x000fe200078e0002 */
[----:B------:R-:W-:-:S07]  /*38160*/  MOV R123, R14 ;  /* 0x0000000e007b7202 */ /* 0x000fce0000000f00 */
[----:B------:R-:W-:Y:S05]  /*38170*/  WARPSYNC.COLLECTIVE R15, `(.L_x_3655) ;  /* 0x000000000f087348 */ /* 0x000fea0003c00000 */
[----:B------:R0:W1:Y:S02]  /*38180*/  SHFL.IDX P6, R14, R13, R12, R11 ;  /* 0x0000000c0d0e7389 */ /* 0x00006400000c000b */
[----:B01----:R-:W-:Y:S01]  /*38190*/  ENDCOLLECTIVE ;  /* 0x000000000000791b */ /* 0x003fe20003800000 */
.L_x_3655:
[----:B------:R-:W-:Y:S02]  /*381a0*/  IMAD.MOV.U32 R13, RZ, RZ, R130 ;  /* 0x000000ffff0d7224 */ /* 0x000fe400078e0082 */
[----:B------:R-:W-:-:S07]  /*381b0*/  IMAD.MOV.U32 R134, RZ, RZ, R14 ;  /* 0x000000ffff867224 */ /* 0x000fce00078e000e */
[----:B------:R-:W-:Y:S05]  /*381c0*/  WARPSYNC.COLLECTIVE R15, `(.L_x_3656) ;  /* 0x000000000f087348 */ /* 0x000fea0003c00000 */
[----:B------:R0:W1:Y:S02]  /*381d0*/  SHFL.IDX P6, R14, R13, R12, R11 ;  /* 0x0000000c0d0e7389 */ /* 0x00006400000c000b */
[----:B01----:R-:W-:Y:S01]  /*381e0*/  ENDCOLLECTIVE ;  /* 0x000000000000791b */ /* 0x003fe20003800000 */
.L_x_3656:
        /* <DEDUP_REMOVED lines=8> */
.L_x_3657:
[----:B------:R-:W-:Y:S02]  /*38270*/  SEL R90, R123, R127, P0 ;  /* 0x0000007f7b5a7207 */ /* 0x000fe40000000000 */
[----:B------:R-:W-:Y:S01]  /*38280*/  SEL R123, R127, R123, P0 ;  /* 0x0000007b7f7b7207 */ /* 0x000fe20000000000 */
[----:B------:R-:W-:Y:S02]  /*38290*/  IMAD.MOV.U32 R13, RZ, RZ, R133 ;  /* 0x000000ffff0d7224 */ /* 0x000fe400078e0085 */
[----:B------:R-:W-:-:S07]  /*382a0*/  IMAD.MOV.U32 R131, RZ, RZ, R14 ;  /* 0x000000ffff837224 */ /* 0x000fce00078e000e */
[----:B------:R-:W-:Y:S05]  /*382b0*/  WARPSYNC.COLLECTIVE R15, `(.L_x_3658) ;  /* 0x000000000f087348 */ /* 0x000fea0003c00000 */
[----:B------:R0:W1:Y:S02]  /*382c0*/  SHFL.IDX P6, R14, R13, R12, R11 ;  /* 0x0000000c0d0e7389 */ /* 0x00006400000c000b */
[----:B01----:R-:W-:Y:S01]  /*382d0*/  ENDCOLLECTIVE ;  /* 0x000000000000791b */ /* 0x003fe20003800000 */
.L_x_3658:
[----:B------:R-:W-:Y:S01]  /*382e0*/  IMAD.MOV.U32 R13, RZ, RZ, R142 ;  /* 0x000000ffff0d7224 */ /* 0x000fe200078e008e */
[----:B------:R-:W-:Y:S01]  /*382f0*/  MOV R12, R2 ;  /* 0x00000002000c7202 */ /* 0x000fe20000000f00 */
[----:B------:R-:W-:-:S07]  /*38300*/  IMAD.MOV.U32 R130, RZ, RZ, R14 ;  /* 0x000000ffff827224 */ /* 0x000fce00078e000e */
[----:B------:R-:W-:Y:S05]  /*38310*/  WARPSYNC.COLLECTIVE R15, `(.L_x_3659) ;  /* 0x000000000f087348 */ /* 0x000fea0003c00000 */
[----:B------:R0:W1:Y:S02]  /*38320*/  SHFL.IDX P6, R14, R13, R12, R11 ;  /* 0x0000000c0d0e7389 */ /* 0x00006400000c000b */
[----:B01----:R-:W-:Y:S01]  /*38330*/  ENDCOLLECTIVE ;  /* 0x000000000000791b */ /* 0x003fe20003800000 */
.L_x_3659:
[----:B------:R-:W-:Y:S02]  /*38340*/  IMAD.MOV.U32 R13, RZ, RZ, R138 ;  /* 0x000000ffff0d7224 */ /* 0x000fe400078e008a */
[----:B------:R-:W-:-:S07]  /*38350*/  IMAD.MOV.U32 R142, RZ, RZ, R14 ;  /* 0x000000ffff8e7224 */ /* 0x000fce00078e000e */
[----:B------:R-:W-:Y:S05]  /*38360*/  WARPSYNC.COLLECTIVE R15, `(.L_x_3660) ;  /* 0x000000000f087348 */ /* 0x000fea0003c00000 */
[----:B------:R0:W1:Y:S02]  /*38370*/  SHFL.IDX P6, R14, R13, R12, R11 ;  /* 0x0000000c0d0e7389 */ /* 0x00006400000c000b */
[----:B01----:R-:W-:Y:S01]  /*38380*/  ENDCOLLECTIVE ;  /* 0x000000000000791b */ /* 0x003fe20003800000 */
.L_x_3660:
        /* <DEDUP_REMOVED lines=8> */
.L_x_3661:
[----:B------:R-:W-:Y:S02]  /*38410*/  SEL R96, R130, R129, P0 ;  /* 0x0000008182607207 */ /* 0x000fe40000000000 */
[----:B------:R-:W-:Y:S01]  /*38420*/  SEL R129, R129, R130, P0 ;  /* 0x0000008281817207 */ /* 0x000fe20000000000 */
[----:B------:R-:W-:Y:S01]  /*38430*/  IMAD.MOV.U32 R13, RZ, RZ, R208 ;  /* 0x000000ffff0d7224 */ /* 0x000fe200078e00d0 */
[----:B------:R-:W-:-:S07]  /*38440*/  MOV R95, R14 ;  /* 0x0000000e005f7202 */ /* 0x000fce0000000f00 */
[----:B------:R-:W-:Y:S05]  /*38450*/  WARPSYNC.COLLECTIVE R15, `(.L_x_3662) ;  /* 0x000000000f087348 */ /* 0x000fea0003c00000 */
[----:B------:R0:W1:Y:S02]  /*38460*/  SHFL.IDX P6, R14, R13, R12, R11 ;  /* 0x0000000c0d0e7389 */ /* 0x00006400000c000b */
[----:B01----:R-:W-:Y:S01]  /*38470*/  ENDCOLLECTIVE ;  /* 0x000000000000791b */ /* 0x003fe20003800000 */
.L_x_3662:
[----:B------:R-:W-:Y:S02]  /*38480*/  IMAD.MOV.U32 R13, RZ, RZ, R150 ;  /* 0x000000ffff0d7224 */ /* 0x000fe400078e0096 */
[----:B------:R-:W-:Y:S02]  /*38490*/  IMAD.MOV.U32 R12, RZ, RZ, R2 ;  /* 0x000000ffff0c7224 */ /* 0x000fe400078e0002 */
[----:B------:R-:W-:-:S07]  /*384a0*/  IMAD.MOV.U32 R63, RZ, RZ, R14 ;  /* 0x000000ffff3f7224 */ /* 0x000fce00078e000e */
[----:B------:R-:W-:Y:S05]  /*384b0*/  WARPSYNC.COLLECTIVE R15, `(.L_x_3663) ;  /* 0x000000000f087348 */ /* 0x000fea0003c00000 */
[----:B------:R0:W1:Y:S02]  /*384c0*/  SHFL.IDX P6, R14, R13, R12, R11 ;  /* 0x0000000c0d0e7389 */ /* 0x00006400000c000b */
[----:B01----:R-:W-:Y:S01]  /*384d0*/  ENDCOLLECTIVE ;  /* 0x000000000000791b */ /* 0x003fe20003800000 */
.L_x_3663:
[----:B------:R-:W-:Y:S01]  /*384e0*/  MOV R13, R209 ;  /* 0x000000d1000d7202 */ /* 0x000fe20000000f00 */
[----:B------:R-:W-:-:S07]  /*384f0*/  IMAD.MOV.U32 R150, RZ, RZ, R14 ;  /* 0x000000ffff967224 */ /* 0x000fce00078e000e */
[----:B------:R-:W-:Y:S05]  /*38500*/  WARPSYNC.COLLECTIVE R15, `(.L_x_3664) ;  /* 0x000000000f087348 */ /* 0x000fea0003c00000 */
[----:B------:R0:W1:Y:S02]  /*38510*/  SHFL.IDX P6, R14, R13, R12, R11 ;  /* 0x0000000c0d0e7389 */ /* 0x00006400000c000b */
[----:B01----:R-:W-:Y:S01]  /*38520*/  ENDCOLLECTIVE ;  /* 0x000000000000791b */ /* 0x003fe20003800000 */
.L_x_3664:
[----:B------:R-:W-:Y:S02]  /*38530*/  IMAD.MOV.U32 R11, RZ, RZ, RZ ;  /* 0x000000ffff0b7224 */ /* 0x000fe400078e00ff */
[----:B------:R-:W-:Y:S01]  /*38540*/  IMAD.MOV.U32 R0, RZ, RZ, R14 ;  /* 0x000000ffff007224 */ /* 0x000fe200078e000e */
[----:B------:R-:W-:Y:S06]  /*38550*/  BRA `(.L_x_3665) ;  /* 0xfffffeb400b47947 */ /* 0x000fec000383ffff */
.L_x_3265:
[----:B------:R-:W-:Y:S01]  /*38560*/  IMAD.MOV.U32 R13, RZ, RZ, R32 ;  /* 0x000000ffff0d7224 */ /* 0x000fe200078e0020 */
[----:B------:R-:W-:Y:S01]  /*38570*/  MOV R15, 0xffffffff ;  /* 0xffffffff000f7802 */ /* 0x000fe20000000f00 */
[----:B------:R-:W-:Y:S02]  /*38580*/  IMAD.MOV.U32 R12, RZ, RZ, RZ ;  /* 0x000000ffff0c7224 */ /* 0x000fe400078e00ff */
[----:B------:R-:W-:-:S07]  /*38590*/  IMAD.MOV.U32 R11, RZ, RZ, 0x181f ;  /* 0x0000181fff0b7424 */ /* 0x000fce00078e00ff */
[----:B-----5:R-:W-:Y:S05]  /*385a0*/  WARPSYNC.COLLECTIVE R15, `(.L_x_3666) ;  /* 0x000000000f087348 */ /* 0x020fea0003c00000 */
[----:B------:R0:W1:Y:S02]  /*385b0*/  SHFL.IDX P6, R14, R13, R12, R11 ;  /* 0x0000000c0d0e7389 */ /* 0x00006400000c000b */
[----:B01---5:R-:W-:Y:S01]  /*385c0*/  ENDCOLLECTIVE ;  /* 0x000000000000791b */ /* 0x023fe20003800000 */
.L_x_3666:
[----:B------:R-:W-:Y:S02]  /*385d0*/  IMAD.MOV.U32 R13, RZ, RZ, R20 ;  /* 0x000000ffff0d7224 */ /* 0x000fe400078e0014 */
[----:B------:R-:W-:-:S07]  /*385e0*/  IMAD.MOV.U32 R21, RZ, RZ, R14 ;  /* 0x000000ffff157224 */ /* 0x000fce00078e000e */
[----:B------:R-:W-:Y:S05]  /*385f0*/  WARPSYNC.COLLECTIVE R15, `(.L_x_3667) ;  /* 0x000000000f087348 */ /* 0x000fea0003c00000 */
[----:B------:R0:W1:Y:S02]  /*38600*/  SHFL.IDX P6, R14, R13, R12, R11 ;  /* 0x0000000c0d0e7389 */ /* 0x00006400000c000b */
[----:B01----:R-:W-:Y:S01]  /*38610*/  ENDCOLLECTIVE ;  /* 0x000000000000791b */ /* 0x003fe20003800000 */
.L_x_3667:
[----:B------:R-:W-:Y:S05]  /*38620*/  BRA `(.L_x_3668) ;  /* 0xfffffec800c47947 */ /* 0x000fea000383ffff */
.L_x_3268:
        /* <DEDUP_REMOVED lines=8> */
.L_x_3670:
[----:B------:R-:W-:Y:S05]  /*386b0*/  BSYNC B1 ;  /* 0x0000000000017941 */ /* 0x000fea0003800000 */
.L_x_3669:
        /* <DEDUP_REMOVED lines=8> */
.L_x_3671:
[----:B------:R-:W-:Y:S05]  /*38740*/  BRA `(.L_x_3672) ;  /* 0xfffffec800f47947 */ /* 0x000fea000383ffff */
.L_x_3271:
[----:B------:R-:W-:Y:S01]  /*38750*/  BSSY B1, `(.L_x_3673) ;  /* 0x0000008000017945 */ /* 0x000fe20003800000 */
[----:B------:R-:W-:Y:S01]  /*38760*/  MOV R13, R32 ;  /* 0x00000020000d7202 */ /* 0x000fe20000000f00 */
[----:B------:R-:W-:Y:S02]  /*38770*/  IMAD.MOV.U32 R12, RZ, RZ, 0x2 ;  /* 0x00000002ff0c7424 */ /* 0x000fe400078e00ff */
[----:B------:R-:W-:Y:S02]  /*38780*/  IMAD.MOV.U32 R11, RZ, RZ, 0x181f ;  /* 0x0000181fff0b7424 */ /* 0x000fe400078e00ff */
[----:B------:R-:W-:-:S07]  /*38790*/  IMAD.MOV.U32 R15, RZ, RZ, -0x1 ;  /* 0xffffffffff0f7424 */ /* 0x000fce00078e00ff */
[----:B0123-5:R-:W-:Y:S05]  /*387a0*/  WARPSYNC.COLLECTIVE R15, `(.L_x_3674) ;  /* 0x000000000f087348 */ /* 0x02ffea0003c00000 */
[----:B--2---:R2:W4:Y:S02]  /*387b0*/  SHFL.IDX P6, R14, R13, R12, R11 ;  /* 0x0000000c0d0e7389 */ /* 0x00452400000c000b */
[----:B012345:R-:W-:Y:S01]  /*387c0*/  ENDCOLLECTIVE ;  /* 0x000000000000791b */ /* 0x03ffe20003800000 */
.L_x_3674:
[----:B------:R-:W-:Y:S05]  /*387d0*/  BSYNC B1 ;  /* 0x0000000000017941 */ /* 0x000fea0003800000 */
.L_x_3673:
        /* <DEDUP_REMOVED lines=8> */
.L_x_3675:
[----:B------:R-:W-:Y:S05]  /*38860*/  BRA `(.L_x_3676) ;  /* 0xfffffecc00287947 */ /* 0x000fea000383ffff */
.L_x_3274:
        /* <DEDUP_REMOVED lines=8> */
.L_x_3678:
[----:B------:R-:W-:Y:S05]  /*388f0*/  BSYNC B1 ;  /* 0x0000000000017941 */ /* 0x000fea0003800000 */
.L_x_3677:
        /* <DEDUP_REMOVED lines=8> */
.L_x_3679:
[----:B------:R-:W-:Y:S05]  /*38980*/  BRA `(.L_x_3680) ;  /* 0xfffffecc005c7947 */ /* 0x000fea000383ffff */
.L_x_3276:
[----:B------:R-:W-:Y:S01]  /*38990*/  MOV R13, R41 ;  /* 0x00000029000d7202 */ /* 0x000fe20000000f00 */
[----:B------:R-:W-:Y:S02]  /*389a0*/  IMAD.MOV.U32 R12, RZ, RZ, RZ ;  /* 0x000000ffff0c7224 */ /* 0x000fe400078e00ff */
[----:B------:R-:W-:Y:S02]  /*389b0*/  IMAD.MOV.U32 R11, RZ, RZ, 0x1c1f ;  /* 0x00001c1fff0b7424 */ /* 0x000fe400078e00ff */
[----:B------:R-:W-:-:S07]  /*389c0*/  IMAD.MOV.U32 R15, RZ, RZ, -0x1 ;  /* 0xffffffffff0f7424 */ /* 0x000fce00078e00ff */
[----:B------:R-:W-:Y:S05]  /*389d0*/  WARPSYNC.COLLECTIVE R15, `(.L_x_3681) ;  /* 0x000000000f087348 */ /* 0x000fea0003c00000 */
[----:B------:R0:W1:Y:S02]  /*389e0*/  SHFL.IDX P6, R14, R13, R12, R11 ;  /* 0x0000000c0d0e7389 */ /* 0x00006400000c000b */
[----:B01----:R-:W-:Y:S01]  /*389f0*/  ENDCOLLECTIVE ;  /* 0x000000000000791b */ /* 0x003fe20003800000 */
.L_x_3681:
[----:B------:R-:W-:Y:S02]  /*38a00*/  IMAD.MOV.U32 R13, RZ, RZ, R40 ;  /* 0x000000ffff0d7224 */ /* 0x000fe400078e0028 */
[----:B------:R-:W-:-:S07]  /*38a10*/  IMAD.MOV.U32 R42, RZ, RZ, R14 ;  /* 0x000000ffff2a7224 */ /* 0x000fce00078e000e */
[----:B------:R-:W-:Y:S05]  /*38a20*/  WARPSYNC.COLLECTIVE R15, `(.L_x_3682) ;  /* 0x000000000f087348 */ /* 0x000fea0003c00000 */
[----:B------:R0:W1:Y:S02]  /*38a30*/  SHFL.IDX P6, R14, R13, R12, R11 ;  /* 0x0000000c0d0e7389 */ /* 0x00006400000c000b */
[----:B01----:R-:W-:Y:S01]  /*38a40*/  ENDCOLLECTIVE ;  /* 0x000000000000791b */ /* 0x003fe20003800000 */
.L_x_3682:
[----:B------:R-:W-:Y:S01]  /*38a50*/  MOV R11, R14 ;  /* 0x0000000e000b7202 */ /* 0x000fe20000000f00 */
[----:B------:R-:W-:Y:S06]  /*38a60*/  BRA `(.L_x_3683) ;  /* 0xfffffed000487947 */ /* 0x000fec000383ffff */
.L_x_3279:
[----:B------:R-:W-:Y:S01]  /*38a70*/  BSSY B1, `(.L_x_3684) ;  /* 0x0000008000017945 */ /* 0x000fe20003800000 */
[----:B------:R-:W-:Y:S02]  /*38a80*/  IMAD.MOV.U32 R13, RZ, RZ, R41 ;  /* 0x000000ffff0d7224 */ /* 0x000fe400078e0029 */
[----:B------:R-:W-:Y:S02]  /*38a90*/  IMAD.MOV.U32 R12, RZ, RZ, 0x1 ;  /* 0x00000001ff0c7424 */ /* 0x000fe400078e00ff */
[----:B--2---:R-:W-:Y:S02]  /*38aa0*/  IMAD.MOV.U32 R11, RZ, RZ, 0x1c1f ;  /* 0x00001c1fff0b7424 */ /* 0x004fe400078e00ff */
[----:B------:R-:W-:-:S07]  /*38ab0*/  IMAD.MOV.U32 R15, RZ, RZ, -0x1 ;  /* 0xffffffffff0f7424 */ /* 0x000fce00078e00ff */
[----:B01-3--:R-:W-:Y:S05]  /*38ac0*/  WARPSYNC.COLLECTIVE R15, `(.L_x_3685) ;  /* 0x000000000f087348 */ /* 0x00bfea0003c00000 */
[----:B------:R2:W4:Y:S02]  /*38ad0*/  SHFL.IDX P6, R14, R13, R12, R11 ;  /* 0x0000000c0d0e7389 */ /* 0x00052400000c000b */
[----:B01234-:R-:W-:Y:S01]  /*38ae0*/  ENDCOLLECTIVE ;  /* 0x000000000000791b */ /* 0x01ffe20003800000 */
.L_x_3685:
[----:B------:R-:W-:Y:S05]  /*38af0*/  BSYNC B1 ;  /* 0x0000000000017941 */ /* 0x000fea0003800000 */
.L_x_3684:
        /* <DEDUP_REMOVED lines=8> */
.L_x_3686:
[----:B------:R-:W-:Y:S01]  /*38b80*/  IMAD.MOV.U32 R40, RZ, RZ, R14 ;  /* 0x000000ffff287224 */ /* 0x000fe200078e000e */
[----:B------:R-:W-:Y:S06]  /*38b90*/  BRA `(.L_x_3687) ;  /* 0xfffffee000087947 */ /* 0x000fec000383ffff */
.L_x_3283:
[----:B------:R-:W-:Y:S01]  /*38ba0*/  IMAD.MOV.U32 R13, RZ, RZ, R2 ;  /* 0x000000ffff0d7224 */ /* 0x000fe200078e0002 */
[----:B------:R-:W-:Y:S01]  /*38bb0*/  MOV R12, RZ ;  /* 0x000000ff000c7202 */ /* 0x000fe20000000f00 */
[----:B------:R-:W-:Y:S02]  /*38bc0*/  IMAD.MOV.U32 R11, RZ, RZ, 0x181f ;  /* 0x0000181fff0b7424 */ /* 0x000fe400078e00ff */
[----:B------:R-:W-:-:S07]  /*38bd0*/  IMAD.MOV.U32 R15, RZ, RZ, -0x1 ;  /* 0xffffffffff0f7424 */ /* 0x000fce00078e00ff */
[----:B------:R-:W-:Y:S05]  /*38be0*/  WARPSYNC.COLLECTIVE R15, `(.L_x_3688) ;  /* 0x000000000f087348 */ /* 0x000fea0003c00000 */
[----:B------:R0:W1:Y:S02]  /*38bf0*/  SHFL.IDX P6, R14, R13, R12, R11 ;  /* 0x0000000c0d0e7389 */ /* 0x00006400000c000b */
[----:B01----:R-:W-:Y:S01]  /*38c00*/  ENDCOLLECTIVE ;  /* 0x000000000000791b */ /* 0x003fe20003800000 */
.L_x_3688:
[----:B------:R-:W-:Y:S02]  /*38c10*/  IMAD.MOV.U32 R13, RZ, RZ, R0 ;  /* 0x000000ffff0d7224 */ /* 0x000fe400078e0000 */
[----:B------:R-:W-:-:S07]  /*38c20*/  IMAD.MOV.U32 R3, RZ, RZ, R14 ;  /* 0x000000ffff037224 */ /* 0x000fce00078e000e */
[----:B------:R-:W-:Y:S05]  /*38c30*/  WARPSYNC.COLLECTIVE R15, `(.L_x_3689) ;  /* 0x000000000f087348 */ /* 0x000fea0003c00000 */
[----:B------:R0:W1:Y:S02]  /*38c40*/  SHFL.IDX P6, R14, R13, R12, R11 ;  /* 0x0000000c0d0e7389 */ /* 0x00006400000c000b */
[----:B01----:R-:W-:Y:S01]  /*38c50*/  ENDCOLLECTIVE ;  /* 0x000000000000791b */ /* 0x003fe20003800000 */
.L_x_3689:
[----:B------:R-:W-:Y:S05]  /*38c60*/  BRA `(.L_x_3690) ;  /* 0xfffffefc00f07947 */ /* 0x000fea000383ffff */
.L_x_3286:
[----:B------:R-:W-:Y:S01]  /*38c70*/  BSSY B1, `(.L_x_3691) ;  /* 0x0000008000017945 */ /* 0x000fe20003800000 */
[----:B------:R-:W-:Y:S01]  /*38c80*/  IMAD.MOV.U32 R13, RZ, RZ, R2 ;  /* 0x000000ffff0d7224 */ /* 0x000fe200078e0002 */
[----:B------:R-:W-:Y:S01]  /*38c90*/  MOV R12, 0x1 ;  /* 0x00000001000c7802 */ /* 0x000fe20000000f00 */
[----:B------:R-:W-:Y:S02]  /*38ca0*/  IMAD.MOV.U32 R11, RZ, RZ, 0x181f ;  /* 0x0000181fff0b7424 */ /* 0x000fe400078e00ff */
[----:B-1----:R-:W-:-:S07]  /*38cb0*/  IMAD.MOV.U32 R15, RZ, RZ, -0x1 ;  /* 0xffffffffff0f7424 */ /* 0x002fce00078e00ff */
[----:B0-2---:R-:W-:Y:S05]  /*38cc0*/  WARPSYNC.COLLECTIVE R15, `(.L_x_3692) ;  /* 0x000000000f087348 */ /* 0x005fea0003c00000 */
[----:B--2---:R1:W2:Y:S02]  /*38cd0*/  SHFL.IDX P6, R14, R13, R12, R11 ;  /* 0x0000000c0d0e7389 */ /* 0x0042a400000c000b */
[----:B012---:R-:W-:Y:S01]  /*38ce0*/  ENDCOLLECTIVE ;  /* 0x000000000000791b */ /* 0x007fe20003800000 */
.L_x_3692:
[----:B------:R-:W-:Y:S05]  /*38cf0*/  BSYNC B1 ;  /* 0x0000000000017941 */ /* 0x000fea0003800000 */
.L_x_3691:
        /* <DEDUP_REMOVED lines=8> */
.L_x_3693:
[----:B------:R-:W-:Y:S05]  /*38d80*/  BRA `(.L_x_3694) ;  /* 0xffffff0000247947 */ /* 0x000fea000383ffff */
.L_x_3289:
[----:B------:R-:W-:Y:S01]  /*38d90*/  BSSY B1, `(.L_x_3695) ;  /* 0x0000008000017945 */ /* 0x000fe20003800000 */
[----:B------:R-:W-:Y:S02]  /*38da0*/  IMAD.MOV.U32 R13, RZ, RZ, R2 ;  /* 0x000000ffff0d7224 */ /* 0x000fe400078e0002 */
[----:B------:R-:W-:Y:S02]  /*38db0*/  IMAD.MOV.U32 R12, RZ, RZ, 0x2 ;  /* 0x00000002ff0c7424 */ /* 0x000fe400078e00ff */
[----:B------:R-:W-:Y:S02]  /*38dc0*/  IMAD.MOV.U32 R11, RZ, RZ, 0x181f ;  /* 0x0000181fff0b7424 */ /* 0x000fe400078e00ff */
[----:B--2---:R-:W-:-:S07]  /*38dd0*/  IMAD.MOV.U32 R15, RZ, RZ, -0x1 ;  /* 0xffffffffff0f7424 */ /* 0x004fce00078e00ff */
[----:B01-3--:R-:W-:Y:S05]  /*38de0*/  WARPSYNC.COLLECTIVE R15, `(.L_x_3696) ;  /* 0x000000000f087348 */ /* 0x00bfea0003c00000 */
[----:B------:R2:W4:Y:S02]  /*38df0*/  SHFL.IDX P6, R14, R13, R12, R11 ;  /* 0x0000000c0d0e7389 */ /* 0x00052400000c000b */
[----:B01234-:R-:W-:Y:S01]  /*38e00*/  ENDCOLLECTIVE ;  /* 0x000000000000791b */ /* 0x01ffe20003800000 */
.L_x_3696:
[----:B------:R-:W-:Y:S05]  /*38e10*/  BSYNC B1 ;  /* 0x0000000000017941 */ /* 0x000fea0003800000 */
.L_x_3695:
        /* <DEDUP_REMOVED lines=8> */
.L_x_3697:
[----:B------:R-:W-:Y:S05]  /*38ea0*/  BRA `(.L_x_3698) ;  /* 0xffffff0000587947 */ /* 0x000fea000383ffff */
.L_x_3292:
[----:B------:R-:W-:Y:S01]  /*38eb0*/  BSSY B1, `(.L_x_3699) ;  /* 0x0000008000017945 */ /* 0x000fe20003800000 */
[----:B------:R-:W-:Y:S01]  /*38ec0*/  IMAD.MOV.U32 R13, RZ, RZ, R2 ;  /* 0x000000ffff0d7224 */ /* 0x000fe200078e0002 */
[----:B------:R-:W-:Y:S01]  /*38ed0*/  MOV R12, 0x3 ;  /* 0x00000003000c7802 */ /* 0x000fe20000000f00 */
[----:B------:R-:W-:Y:S02]  /*38ee0*/  IMAD.MOV.U32 R11, RZ, RZ, 0x181f ;  /* 0x0000181fff0b7424 */ /* 0x000fe400078e00ff */
[----:B--2---:R-:W-:-:S07]  /*38ef0*/  IMAD.MOV.U32 R15, RZ, RZ, -0x1 ;  /* 0xffffffffff0f7424 */ /* 0x004fce00078e00ff */
[----:B01-34-:R-:W-:Y:S05]  /*38f00*/  WARPSYNC.COLLECTIVE R15, `(.L_x_3700) ;  /* 0x000000000f087348 */ /* 0x01bfea0003c00000 */
[----:B------:R2:W0:Y:S02]  /*38f10*/  SHFL.IDX P6, R14, R13, R12, R11 ;  /* 0x0000000c0d0e7389 */ /* 0x00042400000c000b */
[----:B01234-:R-:W-:Y:S01]  /*38f20*/  ENDCOLLECTIVE ;  /* 0x000000000000791b */ /* 0x01ffe20003800000 */
.L_x_3700:
[----:B------:R-:W-:Y:S05]  /*38f30*/  BSYNC B1 ;  /* 0x0000000000017941 */ /* 0x000fea0003800000 */
.L_x_3699:
        /* <DEDUP_REMOVED lines=8> */
.L_x_3701:
[----:B------:R-:W-:Y:S05]  /*38fc0*/  BRA `(.L_x_3702) ;  /* 0xffffff00008c7947 */ /* 0x000fea000383ffff */
.L_x_3310:
        /* <DEDUP_REMOVED lines=8> */
[----:B01----:R-:W-:Y:S05]  /*39050*/  WARPSYNC.COLLECTIVE R15, `(.L_x_3704) ;  /* 0x000000000f087348 */ /* 0x003fea0003c00000 */
[----:B------:R2:W3:Y:S02]  /*39060*/  SHFL.IDX P6, R14, R13, R12, R11 ;  /* 0x0000000c0d0e7389 */ /* 0x0004e400000c000b */
[----:B0123--:R-:W-:Y:S01]  /*39070*/  ENDCOLLECTIVE ;  /* 0x000000000000791b */ /* 0x00ffe20003800000 */
.L_x_3704:
[----:B------:R-:W-:Y:S05]  /*39080*/  BSYNC B1 ;  /* 0x0000000000017941 */ /* 0x000fea0003800000 */
.L_x_3703:
[----:B------:R-:W-:Y:S05]  /*39090*/  BRA `(.L_x_3705) ;  /* 0xffffff20001c7947 */ /* 0x000fea000383ffff */
.L_x_3312:
[----:B------:R-:W-:Y:S01]  /*390a0*/  BSSY B1, `(.L_x_3706) ;  /* 0x0000006000017945 */ /* 0x000fe20003800000 */
[----:B------:R-:W-:-:S07]  /*390b0*/  MOV R15, 0xffffffff ;  /* 0xffffffff000f7802 */ /* 0x000fce0000000f00 */
[----:B012---:R-:W-:Y:S05]  /*390c0*/  WARPSYNC.COLLECTIVE R15, `(.L_x_3707) ;  /* 0x000000000f0c7348 */ /* 0x007fea0003c00000 */
[----:B------:R-:W-:Y:S02]  /*390d0*/  ELECT P6, UR62, PT ;  /* 0x00000000003e782f */ /* 0x000fe400038c0000 */
[----:B------:R-:W-:Y:S01]  /*390e0*/  MOV R14, UR62 ;  /* 0x0000003e000e7c02 */ /* 0x000fe20008000f00 */
[----:B012---:R-:W-:Y:S10]  /*390f0*/  ENDCOLLECTIVE ;  /* 0x000000000000791b */ /* 0x007ff40003800000 */
.L_x_3707:
[----:B------:R-:W-:Y:S05]  /*39100*/  BSYNC B1 ;  /* 0x0000000000017941 */ /* 0x000fea0003800000 */
.L_x_3706:
[----:B------:R-:W-:Y:S05]  /*39110*/  BRA `(.L_x_3311) ;  /* 0xffffff2000147947 */ /* 0x000fea000383ffff */
.L_x_3314:
[----:B--2---:R2:W3:Y:S02]  /*39120*/  SYNCS.PHASECHK.TRANS64.TRYWAIT P0, [R22+URZ+0x38820], R6 ;  /* 0x03882006160075a7 */ /* 0x0044e4000800017f */
[----:B---3--:R-:W-:Y:S05]  /*39130*/  @!P0 NANOSLEEP.SYNCS 0x989680 ;  /* 0x009896800000895d */ /* 0x008fea0003900000 */
[----:B------:R-:W3:Y:S02]  /*39140*/  @!P0 SYNCS.PHASECHK.TRANS64 P0, [R22+URZ+0x38820], R6 ;  /* 0x03882006160085a7 */ /* 0x000ee4000800007f */
[----:B---3--:R-:W-:Y:S05]  /*39150*/  @!P0 BRA `(.L_x_3314) ;  /* 0xfffffffc00f08947 */ /* 0x008fea000383ffff */
[----:B------:R-:W-:Y:S05]  /*39160*/  BRA `(.L_x_3708) ;  /* 0xffffff2000247947 */ /* 0x000fea000383ffff */
.L_x_3318:
[----:B0-----:R0:W3:Y:S02]  /*39170*/  SYNCS.PHASECHK.TRANS64.TRYWAIT P0, [R9+URZ+0x388a0], R11 ;  /* 0x0388a00b090075a7 */ /* 0x0010e4000800017f */
[----:B---3--:R-:W-:Y:S05]  /*39180*/  @!P0 NANOSLEEP.SYNCS 0x989680 ;  /* 0x009896800000895d */ /* 0x008fea0003900000 */
[----:B------:R-:W3:Y:S02]  /*39190*/  @!P0 SYNCS.PHASECHK.TRANS64 P0, [R9+URZ+0x388a0], R11 ;  /* 0x0388a00b090085a7 */ /* 0x000ee4000800007f */
[----:B---3--:R-:W-:Y:S05]  /*391a0*/  @!P0 BRA `(.L_x_3318) ;  /* 0xfffffffc00f08947 */ /* 0x008fea000383ffff */
[----:B------:R-:W-:Y:S05]  /*391b0*/  BRA `(.L_x_3709) ;  /* 0xffffff20003c7947 */ /* 0x000fea000383ffff */
.L_x_3324:
[----:B-1----:R1:W2:Y:S02]  /*391c0*/  SYNCS.PHASECHK.TRANS64.TRYWAIT P0, [R9+URZ+0x388c0], R11 ;  /* 0x0388c00b090075a7 */ /* 0x0022a4000800017f */
[----:B--2---:R-:W-:Y:S05]  /*391d0*/  @!P0 NANOSLEEP.SYNCS 0x989680 ;  /* 0x009896800000895d */ /* 0x004fea0003900000 */
[----:B------:R-:W2:Y:S02]  /*391e0*/  @!P0 SYNCS.PHASECHK.TRANS64 P0, [R9+URZ+0x388c0], R11 ;  /* 0x0388c00b090085a7 */ /* 0x000ea4000800007f */
[----:B--2---:R-:W-:Y:S05]  /*391f0*/  @!P0 BRA `(.L_x_3324) ;  /* 0xfffffffc00f08947 */ /* 0x004fea000383ffff */
[----:B------:R-:W-:Y:S05]  /*39200*/  BRA `(.L_x_3710) ;  /* 0xffffff2000f87947 */ /* 0x000fea000383ffff */
.L_x_3332:
[----:B0-----:R0:W1:Y:S02]  /*39210*/  SYNCS.PHASECHK.TRANS64.TRYWAIT P1, [R9+URZ+0x388a0], R8 ;  /* 0x0388a008090075a7 */ /* 0x001064000802017f */
[----:B-1----:R-:W-:Y:S05]  /*39220*/  @!P1 NANOSLEEP.SYNCS 0x989680 ;  /* 0x009896800000995d */ /* 0x002fea0003900000 */
[----:B------:R-:W1:Y:S02]  /*39230*/  @!P1 SYNCS.PHASECHK.TRANS64 P1, [R9+URZ+0x388a0], R8 ;  /* 0x0388a008090095a7 */ /* 0x000e64000802007f */
[----:B-1----:R-:W-:Y:S05]  /*39240*/  @!P1 BRA `(.L_x_3332) ;  /* 0xfffffffc00f09947 */ /* 0x002fea000383ffff */
[----:B------:R-:W-:Y:S05]  /*39250*/  BRA `(.L_x_3711) ;  /* 0xffffff2400f07947 */ /* 0x000fea000383ffff */
.L_x_3338:
[----:B-1----:R1:W2:Y:S02]  /*39260*/  SYNCS.PHASECHK.TRANS64.TRYWAIT P1, [R9+URZ+0x388c0], R8 ;  /* 0x0388c008090075a7 */ /* 0x0022a4000802017f */
[----:B--2---:R-:W-:Y:S05]  /*39270*/  @!P1 NANOSLEEP.SYNCS 0x989680 ;  /* 0x009896800000995d */ /* 0x004fea0003900000 */
[----:B------:R-:W2:Y:S02]  /*39280*/  @!P1 SYNCS.PHASECHK.TRANS64 P1, [R9+URZ+0x388c0], R8 ;  /* 0x0388c008090095a7 */ /* 0x000ea4000802007f */
[----:B--2---:R-:W-:Y:S05]  /*39290*/  @!P1 BRA `(.L_x_3338) ;  /* 0xfffffffc00f09947 */ /* 0x004fea000383ffff */
[----:B------:R-:W-:Y:S05]  /*392a0*/  BRA `(.L_x_3712) ;  /* 0xffffff2800a87947 */ /* 0x000fea000383ffff */
.L_x_3356:
[----:B0-----:R-:W0:Y:S01]  /*392b0*/  S2R R20, SR_TID.X ;  /* 0x0000000000147919 */ /* 0x001e220000002100 */
        /* <DEDUP_REMOVED lines=10> */
.L_x_3714:
[----:B------:R-:W-:Y:S05]  /*39360*/  BSYNC B0 ;  /* 0x0000000000007941 */ /* 0x000fea0003800000 */
.L_x_3713:
[----:B------:R-:W-:Y:S05]  /*39370*/  BRA `(.L_x_3715) ;  /* 0xffffff3800ac7947 */ /* 0x000fea000383ffff */
.L_x_3359:
[----:B0-----:R0:W1:Y:S02]  /*39380*/  SYNCS.PHASECHK.TRANS64.TRYWAIT P0, [R6+URZ+0x38880], R25 ;  /* 0x03888019060075a7 */ /* 0x001064000800017f */
[----:B-1----:R-:W-:Y:S05]  /*39390*/  @!P0 NANOSLEEP.SYNCS 0x989680 ;  /* 0x009896800000895d */ /* 0x002fea0003900000 */
[----:B------:R-:W1:Y:S02]  /*393a0*/  @!P0 SYNCS.PHASECHK.TRANS64 P0, [R6+URZ+0x38880], R25 ;  /* 0x03888019060085a7 */ /* 0x000e64000800007f */
[----:B-1----:R-:W-:Y:S05]  /*393b0*/  @!P0 BRA `(.L_x_3359) ;  /* 0xfffffffc00f08947 */ /* 0x002fea000383ffff */
[----:B------:R-:W-:Y:S05]  /*393c0*/  BRA `(.L_x_3716) ;  /* 0xffffff3800c87947 */ /* 0x000fea000383ffff */
.L_x_3360:
        /* <DEDUP_REMOVED lines=8> */
.L_x_3718:
[----:B------:R-:W-:Y:S05]  /*39450*/  BSYNC B0 ;  /* 0x0000000000007941 */ /* 0x000fea0003800000 */
.L_x_3717:
[----:B------:R-:W-:Y:S01]  /*39460*/  IMAD.MOV.U32 R13, RZ, RZ, R0 ;  /* 0x000000ffff0d7224 */ /* 0x000fe200078e0000 */
[----:B------:R-:W-:Y:S01]  /*39470*/  MOV R11, 0x181f ;  /* 0x0000181f000b7802 */ /* 0x000fe20000000f00 */
[----:B------:R-:W-:Y:S01]  /*39480*/  IMAD.MOV.U32 R12, RZ, RZ, RZ ;  /* 0x000000ffff0c7224 */ /* 0x000fe200078e00ff */
[----:B------:R-:W0:Y:S01]  /*39490*/  LDC R27, c[0x0][0x2f4] ;  /* 0x0000bd00ff1b7b82 */ /* 0x000e220000000800 */
[----:B------:R-:W-:Y:S01]  /*394a0*/  IMAD.MOV.U32 R15, RZ, RZ, -0x1 ;  /* 0xffffffffff0f7424 */ /* 0x000fe200078e00ff */
[----:B------:R-:W-:Y:S01]  /*394b0*/  LOP3.LUT R26, R33, 0x80, RZ, 0xfc, !PT ;  /* 0x00000080211a7812 */ /* 0x000fe200078efcff */
[----:B------:R-:W-:-:S07]  /*394c0*/  IMAD.MOV.U32 R5, RZ, RZ, R14 ;  /* 0x000000ffff057224 */ /* 0x000fce00078e000e */
[----:B0-----:R-:W-:Y:S05]  /*394d0*/  WARPSYNC.COLLECTIVE R15, `(.L_x_3719) ;  /* 0x000000000f087348 */ /* 0x001fea0003c00000 */
[----:B------:R1:W2:Y:S02]  /*394e0*/  SHFL.IDX P6, R14, R13, R12, R11 ;  /* 0x0000000c0d0e7389 */ /* 0x0002a400000c000b */
[----:B012---:R-:W-:Y:S01]  /*394f0*/  ENDCOLLECTIVE ;  /* 0x000000000000791b */ /* 0x007fe20003800000 */
.L_x_3719:
[----:B------:R-:W-:Y:S01]  /*39500*/  IMAD.MOV.U32 R13, RZ, RZ, R2 ;  /* 0x000000ffff0d7224 */ /* 0x000fe200078e0002 */
[----:B------:R-:W-:Y:S02]  /*39510*/  MOV R12, 0x1 ;  /* 0x00000001000c7802 */ /* 0x000fe40000000f00 */
[----:B------:R-:W-:Y:S01]  /*39520*/  ISETP.GE.AND P1, PT, R33, R27, PT ;  /* 0x0000001b2100720c */ /* 0x000fe20003f26270 */
[----:B------:R-:W-:-:S03]  /*39530*/  IMAD.MOV.U32 R8, RZ, RZ, R14 ;  /* 0x000000ffff087224 */ /* 0x000fc600078e000e */
[----:B------:R-:W-:-:S13]  /*39540*/  ISETP.LT.OR P2, PT, R7, 0x1, P1 ;  /* 0x000000010700780c */ /* 0x000fda0000f41670 */
[----:B------:R-:W-:Y:S05]  /*39550*/  WARPSYNC.COLLECTIVE R15, `(.L_x_3720) ;  /* 0x000000000f087348 */ /* 0x000fea0003c00000 */
[----:B------:R0:W1:Y:S02]  /*39560*/  SHFL.IDX P6, R14, R13, R12, R11 ;  /* 0x0000000c0d0e7389 */ /* 0x00006400000c000b */
[----:B01----:R-:W-:Y:S01]  /*39570*/  ENDCOLLECTIVE ;  /* 0x000000000000791b */ /* 0x003fe20003800000 */
.L_x_3720:
[----:B------:R-:W-:-:S05]  /*39580*/  IADD3 R8, P0, R33, R8, RZ ;  /* 0x0000000821087210 */ /* 0x000fca0007f1e0ff */
[----:B------:R-:W-:Y:S01]  /*39590*/  IMAD.X R9, RZ, RZ, R5, P0 ;  /* 0x000000ffff097224 */ /* 0x000fe200000e0605 */
[----:B------:R-:W-:Y:S01]  /*395a0*/  ISETP.GE.AND P0, PT, R26, R27, PT ;  /* 0x0000001b1a00720c */ /* 0x000fe20003f06270 */
[----:B------:R-:W-:Y:S01]  /*395b0*/  IMAD.IADD R5, R22, 0x1, R10 ;  /* 0x0000000116057824 */ /* 0x000fe200078e020a */
[----:B------:R-:W5:Y:S01]  /*395c0*/  LDL.LU R26, [R1] ;  /* 0x00000000011a7983 */ /* 0x000f620000300800 */
[C---:B------:R-:W-:Y:S01]  /*395d0*/  ISETP.GE.AND P3, PT, R7.reuse, 0x11, PT ;  /* 0x000000110700780c */ /* 0x040fe20003f66270 */
[----:B------:R-:W-:Y:S02]  /*395e0*/  IMAD.MOV.U32 R13, RZ, RZ, R0 ;  /* 0x000000ffff0d7224 */ /* 0x000fe400078e0000 */
[----:B------:R-:W-:Y:S01]  /*395f0*/  @!PT LDS RZ, [RZ] ;  /* 0x00000000fffff984 */ /* 0x000fe20000000800 */
[----:B------:R-:W-:Y:S01]  /*39600*/  @!PT LDS RZ, [RZ] ;  /* 0x00000000fffff984 */ /* 0x000fe20000000800 */
[----:B------:R-:W-:Y:S01]  /*39610*/  @!PT LDS RZ, [RZ] ;  /* 0x00000000fffff984 */ /* 0x000fe20000000800 */
[----:B------:R-:W-:Y:S01]  /*39620*/  LDGSTS.E.BYPASS.LTC128B.128 [R5+0x10400], desc[UR46][R8.64], !P2 ;  /* 0x1040000008057fae */ /* 0x000fe2000d101d6e */
[C---:B------:R-:W-:Y:S02]  /*39630*/  ISETP.LT.OR P2, PT, R7.reuse, 0x1, P0 ;  /* 0x000000010700780c */ /* 0x040fe40000741670 */
[----:B------:R-:W-:-:S02]  /*39640*/  ISETP.GE.AND P5, PT, R7, 0x31, PT ;  /* 0x000000310700780c */ /* 0x000fc40003fa6270 */
[----:B------:R-:W-:-:S09]  /*39650*/  ISETP.GE.AND P4, PT, R7, 0x41, PT ;  /* 0x000000410700780c */ /* 0x000fd20003f86270 */
[----:B------:R0:W-:Y:S02]  /*39660*/  LDGSTS.E.BYPASS.LTC128B.128 [R5+0x14400], desc[UR46][R8.64+0x80], !P2 ;  /* 0x1440008008057fae */ /* 0x0001e4000d101d6e */
[----:B0-----:R-:W-:-:S07]  /*39670*/  IMAD.MOV.U32 R9, RZ, RZ, R14 ;  /* 0x000000ffff097224 */ /* 0x001fce00078e000e */
[----:B-----5:R-:W-:Y:S05]  /*39680*/  WARPSYNC.COLLECTIVE R15, `(.L_x_3721) ;  /* 0x000000000f087348 */ /* 0x020fea0003c00000 */
[----:B------:R0:W1:Y:S02]  /*39690*/  SHFL.IDX P6, R14, R13, R12, R11 ;  /* 0x0000000c0d0e7389 */ /* 0x00006400000c000b */
[----:B01---5:R-:W-:Y:S01]  /*396a0*/  ENDCOLLECTIVE ;  /* 0x000000000000791b */ /* 0x023fe20003800000 */
.L_x_3721:
[----:B------:R-:W-:Y:S01]  /*396b0*/  IMAD.MOV.U32 R13, RZ, RZ, R2 ;  /* 0x000000ffff0d7224 */ /* 0x000fe200078e0002 */
[----:B------:R-:W-:Y:S01]  /*396c0*/  MOV R12, 0x2 ;  /* 0x00000002000c7802 */ /* 0x000fe20000000f00 */
[----:B------:R-:W-:-:S07]  /*396d0*/  IMAD.MOV.U32 R8, RZ, RZ, R14 ;  /* 0x000000ffff087224 */ /* 0x000fce00078e000e */
[----:B------:R-:W-:Y:S05]  /*396e0*/  WARPSYNC.COLLECTIVE R15, `(.L_x_3722) ;  /* 0x000000000f087348 */ /* 0x000fea0003c00000 */
[----:B------:R0:W1:Y:S02]  /*396f0*/  SHFL.IDX P6, R14, R13, R12, R11 ;  /* 0x0000000c0d0e7389 */ /* 0x00006400000c000b */
[----:B01----:R-:W-:Y:S01]  /*39700*/  ENDCOLLECTIVE ;  /* 0x000000000000791b */ /* 0x003fe20003800000 */
.L_x_3722:
        /* <DEDUP_REMOVED lines=14> */
.L_x_3723:
[----:B------:R-:W-:Y:S01]  /*397f0*/  IMAD.MOV.U32 R13, RZ, RZ, R2 ;  /* 0x000000ffff0d7224 */ /* 0x000fe200078e0002 */
[----:B------:R-:W-:Y:S01]  /*39800*/  MOV R12, 0x3 ;  /* 0x00000003000c7802 */ /* 0x000fe20000000f00 */
[----:B------:R-:W-:-:S07]  /*39810*/  IMAD.MOV.U32 R8, RZ, RZ, R14 ;  /* 0x000000ffff087224 */ /* 0x000fce00078e000e */
[----:B------:R-:W-:Y:S05]  /*39820*/  WARPSYNC.COLLECTIVE R15, `(.L_x_3724) ;  /* 0x000000000f087348 */ /* 0x000fea0003c00000 */
[----:B------:R0:W1:Y:S02]  /*39830*/  SHFL.IDX P6, R14, R13, R12, R11 ;  /* 0x0000000c0d0e7389 */ /* 0x00006400000c000b */
[----:B01----:R-:W-:Y:S01]  /*39840*/  ENDCOLLECTIVE ;  /* 0x000000000000791b */ /* 0x003fe20003800000 */
.L_x_3724:
        /* <DEDUP_REMOVED lines=14> */
.L_x_3725:
[----:B------:R-:W-:Y:S01]  /*39930*/  IMAD.MOV.U32 R13, RZ, RZ, R2 ;  /* 0x000000ffff0d7224 */ /* 0x000fe200078e0002 */
[----:B------:R-:W-:Y:S01]  /*39940*/  MOV R12, 0x4 ;  /* 0x00000004000c7802 */ /* 0x000fe20000000f00 */
[----:B------:R-:W-:-:S07]  /*39950*/  IMAD.MOV.U32 R8, RZ, RZ, R14 ;  /* 0x000000ffff087224 */ /* 0x000fce00078e000e */
[----:B------:R-:W-:Y:S05]  /*39960*/  WARPSYNC.COLLECTIVE R15, `(.L_x_3726) ;  /* 0x000000000f087348 */ /* 0x000fea0003c00000 */
[----:B------:R0:W1:Y:S02]  /*39970*/  SHFL.IDX P6, R14, R13, R12, R11 ;  /* 0x0000000c0d0e7389 */ /* 0x00006400000c000b */
[----:B01----:R-:W-:Y:S01]  /*39980*/  ENDCOLLECTIVE ;  /* 0x000000000000791b */ /* 0x003fe20003800000 */
.L_x_3726:
        /* <DEDUP_REMOVED lines=14> */
.L_x_3727:
[----:B------:R-:W-:Y:S01]  /*39a70*/  IMAD.MOV.U32 R13, RZ, RZ, R2 ;  /* 0x000000ffff0d7224 */ /* 0x000fe200078e0002 */
[----:B------:R-:W-:Y:S01]  /*39a80*/  MOV R12, 0x5 ;  /* 0x00000005000c7802 */ /* 0x000fe20000000f00 */
[----:B------:R-:W-:-:S07]  /*39a90*/  IMAD.MOV.U32 R8, RZ, RZ, R14 ;  /* 0x000000ffff087224 */ /* 0x000fce00078e000e */
[----:B------:R-:W-:Y:S05]  /*39aa0*/  WARPSYNC.COLLECTIVE R15, `(.L_x_3728) ;  /* 0x000000000f087348 */ /* 0x000fea0003c00000 */
[----:B------:R0:W1:Y:S02]  /*39ab0*/  SHFL.IDX P6, R14, R13, R12, R11 ;  /* 0x0000000c0d0e7389 */ /* 0x00006400000c000b */
[----:B01----:R-:W-:Y:S01]  /*39ac0*/  ENDCOLLECTIVE ;  /* 0x000000000000791b */ /* 0x003fe20003800000 */
.L_x_3728:
[----:B------:R-:W-:-:S05]  /*39ad0*/  IADD3 R8, P2, R33, R8, RZ ;  /* 0x0000000821087210 */ /* 0x000fca0007f5e0ff */
[----:B------:R-:W-:Y:S01]  /*39ae0*/  IMAD.X R9, RZ, RZ, R9, P2 ;  /* 0x000000ffff097224 */ /* 0x000fe200010e0609 */
[----:B------:R-:W-:Y:S01]  /*39af0*/  ISETP.LT.OR P2, PT, R7, 0x41, P1 ;  /* 0x000000410700780c */ /* 0x000fe20000f41670 */
[----:B------:R-:W-:Y:S01]  /*39b00*/  IMAD.MOV.U32 R13, RZ, RZ, R0 ;  /* 0x000000ffff0d7224 */ /* 0x000fe200078e0000 */
[----:B------:R-:W-:-:S04]  /*39b10*/  LOP3.LUT R26, R26, 0xffffffef, RZ, 0xc0, !PT ;  /* 0xffffffef1a1a7812 */ /* 0x000fc800078ec0ff */
[----:B------:R-:W-:Y:S02]  /*39b20*/  @P3 LOP3.LUT R26, R26, 0x10, RZ, 0xfc, !PT ;  /* 0x000000101a1a3812 */ /* 0x000fe400078efcff */
[----:B------:R-:W-:-:S05]  /*39b30*/  ISETP.GE.AND P3, PT, R7, 0x51, PT ;  /* 0x000000510700780c */ /* 0x000fca0003f66270 */
[----:B------:R-:W-:Y:S01]  /*39b40*/  @!PT LDS RZ, [RZ] ;  /* 0x00000000fffff984 */ /* 0x000fe20000000800 */
[----:B------:R-:W-:Y:S01]  /*39b50*/  @!PT LDS RZ, [RZ] ;  /* 0x00000000fffff984 */ /* 0x000fe20000000800 */
[----:B------:R-:W-:Y:S01]  /*39b60*/  @!PT LDS RZ, [RZ] ;  /* 0x00000000fffff984 */ /* 0x000fe20000000800 */
[----:B------:R-:W-:Y:S01]  /*39b70*/  LDGSTS.E.BYPASS.LTC128B.128 [R5+0x12400], desc[UR46][R8.64], !P2 ;  /* 0x1240000008057fae */ /* 0x000fe2000d101d6e */
[----:B------:R-:W-:Y:S02]  /*39b80*/  ISETP.LT.OR P2, PT, R7, 0x41, P0 ;  /* 0x000000410700780c */ /* 0x000fe40000741670 */
[----:B------:R-:W-:-:S11]  /*39b90*/  LOP3.LUT R26, R26, 0xfffffff7, RZ, 0xc0, !PT ;  /* 0xfffffff71a1a7812 */ /* 0x000fd600078ec0ff */
[----:B------:R0:W-:Y:S02]  /*39ba0*/  LDGSTS.E.BYPASS.LTC128B.128 [R5+0x16400], desc[UR46][R8.64+0x80], !P2 ;  /* 0x1640008008057fae */ /* 0x0001e4000d101d6e */
[----:B0-----:R-:W-:-:S07]  /*39bb0*/  IMAD.MOV.U32 R9, RZ, RZ, R14 ;  /* 0x000000ffff097224 */ /* 0x001fce00078e000e */
[----:B------:R-:W-:Y:S05]  /*39bc0*/  WARPSYNC.COLLECTIVE R15, `(.L_x_3729) ;  /* 0x000000000f087348 */ /* 0x000fea0003c00000 */
[----:B------:R0:W1:Y:S02]  /*39bd0*/  SHFL.IDX P6, R14, R13, R12, R11 ;  /* 0x0000000c0d0e7389 */ /* 0x00006400000c000b */
[----:B01----:R-:W-:Y:S01]  /*39be0*/  ENDCOLLECTIVE ;  /* 0x000000000000791b */ /* 0x003fe20003800000 */
.L_x_3729:
[----:B------:R-:W-:Y:S01]  /*39bf0*/  IMAD.MOV.U32 R13, RZ, RZ, R2 ;  /* 0x000000ffff0d7224 */ /* 0x000fe200078e0002 */
[----:B------:R-:W-:Y:S01]  /*39c00*/  MOV R12, 0x6 ;  /* 0x00000006000c7802 */ /* 0x000fe20000000f00 */
[----:B------:R-:W-:-:S07]  /*39c10*/  IMAD.MOV.U32 R8, RZ, RZ, R14 ;  /* 0x000000ffff087224 */ /* 0x000fce00078e000e */
[----:B------:R-:W-:Y:S05]  /*39c20*/  WARPSYNC.COLLECTIVE R15, `(.L_x_3730) ;  /* 0x000000000f087348 */ /* 0x000fea0003c00000 */
[----:B------:R0:W1:Y:S02]  /*39c30*/  SHFL.IDX P6, R14, R13, R12, R11 ;  /* 0x0000000c0d0e7389 */ /* 0x00006400000c000b */
[----:B01----:R-:W-:Y:S01]  /*39c40*/  ENDCOLLECTIVE ;  /* 0x000000000000791b */ /* 0x003fe20003800000 */
.L_x_3730:
        /* <DEDUP_REMOVED lines=14> */
.L_x_3731:
[----:B------:R-:W-:Y:S01]  /*39d30*/  IMAD.MOV.U32 R13, RZ, RZ, R2 ;  /* 0x000000ffff0d7224 */ /* 0x000fe200078e0002 */
[----:B------:R-:W-:Y:S01]  /*39d40*/  MOV R12, 0x7 ;  /* 0x00000007000c7802 */ /* 0x000fe20000000f00 */
[----:B------:R-:W-:-:S07]  /*39d50*/  IMAD.MOV.U32 R8, RZ, RZ, R14 ;  /* 0x000000ffff087224 */ /* 0x000fce00078e000e */
[----:B------:R-:W-:Y:S05]  /*39d60*/  WARPSYNC.COLLECTIVE R15, `(.L_x_3732) ;  /* 0x000000000f087348 */ /* 0x000fea0003c00000 */
[----:B------:R0:W1:Y:S02]  /*39d70*/  SHFL.IDX P6, R14, R13, R12, R11 ;  /* 0x0000000c0d0e7389 */ /* 0x00006400000c000b */
[----:B01----:R-:W-:Y:S01]  /*39d80*/  ENDCOLLECTIVE ;  /* 0x000000000000791b */ /* 0x003fe20003800000 */
.L_x_3732:
        /* <DEDUP_REMOVED lines=13> */
.L_x_3733:
[----:B------:R-:W-:Y:S01]  /*39e60*/  @!PT LDS RZ, [RZ] ;  /* 0x00000000fffff984 */ /* 0x000fe20000000800 */
[----:B------:R-:W-:Y:S01]  /*39e70*/  @!PT LDS RZ, [RZ] ;  /* 0x00000000fffff984 */ /* 0x000fe20000000800 */
[----:B------:R-:W-:Y:S01]  /*39e80*/  @!PT LDS RZ, [RZ] ;  /* 0x00000000fffff984 */ /* 0x000fe20000000800 */
[----:B------:R0:W-:Y:S01]  /*39e90*/  LDGSTS.E.BYPASS.LTC128B.128 [R5+0x17400], desc[UR46][R8.64+0x80], !P2 ;  /* 0x1740008008057fae */ /* 0x0001e2000d101d6e */
[C---:B------:R-:W-:Y:S02]  /*39ea0*/  ISETP.GE.AND P2, PT, R7.reuse, 0x21, PT ;  /* 0x000000210700780c */ /* 0x040fe40003f46270 */
[----:B------:R-:W-:Y:S01]  /*39eb0*/  ISETP.GE.AND P6, PT, R7, 0x71, PT ;  /* 0x000000710700780c */ /* 0x000fe20003fc6270 */
[----:B------:R-:W-:-:S10]  /*39ec0*/  IMAD.MOV.U32 R0, RZ, RZ, R14 ;  /* 0x000000ffff007224 */ /* 0x000fd400078e000e */
[----:B------:R-:W-:Y:S02]  /*39ed0*/  @P2 LOP3.LUT R26, R26, 0x8, RZ, 0xfc, !PT ;  /* 0x000000081a1a2812 */ /* 0x000fe400078efcff */
[----:B------:R-:W-:Y:S02]  /*39ee0*/  ISETP.GE.AND P2, PT, R7, 0x61, PT ;  /* 0x000000610700780c */ /* 0x000fe40003f46270 */
[----:B------:R-:W-:-:S04]  /*39ef0*/  LOP3.LUT R26, R26, 0xffffffbf, RZ, 0xc0, !PT ;  /* 0xffffffbf1a1a7812 */ /* 0x000fc800078ec0ff */
[----:B------:R-:W-:-:S05]  /*39f00*/  @P6 LOP3.LUT R26, R26, 0x40, RZ, 0xfc, !PT ;  /* 0x000000401a1a6812 */ /* 0x000fca00078efcff */
[----:B------:R0:W-:Y:S01]  /*39f10*/  STL [R1], R26 ;  /* 0x0000001a01007387 */ /* 0x0001e20000100800 */
[----:B------:R-:W-:Y:S05]  /*39f20*/  BRA `(.L_x_3734) ;  /* 0xffffff3400987947 */ /* 0x000fea000383ffff */
.L_x_3365:
[----:B--2---:R2:W3:Y:S02]  /*39f30*/  SYNCS.PHASECHK.TRANS64.TRYWAIT P0, [R6+URZ+0x38840], R25 ;  /* 0x03884019060075a7 */ /* 0x0044e4000800017f */
[----:B---3--:R-:W-:Y:S05]  /*39f40*/  @!P0 NANOSLEEP.SYNCS 0x989680 ;  /* 0x009896800000895d */ /* 0x008fea0003900000 */
[----:B------:R-:W3:Y:S02]  /*39f50*/  @!P0 SYNCS.PHASECHK.TRANS64 P0, [R6+URZ+0x38840], R25 ;  /* 0x03884019060085a7 */ /* 0x000ee4000800007f */
[----:B---3--:R-:W-:Y:S05]  /*39f60*/  @!P0 BRA `(.L_x_3365) ;  /* 0xfffffffc00f08947 */ /* 0x008fea000383ffff */
[----:B------:R-:W-:Y:S05]  /*39f70*/  BRA `(.L_x_3735) ;  /* 0xffffff3400f47947 */ /* 0x000fea000383ffff */
.L_x_3366:
[----:B------:R-:W-:Y:S01]  /*39f80*/  BSSY B0, `(.L_x_3736) ;  /* 0x0000008000007945 */ /* 0x000fe20003800000 */
[----:B------:R-:W-:Y:S01]  /*39f90*/  IMAD.MOV.U32 R13, RZ, RZ, R0 ;  /* 0x000000ffff0d7224 */ /* 0x000fe200078e0000 */
[----:B------:R-:W-:Y:S01]  /*39fa0*/  MOV R11, 0x181f ;  /* 0x0000181f000b7802 */ /* 0x000fe20000000f00 */
[----:B------:R-:W-:Y:S02]  /*39fb0*/  IMAD.MOV.U32 R12, RZ, RZ, RZ ;  /* 0x000000ffff0c7224 */ /* 0x000fe400078e00ff */
[----:B------:R-:W-:-:S07]  /*39fc0*/  IMAD.MOV.U32 R15, RZ, RZ, -0x1 ;  /* 0xffffffffff0f7424 */ /* 0x000fce00078e00ff */
[----:B-12--5:R-:W-:Y:S05]  /*39fd0*/  WARPSYNC.COLLECTIVE R15, `(.L_x_3737) ;  /* 0x000000000f087348 */ /* 0x026fea0003c00000 */
[----:B------:R0:W3:Y:S02]  /*39fe0*/  SHFL.IDX P6, R14, R13, R12, R11 ;  /* 0x0000000c0d0e7389 */ /* 0x0000e400000c000b */
[----:B0123-5:R-:W-:Y:S01]  /*39ff0*/  ENDCOLLECTIVE ;  /* 0x000000000000791b */ /* 0x02ffe20003800000 */
.L_x_3737:
[----:B------:R-:W-:Y:S05]  /*3a000*/  BSYNC B0 ;  /* 0x0000000000007941 */ /* 0x000fea0003800000 */
.L_x_3736:
        /* <DEDUP_REMOVED lines=8> */
.L_x_3738:
        /* <DEDUP_REMOVED lines=18> */
.L_x_3739:
[----:B------:R-:W-:Y:S01]  /*3a1b0*/  MOV R13, R4 ;  /* 0x00000004000d7202 */ /* 0x000fe20000000f00 */
[----:B------:R-:W-:-:S07]  /*3a1c0*/  IMAD.MOV.U32 R2, RZ, RZ, R14 ;  /* 0x000000ffff027224 */ /* 0x000fce00078e000e */
[----:B------:R-:W-:Y:S05]  /*3a1d0*/  WARPSYNC.COLLECTIVE R15, `(.L_x_3740) ;  /* 0x000000000f087348 */ /* 0x000fea0003c00000 */
[----:B------:R0:W1:Y:S02]  /*3a1e0*/  SHFL.IDX P6, R14, R13, R12, R11 ;  /* 0x0000000c0d0e7389 */ /* 0x00006400000c000b */
[----:B01----:R-:W-:Y:S01]  /*3a1f0*/  ENDCOLLECTIVE ;  /* 0x000000000000791b */ /* 0x003fe20003800000 */
.L_x_3740:
        /* <DEDUP_REMOVED lines=18> */
.L_x_3741:
[----:B------:R-:W-:Y:S01]  /*3a320*/  MOV R13, R4 ;  /* 0x00000004000d7202 */ /* 0x000fe20000000f00 */
[----:B------:R-:W-:-:S07]  /*3a330*/  IMAD.MOV.U32 R2, RZ, RZ, R14 ;  /* 0x000000ffff027224 */ /* 0x000fce00078e000e */
[----:B------:R-:W-:Y:S05]  /*3a340*/  WARPSYNC.COLLECTIVE R15, `(.L_x_3742) ;  /* 0x000000000f087348 */ /* 0x000fea0003c00000 */
[----:B------:R0:W1:Y:S02]  /*3a350*/  SHFL.IDX P6, R14, R13, R12, R11 ;  /* 0x0000000c0d0e7389 */ /* 0x00006400000c000b */
[----:B01----:R-:W-:Y:S01]  /*3a360*/  ENDCOLLECTIVE ;  /* 0x000000000000791b */ /* 0x003fe20003800000 */
.L_x_3742:
        /* <DEDUP_REMOVED lines=18> */
.L_x_3743:
[----:B------:R-:W-:Y:S01]  /*3a490*/  MOV R13, R4 ;  /* 0x00000004000d7202 */ /* 0x000fe20000000f00 */
[----:B------:R-:W-:-:S07]  /*3a4a0*/  IMAD.MOV.U32 R2, RZ, RZ, R14 ;  /* 0x000000ffff027224 */ /* 0x000fce00078e000e */
[----:B------:R-:W-:Y:S05]  /*3a4b0*/  WARPSYNC.COLLECTIVE R15, `(.L_x_3744) ;  /* 0x000000000f087348 */ /* 0x000fea0003c00000 */
[----:B------:R0:W1:Y:S02]  /*3a4c0*/  SHFL.IDX P6, R14, R13, R12, R11 ;  /* 0x0000000c0d0e7389 */ /* 0x00006400000c000b */
[----:B01----:R-:W-:Y:S01]  /*3a4d0*/  ENDCOLLECTIVE ;  /* 0x000000000000791b */ /* 0x003fe20003800000 */
.L_x_3744:
        /* <DEDUP_REMOVED lines=16> */
.L_x_3745:
[----:B------:R-:W-:Y:S01]  /*3a5e0*/  @!PT LDS RZ, [RZ] ;  /* 0x00000000fffff984 */ /* 0x000fe20000000800 */
[----:B------:R-:W-:Y:S01]  /*3a5f0*/  @!PT LDS RZ, [RZ] ;  /* 0x00000000fffff984 */ /* 0x000fe20000000800 */
[----:B------:R-:W-:Y:S01]  /*3a600*/  @!PT LDS RZ, [RZ] ;  /* 0x00000000fffff984 */ /* 0x000fe20000000800 */
[----:B------:R0:W-:Y:S01]  /*3a610*/  @P5 LDGSTS.E.BYPASS.LTC128B.128 [R5+0x2dc00], desc[UR46][R2.64+0x80], !P1 ;  /* 0x2dc0008002055fae */ /* 0x0001e2000c901d6e */
[----:B------:R-:W-:Y:S02]  /*3a620*/  ISETP.GE.AND P5, PT, R33, R7, PT ;  /* 0x000000072100720c */ /* 0x000fe40003fa6270 */
[----:B------:R-:W-:Y:S01]  /*3a630*/  MOV R13, R4 ;  /* 0x00000004000d7202 */ /* 0x000fe20000000f00 */
[----:B0-----:R-:W-:-:S10]  /*3a640*/  IMAD.MOV.U32 R2, RZ, RZ, R14 ;  /* 0x000000ffff027224 */ /* 0x001fd400078e000e */
[----:B------:R-:W-:Y:S05]  /*3a650*/  WARPSYNC.COLLECTIVE R15, `(.L_x_3746) ;  /* 0x000000000f087348 */ /* 0x000fea0003c00000 */
[----:B------:R0:W1:Y:S02]  /*3a660*/  SHFL.IDX P6, R14, R13, R12, R11 ;  /* 0x0000000c0d0e7389 */ /* 0x00006400000c000b */
[----:B01----:R-:W-:Y:S01]  /*3a670*/  ENDCOLLECTIVE ;  /* 0x000000000000791b */ /* 0x003fe20003800000 */
.L_x_3746:
[----:B------:R-:W-:Y:S02]  /*3a680*/  IMAD.MOV.U32 R13, RZ, RZ, R0 ;  /* 0x000000ffff0d7224 */ /* 0x000fe400078e0000 */
[----:B------:R-:W-:Y:S02]  /*3a690*/  IMAD.MOV.U32 R12, RZ, RZ, 0x5 ;  /* 0x00000005ff0c7424 */ /* 0x000fe400078e00ff */
[----:B------:R-:W-:-:S07]  /*3a6a0*/  IMAD.MOV.U32 R3, RZ, RZ, R14 ;  /* 0x000000ffff037224 */ /* 0x000fce00078e000e */
[----:B------:R-:W-:Y:S05]  /*3a6b0*/  WARPSYNC.COLLECTIVE R15, `(.L_x_3747) ;  /* 0x000000000f087348 */ /* 0x000fea0003c00000 */
[----:B------:R0:W1:Y:S02]  /*3a6c0*/  SHFL.IDX P6, R14, R13, R12, R11 ;  /* 0x0000000c0d0e7389 */ /* 0x00006400000c000b */
[----:B01----:R-:W-:Y:S01]  /*3a6d0*/  ENDCOLLECTIVE ;  /* 0x000000000000791b */ /* 0x003fe20003800000 */
.L_x_3747:
[----:B------:R-:W-:-:S05]  /*3a6e0*/  @P4 IADD3 R3, P0, R33, R3, RZ ;  /* 0x0000000321034210 */ /* 0x000fca0007f1e0ff */
[----:B------:R-:W-:-:S05]  /*3a6f0*/  @P4 IMAD.X R2, RZ, RZ, R2, P0 ;  /* 0x000000ffff024224 */ /* 0x000fca00000e0602 */
[----:B------:R-:W-:Y:S02]  /*3a700*/  @P4 LOP3.LUT R3, R3, R2, RZ, 0x3c, !PT ;  /* 0x0000000203034212 */ /* 0x000fe400078e3cff */
[----:B------:R-:W-:Y:S02]  /*3a710*/  MOV R13, R4 ;  /* 0x00000004000d7202 */ /* 0x000fe40000000f00 */
        /* <DEDUP_REMOVED lines=11> */
.L_x_3748:
[----:B------:R-:W-:Y:S02]  /*3a7d0*/  IMAD.MOV.U32 R13, RZ, RZ, R0 ;  /* 0x000000ffff0d7224 */ /* 0x000fe400078e0000 */
[----:B------:R-:W-:Y:S02]  /*3a7e0*/  IMAD.MOV.U32 R12, RZ, RZ, 0x6 ;  /* 0x00000006ff0c7424 */ /* 0x000fe400078e00ff */
[----:B------:R-:W-:-:S07]  /*3a7f0*/  IMAD.MOV.U32 R3, RZ, RZ, R14 ;  /* 0x000000ffff037224 */ /* 0x000fce00078e000e */
[----:B------:R-:W-:Y:S05]  /*3a800*/  WARPSYNC.COLLECTIVE R15, `(.L_x_3749) ;  /* 0x000000000f087348 */ /* 0x000fea0003c00000 */
[----:B------:R0:W1:Y:S02]  /*3a810*/  SHFL.IDX P6, R14, R13, R12, R11 ;  /* 0x0000000c0d0e7389 */ /* 0x00006400000c000b */
[----:B01----:R-:W-:Y:S01]  /*3a820*/  ENDCOLLECTIVE ;  /* 0x000000000000791b */ /* 0x003fe20003800000 */
.L_x_3749:
        /* <DEDUP_REMOVED lines=15> */
.L_x_3750:
[----:B------:R-:W-:Y:S02]  /*3a920*/  IMAD.MOV.U32 R13, RZ, RZ, R0 ;  /* 0x000000ffff0d7224 */ /* 0x000fe400078e0000 */
[----:B------:R-:W-:Y:S02]  /*3a930*/  IMAD.MOV.U32 R12, RZ, RZ, 0x7 ;  /* 0x00000007ff0c7424 */ /* 0x000fe400078e00ff */
[----:B------:R-:W-:-:S07]  /*3a940*/  IMAD.MOV.U32 R3, RZ, RZ, R14 ;  /* 0x000000ffff037224 */ /* 0x000fce00078e000e */
[----:B------:R-:W-:Y:S05]  /*3a950*/  WARPSYNC.COLLECTIVE R15, `(.L_x_3751) ;  /* 0x000000000f087348 */ /* 0x000fea0003c00000 */
[----:B------:R0:W1:Y:S02]  /*3a960*/  SHFL.IDX P6, R14, R13, R12, R11 ;  /* 0x0000000c0d0e7389 */ /* 0x00006400000c000b */
[----:B01----:R-:W-:Y:S01]  /*3a970*/  ENDCOLLECTIVE ;  /* 0x000000000000791b */ /* 0x003fe20003800000 */
.L_x_3751:
[----:B------:R-:W-:-:S05]  /*3a980*/  @P2 IADD3 R3, P0, R33, R3, RZ ;  /* 0x0000000321032210 */ /* 0x000fca0007f1e0ff */
[----:B------:R-:W-:-:S05]  /*3a990*/  @P2 IMAD.X R2, RZ, RZ, R2, P0 ;  /* 0x000000ffff022224 */ /* 0x000fca00000e0602 */
[----:B------:R-:W-:Y:S02]  /*3a9a0*/  @P2 LOP3.LUT R3, R3, R2, RZ, 0x3c, !PT ;  /* 0x0000000203032212 */ /* 0x000fe400078e3cff */
[----:B------:R-:W-:Y:S02]  /*3a9b0*/  MOV R13, R4 ;  /* 0x00000004000d7202 */ /* 0x000fe40000000f00 */
[----:B------:R-:W-:-:S04]  /*3a9c0*/  @P2 LOP3.LUT R2, R3, R2, RZ, 0x3c, !PT ;  /* 0x0000000203022212 */ /* 0x000fc800078e3cff */
[----:B------:R-:W-:Y:S01]  /*3a9d0*/  @P2 LOP3.LUT R3, R3, R2, RZ, 0x3c, !PT ;  /* 0x0000000203032212 */ /* 0x000fe200078e3cff */
[----:B------:R-:W-:-:S07]  /*3a9e0*/  IMAD.MOV.U32 R0, RZ, RZ, R14 ;  /* 0x000000ffff007224 */ /* 0x000fce00078e000e */
[----:B------:R-:W-:Y:S05]  /*3a9f0*/  WARPSYNC.COLLECTIVE R15, `(.L_x_3752) ;  /* 0x000000000f087348 */ /* 0x000fea0003c00000 */
[----:B------:R0:W1:Y:S02]  /*3aa00*/  SHFL.IDX P6, R14, R13, R12, R11 ;  /* 0x0000000c0d0e7389 */ /* 0x00006400000c000b */
[----:B01----:R-:W-:Y:S01]  /*3aa10*/  ENDCOLLECTIVE ;  /* 0x000000000000791b */ /* 0x003fe20003800000 */
.L_x_3752:
[----:B------:R-:W-:Y:S01]  /*3aa20*/  @!PT LDS RZ, [RZ] ;  /* 0x00000000fffff984 */ /* 0x000fe20000000800 */
[----:B------:R-:W-:Y:S01]  /*3aa30*/  @!PT LDS RZ, [RZ] ;  /* 0x00000000fffff984 */ /* 0x000fe20000000800 */
[----:B------:R-:W-:Y:S01]  /*3aa40*/  @!PT LDS RZ, [RZ] ;  /* 0x00000000fffff984 */ /* 0x000fe20000000800 */
[----:B------:R1:W-:Y:S04]  /*3aa50*/  @P2 LDGSTS.E.BYPASS.LTC128B.128 [R5+0x2b400], desc[UR46][R2.64], !P5 ;  /* 0x2b40000002052fae */ /* 0x0003e8000e901d6e */
[----:B------:R1:W-:Y:S01]  /*3aa60*/  @P2 LDGSTS.E.BYPASS.LTC128B.128 [R5+0x2f400], desc[UR46][R2.64+0x80], !P1 ;  /* 0x2f40008002052fae */ /* 0x0003e2000c901d6e */
[----:B------:R-:W-:Y:S01]  /*3aa70*/  IMAD.MOV.U32 R4, RZ, RZ, R14 ;  /* 0x000000ffff047224 */ /* 0x000fe200078e000e */
[----:B------:R-:W-:Y:S06]  /*3aa80*/  BRA `(.L_x_3753) ;  /* 0xffffff3000d07947 */ /* 0x000fec000383ffff */
.L_x_3371:
[----:B------:R-:W-:Y:S02]  /*3aa90*/  IMAD.MOV.U32 R13, RZ, RZ, R4 ;  /* 0x000000ffff0d7224 */ /* 0x000fe400078e0004 */
[----:B------:R-:W-:Y:S02]  /*3aaa0*/  IMAD.MOV.U32 R12, RZ, RZ, RZ ;  /* 0x000000ffff0c7224 */ /* 0x000fe400078e00ff */
[----:B------:R-:W-:Y:S02]  /*3aab0*/  IMAD.MOV.U32 R11, RZ, RZ, 0x181f ;  /* 0x0000181fff0b7424 */ /* 0x000fe400078e00ff */
[----:B------:R-:W-:Y:S02]  /*3aac0*/  IMAD.MOV.U32 R15, RZ, RZ, -0x1 ;  /* 0xffffffffff0f7424 */ /* 0x000fe400078e00ff */
[----:B-----5:R-:W-:Y:S02]  /*3aad0*/  IMAD R5, R20, R7, RZ ;  /* 0x0000000714057224 */ /* 0x020fe400078e02ff */
[----:B------:R-:W-:-:S07]  /*3aae0*/  IMAD R17, R17, 0x80, R9 ;  /* 0x0000008011117824 */ /* 0x000fce00078e0209 */
[----:B------:R-:W-:Y:S05]  /*3aaf0*/  WARPSYNC.COLLECTIVE R15, `(.L_x_3754) ;  /* 0x000000000f087348 */ /* 0x000fea0003c00000 */
[----:B------:R0:W1:Y:S02]  /*3ab00*/  SHFL.IDX P6, R14, R13, R12, R11 ;  /* 0x0000000c0d0e7389 */ /* 0x00006400000c000b */
[----:B01----:R-:W-:Y:S01]  /*3ab10*/  ENDCOLLECTIVE ;  /* 0x000000000000791b */ /* 0x003fe20003800000 */
.L_x_3754:
[C---:B------:R-:W-:Y:S01]  /*3ab20*/  VIADD R6, R17.reuse, 0x60 ;  /* 0x0000006011067836 */ /* 0x040fe20000000000 */
[----:B------:R-:W-:Y:S01]  /*3ab30*/  ISETP.GE.AND P3, PT, R17, R5, PT ;  /* 0x000000051100720c */ /* 0x000fe20003f66270 */
[----:B------:R-:W-:Y:S01]  /*3ab40*/  IMAD.MOV.U32 R13, RZ, RZ, R0 ;  /* 0x000000ffff0d7224 */ /* 0x000fe200078e0000 */
[----:B------:R-:W-:-:S11]  /*3ab50*/  MOV R2, R14 ;  /* 0x0000000e00027202 */ /* 0x000fd60000000f00 */
[----:B------:R-:W-:Y:S05]  /*3ab60*/  WARPSYNC.COLLECTIVE R15, `(.L_x_3755) ;  /* 0x000000000f087348 */ /* 0x000fea0003c00000 */
[----:B------:R0:W1:Y:S02]  /*3ab70*/  SHFL.IDX P6, R14, R13, R12, R11 ;  /* 0x0000000c0d0e7389 */ /* 0x00006400000c000b */
[----:B01----:R-:W-:Y:S01]  /*3ab80*/  ENDCOLLECTIVE ;  /* 0x000000000000791b */ /* 0x003fe20003800000 */
.L_x_3755:
[----:B------:R-:W-:Y:S01]  /*3ab90*/  MOV R13, R4 ;  /* 0x00000004000d7202 */ /* 0x000fe20000000f00 */
[----:B------:R-:W-:Y:S02]  /*3aba0*/  IMAD.MOV.U32 R12, RZ, RZ, 0x1 ;  /* 0x00000001ff0c7424 */ /* 0x000fe400078e00ff */
[----:B------:R-:W-:-:S07]  /*3abb0*/  IMAD.MOV.U32 R3, RZ, RZ, R14 ;  /* 0x000000ffff037224 */ /* 0x000fce00078e000e */
[----:B------:R-:W-:Y:S05]  /*3abc0*/  WARPSYNC.COLLECTIVE R15, `(.L_x_3756) ;  /* 0x000000000f087348 */ /* 0x000fea0003c00000 */
[----:B------:R0:W1:Y:S02]  /*3abd0*/  SHFL.IDX P6, R14, R13, R12, R11 ;  /* 0x0000000c0d0e7389 */ /* 0x00006400000c000b */
[----:B01----:R-:W-:Y:S01]  /*3abe0*/  ENDCOLLECTIVE ;  /* 0x000000000000791b */ /* 0x003fe20003800000 */
.L_x_3756:
        /* <DEDUP_REMOVED lines=17> */
.L_x_3757:
[----:B------:R-:W-:Y:S02]  /*3ad00*/  IMAD.MOV.U32 R13, RZ, RZ, R4 ;  /* 0x000000ffff0d7224 */ /* 0x000fe400078e0004 */
[----:B------:R-:W-:Y:S02]  /*3ad10*/  IMAD.MOV.U32 R12, RZ, RZ, 0x2 ;  /* 0x00000002ff0c7424 */ /* 0x000fe400078e00ff */
[----:B------:R-:W-:-:S07]  /*3ad20*/  IMAD.MOV.U32 R3, RZ, RZ, R14 ;  /* 0x000000ffff037224 */ /* 0x000fce00078e000e */
[----:B------:R-:W-:Y:S05]  /*3ad30*/  WARPSYNC.COLLECTIVE R15, `(.L_x_3758) ;  /* 0x000000000f087348 */ /* 0x000fea0003c00000 */
[----:B------:R0:W1:Y:S02]  /*3ad40*/  SHFL.IDX P6, R14, R13, R12, R11 ;  /* 0x0000000c0d0e7389 */ /* 0x00006400000c000b */
[----:B01----:R-:W-:Y:S01]  /*3ad50*/  ENDCOLLECTIVE ;  /* 0x000000000000791b */ /* 0x003fe20003800000 */
.L_x_3758:
        /* <DEDUP_REMOVED lines=17> */
.L_x_3759:
[----:B------:R-:W-:Y:S02]  /*3ae70*/  IMAD.MOV.U32 R13, RZ, RZ, R4 ;  /* 0x000000ffff0d7224 */ /* 0x000fe400078e0004 */
[----:B------:R-:W-:Y:S02]  /*3ae80*/  IMAD.MOV.U32 R12, RZ, RZ, 0x3 ;  /* 0x00000003ff0c7424 */ /* 0x000fe400078e00ff */
[----:B------:R-:W-:-:S07]  /*3ae90*/  IMAD.MOV.U32 R3, RZ, RZ, R14 ;  /* 0x000000ffff037224 */ /* 0x000fce00078e000e */
[----:B------:R-:W-:Y:S05]  /*3aea0*/  WARPSYNC.COLLECTIVE R15, `(.L_x_3760) ;  /* 0x000000000f087348 */ /* 0x000fea0003c00000 */
[----:B------:R0:W1:Y:S02]  /*3aeb0*/  SHFL.IDX P6, R14, R13, R12, R11 ;  /* 0x0000000c0d0e7389 */ /* 0x00006400000c000b */
[----:B01----:R-:W-:Y:S01]  /*3aec0*/  ENDCOLLECTIVE ;  /* 0x000000000000791b */ /* 0x003fe20003800000 */
.L_x_3760:
        /* <DEDUP_REMOVED lines=17> */
.L_x_3761:
[----:B------:R-:W-:Y:S02]  /*3afe0*/  IMAD.MOV.U32 R13, RZ, RZ, R4 ;  /* 0x000000ffff0d7224 */ /* 0x000fe400078e0004 */
[----:B------:R-:W-:Y:S01]  /*3aff0*/  IMAD.MOV.U32 R12, RZ, RZ, 0x4 ;  /* 0x00000004ff0c7424 */ /* 0x000fe200078e00ff */
[----:B------:R-:W-:-:S07]  /*3b000*/  MOV R3, R14 ;  /* 0x0000000e00037202 */ /* 0x000fce0000000f00 */
[----:B------:R-:W-:Y:S05]  /*3b010*/  WARPSYNC.COLLECTIVE R15, `(.L_x_3762) ;  /* 0x000000000f087348 */ /* 0x000fea0003c00000 */
[----:B------:R0:W1:Y:S02]  /*3b020*/  SHFL.IDX P6, R14, R13, R12, R11 ;  /* 0x0000000c0d0e7389 */ /* 0x00006400000c000b */
[----:B01----:R-:W-:Y:S01]  /*3b030*/  ENDCOLLECTIVE ;  /* 0x000000000000791b */ /* 0x003fe20003800000 */
.L_x_3762:
        /* <DEDUP_REMOVED lines=17> */
.L_x_3763:
[----:B------:R-:W-:Y:S02]  /*3b150*/  IMAD.MOV.U32 R13, RZ, RZ, R4 ;  /* 0x000000ffff0d7224 */ /* 0x000fe400078e0004 */
[----:B------:R-:W-:Y:S02]  /*3b160*/  IMAD.MOV.U32 R12, RZ, RZ, 0x5 ;  /* 0x00000005ff0c7424 */ /* 0x000fe400078e00ff */
[----:B------:R-:W-:-:S07]  /*3b170*/  IMAD.MOV.U32 R3, RZ, RZ, R14 ;  /* 0x000000ffff037224 */ /* 0x000fce00078e000e */
[----:B------:R-:W-:Y:S05]  /*3b180*/  WARPSYNC.COLLECTIVE R15, `(.L_x_3764) ;  /* 0x000000000f087348 */ /* 0x000fea0003c00000 */
[----:B------:R0:W1:Y:S02]  /*3b190*/  SHFL.IDX P6, R14, R13, R12, R11 ;  /* 0x0000000c0d0e7389 */ /* 0x00006400000c000b */
[----:B01----:R-:W-:Y:S01]  /*3b1a0*/  ENDCOLLECTIVE ;  /* 0x000000000000791b */ /* 0x003fe20003800000 */
.L_x_3764:
        /* <DEDUP_REMOVED lines=17> */
.L_x_3765:
[----:B------:R-:W-:Y:S02]  /*3b2c0*/  IMAD.MOV.U32 R13, RZ, RZ, R4 ;  /* 0x000000ffff0d7224 */ /* 0x000fe400078e0004 */
[----:B------:R-:W-:Y:S02]  /*3b2d0*/  IMAD.MOV.U32 R12, RZ, RZ, 0x6 ;  /* 0x00000006ff0c7424 */ /* 0x000fe400078e00ff */
[----:B------:R-:W-:-:S07]  /*3b2e0*/  IMAD.MOV.U32 R3, RZ, RZ, R14 ;  /* 0x000000ffff037224 */ /* 0x000fce00078e000e */
[----:B------:R-:W-:Y:S05]  /*3b2f0*/  WARPSYNC.COLLECTIVE R15, `(.L_x_3766) ;  /* 0x000000000f087348 */ /* 0x000fea0003c00000 */
[----:B------:R0:W1:Y:S02]  /*3b300*/  SHFL.IDX P6, R14, R13, R12, R11 ;  /* 0x0000000c0d0e7389 */ /* 0x00006400000c000b */
[----:B01----:R-:W-:Y:S01]  /*3b310*/  ENDCOLLECTIVE ;  /* 0x000000000000791b */ /* 0x003fe20003800000 */
.L_x_3766:
        /* <DEDUP_REMOVED lines=11> */
[----:B------:R-:W-:Y:S02]  /*3b3d0*/  ISETP.GE.AND P3, PT, R6, R5, PT ;  /* 0x000000050600720c */ /* 0x000fe40003f66270 */
[----:B0-----:R-:W-:-:S11]  /*3b3e0*/  MOV R2, R14 ;  /* 0x0000000e00027202 */ /* 0x001fd60000000f00 */
[----:B------:R-:W-:Y:S05]  /*3b3f0*/  WARPSYNC.COLLECTIVE R15, `(.L_x_3767) ;  /* 0x000000000f087348 */ /* 0x000fea0003c00000 */
[----:B------:R0:W1:Y:S02]  /*3b400*/  SHFL.IDX P6, R14, R13, R12, R11 ;  /* 0x0000000c0d0e7389 */ /* 0x00006400000c000b */
[----:B01----:R-:W-:Y:S01]  /*3b410*/  ENDCOLLECTIVE ;  /* 0x000000000000791b */ /* 0x003fe20003800000 */
.L_x_3767:
[----:B------:R-:W-:Y:S01]  /*3b420*/  IMAD.MOV.U32 R13, RZ, RZ, R4 ;  /* 0x000000ffff0d7224 */ /* 0x000fe200078e0004 */
[----:B------:R-:W-:Y:S01]  /*3b430*/  MOV R12, 0x7 ;  /* 0x00000007000c7802 */ /* 0x000fe20000000f00 */
[----:B------:R-:W-:-:S07]  /*3b440*/  IMAD.MOV.U32 R3, RZ, RZ, R14 ;  /* 0x000000ffff037224 */ /* 0x000fce00078e000e */
[----:B------:R-:W-:Y:S05]  /*3b450*/  WARPSYNC.COLLECTIVE R15, `(.L_x_3768) ;  /* 0x000000000f087348 */ /* 0x000fea0003c00000 */
[----:B------:R0:W1:Y:S02]  /*3b460*/  SHFL.IDX P6, R14, R13, R12, R11 ;  /* 0x0000000c0d0e7389 */ /* 0x00006400000c000b */
[----:B01----:R-:W-:Y:S01]  /*3b470*/  ENDCOLLECTIVE ;  /* 0x000000000000791b */ /* 0x003fe20003800000 */
.L_x_3768:
[----:B------:R-:W-:-:S05]  /*3b480*/  @!P3 IADD3 R3, P2, R33, R3, RZ ;  /* 0x000000032103b210 */ /* 0x000fca0007f5e0ff */
[----:B------:R-:W-:-:S05]  /*3b490*/  @!P3 IMAD.X R2, RZ, RZ, R2, P2 ;  /* 0x000000ffff02b224 */ /* 0x000fca00010e0602 */
[----:B------:R-:W-:Y:S01]  /*3b4a0*/  @!P3 LOP3.LUT R3, R3, R2, RZ, 0x3c, !PT ;  /* 0x000000020303b212 */ /* 0x000fe200078e3cff */
[----:B------:R-:W-:-:S03]  /*3b4b0*/  IMAD.MOV.U32 R13, RZ, RZ, R0 ;  /* 0x000000ffff0d7224 */ /* 0x000fc600078e0000 */
[----:B------:R-:W-:-:S04]  /*3b4c0*/  @!P3 LOP3.LUT R2, R3, R2, RZ, 0x3c, !PT ;  /* 0x000000020302b212 */ /* 0x000fc800078e3cff */
[----:B------:R-:W-:Y:S01]  /*3b4d0*/  @!P3 LOP3.LUT R3, R3, R2, RZ, 0x3c, !PT ;  /* 0x000000020303b212 */ /* 0x000fe200078e3cff */
[----:B------:R-:W-:-:S07]  /*3b4e0*/  IMAD.MOV.U32 R4, RZ, RZ, R14 ;  /* 0x000000ffff047224 */ /* 0x000fce00078e000e */
[----:B------:R-:W-:Y:S05]  /*3b4f0*/  WARPSYNC.COLLECTIVE R15, `(.L_x_3769) ;  /* 0x000000000f087348 */ /* 0x000fea0003c00000 */
[----:B------:R0:W1:Y:S02]  /*3b500*/  SHFL.IDX P6, R14, R13, R12, R11 ;  /* 0x0000000c0d0e7389 */ /* 0x00006400000c000b */
[----:B01----:R-:W-:Y:S01]  /*3b510*/  ENDCOLLECTIVE ;  /* 0x000000000000791b */ /* 0x003fe20003800000 */
.L_x_3769:
[----:B------:R-:W-:Y:S01]  /*3b520*/  @!PT LDS RZ, [RZ] ;  /* 0x00000000fffff984 */ /* 0x000fe20000000800 */
[----:B------:R-:W-:Y:S01]  /*3b530*/  @!PT LDS RZ, [RZ] ;  /* 0x00000000fffff984 */ /* 0x000fe20000000800 */
[----:B------:R-:W-:Y:S01]  /*3b540*/  @!PT LDS RZ, [RZ] ;  /* 0x00000000fffff984 */ /* 0x000fe20000000800 */
[----:B------:R1:W-:Y:S04]  /*3b550*/  @!P3 LDGSTS.E.BYPASS.LTC128B.128 [R8+0x23400], desc[UR46][R2.64], !P0 ;  /* 0x234000000208bfae */ /* 0x0003e8000c101d6e */
[----:B------:R1:W-:Y:S01]  /*3b560*/  @!P3 LDGSTS.E.BYPASS.LTC128B.128 [R8+0x27400], desc[UR46][R2.64+0x80], !P1 ;  /* 0x274000800208bfae */ /* 0x0003e2000c901d6e */
[----:B------:R-:W-:Y:S01]  /*3b570*/  IMAD.MOV.U32 R0, RZ, RZ, R14 ;  /* 0x000000ffff007224 */ /* 0x000fe200078e000e */
[----:B------:R-:W-:Y:S06]  /*3b580*/  BRA `(.L_x_3770) ;  /* 0xffffff3400087947 */ /* 0x000fec000383ffff */
.L_x_3376:
[----:B0-----:R0:W1:Y:S02]  /*3b590*/  SYNCS.PHASECHK.TRANS64.TRYWAIT P0, [R22+URZ+0x38820], R3 ;  /* 0x03882003160075a7 */ /* 0x001064000800017f */
[----:B-1----:R-:W-:Y:S05]  /*3b5a0*/  @!P0 NANOSLEEP.SYNCS 0x989680 ;  /* 0x009896800000895d */ /* 0x002fea0003900000 */
[----:B------:R-:W1:Y:S02]  /*3b5b0*/  @!P0 SYNCS.PHASECHK.TRANS64 P0, [R22+URZ+0x38820], R3 ;  /* 0x03882003160085a7 */ /* 0x000e64000800007f */
[----:B-1----:R-:W-:Y:S05]  /*3b5c0*/  @!P0 BRA `(.L_x_3376) ;  /* 0xfffffffc00f08947 */ /* 0x002fea000383ffff */
[----:B------:R-:W-:Y:S05]  /*3b5d0*/  BRA `(.L_x_3771) ;  /* 0xffffff3400847947 */ /* 0x000fea000383ffff */
.L_x_3380:
[----:B0-----:R0:W1:Y:S02]  /*3b5e0*/  SYNCS.PHASECHK.TRANS64.TRYWAIT P0, [R0+URZ+0x38880], R21 ;  /* 0x03888015000075a7 */ /* 0x001064000800017f */
[----:B-1----:R-:W-:Y:S05]  /*3b5f0*/  @!P0 NANOSLEEP.SYNCS 0x989680 ;  /* 0x009896800000895d */ /* 0x002fea0003900000 */
[----:B------:R-:W1:Y:S02]  /*3b600*/  @!P0 SYNCS.PHASECHK.TRANS64 P0, [R0+URZ+0x38880], R21 ;  /* 0x03888015000085a7 */ /* 0x000e64000800007f */
[----:B-1----:R-:W-:Y:S05]  /*3b610*/  @!P0 BRA `(.L_x_3380) ;  /* 0xfffffffc00f08947 */ /* 0x002fea000383ffff */
[----:B------:R-:W-:Y:S05]  /*3b620*/  BRA `(.L_x_3772) ;  /* 0xffffff3800387947 */ /* 0x000fea000383ffff */
.L_x_3381:
        /* <DEDUP_REMOVED lines=8> */
.L_x_3774:
[----:B------:R-:W-:Y:S05]  /*3b6b0*/  BSYNC B0 ;  /* 0x0000000000007941 */ /* 0x000fea0003800000 */
.L_x_3773:
[----:B------:R-:W-:Y:S01]  /*3b6c0*/  IMAD.MOV.U32 R13, RZ, RZ, R8 ;  /* 0x000000ffff0d7224 */ /* 0x000fe200078e0008 */
[----:B------:R-:W-:Y:S01]  /*3b6d0*/  MOV R15, 0xffffffff ;  /* 0xffffffff000f7802 */ /* 0x000fe20000000f00 */
[----:B------:R-:W-:Y:S02]  /*3b6e0*/  IMAD.MOV.U32 R12, RZ, RZ, RZ ;  /* 0x000000ffff0c7224 */ /* 0x000fe400078e00ff */
[----:B------:R-:W-:Y:S02]  /*3b6f0*/  IMAD.MOV.U32 R11, RZ, RZ, 0x181f ;  /* 0x0000181fff0b7424 */ /* 0x000fe400078e00ff */
[----:B------:R-:W-:Y:S02]  /*3b700*/  IMAD.MOV.U32 R3, RZ, RZ, R14 ;  /* 0x000000ffff037224 */ /* 0x000fe400078e000e */
[----:B------:R-:W-:-:S07]  /*3b710*/  IMAD.IADD R4, R22, 0x1, R4 ;  /* 0x0000000116047824 */ /* 0x000fce00078e0204 */
[----:B------:R-:W-:Y:S05]  /*3b720*/  WARPSYNC.COLLECTIVE R15, `(.L_x_3775) ;  /* 0x000000000f087348 */ /* 0x000fea0003c00000 */
[----:B------:R0:W1:Y:S02]  /*3b730*/  SHFL.IDX P6, R14, R13, R12, R11 ;  /* 0x0000000c0d0e7389 */ /* 0x00006400000c000b */
[----:B01----:R-:W-:Y:S01]  /*3b740*/  ENDCOLLECTIVE ;  /* 0x000000000000791b */ /* 0x003fe20003800000 */
.L_x_3775:
[----:B------:R-:W-:Y:S02]  /*3b750*/  IMAD.MOV.U32 R13, RZ, RZ, R7 ;  /* 0x000000ffff0d7224 */ /* 0x000fe400078e0007 */
[----:B------:R-:W-:Y:S02]  /*3b760*/  IMAD.MOV.U32 R12, RZ, RZ, 0x1 ;  /* 0x00000001ff0c7424 */ /* 0x000fe400078e00ff */
[----:B------:R-:W-:-:S07]  /*3b770*/  IMAD.MOV.U32 R2, RZ, RZ, R14 ;  /* 0x000000ffff027224 */ /* 0x000fce00078e000e */
[----:B------:R-:W-:Y:S05]  /*3b780*/  WARPSYNC.COLLECTIVE R15, `(.L_x_3776) ;  /* 0x000000000f087348 */ /* 0x000fea0003c00000 */
[----:B------:R0:W1:Y:S02]  /*3b790*/  SHFL.IDX P6, R14, R13, R12, R11 ;  /* 0x0000000c0d0e7389 */ /* 0x00006400000c000b */
[----:B01----:R-:W-:Y:S01]  /*3b7a0*/  ENDCOLLECTIVE ;  /* 0x000000000000791b */ /* 0x003fe20003800000 */
.L_x_3776:
        /* <DEDUP_REMOVED lines=8> */
[----:B0-----:R-:W-:-:S07]  /*3b830*/  MOV R3, R14 ;  /* 0x0000000e00037202 */ /* 0x001fce0000000f00 */
[----:B------:R-:W-:Y:S05]  /*3b840*/  WARPSYNC.COLLECTIVE R15, `(.L_x_3777) ;  /* 0x000000000f087348 */ /* 0x000fea0003c00000 */
[----:B------:R0:W1:Y:S02]  /*3b850*/  SHFL.IDX P6, R14, R13, R12, R11 ;  /* 0x0000000c0d0e7389 */ /* 0x00006400000c000b */
[----:B01----:R-:W-:Y:S01]  /*3b860*/  ENDCOLLECTIVE ;  /* 0x000000000000791b */ /* 0x003fe20003800000 */
.L_x_3777:
[----:B------:R-:W-:Y:S02]  /*3b870*/  IMAD.MOV.U32 R13, RZ, RZ, R7 ;  /* 0x000000ffff0d7224 */ /* 0x000fe400078e0007 */
[----:B------:R-:W-:Y:S02]  /*3b880*/  IMAD.MOV.U32 R12, RZ, RZ, 0x2 ;  /* 0x00000002ff0c7424 */ /* 0x000fe400078e00ff */
[----:B------:R-:W-:-:S07]  /*3b890*/  IMAD.MOV.U32 R2, RZ, RZ, R14 ;  /* 0x000000ffff027224 */ /* 0x000fce00078e000e */
[----:B------:R-:W-:Y:S05]  /*3b8a0*/  WARPSYNC.COLLECTIVE R15, `(.L_x_3778) ;  /* 0x000000000f087348 */ /* 0x000fea0003c00000 */
[----:B------:R0:W1:Y:S02]  /*3b8b0*/  SHFL.IDX P6, R14, R13, R12, R11 ;  /* 0x0000000c0d0e7389 */ /* 0x00006400000c000b */
[----:B01----:R-:W-:Y:S01]  /*3b8c0*/  ENDCOLLECTIVE ;  /* 0x000000000000791b */ /* 0x003fe20003800000 */
.L_x_3778:
        /* <DEDUP_REMOVED lines=12> */
.L_x_3779:
[----:B------:R-:W-:Y:S02]  /*3b990*/  IMAD.MOV.U32 R13, RZ, RZ, R7 ;  /* 0x000000ffff0d7224 */ /* 0x000fe400078e0007 */
[----:B------:R-:W-:Y:S02]  /*3b9a0*/  IMAD.MOV.U32 R12, RZ, RZ, 0x3 ;  /* 0x00000003ff0c7424 */ /* 0x000fe400078e00ff */
[----:B------:R-:W-:-:S07]  /*3b9b0*/  IMAD.MOV.U32 R2, RZ, RZ, R14 ;  /* 0x000000ffff027224 */ /* 0x000fce00078e000e */
[----:B------:R-:W-:Y:S05]  /*3b9c0*/  WARPSYNC.COLLECTIVE R15, `(.L_x_3780) ;  /* 0x000000000f087348 */ /* 0x000fea0003c00000 */
[----:B------:R0:W1:Y:S02]  /*3b9d0*/  SHFL.IDX P6, R14, R13, R12, R11 ;  /* 0x0000000c0d0e7389 */ /* 0x00006400000c000b */
[----:B01----:R-:W-:Y:S01]  /*3b9e0*/  ENDCOLLECTIVE ;  /* 0x000000000000791b */ /* 0x003fe20003800000 */
.L_x_3780:
        /* <DEDUP_REMOVED lines=12> */
.L_x_3781:
[----:B------:R-:W-:Y:S02]  /*3bab0*/  IMAD.MOV.U32 R13, RZ, RZ, R7 ;  /* 0x000000ffff0d7224 */ /* 0x000fe400078e0007 */
[----:B------:R-:W-:Y:S02]  /*3bac0*/  IMAD.MOV.U32 R12, RZ, RZ, 0x4 ;  /* 0x00000004ff0c7424 */ /* 0x000fe400078e00ff */
[----:B------:R-:W-:-:S07]  /*3bad0*/  IMAD.MOV.U32 R2, RZ, RZ, R14 ;  /* 0x000000ffff027224 */ /* 0x000fce00078e000e */
[----:B------:R-:W-:Y:S05]  /*3bae0*/  WARPSYNC.COLLECTIVE R15, `(.L_x_3782) ;  /* 0x000000000f087348 */ /* 0x000fea0003c00000 */
[----:B------:R0:W1:Y:S02]  /*3baf0*/  SHFL.IDX P6, R14, R13, R12, R11 ;  /* 0x0000000c0d0e7389 */ /* 0x00006400000c000b */
[----:B01----:R-:W-:Y:S01]  /*3bb00*/  ENDCOLLECTIVE ;  /* 0x000000000000791b */ /* 0x003fe20003800000 */
.L_x_3782:
        /* <DEDUP_REMOVED lines=12> */
.L_x_3783:
[----:B------:R-:W-:Y:S02]  /*3bbd0*/  IMAD.MOV.U32 R13, RZ, RZ, R7 ;  /* 0x000000ffff0d7224 */ /* 0x000fe400078e0007 */
[----:B------:R-:W-:Y:S02]  /*3bbe0*/  IMAD.MOV.U32 R12, RZ, RZ, 0x5 ;  /* 0x00000005ff0c7424 */ /* 0x000fe400078e00ff */
[----:B------:R-:W-:-:S07]  /*3bbf0*/  IMAD.MOV.U32 R2, RZ, RZ, R14 ;  /* 0x000000ffff027224 */ /* 0x000fce00078e000e */
[----:B------:R-:W-:Y:S05]  /*3bc00*/  WARPSYNC.COLLECTIVE R15, `(.L_x_3784) ;  /* 0x000000000f087348 */ /* 0x000fea0003c00000 */
[----:B------:R0:W1:Y:S02]  /*3bc10*/  SHFL.IDX P6, R14, R13, R12, R11 ;  /* 0x0000000c0d0e7389 */ /* 0x00006400000c000b */
[----:B01----:R-:W-:Y:S01]  /*3bc20*/  ENDCOLLECTIVE ;  /* 0x000000000000791b */ /* 0x003fe20003800000 */
.L_x_3784:
        /* <DEDUP_REMOVED lines=12> */
.L_x_3785:
[----:B------:R-:W-:Y:S02]  /*3bcf0*/  IMAD.MOV.U32 R13, RZ, RZ, R7 ;  /* 0x000000ffff0d7224 */ /* 0x000fe400078e0007 */
[----:B------:R-:W-:Y:S02]  /*3bd00*/  IMAD.MOV.U32 R12, RZ, RZ, 0x6 ;  /* 0x00000006ff0c7424 */ /* 0x000fe400078e00ff */
[----:B------:R-:W-:-:S07]  /*3bd10*/  IMAD.MOV.U32 R2, RZ, RZ, R14 ;  /* 0x000000ffff027224 */ /* 0x000fce00078e000e */
[----:B------:R-:W-:Y:S05]  /*3bd20*/  WARPSYNC.COLLECTIVE R15, `(.L_x_3786) ;  /* 0x000000000f087348 */ /* 0x000fea0003c00000 */
[----:B------:R0:W1:Y:S02]  /*3bd30*/  SHFL.IDX P6, R14, R13, R12, R11 ;  /* 0x0000000c0d0e7389 */ /* 0x00006400000c000b */
[----:B01----:R-:W-:Y:S01]  /*3bd40*/  ENDCOLLECTIVE ;  /* 0x000000000000791b */ /* 0x003fe20003800000 */
.L_x_3786:
        /* <DEDUP_REMOVED lines=12> */
.L_x_3787:
[----:B------:R-:W-:Y:S02]  /*3be10*/  IMAD.MOV.U32 R13, RZ, RZ, R7 ;  /* 0x000000ffff0d7224 */ /* 0x000fe400078e0007 */
[----:B------:R-:W-:Y:S02]  /*3be20*/  IMAD.MOV.U32 R12, RZ, RZ, 0x7 ;  /* 0x00000007ff0c7424 */ /* 0x000fe400078e00ff */
[----:B------:R-:W-:-:S07]  /*3be30*/  IMAD.MOV.U32 R2, RZ, RZ, R14 ;  /* 0x000000ffff027224 */ /* 0x000fce00078e000e */
[----:B------:R-:W-:Y:S05]  /*3be40*/  WARPSYNC.COLLECTIVE R15, `(.L_x_3788) ;  /* 0x000000000f087348 */ /* 0x000fea0003c00000 */
[----:B------:R0:W1:Y:S02]  /*3be50*/  SHFL.IDX P6, R14, R13, R12, R11 ;  /* 0x0000000c0d0e7389 */ /* 0x00006400000c000b */
[----:B01----:R-:W-:Y:S01]  /*3be60*/  ENDCOLLECTIVE ;  /* 0x000000000000791b */ /* 0x003fe20003800000 */
.L_x_3788:
        /* <DEDUP_REMOVED lines=12> */
.L_x_3789:
[----:B------:R-:W-:Y:S01]  /*3bf30*/  IMAD.MOV.U32 R2, RZ, RZ, R14 ;  /* 0x000000ffff027224 */ /* 0x000fe200078e000e */
[----:B------:R-:W-:Y:S06]  /*3bf40*/  BRA `(.L_x_3790) ;  /* 0xffffff34000c7947 */ /* 0x000fec000383ffff */
.L_x_3386:
[----:B---3--:R3:W4:Y:S02]  /*3bf50*/  SYNCS.PHASECHK.TRANS64.TRYWAIT P0, [R0+URZ+0x38840], R21 ;  /* 0x03884015000075a7 */ /* 0x008724000800017f */
[----:B----4-:R-:W-:Y:S05]  /*3bf60*/  @!P0 NANOSLEEP.SYNCS 0x989680 ;  /* 0x009896800000895d */ /* 0x010fea0003900000 */
[----:B------:R-:W4:Y:S02]  /*3bf70*/  @!P0 SYNCS.PHASECHK.TRANS64 P0, [R0+URZ+0x38840], R21 ;  /* 0x03884015000085a7 */ /* 0x000f24000800007f */
[----:B----4-:R-:W-:Y:S05]  /*3bf80*/  @!P0 BRA `(.L_x_3386) ;  /* 0xfffffffc00f08947 */ /* 0x010fea000383ffff */
[----:B------:R-:W-:Y:S05]  /*3bf90*/  BRA `(.L_x_3791) ;  /* 0xffffff3400607947 */ /* 0x000fea000383ffff */
.L_x_3387:
[----:B------:R-:W-:Y:S01]  /*3bfa0*/  BSSY B0, `(.L_x_3792) ;  /* 0x0000008000007945 */ /* 0x000fe20003800000 */
[----:B------:R-:W-:Y:S01]  /*3bfb0*/  IMAD.MOV.U32 R13, RZ, RZ, R5 ;  /* 0x000000ffff0d7224 */ /* 0x000fe200078e0005 */
[----:B------:R-:W-:Y:S01]  /*3bfc0*/  MOV R15, 0xffffffff ;  /* 0xffffffff000f7802 */ /* 0x000fe20000000f00 */
[----:B------:R-:W-:Y:S02]  /*3bfd0*/  IMAD.MOV.U32 R12, RZ, RZ, RZ ;  /* 0x000000ffff0c7224 */ /* 0x000fe400078e00ff */
[----:B------:R-:W-:-:S07]  /*3bfe0*/  IMAD.MOV.U32 R11, RZ, RZ, 0x181f ;  /* 0x0000181fff0b7424 */ /* 0x000fce00078e00ff */
[----:B0-23--:R-:W-:Y:S05]  /*3bff0*/  WARPSYNC.COLLECTIVE R15, `(.L_x_3793) ;  /* 0x000000000f087348 */ /* 0x00dfea0003c00000 */
[----:B------:R1:W4:Y:S02]  /*3c000*/  SHFL.IDX P6, R14, R13, R12, R11 ;  /* 0x0000000c0d0e7389 */ /* 0x00032400000c000b */
[----:B01234-:R-:W-:Y:S01]  /*3c010*/  ENDCOLLECTIVE ;  /* 0x000000000000791b */ /* 0x01ffe20003800000 */
.L_x_3793:
[----:B------:R-:W-:Y:S05]  /*3c020*/  BSYNC B0 ;  /* 0x0000000000007941 */ /* 0x000fea0003800000 */
.L_x_3792:
        /* <DEDUP_REMOVED lines=8> */
.L_x_3794:
[----:B------:R-:W-:Y:S02]  /*3c0b0*/  IMAD.MOV.U32 R13, RZ, RZ, R5 ;  /* 0x000000ffff0d7224 */ /* 0x000fe400078e0005 */
[----:B------:R-:W-:Y:S01]  /*3c0c0*/  IMAD.MOV.U32 R12, RZ, RZ, 0x1 ;  /* 0x00000001ff0c7424 */ /* 0x000fe200078e00ff */
[----:B------:R-:W-:-:S07]  /*3c0d0*/  MOV R2, R14 ;  /* 0x0000000e00027202 */ /* 0x000fce0000000f00 */
[----:B------:R-:W-:Y:S05]  /*3c0e0*/  WARPSYNC.COLLECTIVE R15, `(.L_x_3795) ;  /* 0x000000000f087348 */ /* 0x000fea0003c00000 */
[----:B------:R0:W1:Y:S02]  /*3c0f0*/  SHFL.IDX P6, R14, R13, R12, R11 ;  /* 0x0000000c0d0e7389 */ /* 0x00006400000c000b */
[----:B01----:R-:W-:Y:S01]  /*3c100*/  ENDCOLLECTIVE ;  /* 0x000000000000791b */ /* 0x003fe20003800000 */
.L_x_3795:
        /* <DEDUP_REMOVED lines=12> */
.L_x_3796:
[----:B------:R-:W-:Y:S02]  /*3c1d0*/  IMAD.MOV.U32 R13, RZ, RZ, R5 ;  /* 0x000000ffff0d7224 */ /* 0x000fe400078e0005 */
[----:B------:R-:W-:Y:S01]  /*3c1e0*/  IMAD.MOV.U32 R12, RZ, RZ, 0x2 ;  /* 0x00000002ff0c7424 */ /* 0x000fe200078e00ff */
[----:B------:R-:W-:-:S07]  /*3c1f0*/  MOV R2, R14 ;  /* 0x0000000e00027202 */ /* 0x000fce0000000f00 */
[----:B------:R-:W-:Y:S05]  /*3c200*/  WARPSYNC.COLLECTIVE R15, `(.L_x_3797) ;  /* 0x000000000f087348 */ /* 0x000fea0003c00000 */
[----:B------:R0:W1:Y:S02]  /*3c210*/  SHFL.IDX P6, R14, R13, R12, R11 ;  /* 0x0000000c0d0e7389 */ /* 0x00006400000c000b */
[----:B01----:R-:W-:Y:S01]  /*3c220*/  ENDCOLLECTIVE ;  /* 0x000000000000791b */ /* 0x003fe20003800000 */
.L_x_3797:
        /* <DEDUP_REMOVED lines=12> */
.L_x_3798:
[----:B------:R-:W-:Y:S02]  /*3c2f0*/  IMAD.MOV.U32 R13, RZ, RZ, R5 ;  /* 0x000000ffff0d7224 */ /* 0x000fe400078e0005 */
[----:B------:R-:W-:Y:S01]  /*3c300*/  IMAD.MOV.U32 R12, RZ, RZ, 0x3 ;  /* 0x00000003ff0c7424 */ /* 0x000fe200078e00ff */
[----:B------:R-:W-:-:S07]  /*3c310*/  MOV R2, R14 ;  /* 0x0000000e00027202 */ /* 0x000fce0000000f00 */
[----:B------:R-:W-:Y:S05]  /*3c320*/  WARPSYNC.COLLECTIVE R15, `(.L_x_3799) ;  /* 0x000000000f087348 */ /* 0x000fea0003c00000 */
[----:B------:R0:W1:Y:S02]  /*3c330*/  SHFL.IDX P6, R14, R13, R12, R11 ;  /* 0x0000000c0d0e7389 */ /* 0x00006400000c000b */
[----:B01----:R-:W-:Y:S01]  /*3c340*/  ENDCOLLECTIVE ;  /* 0x000000000000791b */ /* 0x003fe20003800000 */
.L_x_3799:
        /* <DEDUP_REMOVED lines=12> */
.L_x_3800:
[----:B------:R-:W-:Y:S02]  /*3c410*/  IMAD.MOV.U32 R13, RZ, RZ, R5 ;  /* 0x000000ffff0d7224 */ /* 0x000fe400078e0005 */
[----:B------:R-:W-:Y:S01]  /*3c420*/  IMAD.MOV.U32 R12, RZ, RZ, 0x4 ;  /* 0x00000004ff0c7424 */ /* 0x000fe200078e00ff */
[----:B------:R-:W-:-:S07]  /*3c430*/  MOV R2, R14 ;  /* 0x0000000e00027202 */ /* 0x000fce0000000f00 */
[----:B------:R-:W-:Y:S05]  /*3c440*/  WARPSYNC.COLLECTIVE R15, `(.L_x_3801) ;  /* 0x000000000f087348 */ /* 0x000fea0003c00000 */
[----:B------:R0:W1:Y:S02]  /*3c450*/  SHFL.IDX P6, R14, R13, R12, R11 ;  /* 0x0000000c0d0e7389 */ /* 0x00006400000c000b */
[----:B01----:R-:W-:Y:S01]  /*3c460*/  ENDCOLLECTIVE ;  /* 0x000000000000791b */ /* 0x003fe20003800000 */
.L_x_3801:
        /* <DEDUP_REMOVED lines=12> */
.L_x_3802:
[----:B------:R-:W-:Y:S02]  /*3c530*/  IMAD.MOV.U32 R13, RZ, RZ, R5 ;  /* 0x000000ffff0d7224 */ /* 0x000fe400078e0005 */
[----:B------:R-:W-:Y:S01]  /*3c540*/  IMAD.MOV.U32 R12, RZ, RZ, 0x5 ;  /* 0x00000005ff0c7424 */ /* 0x000fe200078e00ff */
[----:B------:R-:W-:-:S07]  /*3c550*/  MOV R2, R14 ;  /* 0x0000000e00027202 */ /* 0x000fce0000000f00 */
[----:B------:R-:W-:Y:S05]  /*3c560*/  WARPSYNC.COLLECTIVE R15, `(.L_x_3803) ;  /* 0x000000000f087348 */ /* 0x000fea0003c00000 */
[----:B------:R0:W1:Y:S02]  /*3c570*/  SHFL.IDX P6, R14, R13, R12, R11 ;  /* 0x0000000c0d0e7389 */ /* 0x00006400000c000b */
[----:B01----:R-:W-:Y:S01]  /*3c580*/  ENDCOLLECTIVE ;  /* 0x000000000000791b */ /* 0x003fe20003800000 */
.L_x_3803:
        /* <DEDUP_REMOVED lines=12> */
.L_x_3804:
[----:B------:R-:W-:Y:S02]  /*3c650*/  IMAD.MOV.U32 R13, RZ, RZ, R5 ;  /* 0x000000ffff0d7224 */ /* 0x000fe400078e0005 */
[----:B------:R-:W-:Y:S01]  /*3c660*/  IMAD.MOV.U32 R12, RZ, RZ, 0x6 ;  /* 0x00000006ff0c7424 */ /* 0x000fe200078e00ff */
[----:B------:R-:W-:-:S07]  /*3c670*/  MOV R2, R14 ;  /* 0x0000000e00027202 */ /* 0x000fce0000000f00 */
[----:B------:R-:W-:Y:S05]  /*3c680*/  WARPSYNC.COLLECTIVE R15, `(.L_x_3805) ;  /* 0x000000000f087348 */ /* 0x000fea0003c00000 */
[----:B------:R0:W1:Y:S02]  /*3c690*/  SHFL.IDX P6, R14, R13, R12, R11 ;  /* 0x0000000c0d0e7389 */ /* 0x00006400000c000b */
[----:B01----:R-:W-:Y:S01]  /*3c6a0*/  ENDCOLLECTIVE ;  /* 0x000000000000791b */ /* 0x003fe20003800000 */
.L_x_3805:
        /* <DEDUP_REMOVED lines=12> */
.L_x_3806:
[----:B------:R-:W-:Y:S02]  /*3c770*/  IMAD.MOV.U32 R13, RZ, RZ, R5 ;  /* 0x000000ffff0d7224 */ /* 0x000fe400078e0005 */
[----:B------:R-:W-:Y:S01]  /*3c780*/  IMAD.MOV.U32 R12, RZ, RZ, 0x7 ;  /* 0x00000007ff0c7424 */ /* 0x000fe200078e00ff */
[----:B------:R-:W-:-:S07]  /*3c790*/  MOV R2, R14 ;  /* 0x0000000e00027202 */ /* 0x000fce0000000f00 */
[----:B------:R-:W-:Y:S05]  /*3c7a0*/  WARPSYNC.COLLECTIVE R15, `(.L_x_3807) ;  /* 0x000000000f087348 */ /* 0x000fea0003c00000 */
[----:B------:R0:W1:Y:S02]  /*3c7b0*/  SHFL.IDX P6, R14, R13, R12, R11 ;  /* 0x0000000c0d0e7389 */ /* 0x00006400000c000b */
[----:B01----:R-:W-:Y:S01]  /*3c7c0*/  ENDCOLLECTIVE ;  /* 0x000000000000791b */ /* 0x003fe20003800000 */
.L_x_3807:
        /* <DEDUP_REMOVED lines=12> */
.L_x_3808:
[----:B------:R-:W-:Y:S01]  /*3c890*/  MOV R2, R14 ;  /* 0x0000000e00027202 */ /* 0x000fe20000000f00 */
[----:B------:R-:W-:Y:S06]  /*3c8a0*/  BRA `(.L_x_3809) ;  /* 0xffffff30002c7947 */ /* 0x000fec000383ffff */
.L_x_3392:
[----:B0-----:R0:W2:Y:S02]  /*3c8b0*/  SYNCS.PHASECHK.TRANS64.TRYWAIT P2, [R2+URZ+0x38870], R0 ;  /* 0x03887000020075a7 */ /* 0x0010a4000804017f */
[----:B--2---:R-:W-:Y:S05]  /*3c8c0*/  @!P2 NANOSLEEP.SYNCS 0x989680 ;  /* 0x009896800000a95d */ /* 0x004fea0003900000 */
[----:B------:R-:W2:Y:S02]  /*3c8d0*/  @!P2 SYNCS.PHASECHK.TRANS64 P2, [R2+URZ+0x38870], R0 ;  /* 0x038870000200a5a7 */ /* 0x000ea4000804007f */
[----:B--2---:R-:W-:Y:S05]  /*3c8e0*/  @!P2 BRA `(.L_x_3392) ;  /* 0xfffffffc00f0a947 */ /* 0x004fea000383ffff */
[----:B------:R-:W-:Y:S05]  /*3c8f0*/  BRA `(.L_x_3810) ;  /* 0xffffff3000947947 */ /* 0x000fea000383ffff */
.L_x_3394:
[----:B0-----:R0:W2:Y:S02]  /*3c900*/  SYNCS.PHASECHK.TRANS64.TRYWAIT P2, [R2+URZ+0x38860], R3 ;  /* 0x03886003020075a7 */ /* 0x0010a4000804017f */
[----:B--2---:R-:W-:Y:S05]  /*3c910*/  @!P2 NANOSLEEP.SYNCS 0x989680 ;  /* 0x009896800000a95d */ /* 0x004fea0003900000 */
[----:B------:R-:W2:Y:S02]  /*3c920*/  @!P2 SYNCS.PHASECHK.TRANS64 P2, [R2+URZ+0x38860], R3 ;  /* 0x038860030200a5a7 */ /* 0x000ea4000804007f */
[----:B--2---:R-:W-:Y:S05]  /*3c930*/  @!P2 BRA `(.L_x_3394) ;  /* 0xfffffffc00f0a947 */ /* 0x004fea000383ffff */
[----:B------:R-:W-:Y:S05]  /*3c940*/  BRA `(.L_x_3811) ;  /* 0xffffff3000a47947 */ /* 0x000fea000383ffff */
.L_x_3402:
[----:B0-----:R0:W1:Y:S02]  /*3c950*/  SYNCS.PHASECHK.TRANS64.TRYWAIT P1, [R0+URZ+0x38870], R3 ;  /* 0x03887003000075a7 */ /* 0x001064000802017f */
[----:B-1----:R-:W-:Y:S05]  /*3c960*/  @!P1 NANOSLEEP.SYNCS 0x989680 ;  /* 0x009896800000995d */ /* 0x002fea0003900000 */
[----:B------:R-:W1:Y:S02]  /*3c970*/  @!P1 SYNCS.PHASECHK.TRANS64 P1, [R0+URZ+0x38870], R3 ;  /* 0x03887003000095a7 */ /* 0x000e64000802007f */
[----:B-1----:R-:W-:Y:S05]  /*3c980*/  @!P1 BRA `(.L_x_3402) ;  /* 0xfffffffc00f09947 */ /* 0x002fea000383ffff */
[----:B------:R-:W-:Y:S05]  /*3c990*/  BRA `(.L_x_3812) ;  /* 0xffffff3c008c7947 */ /* 0x000fea000383ffff */
.L_x_3404:
[----:B0-----:R0:W1:Y:S02]  /*3c9a0*/  SYNCS.PHASECHK.TRANS64.TRYWAIT P1, [R0+URZ+0x38860], R3 ;  /* 0x03886003000075a7 */ /* 0x001064000802017f */
[----:B-1----:R-:W-:Y:S05]  /*3c9b0*/  @!P1 NANOSLEEP.SYNCS 0x989680 ;  /* 0x009896800000995d */ /* 0x002fea0003900000 */
[----:B------:R-:W1:Y:S02]  /*3c9c0*/  @!P1 SYNCS.PHASECHK.TRANS64 P1, [R0+URZ+0x38860], R3 ;  /* 0x03886003000095a7 */ /* 0x000e64000802007f */
[----:B-1----:R-:W-:Y:S05]  /*3c9d0*/  @!P1 BRA `(.L_x_3404) ;  /* 0xfffffffc00f09947 */ /* 0x002fea000383ffff */
[----:B------:R-:W-:Y:S05]  /*3c9e0*/  BRA `(.L_x_3813) ;  /* 0xffffff3c00987947 */ /* 0x000fea000383ffff */
.L_x_3409:
[----:B------:R-:W-:Y:S01]  /*3c9f0*/  BSSY B0, `(.L_x_3814) ;  /* 0x0000008000007945 */ /* 0x000fe20003800000 */
[----:B------:R-:W-:Y:S02]  /*3ca00*/  IMAD.MOV.U32 R13, RZ, RZ, R16 ;  /* 0x000000ffff0d7224 */ /* 0x000fe400078e0010 */
[----:B------:R-:W-:Y:S02]  /*3ca10*/  IMAD.MOV.U32 R12, RZ, RZ, RZ ;  /* 0x000000ffff0c7224 */ /* 0x000fe400078e00ff */
[----:B------:R-:W-:Y:S02]  /*3ca20*/  IMAD.MOV.U32 R11, RZ, RZ, 0x1f ;  /* 0x0000001fff0b7424 */ /* 0x000fe400078e00ff */
[----:B------:R-:W-:-:S07]  /*3ca30*/  IMAD.MOV.U32 R15, RZ, RZ, -0x1 ;  /* 0xffffffffff0f7424 */ /* 0x000fce00078e00ff */
[----:B-12---:R-:W-:Y:S05]  /*3ca40*/  WARPSYNC.COLLECTIVE R15, `(.L_x_3815) ;  /* 0x000000000f087348 */ /* 0x006fea0003c00000 */
[----:B------:R0:W3:Y:S02]  /*3ca50*/  SHFL.IDX P6, R14, R13, R12, R11 ;  /* 0x0000000c0d0e7389 */ /* 0x0000e400000c000b */
[----:B0123--:R-:W-:Y:S01]  /*3ca60*/  ENDCOLLECTIVE ;  /* 0x000000000000791b */ /* 0x00ffe20003800000 */
.L_x_3815:
[----:B------:R-:W-:Y:S05]  /*3ca70*/  BSYNC B0 ;  /* 0x0000000000007941 */ /* 0x000fea0003800000 */
.L_x_3814:
[----:B------:R-:W-:Y:S01]  /*3ca80*/  MOV R13, R16 ;  /* 0x00000010000d7202 */ /* 0x000fe20000000f00 */
[----:B------:R-:W-:Y:S02]  /*3ca90*/  IMAD.MOV.U32 R12, RZ, RZ, 0x1 ;  /* 0x00000001ff0c7424 */ /* 0x000fe400078e00ff */
[----:B------:R-:W-:Y:S02]  /*3caa0*/  IMAD.MOV.U32 R11, RZ, RZ, 0x1f ;  /* 0x0000001fff0b7424 */ /* 0x000fe400078e00ff */
[----:B------:R-:W-:Y:S02]  /*3cab0*/  IMAD.MOV.U32 R15, RZ, RZ, -0x1 ;  /* 0xffffffffff0f7424 */ /* 0x000fe400078e00ff */
[----:B------:R-:W-:Y:S02]  /*3cac0*/  IMAD.IADD R9, R19, 0x1, R8 ;  /* 0x0000000113097824 */ /* 0x000fe400078e0208 */
[----:B------:R-:W-:-:S07]  /*3cad0*/  IMAD.MOV.U32 R0, RZ, RZ, R14 ;  /* 0x000000ffff007224 */ /* 0x000fce00078e000e */
[----:B------:R-:W-:Y:S05]  /*3cae0*/  WARPSYNC.COLLECTIVE R15, `(.L_x_3816) ;  /* 0x000000000f087348 */ /* 0x000fea0003c00000 */
[----:B------:R0:W1:Y:S02]  /*3caf0*/  SHFL.IDX P6, R14, R13, R12, R11 ;  /* 0x0000000c0d0e7389 */ /* 0x00006400000c000b */
[----:B01----:R-:W-:Y:S01]  /*3cb00*/  ENDCOLLECTIVE ;  /* 0x000000000000791b */ /* 0x003fe20003800000 */
.L_x_3816:
        /* <DEDUP_REMOVED lines=15> */
[C---:B------:R-:W-:Y:S02]  /*3cc00*/  ISETP.GE.U32.AND P5, PT, R8.reuse, 0x10, PT ;  /* 0x000000100800780c */ /* 0x040fe40003fa6070 */
[----:B--2---:R-:W-:Y:S01]  /*3cc10*/  @!P1 MOV R17, R7 ;  /* 0x0000000700119202 */ /* 0x004fe20000000f00 */
[----:B---3--:R-:W-:Y:S01]  /*3cc20*/  @!P1 IMAD.MOV.U32 R5, RZ, RZ, R4 ;  /* 0x000000ffff059224 */ /* 0x008fe200078e0004 */
[----:B------:R-:W-:-:S03]  /*3cc30*/  ISETP.NE.AND P1, PT, R8, RZ, PT ;  /* 0x000000ff0800720c */ /* 0x000fc60003f25270 */
[----:B------:R-:W-:-:S10]  /*3cc40*/  IMAD R13, R5, R17, RZ ;  /* 0x00000011050d7224 */ /* 0x000fd400078e02ff */
[----:B------:R-:W-:Y:S05]  /*3cc50*/  WARPSYNC.COLLECTIVE R15, `(.L_x_3817) ;  /* 0x000000000f087348 */ /* 0x000fea0003c00000 */
[----:B------:R0:W1:Y:S02]  /*3cc60*/  SHFL.UP P6, R14, R13, R12, R11 ;  /* 0x0400000c0d0e7389 */ /* 0x00006400000c000b */
[----:B01----:R-:W-:Y:S01]  /*3cc70*/  ENDCOLLECTIVE ;  /* 0x000000000000791b */ /* 0x003fe20003800000 */
.L_x_3817:
[----:B------:R-:W-:Y:S02]  /*3cc80*/  MOV R12, 0x2 ;  /* 0x00000002000c7802 */ /* 0x000fe40000000f00 */
[----:B------:R-:W-:-:S05]  /*3cc90*/  SEL R4, R14, RZ, P1 ;  /* 0x000000ff0e047207 */ /* 0x000fca0000800000 */
[----:B------:R-:W-:-:S04]  /*3cca0*/  IMAD.IADD R4, R13, 0x1, R4 ;  /* 0x000000010d047824 */ /* 0x000fc800078e0204 */
[----:B------:R-:W-:-:S07]  /*3ccb0*/  IMAD.MOV.U32 R13, RZ, RZ, R4 ;  /* 0x000000ffff0d7224 */ /* 0x000fce00078e0004 */
[----:B------:R-:W-:Y:S05]  /*3ccc0*/  WARPSYNC.COLLECTIVE R15, `(.L_x_3818) ;  /* 0x000000000f087348 */ /* 0x000fea0003c00000 */
[----:B------:R0:W1:Y:S02]  /*3ccd0*/  SHFL.UP P6, R14, R13, R12, R11 ;  /* 0x0400000c0d0e7389 */ /* 0x00006400000c000b */
[----:B01----:R-:W-:Y:S01]  /*3cce0*/  ENDCOLLECTIVE ;  /* 0x000000000000791b */ /* 0x003fe20003800000 */
.L_x_3818:
[----:B------:R-:W-:Y:S01]  /*3ccf0*/  IMAD.MOV.U32 R12, RZ, RZ, 0x4 ;  /* 0x00000004ff0c7424 */ /* 0x000fe200078e00ff */
[----:B------:R-:W-:-:S05]  /*3cd00*/  SEL R3, R14, RZ, P2 ;  /* 0x000000ff0e037207 */ /* 0x000fca0001000000 */
[----:B------:R-:W-:-:S04]  /*3cd10*/  IMAD.IADD R2, R4, 0x1, R3 ;  /* 0x0000000104027824 */ /* 0x000fc800078e0203 */
[----:B------:R-:W-:-:S07]  /*3cd20*/  IMAD.MOV.U32 R13, RZ, RZ, R2 ;  /* 0x000000ffff0d7224 */ /* 0x000fce00078e0002 */
[----:B------:R-:W-:Y:S05]  /*3cd30*/  WARPSYNC.COLLECTIVE R15, `(.L_x_3819) ;  /* 0x000000000f087348 */ /* 0x000fea0003c00000 */
[----:B------:R0:W1:Y:S02]  /*3cd40*/  SHFL.UP P6, R14, R13, R12, R11 ;  /* 0x0400000c0d0e7389 */ /* 0x00006400000c000b */
[----:B01----:R-:W-:Y:S01]  /*3cd50*/  ENDCOLLECTIVE ;  /* 0x000000000000791b */ /* 0x003fe20003800000 */
.L_x_3819:
[----:B------:R-:W-:Y:S02]  /*3cd60*/  MOV R12, 0x8 ;  /* 0x00000008000c7802 */ /* 0x000fe40000000f00 */
[----:B------:R-:W-:-:S05]  /*3cd70*/  SEL R3, R14, RZ, P3 ;  /* 0x000000ff0e037207 */ /* 0x000fca0001800000 */
[----:B------:R-:W-:-:S04]  /*3cd80*/  IMAD.IADD R3, R2, 0x1, R3 ;  /* 0x0000000102037824 */ /* 0x000fc800078e0203 */
[----:B------:R-:W-:-:S07]  /*3cd90*/  IMAD.MOV.U32 R13, RZ, RZ, R3 ;  /* 0x000000ffff0d7224 */ /* 0x000fce00078e0003 */
[----:B------:R-:W-:Y:S05]  /*3cda0*/  WARPSYNC.COLLECTIVE R15, `(.L_x_3820) ;  /* 0x000000000f087348 */ /* 0x000fea0003c00000 */
[----:B------:R0:W1:Y:S02]  /*3cdb0*/  SHFL.UP P6, R14, R13, R12, R11 ;  /* 0x0400000c0d0e7389 */ /* 0x00006400000c000b */
[----:B01----:R-:W-:Y:S01]  /*3cdc0*/  ENDCOLLECTIVE ;  /* 0x000000000000791b */ /* 0x003fe20003800000 */
.L_x_3820:
[----:B------:R-:W-:Y:S01]  /*3cdd0*/  IMAD.MOV.U32 R12, RZ, RZ, 0x10 ;  /* 0x00000010ff0c7424 */ /* 0x000fe200078e00ff */
[----:B------:R-:W-:-:S05]  /*3cde0*/  SEL R4, R14, RZ, P4 ;  /* 0x000000ff0e047207 */ /* 0x000fca0002000000 */
[----:B------:R-:W-:-:S04]  /*3cdf0*/  IMAD.IADD R4, R3, 0x1, R4 ;  /* 0x0000000103047824 */ /* 0x000fc800078e0204 */
[----:B------:R-:W-:-:S07]  /*3ce00*/  IMAD.MOV.U32 R13, RZ, RZ, R4 ;  /* 0x000000ffff0d7224 */ /* 0x000fce00078e0004 */
[----:B------:R-:W-:Y:S05]  /*3ce10*/  WARPSYNC.COLLECTIVE R15, `(.L_x_3821) ;  /* 0x000000000f087348 */ /* 0x000fea0003c00000 */
[----:B------:R0:W1:Y:S02]  /*3ce20*/  SHFL.UP P6, R14, R13, R12, R11 ;  /* 0x0400000c0d0e7389 */ /* 0x00006400000c000b */
[----:B01----:R-:W-:Y:S01]  /*3ce30*/  ENDCOLLECTIVE ;  /* 0x000000000000791b */ /* 0x003fe20003800000 */
.L_x_3821:
[----:B------:R-:W-:Y:S01]  /*3ce40*/  MOV R12, 0x1f ;  /* 0x0000001f000c7802 */ /* 0x000fe20000000f00 */
[----:B------:R-:W-:Y:S01]  /*3ce50*/  IMAD.MOV.U32 R11, RZ, RZ, 0x1f ;  /* 0x0000001fff0b7424 */ /* 0x000fe200078e00ff */
[----:B------:R-:W-:-:S05]  /*3ce60*/  SEL R3, R14, RZ, P5 ;  /* 0x000000ff0e037207 */ /* 0x000fca0002800000 */
[----:B------:R-:W-:-:S04]  /*3ce70*/  IMAD.IADD R2, R4, 0x1, R3 ;  /* 0x0000000104027824 */ /* 0x000fc800078e0203 */
[----:B------:R-:W-:-:S07]  /*3ce80*/  IMAD.MOV.U32 R13, RZ, RZ, R2 ;  /* 0x000000ffff0d7224 */ /* 0x000fce00078e0002 */
[----:B------:R-:W-:Y:S05]  /*3ce90*/  WARPSYNC.COLLECTIVE R15, `(.L_x_3822) ;  /* 0x000000000f087348 */ /* 0x000fea0003c00000 */
[----:B------:R0:W1:Y:S02]  /*3cea0*/  SHFL.IDX P6, R14, R13, R12, R11 ;  /* 0x0000000c0d0e7389 */ /* 0x00006400000c000b */
[----:B01----:R-:W-:Y:S01]  /*3ceb0*/  ENDCOLLECTIVE ;  /* 0x000000000000791b */ /* 0x003fe20003800000 */
.L_x_3822:
[----:B------:R-:W-:Y:S05]  /*3cec0*/  BRA `(.L_x_3823) ;  /* 0xffffff4400d87947 */ /* 0x000fea000383ffff */
.L_x_3412:
[----:B------:R-:W-:Y:S01]  /*3ced0*/  BSSY B0, `(.L_x_3824) ;  /* 0x0000007000007945 */ /* 0x000fe20003800000 */
[----:B------:R-:W-:Y:S02]  /*3cee0*/  IMAD.MOV.U32 R12, RZ, RZ, 0x1 ;  /* 0x00000001ff0c7424 */ /* 0x000fe400078e00ff */
[----:B------:R-:W-:Y:S02]  /*3cef0*/  IMAD.MOV.U32 R11, RZ, RZ, RZ ;  /* 0x000000ffff0b7224 */ /* 0x000fe400078e00ff */
[----:B------:R-:W-:-:S07]  /*3cf00*/  IMAD.MOV.U32 R15, RZ, RZ, -0x1 ;  /* 0xffffffffff0f7424 */ /* 0x000fce00078e00ff */
[----:B-1----:R-:W-:Y:S05]  /*3cf10*/  WARPSYNC.COLLECTIVE R15, `(.L_x_3825) ;  /* 0x000000000f087348 */ /* 0x002fea0003c00000 */
[----:B------:R0:W2:Y:S02]  /*3cf20*/  SHFL.UP P6, R14, R13, R12, R11 ;  /* 0x0400000c0d0e7389 */ /* 0x0000a400000c000b */
[----:B012---:R-:W-:Y:S01]  /*3cf30*/  ENDCOLLECTIVE ;  /* 0x000000000000791b */ /* 0x007fe20003800000 */
.L_x_3825:
[----:B------:R-:W-:Y:S05]  /*3cf40*/  BSYNC B0 ;  /* 0x0000000000007941 */ /* 0x000fea0003800000 */
.L_x_3824:
[----:B------:R-:W-:Y:S01]  /*3cf50*/  SEL R14, R14, RZ, P1 ;  /* 0x000000ff0e0e7207 */ /* 0x000fe20000800000 */
[----:B------:R-:W-:Y:S01]  /*3cf60*/  IMAD.MOV.U32 R11, RZ, RZ, RZ ;  /* 0x000000ffff0b7224 */ /* 0x000fe200078e00ff */
[----:B------:R-:W-:Y:S01]  /*3cf70*/  MOV R12, 0x2 ;  /* 0x00000002000c7802 */ /* 0x000fe20000000f00 */
[----:B------:R-:W-:Y:S02]  /*3cf80*/  IMAD.MOV.U32 R15, RZ, RZ, -0x1 ;  /* 0xffffffffff0f7424 */ /* 0x000fe400078e00ff */
[----:B------:R-:W-:-:S07]  /*3cf90*/  IMAD.IADD R13, R13, 0x1, R14 ;  /* 0x000000010d0d7824 */ /* 0x000fce00078e020e */
[----:B------:R-:W-:Y:S05]  /*3cfa0*/  WARPSYNC.COLLECTIVE R15, `(.L_x_3826) ;  /* 0x000000000f087348 */ /* 0x000fea0003c00000 */
[----:B------:R0:W1:Y:S02]  /*3cfb0*/  SHFL.UP P6, R14, R13, R12, R11 ;  /* 0x0400000c0d0e7389 */ /* 0x00006400000c000b */
[----:B01----:R-:W-:Y:S01]  /*3cfc0*/  ENDCOLLECTIVE ;  /* 0x000000000000791b */ /* 0x003fe20003800000 */
.L_x_3826:
[----:B------:R-:W-:Y:S01]  /*3cfd0*/  IMAD.MOV.U32 R12, RZ, RZ, 0x4 ;  /* 0x00000004ff0c7424 */ /* 0x000fe200078e00ff */
[----:B------:R-:W-:-:S05]  /*3cfe0*/  SEL R2, R14, RZ, P2 ;  /* 0x000000ff0e027207 */ /* 0x000fca0001000000 */
[----:B------:R-:W-:-:S04]  /*3cff0*/  IMAD.IADD R2, R13, 0x1, R2 ;  /* 0x000000010d027824 */ /* 0x000fc800078e0202 */
[----:B------:R-:W-:-:S07]  /*3d000*/  IMAD.MOV.U32 R13, RZ, RZ, R2 ;  /* 0x000000ffff0d7224 */ /* 0x000fce00078e0002 */
[----:B------:R-:W-:Y:S05]  /*3d010*/  WARPSYNC.COLLECTIVE R15, `(.L_x_3827) ;  /* 0x000000000f087348 */ /* 0x000fea0003c00000 */
[----:B------:R0:W1:Y:S02]  /*3d020*/  SHFL.UP P6, R14, R13, R12, R11 ;  /* 0x0400000c0d0e7389 */ /* 0x00006400000c000b */
[----:B01----:R-:W-:Y:S01]  /*3d030*/  ENDCOLLECTIVE ;  /* 0x000000000000791b */ /* 0x003fe20003800000 */
.L_x_3827:
[----:B------:R-:W-:Y:S01]  /*3d040*/  IMAD.MOV.U32 R12, RZ, RZ, 0x8 ;  /* 0x00000008ff0c7424 */ /* 0x000fe200078e00ff */
[----:B------:R-:W-:-:S04]  /*3d050*/  SEL R3, R14, RZ, P3 ;  /* 0x000000ff0e037207 */ /* 0x000fc80001800000 */
[----:B------:R-:W-:-:S05]  /*3d060*/  IADD3 R3, R2, R3, RZ ;  /* 0x0000000302037210 */ /* 0x000fca0007ffe0ff */
[----:B------:R-:W-:-:S07]  /*3d070*/  IMAD.MOV.U32 R13, RZ, RZ, R3 ;  /* 0x000000ffff0d7224 */ /* 0x000fce00078e0003 */
[----:B------:R-:W-:Y:S05]  /*3d080*/  WARPSYNC.COLLECTIVE R15, `(.L_x_3828) ;  /* 0x000000000f087348 */ /* 0x000fea0003c00000 */
[----:B------:R0:W1:Y:S02]  /*3d090*/  SHFL.UP P6, R14, R13, R12, R11 ;  /* 0x0400000c0d0e7389 */ /* 0x00006400000c000b */
[----:B01----:R-:W-:Y:S01]  /*3d0a0*/  ENDCOLLECTIVE ;  /* 0x000000000000791b */ /* 0x003fe20003800000 */
.L_x_3828:
[----:B------:R-:W-:Y:S01]  /*3d0b0*/  IMAD.MOV.U32 R12, RZ, RZ, 0x10 ;  /* 0x00000010ff0c7424 */ /* 0x000fe200078e00ff */
[----:B------:R-:W-:-:S05]  /*3d0c0*/  SEL R4, R14, RZ, P4 ;  /* 0x000000ff0e047207 */ /* 0x000fca0002000000 */
[----:B------:R-:W-:-:S04]  /*3d0d0*/  IMAD.IADD R4, R3, 0x1, R4 ;  /* 0x0000000103047824 */ /* 0x000fc800078e0204 */
[----:B------:R-:W-:-:S07]  /*3d0e0*/  IMAD.MOV.U32 R13, RZ, RZ, R4 ;  /* 0x000000ffff0d7224 */ /* 0x000fce00078e0004 */
[----:B------:R-:W-:Y:S05]  /*3d0f0*/  WARPSYNC.COLLECTIVE R15, `(.L_x_3829) ;  /* 0x000000000f087348 */ /* 0x000fea0003c00000 */
[----:B------:R0:W1:Y:S02]  /*3d100*/  SHFL.UP P6, R14, R13, R12, R11 ;  /* 0x0400000c0d0e7389 */ /* 0x00006400000c000b */
[----:B01----:R-:W-:Y:S01]  /*3d110*/  ENDCOLLECTIVE ;  /* 0x000000000000791b */ /* 0x003fe20003800000 */
.L_x_3829:
        /* <DEDUP_REMOVED lines=8> */
.L_x_3830:
[----:B------:R-:W-:Y:S05]  /*3d1a0*/  BRA `(.L_x_3831) ;  /* 0xffffff4400c47947 */ /* 0x000fea000383ffff */
.L_x_3414:
[----:B------:R-:W-:Y:S01]  /*3d1b0*/  BSSY B0, `(.L_x_3832) ;  /* 0x0000006000007945 */ /* 0x000fe20003800000 */
[----:B------:R-:W-:Y:S01]  /*3d1c0*/  PLOP3.LUT P6, PT, P6, PT, PT, 0x8, 0x0 ;  /* 0x000000000000781c */ /* 0x000fe200037ce170 */
[----:B------:R-:W-:-:S12]  /*3d1d0*/  IMAD.MOV.U32 R15, RZ, RZ, -0x1 ;  /* 0xffffffffff0f7424 */ /* 0x000fd800078e00ff */
[----:B01----:R-:W-:Y:S05]  /*3d1e0*/  WARPSYNC.COLLECTIVE R15, `(.L_x_3833) ;  /* 0x000000000f087348 */ /* 0x003fea0003c00000 */
[----:B------:R-:W-:Y:S01]  /*3d1f0*/  VOTE.ANY R14, PT, P6 ;  /* 0x00000000000e7806 */ /* 0x000fe200030e0100 */
[----:B01----:R-:W-:Y:S06]  /*3d200*/  ENDCOLLECTIVE ;  /* 0x000000000000791b */ /* 0x003fec0003800000 */
.L_x_3833:
[----:B------:R-:W-:Y:S05]  /*3d210*/  BSYNC B0 ;  /* 0x0000000000007941 */ /* 0x000fea0003800000 */
.L_x_3832:
[----:B------:R-:W-:Y:S01]  /*3d220*/  IMAD.MOV.U32 R3, RZ, RZ, R14 ;  /* 0x000000ffff037224 */ /* 0x000fe200078e000e */
[----:B------:R-:W-:Y:S01]  /*3d230*/  MOV R13, R17 ;  /* 0x00000011000d7202 */ /* 0x000fe20000000f00 */
[----:B------:R-:W-:Y:S02]  /*3d240*/  IMAD.MOV.U32 R11, RZ, RZ, 0x1f ;  /* 0x0000001fff0b7424 */ /* 0x000fe400078e00ff */
[----:B------:R-:W0:Y:S01]  /*3d250*/  POPC R7, R3 ;  /* 0x0000000300077309 */ /* 0x000e220000000000 */
[----:B------:R-:W-:Y:S02]  /*3d260*/  IMAD.MOV.U32 R15, RZ, RZ, -0x1 ;  /* 0xffffffffff0f7424 */ /* 0x000fe400078e00ff */
[----:B0-----:R-:W-:Y:S02]  /*3d270*/  IMAD.MOV.U32 R12, RZ, RZ, R7 ;  /* 0x000000ffff0c7224 */ /* 0x001fe400078e0007 */
[----:B------:R-:W-:-:S07]  /*3d280*/  IMAD.IADD R19, R7, 0x1, R19 ;  /* 0x0000000107137824 */ /* 0x000fce00078e0213 */
[----:B------:R-:W-:Y:S05]  /*3d290*/  WARPSYNC.COLLECTIVE R15, `(.L_x_3834) ;  /* 0x000000000f087348 */ /* 0x000fea0003c00000 */
[----:B------:R0:W1:Y:S02]  /*3d2a0*/  SHFL.IDX P6, R14, R13, R12, R11 ;  /* 0x0000000c0d0e7389 */ /* 0x00006400000c000b */
[----:B01----:R-:W-:Y:S01]  /*3d2b0*/  ENDCOLLECTIVE ;  /* 0x000000000000791b */ /* 0x003fe20003800000 */
.L_x_3834:
[----:B------:R-:W-:Y:S02]  /*3d2c0*/  IMAD.MOV.U32 R13, RZ, RZ, R5 ;  /* 0x000000ffff0d7224 */ /* 0x000fe400078e0005 */
[----:B------:R-:W-:-:S07]  /*3d2d0*/  IMAD.MOV.U32 R17, RZ, RZ, R14 ;  /* 0x000000ffff117224 */ /* 0x000fce00078e000e */
[----:B------:R-:W-:Y:S05]  /*3d2e0*/  WARPSYNC.COLLECTIVE R15, `(.L_x_3835) ;  /* 0x000000000f087348 */ /* 0x000fea0003c00000 */
[----:B------:R0:W1:Y:S02]  /*3d2f0*/  SHFL.IDX P6, R14, R13, R12, R11 ;  /* 0x0000000c0d0e7389 */ /* 0x00006400000c000b */
[----:B01----:R-:W-:Y:S01]  /*3d300*/  ENDCOLLECTIVE ;  /* 0x000000000000791b */ /* 0x003fe20003800000 */
.L_x_3835:
[----:B------:R-:W-:Y:S01]  /*3d310*/  MOV R5, R14 ;  /* 0x0000000e00057202 */ /* 0x000fe20000000f00 */
[----:B------:R-:W-:Y:S06]  /*3d320*/  BRA `(.L_x_3836) ;  /* 0xffffff4400a47947 */ /* 0x000fec000383ffff */
.L_x_3416:
[----:B------:R-:W-:Y:S01]  /*3d330*/  BSSY B0, `(.L_x_3837) ;  /* 0x0000007000007945 */ /* 0x000fe20003800000 */
[----:B------:R-:W-:Y:S02]  /*3d340*/  IMAD.MOV.U32 R13, RZ, RZ, R2 ;  /* 0x000000ffff0d7224 */ /* 0x000fe400078e0002 */
[----:B------:R-:W-:Y:S02]  /*3d350*/  IMAD.MOV.U32 R11, RZ, RZ, 0x1f ;  /* 0x0000001fff0b7424 */ /* 0x000fe400078e00ff */
[----:B------:R-:W-:-:S07]  /*3d360*/  IMAD.MOV.U32 R15, RZ, RZ, -0x1 ;  /* 0xffffffffff0f7424 */ /* 0x000fce00078e00ff */
[----:B01234-:R-:W-:Y:S05]  /*3d370*/  WARPSYNC.COLLECTIVE R15, `(.L_x_3838) ;  /* 0x000000000f087348 */ /* 0x01ffea0003c00000 */
[----:B------:R0:W0:Y:S02]  /*3d380*/  SHFL.IDX P6, R14, R13, R12, R11 ;  /* 0x0000000c0d0e7389 */ /* 0x00002400000c000b */
[----:B01234-:R-:W-:Y:S01]  /*3d390*/  ENDCOLLECTIVE ;  /* 0x000000000000791b */ /* 0x01ffe20003800000 */
.L_x_3838:
[----:B------:R-:W-:Y:S05]  /*3d3a0*/  BSYNC B0 ;  /* 0x0000000000007941 */ /* 0x000fea0003800000 */
.L_x_3837:
[----:B------:R-:W-:Y:S01]  /*3d3b0*/  IMAD.MOV.U32 R16, RZ, RZ, R14 ;  /* 0x000000ffff107224 */ /* 0x000fe200078e000e */
[----:B------:R-:W-:Y:S06]  /*3d3c0*/  BRA `(.L_x_3415) ;  /* 0xffffff4400947947 */ /* 0x000fec000383ffff */
.L_x_3422:
[----:B0-----:R0:W2:Y:S02]  /*3d3d0*/  SYNCS.PHASECHK.TRANS64.TRYWAIT P0, [R7+URZ+0x38820], R0 ;  /* 0x03882000070075a7 */ /* 0x0010a4000800017f */
[----:B--2---:R-:W-:Y:S05]  /*3d3e0*/  @!P0 NANOSLEEP.SYNCS 0x989680 ;  /* 0x009896800000895d */ /* 0x004fea0003900000 */
[----:B------:R-:W2:Y:S02]  /*3d3f0*/  @!P0 SYNCS.PHASECHK.TRANS64 P0, [R7+URZ+0x38820], R0 ;  /* 0x03882000070085a7 */ /* 0x000ea4000800007f */
[----:B--2---:R-:W-:Y:S05]  /*3d400*/  @!P0 BRA `(.L_x_3422) ;  /* 0xfffffffc00f08947 */ /* 0x004fea000383ffff */
[----:B------:R-:W-:Y:S05]  /*3d410*/  BRA `(.L_x_3839) ;  /* 0xffffff4c00f87947 */ /* 0x000fea000383ffff */
.L_x_3423:
[----:B------:R-:W2:Y:S01]  /*3d420*/  S2R R2, SR_TID.X ;  /* 0x0000000000027919 */ /* 0x000ea20000002100 */
[----:B------:R-:W-:Y:S01]  /*3d430*/  BSSY B0, `(.L_x_3840) ;  /* 0x000000a000007945 */ /* 0x000fe20003800000 */
[----:B------:R-:W-:Y:S02]  /*3d440*/  IMAD.MOV.U32 R12, RZ, RZ, RZ ;  /* 0x000000ffff0c7224 */ /* 0x000fe400078e00ff */
[----:B------:R-:W-:Y:S02]  /*3d450*/  IMAD.MOV.U32 R11, RZ, RZ, 0x1f ;  /* 0x0000001fff0b7424 */ /* 0x000fe400078e00ff */
[----:B------:R-:W-:Y:S01]  /*3d460*/  IMAD.MOV.U32 R15, RZ, RZ, -0x1 ;  /* 0xffffffffff0f7424 */ /* 0x000fe200078e00ff */
[----:B--2---:R-:W-:-:S04]  /*3d470*/  SHF.R.U32.HI R2, RZ, 0x5, R2 ;  /* 0x00000005ff027819 */ /* 0x004fc80000011602 */
[----:B------:R-:W-:-:S04]  /*3d480*/  LOP3.LUT R2, R2, 0x3, RZ, 0xc0, !PT ;  /* 0x0000000302027812 */ /* 0x000fc800078ec0ff */
[----:B------:R-:W-:-:S07]  /*3d490*/  MOV R13, R2 ;  /* 0x00000002000d7202 */ /* 0x000fce0000000f00 */
[----:B01----:R-:W-:Y:S05]  /*3d4a0*/  WARPSYNC.COLLECTIVE R15, `(.L_x_3841) ;  /* 0x000000000f087348 */ /* 0x003fea0003c00000 */
[----:B------:R2:W3:Y:S02]  /*3d4b0*/  SHFL.IDX P6, R14, R13, R12, R11 ;  /* 0x0000000c0d0e7389 */ /* 0x0004e400000c000b */
[----:B0123--:R-:W-:Y:S01]  /*3d4c0*/  ENDCOLLECTIVE ;  /* 0x000000000000791b */ /* 0x00ffe20003800000 */
.L_x_3841:
[----:B------:R-:W-:Y:S05]  /*3d4d0*/  BSYNC B0 ;  /* 0x0000000000007941 */ /* 0x000fea0003800000 */
.L_x_3840:
[----:B------:R-:W-:Y:S05]  /*3d4e0*/  BRA `(.L_x_3842) ;  /* 0xffffff4c00e07947 */ /* 0x000fea000383ffff */
.L_x_3424:
[----:B------:R-:W-:Y:S01]  /*3d4f0*/  BSSY B0, `(.L_x_3843) ;  /* 0x0000006000007945 */ /* 0x000fe20003800000 */
[----:B------:R-:W-:-:S07]  /*3d500*/  IMAD.MOV.U32 R15, RZ, RZ, -0x1 ;  /* 0xffffffffff0f7424 */ /* 0x000fce00078e00ff */
[----:B01----:R-:W-:Y:S05]  /*3d510*/  WARPSYNC.COLLECTIVE R15, `(.L_x_3844) ;  /* 0x000000000f0c7348 */ /* 0x003fea0003c00000 */
[----:B------:R-:W-:Y:S02]  /*3d520*/  ELECT P6, UR62, PT ;  /* 0x00000000003e782f */ /* 0x000fe400038c0000 */
[----:B------:R-:W-:Y:S01]  /*3d530*/  MOV R14, UR62 ;  /* 0x0000003e000e7c02 */ /* 0x000fe20008000f00 */
[----:B01----:R-:W-:Y:S10]  /*3d540*/  ENDCOLLECTIVE ;  /* 0x000000000000791b */ /* 0x003ff40003800000 */
.L_x_3844:
[----:B------:R-:W-:Y:S05]  /*3d550*/  BSYNC B0 ;  /* 0x0000000000007941 */ /* 0x000fea0003800000 */
.L_x_3843:
[----:B------:R-:W-:Y:S05]  /*3d560*/  BRA `(.L_x_3845) ;  /* 0xffffff4c00d47947 */ /* 0x000fea000383ffff */
.L_x_3426:
[----:B0-----:R0:W2:Y:S02]  /*3d570*/  SYNCS.PHASECHK.TRANS64.TRYWAIT P1, [R5+URZ+0x38840], R0 ;  /* 0x03884000050075a7 */ /* 0x0010a4000802017f */
[----:B--2---:R-:W-:Y:S05]  /*3d580*/  @!P1 NANOSLEEP.SYNCS 0x989680 ;  /* 0x009896800000995d */ /* 0x004fea0003900000 */
[----:B------:R-:W2:Y:S02]  /*3d590*/  @!P1 SYNCS.PHASECHK.TRANS64 P1, [R5+URZ+0x38840], R0 ;  /* 0x03884000050095a7 */ /* 0x000ea4000802007f */
[----:B--2---:R-:W-:Y:S05]  /*3d5a0*/  @!P1 BRA `(.L_x_3426) ;  /* 0xfffffffc00f09947 */ /* 0x004fea000383ffff */
[----:B------:R-:W-:Y:S05]  /*3d5b0*/  BRA `(.L_x_3846) ;  /* 0xffffff4c00f47947 */ /* 0x000fea000383ffff */
.L_x_3428:
[----:B--2---:R2:W3:Y:S02]  /*3d5c0*/  SYNCS.PHASECHK.TRANS64.TRYWAIT P1, [R3+URZ+0x38840], R2 ;  /* 0x03884002030075a7 */ /* 0x0044e4000802017f */
[----:B---3--:R-:W-:Y:S05]  /*3d5d0*/  @!P1 NANOSLEEP.SYNCS 0x989680 ;  /* 0x009896800000995d */ /* 0x008fea0003900000 */
[----:B------:R-:W3:Y:S02]  /*3d5e0*/  @!P1 SYNCS.PHASECHK.TRANS64 P1, [R3+URZ+0x38840], R2 ;  /* 0x03884002030095a7 */ /* 0x000ee4000802007f */
[----:B---3--:R-:W-:Y:S05]  /*3d5f0*/  @!P1 BRA `(.L_x_3428) ;  /* 0xfffffffc00f09947 */ /* 0x008fea000383ffff */
[----:B------:R-:W-:Y:S05]  /*3d600*/  BRA `(.L_x_3847) ;  /* 0xffffff5000007947 */ /* 0x000fea000383ffff */
.L_x_3430:
[----:B---3--:R3:W4:Y:S02]  /*3d610*/  SYNCS.PHASECHK.TRANS64.TRYWAIT P1, [R5+URZ+0x38860], R0 ;  /* 0x03886000050075a7 */ /* 0x008724000802017f */
[----:B----4-:R-:W-:Y:S05]  /*3d620*/  @!P1 NANOSLEEP.SYNCS 0x989680 ;  /* 0x009896800000995d */ /* 0x010fea0003900000 */
[----:B------:R-:W4:Y:S02]  /*3d630*/  @!P1 SYNCS.PHASECHK.TRANS64 P1, [R5+URZ+0x38860], R0 ;  /* 0x03886000050095a7 */ /* 0x000f24000802007f */
[----:B----4-:R-:W-:Y:S05]  /*3d640*/  @!P1 BRA `(.L_x_3430) ;  /* 0xfffffffc00f09947 */ /* 0x010fea000383ffff */
[----:B------:R-:W-:Y:S05]  /*3d650*/  BRA `(.L_x_3848) ;  /* 0xffffff4c00fc7947 */ /* 0x000fea000383ffff */
.L_x_3432:
[----:B----4-:R4:W0:Y:S02]  /*3d660*/  SYNCS.PHASECHK.TRANS64.TRYWAIT P1, [R3+URZ+0x38860], R2 ;  /* 0x03886002030075a7 */ /* 0x010824000802017f */
[----:B0-----:R-:W-:Y:S05]  /*3d670*/  @!P1 NANOSLEEP.SYNCS 0x989680 ;  /* 0x009896800000995d */ /* 0x001fea0003900000 */
[----:B------:R-:W0:Y:S02]  /*3d680*/  @!P1 SYNCS.PHASECHK.TRANS64 P1, [R3+URZ+0x38860], R2 ;  /* 0x03886002030095a7 */ /* 0x000e24000802007f */
[----:B0-----:R-:W-:Y:S05]  /*3d690*/  @!P1 BRA `(.L_x_3432) ;  /* 0xfffffffc00f09947 */ /* 0x001fea000383ffff */
[----:B------:R-:W-:Y:S05]  /*3d6a0*/  BRA `(.L_x_3849) ;  /* 0xffffff4c00f87947 */ /* 0x000fea000383ffff */
.L_x_3434:
[----:B------:R0:W0:Y:S02]  /*3d6b0*/  SYNCS.PHASECHK.TRANS64.TRYWAIT P1, [R5+URZ+0x38880], R0 ;  /* 0x03888000050075a7 */ /* 0x000024000802017f */
[----:B0-----:R-:W-:Y:S05]  /*3d6c0*/  @!P1 NANOSLEEP.SYNCS 0x989680 ;  /* 0x009896800000995d */ /* 0x001fea0003900000 */
[----:B------:R-:W0:Y:S02]  /*3d6d0*/  @!P1 SYNCS.PHASECHK.TRANS64 P1, [R5+URZ+0x38880], R0 ;  /* 0x03888000050095a7 */ /* 0x000e24000802007f */
[----:B0-----:R-:W-:Y:S05]  /*3d6e0*/  @!P1 BRA `(.L_x_3434) ;  /* 0xfffffffc00f09947 */ /* 0x001fea000383ffff */
[----:B------:R-:W-:Y:S05]  /*3d6f0*/  BRA `(.L_x_3850) ;  /* 0xffffff4c00f47947 */ /* 0x000fea000383ffff */
.L_x_3851:
        /* <DEDUP_REMOVED lines=16> */
.L_x_16274:


//--------------------- .text._ZN7cutlass13device_kernelIN5flash11enable_sm90INS1_16FlashAttnFwdSm90INS1_25CollectiveMainloopFwdSm90ILi2EN4cute5tupleIJNS5_1CILi1EEES8_S8_EEENS6_IJNS7_ILi128EEENS7_ILi160EEENS7_ILi192EEEEEELi192ENS_12float_e4m3_tEfNS_4arch4Sm90ELb0ELb0ELb1ELb0ELb1ELb0ELb0ELb1ELb1ELb1ELb1ELb0EEENS1_21CollectiveEpilogueFwdINS6_IJSA_SC_SB_EEES9_NS_10bfloat16_tESG_Li256ELb0ELb1ELb1ELb1EEENS1_19SingleTileSchedulerILb0ELb1ELb1ELi128EEEEEEEEEvNT_6ParamsE --------------------------
	.section	.text._ZN7cutlass13device_kernelIN5flash11enable_sm90INS1_16FlashAttnFwdSm90INS1_25CollectiveMainloopFwdSm90ILi2EN4cute5tupleIJNS5_1CILi1EEES8_S8_EEENS6_IJNS7_ILi128EEENS7_ILi160EEENS7_ILi192EEEEEELi192ENS_12float_e4m3_tEfNS_4arch4Sm90ELb0ELb0ELb1ELb0ELb1ELb0ELb0ELb1ELb1ELb1ELb1ELb0EEENS1_21CollectiveEpilogueFwdINS6_IJSA_SC_SB_EEES9_NS_10bfloat16_tESG_Li256ELb0ELb1ELb1ELb1EEENS1_19SingleTileSchedulerILb0ELb1ELb1ELi128EEEEEEEEEvNT_6ParamsE,"ax",@progbits
	.align	128
.text._ZN7cutlass13device_kernelIN5flash11enable_sm90INS1_16FlashAttnFwdSm90INS1_25CollectiveMainloopFwdSm90ILi2EN4cute5tupleIJNS5_1CILi1EEES8_S8_EEENS6_IJNS7_ILi128EEENS7_ILi160EEENS7_ILi192EEEEEELi192ENS_12float_e4m3_tEfNS_4arch4Sm90ELb0ELb0ELb1ELb0ELb1ELb0ELb0ELb1ELb1ELb1ELb1ELb0EEENS1_21CollectiveEpilogueFwdINS6_IJSA_SC_SB_EEES9_NS_10bfloat16_tESG_Li256ELb0ELb1ELb1ELb1EEENS1_19SingleTileSchedulerILb0ELb1ELb1ELi128EEEEEEEEEvNT_6ParamsE:
        .type           _ZN7cutlass13device_kernelIN5flash11enable_sm90INS1_16FlashAttnFwdSm90INS1_25CollectiveMainloopFwdSm90ILi2EN4cute5tupleIJNS5_1CILi1EEES8_S8_EEENS6_IJNS7_ILi128EEENS7_ILi160EEENS7_ILi192EEEEEELi192ENS_12float_e4m3_tEfNS_4arch4Sm90ELb0ELb0ELb1ELb0ELb1ELb0ELb0ELb1ELb1ELb1ELb1ELb0EEENS1_21CollectiveEpilogueFwdINS6_IJSA_SC_SB_EEES9_NS_10bfloat16_tESG_Li256ELb0ELb1ELb1ELb1EEENS1_19SingleTileSchedulerILb0ELb1ELb1ELi128EEEEEEEEEvNT_6ParamsE,@function
        .size           _ZN7cutlass13device_kernelIN5flash11enable_sm90INS1_16FlashAttnFwdSm90INS1_25CollectiveMainloopFwdSm90ILi2EN4cute5tupleIJNS5_1CILi1EEES8_S8_EEENS6_IJNS7_ILi128EEENS7_ILi160EEENS7_ILi192EEEEEELi192ENS_12float_e4m3_tEfNS_4arch4Sm90ELb0ELb0ELb1ELb0ELb1ELb0ELb0ELb1ELb1ELb1ELb1ELb0EEENS1_21CollectiveEpilogueFwdINS6_IJSA_SC_SB_EEES9_NS_10bfloat16_tESG_Li256ELb0ELb1ELb1ELb1EEENS1_19SingleTileSchedulerILb0ELb1ELb1ELi128EEEEEEEEEvNT_6ParamsE,(.L_x_16275 - _ZN7cutlass13device_kernelIN5flash11enable_sm90INS1_16FlashAttnFwdSm90INS1_25CollectiveMainloopFwdSm90ILi2EN4cute5tupleIJNS5_1CILi1EEES8_S8_EEENS6_IJNS7_ILi128EEENS7_ILi160EEENS7_ILi192EEEEEELi192ENS_12float_e4m3_tEfNS_4arch4Sm90ELb0ELb0ELb1ELb0ELb1ELb0ELb0ELb1ELb1ELb1ELb1ELb0EEENS1_21CollectiveEpilogueFwdINS6_IJSA_SC_SB_EEES9_NS_10bfloat16_tESG_Li256ELb0ELb1ELb1ELb1EEENS1_19SingleTileSchedulerILb0ELb1ELb1ELi128EEEEEEEEEvNT_6ParamsE)
        .other          _ZN7cutlass13device_kernelIN5flash11enable_sm90INS1_16FlashAttnFwdSm90INS1_25CollectiveMainloopFwdSm90ILi2EN4cute5tupleIJNS5_1CILi1EEES8_S8_EEENS6_IJNS7_ILi128EEENS7_ILi160EEENS7_ILi192EEEEEELi192ENS_12float_e4m3_tEfNS_4arch4Sm90ELb0ELb0ELb1ELb0ELb1ELb0ELb0ELb1ELb1ELb1ELb1ELb0EEENS1_21CollectiveEpilogueFwdINS6_IJSA_SC_SB_EEES9_NS_10bfloat16_tESG_Li256ELb0ELb1ELb1ELb1EEENS1_19SingleTileSchedulerILb0ELb1ELb1ELi128EEEEEEEEEvNT_6ParamsE,@"STO_CUDA_ENTRY STV_DEFAULT"
_ZN7cutlass13device_kernelIN5flash11enable_sm90INS1_16FlashAttnFwdSm90INS1_25CollectiveMainloopFwdSm90ILi2EN4cute5tupleIJNS5_1CILi1EEES8_S8_EEENS6_IJNS7_ILi128EEENS7_ILi160EEENS7_ILi192EEEEEELi192ENS_12float_e4m3_tEfNS_4arch4Sm90ELb0ELb0ELb1ELb0ELb1ELb0ELb0ELb1ELb1ELb1ELb1ELb0EEENS1_21CollectiveEpilogueFwdINS6_IJSA_SC_SB_EEES9_NS_10bfloat16_tESG_Li256ELb0ELb1ELb1ELb1EEENS1_19SingleTileSchedulerILb0ELb1ELb1ELi128EEEEEEEEEvNT_6ParamsE:
        /* <DEDUP_REMOVED lines=45> */
.L_x_3852:
        /* <DEDUP_REMOVED lines=22> */
.L_x_3853:
        /* <DEDUP_REMOVED lines=18> */
.L_x_3854:
        /* <DEDUP_REMOVED lines=22> */
.L_x_3855:
        /* <DEDUP_REMOVED lines=23> */
.L_x_3856:
        /* <DEDUP_REMOVED lines=9> */
.L_x_3859:
[----:B------:R-:W-:-:S08]  /*08b0*/  NOP ;  /* 0x0000000000007918 */ /* 0x000fd00000000000 */
[----:B------:R-:W0:Y:S02]  /*08c0*/  USETMAXREG.TRY_ALLOC.CTAPOOL UP0, 0xe8 ;  /* 0x000000e8000079c8 */ /* 0x000e240008000600 */
[----:B0-----:R-:W-:-:S13]  /*08d0*/  PLOP3.LUT P0, PT, PT, PT, UP0, 0x80, 0x0 ;  /* 0x000000000000781c */ /* 0x001fda0003f0f008 */
[----:B------:R-:W-:Y:S05]  /*08e0*/  @!P0 BRA `(.L_x_3859) ;  /* 0xfffffffc00f08947 */ /* 0x000fea000383ffff */
[----:B-1----:R-:W0:Y:S01]  /*08f0*/  S2UR UR6, SR_CTAID.Y ;  /* 0x00000000000679c3 */ /* 0x002e220000002600 */
[----:B------:R-:W-:Y:S01]  /*0900*/  LOP3.LUT R0, R23, 0xffffff80, RZ, 0xc0, !PT ;  /* 0xffffff8017007812 */ /* 0x000fe200078ec0ff */
[----:B------:R-:W-:Y:S02]  /*0910*/  ULDC UR7, c[0x0][0xc50] ;  /* 0x0003140000077ab9 */ /* 0x000fe40000000800 */
[----:B------:R-:W-:-:S04]  /*0920*/  UISETP.NE.AND UP0, UPT, UR7, 0x1, UPT ;  /* 0x000000010700788c */ /* 0x000fc8000bf05270 */
[----:B------:R-:W-:Y:S08]  /*0930*/  BAR.ARV 0x8, 0x180 ;  /* 0x0206000000007b1d */ /* 0x000ff00000002000 */
[----:B------:R-:W1:Y:S01]  /*0940*/  S2UR UR48, SR_CTAID.Z ;  /* 0x00000000003079c3 */ /* 0x000e620000002700 */
[----:B------:R-:W-:Y:S01]  /*0950*/  ISETP.NE.AND P0, PT, R0, 0x80, PT ;  /* 0x000000800000780c */ /* 0x000fe20003f05270 */
[----:B------:R-:W-:Y:S01]  /*0960*/  @UP0 ULDC UR4, c[0x0][0xc54] ;  /* 0x0003150000040ab9 */ /* 0x000fe20000000800 */
[----:B------:R-:W-:Y:S01]  /*0970*/  @UP0 ULDC UR8, c[0x0][0xc58] ;  /* 0x0003160000080ab9 */ /* 0x000fe20000000800 */
[----:B0-----:R-:W-:-:S10]  /*0980*/  UIMAD.WIDE.U32 UR4, UR6, UR4, URZ ;  /* 0x00000004060472a5 */ /* 0x001fd4000f8e003f */
[----:B------:R-:W-:Y:S06]  /*0990*/  @!P0 BAR.ARV 0x9, 0x100 ;  /* 0x0244000000008b1d */ /* 0x000fec0000002000 */
[----:B------:R-:W-:Y:S01]  /*09a0*/  UMOV UR50, UR6 ;  /* 0x0000000600327c82 */ /* 0x000fe20008000000 */
[----:B------:R-:W-:Y:S01]  /*09b0*/  @UP0 USHF.R.U32.HI UR50, URZ, UR8, UR5 ;  /* 0x000000083f320299 */ /* 0x000fe20008011605 */
[----:B-1----:R-:W-:-:S03]  /*09c0*/  ISETP.LE.AND P0, PT, RZ, UR48, PT ;  /* 0x00000030ff007c0c */ /* 0x002fc6000bf03270 */
[----:B------:R-:W-:-:S04]  /*09d0*/  UIADD3 UR4, -UR50, URZ, URZ ;  /* 0x0000003f32047290 */ /* 0x000fc8000fffe13f */
[----:B------:R-:W-:-:S06]  /*09e0*/  UIMAD UR7, UR7, UR4, UR6 ;  /* 0x00000004070772a4 */ /* 0x000fcc000f8e0206 */
[----:B------:R-:W-:Y:S06]  /*09f0*/  @!P0 BRA `(.L_x_3860) ;  /* 0x0000011800948947 */ /* 0x000fec0003800000 */
        /* <DEDUP_REMOVED lines=11> */
[----:B------:R-:W-:-:S04]  /*0ab0*/  UIMAD.WIDE UR4, UR4, 0x66666667, URZ ;  /* 0x66666667040478a5 */ /* 0x000fc8000f8e023f */
[----:B------:R-:W-:-:S03]  /*0ac0*/  USHF.R.U32.HI UR6, URZ, 0x1f, UR5 ;  /* 0x0000001f3f067899 */ /* 0x000fc60008011605 */
[----:B------:R-:W-:Y:S01]  /*0ad0*/  UMOV UR4, URZ ;  /* 0x0000003f00047c82 */ /* 0x000fe20008000000 */
[----:B------:R-:W-:-:S04]  /*0ae0*/  ULEA.HI.SX32 UR6, UR5, UR6, 0x1a ;  /* 0x0000000605067291 */ /* 0x000fc8000f8fd23f */
        /* <DEDUP_REMOVED lines=37> */
.L_x_3861:
        /* <DEDUP_REMOVED lines=8> */
[----:B------:R-:W-:Y:S01]  /*0dc0*/  VIADDMNMX R0, R3, UR38, R0, PT ;  /* 0x0000002603007c46 */ /* 0x000fe2000b800100 */
[----:B------:R-:W-:Y:S01]  /*0dd0*/  IMAD.MOV.U32 R9, RZ, RZ, RZ ;  /* 0x000000ffff097224 */ /* 0x000fe200078e00ff */
[----:B------:R-:W-:-:S02]  /*0de0*/  CS2R R52, SRZ ;  /* 0x0000000000347805 */ /* 0x000fc4000001ff00 */
[----:B------:R-:W-:Y:S02]  /*0df0*/  CS2R R44, SRZ ;  /* 0x00000000002c7805 */ /* 0x000fe4000001ff00 */
[----:B------:R-:W-:Y:S02]  /*0e00*/  R2UR UR43, R0 ;  /* 0x00000000002b72ca */ /* 0x000fe400000e0000 */
[----:B------:R-:W-:Y:S02]  /*0e10*/  CS2R R6, SRZ ;  /* 0x0000000000067805 */ /* 0x000fe4000001ff00 */
[----:B------:R-:W-:Y:S02]  /*0e20*/  MOV R0, RZ ;  /* 0x000000ff00007202 */ /* 0x000fe40000000f00 */
[----:B------:R-:W-:Y:S02]  /*0e30*/  CS2R R10, SRZ ;  /* 0x00000000000a7805 */ /* 0x000fe4000001ff00 */
[----:B------:R-:W-:-:S02]  /*0e40*/  CS2R R48, SRZ ;  /* 0x0000000000307805 */ /* 0x000fc4000001ff00 */
[----:B------:R-:W-:Y:S01]  /*0e50*/  CS2R R50, SRZ ;  /* 0x0000000000327805 */ /* 0x000fe2000001ff00 */
[----:B------:R-:W-:Y:S01]  /*0e60*/  IMAD.MOV.U32 R17, RZ, RZ, RZ ;  /* 0x000000ffff117224 */ /* 0x000fe200078e00ff */
[----:B------:R-:W-:Y:S01]  /*0e70*/  CS2R R56, SRZ ;  /* 0x0000000000387805 */ /* 0x000fe2000001ff00 */
[----:B------:R-:W-:Y:S01]  /*0e80*/  IMAD.MOV.U32 R58, RZ, RZ, RZ ;  /* 0x000000ffff3a7224 */ /* 0x000fe200078e00ff */
[----:B------:R-:W-:Y:S02]  /*0e90*/  CS2R R18, SRZ ;  /* 0x0000000000127805 */ /* 0x000fe4000001ff00 */
[----:B------:R-:W-:Y:S01]  /*0ea0*/  CS2R R32, SRZ ;  /* 0x0000000000207805 */ /* 0x000fe2000001ff00 */
[----:B------:R-:W-:Y:S01]  /*0eb0*/  IMAD.MOV.U32 R39, RZ, RZ, RZ ;  /* 0x000000ffff277224 */ /* 0x000fe200078e00ff */
[----:B------:R-:W-:Y:S01]  /*0ec0*/  CS2R R46, SRZ ;  /* 0x00000000002e7805 */ /* 0x000fe2000001ff00 */
[----:B------:R-:W-:Y:S01]  /*0ed0*/  UISETP.GT.AND UP0, UPT, UR43, UR38, UPT ;  /* 0x000000262b00728c */ /* 0x000fe2000bf04270 */
[----:B------:R-:W-:Y:S01]  /*0ee0*/  CS2R R20, SRZ ;  /* 0x0000000000147805 */ /* 0x000fe2000001ff00 */
[----:B------:R-:W-:Y:S01]  /*0ef0*/  IMAD.MOV.U32 R22, RZ, RZ, RZ ;  /* 0x000000ffff167224 */ /* 0x000fe200078e00ff */
[----:B------:R-:W-:Y:S01]  /*0f00*/  CS2R R54, SRZ ;  /* 0x0000000000367805 */ /* 0x000fe2000001ff00 */
[----:B------:R-:W-:Y:S01]  /*0f10*/  IMAD.MOV.U32 R15, RZ, RZ, RZ ;  /* 0x000000ffff0f7224 */ /* 0x000fe200078e00ff */
[----:B------:R-:W-:-:S02]  /*0f20*/  CS2R R24, SRZ ;  /* 0x0000000000187805 */ /* 0x000fc4000001ff00 */
[----:B------:R-:W-:Y:S01]  /*0f30*/  PLOP3.LUT P1, PT, PT, PT, UP0, 0x80, 0x0 ;  /* 0x000000000000781c */ /* 0x000fe20003f2f008 */
[----:B------:R-:W-:Y:S01]  /*0f40*/  IMAD.MOV.U32 R29, RZ, RZ, RZ ;  /* 0x000000ffff1d7224 */ /* 0x000fe200078e00ff */
[----:B------:R-:W-:Y:S02]  /*0f50*/  CS2R R64, SRZ ;  /* 0x0000000000407805 */ /* 0x000fe4000001ff00 */
[----:B------:R-:W-:Y:S01]  /*0f60*/  CS2R R60, SRZ ;  /* 0x00000000003c7805 */ /* 0x000fe2000001ff00 */
[----:B------:R-:W-:Y:S01]  /*0f70*/  IMAD.MOV.U32 R37, RZ, RZ, RZ ;  /* 0x000000ffff257224 */ /* 0x000fe200078e00ff */
[----:B------:R-:W-:Y:S02]  /*0f80*/  CS2R R62, SRZ ;  /* 0x00000000003e7805 */ /* 0x000fe4000001ff00 */
[----:B------:R-:W-:Y:S02]  /*0f90*/  CS2R R120, SRZ ;  /* 0x0000000000787805 */ /* 0x000fe4000001ff00 */
[----:B------:R-:W-:-:S02]  /*0fa0*/  CS2R R40, SRZ ;  /* 0x0000000000287805 */ /* 0x000fc4000001ff00 */
[----:B------:R-:W-:Y:S02]  /*0fb0*/  MOV R66, RZ ;  /* 0x000000ff00427202 */ /* 0x000fe40000000f00 */
[----:B------:R-:W-:Y:S01]  /*0fc0*/  CS2R R70, SRZ ;  /* 0x0000000000467805 */ /* 0x000fe2000001ff00 */
[----:B------:R-:W-:Y:S01]  /*0fd0*/  IMAD.MOV.U32 R31, RZ, RZ, RZ ;  /* 0x000000ffff1f7224 */ /* 0x000fe200078e00ff */
        /* <DEDUP_REMOVED lines=13> */
[----:B------:R-:W-:Y:S01]  /*10b0*/  IMAD.MOV.U32 R90, RZ, RZ, RZ ;  /* 0x000000ffff5a7224 */ /* 0x000fe200078e00ff */
[----:B------:R-:W-:Y:S01]  /*10c0*/  CS2R R100, SRZ ;  /* 0x0000000000647805 */ /* 0x000fe2000001ff00 */
[----:B------:R-:W-:Y:S01]  /*10d0*/  IMAD.MOV.U32 R43, RZ, RZ, RZ ;  /* 0x000000ffff2b7224 */ /* 0x000fe200078e00ff */
[----:B------:R-:W-:Y:S02]  /*10e0*/  CS2R R96, SRZ ;  /* 0x0000000000607805 */ /* 0x000fe4000001ff00 */
[----:B------:R-:W-:Y:S01]  /*10f0*/  CS2R R98, SRZ ;  /* 0x0000000000627805 */ /* 0x000fe2000001ff00 */
[----:B------:R-:W-:Y:S01]  /*1100*/  IMAD.MOV.U32 R104, RZ, RZ, RZ ;  /* 0x000000ffff687224 */ /* 0x000fe200078e00ff */
[----:B------:R-:W-:-:S02]  /*1110*/  CS2R R108, SRZ ;  /* 0x00000000006c7805 */ /* 0x000fc4000001ff00 */
[----:B------:R-:W-:Y:S01]  /*1120*/  CS2R R110, SRZ ;  /* 0x00000000006e7805 */ /* 0x000fe2000001ff00 */
[----:B------:R-:W-:Y:S01]  /*1130*/  IMAD.MOV.U32 R112, RZ, RZ, RZ ;  /* 0x000000ffff707224 */ /* 0x000fe200078e00ff */
[----:B------:R-:W-:Y:S01]  /*1140*/  CS2R R118, SRZ ;  /* 0x0000000000767805 */ /* 0x000fe2000001ff00 */
[----:B------:R-:W-:Y:S01]  /*1150*/  IMAD.MOV.U32 R124, RZ, RZ, RZ ;  /* 0x000000ffff7c7224 */ /* 0x000fe200078e00ff */
[----:B------:R-:W-:Y:S01]  /*1160*/  CS2R R114, SRZ ;  /* 0x0000000000727805 */ /* 0x000fe2000001ff00 */
        /* <DEDUP_REMOVED lines=27> */
[----:B------:R-:W-:Y:S01]  /*1320*/  IMAD.U32 R10, RZ, RZ, UR6 ;  /* 0x00000006ff0a7e24 */ /* 0x000fe2000f8e00ff */
[----:B------:R-:W-:Y:S01]  /*1330*/  MOV R6, UR4 ;  /* 0x0000000400067c02 */ /* 0x000fe20008000f00 */
[----:B------:R-:W-:Y:S02]  /*1340*/  IMAD.U32 R7, RZ, RZ, UR5 ;  /* 0x00000005ff077e24 */ /* 0x000fe4000f8e00ff */
[----:B------:R-:W-:-:S02]  /*1350*/  IMAD.U32 R11, RZ, RZ, UR7 ;  /* 0x00000007ff0b7e24 */ /* 0x000fc4000f8e00ff */
[----:B------:R-:W-:Y:S02]  /*1360*/  IMAD.MOV.U32 R8, RZ, RZ, 0x70 ;  /* 0x00000070ff087424 */ /* 0x000fe400078e00ff */
[----:B------:R-:W-:Y:S02]  /*1370*/  IMAD.MOV.U32 R12, RZ, RZ, 0x1 ;  /* 0x00000001ff0c7424 */ /* 0x000fe400078e00ff */
[----:B0-----:R-:W-:-:S07]  /*1380*/  IMAD.MOV.U32 R13, RZ, RZ, RZ ;  /* 0x000000ffff0d7224 */ /* 0x001fce00078e00ff */
[----:B------:R-:W-:-:S07]  /*1390*/  LEPC R20, `(.L_x_3863) ;  /* 0x000000001014794e */ /* 0x000fce0000000000 */
[----:B-1----:R-:W-:Y:S05]  /*13a0*/  CALL.ABS.NOINC R2 ;  /* 0x0000000002007343 */ /* 0x002fea0003c00000 */
.L_x_3863:
        /* <DEDUP_REMOVED lines=39> */
[----:B------:R-:W-:Y:S01]  /*1620*/  ULDC UR4, c[0x0][0x9d8] ;  /* 0x0002760000047ab9 */ /* 0x000fe20000000800 */
[----:B------:R-:W-:Y:S01]  /*1630*/  MOV R3, UR7 ;  /* 0x0000000700037c02 */ /* 0x000fe20008000f00 */
[----:B------:R-:W-:-:S04]  /*1640*/  IMAD.U32 R5, RZ, RZ, UR5 ;  /* 0x00000005ff057e24 */ /* 0x000fc8000f8e00ff */
[----:B------:R-:W2:Y:S04]  /*1650*/  @P0 LDG.E R7, desc[UR54][R2.64] ;  /* 0x0000003602070981 */ /* 0x000ea8000c1e1900 */
[----:B------:R-:W2:Y:S01]  /*1660*/  @P1 LDG.E R0, desc[UR54][R4.64] ;  /* 0x0000003604001981 */ /* 0x000ea2000c1e1900 */
[----:B------:R-:W0:Y:S01]  /*1670*/  SYNCS.PHASECHK.TRANS64.TRYWAIT P0, [UR36+0x33400], R6 ;  /* 0x03340006ff0075a7 */ /* 0x000e220008000164 */
[----:B--2---:R-:W-:-:S04]  /*1680*/  FMUL.FTZ R0, R7, R0 ;  /* 0x0000000007007220 */ /* 0x004fc80000410000 */
[----:B------:R-:W-:Y:S01]  /*1690*/  FMUL.FTZ R0, R0, UR4 ;  /* 0x0000000400007c20 */ /* 0x000fe20008410000 */
[----:B0-----:R-:W-:Y:S06]  /*16a0*/  @!P0 BRA `(.L_x_3864) ;  /* 0x0000010c00708947 */ /* 0x001fec0003800000 */
.L_x_3950:
[----:B------:R-:W-:-:S06]  /*16b0*/  ULOP3.LUT UR4, UR39, 0x1, URZ, 0xfc, !UPT ;  /* 0x0000000127047892 */ /* 0x000fcc000f8efc3f */
[----:B------:R-:W-:-:S05]  /*16c0*/  IMAD.U32 R2, RZ, RZ, UR4 ;  /* 0x00000004ff027e24 */ /* 0x000fca000f8e00ff */
[----:B------:R-:W-:-:S13]  /*16d0*/  ISETP.NE.AND P0, PT, R2, 0x3, PT ;  /* 0x000000030200780c */ /* 0x000fda0003f05270 */
[----:B------:R-:W-:Y:S05]  /*16e0*/  @!P0 BRA `(.L_x_3865) ;  /* 0x0000000000048947 */ /* 0x000fea0003800000 */
[----:B------:R-:W-:Y:S01]  /*16f0*/  BPT.TRAP 0x1 ;  /* 0x000000040000795c */ /* 0x000fe20000300000 */
.L_x_3865:
[----:B------:R1:W2:Y:S01]  /*1700*/  SYNCS.PHASECHK.TRANS64.TRYWAIT P1, [UR36+0x33430], R6 ;  /* 0x03343006ff0075a7 */ /* 0x0002a20008020164 */
[----:B------:R-:W-:Y:S05]  /*1710*/  @!P0 BRA `(.L_x_3866) ;  /* 0x0000000000048947 */ /* 0x000fea0003800000 */
[----:B------:R-:W-:Y:S01]  /*1720*/  BPT.TRAP 0x1 ;  /* 0x000000040000795c */ /* 0x000fe20000300000 */
.L_x_3866:
[----:B------:R-:W-:Y:S02]  /*1730*/  IMAD.U32 R2, RZ, RZ, UR40 ;  /* 0x00000028ff027e24 */ /* 0x000fe4000f8e00ff */
[----:B------:R-:W-:Y:S01]  /*1740*/  IMAD.MOV.U32 R4, RZ, RZ, RZ ;  /* 0x000000ffff047224 */ /* 0x000fe200078e00ff */
[----:B--2---:R-:W-:Y:S06]  /*1750*/  @P1 BRA `(.L_x_3867) ;  /* 0x0000000000081947 */ /* 0x004fec0003800000 */
[----:B------:R-:W2:Y:S02]  /*1760*/  SYNCS.PHASECHK.TRANS64.TRYWAIT P1, [UR36+0x33430], R6 ;  /* 0x03343006ff0075a7 */ /* 0x000ea40008020164 */
[----:B--2---:R-:W-:Y:S05]  /*1770*/  @!P1 BRA `(.L_x_3868) ;  /* 0x0000010c00549947 */ /* 0x004fea0003800000 */
.L_x_3867:
[----:B------:R-:W-:Y:S05]  /*1780*/  WARPSYNC.ALL ;  /* 0x0000000000007948 */ /* 0x000fea0003800000 */
[----:B------:R-:W-:Y:S01]  /*1790*/  IMAD.MOV.U32 R25, RZ, RZ, RZ ;  /* 0x000000ffff197224 */ /* 0x000fe200078e00ff */
[----:B------:R-:W-:Y:S01]  /*17a0*/  LOP3.LUT R2, R2, 0x10000, RZ, 0xfc, !PT ;  /* 0x0001000002027812 */ /* 0x000fe200078efcff */
[----:B0-----:R-:W-:Y:S01]  /*17b0*/  IMAD.MOV.U32 R3, RZ, RZ, -0x7fffffe0 ;  /* 0x80000020ff037424 */ /* 0x001fe200078e00ff */
[----:B------:R-:W-:-:S04]  /*17c0*/  UIADD3 UR4, UR36, 0x24200, URZ ;  /* 0x0002420024047890 */ /* 0x000fc8000fffe03f */
[C---:B------:R-:W-:Y:S01]  /*17d0*/  R2UR UR5, R3.reuse ;  /* 0x00000000030572ca */ /* 0x040fe200000e0000 */
[----:B------:R-:W-:Y:S01]  /*17e0*/  WARPGROUP.ARRIVE ;  /* 0x00000000000079c5 */ /* 0x000fe20000000000 */
[----:B------:R-:W-:Y:S01]  /*17f0*/  UMOV UR7, 0x80000020 ;  /* 0x8000002000077882 */ /* 0x000fe20000000000 */
[----:B------:R-:W-:Y:S01]  /*1800*/  USHF.R.U32.HI UR6, URZ, 0x4, UR4 ;  /* 0x000000043f067899 */ /* 0x000fe20008011604 */
[C---:B------:R-:W-:Y:S01]  /*1810*/  R2UR UR8, R2.reuse ;  /* 0x00000000020872ca */ /* 0x040fe200000e0000 */
[----:B------:R-:W-:Y:S01]  /*1820*/  UMOV UR11, 0x80000020 ;  /* 0x80000020000b7882 */ /* 0x000fe20000000000 */
[C---:B------:R-:W-:Y:S01]  /*1830*/  R2UR UR4, R2.reuse ;  /* 0x00000000020472ca */ /* 0x040fe200000e0000 */
[----:B------:R-:W-:Y:S01]  /*1840*/  ULOP3.LUT UR6, UR6, 0x3fff, URZ, 0xc0, !UPT ;  /* 0x00003fff06067892 */ /* 0x000fe2000f8ec03f */
[C---:B------:R-:W-:Y:S01]  /*1850*/  R2UR UR9, R3.reuse ;  /* 0x00000000030972ca */ /* 0x040fe200000e0000 */
[----:B------:R-:W-:Y:S01]  /*1860*/  UMOV UR15, 0x80000020 ;  /* 0x80000020000f7882 */ /* 0x000fe20000000000 */
[C---:B------:R-:W-:Y:S01]  /*1870*/  R2UR UR12, R2.reuse ;  /* 0x00000000020c72ca */ /* 0x040fe200000e0000 */
[----:B------:R-:W-:Y:S01]  /*1880*/  ULOP3.LUT UR52, UR6, 0x10000, URZ, 0xfc, !UPT ;  /* 0x0001000006347892 */ /* 0x000fe2000f8efc3f */
[C---:B------:R-:W-:Y:S01]  /*1890*/  R2UR UR13, R3.reuse ;  /* 0x00000000030d72ca */ /* 0x040fe200000e0000 */
[----:B------:R-:W-:Y:S01]  /*18a0*/  UMOV UR19, 0x80000020 ;  /* 0x8000002000137882 */ /* 0x000fe20000000000 */
[C---:B------:R-:W-:Y:S01]  /*18b0*/  R2UR UR16, R2.reuse ;  /* 0x00000000021072ca */ /* 0x040fe200000e0000 */
[----:B------:R-:W-:Y:S01]  /*18c0*/  UIADD3 UR10, UR52, 0x80, URZ ;  /* 0x00000080340a7890 */ /* 0x000fe2000fffe03f */
[C---:B------:R-:W-:Y:S01]  /*18d0*/  R2UR UR17, R3.reuse ;  /* 0x00000000031172ca */ /* 0x040fe200000e0000 */
[----:B------:R-:W-:Y:S01]  /*18e0*/  UIADD3 UR14, UR52, 0x100, URZ ;  /* 0x00000100340e7890 */ /* 0x000fe2000fffe03f */
[----:B------:R-:W-:Y:S01]  /*18f0*/  R2UR UR20, R2 ;  /* 0x00000000021472ca */ /* 0x000fe200000e0000 */
[----:B------:R-:W-:Y:S01]  /*1900*/  UMOV UR6, UR52 ;  /* 0x0000003400067c82 */ /* 0x000fe20008000000 */
[----:B------:R-:W-:Y:S01]  /*1910*/  UIADD3 UR18, UR52, 0x180, URZ ;  /* 0x0000018034127890 */ /* 0x000fe2000fffe03f */
[----:B------:R-:W-:Y:S01]  /*1920*/  QGMMA.64x32x32.F32.E4M3.E4M3 R92, gdesc[UR4], RZ, !UPT, gsb0 ;  /* 0x00600000045c79f3 */ /* 0x000fe2000c0008ff */
[----:B------:R-:W-:Y:S01]  /*1930*/  R2UR UR21, R3 ;  /* 0x00000000031572ca */ /* 0x000fe200000e0000 */
[----:B------:R-:W-:Y:S01]  /*1940*/  UIADD3 UR22, UR52, 0x200, URZ ;  /* 0x0000020034167890 */ /* 0x000fe2000fffe03f */
[----:B------:R-:W-:Y:S01]  /*1950*/  UMOV UR23, 0x80000020 ;  /* 0x8000002000177882 */ /* 0x000fe20000000000 */
[----:B------:R-:W-:Y:S01]  /*1960*/  UIADD3 UR26, UR52, 0x2, URZ ;  /* 0x00000002341a7890 */ /* 0x000fe2000fffe03f */
[----:B------:R-:W-:Y:S01]  /*1970*/  UMOV UR25, 0x80000020 ;  /* 0x8000002000197882 */ /* 0x000fe20000000000 */
[----:B------:R-:W-:Y:S01]  /*1980*/  UMOV UR27, 0x80000020 ;  /* 0x80000020001b7882 */ /* 0x000fe20000000000 */
[----:B------:R-:W-:Y:S01]  /*1990*/  UIADD3 UR6, UR52, 0x82, URZ ;  /* 0x0000008234067890 */ /* 0x000fe2000fffe03f */
[----:B------:R-:W-:Y:S01]  /*19a0*/  UMOV UR5, UR25 ;  /* 0x0000001900057c82 */ /* 0x000fe20008000000 */
[----:B------:R-:W-:Y:S01]  /*19b0*/  UMOV UR7, 0x80000020 ;  /* 0x8000002000077882 */ /* 0x000fe20000000000 */
[----:B------:R-:W-:Y:S01]  /*19c0*/  UIADD3 UR30, UR52, 0x280, URZ ;  /* 0x00000280341e7890 */ /* 0x000fe2000fffe03f */
[----:B------:R-:W-:Y:S01]  /*19d0*/  UMOV UR29, 0x80000020 ;  /* 0x80000020001d7882 */ /* 0x000fe20000000000 */
[----:B------:R-:W-:Y:S01]  /*19e0*/  UMOV UR31, 0x80000020 ;  /* 0x80000020001f7882 */ /* 0x000fe20000000000 */
[----:B------:R-:W-:Y:S01]  /*19f0*/  UIADD3 UR34, UR52, 0x282, URZ ;  /* 0x0000028234227890 */ /* 0x000fe2000fffe03f */
[----:B------:R-:W-:Y:S01]  /*1a00*/  UMOV UR33, 0x80000020 ;  /* 0x8000002000217882 */ /* 0x000fe20000000000 */
[----:B------:R-:W-:Y:S01]  /*1a10*/  UMOV UR35, 0x80000020 ;  /* 0x8000002000237882 */ /* 0x000fe20000000000 */
[----:B------:R-:W-:Y:S01]  /*1a20*/  UMOV UR41, 0x80000020 ;  /* 0x8000002000297882 */ /* 0x000fe20000000000 */
[----:B------:R-:W-:Y:S01]  /*1a30*/  UIADD3 UR46, UR52, 0x502, URZ ;  /* 0x00000502342e7890 */ /* 0x000fe2000fffe03f */
[----:B------:R-:W-:Y:S01]  /*1a40*/  UMOV UR45, 0x80000020 ;  /* 0x80000020002d7882 */ /* 0x000fe20000000000 */
[----:B------:R-:W-:Y:S01]  /*1a50*/  UMOV UR47, 0x80000020 ;  /* 0x80000020002f7882 */ /* 0x000fe20000000000 */
[----:B------:R-:W-:-:S02]  /*1a60*/  WARPGROUP.DEPBAR.LE gsb0, 0x0 ;  /* 0x00008000000079c5 */ /* 0x000fc40000010000 */
[----:B------:R-:W-:-:S06]  /*1a70*/  WARPGROUP.ARRIVE ;  /* 0x00000000000079c5 */ /* 0x000fcc0000000000 */
[----:B------:R-:W-:Y:S01]  /*1a80*/  QGMMA.64x32x32.F32.E4M3.E4M3 R76, gdesc[UR8], RZ, !UPT, gsb0 ;  /* 0x00600000084c79f3 */ /* 0x000fe2000c0008ff */
[----:B------:R-:W-:Y:S01]  /*1a90*/  UIADD3 UR10, UR52, 0x102, URZ ;  /* 0x00000102340a7890 */ /* 0x000fe2000fffe03f */
[----:B------:R-:W-:Y:S01]  /*1aa0*/  UMOV UR9, UR25 ;  /* 0x0000001900097c82 */ /* 0x000fe20008000000 */
[----:B------:R-:W-:Y:S01]  /*1ab0*/  UMOV UR11, 0x80000020 ;  /* 0x80000020000b7882 */ /* 0x000fe20000000000 */
[----:B------:R-:W-:Y:S02]  /*1ac0*/  WARPGROUP.DEPBAR.LE gsb0, 0x0 ;  /* 0x00008000000079c5 */ /* 0x000fe40000010000 */
        /* <DEDUP_REMOVED lines=8> */
[----:B------:R-:W-:-:S13]  /*1b50*/  R2UR UR16, R2 ;  /* 0x00000000021072ca */ /* 0x000fda00000e0000 */
[----:B------:R-:W-:Y:S02]  /*1b60*/  UIADD3 UR24, UR16, 0x2, URZ ;  /* 0x0000000210187890 */ /* 0x000fe4000fffe03f */
[----:B------:R-:W-:Y:S02]  /*1b70*/  UIADD3 UR28, UR16, 0x200, URZ ;  /* 0x00000200101c7890 */ /* 0x000fe4000fffe03f */
[----:B------:R-:W-:Y:S02]  /*1b80*/  UIADD3 UR32, UR16, 0x202, URZ ;  /* 0x0000020210207890 */ /* 0x000fe4000fffe03f */
[----:B------:R-:W-:Y:S01]  /*1b90*/  UIADD3 UR40, UR16, 0x400, URZ ;  /* 0x0000040010287890 */ /* 0x000fe2000fffe03f */
[----:B------:R-:W-:Y:S01]  /*1ba0*/  UMOV UR4, UR24 ;  /* 0x0000001800047c82 */ /* 0x000fe20008000000 */
[----:B------:R-:W-:Y:S01]  /*1bb0*/  UMOV UR8, UR24 ;  /* 0x0000001800087c82 */ /* 0x000fe20008000000 */
[----:B------:R-:W-:-:S04]  /*1bc0*/  UIADD3 UR44, UR16, 0x402, URZ ;  /* 0x00000402102c7890 */ /* 0x000fc8000fffe03f */
[----:B------:R-:W-:Y:S01]  /*1bd0*/  UMOV UR12, UR40 ;  /* 0x00000028000c7c82 */ /* 0x000fe20008000000 */
[----:B------:R-:W-:Y:S02]  /*1be0*/  WARPGROUP.DEPBAR.LE gsb0, 0x0 ;  /* 0x00008000000079c5 */ /* 0x000fe40000010000 */
[----:B------:R-:W-:-:S06]  /*1bf0*/  WARPGROUP.ARRIVE ;  /* 0x00000000000079c5 */ /* 0x000fcc0000000000 */
[----:B------:R-:W-:Y:S03]  /*1c00*/  QGMMA.64x32x32.F32.E4M3.E4M3 R28, gdesc[UR20], RZ, !UPT, gsb0 ;  /* 0x00600000141c79f3 */ /* 0x000fe6000c0008ff */
[----:B------:R-:W-:Y:S02]  /*1c10*/  WARPGROUP.DEPBAR.LE gsb0, 0x0 ;  /* 0x00008000000079c5 */ /* 0x000fe40000010000 */
[----:B------:R-:W-:-:S06]  /*1c20*/  WARPGROUP.ARRIVE ;  /* 0x00000000000079c5 */ /* 0x000fcc0000000000 */
[----:B------:R-:W-:Y:S01]  /*1c30*/  QGMMA.64x32x32.F32.E4M3.E4M3 R92, gdesc[UR24], R92, gsb0 ;  /* 0x00600000185c79f3 */ /* 0x000fe2000800085c */
[----:B------:R-:W-:Y:S01]  /*1c40*/  UIADD3 UR26, UR52, 0x182, URZ ;  /* 0x00000182341a7890 */ /* 0x000fe2000fffe03f */
[----:B------:R-:W-:Y:S01]  /*1c50*/  UMOV UR27, 0x80000020 ;  /* 0x80000020001b7882 */ /* 0x000fe20000000000 */
[----:B------:R-:W-:Y:S02]  /*1c60*/  WARPGROUP.DEPBAR.LE gsb0, 0x0 ;  /* 0x00008000000079c5 */ /* 0x000fe40000010000 */
[----:B------:R-:W-:-:S06]  /*1c70*/  WARPGROUP.ARRIVE ;  /* 0x00000000000079c5 */ /* 0x000fcc0000000000 */
[----:B------:R-:W-:Y:S01]  /*1c80*/  QGMMA.64x32x32.F32.E4M3.E4M3 R76, gdesc[UR4], R76, gsb0 ;  /* 0x00600000044c79f3 */ /* 0x000fe2000800084c */
[----:B------:R-:W-:Y:S02]  /*1c90*/  UIADD3 UR4, UR52, 0x202, URZ ;  /* 0x0000020234047890 */ /* 0x000fe4000fffe03f */
[----:B------:R-:W-:Y:S01]  /*1ca0*/  UIADD3 UR6, UR52, 0x300, URZ ;  /* 0x0000030034067890 */ /* 0x000fe2000fffe03f */
[----:B------:R-:W-:Y:S01]  /*1cb0*/  UMOV UR5, UR29 ;  /* 0x0000001d00057c82 */ /* 0x000fe20008000000 */
[----:B------:R-:W-:Y:S01]  /*1cc0*/  UMOV UR7, 0x80000020 ;  /* 0x8000002000077882 */ /* 0x000fe20000000000 */
[----:B------:R-:W-:Y:S02]  /*1cd0*/  WARPGROUP.DEPBAR.LE gsb0, 0x0 ;  /* 0x00008000000079c5 */ /* 0x000fe40000010000 */
[----:B------:R-:W-:-:S06]  /*1ce0*/  WARPGROUP.ARRIVE ;  /* 0x00000000000079c5 */ /* 0x000fcc0000000000 */
[----:B------:R-:W-:Y:S01]  /*1cf0*/  QGMMA.64x32x32.F32.E4M3.E4M3 R60, gdesc[UR8], R60, gsb0 ;  /* 0x00600000083c79f3 */ /* 0x000fe2000800083c */
[----:B------:R-:W-:Y:S01]  /*1d00*/  UIADD3 UR10, UR52, 0x380, URZ ;  /* 0x00000380340a7890 */ /* 0x000fe2000fffe03f */
[----:B------:R-:W-:Y:S01]  /*1d10*/  UMOV UR8, UR28 ;  /* 0x0000001c00087c82 */ /* 0x000fe20008000000 */
[----:B------:R-:W-:Y:S01]  /*1d20*/  UMOV UR9, UR29 ;  /* 0x0000001d00097c82 */ /* 0x000fe20008000000 */
[----:B------:R-:W-:Y:S01]  /*1d30*/  UMOV UR11, 0x80000020 ;  /* 0x80000020000b7882 */ /* 0x000fe20000000000 */
[----:B------:R-:W-:Y:S02]  /*1d40*/  WARPGROUP.DEPBAR.LE gsb0, 0x0 ;  /* 0x00008000000079c5 */ /* 0x000fe40000010000 */
[----:B------:R-:W-:-:S06]  /*1d50*/  WARPGROUP.ARRIVE ;  /* 0x00000000000079c5 */ /* 0x000fcc0000000000 */
[----:B------:R-:W-:Y:S01]  /*1d60*/  QGMMA.64x32x32.F32.E4M3.E4M3 R44, gdesc[UR24], R44, gsb0 ;  /* 0x00600000182c79f3 */ /* 0x000fe2000800082c */
[----:B------:R-:W-:Y:S01]  /*1d70*/  UMOV UR26, UR4 ;  /* 0x00000004001a7c82 */ /* 0x000fe20008000000 */
[----:B------:R-:W-:Y:S01]  /*1d80*/  UMOV UR27, 0x80000020 ;  /* 0x80000020001b7882 */ /* 0x000fe20000000000 */
[----:B------:R-:W-:Y:S01]  /*1d90*/  UMOV UR4, UR28 ;  /* 0x0000001c00047c82 */ /* 0x000fe20008000000 */
[----:B------:R-:W-:Y:S02]  /*1da0*/  WARPGROUP.DEPBAR.LE gsb0, 0x0 ;  /* 0x00008000000079c5 */ /* 0x000fe40000010000 */
[----:B------:R-:W-:-:S06]  /*1db0*/  WARPGROUP.ARRIVE ;  /* 0x00000000000079c5 */ /* 0x000fcc0000000000 */
[----:B------:R-:W-:Y:S03]  /*1dc0*/  QGMMA.64x32x32.F32.E4M3.E4M3 R28, gdesc[UR24], R28, gsb0 ;  /* 0x00600000181c79f3 */ /* 0x000fe6000800081c */
        /* <DEDUP_REMOVED lines=72> */
[----:B------:R-:W-:Y:S03]  /*2250*/  QGMMA.64x32x32.F32.E4M3.E4M3 R60, gdesc[UR12], R60, gsb0 ;  /* 0x006000000c3c79f3 */ /* 0x000fe6000800083c */
[----:B------:R-:W-:Y:S02]  /*2260*/  WARPGROUP.DEPBAR.LE gsb0, 0x0 ;  /* 0x00008000000079c5 */ /* 0x000fe40000010000 */
[----:B------:R-:W-:-:S06]  /*2270*/  WARPGROUP.ARRIVE ;  /* 0x00000000000079c5 */ /* 0x000fcc0000000000 */
[----:B------:R-:W-:Y:S01]  /*2280*/  QGMMA.64x32x32.F32.E4M3.E4M3 R44, gdesc[UR4], R44, gsb0 ;  /* 0x00600000042c79f3 */ /* 0x000fe2000800082c */
[----:B------:R-:W-:Y:S01]  /*2290*/  UMOV UR4, UR40 ;  /* 0x0000002800047c82 */ /* 0x000fe20008000000 */
[----:B------:R-:W-:Y:S01]  /*22a0*/  UMOV UR5, UR41 ;  /* 0x0000002900057c82 */ /* 0x000fe20008000000 */
[----:B------:R-:W-:Y:S01]  /*22b0*/  UMOV UR6, UR8 ;  /* 0x0000000800067c82 */ /* 0x000fe20008000000 */
[----:B------:R-:W-:Y:S01]  /*22c0*/  UMOV UR7, 0x80000020 ;  /* 0x8000002000077882 */ /* 0x000fe20000000000 */
[----:B------:R-:W-:Y:S01]  /*22d0*/  UMOV UR8, UR44 ;  /* 0x0000002c00087c82 */ /* 0x000fe20008000000 */
        /* <DEDUP_REMOVED lines=16> */
[----:B------:R-:W-:Y:S02]  /*23e0*/  WARPGROUP.DEPBAR.LE gsb0, 0x0 ;  /* 0x00008000000079c5 */ /* 0x000fe40000010000 */
[----:B------:R-:W-:-:S06]  /*23f0*/  WARPGROUP.ARRIVE ;  /* 0x00000000000079c5 */ /* 0x000fcc0000000000 */
[----:B------:R-:W-:Y:S03]  /*2400*/  QGMMA.64x32x32.F32.E4M3.E4M3 R60, gdesc[UR8], R60, gsb0 ;  /* 0x00600000083c79f3 */ /* 0x000fe6000800083c */
[----:B------:R-:W-:Y:S02]  /*2410*/  WARPGROUP.DEPBAR.LE gsb0, 0x0 ;  /* 0x00008000000079c5 */ /* 0x000fe40000010000 */
[----:B------:R-:W-:-:S06]  /*2420*/  WARPGROUP.ARRIVE ;  /* 0x00000000000079c5 */ /* 0x000fcc0000000000 */
[----:B------:R-:W-:Y:S01]  /*2430*/  QGMMA.64x32x32.F32.E4M3.E4M3 R44, gdesc[UR44], R44, gsb0 ;  /* 0x006000002c2c79f3 */ /* 0x000fe2000800082c */
[----:B------:R-:W-:Y:S01]  /*2440*/  UMOV UR46, UR4 ;  /* 0x00000004002e7c82 */ /* 0x000fe20008000000 */
[----:B------:R-:W-:Y:S01]  /*2450*/  UMOV UR47, 0x80000020 ;  /* 0x80000020002f7882 */ /* 0x000fe20000000000 */
[----:B------:R-:W-:Y:S02]  /*2460*/  WARPGROUP.DEPBAR.LE gsb0, 0x0 ;  /* 0x00008000000079c5 */ /* 0x000fe40000010000 */
[----:B------:R-:W-:-:S06]  /*2470*/  WARPGROUP.ARRIVE ;  /* 0x00000000000079c5 */ /* 0x000fcc0000000000 */
[----:B------:R-:W-:Y:S03]  /*2480*/  QGMMA.64x32x32.F32.E4M3.E4M3 R28, gdesc[UR44], R28, gsb0 ;  /* 0x006000002c1c79f3 */ /* 0x000fe6000800081c */
[----:B------:R-:W-:Y:S02]  /*2490*/  WARPGROUP.DEPBAR.LE gsb0, 0x0 ;  /* 0x00008000000079c5 */ /* 0x000fe40000010000 */
[----:B------:R-:W-:Y:S05]  /*24a0*/  @!P0 BRA `(.L_x_3869) ;  /* 0x0000000000048947 */ /* 0x000fea0003800000 */
[----:B------:R-:W-:Y:S01]  /*24b0*/  BPT.TRAP 0x1 ;  /* 0x000000040000795c */ /* 0x000fe20000300000 */
.L_x_3869:
[C---:B------:R-:W-:Y:S01]  /*24c0*/  FMUL.FTZ R27, R0.reuse, R83 ;  /* 0x00000053001b7220 */ /* 0x040fe20000410000 */
[C---:B------:R-:W-:Y:S01]  /*24d0*/  FMUL.FTZ R44, R0.reuse, R44 ;  /* 0x0000002c002c7220 */ /* 0x040fe20000410000 */
[C---:B------:R-:W-:Y:S01]  /*24e0*/  FMUL.FTZ R83, R0.reuse, R61 ;  /* 0x0000003d00537220 */ /* 0x040fe20000410000 */
[C---:B------:R-:W-:Y:S01]  /*24f0*/  FMUL.FTZ R61, R0.reuse, R62 ;  /* 0x0000003e003d7220 */ /* 0x040fe20000410000 */
[C---:B------:R-:W-:Y:S01]  /*2500*/  FMUL.FTZ R62, R0.reuse, R67 ;  /* 0x00000043003e7220 */ /* 0x040fe20000410000 */
[C---:B------:R-:W-:Y:S01]  /*2510*/  FMUL.FTZ R5, R0.reuse, R92 ;  /* 0x0000005c00057220 */ /* 0x040fe20000410000 */
[----:B------:R0:W-:Y:S01]  /*2520*/  MUFU.TANH R67, R44 ;  /* 0x0000002c00437308 */ /* 0x0001e20000002400 */
[C---:B-1----:R-:W-:Y:S01]  /*2530*/  FMUL.FTZ R6, R0.reuse, R93 ;  /* 0x0000005d00067220 */ /* 0x042fe20000410000 */
[C---:B------:R-:W-:Y:S01]  /*2540*/  FMUL.FTZ R51, R0.reuse, R51 ;  /* 0x0000003300337220 */ /* 0x040fe20000410000 */
[C---:B------:R-:W-:Y:S01]  /*2550*/  FMUL.FTZ R57, R0.reuse, R57 ;  /* 0x0000003900397220 */ /* 0x040fe20000410000 */
[C---:B------:R-:W-:Y:S01]  /*2560*/  FMUL.FTZ R10, R0.reuse, R96 ;  /* 0x00000060000a7220 */ /* 0x040fe20000410000 */
[C---:B------:R-:W-:Y:S01]  /*2570*/  FMUL.FTZ R30, R0.reuse, R30 ;  /* 0x0000001e001e7220 */ /* 0x040fe20000410000 */
[C---:B------:R-:W-:Y:S01]  /*2580*/  FMUL.FTZ R11, R0.reuse, R97 ;  /* 0x00000061000b7220 */ /* 0x040fe20000410000 */
[C---:B------:R-:W-:Y:S01]  /*2590*/  FMUL.FTZ R13, R0.reuse, R100 ;  /* 0x00000064000d7220 */ /* 0x040fe20000410000 */
[----:B------:R-:W1:Y:S01]  /*25a0*/  MUFU.TANH R5, R5 ;  /* 0x0000000500057308 */ /* 0x000e620000002400 */
[----:B0-----:R-:W-:Y:S01]  /*25b0*/  LOP3.LUT R44, R17, 0xffffff80, RZ, 0xc0, !PT ;  /* 0xffffff80112c7812 */ /* 0x001fe200078ec0ff */
[C---:B------:R-:W-:Y:S01]  /*25c0*/  FMUL.FTZ R18, R0.reuse, R103 ;  /* 0x0000006700127220 */ /* 0x040fe20000410000 */
[C---:B------:R-:W-:Y:S01]  /*25d0*/  FMUL.FTZ R7, R0.reuse, R94 ;  /* 0x0000005e00077220 */ /* 0x040fe20000410000 */
[C---:B------:R-:W-:Y:S01]  /*25e0*/  FMUL.FTZ R15, R0.reuse, R101 ;  /* 0x00000065000f7220 */ /* 0x040fe20000410000 */
[----:B------:R-:W-:Y:S01]  /*25f0*/  FMUL.FTZ R8, R0, R95 ;  /* 0x0000005f00087220 */ /* 0x000fe20000410000 */
[----:B------:R-:W-:-:S02]  /*2600*/  IMAD.IADD R44, R23, 0x1, -R44 ;  /* 0x00000001172c7824 */ /* 0x000fc400078e0a2c */
[C---:B------:R-:W-:Y:S01]  /*2610*/  FMUL.FTZ R26, R0.reuse, R104 ;  /* 0x00000068001a7220 */ /* 0x040fe20000410000 */
[----:B------:R-:W0:Y:S01]  /*2620*/  MUFU.TANH R6, R6 ;  /* 0x0000000600067308 */ /* 0x000e220000002400 */
[C---:B------:R-:W-:Y:S01]  /*2630*/  FMUL.FTZ R24, R0.reuse, R105 ;  /* 0x0000006900187220 */ /* 0x040fe20000410000 */
[C---:B------:R-:W-:Y:S01]  /*2640*/  FMUL.FTZ R20, R0.reuse, R107 ;  /* 0x0000006b00147220 */ /* 0x040fe20000410000 */
[----:B------:R-:W-:Y:S01]  /*2650*/  SHF.R.S32.HI R17, RZ, 0x1f, R44 ;  /* 0x0000001fff117819 */ /* 0x000fe2000001142c */
[C---:B------:R-:W-:Y:S01]  /*2660*/  FMUL.FTZ R9, R0.reuse, R98 ;  /* 0x0000006200097220 */ /* 0x040fe20000410000 */
[C---:B------:R-:W-:Y:S01]  /*2670*/  FMUL.FTZ R12, R0.reuse, R99 ;  /* 0x00000063000c7220 */ /* 0x040fe20000410000 */
[C---:B------:R-:W-:Y:S01]  /*2680*/  FMUL.FTZ R92, R0.reuse, R76 ;  /* 0x0000004c005c7220 */ /* 0x040fe20000410000 */
[----:B------:R-:W-:Y:S01]  /*2690*/  LEA.HI R17, R17, R44, RZ, 0x2 ;  /* 0x0000002c11117211 */ /* 0x000fe200078f10ff */
[----:B------:R-:W-:Y:S01]  /*26a0*/  MUFU.TANH R96, R51 ;  /* 0x0000003300607308 */ /* 0x000fe20000002400 */
[C---:B------:R-:W-:Y:S01]  /*26b0*/  FMUL.FTZ R14, R0.reuse, R102 ;  /* 0x00000066000e7220 */ /* 0x040fe20000410000 */
[C---:B------:R-:W-:Y:S01]  /*26c0*/  FMUL.FTZ R77, R0.reuse, R77 ;  /* 0x0000004d004d7220 */ /* 0x040fe20000410000 */
[----:B------:R-:W-:Y:S01]  /*26d0*/  LOP3.LUT R17, R17, 0x7ffffffc, RZ, 0xc0, !PT ;  /* 0x7ffffffc11117812 */ /* 0x000fe200078ec0ff */
[C---:B------:R-:W-:Y:S01]  /*26e0*/  FMUL.FTZ R94, R0.reuse, R80 ;  /* 0x00000050005e7220 */ /* 0x040fe20000410000 */
[C---:B------:R-:W-:Y:S01]  /*26f0*/  FMUL.FTZ R19, R0.reuse, R106 ;  /* 0x0000006a00137220 */ /* 0x040fe20000410000 */
[C---:B------:R-:W-:Y:S01]  /*2700*/  FMUL.FTZ R93, R0.reuse, R81 ;  /* 0x00000051005d7220 */ /* 0x040fe20000410000 */
[----:B------:R-:W-:Y:S01]  /*2710*/  FMUL.FTZ R84, R0, R84 ;  /* 0x0000005400547220 */ /* 0x000fe20000410000 */
[----:B------:R-:W-:Y:S01]  /*2720*/  IMAD.IADD R17, R44, 0x1, -R17 ;  /* 0x000000012c117824 */ /* 0x000fe200078e0a11 */
[----:B------:R-:W-:Y:S01]  /*2730*/  MOV R44, 0xfffffffe ;  /* 0xfffffffe002c7802 */ /* 0x000fe20000000f00 */
[----:B------:R-:W-:Y:S01]  /*2740*/  MUFU.TANH R51, R57 ;  /* 0x0000003900337308 */ /* 0x000fe20000002400 */
[C---:B------:R-:W-:Y:S01]  /*2750*/  FMUL.FTZ R22, R0.reuse, R78 ;  /* 0x0000004e00167220 */ /* 0x040fe20000410000 */
[C---:B------:R-:W-:Y:S01]  /*2760*/  FMUL.FTZ R85, R0.reuse, R85 ;  /* 0x0000005500557220 */ /* 0x040fe20000410000 */
[----:B------:R-:W-:Y:S01]  /*2770*/  FMUL.FTZ R21, R0, R79 ;  /* 0x0000004f00157220 */ /* 0x000fe20000410000 */
[----:B------:R-:W-:-:S02]  /*2780*/  IMAD R17, R17, R44, 0xa0 ;  /* 0x000000a011117424 */ /* 0x000fc400078e022c */
[C---:B------:R-:W-:Y:S01]  /*2790*/  FMUL.FTZ R88, R0.reuse, R88 ;  /* 0x0000005800587220 */ /* 0x040fe20000410000 */
[C---:B------:R-:W-:Y:S01]  /*27a0*/  FMUL.FTZ R76, R0.reuse, R82 ;  /* 0x00000052004c7220 */ /* 0x040fe20000410000 */
[C---:B------:R-:W-:Y:S01]  /*27b0*/  FMUL.FTZ R89, R0.reuse, R89 ;  /* 0x0000005900597220 */ /* 0x040fe20000410000 */
[----:B------:R2:W-:Y:S01]  /*27c0*/  MUFU.TANH R57, R30 ;  /* 0x0000001e00397308 */ /* 0x0005e20000002400 */
[----:B------:R-:W-:Y:S02]  /*27d0*/  VIADD R17, R17, UR51 ;  /* 0x0000003311117c36 */ /* 0x000fe40008000000 */
[C---:B------:R-:W-:Y:S01]  /*27e0*/  FMUL.FTZ R82, R0.reuse, R60 ;  /* 0x0000003c00527220 */ /* 0x040fe20000410000 */
[C---:B------:R-:W-:Y:S01]  /*27f0*/  FMUL.FTZ R79, R0.reuse, R86 ;  /* 0x00000056004f7220 */ /* 0x040fe20000410000 */
[C---:B------:R-:W-:Y:S01]  /*2800*/  FMUL.FTZ R78, R0.reuse, R87 ;  /* 0x00000057004e7220 */ /* 0x040fe20000410000 */
[C---:B------:R-:W-:Y:S01]  /*2810*/  FMUL.FTZ R64, R0.reuse, R64 ;  /* 0x0000004000407220 */ /* 0x040fe20000410000 */
[C---:B------:R-:W-:Y:S01]  /*2820*/  FMUL.FTZ R81, R0.reuse, R90 ;  /* 0x0000005a00517220 */ /* 0x040fe20000410000 */
[----:B------:R-:W-:Y:S01]  /*2830*/  FMUL.FTZ R87, R0, R65 ;  /* 0x0000004100577220 */ /* 0x000fe20000410000 */
[----:B------:R-:W3:Y:S01]  /*2840*/  MUFU.TANH R10, R10 ;  /* 0x0000000a000a7308 */ /* 0x000ee20000002400 */
[----:B--2---:R-:W-:-:S02]  /*2850*/  IMAD.U32 R30, RZ, RZ, UR43 ;  /* 0x0000002bff1e7e24 */ /* 0x004fc4000f8e00ff */
[C---:B------:R-:W-:Y:S01]  /*2860*/  FMUL.FTZ R80, R0.reuse, R91 ;  /* 0x0000005b00507220 */ /* 0x040fe20000410000 */
[C---:B------:R-:W-:Y:S01]  /*2870*/  FMUL.FTZ R68, R0.reuse, R68 ;  /* 0x0000004400447220 */ /* 0x040fe20000410000 */
[----:B------:R-:W-:Y:S01]  /*2880*/  FMUL.FTZ R69, R0, R69 ;  /* 0x0000004500457220 */ /* 0x000fe20000410000 */
[----:B------:R-:W-:Y:S02]  /*2890*/  IMAD R103, R30, -0xa0, R17 ;  /* 0xffffff601e677824 */ /* 0x000fe400078e0211 */
[C---:B------:R-:W-:Y:S01]  /*28a0*/  FMUL.FTZ R75, R0.reuse, R75 ;  /* 0x0000004b004b7220 */ /* 0x040fe20000410000 */
[C---:B------:R-:W-:Y:S01]  /*28b0*/  FMUL.FTZ R60, R0.reuse, R63 ;  /* 0x0000003f003c7220 */ /* 0x040fe20000410000 */
[----:B------:R-:W2:Y:S01]  /*28c0*/  MUFU.TANH R11, R11 ;  /* 0x0000000b000b7308 */ /* 0x000ea20000002400 */
[C---:B------:R-:W-:Y:S01]  /*28d0*/  FMUL.FTZ R72, R0.reuse, R72 ;  /* 0x0000004800487220 */ /* 0x040fe20000410000 */
[C---:B------:R-:W-:Y:S01]  /*28e0*/  ISETP.GT.AND P4, PT, R103.reuse, RZ, PT ;  /* 0x000000ff6700720c */ /* 0x040fe20003f84270 */
[C---:B------:R-:W-:Y:S01]  /*28f0*/  FMUL.FTZ R63, R0.reuse, R66 ;  /* 0x00000042003f7220 */ /* 0x040fe20000410000 */
[C---:B------:R-:W-:Y:S01]  /*2900*/  ISETP.GT.AND P3, PT, R103.reuse, 0x1, PT ;  /* 0x000000016700780c */ /* 0x040fe20003f64270 */
[C---:B------:R-:W-:Y:S01]  /*2910*/  FMUL.FTZ R73, R0.reuse, R73 ;  /* 0x0000004900497220 */ /* 0x040fe20000410000 */
[----:B------:R-:W-:Y:S01]  /*2920*/  ISETP.GT.AND P2, PT, R103, 0x8, PT ;  /* 0x000000086700780c */ /* 0x000fe20003f44270 */
[C---:B------:R-:W-:Y:S01]  /*2930*/  FMUL.FTZ R48, R0.reuse, R48 ;  /* 0x0000003000307220 */ /* 0x040fe20000410000 */
[----:B------:R-:W4:Y:S01]  /*2940*/  MUFU.TANH R13, R13 ;  /* 0x0000000d000d7308 */ /* 0x000f220000002400 */
[----:B-1----:R-:W-:Y:S01]  /*2950*/  FSEL R105, R5, -INF , P4 ;  /* 0xff80000005697808 */ /* 0x002fe20002000000 */
[----:B------:R-:W-:Y:S01]  /*2960*/  FMUL.FTZ R47, R0, R47 ;  /* 0x0000002f002f7220 */ /* 0x000fe20000410000 */
[----:B0-----:R-:W-:Y:S01]  /*2970*/  FSEL R107, R6, -INF , P3 ;  /* 0xff800000066b7808 */ /* 0x001fe20001800000 */
[C---:B------:R-:W-:Y:S01]  /*2980*/  FMUL.FTZ R65, R0.reuse, R70 ;  /* 0x0000004600417220 */ /* 0x040fe20000410000 */
[----:B------:R-:W-:Y:S01]  /*2990*/  ISETP.GT.AND P1, PT, R103, 0x9, PT ;  /* 0x000000096700780c */ /* 0x000fe20003f24270 */
[----:B------:R-:W-:Y:S01]  /*29a0*/  FMUL.FTZ R45, R0, R45 ;  /* 0x0000002d002d7220 */ /* 0x000fe20000410000 */
[----:B---3--:R-:W-:Y:S01]  /*29b0*/  FSEL R109, R10, -INF , P2 ;  /* 0xff8000000a6d7808 */ /* 0x008fe20001000000 */
[----:B------:R-:W0:Y:S01]  /*29c0*/  MUFU.TANH R7, R7 ;  /* 0x0000000700077308 */ /* 0x000e220000002400 */
[----:B------:R-:W-:Y:S01]  /*29d0*/  FMNMX.FTZ R6, R105, R107, !PT ;  /* 0x0000006b69067209 */ /* 0x000fe20007810000 */
[C---:B------:R-:W-:Y:S01]  /*29e0*/  FMUL.FTZ R46, R0.reuse, R46 ;  /* 0x0000002e002e7220 */ /* 0x040fe20000410000 */
[----:B------:R-:W-:Y:S01]  /*29f0*/  ISETP.GT.AND P6, PT, R103, 0x10, PT ;  /* 0x000000106700780c */ /* 0x000fe20003fc4270 */
[C---:B------:R-:W-:Y:S01]  /*2a00*/  FMUL.FTZ R74, R0.reuse, R74 ;  /* 0x0000004a004a7220 */ /* 0x040fe20000410000 */
[----:B--2---:R-:W-:Y:S01]  /*2a10*/  FSEL R111, R11, -INF , P1 ;  /* 0xff8000000b6f7808 */ /* 0x004fe20000800000 */
[C---:B------:R-:W-:Y:S01]  /*2a20*/  FMUL.FTZ R49, R0.reuse, R49 ;  /* 0x0000003100317220 */ /* 0x040fe20000410000 */
[----:B------:R-:W-:Y:S01]  /*2a30*/  FMNMX.FTZ R6, R109, R6, !PT ;  /* 0x000000066d067209 */ /* 0x000fe20007810000 */
[----:B------:R-:W1:Y:S01]  /*2a40*/  MUFU.TANH R15, R15 ;  /* 0x0000000f000f7308 */ /* 0x000e620000002400 */
[----:B------:R-:W-:Y:S01]  /*2a50*/  ISETP.GT.AND P5, PT, R103, 0x11, PT ;  /* 0x000000116700780c */ /* 0x000fe20003fa4270 */
[C---:B------:R-:W-:Y:S01]  /*2a60*/  FMUL.FTZ R37, R0.reuse, R37 ;  /* 0x0000002500257220 */ /* 0x040fe20000410000 */
[----:B----4-:R-:W-:Y:S01]  /*2a70*/  FSEL R113, R13, -INF , P6 ;  /* 0xff8000000d717808 */ /* 0x010fe20003000000 */
[C---:B------:R-:W-:Y:S01]  /*2a80*/  FMUL.FTZ R50, R0.reuse, R50 ;  /* 0x0000003200327220 */ /* 0x040fe20000410000 */
[----:B------:R-:W-:Y:S01]  /*2a90*/  FMNMX.FTZ R6, R111, R6, !PT ;  /* 0x000000066f067209 */ /* 0x000fe20007810000 */
[C---:B------:R-:W-:Y:S01]  /*2aa0*/  FMUL.FTZ R52, R0.reuse, R52 ;  /* 0x0000003400347220 */ /* 0x040fe20000410000 */
[C---:B------:R-:W-:Y:S01]  /*2ab0*/  FMUL.FTZ R56, R0.reuse, R56 ;  /* 0x0000003800387220 */ /* 0x040fe20000410000 */
[----:B------:R-:W2:Y:S01]  /*2ac0*/  MUFU.TANH R8, R8 ;  /* 0x0000000800087308 */ /* 0x000ea20000002400 */
[----:B0-----:R-:W-:Y:S01]  /*2ad0*/  FSEL R7, R7, -INF , P4 ;  /* 0xff80000007077808 */ /* 0x001fe20002000000 */
[C---:B------:R-:W-:Y:S01]  /*2ae0*/  FMUL.FTZ R33, R0.reuse, R33 ;  /* 0x0000002100217220 */ /* 0x040fe20000410000 */
[----:B------:R-:W-:Y:S01]  /*2af0*/  ISETP.GT.AND P4, PT, R103, 0x18, PT ;  /* 0x000000186700780c */ /* 0x000fe20003f84270 */
[C---:B------:R-:W-:Y:S01]  /*2b00*/  FMUL.FTZ R53, R0.reuse, R53 ;  /* 0x0000003500357220 */ /* 0x040fe20000410000 */
[----:B------:R-:W-:Y:S01]  /*2b10*/  FMNMX.FTZ R6, R113, R6, !PT ;  /* 0x0000000671067209 */ /* 0x000fe20007810000 */
[C---:B------:R-:W-:Y:S01]  /*2b20*/  FMUL.FTZ R29, R0.reuse, R29 ;  /* 0x0000001d001d7220 */ /* 0x040fe20000410000 */
[C---:B------:R-:W-:Y:S01]  /*2b30*/  FMUL.FTZ R31, R0.reuse, R31 ;  /* 0x0000001f001f7220 */ /* 0x040fe20000410000 */
[----:B------:R-:W0:Y:S01]  /*2b40*/  MUFU.TANH R26, R26 ;  /* 0x0000001a001a7308 */ /* 0x000e220000002400 */
[----:B-1----:R-:W-:Y:S01]  /*2b50*/  FSEL R115, R15, -INF , P5 ;  /* 0xff8000000f737808 */ /* 0x002fe20002800000 */
[C---:B------:R-:W-:Y:S01]  /*2b60*/  FMUL.FTZ R28, R0.reuse, R28 ;  /* 0x0000001c001c7220 */ /* 0x040fe20000410000 */
[C---:B------:R-:W-:Y:S01]  /*2b70*/  FMUL.FTZ R36, R0.reuse, R36 ;  /* 0x0000002400247220 */ /* 0x040fe20000410000 */
[C---:B------:R-:W-:Y:S01]  /*2b80*/  FMUL.FTZ R54, R0.reuse, R54 ;  /* 0x0000003600367220 */ /* 0x040fe20000410000 */
[----:B------:R-:W-:Y:S01]  /*2b90*/  FMNMX.FTZ R6, R115, R6, !PT ;  /* 0x0000000673067209 */ /* 0x000fe20007810000 */
[C---:B------:R-:W-:Y:S01]  /*2ba0*/  FMUL.FTZ R41, R0.reuse, R41 ;  /* 0x0000002900297220 */ /* 0x040fe20000410000 */
[----:B------:R-:W-:Y:S01]  /*2bb0*/  FMUL.FTZ R55, R0, R55 ;  /* 0x0000003700377220 */ /* 0x000fe20000410000 */
[----:B------:R-:W1:Y:S01]  /*2bc0*/  MUFU.TANH R9, R9 ;  /* 0x0000000900097308 */ /* 0x000e620000002400 */
[----:B--2---:R-:W-:Y:S01]  /*2bd0*/  FSEL R8, R8, -INF , P3 ;  /* 0xff80000008087808 */ /* 0x004fe20001800000 */
[C---:B------:R-:W-:Y:S01]  /*2be0*/  FMUL.FTZ R32, R0.reuse, R32 ;  /* 0x0000002000207220 */ /* 0x040fe20000410000 */
[----:B------:R-:W-:Y:S01]  /*2bf0*/  ISETP.GT.AND P3, PT, R103, 0x19, PT ;  /* 0x000000196700780c */ /* 0x000fe20003f64270 */
[C---:B------:R-:W-:Y:S01]  /*2c00*/  FMUL.FTZ R58, R0.reuse, R58 ;  /* 0x0000003a003a7220 */ /* 0x040fe20000410000 */
[C---:B------:R-:W-:Y:S01]  /*2c10*/  FMUL.FTZ R59, R0.reuse, R59 ;  /* 0x0000003b003b7220 */ /* 0x040fe20000410000 */
[----:B------:R-:W-:Y:S01]  /*2c20*/  FMUL.FTZ R40, R0, R40 ;  /* 0x0000002800287220 */ /* 0x000fe20000410000 */
[----:B------:R-:W-:Y:S01]  /*2c30*/  ULDC UR53, c[0x0][0x988] ;  /* 0x0002620000357ab9 */ /* 0x000fe20000000800 */
[----:B------:R-:W2:Y:S01]  /*2c40*/  MUFU.TANH R24, R24 ;  /* 0x0000001800187308 */ /* 0x000ea20000002400 */
[----:B0-----:R-:W-:Y:S01]  /*2c50*/  FSEL R117, R26, -INF , P4 ;  /* 0xff8000001a757808 */ /* 0x001fe20002000000 */
[C---:B------:R-:W-:Y:S01]  /*2c60*/  FMUL.FTZ R34, R0.reuse, R34 ;  /* 0x0000002200227220 */ /* 0x040fe20000410000 */
[----:B------:R-:W-:Y:S01]  /*2c70*/  P2R R108, PR, RZ, 0x1 ;  /* 0x00000001ff6c7803 */ /* 0x000fe20000000000 */
[C---:B------:R-:W-:Y:S01]  /*2c80*/  FMUL.FTZ R35, R0.reuse, R35 ;  /* 0x0000002300237220 */ /* 0x040fe20000410000 */
[----:B------:R-:W-:Y:S01]  /*2c90*/  FMNMX.FTZ R6, R117, R6, !PT ;  /* 0x0000000675067209 */ /* 0x000fe20007810000 */
[C---:B------:R-:W-:Y:S01]  /*2ca0*/  FMUL.FTZ R38, R0.reuse, R38 ;  /* 0x0000002600267220 */ /* 0x040fe20000410000 */
[C---:B------:R-:W-:Y:S01]  /*2cb0*/  FMUL.FTZ R39, R0.reuse, R39 ;  /* 0x0000002700277220 */ /* 0x040fe20000410000 */
[----:B------:R-:W0:Y:S01]  /*2cc0*/  MUFU.TANH R12, R12 ;  /* 0x0000000c000c7308 */ /* 0x000e220000002400 */
[----:B-1----:R-:W-:Y:S01]  /*2cd0*/  FSEL R9, R9, -INF , P2 ;  /* 0xff80000009097808 */ /* 0x002fe20001000000 */
[C---:B------:R-:W-:Y:S01]  /*2ce0*/  FMUL.FTZ R42, R0.reuse, R42 ;  /* 0x0000002a002a7220 */ /* 0x040fe20000410000 */
[----:B------:R-:W-:Y:S01]  /*2cf0*/  ISETP.GT.AND P2, PT, R103, 0x20, PT ;  /* 0x000000206700780c */ /* 0x000fe20003f44270 */
[----:B------:R-:W-:Y:S01]  /*2d00*/  FMUL.FTZ R43, R0, R43 ;  /* 0x0000002b002b7220 */ /* 0x000fe20000410000 */
[----:B------:R-:W-:Y:S01]  /*2d10*/  UIADD3 UR58, UR43, -0x2, URZ ;  /* 0xfffffffe2b3a7890 */ /* 0x000fe2000fffe03f */
[----:B------:R-:W1:Y:S01]  /*2d20*/  S2UR UR51, SR_CgaCtaId ;  /* 0x00000000003379c3 */ /* 0x000e620000008800 */
[----:B------:R-:W-:Y:S01]  /*2d30*/  UIADD3 UR4, UR36, 0x33440, URZ ;  /* 0x0003344024047890 */ /* 0x000fe2000fffe03f */
[----:B------:R-:W3:Y:S01]  /*2d40*/  MUFU.TANH R92, R92 ;  /* 0x0000005c005c7308 */ /* 0x000ee20000002400 */
[----:B--2---:R-:W-:Y:S01]  /*2d50*/  FSEL R119, R24, -INF , P3 ;  /* 0xff80000018777808 */ /* 0x004fe20001800000 */
[----:B------:R-:W-:Y:S01]  /*2d60*/  UISETP.GE.AND UP0, UPT, UR58, UR38, UPT ;  /* 0x000000263a00728c */ /* 0x000fe2000bf06270 */
[--C-:B------:R-:W-:Y:S01]  /*2d70*/  IMAD.MOV.U32 R104, RZ, RZ, R25.reuse ;  /* 0x000000ffff687224 */ /* 0x100fe200078e0019 */
[----:B------:R-:W-:Y:S01]  /*2d80*/  UPRMT UR4, UR42, 0x654, UR4 ;  /* 0x000006542a047896 */ /* 0x000fe20008000004 */
[----:B------:R-:W-:Y:S01]  /*2d90*/  FMNMX.FTZ R6, R119, R6, !PT ;  /* 0x0000000677067209 */ /* 0x000fe20007810000 */
[----:B------:R-:W-:Y:S01]  /*2da0*/  UMOV UR57, URZ ;  /* 0x0000003f00397c82 */ /* 0x000fe20008000000 */
[--C-:B------:R-:W-:Y:S01]  /*2db0*/  IMAD.MOV.U32 R106, RZ, RZ, R25.reuse ;  /* 0x000000ffff6a7224 */ /* 0x100fe200078e0019 */
[----:B------:R-:W2:Y:S01]  /*2dc0*/  MUFU.TANH R14, R14 ;  /* 0x0000000e000e7308 */ /* 0x000ea20000002400 */
[----:B0-----:R-:W-:Y:S01]  /*2dd0*/  FSEL R12, R12, -INF , P1 ;  /* 0xff8000000c0c7808 */ /* 0x001fe20000800000 */
[--C-:B------:R-:W-:Y:S01]  /*2de0*/  IMAD.MOV.U32 R110, RZ, RZ, R25.reuse ;  /* 0x000000ffff6e7224 */ /* 0x100fe200078e0019 */
[----:B------:R-:W-:Y:S01]  /*2df0*/  ISETP.GT.AND P1, PT, R103, 0x21, PT ;  /* 0x000000216700780c */ /* 0x000fe20003f24270 */
[--C-:B------:R-:W-:Y:S01]  /*2e00*/  IMAD.MOV.U32 R112, RZ, RZ, R25.reuse ;  /* 0x000000ffff707224 */ /* 0x100fe200078e0019 */
[----:B------:R-:W-:Y:S01]  /*2e10*/  SYNCS.ARRIVE.TRANS64.RED.A1T0 RZ, [UR4], RZ ;  /* 0x000000ffffff79a7 */ /* 0x000fe20008100404 */
[----:B------:R-:W-:-:S02]  /*2e20*/  IMAD.MOV.U32 R114, RZ, RZ, R25 ;  /* 0x000000ffff727224 */ /* 0x000fc400078e0019 */
[----:B------:R-:W0:Y:S01]  /*2e30*/  MUFU.TANH R77, R77 ;  /* 0x0000004d004d7308 */ /* 0x000e220000002400 */
[----:B---3--:R-:W-:Y:S01]  /*2e40*/  FSEL R121, R92, -INF , P2 ;  /* 0xff8000005c797808 */ /* 0x008fe20001000000 */
[--C-:B------:R-:W-:Y:S02]  /*2e50*/  IMAD.MOV.U32 R116, RZ, RZ, R25.reuse ;  /* 0x000000ffff747224 */ /* 0x100fe400078e0019 */
[----:B------:R-:W-:Y:S01]  /*2e60*/  IMAD.MOV.U32 R118, RZ, RZ, R25 ;  /* 0x000000ffff767224 */ /* 0x000fe200078e0019 */
[----:B------:R-:W-:-:S03]  /*2e70*/  FMNMX.FTZ R6, R121, R6, !PT ;  /* 0x0000000679067209 */ /* 0x000fc60007810000 */
[----:B------:R-:W3:Y:S01]  /*2e80*/  MUFU.TANH R18, R18 ;  /* 0x0000001200127308 */ /* 0x000ee20000002400 */
[----:B--2---:R-:W-:Y:S02]  /*2e90*/  FSEL R14, R14, -INF , P6 ;  /* 0xff8000000e0e7808 */ /* 0x004fe40003000000 */
[----:B------:R-:W-:-:S05]  /*2ea0*/  ISETP.GT.AND P6, PT, R103, 0x28, PT ;  /* 0x000000286700780c */ /* 0x000fca0003fc4270 */
[----:B------:R-:W2:Y:S01]  /*2eb0*/  MUFU.TANH R94, R94 ;  /* 0x0000005e005e7308 */ /* 0x000ea20000002400 */
[----:B0-----:R-:W-:-:S04]  /*2ec0*/  FSEL R77, R77, -INF , P1 ;  /* 0xff8000004d4d7808 */ /* 0x001fc80000800000 */
[----:B------:R-:W-:-:S03]  /*2ed0*/  FMNMX.FTZ R6, R77, R6, !PT ;  /* 0x000000064d067209 */ /* 0x000fc60007810000 */
[----:B------:R-:W0:Y:S01]  /*2ee0*/  MUFU.TANH R19, R19 ;  /* 0x0000001300137308 */ /* 0x000e220000002400 */
[----:B---3--:R-:W-:Y:S02]  /*2ef0*/  FSEL R18, R18, -INF , P5 ;  /* 0xff80000012127808 */ /* 0x008fe40002800000 */
[----:B------:R-:W-:-:S05]  /*2f00*/  ISETP.GT.AND P5, PT, R103, 0x29, PT ;  /* 0x000000296700780c */ /* 0x000fca0003fa4270 */
[----:B------:R-:W3:Y:S01]  /*2f10*/  MUFU.TANH R93, R93 ;  /* 0x0000005d005d7308 */ /* 0x000ee20000002400 */
[----:B--2---:R-:W-:Y:S01]  /*2f20*/  FSEL R123, R94, -INF , P6 ;  /* 0xff8000005e7b7808 */ /* 0x004fe20003000000 */
[----:B------:R-:W-:-:S03]  /*2f30*/  IMAD.MOV.U32 R94, RZ, RZ, R25 ;  /* 0x000000ffff5e7224 */ /* 0x000fc600078e0019 */
[----:B------:R-:W-:-:S03]  /*2f40*/  FMNMX.FTZ R6, R123, R6, !PT ;  /* 0x000000067b067209 */ /* 0x000fc60007810000 */
[----:B------:R-:W2:Y:S01]  /*2f50*/  MUFU.TANH R20, R20 ;  /* 0x0000001400147308 */ /* 0x000ea20000002400 */
[----:B0-----:R-:W-:Y:S02]  /*2f60*/  FSEL R19, R19, -INF , P4 ;  /* 0xff80000013137808 */ /* 0x001fe40002000000 */
[----:B------:R-:W-:-:S05]  /*2f70*/  ISETP.GT.AND P4, PT, R103, 0x30, PT ;  /* 0x000000306700780c */ /* 0x000fca0003f84270 */
[----:B------:R-:W0:Y:S01]  /*2f80*/  MUFU.TANH R84, R84 ;  /* 0x0000005400547308 */ /* 0x000e220000002400 */
[----:B---3--:R-:W-:-:S04]  /*2f90*/  FSEL R93, R93, -INF , P5 ;  /* 0xff8000005d5d7808 */ /* 0x008fc80002800000 */
        /* <DEDUP_REMOVED lines=11> */
[----:B--2---:R-:W-:-:S04]  /*3050*/  FSEL R127, R85, -INF , P3 ;  /* 0xff800000557f7808 */ /* 0x004fc80001800000 */
        /* <DEDUP_REMOVED lines=16> */
[----:B------:R-:W-:Y:S01]  /*3160*/  MUFU.TANH R83, R83 ;  /* 0x0000005300537308 */ /* 0x000fe20000002400 */
[----:B--2---:R-:W-:-:S04]  /*3170*/  FSEL R131, R82, -INF , P6 ;  /* 0xff80000052837808 */ /* 0x004fc80003000000 */
[----:B------:R-:W-:-:S03]  /*3180*/  FMNMX.FTZ R6, R131, R6, !PT ;  /* 0x0000000683067209 */ /* 0x000fc60007810000 */
[----:B------:R-:W2:Y:S01]  /*3190*/  MUFU.TANH R78, R78 ;  /* 0x0000004e004e7308 */ /* 0x000ea20000002400 */
[----:B0-----:R-:W-:Y:S02]  /*31a0*/  FSEL R79, R79, -INF , P4 ;  /* 0xff8000004f4f7808 */ /* 0x001fe40002000000 */
[----:B------:R-:W-:-:S05]  /*31b0*/  ISETP.GT.AND P4, PT, R103, 0x48, PT ;  /* 0x000000486700780c */ /* 0x000fca0003f84270 */
[----:B------:R0:W3:Y:S08]  /*31c0*/  MUFU.TANH R86, R64 ;  /* 0x0000004000567308 */ /* 0x0000f00000002400 */
[----:B------:R-:W4:Y:S01]  /*31d0*/  MUFU.TANH R81, R81 ;  /* 0x0000005100517308 */ /* 0x000f220000002400 */
[----:B--2---:R-:W-:Y:S01]  /*31e0*/  FSEL R78, R78, -INF , P3 ;  /* 0xff8000004e4e7808 */ /* 0x004fe20001800000 */
[----:B0-----:R-:W-:Y:S01]  /*31f0*/  FMUL.FTZ R64, R0, R71 ;  /* 0x0000004700407220 */ /* 0x001fe20000410000 */
[----:B------:R-:W-:-:S05]  /*3200*/  ISETP.GT.AND P3, PT, R103, 0x49, PT ;  /* 0x000000496700780c */ /* 0x000fca0003f64270 */
[----:B------:R-:W-:Y:S01]  /*3210*/  MUFU.TANH R87, R87 ;  /* 0x0000005700577308 */ /* 0x000fe20000002400 */
[----:B---3--:R-:W-:-:S07]  /*3220*/  FSEL R44, R86, -INF , P4 ;  /* 0xff800000562c7808 */ /* 0x008fce0002000000 */
[----:B------:R-:W0:Y:S01]  /*3230*/  MUFU.TANH R80, R80 ;  /* 0x0000005000507308 */ /* 0x000e220000002400 */
[----:B----4-:R-:W-:Y:S02]  /*3240*/  FSEL R81, R81, -INF , P2 ;  /* 0xff80000051517808 */ /* 0x010fe40001000000 */
[----:B------:R-:W-:-:S05]  /*3250*/  ISETP.GT.AND P2, PT, R103, 0x50, PT ;  /* 0x000000506700780c */ /* 0x000fca0003f44270 */
[----:B------:R-:W-:Y:S08]  /*3260*/  MUFU.TANH R68, R68 ;  /* 0x0000004400447308 */ /* 0x000ff00000002400 */
[----:B------:R-:W2:Y:S01]  /*3270*/  MUFU.TANH R61, R61 ;  /* 0x0000003d003d7308 */ /* 0x000ea20000002400 */
[----:B0-----:R-:W-:Y:S02]  /*3280*/  FSEL R80, R80, -INF , P1 ;  /* 0xff80000050507808 */ /* 0x001fe40000800000 */
[----:B------:R-:W-:-:S05]  /*3290*/  ISETP.GT.AND P1, PT, R103, 0x51, PT ;  /* 0x000000516700780c */ /* 0x000fca0003f24270 */
[----:B------:R-:W-:Y:S08]  /*32a0*/  MUFU.TANH R69, R69 ;  /* 0x0000004500457308 */ /* 0x000ff00000002400 */
[----:B------:R0:W-:Y:S01]  /*32b0*/  MUFU.TANH R66, R75 ;  /* 0x0000004b00427308 */ /* 0x0001e20000002400 */
[----:B--2---:R-:W-:Y:S02]  /*32c0*/  FSEL R61, R61, -INF , P6 ;  /* 0xff8000003d3d7808 */ /* 0x004fe40003000000 */
[----:B------:R-:W-:-:S05]  /*32d0*/  ISETP.GT.AND P6, PT, R103, 0x58, PT ;  /* 0x000000586700780c */ /* 0x000fca0003fc4270 */
[----:B------:R-:W2:Y:S01]  /*32e0*/  MUFU.TANH R60, R60 ;  /* 0x0000003c003c7308 */ /* 0x000ea20000002400 */
[----:B0-----:R-:W-:-:S04]  /*32f0*/  FSEL R75, R83, -INF , P5 ;  /* 0xff800000534b7808 */ /* 0x001fc80002800000 */
[----:B------:R-:W-:-:S03]  /*3300*/  FMNMX.FTZ R5, R75, R6, !PT ;  /* 0x000000064b057209 */ /* 0x000fc60007810000 */
[----:B------:R-:W-:Y:S01]  /*3310*/  MUFU.TANH R72, R72 ;  /* 0x0000004800487308 */ /* 0x000fe20000002400 */
[----:B------:R-:W-:-:S07]  /*3320*/  FMNMX.FTZ R5, R44, R5, !PT ;  /* 0x000000052c057209 */ /* 0x000fce0007810000 */
[----:B------:R-:W0:Y:S01]  /*3330*/  MUFU.TANH R63, R63 ;  /* 0x0000003f003f7308 */ /* 0x000e220000002400 */
[----:B--2---:R-:W-:Y:S02]  /*3340*/  FSEL R60, R60, -INF , P5 ;  /* 0xff8000003c3c7808 */ /* 0x004fe40002800000 */
[----:B------:R-:W-:-:S05]  /*3350*/  ISETP.GT.AND P5, PT, R103, 0x59, PT ;  /* 0x000000596700780c */ /* 0x000fca0003fa4270 */
[----:B------:R-:W-:Y:S08]  /*3360*/  MUFU.TANH R73, R73 ;  /* 0x0000004900497308 */ /* 0x000ff00000002400 */
[----:B------:R2:W-:Y:S01]  /*3370*/  MUFU.TANH R91, R48 ;  /* 0x00000030005b7308 */ /* 0x0005e20000002400 */
[----:B0-----:R-:W-:Y:S02]  /*3380*/  FSEL R63, R63, -INF , P4 ;  /* 0xff8000003f3f7808 */ /* 0x001fe40002000000 */
[----:B------:R-:W-:-:S05]  /*3390*/  ISETP.GT.AND P4, PT, R103, 0x60, PT ;  /* 0x000000606700780c */ /* 0x000fca0003f84270 */
[----:B------:R-:W0:Y:S01]  /*33a0*/  MUFU.TANH R62, R62 ;  /* 0x0000003e003e7308 */ /* 0x000e220000002400 */
[----:B--2---:R-:W-:-:S04]  /*33b0*/  FSEL R48, R87, -INF , P3 ;  /* 0xff80000057307808 */ /* 0x004fc80001800000 */
[----:B------:R-:W-:-:S03]  /*33c0*/  FMNMX.FTZ R6, R48, R5, !PT ;  /* 0x0000000530067209 */ /* 0x000fc60007810000 */
[----:B------:R2:W-:Y:S08]  /*33d0*/  MUFU.TANH R90, R47 ;  /* 0x0000002f005a7308 */ /* 0x0005f00000002400 */
[----:B------:R-:W-:Y:S01]  /*33e0*/  MUFU.TANH R65, R65 ;  /* 0x0000004100417308 */ /* 0x000fe20000002400 */
[----:B--2---:R-:W-:Y:S02]  /*33f0*/  FSEL R47, R68, -INF , P2 ;  /* 0xff800000442f7808 */ /* 0x004fe40001000000 */
[----:B0-----:R-:W-:-:S02]  /*3400*/  FSEL R62, R62, -INF , P3 ;  /* 0xff8000003e3e7808 */ /* 0x001fc40001800000 */
[----:B------:R-:W-:Y:S02]  /*3410*/  FMNMX.FTZ R5, R47, R6, !PT ;  /* 0x000000062f057209 */ /* 0x000fe40007810000 */
[----:B------:R-:W-:Y:S01]  /*3420*/  ISETP.GT.AND P3, PT, R103, 0x61, PT ;  /* 0x000000616700780c */ /* 0x000fe20003f64270 */
[----:B------:R0:W2:Y:S08]  /*3430*/  MUFU.TANH R70, R45 ;  /* 0x0000002d00467308 */ /* 0x0000b00000002400 */
[----:B------:R3:W4:Y:S01]  /*3440*/  MUFU.TANH R71, R46 ;  /* 0x0000002e00477308 */ /* 0x0007220000002400 */
[----:B0-----:R-:W-:-:S07]  /*3450*/  FSEL R45, R72, -INF , P6 ;  /* 0xff800000482d7808 */ /* 0x001fce0003000000 */
[----:B------:R-:W-:Y:S01]  /*3460*/  MUFU.TANH R64, R64 ;  /* 0x0000004000407308 */ /* 0x000fe20000002400 */
[----:B---3--:R-:W-:Y:S02]  /*3470*/  FSEL R46, R69, -INF , P1 ;  /* 0xff800000452e7808 */ /* 0x008fe40000800000 */
[----:B--2---:R-:W-:Y:S02]  /*3480*/  FSEL R30, R70, -INF , P3 ;  /* 0xff800000461e7808 */ /* 0x004fe40001800000 */
[----:B------:R-:W-:Y:S02]  /*3490*/  FMNMX.FTZ R6, R46, R5, !PT ;  /* 0x000000052e067209 */ /* 0x000fe40007810000 */
[----:B------:R-:W-:Y:S01]  /*34a0*/  FSEL R5, R65, -INF , P2 ;  /* 0xff80000041057808 */ /* 0x000fe20001000000 */
[----:B------:R-:W0:Y:S01]  /*34b0*/  MUFU.TANH R74, R74 ;  /* 0x0000004a004a7308 */ /* 0x000e220000002400 */
[----:B------:R-:W-:Y:S02]  /*34c0*/  FMNMX.FTZ R6, R45, R6, !PT ;  /* 0x000000062d067209 */ /* 0x000fe40007810000 */
[----:B------:R-:W-:-:S02]  /*34d0*/  ISETP.GT.AND P2, PT, R103, 0x68, PT ;  /* 0x000000686700780c */ /* 0x000fc40003f44270 */
[----:B----4-:R-:W-:-:S03]  /*34e0*/  FSEL R13, R71, -INF , P4 ;  /* 0xff800000470d7808 */ /* 0x010fc60002000000 */
[----:B------:R-:W-:Y:S08]  /*34f0*/  MUFU.TANH R49, R49 ;  /* 0x0000003100317308 */ /* 0x000ff00000002400 */
[----:B------:R2:W-:Y:S01]  /*3500*/  MUFU.TANH R100, R37 ;  /* 0x0000002500647308 */ /* 0x0005e20000002400 */
[----:B0-----:R-:W-:Y:S02]  /*3510*/  FSEL R10, R74, -INF , P6 ;  /* 0xff8000004a0a7808 */ /* 0x001fe40003000000 */
[----:B------:R-:W-:-:S05]  /*3520*/  ISETP.GT.AND P6, PT, R103, 0x70, PT ;  /* 0x000000706700780c */ /* 0x000fca0003fc4270 */
[----:B------:R-:W0:Y:S01]  /*3530*/  MUFU.TANH R95, R50 ;  /* 0x00000032005f7308 */ /* 0x000e220000002400 */
[----:B--2---:R-:W-:-:S04]  /*3540*/  FSEL R37, R73, -INF , P5 ;  /* 0xff80000049257808 */ /* 0x004fc80002800000 */
[----:B------:R-:W-:-:S03]  /*3550*/  FMNMX.FTZ R6, R37, R6, !PT ;  /* 0x0000000625067209 */ /* 0x000fc60007810000 */
[----:B------:R-:W2:Y:S08]  /*3560*/  MUFU.TANH R50, R56 ;  /* 0x0000003800327308 */ /* 0x000eb00000002400 */
[----:B------:R-:W3:Y:S01]  /*3570*/  MUFU.TANH R52, R52 ;  /* 0x0000003400347308 */ /* 0x000ee20000002400 */
[----:B0-----:R-:W-:Y:S01]  /*3580*/  FSEL R17, R95, -INF , P2 ;  /* 0xff8000005f117808 */ /* 0x001fe20001000000 */
[----:B------:R-:W-:-:S06]  /*3590*/  IMAD.MOV.U32 R95, RZ, RZ, R25 ;  /* 0x000000ffff5f7224 */ /* 0x000fcc00078e0019 */
[----:B------:R0:W-:Y:S08]  /*35a0*/  MUFU.TANH R56, R33 ;  /* 0x0000002100387308 */ /* 0x0001f00000002400 */
[----:B------:R-:W-:Y:S01]  /*35b0*/  MUFU.TANH R53, R53 ;  /* 0x0000003500357308 */ /* 0x000fe20000002400 */
[----:B0-----:R-:W-:Y:S01]  /*35c0*/  FSEL R33, R67, -INF , P4 ;  /* 0xff80000043217808 */ /* 0x001fe20002000000 */
[----:B------:R-:W-:Y:S01]  /*35d0*/  IMAD.U32 R67, RZ, RZ, UR53 ;  /* 0x00000035ff437e24 */ /* 0x000fe2000f8e00ff */
[----:B------:R-:W-:-:S02]  /*35e0*/  ISETP.GT.AND P4, PT, R103, 0x78, PT ;  /* 0x000000786700780c */ /* 0x000fc40003f84270 */
[----:B------:R-:W-:Y:S02]  /*35f0*/  FMNMX.FTZ R11, R33, R6, !PT ;  /* 0x00000006210b7209 */ /* 0x000fe40007810000 */
[----:B------:R-:W-:Y:S01]  /*3600*/  FSEL R6, R64, -INF , P1 ;  /* 0xff80000040067808 */ /* 0x000fe20000800000 */
[----:B------:R0:W-:Y:S01]  /*3610*/  MUFU.TANH R97, R29 ;  /* 0x0000001d00617308 */ /* 0x0001e20000002400 */
[C---:B------:R-:W-:Y:S02]  /*3620*/  ISETP.GT.AND P1, PT, R103.reuse, 0x69, PT ;  /* 0x000000696700780c */ /* 0x040fe40003f24270 */
[----:B------:R-:W-:Y:S02]  /*3630*/  FMNMX.FTZ R24, R30, R11, !PT ;  /* 0x0000000b1e187209 */ /* 0x000fe40007810000 */
[----:B------:R-:W-:Y:S02]  /*3640*/  FSEL R11, R66, -INF , P5 ;  /* 0xff800000420b7808 */ /* 0x000fe40002800000 */
[----:B------:R-:W-:Y:S01]  /*3650*/  ISETP.GT.AND P5, PT, R103, 0x71, PT ;  /* 0x000000716700780c */ /* 0x000fe20003fa4270 */
[----:B------:R4:W-:Y:S01]  /*3660*/  MUFU.TANH R98, R31 ;  /* 0x0000001f00627308 */ /* 0x0009e20000002400 */
[----:B0-----:R-:W-:-:S02]  /*3670*/  FSEL R29, R91, -INF , P2 ;  /* 0xff8000005b1d7808 */ /* 0x001fc40001000000 */
[----:B--2---:R-:W-:Y:S02]  /*3680*/  FSEL R50, R50, -INF , P4 ;  /* 0xff80000032327808 */ /* 0x004fe40002000000 */
[----:B------:R-:W-:Y:S02]  /*3690*/  FMNMX.FTZ R24, R29, R24, !PT ;  /* 0x000000181d187209 */ /* 0x000fe40007810000 */
[----:B------:R-:W-:Y:S01]  /*36a0*/  ISETP.GT.AND P2, PT, R103, 0x80, PT ;  /* 0x000000806700780c */ /* 0x000fe20003f44270 */
[----:B------:R-:W0:Y:S01]  /*36b0*/  MUFU.TANH R28, R28 ;  /* 0x0000001c001c7308 */ /* 0x000e220000002400 */
[----:B----4-:R-:W-:Y:S02]  /*36c0*/  FSEL R31, R49, -INF , P1 ;  /* 0xff800000311f7808 */ /* 0x010fe40000800000 */
[----:B------:R-:W-:Y:S02]  /*36d0*/  FMNMX.FTZ R66, R7, R8, !PT ;  /* 0x0000000807427209 */ /* 0x000fe40007810000 */
[----:B------:R-:W-:-:S03]  /*36e0*/  FMNMX.FTZ R15, R31, R24, !PT ;  /* 0x000000181f0f7209 */ /* 0x000fc60007810000 */
[----:B------:R3:W-:Y:S08]  /*36f0*/  MUFU.TANH R99, R36 ;  /* 0x0000002400637308 */ /* 0x0007f00000002400 */
[----:B------:R-:W2:Y:S01]  /*3700*/  MUFU.TANH R54, R54 ;  /* 0x0000003600367308 */ /* 0x000ea20000002400 */
[----:B---3--:R-:W-:Y:S02]  /*3710*/  FSEL R36, R52, -INF , P6 ;  /* 0xff80000034247808 */ /* 0x008fe40003000000 */
[----:B0-----:R-:W-:-:S02]  /*3720*/  FSEL R52, R28, -INF , P2 ;  /* 0xff8000001c347808 */ /* 0x001fc40001000000 */
[----:B------:R-:W-:Y:S02]  /*3730*/  FMNMX.FTZ R24, R36, R15, !PT ;  /* 0x0000000f24187209 */ /* 0x000fe40007810000 */
[----:B------:R-:W-:Y:S01]  /*3740*/  FSEL R15, R90, -INF , P3 ;  /* 0xff8000005a0f7808 */ /* 0x000fe20001800000 */
[----:B------:R0:W-:Y:S01]  /*3750*/  MUFU.TANH R102, R41 ;  /* 0x0000002900667308 */ /* 0x0001e20000002400 */
[----:B------:R-:W-:-:S04]  /*3760*/  ISETP.GT.AND P3, PT, R103, 0x79, PT ;  /* 0x000000796700780c */ /* 0x000fc80003f64270 */
[----:B------:R-:W-:-:S03]  /*3770*/  FSEL R51, R51, -INF , P3 ;  /* 0xff80000033337808 */ /* 0x000fc60001800000 */
[----:B------:R-:W3:Y:S01]  /*3780*/  MUFU.TANH R55, R55 ;  /* 0x0000003700377308 */ /* 0x000ee20000002400 */
[----:B0-----:R-:W-:-:S04]  /*3790*/  FSEL R41, R53, -INF , P5 ;  /* 0xff80000035297808 */ /* 0x001fc80002800000 */
[----:B------:R-:W-:-:S03]  /*37a0*/  FMNMX.FTZ R23, R41, R24, !PT ;  /* 0x0000001829177209 */ /* 0x000fc60007810000 */
[----:B------:R-:W0:Y:S01]  /*37b0*/  MUFU.TANH R32, R32 ;  /* 0x0000002000207308 */ /* 0x000e220000002400 */
[----:B------:R-:W-:Y:S02]  /*37c0*/  FMNMX.FTZ R24, R50, R23, !PT ;  /* 0x0000001732187209 */ /* 0x000fe40007810000 */
[----:B------:R-:W-:Y:S01]  /*37d0*/  FSEL R23, R96, -INF , P1 ;  /* 0xff80000060177808 */ /* 0x000fe20000800000 */
[----:B------:R-:W-:Y:S01]  /*37e0*/  IMAD.MOV.U32 R96, RZ, RZ, R25 ;  /* 0x000000ffff607224 */ /* 0x000fe200078e0019 */
[----:B------:R-:W-:Y:S02]  /*37f0*/  ISETP.GT.AND P1, PT, R103, 0x81, PT ;  /* 0x000000816700780c */ /* 0x000fe40003f24270 */
[----:B------:R-:W-:Y:S01]  /*3800*/  FMNMX.FTZ R49, R51, R24, !PT ;  /* 0x0000001833317209 */ /* 0x000fe20007810000 */
[----:B------:R-:W4:Y:S01]  /*3810*/  MUFU.TANH R58, R58 ;  /* 0x0000003a003a7308 */ /* 0x000f220000002400 */
[----:B--2---:R-:W-:Y:S02]  /*3820*/  FSEL R24, R54, -INF , P6 ;  /* 0xff80000036187808 */ /* 0x004fe40003000000 */
[----:B------:R-:W-:-:S02]  /*3830*/  ISETP.GT.AND P6, PT, R103, 0x88, PT ;  /* 0x000000886700780c */ /* 0x000fc40003fc4270 */
[----:B------:R-:W-:Y:S01]  /*3840*/  FSEL R53, R97, -INF , P1 ;  /* 0xff80000061357808 */ /* 0x000fe20000800000 */
[----:B------:R-:W-:Y:S01]  /*3850*/  IMAD.MOV.U32 R97, RZ, RZ, R25 ;  /* 0x000000ffff617224 */ /* 0x000fe200078e0019 */
[----:B------:R-:W-:Y:S01]  /*3860*/  FMNMX.FTZ R28, R52, R49, !PT ;  /* 0x00000031341c7209 */ /* 0x000fe20007810000 */
[----:B------:R-:W2:Y:S01]  /*3870*/  MUFU.TANH R59, R59 ;  /* 0x0000003b003b7308 */ /* 0x000ea20000002400 */
[----:B---3--:R-:W-:Y:S02]  /*3880*/  FSEL R26, R55, -INF , P5 ;  /* 0xff800000371a7808 */ /* 0x008fe40002800000 */
[----:B------:R-:W-:Y:S02]  /*3890*/  ISETP.GT.AND P5, PT, R103, 0x89, PT ;  /* 0x000000896700780c */ /* 0x000fe40003fa4270 */
[----:B0-----:R-:W-:Y:S02]  /*38a0*/  FSEL R54, R32, -INF , P6 ;  /* 0xff80000020367808 */ /* 0x001fe40003000000 */
[----:B------:R-:W-:Y:S01]  /*38b0*/  FMNMX.FTZ R49, R53, R28, !PT ;  /* 0x0000001c35317209 */ /* 0x000fe20007810000 */
[----:B------:R0:W3:Y:S01]  /*38c0*/  MUFU.TANH R101, R40 ;  /* 0x0000002800657308 */ /* 0x0000e20000002400 */
[----:B----4-:R-:W-:-:S02]  /*38d0*/  FSEL R28, R58, -INF , P4 ;  /* 0xff8000003a1c7808 */ /* 0x010fc40002000000 */
[----:B------:R-:W-:Y:S02]  /*38e0*/  ISETP.GT.AND P4, PT, R103, 0x90, PT ;  /* 0x000000906700780c */ /* 0x000fe40003f84270 */
[----:B------:R-:W-:Y:S02]  /*38f0*/  FSEL R55, R56, -INF , P5 ;  /* 0xff80000038377808 */ /* 0x000fe40002800000 */
[----:B------:R-:W-:Y:S01]  /*3900*/  FSEL R56, R99, -INF , P4 ;  /* 0xff80000063387808 */ /* 0x000fe20002000000 */
[----:B------:R-:W-:Y:S01]  /*3910*/  MUFU.TANH R82, R34 ;  /* 0x0000002200527308 */ /* 0x000fe20000002400 */
[----:B0-----:R-:W-:Y:S01]  /*3920*/  FMNMX.FTZ R40, R54, R49, !PT ;  /* 0x0000003136287209 */ /* 0x001fe20007810000 */
[----:B------:R-:W-:Y:S01]  /*3930*/  IMAD.MOV.U32 R99, RZ, RZ, R25 ;  /* 0x000000ffff637224 */ /* 0x000fe200078e0019 */
[----:B--2---:R-:W-:Y:S02]  /*3940*/  FSEL R32, R59, -INF , P3 ;  /* 0xff8000003b207808 */ /* 0x004fe40001800000 */
[----:B------:R-:W-:-:S02]  /*3950*/  ISETP.GT.AND P3, PT, R103, 0x91, PT ;  /* 0x000000916700780c */ /* 0x000fc40003f64270 */
[----:B------:R-:W-:Y:S01]  /*3960*/  FMNMX.FTZ R49, R55, R40, !PT ;  /* 0x0000002837317209 */ /* 0x000fe20007810000 */
[----:B------:R-:W0:Y:S01]  /*3970*/  MUFU.TANH R83, R35 ;  /* 0x0000002300537308 */ /* 0x000e220000002400 */
[----:B------:R-:W-:Y:S02]  /*3980*/  FSEL R40, R57, -INF , P2 ;  /* 0xff80000039287808 */ /* 0x000fe40001000000 */
[C---:B------:R-:W-:Y:S02]  /*3990*/  ISETP.GT.AND P2, PT, R103.reuse, 0x98, PT ;  /* 0x000000986700780c */ /* 0x040fe40003f44270 */
[----:B------:R-:W-:Y:S01]  /*39a0*/  FSEL R57, R100, -INF , P3 ;  /* 0xff80000064397808 */ /* 0x000fe20001800000 */
[--C-:B------:R-:W-:Y:S01]  /*39b0*/  IMAD.MOV.U32 R100, RZ, RZ, R25.reuse ;  /* 0x000000ffff647224 */ /* 0x100fe200078e0019 */
[----:B------:R-:W-:Y:S01]  /*39c0*/  FMNMX.FTZ R64, R56, R49, !PT ;  /* 0x0000003138407209 */ /* 0x000fe20007810000 */
[----:B------:R-:W2:Y:S01]  /*39d0*/  MUFU.TANH R85, R38 ;  /* 0x0000002600557308 */ /* 0x000ea20000002400 */
[----:B------:R-:W-:Y:S01]  /*39e0*/  FSEL R49, R98, -INF , P1 ;  /* 0xff80000062317808 */ /* 0x000fe20000800000 */
[--C-:B------:R-:W-:Y:S01]  /*39f0*/  IMAD.MOV.U32 R98, RZ, RZ, R25.reuse ;  /* 0x000000ffff627224 */ /* 0x100fe200078e0019 */
[----:B------:R-:W-:Y:S01]  /*3a00*/  ISETP.GT.AND P1, PT, R103, 0x99, PT ;  /* 0x000000996700780c */ /* 0x000fe20003f24270 */
[----:B------:R-:W-:Y:S01]  /*3a10*/  IMAD.MOV.U32 R103, RZ, RZ, R25 ;  /* 0x000000ffff677224 */ /* 0x000fe200078e0019 */
[----:B---3--:R-:W-:-:S02]  /*3a20*/  FSEL R58, R101, -INF , P2 ;  /* 0xff800000653a7808 */ /* 0x008fc40001000000 */
[----:B------:R-:W-:Y:S01]  /*3a30*/  FMNMX.FTZ R65, R57, R64, !PT ;  /* 0x0000004039417209 */ /* 0x000fe20007810000 */
[----:B------:R-:W3:Y:S01]  /*3a40*/  MUFU.TANH R86, R39 ;  /* 0x0000002700567308 */ /* 0x000ee20000002400 */
[----:B------:R-:W-:Y:S01]  /*3a50*/  FSEL R59, R102, -INF , P1 ;  /* 0xff800000663b7808 */ /* 0x000fe20000800000 */
[----:B------:R-:W-:Y:S01]  /*3a60*/  IMAD.MOV.U32 R102, RZ, RZ, R25 ;  /* 0x000000ffff667224 */ /* 0x000fe200078e0019 */
[----:B------:R-:W-:Y:S02]  /*3a70*/  FMNMX.FTZ R64, R58, R65, !PT ;  /* 0x000000413a407209 */ /* 0x000fe40007810000 */
[----:B0-----:R-:W-:Y:S02]  /*3a80*/  FSEL R83, R83, -INF , P5 ;  /* 0xff80000053537808 */ /* 0x001fe40002800000 */
[----:B------:R-:W-:Y:S01]  /*3a90*/  FMNMX.FTZ R64, R59, R64, !PT ;  /* 0x000000403b407209 */ /* 0x000fe20007810000 */
[----:B------:R-:W0:Y:S01]  /*3aa0*/  MUFU.TANH R87, R42 ;  /* 0x0000002a00577308 */ /* 0x000e220000002400 */
[----:B--2---:R-:W-:-:S02]  /*3ab0*/  FSEL R85, R85, -INF , P4 ;  /* 0xff80000055557808 */ /* 0x004fc40002000000 */
[----:B------:R-:W-:Y:S01]  /*3ac0*/  MOV R101, R25 ;  /* 0x0000001900657202 */ /* 0x000fe20000000f00 */
[----:B------:R-:W2:Y:S04]  /*3ad0*/  SHFL.BFLY PT, R65, R64, 0x2, 0x1f ;  /* 0x0c401f0040417f89 */ /* 0x000ea800000e0000 */
[----:B------:R-:W4:Y:S01]  /*3ae0*/  MUFU.TANH R88, R43 ;  /* 0x0000002b00587308 */ /* 0x000f220000002400 */
[----:B---3--:R-:W-:Y:S02]  /*3af0*/  FSEL R86, R86, -INF , P3 ;  /* 0xff80000056567808 */ /* 0x008fe40001800000 */
[----:B0-----:R-:W-:Y:S02]  /*3b00*/  FSEL R87, R87, -INF , P2 ;  /* 0xff80000057577808 */ /* 0x001fe40001000000 */
[----:B----4-:R-:W-:-:S02]  /*3b10*/  FSEL R88, R88, -INF , P1 ;  /* 0xff80000058587808 */ /* 0x010fc40000800000 */
[----:B--2---:R-:W-:-:S05]  /*3b20*/  FMNMX.FTZ R65, R64, R65, !PT ;  /* 0x0000004140417209 */ /* 0x004fca0007810000 */
[----:B------:R-:W0:Y:S02]  /*3b30*/  SHFL.BFLY PT, R120, R65, 0x1, 0x1f ;  /* 0x0c201f0041787f89 */ /* 0x000e2400000e0000 */
[----:B0-----:R-:W-:-:S04]  /*3b40*/  FMNMX.FTZ R120, R65, R120, !PT ;  /* 0x0000007841787209 */ /* 0x001fc80007810000 */
[C---:B------:R-:W-:Y:S01]  /*3b50*/  FSETP.NEU.FTZ.AND P0, PT, R120.reuse, -INF , PT ;  /* 0xff8000007800780b */ /* 0x040fe20003f1d000 */
[----:B------:R-:W-:Y:S01]  /*3b60*/  FFMA.FTZ R84, R120, R67, -8 ;  /* 0xc100000078547423 */ /* 0x000fe20000010043 */
[----:B------:R-:W-:-:S04]  /*3b70*/  FMNMX.FTZ R67, R9, R66, !PT ;  /* 0x0000004209437209 */ /* 0x000fc80007810000 */
[----:B------:R-:W-:Y:S02]  /*3b80*/  FMNMX.FTZ R67, R12, R67, !PT ;  /* 0x000000430c437209 */ /* 0x000fe40007810000 */
        /* <DEDUP_REMOVED lines=9> */
[----:B------:R-:W-:Y:S01]  /*3c20*/  MUFU.EX2 R34, R34 ;  /* 0x0000002200227308 */ /* 0x000fe20000000800 */
[--C-:B------:R-:W-:Y:S01]  /*3c30*/  FFMA.FTZ R39, R111, UR53, -R84.reuse ;  /* 0x000000356f277c23 */ /* 0x100fe20008010854 */
        /* <DEDUP_REMOVED lines=26> */
[----:B------:R-:W-:Y:S01]  /*3de0*/  FFMA.FTZ R71, R127, UR53, -R84 ;  /* 0x000000357f477c23 */ /* 0x000fe20008010854 */
[----:B------:R-:W-:Y:S01]  /*3df0*/  MUFU.EX2 R38, R38 ;  /* 0x0000002600267308 */ /* 0x000fe20000000800 */
[--C-:B------:R-:W-:Y:S01]  /*3e00*/  IMAD.MOV.U32 R105, RZ, RZ, R25.reuse ;  /* 0x000000ffff697224 */ /* 0x100fe200078e0019 */
[----:B------:R-:W-:Y:S01]  /*3e10*/  FMNMX.FTZ R73, R81, R72, !PT ;  /* 0x0000004851497209 */ /* 0x000fe20007810000 */
[--C-:B------:R-:W-:Y:S01]  /*3e20*/  IMAD.MOV.U32 R107, RZ, RZ, R25.reuse ;  /* 0x000000ffff6b7224 */ /* 0x100fe200078e0019 */
[----:B------:R-:W-:Y:S01]  /*3e30*/  MOV R111, R25 ;  /* 0x00000019006f7202 */ /* 0x000fe20000000f00 */
[--C-:B------:R-:W-:Y:S01]  /*3e40*/  IMAD.MOV.U32 R109, RZ, RZ, R25.reuse ;  /* 0x000000ffff6d7224 */ /* 0x100fe200078e0019 */
[----:B------:R-:W-:Y:S01]  /*3e50*/  FMNMX.FTZ R72, R80, R73, !PT ;  /* 0x0000004950487209 */ /* 0x000fe20007810000 */
[--C-:B------:R-:W-:Y:S01]  /*3e60*/  IMAD.MOV.U32 R108, RZ, RZ, R25.reuse ;  /* 0x000000ffff6c7224 */ /* 0x100fe200078e0019 */
[----:B------:R-:W0:Y:S01]  /*3e70*/  MUFU.EX2 R39, R39 ;  /* 0x0000002700277308 */ /* 0x000e220000000800 */
[--C-:B------:R-:W-:Y:S01]  /*3e80*/  IMAD.MOV.U32 R113, RZ, RZ, R25.reuse ;  /* 0x000000ffff717224 */ /* 0x100fe200078e0019 */
[----:B------:R-:W-:Y:S01]  /*3e90*/  FMNMX.FTZ R73, R61, R72, !PT ;  /* 0x000000483d497209 */ /* 0x000fe20007810000 */
[----:B------:R-:W-:-:S02]  /*3ea0*/  IMAD.MOV.U32 R115, RZ, RZ, R25 ;  /* 0x000000ffff737224 */ /* 0x000fc400078e0019 */
[--C-:B------:R-:W-:Y:S01]  /*3eb0*/  IMAD.MOV.U32 R117, RZ, RZ, R25.reuse ;  /* 0x000000ffff757224 */ /* 0x100fe200078e0019 */
[----:B------:R-:W-:Y:S01]  /*3ec0*/  FMNMX.FTZ R74, R60, R73, !PT ;  /* 0x000000493c4a7209 */ /* 0x000fe20007810000 */
[----:B------:R-:W-:Y:S01]  /*3ed0*/  FFMA.FTZ R73, R89, UR53, -R84 ;  /* 0x0000003559497c23 */ /* 0x000fe20008010854 */
[----:B------:R-:W-:Y:S01]  /*3ee0*/  MUFU.EX2 R42, R42 ;  /* 0x0000002a002a7308 */ /* 0x000fe20000000800 */
[----:B------:R-:W-:Y:S01]  /*3ef0*/  IMAD.MOV.U32 R119, RZ, RZ, R25 ;  /* 0x000000ffff777224 */ /* 0x000fe200078e0019 */
[----:B------:R-:W-:-:S04]  /*3f00*/  FMNMX.FTZ R77, R63, R74, !PT ;  /* 0x0000004a3f4d7209 */ /* 0x000fc80007810000 */
[----:B------:R-:W-:Y:S02]  /*3f10*/  FMNMX.FTZ R74, R62, R77, !PT ;  /* 0x0000004d3e4a7209 */ /* 0x000fe40007810000 */
[----:B------:R-:W-:Y:S01]  /*3f20*/  MUFU.EX2 R43, R43 ;  /* 0x0000002b002b7308 */ /* 0x000fe20000000800 */
[----:B0-----:R-:W-:Y:S02]  /*3f30*/  F2FP.SATFINITE.E4M3.F32.PACK_AB_MERGE_C R200, R39, R38, RZ ;  /* 0x0000002627c8723e */ /* 0x001fe400048070ff */
[----:B------:R-:W-:Y:S02]  /*3f40*/  FMNMX.FTZ R77, R5, R74, !PT ;  /* 0x0000004a054d7209 */ /* 0x000fe40007810000 */
[----:B------:R-:W-:Y:S02]  /*3f50*/  F2FP.SATFINITE.E4M3.F32.PACK_AB_MERGE_C R200, R35, R34, R200 ;  /* 0x0000002223c8723e */ /* 0x000fe400048070c8 */
[----:B------:R-:W-:Y:S01]  /*3f60*/  FMNMX.FTZ R77, R6, R77, !PT ;  /* 0x0000004d064d7209 */ /* 0x000fe20007810000 */
[----:B------:R-:W-:Y:S03]  /*3f70*/  MUFU.EX2 R69, R93 ;  /* 0x0000005d00457308 */ /* 0x000fe60000000800 */
[----:B------:R-:W-:Y:S01]  /*3f80*/  FMNMX.FTZ R90, R10, R77, !PT ;  /* 0x0000004d0a5a7209 */ /* 0x000fe20007810000 */
[----:B------:R-:W-:-:S03]  /*3f90*/  FFMA.FTZ R77, R48, UR53, -R84 ;  /* 0x00000035304d7c23 */ /* 0x000fc60008010854 */
[----:B------:R-:W-:Y:S01]  /*3fa0*/  FMNMX.FTZ R90, R11, R90, !PT ;  /* 0x0000005a0b5a7209 */ /* 0x000fe20007810000 */
[----:B------:R-:W-:Y:S03]  /*3fb0*/  MUFU.EX2 R64, R64 ;  /* 0x0000004000407308 */ /* 0x000fe60000000800 */
[----:B------:R-:W-:-:S04]  /*3fc0*/  FMNMX.FTZ R90, R13, R90, !PT ;  /* 0x0000005a0d5a7209 */ /* 0x000fc80007810000 */
[----:B------:R-:W-:Y:S01]  /*3fd0*/  FMNMX.FTZ R90, R15, R90, !PT ;  /* 0x0000005a0f5a7209 */ /* 0x000fe20007810000 */
[----:B------:R-:W0:Y:S03]  /*3fe0*/  MUFU.EX2 R65, R65 ;  /* 0x0000004100417308 */ /* 0x000e260000000800 */
[----:B------:R-:W-:-:S04]  /*3ff0*/  FMNMX.FTZ R90, R17, R90, !PT ;  /* 0x0000005a115a7209 */ /* 0x000fc80007810000 */
[----:B------:R-:W-:Y:S01]  /*4000*/  FMNMX.FTZ R89, R23, R90, !PT ;  /* 0x0000005a17597209 */ /* 0x000fe20007810000 */
[----:B------:R-:W-:Y:S01]  /*4010*/  FFMA.FTZ R90, R37, UR53, -R84 ;  /* 0x00000035255a7c23 */ /* 0x000fe20008010854 */
[----:B------:R-:W-:Y:S02]  /*4020*/  MUFU.EX2 R66, R66 ;  /* 0x0000004200427308 */ /* 0x000fe40000000800 */
[----:B------:R-:W-:-:S04]  /*4030*/  FMNMX.FTZ R89, R24, R89, !PT ;  /* 0x0000005918597209 */ /* 0x000fc80007810000 */
[----:B------:R-:W-:Y:S02]  /*4040*/  FMNMX.FTZ R89, R26, R89, !PT ;  /* 0x000000591a597209 */ /* 0x000fe40007810000 */
[----:B------:R-:W-:Y:S01]  /*4050*/  MUFU.EX2 R67, R67 ;  /* 0x0000004300437308 */ /* 0x000fe20000000800 */
[----:B0-----:R-:W-:Y:S02]  /*4060*/  F2FP.SATFINITE.E4M3.F32.PACK_AB_MERGE_C R202, R65, R64, RZ ;  /* 0x0000004041ca723e */ /* 0x001fe400048070ff */
[----:B------:R-:W-:Y:S02]  /*4070*/  FMNMX.FTZ R89, R28, R89, !PT ;  /* 0x000000591c597209 */ /* 0x000fe40007810000 */
[----:B------:R-:W-:Y:S02]  /*4080*/  F2FP.SATFINITE.E4M3.F32.PACK_AB_MERGE_C R202, R43, R42, R202 ;  /* 0x0000002a2bca723e */ /* 0x000fe400048070ca */
[----:B------:R-:W-:Y:S01]  /*4090*/  FMNMX.FTZ R89, R32, R89, !PT ;  /* 0x0000005920597209 */ /* 0x000fe20007810000 */
[----:B------:R-:W0:Y:S03]  /*40a0*/  MUFU.EX2 R68, R68 ;  /* 0x0000004400447308 */ /* 0x000e260000000800 */
[----:B------:R-:W-:-:S02]  /*40b0*/  FMNMX.FTZ R48, R40, R89, !PT ;  /* 0x0000005928307209 */ /* 0x000fc40007810000 */
[----:B------:R-:W-:Y:S02]  /*40c0*/  FSEL R89, R82, -INF , P6 ;  /* 0xff80000052597808 */ /* 0x000fe40003000000 */
[----:B------:R-:W-:Y:S01]  /*40d0*/  FMNMX.FTZ R48, R49, R48, !PT ;  /* 0x0000003031307209 */ /* 0x000fe20007810000 */
[----:B------:R-:W-:Y:S03]  /*40e0*/  MUFU.EX2 R70, R125 ;  /* 0x0000007d00467308 */ /* 0x000fe60000000800 */
[----:B------:R-:W-:-:S04]  /*40f0*/  FMNMX.FTZ R82, R89, R48, !PT ;  /* 0x0000003059527209 */ /* 0x000fc80007810000 */
[----:B------:R-:W-:Y:S01]  /*4100*/  FMNMX.FTZ R82, R83, R82, !PT ;  /* 0x0000005253527209 */ /* 0x000fe20007810000 */
[----:B------:R2:W-:Y:S01]  /*4110*/  MUFU.EX2 R48, R90 ;  /* 0x0000005a00307308 */ /* 0x0005e20000000800 */
[----:B0-----:R-:W-:Y:S02]  /*4120*/  F2FP.SATFINITE.E4M3.F32.PACK_AB_MERGE_C R204, R69, R68, RZ ;  /* 0x0000004445cc723e */ /* 0x001fe400048070ff */
[----:B------:R-:W-:Y:S02]  /*4130*/  FMNMX.FTZ R37, R85, R82, !PT ;  /* 0x0000005255257209 */ /* 0x000fe40007810000 */
[----:B------:R-:W-:Y:S02]  /*4140*/  F2FP.SATFINITE.E4M3.F32.PACK_AB_MERGE_C R204, R67, R66, R204 ;  /* 0x0000004243cc723e */ /* 0x000fe400048070cc */
[----:B------:R-:W-:Y:S01]  /*4150*/  FMNMX.FTZ R82, R86, R37, !PT ;  /* 0x0000002556527209 */ /* 0x000fe20007810000 */
[----:B------:R-:W-:Y:S03]  /*4160*/  MUFU.EX2 R71, R71 ;  /* 0x0000004700477308 */ /* 0x000fe60000000800 */
[----:B------:R-:W-:Y:S01]  /*4170*/  FMNMX.FTZ R37, R87, R82, !PT ;  /* 0x0000005257257209 */ /* 0x000fe20007810000 */
[--C-:B------:R-:W-:Y:S01]  /*4180*/  FFMA.FTZ R82, R31, UR53, -R84.reuse ;  /* 0x000000351f527c23 */ /* 0x100fe20008010854 */
[--C-:B------:R-:W-:Y:S01]  /*4190*/  FFMA.FTZ R31, R36, UR53, -R84.reuse ;  /* 0x00000035241f7c23 */ /* 0x100fe20008010854 */
[--C-:B------:R-:W-:Y:S01]  /*41a0*/  FFMA.FTZ R36, R41, UR53, -R84.reuse ;  /* 0x0000003529247c23 */ /* 0x100fe20008010854 */
[----:B--2---:R-:W-:Y:S01]  /*41b0*/  FMNMX.FTZ R90, R88, R37, !PT ;  /* 0x00000025585a7209 */ /* 0x004fe20007810000 */
[--C-:B------:R-:W-:Y:S01]  /*41c0*/  FFMA.FTZ R41, R52, UR53, -R84.reuse ;  /* 0x0000003534297c23 */ /* 0x100fe20008010854 */
[--C-:B------:R-:W-:Y:S01]  /*41d0*/  FFMA.FTZ R52, R53, UR53, -R84.reuse ;  /* 0x0000003535347c23 */ /* 0x100fe20008010854 */
[--C-:B------:R-:W-:Y:S01]  /*41e0*/  FFMA.FTZ R53, R56, UR53, -R84.reuse ;  /* 0x0000003538357c23 */ /* 0x100fe20008010854 */
[----:B------:R-:W-:Y:S01]  /*41f0*/  FFMA.FTZ R56, R57, UR53, -R84 ;  /* 0x0000003539387c23 */ /* 0x000fe20008010854 */
[----:B------:R-:W0:Y:S01]  /*4200*/  SHFL.BFLY PT, R91, R90, 0x2, 0x1f ;  /* 0x0c401f005a5b7f89 */ /* 0x000e2200000e0000 */
[----:B------:R-:W-:-:S02]  /*4210*/  IMAD.U32 R57, RZ, RZ, UR53 ;  /* 0x00000035ff397e24 */ /* 0x000fc4000f8e00ff */
[--C-:B------:R-:W-:Y:S01]  /*4220*/  FFMA.FTZ R37, R50, UR53, -R84.reuse ;  /* 0x0000003532257c23 */ /* 0x100fe20008010854 */
[--C-:B------:R-:W-:Y:S01]  /*4230*/  FFMA.FTZ R50, R51, UR53, -R84.reuse ;  /* 0x0000003533327c23 */ /* 0x100fe20008010854 */
[--C-:B------:R-:W-:Y:S01]  /*4240*/  FFMA.FTZ R51, R54, UR53, -R84.reuse ;  /* 0x0000003536337c23 */ /* 0x100fe20008010854 */
[--C-:B------:R-:W-:Y:S01]  /*4250*/  FFMA.FTZ R54, R55, UR53, -R84.reuse ;  /* 0x0000003537367c23 */ /* 0x100fe20008010854 */
[--C-:B------:R-:W-:Y:S01]  /*4260*/  FFMA.FTZ R55, R58, UR53, -R84.reuse ;  /* 0x000000353a377c23 */ /* 0x100fe20008010854 */
[----:B------:R-:W-:Y:S01]  /*4270*/  FFMA.FTZ R58, R59, UR53, -R84 ;  /* 0x000000353b3a7c23 */ /* 0x000fe20008010854 */
[----:B------:R-:W-:Y:S08]  /*4280*/  MUFU.EX2 R72, R129 ;  /* 0x0000008100487308 */ /* 0x000ff00000000800 */
[----:B------:R-:W-:Y:S01]  /*4290*/  MUFU.EX2 R73, R73 ;  /* 0x0000004900497308 */ /* 0x000fe20000000800 */
[----:B0-----:R-:W-:-:S07]  /*42a0*/  FMNMX.FTZ R91, R90, R91, !PT ;  /* 0x0000005b5a5b7209 */ /* 0x001fce0007810000 */
[----:B------:R-:W-:Y:S01]  /*42b0*/  MUFU.EX2 R74, R131 ;  /* 0x00000083004a7308 */ /* 0x000fe20000000800 */
[----:B------:R-:W0:Y:S07]  /*42c0*/  SHFL.BFLY PT, R122, R91, 0x1, 0x1f ;  /* 0x0c201f005b7a7f89 */ /* 0x000e2e00000e0000 */
[----:B------:R-:W-:Y:S08]  /*42d0*/  MUFU.EX2 R75, R75 ;  /* 0x0000004b004b7308 */ /* 0x000ff00000000800 */
[----:B------:R-:W-:Y:S08]  /*42e0*/  MUFU.EX2 R44, R44 ;  /* 0x0000002c002c7308 */ /* 0x000ff00000000800 */
[----:B------:R-:W-:Y:S01]  /*42f0*/  MUFU.EX2 R77, R77 ;  /* 0x0000004d004d7308 */ /* 0x000fe20000000800 */
[----:B0-----:R-:W-:-:S04]  /*4300*/  FMNMX.FTZ R122, R91, R122, !PT ;  /* 0x0000007a5b7a7209 */ /* 0x001fc80007810000 */
[C---:B------:R-:W-:Y:S01]  /*4310*/  FSETP.NEU.FTZ.AND P1, PT, R122.reuse, -INF , PT ;  /* 0xff8000007a00780b */ /* 0x040fe20003f3d000 */
[----:B------:R-:W-:Y:S02]  /*4320*/  FFMA.FTZ R57, R122, R57, -8 ;  /* 0xc10000007a397423 */ /* 0x000fe40000010039 */
[----:B------:R-:W-:Y:S03]  /*4330*/  MUFU.EX2 R47, R47 ;  /* 0x0000002f002f7308 */ /* 0x000fe60000000800 */
[----:B------:R-:W-:Y:S02]  /*4340*/  FSEL R57, R57, RZ, P1 ;  /* 0x000000ff39397208 */ /* 0x000fe40000800000 */
[----:B------:R-:W-:-:S03]  /*4350*/  PLOP3.LUT P1, PT, PT, PT, UP0, 0x80, 0x0 ;  /* 0x000000000000781c */ /* 0x000fc60003f2f008 */
        /* <DEDUP_REMOVED lines=25> */
[--C-:B------:R-:W-:Y:S01]  /*44f0*/  FFMA.FTZ R6, R6, UR53, -R57.reuse ;  /* 0x0000003506067c23 */ /* 0x100fe20008010839 */
[--C-:B------:R-:W-:Y:S01]  /*4500*/  FFMA.FTZ R10, R10, UR53, -R57.reuse ;  /* 0x000000350a0a7c23 */ /* 0x100fe20008010839 */
[--C-:B------:R-:W-:Y:S01]  /*4510*/  FFMA.FTZ R11, R11, UR53, -R57.reuse ;  /* 0x000000350b0b7c23 */ /* 0x100fe20008010839 */
[--C-:B------:R-:W-:Y:S01]  /*4520*/  FFMA.FTZ R13, R13, UR53, -R57.reuse ;  /* 0x000000350d0d7c23 */ /* 0x100fe20008010839 */
[--C-:B------:R-:W-:Y:S01]  /*4530*/  FFMA.FTZ R17, R17, UR53, -R57.reuse ;  /* 0x0000003511117c23 */ /* 0x100fe20008010839 */
[--C-:B------:R-:W-:Y:S01]  /*4540*/  FFMA.FTZ R32, R32, UR53, -R57.reuse ;  /* 0x0000003520207c23 */ /* 0x100fe20008010839 */
[--C-:B------:R-:W-:Y:S01]  /*4550*/  FFMA.FTZ R28, R28, UR53, -R57.reuse ;  /* 0x000000351c1c7c23 */ /* 0x100fe20008010839 */
[----:B------:R-:W3:Y:S01]  /*4560*/  MUFU.EX2 R84, R84 ;  /* 0x0000005400547308 */ /* 0x000ee20000000800 */
[----:B0-----:R-:W-:Y:S01]  /*4570*/  FADD.FTZ R22, R7, R8 ;  /* 0x0000000807167221 */ /* 0x001fe20000010000 */
[--C-:B------:R-:W-:Y:S01]  /*4580*/  FFMA.FTZ R40, R40, UR53, -R57.reuse ;  /* 0x0000003528287c23 */ /* 0x100fe20008010839 */
[--C-:B------:R-:W-:Y:S01]  /*4590*/  FFMA.FTZ R49, R49, UR53, -R57.reuse ;  /* 0x0000003531317c23 */ /* 0x100fe20008010839 */
[--C-:B------:R-:W-:Y:S01]  /*45a0*/  FFMA.FTZ R89, R89, UR53, -R57.reuse ;  /* 0x0000003559597c23 */ /* 0x100fe20008010839 */
[--C-:B------:R-:W-:Y:S01]  /*45b0*/  FFMA.FTZ R83, R83, UR53, -R57.reuse ;  /* 0x0000003553537c23 */ /* 0x100fe20008010839 */
[--C-:B------:R-:W-:Y:S01]  /*45c0*/  FFMA.FTZ R85, R85, UR53, -R57.reuse ;  /* 0x0000003555557c23 */ /* 0x100fe20008010839 */
[--C-:B------:R-:W-:Y:S01]  /*45d0*/  FFMA.FTZ R86, R86, UR53, -R57.reuse ;  /* 0x0000003556567c23 */ /* 0x100fe20008010839 */
[----:B------:R-:W0:Y:S01]  /*45e0*/  MUFU.EX2 R9, R9 ;  /* 0x0000000900097308 */ /* 0x000e220000000800 */
[----:B------:R-:W-:-:S07]  /*45f0*/  FFMA.FTZ R87, R87, UR53, -R57 ;  /* 0x0000003557577c23 */ /* 0x000fce0008010839 */
[----:B------:R4:W-:Y:S08]  /*4600*/  MUFU.EX2 R91, R20 ;  /* 0x00000014005b7308 */ /* 0x0009f00000000800 */
[----:B------:R-:W5:Y:S01]  /*4610*/  MUFU.EX2 R12, R12 ;  /* 0x0000000c000c7308 */ /* 0x000f620000000800 */
[----:B----4-:R-:W-:Y:S01]  /*4620*/  FFMA.FTZ R20, R61, UR53, -R57 ;  /* 0x000000353d147c23 */ /* 0x010fe20008010839 */
[----:B------:R-:W-:-:S06]  /*4630*/  FADD.FTZ R61, R34, R35 ;  /* 0x00000023223d7221 */ /* 0x000fcc0000010000 */
[----:B------:R4:W-:Y:S08]  /*4640*/  MUFU.EX2 R93, R27 ;  /* 0x0000001b005d7308 */ /* 0x0009f00000000800 */
[----:B------:R1:W5:Y:S01]  /*4650*/  MUFU.EX2 R90, R18 ;  /* 0x00000012005a7308 */ /* 0x0003620000000800 */
[----:B----4-:R-:W-:Y:S01]  /*4660*/  FFMA.FTZ R27, R60, UR53, -R57 ;  /* 0x000000353c1b7c23 */ /* 0x010fe20008010839 */
[----:B------:R-:W-:Y:S01]  /*4670*/  FADD.FTZ R60, R38, R61 ;  /* 0x0000003d263c7221 */ /* 0x000fe20000010000 */
[----:B--2---:R-:W-:-:S04]  /*4680*/  FADD.FTZ R61, R59, R22 ;  /* 0x000000163b3d7221 */ /* 0x004fc80000010000 */
[C---:B---3--:R-:W-:Y:S01]  /*4690*/  FADD.FTZ R22, R84.reuse, R61 ;  /* 0x0000003d54167221 */ /* 0x048fe20000010000 */
[----:B------:R-:W2:Y:S01]  /*46a0*/  MUFU.EX2 R14, R14 ;  /* 0x0000000e000e7308 */ /* 0x000ea20000000800 */
[----:B-1----:R-:W-:Y:S01]  /*46b0*/  FFMA.FTZ R18, R79, UR53, -R57 ;  /* 0x000000354f127c23 */ /* 0x002fe20008010839 */
[----:B------:R-:W-:Y:S01]  /*46c0*/  FADD.FTZ R79, R39, R60 ;  /* 0x0000003c274f7221 */ /* 0x000fe20000010000 */
[----:B0-----:R-:W-:Y:S01]  /*46d0*/  FADD.FTZ R61, R9, R22 ;  /* 0x00000016093d7221 */ /* 0x001fe20000010000 */
[----:B------:R-:W-:Y:S02]  /*46e0*/  F2FP.SATFINITE.E4M3.F32.PACK_AB_MERGE_C R84, R84, R59, RZ ;  /* 0x0000003b5454723e */ /* 0x000fe400048070ff */
[----:B------:R-:W-:Y:S01]  /*46f0*/  FADD.FTZ R60, R42, R79 ;  /* 0x0000004f2a3c7221 */ /* 0x000fe20000010000 */
[----:B-----5:R-:W-:Y:S01]  /*4700*/  FADD.FTZ R61, R12, R61 ;  /* 0x0000003d0c3d7221 */ /* 0x020fe20000010000 */
[----:B------:R-:W0:Y:S01]  /*4710*/  MUFU.EX2 R19, R19 ;  /* 0x0000001300137308 */ /* 0x000e220000000800 */
[----:B------:R-:W-:Y:S01]  /*4720*/  F2FP.SATFINITE.E4M3.F32.PACK_AB_MERGE_C R201, R8, R7, R84 ;  /* 0x0000000708c9723e */ /* 0x000fe20004807054 */
[----:B------:R-:W-:Y:S01]  /*4730*/  FADD.FTZ R79, R43, R60 ;  /* 0x0000003c2b4f7221 */ /* 0x000fe20000010000 */
[----:B------:R-:W-:Y:S01]  /*4740*/  FADD.FTZ R78, R90, R61 ;  /* 0x0000003d5a4e7221 */ /* 0x000fe20000010000 */
[----:B------:R-:W-:Y:S01]  /*4750*/  F2FP.SATFINITE.E4M3.F32.PACK_AB_MERGE_C R90, R91, R90, RZ ;  /* 0x0000005a5b5a723e */ /* 0x000fe200048070ff */
[----:B------:R-:W-:-:S02]  /*4760*/  IMAD.MOV.U32 R43, RZ, RZ, R25 ;  /* 0x000000ffff2b7224 */ /* 0x000fc400078e0019 */
[----:B------:R-:W-:Y:S01]  /*4770*/  FADD.FTZ R60, R64, R79 ;  /* 0x0000004f403c7221 */ /* 0x000fe20000010000 */
[----:B------:R-:W-:Y:S01]  /*4780*/  FADD.FTZ R79, R91, R78 ;  /* 0x0000004e5b4f7221 */ /* 0x000fe20000010000 */
[----:B------:R-:W1:Y:S01]  /*4790*/  MUFU.EX2 R76, R76 ;  /* 0x0000004c004c7308 */ /* 0x000e620000000800 */
[----:B------:R-:W-:Y:S01]  /*47a0*/  F2FP.SATFINITE.E4M3.F32.PACK_AB_MERGE_C R203, R12, R9, R90 ;  /* 0x000000090ccb723e */ /* 0x000fe2000480705a */
[----:B------:R-:W-:Y:S01]  /*47b0*/  FADD.FTZ R61, R65, R60 ;  /* 0x0000003c413d7221 */ /* 0x000fe20000010000 */
[----:B------:R-:W-:Y:S01]  /*47c0*/  FFMA.FTZ R60, R24, UR53, -R57 ;  /* 0x00000035183c7c23 */ /* 0x000fe20008010839 */
[----:B--2---:R-:W-:Y:S01]  /*47d0*/  FADD.FTZ R78, R14, R79 ;  /* 0x0000004f0e4e7221 */ /* 0x004fe20000010000 */
[----:B------:R-:W-:Y:S01]  /*47e0*/  FFMA.FTZ R57, R88, UR53, -R57 ;  /* 0x0000003558397c23 */ /* 0x000fe20008010839 */
[----:B------:R-:W-:Y:S01]  /*47f0*/  FADD.FTZ R24, R66, R61 ;  /* 0x0000003d42187221 */ /* 0x000fe20000010000 */
[--C-:B------:R-:W-:Y:S01]  /*4800*/  IMAD.MOV.U32 R42, RZ, RZ, R25.reuse ;  /* 0x000000ffff2a7224 */ /* 0x100fe200078e0019 */
[----:B------:R-:W2:Y:S01]  /*4810*/  MUFU.EX2 R18, R18 ;  /* 0x0000001200127308 */ /* 0x000ea20000000800 */
[----:B0-----:R-:W-:Y:S01]  /*4820*/  FADD.FTZ R61, R19, R78 ;  /* 0x0000004e133d7221 */ /* 0x001fe20000010000 */
[--C-:B------:R-:W-:Y:S01]  /*4830*/  IMAD.MOV.U32 R65, RZ, RZ, R25.reuse ;  /* 0x000000ffff417224 */ /* 0x100fe200078e0019 */
[----:B------:R-:W-:Y:S01]  /*4840*/  MOV R91, R25 ;  /* 0x00000019005b7202 */ /* 0x000fe20000000f00 */
[----:B------:R-:W-:-:S02]  /*4850*/  IMAD.MOV.U32 R64, RZ, RZ, R25 ;  /* 0x000000ffff407224 */ /* 0x000fc400078e0019 */
[----:B------:R-:W-:Y:S02]  /*4860*/  IMAD.MOV.U32 R66, RZ, RZ, R25 ;  /* 0x000000ffff427224 */ /* 0x000fe400078e0019 */
[----:B------:R0:W-:Y:S01]  /*4870*/  MUFU.EX2 R22, R15 ;  /* 0x0000000f00167308 */ /* 0x0001e20000000800 */
[----:B-1----:R-:W-:Y:S01]  /*4880*/  FADD.FTZ R92, R76, R61 ;  /* 0x0000003d4c5c7221 */ /* 0x002fe20000010000 */
[C---:B------:R-:W-:Y:S01]  /*4890*/  F2FP.SATFINITE.E4M3.F32.PACK_AB_MERGE_C R76, R93.reuse, R76, RZ ;  /* 0x0000004c5d4c723e */ /* 0x040fe200048070ff */
[--C-:B------:R-:W-:Y:S02]  /*48a0*/  IMAD.MOV.U32 R79, RZ, RZ, R25.reuse ;  /* 0x000000ffff4f7224 */ /* 0x100fe400078e0019 */
[----:B------:R-:W-:Y:S01]  /*48b0*/  FADD.FTZ R61, R93, R92 ;  /* 0x0000005c5d3d7221 */ /* 0x000fe20000010000 */
[----:B------:R-:W-:Y:S01]  /*48c0*/  F2FP.SATFINITE.E4M3.F32.PACK_AB_MERGE_C R205, R19, R14, R76 ;  /* 0x0000000e13cd723e */ /* 0x000fe2000480704c */
[----:B------:R-:W-:Y:S01]  /*48d0*/  IMAD.MOV.U32 R76, RZ, RZ, R25 ;  /* 0x000000ffff4c7224 */ /* 0x000fe200078e0019 */
[----:B------:R-:W1:Y:S01]  /*48e0*/  MUFU.EX2 R21, R21 ;  /* 0x0000001500157308 */ /* 0x000e620000000800 */
[----:B0-----:R-:W-:Y:S01]  /*48f0*/  FADD.FTZ R15, R67, R24 ;  /* 0x00000018430f7221 */ /* 0x001fe20000010000 */
[----:B--2---:R-:W-:Y:S01]  /*4900*/  FADD.FTZ R92, R18, R61 ;  /* 0x0000003d125c7221 */ /* 0x004fe20000010000 */
[----:B------:R-:W-:-:S02]  /*4910*/  IMAD.MOV.U32 R67, RZ, RZ, R25 ;  /* 0x000000ffff437224 */ /* 0x000fc400078e0019 */
[----:B------:R-:W-:Y:S01]  /*4920*/  FADD.FTZ R78, R68, R15 ;  /* 0x0000000f444e7221 */ /* 0x000fe20000010000 */
[--C-:B------:R-:W-:Y:S02]  /*4930*/  IMAD.MOV.U32 R68, RZ, RZ, R25.reuse ;  /* 0x000000ffff447224 */ /* 0x100fe400078e0019 */
[----:B------:R-:W0:Y:S01]  /*4940*/  MUFU.EX2 R81, R81 ;  /* 0x0000005100517308 */ /* 0x000e220000000800 */
[----:B------:R-:W-:Y:S01]  /*4950*/  FADD.FTZ R15, R69, R78 ;  /* 0x0000004e450f7221 */ /* 0x000fe20000010000 */
[--C-:B------:R-:W-:Y:S02]  /*4960*/  IMAD.MOV.U32 R69, RZ, RZ, R25.reuse ;  /* 0x000000ffff457224 */ /* 0x100fe400078e0019 */
[----:B------:R-:W-:Y:S02]  /*4970*/  IMAD.MOV.U32 R84, RZ, RZ, R25 ;  /* 0x000000ffff547224 */ /* 0x000fe400078e0019 */
[----:B------:R-:W-:Y:S01]  /*4980*/  FADD.FTZ R78, R70, R15 ;  /* 0x0000000f464e7221 */ /* 0x000fe20000010000 */
[--C-:B------:R-:W-:Y:S01]  /*4990*/  IMAD.MOV.U32 R88, RZ, RZ, R25.reuse ;  /* 0x000000ffff587224 */ /* 0x100fe200078e0019 */
[----:B------:R-:W2:Y:S01]  /*49a0*/  MUFU.EX2 R80, R80 ;  /* 0x0000005000507308 */ /* 0x000ea20000000800 */
[----:B-1----:R-:W-:Y:S01]  /*49b0*/  FADD.FTZ R92, R21, R92 ;  /* 0x0000005c155c7221 */ /* 0x002fe20000010000 */
[----:B------:R-:W-:-:S02]  /*49c0*/  IMAD.MOV.U32 R90, RZ, RZ, R25 ;  /* 0x000000ffff5a7224 */ /* 0x000fc400078e0019 */
[----:B------:R-:W-:-:S04]  /*49d0*/  IMAD.MOV.U32 R93, RZ, RZ, R25 ;  /* 0x000000ffff5d7224 */ /* 0x000fc800078e0019 */
[----:B------:R-:W1:Y:S08]  /*49e0*/  MUFU.EX2 R20, R20 ;  /* 0x0000001400147308 */ /* 0x000e700000000800 */
[----:B------:R3:W-:Y:S08]  /*49f0*/  MUFU.EX2 R24, R23 ;  /* 0x0000001700187308 */ /* 0x0007f00000000800 */
[----:B------:R-:W4:Y:S01]  /*4a00*/  MUFU.EX2 R27, R27 ;  /* 0x0000001b001b7308 */ /* 0x000f220000000800 */
[----:B---3--:R-:W-:-:S04]  /*4a10*/  FADD.FTZ R23, R71, R78 ;  /* 0x0000004e47177221 */ /* 0x008fc80000010000 */
[----:B------:R-:W-:Y:S01]  /*4a20*/  FADD.FTZ R78, R72, R23 ;  /* 0x00000017484e7221 */ /* 0x000fe20000010000 */
[----:B0-----:R-:W-:Y:S01]  /*4a30*/  FADD.FTZ R23, R81, R92 ;  /* 0x0000005c51177221 */ /* 0x001fe20000010000 */
[C---:B------:R-:W-:Y:S01]  /*4a40*/  F2FP.SATFINITE.E4M3.F32.PACK_AB_MERGE_C R72, R73.reuse, R72, RZ ;  /* 0x000000484948723e */ /* 0x040fe200048070ff */
[----:B------:R-:W0:Y:S01]  /*4a50*/  MUFU.EX2 R63, R63 ;  /* 0x0000003f003f7308 */ /* 0x000e220000000800 */
[----:B------:R-:W-:Y:S01]  /*4a60*/  FADD.FTZ R61, R73, R78 ;  /* 0x0000004e493d7221 */ /* 0x000fe20000010000 */
[C---:B--2---:R-:W-:Y:S01]  /*4a70*/  FADD.FTZ R23, R80.reuse, R23 ;  /* 0x0000001750177221 */ /* 0x044fe20000010000 */
[----:B------:R-:W-:Y:S01]  /*4a80*/  F2FP.SATFINITE.E4M3.F32.PACK_AB_MERGE_C R80, R80, R81, RZ ;  /* 0x000000515050723e */ /* 0x000fe200048070ff */
[----:B------:R-:W-:Y:S02]  /*4a90*/  IMAD.MOV.U32 R73, RZ, RZ, R25 ;  /* 0x000000ffff497224 */ /* 0x000fe400078e0019 */
[----:B------:R-:W-:Y:S01]  /*4aa0*/  FADD.FTZ R38, R74, R61 ;  /* 0x0000003d4a267221 */ /* 0x000fe20000010000 */
[----:B------:R-:W-:Y:S01]  /*4ab0*/  F2FP.SATFINITE.E4M3.F32.PACK_AB_MERGE_C R206, R71, R70, R72 ;  /* 0x0000004647ce723e */ /* 0x000fe20004807048 */
[--C-:B------:R-:W-:Y:S01]  /*4ac0*/  IMAD.MOV.U32 R70, RZ, RZ, R25.reuse ;  /* 0x000000ffff467224 */ /* 0x100fe200078e0019 */
[----:B------:R-:W2:Y:S01]  /*4ad0*/  MUFU.EX2 R62, R62 ;  /* 0x0000003e003e7308 */ /* 0x000ea20000000800 */
[----:B------:R-:W-:Y:S01]  /*4ae0*/  FADD.FTZ R39, R75, R38 ;  /* 0x000000264b277221 */ /* 0x000fe20000010000 */
[----:B------:R-:W-:Y:S01]  /*4af0*/  F2FP.SATFINITE.E4M3.F32.PACK_AB_MERGE_C R207, R21, R18, R80 ;  /* 0x0000001215cf723e */ /* 0x000fe20004807050 */
[----:B------:R-:W-:Y:S01]  /*4b00*/  IMAD.MOV.U32 R72, RZ, RZ, R25 ;  /* 0x000000ffff487224 */ /* 0x000fe200078e0019 */
[-C--:B------:R-:W-:Y:S01]  /*4b10*/  MOV R61, R25.reuse ;  /* 0x00000019003d7202 */ /* 0x080fe20000000f00 */
[----:B------:R-:W-:Y:S01]  /*4b20*/  FADD.FTZ R38, R44, R39 ;  /* 0x000000272c267221 */ /* 0x000fe20000010000 */
[C---:B------:R-:W-:Y:S01]  /*4b30*/  F2FP.SATFINITE.E4M3.F32.PACK_AB_MERGE_C R44, R77.reuse, R44, RZ ;  /* 0x0000002c4d2c723e */ /* 0x040fe200048070ff */
[--C-:B------:R-:W-:Y:S01]  /*4b40*/  IMAD.MOV.U32 R78, RZ, RZ, R25.reuse ;  /* 0x000000ffff4e7224 */ /* 0x100fe200078e0019 */
[----:B------:R-:W3:Y:S01]  /*4b50*/  MUFU.EX2 R5, R5 ;  /* 0x0000000500057308 */ /* 0x000ee20000000800 */
[----:B------:R-:W-:Y:S01]  /*4b60*/  FADD.FTZ R38, R77, R38 ;  /* 0x000000264d267221 */ /* 0x000fe20000010000 */
[----:B------:R-:W-:Y:S01]  /*4b70*/  F2FP.SATFINITE.E4M3.F32.PACK_AB_MERGE_C R208, R75, R74, R44 ;  /* 0x0000004a4bd0723e */ /* 0x000fe2000480702c */
[--C-:B------:R-:W-:Y:S01]  /*4b80*/  IMAD.MOV.U32 R44, RZ, RZ, R25.reuse ;  /* 0x000000ffff2c7224 */ /* 0x100fe200078e0019 */
[-C--:B------:R-:W-:Y:S01]  /*4b90*/  MOV R71, R25.reuse ;  /* 0x0000001900477202 */ /* 0x080fe20000000f00 */
[--C-:B------:R-:W-:Y:S01]  /*4ba0*/  IMAD.MOV.U32 R75, RZ, RZ, R25.reuse ;  /* 0x000000ffff4b7224 */ /* 0x100fe200078e0019 */
[----:B------:R-:W-:Y:S01]  /*4bb0*/  MOV R81, R25 ;  /* 0x0000001900517202 */ /* 0x000fe20000000f00 */
[--C-:B------:R-:W-:Y:S01]  /*4bc0*/  IMAD.MOV.U32 R74, RZ, RZ, R25.reuse ;  /* 0x000000ffff4a7224 */ /* 0x100fe200078e0019 */
[----:B------:R1:W-:Y:S01]  /*4bd0*/  MUFU.EX2 R15, R26 ;  /* 0x0000001a000f7308 */ /* 0x0003e20000000800 */
[----:B------:R-:W-:-:S02]  /*4be0*/  IMAD.MOV.U32 R77, RZ, RZ, R25 ;  /* 0x000000ffff4d7224 */ /* 0x000fc400078e0019 */
[--C-:B------:R-:W-:Y:S02]  /*4bf0*/  IMAD.MOV.U32 R80, RZ, RZ, R25.reuse ;  /* 0x000000ffff507224 */ /* 0x100fe400078e0019 */
[----:B------:R-:W-:-:S03]  /*4c00*/  IMAD.MOV.U32 R92, RZ, RZ, R25 ;  /* 0x000000ffff5c7224 */ /* 0x000fc600078e0019 */
[----:B------:R-:W5:Y:S01]  /*4c10*/  MUFU.EX2 R6, R6 ;  /* 0x0000000600067308 */ /* 0x000f620000000800 */
[----:B-1----:R-:W-:-:S04]  /*4c20*/  FADD.FTZ R26, R20, R23 ;  /* 0x00000017141a7221 */ /* 0x002fc80000010000 */
[----:B----4-:R-:W-:-:S03]  /*4c30*/  FADD.FTZ R26, R27, R26 ;  /* 0x0000001a1b1a7221 */ /* 0x010fc60000010000 */
[----:B------:R-:W1:Y:S01]  /*4c40*/  MUFU.EX2 R45, R45 ;  /* 0x0000002d002d7308 */ /* 0x000e620000000800 */
[----:B0-----:R-:W-:-:S04]  /*4c50*/  FADD.FTZ R39, R63, R26 ;  /* 0x0000001a3f277221 */ /* 0x001fc80000010000 */
[C---:B--2---:R-:W-:Y:S01]  /*4c60*/  FADD.FTZ R26, R62.reuse, R39 ;  /* 0x000000273e1a7221 */ /* 0x044fe20000010000 */
[----:B------:R-:W-:Y:S01]  /*4c70*/  FADD.FTZ R39, R47, R38 ;  /* 0x000000262f277221 */ /* 0x000fe20000010000 */
[----:B------:R-:W-:Y:S01]  /*4c80*/  F2FP.SATFINITE.E4M3.F32.PACK_AB_MERGE_C R62, R62, R63, RZ ;  /* 0x0000003f3e3e723e */ /* 0x000fe200048070ff */
[----:B------:R-:W0:Y:S01]  /*4c90*/  MUFU.EX2 R10, R10 ;  /* 0x0000000a000a7308 */ /* 0x000e220000000800 */
[----:B---3--:R-:W-:Y:S01]  /*4ca0*/  FADD.FTZ R59, R5, R26 ;  /* 0x0000001a053b7221 */ /* 0x008fe20000010000 */
[----:B------:R-:W-:Y:S01]  /*4cb0*/  FADD.FTZ R26, R46, R39 ;  /* 0x000000272e1a7221 */ /* 0x000fe20000010000 */
[----:B------:R-:W-:Y:S01]  /*4cc0*/  F2FP.SATFINITE.E4M3.F32.PACK_AB_MERGE_C R209, R27, R20, R62 ;  /* 0x000000141bd1723e */ /* 0x000fe2000480703e */
[----:B------:R-:W-:Y:S02]  /*4cd0*/  IMAD.MOV.U32 R27, RZ, RZ, R25 ;  /* 0x000000ffff1b7224 */ /* 0x000fe400078e0019 */
[----:B-----5:R-:W-:Y:S01]  /*4ce0*/  FADD.FTZ R59, R6, R59 ;  /* 0x0000003b063b7221 */ /* 0x020fe20000010000 */
[--C-:B------:R-:W-:Y:S01]  /*4cf0*/  IMAD.MOV.U32 R38, RZ, RZ, R25.reuse ;  /* 0x000000ffff267224 */ /* 0x100fe200078e0019 */
[----:B------:R-:W2:Y:S01]  /*4d00*/  MUFU.EX2 R11, R11 ;  /* 0x0000000b000b7308 */ /* 0x000ea20000000800 */
[----:B-1----:R-:W-:Y:S01]  /*4d10*/  FADD.FTZ R39, R45, R26 ;  /* 0x0000001a2d277221 */ /* 0x002fe20000010000 */
[----:B------:R-:W-:Y:S01]  /*4d20*/  F2FP.SATFINITE.E4M3.F32.PACK_AB_MERGE_C R45, R48, R45, RZ ;  /* 0x0000002d302d723e */ /* 0x000fe200048070ff */
[----:B------:R-:W-:-:S02]  /*4d30*/  IMAD.MOV.U32 R63, RZ, RZ, R25 ;  /* 0x000000ffff3f7224 */ /* 0x000fc400078e0019 */
[----:B------:R-:W-:Y:S01]  /*4d40*/  FADD.FTZ R48, R48, R39 ;  /* 0x0000002730307221 */ /* 0x000fe20000010000 */
[----:B------:R-:W-:Y:S01]  /*4d50*/  F2FP.SATFINITE.E4M3.F32.PACK_AB_MERGE_C R210, R46, R47, R45 ;  /* 0x0000002f2ed2723e */ /* 0x000fe2000480702d */
[----:B------:R-:W-:Y:S01]  /*4d60*/  IMAD.MOV.U32 R39, RZ, RZ, R25 ;  /* 0x000000ffff277224 */ /* 0x000fe200078e0019 */
[----:B------:R-:W1:Y:S01]  /*4d70*/  MUFU.EX2 R33, R33 ;  /* 0x0000002100217308 */ /* 0x000e620000000800 */
[----:B0-----:R-:W-:Y:S01]  /*4d80*/  FADD.FTZ R26, R10, R59 ;  /* 0x0000003b0a1a7221 */ /* 0x001fe20000010000 */
[--C-:B------:R-:W-:Y:S02]  /*4d90*/  IMAD.MOV.U32 R45, RZ, RZ, R25.reuse ;  /* 0x000000ffff2d7224 */ /* 0x100fe400078e0019 */
[--C-:B------:R-:W-:Y:S02]  /*4da0*/  IMAD.MOV.U32 R47, RZ, RZ, R25.reuse ;  /* 0x000000ffff2f7224 */ /* 0x100fe400078e0019 */
[--C-:B------:R-:W-:Y:S02]  /*4db0*/  IMAD.MOV.U32 R46, RZ, RZ, R25.reuse ;  /* 0x000000ffff2e7224 */ /* 0x100fe400078e0019 */
[----:B------:R-:W0:Y:S01]  /*4dc0*/  MUFU.EX2 R13, R13 ;  /* 0x0000000d000d7308 */ /* 0x000e220000000800 */
[C---:B--2---:R-:W-:Y:S01]  /*4dd0*/  FADD.FTZ R26, R11.reuse, R26 ;  /* 0x0000001a0b1a7221 */ /* 0x044fe20000010000 */
[----:B------:R-:W-:Y:S01]  /*4de0*/  F2FP.SATFINITE.E4M3.F32.PACK_AB_MERGE_C R34, R11, R10, RZ ;  /* 0x0000000a0b22723e */ /* 0x000fe200048070ff */
[----:B------:R-:W-:-:S02]  /*4df0*/  IMAD.MOV.U32 R59, RZ, RZ, R25 ;  /* 0x000000ffff3b7224 */ /* 0x000fc400078e0019 */
[--C-:B------:R-:W-:Y:S01]  /*4e00*/  IMAD.MOV.U32 R62, RZ, RZ, R25.reuse ;  /* 0x000000ffff3e7224 */ /* 0x100fe200078e0019 */
[----:B------:R-:W-:Y:S01]  /*4e10*/  F2FP.SATFINITE.E4M3.F32.PACK_AB_MERGE_C R211, R6, R5, R34 ;  /* 0x0000000506d3723e */ /* 0x000fe20004807022 */
[--C-:B------:R-:W-:Y:S01]  /*4e20*/  IMAD.MOV.U32 R34, RZ, RZ, R25.reuse ;  /* 0x000000ffff227224 */ /* 0x100fe200078e0019 */
[----:B------:R-:W2:Y:S01]  /*4e30*/  MUFU.EX2 R30, R30 ;  /* 0x0000001e001e7308 */ /* 0x000ea20000000800 */
[----:B-1----:R-:W-:Y:S01]  /*4e40*/  FADD.FTZ R11, R33, R48 ;  /* 0x00000030210b7221 */ /* 0x002fe20000010000 */
[----:B------:R-:W-:-:S06]  /*4e50*/  IMAD.MOV.U32 R48, RZ, RZ, R25 ;  /* 0x000000ffff307224 */ /* 0x000fcc00078e0019 */
[----:B------:R-:W1:Y:S01]  /*4e60*/  MUFU.EX2 R29, R29 ;  /* 0x0000001d001d7308 */ /* 0x000e620000000800 */
[----:B0-----:R-:W-:-:S07]  /*4e70*/  FADD.FTZ R35, R13, R26 ;  /* 0x0000001a0d237221 */ /* 0x001fce0000010000 */
[----:B------:R-:W-:Y:S01]  /*4e80*/  MUFU.EX2 R17, R17 ;  /* 0x0000001100117308 */ /* 0x000fe20000000800 */
[----:B--2---:R-:W-:-:S07]  /*4e90*/  FADD.FTZ R26, R30, R11 ;  /* 0x0000000b1e1a7221 */ /* 0x004fce0000010000 */
[----:B------:R-:W0:Y:S01]  /*4ea0*/  MUFU.EX2 R82, R82 ;  /* 0x0000005200527308 */ /* 0x000e220000000800 */
[----:B-1----:R-:W-:-:S07]  /*4eb0*/  FADD.FTZ R11, R29, R26 ;  /* 0x0000001a1d0b7221 */ /* 0x002fce0000010000 */
[----:B------:R-:W1:Y:S08]  /*4ec0*/  MUFU.EX2 R31, R31 ;  /* 0x0000001f001f7308 */ /* 0x000e700000000800 */
[----:B------:R-:W-:Y:S01]  /*4ed0*/  MUFU.EX2 R60, R60 ;  /* 0x0000003c003c7308 */ /* 0x000fe20000000800 */
[C---:B0-----:R-:W-:Y:S01]  /*4ee0*/  F2FP.SATFINITE.E4M3.F32.PACK_AB_MERGE_C R29, R82.reuse, R29, RZ ;  /* 0x0000001d521d723e */ /* 0x041fe200048070ff */
[----:B------:R-:W-:-:S03]  /*4ef0*/  FADD.FTZ R82, R82, R11 ;  /* 0x0000000b52527221 */ /* 0x000fc60000010000 */
[----:B------:R-:W-:Y:S01]  /*4f00*/  F2FP.SATFINITE.E4M3.F32.PACK_AB_MERGE_C R212, R30, R33, R29 ;  /* 0x000000211ed4723e */ /* 0x000fe2000480701d */
[--C-:B------:R-:W-:Y:S02]  /*4f10*/  IMAD.MOV.U32 R30, RZ, RZ, R25.reuse ;  /* 0x000000ffff1e7224 */ /* 0x100fe400078e0019 */
[----:B------:R-:W0:Y:S01]  /*4f20*/  MUFU.EX2 R36, R36 ;  /* 0x0000002400247308 */ /* 0x000e220000000800 */
[----:B-1----:R-:W-:Y:S01]  /*4f30*/  FADD.FTZ R11, R31, R82 ;  /* 0x000000521f0b7221 */ /* 0x002fe20000010000 */
[--C-:B------:R-:W-:Y:S02]  /*4f40*/  IMAD.MOV.U32 R33, RZ, RZ, R25.reuse ;  /* 0x000000ffff217224 */ /* 0x100fe400078e0019 */
[----:B------:R-:W-:-:S04]  /*4f50*/  IMAD.MOV.U32 R82, RZ, RZ, R25 ;  /* 0x000000ffff527224 */ /* 0x000fc800078e0019 */
[----:B------:R1:W-:Y:S08]  /*4f60*/  MUFU.EX2 R23, R32 ;  /* 0x0000002000177308 */ /* 0x0003f00000000800 */
[----:B------:R-:W-:Y:S01]  /*4f70*/  MUFU.EX2 R37, R37 ;  /* 0x0000002500257308 */ /* 0x000fe20000000800 */
[----:B-1----:R-:W-:Y:S01]  /*4f80*/  FADD.FTZ R32, R22, R35 ;  /* 0x0000002316207221 */ /* 0x002fe20000010000 */
[----:B0-----:R-:W-:-:S03]  /*4f90*/  FADD.FTZ R26, R36, R11 ;  /* 0x0000000b241a7221 */ /* 0x001fc60000010000 */
[----:B------:R-:W-:Y:S01]  /*4fa0*/  FADD.FTZ R35, R17, R32 ;  /* 0x0000002011237221 */ /* 0x000fe20000010000 */
[C---:B------:R-:W-:Y:S01]  /*4fb0*/  F2FP.SATFINITE.E4M3.F32.PACK_AB_MERGE_C R17, R24.reuse, R17, RZ ;  /* 0x000000111811723e */ /* 0x040fe200048070ff */
[----:B------:R-:W-:Y:S01]  /*4fc0*/  IMAD.MOV.U32 R32, RZ, RZ, R25 ;  /* 0x000000ffff207224 */ /* 0x000fe200078e0019 */
[----:B------:R-:W0:Y:S01]  /*4fd0*/  MUFU.EX2 R50, R50 ;  /* 0x0000003200327308 */ /* 0x000e220000000800 */
[----:B------:R-:W-:Y:S01]  /*4fe0*/  FADD.FTZ R35, R24, R35 ;  /* 0x0000002318237221 */ /* 0x000fe20000010000 */
[----:B------:R-:W-:-:S03]  /*4ff0*/  F2FP.SATFINITE.E4M3.F32.PACK_AB_MERGE_C R213, R22, R13, R17 ;  /* 0x0000000d16d5723e */ /* 0x000fc60004807011 */
[----:B------:R-:W-:Y:S01]  /*5000*/  FADD.FTZ R24, R60, R35 ;  /* 0x000000233c187221 */ /* 0x000fe20000010000 */
[----:B------:R-:W-:Y:S02]  /*5010*/  IMAD.MOV.U32 R35, RZ, RZ, R25 ;  /* 0x000000ffff237224 */ /* 0x000fe400078e0019 */
[----:B------:R-:W1:Y:S01]  /*5020*/  MUFU.EX2 R28, R28 ;  /* 0x0000001c001c7308 */ /* 0x000e620000000800 */
[----:B------:R-:W-:-:S07]  /*5030*/  FADD.FTZ R11, R15, R24 ;  /* 0x000000180f0b7221 */ /* 0x000fce0000010000 */
[----:B------:R-:W-:Y:S01]  /*5040*/  MUFU.EX2 R51, R51 ;  /* 0x0000003300337308 */ /* 0x000fe20000000800 */
[----:B0-----:R-:W-:Y:S01]  /*5050*/  F2FP.SATFINITE.E4M3.F32.PACK_AB_MERGE_C R29, R50, R37, RZ ;  /* 0x00000025321d723e */ /* 0x001fe200048070ff */
[----:B------:R-:W-:Y:S01]  /*5060*/  FADD.FTZ R37, R37, R26 ;  /* 0x0000001a25257221 */ /* 0x000fe20000010000 */
[----:B------:R-:W-:Y:S02]  /*5070*/  IMAD.MOV.U32 R26, RZ, RZ, R25 ;  /* 0x000000ffff1a7224 */ /* 0x000fe400078e0019 */
[----:B------:R-:W-:Y:S01]  /*5080*/  F2FP.SATFINITE.E4M3.F32.PACK_AB_MERGE_C R214, R36, R31, R29 ;  /* 0x0000001f24d6723e */ /* 0x000fe2000480701d */
[----:B------:R-:W-:Y:S01]  /*5090*/  FADD.FTZ R50, R50, R37 ;  /* 0x0000002532327221 */ /* 0x000fe20000010000 */
[----:B------:R-:W-:Y:S01]  /*50a0*/  IMAD.MOV.U32 R29, RZ, RZ, R25 ;  /* 0x000000ffff1d7224 */ /* 0x000fe200078e0019 */
[----:B------:R-:W0:Y:S01]  /*50b0*/  MUFU.EX2 R54, R54 ;  /* 0x0000003600367308 */ /* 0x000e220000000800 */
[----:B-1----:R-:W-:Y:S01]  /*50c0*/  FADD.FTZ R24, R28, R11 ;  /* 0x0000000b1c187221 */ /* 0x002fe20000010000 */
[C---:B------:R-:W-:Y:S01]  /*50d0*/  F2FP.SATFINITE.E4M3.F32.PACK_AB_MERGE_C R28, R23.reuse, R28, RZ ;  /* 0x0000001c171c723e */ /* 0x040fe200048070ff */
[--C-:B------:R-:W-:Y:S01]  /*50e0*/  IMAD.MOV.U32 R37, RZ, RZ, R25.reuse ;  /* 0x000000ffff257224 */ /* 0x100fe200078e0019 */
[----:B------:R-:W-:Y:S01]  /*50f0*/  MOV R31, R25 ;  /* 0x00000019001f7202 */ /* 0x000fe20000000f00 */
[----:B------:R-:W-:Y:S01]  /*5100*/  FADD.FTZ R23, R23, R24 ;  /* 0x0000001817177221 */ /* 0x000fe20000010000 */
[----:B------:R-:W-:Y:S01]  /*5110*/  F2FP.SATFINITE.E4M3.F32.PACK_AB_MERGE_C R215, R15, R60, R28 ;  /* 0x0000003c0fd7723e */ /* 0x000fe2000480701c */
[--C-:B------:R-:W-:Y:S01]  /*5120*/  IMAD.MOV.U32 R24, RZ, RZ, R25.reuse ;  /* 0x000000ffff187224 */ /* 0x100fe200078e0019 */
[----:B------:R-:W1:Y:S01]  /*5130*/  MUFU.EX2 R41, R41 ;  /* 0x0000002900297308 */ /* 0x000e620000000800 */
[----:B------:R-:W-:-:S02]  /*5140*/  IMAD.MOV.U32 R28, RZ, RZ, R25 ;  /* 0x000000ffff1c7224 */ /* 0x000fc400078e0019 */
[--C-:B------:R-:W-:Y:S02]  /*5150*/  IMAD.MOV.U32 R36, RZ, RZ, R25.reuse ;  /* 0x000000ffff247224 */ /* 0x100fe400078e0019 */
[----:B------:R-:W-:-:S03]  /*5160*/  IMAD.MOV.U32 R60, RZ, RZ, R25 ;  /* 0x000000ffff3c7224 */ /* 0x000fc600078e0019 */
[----:B------:R-:W2:Y:S01]  /*5170*/  MUFU.EX2 R40, R40 ;  /* 0x0000002800287308 */ /* 0x000ea20000000800 */
[----:B0-----:R-:W-:-:S07]  /*5180*/  F2FP.SATFINITE.E4M3.F32.PACK_AB_MERGE_C R11, R54, R51, RZ ;  /* 0x00000033360b723e */ /* 0x001fce00048070ff */
[----:B------:R-:W0:Y:S01]  /*5190*/  MUFU.EX2 R52, R52 ;  /* 0x0000003400347308 */ /* 0x000e220000000800 */
[----:B-1----:R-:W-:Y:S01]  /*51a0*/  FADD.FTZ R7, R41, R50 ;  /* 0x0000003229077221 */ /* 0x002fe20000010000 */
[----:B------:R-:W-:-:S06]  /*51b0*/  IMAD.MOV.U32 R50, RZ, RZ, R25 ;  /* 0x000000ffff327224 */ /* 0x000fcc00078e0019 */
[----:B------:R-:W1:Y:S01]  /*51c0*/  MUFU.EX2 R49, R49 ;  /* 0x0000003100317308 */ /* 0x000e620000000800 */
[----:B--2---:R-:W-:-:S07]  /*51d0*/  FADD.FTZ R8, R40, R23 ;  /* 0x0000001728087221 */ /* 0x004fce0000010000 */
[----:B------:R-:W2:Y:S01]  /*51e0*/  MUFU.EX2 R89, R89 ;  /* 0x0000005900597308 */ /* 0x000ea20000000800 */
[C---:B0-----:R-:W-:Y:S01]  /*51f0*/  F2FP.SATFINITE.E4M3.F32.PACK_AB_MERGE_C R216, R52.reuse, R41, R11 ;  /* 0x0000002934d8723e */ /* 0x041fe2000480700b */
[----:B------:R-:W-:Y:S01]  /*5200*/  FADD.FTZ R52, R52, R7 ;  /* 0x0000000734347221 */ /* 0x000fe20000010000 */
[----:B------:R-:W-:-:S03]  /*5210*/  MOV R41, R25 ;  /* 0x0000001900297202 */ /* 0x000fc60000000f00 */
[----:B------:R-:W-:Y:S01]  /*5220*/  FADD.FTZ R51, R51, R52 ;  /* 0x0000003433337221 */ /* 0x000fe20000010000 */
[----:B------:R-:W-:Y:S01]  /*5230*/  IMAD.MOV.U32 R52, RZ, RZ, R25 ;  /* 0x000000ffff347224 */ /* 0x000fe200078e0019 */
[----:B------:R0:W3:Y:S01]  /*5240*/  MUFU.EX2 R10, R83 ;  /* 0x00000053000a7308 */ /* 0x0000e20000000800 */
[----:B-1----:R-:W-:Y:S01]  /*5250*/  FADD.FTZ R12, R49, R8 ;  /* 0x00000008310c7221 */ /* 0x002fe20000010000 */
[----:B------:R-:W-:Y:S01]  /*5260*/  FADD.FTZ R54, R54, R51 ;  /* 0x0000003336367221 */ /* 0x000fe20000010000 */
[----:B------:R-:W-:-:S05]  /*5270*/  MOV R51, R25 ;  /* 0x0000001900337202 */ /* 0x000fca0000000f00 */
[----:B------:R-:W1:Y:S01]  /*5280*/  MUFU.EX2 R53, R53 ;  /* 0x0000003500357308 */ /* 0x000e620000000800 */
[----:B--2---:R-:W-:Y:S01]  /*5290*/  FADD.FTZ R7, R89, R12 ;  /* 0x0000000c59077221 */ /* 0x004fe20000010000 */
[----:B0-----:R-:W-:-:S06]  /*52a0*/  IMAD.MOV.U32 R83, RZ, RZ, R25 ;  /* 0x000000ffff537224 */ /* 0x001fcc00078e0019 */
[----:B------:R-:W0:Y:S01]  /*52b0*/  MUFU.EX2 R85, R85 ;  /* 0x0000005500557308 */ /* 0x000e220000000800 */
[C---:B---3--:R-:W-:Y:S01]  /*52c0*/  F2FP.SATFINITE.E4M3.F32.PACK_AB_MERGE_C R89, R10.reuse, R89, RZ ;  /* 0x000000590a59723e */ /* 0x048fe200048070ff */
[----:B------:R-:W-:-:S03]  /*52d0*/  FADD.FTZ R10, R10, R7 ;  /* 0x000000070a0a7221 */ /* 0x000fc60000010000 */
[----:B------:R-:W-:Y:S01]  /*52e0*/  F2FP.SATFINITE.E4M3.F32.PACK_AB_MERGE_C R217, R49, R40, R89 ;  /* 0x0000002831d9723e */ /* 0x000fe20004807059 */
[--C-:B------:R-:W-:Y:S02]  /*52f0*/  IMAD.MOV.U32 R40, RZ, RZ, R25.reuse ;  /* 0x000000ffff287224 */ /* 0x100fe400078e0019 */
[----:B------:R-:W2:Y:S01]  /*5300*/  MUFU.EX2 R56, R56 ;  /* 0x0000003800387308 */ /* 0x000ea20000000800 */
[----:B-1----:R-:W-:Y:S01]  /*5310*/  FADD.FTZ R5, R53, R54 ;  /* 0x0000003635057221 */ /* 0x002fe20000010000 */
[--C-:B------:R-:W-:Y:S02]  /*5320*/  IMAD.MOV.U32 R49, RZ, RZ, R25.reuse ;  /* 0x000000ffff317224 */ /* 0x100fe400078e0019 */
[--C-:B------:R-:W-:Y:S02]  /*5330*/  IMAD.MOV.U32 R54, RZ, RZ, R25.reuse ;  /* 0x000000ffff367224 */ /* 0x100fe400078e0019 */
[----:B------:R-:W-:Y:S02]  /*5340*/  IMAD.MOV.U32 R89, RZ, RZ, R25 ;  /* 0x000000ffff597224 */ /* 0x000fe400078e0019 */
[----:B------:R-:W1:Y:S01]  /*5350*/  MUFU.EX2 R86, R86 ;  /* 0x0000005600567308 */ /* 0x000e620000000800 */
[----:B0-----:R-:W-:-:S07]  /*5360*/  FADD.FTZ R7, R85, R10 ;  /* 0x0000000a55077221 */ /* 0x001fce0000010000 */
[----:B------:R-:W-:Y:S01]  /*5370*/  MUFU.EX2 R55, R55 ;  /* 0x0000003700377308 */ /* 0x000fe20000000800 */
[----:B--2---:R-:W-:-:S07]  /*5380*/  FADD.FTZ R6, R56, R5 ;  /* 0x0000000538067221 */ /* 0x004fce0000010000 */
[----:B------:R-:W0:Y:S01]  /*5390*/  MUFU.EX2 R58, R58 ;  /* 0x0000003a003a7308 */ /* 0x000e220000000800 */
[----:B-1----:R-:W-:-:S07]  /*53a0*/  FADD.FTZ R10, R86, R7 ;  /* 0x00000007560a7221 */ /* 0x002fce0000010000 */
[----:B------:R-:W-:Y:S08]  /*53b0*/  MUFU.EX2 R87, R87 ;  /* 0x0000005700577308 */ /* 0x000ff00000000800 */
[----:B------:R1:W2:Y:S01]  /*53c0*/  MUFU.EX2 R8, R57 ;  /* 0x0000003900087308 */ /* 0x0002a20000000800 */
[----:B0-----:R-:W-:Y:S01]  /*53d0*/  F2FP.SATFINITE.E4M3.F32.PACK_AB_MERGE_C R5, R58, R55, RZ ;  /* 0x000000373a05723e */ /* 0x001fe200048070ff */
[----:B------:R-:W-:-:S03]  /*53e0*/  FADD.FTZ R55, R55, R6 ;  /* 0x0000000637377221 */ /* 0x000fc60000010000 */
[----:B------:R-:W-:Y:S01]  /*53f0*/  F2FP.SATFINITE.E4M3.F32.PACK_AB_MERGE_C R218, R56, R53, R5 ;  /* 0x0000003538da723e */ /* 0x000fe20004807005 */
[----:B------:R-:W-:Y:S01]  /*5400*/  FADD.FTZ R6, R58, R55 ;  /* 0x000000373a067221 */ /* 0x000fe20000010000 */
[--C-:B------:R-:W-:Y:S02]  /*5410*/  IMAD.MOV.U32 R53, RZ, RZ, R25.reuse ;  /* 0x000000ffff357224 */ /* 0x100fe400078e0019 */
[--C-:B------:R-:W-:Y:S02]  /*5420*/  IMAD.MOV.U32 R55, RZ, RZ, R25.reuse ;  /* 0x000000ffff377224 */ /* 0x100fe400078e0019 */
[--C-:B-1----:R-:W-:Y:S02]  /*5430*/  IMAD.MOV.U32 R57, RZ, RZ, R25.reuse ;  /* 0x000000ffff397224 */ /* 0x102fe400078e0019 */
[--C-:B------:R-:W-:Y:S02]  /*5440*/  IMAD.MOV.U32 R56, RZ, RZ, R25.reuse ;  /* 0x000000ffff387224 */ /* 0x100fe400078e0019 */
[----:B------:R-:W-:Y:S01]  /*5450*/  IMAD.MOV.U32 R58, RZ, RZ, R25 ;  /* 0x000000ffff3a7224 */ /* 0x000fe200078e0019 */
[----:B--2---:R-:W-:Y:S01]  /*5460*/  F2FP.SATFINITE.E4M3.F32.PACK_AB_MERGE_C R7, R8, R87, RZ ;  /* 0x000000570807723e */ /* 0x004fe200048070ff */
[----:B------:R-:W-:-:S03]  /*5470*/  FADD.FTZ R87, R87, R10 ;  /* 0x0000000a57577221 */ /* 0x000fc60000010000 */
[----:B------:R-:W-:Y:S01]  /*5480*/  F2FP.SATFINITE.E4M3.F32.PACK_AB_MERGE_C R219, R86, R85, R7 ;  /* 0x0000005556db723e */ /* 0x000fe20004807007 */
[----:B------:R-:W-:Y:S01]  /*5490*/  FADD.FTZ R8, R8, R87 ;  /* 0x0000005708087221 */ /* 0x000fe20000010000 */
[--C-:B------:R-:W-:Y:S02]  /*54a0*/  IMAD.MOV.U32 R85, RZ, RZ, R25.reuse ;  /* 0x000000ffff557224 */ /* 0x100fe400078e0019 */
[--C-:B------:R-:W-:Y:S02]  /*54b0*/  IMAD.MOV.U32 R87, RZ, RZ, R25.reuse ;  /* 0x000000ffff577224 */ /* 0x100fe400078e0019 */
[----:B------:R-:W-:Y:S01]  /*54c0*/  IMAD.MOV.U32 R86, RZ, RZ, R25 ;  /* 0x000000ffff567224 */ /* 0x000fe200078e0019 */
[----:B------:R-:W-:Y:S06]  /*54d0*/  @!P1 BRA `(.L_x_3870) ;  /* 0x0000003c00209947 */ /* 0x000fec0003800000 */
[----:B------:R-:W-:Y:S01]  /*54e0*/  MOV R7, R122 ;  /* 0x0000007a00077202 */ /* 0x000fe20000000f00 */
[----:B------:R-:W-:Y:S01]  /*54f0*/  IMAD.MOV.U32 R5, RZ, RZ, R120 ;  /* 0x000000ffff057224 */ /* 0x000fe200078e0078 */
        /* <DEDUP_REMOVED lines=48> */
[----:B------:R-:W-:Y:S01]  /*5800*/  UMOV UR60, URZ ;  /* 0x0000003f003c7c82 */ /* 0x000fe20008000000 */
[----:B------:R-:W-:Y:S01]  /*5810*/  UMOV UR56, URZ ;  /* 0x0000003f00387c82 */ /* 0x000fe20008000000 */
[----:B------:R-:W-:-:S05]  /*5820*/  ULDC UR53, c[0x0][0x988] ;  /* 0x0002620000357ab9 */ /* 0x000fca0000000800 */
.L_x_3881:
[----:B------:R-:W-:Y:S01]  /*5830*/  ISETP.NE.AND P2, PT, RZ, UR49, PT ;  /* 0x00000031ff007c0c */ /* 0x000fe2000bf45270 */
[----:B------:R-:W-:-:S04]  /*5840*/  UISETP.NE.AND UP0, UPT, UR56, 0x1, UPT ;  /* 0x000000013800788c */ /* 0x000fc8000bf05270 */
[----:B------:R-:W-:-:S04]  /*5850*/  USEL UR57, URZ, 0x1, UP0 ;  /* 0x000000013f397887 */ /* 0x000fc80008000000 */
[----:B------:R-:W-:-:S04]  /*5860*/  ULOP3.LUT UR57, UR60, UR57, URZ, 0x3c, !UPT ;  /* 0x000000393c397292 */ /* 0x000fc8000f8e3c3f */
[----:B------:R-:W-:Y:S08]  /*5870*/  @P2 BRA `(.L_x_3871) ;  /* 0x0000000000382947 */ /* 0x000ff00003800000 */
[----:B------:R-:W-:Y:S05]  /*5880*/  @!P0 BRA `(.L_x_3872) ;  /* 0x0000000000048947 */ /* 0x000fea0003800000 */
[----:B------:R-:W-:Y:S01]  /*5890*/  BPT.TRAP 0x1 ;  /* 0x000000040000795c */ /* 0x000fe20000300000 */
.L_x_3872:
[----:B------:R-:W-:Y:S01]  /*58a0*/  UIADD3 UR4, UR56, 0x1, URZ ;  /* 0x0000000138047890 */ /* 0x000fe2000fffe03f */
[----:B------:R-:W-:-:S03]  /*58b0*/  IMAD.U32 R4, RZ, RZ, UR57 ;  /* 0x00000039ff047e24 */ /* 0x000fc6000f8e00ff */
[----:B------:R-:W-:Y:S02]  /*58c0*/  UISETP.NE.AND UP0, UPT, UR4, 0x2, UPT ;  /* 0x000000020400788c */ /* 0x000fe4000bf05270 */
[----:B------:R-:W-:Y:S02]  /*58d0*/  SHF.L.U32 R4, R4, 0x1f, RZ ;  /* 0x0000001f04047819 */ /* 0x000fe400000006ff */
[----:B------:R-:W-:-:S04]  /*58e0*/  USEL UR4, UR4, URZ, UP0 ;  /* 0x0000003f04047287 */ /* 0x000fc80008000000 */
[----:B------:R-:W-:-:S09]  /*58f0*/  ULEA UR4, UR4, UR36, 0x3 ;  /* 0x0000002404047291 */ /* 0x000fd2000f8e183f */
[----:B------:R0:W1:Y:S01]  /*5900*/  SYNCS.PHASECHK.TRANS64.TRYWAIT P1, [UR4+0x33430], R4 ;  /* 0x03343004ff0075a7 */ /* 0x0000620008020144 */
[----:B------:R-:W-:Y:S05]  /*5910*/  @!P0 BRA `(.L_x_3873) ;  /* 0x0000000000048947 */ /* 0x000fea0003800000 */
[----:B------:R-:W-:Y:S01]  /*5920*/  BPT.TRAP 0x1 ;  /* 0x000000040000795c */ /* 0x000fe20000300000 */
.L_x_3873:
[----:B-1----:R-:W-:Y:S05]  /*5930*/  @P1 BRA `(.L_x_3871) ;  /* 0x0000000000081947 */ /* 0x002fea0003800000 */
[----:B------:R-:W1:Y:S02]  /*5940*/  SYNCS.PHASECHK.TRANS64.TRYWAIT P1, [UR4+0x33430], R4 ;  /* 0x03343004ff0075a7 */ /* 0x000e640008020144 */
[----:B-1----:R-:W-:Y:S05]  /*5950*/  @!P1 BRA `(.L_x_3874) ;  /* 0x000000c800f49947 */ /* 0x002fea0003800000 */
.L_x_3871:
[----:B01----:R-:W-:Y:S01]  /*5960*/  VIADD R4, R16, 0x8 ;  /* 0x0000000810047836 */ /* 0x003fe20000000000 */
[----:B------:R-:W-:Y:S01]  /*5970*/  UIADD3 UR59, UR56, 0x1, URZ ;  /* 0x00000001383b7890 */ /* 0x000fe2000fffe03f */
[C---:B------:R-:W-:Y:S01]  /*5980*/  R2UR UR4, R2.reuse ;  /* 0x00000000020472ca */ /* 0x040fe200000e0000 */
[----:B------:R-:W-:Y:S01]  /*5990*/  UMOV UR7, 0x80000020 ;  /* 0x8000002000077882 */ /* 0x000fe20000000000 */
[C---:B------:R-:W-:Y:S01]  /*59a0*/  R2UR UR5, R3.reuse ;  /* 0x00000000030572ca */ /* 0x040fe200000e0000 */
[----:B------:R0:W-:Y:S01]  /*59b0*/  BAR.SYNC.DEFER_BLOCKING R4, 0x100 ;  /* 0x000400040000751d */ /* 0x0001e20000010000 */
[----:B------:R-:W-:Y:S01]  /*59c0*/  UISETP.NE.AND UP0, UPT, UR59, 0x2, UPT ;  /* 0x000000023b00788c */ /* 0x000fe2000bf05270 */
[C---:B------:R-:W-:Y:S02]  /*59d0*/  R2UR UR8, R2.reuse ;  /* 0x00000000020872ca */ /* 0x040fe400000e0000 */
[C---:B------:R-:W-:Y:S01]  /*59e0*/  R2UR UR9, R3.reuse ;  /* 0x00000000030972ca */ /* 0x040fe200000e0000 */
[----:B------:R-:W-:Y:S01]  /*59f0*/  USEL UR59, UR59, URZ, UP0 ;  /* 0x0000003f3b3b7287 */ /* 0x000fe20008000000 */
[C---:B------:R-:W-:Y:S01]  /*5a00*/  R2UR UR12, R2.reuse ;  /* 0x00000000020c72ca */ /* 0x040fe200000e0000 */
[----:B------:R-:W-:Y:S01]  /*5a10*/  UMOV UR11, 0x80000020 ;  /* 0x80000020000b7882 */ /* 0x000fe20000000000 */
[C---:B------:R-:W-:Y:S01]  /*5a20*/  R2UR UR13, R3.reuse ;  /* 0x00000000030d72ca */ /* 0x040fe200000e0000 */
[----:B------:R-:W-:Y:S01]  /*5a30*/  UIMAD UR61, UR59, 0x780, UR52 ;  /* 0x000007803b3d78a4 */ /* 0x000fe2000f8e0234 */
[C---:B------:R-:W-:Y:S01]  /*5a40*/  R2UR UR16, R2.reuse ;  /* 0x00000000021072ca */ /* 0x040fe200000e0000 */
[----:B------:R-:W-:Y:S01]  /*5a50*/  UMOV UR15, 0x80000020 ;  /* 0x80000020000f7882 */ /* 0x000fe20000000000 */
[C---:B------:R-:W-:Y:S01]  /*5a60*/  R2UR UR17, R3.reuse ;  /* 0x00000000031172ca */ /* 0x040fe200000e0000 */
[----:B------:R-:W-:Y:S01]  /*5a70*/  UIADD3 UR10, UR61, 0x80, URZ ;  /* 0x000000803d0a7890 */ /* 0x000fe2000fffe03f */
[----:B------:R-:W-:Y:S01]  /*5a80*/  R2UR UR20, R2 ;  /* 0x00000000021472ca */ /* 0x000fe200000e0000 */
[----:B------:R-:W-:Y:S01]  /*5a90*/  UIADD3 UR14, UR61, 0x100, URZ ;  /* 0x000001003d0e7890 */ /* 0x000fe2000fffe03f */
[----:B------:R-:W-:Y:S01]  /*5aa0*/  R2UR UR21, R3 ;  /* 0x00000000031572ca */ /* 0x000fe200000e0000 */
[----:B------:R-:W-:Y:S01]  /*5ab0*/  UMOV UR6, UR61 ;  /* 0x0000003d00067c82 */ /* 0x000fe20008000000 */
[----:B------:R-:W-:Y:S01]  /*5ac0*/  UIADD3 UR18, UR61, 0x180, URZ ;  /* 0x000001803d127890 */ /* 0x000fe2000fffe03f */
[----:B0-----:R-:W-:Y:S01]  /*5ad0*/  IMAD.U32 R4, RZ, RZ, UR59 ;  /* 0x0000003bff047e24 */ /* 0x001fe2000f8e00ff */
[----:B------:R-:W-:Y:S01]  /*5ae0*/  UMOV UR19, 0x80000020 ;  /* 0x8000002000137882 */ /* 0x000fe20000000000 */
[----:B------:R-:W-:Y:S01]  /*5af0*/  UIADD3 UR22, UR61, 0x200, URZ ;  /* 0x000002003d167890 */ /* 0x000fe2000fffe03f */
[----:B------:R-:W-:Y:S01]  /*5b00*/  UMOV UR23, 0x80000020 ;  /* 0x8000002000177882 */ /* 0x000fe20000000000 */
[----:B------:R-:W-:Y:S01]  /*5b10*/  WARPGROUP.ARRIVE ;  /* 0x00000000000079c5 */ /* 0x000fe20000000000 */
[----:B------:R-:W-:Y:S01]  /*5b20*/  UIADD3 UR26, UR61, 0x2, URZ ;  /* 0x000000023d1a7890 */ /* 0x000fe2000fffe03f */
[----:B------:R-:W-:Y:S01]  /*5b30*/  UMOV UR27, 0x80000020 ;  /* 0x80000020001b7882 */ /* 0x000fe20000000000 */
[----:B------:R-:W-:-:S03]  /*5b40*/  UIADD3 UR30, UR61, 0x280, URZ ;  /* 0x000002803d1e7890 */ /* 0x000fc6000fffe03f */
[----:B------:R-:W-:Y:S01]  /*5b50*/  QGMMA.64x32x32.F32.E4M3.E4M3 R184, gdesc[UR4], RZ, !UPT, gsb0 ;  /* 0x0060000004b879f3 */ /* 0x000fe2000c0008ff */
[----:B------:R-:W-:Y:S01]  /*5b60*/  UIADD3 UR6, UR61, 0x82, URZ ;  /* 0x000000823d067890 */ /* 0x000fe2000fffe03f */
[----:B------:R-:W-:Y:S01]  /*5b70*/  UMOV UR4, UR24 ;  /* 0x0000001800047c82 */ /* 0x000fe20008000000 */
[----:B------:R-:W-:Y:S01]  /*5b80*/  UMOV UR5, UR25 ;  /* 0x0000001900057c82 */ /* 0x000fe20008000000 */
[----:B------:R-:W-:Y:S01]  /*5b90*/  UMOV UR7, 0x80000020 ;  /* 0x8000002000077882 */ /* 0x000fe20000000000 */
        /* <DEDUP_REMOVED lines=9> */
[----:B------:R-:W-:Y:S01]  /*5c30*/  QGMMA.64x32x32.F32.E4M3.E4M3 R168, gdesc[UR8], RZ, !UPT, gsb0 ;  /* 0x0060000008a879f3 */ /* 0x000fe2000c0008ff */
[----:B------:R-:W-:Y:S02]  /*5c40*/  UIADD3 UR8, UR61, 0x102, URZ ;  /* 0x000001023d087890 */ /* 0x000fe4000fffe03f */
[----:B------:R-:W-:Y:S02]  /*5c50*/  UIADD3 UR9, UR61, 0x182, URZ ;  /* 0x000001823d097890 */ /* 0x000fe4000fffe03f */
[----:B------:R-:W-:Y:S01]  /*5c60*/  UIADD3 UR10, UR61, 0x202, URZ ;  /* 0x000002023d0a7890 */ /* 0x000fe2000fffe03f */
[----:B------:R-:W-:Y:S02]  /*5c70*/  WARPGROUP.DEPBAR.LE gsb0, 0x0 ;  /* 0x00008000000079c5 */ /* 0x000fe40000010000 */
[----:B------:R-:W-:-:S06]  /*5c80*/  WARPGROUP.ARRIVE ;  /* 0x00000000000079c5 */ /* 0x000fcc0000000000 */
[----:B------:R-:W-:Y:S03]  /*5c90*/  QGMMA.64x32x32.F32.E4M3.E4M3 R152, gdesc[UR12], RZ, !UPT, gsb0 ;  /* 0x006000000c9879f3 */ /* 0x000fe6000c0008ff */
        /* <DEDUP_REMOVED lines=8> */
[----:B------:R-:W-:Y:S01]  /*5d20*/  QGMMA.64x32x32.F32.E4M3.E4M3 R184, gdesc[UR24], R184, gsb0 ;  /* 0x0060000018b879f3 */ /* 0x000fe200080008b8 */
[----:B------:R-:W-:Y:S01]  /*5d30*/  UMOV UR26, UR6 ;  /* 0x00000006001a7c82 */ /* 0x000fe20008000000 */
[----:B------:R-:W-:Y:S01]  /*5d40*/  UMOV UR27, 0x80000020 ;  /* 0x80000020001b7882 */ /* 0x000fe20000000000 */
[----:B------:R-:W-:Y:S01]  /*5d50*/  UMOV UR6, UR8 ;  /* 0x0000000800067c82 */ /* 0x000fe20008000000 */
[----:B------:R-:W-:Y:S01]  /*5d60*/  UIADD3 UR8, UR61, 0x380, URZ ;  /* 0x000003803d087890 */ /* 0x000fe2000fffe03f */
[----:B------:R-:W-:Y:S02]  /*5d70*/  WARPGROUP.DEPBAR.LE gsb0, 0x0 ;  /* 0x00008000000079c5 */ /* 0x000fe40000010000 */
[----:B------:R-:W-:-:S06]  /*5d80*/  WARPGROUP.ARRIVE ;  /* 0x00000000000079c5 */ /* 0x000fcc0000000000 */
[----:B------:R-:W-:Y:S01]  /*5d90*/  QGMMA.64x32x32.F32.E4M3.E4M3 R168, gdesc[UR24], R168, gsb0 ;  /* 0x0060000018a879f3 */ /* 0x000fe200080008a8 */
[----:B------:R-:W-:Y:S01]  /*5da0*/  UMOV UR26, UR9 ;  /* 0x00000009001a7c82 */ /* 0x000fe20008000000 */
[----:B------:R-:W-:Y:S01]  /*5db0*/  UMOV UR27, 0x80000020 ;  /* 0x80000020001b7882 */ /* 0x000fe20000000000 */
[----:B------:R-:W-:Y:S01]  /*5dc0*/  UIADD3 UR9, UR61, 0x400, URZ ;  /* 0x000004003d097890 */ /* 0x000fe2000fffe03f */
        /* <DEDUP_REMOVED lines=94> */
[----:B------:R-:W-:Y:S01]  /*63b0*/  UIADD3 UR61, UR61, 0x702, URZ ;  /* 0x000007023d3d7890 */ /* 0x000fe2000fffe03f */
        /* <DEDUP_REMOVED lines=31> */
[----:B------:R-:W-:Y:S05]  /*65b0*/  @P2 BRA `(.L_x_3875) ;  /* 0x00000000002c2947 */ /* 0x000fea0003800000 */
[----:B------:R-:W-:Y:S05]  /*65c0*/  @!P0 BRA `(.L_x_3876) ;  /* 0x0000000000048947 */ /* 0x000fea0003800000 */
[----:B------:R-:W-:Y:S01]  /*65d0*/  BPT.TRAP 0x1 ;  /* 0x000000040000795c */ /* 0x000fe20000300000 */
.L_x_3876:
[----:B------:R-:W-:Y:S01]  /*65e0*/  ULEA UR4, UR56, UR36, 0x3 ;  /* 0x0000002438047291 */ /* 0x000fe2000f8e183f */
[----:B------:R-:W-:-:S05]  /*65f0*/  IMAD.U32 R9, RZ, RZ, UR60 ;  /* 0x0000003cff097e24 */ /* 0x000fca000f8e00ff */
[----:B------:R-:W-:-:S04]  /*6600*/  SHF.L.U32 R9, R9, 0x1f, RZ ;  /* 0x0000001f09097819 */ /* 0x000fc800000006ff */
[----:B------:R0:W1:Y:S01]  /*6610*/  SYNCS.PHASECHK.TRANS64.TRYWAIT P1, [UR4+0x33450], R9 ;  /* 0x03345009ff0075a7 */ /* 0x0000620008020144 */
[----:B------:R-:W-:Y:S05]  /*6620*/  @!P0 BRA `(.L_x_3877) ;  /* 0x0000000000048947 */ /* 0x000fea0003800000 */
[----:B------:R-:W-:Y:S01]  /*6630*/  BPT.TRAP 0x1 ;  /* 0x000000040000795c */ /* 0x000fe20000300000 */
.L_x_3877:
[----:B-1----:R-:W-:Y:S05]  /*6640*/  @P1 BRA `(.L_x_3875) ;  /* 0x0000000000081947 */ /* 0x002fea0003800000 */
[----:B------:R-:W1:Y:S02]  /*6650*/  SYNCS.PHASECHK.TRANS64.TRYWAIT P1, [UR4+0x33450], R9 ;  /* 0x03345009ff0075a7 */ /* 0x000e640008020144 */
[----:B-1----:R-:W-:Y:S05]  /*6660*/  @!P1 BRA `(.L_x_3878) ;  /* 0x000000bc00c89947 */ /* 0x002fea0003800000 */
.L_x_3875:
[----:B------:R-:W-:Y:S01]  /*6670*/  UIADD3 UR4, UR36, 0x200, URZ ;  /* 0x0000020024047890 */ /* 0x000fe2000fffe03f */
[----:B------:R-:W-:Y:S01]  /*6680*/  WARPGROUP.ARRIVE ;  /* 0x00000000000079c5 */ /* 0x000fe20000000000 */
[----:B------:R-:W-:Y:S01]  /*6690*/  UMOV UR7, 0xc0000010 ;  /* 0xc000001000077882 */ /* 0x000fe20000000000 */
[----:B01----:R-:W-:Y:S01]  /*66a0*/  IADD3 R9, -R16, 0xb, RZ ;  /* 0x0000000b10097810 */ /* 0x003fe20007ffe1ff */
[----:B------:R-:W-:-:S04]  /*66b0*/  USHF.R.U32.HI UR4, URZ, 0x4, UR4 ;  /* 0x000000043f047899 */ /* 0x000fc80008011604 */
[----:B------:R-:W-:-:S04]  /*66c0*/  ULOP3.LUT UR4, UR4, 0x3fff, URZ, 0xc0, !UPT ;  /* 0x00003fff04047892 */ /* 0x000fc8000f8ec03f */
[----:B------:R-:W-:-:S04]  /*66d0*/  ULOP3.LUT UR4, UR4, 0x10000, URZ, 0xfc, !UPT ;  /* 0x0001000004047892 */ /* 0x000fc8000f8efc3f */
[----:B------:R-:W-:-:S07]  /*66e0*/  UIMAD UR4, UR56, 0x780, UR4 ;  /* 0x00000780380478a4 */ /* 0x000fce000f8e0204 */
[----:B------:R-:W-:Y:S02]  /*66f0*/  UMOV UR6, UR4 ;  /* 0x0000000400067c82 */ /* 0x000fe40008000000 */
[----:B------:R-:W-:Y:S01]  /*6700*/  QGMMA.64x192x32.F32.E4M3.E4M3 R24, R200, gdesc[UR4], R24, gsb0 ;  /* 0x02e00004c8187df3 */ /* 0x000fe20008000818 */
[----:B------:R-:W-:Y:S01]  /*6710*/  UIADD3 UR6, UR4, 0x180, URZ ;  /* 0x0000018004067890 */ /* 0x000fe2000fffe03f */
[----:B------:R-:W-:Y:S01]  /*6720*/  UMOV UR7, 0xc0000010 ;  /* 0xc000001000077882 */ /* 0x000fe20000000000 */
[----:B------:R-:W-:Y:S02]  /*6730*/  WARPGROUP.DEPBAR.LE gsb0, 0x0 ;  /* 0x00008000000079c5 */ /* 0x000fe40000010000 */
[----:B------:R-:W-:-:S15]  /*6740*/  WARPGROUP.ARRIVE ;  /* 0x00000000000079c5 */ /* 0x000fde0000000000 */
        /* <DEDUP_REMOVED lines=15> */
[----:B------:R-:W-:Y:S03]  /*6840*/  QGMMA.64x192x32.F32.E4M3.E4M3 R24, R216, gdesc[UR4], R24, gsb0 ;  /* 0x02e00004d8187df3 */ /* 0x000fe60008000818 */
[----:B------:R-:W-:Y:S02]  /*6850*/  WARPGROUP.DEPBAR.LE gsb0, 0x0 ;  /* 0x00008000000079c5 */ /* 0x000fe40000010000 */
[----:B------:R0:W-:Y:S06]  /*6860*/  BAR.ARV R9, 0x100 ;  /* 0x000400090000751d */ /* 0x0001ec0000002000 */
[----:B------:R-:W-:Y:S05]  /*6870*/  @!P0 BRA `(.L_x_3879) ;  /* 0x0000000000048947 */ /* 0x000fea0003800000 */
[----:B------:R-:W-:Y:S01]  /*6880*/  BPT.TRAP 0x1 ;  /* 0x000000040000795c */ /* 0x000fe20000300000 */
.L_x_3879:
[C---:B------:R-:W-:Y:S01]  /*6890*/  FMUL.FTZ R10, R0.reuse, R184 ;  /* 0x000000b8000a7220 */ /* 0x040fe20000410000 */
[C---:B------:R-:W-:Y:S01]  /*68a0*/  FMUL.FTZ R12, R0.reuse, R186 ;  /* 0x000000ba000c7220 */ /* 0x040fe20000410000 */
[C---:B0-----:R-:W-:Y:S01]  /*68b0*/  FMUL.FTZ R9, R0.reuse, R185 ;  /* 0x000000b900097220 */ /* 0x041fe20000410000 */
        /* <DEDUP_REMOVED lines=18> */
[----:B------:R-:W-:Y:S01]  /*69e0*/  FMUL.FTZ R171, R0, R171 ;  /* 0x000000ab00ab7220 */ /* 0x000fe20000410000 */
[----:B------:R-:W2:Y:S01]  /*69f0*/  MUFU.TANH R9, R9 ;  /* 0x0000000900097308 */ /* 0x000ea20000002400 */
[----:B0-----:R-:W-:Y:S01]  /*6a00*/  FMNMX.FTZ R186, R10, R5, !PT ;  /* 0x000000050aba7209 */ /* 0x001fe20007810000 */
[C---:B------:R-:W-:Y:S01]  /*6a10*/  FMUL.FTZ R172, R0.reuse, R172 ;  /* 0x000000ac00ac7220 */ /* 0x040fe20000410000 */
[C---:B------:R-:W-:Y:S01]  /*6a20*/  FMUL.FTZ R174, R0.reuse, R174 ;  /* 0x000000ae00ae7220 */ /* 0x040fe20000410000 */
[C---:B------:R-:W-:Y:S01]  /*6a30*/  FMUL.FTZ R173, R0.reuse, R173 ;  /* 0x000000ad00ad7220 */ /* 0x040fe20000410000 */
[C---:B------:R-:W-:Y:S01]  /*6a40*/  FMUL.FTZ R175, R0.reuse, R175 ;  /* 0x000000af00af7220 */ /* 0x040fe20000410000 */
[C---:B------:R-:W-:Y:S01]  /*6a50*/  FMUL.FTZ R176, R0.reuse, R176 ;  /* 0x000000b000b07220 */ /* 0x040fe20000410000 */
[----:B------:R-:W-:Y:S01]  /*6a60*/  FMUL.FTZ R178, R0, R178 ;  /* 0x000000b200b27220 */ /* 0x000fe20000410000 */
[----:B------:R-:W0:Y:S01]  /*6a70*/  MUFU.TANH R11, R11 ;  /* 0x0000000b000b7308 */ /* 0x000e220000002400 */
        /* <DEDUP_REMOVED lines=20> */
[C---:B------:R-:W-:Y:S01]  /*6bc0*/  FMUL.FTZ R162, R0.reuse, R162 ;  /* 0x000000a200a27220 */ /* 0x040fe20000410000 */
[C---:B------:R-:W-:Y:S01]  /*6bd0*/  FMUL.FTZ R161, R0.reuse, R161 ;  /* 0x000000a100a17220 */ /* 0x040fe20000410000 */
[C---:B------:R-:W-:Y:S01]  /*6be0*/  FMUL.FTZ R163, R0.reuse, R163 ;  /* 0x000000a300a37220 */ /* 0x040fe20000410000 */
        /* <DEDUP_REMOVED lines=46> */
[----:B------:R-:W-:Y:S01]  /*6ed0*/  FMUL.FTZ R135, R0, R135 ;  /* 0x0000008700877220 */ /* 0x000fe20000410000 */
[----:B------:R-:W-:Y:S01]  /*6ee0*/  R2UR UR4, R4 ;  /* 0x00000000040472ca */ /* 0x000fe200000e0000 */
[----:B------:R-:W0:Y:S01]  /*6ef0*/  MUFU.TANH R22, R22 ;  /* 0x0000001600167308 */ /* 0x000e220000002400 */
[----:B-1----:R-:W-:-:S07]  /*6f00*/  FMNMX.FTZ R187, R19, R188, !PT ;  /* 0x000000bc13bb7209 */ /* 0x002fce0007810000 */
[----:B------:R-:W1:Y:S01]  /*6f10*/  MUFU.TANH R184, R184 ;  /* 0x000000b800b87308 */ /* 0x000e620000002400 */
[----:B--2---:R-:W-:-:S03]  /*6f20*/  FMNMX.FTZ R189, R21, R120, !PT ;  /* 0x0000007815bd7209 */ /* 0x004fc60007810000 */
[----:B------:R-:W-:-:S04]  /*6f30*/  ULEA UR4, UR4, UR36, 0x3 ;  /* 0x0000002404047291 */ /* 0x000fc8000f8e183f */
[----:B------:R-:W2:Y:S01]  /*6f40*/  MUFU.TANH R23, R23 ;  /* 0x0000001700177308 */ /* 0x000ea20000002400 */
[----:B0-----:R-:W-:Y:S01]  /*6f50*/  FMNMX.FTZ R120, R22, R187, !PT ;  /* 0x000000bb16787209 */ /* 0x001fe20007810000 */
[----:B------:R-:W-:-:S04]  /*6f60*/  UIADD3 UR4, UR4, 0x33440, URZ ;  /* 0x0003344004047890 */ /* 0x000fc8000fffe03f */
[----:B------:R-:W-:Y:S02]  /*6f70*/  UPRMT UR4, UR51, 0x654, UR4 ;  /* 0x0000065433047896 */ /* 0x000fe40008000004 */
[----:B------:R-:W0:Y:S01]  /*6f80*/  MUFU.TANH R185, R185 ;  /* 0x000000b900b97308 */ /* 0x000e220000002400 */
[----:B-1----:R-:W-:-:S06]  /*6f90*/  FMNMX.FTZ R188, R184, R189, !PT ;  /* 0x000000bdb8bc7209 */ /* 0x002fcc0007810000 */
[----:B------:R-:W-:Y:S01]  /*6fa0*/  SYNCS.ARRIVE.TRANS64.RED.A1T0 RZ, [UR4], RZ ;  /* 0x000000ffffff79a7 */ /* 0x000fe20008100404 */
[----:B------:R-:W1:Y:S01]  /*6fb0*/  MUFU.TANH R168, R168 ;  /* 0x000000a800a87308 */ /* 0x000e620000002400 */
[----:B--2---:R-:W-:-:S07]  /*6fc0*/  FMNMX.FTZ R187, R23, R120, !PT ;  /* 0x0000007817bb7209 */ /* 0x004fce0007810000 */
[----:B------:R-:W2:Y:S01]  /*6fd0*/  MUFU.TANH R170, R170 ;  /* 0x000000aa00aa7308 */ /* 0x000ea20000002400 */
[----:B0-----:R-:W-:-:S07]  /*6fe0*/  FMNMX.FTZ R189, R185, R188, !PT ;  /* 0x000000bcb9bd7209 */ /* 0x001fce0007810000 */
[----:B------:R-:W0:Y:S01]  /*6ff0*/  MUFU.TANH R169, R169 ;  /* 0x000000a900a97308 */ /* 0x000e220000002400 */
[----:B-1----:R-:W-:Y:S01]  /*7000*/  FMNMX.FTZ R120, R168, R187, !PT ;  /* 0x000000bba8787209 */ /* 0x002fe20007810000 */
[----:B------:R-:W-:-:S06]  /*7010*/  FMUL.FTZ R187, R0, R122 ;  /* 0x0000007a00bb7220 */ /* 0x000fcc0000410000 */
        /* <DEDUP_REMOVED lines=121> */
[----:B--2---:R-:W-:Y:S02]  /*77b0*/  FMNMX.FTZ R122, R134, R191, !PT ;  /* 0x000000bf867a7209 */ /* 0x004fe40007810000 */
[----:B0-----:R-:W-:-:S05]  /*77c0*/  FMNMX.FTZ R188, R133, R120, !PT ;  /* 0x0000007885bc7209 */ /* 0x001fca0007810000 */
[----:B------:R-:W0:Y:S01]  /*77d0*/  SHFL.BFLY PT, R191, R188, 0x2, 0x1f ;  /* 0x0c401f00bcbf7f89 */ /* 0x000e2200000e0000 */
[----:B-1----:R-:W-:-:S05]  /*77e0*/  FMNMX.FTZ R189, R135, R122, !PT ;  /* 0x0000007a87bd7209 */ /* 0x002fca0007810000 */
[----:B------:R-:W1:Y:S01]  /*77f0*/  SHFL.BFLY PT, R120, R189, 0x2, 0x1f ;  /* 0x0c401f00bd787f89 */ /* 0x000e6200000e0000 */
[----:B0-----:R-:W-:Y:S02]  /*7800*/  FMNMX.FTZ R191, R188, R191, !PT ;  /* 0x000000bfbcbf7209 */ /* 0x001fe40007810000 */
[----:B-1----:R-:W-:Y:S01]  /*7810*/  FMNMX.FTZ R190, R189, R120, !PT ;  /* 0x00000078bdbe7209 */ /* 0x002fe20007810000 */
[----:B------:R-:W-:Y:S02]  /*7820*/  IMAD.U32 R189, RZ, RZ, UR53 ;  /* 0x00000035ffbd7e24 */ /* 0x000fe4000f8e00ff */
[----:B------:R-:W0:Y:S04]  /*7830*/  SHFL.BFLY PT, R120, R191, 0x1, 0x1f ;  /* 0x0c201f00bf787f89 */ /* 0x000e2800000e0000 */
[----:B------:R-:W1:Y:S01]  /*7840*/  SHFL.BFLY PT, R193, R190, 0x1, 0x1f ;  /* 0x0c201f00bec17f89 */ /* 0x000e6200000e0000 */
[----:B0-----:R-:W-:-:S02]  /*7850*/  FMNMX.FTZ R120, R191, R120, !PT ;  /* 0x00000078bf787209 */ /* 0x001fc40007810000 */
[----:B-1----:R-:W-:Y:S01]  /*7860*/  FMNMX.FTZ R122, R190, R193, !PT ;  /* 0x000000c1be7a7209 */ /* 0x002fe20007810000 */
[----:B------:R-:W-:Y:S02]  /*7870*/  IMAD.U32 R193, RZ, RZ, UR53 ;  /* 0x00000035ffc17e24 */ /* 0x000fe4000f8e00ff */
[----:B------:R-:W-:-:S02]  /*7880*/  FADD.FTZ R5, -R120, R5 ;  /* 0x0000000578057221 */ /* 0x000fc40000010100 */
[----:B------:R-:W-:Y:S02]  /*7890*/  FFMA.FTZ R188, R120, R193, -8 ;  /* 0xc100000078bc7423 */ /* 0x000fe400000100c1 */
[----:B------:R-:W-:Y:S01]  /*78a0*/  FMUL.FTZ R192, R5, UR53 ;  /* 0x0000003505c07c20 */ /* 0x000fe20008410000 */
[----:B------:R-:W-:Y:S01]  /*78b0*/  FADD.FTZ R5, -R122, R7 ;  /* 0x000000077a057221 */ /* 0x000fe20000010100 */
        /* <DEDUP_REMOVED lines=40> */
[----:B------:R-:W-:-:S01]  /*7b40*/  FFMA.FTZ R188, R122, R189, -8 ;  /* 0xc10000007abc7423 */ /* 0x000fc200000100bd */
[----:B------:R-:W-:Y:S01]  /*7b50*/  FMUL.FTZ R5, R5, UR53 ;  /* 0x0000003505057c20 */ /* 0x000fe20008410000 */
[----:B------:R-:W-:Y:S02]  /*7b60*/  MUFU.EX2 R7, R192 ;  /* 0x000000c000077308 */ /* 0x000fe40000000800 */
[----:B------:R-:W-:-:S01]  /*7b70*/  FFMA.FTZ R12, R12, UR53, -R188 ;  /* 0x000000350c0c7c23 */ /* 0x000fc200080108bc */
[--C-:B------:R-:W-:Y:S01]  /*7b80*/  FFMA.FTZ R11, R11, UR53, -R188.reuse ;  /* 0x000000350b0b7c23 */ /* 0x100fe200080108bc */
[----:B------:R-:W-:-:S01]  /*7b90*/  FFMA.FTZ R15, R15, UR53, -R188 ;  /* 0x000000350f0f7c23 */ /* 0x000fc200080108bc */
[--C-:B------:R-:W-:Y:S01]  /*7ba0*/  FFMA.FTZ R190, R17, UR53, -R188.reuse ;  /* 0x0000003511be7c23 */ /* 0x100fe200080108bc */
[----:B------:R-:W-:-:S01]  /*7bb0*/  FFMA.FTZ R17, R20, UR53, -R188 ;  /* 0x0000003514117c23 */ /* 0x000fc200080108bc */
[--C-:B------:R-:W-:Y:S01]  /*7bc0*/  FFMA.FTZ R20, R21, UR53, -R188.reuse ;  /* 0x0000003515147c23 */ /* 0x100fe200080108bc */
        /* <DEDUP_REMOVED lines=17> */
[----:B0-----:R-:W-:-:S01]  /*7ce0*/  FFMA.FTZ R6, R7, R6, R10 ;  /* 0x0000000607067223 */ /* 0x001fc2000001000a */
        /* <DEDUP_REMOVED lines=15> */
[----:B-1----:R-:W-:-:S01]  /*7de0*/  FFMA.FTZ R8, R5, R8, R12 ;  /* 0x0000000805087223 */ /* 0x002fc2000001000c */
[--C-:B------:R-:W-:Y:S01]  /*7df0*/  FFMA.FTZ R192, R123, UR53, -R188.reuse ;  /* 0x000000357bc07c23 */ /* 0x100fe200080108bc */
[----:B------:R-:W-:-:S01]  /*7e00*/  FFMA.FTZ R123, R126, UR53, -R188 ;  /* 0x000000357e7b7c23 */ /* 0x000fc200080108bc */
[--C-:B------:R-:W-:Y:S01]  /*7e10*/  FFMA.FTZ R126, R130, UR53, -R188.reuse ;  /* 0x00000035827e7c23 */ /* 0x100fe200080108bc */
[----:B------:R-:W-:-:S01]  /*7e20*/  FFMA.FTZ R134, R134, UR53, -R188 ;  /* 0x0000003586867c23 */ /* 0x000fc200080108bc */
[----:B------:R-:W-:-:S02]  /*7e30*/  FFMA.FTZ R135, R135, UR53, -R188 ;  /* 0x0000003587877c23 */ /* 0x000fc400080108bc */
        /* <DEDUP_REMOVED lines=70> */
[----:B------:R-:W-:-:S06]  /*82a0*/  FFMA.FTZ R185, R187, UR53, -R188 ;  /* 0x00000035bbb97c23 */ /* 0x000fcc00080108bc */
        /* <DEDUP_REMOVED lines=40> */
[----:B------:R-:W-:-:S06]  /*8530*/  FFMA.FTZ R127, R131, UR53, -R188 ;  /* 0x00000035837f7c23 */ /* 0x000fcc00080108bc */
        /* <DEDUP_REMOVED lines=42> */
[----:B--2---:R-:W-:-:S03]  /*87e0*/  FADD.FTZ R6, R133, R6 ;  /* 0x0000000685067221 */ /* 0x004fc60000010000 */
[----:B-1----:R-:W-:Y:S01]  /*87f0*/  FADD.FTZ R8, R135, R8 ;  /* 0x0000000887087221 */ /* 0x002fe20000010000 */
[----:B------:R-:W-:Y:S06]  /*8800*/  @!P0 BRA `(.L_x_3880) ;  /* 0x0000000000048947 */ /* 0x000fec0003800000 */
[----:B------:R-:W-:Y:S01]  /*8810*/  BPT.TRAP 0x1 ;  /* 0x000000040000795c */ /* 0x000fe20000300000 */
.L_x_3880:
[----:B------:R-:W-:Y:S01]  /*8820*/  UISETP.GT.AND UP0, UPT, UR58, UR38, UPT ;  /* 0x000000263a00728c */ /* 0x000fe2000bf04270 */
[----:B------:R-:W-:Y:S01]  /*8830*/  F2FP.SATFINITE.E4M3.F32.PACK_AB_MERGE_C R13, R14, R13, RZ ;  /* 0x0000000d0e0d723e */ /* 0x000fe200048070ff */
[----:B------:R-:W-:Y:S01]  /*8840*/  ULEA UR4, UR56, UR36, 0x3 ;  /* 0x0000002438047291 */ /* 0x000fe2000f8e183f */
[----:B------:R-:W-:Y:S01]  /*8850*/  F2FP.SATFINITE.E4M3.F32.PACK_AB_MERGE_C R15, R190, R15, RZ ;  /* 0x0000000fbe0f723e */ /* 0x000fe200048070ff */
[----:B------:R-:W-:Y:S01]  /*8860*/  UIADD3 UR58, UR58, -0x1, URZ ;  /* 0xffffffff3a3a7890 */ /* 0x000fe2000fffe03f */
[----:B------:R-:W-:Y:S01]  /*8870*/  F2FP.SATFINITE.E4M3.F32.PACK_AB_MERGE_C R22, R23, R22, RZ ;  /* 0x000000161716723e */ /* 0x000fe200048070ff */
[----:B------:R-:W-:Y:S01]  /*8880*/  UIADD3 UR4, UR4, 0x33460, URZ ;  /* 0x0003346004047890 */ /* 0x000fe2000fffe03f */
[----:B------:R-:W-:Y:S01]  /*8890*/  PLOP3.LUT P1, PT, PT, PT, UP0, 0x80, 0x0 ;  /* 0x000000000000781c */ /* 0x000fe20003f2f008 */
[----:B------:R-:W-:Y:S01]  /*88a0*/  UMOV UR60, UR57 ;  /* 0x00000039003c7c82 */ /* 0x000fe20008000000 */
[----:B------:R-:W-:Y:S01]  /*88b0*/  F2FP.SATFINITE.E4M3.F32.PACK_AB_MERGE_C R21, R184, R21, RZ ;  /* 0x00000015b815723e */ /* 0x000fe200048070ff */
[----:B------:R-:W-:Y:S01]  /*88c0*/  UPRMT UR4, UR51, 0x654, UR4 ;  /* 0x0000065433047896 */ /* 0x000fe20008000004 */
[----:B------:R-:W-:Y:S01]  /*88d0*/  F2FP.SATFINITE.E4M3.F32.PACK_AB_MERGE_C R172, R173, R172, RZ ;  /* 0x000000acadac723e */ /* 0x000fe200048070ff */
[-C--:B------:R-:W-:Y:S01]  /*88e0*/  FMUL.FTZ R24, R24, R7.reuse ;  /* 0x0000000718187220 */ /* 0x080fe20000410000 */
[----:B------:R-:W-:Y:S01]  /*88f0*/  F2FP.SATFINITE.E4M3.F32.PACK_AB_MERGE_C R174, R175, R174, RZ ;  /* 0x000000aeafae723e */ /* 0x000fe200048070ff */
[-C--:B------:R-:W-:Y:S01]  /*8900*/  FMUL.FTZ R25, R25, R7.reuse ;  /* 0x0000000719197220 */ /* 0x080fe20000410000 */
[----:B------:R-:W-:Y:S01]  /*8910*/  F2FP.SATFINITE.E4M3.F32.PACK_AB_MERGE_C R180, R181, R180, RZ ;  /* 0x000000b4b5b4723e */ /* 0x000fe200048070ff */
[-C--:B------:R-:W-:Y:S01]  /*8920*/  FMUL.FTZ R28, R28, R7.reuse ;  /* 0x000000071c1c7220 */ /* 0x080fe20000410000 */
[----:B------:R-:W-:Y:S01]  /*8930*/  F2FP.SATFINITE.E4M3.F32.PACK_AB_MERGE_C R182, R183, R182, RZ ;  /* 0x000000b6b7b6723e */ /* 0x000fe200048070ff */
[-C--:B------:R-:W-:Y:S01]  /*8940*/  FMUL.FTZ R29, R29, R7.reuse ;  /* 0x000000071d1d7220 */ /* 0x080fe20000410000 */
[----:B------:R-:W-:Y:S01]  /*8950*/  F2FP.SATFINITE.E4M3.F32.PACK_AB_MERGE_C R156, R157, R156, RZ ;  /* 0x0000009c9d9c723e */ /* 0x000fe200048070ff */
[----:B------:R-:W-:Y:S01]  /*8960*/  SYNCS.ARRIVE.TRANS64.RED.A1T0 RZ, [UR4], RZ ;  /* 0x000000ffffff79a7 */ /* 0x000fe20008100404 */
        /* <DEDUP_REMOVED lines=15> */
[----:B------:R-:W-:Y:S01]  /*8a60*/  FMUL.FTZ R45, R45, R7 ;  /* 0x000000072d2d7220 */ /* 0x000fe20000410000 */
[----:B------:R-:W-:Y:S01]  /*8a70*/  F2FP.SATFINITE.E4M3.F32.PACK_AB_MERGE_C R123, R194, R123, RZ ;  /* 0x0000007bc27b723e */ /* 0x000fe200048070ff */
[-C--:B------:R-:W-:Y:S01]  /*8a80*/  FMUL.FTZ R48, R48, R7.reuse ;  /* 0x0000000730307220 */ /* 0x080fe20000410000 */
[----:B------:R-:W-:Y:S01]  /*8a90*/  F2FP.SATFINITE.E4M3.F32.PACK_AB_MERGE_C R132, R133, R132, RZ ;  /* 0x000000848584723e */ /* 0x000fe200048070ff */
[----:B------:R-:W-:Y:S01]  /*8aa0*/  FMUL.FTZ R49, R49, R7 ;  /* 0x0000000731317220 */ /* 0x000fe20000410000 */
[----:B------:R-:W-:Y:S01]  /*8ab0*/  F2FP.SATFINITE.E4M3.F32.PACK_AB_MERGE_C R14, R135, R189, RZ ;  /* 0x000000bd870e723e */ /* 0x000fe200048070ff */
[-C--:B------:R-:W-:Y:S01]  /*8ac0*/  FMUL.FTZ R52, R52, R7.reuse ;  /* 0x0000000734347220 */ /* 0x080fe20000410000 */
[----:B------:R-:W-:Y:S01]  /*8ad0*/  R2UR UR56, R4 ;  /* 0x00000000043872ca */ /* 0x000fe200000e0000 */
        /* <DEDUP_REMOVED lines=81> */
[----:B------:R-:W-:Y:S01]  /*8ff0*/  F2FP.SATFINITE.E4M3.F32.PACK_AB_MERGE_C R200, R9, R10, R13 ;  /* 0x0000000a09c8723e */ /* 0x000fe2000480700d */
[----:B------:R-:W-:Y:S01]  /*9000*/  IMAD.MOV.U32 R7, RZ, RZ, R122 ;  /* 0x000000ffff077224 */ /* 0x000fe200078e007a */
[----:B------:R-:W-:Y:S01]  /*9010*/  F2FP.SATFINITE.E4M3.F32.PACK_AB_MERGE_C R201, R11, R12, R15 ;  /* 0x0000000c0bc9723e */ /* 0x000fe2000480700f */
[----:B------:R-:W-:Y:S01]  /*9020*/  IMAD.MOV.U32 R5, RZ, RZ, R120 ;  /* 0x000000ffff057224 */ /* 0x000fe200078e0078 */
        /* <DEDUP_REMOVED lines=17> */
[----:B------:R-:W-:Y:S01]  /*9140*/  F2FP.SATFINITE.E4M3.F32.PACK_AB_MERGE_C R219, R127, R126, R14 ;  /* 0x0000007e7fdb723e */ /* 0x000fe2000480700e */
[----:B------:R-:W-:Y:S06]  /*9150*/  @P1 BRA `(.L_x_3881) ;  /* 0xffffffc400b41947 */ /* 0x000fec000383ffff */
.L_x_3870:
[----:B------:R-:W-:Y:S06]  /*9160*/  BAR.ARV 0x8, 0x180 ;  /* 0x0206000000007b1d */ /* 0x000fec0000002000 */
[----:B------:R-:W-:Y:S05]  /*9170*/  @!P0 BRA `(.L_x_3882) ;  /* 0x0000000000048947 */ /* 0x000fea0003800000 */
[----:B------:R-:W-:Y:S01]  /*9180*/  BPT.TRAP 0x1 ;  /* 0x000000040000795c */ /* 0x000fe20000300000 */
.L_x_3882:
[----:B------:R-:W-:Y:S02]  /*9190*/  R2UR UR9, R4 ;  /* 0x00000000040972ca */ /* 0x000fe400000e0000 */
[----:B------:R-:W-:-:S04]  /*91a0*/  MOV R0, UR57 ;  /* 0x0000003900007c02 */ /* 0x000fc80008000f00 */
[----:B------:R-:W-:-:S07]  /*91b0*/  SHF.L.U32 R0, R0, 0x1f, RZ ;  /* 0x0000001f00007819 */ /* 0x000fce00000006ff */
[----:B------:R-:W-:-:S09]  /*91c0*/  ULEA UR9, UR9, UR36, 0x3 ;  /* 0x0000002409097291 */ /* 0x000fd2000f8e183f */
[----:B------:R0:W1:Y:S01]  /*91d0*/  SYNCS.PHASECHK.TRANS64.TRYWAIT P1, [UR9+0x33450], R0 ;  /* 0x03345000ff0075a7 */ /* 0x0000620008020149 */
[----:B------:R-:W-:Y:S05]  /*91e0*/  @!P0 BRA `(.L_x_3883) ;  /* 0x0000000000048947 */ /* 0x000fea0003800000 */
[----:B------:R-:W-:Y:S01]  /*91f0*/  BPT.TRAP 0x1 ;  /* 0x000000040000795c */ /* 0x000fe20000300000 */
.L_x_3883:
[----:B-1----:R-:W-:Y:S05]  /*9200*/  @P1 BRA `(.L_x_3884) ;  /* 0x0000000000081947 */ /* 0x002fea0003800000 */
[----:B------:R-:W1:Y:S02]  /*9210*/  SYNCS.PHASECHK.TRANS64.TRYWAIT P1, [UR9+0x33450], R0 ;  /* 0x03345000ff0075a7 */ /* 0x000e640008020149 */
[----:B-1----:R-:W-:Y:S05]  /*9220*/  @!P1 BRA `(.L_x_3885) ;  /* 0x0000009000f09947 */ /* 0x002fea0003800000 */
.L_x_3884:
[----:B------:R-:W-:Y:S01]  /*9230*/  UIADD3 UR36, UR36, 0x200, URZ ;  /* 0x0000020024247890 */ /* 0x000fe2000fffe03f */
[----:B------:R-:W-:Y:S01]  /*9240*/  R2UR UR4, R4 ;  /* 0x00000000040472ca */ /* 0x000fe200000e0000 */
[----:B------:R-:W-:Y:S01]  /*9250*/  WARPGROUP.ARRIVE ;  /* 0x00000000000079c5 */ /* 0x000fe20000000000 */
[----:B------:R-:W-:Y:S01]  /*9260*/  UMOV UR7, 0xc0000010 ;  /* 0xc000001000077882 */ /* 0x000fe20000000000 */
[----:B------:R-:W-:Y:S01]  /*9270*/  USHF.R.U32.HI UR36, URZ, 0x4, UR36 ;  /* 0x000000043f247899 */ /* 0x000fe20008011624 */
[----:B------:R-:W-:Y:S01]  /*9280*/  IMAD.MOV.U32 R4, RZ, RZ, 0x3f800000 ;  /* 0x3f800000ff047424 */ /* 0x000fe200078e00ff */
[----:B------:R-:W-:Y:S02]  /*9290*/  ULDC.64 UR10, c[0x0][0x9a0] ;  /* 0x00026800000a7ab9 */ /* 0x000fe40000000a00 */
[----:B------:R-:W-:Y:S02]  /*92a0*/  ULOP3.LUT UR36, UR36, 0x3fff, URZ, 0xc0, !UPT ;  /* 0x00003fff24247892 */ /* 0x000fe4000f8ec03f */
[----:B------:R-:W-:-:S02]  /*92b0*/  UISETP.NE.U32.AND UP0, UPT, UR10, URZ, UPT ;  /* 0x0000003f0a00728c */ /* 0x000fc4000bf05070 */
[----:B------:R-:W-:Y:S02]  /*92c0*/  ULOP3.LUT UR8, UR36, 0x10000, URZ, 0xfc, !UPT ;  /* 0x0001000024087892 */ /* 0x000fe4000f8efc3f */
[----:B------:R-:W-:Y:S02]  /*92d0*/  UISETP.NE.AND.EX UP0, UPT, UR11, URZ, UPT, UP0 ;  /* 0x0000003f0b00728c */ /* 0x000fe4000bf05300 */
[----:B------:R-:W-:-:S04]  /*92e0*/  UIMAD UR8, UR4, 0x780, UR8 ;  /* 0x00000780040878a4 */ /* 0x000fc8000f8e0208 */
[----:B------:R-:W-:Y:S01]  /*92f0*/  UIADD3 UR4, UR8, 0x180, URZ ;  /* 0x0000018008047890 */ /* 0x000fe2000fffe03f */
[----:B------:R-:W-:Y:S02]  /*9300*/  PLOP3.LUT P1, PT, PT, PT, UP0, 0x80, 0x0 ;  /* 0x000000000000781c */ /* 0x000fe40003f2f008 */
[----:B------:R-:W-:-:S06]  /*9310*/  UMOV UR6, UR8 ;  /* 0x0000000800067c82 */ /* 0x000fcc0008000000 */
[----:B------:R-:W-:Y:S01]  /*9320*/  QGMMA.64x192x32.F32.E4M3.E4M3 R24, R200, gdesc[UR4], R24, gsb0 ;  /* 0x02e00004c8187df3 */ /* 0x000fe20008000818 */
[----:B------:R-:W-:Y:S01]  /*9330*/  UMOV UR7, 0xc0000010 ;  /* 0xc000001000077882 */ /* 0x000fe20000000000 */
[----:B------:R-:W-:Y:S01]  /*9340*/  UMOV UR6, UR4 ;  /* 0x0000000400067c82 */ /* 0x000fe20008000000 */
[----:B------:R-:W-:Y:S01]  /*9350*/  UIADD3 UR4, UR8, 0x300, URZ ;  /* 0x0000030008047890 */ /* 0x000fe2000fffe03f */
[----:B------:R-:W-:Y:S01]  /*9360*/  @UP0 ULDC.64 UR12, c[0x0][0x9c8] ;  /* 0x00027200000c0ab9 */ /* 0x000fe20000000a00 */
[----:B------:R-:W-:Y:S02]  /*9370*/  WARPGROUP.DEPBAR.LE gsb0, 0x0 ;  /* 0x00008000000079c5 */ /* 0x000fe40000010000 */
[----:B------:R-:W-:-:S13]  /*9380*/  WARPGROUP.ARRIVE ;  /* 0x00000000000079c5 */ /* 0x000fda0000000000 */
[----:B------:R-:W-:Y:S01]  /*9390*/  QGMMA.64x192x32.F32.E4M3.E4M3 R24, R204, gdesc[UR4], R24, gsb0 ;  /* 0x02e00004cc187df3 */ /* 0x000fe20008000818 */
[----:B------:R-:W-:Y:S01]  /*93a0*/  UMOV UR6, UR4 ;  /* 0x0000000400067c82 */ /* 0x000fe20008000000 */
[----:B------:R-:W-:Y:S01]  /*93b0*/  UMOV UR7, 0xc0000010 ;  /* 0xc000001000077882 */ /* 0x000fe20000000000 */
[----:B------:R-:W-:Y:S01]  /*93c0*/  @UP0 UIMAD.WIDE.U32 UR4, UR48, UR12, URZ ;  /* 0x0000000c300402a5 */ /* 0x000fe2000f8e003f */
[----:B------:R-:W-:Y:S02]  /*93d0*/  WARPGROUP.DEPBAR.LE gsb0, 0x0 ;  /* 0x00008000000079c5 */ /* 0x000fe40000010000 */
[----:B------:R-:W-:-:S14]  /*93e0*/  WARPGROUP.ARRIVE ;  /* 0x00000000000079c5 */ /* 0x000fdc0000000000 */
[----:B------:R-:W-:Y:S01]  /*93f0*/  QGMMA.64x192x32.F32.E4M3.E4M3 R24, R208, gdesc[UR4], R24, gsb0 ;  /* 0x02e00004d0187df3 */ /* 0x000fe20008000818 */
[----:B------:R-:W-:Y:S02]  /*9400*/  @UP0 UIMAD UR6, UR37, UR12, URZ ;  /* 0x0000000c250602a4 */ /* 0x000fe4000f8e023f */
[----:B------:R-:W-:Y:S02]  /*9410*/  @UP0 USHF.R.S32.HI UR7, URZ, 0x1f, UR50 ;  /* 0x0000001f3f070899 */ /* 0x000fe40008011432 */
        /* <DEDUP_REMOVED lines=10> */
[----:B-1----:R-:W-:-:S05]  /*94c0*/  IMAD.U32 R3, RZ, RZ, UR7 ;  /* 0x00000007ff037e24 */ /* 0x002fca000f8e00ff */
[----:B------:R1:W2:Y:S01]  /*94d0*/  @P1 LDG.E R4, desc[UR54][R2.64] ;  /* 0x0000003602041981 */ /* 0x0002a2000c1e1900 */
[----:B------:R-:W-:Y:S01]  /*94e0*/  UIADD3 UR4, UR8, 0x480, URZ ;  /* 0x0000048008047890 */ /* 0x000fe2000fffe03f */
[----:B------:R-:W-:-:S06]  /*94f0*/  UMOV UR7, 0xc0000010 ;  /* 0xc000001000077882 */ /* 0x000fcc0000000000 */
[----:B------:R-:W-:Y:S01]  /*9500*/  UMOV UR6, UR4 ;  /* 0x0000000400067c82 */ /* 0x000fe20008000000 */
[----:B------:R-:W-:Y:S01]  /*9510*/  UIADD3 UR8, UR8, 0x600, URZ ;  /* 0x0000060008087890 */ /* 0x000fe2000fffe03f */
[----:B------:R-:W-:Y:S02]  /*9520*/  WARPGROUP.DEPBAR.LE gsb0, 0x0 ;  /* 0x00008000000079c5 */ /* 0x000fe40000010000 */
[----:B------:R-:W-:-:S06]  /*9530*/  WARPGROUP.ARRIVE ;  /* 0x00000000000079c5 */ /* 0x000fcc0000000000 */
[----:B------:R-:W-:Y:S01]  /*9540*/  QGMMA.64x192x32.F32.E4M3.E4M3 R24, R212, gdesc[UR4], R24, gsb0 ;  /* 0x02e00004d4187df3 */ /* 0x000fe20008000818 */
[----:B------:R-:W-:Y:S01]  /*9550*/  UMOV UR6, UR8 ;  /* 0x0000000800067c82 */ /* 0x000fe20008000000 */
[----:B------:R-:W-:Y:S01]  /*9560*/  UMOV UR7, 0xc0000010 ;  /* 0xc000001000077882 */ /* 0x000fe20000000000 */
[----:B------:R-:W3:Y:S04]  /*9570*/  SHFL.BFLY PT, R5, R6, 0x2, 0x1f ;  /* 0x0c401f0006057f89 */ /* 0x000ee800000e0000 */
[----:B------:R-:W4:Y:S01]  /*9580*/  SHFL.BFLY PT, R7, R8, 0x2, 0x1f ;  /* 0x0c401f0008077f89 */ /* 0x000f2200000e0000 */
[----:B---3--:R-:W-:Y:S01]  /*9590*/  FADD.FTZ R5, R5, R6 ;  /* 0x0000000605057221 */ /* 0x008fe20000010000 */
[----:B----4-:R-:W-:-:S04]  /*95a0*/  FADD.FTZ R7, R7, R8 ;  /* 0x0000000807077221 */ /* 0x010fc80000010000 */
[----:B0-----:R-:W0:Y:S04]  /*95b0*/  SHFL.BFLY PT, R0, R5, 0x1, 0x1f ;  /* 0x0c201f0005007f89 */ /* 0x001e2800000e0000 */
[----:B-1----:R-:W1:Y:S01]  /*95c0*/  SHFL.BFLY PT, R2, R7, 0x1, 0x1f ;  /* 0x0c201f0007027f89 */ /* 0x002e6200000e0000 */
[----:B------:R-:W-:Y:S02]  /*95d0*/  IMAD.MOV.U32 R3, RZ, RZ, RZ ;  /* 0x000000ffff037224 */ /* 0x000fe400078e00ff */
[----:B0-----:R-:W-:Y:S01]  /*95e0*/  FADD.FTZ R9, R5, R0 ;  /* 0x0000000005097221 */ /* 0x001fe20000010000 */
[----:B-1----:R-:W-:-:S04]  /*95f0*/  FADD.FTZ R10, R7, R2 ;  /* 0x00000002070a7221 */ /* 0x002fc80000010000 */
[C---:B------:R-:W-:Y:S01]  /*9600*/  FSETP.NE.FTZ.AND P1, PT, R9.reuse, RZ, PT ;  /* 0x000000ff0900720b */ /* 0x040fe20003f35000 */
[----:B------:R-:W-:Y:S01]  /*9610*/  FMUL.FTZ R11, R9, 0.00390625 ;  /* 0x3b800000090b7820 */ /* 0x000fe20000410000 */
[----:B------:R-:W-:-:S04]  /*9620*/  FMUL.FTZ R8, R10, 0.00390625 ;  /* 0x3b8000000a087820 */ /* 0x000fc80000410000 */
[----:B------:R-:W-:Y:S02]  /*9630*/  FSETP.NE.FTZ.AND P2, PT, R11, RZ, PT ;  /* 0x000000ff0b00720b */ /* 0x000fe40003f55000 */
[----:B------:R-:W-:-:S05]  /*9640*/  FSETP.NE.FTZ.AND P3, PT, R8, RZ, PT ;  /* 0x000000ff0800720b */ /* 0x000fca0003f75000 */
[----:B------:R-:W-:Y:S01]  /*9650*/  @P1 MUFU.RCP R3, R9 ;  /* 0x0000000900031308 */ /* 0x000fe20000001000 */
[----:B------:R-:W-:Y:S01]  /*9660*/  FSETP.NE.FTZ.AND P1, PT, R10, RZ, PT ;  /* 0x000000ff0a00720b */ /* 0x000fe20003f35000 */
[----:B------:R-:W-:-:S06]  /*9670*/  IMAD.MOV.U32 R7, RZ, RZ, RZ ;  /* 0x000000ffff077224 */ /* 0x000fcc00078e00ff */
[----:B------:R-:W0:Y:S01]  /*9680*/  @P2 MUFU.LG2 R6, R11 ;  /* 0x0000000b00062308 */ /* 0x000e220000000c00 */
[----:B------:R-:W-:Y:S02]  /*9690*/  WARPGROUP.DEPBAR.LE gsb0, 0x0 ;  /* 0x00008000000079c5 */ /* 0x000fe40000010000 */
[----:B------:R-:W-:-:S06]  /*96a0*/  WARPGROUP.ARRIVE ;  /* 0x00000000000079c5 */ /* 0x000fcc0000000000 */
[----:B------:R-:W-:Y:S01]  /*96b0*/  QGMMA.64x192x32.F32.E4M3.E4M3 R24, R216, gdesc[UR4], R24, gsb0 ;  /* 0x02e00004d8187df3 */ /* 0x000fe20008000818 */
[----:B------:R-:W1:Y:S08]  /*96c0*/  @P3 MUFU.LG2 R8, R8 ;  /* 0x0000000800083308 */ /* 0x000e700000000c00 */
[----:B------:R-:W3:Y:S01]  /*96d0*/  @P1 MUFU.RCP R7, R10 ;  /* 0x0000000a00071308 */ /* 0x000ee20000001000 */
[----:B------:R-:W-:-:S02]  /*96e0*/  IMAD.U32 R5, RZ, RZ, UR53 ;  /* 0x00000035ff057e24 */ /* 0x000fc4000f8e00ff */
[----:B------:R-:W-:Y:S02]  /*96f0*/  IMAD.U32 R12, RZ, RZ, UR53 ;  /* 0x00000035ff0c7e24 */ /* 0x000fe4000f8e00ff */
[----:B0-----:R-:W-:Y:S01]  /*9700*/  @P2 FMUL.FTZ R6, R6, 0.69314718246459960938 ;  /* 0x3f31721806062820 */ /* 0x001fe20000410000 */
[----:B------:R-:W-:Y:S01]  /*9710*/  @P2 FMUL.FTZ R5, R5, 0.69314718246459960938 ;  /* 0x3f31721805052820 */ /* 0x000fe20000410000 */
[----:B------:R-:W-:Y:S01]  /*9720*/  @P3 FMUL.FTZ R12, R12, 0.69314718246459960938 ;  /* 0x3f3172180c0c3820 */ /* 0x000fe20000410000 */
[----:B-1----:R-:W-:Y:S01]  /*9730*/  @P3 FMUL.FTZ R9, R8, 0.69314718246459960938 ;  /* 0x3f31721808093820 */ /* 0x002fe20000410000 */
[----:B------:R-:W-:Y:S02]  /*9740*/  IMAD.MOV.U32 R2, RZ, RZ, -0x800000 ;  /* 0xff800000ff027424 */ /* 0x000fe400078e00ff */
[----:B--2---:R-:W-:Y:S01]  /*9750*/  FMUL.FTZ R3, R3, R4 ;  /* 0x0000000403037220 */ /* 0x004fe20000410000 */
[----:B------:R-:W-:Y:S02]  /*9760*/  IMAD.MOV.U32 R0, RZ, RZ, -0x800000 ;  /* 0xff800000ff007424 */ /* 0x000fe400078e00ff */
[----:B------:R-:W-:Y:S01]  /*9770*/  @P2 FFMA.FTZ R2, R5, R120, R6 ;  /* 0x0000007805022223 */ /* 0x000fe20000010006 */
[----:B------:R-:W-:Y:S01]  /*9780*/  @P3 FFMA.FTZ R0, R12, R122, R9 ;  /* 0x0000007a0c003223 */ /* 0x000fe20000010009 */
[----:B---3--:R-:W-:Y:S01]  /*9790*/  FMUL.FTZ R4, R7, R4 ;  /* 0x0000000407047220 */ /* 0x008fe20000410000 */
[----:B------:R-:W-:-:S02]  /*97a0*/  WARPGROUP.DEPBAR.LE gsb0, 0x0 ;  /* 0x00008000000079c5 */ /* 0x000fc40000010000 */
[----:B------:R-:W-:Y:S05]  /*97b0*/  @!P0 BRA `(.L_x_3886) ;  /* 0x0000000000048947 */ /* 0x000fea0003800000 */
[----:B------:R-:W-:Y:S01]  /*97c0*/  BPT.TRAP 0x1 ;  /* 0x000000040000795c */ /* 0x000fe20000300000 */
.L_x_3886:
[----:B------:R-:W-:Y:S01]  /*97d0*/  UIADD3 UR4, UR9, 0x33460, URZ ;  /* 0x0003346009047890 */ /* 0x000fe2000fffe03f */
[-C--:B------:R-:W-:Y:S01]  /*97e0*/  FMUL.FTZ R122, R69, R3.reuse ;  /* 0x00000003457a7220 */ /* 0x080fe20000410000 */
[-C--:B------:R-:W-:Y:S01]  /*97f0*/  FMUL.FTZ R15, R48, R3.reuse ;  /* 0x00000003300f7220 */ /* 0x080fe20000410000 */
[-C--:B------:R-:W-:Y:S01]  /*9800*/  FMUL.FTZ R69, R72, R3.reuse ;  /* 0x0000000348457220 */ /* 0x080fe20000410000 */
[----:B------:R-:W-:Y:S01]  /*9810*/  UPRMT UR4, UR51, 0x654, UR4 ;  /* 0x0000065433047896 */ /* 0x000fe20008000004 */
        /* <DEDUP_REMOVED lines=8> */
[----:B------:R-:W-:Y:S01]  /*98a0*/  SYNCS.ARRIVE.TRANS64.RED.A1T0 RZ, [UR4], RZ ;  /* 0x000000ffffff79a7 */ /* 0x000fe20008100404 */
        /* <DEDUP_REMOVED lines=79> */
[----:B------:R-:W-:Y:S01]  /*9da0*/  PLOP3.LUT P0, PT, PT, PT, PT, 0x8, 0x0 ;  /* 0x000000000000781c */ /* 0x000fe20003f0e170 */
[-C--:B------:R-:W-:Y:S01]  /*9db0*/  FMUL.FTZ R51, R102, R4.reuse ;  /* 0x0000000466337220 */ /* 0x080fe20000410000 */
[-C--:B------:R-:W-:Y:S01]  /*9dc0*/  FMUL.FTZ R99, R99, R4.reuse ;  /* 0x0000000463637220 */ /* 0x080fe20000410000 */
[-C--:B------:R-:W-:Y:S01]  /*9dd0*/  FMUL.FTZ R110, R110, R4.reuse ;  /* 0x000000046e6e7220 */ /* 0x080fe20000410000 */
[-C--:B------:R-:W-:Y:S01]  /*9de0*/  FMUL.FTZ R86, R107, R4.reuse ;  /* 0x000000046b567220 */ /* 0x080fe20000410000 */
[-C--:B------:R-:W-:Y:S01]  /*9df0*/  FMUL.FTZ R118, R118, R4.reuse ;  /* 0x0000000476767220 */ /* 0x080fe20000410000 */
[----:B------:R-:W-:-:S07]  /*9e00*/  FMUL.FTZ R115, R115, R4 ;  /* 0x0000000473737220 */ /* 0x000fce0000410000 */
.L_x_3862:
[----:B------:R-:W-:Y:S05]  /*9e10*/  @P0 BRA `(.L_x_3887) ;  /* 0x0000002c006c0947 */ /* 0x000fea0003800000 */
[----:B------:R-:W0:Y:S01]  /*9e20*/  S2R R67, SR_TID.X ;  /* 0x0000000000437919 */ /* 0x000e220000002100 */
[----:B------:R-:W-:Y:S01]  /*9e30*/  ULDC.64 UR4, c[0x4][0xd8] ;  /* 0x0100360000047ab9 */ /* 0x000fe20000000a00 */
[----:B------:R-:W1:Y:S01]  /*9e40*/  LDC R113, c[0x0][0xbe8] ;  /* 0x0002fa00ff717b82 */ /* 0x000e620000000800 */
[----:B------:R-:W-:Y:S01]  /*9e50*/  ULDC.64 UR8, c[0x0][0xbd0] ;  /* 0x0002f40000087ab9 */ /* 0x000fe20000000a00 */
[----:B------:R-:W-:Y:S01]  /*9e60*/  USHF.R.S32.HI UR7, URZ, 0x1f, UR50 ;  /* 0x0000001f3f077899 */ /* 0x000fe20008011432 */
[----:B------:R-:W-:Y:S01]  /*9e70*/  ULDC.64 UR10, c[0x0][0xb38] ;  /* 0x0002ce00000a7ab9 */ /* 0x000fe20000000a00 */
[----:B0-----:R-:W-:-:S04]  /*9e80*/  SHF.L.U32 R3, R67, 0x2, RZ ;  /* 0x0000000243037819 */ /* 0x001fc800000006ff */
[----:B------:R-:W-:Y:S01]  /*9e90*/  LOP3.LUT R3, R3, 0xc, RZ, 0xc0, !PT ;  /* 0x0000000c03037812 */ /* 0x000fe200078ec0ff */
[----:B------:R-:W-:Y:S03]  /*9ea0*/  BAR.SYNC.DEFER_BLOCKING 0x1, 0x100 ;  /* 0x0044000000007b1d */ /* 0x000fe60000010000 */
[----:B------:R-:W-:-:S05]  /*9eb0*/  IADD3 R4, P0, R3, UR4, RZ ;  /* 0x0000000403047c10 */ /* 0x000fca000ff1e0ff */
[----:B------:R-:W-:-:S05]  /*9ec0*/  IMAD.X R5, RZ, RZ, UR5, P0 ;  /* 0x00000005ff057e24 */ /* 0x000fca00080e06ff */
[----:B------:R0:W2:Y:S01]  /*9ed0*/  LDG.E.CONSTANT R3, desc[UR54][R4.64] ;  /* 0x0000003604037981 */ /* 0x0000a2000c1e9900 */
[----:B------:R-:W-:Y:S01]  /*9ee0*/  LOP3.LUT P0, R8, R67, 0x3, RZ, 0xc0, !PT ;  /* 0x0000000343087812 */ /* 0x000fe2000780c0ff */
[----:B------:R-:W-:Y:S01]  /*9ef0*/  UIMAD.WIDE.U32 UR4, UR50, UR8, URZ ;  /* 0x00000008320472a5 */ /* 0x000fe2000f8e003f */
[----:B-1----:R-:W-:Y:S01]  /*9f00*/  ISETP.NE.AND P2, PT, R113, 0x1, PT ;  /* 0x000000017100780c */ /* 0x002fe20003f45270 */
[----:B------:R-:W-:Y:S01]  /*9f10*/  UIMAD UR6, UR7, UR8, URZ ;  /* 0x00000008070672a4 */ /* 0x000fe2000f8e023f */
[----:B------:R-:W-:Y:S01]  /*9f20*/  ISETP.EQ.OR P0, PT, R8, 0x3, !P0 ;  /* 0x000000030800780c */ /* 0x000fe20004702670 */
[----:B------:R-:W-:Y:S01]  /*9f30*/  UIMAD UR8, UR7, UR10, URZ ;  /* 0x0000000a070872a4 */ /* 0x000fe2000f8e023f */
[----:B------:R-:W-:Y:S01]  /*9f40*/  BSSY B0, `(.L_x_3888) ;  /* 0x000021e000007945 */ /* 0x000fe20003800000 */
[----:B------:R-:W-:Y:S01]  /*9f50*/  UIMAD UR9, UR50, UR9, UR6 ;  /* 0x00000009320972a4 */ /* 0x000fe2000f8e0206 */
[----:B------:R-:W-:Y:S01]  /*9f60*/  SEL R180, R60, R121, P0 ;  /* 0x000000793cb47207 */ /* 0x000fe20000000000 */
[----:B------:R-:W-:Y:S01]  /*9f70*/  UIMAD.WIDE.U32 UR6, UR50, UR10, URZ ;  /* 0x0000000a320672a5 */ /* 0x000fe2000f8e003f */
[----:B------:R-:W-:Y:S01]  /*9f80*/  SEL R23, R121, R60, P0 ;  /* 0x0000003c79177207 */ /* 0x000fe20000000000 */
[----:B------:R-:W-:Y:S01]  /*9f90*/  UIADD3 UR9, UR5, UR9, URZ ;  /* 0x0000000905097290 */ /* 0x000fe2000fffe03f */
[----:B------:R-:W-:Y:S01]  /*9fa0*/  SEL R146, R46, R47, P0 ;  /* 0x0000002f2e927207 */ /* 0x000fe20000000000 */
[----:B------:R-:W-:Y:S01]  /*9fb0*/  UIMAD UR8, UR50, UR11, UR8 ;  /* 0x0000000b320872a4 */ /* 0x000fe2000f8e0208 */
[----:B------:R-:W-:Y:S01]  /*9fc0*/  SEL R60, R47, R46, P0 ;  /* 0x0000002e2f3c7207 */ /* 0x000fe20000000000 */
[----:B------:R-:W-:Y:S01]  /*9fd0*/  VIADD R46, R67, 0xffffff80 ;  /* 0xffffff80432e7836 */ /* 0x000fe20000000000 */
[----:B------:R-:W-:Y:S01]  /*9fe0*/  SEL R148, R56, R7, P0 ;  /* 0x0000000738947207 */ /* 0x000fe20000000000 */
[----:B------:R-:W-:Y:S01]  /*9ff0*/  UIADD3 UR8, UR7, UR8, URZ ;  /* 0x0000000807087290 */ /* 0x000fe2000fffe03f */
[----:B------:R-:W-:-:S02]  /*a000*/  SEL R56, R7, R56, P0 ;  /* 0x0000003807387207 */ /* 0x000fc40000000000 */
[----:B0-----:R-:W-:Y:S02]  /*a010*/  SHF.R.S32.HI R5, RZ, 0x1f, R46 ;  /* 0x0000001fff057819 */ /* 0x001fe4000001142e */
[----:B------:R-:W-:Y:S02]  /*a020*/  SEL R8, R9, R10, P0 ;  /* 0x0000000a09087207 */ /* 0x000fe40000000000 */
[----:B------:R-:W-:Y:S02]  /*a030*/  LEA.HI R4, R5, R46, RZ, 0x7 ;  /* 0x0000002e05047211 */ /* 0x000fe400078f38ff */
[----:B------:R-:W-:Y:S02]  /*a040*/  SEL R9, R10, R9, P0 ;  /* 0x000000090a097207 */ /* 0x000fe40000000000 */
[----:B------:R-:W-:Y:S02]  /*a050*/  LOP3.LUT R7, R4, 0xffffff80, RZ, 0xc0, !PT ;  /* 0xffffff8004077812 */ /* 0x000fe400078ec0ff */
[----:B------:R-:W-:-:S02]  /*a060*/  SEL R10, R12, R33, P0 ;  /* 0x000000210c0a7207 */ /* 0x000fc40000000000 */
[----:B------:R-:W-:Y:S02]  /*a070*/  SEL R36, R11, R22, P0 ;  /* 0x000000160b247207 */ /* 0x000fe40000000000 */
[----:B------:R-:W-:Y:S02]  /*a080*/  SEL R16, R22, R11, P0 ;  /* 0x0000000b16107207 */ /* 0x000fe40000000000 */
[----:B------:R-:W-:Y:S02]  /*a090*/  SEL R176, R25, R122, P0 ;  /* 0x0000007a19b07207 */ /* 0x000fe40000000000 */
[----:B------:R-:W-:Y:S02]  /*a0a0*/  SEL R12, R33, R12, P0 ;  /* 0x0000000c210c7207 */ /* 0x000fe40000000000 */
[----:B------:R-:W-:Y:S02]  /*a0b0*/  SEL R25, R122, R25, P0 ;  /* 0x000000197a197207 */ /* 0x000fe40000000000 */
[----:B------:R-:W-:-:S02]  /*a0c0*/  SHF.R.S32.HI R11, RZ, 0x7, R4 ;  /* 0x00000007ff0b7819 */ /* 0x000fc40000011404 */
[----:B------:R-:W-:Y:S02]  /*a0d0*/  SEL R122, R96, R97, P0 ;  /* 0x00000061607a7207 */ /* 0x000fe40000000000 */
[----:B------:R-:W-:Y:S01]  /*a0e0*/  SEL R33, R97, R96, P0 ;  /* 0x0000006061217207 */ /* 0x000fe20000000000 */
[----:B------:R-:W-:Y:S01]  /*a0f0*/  IMAD.IADD R96, R46, 0x1, -R7 ;  /* 0x000000012e607824 */ /* 0x000fe200078e0a07 */
[----:B------:R-:W-:Y:S02]  /*a100*/  LEA.HI R5, R5, R46, RZ, 0x2 ;  /* 0x0000002e05057211 */ /* 0x000fe400078f10ff */
[----:B------:R-:W-:Y:S02]  /*a110*/  LEA.HI R4, R4, R11, RZ, 0x1 ;  /* 0x0000000b04047211 */ /* 0x000fe400078f08ff */
[----:B------:R-:W-:Y:S02]  /*a120*/  LOP3.LUT R7, R5, 0xfffffffc, RZ, 0xc0, !PT ;  /* 0xfffffffc05077812 */ /* 0x000fe400078ec0ff */
[----:B------:R-:W-:-:S02]  /*a130*/  SEL R140, R29, R64, P0 ;  /* 0x000000401d8c7207 */ /* 0x000fc40000000000 */
[----:B------:R-:W-:Y:S02]  /*a140*/  SEL R59, R64, R29, P0 ;  /* 0x0000001d403b7207 */ /* 0x000fe40000000000 */
[----:B------:R-:W-:Y:S02]  /*a150*/  SEL R28, R17, R18, P0 ;  /* 0x00000012111c7207 */ /* 0x000fe40000000000 */
[----:B------:R-:W-:Y:S02]  /*a160*/  SHF.R.S32.HI R29, RZ, 0x1f, R96 ;  /* 0x0000001fff1d7819 */ /* 0x000fe40000011460 */
[----:B------:R-:W-:Y:S02]  /*a170*/  SEL R17, R18, R17, P0 ;  /* 0x0000001112117207 */ /* 0x000fe40000000000 */
[----:B------:R-:W-:Y:S02]  /*a180*/  SEL R38, R19, R20, P0 ;  /* 0x0000001413267207 */ /* 0x000fe40000000000 */
[----:B------:R-:W-:-:S02]  /*a190*/  SEL R144, R57, R52, P0 ;  /* 0x0000003439907207 */ /* 0x000fc40000000000 */
[----:B------:R-:W-:Y:S02]  /*a1a0*/  LOP3.LUT R4, R4, 0x3fffffe, RZ, 0xc0, !PT ;  /* 0x03fffffe04047812 */ /* 0x000fe400078ec0ff */
[----:B------:R-:W-:Y:S02]  /*a1b0*/  SEL R19, R20, R19, P0 ;  /* 0x0000001314137207 */ /* 0x000fe40000000000 */
[----:B------:R-:W-:Y:S01]  /*a1c0*/  SEL R42, R15, R32, P0 ;  /* 0x000000200f2a7207 */ /* 0x000fe20000000000 */
[----:B------:R-:W-:Y:S01]  /*a1d0*/  IMAD.IADD R11, R11, 0x1, -R4 ;  /* 0x000000010b0b7824 */ /* 0x000fe200078e0a04 */
[----:B------:R-:W-:Y:S01]  /*a1e0*/  SEL R18, R32, R15, P0 ;  /* 0x0000000f20127207 */ /* 0x000fe20000000000 */
[----:B------:R-:W-:Y:S01]  /*a1f0*/  IMAD.IADD R15, R46, 0x1, -R7 ;  /* 0x000000012e0f7824 */ /* 0x000fe200078e0a07 */
[----:B------:R-:W-:Y:S01]  /*a200*/  SEL R57, R52, R57, P0 ;  /* 0x0000003934397207 */ /* 0x000fe20000000000 */
[----:B------:R-:W-:Y:S01]  /*a210*/  IMAD.U32 R7, RZ, RZ, UR5 ;  /* 0x00000005ff077e24 */ /* 0x000fe2000f8e00ff */
        /* <DEDUP_REMOVED lines=8> */
[----:B------:R-:W-:Y:S01]  /*a2a0*/  LEA.HI R37, R29, R96, RZ, 0x2 ;  /* 0x000000601d257211 */ /* 0x000fe200078f10ff */
[----:B------:R-:W0:Y:S01]  /*a2b0*/  S2R R31, SR_CTAID.X ;  /* 0x00000000001f7919 */ /* 0x000e220000002500 */
[----:B------:R-:W-:Y:S02]  /*a2c0*/  SEL R14, R13, R6, P0 ;  /* 0x000000060d0e7207 */ /* 0x000fe40000000000 */
[----:B------:R-:W-:Y:S02]  /*a2d0*/  SEL R13, R6, R13, P0 ;  /* 0x0000000d060d7207 */ /* 0x000fe40000000000 */
[----:B------:R-:W-:Y:S02]  /*a2e0*/  LEA.HI R4, R29, R96, RZ, 0x5 ;  /* 0x000000601d047211 */ /* 0x000fe400078f28ff */
[----:B------:R-:W-:-:S02]  /*a2f0*/  SEL R174, R120, R65, P0 ;  /* 0x0000004178ae7207 */ /* 0x000fc40000000000 */
[----:B------:R-:W-:Y:S02]  /*a300*/  SEL R22, R65, R120, P0 ;  /* 0x0000007841167207 */ /* 0x000fe40000000000 */
[----:B------:R-:W-:Y:S02]  /*a310*/  SEL R168, R72, R81, P0 ;  /* 0x0000005148a87207 */ /* 0x000fe40000000000 */
[----:B------:R-:W-:Y:S02]  /*a320*/  SEL R26, R81, R72, P0 ;  /* 0x00000048511a7207 */ /* 0x000fe40000000000 */
[--C-:B------:R-:W-:Y:S02]  /*a330*/  SHF.R.S32.HI R5, RZ, 0x2, R37.reuse ;  /* 0x00000002ff057819 */ /* 0x100fe40000011425 */
[----:B------:R-:W-:Y:S02]  /*a340*/  SHF.R.S32.HI R6, RZ, 0x1f, R37 ;  /* 0x0000001fff067819 */ /* 0x000fe40000011425 */
[----:B------:R-:W-:-:S02]  /*a350*/  LEA.HI R29, R15, R15, RZ, 0x1 ;  /* 0x0000000f0f1d7211 */ /* 0x000fc400078f08ff */
        /* <DEDUP_REMOVED lines=10> */
[----:B------:R-:W-:Y:S02]  /*a400*/  LEA.HI R6, R6, R5, RZ, 0x3 ;  /* 0x0000000506067211 */ /* 0x000fe400078f18ff */
[----:B------:R-:W-:-:S02]  /*a410*/  LOP3.LUT R48, R29, 0x1ffffffe, RZ, 0xc0, !PT ;  /* 0x1ffffffe1d307812 */ /* 0x000fc400078ec0ff */
[----:B------:R-:W-:Y:S02]  /*a420*/  SEL R182, R21, R24, P0 ;  /* 0x0000001815b67207 */ /* 0x000fe40000000000 */
[----:B------:R-:W-:Y:S01]  /*a430*/  SEL R68, R98, R99, P0 ;  /* 0x0000006362447207 */ /* 0x000fe20000000000 */
[----:B------:R-:W-:Y:S01]  /*a440*/  IMAD.IADD R48, R15, 0x1, -R48 ;  /* 0x000000010f307824 */ /* 0x000fe200078e0a30 */
[----:B------:R-:W-:Y:S02]  /*a450*/  SEL R82, R99, R98, P0 ;  /* 0x0000006263527207 */ /* 0x000fe40000000000 */
[----:B------:R-:W-:Y:S02]  /*a460*/  SEL R70, R51, R104, P0 ;  /* 0x0000006833467207 */ /* 0x000fe40000000000 */
[----:B------:R-:W-:Y:S02]  /*a470*/  SEL R21, R24, R21, P0 ;  /* 0x0000001518157207 */ /* 0x000fe40000000000 */
[----:B------:R-:W-:-:S02]  /*a480*/  SEL R116, R76, R77, P0 ;  /* 0x0000004d4c747207 */ /* 0x000fc40000000000 */
[----:B------:R-:W-:Y:S02]  /*a490*/  SEL R27, R77, R76, P0 ;  /* 0x0000004c4d1b7207 */ /* 0x000fe40000000000 */
[----:B------:R-:W-:Y:S02]  /*a4a0*/  SEL R132, R74, R75, P0 ;  /* 0x0000004b4a847207 */ /* 0x000fe40000000000 */
[----:B------:R-:W-:Y:S02]  /*a4b0*/  SEL R97, R75, R74, P0 ;  /* 0x0000004a4b617207 */ /* 0x000fe40000000000 */
[----:B------:R-:W-:Y:S02]  /*a4c0*/  LOP3.LUT R6, R6, 0xfffffff8, RZ, 0xc0, !PT ;  /* 0xfffffff806067812 */ /* 0x000fe400078ec0ff */
[----:B------:R-:W-:Y:S02]  /*a4d0*/  SEL R170, R84, R85, P0 ;  /* 0x0000005554aa7207 */ /* 0x000fe40000000000 */
[----:B------:R-:W-:Y:S01]  /*a4e0*/  SEL R32, R85, R84, P0 ;  /* 0x0000005455207207 */ /* 0x000fe20000000000 */
[----:B------:R-:W-:Y:S01]  /*a4f0*/  IMAD.IADD R5, R5, 0x1, -R6 ;  /* 0x0000000105057824 */ /* 0x000fe200078e0a06 */
[----:B------:R-:W-:Y:S01]  /*a500*/  SEL R172, R69, R44, P0 ;  /* 0x0000002c45ac7207 */ /* 0x000fe20000000000 */
[----:B------:R-:W-:Y:S01]  /*a510*/  IMAD.U32 R6, RZ, RZ, UR4 ;  /* 0x00000004ff067e24 */ /* 0x000fe2000f8e00ff */
[----:B------:R-:W-:Y:S01]  /*a520*/  SEL R24, R44, R69, P0 ;  /* 0x000000452c187207 */ /* 0x000fe20000000000 */
[----:B------:R-:W1:Y:S01]  /*a530*/  S2UR UR4, SR_CTAID.Y ;  /* 0x00000000000479c3 */ /* 0x000e620000002600 */
        /* <DEDUP_REMOVED lines=9> */
[----:B------:R-:W-:Y:S01]  /*a5d0*/  IMAD R46, R4, 0x10, R5 ;  /* 0x00000010042e7824 */ /* 0x000fe200078e0205 */
[----:B------:R-:W-:Y:S01]  /*a5e0*/  SEL R128, R94, R95, P0 ;  /* 0x0000005f5e807207 */ /* 0x000fe20000000000 */
[----:B------:R-:W-:Y:S01]  /*a5f0*/  IMAD.U32 R5, RZ, RZ, UR7 ;  /* 0x00000007ff057e24 */ /* 0x000fe2000f8e00ff */
        /* <DEDUP_REMOVED lines=9> */
[----:B0-----:R-:W-:Y:S01]  /*a690*/  IMAD R48, R31, 0x80, R48 ;  /* 0x000000801f307824 */ /* 0x001fe200078e0230 */
        /* <DEDUP_REMOVED lines=9> */
[----:B------:R-:W-:Y:S02]  /*a730*/  LOP3.LUT R37, R37, 0x7ffffffc, RZ, 0xc0, !PT ;  /* 0x7ffffffc25257812 */ /* 0x000fe400078ec0ff */
[----:B------:R-:W-:Y:S02]  /*a740*/  SEL R164, R100, R101, P0 ;  /* 0x0000006564a47207 */ /* 0x000fe40000000000 */
[----:B------:R-:W-:Y:S01]  /*a750*/  SEL R40, R101, R100, P0 ;  /* 0x0000006465287207 */ /* 0x000fe20000000000 */
[----:B------:R-:W-:Y:S01]  /*a760*/  IMAD R100, R31, 0x80, R11 ;  /* 0x000000801f647824 */ /* 0x000fe200078e020b */
[----:B------:R-:W-:Y:S02]  /*a770*/  SEL R162, R108, R109, P0 ;  /* 0x0000006d6ca27207 */ /* 0x000fe40000000000 */
[----:B------:R-:W-:Y:S02]  /*a780*/  SEL R150, R58, R39, P0 ;  /* 0x000000273a967207 */ /* 0x000fe40000000000 */
[----:B------:R-:W-:-:S02]  /*a790*/  SEL R126, R90, R43, P0 ;  /* 0x0000002b5a7e7207 */ /* 0x000fc40000000000 */
[----:B------:R-:W-:Y:S02]  /*a7a0*/  SEL R124, R110, R111, P0 ;  /* 0x0000006f6e7c7207 */ /* 0x000fe40000000000 */
[C---:B------:R-:W-:Y:S01]  /*a7b0*/  LOP3.LUT P1, RZ, R96.reuse, 0x3, RZ, 0xc0, !PT ;  /* 0x0000000360ff7812 */ /* 0x040fe2000782c0ff */
[----:B------:R-:W-:Y:S01]  /*a7c0*/  IMAD.IADD R96, R96, 0x1, -R37 ;  /* 0x0000000160607824 */ /* 0x000fe200078e0a25 */
[----:B------:R-:W-:Y:S02]  /*a7d0*/  SEL R44, R109, R108, P0 ;  /* 0x0000006c6d2c7207 */ /* 0x000fe40000000000 */
[----:B------:R-:W-:Y:S01]  /*a7e0*/  SEL R58, R39, R58, P0 ;  /* 0x0000003a273a7207 */ /* 0x000fe20000000000 */
[----:B------:R-:W-:Y:S01]  /*a7f0*/  IMAD.SHL.U32 R96, R96, 0x2, RZ ;  /* 0x0000000260607824 */ /* 0x000fe200078e00ff */
[----:B------:R-:W-:Y:S02]  /*a800*/  SEL R90, R43, R90, P0 ;  /* 0x0000005a2b5a7207 */ /* 0x000fe40000000000 */
[----:B------:R-:W-:-:S02]  /*a810*/  SEL R81, R104, R51, P0 ;  /* 0x0000003368517207 */ /* 0x000fc40000000000 */
[----:B------:R-:W-:Y:S02]  /*a820*/  SEL R79, R111, R110, P0 ;  /* 0x0000006e6f4f7207 */ /* 0x000fe40000000000 */
[----:B------:R-:W-:Y:S01]  /*a830*/  MOV R7, UR9 ;  /* 0x0000000900077c02 */ /* 0x000fe20008000f00 */
[----:B------:R-:W-:Y:S01]  /*a840*/  ULDC.64 UR8, c[0x0][0xb28] ;  /* 0x0002ca0000087ab9 */ /* 0x000fe20000000a00 */
[----:B--2---:R-:W-:Y:S01]  /*a850*/  LOP3.LUT R65, R3, 0x2, RZ, 0x3c, !PT ;  /* 0x0000000203417812 */ /* 0x004fe200078e3cff */
        /* <DEDUP_REMOVED lines=14> */
[----:B------:R-:W2:Y:S01]  /*a940*/  SHFL.IDX PT, R64, R13, R65, 0x1c1f ;  /* 0x001c1f410d407589 */ /* 0x000ea200000e0000 */
[----:B0-----:R-:W-:-:S02]  /*a950*/  SEL R88, R76, R77, P0 ;  /* 0x0000004d4c587207 */ /* 0x001fc40000000000 */
[----:B------:R-:W-:Y:S01]  /*a960*/  SEL R76, R77, R76, P0 ;  /* 0x0000004c4d4c7207 */ /* 0x000fe20000000000 */
[----:B------:R-:W0:Y:S04]  /*a970*/  SHFL.IDX PT, R68, R19, R65, 0x1c1f ;  /* 0x001c1f4113447589 */ /* 0x000e2800000e0000 */
[----:B------:R-:W3:Y:S04]  /*a980*/  SHFL.IDX PT, R70, R21, R65, 0x1c1f ;  /* 0x001c1f4115467589 */ /* 0x000ee800000e0000 */
[----:B------:R-:W-:Y:S04]  /*a990*/  SHFL.IDX PT, R115, R174, R3, 0x1c1f ;  /* 0x001c1f03ae737589 */ /* 0x000fe800000e0000 */
[----:B------:R-:W-:Y:S04]  /*a9a0*/  SHFL.IDX PT, R114, R176, R3, 0x1c1f ;  /* 0x001c1f03b0727589 */ /* 0x000fe800000e0000 */
[----:B------:R-:W-:Y:S04]  /*a9b0*/  SHFL.IDX PT, R25, R25, R65, 0x1c1f ;  /* 0x001c1f4119197589 */ /* 0x000fe800000e0000 */
[----:B------:R-:W4:Y:S01]  /*a9c0*/  SHFL.IDX PT, R22, R22, R65, 0x1c1f ;  /* 0x001c1f4116167589 */ /* 0x000f2200000e0000 */
[----:B--2---:R-:W-:-:S03]  /*a9d0*/  SEL R95, R63, R64, P0 ;  /* 0x000000403f5f7207 */ /* 0x004fc60000000000 */
[----:B------:R-:W-:Y:S01]  /*a9e0*/  SHFL.IDX PT, R86, R10, R3, 0x1c1f ;  /* 0x001c1f030a567589 */ /* 0x000fe200000e0000 */
[----:B0-----:R-:W-:Y:S02]  /*a9f0*/  SEL R89, R67, R68, P0 ;  /* 0x0000004443597207 */ /* 0x001fe40000000000 */
[----:B------:R-:W-:Y:S01]  /*aa00*/  SEL R77, R68, R67, P0 ;  /* 0x00000043444d7207 */ /* 0x000fe20000000000 */
[----:B------:R-:W-:Y:S01]  /*aa10*/  SHFL.IDX PT, R87, R12, R65, 0x1c1f ;  /* 0x001c1f410c577589 */ /* 0x000fe200000e0000 */
[----:B---3--:R-:W-:-:S03]  /*aa20*/  SEL R73, R69, R70, P0 ;  /* 0x0000004645497207 */ /* 0x008fc60000000000 */
[----:B------:R-:W-:Y:S04]  /*aa30*/  SHFL.IDX PT, R66, R28, R3, 0x1c1f ;  /* 0x001c1f031c427589 */ /* 0x000fe800000e0000 */
[----:B------:R-:W0:Y:S04]  /*aa40*/  SHFL.IDX PT, R17, R17, R65, 0x1c1f ;  /* 0x001c1f4111117589 */ /* 0x000e2800000e0000 */
[----:B------:R-:W-:Y:S04]  /*aa50*/  SHFL.IDX PT, R71, R178, R3, 0x1c1f ;  /* 0x001c1f03b2477589 */ /* 0x000fe800000e0000 */
[----:B------:R-:W-:Y:S01]  /*aa60*/  SHFL.IDX PT, R20, R20, R65, 0x1c1f ;  /* 0x001c1f4114147589 */ /* 0x000fe200000e0000 */
[----:B----4-:R-:W-:-:S03]  /*aa70*/  SEL R68, R115, R22, P0 ;  /* 0x0000001673447207 */ /* 0x010fc60000000000 */
[----:B------:R-:W-:Y:S04]  /*aa80*/  SHFL.IDX PT, R112, R180, R3, 0x1c1f ;  /* 0x001c1f03b4707589 */ /* 0x000fe800000e0000 */
[----:B------:R-:W-:Y:S04]  /*aa90*/  SHFL.IDX PT, R117, R172, R3, 0x1c1f ;  /* 0x001c1f03ac757589 */ /* 0x000fe800000e0000 */
[----:B------:R-:W-:Y:S04]  /*aaa0*/  SHFL.IDX PT, R116, R116, R3, 0x1c1f ;  /* 0x001c1f0374747589 */ /* 0x000fe800000e0000 */
[----:B------:R-:W2:Y:S01]  /*aab0*/  SHFL.IDX PT, R23, R23, R65, 0x1c1f ;  /* 0x001c1f4117177589 */ /* 0x000ea200000e0000 */
[----:B0-----:R-:W-:-:S03]  /*aac0*/  SEL R93, R66, R17, P0 ;  /* 0x00000011425d7207 */ /* 0x001fc60000000000 */
[----:B------:R-:W0:Y:S04]  /*aad0*/  SHFL.IDX PT, R27, R27, R65, 0x1c1f ;  /* 0x001c1f411b1b7589 */ /* 0x000e2800000e0000 */
[----:B------:R-:W-:Y:S04]  /*aae0*/  SHFL.IDX PT, R24, R24, R65, 0x1c1f ;  /* 0x001c1f4118187589 */ /* 0x000fe800000e0000 */
[----:B------:R-:W-:Y:S04]  /*aaf0*/  SHFL.IDX PT, R119, R168, R3, 0x1c1f ;  /* 0x001c1f03a8777589 */ /* 0x000fe800000e0000 */
[----:B------:R-:W-:Y:S04]  /*ab00*/  SHFL.IDX PT, R118, R170, R3, 0x1c1f ;  /* 0x001c1f03aa767589 */ /* 0x000fe800000e0000 */
[----:B------:R-:W-:Y:S04]  /*ab10*/  SHFL.IDX PT, R121, R166, R3, 0x1c1f ;  /* 0x001c1f03a6797589 */ /* 0x000fe800000e0000 */
[----:B------:R-:W-:Y:S01]  /*ab20*/  SHFL.IDX PT, R120, R120, R3, 0x1c1f ;  /* 0x001c1f0378787589 */ /* 0x000fe200000e0000 */
[----:B--2---:R-:W-:-:S03]  /*ab30*/  SEL R67, R23, R112, P0 ;  /* 0x0000007017437207 */ /* 0x004fc60000000000 */
        /* <DEDUP_REMOVED lines=25> */
[----:B------:R3:W-:Y:S01]  /*acd0*/  SHFL.IDX PT, R11, R92, R3, 0x1c1f ;  /* 0x001c1f035c0b7589 */ /* 0x0007e200000e0000 */
[----:B--2---:R-:W-:-:S03]  /*ace0*/  SEL R94, R98, R99, P0 ;  /* 0x00000063625e7207 */ /* 0x004fc60000000000 */
[----:B------:R-:W2:Y:S01]  /*acf0*/  SHFL.IDX PT, R40, R40, R65, 0x1c1f ;  /* 0x001c1f4128287589 */ /* 0x000ea200000e0000 */
[----:B------:R-:W-:Y:S02]  /*ad00*/  SEL R98, R99, R98, P0 ;  /* 0x0000006263627207 */ /* 0x000fe40000000000 */
[----:B------:R-:W-:Y:S01]  /*ad10*/  SEL R99, R64, R63, P0 ;  /* 0x0000003f40637207 */ /* 0x000fe20000000000 */
[----:B------:R-:W4:Y:S01]  /*ad20*/  SHFL.IDX PT, R16, R41, R65, 0x1c1f ;  /* 0x001c1f4129107589 */ /* 0x000f2200000e0000 */
[----:B------:R-:W-:Y:S02]  /*ad30*/  SEL R64, R22, R115, P0 ;  /* 0x0000007316407207 */ /* 0x000fe40000000000 */
[----:B---3--:R-:W-:Y:S01]  /*ad40*/  SEL R3, R72, R9, P0 ;  /* 0x0000000948037207 */ /* 0x008fe20000000000 */
[----:B------:R-:W3:Y:S01]  /*ad50*/  SHFL.IDX PT, R12, R49, R65, 0x1c1f ;  /* 0x001c1f41310c7589 */ /* 0x000ee200000e0000 */
[----:B------:R-:W-:Y:S02]  /*ad60*/  SEL R9, R9, R72, P0 ;  /* 0x0000004809097207 */ /* 0x000fe40000000000 */
[----:B------:R-:W-:Y:S01]  /*ad70*/  SEL R72, R74, R75, P0 ;  /* 0x0000004b4a487207 */ /* 0x000fe20000000000 */
[----:B------:R-:W5:Y:S01]  /*ad80*/  SHFL.IDX PT, R18, R53, R65, 0x1c1f ;  /* 0x001c1f4135127589 */ /* 0x000f6200000e0000 */
        /* <DEDUP_REMOVED lines=13> */
[----:B0-----:R-:W-:Y:S01]  /*ae60*/  SEL R63, R27, R116, P0 ;  /* 0x000000741b3f7207 */ /* 0x001fe20000000000 */
[----:B------:R-:W0:Y:S01]  /*ae70*/  SHFL.IDX PT, R33, R33, R65, 0x1c1f ;  /* 0x001c1f4121217589 */ /* 0x000e2200000e0000 */
[----:B------:R-:W1:Y:S01]  /*ae80*/  LDC R112, c[0x0][0xc50] ;  /* 0x00031400ff707b82 */ /* 0x000e620000000800 */
[----:B--2---:R-:W-:Y:S02]  /*ae90*/  SEL R21, R111, R40, P0 ;  /* 0x000000286f157207 */ /* 0x004fe40000000000 */
[----:B------:R2:W-:Y:S01]  /*aea0*/  SHFL.IDX PT, R123, R44, R65, 0x1c1f ;  /* 0x001c1f412c7b7589 */ /* 0x0005e200000e0000 */
[----:B------:R-:W-:-:S02]  /*aeb0*/  SEL R23, R40, R111, P0 ;  /* 0x0000006f28177207 */ /* 0x000fc40000000000 */
[----:B----4-:R-:W-:Y:S01]  /*aec0*/  SEL R40, R107, R16, P0 ;  /* 0x000000106b287207 */ /* 0x010fe20000000000 */
[----:B------:R-:W-:Y:S01]  /*aed0*/  SHFL.IDX PT, R35, R35, R65, 0x1c1f ;  /* 0x001c1f4123237589 */ /* 0x000fe200000e0000 */
[----:B---3--:R-:W-:Y:S02]  /*aee0*/  SEL R41, R105, R12, P0 ;  /* 0x0000000c69297207 */ /* 0x008fe40000000000 */
[----:B-----5:R-:W-:Y:S01]  /*aef0*/  SEL R17, R18, R103, P0 ;  /* 0x0000006712117207 */ /* 0x020fe20000000000 */
[----:B------:R3:W4:Y:S01]  /*af00*/  SHFL.IDX PT, R125, R45, R65, 0x1c1f ;  /* 0x001c1f412d7d7589 */ /* 0x00072200000e0000 */
[----:B------:R-:W-:Y:S02]  /*af10*/  IADD3 R111, RZ, -UR50, RZ ;  /* 0x80000032ff6f7c10 */ /* 0x000fe4000fffe0ff */
[----:B--2---:R-:W-:Y:S01]  /*af20*/  SEL R44, R16, R107, P0 ;  /* 0x0000006b102c7207 */ /* 0x004fe20000000000 */
[----:B------:R2:W-:Y:S01]  /*af30*/  SHFL.IDX PT, R124, R58, R65, 0x1c1f ;  /* 0x001c1f413a7c7589 */ /* 0x0005e200000e0000 */
[----:B------:R-:W5:Y:S03]  /*af40*/  @P2 LDC R107, c[0x0][0xbec] ;  /* 0x0002fb00ff6b2b82 */ /* 0x000f660000000800 */
[----:B------:R2:W5:Y:S01]  /*af50*/  SHFL.IDX PT, R126, R56, R65, 0x1c1f ;  /* 0x001c1f41387e7589 */ /* 0x00056200000e0000 */
[----:B---3--:R-:W-:-:S03]  /*af60*/  SEL R45, R12, R105, P0 ;  /* 0x000000690c2d7207 */ /* 0x008fc60000000000 */
[----:B------:R3:W-:Y:S01]  /*af70*/  SHFL.IDX PT, R128, R60, R65, 0x1c1f ;  /* 0x001c1f413c807589 */ /* 0x0007e200000e0000 */
[----:B0-----:R-:W-:Y:S02]  /*af80*/  SEL R20, R122, R33, P0 ;  /* 0x000000217a147207 */ /* 0x001fe40000000000 */
[----:B--2---:R-:W-:Y:S01]  /*af90*/  SEL R58, R119, R26, P0 ;  /* 0x0000001a773a7207 */ /* 0x004fe20000000000 */
[----:B------:R0:W2:Y:S01]  /*afa0*/  SHFL.IDX PT, R127, R57, R65, 0x1c1f ;  /* 0x001c1f41397f7589 */ /* 0x0000a200000e0000 */
[----:B------:R-:W-:Y:S02]  /*afb0*/  SEL R22, R33, R122, P0 ;  /* 0x0000007a21167207 */ /* 0x000fe40000000000 */
[----:B------:R-:W-:Y:S01]  /*afc0*/  SEL R56, R26, R119, P0 ;  /* 0x000000771a387207 */ /* 0x000fe20000000000 */
[----:B------:R-:W-:Y:S01]  /*afd0*/  SHFL.IDX PT, R106, R106, R65, 0x1c1f ;  /* 0x001c1f416a6a7589 */ /* 0x000fe200000e0000 */
[----:B------:R-:W-:Y:S01]  /*afe0*/  SEL R26, R121, R30, P0 ;  /* 0x0000001e791a7207 */ /* 0x000fe20000000000 */
[----:B-1----:R-:W-:Y:S01]  /*aff0*/  IMAD R119, R112, R111, UR4 ;  /* 0x0000000470777e24 */ /* 0x002fe2000f8e026f */
[----:B---3--:R-:W-:Y:S01]  /*b000*/  SEL R60, R117, R24, P0 ;  /* 0x00000018753c7207 */ /* 0x008fe20000000000 */
[----:B------:R1:W-:Y:S01]  /*b010*/  SHFL.IDX PT, R109, R59, R65, 0x1c1f ;  /* 0x001c1f413b6d7589 */ /* 0x0003e200000e0000 */
[----:B----4-:R-:W-:Y:S01]  /*b020*/  SEL R12, R104, R125, P0 ;  /* 0x0000007d680c7207 */ /* 0x010fe20000000000 */
[----:B------:R-:W-:Y:S01]  /*b030*/  ULDC.64 UR4, c[0x0][0xbe0] ;  /* 0x0002f80000047ab9 */ /* 0x000fe20000000a00 */
[----:B------:R-:W-:Y:S01]  /*b040*/  SEL R16, R125, R104, P0 ;  /* 0x000000687d107207 */ /* 0x000fe20000000000 */
[----:B------:R-:W-:Y:S01]  /*b050*/  SHFL.IDX PT, R52, R52, R65, 0x1c1f ;  /* 0x001c1f4134347589 */ /* 0x000fe200000e0000 */
[----:B------:R-:W-:-:S02]  /*b060*/  SEL R32, R110, R35, P0 ;  /* 0x000000236e207207 */ /* 0x000fc40000000000 */
[----:B------:R-:W-:Y:S01]  /*b070*/  SEL R34, R35, R110, P0 ;  /* 0x0000006e23227207 */ /* 0x000fe20000000000 */
[----:B------:R3:W4:Y:S01]  /*b080*/  SHFL.IDX PT, R49, R61, R65, 0x1c1f ;  /* 0x001c1f413d317589 */ /* 0x00072200000e0000 */
[----:B0-----:R-:W-:Y:S01]  /*b090*/  SEL R57, R13, R118, P0 ;  /* 0x000000760d397207 */ /* 0x001fe20000000000 */
[----:B------:R-:W0:Y:S01]  /*b0a0*/  @P2 LDC R110, c[0x0][0xbf0] ;  /* 0x0002fc00ff6e2b82 */ /* 0x000e220000000800 */
[----:B-1----:R-:W-:Y:S01]  /*b0b0*/  SEL R59, R118, R13, P0 ;  /* 0x0000000d763b7207 */ /* 0x002fe20000000000 */
[----:B------:R-:W-:Y:S01]  /*b0c0*/  SHFL.IDX PT, R102, R102, R65, 0x1c1f ;  /* 0x001c1f4166667589 */ /* 0x000fe200000e0000 */
[----:B------:R-:W-:Y:S01]  /*b0d0*/  SEL R13, R103, R18, P0 ;  /* 0x00000012670d7207 */ /* 0x000fe20000000000 */
[----:B-----5:R-:W-:Y:S01]  /*b0e0*/  @P2 IMAD.HI.U32 R103, R48, R107, RZ ;  /* 0x0000006b30672227 */ /* 0x020fe200078e00ff */
[----:B------:R-:W-:Y:S01]  /*b0f0*/  SEL R18, R101, R126, P0 ;  /* 0x0000007e65127207 */ /* 0x000fe20000000000 */
[----:B------:R1:W5:Y:S01]  /*b100*/  SHFL.IDX PT, R53, R62, R65, 0x1c1f ;  /* 0x001c1f413e357589 */ /* 0x00036200000e0000 */
[----:B------:R-:W-:-:S02]  /*b110*/  SEL R33, R108, R123, P0 ;  /* 0x0000007b6c217207 */ /* 0x000fc40000000000 */
[----:B---3--:R-:W-:Y:S01]  /*b120*/  SEL R61, R116, R27, P0 ;  /* 0x0000001b743d7207 */ /* 0x008fe20000000000 */
[----:B------:R-:W-:Y:S01]  /*b130*/  SHFL.IDX PT, R84, R84, R65, 0x1c1f ;  /* 0x001c1f4154547589 */ /* 0x000fe200000e0000 */
[----:B------:R-:W-:Y:S02]  /*b140*/  SEL R35, R123, R108, P0 ;  /* 0x0000006c7b237207 */ /* 0x000fe40000000000 */
[----:B------:R-:W-:Y:S01]  /*b150*/  SEL R27, R120, R19, P0 ;  /* 0x00000013781b7207 */ /* 0x000fe20000000000 */
[----:B------:R-:W-:Y:S01]  /*b160*/  SHFL.IDX PT, R97, R97, R65, 0x1c1f ;  /* 0x001c1f4161617589 */ /* 0x000fe200000e0000 */
[----:B-1----:R-:W-:-:S03]  /*b170*/  SEL R62, R24, R117, P0 ;  /* 0x00000075183e7207 */ /* 0x002fc60000000000 */
[----:B------:R-:W-:Y:S01]  /*b180*/  SHFL.IDX PT, R80, R80, R65, 0x1c1f ;  /* 0x001c1f4150507589 */ /* 0x000fe200000e0000 */
[----:B------:R-:W1:Y:S01]  /*b190*/  LDC.64 R116, c[0x0][0xb40] ;  /* 0x0002d000ff747b82 */ /* 0x000e620000000a00 */
[----:B------:R-:W-:Y:S02]  /*b1a0*/  SEL R24, R30, R121, P0 ;  /* 0x000000791e187207 */ /* 0x000fe40000000000 */
[----:B------:R-:W-:Y:S01]  /*b1b0*/  SHFL.IDX PT, R91, R91, R65, 0x1c1f ;  /* 0x001c1f415b5b7589 */ /* 0x000fe200000e0000 */
[----:B------:R-:W-:-:S03]  /*b1c0*/  SEL R30, R126, R101, P0 ;  /* 0x000000657e1e7207 */ /* 0x000fc60000000000 */
[----:B------:R-:W-:Y:S01]  /*b1d0*/  SHFL.IDX PT, R85, R85, R65, 0x1c1f ;  /* 0x001c1f4155557589 */ /* 0x000fe200000e0000 */
[----:B------:R-:W3:Y:S03]  /*b1e0*/  @P2 LDC R121, c[0x0][0xbec] ;  /* 0x0002fb00ff792b82 */ /* 0x000ee60000000800 */
[----:B------:R-:W-:Y:S04]  /*b1f0*/  SHFL.IDX PT, R90, R90, R65, 0x1c1f ;  /* 0x001c1f415a5a7589 */ /* 0x000fe800000e0000 */
[----:B------:R-:W-:Y:S04]  /*b200*/  SHFL.IDX PT, R81, R81, R65, 0x1c1f ;  /* 0x001c1f4151517589 */ /* 0x000fe800000e0000 */
[----:B------:R-:W-:Y:S04]  /*b210*/  SHFL.IDX PT, R82, R82, R65, 0x1c1f ;  /* 0x001c1f4152527589 */ /* 0x000fe800000e0000 */
[----:B------:R-:W-:Y:S01]  /*b220*/  SHFL.IDX PT, R79, R79, R65, 0x1c1f ;  /* 0x001c1f414f4f7589 */ /* 0x000fe200000e0000 */
[----:B-1----:R-:W-:-:S02]  /*b230*/  IMAD R108, R116, UR37, RZ ;  /* 0x00000025746c7c24 */ /* 0x002fc4000f8e02ff */
[----:B------:R-:W-:Y:S01]  /*b240*/  IMAD.WIDE.U32 R4, R116, UR48, R4 ;  /* 0x0000003074047c25 */ /* 0x000fe2000f8e0004 */
[----:B------:R-:W-:Y:S03]  /*b250*/  SHFL.IDX PT, R83, R83, R65, 0x1c1f ;  /* 0x001c1f4153537589 */ /* 0x000fe600000e0000 */
[----:B------:R-:W-:Y:S01]  /*b260*/  IMAD R111, R117, UR48, R108 ;  /* 0x00000030756f7c24 */ /* 0x000fe2000f8e026c */
[----:B------:R1:W-:Y:S01]  /*b270*/  SHFL.IDX PT, R78, R78, R65, 0x1c1f ;  /* 0x001c1f414e4e7589 */ /* 0x0003e200000e0000 */
[----:B------:R-:W-:Y:S01]  /*b280*/  SHF.R.S32.HI R108, RZ, 0x1f, R119 ;  /* 0x0000001fff6c7819 */ /* 0x000fe20000011477 */
[----:B---3--:R-:W-:-:S04]  /*b290*/  @P2 IMAD.HI.U32 R121, R48, R121, RZ ;  /* 0x0000007930792227 */ /* 0x008fc800078e00ff */
[----:B------:R-:W-:Y:S02]  /*b2a0*/  IMAD.IADD R111, R5, 0x1, R111 ;  /* 0x00000001056f7824 */ /* 0x000fe400078e026f */
[C---:B------:R-:W-:Y:S01]  /*b2b0*/  IMAD R5, R108.reuse, UR4, RZ ;  /* 0x000000046c057c24 */ /* 0x040fe2000f8e02ff */
[----:B-1----:R-:W-:Y:S01]  /*b2c0*/  SEL R65, R25, R114, P0 ;  /* 0x0000007219417207 */ /* 0x002fe20000000000 */
[----:B------:R-:W-:Y:S01]  /*b2d0*/  IMAD R108, R108, UR6, RZ ;  /* 0x000000066c6c7c24 */ /* 0x000fe2000f8e02ff */
[----:B------:R-:W1:Y:S01]  /*b2e0*/  LDC.64 R114, c[0x0][0xbd8] ;  /* 0x0002f600ff727b82 */ /* 0x000e620000000a00 */
[----:B------:R-:W-:Y:S01]  /*b2f0*/  IMAD R107, R119, UR5, R5 ;  /* 0x00000005776b7c24 */ /* 0x000fe2000f8e0205 */
[----:B------:R-:W-:Y:S02]  /*b300*/  SEL R25, R19, R120, P0 ;  /* 0x0000007813197207 */ /* 0x000fe40000000000 */
[----:B------:R-:W-:Y:S02]  /*b310*/  SEL R19, R31, R124, P0 ;  /* 0x0000007c1f137207 */ /* 0x000fe40000000000 */
[----:B------:R-:W-:Y:S01]  /*b320*/  SEL R31, R124, R31, P0 ;  /* 0x0000001f7c1f7207 */ /* 0x000fe20000000000 */
[----:B-1----:R-:W-:-:S04]  /*b330*/  IMAD R104, R114, UR37, RZ ;  /* 0x0000002572687c24 */ /* 0x002fc8000f8e02ff */
[----:B------:R-:W-:Y:S02]  /*b340*/  IMAD R101, R115, UR48, R104 ;  /* 0x0000003073657c24 */ /* 0x000fe4000f8e0268 */
[----:B------:R-:W-:Y:S01]  /*b350*/  IMAD.WIDE.U32 R104, R114, UR48, R6 ;  /* 0x0000003072687c25 */ /* 0x000fe2000f8e0006 */
[----:B--2---:R-:W-:Y:S01]  /*b360*/  SEL R6, R42, R127, P0 ;  /* 0x0000007f2a067207 */ /* 0x004fe20000000000 */
[----:B------:R-:W1:Y:S01]  /*b370*/  @P2 LDC R114, c[0x0][0xbf0] ;  /* 0x0002fc00ff722b82 */ /* 0x000e620000000800 */
[----:B------:R-:W-:Y:S01]  /*b380*/  SEL R7, R43, R128, P0 ;  /* 0x000000802b077207 */ /* 0x000fe20000000000 */
[----:B------:R-:W-:Y:S01]  /*b390*/  IMAD.IADD R105, R105, 0x1, R101 ;  /* 0x0000000169697824 */ /* 0x000fe200078e0265 */
[----:B------:R-:W-:Y:S01]  /*b3a0*/  SEL R42, R127, R42, P0 ;  /* 0x0000002a7f2a7207 */ /* 0x000fe20000000000 */
[----:B------:R-:W-:Y:S01]  /*b3b0*/  IMAD.MOV.U32 R101, RZ, RZ, R48 ;  /* 0x000000ffff657224 */ /* 0x000fe200078e0030 */
[----:B0-----:R-:W-:Y:S01]  /*b3c0*/  @P2 SHF.R.U32.HI R101, RZ, R110, R103 ;  /* 0x0000006eff652219 */ /* 0x001fe20000011667 */
[----:B------:R-:W-:Y:S01]  /*b3d0*/  IMAD.MOV.U32 R110, RZ, RZ, R4 ;  /* 0x000000ffff6e7224 */ /* 0x000fe200078e0004 */
[----:B------:R-:W-:Y:S01]  /*b3e0*/  SEL R43, R128, R43, P0 ;  /* 0x0000002b802b7207 */ /* 0x000fe20000000000 */
[----:B------:R-:W-:Y:S01]  /*b3f0*/  IMAD.WIDE.U32 R4, R119, UR4, R104 ;  /* 0x0000000477047c25 */ /* 0x000fe2000f8e0068 */
[----:B------:R-:W-:Y:S01]  /*b400*/  SHF.R.S32.HI R105, RZ, 0x1f, R101 ;  /* 0x0000001fff697819 */ /* 0x000fe20000011465 */
[----:B------:R-:W-:-:S02]  /*b410*/  ULDC.64 UR4, c[0x0][0xb30] ;  /* 0x0002cc0000047ab9 */ /* 0x000fc40000000a00 */
[----:B------:R-:W-:Y:S02]  /*b420*/  IMAD.MOV.U32 R103, RZ, RZ, R48 ;  /* 0x000000ffff677224 */ /* 0x000fe400078e0030 */
[C---:B------:R-:W-:Y:S02]  /*b430*/  IMAD R115, R119.reuse, UR7, R108 ;  /* 0x0000000777737c24 */ /* 0x040fe4000f8e026c */
[----:B------:R-:W-:Y:S01]  /*b440*/  IMAD.WIDE.U32 R110, R119, UR6, R110 ;  /* 0x00000006776e7c25 */ /* 0x000fe2000f8e006e */
[----:B------:R-:W-:-:S03]  /*b450*/  ULDC.64 UR6, c[0x0][0xbc8] ;  /* 0x0002f20000067ab9 */ /* 0x000fc60000000a00 */
[----:B------:R-:W-:Y:S01]  /*b460*/  IMAD.IADD R111, R111, 0x1, R115 ;  /* 0x000000016f6f7824 */ /* 0x000fe200078e0273 */
[----:B-1----:R-:W-:Y:S02]  /*b470*/  @P2 SHF.R.U32.HI R103, RZ, R114, R121 ;  /* 0x00000072ff672219 */ /* 0x002fe40000011679 */
[----:B------:R-:W-:Y:S01]  /*b480*/  IADD3 R104, P2, R101, R4, RZ ;  /* 0x0000000465687210 */ /* 0x000fe20007f5e0ff */
[----:B------:R-:W-:Y:S01]  /*b490*/  IMAD.MOV R101, RZ, RZ, -R101 ;  /* 0x000000ffff657224 */ /* 0x000fe200078e0a65 */
[--C-:B------:R-:W-:Y:S01]  /*b4a0*/  SHF.R.S32.HI R4, RZ, 0x1f, R103.reuse ;  /* 0x0000001fff047819 */ /* 0x100fe20000011467 */
[----:B------:R-:W-:Y:S01]  /*b4b0*/  IMAD.MOV R108, RZ, RZ, -R103 ;  /* 0x000000ffff6c7224 */ /* 0x000fe200078e0a67 */
[----:B------:R-:W-:Y:S01]  /*b4c0*/  IADD3.X R105, R105, R5, R107, P2, !PT ;  /* 0x0000000569697210 */ /* 0x000fe200017fe46b */
[----:B------:R-:W-:Y:S02]  /*b4d0*/  IMAD R101, R113, R101, R48 ;  /* 0x0000006571657224 */ /* 0x000fe400078e0230 */
[----:B------:R-:W-:-:S02]  /*b4e0*/  IMAD R4, R4, UR4, RZ ;  /* 0x0000000404047c24 */ /* 0x000fc4000f8e02ff */
[----:B------:R-:W-:Y:S01]  /*b4f0*/  IMAD R107, R113, R108, R48 ;  /* 0x0000006c716b7224 */ /* 0x000fe200078e0230 */
[----:B------:R-:W-:Y:S01]  /*b500*/  SHF.R.S32.HI R48, RZ, 0x1f, R101 ;  /* 0x0000001fff307819 */ /* 0x000fe20000011465 */
[C---:B------:R-:W-:Y:S01]  /*b510*/  IMAD R115, R103.reuse, UR5, R4 ;  /* 0x0000000567737c24 */ /* 0x040fe2000f8e0204 */
[----:B------:R-:W0:Y:S01]  /*b520*/  S2UR UR5, SR_CgaCtaId ;  /* 0x00000000000579c3 */ /* 0x000e220000008800 */
[----:B------:R-:W-:Y:S01]  /*b530*/  IMAD.WIDE.U32 R4, R103, UR4, R110 ;  /* 0x0000000467047c25 */ /* 0x000fe2000f8e006e */
[----:B------:R-:W-:Y:S01]  /*b540*/  SHF.R.S32.HI R103, RZ, 0x1f, R107 ;  /* 0x0000001fff677819 */ /* 0x000fe2000001146b */
[----:B------:R-:W-:Y:S02]  /*b550*/  UMOV UR4, 0x400 ;  /* 0x0000040000047882 */ /* 0x000fe40000000000 */
[----:B------:R-:W-:Y:S02]  /*b560*/  IMAD R48, R48, UR6, RZ ;  /* 0x0000000630307c24 */ /* 0x000fe4000f8e02ff */
[----:B------:R-:W-:-:S02]  /*b570*/  IMAD R108, R103, UR8, RZ ;  /* 0x00000008676c7c24 */ /* 0x000fc4000f8e02ff */
[----:B------:R-:W-:Y:S02]  /*b580*/  IMAD.IADD R5, R5, 0x1, R115 ;  /* 0x0000000105057824 */ /* 0x000fe400078e0273 */
[C---:B------:R-:W-:Y:S01]  /*b590*/  IMAD R103, R101.reuse, UR7, R48 ;  /* 0x0000000765677c24 */ /* 0x040fe2000f8e0230 */
[----:B----4-:R-:W-:Y:S01]  /*b5a0*/  SEL R48, R50, R49, P0 ;  /* 0x0000003132307207 */ /* 0x010fe20000000000 */
[----:B------:R-:W-:Y:S01]  /*b5b0*/  IMAD.WIDE.U32 R104, R101, UR6, R104 ;  /* 0x0000000665687c25 */ /* 0x000fe2000f8e0068 */
[----:B------:R-:W-:Y:S01]  /*b5c0*/  ULDC.64 UR6, c[0x0][0xba8] ;  /* 0x0002ea0000067ab9 */ /* 0x000fe20000000a00 */
[----:B------:R-:W-:Y:S02]  /*b5d0*/  SEL R50, R49, R50, P0 ;  /* 0x0000003231327207 */ /* 0x000fe40000000000 */
[----:B------:R-:W-:Y:S01]  /*b5e0*/  IMAD.WIDE.U32 R110, R107, UR8, R4 ;  /* 0x000000086b6e7c25 */ /* 0x000fe2000f8e0004 */
[----:B------:R-:W-:Y:S01]  /*b5f0*/  LEA R112, P2, R104, UR6, 0x2 ;  /* 0x0000000668707c11 */ /* 0x000fe2000f8410ff */
[----:B------:R-:W-:Y:S01]  /*b600*/  ULDC UR6, c[0x0][0xa88] ;  /* 0x0002a20000067ab9 */ /* 0x000fe20000000800 */
[----:B------:R-:W-:Y:S01]  /*b610*/  IADD3 R5, R105, R103, RZ ;  /* 0x0000006769057210 */ /* 0x000fe20007ffe0ff */
[----:B------:R-:W-:Y:S01]  /*b620*/  IMAD R101, R107, UR9, R108 ;  /* 0x000000096b657c24 */ /* 0x000fe2000f8e026c */
[----:B------:R-:W-:Y:S01]  /*b630*/  ULDC.64 UR8, c[0x0][0xb00] ;  /* 0x0002c00000087ab9 */ /* 0x000fe20000000a00 */
[----:B------:R-:W-:Y:S01]  /*b640*/  SEL R4, R46, R109, P0 ;  /* 0x0000006d2e047207 */ /* 0x000fe20000000000 */
[----:B------:R-:W-:Y:S01]  /*b650*/  SHFL.IDX PT, R108, R112, RZ, 0x1c1f ;  /* 0x001c1fff706c7589 */ /* 0x000fe200000e0000 */
[----:B------:R-:W-:Y:S01]  /*b660*/  IMAD.IADD R107, R111, 0x1, R101 ;  /* 0x000000016f6b7824 */ /* 0x000fe200078e0265 */
[----:B------:R-:W-:Y:S01]  /*b670*/  LEA.HI.X R114, R104, UR7, R5, 0x2, P2 ;  /* 0x0000000768727c11 */ /* 0x000fe200090f1405 */
[----:B0-----:R-:W-:Y:S01]  /*b680*/  ULEA UR4, UR5, UR4, 0x18 ;  /* 0x0000000405047291 */ /* 0x001fe2000f8ec03f */
[C---:B------:R-:W-:Y:S01]  /*b690*/  LEA R103, P3, R110.reuse, UR8, 0x2 ;  /* 0x000000086e677c11 */ /* 0x040fe2000f8610ff */
[----:B------:R-:W-:Y:S01]  /*b6a0*/  IMAD R101, R113, UR6, RZ ;  /* 0x0000000671657c24 */ /* 0x000fe2000f8e02ff */
[----:B------:R-:W-:Y:S01]  /*b6b0*/  SEL R46, R109, R46, P0 ;  /* 0x0000002e6d2e7207 */ /* 0x000fe20000000000 */
[----:B------:R-:W-:Y:S01]  /*b6c0*/  SHFL.IDX PT, R111, R114, 0x1, 0x1c1f ;  /* 0x003c1f00726f7f89 */ /* 0x000fe200000e0000 */
[----:B------:R-:W-:Y:S01]  /*b6d0*/  LEA.HI.X R107, R110, UR9, R107, 0x2, P3 ;  /* 0x000000096e6b7c11 */ /* 0x000fe200098f146b */
[----:B------:R-:W-:Y:S01]  /*b6e0*/  UIADD3 UR4, UR4, 0x33420, URZ ;  /* 0x0003342004047890 */ /* 0x000fe2000fffe03f */
[----:B------:R-:W-:Y:S01]  /*b6f0*/  SEL R5, R47, R106, P0 ;  /* 0x0000006a2f057207 */ /* 0x000fe20000000000 */
[----:B------:R-:W0:Y:S01]  /*b700*/  SHFL.IDX PT, R109, R114, RZ, 0x1c1f ;  /* 0x001c1fff726d7589 */ /* 0x000e2200000e0000 */
[----:B------:R-:W-:Y:S01]  /*b710*/  SEL R47, R106, R47, P0 ;  /* 0x0000002f6a2f7207 */ /* 0x000fe20000000000 */
[C---:B------:R-:W-:Y:S01]  /*b720*/  VIADD R106, R100.reuse, 0x8 ;  /* 0x00000008646a7836 */ /* 0x040fe20000000000 */
[CC--:B------:R-:W-:Y:S01]  /*b730*/  ISETP.GE.OR P2, PT, R100.reuse, R101.reuse, P1 ;  /* 0x000000656400720c */ /* 0x0c0fe20000f46670 */
[----:B------:R-:W1:Y:S01]  /*b740*/  SHFL.IDX PT, R110, R112, 0x1, 0x1c1f ;  /* 0x003c1f00706e7f89 */ /* 0x000e6200000e0000 */
[----:B------:R-:W-:Y:S01]  /*b750*/  UPRMT UR4, URZ, 0x654, UR4 ;  /* 0x000006543f047896 */ /* 0x000fe20008000004 */
[----:B------:R-:W-:-:S02]  /*b760*/  ISETP.GE.AND P3, PT, R100, R101, PT ;  /* 0x000000656400720c */ /* 0x000fc40003f66270 */
[----:B------:R-:W-:Y:S01]  /*b770*/  ISETP.GE.OR P1, PT, R106, R101, P1 ;  /* 0x000000656a00720c */ /* 0x000fe20000f26670 */
[----:B------:R2:W3:Y:S01]  /*b780*/  SHFL.IDX PT, R104, R103, RZ, 0x1c1f ;  /* 0x001c1fff67687589 */ /* 0x0004e200000e0000 */
[----:B------:R-:W-:Y:S02]  /*b790*/  SEL R49, R51, R52, P0 ;  /* 0x0000003433317207 */ /* 0x000fe40000000000 */
[----:B------:R-:W-:Y:S01]  /*b7a0*/  SEL R51, R52, R51, P0 ;  /* 0x0000003334337207 */ /* 0x000fe20000000000 */
[----:B------:R2:W4:Y:S01]  /*b7b0*/  SHFL.IDX PT, R105, R107, RZ, 0x1c1f ;  /* 0x001c1fff6b697589 */ /* 0x00052200000e0000 */
[----:B------:R-:W-:Y:S01]  /*b7c0*/  SYNCS.ARRIVE.TRANS64.RED.A1T0 RZ, [UR4], RZ ;  /* 0x000000ffffff79a7 */ /* 0x000fe20008100404 */
[----:B-----5:R-:W-:Y:S02]  /*b7d0*/  SEL R52, R54, R53, P0 ;  /* 0x0000003536347207 */ /* 0x020fe40000000000 */
[----:B------:R-:W-:Y:S02]  /*b7e0*/  SEL R54, R53, R54, P0 ;  /* 0x0000003635367207 */ /* 0x000fe40000000000 */
[----:B------:R-:W-:-:S02]  /*b7f0*/  SEL R53, R55, R102, P0 ;  /* 0x0000006637357207 */ /* 0x000fc40000000000 */
[----:B------:R-:W-:Y:S01]  /*b800*/  SEL R55, R102, R55, P0 ;  /* 0x0000003766377207 */ /* 0x000fe20000000000 */
[----:B0-----:R2:W-:Y:S04]  /*b810*/  @!P2 ST.E desc[UR54][R108.64], R2 ;  /* 0x000000026c00a985 */ /* 0x0015e8000c101936 */
[----:B-1----:R2:W-:Y:S01]  /*b820*/  @!P1 ST.E desc[UR54][R110.64], R0 ;  /* 0x000000006e009985 */ /* 0x0025e2000c101936 */
[----:B------:R-:W-:Y:S05]  /*b830*/  @P3 BRA `(.L_x_3889) ;  /* 0x0000000800383947 */ /* 0x000fea0003800000 */
[C---:B--2---:R-:W-:Y:S01]  /*b840*/  VIADD R0, R96.reuse, 0x8 ;  /* 0x0000000860007836 */ /* 0x044fe20000000000 */
[----:B------:R-:W-:Y:S01]  /*b850*/  ULDC UR4, c[0x0][0xac8] ;  /* 0x0002b20000047ab9 */ /* 0x000fe20000000800 */
[C---:B------:R-:W-:Y:S01]  /*b860*/  VIADD R100, R96.reuse, 0x10 ;  /* 0x0000001060647836 */ /* 0x040fe20000000000 */
[C---:B------:R-:W-:Y:S01]  /*b870*/  ISETP.GE.AND P4, PT, R96.reuse, UR4, PT ;  /* 0x0000000460007c0c */ /* 0x040fe2000bf86270 */
[----:B------:R-:W-:Y:S01]  /*b880*/  VIADD R102, R96, 0x18 ;  /* 0x0000001860667836 */ /* 0x000fe20000000000 */
[----:B------:R-:W-:Y:S01]  /*b890*/  ISETP.GE.AND P5, PT, R0, UR4, PT ;  /* 0x0000000400007c0c */ /* 0x000fe2000bfa6270 */
[----:B------:R-:W-:Y:S01]  /*b8a0*/  VIADD R112, R96, 0x20 ;  /* 0x0000002060707836 */ /* 0x000fe20000000000 */
[----:B------:R-:W-:Y:S01]  /*b8b0*/  ISETP.GE.AND P3, PT, R100, UR4, PT ;  /* 0x0000000464007c0c */ /* 0x000fe2000bf66270 */
[----:B------:R-:W-:Y:S01]  /*b8c0*/  VIADD R114, R96, 0x30 ;  /* 0x0000003060727836 */ /* 0x000fe20000000000 */
[----:B------:R-:W-:Y:S02]  /*b8d0*/  ISETP.GE.AND P1, PT, R102, UR4, PT ;  /* 0x0000000466007c0c */ /* 0x000fe4000bf26270 */
[----:B------:R-:W-:-:S05]  /*b8e0*/  ISETP.GE.AND P2, PT, R112, UR4, PT ;  /* 0x0000000470007c0c */ /* 0x000fca000bf46270 */
[--C-:B---34-:R-:W-:Y:S02]  /*b8f0*/  @!P4 IMAD.WIDE R108, R96, 0x4, R104.reuse ;  /* 0x00000004606cc825 */ /* 0x118fe400078e0268 */
[----:B------:R-:W-:Y:S02]  /*b900*/  @!P5 LEA.HI R0, R0, R0, RZ, 0x1 ;  /* 0x000000000000d211 */ /* 0x000fe400078f08ff */
[----:B------:R-:W-:Y:S01]  /*b910*/  @!P3 LEA.HI R100, R100, R100, RZ, 0x1 ;  /* 0x000000646464b211 */ /* 0x000fe200078f08ff */
[----:B------:R0:W-:Y:S01]  /*b920*/  @!P4 ST.E.64 desc[UR54][R108.64], R94 ;  /* 0x0000005e6c00c985 */ /* 0x0001e2000c101b36 */
[----:B------:R-:W-:Y:S01]  /*b930*/  @!P5 LOP3.LUT R111, R0, 0xfffffffe, RZ, 0xc0, !PT ;  /* 0xfffffffe006fd812 */ /* 0x000fe200078ec0ff */
[----:B------:R-:W-:Y:S01]  /*b940*/  VIADD R0, R96, 0x28 ;  /* 0x0000002860007836 */ /* 0x000fe20000000000 */
[----:B------:R-:W-:Y:S02]  /*b950*/  @!P3 LOP3.LUT R113, R100, 0xfffffffe, RZ, 0xc0, !PT ;  /* 0xfffffffe6471b812 */ /* 0x000fe400078ec0ff */
[----:B------:R-:W-:Y:S01]  /*b960*/  @!P1 LEA.HI R102, R102, R102, RZ, 0x1 ;  /* 0x0000006666669211 */ /* 0x000fe200078f08ff */
[----:B------:R-:W-:Y:S01]  /*b970*/  @!P5 IMAD.WIDE R110, R111, 0x4, R104 ;  /* 0x000000046f6ed825 */ /* 0x000fe200078e0268 */
[----:B------:R-:W-:-:S02]  /*b980*/  ISETP.GE.AND P4, PT, R0, UR4, PT ;  /* 0x0000000400007c0c */ /* 0x000fc4000bf86270 */
[----:B------:R-:W-:Y:S02]  /*b990*/  IADD3 R100, R96, 0x38, RZ ;  /* 0x0000003860647810 */ /* 0x000fe40007ffe0ff */
[----:B------:R1:W-:Y:S01]  /*b9a0*/  @!P5 ST.E.64 desc[UR54][R110.64], R98 ;  /* 0x000000626e00d985 */ /* 0x0003e2000c101b36 */
[----:B------:R-:W-:Y:S02]  /*b9b0*/  ISETP.GE.AND P5, PT, R114, UR4, PT ;  /* 0x0000000472007c0c */ /* 0x000fe4000bfa6270 */
[----:B------:R-:W-:Y:S01]  /*b9c0*/  @!P2 LEA.HI R112, R112, R112, RZ, 0x1 ;  /* 0x000000707070a211 */ /* 0x000fe200078f08ff */
[----:B0-----:R-:W-:Y:S01]  /*b9d0*/  @!P3 IMAD.WIDE R94, R113, 0x4, R104 ;  /* 0x00000004715eb825 */ /* 0x001fe200078e0268 */
[----:B------:R-:W-:Y:S02]  /*b9e0*/  @!P1 LOP3.LUT R115, R102, 0xfffffffe, RZ, 0xc0, !PT ;  /* 0xfffffffe66739812 */ /* 0x000fe400078ec0ff */
[----:B------:R-:W-:Y:S01]  /*b9f0*/  ISETP.GE.AND P6, PT, R100, UR4, PT ;  /* 0x0000000464007c0c */ /* 0x000fe2000bfc6270 */
[----:B------:R-:W-:Y:S01]  /*ba00*/  VIADD R102, R96, 0x40 ;  /* 0x0000004060667836 */ /* 0x000fe20000000000 */
[----:B------:R-:W-:Y:S01]  /*ba10*/  @!P4 LEA.HI R0, R0, R0, RZ, 0x1 ;  /* 0x000000000000c211 */ /* 0x000fe200078f08ff */
[----:B------:R0:W-:Y:S01]  /*ba20*/  @!P3 ST.E.64 desc[UR54][R94.64], R92 ;  /* 0x0000005c5e00b985 */ /* 0x0001e2000c101b36 */
[----:B------:R-:W-:-:S02]  /*ba30*/  @!P2 LOP3.LUT R109, R112, 0xfffffffe, RZ, 0xc0, !PT ;  /* 0xfffffffe706da812 */ /* 0x000fc400078ec0ff */
[----:B------:R-:W-:Y:S01]  /*ba40*/  ISETP.GE.AND P3, PT, R102, UR4, PT ;  /* 0x0000000466007c0c */ /* 0x000fe2000bf66270 */
[--C-:B-1----:R-:W-:Y:S01]  /*ba50*/  @!P1 IMAD.WIDE R98, R115, 0x4, R104.reuse ;  /* 0x0000000473629825 */ /* 0x102fe200078e0268 */
[----:B------:R-:W-:Y:S02]  /*ba60*/  @!P4 LOP3.LUT R111, R0, 0xfffffffe, RZ, 0xc0, !PT ;  /* 0xfffffffe006fc812 */ /* 0x000fe400078ec0ff */
[----:B------:R-:W-:Y:S01]  /*ba70*/  @!P5 LEA.HI R114, R114, R114, RZ, 0x1 ;  /* 0x000000727272d211 */ /* 0x000fe200078f08ff */
[----:B------:R-:W-:Y:S01]  /*ba80*/  VIADD R110, R96, 0x48 ;  /* 0x00000048606e7836 */ /* 0x000fe20000000000 */
[----:B------:R1:W-:Y:S01]  /*ba90*/  @!P1 ST.E.64 desc[UR54][R98.64], R86 ;  /* 0x0000005662009985 */ /* 0x0003e2000c101b36 */
[----:B------:R-:W-:Y:S01]  /*baa0*/  @!P2 IMAD.WIDE R108, R109, 0x4, R104 ;  /* 0x000000046d6ca825 */ /* 0x000fe200078e0268 */
[----:B------:R-:W-:Y:S02]  /*bab0*/  @!P6 LEA.HI R100, R100, R100, RZ, 0x1 ;  /* 0x000000646464e211 */ /* 0x000fe400078f08ff */
[----:B------:R-:W-:Y:S01]  /*bac0*/  ISETP.GE.AND P1, PT, R110, UR4, PT ;  /* 0x000000046e007c0c */ /* 0x000fe2000bf26270 */
[----:B------:R-:W-:Y:S01]  /*bad0*/  VIADD R0, R96, 0x50 ;  /* 0x0000005060007836 */ /* 0x000fe20000000000 */
[----:B------:R2:W-:Y:S01]  /*bae0*/  @!P2 ST.E.64 desc[UR54][R108.64], R88 ;  /* 0x000000586c00a985 */ /* 0x0005e2000c101b36 */
[----:B0-----:R-:W-:-:S02]  /*baf0*/  @!P5 LOP3.LUT R93, R114, 0xfffffffe, RZ, 0xc0, !PT ;  /* 0xfffffffe725dd812 */ /* 0x001fc400078ec0ff */
[----:B------:R-:W-:Y:S02]  /*bb00*/  @!P6 LOP3.LUT R95, R100, 0xfffffffe, RZ, 0xc0, !PT ;  /* 0xfffffffe645fe812 */ /* 0x000fe400078ec0ff */
[----:B------:R-:W-:Y:S02]  /*bb10*/  ISETP.GE.AND P2, PT, R0, UR4, PT ;  /* 0x0000000400007c0c */ /* 0x000fe4000bf46270 */
[----:B------:R-:W-:Y:S01]  /*bb20*/  @!P3 LEA.HI R102, R102, R102, RZ, 0x1 ;  /* 0x000000666666b211 */ /* 0x000fe200078f08ff */
[----:B-1----:R-:W-:-:S03]  /*bb30*/  @!P4 IMAD.WIDE R86, R111, 0x4, R104 ;  /* 0x000000046f56c825 */ /* 0x002fc600078e0268 */
[----:B------:R-:W-:Y:S01]  /*bb40*/  @!P1 LEA.HI R110, R110, R110, RZ, 0x1 ;  /* 0x0000006e6e6e9211 */ /* 0x000fe200078f08ff */
[----:B------:R-:W-:Y:S01]  /*bb50*/  VIADD R98, R96, 0x58 ;  /* 0x0000005860627836 */ /* 0x000fe20000000000 */
[----:B------:R0:W-:Y:S01]  /*bb60*/  @!P4 ST.E.64 desc[UR54][R86.64], R76 ;  /* 0x0000004c5600c985 */ /* 0x0001e2000c101b36 */
[----:B--2---:R-:W-:-:S03]  /*bb70*/  @!P5 IMAD.WIDE R88, R93, 0x4, R104 ;  /* 0x000000045d58d825 */ /* 0x004fc600078e0268 */
[----:B------:R-:W-:Y:S01]  /*bb80*/  ISETP.GE.AND P4, PT, R98, UR4, PT ;  /* 0x0000000462007c0c */ /* 0x000fe2000bf86270 */
[--C-:B------:R-:W-:Y:S01]  /*bb90*/  @!P6 IMAD.WIDE R92, R95, 0x4, R104.reuse ;  /* 0x000000045f5ce825 */ /* 0x100fe200078e0268 */
[----:B------:R-:W-:Y:S01]  /*bba0*/  @!P3 LOP3.LUT R95, R102, 0xfffffffe, RZ, 0xc0, !PT ;  /* 0xfffffffe665fb812 */ /* 0x000fe200078ec0ff */
[----:B------:R1:W-:Y:S01]  /*bbb0*/  @!P5 ST.E.64 desc[UR54][R88.64], R72 ;  /* 0x000000485800d985 */ /* 0x0003e2000c101b36 */
[----:B------:R-:W-:Y:S01]  /*bbc0*/  @!P2 LEA.HI R0, R0, R0, RZ, 0x1 ;  /* 0x000000000000a211 */ /* 0x000fe200078f08ff */
[----:B------:R-:W-:Y:S02]  /*bbd0*/  VIADD R99, R96, 0x60 ;  /* 0x0000006060637836 */ /* 0x000fe40000000000 */
[--C-:B------:R-:W-:Y:S01]  /*bbe0*/  @!P3 IMAD.WIDE R94, R95, 0x4, R104.reuse ;  /* 0x000000045f5eb825 */ /* 0x100fe200078e0268 */
[----:B------:R2:W-:Y:S01]  /*bbf0*/  @!P6 ST.E.64 desc[UR54][R92.64], R74 ;  /* 0x0000004a5c00e985 */ /* 0x0005e2000c101b36 */
[----:B0-----:R-:W-:Y:S02]  /*bc00*/  @!P1 LOP3.LUT R77, R110, 0xfffffffe, RZ, 0xc0, !PT ;  /* 0xfffffffe6e4d9812 */ /* 0x001fe400078ec0ff */
[----:B------:R-:W-:Y:S01]  /*bc10*/  VIADD R76, R96, 0x70 ;  /* 0x00000070604c7836 */ /* 0x000fe20000000000 */
[----:B------:R-:W-:Y:S01]  /*bc20*/  @!P2 LOP3.LUT R87, R0, 0xfffffffe, RZ, 0xc0, !PT ;  /* 0xfffffffe0057a812 */ /* 0x000fe200078ec0ff */
[----:B------:R0:W-:Y:S01]  /*bc30*/  @!P3 ST.E.64 desc[UR54][R94.64], R70 ;  /* 0x000000465e00b985 */ /* 0x0001e2000c101b36 */
[----:B------:R-:W-:Y:S01]  /*bc40*/  @!P4 LEA.HI R98, R98, R98, RZ, 0x1 ;  /* 0x000000626262c211 */ /* 0x000fe200078f08ff */
[----:B------:R-:W-:Y:S01]  /*bc50*/  VIADD R0, R96, 0x68 ;  /* 0x0000006860007836 */ /* 0x000fe20000000000 */
[----:B------:R-:W-:Y:S01]  /*bc60*/  ISETP.GE.AND P3, PT, R99, UR4, PT ;  /* 0x0000000463007c0c */ /* 0x000fe2000bf66270 */
[----:B-1----:R-:W-:Y:S01]  /*bc70*/  @!P1 IMAD.WIDE R72, R77, 0x4, R104 ;  /* 0x000000044d489825 */ /* 0x002fe200078e0268 */
[----:B------:R-:W-:-:S03]  /*bc80*/  ISETP.GE.AND P6, PT, R76, UR4, PT ;  /* 0x000000044c007c0c */ /* 0x000fc6000bfc6270 */
[----:B------:R-:W-:Y:S01]  /*bc90*/  VIADD R77, R96, 0x78 ;  /* 0x00000078604d7836 */ /* 0x000fe20000000000 */
[----:B------:R1:W-:Y:S01]  /*bca0*/  @!P1 ST.E.64 desc[UR54][R72.64], R66 ;  /* 0x0000004248009985 */ /* 0x0003e2000c101b36 */
[----:B--2---:R-:W-:Y:S01]  /*bcb0*/  @!P2 IMAD.WIDE R74, R87, 0x4, R104 ;  /* 0x00000004574aa825 */ /* 0x004fe200078e0268 */
[----:B------:R-:W-:Y:S02]  /*bcc0*/  ISETP.GE.AND P1, PT, R0, UR4, PT ;  /* 0x0000000400007c0c */ /* 0x000fe4000bf26270 */
[C---:B------:R-:W-:Y:S01]  /*bcd0*/  IADD3 R87, R96.reuse, 0x88, RZ ;  /* 0x0000008860577810 */ /* 0x040fe20007ffe0ff */
[----:B------:R-:W-:Y:S01]  /*bce0*/  VIADD R86, R96, 0x80 ;  /* 0x0000008060567836 */ /* 0x000fe20000000000 */
[----:B0-----:R-:W-:Y:S01]  /*bcf0*/  @!P4 LOP3.LUT R71, R98, 0xfffffffe, RZ, 0xc0, !PT ;  /* 0xfffffffe6247c812 */ /* 0x001fe200078ec0ff */
[----:B------:R0:W-:Y:S01]  /*bd00*/  @!P2 ST.E.64 desc[UR54][R74.64], R68 ;  /* 0x000000444a00a985 */ /* 0x0001e2000c101b36 */
[----:B------:R-:W-:Y:S02]  /*bd10*/  ISETP.GE.AND P5, PT, R77, UR4, PT ;  /* 0x000000044d007c0c */ /* 0x000fe4000bfa6270 */
[----:B------:R-:W-:-:S02]  /*bd20*/  ISETP.GE.AND P2, PT, R86, UR4, PT ;  /* 0x0000000456007c0c */ /* 0x000fc4000bf46270 */
[----:B------:R-:W-:Y:S01]  /*bd30*/  @!P3 LEA.HI R99, R99, R99, RZ, 0x1 ;  /* 0x000000636363b211 */ /* 0x000fe200078f08ff */
[----:B-1----:R-:W-:Y:S01]  /*bd40*/  @!P4 IMAD.WIDE R66, R71, 0x4, R104 ;  /* 0x000000044742c825 */ /* 0x002fe200078e0268 */
[----:B------:R-:W-:Y:S02]  /*bd50*/  @!P6 LEA.HI R76, R76, R76, RZ, 0x1 ;  /* 0x0000004c4c4ce211 */ /* 0x000fe400078f08ff */
[----:B------:R-:W-:Y:S02]  /*bd60*/  @!P1 LEA.HI R0, R0, R0, RZ, 0x1 ;  /* 0x0000000000009211 */ /* 0x000fe400078f08ff */
[----:B------:R1:W-:Y:S01]  /*bd70*/  @!P4 ST.E.64 desc[UR54][R66.64], R64 ;  /* 0x000000404200c985 */ /* 0x0003e2000c101b36 */
[----:B------:R-:W-:Y:S02]  /*bd80*/  ISETP.GE.AND P4, PT, R87, UR4, PT ;  /* 0x0000000457007c0c */ /* 0x000fe4000bf86270 */
[----:B0-----:R-:W-:Y:S02]  /*bd90*/  @!P3 LOP3.LUT R69, R99, 0xfffffffe, RZ, 0xc0, !PT ;  /* 0xfffffffe6345b812 */ /* 0x001fe400078ec0ff */
[----:B------:R-:W-:-:S02]  /*bda0*/  @!P6 LOP3.LUT R73, R76, 0xfffffffe, RZ, 0xc0, !PT ;  /* 0xfffffffe4c49e812 */ /* 0x000fc400078ec0ff */
[----:B------:R-:W-:Y:S01]  /*bdb0*/  @!P5 LEA.HI R77, R77, R77, RZ, 0x1 ;  /* 0x0000004d4d4dd211 */ /* 0x000fe200078f08ff */
[--C-:B------:R-:W-:Y:S01]  /*bdc0*/  @!P3 IMAD.WIDE R68, R69, 0x4, R104.reuse ;  /* 0x000000044544b825 */ /* 0x100fe200078e0268 */
[----:B------:R-:W-:Y:S02]  /*bdd0*/  @!P1 LOP3.LUT R71, R0, 0xfffffffe, RZ, 0xc0, !PT ;  /* 0xfffffffe00479812 */ /* 0x000fe400078ec0ff */
[----:B------:R-:W-:Y:S01]  /*bde0*/  @!P2 LEA.HI R86, R86, R86, RZ, 0x1 ;  /* 0x000000565656a211 */ /* 0x000fe200078f08ff */
[----:B------:R-:W-:Y:S01]  /*bdf0*/  VIADD R0, R96, 0x90 ;  /* 0x0000009060007836 */ /* 0x000fe20000000000 */
[----:B------:R0:W-:Y:S01]  /*be00*/  @!P3 ST.E.64 desc[UR54][R68.64], R60 ;  /* 0x0000003c4400b985 */ /* 0x0001e2000c101b36 */
[----:B------:R-:W-:Y:S01]  /*be10*/  @!P4 LEA.HI R87, R87, R87, RZ, 0x1 ;  /* 0x000000575757c211 */ /* 0x000fe200078f08ff */
[--C-:B-1----:R-:W-:Y:S01]  /*be20*/  @!P6 IMAD.WIDE R64, R73, 0x4, R104.reuse ;  /* 0x000000044940e825 */ /* 0x102fe200078e0268 */
[----:B------:R-:W-:Y:S02]  /*be30*/  @!P5 LOP3.LUT R67, R77, 0xfffffffe, RZ, 0xc0, !PT ;  /* 0xfffffffe4d43d812 */ /* 0x000fe400078ec0ff */
[----:B------:R-:W-:Y:S01]  /*be40*/  @!P2 LOP3.LUT R73, R86, 0xfffffffe, RZ, 0xc0, !PT ;  /* 0xfffffffe5649a812 */ /* 0x000fe200078ec0ff */
[----:B------:R-:W-:Y:S01]  /*be50*/  @!P1 IMAD.WIDE R70, R71, 0x4, R104 ;  /* 0x0000000447469825 */ /* 0x000fe200078e0268 */
[----:B------:R-:W-:-:S03]  /*be60*/  @!P4 LOP3.LUT R87, R87, 0xfffffffe, RZ, 0xc0, !PT ;  /* 0xfffffffe5757c812 */ /* 0x000fc600078ec0ff */
[--C-:B------:R-:W-:Y:S01]  /*be70*/  @!P5 IMAD.WIDE R66, R67, 0x4, R104.reuse ;  /* 0x000000044342d825 */ /* 0x100fe200078e0268 */
[----:B------:R1:W-:Y:S01]  /*be80*/  @!P1 ST.E.64 desc[UR54][R70.64], R62 ;  /* 0x0000003e46009985 */ /* 0x0003e2000c101b36 */
[----:B------:R-:W-:Y:S02]  /*be90*/  ISETP.GE.AND P1, PT, R0, UR4, PT ;  /* 0x0000000400007c0c */ /* 0x000fe4000bf26270 */
[----:B0-----:R-:W-:Y:S01]  /*bea0*/  @!P2 IMAD.WIDE R60, R73, 0x4, R104 ;  /* 0x00000004493ca825 */ /* 0x001fe200078e0268 */
[----:B------:R0:W-:Y:S03]  /*beb0*/  @!P6 ST.E.64 desc[UR54][R64.64], R58 ;  /* 0x0000003a4000e985 */ /* 0x0001e6000c101b36 */
[C---:B------:R-:W-:Y:S01]  /*bec0*/  VIADD R68, R96.reuse, 0x98 ;  /* 0x0000009860447836 */ /* 0x040fe20000000000 */
[----:B------:R-:W-:Y:S01]  /*bed0*/  @!P5 ST.E.64 desc[UR54][R66.64], R56 ;  /* 0x000000384200d985 */ /* 0x000fe2000c101b36 */
[----:B------:R-:W-:-:S03]  /*bee0*/  VIADD R69, R96, 0xa0 ;  /* 0x000000a060457836 */ /* 0x000fc60000000000 */
[----:B------:R-:W-:Y:S01]  /*bef0*/  @!P2 ST.E.64 desc[UR54][R60.64], R26 ;  /* 0x0000001a3c00a985 */ /* 0x000fe2000c101b36 */
[----:B------:R-:W-:Y:S01]  /*bf00*/  ISETP.GE.AND P2, PT, R68, UR4, PT ;  /* 0x0000000444007c0c */ /* 0x000fe2000bf46270 */
[----:B-1----:R-:W-:Y:S01]  /*bf10*/  @!P4 IMAD.WIDE R62, R87, 0x4, R104 ;  /* 0x00000004573ec825 */ /* 0x002fe200078e0268 */
[----:B------:R-:W-:Y:S02]  /*bf20*/  ISETP.GE.AND P3, PT, R69, UR4, PT ;  /* 0x0000000445007c0c */ /* 0x000fe4000bf66270 */
[----:B------:R-:W-:Y:S01]  /*bf30*/  @!P1 LEA.HI R0, R0, R0, RZ, 0x1 ;  /* 0x0000000000009211 */ /* 0x000fe200078f08ff */
[C---:B------:R-:W-:Y:S01]  /*bf40*/  VIADD R70, R96.reuse, 0xa8 ;  /* 0x000000a860467836 */ /* 0x040fe20000000000 */
[----:B------:R1:W-:Y:S01]  /*bf50*/  @!P4 ST.E.64 desc[UR54][R62.64], R24 ;  /* 0x000000183e00c985 */ /* 0x0003e2000c101b36 */
[C---:B0-----:R-:W-:Y:S02]  /*bf60*/  VIADD R58, R96.reuse, 0xb0 ;  /* 0x000000b0603a7836 */ /* 0x041fe40000000000 */
[----:B------:R-:W-:Y:S01]  /*bf70*/  VIADD R59, R96, 0xb8 ;  /* 0x000000b8603b7836 */ /* 0x000fe20000000000 */
[----:B------:R-:W-:-:S02]  /*bf80*/  ISETP.GE.AND P4, PT, R70, UR4, PT ;  /* 0x0000000446007c0c */ /* 0x000fc4000bf86270 */
[----:B------:R-:W-:Y:S02]  /*bf90*/  ISETP.GE.AND P5, PT, R58, UR4, PT ;  /* 0x000000043a007c0c */ /* 0x000fe4000bfa6270 */
[----:B------:R-:W-:Y:S02]  /*bfa0*/  ISETP.GE.AND P6, PT, R59, UR4, PT ;  /* 0x000000043b007c0c */ /* 0x000fe4000bfc6270 */
[----:B------:R-:W-:Y:S02]  /*bfb0*/  @!P2 LEA.HI R68, R68, R68, RZ, 0x1 ;  /* 0x000000444444a211 */ /* 0x000fe400078f08ff */
[----:B------:R-:W-:Y:S02]  /*bfc0*/  @!P3 LEA.HI R69, R69, R69, RZ, 0x1 ;  /* 0x000000454545b211 */ /* 0x000fe400078f08ff */
[----:B-1----:R-:W-:Y:S02]  /*bfd0*/  @!P1 LOP3.LUT R25, R0, 0xfffffffe, RZ, 0xc0, !PT ;  /* 0xfffffffe00199812 */ /* 0x002fe400078ec0ff */
[----:B------:R-:W-:-:S02]  /*bfe0*/  @!P2 LOP3.LUT R27, R68, 0xfffffffe, RZ, 0xc0, !PT ;  /* 0xfffffffe441ba812 */ /* 0x000fc400078ec0ff */
[----:B------:R-:W-:Y:S02]  /*bff0*/  @!P4 LEA.HI R70, R70, R70, RZ, 0x1 ;  /* 0x000000464646c211 */ /* 0x000fe400078f08ff */
[----:B------:R-:W-:Y:S01]  /*c000*/  @!P5 LEA.HI R58, R58, R58, RZ, 0x1 ;  /* 0x0000003a3a3ad211 */ /* 0x000fe200078f08ff */
[--C-:B------:R-:W-:Y:S01]  /*c010*/  @!P2 IMAD.WIDE R26, R27, 0x4, R104.reuse ;  /* 0x000000041b1aa825 */ /* 0x100fe200078e0268 */
[----:B------:R-:W-:Y:S02]  /*c020*/  @!P6 LEA.HI R24, R59, R59, RZ, 0x1 ;  /* 0x0000003b3b18e211 */ /* 0x000fe400078f08ff */
[----:B------:R-:W-:Y:S02]  /*c030*/  @!P3 LOP3.LUT R57, R69, 0xfffffffe, RZ, 0xc0, !PT ;  /* 0xfffffffe4539b812 */ /* 0x000fe400078ec0ff */
[----:B------:R-:W-:Y:S02]  /*c040*/  @!P4 LOP3.LUT R59, R70, 0xfffffffe, RZ, 0xc0, !PT ;  /* 0xfffffffe463bc812 */ /* 0x000fe400078ec0ff */
[----:B------:R-:W-:Y:S01]  /*c050*/  @!P5 LOP3.LUT R61, R58, 0xfffffffe, RZ, 0xc0, !PT ;  /* 0xfffffffe3a3dd812 */ /* 0x000fe200078ec0ff */
[----:B------:R-:W-:Y:S01]  /*c060*/  @!P3 IMAD.WIDE R56, R57, 0x4, R104 ;  /* 0x000000043938b825 */ /* 0x000fe200078e0268 */
[----:B------:R-:W-:-:S03]  /*c070*/  @!P6 LOP3.LUT R63, R24, 0xfffffffe, RZ, 0xc0, !PT ;  /* 0xfffffffe183fe812 */ /* 0x000fc600078ec0ff */
[----:B------:R-:W-:-:S04]  /*c080*/  @!P1 IMAD.WIDE R24, R25, 0x4, R104 ;  /* 0x0000000419189825 */ /* 0x000fc800078e0268 */
[--C-:B------:R-:W-:Y:S01]  /*c090*/  @!P4 IMAD.WIDE R58, R59, 0x4, R104.reuse ;  /* 0x000000043b3ac825 */ /* 0x100fe200078e0268 */
[----:B------:R0:W-:Y:S03]  /*c0a0*/  @!P1 ST.E.64 desc[UR54][R24.64], R20 ;  /* 0x0000001418009985 */ /* 0x0001e6000c101b36 */
[--C-:B------:R-:W-:Y:S01]  /*c0b0*/  @!P5 IMAD.WIDE R60, R61, 0x4, R104.reuse ;  /* 0x000000043d3cd825 */ /* 0x100fe200078e0268 */
[----:B------:R0:W-:Y:S03]  /*c0c0*/  @!P2 ST.E.64 desc[UR54][R26.64], R22 ;  /* 0x000000161a00a985 */ /* 0x0001e6000c101b36 */
[----:B------:R-:W-:Y:S01]  /*c0d0*/  @!P6 IMAD.WIDE R104, R63, 0x4, R104 ;  /* 0x000000043f68e825 */ /* 0x000fe200078e0268 */
[----:B------:R0:W-:Y:S04]  /*c0e0*/  @!P3 ST.E.64 desc[UR54][R56.64], R32 ;  /* 0x000000203800b985 */ /* 0x0001e8000c101b36 */
[----:B------:R0:W-:Y:S04]  /*c0f0*/  @!P4 ST.E.64 desc[UR54][R58.64], R34 ;  /* 0x000000223a00c985 */ /* 0x0001e8000c101b36 */
[----:B------:R0:W-:Y:S04]  /*c100*/  @!P5 ST.E.64 desc[UR54][R60.64], R40 ;  /* 0x000000283c00d985 */ /* 0x0001e8000c101b36 */
[----:B------:R0:W-:Y:S02]  /*c110*/  @!P6 ST.E.64 desc[UR54][R104.64], R44 ;  /* 0x0000002c6800e985 */ /* 0x0001e4000c101b36 */
.L_x_3889:
[----:B------:R-:W-:Y:S05]  /*c120*/  BSYNC B0 ;  /* 0x0000000000007941 */ /* 0x000fea0003800000 */
.L_x_3888:
[----:B------:R-:W-:Y:S01]  /*c130*/  ISETP.GE.AND P1, PT, R106, R101, PT ;  /* 0x000000656a00720c */ /* 0x000fe20003f26270 */
[----:B0-----:R1:W0:Y:S01]  /*c140*/  SHFL.IDX PT, R21, R107, 0x1, 0x1c1f ;  /* 0x003c1f006b157f89 */ /* 0x00122200000e0000 */
[----:B------:R-:W-:Y:S02]  /*c150*/  SEL R40, R38, R91, P0 ;  /* 0x0000005b26287207 */ /* 0x000fe40000000000 */
[----:B------:R-:W-:Y:S01]  /*c160*/  SEL R22, R29, R90, P0 ;  /* 0x0000005a1d167207 */ /* 0x000fe20000000000 */
[----:B------:R1:W0:Y:S01]  /*c170*/  SHFL.IDX PT, R20, R103, 0x1, 0x1c1f ;  /* 0x003c1f0067147f89 */ /* 0x00022200000e0000 */
        /* <DEDUP_REMOVED lines=18> */
[----:B--2---:R-:W-:Y:S02]  /*c2a0*/  SEL R2, R11, R78, P0 ;  /* 0x0000004e0b027207 */ /* 0x004fe40000000000 */
[----:B------:R-:W-:Y:S01]  /*c2b0*/  SEL R8, R78, R11, P0 ;  /* 0x0000000b4e087207 */ /* 0x000fe20000000000 */
[----:B01----:R-:W-:Y:S06]  /*c2c0*/  @P1 BRA `(.L_x_3860) ;  /* 0x0000006000601947 */ /* 0x003fec0003800000 */
[C---:B------:R-:W-:Y:S01]  /*c2d0*/  VIADD R0, R96.reuse, 0x8 ;  /* 0x0000000860007836 */ /* 0x040fe20000000000 */
[----:B------:R-:W-:Y:S01]  /*c2e0*/  ULDC UR4, c[0x0][0xac8] ;  /* 0x0002b20000047ab9 */ /* 0x000fe20000000800 */
[C---:B------:R-:W-:Y:S01]  /*c2f0*/  VIADD R32, R96.reuse, 0x10 ;  /* 0x0000001060207836 */ /* 0x040fe20000000000 */
[C---:B------:R-:W-:Y:S01]  /*c300*/  ISETP.GE.AND P0, PT, R96.reuse, UR4, PT ;  /* 0x0000000460007c0c */ /* 0x040fe2000bf06270 */
[----:B------:R-:W-:Y:S01]  /*c310*/  VIADD R33, R96, 0x18 ;  /* 0x0000001860217836 */ /* 0x000fe20000000000 */
[----:B------:R-:W-:Y:S01]  /*c320*/  ISETP.GE.AND P1, PT, R0, UR4, PT ;  /* 0x0000000400007c0c */ /* 0x000fe2000bf26270 */
[----:B------:R-:W-:Y:S01]  /*c330*/  VIADD R58, R96, 0x28 ;  /* 0x00000028603a7836 */ /* 0x000fe20000000000 */
[----:B------:R-:W-:Y:S01]  /*c340*/  ISETP.GE.AND P5, PT, R32, UR4, PT ;  /* 0x0000000420007c0c */ /* 0x000fe2000bfa6270 */
[C---:B------:R-:W-:Y:S01]  /*c350*/  VIADD R59, R96.reuse, 0x30 ;  /* 0x00000030603b7836 */ /* 0x040fe20000000000 */
[----:B------:R-:W-:Y:S02]  /*c360*/  ISETP.GE.AND P6, PT, R33, UR4, PT ;  /* 0x0000000421007c0c */ /* 0x000fe4000bfc6270 */
[----:B------:R-:W-:-:S02]  /*c370*/  IADD3 R56, R96, 0x20, RZ ;  /* 0x0000002060387810 */ /* 0x000fc40007ffe0ff */
[----:B------:R-:W-:Y:S02]  /*c380*/  ISETP.GE.AND P3, PT, R58, UR4, PT ;  /* 0x000000043a007c0c */ /* 0x000fe4000bf66270 */
[----:B------:R-:W-:Y:S01]  /*c390*/  ISETP.GE.AND P2, PT, R56, UR4, PT ;  /* 0x0000000438007c0c */ /* 0x000fe2000bf46270 */
[----:B------:R-:W-:Y:S01]  /*c3a0*/  @!P0 IMAD.WIDE R10, R96, 0x4, R20 ;  /* 0x00000004600a8825 */ /* 0x000fe200078e0214 */
[----:B------:R-:W-:Y:S02]  /*c3b0*/  ISETP.GE.AND P4, PT, R59, UR4, PT ;  /* 0x000000043b007c0c */ /* 0x000fe4000bf86270 */
[----:B------:R-:W-:Y:S02]  /*c3c0*/  @!P1 LEA.HI R0, R0, R0, RZ, 0x1 ;  /* 0x0000000000009211 */ /* 0x000fe400078f08ff */
[----:B------:R-:W-:Y:S01]  /*c3d0*/  @!P5 LEA.HI R32, R32, R32, RZ, 0x1 ;  /* 0x000000202020d211 */ /* 0x000fe200078f08ff */
[----:B------:R0:W-:Y:S01]  /*c3e0*/  @!P0 ST.E.64 desc[UR54][R10.64], R12 ;  /* 0x0000000c0a008985 */ /* 0x0001e2000c101b36 */
[----:B------:R-:W-:-:S02]  /*c3f0*/  @!P6 LEA.HI R44, R33, R33, RZ, 0x1 ;  /* 0x00000021212ce211 */ /* 0x000fc400078f08ff */
[----:B------:R-:W-:Y:S01]  /*c400*/  @!P1 LOP3.LUT R33, R0, 0xfffffffe, RZ, 0xc0, !PT ;  /* 0xfffffffe00219812 */ /* 0x000fe200078ec0ff */
[----:B------:R-:W-:Y:S01]  /*c410*/  VIADD R0, R96, 0x38 ;  /* 0x0000003860007836 */ /* 0x000fe20000000000 */
[----:B------:R-:W-:Y:S02]  /*c420*/  @!P5 LOP3.LUT R45, R32, 0xfffffffe, RZ, 0xc0, !PT ;  /* 0xfffffffe202dd812 */ /* 0x000fe400078ec0ff */
[----:B------:R-:W-:Y:S01]  /*c430*/  @!P6 LOP3.LUT R57, R44, 0xfffffffe, RZ, 0xc0, !PT ;  /* 0xfffffffe2c39e812 */ /* 0x000fe200078ec0ff */
[----:B------:R-:W-:Y:S01]  /*c440*/  VIADD R44, R96, 0x40 ;  /* 0x00000040602c7836 */ /* 0x000fe20000000000 */
[----:B------:R-:W-:Y:S02]  /*c450*/  @!P2 LEA.HI R56, R56, R56, RZ, 0x1 ;  /* 0x000000383838a211 */ /* 0x000fe400078f08ff */
[----:B------:R-:W-:Y:S02]  /*c460*/  @!P3 LEA.HI R58, R58, R58, RZ, 0x1 ;  /* 0x0000003a3a3ab211 */ /* 0x000fe400078f08ff */
[----:B------:R-:W-:Y:S01]  /*c470*/  @!P4 LEA.HI R59, R59, R59, RZ, 0x1 ;  /* 0x0000003b3b3bc211 */ /* 0x000fe200078f08ff */
[----:B0-----:R-:W-:-:S03]  /*c480*/  @!P1 IMAD.WIDE R10, R33, 0x4, R20 ;  /* 0x00000004210a9825 */ /* 0x001fc600078e0214 */
[----:B------:R-:W-:Y:S01]  /*c490*/  @!P4 LOP3.LUT R59, R59, 0xfffffffe, RZ, 0xc0, !PT ;  /* 0xfffffffe3b3bc812 */ /* 0x000fe200078ec0ff */
[--C-:B------:R-:W-:Y:S01]  /*c4a0*/  @!P5 IMAD.WIDE R12, R45, 0x4, R20.reuse ;  /* 0x000000042d0cd825 */ /* 0x100fe200078e0214 */
[----:B------:R0:W-:Y:S01]  /*c4b0*/  @!P1 ST.E.64 desc[UR54][R10.64], R16 ;  /* 0x000000100a009985 */ /* 0x0001e2000c101b36 */
[----:B------:R-:W-:Y:S02]  /*c4c0*/  ISETP.GE.AND P1, PT, R44, UR4, PT ;  /* 0x000000042c007c0c */ /* 0x000fe4000bf26270 */
[----:B------:R-:W-:Y:S01]  /*c4d0*/  @!P6 IMAD.WIDE R32, R57, 0x4, R20 ;  /* 0x000000043920e825 */ /* 0x000fe200078e0214 */
[----:B------:R1:W-:Y:S01]  /*c4e0*/  @!P5 ST.E.64 desc[UR54][R12.64], R18 ;  /* 0x000000120c00d985 */ /* 0x0003e2000c101b36 */
[----:B------:R-:W-:Y:S02]  /*c4f0*/  ISETP.GE.AND P5, PT, R0, UR4, PT ;  /* 0x0000000400007c0c */ /* 0x000fe4000bfa6270 */
[----:B------:R-:W-:Y:S01]  /*c500*/  VIADD R57, R96, 0x48 ;  /* 0x0000004860397836 */ /* 0x000fe20000000000 */
[----:B------:R-:W-:Y:S01]  /*c510*/  @!P2 LOP3.LUT R45, R56, 0xfffffffe, RZ, 0xc0, !PT ;  /* 0xfffffffe382da812 */ /* 0x000fe200078ec0ff */
[----:B------:R2:W-:Y:S03]  /*c520*/  @!P6 ST.E.64 desc[UR54][R32.64], R30 ;  /* 0x0000001e2000e985 */ /* 0x0005e6000c101b36 */
[----:B------:R-:W-:-:S02]  /*c530*/  ISETP.GE.AND P0, PT, R57, UR4, PT ;  /* 0x0000000439007c0c */ /* 0x000fc4000bf06270 */
[----:B0-----:R-:W-:Y:S01]  /*c540*/  @!P3 LOP3.LUT R17, R58, 0xfffffffe, RZ, 0xc0, !PT ;  /* 0xfffffffe3a11b812 */ /* 0x001fe200078ec0ff */
[--C-:B------:R-:W-:Y:S01]  /*c550*/  @!P2 IMAD.WIDE R10, R45, 0x4, R20.reuse ;  /* 0x000000042d0aa825 */ /* 0x100fe200078e0214 */
[----:B------:R-:W-:Y:S02]  /*c560*/  @!P1 LEA.HI R44, R44, R44, RZ, 0x1 ;  /* 0x0000002c2c2c9211 */ /* 0x000fe400078f08ff */
[----:B------:R-:W-:Y:S01]  /*c570*/  @!P5 LEA.HI R0, R0, R0, RZ, 0x1 ;  /* 0x000000000000d211 */ /* 0x000fe200078f08ff */
[--C-:B-1----:R-:W-:Y:S01]  /*c580*/  @!P3 IMAD.WIDE R12, R17, 0x4, R20.reuse ;  /* 0x00000004110cb825 */ /* 0x102fe200078e0214 */
[----:B------:R0:W-:Y:S02]  /*c590*/  @!P2 ST.E.64 desc[UR54][R10.64], R6 ;  /* 0x000000060a00a985 */ /* 0x0001e4000c101b36 */
[----:B------:R-:W-:Y:S01]  /*c5a0*/  @!P5 LOP3.LUT R19, R0, 0xfffffffe, RZ, 0xc0, !PT ;  /* 0xfffffffe0013d812 */ /* 0x000fe200078ec0ff */
[----:B------:R-:W-:Y:S01]  /*c5b0*/  VIADD R18, R96, 0x50 ;  /* 0x0000005060127836 */ /* 0x000fe20000000000 */
[----:B------:R1:W-:Y:S01]  /*c5c0*/  @!P3 ST.E.64 desc[UR54][R12.64], R42 ;  /* 0x0000002a0c00b985 */ /* 0x0003e2000c101b36 */
[----:B------:R-:W-:Y:S01]  /*c5d0*/  @!P4 IMAD.WIDE R16, R59, 0x4, R20 ;  /* 0x000000043b10c825 */ /* 0x000fe200078e0214 */
[----:B------:R-:W-:-:S02]  /*c5e0*/  @!P0 LEA.HI R57, R57, R57, RZ, 0x1 ;  /* 0x0000003939398211 */ /* 0x000fc400078f08ff */
[----:B------:R-:W-:Y:S01]  /*c5f0*/  ISETP.GE.AND P2, PT, R18, UR4, PT ;  /* 0x0000000412007c0c */ /* 0x000fe2000bf46270 */
[C---:B------:R-:W-:Y:S01]  /*c600*/  VIADD R0, R96.reuse, 0x58 ;  /* 0x0000005860007836 */ /* 0x040fe20000000000 */
[----:B------:R-:W-:Y:S01]  /*c610*/  @!P0 LOP3.LUT R57, R57, 0xfffffffe, RZ, 0xc0, !PT ;  /* 0xfffffffe39398812 */ /* 0x000fe200078ec0ff */
[----:B------:R5:W-:Y:S01]  /*c620*/  @!P4 ST.E.64 desc[UR54][R16.64], R4 ;  /* 0x000000041000c985 */ /* 0x000be2000c101b36 */
[----:B--2---:R-:W-:Y:S01]  /*c630*/  VIADD R30, R96, 0x60 ;  /* 0x00000060601e7836 */ /* 0x004fe20000000000 */
[----:B0-----:R-:W-:Y:S01]  /*c640*/  @!P1 LOP3.LUT R11, R44, 0xfffffffe, RZ, 0xc0, !PT ;  /* 0xfffffffe2c0b9812 */ /* 0x001fe200078ec0ff */
[----:B------:R-:W-:Y:S01]  /*c650*/  @!P5 IMAD.WIDE R6, R19, 0x4, R20 ;  /* 0x000000041306d825 */ /* 0x000fe200078e0214 */
[----:B------:R-:W-:Y:S02]  /*c660*/  ISETP.GE.AND P3, PT, R0, UR4, PT ;  /* 0x0000000400007c0c */ /* 0x000fe4000bf66270 */
[----:B------:R-:W-:Y:S01]  /*c670*/  ISETP.GE.AND P4, PT, R30, UR4, PT ;  /* 0x000000041e007c0c */ /* 0x000fe2000bf86270 */
[----:B-1----:R-:W-:Y:S01]  /*c680*/  VIADD R12, R96, 0x68 ;  /* 0x00000068600c7836 */ /* 0x002fe20000000000 */
[----:B------:R0:W-:Y:S02]  /*c690*/  @!P5 ST.E.64 desc[UR54][R6.64], R46 ;  /* 0x0000002e0600d985 */ /* 0x0001e4000c101b36 */
[----:B------:R-:W-:-:S02]  /*c6a0*/  @!P2 LEA.HI R18, R18, R18, RZ, 0x1 ;  /* 0x000000121212a211 */ /* 0x000fc400078f08ff */
[----:B------:R-:W-:Y:S01]  /*c6b0*/  ISETP.GE.AND P5, PT, R12, UR4, PT ;  /* 0x000000040c007c0c */ /* 0x000fe2000bfa6270 */
[----:B-----5:R-:W-:Y:S01]  /*c6c0*/  @!P1 IMAD.WIDE R4, R11, 0x4, R20 ;  /* 0x000000040b049825 */ /* 0x020fe200078e0214 */
[----:B------:R-:W-:-:S03]  /*c6d0*/  IADD3 R16, R96, 0x70, RZ ;  /* 0x0000007060107810 */ /* 0x000fc60007ffe0ff */
[----:B------:R-:W-:Y:S01]  /*c6e0*/  @!P0 IMAD.WIDE R10, R57, 0x4, R20 ;  /* 0x00000004390a8825 */ /* 0x000fe200078e0214 */
[----:B------:R1:W-:Y:S01]  /*c6f0*/  @!P1 ST.E.64 desc[UR54][R4.64], R48 ;  /* 0x0000003004009985 */ /* 0x0003e2000c101b36 */
[----:B------:R-:W-:Y:S02]  /*c700*/  ISETP.GE.AND P1, PT, R16, UR4, PT ;  /* 0x0000000410007c0c */ /* 0x000fe4000bf26270 */
[----:B------:R-:W-:Y:S01]  /*c710*/  VIADD R17, R96, 0x78 ;  /* 0x0000007860117836 */ /* 0x000fe20000000000 */
[----:B------:R2:W-:Y:S01]  /*c720*/  @!P0 ST.E.64 desc[UR54][R10.64], R50 ;  /* 0x000000320a008985 */ /* 0x0005e2000c101b36 */
[----:B------:R-:W-:Y:S02]  /*c730*/  @!P3 LEA.HI R0, R0, R0, RZ, 0x1 ;  /* 0x000000000000b211 */ /* 0x000fe400078f08ff */
[----:B0-----:R-:W-:Y:S01]  /*c740*/  @!P2 LOP3.LUT R7, R18, 0xfffffffe, RZ, 0xc0, !PT ;  /* 0xfffffffe1207a812 */ /* 0x001fe200078ec0ff */
[----:B------:R-:W-:Y:S01]  /*c750*/  VIADD R18, R96, 0x80 ;  /* 0x0000008060127836 */ /* 0x000fe20000000000 */
[----:B------:R-:W-:-:S02]  /*c760*/  ISETP.GE.AND P0, PT, R17, UR4, PT ;  /* 0x0000000411007c0c */ /* 0x000fc4000bf06270 */
[----:B------:R-:W-:Y:S02]  /*c770*/  @!P3 LOP3.LUT R13, R0, 0xfffffffe, RZ, 0xc0, !PT ;  /* 0xfffffffe000db812 */ /* 0x000fe400078ec0ff */
[----:B------:R-:W-:Y:S01]  /*c780*/  @!P4 LEA.HI R30, R30, R30, RZ, 0x1 ;  /* 0x0000001e1e1ec211 */ /* 0x000fe200078f08ff */
[--C-:B-1----:R-:W-:Y:S01]  /*c790*/  @!P2 IMAD.WIDE R4, R7, 0x4, R20.reuse ;  /* 0x000000040704a825 */ /* 0x102fe200078e0214 */
[----:B------:R-:W-:Y:S02]  /*c7a0*/  @!P5 LEA.HI R12, R12, R12, RZ, 0x1 ;  /* 0x0000000c0c0cd211 */ /* 0x000fe400078f08ff */
[----:B------:R-:W-:Y:S01]  /*c7b0*/  @!P1 LEA.HI R16, R16, R16, RZ, 0x1 ;  /* 0x0000001010109211 */ /* 0x000fe200078f08ff */
[----:B------:R-:W-:Y:S01]  /*c7c0*/  @!P3 IMAD.WIDE R6, R13, 0x4, R20 ;  /* 0x000000040d06b825 */ /* 0x000fe200078e0214 */
[----:B--2---:R-:W-:Y:S01]  /*c7d0*/  @!P4 LOP3.LUT R11, R30, 0xfffffffe, RZ, 0xc0, !PT ;  /* 0xfffffffe1e0bc812 */ /* 0x004fe200078ec0ff */
[----:B------:R0:W-:Y:S01]  /*c7e0*/  @!P2 ST.E.64 desc[UR54][R4.64], R52 ;  /* 0x000000340400a985 */ /* 0x0001e2000c101b36 */
[----:B------:R-:W-:-:S02]  /*c7f0*/  @!P5 LOP3.LUT R13, R12, 0xfffffffe, RZ, 0xc0, !PT ;  /* 0xfffffffe0c0dd812 */ /* 0x000fc400078ec0ff */
[----:B------:R-:W-:Y:S01]  /*c800*/  @!P0 LEA.HI R0, R17, R17, RZ, 0x1 ;  /* 0x0000001111008211 */ /* 0x000fe200078f08ff */
[--C-:B------:R-:W-:Y:S01]  /*c810*/  @!P4 IMAD.WIDE R10, R11, 0x4, R20.reuse ;  /* 0x000000040b0ac825 */ /* 0x100fe200078e0214 */
[----:B------:R-:W-:Y:S01]  /*c820*/  @!P1 LOP3.LUT R17, R16, 0xfffffffe, RZ, 0xc0, !PT ;  /* 0xfffffffe10119812 */ /* 0x000fe200078ec0ff */
[----:B------:R1:W-:Y:S01]  /*c830*/  @!P3 ST.E.64 desc[UR54][R6.64], R54 ;  /* 0x000000360600b985 */ /* 0x0003e2000c101b36 */
[----:B------:R-:W-:Y:S01]  /*c840*/  @!P0 LOP3.LUT R19, R0, 0xfffffffe, RZ, 0xc0, !PT ;  /* 0xfffffffe00138812 */ /* 0x000fe200078ec0ff */
[--C-:B------:R-:W-:Y:S01]  /*c850*/  @!P5 IMAD.WIDE R12, R13, 0x4, R20.reuse ;  /* 0x000000040d0cd825 */ /* 0x100fe200078e0214 */
[----:B------:R-:W-:Y:S01]  /*c860*/  ISETP.GE.AND P2, PT, R18, UR4, PT ;  /* 0x0000000412007c0c */ /* 0x000fe2000bf46270 */
[----:B------:R2:W-:Y:S02]  /*c870*/  @!P4 ST.E.64 desc[UR54][R10.64], R34 ;  /* 0x000000220a00c985 */ /* 0x0005e4000c101b36 */
[C---:B------:R-:W-:Y:S02]  /*c880*/  VIADD R0, R96.reuse, 0x90 ;  /* 0x0000009060007836 */ /* 0x040fe40000000000 */
[--C-:B0-----:R-:W-:Y:S01]  /*c890*/  @!P1 IMAD.WIDE R4, R17, 0x4, R20.reuse ;  /* 0x0000000411049825 */ /* 0x101fe200078e0214 */
[----:B------:R0:W-:Y:S03]  /*c8a0*/  @!P5 ST.E.64 desc[UR54][R12.64], R36 ;  /* 0x000000240c00d985 */ /* 0x0001e6000c101b36 */
[----:B------:R-:W-:Y:S01]  /*c8b0*/  VIADD R16, R96, 0x88 ;  /* 0x0000008860107836 */ /* 0x000fe20000000000 */
[----:B------:R5:W-:Y:S01]  /*c8c0*/  @!P1 ST.E.64 desc[UR54][R4.64], R40 ;  /* 0x0000002804009985 */ /* 0x000be2000c101b36 */
[----:B-1----:R-:W-:Y:S01]  /*c8d0*/  @!P0 IMAD.WIDE R6, R19, 0x4, R20 ;  /* 0x0000000413068825 */ /* 0x002fe200078e0214 */
[----:B------:R-:W-:-:S02]  /*c8e0*/  ISETP.GE.AND P1, PT, R0, UR4, PT ;  /* 0x0000000400007c0c */ /* 0x000fc4000bf26270 */
[----:B------:R-:W-:Y:S01]  /*c8f0*/  ISETP.GE.AND P3, PT, R16, UR4, PT ;  /* 0x0000000410007c0c */ /* 0x000fe2000bf66270 */
[C---:B--2---:R-:W-:Y:S01]  /*c900*/  VIADD R10, R96.reuse, 0x98 ;  /* 0x00000098600a7836 */ /* 0x044fe20000000000 */
[----:B------:R1:W-:Y:S01]  /*c910*/  @!P0 ST.E.64 desc[UR54][R6.64], R38 ;  /* 0x0000002606008985 */ /* 0x0003e2000c101b36 */
[----:B------:R-:W-:Y:S01]  /*c920*/  VIADD R17, R96, 0xa8 ;  /* 0x000000a860117836 */ /* 0x000fe20000000000 */
[----:B------:R-:W-:Y:S01]  /*c930*/  @!P2 LEA.HI R18, R18, R18, RZ, 0x1 ;  /* 0x000000121212a211 */ /* 0x000fe200078f08ff */
[----:B------:R-:W-:Y:S01]  /*c940*/  VIADD R19, R96, 0xb0 ;  /* 0x000000b060137836 */ /* 0x000fe20000000000 */
[----:B------:R-:W-:Y:S01]  /*c950*/  ISETP.GE.AND P0, PT, R10, UR4, PT ;  /* 0x000000040a007c0c */ /* 0x000fe2000bf06270 */
[C---:B0-----:R-:W-:Y:S01]  /*c960*/  VIADD R12, R96.reuse, 0xa0 ;  /* 0x000000a0600c7836 */ /* 0x041fe20000000000 */
[----:B------:R-:W-:Y:S01]  /*c970*/  ISETP.GE.AND P5, PT, R17, UR4, PT ;  /* 0x0000000411007c0c */ /* 0x000fe2000bfa6270 */
[----:B------:R-:W-:Y:S01]  /*c980*/  VIADD R96, R96, 0xb8 ;  /* 0x000000b860607836 */ /* 0x000fe20000000000 */
[----:B------:R-:W-:-:S02]  /*c990*/  @!P2 LOP3.LUT R11, R18, 0xfffffffe, RZ, 0xc0, !PT ;  /* 0xfffffffe120ba812 */ /* 0x000fc400078ec0ff */
[----:B------:R-:W-:Y:S02]  /*c9a0*/  ISETP.GE.AND P4, PT, R12, UR4, PT ;  /* 0x000000040c007c0c */ /* 0x000fe4000bf86270 */
[----:B------:R-:W-:Y:S01]  /*c9b0*/  ISETP.GE.AND P6, PT, R19, UR4, PT ;  /* 0x0000000413007c0c */ /* 0x000fe2000bfc6270 */
[----:B-----5:R-:W-:Y:S01]  /*c9c0*/  @!P2 IMAD.WIDE R4, R11, 0x4, R20 ;  /* 0x000000040b04a825 */ /* 0x020fe200078e0214 */
[----:B------:R-:W-:Y:S02]  /*c9d0*/  @!P1 LEA.HI R0, R0, R0, RZ, 0x1 ;  /* 0x0000000000009211 */ /* 0x000fe400078f08ff */
[----:B------:R-:W-:Y:S02]  /*c9e0*/  @!P3 LEA.HI R16, R16, R16, RZ, 0x1 ;  /* 0x000000101010b211 */ /* 0x000fe400078f08ff */
[----:B------:R-:W-:Y:S01]  /*c9f0*/  @!P1 LOP3.LUT R11, R0, 0xfffffffe, RZ, 0xc0, !PT ;  /* 0xfffffffe000b9812 */ /* 0x000fe200078ec0ff */
[----:B------:R0:W-:Y:S01]  /*ca00*/  @!P2 ST.E.64 desc[UR54][R4.64], R22 ;  /* 0x000000160400a985 */ /* 0x0001e2000c101b36 */
[----:B------:R-:W-:-:S02]  /*ca10*/  @!P0 LEA.HI R0, R10, R10, RZ, 0x1 ;  /* 0x0000000a0a008211 */ /* 0x000fc400078f08ff */
[----:B-1----:R-:W-:Y:S01]  /*ca20*/  @!P3 LOP3.LUT R7, R16, 0xfffffffe, RZ, 0xc0, !PT ;  /* 0xfffffffe1007b812 */ /* 0x002fe200078ec0ff */
[--C-:B------:R-:W-:Y:S01]  /*ca30*/  @!P1 IMAD.WIDE R10, R11, 0x4, R20.reuse ;  /* 0x000000040b0a9825 */ /* 0x100fe200078e0214 */
[----:B------:R-:W-:Y:S02]  /*ca40*/  @!P4 LEA.HI R12, R12, R12, RZ, 0x1 ;  /* 0x0000000c0c0cc211 */ /* 0x000fe400078f08ff */
        /* <DEDUP_REMOVED lines=9> */
[----:B------:R-:W-:-:S02]  /*cae0*/  @!P4 IMAD.WIDE R4, R17, 0x4, R20 ;  /* 0x000000041104c825 */ /* 0x000fc400078e0214 */
[----:B------:R2:W-:Y:S02]  /*caf0*/  @!P1 ST.E.64 desc[UR54][R10.64], R26 ;  /* 0x0000001a0a009985 */ /* 0x0005e4000c101b36 */
[----:B------:R-:W-:Y:S02]  /*cb00*/  @!P6 IMAD.WIDE R16, R23, 0x4, R20 ;  /* 0x000000041710e825 */ /* 0x000fe400078e0214 */
        /* <DEDUP_REMOVED lines=8> */
[----:B--2---:R-:W-:-:S05]  /*cb90*/  LOP3.LUT R3, R96, 0xfffffffe, RZ, 0xc0, !PT ;  /* 0xfffffffe60037812 */ /* 0x004fca00078ec0ff */
[----:B------:R-:W-:-:S05]  /*cba0*/  IMAD.WIDE R20, R3, 0x4, R20 ;  /* 0x0000000403147825 */ /* 0x000fca00078e0214 */
[----:B------:R1:W-:Y:S01]  /*cbb0*/  ST.E.64 desc[UR54][R20.64], R8 ;  /* 0x0000000814007985 */ /* 0x0003e2000c101b36 */
[----:B------:R-:W-:Y:S05]  /*cbc0*/  BRA `(.L_x_3860) ;  /* 0x0000005800207947 */ /* 0x000fea0003800000 */
.L_x_3887:
[----:B------:R-:W0:Y:S02]  /*cbd0*/  S2R R0, SR_TID.X ;  /* 0x0000000000007919 */ /* 0x000e240000002100 */
[----:B0-----:R-:W-:-:S04]  /*cbe0*/  IADD3 R2, R0, -0x80, RZ ;  /* 0xffffff8000027810 */ /* 0x001fc80007ffe0ff */
        /* <DEDUP_REMOVED lines=49> */
[----:B------:R-:W-:-:S04]  /*cf00*/  ULDC.64 UR4, c[0x0][0xba8] ;  /* 0x0002ea0000047ab9 */ /* 0x000fc80000000a00 */
[----:B------:R-:W-:Y:S02]  /*cf10*/  IADD3 R3, R3, R5, RZ ;  /* 0x0000000503037210 */ /* 0x000fe40007ffe0ff */
[----:B------:R-:W-:-:S04]  /*cf20*/  LEA R4, P0, R2, UR4, 0x2 ;  /* 0x0000000402047c11 */ /* 0x000fc8000f8010ff */
[----:B------:R-:W-:Y:S01]  /*cf30*/  LEA.HI.X R5, R2, UR5, R3, 0x2, P0 ;  /* 0x0000000502057c11 */ /* 0x000fe200080f1403 */
[----:B------:R-:W-:-:S05]  /*cf40*/  IMAD.MOV.U32 R3, RZ, RZ, -0x800000 ;  /* 0xff800000ff037424 */ /* 0x000fca00078e00ff */
[----:B------:R0:W-:Y:S01]  /*cf50*/  STG.E desc[UR54][R4.64], R3 ;  /* 0x0000000304007986 */ /* 0x0001e2000c101936 */
[----:B------:R-:W-:Y:S05]  /*cf60*/  BRA `(.L_x_3860) ;  /* 0x0000005400387947 */ /* 0x000fea0003800000 */
.L_x_3858:
        /* <DEDUP_REMOVED lines=18> */
.L_x_3890:
[----:B------:R-:W-:Y:S01]  /*d090*/  ULDC UR7, c[0x0][0xc50] ;  /* 0x0003140000077ab9 */ /* 0x000fe20000000800 */
[----:B------:R-:W-:Y:S01]  /*d0a0*/  UMOV UR40, UR6 ;  /* 0x0000000600287c82 */ /* 0x000fe20008000000 */
[----:B------:R-:W-:-:S11]  /*d0b0*/  UISETP.NE.AND UP0, UPT, UR7, 0x1, UPT ;  /* 0x000000010700788c */ /* 0x000fd6000bf05270 */
[----:B------:R-:W-:Y:S01]  /*d0c0*/  @UP0 ULDC UR4, c[0x0][0xc54] ;  /* 0x0003150000040ab9 */ /* 0x000fe20000000800 */
[----:B------:R-:W-:Y:S01]  /*d0d0*/  @UP0 ULDC UR8, c[0x0][0xc58] ;  /* 0x0003160000080ab9 */ /* 0x000fe20000000800 */
[----:B------:R-:W-:-:S04]  /*d0e0*/  UIMAD.WIDE.U32 UR4, UR6, UR4, URZ ;  /* 0x00000004060472a5 */ /* 0x000fc8000f8e003f */
[----:B------:R-:W-:-:S12]  /*d0f0*/  @UP0 USHF.R.U32.HI UR40, URZ, UR8, UR5 ;  /* 0x000000083f280299 */ /* 0x000fd80008011605 */
.L_x_3891:
        /* <DEDUP_REMOVED lines=10> */
[----:B------:R-:W-:Y:S01]  /*d1a0*/  IMAD.MOV.U32 R19, RZ, RZ, RZ ;  /* 0x000000ffff137224 */ /* 0x000fe200078e00ff */
[----:B0-----:R-:W-:-:S04]  /*d1b0*/  ISETP.NE.U32.AND P0, PT, R2, RZ, PT ;  /* 0x000000ff0200720c */ /* 0x001fc80003f05070 */
[----:B------:R-:W-:Y:S01]  /*d1c0*/  ISETP.NE.AND.EX P0, PT, R3, RZ, PT, P0 ;  /* 0x000000ff0300720c */ /* 0x000fe20003f05300 */
[----:B------:R-:W-:-:S03]  /*d1d0*/  UISETP.NE.U32.AND UP0, UPT, UR4, URZ, UPT ;  /* 0x0000003f0400728c */ /* 0x000fc6000bf05070 */
[----:B------:R-:W-:-:S09]  /*d1e0*/  ULDC UR4, c[0x0][0x424] ;  /* 0x0001090000047ab9 */ /* 0x000fd20000000800 */
        /* <DEDUP_REMOVED lines=10> */
[----:B------:R-:W-:Y:S02]  /*d290*/  UIMAD.WIDE UR4, UR4, 0x66666667, URZ ;  /* 0x66666667040478a5 */ /* 0x000fe4000f8e023f */
[----:B------:R-:W-:Y:S02]  /*d2a0*/  ULOP3.LUT UR44, UR6, 0xffff, URZ, 0xc0, !UPT ;  /* 0x0000ffff062c7892 */ /* 0x000fe4000f8ec03f */
[----:B------:R-:W-:Y:S01]  /*d2b0*/  USHF.R.U32.HI UR41, URZ, 0x1f, UR5 ;  /* 0x0000001f3f297899 */ /* 0x000fe20008011605 */
[----:B------:R-:W-:-:S03]  /*d2c0*/  UMOV UR38, URZ ;  /* 0x0000003f00267c82 */ /* 0x000fc60008000000 */
[----:B------:R-:W-:-:S04]  /*d2d0*/  ULEA.HI.SX32 UR41, UR5, UR41, 0x1a ;  /* 0x0000002905297291 */ /* 0x000fc8000f8fd23f */
[----:B01----:R-:W-:Y:S08]  /*d2e0*/  @!P0 BRA `(.L_x_3893) ;  /* 0x0000000000848947 */ /* 0x003ff00003800000 */
[----:B------:R-:W-:Y:S01]  /*d2f0*/  USHF.R.U32.HI UR6, URZ, 0x10, UR6 ;  /* 0x000000103f067899 */ /* 0x000fe20008011606 */
[----:B------:R-:W-:-:S03]  /*d300*/  UMOV UR4, URZ ;  /* 0x0000003f00047c82 */ /* 0x000fc60008000000 */
        /* <DEDUP_REMOVED lines=31> */
.L_x_3893:
[----:B------:R-:W-:Y:S02]  /*d500*/  UIMAD UR45, UR44, UR38, URZ ;  /* 0x000000262c2d72a4 */ /* 0x000fe4000f8e023f */
[----:B------:R-:W-:-:S04]  /*d510*/  IMAD.U32 R3, RZ, RZ, UR38 ;  /* 0x00000026ff037e24 */ /* 0x000fc8000f8e00ff */
[----:B------:R-:W-:-:S05]  /*d520*/  IMAD.U32 R2, RZ, RZ, UR45 ;  /* 0x0000002dff027e24 */ /* 0x000fca000f8e00ff */
[----:B------:R-:W-:Y:S01]  /*d530*/  VIADDMNMX R2, R2, R3, UR41, PT ;  /* 0x0000002902027e46 */ /* 0x000fe2000b800103 */
[----:B------:R-:W-:-:S03]  /*d540*/  IMAD.MOV.U32 R3, RZ, RZ, 0x1 ;  /* 0x00000001ff037424 */ /* 0x000fc600078e00ff */
        /* <DEDUP_REMOVED lines=17> */
[----:B------:R-:W-:Y:S01]  /*d660*/  MOV R13, RZ ;  /* 0x000000ff000d7202 */ /* 0x000fe20000000f00 */
        /* <DEDUP_REMOVED lines=8> */
[----:B------:R-:W-:-:S07]  /*d6f0*/  IMAD.MOV.U32 R12, RZ, RZ, 0x1 ;  /* 0x00000001ff0c7424 */ /* 0x000fce00078e00ff */
[----:B------:R-:W-:-:S07]  /*d700*/  LEPC R20, `(.L_x_3894) ;  /* 0x000000001014794e */ /* 0x000fce0000000000 */
[----:B0----5:R-:W-:Y:S05]  /*d710*/  CALL.ABS.NOINC R2 ;  /* 0x0000000002007343 */ /* 0x021fea0003c00000 */
.L_x_3894:
        /* <DEDUP_REMOVED lines=20> */
.L_x_3895:
        /* <DEDUP_REMOVED lines=20> */
.L_x_3896:
        /* <DEDUP_REMOVED lines=18> */
.L_x_3897:
[----:B------:R-:W0:Y:S01]  /*dac0*/  LDC.64 R2, c[0x0][0x9f8] ;  /* 0x00027e00ff027b82 */ /* 0x000e220000000a00 */
[----:B------:R-:W-:-:S07]  /*dad0*/  IMAD.MOV.U32 R33, RZ, RZ, R34 ;  /* 0x000000ffff217224 */ /* 0x000fce00078e0022 */
[----:B------:R-:W1:Y:S01]  /*dae0*/  LDC R21, c[0x0][0x430] ;  /* 0x00010c00ff157b82 */ /* 0x000e620000000800 */
[----:B0-----:R-:W-:-:S04]  /*daf0*/  ISETP.NE.U32.AND P0, PT, R2, RZ, PT ;  /* 0x000000ff0200720c */ /* 0x001fc80003f05070 */
[----:B------:R-:W-:-:S13]  /*db00*/  ISETP.NE.AND.EX P0, PT, R3, RZ, PT, P0 ;  /* 0x000000ff0300720c */ /* 0x000fda0003f05300 */
[----:B------:R-:W0:Y:S02]  /*db10*/  @P0 LDC.64 R2, c[0x0][0x9f8] ;  /* 0x00027e00ff020b82 */ /* 0x000e240000000a00 */
[----:B0-----:R-:W-:-:S05]  /*db20*/  @P0 IMAD.WIDE R2, R34, 0x4, R2 ;  /* 0x0000000422020825 */ /* 0x001fca00078e0202 */
[----:B------:R0:W5:Y:S01]  /*db30*/  @P0 LDG.E R33, desc[UR54][R2.64] ;  /* 0x0000003602210981 */ /* 0x000162000c1e1900 */
[----:B------:R-:W-:Y:S01]  /*db40*/  UMOV UR4, 0xffffffff ;  /* 0xffffffff00047882 */ /* 0x000fe20000000000 */
[C---:B------:R-:W-:Y:S01]  /*db50*/  LOP3.LUT R18, R23.reuse, 0x7f, RZ, 0xc0, !PT ;  /* 0x0000007f17127812 */ /* 0x040fe200078ec0ff */
[----:B------:R-:W-:-:S03]  /*db60*/  IMAD.SHL.U32 R8, R23, 0x20, RZ ;  /* 0x0000002017087824 */ /* 0x000fc600078e00ff */
[----:B------:R-:W-:Y:S01]  /*db70*/  SHF.R.U32.HI R31, RZ, 0x2, R18 ;  /* 0x00000002ff1f7819 */ /* 0x000fe20000011612 */
[----:B-1----:R-:W-:Y:S06]  /*db80*/  BRA.DIV UR4, `(.L_x_3898) ;  /* 0x0000004a04b07947 */ /* 0x002fec000b800000 */
.L_x_3952:
[----:B------:R-:W-:Y:S01]  /*db90*/  UMOV UR4, 0xa0 ;  /* 0x000000a000047882 */ /* 0x000fe20000000000 */
[----:B------:R-:W-:Y:S01]  /*dba0*/  ISETP.NE.AND P3, PT, R21, 0x1, PT ;  /* 0x000000011500780c */ /* 0x000fe20003f65270 */
[----:B------:R-:W-:Y:S01]  /*dbb0*/  UIMAD UR4, UR46, UR4, -0xa0 ;  /* 0xffffff602e0474a4 */ /* 0x000fe2000f8e0204 */
[----:B------:R-:W-:Y:S02]  /*dbc0*/  LOP3.LUT R29, R31, 0x60, R8, 0xf8, !PT ;  /* 0x000000601f1d7812 */ /* 0x000fe400078ef808 */
[----:B-----5:R-:W-:Y:S02]  /*dbd0*/  SHF.R.S32.HI R24, RZ, 0x1f, R33 ;  /* 0x0000001fff187819 */ /* 0x020fe40000011421 */
[C---:B------:R-:W-:Y:S01]  /*dbe0*/  LOP3.LUT R20, R29.reuse, 0x80, RZ, 0xfc, !PT ;  /* 0x000000801d147812 */ /* 0x040fe200078efcff */
[----:B0-----:R-:W-:Y:S01]  /*dbf0*/  VIADD R2, R29, UR4 ;  /* 0x000000041d027c36 */ /* 0x001fe20008000000 */
[----:B------:R-:W-:Y:S01]  /*dc00*/  LOP3.LUT R22, R22, 0xffffffdf, RZ, 0xc0, !PT ;  /* 0xffffffdf16167812 */ /* 0x000fe200078ec0ff */
[----:B------:R0:W-:Y:S02]  /*dc10*/  STL [R1+0x4], R24 ;  /* 0x0000041801007387 */ /* 0x0001e40000100800 */
[C---:B------:R-:W-:Y:S01]  /*dc20*/  IMAD.IADD R9, R2.reuse, 0x1, R19 ;  /* 0x0000000102097824 */ /* 0x040fe200078e0213 */
[----:B------:R-:W-:Y:S01]  /*dc30*/  ISETP.GE.AND P1, PT, R2, UR36, PT ;  /* 0x0000002402007c0c */ /* 0x000fe2000bf26270 */
[----:B------:R-:W1:Y:S01]  /*dc40*/  @P3 LDC R0, c[0x0][0x434] ;  /* 0x00010d00ff003b82 */ /* 0x000e620000000800 */
[----:B------:R-:W-:Y:S01]  /*dc50*/  VIADD R6, R20, UR4 ;  /* 0x0000000414067c36 */ /* 0x000fe20008000000 */
[----:B------:R-:W-:Y:S01]  /*dc60*/  @P3 LOP3.LUT R22, R22, 0x20, RZ, 0xfc, !PT ;  /* 0x0000002016163812 */ /* 0x000fe200078efcff */
[----:B------:R-:W-:Y:S01]  /*dc70*/  IMAD.MOV.U32 R12, RZ, RZ, R9 ;  /* 0x000000ffff0c7224 */ /* 0x000fe200078e0009 */
[----:B------:R0:W-:Y:S01]  /*dc80*/  STL [R1+0x8], R20 ;  /* 0x0000081401007387 */ /* 0x0001e20000100800 */
[C---:B------:R-:W-:Y:S01]  /*dc90*/  IMAD.IADD R13, R6.reuse, 0x1, R19 ;  /* 0x00000001060d7824 */ /* 0x040fe200078e0213 */
[----:B------:R-:W-:-:S02]  /*dca0*/  ISETP.GE.AND P0, PT, R6, UR36, PT ;  /* 0x0000002406007c0c */ /* 0x000fc4000bf06270 */
[----:B------:R-:W2:Y:S01]  /*dcb0*/  @P3 LDC R3, c[0x0][0x438] ;  /* 0x00010e00ff033b82 */ /* 0x000ea20000000800 */
[----:B------:R-:W-:Y:S01]  /*dcc0*/  IMAD.MOV.U32 R15, RZ, RZ, R13 ;  /* 0x000000ffff0f7224 */ /* 0x000fe200078e000d */
[----:B------:R-:W-:-:S06]  /*dcd0*/  ISETP.GT.U32.OR P0, PT, R20, 0x9f, P0 ;  /* 0x0000009f1400780c */ /* 0x000fcc0000704470 */
[----:B------:R-:W3:Y:S01]  /*dce0*/  @!P1 LDC.64 R4, c[0x0][0x428] ;  /* 0x00010a00ff049b82 */ /* 0x000ee20000000a00 */
[----:B-1----:R-:W-:-:S07]  /*dcf0*/  @P3 IMAD.HI.U32 R0, R9, R0, RZ ;  /* 0x0000000009003227 */ /* 0x002fce00078e00ff */
[----:B------:R-:W1:Y:S01]  /*dd00*/  @P3 LDC R14, c[0x0][0x434] ;  /* 0x00010d00ff0e3b82 */ /* 0x000e620000000800 */
[----:B--2---:R-:W-:-:S07]  /*dd10*/  @P3 SHF.R.U32.HI R12, RZ, R3, R0 ;  /* 0x00000003ff0c3219 */ /* 0x004fce0000011600 */
[----:B------:R-:W2:Y:S01]  /*dd20*/  @P3 LDC R17, c[0x0][0x438] ;  /* 0x00010e00ff113b82 */ /* 0x000ea20000000800 */
[--C-:B------:R-:W-:Y:S01]  /*dd30*/  @!P1 SHF.R.S32.HI R3, RZ, 0x1f, R12.reuse ;  /* 0x0000001fff039819 */ /* 0x100fe2000001140c */
[----:B------:R-:W-:Y:S02]  /*dd40*/  @!P1 IMAD.MOV.U32 R2, RZ, RZ, R12 ;  /* 0x000000ffff029224 */ /* 0x000fe400078e000c */
[----:B---3--:R-:W-:-:S04]  /*dd50*/  @!P1 IMAD R0, R24, R4, RZ ;  /* 0x0000000418009224 */ /* 0x008fc800078e02ff */
[----:B------:R-:W3:Y:S01]  /*dd60*/  @!P0 LDC.64 R10, c[0x0][0x428] ;  /* 0x00010a00ff0a8b82 */ /* 0x000ee20000000a00 */
[----:B------:R-:W-:-:S04]  /*dd70*/  @!P1 IMAD.WIDE.U32 R2, R33, R4, R2 ;  /* 0x0000000421029225 */ /* 0x000fc800078e0002 */
[----:B------:R-:W-:-:S03]  /*dd80*/  @!P1 IMAD R7, R33, R5, R0 ;  /* 0x0000000521079224 */ /* 0x000fc600078e0200 */
[----:B------:R-:W4:Y:S02]  /*dd90*/  @!P1 LDC.64 R4, c[0x0][0x418] ;  /* 0x00010600ff049b82 */ /* 0x000f240000000a00 */
[----:B------:R-:W-:-:S06]  /*dda0*/  @!P1 IADD3 R0, R3, R7, RZ ;  /* 0x0000000703009210 */ /* 0x000fcc0007ffe0ff */
[----:B------:R-:W0:Y:S01]  /*ddb0*/  @!P0 LDC.64 R6, c[0x0][0x418] ;  /* 0x00010600ff068b82 */ /* 0x000e220000000a00 */
[----:B----4-:R-:W-:-:S04]  /*ddc0*/  @!P1 LEA R4, P2, R2, R4, 0x2 ;  /* 0x0000000402049211 */ /* 0x010fc800078410ff */
[----:B------:R-:W-:Y:S01]  /*ddd0*/  @!P1 LEA.HI.X R5, R2, R5, R0, 0x2, P2 ;  /* 0x0000000502059211 */ /* 0x000fe200010f1400 */
[----:B-1----:R-:W-:-:S05]  /*dde0*/  @P3 IMAD.HI.U32 R0, R13, R14, RZ ;  /* 0x0000000e0d003227 */ /* 0x002fca00078e00ff */
[----:B--2---:R-:W-:Y:S01]  /*ddf0*/  @P3 SHF.R.U32.HI R15, RZ, R17, R0 ;  /* 0x00000011ff0f3219 */ /* 0x004fe20000011600 */
[----:B---3--:R-:W-:-:S03]  /*de00*/  @!P0 IMAD R0, R24, R10, RZ ;  /* 0x0000000a18008224 */ /* 0x008fc600078e02ff */
[--C-:B------:R-:W-:Y:S01]  /*de10*/  @!P0 SHF.R.S32.HI R3, RZ, 0x1f, R15.reuse ;  /* 0x0000001fff038819 */ /* 0x100fe2000001140f */
[----:B------:R-:W-:Y:S02]  /*de20*/  @!P0 IMAD.MOV.U32 R2, RZ, RZ, R15 ;  /* 0x000000ffff028224 */ /* 0x000fe400078e000f */
[C---:B------:R-:W-:Y:S02]  /*de30*/  @!P0 IMAD R11, R33.reuse, R11, R0 ;  /* 0x0000000b210b8224 */ /* 0x040fe400078e0200 */
[----:B------:R-:W-:-:S04]  /*de40*/  @!P0 IMAD.WIDE.U32 R2, R33, R10, R2 ;  /* 0x0000000a21028225 */ /* 0x000fc800078e0002 */
[----:B------:R-:W-:Y:S01]  /*de50*/  @!P0 IMAD.IADD R0, R11, 0x1, R3 ;  /* 0x000000010b008824 */ /* 0x000fe200078e0203 */
[----:B0-----:R-:W-:Y:S01]  /*de60*/  @!P0 LEA R6, P2, R2, R6, 0x2 ;  /* 0x0000000602068211 */ /* 0x001fe200078410ff */
[----:B------:R-:W-:-:S03]  /*de70*/  IMAD.SHL.U32 R17, R23, 0x40, RZ ;  /* 0x0000004017117824 */ /* 0x000fc600078e00ff */
[----:B------:R-:W-:Y:S01]  /*de80*/  @!P0 LEA.HI.X R7, R2, R7, R0, 0x2, P2 ;  /* 0x0000000702078211 */ /* 0x000fe200010f1400 */
[----:B------:R-:W-:Y:S01]  /*de90*/  IMAD.MOV.U32 R0, RZ, RZ, RZ ;  /* 0x000000ffff007224 */ /* 0x000fe200078e00ff */
[----:B------:R-:W-:Y:S02]  /*dea0*/  SHF.R.U32.HI R2, RZ, 0x1, R23 ;  /* 0x00000001ff027819 */ /* 0x000fe40000011617 */
[----:B------:R-:W-:-:S03]  /*deb0*/  LOP3.LUT R3, R17, 0x180, RZ, 0xc0, !PT ;  /* 0x0000018011037812 */ /* 0x000fc600078ec0ff */
[----:B------:R0:W5:Y:S01]  /*dec0*/  @!P1 LDG.E R0, desc[UR54][R4.64] ;  /* 0x0000003604009981 */ /* 0x000162000c1e1900 */
[----:B------:R-:W-:Y:S02]  /*ded0*/  LOP3.LUT R2, R3, 0x30, R2, 0xf8, !PT ;  /* 0x0000003003027812 */ /* 0x000fe400078ef802 */
[----:B------:R-:W-:Y:S01]  /*dee0*/  SHF.L.U32 R3, R23, 0x3, RZ ;  /* 0x0000000317037819 */ /* 0x000fe200000006ff */
[----:B------:R-:W-:-:S03]  /*def0*/  IMAD.MOV R10, RZ, RZ, -R12 ;  /* 0x000000ffff0a7224 */ /* 0x000fc600078e0a0c */
[----:B------:R-:W-:Y:S01]  /*df00*/  LOP3.LUT R2, R2, 0x30, R3, 0x78, !PT ;  /* 0x0000003002027812 */ /* 0x000fe200078e7803 */
[----:B0-----:R-:W-:-:S03]  /*df10*/  IMAD.MOV.U32 R4, RZ, RZ, RZ ;  /* 0x000000ffff047224 */ /* 0x001fc600078e00ff */
[----:B------:R-:W-:Y:S01]  /*df20*/  LOP3.LUT R17, R2, 0x640, R17, 0xf8, !PT ;  /* 0x0000064002117812 */ /* 0x000fe200078ef811 */
[----:B------:R-:W-:Y:S01]  /*df30*/  IMAD.SHL.U32 R3, R18, 0x10, RZ ;  /* 0x0000001012037824 */ /* 0x000fe200078e00ff */
[----:B------:R-:W-:Y:S01]  /*df40*/  LOP3.LUT R2, R8, 0x80, RZ, 0xc0, !PT ;  /* 0x0000008008027812 */ /* 0x000fe200078ec0ff */
[----:B------:R-:W-:Y:S01]  /*df50*/  IMAD R5, R21, R10, R9 ;  /* 0x0000000a15057224 */ /* 0x000fe200078e0209 */
[----:B------:R0:W5:Y:S01]  /*df60*/  @!P0 LDG.E R4, desc[UR54][R6.64] ;  /* 0x0000003606048981 */ /* 0x000162000c1e1900 */
[----:B------:R-:W1:Y:S01]  /*df70*/  LDC R9, c[0x0][0x2f4] ;  /* 0x0000bd00ff097b82 */ /* 0x000e620000000800 */
[----:B------:R-:W-:Y:S01]  /*df80*/  LOP3.LUT R2, R2, 0x10, R23, 0xf8, !PT ;  /* 0x0000001002027812 */ /* 0x000fe200078ef817 */
[----:B------:R-:W-:Y:S01]  /*df90*/  ULOP3.LUT UR4, UR39, 0x2, URZ, 0xfc, !UPT ;  /* 0x0000000227047892 */ /* 0x000fe2000f8efc3f */
[----:B------:R-:W-:Y:S01]  /*dfa0*/  LOP3.LUT R3, R3, 0x600, RZ, 0xc0, !PT ;  /* 0x0000060003037812 */ /* 0x000fe200078ec0ff */
[----:B------:R-:W-:Y:S01]  /*dfb0*/  IMAD.U32 R36, RZ, RZ, UR40 ;  /* 0x00000028ff247e24 */ /* 0x000fe2000f8e00ff */
[----:B------:R-:W-:Y:S01]  /*dfc0*/  ISETP.GT.U32.AND P0, PT, R20, 0x9f, PT ;  /* 0x0000009f1400780c */ /* 0x000fe20003f04070 */
[----:B------:R-:W-:Y:S01]  /*dfd0*/  IMAD.MOV R12, RZ, RZ, -R15 ;  /* 0x000000ffff0c7224 */ /* 0x000fe200078e0a0f */
[----:B------:R-:W-:Y:S01]  /*dfe0*/  LOP3.LUT R22, R22, 0xfffffff7, RZ, 0xc0, !PT ;  /* 0xfffffff716167812 */ /* 0x000fe200078ec0ff */
[----:B0-----:R-:W-:Y:S01]  /*dff0*/  IMAD.SHL.U32 R7, R23, 0x4, RZ ;  /* 0x0000000417077824 */ /* 0x001fe200078e00ff */
[----:B------:R-:W-:Y:S01]  /*e000*/  SHF.R.S32.HI R36, RZ, 0x1f, R36 ;  /* 0x0000001fff247819 */ /* 0x000fe20000011424 */
[----:B------:R-:W-:-:S03]  /*e010*/  IMAD R6, R21, R12, R13 ;  /* 0x0000000c15067224 */ /* 0x000fc600078e020d */
[----:B------:R-:W-:Y:S02]  /*e020*/  LOP3.LUT R2, R2, 0x10, R7, 0x78, !PT ;  /* 0x0000001002027812 */ /* 0x000fe400078e7807 */
[----:B------:R-:W-:-:S03]  /*e030*/  LOP3.LUT R7, R3, 0x60, R8, 0xf8, !PT ;  /* 0x0000006003077812 */ /* 0x000fc600078ef808 */
[----:B------:R-:W-:Y:S02]  /*e040*/  @P0 LOP3.LUT R22, R22, 0x8, RZ, 0xfc, !PT ;  /* 0x0000000816160812 */ /* 0x000fe400078efcff */
[----:B------:R-:W-:Y:S01]  /*e050*/  LOP3.LUT R7, R7, 0x100, R8, 0xf8, !PT ;  /* 0x0000010007077812 */ /* 0x000fe200078ef808 */
[----:B------:R-:W-:Y:S01]  /*e060*/  IMAD.U32 R8, RZ, RZ, UR4 ;  /* 0x00000004ff087e24 */ /* 0x000fe2000f8e00ff */
[----:B------:R-:W-:Y:S02]  /*e070*/  LOP3.LUT R22, R22, 0xffffffef, RZ, 0xc0, !PT ;  /* 0xffffffef16167812 */ /* 0x000fe400078ec0ff */
[----:B------:R-:W-:Y:S01]  /*e080*/  LOP3.LUT R18, R7, R2, RZ, 0xfc, !PT ;  /* 0x0000000207127212 */ /* 0x000fe200078efcff */
[----:B------:R-:W-:Y:S01]  /*e090*/  IMAD.SHL.U32 R2, R23, 0x10, RZ ;  /* 0x0000001017027824 */ /* 0x000fe200078e00ff */
[----:B------:R-:W-:Y:S01]  /*e0a0*/  ISETP.NE.AND P0, PT, R8, 0x3, PT ;  /* 0x000000030800780c */ /* 0x000fe20003f05270 */
[----:B------:R-:W-:Y:S01]  /*e0b0*/  IMAD.U32 R7, RZ, RZ, UR46 ;  /* 0x0000002eff077e24 */ /* 0x000fe2000f8e00ff */
[----:B------:R-:W-:-:S02]  /*e0c0*/  SHF.R.U32.HI R23, RZ, 0x3, R23 ;  /* 0x00000003ff177819 */ /* 0x000fc40000011617 */
[----:B------:R-:W-:Y:S01]  /*e0d0*/  LOP3.LUT R37, R2, 0x30, RZ, 0xc0, !PT ;  /* 0x0000003002257812 */ /* 0x000fe200078ec0ff */
[----:B------:R-:W-:-:S03]  /*e0e0*/  VIADD R7, R7, 0xffffffff ;  /* 0xffffffff07077836 */ /* 0x000fc60000000000 */
[CC--:B-1----:R-:W-:Y:S02]  /*e0f0*/  ISETP.GE.AND P3, PT, R37.reuse, R9.reuse, PT ;  /* 0x000000092500720c */ /* 0x0c2fe40003f66270 */
[C---:B------:R-:W-:Y:S02]  /*e100*/  LOP3.LUT R28, R37.reuse, 0x40, RZ, 0xfc, !PT ;  /* 0x00000040251c7812 */ /* 0x040fe400078efcff */
[----:B------:R-:W-:Y:S02]  /*e110*/  LOP3.LUT R27, R37, 0x80, RZ, 0xfc, !PT ;  /* 0x00000080251b7812 */ /* 0x000fe400078efcff */
[----:B------:R-:W-:Y:S02]  /*e120*/  @P0 LOP3.LUT R22, R22, 0x10, RZ, 0xfc, !PT ;  /* 0x0000001016160812 */ /* 0x000fe400078efcff */
[----:B------:R-:W-:Y:S02]  /*e130*/  ISETP.GE.AND P2, PT, R28, R9, PT ;  /* 0x000000091c00720c */ /* 0x000fe40003f46270 */
[----:B------:R-:W-:-:S02]  /*e140*/  LOP3.LUT R22, R22, 0xfffffffb, RZ, 0xc0, !PT ;  /* 0xfffffffb16167812 */ /* 0x000fc400078ec0ff */
[----:B------:R-:W-:Y:S02]  /*e150*/  ISETP.GE.AND P1, PT, R27, R9, PT ;  /* 0x000000091b00720c */ /* 0x000fe40003f26270 */
[----:B------:R-:W-:-:S04]  /*e160*/  @P3 LOP3.LUT R22, R22, 0x4, RZ, 0xfc, !PT ;  /* 0x0000000416163812 */ /* 0x000fc800078efcff */
[----:B------:R-:W-:-:S04]  /*e170*/  LOP3.LUT R22, R22, 0xfffffffd, RZ, 0xc0, !PT ;  /* 0xfffffffd16167812 */ /* 0x000fc800078ec0ff */
[----:B------:R-:W-:-:S04]  /*e180*/  @P2 LOP3.LUT R22, R22, 0x2, RZ, 0xfc, !PT ;  /* 0x0000000216162812 */ /* 0x000fc800078efcff */
[----:B------:R-:W-:-:S04]  /*e190*/  LOP3.LUT R22, R22, 0xfffffffe, RZ, 0xc0, !PT ;  /* 0xfffffffe16167812 */ /* 0x000fc800078ec0ff */
[----:B------:R-:W-:Y:S01]  /*e1a0*/  @P1 LOP3.LUT R22, R22, 0x1, RZ, 0xfc, !PT ;  /* 0x0000000116161812 */ /* 0x000fe200078efcff */
[----:B------:R-:W-:Y:S06]  /*e1b0*/  @!P0 BRA `(.L_x_3899) ;  /* 0x0000000000048947 */ /* 0x000fec0003800000 */
[----:B------:R-:W-:Y:S01]  /*e1c0*/  BPT.TRAP 0x1 ;  /* 0x000000040000795c */ /* 0x000fe20000300000 */
.L_x_3899:
[----:B------:R-:W-:Y:S01]  /*e1d0*/  MOV R35, 0x1 ;  /* 0x0000000100237802 */ /* 0x000fe20000000f00 */
[----:B------:R-:W-:Y:S01]  /*e1e0*/  IMAD.SHL.U32 R8, R23, 0x80, RZ ;  /* 0x0000008017087824 */ /* 0x000fe200078e00ff */
[----:B------:R-:W-:Y:S02]  /*e1f0*/  SHF.R.S32.HI R21, RZ, 0x1f, R5 ;  /* 0x0000001fff157819 */ /* 0x000fe40000011405 */
[----:B------:R-:W-:Y:S02]  /*e200*/  SHF.L.U32 R35, R35, 0x1f, RZ ;  /* 0x0000001f23237819 */ /* 0x000fe400000006ff */
[----:B------:R-:W-:Y:S01]  /*e210*/  LOP3.LUT R9, R8, 0x180, RZ, 0xc0, !PT ;  /* 0x0000018008097812 */ /* 0x000fe200078ec0ff */
[----:B------:R-:W-:Y:S01]  /*e220*/  IMAD.SHL.U32 R8, R23, 0x10, RZ ;  /* 0x0000001017087824 */ /* 0x000fe200078e00ff */
[----:B------:R-:W0:Y:S02]  /*e230*/  SYNCS.PHASECHK.TRANS64.TRYWAIT P0, [UR42+0x33480], R35 ;  /* 0x03348023ff0075a7 */ /* 0x000e24000800016a */
[----:B------:R-:W-:-:S02]  /*e240*/  LOP3.LUT R9, R9, 0x30, R2, 0xf8, !PT ;  /* 0x0000003009097812 */ /* 0x000fc400078ef802 */
[----:B------:R-:W-:Y:S02]  /*e250*/  LOP3.LUT R2, R2, 0x40, RZ, 0xc0, !PT ;  /* 0x0000004002027812 */ /* 0x000fe400078ec0ff */
[----:B------:R-:W-:-:S04]  /*e260*/  LOP3.LUT R8, R9, 0x30, R8, 0x78, !PT ;  /* 0x0000003009087812 */ /* 0x000fc800078e7808 */
[----:B------:R-:W-:-:S05]  /*e270*/  IADD3 R2, R8, R3, R2 ;  /* 0x0000000308027210 */ /* 0x000fca0007ffe002 */
[----:B------:R1:W-:Y:S02]  /*e280*/  STL [R1], R2 ;  /* 0x0000000201007387 */ /* 0x0003e40000100800 */
[----:B01----:R-:W-:Y:S05]  /*e290*/  @!P0 BRA `(.L_x_3900) ;  /* 0x00000044000c8947 */ /* 0x003fea0003800000 */
.L_x_3953:
[----:B------:R-:W-:Y:S01]  /*e2a0*/  ULDC.64 UR4, c[0x0][0x328] ;  /* 0x0000ca0000047ab9 */ /* 0x000fe20000000a00 */
[----:B-----5:R-:W-:Y:S01]  /*e2b0*/  SHF.R.S32.HI R24, RZ, 0x1f, R0 ;  /* 0x0000001fff187819 */ /* 0x020fe20000011400 */
[----:B------:R-:W-:Y:S01]  /*e2c0*/  IMAD R2, R21, UR4, RZ ;  /* 0x0000000415027c24 */ /* 0x000fe2000f8e02ff */
[----:B------:R-:W-:Y:S01]  /*e2d0*/  ULDC.64 UR6, c[0x0][0x338] ;  /* 0x0000ce0000067ab9 */ /* 0x000fe20000000a00 */
[----:B------:R-:W-:Y:S02]  /*e2e0*/  SHF.R.S32.HI R25, RZ, 0x1f, R6 ;  /* 0x0000001fff197819 */ /* 0x000fe40000011406 */
[C---:B------:R-:W-:Y:S01]  /*e2f0*/  IMAD R9, R5.reuse, UR5, R2 ;  /* 0x0000000505097c24 */ /* 0x040fe2000f8e0202 */
[----:B------:R-:W-:Y:S01]  /*e300*/  SHF.R.S32.HI R26, RZ, 0x1f, R4 ;  /* 0x0000001fff1a7819 */ /* 0x000fe20000011404 */
[----:B------:R-:W-:Y:S01]  /*e310*/  IMAD.WIDE.U32 R2, R5, UR4, RZ ;  /* 0x0000000405027c25 */ /* 0x000fe2000f8e00ff */
[----:B------:R-:W-:-:S03]  /*e320*/  LOP3.LUT R22, R22, 0xffffffbf, RZ, 0xc0, !PT ;  /* 0xffffffbf16167812 */ /* 0x000fc600078ec0ff */
[----:B------:R-:W-:Y:S02]  /*e330*/  IMAD.IADD R3, R3, 0x1, R9 ;  /* 0x0000000103037824 */ /* 0x000fe400078e0209 */
[----:B------:R-:W-:Y:S02]  /*e340*/  IMAD R9, R24, UR6, RZ ;  /* 0x0000000618097c24 */ /* 0x000fe4000f8e02ff */
[----:B------:R-:W-:-:S04]  /*e350*/  IMAD.WIDE.U32 R2, R0, UR6, R2 ;  /* 0x0000000600027c25 */ /* 0x000fc8000f8e0002 */
[----:B------:R-:W-:Y:S02]  /*e360*/  IMAD R9, R0, UR7, R9 ;  /* 0x0000000700097c24 */ /* 0x000fe4000f8e0209 */
[----:B------:R-:W-:Y:S02]  /*e370*/  IMAD.MOV.U32 R8, RZ, RZ, R2 ;  /* 0x000000ffff087224 */ /* 0x000fe400078e0002 */
[----:B------:R-:W-:Y:S02]  /*e380*/  IMAD.IADD R9, R3, 0x1, R9 ;  /* 0x0000000103097824 */ /* 0x000fe400078e0209 */
[----:B------:R-:W-:-:S04]  /*e390*/  IMAD R3, R25, UR4, RZ ;  /* 0x0000000419037c24 */ /* 0x000fc8000f8e02ff */
[C---:B------:R-:W-:Y:S02]  /*e3a0*/  IMAD R10, R6.reuse, UR5, R3 ;  /* 0x00000005060a7c24 */ /* 0x040fe4000f8e0203 */
[----:B------:R-:W-:Y:S01]  /*e3b0*/  IMAD.WIDE.U32 R2, R6, UR4, RZ ;  /* 0x0000000406027c25 */ /* 0x000fe2000f8e00ff */
[----:B------:R-:W-:-:S03]  /*e3c0*/  ULDC.64 UR4, c[0x0][0x330] ;  /* 0x0000cc0000047ab9 */ /* 0x000fc60000000a00 */
[----:B------:R-:W-:Y:S02]  /*e3d0*/  IMAD.IADD R3, R3, 0x1, R10 ;  /* 0x0000000103037824 */ /* 0x000fe400078e020a */
[----:B------:R-:W-:Y:S02]  /*e3e0*/  IMAD R10, R26, UR6, RZ ;  /* 0x000000061a0a7c24 */ /* 0x000fe4000f8e02ff */
[----:B------:R-:W-:Y:S01]  /*e3f0*/  IMAD.WIDE.U32 R2, R4, UR6, R2 ;  /* 0x0000000604027c25 */ /* 0x000fe2000f8e0002 */
[----:B------:R-:W-:-:S03]  /*e400*/  R2UR UR6, R36 ;  /* 0x00000000240672ca */ /* 0x000fc600000e0000 */
[----:B------:R-:W-:Y:S02]  /*e410*/  IMAD R10, R4, UR7, R10 ;  /* 0x00000007040a7c24 */ /* 0x000fe4000f8e020a */
[----:B------:R-:W-:Y:S02]  /*e420*/  IMAD.U32 R12, RZ, RZ, UR4 ;  /* 0x00000004ff0c7e24 */ /* 0x000fe4000f8e00ff */
[----:B------:R-:W-:Y:S02]  /*e430*/  IMAD.IADD R3, R3, 0x1, R10 ;  /* 0x0000000103037824 */ /* 0x000fe400078e020a */
[----:B------:R-:W-:-:S04]  /*e440*/  IMAD.WIDE.U32 R10, R12, UR40, R8 ;  /* 0x000000280c0a7c25 */ /* 0x000fc8000f8e0008 */
[----:B------:R-:W-:Y:S01]  /*e450*/  UIMAD UR4, UR6, UR4, URZ ;  /* 0x00000004060472a4 */ /* 0x000fe2000f8e023f */
[----:B------:R-:W-:Y:S02]  /*e460*/  IMAD.WIDE.U32 R2, R12, UR40, R2 ;  /* 0x000000280c027c25 */ /* 0x000fe4000f8e0002 */
[----:B------:R-:W-:Y:S01]  /*e470*/  ULDC.64 UR6, c[0x0][0x318] ;  /* 0x0000c60000067ab9 */ /* 0x000fe20000000a00 */
[----:B------:R-:W-:Y:S01]  /*e480*/  UIMAD UR4, UR40, UR5, UR4 ;  /* 0x00000005280472a4 */ /* 0x000fe2000f8e0204 */
[----:B------:R-:W-:Y:S02]  /*e490*/  MOV R12, UR7 ;  /* 0x00000007000c7c02 */ /* 0x000fe40008000f00 */
[----:B------:R-:W-:-:S04]  /*e4a0*/  IADD3 R9, P0, R10, UR6, RZ ;  /* 0x000000060a097c10 */ /* 0x000fc8000ff1e0ff */
[----:B------:R-:W-:Y:S02]  /*e4b0*/  IADD3.X R8, R12, UR4, R11, P0, !PT ;  /* 0x000000040c087c10 */ /* 0x000fe400087fe40b */
[----:B------:R-:W-:Y:S01]  /*e4c0*/  IADD3 R20, P0, R2, UR6, RZ ;  /* 0x0000000602147c10 */ /* 0x000fe2000ff1e0ff */
[----:B------:R-:W-:-:S03]  /*e4d0*/  IMAD.MOV.U32 R2, RZ, RZ, -0xa0 ;  /* 0xffffff60ff027424 */ /* 0x000fc600078e00ff */
[----:B------:R-:W-:Y:S01]  /*e4e0*/  IADD3.X R10, R12, UR4, R3, P0, !PT ;  /* 0x000000040c0a7c10 */ /* 0x000fe200087fe403 */
[----:B------:R-:W-:Y:S01]  /*e4f0*/  IMAD R7, R7, R2, UR36 ;  /* 0x0000002407077e24 */ /* 0x000fe2000f8e0202 */
[----:B------:R-:W-:-:S03]  /*e500*/  UMOV UR4, 0xffffffff ;  /* 0xffffffff00047882 */ /* 0x000fc60000000000 */
[----:B------:R-:W-:-:S05]  /*e510*/  IMAD.IADD R7, R7, 0x1, -R31 ;  /* 0x0000000107077824 */ /* 0x000fca00078e0a1f */
[----:B------:R-:W-:-:S13]  /*e520*/  ISETP.GE.AND P0, PT, R7, 0x1, PT ;  /* 0x000000010700780c */ /* 0x000fda0003f06270 */
[----:B------:R-:W-:Y:S01]  /*e530*/  @P0 LOP3.LUT R22, R22, 0x40, RZ, 0xfc, !PT ;  /* 0x0000004016160812 */ /* 0x000fe200078efcff */
[----:B------:R-:W-:Y:S06]  /*e540*/  BRA.DIV UR4, `(.L_x_3901) ;  /* 0x0000004204747947 */ /* 0x000fec000b800000 */
[----:B------:R-:W2:Y:S01]  /*e550*/  LDL R12, [R1] ;  /* 0x00000000010c7983 */ /* 0x000ea20000100800 */
[----:B------:R-:W1:Y:S01]  /*e560*/  LDC R11, c[0x0][0x2f4] ;  /* 0x0000bd00ff0b7b82 */ /* 0x000e620000000800 */
[C---:B------:R-:W-:Y:S02]  /*e570*/  ISETP.GE.AND P6, PT, R7.reuse, 0x81, PT ;  /* 0x000000810700780c */ /* 0x040fe40003fc6270 */
[----:B------:R-:W3:Y:S01]  /*e580*/  SHFL.IDX PT, R2, R9, RZ, 0x1c1f ;  /* 0x001c1fff09027589 */ /* 0x000ee200000e0000 */
[----:B------:R-:W-:Y:S02]  /*e590*/  LOP3.LUT R22, R22, 0xffffff7f, RZ, 0xc0, !PT ;  /* 0xffffff7f16167812 */ /* 0x000fe400078ec0ff */
[C---:B------:R-:W-:Y:S01]  /*e5a0*/  ISETP.GE.AND P5, PT, R7.reuse, 0x21, PT ;  /* 0x000000210700780c */ /* 0x040fe20003fa6270 */
[----:B------:R-:W4:Y:S01]  /*e5b0*/  SHFL.IDX PT, R3, R8, RZ, 0x1c1f ;  /* 0x001c1fff08037589 */ /* 0x000f2200000e0000 */
[----:B------:R-:W-:-:S03]  /*e5c0*/  ISETP.GE.AND P4, PT, R7, 0x41, PT ;  /* 0x000000410700780c */ /* 0x000fc60003f86270 */
[----:B------:R-:W-:Y:S03]  /*e5d0*/  SHFL.IDX PT, R10, R10, RZ, 0x1c1f ;  /* 0x001c1fff0a0a7589 */ /* 0x000fe600000e0000 */
[----:B------:R-:W-:Y:S01]  /*e5e0*/  @P6 LOP3.LUT R22, R22, 0x80, RZ, 0xfc, !PT ;  /* 0x0000008016166812 */ /* 0x000fe200078efcff */
[----:B------:R-:W-:Y:S01]  /*e5f0*/  SHFL.IDX PT, R14, R20, RZ, 0x1c1f ;  /* 0x001c1fff140e7589 */ /* 0x000fe200000e0000 */
[CC--:B-1----:R-:W-:Y:S02]  /*e600*/  ISETP.GE.AND P2, PT, R37.reuse, R11.reuse, PT ;  /* 0x0000000b2500720c */ /* 0x0c2fe40003f46270 */
[----:B------:R-:W-:Y:S02]  /*e610*/  ISETP.GE.AND P1, PT, R28, R11, PT ;  /* 0x0000000b1c00720c */ /* 0x000fe40003f26270 */
[----:B---3--:R-:W-:Y:S02]  /*e620*/  IADD3 R2, P0, R37, R2, RZ ;  /* 0x0000000225027210 */ /* 0x008fe40007f1e0ff */
[----:B------:R-:W-:-:S03]  /*e630*/  ISETP.LT.OR P3, PT, R7, 0x1, P1 ;  /* 0x000000010700780c */ /* 0x000fc60000f61670 */
[----:B----4-:R-:W-:Y:S01]  /*e640*/  IMAD.X R3, RZ, RZ, R3, P0 ;  /* 0x000000ffff037224 */ /* 0x010fe200000e0603 */
[----:B------:R-:W-:Y:S01]  /*e650*/  ISETP.LT.OR P0, PT, R7, 0x1, P2 ;  /* 0x000000010700780c */ /* 0x000fe20001701670 */
[----:B--2---:R-:W-:-:S12]  /*e660*/  VIADD R23, R12, UR42 ;  /* 0x0000002a0c177c36 */ /* 0x004fd80008000000 */
[----:B------:R-:W-:Y:S01]  /*e670*/  LDGSTS.E.BYPASS.LTC128B.128 [R23+0xf200], desc[UR54][R2.64], !P0 ;  /* 0x0f20000002177fae */ /* 0x000fe2000c101d76 */
[----:B------:R-:W-:-:S03]  /*e680*/  ISETP.GE.AND P0, PT, R27, R11, PT ;  /* 0x0000000b1b00720c */ /* 0x000fc60003f06270 */
        /* <DEDUP_REMOVED lines=10> */
[----:B------:R-:W-:Y:S01]  /*e730*/  LDGSTS.E.BYPASS.LTC128B.128 [R23+0x12200], desc[UR54][R2.64+0x40], !P3 ;  /* 0x1220004002177fae */ /* 0x000fe2000d901d76 */
[----:B------:R-:W-:-:S13]  /*e740*/  ISETP.LT.OR P3, PT, R7, 0x21, P0 ;  /* 0x000000210700780c */ /* 0x000fda0000761670 */
[----:B------:R1:W-:Y:S04]  /*e750*/  LDGSTS.E.BYPASS.LTC128B.128 [R23+0x14a00], desc[UR54][R2.64+0x80], !P3 ;  /* 0x14a0008002177fae */ /* 0x0003e8000d901d76 */
[----:B-1----:R-:W1:Y:S04]  /*e760*/  SHFL.IDX PT, R2, R9, 0x2, 0x1c1f ;  /* 0x005c1f0009027f89 */ /* 0x002e6800000e0000 */
[----:B------:R-:W2:Y:S04]  /*e770*/  SHFL.IDX PT, R3, R8, 0x2, 0x1c1f ;  /* 0x005c1f0008037f89 */ /* 0x000ea800000e0000 */
[----:B------:R-:W-:Y:S01]  /*e780*/  SHFL.IDX PT, R8, R8, 0x3, 0x1c1f ;  /* 0x007c1f0008087f89 */ /* 0x000fe200000e0000 */
        /* <DEDUP_REMOVED lines=8> */
[----:B-1----:R-:W1:Y:S02]  /*e810*/  SHFL.IDX PT, R2, R9, 0x3, 0x1c1f ;  /* 0x007c1f0009027f89 */ /* 0x002e6400000e0000 */
[----:B-1----:R-:W-:-:S05]  /*e820*/  IADD3 R2, P3, R37, R2, RZ ;  /* 0x0000000225027210 */ /* 0x002fca0007f7e0ff */
[----:B------:R-:W-:Y:S01]  /*e830*/  IMAD.X R3, RZ, RZ, R8, P3 ;  /* 0x000000ffff037224 */ /* 0x000fe200018e0608 */
[----:B------:R-:W-:-:S13]  /*e840*/  ISETP.LT.OR P3, PT, R7, 0x61, P2 ;  /* 0x000000610700780c */ /* 0x000fda0001761670 */
[----:B------:R1:W-:Y:S01]  /*e850*/  LDGSTS.E.BYPASS.LTC128B.128 [R23+0x10a00], desc[UR54][R2.64], !P3 ;  /* 0x10a0000002177fae */ /* 0x0003e2000d901d76 */
[----:B------:R-:W-:-:S13]  /*e860*/  ISETP.LT.OR P3, PT, R7, 0x61, P1 ;  /* 0x000000610700780c */ /* 0x000fda0000f61670 */
[----:B------:R1:W-:Y:S01]  /*e870*/  LDGSTS.E.BYPASS.LTC128B.128 [R23+0x13200], desc[UR54][R2.64+0x40], !P3 ;  /* 0x1320004002177fae */ /* 0x0003e2000d901d76 */
[----:B------:R-:W-:-:S13]  /*e880*/  ISETP.LT.OR P3, PT, R7, 0x61, P0 ;  /* 0x000000610700780c */ /* 0x000fda0000761670 */
[----:B------:R1:W-:Y:S01]  /*e890*/  LDGSTS.E.BYPASS.LTC128B.128 [R23+0x15a00], desc[UR54][R2.64+0x80], !P3 ;  /* 0x15a0008002177fae */ /* 0x0003e2000d901d76 */
[----:B------:R-:W-:-:S13]  /*e8a0*/  ISETP.GE.AND P3, PT, R7, 0x61, PT ;  /* 0x000000610700780c */ /* 0x000fda0003f66270 */
.L_x_3965:
[C---:B------:R-:W-:Y:S02]  /*e8b0*/  ISETP.LT.OR P2, PT, R7.reuse, 0x81, P2 ;  /* 0x000000810700780c */ /* 0x040fe40001741670 */
[C---:B------:R-:W-:Y:S02]  /*e8c0*/  ISETP.LT.OR P1, PT, R7.reuse, 0x81, P1 ;  /* 0x000000810700780c */ /* 0x040fe40000f21670 */
[----:B------:R-:W-:Y:S02]  /*e8d0*/  ISETP.LT.OR P0, PT, R7, 0x81, P0 ;  /* 0x000000810700780c */ /* 0x000fe40000701670 */
[----:B-1----:R-:W-:-:S05]  /*e8e0*/  IADD3 R2, P6, R37, R14, RZ ;  /* 0x0000000e25027210 */ /* 0x002fca0007fde0ff */
[----:B------:R-:W-:-:S05]  /*e8f0*/  IMAD.X R3, RZ, RZ, R10, P6 ;  /* 0x000000ffff037224 */ /* 0x000fca00030e060a */
[----:B------:R-:W-:Y:S01]  /*e900*/  @!PT LDS RZ, [RZ] ;  /* 0x00000000fffff984 */ /* 0x000fe20000000800 */
[----:B------:R-:W-:Y:S01]  /*e910*/  @!PT LDS RZ, [RZ] ;  /* 0x00000000fffff984 */ /* 0x000fe20000000800 */
[----:B------:R-:W-:Y:S01]  /*e920*/  @!PT LDS RZ, [RZ] ;  /* 0x00000000fffff984 */ /* 0x000fe20000000800 */
[----:B------:R1:W-:Y:S04]  /*e930*/  LDGSTS.E.BYPASS.LTC128B.128 [R23+0x11200], desc[UR54][R2.64], !P2 ;  /* 0x1120000002177fae */ /* 0x0003e8000d101d76 */
[----:B------:R1:W-:Y:S04]  /*e940*/  LDGSTS.E.BYPASS.LTC128B.128 [R23+0x13a00], desc[UR54][R2.64+0x40], !P1 ;  /* 0x13a0004002177fae */ /* 0x0003e8000c901d76 */
[----:B------:R1:W-:Y:S01]  /*e950*/  LDGSTS.E.BYPASS.LTC128B.128 [R23+0x16200], desc[UR54][R2.64+0x80], !P0 ;  /* 0x1620008002177fae */ /* 0x0003e2000c101d76 */
[----:B------:R-:W-:Y:S01]  /*e960*/  NOP ;  /* 0x0000000000007918 */ /* 0x000fe20000000000 */
[----:B------:R-:W-:Y:S02]  /*e970*/  SYNCS.ARRIVE.TRANS64.RED.A0T1 RZ, [UR42+0x33470], RZ ;  /* 0x033470ffffff79a7 */ /* 0x000fe4000820042a */
[----:B------:R-:W-:Y:S01]  /*e980*/  ARRIVES.LDGSTSBAR.64.TRANSCNT [UR42+0x33470] ;  /* 0x03347000ff0079b0 */ /* 0x000fe20008000aaa */
[----:B------:R-:W-:Y:S01]  /*e990*/  NOP ;  /* 0x0000000000007918 */ /* 0x000fe20000000000 */
[----:B------:R-:W-:-:S06]  /*e9a0*/  ULOP3.LUT UR4, UR39, 0x2, URZ, 0xfc, !UPT ;  /* 0x0000000227047892 */ /* 0x000fcc000f8efc3f */
[----:B------:R-:W-:-:S04]  /*e9b0*/  MOV R8, UR4 ;  /* 0x0000000400087c02 */ /* 0x000fc80008000f00 */
[----:B------:R-:W-:-:S13]  /*e9c0*/  ISETP.NE.AND P6, PT, R8, 0x3, PT ;  /* 0x000000030800780c */ /* 0x000fda0003fc5270 */
[----:B-1----:R-:W-:Y:S05]  /*e9d0*/  @!P6 BRA `(.L_x_3902) ;  /* 0x000000000004e947 */ /* 0x002fea0003800000 */
[----:B------:R-:W-:Y:S01]  /*e9e0*/  BPT.TRAP 0x1 ;  /* 0x000000040000795c */ /* 0x000fe20000300000 */
.L_x_3902:
[----:B------:R-:W-:Y:S01]  /*e9f0*/  SYNCS.ARRIVE.TRANS64.A1T0 RZ, [UR42+0x33470], RZ ;  /* 0x033470ffffff79a7 */ /* 0x000fe2000810002a */
[----:B------:R-:W-:Y:S05]  /*ea00*/  @!P6 BRA `(.L_x_3903) ;  /* 0x000000000004e947 */ /* 0x000fea0003800000 */
[----:B------:R-:W-:Y:S01]  /*ea10*/  BPT.TRAP 0x1 ;  /* 0x000000040000795c */ /* 0x000fe20000300000 */
.L_x_3903:
[----:B------:R-:W1:Y:S02]  /*ea20*/  SYNCS.PHASECHK.TRANS64.TRYWAIT P0, [UR42+0x33440], R35 ;  /* 0x03344023ff0075a7 */ /* 0x000e64000800016a */
[----:B-1----:R-:W-:Y:S05]  /*ea30*/  @!P0 BRA `(.L_x_3904) ;  /* 0x0000004400388947 */ /* 0x002fea0003800000 */
.L_x_3966:
[----:B------:R-:W-:Y:S01]  /*ea40*/  ULDC.64 UR8, c[0x0][0x300] ;  /* 0x0000c00000087ab9 */ /* 0x000fe20000000a00 */
[----:B------:R-:W-:Y:S01]  /*ea50*/  ULDC.64 UR10, c[0x0][0x310] ;  /* 0x0000c400000a7ab9 */ /* 0x000fe20000000a00 */
[----:B------:R-:W-:Y:S01]  /*ea60*/  IMAD R2, R21, UR8, RZ ;  /* 0x0000000815027c24 */ /* 0x000fe2000f8e02ff */
[----:B------:R-:W-:Y:S01]  /*ea70*/  R2UR UR6, R36 ;  /* 0x00000000240672ca */ /* 0x000fe200000e0000 */
[----:B------:R-:W-:Y:S01]  /*ea80*/  ULDC.64 UR4, c[0x0][0x308] ;  /* 0x0000c20000047ab9 */ /* 0x000fe20000000a00 */
[----:B------:R-:W-:Y:S02]  /*ea90*/  IMAD R25, R25, UR8, RZ ;  /* 0x0000000819197c24 */ /* 0x000fe4000f8e02ff */
[C---:B------:R-:W-:Y:S02]  /*eaa0*/  IMAD R7, R5.reuse, UR9, R2 ;  /* 0x0000000905077c24 */ /* 0x040fe4000f8e0202 */
[----:B------:R-:W-:-:S04]  /*eab0*/  IMAD.WIDE.U32 R2, R5, UR8, RZ ;  /* 0x0000000805027c25 */ /* 0x000fc8000f8e00ff */
[----:B------:R-:W-:Y:S02]  /*eac0*/  IMAD.IADD R3, R3, 0x1, R7 ;  /* 0x0000000103037824 */ /* 0x000fe400078e0207 */
[----:B------:R-:W-:Y:S02]  /*ead0*/  IMAD R5, R24, UR10, RZ ;  /* 0x0000000a18057c24 */ /* 0x000fe4000f8e02ff */
[----:B------:R-:W-:-:S04]  /*eae0*/  IMAD.WIDE.U32 R2, R0, UR10, R2 ;  /* 0x0000000a00027c25 */ /* 0x000fc8000f8e0002 */
[----:B------:R-:W-:Y:S02]  /*eaf0*/  IMAD R5, R0, UR11, R5 ;  /* 0x0000000b00057c24 */ /* 0x000fe4000f8e0205 */
[----:B------:R-:W-:Y:S01]  /*eb00*/  IMAD.U32 R7, RZ, RZ, UR4 ;  /* 0x00000004ff077e24 */ /* 0x000fe2000f8e00ff */
[----:B------:R-:W-:Y:S01]  /*eb10*/  UIMAD UR4, UR6, UR4, URZ ;  /* 0x00000004060472a4 */ /* 0x000fe2000f8e023f */
[----:B------:R-:W-:Y:S02]  /*eb20*/  IMAD.IADD R3, R3, 0x1, R5 ;  /* 0x0000000103037824 */ /* 0x000fe400078e0205 */
[----:B------:R-:W-:Y:S01]  /*eb30*/  ULDC.64 UR6, c[0x0][0x2e8] ;  /* 0x0000ba0000067ab9 */ /* 0x000fe20000000a00 */
[----:B------:R-:W-:Y:S02]  /*eb40*/  UIMAD UR4, UR40, UR5, UR4 ;  /* 0x00000005280472a4 */ /* 0x000fe4000f8e0204 */
[----:B------:R-:W-:-:S04]  /*eb50*/  IMAD.WIDE.U32 R2, R7, UR40, R2 ;  /* 0x0000002807027c25 */ /* 0x000fc8000f8e0002 */
[----:B------:R-:W-:Y:S01]  /*eb60*/  IMAD.U32 R8, RZ, RZ, UR7 ;  /* 0x00000007ff087e24 */ /* 0x000fe2000f8e00ff */
[----:B------:R-:W-:Y:S01]  /*eb70*/  IADD3 R0, P0, R2, UR6, RZ ;  /* 0x0000000602007c10 */ /* 0x000fe2000ff1e0ff */
[----:B------:R-:W-:Y:S02]  /*eb80*/  IMAD R25, R6, UR9, R25 ;  /* 0x0000000906197c24 */ /* 0x000fe4000f8e0219 */
[----:B------:R-:W-:Y:S01]  /*eb90*/  IMAD R9, R26, UR10, RZ ;  /* 0x0000000a1a097c24 */ /* 0x000fe2000f8e02ff */
[----:B------:R-:W-:Y:S01]  /*eba0*/  IADD3.X R5, R8, UR4, R3, P0, !PT ;  /* 0x0000000408057c10 */ /* 0x000fe200087fe403 */
[----:B------:R-:W-:-:S04]  /*ebb0*/  IMAD.WIDE.U32 R2, R6, UR8, RZ ;  /* 0x0000000806027c25 */ /* 0x000fc8000f8e00ff */
[----:B------:R-:W-:Y:S02]  /*ebc0*/  IMAD.IADD R3, R3, 0x1, R25 ;  /* 0x0000000103037824 */ /* 0x000fe400078e0219 */
[C---:B------:R-:W-:Y:S02]  /*ebd0*/  IMAD R9, R4.reuse, UR11, R9 ;  /* 0x0000000b04097c24 */ /* 0x040fe4000f8e0209 */
[----:B------:R-:W-:-:S04]  /*ebe0*/  IMAD.WIDE.U32 R2, R4, UR10, R2 ;  /* 0x0000000a04027c25 */ /* 0x000fc8000f8e0002 */
[----:B------:R-:W-:Y:S02]  /*ebf0*/  IMAD.IADD R3, R3, 0x1, R9 ;  /* 0x0000000103037824 */ /* 0x000fe400078e0209 */
[----:B------:R-:W-:-:S03]  /*ec00*/  IMAD.WIDE.U32 R2, R7, UR40, R2 ;  /* 0x0000002807027c25 */ /* 0x000fc6000f8e0002 */
[----:B------:R-:W-:-:S04]  /*ec10*/  IADD3 R4, P0, R2, UR6, RZ ;  /* 0x0000000602047c10 */ /* 0x000fc8000ff1e0ff */
[----:B------:R-:W-:Y:S01]  /*ec20*/  IADD3.X R8, R8, UR4, R3, P0, !PT ;  /* 0x0000000408087c10 */ /* 0x000fe200087fe403 */
[----:B------:R-:W-:-:S03]  /*ec30*/  UMOV UR4, 0xffffffff ;  /* 0xffffffff00047882 */ /* 0x000fc60000000000 */
[----:B------:R-:W-:Y:S05]  /*ec40*/  BRA.DIV UR4, `(.L_x_3905) ;  /* 0x0000004204c87947 */ /* 0x000fea000b800000 */
[----:B------:R-:W2:Y:S01]  /*ec50*/  SHFL.IDX PT, R14, R0, RZ, 0x1c1f ;  /* 0x001c1fff000e7589 */ /* 0x000ea200000e0000 */
[----:B------:R-:W3:Y:S01]  /*ec60*/  LDC R7, c[0x0][0x2f4] ;  /* 0x0000bd00ff077b82 */ /* 0x000ee20000000800 */
[----:B------:R-:W-:Y:S02]  /*ec70*/  P2R R6, PR, RZ, 0x8 ;  /* 0x00000008ff067803 */ /* 0x000fe40000000000 */
[----:B------:R-:W4:Y:S01]  /*ec80*/  SHFL.IDX PT, R2, R5, RZ, 0x1c1f ;  /* 0x001c1fff05027589 */ /* 0x000f2200000e0000 */
[----:B------:R-:W-:-:S03]  /*ec90*/  LOP3.LUT P3, RZ, R22, 0x40, RZ, 0xc0, !PT ;  /* 0x0000004016ff7812 */ /* 0x000fc6000786c0ff */
[----:B------:R-:W-:Y:S10]  /*eca0*/  SHFL.IDX PT, R8, R8, RZ, 0x1c1f ;  /* 0x001c1fff08087589 */ /* 0x000ff400000e0000 */
[----:B--2---:R-:W-:-:S02]  /*ecb0*/  @P3 IADD3 R14, P0, R37, R14, RZ ;  /* 0x0000000e250e3210 */ /* 0x004fc40007f1e0ff */
[-C--:B---3--:R-:W-:Y:S02]  /*ecc0*/  ISETP.GE.AND P6, PT, R37, R7.reuse, PT ;  /* 0x000000072500720c */ /* 0x088fe40003fc6270 */
[-C--:B------:R-:W-:Y:S01]  /*ecd0*/  ISETP.GE.AND P2, PT, R28, R7.reuse, PT ;  /* 0x000000071c00720c */ /* 0x080fe20003f46270 */
[----:B----4-:R-:W-:Y:S01]  /*ece0*/  @P3 IMAD.X R3, RZ, RZ, R2, P0 ;  /* 0x000000ffff033224 */ /* 0x010fe200000e0602 */
[----:B------:R-:W-:Y:S01]  /*ecf0*/  ISETP.GE.AND P1, PT, R27, R7, PT ;  /* 0x000000071b00720c */ /* 0x000fe20003f26270 */
[----:B------:R-:W-:Y:S02]  /*ed00*/  @P3 IMAD.MOV.U32 R2, RZ, RZ, R14 ;  /* 0x000000ffff023224 */ /* 0x000fe400078e000e */
[----:B------:R-:W2:Y:S06]  /*ed10*/  SHFL.IDX PT, R14, R0, 0x1, 0x1c1f ;  /* 0x003c1f00000e7f89 */ /* 0x000eac00000e0000 */
[----:B------:R-:W-:Y:S04]  /*ed20*/  @P3 LDGSTS.E.BYPASS.LTC128B.128 [R23+0x24200], desc[UR54][R2.64], !P6 ;  /* 0x2420000002173fae */ /* 0x000fe8000f101d76 */
[----:B------:R-:W-:Y:S04]  /*ed30*/  @P3 LDGSTS.E.BYPASS.LTC128B.128 [R23+0x26a00], desc[UR54][R2.64+0x40], !P2 ;  /* 0x26a0004002173fae */ /* 0x000fe8000d101d76 */
[----:B------:R3:W-:Y:S01]  /*ed40*/  @P3 LDGSTS.E.BYPASS.LTC128B.128 [R23+0x29200], desc[UR54][R2.64+0x80], !P1 ;  /* 0x2920008002173fae */ /* 0x0007e2000c901d76 */
[----:B------:R-:W-:-:S03]  /*ed50*/  ISETP.NE.AND P3, PT, R6, RZ, PT ;  /* 0x000000ff0600720c */ /* 0x000fc60003f65270 */
[----:B------:R-:W4:Y:S01]  /*ed60*/  SHFL.IDX PT, R6, R5, 0x1, 0x1c1f ;  /* 0x003c1f0005067f89 */ /* 0x000f2200000e0000 */
[----:B--2---:R-:W-:-:S05]  /*ed70*/  @P5 IADD3 R14, P0, R37, R14, RZ ;  /* 0x0000000e250e5210 */ /* 0x004fca0007f1e0ff */
[----:B---3--:R-:W-:Y:S02]  /*ed80*/  @P5 IMAD.MOV.U32 R2, RZ, RZ, R14 ;  /* 0x000000ffff025224 */ /* 0x008fe400078e000e */
[----:B------:R-:W2:Y:S01]  /*ed90*/  SHFL.IDX PT, R14, R0, 0x2, 0x1c1f ;  /* 0x005c1f00000e7f89 */ /* 0x000ea200000e0000 */
[----:B----4-:R-:W-:-:S03]  /*eda0*/  @P5 IADD3.X R7, RZ, R6, RZ, P0, !PT ;  /* 0x00000006ff075210 */ /* 0x010fc600007fe4ff */
[----:B------:R-:W3:Y:S02]  /*edb0*/  SHFL.IDX PT, R6, R5, 0x2, 0x1c1f ;  /* 0x005c1f0005067f89 */ /* 0x000ee400000e0000 */
[----:B------:R-:W-:-:S05]  /*edc0*/  @P5 IMAD.MOV.U32 R3, RZ, RZ, R7 ;  /* 0x000000ffff035224 */ /* 0x000fca00078e0007 */
[----:B------:R-:W-:Y:S01]  /*edd0*/  @P5 LDGSTS.E.BYPASS.LTC128B.128 [R23+0x24a00], desc[UR54][R2.64], !P6 ;  /* 0x24a0000002175fae */ /* 0x000fe2000f101d76 */
[----:B--2---:R-:W-:-:S03]  /*ede0*/  @P4 IADD3 R14, P0, R37, R14, RZ ;  /* 0x0000000e250e4210 */ /* 0x004fc60007f1e0ff */
[----:B------:R-:W-:Y:S04]  /*edf0*/  @P5 LDGSTS.E.BYPASS.LTC128B.128 [R23+0x27200], desc[UR54][R2.64+0x40], !P2 ;  /* 0x2720004002175fae */ /* 0x000fe8000d101d76 */
[----:B------:R2:W-:Y:S01]  /*ee00*/  @P5 LDGSTS.E.BYPASS.LTC128B.128 [R23+0x29a00], desc[UR54][R2.64+0x80], !P1 ;  /* 0x29a0008002175fae */ /* 0x0005e2000c901d76 */
[----:B---3--:R-:W-:-:S03]  /*ee10*/  @P4 IMAD.X R7, RZ, RZ, R6, P0 ;  /* 0x000000ffff074224 */ /* 0x008fc600000e0606 */
[----:B------:R-:W-:Y:S01]  /*ee20*/  SHFL.IDX PT, R6, R5, 0x3, 0x1c1f ;  /* 0x007c1f0005067f89 */ /* 0x000fe200000e0000 */
[----:B--2---:R-:W-:-:S03]  /*ee30*/  @P4 IMAD.MOV.U32 R2, RZ, RZ, R14 ;  /* 0x000000ffff024224 */ /* 0x004fc600078e000e */
[----:B------:R-:W2:Y:S01]  /*ee40*/  SHFL.IDX PT, R14, R0, 0x3, 0x1c1f ;  /* 0x007c1f00000e7f89 */ /* 0x000ea200000e0000 */
[----:B------:R-:W-:-:S05]  /*ee50*/  @P4 IMAD.MOV.U32 R3, RZ, RZ, R7 ;  /* 0x000000ffff034224 */ /* 0x000fca00078e0007 */
[----:B------:R-:W-:Y:S04]  /*ee60*/  @P4 LDGSTS.E.BYPASS.LTC128B.128 [R23+0x25200], desc[UR54][R2.64], !P6 ;  /* 0x2520000002174fae */ /* 0x000fe8000f101d76 */
[----:B------:R-:W-:Y:S04]  /*ee70*/  @P4 LDGSTS.E.BYPASS.LTC128B.128 [R23+0x27a00], desc[UR54][R2.64+0x40], !P2 ;  /* 0x27a0004002174fae */ /* 0x000fe8000d101d76 */
[----:B------:R3:W-:Y:S01]  /*ee80*/  @P4 LDGSTS.E.BYPASS.LTC128B.128 [R23+0x2a200], desc[UR54][R2.64+0x80], !P1 ;  /* 0x2a20008002174fae */ /* 0x0007e2000c901d76 */
[----:B--2---:R-:W-:-:S05]  /*ee90*/  @P3 IADD3 R14, P0, R37, R14, RZ ;  /* 0x0000000e250e3210 */ /* 0x004fca0007f1e0ff */
[----:B------:R-:W-:Y:S02]  /*eea0*/  @P3 IMAD.X R7, RZ, RZ, R6, P0 ;  /* 0x000000ffff073224 */ /* 0x000fe400000e0606 */
[----:B---3--:R-:W-:Y:S02]  /*eeb0*/  @P3 IMAD.MOV.U32 R2, RZ, RZ, R14 ;  /* 0x000000ffff023224 */ /* 0x008fe400078e000e */
[----:B------:R-:W-:Y:S01]  /*eec0*/  @P3 IMAD.MOV.U32 R3, RZ, RZ, R7 ;  /* 0x000000ffff033224 */ /* 0x000fe200078e0007 */
[----:B------:R2:W3:Y:S04]  /*eed0*/  SHFL.IDX PT, R14, R4, RZ, 0x1c1f ;  /* 0x001c1fff040e7589 */ /* 0x0004e800000e0000 */
[----:B------:R2:W-:Y:S04]  /*eee0*/  @P3 LDGSTS.E.BYPASS.LTC128B.128 [R23+0x25a00], desc[UR54][R2.64], !P6 ;  /* 0x25a0000002173fae */ /* 0x0005e8000f101d76 */
[----:B------:R2:W-:Y:S04]  /*eef0*/  @P3 LDGSTS.E.BYPASS.LTC128B.128 [R23+0x28200], desc[UR54][R2.64+0x40], !P2 ;  /* 0x2820004002173fae */ /* 0x0005e8000d101d76 */
[----:B------:R2:W-:Y:S02]  /*ef00*/  @P3 LDGSTS.E.BYPASS.LTC128B.128 [R23+0x2aa00], desc[UR54][R2.64+0x80], !P1 ;  /* 0x2aa0008002173fae */ /* 0x0005e4000c901d76 */
.L_x_3978:
[----:B------:R-:W-:Y:S01]  /*ef10*/  LOP3.LUT P0, RZ, R22, 0x80, RZ, 0xc0, !PT ;  /* 0x0000008016ff7812 */ /* 0x000fe2000780c0ff */
[----:B------:R-:W-:-:S12]  /*ef20*/  BSSY B0, `(.L_x_3906) ;  /* 0x000000e000007945 */ /* 0x000fd80003800000 */
[----:B------:R-:W-:Y:S05]  /*ef30*/  @!P0 BRA `(.L_x_3907) ;  /* 0x0000000000308947 */ /* 0x000fea0003800000 */
[----:B------:R-:W4:Y:S01]  /*ef40*/  LDC R0, c[0x0][0x2f4] ;  /* 0x0000bd00ff007b82 */ /* 0x000f220000000800 */
[----:B--23--:R-:W-:-:S04]  /*ef50*/  IADD3 R2, P0, R37, R14, RZ ;  /* 0x0000000e25027210 */ /* 0x00cfc80007f1e0ff */
[----:B------:R-:W-:Y:S02]  /*ef60*/  IADD3.X R3, RZ, R8, RZ, P0, !PT ;  /* 0x00000008ff037210 */ /* 0x000fe400007fe4ff */
[-C--:B----4-:R-:W-:Y:S02]  /*ef70*/  ISETP.GE.AND P3, PT, R37, R0.reuse, PT ;  /* 0x000000002500720c */ /* 0x090fe40003f66270 */
[-C--:B------:R-:W-:Y:S02]  /*ef80*/  ISETP.GE.AND P2, PT, R28, R0.reuse, PT ;  /* 0x000000001c00720c */ /* 0x080fe40003f46270 */
[----:B------:R-:W-:-:S09]  /*ef90*/  ISETP.GE.AND P1, PT, R27, R0, PT ;  /* 0x000000001b00720c */ /* 0x000fd20003f26270 */
[----:B------:R-:W-:Y:S01]  /*efa0*/  @!PT LDS RZ, [RZ] ;  /* 0x00000000fffff984 */ /* 0x000fe20000000800 */
[----:B------:R-:W-:Y:S01]  /*efb0*/  @!PT LDS RZ, [RZ] ;  /* 0x00000000fffff984 */ /* 0x000fe20000000800 */
[----:B------:R-:W-:Y:S01]  /*efc0*/  @!PT LDS RZ, [RZ] ;  /* 0x00000000fffff984 */ /* 0x000fe20000000800 */
[----:B------:R4:W-:Y:S04]  /*efd0*/  LDGSTS.E.BYPASS.LTC128B.128 [R23+0x26200], desc[UR54][R2.64], !P3 ;  /* 0x2620000002177fae */ /* 0x0009e8000d901d76 */
[----:B------:R4:W-:Y:S04]  /*efe0*/  LDGSTS.E.BYPASS.LTC128B.128 [R23+0x28a00], desc[UR54][R2.64+0x40], !P2 ;  /* 0x28a0004002177fae */ /* 0x0009e8000d101d76 */
[----:B------:R4:W-:Y:S02]  /*eff0*/  LDGSTS.E.BYPASS.LTC128B.128 [R23+0x2b200], desc[UR54][R2.64+0x80], !P1 ;  /* 0x2b20008002177fae */ /* 0x0009e4000c901d76 */
.L_x_3907:
[----:B------:R-:W-:Y:S05]  /*f000*/  BSYNC B0 ;  /* 0x0000000000007941 */ /* 0x000fea0003800000 */
.L_x_3906:
[----:B------:R-:W-:Y:S01]  /*f010*/  NOP ;  /* 0x0000000000007918 */ /* 0x000fe20000000000 */
[----:B------:R-:W-:Y:S01]  /*f020*/  SYNCS.ARRIVE.TRANS64.RED.A0T1 RZ, [UR42+0x33430], RZ ;  /* 0x033430ffffff79a7 */ /* 0x000fe2000820042a */
[----:B------:R-:W-:Y:S01]  /*f030*/  ARRIVES.LDGSTSBAR.64.TRANSCNT [UR42+0x33430] ;  /* 0x03343000ff0079b0 */ /* 0x000fe20008000aaa */
[----:B------:R-:W-:Y:S01]  /*f040*/  NOP ;  /* 0x0000000000007918 */ /* 0x000fe20000000000 */
[----:B------:R-:W-:-:S06]  /*f050*/  ULOP3.LUT UR4, UR39, 0x2, URZ, 0xfc, !UPT ;  /* 0x0000000227047892 */ /* 0x000fcc000f8efc3f */
[----:B--2-4-:R-:W-:-:S05]  /*f060*/  IMAD.U32 R2, RZ, RZ, UR4 ;  /* 0x00000004ff027e24 */ /* 0x014fca000f8e00ff */
[----:B------:R-:W-:-:S13]  /*f070*/  ISETP.NE.AND P0, PT, R2, 0x3, PT ;  /* 0x000000030200780c */ /* 0x000fda0003f05270 */
[----:B------:R-:W-:Y:S05]  /*f080*/  @!P0 BRA `(.L_x_3908) ;  /* 0x0000000000048947 */ /* 0x000fea0003800000 */
[----:B------:R-:W-:Y:S01]  /*f090*/  BPT.TRAP 0x1 ;  /* 0x000000040000795c */ /* 0x000fe20000300000 */
.L_x_3908:
        /* <DEDUP_REMOVED lines=19> */
[----:B------:R-:W-:Y:S01]  /*f1d0*/  MOV R12, 0x1 ;  /* 0x00000001000c7802 */ /* 0x000fe20000000f00 */
[----:B------:R-:W2:Y:S01]  /*f1e0*/  LDC.64 R2, c[0x4][R2] ;  /* 0x0100000002027b82 */ /* 0x000ea20000000a00 */
[----:B------:R-:W-:Y:S02]  /*f1f0*/  IMAD.U32 R5, RZ, RZ, UR7 ;  /* 0x00000007ff057e24 */ /* 0x000fe4000f8e00ff */
[----:B------:R-:W-:Y:S02]  /*f200*/  IMAD.U32 R6, RZ, RZ, UR8 ;  /* 0x00000008ff067e24 */ /* 0x000fe4000f8e00ff */
[----:B------:R-:W-:-:S02]  /*f210*/  IMAD.U32 R7, RZ, RZ, UR9 ;  /* 0x00000009ff077e24 */ /* 0x000fc4000f8e00ff */
[----:B------:R-:W-:Y:S02]  /*f220*/  IMAD.U32 R10, RZ, RZ, UR4 ;  /* 0x00000004ff0a7e24 */ /* 0x000fe4000f8e00ff */
[----:B------:R-:W-:Y:S02]  /*f230*/  IMAD.U32 R11, RZ, RZ, UR5 ;  /* 0x00000005ff0b7e24 */ /* 0x000fe4000f8e00ff */
[----:B------:R-:W-:Y:S02]  /*f240*/  IMAD.MOV.U32 R8, RZ, RZ, 0x70 ;  /* 0x00000070ff087424 */ /* 0x000fe400078e00ff */
[----:B------:R-:W-:-:S07]  /*f250*/  IMAD.MOV.U32 R13, RZ, RZ, RZ ;  /* 0x000000ffff0d7224 */ /* 0x000fce00078e00ff */
[----:B------:R-:W-:-:S07]  /*f260*/  LEPC R20, `(.L_x_3909) ;  /* 0x000000001014794e */ /* 0x000fce0000000000 */
[----:B0123--:R-:W-:Y:S05]  /*f270*/  CALL.ABS.NOINC R2 ;  /* 0x0000000002007343 */ /* 0x00ffea0003c00000 */
.L_x_3909:
[----:B------:R-:W2:Y:S01]  /*f280*/  LDC R0, c[0x0][0x448] ;  /* 0x00011200ff007b82 */ /* 0x000ea20000000800 */
[----:B------:R-:W-:Y:S01]  /*f290*/  ULDC.64 UR4, c[0x0][0x2e0] ;  /* 0x0000b80000047ab9 */ /* 0x000fe20000000a00 */
[----:B------:R-:W-:Y:S02]  /*f2a0*/  IMAD R29, R32, 0x80, R29 ;  /* 0x00000080201d7824 */ /* 0x000fe400078e021d */
[----:B------:R-:W-:Y:S02]  /*f2b0*/  IMAD R7, R24, UR4, RZ ;  /* 0x0000000418077c24 */ /* 0x000fe4000f8e02ff */
[----:B------:R-:W-:Y:S02]  /*f2c0*/  IMAD.U32 R4, RZ, RZ, UR36 ;  /* 0x00000024ff047e24 */ /* 0x000fe4000f8e00ff */
[----:B------:R-:W-:Y:S02]  /*f2d0*/  IMAD R9, R34, UR5, R7 ;  /* 0x0000000522097c24 */ /* 0x000fe4000f8e0207 */
[----:B------:R-:W-:-:S02]  /*f2e0*/  IMAD.U32 R5, RZ, RZ, UR37 ;  /* 0x00000025ff057e24 */ /* 0x000fc4000f8e00ff */
[----:B------:R-:W-:Y:S02]  /*f2f0*/  IMAD.MOV.U32 R5, RZ, RZ, R29 ;  /* 0x000000ffff057224 */ /* 0x000fe400078e001d */
[----:B------:R-:W-:Y:S02]  /*f300*/  IMAD.U32 R3, RZ, RZ, UR43 ;  /* 0x0000002bff037e24 */ /* 0x000fe4000f8e00ff */
[----:B------:R-:W-:-:S04]  /*f310*/  IMAD.MOV.U32 R2, RZ, RZ, R4 ;  /* 0x000000ffff027224 */ /* 0x000fc800078e0004 */
[----:B------:R-:W-:Y:S01]  /*f320*/  IMAD.WIDE.U32 R2, R34, UR4, R2 ;  /* 0x0000000422027c25 */ /* 0x000fe2000f8e0002 */
[----:B------:R-:W-:Y:S01]  /*f330*/  ULDC.64 UR4, c[0x0][0x2d0] ;  /* 0x0000b40000047ab9 */ /* 0x000fe20000000a00 */
[----:B--2---:R-:W-:Y:S02]  /*f340*/  ISETP.NE.AND P0, PT, R0, 0x1, PT ;  /* 0x000000010000780c */ /* 0x004fe40003f05270 */
[----:B------:R-:W-:-:S11]  /*f350*/  IMAD.IADD R3, R3, 0x1, R9 ;  /* 0x0000000103037824 */ /* 0x000fd600078e0209 */
[----:B------:R-:W2:Y:S08]  /*f360*/  @P0 LDC R8, c[0x0][0x44c] ;  /* 0x00011300ff080b82 */ /* 0x000eb00000000800 */
[----:B------:R-:W4:Y:S01]  /*f370*/  @P0 LDC R6, c[0x0][0x450] ;  /* 0x00011400ff060b82 */ /* 0x000f220000000800 */
[----:B--2---:R-:W-:-:S05]  /*f380*/  @P0 IMAD.HI.U32 R7, R29, R8, RZ ;  /* 0x000000081d070227 */ /* 0x004fca00078e00ff */
[----:B----4-:R-:W-:-:S04]  /*f390*/  @P0 SHF.R.U32.HI R5, RZ, R6, R7 ;  /* 0x00000006ff050219 */ /* 0x010fc80000011607 */
[----:B------:R-:W-:Y:S01]  /*f3a0*/  SHF.R.S32.HI R4, RZ, 0x1f, R5 ;  /* 0x0000001fff047819 */ /* 0x000fe20000011405 */
[----:B------:R-:W-:-:S04]  /*f3b0*/  IMAD.WIDE.U32 R2, R5, UR4, R2 ;  /* 0x0000000405027c25 */ /* 0x000fc8000f8e0002 */
[----:B------:R-:W-:-:S04]  /*f3c0*/  IMAD R4, R4, UR4, RZ ;  /* 0x0000000404047c24 */ /* 0x000fc8000f8e02ff */
[C---:B------:R-:W-:Y:S01]  /*f3d0*/  IMAD R7, R5.reuse, UR5, R4 ;  /* 0x0000000505077c24 */ /* 0x040fe2000f8e0204 */
[----:B------:R-:W-:Y:S01]  /*f3e0*/  IADD3 R4, -R5, RZ, RZ ;  /* 0x000000ff05047210 */ /* 0x000fe20007ffe1ff */
[----:B------:R-:W-:Y:S02]  /*f3f0*/  ULDC.64 UR4, c[0x0][0x2c8] ;  /* 0x0000b20000047ab9 */ /* 0x000fe40000000a00 */
[----:B------:R-:W-:Y:S02]  /*f400*/  IMAD.IADD R3, R3, 0x1, R7 ;  /* 0x0000000103037824 */ /* 0x000fe400078e0207 */
[----:B------:R-:W-:-:S04]  /*f410*/  IMAD R29, R0, R4, R29 ;  /* 0x00000004001d7224 */ /* 0x000fc800078e021d */
        /* <DEDUP_REMOVED lines=8> */
[----:B------:R-:W-:Y:S01]  /*f4a0*/  IADD3.X R5, R3, UR5, R5, P0, !PT ;  /* 0x0000000503057c10 */ /* 0x000fe200087fe405 */
[----:B------:R-:W-:Y:S01]  /*f4b0*/  UMOV UR5, 0xffffffff ;  /* 0xffffffff00057882 */ /* 0x000fe20000000000 */
[----:B------:R-:W-:-:S02]  /*f4c0*/  ISETP.GE.AND P1, PT, R27, UR4, PT ;  /* 0x000000041b007c0c */ /* 0x000fc4000bf26270 */
[----:B------:R-:W-:Y:S01]  /*f4d0*/  ISETP.GE.AND P3, PT, R37, UR4, PT ;  /* 0x0000000425007c0c */ /* 0x000fe2000bf66270 */
[----:B------:R-:W-:-:S12]  /*f4e0*/  BRA.DIV UR5, `(.L_x_3910) ;  /* 0x00000042054c7947 */ /* 0x000fd8000b800000 */
[----:B---3--:R-:W2:Y:S01]  /*f4f0*/  SHFL.IDX PT, R14, R4, RZ, 0x1c1f ;  /* 0x001c1fff040e7589 */ /* 0x008ea200000e0000 */
[----:B------:R-:W-:Y:S01]  /*f500*/  ULDC UR4, c[0x0][0x288] ;  /* 0x0000a20000047ab9 */ /* 0x000fe20000000800 */
[----:B------:R-:W-:Y:S02]  /*f510*/  IMAD R7, R32, 0x80, R31 ;  /* 0x0000008020077824 */ /* 0x000fe400078e021f */
[----:B------:R-:W3:Y:S01]  /*f520*/  SHFL.IDX PT, R2, R5, RZ, 0x1c1f ;  /* 0x001c1fff05027589 */ /* 0x000ee200000e0000 */
[----:B------:R-:W-:Y:S02]  /*f530*/  IMAD R0, R0, UR4, RZ ;  /* 0x0000000400007c24 */ /* 0x000fe4000f8e02ff */
[C---:B------:R-:W-:Y:S01]  /*f540*/  VIADD R9, R7.reuse, 0x20 ;  /* 0x0000002007097836 */ /* 0x040fe20000000000 */
[----:B------:R-:W-:Y:S02]  /*f550*/  SHFL.IDX PT, R6, R5, 0x1, 0x1c1f ;  /* 0x003c1f0005067f89 */ /* 0x000fe400000e0000 */
[----:B------:R-:W-:-:S13]  /*f560*/  ISETP.GE.AND P0, PT, R7, R0, PT ;  /* 0x000000000700720c */ /* 0x000fda0003f06270 */
[----:B--2---:R-:W-:-:S05]  /*f570*/  @!P0 IADD3 R14, P4, R37, R14, RZ ;  /* 0x0000000e250e8210 */ /* 0x004fca0007f9e0ff */
[----:B---3--:R-:W-:Y:S02]  /*f580*/  @!P0 IMAD.X R3, RZ, RZ, R2, P4 ;  /* 0x000000ffff038224 */ /* 0x008fe400020e0602 */
[----:B------:R-:W-:Y:S02]  /*f590*/  @!P0 IMAD.MOV.U32 R2, RZ, RZ, R14 ;  /* 0x000000ffff028224 */ /* 0x000fe400078e000e */
[----:B------:R-:W2:Y:S04]  /*f5a0*/  SHFL.IDX PT, R14, R4, 0x1, 0x1c1f ;  /* 0x003c1f00040e7f89 */ /* 0x000ea800000e0000 */
[----:B------:R-:W-:Y:S04]  /*f5b0*/  @!P0 LDGSTS.E.BYPASS.LTC128B.128 [R23+0x1e200], desc[UR54][R2.64], !P3 ;  /* 0x1e20000002178fae */ /* 0x000fe8000d901d76 */
[----:B------:R-:W-:Y:S04]  /*f5c0*/  @!P0 LDGSTS.E.BYPASS.LTC128B.128 [R23+0x20200], desc[UR54][R2.64+0x40], !P2 ;  /* 0x2020004002178fae */ /* 0x000fe8000d101d76 */
[----:B------:R3:W-:Y:S01]  /*f5d0*/  @!P0 LDGSTS.E.BYPASS.LTC128B.128 [R23+0x22200], desc[UR54][R2.64+0x80], !P1 ;  /* 0x2220008002178fae */ /* 0x0007e2000c901d76 */
[----:B------:R-:W-:-:S13]  /*f5e0*/  ISETP.GE.AND P0, PT, R9, R0, PT ;  /* 0x000000000900720c */ /* 0x000fda0003f06270 */
[----:B--2---:R-:W-:-:S05]  /*f5f0*/  @!P0 IADD3 R14, P4, R37, R14, RZ ;  /* 0x0000000e250e8210 */ /* 0x004fca0007f9e0ff */
[----:B------:R-:W-:Y:S02]  /*f600*/  @!P0 IMAD.X R9, RZ, RZ, R6, P4 ;  /* 0x000000ffff098224 */ /* 0x000fe400020e0606 */
[----:B---3--:R-:W-:Y:S01]  /*f610*/  @!P0 IMAD.MOV.U32 R2, RZ, RZ, R14 ;  /* 0x000000ffff028224 */ /* 0x008fe200078e000e */
[----:B------:R-:W-:Y:S01]  /*f620*/  SHFL.IDX PT, R6, R5, 0x2, 0x1c1f ;  /* 0x005c1f0005067f89 */ /* 0x000fe200000e0000 */
[----:B------:R-:W-:Y:S01]  /*f630*/  @!P0 IMAD.MOV.U32 R3, RZ, RZ, R9 ;  /* 0x000000ffff038224 */ /* 0x000fe200078e0009 */
[----:B------:R-:W-:Y:S02]  /*f640*/  IADD3 R9, R7, 0x40, RZ ;  /* 0x0000004007097810 */ /* 0x000fe40007ffe0ff */
        /* <DEDUP_REMOVED lines=8> */
[----:B------:R2:W3:Y:S01]  /*f6d0*/  SHFL.IDX PT, R6, R5, 0x3, 0x1c1f ;  /* 0x007c1f0005067f89 */ /* 0x0004e200000e0000 */
[----:B------:R-:W-:-:S03]  /*f6e0*/  @!P0 IMAD.MOV.U32 R3, RZ, RZ, R9 ;  /* 0x000000ffff038224 */ /* 0x000fc600078e0009 */
[----:B------:R2:W4:Y:S04]  /*f6f0*/  SHFL.IDX PT, R14, R4, 0x3, 0x1c1f ;  /* 0x007c1f00040e7f89 */ /* 0x00052800000e0000 */
[----:B------:R2:W-:Y:S04]  /*f700*/  @!P0 LDGSTS.E.BYPASS.LTC128B.128 [R23+0x1f200], desc[UR54][R2.64], !P3 ;  /* 0x1f20000002178fae */ /* 0x0005e8000d901d76 */
[----:B------:R2:W-:Y:S04]  /*f710*/  @!P0 LDGSTS.E.BYPASS.LTC128B.128 [R23+0x21200], desc[UR54][R2.64+0x40], !P2 ;  /* 0x2120004002178fae */ /* 0x0005e8000d101d76 */
[----:B------:R2:W-:Y:S02]  /*f720*/  @!P0 LDGSTS.E.BYPASS.LTC128B.128 [R23+0x23200], desc[UR54][R2.64+0x80], !P1 ;  /* 0x2320008002178fae */ /* 0x0005e4000c901d76 */
.L_x_3987:
[----:B------:R-:W-:Y:S01]  /*f730*/  VIADD R7, R7, 0x60 ;  /* 0x0000006007077836 */ /* 0x000fe20000000000 */
[----:B------:R-:W-:Y:S04]  /*f740*/  BSSY B0, `(.L_x_3911) ;  /* 0x000000b000007945 */ /* 0x000fe80003800000 */
[----:B------:R-:W-:-:S13]  /*f750*/  ISETP.GE.AND P0, PT, R7, R0, PT ;  /* 0x000000000700720c */ /* 0x000fda0003f06270 */
[----:B------:R-:W-:Y:S05]  /*f760*/  @P0 BRA `(.L_x_3912) ;  /* 0x0000000000200947 */ /* 0x000fea0003800000 */
[----:B--2-4-:R-:W-:-:S05]  /*f770*/  IADD3 R2, P0, R37, R14, RZ ;  /* 0x0000000e25027210 */ /* 0x014fca0007f1e0ff */
[----:B---3--:R-:W-:-:S05]  /*f780*/  IMAD.X R3, RZ, RZ, R6, P0 ;  /* 0x000000ffff037224 */ /* 0x008fca00000e0606 */
[----:B------:R-:W-:Y:S01]  /*f790*/  @!PT LDS RZ, [RZ] ;  /* 0x00000000fffff984 */ /* 0x000fe20000000800 */
[----:B------:R-:W-:Y:S01]  /*f7a0*/  @!PT LDS RZ, [RZ] ;  /* 0x00000000fffff984 */ /* 0x000fe20000000800 */
[----:B------:R-:W-:Y:S01]  /*f7b0*/  @!PT LDS RZ, [RZ] ;  /* 0x00000000fffff984 */ /* 0x000fe20000000800 */
[----:B------:R2:W-:Y:S04]  /*f7c0*/  LDGSTS.E.BYPASS.LTC128B.128 [R23+0x1fa00], desc[UR54][R2.64], !P3 ;  /* 0x1fa0000002177fae */ /* 0x0005e8000d901d76 */
[----:B------:R2:W-:Y:S04]  /*f7d0*/  LDGSTS.E.BYPASS.LTC128B.128 [R23+0x21a00], desc[UR54][R2.64+0x40], !P2 ;  /* 0x21a0004002177fae */ /* 0x0005e8000d101d76 */
[----:B------:R2:W-:Y:S02]  /*f7e0*/  LDGSTS.E.BYPASS.LTC128B.128 [R23+0x23a00], desc[UR54][R2.64+0x80], !P1 ;  /* 0x23a0008002177fae */ /* 0x0005e4000c901d76 */
.L_x_3912:
[----:B------:R-:W-:Y:S05]  /*f7f0*/  BSYNC B0 ;  /* 0x0000000000007941 */ /* 0x000fea0003800000 */
.L_x_3911:
[----:B------:R-:W-:Y:S01]  /*f800*/  NOP ;  /* 0x0000000000007918 */ /* 0x000fe20000000000 */
[----:B------:R-:W-:Y:S01]  /*f810*/  SYNCS.ARRIVE.TRANS64.RED.A0T1 RZ, [UR42+0x33400], RZ ;  /* 0x033400ffffff79a7 */ /* 0x000fe2000820042a */
[----:B--2---:R-:W-:Y:S01]  /*f820*/  IMAD.MOV.U32 R3, RZ, RZ, 0x1 ;  /* 0x00000001ff037424 */ /* 0x004fe200078e00ff */
[----:B------:R-:W-:Y:S04]  /*f830*/  ARRIVES.LDGSTSBAR.64.TRANSCNT [UR42+0x33400] ;  /* 0x03340000ff0079b0 */ /* 0x000fe80008000aaa */
[----:B------:R-:W-:Y:S01]  /*f840*/  SHF.L.U32 R3, R3, 0x1f, RZ ;  /* 0x0000001f03037819 */ /* 0x000fe200000006ff */
[----:B------:R-:W-:Y:S01]  /*f850*/  NOP ;  /* 0x0000000000007918 */ /* 0x000fe20000000000 */
[----:B------:R-:W-:Y:S02]  /*f860*/  SYNCS.ARRIVE.TRANS64.A1T0 RZ, [UR42+0x33400], RZ ;  /* 0x033400ffffff79a7 */ /* 0x000fe4000810002a */
[----:B------:R-:W2:Y:S02]  /*f870*/  SYNCS.PHASECHK.TRANS64.TRYWAIT P0, [UR42+0x33420], R3 ;  /* 0x03342003ff0075a7 */ /* 0x000ea4000800016a */
[----:B--2---:R-:W-:Y:S05]  /*f880*/  @!P0 BRA `(.L_x_3913) ;  /* 0x0000004000a48947 */ /* 0x004fea0003800000 */
.L_x_3988:
[----:B------:R-:W-:Y:S01]  /*f890*/  UIADD3 UR4, UR46, -0x2, URZ ;  /* 0xfffffffe2e047890 */ /* 0x000fe2000fffe03f */
[----:B------:R-:W-:-:S03]  /*f8a0*/  IMAD.MOV.U32 R32, RZ, RZ, 0x1 ;  /* 0x00000001ff207424 */ /* 0x000fc600078e00ff */
[----:B------:R-:W-:-:S06]  /*f8b0*/  UISETP.GE.AND UP0, UPT, UR4, UR45, UPT ;  /* 0x0000002d0400728c */ /* 0x000fcc000bf06270 */
[----:B------:R-:W-:-:S13]  /*f8c0*/  PLOP3.LUT P0, PT, PT, PT, UP0, 0x80, 0x0 ;  /* 0x000000000000781c */ /* 0x000fda0003f0f008 */
[----:B------:R-:W-:Y:S05]  /*f8d0*/  @!P0 BRA `(.L_x_3914) ;  /* 0x0000001800f88947 */ /* 0x000fea0003800000 */
[----:B------:R-:W5:Y:S01]  /*f8e0*/  S2R R0, SR_TID.X ;  /* 0x0000000000007919 */ /* 0x000f620000002100 */
[----:B------:R-:W-:Y:S01]  /*f8f0*/  UIADD3 UR4, UR44, 0x1, URZ ;  /* 0x000000012c047890 */ /* 0x000fe2000fffe03f */
[----:B--2---:R-:W-:Y:S01]  /*f900*/  LOP3.LUT R3, RZ, UR41, RZ, 0x33, !PT ;  /* 0x00000029ff037c12 */ /* 0x004fe2000f8e33ff */
[----:B------:R-:W-:Y:S02]  /*f910*/  IMAD.MOV.U32 R25, RZ, RZ, 0x1 ;  /* 0x00000001ff197424 */ /* 0x000fe400078e00ff */
[----:B------:R-:W-:Y:S01]  /*f920*/  UIMAD UR4, UR4, UR38, URZ ;  /* 0x00000026040472a4 */ /* 0x000fe2000f8e023f */
[----:B------:R-:W-:Y:S02]  /*f930*/  IMAD.MOV.U32 R24, RZ, RZ, RZ ;  /* 0x000000ffff187224 */ /* 0x000fe400078e00ff */
[----:B-----5:R-:W-:-:S05]  /*f940*/  IMAD.SHL.U32 R0, R0, 0x20, RZ ;  /* 0x0000002000007824 */ /* 0x020fca00078e00ff */
[----:B------:R-:W-:-:S04]  /*f950*/  LOP3.LUT R0, R0, 0x60, RZ, 0xc0, !PT ;  /* 0x0000006000007812 */ /* 0x000fc800078ec0ff */
[----:B------:R-:W-:Y:S02]  /*f960*/  IADD3 R19, R0, R19, R31 ;  /* 0x0000001300137210 */ /* 0x000fe40007ffe01f */
[----:B------:R-:W-:Y:S02]  /*f970*/  LOP3.LUT R0, RZ, UR4, RZ, 0x33, !PT ;  /* 0x00000004ff007c12 */ /* 0x000fe4000f8e33ff */
[----:B------:R-:W-:Y:S02]  /*f980*/  IADD3 R19, R19, -0x1e0, RZ ;  /* 0xfffffe2013137810 */ /* 0x000fe40007ffe0ff */
[----:B------:R-:W-:-:S04]  /*f990*/  VIMNMX R0, R0, R3, !PT ;  /* 0x0000000300007248 */ /* 0x000fc80007fe0100 */
[C---:B------:R-:W-:Y:S01]  /*f9a0*/  IADD3 R34, -R0.reuse, -0x2, RZ ;  /* 0xfffffffe00227810 */ /* 0x040fe20007ffe1ff */
[----:B------:R-:W-:-:S07]  /*f9b0*/  IMAD R19, R0, -0xa0, R19 ;  /* 0xffffff6000137824 */ /* 0x000fce00078e0213 */
.L_x_3929:
[----:B0-2---:R-:W2:Y:S01]  /*f9c0*/  LDL R8, [R1+0x8] ;  /* 0x0000080001087983 */ /* 0x005ea20000100800 */
[----:B------:R-:W0:Y:S03]  /*f9d0*/  LDC R0, c[0x0][0x430] ;  /* 0x00010c00ff007b82 */ /* 0x000e260000000800 */
[----:B---3--:R-:W3:Y:S01]  /*f9e0*/  LDL R6, [R1+0x4] ;  /* 0x0000040001067983 */ /* 0x008ee20000100800 */
[----:B------:R-:W-:Y:S01]  /*f9f0*/  VIADD R10, R19, 0x80 ;  /* 0x00000080130a7836 */ /* 0x000fe20000000000 */
[----:B------:R-:W-:Y:S01]  /*fa00*/  ULDC.64 UR4, c[0x0][0x428] ;  /* 0x00010a0000047ab9 */ /* 0x000fe20000000a00 */
[----:B0-----:R-:W-:-:S13]  /*fa10*/  ISETP.NE.AND P0, PT, R0, 0x1, PT ;  /* 0x000000010000780c */ /* 0x001fda0003f05270 */
[----:B------:R-:W0:Y:S08]  /*fa20*/  @P0 LDC R0, c[0x0][0x434] ;  /* 0x00010d00ff000b82 */ /* 0x000e300000000800 */
[----:B------:R-:W1:Y:S08]  /*fa30*/  @P0 LDC R3, c[0x0][0x438] ;  /* 0x00010e00ff030b82 */ /* 0x000e700000000800 */
[----:B------:R-:W4:Y:S08]  /*fa40*/  @P0 LDC R5, c[0x0][0x434] ;  /* 0x00010d00ff050b82 */ /* 0x000f300000000800 */
[----:B------:R-:W4:Y:S01]  /*fa50*/  @P0 LDC R9, c[0x0][0x438] ;  /* 0x00010e00ff090b82 */ /* 0x000f220000000800 */
[----:B0-----:R-:W-:-:S04]  /*fa60*/  @P0 IMAD.HI.U32 R0, R19, R0, RZ ;  /* 0x0000000013000227 */ /* 0x001fc800078e00ff */
[----:B------:R-:W-:Y:S01]  /*fa70*/  IMAD.MOV.U32 R7, RZ, RZ, R19 ;  /* 0x000000ffff077224 */ /* 0x000fe200078e0013 */
[----:B-1----:R-:W-:Y:S01]  /*fa80*/  @P0 SHF.R.U32.HI R7, RZ, R3, R0 ;  /* 0x00000003ff070219 */ /* 0x002fe20000011600 */
[----:B----4-:R-:W-:-:S03]  /*fa90*/  @P0 IMAD.HI.U32 R0, R10, R5, RZ ;  /* 0x000000050a000227 */ /* 0x010fc600078e00ff */
[--C-:B------:R-:W-:Y:S01]  /*faa0*/  SHF.R.S32.HI R5, RZ, 0x1f, R7.reuse ;  /* 0x0000001fff057819 */ /* 0x100fe20000011407 */
[----:B------:R-:W-:Y:S01]  /*fab0*/  IMAD.MOV.U32 R4, RZ, RZ, R7 ;  /* 0x000000ffff047224 */ /* 0x000fe200078e0007 */
[----:B------:R-:W-:-:S03]  /*fac0*/  @P0 SHF.R.U32.HI R10, RZ, R9, R0 ;  /* 0x00000009ff0a0219 */ /* 0x000fc60000011600 */
[----:B------:R-:W-:Y:S01]  /*fad0*/  IMAD.WIDE.U32 R4, R33, UR4, R4 ;  /* 0x0000000421047c25 */ /* 0x000fe2000f8e0004 */
[----:B--2---:R-:W-:-:S03]  /*fae0*/  ISETP.GT.U32.AND P1, PT, R8, 0x9f, PT ;  /* 0x0000009f0800780c */ /* 0x004fc60003f24070 */
[----:B---3--:R-:W-:-:S04]  /*faf0*/  IMAD R0, R6, UR4, RZ ;  /* 0x0000000406007c24 */ /* 0x008fc8000f8e02ff */
[----:B------:R-:W-:-:S06]  /*fb00*/  IMAD R11, R33, UR5, R0 ;  /* 0x00000005210b7c24 */ /* 0x000fcc000f8e0200 */
[--C-:B------:R-:W-:Y:S01]  /*fb10*/  @!P1 SHF.R.S32.HI R3, RZ, 0x1f, R10.reuse ;  /* 0x0000001fff039819 */ /* 0x100fe2000001140a */
[----:B------:R-:W-:Y:S02]  /*fb20*/  @!P1 IMAD.MOV.U32 R2, RZ, RZ, R10 ;  /* 0x000000ffff029224 */ /* 0x000fe400078e000a */
[----:B------:R-:W-:Y:S02]  /*fb30*/  IMAD.IADD R5, R11, 0x1, R5 ;  /* 0x000000010b057824 */ /* 0x000fe400078e0205 */
[----:B------:R-:W-:Y:S01]  /*fb40*/  @!P1 IMAD.WIDE.U32 R2, R33, UR4, R2 ;  /* 0x0000000421029c25 */ /* 0x000fe2000f8e0002 */
[----:B------:R-:W-:Y:S02]  /*fb50*/  ULDC.64 UR4, c[0x0][0x418] ;  /* 0x0001060000047ab9 */ /* 0x000fe40000000a00 */
[----:B------:R-:W-:-:S04]  /*fb60*/  LEA R8, P0, R4, UR4, 0x2 ;  /* 0x0000000404087c11 */ /* 0x000fc8000f8010ff */
[----:B------:R-:W-:-:S05]  /*fb70*/  LEA.HI.X R9, R4, UR5, R5, 0x2, P0 ;  /* 0x0000000504097c11 */ /* 0x000fca00080f1405 */
[----:B------:R-:W2:Y:S01]  /*fb80*/  LDG.E R8, desc[UR54][R8.64] ;  /* 0x0000003608087981 */ /* 0x000ea2000c1e1900 */
[----:B------:R-:W-:Y:S01]  /*fb90*/  @!P1 IMAD.IADD R3, R11, 0x1, R3 ;  /* 0x000000010b039824 */ /* 0x000fe200078e0203 */
[----:B------:R-:W-:Y:S01]  /*fba0*/  ULOP3.LUT UR6, UR39, 0x2, URZ, 0xfc, !UPT ;  /* 0x0000000227067892 */ /* 0x000fe2000f8efc3f */
[C---:B------:R-:W-:Y:S02]  /*fbb0*/  @!P1 LEA R4, P0, R2.reuse, UR4, 0x2 ;  /* 0x0000000402049c11 */ /* 0x040fe4000f8010ff */
[----:B------:R-:W-:Y:S02]  /*fbc0*/  MOV R6, RZ ;  /* 0x000000ff00067202 */ /* 0x000fe40000000f00 */
[----:B------:R-:W-:Y:S01]  /*fbd0*/  @!P1 LEA.HI.X R5, R2, UR5, R3, 0x2, P0 ;  /* 0x0000000502059c11 */ /* 0x000fe200080f1403 */
[----:B------:R-:W-:-:S04]  /*fbe0*/  IMAD.U32 R12, RZ, RZ, UR6 ;  /* 0x00000006ff0c7e24 */ /* 0x000fc8000f8e00ff */
[----:B------:R0:W5:Y:S01]  /*fbf0*/  @!P1 LDG.E R6, desc[UR54][R4.64] ;  /* 0x0000003604069981 */ /* 0x000162000c1e1900 */
[----:B------:R-:W-:Y:S01]  /*fc00*/  ISETP.NE.AND P1, PT, R12, 0x3, PT ;  /* 0x000000030c00780c */ /* 0x000fe20003f25270 */
[----:B------:R-:W-:Y:S02]  /*fc10*/  VIADD R0, R24, 0x1 ;  /* 0x0000000118007836 */ /* 0x000fe40000000000 */
[----:B------:R-:W-:-:S03]  /*fc20*/  VIADD R34, R34, 0xffffffff ;  /* 0xffffffff22227836 */ /* 0x000fc60000000000 */
[----:B------:R-:W-:-:S04]  /*fc30*/  ISETP.NE.AND P0, PT, R0, 0x2, PT ;  /* 0x000000020000780c */ /* 0x000fc80003f05270 */
[----:B------:R-:W-:Y:S02]  /*fc40*/  SEL R32, RZ, 0x1, P0 ;  /* 0x00000001ff207807 */ /* 0x000fe40000000000 */
[----:B------:R-:W-:Y:S02]  /*fc50*/  SEL R0, R0, RZ, P0 ;  /* 0x000000ff00007207 */ /* 0x000fe40000000000 */
[----:B------:R-:W-:Y:S02]  /*fc60*/  ISETP.GT.AND P2, PT, R34, UR45, PT ;  /* 0x0000002d22007c0c */ /* 0x000fe4000bf44270 */
[----:B------:R-:W-:Y:S02]  /*fc70*/  LOP3.LUT R32, R25, R32, RZ, 0x3c, !PT ;  /* 0x0000002019207212 */ /* 0x000fe400078e3cff */
[----:B--2---:R-:W-:Y:S01]  /*fc80*/  SHF.R.S32.HI R27, RZ, 0x1f, R8 ;  /* 0x0000001fff1b7819 */ /* 0x004fe20000011408 */
[----:B0-----:R-:W-:Y:S08]  /*fc90*/  @!P1 BRA `(.L_x_3915) ;  /* 0x0000000000049947 */ /* 0x001ff00003800000 */
[----:B------:R-:W-:Y:S01]  /*fca0*/  BPT.TRAP 0x1 ;  /* 0x000000040000795c */ /* 0x000fe20000300000 */
.L_x_3915:
[----:B------:R-:W-:Y:S02]  /*fcb0*/  LEA R4, R0, UR42, 0x3 ;  /* 0x0000002a00047c11 */ /* 0x000fe4000f8e18ff */
[----:B------:R-:W-:-:S04]  /*fcc0*/  SHF.L.U32 R29, R32, 0x1f, RZ ;  /* 0x0000001f201d7819 */ /* 0x000fc800000006ff */
[----:B------:R-:W0:Y:S02]  /*fcd0*/  SYNCS.PHASECHK.TRANS64.TRYWAIT P0, [R4+URZ+0x33480], R29 ;  /* 0x0334801d040075a7 */ /* 0x000e24000800017f */
[----:B0-----:R-:W-:Y:S05]  /*fce0*/  @!P0 BRA `(.L_x_3916) ;  /* 0x0000003c00a08947 */ /* 0x001fea0003800000 */
.L_x_3989:
[----:B------:R-:W-:Y:S01]  /*fcf0*/  ULDC UR4, c[0x0][0x430] ;  /* 0x00010c0000047ab9 */ /* 0x000fe20000000800 */
[----:B-----5:R-:W-:Y:S01]  /*fd00*/  SHF.R.S32.HI R30, RZ, 0x1f, R6 ;  /* 0x0000001fff1e7819 */ /* 0x020fe20000011406 */
[----:B------:R-:W-:Y:S01]  /*fd10*/  UIADD3 UR4, -UR4, URZ, URZ ;  /* 0x0000003f04047290 */ /* 0x000fe2000fffe13f */
[----:B------:R-:W-:Y:S01]  /*fd20*/  R2UR UR6, R36 ;  /* 0x00000000240672ca */ /* 0x000fe200000e0000 */
[----:B------:R-:W1:Y:S01]  /*fd30*/  LDC R13, c[0x0][0x2f4] ;  /* 0x0000bd00ff0d7b82 */ /* 0x000e620000000800 */
[C---:B------:R-:W-:Y:S02]  /*fd40*/  LOP3.LUT P3, RZ, R22.reuse, 0x2, RZ, 0xc0, !PT ;  /* 0x0000000216ff7812 */ /* 0x040fe4000786c0ff */
[----:B------:R-:W-:Y:S01]  /*fd50*/  LOP3.LUT P1, RZ, R22, 0x1, RZ, 0xc0, !PT ;  /* 0x0000000116ff7812 */ /* 0x000fe2000782c0ff */
[--C-:B------:R-:W-:Y:S02]  /*fd60*/  IMAD R5, R10, UR4, R19.reuse ;  /* 0x000000040a057c24 */ /* 0x100fe4000f8e0213 */
[----:B------:R-:W-:Y:S01]  /*fd70*/  IMAD R7, R7, UR4, R19 ;  /* 0x0000000407077c24 */ /* 0x000fe2000f8e0213 */
[----:B------:R-:W-:Y:S01]  /*fd80*/  ULDC.64 UR4, c[0x0][0x328] ;  /* 0x0000ca0000047ab9 */ /* 0x000fe20000000a00 */
[----:B------:R-:W-:-:S02]  /*fd90*/  VIADD R5, R5, 0x80 ;  /* 0x0000008005057836 */ /* 0x000fc40000000000 */
[----:B------:R-:W-:Y:S01]  /*fda0*/  IMAD.WIDE.U32 R10, R7, UR4, RZ ;  /* 0x00000004070a7c25 */ /* 0x000fe2000f8e00ff */
[----:B------:R-:W-:Y:S02]  /*fdb0*/  SHF.R.S32.HI R28, RZ, 0x1f, R7 ;  /* 0x0000001fff1c7819 */ /* 0x000fe40000011407 */
[----:B------:R-:W-:-:S03]  /*fdc0*/  SHF.R.S32.HI R31, RZ, 0x1f, R5 ;  /* 0x0000001fff1f7819 */ /* 0x000fc60000011405 */
[----:B------:R-:W-:Y:S02]  /*fdd0*/  IMAD R12, R28, UR4, RZ ;  /* 0x000000041c0c7c24 */ /* 0x000fe4000f8e02ff */
[----:B------:R-:W-:Y:S02]  /*fde0*/  IMAD R2, R31, UR4, RZ ;  /* 0x000000041f027c24 */ /* 0x000fe4000f8e02ff */
[----:B------:R-:W-:Y:S02]  /*fdf0*/  IMAD R12, R7, UR5, R12 ;  /* 0x00000005070c7c24 */ /* 0x000fe4000f8e020c */
[C---:B------:R-:W-:Y:S02]  /*fe00*/  IMAD R9, R5.reuse, UR5, R2 ;  /* 0x0000000505097c24 */ /* 0x040fe4000f8e0202 */
[----:B------:R-:W-:Y:S01]  /*fe10*/  IMAD.WIDE.U32 R2, R5, UR4, RZ ;  /* 0x0000000405027c25 */ /* 0x000fe2000f8e00ff */
[----:B------:R-:W-:Y:S01]  /*fe20*/  ULDC.64 UR4, c[0x0][0x338] ;  /* 0x0000ce0000047ab9 */ /* 0x000fe20000000a00 */
[----:B-1----:R-:W-:-:S02]  /*fe30*/  ISETP.GE.AND P4, PT, R37, R13, PT ;  /* 0x0000000d2500720c */ /* 0x002fc40003f86270 */
[----:B------:R-:W-:Y:S02]  /*fe40*/  IMAD.IADD R11, R11, 0x1, R12 ;  /* 0x000000010b0b7824 */ /* 0x000fe400078e020c */
[----:B------:R-:W-:Y:S02]  /*fe50*/  IMAD R12, R27, UR4, RZ ;  /* 0x000000041b0c7c24 */ /* 0x000fe4000f8e02ff */
[----:B------:R-:W-:Y:S02]  /*fe60*/  IMAD.IADD R3, R3, 0x1, R9 ;  /* 0x0000000103037824 */ /* 0x000fe400078e0209 */
[----:B------:R-:W-:Y:S02]  /*fe70*/  IMAD R9, R30, UR4, RZ ;  /* 0x000000041e097c24 */ /* 0x000fe4000f8e02ff */
[C---:B------:R-:W-:Y:S02]  /*fe80*/  IMAD R12, R8.reuse, UR5, R12 ;  /* 0x00000005080c7c24 */ /* 0x040fe4000f8e020c */
[----:B------:R-:W-:-:S04]  /*fe90*/  IMAD.WIDE.U32 R10, R8, UR4, R10 ;  /* 0x00000004080a7c25 */ /* 0x000fc8000f8e000a */
[C---:B------:R-:W-:Y:S02]  /*fea0*/  IMAD R9, R6.reuse, UR5, R9 ;  /* 0x0000000506097c24 */ /* 0x040fe4000f8e0209 */
[----:B------:R-:W-:Y:S01]  /*feb0*/  IMAD.WIDE.U32 R2, R6, UR4, R2 ;  /* 0x0000000406027c25 */ /* 0x000fe2000f8e0002 */
[----:B------:R-:W-:-:S03]  /*fec0*/  ULDC.64 UR4, c[0x0][0x330] ;  /* 0x0000cc0000047ab9 */ /* 0x000fc60000000a00 */
[----:B------:R-:W-:Y:S01]  /*fed0*/  IMAD.IADD R11, R11, 0x1, R12 ;  /* 0x000000010b0b7824 */ /* 0x000fe200078e020c */
[----:B------:R-:W-:Y:S01]  /*fee0*/  MOV R12, UR4 ;  /* 0x00000004000c7c02 */ /* 0x000fe20008000f00 */
[----:B------:R-:W-:Y:S01]  /*fef0*/  UIMAD UR4, UR6, UR4, URZ ;  /* 0x00000004060472a4 */ /* 0x000fe2000f8e023f */
[----:B------:R-:W-:Y:S02]  /*ff00*/  IMAD.IADD R3, R3, 0x1, R9 ;  /* 0x0000000103037824 */ /* 0x000fe400078e0209 */
[----:B------:R-:W-:Y:S01]  /*ff10*/  ULDC.64 UR6, c[0x0][0x318] ;  /* 0x0000c60000067ab9 */ /* 0x000fe20000000a00 */
[----:B------:R-:W-:Y:S01]  /*ff20*/  IMAD.WIDE.U32 R10, R12, UR40, R10 ;  /* 0x000000280c0a7c25 */ /* 0x000fe2000f8e000a */
[----:B------:R-:W-:-:S03]  /*ff30*/  UIMAD UR4, UR40, UR5, UR4 ;  /* 0x00000005280472a4 */ /* 0x000fc6000f8e0204 */
[----:B------:R-:W-:Y:S01]  /*ff40*/  IMAD.U32 R21, RZ, RZ, UR7 ;  /* 0x00000007ff157e24 */ /* 0x000fe2000f8e00ff */
[----:B------:R-:W-:Y:S01]  /*ff50*/  IADD3 R9, P0, R10, UR6, RZ ;  /* 0x000000060a097c10 */ /* 0x000fe2000ff1e0ff */
[----:B------:R-:W-:-:S03]  /*ff60*/  IMAD.WIDE.U32 R2, R12, UR40, R2 ;  /* 0x000000280c027c25 */ /* 0x000fc6000f8e0002 */
[----:B------:R-:W-:Y:S02]  /*ff70*/  IADD3.X R20, R21, UR4, R11, P0, !PT ;  /* 0x0000000415147c10 */ /* 0x000fe400087fe40b */
[----:B------:R-:W-:-:S04]  /*ff80*/  IADD3 R26, P0, R2, UR6, RZ ;  /* 0x00000006021a7c10 */ /* 0x000fc8000ff1e0ff */
[----:B------:R-:W-:Y:S01]  /*ff90*/  IADD3.X R21, R21, UR4, R3, P0, !PT ;  /* 0x0000000415157c10 */ /* 0x000fe200087fe403 */
[----:B------:R-:W-:-:S03]  /*ffa0*/  UMOV UR4, 0xffffffff ;  /* 0xffffffff00047882 */ /* 0x000fc60000000000 */
[----:B------:R-:W-:Y:S05]  /*ffb0*/  BRA.DIV UR4, `(.L_x_3917) ;  /* 0x0000003e04007947 */ /* 0x000fea000b800000 */
[----:B------:R-:W1:Y:S01]  /*ffc0*/  SHFL.IDX PT, R2, R9, RZ, 0x1c1f ;  /* 0x001c1fff09027589 */ /* 0x000e6200000e0000 */
[----:B------:R-:W-:-:S03]  /*ffd0*/  IMAD R10, R0, 0x7800, R23 ;  /* 0x00007800000a7824 */ /* 0x000fc600078e0217 */
[----:B------:R-:W2:Y:S04]  /*ffe0*/  SHFL.IDX PT, R3, R20, RZ, 0x1c1f ;  /* 0x001c1fff14037589 */ /* 0x000ea800000e0000 */
[----:B------:R-:W-:Y:S04]  /*fff0*/  SHFL.IDX PT, R35, R20, 0x2, 0x1c1f ;  /* 0x005c1f0014237f89 */ /* 0x000fe800000e0000 */
[----:B------:R-:W-:Y:S04]  /*10000*/  SHFL.IDX PT, R21, R21, RZ, 0x1c1f ;  /* 0x001c1fff15157589 */ /* 0x000fe800000e0000 */
[----:B------:R-:W-:Y:S01]  /*10010*/  SHFL.IDX PT, R14, R26, RZ, 0x1c1f ;  /* 0x001c1fff1a0e7589 */ /* 0x000fe200000e0000 */
[----:B-1----:R-:W-:-:S05]  /*10020*/  IADD3 R2, P0, R37, R2, RZ ;  /* 0x0000000225027210 */ /* 0x002fca0007f1e0ff */
[----:B--2---:R-:W-:-:S05]  /*10030*/  IMAD.X R3, RZ, RZ, R3, P0 ;  /* 0x000000ffff037224 */ /* 0x004fca00000e0603 */
[----:B------:R-:W-:Y:S04]  /*10040*/  LDGSTS.E.BYPASS.LTC128B.128 [R10+0xf200], desc[UR54][R2.64], !P4 ;  /* 0x0f200000020a7fae */ /* 0x000fe8000e101d76 */
[----:B------:R-:W-:Y:S04]  /*10050*/  LDGSTS.E.BYPASS.LTC128B.128 [R10+0x11a00], desc[UR54][R2.64+0x40], !P3 ;  /* 0x11a00040020a7fae */ /* 0x000fe8000d901d76 */
[----:B------:R1:W-:Y:S04]  /*10060*/  LDGSTS.E.BYPASS.LTC128B.128 [R10+0x14200], desc[UR54][R2.64+0x80], !P1 ;  /* 0x14200080020a7fae */ /* 0x0003e8000c901d76 */
[----:B-1----:R-:W1:Y:S04]  /*10070*/  SHFL.IDX PT, R2, R9, 0x1, 0x1c1f ;  /* 0x003c1f0009027f89 */ /* 0x002e6800000e0000 */
[----:B------:R-:W2:Y:S01]  /*10080*/  SHFL.IDX PT, R3, R20, 0x1, 0x1c1f ;  /* 0x003c1f0014037f89 */ /* 0x000ea200000e0000 */
[----:B-1----:R-:W-:-:S05]  /*10090*/  IADD3 R2, P0, R37, R2, RZ ;  /* 0x0000000225027210 */ /* 0x002fca0007f1e0ff */
[----:B--2---:R-:W-:-:S05]  /*100a0*/  IMAD.X R3, RZ, RZ, R3, P0 ;  /* 0x000000ffff037224 */ /* 0x004fca00000e0603 */
[----:B------:R-:W-:Y:S04]  /*100b0*/  LDGSTS.E.BYPASS.LTC128B.128 [R10+0xfa00], desc[UR54][R2.64], !P4 ;  /* 0x0fa00000020a7fae */ /* 0x000fe8000e101d76 */
[----:B------:R-:W-:Y:S04]  /*100c0*/  LDGSTS.E.BYPASS.LTC128B.128 [R10+0x12200], desc[UR54][R2.64+0x40], !P3 ;  /* 0x12200040020a7fae */ /* 0x000fe8000d901d76 */
[----:B------:R1:W-:Y:S04]  /*100d0*/  LDGSTS.E.BYPASS.LTC128B.128 [R10+0x14a00], desc[UR54][R2.64+0x80], !P1 ;  /* 0x14a00080020a7fae */ /* 0x0003e8000c901d76 */
[----:B-1----:R-:W1:Y:S02]  /*100e0*/  SHFL.IDX PT, R2, R9, 0x2, 0x1c1f ;  /* 0x005c1f0009027f89 */ /* 0x002e6400000e0000 */
[----:B-1----:R-:W-:-:S05]  /*100f0*/  IADD3 R2, P0, R37, R2, RZ ;  /* 0x0000000225027210 */ /* 0x002fca0007f1e0ff */
[----:B------:R-:W-:Y:S02]  /*10100*/  IMAD.X R3, RZ, RZ, R35, P0 ;  /* 0x000000ffff037224 */ /* 0x000fe400000e0623 */
[----:B------:R-:W-:Y:S04]  /*10110*/  SHFL.IDX PT, R35, R20, 0x3, 0x1c1f ;  /* 0x007c1f0014237f89 */ /* 0x000fe800000e0000 */
[----:B------:R-:W-:Y:S04]  /*10120*/  LDGSTS.E.BYPASS.LTC128B.128 [R10+0x10200], desc[UR54][R2.64], !P4 ;  /* 0x10200000020a7fae */ /* 0x000fe8000e101d76 */
[----:B------:R-:W-:Y:S04]  /*10130*/  LDGSTS.E.BYPASS.LTC128B.128 [R10+0x12a00], desc[UR54][R2.64+0x40], !P3 ;  /* 0x12a00040020a7fae */ /* 0x000fe8000d901d76 */
[----:B------:R1:W-:Y:S04]  /*10140*/  LDGSTS.E.BYPASS.LTC128B.128 [R10+0x15200], desc[UR54][R2.64+0x80], !P1 ;  /* 0x15200080020a7fae */ /* 0x0003e8000c901d76 */
[----:B-1----:R-:W1:Y:S02]  /*10150*/  SHFL.IDX PT, R2, R9, 0x3, 0x1c1f ;  /* 0x007c1f0009027f89 */ /* 0x002e6400000e0000 */
[----:B-1----:R-:W-:-:S05]  /*10160*/  IADD3 R2, P0, R37, R2, RZ ;  /* 0x0000000225027210 */ /* 0x002fca0007f1e0ff */
[----:B------:R-:W-:-:S05]  /*10170*/  IMAD.X R3, RZ, RZ, R35, P0 ;  /* 0x000000ffff037224 */ /* 0x000fca00000e0623 */
[----:B------:R1:W-:Y:S04]  /*10180*/  LDGSTS.E.BYPASS.LTC128B.128 [R10+0x10a00], desc[UR54][R2.64], !P4 ;  /* 0x10a00000020a7fae */ /* 0x0003e8000e101d76 */
[----:B------:R1:W-:Y:S04]  /*10190*/  LDGSTS.E.BYPASS.LTC128B.128 [R10+0x13200], desc[UR54][R2.64+0x40], !P3 ;  /* 0x13200040020a7fae */ /* 0x0003e8000d901d76 */
[----:B------:R1:W-:Y:S02]  /*101a0*/  LDGSTS.E.BYPASS.LTC128B.128 [R10+0x15a00], desc[UR54][R2.64+0x80], !P1 ;  /* 0x15a00080020a7fae */ /* 0x0003e4000c901d76 */
.L_x_4001:
[----:B-1----:R-:W-:Y:S02]  /*101b0*/  IADD3 R2, P0, R37, R14, RZ ;  /* 0x0000000e25027210 */ /* 0x002fe40007f1e0ff */
[----:B------:R-:W-:-:S03]  /*101c0*/  R2UR UR4, R4 ;  /* 0x00000000040472ca */ /* 0x000fc600000e0000 */
        /* <DEDUP_REMOVED lines=16> */
.L_x_3918:
[----:B------:R1:W-:Y:S01]  /*102d0*/  SYNCS.ARRIVE.TRANS64.A1T0 RZ, [R4+URZ+0x33470], RZ ;  /* 0x033470ff04ff79a7 */ /* 0x0003e2000810003f */
[----:B------:R-:W-:Y:S05]  /*102e0*/  @!P1 BRA `(.L_x_3919) ;  /* 0x0000000000049947 */ /* 0x000fea0003800000 */
[----:B------:R-:W-:Y:S01]  /*102f0*/  BPT.TRAP 0x1 ;  /* 0x000000040000795c */ /* 0x000fe20000300000 */
.L_x_3919:
[----:B------:R-:W2:Y:S02]  /*10300*/  SYNCS.PHASECHK.TRANS64.TRYWAIT P0, [R4+URZ+0x33440], R29 ;  /* 0x0334401d040075a7 */ /* 0x000ea4000800017f */
[----:B--2---:R-:W-:Y:S05]  /*10310*/  @!P0 BRA `(.L_x_3920) ;  /* 0x0000003c00a48947 */ /* 0x004fea0003800000 */
.L_x_4002:
[----:B------:R-:W-:Y:S01]  /*10320*/  ULDC.64 UR8, c[0x0][0x310] ;  /* 0x0000c40000087ab9 */ /* 0x000fe20000000a00 */
[----:B------:R-:W-:Y:S01]  /*10330*/  ULDC.64 UR10, c[0x0][0x300] ;  /* 0x0000c000000a7ab9 */ /* 0x000fe20000000a00 */
[----:B------:R-:W-:Y:S01]  /*10340*/  IMAD R27, R27, UR8, RZ ;  /* 0x000000081b1b7c24 */ /* 0x000fe2000f8e02ff */
[----:B------:R-:W-:Y:S01]  /*10350*/  R2UR UR6, R36 ;  /* 0x00000000240672ca */ /* 0x000fe200000e0000 */
[----:B------:R-:W-:Y:S01]  /*10360*/  IMAD.WIDE.U32 R2, R8, UR8, RZ ;  /* 0x0000000808027c25 */ /* 0x000fe2000f8e00ff */
[----:B------:R-:W-:Y:S01]  /*10370*/  ULDC.64 UR4, c[0x0][0x308] ;  /* 0x0000c20000047ab9 */ /* 0x000fe20000000a00 */
[----:B------:R-:W3:Y:S01]  /*10380*/  LDC R10, c[0x0][0x2f4] ;  /* 0x0000bd00ff0a7b82 */ /* 0x000ee20000000800 */
[----:B------:R-:W-:Y:S01]  /*10390*/  LOP3.LUT P3, RZ, R22, 0x2, RZ, 0xc0, !PT ;  /* 0x0000000216ff7812 */ /* 0x000fe2000786c0ff */
[----:B------:R-:W-:Y:S01]  /*103a0*/  IMAD R27, R8, UR9, R27 ;  /* 0x00000009081b7c24 */ /* 0x000fe2000f8e021b */
[----:B------:R-:W-:Y:S01]  /*103b0*/  LOP3.LUT P1, RZ, R22, 0x1, RZ, 0xc0, !PT ;  /* 0x0000000116ff7812 */ /* 0x000fe2000782c0ff */
[----:B------:R-:W-:-:S02]  /*103c0*/  IMAD R28, R28, UR10, RZ ;  /* 0x0000000a1c1c7c24 */ /* 0x000fc4000f8e02ff */
[----:B------:R-:W-:Y:S02]  /*103d0*/  IMAD.IADD R3, R3, 0x1, R27 ;  /* 0x0000000103037824 */ /* 0x000fe400078e021b */
[C---:B------:R-:W-:Y:S02]  /*103e0*/  IMAD R9, R7.reuse, UR11, R28 ;  /* 0x0000000b07097c24 */ /* 0x040fe4000f8e021c */
[----:B------:R-:W-:-:S04]  /*103f0*/  IMAD.WIDE.U32 R2, R7, UR10, R2 ;  /* 0x0000000a07027c25 */ /* 0x000fc8000f8e0002 */
[----:B------:R-:W-:Y:S01]  /*10400*/  IMAD.U32 R7, RZ, RZ, UR4 ;  /* 0x00000004ff077e24 */ /* 0x000fe2000f8e00ff */
[----:B------:R-:W-:Y:S01]  /*10410*/  IADD3 R3, R3, R9, RZ ;  /* 0x0000000903037210 */ /* 0x000fe20007ffe0ff */
[----:B------:R-:W-:-:S03]  /*10420*/  UIMAD UR4, UR6, UR4, URZ ;  /* 0x00000004060472a4 */ /* 0x000fc6000f8e023f */
[----:B------:R-:W-:Y:S01]  /*10430*/  ULDC.64 UR6, c[0x0][0x2e8] ;  /* 0x0000ba0000067ab9 */ /* 0x000fe20000000a00 */
[----:B------:R-:W-:Y:S01]  /*10440*/  IMAD.WIDE.U32 R2, R7, UR40, R2 ;  /* 0x0000002807027c25 */ /* 0x000fe2000f8e0002 */
[----:B------:R-:W-:-:S03]  /*10450*/  UIMAD UR4, UR40, UR5, UR4 ;  /* 0x00000005280472a4 */ /* 0x000fc6000f8e0204 */
[----:B------:R-:W-:Y:S01]  /*10460*/  IMAD.U32 R27, RZ, RZ, UR7 ;  /* 0x00000007ff1b7e24 */ /* 0x000fe2000f8e00ff */
[----:B------:R-:W-:Y:S02]  /*10470*/  IADD3 R20, P0, R2, UR6, RZ ;  /* 0x0000000602147c10 */ /* 0x000fe4000ff1e0ff */
[----:B---3--:R-:W-:Y:S02]  /*10480*/  ISETP.GE.AND P4, PT, R37, R10, PT ;  /* 0x0000000a2500720c */ /* 0x008fe40003f86270 */
[----:B------:R-:W-:Y:S01]  /*10490*/  IADD3.X R21, R27, UR4, R3, P0, !PT ;  /* 0x000000041b157c10 */ /* 0x000fe200087fe403 */
[----:B------:R-:W-:-:S04]  /*104a0*/  IMAD R3, R30, UR8, RZ ;  /* 0x000000081e037c24 */ /* 0x000fc8000f8e02ff */
[C---:B------:R-:W-:Y:S02]  /*104b0*/  IMAD R9, R6.reuse, UR9, R3 ;  /* 0x0000000906097c24 */ /* 0x040fe4000f8e0203 */
[----:B------:R-:W-:-:S04]  /*104c0*/  IMAD.WIDE.U32 R2, R6, UR8, RZ ;  /* 0x0000000806027c25 */ /* 0x000fc8000f8e00ff */
[----:B------:R-:W-:Y:S02]  /*104d0*/  IMAD.IADD R3, R3, 0x1, R9 ;  /* 0x0000000103037824 */ /* 0x000fe400078e0209 */
[----:B------:R-:W-:Y:S02]  /*104e0*/  IMAD R6, R31, UR10, RZ ;  /* 0x0000000a1f067c24 */ /* 0x000fe4000f8e02ff */
[----:B------:R-:W-:-:S04]  /*104f0*/  IMAD.WIDE.U32 R2, R5, UR10, R2 ;  /* 0x0000000a05027c25 */ /* 0x000fc8000f8e0002 */
[----:B------:R-:W-:-:S04]  /*10500*/  IMAD R9, R5, UR11, R6 ;  /* 0x0000000b05097c24 */ /* 0x000fc8000f8e0206 */
[----:B------:R-:W-:Y:S02]  /*10510*/  IMAD.IADD R3, R3, 0x1, R9 ;  /* 0x0000000103037824 */ /* 0x000fe400078e0209 */
[----:B------:R-:W-:-:S03]  /*10520*/  IMAD.WIDE.U32 R2, R7, UR40, R2 ;  /* 0x0000002807027c25 */ /* 0x000fc6000f8e0002 */
[----:B------:R-:W-:-:S04]  /*10530*/  IADD3 R5, P0, R2, UR6, RZ ;  /* 0x0000000602057c10 */ /* 0x000fc8000ff1e0ff */
[----:B------:R-:W-:Y:S01]  /*10540*/  IADD3.X R27, R27, UR4, R3, P0, !PT ;  /* 0x000000041b1b7c10 */ /* 0x000fe200087fe403 */
[----:B------:R-:W-:-:S03]  /*10550*/  UMOV UR4, 0xffffffff ;  /* 0xffffffff00047882 */ /* 0x000fc60000000000 */
[----:B------:R-:W-:Y:S05]  /*10560*/  BRA.DIV UR4, `(.L_x_3921) ;  /* 0x0000003e04247947 */ /* 0x000fea000b800000 */
[----:B------:R-:W3:Y:S04]  /*10570*/  LDL R12, [R1] ;  /* 0x00000000010c7983 */ /* 0x000ee80000100800 */
[----:B------:R-:W4:Y:S04]  /*10580*/  SHFL.IDX PT, R14, R20, RZ, 0x1c1f ;  /* 0x001c1fff140e7589 */ /* 0x000f2800000e0000 */
[----:B------:R-:W5:Y:S04]  /*10590*/  SHFL.IDX PT, R3, R21, RZ, 0x1c1f ;  /* 0x001c1fff15037589 */ /* 0x000f6800000e0000 */
[----:B------:R-:W-:Y:S01]  /*105a0*/  SHFL.IDX PT, R27, R27, RZ, 0x1c1f ;  /* 0x001c1fff1b1b7589 */ /* 0x000fe200000e0000 */
[----:B----4-:R-:W-:-:S03]  /*105b0*/  IADD3 R10, P0, R37, R14, RZ ;  /* 0x0000000e250a7210 */ /* 0x010fc60007f1e0ff */
[----:B------:R-:W4:Y:S02]  /*105c0*/  SHFL.IDX PT, R14, R20, 0x1, 0x1c1f ;  /* 0x003c1f00140e7f89 */ /* 0x000f2400000e0000 */
[----:B-----5:R-:W-:Y:S02]  /*105d0*/  IMAD.X R11, RZ, RZ, R3, P0 ;  /* 0x000000ffff0b7224 */ /* 0x020fe400000e0603 */
[----:B------:R-:W5:Y:S01]  /*105e0*/  SHFL.IDX PT, R3, R21, 0x1, 0x1c1f ;  /* 0x003c1f0015037f89 */ /* 0x000f6200000e0000 */
[----:B----4-:R-:W-:-:S03]  /*105f0*/  IADD3 R8, P0, R37, R14, RZ ;  /* 0x0000000e25087210 */ /* 0x010fc60007f1e0ff */
[----:B------:R-:W4:Y:S02]  /*10600*/  SHFL.IDX PT, R14, R20, 0x2, 0x1c1f ;  /* 0x005c1f00140e7f89 */ /* 0x000f2400000e0000 */
[----:B-----5:R-:W-:Y:S02]  /*10610*/  IMAD.X R9, RZ, RZ, R3, P0 ;  /* 0x000000ffff097224 */ /* 0x020fe400000e0603 */
[----:B------:R-:W5:Y:S04]  /*10620*/  SHFL.IDX PT, R3, R21, 0x2, 0x1c1f ;  /* 0x005c1f0015037f89 */ /* 0x000f6800000e0000 */
[----:B------:R-:W-:Y:S01]  /*10630*/  SHFL.IDX PT, R21, R21, 0x3, 0x1c1f ;  /* 0x007c1f0015157f89 */ /* 0x000fe200000e0000 */
[----:B----4-:R-:W-:-:S03]  /*10640*/  IADD3 R6, P0, R37, R14, RZ ;  /* 0x0000000e25067210 */ /* 0x010fc60007f1e0ff */
[----:B------:R-:W4:Y:S02]  /*10650*/  SHFL.IDX PT, R14, R20, 0x3, 0x1c1f ;  /* 0x007c1f00140e7f89 */ /* 0x000f2400000e0000 */
[----:B-----5:R-:W-:Y:S01]  /*10660*/  IMAD.X R7, RZ, RZ, R3, P0 ;  /* 0x000000ffff077224 */ /* 0x020fe200000e0603 */
[----:B----4-:R-:W-:Y:S02]  /*10670*/  IADD3 R2, P0, R37, R14, RZ ;  /* 0x0000000e25027210 */ /* 0x010fe40007f1e0ff */
[----:B------:R4:W0:Y:S03]  /*10680*/  SHFL.IDX PT, R14, R5, RZ, 0x1c1f ;  /* 0x001c1fff050e7589 */ /* 0x00082600000e0000 */
[----:B------:R-:W-:Y:S02]  /*10690*/  IMAD.X R3, RZ, RZ, R21, P0 ;  /* 0x000000ffff037224 */ /* 0x000fe400000e0615 */
[----:B---3--:R-:W-:-:S05]  /*106a0*/  IMAD R26, R0, 0x7800, R12 ;  /* 0x00007800001a7824 */ /* 0x008fca00078e020c */
[----:B------:R-:W-:-:S05]  /*106b0*/  IADD3 R26, R26, UR42, RZ ;  /* 0x0000002a1a1a7c10 */ /* 0x000fca000fffe0ff */
[----:B------:R4:W-:Y:S04]  /*106c0*/  LDGSTS.E.BYPASS.LTC128B.128 [R26+0x24200], desc[UR54][R10.64], !P4 ;  /* 0x242000000a1a7fae */ /* 0x0009e8000e101d76 */
        /* <DEDUP_REMOVED lines=10> */
[----:B0-----:R4:W-:Y:S02]  /*10770*/  LDGSTS.E.BYPASS.LTC128B.128 [R26+0x2aa00], desc[UR54][R2.64+0x80], !P1 ;  /* 0x2aa00080021a7fae */ /* 0x0019e4000c901d76 */
.L_x_4014:
[----:B----4-:R-:W-:Y:S02]  /*10780*/  IADD3 R2, P0, R37, R14, RZ ;  /* 0x0000000e25027210 */ /* 0x010fe40007f1e0ff */
        /* <DEDUP_REMOVED lines=17> */
.L_x_3922:
[----:B------:R-:W-:Y:S01]  /*108a0*/  IMAD.U32 R2, RZ, RZ, UR39 ;  /* 0x00000027ff027e24 */ /* 0x000fe2000f8e00ff */
[----:B------:R0:W-:Y:S04]  /*108b0*/  SYNCS.ARRIVE.TRANS64.A1T0 RZ, [R4+URZ+0x33430], RZ ;  /* 0x033430ff04ff79a7 */ /* 0x0001e8000810003f */
[----:B------:R-:W-:-:S04]  /*108c0*/  LOP3.LUT R2, R2, 0x1, RZ, 0xfc, !PT ;  /* 0x0000000102027812 */ /* 0x000fc800078efcff */
[----:B------:R-:W-:-:S13]  /*108d0*/  ISETP.NE.AND P0, PT, R2, 0x3, PT ;  /* 0x000000030200780c */ /* 0x000fda0003f05270 */
[----:B0-----:R-:W-:Y:S05]  /*108e0*/  @!P0 BRA `(.L_x_3923) ;  /* 0x0000000000048947 */ /* 0x001fea0003800000 */
[----:B------:R-:W-:Y:S01]  /*108f0*/  BPT.TRAP 0x1 ;  /* 0x000000040000795c */ /* 0x000fe20000300000 */
.L_x_3923:
[----:B------:R-:W-:Y:S02]  /*10900*/  LOP3.LUT R2, R25, 0x1, RZ, 0x3c, !PT ;  /* 0x0000000119027812 */ /* 0x000fe400078e3cff */
[----:B------:R-:W-:Y:S02]  /*10910*/  LEA R3, R24, UR42, 0x3 ;  /* 0x0000002a18037c11 */ /* 0x000fe4000f8e18ff */
[----:B------:R-:W-:-:S04]  /*10920*/  SHF.L.U32 R2, R2, 0x1f, RZ ;  /* 0x0000001f02027819 */ /* 0x000fc800000006ff */
[----:B------:R-:W0:Y:S02]  /*10930*/  SYNCS.PHASECHK.TRANS64.TRYWAIT P1, [R3+URZ+0x33470], R2 ;  /* 0x03347002030075a7 */ /* 0x000e24000802017f */
[----:B0-----:R-:W-:Y:S05]  /*10940*/  @!P1 BRA `(.L_x_3924) ;  /* 0x0000003c00a09947 */ /* 0x001fea0003800000 */
.L_x_4015:
[----:B------:R-:W-:-:S06]  /*10950*/  ULOP3.LUT UR4, UR39, 0x2, URZ, 0xfc, !UPT ;  /* 0x0000000227047892 */ /* 0x000fcc000f8efc3f */
[----:B-12---:R-:W-:-:S05]  /*10960*/  IMAD.U32 R4, RZ, RZ, UR4 ;  /* 0x00000004ff047e24 */ /* 0x006fca000f8e00ff */
[----:B------:R-:W-:-:S13]  /*10970*/  ISETP.NE.AND P1, PT, R4, 0x3, PT ;  /* 0x000000030400780c */ /* 0x000fda0003f25270 */
[----:B------:R-:W-:Y:S05]  /*10980*/  @!P1 BRA `(.L_x_3925) ;  /* 0x0000000000049947 */ /* 0x000fea0003800000 */
[----:B------:R-:W-:Y:S01]  /*10990*/  BPT.TRAP 0x1 ;  /* 0x000000040000795c */ /* 0x000fe20000300000 */
.L_x_3925:
[----:B------:R-:W-:Y:S01]  /*109a0*/  SHF.L.U32 R4, R25, 0x1f, RZ ;  /* 0x0000001f19047819 */ /* 0x000fe200000006ff */
[----:B0-----:R-:W-:-:S03]  /*109b0*/  IMAD R2, R24, 0x7800, RZ ;  /* 0x0000780018027824 */ /* 0x001fc600078e02ff */
[----:B------:R-:W0:Y:S02]  /*109c0*/  SYNCS.PHASECHK.TRANS64.TRYWAIT P1, [R3+URZ+0x33460], R4 ;  /* 0x03346004030075a7 */ /* 0x000e24000802017f */
[----:B0-----:R-:W-:Y:S05]  /*109d0*/  @!P1 BRA `(.L_x_3926) ;  /* 0x0000003c00909947 */ /* 0x001fea0003800000 */
.L_x_4016:
[C---:B------:R-:W-:Y:S01]  /*109e0*/  LOP3.LUT R12, R2.reuse, R17, RZ, 0xfc, !PT ;  /* 0x00000011020c7212 */ /* 0x040fe200078efcff */
[----:B------:R-:W-:Y:S05]  /*109f0*/  WARPSYNC.ALL ;  /* 0x0000000000007948 */ /* 0x000fea0003800000 */
[----:B0-----:R0:W1:Y:S01]  /*10a00*/  LDSM.16.MT88.4 R4, [R12+UR42+0xf200] ;  /* 0x00f2002a0c04783b */ /* 0x0010620008004200 */
[C---:B------:R-:W-:Y:S01]  /*10a10*/  VIADD R13, R2.reuse, 0x2800 ;  /* 0x00002800020d7836 */ /* 0x040fe20000000000 */
[C---:B------:R-:W-:Y:S01]  /*10a20*/  IADD3 R24, R2.reuse, 0x5000, RZ ;  /* 0x0000500002187810 */ /* 0x040fe20007ffe0ff */
[C---:B------:R-:W-:Y:S01]  /*10a30*/  VIADD R14, R2.reuse, 0x800 ;  /* 0x00000800020e7836 */ /* 0x040fe20000000000 */
[----:B------:R-:W-:Y:S01]  /*10a40*/  ULOP3.LUT UR4, UR39, 0x2, URZ, 0xfc, !UPT ;  /* 0x0000000227047892 */ /* 0x000fe2000f8efc3f */
[----:B0-----:R-:W-:-:S05]  /*10a50*/  VIADD R12, R2, 0x1000 ;  /* 0x00001000020c7836 */ /* 0x001fca0000000000 */
[----:B------:R-:W-:-:S05]  /*10a60*/  IMAD.U32 R27, RZ, RZ, UR4 ;  /* 0x00000004ff1b7e24 */ /* 0x000fca000f8e00ff */
[----:B------:R-:W-:Y:S02]  /*10a70*/  ISETP.NE.AND P1, PT, R27, 0x3, PT ;  /* 0x000000031b00780c */ /* 0x000fe40003f25270 */
[C-C-:B-1----:R-:W-:Y:S02]  /*10a80*/  PRMT R8, R4.reuse, 0x6420, R5.reuse ;  /* 0x0000642004087816 */ /* 0x142fe40000000005 */
[----:B------:R-:W-:Y:S02]  /*10a90*/  PRMT R9, R4, 0x7531, R5 ;  /* 0x0000753104097816 */ /* 0x000fe40000000005 */
[----:B------:R-:W-:Y:S02]  /*10aa0*/  LOP3.LUT R5, R2, R18, RZ, 0xfc, !PT ;  /* 0x0000001202057212 */ /* 0x000fe400078efcff */
[C-C-:B------:R-:W-:Y:S02]  /*10ab0*/  PRMT R10, R6.reuse, 0x6420, R7.reuse ;  /* 0x00006420060a7816 */ /* 0x140fe40000000007 */
[----:B------:R-:W-:Y:S01]  /*10ac0*/  PRMT R11, R6, 0x7531, R7 ;  /* 0x00007531060b7816 */ /* 0x000fe20000000007 */
[----:B------:R-:W-:Y:S01]  /*10ad0*/  IMAD.IADD R15, R16, 0x1, R5 ;  /* 0x00000001100f7824 */ /* 0x000fe200078e0205 */
[----:B------:R-:W-:-:S02]  /*10ae0*/  LOP3.LUT R4, R13, R17, RZ, 0xfc, !PT ;  /* 0x000000110d047212 */ /* 0x000fc400078efcff */
[----:B------:R-:W-:Y:S02]  /*10af0*/  LOP3.LUT R13, R13, R18, RZ, 0xfc, !PT ;  /* 0x000000120d0d7212 */ /* 0x000fe400078efcff */
[----:B------:R0:W-:Y:S02]  /*10b00*/  STSM.16.M88.4 [R15], R8 ;  /* 0x000000080f007844 */ /* 0x0001e40000000200 */
[----:B------:R-:W-:Y:S02]  /*10b10*/  IADD3 R13, R16, R13, RZ ;  /* 0x0000000d100d7210 */ /* 0x000fe40007ffe0ff */
[----:B------:R-:W1:Y:S01]  /*10b20*/  LDSM.16.MT88.4 R4, [R4+UR42+0xf200] ;  /* 0x00f2002a0404783b */ /* 0x000e620008004200 */
[----:B0-----:R-:W-:Y:S02]  /*10b30*/  LOP3.LUT R15, R24, R17, RZ, 0xfc, !PT ;  /* 0x00000011180f7212 */ /* 0x001fe400078efcff */
[C-C-:B-1----:R-:W-:Y:S02]  /*10b40*/  PRMT R8, R4.reuse, 0x6420, R5.reuse ;  /* 0x0000642004087816 */ /* 0x142fe40000000005 */
[----:B------:R-:W-:-:S02]  /*10b50*/  PRMT R9, R4, 0x7531, R5 ;  /* 0x0000753104097816 */ /* 0x000fc40000000005 */
[----:B------:R-:W-:Y:S02]  /*10b60*/  LOP3.LUT R5, R14, R18, RZ, 0xfc, !PT ;  /* 0x000000120e057212 */ /* 0x000fe400078efcff */
[C-C-:B------:R-:W-:Y:S02]  /*10b70*/  PRMT R10, R6.reuse, 0x6420, R7.reuse ;  /* 0x00006420060a7816 */ /* 0x140fe40000000007 */
[----:B------:R-:W-:Y:S01]  /*10b80*/  PRMT R11, R6, 0x7531, R7 ;  /* 0x00007531060b7816 */ /* 0x000fe20000000007 */
[----:B------:R-:W-:-:S05]  /*10b90*/  IMAD.IADD R20, R16, 0x1, R5 ;  /* 0x0000000110147824 */ /* 0x000fca00078e0205 */
[----:B------:R0:W-:Y:S04]  /*10ba0*/  STSM.16.M88.4 [R20], R8 ;  /* 0x0000000814007844 */ /* 0x0001e80000000200 */
[----:B------:R-:W1:Y:S01]  /*10bb0*/  LDSM.16.MT88.4 R4, [R15+UR42+0xf200] ;  /* 0x00f2002a0f04783b */ /* 0x000e620008004200 */
[----:B0-----:R-:W-:Y:S01]  /*10bc0*/  VIADD R20, R2, 0x2000 ;  /* 0x0000200002147836 */ /* 0x001fe20000000000 */
[C-C-:B-1----:R-:W-:Y:S02]  /*10bd0*/  PRMT R8, R4.reuse, 0x6420, R5.reuse ;  /* 0x0000642004087816 */ /* 0x142fe40000000005 */
[----:B------:R-:W-:Y:S02]  /*10be0*/  PRMT R9, R4, 0x7531, R5 ;  /* 0x0000753104097816 */ /* 0x000fe40000000005 */
[----:B------:R-:W-:-:S02]  /*10bf0*/  LOP3.LUT R5, R12, R18, RZ, 0xfc, !PT ;  /* 0x000000120c057212 */ /* 0x000fc400078efcff */
[C-C-:B------:R-:W-:Y:S02]  /*10c00*/  PRMT R10, R6.reuse, 0x6420, R7.reuse ;  /* 0x00006420060a7816 */ /* 0x140fe40000000007 */
[----:B------:R-:W-:Y:S01]  /*10c10*/  PRMT R11, R6, 0x7531, R7 ;  /* 0x00007531060b7816 */ /* 0x000fe20000000007 */
[----:B------:R-:W-:Y:S01]  /*10c20*/  IMAD.IADD R21, R16, 0x1, R5 ;  /* 0x0000000110157824 */ /* 0x000fe200078e0205 */
[-C--:B------:R-:W-:Y:S01]  /*10c30*/  LOP3.LUT R4, R14, R17.reuse, RZ, 0xfc, !PT ;  /* 0x000000110e047212 */ /* 0x080fe200078efcff */
[----:B------:R-:W-:Y:S01]  /*10c40*/  VIADD R14, R2, 0x1800 ;  /* 0x00001800020e7836 */ /* 0x000fe20000000000 */
[----:B------:R-:W-:Y:S02]  /*10c50*/  LOP3.LUT R12, R12, R17, RZ, 0xfc, !PT ;  /* 0x000000110c0c7212 */ /* 0x000fe400078efcff */
[----:B------:R0:W-:Y:S04]  /*10c60*/  STSM.16.M88.4 [R21], R8 ;  /* 0x0000000815007844 */ /* 0x0001e80000000200 */
[----:B------:R-:W1:Y:S01]  /*10c70*/  LDSM.16.MT88.4 R4, [R4+UR42+0xf200] ;  /* 0x00f2002a0404783b */ /* 0x000e620008004200 */
[----:B0-----:R-:W-:Y:S01]  /*10c80*/  VIADD R21, R2, 0x3000 ;  /* 0x0000300002157836 */ /* 0x001fe20000000000 */
[----:B-1----:R-:W-:-:S02]  /*10c90*/  PRMT R8, R4, 0x6420, R5 ;  /* 0x0000642004087816 */ /* 0x002fc40000000005 */
[----:B------:R-:W-:Y:S02]  /*10ca0*/  PRMT R9, R4, 0x7531, R5 ;  /* 0x0000753104097816 */ /* 0x000fe40000000005 */
[-C--:B------:R-:W-:Y:S02]  /*10cb0*/  LOP3.LUT R5, R14, R18.reuse, RZ, 0xfc, !PT ;  /* 0x000000120e057212 */ /* 0x080fe400078efcff */
[C-C-:B------:R-:W-:Y:S02]  /*10cc0*/  PRMT R10, R6.reuse, 0x6420, R7.reuse ;  /* 0x00006420060a7816 */ /* 0x140fe40000000007 */
[----:B------:R-:W-:Y:S01]  /*10cd0*/  PRMT R11, R6, 0x7531, R7 ;  /* 0x00007531060b7816 */ /* 0x000fe20000000007 */
[----:B------:R-:W-:Y:S01]  /*10ce0*/  IMAD.IADD R15, R16, 0x1, R5 ;  /* 0x00000001100f7824 */ /* 0x000fe200078e0205 */
[C---:B------:R-:W-:Y:S02]  /*10cf0*/  LOP3.LUT R5, R21.reuse, R17, RZ, 0xfc, !PT ;  /* 0x0000001115057212 */ /* 0x040fe400078efcff */
[----:B------:R-:W-:-:S02]  /*10d00*/  LOP3.LUT R21, R21, R18, RZ, 0xfc, !PT ;  /* 0x0000001215157212 */ /* 0x000fc400078efcff */
[----:B------:R0:W-:Y:S01]  /*10d10*/  STSM.16.M88.4 [R15], R8 ;  /* 0x000000080f007844 */ /* 0x0001e20000000200 */
[----:B------:R-:W-:Y:S02]  /*10d20*/  LOP3.LUT R14, R14, R17, RZ, 0xfc, !PT ;  /* 0x000000110e0e7212 */ /* 0x000fe400078efcff */
[----:B------:R-:W-:Y:S01]  /*10d30*/  IMAD.IADD R21, R16, 0x1, R21 ;  /* 0x0000000110157824 */ /* 0x000fe200078e0215 */
[----:B------:R-:W1:Y:S01]  /*10d40*/  LDSM.16.MT88.4 R4, [R5+UR42+0xf200] ;  /* 0x00f2002a0504783b */ /* 0x000e620008004200 */
[----:B0-----:R-:W-:-:S05]  /*10d50*/  VIADD R15, R2, 0x5800 ;  /* 0x00005800020f7836 */ /* 0x001fca0000000000 */
[C---:B------:R-:W-:Y:S02]  /*10d60*/  LOP3.LUT R26, R15.reuse, R17, RZ, 0xfc, !PT ;  /* 0x000000110f1a7212 */ /* 0x040fe400078efcff */
[----:B------:R-:W-:-:S05]  /*10d70*/  LOP3.LUT R15, R15, R18, RZ, 0xfc, !PT ;  /* 0x000000120f0f7212 */ /* 0x000fca00078efcff */
[----:B------:R-:W-:Y:S01]  /*10d80*/  IMAD.IADD R15, R16, 0x1, R15 ;  /* 0x00000001100f7824 */ /* 0x000fe200078e020f */
[C-C-:B-1----:R-:W-:Y:S02]  /*10d90*/  PRMT R10, R6.reuse, 0x6420, R7.reuse ;  /* 0x00006420060a7816 */ /* 0x142fe40000000007 */
[----:B------:R-:W-:Y:S02]  /*10da0*/  PRMT R11, R6, 0x7531, R7 ;  /* 0x00007531060b7816 */ /* 0x000fe40000000007 */
[----:B------:R-:W-:Y:S02]  /*10db0*/  LOP3.LUT R7, R20, R18, RZ, 0xfc, !PT ;  /* 0x0000001214077212 */ /* 0x000fe400078efcff */
[C-C-:B------:R-:W-:Y:S02]  /*10dc0*/  PRMT R8, R4.reuse, 0x6420, R5.reuse ;  /* 0x0000642004087816 */ /* 0x140fe40000000005 */
[----:B------:R-:W-:Y:S01]  /*10dd0*/  PRMT R9, R4, 0x7531, R5 ;  /* 0x0000753104097816 */ /* 0x000fe20000000005 */
[----:B------:R-:W-:Y:S01]  /*10de0*/  IMAD.IADD R25, R16, 0x1, R7 ;  /* 0x0000000110197824 */ /* 0x000fe200078e0207 */
[----:B------:R-:W-:-:S04]  /*10df0*/  LOP3.LUT R20, R20, R17, RZ, 0xfc, !PT ;  /* 0x0000001114147212 */ /* 0x000fc800078efcff */
[----:B------:R0:W-:Y:S04]  /*10e00*/  STSM.16.M88.4 [R25], R8 ;  /* 0x0000000819007844 */ /* 0x0001e80000000200 */
[----:B------:R1:W2:Y:S01]  /*10e10*/  LDSM.16.MT88.4 R4, [R26+UR42+0xf200] ;  /* 0x00f2002a1a04783b */ /* 0x0002a20008004200 */
[----:B0-----:R-:W-:-:S05]  /*10e20*/  VIADD R25, R2, 0x3800 ;  /* 0x0000380002197836 */ /* 0x001fca0000000000 */
[C---:B-1----:R-:W-:Y:S02]  /*10e30*/  LOP3.LUT R26, R25.reuse, R17, RZ, 0xfc, !PT ;  /* 0x00000011191a7212 */ /* 0x042fe400078efcff */
[----:B------:R-:W-:-:S05]  /*10e40*/  LOP3.LUT R25, R25, R18, RZ, 0xfc, !PT ;  /* 0x0000001219197212 */ /* 0x000fca00078efcff */
[----:B------:R-:W-:Y:S01]  /*10e50*/  IMAD.IADD R25, R16, 0x1, R25 ;  /* 0x0000000110197824 */ /* 0x000fe200078e0219 */
[C-C-:B--2---:R-:W-:Y:S02]  /*10e60*/  PRMT R8, R4.reuse, 0x6420, R5.reuse ;  /* 0x0000642004087816 */ /* 0x144fe40000000005 */
[----:B------:R-:W-:Y:S02]  /*10e70*/  PRMT R9, R4, 0x7531, R5 ;  /* 0x0000753104097816 */ /* 0x000fe40000000005 */
[C-C-:B------:R-:W-:Y:S02]  /*10e80*/  PRMT R10, R6.reuse, 0x6420, R7.reuse ;  /* 0x00006420060a7816 */ /* 0x140fe40000000007 */
[----:B------:R-:W-:-:S05]  /*10e90*/  PRMT R11, R6, 0x7531, R7 ;  /* 0x00007531060b7816 */ /* 0x000fca0000000007 */
        /* <DEDUP_REMOVED lines=11> */
[----:B------:R-:W1:Y:S01]  /*10f50*/  LDSM.16.MT88.4 R4, [R26+UR42+0xf200] ;  /* 0x00f2002a1a04783b */ /* 0x000e620008004200 */
[----:B0-----:R-:W-:Y:S01]  /*10f60*/  VIADD R21, R2, 0x4000 ;  /* 0x0000400002157836 */ /* 0x001fe20000000000 */
[C-C-:B-1----:R-:W-:Y:S02]  /*10f70*/  PRMT R8, R4.reuse, 0x6420, R5.reuse ;  /* 0x0000642004087816 */ /* 0x142fe40000000005 */
[----:B------:R-:W-:Y:S02]  /*10f80*/  PRMT R9, R4, 0x7531, R5 ;  /* 0x0000753104097816 */ /* 0x000fe40000000005 */
[----:B------:R-:W-:-:S02]  /*10f90*/  PRMT R10, R6, 0x6420, R7 ;  /* 0x00006420060a7816 */ /* 0x000fc40000000007 */
[----:B------:R-:W-:-:S05]  /*10fa0*/  PRMT R11, R6, 0x7531, R7 ;  /* 0x00007531060b7816 */ /* 0x000fca0000000007 */
[----:B------:R-:W-:Y:S04]  /*10fb0*/  STSM.16.M88.4 [R25], R8 ;  /* 0x0000000819007844 */ /* 0x000fe80000000200 */
[----:B------:R0:W1:Y:S02]  /*10fc0*/  LDSM.16.MT88.4 R4, [R12+UR42+0xf200] ;  /* 0x00f2002a0c04783b */ /* 0x0000640008004200 */
[----:B0-----:R-:W-:Y:S01]  /*10fd0*/  VIADD R12, R2, 0x4800 ;  /* 0x00004800020c7836 */ /* 0x001fe20000000000 */
[C-C-:B-1----:R-:W-:Y:S02]  /*10fe0*/  PRMT R8, R4.reuse, 0x6420, R5.reuse ;  /* 0x0000642004087816 */ /* 0x142fe40000000005 */
[----:B------:R-:W-:Y:S02]  /*10ff0*/  PRMT R9, R4, 0x7531, R5 ;  /* 0x0000753104097816 */ /* 0x000fe40000000005 */
[----:B------:R-:W-:-:S02]  /*11000*/  LOP3.LUT R5, R21, R18, RZ, 0xfc, !PT ;  /* 0x0000001215057212 */ /* 0x000fc400078efcff */
[C-C-:B------:R-:W-:Y:S02]  /*11010*/  PRMT R10, R6.reuse, 0x6420, R7.reuse ;  /* 0x00006420060a7816 */ /* 0x140fe40000000007 */
[----:B------:R-:W-:Y:S01]  /*11020*/  PRMT R11, R6, 0x7531, R7 ;  /* 0x00007531060b7816 */ /* 0x000fe20000000007 */
[----:B------:R-:W-:Y:S01]  /*11030*/  IMAD.IADD R26, R16, 0x1, R5 ;  /* 0x00000001101a7824 */ /* 0x000fe200078e0205 */
[----:B------:R-:W-:-:S04]  /*11040*/  LOP3.LUT R21, R21, R17, RZ, 0xfc, !PT ;  /* 0x0000001115157212 */ /* 0x000fc800078efcff */
[----:B------:R-:W-:Y:S04]  /*11050*/  STSM.16.M88.4 [R26], R8 ;  /* 0x000000081a007844 */ /* 0x000fe80000000200 */
[----:B------:R0:W1:Y:S02]  /*11060*/  LDSM.16.MT88.4 R4, [R14+UR42+0xf200] ;  /* 0x00f2002a0e04783b */ /* 0x0000640008004200 */
[C---:B0-----:R-:W-:Y:S02]  /*11070*/  VIADD R14, R2.reuse, 0x6800 ;  /* 0x00006800020e7836 */ /* 0x041fe40000000000 */
[----:B------:R-:W-:Y:S01]  /*11080*/  VIADD R2, R2, 0x7000 ;  /* 0x0000700002027836 */ /* 0x000fe20000000000 */
[C-C-:B-1----:R-:W-:Y:S02]  /*11090*/  PRMT R8, R4.reuse, 0x6420, R5.reuse ;  /* 0x0000642004087816 */ /* 0x142fe40000000005 */
[----:B------:R-:W-:-:S02]  /*110a0*/  PRMT R9, R4, 0x7531, R5 ;  /* 0x0000753104097816 */ /* 0x000fc40000000005 */
[----:B------:R-:W-:Y:S02]  /*110b0*/  LOP3.LUT R5, R12, R18, RZ, 0xfc, !PT ;  /* 0x000000120c057212 */ /* 0x000fe400078efcff */
[C-C-:B------:R-:W-:Y:S02]  /*110c0*/  PRMT R10, R6.reuse, 0x6420, R7.reuse ;  /* 0x00006420060a7816 */ /* 0x140fe40000000007 */
[----:B------:R-:W-:Y:S01]  /*110d0*/  PRMT R11, R6, 0x7531, R7 ;  /* 0x00007531060b7816 */ /* 0x000fe20000000007 */
[----:B------:R-:W-:Y:S01]  /*110e0*/  IMAD.IADD R25, R16, 0x1, R5 ;  /* 0x0000000110197824 */ /* 0x000fe200078e0205 */
[----:B------:R-:W-:-:S04]  /*110f0*/  LOP3.LUT R12, R12, R17, RZ, 0xfc, !PT ;  /* 0x000000110c0c7212 */ /* 0x000fc800078efcff */
[----:B------:R0:W-:Y:S04]  /*11100*/  STSM.16.M88.4 [R25], R8 ;  /* 0x0000000819007844 */ /* 0x0001e80000000200 */
[----:B------:R-:W1:Y:S01]  /*11110*/  LDSM.16.MT88.4 R4, [R21+UR42+0xf200] ;  /* 0x00f2002a1504783b */ /* 0x000e620008004200 */
[----:B0-----:R-:W-:Y:S02]  /*11120*/  LOP3.LUT R25, R14, R17, RZ, 0xfc, !PT ;  /* 0x000000110e197212 */ /* 0x001fe400078efcff */
[C-C-:B-1----:R-:W-:Y:S02]  /*11130*/  PRMT R8, R4.reuse, 0x6420, R5.reuse ;  /* 0x0000642004087816 */ /* 0x142fe40000000005 */
[----:B------:R-:W-:Y:S02]  /*11140*/  PRMT R9, R4, 0x7531, R5 ;  /* 0x0000753104097816 */ /* 0x000fe40000000005 */
[----:B------:R-:W-:-:S02]  /*11150*/  LOP3.LUT R5, R24, R18, RZ, 0xfc, !PT ;  /* 0x0000001218057212 */ /* 0x000fc400078efcff */
[C-C-:B------:R-:W-:Y:S02]  /*11160*/  PRMT R10, R6.reuse, 0x6420, R7.reuse ;  /* 0x00006420060a7816 */ /* 0x140fe40000000007 */
[----:B------:R-:W-:Y:S02]  /*11170*/  PRMT R11, R6, 0x7531, R7 ;  /* 0x00007531060b7816 */ /* 0x000fe40000000007 */
[----:B------:R-:W-:-:S05]  /*11180*/  IADD3 R24, R16, R5, RZ ;  /* 0x0000000510187210 */ /* 0x000fca0007ffe0ff */
[----:B------:R-:W-:Y:S04]  /*11190*/  STSM.16.M88.4 [R24], R8 ;  /* 0x0000000818007844 */ /* 0x000fe80000000200 */
[----:B------:R-:W0:Y:S02]  /*111a0*/  LDSM.16.MT88.4 R4, [R25+UR42+0xf200] ;  /* 0x00f2002a1904783b */ /* 0x000e240008004200 */
[C-C-:B0-----:R-:W-:Y:S02]  /*111b0*/  PRMT R8, R4.reuse, 0x6420, R5.reuse ;  /* 0x0000642004087816 */ /* 0x141fe40000000005 */
[----:B------:R-:W-:Y:S02]  /*111c0*/  PRMT R9, R4, 0x7531, R5 ;  /* 0x0000753104097816 */ /* 0x000fe40000000005 */
[----:B------:R-:W-:-:S02]  /*111d0*/  PRMT R10, R6, 0x6420, R7 ;  /* 0x00006420060a7816 */ /* 0x000fc40000000007 */
[----:B------:R-:W-:-:S05]  /*111e0*/  PRMT R11, R6, 0x7531, R7 ;  /* 0x00007531060b7816 */ /* 0x000fca0000000007 */
        /* <DEDUP_REMOVED lines=10> */
[----:B------:R-:W-:-:S02]  /*11290*/  LOP3.LUT R5, R14, R18, RZ, 0xfc, !PT ;  /* 0x000000120e057212 */ /* 0x000fc400078efcff */
[C-C-:B------:R-:W-:Y:S02]  /*112a0*/  PRMT R10, R6.reuse, 0x6420, R7.reuse ;  /* 0x00006420060a7816 */ /* 0x140fe40000000007 */
[----:B------:R-:W-:Y:S01]  /*112b0*/  PRMT R11, R6, 0x7531, R7 ;  /* 0x00007531060b7816 */ /* 0x000fe20000000007 */
[----:B------:R-:W-:Y:S01]  /*112c0*/  IMAD.IADD R14, R16, 0x1, R5 ;  /* 0x00000001100e7824 */ /* 0x000fe200078e0205 */
[----:B------:R-:W-:-:S04]  /*112d0*/  LOP3.LUT R4, R2, R17, RZ, 0xfc, !PT ;  /* 0x0000001102047212 */ /* 0x000fc800078efcff */
[----:B------:R-:W-:Y:S04]  /*112e0*/  STSM.16.M88.4 [R14], R8 ;  /* 0x000000080e007844 */ /* 0x000fe80000000200 */
[----:B------:R-:W0:Y:S02]  /*112f0*/  LDSM.16.MT88.4 R4, [R4+UR42+0xf200] ;  /* 0x00f2002a0404783b */ /* 0x000e240008004200 */
[C-C-:B0-----:R-:W-:Y:S02]  /*11300*/  PRMT R8, R4.reuse, 0x6420, R5.reuse ;  /* 0x0000642004087816 */ /* 0x141fe40000000005 */
[----:B------:R-:W-:Y:S02]  /*11310*/  PRMT R9, R4, 0x7531, R5 ;  /* 0x0000753104097816 */ /* 0x000fe40000000005 */
[----:B------:R-:W-:-:S02]  /*11320*/  LOP3.LUT R5, R2, R18, RZ, 0xfc, !PT ;  /* 0x0000001202057212 */ /* 0x000fc400078efcff */
[C-C-:B------:R-:W-:Y:S02]  /*11330*/  PRMT R10, R6.reuse, 0x6420, R7.reuse ;  /* 0x00006420060a7816 */ /* 0x140fe40000000007 */
[----:B------:R-:W-:Y:S01]  /*11340*/  PRMT R11, R6, 0x7531, R7 ;  /* 0x00007531060b7816 */ /* 0x000fe20000000007 */
[----:B------:R-:W-:-:S05]  /*11350*/  IMAD.IADD R5, R16, 0x1, R5 ;  /* 0x0000000110057824 */ /* 0x000fca00078e0205 */
[----:B------:R0:W-:Y:S01]  /*11360*/  STSM.16.M88.4 [R5], R8 ;  /* 0x0000000805007844 */ /* 0x0001e20000000200 */
        /* <DEDUP_REMOVED lines=8> */
.L_x_3927:
[----:B-1----:R1:W-:Y:S01]  /*113f0*/  SYNCS.ARRIVE.TRANS64.A1T0 RZ, [R3+URZ+0x33450], RZ ;  /* 0x033450ff03ff79a7 */ /* 0x0023e2000810003f */
[----:B------:R-:W-:Y:S06]  /*11400*/  BAR.SYNC.DEFER_BLOCKING 0x2, 0x80 ;  /* 0x0082000000007b1d */ /* 0x000fec0000010000 */
[----:B------:R-:W-:Y:S05]  /*11410*/  @!P0 BRA `(.L_x_3928) ;  /* 0x0000000000048947 */ /* 0x000fea0003800000 */
[----:B------:R-:W-:Y:S01]  /*11420*/  BPT.TRAP 0x1 ;  /* 0x000000040000795c */ /* 0x000fe20000300000 */
.L_x_3928:
[----:B------:R-:W2:Y:S01]  /*11430*/  S2R R2, SR_CgaCtaId ;  /* 0x0000000000027919 */ /* 0x000ea20000008800 */
[----:B-1----:R-:W-:Y:S01]  /*11440*/  VIADD R3, R3, 0x33480 ;  /* 0x0003348003037836 */ /* 0x002fe20000000000 */
[----:B------:R-:W-:Y:S01]  /*11450*/  IADD3 R19, R19, -0xa0, RZ ;  /* 0xffffff6013137810 */ /* 0x000fe20007ffe0ff */
[----:B------:R-:W-:Y:S02]  /*11460*/  IMAD.MOV.U32 R25, RZ, RZ, R32 ;  /* 0x000000ffff197224 */ /* 0x000fe400078e0020 */
[----:B------:R-:W-:Y:S01]  /*11470*/  IMAD.MOV.U32 R24, RZ, RZ, R0 ;  /* 0x000000ffff187224 */ /* 0x000fe200078e0000 */
[----:B--2---:R-:W-:-:S04]  /*11480*/  PRMT R3, R2, 0x654, R3 ;  /* 0x0000065402037816 */ /* 0x004fc80000000003 */
[----:B------:R2:W-:Y:S01]  /*11490*/  SYNCS.ARRIVE.TRANS64.RED.A1T0 RZ, [R3+URZ], RZ ;  /* 0x000000ff03ff79a7 */ /* 0x0005e2000810043f */
[----:B------:R-:W-:Y:S05]  /*114a0*/  @P2 BRA `(.L_x_3929) ;  /* 0xffffffe400442947 */ /* 0x000fea000383ffff */
[----:B------:R-:W-:Y:S05]  /*114b0*/  BRA `(.L_x_3930) ;  /* 0x0000000000047947 */ /* 0x000fea0003800000 */
.L_x_3914:
[----:B------:R-:W-:-:S07]  /*114c0*/  IMAD.MOV.U32 R0, RZ, RZ, RZ ;  /* 0x000000ffff007224 */ /* 0x000fce00078e00ff */
.L_x_3930:
[----:B------:R-:W-:-:S06]  /*114d0*/  ULOP3.LUT UR4, UR39, 0x1, URZ, 0xfc, !UPT ;  /* 0x0000000127047892 */ /* 0x000fcc000f8efc3f */
[----:B------:R-:W-:-:S05]  /*114e0*/  IMAD.U32 R2, RZ, RZ, UR4 ;  /* 0x00000004ff027e24 */ /* 0x000fca000f8e00ff */
[----:B------:R-:W-:-:S13]  /*114f0*/  ISETP.NE.AND P1, PT, R2, 0x3, PT ;  /* 0x000000030200780c */ /* 0x000fda0003f25270 */
[----:B------:R-:W-:Y:S05]  /*11500*/  @!P1 BRA `(.L_x_3931) ;  /* 0x0000000000049947 */ /* 0x000fea0003800000 */
[----:B------:R-:W-:Y:S01]  /*11510*/  BPT.TRAP 0x1 ;  /* 0x000000040000795c */ /* 0x000fe20000300000 */
.L_x_3931:
[----:B------:R-:W-:Y:S01]  /*11520*/  LOP3.LUT R2, R32, 0x1, RZ, 0x3c, !PT ;  /* 0x0000000120027812 */ /* 0x000fe200078e3cff */
[----:B------:R-:W-:Y:S01]  /*11530*/  BSSY B0, `(.L_x_3932) ;  /* 0x0000005000007945 */ /* 0x000fe20003800000 */
[----:B--2---:R-:W-:Y:S02]  /*11540*/  LEA R3, R0, UR42, 0x3 ;  /* 0x0000002a00037c11 */ /* 0x004fe4000f8e18ff */
[----:B------:R-:W-:-:S04]  /*11550*/  SHF.L.U32 R2, R2, 0x1f, RZ ;  /* 0x0000001f02027819 */ /* 0x000fc800000006ff */
[----:B------:R-:W2:Y:S02]  /*11560*/  SYNCS.PHASECHK.TRANS64.TRYWAIT P0, [R3+URZ+0x33470], R2 ;  /* 0x03347002030075a7 */ /* 0x000ea4000800017f */
[----:B--2---:R-:W-:Y:S05]  /*11570*/  @!P0 BRA `(.L_x_3933) ;  /* 0x0000003000bc8947 */ /* 0x004fea0003800000 */
.L_x_4017:
[----:B------:R-:W-:Y:S05]  /*11580*/  BSYNC B0 ;  /* 0x0000000000007941 */ /* 0x000fea0003800000 */
.L_x_3932:
[----:B------:R-:W-:-:S06]  /*11590*/  ULOP3.LUT UR4, UR39, 0x2, URZ, 0xfc, !UPT ;  /* 0x0000000227047892 */ /* 0x000fcc000f8efc3f */
[----:B------:R-:W-:-:S05]  /*115a0*/  IMAD.U32 R4, RZ, RZ, UR4 ;  /* 0x00000004ff047e24 */ /* 0x000fca000f8e00ff */
[----:B------:R-:W-:-:S13]  /*115b0*/  ISETP.NE.AND P0, PT, R4, 0x3, PT ;  /* 0x000000030400780c */ /* 0x000fda0003f05270 */
[----:B------:R-:W-:Y:S05]  /*115c0*/  @!P0 BRA `(.L_x_3934) ;  /* 0x0000000000048947 */ /* 0x000fea0003800000 */
[----:B------:R-:W-:Y:S01]  /*115d0*/  BPT.TRAP 0x1 ;  /* 0x000000040000795c */ /* 0x000fe20000300000 */
.L_x_3934:
[----:B------:R-:W-:Y:S01]  /*115e0*/  SHF.L.U32 R4, R32, 0x1f, RZ ;  /* 0x0000001f20047819 */ /* 0x000fe200000006ff */
[----:B--2---:R-:W-:-:S03]  /*115f0*/  IMAD R2, R0, 0x7800, RZ ;  /* 0x0000780000027824 */ /* 0x004fc600078e02ff */
[----:B------:R-:W2:Y:S02]  /*11600*/  SYNCS.PHASECHK.TRANS64.TRYWAIT P0, [R3+URZ+0x33460], R4 ;  /* 0x03346004030075a7 */ /* 0x000ea4000800017f */
[----:B------:R-:W-:Y:S01]  /*11610*/  LOP3.LUT R12, R2, R17, RZ, 0xfc, !PT ;  /* 0x00000011020c7212 */ /* 0x000fe200078efcff */
[----:B--2---:R-:W-:Y:S06]  /*11620*/  @!P0 BRA `(.L_x_3935) ;  /* 0x0000003000a48947 */ /* 0x004fec0003800000 */
.L_x_4018:
[----:B------:R-:W-:Y:S05]  /*11630*/  WARPSYNC.ALL ;  /* 0x0000000000007948 */ /* 0x000fea0003800000 */
[----:B0-23--:R0:W2:Y:S01]  /*11640*/  LDSM.16.MT88.4 R4, [R12+UR42+0xf200] ;  /* 0x00f2002a0c04783b */ /* 0x00d0a20008004200 */
[CC--:B------:R-:W-:Y:S01]  /*11650*/  LOP3.LUT R15, R2.reuse, R18.reuse, RZ, 0xfc, !PT ;  /* 0x00000012020f7212 */ /* 0x0c0fe200078efcff */
[C---:B------:R-:W-:Y:S01]  /*11660*/  VIADD R13, R2.reuse, 0x2800 ;  /* 0x00002800020d7836 */ /* 0x040fe20000000000 */
[C---:B------:R-:W-:Y:S01]  /*11670*/  IADD3 R21, R2.reuse, 0x5000, RZ ;  /* 0x0000500002157810 */ /* 0x040fe20007ffe0ff */
[----:B----4-:R-:W-:Y:S01]  /*11680*/  VIADD R14, R2, 0x800 ;  /* 0x00000800020e7836 */ /* 0x010fe20000000000 */
[----:B------:R-:W-:Y:S01]  /*11690*/  ULOP3.LUT UR4, UR39, 0x2, URZ, 0xfc, !UPT ;  /* 0x0000000227047892 */ /* 0x000fe2000f8efc3f */
[----:B------:R-:W-:Y:S01]  /*116a0*/  IMAD.IADD R15, R16, 0x1, R15 ;  /* 0x00000001100f7824 */ /* 0x000fe200078e020f */
[----:B------:R-:W-:Y:S01]  /*116b0*/  LOP3.LUT R20, R21, R17, RZ, 0xfc, !PT ;  /* 0x0000001115147212 */ /* 0x000fe200078efcff */
[----:B0-----:R-:W-:Y:S01]  /*116c0*/  VIADD R12, R2, 0x1000 ;  /* 0x00001000020c7836 */ /* 0x001fe20000000000 */
[----:B------:R-:W-:-:S02]  /*116d0*/  LOP3.LUT R19, R14, R18, RZ, 0xfc, !PT ;  /* 0x000000120e137212 */ /* 0x000fc400078efcff */
[----:B------:R-:W-:Y:S01]  /*116e0*/  LOP3.LUT R21, R21, R18, RZ, 0xfc, !PT ;  /* 0x0000001215157212 */ /* 0x000fe200078efcff */
[----:B------:R-:W-:Y:S02]  /*116f0*/  IMAD.U32 R24, RZ, RZ, UR4 ;  /* 0x00000004ff187e24 */ /* 0x000fe4000f8e00ff */
[C---:B------:R-:W-:Y:S02]  /*11700*/  IMAD.IADD R19, R16.reuse, 0x1, R19 ;  /* 0x0000000110137824 */ /* 0x040fe400078e0213 */
[----:B------:R-:W-:Y:S01]  /*11710*/  IMAD.IADD R21, R16, 0x1, R21 ;  /* 0x0000000110157824 */ /* 0x000fe200078e0215 */
[----:B------:R-:W-:Y:S02]  /*11720*/  ISETP.NE.AND P0, PT, R24, 0x3, PT ;  /* 0x000000031800780c */ /* 0x000fe40003f05270 */
[C-C-:B--2---:R-:W-:Y:S02]  /*11730*/  PRMT R8, R4.reuse, 0x6420, R5.reuse ;  /* 0x0000642004087816 */ /* 0x144fe40000000005 */
[----:B------:R-:W-:-:S02]  /*11740*/  PRMT R9, R4, 0x7531, R5 ;  /* 0x0000753104097816 */ /* 0x000fc40000000005 */
[C-C-:B------:R-:W-:Y:S02]  /*11750*/  PRMT R10, R6.reuse, 0x6420, R7.reuse ;  /* 0x00006420060a7816 */ /* 0x140fe40000000007 */
[----:B------:R-:W-:Y:S02]  /*11760*/  PRMT R11, R6, 0x7531, R7 ;  /* 0x00007531060b7816 */ /* 0x000fe40000000007 */
[C---:B------:R-:W-:Y:S02]  /*11770*/  LOP3.LUT R4, R13.reuse, R17, RZ, 0xfc, !PT ;  /* 0x000000110d047212 */ /* 0x040fe400078efcff */
[-C--:B------:R-:W-:Y:S01]  /*11780*/  LOP3.LUT R13, R13, R18.reuse, RZ, 0xfc, !PT ;  /* 0x000000120d0d7212 */ /* 0x080fe200078efcff */
[----:B------:R0:W-:Y:S04]  /*11790*/  STSM.16.M88.4 [R15], R8 ;  /* 0x000000080f007844 */ /* 0x0001e80000000200 */
[----:B------:R-:W2:Y:S01]  /*117a0*/  LDSM.16.MT88.4 R4, [R4+UR42+0xf200] ;  /* 0x00f2002a0404783b */ /* 0x000ea20008004200 */
[----:B------:R-:W-:Y:S01]  /*117b0*/  IMAD.IADD R13, R16, 0x1, R13 ;  /* 0x00000001100d7824 */ /* 0x000fe200078e020d */
[----:B0-----:R-:W-:-:S02]  /*117c0*/  LOP3.LUT R15, R12, R18, RZ, 0xfc, !PT ;  /* 0x000000120c0f7212 */ /* 0x001fc400078efcff */
[----:B------:R-:W-:-:S03]  /*117d0*/  LOP3.LUT R12, R12, R17, RZ, 0xfc, !PT ;  /* 0x000000110c0c7212 */ /* 0x000fc600078efcff */
[----:B------:R-:W-:Y:S02]  /*117e0*/  IMAD.IADD R22, R16, 0x1, R15 ;  /* 0x0000000110167824 */ /* 0x000fe400078e020f */
[----:B------:R-:W-:Y:S01]  /*117f0*/  VIADD R15, R2, 0x3000 ;  /* 0x00003000020f7836 */ /* 0x000fe20000000000 */
[C-C-:B--2---:R-:W-:Y:S02]  /*11800*/  PRMT R8, R4.reuse, 0x6420, R5.reuse ;  /* 0x0000642004087816 */ /* 0x144fe40000000005 */
[----:B------:R-:W-:Y:S02]  /*11810*/  PRMT R9, R4, 0x7531, R5 ;  /* 0x0000753104097816 */ /* 0x000fe40000000005 */
[C-C-:B------:R-:W-:Y:S02]  /*11820*/  PRMT R10, R6.reuse, 0x6420, R7.reuse ;  /* 0x00006420060a7816 */ /* 0x140fe40000000007 */
[----:B------:R-:W-:-:S05]  /*11830*/  PRMT R11, R6, 0x7531, R7 ;  /* 0x00007531060b7816 */ /* 0x000fca0000000007 */
[----:B------:R-:W-:Y:S04]  /*11840*/  STSM.16.M88.4 [R19], R8 ;  /* 0x0000000813007844 */ /* 0x000fe80000000200 */
[----:B------:R0:W2:Y:S02]  /*11850*/  LDSM.16.MT88.4 R4, [R20+UR42+0xf200] ;  /* 0x00f2002a1404783b */ /* 0x0000a40008004200 */
[----:B0-----:R-:W-:Y:S01]  /*11860*/  VIADD R20, R2, 0x2000 ;  /* 0x0000200002147836 */ /* 0x001fe20000000000 */
[C-C-:B--2---:R-:W-:Y:S02]  /*11870*/  PRMT R8, R4.reuse, 0x6420, R5.reuse ;  /* 0x0000642004087816 */ /* 0x144fe40000000005 */
[----:B------:R-:W-:Y:S02]  /*11880*/  PRMT R9, R4, 0x7531, R5 ;  /* 0x0000753104097816 */ /* 0x000fe40000000005 */
[----:B------:R-:W-:-:S02]  /*11890*/  PRMT R10, R6, 0x6420, R7 ;  /* 0x00006420060a7816 */ /* 0x000fc40000000007 */
[----:B------:R-:W-:Y:S02]  /*118a0*/  PRMT R11, R6, 0x7531, R7 ;  /* 0x00007531060b7816 */ /* 0x000fe40000000007 */
[-C--:B------:R-:W-:Y:S01]  /*118b0*/  LOP3.LUT R4, R14, R17.reuse, RZ, 0xfc, !PT ;  /* 0x000000110e047212 */ /* 0x080fe200078efcff */
[----:B------:R-:W-:Y:S02]  /*118c0*/  VIADD R14, R2, 0x1800 ;  /* 0x00001800020e7836 */ /* 0x000fe40000000000 */
[----:B------:R-:W-:Y:S03]  /*118d0*/  STSM.16.M88.4 [R22], R8 ;  /* 0x0000000816007844 */ /* 0x000fe60000000200 */
[C---:B------:R-:W-:Y:S01]  /*118e0*/  LOP3.LUT R19, R14.reuse, R18, RZ, 0xfc, !PT ;  /* 0x000000120e137212 */ /* 0x040fe200078efcff */
[----:B------:R-:W0:Y:S01]  /*118f0*/  LDSM.16.MT88.4 R4, [R4+UR42+0xf200] ;  /* 0x00f2002a0404783b */ /* 0x000e220008004200 */
[----:B------:R-:W-:-:S03]  /*11900*/  LOP3.LUT R14, R14, R17, RZ, 0xfc, !PT ;  /* 0x000000110e0e7212 */ /* 0x000fc600078efcff */
[----:B------:R-:W-:Y:S01]  /*11910*/  IMAD.IADD R23, R16, 0x1, R19 ;  /* 0x0000000110177824 */ /* 0x000fe200078e0213 */
[----:B------:R-:W-:Y:S02]  /*11920*/  IADD3 R19, R2, 0x5800, RZ ;  /* 0x0000580002137810 */ /* 0x000fe40007ffe0ff */
[C-C-:B0-----:R-:W-:Y:S02]  /*11930*/  PRMT R8, R4.reuse, 0x6420, R5.reuse ;  /* 0x0000642004087816 */ /* 0x141fe40000000005 */
[----:B------:R-:W-:Y:S02]  /*11940*/  PRMT R9, R4, 0x7531, R5 ;  /* 0x0000753104097816 */ /* 0x000fe40000000005 */
[C-C-:B------:R-:W-:Y:S02]  /*11950*/  PRMT R10, R6.reuse, 0x6420, R7.reuse ;  /* 0x00006420060a7816 */ /* 0x140fe40000000007 */
[----:B------:R-:W-:Y:S02]  /*11960*/  PRMT R11, R6, 0x7531, R7 ;  /* 0x00007531060b7816 */ /* 0x000fe40000000007 */
[----:B------:R-:W-:-:S02]  /*11970*/  LOP3.LUT R5, R15, R17, RZ, 0xfc, !PT ;  /* 0x000000110f057212 */ /* 0x000fc400078efcff */
[-C--:B------:R-:W-:Y:S01]  /*11980*/  LOP3.LUT R15, R15, R18.reuse, RZ, 0xfc, !PT ;  /* 0x000000120f0f7212 */ /* 0x080fe200078efcff */
[----:B------:R0:W-:Y:S04]  /*11990*/  STSM.16.M88.4 [R23], R8 ;  /* 0x0000000817007844 */ /* 0x0001e80000000200 */
[----:B------:R-:W2:Y:S01]  /*119a0*/  LDSM.16.MT88.4 R4, [R5+UR42+0xf200] ;  /* 0x00f2002a0504783b */ /* 0x000ea20008004200 */
[----:B------:R-:W-:Y:S01]  /*119b0*/  IMAD.IADD R15, R16, 0x1, R15 ;  /* 0x00000001100f7824 */ /* 0x000fe200078e020f */
[C---:B0-----:R-:W-:Y:S02]  /*119c0*/  LOP3.LUT R23, R19.reuse, R17, RZ, 0xfc, !PT ;  /* 0x0000001113177212 */ /* 0x041fe400078efcff */
[----:B------:R-:W-:-:S05]  /*119d0*/  LOP3.LUT R19, R19, R18, RZ, 0xfc, !PT ;  /* 0x0000001213137212 */ /* 0x000fca00078efcff */
[----:B------:R-:W-:Y:S01]  /*119e0*/  IMAD.IADD R19, R16, 0x1, R19 ;  /* 0x0000000110137824 */ /* 0x000fe200078e0213 */
[C-C-:B--2---:R-:W-:Y:S02]  /*119f0*/  PRMT R10, R6.reuse, 0x6420, R7.reuse ;  /* 0x00006420060a7816 */ /* 0x144fe40000000007 */
[----:B------:R-:W-:Y:S02]  /*11a00*/  PRMT R11, R6, 0x7531, R7 ;  /* 0x00007531060b7816 */ /* 0x000fe40000000007 */
[----:B------:R-:W-:Y:S02]  /*11a10*/  LOP3.LUT R7, R20, R18, RZ, 0xfc, !PT ;  /* 0x0000001214077212 */ /* 0x000fe400078efcff */
[C-C-:B------:R-:W-:Y:S02]  /*11a20*/  PRMT R8, R4.reuse, 0x6420, R5.reuse ;  /* 0x0000642004087816 */ /* 0x140fe40000000005 */
[----:B------:R-:W-:Y:S01]  /*11a30*/  PRMT R9, R4, 0x7531, R5 ;  /* 0x0000753104097816 */ /* 0x000fe20000000005 */
[----:B------:R-:W-:Y:S01]  /*11a40*/  IMAD.IADD R22, R16, 0x1, R7 ;  /* 0x0000000110167824 */ /* 0x000fe200078e0207 */
[----:B------:R-:W-:-:S04]  /*11a50*/  LOP3.LUT R20, R20, R17, RZ, 0xfc, !PT ;  /* 0x0000001114147212 */ /* 0x000fc800078efcff */
[----:B------:R0:W-:Y:S04]  /*11a60*/  STSM.16.M88.4 [R22], R8 ;  /* 0x0000000816007844 */ /* 0x0001e80000000200 */
[----:B------:R2:W3:Y:S01]  /*11a70*/  LDSM.16.MT88.4 R4, [R23+UR42+0xf200] ;  /* 0x00f2002a1704783b */ /* 0x0004e20008004200 */
[----:B0-----:R-:W-:-:S05]  /*11a80*/  VIADD R22, R2, 0x3800 ;  /* 0x0000380002167836 */ /* 0x001fca0000000000 */
[C---:B--2---:R-:W-:Y:S02]  /*11a90*/  LOP3.LUT R23, R22.reuse, R17, RZ, 0xfc, !PT ;  /* 0x0000001116177212 */ /* 0x044fe400078efcff */
[----:B------:R-:W-:-:S05]  /*11aa0*/  LOP3.LUT R25, R22, R18, RZ, 0xfc, !PT ;  /* 0x0000001216197212 */ /* 0x000fca00078efcff */
[----:B------:R-:W-:Y:S01]  /*11ab0*/  IMAD.IADD R25, R16, 0x1, R25 ;  /* 0x0000000110197824 */ /* 0x000fe200078e0219 */
[C-C-:B---3--:R-:W-:Y:S02]  /*11ac0*/  PRMT R8, R4.reuse, 0x6420, R5.reuse ;  /* 0x0000642004087816 */ /* 0x148fe40000000005 */
[----:B------:R-:W-:Y:S02]  /*11ad0*/  PRMT R9, R4, 0x7531, R5 ;  /* 0x0000753104097816 */ /* 0x000fe40000000005 */
[C-C-:B------:R-:W-:Y:S02]  /*11ae0*/  PRMT R10, R6.reuse, 0x6420, R7.reuse ;  /* 0x00006420060a7816 */ /* 0x140fe40000000007 */
[----:B------:R-:W-:-:S05]  /*11af0*/  PRMT R11, R6, 0x7531, R7 ;  /* 0x00007531060b7816 */ /* 0x000fca0000000007 */
        /* <DEDUP_REMOVED lines=11> */
[----:B------:R-:W2:Y:S01]  /*11bb0*/  LDSM.16.MT88.4 R4, [R23+UR42+0xf200] ;  /* 0x00f2002a1704783b */ /* 0x000ea20008004200 */
[----:B0-----:R-:W-:Y:S01]  /*11bc0*/  VIADD R15, R2, 0x4000 ;  /* 0x00004000020f7836 */ /* 0x001fe20000000000 */
[C-C-:B--2---:R-:W-:Y:S02]  /*11bd0*/  PRMT R8, R4.reuse, 0x6420, R5.reuse ;  /* 0x0000642004087816 */ /* 0x144fe40000000005 */
[----:B------:R-:W-:Y:S02]  /*11be0*/  PRMT R9, R4, 0x7531, R5 ;  /* 0x0000753104097816 */ /* 0x000fe40000000005 */
[----:B------:R-:W-:-:S02]  /*11bf0*/  PRMT R10, R6, 0x6420, R7 ;  /* 0x00006420060a7816 */ /* 0x000fc40000000007 */
[----:B------:R-:W-:-:S05]  /*11c00*/  PRMT R11, R6, 0x7531, R7 ;  /* 0x00007531060b7816 */ /* 0x000fca0000000007 */
[----:B------:R-:W-:Y:S04]  /*11c10*/  STSM.16.M88.4 [R25], R8 ;  /* 0x0000000819007844 */ /* 0x000fe80000000200 */
[----:B------:R0:W2:Y:S02]  /*11c20*/  LDSM.16.MT88.4 R4, [R12+UR42+0xf200] ;  /* 0x00f2002a0c04783b */ /* 0x0000a40008004200 */
[----:B0-----:R-:W-:Y:S01]  /*11c30*/  VIADD R12, R2, 0x4800 ;  /* 0x00004800020c7836 */ /* 0x001fe20000000000 */
[C-C-:B--2---:R-:W-:Y:S02]  /*11c40*/  PRMT R8, R4.reuse, 0x6420, R5.reuse ;  /* 0x0000642004087816 */ /* 0x144fe40000000005 */
[----:B------:R-:W-:Y:S02]  /*11c50*/  PRMT R9, R4, 0x7531, R5 ;  /* 0x0000753104097816 */ /* 0x000fe40000000005 */
[----:B------:R-:W-:-:S02]  /*11c60*/  LOP3.LUT R5, R15, R18, RZ, 0xfc, !PT ;  /* 0x000000120f057212 */ /* 0x000fc400078efcff */
[C-C-:B------:R-:W-:Y:S02]  /*11c70*/  PRMT R10, R6.reuse, 0x6420, R7.reuse ;  /* 0x00006420060a7816 */ /* 0x140fe40000000007 */
[----:B------:R-:W-:Y:S01]  /*11c80*/  PRMT R11, R6, 0x7531, R7 ;  /* 0x00007531060b7816 */ /* 0x000fe20000000007 */
[----:B------:R-:W-:Y:S01]  /*11c90*/  IMAD.IADD R22, R16, 0x1, R5 ;  /* 0x0000000110167824 */ /* 0x000fe200078e0205 */
[----:B------:R-:W-:-:S04]  /*11ca0*/  LOP3.LUT R15, R15, R17, RZ, 0xfc, !PT ;  /* 0x000000110f0f7212 */ /* 0x000fc800078efcff */
[----:B------:R-:W-:Y:S04]  /*11cb0*/  STSM.16.M88.4 [R22], R8 ;  /* 0x0000000816007844 */ /* 0x000fe80000000200 */
[----:B------:R0:W2:Y:S02]  /*11cc0*/  LDSM.16.MT88.4 R4, [R14+UR42+0xf200] ;  /* 0x00f2002a0e04783b */ /* 0x0000a40008004200 */
[C---:B0-----:R-:W-:Y:S02]  /*11cd0*/  VIADD R14, R2.reuse, 0x6800 ;  /* 0x00006800020e7836 */ /* 0x041fe40000000000 */
[----:B------:R-:W-:-:S03]  /*11ce0*/  VIADD R2, R2, 0x7000 ;  /* 0x0000700002027836 */ /* 0x000fc60000000000 */
[----:B------:R-:W-:Y:S02]  /*11cf0*/  LOP3.LUT R22, R14, R17, RZ, 0xfc, !PT ;  /* 0x000000110e167212 */ /* 0x000fe400078efcff */
[C-C-:B--2---:R-:W-:Y:S02]  /*11d00*/  PRMT R8, R4.reuse, 0x6420, R5.reuse ;  /* 0x0000642004087816 */ /* 0x144fe40000000005 */
[----:B------:R-:W-:Y:S02]  /*11d10*/  PRMT R9, R4, 0x7531, R5 ;  /* 0x0000753104097816 */ /* 0x000fe40000000005 */
[----:B------:R-:W-:Y:S02]  /*11d20*/  LOP3.LUT R5, R12, R18, RZ, 0xfc, !PT ;  /* 0x000000120c057212 */ /* 0x000fe400078efcff */
[C-C-:B------:R-:W-:Y:S02]  /*11d30*/  PRMT R10, R6.reuse, 0x6420, R7.reuse ;  /* 0x00006420060a7816 */ /* 0x140fe40000000007 */
[----:B------:R-:W-:-:S02]  /*11d40*/  PRMT R11, R6, 0x7531, R7 ;  /* 0x00007531060b7816 */ /* 0x000fc40000000007 */
[----:B------:R-:W-:Y:S02]  /*11d50*/  IADD3 R23, R16, R5, RZ ;  /* 0x0000000510177210 */ /* 0x000fe40007ffe0ff */
[----:B------:R-:W-:-:S03]  /*11d60*/  LOP3.LUT R12, R12, R17, RZ, 0xfc, !PT ;  /* 0x000000110c0c7212 */ /* 0x000fc600078efcff */
[----:B------:R-:W-:Y:S04]  /*11d70*/  STSM.16.M88.4 [R23], R8 ;  /* 0x0000000817007844 */ /* 0x000fe80000000200 */
[----:B------:R0:W2:Y:S02]  /*11d80*/  LDSM.16.MT88.4 R4, [R15+UR42+0xf200] ;  /* 0x00f2002a0f04783b */ /* 0x0000a40008004200 */
[----:B0-----:R-:W-:-:S05]  /*11d90*/  LOP3.LUT R15, R14, R18, RZ, 0xfc, !PT ;  /* 0x000000120e0f7212 */ /* 0x001fca00078efcff */
[----:B------:R-:W-:Y:S01]  /*11da0*/  IMAD.IADD R15, R16, 0x1, R15 ;  /* 0x00000001100f7824 */ /* 0x000fe200078e020f */
[C-C-:B--2---:R-:W-:Y:S02]  /*11db0*/  PRMT R8, R4.reuse, 0x6420, R5.reuse ;  /* 0x0000642004087816 */ /* 0x144fe40000000005 */
[----:B------:R-:W-:Y:S02]  /*11dc0*/  PRMT R9, R4, 0x7531, R5 ;  /* 0x0000753104097816 */ /* 0x000fe40000000005 */
[C-C-:B------:R-:W-:Y:S02]  /*11dd0*/  PRMT R10, R6.reuse, 0x6420, R7.reuse ;  /* 0x00006420060a7816 */ /* 0x140fe40000000007 */
        /* <DEDUP_REMOVED lines=13> */
[----:B------:R0:W-:Y:S04]  /*11eb0*/  STSM.16.M88.4 [R13], R8 ;  /* 0x000000080d007844 */ /* 0x0001e80000000200 */
[----:B------:R-:W2:Y:S01]  /*11ec0*/  LDSM.16.MT88.4 R4, [R12+UR42+0xf200] ;  /* 0x00f2002a0c04783b */ /* 0x000ea20008004200 */
[----:B0-----:R-:W-:-:S05]  /*11ed0*/  LOP3.LUT R13, R2, R18, RZ, 0xfc, !PT ;  /* 0x00000012020d7212 */ /* 0x001fca00078efcff */
[----:B------:R-:W-:Y:S01]  /*11ee0*/  IMAD.IADD R13, R16, 0x1, R13 ;  /* 0x00000001100d7824 */ /* 0x000fe200078e020d */
[C-C-:B--2---:R-:W-:Y:S02]  /*11ef0*/  PRMT R8, R4.reuse, 0x6420, R5.reuse ;  /* 0x0000642004087816 */ /* 0x144fe40000000005 */
[----:B------:R-:W-:Y:S02]  /*11f00*/  PRMT R9, R4, 0x7531, R5 ;  /* 0x0000753104097816 */ /* 0x000fe40000000005 */
[C-C-:B------:R-:W-:Y:S02]  /*11f10*/  PRMT R10, R6.reuse, 0x6420, R7.reuse ;  /* 0x00006420060a7816 */ /* 0x140fe40000000007 */
[----:B------:R-:W-:Y:S02]  /*11f20*/  PRMT R11, R6, 0x7531, R7 ;  /* 0x00007531060b7816 */ /* 0x000fe40000000007 */
[----:B------:R-:W-:-:S03]  /*11f30*/  LOP3.LUT R4, R2, R17, RZ, 0xfc, !PT ;  /* 0x0000001102047212 */ /* 0x000fc600078efcff */
[----:B------:R-:W-:Y:S04]  /*11f40*/  STSM.16.M88.4 [R15], R8 ;  /* 0x000000080f007844 */ /* 0x000fe80000000200 */
[----:B------:R-:W0:Y:S02]  /*11f50*/  LDSM.16.MT88.4 R4, [R4+UR42+0xf200] ;  /* 0x00f2002a0404783b */ /* 0x000e240008004200 */
[C-C-:B0-----:R-:W-:Y:S02]  /*11f60*/  PRMT R8, R4.reuse, 0x6420, R5.reuse ;  /* 0x0000642004087816 */ /* 0x141fe40000000005 */
[----:B------:R-:W-:Y:S02]  /*11f70*/  PRMT R9, R4, 0x7531, R5 ;  /* 0x0000753104097816 */ /* 0x000fe40000000005 */
[----:B------:R-:W-:-:S02]  /*11f80*/  PRMT R10, R6, 0x6420, R7 ;  /* 0x00006420060a7816 */ /* 0x000fc40000000007 */
[----:B------:R-:W-:-:S05]  /*11f90*/  PRMT R11, R6, 0x7531, R7 ;  /* 0x00007531060b7816 */ /* 0x000fca0000000007 */
[----:B------:R0:W-:Y:S01]  /*11fa0*/  STSM.16.M88.4 [R13], R8 ;  /* 0x000000080d007844 */ /* 0x0001e20000000200 */
[----:B------:R-:W-:Y:S01]  /*11fb0*/  @!PT LDS RZ, [RZ] ;  /* 0x00000000fffff984 */ /* 0x000fe20000000800 */
[----:B------:R-:W-:Y:S01]  /*11fc0*/  @!PT LDS RZ, [RZ] ;  /* 0x00000000fffff984 */ /* 0x000fe20000000800 */
[----:B------:R-:W-:Y:S01]  /*11fd0*/  @!PT LDS RZ, [RZ] ;  /* 0x00000000fffff984 */ /* 0x000fe20000000800 */
[----:B------:R-:W-:Y:S01]  /*11fe0*/  @!PT LDS RZ, [RZ] ;  /* 0x00000000fffff984 */ /* 0x000fe20000000800 */
[----:B------:R2:W-:Y:S06]  /*11ff0*/  MEMBAR.ALL.CTA ;  /* 0x0000000000007992 */ /* 0x0005ec0000008000 */
[----:B--2---:R-:W2:Y:S01]  /*12000*/  FENCE.VIEW.ASYNC.S ;  /* 0x00000000000073c6 */ /* 0x004ea20000000000 */
[----:B------:R-:W-:Y:S05]  /*12010*/  @!P0 BRA `(.L_x_3936) ;  /* 0x0000000000048947 */ /* 0x000fea0003800000 */
[----:B------:R-:W-:Y:S01]  /*12020*/  BPT.TRAP 0x1 ;  /* 0x000000040000795c */ /* 0x000fe20000300000 */
.L_x_3936:
[----:B--2---:R2:W-:Y:S01]  /*12030*/  SYNCS.ARRIVE.TRANS64.A1T0 RZ, [R3+URZ+0x33450], RZ ;  /* 0x033450ff03ff79a7 */ /* 0x0045e2000810003f */
[----:B------:R-:W-:Y:S06]  /*12040*/  BAR.SYNC.DEFER_BLOCKING 0x2, 0x80 ;  /* 0x0082000000007b1d */ /* 0x000fec0000010000 */
[----:B------:R-:W-:Y:S05]  /*12050*/  @!P1 BRA `(.L_x_3937) ;  /* 0x0000000000049947 */ /* 0x000fea0003800000 */
[----:B------:R-:W-:Y:S01]  /*12060*/  BPT.TRAP 0x1 ;  /* 0x000000040000795c */ /* 0x000fe20000300000 */
.L_x_3937:
[----:B------:R-:W3:Y:S01]  /*12070*/  S2R R2, SR_CgaCtaId ;  /* 0x0000000000027919 */ /* 0x000ee20000008800 */
[----:B--2---:R-:W-:-:S04]  /*12080*/  IADD3 R3, R3, 0x33480, RZ ;  /* 0x0003348003037810 */ /* 0x004fc80007ffe0ff */
[----:B---3--:R-:W-:Y:S01]  /*12090*/  PRMT R3, R2, 0x654, R3 ;  /* 0x0000065402037816 */ /* 0x008fe20000000003 */
[----:B------:R-:W-:-:S03]  /*120a0*/  VIADD R2, R0, 0x1 ;  /* 0x0000000100027836 */ /* 0x000fc60000000000 */
[----:B------:R2:W-:Y:S02]  /*120b0*/  SYNCS.ARRIVE.TRANS64.RED.A1T0 RZ, [R3+URZ], RZ ;  /* 0x000000ff03ff79a7 */ /* 0x0005e4000810043f */
[----:B------:R-:W-:-:S04]  /*120c0*/  ISETP.NE.AND P0, PT, R2, 0x2, PT ;  /* 0x000000020200780c */ /* 0x000fc80003f05270 */
[----:B------:R-:W-:Y:S01]  /*120d0*/  SEL R5, RZ, 0x1, P0 ;  /* 0x00000001ff057807 */ /* 0x000fe20000000000 */
[----:B--2---:R-:W-:Y:S01]  /*120e0*/  IMAD.MOV.U32 R3, RZ, RZ, RZ ;  /* 0x000000ffff037224 */ /* 0x004fe200078e00ff */
[----:B------:R-:W-:Y:S02]  /*120f0*/  SEL R2, R2, RZ, P0 ;  /* 0x000000ff02027207 */ /* 0x000fe40000000000 */
[----:B------:R-:W-:-:S07]  /*12100*/  LOP3.LUT R0, R32, R5, RZ, 0x3c, !PT ;  /* 0x0000000520007212 */ /* 0x000fce00078e3cff */
.L_x_3892:
[----:B------:R-:W2:Y:S01]  /*12110*/  S2R R5, SR_CgaCtaId ;  /* 0x0000000000057919 */ /* 0x000ea20000008800 */
[----:B------:R-:W-:Y:S02]  /*12120*/  MOV R4, 0x400 ;  /* 0x0000040000047802 */ /* 0x000fe40000000f00 */
[----:B------:R-:W-:Y:S02]  /*12130*/  SHF.L.U32 R3, R3, 0x1f, RZ ;  /* 0x0000001f03037819 */ /* 0x000fe400000006ff */
[----:B--2---:R-:W-:-:S04]  /*12140*/  LEA R6, R5, R4, 0x18 ;  /* 0x0000000405067211 */ /* 0x004fc800078ec0ff */
[----:B------:R-:W2:Y:S02]  /*12150*/  SYNCS.PHASECHK.TRANS64.TRYWAIT P0, [R6+URZ+0x33420], R3 ;  /* 0x03342003060075a7 */ /* 0x000ea4000800017f */
[----:B--2---:R-:W-:Y:S05]  /*12160*/  @!P0 BRA `(.L_x_3938) ;  /* 0x0000002400e88947 */ /* 0x004fea0003800000 */
.L_x_4019:
[----:B------:R-:W3:Y:S02]  /*12170*/  S2R R4, SR_TID.X ;  /* 0x0000000000047919 */ /* 0x000ee40000002100 */
[----:B---3--:R-:W-:-:S04]  /*12180*/  SHF.R.U32.HI R4, RZ, 0x5, R4 ;  /* 0x00000005ff047819 */ /* 0x008fc80000011604 */
[----:B------:R-:W-:-:S05]  /*12190*/  LOP3.LUT R4, R4, 0x3, RZ, 0xc0, !PT ;  /* 0x0000000304047812 */ /* 0x000fca00078ec0ff */
[----:B--2---:R-:W2:Y:S02]  /*121a0*/  SHFL.IDX PT, R3, R4, RZ, 0x1f ;  /* 0x00001fff04037589 */ /* 0x004ea400000e0000 */
[----:B--2---:R-:W-:-:S13]  /*121b0*/  ISETP.NE.AND P0, PT, R3, RZ, PT ;  /* 0x000000ff0300720c */ /* 0x004fda0003f05270 */
        /* <DEDUP_REMOVED lines=8> */
.L_x_3939:
[----:B------:R-:W-:Y:S01]  /*12240*/  IMAD R5, R2, 0x8, R6 ;  /* 0x0000000802057824 */ /* 0x000fe200078e0206 */
[----:B------:R-:W-:Y:S01]  /*12250*/  SHF.L.U32 R4, R0, 0x1f, RZ ;  /* 0x0000001f00047819 */ /* 0x000fe200000006ff */
[----:B------:R-:W-:-:S03]  /*12260*/  VIADD R2, R2, 0x1 ;  /* 0x0000000102027836 */ /* 0x000fc60000000000 */
[----:B------:R-:W2:Y:S02]  /*12270*/  SYNCS.PHASECHK.TRANS64.TRYWAIT P1, [R5+URZ+0x33440], R4 ;  /* 0x03344004050075a7 */ /* 0x000ea4000802017f */
[----:B------:R-:W-:-:S04]  /*12280*/  ISETP.NE.AND P2, PT, R2, 0x2, PT ;  /* 0x000000020200780c */ /* 0x000fc80003f45270 */
[----:B------:R-:W-:Y:S01]  /*12290*/  SEL R3, RZ, 0x1, P2 ;  /* 0x00000001ff037807 */ /* 0x000fe20001000000 */
[----:B--2---:R-:W-:Y:S08]  /*122a0*/  @!P1 BRA `(.L_x_3940) ;  /* 0x0000002400ac9947 */ /* 0x004ff00003800000 */
.L_x_4020:
[----:B------:R-:W-:Y:S02]  /*122b0*/  SEL R2, R2, RZ, P2 ;  /* 0x000000ff02027207 */ /* 0x000fe40001000000 */
[----:B------:R-:W-:Y:S01]  /*122c0*/  LOP3.LUT R0, R0, R3, RZ, 0x3c, !PT ;  /* 0x0000000300007212 */ /* 0x000fe200078e3cff */
[----:B------:R-:W-:Y:S06]  /*122d0*/  @!P0 BRA `(.L_x_3941) ;  /* 0x0000000000048947 */ /* 0x000fec0003800000 */
[----:B------:R-:W-:Y:S01]  /*122e0*/  BPT.TRAP 0x1 ;  /* 0x000000040000795c */ /* 0x000fe20000300000 */
.L_x_3941:
[----:B------:R-:W-:Y:S01]  /*122f0*/  IMAD R3, R2, 0x8, R6 ;  /* 0x0000000802037824 */ /* 0x000fe200078e0206 */
[----:B------:R-:W-:-:S04]  /*12300*/  SHF.L.U32 R0, R0, 0x1f, RZ ;  /* 0x0000001f00007819 */ /* 0x000fc800000006ff */
[----:B------:R-:W3:Y:S02]  /*12310*/  SYNCS.PHASECHK.TRANS64.TRYWAIT P1, [R3+URZ+0x33440], R0 ;  /* 0x03344000030075a7 */ /* 0x000ee4000802017f */
[----:B---3--:R-:W-:Y:S05]  /*12320*/  @!P1 BRA `(.L_x_3942) ;  /* 0x0000002400a09947 */ /* 0x008fea0003800000 */
.L_x_4021:
[----:B------:R-:W-:Y:S05]  /*12330*/  @!P0 BRA `(.L_x_3943) ;  /* 0x0000000000048947 */ /* 0x000fea0003800000 */
[----:B------:R-:W-:Y:S01]  /*12340*/  BPT.TRAP 0x1 ;  /* 0x000000040000795c */ /* 0x000fe20000300000 */
.L_x_3943:
[----:B------:R-:W4:Y:S02]  /*12350*/  SYNCS.PHASECHK.TRANS64.TRYWAIT P1, [R5+URZ+0x33460], R4 ;  /* 0x03346004050075a7 */ /* 0x000f24000802017f */
[----:B----4-:R-:W-:Y:S05]  /*12360*/  @!P1 BRA `(.L_x_3944) ;  /* 0x0000002400a49947 */ /* 0x010fea0003800000 */
.L_x_4022:
[----:B------:R-:W-:Y:S05]  /*12370*/  @!P0 BRA `(.L_x_3945) ;  /* 0x0000000000048947 */ /* 0x000fea0003800000 */
[----:B------:R-:W-:Y:S01]  /*12380*/  BPT.TRAP 0x1 ;  /* 0x000000040000795c */ /* 0x000fe20000300000 */
.L_x_3945:
[----:B------:R-:W0:Y:S02]  /*12390*/  SYNCS.PHASECHK.TRANS64.TRYWAIT P1, [R3+URZ+0x33460], R0 ;  /* 0x03346000030075a7 */ /* 0x000e24000802017f */
[----:B0-----:R-:W-:Y:S05]  /*123a0*/  @!P1 BRA `(.L_x_3946) ;  /* 0x0000002400a89947 */ /* 0x001fea0003800000 */
.L_x_4023:
[----:B------:R-:W-:Y:S05]  /*123b0*/  @!P0 BRA `(.L_x_3947) ;  /* 0x0000000000048947 */ /* 0x000fea0003800000 */
[----:B------:R-:W-:Y:S01]  /*123c0*/  BPT.TRAP 0x1 ;  /* 0x000000040000795c */ /* 0x000fe20000300000 */
.L_x_3947:
[----:B------:R-:W0:Y:S02]  /*123d0*/  SYNCS.PHASECHK.TRANS64.TRYWAIT P1, [R5+URZ+0x33480], R4 ;  /* 0x03348004050075a7 */ /* 0x000e24000802017f */
[----:B0-----:R-:W-:Y:S05]  /*123e0*/  @!P1 BRA `(.L_x_3948) ;  /* 0x0000002400ac9947 */ /* 0x001fea0003800000 */
.L_x_4024:
[----:B------:R-:W-:Y:S05]  /*123f0*/  @!P0 BRA `(.L_x_3949) ;  /* 0x0000000000048947 */ /* 0x000fea0003800000 */
[----:B------:R-:W-:Y:S01]  /*12400*/  BPT.TRAP 0x1 ;  /* 0x000000040000795c */ /* 0x000fe20000300000 */
.L_x_3949:
[----:B------:R0:W0:Y:S02]  /*12410*/  SYNCS.PHASECHK.TRANS64.TRYWAIT P0, [R3+URZ+0x33480], R0 ;  /* 0x03348000030075a7 */ /* 0x000024000800017f */
[----:B0-----:R-:W-:Y:S05]  /*12420*/  @!P0 NANOSLEEP.SYNCS 0x989680 ;  /* 0x009896800000895d */ /* 0x001fea0003900000 */
[----:B------:R-:W0:Y:S02]  /*12430*/  @!P0 SYNCS.PHASECHK.TRANS64 P0, [R3+URZ+0x33480], R0 ;  /* 0x03348000030085a7 */ /* 0x000e24000800007f */
[----:B0-----:R-:W-:Y:S05]  /*12440*/  @!P0 BRA `(.L_x_3949) ;  /* 0xfffffffc00f08947 */ /* 0x001fea000383ffff */
.L_x_3860:
[----:B------:R-:W-:Y:S05]  /*12450*/  BSYNC B6 ;  /* 0x0000000000067941 */ /* 0x000fea0003800000 */
.L_x_3857:
[----:B------:R-:W-:Y:S05]  /*12460*/  EXIT ;  /* 0x000000000000794d */ /* 0x000fea0003800000 */
.L_x_3864:
[----:B0-----:R-:W-:-:S04]  /*12470*/  IMAD.U32 R3, RZ, RZ, UR36 ;  /* 0x00000024ff037e24 */ /* 0x001fc8000f8e00ff */
[----:B------:R0:W1:Y:S03]  /*12480*/  SYNCS.PHASECHK.TRANS64.TRYWAIT P0, [R3+URZ+0x33400], R6 ;  /* 0x03340006030075a7 */ /* 0x000066000800017f */
[----:B-1----:R-:W-:Y:S05]  /*12490*/  @!P0 NANOSLEEP.SYNCS 0x989680 ;  /* 0x009896800000895d */ /* 0x002fea0003900000 */
[----:B------:R-:W1:Y:S02]  /*124a0*/  @!P0 SYNCS.PHASECHK.TRANS64 P0, [R3+URZ+0x33400], R6 ;  /* 0x03340006030085a7 */ /* 0x000e64000800007f */
[----:B-1----:R-:W-:Y:S05]  /*124b0*/  @!P0 BRA `(.L_x_3864) ;  /* 0xfffffffc00ec8947 */ /* 0x002fea000383ffff */
[----:B------:R-:W-:Y:S05]  /*124c0*/  BRA `(.L_x_3950) ;  /* 0xfffffef000787947 */ /* 0x000fea000383ffff */
.L_x_3868:
[----:B0-----:R-:W-:-:S04]  /*124d0*/  IMAD.U32 R3, RZ, RZ, UR36 ;  /* 0x00000024ff037e24 */ /* 0x001fc8000f8e00ff */
[----:B------:R0:W2:Y:S03]  /*124e0*/  SYNCS.PHASECHK.TRANS64.TRYWAIT P1, [R3+URZ+0x33430], R6 ;  /* 0x03343006030075a7 */ /* 0x0000a6000802017f */
[----:B--2---:R-:W-:Y:S05]  /*124f0*/  @!P1 NANOSLEEP.SYNCS 0x989680 ;  /* 0x009896800000995d */ /* 0x004fea0003900000 */
[----:B------:R-:W2:Y:S02]  /*12500*/  @!P1 SYNCS.PHASECHK.TRANS64 P1, [R3+URZ+0x33430], R6 ;  /* 0x03343006030095a7 */ /* 0x000ea4000802007f */
[----:B--2---:R-:W-:Y:S05]  /*12510*/  @!P1 BRA `(.L_x_3868) ;  /* 0xfffffffc00ec9947 */ /* 0x004fea000383ffff */
[----:B------:R-:W-:Y:S05]  /*12520*/  BRA `(.L_x_3867) ;  /* 0xfffffef000947947 */ /* 0x000fea000383ffff */
.L_x_3874:
[----:B-1----:R-:W-:-:S04]  /*12530*/  MOV R9, UR4 ;  /* 0x0000000400097c02 */ /* 0x002fc80008000f00 */
[----:B------:R1:W2:Y:S03]  /*12540*/  SYNCS.PHASECHK.TRANS64.TRYWAIT P1, [R9+URZ+0x33430], R4 ;  /* 0x03343004090075a7 */ /* 0x0002a6000802017f */
[----:B--2---:R-:W-:Y:S05]  /*12550*/  @!P1 NANOSLEEP.SYNCS 0x989680 ;  /* 0x009896800000995d */ /* 0x004fea0003900000 */
[----:B------:R-:W2:Y:S02]  /*12560*/  @!P1 SYNCS.PHASECHK.TRANS64 P1, [R9+URZ+0x33430], R4 ;  /* 0x03343004090095a7 */ /* 0x000ea4000802007f */
[----:B--2---:R-:W-:Y:S05]  /*12570*/  @!P1 BRA `(.L_x_3874) ;  /* 0xfffffffc00ec9947 */ /* 0x004fea000383ffff */
[----:B------:R-:W-:Y:S05]  /*12580*/  BRA `(.L_x_3871) ;  /* 0xffffff3000f47947 */ /* 0x000fea000383ffff */
.L_x_3878:
[----:B-1----:R-:W-:-:S04]  /*12590*/  IMAD.U32 R10, RZ, RZ, UR4 ;  /* 0x00000004ff0a7e24 */ /* 0x002fc8000f8e00ff */
[----:B------:R1:W2:Y:S03]  /*125a0*/  SYNCS.PHASECHK.TRANS64.TRYWAIT P1, [R10+URZ+0x33450], R9 ;  /* 0x033450090a0075a7 */ /* 0x0002a6000802017f */
[----:B--2---:R-:W-:Y:S05]  /*125b0*/  @!P1 NANOSLEEP.SYNCS 0x989680 ;  /* 0x009896800000995d */ /* 0x004fea0003900000 */
[----:B------:R-:W2:Y:S02]  /*125c0*/  @!P1 SYNCS.PHASECHK.TRANS64 P1, [R10+URZ+0x33450], R9 ;  /* 0x033450090a0095a7 */ /* 0x000ea4000802007f */
[----:B--2---:R-:W-:Y:S05]  /*125d0*/  @!P1 BRA `(.L_x_3878) ;  /* 0xfffffffc00ec9947 */ /* 0x004fea000383ffff */
[----:B------:R-:W-:Y:S05]  /*125e0*/  BRA `(.L_x_3875) ;  /* 0xffffff4000207947 */ /* 0x000fea000383ffff */
.L_x_3885:
[----:B-1----:R-:W-:-:S04]  /*125f0*/  IMAD.U32 R3, RZ, RZ, UR9 ;  /* 0x00000009ff037e24 */ /* 0x002fc8000f8e00ff */
[----:B------:R1:W2:Y:S03]  /*12600*/  SYNCS.PHASECHK.TRANS64.TRYWAIT P1, [R3+URZ+0x33450], R0 ;  /* 0x03345000030075a7 */ /* 0x0002a6000802017f */
[----:B--2---:R-:W-:Y:S05]  /*12610*/  @!P1 NANOSLEEP.SYNCS 0x989680 ;  /* 0x009896800000995d */ /* 0x004fea0003900000 */
[----:B------:R-:W2:Y:S02]  /*12620*/  @!P1 SYNCS.PHASECHK.TRANS64 P1, [R3+URZ+0x33450], R0 ;  /* 0x03345000030095a7 */ /* 0x000ea4000802007f */
[----:B--2---:R-:W-:Y:S05]  /*12630*/  @!P1 BRA `(.L_x_3885) ;  /* 0xfffffffc00ec9947 */ /* 0x004fea000383ffff */
[----:B------:R-:W-:Y:S05]  /*12640*/  BRA `(.L_x_3884) ;  /* 0xffffff6800f87947 */ /* 0x000fea000383ffff */
.L_x_3898:
[----:B------:R-:W-:Y:S02]  /*12650*/  IMAD.MOV.U32 R13, RZ, RZ, R22 ;  /* 0x000000ffff0d7224 */ /* 0x000fe400078e0016 */
[----:B------:R-:W-:Y:S02]  /*12660*/  IMAD.MOV.U32 R12, RZ, RZ, RZ ;  /* 0x000000ffff0c7224 */ /* 0x000fe400078e00ff */
[----:B------:R-:W-:Y:S02]  /*12670*/  IMAD.MOV.U32 R11, RZ, RZ, 0x1f ;  /* 0x0000001fff0b7424 */ /* 0x000fe400078e00ff */
[----:B------:R-:W-:-:S07]  /*12680*/  IMAD.MOV.U32 R15, RZ, RZ, -0x1 ;  /* 0xffffffffff0f7424 */ /* 0x000fce00078e00ff */
[----:B0----5:R-:W-:Y:S05]  /*12690*/  WARPSYNC.COLLECTIVE R15, `(.L_x_3951) ;  /* 0x000000000f087348 */ /* 0x021fea0003c00000 */
[----:B------:R1:W2:Y:S02]  /*126a0*/  SHFL.IDX P6, R14, R13, R12, R11 ;  /* 0x0000000c0d0e7389 */ /* 0x0002a400000c000b */
[----:B012--5:R-:W-:Y:S01]  /*126b0*/  ENDCOLLECTIVE ;  /* 0x000000000000791b */ /* 0x027fe20003800000 */
.L_x_3951:
[----:B------:R-:W-:Y:S05]  /*126c0*/  BRA `(.L_x_3952) ;  /* 0xffffffb400307947 */ /* 0x000fea000383ffff */
.L_x_3900:
[----:B0-----:R0:W1:Y:S02]  /*126d0*/  SYNCS.PHASECHK.TRANS64.TRYWAIT P0, [R30+URZ+0x33480], R35 ;  /* 0x033480231e0075a7 */ /* 0x001064000800017f */
[----:B-1----:R-:W-:Y:S05]  /*126e0*/  @!P0 NANOSLEEP.SYNCS 0x989680 ;  /* 0x009896800000895d */ /* 0x002fea0003900000 */
[----:B------:R-:W1:Y:S02]  /*126f0*/  @!P0 SYNCS.PHASECHK.TRANS64 P0, [R30+URZ+0x33480], R35 ;  /* 0x033480231e0085a7 */ /* 0x000e64000800007f */
[----:B-1----:R-:W-:Y:S05]  /*12700*/  @!P0 BRA `(.L_x_3900) ;  /* 0xfffffffc00f08947 */ /* 0x002fea000383ffff */
[----:B------:R-:W-:Y:S05]  /*12710*/  BRA `(.L_x_3953) ;  /* 0xffffffb800e07947 */ /* 0x000fea000383ffff */
.L_x_3901:
        /* <DEDUP_REMOVED lines=8> */
.L_x_3955:
[----:B------:R-:W-:Y:S05]  /*127a0*/  BSYNC B0 ;  /* 0x0000000000007941 */ /* 0x000fea0003800000 */
.L_x_3954:
[----:B------:R0:W5:Y:S01]  /*127b0*/  LDL R23, [R1] ;  /* 0x0000000001177983 */ /* 0x0001620000100800 */
[----:B------:R-:W-:Y:S01]  /*127c0*/  IMAD.MOV.U32 R13, RZ, RZ, R9 ;  /* 0x000000ffff0d7224 */ /* 0x000fe200078e0009 */
[----:B------:R-:W-:Y:S01]  /*127d0*/  LOP3.LUT R22, R22, 0xffffff7f, RZ, 0xc0, !PT ;  /* 0xffffff7f16167812 */ /* 0x000fe200078ec0ff */
[----:B------:R-:W-:Y:S01]  /*127e0*/  IMAD.MOV.U32 R12, RZ, RZ, RZ ;  /* 0x000000ffff0c7224 */ /* 0x000fe200078e00ff */
[C---:B------:R-:W-:Y:S01]  /*127f0*/  ISETP.GE.AND P5, PT, R7.reuse, 0x21, PT ;  /* 0x000000210700780c */ /* 0x040fe20003fa6270 */
[----:B------:R-:W-:Y:S01]  /*12800*/  IMAD.MOV.U32 R11, RZ, RZ, 0x1c1f ;  /* 0x00001c1fff0b7424 */ /* 0x000fe200078e00ff */
[----:B------:R-:W-:Y:S01]  /*12810*/  ISETP.GE.AND P4, PT, R7, 0x41, PT ;  /* 0x000000410700780c */ /* 0x000fe20003f86270 */
[----:B------:R-:W-:Y:S02]  /*12820*/  IMAD.MOV.U32 R15, RZ, RZ, -0x1 ;  /* 0xffffffffff0f7424 */ /* 0x000fe400078e00ff */
[----:B0-----:R-:W-:-:S10]  /*12830*/  IMAD.MOV.U32 R3, RZ, RZ, R14 ;  /* 0x000000ffff037224 */ /* 0x001fd400078e000e */
[----:B-----5:R-:W-:Y:S05]  /*12840*/  WARPSYNC.COLLECTIVE R15, `(.L_x_3956) ;  /* 0x000000000f087348 */ /* 0x020fea0003c00000 */
[----:B------:R0:W1:Y:S02]  /*12850*/  SHFL.IDX P6, R14, R13, R12, R11 ;  /* 0x0000000c0d0e7389 */ /* 0x00006400000c000b */
[----:B01---5:R-:W-:Y:S01]  /*12860*/  ENDCOLLECTIVE ;  /* 0x000000000000791b */ /* 0x023fe20003800000 */
.L_x_3956:
[----:B------:R-:W0:Y:S01]  /*12870*/  LDC R15, c[0x0][0x2f4] ;  /* 0x0000bd00ff0f7b82 */ /* 0x000e220000000800 */
[----:B------:R-:W-:Y:S02]  /*12880*/  IMAD.MOV.U32 R13, RZ, RZ, R8 ;  /* 0x000000ffff0d7224 */ /* 0x000fe400078e0008 */
[----:B------:R-:W-:Y:S02]  /*12890*/  IMAD.MOV.U32 R12, RZ, RZ, 0x1 ;  /* 0x00000001ff0c7424 */ /* 0x000fe400078e00ff */
[----:B------:R-:W-:-:S05]  /*128a0*/  IMAD.MOV.U32 R2, RZ, RZ, R14 ;  /* 0x000000ffff027224 */ /* 0x000fca00078e000e */
[----:B------:R-:W-:-:S05]  /*128b0*/  IADD3 R2, P0, R37, R2, RZ ;  /* 0x0000000225027210 */ /* 0x000fca0007f1e0ff */
[----:B------:R-:W-:Y:S01]  /*128c0*/  IMAD.X R3, RZ, RZ, R3, P0 ;  /* 0x000000ffff037224 */ /* 0x000fe200000e0603 */
[-C--:B0-----:R-:W-:Y:S02]  /*128d0*/  ISETP.GE.AND P2, PT, R37, R15.reuse, PT ;  /* 0x0000000f2500720c */ /* 0x081fe40003f46270 */
[----:B------:R-:W-:Y:S02]  /*128e0*/  ISETP.GE.AND P1, PT, R28, R15, PT ;  /* 0x0000000f1c00720c */ /* 0x000fe40003f26270 */
[C---:B------:R-:W-:Y:S02]  /*128f0*/  ISETP.LT.OR P0, PT, R7.reuse, 0x1, P2 ;  /* 0x000000010700780c */ /* 0x040fe40001701670 */
[----:B------:R-:W-:Y:S02]  /*12900*/  ISETP.LT.OR P3, PT, R7, 0x1, P1 ;  /* 0x000000010700780c */ /* 0x000fe40000f61670 */
[----:B------:R-:W-:-:S09]  /*12910*/  IADD3 R23, R23, UR42, RZ ;  /* 0x0000002a17177c10 */ /* 0x000fd2000fffe0ff */
[----:B------:R-:W-:Y:S01]  /*12920*/  @!PT LDS RZ, [RZ] ;  /* 0x00000000fffff984 */ /* 0x000fe20000000800 */
[----:B------:R-:W-:Y:S01]  /*12930*/  @!PT LDS RZ, [RZ] ;  /* 0x00000000fffff984 */ /* 0x000fe20000000800 */
[----:B------:R-:W-:Y:S01]  /*12940*/  @!PT LDS RZ, [RZ] ;  /* 0x00000000fffff984 */ /* 0x000fe20000000800 */
[----:B------:R0:W-:Y:S01]  /*12950*/  LDGSTS.E.BYPASS.LTC128B.128 [R23+0xf200], desc[UR54][R2.64], !P0 ;  /* 0x0f20000002177fae */ /* 0x0001e2000c101d76 */
[----:B------:R-:W-:Y:S01]  /*12960*/  ISETP.GE.AND P0, PT, R27, R15, PT ;  /* 0x0000000f1b00720c */ /* 0x000fe20003f06270 */
[----:B------:R-:W-:Y:S02]  /*12970*/  IMAD.MOV.U32 R15, RZ, RZ, -0x1 ;  /* 0xffffffffff0f7424 */ /* 0x000fe400078e00ff */
[----:B------:R0:W-:Y:S01]  /*12980*/  LDGSTS.E.BYPASS.LTC128B.128 [R23+0x11a00], desc[UR54][R2.64+0x40], !P3 ;  /* 0x11a0004002177fae */ /* 0x0001e2000d901d76 */
[----:B------:R-:W-:-:S13]  /*12990*/  ISETP.LT.OR P3, PT, R7, 0x1, P0 ;  /* 0x000000010700780c */ /* 0x000fda0000761670 */
[----:B0-----:R-:W-:Y:S05]  /*129a0*/  WARPSYNC.COLLECTIVE R15, `(.L_x_3957) ;  /* 0x000000000f087348 */ /* 0x001fea0003c00000 */
[----:B------:R1:W2:Y:S02]  /*129b0*/  SHFL.IDX P6, R14, R13, R12, R11 ;  /* 0x0000000c0d0e7389 */ /* 0x0002a400000c000b */
[----:B012---:R-:W-:Y:S01]  /*129c0*/  ENDCOLLECTIVE ;  /* 0x000000000000791b */ /* 0x007fe20003800000 */
.L_x_3957:
[----:B------:R-:W-:Y:S01]  /*129d0*/  @!PT LDS RZ, [RZ] ;  /* 0x00000000fffff984 */ /* 0x000fe20000000800 */
[----:B------:R-:W-:Y:S01]  /*129e0*/  @!PT LDS RZ, [RZ] ;  /* 0x00000000fffff984 */ /* 0x000fe20000000800 */
[----:B------:R-:W-:Y:S01]  /*129f0*/  @!PT LDS RZ, [RZ] ;  /* 0x00000000fffff984 */ /* 0x000fe20000000800 */
[----:B------:R0:W-:Y:S01]  /*12a00*/  LDGSTS.E.BYPASS.LTC128B.128 [R23+0x14200], desc[UR54][R2.64+0x80], !P3 ;  /* 0x1420008002177fae */ /* 0x0001e2000d901d76 */
[----:B------:R-:W-:Y:S02]  /*12a10*/  IMAD.MOV.U32 R13, RZ, RZ, R9 ;  /* 0x000000ffff0d7224 */ /* 0x000fe400078e0009 */
[----:B0-----:R-:W-:-:S07]  /*12a20*/  IMAD.MOV.U32 R3, RZ, RZ, R14 ;  /* 0x000000ffff037224 */ /* 0x001fce00078e000e */
[----:B------:R-:W-:Y:S05]  /*12a30*/  WARPSYNC.COLLECTIVE R15, `(.L_x_3958) ;  /* 0x000000000f087348 */ /* 0x000fea0003c00000 */
[----:B------:R0:W1:Y:S02]  /*12a40*/  SHFL.IDX P6, R14, R13, R12, R11 ;  /* 0x0000000c0d0e7389 */ /* 0x00006400000c000b */
[----:B01----:R-:W-:Y:S01]  /*12a50*/  ENDCOLLECTIVE ;  /* 0x000000000000791b */ /* 0x003fe20003800000 */
.L_x_3958:
[----:B------:R-:W-:Y:S01]  /*12a60*/  IMAD.MOV.U32 R13, RZ, RZ, R8 ;  /* 0x000000ffff0d7224 */ /* 0x000fe200078e0008 */
[----:B------:R-:W-:Y:S01]  /*12a70*/  MOV R12, 0x2 ;  /* 0x00000002000c7802 */ /* 0x000fe20000000f00 */
[----:B------:R-:W-:-:S07]  /*12a80*/  IMAD.MOV.U32 R2, RZ, RZ, R14 ;  /* 0x000000ffff027224 */ /* 0x000fce00078e000e */
[----:B------:R-:W-:Y:S05]  /*12a90*/  WARPSYNC.COLLECTIVE R15, `(.L_x_3959) ;  /* 0x000000000f087348 */ /* 0x000fea0003c00000 */
[----:B------:R0:W1:Y:S02]  /*12aa0*/  SHFL.IDX P6, R14, R13, R12, R11 ;  /* 0x0000000c0d0e7389 */ /* 0x00006400000c000b */
[----:B01----:R-:W-:Y:S01]  /*12ab0*/  ENDCOLLECTIVE ;  /* 0x000000000000791b */ /* 0x003fe20003800000 */
.L_x_3959:
        /* <DEDUP_REMOVED lines=9> */
[----:B------:R-:W-:Y:S01]  /*12b50*/  LDGSTS.E.BYPASS.LTC128B.128 [R23+0x12200], desc[UR54][R2.64+0x40], !P3 ;  /* 0x1220004002177fae */ /* 0x000fe2000d901d76 */
[----:B------:R-:W-:-:S13]  /*12b60*/  ISETP.LT.OR P3, PT, R7, 0x21, P0 ;  /* 0x000000210700780c */ /* 0x000fda0000761670 */
[----:B------:R0:W-:Y:S02]  /*12b70*/  LDGSTS.E.BYPASS.LTC128B.128 [R23+0x14a00], desc[UR54][R2.64+0x80], !P3 ;  /* 0x14a0008002177fae */ /* 0x0001e4000d901d76 */
[----:B0-----:R-:W-:-:S07]  /*12b80*/  IMAD.MOV.U32 R3, RZ, RZ, R14 ;  /* 0x000000ffff037224 */ /* 0x001fce00078e000e */
[----:B------:R-:W-:Y:S05]  /*12b90*/  WARPSYNC.COLLECTIVE R15, `(.L_x_3960) ;  /* 0x000000000f087348 */ /* 0x000fea0003c00000 */
[----:B------:R0:W1:Y:S02]  /*12ba0*/  SHFL.IDX P6, R14, R13, R12, R11 ;  /* 0x0000000c0d0e7389 */ /* 0x00006400000c000b */
[----:B01----:R-:W-:Y:S01]  /*12bb0*/  ENDCOLLECTIVE ;  /* 0x000000000000791b */ /* 0x003fe20003800000 */
.L_x_3960:
[----:B------:R-:W-:Y:S02]  /*12bc0*/  IMAD.MOV.U32 R13, RZ, RZ, R8 ;  /* 0x000000ffff0d7224 */ /* 0x000fe400078e0008 */
[----:B------:R-:W-:Y:S02]  /*12bd0*/  IMAD.MOV.U32 R12, RZ, RZ, 0x3 ;  /* 0x00000003ff0c7424 */ /* 0x000fe400078e00ff */
[----:B------:R-:W-:-:S07]  /*12be0*/  IMAD.MOV.U32 R2, RZ, RZ, R14 ;  /* 0x000000ffff027224 */ /* 0x000fce00078e000e */
[----:B------:R-:W-:Y:S05]  /*12bf0*/  WARPSYNC.COLLECTIVE R15, `(.L_x_3961) ;  /* 0x000000000f087348 */ /* 0x000fea0003c00000 */
[----:B------:R0:W1:Y:S02]  /*12c00*/  SHFL.IDX P6, R14, R13, R12, R11 ;  /* 0x0000000c0d0e7389 */ /* 0x00006400000c000b */
[----:B01----:R-:W-:Y:S01]  /*12c10*/  ENDCOLLECTIVE ;  /* 0x000000000000791b */ /* 0x003fe20003800000 */
.L_x_3961:
        /* <DEDUP_REMOVED lines=13> */
.L_x_3962:
[----:B------:R-:W-:Y:S01]  /*12cf0*/  @!PT LDS RZ, [RZ] ;  /* 0x00000000fffff984 */ /* 0x000fe20000000800 */
[----:B------:R-:W-:Y:S01]  /*12d00*/  @!PT LDS RZ, [RZ] ;  /* 0x00000000fffff984 */ /* 0x000fe20000000800 */
[----:B------:R-:W-:Y:S01]  /*12d10*/  @!PT LDS RZ, [RZ] ;  /* 0x00000000fffff984 */ /* 0x000fe20000000800 */
[----:B------:R-:W-:Y:S01]  /*12d20*/  LDGSTS.E.BYPASS.LTC128B.128 [R23+0x12a00], desc[UR54][R2.64+0x40], !P3 ;  /* 0x12a0004002177fae */ /* 0x000fe2000d901d76 */
[----:B------:R-:W-:Y:S01]  /*12d30*/  ISETP.LT.OR P3, PT, R7, 0x41, P0 ;  /* 0x000000410700780c */ /* 0x000fe20000761670 */
[----:B------:R-:W-:Y:S02]  /*12d40*/  IMAD.MOV.U32 R13, RZ, RZ, R10 ;  /* 0x000000ffff0d7224 */ /* 0x000fe400078e000a */
[----:B------:R-:W-:-:S10]  /*12d50*/  IMAD.MOV.U32 R12, RZ, RZ, RZ ;  /* 0x000000ffff0c7224 */ /* 0x000fd400078e00ff */
[----:B------:R0:W-:Y:S02]  /*12d60*/  LDGSTS.E.BYPASS.LTC128B.128 [R23+0x15200], desc[UR54][R2.64+0x80], !P3 ;  /* 0x1520008002177fae */ /* 0x0001e4000d901d76 */
[----:B0-----:R-:W-:-:S07]  /*12d70*/  MOV R2, R14 ;  /* 0x0000000e00027202 */ /* 0x001fce0000000f00 */
[----:B------:R-:W-:Y:S05]  /*12d80*/  WARPSYNC.COLLECTIVE R15, `(.L_x_3963) ;  /* 0x000000000f087348 */ /* 0x000fea0003c00000 */
[----:B------:R0:W1:Y:S02]  /*12d90*/  SHFL.IDX P6, R14, R13, R12, R11 ;  /* 0x0000000c0d0e7389 */ /* 0x00006400000c000b */
[----:B01----:R-:W-:Y:S01]  /*12da0*/  ENDCOLLECTIVE ;  /* 0x000000000000791b */ /* 0x003fe20003800000 */
.L_x_3963:
        /* <DEDUP_REMOVED lines=13> */
.L_x_3964:
[----:B------:R-:W-:Y:S01]  /*12e80*/  @!PT LDS RZ, [RZ] ;  /* 0x00000000fffff984 */ /* 0x000fe20000000800 */
[----:B------:R-:W-:Y:S01]  /*12e90*/  @!PT LDS RZ, [RZ] ;  /* 0x00000000fffff984 */ /* 0x000fe20000000800 */
[----:B------:R-:W-:Y:S01]  /*12ea0*/  @!PT LDS RZ, [RZ] ;  /* 0x00000000fffff984 */ /* 0x000fe20000000800 */
[----:B------:R2:W-:Y:S01]  /*12eb0*/  LDGSTS.E.BYPASS.LTC128B.128 [R23+0x13200], desc[UR54][R2.64+0x40], !P3 ;  /* 0x1320004002177fae */ /* 0x0005e2000d901d76 */
[----:B------:R-:W-:-:S13]  /*12ec0*/  ISETP.LT.OR P3, PT, R7, 0x61, P0 ;  /* 0x000000610700780c */ /* 0x000fda0000761670 */
[----:B------:R2:W-:Y:S01]  /*12ed0*/  LDGSTS.E.BYPASS.LTC128B.128 [R23+0x15a00], desc[UR54][R2.64+0x80], !P3 ;  /* 0x15a0008002177fae */ /* 0x0005e2000d901d76 */
[C---:B------:R-:W-:Y:S02]  /*12ee0*/  ISETP.GE.AND P6, PT, R7.reuse, 0x81, PT ;  /* 0x000000810700780c */ /* 0x040fe40003fc6270 */
[----:B------:R-:W-:-:S11]  /*12ef0*/  ISETP.GE.AND P3, PT, R7, 0x61, PT ;  /* 0x000000610700780c */ /* 0x000fd60003f66270 */
[----:B------:R-:W-:Y:S01]  /*12f00*/  @P6 LOP3.LUT R22, R22, 0x80, RZ, 0xfc, !PT ;  /* 0x0000008016166812 */ /* 0x000fe200078efcff */
[----:B--2---:R-:W-:Y:S06]  /*12f10*/  BRA `(.L_x_3965) ;  /* 0xffffffb800647947 */ /* 0x004fec000383ffff */
.L_x_3904:
[----:B-1----:R1:W2:Y:S02]  /*12f20*/  SYNCS.PHASECHK.TRANS64.TRYWAIT P0, [R30+URZ+0x33440], R35 ;  /* 0x033440231e0075a7 */ /* 0x0022a4000800017f */
[----:B--2---:R-:W-:Y:S05]  /*12f30*/  @!P0 NANOSLEEP.SYNCS 0x989680 ;  /* 0x009896800000895d */ /* 0x004fea0003900000 */
[----:B------:R-:W2:Y:S02]  /*12f40*/  @!P0 SYNCS.PHASECHK.TRANS64 P0, [R30+URZ+0x33440], R35 ;  /* 0x033440231e0085a7 */ /* 0x000ea4000800007f */
[----:B--2---:R-:W-:Y:S05]  /*12f50*/  @!P0 BRA `(.L_x_3904) ;  /* 0xfffffffc00f08947 */ /* 0x004fea000383ffff */
[----:B------:R-:W-:Y:S05]  /*12f60*/  BRA `(.L_x_3966) ;  /* 0xffffffb800b47947 */ /* 0x000fea000383ffff */
.L_x_3905:
        /* <DEDUP_REMOVED lines=8> */
.L_x_3968:
[----:B------:R-:W-:Y:S05]  /*12ff0*/  BSYNC B0 ;  /* 0x0000000000007941 */ /* 0x000fea0003800000 */
.L_x_3967:
[----:B------:R-:W-:Y:S01]  /*13000*/  IMAD.MOV.U32 R13, RZ, RZ, R0 ;  /* 0x000000ffff0d7224 */ /* 0x000fe200078e0000 */
[----:B------:R-:W0:Y:S01]  /*13010*/  LDC R10, c[0x0][0x2f4] ;  /* 0x0000bd00ff0a7b82 */ /* 0x000e220000000800 */
[----:B------:R-:W-:Y:S02]  /*13020*/  IMAD.MOV.U32 R12, RZ, RZ, RZ ;  /* 0x000000ffff0c7224 */ /* 0x000fe400078e00ff */
[----:B------:R-:W-:Y:S02]  /*13030*/  IMAD.MOV.U32 R11, RZ, RZ, 0x1c1f ;  /* 0x00001c1fff0b7424 */ /* 0x000fe400078e00ff */
[----:B------:R-:W-:Y:S02]  /*13040*/  IMAD.MOV.U32 R15, RZ, RZ, -0x1 ;  /* 0xffffffffff0f7424 */ /* 0x000fe400078e00ff */
[----:B------:R-:W-:-:S07]  /*13050*/  IMAD.MOV.U32 R2, RZ, RZ, R14 ;  /* 0x000000ffff027224 */ /* 0x000fce00078e000e */
[----:B0-----:R-:W-:Y:S05]  /*13060*/  WARPSYNC.COLLECTIVE R15, `(.L_x_3969) ;  /* 0x000000000f087348 */ /* 0x001fea0003c00000 */
[----:B------:R1:W2:Y:S02]  /*13070*/  SHFL.IDX P6, R14, R13, R12, R11 ;  /* 0x0000000c0d0e7389 */ /* 0x0002a400000c000b */
[----:B012---:R-:W-:Y:S01]  /*13080*/  ENDCOLLECTIVE ;  /* 0x000000000000791b */ /* 0x007fe20003800000 */
.L_x_3969:
[-C--:B------:R-:W-:Y:S01]  /*13090*/  ISETP.GE.AND P2, PT, R28, R10.reuse, PT ;  /* 0x0000000a1c00720c */ /* 0x080fe20003f46270 */
[----:B------:R-:W-:Y:S01]  /*130a0*/  IMAD.MOV.U32 R13, RZ, RZ, R5 ;  /* 0x000000ffff0d7224 */ /* 0x000fe200078e0005 */
[----:B------:R-:W-:Y:S02]  /*130b0*/  ISETP.GE.AND P1, PT, R27, R10, PT ;  /* 0x0000000a1b00720c */ /* 0x000fe40003f26270 */
[----:B------:R-:W-:Y:S02]  /*130c0*/  MOV R12, 0x1 ;  /* 0x00000001000c7802 */ /* 0x000fe40000000f00 */
        /* <DEDUP_REMOVED lines=9> */
[----:B------:R0:W-:Y:S04]  /*13160*/  @P6 LDGSTS.E.BYPASS.LTC128B.128 [R23+0x26a00], desc[UR54][R2.64+0x40], !P2 ;  /* 0x26a0004002176fae */ /* 0x0001e8000d101d76 */
[----:B------:R0:W-:Y:S02]  /*13170*/  @P6 LDGSTS.E.BYPASS.LTC128B.128 [R23+0x29200], desc[UR54][R2.64+0x80], !P1 ;  /* 0x2920008002176fae */ /* 0x0001e4000c901d76 */
[----:B0-----:R-:W-:Y:S05]  /*13180*/  WARPSYNC.COLLECTIVE R15, `(.L_x_3970) ;  /* 0x000000000f087348 */ /* 0x001fea0003c00000 */
[----:B------:R1:W2:Y:S02]  /*13190*/  SHFL.IDX P6, R14, R13, R12, R11 ;  /* 0x0000000c0d0e7389 */ /* 0x0002a400000c000b */
[----:B012---:R-:W-:Y:S01]  /*131a0*/  ENDCOLLECTIVE ;  /* 0x000000000000791b */ /* 0x007fe20003800000 */
.L_x_3970:
[----:B------:R-:W-:Y:S02]  /*131b0*/  IMAD.MOV.U32 R13, RZ, RZ, R0 ;  /* 0x000000ffff0d7224 */ /* 0x000fe400078e0000 */
[----:B------:R-:W-:-:S07]  /*131c0*/  IMAD.MOV.U32 R6, RZ, RZ, R14 ;  /* 0x000000ffff067224 */ /* 0x000fce00078e000e */
[----:B------:R-:W-:Y:S05]  /*131d0*/  WARPSYNC.COLLECTIVE R15, `(.L_x_3971) ;  /* 0x000000000f087348 */ /* 0x000fea0003c00000 */
[----:B------:R0:W1:Y:S02]  /*131e0*/  SHFL.IDX P6, R14, R13, R12, R11 ;  /* 0x0000000c0d0e7389 */ /* 0x00006400000c000b */
[----:B01----:R-:W-:Y:S01]  /*131f0*/  ENDCOLLECTIVE ;  /* 0x000000000000791b */ /* 0x003fe20003800000 */
.L_x_3971:
        /* <DEDUP_REMOVED lines=14> */
.L_x_3972:
[----:B------:R-:W-:Y:S01]  /*132e0*/  @!PT LDS RZ, [RZ] ;  /* 0x00000000fffff984 */ /* 0x000fe20000000800 */
[----:B------:R-:W-:Y:S01]  /*132f0*/  @!PT LDS RZ, [RZ] ;  /* 0x00000000fffff984 */ /* 0x000fe20000000800 */
[----:B------:R-:W-:Y:S01]  /*13300*/  @!PT LDS RZ, [RZ] ;  /* 0x00000000fffff984 */ /* 0x000fe20000000800 */
[----:B------:R0:W-:Y:S04]  /*13310*/  @P5 LDGSTS.E.BYPASS.LTC128B.128 [R23+0x27200], desc[UR54][R2.64+0x40], !P2 ;  /* 0x2720004002175fae */ /* 0x0001e8000d101d76 */
[----:B------:R0:W-:Y:S01]  /*13320*/  @P5 LDGSTS.E.BYPASS.LTC128B.128 [R23+0x29a00], desc[UR54][R2.64+0x80], !P1 ;  /* 0x29a0008002175fae */ /* 0x0001e2000c901d76 */
[----:B------:R-:W-:Y:S02]  /*13330*/  ISETP.GE.AND P5, PT, R37, R10, PT ;  /* 0x0000000a2500720c */ /* 0x000fe40003fa6270 */
[----:B------:R-:W-:Y:S01]  /*13340*/  MOV R13, R0 ;  /* 0x00000000000d7202 */ /* 0x000fe20000000f00 */
[----:B------:R-:W-:-:S10]  /*13350*/  IMAD.MOV.U32 R6, RZ, RZ, R14 ;  /* 0x000000ffff067224 */ /* 0x000fd400078e000e */
[----:B0-----:R-:W-:Y:S05]  /*13360*/  WARPSYNC.COLLECTIVE R15, `(.L_x_3973) ;  /* 0x000000000f087348 */ /* 0x001fea0003c00000 */
[----:B------:R1:W2:Y:S02]  /*13370*/  SHFL.IDX P6, R14, R13, R12, R11 ;  /* 0x0000000c0d0e7389 */ /* 0x0002a400000c000b */
[----:B012---:R-:W-:Y:S01]  /*13380*/  ENDCOLLECTIVE ;  /* 0x000000000000791b */ /* 0x007fe20003800000 */
.L_x_3973:
[----:B------:R-:W-:Y:S02]  /*13390*/  IMAD.MOV.U32 R13, RZ, RZ, R5 ;  /* 0x000000ffff0d7224 */ /* 0x000fe400078e0005 */
[----:B------:R-:W-:Y:S01]  /*133a0*/  IMAD.MOV.U32 R12, RZ, RZ, 0x3 ;  /* 0x00000003ff0c7424 */ /* 0x000fe200078e00ff */
[----:B------:R-:W-:-:S05]  /*133b0*/  @P4 IADD3 R14, P0, R37, R14, RZ ;  /* 0x0000000e250e4210 */ /* 0x000fca0007f1e0ff */
[----:B------:R-:W-:-:S08]  /*133c0*/  @P4 IMAD.MOV.U32 R2, RZ, RZ, R14 ;  /* 0x000000ffff024224 */ /* 0x000fd000078e000e */
[----:B------:R-:W-:Y:S05]  /*133d0*/  WARPSYNC.COLLECTIVE R15, `(.L_x_3974) ;  /* 0x000000000f087348 */ /* 0x000fea0003c00000 */
[----:B------:R0:W1:Y:S02]  /*133e0*/  SHFL.IDX P6, R14, R13, R12, R11 ;  /* 0x0000000c0d0e7389 */ /* 0x00006400000c000b */
[----:B01----:R-:W-:Y:S01]  /*133f0*/  ENDCOLLECTIVE ;  /* 0x000000000000791b */ /* 0x003fe20003800000 */
.L_x_3974:
[----:B------:R-:W-:-:S04]  /*13400*/  @P4 IMAD.X R7, RZ, RZ, R6, P0 ;  /* 0x000000ffff074224 */ /* 0x000fc800000e0606 */
[----:B------:R-:W-:-:S05]  /*13410*/  @P4 IMAD.MOV.U32 R3, RZ, RZ, R7 ;  /* 0x000000ffff034224 */ /* 0x000fca00078e0007 */
[----:B------:R-:W-:Y:S01]  /*13420*/  @!PT LDS RZ, [RZ] ;  /* 0x00000000fffff984 */ /* 0x000fe20000000800 */
[----:B------:R-:W-:Y:S01]  /*13430*/  @!PT LDS RZ, [RZ] ;  /* 0x00000000fffff984 */ /* 0x000fe20000000800 */
[----:B------:R-:W-:Y:S01]  /*13440*/  @!PT LDS RZ, [RZ] ;  /* 0x00000000fffff984 */ /* 0x000fe20000000800 */
[----:B------:R0:W-:Y:S01]  /*13450*/  @P4 LDGSTS.E.BYPASS.LTC128B.128 [R23+0x25200], desc[UR54][R2.64], !P5 ;  /* 0x2520000002174fae */ /* 0x0001e2000e901d76 */
[----:B------:R-:W-:-:S03]  /*13460*/  IMAD.MOV.U32 R13, RZ, RZ, R0 ;  /* 0x000000ffff0d7224 */ /* 0x000fc600078e0000 */
[----:B------:R0:W-:Y:S04]  /*13470*/  @P4 LDGSTS.E.BYPASS.LTC128B.128 [R23+0x27a00], desc[UR54][R2.64+0x40], !P2 ;  /* 0x27a0004002174fae */ /* 0x0001e8000d101d76 */
[----:B------:R0:W-:Y:S01]  /*13480*/  @P4 LDGSTS.E.BYPASS.LTC128B.128 [R23+0x2a200], desc[UR54][R2.64+0x80], !P1 ;  /* 0x2a20008002174fae */ /* 0x0001e2000c901d76 */
[----:B------:R-:W-:-:S07]  /*13490*/  IMAD.MOV.U32 R6, RZ, RZ, R14 ;  /* 0x000000ffff067224 */ /* 0x000fce00078e000e */
[----:B0-----:R-:W-:Y:S05]  /*134a0*/  WARPSYNC.COLLECTIVE R15, `(.L_x_3975) ;  /* 0x000000000f087348 */ /* 0x001fea0003c00000 */
[----:B------:R1:W2:Y:S02]  /*134b0*/  SHFL.IDX P6, R14, R13, R12, R11 ;  /* 0x0000000c0d0e7389 */ /* 0x0002a400000c000b */
[----:B012---:R-:W-:Y:S01]  /*134c0*/  ENDCOLLECTIVE ;  /* 0x000000000000791b */ /* 0x007fe20003800000 */
.L_x_3975:
[----:B------:R-:W-:Y:S02]  /*134d0*/  IMAD.MOV.U32 R13, RZ, RZ, R8 ;  /* 0x000000ffff0d7224 */ /* 0x000fe400078e0008 */
[----:B------:R-:W-:Y:S01]  /*134e0*/  IMAD.MOV.U32 R12, RZ, RZ, RZ ;  /* 0x000000ffff0c7224 */ /* 0x000fe200078e00ff */
[----:B------:R-:W-:-:S04]  /*134f0*/  @P3 IADD3 R14, P0, R37, R14, RZ ;  /* 0x0000000e250e3210 */ /* 0x000fc80007f1e0ff */
[----:B------:R-:W-:Y:S01]  /*13500*/  @P3 MOV R2, R14 ;  /* 0x0000000e00023202 */ /* 0x000fe20000000f00 */
[----:B------:R-:W-:-:S08]  /*13510*/  @P3 IMAD.X R7, RZ, RZ, R6, P0 ;  /* 0x000000ffff073224 */ /* 0x000fd000000e0606 */
[----:B------:R-:W-:Y:S05]  /*13520*/  WARPSYNC.COLLECTIVE R15, `(.L_x_3976) ;  /* 0x000000000f087348 */ /* 0x000fea0003c00000 */
[----:B------:R0:W1:Y:S02]  /*13530*/  SHFL.IDX P6, R14, R13, R12, R11 ;  /* 0x0000000c0d0e7389 */ /* 0x00006400000c000b */
[----:B01----:R-:W-:Y:S01]  /*13540*/  ENDCOLLECTIVE ;  /* 0x000000000000791b */ /* 0x003fe20003800000 */
.L_x_3976:
[----:B------:R-:W-:-:S05]  /*13550*/  @P3 IMAD.MOV.U32 R3, RZ, RZ, R7 ;  /* 0x000000ffff033224 */ /* 0x000fca00078e0007 */
[----:B------:R-:W-:Y:S01]  /*13560*/  @!PT LDS RZ, [RZ] ;  /* 0x00000000fffff984 */ /* 0x000fe20000000800 */
[----:B------:R-:W-:Y:S01]  /*13570*/  @!PT LDS RZ, [RZ] ;  /* 0x00000000fffff984 */ /* 0x000fe20000000800 */
[----:B------:R-:W-:Y:S01]  /*13580*/  @!PT LDS RZ, [RZ] ;  /* 0x00000000fffff984 */ /* 0x000fe20000000800 */
[----:B------:R0:W-:Y:S04]  /*13590*/  @P3 LDGSTS.E.BYPASS.LTC128B.128 [R23+0x25a00], desc[UR54][R2.64], !P5 ;  /* 0x25a0000002173fae */ /* 0x0001e8000e901d76 */
[----:B------:R0:W-:Y:S01]  /*135a0*/  @P3 LDGSTS.E.BYPASS.LTC128B.128 [R23+0x28200], desc[UR54][R2.64+0x40], !P2 ;  /* 0x2820004002173fae */ /* 0x0001e2000d101d76 */
[----:B------:R-:W-:-:S03]  /*135b0*/  IMAD.MOV.U32 R13, RZ, RZ, R4 ;  /* 0x000000ffff0d7224 */ /* 0x000fc600078e0004 */
[----:B------:R0:W-:Y:S01]  /*135c0*/  @P3 LDGSTS.E.BYPASS.LTC128B.128 [R23+0x2aa00], desc[UR54][R2.64+0x80], !P1 ;  /* 0x2aa0008002173fae */ /* 0x0001e2000c901d76 */
[----:B------:R-:W-:-:S07]  /*135d0*/  IMAD.MOV.U32 R8, RZ, RZ, R14 ;  /* 0x000000ffff087224 */ /* 0x000fce00078e000e */
[----:B0-----:R-:W-:Y:S05]  /*135e0*/  WARPSYNC.COLLECTIVE R15, `(.L_x_3977) ;  /* 0x000000000f087348 */ /* 0x001fea0003c00000 */
[----:B------:R1:W2:Y:S02]  /*135f0*/  SHFL.IDX P6, R14, R13, R12, R11 ;  /* 0x0000000c0d0e7389 */ /* 0x0002a400000c000b */
[----:B012---:R-:W-:Y:S01]  /*13600*/  ENDCOLLECTIVE ;  /* 0x000000000000791b */ /* 0x007fe20003800000 */
.L_x_3977:
[----:B------:R-:W-:Y:S05]  /*13610*/  BRA `(.L_x_3978) ;  /* 0xffffffb8003c7947 */ /* 0x000fea000383ffff */
.L_x_3910:
[----:B------:R-:W-:Y:S01]  /*13620*/  IMAD.MOV.U32 R13, RZ, RZ, R5 ;  /* 0x000000ffff0d7224 */ /* 0x000fe200078e0005 */
[----:B------:R-:W-:Y:S01]  /*13630*/  MOV R15, 0xffffffff ;  /* 0xffffffff000f7802 */ /* 0x000fe20000000f00 */
[----:B------:R-:W-:Y:S02]  /*13640*/  IMAD.MOV.U32 R12, RZ, RZ, RZ ;  /* 0x000000ffff0c7224 */ /* 0x000fe400078e00ff */
[----:B------:R-:W-:Y:S02]  /*13650*/  IMAD.MOV.U32 R11, RZ, RZ, 0x1c1f ;  /* 0x00001c1fff0b7424 */ /* 0x000fe400078e00ff */
[----:B------:R-:W-:-:S07]  /*13660*/  IMAD R7, R32, 0x80, R31 ;  /* 0x0000008020077824 */ /* 0x000fce00078e021f */
[----:B01-3--:R-:W-:Y:S05]  /*13670*/  WARPSYNC.COLLECTIVE R15, `(.L_x_3979) ;  /* 0x000000000f087348 */ /* 0x00bfea0003c00000 */
[----:B---3--:R2:W3:Y:S02]  /*13680*/  SHFL.IDX P6, R14, R13, R12, R11 ;  /* 0x0000000c0d0e7389 */ /* 0x0084e400000c000b */
[----:B0123--:R-:W-:Y:S01]  /*13690*/  ENDCOLLECTIVE ;  /* 0x000000000000791b */ /* 0x00ffe20003800000 */
.L_x_3979:
[----:B------:R-:W-:Y:S02]  /*136a0*/  VIADD R9, R7, 0x20 ;  /* 0x0000002007097836 */ /* 0x000fe40000000000 */
[----:B------:R-:W-:Y:S02]  /*136b0*/  IMAD.MOV.U32 R13, RZ, RZ, R4 ;  /* 0x000000ffff0d7224 */ /* 0x000fe400078e0004 */
[----:B------:R-:W-:-:S07]  /*136c0*/  IMAD.MOV.U32 R2, RZ, RZ, R14 ;  /* 0x000000ffff027224 */ /* 0x000fce00078e000e */
[----:B------:R-:W-:Y:S05]  /*136d0*/  WARPSYNC.COLLECTIVE R15, `(.L_x_3980) ;  /* 0x000000000f087348 */ /* 0x000fea0003c00000 */
[----:B------:R0:W1:Y:S02]  /*136e0*/  SHFL.IDX P6, R14, R13, R12, R11 ;  /* 0x0000000c0d0e7389 */ /* 0x00006400000c000b */
[----:B01----:R-:W-:Y:S01]  /*136f0*/  ENDCOLLECTIVE ;  /* 0x000000000000791b */ /* 0x003fe20003800000 */
.L_x_3980:
        /* <DEDUP_REMOVED lines=11> */
.L_x_3981:
[----:B------:R-:W-:Y:S01]  /*137b0*/  @!PT LDS RZ, [RZ] ;  /* 0x00000000fffff984 */ /* 0x000fe20000000800 */
[----:B------:R-:W-:Y:S01]  /*137c0*/  @!PT LDS RZ, [RZ] ;  /* 0x00000000fffff984 */ /* 0x000fe20000000800 */
[----:B------:R-:W-:Y:S01]  /*137d0*/  @!PT LDS RZ, [RZ] ;  /* 0x00000000fffff984 */ /* 0x000fe20000000800 */
[----:B------:R0:W-:Y:S04]  /*137e0*/  @!P0 LDGSTS.E.BYPASS.LTC128B.128 [R23+0x1e200], desc[UR54][R2.64], !P3 ;  /* 0x1e20000002178fae */ /* 0x0001e8000d901d76 */
[----:B------:R0:W-:Y:S04]  /*137f0*/  @!P0 LDGSTS.E.BYPASS.LTC128B.128 [R23+0x20200], desc[UR54][R2.64+0x40], !P2 ;  /* 0x2020004002178fae */ /* 0x0001e8000d101d76 */
[----:B------:R0:W-:Y:S01]  /*13800*/  @!P0 LDGSTS.E.BYPASS.LTC128B.128 [R23+0x22200], desc[UR54][R2.64+0x80], !P1 ;  /* 0x2220008002178fae */ /* 0x0001e2000c901d76 */
[----:B------:R-:W-:Y:S01]  /*13810*/  ISETP.GE.AND P0, PT, R9, R0, PT ;  /* 0x000000000900720c */ /* 0x000fe20003f06270 */
[----:B------:R-:W-:Y:S01]  /*13820*/  IMAD.MOV.U32 R13, RZ, RZ, R4 ;  /* 0x000000ffff0d7224 */ /* 0x000fe200078e0004 */
[----:B------:R-:W-:-:S11]  /*13830*/  MOV R6, R14 ;  /* 0x0000000e00067202 */ /* 0x000fd60000000f00 */
[----:B0-----:R-:W-:Y:S05]  /*13840*/  WARPSYNC.COLLECTIVE R15, `(.L_x_3982) ;  /* 0x000000000f087348 */ /* 0x001fea0003c00000 */
[----:B------:R1:W2:Y:S02]  /*13850*/  SHFL.IDX P6, R14, R13, R12, R11 ;  /* 0x0000000c0d0e7389 */ /* 0x0002a400000c000b */
[----:B012---:R-:W-:Y:S01]  /*13860*/  ENDCOLLECTIVE ;  /* 0x000000000000791b */ /* 0x007fe20003800000 */
.L_x_3982:
[----:B------:R-:W-:Y:S02]  /*13870*/  IMAD.MOV.U32 R13, RZ, RZ, R5 ;  /* 0x000000ffff0d7224 */ /* 0x000fe400078e0005 */
[----:B------:R-:W-:Y:S01]  /*13880*/  IMAD.MOV.U32 R12, RZ, RZ, 0x2 ;  /* 0x00000002ff0c7424 */ /* 0x000fe200078e00ff */
[----:B------:R-:W-:-:S05]  /*13890*/  @!P0 IADD3 R14, P4, R37, R14, RZ ;  /* 0x0000000e250e8210 */ /* 0x000fca0007f9e0ff */
[----:B------:R-:W-:-:S08]  /*138a0*/  @!P0 IMAD.MOV.U32 R2, RZ, RZ, R14 ;  /* 0x000000ffff028224 */ /* 0x000fd000078e000e */
[----:B------:R-:W-:Y:S05]  /*138b0*/  WARPSYNC.COLLECTIVE R15, `(.L_x_3983) ;  /* 0x000000000f087348 */ /* 0x000fea0003c00000 */
[----:B------:R0:W1:Y:S02]  /*138c0*/  SHFL.IDX P6, R14, R13, R12, R11 ;  /* 0x0000000c0d0e7389 */ /* 0x00006400000c000b */
[----:B01----:R-:W-:Y:S01]  /*138d0*/  ENDCOLLECTIVE ;  /* 0x000000000000791b */ /* 0x003fe20003800000 */
.L_x_3983:
[----:B------:R-:W-:-:S04]  /*138e0*/  @!P0 IMAD.X R9, RZ, RZ, R6, P4 ;  /* 0x000000ffff098224 */ /* 0x000fc800020e0606 */
[----:B------:R-:W-:Y:S02]  /*138f0*/  @!P0 IMAD.MOV.U32 R3, RZ, RZ, R9 ;  /* 0x000000ffff038224 */ /* 0x000fe400078e0009 */
[----:B------:R-:W-:-:S03]  /*13900*/  VIADD R9, R7, 0x40 ;  /* 0x0000004007097836 */ /* 0x000fc60000000000 */
[----:B------:R-:W-:Y:S01]  /*13910*/  @!PT LDS RZ, [RZ] ;  /* 0x00000000fffff984 */ /* 0x000fe20000000800 */
[----:B------:R-:W-:Y:S01]  /*13920*/  @!PT LDS RZ, [RZ] ;  /* 0x00000000fffff984 */ /* 0x000fe20000000800 */
[----:B------:R-:W-:Y:S01]  /*13930*/  @!PT LDS RZ, [RZ] ;  /* 0x00000000fffff984 */ /* 0x000fe20000000800 */
[----:B------:R0:W-:Y:S01]  /*13940*/  @!P0 LDGSTS.E.BYPASS.LTC128B.128 [R23+0x1ea00], desc[UR54][R2.64], !P3 ;  /* 0x1ea0000002178fae */ /* 0x0001e2000d901d76 */
[----:B------:R-:W-:-:S03]  /*13950*/  MOV R13, R4 ;  /* 0x00000004000d7202 */ /* 0x000fc60000000f00 */
[----:B------:R0:W-:Y:S04]  /*13960*/  @!P0 LDGSTS.E.BYPASS.LTC128B.128 [R23+0x20a00], desc[UR54][R2.64+0x40], !P2 ;  /* 0x20a0004002178fae */ /* 0x0001e8000d101d76 */
[----:B------:R0:W-:Y:S01]  /*13970*/  @!P0 LDGSTS.E.BYPASS.LTC128B.128 [R23+0x22a00], desc[UR54][R2.64+0x80], !P1 ;  /* 0x22a0008002178fae */ /* 0x0001e2000c901d76 */
[----:B------:R-:W-:Y:S01]  /*13980*/  ISETP.GE.AND P0, PT, R9, R0, PT ;  /* 0x000000000900720c */ /* 0x000fe20003f06270 */
[----:B------:R-:W-:-:S12]  /*13990*/  IMAD.MOV.U32 R6, RZ, RZ, R14 ;  /* 0x000000ffff067224 */ /* 0x000fd800078e000e */
[----:B0-----:R-:W-:Y:S05]  /*139a0*/  WARPSYNC.COLLECTIVE R15, `(.L_x_3984) ;  /* 0x000000000f087348 */ /* 0x001fea0003c00000 */
[----:B------:R1:W2:Y:S02]  /*139b0*/  SHFL.IDX P6, R14, R13, R12, R11 ;  /* 0x0000000c0d0e7389 */ /* 0x0002a400000c000b */
[----:B012---:R-:W-:Y:S01]  /*139c0*/  ENDCOLLECTIVE ;  /* 0x000000000000791b */ /* 0x007fe20003800000 */
.L_x_3984:
[----:B------:R-:W-:Y:S02]  /*139d0*/  IMAD.MOV.U32 R13, RZ, RZ, R5 ;  /* 0x000000ffff0d7224 */ /* 0x000fe400078e0005 */
[----:B------:R-:W-:Y:S01]  /*139e0*/  IMAD.MOV.U32 R12, RZ, RZ, 0x3 ;  /* 0x00000003ff0c7424 */ /* 0x000fe200078e00ff */
[----:B------:R-:W-:-:S05]  /*139f0*/  @!P0 IADD3 R14, P4, R37, R14, RZ ;  /* 0x0000000e250e8210 */ /* 0x000fca0007f9e0ff */
[----:B------:R-:W-:-:S08]  /*13a00*/  @!P0 IMAD.MOV.U32 R2, RZ, RZ, R14 ;  /* 0x000000ffff028224 */ /* 0x000fd000078e000e */
[----:B------:R-:W-:Y:S05]  /*13a10*/  WARPSYNC.COLLECTIVE R15, `(.L_x_3985) ;  /* 0x000000000f087348 */ /* 0x000fea0003c00000 */
[----:B------:R0:W1:Y:S02]  /*13a20*/  SHFL.IDX P6, R14, R13, R12, R11 ;  /* 0x0000000c0d0e7389 */ /* 0x00006400000c000b */
[----:B01----:R-:W-:Y:S01]  /*13a30*/  ENDCOLLECTIVE ;  /* 0x000000000000791b */ /* 0x003fe20003800000 */
.L_x_3985:
[----:B------:R-:W-:-:S04]  /*13a40*/  @!P0 IMAD.X R9, RZ, RZ, R6, P4 ;  /* 0x000000ffff098224 */ /* 0x000fc800020e0606 */
[----:B------:R-:W-:-:S05]  /*13a50*/  @!P0 IMAD.MOV.U32 R3, RZ, RZ, R9 ;  /* 0x000000ffff038224 */ /* 0x000fca00078e0009 */
[----:B------:R-:W-:Y:S01]  /*13a60*/  @!PT LDS RZ, [RZ] ;  /* 0x00000000fffff984 */ /* 0x000fe20000000800 */
[----:B------:R-:W-:Y:S01]  /*13a70*/  @!PT LDS RZ, [RZ] ;  /* 0x00000000fffff984 */ /* 0x000fe20000000800 */
[----:B------:R-:W-:Y:S01]  /*13a80*/  @!PT LDS RZ, [RZ] ;  /* 0x00000000fffff984 */ /* 0x000fe20000000800 */
[----:B------:R0:W-:Y:S01]  /*13a90*/  @!P0 LDGSTS.E.BYPASS.LTC128B.128 [R23+0x1f200], desc[UR54][R2.64], !P3 ;  /* 0x1f20000002178fae */ /* 0x0001e2000d901d76 */
[----:B------:R-:W-:-:S03]  /*13aa0*/  IMAD.MOV.U32 R13, RZ, RZ, R4 ;  /* 0x000000ffff0d7224 */ /* 0x000fc600078e0004 */
[----:B------:R0:W-:Y:S04]  /*13ab0*/  @!P0 LDGSTS.E.BYPASS.LTC128B.128 [R23+0x21200], desc[UR54][R2.64+0x40], !P2 ;  /* 0x2120004002178fae */ /* 0x0001e8000d101d76 */
[----:B------:R0:W-:Y:S01]  /*13ac0*/  @!P0 LDGSTS.E.BYPASS.LTC128B.128 [R23+0x23200], desc[UR54][R2.64+0x80], !P1 ;  /* 0x2320008002178fae */ /* 0x0001e2000c901d76 */
[----:B------:R-:W-:-:S07]  /*13ad0*/  IMAD.MOV.U32 R6, RZ, RZ, R14 ;  /* 0x000000ffff067224 */ /* 0x000fce00078e000e */
[----:B0-----:R-:W-:Y:S05]  /*13ae0*/  WARPSYNC.COLLECTIVE R15, `(.L_x_3986) ;  /* 0x000000000f087348 */ /* 0x001fea0003c00000 */
[----:B------:R1:W2:Y:S02]  /*13af0*/  SHFL.IDX P6, R14, R13, R12, R11 ;  /* 0x0000000c0d0e7389 */ /* 0x0002a400000c000b */
[----:B012---:R-:W-:Y:S01]  /*13b00*/  ENDCOLLECTIVE ;  /* 0x000000000000791b */ /* 0x007fe20003800000 */
.L_x_3986:
[----:B------:R-:W-:Y:S05]  /*13b10*/  BRA `(.L_x_3987) ;  /* 0xffffffbc00047947 */ /* 0x000fea000383ffff */
.L_x_3913:
[----:B--2---:R2:W0:Y:S02]  /*13b20*/  SYNCS.PHASECHK.TRANS64.TRYWAIT P0, [R30+URZ+0x33420], R3 ;  /* 0x033420031e0075a7 */ /* 0x004424000800017f */
[----:B0-----:R-:W-:Y:S05]  /*13b30*/  @!P0 NANOSLEEP.SYNCS 0x989680 ;  /* 0x009896800000895d */ /* 0x001fea0003900000 */
[----:B------:R-:W0:Y:S02]  /*13b40*/  @!P0 SYNCS.PHASECHK.TRANS64 P0, [R30+URZ+0x33420], R3 ;  /* 0x033420031e0085a7 */ /* 0x000e24000800007f */
[----:B0-----:R-:W-:Y:S05]  /*13b50*/  @!P0 BRA `(.L_x_3913) ;  /* 0xfffffffc00f08947 */ /* 0x001fea000383ffff */
[----:B------:R-:W-:Y:S05]  /*13b60*/  BRA `(.L_x_3988) ;  /* 0xffffffbc00487947 */ /* 0x000fea000383ffff */
.L_x_3916:
[----:B0-----:R0:W1:Y:S02]  /*13b70*/  SYNCS.PHASECHK.TRANS64.TRYWAIT P0, [R4+URZ+0x33480], R29 ;  /* 0x0334801d040075a7 */ /* 0x001064000800017f */
[----:B-1----:R-:W-:Y:S05]  /*13b80*/  @!P0 NANOSLEEP.SYNCS 0x989680 ;  /* 0x009896800000895d */ /* 0x002fea0003900000 */
[----:B------:R-:W1:Y:S02]  /*13b90*/  @!P0 SYNCS.PHASECHK.TRANS64 P0, [R4+URZ+0x33480], R29 ;  /* 0x0334801d040085a7 */ /* 0x000e64000800007f */
[----:B-1----:R-:W-:Y:S05]  /*13ba0*/  @!P0 BRA `(.L_x_3916) ;  /* 0xfffffffc00f08947 */ /* 0x002fea000383ffff */
[----:B------:R-:W-:Y:S05]  /*13bb0*/  BRA `(.L_x_3989) ;  /* 0xffffffc0004c7947 */ /* 0x000fea000383ffff */
.L_x_3917:
        /* <DEDUP_REMOVED lines=8> */
.L_x_3991:
[----:B------:R-:W-:Y:S05]  /*13c40*/  BSYNC B0 ;  /* 0x0000000000007941 */ /* 0x000fea0003800000 */
.L_x_3990:
[----:B------:R-:W-:Y:S02]  /*13c50*/  IMAD.MOV.U32 R13, RZ, RZ, R9 ;  /* 0x000000ffff0d7224 */ /* 0x000fe400078e0009 */
[----:B------:R-:W-:Y:S02]  /*13c60*/  IMAD.MOV.U32 R12, RZ, RZ, RZ ;  /* 0x000000ffff0c7224 */ /* 0x000fe400078e00ff */
[----:B------:R-:W-:Y:S02]  /*13c70*/  IMAD.MOV.U32 R11, RZ, RZ, 0x1c1f ;  /* 0x00001c1fff0b7424 */ /* 0x000fe400078e00ff */
[----:B------:R-:W-:Y:S02]  /*13c80*/  IMAD.MOV.U32 R15, RZ, RZ, -0x1 ;  /* 0xffffffffff0f7424 */ /* 0x000fe400078e00ff */
[----:B------:R-:W-:Y:S02]  /*13c90*/  IMAD.MOV.U32 R3, RZ, RZ, R14 ;  /* 0x000000ffff037224 */ /* 0x000fe400078e000e */
[----:B------:R-:W-:-:S07]  /*13ca0*/  IMAD R10, R0, 0x7800, R23 ;  /* 0x00007800000a7824 */ /* 0x000fce00078e0217 */
[----:B------:R-:W-:Y:S05]  /*13cb0*/  WARPSYNC.COLLECTIVE R15, `(.L_x_3992) ;  /* 0x000000000f087348 */ /* 0x000fea0003c00000 */
[----:B------:R0:W1:Y:S02]  /*13cc0*/  SHFL.IDX P6, R14, R13, R12, R11 ;  /* 0x0000000c0d0e7389 */ /* 0x00006400000c000b */
[----:B01----:R-:W-:Y:S01]  /*13cd0*/  ENDCOLLECTIVE ;  /* 0x000000000000791b */ /* 0x003fe20003800000 */
.L_x_3992:
[----:B------:R-:W-:Y:S02]  /*13ce0*/  IMAD.MOV.U32 R13, RZ, RZ, R20 ;  /* 0x000000ffff0d7224 */ /* 0x000fe400078e0014 */
[----:B------:R-:W-:Y:S02]  /*13cf0*/  IMAD.MOV.U32 R12, RZ, RZ, 0x1 ;  /* 0x00000001ff0c7424 */ /* 0x000fe400078e00ff */
[----:B------:R-:W-:-:S07]  /*13d00*/  IMAD.MOV.U32 R2, RZ, RZ, R14 ;  /* 0x000000ffff027224 */ /* 0x000fce00078e000e */
[----:B------:R-:W-:Y:S05]  /*13d10*/  WARPSYNC.COLLECTIVE R15, `(.L_x_3993) ;  /* 0x000000000f087348 */ /* 0x000fea0003c00000 */
[----:B------:R0:W1:Y:S02]  /*13d20*/  SHFL.IDX P6, R14, R13, R12, R11 ;  /* 0x0000000c0d0e7389 */ /* 0x00006400000c000b */
[----:B01----:R-:W-:Y:S01]  /*13d30*/  ENDCOLLECTIVE ;  /* 0x000000000000791b */ /* 0x003fe20003800000 */
.L_x_3993:
[----:B------:R-:W-:-:S04]  /*13d40*/  IADD3 R2, P0, R37, R2, RZ ;  /* 0x0000000225027210 */ /* 0x000fc80007f1e0ff */
[----:B------:R-:W-:-:S05]  /*13d50*/  IADD3.X R3, RZ, R3, RZ, P0, !PT ;  /* 0x00000003ff037210 */ /* 0x000fca00007fe4ff */
[----:B------:R-:W-:Y:S01]  /*13d60*/  @!PT LDS RZ, [RZ] ;  /* 0x00000000fffff984 */ /* 0x000fe20000000800 */
[----:B------:R-:W-:Y:S01]  /*13d70*/  @!PT LDS RZ, [RZ] ;  /* 0x00000000fffff984 */ /* 0x000fe20000000800 */
[----:B------:R-:W-:Y:S01]  /*13d80*/  @!PT LDS RZ, [RZ] ;  /* 0x00000000fffff984 */ /* 0x000fe20000000800 */
[----:B------:R-:W-:Y:S01]  /*13d90*/  LDGSTS.E.BYPASS.LTC128B.128 [R10+0xf200], desc[UR54][R2.64], !P4 ;  /* 0x0f200000020a7fae */ /* 0x000fe2000e101d76 */
[----:B------:R-:W-:-:S03]  /*13da0*/  IMAD.MOV.U32 R13, RZ, RZ, R9 ;  /* 0x000000ffff0d7224 */ /* 0x000fc600078e0009 */
[----:B------:R-:W-:Y:S04]  /*13db0*/  LDGSTS.E.BYPASS.LTC128B.128 [R10+0x11a00], desc[UR54][R2.64+0x40], !P3 ;  /* 0x11a00040020a7fae */ /* 0x000fe8000d901d76 */
[----:B------:R0:W-:Y:S02]  /*13dc0*/  LDGSTS.E.BYPASS.LTC128B.128 [R10+0x14200], desc[UR54][R2.64+0x80], !P1 ;  /* 0x14200080020a7fae */ /* 0x0001e4000c901d76 */
[----:B0-----:R-:W-:-:S07]  /*13dd0*/  IMAD.MOV.U32 R3, RZ, RZ, R14 ;  /* 0x000000ffff037224 */ /* 0x001fce00078e000e */
[----:B------:R-:W-:Y:S05]  /*13de0*/  WARPSYNC.COLLECTIVE R15, `(.L_x_3994) ;  /* 0x000000000f087348 */ /* 0x000fea0003c00000 */
[----:B------:R0:W1:Y:S02]  /*13df0*/  SHFL.IDX P6, R14, R13, R12, R11 ;  /* 0x0000000c0d0e7389 */ /* 0x00006400000c000b */
[----:B01----:R-:W-:Y:S01]  /*13e00*/  ENDCOLLECTIVE ;  /* 0x000000000000791b */ /* 0x003fe20003800000 */
.L_x_3994:
[----:B------:R-:W-:Y:S02]  /*13e10*/  IMAD.MOV.U32 R13, RZ, RZ, R20 ;  /* 0x000000ffff0d7224 */ /* 0x000fe400078e0014 */
[----:B------:R-:W-:Y:S02]  /*13e20*/  IMAD.MOV.U32 R12, RZ, RZ, 0x2 ;  /* 0x00000002ff0c7424 */ /* 0x000fe400078e00ff */
[----:B------:R-:W-:-:S07]  /*13e30*/  IMAD.MOV.U32 R2, RZ, RZ, R14 ;  /* 0x000000ffff027224 */ /* 0x000fce00078e000e */
[----:B------:R-:W-:Y:S05]  /*13e40*/  WARPSYNC.COLLECTIVE R15, `(.L_x_3995) ;  /* 0x000000000f087348 */ /* 0x000fea0003c00000 */
[----:B------:R0:W1:Y:S02]  /*13e50*/  SHFL.IDX P6, R14, R13, R12, R11 ;  /* 0x0000000c0d0e7389 */ /* 0x00006400000c000b */
[----:B01----:R-:W-:Y:S01]  /*13e60*/  ENDCOLLECTIVE ;  /* 0x000000000000791b */ /* 0x003fe20003800000 */
.L_x_3995:
[----:B------:R-:W-:-:S05]  /*13e70*/  IADD3 R2, P0, R37, R2, RZ ;  /* 0x0000000225027210 */ /* 0x000fca0007f1e0ff */
[----:B------:R-:W-:-:S05]  /*13e80*/  IMAD.X R3, RZ, RZ, R3, P0 ;  /* 0x000000ffff037224 */ /* 0x000fca00000e0603 */
[----:B------:R-:W-:Y:S01]  /*13e90*/  @!PT LDS RZ, [RZ] ;  /* 0x00000000fffff984 */ /* 0x000fe20000000800 */
[----:B------:R-:W-:Y:S01]  /*13ea0*/  @!PT LDS RZ, [RZ] ;  /* 0x00000000fffff984 */ /* 0x000fe20000000800 */
[----:B------:R-:W-:Y:S01]  /*13eb0*/  @!PT LDS RZ, [RZ] ;  /* 0x00000000fffff984 */ /* 0x000fe20000000800 */
[----:B------:R0:W-:Y:S01]  /*13ec0*/  LDGSTS.E.BYPASS.LTC128B.128 [R10+0xfa00], desc[UR54][R2.64], !P4 ;  /* 0x0fa00000020a7fae */ /* 0x0001e2000e101d76 */
[----:B------:R-:W-:-:S03]  /*13ed0*/  IMAD.MOV.U32 R13, RZ, RZ, R9 ;  /* 0x000000ffff0d7224 */ /* 0x000fc600078e0009 */
[----:B------:R0:W-:Y:S04]  /*13ee0*/  LDGSTS.E.BYPASS.LTC128B.128 [R10+0x12200], desc[UR54][R2.64+0x40], !P3 ;  /* 0x12200040020a7fae */ /* 0x0001e8000d901d76 */
[----:B------:R0:W-:Y:S01]  /*13ef0*/  LDGSTS.E.BYPASS.LTC128B.128 [R10+0x14a00], desc[UR54][R2.64+0x80], !P1 ;  /* 0x14a00080020a7fae */ /* 0x0001e2000c901d76 */
[----:B------:R-:W-:-:S07]  /*13f00*/  MOV R35, R14 ;  /* 0x0000000e00237202 */ /* 0x000fce0000000f00 */
[----:B0-----:R-:W-:Y:S05]  /*13f10*/  WARPSYNC.COLLECTIVE R15, `(.L_x_3996) ;  /* 0x000000000f087348 */ /* 0x001fea0003c00000 */
[----:B------:R1:W2:Y:S02]  /*13f20*/  SHFL.IDX P6, R14, R13, R12, R11 ;  /* 0x0000000c0d0e7389 */ /* 0x0002a400000c000b */
[----:B012---:R-:W-:Y:S01]  /*13f30*/  ENDCOLLECTIVE ;  /* 0x000000000000791b */ /* 0x007fe20003800000 */
.L_x_3996:
[----:B------:R-:W-:Y:S02]  /*13f40*/  IMAD.MOV.U32 R13, RZ, RZ, R20 ;  /* 0x000000ffff0d7224 */ /* 0x000fe400078e0014 */
[----:B------:R-:W-:Y:S02]  /*13f50*/  IMAD.MOV.U32 R12, RZ, RZ, 0x3 ;  /* 0x00000003ff0c7424 */ /* 0x000fe400078e00ff */
[----:B------:R-:W-:-:S07]  /*13f60*/  IMAD.MOV.U32 R2, RZ, RZ, R14 ;  /* 0x000000ffff027224 */ /* 0x000fce00078e000e */
[----:B------:R-:W-:Y:S05]  /*13f70*/  WARPSYNC.COLLECTIVE R15, `(.L_x_3997) ;  /* 0x000000000f087348 */ /* 0x000fea0003c00000 */
[----:B------:R0:W1:Y:S02]  /*13f80*/  SHFL.IDX P6, R14, R13, R12, R11 ;  /* 0x0000000c0d0e7389 */ /* 0x00006400000c000b */
[----:B01----:R-:W-:Y:S01]  /*13f90*/  ENDCOLLECTIVE ;  /* 0x000000000000791b */ /* 0x003fe20003800000 */
.L_x_3997:
        /* <DEDUP_REMOVED lines=9> */
[----:B------:R-:W-:-:S07]  /*14030*/  IMAD.MOV.U32 R35, RZ, RZ, R14 ;  /* 0x000000ffff237224 */ /* 0x000fce00078e000e */
[----:B0-----:R-:W-:Y:S05]  /*14040*/  WARPSYNC.COLLECTIVE R15, `(.L_x_3998) ;  /* 0x000000000f087348 */ /* 0x001fea0003c00000 */
[----:B------:R1:W2:Y:S02]  /*14050*/  SHFL.IDX P6, R14, R13, R12, R11 ;  /* 0x0000000c0d0e7389 */ /* 0x0002a400000c000b */
[----:B012---:R-:W-:Y:S01]  /*14060*/  ENDCOLLECTIVE ;  /* 0x000000000000791b */ /* 0x007fe20003800000 */
.L_x_3998:
[----:B------:R-:W-:Y:S02]  /*14070*/  IMAD.MOV.U32 R13, RZ, RZ, R21 ;  /* 0x000000ffff0d7224 */ /* 0x000fe400078e0015 */
[----:B------:R-:W-:Y:S02]  /*14080*/  IMAD.MOV.U32 R12, RZ, RZ, RZ ;  /* 0x000000ffff0c7224 */ /* 0x000fe400078e00ff */
[----:B------:R-:W-:-:S07]  /*14090*/  IMAD.MOV.U32 R2, RZ, RZ, R14 ;  /* 0x000000ffff027224 */ /* 0x000fce00078e000e */
[----:B------:R-:W-:Y:S05]  /*140a0*/  WARPSYNC.COLLECTIVE R15, `(.L_x_3999) ;  /* 0x000000000f087348 */ /* 0x000fea0003c00000 */
[----:B------:R0:W1:Y:S02]  /*140b0*/  SHFL.IDX P6, R14, R13, R12, R11 ;  /* 0x0000000c0d0e7389 */ /* 0x00006400000c000b */
[----:B01----:R-:W-:Y:S01]  /*140c0*/  ENDCOLLECTIVE ;  /* 0x000000000000791b */ /* 0x003fe20003800000 */
.L_x_3999:
[----:B------:R-:W-:-:S04]  /*140d0*/  IADD3 R2, P0, R37, R2, RZ ;  /* 0x0000000225027210 */ /* 0x000fc80007f1e0ff */
[----:B------:R-:W-:-:S05]  /*140e0*/  IADD3.X R3, RZ, R35, RZ, P0, !PT ;  /* 0x00000023ff037210 */ /* 0x000fca00007fe4ff */
        /* <DEDUP_REMOVED lines=11> */
.L_x_4000:
[----:B------:R-:W-:Y:S05]  /*141a0*/  BRA `(.L_x_4001) ;  /* 0xffffffc000007947 */ /* 0x000fea000383ffff */
.L_x_3920:
[----:B--2---:R2:W3:Y:S02]  /*141b0*/  SYNCS.PHASECHK.TRANS64.TRYWAIT P0, [R4+URZ+0x33440], R29 ;  /* 0x0334401d040075a7 */ /* 0x0044e4000800017f */
[----:B---3--:R-:W-:Y:S05]  /*141c0*/  @!P0 NANOSLEEP.SYNCS 0x989680 ;  /* 0x009896800000895d */ /* 0x008fea0003900000 */
[----:B------:R-:W3:Y:S02]  /*141d0*/  @!P0 SYNCS.PHASECHK.TRANS64 P0, [R4+URZ+0x33440], R29 ;  /* 0x0334401d040085a7 */ /* 0x000ee4000800007f */
[----:B---3--:R-:W-:Y:S05]  /*141e0*/  @!P0 BRA `(.L_x_3920) ;  /* 0xfffffffc00f08947 */ /* 0x008fea000383ffff */
[----:B------:R-:W-:Y:S05]  /*141f0*/  BRA `(.L_x_4002) ;  /* 0xffffffc000487947 */ /* 0x000fea000383ffff */
.L_x_3921:
        /* <DEDUP_REMOVED lines=8> */
.L_x_4004:
[----:B------:R-:W-:Y:S05]  /*14280*/  BSYNC B0 ;  /* 0x0000000000007941 */ /* 0x000fea0003800000 */
.L_x_4003:
[----:B------:R0:W5:Y:S01]  /*14290*/  LDL R10, [R1] ;  /* 0x00000000010a7983 */ /* 0x0001620000100800 */
[----:B------:R-:W-:Y:S01]  /*142a0*/  IMAD.MOV.U32 R13, RZ, RZ, R20 ;  /* 0x000000ffff0d7224 */ /* 0x000fe200078e0014 */
[----:B------:R-:W-:Y:S01]  /*142b0*/  MOV R3, R14 ;  /* 0x0000000e00037202 */ /* 0x000fe20000000f00 */
[----:B------:R-:W-:Y:S02]  /*142c0*/  IMAD.MOV.U32 R12, RZ, RZ, RZ ;  /* 0x000000ffff0c7224 */ /* 0x000fe400078e00ff */
[----:B------:R-:W-:Y:S02]  /*142d0*/  IMAD.MOV.U32 R11, RZ, RZ, 0x1c1f ;  /* 0x00001c1fff0b7424 */ /* 0x000fe400078e00ff */
[----:B------:R-:W-:-:S07]  /*142e0*/  IMAD.MOV.U32 R15, RZ, RZ, -0x1 ;  /* 0xffffffffff0f7424 */ /* 0x000fce00078e00ff */
[----:B0----5:R-:W-:Y:S05]  /*142f0*/  WARPSYNC.COLLECTIVE R15, `(.L_x_4005) ;  /* 0x000000000f087348 */ /* 0x021fea0003c00000 */
[----:B------:R1:W2:Y:S02]  /*14300*/  SHFL.IDX P6, R14, R13, R12, R11 ;  /* 0x0000000c0d0e7389 */ /* 0x0002a400000c000b */
[----:B012--5:R-:W-:Y:S01]  /*14310*/  ENDCOLLECTIVE ;  /* 0x000000000000791b */ /* 0x027fe20003800000 */
.L_x_4005:
[----:B------:R-:W-:Y:S02]  /*14320*/  IMAD.MOV.U32 R13, RZ, RZ, R21 ;  /* 0x000000ffff0d7224 */ /* 0x000fe400078e0015 */
[----:B------:R-:W-:Y:S01]  /*14330*/  IMAD.MOV.U32 R12, RZ, RZ, 0x1 ;  /* 0x00000001ff0c7424 */ /* 0x000fe200078e00ff */
[----:B------:R-:W-:-:S13]  /*14340*/  IADD3 R2, P0, R37, R14, RZ ;  /* 0x0000000e25027210 */ /* 0x000fda0007f1e0ff */
[----:B------:R-:W-:Y:S05]  /*14350*/  WARPSYNC.COLLECTIVE R15, `(.L_x_4006) ;  /* 0x000000000f087348 */ /* 0x000fea0003c00000 */
[----:B------:R0:W1:Y:S02]  /*14360*/  SHFL.IDX P6, R14, R13, R12, R11 ;  /* 0x0000000c0d0e7389 */ /* 0x00006400000c000b */
[----:B01----:R-:W-:Y:S01]  /*14370*/  ENDCOLLECTIVE ;  /* 0x000000000000791b */ /* 0x003fe20003800000 */
.L_x_4006:
[----:B------:R-:W-:Y:S02]  /*14380*/  IMAD.X R3, RZ, RZ, R3, P0 ;  /* 0x000000ffff037224 */ /* 0x000fe400000e0603 */
[----:B------:R-:W-:Y:S02]  /*14390*/  IMAD.MOV.U32 R13, RZ, RZ, R20 ;  /* 0x000000ffff0d7224 */ /* 0x000fe400078e0014 */
[----:B------:R-:W-:-:S04]  /*143a0*/  IMAD R26, R0, 0x7800, R10 ;  /* 0x00007800001a7824 */ /* 0x000fc800078e020a */
[----:B------:R-:W-:-:S05]  /*143b0*/  VIADD R26, R26, UR42 ;  /* 0x0000002a1a1a7c36 */ /* 0x000fca0008000000 */
[----:B------:R-:W-:Y:S01]  /*143c0*/  @!PT LDS RZ, [RZ] ;  /* 0x00000000fffff984 */ /* 0x000fe20000000800 */
[----:B------:R-:W-:Y:S01]  /*143d0*/  @!PT LDS RZ, [RZ] ;  /* 0x00000000fffff984 */ /* 0x000fe20000000800 */
[----:B------:R-:W-:Y:S01]  /*143e0*/  @!PT LDS RZ, [RZ] ;  /* 0x00000000fffff984 */ /* 0x000fe20000000800 */
[----:B------:R-:W-:Y:S04]  /*143f0*/  LDGSTS.E.BYPASS.LTC128B.128 [R26+0x24200], desc[UR54][R2.64], !P4 ;  /* 0x24200000021a7fae */ /* 0x000fe8000e101d76 */
[----:B------:R-:W-:Y:S04]  /*14400*/  LDGSTS.E.BYPASS.LTC128B.128 [R26+0x26a00], desc[UR54][R2.64+0x40], !P3 ;  /* 0x26a00040021a7fae */ /* 0x000fe8000d901d76 */
[----:B------:R0:W-:Y:S02]  /*14410*/  LDGSTS.E.BYPASS.LTC128B.128 [R26+0x29200], desc[UR54][R2.64+0x80], !P1 ;  /* 0x29200080021a7fae */ /* 0x0001e4000c901d76 */
[----:B0-----:R-:W-:-:S07]  /*14420*/  MOV R3, R14 ;  /* 0x0000000e00037202 */ /* 0x001fce0000000f00 */
[----:B------:R-:W-:Y:S05]  /*14430*/  WARPSYNC.COLLECTIVE R15, `(.L_x_4007) ;  /* 0x000000000f087348 */ /* 0x000fea0003c00000 */
[----:B------:R0:W1:Y:S02]  /*14440*/  SHFL.IDX P6, R14, R13, R12, R11 ;  /* 0x0000000c0d0e7389 */ /* 0x00006400000c000b */
[----:B01----:R-:W-:Y:S01]  /*14450*/  ENDCOLLECTIVE ;  /* 0x000000000000791b */ /* 0x003fe20003800000 */
.L_x_4007:
[----:B------:R-:W-:Y:S02]  /*14460*/  IMAD.MOV.U32 R13, RZ, RZ, R21 ;  /* 0x000000ffff0d7224 */ /* 0x000fe400078e0015 */
[----:B------:R-:W-:Y:S01]  /*14470*/  IMAD.MOV.U32 R12, RZ, RZ, 0x2 ;  /* 0x00000002ff0c7424 */ /* 0x000fe200078e00ff */
[----:B------:R-:W-:-:S13]  /*14480*/  IADD3 R2, P0, R37, R14, RZ ;  /* 0x0000000e25027210 */ /* 0x000fda0007f1e0ff */
[----:B------:R-:W-:Y:S05]  /*14490*/  WARPSYNC.COLLECTIVE R15, `(.L_x_4008) ;  /* 0x000000000f087348 */ /* 0x000fea0003c00000 */
[----:B------:R0:W1:Y:S02]  /*144a0*/  SHFL.IDX P6, R14, R13, R12, R11 ;  /* 0x0000000c0d0e7389 */ /* 0x00006400000c000b */
[----:B01----:R-:W-:Y:S01]  /*144b0*/  ENDCOLLECTIVE ;  /* 0x000000000000791b */ /* 0x003fe20003800000 */
.L_x_4008:
[----:B------:R-:W-:-:S05]  /*144c0*/  IMAD.X R3, RZ, RZ, R3, P0 ;  /* 0x000000ffff037224 */ /* 0x000fca00000e0603 */
[----:B------:R-:W-:Y:S01]  /*144d0*/  @!PT LDS RZ, [RZ] ;  /* 0x00000000fffff984 */ /* 0x000fe20000000800 */
[----:B------:R-:W-:Y:S01]  /*144e0*/  @!PT LDS RZ, [RZ] ;  /* 0x00000000fffff984 */ /* 0x000fe20000000800 */
[----:B------:R-:W-:Y:S01]  /*144f0*/  @!PT LDS RZ, [RZ] ;  /* 0x00000000fffff984 */ /* 0x000fe20000000800 */
[----:B------:R-:W-:Y:S04]  /*14500*/  LDGSTS.E.BYPASS.LTC128B.128 [R26+0x24a00], desc[UR54][R2.64], !P4 ;  /* 0x24a00000021a7fae */ /* 0x000fe8000e101d76 */
[----:B------:R-:W-:Y:S01]  /*14510*/  LDGSTS.E.BYPASS.LTC128B.128 [R26+0x27200], desc[UR54][R2.64+0x40], !P3 ;  /* 0x27200040021a7fae */ /* 0x000fe2000d901d76 */
[----:B------:R-:W-:-:S03]  /*14520*/  IMAD.MOV.U32 R13, RZ, RZ, R20 ;  /* 0x000000ffff0d7224 */ /* 0x000fc600078e0014 */
[----:B------:R0:W-:Y:S02]  /*14530*/  LDGSTS.E.BYPASS.LTC128B.128 [R26+0x29a00], desc[UR54][R2.64+0x80], !P1 ;  /* 0x29a00080021a7fae */ /* 0x0001e4000c901d76 */
[----:B0-----:R-:W-:-:S07]  /*14540*/  IMAD.MOV.U32 R3, RZ, RZ, R14 ;  /* 0x000000ffff037224 */ /* 0x001fce00078e000e */
[----:B------:R-:W-:Y:S05]  /*14550*/  WARPSYNC.COLLECTIVE R15, `(.L_x_4009) ;  /* 0x000000000f087348 */ /* 0x000fea0003c00000 */
[----:B------:R0:W1:Y:S02]  /*14560*/  SHFL.IDX P6, R14, R13, R12, R11 ;  /* 0x0000000c0d0e7389 */ /* 0x00006400000c000b */
[----:B01----:R-:W-:Y:S01]  /*14570*/  ENDCOLLECTIVE ;  /* 0x000000000000791b */ /* 0x003fe20003800000 */
.L_x_4009:
[----:B------:R-:W-:Y:S01]  /*14580*/  IMAD.MOV.U32 R13, RZ, RZ, R21 ;  /* 0x000000ffff0d7224 */ /* 0x000fe200078e0015 */
[----:B------:R-:W-:Y:S02]  /*14590*/  MOV R12, 0x3 ;  /* 0x00000003000c7802 */ /* 0x000fe40000000f00 */
[----:B------:R-:W-:-:S13]  /*145a0*/  IADD3 R2, P0, R37, R14, RZ ;  /* 0x0000000e25027210 */ /* 0x000fda0007f1e0ff */
[----:B------:R-:W-:Y:S05]  /*145b0*/  WARPSYNC.COLLECTIVE R15, `(.L_x_4010) ;  /* 0x000000000f087348 */ /* 0x000fea0003c00000 */
[----:B------:R0:W1:Y:S02]  /*145c0*/  SHFL.IDX P6, R14, R13, R12, R11 ;  /* 0x0000000c0d0e7389 */ /* 0x00006400000c000b */
[----:B01----:R-:W-:Y:S01]  /*145d0*/  ENDCOLLECTIVE ;  /* 0x000000000000791b */ /* 0x003fe20003800000 */
.L_x_4010:
[----:B------:R-:W-:-:S05]  /*145e0*/  IMAD.X R3, RZ, RZ, R3, P0 ;  /* 0x000000ffff037224 */ /* 0x000fca00000e0603 */
[----:B------:R-:W-:Y:S01]  /*145f0*/  @!PT LDS RZ, [RZ] ;  /* 0x00000000fffff984 */ /* 0x000fe20000000800 */
[----:B------:R-:W-:Y:S01]  /*14600*/  @!PT LDS RZ, [RZ] ;  /* 0x00000000fffff984 */ /* 0x000fe20000000800 */
[----:B------:R-:W-:Y:S01]  /*14610*/  @!PT LDS RZ, [RZ] ;  /* 0x00000000fffff984 */ /* 0x000fe20000000800 */
[----:B------:R0:W-:Y:S04]  /*14620*/  LDGSTS.E.BYPASS.LTC128B.128 [R26+0x25200], desc[UR54][R2.64], !P4 ;  /* 0x25200000021a7fae */ /* 0x0001e8000e101d76 */
[----:B------:R0:W-:Y:S01]  /*14630*/  LDGSTS.E.BYPASS.LTC128B.128 [R26+0x27a00], desc[UR54][R2.64+0x40], !P3 ;  /* 0x27a00040021a7fae */ /* 0x0001e2000d901d76 */
[----:B------:R-:W-:-:S03]  /*14640*/  IMAD.MOV.U32 R13, RZ, RZ, R20 ;  /* 0x000000ffff0d7224 */ /* 0x000fc600078e0014 */
[----:B------:R0:W-:Y:S01]  /*14650*/  LDGSTS.E.BYPASS.LTC128B.128 [R26+0x2a200], desc[UR54][R2.64+0x80], !P1 ;  /* 0x2a200080021a7fae */ /* 0x0001e2000c901d76 */
[----:B------:R-:W-:-:S07]  /*14660*/  IMAD.MOV.U32 R21, RZ, RZ, R14 ;  /* 0x000000ffff157224 */ /* 0x000fce00078e000e */
[----:B0-----:R-:W-:Y:S05]  /*14670*/  WARPSYNC.COLLECTIVE R15, `(.L_x_4011) ;  /* 0x000000000f087348 */ /* 0x001fea0003c00000 */
[----:B------:R1:W2:Y:S02]  /*14680*/  SHFL.IDX P6, R14, R13, R12, R11 ;  /* 0x0000000c0d0e7389 */ /* 0x0002a400000c000b */
[----:B012---:R-:W-:Y:S01]  /*14690*/  ENDCOLLECTIVE ;  /* 0x000000000000791b */ /* 0x007fe20003800000 */
.L_x_4011:
[----:B------:R-:W-:Y:S02]  /*146a0*/  IMAD.MOV.U32 R13, RZ, RZ, R27 ;  /* 0x000000ffff0d7224 */ /* 0x000fe400078e001b */
[----:B------:R-:W-:Y:S01]  /*146b0*/  IMAD.MOV.U32 R12, RZ, RZ, RZ ;  /* 0x000000ffff0c7224 */ /* 0x000fe200078e00ff */
[----:B------:R-:W-:-:S13]  /*146c0*/  IADD3 R2, P0, R37, R14, RZ ;  /* 0x0000000e25027210 */ /* 0x000fda0007f1e0ff */
[----:B------:R-:W-:Y:S05]  /*146d0*/  WARPSYNC.COLLECTIVE R15, `(.L_x_4012) ;  /* 0x000000000f087348 */ /* 0x000fea0003c00000 */
[----:B------:R0:W1:Y:S02]  /*146e0*/  SHFL.IDX P6, R14, R13, R12, R11 ;  /* 0x0000000c0d0e7389 */ /* 0x00006400000c000b */
[----:B01----:R-:W-:Y:S01]  /*146f0*/  ENDCOLLECTIVE ;  /* 0x000000000000791b */ /* 0x003fe20003800000 */
.L_x_4012:
        /* <DEDUP_REMOVED lines=12> */
.L_x_4013:
[----:B------:R-:W-:Y:S05]  /*147c0*/  BRA `(.L_x_4014) ;  /* 0xffffffbc00ec7947 */ /* 0x000fea000383ffff */
.L_x_3924:
[----:B0-----:R0:W3:Y:S02]  /*147d0*/  SYNCS.PHASECHK.TRANS64.TRYWAIT P1, [R3+URZ+0x33470], R2 ;  /* 0x03347002030075a7 */ /* 0x0010e4000802017f */
[----:B---3--:R-:W-:Y:S05]  /*147e0*/  @!P1 NANOSLEEP.SYNCS 0x989680 ;  /* 0x009896800000995d */ /* 0x008fea0003900000 */
[----:B------:R-:W3:Y:S02]  /*147f0*/  @!P1 SYNCS.PHASECHK.TRANS64 P1, [R3+URZ+0x33470], R2 ;  /* 0x03347002030095a7 */ /* 0x000ee4000802007f */
[----:B---3--:R-:W-:Y:S05]  /*14800*/  @!P1 BRA `(.L_x_3924) ;  /* 0xfffffffc00f09947 */ /* 0x008fea000383ffff */
[----:B------:R-:W-:Y:S05]  /*14810*/  BRA `(.L_x_4015) ;  /* 0xffffffc0004c7947 */ /* 0x000fea000383ffff */
.L_x_3926:
[----:B0-----:R0:W1:Y:S02]  /*14820*/  SYNCS.PHASECHK.TRANS64.TRYWAIT P1, [R3+URZ+0x33460], R4 ;  /* 0x03346004030075a7 */ /* 0x001064000802017f */
[----:B-1----:R-:W-:Y:S05]  /*14830*/  @!P1 NANOSLEEP.SYNCS 0x989680 ;  /* 0x009896800000995d */ /* 0x002fea0003900000 */
[----:B------:R-:W1:Y:S02]  /*14840*/  @!P1 SYNCS.PHASECHK.TRANS64 P1, [R3+URZ+0x33460], R4 ;  /* 0x03346004030095a7 */ /* 0x000e64000802007f */
[----:B-1----:R-:W-:Y:S05]  /*14850*/  @!P1 BRA `(.L_x_3926) ;  /* 0xfffffffc00f09947 */ /* 0x002fea000383ffff */
[----:B------:R-:W-:Y:S05]  /*14860*/  BRA `(.L_x_4016) ;  /* 0xffffffc0005c7947 */ /* 0x000fea000383ffff */
.L_x_3933:
[----:B--2---:R2:W0:Y:S02]  /*14870*/  SYNCS.PHASECHK.TRANS64.TRYWAIT P0, [R3+URZ+0x33470], R2 ;  /* 0x03347002030075a7 */ /* 0x004424000800017f */
[----:B0-----:R-:W-:Y:S05]  /*14880*/  @!P0 NANOSLEEP.SYNCS 0x989680 ;  /* 0x009896800000895d */ /* 0x001fea0003900000 */
[----:B------:R-:W0:Y:S02]  /*14890*/  @!P0 SYNCS.PHASECHK.TRANS64 P0, [R3+URZ+0x33470], R2 ;  /* 0x03347002030085a7 */ /* 0x000e24000800007f */
[----:B0-----:R-:W-:Y:S05]  /*148a0*/  @!P0 BRA `(.L_x_3933) ;  /* 0xfffffffc00f08947 */ /* 0x001fea000383ffff */
[----:B------:R-:W-:Y:S05]  /*148b0*/  BRA `(.L_x_4017) ;  /* 0xffffffcc00307947 */ /* 0x000fea000383ffff */
.L_x_3935:
[----:B--2---:R2:W0:Y:S02]  /*148c0*/  SYNCS.PHASECHK.TRANS64.TRYWAIT P0, [R3+URZ+0x33460], R4 ;  /* 0x03346004030075a7 */ /* 0x004424000800017f */
[----:B0-----:R-:W-:Y:S05]  /*148d0*/  @!P0 NANOSLEEP.SYNCS 0x989680 ;  /* 0x009896800000895d */ /* 0x001fea0003900000 */
[----:B------:R-:W0:Y:S02]  /*148e0*/  @!P0 SYNCS.PHASECHK.TRANS64 P0, [R3+URZ+0x33460], R4 ;  /* 0x03346004030085a7 */ /* 0x000e24000800007f */
[----:B0-----:R-:W-:Y:S05]  /*148f0*/  @!P0 BRA `(.L_x_3935) ;  /* 0xfffffffc00f08947 */ /* 0x001fea000383ffff */
[----:B------:R-:W-:Y:S05]  /*14900*/  BRA `(.L_x_4018) ;  /* 0xffffffcc00487947 */ /* 0x000fea000383ffff */
.L_x_3938:
[----:B--2---:R2:W3:Y:S02]  /*14910*/  SYNCS.PHASECHK.TRANS64.TRYWAIT P0, [R6+URZ+0x33420], R3 ;  /* 0x03342003060075a7 */ /* 0x0044e4000800017f */
[----:B---3--:R-:W-:Y:S05]  /*14920*/  @!P0 NANOSLEEP.SYNCS 0x989680 ;  /* 0x009896800000895d */ /* 0x008fea0003900000 */
[----:B------:R-:W3:Y:S02]  /*14930*/  @!P0 SYNCS.PHASECHK.TRANS64 P0, [R6+URZ+0x33420], R3 ;  /* 0x03342003060085a7 */ /* 0x000ee4000800007f */
[----:B---3--:R-:W-:Y:S05]  /*14940*/  @!P0 BRA `(.L_x_3938) ;  /* 0xfffffffc00f08947 */ /* 0x008fea000383ffff */
[----:B------:R-:W-:Y:S05]  /*14950*/  BRA `(.L_x_4019) ;  /* 0xffffffd800047947 */ /* 0x000fea000383ffff */
.L_x_3940:
[----:B--2---:R2:W3:Y:S02]  /*14960*/  SYNCS.PHASECHK.TRANS64.TRYWAIT P1, [R5+URZ+0x33440], R4 ;  /* 0x03344004050075a7 */ /* 0x0044e4000802017f */
[----:B---3--:R-:W-:Y:S05]  /*14970*/  @!P1 NANOSLEEP.SYNCS 0x989680 ;  /* 0x009896800000995d */ /* 0x008fea0003900000 */
[----:B------:R-:W3:Y:S02]  /*14980*/  @!P1 SYNCS.PHASECHK.TRANS64 P1, [R5+URZ+0x33440], R4 ;  /* 0x03344004050095a7 */ /* 0x000ee4000802007f */
[----:B---3--:R-:W-:Y:S05]  /*14990*/  @!P1 BRA `(.L_x_3940) ;  /* 0xfffffffc00f09947 */ /* 0x008fea000383ffff */
[----:B------:R-:W-:Y:S05]  /*149a0*/  BRA `(.L_x_4020) ;  /* 0xffffffd800407947 */ /* 0x000fea000383ffff */
.L_x_3942:
[----:B---3--:R3:W4:Y:S02]  /*149b0*/  SYNCS.PHASECHK.TRANS64.TRYWAIT P1, [R3+URZ+0x33440], R0 ;  /* 0x03344000030075a7 */ /* 0x008724000802017f */
[----:B----4-:R-:W-:Y:S05]  /*149c0*/  @!P1 NANOSLEEP.SYNCS 0x989680 ;  /* 0x009896800000995d */ /* 0x010fea0003900000 */
[----:B------:R-:W4:Y:S02]  /*149d0*/  @!P1 SYNCS.PHASECHK.TRANS64 P1, [R3+URZ+0x33440], R0 ;  /* 0x03344000030095a7 */ /* 0x000f24000802007f */
[----:B----4-:R-:W-:Y:S05]  /*149e0*/  @!P1 BRA `(.L_x_3942) ;  /* 0xfffffffc00f09947 */ /* 0x010fea000383ffff */
[----:B------:R-:W-:Y:S05]  /*149f0*/  BRA `(.L_x_4021) ;  /* 0xffffffd8004c7947 */ /* 0x000fea000383ffff */
.L_x_3944:
[----:B----4-:R4:W0:Y:S02]  /*14a00*/  SYNCS.PHASECHK.TRANS64.TRYWAIT P1, [R5+URZ+0x33460], R4 ;  /* 0x03346004050075a7 */ /* 0x010824000802017f */
[----:B0-----:R-:W-:Y:S05]  /*14a10*/  @!P1 NANOSLEEP.SYNCS 0x989680 ;  /* 0x009896800000995d */ /* 0x001fea0003900000 */
[----:B------:R-:W0:Y:S02]  /*14a20*/  @!P1 SYNCS.PHASECHK.TRANS64 P1, [R5+URZ+0x33460], R4 ;  /* 0x03346004050095a7 */ /* 0x000e24000802007f */
[----:B0-----:R-:W-:Y:S05]  /*14a30*/  @!P1 BRA `(.L_x_3944) ;  /* 0xfffffffc00f09947 */ /* 0x001fea000383ffff */
[----:B------:R-:W-:Y:S05]  /*14a40*/  BRA `(.L_x_4022) ;  /* 0xffffffd800487947 */ /* 0x000fea000383ffff */
.L_x_3946:
[----:B------:R0:W0:Y:S02]  /*14a50*/  SYNCS.PHASECHK.TRANS64.TRYWAIT P1, [R3+URZ+0x33460], R0 ;  /* 0x03346000030075a7 */ /* 0x000024000802017f */
[----:B0-----:R-:W-:Y:S05]  /*14a60*/  @!P1 NANOSLEEP.SYNCS 0x989680 ;  /* 0x009896800000995d */ /* 0x001fea0003900000 */
[----:B------:R-:W0:Y:S02]  /*14a70*/  @!P1 SYNCS.PHASECHK.TRANS64 P1, [R3+URZ+0x33460], R0 ;  /* 0x03346000030095a7 */ /* 0x000e24000802007f */
[----:B0-----:R-:W-:Y:S05]  /*14a80*/  @!P1 BRA `(.L_x_3946) ;  /* 0xfffffffc00f09947 */ /* 0x001fea000383ffff */
[----:B------:R-:W-:Y:S05]  /*14a90*/  BRA `(.L_x_4023) ;  /* 0xffffffd800447947 */ /* 0x000fea000383ffff */
.L_x_3948:
[----:B------:R0:W0:Y:S02]  /*14aa0*/  SYNCS.PHASECHK.TRANS64.TRYWAIT P1, [R5+URZ+0x33480], R4 ;  /* 0x03348004050075a7 */ /* 0x000024000802017f */
[----:B0-----:R-:W-:Y:S05]  /*14ab0*/  @!P1 NANOSLEEP.SYNCS 0x989680 ;  /* 0x009896800000995d */ /* 0x001fea0003900000 */
[----:B------:R-:W0:Y:S02]  /*14ac0*/  @!P1 SYNCS.PHASECHK.TRANS64 P1, [R5+URZ+0x33480], R4 ;  /* 0x03348004050095a7 */ /* 0x000e24000802007f */
[----:B0-----:R-:W-:Y:S05]  /*14ad0*/  @!P1 BRA `(.L_x_3948) ;  /* 0xfffffffc00f09947 */ /* 0x001fea000383ffff */
[----:B------:R-:W-:Y:S05]  /*14ae0*/  BRA `(.L_x_4024) ;  /* 0xffffffd800407947 */ /* 0x000fea000383ffff */
.L_x_4025:
        /* <DEDUP_REMOVED lines=9> */
.L_x_16275:


//--------------------- .text._ZN7cutlass13device_kernelIN5flash11enable_sm90INS1_16FlashAttnFwdSm90INS1_25CollectiveMainloopFwdSm90ILi2EN4cute5tupleIJNS5_1CILi1EEES8_S8_EEENS6_IJNS7_ILi128EEENS7_ILi160EEENS7_ILi192EEEEEELi192ENS_12float_e4m3_tEfNS_4arch4Sm90ELb0ELb0ELb1ELb1ELb1ELb0ELb0ELb1ELb1ELb1ELb1ELb0EEENS1_21CollectiveEpilogueFwdINS6_IJSA_SC_SB_EEES9_NS_10bfloat16_tESG_Li256ELb1ELb1ELb1ELb1EEENS1_36VarlenDynamicPersistentTileSchedulerILi128ELi160ELi256ELi128ELb1ELb1ELb1ELb0ELb1ELb1EEEEEEEEEvNT_6ParamsE --------------------------
	.section	.text._ZN7cutlass13device_kernelIN5flash11enable_sm90INS1_16FlashAttnFwdSm90INS1_25CollectiveMainloopFwdSm90ILi2EN4cute5tupleIJNS5_1CILi1EEES8_S8_EEENS6_IJNS7_ILi128EEENS7_ILi160EEENS7_ILi192EEEEEELi192ENS_12float_e4m3_tEfNS_4arch4Sm90ELb0ELb0ELb1ELb1ELb1ELb0ELb0ELb1ELb1ELb1ELb1ELb0EEENS1_21CollectiveEpilogueFwdINS6_IJSA_SC_SB_EEES9_NS_10bfloat16_tESG_Li256ELb1ELb1ELb1ELb1EEENS1_36VarlenDynamicPersistentTileSchedulerILi128ELi160ELi256ELi128ELb1ELb1ELb1ELb0ELb1ELb1EEEEEEEEEvNT_6ParamsE,"ax",@progbits
	.align	128
.text._ZN7cutlass13device_kernelIN5flash11enable_sm90INS1_16FlashAttnFwdSm90INS1_25CollectiveMainloopFwdSm90ILi2EN4cute5tupleIJNS5_1CILi1EEES8_S8_EEENS6_IJNS7_ILi128EEENS7_ILi160EEENS7_ILi192EEEEEELi192ENS_12float_e4m3_tEfNS_4arch4Sm90ELb0ELb0ELb1ELb1ELb1ELb0ELb0ELb1ELb1ELb1ELb1ELb0EEENS1_21CollectiveEpilogueFwdINS6_IJSA_SC_SB_EEES9_NS_10bfloat16_tESG_Li256ELb1ELb1ELb1ELb1EEENS1_36VarlenDynamicPersistentTileSchedulerILi128ELi160ELi256ELi128ELb1ELb1ELb1ELb0ELb1ELb1EEEEEEEEEvNT_6ParamsE:
        .type           _ZN7cutlass13device_kernelIN5flash11enable_sm90INS1_16FlashAttnFwdSm90INS1_25CollectiveMainloopFwdSm90ILi2EN4cute5tupleIJNS5_1CILi1EEES8_S8_EEENS6_IJNS7_ILi128EEENS7_ILi160EEENS7_ILi192EEEEEELi192ENS_12float_e4m3_tEfNS_4arch4Sm90ELb0ELb0ELb1ELb1ELb1ELb0ELb0ELb1ELb1ELb1ELb1ELb0EEENS1_21CollectiveEpilogueFwdINS6_IJSA_SC_SB_EEES9_NS_10bfloat16_tESG_Li256ELb1ELb1ELb1ELb1EEENS1_36VarlenDynamicPersistentTileSchedulerILi128ELi160ELi256ELi128ELb1ELb1ELb1ELb0ELb1ELb1EEEEEEEEEvNT_6ParamsE,@function
        .size           _ZN7cutlass13device_kernelIN5flash11enable_sm90INS1_16FlashAttnFwdSm90INS1_25CollectiveMainloopFwdSm90ILi2EN4cute5tupleIJNS5_1CILi1EEES8_S8_EEENS6_IJNS7_ILi128EEENS7_ILi160EEENS7_ILi192EEEEEELi192ENS_12float_e4m3_tEfNS_4arch4Sm90ELb0ELb0ELb1ELb1ELb1ELb0ELb0ELb1ELb1ELb1ELb1ELb0EEENS1_21CollectiveEpilogueFwdINS6_IJSA_SC_SB_EEES9_NS_10bfloat16_tESG_Li256ELb1ELb1ELb1ELb1EEENS1_36VarlenDynamicPersistentTileSchedulerILi128ELi160ELi256ELi128ELb1ELb1ELb1ELb0ELb1ELb1EEEEEEEEEvNT_6ParamsE,(.L_x_16276 - _ZN7cutlass13device_kernelIN5flash11enable_sm90INS1_16FlashAttnFwdSm90INS1_25CollectiveMainloopFwdSm90ILi2EN4cute5tupleIJNS5_1CILi1EEES8_S8_EEENS6_IJNS7_ILi128EEENS7_ILi160EEENS7_ILi192EEEEEELi192ENS_12float_e4m3_tEfNS_4arch4Sm90ELb0ELb0ELb1ELb1ELb1ELb0ELb0ELb1ELb1ELb1ELb1ELb0EEENS1_21CollectiveEpilogueFwdINS6_IJSA_SC_SB_EEES9_NS_10bfloat16_tESG_Li256ELb1ELb1ELb1ELb1EEENS1_36VarlenDynamicPersistentTileSchedulerILi128ELi160ELi256ELi128ELb1ELb1ELb1ELb0ELb1ELb1EEEEEEEEEvNT_6ParamsE)
        .other          _ZN7cutlass13device_kernelIN5flash11enable_sm90INS1_16FlashAttnFwdSm90INS1_25CollectiveMainloopFwdSm90ILi2EN4cute5tupleIJNS5_1CILi1EEES8_S8_EEENS6_IJNS7_ILi128EEENS7_ILi160EEENS7_ILi192EEEEEELi192ENS_12float_e4m3_tEfNS_4arch4Sm90ELb0ELb0ELb1ELb1ELb1ELb0ELb0ELb1ELb1ELb1ELb1ELb0EEENS1_21CollectiveEpilogueFwdINS6_IJSA_SC_SB_EEES9_NS_10bfloat16_tESG_Li256ELb1ELb1ELb1ELb1EEENS1_36VarlenDynamicPersistentTileSchedulerILi128ELi160ELi256ELi128ELb1ELb1ELb1ELb0ELb1ELb1EEEEEEEEEvNT_6ParamsE,@"STO_CUDA_ENTRY STV_DEFAULT"
_ZN7cutlass13device_kernelIN5flash11enable_sm90INS1_16FlashAttnFwdSm90INS1_25CollectiveMainloopFwdSm90ILi2EN4cute5tupleIJNS5_1CILi1EEES8_S8_EEENS6_IJNS7_ILi128EEENS7_ILi160EEENS7_ILi192EEEEEELi192ENS_12float_e4m3_tEfNS_4arch4Sm90ELb0ELb0ELb1ELb1ELb1ELb0ELb0ELb1ELb1ELb1ELb1ELb0EEENS1_21CollectiveEpilogueFwdINS6_IJSA_SC_SB_EEES9_NS_10bfloat16_tESG_Li256ELb1ELb1ELb1ELb1EEENS1_36VarlenDynamicPersistentTileSchedulerILi128ELi160ELi256ELi128ELb1ELb1ELb1ELb0ELb1ELb1EEEEEEEEEvNT_6ParamsE:
        /* <DEDUP_REMOVED lines=45> */
.L_x_4026:
        /* <DEDUP_REMOVED lines=22> */
.L_x_4027:
        /* <DEDUP_REMOVED lines=18> */
.L_x_4028:
        /* <DEDUP_REMOVED lines=22> */
.L_x_4029:
        /* <DEDUP_REMOVED lines=24> */
.L_x_4030:
        /* <DEDUP_REMOVED lines=8> */
.L_x_4032:
        /* <DEDUP_REMOVED lines=9> */
[----:B0-----:R-:W-:-:S04]  /*0940*/  LOP3.LUT R0, R2, 0xffffff80, RZ, 0xc0, !PT ;  /* 0xffffff8002007812 */ /* 0x001fc800078ec0ff */
        /* <DEDUP_REMOVED lines=8> */
[----:B------:R-:W-:Y:S01]  /*09d0*/  VIADD R12, R2, 0xffffff80 ;  /* 0xffffff80020c7836 */ /* 0x000fe20000000000 */
[----:B------:R-:W-:Y:S01]  /*09e0*/  R2UR UR6, R9 ;  /* 0x00000000090672ca */ /* 0x000fe200000e0000 */
[----:B------:R-:W-:Y:S01]  /*09f0*/  ULOP3.LUT UR48, UR42, 0x1, URZ, 0xfc, !UPT ;  /* 0x000000012a307892 */ /* 0x000fe2000f8efc3f */
[----:B------:R-:W-:Y:S01]  /*0a00*/  R2UR UR5, R10 ;  /* 0x000000000a0572ca */ /* 0x000fe200000e0000 */
[----:B------:R-:W-:Y:S01]  /*0a10*/  UMOV UR47, URZ ;  /* 0x0000003f002f7c82 */ /* 0x000fe20008000000 */
[----:B------:R-:W-:Y:S01]  /*0a20*/  SHF.R.S32.HI R0, RZ, 0x1f, R12 ;  /* 0x0000001fff007819 */ /* 0x000fe2000001140c */
[----:B------:R-:W-:Y:S01]  /*0a30*/  UMOV UR46, URZ ;  /* 0x0000003f002e7c82 */ /* 0x000fe20008000000 */
[----:B------:R-:W-:Y:S01]  /*0a40*/  R2UR UR7, R11 ;  /* 0x000000000b0772ca */ /* 0x000fe200000e0000 */
[----:B------:R-:W-:Y:S01]  /*0a50*/  UMOV UR45, URZ ;  /* 0x0000003f002d7c82 */ /* 0x000fe20008000000 */
[CC--:B------:R-:W-:Y:S02]  /*0a60*/  LEA.HI R2, R0.reuse, R12.reuse, RZ, 0x7 ;  /* 0x0000000c00027211 */ /* 0x0c0fe400078f38ff */
[----:B------:R-:W-:-:S02]  /*0a70*/  LEA.HI R3, R0, R12, RZ, 0x4 ;  /* 0x0000000c00037211 */ /* 0x000fc400078f20ff */
[----:B------:R-:W-:Y:S02]  /*0a80*/  LOP3.LUT R228, R2, 0xffffff80, RZ, 0xc0, !PT ;  /* 0xffffff8002e47812 */ /* 0x000fe400078ec0ff */
[-C--:B------:R-:W-:Y:S02]  /*0a90*/  LEA.HI R4, R0, R12.reuse, RZ, 0x5 ;  /* 0x0000000c00047211 */ /* 0x080fe400078f28ff */
[----:B------:R-:W-:Y:S01]  /*0aa0*/  SHF.R.S32.HI R6, RZ, 0x4, R3 ;  /* 0x00000004ff067819 */ /* 0x000fe20000011403 */
[----:B------:R-:W-:Y:S01]  /*0ab0*/  IMAD.IADD R228, R12, 0x1, -R228 ;  /* 0x000000010ce47824 */ /* 0x000fe200078e0ae4 */
[----:B------:R-:W-:Y:S01]  /*0ac0*/  LEA.HI R11, R0, R12, RZ, 0x2 ;  /* 0x0000000c000b7211 */ /* 0x000fe200078f10ff */
[----:B------:R-:W-:Y:S01]  /*0ad0*/  IMAD.SHL.U32 R5, R4, 0x20, RZ ;  /* 0x0000002004057824 */ /* 0x000fe200078e00ff */
[----:B------:R-:W-:Y:S02]  /*0ae0*/  LOP3.LUT R4, R3, 0x3fffff0, RZ, 0xc0, !PT ;  /* 0x03fffff003047812 */ /* 0x000fe400078ec0ff */
[----:B------:R-:W-:-:S02]  /*0af0*/  SHF.R.S32.HI R7, RZ, 0x1f, R228 ;  /* 0x0000001fff077819 */ /* 0x000fc400000114e4 */
[----:B------:R-:W-:Y:S01]  /*0b00*/  LEA.HI R3, R3, R6, RZ, 0x1 ;  /* 0x0000000603037211 */ /* 0x000fe200078f08ff */
[----:B------:R-:W-:Y:S01]  /*0b10*/  IMAD.IADD R4, R12, 0x1, -R4 ;  /* 0x000000010c047824 */ /* 0x000fe200078e0a04 */
[----:B------:R-:W-:Y:S02]  /*0b20*/  LEA.HI R8, R7, R228, RZ, 0x2 ;  /* 0x000000e407087211 */ /* 0x000fe400078f10ff */
[----:B------:R-:W-:Y:S02]  /*0b30*/  LOP3.LUT R5, R5, 0xfffffc00, RZ, 0xc0, !PT ;  /* 0xfffffc0005057812 */ /* 0x000fe400078ec0ff */
[----:B------:R-:W-:Y:S02]  /*0b40*/  LOP3.LUT R3, R3, 0x1ffffffe, RZ, 0xc0, !PT ;  /* 0x1ffffffe03037812 */ /* 0x000fe400078ec0ff */
[--C-:B------:R-:W-:Y:S01]  /*0b50*/  SHF.R.S32.HI R9, RZ, 0x2, R8.reuse ;  /* 0x00000002ff097819 */ /* 0x100fe20000011408 */
[----:B------:R-:W-:Y:S01]  /*0b60*/  IMAD R4, R4, 0x40, R5 ;  /* 0x0000004004047824 */ /* 0x000fe200078e0205 */
[----:B------:R-:W-:Y:S01]  /*0b70*/  SHF.R.S32.HI R10, RZ, 0x1f, R8 ;  /* 0x0000001fff0a7819 */ /* 0x000fe20000011408 */
[----:B------:R-:W-:Y:S01]  /*0b80*/  IMAD.IADD R3, R6, 0x1, -R3 ;  /* 0x0000000106037824 */ /* 0x000fe200078e0a03 */
[----:B------:R-:W-:-:S02]  /*0b90*/  SHF.R.S32.HI R13, RZ, 0x7, R2 ;  /* 0x00000007ff0d7819 */ /* 0x000fc40000011402 */
[----:B------:R-:W-:Y:S01]  /*0ba0*/  LEA.HI R10, R10, R9, RZ, 0x3 ;  /* 0x000000090a0a7211 */ /* 0x000fe200078f18ff */
[----:B------:R-:W-:Y:S01]  /*0bb0*/  IMAD R3, R3, 0x8, R4 ;  /* 0x0000000803037824 */ /* 0x000fe200078e0204 */
[----:B------:R-:W-:Y:S02]  /*0bc0*/  LOP3.LUT R11, R11, 0xfffffffc, RZ, 0xc0, !PT ;  /* 0xfffffffc0b0b7812 */ /* 0x000fe400078ec0ff */
[----:B------:R-:W-:Y:S02]  /*0bd0*/  LOP3.LUT R10, R10, 0xfffffff8, RZ, 0xc0, !PT ;  /* 0xfffffff80a0a7812 */ /* 0x000fe400078ec0ff */
[----:B------:R-:W-:Y:S01]  /*0be0*/  LEA.HI R7, R7, R228, RZ, 0x5 ;  /* 0x000000e407077211 */ /* 0x000fe200078f28ff */
[----:B------:R-:W-:Y:S01]  /*0bf0*/  IMAD.IADD R11, R12, 0x1, -R11 ;  /* 0x000000010c0b7824 */ /* 0x000fe200078e0a0b */
[----:B------:R-:W-:Y:S01]  /*0c00*/  LEA.HI R2, R2, R13, RZ, 0x1 ;  /* 0x0000000d02027211 */ /* 0x000fe200078f08ff */
[----:B------:R0:W-:Y:S01]  /*0c10*/  STL [R1+0x2c], R3 ;  /* 0x00002c0301007387 */ /* 0x0001e20000100800 */
[----:B------:R-:W-:Y:S01]  /*0c20*/  SHF.R.S32.HI R7, RZ, 0x5, R7 ;  /* 0x00000005ff077819 */ /* 0x000fe20000011407 */
[----:B------:R-:W-:Y:S01]  /*0c30*/  IMAD.IADD R10, R9, 0x1, -R10 ;  /* 0x00000001090a7824 */ /* 0x000fe200078e0a0a */
[----:B------:R-:W-:-:S02]  /*0c40*/  LOP3.LUT R2, R2, 0x3fffffe, RZ, 0xc0, !PT ;  /* 0x03fffffe02027812 */ /* 0x000fc400078ec0ff */
[----:B------:R-:W-:Y:S01]  /*0c50*/  LEA.HI R5, R11, R11, RZ, 0x1 ;  /* 0x0000000b0b057211 */ /* 0x000fe200078f08ff */
[----:B------:R-:W-:Y:S01]  /*0c60*/  IMAD R7, R7, 0x10, R10 ;  /* 0x0000001007077824 */ /* 0x000fe200078e020a */
[----:B------:R-:W-:Y:S01]  /*0c70*/  LEA.HI R0, R0, R12, RZ, 0x3 ;  /* 0x0000000c00007211 */ /* 0x000fe200078f18ff */
[----:B------:R-:W-:Y:S01]  /*0c80*/  IMAD.IADD R2, R13, 0x1, -R2 ;  /* 0x000000010d027824 */ /* 0x000fe200078e0a02 */
[----:B------:R-:W-:Y:S02]  /*0c90*/  LOP3.LUT R4, R5, 0x1ffffffe, RZ, 0xc0, !PT ;  /* 0x1ffffffe05047812 */ /* 0x000fe400078ec0ff */
[----:B0-----:R-:W-:Y:S01]  /*0ca0*/  LOP3.LUT R3, R8, 0x7ffffffc, RZ, 0xc0, !PT ;  /* 0x7ffffffc08037812 */ /* 0x001fe200078ec0ff */
[----:B------:R-:W-:Y:S01]  /*0cb0*/  IMAD R5, R2, 0x40, R7 ;  /* 0x0000004002057824 */ /* 0x000fe200078e0207 */
[----:B------:R-:W-:Y:S01]  /*0cc0*/  LOP3.LUT R16, R0, 0xfffffff8, RZ, 0xc0, !PT ;  /* 0xfffffff800107812 */ /* 0x000fe200078ec0ff */
[----:B------:R-:W-:Y:S01]  /*0cd0*/  IMAD.IADD R4, R11, 0x1, -R4 ;  /* 0x000000010b047824 */ /* 0x000fe200078e0a04 */
[----:B------:R-:W-:Y:S01]  /*0ce0*/  SHF.R.S32.HI R227, RZ, 0x3, R0 ;  /* 0x00000003ffe37819 */ /* 0x000fe20000011400 */
[----:B------:R-:W-:Y:S01]  /*0cf0*/  IMAD.IADD R3, R228, 0x1, -R3 ;  /* 0x00000001e4037824 */ /* 0x000fe200078e0a03 */
[----:B------:R0:W-:Y:S01]  /*0d00*/  STL [R1+0x24], R5 ;  /* 0x0000240501007387 */ /* 0x0001e20000100800 */
[----:B------:R-:W-:-:S02]  /*0d10*/  IMAD.IADD R16, R12, 0x1, -R16 ;  /* 0x000000010c107824 */ /* 0x000fc400078e0a10 */
[----:B------:R-:W-:-:S04]  /*0d20*/  IMAD.SHL.U32 R2, R3, 0x2, RZ ;  /* 0x0000000203027824 */ /* 0x000fc800078e00ff */
[C---:B------:R-:W-:Y:S02]  /*0d30*/  VIADD R225, R2.reuse, 0x10 ;  /* 0x0000001002e17836 */ /* 0x040fe40000000000 */
[C---:B------:R-:W-:Y:S02]  /*0d40*/  VIADD R222, R2.reuse, 0x90 ;  /* 0x0000009002de7836 */ /* 0x040fe40000000000 */
[C---:B------:R-:W-:Y:S01]  /*0d50*/  VIADD R23, R2.reuse, 0xa8 ;  /* 0x000000a802177836 */ /* 0x040fe20000000000 */
[----:B------:R-:W-:Y:S01]  /*0d60*/  SHF.R.S32.HI R0, RZ, 0x1f, R225 ;  /* 0x0000001fff007819 */ /* 0x000fe200000114e1 */
[C---:B------:R-:W-:Y:S01]  /*0d70*/  VIADD R226, R2.reuse, 0x8 ;  /* 0x0000000802e27836 */ /* 0x040fe20000000000 */
[----:B------:R-:W-:Y:S01]  /*0d80*/  SHF.R.S32.HI R0, RZ, 0x1f, R222 ;  /* 0x0000001fff007819 */ /* 0x000fe200000114de */
[----:B------:R-:W-:Y:S01]  /*0d90*/  VIADD R224, R2, 0x80 ;  /* 0x0000008002e07836 */ /* 0x000fe20000000000 */
[----:B------:R-:W-:Y:S01]  /*0da0*/  SHF.R.S32.HI R0, RZ, 0x1f, R23 ;  /* 0x0000001fff007819 */ /* 0x000fe20000011417 */
[----:B------:R-:W-:Y:S01]  /*0db0*/  IMAD R0, R4, 0x8, R5 ;  /* 0x0000000804007824 */ /* 0x000fe200078e0205 */
        /* <DEDUP_REMOVED lines=15> */
.L_x_4082:
        /* <DEDUP_REMOVED lines=24> */
[----:B----4-:R-:W-:-:S03]  /*1030*/  IMAD.U32 R6, RZ, RZ, UR10 ;  /* 0x0000000aff067e24 */ /* 0x010fc6000f8e00ff */
        /* <DEDUP_REMOVED lines=12> */
[----:B-1---5:R-:W-:-:S14]  /*1100*/  @P1 BRA `(.L_x_4033) ;  /* 0x0000000000341947 */ /* 0x022fdc0003800000 */
        /* <DEDUP_REMOVED lines=13> */
.L_x_4033:
[----:B------:R-:W-:Y:S02]  /*11e0*/  UIADD3 UR54, -UR54, UR4, URZ ;  /* 0x0000000436367290 */ /* 0x000fe4000fffe13f */
[----:B------:R-:W-:Y:S02]  /*11f0*/  ULOP3.LUT UR4, UR5, 0xff0000, URZ, 0xc0, !UPT ;  /* 0x00ff000005047892 */ /* 0x000fe4000f8ec03f */
[----:B------:R-:W-:Y:S02]  /*1200*/  UISETP.GE.AND UP0, UPT, UR54, 0x1, UPT ;  /* 0x000000013600788c */ /* 0x000fe4000bf06270 */
[----:B------:R-:W-:Y:S02]  /*1210*/  UIADD3 UR6, UR54, 0x9f, URZ ;  /* 0x0000009f36067890 */ /* 0x000fe4000fffe03f */
[----:B------:R-:W-:Y:S02]  /*1220*/  USHF.R.U32.HI UR8, URZ, 0x8, UR8 ;  /* 0x000000083f087899 */ /* 0x000fe40008011608 */
[----:B------:R-:W-:Y:S01]  /*1230*/  PLOP3.LUT P0, PT, PT, PT, UP0, 0x80, 0x0 ;  /* 0x000000000000781c */ /* 0x000fe20003f0f008 */
[----:B------:R-:W-:-:S02]  /*1240*/  UIMAD.WIDE UR6, UR6, 0x66666667, URZ ;  /* 0x66666667060678a5 */ /* 0x000fc4000f8e023f */
[----:B------:R-:W-:Y:S02]  /*1250*/  ULEA.HI UR8, UR4, UR8, URZ, 0x10 ;  /* 0x0000000804087291 */ /* 0x000fe4000f8f803f */
[----:B------:R-:W-:Y:S02]  /*1260*/  USHF.R.U32.HI UR6, URZ, 0x1f, UR7 ;  /* 0x0000001f3f067899 */ /* 0x000fe40008011607 */
[----:B------:R-:W-:Y:S02]  /*1270*/  ULOP3.LUT UR39, UR8, 0xff, URZ, 0xc0, !UPT ;  /* 0x000000ff08277892 */ /* 0x000fe4000f8ec03f */
[----:B------:R-:W-:Y:S01]  /*1280*/  ULOP3.LUT UR40, UR5, 0xffff, URZ, 0xc0, !UPT ;  /* 0x0000ffff05287892 */ /* 0x000fe2000f8ec03f */
[----:B------:R-:W-:Y:S01]  /*1290*/  UMOV UR4, URZ ;  /* 0x0000003f00047c82 */ /* 0x000fe20008000000 */
[----:B------:R-:W-:Y:S02]  /*12a0*/  USHF.R.U32.HI UR44, URZ, 0x10, UR8 ;  /* 0x000000103f2c7899 */ /* 0x000fe40008011608 */
[----:B------:R-:W-:Y:S01]  /*12b0*/  ULEA.HI.SX32 UR9, UR7, UR6, 0x1a ;  /* 0x0000000607097291 */ /* 0x000fe2000f8fd23f */
        /* <DEDUP_REMOVED lines=37> */
.L_x_4034:
[----:B------:R-:W-:Y:S01]  /*1510*/  UIMAD UR41, UR39, UR4, URZ ;  /* 0x00000004272972a4 */ /* 0x000fe2000f8e023f */
[----:B------:R-:W-:Y:S01]  /*1520*/  IMAD.U32 R0, RZ, RZ, UR9 ;  /* 0x00000009ff007e24 */ /* 0x000fe2000f8e00ff */
[----:B------:R-:W-:Y:S01]  /*1530*/  PLOP3.LUT P0, PT, PT, PT, PT, 0x80, 0x0 ;  /* 0x000000000000781c */ /* 0x000fe20003f0f070 */
[----:B------:R-:W-:Y:S01]  /*1540*/  IMAD.U32 R3, RZ, RZ, UR4 ;  /* 0x00000004ff037e24 */ /* 0x000fe2000f8e00ff */
[----:B------:R-:W-:Y:S02]  /*1550*/  CS2R R28, SRZ ;  /* 0x00000000001c7805 */ /* 0x000fe4000001ff00 */
[----:B------:R-:W-:Y:S01]  /*1560*/  CS2R R126, SRZ ;  /* 0x00000000007e7805 */ /* 0x000fe2000001ff00 */
[----:B------:R-:W-:Y:S01]  /*1570*/  IMAD.MOV.U32 R55, RZ, RZ, RZ ;  /* 0x000000ffff377224 */ /* 0x000fe200078e00ff */
[----:B------:R-:W-:Y:S02]  /*1580*/  CS2R R124, SRZ ;  /* 0x00000000007c7805 */ /* 0x000fe4000001ff00 */
[----:B------:R-:W-:Y:S01]  /*1590*/  VIADDMNMX R0, R3, UR41, R0, PT ;  /* 0x0000002903007c46 */ /* 0x000fe2000b800100 */
[----:B------:R-:W-:Y:S01]  /*15a0*/  IMAD.MOV.U32 R3, RZ, RZ, RZ ;  /* 0x000000ffff037224 */ /* 0x000fe200078e00ff */
[----:B------:R-:W-:Y:S01]  /*15b0*/  CS2R R68, SRZ ;  /* 0x0000000000447805 */ /* 0x000fe2000001ff00 */
[----:B------:R-:W-:Y:S01]  /*15c0*/  IMAD.MOV.U32 R96, RZ, RZ, RZ ;  /* 0x000000ffff607224 */ /* 0x000fe200078e00ff */
[----:B------:R-:W-:Y:S01]  /*15d0*/  R2UR UR53, R0 ;  /* 0x00000000003572ca */ /* 0x000fe200000e0000 */
[----:B------:R-:W-:Y:S01]  /*15e0*/  IMAD.MOV.U32 R0, RZ, RZ, RZ ;  /* 0x000000ffff007224 */ /* 0x000fe200078e00ff */
[----:B------:R-:W-:-:S02]  /*15f0*/  CS2R R52, SRZ ;  /* 0x0000000000347805 */ /* 0x000fc4000001ff00 */
[----:B------:R-:W-:Y:S02]  /*1600*/  CS2R R128, SRZ ;  /* 0x0000000000807805 */ /* 0x000fe4000001ff00 */
[----:B------:R-:W-:Y:S02]  /*1610*/  CS2R R36, SRZ ;  /* 0x0000000000247805 */ /* 0x000fe4000001ff00 */
[----:B------:R-:W-:Y:S01]  /*1620*/  CS2R R132, SRZ ;  /* 0x0000000000847805 */ /* 0x000fe2000001ff00 */
[----:B------:R-:W-:Y:S01]  /*1630*/  IMAD.MOV.U32 R92, RZ, RZ, RZ ;  /* 0x000000ffff5c7224 */ /* 0x000fe200078e00ff */
[----:B------:R-:W-:Y:S02]  /*1640*/  CS2R R122, SRZ ;  /* 0x00000000007a7805 */ /* 0x000fe4000001ff00 */
[----:B------:R-:W-:Y:S01]  /*1650*/  CS2R R32, SRZ ;  /* 0x0000000000207805 */ /* 0x000fe2000001ff00 */
[----:B------:R-:W-:Y:S01]  /*1660*/  IMAD.MOV.U32 R88, RZ, RZ, RZ ;  /* 0x000000ffff587224 */ /* 0x000fe200078e00ff */
[----:B------:R-:W-:-:S02]  /*1670*/  CS2R R130, SRZ ;  /* 0x0000000000827805 */ /* 0x000fc4000001ff00 */
[----:B------:R-:W-:Y:S02]  /*1680*/  CS2R R76, SRZ ;  /* 0x00000000004c7805 */ /* 0x000fe4000001ff00 */
[----:B------:R-:W-:Y:S01]  /*1690*/  CS2R R74, SRZ ;  /* 0x00000000004a7805 */ /* 0x000fe2000001ff00 */
[----:B------:R-:W-:Y:S01]  /*16a0*/  UISETP.GT.AND UP0, UPT, UR53, UR41, UPT ;  /* 0x000000293500728c */ /* 0x000fe2000bf04270 */
[----:B------:R-:W-:Y:S01]  /*16b0*/  IMAD.MOV.U32 R84, RZ, RZ, RZ ;  /* 0x000000ffff547224 */ /* 0x000fe200078e00ff */
[----:B------:R-:W-:Y:S01]  /*16c0*/  CS2R R56, SRZ ;  /* 0x0000000000387805 */ /* 0x000fe2000001ff00 */
[----:B------:R-:W-:Y:S01]  /*16d0*/  IMAD.MOV.U32 R143, RZ, RZ, RZ ;  /* 0x000000ffff8f7224 */ /* 0x000fe200078e00ff */
[----:B------:R-:W-:Y:S02]  /*16e0*/  CS2R R40, SRZ ;  /* 0x0000000000287805 */ /* 0x000fe4000001ff00 */
[----:B------:R-:W-:Y:S02]  /*16f0*/  CS2R R120, SRZ ;  /* 0x0000000000787805 */ /* 0x000fe4000001ff00 */
[----:B------:R-:W-:Y:S01]  /*1700*/  PLOP3.LUT P1, PT, PT, PT, UP0, 0x80, 0x0 ;  /* 0x000000000000781c */ /* 0x000fe20003f2f008 */
[----:B------:R-:W-:Y:S01]  /*1710*/  IMAD.MOV.U32 R145, RZ, RZ, RZ ;  /* 0x000000ffff917224 */ /* 0x000fe200078e00ff */
[----:B------:R-:W-:Y:S01]  /*1720*/  CS2R R60, SRZ ;  /* 0x00000000003c7805 */ /* 0x000fe2000001ff00 */
        /* <DEDUP_REMOVED lines=48> */
[----:B------:R-:W-:-:S05]  /*1a30*/  SHF.R.S32.HI R20, RZ, 0x7, R20 ;  /* 0x00000007ff147819 */ /* 0x000fca0000011414 */
        /* <DEDUP_REMOVED lines=25> */
.L_x_4036:
        /* <DEDUP_REMOVED lines=10> */
[----:B0-----:R-:W-:-:S04]  /*1c70*/  @P1 IMAD R4, R8, UR37, RZ ;  /* 0x0000002508041c24 */ /* 0x001fc8000f8e02ff */
[----:B------:R-:W-:Y:S02]  /*1c80*/  @P1 IMAD R9, R9, UR36, R4 ;  /* 0x0000002409091c24 */ /* 0x000fe4000f8e0204 */
[C---:B-1----:R-:W-:Y:S02]  /*1c90*/  @P0 IMAD R0, R6.reuse, UR37, RZ ;  /* 0x0000002506000c24 */ /* 0x042fe4000f8e02ff */
[----:B------:R-:W-:-:S04]  /*1ca0*/  @P0 IMAD.WIDE.U32 R4, R6, UR36, RZ ;  /* 0x0000002406040c25 */ /* 0x000fc8000f8e00ff */
[----:B------:R-:W-:Y:S02]  /*1cb0*/  @P0 IMAD R3, R7, UR36, R0 ;  /* 0x0000002407030c24 */ /* 0x000fe4000f8e0200 */
[----:B------:R-:W-:-:S04]  /*1cc0*/  @P1 IMAD.WIDE.U32 R6, R8, UR36, RZ ;  /* 0x0000002408061c25 */ /* 0x000fc8000f8e00ff */
[----:B------:R-:W-:Y:S02]  /*1cd0*/  @P1 IMAD.IADD R7, R7, 0x1, R9 ;  /* 0x0000000107071824 */ /* 0x000fe400078e0209 */
[----:B------:R-:W-:Y:S02]  /*1ce0*/  @P0 IMAD.IADD R5, R5, 0x1, R3 ;  /* 0x0000000105050824 */ /* 0x000fe400078e0203 */
[----:B--2---:R-:W-:-:S04]  /*1cf0*/  @P1 IMAD.WIDE.U32 R8, R12, UR40, R6 ;  /* 0x000000280c081c25 */ /* 0x004fc8000f8e0006 */
[----:B---3--:R-:W-:Y:S01]  /*1d00*/  @P0 IMAD.WIDE.U32 R4, R10, UR40, R4 ;  /* 0x000000280a040c25 */ /* 0x008fe2000f8e0004 */
[----:B------:R-:W-:-:S03]  /*1d10*/  @P1 LEA R10, P3, R8, UR6, 0x2 ;  /* 0x00000006080a1c11 */ /* 0x000fc6000f8610ff */
[----:B------:R-:W-:Y:S01]  /*1d20*/  @P1 IMAD R3, R13, UR40, R9 ;  /* 0x000000280d031c24 */ /* 0x000fe2000f8e0209 */
[----:B------:R-:W-:Y:S01]  /*1d30*/  @P0 LEA R6, P2, R4, UR4, 0x2 ;  /* 0x0000000404060c11 */ /* 0x000fe2000f8410ff */
[----:B------:R-:W-:Y:S02]  /*1d40*/  @P0 IMAD R5, R11, UR40, R5 ;  /* 0x000000280b050c24 */ /* 0x000fe4000f8e0205 */
[----:B------:R-:W-:Y:S01]  /*1d50*/  IMAD.MOV.U32 R0, RZ, RZ, 0x3f800000 ;  /* 0x3f800000ff007424 */ /* 0x000fe200078e00ff */
[----:B------:R-:W-:Y:S01]  /*1d60*/  @P1 LEA.HI.X R11, R8, UR7, R3, 0x2, P3 ;  /* 0x00000007080b1c11 */ /* 0x000fe200098f1403 */
[----:B------:R-:W-:Y:S01]  /*1d70*/  IMAD.MOV.U32 R3, RZ, RZ, 0x3f800000 ;  /* 0x3f800000ff037424 */ /* 0x000fe200078e00ff */
[----:B------:R-:W-:-:S03]  /*1d80*/  @P0 LEA.HI.X R7, R4, UR5, R5, 0x2, P2 ;  /* 0x0000000504070c11 */ /* 0x000fc600090f1405 */
[----:B------:R-:W2:Y:S04]  /*1d90*/  @P1 LDG.E R0, desc[UR50][R10.64] ;  /* 0x000000320a001981 */ /* 0x000ea8000c1e1900 */
[----:B------:R-:W2:Y:S01]  /*1da0*/  @P0 LDG.E R3, desc[UR50][R6.64] ;  /* 0x0000003206030981 */ /* 0x000ea2000c1e1900 */
[----:B------:R-:W-:-:S04]  /*1db0*/  ULEA.HI UR4, UR47, UR47, URZ, 0x1 ;  /* 0x0000002f2f047291 */ /* 0x000fc8000f8f083f */
[----:B------:R-:W-:-:S04]  /*1dc0*/  ULOP3.LUT UR4, UR4, 0xfffffffe, URZ, 0xc0, !UPT ;  /* 0xfffffffe04047892 */ /* 0x000fc8000f8ec03f */
[----:B------:R-:W-:-:S06]  /*1dd0*/  UIADD3 UR4, UR47, -UR4, URZ ;  /* 0x800000042f047290 */ /* 0x000fcc000fffe03f */
[----:B------:R-:W-:Y:S01]  /*1de0*/  IMAD.U32 R4, RZ, RZ, UR4 ;  /* 0x00000004ff047e24 */ /* 0x000fe2000f8e00ff */
[----:B------:R-:W-:-:S04]  /*1df0*/  ULDC UR4, c[0x0][0x9d8] ;  /* 0x0002760000047ab9 */ /* 0x000fc80000000800 */
[----:B------:R-:W-:-:S04]  /*1e00*/  SHF.L.U32 R4, R4, 0x1f, RZ ;  /* 0x0000001f04047819 */ /* 0x000fc800000006ff */
[----:B------:R-:W0:Y:S01]  /*1e10*/  SYNCS.PHASECHK.TRANS64.TRYWAIT P1, [UR49+0x33400], R4 ;  /* 0x03340004ff0075a7 */ /* 0x000e220008020171 */
[----:B------:R-:W-:-:S05]  /*1e20*/  IMAD.U32 R5, RZ, RZ, UR48 ;  /* 0x00000030ff057e24 */ /* 0x000fca000f8e00ff */
[----:B------:R-:W-:Y:S01]  /*1e30*/  ISETP.NE.AND P0, PT, R5, 0x3, PT ;  /* 0x000000030500780c */ /* 0x000fe20003f05270 */
[----:B--2---:R-:W-:-:S04]  /*1e40*/  FMUL.FTZ R0, R3, R0 ;  /* 0x0000000003007220 */ /* 0x004fc80000410000 */
[----:B------:R-:W-:Y:S01]  /*1e50*/  FMUL.FTZ R0, R0, UR4 ;  /* 0x0000000400007c20 */ /* 0x000fe20008410000 */
[----:B0-----:R-:W-:Y:S07]  /*1e60*/  @!P1 BRA `(.L_x_4037) ;  /* 0x00000150003c9947 */ /* 0x001fee0003800000 */
.L_x_4183:
[----:B------:R-:W-:Y:S05]  /*1e70*/  @!P0 BRA `(.L_x_4038) ;  /* 0x0000000000048947 */ /* 0x000fea0003800000 */
[----:B------:R-:W-:Y:S01]  /*1e80*/  BPT.TRAP 0x1 ;  /* 0x000000040000795c */ /* 0x000fe20000300000 */
.L_x_4038:
[----:B0-----:R-:W-:Y:S02]  /*1e90*/  IMAD.U32 R3, RZ, RZ, UR45 ;  /* 0x0000002dff037e24 */ /* 0x001fe4000f8e00ff */
[----:B------:R-:W-:-:S03]  /*1ea0*/  IMAD.U32 R4, RZ, RZ, UR46 ;  /* 0x0000002eff047e24 */ /* 0x000fc6000f8e00ff */
[----:B------:R-:W-:Y:S02]  /*1eb0*/  LEA R3, R3, UR49, 0x3 ;  /* 0x0000003103037c11 */ /* 0x000fe4000f8e18ff */
[----:B------:R-:W-:-:S04]  /*1ec0*/  SHF.L.U32 R4, R4, 0x1f, RZ ;  /* 0x0000001f04047819 */ /* 0x000fc800000006ff */
[----:B------:R0:W1:Y:S01]  /*1ed0*/  SYNCS.PHASECHK.TRANS64.TRYWAIT P1, [R3+URZ+0x33430], R4 ;  /* 0x03343004030075a7 */ /* 0x000062000802017f */
[----:B------:R-:W-:Y:S05]  /*1ee0*/  @!P0 BRA `(.L_x_4039) ;  /* 0x0000000000048947 */ /* 0x000fea0003800000 */
[----:B------:R-:W-:Y:S01]  /*1ef0*/  BPT.TRAP 0x1 ;  /* 0x000000040000795c */ /* 0x000fe20000300000 */
.L_x_4039:
[----:B------:R-:W-:Y:S01]  /*1f00*/  IMAD.MOV.U32 R25, RZ, RZ, RZ ;  /* 0x000000ffff197224 */ /* 0x000fe200078e00ff */
[----:B-1----:R-:W-:Y:S06]  /*1f10*/  @P1 BRA `(.L_x_4040) ;  /* 0x0000000000081947 */ /* 0x002fec0003800000 */
[----:B------:R-:W1:Y:S02]  /*1f20*/  SYNCS.PHASECHK.TRANS64.TRYWAIT P1, [R3+URZ+0x33430], R4 ;  /* 0x03343004030075a7 */ /* 0x000e64000802017f */
[----:B-1----:R-:W-:Y:S05]  /*1f30*/  @!P1 BRA `(.L_x_4041) ;  /* 0x0000015000209947 */ /* 0x002fea0003800000 */
.L_x_4040:
[----:B------:R-:W-:Y:S05]  /*1f40*/  WARPSYNC.ALL ;  /* 0x0000000000007948 */ /* 0x000fea0003800000 */
[----:B------:R-:W-:Y:S01]  /*1f50*/  UIADD3 UR49, UR49, 0x24200, URZ ;  /* 0x0002420031317890 */ /* 0x000fe2000fffe03f */
[----:B------:R-:W-:Y:S01]  /*1f60*/  WARPGROUP.ARRIVE ;  /* 0x00000000000079c5 */ /* 0x000fe20000000000 */
[----:B------:R-:W-:Y:S02]  /*1f70*/  ULOP3.LUT UR28, UR55, 0x10000, URZ, 0xfc, !UPT ;  /* 0x00010000371c7892 */ /* 0x000fe4000f8efc3f */
[----:B------:R-:W-:Y:S01]  /*1f80*/  USHF.R.U32.HI UR49, URZ, 0x4, UR49 ;  /* 0x000000043f317899 */ /* 0x000fe20008011631 */
[----:B------:R-:W-:Y:S01]  /*1f90*/  UMOV UR25, 0x80000020 ;  /* 0x8000002000197882 */ /* 0x000fe20000000000 */
[----:B------:R-:W-:-:S02]  /*1fa0*/  UMOV UR27, 0x80000020 ;  /* 0x80000020001b7882 */ /* 0x000fc40000000000 */
[----:B------:R-:W-:Y:S01]  /*1fb0*/  ULOP3.LUT UR49, UR49, 0x3fff, URZ, 0xc0, !UPT ;  /* 0x00003fff31317892 */ /* 0x000fe2000f8ec03f */
[----:B------:R-:W-:Y:S01]  /*1fc0*/  UMOV UR24, UR28 ;  /* 0x0000001c00187c82 */ /* 0x000fe20008000000 */
[----:B------:R-:W-:Y:S02]  /*1fd0*/  UMOV UR5, UR25 ;  /* 0x0000001900057c82 */ /* 0x000fe40008000000 */
[----:B------:R-:W-:Y:S01]  /*1fe0*/  ULOP3.LUT UR49, UR49, 0x10000, URZ, 0xfc, !UPT ;  /* 0x0001000031317892 */ /* 0x000fe2000f8efc3f */
[----:B------:R-:W-:Y:S01]  /*1ff0*/  UMOV UR4, UR24 ;  /* 0x0000001800047c82 */ /* 0x000fe20008000000 */
[----:B------:R-:W-:Y:S02]  /*2000*/  UMOV UR7, 0x80000020 ;  /* 0x8000002000077882 */ /* 0x000fe40000000000 */
[----:B------:R-:W-:Y:S01]  /*2010*/  UIMAD UR30, UR45, 0x780, UR49 ;  /* 0x000007802d1e78a4 */ /* 0x000fe2000f8e0231 */
[----:B------:R-:W-:Y:S01]  /*2020*/  UMOV UR11, 0x80000020 ;  /* 0x80000020000b7882 */ /* 0x000fe20000000000 */
[----:B------:R-:W-:-:S02]  /*2030*/  UMOV UR15, 0x80000020 ;  /* 0x80000020000f7882 */ /* 0x000fc40000000000 */
[----:B------:R-:W-:Y:S02]  /*2040*/  UIADD3 UR6, UR30, 0x80, URZ ;  /* 0x000000801e067890 */ /* 0x000fe4000fffe03f */
[----:B------:R-:W-:Y:S02]  /*2050*/  UIADD3 UR8, UR30, 0x100, URZ ;  /* 0x000001001e087890 */ /* 0x000fe4000fffe03f */
[----:B------:R-:W-:Y:S01]  /*2060*/  UMOV UR26, UR30 ;  /* 0x0000001e001a7c82 */ /* 0x000fe20008000000 */
[----:B------:R-:W-:Y:S01]  /*2070*/  UIADD3 UR9, UR30, 0x180, URZ ;  /* 0x000001801e097890 */ /* 0x000fe2000fffe03f */
[----:B------:R-:W-:Y:S01]  /*2080*/  QGMMA.64x32x32.F32.E4M3.E4M3 R92, gdesc[UR24], RZ, !UPT, gsb0 ;  /* 0x00600000185c79f3 */ /* 0x000fe2000c0008ff */
[----:B------:R-:W-:Y:S01]  /*2090*/  UMOV UR26, UR6 ;  /* 0x00000006001a7c82 */ /* 0x000fe20008000000 */
[----:B------:R-:W-:Y:S01]  /*20a0*/  UMOV UR27, 0x80000020 ;  /* 0x80000020001b7882 */ /* 0x000fe20000000000 */
[----:B------:R-:W-:Y:S01]  /*20b0*/  UMOV UR6, UR8 ;  /* 0x0000000800067c82 */ /* 0x000fe20008000000 */
[----:B------:R-:W-:-:S02]  /*20c0*/  UIADD3 UR10, UR30, 0x200, URZ ;  /* 0x000002001e0a7890 */ /* 0x000fc4000fffe03f */
[----:B------:R-:W-:Y:S02]  /*20d0*/  UIADD3 UR12, UR30, 0x102, URZ ;  /* 0x000001021e0c7890 */ /* 0x000fe4000fffe03f */
[----:B------:R-:W-:Y:S02]  /*20e0*/  UIADD3 UR13, UR30, 0x182, URZ ;  /* 0x000001821e0d7890 */ /* 0x000fe4000fffe03f */
[----:B------:R-:W-:Y:S02]  /*20f0*/  UIADD3 UR14, UR30, 0x202, URZ ;  /* 0x000002021e0e7890 */ /* 0x000fe4000fffe03f */
[----:B------:R-:W-:Y:S01]  /*2100*/  UIADD3 UR18, UR30, 0x382, URZ ;  /* 0x000003821e127890 */ /* 0x000fe2000fffe03f */
[----:B------:R-:W-:Y:S01]  /*2110*/  UMOV UR19, 0x80000020 ;  /* 0x8000002000137882 */ /* 0x000fe20000000000 */
[----:B------:R-:W-:Y:S01]  /*2120*/  UIADD3 UR22, UR30, 0x600, URZ ;  /* 0x000006001e167890 */ /* 0x000fe2000fffe03f */
[----:B------:R-:W-:Y:S01]  /*2130*/  UMOV UR23, 0x80000020 ;  /* 0x8000002000177882 */ /* 0x000fe20000000000 */
[----:B------:R-:W-:Y:S01]  /*2140*/  UMOV UR31, 0x80000020 ;  /* 0x80000020001f7882 */ /* 0x000fe20000000000 */
[----:B------:R-:W-:-:S02]  /*2150*/  WARPGROUP.DEPBAR.LE gsb0, 0x0 ;  /* 0x00008000000079c5 */ /* 0x000fc40000010000 */
[----:B------:R-:W-:-:S06]  /*2160*/  WARPGROUP.ARRIVE ;  /* 0x00000000000079c5 */ /* 0x000fcc0000000000 */
[----:B------:R-:W-:Y:S01]  /*2170*/  QGMMA.64x32x32.F32.E4M3.E4M3 R76, gdesc[UR24], RZ, !UPT, gsb0 ;  /* 0x00600000184c79f3 */ /* 0x000fe2000c0008ff */
[----:B------:R-:W-:Y:S01]  /*2180*/  UMOV UR26, UR9 ;  /* 0x00000009001a7c82 */ /* 0x000fe20008000000 */
[----:B------:R-:W-:Y:S01]  /*2190*/  UMOV UR27, 0x80000020 ;  /* 0x80000020001b7882 */ /* 0x000fe20000000000 */
[----:B------:R-:W-:Y:S02]  /*21a0*/  WARPGROUP.DEPBAR.LE gsb0, 0x0 ;  /* 0x00008000000079c5 */ /* 0x000fe40000010000 */
[----:B------:R-:W-:-:S06]  /*21b0*/  WARPGROUP.ARRIVE ;  /* 0x00000000000079c5 */ /* 0x000fcc0000000000 */
[----:B------:R-:W-:Y:S01]  /*21c0*/  QGMMA.64x32x32.F32.E4M3.E4M3 R60, gdesc[UR4], RZ, !UPT, gsb0 ;  /* 0x00600000043c79f3 */ /* 0x000fe2000c0008ff */
[----:B------:R-:W-:Y:S02]  /*21d0*/  UIADD3 UR4, UR28, 0x2, URZ ;  /* 0x000000021c047890 */ /* 0x000fe4000fffe03f */
[----:B------:R-:W-:Y:S01]  /*21e0*/  UIADD3 UR6, UR30, 0x2, URZ ;  /* 0x000000021e067890 */ /* 0x000fe2000fffe03f */
[----:B------:R-:W-:Y:S01]  /*21f0*/  UMOV UR5, 0x80000020 ;  /* 0x8000002000057882 */ /* 0x000fe20000000000 */
[----:B------:R-:W-:Y:S01]  /*2200*/  UMOV UR7, 0x80000020 ;  /* 0x8000002000077882 */ /* 0x000fe20000000000 */
[----:B------:R-:W-:Y:S02]  /*2210*/  UMOV UR9, UR5 ;  /* 0x0000000500097c82 */ /* 0x000fe40008000000 */
[----:B------:R-:W-:Y:S01]  /*2220*/  UMOV UR8, UR4 ;  /* 0x0000000400087c82 */ /* 0x000fe20008000000 */
[----:B------:R-:W-:Y:S02]  /*2230*/  WARPGROUP.DEPBAR.LE gsb0, 0x0 ;  /* 0x00008000000079c5 */ /* 0x000fe40000010000 */
[----:B------:R-:W-:-:S06]  /*2240*/  WARPGROUP.ARRIVE ;  /* 0x00000000000079c5 */ /* 0x000fcc0000000000 */
[----:B------:R-:W-:Y:S01]  /*2250*/  QGMMA.64x32x32.F32.E4M3.E4M3 R44, gdesc[UR24], RZ, !UPT, gsb0 ;  /* 0x00600000182c79f3 */ /* 0x000fe2000c0008ff */
[----:B------:R-:W-:Y:S01]  /*2260*/  UMOV UR26, UR10 ;  /* 0x0000000a001a7c82 */ /* 0x000fe20008000000 */
[----:B------:R-:W-:Y:S01]  /*2270*/  UMOV UR27, 0x80000020 ;  /* 0x80000020001b7882 */ /* 0x000fe20000000000 */
[----:B------:R-:W-:Y:S01]  /*2280*/  UIADD3 UR10, UR30, 0x82, URZ ;  /* 0x000000821e0a7890 */ /* 0x000fe2000fffe03f */
        /* <DEDUP_REMOVED lines=16> */
[----:B------:R-:W-:Y:S01]  /*2390*/  QGMMA.64x32x32.F32.E4M3.E4M3 R60, gdesc[UR8], R60, gsb0 ;  /* 0x00600000083c79f3 */ /* 0x000fe2000800083c */
        /* <DEDUP_REMOVED lines=15> */
[----:B------:R-:W-:Y:S02]  /*2490*/  UIADD3 UR6, UR30, 0x300, URZ ;  /* 0x000003001e067890 */ /* 0x000fe4000fffe03f */
        /* <DEDUP_REMOVED lines=97> */
[----:B------:R-:W-:-:S03]  /*2ab0*/  UIADD3 UR6, UR30, 0x702, URZ ;  /* 0x000007021e067890 */ /* 0x000fc6000fffe03f */
        /* <DEDUP_REMOVED lines=20> */
.L_x_4042:
        /* <DEDUP_REMOVED lines=22> */
[----:B------:R-:W-:-:S02]  /*2d60*/  IMAD.U32 R31, RZ, RZ, UR54 ;  /* 0x00000036ff1f7e24 */ /* 0x000fc4000f8e00ff */
[C---:B------:R-:W-:Y:S01]  /*2d70*/  FMUL.FTZ R49, R0.reuse, R54 ;  /* 0x0000003600317220 */ /* 0x040fe20000410000 */
[----:B------:R-:W2:Y:S01]  /*2d80*/  MUFU.TANH R6, R6 ;  /* 0x0000000600067308 */ /* 0x000ea20000002400 */
[C---:B------:R-:W-:Y:S01]  /*2d90*/  FMUL.FTZ R54, R0.reuse, R56 ;  /* 0x0000003800367220 */ /* 0x040fe20000410000 */
[C---:B------:R-:W-:Y:S01]  /*2da0*/  FMUL.FTZ R56, R0.reuse, R28 ;  /* 0x0000001c00387220 */ /* 0x040fe20000410000 */
[C---:B------:R-:W-:Y:S01]  /*2db0*/  FMUL.FTZ R11, R0.reuse, R97 ;  /* 0x00000061000b7220 */ /* 0x040fe20000410000 */
[C---:B------:R-:W-:Y:S01]  /*2dc0*/  FMUL.FTZ R28, R0.reuse, R30 ;  /* 0x0000001e001c7220 */ /* 0x040fe20000410000 */
[----:B------:R-:W-:Y:S01]  /*2dd0*/  IADD3 R30, R31, 0xa0, -R2 ;  /* 0x000000a01f1e7810 */ /* 0x000fe20007ffe802 */
[----:B------:R-:W-:Y:S02]  /*2de0*/  IMAD.U32 R97, RZ, RZ, UR53 ;  /* 0x00000035ff617e24 */ /* 0x000fe4000f8e00ff */
[C---:B------:R-:W-:Y:S01]  /*2df0*/  FMUL.FTZ R20, R0.reuse, R100 ;  /* 0x0000006400147220 */ /* 0x040fe20000410000 */
[----:B------:R-:W3:Y:S01]  /*2e00*/  MUFU.TANH R7, R7 ;  /* 0x0000000700077308 */ /* 0x000ee20000002400 */
[----:B------:R-:W-:Y:S01]  /*2e10*/  FMUL.FTZ R5, R0, R94 ;  /* 0x0000005e00057220 */ /* 0x000fe20000410000 */
[----:B------:R-:W-:-:S02]  /*2e20*/  IMAD R30, R97, -0xa0, R30 ;  /* 0xffffff60611e7824 */ /* 0x000fc400078e021e */
[C---:B------:R-:W-:Y:S01]  /*2e30*/  FMUL.FTZ R21, R0.reuse, R101 ;  /* 0x0000006500157220 */ /* 0x040fe20000410000 */
[C---:B01----:R-:W-:Y:S01]  /*2e40*/  FMUL.FTZ R4, R0.reuse, R95 ;  /* 0x0000005f00047220 */ /* 0x043fe20000410000 */
[C---:B------:R-:W-:Y:S01]  /*2e50*/  FMUL.FTZ R92, R0.reuse, R104 ;  /* 0x00000068005c7220 */ /* 0x040fe20000410000 */
[----:B------:R-:W-:Y:S01]  /*2e60*/  FMUL.FTZ R8, R0, R98 ;  /* 0x0000006200087220 */ /* 0x000fe20000410000 */
[C---:B------:R-:W-:Y:S01]  /*2e70*/  ISETP.GT.AND P4, PT, R30.reuse, RZ, PT ;  /* 0x000000ff1e00720c */ /* 0x040fe20003f84270 */
[----:B------:R-:W0:Y:S01]  /*2e80*/  MUFU.TANH R10, R10 ;  /* 0x0000000a000a7308 */ /* 0x000e220000002400 */
[----:B------:R-:W-:Y:S01]  /*2e90*/  ISETP.GT.AND P3, PT, R30, 0x1, PT ;  /* 0x000000011e00780c */ /* 0x000fe20003f64270 */
[----:B------:R-:W-:Y:S01]  /*2ea0*/  FMUL.FTZ R27, R0, R105 ;  /* 0x00000069001b7220 */ /* 0x000fe20000410000 */
[----:B------:R-:W-:Y:S01]  /*2eb0*/  ISETP.GT.AND P2, PT, R30, 0x8, PT ;  /* 0x000000081e00780c */ /* 0x000fe20003f44270 */
[----:B------:R-:W-:Y:S01]  /*2ec0*/  FMUL.FTZ R32, R0, R32 ;  /* 0x0000002000207220 */ /* 0x000fe20000410000 */
[----:B--2---:R-:W-:Y:S01]  /*2ed0*/  FSEL R6, R6, -INF , P4 ;  /* 0xff80000006067808 */ /* 0x004fe20002000000 */
[C---:B------:R-:W-:Y:S01]  /*2ee0*/  FMUL.FTZ R9, R0.reuse, R99 ;  /* 0x0000006300097220 */ /* 0x040fe20000410000 */
[C---:B------:R-:W-:Y:S01]  /*2ef0*/  FMUL.FTZ R95, R0.reuse, R52 ;  /* 0x00000034005f7220 */ /* 0x040fe20000410000 */
[----:B------:R-:W1:Y:S01]  /*2f00*/  MUFU.TANH R11, R11 ;  /* 0x0000000b000b7308 */ /* 0x000e620000002400 */
[----:B---3--:R-:W-:Y:S01]  /*2f10*/  FSEL R7, R7, -INF , P3 ;  /* 0xff80000007077808 */ /* 0x008fe20001800000 */
[----:B------:R-:W-:Y:S01]  /*2f20*/  FMUL.FTZ R93, R0, R76 ;  /* 0x0000004c005d7220 */ /* 0x000fe20000410000 */
[----:B------:R-:W-:Y:S01]  /*2f30*/  ISETP.GT.AND P1, PT, R30, 0x9, PT ;  /* 0x000000091e00780c */ /* 0x000fe20003f24270 */
[----:B------:R-:W-:Y:S01]  /*2f40*/  FMUL.FTZ R52, R0, R53 ;  /* 0x0000003500347220 */ /* 0x000fe20000410000 */
[----:B------:R-:W-:Y:S01]  /*2f50*/  FMNMX.FTZ R31, R6, R7, !PT ;  /* 0x00000007061f7209 */ /* 0x000fe20007810000 */
[C---:B------:R-:W-:Y:S01]  /*2f60*/  FMUL.FTZ R53, R0.reuse, R57 ;  /* 0x0000003900357220 */ /* 0x040fe20000410000 */
[----:B------:R-:W-:Y:S01]  /*2f70*/  FMUL.FTZ R13, R0, R102 ;  /* 0x00000066000d7220 */ /* 0x000fe20000410000 */
[----:B------:R-:W2:Y:S01]  /*2f80*/  MUFU.TANH R20, R20 ;  /* 0x0000001400147308 */ /* 0x000ea20000002400 */
[----:B0-----:R-:W-:Y:S01]  /*2f90*/  FSEL R10, R10, -INF , P2 ;  /* 0xff8000000a0a7808 */ /* 0x001fe20001000000 */
[----:B------:R-:W-:Y:S01]  /*2fa0*/  FMUL.FTZ R94, R0, R77 ;  /* 0x0000004d005e7220 */ /* 0x000fe20000410000 */
[----:B------:R-:W-:Y:S01]  /*2fb0*/  ISETP.GT.AND P6, PT, R30, 0x10, PT ;  /* 0x000000101e00780c */ /* 0x000fe20003fc4270 */
[----:B------:R-:W-:Y:S01]  /*2fc0*/  FMUL.FTZ R12, R0, R103 ;  /* 0x00000067000c7220 */ /* 0x000fe20000410000 */
[----:B------:R-:W-:Y:S01]  /*2fd0*/  ISETP.GT.AND P5, PT, R30, 0x11, PT ;  /* 0x000000111e00780c */ /* 0x000fe20003fa4270 */
[C---:B------:R-:W-:Y:S01]  /*2fe0*/  FMUL.FTZ R80, R0.reuse, R80 ;  /* 0x0000005000507220 */ /* 0x040fe20000410000 */
[C---:B------:R-:W-:Y:S01]  /*2ff0*/  FMUL.FTZ R15, R0.reuse, R106 ;  /* 0x0000006a000f7220 */ /* 0x040fe20000410000 */
[----:B------:R-:W0:Y:S01]  /*3000*/  MUFU.TANH R5, R5 ;  /* 0x0000000500057308 */ /* 0x000e220000002400 */
[----:B-1----:R-:W-:Y:S01]  /*3010*/  FSEL R11, R11, -INF , P1 ;  /* 0xff8000000b0b7808 */ /* 0x002fe20000800000 */
[C---:B------:R-:W-:Y:S01]  /*3020*/  FMUL.FTZ R81, R0.reuse, R81 ;  /* 0x0000005100517220 */ /* 0x040fe20000410000 */
[C---:B------:R-:W-:Y:S01]  /*3030*/  FMUL.FTZ R14, R0.reuse, R107 ;  /* 0x0000006b000e7220 */ /* 0x040fe20000410000 */
[C---:B------:R-:W-:Y:S01]  /*3040*/  FMUL.FTZ R84, R0.reuse, R84 ;  /* 0x0000005400547220 */ /* 0x040fe20000410000 */
[C---:B------:R-:W-:Y:S01]  /*3050*/  FMUL.FTZ R85, R0.reuse, R85 ;  /* 0x0000005500557220 */ /* 0x040fe20000410000 */
[C---:B------:R-:W-:Y:S01]  /*3060*/  FMUL.FTZ R77, R0.reuse, R82 ;  /* 0x00000052004d7220 */ /* 0x040fe20000410000 */
[----:B------:R-:W-:Y:S01]  /*3070*/  FMUL.FTZ R76, R0, R83 ;  /* 0x00000053004c7220 */ /* 0x000fe20000410000 */
[----:B------:R-:W1:Y:S01]  /*3080*/  MUFU.TANH R21, R21 ;  /* 0x0000001500157308 */ /* 0x000e620000002400 */
[----:B--2---:R-:W-:Y:S01]  /*3090*/  FSEL R20, R20, -INF , P6 ;  /* 0xff80000014147808 */ /* 0x004fe20003000000 */
[C---:B------:R-:W-:Y:S01]  /*30a0*/  FMUL.FTZ R82, R0.reuse, R91 ;  /* 0x0000005b00527220 */ /* 0x040fe20000410000 */
[C---:B------:R-:W-:Y:S01]  /*30b0*/  FMUL.FTZ R91, R0.reuse, R64 ;  /* 0x00000040005b7220 */ /* 0x040fe20000410000 */
[C---:B------:R-:W-:Y:S01]  /*30c0*/  FMUL.FTZ R83, R0.reuse, R90 ;  /* 0x0000005a00537220 */ /* 0x040fe20000410000 */
[C---:B------:R-:W-:Y:S01]  /*30d0*/  FMUL.FTZ R90, R0.reuse, R65 ;  /* 0x00000041005a7220 */ /* 0x040fe20000410000 */
[C---:B------:R-:W-:Y:S01]  /*30e0*/  FMUL.FTZ R68, R0.reuse, R68 ;  /* 0x0000004400447220 */ /* 0x040fe20000410000 */
[C---:B------:R-:W-:Y:S01]  /*30f0*/  FMUL.FTZ R69, R0.reuse, R69 ;  /* 0x0000004500457220 */ /* 0x040fe20000410000 */
[----:B------:R-:W2:Y:S01]  /*3100*/  MUFU.TANH R4, R4 ;  /* 0x0000000400047308 */ /* 0x000ea20000002400 */
[----:B0-----:R-:W-:Y:S01]  /*3110*/  FSEL R5, R5, -INF , P4 ;  /* 0xff80000005057808 */ /* 0x001fe20002000000 */
[----:B------:R-:W-:Y:S01]  /*3120*/  FMUL.FTZ R65, R0, R71 ;  /* 0x0000004700417220 */ /* 0x000fe20000410000 */
[----:B------:R-:W-:Y:S01]  /*3130*/  ISETP.GT.AND P4, PT, R30, 0x18, PT ;  /* 0x000000181e00780c */ /* 0x000fe20003f84270 */
[C---:B------:R-:W-:Y:S01]  /*3140*/  FMUL.FTZ R71, R0.reuse, R72 ;  /* 0x0000004800477220 */ /* 0x040fe20000410000 */
[C---:B------:R-:W-:Y:S01]  /*3150*/  FMUL.FTZ R64, R0.reuse, R70 ;  /* 0x0000004600407220 */ /* 0x040fe20000410000 */
        /* <DEDUP_REMOVED lines=12> */
[----:B------:R-:W-:Y:S01]  /*3220*/  FMUL.FTZ R51, R0, R58 ;  /* 0x0000003a00337220 */ /* 0x000fe20000410000 */
[----:B------:R-:W-:Y:S01]  /*3230*/  ISETP.GT.AND P3, PT, R30, 0x19, PT ;  /* 0x000000191e00780c */ /* 0x000fe20003f64270 */
[C---:B------:R-:W-:Y:S01]  /*3240*/  FMUL.FTZ R36, R0.reuse, R36 ;  /* 0x0000002400247220 */ /* 0x040fe20000410000 */
[C---:B------:R-:W-:Y:S01]  /*3250*/  FMUL.FTZ R50, R0.reuse, R59 ;  /* 0x0000003b00327220 */ /* 0x040fe20000410000 */
[C---:B------:R-:W-:Y:S01]  /*3260*/  FMUL.FTZ R37, R0.reuse, R37 ;  /* 0x0000002500257220 */ /* 0x040fe20000410000 */
[----:B------:R-:W-:Y:S01]  /*3270*/  FMUL.FTZ R40, R0, R40 ;  /* 0x0000002800287220 */ /* 0x000fe20000410000 */
[----:B------:R-:W2:Y:S01]  /*3280*/  MUFU.TANH R27, R27 ;  /* 0x0000001b001b7308 */ /* 0x000ea20000002400 */
[----:B0-----:R-:W-:Y:S01]  /*3290*/  FSEL R92, R92, -INF , P4 ;  /* 0xff8000005c5c7808 */ /* 0x001fe20002000000 */
[C---:B------:R-:W-:Y:S01]  /*32a0*/  FMUL.FTZ R41, R0.reuse, R41 ;  /* 0x0000002900297220 */ /* 0x040fe20000410000 */
[C---:B------:R-:W-:Y:S01]  /*32b0*/  FMUL.FTZ R35, R0.reuse, R35 ;  /* 0x0000002300237220 */ /* 0x040fe20000410000 */
[C---:B------:R-:W-:Y:S01]  /*32c0*/  FMUL.FTZ R38, R0.reuse, R38 ;  /* 0x0000002600267220 */ /* 0x040fe20000410000 */
[C---:B------:R-:W-:Y:S01]  /*32d0*/  FMUL.FTZ R39, R0.reuse, R39 ;  /* 0x0000002700277220 */ /* 0x040fe20000410000 */
[C---:B------:R-:W-:Y:S01]  /*32e0*/  FMUL.FTZ R43, R0.reuse, R43 ;  /* 0x0000002b002b7220 */ /* 0x040fe20000410000 */
[----:B------:R-:W-:Y:S01]  /*32f0*/  FMUL.FTZ R42, R0, R42 ;  /* 0x0000002a002a7220 */ /* 0x000fe20000410000 */
[----:B------:R0:W-:Y:S01]  /*3300*/  MUFU.TANH R57, R32 ;  /* 0x0000002000397308 */ /* 0x0001e20000002400 */
[----:B-1----:R-:W-:Y:S01]  /*3310*/  FSEL R8, R8, -INF , P2 ;  /* 0xff80000008087808 */ /* 0x002fe20001000000 */
[----:B------:R-:W-:Y:S01]  /*3320*/  ULDC UR6, c[0x0][0x988] ;  /* 0x0002620000067ab9 */ /* 0x000fe20000000800 */
[----:B------:R-:W-:Y:S01]  /*3330*/  ISETP.GT.AND P2, PT, R30, 0x20, PT ;  /* 0x000000201e00780c */ /* 0x000fe20003f44270 */
[----:B------:R-:W-:Y:S01]  /*3340*/  FMUL.FTZ R34, R0, R34 ;  /* 0x0000002200227220 */ /* 0x000fe20000410000 */
[----:B------:R-:W-:Y:S01]  /*3350*/  P2R R108, PR, RZ, 0x1 ;  /* 0x00000001ff6c7803 */ /* 0x000fe20000000000 */
[----:B------:R-:W-:Y:S01]  /*3360*/  UIADD3 UR54, UR53, -0x2, URZ ;  /* 0xfffffffe35367890 */ /* 0x000fe2000fffe03f */
[----:B------:R-:W-:Y:S01]  /*3370*/  R2UR UR7, R3 ;  /* 0x00000000030772ca */ /* 0x000fe200000e0000 */
[----:B------:R-:W1:Y:S01]  /*3380*/  MUFU.TANH R9, R9 ;  /* 0x0000000900097308 */ /* 0x000e620000002400 */
[----:B0-----:R-:W-:Y:S01]  /*3390*/  FMNMX.FTZ R32, R10, R31, !PT ;  /* 0x0000001f0a207209 */ /* 0x001fe20007810000 */
[----:B------:R-:W-:Y:S01]  /*33a0*/  UISETP.GE.AND UP0, UPT, UR54, UR41, UPT ;  /* 0x000000293600728c */ /* 0x000fe2000bf06270 */
[----:B--2---:R-:W-:Y:S01]  /*33b0*/  FSEL R27, R27, -INF , P3 ;  /* 0xff8000001b1b7808 */ /* 0x004fe20001800000 */
[--C-:B------:R-:W-:Y:S01]  /*33c0*/  IMAD.MOV.U32 R103, RZ, RZ, R25.reuse ;  /* 0x000000ffff677224 */ /* 0x100fe200078e0019 */
[----:B------:R-:W-:Y:S01]  /*33d0*/  FMNMX.FTZ R31, R11, R32, !PT ;  /* 0x000000200b1f7209 */ /* 0x000fe20007810000 */
[----:B------:R-:W-:-:S02]  /*33e0*/  IMAD.MOV.U32 R102, RZ, RZ, R25 ;  /* 0x000000ffff667224 */ /* 0x000fc400078e0019 */
[----:B------:R-:W0:Y:S01]  /*33f0*/  MUFU.TANH R93, R93 ;  /* 0x0000005d005d7308 */ /* 0x000e220000002400 */
[----:B------:R-:W-:Y:S01]  /*3400*/  FMNMX.FTZ R32, R20, R31, !PT ;  /* 0x0000001f14207209 */ /* 0x000fe20007810000 */
[--C-:B------:R-:W-:Y:S02]  /*3410*/  IMAD.MOV.U32 R105, RZ, RZ, R25.reuse ;  /* 0x000000ffff697224 */ /* 0x100fe400078e0019 */
[----:B------:R-:W-:Y:S01]  /*3420*/  UIADD3 UR7, UR7, 0x33440, URZ ;  /* 0x0003344007077890 */ /* 0x000fe2000fffe03f */
[----:B------:R-:W-:Y:S01]  /*3430*/  FMNMX.FTZ R31, R21, R32, !PT ;  /* 0x00000020151f7209 */ /* 0x000fe20007810000 */
[--C-:B------:R-:W-:Y:S02]  /*3440*/  IMAD.MOV.U32 R104, RZ, RZ, R25.reuse ;  /* 0x000000ffff687224 */ /* 0x100fe400078e0019 */
[----:B------:R-:W2:Y:S01]  /*3450*/  MUFU.TANH R13, R13 ;  /* 0x0000000d000d7308 */ /* 0x000ea20000002400 */
[----:B------:R-:W-:Y:S01]  /*3460*/  FMNMX.FTZ R32, R92, R31, !PT ;  /* 0x0000001f5c207209 */ /* 0x000fe20007810000 */
[----:B------:R-:W-:Y:S01]  /*3470*/  UPRMT UR7, UR52, 0x654, UR7 ;  /* 0x0000065434077896 */ /* 0x000fe20008000007 */
[----:B-1----:R-:W-:Y:S01]  /*3480*/  FSEL R9, R9, -INF , P1 ;  /* 0xff80000009097808 */ /* 0x002fe20000800000 */
[--C-:B------:R-:W-:Y:S01]  /*3490*/  IMAD.MOV.U32 R107, RZ, RZ, R25.reuse ;  /* 0x000000ffff6b7224 */ /* 0x100fe200078e0019 */
[----:B------:R-:W-:Y:S01]  /*34a0*/  ISETP.GT.AND P1, PT, R30, 0x21, PT ;  /* 0x000000211e00780c */ /* 0x000fe20003f24270 */
[--C-:B------:R-:W-:Y:S01]  /*34b0*/  IMAD.MOV.U32 R106, RZ, RZ, R25.reuse ;  /* 0x000000ffff6a7224 */ /* 0x100fe200078e0019 */
[----:B------:R-:W-:Y:S01]  /*34c0*/  FMNMX.FTZ R32, R27, R32, !PT ;  /* 0x000000201b207209 */ /* 0x000fe20007810000 */
[----:B------:R-:W1:Y:S01]  /*34d0*/  MUFU.TANH R94, R94 ;  /* 0x0000005e005e7308 */ /* 0x000e620000002400 */
[----:B0-----:R-:W-:Y:S01]  /*34e0*/  FSEL R93, R93, -INF , P2 ;  /* 0xff8000005d5d7808 */ /* 0x001fe20001000000 */
[--C-:B------:R-:W-:Y:S01]  /*34f0*/  IMAD.MOV.U32 R109, RZ, RZ, R25.reuse ;  /* 0x000000ffff6d7224 */ /* 0x100fe200078e0019 */
[----:B------:R-:W-:Y:S01]  /*3500*/  SYNCS.ARRIVE.TRANS64.RED.A1T0 RZ, [UR7], RZ ;  /* 0x000000ffffff79a7 */ /* 0x000fe20008100407 */
[--C-:B------:R-:W-:Y:S01]  /*3510*/  IMAD.MOV.U32 R111, RZ, RZ, R25.reuse ;  /* 0x000000ffff6f7224 */ /* 0x100fe200078e0019 */
[----:B------:R-:W-:Y:S01]  /*3520*/  FMNMX.FTZ R31, R93, R32, !PT ;  /* 0x000000205d1f7209 */ /* 0x000fe20007810000 */
[----:B------:R-:W-:-:S02]  /*3530*/  IMAD.MOV.U32 R110, RZ, RZ, R25 ;  /* 0x000000ffff6e7224 */ /* 0x000fc400078e0019 */
[----:B------:R-:W0:Y:S01]  /*3540*/  MUFU.TANH R12, R12 ;  /* 0x0000000c000c7308 */ /* 0x000e220000002400 */
[----:B--2---:R-:W-:Y:S01]  /*3550*/  FSEL R13, R13, -INF , P6 ;  /* 0xff8000000d0d7808 */ /* 0x004fe20003000000 */
[--C-:B------:R-:W-:Y:S01]  /*3560*/  IMAD.MOV.U32 R113, RZ, RZ, R25.reuse ;  /* 0x000000ffff717224 */ /* 0x100fe200078e0019 */
[----:B------:R-:W-:Y:S01]  /*3570*/  ISETP.GT.AND P6, PT, R30, 0x28, PT ;  /* 0x000000281e00780c */ /* 0x000fe20003fc4270 */
[--C-:B------:R-:W-:Y:S02]  /*3580*/  IMAD.MOV.U32 R112, RZ, RZ, R25.reuse ;  /* 0x000000ffff707224 */ /* 0x100fe400078e0019 */
[--C-:B------:R-:W-:Y:S02]  /*3590*/  IMAD.MOV.U32 R115, RZ, RZ, R25.reuse ;  /* 0x000000ffff737224 */ /* 0x100fe400078e0019 */
[----:B------:R-:W2:Y:S01]  /*35a0*/  MUFU.TANH R80, R80 ;  /* 0x0000005000507308 */ /* 0x000ea20000002400 */
[----:B-1----:R-:W-:Y:S01]  /*35b0*/  FSEL R94, R94, -INF , P1 ;  /* 0xff8000005e5e7808 */ /* 0x002fe20000800000 */
[----:B------:R-:W-:-:S02]  /*35c0*/  IMAD.MOV.U32 R114, RZ, RZ, R25 ;  /* 0x000000ffff727224 */ /* 0x000fc400078e0019 */
[--C-:B------:R-:W-:Y:S01]  /*35d0*/  IMAD.MOV.U32 R117, RZ, RZ, R25.reuse ;  /* 0x000000ffff757224 */ /* 0x100fe200078e0019 */
[----:B------:R-:W-:Y:S01]  /*35e0*/  FMNMX.FTZ R31, R94, R31, !PT ;  /* 0x0000001f5e1f7209 */ /* 0x000fe20007810000 */
[--C-:B------:R-:W-:Y:S02]  /*35f0*/  IMAD.MOV.U32 R116, RZ, RZ, R25.reuse ;  /* 0x000000ffff747224 */ /* 0x100fe400078e0019 */
[----:B------:R-:W1:Y:S01]  /*3600*/  MUFU.TANH R15, R15 ;  /* 0x0000000f000f7308 */ /* 0x000e620000002400 */
[----:B0-----:R-:W-:Y:S01]  /*3610*/  FSEL R12, R12, -INF , P5 ;  /* 0xff8000000c0c7808 */ /* 0x001fe20002800000 */
[--C-:B------:R-:W-:Y:S01]  /*3620*/  IMAD.MOV.U32 R119, RZ, RZ, R25.reuse ;  /* 0x000000ffff777224 */ /* 0x100fe200078e0019 */
[----:B------:R-:W-:Y:S01]  /*3630*/  ISETP.GT.AND P5, PT, R30, 0x29, PT ;  /* 0x000000291e00780c */ /* 0x000fe20003fa4270 */
[----:B------:R-:W-:-:S04]  /*3640*/  IMAD.MOV.U32 R118, RZ, RZ, R25 ;  /* 0x000000ffff767224 */ /* 0x000fc800078e0019 */
[----:B------:R-:W0:Y:S01]  /*3650*/  MUFU.TANH R81, R81 ;  /* 0x0000005100517308 */ /* 0x000e220000002400 */
[----:B--2---:R-:W-:-:S04]  /*3660*/  FSEL R80, R80, -INF , P6 ;  /* 0xff80000050507808 */ /* 0x004fc80003000000 */
[----:B------:R-:W-:-:S03]  /*3670*/  FMNMX.FTZ R32, R80, R31, !PT ;  /* 0x0000001f50207209 */ /* 0x000fc60007810000 */
[----:B------:R-:W2:Y:S01]  /*3680*/  MUFU.TANH R14, R14 ;  /* 0x0000000e000e7308 */ /* 0x000ea20000002400 */
[----:B-1----:R-:W-:Y:S02]  /*3690*/  FSEL R15, R15, -INF , P4 ;  /* 0xff8000000f0f7808 */ /* 0x002fe40002000000 */
[----:B------:R-:W-:-:S05]  /*36a0*/  ISETP.GT.AND P4, PT, R30, 0x30, PT ;  /* 0x000000301e00780c */ /* 0x000fca0003f84270 */
[----:B------:R-:W1:Y:S01]  /*36b0*/  MUFU.TANH R84, R84 ;  /* 0x0000005400547308 */ /* 0x000e620000002400 */
[----:B0-----:R-:W-:-:S04]  /*36c0*/  FSEL R81, R81, -INF , P5 ;  /* 0xff80000051517808 */ /* 0x001fc80002800000 */
[----:B------:R-:W-:-:S03]  /*36d0*/  FMNMX.FTZ R31, R81, R32, !PT ;  /* 0x00000020511f7209 */ /* 0x000fc60007810000 */
[----:B------:R-:W0:Y:S01]  /*36e0*/  MUFU.TANH R26, R26 ;  /* 0x0000001a001a7308 */ /* 0x000e220000002400 */
[----:B--2---:R-:W-:Y:S02]  /*36f0*/  FSEL R14, R14, -INF , P3 ;  /* 0xff8000000e0e7808 */ /* 0x004fe40001800000 */
[----:B------:R-:W-:-:S05]  /*3700*/  ISETP.GT.AND P3, PT, R30, 0x31, PT ;  /* 0x000000311e00780c */ /* 0x000fca0003f64270 */
[----:B------:R-:W2:Y:S01]  /*3710*/  MUFU.TANH R85, R85 ;  /* 0x0000005500557308 */ /* 0x000ea20000002400 */
[----:B-1----:R-:W-:-:S04]  /*3720*/  FSEL R84, R84, -INF , P4 ;  /* 0xff80000054547808 */ /* 0x002fc80002000000 */
[----:B------:R-:W-:-:S03]  /*3730*/  FMNMX.FTZ R32, R84, R31, !PT ;  /* 0x0000001f54207209 */ /* 0x000fc60007810000 */
[----:B------:R-:W1:Y:S01]  /*3740*/  MUFU.TANH R24, R24 ;  /* 0x0000001800187308 */ /* 0x000e620000002400 */
[----:B0-----:R-:W-:Y:S02]  /*3750*/  FSEL R26, R26, -INF , P2 ;  /* 0xff8000001a1a7808 */ /* 0x001fe40001000000 */
[----:B------:R-:W-:-:S05]  /*3760*/  ISETP.GT.AND P2, PT, R30, 0x38, PT ;  /* 0x000000381e00780c */ /* 0x000fca0003f44270 */
        /* <DEDUP_REMOVED lines=91> */
[----:B--2---:R-:W-:-:S07]  /*3d20*/  FSEL R95, R95, -INF , P6 ;  /* 0xff8000005f5f7808 */ /* 0x004fce0003000000 */
[----:B------:R-:W2:Y:S01]  /*3d30*/  MUFU.TANH R44, R44 ;  /* 0x0000002c002c7308 */ /* 0x000ea20000002400 */
[----:B-1----:R-:W-:Y:S02]  /*3d40*/  FSEL R45, R45, -INF , P4 ;  /* 0xff8000002d2d7808 */ /* 0x002fe40002000000 */
[----:B------:R-:W-:-:S05]  /*3d50*/  ISETP.GT.AND P4, PT, R30, 0x78, PT ;  /* 0x000000781e00780c */ /* 0x000fca0003f84270 */
[----:B------:R-:W1:Y:S01]  /*3d60*/  MUFU.TANH R54, R54 ;  /* 0x0000003600367308 */ /* 0x000e620000002400 */
[----:B0-----:R-:W-:-:S07]  /*3d70*/  FSEL R52, R52, -INF , P5 ;  /* 0xff80000034347808 */ /* 0x001fce0002800000 */
[----:B------:R-:W0:Y:S01]  /*3d80*/  MUFU.TANH R46, R46 ;  /* 0x0000002e002e7308 */ /* 0x000e220000002400 */
[----:B--2---:R-:W-:Y:S02]  /*3d90*/  FSEL R44, R44, -INF , P3 ;  /* 0xff8000002c2c7808 */ /* 0x004fe40001800000 */
[----:B------:R-:W-:-:S05]  /*3da0*/  ISETP.GT.AND P3, PT, R30, 0x79, PT ;  /* 0x000000791e00780c */ /* 0x000fca0003f64270 */
[----:B------:R-:W2:Y:S01]  /*3db0*/  MUFU.TANH R53, R53 ;  /* 0x0000003500357308 */ /* 0x000ea20000002400 */
[----:B-1----:R-:W-:-:S07]  /*3dc0*/  FSEL R31, R54, -INF , P4 ;  /* 0xff800000361f7808 */ /* 0x002fce0002000000 */
[----:B------:R-:W1:Y:S01]  /*3dd0*/  MUFU.TANH R47, R47 ;  /* 0x0000002f002f7308 */ /* 0x000e620000002400 */
[----:B0-----:R-:W-:Y:S02]  /*3de0*/  FSEL R46, R46, -INF , P2 ;  /* 0xff8000002e2e7808 */ /* 0x001fe40001000000 */
[----:B------:R-:W-:-:S05]  /*3df0*/  ISETP.GT.AND P2, PT, R30, 0x80, PT ;  /* 0x000000801e00780c */ /* 0x000fca0003f44270 */
[----:B------:R-:W-:Y:S01]  /*3e00*/  MUFU.TANH R56, R56 ;  /* 0x0000003800387308 */ /* 0x000fe20000002400 */
[----:B--2---:R-:W-:-:S07]  /*3e10*/  FSEL R53, R53, -INF , P3 ;  /* 0xff80000035357808 */ /* 0x004fce0001800000 */
[----:B------:R-:W0:Y:S01]  /*3e20*/  MUFU.TANH R49, R49 ;  /* 0x0000003100317308 */ /* 0x000e220000002400 */
[----:B-1----:R-:W-:Y:S02]  /*3e30*/  FSEL R47, R47, -INF , P1 ;  /* 0xff8000002f2f7808 */ /* 0x002fe40000800000 */
[----:B------:R-:W-:-:S05]  /*3e40*/  ISETP.GT.AND P1, PT, R30, 0x81, PT ;  /* 0x000000811e00780c */ /* 0x000fca0003f24270 */
[----:B------:R-:W1:Y:S08]  /*3e50*/  MUFU.TANH R55, R55 ;  /* 0x0000003700377308 */ /* 0x000e700000002400 */
[----:B------:R2:W-:Y:S01]  /*3e60*/  MUFU.TANH R58, R33 ;  /* 0x00000021003a7308 */ /* 0x0005e20000002400 */
[----:B0-----:R-:W-:Y:S02]  /*3e70*/  FSEL R49, R49, -INF , P6 ;  /* 0xff80000031317808 */ /* 0x001fe40003000000 */
[----:B------:R-:W-:-:S05]  /*3e80*/  ISETP.GT.AND P6, PT, R30, 0x88, PT ;  /* 0x000000881e00780c */ /* 0x000fca0003fc4270 */
[----:B------:R-:W0:Y:S01]  /*3e90*/  MUFU.TANH R48, R48 ;  /* 0x0000003000307308 */ /* 0x000e220000002400 */
[----:B--2---:R-:W-:-:S04]  /*3ea0*/  FMNMX.FTZ R33, R95, R32, !PT ;  /* 0x000000205f217209 */ /* 0x004fc80007810000 */
[----:B------:R-:W-:Y:S02]  /*3eb0*/  FMNMX.FTZ R32, R52, R33, !PT ;  /* 0x0000002134207209 */ /* 0x000fe40007810000 */
[----:B-1----:R-:W-:Y:S01]  /*3ec0*/  FSEL R33, R55, -INF , P1 ;  /* 0xff80000037217808 */ /* 0x002fe20000800000 */
[----:B------:R-:W1:Y:S08]  /*3ed0*/  MUFU.TANH R51, R51 ;  /* 0x0000003300337308 */ /* 0x000e700000002400 */
[----:B------:R2:W-:Y:S01]  /*3ee0*/  MUFU.TANH R59, R36 ;  /* 0x00000024003b7308 */ /* 0x0005e20000002400 */
[----:B0-----:R-:W-:-:S02]  /*3ef0*/  FSEL R48, R48, -INF , P5 ;  /* 0xff80000030307808 */ /* 0x001fc40002800000 */
[----:B------:R-:W-:-:S05]  /*3f00*/  ISETP.GT.AND P5, PT, R30, 0x89, PT ;  /* 0x000000891e00780c */ /* 0x000fca0003fa4270 */
[----:B------:R-:W0:Y:S01]  /*3f10*/  MUFU.TANH R50, R50 ;  /* 0x0000003200327308 */ /* 0x000e220000002400 */
[----:B--2---:R-:W-:Y:S02]  /*3f20*/  FMNMX.FTZ R36, R31, R32, !PT ;  /* 0x000000201f247209 */ /* 0x004fe40007810000 */
[----:B------:R-:W-:Y:S02]  /*3f30*/  FSEL R32, R56, -INF , P2 ;  /* 0xff80000038207808 */ /* 0x000fe40001000000 */
[----:B-1----:R-:W-:Y:S02]  /*3f40*/  FSEL R51, R51, -INF , P4 ;  /* 0xff80000033337808 */ /* 0x002fe40002000000 */
[----:B------:R-:W-:Y:S01]  /*3f50*/  ISETP.GT.AND P4, PT, R30, 0x90, PT ;  /* 0x000000901e00780c */ /* 0x000fe20003f84270 */
[----:B------:R1:W-:Y:S08]  /*3f60*/  MUFU.TANH R96, R37 ;  /* 0x0000002500607308 */ /* 0x0003f00000002400 */
[----:B------:R-:W2:Y:S01]  /*3f70*/  MUFU.TANH R28, R28 ;  /* 0x0000001c001c7308 */ /* 0x000ea20000002400 */
[----:B-1----:R-:W-:-:S02]  /*3f80*/  FMNMX.FTZ R37, R53, R36, !PT ;  /* 0x0000002435257209 */ /* 0x002fc40007810000 */
[----:B------:R-:W-:Y:S02]  /*3f90*/  FSEL R36, R57, -INF , P6 ;  /* 0xff80000039247808 */ /* 0x000fe40003000000 */
[----:B0-----:R-:W-:Y:S02]  /*3fa0*/  FSEL R50, R50, -INF , P3 ;  /* 0xff80000032327808 */ /* 0x001fe40001800000 */
[----:B------:R-:W-:Y:S01]  /*3fb0*/  ISETP.GT.AND P3, PT, R30, 0x91, PT ;  /* 0x000000911e00780c */ /* 0x000fe20003f64270 */
[----:B------:R0:W-:Y:S08]  /*3fc0*/  MUFU.TANH R97, R40 ;  /* 0x0000002800617308 */ /* 0x0001f00000002400 */
[----:B------:R-:W1:Y:S01]  /*3fd0*/  MUFU.TANH R29, R29 ;  /* 0x0000001d001d7308 */ /* 0x000e620000002400 */
[----:B0-----:R-:W-:-:S02]  /*3fe0*/  FMNMX.FTZ R40, R32, R37, !PT ;  /* 0x0000002520287209 */ /* 0x001fc40007810000 */
[----:B------:R-:W-:Y:S02]  /*3ff0*/  FSEL R37, R58, -INF , P5 ;  /* 0xff8000003a257808 */ /* 0x000fe40002800000 */
[----:B--2---:R-:W-:Y:S02]  /*4000*/  FSEL R28, R28, -INF , P2 ;  /* 0xff8000001c1c7808 */ /* 0x004fe40001000000 */
[----:B------:R-:W-:Y:S01]  /*4010*/  ISETP.GT.AND P2, PT, R30, 0x98, PT ;  /* 0x000000981e00780c */ /* 0x000fe20003f44270 */
[----:B------:R0:W2:Y:S08]  /*4020*/  MUFU.TANH R98, R41 ;  /* 0x0000002900627308 */ /* 0x0000b00000002400 */
[----:B------:R-:W-:Y:S01]  /*4030*/  MUFU.TANH R99, R39 ;  /* 0x0000002700637308 */ /* 0x000fe20000002400 */
[----:B0-----:R-:W-:-:S02]  /*4040*/  FMNMX.FTZ R41, R33, R40, !PT ;  /* 0x0000002821297209 */ /* 0x001fc40007810000 */
[----:B------:R-:W-:Y:S02]  /*4050*/  FSEL R40, R59, -INF , P4 ;  /* 0xff8000003b287808 */ /* 0x000fe40002000000 */
[----:B------:R-:W-:Y:S02]  /*4060*/  FMNMX.FTZ R54, R36, R41, !PT ;  /* 0x0000002924367209 */ /* 0x000fe40007810000 */
[----:B------:R-:W-:Y:S01]  /*4070*/  FSEL R41, R96, -INF , P3 ;  /* 0xff80000060297808 */ /* 0x000fe20001800000 */
[----:B------:R-:W-:Y:S01]  /*4080*/  MUFU.TANH R101, R43 ;  /* 0x0000002b00657308 */ /* 0x000fe20000002400 */
[----:B------:R-:W-:Y:S02]  /*4090*/  FMNMX.FTZ R55, R37, R54, !PT ;  /* 0x0000003625377209 */ /* 0x000fe40007810000 */
[----:B-1----:R-:W-:Y:S02]  /*40a0*/  FSEL R29, R29, -INF , P1 ;  /* 0xff8000001d1d7808 */ /* 0x002fe40000800000 */
[----:B------:R-:W-:-:S02]  /*40b0*/  FMNMX.FTZ R54, R40, R55, !PT ;  /* 0x0000003728367209 */ /* 0x000fc40007810000 */
[----:B------:R-:W-:Y:S01]  /*40c0*/  ISETP.GT.AND P1, PT, R30, 0x99, PT ;  /* 0x000000991e00780c */ /* 0x000fe20003f24270 */
[----:B------:R-:W-:Y:S01]  /*40d0*/  MUFU.TANH R100, R42 ;  /* 0x0000002a00647308 */ /* 0x000fe20000002400 */
[----:B------:R-:W-:Y:S02]  /*40e0*/  FSEL R30, R97, -INF , P2 ;  /* 0xff800000611e7808 */ /* 0x000fe40001000000 */
[----:B------:R-:W-:Y:S02]  /*40f0*/  FMNMX.FTZ R55, R41, R54, !PT ;  /* 0x0000003629377209 */ /* 0x000fe40007810000 */
[----:B--2---:R-:W-:Y:S02]  /*4100*/  FSEL R54, R98, -INF , P1 ;  /* 0xff80000062367808 */ /* 0x004fe40000800000 */
[----:B------:R-:W-:Y:S01]  /*4110*/  FMNMX.FTZ R55, R30, R55, !PT ;  /* 0x000000371e377209 */ /* 0x000fe20007810000 */
[----:B------:R0:W-:Y:S03]  /*4120*/  MUFU.TANH R97, R35 ;  /* 0x0000002300617308 */ /* 0x0001e60000002400 */
[----:B------:R-:W-:-:S05]  /*4130*/  FMNMX.FTZ R56, R54, R55, !PT ;  /* 0x0000003736387209 */ /* 0x000fca0007810000 */
[----:B------:R-:W1:Y:S01]  /*4140*/  SHFL.BFLY PT, R55, R56, 0x2, 0x1f ;  /* 0x0c401f0038377f89 */ /* 0x000e6200000e0000 */
[----:B0-----:R-:W-:Y:S01]  /*4150*/  FMNMX.FTZ R35, R5, R4, !PT ;  /* 0x0000000405237209 */ /* 0x001fe20007810000 */
[----:B------:R0:W2:Y:S08]  /*4160*/  MUFU.TANH R98, R38 ;  /* 0x0000002600627308 */ /* 0x0000b00000002400 */
[----:B------:R3:W-:Y:S01]  /*4170*/  MUFU.TANH R96, R34 ;  /* 0x0000002200607308 */ /* 0x0007e20000002400 */
[----:B0-----:R-:W-:-:S04]  /*4180*/  FMNMX.FTZ R38, R8, R35, !PT ;  /* 0x0000002308267209 */ /* 0x001fc80007810000 */
[----:B------:R-:W-:-:S04]  /*4190*/  FMNMX.FTZ R38, R9, R38, !PT ;  /* 0x0000002609267209 */ /* 0x000fc80007810000 */
[----:B------:R-:W-:-:S04]  /*41a0*/  FMNMX.FTZ R39, R13, R38, !PT ;  /* 0x000000260d277209 */ /* 0x000fc80007810000 */
[----:B------:R-:W-:Y:S02]  /*41b0*/  FMNMX.FTZ R38, R12, R39, !PT ;  /* 0x000000270c267209 */ /* 0x000fe40007810000 */
[----:B-1----:R-:W-:Y:S02]  /*41c0*/  FMNMX.FTZ R57, R56, R55, !PT ;  /* 0x0000003738397209 */ /* 0x002fe40007810000 */
[----:B------:R-:W-:-:S03]  /*41d0*/  FMNMX.FTZ R39, R15, R38, !PT ;  /* 0x000000260f277209 */ /* 0x000fc60007810000 */
[----:B------:R-:W0:Y:S01]  /*41e0*/  SHFL.BFLY PT, R58, R57, 0x1, 0x1f ;  /* 0x0c201f00393a7f89 */ /* 0x000e2200000e0000 */
[----:B------:R-:W-:-:S04]  /*41f0*/  FMNMX.FTZ R39, R14, R39, !PT ;  /* 0x000000270e277209 */ /* 0x000fc80007810000 */
[----:B------:R-:W-:-:S04]  /*4200*/  FMNMX.FTZ R43, R26, R39, !PT ;  /* 0x000000271a2b7209 */ /* 0x000fc80007810000 */
[----:B------:R-:W-:-:S04]  /*4210*/  FMNMX.FTZ R42, R24, R43, !PT ;  /* 0x0000002b182a7209 */ /* 0x000fc80007810000 */
[----:B------:R-:W-:-:S04]  /*4220*/  FMNMX.FTZ R43, R77, R42, !PT ;  /* 0x0000002a4d2b7209 */ /* 0x000fc80007810000 */
[----:B------:R-:W-:Y:S02]  /*4230*/  FMNMX.FTZ R56, R76, R43, !PT ;  /* 0x0000002b4c387209 */ /* 0x000fe40007810000 */
[----:B0-----:R-:W-:Y:S01]  /*4240*/  FMNMX.FTZ R121, R57, R58, !PT ;  /* 0x0000003a39797209 */ /* 0x001fe20007810000 */
[----:B------:R-:W-:Y:S01]  /*4250*/  IMAD.U32 R58, RZ, RZ, UR6 ;  /* 0x00000006ff3a7e24 */ /* 0x000fe2000f8e00ff */
[----:B------:R-:W-:Y:S02]  /*4260*/  FMNMX.FTZ R57, R79, R56, !PT ;  /* 0x000000384f397209 */ /* 0x000fe40007810000 */
[C---:B------:R-:W-:Y:S01]  /*4270*/  FSETP.NEU.FTZ.AND P0, PT, R121.reuse, -INF , PT ;  /* 0xff8000007900780b */ /* 0x040fe20003f1d000 */
[----:B------:R-:W-:-:S01]  /*4280*/  FFMA.FTZ R55, R121, R58, -8 ;  /* 0xc100000079377423 */ /* 0x000fc2000001003a */
        /* <DEDUP_REMOVED lines=8> */
[----:B------:R-:W-:-:S01]  /*4310*/  FFMA.FTZ R80, R80, UR6, -R55 ;  /* 0x0000000650507c23 */ /* 0x000fc20008010837 */
[--C-:B------:R-:W-:Y:S01]  /*4320*/  FFMA.FTZ R89, R89, UR6, -R55.reuse ;  /* 0x0000000659597c23 */ /* 0x100fe20008010837 */
[----:B------:R-:W-:Y:S01]  /*4330*/  FMNMX.FTZ R59, R60, R59, !PT ;  /* 0x0000003b3c3b7209 */ /* 0x000fe20007810000 */
[----:B------:R-:W-:Y:S01]  /*4340*/  MUFU.EX2 R56, R85 ;  /* 0x0000005500387308 */ /* 0x000fe20000000800 */
[----:B------:R-:W-:-:S01]  /*4350*/  FFMA.FTZ R57, R87, UR6, -R55 ;  /* 0x0000000657397c23 */ /* 0x000fc20008010837 */
[----:B--2---:R-:W-:Y:S01]  /*4360*/  FSEL R87, R98, -INF , P4 ;  /* 0xff80000062577808 */ /* 0x004fe20002000000 */
[----:B------:R-:W-:-:S01]  /*4370*/  FFMA.FTZ R81, R81, UR6, -R55 ;  /* 0x0000000651517c23 */ /* 0x000fc20008010837 */
[----:B------:R-:W-:Y:S01]  /*4380*/  FMNMX.FTZ R58, R62, R59, !PT ;  /* 0x0000003b3e3a7209 */ /* 0x000fe20007810000 */
[----:B---3--:R-:W-:-:S01]  /*4390*/  FFMA.FTZ R34, R92, UR6, -R55 ;  /* 0x000000065c227c23 */ /* 0x008fc20008010837 */
[----:B------:R-:W-:Y:S01]  /*43a0*/  FSEL R92, R101, -INF , P1 ;  /* 0xff800000655c7808 */ /* 0x000fe20000800000 */
[----:B------:R-:W-:-:S01]  /*43b0*/  FFMA.FTZ R35, R93, UR6, -R55 ;  /* 0x000000065d237c23 */ /* 0x000fc20008010837 */
[----:B------:R-:W-:Y:S01]  /*43c0*/  FMNMX.FTZ R59, R63, R58, !PT ;  /* 0x0000003a3f3b7209 */ /* 0x000fe20007810000 */
[----:B------:R0:W-:Y:S01]  /*43d0*/  MUFU.EX2 R39, R80 ;  /* 0x0000005000277308 */ /* 0x0001e20000000800 */
[----:B------:R-:W-:-:S01]  /*43e0*/  FFMA.FTZ R58, R88, UR6, -R55 ;  /* 0x00000006583a7c23 */ /* 0x000fc20008010837 */
[--C-:B------:R-:W-:Y:S01]  /*43f0*/  FFMA.FTZ R94, R94, UR6, -R55.reuse ;  /* 0x000000065e5e7c23 */ /* 0x100fe20008010837 */
[----:B------:R-:W-:Y:S01]  /*4400*/  FMNMX.FTZ R84, R64, R59, !PT ;  /* 0x0000003b40547209 */ /* 0x000fe20007810000 */
[--C-:B------:R-:W-:Y:S01]  /*4410*/  FFMA.FTZ R6, R6, UR6, -R55.reuse ;  /* 0x0000000606067c23 */ /* 0x100fe20008010837 */
[----:B------:R-:W-:-:S01]  /*4420*/  FFMA.FTZ R7, R7, UR6, -R55 ;  /* 0x0000000607077c23 */ /* 0x000fc20008010837 */
[--C-:B------:R-:W-:Y:S01]  /*4430*/  FFMA.FTZ R10, R10, UR6, -R55.reuse ;  /* 0x000000060a0a7c23 */ /* 0x100fe20008010837 */
[----:B------:R-:W-:Y:S01]  /*4440*/  FMNMX.FTZ R59, R65, R84, !PT ;  /* 0x00000054413b7209 */ /* 0x000fe20007810000 */
[----:B------:R1:W2:Y:S01]  /*4450*/  MUFU.EX2 R42, R81 ;  /* 0x00000051002a7308 */ /* 0x0002a20000000800 */
[----:B0-----:R-:W-:-:S01]  /*4460*/  FFMA.FTZ R80, R86, UR6, -R55 ;  /* 0x0000000656507c23 */ /* 0x001fc20008010837 */
[--C-:B------:R-:W-:Y:S01]  /*4470*/  FFMA.FTZ R11, R11, UR6, -R55.reuse ;  /* 0x000000060b0b7c23 */ /* 0x100fe20008010837 */
[----:B------:R-:W-:Y:S01]  /*4480*/  FMNMX.FTZ R84, R66, R59, !PT ;  /* 0x0000003b42547209 */ /* 0x000fe20007810000 */
[--C-:B------:R-:W-:Y:S01]  /*4490*/  FFMA.FTZ R20, R20, UR6, -R55.reuse ;  /* 0x0000000614147c23 */ /* 0x100fe20008010837 */
[----:B------:R-:W-:-:S01]  /*44a0*/  FFMA.FTZ R21, R21, UR6, -R55 ;  /* 0x0000000615157c23 */ /* 0x000fc20008010837 */
[--C-:B------:R-:W-:Y:S01]  /*44b0*/  FFMA.FTZ R27, R27, UR6, -R55.reuse ;  /* 0x000000061b1b7c23 */ /* 0x100fe20008010837 */
[----:B------:R-:W-:Y:S01]  /*44c0*/  FMNMX.FTZ R84, R67, R84, !PT ;  /* 0x0000005443547209 */ /* 0x000fe20007810000 */
[----:B------:R0:W-:Y:S01]  /*44d0*/  MUFU.EX2 R59, R89 ;  /* 0x00000059003b7308 */ /* 0x0001e20000000800 */
[----:B-1----:R-:W-:-:S01]  /*44e0*/  FFMA.FTZ R81, R91, UR6, -R55 ;  /* 0x000000065b517c23 */ /* 0x002fc20008010837 */
[----:B------:R-:W-:Y:S01]  /*44f0*/  FSEL R91, R100, -INF , P2 ;  /* 0xff800000645b7808 */ /* 0x000fe20001000000 */
[----:B------:R-:W-:-:S01]  /*4500*/  FFMA.FTZ R68, R68, UR6, -R55 ;  /* 0x0000000644447c23 */ /* 0x000fc20008010837 */
[----:B------:R-:W-:Y:S01]  /*4510*/  FMNMX.FTZ R85, R45, R84, !PT ;  /* 0x000000542d557209 */ /* 0x000fe20007810000 */
[----:B------:R-:W-:-:S01]  /*4520*/  FFMA.FTZ R84, R90, UR6, -R55 ;  /* 0x000000065a547c23 */ /* 0x000fc20008010837 */
[----:B------:R-:W-:Y:S01]  /*4530*/  FSEL R90, R99, -INF , P3 ;  /* 0xff800000635a7808 */ /* 0x000fe20001800000 */
[----:B------:R-:W-:-:S01]  /*4540*/  FFMA.FTZ R69, R69, UR6, -R55 ;  /* 0x0000000645457c23 */ /* 0x000fc20008010837 */
[----:B------:R-:W-:Y:S01]  /*4550*/  FMNMX.FTZ R85, R44, R85, !PT ;  /* 0x000000552c557209 */ /* 0x000fe20007810000 */
[----:B------:R-:W-:Y:S01]  /*4560*/  MUFU.EX2 R38, R94 ;  /* 0x0000005e00267308 */ /* 0x000fe20000000800 */
[----:B------:R-:W-:-:S01]  /*4570*/  FFMA.FTZ R71, R71, UR6, -R55 ;  /* 0x0000000647477c23 */ /* 0x000fc20008010837 */
        /* <DEDUP_REMOVED lines=18> */
[----:B------:R-:W-:Y:S01]  /*46a0*/  FFMA.FTZ R30, R30, UR6, -R55 ;  /* 0x000000061e1e7c23 */ /* 0x000fe20008010837 */
[----:B--2---:R-:W-:Y:S01]  /*46b0*/  F2FP.SATFINITE.E4M3.F32.PACK_AB_MERGE_C R204, R42, R39, RZ ;  /* 0x000000272acc723e */ /* 0x004fe200048070ff */
[--C-:B------:R-:W-:Y:S01]  /*46c0*/  IMAD.MOV.U32 R99, RZ, RZ, R25.reuse ;  /* 0x000000ffff637224 */ /* 0x100fe200078e0019 */
[----:B------:R-:W-:Y:S01]  /*46d0*/  FMNMX.FTZ R85, R50, R85, !PT ;  /* 0x0000005532557209 */ /* 0x000fe20007810000 */
[----:B------:R-:W-:Y:S01]  /*46e0*/  MUFU.EX2 R10, R10 ;  /* 0x0000000a000a7308 */ /* 0x000fe20000000800 */
[----:B------:R-:W-:-:S02]  /*46f0*/  IMAD.MOV.U32 R98, RZ, RZ, R25 ;  /* 0x000000ffff627224 */ /* 0x000fc400078e0019 */
[----:B------:R-:W-:Y:S01]  /*4700*/  FMNMX.FTZ R86, R28, R85, !PT ;  /* 0x000000551c567209 */ /* 0x000fe20007810000 */
[--C-:B------:R-:W-:Y:S01]  /*4710*/  IMAD.MOV.U32 R101, RZ, RZ, R25.reuse ;  /* 0x000000ffff657224 */ /* 0x100fe200078e0019 */
[----:B------:R-:W-:Y:S01]  /*4720*/  FSEL R85, R96, -INF , P6 ;  /* 0xff80000060557808 */ /* 0x000fe20003000000 */
[--C-:B------:R-:W-:Y:S01]  /*4730*/  IMAD.MOV.U32 R100, RZ, RZ, R25.reuse ;  /* 0x000000ffff647224 */ /* 0x100fe200078e0019 */
[----:B------:R-:W-:Y:S01]  /*4740*/  FMNMX.FTZ R88, R29, R86, !PT ;  /* 0x000000561d587209 */ /* 0x000fe20007810000 */
[----:B------:R-:W1:Y:S01]  /*4750*/  MUFU.EX2 R11, R11 ;  /* 0x0000000b000b7308 */ /* 0x000e620000000800 */
[----:B------:R-:W-:Y:S01]  /*4760*/  FSEL R86, R97, -INF , P5 ;  /* 0xff80000061567808 */ /* 0x000fe20002800000 */
[----:B------:R-:W-:Y:S01]  /*4770*/  IMAD.MOV.U32 R108, RZ, RZ, R25 ;  /* 0x000000ffff6c7224 */ /* 0x000fe200078e0019 */
[----:B0-----:R-:W-:-:S04]  /*4780*/  FMNMX.FTZ R89, R85, R88, !PT ;  /* 0x0000005855597209 */ /* 0x001fc80007810000 */
[----:B------:R-:W-:Y:S01]  /*4790*/  FMNMX.FTZ R88, R86, R89, !PT ;  /* 0x0000005956587209 */ /* 0x000fe20007810000 */
[----:B------:R-:W-:Y:S03]  /*47a0*/  MUFU.EX2 R20, R20 ;  /* 0x0000001400147308 */ /* 0x000fe60000000800 */
[----:B------:R-:W-:-:S04]  /*47b0*/  FMNMX.FTZ R89, R87, R88, !PT ;  /* 0x0000005857597209 */ /* 0x000fc80007810000 */
[----:B------:R-:W-:Y:S01]  /*47c0*/  FMNMX.FTZ R88, R90, R89, !PT ;  /* 0x000000595a587209 */ /* 0x000fe20007810000 */
[----:B------:R-:W-:Y:S01]  /*47d0*/  MUFU.EX2 R21, R21 ;  /* 0x0000001500157308 */ /* 0x000fe20000000800 */
[----:B-1----:R-:W-:Y:S02]  /*47e0*/  F2FP.SATFINITE.E4M3.F32.PACK_AB_MERGE_C R200, R11, R10, RZ ;  /* 0x0000000a0bc8723e */ /* 0x002fe400048070ff */
[----:B------:R-:W-:Y:S01]  /*47f0*/  FMNMX.FTZ R89, R91, R88, !PT ;  /* 0x000000585b597209 */ /* 0x000fe20007810000 */
[----:B------:R-:W-:-:S01]  /*4800*/  FFMA.FTZ R88, R74, UR6, -R55 ;  /* 0x000000064a587c23 */ /* 0x000fc20008010837 */
[--C-:B------:R-:W-:Y:S01]  /*4810*/  FFMA.FTZ R74, R95, UR6, -R55.reuse ;  /* 0x000000065f4a7c23 */ /* 0x100fe20008010837 */
[----:B------:R-:W-:Y:S02]  /*4820*/  F2FP.SATFINITE.E4M3.F32.PACK_AB_MERGE_C R200, R7, R6, R200 ;  /* 0x0000000607c8723e */ /* 0x000fe400048070c8 */
[----:B------:R-:W-:Y:S01]  /*4830*/  FMNMX.FTZ R93, R92, R89, !PT ;  /* 0x000000595c5d7209 */ /* 0x000fe20007810000 */
[----:B------:R-:W-:-:S01]  /*4840*/  FFMA.FTZ R89, R52, UR6, -R55 ;  /* 0x0000000634597c23 */ /* 0x000fc20008010837 */
[----:B------:R-:W-:Y:S01]  /*4850*/  FFMA.FTZ R52, R53, UR6, -R55 ;  /* 0x0000000635347c23 */ /* 0x000fe20008010837 */
[----:B------:R-:W-:Y:S02]  /*4860*/  MUFU.EX2 R34, R34 ;  /* 0x0000002200227308 */ /* 0x000fe40000000800 */
[----:B------:R-:W0:Y:S06]  /*4870*/  SHFL.BFLY PT, R94, R93, 0x2, 0x1f ;  /* 0x0c401f005d5e7f89 */ /* 0x000e2c00000e0000 */
[----:B------:R-:W1:Y:S08]  /*4880*/  MUFU.EX2 R27, R27 ;  /* 0x0000001b001b7308 */ /* 0x000e700000000800 */
[----:B------:R-:W2:Y:S08]  /*4890*/  MUFU.EX2 R35, R35 ;  /* 0x0000002300237308 */ /* 0x000eb00000000800 */
[----:B------:R-:W-:Y:S01]  /*48a0*/  MUFU.EX2 R43, R43 ;  /* 0x0000002b002b7308 */ /* 0x000fe20000000800 */
[----:B-1----:R-:W-:-:S02]  /*48b0*/  F2FP.SATFINITE.E4M3.F32.PACK_AB_MERGE_C R202, R27, R34, RZ ;  /* 0x000000221bca723e */ /* 0x002fc400048070ff */
[----:B0-----:R-:W-:Y:S01]  /*48c0*/  FMNMX.FTZ R94, R93, R94, !PT ;  /* 0x0000005e5d5e7209 */ /* 0x001fe20007810000 */
[----:B------:R-:W-:Y:S01]  /*48d0*/  IMAD.U32 R93, RZ, RZ, UR6 ;  /* 0x00000006ff5d7e24 */ /* 0x000fe2000f8e00ff */
[----:B------:R-:W-:-:S03]  /*48e0*/  F2FP.SATFINITE.E4M3.F32.PACK_AB_MERGE_C R202, R21, R20, R202 ;  /* 0x0000001415ca723e */ /* 0x000fc600048070ca */
[----:B------:R-:W0:Y:S01]  /*48f0*/  SHFL.BFLY PT, R53, R94, 0x1, 0x1f ;  /* 0x0c201f005e357f89 */ /* 0x000e2200000e0000 */
[----:B------:R-:W-:Y:S01]  /*4900*/  MUFU.EX2 R57, R57 ;  /* 0x0000003900397308 */ /* 0x000fe20000000800 */
[----:B--2---:R-:W-:-:S07]  /*4910*/  F2FP.SATFINITE.E4M3.F32.PACK_AB_MERGE_C R204, R38, R35, R204 ;  /* 0x0000002326cc723e */ /* 0x004fce00048070cc */
[----:B------:R-:W1:Y:S08]  /*4920*/  MUFU.EX2 R80, R80 ;  /* 0x0000005000507308 */ /* 0x000e700000000800 */
[----:B------:R-:W-:Y:S01]  /*4930*/  MUFU.EX2 R58, R58 ;  /* 0x0000003a003a7308 */ /* 0x000fe20000000800 */
[----:B0-----:R-:W-:Y:S01]  /*4940*/  FMNMX.FTZ R120, R94, R53, !PT ;  /* 0x000000355e787209 */ /* 0x001fe20007810000 */
[----:B------:R-:W-:-:S06]  /*4950*/  FFMA.FTZ R53, R54, UR6, -R55 ;  /* 0x0000000636357c23 */ /* 0x000fcc0008010837 */
[----:B------:R-:W-:Y:S01]  /*4960*/  MUFU.EX2 R81, R81 ;  /* 0x0000005100517308 */ /* 0x000fe20000000800 */
[----:B-1----:R-:W-:Y:S01]  /*4970*/  F2FP.SATFINITE.E4M3.F32.PACK_AB_MERGE_C R206, R80, R57, RZ ;  /* 0x0000003950ce723e */ /* 0x002fe200048070ff */
[C---:B------:R-:W-:Y:S01]  /*4980*/  FFMA.FTZ R93, R120.reuse, R93, -8 ;  /* 0xc1000000785d7423 */ /* 0x040fe2000001005d */
[----:B------:R-:W-:Y:S02]  /*4990*/  FSETP.NEU.FTZ.AND P1, PT, R120, -INF , PT ;  /* 0xff8000007800780b */ /* 0x000fe40003f3d000 */
[----:B------:R-:W-:Y:S02]  /*49a0*/  F2FP.SATFINITE.E4M3.F32.PACK_AB_MERGE_C R206, R56, R43, R206 ;  /* 0x0000002b38ce723e */ /* 0x000fe400048070ce */
[----:B------:R-:W-:Y:S01]  /*49b0*/  FSEL R93, R93, RZ, P1 ;  /* 0x000000ff5d5d7208 */ /* 0x000fe20000800000 */
[----:B------:R-:W-:Y:S01]  /*49c0*/  MUFU.EX2 R84, R84 ;  /* 0x0000005400547308 */ /* 0x000fe20000000800 */
[----:B------:R-:W-:-:S03]  /*49d0*/  PLOP3.LUT P1, PT, PT, PT, UP0, 0x80, 0x0 ;  /* 0x000000000000781c */ /* 0x000fc60003f2f008 */
        /* <DEDUP_REMOVED lines=12> */
[----:B------:R-:W-:Y:S01]  /*4aa0*/  FFMA.FTZ R14, R79, UR6, -R93 ;  /* 0x000000064f0e7c23 */ /* 0x000fe2000801085d */
[----:B------:R-:W-:-:S01]  /*4ab0*/  FADD.FTZ R65, R6, R7 ;  /* 0x0000000706417221 */ /* 0x000fc20000010000 */
        /* <DEDUP_REMOVED lines=25> */
[----:B--2---:R-:W-:-:S01]  /*4c50*/  FFMA.FTZ R55, R60, UR6, -R93 ;  /* 0x000000063c377c23 */ /* 0x004fc2000801085d */
[----:B------:R-:W-:Y:S01]  /*4c60*/  FADD.FTZ R60, R10, R65 ;  /* 0x000000410a3c7221 */ /* 0x000fe20000010000 */
[----:B-1----:R-:W-:-:S01]  /*4c70*/  FADD.FTZ R64, R54, R79 ;  /* 0x0000004f36407221 */ /* 0x002fc20000010000 */
[--C-:B------:R-:W-:Y:S01]  /*4c80*/  FFMA.FTZ R85, R85, UR6, -R93.reuse ;  /* 0x0000000655557c23 */ /* 0x100fe2000801085d */
[----:B------:R-:W-:-:S01]  /*4c90*/  FFMA.FTZ R86, R86, UR6, -R93 ;  /* 0x0000000656567c23 */ /* 0x000fc2000801085d */
[----:B------:R-:W-:Y:S01]  /*4ca0*/  FADD.FTZ R65, R11, R60 ;  /* 0x0000003c0b417221 */ /* 0x000fe20000010000 */
[----:B------:R-:W-:-:S01]  /*4cb0*/  FFMA.FTZ R87, R87, UR6, -R93 ;  /* 0x0000000657577c23 */ /* 0x000fc2000801085d */
[----:B------:R-:W1:Y:S01]  /*4cc0*/  MUFU.EX2 R9, R9 ;  /* 0x0000000900097308 */ /* 0x000e620000000800 */
[----:B---3--:R-:W-:-:S01]  /*4cd0*/  FADD.FTZ R79, R95, R64 ;  /* 0x000000405f4f7221 */ /* 0x008fc20000010000 */
[----:B------:R-:W-:Y:S01]  /*4ce0*/  FADD.FTZ R60, R20, R65 ;  /* 0x00000041143c7221 */ /* 0x000fe20000010000 */
[----:B------:R-:W-:Y:S01]  /*4cf0*/  F2FP.SATFINITE.E4M3.F32.PACK_AB_MERGE_C R54, R95, R54, RZ ;  /* 0x000000365f36723e */ /* 0x000fe200048070ff */
[--C-:B------:R-:W-:Y:S01]  /*4d00*/  FFMA.FTZ R90, R90, UR6, -R93.reuse ;  /* 0x000000065a5a7c23 */ /* 0x100fe2000801085d */
[----:B------:R-:W-:-:S01]  /*4d10*/  FFMA.FTZ R91, R91, UR6, -R93 ;  /* 0x000000065b5b7c23 */ /* 0x000fc2000801085d */
[----:B------:R-:W-:Y:S01]  /*4d20*/  FADD.FTZ R65, R21, R60 ;  /* 0x0000003c15417221 */ /* 0x000fe20000010000 */
[----:B------:R-:W-:Y:S01]  /*4d30*/  F2FP.SATFINITE.E4M3.F32.PACK_AB_MERGE_C R201, R4, R5, R54 ;  /* 0x0000000504c9723e */ /* 0x000fe20004807036 */
[----:B------:R2:W3:Y:S01]  /*4d40*/  MUFU.EX2 R94, R15 ;  /* 0x0000000f005e7308 */ /* 0x0004e20000000800 */
[----:B0-----:R-:W-:-:S01]  /*4d50*/  FADD.FTZ R64, R8, R79 ;  /* 0x0000004f08407221 */ /* 0x001fc20000010000 */
[----:B------:R-:W-:Y:S01]  /*4d60*/  FADD.FTZ R60, R34, R65 ;  /* 0x00000041223c7221 */ /* 0x000fe20000010000 */
[----:B------:R-:W-:-:S01]  /*4d70*/  FFMA.FTZ R92, R92, UR6, -R93 ;  /* 0x000000065c5c7c23 */ /* 0x000fc2000801085d */
[----:B------:R-:W-:Y:S01]  /*4d80*/  F2FP.SATFINITE.E4M3.F32.PACK_AB_MERGE_C R208, R84, R81, RZ ;  /* 0x0000005154d0723e */ /* 0x000fe200048070ff */
[----:B------:R-:W-:-:S02]  /*4d90*/  IMAD.MOV.U32 R54, RZ, RZ, R25 ;  /* 0x000000ffff367224 */ /* 0x000fc400078e0019 */
[----:B------:R-:W-:Y:S01]  /*4da0*/  FADD.FTZ R60, R27, R60 ;  /* 0x0000003c1b3c7221 */ /* 0x000fe20000010000 */
[----:B------:R-:W-:Y:S01]  /*4db0*/  IMAD.MOV.U32 R27, RZ, RZ, R25 ;  /* 0x000000ffff1b7224 */ /* 0x000fe200078e0019 */
[----:B------:R-:W0:Y:S01]  /*4dc0*/  MUFU.EX2 R97, R96 ;  /* 0x0000006000617308 */ /* 0x000e220000000800 */
[----:B-1----:R-:W-:-:S01]  /*4dd0*/  FADD.FTZ R3, R9, R64 ;  /* 0x0000004009037221 */ /* 0x002fc20000010000 */
[----:B--2---:R-:W-:Y:S01]  /*4de0*/  FFMA.FTZ R15, R78, UR6, -R93 ;  /* 0x000000064e0f7c23 */ /* 0x004fe2000801085d */
[----:B------:R-:W-:-:S01]  /*4df0*/  FADD.FTZ R65, R35, R60 ;  /* 0x0000003c23417221 */ /* 0x000fc20000010000 */
[----:B------:R-:W-:Y:S01]  /*4e00*/  F2FP.SATFINITE.E4M3.F32.PACK_AB_MERGE_C R208, R59, R58, R208 ;  /* 0x0000003a3bd0723e */ /* 0x000fe200048070d0 */
[--C-:B------:R-:W-:Y:S02]  /*4e10*/  IMAD.MOV.U32 R35, RZ, RZ, R25.reuse ;  /* 0x000000ffff237224 */ /* 0x100fe400078e0019 */
[----:B------:R-:W-:Y:S01]  /*4e20*/  IMAD.MOV.U32 R79, RZ, RZ, R25 ;  /* 0x000000ffff4f7224 */ /* 0x000fe200078e0019 */
[----:B------:R-:W1:Y:S01]  /*4e30*/  MUFU.EX2 R12, R12 ;  /* 0x0000000c000c7308 */ /* 0x000e620000000800 */
[----:B---3--:R-:W-:-:S01]  /*4e40*/  FADD.FTZ R64, R94, R3 ;  /* 0x000000035e407221 */ /* 0x008fc20000010000 */
[----:B------:R-:W-:-:S02]  /*4e50*/  IMAD.MOV.U32 R78, RZ, RZ, R25 ;  /* 0x000000ffff4e7224 */ /* 0x000fc400078e0019 */
[--C-:B------:R-:W-:Y:S02]  /*4e60*/  IMAD.MOV.U32 R93, RZ, RZ, R25.reuse ;  /* 0x000000ffff5d7224 */ /* 0x100fe400078e0019 */
[----:B------:R-:W-:Y:S02]  /*4e70*/  IMAD.MOV.U32 R95, RZ, RZ, R25 ;  /* 0x000000ffff5f7224 */ /* 0x000fe400078e0019 */
[----:B------:R-:W2:Y:S01]  /*4e80*/  MUFU.EX2 R13, R13 ;  /* 0x0000000d000d7308 */ /* 0x000ea20000000800 */
[----:B0-----:R-:W-:-:S01]  /*4e90*/  FADD.FTZ R3, R97, R64 ;  /* 0x0000004061037221 */ /* 0x001fc20000010000 */
[----:B------:R-:W-:Y:S01]  /*4ea0*/  FADD.FTZ R64, R38, R65 ;  /* 0x0000004126407221 */ /* 0x000fe20000010000 */
[----:B------:R-:W-:Y:S01]  /*4eb0*/  F2FP.SATFINITE.E4M3.F32.PACK_AB_MERGE_C R94, R97, R94, RZ ;  /* 0x0000005e615e723e */ /* 0x000fe200048070ff */
[--C-:B------:R-:W-:Y:S02]  /*4ec0*/  IMAD.MOV.U32 R38, RZ, RZ, R25.reuse ;  /* 0x000000ffff267224 */ /* 0x100fe400078e0019 */
[----:B------:R-:W-:Y:S01]  /*4ed0*/  IMAD.MOV.U32 R97, RZ, RZ, R25 ;  /* 0x000000ffff617224 */ /* 0x000fe200078e0019 */
[----:B------:R-:W-:Y:S01]  /*4ee0*/  F2FP.SATFINITE.E4M3.F32.PACK_AB_MERGE_C R203, R9, R8, R94 ;  /* 0x0000000809cb723e */ /* 0x000fe2000480705e */
[----:B------:R-:W0:Y:S01]  /*4ef0*/  MUFU.EX2 R77, R77 ;  /* 0x0000004d004d7308 */ /* 0x000e220000000800 */
[----:B-1----:R-:W-:-:S01]  /*4f00*/  FADD.FTZ R60, R12, R3 ;  /* 0x000000030c3c7221 */ /* 0x002fc20000010000 */
[----:B------:R-:W-:Y:S01]  /*4f10*/  FADD.FTZ R3, R39, R64 ;  /* 0x0000004027037221 */ /* 0x000fe20000010000 */
[----:B------:R-:W-:-:S02]  /*4f20*/  IMAD.MOV.U32 R39, RZ, RZ, R25 ;  /* 0x000000ffff277224 */ /* 0x000fc400078e0019 */
[--C-:B------:R-:W-:Y:S02]  /*4f30*/  IMAD.MOV.U32 R94, RZ, RZ, R25.reuse ;  /* 0x000000ffff5e7224 */ /* 0x100fe400078e0019 */
[----:B------:R-:W-:Y:S01]  /*4f40*/  IMAD.MOV.U32 R96, RZ, RZ, R25 ;  /* 0x000000ffff607224 */ /* 0x000fe200078e0019 */
[----:B------:R-:W1:Y:S01]  /*4f50*/  MUFU.EX2 R76, R76 ;  /* 0x0000004c004c7308 */ /* 0x000e620000000800 */
[----:B--2---:R-:W-:-:S07]  /*4f60*/  FADD.FTZ R60, R13, R60 ;  /* 0x0000003c0d3c7221 */ /* 0x004fce0000010000 */
[----:B------:R-:W2:Y:S01]  /*4f70*/  MUFU.EX2 R14, R14 ;  /* 0x0000000e000e7308 */ /* 0x000ea20000000800 */
[----:B0-----:R-:W-:-:S01]  /*4f80*/  FADD.FTZ R65, R77, R60 ;  /* 0x0000003c4d417221 */ /* 0x001fc20000010000 */
[----:B------:R-:W-:Y:S01]  /*4f90*/  FADD.FTZ R60, R42, R3 ;  /* 0x000000032a3c7221 */ /* 0x000fe20000010000 */
[----:B------:R-:W-:-:S03]  /*4fa0*/  IMAD.MOV.U32 R42, RZ, RZ, R25 ;  /* 0x000000ffff2a7224 */ /* 0x000fc600078e0019 */
[----:B------:R-:W-:Y:S01]  /*4fb0*/  FADD.FTZ R3, R43, R60 ;  /* 0x0000003c2b037221 */ /* 0x000fe20000010000 */
[----:B------:R-:W-:Y:S01]  /*4fc0*/  IMAD.MOV.U32 R43, RZ, RZ, R25 ;  /* 0x000000ffff2b7224 */ /* 0x000fe200078e0019 */
[----:B------:R-:W0:Y:S01]  /*4fd0*/  MUFU.EX2 R15, R15 ;  /* 0x0000000f000f7308 */ /* 0x000e220000000800 */
[----:B-1----:R-:W-:-:S01]  /*4fe0*/  FADD.FTZ R65, R76, R65 ;  /* 0x000000414c417221 */ /* 0x002fc20000010000 */
[----:B------:R-:W-:Y:S01]  /*4ff0*/  FADD.FTZ R64, R56, R3 ;  /* 0x0000000338407221 */ /* 0x000fe20000010000 */
[----:B------:R-:W-:Y:S01]  /*5000*/  F2FP.SATFINITE.E4M3.F32.PACK_AB_MERGE_C R76, R76, R77, RZ ;  /* 0x0000004d4c4c723e */ /* 0x000fe200048070ff */
[----:B------:R-:W-:Y:S02]  /*5010*/  IMAD.MOV.U32 R56, RZ, RZ, R25 ;  /* 0x000000ffff387224 */ /* 0x000fe400078e0019 */
[----:B------:R-:W-:-:S01]  /*5020*/  FADD.FTZ R3, R57, R64 ;  /* 0x0000004039037221 */ /* 0x000fc20000010000 */
[----:B------:R-:W-:Y:S01]  /*5030*/  F2FP.SATFINITE.E4M3.F32.PACK_AB_MERGE_C R205, R13, R12, R76 ;  /* 0x0000000c0dcd723e */ /* 0x000fe2000480704c */
[----:B------:R-:W1:Y:S01]  /*5040*/  MUFU.EX2 R83, R83 ;  /* 0x0000005300537308 */ /* 0x000e620000000800 */
[----:B--2---:R-:W-:-:S01]  /*5050*/  FADD.FTZ R60, R14, R65 ;  /* 0x000000410e3c7221 */ /* 0x004fc20000010000 */
[----:B------:R-:W-:Y:S01]  /*5060*/  FADD.FTZ R3, R80, R3 ;  /* 0x0000000350037221 */ /* 0x000fe20000010000 */
[----:B------:R-:W-:-:S02]  /*5070*/  IMAD.MOV.U32 R57, RZ, RZ, R25 ;  /* 0x000000ffff397224 */ /* 0x000fc400078e0019 */
[----:B------:R-:W-:Y:S02]  /*5080*/  IMAD.MOV.U32 R64, RZ, RZ, R25 ;  /* 0x000000ffff407224 */ /* 0x000fe400078e0019 */
[----:B------:R-:W-:-:S01]  /*5090*/  FADD.FTZ R10, R58, R3 ;  /* 0x000000033a0a7221 */ /* 0x000fc20000010000 */
[----:B------:R-:W-:Y:S01]  /*50a0*/  IMAD.MOV.U32 R58, RZ, RZ, R25 ;  /* 0x000000ffff3a7224 */ /* 0x000fe200078e0019 */
[----:B------:R-:W2:Y:S01]  /*50b0*/  MUFU.EX2 R82, R82 ;  /* 0x0000005200527308 */ /* 0x000ea20000000800 */
[----:B0-----:R-:W-:-:S01]  /*50c0*/  FADD.FTZ R60, R15, R60 ;  /* 0x0000003c0f3c7221 */ /* 0x001fc20000010000 */
[----:B------:R-:W-:Y:S01]  /*50d0*/  FADD.FTZ R10, R59, R10 ;  /* 0x0000000a3b0a7221 */ /* 0x000fe20000010000 */
[--C-:B------:R-:W-:Y:S02]  /*50e0*/  IMAD.MOV.U32 R59, RZ, RZ, R25.reuse ;  /* 0x000000ffff3b7224 */ /* 0x100fe400078e0019 */
[----:B------:R-:W-:Y:S02]  /*50f0*/  IMAD.MOV.U32 R77, RZ, RZ, R25 ;  /* 0x000000ffff4d7224 */ /* 0x000fe400078e0019 */
[----:B------:R-:W-:-:S01]  /*5100*/  FADD.FTZ R11, R81, R10 ;  /* 0x0000000a510b7221 */ /* 0x000fc20000010000 */
[----:B------:R-:W-:Y:S01]  /*5110*/  IMAD.MOV.U32 R76, RZ, RZ, R25 ;  /* 0x000000ffff4c7224 */ /* 0x000fe200078e0019 */
[----:B------:R-:W0:Y:S01]  /*5120*/  MUFU.EX2 R24, R24 ;  /* 0x0000001800187308 */ /* 0x000e220000000800 */
[----:B-1----:R-:W-:-:S01]  /*5130*/  FADD.FTZ R65, R83, R60 ;  /* 0x0000003c53417221 */ /* 0x002fc20000010000 */
[----:B------:R-:W-:Y:S01]  /*5140*/  FADD.FTZ R11, R84, R11 ;  /* 0x0000000b540b7221 */ /* 0x000fe20000010000 */
[----:B------:R-:W-:-:S02]  /*5150*/  IMAD.MOV.U32 R60, RZ, RZ, R25 ;  /* 0x000000ffff3c7224 */ /* 0x000fc400078e0019 */
[--C-:B------:R-:W-:Y:S02]  /*5160*/  IMAD.MOV.U32 R81, RZ, RZ, R25.reuse ;  /* 0x000000ffff517224 */ /* 0x100fe400078e0019 */
[----:B------:R-:W-:Y:S01]  /*5170*/  IMAD.MOV.U32 R80, RZ, RZ, R25 ;  /* 0x000000ffff507224 */ /* 0x000fe200078e0019 */
[----:B------:R-:W1:Y:S01]  /*5180*/  MUFU.EX2 R55, R55 ;  /* 0x0000003700377308 */ /* 0x000e620000000800 */
[----:B--2---:R-:W-:-:S01]  /*5190*/  FADD.FTZ R65, R82, R65 ;  /* 0x0000004152417221 */ /* 0x004fc20000010000 */
[----:B------:R-:W-:Y:S01]  /*51a0*/  F2FP.SATFINITE.E4M3.F32.PACK_AB_MERGE_C R82, R82, R83, RZ ;  /* 0x000000535252723e */ /* 0x000fe200048070ff */
[--C-:B------:R-:W-:Y:S02]  /*51b0*/  IMAD.MOV.U32 R83, RZ, RZ, R25.reuse ;  /* 0x000000ffff537224 */ /* 0x100fe400078e0019 */
[--C-:B------:R-:W-:Y:S01]  /*51c0*/  IMAD.MOV.U32 R84, RZ, RZ, R25.reuse ;  /* 0x000000ffff547224 */ /* 0x100fe200078e0019 */
[----:B------:R-:W-:Y:S01]  /*51d0*/  F2FP.SATFINITE.E4M3.F32.PACK_AB_MERGE_C R207, R15, R14, R82 ;  /* 0x0000000e0fcf723e */ /* 0x000fe20004807052 */
[----:B------:R-:W-:Y:S01]  /*51e0*/  IMAD.MOV.U32 R82, RZ, RZ, R25 ;  /* 0x000000ffff527224 */ /* 0x000fe200078e0019 */
[----:B------:R-:W2:Y:S01]  /*51f0*/  MUFU.EX2 R62, R62 ;  /* 0x0000003e003e7308 */ /* 0x000ea20000000800 */
[----:B0-----:R-:W-:-:S01]  /*5200*/  FADD.FTZ R34, R24, R65 ;  /* 0x0000004118227221 */ /* 0x001fc20000010000 */
[----:B------:R-:W-:-:S06]  /*5210*/  IMAD.MOV.U32 R65, RZ, RZ, R25 ;  /* 0x000000ffff417224 */ /* 0x000fcc00078e0019 */
[----:B------:R-:W0:Y:S01]  /*5220*/  MUFU.EX2 R63, R63 ;  /* 0x0000003f003f7308 */ /* 0x000e220000000800 */
[----:B-1----:R-:W-:-:S07]  /*5230*/  FADD.FTZ R3, R55, R34 ;  /* 0x0000002237037221 */ /* 0x002fce0000010000 */
[----:B------:R-:W1:Y:S01]  /*5240*/  MUFU.EX2 R68, R68 ;  /* 0x0000004400447308 */ /* 0x000e620000000800 */
[----:B--2---:R-:W-:-:S07]  /*5250*/  FADD.FTZ R10, R62, R3 ;  /* 0x000000033e0a7221 */ /* 0x004fce0000010000 */
[----:B------:R-:W2:Y:S01]  /*5260*/  MUFU.EX2 R26, R26 ;  /* 0x0000001a001a7308 */ /* 0x000ea20000000800 */
[----:B0-----:R-:W-:-:S01]  /*5270*/  FADD.FTZ R3, R63, R10 ;  /* 0x0000000a3f037221 */ /* 0x001fc20000010000 */
[----:B------:R-:W-:Y:S01]  /*5280*/  F2FP.SATFINITE.E4M3.F32.PACK_AB_MERGE_C R62, R63, R62, RZ ;  /* 0x0000003e3f3e723e */ /* 0x000fe200048070ff */
[----:B------:R-:W-:-:S03]  /*5290*/  IMAD.MOV.U32 R63, RZ, RZ, R25 ;  /* 0x000000ffff3f7224 */ /* 0x000fc600078e0019 */
[----:B------:R-:W-:Y:S01]  /*52a0*/  F2FP.SATFINITE.E4M3.F32.PACK_AB_MERGE_C R209, R55, R24, R62 ;  /* 0x0000001837d1723e */ /* 0x000fe2000480703e */
[----:B------:R-:W-:Y:S01]  /*52b0*/  IMAD.MOV.U32 R24, RZ, RZ, R25 ;  /* 0x000000ffff187224 */ /* 0x000fe200078e0019 */
[----:B------:R-:W0:Y:S01]  /*52c0*/  MUFU.EX2 R69, R69 ;  /* 0x0000004500457308 */ /* 0x000e220000000800 */
[----:B-1----:R-:W-:-:S01]  /*52d0*/  FADD.FTZ R10, R68, R11 ;  /* 0x0000000b440a7221 */ /* 0x002fc20000010000 */
[--C-:B------:R-:W-:Y:S02]  /*52e0*/  IMAD.MOV.U32 R55, RZ, RZ, R25.reuse ;  /* 0x000000ffff377224 */ /* 0x100fe400078e0019 */
[----:B------:R-:W-:-:S04]  /*52f0*/  IMAD.MOV.U32 R62, RZ, RZ, R25 ;  /* 0x000000ffff3e7224 */ /* 0x000fc800078e0019 */
[----:B------:R-:W1:Y:S01]  /*5300*/  MUFU.EX2 R61, R61 ;  /* 0x0000003d003d7308 */ /* 0x000e620000000800 */
[----:B--2---:R-:W-:-:S07]  /*5310*/  FADD.FTZ R34, R26, R3 ;  /* 0x000000031a227221 */ /* 0x004fce0000010000 */
[----:B------:R-:W2:Y:S01]  /*5320*/  MUFU.EX2 R71, R71 ;  /* 0x0000004700477308 */ /* 0x000ea20000000800 */
[----:B0-----:R-:W-:-:S07]  /*5330*/  FADD.FTZ R10, R69, R10 ;  /* 0x0000000a450a7221 */ /* 0x001fce0000010000 */
[----:B------:R-:W0:Y:S01]  /*5340*/  MUFU.EX2 R66, R66 ;  /* 0x0000004200427308 */ /* 0x000e220000000800 */
[----:B-1----:R-:W-:-:S01]  /*5350*/  FADD.FTZ R3, R61, R34 ;  /* 0x000000223d037221 */ /* 0x002fc20000010000 */
[----:B------:R-:W-:-:S06]  /*5360*/  IMAD.MOV.U32 R34, RZ, RZ, R25 ;  /* 0x000000ffff227224 */ /* 0x000fcc00078e0019 */
[----:B------:R-:W1:Y:S01]  /*5370*/  MUFU.EX2 R70, R70 ;  /* 0x0000004600467308 */ /* 0x000e620000000800 */
[----:B--2---:R-:W-:-:S07]  /*5380*/  FADD.FTZ R11, R71, R10 ;  /* 0x0000000a470b7221 */ /* 0x004fce0000010000 */
[----:B------:R-:W2:Y:S01]  /*5390*/  MUFU.EX2 R67, R67 ;  /* 0x0000004300437308 */ /* 0x000ea20000000800 */
[----:B0-----:R-:W-:-:S07]  /*53a0*/  FADD.FTZ R6, R66, R3 ;  /* 0x0000000342067221 */ /* 0x001fce0000010000 */
[----:B------:R-:W0:Y:S01]  /*53b0*/  MUFU.EX2 R72, R72 ;  /* 0x0000004800487308 */ /* 0x000e220000000800 */
[----:B-1----:R-:W-:-:S01]  /*53c0*/  FADD.FTZ R11, R70, R11 ;  /* 0x0000000b460b7221 */ /* 0x002fc20000010000 */
[----:B------:R-:W-:Y:S01]  /*53d0*/  F2FP.SATFINITE.E4M3.F32.PACK_AB_MERGE_C R210, R70, R71, RZ ;  /* 0x0000004746d2723e */ /* 0x000fe200048070ff */
[--C-:B------:R-:W-:Y:S02]  /*53e0*/  IMAD.MOV.U32 R71, RZ, RZ, R25.reuse ;  /* 0x000000ffff477224 */ /* 0x100fe400078e0019 */
[--C-:B------:R-:W-:Y:S01]  /*53f0*/  IMAD.MOV.U32 R70, RZ, RZ, R25.reuse ;  /* 0x000000ffff467224 */ /* 0x100fe200078e0019 */
[----:B------:R-:W-:Y:S01]  /*5400*/  F2FP.SATFINITE.E4M3.F32.PACK_AB_MERGE_C R210, R69, R68, R210 ;  /* 0x0000004445d2723e */ /* 0x000fe200048070d2 */
[----:B------:R-:W-:Y:S01]  /*5410*/  IMAD.MOV.U32 R69, RZ, RZ, R25 ;  /* 0x000000ffff457224 */ /* 0x000fe200078e0019 */
[----:B------:R-:W1:Y:S01]  /*5420*/  MUFU.EX2 R45, R45 ;  /* 0x0000002d002d7308 */ /* 0x000e620000000800 */
[----:B--2---:R-:W-:-:S01]  /*5430*/  FADD.FTZ R6, R67, R6 ;  /* 0x0000000643067221 */ /* 0x004fc20000010000 */
[----:B------:R-:W-:Y:S01]  /*5440*/  F2FP.SATFINITE.E4M3.F32.PACK_AB_MERGE_C R66, R67, R66, RZ ;  /* 0x000000424342723e */ /* 0x000fe200048070ff */
[----:B------:R-:W-:-:S02]  /*5450*/  IMAD.MOV.U32 R67, RZ, RZ, R25 ;  /* 0x000000ffff437224 */ /* 0x000fc400078e0019 */
[--C-:B------:R-:W-:Y:S01]  /*5460*/  IMAD.MOV.U32 R68, RZ, RZ, R25.reuse ;  /* 0x000000ffff447224 */ /* 0x100fe200078e0019 */
[----:B------:R-:W-:Y:S01]  /*5470*/  F2FP.SATFINITE.E4M3.F32.PACK_AB_MERGE_C R211, R61, R26, R66 ;  /* 0x0000001a3dd3723e */ /* 0x000fe20004807042 */
[----:B------:R-:W-:Y:S01]  /*5480*/  IMAD.MOV.U32 R26, RZ, RZ, R25 ;  /* 0x000000ffff1a7224 */ /* 0x000fe200078e0019 */
[----:B------:R-:W2:Y:S01]  /*5490*/  MUFU.EX2 R73, R73 ;  /* 0x0000004900497308 */ /* 0x000ea20000000800 */
[----:B0-----:R-:W-:-:S01]  /*54a0*/  FADD.FTZ R10, R72, R11 ;  /* 0x0000000b480a7221 */ /* 0x001fc20000010000 */
[--C-:B------:R-:W-:Y:S02]  /*54b0*/  IMAD.MOV.U32 R61, RZ, RZ, R25.reuse ;  /* 0x000000ffff3d7224 */ /* 0x100fe400078e0019 */
[----:B------:R-:W-:-:S04]  /*54c0*/  IMAD.MOV.U32 R66, RZ, RZ, R25 ;  /* 0x000000ffff427224 */ /* 0x000fc800078e0019 */
        /* <DEDUP_REMOVED lines=12> */
[----:B------:R-:W-:Y:S01]  /*5590*/  F2FP.SATFINITE.E4M3.F32.PACK_AB_MERGE_C R212, R88, R75, RZ ;  /* 0x0000004b58d4723e */ /* 0x000fe200048070ff */
[--C-:B------:R-:W-:Y:S02]  /*55a0*/  IMAD.MOV.U32 R75, RZ, RZ, R25.reuse ;  /* 0x000000ffff4b7224 */ /* 0x100fe400078e0019 */
[--C-:B------:R-:W-:Y:S01]  /*55b0*/  IMAD.MOV.U32 R88, RZ, RZ, R25.reuse ;  /* 0x000000ffff587224 */ /* 0x100fe200078e0019 */
[----:B------:R-:W-:Y:S01]  /*55c0*/  F2FP.SATFINITE.E4M3.F32.PACK_AB_MERGE_C R212, R73, R72, R212 ;  /* 0x0000004849d4723e */ /* 0x000fe200048070d4 */
[----:B------:R-:W-:Y:S01]  /*55d0*/  IMAD.MOV.U32 R73, RZ, RZ, R25 ;  /* 0x000000ffff497224 */ /* 0x000fe200078e0019 */
[----:B------:R-:W0:Y:S01]  /*55e0*/  MUFU.EX2 R49, R49 ;  /* 0x0000003100317308 */ /* 0x000e220000000800 */
[----:B-1----:R-:W-:-:S01]  /*55f0*/  FADD.FTZ R6, R47, R6 ;  /* 0x000000062f067221 */ /* 0x002fc20000010000 */
[----:B------:R-:W-:Y:S01]  /*5600*/  F2FP.SATFINITE.E4M3.F32.PACK_AB_MERGE_C R46, R47, R46, RZ ;  /* 0x0000002e2f2e723e */ /* 0x000fe200048070ff */
[----:B------:R-:W-:-:S02]  /*5610*/  IMAD.MOV.U32 R47, RZ, RZ, R25 ;  /* 0x000000ffff2f7224 */ /* 0x000fc400078e0019 */
[--C-:B------:R-:W-:Y:S01]  /*5620*/  IMAD.MOV.U32 R72, RZ, RZ, R25.reuse ;  /* 0x000000ffff487224 */ /* 0x100fe200078e0019 */
[----:B------:R-:W-:Y:S01]  /*5630*/  F2FP.SATFINITE.E4M3.F32.PACK_AB_MERGE_C R213, R44, R45, R46 ;  /* 0x0000002d2cd5723e */ /* 0x000fe2000480702e */
[----:B------:R-:W-:Y:S01]  /*5640*/  IMAD.MOV.U32 R45, RZ, RZ, R25 ;  /* 0x000000ffff2d7224 */ /* 0x000fe200078e0019 */
[----:B------:R-:W1:Y:S01]  /*5650*/  MUFU.EX2 R89, R89 ;  /* 0x0000005900597308 */ /* 0x000e620000000800 */
[----:B--2---:R-:W-:-:S01]  /*5660*/  FADD.FTZ R10, R74, R7 ;  /* 0x000000074a0a7221 */ /* 0x004fc20000010000 */
[--C-:B------:R-:W-:Y:S02]  /*5670*/  IMAD.MOV.U32 R44, RZ, RZ, R25.reuse ;  /* 0x000000ffff2c7224 */ /* 0x100fe400078e0019 */
[----:B------:R-:W-:-:S04]  /*5680*/  IMAD.MOV.U32 R46, RZ, RZ, R25 ;  /* 0x000000ffff2e7224 */ /* 0x000fc800078e0019 */
[----:B------:R-:W2:Y:S01]  /*5690*/  MUFU.EX2 R48, R48 ;  /* 0x0000003000307308 */ /* 0x000ea20000000800 */
[----:B0-----:R-:W-:-:S07]  /*56a0*/  FADD.FTZ R3, R49, R6 ;  /* 0x0000000631037221 */ /* 0x001fce0000010000 */
[----:B------:R-:W-:Y:S01]  /*56b0*/  MUFU.EX2 R31, R31 ;  /* 0x0000001f001f7308 */ /* 0x000fe20000000800 */
[----:B-1----:R-:W-:-:S07]  /*56c0*/  FADD.FTZ R10, R89, R10 ;  /* 0x0000000a590a7221 */ /* 0x002fce0000010000 */
[----:B------:R-:W0:Y:S01]  /*56d0*/  MUFU.EX2 R52, R52 ;  /* 0x0000003400347308 */ /* 0x000e220000000800 */
[----:B--2---:R-:W-:-:S07]  /*56e0*/  FADD.FTZ R6, R48, R3 ;  /* 0x0000000330067221 */ /* 0x004fce0000010000 */
[----:B------:R-:W1:Y:S08]  /*56f0*/  MUFU.EX2 R51, R51 ;  /* 0x0000003300337308 */ /* 0x000e700000000800 */
[----:B------:R-:W2:Y:S01]  /*5700*/  MUFU.EX2 R50, R50 ;  /* 0x0000003200327308 */ /* 0x000ea20000000800 */
[----:B0-----:R-:W-:Y:S01]  /*5710*/  F2FP.SATFINITE.E4M3.F32.PACK_AB_MERGE_C R7, R52, R31, RZ ;  /* 0x0000001f3407723e */ /* 0x001fe200048070ff */
[----:B------:R-:W-:-:S03]  /*5720*/  FADD.FTZ R31, R31, R10 ;  /* 0x0000000a1f1f7221 */ /* 0x000fc60000010000 */
[----:B------:R-:W-:Y:S01]  /*5730*/  F2FP.SATFINITE.E4M3.F32.PACK_AB_MERGE_C R214, R89, R74, R7 ;  /* 0x0000004a59d6723e */ /* 0x000fe20004807007 */
[----:B------:R-:W-:-:S01]  /*5740*/  FADD.FTZ R31, R52, R31 ;  /* 0x0000001f341f7221 */ /* 0x000fc20000010000 */
[----:B------:R-:W-:Y:S01]  /*5750*/  IMAD.MOV.U32 R52, RZ, RZ, R25 ;  /* 0x000000ffff347224 */ /* 0x000fe200078e0019 */
[----:B------:R-:W-:Y:S01]  /*5760*/  MUFU.EX2 R36, R36 ;  /* 0x0000002400247308 */ /* 0x000fe20000000800 */
[----:B-1----:R-:W-:-:S01]  /*5770*/  FADD.FTZ R3, R51, R6 ;  /* 0x0000000633037221 */ /* 0x002fc20000010000 */
[--C-:B------:R-:W-:Y:S02]  /*5780*/  IMAD.MOV.U32 R74, RZ, RZ, R25.reuse ;  /* 0x000000ffff4a7224 */ /* 0x100fe400078e0019 */
[----:B------:R-:W-:-:S04]  /*5790*/  IMAD.MOV.U32 R89, RZ, RZ, R25 ;  /* 0x000000ffff597224 */ /* 0x000fc800078e0019 */
[----:B------:R-:W0:Y:S01]  /*57a0*/  MUFU.EX2 R37, R37 ;  /* 0x0000002500257308 */ /* 0x000e220000000800 */
[----:B--2---:R-:W-:-:S01]  /*57b0*/  FADD.FTZ R3, R50, R3 ;  /* 0x0000000332037221 */ /* 0x004fc20000010000 */
[----:B------:R-:W-:Y:S01]  /*57c0*/  F2FP.SATFINITE.E4M3.F32.PACK_AB_MERGE_C R51, R50, R51, RZ ;  /* 0x000000333233723e */ /* 0x000fe200048070ff */
[----:B------:R-:W-:-:S03]  /*57d0*/  IMAD.MOV.U32 R50, RZ, RZ, R25 ;  /* 0x000000ffff327224 */ /* 0x000fc600078e0019 */
[----:B------:R-:W-:Y:S01]  /*57e0*/  F2FP.SATFINITE.E4M3.F32.PACK_AB_MERGE_C R215, R48, R49, R51 ;  /* 0x0000003130d7723e */ /* 0x000fe20004807033 */
[--C-:B------:R-:W-:Y:S01]  /*57f0*/  IMAD.MOV.U32 R49, RZ, RZ, R25.reuse ;  /* 0x000000ffff317224 */ /* 0x100fe200078e0019 */
[----:B------:R-:W1:Y:S01]  /*5800*/  MUFU.EX2 R32, R32 ;  /* 0x0000002000207308 */ /* 0x000e620000000800 */
[--C-:B------:R-:W-:Y:S02]  /*5810*/  IMAD.MOV.U32 R48, RZ, RZ, R25.reuse ;  /* 0x000000ffff307224 */ /* 0x100fe400078e0019 */
[----:B------:R-:W-:-:S05]  /*5820*/  IMAD.MOV.U32 R51, RZ, RZ, R25 ;  /* 0x000000ffff337224 */ /* 0x000fca00078e0019 */
[----:B------:R-:W2:Y:S01]  /*5830*/  MUFU.EX2 R28, R28 ;  /* 0x0000001c001c7308 */ /* 0x000ea20000000800 */
[----:B0-----:R-:W-:-:S07]  /*5840*/  F2FP.SATFINITE.E4M3.F32.PACK_AB_MERGE_C R5, R37, R36, RZ ;  /* 0x000000242505723e */ /* 0x001fce00048070ff */
[----:B------:R-:W0:Y:S01]  /*5850*/  MUFU.EX2 R33, R33 ;  /* 0x0000002100217308 */ /* 0x000e220000000800 */
[----:B-1----:R-:W-:-:S01]  /*5860*/  FADD.FTZ R4, R32, R31 ;  /* 0x0000001f20047221 */ /* 0x002fc20000010000 */
[----:B------:R-:W-:-:S06]  /*5870*/  IMAD.MOV.U32 R31, RZ, RZ, R25 ;  /* 0x000000ffff1f7224 */ /* 0x000fcc00078e0019 */
[----:B------:R-:W1:Y:S01]  /*5880*/  MUFU.EX2 R29, R29 ;  /* 0x0000001d001d7308 */ /* 0x000e620000000800 */
[----:B--2---:R-:W-:-:S07]  /*5890*/  FADD.FTZ R6, R28, R3 ;  /* 0x000000031c067221 */ /* 0x004fce0000010000 */
[----:B------:R-:W2:Y:S01]  /*58a0*/  MUFU.EX2 R85, R85 ;  /* 0x0000005500557308 */ /* 0x000ea20000000800 */
[C---:B0-----:R-:W-:Y:S01]  /*58b0*/  F2FP.SATFINITE.E4M3.F32.PACK_AB_MERGE_C R216, R33.reuse, R32, R5 ;  /* 0x0000002021d8723e */ /* 0x041fe20004807005 */
[----:B------:R-:W-:Y:S01]  /*58c0*/  FADD.FTZ R33, R33, R4 ;  /* 0x0000000421217221 */ /* 0x000fe20000010000 */
[----:B------:R-:W-:-:S03]  /*58d0*/  IMAD.MOV.U32 R32, RZ, RZ, R25 ;  /* 0x000000ffff207224 */ /* 0x000fc600078e0019 */
[----:B------:R-:W-:Y:S01]  /*58e0*/  FADD.FTZ R36, R36, R33 ;  /* 0x0000002124247221 */ /* 0x000fe20000010000 */
[----:B------:R-:W-:Y:S01]  /*58f0*/  IMAD.MOV.U32 R33, RZ, RZ, R25 ;  /* 0x000000ffff217224 */ /* 0x000fe200078e0019 */
[----:B------:R-:W0:Y:S01]  /*5900*/  MUFU.EX2 R86, R86 ;  /* 0x0000005600567308 */ /* 0x000e220000000800 */
[----:B-1----:R-:W-:-:S01]  /*5910*/  FADD.FTZ R6, R29, R6 ;  /* 0x000000061d067221 */ /* 0x002fc20000010000 */
[----:B------:R-:W-:Y:S01]  /*5920*/  FADD.FTZ R37, R37, R36 ;  /* 0x0000002425257221 */ /* 0x000fe20000010000 */
[----:B------:R-:W-:-:S05]  /*5930*/  IMAD.MOV.U32 R36, RZ, RZ, R25 ;  /* 0x000000ffff247224 */ /* 0x000fca00078e0019 */
[----:B------:R-:W-:Y:S01]  /*5940*/  MUFU.EX2 R30, R30 ;  /* 0x0000001e001e7308 */ /* 0x000fe20000000800 */
[----:B--2---:R-:W-:-:S07]  /*5950*/  FADD.FTZ R3, R85, R6 ;  /* 0x0000000655037221 */ /* 0x004fce0000010000 */
[----:B------:R-:W1:Y:S01]  /*5960*/  MUFU.EX2 R53, R53 ;  /* 0x0000003500357308 */ /* 0x000e620000000800 */
[C---:B0-----:R-:W-:Y:S01]  /*5970*/  F2FP.SATFINITE.E4M3.F32.PACK_AB_MERGE_C R85, R86.reuse, R85, RZ ;  /* 0x000000555655723e */ /* 0x041fe200048070ff */
[----:B------:R-:W-:-:S03]  /*5980*/  FADD.FTZ R86, R86, R3 ;  /* 0x0000000356567221 */ /* 0x000fc60000010000 */
[----:B------:R-:W-:Y:S01]  /*5990*/  F2FP.SATFINITE.E4M3.F32.PACK_AB_MERGE_C R217, R29, R28, R85 ;  /* 0x0000001c1dd9723e */ /* 0x000fe20004807055 */
[--C-:B------:R-:W-:Y:S02]  /*59a0*/  IMAD.MOV.U32 R29, RZ, RZ, R25.reuse ;  /* 0x000000ffff1d7224 */ /* 0x100fe400078e0019 */
[----:B------:R-:W0:Y:S01]  /*59b0*/  MUFU.EX2 R40, R40 ;  /* 0x0000002800287308 */ /* 0x000e220000000800 */
[--C-:B------:R-:W-:Y:S02]  /*59c0*/  IMAD.MOV.U32 R28, RZ, RZ, R25.reuse ;  /* 0x000000ffff1c7224 */ /* 0x100fe400078e0019 */
[----:B------:R-:W-:-:S05]  /*59d0*/  IMAD.MOV.U32 R85, RZ, RZ, R25 ;  /* 0x000000ffff557224 */ /* 0x000fca00078e0019 */
[----:B------:R-:W2:Y:S01]  /*59e0*/  MUFU.EX2 R87, R87 ;  /* 0x0000005700577308 */ /* 0x000ea20000000800 */
[----:B-1----:R-:W-:-:S07]  /*59f0*/  F2FP.SATFINITE.E4M3.F32.PACK_AB_MERGE_C R5, R53, R30, RZ ;  /* 0x0000001e3505723e */ /* 0x002fce00048070ff */
[----:B------:R-:W1:Y:S01]  /*5a00*/  MUFU.EX2 R41, R41 ;  /* 0x0000002900297308 */ /* 0x000e620000000800 */
[----:B0-----:R-:W-:-:S01]  /*5a10*/  FADD.FTZ R4, R40, R37 ;  /* 0x0000002528047221 */ /* 0x001fc20000010000 */
[----:B------:R-:W-:-:S06]  /*5a20*/  IMAD.MOV.U32 R37, RZ, RZ, R25 ;  /* 0x000000ffff257224 */ /* 0x000fcc00078e0019 */
[----:B------:R-:W0:Y:S01]  /*5a30*/  MUFU.EX2 R90, R90 ;  /* 0x0000005a005a7308 */ /* 0x000e220000000800 */
[----:B--2---:R-:W-:-:S01]  /*5a40*/  FADD.FTZ R3, R87, R86 ;  /* 0x0000005657037221 */ /* 0x004fc20000010000 */
[----:B------:R-:W-:-:S06]  /*5a50*/  IMAD.MOV.U32 R86, RZ, RZ, R25 ;  /* 0x000000ffff567224 */ /* 0x000fcc00078e0019 */
[----:B------:R-:W-:Y:S01]  /*5a60*/  MUFU.EX2 R91, R91 ;  /* 0x0000005b005b7308 */ /* 0x000fe20000000800 */
[C---:B-1----:R-:W-:Y:S01]  /*5a70*/  F2FP.SATFINITE.E4M3.F32.PACK_AB_MERGE_C R218, R41.reuse, R40, R5 ;  /* 0x0000002829da723e */ /* 0x042fe20004807005 */
[----:B------:R-:W-:Y:S01]  /*5a80*/  FADD.FTZ R41, R41, R4 ;  /* 0x0000000429297221 */ /* 0x000fe20000010000 */
[----:B------:R-:W-:-:S03]  /*5a90*/  IMAD.MOV.U32 R40, RZ, RZ, R25 ;  /* 0x000000ffff287224 */ /* 0x000fc600078e0019 */
[----:B------:R-:W-:Y:S01]  /*5aa0*/  FADD.FTZ R30, R30, R41 ;  /* 0x000000291e1e7221 */ /* 0x000fe20000010000 */
[----:B------:R-:W-:Y:S01]  /*5ab0*/  IMAD.MOV.U32 R41, RZ, RZ, R25 ;  /* 0x000000ffff297224 */ /* 0x000fe200078e0019 */
[----:B------:R-:W1:Y:S01]  /*5ac0*/  MUFU.EX2 R92, R92 ;  /* 0x0000005c005c7308 */ /* 0x000e620000000800 */
[----:B0-----:R-:W-:-:S01]  /*5ad0*/  FADD.FTZ R4, R90, R3 ;  /* 0x000000035a047221 */ /* 0x001fc20000010000 */
[----:B-1----:R-:W-:-:S03]  /*5ae0*/  F2FP.SATFINITE.E4M3.F32.PACK_AB_MERGE_C R3, R92, R91, RZ ;  /* 0x0000005b5c03723e */ /* 0x002fc600048070ff */
[----:B------:R-:W-:Y:S01]  /*5af0*/  FADD.FTZ R91, R91, R4 ;  /* 0x000000045b5b7221 */ /* 0x000fe20000010000 */
[----:B------:R-:W-:Y:S01]  /*5b00*/  F2FP.SATFINITE.E4M3.F32.PACK_AB_MERGE_C R219, R90, R87, R3 ;  /* 0x000000575adb723e */ /* 0x000fe20004807003 */
[----:B------:R-:W-:Y:S02]  /*5b10*/  FADD.FTZ R3, R53, R30 ;  /* 0x0000001e35037221 */ /* 0x000fe40000010000 */
[----:B------:R-:W-:-:S01]  /*5b20*/  FADD.FTZ R4, R92, R91 ;  /* 0x0000005b5c047221 */ /* 0x000fc20000010000 */
[--C-:B------:R-:W-:Y:S02]  /*5b30*/  IMAD.MOV.U32 R30, RZ, RZ, R25.reuse ;  /* 0x000000ffff1e7224 */ /* 0x100fe400078e0019 */
[--C-:B------:R-:W-:Y:S02]  /*5b40*/  IMAD.MOV.U32 R53, RZ, RZ, R25.reuse ;  /* 0x000000ffff357224 */ /* 0x100fe400078e0019 */
[--C-:B------:R-:W-:Y:S02]  /*5b50*/  IMAD.MOV.U32 R87, RZ, RZ, R25.reuse ;  /* 0x000000ffff577224 */ /* 0x100fe400078e0019 */
[----:B------:R-:W-:-:S02]  /*5b60*/  IMAD.MOV.U32 R91, RZ, RZ, R25 ;  /* 0x000000ffff5b7224 */ /* 0x000fc400078e0019 */
[--C-:B------:R-:W-:Y:S02]  /*5b70*/  IMAD.MOV.U32 R90, RZ, RZ, R25.reuse ;  /* 0x000000ffff5a7224 */ /* 0x100fe400078e0019 */
[----:B------:R-:W-:Y:S01]  /*5b80*/  IMAD.MOV.U32 R92, RZ, RZ, R25 ;  /* 0x000000ffff5c7224 */ /* 0x000fe200078e0019 */
[----:B------:R-:W-:Y:S06]  /*5b90*/  @!P1 BRA `(.L_x_4043) ;  /* 0x0000003c002c9947 */ /* 0x000fec0003800000 */
[----:B------:R-:W-:Y:S01]  /*5ba0*/  IMAD.MOV.U32 R5, RZ, RZ, R120 ;  /* 0x000000ffff057224 */ /* 0x000fe200078e0078 */
[----:B------:R-:W-:Y:S01]  /*5bb0*/  CS2R R118, SRZ ;  /* 0x0000000000767805 */ /* 0x000fe2000001ff00 */
        /* <DEDUP_REMOVED lines=48> */
[----:B------:R-:W-:Y:S01]  /*5ec0*/  UMOV UR55, UR46 ;  /* 0x0000002e00377c82 */ /* 0x000fe20008000000 */
[----:B------:R-:W-:Y:S01]  /*5ed0*/  UMOV UR53, UR45 ;  /* 0x0000002d00357c82 */ /* 0x000fe20008000000 */
[----:B------:R-:W-:-:S05]  /*5ee0*/  ULDC UR52, c[0x0][0x988] ;  /* 0x0002620000347ab9 */ /* 0x000fca0000000800 */
.L_x_4054:
[----:B------:R-:W-:Y:S01]  /*5ef0*/  ISETP.NE.AND P2, PT, RZ, UR43, PT ;  /* 0x0000002bff007c0c */ /* 0x000fe2000bf45270 */
[----:B------:R-:W-:-:S04]  /*5f00*/  UISETP.NE.AND UP0, UPT, UR53, 0x1, UPT ;  /* 0x000000013500788c */ /* 0x000fc8000bf05270 */
[----:B------:R-:W-:-:S04]  /*5f10*/  USEL UR46, URZ, 0x1, UP0 ;  /* 0x000000013f2e7887 */ /* 0x000fc80008000000 */
[----:B------:R-:W-:-:S04]  /*5f20*/  ULOP3.LUT UR46, UR55, UR46, URZ, 0x3c, !UPT ;  /* 0x0000002e372e7292 */ /* 0x000fc8000f8e3c3f */
[----:B------:R-:W-:Y:S08]  /*5f30*/  @P2 BRA `(.L_x_4044) ;  /* 0x0000000000442947 */ /* 0x000ff00003800000 */
[----:B------:R-:W-:Y:S05]  /*5f40*/  @!P0 BRA `(.L_x_4045) ;  /* 0x0000000000048947 */ /* 0x000fea0003800000 */
[----:B------:R-:W-:Y:S01]  /*5f50*/  BPT.TRAP 0x1 ;  /* 0x000000040000795c */ /* 0x000fe20000300000 */
.L_x_4045:
[----:B------:R-:W0:Y:S01]  /*5f60*/  S2UR UR10, SR_CgaCtaId ;  /* 0x00000000000a79c3 */ /* 0x000e220000008800 */
[----:B------:R-:W-:Y:S01]  /*5f70*/  UIADD3 UR6, UR53, 0x1, URZ ;  /* 0x0000000135067890 */ /* 0x000fe2000fffe03f */
[----:B------:R-:W-:Y:S01]  /*5f80*/  IMAD.U32 R7, RZ, RZ, UR46 ;  /* 0x0000002eff077e24 */ /* 0x000fe2000f8e00ff */
[----:B------:R-:W-:Y:S02]  /*5f90*/  UMOV UR7, 0x400 ;  /* 0x0000040000077882 */ /* 0x000fe40000000000 */
[----:B------:R-:W-:Y:S02]  /*5fa0*/  UISETP.NE.AND UP0, UPT, UR6, 0x2, UPT ;  /* 0x000000020600788c */ /* 0x000fe4000bf05270 */
[----:B------:R-:W-:Y:S02]  /*5fb0*/  SHF.L.U32 R7, R7, 0x1f, RZ ;  /* 0x0000001f07077819 */ /* 0x000fe400000006ff */
[----:B------:R-:W-:Y:S02]  /*5fc0*/  USEL UR6, UR6, URZ, UP0 ;  /* 0x0000003f06067287 */ /* 0x000fe40008000000 */
[----:B0-----:R-:W-:-:S04]  /*5fd0*/  ULEA UR7, UR10, UR7, 0x18 ;  /* 0x000000070a077291 */ /* 0x001fc8000f8ec03f */
[----:B------:R-:W-:-:S09]  /*5fe0*/  ULEA UR6, UR6, UR7, 0x3 ;  /* 0x0000000706067291 */ /* 0x000fd2000f8e183f */
[----:B------:R0:W1:Y:S01]  /*5ff0*/  SYNCS.PHASECHK.TRANS64.TRYWAIT P1, [UR6+0x33430], R7 ;  /* 0x03343007ff0075a7 */ /* 0x0000620008020146 */
[----:B------:R-:W-:Y:S05]  /*6000*/  @!P0 BRA `(.L_x_4046) ;  /* 0x0000000000048947 */ /* 0x000fea0003800000 */
[----:B------:R-:W-:Y:S01]  /*6010*/  BPT.TRAP 0x1 ;  /* 0x000000040000795c */ /* 0x000fe20000300000 */
.L_x_4046:
[----:B-1----:R-:W-:Y:S05]  /*6020*/  @P1 BRA `(.L_x_4044) ;  /* 0x0000000000081947 */ /* 0x002fea0003800000 */
[----:B------:R-:W1:Y:S02]  /*6030*/  SYNCS.PHASECHK.TRANS64.TRYWAIT P1, [UR6+0x33430], R7 ;  /* 0x03343007ff0075a7 */ /* 0x000e640008020146 */
[----:B-1----:R-:W-:Y:S05]  /*6040*/  @!P1 BRA `(.L_x_4047) ;  /* 0x0000010c00f09947 */ /* 0x002fea0003800000 */
.L_x_4044:
[----:B-1----:R-:W1:Y:S01]  /*6050*/  S2R R8, SR_TID.X ;  /* 0x0000000000087919 */ /* 0x002e620000002100 */
[----:B------:R-:W-:Y:S01]  /*6060*/  UIADD3 UR45, UR53, 0x1, URZ ;  /* 0x00000001352d7890 */ /* 0x000fe2000fffe03f */
[----:B------:R-:W-:Y:S01]  /*6070*/  UMOV UR27, 0x80000020 ;  /* 0x80000020001b7882 */ /* 0x000fe20000000000 */
[----:B------:R-:W-:Y:S02]  /*6080*/  UMOV UR28, UR24 ;  /* 0x00000018001c7c82 */ /* 0x000fe40008000000 */
[----:B------:R-:W-:Y:S01]  /*6090*/  UISETP.NE.AND UP0, UPT, UR45, 0x2, UPT ;  /* 0x000000022d00788c */ /* 0x000fe2000bf05270 */
[----:B------:R-:W-:Y:S01]  /*60a0*/  UMOV UR29, UR25 ;  /* 0x00000019001d7c82 */ /* 0x000fe20008000000 */
[----:B------:R-:W-:Y:S02]  /*60b0*/  UMOV UR31, 0x80000020 ;  /* 0x80000020001f7882 */ /* 0x000fe40000000000 */
[----:B------:R-:W-:Y:S01]  /*60c0*/  USEL UR45, UR45, URZ, UP0 ;  /* 0x0000003f2d2d7287 */ /* 0x000fe20008000000 */
[----:B------:R-:W-:Y:S01]  /*60d0*/  UMOV UR32, UR24 ;  /* 0x0000001800207c82 */ /* 0x000fe20008000000 */
[----:B------:R-:W-:-:S02]  /*60e0*/  UMOV UR33, UR25 ;  /* 0x0000001900217c82 */ /* 0x000fc40008000000 */
[----:B------:R-:W-:Y:S01]  /*60f0*/  UIMAD UR56, UR45, 0x780, UR49 ;  /* 0x000007802d3878a4 */ /* 0x000fe2000f8e0231 */
[----:B------:R-:W-:Y:S01]  /*6100*/  UMOV UR35, 0x80000020 ;  /* 0x8000002000237882 */ /* 0x000fe20000000000 */
[----:B------:R-:W-:Y:S02]  /*6110*/  UMOV UR7, 0x80000020 ;  /* 0x8000002000077882 */ /* 0x000fe40000000000 */
[----:B------:R-:W-:Y:S02]  /*6120*/  UIADD3 UR30, UR56, 0x80, URZ ;  /* 0x00000080381e7890 */ /* 0x000fe4000fffe03f */
[----:B------:R-:W-:Y:S02]  /*6130*/  UIADD3 UR34, UR56, 0x100, URZ ;  /* 0x0000010038227890 */ /* 0x000fe4000fffe03f */
[----:B------:R-:W-:Y:S01]  /*6140*/  UMOV UR26, UR56 ;  /* 0x00000038001a7c82 */ /* 0x000fe20008000000 */
[----:B------:R-:W-:Y:S02]  /*6150*/  UIADD3 UR6, UR56, 0x2, URZ ;  /* 0x0000000238067890 */ /* 0x000fe4000fffe03f */
[----:B------:R-:W-:Y:S01]  /*6160*/  UIADD3 UR10, UR56, 0x202, URZ ;  /* 0x00000202380a7890 */ /* 0x000fe2000fffe03f */
[----:B------:R-:W-:Y:S01]  /*6170*/  UMOV UR11, 0x80000020 ;  /* 0x80000020000b7882 */ /* 0x000fe20000000000 */
[----:B------:R-:W-:Y:S01]  /*6180*/  UIADD3 UR14, UR56, 0x282, URZ ;  /* 0x00000282380e7890 */ /* 0x000fe2000fffe03f */
[----:B------:R-:W-:Y:S01]  /*6190*/  UMOV UR15, 0x80000020 ;  /* 0x80000020000f7882 */ /* 0x000fe20000000000 */
[----:B------:R-:W-:Y:S01]  /*61a0*/  UIADD3 UR18, UR56, 0x500, URZ ;  /* 0x0000050038127890 */ /* 0x000fe2000fffe03f */
[----:B-1----:R-:W-:Y:S01]  /*61b0*/  SHF.R.U32.HI R8, RZ, 0x7, R8 ;  /* 0x00000007ff087819 */ /* 0x002fe20000011608 */
[----:B------:R-:W-:Y:S01]  /*61c0*/  UMOV UR19, 0x80000020 ;  /* 0x8000002000137882 */ /* 0x000fe20000000000 */
[----:B------:R-:W-:Y:S01]  /*61d0*/  UIADD3 UR22, UR56, 0x502, URZ ;  /* 0x0000050238167890 */ /* 0x000fe2000fffe03f */
[----:B------:R-:W-:-:S02]  /*61e0*/  UMOV UR23, 0x80000020 ;  /* 0x8000002000177882 */ /* 0x000fc40000000000 */
[----:B0-----:R-:W-:-:S05]  /*61f0*/  VIADD R7, R8, 0x8 ;  /* 0x0000000808077836 */ /* 0x001fca0000000000 */
[----:B------:R0:W-:Y:S06]  /*6200*/  BAR.SYNC.DEFER_BLOCKING R7, 0x100 ;  /* 0x000400070000751d */ /* 0x0001ec0000010000 */
[----:B------:R-:W-:-:S06]  /*6210*/  WARPGROUP.ARRIVE ;  /* 0x00000000000079c5 */ /* 0x000fcc0000000000 */
[----:B------:R-:W-:Y:S01]  /*6220*/  QGMMA.64x32x32.F32.E4M3.E4M3 R184, gdesc[UR24], RZ, !UPT, gsb0 ;  /* 0x0060000018b879f3 */ /* 0x000fe2000c0008ff */
[----:B------:R-:W-:Y:S01]  /*6230*/  UIADD3 UR26, UR56, 0x180, URZ ;  /* 0x00000180381a7890 */ /* 0x000fe2000fffe03f */
[----:B------:R-:W-:Y:S01]  /*6240*/  UMOV UR27, 0x80000020 ;  /* 0x80000020001b7882 */ /* 0x000fe20000000000 */
[----:B------:R-:W-:Y:S02]  /*6250*/  WARPGROUP.DEPBAR.LE gsb0, 0x0 ;  /* 0x00008000000079c5 */ /* 0x000fe40000010000 */
[----:B------:R-:W-:-:S06]  /*6260*/  WARPGROUP.ARRIVE ;  /* 0x00000000000079c5 */ /* 0x000fcc0000000000 */
[----:B------:R-:W-:Y:S01]  /*6270*/  QGMMA.64x32x32.F32.E4M3.E4M3 R168, gdesc[UR28], RZ, !UPT, gsb0 ;  /* 0x006000001ca879f3 */ /* 0x000fe2000c0008ff */
[----:B------:R-:W-:Y:S01]  /*6280*/  UIADD3 UR30, UR56, 0x200, URZ ;  /* 0x00000200381e7890 */ /* 0x000fe2000fffe03f */
[----:B------:R-:W-:Y:S01]  /*6290*/  UMOV UR28, UR24 ;  /* 0x00000018001c7c82 */ /* 0x000fe20008000000 */
[----:B------:R-:W-:Y:S01]  /*62a0*/  UMOV UR29, UR25 ;  /* 0x00000019001d7c82 */ /* 0x000fe20008000000 */
        /* <DEDUP_REMOVED lines=10> */
[----:B------:R-:W-:Y:S03]  /*6350*/  QGMMA.64x32x32.F32.E4M3.E4M3 R136, gdesc[UR24], RZ, !UPT, gsb0 ;  /* 0x00600000188879f3 */ /* 0x000fe6000c0008ff */
        /* <DEDUP_REMOVED lines=124> */
[----:B------:R-:W-:Y:S01]  /*6b20*/  UIADD3 UR56, UR56, 0x702, URZ ;  /* 0x0000070238387890 */ /* 0x000fe2000fffe03f */
[----:B------:R-:W-:Y:S02]  /*6b30*/  WARPGROUP.DEPBAR.LE gsb0, 0x0 ;  /* 0x00008000000079c5 */ /* 0x000fe40000010000 */
[----:B------:R-:W-:-:S06]  /*6b40*/  WARPGROUP.ARRIVE ;  /* 0x00000000000079c5 */ /* 0x000fcc0000000000 */
[----:B------:R-:W-:Y:S03]  /*6b50*/  QGMMA.64x32x32.F32.E4M3.E4M3 R168, gdesc[UR28], R168, gsb0 ;  /* 0x006000001ca879f3 */ /* 0x000fe600080008a8 */
        /* <DEDUP_REMOVED lines=12> */
[----:B0-----:R-:W-:Y:S05]  /*6c20*/  @P2 BRA `(.L_x_4048) ;  /* 0x0000000000382947 */ /* 0x001fea0003800000 */
[----:B------:R-:W-:Y:S05]  /*6c30*/  @!P0 BRA `(.L_x_4049) ;  /* 0x0000000000048947 */ /* 0x000fea0003800000 */
[----:B------:R-:W-:Y:S01]  /*6c40*/  BPT.TRAP 0x1 ;  /* 0x000000040000795c */ /* 0x000fe20000300000 */
.L_x_4049:
        /* <DEDUP_REMOVED lines=9> */
.L_x_4050:
[----:B-1----:R-:W-:Y:S05]  /*6ce0*/  @P1 BRA `(.L_x_4048) ;  /* 0x0000000000081947 */ /* 0x002fea0003800000 */
[----:B------:R-:W1:Y:S02]  /*6cf0*/  SYNCS.PHASECHK.TRANS64.TRYWAIT P1, [UR6+0x33450], R7 ;  /* 0x03345007ff0075a7 */ /* 0x000e640008020146 */
[----:B-1----:R-:W-:Y:S05]  /*6d00*/  @!P1 BRA `(.L_x_4051) ;  /* 0x0000010000d89947 */ /* 0x002fea0003800000 */
.L_x_4048:
[----:B------:R-:W2:Y:S01]  /*6d10*/  S2UR UR10, SR_CgaCtaId ;  /* 0x00000000000a79c3 */ /* 0x000ea20000008800 */
[----:B------:R-:W-:Y:S01]  /*6d20*/  UMOV UR6, 0x400 ;  /* 0x0000040000067882 */ /* 0x000fe20000000000 */
[----:B------:R-:W-:Y:S01]  /*6d30*/  WARPGROUP.ARRIVE ;  /* 0x00000000000079c5 */ /* 0x000fe20000000000 */
[----:B------:R-:W-:-:S05]  /*6d40*/  UMOV UR7, 0xc0000010 ;  /* 0xc000001000077882 */ /* 0x000fca0000000000 */
[----:B-1----:R-:W1:Y:S01]  /*6d50*/  S2R R8, SR_TID.X ;  /* 0x0000000000087919 */ /* 0x002e620000002100 */
[----:B--2---:R-:W-:-:S04]  /*6d60*/  ULEA UR14, UR10, UR6, 0x18 ;  /* 0x000000060a0e7291 */ /* 0x004fc8000f8ec03f */
[----:B------:R-:W-:-:S04]  /*6d70*/  UIADD3 UR6, UR14, 0x200, URZ ;  /* 0x000002000e067890 */ /* 0x000fc8000fffe03f */
[----:B------:R-:W-:-:S04]  /*6d80*/  USHF.R.U32.HI UR6, URZ, 0x4, UR6 ;  /* 0x000000043f067899 */ /* 0x000fc80008011606 */
[----:B------:R-:W-:Y:S01]  /*6d90*/  ULOP3.LUT UR6, UR6, 0x3fff, URZ, 0xc0, !UPT ;  /* 0x00003fff06067892 */ /* 0x000fe2000f8ec03f */
[----:B-1----:R-:W-:-:S03]  /*6da0*/  SHF.R.U32.HI R8, RZ, 0x7, R8 ;  /* 0x00000007ff087819 */ /* 0x002fc60000011608 */
[----:B------:R-:W-:Y:S01]  /*6db0*/  ULOP3.LUT UR6, UR6, 0x10000, URZ, 0xfc, !UPT ;  /* 0x0001000006067892 */ /* 0x000fe2000f8efc3f */
[----:B0-----:R-:W-:-:S03]  /*6dc0*/  IADD3 R7, -R8, 0xb, RZ ;  /* 0x0000000b08077810 */ /* 0x001fc60007ffe1ff */
        /* <DEDUP_REMOVED lines=27> */
.L_x_4052:
[C---:B0-----:R-:W-:Y:S01]  /*6f80*/  FMUL.FTZ R7, R0.reuse, R184 ;  /* 0x000000b800077220 */ /* 0x041fe20000410000 */
        /* <DEDUP_REMOVED lines=103> */
[----:B------:R-:W-:Y:S01]  /*7600*/  UMOV UR6, UR52 ;  /* 0x0000003400067c82 */ /* 0x000fe20008000000 */
[----:B------:R-:W-:-:S04]  /*7610*/  ULEA UR7, UR45, UR14, 0x3 ;  /* 0x0000000e2d077291 */ /* 0x000fc8000f8e183f */
[----:B------:R-:W-:Y:S01]  /*7620*/  UIADD3 UR7, UR7, 0x33440, URZ ;  /* 0x0003344007077890 */ /* 0x000fe2000fffe03f */
[----:B------:R-:W1:Y:S01]  /*7630*/  MUFU.TANH R187, R187 ;  /* 0x000000bb00bb7308 */ /* 0x000e620000002400 */
[----:B--2---:R-:W-:Y:S02]  /*7640*/  FMNMX.FTZ R192, R184, R193, !PT ;  /* 0x000000c1b8c07209 */ /* 0x004fe40007810000 */
[----:B------:R-:W-:-:S05]  /*7650*/  UPRMT UR7, UR10, 0x654, UR7 ;  /* 0x000006540a077896 */ /* 0x000fca0008000007 */
[----:B------:R-:W2:Y:S01]  /*7660*/  MUFU.TANH R186, R186 ;  /* 0x000000ba00ba7308 */ /* 0x000ea20000002400 */
[----:B0-----:R-:W-:-:S03]  /*7670*/  FMNMX.FTZ R191, R185, R120, !PT ;  /* 0x00000078b9bf7209 */ /* 0x001fc60007810000 */
[----:B------:R-:W-:Y:S04]  /*7680*/  SYNCS.ARRIVE.TRANS64.RED.A1T0 RZ, [UR7], RZ ;  /* 0x000000ffffff79a7 */ /* 0x000fe80008100407 */
        /* <DEDUP_REMOVED lines=134> */
[----:B0-----:R-:W-:-:S05]  /*7ef0*/  FMNMX.FTZ R193, R191, R120, !PT ;  /* 0x00000078bfc17209 */ /* 0x001fca0007810000 */
[----:B------:R-:W0:Y:S01]  /*7f00*/  SHFL.BFLY PT, R120, R193, 0x1, 0x1f ;  /* 0x0c201f00c1787f89 */ /* 0x000e2200000e0000 */
[----:B-1----:R-:W-:Y:S01]  /*7f10*/  FMNMX.FTZ R194, R192, R121, !PT ;  /* 0x00000079c0c27209 */ /* 0x002fe20007810000 */
[----:B------:R-:W-:-:S04]  /*7f20*/  IMAD.U32 R192, RZ, RZ, UR6 ;  /* 0x00000006ffc07e24 */ /* 0x000fc8000f8e00ff */
[----:B------:R-:W1:Y:S01]  /*7f30*/  SHFL.BFLY PT, R195, R194, 0x1, 0x1f ;  /* 0x0c201f00c2c37f89 */ /* 0x000e6200000e0000 */
[----:B0-----:R-:W-:-:S05]  /*7f40*/  FMNMX.FTZ R121, R193, R120, !PT ;  /* 0x00000078c1797209 */ /* 0x001fca0007810000 */
[C---:B------:R-:W-:Y:S01]  /*7f50*/  FFMA.FTZ R191, R121.reuse, R192, -8 ;  /* 0xc100000079bf7423 */ /* 0x040fe200000100c0 */
[----:B------:R-:W-:-:S01]  /*7f60*/  FADD.FTZ R6, -R121, R6 ;  /* 0x0000000679067221 */ /* 0x000fc20000010100 */
[----:B-1----:R-:W-:Y:S02]  /*7f70*/  FMNMX.FTZ R120, R194, R195, !PT ;  /* 0x000000c3c2787209 */ /* 0x002fe40007810000 */
        /* <DEDUP_REMOVED lines=40> */
[----:B------:R-:W-:-:S02]  /*8200*/  IMAD.U32 R191, RZ, RZ, UR6 ;  /* 0x00000006ffbf7e24 */ /* 0x000fc4000f8e00ff */
[----:B------:R-:W-:Y:S01]  /*8210*/  FADD.FTZ R5, -R120, R5 ;  /* 0x0000000578057221 */ /* 0x000fe20000010100 */
[----:B------:R-:W-:Y:S01]  /*8220*/  FMUL.FTZ R6, R6, UR6 ;  /* 0x0000000606067c20 */ /* 0x000fe20008410000 */
[----:B------:R-:W-:Y:S01]  /*8230*/  MUFU.EX2 R7, R7 ;  /* 0x0000000700077308 */ /* 0x000fe20000000800 */
[----:B------:R-:W-:-:S01]  /*8240*/  FFMA.FTZ R191, R120, R191, -8 ;  /* 0xc100000078bf7423 */ /* 0x000fc200000100bf */
[----:B------:R-:W-:-:S03]  /*8250*/  FMUL.FTZ R5, R5, UR6 ;  /* 0x0000000605057c20 */ /* 0x000fc60008410000 */
        /* <DEDUP_REMOVED lines=36> */
[----:B-1----:R-:W-:-:S01]  /*84a0*/  FFMA.FTZ R4, R5, R4, R10 ;  /* 0x0000000405047223 */ /* 0x002fc2000001000a */
        /* <DEDUP_REMOVED lines=8> */
[----:B------:R-:W-:-:S06]  /*8530*/  FFMA.FTZ R135, R135, UR6, -R191 ;  /* 0x0000000687877c23 */ /* 0x000fcc00080108bf */
[----:B------:R-:W1:Y:S01]  /*8540*/  MUFU.EX2 R13, R13 ;  /* 0x0000000d000d7308 */ /* 0x000e620000000800 */
[----:B0-----:R-:W-:-:S07]  /*8550*/  FADD.FTZ R4, R9, R4 ;  /* 0x0000000409047221 */ /* 0x001fce0000010000 */
[----:B------:R-:W-:Y:S08]  /*8560*/  MUFU.EX2 R12, R12 ;  /* 0x0000000c000c7308 */ /* 0x000ff00000000800 */
[----:B------:R-:W0:Y:S08]  /*8570*/  MUFU.EX2 R14, R14 ;  /* 0x0000000e000e7308 */ /* 0x000e300000000800 */
[----:B------:R2:W-:Y:S08]  /*8580*/  MUFU.EX2 R133, R192 ;  /* 0x000000c000857308 */ /* 0x0005f00000000800 */
[----:B------:R-:W-:Y:S01]  /*8590*/  MUFU.EX2 R15, R15 ;  /* 0x0000000f000f7308 */ /* 0x000fe20000000800 */
[----:B--2---:R-:W-:-:S01]  /*85a0*/  FFMA.FTZ R192, R162, UR6, -R191 ;  /* 0x00000006a2c07c23 */ /* 0x004fc200080108bf */
[----:B------:R-:W-:Y:S01]  /*85b0*/  FFMA.FTZ R162, R146, UR6, -R191 ;  /* 0x0000000692a27c23 */ /* 0x000fe200080108bf */
[----:B-1----:R-:W-:-:S05]  /*85c0*/  FADD.FTZ R191, R13, R4 ;  /* 0x000000040dbf7221 */ /* 0x002fca0000010000 */
[----:B------:R-:W1:Y:S08]  /*85d0*/  MUFU.EX2 R21, R21 ;  /* 0x0000001500157308 */ /* 0x000e700000000800 */
[----:B------:R-:W2:Y:S08]  /*85e0*/  MUFU.EX2 R20, R20 ;  /* 0x0000001400147308 */ /* 0x000eb00000000800 */
[----:B------:R3:W-:Y:S08]  /*85f0*/  MUFU.EX2 R146, R192 ;  /* 0x000000c000927308 */ /* 0x0007f00000000800 */
[----:B------:R-:W4:Y:S01]  /*8600*/  MUFU.EX2 R184, R184 ;  /* 0x000000b800b87308 */ /* 0x000f220000000800 */
[----:B---3--:R-:W-:-:S04]  /*8610*/  FADD.FTZ R192, R8, R3 ;  /* 0x0000000308c07221 */ /* 0x008fc80000010000 */
[----:B------:R-:W-:Y:S01]  /*8620*/  FADD.FTZ R3, R11, R192 ;  /* 0x000000c00b037221 */ /* 0x000fe20000010000 */
[----:B0-----:R-:W-:-:S02]  /*8630*/  FADD.FTZ R192, R14, R191 ;  /* 0x000000bf0ec07221 */ /* 0x001fc40000010000 */
[----:B------:R-:W0:Y:S01]  /*8640*/  MUFU.EX2 R185, R185 ;  /* 0x000000b900b97308 */ /* 0x000e220000000800 */
[----:B------:R-:W-:-:S01]  /*8650*/  FADD.FTZ R4, R12, R3 ;  /* 0x000000030c047221 */ /* 0x000fc20000010000 */
[----:B-1----:R-:W-:-:S03]  /*8660*/  FADD.FTZ R191, R21, R192 ;  /* 0x000000c015bf7221 */ /* 0x002fc60000010000 */
[----:B------:R-:W-:-:S03]  /*8670*/  FADD.FTZ R3, R15, R4 ;  /* 0x000000040f037221 */ /* 0x000fc60000010000 */
[----:B------:R-:W1:Y:S01]  /*8680*/  MUFU.EX2 R187, R187 ;  /* 0x000000bb00bb7308 */ /* 0x000e620000000800 */
[----:B--2---:R-:W-:-:S01]  /*8690*/  FADD.FTZ R4, R20, R3 ;  /* 0x0000000314047221 */ /* 0x004fc20000010000 */
[----:B----4-:R-:W-:-:S06]  /*86a0*/  FADD.FTZ R192, R184, R191 ;  /* 0x000000bfb8c07221 */ /* 0x010fcc0000010000 */
        /* <DEDUP_REMOVED lines=55> */
[----:B0-----:R-:W-:-:S04]  /*8a20*/  FADD.FTZ R191, R159, R192 ;  /* 0x000000c09fbf7221 */ /* 0x001fc80000010000 */
[----:B------:R-:W-:-:S03]  /*8a30*/  FADD.FTZ R192, R146, R191 ;  /* 0x000000bf92c07221 */ /* 0x000fc60000010000 */
        /* <DEDUP_REMOVED lines=72> */
[----:B0-----:R-:W-:-:S01]  /*8ec0*/  FADD.FTZ R4, R134, R3 ;  /* 0x0000000386047221 */ /* 0x001fc20000010000 */
[----:B-1----:R-:W-:-:S03]  /*8ed0*/  FADD.FTZ R3, R132, R191 ;  /* 0x000000bf84037221 */ /* 0x002fc60000010000 */
[----:B--2---:R-:W-:Y:S01]  /*8ee0*/  FADD.FTZ R4, R135, R4 ;  /* 0x0000000487047221 */ /* 0x004fe20000010000 */
[----:B------:R-:W-:Y:S06]  /*8ef0*/  @!P0 BRA `(.L_x_4053) ;  /* 0x0000000000048947 */ /* 0x000fec0003800000 */
[----:B------:R-:W-:Y:S01]  /*8f00*/  BPT.TRAP 0x1 ;  /* 0x000000040000795c */ /* 0x000fe20000300000 */
.L_x_4053:
        /* <DEDUP_REMOVED lines=12> */
[----:B------:R-:W-:Y:S01]  /*8fd0*/  UMOV UR53, UR45 ;  /* 0x0000002d00357c82 */ /* 0x000fe20008000000 */
[----:B------:R-:W-:Y:S01]  /*8fe0*/  F2FP.SATFINITE.E4M3.F32.PACK_AB_MERGE_C R174, R175, R174, RZ ;  /* 0x000000aeafae723e */ /* 0x000fe200048070ff */
[----:B------:R-:W-:Y:S01]  /*8ff0*/  FMUL.FTZ R24, R24, R6 ;  /* 0x0000000618187220 */ /* 0x000fe20000410000 */
[----:B------:R-:W-:Y:S01]  /*9000*/  F2FP.SATFINITE.E4M3.F32.PACK_AB_MERGE_C R180, R181, R180, RZ ;  /* 0x000000b4b5b4723e */ /* 0x000fe200048070ff */
[----:B------:R-:W-:Y:S01]  /*9010*/  FMUL.FTZ R25, R25, R6 ;  /* 0x0000000619197220 */ /* 0x000fe20000410000 */
[----:B------:R-:W-:Y:S01]  /*9020*/  F2FP.SATFINITE.E4M3.F32.PACK_AB_MERGE_C R182, R183, R182, RZ ;  /* 0x000000b6b7b6723e */ /* 0x000fe200048070ff */
[----:B------:R-:W-:Y:S01]  /*9030*/  FMUL.FTZ R28, R28, R6 ;  /* 0x000000061c1c7220 */ /* 0x000fe20000410000 */
[----:B------:R-:W-:Y:S01]  /*9040*/  F2FP.SATFINITE.E4M3.F32.PACK_AB_MERGE_C R156, R157, R156, RZ ;  /* 0x0000009c9d9c723e */ /* 0x000fe200048070ff */
[----:B------:R-:W-:Y:S01]  /*9050*/  SYNCS.ARRIVE.TRANS64.RED.A1T0 RZ, [UR7], RZ ;  /* 0x000000ffffff79a7 */ /* 0x000fe20008100407 */
[----:B------:R-:W-:Y:S01]  /*9060*/  F2FP.SATFINITE.E4M3.F32.PACK_AB_MERGE_C R158, R159, R158, RZ ;  /* 0x0000009e9f9e723e */ /* 0x000fe200048070ff */
[----:B------:R-:W-:Y:S01]  /*9070*/  FMUL.FTZ R29, R29, R6 ;  /* 0x000000061d1d7220 */ /* 0x000fe20000410000 */
        /* <DEDUP_REMOVED lines=125> */
.L_x_4043:
[----:B------:R-:W-:Y:S06]  /*9850*/  BAR.ARV 0x8, 0x180 ;  /* 0x0206000000007b1d */ /* 0x000fec0000002000 */
[----:B------:R-:W-:Y:S05]  /*9860*/  @!P0 BRA `(.L_x_4055) ;  /* 0x0000000000048947 */ /* 0x000fea0003800000 */
[----:B------:R-:W-:Y:S01]  /*9870*/  BPT.TRAP 0x1 ;  /* 0x000000040000795c */ /* 0x000fe20000300000 */
.L_x_4055:
        /* <DEDUP_REMOVED lines=9> */
.L_x_4056:
[----:B-1----:R-:W-:Y:S05]  /*9910*/  @P1 BRA `(.L_x_4057) ;  /* 0x0000000000081947 */ /* 0x002fea0003800000 */
[----:B------:R-:W1:Y:S02]  /*9920*/  SYNCS.PHASECHK.TRANS64.TRYWAIT P1, [UR5+0x33450], R0 ;  /* 0x03345000ff0075a7 */ /* 0x000e640008020145 */
[----:B-1----:R-:W-:Y:S05]  /*9930*/  @!P1 BRA `(.L_x_4058) ;  /* 0x000000d400e49947 */ /* 0x002fea0003800000 */
.L_x_4057:
[----:B------:R-:W-:Y:S01]  /*9940*/  UIADD3 UR4, UR4, 0x200, URZ ;  /* 0x0000020004047890 */ /* 0x000fe2000fffe03f */
[----:B------:R-:W-:Y:S01]  /*9950*/  WARPGROUP.ARRIVE ;  /* 0x00000000000079c5 */ /* 0x000fe20000000000 */
[----:B------:R-:W-:Y:S01]  /*9960*/  UMOV UR11, 0xc0000010 ;  /* 0xc0000010000b7882 */ /* 0x000fe20000000000 */
[----:B------:R-:W-:Y:S01]  /*9970*/  ULDC.64 UR8, c[0x0][0x9a0] ;  /* 0x0002680000087ab9 */ /* 0x000fe20000000a00 */
[----:B------:R-:W-:Y:S01]  /*9980*/  USHF.R.U32.HI UR4, URZ, 0x4, UR4 ;  /* 0x000000043f047899 */ /* 0x000fe20008011604 */
[----:B------:R-:W-:-:S03]  /*9990*/  ISETP.NE.U32.AND P1, PT, RZ, UR8, PT ;  /* 0x00000008ff007c0c */ /* 0x000fc6000bf25070 */
[----:B------:R-:W-:Y:S01]  /*99a0*/  ULOP3.LUT UR4, UR4, 0x3fff, URZ, 0xc0, !UPT ;  /* 0x00003fff04047892 */ /* 0x000fe2000f8ec03f */
[----:B------:R-:W-:-:S03]  /*99b0*/  ISETP.NE.AND.EX P1, PT, RZ, UR9, PT, P1 ;  /* 0x00000009ff007c0c */ /* 0x000fc6000bf25310 */
[----:B------:R-:W-:-:S04]  /*99c0*/  ULOP3.LUT UR4, UR4, 0x10000, URZ, 0xfc, !UPT ;  /* 0x0001000004047892 */ /* 0x000fc8000f8efc3f */
[----:B------:R-:W-:-:S06]  /*99d0*/  UIMAD UR4, UR45, 0x780, UR4 ;  /* 0x000007802d0478a4 */ /* 0x000fcc000f8e0204 */
[----:B------:R-:W0:Y:S01]  /*99e0*/  @P1 LDC.64 R6, c[0x0][0x9c8] ;  /* 0x00027200ff061b82 */ /* 0x000e220000000a00 */
[----:B------:R-:W-:Y:S02]  /*99f0*/  UMOV UR10, UR4 ;  /* 0x00000004000a7c82 */ /* 0x000fe40008000000 */
[----:B------:R-:W-:Y:S01]  /*9a00*/  QGMMA.64x192x32.F32.E4M3.E4M3 R24, R200, gdesc[UR8], R24, gsb0 ;  /* 0x02e00008c8187df3 */ /* 0x000fe20008000818 */
[----:B------:R-:W-:Y:S01]  /*9a10*/  UIADD3 UR10, UR4, 0x180, URZ ;  /* 0x00000180040a7890 */ /* 0x000fe2000fffe03f */
[----:B------:R-:W-:-:S03]  /*9a20*/  UMOV UR11, 0xc0000010 ;  /* 0xc0000010000b7882 */ /* 0x000fc60000000000 */
[----:B------:R-:W2:Y:S01]  /*9a30*/  @P1 LDC.64 R8, c[0x0][0x9d0] ;  /* 0x00027400ff081b82 */ /* 0x000ea20000000a00 */
[----:B01----:R-:W-:-:S04]  /*9a40*/  @P1 IMAD R0, R6, UR37, RZ ;  /* 0x0000002506001c24 */ /* 0x003fc8000f8e02ff */
[----:B------:R-:W-:Y:S02]  /*9a50*/  @P1 IMAD R5, R7, UR36, R0 ;  /* 0x0000002407051c24 */ /* 0x000fe4000f8e0200 */
[----:B------:R-:W-:-:S04]  /*9a60*/  @P1 IMAD.WIDE.U32 R6, R6, UR36, RZ ;  /* 0x0000002406061c25 */ /* 0x000fc8000f8e00ff */
[----:B------:R-:W-:Y:S02]  /*9a70*/  @P1 IMAD.IADD R7, R7, 0x1, R5 ;  /* 0x0000000107071824 */ /* 0x000fe400078e0205 */
[----:B--2---:R-:W-:-:S04]  /*9a80*/  @P1 IMAD.WIDE.U32 R6, R8, UR40, R6 ;  /* 0x0000002808061c25 */ /* 0x004fc8000f8e0006 */
[----:B------:R-:W-:Y:S01]  /*9a90*/  @P1 IMAD R5, R9, UR40, R7 ;  /* 0x0000002809051c24 */ /* 0x000fe2000f8e0207 */
[----:B------:R-:W-:-:S04]  /*9aa0*/  @P1 LEA R8, P2, R6, UR8, 0x2 ;  /* 0x0000000806081c11 */ /* 0x000fc8000f8410ff */
[----:B------:R-:W-:Y:S01]  /*9ab0*/  @P1 LEA.HI.X R9, R6, UR9, R5, 0x2, P2 ;  /* 0x0000000906091c11 */ /* 0x000fe200090f1405 */
[----:B------:R-:W-:-:S06]  /*9ac0*/  IMAD.MOV.U32 R5, RZ, RZ, 0x3f800000 ;  /* 0x3f800000ff057424 */ /* 0x000fcc00078e00ff */
[----:B------:R0:W2:Y:S01]  /*9ad0*/  @P1 LDG.E R5, desc[UR50][R8.64] ;  /* 0x0000003208051981 */ /* 0x0000a2000c1e1900 */
[----:B------:R-:W-:Y:S02]  /*9ae0*/  WARPGROUP.DEPBAR.LE gsb0, 0x0 ;  /* 0x00008000000079c5 */ /* 0x000fe40000010000 */
[----:B------:R-:W-:-:S06]  /*9af0*/  WARPGROUP.ARRIVE ;  /* 0x00000000000079c5 */ /* 0x000fcc0000000000 */
        /* <DEDUP_REMOVED lines=8> */
[----:B------:R-:W-:Y:S01]  /*9b80*/  UIADD3 UR4, UR4, 0x600, URZ ;  /* 0x0000060004047890 */ /* 0x000fe2000fffe03f */
[----:B------:R-:W1:Y:S04]  /*9b90*/  SHFL.BFLY PT, R0, R3, 0x2, 0x1f ;  /* 0x0c401f0003007f89 */ /* 0x000e6800000e0000 */
[----:B------:R-:W3:Y:S01]  /*9ba0*/  SHFL.BFLY PT, R11, R4, 0x2, 0x1f ;  /* 0x0c401f00040b7f89 */ /* 0x000ee200000e0000 */
[----:B------:R-:W-:Y:S02]  /*9bb0*/  WARPGROUP.DEPBAR.LE gsb0, 0x0 ;  /* 0x00008000000079c5 */ /* 0x000fe40000010000 */
[----:B------:R-:W-:-:S09]  /*9bc0*/  WARPGROUP.ARRIVE ;  /* 0x00000000000079c5 */ /* 0x000fd20000000000 */
[----:B------:R-:W-:Y:S01]  /*9bd0*/  QGMMA.64x192x32.F32.E4M3.E4M3 R24, R212, gdesc[UR8], R24, gsb0 ;  /* 0x02e00008d4187df3 */ /* 0x000fe20008000818 */
[----:B------:R-:W-:Y:S01]  /*9be0*/  UMOV UR10, UR4 ;  /* 0x00000004000a7c82 */ /* 0x000fe20008000000 */
[----:B------:R-:W-:Y:S01]  /*9bf0*/  UMOV UR11, 0xc0000010 ;  /* 0xc0000010000b7882 */ /* 0x000fe20000000000 */
[----:B-1----:R-:W-:-:S01]  /*9c00*/  FADD.FTZ R0, R0, R3 ;  /* 0x0000000300007221 */ /* 0x002fc20000010000 */
[----:B---3--:R-:W-:-:S04]  /*9c10*/  FADD.FTZ R11, R11, R4 ;  /* 0x000000040b0b7221 */ /* 0x008fc80000010000 */
[----:B------:R-:W1:Y:S04]  /*9c20*/  SHFL.BFLY PT, R7, R0, 0x1, 0x1f ;  /* 0x0c201f0000077f89 */ /* 0x000e6800000e0000 */
[----:B------:R-:W3:Y:S01]  /*9c30*/  SHFL.BFLY PT, R6, R11, 0x1, 0x1f ;  /* 0x0c201f000b067f89 */ /* 0x000ee200000e0000 */
[----:B-1----:R-:W-:-:S01]  /*9c40*/  FADD.FTZ R10, R0, R7 ;  /* 0x00000007000a7221 */ /* 0x002fc20000010000 */
[----:B---3--:R-:W-:-:S04]  /*9c50*/  FADD.FTZ R12, R11, R6 ;  /* 0x000000060b0c7221 */ /* 0x008fc80000010000 */
[C---:B------:R-:W-:Y:S01]  /*9c60*/  FSETP.NE.FTZ.AND P1, PT, R10.reuse, RZ, PT ;  /* 0x000000ff0a00720b */ /* 0x040fe20003f35000 */
[----:B------:R-:W-:Y:S01]  /*9c70*/  FMUL.FTZ R7, R10, 0.00390625 ;  /* 0x3b8000000a077820 */ /* 0x000fe20000410000 */
[----:B------:R-:W-:Y:S01]  /*9c80*/  FMUL.FTZ R13, R12, 0.00390625 ;  /* 0x3b8000000c0d7820 */ /* 0x000fe20000410000 */
[----:B------:R-:W-:-:S03]  /*9c90*/  IMAD.MOV.U32 R6, RZ, RZ, RZ ;  /* 0x000000ffff067224 */ /* 0x000fc600078e00ff */
[----:B------:R-:W-:Y:S02]  /*9ca0*/  FSETP.NE.FTZ.AND P2, PT, R7, RZ, PT ;  /* 0x000000ff0700720b */ /* 0x000fe40003f55000 */
[----:B------:R-:W-:-:S05]  /*9cb0*/  FSETP.NE.FTZ.AND P3, PT, R13, RZ, PT ;  /* 0x000000ff0d00720b */ /* 0x000fca0003f75000 */
[----:B------:R-:W-:Y:S01]  /*9cc0*/  @P1 MUFU.RCP R6, R10 ;  /* 0x0000000a00061308 */ /* 0x000fe20000001000 */
[----:B------:R-:W-:Y:S01]  /*9cd0*/  FSETP.NE.FTZ.AND P1, PT, R12, RZ, PT ;  /* 0x000000ff0c00720b */ /* 0x000fe20003f35000 */
[----:B0-----:R-:W-:-:S06]  /*9ce0*/  IMAD.MOV.U32 R8, RZ, RZ, RZ ;  /* 0x000000ffff087224 */ /* 0x001fcc00078e00ff */
[----:B------:R-:W0:Y:S08]  /*9cf0*/  @P2 MUFU.LG2 R7, R7 ;  /* 0x0000000700072308 */ /* 0x000e300000000c00 */
[----:B------:R-:W1:Y:S08]  /*9d00*/  @P3 MUFU.LG2 R9, R13 ;  /* 0x0000000d00093308 */ /* 0x000e700000000c00 */
[----:B------:R-:W3:Y:S01]  /*9d10*/  @P1 MUFU.RCP R8, R12 ;  /* 0x0000000c00081308 */ /* 0x000ee20000001000 */
[----:B------:R-:W-:-:S02]  /*9d20*/  WARPGROUP.DEPBAR.LE gsb0, 0x0 ;  /* 0x00008000000079c5 */ /* 0x000fc40000010000 */
[----:B------:R-:W-:-:S06]  /*9d30*/  WARPGROUP.ARRIVE ;  /* 0x00000000000079c5 */ /* 0x000fcc0000000000 */
[----:B------:R-:W-:Y:S01]  /*9d40*/  QGMMA.64x192x32.F32.E4M3.E4M3 R24, R216, gdesc[UR8], R24, gsb0 ;  /* 0x02e00008d8187df3 */ /* 0x000fe20008000818 */
[----:B------:R-:W-:Y:S02]  /*9d50*/  IMAD.U32 R4, RZ, RZ, UR6 ;  /* 0x00000006ff047e24 */ /* 0x000fe4000f8e00ff */
[----:B------:R-:W-:Y:S02]  /*9d60*/  IMAD.U32 R11, RZ, RZ, UR6 ;  /* 0x00000006ff0b7e24 */ /* 0x000fe4000f8e00ff */
[----:B0-----:R-:W-:Y:S01]  /*9d70*/  @P2 FMUL.FTZ R7, R7, 0.69314718246459960938 ;  /* 0x3f31721807072820 */ /* 0x001fe20000410000 */
[----:B------:R-:W-:Y:S01]  /*9d80*/  @P2 FMUL.FTZ R4, R4, 0.69314718246459960938 ;  /* 0x3f31721804042820 */ /* 0x000fe20000410000 */
[----:B-1----:R-:W-:Y:S01]  /*9d90*/  @P3 FMUL.FTZ R9, R9, 0.69314718246459960938 ;  /* 0x3f31721809093820 */ /* 0x002fe20000410000 */
[----:B------:R-:W-:Y:S01]  /*9da0*/  @P3 FMUL.FTZ R10, R11, 0.69314718246459960938 ;  /* 0x3f3172180b0a3820 */ /* 0x000fe20000410000 */
[----:B------:R-:W-:Y:S02]  /*9db0*/  IMAD.MOV.U32 R0, RZ, RZ, -0x800000 ;  /* 0xff800000ff007424 */ /* 0x000fe400078e00ff */
[----:B------:R-:W-:Y:S01]  /*9dc0*/  @P2 FFMA.FTZ R0, R4, R121, R7 ;  /* 0x0000007904002223 */ /* 0x000fe20000010007 */
[----:B------:R-:W-:-:S02]  /*9dd0*/  IMAD.MOV.U32 R3, RZ, RZ, -0x800000 ;  /* 0xff800000ff037424 */ /* 0x000fc400078e00ff */
[----:B------:R-:W-:Y:S01]  /*9de0*/  @P3 FFMA.FTZ R3, R10, R120, R9 ;  /* 0x000000780a033223 */ /* 0x000fe20000010009 */
[-C--:B--2---:R-:W-:Y:S01]  /*9df0*/  FMUL.FTZ R127, R6, R5.reuse ;  /* 0x00000005067f7220 */ /* 0x084fe20000410000 */
[----:B---3--:R-:W-:Y:S01]  /*9e00*/  FMUL.FTZ R135, R8, R5 ;  /* 0x0000000508877220 */ /* 0x008fe20000410000 */
[----:B------:R-:W-:Y:S02]  /*9e10*/  WARPGROUP.DEPBAR.LE gsb0, 0x0 ;  /* 0x00008000000079c5 */ /* 0x000fe40000010000 */
[----:B------:R-:W-:Y:S05]  /*9e20*/  @!P0 BRA `(.L_x_4059) ;  /* 0x0000000000048947 */ /* 0x000fea0003800000 */
[----:B------:R-:W-:Y:S01]  /*9e30*/  BPT.TRAP 0x1 ;  /* 0x000000040000795c */ /* 0x000fe20000300000 */
.L_x_4059:
[----:B------:R-:W-:Y:S01]  /*9e40*/  UIADD3 UR4, UR5, 0x33460, URZ ;  /* 0x0003346005047890 */ /* 0x000fe2000fffe03f */
[-C--:B------:R-:W-:Y:S01]  /*9e50*/  FMUL.FTZ R121, R48, R127.reuse ;  /* 0x0000007f30797220 */ /* 0x080fe20000410000 */
[----:B------:R-:W-:Y:S01]  /*9e60*/  UIADD3 UR45, UR45, 0x1, URZ ;  /* 0x000000012d2d7890 */ /* 0x000fe2000fffe03f */
[-C--:B------:R-:W-:Y:S01]  /*9e70*/  FMUL.FTZ R48, R112, R127.reuse ;  /* 0x0000007f70307220 */ /* 0x080fe20000410000 */
[----:B------:R-:W-:Y:S01]  /*9e80*/  UPRMT UR4, UR7, 0x654, UR4 ;  /* 0x0000065407047896 */ /* 0x000fe20008000004 */
[-C--:B------:R-:W-:Y:S01]  /*9e90*/  FMUL.FTZ R112, R84, R127.reuse ;  /* 0x0000007f54707220 */ /* 0x080fe20000410000 */
[----:B------:R-:W-:Y:S01]  /*9ea0*/  UISETP.NE.AND UP0, UPT, UR45, 0x2, UPT ;  /* 0x000000022d00788c */ /* 0x000fe2000bf05270 */
[-C--:B------:R-:W-:Y:S01]  /*9eb0*/  FMUL.FTZ R125, R29, R127.reuse ;  /* 0x0000007f1d7d7220 */ /* 0x080fe20000410000 */
[-C--:B------:R-:W-:Y:S01]  /*9ec0*/  FMUL.FTZ R124, R32, R127.reuse ;  /* 0x0000007f207c7220 */ /* 0x080fe20000410000 */
[-C--:B------:R-:W-:Y:S01]  /*9ed0*/  FMUL.FTZ R120, R56, R127.reuse ;  /* 0x0000007f38787220 */ /* 0x080fe20000410000 */
[-C--:B------:R-:W-:Y:S01]  /*9ee0*/  FMUL.FTZ R13, R77, R127.reuse ;  /* 0x0000007f4d0d7220 */ /* 0x080fe20000410000 */
[----:B------:R-:W-:Y:S01]  /*9ef0*/  FMUL.FTZ R134, R68, R127 ;  /* 0x0000007f44867220 */ /* 0x000fe20000410000 */
        /* <DEDUP_REMOVED lines=34> */
[----:B------:R-:W-:Y:S01]  /*a120*/  SYNCS.ARRIVE.TRANS64.RED.A1T0 RZ, [UR4], RZ ;  /* 0x000000ffffff79a7 */ /* 0x000fe20008100404 */
        /* <DEDUP_REMOVED lines=47> */
[----:B------:R-:W-:Y:S01]  /*a420*/  USEL UR4, URZ, 0x1, UP0 ;  /* 0x000000013f047887 */ /* 0x000fe20008000000 */
[-C--:B------:R-:W-:Y:S01]  /*a430*/  FMUL.FTZ R75, R102, R135.reuse ;  /* 0x00000087664b7220 */ /* 0x080fe20000410000 */
[-C--:B------:R-:W-:Y:S01]  /*a440*/  FMUL.FTZ R66, R99, R135.reuse ;  /* 0x0000008763427220 */ /* 0x080fe20000410000 */
[-C--:B------:R-:W-:Y:S01]  /*a450*/  FMUL.FTZ R78, R110, R135.reuse ;  /* 0x000000876e4e7220 */ /* 0x080fe20000410000 */
[-C--:B------:R-:W-:Y:S01]  /*a460*/  FMUL.FTZ R137, R107, R135.reuse ;  /* 0x000000876b897220 */ /* 0x080fe20000410000 */
[----:B------:R-:W-:Y:S01]  /*a470*/  FMUL.FTZ R118, R118, R135 ;  /* 0x0000008776767220 */ /* 0x000fe20000410000 */
[----:B------:R-:W-:Y:S01]  /*a480*/  FMUL.FTZ R127, R113, R127 ;  /* 0x0000007f717f7220 */ /* 0x000fe20000410000 */
[----:B------:R-:W-:Y:S01]  /*a490*/  PLOP3.LUT P0, PT, PT, PT, PT, 0x8, 0x0 ;  /* 0x000000000000781c */ /* 0x000fe20003f0e170 */
[----:B------:R-:W-:Y:S01]  /*a4a0*/  FMUL.FTZ R135, R115, R135 ;  /* 0x0000008773877220 */ /* 0x000fe20000410000 */
[----:B------:R-:W-:-:S02]  /*a4b0*/  UIADD3 UR47, UR47, 0x1, URZ ;  /* 0x000000012f2f7890 */ /* 0x000fc4000fffe03f */
[----:B------:R-:W-:Y:S02]  /*a4c0*/  USEL UR45, UR45, URZ, UP0 ;  /* 0x0000003f2d2d7287 */ /* 0x000fe40008000000 */
[----:B------:R-:W-:-:S12]  /*a4d0*/  ULOP3.LUT UR46, UR46, UR4, URZ, 0x3c, !UPT ;  /* 0x000000042e2e7292 */ /* 0x000fd8000f8e3c3f */
.L_x_4035:
        /* <DEDUP_REMOVED lines=15> */
[----:B------:R-:W1:Y:S01]  /*a5d0*/  S2UR UR4, SR_SWINHI ;  /* 0x00000000000479c3 */ /* 0x000e620000002f00 */
[----:B------:R-:W-:Y:S01]  /*a5e0*/  ULDC.64 UR14, c[0x0][0xc00] ;  /* 0x00030000000e7ab9 */ /* 0x000fe20000000a00 */
[----:B------:R-:W-:Y:S01]  /*a5f0*/  ULDC.64 UR12, c[0x0][0xc00] ;  /* 0x00030000000c7ab9 */ /* 0x000fe20000000a00 */
[----:B------:R-:W2:Y:S01]  /*a600*/  LDL R152, [R1+0x28] ;  /* 0x0000280001987983 */ /* 0x000ea20000100800 */
[----:B0-----:R-:W-:-:S05]  /*a610*/  IMAD.SHL.U32 R20, R30, 0x4, RZ ;  /* 0x000000041e147824 */ /* 0x001fca00078e00ff */
[----:B------:R-:W-:Y:S01]  /*a620*/  LOP3.LUT R20, R20, 0xc, RZ, 0xc0, !PT ;  /* 0x0000000c14147812 */ /* 0x000fe200078ec0ff */
[----:B------:R-:W-:Y:S03]  /*a630*/  BAR.SYNC.DEFER_BLOCKING 0x1, 0x100 ;  /* 0x0044000000007b1d */ /* 0x000fe60000010000 */
[----:B------:R-:W-:-:S05]  /*a640*/  IADD3 R20, P0, R20, UR10, RZ ;  /* 0x0000000a14147c10 */ /* 0x000fca000ff1e0ff */
[----:B------:R-:W-:-:S05]  /*a650*/  IMAD.X R21, RZ, RZ, UR11, P0 ;  /* 0x0000000bff157e24 */ /* 0x000fca00080e06ff */
[----:B------:R0:W3:Y:S01]  /*a660*/  LDG.E.CONSTANT R24, desc[UR50][R20.64] ;  /* 0x0000003214187981 */ /* 0x0000e2000c1e9900 */
[----:B------:R-:W-:-:S03]  /*a670*/  LOP3.LUT P0, R25, R30, 0x3, RZ, 0xc0, !PT ;  /* 0x000000031e197812 */ /* 0x000fc6000780c0ff */
[----:B------:R-:W4:Y:S01]  /*a680*/  LDL R20, [R1+0x2c] ;  /* 0x00002c0001147983 */ /* 0x000f220000100800 */
[----:B------:R-:W-:Y:S01]  /*a690*/  ISETP.EQ.OR P0, PT, R25, 0x3, !P0 ;  /* 0x000000031900780c */ /* 0x000fe20004702670 */
[----:B------:R-:W-:Y:S01]  /*a6a0*/  UMOV UR10, UR8 ;  /* 0x00000008000a7c82 */ /* 0x000fe20008000000 */
[----:B-1----:R-:W-:Y:S02]  /*a6b0*/  UMOV UR11, UR4 ;  /* 0x00000004000b7c82 */ /* 0x002fe40008000000 */
        /* <DEDUP_REMOVED lines=97> */
[----:B----4-:R-:W-:-:S03]  /*acd0*/  IMAD.WIDE R12, R20, R12, UR10 ;  /* 0x0000000a140c7e25 */ /* 0x010fc6000f8e020c */
[C---:B------:R-:W-:Y:S02]  /*ace0*/  IADD3 R197, P3, R12.reuse, 0x8040, RZ ;  /* 0x000080400cc57810 */ /* 0x040fe40007f7e0ff */
[C---:B------:R-:W-:Y:S02]  /*acf0*/  IADD3 R195, P6, R12.reuse, 0x8020, RZ ;  /* 0x000080200cc37810 */ /* 0x040fe40007fde0ff */
[C---:B------:R-:W-:Y:S02]  /*ad00*/  IADD3 R199, P4, R12.reuse, 0x8060, RZ ;  /* 0x000080600cc77810 */ /* 0x040fe40007f9e0ff */
[----:B------:R-:W-:Y:S02]  /*ad10*/  LOP3.LUT R6, R197, 0x380, RZ, 0xc0, !PT ;  /* 0x00000380c5067812 */ /* 0x000fe400078ec0ff */
[----:B------:R-:W-:Y:S01]  /*ad20*/  LOP3.LUT R4, R195, 0x380, RZ, 0xc0, !PT ;  /* 0x00000380c3047812 */ /* 0x000fe200078ec0ff */
[----:B------:R-:W-:Y:S01]  /*ad30*/  IMAD.X R135, RZ, RZ, R13, P4 ;  /* 0x000000ffff877224 */ /* 0x000fe200020e060d */
[----:B------:R-:W-:-:S02]  /*ad40*/  IADD3 R193, P5, R12, 0x8000, RZ ;  /* 0x000080000cc17810 */ /* 0x000fc40007fbe0ff */
[----:B------:R-:W-:Y:S02]  /*ad50*/  SHF.R.U64 R6, R6, 0x3, RZ ;  /* 0x0000000306067819 */ /* 0x000fe400000012ff */
[----:B------:R-:W-:Y:S02]  /*ad60*/  IADD3 R189, P1, R12, 0x4040, RZ ;  /* 0x000040400cbd7810 */ /* 0x000fe40007f3e0ff */
[----:B------:R-:W-:Y:S02]  /*ad70*/  SHF.R.U64 R4, R4, 0x3, RZ ;  /* 0x0000000304047819 */ /* 0x000fe400000012ff */
[----:B------:R-:W-:Y:S02]  /*ad80*/  IADD3 R187, P4, R12, 0x4020, RZ ;  /* 0x000040200cbb7810 */ /* 0x000fe40007f9e0ff */
[----:B------:R-:W-:Y:S02]  /*ad90*/  LOP3.LUT R8, R199, 0x380, RZ, 0xc0, !PT ;  /* 0x00000380c7087812 */ /* 0x000fe400078ec0ff */
[----:B0-----:R-:W-:-:S02]  /*ada0*/  LOP3.LUT R20, R6, R197, RZ, 0x3c, !PT ;  /* 0x000000c506147212 */ /* 0x001fc400078e3cff */
[----:B------:R-:W-:Y:S02]  /*adb0*/  LOP3.LUT R10, R193, 0x380, RZ, 0xc0, !PT ;  /* 0x00000380c10a7812 */ /* 0x000fe400078ec0ff */
[----:B------:R-:W-:Y:S02]  /*adc0*/  LOP3.LUT R136, R4, R195, RZ, 0x3c, !PT ;  /* 0x000000c304887212 */ /* 0x000fe400078e3cff */
[----:B------:R-:W-:Y:S02]  /*add0*/  LOP3.LUT R6, R189, 0x380, RZ, 0xc0, !PT ;  /* 0x00000380bd067812 */ /* 0x000fe400078ec0ff */
[----:B------:R-:W-:Y:S02]  /*ade0*/  IADD3 R191, P2, R12, 0x4060, RZ ;  /* 0x000040600cbf7810 */ /* 0x000fe40007f5e0ff */
[----:B------:R-:W-:Y:S01]  /*adf0*/  LOP3.LUT R4, R187, 0x380, RZ, 0xc0, !PT ;  /* 0x00000380bb047812 */ /* 0x000fe200078ec0ff */
[----:B------:R-:W-:Y:S01]  /*ae00*/  IMAD.X R21, RZ, RZ, R13, P3 ;  /* 0x000000ffff157224 */ /* 0x000fe200018e060d */
[----:B------:R-:W-:-:S02]  /*ae10*/  SHF.R.U64 R8, R8, 0x3, RZ ;  /* 0x0000000308087819 */ /* 0x000fc400000012ff */
[----:B------:R-:W-:Y:S01]  /*ae20*/  SHF.R.U64 R10, R10, 0x3, RZ ;  /* 0x000000030a0a7819 */ /* 0x000fe200000012ff */
[--C-:B------:R-:W-:Y:S01]  /*ae30*/  IMAD.X R137, RZ, RZ, R13.reuse, P6 ;  /* 0x000000ffff897224 */ /* 0x100fe200030e060d */
[----:B------:R-:W-:Y:S01]  /*ae40*/  SHF.R.U64 R6, R6, 0x3, RZ ;  /* 0x0000000306067819 */ /* 0x000fe200000012ff */
[--C-:B------:R-:W-:Y:S01]  /*ae50*/  IMAD.X R15, RZ, RZ, R13.reuse, P5 ;  /* 0x000000ffff0f7224 */ /* 0x100fe200028e060d */
[----:B------:R-:W-:Y:S01]  /*ae60*/  IADD3 R185, P3, R12, 0x4000, RZ ;  /* 0x000040000cb97810 */ /* 0x000fe20007f7e0ff */
[----:B------:R-:W-:Y:S01]  /*ae70*/  IMAD.X R139, RZ, RZ, R13, P2 ;  /* 0x000000ffff8b7224 */ /* 0x000fe200010e060d */
[----:B------:R-:W-:Y:S02]  /*ae80*/  SHF.R.U64 R4, R4, 0x3, RZ ;  /* 0x0000000304047819 */ /* 0x000fe400000012ff */
[C---:B------:R-:W-:Y:S02]  /*ae90*/  IADD3 R37, P6, R12.reuse, 0x20, RZ ;  /* 0x000000200c257810 */ /* 0x040fe40007fde0ff */
[----:B------:R-:W-:-:S02]  /*aea0*/  IADD3 R183, P5, R12, 0x60, RZ ;  /* 0x000000600cb77810 */ /* 0x000fc40007fbe0ff */
[----:B------:R-:W-:Y:S02]  /*aeb0*/  IADD3 R119, P2, R12, 0x40, RZ ;  /* 0x000000400c777810 */ /* 0x000fe40007f5e0ff */
[----:B------:R-:W-:Y:S02]  /*aec0*/  LOP3.LUT R134, R8, R199, RZ, 0x3c, !PT ;  /* 0x000000c708867212 */ /* 0x000fe400078e3cff */
[----:B------:R-:W-:Y:S02]  /*aed0*/  LOP3.LUT R14, R10, R193, RZ, 0x3c, !PT ;  /* 0x000000c10a0e7212 */ /* 0x000fe400078e3cff */
[----:B------:R-:W-:Y:S02]  /*aee0*/  LOP3.LUT R8, R191, 0x380, RZ, 0xc0, !PT ;  /* 0x00000380bf087812 */ /* 0x000fe400078ec0ff */
[----:B------:R-:W-:Y:S02]  /*aef0*/  LOP3.LUT R10, R6, R189, RZ, 0x3c, !PT ;  /* 0x000000bd060a7212 */ /* 0x000fe400078e3cff */
[----:B------:R-:W-:-:S02]  /*af00*/  LOP3.LUT R140, R4, R187, RZ, 0x3c, !PT ;  /* 0x000000bb048c7212 */ /* 0x000fc400078e3cff */
[----:B------:R-:W-:Y:S02]  /*af10*/  LOP3.LUT R6, R185, 0x380, RZ, 0xc0, !PT ;  /* 0x00000380b9067812 */ /* 0x000fe400078ec0ff */
[----:B------:R-:W-:Y:S02]  /*af20*/  LOP3.LUT R5, R12, 0x380, RZ, 0xc0, !PT ;  /* 0x000003800c057812 */ /* 0x000fe400078ec0ff */
[----:B------:R-:W-:Y:S02]  /*af30*/  LOP3.LUT R4, R37, 0x380, RZ, 0xc0, !PT ;  /* 0x0000038025047812 */ /* 0x000fe400078ec0ff */
[----:B------:R-:W-:Y:S02]  /*af40*/  LOP3.LUT R50, R183, 0x380, RZ, 0xc0, !PT ;  /* 0x00000380b7327812 */ /* 0x000fe400078ec0ff */
[----:B------:R-:W-:Y:S02]  /*af50*/  LOP3.LUT R42, R119, 0x380, RZ, 0xc0, !PT ;  /* 0x00000380772a7812 */ /* 0x000fe400078ec0ff */
[----:B------:R-:W-:-:S02]  /*af60*/  SHF.R.U64 R8, R8, 0x3, RZ ;  /* 0x0000000308087819 */ /* 0x000fc400000012ff */
[----:B------:R-:W-:Y:S02]  /*af70*/  SHF.R.U64 R6, R6, 0x3, RZ ;  /* 0x0000000306067819 */ /* 0x000fe400000012ff */
[----:B------:R-:W-:Y:S02]  /*af80*/  SHF.R.U64 R5, R5, 0x3, RZ ;  /* 0x0000000305057819 */ /* 0x000fe400000012ff */
[----:B------:R-:W-:Y:S02]  /*af90*/  SHF.R.U64 R4, R4, 0x3, RZ ;  /* 0x0000000304047819 */ /* 0x000fe400000012ff */
[----:B------:R-:W-:Y:S02]  /*afa0*/  SHF.R.U64 R50, R50, 0x3, RZ ;  /* 0x0000000332327819 */ /* 0x000fe400000012ff */
[----:B------:R-:W-:Y:S02]  /*afb0*/  SHF.R.U64 R42, R42, 0x3, RZ ;  /* 0x000000032a2a7819 */ /* 0x000fe400000012ff */
[----:B------:R-:W-:Y:S01]  /*afc0*/  LOP3.LUT R138, R8, R191, RZ, 0x3c, !PT ;  /* 0x000000bf088a7212 */ /* 0x000fe200078e3cff */
[----:B------:R-:W-:Y:S01]  /*afd0*/  IMAD.X R143, RZ, RZ, R13, P5 ;  /* 0x000000ffff8f7224 */ /* 0x000fe200028e060d */
[----:B------:R-:W-:-:S02]  /*afe0*/  LOP3.LUT R8, R6, R185, RZ, 0x3c, !PT ;  /* 0x000000b906087212 */ /* 0x000fc400078e3cff */
[----:B------:R-:W-:Y:S01]  /*aff0*/  LOP3.LUT R12, R5, R12, RZ, 0x3c, !PT ;  /* 0x0000000c050c7212 */ /* 0x000fe200078e3cff */
[--C-:B------:R-:W-:Y:S01]  /*b000*/  IMAD.X R5, RZ, RZ, R13.reuse, P2 ;  /* 0x000000ffff057224 */ /* 0x100fe200010e060d */
[----:B------:R-:W-:Y:S02]  /*b010*/  LOP3.LUT R6, R4, R37, RZ, 0x3c, !PT ;  /* 0x0000002504067212 */ /* 0x000fe400078e3cff */
[----:B------:R-:W-:Y:S02]  /*b020*/  LOP3.LUT R142, R50, R183, RZ, 0x3c, !PT ;  /* 0x000000b7328e7212 */ /* 0x000fe400078e3cff */
[----:B------:R-:W-:Y:S02]  /*b030*/  LOP3.LUT R4, R42, R119, RZ, 0x3c, !PT ;  /* 0x000000772a047212 */ /* 0x000fe400078e3cff */
[----:B---3--:R-:W-:Y:S01]  /*b040*/  LOP3.LUT R88, R24, 0x2, RZ, 0x3c, !PT ;  /* 0x0000000218587812 */ /* 0x008fe200078e3cff */
[--C-:B------:R-:W-:Y:S01]  /*b050*/  IMAD.X R141, RZ, RZ, R13.reuse, P4 ;  /* 0x000000ffff8d7224 */ /* 0x100fe200020e060d */
[----:B------:R-:W-:Y:S01]  /*b060*/  MOV R142, R142 ;  /* 0x0000008e008e7202 */ /* 0x000fe20000000f00 */
[--C-:B------:R-:W-:Y:S01]  /*b070*/  IMAD.X R9, RZ, RZ, R13.reuse, P3 ;  /* 0x000000ffff097224 */ /* 0x100fe200018e060d */
[----:B------:R-:W-:Y:S01]  /*b080*/  MOV R143, R4 ;  /* 0x00000004008f7202 */ /* 0x000fe20000000f00 */
[--C-:B------:R-:W-:Y:S01]  /*b090*/  IMAD.X R11, RZ, RZ, R13.reuse, P1 ;  /* 0x000000ffff0b7224 */ /* 0x100fe200008e060d */
[----:B------:R-:W-:Y:S01]  /*b0a0*/  SHFL.IDX PT, R4, R123, R24, 0x1c1f ;  /* 0x001c1f187b047589 */ /* 0x000fe200000e0000 */
[----:B------:R-:W-:Y:S01]  /*b0b0*/  IMAD.X R7, RZ, RZ, R13, P6 ;  /* 0x000000ffff077224 */ /* 0x000fe200030e060d */
[----:B------:R-:W-:-:S02]  /*b0c0*/  MOV R140, R140 ;  /* 0x0000008c008c7202 */ /* 0x000fc40000000f00 */
[----:B------:R-:W-:Y:S01]  /*b0d0*/  SHFL.IDX PT, R122, R81, R24, 0x1c1f ;  /* 0x001c1f18517a7589 */ /* 0x000fe200000e0000 */
[----:B------:R-:W-:-:S03]  /*b0e0*/  MOV R134, R134 ;  /* 0x0000008600867202 */ /* 0x000fc60000000f00 */
[----:B------:R-:W-:Y:S01]  /*b0f0*/  SHFL.IDX PT, R125, R125, R24, 0x1c1f ;  /* 0x001c1f187d7d7589 */ /* 0x000fe200000e0000 */
[----:B------:R-:W-:-:S03]  /*b100*/  MOV R136, R136 ;  /* 0x0000008800887202 */ /* 0x000fc60000000f00 */
[----:B------:R-:W-:Y:S01]  /*b110*/  SHFL.IDX PT, R86, R131, R24, 0x1c1f ;  /* 0x001c1f1883567589 */ /* 0x000fe200000e0000 */
[----:B------:R-:W-:-:S03]  /*b120*/  MOV R138, R138 ;  /* 0x0000008a008a7202 */ /* 0x000fc60000000f00 */
[----:B------:R-:W-:Y:S01]  /*b130*/  SHFL.IDX PT, R123, R27, R88, 0x1c1f ;  /* 0x001c1f581b7b7589 */ /* 0x000fe200000e0000 */
[----:B------:R-:W-:-:S03]  /*b140*/  MOV R141, R8 ;  /* 0x00000008008d7202 */ /* 0x000fc60000000f00 */
[----:B------:R-:W0:Y:S01]  /*b150*/  SHFL.IDX PT, R126, R51, R88, 0x1c1f ;  /* 0x001c1f58337e7589 */ /* 0x000e2200000e0000 */
[----:B------:R-:W-:-:S03]  /*b160*/  MOV R13, R12 ;  /* 0x0000000c000d7202 */ /* 0x000fc60000000f00 */
[----:B------:R-:W-:Y:S01]  /*b170*/  SHFL.IDX PT, R130, R79, R24, 0x1c1f ;  /* 0x001c1f184f827589 */ /* 0x000fe200000e0000 */
[----:B------:R-:W-:-:S03]  /*b180*/  MOV R135, R20 ;  /* 0x0000001400877202 */ /* 0x000fc60000000f00 */
[----:B------:R-:W-:Y:S01]  /*b190*/  SHFL.IDX PT, R98, R93, R24, 0x1c1f ;  /* 0x001c1f185d627589 */ /* 0x000fe200000e0000 */
[----:B------:R-:W-:-:S03]  /*b1a0*/  MOV R137, R14 ;  /* 0x0000000e00897202 */ /* 0x000fc60000000f00 */
[----:B------:R-:W1:Y:S01]  /*b1b0*/  SHFL.IDX PT, R131, R25, R88, 0x1c1f ;  /* 0x001c1f5819837589 */ /* 0x000e6200000e0000 */
[----:B------:R-:W-:-:S03]  /*b1c0*/  MOV R139, R10 ;  /* 0x0000000a008b7202 */ /* 0x000fc60000000f00 */
        /* <DEDUP_REMOVED lines=13> */
[----:B------:R-:W2:Y:S04]  /*b2a0*/  SHFL.IDX PT, R30, R30, R88, 0x1c1f ;  /* 0x001c1f581e1e7589 */ /* 0x000ea800000e0000 */
[----:B------:R-:W-:Y:S04]  /*b2b0*/  SHFL.IDX PT, R114, R29, R88, 0x1c1f ;  /* 0x001c1f581d727589 */ /* 0x000fe800000e0000 */
[----:B------:R-:W2:Y:S04]  /*b2c0*/  SHFL.IDX PT, R36, R36, R88, 0x1c1f ;  /* 0x001c1f5824247589 */ /* 0x000ea800000e0000 */
[----:B------:R-:W-:Y:S04]  /*b2d0*/  SHFL.IDX PT, R9, R107, R24, 0x1c1f ;  /* 0x001c1f186b097589 */ /* 0x000fe800000e0000 */
[----:B------:R-:W-:Y:S04]  /*b2e0*/  SHFL.IDX PT, R155, R155, R24, 0x1c1f ;  /* 0x001c1f189b9b7589 */ /* 0x000fe800000e0000 */
[----:B------:R-:W-:Y:S04]  /*b2f0*/  SHFL.IDX PT, R83, R159, R24, 0x1c1f ;  /* 0x001c1f189f537589 */ /* 0x000fe800000e0000 */
[----:B------:R-:W-:Y:S04]  /*b300*/  SHFL.IDX PT, R44, R44, R88, 0x1c1f ;  /* 0x001c1f582c2c7589 */ /* 0x000fe800000e0000 */
[----:B------:R-:W-:Y:S04]  /*b310*/  SHFL.IDX PT, R29, R53, R88, 0x1c1f ;  /* 0x001c1f58351d7589 */ /* 0x000fe800000e0000 */
[----:B------:R-:W2:Y:S04]  /*b320*/  SHFL.IDX PT, R62, R62, R88, 0x1c1f ;  /* 0x001c1f583e3e7589 */ /* 0x000ea800000e0000 */
        /* <DEDUP_REMOVED lines=15> */
[----:B------:R4:W-:Y:S04]  /*b420*/  SHFL.IDX PT, R110, R133, R24, 0x1c1f ;  /* 0x001c1f18856e7589 */ /* 0x0009e800000e0000 */
        /* <DEDUP_REMOVED lines=21> */
[----:B------:R-:W2:Y:S04]  /*b580*/  SHFL.IDX PT, R53, R71, R88, 0x1c1f ;  /* 0x001c1f5847357589 */ /* 0x000ea800000e0000 */
[----:B------:R-:W-:Y:S04]  /*b590*/  SHFL.IDX PT, R148, R39, R88, 0x1c1f ;  /* 0x001c1f5827947589 */ /* 0x000fe800000e0000 */
[----:B------:R-:W-:Y:S04]  /*b5a0*/  SHFL.IDX PT, R26, R47, R88, 0x1c1f ;  /* 0x001c1f582f1a7589 */ /* 0x000fe800000e0000 */
[----:B------:R-:W-:Y:S04]  /*b5b0*/  SHFL.IDX PT, R24, R49, R88, 0x1c1f ;  /* 0x001c1f5831187589 */ /* 0x000fe800000e0000 */
[----:B------:R-:W2:Y:S04]  /*b5c0*/  SHFL.IDX PT, R54, R54, R88, 0x1c1f ;  /* 0x001c1f5836367589 */ /* 0x000ea800000e0000 */
[----:B------:R-:W-:Y:S04]  /*b5d0*/  SHFL.IDX PT, R161, R38, R88, 0x1c1f ;  /* 0x001c1f5826a17589 */ /* 0x000fe800000e0000 */
[----:B------:R-:W2:Y:S04]  /*b5e0*/  SHFL.IDX PT, R55, R55, R88, 0x1c1f ;  /* 0x001c1f5837377589 */ /* 0x000ea800000e0000 */
[----:B------:R-:W2:Y:S04]  /*b5f0*/  SHFL.IDX PT, R39, R56, R88, 0x1c1f ;  /* 0x001c1f5838277589 */ /* 0x000ea800000e0000 */
[----:B------:R-:W2:Y:S04]  /*b600*/  SHFL.IDX PT, R60, R60, R88, 0x1c1f ;  /* 0x001c1f583c3c7589 */ /* 0x000ea800000e0000 */
[----:B------:R-:W2:Y:S04]  /*b610*/  SHFL.IDX PT, R48, R65, R88, 0x1c1f ;  /* 0x001c1f5841307589 */ /* 0x000ea800000e0000 */
[----:B------:R-:W-:Y:S04]  /*b620*/  SHFL.IDX PT, R99, R33, R88, 0x1c1f ;  /* 0x001c1f5821637589 */ /* 0x000fe800000e0000 */
[----:B------:R-:W-:Y:S04]  /*b630*/  SHFL.IDX PT, R159, R40, R88, 0x1c1f ;  /* 0x001c1f58289f7589 */ /* 0x000fe800000e0000 */
[----:B------:R-:W-:Y:S04]  /*b640*/  SHFL.IDX PT, R43, R43, R88, 0x1c1f ;  /* 0x001c1f582b2b7589 */ /* 0x000fe800000e0000 */
[----:B------:R-:W-:Y:S04]  /*b650*/  SHFL.IDX PT, R45, R45, R88, 0x1c1f ;  /* 0x001c1f582d2d7589 */ /* 0x000fe800000e0000 */
[----:B------:R-:W2:Y:S04]  /*b660*/  SHFL.IDX PT, R38, R57, R88, 0x1c1f ;  /* 0x001c1f5839267589 */ /* 0x000ea800000e0000 */
[----:B------:R-:W2:Y:S04]  /*b670*/  SHFL.IDX PT, R102, R59, R88, 0x1c1f ;  /* 0x001c1f583b667589 */ /* 0x000ea800000e0000 */
[----:B------:R2:W2:Y:S04]  /*b680*/  SHFL.IDX PT, R46, R67, R88, 0x1c1f ;  /* 0x001c1f58432e7589 */ /* 0x0004a800000e0000 */
[----:B------:R-:W2:Y:S04]  /*b690*/  SHFL.IDX PT, R94, R61, R88, 0x1c1f ;  /* 0x001c1f583d5e7589 */ /* 0x000ea800000e0000 */
[----:B------:R-:W2:Y:S04]  /*b6a0*/  SHFL.IDX PT, R40, R63, R88, 0x1c1f ;  /* 0x001c1f583f287589 */ /* 0x000ea800000e0000 */
[----:B------:R-:W2:Y:S04]  /*b6b0*/  SHFL.IDX PT, R34, R34, R88, 0x1c1f ;  /* 0x001c1f5822227589 */ /* 0x000ea800000e0000 */
[----:B------:R-:W2:Y:S04]  /*b6c0*/  SHFL.IDX PT, R163, R35, R88, 0x1c1f ;  /* 0x001c1f5823a37589 */ /* 0x000ea800000e0000 */
[----:B------:R-:W2:Y:S04]  /*b6d0*/  SHFL.IDX PT, R49, R68, R88, 0x1c1f ;  /* 0x001c1f5844317589 */ /* 0x000ea800000e0000 */
[----:B------:R-:W2:Y:S04]  /*b6e0*/  SHFL.IDX PT, R47, R76, R88, 0x1c1f ;  /* 0x001c1f584c2f7589 */ /* 0x000ea800000e0000 */
[----:B------:R-:W2:Y:S04]  /*b6f0*/  SHFL.IDX PT, R31, R80, R88, 0x1c1f ;  /* 0x001c1f58501f7589 */ /* 0x000ea800000e0000 */
[----:B------:R2:W2:Y:S04]  /*b700*/  SHFL.IDX PT, R28, R41, R88, 0x1c1f ;  /* 0x001c1f58291c7589 */ /* 0x0004a800000e0000 */
[----:B------:R-:W2:Y:S04]  /*b710*/  SHFL.IDX PT, R57, R73, R88, 0x1c1f ;  /* 0x001c1f5849397589 */ /* 0x000ea800000e0000 */
[----:B------:R2:W2:Y:S04]  /*b720*/  SHFL.IDX PT, R33, R78, R88, 0x1c1f ;  /* 0x001c1f584e217589 */ /* 0x0004a800000e0000 */
[----:B------:R-:W2:Y:S04]  /*b730*/  SHFL.IDX PT, R35, R75, R88, 0x1c1f ;  /* 0x001c1f584b237589 */ /* 0x000ea800000e0000 */
[----:B------:R2:W2:Y:S01]  /*b740*/  SHFL.IDX PT, R150, R70, R88, 0x1c1f ;  /* 0x001c1f5846967589 */ /* 0x0004a200000e0000 */
[----:B0-----:R-:W-:-:S02]  /*b750*/  SEL R128, R125, R126, P0 ;  /* 0x0000007e7d807207 */ /* 0x001fc40000000000 */
[----:B------:R-:W-:Y:S02]  /*b760*/  SEL R124, R122, R123, P0 ;  /* 0x0000007b7a7c7207 */ /* 0x000fe40000000000 */
[----:B-1----:R-:W-:Y:S02]  /*b770*/  SEL R132, R130, R131, P0 ;  /* 0x0000008382847207 */ /* 0x002fe40000000000 */
[----:B------:R-:W-:Y:S02]  /*b780*/  SEL R126, R126, R125, P0 ;  /* 0x0000007d7e7e7207 */ /* 0x000fe40000000000 */
[----:B------:R-:W-:Y:S02]  /*b790*/  SEL R122, R123, R122, P0 ;  /* 0x0000007a7b7a7207 */ /* 0x000fe40000000000 */
[----:B------:R-:W-:Y:S02]  /*b7a0*/  SEL R130, R131, R130, P0 ;  /* 0x0000008283827207 */ /* 0x000fe40000000000 */
[----:B---3--:R-:W-:-:S02]  /*b7b0*/  SEL R129, R127, R52, P0 ;  /* 0x000000347f817207 */ /* 0x008fc40000000000 */
[----:B------:R-:W-:Y:S02]  /*b7c0*/  SEL R125, R84, R93, P0 ;  /* 0x0000005d547d7207 */ /* 0x000fe40000000000 */
[----:B------:R-:W-:Y:S02]  /*b7d0*/  SEL R123, R93, R84, P0 ;  /* 0x000000545d7b7207 */ /* 0x000fe40000000000 */
[----:B------:R-:W-:Y:S02]  /*b7e0*/  SEL R108, R89, R106, P0 ;  /* 0x0000006a596c7207 */ /* 0x000fe40000000000 */
[----:B------:R-:W-:Y:S02]  /*b7f0*/  SEL R109, R91, R32, P0 ;  /* 0x000000205b6d7207 */ /* 0x000fe40000000000 */
[----:B------:R-:W-:Y:S02]  /*b800*/  SEL R107, R32, R91, P0 ;  /* 0x0000005b206b7207 */ /* 0x000fe40000000000 */
[----:B----4-:R-:W-:-:S02]  /*b810*/  SEL R133, R111, R92, P0 ;  /* 0x0000005c6f857207 */ /* 0x010fc40000000000 */
[----:B------:R-:W-:Y:S02]  /*b820*/  SEL R131, R92, R111, P0 ;  /* 0x0000006f5c837207 */ /* 0x000fe40000000000 */
[----:B------:R-:W-:Y:S02]  /*b830*/  SEL R127, R52, R127, P0 ;  /* 0x0000007f347f7207 */ /* 0x000fe40000000000 */
[----:B--2---:R-:W-:Y:S02]  /*b840*/  SEL R117, R87, R30, P0 ;  /* 0x0000001e57757207 */ /* 0x004fe40000000000 */
        /* <DEDUP_REMOVED lines=34> */
[----:B------:R-:W-:Y:S02]  /*ba70*/  F2FP.BF16.F32.PACK_AB R24, R133, R132 ;  /* 0x000000848518723e */ /* 0x000fe400000010ff */
[----:B------:R-:W-:Y:S02]  /*ba80*/  F2FP.BF16.F32.PACK_AB R25, R129, R128 ;  /* 0x000000808119723e */ /* 0x000fe400000010ff */
[----:B------:R-:W-:Y:S02]  /*ba90*/  F2FP.BF16.F32.PACK_AB R26, R131, R130 ;  /* 0x00000082831a723e */ /* 0x000fe400000010ff */
[----:B------:R-:W-:Y:S02]  /*baa0*/  F2FP.BF16.F32.PACK_AB R27, R127, R126 ;  /* 0x0000007e7f1b723e */ /* 0x000fe400000010ff */
        /* <DEDUP_REMOVED lines=47> */
[----:B------:R-:W-:Y:S02]  /*bda0*/  SEL R55, R35, R12, P0 ;  /* 0x0000000c23377207 */ /* 0x000fe40000000000 */
[----:B------:R-:W-:Y:S02]  /*bdb0*/  F2FP.BF16.F32.PACK_AB R8, R117, R116 ;  /* 0x000000747508723e */ /* 0x000fe400000010ff */
[----:B------:R-:W-:-:S02]  /*bdc0*/  F2FP.BF16.F32.PACK_AB R10, R115, R114 ;  /* 0x00000072730a723e */ /* 0x000fc400000010ff */
[----:B------:R-:W-:Y:S02]  /*bdd0*/  F2FP.BF16.F32.PACK_AB R11, R111, R110 ;  /* 0x0000006e6f0b723e */ /* 0x000fe400000010ff */
[----:B------:R-:W-:Y:S02]  /*bde0*/  F2FP.BF16.F32.PACK_AB R9, R113, R112 ;  /* 0x000000707109723e */ /* 0x000fe400000010ff */
[----:B------:R-:W-:Y:S02]  /*bdf0*/  SEL R74, R159, R74, P0 ;  /* 0x0000004a9f4a7207 */ /* 0x000fe40000000000 */
[----:B------:R-:W-:Y:S02]  /*be00*/  SEL R73, R145, R150, P0 ;  /* 0x0000009691497207 */ /* 0x000fe40000000000 */
[----:B------:R-:W-:Y:S02]  /*be10*/  SEL R71, R150, R145, P0 ;  /* 0x0000009196477207 */ /* 0x000fe40000000000 */
[----:B------:R-:W-:-:S02]  /*be20*/  F2FP.BF16.F32.PACK_AB R12, R109, R108 ;  /* 0x0000006c6d0c723e */ /* 0x000fc400000010ff */
[----:B------:R-:W-:Y:S02]  /*be30*/  F2FP.BF16.F32.PACK_AB R14, R107, R106 ;  /* 0x0000006a6b0e723e */ /* 0x000fe400000010ff */
[----:B------:R-:W-:Y:S02]  /*be40*/  F2FP.BF16.F32.PACK_AB R15, R103, R102 ;  /* 0x00000066670f723e */ /* 0x000fe400000010ff */
[----:B0-----:R-:W-:Y:S02]  /*be50*/  F2FP.BF16.F32.PACK_AB R13, R105, R104 ;  /* 0x00000068690d723e */ /* 0x001fe400000010ff */
        /* <DEDUP_REMOVED lines=17> */
[----:B------:R-:W-:-:S02]  /*bf70*/  F2FP.BF16.F32.PACK_AB R39, R71, R70 ;  /* 0x000000464727723e */ /* 0x000fc400000010ff */
[----:B0-----:R-:W-:Y:S01]  /*bf80*/  F2FP.BF16.F32.PACK_AB R37, R73, R72 ;  /* 0x000000484925723e */ /* 0x001fe200000010ff */
[----:B------:R0:W-:Y:S01]  /*bf90*/  STSM.16.M88.4 [R141], R24 ;  /* 0x000000188d007844 */ /* 0x0001e20000000200 */
[----:B------:R-:W-:Y:S02]  /*bfa0*/  F2FP.BF16.F32.PACK_AB R4, R69, R68 ;  /* 0x000000444504723e */ /* 0x000fe400000010ff */
[----:B------:R-:W-:Y:S02]  /*bfb0*/  F2FP.BF16.F32.PACK_AB R6, R67, R66 ;  /* 0x000000424306723e */ /* 0x000fe400000010ff */
[----:B------:R-:W-:Y:S02]  /*bfc0*/  F2FP.BF16.F32.PACK_AB R7, R63, R62 ;  /* 0x0000003e3f07723e */ /* 0x000fe400000010ff */
[----:B------:R-:W-:Y:S01]  /*bfd0*/  F2FP.BF16.F32.PACK_AB R5, R65, R64 ;  /* 0x000000404105723e */ /* 0x000fe200000010ff */
[----:B------:R3:W-:Y:S01]  /*bfe0*/  STSM.16.M88.4 [R140], R28 ;  /* 0x0000001c8c007844 */ /* 0x0007e20000000200 */
[----:B-1----:R-:W-:-:S02]  /*bff0*/  F2FP.BF16.F32.PACK_AB R8, R61, R60 ;  /* 0x0000003c3d08723e */ /* 0x002fc400000010ff */
[----:B------:R-:W-:Y:S02]  /*c000*/  F2FP.BF16.F32.PACK_AB R10, R59, R58 ;  /* 0x0000003a3b0a723e */ /* 0x000fe400000010ff */
[----:B------:R-:W-:Y:S02]  /*c010*/  F2FP.BF16.F32.PACK_AB R11, R55, R54 ;  /* 0x00000036370b723e */ /* 0x000fe400000010ff */
[----:B------:R-:W-:Y:S01]  /*c020*/  F2FP.BF16.F32.PACK_AB R9, R57, R56 ;  /* 0x000000383909723e */ /* 0x000fe200000010ff */
[----:B------:R-:W-:Y:S01]  /*c030*/  STSM.16.M88.4 [R139], R32 ;  /* 0x000000208b007844 */ /* 0x000fe20000000200 */
[----:B--2---:R-:W-:Y:S02]  /*c040*/  F2FP.BF16.F32.PACK_AB R12, R53, R52 ;  /* 0x00000034350c723e */ /* 0x004fe400000010ff */
[----:B------:R-:W-:Y:S02]  /*c050*/  F2FP.BF16.F32.PACK_AB R14, R51, R50 ;  /* 0x00000032330e723e */ /* 0x000fe400000010ff */
[----:B------:R-:W-:-:S02]  /*c060*/  F2FP.BF16.F32.PACK_AB R15, R47, R46 ;  /* 0x0000002e2f0f723e */ /* 0x000fc400000010ff */
[----:B------:R-:W-:Y:S01]  /*c070*/  F2FP.BF16.F32.PACK_AB R13, R49, R48 ;  /* 0x00000030310d723e */ /* 0x000fe200000010ff */
[----:B------:R-:W-:Y:S01]  /*c080*/  STSM.16.M88.4 [R138], R36 ;  /* 0x000000248a007844 */ /* 0x000fe20000000200 */
[----:B0-----:R-:W-:Y:S02]  /*c090*/  F2FP.BF16.F32.PACK_AB R25, R41, R40 ;  /* 0x000000282919723e */ /* 0x001fe400000010ff */
[----:B------:R-:W-:Y:S02]  /*c0a0*/  F2FP.BF16.F32.PACK_AB R26, R43, R42 ;  /* 0x0000002a2b1a723e */ /* 0x000fe400000010ff */
[----:B------:R-:W-:Y:S02]  /*c0b0*/  F2FP.BF16.F32.PACK_AB R27, R21, R20 ;  /* 0x00000014151b723e */ /* 0x000fe400000010ff */
[----:B------:R-:W-:Y:S01]  /*c0c0*/  F2FP.BF16.F32.PACK_AB R24, R45, R44 ;  /* 0x0000002c2d18723e */ /* 0x000fe200000010ff */
[----:B------:R-:W-:Y:S04]  /*c0d0*/  STSM.16.M88.4 [R137], R4 ;  /* 0x0000000489007844 */ /* 0x000fe80000000200 */
[----:B------:R-:W-:Y:S04]  /*c0e0*/  STSM.16.M88.4 [R136], R8 ;  /* 0x0000000888007844 */ /* 0x000fe80000000200 */
[----:B------:R0:W-:Y:S04]  /*c0f0*/  STSM.16.M88.4 [R135], R12 ;  /* 0x0000000c87007844 */ /* 0x0001e80000000200 */
[----:B------:R1:W-:Y:S01]  /*c100*/  STSM.16.M88.4 [R134], R24 ;  /* 0x0000001886007844 */ /* 0x0003e20000000200 */
[----:B------:R-:W-:Y:S01]  /*c110*/  BAR.SYNC.DEFER_BLOCKING 0x1, 0x100 ;  /* 0x0044000000007b1d */ /* 0x000fe20000010000 */
[----:B------:R-:W-:Y:S01]  /*c120*/  ISETP.NE.U32.AND P0, PT, RZ, UR14, PT ;  /* 0x0000000eff007c0c */ /* 0x000fe2000bf05070 */
[----:B------:R-:W-:-:S03]  /*c130*/  UIMAD.WIDE UR12, UR36, 0x4, UR12 ;  /* 0x00000004240c78a5 */ /* 0x000fc6000f8e020c */
[----:B------:R-:W-:-:S03]  /*c140*/  ISETP.NE.AND.EX P0, PT, RZ, UR15, PT, P0 ;  /* 0x0000000fff007c0c */ /* 0x000fc6000bf05300 */
[----:B---3--:R-:W-:Y:S01]  /*c150*/  IMAD.U32 R28, RZ, RZ, UR12 ;  /* 0x0000000cff1c7e24 */ /* 0x008fe2000f8e00ff */
[----:B0-----:R-:W0:Y:S01]  /*c160*/  LDC R135, c[0x0][0xbe8] ;  /* 0x0002fa00ff877b82 */ /* 0x001e220000000800 */
[----:B------:R-:W-:Y:S01]  /*c170*/  IMAD.U32 R29, RZ, RZ, UR13 ;  /* 0x0000000dff1d7e24 */ /* 0x000fe2000f8e00ff */
[----:B------:R-:W-:-:S07]  /*c180*/  ULDC.64 UR12, c[0x0][0xc08] ;  /* 0x00030200000c7ab9 */ /* 0x000fce0000000a00 */
[----:B------:R-:W2:Y:S01]  /*c190*/  @P0 LDG.E R30, desc[UR50][R28.64] ;  /* 0x000000321c1e0981 */ /* 0x000ea2000c1e1900 */
[----:B------:R-:W-:-:S04]  /*c1a0*/  UISETP.NE.U32.AND UP0, UPT, UR12, URZ, UPT ;  /* 0x0000003f0c00728c */ /* 0x000fc8000bf05070 */
[----:B------:R-:W-:Y:S01]  /*c1b0*/  UISETP.NE.AND.EX UP0, UPT, UR13, URZ, UPT, UP0 ;  /* 0x0000003f0d00728c */ /* 0x000fe2000bf05300 */
[----:B0-----:R-:W-:-:S10]  /*c1c0*/  ISETP.NE.AND P1, PT, R135, 0x1, PT ;  /* 0x000000018700780c */ /* 0x001fd40003f25270 */
[----:B------:R-:W-:-:S03]  /*c1d0*/  @UP0 ULEA UR12, UP1, UR36, UR12, 0x2 ;  /* 0x0000000c240c0291 */ /* 0x000fc6000f82103f */
[----:B------:R-:W0:Y:S01]  /*c1e0*/  @P1 LDC R6, c[0x0][0xbec] ;  /* 0x0002fb00ff061b82 */ /* 0x000e220000000800 */
[----:B------:R-:W-:Y:S02]  /*c1f0*/  @UP0 ULEA.HI.X UR13, UR36, UR13, UR37, 0x2, UP1 ;  /* 0x0000000d240d0291 */ /* 0x000fe400088f1425 */
[----:B------:R-:W-:Y:S01]  /*c200*/  UISETP.GT.AND UP1, UPT, UR44, 0x1, UPT ;  /* 0x000000012c00788c */ /* 0x000fe2000bf24270 */
[----:B------:R-:W-:-:S04]  /*c210*/  UMOV UR20, 0x9b8 ;  /* 0x000009b800147882 */ /* 0x000fc80000000000 */
[----:B------:R-:W3:Y:S01]  /*c220*/  @P1 LDC R9, c[0x0][0xbf0] ;  /* 0x0002fc00ff091b82 */ /* 0x000ee20000000800 */
[----:B------:R-:W-:Y:S01]  /*c230*/  USEL UR20, UR20, 0x978, UP1 ;  /* 0x0000097814147887 */ /* 0x000fe20008800000 */
[----:B------:R-:W-:Y:S01]  /*c240*/  PLOP3.LUT P4, PT, PT, PT, UP0, 0x80, 0x0 ;  /* 0x000000000000781c */ /* 0x000fe20003f8f008 */
[----:B------:R-:W-:Y:S01]  /*c250*/  UISETP.NE.U32.AND UP0, UPT, UR14, URZ, UPT ;  /* 0x0000003f0e00728c */ /* 0x000fe2000bf05070 */
[----:B------:R-:W-:Y:S01]  /*c260*/  IMAD.U32 R11, RZ, RZ, UR38 ;  /* 0x00000026ff0b7e24 */ /* 0x000fe2000f8e00ff */
[----:B------:R-:W-:Y:S01]  /*c270*/  ULDC UR4, c[0x0][0xa88] ;  /* 0x0002a20000047ab9 */ /* 0x000fe20000000800 */
[----:B------:R-:W-:Y:S01]  /*c280*/  IMAD.U32 R4, RZ, RZ, UR12 ;  /* 0x0000000cff047e24 */ /* 0x000fe2000f8e00ff */
[----:B------:R-:W-:Y:S01]  /*c290*/  UISETP.NE.AND.EX UP0, UPT, UR15, URZ, UPT, UP0 ;  /* 0x0000003f0f00728c */ /* 0x000fe2000bf05300 */
[----:B------:R-:W-:Y:S01]  /*c2a0*/  IMAD.U32 R8, RZ, RZ, UR4 ;  /* 0x00000004ff087e24 */ /* 0x000fe2000f8e00ff */
[----:B------:R-:W-:Y:S01]  /*c2b0*/  UMOV UR4, URZ ;  /* 0x0000003f00047c82 */ /* 0x000fe20008000000 */
[----:B------:R-:W-:Y:S01]  /*c2c0*/  IMAD.U32 R5, RZ, RZ, UR13 ;  /* 0x0000000dff057e24 */ /* 0x000fe2000f8e00ff */
[----:B------:R-:W-:Y:S01]  /*c2d0*/  USEL UR9, UR39, URZ, UP1 ;  /* 0x0000003f27097287 */ /* 0x000fe20008800000 */
[----:B------:R-:W-:Y:S01]  /*c2e0*/  IMAD R11, R11, 0x80, R152 ;  /* 0x000000800b0b7824 */ /* 0x000fe200078e0298 */
[----:B------:R-:W-:Y:S01]  /*c2f0*/  ULDC.64 UR16, c[0x0][UR20+0x218] ;  /* 0x0000860014107abb */ /* 0x000fe20008000a00 */
[----:B------:R-:W-:Y:S01]  /*c300*/  ULDC.64 UR18, c[0x0][UR20+0x228] ;  /* 0x00008a0014127abb */ /* 0x000fe20008000a00 */
[----:B------:R-:W-:Y:S01]  /*c310*/  USEL UR36, UR36, URZ, !UP0 ;  /* 0x0000003f24247287 */ /* 0x000fe2000c000000 */
[----:B------:R0:W5:Y:S01]  /*c320*/  @P4 LDG.E R8, desc[UR50][R4.64] ;  /* 0x0000003204084981 */ /* 0x000162000c1e1900 */
[----:B------:R-:W-:Y:S01]  /*c330*/  ULDC.64 UR14, c[0x0][UR20+0x220] ;  /* 0x00008800140e7abb */ /* 0x000fe20008000a00 */
[----:B------:R-:W-:-:S02]  /*c340*/  UIMAD.WIDE.U32 UR12, UR16, UR40, URZ ;  /* 0x00000028100c72a5 */ /* 0x000fc4000f8e003f */
[----:B------:R-:W-:Y:S02]  /*c350*/  UIMAD.WIDE.U32 UR22, UR18, UR9, URZ ;  /* 0x00000009121672a5 */ /* 0x000fe4000f8e003f */
[----:B------:R-:W-:Y:S02]  /*c360*/  UIMAD UR16, UR17, UR40, URZ ;  /* 0x00000028111072a4 */ /* 0x000fe4000f8e023f */
[----:B------:R-:W-:Y:S01]  /*c370*/  UIMAD UR18, UR19, UR9, URZ ;  /* 0x00000009131272a4 */ /* 0x000fe2000f8e023f */
[----:B0-----:R-:W-:Y:S01]  /*c380*/  @P1 IMAD.HI.U32 R4, R11, R6, RZ ;  /* 0x000000060b041227 */ /* 0x001fe200078e00ff */
[----:B------:R-:W-:Y:S02]  /*c390*/  USEL UR37, UR37, URZ, !UP0 ;  /* 0x0000003f25257287 */ /* 0x000fe4000c000000 */
[----:B------:R-:W-:Y:S01]  /*c3a0*/  UIMAD UR9, UR15, UR36, URZ ;  /* 0x000000240f0972a4 */ /* 0x000fe2000f8e023f */
[----:B------:R-:W-:Y:S01]  /*c3b0*/  IMAD.MOV.U32 R7, RZ, RZ, R11 ;  /* 0x000000ffff077224 */ /* 0x000fe200078e000b */
[----:B------:R-:W-:Y:S01]  /*c3c0*/  UIADD3 UR13, UR13, UR16, URZ ;  /* 0x000000100d0d7290 */ /* 0x000fe2000fffe03f */
[----:B---3--:R-:W-:Y:S01]  /*c3d0*/  @P1 SHF.R.U32.HI R7, RZ, R9, R4 ;  /* 0x00000009ff071219 */ /* 0x008fe20000011604 */
[----:B------:R-:W-:-:S02]  /*c3e0*/  UIMAD.WIDE.U32 UR16, UR14, UR36, URZ ;  /* 0x000000240e1072a5 */ /* 0x000fc4000f8e003f */
[----:B------:R-:W-:Y:S02]  /*c3f0*/  UIMAD UR9, UR14, UR37, UR9 ;  /* 0x000000250e0972a4 */ /* 0x000fe4000f8e0209 */
[----:B------:R-:W-:Y:S01]  /*c400*/  UIADD3 UR18, UR23, UR18, URZ ;  /* 0x0000001217127290 */ /* 0x000fe2000fffe03f */
[----:B------:R-:W-:Y:S01]  /*c410*/  IMAD.U32 R4, RZ, RZ, UR22 ;  /* 0x00000016ff047e24 */ /* 0x000fe2000f8e00ff */
[----:B------:R-:W-:Y:S01]  /*c420*/  UIADD3 UR9, UR17, UR9, URZ ;  /* 0x0000000911097290 */ /* 0x000fe2000fffe03f */
[--C-:B------:R-:W-:Y:S02]  /*c430*/  IMAD.MOV R6, RZ, RZ, -R7.reuse ;  /* 0x000000ffff067224 */ /* 0x100fe400078e0a07 */
[----:B------:R-:W-:Y:S01]  /*c440*/  IMAD.U32 R5, RZ, RZ, UR23 ;  /* 0x00000017ff057e24 */ /* 0x000fe2000f8e00ff */
[----:B------:R-:W-:Y:S01]  /*c450*/  SHF.R.S32.HI R5, RZ, 0x1f, R7 ;  /* 0x0000001fff057819 */ /* 0x000fe20000011407 */
[----:B------:R-:W-:Y:S02]  /*c460*/  IMAD R9, R135, R6, R11 ;  /* 0x0000000687097224 */ /* 0x000fe400078e020b */
[----:B------:R-:W-:-:S03]  /*c470*/  IMAD.U32 R10, RZ, RZ, UR18 ;  /* 0x00000012ff0a7e24 */ /* 0x000fc6000f8e00ff */
[----:B------:R-:W-:Y:S02]  /*c480*/  SHF.R.S32.HI R6, RZ, 0x1f, R9 ;  /* 0x0000001fff067819 */ /* 0x000fe40000011409 */
[----:B--2---:R-:W-:-:S13]  /*c490*/  @P0 R2UR UR4, R30 ;  /* 0x000000001e0402ca */ /* 0x004fda00000e0000 */
[----:B------:R-:W-:Y:S02]  /*c4a0*/  UIADD3 UR12, UP0, UP2, UR16, UR12, UR4 ;  /* 0x0000000c100c7290 */ /* 0x000fe4000fa1e004 */
[----:B------:R-:W-:Y:S01]  /*c4b0*/  USHF.R.S32.HI UR14, URZ, 0x1f, UR4 ;  /* 0x0000001f3f0e7899 */ /* 0x000fe20008011404 */
[----:B------:R-:W-:Y:S01]  /*c4c0*/  ULDC.64 UR16, c[0x0][0xba8] ;  /* 0x0002ea0000107ab9 */ /* 0x000fe20000000a00 */
[----:B------:R-:W-:Y:S02]  /*c4d0*/  @!UP1 ULDC UR16, c[0x0][0xb50] ;  /* 0x0002d40000109ab9 */ /* 0x000fe40000000800 */
[----:B------:R-:W-:Y:S01]  /*c4e0*/  UIADD3.X UR9, UR9, UR13, UR14, UP0, UP2 ;  /* 0x0000000d09097290 */ /* 0x000fe200087e440e */
[----:B------:R-:W-:Y:S01]  /*c4f0*/  IADD3 R4, P2, P3, R7, UR12, R4 ;  /* 0x0000000c07047c10 */ /* 0x000fe2000fb5e004 */
[----:B------:R-:W-:Y:S01]  /*c500*/  @!UP1 ULDC UR17, c[0x0][0xb54] ;  /* 0x0002d50000119ab9 */ /* 0x000fe20000000800 */
[----:B------:R-:W-:Y:S02]  /*c510*/  ULDC.64 UR12, c[0x0][UR20+0x210] ;  /* 0x00008400140c7abb */ /* 0x000fe40008000a00 */
[----:B------:R-:W-:Y:S01]  /*c520*/  IMAD R7, R9, UR13, RZ ;  /* 0x0000000d09077c24 */ /* 0x000fe2000f8e02ff */
[----:B------:R-:W-:-:S03]  /*c530*/  IADD3.X R5, R5, UR9, R10, P2, P3 ;  /* 0x0000000905057c10 */ /* 0x000fc600097e640a */
[----:B------:R-:W-:Y:S02]  /*c540*/  IMAD R7, R6, UR12, R7 ;  /* 0x0000000c06077c24 */ /* 0x000fe4000f8e0207 */
[----:B------:R-:W-:-:S04]  /*c550*/  IMAD.WIDE.U32 R4, R9, UR12, R4 ;  /* 0x0000000c09047c25 */ /* 0x000fc8000f8e0004 */
[----:B------:R-:W-:Y:S01]  /*c560*/  IMAD.IADD R5, R5, 0x1, R7 ;  /* 0x0000000105057824 */ /* 0x000fe200078e0207 */
[----:B------:R-:W-:-:S04]  /*c570*/  LEA R10, P2, R4, UR16, 0x2 ;  /* 0x00000010040a7c11 */ /* 0x000fc8000f8410ff */
[----:B------:R-:W-:Y:S01]  /*c580*/  LEA.HI.X R12, R4, UR17, R5, 0x2, P2 ;  /* 0x00000011040c7c11 */ /* 0x000fe200090f1405 */
[----:B-1----:R-:W-:Y:S08]  /*c590*/  @P4 BRA `(.L_x_4062) ;  /* 0x0000000000104947 */ /* 0x002ff00003800000 */
[----:B------:R-:W-:Y:S05]  /*c5a0*/  @!P0 BRA `(.L_x_4062) ;  /* 0x00000000000c8947 */ /* 0x000fea0003800000 */
[----:B------:R-:W2:Y:S04]  /*c5b0*/  LDG.E R5, desc[UR50][R28.64] ;  /* 0x000000321c057981 */ /* 0x000ea8000c1e1900 */
[----:B-----5:R-:W2:Y:S02]  /*c5c0*/  LDG.E R8, desc[UR50][R28.64+0x4] ;  /* 0x000004321c087981 */ /* 0x020ea4000c1e1900 */
[----:B--2---:R-:W-:-:S07]  /*c5d0*/  IMAD.IADD R8, R8, 0x1, -R5 ;  /* 0x0000000108087824 */ /* 0x004fce00078e0a05 */
.L_x_4062:
[----:B------:R-:W2:Y:S01]  /*c5e0*/  LDL R9, [R1+0x24] ;  /* 0x0000240001097983 */ /* 0x000ea20000100800 */
[----:B------:R-:W-:Y:S01]  /*c5f0*/  IMAD.U32 R13, RZ, RZ, UR38 ;  /* 0x00000026ff0d7e24 */ /* 0x000fe2000f8e00ff */
[----:B------:R-:W-:Y:S01]  /*c600*/  LOP3.LUT P0, RZ, R228, 0x3, RZ, 0xc0, !PT ;  /* 0x00000003e4ff7812 */ /* 0x000fe2000780c0ff */
[----:B-----5:R-:W-:Y:S01]  /*c610*/  IMAD R134, R8, R135, RZ ;  /* 0x0000008708867224 */ /* 0x020fe200078e02ff */
[----:B------:R-:W-:Y:S01]  /*c620*/  SHFL.IDX PT, R4, R10, RZ, 0x1c1f ;  /* 0x001c1fff0a047589 */ /* 0x000fe200000e0000 */
[----:B------:R-:W-:-:S03]  /*c630*/  PLOP3.LUT P3, PT, PT, PT, UP1, 0x80, 0x0 ;  /* 0x000000000000781c */ /* 0x000fc60003f6f018 */
[----:B------:R-:W0:Y:S04]  /*c640*/  SHFL.IDX PT, R5, R12, RZ, 0x1c1f ;  /* 0x001c1fff0c057589 */ /* 0x000e2800000e0000 */
[----:B------:R-:W-:Y:S04]  /*c650*/  SHFL.IDX PT, R6, R10, 0x1, 0x1c1f ;  /* 0x003c1f000a067f89 */ /* 0x000fe800000e0000 */
[----:B------:R-:W1:Y:S01]  /*c660*/  SHFL.IDX PT, R7, R12, 0x1, 0x1c1f ;  /* 0x003c1f000c077f89 */ /* 0x000e6200000e0000 */
[----:B--2---:R-:W-:-:S04]  /*c670*/  IMAD R13, R13, 0x80, R9 ;  /* 0x000000800d0d7824 */ /* 0x004fc800078e0209 */
[C---:B------:R-:W-:Y:S01]  /*c680*/  VIADD R9, R13.reuse, 0x8 ;  /* 0x000000080d097836 */ /* 0x040fe20000000000 */
[----:B------:R-:W-:-:S04]  /*c690*/  ISETP.GE.OR P2, PT, R13, R134, P0 ;  /* 0x000000860d00720c */ /* 0x000fc80000746670 */
[----:B------:R-:W-:-:S09]  /*c6a0*/  ISETP.GE.OR P0, PT, R9, R134, P0 ;  /* 0x000000860900720c */ /* 0x000fd20000706670 */
[----:B0-----:R0:W-:Y:S01]  /*c6b0*/  @!P2 ST.E desc[UR50][R4.64], R0 ;  /* 0x000000000400a985 */ /* 0x0011e2000c101932 */
[----:B------:R-:W-:-:S03]  /*c6c0*/  ISETP.GE.AND P2, PT, R13, R134, PT ;  /* 0x000000860d00720c */ /* 0x000fc60003f46270 */
[----:B-1----:R0:W-:Y:S01]  /*c6d0*/  @!P0 ST.E desc[UR50][R6.64], R3 ;  /* 0x0000000306008985 */ /* 0x0021e2000c101932 */
[----:B------:R-:W-:Y:S01]  /*c6e0*/  ISETP.GE.AND P0, PT, R9, R134, PT ;  /* 0x000000860900720c */ /* 0x000fe20003f06270 */
[----:B------:R-:W-:-:S12]  /*c6f0*/  @P3 BRA `(.L_x_4063) ;  /* 0x0000000c004c3947 */ /* 0x000fd80003800000 */
[----:B------:R-:W-:Y:S01]  /*c700*/  IMAD.SHL.U32 R67, R16, 0x8, RZ ;  /* 0x0000000810437824 */ /* 0x000fe200078e00ff */
[----:B------:R-:W1:Y:S01]  /*c710*/  @P1 LDC R20, c[0x0][0xbec] ;  /* 0x0002fb00ff141b82 */ /* 0x000e620000000800 */
[----:B0-----:R-:W-:Y:S01]  /*c720*/  IMAD.MOV.U32 R5, RZ, RZ, 0x2 ;  /* 0x00000002ff057424 */ /* 0x001fe200078e00ff */
[----:B------:R-:W-:Y:S01]  /*c730*/  ULDC.64 UR12, c[0x0][0xaa0] ;  /* 0x0002a800000c7ab9 */ /* 0x000fe20000000a00 */
[----:B------:R-:W-:-:S04]  /*c740*/  IMAD R4, R227, 0x40, R67 ;  /* 0x00000040e3047824 */ /* 0x000fc800078e0243 */
[----:B------:R-:W-:Y:S01]  /*c750*/  IMAD.WIDE R4, R4, R5, UR10 ;  /* 0x0000000a04047e25 */ /* 0x000fe2000f8e0205 */
[----:B------:R-:W0:Y:S02]  /*c760*/  @P1 LDC R21, c[0x0][0xbf0] ;  /* 0x0002fc00ff151b82 */ /* 0x000e240000000800 */
[C---:B------:R-:W-:Y:S02]  /*c770*/  IADD3 R33, P2, R4.reuse, 0x5000, RZ ;  /* 0x0000500004217810 */ /* 0x040fe40007f5e0ff */
[C---:B------:R-:W-:Y:S02]  /*c780*/  IADD3 R9, P4, R4.reuse, 0x1000, RZ ;  /* 0x0000100004097810 */ /* 0x040fe40007f9e0ff */
[----:B------:R-:W-:Y:S02]  /*c790*/  LOP3.LUT R32, R33, 0x380, RZ, 0xc0, !PT ;  /* 0x0000038021207812 */ /* 0x000fe400078ec0ff */
[----:B------:R-:W-:Y:S02]  /*c7a0*/  IADD3 R13, P3, R4, 0x2000, RZ ;  /* 0x00002000040d7810 */ /* 0x000fe40007f7e0ff */
[----:B------:R-:W-:-:S02]  /*c7b0*/  SHF.R.U64 R32, R32, 0x3, RZ ;  /* 0x0000000320207819 */ /* 0x000fc400000012ff */
[----:B------:R-:W-:Y:S02]  /*c7c0*/  IADD3 R25, P6, R4, 0x3000, RZ ;  /* 0x0000300004197810 */ /* 0x000fe40007fde0ff */
[----:B------:R-:W-:Y:S01]  /*c7d0*/  LOP3.LUT R32, R32, R33, RZ, 0x3c, !PT ;  /* 0x0000002120207212 */ /* 0x000fe200078e3cff */
[--C-:B------:R-:W-:Y:S01]  /*c7e0*/  IMAD.X R33, RZ, RZ, R5.reuse, P2 ;  /* 0x000000ffff217224 */ /* 0x100fe200010e0605 */
[C---:B------:R-:W-:Y:S02]  /*c7f0*/  IADD3 R3, P2, R4.reuse, 0xb000, RZ ;  /* 0x0000b00004037810 */ /* 0x040fe40007f5e0ff */
[----:B------:R-:W-:Y:S02]  /*c800*/  IADD3 R29, P5, R4, 0x4000, RZ ;  /* 0x00004000041d7810 */ /* 0x000fe40007fbe0ff */
[----:B------:R-:W-:Y:S01]  /*c810*/  LOP3.LUT R0, R3, 0x380, RZ, 0xc0, !PT ;  /* 0x0000038003007812 */ /* 0x000fe200078ec0ff */
[----:B------:R-:W-:Y:S01]  /*c820*/  UIMAD UR9, UR14, UR12, URZ ;  /* 0x0000000c0e0972a4 */ /* 0x000fe2000f8e023f */
[----:B------:R-:W-:Y:S01]  /*c830*/  LOP3.LUT R8, R9, 0x380, RZ, 0xc0, !PT ;  /* 0x0000038009087812 */ /* 0x000fe200078ec0ff */
[----:B------:R-:W-:Y:S01]  /*c840*/  UIMAD.WIDE.U32 UR10, UR4, UR12, URZ ;  /* 0x0000000c040a72a5 */ /* 0x000fe2000f8e003f */
[----:B------:R-:W-:Y:S01]  /*c850*/  SHF.R.U64 R0, R0, 0x3, RZ ;  /* 0x0000000300007819 */ /* 0x000fe200000012ff */
[----:B------:R-:W-:Y:S01]  /*c860*/  IMAD.U32 R61, RZ, RZ, UR38 ;  /* 0x00000026ff3d7e24 */ /* 0x000fe2000f8e00ff */
[----:B------:R-:W-:Y:S01]  /*c870*/  LOP3.LUT R12, R13, 0x380, RZ, 0xc0, !PT ;  /* 0x000003800d0c7812 */ /* 0x000fe200078ec0ff */
[----:B------:R-:W-:Y:S01]  /*c880*/  IMAD.X R57, RZ, RZ, R5, P2 ;  /* 0x000000ffff397224 */ /* 0x000fe200010e0605 */
[----:B------:R-:W-:Y:S01]  /*c890*/  LOP3.LUT R24, R25, 0x380, RZ, 0xc0, !PT ;  /* 0x0000038019187812 */ /* 0x000fe200078ec0ff */
[----:B------:R-:W5:Y:S01]  /*c8a0*/  LD.E.128 R32, desc[UR50][R32.64] ;  /* 0x0000003220207980 */ /* 0x000f62000c101d00 */
[----:B------:R-:W-:Y:S01]  /*c8b0*/  LOP3.LUT R28, R29, 0x380, RZ, 0xc0, !PT ;  /* 0x000003801d1c7812 */ /* 0x000fe200078ec0ff */
[----:B------:R-:W-:Y:S01]  /*c8c0*/  UIMAD UR9, UR4, UR13, UR9 ;  /* 0x0000000d040972a4 */ /* 0x000fe2000f8e0209 */
[----:B------:R-:W-:Y:S01]  /*c8d0*/  LOP3.LUT R56, R0, R3, RZ, 0x3c, !PT ;  /* 0x0000000300387212 */ /* 0x000fe200078e3cff */
[----:B------:R-:W-:Y:S01]  /*c8e0*/  IMAD R0, R16, 0x20, R227 ;  /* 0x0000002010007824 */ /* 0x000fe200078e02e3 */
[----:B------:R-:W-:Y:S01]  /*c8f0*/  SHF.R.U64 R8, R8, 0x3, RZ ;  /* 0x0000000308087819 */ /* 0x000fe200000012ff */
[----:B------:R-:W-:Y:S01]  /*c900*/  ULDC.64 UR14, c[0x0][0xaf0] ;  /* 0x0002bc00000e7ab9 */ /* 0x000fe20000000a00 */
[----:B------:R-:W-:-:S02]  /*c910*/  SHF.R.U64 R12, R12, 0x3, RZ ;  /* 0x000000030c0c7819 */ /* 0x000fc400000012ff */
[----:B------:R-:W-:Y:S02]  /*c920*/  SHF.R.U64 R24, R24, 0x3, RZ ;  /* 0x0000000318187819 */ /* 0x000fe400000012ff */
[----:B------:R-:W-:Y:S01]  /*c930*/  SHF.R.U64 R28, R28, 0x3, RZ ;  /* 0x000000031c1c7819 */ /* 0x000fe200000012ff */
[----:B------:R-:W-:Y:S01]  /*c940*/  UIADD3 UR11, UR11, UR9, URZ ;  /* 0x000000090b0b7290 */ /* 0x000fe2000fffe03f */
[----:B------:R-:W-:Y:S01]  /*c950*/  LOP3.LUT R8, R8, R9, RZ, 0x3c, !PT ;  /* 0x0000000908087212 */ /* 0x000fe200078e3cff */
[----:B------:R-:W-:Y:S01]  /*c960*/  ULDC.64 UR12, c[0x0][0xae8] ;  /* 0x0002ba00000c7ab9 */ /* 0x000fe20000000a00 */
[----:B------:R-:W-:Y:S01]  /*c970*/  LOP3.LUT R12, R12, R13, RZ, 0x3c, !PT ;  /* 0x0000000d0c0c7212 */ /* 0x000fe200078e3cff */
[----:B------:R-:W-:Y:S01]  /*c980*/  IMAD R61, R61, 0x80, R0 ;  /* 0x000000803d3d7824 */ /* 0x000fe200078e0200 */
[----:B------:R-:W-:Y:S01]  /*c990*/  LOP3.LUT R24, R24, R25, RZ, 0x3c, !PT ;  /* 0x0000001918187212 */ /* 0x000fe200078e3cff */
[--C-:B------:R-:W-:Y:S01]  /*c9a0*/  IMAD.X R9, RZ, RZ, R5.reuse, P4 ;  /* 0x000000ffff097224 */ /* 0x100fe200020e0605 */
[----:B------:R-:W-:Y:S01]  /*c9b0*/  LOP3.LUT R28, R28, R29, RZ, 0x3c, !PT ;  /* 0x0000001d1c1c7212 */ /* 0x000fe200078e3cff */
[--C-:B------:R-:W-:Y:S01]  /*c9c0*/  IMAD.X R13, RZ, RZ, R5.reuse, P3 ;  /* 0x000000ffff0d7224 */ /* 0x100fe200018e0605 */
[----:B------:R-:W-:Y:S01]  /*c9d0*/  USHF.R.S32.HI UR4, URZ, 0x1f, UR36 ;  /* 0x0000001f3f047899 */ /* 0x000fe20008011424 */
[--C-:B------:R-:W-:Y:S01]  /*c9e0*/  IMAD.X R25, RZ, RZ, R5.reuse, P6 ;  /* 0x000000ffff197224 */ /* 0x100fe200030e0605 */
[C---:B------:R-:W-:Y:S01]  /*c9f0*/  IADD3 R37, P0, R4.reuse, 0x6000, RZ ;  /* 0x0000600004257810 */ /* 0x040fe20007f1e0ff */
[----:B------:R-:W-:Y:S01]  /*ca00*/  IMAD.X R29, RZ, RZ, R5, P5 ;  /* 0x000000ffff1d7224 */ /* 0x000fe200028e0605 */
[C---:B------:R-:W-:Y:S01]  /*ca10*/  IADD3 R41, P4, R4.reuse, 0x7000, RZ ;  /* 0x0000700004297810 */ /* 0x040fe20007f9e0ff */
[----:B------:R-:W-:Y:S01]  /*ca20*/  UIMAD.WIDE.U32 UR10, UR40, UR12, UR10 ;  /* 0x0000000c280a72a5 */ /* 0x000fe2000f8e000a */
[C---:B------:R-:W-:Y:S01]  /*ca30*/  IADD3 R45, P3, R4.reuse, 0x8000, RZ ;  /* 0x00008000042d7810 */ /* 0x040fe20007f7e0ff */
[----:B-1----:R-:W-:Y:S01]  /*ca40*/  @P1 IMAD.HI.U32 R0, R61, R20, RZ ;  /* 0x000000143d001227 */ /* 0x002fe200078e00ff */
[C---:B------:R-:W-:Y:S01]  /*ca50*/  IADD3 R49, P6, R4.reuse, 0x9000, RZ ;  /* 0x0000900004317810 */ /* 0x040fe20007fde0ff */
[----:B------:R-:W-:Y:S01]  /*ca60*/  UIMAD UR4, UR4, UR14, URZ ;  /* 0x0000000e040472a4 */ /* 0x000fe2000f8e023f */
[----:B------:R-:W-:Y:S01]  /*ca70*/  IADD3 R53, P5, R4, 0xa000, RZ ;  /* 0x0000a00004357810 */ /* 0x000fe20007fbe0ff */
[----:B------:R-:W-:Y:S01]  /*ca80*/  UIMAD UR11, UR40, UR13, UR11 ;  /* 0x0000000d280b72a4 */ /* 0x000fe2000f8e020b */
[----:B------:R-:W-:Y:S01]  /*ca90*/  LOP3.LUT R36, R37, 0x380, RZ, 0xc0, !PT ;  /* 0x0000038025247812 */ /* 0x000fe200078ec0ff */
[----:B------:R-:W-:Y:S01]  /*caa0*/  IMAD.MOV.U32 R3, RZ, RZ, R61 ;  /* 0x000000ffff037224 */ /* 0x000fe200078e003d */
[----:B------:R-:W-:Y:S01]  /*cab0*/  LOP3.LUT R40, R41, 0x380, RZ, 0xc0, !PT ;  /* 0x0000038029287812 */ /* 0x000fe200078ec0ff */
[----:B------:R-:W5:Y:S01]  /*cac0*/  LD.E.128 R8, desc[UR50][R8.64] ;  /* 0x0000003208087980 */ /* 0x000f62000c101d00 */
[----:B------:R-:W-:-:S02]  /*cad0*/  LOP3.LUT R44, R45, 0x380, RZ, 0xc0, !PT ;  /* 0x000003802d2c7812 */ /* 0x000fc400078ec0ff */
[----:B------:R-:W-:Y:S01]  /*cae0*/  LOP3.LUT R48, R49, 0x380, RZ, 0xc0, !PT ;  /* 0x0000038031307812 */ /* 0x000fe200078ec0ff */
[----:B------:R-:W5:Y:S01]  /*caf0*/  LD.E.128 R12, desc[UR50][R12.64] ;  /* 0x000000320c0c7980 */ /* 0x000f62000c101d00 */
[----:B------:R-:W-:Y:S02]  /*cb00*/  LOP3.LUT R52, R53, 0x380, RZ, 0xc0, !PT ;  /* 0x0000038035347812 */ /* 0x000fe400078ec0ff */
[----:B------:R-:W-:Y:S01]  /*cb10*/  LOP3.LUT R7, R4, 0x380, RZ, 0xc0, !PT ;  /* 0x0000038004077812 */ /* 0x000fe200078ec0ff */
[----:B------:R-:W-:Y:S01]  /*cb20*/  UIMAD UR4, UR36, UR15, UR4 ;  /* 0x0000000f240472a4 */ /* 0x000fe2000f8e0204 */
[----:B0-----:R-:W-:Y:S01]  /*cb30*/  @P1 SHF.R.U32.HI R3, RZ, R21, R0 ;  /* 0x00000015ff031219 */ /* 0x001fe20000011600 */
[----:B------:R-:W-:Y:S01]  /*cb40*/  UIMAD.WIDE.U32 UR36, UR36, UR14, UR10 ;  /* 0x0000000e242472a5 */ /* 0x000fe2000f8e000a */
[----:B------:R-:W-:Y:S01]  /*cb50*/  SHF.R.U64 R36, R36, 0x3, RZ ;  /* 0x0000000324247819 */ /* 0x000fe200000012ff */
[----:B------:R-:W5:Y:S01]  /*cb60*/  LD.E.128 R24, desc[UR50][R24.64] ;  /* 0x0000003218187980 */ /* 0x000f62000c101d00 */
[----:B------:R-:W-:-:S02]  /*cb70*/  SHF.R.U64 R40, R40, 0x3, RZ ;  /* 0x0000000328287819 */ /* 0x000fc400000012ff */
[----:B------:R-:W-:Y:S01]  /*cb80*/  SHF.R.U64 R44, R44, 0x3, RZ ;  /* 0x000000032c2c7819 */ /* 0x000fe200000012ff */
[----:B------:R-:W5:Y:S01]  /*cb90*/  LD.E.128 R28, desc[UR50][R28.64] ;  /* 0x000000321c1c7980 */ /* 0x000f62000c101d00 */
[----:B------:R-:W-:Y:S02]  /*cba0*/  SHF.R.U64 R48, R48, 0x3, RZ ;  /* 0x0000000330307819 */ /* 0x000fe400000012ff */
[----:B------:R-:W-:Y:S01]  /*cbb0*/  SHF.R.U64 R52, R52, 0x3, RZ ;  /* 0x0000000334347819 */ /* 0x000fe200000012ff */
[----:B------:R-:W5:Y:S01]  /*cbc0*/  LD.E.128 R56, desc[UR50][R56.64] ;  /* 0x0000003238387980 */ /* 0x000f62000c101d00 */
[----:B------:R-:W-:Y:S01]  /*cbd0*/  SHF.R.U64 R7, R7, 0x3, RZ ;  /* 0x0000000307077819 */ /* 0x000fe200000012ff */
[----:B------:R-:W-:Y:S01]  /*cbe0*/  UIADD3 UR4, UR37, UR4, URZ ;  /* 0x0000000425047290 */ /* 0x000fe2000fffe03f */
[--C-:B------:R-:W-:Y:S01]  /*cbf0*/  SHF.R.S32.HI R0, RZ, 0x1f, R3.reuse ;  /* 0x0000001fff007819 */ /* 0x100fe20000011403 */
[----:B------:R-:W-:Y:S01]  /*cc00*/  IMAD.MOV R60, RZ, RZ, -R3 ;  /* 0x000000ffff3c7224 */ /* 0x000fe200078e0a03 */
        /* <DEDUP_REMOVED lines=11> */
[----:B------:R-:W-:Y:S01]  /*ccc0*/  ULDC.64 UR10, c[0x0][0xae0] ;  /* 0x0002b800000a7ab9 */ /* 0x000fe20000000a00 */
[----:B------:R-:W-:Y:S01]  /*ccd0*/  IMAD R135, R135, R60, R61 ;  /* 0x0000003c87877224 */ /* 0x000fe200078e023d */
[----:B------:R-:W5:Y:S01]  /*cce0*/  LD.E.128 R36, desc[UR50][R36.64] ;  /* 0x0000003224247980 */ /* 0x000f62000c101d00 */
[----:B------:R-:W-:-:S02]  /*ccf0*/  IMAD R0, R0, UR10, RZ ;  /* 0x0000000a00007c24 */ /* 0x000fc4000f8e02ff */
[----:B------:R-:W-:Y:S01]  /*cd00*/  IMAD.U32 R21, RZ, RZ, UR37 ;  /* 0x00000025ff157e24 */ /* 0x000fe2000f8e00ff */
[----:B------:R-:W5:Y:S01]  /*cd10*/  LD.E.128 R4, desc[UR50][R4.64] ;  /* 0x0000003204047980 */ /* 0x000f62000c101d00 */
[----:B------:R-:W-:Y:S02]  /*cd20*/  IMAD.U32 R20, RZ, RZ, UR36 ;  /* 0x00000024ff147e24 */ /* 0x000fe4000f8e00ff */
[----:B------:R-:W-:Y:S01]  /*cd30*/  IMAD.U32 R21, RZ, RZ, UR4 ;  /* 0x00000004ff157e24 */ /* 0x000fe2000f8e00ff */
[----:B------:R-:W5:Y:S01]  /*cd40*/  LD.E.128 R40, desc[UR50][R40.64] ;  /* 0x0000003228287980 */ /* 0x000f62000c101d00 */
[C---:B------:R-:W-:Y:S01]  /*cd50*/  IMAD R61, R3.reuse, UR11, R0 ;  /* 0x0000000b033d7c24 */ /* 0x040fe2000f8e0200 */
[----:B------:R-:W-:Y:S01]  /*cd60*/  SHF.R.S32.HI R0, RZ, 0x1f, R135 ;  /* 0x0000001fff007819 */ /* 0x000fe20000011487 */
[----:B------:R-:W-:Y:S01]  /*cd70*/  IMAD.U32 R60, RZ, RZ, UR38 ;  /* 0x00000026ff3c7e24 */ /* 0x000fe2000f8e00ff */
[----:B------:R-:W5:Y:S01]  /*cd80*/  LD.E.128 R44, desc[UR50][R44.64] ;  /* 0x000000322c2c7980 */ /* 0x000f62000c101d00 */
[----:B------:R-:W-:Y:S01]  /*cd90*/  IMAD.WIDE.U32 R20, R3, UR10, R20 ;  /* 0x0000000a03147c25 */ /* 0x000fe2000f8e0014 */
[----:B------:R-:W-:-:S02]  /*cda0*/  ULDC.64 UR10, c[0x0][0xad8] ;  /* 0x0002b600000a7ab9 */ /* 0x000fc40000000a00 */
        /* <DEDUP_REMOVED lines=8> */
[----:B------:R-:W-:-:S02]  /*ce30*/  IMAD R65, R60, 0x80, R227 ;  /* 0x000000803c417824 */ /* 0x000fc400078e02e3 */
[----:B------:R-:W-:Y:S02]  /*ce40*/  IMAD.IADD R21, R21, 0x1, R61 ;  /* 0x0000000115157824 */ /* 0x000fe400078e023d */
[----:B------:R-:W-:Y:S02]  /*ce50*/  IMAD R0, R0, UR10, RZ ;  /* 0x0000000a00007c24 */ /* 0x000fe4000f8e02ff */
[----:B------:R-:W-:Y:S01]  /*ce60*/  VIADD R3, R65, 0x20 ;  /* 0x0000002041037836 */ /* 0x000fe20000000000 */
[----:B------:R-:W-:Y:S01]  /*ce70*/  UIADD3 UR8, UR8, 0x33420, URZ ;  /* 0x0003342008087890 */ /* 0x000fe2000fffe03f */
[C---:B------:R-:W-:Y:S02]  /*ce80*/  IMAD R63, R135.reuse, UR11, R0 ;  /* 0x0000000b873f7c24 */ /* 0x040fe4000f8e0200 */
[----:B------:R-:W-:Y:S01]  /*ce90*/  IMAD.WIDE.U32 R20, R135, UR10, R20 ;  /* 0x0000000a87147c25 */ /* 0x000fe2000f8e0014 */
[-C--:B------:R-:W-:Y:S01]  /*cea0*/  ISETP.GE.AND P2, PT, R65, R134.reuse, PT ;  /* 0x000000864100720c */ /* 0x080fe20003f46270 */
[----:B------:R-:W-:Y:S01]  /*ceb0*/  ULDC.64 UR10, c[0x0][0xa80] ;  /* 0x0002a000000a7ab9 */ /* 0x000fe20000000a00 */
[----:B------:R-:W-:Y:S01]  /*cec0*/  ISETP.GE.AND P0, PT, R3, R134, PT ;  /* 0x000000860300720c */ /* 0x000fe20003f06270 */
[----:B------:R-:W-:Y:S01]  /*ced0*/  IMAD.IADD R3, R21, 0x1, R63 ;  /* 0x0000000115037824 */ /* 0x000fe200078e023f */
[----:B------:R-:W-:Y:S01]  /*cee0*/  UPRMT UR8, URZ, 0x654, UR8 ;  /* 0x000006543f087896 */ /* 0x000fe20008000008 */
[----:B------:R-:W-:Y:S01]  /*cef0*/  LEA R0, P3, R20, UR10, 0x1 ;  /* 0x0000000a14007c11 */ /* 0x000fe2000f8608ff */
[----:B------:R-:W-:-:S03]  /*cf00*/  VIADD R61, R65, 0x40 ;  /* 0x00000040413d7836 */ /* 0x000fc60000000000 */
[----:B------:R-:W-:Y:S01]  /*cf10*/  LEA.HI.X R64, R20, UR11, R3, 0x1, P3 ;  /* 0x0000000b14407c11 */ /* 0x000fe200098f0c03 */
[C---:B------:R-:W-:Y:S02]  /*cf20*/  VIADD R69, R67.reuse, 0x40 ;  /* 0x0000004043457836 */ /* 0x040fe40000000000 */
[----:B------:R-:W-:Y:S01]  /*cf30*/  VIADD R71, R67, 0x80 ;  /* 0x0000008043477836 */ /* 0x000fe20000000000 */
[----:B0-----:R-:W-:Y:S01]  /*cf40*/  SYNCS.ARRIVE.TRANS64.RED.A1T0 RZ, [UR8], RZ ;  /* 0x000000ffffff79a7 */ /* 0x001fe20008100408 */
[----:B------:R0:W1:Y:S01]  /*cf50*/  SHFL.IDX PT, R62, R0, RZ, 0x181f ;  /* 0x00181fff003e7589 */ /* 0x00006200000e0000 */
[----:B------:R-:W-:Y:S03]  /*cf60*/  BSSY B1, `(.L_x_4064) ;  /* 0x0000014000017945 */ /* 0x000fe60003800000 */
[----:B------:R0:W2:Y:S01]  /*cf70*/  SHFL.IDX PT, R3, R64, RZ, 0x181f ;  /* 0x00181fff40037589 */ /* 0x0000a200000e0000 */
[----:B------:R-:W-:-:S02]  /*cf80*/  ISETP.GE.AND P1, PT, R61, R134, PT ;  /* 0x000000863d00720c */ /* 0x000fc40003f26270 */
[----:B------:R-:W-:Y:S02]  /*cf90*/  SHF.R.S32.HI R66, RZ, 0x1f, R67 ;  /* 0x0000001fff427819 */ /* 0x000fe40000011443 */
[----:B------:R-:W-:Y:S02]  /*cfa0*/  SHF.R.S32.HI R68, RZ, 0x1f, R69 ;  /* 0x0000001fff447819 */ /* 0x000fe40000011445 */
[----:B------:R-:W-:Y:S01]  /*cfb0*/  SHF.R.S32.HI R70, RZ, 0x1f, R71 ;  /* 0x0000001fff467819 */ /* 0x000fe20000011447 */
[----:B0-----:R-:W-:Y:S06]  /*cfc0*/  @P2 BRA `(.L_x_4065) ;  /* 0x0000000000342947 */ /* 0x001fec0003800000 */
[----:B------:R-:W-:Y:S02]  /*cfd0*/  ULDC UR4, c[0x0][0xac8] ;  /* 0x0002b20000047ab9 */ /* 0x000fe40000000800 */
[----:B------:R-:W-:Y:S02]  /*cfe0*/  ISETP.GE.AND P4, PT, R67, UR4, PT ;  /* 0x0000000443007c0c */ /* 0x000fe4000bf86270 */
[----:B------:R-:W-:Y:S02]  /*cff0*/  ISETP.GE.AND P3, PT, R69, UR4, PT ;  /* 0x0000000445007c0c */ /* 0x000fe4000bf66270 */
[----:B------:R-:W-:-:S09]  /*d000*/  ISETP.GE.AND P2, PT, R71, UR4, PT ;  /* 0x0000000447007c0c */ /* 0x000fd2000bf46270 */
[-C--:B-1----:R-:W-:Y:S02]  /*d010*/  @!P4 LEA R20, P6, R67, R62.reuse, 0x1 ;  /* 0x0000003e4314c211 */ /* 0x082fe400078c08ff */
[-C--:B------:R-:W-:Y:S02]  /*d020*/  @!P3 LEA R60, P5, R69, R62.reuse, 0x1 ;  /* 0x0000003e453cb211 */ /* 0x080fe400078a08ff */
[-C--:B--2---:R-:W-:Y:S02]  /*d030*/  @!P4 LEA.HI.X R21, R67, R3.reuse, R66, 0x1, P6 ;  /* 0x000000034315c211 */ /* 0x084fe400030f0c42 */
[----:B------:R-:W-:Y:S02]  /*d040*/  @!P2 LEA R62, P6, R71, R62, 0x1 ;  /* 0x0000003e473ea211 */ /* 0x000fe400078c08ff */
[-C--:B------:R-:W-:Y:S01]  /*d050*/  @!P3 LEA.HI.X R61, R69, R3.reuse, R68, 0x1, P5 ;  /* 0x00000003453db211 */ /* 0x080fe200028f0c44 */
[----:B-----5:R0:W-:Y:S01]  /*d060*/  @!P4 ST.E.128 desc[UR50][R20.64], R4 ;  /* 0x000000041400c985 */ /* 0x0201e2000c101d32 */
[----:B------:R-:W-:-:S03]  /*d070*/  @!P2 LEA.HI.X R63, R71, R3, R70, 0x1, P6 ;  /* 0x00000003473fa211 */ /* 0x000fc600030f0c46 */
[----:B------:R0:W-:Y:S04]  /*d080*/  @!P3 ST.E.128 desc[UR50][R60.64], R28 ;  /* 0x0000001c3c00b985 */ /* 0x0001e8000c101d32 */
[----:B------:R0:W-:Y:S02]  /*d090*/  @!P2 ST.E.128 desc[UR50][R62.64], R44 ;  /* 0x0000002c3e00a985 */ /* 0x0001e4000c101d32 */
.L_x_4065:
[----:B------:R-:W-:Y:S05]  /*d0a0*/  BSYNC B1 ;  /* 0x0000000000017941 */ /* 0x000fea0003800000 */
.L_x_4064:
[----:B--2---:R2:W3:Y:S01]  /*d0b0*/  SHFL.IDX PT, R3, R64, 0x1, 0x181f ;  /* 0x00381f0040037f89 */ /* 0x0044e200000e0000 */
[----:B------:R-:W-:Y:S03]  /*d0c0*/  BSSY B1, `(.L_x_4066) ;  /* 0x0000010000017945 */ /* 0x000fe60003800000 */
[----:B0-----:R2:W0:Y:S01]  /*d0d0*/  SHFL.IDX PT, R20, R0, 0x1, 0x181f ;  /* 0x00381f0000147f89 */ /* 0x00142200000e0000 */
[----:B------:R-:W-:Y:S05]  /*d0e0*/  @P0 BRA `(.L_x_4067) ;  /* 0x0000000000340947 */ /* 0x000fea0003800000 */
[----:B------:R-:W-:Y:S02]  /*d0f0*/  ULDC UR4, c[0x0][0xac8] ;  /* 0x0002b20000047ab9 */ /* 0x000fe40000000800 */
[----:B------:R-:W-:Y:S02]  /*d100*/  ISETP.GE.AND P4, PT, R67, UR4, PT ;  /* 0x0000000443007c0c */ /* 0x000fe4000bf86270 */
[----:B------:R-:W-:Y:S02]  /*d110*/  ISETP.GE.AND P5, PT, R69, UR4, PT ;  /* 0x0000000445007c0c */ /* 0x000fe4000bfa6270 */
[----:B------:R-:W-:-:S09]  /*d120*/  ISETP.GE.AND P6, PT, R71, UR4, PT ;  /* 0x0000000447007c0c */ /* 0x000fd2000bfc6270 */
[-C--:B0----5:R-:W-:Y:S02]  /*d130*/  @!P4 LEA R4, P0, R67, R20.reuse, 0x1 ;  /* 0x000000144304c211 */ /* 0x0a1fe400078008ff */
[-C--:B------:R-:W-:Y:S02]  /*d140*/  @!P5 LEA R6, P2, R69, R20.reuse, 0x1 ;  /* 0x000000144506d211 */ /* 0x080fe400078408ff */
[----:B------:R-:W-:Y:S02]  /*d150*/  @!P6 LEA R20, P3, R71, R20, 0x1 ;  /* 0x000000144714e211 */ /* 0x000fe400078608ff */
[-C--:B---3--:R-:W-:Y:S02]  /*d160*/  @!P4 LEA.HI.X R5, R67, R3.reuse, R66, 0x1, P0 ;  /* 0x000000034305c211 */ /* 0x088fe400000f0c42 */
[-C--:B------:R-:W-:Y:S02]  /*d170*/  @!P5 LEA.HI.X R7, R69, R3.reuse, R68, 0x1, P2 ;  /* 0x000000034507d211 */ /* 0x080fe400010f0c44 */
[----:B------:R-:W-:Y:S01]  /*d180*/  @!P6 LEA.HI.X R21, R71, R3, R70, 0x1, P3 ;  /* 0x000000034715e211 */ /* 0x000fe200018f0c46 */
[----:B------:R4:W-:Y:S04]  /*d190*/  @!P4 ST.E.128 desc[UR50][R4.64], R8 ;  /* 0x000000080400c985 */ /* 0x0009e8000c101d32 */
[----:B------:R4:W-:Y:S04]  /*d1a0*/  @!P5 ST.E.128 desc[UR50][R6.64], R32 ;  /* 0x000000200600d985 */ /* 0x0009e8000c101d32 */
[----:B------:R4:W-:Y:S02]  /*d1b0*/  @!P6 ST.E.128 desc[UR50][R20.64], R48 ;  /* 0x000000301400e985 */ /* 0x0009e4000c101d32 */
.L_x_4067:
[----:B------:R-:W-:Y:S05]  /*d1c0*/  BSYNC B1 ;  /* 0x0000000000017941 */ /* 0x000fea0003800000 */
.L_x_4066:
[----:B---3--:R3:W0:Y:S01]  /*d1d0*/  SHFL.IDX PT, R3, R64, 0x2, 0x181f ;  /* 0x00581f0040037f89 */ /* 0x00862200000e0000 */
[----:B------:R-:W-:Y:S03]  /*d1e0*/  BSSY B1, `(.L_x_4068) ;  /* 0x0000010000017945 */ /* 0x000fe60003800000 */
[----:B----45:R3:W4:Y:S01]  /*d1f0*/  SHFL.IDX PT, R8, R0, 0x2, 0x181f ;  /* 0x00581f0000087f89 */ /* 0x03072200000e0000 */
[----:B------:R-:W-:Y:S05]  /*d200*/  @P1 BRA `(.L_x_4069) ;  /* 0x0000000000341947 */ /* 0x000fea0003800000 */
[----:B------:R-:W-:Y:S02]  /*d210*/  ULDC UR4, c[0x0][0xac8] ;  /* 0x0002b20000047ab9 */ /* 0x000fe40000000800 */
[----:B------:R-:W-:Y:S02]  /*d220*/  ISETP.GE.AND P3, PT, R67, UR4, PT ;  /* 0x0000000443007c0c */ /* 0x000fe4000bf66270 */
[----:B------:R-:W-:Y:S02]  /*d230*/  ISETP.GE.AND P4, PT, R69, UR4, PT ;  /* 0x0000000445007c0c */ /* 0x000fe4000bf86270 */
[----:B------:R-:W-:-:S09]  /*d240*/  ISETP.GE.AND P5, PT, R71, UR4, PT ;  /* 0x0000000447007c0c */ /* 0x000fd2000bfa6270 */
[-C--:B----4-:R-:W-:Y:S02]  /*d250*/  @!P3 LEA R4, P0, R67, R8.reuse, 0x1 ;  /* 0x000000084304b211 */ /* 0x090fe400078008ff */
[-C--:B------:R-:W-:Y:S02]  /*d260*/  @!P4 LEA R6, P1, R69, R8.reuse, 0x1 ;  /* 0x000000084506c211 */ /* 0x080fe400078208ff */
[----:B------:R-:W-:Y:S02]  /*d270*/  @!P5 LEA R8, P2, R71, R8, 0x1 ;  /* 0x000000084708d211 */ /* 0x000fe400078408ff */
[-C--:B0-----:R-:W-:Y:S02]  /*d280*/  @!P3 LEA.HI.X R5, R67, R3.reuse, R66, 0x1, P0 ;  /* 0x000000034305b211 */ /* 0x081fe400000f0c42 */
[-C--:B------:R-:W-:Y:S02]  /*d290*/  @!P4 LEA.HI.X R7, R69, R3.reuse, R68, 0x1, P1 ;  /* 0x000000034507c211 */ /* 0x080fe400008f0c44 */
[----:B------:R-:W-:Y:S01]  /*d2a0*/  @!P5 LEA.HI.X R9, R71, R3, R70, 0x1, P2 ;  /* 0x000000034709d211 */ /* 0x000fe200010f0c46 */
[----:B------:R0:W-:Y:S04]  /*d2b0*/  @!P3 ST.E.128 desc[UR50][R4.64], R12 ;  /* 0x0000000c0400b985 */ /* 0x0001e8000c101d32 */
[----:B------:R0:W-:Y:S04]  /*d2c0*/  @!P4 ST.E.128 desc[UR50][R6.64], R36 ;  /* 0x000000240600c985 */ /* 0x0001e8000c101d32 */
[----:B------:R0:W-:Y:S02]  /*d2d0*/  @!P5 ST.E.128 desc[UR50][R8.64], R52 ;  /* 0x000000340800d985 */ /* 0x0001e4000c101d32 */
.L_x_4069:
[----:B------:R-:W-:Y:S05]  /*d2e0*/  BSYNC B1 ;  /* 0x0000000000017941 */ /* 0x000fea0003800000 */
.L_x_4068:
[----:B0-----:R-:W-:Y:S01]  /*d2f0*/  VIADD R3, R65, 0x60 ;  /* 0x0000006041037836 */ /* 0x001fe20000000000 */
[----:B--23--:R-:W0:Y:S04]  /*d300*/  SHFL.IDX PT, R64, R64, 0x3, 0x181f ;  /* 0x00781f0040407f89 */ /* 0x00ce2800000e0000 */
[----:B------:R-:W-:Y:S01]  /*d310*/  ISETP.GE.AND P0, PT, R3, R134, PT ;  /* 0x000000860300720c */ /* 0x000fe20003f06270 */
[----:B------:R-:W2:-:S12]  /*d320*/  SHFL.IDX PT, R0, R0, 0x3, 0x181f ;  /* 0x00781f0000007f89 */ /* 0x000e9800000e0000 */
[----:B------:R-:W-:Y:S05]  /*d330*/  @P0 BRA `(.L_x_4070) ;  /* 0x0000002000780947 */ /* 0x000fea0003800000 */
[----:B------:R-:W-:Y:S02]  /*d340*/  ULDC UR4, c[0x0][0xac8] ;  /* 0x0002b20000047ab9 */ /* 0x000fe40000000800 */
[----:B------:R-:W-:Y:S02]  /*d350*/  ISETP.GE.AND P2, PT, R67, UR4, PT ;  /* 0x0000000443007c0c */ /* 0x000fe4000bf46270 */
[----:B------:R-:W-:-:S11]  /*d360*/  ISETP.GE.AND P3, PT, R69, UR4, PT ;  /* 0x0000000445007c0c */ /* 0x000fd6000bf66270 */
[-C--:B--2---:R-:W-:Y:S02]  /*d370*/  @!P2 LEA R4, P0, R67, R0.reuse, 0x1 ;  /* 0x000000004304a211 */ /* 0x084fe400078008ff */
[----:B------:R-:W-:Y:S02]  /*d380*/  @!P3 LEA R6, P1, R69, R0, 0x1 ;  /* 0x000000004506b211 */ /* 0x000fe400078208ff */
[-C--:B0-----:R-:W-:Y:S02]  /*d390*/  @!P2 LEA.HI.X R5, R67, R64.reuse, R66, 0x1, P0 ;  /* 0x000000404305a211 */ /* 0x081fe400000f0c42 */
[----:B------:R-:W-:Y:S02]  /*d3a0*/  @!P3 LEA.HI.X R7, R69, R64, R68, 0x1, P1 ;  /* 0x000000404507b211 */ /* 0x000fe400008f0c44 */
[----:B------:R-:W-:Y:S01]  /*d3b0*/  ISETP.GE.AND P0, PT, R71, UR4, PT ;  /* 0x0000000447007c0c */ /* 0x000fe2000bf06270 */
[----:B------:R0:W-:Y:S04]  /*d3c0*/  @!P2 ST.E.128 desc[UR50][R4.64], R24 ;  /* 0x000000180400a985 */ /* 0x0001e8000c101d32 */
[----:B------:R0:W-:Y:S08]  /*d3d0*/  @!P3 ST.E.128 desc[UR50][R6.64], R40 ;  /* 0x000000280600b985 */ /* 0x0001f0000c101d32 */
[----:B------:R-:W-:Y:S05]  /*d3e0*/  @P0 BRA `(.L_x_4070) ;  /* 0x00000020004c0947 */ /* 0x000fea0003800000 */
[----:B0-----:R-:W-:-:S04]  /*d3f0*/  LEA R4, P0, R71, R0, 0x1 ;  /* 0x0000000047047211 */ /* 0x001fc800078008ff */
[----:B------:R-:W-:-:S05]  /*d400*/  LEA.HI.X R5, R71, R64, R70, 0x1, P0 ;  /* 0x0000004047057211 */ /* 0x000fca00000f0c46 */
[----:B------:R0:W-:Y:S01]  /*d410*/  ST.E.128 desc[UR50][R4.64], R56 ;  /* 0x0000003804007985 */ /* 0x0001e2000c101d32 */
[----:B------:R-:W-:Y:S05]  /*d420*/  BRA `(.L_x_4070) ;  /* 0x00000020003c7947 */ /* 0x000fea0003800000 */
.L_x_4063:
[----:B------:R-:W-:Y:S01]  /*d430*/  ULDC.64 UR12, c[0x0][0xb08] ;  /* 0x0002c200000c7ab9 */ /* 0x000fe20000000a00 */
[----:B0-----:R-:W0:Y:S01]  /*d440*/  @P1 LDC R0, c[0x0][0xbec] ;  /* 0x0002fb00ff001b82 */ /* 0x001e220000000800 */
[----:B------:R-:W-:Y:S01]  /*d450*/  UIMAD UR9, UR14, UR12, URZ ;  /* 0x0000000c0e0972a4 */ /* 0x000fe2000f8e023f */
[----:B------:R-:W-:Y:S01]  /*d460*/  IMAD.MOV.U32 R3, RZ, RZ, R11 ;  /* 0x000000ffff037224 */ /* 0x000fe200078e000b */
[----:B------:R-:W-:Y:S01]  /*d470*/  UIMAD.WIDE.U32 UR10, UR4, UR12, URZ ;  /* 0x0000000c040a72a5 */ /* 0x000fe2000f8e003f */
[----:B------:R-:W-:Y:S01]  /*d480*/  BSSY B1, `(.L_x_4071) ;  /* 0x00000ae000017945 */ /* 0x000fe20003800000 */
[----:B------:R-:W-:Y:S01]  /*d490*/  UIMAD UR9, UR4, UR13, UR9 ;  /* 0x0000000d040972a4 */ /* 0x000fe2000f8e0209 */
[----:B------:R-:W-:Y:S01]  /*d4a0*/  SHF.R.S32.HI R28, RZ, 0x1f, R22 ;  /* 0x0000001fff1c7819 */ /* 0x000fe20000011416 */
[----:B------:R-:W-:Y:S01]  /*d4b0*/  USHF.R.S32.HI UR4, URZ, 0x1f, UR36 ;  /* 0x0000001f3f047899 */ /* 0x000fe20008011424 */
[----:B------:R-:W1:Y:S01]  /*d4c0*/  @P1 LDC R5, c[0x0][0xbf0] ;  /* 0x0002fc00ff051b82 */ /* 0x000e620000000800 */
[----:B------:R-:W-:Y:S01]  /*d4d0*/  UIADD3 UR11, UR11, UR9, URZ ;  /* 0x000000090b0b7290 */ /* 0x000fe2000fffe03f */
[----:B------:R-:W-:Y:S01]  /*d4e0*/  SHF.R.S32.HI R30, RZ, 0x1f, R23 ;  /* 0x0000001fff1e7819 */ /* 0x000fe20000011417 */
[----:B------:R-:W-:Y:S01]  /*d4f0*/  ULDC.64 UR12, c[0x0][0xb38] ;  /* 0x0002ce00000c7ab9 */ /* 0x000fe20000000a00 */
[----:B------:R-:W-:Y:S01]  /*d500*/  UIADD3 UR8, UR8, 0x33420, URZ ;  /* 0x0003342008087890 */ /* 0x000fe2000fffe03f */
[----:B------:R-:W-:Y:S01]  /*d510*/  SHF.R.S32.HI R31, RZ, 0x1f, R220 ;  /* 0x0000001fff1f7819 */ /* 0x000fe200000114dc */
[----:B------:R-:W-:Y:S01]  /*d520*/  UIMAD.WIDE.U32 UR10, UR40, UR12, UR10 ;  /* 0x0000000c280a72a5 */ /* 0x000fe2000f8e000a */
[----:B------:R-:W-:Y:S01]  /*d530*/  SHF.R.S32.HI R32, RZ, 0x1f, R221 ;  /* 0x0000001fff207819 */ /* 0x000fe200000114dd */
[----:B------:R-:W-:Y:S01]  /*d540*/  UPRMT UR8, URZ, 0x654, UR8 ;  /* 0x000006543f087896 */ /* 0x000fe20008000008 */
[----:B------:R-:W-:Y:S01]  /*d550*/  SHF.R.S32.HI R33, RZ, 0x1f, R222 ;  /* 0x0000001fff217819 */ /* 0x000fe200000114de */
[----:B------:R-:W-:Y:S01]  /*d560*/  UIMAD UR11, UR40, UR13, UR11 ;  /* 0x0000000d280b72a4 */ /* 0x000fe2000f8e020b */
[----:B------:R-:W-:-:S02]  /*d570*/  SHF.R.S32.HI R34, RZ, 0x1f, R223 ;  /* 0x0000001fff227819 */ /* 0x000fc400000114df */
[----:B------:R-:W-:Y:S01]  /*d580*/  ULDC.64 UR12, c[0x0][0xb40] ;  /* 0x0002d000000c7ab9 */ /* 0x000fe20000000a00 */
[----:B------:R-:W-:Y:S01]  /*d590*/  SHF.R.S32.HI R35, RZ, 0x1f, R224 ;  /* 0x0000001fff237819 */ /* 0x000fe200000114e0 */
[----:B------:R-:W-:Y:S01]  /*d5a0*/  UIMAD UR4, UR4, UR12, URZ ;  /* 0x0000000c040472a4 */ /* 0x000fe2000f8e023f */
[----:B0-----:R-:W-:Y:S01]  /*d5b0*/  @P1 IMAD.HI.U32 R0, R11, R0, RZ ;  /* 0x000000000b001227 */ /* 0x001fe200078e00ff */
[----:B------:R-:W-:Y:S01]  /*d5c0*/  SYNCS.ARRIVE.TRANS64.RED.A1T0 RZ, [UR8], RZ ;  /* 0x000000ffffff79a7 */ /* 0x000fe20008100408 */
[----:B------:R-:W-:Y:S01]  /*d5d0*/  SHF.R.S32.HI R36, RZ, 0x1f, R225 ;  /* 0x0000001fff247819 */ /* 0x000fe200000114e1 */
[----:B------:R-:W-:Y:S01]  /*d5e0*/  UIMAD UR4, UR36, UR13, UR4 ;  /* 0x0000000d240472a4 */ /* 0x000fe2000f8e0204 */
[----:B------:R-:W-:Y:S01]  /*d5f0*/  SHF.R.S32.HI R37, RZ, 0x1f, R226 ;  /* 0x0000001fff257819 */ /* 0x000fe200000114e2 */
[----:B------:R-:W-:-:S03]  /*d600*/  UIMAD.WIDE.U32 UR36, UR36, UR12, UR10 ;  /* 0x0000000c242472a5 */ /* 0x000fc6000f8e000a */
[----:B------:R-:W-:Y:S01]  /*d610*/  ULDC.64 UR12, c[0x0][0xb48] ;  /* 0x0002d200000c7ab9 */ /* 0x000fe20000000a00 */
[----:B------:R-:W-:Y:S01]  /*d620*/  UIADD3 UR11, UR37, UR4, URZ ;  /* 0x00000004250b7290 */ /* 0x000fe2000fffe03f */
[----:B-1----:R-:W-:Y:S02]  /*d630*/  @P1 SHF.R.U32.HI R3, RZ, R5, R0 ;  /* 0x00000005ff031219 */ /* 0x002fe40000011600 */
[----:B------:R-:W-:Y:S02]  /*d640*/  UMOV UR10, UR36 ;  /* 0x00000024000a7c82 */ /* 0x000fe40008000000 */
[----:B------:R-:W-:Y:S01]  /*d650*/  UIMAD.WIDE.U32 UR10, UR39, UR12, UR10 ;  /* 0x0000000c270a72a5 */ /* 0x000fe2000f8e000a */
[--C-:B------:R-:W-:Y:S01]  /*d660*/  SHF.R.S32.HI R0, RZ, 0x1f, R3.reuse ;  /* 0x0000001fff007819 */ /* 0x100fe20000011403 */
[----:B------:R-:W-:Y:S02]  /*d670*/  IMAD.MOV R4, RZ, RZ, -R3 ;  /* 0x000000ffff047224 */ /* 0x000fe400078e0a03 */
[----:B------:R-:W-:-:S02]  /*d680*/  UIMAD UR39, UR39, UR13, UR11 ;  /* 0x0000000d272772a4 */ /* 0x000fc4000f8e020b */
[----:B------:R-:W-:Y:S01]  /*d690*/  IMAD R135, R135, R4, R11 ;  /* 0x0000000487877224 */ /* 0x000fe200078e020b */
[----:B------:R-:W-:Y:S01]  /*d6a0*/  ULDC.64 UR12, c[0x0][0xb30] ;  /* 0x0002cc00000c7ab9 */ /* 0x000fe20000000a00 */
[----:B------:R-:W-:Y:S02]  /*d6b0*/  IMAD.U32 R5, RZ, RZ, UR11 ;  /* 0x0000000bff057e24 */ /* 0x000fe4000f8e00ff */
[----:B------:R-:W-:Y:S02]  /*d6c0*/  IMAD R0, R0, UR12, RZ ;  /* 0x0000000c00007c24 */ /* 0x000fe4000f8e02ff */
[----:B------:R-:W-:Y:S01]  /*d6d0*/  IMAD.U32 R4, RZ, RZ, UR10 ;  /* 0x0000000aff047e24 */ /* 0x000fe2000f8e00ff */
[----:B------:R-:W-:Y:S01]  /*d6e0*/  ULDC.64 UR10, c[0x0][0xb28] ;  /* 0x0002ca00000a7ab9 */ /* 0x000fe20000000a00 */
[----:B------:R-:W-:Y:S02]  /*d6f0*/  IMAD.U32 R5, RZ, RZ, UR39 ;  /* 0x00000027ff057e24 */ /* 0x000fe4000f8e00ff */
        /* <DEDUP_REMOVED lines=10> */
[----:B------:R-:W-:Y:S02]  /*d7a0*/  LEA.HI.X R3, R4, UR11, R3, 0x2, P1 ;  /* 0x0000000b04037c11 */ /* 0x000fe400088f1403 */
[----:B------:R0:W1:Y:S04]  /*d7b0*/  SHFL.IDX PT, R4, R0, RZ, 0x1c1f ;  /* 0x001c1fff00047589 */ /* 0x00006800000e0000 */
[----:B------:R0:W2:Y:S01]  /*d7c0*/  SHFL.IDX PT, R5, R3, RZ, 0x1c1f ;  /* 0x001c1fff03057589 */ /* 0x0000a200000e0000 */
[----:B------:R-:W-:Y:S05]  /*d7d0*/  @P2 BRA `(.L_x_4072) ;  /* 0x0000000400e02947 */ /* 0x000fea0003800000 */
[----:B------:R-:W-:Y:S01]  /*d7e0*/  ULDC UR4, c[0x0][0xac8] ;  /* 0x0002b20000047ab9 */ /* 0x000fe20000000800 */
[C---:B------:R-:W-:Y:S01]  /*d7f0*/  VIADD R15, R2.reuse, 0x20 ;  /* 0x00000020020f7836 */ /* 0x040fe20000000000 */
[C---:B------:R-:W-:Y:S01]  /*d800*/  ISETP.GE.AND P1, PT, R2.reuse, UR4, PT ;  /* 0x0000000402007c0c */ /* 0x040fe2000bf26270 */
[----:B------:R-:W-:Y:S01]  /*d810*/  VIADD R25, R2, 0x28 ;  /* 0x0000002802197836 */ /* 0x000fe20000000000 */
[----:B------:R-:W-:Y:S01]  /*d820*/  ISETP.GE.AND P2, PT, R226, UR4, PT ;  /* 0x00000004e2007c0c */ /* 0x000fe2000bf46270 */
[C---:B------:R-:W-:Y:S01]  /*d830*/  VIADD R27, R2.reuse, 0x30 ;  /* 0x00000030021b7836 */ /* 0x040fe20000000000 */
[----:B------:R-:W-:Y:S01]  /*d840*/  ISETP.GE.AND P5, PT, R225, UR4, PT ;  /* 0x00000004e1007c0c */ /* 0x000fe2000bfa6270 */
[----:B------:R-:W-:Y:S01]  /*d850*/  VIADD R29, R2, 0x40 ;  /* 0x00000040021d7836 */ /* 0x000fe20000000000 */
[----:B------:R-:W-:Y:S02]  /*d860*/  ISETP.GE.AND P3, PT, R18, UR4, PT ;  /* 0x0000000412007c0c */ /* 0x000fe4000bf66270 */
[----:B------:R-:W-:-:S02]  /*d870*/  ISETP.GE.AND P4, PT, R15, UR4, PT ;  /* 0x000000040f007c0c */ /* 0x000fc4000bf86270 */
[----:B------:R-:W-:Y:S02]  /*d880*/  SHF.R.S32.HI R13, RZ, 0x1f, R18 ;  /* 0x0000001fff0d7819 */ /* 0x000fe40000011412 */
[----:B------:R-:W-:Y:S01]  /*d890*/  SHF.R.S32.HI R24, RZ, 0x1f, R15 ;  /* 0x0000001fff187819 */ /* 0x000fe2000001140f */
[----:B-12---:R-:W-:Y:S01]  /*d8a0*/  @!P1 IMAD.WIDE R6, R2, 0x4, R4 ;  /* 0x0000000402069825 */ /* 0x006fe200078e0204 */
[----:B------:R-:W-:Y:S02]  /*d8b0*/  SHF.R.S32.HI R26, RZ, 0x1f, R25 ;  /* 0x0000001fff1a7819 */ /* 0x000fe40000011419 */
[C---:B------:R-:W-:Y:S02]  /*d8c0*/  @!P2 LEA R8, P6, R226.reuse, R4, 0x2 ;  /* 0x00000004e208a211 */ /* 0x040fe400078c10ff */
[----:B------:R1:W-:Y:S01]  /*d8d0*/  @!P1 ST.E.64 desc[UR50][R6.64], R132 ;  /* 0x0000008406009985 */ /* 0x0003e2000c101b32 */
[----:B------:R-:W-:Y:S02]  /*d8e0*/  ISETP.GE.AND P1, PT, R25, UR4, PT ;  /* 0x0000000419007c0c */ /* 0x000fe4000bf26270 */
[----:B------:R-:W-:-:S02]  /*d8f0*/  @!P2 LEA.HI.X R9, R226, R5, R37, 0x2, P6 ;  /* 0x00000005e209a211 */ /* 0x000fc400030f1425 */
[----:B------:R-:W-:-:S03]  /*d900*/  @!P3 LEA R12, P6, R18, R4, 0x2 ;  /* 0x00000004120cb211 */ /* 0x000fc600078c10ff */
[----:B------:R2:W-:Y:S01]  /*d910*/  @!P2 ST.E.64 desc[UR50][R8.64], R130 ;  /* 0x000000820800a985 */ /* 0x0005e2000c101b32 */
[CC--:B------:R-:W-:Y:S02]  /*d920*/  @!P5 LEA R10, P2, R225.reuse, R4.reuse, 0x2 ;  /* 0x00000004e10ad211 */ /* 0x0c0fe400078410ff */
[-C--:B------:R-:W-:Y:S02]  /*d930*/  @!P3 LEA.HI.X R13, R18, R5.reuse, R13, 0x2, P6 ;  /* 0x00000005120db211 */ /* 0x080fe400030f140d */
[-C--:B------:R-:W-:Y:S02]  /*d940*/  @!P5 LEA.HI.X R11, R225, R5.reuse, R36, 0x2, P2 ;  /* 0x00000005e10bd211 */ /* 0x080fe400010f1424 */
[-C--:B------:R-:W-:Y:S02]  /*d950*/  @!P4 LEA R14, P2, R15, R4.reuse, 0x2 ;  /* 0x000000040f0ec211 */ /* 0x080fe400078410ff */
[----:B-1----:R-:W-:Y:S01]  /*d960*/  @!P1 LEA R6, P6, R25, R4, 0x2 ;  /* 0x0000000419069211 */ /* 0x002fe200078c10ff */
[----:B------:R1:W-:Y:S01]  /*d970*/  @!P5 ST.E.64 desc[UR50][R10.64], R124 ;  /* 0x0000007c0a00d985 */ /* 0x0003e2000c101b32 */
[----:B------:R-:W-:-:S02]  /*d980*/  @!P4 LEA.HI.X R15, R15, R5, R24, 0x2, P2 ;  /* 0x000000050f0fc211 */ /* 0x000fc400010f1418 */
[----:B------:R-:W-:Y:S01]  /*d990*/  @!P1 LEA.HI.X R7, R25, R5, R26, 0x2, P6 ;  /* 0x0000000519079211 */ /* 0x000fe200030f141a */
[----:B------:R-:W-:Y:S01]  /*d9a0*/  VIADD R25, R2, 0x38 ;  /* 0x0000003802197836 */ /* 0x000fe20000000000 */
[----:B------:R-:W-:Y:S01]  /*d9b0*/  ISETP.GE.AND P2, PT, R27, UR4, PT ;  /* 0x000000041b007c0c */ /* 0x000fe2000bf46270 */
[----:B------:R3:W-:Y:S01]  /*d9c0*/  @!P3 ST.E.64 desc[UR50][R12.64], R122 ;  /* 0x0000007a0c00b985 */ /* 0x0007e2000c101b32 */
[----:B------:R-:W-:Y:S02]  /*d9d0*/  ISETP.GE.AND P5, PT, R29, UR4, PT ;  /* 0x000000041d007c0c */ /* 0x000fe4000bfa6270 */
[----:B------:R-:W-:Y:S01]  /*d9e0*/  ISETP.GE.AND P3, PT, R25, UR4, PT ;  /* 0x0000000419007c0c */ /* 0x000fe2000bf66270 */
[----:B------:R4:W-:Y:S01]  /*d9f0*/  @!P4 ST.E.64 desc[UR50][R14.64], R116 ;  /* 0x000000740e00c985 */ /* 0x0009e2000c101b32 */
[----:B--2---:R-:W-:Y:S02]  /*da00*/  SHF.R.S32.HI R9, RZ, 0x1f, R27 ;  /* 0x0000001fff097819 */ /* 0x004fe4000001141b */
[----:B------:R-:W-:Y:S01]  /*da10*/  SHF.R.S32.HI R24, RZ, 0x1f, R29 ;  /* 0x0000001fff187819 */ /* 0x000fe2000001141d */
[----:B------:R2:W-:Y:S01]  /*da20*/  @!P1 ST.E.64 desc[UR50][R6.64], R114 ;  /* 0x0000007206009985 */ /* 0x0005e2000c101b32 */
[----:B-1----:R-:W-:-:S03]  /*da30*/  SHF.R.S32.HI R11, RZ, 0x1f, R25 ;  /* 0x0000001fff0b7819 */ /* 0x002fc60000011419 */
[----:B------:R-:W-:-:S04]  /*da40*/  @!P2 LEA R8, P6, R27, R4, 0x2 ;  /* 0x000000041b08a211 */ /* 0x000fc800078c10ff */
[-C--:B------:R-:W-:Y:S01]  /*da50*/  @!P2 LEA.HI.X R9, R27, R5.reuse, R9, 0x2, P6 ;  /* 0x000000051b09a211 */ /* 0x080fe200030f1409 */
[C---:B------:R-:W-:Y:S01]  /*da60*/  VIADD R27, R2.reuse, 0x48 ;  /* 0x00000048021b7836 */ /* 0x040fe20000000000 */
[-C--:B------:R-:W-:Y:S02]  /*da70*/  @!P3 LEA R10, P4, R25, R4.reuse, 0x2 ;  /* 0x00000004190ab211 */ /* 0x080fe400078810ff */
[----:B---3--:R-:W-:Y:S01]  /*da80*/  @!P5 LEA R12, P6, R29, R4, 0x2 ;  /* 0x000000041d0cd211 */ /* 0x008fe200078c10ff */
[----:B------:R1:W-:Y:S01]  /*da90*/  @!P2 ST.E.64 desc[UR50][R8.64], R108 ;  /* 0x0000006c0800a985 */ /* 0x0003e2000c101b32 */
[-C--:B------:R-:W-:Y:S01]  /*daa0*/  @!P3 LEA.HI.X R11, R25, R5.reuse, R11, 0x2, P4 ;  /* 0x00000005190bb211 */ /* 0x080fe200020f140b */
[C---:B------:R-:W-:Y:S01]  /*dab0*/  VIADD R25, R2.reuse, 0x50 ;  /* 0x0000005002197836 */ /* 0x040fe20000000000 */
[----:B------:R-:W-:Y:S02]  /*dac0*/  ISETP.GE.AND P4, PT, R27, UR4, PT ;  /* 0x000000041b007c0c */ /* 0x000fe4000bf86270 */
[----:B------:R-:W-:Y:S01]  /*dad0*/  @!P5 LEA.HI.X R13, R29, R5, R24, 0x2, P6 ;  /* 0x000000051d0dd211 */ /* 0x000fe200030f1418 */
[----:B------:R-:W-:Y:S01]  /*dae0*/  VIADD R29, R2, 0x58 ;  /* 0x00000058021d7836 */ /* 0x000fe20000000000 */
[----:B------:R-:W-:Y:S01]  /*daf0*/  ISETP.GE.AND P1, PT, R25, UR4, PT ;  /* 0x0000000419007c0c */ /* 0x000fe2000bf26270 */
[----:B------:R3:W-:Y:S01]  /*db00*/  @!P3 ST.E.64 desc[UR50][R10.64], R106 ;  /* 0x0000006a0a00b985 */ /* 0x0007e2000c101b32 */
[----:B----4-:R-:W-:-:S02]  /*db10*/  SHF.R.S32.HI R15, RZ, 0x1f, R27 ;  /* 0x0000001fff0f7819 */ /* 0x010fc4000001141b */
[----:B------:R-:W-:Y:S01]  /*db20*/  ISETP.GE.AND P2, PT, R29, UR4, PT ;  /* 0x000000041d007c0c */ /* 0x000fe2000bf46270 */
[----:B------:R4:W-:Y:S01]  /*db30*/  @!P5 ST.E.64 desc[UR50][R12.64], R100 ;  /* 0x000000640c00d985 */ /* 0x0009e2000c101b32 */
[----:B--2---:R-:W-:Y:S02]  /*db40*/  SHF.R.S32.HI R7, RZ, 0x1f, R25 ;  /* 0x0000001fff077819 */ /* 0x004fe40000011419 */
[----:B------:R-:W-:Y:S02]  /*db50*/  SHF.R.S32.HI R24, RZ, 0x1f, R29 ;  /* 0x0000001fff187819 */ /* 0x000fe4000001141d */
[----:B------:R-:W-:-:S03]  /*db60*/  @!P4 LEA R14, P6, R27, R4, 0x2 ;  /* 0x000000041b0ec211 */ /* 0x000fc600078c10ff */
[-C--:B------:R-:W-:Y:S02]  /*db70*/  @!P1 LEA R6, P3, R25, R4.reuse, 0x2 ;  /* 0x0000000419069211 */ /* 0x080fe400078610ff */
[-C--:B------:R-:W-:Y:S01]  /*db80*/  @!P4 LEA.HI.X R15, R27, R5.reuse, R15, 0x2, P6 ;  /* 0x000000051b0fc211 */ /* 0x080fe200030f140f */
[C---:B------:R-:W-:Y:S01]  /*db90*/  VIADD R27, R2.reuse, 0x60 ;  /* 0x00000060021b7836 */ /* 0x040fe20000000000 */
[-C--:B------:R-:W-:Y:S01]  /*dba0*/  @!P1 LEA.HI.X R7, R25, R5.reuse, R7, 0x2, P3 ;  /* 0x0000000519079211 */ /* 0x080fe200018f1407 */
[C---:B------:R-:W-:Y:S01]  /*dbb0*/  VIADD R25, R2.reuse, 0x68 ;  /* 0x0000006802197836 */ /* 0x040fe20000000000 */
[----:B-1----:R-:W-:Y:S01]  /*dbc0*/  @!P2 LEA R8, P6, R29, R4, 0x2 ;  /* 0x000000041d08a211 */ /* 0x002fe200078c10ff */
[----:B------:R1:W-:Y:S01]  /*dbd0*/  @!P4 ST.E.64 desc[UR50][R14.64], R98 ;  /* 0x000000620e00c985 */ /* 0x0003e2000c101b32 */
[----:B------:R-:W-:Y:S02]  /*dbe0*/  ISETP.GE.AND P3, PT, R27, UR4, PT ;  /* 0x000000041b007c0c */ /* 0x000fe4000bf66270 */
[----:B------:R-:W-:Y:S01]  /*dbf0*/  @!P2 LEA.HI.X R9, R29, R5, R24, 0x2, P6 ;  /* 0x000000051d09a211 */ /* 0x000fe200030f1418 */
[----:B------:R-:W-:Y:S01]  /*dc00*/  VIADD R29, R2, 0x70 ;  /* 0x00000070021d7836 */ /* 0x000fe20000000000 */
[----:B------:R-:W-:Y:S01]  /*dc10*/  ISETP.GE.AND P5, PT, R25, UR4, PT ;  /* 0x0000000419007c0c */ /* 0x000fe2000bfa6270 */
[----:B------:R2:W-:Y:S01]  /*dc20*/  @!P1 ST.E.64 desc[UR50][R6.64], R92 ;  /* 0x0000005c06009985 */ /* 0x0005e2000c101b32 */
[----:B---3--:R-:W-:-:S02]  /*dc30*/  SHF.R.S32.HI R11, RZ, 0x1f, R27 ;  /* 0x0000001fff0b7819 */ /* 0x008fc4000001141b */
[----:B------:R-:W-:Y:S01]  /*dc40*/  ISETP.GE.AND P4, PT, R29, UR4, PT ;  /* 0x000000041d007c0c */ /* 0x000fe2000bf86270 */
[----:B------:R3:W-:Y:S01]  /*dc50*/  @!P2 ST.E.64 desc[UR50][R8.64], R90 ;  /* 0x0000005a0800a985 */ /* 0x0007e2000c101b32 */
[----:B------:R-:W-:Y:S02]  /*dc60*/  ISETP.GE.AND P1, PT, R17, UR4, PT ;  /* 0x0000000411007c0c */ /* 0x000fe4000bf26270 */
[----:B------:R-:W-:Y:S02]  /*dc70*/  SHF.R.S32.HI R26, RZ, 0x1f, R25 ;  /* 0x0000001fff1a7819 */ /* 0x000fe40000011419 */
[C---:B------:R-:W-:Y:S02]  /*dc80*/  @!P3 LEA R10, P6, R27.reuse, R4, 0x2 ;  /* 0x000000041b0ab211 */ /* 0x040fe400078c10ff */
[----:B------:R-:W-:Y:S02]  /*dc90*/  ISETP.GE.AND P2, PT, R224, UR4, PT ;  /* 0x00000004e0007c0c */ /* 0x000fe4000bf46270 */
[----:B------:R-:W-:-:S02]  /*dca0*/  @!P3 LEA.HI.X R11, R27, R5, R11, 0x2, P6 ;  /* 0x000000051b0bb211 */ /* 0x000fc400030f140b */
[CC--:B------:R-:W-:Y:S02]  /*dcb0*/  @!P5 LEA R24, P6, R25.reuse, R4.reuse, 0x2 ;  /* 0x000000041918d211 */ /* 0x0c0fe400078c10ff */
[----:B----4-:R-:W-:Y:S01]  /*dcc0*/  SHF.R.S32.HI R13, RZ, 0x1f, R29 ;  /* 0x0000001fff0d7819 */ /* 0x010fe2000001141d */
[----:B------:R4:W-:Y:S01]  /*dcd0*/  @!P3 ST.E.64 desc[UR50][R10.64], R84 ;  /* 0x000000540a00b985 */ /* 0x0009e2000c101b32 */
[-C--:B------:R-:W-:Y:S02]  /*dce0*/  @!P5 LEA.HI.X R25, R25, R5.reuse, R26, 0x2, P6 ;  /* 0x000000051919d211 */ /* 0x080fe400030f141a */
[C---:B------:R-:W-:Y:S02]  /*dcf0*/  @!P4 LEA R12, P6, R29.reuse, R4, 0x2 ;  /* 0x000000041d0cc211 */ /* 0x040fe400078c10ff */
[----:B-1----:R-:W-:Y:S01]  /*dd00*/  SHF.R.S32.HI R15, RZ, 0x1f, R17 ;  /* 0x0000001fff0f7819 */ /* 0x002fe20000011411 */
[----:B------:R-:W-:Y:S01]  /*dd10*/  @!P5 ST.E.64 desc[UR50][R24.64], R82 ;  /* 0x000000521800d985 */ /* 0x000fe2000c101b32 */
[----:B------:R-:W-:-:S02]  /*dd20*/  @!P4 LEA.HI.X R13, R29, R5, R13, 0x2, P6 ;  /* 0x000000051d0dc211 */ /* 0x000fc400030f140d */
[-C--:B------:R-:W-:Y:S02]  /*dd30*/  @!P1 LEA R14, P6, R17, R4.reuse, 0x2 ;  /* 0x00000004110e9211 */ /* 0x080fe400078c10ff */
[----:B------:R-:W-:Y:S01]  /*dd40*/  ISETP.GE.AND P5, PT, R223, UR4, PT ;  /* 0x00000004df007c0c */ /* 0x000fe2000bfa6270 */
[----:B------:R1:W-:Y:S01]  /*dd50*/  @!P4 ST.E.64 desc[UR50][R12.64], R76 ;  /* 0x0000004c0c00c985 */ /* 0x0003e2000c101b32 */
[----:B------:R-:W-:Y:S02]  /*dd60*/  ISETP.GE.AND P3, PT, R222, UR4, PT ;  /* 0x00000004de007c0c */ /* 0x000fe4000bf66270 */
[----:B------:R-:W-:Y:S02]  /*dd70*/  @!P1 LEA.HI.X R15, R17, R5, R15, 0x2, P6 ;  /* 0x00000005110f9211 */ /* 0x000fe400030f140f */
[----:B--2---:R-:W-:-:S03]  /*dd80*/  @!P2 LEA R6, P4, R224, R4, 0x2 ;  /* 0x00000004e006a211 */ /* 0x004fc600078810ff */
[----:B------:R2:W-:Y:S01]  /*dd90*/  @!P1 ST.E.64 desc[UR50][R14.64], R74 ;  /* 0x0000004a0e009985 */ /* 0x0005e2000c101b32 */
[-C--:B------:R-:W-:Y:S02]  /*dda0*/  @!P2 LEA.HI.X R7, R224, R5.reuse, R35, 0x2, P4 ;  /* 0x00000005e007a211 */ /* 0x080fe400020f1423 */
[----:B------:R-:W-:Y:S02]  /*ddb0*/  ISETP.GE.AND P1, PT, R221, UR4, PT ;  /* 0x00000004dd007c0c */ /* 0x000fe4000bf26270 */
[CC--:B---3--:R-:W-:Y:S01]  /*ddc0*/  @!P5 LEA R8, P6, R223.reuse, R4.reuse, 0x2 ;  /* 0x00000004df08d211 */ /* 0x0c8fe200078c10ff */
[----:B------:R3:W-:Y:S01]  /*ddd0*/  @!P2 ST.E.64 desc[UR50][R6.64], R68 ;  /* 0x000000440600a985 */ /* 0x0007e2000c101b32 */
[----:B------:R-:W-:Y:S02]  /*dde0*/  ISETP.GE.AND P2, PT, R220, UR4, PT ;  /* 0x00000004dc007c0c */ /* 0x000fe4000bf46270 */
[----:B----4-:R-:W-:Y:S02]  /*ddf0*/  @!P3 LEA R10, P4, R222, R4, 0x2 ;  /* 0x00000004de0ab211 */ /* 0x010fe400078810ff */
[----:B------:R-:W-:-:S02]  /*de00*/  @!P5 LEA.HI.X R9, R223, R5, R34, 0x2, P6 ;  /* 0x00000005df09d211 */ /* 0x000fc400030f1422 */
[-C--:B------:R-:W-:Y:S02]  /*de10*/  @!P3 LEA.HI.X R11, R222, R5.reuse, R33, 0x2, P4 ;  /* 0x00000005de0bb211 */ /* 0x080fe400020f1421 */
[----:B------:R-:W-:Y:S01]  /*de20*/  ISETP.GE.AND P6, PT, R22, UR4, PT ;  /* 0x0000000416007c0c */ /* 0x000fe2000bfc6270 */
[----:B------:R4:W-:Y:S01]  /*de30*/  @!P5 ST.E.64 desc[UR50][R8.64], R66 ;  /* 0x000000420800d985 */ /* 0x0009e2000c101b32 */
[----:B-1----:R-:W-:Y:S02]  /*de40*/  @!P1 LEA R12, P4, R221, R4, 0x2 ;  /* 0x00000004dd0c9211 */ /* 0x002fe400078810ff */
[----:B------:R-:W-:Y:S01]  /*de50*/  ISETP.GE.AND P5, PT, R23, UR4, PT ;  /* 0x0000000417007c0c */ /* 0x000fe2000bfa6270 */
[----:B------:R1:W-:Y:S01]  /*de60*/  @!P3 ST.E.64 desc[UR50][R10.64], R60 ;  /* 0x0000003c0a00b985 */ /* 0x0003e2000c101b32 */
[----:B------:R-:W-:Y:S02]  /*de70*/  ISETP.GE.AND P3, PT, R19, UR4, PT ;  /* 0x0000000413007c0c */ /* 0x000fe4000bf66270 */
[----:B------:R-:W-:-:S02]  /*de80*/  @!P1 LEA.HI.X R13, R221, R5, R32, 0x2, P4 ;  /* 0x00000005dd0d9211 */ /* 0x000fc400020f1420 */
[----:B--2---:R-:W-:-:S03]  /*de90*/  @!P2 LEA R14, P4, R220, R4, 0x2 ;  /* 0x00000004dc0ea211 */ /* 0x004fc600078810ff */
[----:B------:R1:W-:Y:S01]  /*dea0*/  @!P1 ST.E.64 desc[UR50][R12.64], R58 ;  /* 0x0000003a0c009985 */ /* 0x0003e2000c101b32 */
[----:B------:R-:W-:-:S03]  /*deb0*/  @!P2 LEA.HI.X R15, R220, R5, R31, 0x2, P4 ;  /* 0x00000005dc0fa211 */ /* 0x000fc600020f141f */
[-C--:B---3--:R-:W-:Y:S02]  /*dec0*/  @!P5 LEA R6, P1, R23, R4.reuse, 0x2 ;  /* 0x000000041706d211 */ /* 0x088fe400078210ff */
[----:B------:R1:W-:Y:S01]  /*ded0*/  @!P2 ST.E.64 desc[UR50][R14.64], R52 ;  /* 0x000000340e00a985 */ /* 0x0003e2000c101b32 */
[CC--:B----4-:R-:W-:Y:S02]  /*dee0*/  @!P6 LEA R8, P2, R22.reuse, R4.reuse, 0x2 ;  /* 0x000000041608e211 */ /* 0x0d0fe400078410ff */
[----:B------:R-:W-:Y:S02]  /*def0*/  @!P3 LEA R4, P4, R19, R4, 0x2 ;  /* 0x000000041304b211 */ /* 0x000fe400078810ff */
[-C--:B------:R-:W-:Y:S02]  /*df00*/  @!P5 LEA.HI.X R7, R23, R5.reuse, R30, 0x2, P1 ;  /* 0x000000051707d211 */ /* 0x080fe400008f141e */
[-C--:B------:R-:W-:Y:S02]  /*df10*/  @!P6 LEA.HI.X R9, R22, R5.reuse, R28, 0x2, P2 ;  /* 0x000000051609e211 */ /* 0x080fe400010f141c */
[----:B------:R-:W-:Y:S01]  /*df20*/  @!P3 LEA.HI.X R5, R19, R5, R229, 0x2, P4 ;  /* 0x000000051305b211 */ /* 0x000fe200020f14e5 */
[----:B------:R1:W-:Y:S04]  /*df30*/  @!P5 ST.E.64 desc[UR50][R6.64], R50 ;  /* 0x000000320600d985 */ /* 0x0003e8000c101b32 */
[----:B------:R1:W-:Y:S04]  /*df40*/  @!P6 ST.E.64 desc[UR50][R8.64], R44 ;  /* 0x0000002c0800e985 */ /* 0x0003e8000c101b32 */
[----:B------:R1:W-:Y:S02]  /*df50*/  @!P3 ST.E.64 desc[UR50][R4.64], R42 ;  /* 0x0000002a0400b985 */ /* 0x0003e4000c101b32 */
.L_x_4072:
[----:B------:R-:W-:Y:S05]  /*df60*/  BSYNC B1 ;  /* 0x0000000000017941 */ /* 0x000fea0003800000 */
.L_x_4071:
[----:B-1----:R1:W3:Y:S04]  /*df70*/  SHFL.IDX PT, R7, R3, 0x1, 0x1c1f ;  /* 0x003c1f0003077f89 */ /* 0x0022e800000e0000 */
[----:B------:R1:W4:Y:S01]  /*df80*/  SHFL.IDX PT, R6, R0, 0x1, 0x1c1f ;  /* 0x003c1f0000067f89 */ /* 0x00032200000e0000 */
[----:B------:R-:W-:Y:S05]  /*df90*/  @P0 BRA `(.L_x_4070) ;  /* 0x0000001400600947 */ /* 0x000fea0003800000 */
[C---:B01----:R-:W-:Y:S01]  /*dfa0*/  VIADD R3, R2.reuse, 0x20 ;  /* 0x0000002002037836 */ /* 0x043fe20000000000 */
[----:B------:R-:W-:Y:S01]  /*dfb0*/  ULDC UR4, c[0x0][0xac8] ;  /* 0x0002b20000047ab9 */ /* 0x000fe20000000800 */
[----:B------:R-:W-:Y:S01]  /*dfc0*/  VIADD R9, R2, 0x28 ;  /* 0x0000002802097836 */ /* 0x000fe20000000000 */
[----:B------:R-:W-:Y:S01]  /*dfd0*/  ISETP.GE.AND P1, PT, R226, UR4, PT ;  /* 0x00000004e2007c0c */ /* 0x000fe2000bf26270 */
[C---:B------:R-:W-:Y:S01]  /*dfe0*/  VIADD R27, R2.reuse, 0x30 ;  /* 0x00000030021b7836 */ /* 0x040fe20000000000 */
[----:B------:R-:W-:Y:S01]  /*dff0*/  ISETP.GE.AND P2, PT, R3, UR4, PT ;  /* 0x0000000403007c0c */ /* 0x000fe2000bf46270 */
[C---:B------:R-:W-:Y:S01]  /*e000*/  VIADD R29, R2.reuse, 0x38 ;  /* 0x00000038021d7836 */ /* 0x040fe20000000000 */
[----:B------:R-:W-:Y:S02]  /*e010*/  ISETP.GE.AND P5, PT, R9, UR4, PT ;  /* 0x0000000409007c0c */ /* 0x000fe4000bfa6270 */
[----:B------:R-:W-:Y:S02]  /*e020*/  ISETP.GE.AND P3, PT, R2, UR4, PT ;  /* 0x0000000402007c0c */ /* 0x000fe4000bf66270 */
[----:B------:R-:W-:-:S02]  /*e030*/  SHF.R.S32.HI R0, RZ, 0x1f, R3 ;  /* 0x0000001fff007819 */ /* 0x000fc40000011403 */
[----:B------:R-:W-:-:S03]  /*e040*/  SHF.R.S32.HI R13, RZ, 0x1f, R18 ;  /* 0x0000001fff0d7819 */ /* 0x000fc60000011412 */
[-C--:B----4-:R-:W-:Y:S02]  /*e050*/  @!P1 LEA R8, P4, R226, R6.reuse, 0x2 ;  /* 0x00000006e2089211 */ /* 0x090fe400078810ff */
[-C--:B------:R-:W-:Y:S02]  /*e060*/  @!P2 LEA R14, P0, R3, R6.reuse, 0x2 ;  /* 0x00000006030ea211 */ /* 0x080fe400078010ff */
[----:B------:R-:W-:Y:S02]  /*e070*/  @!P5 LEA R24, P6, R9, R6, 0x2 ;  /* 0x000000060918d211 */ /* 0x000fe400078c10ff */
[-C--:B---3--:R-:W-:Y:S01]  /*e080*/  @!P2 LEA.HI.X R15, R3, R7.reuse, R0, 0x2, P0 ;  /* 0x00000007030fa211 */ /* 0x088fe200000f1400 */
[C---:B--2---:R-:W-:Y:S01]  /*e090*/  @!P3 IMAD.WIDE R4, R2.reuse, 0x4, R6 ;  /* 0x000000040204b825 */ /* 0x044fe200078e0206 */
[----:B------:R-:W-:Y:S02]  /*e0a0*/  SHF.R.S32.HI R0, RZ, 0x1f, R9 ;  /* 0x0000001fff007819 */ /* 0x000fe40000011409 */
[----:B------:R-:W-:Y:S01]  /*e0b0*/  ISETP.GE.AND P0, PT, R225, UR4, PT ;  /* 0x00000004e1007c0c */ /* 0x000fe2000bf06270 */
[----:B------:R-:W-:Y:S01]  /*e0c0*/  VIADD R3, R2, 0x40 ;  /* 0x0000004002037836 */ /* 0x000fe20000000000 */
[-C--:B------:R-:W-:Y:S01]  /*e0d0*/  @!P5 LEA.HI.X R25, R9, R7.reuse, R0, 0x2, P6 ;  /* 0x000000070919d211 */ /* 0x080fe200030f1400 */
[----:B------:R0:W-:Y:S01]  /*e0e0*/  @!P3 ST.E.64 desc[UR50][R4.64], R128 ;  /* 0x000000800400b985 */ /* 0x0001e2000c101b32 */
[----:B------:R-:W-:-:S02]  /*e0f0*/  @!P1 LEA.HI.X R9, R226, R7, R37, 0x2, P4 ;  /* 0x00000007e2099211 */ /* 0x000fc400020f1425 */
[----:B------:R-:W-:Y:S02]  /*e100*/  ISETP.GE.AND P4, PT, R18, UR4, PT ;  /* 0x0000000412007c0c */ /* 0x000fe4000bf86270 */
[----:B------:R-:W-:Y:S01]  /*e110*/  SHF.R.S32.HI R0, RZ, 0x1f, R27 ;  /* 0x0000001fff007819 */ /* 0x000fe2000001141b */
[----:B------:R1:W-:Y:S01]  /*e120*/  @!P1 ST.E.64 desc[UR50][R8.64], R126 ;  /* 0x0000007e08009985 */ /* 0x0003e2000c101b32 */
[----:B------:R-:W-:-:S03]  /*e130*/  ISETP.GE.AND P1, PT, R27, UR4, PT ;  /* 0x000000041b007c0c */ /* 0x000fc6000bf26270 */
[----:B------:R-:W-:-:S04]  /*e140*/  @!P0 LEA R10, P3, R225, R6, 0x2 ;  /* 0x00000006e10a8211 */ /* 0x000fc800078610ff */
[----:B------:R-:W-:Y:S02]  /*e150*/  @!P0 LEA.HI.X R11, R225, R7, R36, 0x2, P3 ;  /* 0x00000007e10b8211 */ /* 0x000fe400018f1424 */
[----:B------:R-:W-:-:S03]  /*e160*/  @!P4 LEA R12, P3, R18, R6, 0x2 ;  /* 0x00000006120cc211 */ /* 0x000fc600078610ff */
[----:B------:R2:W-:Y:S01]  /*e170*/  @!P0 ST.E.64 desc[UR50][R10.64], R120 ;  /* 0x000000780a008985 */ /* 0x0005e2000c101b32 */
[-C--:B------:R-:W-:Y:S02]  /*e180*/  @!P4 LEA.HI.X R13, R18, R7.reuse, R13, 0x2, P3 ;  /* 0x00000007120dc211 */ /* 0x080fe400018f140d */
[----:B------:R-:W-:Y:S02]  /*e190*/  ISETP.GE.AND P0, PT, R29, UR4, PT ;  /* 0x000000041d007c0c */ /* 0x000fe4000bf06270 */
[----:B------:R-:W-:Y:S01]  /*e1a0*/  ISETP.GE.AND P3, PT, R3, UR4, PT ;  /* 0x0000000403007c0c */ /* 0x000fe2000bf66270 */
[----:B------:R3:W-:Y:S01]  /*e1b0*/  @!P4 ST.E.64 desc[UR50][R12.64], R118 ;  /* 0x000000760c00c985 */ /* 0x0007e2000c101b32 */
[CC--:B0-----:R-:W-:Y:S02]  /*e1c0*/  @!P1 LEA R4, P6, R27.reuse, R6.reuse, 0x2 ;  /* 0x000000061b049211 */ /* 0x0c1fe400078c10ff */
[----:B-1----:R-:W-:Y:S01]  /*e1d0*/  SHF.R.S32.HI R9, RZ, 0x1f, R29 ;  /* 0x0000001fff097819 */ /* 0x002fe2000001141d */
[----:B------:R0:W-:Y:S01]  /*e1e0*/  @!P2 ST.E.64 desc[UR50][R14.64], R112 ;  /* 0x000000700e00a985 */ /* 0x0001e2000c101b32 */
[----:B------:R-:W-:Y:S01]  /*e1f0*/  @!P1 LEA.HI.X R5, R27, R7, R0, 0x2, P6 ;  /* 0x000000071b059211 */ /* 0x000fe200030f1400 */
[----:B------:R-:W-:Y:S01]  /*e200*/  VIADD R27, R2, 0x48 ;  /* 0x00000048021b7836 */ /* 0x000fe20000000000 */
[----:B------:R-:W-:Y:S01]  /*e210*/  SHF.R.S32.HI R0, RZ, 0x1f, R3 ;  /* 0x0000001fff007819 */ /* 0x000fe20000011403 */
[----:B------:R1:W-:Y:S02]  /*e220*/  @!P5 ST.E.64 desc[UR50][R24.64], R110 ;  /* 0x0000006e1800d985 */ /* 0x0003e4000c101b32 */
[----:B------:R-:W-:-:S02]  /*e230*/  @!P0 LEA R8, P4, R29, R6, 0x2 ;  /* 0x000000061d088211 */ /* 0x000fc400078810ff */
[----:B--2---:R-:W-:Y:S01]  /*e240*/  @!P3 LEA R10, P6, R3, R6, 0x2 ;  /* 0x00000006030ab211 */ /* 0x004fe200078c10ff */
[----:B------:R2:W-:Y:S01]  /*e250*/  @!P1 ST.E.64 desc[UR50][R4.64], R104 ;  /* 0x0000006804009985 */ /* 0x0005e2000c101b32 */
[-C--:B------:R-:W-:Y:S01]  /*e260*/  @!P0 LEA.HI.X R9, R29, R7.reuse, R9, 0x2, P4 ;  /* 0x000000071d098211 */ /* 0x080fe200020f1409 */
[C---:B------:R-:W-:Y:S01]  /*e270*/  VIADD R29, R2.reuse, 0x58 ;  /* 0x00000058021d7836 */ /* 0x040fe20000000000 */
[----:B------:R-:W-:Y:S01]  /*e280*/  @!P3 LEA.HI.X R11, R3, R7, R0, 0x2, P6 ;  /* 0x00000007030bb211 */ /* 0x000fe200030f1400 */
[----:B------:R-:W-:Y:S01]  /*e290*/  VIADD R3, R2, 0x50 ;  /* 0x0000005002037836 */ /* 0x000fe20000000000 */
[----:B------:R-:W-:Y:S01]  /*e2a0*/  ISETP.GE.AND P4, PT, R27, UR4, PT ;  /* 0x000000041b007c0c */ /* 0x000fe2000bf86270 */
[----:B------:R4:W-:Y:S01]  /*e2b0*/  @!P0 ST.E.64 desc[UR50][R8.64], R102 ;  /* 0x0000006608008985 */ /* 0x0009e2000c101b32 */
[----:B------:R-:W-:Y:S02]  /*e2c0*/  ISETP.GE.AND P2, PT, R29, UR4, PT ;  /* 0x000000041d007c0c */ /* 0x000fe4000bf46270 */
[----:B------:R-:W-:Y:S01]  /*e2d0*/  ISETP.GE.AND P5, PT, R3, UR4, PT ;  /* 0x0000000403007c0c */ /* 0x000fe2000bfa6270 */
[----:B------:R5:W-:Y:S01]  /*e2e0*/  @!P3 ST.E.64 desc[UR50][R10.64], R96 ;  /* 0x000000600a00b985 */ /* 0x000be2000c101b32 */
[----:B------:R-:W-:-:S02]  /*e2f0*/  SHF.R.S32.HI R0, RZ, 0x1f, R27 ;  /* 0x0000001fff007819 */ /* 0x000fc4000001141b */
[----:B------:R-:W-:-:S05]  /*e300*/  SHF.R.S32.HI R26, RZ, 0x1f, R29 ;  /* 0x0000001fff1a7819 */ /* 0x000fca000001141d */
[----:B---3--:R-:W-:-:S04]  /*e310*/  @!P4 LEA R12, P6, R27, R6, 0x2 ;  /* 0x000000061b0cc211 */ /* 0x008fc800078c10ff */
[-C--:B------:R-:W-:Y:S01]  /*e320*/  @!P4 LEA.HI.X R13, R27, R7.reuse, R0, 0x2, P6 ;  /* 0x000000071b0dc211 */ /* 0x080fe200030f1400 */
[C---:B------:R-:W-:Y:S01]  /*e330*/  VIADD R27, R2.reuse, 0x60 ;  /* 0x00000060021b7836 */ /* 0x040fe20000000000 */
[----:B------:R-:W-:Y:S02]  /*e340*/  SHF.R.S32.HI R0, RZ, 0x1f, R3 ;  /* 0x0000001fff007819 */ /* 0x000fe40000011403 */
[-C--:B0-----:R-:W-:Y:S01]  /*e350*/  @!P5 LEA R14, P1, R3, R6.reuse, 0x2 ;  /* 0x00000006030ed211 */ /* 0x081fe200078210ff */
[----:B------:R0:W-:Y:S01]  /*e360*/  @!P4 ST.E.64 desc[UR50][R12.64], R94 ;  /* 0x0000005e0c00c985 */ /* 0x0001e2000c101b32 */
[----:B-1----:R-:W-:Y:S02]  /*e370*/  @!P2 LEA R24, P6, R29, R6, 0x2 ;  /* 0x000000061d18a211 */ /* 0x002fe400078c10ff */
[----:B------:R-:W-:Y:S01]  /*e380*/  @!P5 LEA.HI.X R15, R3, R7, R0, 0x2, P1 ;  /* 0x00000007030fd211 */ /* 0x000fe200008f1400 */
[----:B------:R-:W-:Y:S01]  /*e390*/  VIADD R3, R2, 0x68 ;  /* 0x0000006802037836 */ /* 0x000fe20000000000 */
[----:B------:R-:W-:-:S02]  /*e3a0*/  ISETP.GE.AND P1, PT, R27, UR4, PT ;  /* 0x000000041b007c0c */ /* 0x000fc4000bf26270 */
[----:B------:R-:W-:Y:S01]  /*e3b0*/  @!P2 LEA.HI.X R25, R29, R7, R26, 0x2, P6 ;  /* 0x000000071d19a211 */ /* 0x000fe200030f141a */
[----:B------:R-:W-:Y:S01]  /*e3c0*/  VIADD R29, R2, 0x70 ;  /* 0x00000070021d7836 */ /* 0x000fe20000000000 */
[----:B------:R-:W-:Y:S01]  /*e3d0*/  ISETP.GE.AND P0, PT, R3, UR4, PT ;  /* 0x0000000403007c0c */ /* 0x000fe2000bf06270 */
[----:B------:R-:W-:Y:S01]  /*e3e0*/  @!P5 ST.E.64 desc[UR50][R14.64], R88 ;  /* 0x000000580e00d985 */ /* 0x000fe2000c101b32 */
[----:B------:R-:W-:Y:S02]  /*e3f0*/  SHF.R.S32.HI R0, RZ, 0x1f, R27 ;  /* 0x0000001fff007819 */ /* 0x000fe4000001141b */
[----:B------:R-:W-:Y:S01]  /*e400*/  ISETP.GE.AND P3, PT, R29, UR4, PT ;  /* 0x000000041d007c0c */ /* 0x000fe2000bf66270 */
[----:B------:R-:W-:Y:S01]  /*e410*/  @!P2 ST.E.64 desc[UR50][R24.64], R86 ;  /* 0x000000561800a985 */ /* 0x000fe2000c101b32 */
[----:B------:R-:W-:Y:S02]  /*e420*/  ISETP.GE.AND P5, PT, R17, UR4, PT ;  /* 0x0000000411007c0c */ /* 0x000fe4000bfa6270 */
[----:B------:R-:W-:-:S02]  /*e430*/  ISETP.GE.AND P4, PT, R224, UR4, PT ;  /* 0x00000004e0007c0c */ /* 0x000fc4000bf86270 */
[----:B--2---:R-:W-:-:S04]  /*e440*/  @!P1 LEA R4, P6, R27, R6, 0x2 ;  /* 0x000000061b049211 */ /* 0x004fc800078c10ff */
[-C--:B------:R-:W-:Y:S02]  /*e450*/  @!P1 LEA.HI.X R5, R27, R7.reuse, R0, 0x2, P6 ;  /* 0x000000071b059211 */ /* 0x080fe400030f1400 */
[----:B------:R-:W-:Y:S02]  /*e460*/  SHF.R.S32.HI R0, RZ, 0x1f, R3 ;  /* 0x0000001fff007819 */ /* 0x000fe40000011403 */
[----:B------:R-:W-:Y:S01]  /*e470*/  @!P0 LEA R26, P6, R3, R6, 0x2 ;  /* 0x00000006031a8211 */ /* 0x000fe200078c10ff */
[----:B------:R1:W-:Y:S01]  /*e480*/  @!P1 ST.E.64 desc[UR50][R4.64], R80 ;  /* 0x0000005004009985 */ /* 0x0003e2000c101b32 */
[----:B------:R-:W-:Y:S02]  /*e490*/  ISETP.GE.AND P1, PT, R223, UR4, PT ;  /* 0x00000004df007c0c */ /* 0x000fe4000bf26270 */
[----:B------:R-:W-:Y:S02]  /*e4a0*/  @!P0 LEA.HI.X R27, R3, R7, R0, 0x2, P6 ;  /* 0x00000007031b8211 */ /* 0x000fe400030f1400 */
[----:B------:R-:W-:-:S02]  /*e4b0*/  SHF.R.S32.HI R0, RZ, 0x1f, R29 ;  /* 0x0000001fff007819 */ /* 0x000fc4000001141d */
[-C--:B----4-:R-:W-:Y:S01]  /*e4c0*/  @!P3 LEA R8, P6, R29, R6.reuse, 0x2 ;  /* 0x000000061d08b211 */ /* 0x090fe200078c10ff */
[----:B------:R-:W-:Y:S01]  /*e4d0*/  @!P0 ST.E.64 desc[UR50][R26.64], R78 ;  /* 0x0000004e1a008985 */ /* 0x000fe2000c101b32 */
[-C--:B-----5:R-:W-:Y:S02]  /*e4e0*/  @!P5 LEA R10, P2, R17, R6.reuse, 0x2 ;  /* 0x00000006110ad211 */ /* 0x0a0fe400078410ff */
[----:B------:R-:W-:Y:S02]  /*e4f0*/  @!P3 LEA.HI.X R9, R29, R7, R0, 0x2, P6 ;  /* 0x000000071d09b211 */ /* 0x000fe400030f1400 */
[----:B------:R-:W-:Y:S02]  /*e500*/  SHF.R.S32.HI R0, RZ, 0x1f, R17 ;  /* 0x0000001fff007819 */ /* 0x000fe40000011411 */
[----:B------:R-:W-:Y:S01]  /*e510*/  ISETP.GE.AND P0, PT, R222, UR4, PT ;  /* 0x00000004de007c0c */ /* 0x000fe2000bf06270 */
[----:B------:R2:W-:Y:S01]  /*e520*/  @!P3 ST.E.64 desc[UR50][R8.64], R72 ;  /* 0x000000480800b985 */ /* 0x0005e2000c101b32 */
[----:B0-----:R-:W-:-:S02]  /*e530*/  @!P4 LEA R12, P6, R224, R6, 0x2 ;  /* 0x00000006e00cc211 */ /* 0x001fc400078c10ff */
[-C--:B------:R-:W-:Y:S02]  /*e540*/  @!P5 LEA.HI.X R11, R17, R7.reuse, R0, 0x2, P2 ;  /* 0x00000007110bd211 */ /* 0x080fe400010f1400 */
[-C--:B------:R-:W-:Y:S02]  /*e550*/  @!P4 LEA.HI.X R13, R224, R7.reuse, R35, 0x2, P6 ;  /* 0x00000007e00dc211 */ /* 0x080fe400030f1423 */
[----:B------:R-:W-:Y:S01]  /*e560*/  ISETP.GE.AND P2, PT, R221, UR4, PT ;  /* 0x00000004dd007c0c */ /* 0x000fe2000bf46270 */
[----:B------:R0:W-:Y:S01]  /*e570*/  @!P5 ST.E.64 desc[UR50][R10.64], R70 ;  /* 0x000000460a00d985 */ /* 0x0001e2000c101b32 */
[C---:B-1----:R-:W-:Y:S02]  /*e580*/  @!P1 LEA R4, P3, R223.reuse, R6, 0x2 ;  /* 0x00000006df049211 */ /* 0x042fe400078610ff */
[----:B------:R-:W-:Y:S01]  /*e590*/  ISETP.GE.AND P5, PT, R220, UR4, PT ;  /* 0x00000004dc007c0c */ /* 0x000fe2000bfa6270 */
[----:B------:R1:W-:Y:S01]  /*e5a0*/  @!P4 ST.E.64 desc[UR50][R12.64], R64 ;  /* 0x000000400c00c985 */ /* 0x0003e2000c101b32 */
[----:B------:R-:W-:-:S02]  /*e5b0*/  @!P1 LEA.HI.X R5, R223, R7, R34, 0x2, P3 ;  /* 0x00000007df059211 */ /* 0x000fc400018f1422 */
[----:B------:R-:W-:Y:S02]  /*e5c0*/  ISETP.GE.AND P4, PT, R23, UR4, PT ;  /* 0x0000000417007c0c */ /* 0x000fe4000bf86270 */
[----:B------:R-:W-:Y:S01]  /*e5d0*/  ISETP.GE.AND P3, PT, R22, UR4, PT ;  /* 0x0000000416007c0c */ /* 0x000fe2000bf66270 */
[----:B------:R3:W-:Y:S01]  /*e5e0*/  @!P1 ST.E.64 desc[UR50][R4.64], R62 ;  /* 0x0000003e04009985 */ /* 0x0007e2000c101b32 */
[CC--:B------:R-:W-:Y:S02]  /*e5f0*/  @!P0 LEA R14, P6, R222.reuse, R6.reuse, 0x2 ;  /* 0x00000006de0e8211 */ /* 0x0c0fe400078c10ff */
[C---:B--2---:R-:W-:Y:S02]  /*e600*/  @!P2 LEA R8, P1, R221.reuse, R6, 0x2 ;  /* 0x00000006dd08a211 */ /* 0x044fe400078210ff */
[-C--:B------:R-:W-:Y:S02]  /*e610*/  @!P0 LEA.HI.X R15, R222, R7.reuse, R33, 0x2, P6 ;  /* 0x00000007de0f8211 */ /* 0x080fe400030f1421 */
[----:B------:R-:W-:-:S03]  /*e620*/  @!P2 LEA.HI.X R9, R221, R7, R32, 0x2, P1 ;  /* 0x00000007dd09a211 */ /* 0x000fc600008f1420 */
[----:B------:R3:W-:Y:S01]  /*e630*/  @!P0 ST.E.64 desc[UR50][R14.64], R56 ;  /* 0x000000380e008985 */ /* 0x0007e2000c101b32 */
[-C--:B0-----:R-:W-:Y:S02]  /*e640*/  @!P5 LEA R10, P0, R220, R6.reuse, 0x2 ;  /* 0x00000006dc0ad211 */ /* 0x081fe400078010ff */
[CC--:B-1----:R-:W-:Y:S01]  /*e650*/  @!P4 LEA R12, P1, R23.reuse, R6.reuse, 0x2 ;  /* 0x00000006170cc211 */ /* 0x0c2fe200078210ff */
[----:B------:R3:W-:Y:S01]  /*e660*/  @!P2 ST.E.64 desc[UR50][R8.64], R54 ;  /* 0x000000360800a985 */ /* 0x0007e2000c101b32 */
[----:B------:R-:W-:Y:S02]  /*e670*/  @!P3 LEA R24, P6, R22, R6, 0x2 ;  /* 0x000000061618b211 */ /* 0x000fe400078c10ff */
[-C--:B------:R-:W-:Y:S02]  /*e680*/  @!P5 LEA.HI.X R11, R220, R7.reuse, R31, 0x2, P0 ;  /* 0x00000007dc0bd211 */ /* 0x080fe400000f141f */
[-C--:B------:R-:W-:Y:S02]  /*e690*/  @!P4 LEA.HI.X R13, R23, R7.reuse, R30, 0x2, P1 ;  /* 0x00000007170dc211 */ /* 0x080fe400008f141e */
[----:B------:R-:W-:Y:S01]  /*e6a0*/  @!P3 LEA.HI.X R25, R22, R7, R28, 0x2, P6 ;  /* 0x000000071619b211 */ /* 0x000fe200030f141c */
[----:B------:R3:W-:Y:S01]  /*e6b0*/  @!P5 ST.E.64 desc[UR50][R10.64], R48 ;  /* 0x000000300a00d985 */ /* 0x0007e2000c101b32 */
[----:B------:R-:W-:-:S03]  /*e6c0*/  ISETP.GE.AND P0, PT, R19, UR4, PT ;  /* 0x0000000413007c0c */ /* 0x000fc6000bf06270 */
[----:B------:R3:W-:Y:S04]  /*e6d0*/  @!P4 ST.E.64 desc[UR50][R12.64], R46 ;  /* 0x0000002e0c00c985 */ /* 0x0007e8000c101b32 */
[----:B------:R3:W-:Y:S06]  /*e6e0*/  @!P3 ST.E.64 desc[UR50][R24.64], R40 ;  /* 0x000000281800b985 */ /* 0x0007ec000c101b32 */
[----:B------:R-:W-:Y:S05]  /*e6f0*/  @P0 BRA `(.L_x_4070) ;  /* 0x0000000c00880947 */ /* 0x000fea0003800000 */
[----:B---3--:R-:W-:-:S04]  /*e700*/  LEA R4, P0, R19, R6, 0x2 ;  /* 0x0000000613047211 */ /* 0x008fc800078010ff */
[----:B------:R-:W-:-:S05]  /*e710*/  LEA.HI.X R5, R19, R7, R229, 0x2, P0 ;  /* 0x0000000713057211 */ /* 0x000fca00000f14e5 */
[----:B------:R0:W-:Y:S01]  /*e720*/  ST.E.64 desc[UR50][R4.64], R20 ;  /* 0x0000001404007985 */ /* 0x0001e2000c101b32 */
[----:B------:R-:W-:Y:S05]  /*e730*/  BRA `(.L_x_4070) ;  /* 0x0000000c00787947 */ /* 0x000fea0003800000 */
.L_x_4061:
        /* <DEDUP_REMOVED lines=22> */
[----:B0-----:R-:W-:-:S05]  /*e8a0*/  VIADD R8, R8, 0xffffff80 ;  /* 0xffffff8008087836 */ /* 0x001fca0000000000 */
[----:B------:R-:W-:Y:S02]  /*e8b0*/  ISETP.GT.AND P0, PT, R8, 0x7f, PT ;  /* 0x0000007f0800780c */ /* 0x000fe40003f04270 */
[----:B--2---:R-:W-:-:S13]  /*e8c0*/  @P1 R2UR UR4, R3 ;  /* 0x00000000030412ca */ /* 0x004fda00000e0000 */
[----:B------:R-:W-:Y:S01]  /*e8d0*/  USHF.R.S32.HI UR16, URZ, 0x1f, UR4 ;  /* 0x0000001f3f107899 */ /* 0x000fe20008011404 */
[----:B-1----:R-:W-:Y:S11]  /*e8e0*/  @P2 BRA `(.L_x_4073) ;  /* 0x0000000000102947 */ /* 0x002ff60003800000 */
[----:B------:R-:W-:Y:S05]  /*e8f0*/  @!P1 BRA `(.L_x_4073) ;  /* 0x00000000000c9947 */ /* 0x000fea0003800000 */
[----:B------:R-:W2:Y:S04]  /*e900*/  LDG.E R3, desc[UR50][R4.64] ;  /* 0x0000003204037981 */ /* 0x000ea8000c1e1900 */
[----:B-----5:R-:W2:Y:S02]  /*e910*/  LDG.E R0, desc[UR50][R4.64+0x4] ;  /* 0x0000043204007981 */ /* 0x020ea4000c1e1900 */
[----:B--2---:R-:W-:-:S07]  /*e920*/  IMAD.IADD R0, R0, 0x1, -R3 ;  /* 0x0000000100007824 */ /* 0x004fce00078e0a03 */
.L_x_4073:
[----:B------:R-:W-:Y:S01]  /*e930*/  USEL UR36, UR36, URZ, !UP0 ;  /* 0x0000003f24247287 */ /* 0x000fe2000c000000 */
[----:B------:R-:W-:Y:S01]  /*e940*/  BSSY B1, `(.L_x_4074) ;  /* 0x0000039000017945 */ /* 0x000fe20003800000 */
[----:B------:R-:W-:-:S03]  /*e950*/  USEL UR37, UR37, URZ, !UP0 ;  /* 0x0000003f25257287 */ /* 0x000fc6000c000000 */
[----:B------:R-:W-:Y:S09]  /*e960*/  @P0 BRA `(.L_x_4075) ;  /* 0x0000000000d80947 */ /* 0x000ff20003800000 */
[----:B------:R-:W0:Y:S01]  /*e970*/  S2R R4, SR_TID.X ;  /* 0x0000000000047919 */ /* 0x000e220000002100 */
[----:B------:R-:W1:Y:S01]  /*e980*/  LDC R9, c[0x0][0xbe8] ;  /* 0x0002fa00ff097b82 */ /* 0x000e620000000800 */
[----:B------:R-:W-:-:S04]  /*e990*/  IMAD.U32 R3, RZ, RZ, UR38 ;  /* 0x00000026ff037e24 */ /* 0x000fc8000f8e00ff */
[----:B0-----:R-:W-:Y:S02]  /*e9a0*/  IMAD R3, R3, 0x80, R4 ;  /* 0x0000008003037824 */ /* 0x001fe400078e0204 */
[----:B-1---5:R-:W-:Y:S02]  /*e9b0*/  IMAD R4, R0, R9, RZ ;  /* 0x0000000900047224 */ /* 0x022fe400078e02ff */
[----:B------:R-:W-:-:S05]  /*e9c0*/  VIADD R6, R3, 0xffffff80 ;  /* 0xffffff8003067836 */ /* 0x000fca0000000000 */
        /* <DEDUP_REMOVED lines=48> */
.L_x_4075:
[----:B------:R-:W-:Y:S05]  /*ecd0*/  BSYNC B1 ;  /* 0x0000000000017941 */ /* 0x000fea0003800000 */
.L_x_4074:
[----:B------:R-:W-:-:S06]  /*ece0*/  UISETP.GT.AND UP0, UPT, UR44, 0x1, UPT ;  /* 0x000000012c00788c */ /* 0x000fcc000bf04270 */
[----:B------:R-:W-:-:S13]  /*ecf0*/  PLOP3.LUT P0, PT, PT, PT, UP0, 0x80, 0x0 ;  /* 0x000000000000781c */ /* 0x000fda0003f0f008 */
[----:B------:R-:W-:Y:S05]  /*ed00*/  @P0 BRA `(.L_x_4070) ;  /* 0x0000000800040947 */ /* 0x000fea0003800000 */
[----:B------:R-:W1:Y:S01]  /*ed10*/  LDC R11, c[0x0][0xbe8] ;  /* 0x0002fa00ff0b7b82 */ /* 0x000e620000000800 */
[----:B------:R-:W-:Y:S01]  /*ed20*/  ULDC.64 UR12, c[0x0][0xaa0] ;  /* 0x0002a800000c7ab9 */ /* 0x000fe20000000a00 */
[----:B0-----:R-:W-:Y:S01]  /*ed30*/  IMAD R3, R16, 0x20, R227 ;  /* 0x0000002010037824 */ /* 0x001fe200078e02e3 */
[----:B------:R-:W-:Y:S01]  /*ed40*/  UIMAD UR10, UR16, UR12, URZ ;  /* 0x0000000c100a72a4 */ /* 0x000fe2000f8e023f */
[----:B------:R-:W-:Y:S01]  /*ed50*/  IMAD.U32 R8, RZ, RZ, UR38 ;  /* 0x00000026ff087e24 */ /* 0x000fe2000f8e00ff */
[----:B------:R-:W-:Y:S01]  /*ed60*/  UIMAD.WIDE.U32 UR8, UR4, UR12, URZ ;  /* 0x0000000c040872a5 */ /* 0x000fe2000f8e003f */
[----:B------:R-:W-:Y:S01]  /*ed70*/  BSSY B1, `(.L_x_4076) ;  /* 0x0000044000017945 */ /* 0x000fe20003800000 */
[----:B------:R-:W-:Y:S01]  /*ed80*/  UIMAD UR10, UR4, UR13, UR10 ;  /* 0x0000000d040a72a4 */ /* 0x000fe2000f8e020a */
[----:B------:R-:W-:-:S03]  /*ed90*/  IMAD R8, R8, 0x80, R3 ;  /* 0x0000008008087824 */ /* 0x000fc600078e0203 */
[----:B------:R-:W-:Y:S01]  /*eda0*/  UIADD3 UR9, UR9, UR10, URZ ;  /* 0x0000000a09097290 */ /* 0x000fe2000fffe03f */
[----:B------:R-:W-:Y:S02]  /*edb0*/  IMAD.MOV.U32 R3, RZ, RZ, R8 ;  /* 0x000000ffff037224 */ /* 0x000fe400078e0008 */
[----:B------:R-:W-:Y:S02]  /*edc0*/  ULDC.64 UR10, c[0x0][0xae8] ;  /* 0x0002ba00000a7ab9 */ /* 0x000fe40000000a00 */
[----:B------:R-:W-:-:S04]  /*edd0*/  UIMAD.WIDE.U32 UR8, UR40, UR10, UR8 ;  /* 0x0000000a280872a5 */ /* 0x000fc8000f8e0008 */
[----:B------:R-:W-:-:S03]  /*ede0*/  UIMAD UR9, UR40, UR11, UR9 ;  /* 0x0000000b280972a4 */ /* 0x000fc6000f8e0209 */
[----:B------:R-:W-:Y:S01]  /*edf0*/  ULDC.64 UR10, c[0x0][0xaf0] ;  /* 0x0002bc00000a7ab9 */ /* 0x000fe20000000a00 */
[----:B-1----:R-:W-:Y:S01]  /*ee00*/  ISETP.NE.AND P0, PT, R11, 0x1, PT ;  /* 0x000000010b00780c */ /* 0x002fe20003f05270 */
[----:B------:R-:W-:-:S04]  /*ee10*/  UIMAD UR37, UR37, UR10, URZ ;  /* 0x0000000a252572a4 */ /* 0x000fc8000f8e023f */
[----:B------:R-:W-:Y:S02]  /*ee20*/  UIMAD UR4, UR36, UR11, UR37 ;  /* 0x0000000b240472a4 */ /* 0x000fe4000f8e0225 */
[----:B------:R-:W-:-:S03]  /*ee30*/  UIMAD.WIDE.U32 UR36, UR36, UR10, UR8 ;  /* 0x0000000a242472a5 */ /* 0x000fc6000f8e0008 */
[----:B------:R-:W-:Y:S01]  /*ee40*/  ULDC.64 UR8, c[0x0][0xae0] ;  /* 0x0002b80000087ab9 */ /* 0x000fe20000000a00 */
[----:B------:R-:W-:Y:S02]  /*ee50*/  UIADD3 UR4, UR37, UR4, URZ ;  /* 0x0000000425047290 */ /* 0x000fe4000fffe03f */
[----:B------:R-:W0:Y:S08]  /*ee60*/  @P0 LDC R5, c[0x0][0xbec] ;  /* 0x0002fb00ff050b82 */ /* 0x000e300000000800 */
[----:B------:R-:W1:Y:S01]  /*ee70*/  @P0 LDC R7, c[0x0][0xbf0] ;  /* 0x0002fc00ff070b82 */ /* 0x000e620000000800 */
[----:B0-----:R-:W-:-:S04]  /*ee80*/  @P0 IMAD.HI.U32 R4, R8, R5, RZ ;  /* 0x0000000508040227 */ /* 0x001fc800078e00ff */
[----:B------:R-:W-:Y:S02]  /*ee90*/  IMAD.U32 R5, RZ, RZ, UR37 ;  /* 0x00000025ff057e24 */ /* 0x000fe4000f8e00ff */
[----:B------:R-:W-:Y:S01]  /*eea0*/  IMAD.U32 R5, RZ, RZ, UR4 ;  /* 0x00000004ff057e24 */ /* 0x000fe2000f8e00ff */
[----:B-1----:R-:W-:-:S04]  /*eeb0*/  @P0 SHF.R.U32.HI R3, RZ, R7, R4 ;  /* 0x00000007ff030219 */ /* 0x002fc80000011604 */
[--C-:B------:R-:W-:Y:S01]  /*eec0*/  SHF.R.S32.HI R4, RZ, 0x1f, R3.reuse ;  /* 0x0000001fff047819 */ /* 0x100fe20000011403 */
[----:B------:R-:W-:-:S04]  /*eed0*/  IMAD.MOV R7, RZ, RZ, -R3 ;  /* 0x000000ffff077224 */ /* 0x000fc800078e0a03 */
[----:B------:R-:W-:Y:S02]  /*eee0*/  IMAD R6, R4, UR8, RZ ;  /* 0x0000000804067c24 */ /* 0x000fe4000f8e02ff */
[----:B------:R-:W-:Y:S02]  /*eef0*/  IMAD.U32 R4, RZ, RZ, UR36 ;  /* 0x00000024ff047e24 */ /* 0x000fe4000f8e00ff */
[----:B------:R-:W-:Y:S02]  /*ef00*/  IMAD R7, R11, R7, R8 ;  /* 0x000000070b077224 */ /* 0x000fe400078e0208 */
[C---:B------:R-:W-:Y:S02]  /*ef10*/  IMAD R9, R3.reuse, UR9, R6 ;  /* 0x0000000903097c24 */ /* 0x040fe4000f8e0206 */
[----:B------:R-:W-:Y:S01]  /*ef20*/  IMAD.WIDE.U32 R4, R3, UR8, R4 ;  /* 0x0000000803047c25 */ /* 0x000fe2000f8e0004 */
[----:B------:R-:W-:Y:S01]  /*ef30*/  SHF.R.S32.HI R3, RZ, 0x1f, R7 ;  /* 0x0000001fff037819 */ /* 0x000fe20000011407 */
[----:B------:R-:W-:-:S02]  /*ef40*/  ULDC.64 UR8, c[0x0][0xad8] ;  /* 0x0002b60000087ab9 */ /* 0x000fc40000000a00 */
[----:B------:R-:W-:Y:S02]  /*ef50*/  IMAD.U32 R8, RZ, RZ, UR38 ;  /* 0x00000026ff087e24 */ /* 0x000fe4000f8e00ff */
[----:B------:R-:W-:Y:S02]  /*ef60*/  IMAD.IADD R5, R5, 0x1, R9 ;  /* 0x0000000105057824 */ /* 0x000fe400078e0209 */
[----:B------:R-:W-:Y:S02]  /*ef70*/  IMAD R8, R8, 0x80, R227 ;  /* 0x0000008008087824 */ /* 0x000fe400078e02e3 */
[----:B------:R-:W-:Y:S02]  /*ef80*/  IMAD R6, R3, UR8, RZ ;  /* 0x0000000803067c24 */ /* 0x000fe4000f8e02ff */
[----:B-----5:R-:W-:Y:S02]  /*ef90*/  IMAD R11, R0, R11, RZ ;  /* 0x0000000b000b7224 */ /* 0x020fe400078e02ff */
[----:B------:R-:W-:-:S02]  /*efa0*/  VIADD R3, R8, 0x40 ;  /* 0x0000004008037836 */ /* 0x000fc40000000000 */
[C---:B------:R-:W-:Y:S01]  /*efb0*/  IMAD R9, R7.reuse, UR9, R6 ;  /* 0x0000000907097c24 */ /* 0x040fe2000f8e0206 */
[-C--:B------:R-:W-:Y:S01]  /*efc0*/  ISETP.GE.AND P2, PT, R8, R11.reuse, PT ;  /* 0x0000000b0800720c */ /* 0x080fe20003f46270 */
[----:B------:R-:W-:Y:S01]  /*efd0*/  IMAD.WIDE.U32 R4, R7, UR8, R4 ;  /* 0x0000000807047c25 */ /* 0x000fe2000f8e0004 */
[----:B------:R-:W-:Y:S01]  /*efe0*/  ISETP.GE.AND P1, PT, R3, R11, PT ;  /* 0x0000000b0300720c */ /* 0x000fe20003f26270 */
[----:B------:R-:W-:Y:S02]  /*eff0*/  ULDC.64 UR8, c[0x0][0xa80] ;  /* 0x0002a00000087ab9 */ /* 0x000fe40000000a00 */
[----:B------:R-:W-:Y:S01]  /*f000*/  IMAD.IADD R3, R5, 0x1, R9 ;  /* 0x0000000105037824 */ /* 0x000fe200078e0209 */
[----:B------:R-:W-:Y:S01]  /*f010*/  LEA R6, P3, R4, UR8, 0x1 ;  /* 0x0000000804067c11 */ /* 0x000fe2000f8608ff */
[----:B------:R-:W-:Y:S02]  /*f020*/  VIADD R0, R8, 0x20 ;  /* 0x0000002008007836 */ /* 0x000fe40000000000 */
[----:B------:R-:W-:Y:S01]  /*f030*/  IMAD.SHL.U32 R7, R16, 0x8, RZ ;  /* 0x0000000810077824 */ /* 0x000fe200078e00ff */
[----:B------:R-:W-:-:S02]  /*f040*/  LEA.HI.X R3, R4, UR9, R3, 0x1, P3 ;  /* 0x0000000904037c11 */ /* 0x000fc400098f0c03 */
[----:B------:R-:W-:Y:S01]  /*f050*/  ISETP.GE.AND P0, PT, R0, R11, PT ;  /* 0x0000000b0000720c */ /* 0x000fe20003f06270 */
[C---:B------:R-:W-:Y:S01]  /*f060*/  VIADD R9, R7.reuse, 0x40 ;  /* 0x0000004007097836 */ /* 0x040fe20000000000 */
[----:B------:R0:W1:Y:S01]  /*f070*/  SHFL.IDX PT, R4, R6, RZ, 0x181f ;  /* 0x00181fff06047589 */ /* 0x00006200000e0000 */
[----:B------:R-:W-:Y:S01]  /*f080*/  VIADD R13, R7, 0x80 ;  /* 0x00000080070d7836 */ /* 0x000fe20000000000 */
[----:B------:R-:W-:Y:S02]  /*f090*/  SHF.R.S32.HI R10, RZ, 0x1f, R7 ;  /* 0x0000001fff0a7819 */ /* 0x000fe40000011407 */
[----:B------:R0:W2:Y:S01]  /*f0a0*/  SHFL.IDX PT, R0, R3, RZ, 0x181f ;  /* 0x00181fff03007589 */ /* 0x0000a200000e0000 */
[----:B------:R-:W-:Y:S02]  /*f0b0*/  SHF.R.S32.HI R12, RZ, 0x1f, R9 ;  /* 0x0000001fff0c7819 */ /* 0x000fe40000011409 */
[----:B------:R-:W-:Y:S01]  /*f0c0*/  SHF.R.S32.HI R14, RZ, 0x1f, R13 ;  /* 0x0000001fff0e7819 */ /* 0x000fe2000001140d */
[----:B------:R-:W-:Y:S06]  /*f0d0*/  @P2 BRA `(.L_x_4077) ;  /* 0x0000000000342947 */ /* 0x000fec0003800000 */
[----:B------:R-:W-:Y:S02]  /*f0e0*/  ULDC UR4, c[0x0][0xac8] ;  /* 0x0002b20000047ab9 */ /* 0x000fe40000000800 */
[----:B------:R-:W-:Y:S02]  /*f0f0*/  ISETP.GE.AND P4, PT, R7, UR4, PT ;  /* 0x0000000407007c0c */ /* 0x000fe4000bf86270 */
[----:B------:R-:W-:Y:S02]  /*f100*/  ISETP.GE.AND P3, PT, R9, UR4, PT ;  /* 0x0000000409007c0c */ /* 0x000fe4000bf66270 */
[----:B------:R-:W-:-:S09]  /*f110*/  ISETP.GE.AND P2, PT, R13, UR4, PT ;  /* 0x000000040d007c0c */ /* 0x000fd2000bf46270 */
[-C--:B-1----:R-:W-:Y:S02]  /*f120*/  @!P4 LEA R20, P6, R7, R4.reuse, 0x1 ;  /* 0x000000040714c211 */ /* 0x082fe400078c08ff */
[----:B------:R-:W-:Y:S02]  /*f130*/  @!P3 LEA R24, P5, R9, R4, 0x1 ;  /* 0x000000040918b211 */ /* 0x000fe400078a08ff */
[----:B--2---:R-:W-:Y:S02]  /*f140*/  @!P4 LEA.HI.X R21, R7, R0, R10, 0x1, P6 ;  /* 0x000000000715c211 */ /* 0x004fe400030f0c0a */
[----:B------:R-:W-:Y:S02]  /*f150*/  @!P2 LEA R4, P6, R13, R4, 0x1 ;  /* 0x000000040d04a211 */ /* 0x000fe400078c08ff */
[-C--:B------:R-:W-:Y:S01]  /*f160*/  @!P3 LEA.HI.X R25, R9, R0.reuse, R12, 0x1, P5 ;  /* 0x000000000919b211 */ /* 0x080fe200028f0c0c */
[----:B------:R3:W-:Y:S01]  /*f170*/  @!P4 ST.E.128 desc[UR50][R20.64], RZ ;  /* 0x000000ff1400c985 */ /* 0x0007e2000c101d32 */
[----:B------:R-:W-:-:S03]  /*f180*/  @!P2 LEA.HI.X R5, R13, R0, R14, 0x1, P6 ;  /* 0x000000000d05a211 */ /* 0x000fc600030f0c0e */
[----:B------:R3:W-:Y:S04]  /*f190*/  @!P3 ST.E.128 desc[UR50][R24.64], RZ ;  /* 0x000000ff1800b985 */ /* 0x0007e8000c101d32 */
[----:B------:R3:W-:Y:S02]  /*f1a0*/  @!P2 ST.E.128 desc[UR50][R4.64], RZ ;  /* 0x000000ff0400a985 */ /* 0x0007e4000c101d32 */
.L_x_4077:
[----:B------:R-:W-:Y:S05]  /*f1b0*/  BSYNC B1 ;  /* 0x0000000000017941 */ /* 0x000fea0003800000 */
.L_x_4076:
[----:B--2---:R2:W4:Y:S01]  /*f1c0*/  SHFL.IDX PT, R0, R3, 0x1, 0x181f ;  /* 0x00381f0003007f89 */ /* 0x00452200000e0000 */
[----:B------:R-:W-:Y:S03]  /*f1d0*/  BSSY B1, `(.L_x_4078) ;  /* 0x0000010000017945 */ /* 0x000fe60003800000 */
[----:B-1-3--:R2:W1:Y:S01]  /*f1e0*/  SHFL.IDX PT, R4, R6, 0x1, 0x181f ;  /* 0x00381f0006047f89 */ /* 0x00a46200000e0000 */
[----:B------:R-:W-:Y:S05]  /*f1f0*/  @P0 BRA `(.L_x_4079) ;  /* 0x0000000000340947 */ /* 0x000fea0003800000 */
[----:B------:R-:W-:Y:S02]  /*f200*/  ULDC UR4, c[0x0][0xac8] ;  /* 0x0002b20000047ab9 */ /* 0x000fe40000000800 */
[----:B------:R-:W-:Y:S02]  /*f210*/  ISETP.GE.AND P4, PT, R7, UR4, PT ;  /* 0x0000000407007c0c */ /* 0x000fe4000bf86270 */
[----:B------:R-:W-:Y:S02]  /*f220*/  ISETP.GE.AND P5, PT, R9, UR4, PT ;  /* 0x0000000409007c0c */ /* 0x000fe4000bfa6270 */
[----:B------:R-:W-:-:S09]  /*f230*/  ISETP.GE.AND P6, PT, R13, UR4, PT ;  /* 0x000000040d007c0c */ /* 0x000fd2000bfc6270 */
[-C--:B-1----:R-:W-:Y:S02]  /*f240*/  @!P4 LEA R20, P0, R7, R4.reuse, 0x1 ;  /* 0x000000040714c211 */ /* 0x082fe400078008ff */
[-C--:B------:R-:W-:Y:S02]  /*f250*/  @!P5 LEA R24, P2, R9, R4.reuse, 0x1 ;  /* 0x000000040918d211 */ /* 0x080fe400078408ff */
[----:B------:R-:W-:Y:S02]  /*f260*/  @!P6 LEA R4, P3, R13, R4, 0x1 ;  /* 0x000000040d04e211 */ /* 0x000fe400078608ff */
[-C--:B----4-:R-:W-:Y:S02]  /*f270*/  @!P4 LEA.HI.X R21, R7, R0.reuse, R10, 0x1, P0 ;  /* 0x000000000715c211 */ /* 0x090fe400000f0c0a */
[-C--:B------:R-:W-:Y:S02]  /*f280*/  @!P5 LEA.HI.X R25, R9, R0.reuse, R12, 0x1, P2 ;  /* 0x000000000919d211 */ /* 0x080fe400010f0c0c */
[----:B------:R-:W-:Y:S01]  /*f290*/  @!P6 LEA.HI.X R5, R13, R0, R14, 0x1, P3 ;  /* 0x000000000d05e211 */ /* 0x000fe200018f0c0e */
[----:B------:R3:W-:Y:S04]  /*f2a0*/  @!P4 ST.E.128 desc[UR50][R20.64], RZ ;  /* 0x000000ff1400c985 */ /* 0x0007e8000c101d32 */
[----:B------:R3:W-:Y:S04]  /*f2b0*/  @!P5 ST.E.128 desc[UR50][R24.64], RZ ;  /* 0x000000ff1800d985 */ /* 0x0007e8000c101d32 */
[----:B------:R3:W-:Y:S02]  /*f2c0*/  @!P6 ST.E.128 desc[UR50][R4.64], RZ ;  /* 0x000000ff0400e985 */ /* 0x0007e4000c101d32 */
.L_x_4079:
[----:B------:R-:W-:Y:S05]  /*f2d0*/  BSYNC B1 ;  /* 0x0000000000017941 */ /* 0x000fea0003800000 */
.L_x_4078:
[----:B----4-:R4:W0:Y:S01]  /*f2e0*/  SHFL.IDX PT, R0, R3, 0x2, 0x181f ;  /* 0x00581f0003007f89 */ /* 0x01082200000e0000 */
        /* <DEDUP_REMOVED lines=10> */
[-C--:B0-----:R-:W-:Y:S02]  /*f390*/  @!P3 LEA.HI.X R21, R7, R0.reuse, R10, 0x1, P0 ;  /* 0x000000000715b211 */ /* 0x081fe400000f0c0a */
[-C--:B------:R-:W-:Y:S02]  /*f3a0*/  @!P4 LEA.HI.X R25, R9, R0.reuse, R12, 0x1, P1 ;  /* 0x000000000919c211 */ /* 0x080fe400008f0c0c */
[----:B------:R-:W-:Y:S01]  /*f3b0*/  @!P5 LEA.HI.X R5, R13, R0, R14, 0x1, P2 ;  /* 0x000000000d05d211 */ /* 0x000fe200010f0c0e */
[----:B------:R3:W-:Y:S04]  /*f3c0*/  @!P3 ST.E.128 desc[UR50][R20.64], RZ ;  /* 0x000000ff1400b985 */ /* 0x0007e8000c101d32 */
[----:B------:R3:W-:Y:S04]  /*f3d0*/  @!P4 ST.E.128 desc[UR50][R24.64], RZ ;  /* 0x000000ff1800c985 */ /* 0x0007e8000c101d32 */
[----:B------:R3:W-:Y:S02]  /*f3e0*/  @!P5 ST.E.128 desc[UR50][R4.64], RZ ;  /* 0x000000ff0400d985 */ /* 0x0007e4000c101d32 */
.L_x_4081:
[----:B------:R-:W-:Y:S05]  /*f3f0*/  BSYNC B1 ;  /* 0x0000000000017941 */ /* 0x000fea0003800000 */
.L_x_4080:
        /* <DEDUP_REMOVED lines=8> */
[----:B------:R-:W-:-:S09]  /*f480*/  ISETP.GE.AND P5, PT, R13, UR4, PT ;  /* 0x000000040d007c0c */ /* 0x000fd2000bfa6270 */
[-C--:B--2---:R-:W-:Y:S02]  /*f490*/  @!P3 LEA R6, P0, R7, R4.reuse, 0x1 ;  /* 0x000000040706b211 */ /* 0x084fe400078008ff */
        /* <DEDUP_REMOVED lines=8> */
.L_x_4070:
[----:B------:R-:W-:Y:S05]  /*f520*/  BSYNC B0 ;  /* 0x0000000000007941 */ /* 0x000fea0003800000 */
.L_x_4060:
[----:B------:R-:W-:Y:S02]  /*f530*/  ULDC UR4, c[0x0][0xc3c] ;  /* 0x00030f0000047ab9 */ /* 0x000fe40000000800 */
[----:B------:R-:W-:-:S06]  /*f540*/  UISETP.GE.AND UP0, UPT, UR7, UR4, UPT ;  /* 0x000000040700728c */ /* 0x000fcc000bf06270 */
[----:B------:R-:W-:-:S13]  /*f550*/  PLOP3.LUT P0, PT, PT, PT, UP0, 0x80, 0x0 ;  /* 0x000000000000781c */ /* 0x000fda0003f0f008 */
[----:B------:R-:W-:Y:S05]  /*f560*/  @!P0 BRA `(.L_x_4082) ;  /* 0xffffff1800508947 */ /* 0x000fea000383ffff */
[----:B------:R-:W-:Y:S05]  /*f570*/  EXIT ;  /* 0x000000000000794d */ /* 0x000fea0003800000 */
.L_x_4031:
        /* <DEDUP_REMOVED lines=10> */
[----:B------:R-:W0:Y:S04]  /*f620*/  @P0 LDS.128 R4, [R2+0x334d0] ;  /* 0x0334d00002040984 */ /* 0x000e280000000c00 */
[----:B0-----:R0:W-:Y:S01]  /*f630*/  @P0 STL.64 [R1], R4 ;  /* 0x0000000401000387 */ /* 0x0011e20000100a00 */
[----:B------:R-:W-:-:S03]  /*f640*/  IMAD.MOV.U32 R0, RZ, RZ, R7 ;  /* 0x000000ffff007224 */ /* 0x000fc600078e0007 */
[----:B------:R0:W-:Y:S02]  /*f650*/  @P0 STL [R1+0x8], R6 ;  /* 0x0000080601000387 */ /* 0x0001e40000100800 */
[----:B------:R-:W-:Y:S01]  /*f660*/  @P0 R2UR UR39, R0 ;  /* 0x00000000002702ca */ /* 0x000fe200000e0000 */
[----:B------:R-:W-:Y:S06]  /*f670*/  @P0 BAR.ARV 0x4, 0x180 ;  /* 0x0106000000000b1d */ /* 0x000fec0000002000 */
[----:B------:R-:W-:Y:S08]  /*f680*/  @P0 BRA `(.L_x_4083) ;  /* 0x0000000800cc0947 */ /* 0x000ff00003800000 */
[----:B0-----:R-:W0:Y:S01]  /*f690*/  S2R R4, SR_TID.X ;  /* 0x0000000000047919 */ /* 0x001e220000002100 */
        /* <DEDUP_REMOVED lines=44> */
.L_x_4086:
[----:B------:R-:W-:-:S04]  /*f960*/  UIADD3 UR4, UR4, 0x1f, URZ ;  /* 0x0000001f04047890 */ /* 0x000fc8000fffe03f */
[----:B------:R-:W-:-:S06]  /*f970*/  UISETP.GE.AND UP0, UPT, UR4, UR5, UPT ;  /* 0x000000050400728c */ /* 0x000fcc000bf06270 */
[----:B------:R-:W-:-:S13]  /*f980*/  PLOP3.LUT P6, PT, PT, PT, UP0, 0x40, 0x0 ;  /* 0x000000000000781c */ /* 0x000fda0003fce808 */
[----:B------:R-:W-:Y:S05]  /*f990*/  @!P6 BRA `(.L_x_4085) ;  /* 0x0000000400cce947 */ /* 0x000fea0003800000 */
[----:B------:R-:W-:Y:S01]  /*f9a0*/  VIADD R9, R7, UR4 ;  /* 0x0000000407097c36 */ /* 0x000fe20008000000 */
[----:B------:R-:W0:Y:S01]  /*f9b0*/  LDC R12, c[0x0][0xc38] ;  /* 0x00030e00ff0c7b82 */ /* 0x000e220000000800 */
[----:B------:R-:W-:-:S03]  /*f9c0*/  IMAD.MOV.U32 R0, RZ, RZ, RZ ;  /* 0x000000ffff007224 */ /* 0x000fc600078e00ff */
[----:B------:R-:W-:-:S13]  /*f9d0*/  ISETP.GE.OR P6, PT, R9, UR5, !P0 ;  /* 0x0000000509007c0c */ /* 0x000fda000c7c6670 */
[----:B------:R-:W1:Y:S08]  /*f9e0*/  @!P6 LDC.64 R4, c[0x0][0xc80] ;  /* 0x00032000ff04eb82 */ /* 0x000e700000000a00 */
[----:B------:R-:W2:Y:S01]  /*f9f0*/  @!P6 LDC.64 R2, c[0x0][0xc78] ;  /* 0x00031e00ff02eb82 */ /* 0x000ea20000000a00 */
[----:B-1----:R-:W-:-:S05]  /*fa00*/  @!P6 IMAD.WIDE R4, R9, 0x4, R4 ;  /* 0x000000040904e825 */ /* 0x002fca00078e0204 */
[----:B------:R-:W3:Y:S01]  /*fa10*/  @!P6 LDG.E R0, desc[UR50][R4.64] ;  /* 0x000000320400e981 */ /* 0x000ee2000c1e1900 */
[----:B--2---:R-:W-:-:S04]  /*fa20*/  @!P6 IMAD.WIDE R2, R9, 0x4, R2 ;  /* 0x000000040902e825 */ /* 0x004fc800078e0202 */
[----:B------:R-:W-:-:S06]  /*fa30*/  IMAD.MOV.U32 R9, RZ, RZ, RZ ;  /* 0x000000ffff097224 */ /* 0x000fcc00078e00ff */
[----:B------:R-:W3:Y:S02]  /*fa40*/  @!P6 LDG.E R9, desc[UR50][R2.64] ;  /* 0x000000320209e981 */ /* 0x000ee4000c1e1900 */
[----:B---3--:R-:W-:-:S05]  /*fa50*/  IMAD R15, R0, R9, RZ ;  /* 0x00000009000f7224 */ /* 0x008fca00078e02ff */
        /* <DEDUP_REMOVED lines=20> */
.L_x_4084:
        /* <DEDUP_REMOVED lines=21> */
.L_x_4087:
[----:B01----:R-:W-:Y:S01]  /*fcf0*/  IMAD R5, R8, R12, R11 ;  /* 0x0000000c08057224 */ /* 0x003fe200078e020b */
[----:B------:R-:W-:Y:S01]  /*fd00*/  IABS R2, R9 ;  /* 0x0000000900027213 */ /* 0x000fe20000000000 */
[----:B------:R-:W-:Y:S01]  /*fd10*/  IMAD.MOV.U32 R11, RZ, RZ, R15 ;  /* 0x000000ffff0b7224 */ /* 0x000fe200078e000f */
[----:B------:R-:W-:Y:S01]  /*fd20*/  IABS R12, R0 ;  /* 0x00000000000c7213 */ /* 0x000fe20000000000 */
[----:B------:R-:W-:Y:S01]  /*fd30*/  UIADD3 UR39, UR39, UR4, URZ ;  /* 0x0000000427277290 */ /* 0x000fe2000fffe03f */
[----:B------:R0:W-:Y:S01]  /*fd40*/  STL [R1], R5 ;  /* 0x0000000501007387 */ /* 0x0001e20000100800 */
[----:B------:R-:W-:Y:S02]  /*fd50*/  IMAD R11, R11, R4, RZ ;  /* 0x000000040b0b7224 */ /* 0x000fe400078e02ff */
[----:B------:R-:W-:Y:S02]  /*fd60*/  IMAD.MOV R12, RZ, RZ, -R12 ;  /* 0x000000ffff0c7224 */ /* 0x000fe400078e0a0c */
[----:B0-----:R-:W-:-:S02]  /*fd70*/  IMAD.IADD R5, R6, 0x1, -R5 ;  /* 0x0000000106057824 */ /* 0x001fc400078e0a05 */
[----:B------:R-:W-:Y:S02]  /*fd80*/  IMAD.MOV.U32 R6, RZ, RZ, R2 ;  /* 0x000000ffff067224 */ /* 0x000fe400078e0002 */
[----:B------:R-:W-:Y:S01]  /*fd90*/  IMAD.MOV.U32 R2, RZ, RZ, RZ ;  /* 0x000000ffff027224 */ /* 0x000fe200078e00ff */
[----:B------:R-:W-:Y:S01]  /*fda0*/  IABS R10, R5 ;  /* 0x00000005000a7213 */ /* 0x000fe20000000000 */
[----:B------:R-:W0:Y:S02]  /*fdb0*/  I2F.RP R8, R6 ;  /* 0x0000000600087306 */ /* 0x000e240000209400 */
        /* <DEDUP_REMOVED lines=12> */
[----:B------:R-:W0:Y:S01]  /*fe80*/  F2I.FTZ.U32.TRUNC.NTZ R3, R10 ;  /* 0x0000000a00037305 */ /* 0x000e22000021f000 */
[----:B------:R-:W-:Y:S02]  /*fe90*/  ISETP.NE.AND P1, PT, R0, RZ, PT ;  /* 0x000000ff0000720c */ /* 0x000fe40003f25270 */
[----:B------:R-:W-:-:S07]  /*fea0*/  ISETP.GE.AND P2, PT, R4, RZ, PT ;  /* 0x000000ff0400720c */ /* 0x000fce0003f46270 */
        /* <DEDUP_REMOVED lines=19> */
[----:B------:R-:W-:Y:S01]  /*ffe0*/  ISETP.GE.U32.AND P0, PT, R3, R6, PT ;  /* 0x000000060300720c */ /* 0x000fe20003f06070 */
[----:B------:R-:W-:Y:S01]  /*fff0*/  IMAD R6, R0, R8, RZ ;  /* 0x0000000800067224 */ /* 0x000fe200078e02ff */
[----:B------:R-:W-:-:S04]  /*10000*/  LOP3.LUT R3, R8, R9, RZ, 0x3c, !PT ;  /* 0x0000000908037212 */ /* 0x000fc800078e3cff */
[----:B------:R-:W-:-:S07]  /*10010*/  ISETP.GE.AND P2, PT, R3, RZ, PT ;  /* 0x000000ff0300720c */ /* 0x000fce0003f46270 */
[----:B------:R-:W-:-:S06]  /*10020*/  @P0 VIADD R2, R2, 0x1 ;  /* 0x0000000102020836 */ /* 0x000fcc0000000000 */
[----:B------:R-:W-:Y:S01]  /*10030*/  @!P2 IMAD.MOV R2, RZ, RZ, -R2 ;  /* 0x000000ffff02a224 */ /* 0x000fe200078e0a02 */
[----:B------:R-:W-:-:S05]  /*10040*/  @!P1 LOP3.LUT R2, RZ, R9, RZ, 0x33, !PT ;  /* 0x00000009ff029212 */ /* 0x000fca00078e33ff */
[----:B------:R-:W-:-:S04]  /*10050*/  IMAD.MOV R4, RZ, RZ, -R2 ;  /* 0x000000ffff047224 */ /* 0x000fc800078e0a02 */
[C---:B------:R-:W-:Y:S02]  /*10060*/  IMAD R0, R9.reuse, R4, R8 ;  /* 0x0000000409007224 */ /* 0x040fe400078e0208 */
[----:B------:R-:W-:Y:S02]  /*10070*/  IMAD R9, R9, 0x1000000, R2 ;  /* 0x0100000009097824 */ /* 0x000fe400078e0202 */
[----:B------:R-:W-:Y:S02]  /*10080*/  IMAD.IADD R2, R5, 0x1, -R6 ;  /* 0x0000000105027824 */ /* 0x000fe400078e0a06 */
[----:B------:R-:W-:-:S05]  /*10090*/  IMAD R0, R0, 0x10000, R9 ;  /* 0x0001000000007824 */ /* 0x000fca00078e0209 */
[----:B------:R0:W-:Y:S04]  /*100a0*/  STL [R1+0x8], R0 ;  /* 0x0000080001007387 */ /* 0x0001e80000100800 */
[----:B------:R0:W-:Y:S01]  /*100b0*/  STL [R1+0x4], R2 ;  /* 0x0000040201007387 */ /* 0x0001e20000100800 */
[----:B------:R-:W-:Y:S05]  /*100c0*/  BRA `(.L_x_4088) ;  /* 0x0000000000107947 */ /* 0x000fea0003800000 */
.L_x_4085:
[----:B------:R1:W-:Y:S01]  /*100d0*/  STL [R1], R6 ;  /* 0x0000000601007387 */ /* 0x0003e20000100800 */
[----:B------:R-:W-:-:S03]  /*100e0*/  ULDC UR39, c[0x0][0xc3c] ;  /* 0x00030f0000277ab9 */ /* 0x000fc60000000800 */
[----:B------:R1:W-:Y:S04]  /*100f0*/  STL [R1+0x4], RZ ;  /* 0x000004ff01007387 */ /* 0x0003e80000100800 */
[----:B------:R1:W-:Y:S02]  /*10100*/  STL [R1+0x8], RZ ;  /* 0x000008ff01007387 */ /* 0x0003e40000100800 */
.L_x_4088:
[----:B------:R-:W2:Y:S04]  /*10110*/  LDL R8, [R1] ;  /* 0x0000000001087983 */ /* 0x000ea80000100800 */
[----:B------:R-:W2:Y:S04]  /*10120*/  LDL R9, [R1+0x4] ;  /* 0x0000040001097983 */ /* 0x000ea80000100800 */
[----:B------:R-:W2:Y:S01]  /*10130*/  LDL R10, [R1+0x8] ;  /* 0x00000800010a7983 */ /* 0x000ea20000100800 */
[----:B------:R-:W-:Y:S01]  /*10140*/  ISETP.NE.AND P0, PT, R7, RZ, PT ;  /* 0x000000ff0700720c */ /* 0x000fe20003f05270 */
[----:B0-----:R-:W-:-:S12]  /*10150*/  IMAD.U32 R2, RZ, RZ, UR39 ;  /* 0x00000027ff027e24 */ /* 0x001fd8000f8e00ff */
[----:B------:R-:W0:Y:S01]  /*10160*/  @!P0 S2R R3, SR_CgaCtaId ;  /* 0x0000000000038919 */ /* 0x000e220000008800 */
[----:B------:R-:W-:Y:S01]  /*10170*/  @!P0 MOV R0, 0x400 ;  /* 0x0000040000008802 */ /* 0x000fe20000000f00 */
[----:B------:R-:W-:-:S03]  /*10180*/  @!P0 IMAD.MOV.U32 R11, RZ, RZ, R2 ;  /* 0x000000ffff0b8224 */ /* 0x000fc600078e0002 */
[----:B0-----:R-:W-:-:S05]  /*10190*/  @!P0 LEA R0, R3, R0, 0x18 ;  /* 0x0000000003008211 */ /* 0x001fca00078ec0ff */
[----:B--2---:R2:W-:Y:S01]  /*101a0*/  @!P0 STS.128 [R0+0x334d0], R8 ;  /* 0x0334d00800008388 */ /* 0x0045e20000000c00 */
[----:B------:R-:W-:Y:S06]  /*101b0*/  BAR.ARV 0x5, 0x180 ;  /* 0x0146000000007b1d */ /* 0x000fec0000002000 */
.L_x_4083:
[----:B------:R-:W-:Y:S01]  /*101c0*/  ULDC UR4, c[0x0][0xc3c] ;  /* 0x00030f0000047ab9 */ /* 0x000fe20000000800 */
[----:B------:R3:W-:Y:S01]  /*101d0*/  STL [R1+0x20], RZ ;  /* 0x000020ff01007387 */ /* 0x0007e20000100800 */
[----:B------:R-:W-:Y:S01]  /*101e0*/  UISETP.GE.AND UP0, UPT, UR39, UR4, UPT ;  /* 0x000000042700728c */ /* 0x000fe2000bf06270 */
[----:B------:R-:W-:Y:S02]  /*101f0*/  IMAD.MOV.U32 R33, RZ, RZ, 0x1 ;  /* 0x00000001ff217424 */ /* 0x000fe400078e00ff */
[----:B------:R-:W-:-:S03]  /*10200*/  IMAD.MOV.U32 R30, RZ, RZ, RZ ;  /* 0x000000ffff1e7224 */ /* 0x000fc600078e00ff */
[----:B------:R-:W-:-:S13]  /*10210*/  PLOP3.LUT P0, PT, PT, PT, UP0, 0x80, 0x0 ;  /* 0x000000000000781c */ /* 0x000fda0003f0f008 */
[----:B---3--:R-:W-:Y:S05]  /*10220*/  @P0 BRA `(.L_x_4089) ;  /* 0x0000006800440947 */ /* 0x008fea0003800000 */
[----:B--2---:R-:W2:Y:S01]  /*10230*/  S2R R8, SR_TID.X ;  /* 0x0000000000087919 */ /* 0x004ea20000002100 */
[----:B------:R-:W3:Y:S01]  /*10240*/  S2UR UR4, SR_CgaCtaId ;  /* 0x00000000000479c3 */ /* 0x000ee20000008800 */
[----:B------:R-:W-:Y:S01]  /*10250*/  MOV R18, 0x400 ;  /* 0x0000040000127802 */ /* 0x000fe20000000f00 */
[----:B------:R-:W-:Y:S01]  /*10260*/  IMAD.MOV.U32 R33, RZ, RZ, 0x1 ;  /* 0x00000001ff217424 */ /* 0x000fe200078e00ff */
[----:B------:R-:W-:Y:S01]  /*10270*/  STL [R1+0x20], RZ ;  /* 0x000020ff01007387 */ /* 0x000fe20000100800 */
[----:B------:R-:W-:Y:S01]  /*10280*/  IMAD.MOV.U32 R30, RZ, RZ, RZ ;  /* 0x000000ffff1e7224 */ /* 0x000fe200078e00ff */
[----:B------:R-:W-:Y:S02]  /*10290*/  ULOP3.LUT UR43, UR42, 0x2, URZ, 0xfc, !UPT ;  /* 0x000000022a2b7892 */ /* 0x000fe4000f8efc3f */
[----:B------:R-:W-:Y:S01]  /*102a0*/  ULOP3.LUT UR44, UR42, 0x1, URZ, 0xfc, !UPT ;  /* 0x000000012a2c7892 */ /* 0x000fe2000f8efc3f */
[----:B------:R-:W-:Y:S01]  /*102b0*/  ULDC UR45, c[0x0][0xc] ;  /* 0x00000300002d7ab9 */ /* 0x000fe20000000800 */
[C---:B--2---:R-:W-:Y:S01]  /*102c0*/  IMAD.SHL.U32 R16, R8.reuse, 0x40, RZ ;  /* 0x0000004008107824 */ /* 0x044fe200078e00ff */
[----:B------:R-:W-:Y:S01]  /*102d0*/  SHF.R.U32.HI R0, RZ, 0x1, R8 ;  /* 0x00000001ff007819 */ /* 0x000fe20000011608 */
[----:B------:R-:W-:-:S02]  /*102e0*/  IMAD.SHL.U32 R36, R8, 0x10, RZ ;  /* 0x0000001008247824 */ /* 0x000fc400078e00ff */
[----:B------:R-:W-:Y:S01]  /*102f0*/  IMAD.SHL.U32 R7, R8, 0x2, RZ ;  /* 0x0000000208077824 */ /* 0x000fe200078e00ff */
[----:B------:R-:W-:Y:S01]  /*10300*/  LOP3.LUT R3, R16, 0x180, RZ, 0xc0, !PT ;  /* 0x0000018010037812 */ /* 0x000fe200078ec0ff */
[----:B------:R-:W-:Y:S01]  /*10310*/  IMAD.SHL.U32 R2, R8, 0x20, RZ ;  /* 0x0000002008027824 */ /* 0x000fe200078e00ff */
[----:B01----:R-:W-:Y:S01]  /*10320*/  LOP3.LUT R6, R36, 0x1b0, RZ, 0xc0, !PT ;  /* 0x000001b024067812 */ /* 0x003fe200078ec0ff */
[C---:B------:R-:W-:Y:S01]  /*10330*/  IMAD.SHL.U32 R9, R8.reuse, 0x4, RZ ;  /* 0x0000000408097824 */ /* 0x040fe200078e00ff */
[----:B------:R-:W-:Y:S01]  /*10340*/  LOP3.LUT R0, R3, 0x30, R0, 0xf8, !PT ;  /* 0x0000003003007812 */ /* 0x000fe200078ef800 */
[----:B------:R-:W-:Y:S01]  /*10350*/  IMAD.SHL.U32 R3, R8, 0x8, RZ ;  /* 0x0000000808037824 */ /* 0x000fe200078e00ff */
[----:B------:R-:W-:Y:S02]  /*10360*/  LOP3.LUT R7, R6, 0x30, R7, 0x78, !PT ;  /* 0x0000003006077812 */ /* 0x000fe400078e7807 */
[----:B------:R-:W-:Y:S02]  /*10370*/  LOP3.LUT R4, R2, 0x80, RZ, 0xc0, !PT ;  /* 0x0000008002047812 */ /* 0x000fe400078ec0ff */
[----:B------:R-:W-:-:S02]  /*10380*/  LOP3.LUT R3, R0, 0x30, R3, 0x78, !PT ;  /* 0x0000003000037812 */ /* 0x000fc400078e7803 */
[----:B------:R-:W-:Y:S02]  /*10390*/  LOP3.LUT R0, R7, 0x640, R36, 0xf8, !PT ;  /* 0x0000064007007812 */ /* 0x000fe400078ef824 */
[----:B------:R-:W-:Y:S01]  /*103a0*/  LOP3.LUT R16, R3, 0x640, R16, 0xf8, !PT ;  /* 0x0000064003107812 */ /* 0x000fe200078ef810 */
[----:B---3--:R-:W-:Y:S01]  /*103b0*/  IMAD.U32 R3, RZ, RZ, UR4 ;  /* 0x00000004ff037e24 */ /* 0x008fe2000f8e00ff */
[----:B------:R-:W-:Y:S02]  /*103c0*/  LOP3.LUT R5, R36, 0x600, RZ, 0xc0, !PT ;  /* 0x0000060024057812 */ /* 0x000fe400078ec0ff */
[----:B------:R-:W-:Y:S02]  /*103d0*/  LOP3.LUT R4, R4, 0x10, R8, 0xf8, !PT ;  /* 0x0000001004047812 */ /* 0x000fe400078ef808 */
[----:B------:R-:W-:Y:S01]  /*103e0*/  LEA R18, R3, R18, 0x18 ;  /* 0x0000001203127211 */ /* 0x000fe200078ec0ff */
[----:B------:R-:W-:Y:S01]  /*103f0*/  STL [R1+0x14], R3 ;  /* 0x0000140301007387 */ /* 0x000fe20000100800 */
[----:B------:R-:W-:-:S02]  /*10400*/  LOP3.LUT R5, R5, 0x60, R2, 0xf8, !PT ;  /* 0x0000006005057812 */ /* 0x000fc400078ef802 */
[----:B------:R-:W-:Y:S01]  /*10410*/  LOP3.LUT R4, R4, 0x10, R9, 0x78, !PT ;  /* 0x0000001004047812 */ /* 0x000fe200078e7809 */
[----:B------:R0:W-:Y:S01]  /*10420*/  STL [R1+0x18], R0 ;  /* 0x0000180001007387 */ /* 0x0001e20000100800 */
[----:B------:R-:W-:Y:S02]  /*10430*/  LOP3.LUT R5, R5, 0x100, R2, 0xf8, !PT ;  /* 0x0000010005057812 */ /* 0x000fe400078ef802 */
[----:B------:R-:W-:Y:S02]  /*10440*/  LOP3.LUT R8, R8, 0x7f, RZ, 0xc0, !PT ;  /* 0x0000007f08087812 */ /* 0x000fe400078ec0ff */
[----:B------:R-:W-:Y:S02]  /*10450*/  LOP3.LUT R17, R5, R4, RZ, 0xfc, !PT ;  /* 0x0000000405117212 */ /* 0x000fe400078efcff */
[----:B------:R-:W-:Y:S02]  /*10460*/  SHF.R.U32.HI R4, RZ, 0x2, R8 ;  /* 0x00000002ff047819 */ /* 0x000fe40000011608 */
[----:B------:R-:W-:Y:S01]  /*10470*/  LOP3.LUT R36, R36, 0x30, RZ, 0xc0, !PT ;  /* 0x0000003024247812 */ /* 0x000fe200078ec0ff */
[----:B0-----:R-:W-:Y:S01]  /*10480*/  IMAD.IADD R0, R18, 0x1, R0 ;  /* 0x0000000112007824 */ /* 0x001fe200078e0200 */
[----:B------:R-:W-:-:S02]  /*10490*/  LOP3.LUT R2, R4, 0x60, R2, 0xf8, !PT ;  /* 0x0000006004027812 */ /* 0x000fc400078ef802 */
[C---:B------:R-:W-:Y:S02]  /*104a0*/  LOP3.LUT R4, R36.reuse, 0x40, RZ, 0xfc, !PT ;  /* 0x0000004024047812 */ /* 0x040fe400078efcff */
[----:B------:R0:W-:Y:S01]  /*104b0*/  STL [R1+0x1c], R0 ;  /* 0x00001c0001007387 */ /* 0x0001e20000100800 */
[----:B------:R-:W-:Y:S02]  /*104c0*/  LOP3.LUT R3, R36, 0x80, RZ, 0xfc, !PT ;  /* 0x0000008024037812 */ /* 0x000fe400078efcff */
[----:B------:R-:W-:-:S07]  /*104d0*/  LOP3.LUT R2, R2, 0x80, RZ, 0xfc, !PT ;  /* 0x0000008002027812 */ /* 0x000fce00078efcff */
.L_x_4165:
[----:B------:R-:W-:Y:S01]  /*104e0*/  ULDC.64 UR4, c[0x0][0xc88] ;  /* 0x0003220000047ab9 */ /* 0x000fe20000000a00 */
[----:B------:R-:W-:Y:S01]  /*104f0*/  ULDC.64 UR6, c[0x0][0xa18] ;  /* 0x0002860000067ab9 */ /* 0x000fe20000000a00 */
[----:B------:R-:W-:Y:S01]  /*10500*/  UIMAD.WIDE UR4, UR39, 0x4, UR4 ;  /* 0x00000004270478a5 */ /* 0x000fe2000f8e0204 */
[----:B------:R-:W-:Y:S01]  /*10510*/  IMAD.MOV.U32 R37, RZ, RZ, RZ ;  /* 0x000000ffff257224 */ /* 0x000fe200078e00ff */
[----:B0-----:R-:W0:Y:S04]  /*10520*/  LDC R0, c[0x0][0x424] ;  /* 0x00010900ff007b82 */ /* 0x001e280000000800 */
[----:B--2---:R-:W-:Y:S02]  /*10530*/  IMAD.U32 R2, RZ, RZ, UR4 ;  /* 0x00000004ff027e24 */ /* 0x004fe4000f8e00ff */
[----:B------:R-:W-:Y:S01]  /*10540*/  IMAD.U32 R3, RZ, RZ, UR5 ;  /* 0x00000005ff037e24 */ /* 0x000fe2000f8e00ff */
[----:B------:R-:W-:Y:S01]  /*10550*/  ULDC.64 UR4, c[0x0][0xa28] ;  /* 0x00028a0000047ab9 */ /* 0x000fe20000000a00 */
[----:B-1----:R-:W1:Y:S03]  /*10560*/  LDC R7, c[0x0][0x2f0] ;  /* 0x0000bc00ff077b82 */ /* 0x002e660000000800 */
        /* <DEDUP_REMOVED lines=21> */
[----:B--2---:R-:W-:-:S03]  /*106c0*/  IMAD.U32 R2, RZ, RZ, UR4 ;  /* 0x00000004ff027e24 */ /* 0x004fc6000f8e00ff */
[----:B------:R-:W-:Y:S01]  /*106d0*/  UISETP.NE.AND.EX UP0, UPT, UR7, URZ, UPT, UP0 ;  /* 0x0000003f0700728c */ /* 0x000fe2000bf05300 */
[----:B------:R-:W-:-:S05]  /*106e0*/  IMAD.U32 R3, RZ, RZ, UR5 ;  /* 0x00000005ff037e24 */ /* 0x000fca000f8e00ff */
[----:B------:R-:W-:Y:S02]  /*106f0*/  PLOP3.LUT P1, PT, PT, PT, UP0, 0x80, 0x0 ;  /* 0x000000000000781c */ /* 0x000fe40003f2f008 */
[----:B------:R-:W-:Y:S01]  /*10700*/  PLOP3.LUT P2, PT, PT, PT, UP2, 0x80, 0x0 ;  /* 0x000000000000781c */ /* 0x000fe20003f4f028 */
[----:B------:R-:W5:Y:S02]  /*10710*/  @P0 LDG.E R6, desc[UR50][R2.64] ;  /* 0x0000003202060981 */ /* 0x000f64000c1e1900 */
[----:B------:R-:W-:-:S04]  /*10720*/  @UP0 UIADD3 UR4, UP1, UR36, UR6, URZ ;  /* 0x0000000624040290 */ /* 0x000fc8000ff3e03f */
[----:B------:R-:W-:Y:S02]  /*10730*/  @UP0 UIADD3.X UR5, UR37, UR7, URZ, UP1, !UPT ;  /* 0x0000000725050290 */ /* 0x000fe40008ffe43f */
[----:B------:R-:W-:-:S04]  /*10740*/  IMAD.U32 R4, RZ, RZ, UR4 ;  /* 0x00000004ff047e24 */ /* 0x000fc8000f8e00ff */
        /* <DEDUP_REMOVED lines=12> */
.L_x_4090:
        /* <DEDUP_REMOVED lines=16> */
.L_x_4091:
        /* <DEDUP_REMOVED lines=9> */
.L_x_4092:
[----:B------:R-:W2:Y:S01]  /*109a0*/  LDL R22, [R1+0x8] ;  /* 0x0000080001167983 */ /* 0x000ea20000100800 */
[----:B-----5:R-:W-:-:S04]  /*109b0*/  IMAD.IADD R23, R0, 0x1, -R37 ;  /* 0x0000000100177824 */ /* 0x020fc800078e0a25 */
[C---:B-1----:R-:W-:Y:S01]  /*109c0*/  VIADD R2, R23.reuse, 0x9f ;  /* 0x0000009f17027836 */ /* 0x042fe20000000000 */
[----:B------:R-:W-:-:S03]  /*109d0*/  ISETP.GE.AND P0, PT, R23, 0x1, PT ;  /* 0x000000011700780c */ /* 0x000fc60003f06270 */
[----:B------:R-:W-:Y:S01]  /*109e0*/  IMAD.HI R2, R2, 0x66666667, RZ ;  /* 0x6666666702027827 */ /* 0x000fe200078e02ff */
[----:B--2---:R-:W-:-:S04]  /*109f0*/  LOP3.LUT R0, R22, 0xff000000, RZ, 0xc0, !PT ;  /* 0xff00000016007812 */ /* 0x004fc800078ec0ff */
[----:B------:R-:W-:Y:S02]  /*10a00*/  SHF.R.U32.HI R3, RZ, 0x8, R0 ;  /* 0x00000008ff037819 */ /* 0x000fe40000011600 */
[----:B------:R-:W-:-:S04]  /*10a10*/  LOP3.LUT R0, R22, 0xff0000, RZ, 0xc0, !PT ;  /* 0x00ff000016007812 */ /* 0x000fc800078ec0ff */
[----:B------:R-:W-:Y:S02]  /*10a20*/  LEA.HI R5, R0, R3, RZ, 0x10 ;  /* 0x0000000300057211 */ /* 0x000fe400078f80ff */
[----:B------:R-:W-:Y:S02]  /*10a30*/  SHF.R.U32.HI R3, RZ, 0x1f, R2 ;  /* 0x0000001fff037819 */ /* 0x000fe40000011602 */
[----:B------:R-:W-:Y:S02]  /*10a40*/  LOP3.LUT R4, R5, 0xff, RZ, 0xc0, !PT ;  /* 0x000000ff05047812 */ /* 0x000fe400078ec0ff */
[----:B------:R-:W-:Y:S01]  /*10a50*/  LEA.HI.SX32 R0, R2, R3, 0x1a ;  /* 0x0000000302007211 */ /* 0x000fe200078fd2ff */
[----:B------:R-:W-:Y:S01]  /*10a60*/  IMAD.MOV.U32 R3, RZ, RZ, RZ ;  /* 0x000000ffff037224 */ /* 0x000fe200078e00ff */
        /* <DEDUP_REMOVED lines=8> */
[----:B------:R-:W-:Y:S02]  /*10af0*/  ISETP.GE.AND P2, PT, R9, RZ, PT ;  /* 0x000000ff0900720c */ /* 0x000fe40003f46270 */
[----:B-1----:R-:W1:Y:S02]  /*10b00*/  MUFU.RCP R7, R7 ;  /* 0x0000000700077308 */ /* 0x002e640000001000 */
[----:B-1----:R-:W-:Y:S01]  /*10b10*/  VIADD R2, R7, 0xffffffe ;  /* 0x0ffffffe07027836 */ /* 0x002fe20000000000 */
[----:B------:R-:W-:-:S05]  /*10b20*/  IABS R7, R5 ;  /* 0x0000000500077213 */ /* 0x000fca0000000000 */
[----:B------:R1:W2:Y:S01]  /*10b30*/  F2I.FTZ.U32.TRUNC.NTZ R3, R2 ;  /* 0x0000000200037305 */ /* 0x0002a2000021f000 */
[----:B------:R-:W-:Y:S02]  /*10b40*/  IMAD.MOV R7, RZ, RZ, -R7 ;  /* 0x000000ffff077224 */ /* 0x000fe400078e0a07 */
[----:B-1----:R-:W-:Y:S02]  /*10b50*/  IMAD.MOV.U32 R2, RZ, RZ, RZ ;  /* 0x000000ffff027224 */ /* 0x002fe400078e00ff */
[----:B--2---:R-:W-:-:S04]  /*10b60*/  IMAD.MOV R11, RZ, RZ, -R3 ;  /* 0x000000ffff0b7224 */ /* 0x004fc800078e0a03 */
        /* <DEDUP_REMOVED lines=13> */
.L_x_4093:
[-C--:B------:R-:W-:Y:S01]  /*10c40*/  IMAD R2, R4, R3.reuse, RZ ;  /* 0x0000000304027224 */ /* 0x080fe200078e02ff */
[----:B------:R-:W-:Y:S04]  /*10c50*/  BSSY B7, `(.L_x_4094) ;  /* 0x0000523000077945 */ /* 0x000fe80003800000 */
[----:B------:R-:W-:Y:S01]  /*10c60*/  VIADDMNMX R0, R2, R3, R0, PT ;  /* 0x0000000302007246 */ /* 0x000fe20003800100 */
[----:B------:R1:W-:Y:S03]  /*10c70*/  STL [R1+0x10], R2 ;  /* 0x0000100201007387 */ /* 0x0003e60000100800 */
[----:B------:R-:W-:-:S13]  /*10c80*/  R2UR UR46, R0 ;  /* 0x00000000002e72ca */ /* 0x000fda00000e0000 */
[----:B------:R-:W-:-:S13]  /*10c90*/  ISETP.LT.AND P0, PT, R2, UR46, PT ;  /* 0x0000002e02007c0c */ /* 0x000fda000bf01270 */
        /* <DEDUP_REMOVED lines=16> */
[----:B-1----:R-:W-:-:S05]  /*10da0*/  IADD3 R0, R0, UR45, R7 ;  /* 0x0000002d00007c10 */ /* 0x002fca000fffe007 */
[----:B------:R1:W-:Y:S01]  /*10db0*/  STL [R1], R0 ;  /* 0x0000000001007387 */ /* 0x0003e20000100800 */
[----:B------:R-:W-:Y:S05]  /*10dc0*/  BRA `(.L_x_4096) ;  /* 0x00000050002c7947 */ /* 0x000fea0003800000 */
.L_x_4095:
        /* <DEDUP_REMOVED lines=20> */
.L_x_4098:
[----:B------:R-:W-:Y:S05]  /*10f10*/  BSYNC B6 ;  /* 0x0000000000067941 */ /* 0x000fea0003800000 */
.L_x_4097:
        /* <DEDUP_REMOVED lines=22> */
.L_x_4100:
[----:B------:R-:W-:Y:S05]  /*11080*/  BSYNC B6 ;  /* 0x0000000000067941 */ /* 0x000fea0003800000 */
.L_x_4099:
        /* <DEDUP_REMOVED lines=20> */
.L_x_4102:
[----:B------:R-:W-:Y:S05]  /*111d0*/  BSYNC B6 ;  /* 0x0000000000067941 */ /* 0x000fea0003800000 */
.L_x_4101:
        /* <DEDUP_REMOVED lines=19> */
.L_x_4104:
[----:B------:R-:W-:Y:S05]  /*11310*/  BSYNC B6 ;  /* 0x0000000000067941 */ /* 0x000fea0003800000 */
.L_x_4103:
[----:B------:R-:W-:Y:S01]  /*11320*/  ULDC.64 UR4, c[0x0][0x9f8] ;  /* 0x00027e0000047ab9 */ /* 0x000fe20000000a00 */
[----:B------:R-:W1:Y:S01]  /*11330*/  LDC R9, c[0x0][0x430] ;  /* 0x00010c00ff097b82 */ /* 0x000e620000000800 */
[----:B------:R-:W-:-:S04]  /*11340*/  UISETP.NE.U32.AND UP0, UPT, UR4, URZ, UPT ;  /* 0x0000003f0400728c */ /* 0x000fc8000bf05070 */
[----:B------:R-:W-:-:S06]  /*11350*/  UISETP.NE.AND.EX UP0, UPT, UR5, URZ, UPT, UP0 ;  /* 0x0000003f0500728c */ /* 0x000fcc000bf05300 */
[----:B------:R-:W-:-:S05]  /*11360*/  PLOP3.LUT P0, PT, PT, PT, UP0, 0x80, 0x0 ;  /* 0x000000000000781c */ /* 0x000fca0003f0f008 */
[----:B------:R-:W-:-:S04]  /*11370*/  @UP0 UIADD3 UR4, UP1, UR36, UR4, URZ ;  /* 0x0000000424040290 */ /* 0x000fc8000ff3e03f */
[----:B------:R-:W-:Y:S02]  /*11380*/  @UP0 UIADD3.X UR5, UR37, UR5, URZ, UP1, !UPT ;  /* 0x0000000525050290 */ /* 0x000fe40008ffe43f */
[----:B------:R-:W-:-:S04]  /*11390*/  IMAD.U32 R2, RZ, RZ, UR4 ;  /* 0x00000004ff027e24 */ /* 0x000fc8000f8e00ff */
[----:B------:R-:W-:-:S05]  /*113a0*/  IMAD.U32 R3, RZ, RZ, UR5 ;  /* 0x00000005ff037e24 */ /* 0x000fca000f8e00ff */
[----:B------:R2:W5:Y:S01]  /*113b0*/  @P0 LDG.E R32, desc[UR50][R2.64] ;  /* 0x0000003202200981 */ /* 0x000562000c1e1900 */
[----:B-1----:R-:W-:Y:S01]  /*113c0*/  ISETP.NE.AND P1, PT, R9, 0x1, PT ;  /* 0x000000010900780c */ /* 0x002fe20003f25270 */
[----:B------:R-:W-:Y:S01]  /*113d0*/  UMOV UR4, 0xffffffff ;  /* 0xffffffff00047882 */ /* 0x000fe20000000000 */
[----:B------:R-:W-:-:S11]  /*113e0*/  LOP3.LUT R34, R34, 0xffffffbf, RZ, 0xc0, !PT ;  /* 0xffffffbf22227812 */ /* 0x000fd600078ec0ff */
[----:B------:R-:W1:Y:S01]  /*113f0*/  @P1 LDC R5, c[0x0][0x434] ;  /* 0x00010d00ff051b82 */ /* 0x000e620000000800 */
[----:B------:R-:W-:Y:S01]  /*11400*/  @P1 LOP3.LUT R34, R34, 0x40, RZ, 0xfc, !PT ;  /* 0x0000004022221812 */ /* 0x000fe200078efcff */
[----:B--2---:R-:W-:Y:S06]  /*11410*/  BRA.DIV UR4, `(.L_x_4105) ;  /* 0x0000005e04447947 */ /* 0x004fec000b800000 */
.L_x_4185:
[----:B------:R-:W2:Y:S01]  /*11420*/  S2R R0, SR_TID.X ;  /* 0x0000000000007919 */ /* 0x000ea20000002100 */
[----:B------:R-:W3:Y:S01]  /*11430*/  @P1 LDC R2, c[0x0][0x438] ;  /* 0x00010e00ff021b82 */ /* 0x000ee20000000800 */
[----:B------:R-:W-:Y:S01]  /*11440*/  UMOV UR4, 0xa0 ;  /* 0x000000a000047882 */ /* 0x000fe20000000000 */
[----:B-----5:R-:W-:Y:S01]  /*11450*/  SHF.R.S32.HI R11, RZ, 0x1f, R32 ;  /* 0x0000001fff0b7819 */ /* 0x020fe20000011420 */
[----:B------:R-:W4:Y:S01]  /*11460*/  S2R R3, SR_TID.X ;  /* 0x0000000000037919 */ /* 0x000f220000002100 */
[----:B------:R-:W-:Y:S01]  /*11470*/  UIMAD UR4, UR46, UR4, -0xa0 ;  /* 0xffffff602e0474a4 */ /* 0x000fe2000f8e0204 */
[----:B------:R-:W0:Y:S03]  /*11480*/  S2R R6, SR_TID.X ;  /* 0x0000000000067919 */ /* 0x000e260000002100 */
[----:B------:R-:W3:Y:S01]  /*11490*/  @P1 LDC R8, c[0x0][0x434] ;  /* 0x00010d00ff081b82 */ /* 0x000ee20000000800 */
[----:B------:R3:W-:Y:S01]  /*114a0*/  STL [R1+0xc], R11 ;  /* 0x00000c0b01007387 */ /* 0x0007e20000100800 */
[----:B--2---:R-:W-:-:S04]  /*114b0*/  LOP3.LUT R0, R0, 0x7f, RZ, 0xc0, !PT ;  /* 0x0000007f00007812 */ /* 0x004fc800078ec0ff */
[----:B------:R-:W-:Y:S01]  /*114c0*/  SHF.R.U32.HI R4, RZ, 0x2, R0 ;  /* 0x00000002ff047819 */ /* 0x000fe20000011600 */
[C---:B----4-:R-:W-:Y:S01]  /*114d0*/  IMAD.SHL.U32 R0, R3.reuse, 0x20, RZ ;  /* 0x0000002003007824 */ /* 0x050fe200078e00ff */
[----:B------:R-:W-:Y:S01]  /*114e0*/  LOP3.LUT R3, R3, 0x7f, RZ, 0xc0, !PT ;  /* 0x0000007f03037812 */ /* 0x000fe200078ec0ff */
[----:B0-----:R-:W-:-:S03]  /*114f0*/  IMAD.SHL.U32 R13, R6, 0x20, RZ ;  /* 0x00000020060d7824 */ /* 0x001fc600078e00ff */
[----:B------:R-:W-:Y:S02]  /*11500*/  LOP3.LUT R0, R4, 0x60, R0, 0xf8, !PT ;  /* 0x0000006004007812 */ /* 0x000fe400078ef800 */
[----:B------:R-:W-:-:S03]  /*11510*/  SHF.R.U32.HI R3, RZ, 0x2, R3 ;  /* 0x00000002ff037819 */ /* 0x000fc60000011603 */
[----:B------:R-:W-:Y:S01]  /*11520*/  VIADD R4, R0, UR4 ;  /* 0x0000000400047c36 */ /* 0x000fe20008000000 */
[----:B------:R-:W-:-:S03]  /*11530*/  LOP3.LUT R13, R3, 0x60, R13, 0xf8, !PT ;  /* 0x00000060030d7812 */ /* 0x000fc600078ef80d */
[----:B------:R-:W-:Y:S01]  /*11540*/  IMAD.IADD R0, R4, 0x1, R37 ;  /* 0x0000000104007824 */ /* 0x000fe200078e0225 */
[----:B------:R-:W-:-:S03]  /*11550*/  LOP3.LUT R13, R13, 0x80, RZ, 0xfc, !PT ;  /* 0x000000800d0d7812 */ /* 0x000fc600078efcff */
[----:B-1----:R-:W-:-:S04]  /*11560*/  @P1 IMAD.HI.U32 R5, R0, R5, RZ ;  /* 0x0000000500051227 */ /* 0x002fc800078e00ff */
[----:B------:R-:W-:Y:S01]  /*11570*/  IMAD.MOV.U32 R10, RZ, RZ, R0 ;  /* 0x000000ffff0a7224 */ /* 0x000fe200078e0000 */
[----:B---3--:R-:W-:Y:S01]  /*11580*/  @P1 SHF.R.U32.HI R10, RZ, R2, R5 ;  /* 0x00000002ff0a1219 */ /* 0x008fe20000011605 */
[----:B------:R-:W-:Y:S01]  /*11590*/  VIADD R6, R13, UR4 ;  /* 0x000000040d067c36 */ /* 0x000fe20008000000 */
[----:B------:R-:W0:Y:S03]  /*115a0*/  @P1 LDC R2, c[0x0][0x438] ;  /* 0x00010e00ff021b82 */ /* 0x000e260000000800 */
[C---:B------:R-:W-:Y:S01]  /*115b0*/  IMAD.IADD R5, R6.reuse, 0x1, R37 ;  /* 0x0000000106057824 */ /* 0x040fe200078e0225 */
[----:B------:R-:W-:Y:S01]  /*115c0*/  ISETP.GE.AND P0, PT, R6, R23, PT ;  /* 0x000000170600720c */ /* 0x000fe20003f06270 */
[----:B------:R-:W-:Y:S02]  /*115d0*/  IMAD.MOV R6, RZ, RZ, -R10 ;  /* 0x000000ffff067224 */ /* 0x000fe400078e0a0a */
[----:B------:R-:W-:Y:S01]  /*115e0*/  @P1 IMAD.HI.U32 R3, R5, R8, RZ ;  /* 0x0000000805031227 */ /* 0x000fe200078e00ff */
[----:B------:R-:W-:-:S03]  /*115f0*/  ISETP.GT.U32.OR P0, PT, R13, 0x9f, P0 ;  /* 0x0000009f0d00780c */ /* 0x000fc60000704470 */
[----:B------:R-:W-:Y:S02]  /*11600*/  IMAD.MOV.U32 R8, RZ, RZ, R5 ;  /* 0x000000ffff087224 */ /* 0x000fe400078e0005 */
[----:B------:R-:W-:Y:S01]  /*11610*/  IMAD R6, R9, R6, R0 ;  /* 0x0000000609067224 */ /* 0x000fe200078e0200 */
[----:B0-----:R-:W-:-:S07]  /*11620*/  @P1 SHF.R.U32.HI R8, RZ, R2, R3 ;  /* 0x00000002ff081219 */ /* 0x001fce0000011603 */
[----:B------:R-:W0:Y:S01]  /*11630*/  @!P0 LDC.64 R2, c[0x0][0x428] ;  /* 0x00010a00ff028b82 */ /* 0x000e220000000a00 */
[----:B------:R-:W-:Y:S01]  /*11640*/  ISETP.GE.AND P1, PT, R4, R23, PT ;  /* 0x000000170400720c */ /* 0x000fe20003f26270 */
[----:B------:R-:W-:-:S04]  /*11650*/  IMAD.MOV R7, RZ, RZ, -R8 ;  /* 0x000000ffff077224 */ /* 0x000fc800078e0a08 */
[----:B------:R-:W-:Y:S01]  /*11660*/  IMAD R7, R9, R7, R5 ;  /* 0x0000000709077224 */ /* 0x000fe200078e0205 */
[----:B------:R-:W-:Y:S01]  /*11670*/  @!P0 SHF.R.S32.HI R9, RZ, 0x1f, R8 ;  /* 0x0000001fff098819 */ /* 0x000fe20000011408 */
[----:B------:R-:W1:Y:S01]  /*11680*/  @!P0 LDC.64 R4, c[0x0][0x418] ;  /* 0x00010600ff048b82 */ /* 0x000e620000000a00 */
[----:B0-----:R-:W-:-:S04]  /*11690*/  @!P0 IMAD R0, R11, R2, RZ ;  /* 0x000000020b008224 */ /* 0x001fc800078e02ff */
[C---:B------:R-:W-:Y:S02]  /*116a0*/  @!P0 IMAD R0, R32.reuse, R3, R0 ;  /* 0x0000000320008224 */ /* 0x040fe400078e0200 */
[----:B------:R-:W-:Y:S02]  /*116b0*/  @!P0 IMAD.WIDE.U32 R2, R32, R2, R8 ;  /* 0x0000000220028225 */ /* 0x000fe400078e0008 */
[----:B------:R-:W0:Y:S02]  /*116c0*/  LDC R9, c[0x0][0x2f4] ;  /* 0x0000bd00ff097b82 */ /* 0x000e240000000800 */
[----:B------:R-:W-:Y:S01]  /*116d0*/  @!P0 IMAD.IADD R0, R0, 0x1, R3 ;  /* 0x0000000100008824 */ /* 0x000fe200078e0203 */
[----:B-1----:R-:W-:Y:S01]  /*116e0*/  @!P0 LEA R4, P2, R2, R4, 0x2 ;  /* 0x0000000402048211 */ /* 0x002fe200078410ff */
[----:B------:R-:W-:-:S03]  /*116f0*/  IMAD.MOV.U32 R8, RZ, RZ, RZ ;  /* 0x000000ffff087224 */ /* 0x000fc600078e00ff */
[----:B------:R-:W-:Y:S02]  /*11700*/  @!P0 LEA.HI.X R5, R2, R5, R0, 0x2, P2 ;  /* 0x0000000502058211 */ /* 0x000fe400010f1400 */
[----:B------:R-:W1:Y:S03]  /*11710*/  @!P1 LDC.64 R2, c[0x0][0x428] ;  /* 0x00010a00ff029b82 */ /* 0x000e660000000a00 */
[----:B------:R2:W5:Y:S05]  /*11720*/  @!P0 LDG.E R8, desc[UR50][R4.64] ;  /* 0x0000003204088981 */ /* 0x00056a000c1e1900 */
[----:B--2---:R-:W2:Y:S01]  /*11730*/  @!P1 LDC.64 R4, c[0x0][0x418] ;  /* 0x00010600ff049b82 */ /* 0x004ea20000000a00 */
[----:B-1----:R-:W-:Y:S01]  /*11740*/  @!P1 IMAD R0, R11, R2, RZ ;  /* 0x000000020b009224 */ /* 0x002fe200078e02ff */
[----:B------:R-:W-:-:S03]  /*11750*/  @!P1 SHF.R.S32.HI R11, RZ, 0x1f, R10 ;  /* 0x0000001fff0b9819 */ /* 0x000fc6000001140a */
[C---:B------:R-:W-:Y:S02]  /*11760*/  @!P1 IMAD R0, R32.reuse, R3, R0 ;  /* 0x0000000320009224 */ /* 0x040fe400078e0200 */
[----:B------:R-:W-:Y:S01]  /*11770*/  @!P1 IMAD.WIDE.U32 R2, R32, R2, R10 ;  /* 0x0000000220029225 */ /* 0x000fe200078e000a */
[----:B------:R-:W-:-:S03]  /*11780*/  ISETP.GT.U32.AND P2, PT, R13, 0x9f, PT ;  /* 0x0000009f0d00780c */ /* 0x000fc60003f44070 */
[----:B------:R-:W-:Y:S01]  /*11790*/  @!P1 IMAD.IADD R0, R3, 0x1, R0 ;  /* 0x0000000103009824 */ /* 0x000fe200078e0200 */
[----:B--2---:R-:W-:-:S04]  /*117a0*/  @!P1 LEA R10, P0, R2, R4, 0x2 ;  /* 0x00000004020a9211 */ /* 0x004fc800078010ff */
[----:B------:R-:W-:Y:S01]  /*117b0*/  @!P1 LEA.HI.X R11, R2, R5, R0, 0x2, P0 ;  /* 0x00000005020b9211 */ /* 0x000fe200000f1400 */
[----:B------:R-:W-:Y:S01]  /*117c0*/  IMAD.MOV.U32 R5, RZ, RZ, RZ ;  /* 0x000000ffff057224 */ /* 0x000fe200078e00ff */
[----:B------:R-:W-:Y:S01]  /*117d0*/  LOP3.LUT R34, R34, 0xfffffff7, RZ, 0xc0, !PT ;  /* 0xfffffff722227812 */ /* 0x000fe200078ec0ff */
[----:B------:R-:W-:-:S04]  /*117e0*/  IMAD.U32 R14, RZ, RZ, UR43 ;  /* 0x0000002bff0e7e24 */ /* 0x000fc8000f8e00ff */
[----:B------:R1:W5:Y:S01]  /*117f0*/  @!P1 LDG.E R5, desc[UR50][R10.64] ;  /* 0x000000320a059981 */ /* 0x000362000c1e1900 */
[----:B0-----:R-:W-:Y:S01]  /*11800*/  ISETP.GE.AND P1, PT, R36, R9, PT ;  /* 0x000000092400720c */ /* 0x001fe20003f26270 */
[----:B------:R-:W-:Y:S01]  /*11810*/  IMAD.U32 R0, RZ, RZ, UR46 ;  /* 0x0000002eff007e24 */ /* 0x000fe2000f8e00ff */
[----:B------:R-:W-:Y:S02]  /*11820*/  @P2 LOP3.LUT R34, R34, 0x8, RZ, 0xfc, !PT ;  /* 0x0000000822222812 */ /* 0x000fe400078efcff */
[----:B------:R-:W-:Y:S01]  /*11830*/  ISETP.NE.AND P3, PT, R14, 0x3, PT ;  /* 0x000000030e00780c */ /* 0x000fe20003f65270 */
[----:B------:R-:W-:Y:S01]  /*11840*/  VIADD R0, R0, 0xffffffff ;  /* 0xffffffff00007836 */ /* 0x000fe20000000000 */
[----:B------:R-:W-:Y:S02]  /*11850*/  LOP3.LUT R34, R34, 0xffffffef, RZ, 0xc0, !PT ;  /* 0xffffffef22227812 */ /* 0x000fe400078ec0ff */
[----:B------:R-:W-:Y:S02]  /*11860*/  LOP3.LUT R12, R36, 0x40, RZ, 0xfc, !PT ;  /* 0x00000040240c7812 */ /* 0x000fe400078efcff */
[----:B------:R-:W-:-:S02]  /*11870*/  LOP3.LUT R34, R34, 0xfffffffb, RZ, 0xc0, !PT ;  /* 0xfffffffb22227812 */ /* 0x000fc400078ec0ff */
[----:B------:R-:W-:Y:S02]  /*11880*/  ISETP.GE.AND P0, PT, R12, R9, PT ;  /* 0x000000090c00720c */ /* 0x000fe40003f06270 */
[----:B------:R-:W-:Y:S02]  /*11890*/  @P1 LOP3.LUT R34, R34, 0x4, RZ, 0xfc, !PT ;  /* 0x0000000422221812 */ /* 0x000fe400078efcff */
[----:B------:R-:W-:Y:S02]  /*118a0*/  LOP3.LUT R12, R36, 0x80, RZ, 0xfc, !PT ;  /* 0x00000080240c7812 */ /* 0x000fe400078efcff */
[----:B------:R-:W-:Y:S02]  /*118b0*/  @P3 LOP3.LUT R34, R34, 0x10, RZ, 0xfc, !PT ;  /* 0x0000001022223812 */ /* 0x000fe400078efcff */
[----:B------:R-:W-:Y:S02]  /*118c0*/  LOP3.LUT R22, R22, 0xffff, RZ, 0xc0, !PT ;  /* 0x0000ffff16167812 */ /* 0x000fe400078ec0ff */
[----:B------:R-:W-:-:S04]  /*118d0*/  LOP3.LUT R34, R34, 0xfffffffd, RZ, 0xc0, !PT ;  /* 0xfffffffd22227812 */ /* 0x000fc800078ec0ff */
[----:B------:R-:W-:Y:S02]  /*118e0*/  @P0 LOP3.LUT R34, R34, 0x2, RZ, 0xfc, !PT ;  /* 0x0000000222220812 */ /* 0x000fe400078efcff */
[----:B------:R-:W-:Y:S02]  /*118f0*/  ISETP.GE.AND P0, PT, R12, R9, PT ;  /* 0x000000090c00720c */ /* 0x000fe40003f06270 */
[----:B------:R-:W-:-:S11]  /*11900*/  LOP3.LUT R34, R34, 0xfffffffe, RZ, 0xc0, !PT ;  /* 0xfffffffe22227812 */ /* 0x000fd600078ec0ff */
[----:B------:R-:W-:Y:S01]  /*11910*/  @P0 LOP3.LUT R34, R34, 0x1, RZ, 0xfc, !PT ;  /* 0x0000000122220812 */ /* 0x000fe200078efcff */
[----:B-1----:R-:W-:Y:S06]  /*11920*/  @!P3 BRA `(.L_x_4106) ;  /* 0x000000000004b947 */ /* 0x002fec0003800000 */
[----:B------:R-:W-:Y:S01]  /*11930*/  BPT.TRAP 0x1 ;  /* 0x000000040000795c */ /* 0x000fe20000300000 */
.L_x_4106:
[----:B------:R-:W-:Y:S01]  /*11940*/  IMAD R4, R30, 0x8, R18 ;  /* 0x000000081e047824 */ /* 0x000fe200078e0212 */
[----:B------:R-:W-:Y:S01]  /*11950*/  SHF.L.U32 R31, R33, 0x1f, RZ ;  /* 0x0000001f211f7819 */ /* 0x000fe200000006ff */
[----:B------:R-:W-:Y:S01]  /*11960*/  BSSY B0, `(.L_x_4107) ;  /* 0x0000004000007945 */ /* 0x000fe20003800000 */
[----:B------:R-:W-:Y:S02]  /*11970*/  SHF.R.S32.HI R25, RZ, 0x1f, R6 ;  /* 0x0000001fff197819 */ /* 0x000fe40000011406 */
[----:B------:R-:W0:Y:S02]  /*11980*/  SYNCS.PHASECHK.TRANS64.TRYWAIT P0, [R4+URZ+0x33480], R31 ;  /* 0x0334801f040075a7 */ /* 0x000e24000800017f */
[----:B0-----:R-:W-:Y:S05]  /*11990*/  @!P0 BRA `(.L_x_4108) ;  /* 0x0000005800108947 */ /* 0x001fea0003800000 */
.L_x_4186:
[----:B------:R-:W-:Y:S05]  /*119a0*/  BSYNC B0 ;  /* 0x0000000000007941 */ /* 0x000fea0003800000 */
.L_x_4107:
[----:B------:R-:W2:Y:S01]  /*119b0*/  LDL R12, [R1+0x18] ;  /* 0x00001800010c7983 */ /* 0x000ea20000100800 */
[----:B------:R-:W-:Y:S01]  /*119c0*/  ULDC.64 UR4, c[0x0][0x328] ;  /* 0x0000ca0000047ab9 */ /* 0x000fe20000000a00 */
[----:B-----5:R-:W-:Y:S01]  /*119d0*/  SHF.R.S32.HI R27, RZ, 0x1f, R5 ;  /* 0x0000001fff1b7819 */ /* 0x020fe20000011405 */
[----:B------:R-:W-:Y:S01]  /*119e0*/  IMAD R9, R25, UR4, RZ ;  /* 0x0000000419097c24 */ /* 0x000fe2000f8e02ff */
[----:B------:R-:W1:Y:S01]  /*119f0*/  S2R R13, SR_TID.X ;  /* 0x00000000000d7919 */ /* 0x000e620000002100 */
[C---:B------:R-:W-:Y:S01]  /*11a00*/  IMAD.WIDE.U32 R2, R6.reuse, UR4, RZ ;  /* 0x0000000406027c25 */ /* 0x040fe2000f8e00ff */
[----:B------:R-:W-:Y:S01]  /*11a10*/  ULDC.64 UR6, c[0x0][0x338] ;  /* 0x0000ce0000067ab9 */ /* 0x000fe20000000a00 */
[----:B------:R-:W-:Y:S02]  /*11a20*/  SHF.R.S32.HI R26, RZ, 0x1f, R7 ;  /* 0x0000001fff1a7819 */ /* 0x000fe40000011407 */
[----:B------:R-:W-:Y:S01]  /*11a30*/  IMAD R9, R6, UR5, R9 ;  /* 0x0000000506097c24 */ /* 0x000fe2000f8e0209 */
[----:B------:R-:W-:Y:S01]  /*11a40*/  SHF.R.S32.HI R28, RZ, 0x1f, R8 ;  /* 0x0000001fff1c7819 */ /* 0x000fe20000011408 */
[----:B------:R-:W-:Y:S01]  /*11a50*/  IMAD R10, R27, UR6, RZ ;  /* 0x000000061b0a7c24 */ /* 0x000fe2000f8e02ff */
[----:B------:R-:W-:Y:S01]  /*11a60*/  LOP3.LUT R34, R34, 0xffffffdf, RZ, 0xc0, !PT ;  /* 0xffffffdf22227812 */ /* 0x000fe200078ec0ff */
[----:B------:R-:W-:-:S02]  /*11a70*/  IMAD.IADD R3, R3, 0x1, R9 ;  /* 0x0000000103037824 */ /* 0x000fc400078e0209 */
[C---:B------:R-:W-:Y:S02]  /*11a80*/  IMAD R10, R5.reuse, UR7, R10 ;  /* 0x00000007050a7c24 */ /* 0x040fe4000f8e020a */
[----:B------:R-:W-:-:S04]  /*11a90*/  IMAD.WIDE.U32 R2, R5, UR6, R2 ;  /* 0x0000000605027c25 */ /* 0x000fc8000f8e0002 */
[----:B------:R-:W-:Y:S02]  /*11aa0*/  IMAD R9, R0, -0xa0, R23 ;  /* 0xffffff6000097824 */ /* 0x000fe400078e0217 */
[----:B------:R-:W-:Y:S02]  /*11ab0*/  IMAD R0, R26, UR4, RZ ;  /* 0x000000041a007c24 */ /* 0x000fe4000f8e02ff */
[----:B------:R-:W-:Y:S02]  /*11ac0*/  IMAD.IADD R11, R3, 0x1, R10 ;  /* 0x00000001030b7824 */ /* 0x000fe400078e020a */
[----:B------:R-:W-:Y:S02]  /*11ad0*/  IMAD.MOV.U32 R10, RZ, RZ, R2 ;  /* 0x000000ffff0a7224 */ /* 0x000fe400078e0002 */
[C---:B------:R-:W-:Y:S02]  /*11ae0*/  IMAD R0, R7.reuse, UR5, R0 ;  /* 0x0000000507007c24 */ /* 0x040fe4000f8e0200 */
[----:B------:R-:W-:Y:S01]  /*11af0*/  IMAD.WIDE.U32 R2, R7, UR4, RZ ;  /* 0x0000000407027c25 */ /* 0x000fe2000f8e00ff */
[----:B------:R-:W-:-:S03]  /*11b00*/  ULDC.64 UR4, c[0x0][0x330] ;  /* 0x0000cc0000047ab9 */ /* 0x000fc60000000a00 */
[----:B------:R-:W-:Y:S01]  /*11b10*/  IMAD.IADD R3, R3, 0x1, R0 ;  /* 0x0000000103037824 */ /* 0x000fe200078e0200 */
[----:B-1----:R-:W-:Y:S01]  /*11b20*/  LOP3.LUT R13, R13, 0x7f, RZ, 0xc0, !PT ;  /* 0x0000007f0d0d7812 */ /* 0x002fe200078ec0ff */
[----:B------:R-:W-:Y:S02]  /*11b30*/  IMAD R0, R28, UR6, RZ ;  /* 0x000000061c007c24 */ /* 0x000fe4000f8e02ff */
[----:B------:R-:W-:Y:S01]  /*11b40*/  IMAD.WIDE.U32 R2, R8, UR6, R2 ;  /* 0x0000000608027c25 */ /* 0x000fe2000f8e0002 */
[----:B------:R-:W-:-:S03]  /*11b50*/  SHF.R.U32.HI R13, RZ, 0x2, R13 ;  /* 0x00000002ff0d7819 */ /* 0x000fc6000001160d */
[----:B------:R-:W-:Y:S01]  /*11b60*/  IMAD R0, R8, UR7, R0 ;  /* 0x0000000708007c24 */ /* 0x000fe2000f8e0200 */
[----:B------:R-:W-:Y:S01]  /*11b70*/  ULDC.64 UR6, c[0x0][0x318] ;  /* 0x0000c60000067ab9 */ /* 0x000fe20000000a00 */
[----:B------:R-:W-:-:S04]  /*11b80*/  IMAD.WIDE.U32 R10, R22, UR4, R10 ;  /* 0x00000004160a7c25 */ /* 0x000fc8000f8e000a */
[----:B------:R-:W-:Y:S01]  /*11b90*/  IMAD.IADD R3, R3, 0x1, R0 ;  /* 0x0000000103037824 */ /* 0x000fe200078e0200 */
[----:B------:R-:W-:Y:S01]  /*11ba0*/  IADD3 R20, P0, R10, UR6, RZ ;  /* 0x000000060a147c10 */ /* 0x000fe2000ff1e0ff */
[C---:B------:R-:W-:Y:S02]  /*11bb0*/  IMAD R23, R22.reuse, UR5, RZ ;  /* 0x0000000516177c24 */ /* 0x040fe4000f8e02ff */
[----:B------:R-:W-:Y:S01]  /*11bc0*/  IMAD.WIDE.U32 R2, R22, UR4, R2 ;  /* 0x0000000416027c25 */ /* 0x000fe2000f8e0002 */
[----:B------:R-:W-:Y:S02]  /*11bd0*/  UMOV UR4, 0xffffffff ;  /* 0xffffffff00047882 */ /* 0x000fe40000000000 */
[----:B------:R-:W-:Y:S01]  /*11be0*/  IADD3.X R10, R11, UR7, R23, P0, !PT ;  /* 0x000000070b0a7c10 */ /* 0x000fe200087fe417 */
[----:B------:R-:W-:Y:S01]  /*11bf0*/  IMAD.IADD R9, R9, 0x1, -R13 ;  /* 0x0000000109097824 */ /* 0x000fe200078e0a0d */
[----:B------:R-:W-:-:S04]  /*11c00*/  IADD3 R24, P0, R2, UR6, RZ ;  /* 0x0000000602187c10 */ /* 0x000fc8000ff1e0ff */
[----:B------:R-:W-:Y:S02]  /*11c10*/  IADD3.X R23, R23, UR7, R3, P0, !PT ;  /* 0x0000000717177c10 */ /* 0x000fe400087fe403 */
[----:B------:R-:W-:-:S13]  /*11c20*/  ISETP.GE.AND P0, PT, R9, 0x1, PT ;  /* 0x000000010900780c */ /* 0x000fda0003f06270 */
[----:B------:R-:W-:Y:S01]  /*11c30*/  @P0 LOP3.LUT R34, R34, 0x20, RZ, 0xfc, !PT ;  /* 0x0000002022220812 */ /* 0x000fe200078efcff */
[----:B--2---:R-:W-:Y:S01]  /*11c40*/  IMAD R21, R30, 0x7800, R12 ;  /* 0x000078001e157824 */ /* 0x004fe200078e020c */
[----:B------:R-:W-:Y:S06]  /*11c50*/  BRA.DIV UR4, `(.L_x_4109) ;  /* 0x0000005604747947 */ /* 0x000fec000b800000 */
[----:B------:R-:W1:Y:S01]  /*11c60*/  SHFL.IDX PT, R2, R20, RZ, 0x1c1f ;  /* 0x001c1fff14027589 */ /* 0x000e6200000e0000 */
[----:B------:R-:W2:Y:S01]  /*11c70*/  LDC R12, c[0x0][0x2f4] ;  /* 0x0000bd00ff0c7b82 */ /* 0x000ea20000000800 */
[C---:B------:R-:W-:Y:S02]  /*11c80*/  LOP3.LUT R13, R36.reuse, 0x40, RZ, 0xfc, !PT ;  /* 0x00000040240d7812 */ /* 0x040fe400078efcff */
[----:B------:R-:W3:Y:S01]  /*11c90*/  SHFL.IDX PT, R0, R10, RZ, 0x1c1f ;  /* 0x001c1fff0a007589 */ /* 0x000ee200000e0000 */
[----:B------:R-:W-:Y:S02]  /*11ca0*/  LOP3.LUT R11, R36, 0x80, RZ, 0xfc, !PT ;  /* 0x00000080240b7812 */ /* 0x000fe400078efcff */
[C---:B------:R-:W-:Y:S01]  /*11cb0*/  ISETP.GE.AND P6, PT, R9.reuse, 0x81, PT ;  /* 0x000000810900780c */ /* 0x040fe20003fc6270 */
[----:B------:R-:W-:Y:S01]  /*11cc0*/  SHFL.IDX PT, R23, R23, RZ, 0x1c1f ;  /* 0x001c1fff17177589 */ /* 0x000fe200000e0000 */
[----:B------:R-:W-:Y:S02]  /*11cd0*/  LOP3.LUT R34, R34, 0xffffff7f, RZ, 0xc0, !PT ;  /* 0xffffff7f22227812 */ /* 0x000fe400078ec0ff */
[----:B------:R-:W-:-:S02]  /*11ce0*/  ISETP.GE.AND P5, PT, R9, 0x21, PT ;  /* 0x000000210900780c */ /* 0x000fc40003fa6270 */
[----:B------:R-:W-:-:S07]  /*11cf0*/  ISETP.GE.AND P4, PT, R9, 0x41, PT ;  /* 0x000000410900780c */ /* 0x000fce0003f86270 */
[----:B------:R-:W-:Y:S02]  /*11d00*/  @P6 LOP3.LUT R34, R34, 0x80, RZ, 0xfc, !PT ;  /* 0x0000008022226812 */ /* 0x000fe400078efcff */
[C---:B-1----:R-:W-:Y:S02]  /*11d10*/  IADD3 R2, P0, R36.reuse, R2, RZ ;  /* 0x0000000224027210 */ /* 0x042fe40007f1e0ff */
[-C--:B--2---:R-:W-:Y:S02]  /*11d20*/  ISETP.GE.AND P2, PT, R36, R12.reuse, PT ;  /* 0x0000000c2400720c */ /* 0x084fe40003f46270 */
[----:B------:R-:W-:Y:S01]  /*11d30*/  ISETP.GE.AND P1, PT, R13, R12, PT ;  /* 0x0000000c0d00720c */ /* 0x000fe20003f26270 */
[----:B---3--:R-:W-:Y:S01]  /*11d40*/  IMAD.X R3, RZ, RZ, R0, P0 ;  /* 0x000000ffff037224 */ /* 0x008fe200000e0600 */
[C---:B------:R-:W-:Y:S01]  /*11d50*/  ISETP.LT.OR P0, PT, R9.reuse, 0x1, P2 ;  /* 0x000000010900780c */ /* 0x040fe20001701670 */
[----:B------:R-:W-:Y:S01]  /*11d60*/  IMAD.IADD R0, R18, 0x1, R21 ;  /* 0x0000000112007824 */ /* 0x000fe200078e0215 */
[----:B------:R-:W-:-:S11]  /*11d70*/  ISETP.LT.OR P3, PT, R9, 0x1, P1 ;  /* 0x000000010900780c */ /* 0x000fd60000f61670 */
        /* <DEDUP_REMOVED lines=30> */
[----:B------:R-:W-:Y:S01]  /*11f60*/  LDGSTS.E.BYPASS.LTC128B.128 [R0+0x10a00], desc[UR50][R2.64], !P3 ;  /* 0x10a0000002007fae */ /* 0x000fe2000d901d72 */
[----:B------:R-:W-:-:S13]  /*11f70*/  ISETP.LT.OR P3, PT, R9, 0x61, P1 ;  /* 0x000000610900780c */ /* 0x000fda0000f61670 */
[----:B------:R-:W-:Y:S01]  /*11f80*/  LDGSTS.E.BYPASS.LTC128B.128 [R0+0x13200], desc[UR50][R2.64+0x40], !P3 ;  /* 0x1320004002007fae */ /* 0x000fe2000d901d72 */
[----:B------:R-:W-:-:S13]  /*11f90*/  ISETP.LT.OR P3, PT, R9, 0x61, P0 ;  /* 0x000000610900780c */ /* 0x000fda0000761670 */
[----:B------:R1:W-:Y:S01]  /*11fa0*/  LDGSTS.E.BYPASS.LTC128B.128 [R0+0x15a00], desc[UR50][R2.64+0x80], !P3 ;  /* 0x15a0008002007fae */ /* 0x0003e2000d901d72 */
[----:B------:R-:W-:-:S03]  /*11fb0*/  ISETP.GE.AND P3, PT, R9, 0x61, PT ;  /* 0x000000610900780c */ /* 0x000fc60003f66270 */
[----:B-1----:R1:W2:Y:S10]  /*11fc0*/  SHFL.IDX PT, R2, R24, RZ, 0x1c1f ;  /* 0x001c1fff18027589 */ /* 0x0022b400000e0000 */
.L_x_4198:
[C---:B------:R-:W-:Y:S02]  /*11fd0*/  ISETP.LT.OR P2, PT, R9.reuse, 0x81, P2 ;  /* 0x000000810900780c */ /* 0x040fe40001741670 */
        /* <DEDUP_REMOVED lines=8> */
[----:B------:R2:W-:Y:S04]  /*12060*/  LDGSTS.E.BYPASS.LTC128B.128 [R0+0x13a00], desc[UR50][R2.64+0x40], !P1 ;  /* 0x13a0004002007fae */ /* 0x0005e8000c901d72 */
[----:B------:R2:W-:Y:S01]  /*12070*/  LDGSTS.E.BYPASS.LTC128B.128 [R0+0x16200], desc[UR50][R2.64+0x80], !P0 ;  /* 0x1620008002007fae */ /* 0x0005e2000c101d72 */
[----:B------:R-:W-:Y:S01]  /*12080*/  PLOP3.LUT P0, PT, PT, PT, PT, 0x80, 0x0 ;  /* 0x000000000000781c */ /* 0x000fe20003f0f070 */
[----:B------:R-:W-:-:S12]  /*12090*/  NOP ;  /* 0x0000000000007918 */ /* 0x000fd80000000000 */
.L_x_4110:
        /* <DEDUP_REMOVED lines=11> */
.L_x_4111:
[----:B------:R2:W-:Y:S01]  /*12150*/  SYNCS.ARRIVE.TRANS64.A1T0 RZ, [R4+URZ+0x33470], RZ ;  /* 0x033470ff04ff79a7 */ /* 0x0005e2000810003f */
[----:B------:R-:W-:Y:S05]  /*12160*/  @!P2 BRA `(.L_x_4112) ;  /* 0x000000000004a947 */ /* 0x000fea0003800000 */
[----:B------:R-:W-:Y:S01]  /*12170*/  BPT.TRAP 0x1 ;  /* 0x000000040000795c */ /* 0x000fe20000300000 */
.L_x_4112:
[----:B------:R-:W3:Y:S01]  /*12180*/  SYNCS.PHASECHK.TRANS64.TRYWAIT P0, [R4+URZ+0x33440], R31 ;  /* 0x0334401f040075a7 */ /* 0x000ee2000800017f */
[----:B------:R-:W-:Y:S04]  /*12190*/  BSSY B0, `(.L_x_4113) ;  /* 0x0000002000007945 */ /* 0x000fe80003800000 */
[----:B---3--:R-:W-:Y:S05]  /*121a0*/  @!P0 BRA `(.L_x_4114) ;  /* 0x00000058002c8947 */ /* 0x008fea0003800000 */
.L_x_4199:
[----:B------:R-:W-:Y:S05]  /*121b0*/  BSYNC B0 ;  /* 0x0000000000007941 */ /* 0x000fea0003800000 */
.L_x_4113:
[----:B------:R-:W-:Y:S01]  /*121c0*/  ULDC.64 UR4, c[0x0][0x300] ;  /* 0x0000c00000047ab9 */ /* 0x000fe20000000a00 */
[----:B------:R-:W-:Y:S01]  /*121d0*/  ULDC.64 UR6, c[0x0][0x310] ;  /* 0x0000c40000067ab9 */ /* 0x000fe20000000a00 */
[----:B------:R-:W-:Y:S02]  /*121e0*/  IMAD R9, R25, UR4, RZ ;  /* 0x0000000419097c24 */ /* 0x000fe4000f8e02ff */
[----:B------:R-:W-:-:S04]  /*121f0*/  IMAD.WIDE.U32 R2, R6, UR4, RZ ;  /* 0x0000000406027c25 */ /* 0x000fc8000f8e00ff */
[----:B------:R-:W-:Y:S02]  /*12200*/  IMAD R9, R6, UR5, R9 ;  /* 0x0000000506097c24 */ /* 0x000fe4000f8e0209 */
[----:B------:R-:W-:Y:S02]  /*12210*/  IMAD R27, R27, UR6, RZ ;  /* 0x000000061b1b7c24 */ /* 0x000fe4000f8e02ff */
[----:B------:R-:W-:Y:S02]  /*12220*/  IMAD.IADD R3, R3, 0x1, R9 ;  /* 0x0000000103037824 */ /* 0x000fe400078e0209 */
[C---:B------:R-:W-:Y:S02]  /*12230*/  IMAD R27, R5.reuse, UR7, R27 ;  /* 0x00000007051b7c24 */ /* 0x040fe4000f8e021b */
[----:B------:R-:W-:-:S04]  /*12240*/  IMAD.WIDE.U32 R2, R5, UR6, R2 ;  /* 0x0000000605027c25 */ /* 0x000fc8000f8e0002 */
[----:B------:R-:W-:Y:S02]  /*12250*/  IMAD R5, R26, UR4, RZ ;  /* 0x000000041a057c24 */ /* 0x000fe4000f8e02ff */
[----:B------:R-:W-:Y:S02]  /*12260*/  IMAD.IADD R11, R3, 0x1, R27 ;  /* 0x00000001030b7824 */ /* 0x000fe400078e021b */
[----:B------:R-:W-:Y:S02]  /*12270*/  IMAD.MOV.U32 R10, RZ, RZ, R2 ;  /* 0x000000ffff0a7224 */ /* 0x000fe400078e0002 */
        /* <DEDUP_REMOVED lines=14> */
[----:B------:R-:W-:Y:S02]  /*12360*/  IADD3.X R10, R11, UR7, R8, P0, !PT ;  /* 0x000000070b0a7c10 */ /* 0x000fe400087fe408 */
[----:B------:R-:W-:-:S04]  /*12370*/  IADD3 R7, P0, R2, UR6, RZ ;  /* 0x0000000602077c10 */ /* 0x000fc8000ff1e0ff */
[----:B------:R-:W-:Y:S01]  /*12380*/  IADD3.X R6, R8, UR7, R3, P0, !PT ;  /* 0x0000000708067c10 */ /* 0x000fe200087fe403 */
[----:B------:R-:W-:Y:S08]  /*12390*/  BRA.DIV UR4, `(.L_x_4115) ;  /* 0x0000005604c47947 */ /* 0x000ff0000b800000 */
[----:B------:R-:W4:Y:S01]  /*123a0*/  SHFL.IDX PT, R3, R5, RZ, 0x1c1f ;  /* 0x001c1fff05037589 */ /* 0x000f2200000e0000 */
[----:B------:R-:W-:Y:S01]  /*123b0*/  LOP3.LUT R34, R34, 0xfffffdff, RZ, 0xc0, !PT ;  /* 0xfffffdff22227812 */ /* 0x000fe200078ec0ff */
[----:B------:R-:W5:Y:S01]  /*123c0*/  LDC R9, c[0x0][0x2f4] ;  /* 0x0000bd00ff097b82 */ /* 0x000f620000000800 */
[----:B------:R-:W-:Y:S01]  /*123d0*/  LOP3.LUT R11, R36, 0x40, RZ, 0xfc, !PT ;  /* 0x00000040240b7812 */ /* 0x000fe200078efcff */
[----:B------:R-:W0:Y:S01]  /*123e0*/  SHFL.IDX PT, R2, R10, RZ, 0x1c1f ;  /* 0x001c1fff0a027589 */ /* 0x000e2200000e0000 */
[----:B------:R-:W-:Y:S02]  /*123f0*/  @P3 LOP3.LUT R34, R34, 0x200, RZ, 0xfc, !PT ;  /* 0x0000020022223812 */ /* 0x000fe400078efcff */
[----:B------:R-:W-:Y:S01]  /*12400*/  LOP3.LUT R8, R36, 0x80, RZ, 0xfc, !PT ;  /* 0x0000008024087812 */ /* 0x000fe200078efcff */
[----:B------:R-:W-:Y:S01]  /*12410*/  SHFL.IDX PT, R6, R6, RZ, 0x1c1f ;  /* 0x001c1fff06067589 */ /* 0x000fe200000e0000 */
[----:B------:R-:W-:-:S03]  /*12420*/  LOP3.LUT P3, RZ, R34, 0x20, RZ, 0xc0, !PT ;  /* 0x0000002022ff7812 */ /* 0x000fc6000786c0ff */
[----:B------:R-:W-:Y:S10]  /*12430*/  SHFL.IDX PT, R14, R7, RZ, 0x1c1f ;  /* 0x001c1fff070e7589 */ /* 0x000ff400000e0000 */
[----:B----4-:R-:W-:-:S02]  /*12440*/  @P3 IADD3 R3, P0, R36, R3, RZ ;  /* 0x0000000324033210 */ /* 0x010fc40007f1e0ff */
[-C--:B-----5:R-:W-:Y:S02]  /*12450*/  ISETP.GE.AND P6, PT, R36, R9.reuse, PT ;  /* 0x000000092400720c */ /* 0x0a0fe40003fc6270 */
[-C--:B------:R-:W-:Y:S01]  /*12460*/  ISETP.GE.AND P2, PT, R11, R9.reuse, PT ;  /* 0x000000090b00720c */ /* 0x080fe20003f46270 */
[----:B0-----:R-:W-:Y:S01]  /*12470*/  @P3 IMAD.X R2, RZ, RZ, R2, P0 ;  /* 0x000000ffff023224 */ /* 0x001fe200000e0602 */
[----:B------:R-:W-:-:S04]  /*12480*/  ISETP.GE.AND P1, PT, R8, R9, PT ;  /* 0x000000090800720c */ /* 0x000fc80003f26270 */
[----:B------:R-:W-:-:S04]  /*12490*/  @P3 LOP3.LUT R3, R3, R2, RZ, 0x3c, !PT ;  /* 0x0000000203033212 */ /* 0x000fc800078e3cff */
[----:B------:R-:W-:-:S04]  /*124a0*/  @P3 LOP3.LUT R2, R3, R2, RZ, 0x3c, !PT ;  /* 0x0000000203023212 */ /* 0x000fc800078e3cff */
[----:B------:R-:W-:-:S05]  /*124b0*/  @P3 LOP3.LUT R3, R3, R2, RZ, 0x3c, !PT ;  /* 0x0000000203033212 */ /* 0x000fca00078e3cff */
[----:B------:R-:W-:Y:S04]  /*124c0*/  @P3 LDGSTS.E.BYPASS.LTC128B.128 [R0+0x24200], desc[UR50][R2.64], !P6 ;  /* 0x2420000002003fae */ /* 0x000fe8000f101d72 */
[----:B------:R-:W-:Y:S04]  /*124d0*/  @P3 LDGSTS.E.BYPASS.LTC128B.128 [R0+0x26a00], desc[UR50][R2.64+0x40], !P2 ;  /* 0x26a0004002003fae */ /* 0x000fe8000d101d72 */
[----:B------:R0:W-:Y:S01]  /*124e0*/  @P3 LDGSTS.E.BYPASS.LTC128B.128 [R0+0x29200], desc[UR50][R2.64+0x80], !P1 ;  /* 0x2920008002003fae */ /* 0x0001e2000c901d72 */
[----:B------:R-:W-:-:S03]  /*124f0*/  LOP3.LUT P3, RZ, R34, 0x200, RZ, 0xc0, !PT ;  /* 0x0000020022ff7812 */ /* 0x000fc6000786c0ff */
[----:B0-----:R-:W0:Y:S04]  /*12500*/  SHFL.IDX PT, R3, R5, 0x1, 0x1c1f ;  /* 0x003c1f0005037f89 */ /* 0x001e2800000e0000 */
[----:B------:R-:W4:Y:S01]  /*12510*/  SHFL.IDX PT, R2, R10, 0x1, 0x1c1f ;  /* 0x003c1f000a027f89 */ /* 0x000f2200000e0000 */
[----:B0-----:R-:W-:-:S05]  /*12520*/  @P5 IADD3 R3, P0, R36, R3, RZ ;  /* 0x0000000324035210 */ /* 0x001fca0007f1e0ff */
[----:B----4-:R-:W-:-:S05]  /*12530*/  @P5 IMAD.X R2, RZ, RZ, R2, P0 ;  /* 0x000000ffff025224 */ /* 0x010fca00000e0602 */
[----:B------:R-:W-:-:S04]  /*12540*/  @P5 LOP3.LUT R3, R3, R2, RZ, 0x3c, !PT ;  /* 0x0000000203035212 */ /* 0x000fc800078e3cff */
[----:B------:R-:W-:-:S04]  /*12550*/  @P5 LOP3.LUT R2, R3, R2, RZ, 0x3c, !PT ;  /* 0x0000000203025212 */ /* 0x000fc800078e3cff */
[----:B------:R-:W-:-:S05]  /*12560*/  @P5 LOP3.LUT R3, R3, R2, RZ, 0x3c, !PT ;  /* 0x0000000203035212 */ /* 0x000fca00078e3cff */
[----:B------:R-:W-:Y:S04]  /*12570*/  @P5 LDGSTS.E.BYPASS.LTC128B.128 [R0+0x24a00], desc[UR50][R2.64], !P6 ;  /* 0x24a0000002005fae */ /* 0x000fe8000f101d72 */
[----:B------:R-:W-:Y:S04]  /*12580*/  @P5 LDGSTS.E.BYPASS.LTC128B.128 [R0+0x27200], desc[UR50][R2.64+0x40], !P2 ;  /* 0x2720004002005fae */ /* 0x000fe8000d101d72 */
[----:B------:R0:W-:Y:S04]  /*12590*/  @P5 LDGSTS.E.BYPASS.LTC128B.128 [R0+0x29a00], desc[UR50][R2.64+0x80], !P1 ;  /* 0x29a0008002005fae */ /* 0x0001e8000c901d72 */
[----:B0-----:R-:W0:Y:S04]  /*125a0*/  SHFL.IDX PT, R3, R5, 0x2, 0x1c1f ;  /* 0x005c1f0005037f89 */ /* 0x001e2800000e0000 */
[----:B------:R-:W4:Y:S04]  /*125b0*/  SHFL.IDX PT, R2, R10, 0x2, 0x1c1f ;  /* 0x005c1f000a027f89 */ /* 0x000f2800000e0000 */
[----:B------:R-:W5:Y:S04]  /*125c0*/  SHFL.IDX PT, R5, R5, 0x3, 0x1c1f ;  /* 0x007c1f0005057f89 */ /* 0x000f6800000e0000 */
[----:B------:R-:W1:Y:S01]  /*125d0*/  SHFL.IDX PT, R10, R10, 0x3, 0x1c1f ;  /* 0x007c1f000a0a7f89 */ /* 0x000e6200000e0000 */
[----:B0-----:R-:W-:-:S05]  /*125e0*/  @P4 IADD3 R3, P0, R36, R3, RZ ;  /* 0x0000000324034210 */ /* 0x001fca0007f1e0ff */
[----:B----4-:R-:W-:Y:S01]  /*125f0*/  @P4 IMAD.X R2, RZ, RZ, R2, P0 ;  /* 0x000000ffff024224 */ /* 0x010fe200000e0602 */
[----:B-----5:R-:W-:-:S04]  /*12600*/  @P3 IADD3 R8, P0, R36, R5, RZ ;  /* 0x0000000524083210 */ /* 0x020fc80007f1e0ff */
[----:B------:R-:W-:Y:S01]  /*12610*/  @P4 LOP3.LUT R3, R3, R2, RZ, 0x3c, !PT ;  /* 0x0000000203034212 */ /* 0x000fe200078e3cff */
[----:B-1----:R-:W-:-:S03]  /*12620*/  @P3 IMAD.X R9, RZ, RZ, R10, P0 ;  /* 0x000000ffff093224 */ /* 0x002fc600000e060a */
[----:B------:R-:W-:-:S04]  /*12630*/  @P4 LOP3.LUT R2, R3, R2, RZ, 0x3c, !PT ;  /* 0x0000000203024212 */ /* 0x000fc800078e3cff */
[----:B------:R-:W-:-:S05]  /*12640*/  @P4 LOP3.LUT R3, R3, R2, RZ, 0x3c, !PT ;  /* 0x0000000203034212 */ /* 0x000fca00078e3cff */
[----:B------:R-:W-:Y:S04]  /*12650*/  @P4 LDGSTS.E.BYPASS.LTC128B.128 [R0+0x25200], desc[UR50][R2.64], !P6 ;  /* 0x2520000002004fae */ /* 0x000fe8000f101d72 */
[----:B------:R-:W-:Y:S04]  /*12660*/  @P4 LDGSTS.E.BYPASS.LTC128B.128 [R0+0x27a00], desc[UR50][R2.64+0x40], !P2 ;  /* 0x27a0004002004fae */ /* 0x000fe8000d101d72 */
[----:B------:R0:W-:Y:S02]  /*12670*/  @P4 LDGSTS.E.BYPASS.LTC128B.128 [R0+0x2a200], desc[UR50][R2.64+0x80], !P1 ;  /* 0x2a20008002004fae */ /* 0x0001e4000c901d72 */
[----:B0-----:R-:W-:-:S02]  /*12680*/  @P3 IMAD.MOV.U32 R2, RZ, RZ, R8 ;  /* 0x000000ffff023224 */ /* 0x001fc400078e0008 */
[----:B------:R-:W-:-:S05]  /*12690*/  @P3 IMAD.MOV.U32 R3, RZ, RZ, R9 ;  /* 0x000000ffff033224 */ /* 0x000fca00078e0009 */
[----:B------:R0:W-:Y:S04]  /*126a0*/  @P3 LDGSTS.E.BYPASS.LTC128B.128 [R0+0x25a00], desc[UR50][R2.64], !P6 ;  /* 0x25a0000002003fae */ /* 0x0001e8000f101d72 */
[----:B------:R0:W-:Y:S04]  /*126b0*/  @P3 LDGSTS.E.BYPASS.LTC128B.128 [R0+0x28200], desc[UR50][R2.64+0x40], !P2 ;  /* 0x2820004002003fae */ /* 0x0001e8000d101d72 */
[----:B------:R0:W-:Y:S02]  /*126c0*/  @P3 LDGSTS.E.BYPASS.LTC128B.128 [R0+0x2aa00], desc[UR50][R2.64+0x80], !P1 ;  /* 0x2aa0008002003fae */ /* 0x0001e4000c901d72 */
.L_x_4211:
[----:B------:R-:W-:Y:S01]  /*126d0*/  LOP3.LUT P0, RZ, R34, 0x80, RZ, 0xc0, !PT ;  /* 0x0000008022ff7812 */ /* 0x000fe2000780c0ff */
[----:B------:R-:W-:-:S12]  /*126e0*/  BSSY B0, `(.L_x_4116) ;  /* 0x0000010000007945 */ /* 0x000fd80003800000 */
[----:B------:R-:W-:Y:S05]  /*126f0*/  @!P0 BRA `(.L_x_4117) ;  /* 0x0000000000388947 */ /* 0x000fea0003800000 */
[----:B------:R-:W1:Y:S01]  /*12700*/  LDC R7, c[0x0][0x2f4] ;  /* 0x0000bd00ff077b82 */ /* 0x000e620000000800 */
[C---:B------:R-:W-:Y:S02]  /*12710*/  LOP3.LUT R8, R36.reuse, 0x40, RZ, 0xfc, !PT ;  /* 0x0000004024087812 */ /* 0x040fe400078efcff */
[C---:B------:R-:W-:Y:S02]  /*12720*/  LOP3.LUT R5, R36.reuse, 0x80, RZ, 0xfc, !PT ;  /* 0x0000008024057812 */ /* 0x040fe400078efcff */
[----:B0-----:R-:W-:-:S05]  /*12730*/  IADD3 R2, P0, R36, R14, RZ ;  /* 0x0000000e24027210 */ /* 0x001fca0007f1e0ff */
[----:B------:R-:W-:Y:S01]  /*12740*/  IMAD.X R3, RZ, RZ, R6, P0 ;  /* 0x000000ffff037224 */ /* 0x000fe200000e0606 */
[-C--:B-1----:R-:W-:Y:S02]  /*12750*/  ISETP.GE.AND P3, PT, R36, R7.reuse, PT ;  /* 0x000000072400720c */ /* 0x082fe40003f66270 */
        /* <DEDUP_REMOVED lines=8> */
.L_x_4117:
[----:B------:R-:W-:Y:S05]  /*127e0*/  BSYNC B0 ;  /* 0x0000000000007941 */ /* 0x000fea0003800000 */
.L_x_4116:
[----:B------:R-:W-:Y:S01]  /*127f0*/  NOP ;  /* 0x0000000000007918 */ /* 0x000fe20000000000 */
[----:B------:R-:W-:-:S13]  /*12800*/  PLOP3.LUT P0, PT, PT, PT, PT, 0x80, 0x0 ;  /* 0x000000000000781c */ /* 0x000fda0003f0f070 */
.L_x_4118:
[----:B------:R-:W-:Y:S02]  /*12810*/  PLOP3.LUT P1, PT, P1, P0, PT, 0xa2, 0x0 ;  /* 0x000000000000781c */ /* 0x000fe40000f21472 */
[----:B------:R-:W-:-:S08]  /*12820*/  @P0 R2UR P1, UR4, R4 ;  /* 0x00000000040402ca */ /* 0x000fd00000020000 */
[----:B------:R-:W-:-:S05]  /*12830*/  @P0 PLOP3.LUT P0, PT, P1, PT, PT, 0x80, 0x0 ;  /* 0x000000000000081c */ /* 0x000fca0000f0f070 */
[----:B------:R-:W-:Y:S01]  /*12840*/  @!P1 SYNCS.ARRIVE.TRANS64.RED.A0T1 RZ, [UR4+0x33430], RZ ;  /* 0x033430ffffff99a7 */ /* 0x000fe20008200404 */
[----:B------:R-:W-:Y:S07]  /*12850*/  @!P1 ARRIVES.LDGSTSBAR.64.TRANSCNT [UR4+0x33430] ;  /* 0x03343000ff0099b0 */ /* 0x000fee0008000a84 */
[----:B------:R-:W-:Y:S05]  /*12860*/  @P0 BRA.U.ANY `(.L_x_4118) ;  /* 0xfffffffd00e80947 */ /* 0x000fea000393ffff */
[----:B------:R-:W-:Y:S01]  /*12870*/  NOP ;  /* 0x0000000000007918 */ /* 0x000fe20000000000 */
[----:B01----:R-:W-:-:S05]  /*12880*/  IMAD.U32 R0, RZ, RZ, UR43 ;  /* 0x0000002bff007e24 */ /* 0x003fca000f8e00ff */
[----:B------:R-:W-:-:S13]  /*12890*/  ISETP.NE.AND P2, PT, R0, 0x3, PT ;  /* 0x000000030000780c */ /* 0x000fda0003f45270 */
[----:B------:R-:W-:Y:S05]  /*128a0*/  @!P2 BRA `(.L_x_4119) ;  /* 0x000000000004a947 */ /* 0x000fea0003800000 */
[----:B------:R-:W-:Y:S01]  /*128b0*/  BPT.TRAP 0x1 ;  /* 0x000000040000795c */ /* 0x000fe20000300000 */
.L_x_4119:
        /* <DEDUP_REMOVED lines=9> */
[----:B------:R-:W-:Y:S02]  /*12950*/  ULDC.64 UR6, c[0x0][0x298] ;  /* 0x0000a60000067ab9 */ /* 0x000fe40000000a00 */
[----:B------:R-:W-:Y:S02]  /*12960*/  UIMAD UR4, UR4, UR6, URZ ;  /* 0x00000006040472a4 */ /* 0x000fe4000f8e023f */
[----:B------:R-:W-:Y:S02]  /*12970*/  UIMAD.WIDE.U32 UR36, UR38, UR6, URZ ;  /* 0x00000006262472a5 */ /* 0x000fe4000f8e003f */
[----:B------:R-:W-:Y:S02]  /*12980*/  UIMAD UR4, UR38, UR7, UR4 ;  /* 0x00000007260472a4 */ /* 0x000fe4000f8e0204 */
[----:B------:R-:W-:-:S02]  /*12990*/  USEL UR38, UR41, URZ, !UP0 ;  /* 0x0000003f29267287 */ /* 0x000fc4000c000000 */
[----:B------:R-:W-:Y:S01]  /*129a0*/  UIADD3 UR41, UR37, UR4, URZ ;  /* 0x0000000425297290 */ /* 0x000fe2000fffe03f */
[----:B------:R-:W-:Y:S11]  /*129b0*/  @!P0 BRA `(.L_x_4121) ;  /* 0x0000000000408947 */ /* 0x000ff60003800000 */
[----:B------:R-:W-:Y:S01]  /*129c0*/  MOV R2, 0x0 ;  /* 0x0000000000027802 */ /* 0x000fe20000000f00 */
[----:B------:R-:W-:Y:S01]  /*129d0*/  ULDC.64 UR6, c[0x4][0x1b0] ;  /* 0x01006c0000067ab9 */ /* 0x000fe20000000a00 */
[----:B------:R-:W-:Y:S01]  /*129e0*/  ULDC.64 UR8, c[0x4][0x1b8] ;  /* 0x01006e0000087ab9 */ /* 0x000fe20000000a00 */
[----:B------:R-:W-:Y:S01]  /*129f0*/  ULDC.64 UR4, c[0x4][0xd0] ;  /* 0x0100340000047ab9 */ /* 0x000fe20000000a00 */
[----:B0-23--:R-:W-:Y:S02]  /*12a00*/  IMAD.U32 R4, RZ, RZ, UR6 ;  /* 0x00000006ff047e24 */ /* 0x00dfe4000f8e00ff */
        /* <DEDUP_REMOVED lines=11> */
.L_x_4121:
[----:B------:R-:W-:Y:S05]  /*12ac0*/  BSYNC B6 ;  /* 0x0000000000067941 */ /* 0x000fea0003800000 */
.L_x_4120:
[----:B------:R-:W4:Y:S01]  /*12ad0*/  LDL.LU R21, [R1+0x4] ;  /* 0x0000040001157983 */ /* 0x000f220000300800 */
[----:B------:R-:W1:Y:S01]  /*12ae0*/  LDC R6, c[0x0][0x448] ;  /* 0x00011200ff067b82 */ /* 0x000e620000000800 */
[----:B------:R-:W0:Y:S01]  /*12af0*/  S2R R2, SR_TID.X ;  /* 0x0000000000027919 */ /* 0x000e220000002100 */
[----:B------:R-:W2:Y:S01]  /*12b00*/  S2R R20, SR_TID.X ;  /* 0x0000000000147919 */ /* 0x000ea20000002100 */
[----:B------:R-:W-:Y:S01]  /*12b10*/  R2UR UR8, R22 ;  /* 0x00000000160872ca */ /* 0x000fe200000e0000 */
[----:B------:R-:W-:Y:S01]  /*12b20*/  ULDC.64 UR6, c[0x0][0x2d8] ;  /* 0x0000b60000067ab9 */ /* 0x000fe20000000a00 */
[----:B------:R0:W5:Y:S01]  /*12b30*/  LDL R8, [R1+0x1c] ;  /* 0x00001c0001087983 */ /* 0x0001620000100800 */
[----:B-1----:R-:W-:Y:S02]  /*12b40*/  ISETP.NE.AND P0, PT, R6, 0x1, PT ;  /* 0x000000010600780c */ /* 0x002fe40003f05270 */
[----:B0-----:R-:W-:-:S11]  /*12b50*/  LOP3.LUT R2, R2, 0x7f, RZ, 0xc0, !PT ;  /* 0x0000007f02027812 */ /* 0x001fd600078ec0ff */
[----:B------:R-:W0:Y:S01]  /*12b60*/  @P0 LDC R0, c[0x0][0x450] ;  /* 0x00011400ff000b82 */ /* 0x000e220000000800 */
[----:B------:R-:W-:Y:S01]  /*12b70*/  SHF.R.U32.HI R2, RZ, 0x2, R2 ;  /* 0x00000002ff027819 */ /* 0x000fe20000011602 */
[----:B--2---:R-:W-:-:S05]  /*12b80*/  IMAD.SHL.U32 R20, R20, 0x20, RZ ;  /* 0x0000002014147824 */ /* 0x004fca00078e00ff */
[----:B------:R-:W-:Y:S02]  /*12b90*/  LOP3.LUT R20, R2, 0x60, R20, 0xf8, !PT ;  /* 0x0000006002147812 */ /* 0x000fe400078ef814 */
[----:B------:R-:W1:Y:S01]  /*12ba0*/  @P0 LDC R2, c[0x0][0x44c] ;  /* 0x00011300ff020b82 */ /* 0x000e620000000800 */
[----:B------:R-:W-:Y:S01]  /*12bb0*/  R2UR UR10, R22 ;  /* 0x00000000160a72ca */ /* 0x000fe200000e0000 */
[----:B------:R-:W-:Y:S01]  /*12bc0*/  UMOV UR4, UR36 ;  /* 0x0000002400047c82 */ /* 0x000fe20008000000 */
[----:B------:R-:W-:Y:S02]  /*12bd0*/  UMOV UR5, UR41 ;  /* 0x0000002900057c82 */ /* 0x000fe40008000000 */
[----:B------:R-:W-:-:S03]  /*12be0*/  UIMAD.WIDE.U32 UR4, UR8, UR6, UR4 ;  /* 0x00000006080472a5 */ /* 0x000fc6000f8e0004 */
[----:B------:R-:W-:Y:S02]  /*12bf0*/  ULDC.64 UR8, c[0x0][0x2e0] ;  /* 0x0000b80000087ab9 */ /* 0x000fe40000000a00 */
[----:B------:R-:W-:-:S04]  /*12c00*/  UIMAD UR6, UR40, UR8, URZ ;  /* 0x00000008280672a4 */ /* 0x000fc8000f8e023f */
[----:B------:R-:W-:Y:S02]  /*12c10*/  UIMAD UR5, UR10, UR7, UR5 ;  /* 0x000000070a0572a4 */ /* 0x000fe4000f8e0205 */
[----:B------:R-:W-:Y:S02]  /*12c20*/  UIMAD UR6, UR38, UR9, UR6 ;  /* 0x00000009260672a4 */ /* 0x000fe4000f8e0206 */
[----:B------:R-:W-:-:S04]  /*12c30*/  UIMAD.WIDE.U32 UR4, UR38, UR8, UR4 ;  /* 0x00000008260472a5 */ /* 0x000fc8000f8e0004 */
[----:B------:R-:W-:-:S03]  /*12c40*/  UIADD3 UR5, UR5, UR6, URZ ;  /* 0x0000000605057290 */ /* 0x000fc6000fffe03f */
[----:B------:R-:W-:Y:S01]  /*12c50*/  ULDC.64 UR6, c[0x0][0x2d0] ;  /* 0x0000b40000067ab9 */ /* 0x000fe20000000a00 */
[C---:B------:R-:W-:Y:S02]  /*12c60*/  LOP3.LUT R10, R36.reuse, 0x40, RZ, 0xfc, !PT ;  /* 0x00000040240a7812 */ /* 0x040fe400078efcff */
[----:B------:R-:W-:Y:S01]  /*12c70*/  LOP3.LUT R11, R36, 0x80, RZ, 0xfc, !PT ;  /* 0x00000080240b7812 */ /* 0x000fe200078efcff */
[----:B----4-:R-:W-:-:S05]  /*12c80*/  IMAD.SHL.U32 R5, R21, 0x80, RZ ;  /* 0x0000008015057824 */ /* 0x010fca00078e00ff */
[----:B------:R-:W-:-:S05]  /*12c90*/  LOP3.LUT R9, R20, R5, RZ, 0xfc, !PT ;  /* 0x0000000514097212 */ /* 0x000fca00078efcff */
[----:B-1----:R-:W-:-:S04]  /*12ca0*/  @P0 IMAD.HI.U32 R3, R9, R2, RZ ;  /* 0x0000000209030227 */ /* 0x002fc800078e00ff */
[----:B------:R-:W-:Y:S01]  /*12cb0*/  IMAD.MOV.U32 R2, RZ, RZ, R9 ;  /* 0x000000ffff027224 */ /* 0x000fe200078e0009 */
[----:B0-----:R-:W-:Y:S01]  /*12cc0*/  @P0 SHF.R.U32.HI R2, RZ, R0, R3 ;  /* 0x00000000ff020219 */ /* 0x001fe20000011603 */
[----:B------:R-:W0:Y:S03]  /*12cd0*/  S2R R20, SR_TID.X ;  /* 0x0000000000147919 */ /* 0x000e260000002100 */
[----:B------:R-:W-:-:S05]  /*12ce0*/  SHF.R.S32.HI R0, RZ, 0x1f, R2 ;  /* 0x0000001fff007819 */ /* 0x000fca0000011402 */
[----:B------:R-:W-:Y:S02]  /*12cf0*/  IMAD R7, R0, UR6, RZ ;  /* 0x0000000600077c24 */ /* 0x000fe4000f8e02ff */
[----:B------:R-:W-:Y:S02]  /*12d00*/  IMAD.MOV R0, RZ, RZ, -R2 ;  /* 0x000000ffff007224 */ /* 0x000fe400078e0a02 */
[----:B------:R-:W-:Y:S02]  /*12d10*/  IMAD.U32 R3, RZ, RZ, UR6 ;  /* 0x00000006ff037e24 */ /* 0x000fe4000f8e00ff */
[----:B------:R-:W-:Y:S02]  /*12d20*/  IMAD R0, R6, R0, R9 ;  /* 0x0000000006007224 */ /* 0x000fe400078e0209 */
[C---:B------:R-:W-:Y:S02]  /*12d30*/  IMAD R7, R2.reuse, UR7, R7 ;  /* 0x0000000702077c24 */ /* 0x040fe4000f8e0207 */
[----:B------:R-:W-:Y:S01]  /*12d40*/  IMAD.WIDE.U32 R2, R2, R3, UR4 ;  /* 0x0000000402027e25 */ /* 0x000fe2000f8e0003 */
[----:B---3--:R-:W-:Y:S01]  /*12d50*/  SHF.R.S32.HI R4, RZ, 0x1f, R0 ;  /* 0x0000001fff047819 */ /* 0x008fe20000011400 */
[----:B------:R-:W-:-:S02]  /*12d60*/  ULDC.64 UR4, c[0x0][0x2c8] ;  /* 0x0000b20000047ab9 */ /* 0x000fc40000000a00 */
[----:B------:R-:W-:Y:S02]  /*12d70*/  IMAD.IADD R3, R3, 0x1, R7 ;  /* 0x0000000103037824 */ /* 0x000fe400078e0207 */
[----:B------:R-:W-:Y:S02]  /*12d80*/  IMAD R4, R4, UR4, RZ ;  /* 0x0000000404047c24 */ /* 0x000fe4000f8e02ff */
[----:B------:R-:W-:-:S04]  /*12d90*/  IMAD.WIDE.U32 R2, R0, UR4, R2 ;  /* 0x0000000400027c25 */ /* 0x000fc8000f8e0002 */
[----:B------:R-:W-:Y:S01]  /*12da0*/  IMAD R7, R0, UR5, R4 ;  /* 0x0000000500077c24 */ /* 0x000fe2000f8e0204 */
[----:B------:R-:W-:Y:S02]  /*12db0*/  ULDC.64 UR4, c[0x0][0x280] ;  /* 0x0000a00000047ab9 */ /* 0x000fe40000000a00 */
[----:B------:R-:W-:Y:S01]  /*12dc0*/  IADD3 R0, P0, R2, UR4, RZ ;  /* 0x0000000402007c10 */ /* 0x000fe2000ff1e0ff */
[----:B------:R-:W-:Y:S01]  /*12dd0*/  ULDC UR4, c[0x0][0x2b8] ;  /* 0x0000ae0000047ab9 */ /* 0x000fe20000000800 */
[----:B0-----:R-:W-:Y:S02]  /*12de0*/  LOP3.LUT R20, R20, 0x7f, RZ, 0xc0, !PT ;  /* 0x0000007f14147812 */ /* 0x001fe400078ec0ff */
[----:B------:R-:W-:Y:S01]  /*12df0*/  IADD3.X R4, R3, UR5, R7, P0, !PT ;  /* 0x0000000503047c10 */ /* 0x000fe200087fe407 */
[----:B------:R-:W-:Y:S01]  /*12e00*/  UMOV UR5, 0xffffffff ;  /* 0xffffffff00057882 */ /* 0x000fe20000000000 */
[----:B------:R-:W-:Y:S02]  /*12e10*/  ISETP.GE.AND P3, PT, R36, UR4, PT ;  /* 0x0000000424007c0c */ /* 0x000fe4000bf66270 */
[----:B------:R-:W-:-:S02]  /*12e20*/  ISETP.GE.AND P2, PT, R10, UR4, PT ;  /* 0x000000040a007c0c */ /* 0x000fc4000bf46270 */
[----:B------:R-:W-:Y:S02]  /*12e30*/  ISETP.GE.AND P1, PT, R11, UR4, PT ;  /* 0x000000040b007c0c */ /* 0x000fe4000bf26270 */
[----:B------:R-:W-:Y:S01]  /*12e40*/  SHF.R.U32.HI R10, RZ, 0x2, R20 ;  /* 0x00000002ff0a7819 */ /* 0x000fe20000011614 */
[----:B------:R-:W-:Y:S10]  /*12e50*/  BRA.DIV UR5, `(.L_x_4122) ;  /* 0x0000005205e87947 */ /* 0x000ff4000b800000 */
[----:B------:R-:W0:Y:S01]  /*12e60*/  SHFL.IDX PT, R14, R0, RZ, 0x1c1f ;  /* 0x001c1fff000e7589 */ /* 0x000e2200000e0000 */
[----:B------:R-:W-:Y:S02]  /*12e70*/  IMAD R29, R29, R6, RZ ;  /* 0x000000061d1d7224 */ /* 0x000fe400078e02ff */
        /* <DEDUP_REMOVED lines=9> */
[----:B------:R-:W-:Y:S04]  /*12f10*/  @!P0 LDGSTS.E.BYPASS.LTC128B.128 [R8+0x20200], desc[UR50][R2.64+0x40], !P2 ;  /* 0x2020004002088fae */ /* 0x000fe8000d101d72 */
[----:B------:R1:W-:Y:S01]  /*12f20*/  @!P0 LDGSTS.E.BYPASS.LTC128B.128 [R8+0x22200], desc[UR50][R2.64+0x80], !P1 ;  /* 0x2220008002088fae */ /* 0x0003e2000c901d72 */
[----:B------:R-:W-:Y:S01]  /*12f30*/  ISETP.GE.AND P0, PT, R6, R29, PT ;  /* 0x0000001d0600720c */ /* 0x000fe20003f06270 */
[----:B------:R-:W-:-:S02]  /*12f40*/  VIADD R6, R5, 0x40 ;  /* 0x0000004005067836 */ /* 0x000fc40000000000 */
[----:B-1----:R-:W1:Y:S10]  /*12f50*/  SHFL.IDX PT, R2, R4, 0x1, 0x1c1f ;  /* 0x003c1f0004027f89 */ /* 0x002e7400000e0000 */
[----:B0-----:R-:W-:-:S05]  /*12f60*/  @!P0 IADD3 R14, P4, R36, R14, RZ ;  /* 0x0000000e240e8210 */ /* 0x001fca0007f9e0ff */
[----:B-1----:R-:W-:Y:S02]  /*12f70*/  @!P0 IMAD.X R7, RZ, RZ, R2, P4 ;  /* 0x000000ffff078224 */ /* 0x002fe400020e0602 */
[----:B------:R-:W-:Y:S02]  /*12f80*/  @!P0 IMAD.MOV.U32 R2, RZ, RZ, R14 ;  /* 0x000000ffff028224 */ /* 0x000fe400078e000e */
[----:B------:R-:W-:Y:S01]  /*12f90*/  @!P0 IMAD.MOV.U32 R3, RZ, RZ, R7 ;  /* 0x000000ffff038224 */ /* 0x000fe200078e0007 */
[----:B------:R-:W0:Y:S04]  /*12fa0*/  SHFL.IDX PT, R14, R0, 0x2, 0x1c1f ;  /* 0x005c1f00000e7f89 */ /* 0x000e2800000e0000 */
[----:B------:R-:W-:Y:S04]  /*12fb0*/  @!P0 LDGSTS.E.BYPASS.LTC128B.128 [R8+0x1ea00], desc[UR50][R2.64], !P3 ;  /* 0x1ea0000002088fae */ /* 0x000fe8000d901d72 */
        /* <DEDUP_REMOVED lines=11> */
[----:B------:R1:W-:Y:S04]  /*13070*/  @!P0 LDGSTS.E.BYPASS.LTC128B.128 [R8+0x21200], desc[UR50][R2.64+0x40], !P2 ;  /* 0x2120004002088fae */ /* 0x0003e8000d101d72 */
[----:B0-----:R1:W-:Y:S02]  /*13080*/  @!P0 LDGSTS.E.BYPASS.LTC128B.128 [R8+0x23200], desc[UR50][R2.64+0x80], !P1 ;  /* 0x2320008002088fae */ /* 0x0013e4000c901d72 */
.L_x_4220:
        /* <DEDUP_REMOVED lines=10> */
[----:B------:R0:W-:Y:S04]  /*13130*/  LDGSTS.E.BYPASS.LTC128B.128 [R8+0x21a00], desc[UR50][R2.64+0x40], !P2 ;  /* 0x21a0004002087fae */ /* 0x0001e8000d101d72 */
[----:B------:R0:W-:Y:S02]  /*13140*/  LDGSTS.E.BYPASS.LTC128B.128 [R8+0x23a00], desc[UR50][R2.64+0x80], !P1 ;  /* 0x23a0008002087fae */ /* 0x0001e4000c901d72 */
.L_x_4124:
[----:B------:R-:W-:Y:S05]  /*13150*/  BSYNC B0 ;  /* 0x0000000000007941 */ /* 0x000fea0003800000 */
.L_x_4123:
[----:B------:R-:W-:Y:S01]  /*13160*/  NOP ;  /* 0x0000000000007918 */ /* 0x000fe20000000000 */
[----:B------:R-:W-:-:S13]  /*13170*/  PLOP3.LUT P0, PT, PT, PT, PT, 0x80, 0x0 ;  /* 0x000000000000781c */ /* 0x000fda0003f0f070 */
.L_x_4125:
        /* <DEDUP_REMOVED lines=16> */
[----:B------:R-:W1:Y:S03]  /*13280*/  SYNCS.PHASECHK.TRANS64.TRYWAIT P0, [R18+URZ+0x33420], R3 ;  /* 0x03342003120075a7 */ /* 0x000e66000800017f */
[----:B01----:R-:W-:Y:S05]  /*13290*/  @!P0 BRA `(.L_x_4127) ;  /* 0x0000005400148947 */ /* 0x003fea0003800000 */
.L_x_4221:
[----:B------:R-:W-:Y:S05]  /*132a0*/  BSYNC B0 ;  /* 0x0000000000007941 */ /* 0x000fea0003800000 */
.L_x_4126:
[----:B------:R-:W3:Y:S01]  /*132b0*/  LDL R0, [R1+0x10] ;  /* 0x0000100001007983 */ /* 0x000ee20000100800 */
[----:B------:R-:W-:-:S06]  /*132c0*/  UIADD3 UR4, UR46, -0x2, URZ ;  /* 0xfffffffe2e047890 */ /* 0x000fcc000fffe03f */
[----:B---3--:R-:W-:-:S13]  /*132d0*/  ISETP.LE.AND P0, PT, R0, UR4, PT ;  /* 0x0000000400007c0c */ /* 0x008fda000bf03270 */
[----:B------:R-:W-:Y:S05]  /*132e0*/  @!P0 BRA `(.L_x_4128) ;  /* 0x0000001c005c8947 */ /* 0x000fea0003800000 */
[----:B------:R-:W-:Y:S02]  /*132f0*/  IMAD.MOV.U32 R20, RZ, RZ, R30 ;  /* 0x000000ffff147224 */ /* 0x000fe400078e001e */
[----:B------:R-:W-:Y:S02]  /*13300*/  IMAD.MOV.U32 R21, RZ, RZ, R33 ;  /* 0x000000ffff157224 */ /* 0x000fe400078e0021 */
[----:B------:R-:W-:-:S07]  /*13310*/  IMAD.U32 R31, RZ, RZ, UR4 ;  /* 0x00000004ff1f7e24 */ /* 0x000fce000f8e00ff */
.L_x_4148:
[----:B---3--:R-:W3:Y:S01]  /*13320*/  LDL R9, [R1+0xc] ;  /* 0x00000c0001097983 */ /* 0x008ee20000100800 */
[----:B-1----:R-:W1:Y:S01]  /*13330*/  LDC R2, c[0x0][0x430] ;  /* 0x00010c00ff027b82 */ /* 0x002e620000000800 */
[----:B------:R-:W4:Y:S01]  /*13340*/  S2R R0, SR_TID.X ;  /* 0x0000000000007919 */ /* 0x000f220000002100 */
[----:B------:R-:W0:Y:S01]  /*13350*/  S2R R6, SR_TID.X ;  /* 0x0000000000067919 */ /* 0x000e220000002100 */
[----:B------:R-:W2:Y:S01]  /*13360*/  S2R R8, SR_TID.X ;  /* 0x0000000000087919 */ /* 0x000ea20000002100 */
[----:B------:R-:W-:Y:S01]  /*13370*/  IMAD R4, R31, 0xa0, R37 ;  /* 0x000000a01f047824 */ /* 0x000fe200078e0225 */
[----:B------:R-:W-:Y:S05]  /*13380*/  YIELD ;  /* 0x0000000000007946 */ /* 0x000fea0003800000 */
[----:B------:R-:W-:Y:S01]  /*13390*/  ULDC.64 UR4, c[0x0][0x428] ;  /* 0x00010a0000047ab9 */ /* 0x000fe20000000a00 */
[----:B------:R-:W-:Y:S01]  /*133a0*/  ULDC.64 UR6, c[0x0][0x418] ;  /* 0x0001060000067ab9 */ /* 0x000fe20000000a00 */
[----:B------:R-:W3:Y:S01]  /*133b0*/  LDL R11, [R1+0x10] ;  /* 0x00001000010b7983 */ /* 0x000ee20000100800 */
[----:B-1----:R-:W-:-:S02]  /*133c0*/  ISETP.NE.AND P0, PT, R2, 0x1, PT ;  /* 0x000000010200780c */ /* 0x002fc40003f05270 */
[----:B----4-:R-:W-:-:S11]  /*133d0*/  LOP3.LUT R2, R0, 0x7f, RZ, 0xc0, !PT ;  /* 0x0000007f00027812 */ /* 0x010fd600078ec0ff */
[----:B------:R-:W1:Y:S01]  /*133e0*/  @P0 LDC R5, c[0x0][0x434] ;  /* 0x00010d00ff050b82 */ /* 0x000e620000000800 */
[----:B------:R-:W-:Y:S02]  /*133f0*/  SHF.R.U32.HI R7, RZ, 0x2, R2 ;  /* 0x00000002ff077819 */ /* 0x000fe40000011602 */
[C---:B0-----:R-:W-:Y:S01]  /*13400*/  LOP3.LUT R2, R6.reuse, 0x7f, RZ, 0xc0, !PT ;  /* 0x0000007f06027812 */ /* 0x041fe200078ec0ff */
[----:B------:R-:W-:-:S04]  /*13410*/  IMAD.SHL.U32 R6, R6, 0x20, RZ ;  /* 0x0000002006067824 */ /* 0x000fc800078e00ff */
[----:B------:R-:W0:Y:S01]  /*13420*/  @P0 LDC R0, c[0x0][0x438] ;  /* 0x00010e00ff000b82 */ /* 0x000e220000000800 */
[----:B------:R-:W-:Y:S02]  /*13430*/  LOP3.LUT R6, R7, 0x60, R6, 0xf8, !PT ;  /* 0x0000006007067812 */ /* 0x000fe400078ef806 */
[----:B------:R-:W-:-:S05]  /*13440*/  SHF.R.U32.HI R7, RZ, 0x2, R2 ;  /* 0x00000002ff077819 */ /* 0x000fca0000011602 */
[----:B------:R-:W4:Y:S01]  /*13450*/  @P0 LDC R3, c[0x0][0x434] ;  /* 0x00010d00ff030b82 */ /* 0x000f220000000800 */
[----:B--2---:R-:W-:Y:S02]  /*13460*/  IMAD.SHL.U32 R8, R8, 0x20, RZ ;  /* 0x0000002008087824 */ /* 0x004fe400078e00ff */
[----:B------:R-:W-:-:S05]  /*13470*/  IMAD.IADD R6, R6, 0x1, R4 ;  /* 0x0000000106067824 */ /* 0x000fca00078e0204 */
[----:B------:R-:W2:Y:S01]  /*13480*/  @P0 LDC R2, c[0x0][0x438] ;  /* 0x00010e00ff020b82 */ /* 0x000ea20000000800 */
[----:B------:R-:W-:Y:S01]  /*13490*/  LOP3.LUT R8, R7, 0x60, R8, 0xf8, !PT ;  /* 0x0000006007087812 */ /* 0x000fe200078ef808 */
[----:B-1----:R-:W-:-:S03]  /*134a0*/  @P0 IMAD.HI.U32 R5, R6, R5, RZ ;  /* 0x0000000506050227 */ /* 0x002fc600078e00ff */
[----:B------:R-:W-:Y:S01]  /*134b0*/  LOP3.LUT R8, R8, 0x80, RZ, 0xfc, !PT ;  /* 0x0000008008087812 */ /* 0x000fe200078efcff */
[----:B------:R-:W-:Y:S01]  /*134c0*/  IMAD.MOV.U32 R7, RZ, RZ, R6 ;  /* 0x000000ffff077224 */ /* 0x000fe200078e0006 */
[----:B0-----:R-:W-:-:S03]  /*134d0*/  @P0 SHF.R.U32.HI R7, RZ, R0, R5 ;  /* 0x00000000ff070219 */ /* 0x001fc60000011605 */
[----:B------:R-:W-:-:S04]  /*134e0*/  IMAD.IADD R0, R8, 0x1, R4 ;  /* 0x0000000108007824 */ /* 0x000fc800078e0204 */
[----:B----4-:R-:W-:-:S04]  /*134f0*/  @P0 IMAD.HI.U32 R3, R0, R3, RZ ;  /* 0x0000000300030227 */ /* 0x010fc800078e00ff */
[----:B------:R-:W-:Y:S01]  /*13500*/  IMAD.MOV.U32 R10, RZ, RZ, R0 ;  /* 0x000000ffff0a7224 */ /* 0x000fe200078e0000 */
[----:B------:R-:W-:Y:S02]  /*13510*/  ISETP.GT.U32.AND P1, PT, R8, 0x9f, PT ;  /* 0x0000009f0800780c */ /* 0x000fe40003f24070 */
[----:B--2---:R-:W-:Y:S01]  /*13520*/  @P0 SHF.R.U32.HI R10, RZ, R2, R3 ;  /* 0x00000002ff0a0219 */ /* 0x004fe20000011603 */
[--C-:B------:R-:W-:Y:S01]  /*13530*/  IMAD.MOV.U32 R2, RZ, RZ, R7.reuse ;  /* 0x000000ffff027224 */ /* 0x100fe200078e0007 */
[----:B------:R-:W-:-:S03]  /*13540*/  SHF.R.S32.HI R3, RZ, 0x1f, R7 ;  /* 0x0000001fff037819 */ /* 0x000fc60000011407 */
[----:B------:R-:W-:-:S03]  /*13550*/  IMAD.WIDE.U32 R2, R32, UR4, R2 ;  /* 0x0000000420027c25 */ /* 0x000fc6000f8e0002 */
[----:B------:R-:W-:Y:S01]  /*13560*/  LEA R8, P0, R2, UR6, 0x2 ;  /* 0x0000000602087c11 */ /* 0x000fe2000f8010ff */
[----:B---3--:R-:W-:-:S04]  /*13570*/  IMAD R5, R9, UR4, RZ ;  /* 0x0000000409057c24 */ /* 0x008fc8000f8e02ff */
[----:B------:R-:W-:-:S04]  /*13580*/  IMAD R4, R32, UR5, R5 ;  /* 0x0000000520047c24 */ /* 0x000fc8000f8e0205 */
[----:B------:R-:W-:-:S05]  /*13590*/  IMAD.IADD R3, R4, 0x1, R3 ;  /* 0x0000000104037824 */ /* 0x000fca00078e0203 */
[----:B------:R-:W-:Y:S01]  /*135a0*/  LEA.HI.X R9, R2, UR7, R3, 0x2, P0 ;  /* 0x0000000702097c11 */ /* 0x000fe200080f1403 */
[--C-:B------:R-:W-:Y:S01]  /*135b0*/  @!P1 IMAD.MOV.U32 R2, RZ, RZ, R10.reuse ;  /* 0x000000ffff029224 */ /* 0x100fe200078e000a */
[----:B------:R-:W-:-:S03]  /*135c0*/  @!P1 SHF.R.S32.HI R3, RZ, 0x1f, R10 ;  /* 0x0000001fff039819 */ /* 0x000fc6000001140a */
[----:B------:R-:W-:Y:S01]  /*135d0*/  @!P1 IMAD.WIDE.U32 R2, R32, UR4, R2 ;  /* 0x0000000420029c25 */ /* 0x000fe2000f8e0002 */
[----:B------:R-:W-:-:S03]  /*135e0*/  ULDC UR4, c[0x0][0x430] ;  /* 0x00010c0000047ab9 */ /* 0x000fc60000000800 */
[----:B------:R-:W-:Y:S01]  /*135f0*/  @!P1 IMAD.IADD R3, R4, 0x1, R3 ;  /* 0x0000000104039824 */ /* 0x000fe200078e0203 */
[----:B------:R-:W-:-:S04]  /*13600*/  @!P1 LEA R4, P0, R2, UR6, 0x2 ;  /* 0x0000000602049c11 */ /* 0x000fc8000f8010ff */
[----:B------:R-:W-:Y:S01]  /*13610*/  @!P1 LEA.HI.X R5, R2, UR7, R3, 0x2, P0 ;  /* 0x0000000702059c11 */ /* 0x000fe200080f1403 */
[----:B------:R-:W-:Y:S02]  /*13620*/  IMAD.MOV R2, RZ, RZ, -R7 ;  /* 0x000000ffff027224 */ /* 0x000fe400078e0a07 */
[----:B------:R0:W2:Y:S01]  /*13630*/  LDG.E R7, desc[UR50][R8.64] ;  /* 0x0000003208077981 */ /* 0x0000a2000c1e1900 */
[----:B------:R-:W-:Y:S02]  /*13640*/  IMAD.U32 R12, RZ, RZ, UR43 ;  /* 0x0000002bff0c7e24 */ /* 0x000fe4000f8e00ff */
[----:B0-----:R-:W-:Y:S02]  /*13650*/  IMAD.MOV.U32 R8, RZ, RZ, RZ ;  /* 0x000000ffff087224 */ /* 0x001fe400078e00ff */
[----:B------:R-:W-:-:S04]  /*13660*/  VIADD R30, R20, 0x1 ;  /* 0x00000001141e7836 */ /* 0x000fc80000000000 */
[----:B------:R0:W5:Y:S01]  /*13670*/  @!P1 LDG.E R8, desc[UR50][R4.64] ;  /* 0x0000003204089981 */ /* 0x000162000c1e1900 */
[----:B------:R-:W-:Y:S01]  /*13680*/  ISETP.NE.AND P1, PT, R12, 0x3, PT ;  /* 0x000000030c00780c */ /* 0x000fe20003f25270 */
[----:B------:R-:W-:Y:S01]  /*13690*/  IMAD.MOV R3, RZ, RZ, -R10 ;  /* 0x000000ffff037224 */ /* 0x000fe200078e0a0a */
[----:B------:R-:W-:Y:S01]  /*136a0*/  ISETP.NE.AND P0, PT, R30, 0x2, PT ;  /* 0x000000021e00780c */ /* 0x000fe20003f05270 */
[----:B------:R-:W-:-:S03]  /*136b0*/  IMAD R6, R2, UR4, R6 ;  /* 0x0000000402067c24 */ /* 0x000fc6000f8e0206 */
[----:B------:R-:W-:Y:S01]  /*136c0*/  SEL R33, RZ, 0x1, P0 ;  /* 0x00000001ff217807 */ /* 0x000fe20000000000 */
[----:B0-----:R-:W-:Y:S02]  /*136d0*/  IMAD R5, R3, UR4, R0 ;  /* 0x0000000403057c24 */ /* 0x001fe4000f8e0200 */
[----:B------:R-:W-:Y:S01]  /*136e0*/  IMAD.MOV.U32 R0, RZ, RZ, R31 ;  /* 0x000000ffff007224 */ /* 0x000fe200078e001f */
[----:B------:R-:W-:Y:S01]  /*136f0*/  SEL R30, R30, RZ, P0 ;  /* 0x000000ff1e1e7207 */ /* 0x000fe20000000000 */
[----:B------:R-:W-:Y:S01]  /*13700*/  VIADD R31, R31, 0xffffffff ;  /* 0xffffffff1f1f7836 */ /* 0x000fe20000000000 */
[----:B------:R-:W-:Y:S02]  /*13710*/  LOP3.LUT R33, R21, R33, RZ, 0x3c, !PT ;  /* 0x0000002115217212 */ /* 0x000fe400078e3cff */
[----:B------:R-:W-:Y:S02]  /*13720*/  ISETP.GT.AND P2, PT, R0, R11, PT ;  /* 0x0000000b0000720c */ /* 0x000fe40003f44270 */
[----:B--2---:R-:W-:Y:S01]  /*13730*/  SHF.R.S32.HI R26, RZ, 0x1f, R7 ;  /* 0x0000001fff1a7819 */ /* 0x004fe20000011407 */
[----:B------:R-:W-:Y:S10]  /*13740*/  @!P1 BRA `(.L_x_4129) ;  /* 0x0000000000049947 */ /* 0x000ff40003800000 */
[----:B------:R-:W-:Y:S01]  /*13750*/  BPT.TRAP 0x1 ;  /* 0x000000040000795c */ /* 0x000fe20000300000 */
.L_x_4129:
[----:B------:R-:W-:Y:S01]  /*13760*/  IMAD R4, R30, 0x8, R18 ;  /* 0x000000081e047824 */ /* 0x000fe200078e0212 */
[----:B------:R-:W-:Y:S01]  /*13770*/  SHF.L.U32 R28, R33, 0x1f, RZ ;  /* 0x0000001f211c7819 */ /* 0x000fe200000006ff */
[----:B------:R-:W-:Y:S01]  /*13780*/  BSSY B0, `(.L_x_4130) ;  /* 0x0000004000007945 */ /* 0x000fe20003800000 */
[----:B------:R-:W-:Y:S02]  /*13790*/  SHF.R.S32.HI R27, RZ, 0x1f, R6 ;  /* 0x0000001fff1b7819 */ /* 0x000fe40000011406 */
[----:B------:R-:W0:Y:S02]  /*137a0*/  SYNCS.PHASECHK.TRANS64.TRYWAIT P0, [R4+URZ+0x33480], R28 ;  /* 0x0334801c040075a7 */ /* 0x000e24000800017f */
[----:B0-----:R-:W-:Y:S05]  /*137b0*/  @!P0 BRA `(.L_x_4131) ;  /* 0x0000004c00e08947 */ /* 0x001fea0003800000 */
.L_x_4222:
[----:B------:R-:W-:Y:S05]  /*137c0*/  BSYNC B0 ;  /* 0x0000000000007941 */ /* 0x000fea0003800000 */
.L_x_4130:
[----:B------:R-:W2:Y:S01]  /*137d0*/  LDL R15, [R1+0x18] ;  /* 0x00001800010f7983 */ /* 0x000ea20000100800 */
[----:B------:R-:W-:Y:S01]  /*137e0*/  ULDC.64 UR4, c[0x0][0x328] ;  /* 0x0000ca0000047ab9 */ /* 0x000fe20000000a00 */
[----:B------:R-:W-:Y:S01]  /*137f0*/  ULDC.64 UR6, c[0x0][0x338] ;  /* 0x0000ce0000067ab9 */ /* 0x000fe20000000a00 */
[----:B------:R-:W-:Y:S01]  /*13800*/  IMAD R0, R27, UR4, RZ ;  /* 0x000000041b007c24 */ /* 0x000fe2000f8e02ff */
[----:B------:R-:W-:Y:S01]  /*13810*/  SHF.R.S32.HI R29, RZ, 0x1f, R5 ;  /* 0x0000001fff1d7819 */ /* 0x000fe20000011405 */
[----:B------:R-:W-:Y:S01]  /*13820*/  IMAD.WIDE.U32 R2, R6, UR4, RZ ;  /* 0x0000000406027c25 */ /* 0x000fe2000f8e00ff */
[----:B-----5:R-:W-:Y:S01]  /*13830*/  SHF.R.S32.HI R25, RZ, 0x1f, R8 ;  /* 0x0000001fff197819 */ /* 0x020fe20000011408 */
[----:B------:R-:W1:Y:S01]  /*13840*/  LDC R12, c[0x0][0x2f4] ;  /* 0x0000bd00ff0c7b82 */ /* 0x000e620000000800 */
[----:B------:R-:W-:Y:S01]  /*13850*/  LOP3.LUT R14, R36, 0x80, RZ, 0xfc, !PT ;  /* 0x00000080240e7812 */ /* 0x000fe200078efcff */
[----:B------:R-:W-:Y:S01]  /*13860*/  IMAD R0, R6, UR5, R0 ;  /* 0x0000000506007c24 */ /* 0x000fe2000f8e0200 */
[----:B------:R-:W-:Y:S01]  /*13870*/  LOP3.LUT R13, R36, 0x40, RZ, 0xfc, !PT ;  /* 0x00000040240d7812 */ /* 0x000fe200078efcff */
[----:B------:R-:W-:-:S02]  /*13880*/  IMAD R10, R26, UR6, RZ ;  /* 0x000000061a0a7c24 */ /* 0x000fc4000f8e02ff */
        /* <DEDUP_REMOVED lines=8> */
[----:B------:R-:W-:Y:S01]  /*13910*/  ULDC.64 UR4, c[0x0][0x330] ;  /* 0x0000cc0000047ab9 */ /* 0x000fe20000000a00 */
[----:B-1----:R-:W-:-:S02]  /*13920*/  ISETP.GE.AND P1, PT, R14, R12, PT ;  /* 0x0000000c0e00720c */ /* 0x002fc40003f26270 */
[----:B------:R-:W-:Y:S01]  /*13930*/  IMAD.IADD R3, R3, 0x1, R0 ;  /* 0x0000000103037824 */ /* 0x000fe200078e0200 */
[-C--:B------:R-:W-:Y:S01]  /*13940*/  ISETP.GE.AND P3, PT, R13, R12.reuse, PT ;  /* 0x0000000c0d00720c */ /* 0x080fe20003f66270 */
[----:B------:R-:W-:Y:S01]  /*13950*/  IMAD R0, R25, UR6, RZ ;  /* 0x0000000619007c24 */ /* 0x000fe2000f8e02ff */
[----:B------:R-:W-:Y:S01]  /*13960*/  ISETP.GE.AND P4, PT, R36, R12, PT ;  /* 0x0000000c2400720c */ /* 0x000fe20003f86270 */
        /* <DEDUP_REMOVED lines=12> */
[----:B--2---:R-:W-:Y:S01]  /*13a30*/  IMAD R35, R30, 0x7800, R15 ;  /* 0x000078001e237824 */ /* 0x004fe200078e020f */
[----:B------:R-:W-:Y:S07]  /*13a40*/  BRA.DIV UR4, `(.L_x_4132) ;  /* 0x0000004e04507947 */ /* 0x000fee000b800000 */
[----:B------:R-:W1:Y:S04]  /*13a50*/  SHFL.IDX PT, R2, R9, RZ, 0x1c1f ;  /* 0x001c1fff09027589 */ /* 0x000e6800000e0000 */
[----:B------:R-:W2:Y:S04]  /*13a60*/  SHFL.IDX PT, R0, R10, RZ, 0x1c1f ;  /* 0x001c1fff0a007589 */ /* 0x000ea800000e0000 */
[----:B------:R-:W-:Y:S01]  /*13a70*/  SHFL.IDX PT, R23, R23, RZ, 0x1c1f ;  /* 0x001c1fff17177589 */ /* 0x000fe200000e0000 */
[----:B-1----:R-:W-:-:S05]  /*13a80*/  IADD3 R2, P0, R36, R2, RZ ;  /* 0x0000000224027210 */ /* 0x002fca0007f1e0ff */
[----:B--2---:R-:W-:Y:S02]  /*13a90*/  IMAD.X R3, RZ, RZ, R0, P0 ;  /* 0x000000ffff037224 */ /* 0x004fe400000e0600 */
[----:B------:R-:W-:Y:S02]  /*13aa0*/  IMAD.IADD R0, R18, 0x1, R35 ;  /* 0x0000000112007824 */ /* 0x000fe400078e0223 */
[----:B------:R-:W-:Y:S04]  /*13ab0*/  SHFL.IDX PT, R35, R10, 0x2, 0x1c1f ;  /* 0x005c1f000a237f89 */ /* 0x000fe800000e0000 */
        /* <DEDUP_REMOVED lines=20> */
[----:B------:R-:W-:Y:S04]  /*13c00*/  LDGSTS.E.BYPASS.LTC128B.128 [R0+0x10a00], desc[UR50][R2.64], !P4 ;  /* 0x10a0000002007fae */ /* 0x000fe8000e101d72 */
[----:B------:R-:W-:Y:S04]  /*13c10*/  LDGSTS.E.BYPASS.LTC128B.128 [R0+0x13200], desc[UR50][R2.64+0x40], !P3 ;  /* 0x1320004002007fae */ /* 0x000fe8000d901d72 */
[----:B------:R1:W-:Y:S04]  /*13c20*/  LDGSTS.E.BYPASS.LTC128B.128 [R0+0x15a00], desc[UR50][R2.64+0x80], !P1 ;  /* 0x15a0008002007fae */ /* 0x0003e8000c901d72 */
[----:B-1----:R1:W2:Y:S02]  /*13c30*/  SHFL.IDX PT, R2, R24, RZ, 0x1c1f ;  /* 0x001c1fff18027589 */ /* 0x0022a400000e0000 */
.L_x_4234:
[----:B--2---:R-:W-:-:S05]  /*13c40*/  IADD3 R2, P0, R36, R2, RZ ;  /* 0x0000000224027210 */ /* 0x004fca0007f1e0ff */
[----:B------:R-:W-:Y:S01]  /*13c50*/  IMAD.X R3, RZ, RZ, R23, P0 ;  /* 0x000000ffff037224 */ /* 0x000fe200000e0617 */
[----:B------:R-:W-:-:S04]  /*13c60*/  PLOP3.LUT P0, PT, PT, PT, PT, 0x80, 0x0 ;  /* 0x000000000000781c */ /* 0x000fc80003f0f070 */
[----:B------:R-:W-:Y:S01]  /*13c70*/  @!PT LDS RZ, [RZ] ;  /* 0x00000000fffff984 */ /* 0x000fe20000000800 */
[----:B------:R-:W-:Y:S01]  /*13c80*/  @!PT LDS RZ, [RZ] ;  /* 0x00000000fffff984 */ /* 0x000fe20000000800 */
[----:B------:R-:W-:Y:S01]  /*13c90*/  @!PT LDS RZ, [RZ] ;  /* 0x00000000fffff984 */ /* 0x000fe20000000800 */
[----:B------:R2:W-:Y:S04]  /*13ca0*/  LDGSTS.E.BYPASS.LTC128B.128 [R0+0x11200], desc[UR50][R2.64], !P4 ;  /* 0x1120000002007fae */ /* 0x0005e8000e101d72 */
[----:B------:R2:W-:Y:S04]  /*13cb0*/  LDGSTS.E.BYPASS.LTC128B.128 [R0+0x13a00], desc[UR50][R2.64+0x40], !P3 ;  /* 0x13a0004002007fae */ /* 0x0005e8000d901d72 */
[----:B------:R2:W-:Y:S01]  /*13cc0*/  LDGSTS.E.BYPASS.LTC128B.128 [R0+0x16200], desc[UR50][R2.64+0x80], !P1 ;  /* 0x1620008002007fae */ /* 0x0005e2000c901d72 */
[----:B------:R-:W-:Y:S01]  /*13cd0*/  NOP ;  /* 0x0000000000007918 */ /* 0x000fe20000000000 */
.L_x_4133:
        /* <DEDUP_REMOVED lines=11> */
.L_x_4134:
[----:B------:R2:W-:Y:S01]  /*13d90*/  SYNCS.ARRIVE.TRANS64.A1T0 RZ, [R4+URZ+0x33470], RZ ;  /* 0x033470ff04ff79a7 */ /* 0x0005e2000810003f */
[----:B------:R-:W-:Y:S05]  /*13da0*/  @!P3 BRA `(.L_x_4135) ;  /* 0x000000000004b947 */ /* 0x000fea0003800000 */
[----:B------:R-:W-:Y:S01]  /*13db0*/  BPT.TRAP 0x1 ;  /* 0x000000040000795c */ /* 0x000fe20000300000 */
.L_x_4135:
[----:B------:R-:W3:Y:S01]  /*13dc0*/  SYNCS.PHASECHK.TRANS64.TRYWAIT P0, [R4+URZ+0x33440], R28 ;  /* 0x0334401c040075a7 */ /* 0x000ee2000800017f */
[----:B------:R-:W-:Y:S04]  /*13dd0*/  BSSY B0, `(.L_x_4136) ;  /* 0x0000002000007945 */ /* 0x000fe80003800000 */
[----:B---3--:R-:W-:Y:S05]  /*13de0*/  @!P0 BRA `(.L_x_4137) ;  /* 0x0000004c00e88947 */ /* 0x008fea0003800000 */
.L_x_4235:
[----:B------:R-:W-:Y:S05]  /*13df0*/  BSYNC B0 ;  /* 0x0000000000007941 */ /* 0x000fea0003800000 */
.L_x_4136:
[----:B------:R-:W-:Y:S01]  /*13e00*/  ULDC.64 UR4, c[0x0][0x310] ;  /* 0x0000c40000047ab9 */ /* 0x000fe20000000a00 */
[----:B------:R-:W-:Y:S01]  /*13e10*/  ULDC.64 UR6, c[0x0][0x300] ;  /* 0x0000c00000067ab9 */ /* 0x000fe20000000a00 */
[----:B------:R-:W-:Y:S01]  /*13e20*/  IMAD R9, R26, UR4, RZ ;  /* 0x000000041a097c24 */ /* 0x000fe2000f8e02ff */
[----:B------:R-:W4:Y:S01]  /*13e30*/  LDC R12, c[0x0][0x2f4] ;  /* 0x0000bd00ff0c7b82 */ /* 0x000f220000000800 */
[C---:B------:R-:W-:Y:S01]  /*13e40*/  IMAD.WIDE.U32 R2, R7.reuse, UR4, RZ ;  /* 0x0000000407027c25 */ /* 0x040fe2000f8e00ff */
[C---:B------:R-:W-:Y:S02]  /*13e50*/  LOP3.LUT R14, R36.reuse, 0x80, RZ, 0xfc, !PT ;  /* 0x00000080240e7812 */ /* 0x040fe400078efcff */
[----:B------:R-:W-:Y:S01]  /*13e60*/  LOP3.LUT R13, R36, 0x40, RZ, 0xfc, !PT ;  /* 0x00000040240d7812 */ /* 0x000fe200078efcff */
[----:B------:R-:W-:Y:S02]  /*13e70*/  IMAD R9, R7, UR5, R9 ;  /* 0x0000000507097c24 */ /* 0x000fe4000f8e0209 */
[----:B------:R-:W-:-:S02]  /*13e80*/  IMAD R27, R27, UR6, RZ ;  /* 0x000000061b1b7c24 */ /* 0x000fc4000f8e02ff */
[----:B------:R-:W-:Y:S02]  /*13e90*/  IMAD.IADD R3, R3, 0x1, R9 ;  /* 0x0000000103037824 */ /* 0x000fe400078e0209 */
[----:B------:R-:W-:Y:S02]  /*13ea0*/  IMAD R9, R25, UR4, RZ ;  /* 0x0000000419097c24 */ /* 0x000fe4000f8e02ff */
[----:B------:R-:W-:-:S04]  /*13eb0*/  IMAD.WIDE.U32 R2, R6, UR6, R2 ;  /* 0x0000000606027c25 */ /* 0x000fc8000f8e0002 */
[----:B------:R-:W-:Y:S02]  /*13ec0*/  IMAD R6, R6, UR7, R27 ;  /* 0x0000000706067c24 */ /* 0x000fe4000f8e021b */
[----:B------:R-:W-:Y:S02]  /*13ed0*/  IMAD R9, R8, UR5, R9 ;  /* 0x0000000508097c24 */ /* 0x000fe4000f8e0209 */
[----:B------:R-:W-:Y:S02]  /*13ee0*/  IMAD.IADD R7, R3, 0x1, R6 ;  /* 0x0000000103077824 */ /* 0x000fe400078e0206 */
[----:B------:R-:W-:Y:S01]  /*13ef0*/  IMAD.MOV.U32 R6, RZ, RZ, R2 ;  /* 0x000000ffff067224 */ /* 0x000fe200078e0002 */
[-C--:B----4-:R-:W-:Y:S01]  /*13f00*/  ISETP.GE.AND P1, PT, R14, R12.reuse, PT ;  /* 0x0000000c0e00720c */ /* 0x090fe20003f26270 */
[----:B------:R-:W-:Y:S01]  /*13f10*/  IMAD.WIDE.U32 R2, R8, UR4, RZ ;  /* 0x0000000408027c25 */ /* 0x000fe2000f8e00ff */
[----:B------:R-:W-:Y:S01]  /*13f20*/  ULDC.64 UR4, c[0x0][0x308] ;  /* 0x0000c20000047ab9 */ /* 0x000fe20000000a00 */
[----:B------:R-:W-:-:S02]  /*13f30*/  ISETP.GE.AND P3, PT, R13, R12, PT ;  /* 0x0000000c0d00720c */ /* 0x000fc40003f66270 */
[----:B------:R-:W-:Y:S01]  /*13f40*/  IMAD.IADD R3, R3, 0x1, R9 ;  /* 0x0000000103037824 */ /* 0x000fe200078e0209 */
[----:B------:R-:W-:Y:S01]  /*13f50*/  ISETP.GE.AND P4, PT, R36, R12, PT ;  /* 0x0000000c2400720c */ /* 0x000fe20003f86270 */
[----:B------:R-:W-:Y:S02]  /*13f60*/  IMAD R10, R29, UR6, RZ ;  /* 0x000000061d0a7c24 */ /* 0x000fe4000f8e02ff */
[----:B------:R-:W-:-:S04]  /*13f70*/  IMAD.WIDE.U32 R8, R5, UR6, R2 ;  /* 0x0000000605087c25 */ /* 0x000fc8000f8e0002 */
[----:B------:R-:W-:-:S04]  /*13f80*/  IMAD.WIDE.U32 R2, R22, UR4, R6 ;  /* 0x0000000416027c25 */ /* 0x000fc8000f8e0006 */
[----:B------:R-:W-:Y:S01]  /*13f90*/  IMAD R10, R5, UR7, R10 ;  /* 0x00000007050a7c24 */ /* 0x000fe2000f8e020a */
[----:B------:R-:W-:Y:S01]  /*13fa0*/  ULDC.64 UR6, c[0x0][0x2e8] ;  /* 0x0000ba0000067ab9 */ /* 0x000fe20000000a00 */
[----:B------:R-:W-:Y:S01]  /*13fb0*/  IMAD R11, R22, UR5, RZ ;  /* 0x00000005160b7c24 */ /* 0x000fe2000f8e02ff */
[----:B------:R-:W-:Y:S01]  /*13fc0*/  IADD3 R5, P0, R2, UR6, RZ ;  /* 0x0000000602057c10 */ /* 0x000fe2000ff1e0ff */
[----:B------:R-:W-:-:S03]  /*13fd0*/  IMAD.MOV.U32 R2, RZ, RZ, R8 ;  /* 0x000000ffff027224 */ /* 0x000fc600078e0008 */
[----:B------:R-:W-:Y:S01]  /*13fe0*/  IADD3.X R6, R11, UR7, R3, P0, !PT ;  /* 0x000000070b067c10 */ /* 0x000fe200087fe403 */
[----:B------:R-:W-:Y:S02]  /*13ff0*/  IMAD.IADD R3, R9, 0x1, R10 ;  /* 0x0000000109037824 */ /* 0x000fe400078e020a */
[----:B------:R-:W-:Y:S01]  /*14000*/  IMAD.WIDE.U32 R2, R22, UR4, R2 ;  /* 0x0000000416027c25 */ /* 0x000fe2000f8e0002 */
[----:B------:R-:W-:Y:S02]  /*14010*/  UMOV UR4, 0xffffffff ;  /* 0xffffffff00047882 */ /* 0x000fe40000000000 */
[----:B------:R-:W-:-:S04]  /*14020*/  IADD3 R7, P0, R2, UR6, RZ ;  /* 0x0000000602077c10 */ /* 0x000fc8000ff1e0ff */
[----:B------:R-:W-:Y:S01]  /*14030*/  IADD3.X R8, R11, UR7, R3, P0, !PT ;  /* 0x000000070b087c10 */ /* 0x000fe200087fe403 */
[----:B------:R-:W-:Y:S08]  /*14040*/  BRA.DIV UR4, `(.L_x_4138) ;  /* 0x0000004e04647947 */ /* 0x000ff0000b800000 */
[----:B------:R-:W4:Y:S04]  /*14050*/  SHFL.IDX PT, R2, R5, RZ, 0x1c1f ;  /* 0x001c1fff05027589 */ /* 0x000f2800000e0000 */
[----:B------:R-:W5:Y:S04]  /*14060*/  SHFL.IDX PT, R3, R6, RZ, 0x1c1f ;  /* 0x001c1fff06037589 */ /* 0x000f6800000e0000 */
[----:B------:R-:W-:Y:S04]  /*14070*/  SHFL.IDX PT, R9, R6, 0x2, 0x1c1f ;  /* 0x005c1f0006097f89 */ /* 0x000fe800000e0000 */
[----:B------:R-:W-:Y:S04]  /*14080*/  SHFL.IDX PT, R8, R8, RZ, 0x1c1f ;  /* 0x001c1fff08087589 */ /* 0x000fe800000e0000 */
[----:B------:R-:W-:Y:S01]  /*14090*/  SHFL.IDX PT, R14, R7, RZ, 0x1c1f ;  /* 0x001c1fff070e7589 */ /* 0x000fe200000e0000 */
[----:B----4-:R-:W-:-:S05]  /*140a0*/  IADD3 R2, P0, R36, R2, RZ ;  /* 0x0000000224027210 */ /* 0x010fca0007f1e0ff */
[----:B-----5:R-:W-:-:S05]  /*140b0*/  IMAD.X R3, RZ, RZ, R3, P0 ;  /* 0x000000ffff037224 */ /* 0x020fca00000e0603 */
[----:B------:R-:W-:Y:S04]  /*140c0*/  LDGSTS.E.BYPASS.LTC128B.128 [R0+0x24200], desc[UR50][R2.64], !P4 ;  /* 0x2420000002007fae */ /* 0x000fe8000e101d72 */
[----:B------:R-:W-:Y:S04]  /*140d0*/  LDGSTS.E.BYPASS.LTC128B.128 [R0+0x26a00], desc[UR50][R2.64+0x40], !P3 ;  /* 0x26a0004002007fae */ /* 0x000fe8000d901d72 */
[----:B------:R4:W-:Y:S04]  /*140e0*/  LDGSTS.E.BYPASS.LTC128B.128 [R0+0x29200], desc[UR50][R2.64+0x80], !P1 ;  /* 0x2920008002007fae */ /* 0x0009e8000c901d72 */
[----:B----4-:R-:W4:Y:S04]  /*140f0*/  SHFL.IDX PT, R2, R5, 0x1, 0x1c1f ;  /* 0x003c1f0005027f89 */ /* 0x010f2800000e0000 */
[----:B------:R-:W5:Y:S01]  /*14100*/  SHFL.IDX PT, R3, R6, 0x1, 0x1c1f ;  /* 0x003c1f0006037f89 */ /* 0x000f6200000e0000 */
[----:B----4-:R-:W-:-:S05]  /*14110*/  IADD3 R2, P0, R36, R2, RZ ;  /* 0x0000000224027210 */ /* 0x010fca0007f1e0ff */
[----:B-----5:R-:W-:-:S05]  /*14120*/  IMAD.X R3, RZ, RZ, R3, P0 ;  /* 0x000000ffff037224 */ /* 0x020fca00000e0603 */
[----:B------:R-:W-:Y:S04]  /*14130*/  LDGSTS.E.BYPASS.LTC128B.128 [R0+0x24a00], desc[UR50][R2.64], !P4 ;  /* 0x24a0000002007fae */ /* 0x000fe8000e101d72 */
[----:B------:R-:W-:Y:S04]  /*14140*/  LDGSTS.E.BYPASS.LTC128B.128 [R0+0x27200], desc[UR50][R2.64+0x40], !P3 ;  /* 0x2720004002007fae */ /* 0x000fe8000d901d72 */
[----:B------:R4:W-:Y:S04]  /*14150*/  LDGSTS.E.BYPASS.LTC128B.128 [R0+0x29a00], desc[UR50][R2.64+0x80], !P1 ;  /* 0x29a0008002007fae */ /* 0x0009e8000c901d72 */
[----:B----4-:R-:W4:Y:S02]  /*14160*/  SHFL.IDX PT, R2, R5, 0x2, 0x1c1f ;  /* 0x005c1f0005027f89 */ /* 0x010f2400000e0000 */
[----:B----4-:R-:W-:-:S05]  /*14170*/  IADD3 R2, P0, R36, R2, RZ ;  /* 0x0000000224027210 */ /* 0x010fca0007f1e0ff */
[----:B------:R-:W-:Y:S02]  /*14180*/  IMAD.X R3, RZ, RZ, R9, P0 ;  /* 0x000000ffff037224 */ /* 0x000fe400000e0609 */
[----:B------:R-:W-:Y:S04]  /*14190*/  SHFL.IDX PT, R9, R6, 0x3, 0x1c1f ;  /* 0x007c1f0006097f89 */ /* 0x000fe800000e0000 */
[----:B------:R-:W-:Y:S04]  /*141a0*/  LDGSTS.E.BYPASS.LTC128B.128 [R0+0x25200], desc[UR50][R2.64], !P4 ;  /* 0x2520000002007fae */ /* 0x000fe8000e101d72 */
[----:B------:R-:W-:Y:S04]  /*141b0*/  LDGSTS.E.BYPASS.LTC128B.128 [R0+0x27a00], desc[UR50][R2.64+0x40], !P3 ;  /* 0x27a0004002007fae */ /* 0x000fe8000d901d72 */
[----:B------:R4:W-:Y:S04]  /*141c0*/  LDGSTS.E.BYPASS.LTC128B.128 [R0+0x2a200], desc[UR50][R2.64+0x80], !P1 ;  /* 0x2a20008002007fae */ /* 0x0009e8000c901d72 */
[----:B----4-:R-:W4:Y:S02]  /*141d0*/  SHFL.IDX PT, R2, R5, 0x3, 0x1c1f ;  /* 0x007c1f0005027f89 */ /* 0x010f2400000e0000 */
[----:B----4-:R-:W-:-:S05]  /*141e0*/  IADD3 R2, P0, R36, R2, RZ ;  /* 0x0000000224027210 */ /* 0x010fca0007f1e0ff */
[----:B------:R-:W-:-:S05]  /*141f0*/  IMAD.X R3, RZ, RZ, R9, P0 ;  /* 0x000000ffff037224 */ /* 0x000fca00000e0609 */
[----:B------:R4:W-:Y:S04]  /*14200*/  LDGSTS.E.BYPASS.LTC128B.128 [R0+0x25a00], desc[UR50][R2.64], !P4 ;  /* 0x25a0000002007fae */ /* 0x0009e8000e101d72 */
[----:B------:R4:W-:Y:S04]  /*14210*/  LDGSTS.E.BYPASS.LTC128B.128 [R0+0x28200], desc[UR50][R2.64+0x40], !P3 ;  /* 0x2820004002007fae */ /* 0x0009e8000d901d72 */
[----:B------:R4:W-:Y:S02]  /*14220*/  LDGSTS.E.BYPASS.LTC128B.128 [R0+0x2aa00], desc[UR50][R2.64+0x80], !P1 ;  /* 0x2aa0008002007fae */ /* 0x0009e4000c901d72 */
.L_x_4247:
[----:B----4-:R-:W-:-:S05]  /*14230*/  IADD3 R2, P0, R36, R14, RZ ;  /* 0x0000000e24027210 */ /* 0x010fca0007f1e0ff */
        /* <DEDUP_REMOVED lines=9> */
.L_x_4139:
[----:B------:R-:W-:Y:S02]  /*142d0*/  PLOP3.LUT P1, PT, P1, P0, PT, 0xa2, 0x0 ;  /* 0x000000000000781c */ /* 0x000fe40000f21472 */
[----:B------:R-:W-:-:S08]  /*142e0*/  @P0 R2UR P1, UR4, R4 ;  /* 0x00000000040402ca */ /* 0x000fd00000020000 */
[----:B------:R-:W-:-:S05]  /*142f0*/  @P0 PLOP3.LUT P0, PT, P1, PT, PT, 0x80, 0x0 ;  /* 0x000000000000081c */ /* 0x000fca0000f0f070 */
[----:B------:R-:W-:Y:S01]  /*14300*/  @!P1 SYNCS.ARRIVE.TRANS64.RED.A0T1 RZ, [UR4+0x33430], RZ ;  /* 0x033430ffffff99a7 */ /* 0x000fe20008200404 */
[----:B------:R-:W-:Y:S07]  /*14310*/  @!P1 ARRIVES.LDGSTSBAR.64.TRANSCNT [UR4+0x33430] ;  /* 0x03343000ff0099b0 */ /* 0x000fee0008000a84 */
[----:B------:R-:W-:Y:S05]  /*14320*/  @P0 BRA.U.ANY `(.L_x_4139) ;  /* 0xfffffffd00e80947 */ /* 0x000fea000393ffff */
[----:B------:R-:W-:Y:S01]  /*14330*/  NOP ;  /* 0x0000000000007918 */ /* 0x000fe20000000000 */
[----:B----4-:R-:W-:-:S05]  /*14340*/  IMAD.U32 R0, RZ, RZ, UR43 ;  /* 0x0000002bff007e24 */ /* 0x010fca000f8e00ff */
[----:B------:R-:W-:-:S13]  /*14350*/  ISETP.NE.AND P3, PT, R0, 0x3, PT ;  /* 0x000000030000780c */ /* 0x000fda0003f65270 */
[----:B------:R-:W-:Y:S05]  /*14360*/  @!P3 BRA `(.L_x_4140) ;  /* 0x000000000004b947 */ /* 0x000fea0003800000 */
[----:B------:R-:W-:Y:S01]  /*14370*/  BPT.TRAP 0x1 ;  /* 0x000000040000795c */ /* 0x000fe20000300000 */
.L_x_4140:
[----:B------:R-:W-:Y:S01]  /*14380*/  IMAD.U32 R0, RZ, RZ, UR44 ;  /* 0x0000002cff007e24 */ /* 0x000fe2000f8e00ff */
[----:B------:R4:W-:Y:S04]  /*14390*/  SYNCS.ARRIVE.TRANS64.A1T0 RZ, [R4+URZ+0x33430], RZ ;  /* 0x033430ff04ff79a7 */ /* 0x0009e8000810003f */
[----:B------:R-:W-:-:S13]  /*143a0*/  ISETP.NE.AND P0, PT, R0, 0x3, PT ;  /* 0x000000030000780c */ /* 0x000fda0003f05270 */
[----:B----4-:R-:W-:Y:S05]  /*143b0*/  @!P0 BRA `(.L_x_4141) ;  /* 0x0000000000048947 */ /* 0x010fea0003800000 */
[----:B------:R-:W-:Y:S01]  /*143c0*/  BPT.TRAP 0x1 ;  /* 0x000000040000795c */ /* 0x000fe20000300000 */
.L_x_4141:
[----:B------:R-:W-:Y:S01]  /*143d0*/  LOP3.LUT R3, R21, 0x1, RZ, 0x3c, !PT ;  /* 0x0000000115037812 */ /* 0x000fe200078e3cff */
[----:B------:R-:W-:Y:S01]  /*143e0*/  IMAD R2, R20, 0x8, R18 ;  /* 0x0000000814027824 */ /* 0x000fe200078e0212 */
[----:B------:R-:W-:Y:S02]  /*143f0*/  BSSY B0, `(.L_x_4142) ;  /* 0x0000004000007945 */ /* 0x000fe40003800000 */
[----:B------:R-:W-:-:S04]  /*14400*/  SHF.L.U32 R3, R3, 0x1f, RZ ;  /* 0x0000001f03037819 */ /* 0x000fc800000006ff */
[----:B------:R-:W4:Y:S02]  /*14410*/  SYNCS.PHASECHK.TRANS64.TRYWAIT P1, [R2+URZ+0x33470], R3 ;  /* 0x03347003020075a7 */ /* 0x000f24000802017f */
[----:B----4-:R-:W-:Y:S05]  /*14420*/  @!P1 BRA `(.L_x_4143) ;  /* 0x0000004c00e49947 */ /* 0x010fea0003800000 */
.L_x_4248:
[----:B------:R-:W-:Y:S05]  /*14430*/  BSYNC B0 ;  /* 0x0000000000007941 */ /* 0x000fea0003800000 */
.L_x_4142:
[----:B------:R-:W-:-:S05]  /*14440*/  IMAD.U32 R0, RZ, RZ, UR43 ;  /* 0x0000002bff007e24 */ /* 0x000fca000f8e00ff */
[----:B------:R-:W-:-:S13]  /*14450*/  ISETP.NE.AND P1, PT, R0, 0x3, PT ;  /* 0x000000030000780c */ /* 0x000fda0003f25270 */
[----:B------:R-:W-:Y:S05]  /*14460*/  @!P1 BRA `(.L_x_4144) ;  /* 0x0000000000049947 */ /* 0x000fea0003800000 */
[----:B------:R-:W-:Y:S01]  /*14470*/  BPT.TRAP 0x1 ;  /* 0x000000040000795c */ /* 0x000fe20000300000 */
.L_x_4144:
[----:B----4-:R-:W-:Y:S01]  /*14480*/  SHF.L.U32 R3, R21, 0x1f, RZ ;  /* 0x0000001f15037819 */ /* 0x010fe200000006ff */
[----:B------:R-:W-:-:S03]  /*14490*/  IMAD R0, R20, 0x7800, RZ ;  /* 0x0000780014007824 */ /* 0x000fc600078e02ff */
[----:B------:R-:W4:Y:S02]  /*144a0*/  SYNCS.PHASECHK.TRANS64.TRYWAIT P1, [R2+URZ+0x33460], R3 ;  /* 0x03346003020075a7 */ /* 0x000f24000802017f */
[----:B----4-:R-:W-:Y:S05]  /*144b0*/  @!P1 BRA `(.L_x_4145) ;  /* 0x0000004c00d49947 */ /* 0x010fea0003800000 */
.L_x_4249:
[----:B----4-:R-:W-:Y:S01]  /*144c0*/  LOP3.LUT R3, R0, R16, RZ, 0xfc, !PT ;  /* 0x0000001000037212 */ /* 0x010fe200078efcff */
[----:B------:R-:W-:Y:S05]  /*144d0*/  WARPSYNC.ALL ;  /* 0x0000000000007948 */ /* 0x000fea0003800000 */
[----:B------:R-:W-:Y:S02]  /*144e0*/  IMAD.IADD R6, R18, 0x1, R3 ;  /* 0x0000000112067824 */ /* 0x000fe400078e0203 */
[C---:B------:R-:W-:Y:S02]  /*144f0*/  VIADD R3, R0.reuse, 0x2800 ;  /* 0x0000280000037836 */ /* 0x040fe40000000000 */
[----:B------:R-:W-:-:S02]  /*14500*/  VIADD R13, R0, 0x800 ;  /* 0x00000800000d7836 */ /* 0x000fc40000000000 */
[----:B0-23--:R-:W0:Y:S01]  /*14510*/  LDSM.16.MT88.4 R4, [R6+0xf200] ;  /* 0x00f200000604783b */ /* 0x00de220000004200 */
[C---:B------:R-:W-:Y:S02]  /*14520*/  VIADD R20, R0.reuse, 0x5000 ;  /* 0x0000500000147836 */ /* 0x040fe40000000000 */
[C---:B------:R-:W-:Y:S02]  /*14530*/  VIADD R21, R0.reuse, 0x3000 ;  /* 0x0000300000157836 */ /* 0x040fe40000000000 */
[C---:B------:R-:W-:Y:S02]  /*14540*/  VIADD R15, R0.reuse, 0x2000 ;  /* 0x00002000000f7836 */ /* 0x040fe40000000000 */
[----:B------:R-:W-:Y:S02]  /*14550*/  VIADD R14, R0, 0x5800 ;  /* 0x00005800000e7836 */ /* 0x000fe40000000000 */
[----:B------:R-:W-:-:S05]  /*14560*/  IMAD.U32 R23, RZ, RZ, UR43 ;  /* 0x0000002bff177e24 */ /* 0x000fca000f8e00ff */
[----:B------:R-:W-:Y:S02]  /*14570*/  ISETP.NE.AND P1, PT, R23, 0x3, PT ;  /* 0x000000031700780c */ /* 0x000fe40003f25270 */
[C-C-:B0-----:R-:W-:Y:S02]  /*14580*/  PRMT R8, R4.reuse, 0x6420, R5.reuse ;  /* 0x0000642004087816 */ /* 0x141fe40000000005 */
[----:B------:R-:W-:Y:S02]  /*14590*/  PRMT R9, R4, 0x7531, R5 ;  /* 0x0000753104097816 */ /* 0x000fe40000000005 */
[-C--:B------:R-:W-:Y:S02]  /*145a0*/  LOP3.LUT R4, R0, R17.reuse, RZ, 0xfc, !PT ;  /* 0x0000001100047212 */ /* 0x080fe400078efcff */
[----:B------:R-:W-:Y:S02]  /*145b0*/  LOP3.LUT R5, R3, R16, RZ, 0xfc, !PT ;  /* 0x0000001003057212 */ /* 0x000fe400078efcff */
[C-C-:B------:R-:W-:Y:S01]  /*145c0*/  PRMT R10, R6.reuse, 0x6420, R7.reuse ;  /* 0x00006420060a7816 */ /* 0x140fe20000000007 */
[----:B------:R-:W-:Y:S01]  /*145d0*/  IMAD.IADD R12, R19, 0x1, R4 ;  /* 0x00000001130c7824 */ /* 0x000fe200078e0204 */
[----:B------:R-:W-:Y:S01]  /*145e0*/  PRMT R11, R6, 0x7531, R7 ;  /* 0x00007531060b7816 */ /* 0x000fe20000000007 */
[----:B------:R-:W-:Y:S01]  /*145f0*/  IMAD.IADD R7, R18, 0x1, R5 ;  /* 0x0000000112077824 */ /* 0x000fe200078e0205 */
[----:B------:R-:W-:-:S03]  /*14600*/  LOP3.LUT R3, R3, R17, RZ, 0xfc, !PT ;  /* 0x0000001103037212 */ /* 0x000fc600078efcff */
[----:B------:R0:W-:Y:S02]  /*14610*/  STSM.16.M88.4 [R12], R8 ;  /* 0x000000080c007844 */ /* 0x0001e40000000200 */
[----:B------:R-:W-:Y:S02]  /*14620*/  IMAD.IADD R3, R19, 0x1, R3 ;  /* 0x0000000113037824 */ /* 0x000fe400078e0203 */
[----:B------:R-:W2:Y:S01]  /*14630*/  LDSM.16.MT88.4 R4, [R7+0xf200] ;  /* 0x00f200000704783b */ /* 0x000ea20000004200 */
[----:B0-----:R-:W-:Y:S01]  /*14640*/  VIADD R12, R0, 0x1000 ;  /* 0x00001000000c7836 */ /* 0x001fe20000000000 */
[C-C-:B--2---:R-:W-:Y:S02]  /*14650*/  PRMT R8, R4.reuse, 0x6420, R5.reuse ;  /* 0x0000642004087816 */ /* 0x144fe40000000005 */
[----:B------:R-:W-:Y:S02]  /*14660*/  PRMT R9, R4, 0x7531, R5 ;  /* 0x0000753104097816 */ /* 0x000fe40000000005 */
[----:B------:R-:W-:-:S02]  /*14670*/  LOP3.LUT R4, R13, R17, RZ, 0xfc, !PT ;  /* 0x000000110d047212 */ /* 0x000fc400078efcff */
[-C--:B------:R-:W-:Y:S02]  /*14680*/  LOP3.LUT R5, R20, R16.reuse, RZ, 0xfc, !PT ;  /* 0x0000001014057212 */ /* 0x080fe400078efcff */
[C-C-:B------:R-:W-:Y:S01]  /*14690*/  PRMT R10, R6.reuse, 0x6420, R7.reuse ;  /* 0x00006420060a7816 */ /* 0x140fe20000000007 */
[----:B------:R-:W-:Y:S01]  /*146a0*/  IMAD.IADD R4, R19, 0x1, R4 ;  /* 0x0000000113047824 */ /* 0x000fe200078e0204 */
[----:B------:R-:W-:Y:S01]  /*146b0*/  PRMT R11, R6, 0x7531, R7 ;  /* 0x00007531060b7816 */ /* 0x000fe20000000007 */
[----:B------:R-:W-:Y:S01]  /*146c0*/  IMAD.IADD R5, R18, 0x1, R5 ;  /* 0x0000000112057824 */ /* 0x000fe200078e0205 */
[----:B------:R-:W-:Y:S02]  /*146d0*/  LOP3.LUT R13, R13, R16, RZ, 0xfc, !PT ;  /* 0x000000100d0d7212 */ /* 0x000fe400078efcff */
[----:B------:R-:W-:Y:S01]  /*146e0*/  LOP3.LUT R20, R20, R17, RZ, 0xfc, !PT ;  /* 0x0000001114147212 */ /* 0x000fe200078efcff */
[----:B------:R-:W-:Y:S04]  /*146f0*/  STSM.16.M88.4 [R4], R8 ;  /* 0x0000000804007844 */ /* 0x000fe80000000200 */
[----:B------:R-:W0:Y:S01]  /*14700*/  LDSM.16.MT88.4 R4, [R5+0xf200] ;  /* 0x00f200000504783b */ /* 0x000e220000004200 */
[----:B------:R-:W-:Y:S01]  /*14710*/  IMAD.IADD R20, R19, 0x1, R20 ;  /* 0x0000000113147824 */ /* 0x000fe200078e0214 */
[----:B0-----:R-:W-:-:S02]  /*14720*/  PRMT R8, R4, 0x6420, R5 ;  /* 0x0000642004087816 */ /* 0x001fc40000000005 */
[----:B------:R-:W-:Y:S02]  /*14730*/  PRMT R9, R4, 0x7531, R5 ;  /* 0x0000753104097816 */ /* 0x000fe40000000005 */
[----:B------:R-:W-:Y:S02]  /*14740*/  LOP3.LUT R4, R12, R17, RZ, 0xfc, !PT ;  /* 0x000000110c047212 */ /* 0x000fe400078efcff */
[C-C-:B------:R-:W-:Y:S02]  /*14750*/  PRMT R10, R6.reuse, 0x6420, R7.reuse ;  /* 0x00006420060a7816 */ /* 0x140fe40000000007 */
[----:B------:R-:W-:Y:S01]  /*14760*/  PRMT R11, R6, 0x7531, R7 ;  /* 0x00007531060b7816 */ /* 0x000fe20000000007 */
[----:B------:R-:W-:Y:S01]  /*14770*/  IMAD.IADD R4, R19, 0x1, R4 ;  /* 0x0000000113047824 */ /* 0x000fe200078e0204 */
[----:B------:R-:W-:Y:S01]  /*14780*/  LOP3.LUT R12, R12, R16, RZ, 0xfc, !PT ;  /* 0x000000100c0c7212 */ /* 0x000fe200078efcff */
[----:B------:R-:W-:Y:S02]  /*14790*/  IMAD.IADD R6, R18, 0x1, R13 ;  /* 0x0000000112067824 */ /* 0x000fe400078e020d */
[----:B------:R-:W-:Y:S01]  /*147a0*/  VIADD R13, R0, 0x1800 ;  /* 0x00001800000d7836 */ /* 0x000fe20000000000 */
[----:B------:R-:W-:Y:S04]  /*147b0*/  STSM.16.M88.4 [R4], R8 ;  /* 0x0000000804007844 */ /* 0x000fe80000000200 */
[----:B------:R-:W0:Y:S02]  /*147c0*/  LDSM.16.MT88.4 R4, [R6+0xf200] ;  /* 0x00f200000604783b */ /* 0x000e240000004200 */
[----:B0-----:R-:W-:-:S02]  /*147d0*/  PRMT R8, R4, 0x6420, R5 ;  /* 0x0000642004087816 */ /* 0x001fc40000000005 */
[----:B------:R-:W-:Y:S02]  /*147e0*/  PRMT R9, R4, 0x7531, R5 ;  /* 0x0000753104097816 */ /* 0x000fe40000000005 */
[----:B------:R-:W-:Y:S02]  /*147f0*/  LOP3.LUT R4, R13, R17, RZ, 0xfc, !PT ;  /* 0x000000110d047212 */ /* 0x000fe400078efcff */
[C-C-:B------:R-:W-:Y:S02]  /*14800*/  PRMT R10, R6.reuse, 0x6420, R7.reuse ;  /* 0x00006420060a7816 */ /* 0x140fe40000000007 */
[----:B------:R-:W-:Y:S01]  /*14810*/  PRMT R11, R6, 0x7531, R7 ;  /* 0x00007531060b7816 */ /* 0x000fe20000000007 */
[----:B------:R-:W-:Y:S01]  /*14820*/  IMAD.IADD R4, R19, 0x1, R4 ;  /* 0x0000000113047824 */ /* 0x000fe200078e0204 */
[----:B------:R-:W-:-:S04]  /*14830*/  LOP3.LUT R13, R13, R16, RZ, 0xfc, !PT ;  /* 0x000000100d0d7212 */ /* 0x000fc800078efcff */
[----:B------:R0:W-:Y:S02]  /*14840*/  STSM.16.M88.4 [R4], R8 ;  /* 0x0000000804007844 */ /* 0x0001e40000000200 */
[C---:B0-----:R-:W-:Y:S02]  /*14850*/  LOP3.LUT R4, R21.reuse, R16, RZ, 0xfc, !PT ;  /* 0x0000001015047212 */ /* 0x041fe400078efcff */
[----:B------:R-:W-:-:S03]  /*14860*/  LOP3.LUT R21, R21, R17, RZ, 0xfc, !PT ;  /* 0x0000001115157212 */ /* 0x000fc600078efcff */
[----:B------:R-:W-:Y:S02]  /*14870*/  IMAD.IADD R4, R18, 0x1, R4 ;  /* 0x0000000112047824 */ /* 0x000fe400078e0204 */
[----:B------:R-:W-:-:S04]  /*14880*/  IMAD.IADD R21, R19, 0x1, R21 ;  /* 0x0000000113157824 */ /* 0x000fc800078e0215 */
[----:B------:R-:W0:Y:S02]  /*14890*/  LDSM.16.MT88.4 R4, [R4+0xf200] ;  /* 0x00f200000404783b */ /* 0x000e240000004200 */
[C-C-:B0-----:R-:W-:Y:S02]  /*148a0*/  PRMT R8, R4.reuse, 0x6420, R5.reuse ;  /* 0x0000642004087816 */ /* 0x141fe40000000005 */
[----:B------:R-:W-:Y:S02]  /*148b0*/  PRMT R9, R4, 0x7531, R5 ;  /* 0x0000753104097816 */ /* 0x000fe40000000005 */
[----:B------:R-:W-:Y:S02]  /*148c0*/  LOP3.LUT R4, R15, R17, RZ, 0xfc, !PT ;  /* 0x000000110f047212 */ /* 0x000fe400078efcff */
[C-C-:B------:R-:W-:Y:S02]  /*148d0*/  PRMT R10, R6.reuse, 0x6420, R7.reuse ;  /* 0x00006420060a7816 */ /* 0x140fe40000000007 */
[----:B------:R-:W-:Y:S01]  /*148e0*/  PRMT R11, R6, 0x7531, R7 ;  /* 0x00007531060b7816 */ /* 0x000fe20000000007 */
[----:B------:R-:W-:Y:S01]  /*148f0*/  IMAD.IADD R4, R19, 0x1, R4 ;  /* 0x0000000113047824 */ /* 0x000fe200078e0204 */
[----:B------:R-:W-:-:S04]  /*14900*/  LOP3.LUT R15, R15, R16, RZ, 0xfc, !PT ;  /* 0x000000100f0f7212 */ /* 0x000fc800078efcff */
[----:B------:R0:W-:Y:S01]  /*14910*/  STSM.16.M88.4 [R4], R8 ;  /* 0x0000000804007844 */ /* 0x0001e20000000200 */
[----:B------:R-:W-:Y:S01]  /*14920*/  IMAD.IADD R15, R18, 0x1, R15 ;  /* 0x00000001120f7824 */ /* 0x000fe200078e020f */
[C---:B0-----:R-:W-:Y:S02]  /*14930*/  LOP3.LUT R4, R14.reuse, R16, RZ, 0xfc, !PT ;  /* 0x000000100e047212 */ /* 0x041fe400078efcff */
[----:B------:R-:W-:-:S03]  /*14940*/  LOP3.LUT R14, R14, R17, RZ, 0xfc, !PT ;  /* 0x000000110e0e7212 */ /* 0x000fc600078efcff */
[----:B------:R-:W-:Y:S02]  /*14950*/  IMAD.IADD R4, R18, 0x1, R4 ;  /* 0x0000000112047824 */ /* 0x000fe400078e0204 */
[----:B------:R-:W-:-:S04]  /*14960*/  IMAD.IADD R14, R19, 0x1, R14 ;  /* 0x00000001130e7824 */ /* 0x000fc800078e020e */
[----:B------:R-:W0:Y:S02]  /*14970*/  LDSM.16.MT88.4 R4, [R4+0xf200] ;  /* 0x00f200000404783b */ /* 0x000e240000004200 */
[C-C-:B0-----:R-:W-:Y:S02]  /*14980*/  PRMT R8, R4.reuse, 0x6420, R5.reuse ;  /* 0x0000642004087816 */ /* 0x141fe40000000005 */
[----:B------:R-:W-:Y:S01]  /*14990*/  PRMT R9, R4, 0x7531, R5 ;  /* 0x0000753104097816 */ /* 0x000fe20000000005 */
[----:B------:R-:W-:Y:S01]  /*149a0*/  IMAD.IADD R4, R18, 0x1, R12 ;  /* 0x0000000112047824 */ /* 0x000fe200078e020c */
[--C-:B------:R-:W-:Y:S01]  /*149b0*/  PRMT R10, R6, 0x6420, R7.reuse ;  /* 0x00006420060a7816 */ /* 0x100fe20000000007 */
[----:B------:R-:W-:Y:S01]  /*149c0*/  VIADD R12, R0, 0x4800 ;  /* 0x00004800000c7836 */ /* 0x000fe20000000000 */
[----:B------:R-:W-:-:S05]  /*149d0*/  PRMT R11, R6, 0x7531, R7 ;  /* 0x00007531060b7816 */ /* 0x000fca0000000007 */
[----:B------:R0:W-:Y:S04]  /*149e0*/  STSM.16.M88.4 [R3], R8 ;  /* 0x0000000803007844 */ /* 0x0001e80000000200 */
[----:B------:R-:W2:Y:S01]  /*149f0*/  LDSM.16.MT88.4 R4, [R4+0xf200] ;  /* 0x00f200000404783b */ /* 0x000ea20000004200 */
[----:B0-----:R-:W-:Y:S01]  /*14a00*/  VIADD R3, R0, 0x3800 ;  /* 0x0000380000037836 */ /* 0x001fe20000000000 */
[C-C-:B--2---:R-:W-:Y:S02]  /*14a10*/  PRMT R8, R4.reuse, 0x6420, R5.reuse ;  /* 0x0000642004087816 */ /* 0x144fe40000000005 */
[----:B------:R-:W-:Y:S02]  /*14a20*/  PRMT R9, R4, 0x7531, R5 ;  /* 0x0000753104097816 */ /* 0x000fe40000000005 */
[----:B------:R-:W-:-:S02]  /*14a30*/  LOP3.LUT R4, R3, R16, RZ, 0xfc, !PT ;  /* 0x0000001003047212 */ /* 0x000fc400078efcff */
[C-C-:B------:R-:W-:Y:S02]  /*14a40*/  PRMT R10, R6.reuse, 0x6420, R7.reuse ;  /* 0x00006420060a7816 */ /* 0x140fe40000000007 */
        /* <DEDUP_REMOVED lines=9> */
[----:B------:R-:W-:-:S02]  /*14ae0*/  PRMT R10, R6, 0x6420, R7 ;  /* 0x00006420060a7816 */ /* 0x000fc40000000007 */
[----:B------:R-:W-:-:S05]  /*14af0*/  PRMT R11, R6, 0x7531, R7 ;  /* 0x00007531060b7816 */ /* 0x000fca0000000007 */
[----:B------:R0:W-:Y:S02]  /*14b00*/  STSM.16.M88.4 [R3], R8 ;  /* 0x0000000803007844 */ /* 0x0001e40000000200 */
[----:B0-----:R-:W-:-:S05]  /*14b10*/  VIADD R3, R0, 0x6000 ;  /* 0x0000600000037836 */ /* 0x001fca0000000000 */
[C---:B------:R-:W-:Y:S02]  /*14b20*/  LOP3.LUT R4, R3.reuse, R16, RZ, 0xfc, !PT ;  /* 0x0000001003047212 */ /* 0x040fe400078efcff */
        /* <DEDUP_REMOVED lines=12> */
[----:B0-----:R-:W-:Y:S02]  /*14bf0*/  IMAD.IADD R4, R18, 0x1, R13 ;  /* 0x0000000112047824 */ /* 0x001fe400078e020d */
[C---:B------:R-:W-:Y:S02]  /*14c00*/  VIADD R13, R0.reuse, 0x6800 ;  /* 0x00006800000d7836 */ /* 0x040fe40000000000 */
[----:B------:R-:W-:Y:S02]  /*14c10*/  VIADD R0, R0, 0x7000 ;  /* 0x0000700000007836 */ /* 0x000fe40000000000 */
[----:B------:R-:W0:Y:S02]  /*14c20*/  LDSM.16.MT88.4 R4, [R4+0xf200] ;  /* 0x00f200000404783b */ /* 0x000e240000004200 */
[----:B0-----:R-:W-:-:S02]  /*14c30*/  PRMT R8, R4, 0x6420, R5 ;  /* 0x0000642004087816 */ /* 0x001fc40000000005 */
[----:B------:R-:W-:Y:S02]  /*14c40*/  PRMT R9, R4, 0x7531, R5 ;  /* 0x0000753104097816 */ /* 0x000fe40000000005 */
[----:B------:R-:W-:Y:S02]  /*14c50*/  LOP3.LUT R4, R12, R17, RZ, 0xfc, !PT ;  /* 0x000000110c047212 */ /* 0x000fe400078efcff */
[C-C-:B------:R-:W-:Y:S02]  /*14c60*/  PRMT R10, R6.reuse, 0x6420, R7.reuse ;  /* 0x00006420060a7816 */ /* 0x140fe40000000007 */
[----:B------:R-:W-:Y:S01]  /*14c70*/  PRMT R11, R6, 0x7531, R7 ;  /* 0x00007531060b7816 */ /* 0x000fe20000000007 */
[----:B------:R-:W-:-:S05]  /*14c80*/  IMAD.IADD R4, R19, 0x1, R4 ;  /* 0x0000000113047824 */ /* 0x000fca00078e0204 */
[----:B------:R0:W-:Y:S02]  /*14c90*/  STSM.16.M88.4 [R4], R8 ;  /* 0x0000000804007844 */ /* 0x0001e40000000200 */
[----:B0-----:R-:W-:-:S06]  /*14ca0*/  IMAD.IADD R4, R18, 0x1, R21 ;  /* 0x0000000112047824 */ /* 0x001fcc00078e0215 */
[----:B------:R-:W0:Y:S02]  /*14cb0*/  LDSM.16.MT88.4 R4, [R4+0xf200] ;  /* 0x00f200000404783b */ /* 0x000e240000004200 */
[C-C-:B0-----:R-:W-:Y:S02]  /*14cc0*/  PRMT R8, R4.reuse, 0x6420, R5.reuse ;  /* 0x0000642004087816 */ /* 0x141fe40000000005 */
[----:B------:R-:W-:Y:S02]  /*14cd0*/  PRMT R9, R4, 0x7531, R5 ;  /* 0x0000753104097816 */ /* 0x000fe40000000005 */
[C---:B------:R-:W-:Y:S02]  /*14ce0*/  LOP3.LUT R4, R13.reuse, R16, RZ, 0xfc, !PT ;  /* 0x000000100d047212 */ /* 0x040fe400078efcff */
[C-C-:B------:R-:W-:Y:S02]  /*14cf0*/  PRMT R10, R6.reuse, 0x6420, R7.reuse ;  /* 0x00006420060a7816 */ /* 0x140fe40000000007 */
[----:B------:R-:W-:Y:S01]  /*14d00*/  PRMT R11, R6, 0x7531, R7 ;  /* 0x00007531060b7816 */ /* 0x000fe20000000007 */
[----:B------:R-:W-:Y:S01]  /*14d10*/  IMAD.IADD R4, R18, 0x1, R4 ;  /* 0x0000000112047824 */ /* 0x000fe200078e0204 */
[----:B------:R-:W-:-:S03]  /*14d20*/  LOP3.LUT R13, R13, R17, RZ, 0xfc, !PT ;  /* 0x000000110d0d7212 */ /* 0x000fc600078efcff */
[----:B------:R-:W-:Y:S02]  /*14d30*/  STSM.16.M88.4 [R20], R8 ;  /* 0x0000000814007844 */ /* 0x000fe40000000200 */
[----:B------:R-:W-:Y:S02]  /*14d40*/  IMAD.IADD R13, R19, 0x1, R13 ;  /* 0x00000001130d7824 */ /* 0x000fe400078e020d */
[----:B------:R-:W0:Y:S02]  /*14d50*/  LDSM.16.MT88.4 R4, [R4+0xf200] ;  /* 0x00f200000404783b */ /* 0x000e240000004200 */
[C-C-:B0-----:R-:W-:Y:S02]  /*14d60*/  PRMT R8, R4.reuse, 0x6420, R5.reuse ;  /* 0x0000642004087816 */ /* 0x141fe40000000005 */
[----:B------:R-:W-:Y:S02]  /*14d70*/  PRMT R9, R4, 0x7531, R5 ;  /* 0x0000753104097816 */ /* 0x000fe40000000005 */
[----:B------:R-:W-:-:S02]  /*14d80*/  PRMT R10, R6, 0x6420, R7 ;  /* 0x00006420060a7816 */ /* 0x000fc40000000007 */
[----:B------:R-:W-:-:S05]  /*14d90*/  PRMT R11, R6, 0x7531, R7 ;  /* 0x00007531060b7816 */ /* 0x000fca0000000007 */
[----:B------:R-:W-:Y:S04]  /*14da0*/  STSM.16.M88.4 [R14], R8 ;  /* 0x000000080e007844 */ /* 0x000fe80000000200 */
[----:B------:R-:W0:Y:S02]  /*14db0*/  LDSM.16.MT88.4 R4, [R15+0xf200] ;  /* 0x00f200000f04783b */ /* 0x000e240000004200 */
[C-C-:B0-----:R-:W-:Y:S02]  /*14dc0*/  PRMT R8, R4.reuse, 0x6420, R5.reuse ;  /* 0x0000642004087816 */ /* 0x141fe40000000005 */
[----:B------:R-:W-:Y:S02]  /*14dd0*/  PRMT R9, R4, 0x7531, R5 ;  /* 0x0000753104097816 */ /* 0x000fe40000000005 */
[----:B------:R-:W-:-:S02]  /*14de0*/  LOP3.LUT R5, R12, R16, RZ, 0xfc, !PT ;  /* 0x000000100c057212 */ /* 0x000fc400078efcff */
[C-C-:B------:R-:W-:Y:S02]  /*14df0*/  PRMT R10, R6.reuse, 0x6420, R7.reuse ;  /* 0x00006420060a7816 */ /* 0x140fe40000000007 */
[----:B------:R-:W-:Y:S01]  /*14e00*/  PRMT R11, R6, 0x7531, R7 ;  /* 0x00007531060b7816 */ /* 0x000fe20000000007 */
[----:B------:R-:W-:-:S04]  /*14e10*/  IMAD.IADD R5, R18, 0x1, R5 ;  /* 0x0000000112057824 */ /* 0x000fc800078e0205 */
[----:B------:R0:W-:Y:S04]  /*14e20*/  STSM.16.M88.4 [R3], R8 ;  /* 0x0000000803007844 */ /* 0x0001e80000000200 */
[----:B------:R-:W2:Y:S01]  /*14e30*/  LDSM.16.MT88.4 R4, [R5+0xf200] ;  /* 0x00f200000504783b */ /* 0x000ea20000004200 */
[C---:B0-----:R-:W-:Y:S02]  /*14e40*/  LOP3.LUT R3, R0.reuse, R16, RZ, 0xfc, !PT ;  /* 0x0000001000037212 */ /* 0x041fe400078efcff */
[----:B------:R-:W-:-:S03]  /*14e50*/  LOP3.LUT R0, R0, R17, RZ, 0xfc, !PT ;  /* 0x0000001100007212 */ /* 0x000fc600078efcff */
[----:B------:R-:W-:Y:S02]  /*14e60*/  IMAD.IADD R3, R18, 0x1, R3 ;  /* 0x0000000112037824 */ /* 0x000fe400078e0203 */
[----:B------:R-:W-:Y:S01]  /*14e70*/  IMAD.IADD R0, R19, 0x1, R0 ;  /* 0x0000000113007824 */ /* 0x000fe200078e0200 */
[C-C-:B--2---:R-:W-:Y:S02]  /*14e80*/  PRMT R8, R4.reuse, 0x6420, R5.reuse ;  /* 0x0000642004087816 */ /* 0x144fe40000000005 */
[----:B------:R-:W-:Y:S02]  /*14e90*/  PRMT R9, R4, 0x7531, R5 ;  /* 0x0000753104097816 */ /* 0x000fe40000000005 */
[C-C-:B------:R-:W-:Y:S02]  /*14ea0*/  PRMT R10, R6.reuse, 0x6420, R7.reuse ;  /* 0x00006420060a7816 */ /* 0x140fe40000000007 */
[----:B------:R-:W-:-:S05]  /*14eb0*/  PRMT R11, R6, 0x7531, R7 ;  /* 0x00007531060b7816 */ /* 0x000fca0000000007 */
[----:B------:R-:W-:Y:S04]  /*14ec0*/  STSM.16.M88.4 [R13], R8 ;  /* 0x000000080d007844 */ /* 0x000fe80000000200 */
[----:B------:R-:W0:Y:S02]  /*14ed0*/  LDSM.16.MT88.4 R4, [R3+0xf200] ;  /* 0x00f200000304783b */ /* 0x000e240000004200 */
        /* <DEDUP_REMOVED lines=13> */
.L_x_4146:
[----:B--2---:R2:W-:Y:S01]  /*14fb0*/  SYNCS.ARRIVE.TRANS64.A1T0 RZ, [R2+URZ+0x33450], RZ ;  /* 0x033450ff02ff79a7 */ /* 0x0045e2000810003f */
[----:B------:R-:W-:Y:S06]  /*14fc0*/  BAR.SYNC.DEFER_BLOCKING 0x2, 0x80 ;  /* 0x0082000000007b1d */ /* 0x000fec0000010000 */
[----:B------:R-:W-:Y:S05]  /*14fd0*/  @!P0 BRA `(.L_x_4147) ;  /* 0x0000000000048947 */ /* 0x000fea0003800000 */
[----:B------:R-:W-:Y:S01]  /*14fe0*/  BPT.TRAP 0x1 ;  /* 0x000000040000795c */ /* 0x000fe20000300000 */
.L_x_4147:
[----:B0-----:R-:W3:Y:S01]  /*14ff0*/  LDL R0, [R1+0x14] ;  /* 0x0000140001007983 */ /* 0x001ee20000100800 */
[----:B--2---:R-:W-:Y:S02]  /*15000*/  VIADD R2, R2, 0x33480 ;  /* 0x0003348002027836 */ /* 0x004fe40000000000 */
[----:B------:R-:W-:Y:S02]  /*15010*/  IMAD.MOV.U32 R20, RZ, RZ, R30 ;  /* 0x000000ffff147224 */ /* 0x000fe400078e001e */
[----:B------:R-:W-:Y:S01]  /*15020*/  IMAD.MOV.U32 R21, RZ, RZ, R33 ;  /* 0x000000ffff157224 */ /* 0x000fe200078e0021 */
[----:B---3--:R-:W-:-:S04]  /*15030*/  PRMT R2, R0, 0x654, R2 ;  /* 0x0000065400027816 */ /* 0x008fc80000000002 */
[----:B------:R3:W-:Y:S01]  /*15040*/  SYNCS.ARRIVE.TRANS64.RED.A1T0 RZ, [R2+URZ], RZ ;  /* 0x000000ff02ff79a7 */ /* 0x0007e2000810043f */
[----:B------:R-:W-:Y:S05]  /*15050*/  @P2 BRA `(.L_x_4148) ;  /* 0xffffffe000b02947 */ /* 0x000fea000383ffff */
.L_x_4128:
[----:B------:R-:W3:Y:S01]  /*15060*/  S2R R0, SR_TID.X ;  /* 0x0000000000007919 */ /* 0x000ee20000002100 */
[----:B------:R-:W-:Y:S01]  /*15070*/  BSSY B0, `(.L_x_4149) ;  /* 0x0000013000007945 */ /* 0x000fe20003800000 */
[----:B---3--:R-:W-:Y:S01]  /*15080*/  LOP3.LUT R2, R0, 0x7f, RZ, 0xc0, !PT ;  /* 0x0000007f00027812 */ /* 0x008fe200078ec0ff */
[----:B------:R-:W-:-:S03]  /*15090*/  IMAD.U32 R0, RZ, RZ, UR44 ;  /* 0x0000002cff007e24 */ /* 0x000fc6000f8e00ff */
[----:B------:R-:W-:Y:S02]  /*150a0*/  ISETP.NE.AND P1, PT, R2, RZ, PT ;  /* 0x000000ff0200720c */ /* 0x000fe40003f25270 */
[----:B------:R-:W-:-:S11]  /*150b0*/  ISETP.NE.AND P0, PT, R0, 0x3, PT ;  /* 0x000000030000780c */ /* 0x000fd60003f05270 */
[----:B------:R-:W-:Y:S05]  /*150c0*/  @P1 BRA `(.L_x_4150) ;  /* 0x0000000000341947 */ /* 0x000fea0003800000 */
[----:B------:R-:W3:Y:S01]  /*150d0*/  S2R R5, SR_LANEID ;  /* 0x0000000000057919 */ /* 0x000ee20000000000 */
[----:B------:R-:W-:Y:S01]  /*150e0*/  VOTEU.ANY UR4, UPT, PT ;  /* 0x0000000000047886 */ /* 0x000fe200038e0100 */
[----:B0-----:R-:W0:Y:S01]  /*150f0*/  LDC.64 R2, c[0x0][0xc60] ;  /* 0x00031800ff027b82 */ /* 0x001e220000000a00 */
[----:B------:R-:W3:Y:S02]  /*15100*/  FLO.U32 R0, UR4 ;  /* 0x0000000400007d00 */ /* 0x000ee400080e0000 */
[----:B---3--:R-:W-:-:S06]  /*15110*/  ISETP.EQ.U32.AND P1, PT, R0, R5, PT ;  /* 0x000000050000720c */ /* 0x008fcc0003f22070 */
[----:B------:R-:W0:Y:S07]  /*15120*/  POPC R5, UR4 ;  /* 0x0000000400057d09 */ /* 0x000e2e0008000000 */
[----:B0-----:R-:W3:Y:S01]  /*15130*/  @P1 ATOMG.E.ADD.STRONG.GPU PT, R3, desc[UR50][R2.64], R5 ;  /* 0x00000005020319a8 */ /* 0x001ee200081ee1f2 */
[----:B------:R-:W0:Y:S02]  /*15140*/  S2R R4, SR_LTMASK ;  /* 0x0000000000047919 */ /* 0x000e240000003900 */
[----:B0-----:R-:W-:-:S04]  /*15150*/  LOP3.LUT R4, R4, UR4, RZ, 0xc0, !PT ;  /* 0x0000000404047c12 */ /* 0x001fc8000f8ec0ff */
[----:B------:R-:W0:Y:S01]  /*15160*/  POPC R7, R4 ;  /* 0x0000000400077309 */ /* 0x000e220000000000 */
[----:B---3--:R-:W0:Y:S02]  /*15170*/  SHFL.IDX PT, R0, R3, R0, 0x1f ;  /* 0x00001f0003007589 */ /* 0x008e2400000e0000 */
[----:B0-----:R-:W-:-:S05]  /*15180*/  IADD3 R0, R0, UR45, R7 ;  /* 0x0000002d00007c10 */ /* 0x001fca000fffe007 */
[----:B------:R3:W-:Y:S02]  /*15190*/  STL [R1], R0 ;  /* 0x0000000001007387 */ /* 0x0007e40000100800 */
.L_x_4150:
[----:B------:R-:W-:Y:S05]  /*151a0*/  BSYNC B0 ;  /* 0x0000000000007941 */ /* 0x000fea0003800000 */
.L_x_4149:
[----:B------:R-:W-:Y:S05]  /*151b0*/  @!P0 BRA `(.L_x_4151) ;  /* 0x0000000000048947 */ /* 0x000fea0003800000 */
[----:B------:R-:W-:Y:S01]  /*151c0*/  BPT.TRAP 0x1 ;  /* 0x000000040000795c */ /* 0x000fe20000300000 */
.L_x_4151:
[----:B0-----:R-:W-:Y:S01]  /*151d0*/  LOP3.LUT R3, R33, 0x1, RZ, 0x3c, !PT ;  /* 0x0000000121037812 */ /* 0x001fe200078e3cff */
[----:B---3--:R-:W-:Y:S01]  /*151e0*/  IMAD R0, R30, 0x8, R18 ;  /* 0x000000081e007824 */ /* 0x008fe200078e0212 */
[----:B------:R-:W-:Y:S02]  /*151f0*/  BSSY B0, `(.L_x_4152) ;  /* 0x0000004000007945 */ /* 0x000fe40003800000 */
[----:B------:R-:W-:-:S04]  /*15200*/  SHF.L.U32 R3, R3, 0x1f, RZ ;  /* 0x0000001f03037819 */ /* 0x000fc800000006ff */
[----:B------:R-:W0:Y:S02]  /*15210*/  SYNCS.PHASECHK.TRANS64.TRYWAIT P1, [R0+URZ+0x33470], R3 ;  /* 0x03347003000075a7 */ /* 0x000e24000802017f */
[----:B0-----:R-:W-:Y:S05]  /*15220*/  @!P1 BRA `(.L_x_4153) ;  /* 0x00000040008c9947 */ /* 0x001fea0003800000 */
.L_x_4250:
[----:B------:R-:W-:Y:S05]  /*15230*/  BSYNC B0 ;  /* 0x0000000000007941 */ /* 0x000fea0003800000 */
.L_x_4152:
[----:B------:R-:W-:-:S05]  /*15240*/  IMAD.U32 R2, RZ, RZ, UR43 ;  /* 0x0000002bff027e24 */ /* 0x000fca000f8e00ff */
[----:B------:R-:W-:-:S13]  /*15250*/  ISETP.NE.AND P1, PT, R2, 0x3, PT ;  /* 0x000000030200780c */ /* 0x000fda0003f25270 */
[----:B------:R-:W-:Y:S05]  /*15260*/  @!P1 BRA `(.L_x_4154) ;  /* 0x0000000000049947 */ /* 0x000fea0003800000 */
[----:B------:R-:W-:Y:S01]  /*15270*/  BPT.TRAP 0x1 ;  /* 0x000000040000795c */ /* 0x000fe20000300000 */
.L_x_4154:
[----:B0-----:R-:W-:-:S04]  /*15280*/  SHF.L.U32 R3, R33, 0x1f, RZ ;  /* 0x0000001f21037819 */ /* 0x001fc800000006ff */
[----:B------:R-:W0:Y:S02]  /*15290*/  SYNCS.PHASECHK.TRANS64.TRYWAIT P1, [R0+URZ+0x33460], R3 ;  /* 0x03346003000075a7 */ /* 0x000e24000802017f */
[----:B0-----:R-:W-:Y:S05]  /*152a0*/  @!P1 BRA `(.L_x_4155) ;  /* 0x0000004000809947 */ /* 0x001fea0003800000 */
.L_x_4251:
[----:B------:R-:W-:Y:S01]  /*152b0*/  IMAD R2, R30, 0x7800, RZ ;  /* 0x000078001e027824 */ /* 0x000fe200078e02ff */
[----:B------:R-:W-:Y:S05]  /*152c0*/  WARPSYNC.ALL ;  /* 0x0000000000007948 */ /* 0x000fea0003800000 */
[CC--:B0-----:R-:W-:Y:S01]  /*152d0*/  LOP3.LUT R3, R2.reuse, R16.reuse, RZ, 0xfc, !PT ;  /* 0x0000001002037212 */ /* 0x0c1fe200078efcff */
[C---:B------:R-:W-:Y:S02]  /*152e0*/  VIADD R13, R2.reuse, 0x2800 ;  /* 0x00002800020d7836 */ /* 0x040fe40000000000 */
[----:B------:R-:W-:Y:S02]  /*152f0*/  VIADD R21, R2, 0x5000 ;  /* 0x0000500002157836 */ /* 0x000fe40000000000 */
[----:B------:R-:W-:Y:S01]  /*15300*/  IMAD.IADD R5, R18, 0x1, R3 ;  /* 0x0000000112057824 */ /* 0x000fe200078e0203 */
[----:B------:R-:W-:Y:S01]  /*15310*/  LOP3.LUT R3, R13, R16, RZ, 0xfc, !PT ;  /* 0x000000100d037212 */ /* 0x000fe200078efcff */
[----:B------:R-:W-:-:S02]  /*15320*/  VIADD R20, R2, 0x2000 ;  /* 0x0000200002147836 */ /* 0x000fc40000000000 */
[----:B-1----:R-:W-:Y:S02]  /*15330*/  IMAD.U32 R24, RZ, RZ, UR43 ;  /* 0x0000002bff187e24 */ /* 0x002fe4000f8e00ff */
[----:B------:R-:W0:Y:S03]  /*15340*/  LDSM.16.MT88.4 R4, [R5+0xf200] ;  /* 0x00f200000504783b */ /* 0x000e260000004200 */
[----:B------:R-:W-:Y:S02]  /*15350*/  ISETP.NE.AND P1, PT, R24, 0x3, PT ;  /* 0x000000031800780c */ /* 0x000fe40003f25270 */
[C-C-:B0-----:R-:W-:Y:S02]  /*15360*/  PRMT R8, R4.reuse, 0x6420, R5.reuse ;  /* 0x0000642004087816 */ /* 0x141fe40000000005 */
[----:B------:R-:W-:Y:S02]  /*15370*/  PRMT R9, R4, 0x7531, R5 ;  /* 0x0000753104097816 */ /* 0x000fe40000000005 */
[----:B------:R-:W-:-:S02]  /*15380*/  LOP3.LUT R4, R2, R17, RZ, 0xfc, !PT ;  /* 0x0000001102047212 */ /* 0x000fc400078efcff */
[C-C-:B------:R-:W-:Y:S02]  /*15390*/  PRMT R10, R6.reuse, 0x6420, R7.reuse ;  /* 0x00006420060a7816 */ /* 0x140fe40000000007 */
[----:B------:R-:W-:Y:S01]  /*153a0*/  PRMT R11, R6, 0x7531, R7 ;  /* 0x00007531060b7816 */ /* 0x000fe20000000007 */
[----:B------:R-:W-:Y:S02]  /*153b0*/  IMAD.IADD R12, R19, 0x1, R4 ;  /* 0x00000001130c7824 */ /* 0x000fe400078e0204 */
[----:B------:R-:W-:Y:S02]  /*153c0*/  IMAD.IADD R6, R18, 0x1, R3 ;  /* 0x0000000112067824 */ /* 0x000fe400078e0203 */
[C---:B------:R-:W-:Y:S01]  /*153d0*/  VIADD R3, R2.reuse, 0x800 ;  /* 0x0000080002037836 */ /* 0x040fe20000000000 */
[----:B------:R0:W-:Y:S04]  /*153e0*/  STSM.16.M88.4 [R12], R8 ;  /* 0x000000080c007844 */ /* 0x0001e80000000200 */
[----:B------:R-:W1:Y:S01]  /*153f0*/  LDSM.16.MT88.4 R4, [R6+0xf200] ;  /* 0x00f200000604783b */ /* 0x000e620000004200 */
[----:B0-----:R-:W-:Y:S01]  /*15400*/  VIADD R12, R2, 0x1000 ;  /* 0x00001000020c7836 */ /* 0x001fe20000000000 */
[----:B-1----:R-:W-:-:S02]  /*15410*/  PRMT R8, R4, 0x6420, R5 ;  /* 0x0000642004087816 */ /* 0x002fc40000000005 */
[----:B------:R-:W-:Y:S02]  /*15420*/  PRMT R9, R4, 0x7531, R5 ;  /* 0x0000753104097816 */ /* 0x000fe40000000005 */
[----:B------:R-:W-:Y:S02]  /*15430*/  LOP3.LUT R4, R3, R17, RZ, 0xfc, !PT ;  /* 0x0000001103047212 */ /* 0x000fe400078efcff */
[-C--:B------:R-:W-:Y:S02]  /*15440*/  LOP3.LUT R5, R21, R16.reuse, RZ, 0xfc, !PT ;  /* 0x0000001015057212 */ /* 0x080fe400078efcff */
[C-C-:B------:R-:W-:Y:S01]  /*15450*/  PRMT R10, R6.reuse, 0x6420, R7.reuse ;  /* 0x00006420060a7816 */ /* 0x140fe20000000007 */
[----:B--2---:R-:W-:Y:S01]  /*15460*/  IMAD.IADD R14, R19, 0x1, R4 ;  /* 0x00000001130e7824 */ /* 0x004fe200078e0204 */
[----:B------:R-:W-:Y:S01]  /*15470*/  PRMT R11, R6, 0x7531, R7 ;  /* 0x00007531060b7816 */ /* 0x000fe20000000007 */
[----:B------:R-:W-:Y:S01]  /*15480*/  IMAD.IADD R5, R18, 0x1, R5 ;  /* 0x0000000112057824 */ /* 0x000fe200078e0205 */
[----:B------:R-:W-:-:S03]  /*15490*/  LOP3.LUT R3, R3, R16, RZ, 0xfc, !PT ;  /* 0x0000001003037212 */ /* 0x000fc600078efcff */
[----:B------:R0:W-:Y:S04]  /*154a0*/  STSM.16.M88.4 [R14], R8 ;  /* 0x000000080e007844 */ /* 0x0001e80000000200 */
[----:B------:R-:W1:Y:S01]  /*154b0*/  LDSM.16.MT88.4 R4, [R5+0xf200] ;  /* 0x00f200000504783b */ /* 0x000e620000004200 */
[----:B0-----:R-:W-:Y:S01]  /*154c0*/  VIADD R14, R2, 0x1800 ;  /* 0x00001800020e7836 */ /* 0x001fe20000000000 */
[C-C-:B-1----:R-:W-:Y:S02]  /*154d0*/  PRMT R8, R4.reuse, 0x6420, R5.reuse ;  /* 0x0000642004087816 */ /* 0x142fe40000000005 */
        /* <DEDUP_REMOVED lines=13> */
[----:B------:R-:W-:Y:S02]  /*155b0*/  LOP3.LUT R5, R3, R16, RZ, 0xfc, !PT ;  /* 0x0000001003057212 */ /* 0x000fe400078efcff */
[C-C-:B------:R-:W-:Y:S01]  /*155c0*/  PRMT R10, R6.reuse, 0x6420, R7.reuse ;  /* 0x00006420060a7816 */ /* 0x140fe20000000007 */
[----:B------:R-:W-:Y:S01]  /*155d0*/  IMAD.IADD R22, R19, 0x1, R4 ;  /* 0x0000000113167824 */ /* 0x000fe200078e0204 */
[----:B------:R-:W-:Y:S01]  /*155e0*/  PRMT R11, R6, 0x7531, R7 ;  /* 0x00007531060b7816 */ /* 0x000fe20000000007 */
[----:B------:R-:W-:-:S04]  /*155f0*/  IMAD.IADD R6, R18, 0x1, R5 ;  /* 0x0000000112067824 */ /* 0x000fc800078e0205 */
[----:B------:R-:W-:Y:S04]  /*15600*/  STSM.16.M88.4 [R22], R8 ;  /* 0x0000000816007844 */ /* 0x000fe80000000200 */
[----:B------:R-:W0:Y:S02]  /*15610*/  LDSM.16.MT88.4 R4, [R6+0xf200] ;  /* 0x00f200000604783b */ /* 0x000e240000004200 */
        /* <DEDUP_REMOVED lines=13> */
[----:B------:R-:W-:Y:S01]  /*156f0*/  LOP3.LUT R5, R12, R16, RZ, 0xfc, !PT ;  /* 0x000000100c057212 */ /* 0x000fe200078efcff */
[----:B------:R-:W-:Y:S01]  /*15700*/  VIADD R12, R2, 0x3800 ;  /* 0x00003800020c7836 */ /* 0x000fe20000000000 */
[C-C-:B------:R-:W-:Y:S01]  /*15710*/  PRMT R10, R6.reuse, 0x6420, R7.reuse ;  /* 0x00006420060a7816 */ /* 0x140fe20000000007 */
[----:B------:R-:W-:Y:S01]  /*15720*/  IMAD.IADD R13, R19, 0x1, R4 ;  /* 0x00000001130d7824 */ /* 0x000fe200078e0204 */
[----:B------:R-:W-:Y:S01]  /*15730*/  PRMT R11, R6, 0x7531, R7 ;  /* 0x00007531060b7816 */ /* 0x000fe20000000007 */
[----:B------:R-:W-:-:S04]  /*15740*/  IMAD.IADD R6, R18, 0x1, R5 ;  /* 0x0000000112067824 */ /* 0x000fc800078e0205 */
[----:B------:R0:W-:Y:S04]  /*15750*/  STSM.16.M88.4 [R13], R8 ;  /* 0x000000080d007844 */ /* 0x0001e80000000200 */
[----:B------:R-:W1:Y:S01]  /*15760*/  LDSM.16.MT88.4 R4, [R6+0xf200] ;  /* 0x00f200000604783b */ /* 0x000e620000004200 */
[----:B0-----:R-:W-:Y:S01]  /*15770*/  VIADD R13, R2, 0x6000 ;  /* 0x00006000020d7836 */ /* 0x001fe20000000000 */
[C-C-:B-1----:R-:W-:Y:S02]  /*15780*/  PRMT R8, R4.reuse, 0x6420, R5.reuse ;  /* 0x0000642004087816 */ /* 0x142fe40000000005 */
[----:B------:R-:W-:Y:S02]  /*15790*/  PRMT R9, R4, 0x7531, R5 ;  /* 0x0000753104097816 */ /* 0x000fe40000000005 */
[----:B------:R-:W-:-:S02]  /*157a0*/  LOP3.LUT R4, R3, R17, RZ, 0xfc, !PT ;  /* 0x0000001103047212 */ /* 0x000fc400078efcff */
        /* <DEDUP_REMOVED lines=8> */
[----:B------:R-:W1:Y:S01]  /*15830*/  LDSM.16.MT88.4 R4, [R5+0xf200] ;  /* 0x00f200000504783b */ /* 0x000e620000004200 */
[----:B0-----:R-:W-:Y:S02]  /*15840*/  LOP3.LUT R3, R13, R16, RZ, 0xfc, !PT ;  /* 0x000000100d037212 */ /* 0x001fe400078efcff */
[C-C-:B-1----:R-:W-:Y:S02]  /*15850*/  PRMT R10, R6.reuse, 0x6420, R7.reuse ;  /* 0x00006420060a7816 */ /* 0x142fe40000000007 */
[----:B------:R-:W-:Y:S01]  /*15860*/  PRMT R11, R6, 0x7531, R7 ;  /* 0x00007531060b7816 */ /* 0x000fe20000000007 */
[----:B------:R-:W-:Y:S01]  /*15870*/  IMAD.IADD R6, R18, 0x1, R3 ;  /* 0x0000000112067824 */ /* 0x000fe200078e0203 */
[--C-:B------:R-:W-:Y:S01]  /*15880*/  PRMT R8, R4, 0x6420, R5.reuse ;  /* 0x0000642004087816 */ /* 0x100fe20000000005 */
[----:B------:R-:W-:Y:S01]  /*15890*/  VIADD R3, R2, 0x4000 ;  /* 0x0000400002037836 */ /* 0x000fe20000000000 */
[----:B------:R-:W-:-:S05]  /*158a0*/  PRMT R9, R4, 0x7531, R5 ;  /* 0x0000753104097816 */ /* 0x000fca0000000005 */
[----:B------:R0:W-:Y:S04]  /*158b0*/  STSM.16.M88.4 [R12], R8 ;  /* 0x000000080c007844 */ /* 0x0001e80000000200 */
[----:B------:R-:W1:Y:S01]  /*158c0*/  LDSM.16.MT88.4 R4, [R6+0xf200] ;  /* 0x00f200000604783b */ /* 0x000e620000004200 */
[----:B0-----:R-:W-:Y:S01]  /*158d0*/  VIADD R12, R2, 0x4800 ;  /* 0x00004800020c7836 */ /* 0x001fe20000000000 */
[C-C-:B-1----:R-:W-:Y:S02]  /*158e0*/  PRMT R8, R4.reuse, 0x6420, R5.reuse ;  /* 0x0000642004087816 */ /* 0x142fe40000000005 */
[----:B------:R-:W-:Y:S02]  /*158f0*/  PRMT R9, R4, 0x7531, R5 ;  /* 0x0000753104097816 */ /* 0x000fe40000000005 */
[----:B------:R-:W-:-:S02]  /*15900*/  LOP3.LUT R4, R3, R17, RZ, 0xfc, !PT ;  /* 0x0000001103047212 */ /* 0x000fc400078efcff */
[-C--:B------:R-:W-:Y:S02]  /*15910*/  LOP3.LUT R5, R14, R16.reuse, RZ, 0xfc, !PT ;  /* 0x000000100e057212 */ /* 0x080fe400078efcff */
[C-C-:B------:R-:W-:Y:S01]  /*15920*/  PRMT R10, R6.reuse, 0x6420, R7.reuse ;  /* 0x00006420060a7816 */ /* 0x140fe20000000007 */
[----:B------:R-:W-:Y:S01]  /*15930*/  IMAD.IADD R22, R19, 0x1, R4 ;  /* 0x0000000113167824 */ /* 0x000fe200078e0204 */
[----:B------:R-:W-:Y:S01]  /*15940*/  PRMT R11, R6, 0x7531, R7 ;  /* 0x00007531060b7816 */ /* 0x000fe20000000007 */
[----:B------:R-:W-:Y:S01]  /*15950*/  IMAD.IADD R5, R18, 0x1, R5 ;  /* 0x0000000112057824 */ /* 0x000fe200078e0205 */
[----:B------:R-:W-:-:S03]  /*15960*/  LOP3.LUT R3, R3, R16, RZ, 0xfc, !PT ;  /* 0x0000001003037212 */ /* 0x000fc600078efcff */
[----:B------:R-:W-:Y:S04]  /*15970*/  STSM.16.M88.4 [R22], R8 ;  /* 0x0000000816007844 */ /* 0x000fe80000000200 */
[----:B------:R-:W0:Y:S02]  /*15980*/  LDSM.16.MT88.4 R4, [R5+0xf200] ;  /* 0x00f200000504783b */ /* 0x000e240000004200 */
        /* <DEDUP_REMOVED lines=8> */
[----:B------:R-:W-:Y:S01]  /*15a10*/  STSM.16.M88.4 [R14], R8 ;  /* 0x000000080e007844 */ /* 0x000fe20000000200 */
[----:B------:R-:W-:-:S03]  /*15a20*/  VIADD R2, R2, 0x7000 ;  /* 0x0000700002027836 */ /* 0x000fc60000000000 */
[----:B------:R-:W0:Y:S02]  /*15a30*/  LDSM.16.MT88.4 R4, [R6+0xf200] ;  /* 0x00f200000604783b */ /* 0x000e240000004200 */
[C-C-:B0-----:R-:W-:Y:S02]  /*15a40*/  PRMT R8, R4.reuse, 0x6420, R5.reuse ;  /* 0x0000642004087816 */ /* 0x141fe40000000005 */
        /* <DEDUP_REMOVED lines=54> */
.L_x_4156:
[----:B-1----:R1:W-:Y:S01]  /*15db0*/  SYNCS.ARRIVE.TRANS64.A1T0 RZ, [R0+URZ+0x33450], RZ ;  /* 0x033450ff00ff79a7 */ /* 0x0023e2000810003f */
[----:B------:R-:W-:Y:S06]  /*15dc0*/  BAR.SYNC.DEFER_BLOCKING 0x2, 0x80 ;  /* 0x0082000000007b1d */ /* 0x000fec0000010000 */
[----:B------:R-:W-:Y:S05]  /*15dd0*/  @!P0 BRA `(.L_x_4157) ;  /* 0x0000000000048947 */ /* 0x000fea0003800000 */
[----:B------:R-:W-:Y:S01]  /*15de0*/  BPT.TRAP 0x1 ;  /* 0x000000040000795c */ /* 0x000fe20000300000 */
.L_x_4157:
[----:B0-----:R-:W2:Y:S01]  /*15df0*/  LDL R2, [R1+0x14] ;  /* 0x0000140001027983 */ /* 0x001ea20000100800 */
[----:B-1----:R-:W-:Y:S02]  /*15e00*/  VIADD R0, R0, 0x33480 ;  /* 0x0003348000007836 */ /* 0x002fe40000000000 */
[----:B------:R-:W-:-:S05]  /*15e10*/  VIADD R30, R30, 0x1 ;  /* 0x000000011e1e7836 */ /* 0x000fca0000000000 */
[----:B------:R-:W-:-:S04]  /*15e20*/  ISETP.NE.AND P0, PT, R30, 0x2, PT ;  /* 0x000000021e00780c */ /* 0x000fc80003f05270 */
[----:B------:R-:W-:Y:S02]  /*15e30*/  SEL R30, R30, RZ, P0 ;  /* 0x000000ff1e1e7207 */ /* 0x000fe40000000000 */
[----:B--2---:R-:W-:-:S04]  /*15e40*/  PRMT R0, R2, 0x654, R0 ;  /* 0x0000065402007816 */ /* 0x004fc80000000000 */
[----:B------:R0:W-:Y:S02]  /*15e50*/  SYNCS.ARRIVE.TRANS64.RED.A1T0 RZ, [R0+URZ], RZ ;  /* 0x000000ff00ff79a7 */ /* 0x0001e4000810043f */
[----:B0-----:R-:W-:-:S04]  /*15e60*/  SEL R0, RZ, 0x1, P0 ;  /* 0x00000001ff007807 */ /* 0x001fc80000000000 */
[----:B------:R-:W-:-:S07]  /*15e70*/  LOP3.LUT R33, R33, R0, RZ, 0x3c, !PT ;  /* 0x0000000021217212 */ /* 0x000fce00078e3cff */
.L_x_4096:
[----:B------:R-:W-:Y:S05]  /*15e80*/  BSYNC B7 ;  /* 0x0000000000077941 */ /* 0x000fea0003800000 */
.L_x_4094:
[----:B------:R-:W-:-:S13]  /*15e90*/  LOP3.LUT P0, RZ, R34, 0x100, RZ, 0xc0, !PT ;  /* 0x0000010022ff7812 */ /* 0x000fda000780c0ff */
[----:B------:R-:W-:Y:S05]  /*15ea0*/  @!P0 BRA `(.L_x_4158) ;  /* 0x0000000000348947 */ /* 0x000fea0003800000 */
[----:B------:R-:W1:Y:S08]  /*15eb0*/  S2UR UR4, SR_CgaCtaId ;  /* 0x00000000000479c3 */ /* 0x000e700000008800 */
[----:B------:R-:W-:Y:S01]  /*15ec0*/  BAR.SYNC.DEFER_BLOCKING 0x5, 0x180 ;  /* 0x0146000000007b1d */ /* 0x000fe20000010000 */
[----:B------:R-:W-:Y:S01]  /*15ed0*/  MOV R18, 0x400 ;  /* 0x0000040000127802 */ /* 0x000fe20000000f00 */
[----:B-1----:R-:W-:-:S05]  /*15ee0*/  IMAD.U32 R0, RZ, RZ, UR4 ;  /* 0x00000004ff007e24 */ /* 0x002fca000f8e00ff */
[----:B------:R-:W-:Y:S01]  /*15ef0*/  LEA R18, R0, R18, 0x18 ;  /* 0x0000001200127211 */ /* 0x000fe200078ec0ff */
[----:B------:R-:W-:Y:S04]  /*15f00*/  STL [R1+0x14], R0 ;  /* 0x0000140001007387 */ /* 0x000fe80000100800 */
[----:B------:R-:W1:Y:S04]  /*15f10*/  LDS.128 R4, [R18+0x334d0] ;  /* 0x0334d00012047984 */ /* 0x000e680000000c00 */
[----:B-1----:R1:W-:Y:S01]  /*15f20*/  STL.64 [R1], R4 ;  /* 0x0000000401007387 */ /* 0x0023e20000100a00 */
[----:B------:R-:W-:-:S03]  /*15f30*/  IMAD.MOV.U32 R0, RZ, RZ, R7 ;  /* 0x000000ffff007224 */ /* 0x000fc600078e0007 */
[----:B------:R1:W-:Y:S02]  /*15f40*/  STL [R1+0x8], R6 ;  /* 0x0000080601007387 */ /* 0x0003e40000100800 */
[----:B------:R-:W-:Y:S01]  /*15f50*/  R2UR UR39, R0 ;  /* 0x00000000002772ca */ /* 0x000fe200000e0000 */
[----:B------:R-:W-:Y:S06]  /*15f60*/  BAR.ARV 0x4, 0x180 ;  /* 0x0106000000007b1d */ /* 0x000fec0000002000 */
[----:B------:R-:W-:Y:S08]  /*15f70*/  BRA `(.L_x_4159) ;  /* 0x0000000800e07947 */ /* 0x000ff00003800000 */
.L_x_4158:
[----:B-1----:R-:W2:Y:S01]  /*15f80*/  LDL.LU R0, [R1] ;  /* 0x0000000001007983 */ /* 0x002ea20000300800 */
[----:B------:R-:W-:Y:S01]  /*15f90*/  ULDC UR4, c[0x0][0xc3c] ;  /* 0x00030f0000047ab9 */ /* 0x000fe20000000800 */
[----:B------:R-:W1:Y:S02]  /*15fa0*/  S2R R2, SR_TID.X ;  /* 0x0000000000027919 */ /* 0x000e640000002100 */
[----:B-1----:R-:W-:-:S04]  /*15fb0*/  LOP3.LUT R9, R2, 0x1f, RZ, 0xc0, !PT ;  /* 0x0000001f02097812 */ /* 0x002fc800078ec0ff */
[C---:B------:R-:W-:Y:S01]  /*15fc0*/  ISETP.NE.AND P0, PT, R9.reuse, 0x1f, PT ;  /* 0x0000001f0900780c */ /* 0x040fe20003f05270 */
[----:B------:R-:W-:-:S05]  /*15fd0*/  VIADD R7, R9, UR39 ;  /* 0x0000002709077c36 */ /* 0x000fca0008000000 */
[----:B------:R-:W-:Y:S01]  /*15fe0*/  ISETP.GE.OR P1, PT, R7, UR4, !P0 ;  /* 0x0000000407007c0c */ /* 0x000fe2000c726670 */
[----:B------:R-:W-:-:S12]  /*15ff0*/  ULDC UR4, c[0x0][0xc3c] ;  /* 0x00030f0000047ab9 */ /* 0x000fd80000000800 */
[----:B------:R-:W1:Y:S08]  /*16000*/  @!P1 LDC.64 R2, c[0x0][0xc80] ;  /* 0x00032000ff029b82 */ /* 0x000e700000000a00 */
[----:B------:R-:W3:Y:S01]  /*16010*/  @!P1 LDC.64 R4, c[0x0][0xc78] ;  /* 0x00031e00ff049b82 */ /* 0x000ee20000000a00 */
[----:B-1----:R-:W-:-:S04]  /*16020*/  @!P1 IMAD.WIDE R2, R7, 0x4, R2 ;  /* 0x0000000407029825 */ /* 0x002fc800078e0202 */
[----:B--2---:R-:W-:Y:S02]  /*16030*/  IMAD.MOV.U32 R10, RZ, RZ, R0 ;  /* 0x000000ffff0a7224 */ /* 0x004fe400078e0000 */
[----:B------:R-:W-:-:S06]  /*16040*/  IMAD.MOV.U32 R0, RZ, RZ, RZ ;  /* 0x000000ffff007224 */ /* 0x000fcc00078e00ff */
[----:B------:R3:W2:Y:S02]  /*16050*/  @!P1 LDG.E R0, desc[UR50][R2.64] ;  /* 0x0000003202009981 */ /* 0x0006a4000c1e1900 */
[----:B---3--:R-:W-:-:S04]  /*16060*/  @!P1 IMAD.WIDE R2, R7, 0x4, R4 ;  /* 0x0000000407029825 */ /* 0x008fc800078e0204 */
[----:B------:R-:W-:-:S06]  /*16070*/  IMAD.MOV.U32 R5, RZ, RZ, RZ ;  /* 0x000000ffff057224 */ /* 0x000fcc00078e00ff */
[----:B------:R-:W2:Y:S01]  /*16080*/  @!P1 LDG.E R5, desc[UR50][R2.64] ;  /* 0x0000003202059981 */ /* 0x000ea2000c1e1900 */
[C---:B------:R-:W-:Y:S02]  /*16090*/  ISETP.NE.AND P1, PT, R9.reuse, RZ, PT ;  /* 0x000000ff0900720c */ /* 0x040fe40003f25270 */
[C---:B------:R-:W-:Y:S01]  /*160a0*/  ISETP.GE.U32.AND P2, PT, R9.reuse, 0x2, PT ;  /* 0x000000020900780c */ /* 0x040fe20003f46070 */
[----:B------:R-:W-:Y:S01]  /*160b0*/  SHFL.IDX PT, R11, R10, 0x1, 0x1f ;  /* 0x00201f000a0b7f89 */ /* 0x000fe200000e0000 */
[C---:B------:R-:W-:Y:S02]  /*160c0*/  ISETP.GE.U32.AND P3, PT, R9.reuse, 0x4, PT ;  /* 0x000000040900780c */ /* 0x040fe40003f66070 */
[C---:B------:R-:W-:Y:S02]  /*160d0*/  ISETP.GE.U32.AND P4, PT, R9.reuse, 0x8, PT ;  /* 0x000000080900780c */ /* 0x040fe40003f86070 */
[----:B------:R-:W-:Y:S01]  /*160e0*/  ISETP.GE.U32.AND P5, PT, R9, 0x10, PT ;  /* 0x000000100900780c */ /* 0x000fe20003fa6070 */
        /* <DEDUP_REMOVED lines=9> */
[----:B------:R-:W-:Y:S02]  /*16180*/  IMAD.IADD R4, R6, 0x1, R3 ;  /* 0x0000000106047824 */ /* 0x000fe400078e0203 */
[----:B------:R-:W-:Y:S04]  /*16190*/  SHFL.IDX PT, R6, R10, RZ, 0x1f ;  /* 0x00001fff0a067589 */ /* 0x000fe800000e0000 */
[----:B------:R-:W1:Y:S02]  /*161a0*/  SHFL.UP PT, R2, R4, 0x8, RZ ;  /* 0x0500000004027989 */ /* 0x000e6400000e00ff */
[----:B-1----:R-:W-:-:S05]  /*161b0*/  SEL R3, R2, RZ, P4 ;  /* 0x000000ff02037207 */ /* 0x002fca0002000000 */
[----:B------:R-:W-:-:S05]  /*161c0*/  IMAD.IADD R7, R4, 0x1, R3 ;  /* 0x0000000104077824 */ /* 0x000fca00078e0203 */
[----:B------:R-:W1:Y:S02]  /*161d0*/  SHFL.UP PT, R2, R7, 0x10, RZ ;  /* 0x0600000007027989 */ /* 0x000e6400000e00ff */
[----:B-1----:R-:W-:-:S05]  /*161e0*/  SEL R2, R2, RZ, P5 ;  /* 0x000000ff02027207 */ /* 0x002fca0002800000 */
[----:B------:R-:W-:Y:S02]  /*161f0*/  IMAD.IADD R3, R7, 0x1, R2 ;  /* 0x0000000107037824 */ /* 0x000fe400078e0202 */
[----:B------:R-:W1:Y:S01]  /*16200*/  LDC R2, c[0x0][0xc38] ;  /* 0x00030e00ff027b82 */ /* 0x000e620000000800 */
[----:B------:R-:W-:Y:S02]  /*16210*/  IMAD.MOV.U32 R7, RZ, RZ, RZ ;  /* 0x000000ffff077224 */ /* 0x000fe400078e00ff */
[----:B------:R-:W1:Y:S02]  /*16220*/  SHFL.IDX PT, R9, R3, 0x1f, 0x1f ;  /* 0x03e01f0003097f89 */ /* 0x000e6400000e0000 */
[----:B-1----:R-:W-:-:S04]  /*16230*/  IMAD R4, R9, R2, RZ ;  /* 0x0000000209047224 */ /* 0x002fc800078e02ff */
[----:B------:R-:W-:-:S05]  /*16240*/  IMAD.IADD R9, R11, 0x1, R4 ;  /* 0x000000010b097824 */ /* 0x000fca00078e0204 */
[----:B------:R-:W-:-:S13]  /*16250*/  ISETP.GT.AND P6, PT, R9, R6, PT ;  /* 0x000000060900720c */ /* 0x000fda0003fc4270 */
[----:B------:R-:W-:Y:S05]  /*16260*/  @P6 BRA `(.L_x_4160) ;  /* 0x0000000000986947 */ /* 0x000fea0003800000 */
.L_x_4162:
[----:B------:R-:W-:-:S04]  /*16270*/  UIADD3 UR39, UR39, 0x1f, URZ ;  /* 0x0000001f27277890 */ /* 0x000fc8000fffe03f */
[----:B------:R-:W-:-:S06]  /*16280*/  UISETP.GE.AND UP0, UPT, UR39, UR4, UPT ;  /* 0x000000042700728c */ /* 0x000fcc000bf06270 */
[----:B------:R-:W-:-:S13]  /*16290*/  PLOP3.LUT P6, PT, PT, PT, UP0, 0x40, 0x0 ;  /* 0x000000000000781c */ /* 0x000fda0003fce808 */
[----:B------:R-:W-:Y:S05]  /*162a0*/  @!P6 BRA `(.L_x_4161) ;  /* 0x0000000400b8e947 */ /* 0x000fea0003800000 */
[----:B------:R-:W1:Y:S02]  /*162b0*/  S2R R0, SR_TID.X ;  /* 0x0000000000007919 */ /* 0x000e640000002100 */
[----:B-1----:R-:W-:-:S05]  /*162c0*/  LOP3.LUT R0, R0, 0x1f, RZ, 0xc0, !PT ;  /* 0x0000001f00007812 */ /* 0x002fca00078ec0ff */
[----:B------:R-:W-:Y:S02]  /*162d0*/  VIADD R11, R0, UR39 ;  /* 0x00000027000b7c36 */ /* 0x000fe40008000000 */
[----:B------:R-:W-:-:S03]  /*162e0*/  IMAD.MOV.U32 R0, RZ, RZ, RZ ;  /* 0x000000ffff007224 */ /* 0x000fc600078e00ff */
[----:B------:R-:W-:-:S13]  /*162f0*/  ISETP.GE.OR P6, PT, R11, UR4, !P0 ;  /* 0x000000040b007c0c */ /* 0x000fda000c7c6670 */
[----:B------:R-:W1:Y:S08]  /*16300*/  @!P6 LDC.64 R2, c[0x0][0xc80] ;  /* 0x00032000ff02eb82 */ /* 0x000e700000000a00 */
[----:B------:R-:W2:Y:S01]  /*16310*/  @!P6 LDC.64 R4, c[0x0][0xc78] ;  /* 0x00031e00ff04eb82 */ /* 0x000ea20000000a00 */
[----:B-1----:R-:W-:-:S05]  /*16320*/  @!P6 IMAD.WIDE R2, R11, 0x4, R2 ;  /* 0x000000040b02e825 */ /* 0x002fca00078e0202 */
[----:B------:R2:W3:Y:S02]  /*16330*/  @!P6 LDG.E R0, desc[UR50][R2.64] ;  /* 0x000000320200e981 */ /* 0x0004e4000c1e1900 */
        /* <DEDUP_REMOVED lines=19> */
[----:B------:R-:W1:Y:S03]  /*16470*/  LDC R2, c[0x0][0xc38] ;  /* 0x00030e00ff027b82 */ /* 0x000e660000000800 */
[----:B------:R-:W1:Y:S02]  /*16480*/  SHFL.IDX PT, R13, R3, 0x1f, 0x1f ;  /* 0x03e01f00030d7f89 */ /* 0x000e6400000e0000 */
[----:B-1----:R-:W-:-:S04]  /*16490*/  IMAD R4, R13, R2, RZ ;  /* 0x000000020d047224 */ /* 0x002fc800078e02ff */
[----:B------:R-:W-:-:S05]  /*164a0*/  IMAD.IADD R9, R4, 0x1, R9 ;  /* 0x0000000104097824 */ /* 0x000fca00078e0209 */
[----:B------:R-:W-:-:S13]  /*164b0*/  ISETP.GT.AND P6, PT, R9, R6, PT ;  /* 0x000000060900720c */ /* 0x000fda0003fc4270 */
[----:B------:R-:W-:Y:S05]  /*164c0*/  @!P6 BRA `(.L_x_4162) ;  /* 0xfffffffc0068e947 */ /* 0x000fea000383ffff */
.L_x_4160:
        /* <DEDUP_REMOVED lines=8> */
[----:B------:R-:W1:Y:S04]  /*16550*/  SHFL.IDX PT, R0, R0, R13, 0x1f ;  /* 0x00001f0d00007589 */ /* 0x000e6800000e0000 */
[----:B------:R2:W3:Y:S01]  /*16560*/  SHFL.IDX PT, R5, R5, R10, 0x1f ;  /* 0x00001f0a05057589 */ /* 0x0004e200000e0000 */
[----:B-1----:R-:W-:-:S04]  /*16570*/  IABS R4, R0 ;  /* 0x0000000000047213 */ /* 0x002fc80000000000 */
[----:B------:R-:W1:Y:S08]  /*16580*/  I2F.RP R8, R4 ;  /* 0x0000000400087306 */ /* 0x000e700000209400 */
[----:B-1----:R-:W1:Y:S02]  /*16590*/  MUFU.RCP R8, R8 ;  /* 0x0000000800087308 */ /* 0x002e640000001000 */
[----:B-1----:R-:W-:-:S06]  /*165a0*/  VIADD R11, R8, 0xffffffe ;  /* 0x0ffffffe080b7836 */ /* 0x002fcc0000000000 */
[----:B------:R-:W1:Y:S01]  /*165b0*/  F2I.FTZ.U32.TRUNC.NTZ R11, R11 ;  /* 0x0000000b000b7305 */ /* 0x000e62000021f000 */
[----:B--23--:R-:W-:Y:S05]  /*165c0*/  @!P0 BRA `(.L_x_4163) ;  /* 0x00000000000c8947 */ /* 0x00cfea0003800000 */
[----:B------:R-:W-:-:S06]  /*165d0*/  UIADD3 UR5, UR4, -0x1, URZ ;  /* 0xffffffff04057890 */ /* 0x000fcc000fffe03f */
[----:B------:R-:W-:-:S05]  /*165e0*/  IMAD.U32 R8, RZ, RZ, UR5 ;  /* 0x00000005ff087e24 */ /* 0x000fca000f8e00ff */
[----:B------:R2:W3:Y:S02]  /*165f0*/  SHFL.IDX PT, R7, R3, R8, 0x1f ;  /* 0x00001f0803077589 */ /* 0x0004e400000e0000 */
.L_x_4163:
[----:B---3--:R-:W-:Y:S01]  /*16600*/  IMAD R10, R7, R2, R9 ;  /* 0x00000002070a7224 */ /* 0x008fe200078e0209 */
[----:B------:R-:W-:Y:S01]  /*16610*/  IABS R7, R5 ;  /* 0x0000000500077213 */ /* 0x000fe20000000000 */
[--C-:B-1----:R-:W-:Y:S01]  /*16620*/  IMAD.MOV R9, RZ, RZ, -R11.reuse ;  /* 0x000000ffff097224 */ /* 0x102fe200078e0a0b */
[----:B------:R-:W-:Y:S01]  /*16630*/  UIADD3 UR39, UR4, UR39, URZ ;  /* 0x0000002704277290 */ /* 0x000fe2000fffe03f */
[----:B------:R-:W-:Y:S01]  /*16640*/  IMAD.MOV.U32 R2, RZ, RZ, RZ ;  /* 0x000000ffff027224 */ /* 0x000fe200078e00ff */
[----:B--2---:R-:W1:Y:S01]  /*16650*/  I2F.RP R8, R7 ;  /* 0x0000000700087306 */ /* 0x004e620000209400 */
[----:B------:R-:W-:Y:S01]  /*16660*/  IMAD R9, R9, R4, RZ ;  /* 0x0000000409097224 */ /* 0x000fe200078e02ff */
[----:B------:R2:W-:Y:S01]  /*16670*/  STL [R1], R10 ;  /* 0x0000000a01007387 */ /* 0x0005e20000100800 */
[----:B------:R-:W-:Y:S02]  /*16680*/  IMAD.MOV.U32 R3, RZ, RZ, R11 ;  /* 0x000000ffff037224 */ /* 0x000fe400078e000b */
[----:B------:R-:W-:Y:S01]  /*16690*/  IMAD.HI.U32 R11, R11, R9, R2 ;  /* 0x000000090b0b7227 */ /* 0x000fe200078e0002 */
[----:B------:R-:W-:-:S03]  /*166a0*/  IABS R3, R0 ;  /* 0x0000000000037213 */ /* 0x000fc60000000000 */
[----:B------:R-:W-:Y:S02]  /*166b0*/  IMAD.IADD R9, R6, 0x1, -R10 ;  /* 0x0000000106097824 */ /* 0x000fe400078e0a0a */
[----:B------:R-:W-:Y:S01]  /*166c0*/  IMAD.MOV R3, RZ, RZ, -R3 ;  /* 0x000000ffff037224 */ /* 0x000fe200078e0a03 */
[----:B-1----:R-:W1:Y:S02]  /*166d0*/  MUFU.RCP R8, R8 ;  /* 0x0000000800087308 */ /* 0x002e640000001000 */
[----:B------:R-:W-:-:S05]  /*166e0*/  IABS R2, R9 ;  /* 0x0000000900027213 */ /* 0x000fca0000000000 */
[----:B------:R-:W-:-:S04]  /*166f0*/  IMAD.HI.U32 R6, R11, R2, RZ ;  /* 0x000000020b067227 */ /* 0x000fc800078e00ff */
[----:B------:R-:W-:-:S05]  /*16700*/  IMAD R11, R6, R3, R2 ;  /* 0x00000003060b7224 */ /* 0x000fca00078e0202 */
[----:B------:R-:W-:Y:S01]  /*16710*/  ISETP.GT.U32.AND P1, PT, R4, R11, PT ;  /* 0x0000000b0400720c */ /* 0x000fe20003f24070 */
[----:B-1----:R-:W-:-:S06]  /*16720*/  VIADD R3, R8, 0xffffffe ;  /* 0x0ffffffe08037836 */ /* 0x002fcc0000000000 */
[----:B------:R-:W1:Y:S06]  /*16730*/  F2I.FTZ.U32.TRUNC.NTZ R3, R3 ;  /* 0x0000000300037305 */ /* 0x000e6c000021f000 */
[----:B------:R-:W-:Y:S02]  /*16740*/  @!P1 IMAD.IADD R11, R11, 0x1, -R4 ;  /* 0x000000010b0b9824 */ /* 0x000fe400078e0a04 */
[----:B------:R-:W-:Y:S01]  /*16750*/  @!P1 VIADD R6, R6, 0x1 ;  /* 0x0000000106069836 */ /* 0x000fe20000000000 */
[----:B------:R-:W-:Y:S02]  /*16760*/  ISETP.NE.AND P1, PT, R0, RZ, PT ;  /* 0x000000ff0000720c */ /* 0x000fe40003f25270 */
[----:B------:R-:W-:Y:S01]  /*16770*/  ISETP.GE.U32.AND P0, PT, R11, R4, PT ;  /* 0x000000040b00720c */ /* 0x000fe20003f06070 */
[----:B-1----:R-:W-:-:S04]  /*16780*/  IMAD.MOV R2, RZ, RZ, -R3 ;  /* 0x000000ffff027224 */ /* 0x002fc800078e0a03 */
[----:B------:R-:W-:Y:S02]  /*16790*/  IMAD R11, R2, R7, RZ ;  /* 0x00000007020b7224 */ /* 0x000fe400078e02ff */
[----:B------:R-:W-:-:S06]  /*167a0*/  IMAD.MOV.U32 R2, RZ, RZ, RZ ;  /* 0x000000ffff027224 */ /* 0x000fcc00078e00ff */
        /* <DEDUP_REMOVED lines=30> */
.L_x_4161:
[----:B------:R1:W-:Y:S01]  /*16990*/  STL [R1], R6 ;  /* 0x0000000601007387 */ /* 0x0003e20000100800 */
[----:B------:R-:W-:-:S03]  /*169a0*/  ULDC UR39, c[0x0][0xc3c] ;  /* 0x00030f0000277ab9 */ /* 0x000fc60000000800 */
[----:B------:R1:W-:Y:S04]  /*169b0*/  STL [R1+0x4], RZ ;  /* 0x000004ff01007387 */ /* 0x0003e80000100800 */
[----:B------:R1:W-:Y:S02]  /*169c0*/  STL [R1+0x8], RZ ;  /* 0x000008ff01007387 */ /* 0x0003e40000100800 */
.L_x_4164:
[----:B------:R-:W3:Y:S04]  /*169d0*/  LDL R3, [R1+0x4] ;  /* 0x0000040001037983 */ /* 0x000ee80000100800 */
[----:B--2---:R-:W2:Y:S04]  /*169e0*/  LDL R2, [R1+0x8] ;  /* 0x0000080001027983 */ /* 0x004ea80000100800 */
[----:B------:R-:W4:Y:S01]  /*169f0*/  LDL R4, [R1] ;  /* 0x0000000001047983 */ /* 0x000f220000100800 */
[----:B------:R-:W5:Y:S01]  /*16a00*/  S2R R0, SR_TID.X ;  /* 0x0000000000007919 */ /* 0x000f620000002100 */
[----:B------:R-:W-:Y:S01]  /*16a10*/  BAR.SYNC.DEFER_BLOCKING 0x4, 0x180 ;  /* 0x0106000000007b1d */ /* 0x000fe20000010000 */
[----:B---3--:R-:W-:-:S02]  /*16a20*/  IMAD.MOV.U32 R5, RZ, RZ, R3 ;  /* 0x000000ffff057224 */ /* 0x008fc400078e0003 */
[----:B--2---:R-:W-:-:S03]  /*16a30*/  IMAD.MOV.U32 R3, RZ, RZ, R2 ;  /* 0x000000ffff037224 */ /* 0x004fc600078e0002 */
[----:B------:R2:W3:Y:S01]  /*16a40*/  LDL R2, [R1+0x14] ;  /* 0x0000140001027983 */ /* 0x0004e20000100800 */
[----:B-----5:R-:W-:Y:S01]  /*16a50*/  LOP3.LUT R0, R0, 0x1f, RZ, 0xc0, !PT ;  /* 0x0000001f00007812 */ /* 0x020fe200078ec0ff */
[----:B-1----:R-:W-:-:S03]  /*16a60*/  IMAD.MOV.U32 R6, RZ, RZ, R3 ;  /* 0x000000ffff067224 */ /* 0x002fc600078e0003 */
[----:B------:R-:W-:-:S13]  /*16a70*/  ISETP.NE.AND P0, PT, R0, RZ, PT ;  /* 0x000000ff0000720c */ /* 0x000fda0003f05270 */
[----:B------:R-:W-:Y:S01]  /*16a80*/  @!P0 MOV R0, 0x400 ;  /* 0x0000040000008802 */ /* 0x000fe20000000f00 */
[----:B---3--:R-:W1:Y:S03]  /*16a90*/  @!P0 S2R R2, SR_CgaCtaId ;  /* 0x0000000000028919 */ /* 0x008e660000008800 */
[----:B-1----:R-:W-:Y:S01]  /*16aa0*/  @!P0 LEA R18, R2, R0, 0x18 ;  /* 0x0000000002128211 */ /* 0x002fe200078ec0ff */
[----:B------:R-:W-:Y:S01]  /*16ab0*/  IMAD.U32 R0, RZ, RZ, UR39 ;  /* 0x00000027ff007e24 */ /* 0x000fe2000f8e00ff */
[----:B------:R2:W-:Y:S03]  /*16ac0*/  @!P0 STL [R1+0x14], R2 ;  /* 0x0000140201008387 */ /* 0x0005e60000100800 */
[----:B------:R-:W-:-:S05]  /*16ad0*/  @!P0 IMAD.MOV.U32 R7, RZ, RZ, R0 ;  /* 0x000000ffff078224 */ /* 0x000fca00078e0000 */
[----:B----4-:R2:W-:Y:S01]  /*16ae0*/  @!P0 STS.128 [R18+0x334d0], R4 ;  /* 0x0334d00412008388 */ /* 0x0105e20000000c00 */
[----:B------:R-:W-:Y:S06]  /*16af0*/  BAR.ARV 0x5, 0x180 ;  /* 0x0146000000007b1d */ /* 0x000fec0000002000 */
.L_x_4159:
[----:B------:R-:W-:Y:S02]  /*16b00*/  ULDC UR4, c[0x0][0xc3c] ;  /* 0x00030f0000047ab9 */ /* 0x000fe40000000800 */
[----:B------:R-:W-:-:S06]  /*16b10*/  UISETP.GE.AND UP0, UPT, UR39, UR4, UPT ;  /* 0x000000042700728c */ /* 0x000fcc000bf06270 */
[----:B------:R-:W-:-:S13]  /*16b20*/  PLOP3.LUT P0, PT, PT, PT, UP0, 0x80, 0x0 ;  /* 0x000000000000781c */ /* 0x000fda0003f0f008 */
[----:B------:R-:W-:Y:S05]  /*16b30*/  @!P0 BRA `(.L_x_4165) ;  /* 0xffffff9800688947 */ /* 0x000fea000383ffff */
.L_x_4089:
[----:B--2---:R-:W2:Y:S01]  /*16b40*/  LDL.LU R0, [R1+0x20] ;  /* 0x0000200001007983 */ /* 0x004ea20000300800 */
[----:B------:R-:W-:Y:S01]  /*16b50*/  BSSY B0, `(.L_x_4166) ;  /* 0x000000b000007945 */ /* 0x000fe20003800000 */
[----:B01----:R-:W0:Y:S01]  /*16b60*/  S2R R5, SR_CgaCtaId ;  /* 0x0000000000057919 */ /* 0x003e220000008800 */
        /* <DEDUP_REMOVED lines=9> */
.L_x_4252:
[----:B------:R-:W-:Y:S05]  /*16c00*/  BSYNC B0 ;  /* 0x0000000000007941 */ /* 0x000fea0003800000 */
.L_x_4166:
[----:B------:R-:W-:-:S03]  /*16c10*/  UMOV UR4, 0xffffffff ;  /* 0xffffffff00047882 */ /* 0x000fc60000000000 */
[----:B------:R-:W-:Y:S05]  /*16c20*/  BRA.DIV UR4, `(.L_x_4168) ;  /* 0x0000002a04487947 */ /* 0x000fea000b800000 */
[----:B0-----:R-:W0:Y:S02]  /*16c30*/  S2R R0, SR_TID.X ;  /* 0x0000000000007919 */ /* 0x001e240000002100 */
[----:B0-----:R-:W-:-:S04]  /*16c40*/  SHF.R.U32.HI R0, RZ, 0x5, R0 ;  /* 0x00000005ff007819 */ /* 0x001fc80000011600 */
[----:B------:R-:W-:-:S05]  /*16c50*/  LOP3.LUT R0, R0, 0x3, RZ, 0xc0, !PT ;  /* 0x0000000300007812 */ /* 0x000fca00078ec0ff */
[----:B------:R0:W1:Y:S02]  /*16c60*/  SHFL.IDX PT, R14, R0, RZ, 0x1f ;  /* 0x00001fff000e7589 */ /* 0x00006400000e0000 */
.L_x_4255:
[----:B-1----:R-:W-:Y:S01]  /*16c70*/  ISETP.NE.AND P0, PT, R14, RZ, PT ;  /* 0x000000ff0e00720c */ /* 0x002fe20003f05270 */
[----:B------:R-:W-:-:S12]  /*16c80*/  BSSY B0, `(.L_x_4169) ;  /* 0x000002c000007945 */ /* 0x000fd80003800000 */
[----:B------:R-:W-:Y:S05]  /*16c90*/  @P0 BRA `(.L_x_4170) ;  /* 0x0000000000a80947 */ /* 0x000fea0003800000 */
[----:B------:R-:W-:-:S03]  /*16ca0*/  UMOV UR4, 0xffffffff ;  /* 0xffffffff00047882 */ /* 0x000fc60000000000 */
[----:B------:R-:W-:Y:S05]  /*16cb0*/  BRA.DIV UR4, `(.L_x_4171) ;  /* 0x0000002a04587947 */ /* 0x000fea000b800000 */
[----:B------:R-:W-:-:S13]  /*16cc0*/  ELECT P6, URZ, PT ;  /* 0x00000000003f782f */ /* 0x000fda00038c0000 */
.L_x_4258:
[----:B------:R-:W-:Y:S05]  /*16cd0*/  @!P6 BRA `(.L_x_4170) ;  /* 0x000000000098e947 */ /* 0x000fea0003800000 */
[----:B------:R-:W-:-:S06]  /*16ce0*/  ULOP3.LUT UR4, UR42, 0x2, URZ, 0xfc, !UPT ;  /* 0x000000022a047892 */ /* 0x000fcc000f8efc3f */
[----:B0-----:R-:W-:-:S05]  /*16cf0*/  IMAD.U32 R0, RZ, RZ, UR4 ;  /* 0x00000004ff007e24 */ /* 0x001fca000f8e00ff */
[----:B------:R-:W-:-:S13]  /*16d00*/  ISETP.NE.AND P0, PT, R0, 0x3, PT ;  /* 0x000000030000780c */ /* 0x000fda0003f05270 */
[----:B------:R-:W-:Y:S05]  /*16d10*/  @!P0 BRA `(.L_x_4172) ;  /* 0x0000000000048947 */ /* 0x000fea0003800000 */
[----:B------:R-:W-:Y:S01]  /*16d20*/  BPT.TRAP 0x1 ;  /* 0x000000040000795c */ /* 0x000fe20000300000 */
.L_x_4172:
[C---:B------:R-:W-:Y:S01]  /*16d30*/  IMAD R3, R30.reuse, 0x8, R5 ;  /* 0x000000081e037824 */ /* 0x040fe200078e0205 */
[----:B------:R-:W-:Y:S01]  /*16d40*/  SHF.L.U32 R2, R33, 0x1f, RZ ;  /* 0x0000001f21027819 */ /* 0x000fe200000006ff */
[----:B------:R-:W-:-:S03]  /*16d50*/  VIADD R30, R30, 0x1 ;  /* 0x000000011e1e7836 */ /* 0x000fc60000000000 */
[----:B------:R-:W0:Y:S02]  /*16d60*/  SYNCS.PHASECHK.TRANS64.TRYWAIT P1, [R3+URZ+0x33440], R2 ;  /* 0x03344002030075a7 */ /* 0x000e24000802017f */
[----:B------:R-:W-:-:S04]  /*16d70*/  ISETP.NE.AND P2, PT, R30, 0x2, PT ;  /* 0x000000021e00780c */ /* 0x000fc80003f45270 */
[----:B------:R-:W-:Y:S01]  /*16d80*/  SEL R0, RZ, 0x1, P2 ;  /* 0x00000001ff007807 */ /* 0x000fe20001000000 */
[----:B0-----:R-:W-:Y:S08]  /*16d90*/  @!P1 BRA `(.L_x_4173) ;  /* 0x0000002800409947 */ /* 0x001ff00003800000 */
.L_x_4259:
[----:B------:R-:W-:Y:S02]  /*16da0*/  SEL R30, R30, RZ, P2 ;  /* 0x000000ff1e1e7207 */ /* 0x000fe40001000000 */
[----:B------:R-:W-:Y:S01]  /*16db0*/  LOP3.LUT R0, R33, R0, RZ, 0x3c, !PT ;  /* 0x0000000021007212 */ /* 0x000fe200078e3cff */
[----:B------:R-:W-:Y:S06]  /*16dc0*/  @!P0 BRA `(.L_x_4174) ;  /* 0x0000000000048947 */ /* 0x000fec0003800000 */
[----:B------:R-:W-:Y:S01]  /*16dd0*/  BPT.TRAP 0x1 ;  /* 0x000000040000795c */ /* 0x000fe20000300000 */
.L_x_4174:
[----:B------:R-:W-:Y:S01]  /*16de0*/  IMAD R5, R30, 0x8, R5 ;  /* 0x000000081e057824 */ /* 0x000fe200078e0205 */
[----:B------:R-:W-:-:S04]  /*16df0*/  SHF.L.U32 R0, R0, 0x1f, RZ ;  /* 0x0000001f00007819 */ /* 0x000fc800000006ff */
[----:B------:R-:W1:Y:S02]  /*16e00*/  SYNCS.PHASECHK.TRANS64.TRYWAIT P1, [R5+URZ+0x33440], R0 ;  /* 0x03344000050075a7 */ /* 0x000e64000802017f */
[----:B-1----:R-:W-:Y:S05]  /*16e10*/  @!P1 BRA `(.L_x_4175) ;  /* 0x0000002800349947 */ /* 0x002fea0003800000 */
.L_x_4260:
[----:B------:R-:W-:Y:S05]  /*16e20*/  @!P0 BRA `(.L_x_4176) ;  /* 0x0000000000048947 */ /* 0x000fea0003800000 */
[----:B------:R-:W-:Y:S01]  /*16e30*/  BPT.TRAP 0x1 ;  /* 0x000000040000795c */ /* 0x000fe20000300000 */
.L_x_4176:
[----:B------:R-:W2:Y:S02]  /*16e40*/  SYNCS.PHASECHK.TRANS64.TRYWAIT P1, [R3+URZ+0x33460], R2 ;  /* 0x03346002030075a7 */ /* 0x000ea4000802017f */
[----:B--2---:R-:W-:Y:S05]  /*16e50*/  @!P1 BRA `(.L_x_4177) ;  /* 0x0000002800389947 */ /* 0x004fea0003800000 */
.L_x_4261:
[----:B------:R-:W-:Y:S05]  /*16e60*/  @!P0 BRA `(.L_x_4178) ;  /* 0x0000000000048947 */ /* 0x000fea0003800000 */
[----:B------:R-:W-:Y:S01]  /*16e70*/  BPT.TRAP 0x1 ;  /* 0x000000040000795c */ /* 0x000fe20000300000 */
.L_x_4178:
[----:B------:R-:W3:Y:S02]  /*16e80*/  SYNCS.PHASECHK.TRANS64.TRYWAIT P1, [R5+URZ+0x33460], R0 ;  /* 0x03346000050075a7 */ /* 0x000ee4000802017f */
[----:B---3--:R-:W-:Y:S05]  /*16e90*/  @!P1 BRA `(.L_x_4179) ;  /* 0x00000028003c9947 */ /* 0x008fea0003800000 */
.L_x_4262:
[----:B------:R-:W-:Y:S05]  /*16ea0*/  @!P0 BRA `(.L_x_4180) ;  /* 0x0000000000048947 */ /* 0x000fea0003800000 */
[----:B------:R-:W-:Y:S01]  /*16eb0*/  BPT.TRAP 0x1 ;  /* 0x000000040000795c */ /* 0x000fe20000300000 */
.L_x_4180:
[----:B------:R-:W4:Y:S02]  /*16ec0*/  SYNCS.PHASECHK.TRANS64.TRYWAIT P1, [R3+URZ+0x33480], R2 ;  /* 0x03348002030075a7 */ /* 0x000f24000802017f */
[----:B----4-:R-:W-:Y:S05]  /*16ed0*/  @!P1 BRA `(.L_x_4181) ;  /* 0x0000002800409947 */ /* 0x010fea0003800000 */
.L_x_4263:
[----:B------:R-:W-:Y:S05]  /*16ee0*/  @!P0 BRA `(.L_x_4182) ;  /* 0x0000000000048947 */ /* 0x000fea0003800000 */
[----:B------:R-:W-:Y:S01]  /*16ef0*/  BPT.TRAP 0x1 ;  /* 0x000000040000795c */ /* 0x000fe20000300000 */
.L_x_4182:
[----:B------:R0:W0:Y:S02]  /*16f00*/  SYNCS.PHASECHK.TRANS64.TRYWAIT P0, [R5+URZ+0x33480], R0 ;  /* 0x03348000050075a7 */ /* 0x000024000800017f */
[----:B0-----:R-:W-:Y:S05]  /*16f10*/  @!P0 NANOSLEEP.SYNCS 0x989680 ;  /* 0x009896800000895d */ /* 0x001fea0003900000 */
[----:B------:R-:W0:Y:S02]  /*16f20*/  @!P0 SYNCS.PHASECHK.TRANS64 P0, [R5+URZ+0x33480], R0 ;  /* 0x03348000050085a7 */ /* 0x000e24000800007f */
[----:B0-----:R-:W-:Y:S05]  /*16f30*/  @!P0 BRA `(.L_x_4182) ;  /* 0xfffffffc00f08947 */ /* 0x001fea000383ffff */
.L_x_4170:
[----:B------:R-:W-:Y:S05]  /*16f40*/  BSYNC B0 ;  /* 0x0000000000007941 */ /* 0x000fea0003800000 */
.L_x_4169:
[----:B------:R-:W-:Y:S05]  /*16f50*/  EXIT ;  /* 0x000000000000794d */ /* 0x000fea0003800000 */
.L_x_4037:
[----:B0-----:R-:W-:-:S04]  /*16f60*/  IMAD.U32 R3, RZ, RZ, UR49 ;  /* 0x00000031ff037e24 */ /* 0x001fc8000f8e00ff */
[----:B------:R0:W1:Y:S03]  /*16f70*/  SYNCS.PHASECHK.TRANS64.TRYWAIT P1, [R3+URZ+0x33400], R4 ;  /* 0x03340004030075a7 */ /* 0x000066000802017f */
[----:B-1----:R-:W-:Y:S05]  /*16f80*/  @!P1 NANOSLEEP.SYNCS 0x989680 ;  /* 0x009896800000995d */ /* 0x002fea0003900000 */
[----:B------:R-:W1:Y:S02]  /*16f90*/  @!P1 SYNCS.PHASECHK.TRANS64 P1, [R3+URZ+0x33400], R4 ;  /* 0x03340004030095a7 */ /* 0x000e64000802007f */
[----:B-1----:R-:W-:Y:S05]  /*16fa0*/  @!P1 BRA `(.L_x_4037) ;  /* 0xfffffffc00ec9947 */ /* 0x002fea000383ffff */
[----:B------:R-:W-:Y:S05]  /*16fb0*/  BRA `(.L_x_4183) ;  /* 0xfffffeac00ac7947 */ /* 0x000fea000383ffff */
.L_x_4041:
[----:B-1----:R1:W2:Y:S02]  /*16fc0*/  SYNCS.PHASECHK.TRANS64.TRYWAIT P1, [R3+URZ+0x33430], R4 ;  /* 0x03343004030075a7 */ /* 0x0022a4000802017f */
[----:B--2---:R-:W-:Y:S05]  /*16fd0*/  @!P1 NANOSLEEP.SYNCS 0x989680 ;  /* 0x009896800000995d */ /* 0x004fea0003900000 */
[----:B------:R-:W2:Y:S02]  /*16fe0*/  @!P1 SYNCS.PHASECHK.TRANS64 P1, [R3+URZ+0x33430], R4 ;  /* 0x03343004030095a7 */ /* 0x000ea4000802007f */
[----:B--2---:R-:W-:Y:S05]  /*16ff0*/  @!P1 BRA `(.L_x_4041) ;  /* 0xfffffffc00f09947 */ /* 0x004fea000383ffff */
[----:B------:R-:W-:Y:S05]  /*17000*/  BRA `(.L_x_4040) ;  /* 0xfffffeac00cc7947 */ /* 0x000fea000383ffff */
.L_x_4047:
[----:B-1----:R-:W-:-:S04]  /*17010*/  IMAD.U32 R8, RZ, RZ, UR6 ;  /* 0x00000006ff087e24 */ /* 0x002fc8000f8e00ff */
[----:B------:R1:W2:Y:S03]  /*17020*/  SYNCS.PHASECHK.TRANS64.TRYWAIT P1, [R8+URZ+0x33430], R7 ;  /* 0x03343007080075a7 */ /* 0x0002a6000802017f */
[----:B--2---:R-:W-:Y:S05]  /*17030*/  @!P1 NANOSLEEP.SYNCS 0x989680 ;  /* 0x009896800000995d */ /* 0x004fea0003900000 */
[----:B------:R-:W2:Y:S02]  /*17040*/  @!P1 SYNCS.PHASECHK.TRANS64 P1, [R8+URZ+0x33430], R7 ;  /* 0x03343007080095a7 */ /* 0x000ea4000802007f */
[----:B--2---:R-:W-:Y:S05]  /*17050*/  @!P1 BRA `(.L_x_4047) ;  /* 0xfffffffc00ec9947 */ /* 0x004fea000383ffff */
[----:B------:R-:W-:Y:S05]  /*17060*/  BRA `(.L_x_4044) ;  /* 0xfffffeec00f87947 */ /* 0x000fea000383ffff */
.L_x_4051:
[----:B-1----:R-:W-:-:S04]  /*17070*/  IMAD.U32 R8, RZ, RZ, UR6 ;  /* 0x00000006ff087e24 */ /* 0x002fc8000f8e00ff */
[----:B------:R1:W2:Y:S03]  /*17080*/  SYNCS.PHASECHK.TRANS64.TRYWAIT P1, [R8+URZ+0x33450], R7 ;  /* 0x03345007080075a7 */ /* 0x0002a6000802017f */
[----:B--2---:R-:W-:Y:S05]  /*17090*/  @!P1 NANOSLEEP.SYNCS 0x989680 ;  /* 0x009896800000995d */ /* 0x004fea0003900000 */
[----:B------:R-:W2:Y:S02]  /*170a0*/  @!P1 SYNCS.PHASECHK.TRANS64 P1, [R8+URZ+0x33450], R7 ;  /* 0x03345007080095a7 */ /* 0x000ea4000802007f */
[----:B--2---:R-:W-:Y:S05]  /*170b0*/  @!P1 BRA `(.L_x_4051) ;  /* 0xfffffffc00ec9947 */ /* 0x004fea000383ffff */
[----:B------:R-:W-:Y:S05]  /*170c0*/  BRA `(.L_x_4048) ;  /* 0xfffffefc00107947 */ /* 0x000fea000383ffff */
.L_x_4058:
[----:B-1----:R-:W-:-:S04]  /*170d0*/  IMAD.U32 R5, RZ, RZ, UR5 ;  /* 0x00000005ff057e24 */ /* 0x002fc8000f8e00ff */
[----:B------:R1:W2:Y:S03]  /*170e0*/  SYNCS.PHASECHK.TRANS64.TRYWAIT P1, [R5+URZ+0x33450], R0 ;  /* 0x03345000050075a7 */ /* 0x0002a6000802017f */
[----:B--2---:R-:W-:Y:S05]  /*170f0*/  @!P1 NANOSLEEP.SYNCS 0x989680 ;  /* 0x009896800000995d */ /* 0x004fea0003900000 */
[----:B------:R-:W2:Y:S02]  /*17100*/  @!P1 SYNCS.PHASECHK.TRANS64 P1, [R5+URZ+0x33450], R0 ;  /* 0x03345000050095a7 */ /* 0x000ea4000802007f */
[----:B--2---:R-:W-:Y:S05]  /*17110*/  @!P1 BRA `(.L_x_4058) ;  /* 0xfffffffc00ec9947 */ /* 0x004fea000383ffff */
[----:B------:R-:W-:Y:S05]  /*17120*/  BRA `(.L_x_4057) ;  /* 0xffffff2800047947 */ /* 0x000fea000383ffff */
.L_x_4105:
[----:B------:R-:W2:Y:S01]  /*17130*/  S2R R20, SR_TID.X ;  /* 0x0000000000147919 */ /* 0x000ea20000002100 */
[----:B------:R-:W-:Y:S02]  /*17140*/  IMAD.MOV.U32 R12, RZ, RZ, RZ ;  /* 0x000000ffff0c7224 */ /* 0x000fe400078e00ff */
[----:B------:R-:W-:Y:S02]  /*17150*/  IMAD.MOV.U32 R11, RZ, RZ, 0x1f ;  /* 0x0000001fff0b7424 */ /* 0x000fe400078e00ff */
[----:B------:R-:W-:Y:S01]  /*17160*/  IMAD.MOV.U32 R15, RZ, RZ, -0x1 ;  /* 0xffffffffff0f7424 */ /* 0x000fe200078e00ff */
[----:B--2---:R-:W-:-:S04]  /*17170*/  SHF.R.U32.HI R20, RZ, 0x5, R20 ;  /* 0x00000005ff147819 */ /* 0x004fc80000011614 */
[----:B------:R-:W-:-:S05]  /*17180*/  LOP3.LUT R20, R20, 0x3, RZ, 0xc0, !PT ;  /* 0x0000000314147812 */ /* 0x000fca00078ec0ff */
[----:B------:R-:W-:-:S07]  /*17190*/  IMAD.MOV.U32 R13, RZ, RZ, R20 ;  /* 0x000000ffff0d7224 */ /* 0x000fce00078e0014 */
[----:B01---5:R-:W-:Y:S05]  /*171a0*/  WARPSYNC.COLLECTIVE R15, `(.L_x_4184) ;  /* 0x000000000f087348 */ /* 0x023fea0003c00000 */
[----:B------:R2:W3:Y:S02]  /*171b0*/  SHFL.IDX P6, R14, R13, R12, R11 ;  /* 0x0000000c0d0e7389 */ /* 0x0004e400000c000b */
[----:B0123-5:R-:W-:Y:S01]  /*171c0*/  ENDCOLLECTIVE ;  /* 0x000000000000791b */ /* 0x02ffe20003800000 */
.L_x_4184:
[----:B------:R-:W-:Y:S05]  /*171d0*/  BRA `(.L_x_4185) ;  /* 0xffffffa000907947 */ /* 0x000fea000383ffff */
.L_x_4108:
[----:B0-----:R0:W1:Y:S02]  /*171e0*/  SYNCS.PHASECHK.TRANS64.TRYWAIT P0, [R4+URZ+0x33480], R31 ;  /* 0x0334801f040075a7 */ /* 0x001064000800017f */
[----:B-1----:R-:W-:Y:S05]  /*171f0*/  @!P0 NANOSLEEP.SYNCS 0x989680 ;  /* 0x009896800000895d */ /* 0x002fea0003900000 */
[----:B------:R-:W1:Y:S02]  /*17200*/  @!P0 SYNCS.PHASECHK.TRANS64 P0, [R4+URZ+0x33480], R31 ;  /* 0x0334801f040085a7 */ /* 0x000e64000800007f */
[----:B-1----:R-:W-:Y:S05]  /*17210*/  @!P0 BRA `(.L_x_4108) ;  /* 0xfffffffc00f08947 */ /* 0x002fea000383ffff */
[----:B------:R-:W-:Y:S05]  /*17220*/  BRA `(.L_x_4186) ;  /* 0xffffffa400dc7947 */ /* 0x000fea000383ffff */
.L_x_4109:
        /* <DEDUP_REMOVED lines=8> */
.L_x_4188:
[----:B------:R-:W-:Y:S05]  /*172b0*/  BSYNC B0 ;  /* 0x0000000000007941 */ /* 0x000fea0003800000 */
.L_x_4187:
[----:B------:R-:W-:Y:S01]  /*172c0*/  IMAD.MOV.U32 R13, RZ, RZ, R20 ;  /* 0x000000ffff0d7224 */ /* 0x000fe200078e0014 */
[----:B------:R-:W-:Y:S01]  /*172d0*/  LOP3.LUT R35, R36, 0x80, RZ, 0xfc, !PT ;  /* 0x0000008024237812 */ /* 0x000fe200078efcff */
[----:B------:R-:W-:Y:S01]  /*172e0*/  IMAD.MOV.U32 R12, RZ, RZ, RZ ;  /* 0x000000ffff0c7224 */ /* 0x000fe200078e00ff */
[----:B------:R-:W-:Y:S01]  /*172f0*/  LOP3.LUT R34, R34, 0xffffff7f, RZ, 0xc0, !PT ;  /* 0xffffff7f22227812 */ /* 0x000fe200078ec0ff */
[----:B------:R-:W-:Y:S01]  /*17300*/  IMAD.MOV.U32 R11, RZ, RZ, 0x1c1f ;  /* 0x00001c1fff0b7424 */ /* 0x000fe200078e00ff */
[C---:B------:R-:W-:Y:S01]  /*17310*/  ISETP.GE.AND P5, PT, R9.reuse, 0x21, PT ;  /* 0x000000210900780c */ /* 0x040fe20003fa6270 */
[----:B------:R-:W-:Y:S01]  /*17320*/  IMAD.MOV.U32 R15, RZ, RZ, -0x1 ;  /* 0xffffffffff0f7424 */ /* 0x000fe200078e00ff */
[----:B------:R-:W-:Y:S01]  /*17330*/  ISETP.GE.AND P4, PT, R9, 0x41, PT ;  /* 0x000000410900780c */ /* 0x000fe20003f86270 */
[----:B------:R-:W-:-:S12]  /*17340*/  IMAD.MOV.U32 R0, RZ, RZ, R14 ;  /* 0x000000ffff007224 */ /* 0x000fd800078e000e */
[----:B------:R-:W-:Y:S05]  /*17350*/  WARPSYNC.COLLECTIVE R15, `(.L_x_4189) ;  /* 0x000000000f087348 */ /* 0x000fea0003c00000 */
[----:B------:R0:W1:Y:S02]  /*17360*/  SHFL.IDX P6, R14, R13, R12, R11 ;  /* 0x0000000c0d0e7389 */ /* 0x00006400000c000b */
[----:B01----:R-:W-:Y:S01]  /*17370*/  ENDCOLLECTIVE ;  /* 0x000000000000791b */ /* 0x003fe20003800000 */
.L_x_4189:
        /* <DEDUP_REMOVED lines=11> */
[C---:B------:R-:W-:Y:S02]  /*17430*/  ISETP.LT.OR P0, PT, R9.reuse, 0x1, P2 ;  /* 0x000000010900780c */ /* 0x040fe40001701670 */
[----:B------:R-:W-:-:S11]  /*17440*/  ISETP.LT.OR P3, PT, R9, 0x1, P1 ;  /* 0x000000010900780c */ /* 0x000fd60000f61670 */
        /* <DEDUP_REMOVED lines=11> */
.L_x_4190:
        /* <DEDUP_REMOVED lines=9> */
.L_x_4191:
[----:B------:R-:W-:Y:S02]  /*17590*/  IMAD.MOV.U32 R13, RZ, RZ, R10 ;  /* 0x000000ffff0d7224 */ /* 0x000fe400078e000a */
[----:B------:R-:W-:Y:S02]  /*175a0*/  IMAD.MOV.U32 R12, RZ, RZ, 0x2 ;  /* 0x00000002ff0c7424 */ /* 0x000fe400078e00ff */
[----:B------:R-:W-:-:S07]  /*175b0*/  IMAD.MOV.U32 R2, RZ, RZ, R14 ;  /* 0x000000ffff027224 */ /* 0x000fce00078e000e */
[----:B------:R-:W-:Y:S05]  /*175c0*/  WARPSYNC.COLLECTIVE R15, `(.L_x_4192) ;  /* 0x000000000f087348 */ /* 0x000fea0003c00000 */
[----:B------:R0:W1:Y:S02]  /*175d0*/  SHFL.IDX P6, R14, R13, R12, R11 ;  /* 0x0000000c0d0e7389 */ /* 0x00006400000c000b */
[----:B01----:R-:W-:Y:S01]  /*175e0*/  ENDCOLLECTIVE ;  /* 0x000000000000791b */ /* 0x003fe20003800000 */
.L_x_4192:
        /* <DEDUP_REMOVED lines=16> */
.L_x_4193:
[----:B------:R-:W-:Y:S02]  /*176f0*/  IMAD.MOV.U32 R13, RZ, RZ, R10 ;  /* 0x000000ffff0d7224 */ /* 0x000fe400078e000a */
[----:B------:R-:W-:Y:S02]  /*17700*/  IMAD.MOV.U32 R12, RZ, RZ, 0x3 ;  /* 0x00000003ff0c7424 */ /* 0x000fe400078e00ff */
[----:B------:R-:W-:-:S07]  /*17710*/  IMAD.MOV.U32 R2, RZ, RZ, R14 ;  /* 0x000000ffff027224 */ /* 0x000fce00078e000e */
[----:B------:R-:W-:Y:S05]  /*17720*/  WARPSYNC.COLLECTIVE R15, `(.L_x_4194) ;  /* 0x000000000f087348 */ /* 0x000fea0003c00000 */
[----:B------:R0:W1:Y:S02]  /*17730*/  SHFL.IDX P6, R14, R13, R12, R11 ;  /* 0x0000000c0d0e7389 */ /* 0x00006400000c000b */
[----:B01----:R-:W-:Y:S01]  /*17740*/  ENDCOLLECTIVE ;  /* 0x000000000000791b */ /* 0x003fe20003800000 */
.L_x_4194:
        /* <DEDUP_REMOVED lines=13> */
.L_x_4195:
        /* <DEDUP_REMOVED lines=8> */
[----:B0-----:R-:W-:-:S07]  /*178a0*/  IMAD.MOV.U32 R2, RZ, RZ, R14 ;  /* 0x000000ffff027224 */ /* 0x001fce00078e000e */
[----:B------:R-:W-:Y:S05]  /*178b0*/  WARPSYNC.COLLECTIVE R15, `(.L_x_4196) ;  /* 0x000000000f087348 */ /* 0x000fea0003c00000 */
[----:B------:R0:W1:Y:S02]  /*178c0*/  SHFL.IDX P6, R14, R13, R12, R11 ;  /* 0x0000000c0d0e7389 */ /* 0x00006400000c000b */
[----:B01----:R-:W-:Y:S01]  /*178d0*/  ENDCOLLECTIVE ;  /* 0x000000000000791b */ /* 0x003fe20003800000 */
.L_x_4196:
        /* <DEDUP_REMOVED lines=13> */
.L_x_4197:
[----:B------:R-:W-:Y:S01]  /*179b0*/  @!PT LDS RZ, [RZ] ;  /* 0x00000000fffff984 */ /* 0x000fe20000000800 */
[----:B------:R-:W-:Y:S01]  /*179c0*/  @!PT LDS RZ, [RZ] ;  /* 0x00000000fffff984 */ /* 0x000fe20000000800 */
[----:B------:R-:W-:Y:S01]  /*179d0*/  @!PT LDS RZ, [RZ] ;  /* 0x00000000fffff984 */ /* 0x000fe20000000800 */
[----:B------:R-:W-:Y:S01]  /*179e0*/  LDGSTS.E.BYPASS.LTC128B.128 [R0+0x13200], desc[UR50][R2.64+0x40], !P3 ;  /* 0x1320004002007fae */ /* 0x000fe2000d901d72 */
[C---:B------:R-:W-:Y:S02]  /*179f0*/  ISETP.LT.OR P3, PT, R9.reuse, 0x61, P0 ;  /* 0x000000610900780c */ /* 0x040fe40000761670 */
[----:B------:R-:W-:-:S11]  /*17a00*/  ISETP.GE.AND P6, PT, R9, 0x81, PT ;  /* 0x000000810900780c */ /* 0x000fd60003fc6270 */
[----:B------:R0:W-:Y:S01]  /*17a10*/  LDGSTS.E.BYPASS.LTC128B.128 [R0+0x15a00], desc[UR50][R2.64+0x80], !P3 ;  /* 0x15a0008002007fae */ /* 0x0001e2000d901d72 */
[----:B------:R-:W-:Y:S01]  /*17a20*/  ISETP.GE.AND P3, PT, R9, 0x61, PT ;  /* 0x000000610900780c */ /* 0x000fe20003f66270 */
[----:B0-----:R-:W-:Y:S01]  /*17a30*/  IMAD.MOV.U32 R2, RZ, RZ, R14 ;  /* 0x000000ffff027224 */ /* 0x001fe200078e000e */
[----:B------:R-:W-:Y:S01]  /*17a40*/  @P6 LOP3.LUT R34, R34, 0x80, RZ, 0xfc, !PT ;  /* 0x0000008022226812 */ /* 0x000fe200078efcff */
[----:B------:R-:W-:Y:S10]  /*17a50*/  BRA `(.L_x_4198) ;  /* 0xffffffa4005c7947 */ /* 0x000ff4000383ffff */
.L_x_4114:
[----:B---3--:R3:W4:Y:S02]  /*17a60*/  SYNCS.PHASECHK.TRANS64.TRYWAIT P0, [R4+URZ+0x33440], R31 ;  /* 0x0334401f040075a7 */ /* 0x008724000800017f */
[----:B----4-:R-:W-:Y:S05]  /*17a70*/  @!P0 NANOSLEEP.SYNCS 0x989680 ;  /* 0x009896800000895d */ /* 0x010fea0003900000 */
[----:B------:R-:W4:Y:S02]  /*17a80*/  @!P0 SYNCS.PHASECHK.TRANS64 P0, [R4+URZ+0x33440], R31 ;  /* 0x0334401f040085a7 */ /* 0x000f24000800007f */
[----:B----4-:R-:W-:Y:S05]  /*17a90*/  @!P0 BRA `(.L_x_4114) ;  /* 0xfffffffc00f08947 */ /* 0x010fea000383ffff */
[----:B------:R-:W-:Y:S05]  /*17aa0*/  BRA `(.L_x_4199) ;  /* 0xffffffa400c07947 */ /* 0x000fea000383ffff */
.L_x_4115:
        /* <DEDUP_REMOVED lines=8> */
.L_x_4201:
[----:B------:R-:W-:Y:S05]  /*17b30*/  BSYNC B0 ;  /* 0x0000000000007941 */ /* 0x000fea0003800000 */
.L_x_4200:
[----:B------:R-:W-:Y:S01]  /*17b40*/  IMAD.MOV.U32 R13, RZ, RZ, R5 ;  /* 0x000000ffff0d7224 */ /* 0x000fe200078e0005 */
[----:B------:R-:W0:Y:S01]  /*17b50*/  LDC R20, c[0x0][0x2f4] ;  /* 0x0000bd00ff147b82 */ /* 0x000e220000000800 */
[----:B------:R-:W-:Y:S01]  /*17b60*/  IMAD.MOV.U32 R12, RZ, RZ, RZ ;  /* 0x000000ffff0c7224 */ /* 0x000fe200078e00ff */
[C---:B------:R-:W-:Y:S01]  /*17b70*/  LOP3.LUT R23, R36.reuse, 0x40, RZ, 0xfc, !PT ;  /* 0x0000004024177812 */ /* 0x040fe200078efcff */
[----:B------:R-:W-:Y:S01]  /*17b80*/  IMAD.MOV.U32 R11, RZ, RZ, 0x1c1f ;  /* 0x00001c1fff0b7424 */ /* 0x000fe200078e00ff */
[----:B------:R-:W-:Y:S01]  /*17b90*/  LOP3.LUT R21, R36, 0x80, RZ, 0xfc, !PT ;  /* 0x0000008024157812 */ /* 0x000fe200078efcff */
[----:B------:R-:W-:Y:S02]  /*17ba0*/  IMAD.MOV.U32 R15, RZ, RZ, -0x1 ;  /* 0xffffffffff0f7424 */ /* 0x000fe400078e00ff */
[----:B------:R-:W-:-:S07]  /*17bb0*/  IMAD.MOV.U32 R2, RZ, RZ, R14 ;  /* 0x000000ffff027224 */ /* 0x000fce00078e000e */
[----:B0-----:R-:W-:Y:S05]  /*17bc0*/  WARPSYNC.COLLECTIVE R15, `(.L_x_4202) ;  /* 0x000000000f087348 */ /* 0x001fea0003c00000 */
[----:B------:R1:W2:Y:S02]  /*17bd0*/  SHFL.IDX P6, R14, R13, R12, R11 ;  /* 0x0000000c0d0e7389 */ /* 0x0002a400000c000b */
[----:B012---:R-:W-:Y:S01]  /*17be0*/  ENDCOLLECTIVE ;  /* 0x000000000000791b */ /* 0x007fe20003800000 */
.L_x_4202:
[-C--:B------:R-:W-:Y:S01]  /*17bf0*/  ISETP.GE.AND P2, PT, R23, R20.reuse, PT ;  /* 0x000000141700720c */ /* 0x080fe20003f46270 */
[----:B------:R-:W-:Y:S01]  /*17c00*/  IMAD.MOV.U32 R13, RZ, RZ, R10 ;  /* 0x000000ffff0d7224 */ /* 0x000fe200078e000a */
[----:B------:R-:W-:Y:S01]  /*17c10*/  ISETP.GE.AND P1, PT, R21, R20, PT ;  /* 0x000000141500720c */ /* 0x000fe20003f26270 */
        /* <DEDUP_REMOVED lines=18> */
.L_x_4203:
[----:B------:R-:W-:Y:S02]  /*17d40*/  IMAD.MOV.U32 R13, RZ, RZ, R5 ;  /* 0x000000ffff0d7224 */ /* 0x000fe400078e0005 */
[----:B------:R-:W-:-:S07]  /*17d50*/  IMAD.MOV.U32 R2, RZ, RZ, R14 ;  /* 0x000000ffff027224 */ /* 0x000fce00078e000e */
[----:B------:R-:W-:Y:S05]  /*17d60*/  WARPSYNC.COLLECTIVE R15, `(.L_x_4204) ;  /* 0x000000000f087348 */ /* 0x000fea0003c00000 */
[----:B------:R0:W1:Y:S02]  /*17d70*/  SHFL.IDX P6, R14, R13, R12, R11 ;  /* 0x0000000c0d0e7389 */ /* 0x00006400000c000b */
[----:B01----:R-:W-:Y:S01]  /*17d80*/  ENDCOLLECTIVE ;  /* 0x000000000000791b */ /* 0x003fe20003800000 */
.L_x_4204:
        /* <DEDUP_REMOVED lines=16> */
.L_x_4205:
[----:B------:R-:W-:Y:S01]  /*17e90*/  @!PT LDS RZ, [RZ] ;  /* 0x00000000fffff984 */ /* 0x000fe20000000800 */
[----:B------:R-:W-:Y:S01]  /*17ea0*/  @!PT LDS RZ, [RZ] ;  /* 0x00000000fffff984 */ /* 0x000fe20000000800 */
[----:B------:R-:W-:Y:S01]  /*17eb0*/  @!PT LDS RZ, [RZ] ;  /* 0x00000000fffff984 */ /* 0x000fe20000000800 */
[----:B------:R-:W-:Y:S04]  /*17ec0*/  @P5 LDGSTS.E.BYPASS.LTC128B.128 [R0+0x27200], desc[UR50][R2.64+0x40], !P2 ;  /* 0x2720004002005fae */ /* 0x000fe8000d101d72 */
[----:B------:R0:W-:Y:S01]  /*17ed0*/  @P5 LDGSTS.E.BYPASS.LTC128B.128 [R0+0x29a00], desc[UR50][R2.64+0x80], !P1 ;  /* 0x29a0008002005fae */ /* 0x0001e2000c901d72 */
[----:B------:R-:W-:Y:S01]  /*17ee0*/  ISETP.GE.AND P5, PT, R36, R20, PT ;  /* 0x000000142400720c */ /* 0x000fe20003fa6270 */
[----:B------:R-:W-:Y:S02]  /*17ef0*/  IMAD.MOV.U32 R13, RZ, RZ, R5 ;  /* 0x000000ffff0d7224 */ /* 0x000fe400078e0005 */
[----:B0-----:R-:W-:-:S10]  /*17f00*/  IMAD.MOV.U32 R2, RZ, RZ, R14 ;  /* 0x000000ffff027224 */ /* 0x001fd400078e000e */
[----:B------:R-:W-:Y:S05]  /*17f10*/  WARPSYNC.COLLECTIVE R15, `(.L_x_4206) ;  /* 0x000000000f087348 */ /* 0x000fea0003c00000 */
[----:B------:R0:W1:Y:S02]  /*17f20*/  SHFL.IDX P6, R14, R13, R12, R11 ;  /* 0x0000000c0d0e7389 */ /* 0x00006400000c000b */
[----:B01----:R-:W-:Y:S01]  /*17f30*/  ENDCOLLECTIVE ;  /* 0x000000000000791b */ /* 0x003fe20003800000 */
.L_x_4206:
[----:B------:R-:W-:Y:S02]  /*17f40*/  IMAD.MOV.U32 R13, RZ, RZ, R10 ;  /* 0x000000ffff0d7224 */ /* 0x000fe400078e000a */
[----:B------:R-:W-:Y:S02]  /*17f50*/  IMAD.MOV.U32 R12, RZ, RZ, 0x3 ;  /* 0x00000003ff0c7424 */ /* 0x000fe400078e00ff */
[----:B------:R-:W-:-:S07]  /*17f60*/  IMAD.MOV.U32 R3, RZ, RZ, R14 ;  /* 0x000000ffff037224 */ /* 0x000fce00078e000e */
[----:B------:R-:W-:Y:S05]  /*17f70*/  WARPSYNC.COLLECTIVE R15, `(.L_x_4207) ;  /* 0x000000000f087348 */ /* 0x000fea0003c00000 */
[----:B------:R0:W1:Y:S02]  /*17f80*/  SHFL.IDX P6, R14, R13, R12, R11 ;  /* 0x0000000c0d0e7389 */ /* 0x00006400000c000b */
[----:B01----:R-:W-:Y:S01]  /*17f90*/  ENDCOLLECTIVE ;  /* 0x000000000000791b */ /* 0x003fe20003800000 */
.L_x_4207:
        /* <DEDUP_REMOVED lines=10> */
.L_x_4208:
[----:B------:R-:W-:Y:S01]  /*18040*/  @!PT LDS RZ, [RZ] ;  /* 0x00000000fffff984 */ /* 0x000fe20000000800 */
[----:B------:R-:W-:Y:S01]  /*18050*/  @!PT LDS RZ, [RZ] ;  /* 0x00000000fffff984 */ /* 0x000fe20000000800 */
[----:B------:R-:W-:Y:S01]  /*18060*/  @!PT LDS RZ, [RZ] ;  /* 0x00000000fffff984 */ /* 0x000fe20000000800 */
[----:B------:R0:W-:Y:S04]  /*18070*/  @P4 LDGSTS.E.BYPASS.LTC128B.128 [R0+0x25200], desc[UR50][R2.64], !P5 ;  /* 0x2520000002004fae */ /* 0x0001e8000e901d72 */
[----:B------:R0:W-:Y:S04]  /*18080*/  @P4 LDGSTS.E.BYPASS.LTC128B.128 [R0+0x27a00], desc[UR50][R2.64+0x40], !P2 ;  /* 0x27a0004002004fae */ /* 0x0001e8000d101d72 */
[----:B------:R0:W-:Y:S01]  /*18090*/  @P4 LDGSTS.E.BYPASS.LTC128B.128 [R0+0x2a200], desc[UR50][R2.64+0x80], !P1 ;  /* 0x2a20008002004fae */ /* 0x0001e2000c901d72 */
[----:B------:R-:W-:Y:S02]  /*180a0*/  IMAD.MOV.U32 R13, RZ, RZ, R6 ;  /* 0x000000ffff0d7224 */ /* 0x000fe400078e0006 */
[----:B------:R-:W-:-:S02]  /*180b0*/  IMAD.MOV.U32 R12, RZ, RZ, RZ ;  /* 0x000000ffff0c7224 */ /* 0x000fc400078e00ff */
[----:B------:R-:W-:-:S07]  /*180c0*/  IMAD.MOV.U32 R5, RZ, RZ, R14 ;  /* 0x000000ffff057224 */ /* 0x000fce00078e000e */
[----:B0-----:R-:W-:Y:S05]  /*180d0*/  WARPSYNC.COLLECTIVE R15, `(.L_x_4209) ;  /* 0x000000000f087348 */ /* 0x001fea0003c00000 */
[----:B------:R1:W2:Y:S02]  /*180e0*/  SHFL.IDX P6, R14, R13, R12, R11 ;  /* 0x0000000c0d0e7389 */ /* 0x0002a400000c000b */
[----:B012---:R-:W-:Y:S01]  /*180f0*/  ENDCOLLECTIVE ;  /* 0x000000000000791b */ /* 0x007fe20003800000 */
.L_x_4209:
[----:B------:R-:W-:-:S05]  /*18100*/  @P3 IADD3 R8, P0, R36, R5, RZ ;  /* 0x0000000524083210 */ /* 0x000fca0007f1e0ff */
[----:B------:R-:W-:Y:S02]  /*18110*/  @P3 IMAD.X R9, RZ, RZ, R10, P0 ;  /* 0x000000ffff093224 */ /* 0x000fe400000e060a */
[----:B------:R-:W-:Y:S02]  /*18120*/  @P3 IMAD.MOV.U32 R2, RZ, RZ, R8 ;  /* 0x000000ffff023224 */ /* 0x000fe400078e0008 */
[----:B------:R-:W-:Y:S02]  /*18130*/  @P3 IMAD.MOV.U32 R3, RZ, RZ, R9 ;  /* 0x000000ffff033224 */ /* 0x000fe400078e0009 */
[----:B------:R-:W-:-:S03]  /*18140*/  IMAD.MOV.U32 R13, RZ, RZ, R7 ;  /* 0x000000ffff0d7224 */ /* 0x000fc600078e0007 */
[----:B------:R-:W-:Y:S01]  /*18150*/  @!PT LDS RZ, [RZ] ;  /* 0x00000000fffff984 */ /* 0x000fe20000000800 */
[----:B------:R-:W-:Y:S01]  /*18160*/  @!PT LDS RZ, [RZ] ;  /* 0x00000000fffff984 */ /* 0x000fe20000000800 */
[----:B------:R-:W-:Y:S01]  /*18170*/  @!PT LDS RZ, [RZ] ;  /* 0x00000000fffff984 */ /* 0x000fe20000000800 */
[----:B------:R0:W-:Y:S04]  /*18180*/  @P3 LDGSTS.E.BYPASS.LTC128B.128 [R0+0x25a00], desc[UR50][R2.64], !P5 ;  /* 0x25a0000002003fae */ /* 0x0001e8000e901d72 */
[----:B------:R0:W-:Y:S01]  /*18190*/  @P3 LDGSTS.E.BYPASS.LTC128B.128 [R0+0x28200], desc[UR50][R2.64+0x40], !P2 ;  /* 0x2820004002003fae */ /* 0x0001e2000d101d72 */
[----:B------:R-:W-:-:S03]  /*181a0*/  IMAD.MOV.U32 R6, RZ, RZ, R14 ;  /* 0x000000ffff067224 */ /* 0x000fc600078e000e */
[----:B------:R0:W-:Y:S04]  /*181b0*/  @P3 LDGSTS.E.BYPASS.LTC128B.128 [R0+0x2aa00], desc[UR50][R2.64+0x80], !P1 ;  /* 0x2aa0008002003fae */ /* 0x0001e8000c901d72 */
[----:B0-----:R-:W-:Y:S05]  /*181c0*/  WARPSYNC.COLLECTIVE R15, `(.L_x_4210) ;  /* 0x000000000f087348 */ /* 0x001fea0003c00000 */
[----:B------:R1:W2:Y:S02]  /*181d0*/  SHFL.IDX P6, R14, R13, R12, R11 ;  /* 0x0000000c0d0e7389 */ /* 0x0002a400000c000b */
[----:B012---:R-:W-:Y:S01]  /*181e0*/  ENDCOLLECTIVE ;  /* 0x000000000000791b */ /* 0x007fe20003800000 */
.L_x_4210:
[----:B------:R-:W-:Y:S05]  /*181f0*/  BRA `(.L_x_4211) ;  /* 0xffffffa400347947 */ /* 0x000fea000383ffff */
.L_x_4122:
        /* <DEDUP_REMOVED lines=9> */
.L_x_4212:
[C---:B------:R-:W-:Y:S01]  /*18290*/  VIADD R6, R5.reuse, 0x20 ;  /* 0x0000002005067836 */ /* 0x040fe20000000000 */
[----:B------:R-:W-:Y:S01]  /*182a0*/  ISETP.GE.AND P0, PT, R5, R29, PT ;  /* 0x0000001d0500720c */ /* 0x000fe20003f06270 */
[----:B------:R-:W-:Y:S02]  /*182b0*/  IMAD.MOV.U32 R13, RZ, RZ, R0 ;  /* 0x000000ffff0d7224 */ /* 0x000fe400078e0000 */
[----:B------:R-:W-:-:S10]  /*182c0*/  IMAD.MOV.U32 R2, RZ, RZ, R14 ;  /* 0x000000ffff027224 */ /* 0x000fd400078e000e */
[----:B------:R-:W-:Y:S05]  /*182d0*/  WARPSYNC.COLLECTIVE R15, `(.L_x_4213) ;  /* 0x000000000f087348 */ /* 0x000fea0003c00000 */
[----:B------:R0:W1:Y:S02]  /*182e0*/  SHFL.IDX P6, R14, R13, R12, R11 ;  /* 0x0000000c0d0e7389 */ /* 0x00006400000c000b */
[----:B01----:R-:W-:Y:S01]  /*182f0*/  ENDCOLLECTIVE ;  /* 0x000000000000791b */ /* 0x003fe20003800000 */
.L_x_4213:
        /* <DEDUP_REMOVED lines=8> */
.L_x_4214:
[----:B------:R-:W-:Y:S01]  /*18380*/  @!PT LDS RZ, [RZ] ;  /* 0x00000000fffff984 */ /* 0x000fe20000000800 */
[----:B------:R-:W-:Y:S01]  /*18390*/  @!PT LDS RZ, [RZ] ;  /* 0x00000000fffff984 */ /* 0x000fe20000000800 */
[----:B------:R-:W-:Y:S01]  /*183a0*/  @!PT LDS RZ, [RZ] ;  /* 0x00000000fffff984 */ /* 0x000fe20000000800 */
[----:B------:R-:W-:Y:S04]  /*183b0*/  @!P0 LDGSTS.E.BYPASS.LTC128B.128 [R8+0x1e200], desc[UR50][R2.64], !P3 ;  /* 0x1e20000002088fae */ /* 0x000fe8000d901d72 */
[----:B------:R-:W-:Y:S04]  /*183c0*/  @!P0 LDGSTS.E.BYPASS.LTC128B.128 [R8+0x20200], desc[UR50][R2.64+0x40], !P2 ;  /* 0x2020004002088fae */ /* 0x000fe8000d101d72 */
[----:B------:R0:W-:Y:S01]  /*183d0*/  @!P0 LDGSTS.E.BYPASS.LTC128B.128 [R8+0x22200], desc[UR50][R2.64+0x80], !P1 ;  /* 0x2220008002088fae */ /* 0x0001e2000c901d72 */
[----:B------:R-:W-:Y:S01]  /*183e0*/  ISETP.GE.AND P0, PT, R6, R29, PT ;  /* 0x0000001d0600720c */ /* 0x000fe20003f06270 */
[----:B------:R-:W-:-:S02]  /*183f0*/  IMAD.MOV.U32 R13, RZ, RZ, R0 ;  /* 0x000000ffff0d7224 */ /* 0x000fc400078e0000 */
[----:B------:R-:W-:Y:S02]  /*18400*/  VIADD R6, R5, 0x40 ;  /* 0x0000004005067836 */ /* 0x000fe40000000000 */
[----:B0-----:R-:W-:-:S08]  /*18410*/  IMAD.MOV.U32 R2, RZ, RZ, R14 ;  /* 0x000000ffff027224 */ /* 0x001fd000078e000e */
[----:B------:R-:W-:Y:S05]  /*18420*/  WARPSYNC.COLLECTIVE R15, `(.L_x_4215) ;  /* 0x000000000f087348 */ /* 0x000fea0003c00000 */
[----:B------:R0:W1:Y:S02]  /*18430*/  SHFL.IDX P6, R14, R13, R12, R11 ;  /* 0x0000000c0d0e7389 */ /* 0x00006400000c000b */
[----:B01----:R-:W-:Y:S01]  /*18440*/  ENDCOLLECTIVE ;  /* 0x000000000000791b */ /* 0x003fe20003800000 */
.L_x_4215:
        /* <DEDUP_REMOVED lines=8> */
.L_x_4216:
[----:B------:R-:W-:-:S05]  /*184d0*/  @!P0 IMAD.MOV.U32 R3, RZ, RZ, R7 ;  /* 0x000000ffff038224 */ /* 0x000fca00078e0007 */
[----:B------:R-:W-:Y:S01]  /*184e0*/  @!PT LDS RZ, [RZ] ;  /* 0x00000000fffff984 */ /* 0x000fe20000000800 */
[----:B------:R-:W-:Y:S01]  /*184f0*/  @!PT LDS RZ, [RZ] ;  /* 0x00000000fffff984 */ /* 0x000fe20000000800 */
[----:B------:R-:W-:Y:S01]  /*18500*/  @!PT LDS RZ, [RZ] ;  /* 0x00000000fffff984 */ /* 0x000fe20000000800 */
[----:B------:R-:W-:Y:S04]  /*18510*/  @!P0 LDGSTS.E.BYPASS.LTC128B.128 [R8+0x1ea00], desc[UR50][R2.64], !P3 ;  /* 0x1ea0000002088fae */ /* 0x000fe8000d901d72 */
[----:B------:R-:W-:Y:S01]  /*18520*/  @!P0 LDGSTS.E.BYPASS.LTC128B.128 [R8+0x20a00], desc[UR50][R2.64+0x40], !P2 ;  /* 0x20a0004002088fae */ /* 0x000fe2000d101d72 */
[----:B------:R-:W-:-:S03]  /*18530*/  IMAD.MOV.U32 R13, RZ, RZ, R0 ;  /* 0x000000ffff0d7224 */ /* 0x000fc600078e0000 */
[----:B------:R0:W-:Y:S01]  /*18540*/  @!P0 LDGSTS.E.BYPASS.LTC128B.128 [R8+0x22a00], desc[UR50][R2.64+0x80], !P1 ;  /* 0x22a0008002088fae */ /* 0x0001e2000c901d72 */
[----:B------:R-:W-:Y:S01]  /*18550*/  ISETP.GE.AND P0, PT, R6, R29, PT ;  /* 0x0000001d0600720c */ /* 0x000fe20003f06270 */
[----:B0-----:R-:W-:-:S12]  /*18560*/  IMAD.MOV.U32 R2, RZ, RZ, R14 ;  /* 0x000000ffff027224 */ /* 0x001fd800078e000e */
[----:B------:R-:W-:Y:S05]  /*18570*/  WARPSYNC.COLLECTIVE R15, `(.L_x_4217) ;  /* 0x000000000f087348 */ /* 0x000fea0003c00000 */
[----:B------:R0:W1:Y:S02]  /*18580*/  SHFL.IDX P6, R14, R13, R12, R11 ;  /* 0x0000000c0d0e7389 */ /* 0x00006400000c000b */
[----:B01----:R-:W-:Y:S01]  /*18590*/  ENDCOLLECTIVE ;  /* 0x000000000000791b */ /* 0x003fe20003800000 */
.L_x_4217:
        /* <DEDUP_REMOVED lines=8> */
.L_x_4218:
[----:B------:R-:W-:-:S05]  /*18620*/  @!P0 IMAD.MOV.U32 R3, RZ, RZ, R7 ;  /* 0x000000ffff038224 */ /* 0x000fca00078e0007 */
[----:B------:R-:W-:Y:S01]  /*18630*/  @!PT LDS RZ, [RZ] ;  /* 0x00000000fffff984 */ /* 0x000fe20000000800 */
[----:B------:R-:W-:Y:S01]  /*18640*/  @!PT LDS RZ, [RZ] ;  /* 0x00000000fffff984 */ /* 0x000fe20000000800 */
[----:B------:R-:W-:Y:S01]  /*18650*/  @!PT LDS RZ, [RZ] ;  /* 0x00000000fffff984 */ /* 0x000fe20000000800 */
[----:B------:R0:W-:Y:S04]  /*18660*/  @!P0 LDGSTS.E.BYPASS.LTC128B.128 [R8+0x1f200], desc[UR50][R2.64], !P3 ;  /* 0x1f20000002088fae */ /* 0x0001e8000d901d72 */
[----:B------:R0:W-:Y:S01]  /*18670*/  @!P0 LDGSTS.E.BYPASS.LTC128B.128 [R8+0x21200], desc[UR50][R2.64+0x40], !P2 ;  /* 0x2120004002088fae */ /* 0x0001e2000d101d72 */
[----:B------:R-:W-:-:S03]  /*18680*/  IMAD.MOV.U32 R13, RZ, RZ, R0 ;  /* 0x000000ffff0d7224 */ /* 0x000fc600078e0000 */
[----:B------:R0:W-:Y:S01]  /*18690*/  @!P0 LDGSTS.E.BYPASS.LTC128B.128 [R8+0x23200], desc[UR50][R2.64+0x80], !P1 ;  /* 0x2320008002088fae */ /* 0x0001e2000c901d72 */
[----:B------:R-:W-:-:S07]  /*186a0*/  IMAD.MOV.U32 R4, RZ, RZ, R14 ;  /* 0x000000ffff047224 */ /* 0x000fce00078e000e */
[----:B0-----:R-:W-:Y:S05]  /*186b0*/  WARPSYNC.COLLECTIVE R15, `(.L_x_4219) ;  /* 0x000000000f087348 */ /* 0x001fea0003c00000 */
[----:B------:R1:W2:Y:S02]  /*186c0*/  SHFL.IDX P6, R14, R13, R12, R11 ;  /* 0x0000000c0d0e7389 */ /* 0x0002a400000c000b */
[----:B012---:R-:W-:Y:S01]  /*186d0*/  ENDCOLLECTIVE ;  /* 0x000000000000791b */ /* 0x007fe20003800000 */
.L_x_4219:
[----:B------:R-:W-:Y:S05]  /*186e0*/  BRA `(.L_x_4220) ;  /* 0xffffffa800687947 */ /* 0x000fea000383ffff */
.L_x_4127:
[----:B0-----:R0:W1:Y:S02]  /*186f0*/  SYNCS.PHASECHK.TRANS64.TRYWAIT P0, [R18+URZ+0x33420], R3 ;  /* 0x03342003120075a7 */ /* 0x001064000800017f */
[----:B-1----:R-:W-:Y:S05]  /*18700*/  @!P0 NANOSLEEP.SYNCS 0x989680 ;  /* 0x009896800000895d */ /* 0x002fea0003900000 */
[----:B------:R-:W1:Y:S02]  /*18710*/  @!P0 SYNCS.PHASECHK.TRANS64 P0, [R18+URZ+0x33420], R3 ;  /* 0x03342003120085a7 */ /* 0x000e64000800007f */
[----:B-1----:R-:W-:Y:S05]  /*18720*/  @!P0 BRA `(.L_x_4127) ;  /* 0xfffffffc00f08947 */ /* 0x002fea000383ffff */
[----:B------:R-:W-:Y:S05]  /*18730*/  BRA `(.L_x_4221) ;  /* 0xffffffa800d87947 */ /* 0x000fea000383ffff */
.L_x_4131:
[----:B0-----:R0:W1:Y:S02]  /*18740*/  SYNCS.PHASECHK.TRANS64.TRYWAIT P0, [R4+URZ+0x33480], R28 ;  /* 0x0334801c040075a7 */ /* 0x001064000800017f */
[----:B-1----:R-:W-:Y:S05]  /*18750*/  @!P0 NANOSLEEP.SYNCS 0x989680 ;  /* 0x009896800000895d */ /* 0x002fea0003900000 */
[----:B------:R-:W1:Y:S02]  /*18760*/  @!P0 SYNCS.PHASECHK.TRANS64 P0, [R4+URZ+0x33480], R28 ;  /* 0x0334801c040085a7 */ /* 0x000e64000800007f */
[----:B-1----:R-:W-:Y:S05]  /*18770*/  @!P0 BRA `(.L_x_4131) ;  /* 0xfffffffc00f08947 */ /* 0x002fea000383ffff */
[----:B------:R-:W-:Y:S05]  /*18780*/  BRA `(.L_x_4222) ;  /* 0xffffffb0000c7947 */ /* 0x000fea000383ffff */
.L_x_4132:
        /* <DEDUP_REMOVED lines=8> */
.L_x_4224:
[----:B------:R-:W-:Y:S05]  /*18810*/  BSYNC B0 ;  /* 0x0000000000007941 */ /* 0x000fea0003800000 */
.L_x_4223:
        /* <DEDUP_REMOVED lines=8> */
.L_x_4225:
[----:B------:R-:W-:Y:S02]  /*188a0*/  IMAD.MOV.U32 R13, RZ, RZ, R10 ;  /* 0x000000ffff0d7224 */ /* 0x000fe400078e000a */
[----:B------:R-:W-:Y:S02]  /*188b0*/  IMAD.MOV.U32 R12, RZ, RZ, 0x1 ;  /* 0x00000001ff0c7424 */ /* 0x000fe400078e00ff */
[----:B------:R-:W-:-:S07]  /*188c0*/  IMAD.MOV.U32 R2, RZ, RZ, R14 ;  /* 0x000000ffff027224 */ /* 0x000fce00078e000e */
[----:B------:R-:W-:Y:S05]  /*188d0*/  WARPSYNC.COLLECTIVE R15, `(.L_x_4226) ;  /* 0x000000000f087348 */ /* 0x000fea0003c00000 */
[----:B------:R0:W1:Y:S02]  /*188e0*/  SHFL.IDX P6, R14, R13, R12, R11 ;  /* 0x0000000c0d0e7389 */ /* 0x00006400000c000b */
[----:B01----:R-:W-:Y:S01]  /*188f0*/  ENDCOLLECTIVE ;  /* 0x000000000000791b */ /* 0x003fe20003800000 */
.L_x_4226:
[----:B------:R-:W-:-:S05]  /*18900*/  IADD3 R2, P0, R36, R2, RZ ;  /* 0x0000000224027210 */ /* 0x000fca0007f1e0ff */
[----:B------:R-:W-:Y:S02]  /*18910*/  IMAD.X R3, RZ, RZ, R0, P0 ;  /* 0x000000ffff037224 */ /* 0x000fe400000e0600 */
[----:B------:R-:W-:Y:S02]  /*18920*/  IMAD.IADD R0, R18, 0x1, R35 ;  /* 0x0000000112007824 */ /* 0x000fe400078e0223 */
[----:B------:R-:W-:-:S03]  /*18930*/  IMAD.MOV.U32 R13, RZ, RZ, R9 ;  /* 0x000000ffff0d7224 */ /* 0x000fc600078e0009 */
[----:B------:R-:W-:Y:S01]  /*18940*/  @!PT LDS RZ, [RZ] ;  /* 0x00000000fffff984 */ /* 0x000fe20000000800 */
[----:B------:R-:W-:Y:S01]  /*18950*/  @!PT LDS RZ, [RZ] ;  /* 0x00000000fffff984 */ /* 0x000fe20000000800 */
[----:B------:R-:W-:Y:S01]  /*18960*/  @!PT LDS RZ, [RZ] ;  /* 0x00000000fffff984 */ /* 0x000fe20000000800 */
[----:B------:R-:W-:Y:S04]  /*18970*/  LDGSTS.E.BYPASS.LTC128B.128 [R0+0xf200], desc[UR50][R2.64], !P4 ;  /* 0x0f20000002007fae */ /* 0x000fe8000e101d72 */
[----:B------:R-:W-:Y:S04]  /*18980*/  LDGSTS.E.BYPASS.LTC128B.128 [R0+0x11a00], desc[UR50][R2.64+0x40], !P3 ;  /* 0x11a0004002007fae */ /* 0x000fe8000d901d72 */
[----:B------:R0:W-:Y:S02]  /*18990*/  LDGSTS.E.BYPASS.LTC128B.128 [R0+0x14200], desc[UR50][R2.64+0x80], !P1 ;  /* 0x1420008002007fae */ /* 0x0001e4000c901d72 */
[----:B0-----:R-:W-:-:S07]  /*189a0*/  IMAD.MOV.U32 R3, RZ, RZ, R14 ;  /* 0x000000ffff037224 */ /* 0x001fce00078e000e */
[----:B------:R-:W-:Y:S05]  /*189b0*/  WARPSYNC.COLLECTIVE R15, `(.L_x_4227) ;  /* 0x000000000f087348 */ /* 0x000fea0003c00000 */
[----:B------:R0:W1:Y:S02]  /*189c0*/  SHFL.IDX P6, R14, R13, R12, R11 ;  /* 0x0000000c0d0e7389 */ /* 0x00006400000c000b */
[----:B01----:R-:W-:Y:S01]  /*189d0*/  ENDCOLLECTIVE ;  /* 0x000000000000791b */ /* 0x003fe20003800000 */
.L_x_4227:
[----:B------:R-:W-:Y:S02]  /*189e0*/  IMAD.MOV.U32 R13, RZ, RZ, R10 ;  /* 0x000000ffff0d7224 */ /* 0x000fe400078e000a */
[----:B------:R-:W-:Y:S02]  /*189f0*/  IMAD.MOV.U32 R12, RZ, RZ, 0x2 ;  /* 0x00000002ff0c7424 */ /* 0x000fe400078e00ff */
[----:B------:R-:W-:-:S07]  /*18a00*/  IMAD.MOV.U32 R2, RZ, RZ, R14 ;  /* 0x000000ffff027224 */ /* 0x000fce00078e000e */
[----:B------:R-:W-:Y:S05]  /*18a10*/  WARPSYNC.COLLECTIVE R15, `(.L_x_4228) ;  /* 0x000000000f087348 */ /* 0x000fea0003c00000 */
[----:B------:R0:W1:Y:S02]  /*18a20*/  SHFL.IDX P6, R14, R13, R12, R11 ;  /* 0x0000000c0d0e7389 */ /* 0x00006400000c000b */
[----:B01----:R-:W-:Y:S01]  /*18a30*/  ENDCOLLECTIVE ;  /* 0x000000000000791b */ /* 0x003fe20003800000 */
.L_x_4228:
        /* <DEDUP_REMOVED lines=13> */
.L_x_4229:
[----:B------:R-:W-:Y:S02]  /*18b10*/  IMAD.MOV.U32 R13, RZ, RZ, R10 ;  /* 0x000000ffff0d7224 */ /* 0x000fe400078e000a */
[----:B------:R-:W-:Y:S02]  /*18b20*/  IMAD.MOV.U32 R12, RZ, RZ, 0x3 ;  /* 0x00000003ff0c7424 */ /* 0x000fe400078e00ff */
[----:B------:R-:W-:-:S07]  /*18b30*/  IMAD.MOV.U32 R2, RZ, RZ, R14 ;  /* 0x000000ffff027224 */ /* 0x000fce00078e000e */
[----:B------:R-:W-:Y:S05]  /*18b40*/  WARPSYNC.COLLECTIVE R15, `(.L_x_4230) ;  /* 0x000000000f087348 */ /* 0x000fea0003c00000 */
[----:B------:R0:W1:Y:S02]  /*18b50*/  SHFL.IDX P6, R14, R13, R12, R11 ;  /* 0x0000000c0d0e7389 */ /* 0x00006400000c000b */
[----:B01----:R-:W-:Y:S01]  /*18b60*/  ENDCOLLECTIVE ;  /* 0x000000000000791b */ /* 0x003fe20003800000 */
.L_x_4230:
        /* <DEDUP_REMOVED lines=13> */
.L_x_4231:
[----:B------:R-:W-:Y:S02]  /*18c40*/  IMAD.MOV.U32 R13, RZ, RZ, R23 ;  /* 0x000000ffff0d7224 */ /* 0x000fe400078e0017 */
[----:B------:R-:W-:Y:S02]  /*18c50*/  IMAD.MOV.U32 R12, RZ, RZ, RZ ;  /* 0x000000ffff0c7224 */ /* 0x000fe400078e00ff */
[----:B------:R-:W-:-:S07]  /*18c60*/  IMAD.MOV.U32 R2, RZ, RZ, R14 ;  /* 0x000000ffff027224 */ /* 0x000fce00078e000e */
[----:B------:R-:W-:Y:S05]  /*18c70*/  WARPSYNC.COLLECTIVE R15, `(.L_x_4232) ;  /* 0x000000000f087348 */ /* 0x000fea0003c00000 */
[----:B------:R0:W1:Y:S02]  /*18c80*/  SHFL.IDX P6, R14, R13, R12, R11 ;  /* 0x0000000c0d0e7389 */ /* 0x00006400000c000b */
[----:B01----:R-:W-:Y:S01]  /*18c90*/  ENDCOLLECTIVE ;  /* 0x000000000000791b */ /* 0x003fe20003800000 */
.L_x_4232:
        /* <DEDUP_REMOVED lines=13> */
.L_x_4233:
[----:B------:R-:W-:Y:S01]  /*18d70*/  IMAD.MOV.U32 R2, RZ, RZ, R14 ;  /* 0x000000ffff027224 */ /* 0x000fe200078e000e */
[----:B------:R-:W-:Y:S06]  /*18d80*/  BRA `(.L_x_4234) ;  /* 0xffffffac00ac7947 */ /* 0x000fec000383ffff */
.L_x_4137:
[----:B---3--:R3:W4:Y:S02]  /*18d90*/  SYNCS.PHASECHK.TRANS64.TRYWAIT P0, [R4+URZ+0x33440], R28 ;  /* 0x0334401c040075a7 */ /* 0x008724000800017f */
[----:B----4-:R-:W-:Y:S05]  /*18da0*/  @!P0 NANOSLEEP.SYNCS 0x989680 ;  /* 0x009896800000895d */ /* 0x010fea0003900000 */
[----:B------:R-:W4:Y:S02]  /*18db0*/  @!P0 SYNCS.PHASECHK.TRANS64 P0, [R4+URZ+0x33440], R28 ;  /* 0x0334401c040085a7 */ /* 0x000f24000800007f */
[----:B----4-:R-:W-:Y:S05]  /*18dc0*/  @!P0 BRA `(.L_x_4137) ;  /* 0xfffffffc00f08947 */ /* 0x010fea000383ffff */
[----:B------:R-:W-:Y:S05]  /*18dd0*/  BRA `(.L_x_4235) ;  /* 0xffffffb000047947 */ /* 0x000fea000383ffff */
.L_x_4138:
        /* <DEDUP_REMOVED lines=8> */
.L_x_4237:
[----:B------:R-:W-:Y:S05]  /*18e60*/  BSYNC B0 ;  /* 0x0000000000007941 */ /* 0x000fea0003800000 */
.L_x_4236:
        /* <DEDUP_REMOVED lines=8> */
.L_x_4238:
[----:B------:R-:W-:Y:S02]  /*18ef0*/  IMAD.MOV.U32 R13, RZ, RZ, R6 ;  /* 0x000000ffff0d7224 */ /* 0x000fe400078e0006 */
[----:B------:R-:W-:Y:S02]  /*18f00*/  IMAD.MOV.U32 R12, RZ, RZ, 0x1 ;  /* 0x00000001ff0c7424 */ /* 0x000fe400078e00ff */
[----:B------:R-:W-:-:S07]  /*18f10*/  IMAD.MOV.U32 R2, RZ, RZ, R14 ;  /* 0x000000ffff027224 */ /* 0x000fce00078e000e */
[----:B------:R-:W-:Y:S05]  /*18f20*/  WARPSYNC.COLLECTIVE R15, `(.L_x_4239) ;  /* 0x000000000f087348 */ /* 0x000fea0003c00000 */
[----:B------:R0:W1:Y:S02]  /*18f30*/  SHFL.IDX P6, R14, R13, R12, R11 ;  /* 0x0000000c0d0e7389 */ /* 0x00006400000c000b */
[----:B01----:R-:W-:Y:S01]  /*18f40*/  ENDCOLLECTIVE ;  /* 0x000000000000791b */ /* 0x003fe20003800000 */
.L_x_4239:
[----:B------:R-:W-:-:S05]  /*18f50*/  IADD3 R2, P0, R36, R2, RZ ;  /* 0x0000000224027210 */ /* 0x000fca0007f1e0ff */
[----:B------:R-:W-:-:S05]  /*18f60*/  IMAD.X R3, RZ, RZ, R3, P0 ;  /* 0x000000ffff037224 */ /* 0x000fca00000e0603 */
        /* <DEDUP_REMOVED lines=11> */
.L_x_4240:
[----:B------:R-:W-:Y:S02]  /*19020*/  IMAD.MOV.U32 R13, RZ, RZ, R6 ;  /* 0x000000ffff0d7224 */ /* 0x000fe400078e0006 */
[----:B------:R-:W-:Y:S02]  /*19030*/  IMAD.MOV.U32 R12, RZ, RZ, 0x2 ;  /* 0x00000002ff0c7424 */ /* 0x000fe400078e00ff */
[----:B------:R-:W-:-:S07]  /*19040*/  IMAD.MOV.U32 R2, RZ, RZ, R14 ;  /* 0x000000ffff027224 */ /* 0x000fce00078e000e */
[----:B------:R-:W-:Y:S05]  /*19050*/  WARPSYNC.COLLECTIVE R15, `(.L_x_4241) ;  /* 0x000000000f087348 */ /* 0x000fea0003c00000 */
[----:B------:R0:W1:Y:S02]  /*19060*/  SHFL.IDX P6, R14, R13, R12, R11 ;  /* 0x0000000c0d0e7389 */ /* 0x00006400000c000b */
[----:B01----:R-:W-:Y:S01]  /*19070*/  ENDCOLLECTIVE ;  /* 0x000000000000791b */ /* 0x003fe20003800000 */
.L_x_4241:
        /* <DEDUP_REMOVED lines=13> */
.L_x_4242:
[----:B------:R-:W-:Y:S02]  /*19150*/  IMAD.MOV.U32 R13, RZ, RZ, R6 ;  /* 0x000000ffff0d7224 */ /* 0x000fe400078e0006 */
[----:B------:R-:W-:Y:S02]  /*19160*/  IMAD.MOV.U32 R12, RZ, RZ, 0x3 ;  /* 0x00000003ff0c7424 */ /* 0x000fe400078e00ff */
[----:B------:R-:W-:-:S07]  /*19170*/  IMAD.MOV.U32 R2, RZ, RZ, R14 ;  /* 0x000000ffff027224 */ /* 0x000fce00078e000e */
[----:B------:R-:W-:Y:S05]  /*19180*/  WARPSYNC.COLLECTIVE R15, `(.L_x_4243) ;  /* 0x000000000f087348 */ /* 0x000fea0003c00000 */
[----:B------:R0:W1:Y:S02]  /*19190*/  SHFL.IDX P6, R14, R13, R12, R11 ;  /* 0x0000000c0d0e7389 */ /* 0x00006400000c000b */
[----:B01----:R-:W-:Y:S01]  /*191a0*/  ENDCOLLECTIVE ;  /* 0x000000000000791b */ /* 0x003fe20003800000 */
.L_x_4243:
        /* <DEDUP_REMOVED lines=13> */
.L_x_4244:
[----:B------:R-:W-:Y:S02]  /*19280*/  IMAD.MOV.U32 R13, RZ, RZ, R8 ;  /* 0x000000ffff0d7224 */ /* 0x000fe400078e0008 */
[----:B------:R-:W-:Y:S02]  /*19290*/  IMAD.MOV.U32 R12, RZ, RZ, RZ ;  /* 0x000000ffff0c7224 */ /* 0x000fe400078e00ff */
[----:B------:R-:W-:-:S07]  /*192a0*/  IMAD.MOV.U32 R2, RZ, RZ, R14 ;  /* 0x000000ffff027224 */ /* 0x000fce00078e000e */
[----:B------:R-:W-:Y:S05]  /*192b0*/  WARPSYNC.COLLECTIVE R15, `(.L_x_4245) ;  /* 0x000000000f087348 */ /* 0x000fea0003c00000 */
[----:B------:R0:W1:Y:S02]  /*192c0*/  SHFL.IDX P6, R14, R13, R12, R11 ;  /* 0x0000000c0d0e7389 */ /* 0x00006400000c000b */
[----:B01----:R-:W-:Y:S01]  /*192d0*/  ENDCOLLECTIVE ;  /* 0x000000000000791b */ /* 0x003fe20003800000 */
.L_x_4245:
        /* <DEDUP_REMOVED lines=13> */
.L_x_4246:
[----:B------:R-:W-:Y:S05]  /*193b0*/  BRA `(.L_x_4247) ;  /* 0xffffffac009c7947 */ /* 0x000fea000383ffff */
.L_x_4143:
[----:B----4-:R4:W0:Y:S02]  /*193c0*/  SYNCS.PHASECHK.TRANS64.TRYWAIT P1, [R2+URZ+0x33470], R3 ;  /* 0x03347003020075a7 */ /* 0x010824000802017f */
[----:B0-----:R-:W-:Y:S05]  /*193d0*/  @!P1 NANOSLEEP.SYNCS 0x989680 ;  /* 0x009896800000995d */ /* 0x001fea0003900000 */
[----:B------:R-:W0:Y:S02]  /*193e0*/  @!P1 SYNCS.PHASECHK.TRANS64 P1, [R2+URZ+0x33470], R3 ;  /* 0x03347003020095a7 */ /* 0x000e24000802007f */
[----:B0-----:R-:W-:Y:S05]  /*193f0*/  @!P1 BRA `(.L_x_4143) ;  /* 0xfffffffc00f09947 */ /* 0x001fea000383ffff */
[----:B------:R-:W-:Y:S05]  /*19400*/  BRA `(.L_x_4248) ;  /* 0xffffffb000087947 */ /* 0x000fea000383ffff */
.L_x_4145:
[----:B----4-:R4:W0:Y:S02]  /*19410*/  SYNCS.PHASECHK.TRANS64.TRYWAIT P1, [R2+URZ+0x33460], R3 ;  /* 0x03346003020075a7 */ /* 0x010824000802017f */
[----:B0-----:R-:W-:Y:S05]  /*19420*/  @!P1 NANOSLEEP.SYNCS 0x989680 ;  /* 0x009896800000995d */ /* 0x001fea0003900000 */
[----:B------:R-:W0:Y:S02]  /*19430*/  @!P1 SYNCS.PHASECHK.TRANS64 P1, [R2+URZ+0x33460], R3 ;  /* 0x03346003020095a7 */ /* 0x000e24000802007f */
[----:B0-----:R-:W-:Y:S05]  /*19440*/  @!P1 BRA `(.L_x_4145) ;  /* 0xfffffffc00f09947 */ /* 0x001fea000383ffff */
[----:B------:R-:W-:Y:S05]  /*19450*/  BRA `(.L_x_4249) ;  /* 0xffffffb000187947 */ /* 0x000fea000383ffff */
.L_x_4153:
[----:B0-----:R0:W3:Y:S02]  /*19460*/  SYNCS.PHASECHK.TRANS64.TRYWAIT P1, [R0+URZ+0x33470], R3 ;  /* 0x03347003000075a7 */ /* 0x0010e4000802017f */
[----:B---3--:R-:W-:Y:S05]  /*19470*/  @!P1 NANOSLEEP.SYNCS 0x989680 ;  /* 0x009896800000995d */ /* 0x008fea0003900000 */
[----:B------:R-:W3:Y:S02]  /*19480*/  @!P1 SYNCS.PHASECHK.TRANS64 P1, [R0+URZ+0x33470], R3 ;  /* 0x03347003000095a7 */ /* 0x000ee4000802007f */
[----:B---3--:R-:W-:Y:S05]  /*19490*/  @!P1 BRA `(.L_x_4153) ;  /* 0xfffffffc00f09947 */ /* 0x008fea000383ffff */
[----:B------:R-:W-:Y:S05]  /*194a0*/  BRA `(.L_x_4250) ;  /* 0xffffffbc00607947 */ /* 0x000fea000383ffff */
.L_x_4155:
[----:B0-----:R0:W3:Y:S02]  /*194b0*/  SYNCS.PHASECHK.TRANS64.TRYWAIT P1, [R0+URZ+0x33460], R3 ;  /* 0x03346003000075a7 */ /* 0x0010e4000802017f */
[----:B---3--:R-:W-:Y:S05]  /*194c0*/  @!P1 NANOSLEEP.SYNCS 0x989680 ;  /* 0x009896800000995d */ /* 0x008fea0003900000 */
[----:B------:R-:W3:Y:S02]  /*194d0*/  @!P1 SYNCS.PHASECHK.TRANS64 P1, [R0+URZ+0x33460], R3 ;  /* 0x03346003000095a7 */ /* 0x000ee4000802007f */
[----:B---3--:R-:W-:Y:S05]  /*194e0*/  @!P1 BRA `(.L_x_4155) ;  /* 0xfffffffc00f09947 */ /* 0x008fea000383ffff */
[----:B------:R-:W-:Y:S05]  /*194f0*/  BRA `(.L_x_4251) ;  /* 0xffffffbc006c7947 */ /* 0x000fea000383ffff */
.L_x_4167:
[----:B0-----:R0:W1:Y:S02]  /*19500*/  SYNCS.PHASECHK.TRANS64.TRYWAIT P0, [R5+URZ+0x33420], R0 ;  /* 0x03342000050075a7 */ /* 0x001064000800017f */
[----:B-1----:R-:W-:Y:S05]  /*19510*/  @!P0 NANOSLEEP.SYNCS 0x989680 ;  /* 0x009896800000895d */ /* 0x002fea0003900000 */
[----:B------:R-:W1:Y:S02]  /*19520*/  @!P0 SYNCS.PHASECHK.TRANS64 P0, [R5+URZ+0x33420], R0 ;  /* 0x03342000050085a7 */ /* 0x000e64000800007f */
[----:B-1----:R-:W-:Y:S05]  /*19530*/  @!P0 BRA `(.L_x_4167) ;  /* 0xfffffffc00f08947 */ /* 0x002fea000383ffff */
[----:B------:R-:W-:Y:S05]  /*19540*/  BRA `(.L_x_4252) ;  /* 0xffffffd400ac7947 */ /* 0x000fea000383ffff */
.L_x_4168:
        /* <DEDUP_REMOVED lines=11> */
.L_x_4254:
[----:B------:R-:W-:Y:S05]  /*19600*/  BSYNC B0 ;  /* 0x0000000000007941 */ /* 0x000fea0003800000 */
.L_x_4253:
[----:B------:R-:W-:Y:S05]  /*19610*/  BRA `(.L_x_4255) ;  /* 0xffffffd400947947 */ /* 0x000fea000383ffff */
.L_x_4171:
[----:B------:R-:W-:Y:S01]  /*19620*/  BSSY B1, `(.L_x_4256) ;  /* 0x0000006000017945 */ /* 0x000fe20003800000 */
[----:B------:R-:W-:-:S07]  /*19630*/  IMAD.MOV.U32 R15, RZ, RZ, -0x1 ;  /* 0xffffffffff0f7424 */ /* 0x000fce00078e00ff */
[----:B0-----:R-:W-:Y:S05]  /*19640*/  WARPSYNC.COLLECTIVE R15, `(.L_x_4257) ;  /* 0x000000000f0c7348 */ /* 0x001fea0003c00000 */
[----:B------:R-:W-:Y:S02]  /*19650*/  ELECT P6, UR62, PT ;  /* 0x00000000003e782f */ /* 0x000fe400038c0000 */
[----:B------:R-:W-:Y:S01]  /*19660*/  MOV R14, UR62 ;  /* 0x0000003e000e7c02 */ /* 0x000fe20008000f00 */
[----:B0-----:R-:W-:Y:S10]  /*19670*/  ENDCOLLECTIVE ;  /* 0x000000000000791b */ /* 0x001ff40003800000 */
.L_x_4257:
[----:B------:R-:W-:Y:S05]  /*19680*/  BSYNC B1 ;  /* 0x0000000000017941 */ /* 0x000fea0003800000 */
.L_x_4256:
[----:B------:R-:W-:Y:S05]  /*19690*/  BRA `(.L_x_4258) ;  /* 0xffffffd4008c7947 */ /* 0x000fea000383ffff */
.L_x_4173:
[----:B0-----:R0:W1:Y:S02]  /*196a0*/  SYNCS.PHASECHK.TRANS64.TRYWAIT P1, [R3+URZ+0x33440], R2 ;  /* 0x03344002030075a7 */ /* 0x001064000802017f */
[----:B-1----:R-:W-:Y:S05]  /*196b0*/  @!P1 NANOSLEEP.SYNCS 0x989680 ;  /* 0x009896800000995d */ /* 0x002fea0003900000 */
[----:B------:R-:W1:Y:S02]  /*196c0*/  @!P1 SYNCS.PHASECHK.TRANS64 P1, [R3+URZ+0x33440], R2 ;  /* 0x03344002030095a7 */ /* 0x000e64000802007f */
[----:B-1----:R-:W-:Y:S05]  /*196d0*/  @!P1 BRA `(.L_x_4173) ;  /* 0xfffffffc00f09947 */ /* 0x002fea000383ffff */
[----:B------:R-:W-:Y:S05]  /*196e0*/  BRA `(.L_x_4259) ;  /* 0xffffffd400ac7947 */ /* 0x000fea000383ffff */
.L_x_4175:
[----:B-1----:R1:W2:Y:S02]  /*196f0*/  SYNCS.PHASECHK.TRANS64.TRYWAIT P1, [R5+URZ+0x33440], R0 ;  /* 0x03344000050075a7 */ /* 0x0022a4000802017f */
[----:B--2---:R-:W-:Y:S05]  /*19700*/  @!P1 NANOSLEEP.SYNCS 0x989680 ;  /* 0x009896800000995d */ /* 0x004fea0003900000 */
[----:B------:R-:W2:Y:S02]  /*19710*/  @!P1 SYNCS.PHASECHK.TRANS64 P1, [R5+URZ+0x33440], R0 ;  /* 0x03344000050095a7 */ /* 0x000ea4000802007f */
[----:B--2---:R-:W-:Y:S05]  /*19720*/  @!P1 BRA `(.L_x_4175) ;  /* 0xfffffffc00f09947 */ /* 0x004fea000383ffff */
[----:B------:R-:W-:Y:S05]  /*19730*/  BRA `(.L_x_4260) ;  /* 0xffffffd400b87947 */ /* 0x000fea000383ffff */
.L_x_4177:
[----:B--2---:R2:W3:Y:S02]  /*19740*/  SYNCS.PHASECHK.TRANS64.TRYWAIT P1, [R3+URZ+0x33460], R2 ;  /* 0x03346002030075a7 */ /* 0x0044e4000802017f */
[----:B---3--:R-:W-:Y:S05]  /*19750*/  @!P1 NANOSLEEP.SYNCS 0x989680 ;  /* 0x009896800000995d */ /* 0x008fea0003900000 */
[----:B------:R-:W3:Y:S02]  /*19760*/  @!P1 SYNCS.PHASECHK.TRANS64 P1, [R3+URZ+0x33460], R2 ;  /* 0x03346002030095a7 */ /* 0x000ee4000802007f */
[----:B---3--:R-:W-:Y:S05]  /*19770*/  @!P1 BRA `(.L_x_4177) ;  /* 0xfffffffc00f09947 */ /* 0x008fea000383ffff */
[----:B------:R-:W-:Y:S05]  /*19780*/  BRA `(.L_x_4261) ;  /* 0xffffffd400b47947 */ /* 0x000fea000383ffff */
.L_x_4179:
[----:B---3--:R3:W4:Y:S02]  /*19790*/  SYNCS.PHASECHK.TRANS64.TRYWAIT P1, [R5+URZ+0x33460], R0 ;  /* 0x03346000050075a7 */ /* 0x008724000802017f */
[----:B----4-:R-:W-:Y:S05]  /*197a0*/  @!P1 NANOSLEEP.SYNCS 0x989680 ;  /* 0x009896800000995d */ /* 0x010fea0003900000 */
[----:B------:R-:W4:Y:S02]  /*197b0*/  @!P1 SYNCS.PHASECHK.TRANS64 P1, [R5+URZ+0x33460], R0 ;  /* 0x03346000050095a7 */ /* 0x000f24000802007f */
[----:B----4-:R-:W-:Y:S05]  /*197c0*/  @!P1 BRA `(.L_x_4179) ;  /* 0xfffffffc00f09947 */ /* 0x010fea000383ffff */
[----:B------:R-:W-:Y:S05]  /*197d0*/  BRA `(.L_x_4262) ;  /* 0xffffffd400b07947 */ /* 0x000fea000383ffff */
.L_x_4181:
[----:B----4-:R4:W0:Y:S02]  /*197e0*/  SYNCS.PHASECHK.TRANS64.TRYWAIT P1, [R3+URZ+0x33480], R2 ;  /* 0x03348002030075a7 */ /* 0x010824000802017f */
[----:B0-----:R-:W-:Y:S05]  /*197f0*/  @!P1 NANOSLEEP.SYNCS 0x989680 ;  /* 0x009896800000995d */ /* 0x001fea0003900000 */
[----:B------:R-:W0:Y:S02]  /*19800*/  @!P1 SYNCS.PHASECHK.TRANS64 P1, [R3+URZ+0x33480], R2 ;  /* 0x03348002030095a7 */ /* 0x000e24000802007f */
[----:B0-----:R-:W-:Y:S05]  /*19810*/  @!P1 BRA `(.L_x_4181) ;  /* 0xfffffffc00f09947 */ /* 0x001fea000383ffff */
[----:B------:R-:W-:Y:S05]  /*19820*/  BRA `(.L_x_4263) ;  /* 0xffffffd400ac7947 */ /* 0x000fea000383ffff */
.L_x_4264:
        /* <DEDUP_REMOVED lines=13> */
.L_x_16276:


//--------------------- .text._ZN7cutlass13device_kernelIN5flash11enable_sm90INS1_16FlashAttnFwdSm90INS1_25CollectiveMainloopFwdSm90ILi2EN4cute5tupleIJNS5_1CILi1EEES8_S8_EEENS6_IJNS7_ILi128EEENS7_ILi160EEENS7_ILi192EEEEEELi192ENS_12float_e4m3_tEfNS_4arch4Sm90ELb0ELb0ELb1ELb1ELb1ELb1ELb0ELb1ELb1ELb1ELb1ELb0EEENS1_21CollectiveEpilogueFwdINS6_IJSA_SC_SB_EEES9_NS_10bfloat16_tESG_Li256ELb1ELb1ELb1ELb1EEENS1_36VarlenDynamicPersistentTileSchedulerILi128ELi160ELi256ELi128ELb1ELb1ELb1ELb0ELb1ELb1EEEEEEEEEvNT_6ParamsE --------------------------
	.section	.text._ZN7cutlass13device_kernelIN5flash11enable_sm90INS1_16FlashAttnFwdSm90INS1_25CollectiveMainloopFwdSm90ILi2EN4cute5tupleIJNS5_1CILi1EEES8_S8_EEENS6_IJNS7_ILi128EEENS7_ILi160EEENS7_ILi192EEEEEELi192ENS_12float_e4m3_tEfNS_4arch4Sm90ELb0ELb0ELb1ELb1ELb1ELb1ELb0ELb1ELb1ELb1ELb1ELb0EEENS1_21CollectiveEpilogueFwdINS6_IJSA_SC_SB_EEES9_NS_10bfloat16_tESG_Li256ELb1ELb1ELb1ELb1EEENS1_36VarlenDynamicPersistentTileSchedulerILi128ELi160ELi256ELi128ELb1ELb1ELb1ELb0ELb1ELb1EEEEEEEEEvNT_6ParamsE,"ax",@progbits
	.align	128
.text._ZN7cutlass13device_kernelIN5flash11enable_sm90INS1_16FlashAttnFwdSm90INS1_25CollectiveMainloopFwdSm90ILi2EN4cute5tupleIJNS5_1CILi1EEES8_S8_EEENS6_IJNS7_ILi128EEENS7_ILi160EEENS7_ILi192EEEEEELi192ENS_12float_e4m3_tEfNS_4arch4Sm90ELb0ELb0ELb1ELb1ELb1ELb1ELb0ELb1ELb1ELb1ELb1ELb0EEENS1_21CollectiveEpilogueFwdINS6_IJSA_SC_SB_EEES9_NS_10bfloat16_tESG_Li256ELb1ELb1ELb1ELb1EEENS1_36VarlenDynamicPersistentTileSchedulerILi128ELi160ELi256ELi128ELb1ELb1ELb1ELb0ELb1ELb1EEEEEEEEEvNT_6ParamsE:
        .type           _ZN7cutlass13device_kernelIN5flash11enable_sm90INS1_16FlashAttnFwdSm90INS1_25CollectiveMainloopFwdSm90ILi2EN4cute5tupleIJNS5_1CILi1EEES8_S8_EEENS6_IJNS7_ILi128EEENS7_ILi160EEENS7_ILi192EEEEEELi192ENS_12float_e4m3_tEfNS_4arch4Sm90ELb0ELb0ELb1ELb1ELb1ELb1ELb0ELb1ELb1ELb1ELb1ELb0EEENS1_21CollectiveEpilogueFwdINS6_IJSA_SC_SB_EEES9_NS_10bfloat16_tESG_Li256ELb1ELb1ELb1ELb1EEENS1_36VarlenDynamicPersistentTileSchedulerILi128ELi160ELi256ELi128ELb1ELb1ELb1ELb0ELb1ELb1EEEEEEEEEvNT_6ParamsE,@function
        .size           _ZN7cutlass13device_kernelIN5flash11enable_sm90INS1_16FlashAttnFwdSm90INS1_25CollectiveMainloopFwdSm90ILi2EN4cute5tupleIJNS5_1CILi1EEES8_S8_EEENS6_IJNS7_ILi128EEENS7_ILi160EEENS7_ILi192EEEEEELi192ENS_12float_e4m3_tEfNS_4arch4Sm90ELb0ELb0ELb1ELb1ELb1ELb1ELb0ELb1ELb1ELb1ELb1ELb0EEENS1_21CollectiveEpilogueFwdINS6_IJSA_SC_SB_EEES9_NS_10bfloat16_tESG_Li256ELb1ELb1ELb1ELb1EEENS1_36VarlenDynamicPersistentTileSchedulerILi128ELi160ELi256ELi128ELb1ELb1ELb1ELb0ELb1ELb1EEEEEEEEEvNT_6ParamsE,(.L_x_16277 - _ZN7cutlass13device_kernelIN5flash11enable_sm90INS1_16FlashAttnFwdSm90INS1_25CollectiveMainloopFwdSm90ILi2EN4cute5tupleIJNS5_1CILi1EEES8_S8_EEENS6_IJNS7_ILi128EEENS7_ILi160EEENS7_ILi192EEEEEELi192ENS_12float_e4m3_tEfNS_4arch4Sm90ELb0ELb0ELb1ELb1ELb1ELb1ELb0ELb1ELb1ELb1ELb1ELb0EEENS1_21CollectiveEpilogueFwdINS6_IJSA_SC_SB_EEES9_NS_10bfloat16_tESG_Li256ELb1ELb1ELb1ELb1EEENS1_36VarlenDynamicPersistentTileSchedulerILi128ELi160ELi256ELi128ELb1ELb1ELb1ELb0ELb1ELb1EEEEEEEEEvNT_6ParamsE)
        .other          _ZN7cutlass13device_kernelIN5flash11enable_sm90INS1_16FlashAttnFwdSm90INS1_25CollectiveMainloopFwdSm90ILi2EN4cute5tupleIJNS5_1CILi1EEES8_S8_EEENS6_IJNS7_ILi128EEENS7_ILi160EEENS7_ILi192EEEEEELi192ENS_12float_e4m3_tEfNS_4arch4Sm90ELb0ELb0ELb1ELb1ELb1ELb1ELb0ELb1ELb1ELb1ELb1ELb0EEENS1_21CollectiveEpilogueFwdINS6_IJSA_SC_SB_EEES9_NS_10bfloat16_tESG_Li256ELb1ELb1ELb1ELb1EEENS1_36VarlenDynamicPersistentTileSchedulerILi128ELi160ELi256ELi128ELb1ELb1ELb1ELb0ELb1ELb1EEEEEEEEEvNT_6ParamsE,@"STO_CUDA_ENTRY STV_DEFAULT"
_ZN7cutlass13device_kernelIN5flash11enable_sm90INS1_16FlashAttnFwdSm90INS1_25CollectiveMainloopFwdSm90ILi2EN4cute5tupleIJNS5_1CILi1EEES8_S8_EEENS6_IJNS7_ILi128EEENS7_ILi160EEENS7_ILi192EEEEEELi192ENS_12float_e4m3_tEfNS_4arch4Sm90ELb0ELb0ELb1ELb1ELb1ELb1ELb0ELb1ELb1ELb1ELb1ELb0EEENS1_21CollectiveEpilogueFwdINS6_IJSA_SC_SB_EEES9_NS_10bfloat16_tESG_Li256ELb1ELb1ELb1ELb1EEENS1_36VarlenDynamicPersistentTileSchedulerILi128ELi160ELi256ELi128ELb1ELb1ELb1ELb0ELb1ELb1EEEEEEEEEvNT_6ParamsE:
        /* <DEDUP_REMOVED lines=18> */
.L_x_4266:
[----:B------:R-:W-:Y:S05]  /*0120*/  BSYNC B0 ;  /* 0x0000000000007941 */ /* 0x000fea0003800000 */
.L_x_4265:
        /* <DEDUP_REMOVED lines=41> */
.L_x_4267:
        /* <DEDUP_REMOVED lines=22> */
.L_x_4268:
        /* <DEDUP_REMOVED lines=18> */
.L_x_4269:
        /* <DEDUP_REMOVED lines=22> */
.L_x_4270:
        /* <DEDUP_REMOVED lines=23> */
.L_x_4271:
        /* <DEDUP_REMOVED lines=8> */
.L_x_4274:
[----:B------:R-:W-:-:S08]  /*0990*/  NOP ;  /* 0x0000000000007918 */ /* 0x000fd00000000000 */
[----:B------:R-:W0:Y:S02]  /*09a0*/  USETMAXREG.TRY_ALLOC.CTAPOOL UP0, 0xe8 ;  /* 0x000000e8000079c8 */ /* 0x000e240008000600 */
[----:B0-----:R-:W-:-:S13]  /*09b0*/  PLOP3.LUT P0, PT, PT, PT, UP0, 0x80, 0x0 ;  /* 0x000000000000781c */ /* 0x001fda0003f0f008 */
[----:B------:R-:W-:Y:S05]  /*09c0*/  @!P0 BRA `(.L_x_4274) ;  /* 0xfffffffc00f08947 */ /* 0x000fea000383ffff */
[----:B------:R-:W2:Y:S01]  /*09d0*/  LDL.LU R0, [R1+0x8] ;  /* 0x0000080001007983 */ /* 0x000ea20000300800 */
        /* <DEDUP_REMOVED lines=15> */
[----:B------:R1:W-:Y:S01]  /*0ad0*/  STL [R1+0x8], R0 ;  /* 0x0000080001007387 */ /* 0x0003e20000100800 */
[----:B0-----:R-:W-:-:S13]  /*0ae0*/  ISETP.GE.AND P0, PT, R131, UR4, PT ;  /* 0x0000000483007c0c */ /* 0x001fda000bf06270 */
[----:B-1----:R-:W-:Y:S05]  /*0af0*/  @P0 BRA `(.L_x_4275) ;  /* 0x00000304006c0947 */ /* 0x002fea0003800000 */
[----:B------:R-:W0:Y:S01]  /*0b00*/  S2R R0, SR_TID.X ;  /* 0x0000000000007919 */ /* 0x000e220000002100 */
[----:B------:R-:W-:Y:S01]  /*0b10*/  R2UR UR48, R18 ;  /* 0x00000000123072ca */ /* 0x000fe200000e0000 */
[----:B------:R-:W-:Y:S01]  /*0b20*/  IMAD.MOV.U32 R19, RZ, RZ, RZ ;  /* 0x000000ffff137224 */ /* 0x000fe200078e00ff */
[----:B------:R-:W-:Y:S01]  /*0b30*/  ULOP3.LUT UR49, UR36, 0x1, URZ, 0xfc, !UPT ;  /* 0x0000000124317892 */ /* 0x000fe2000f8efc3f */
[----:B------:R-:W-:-:S10]  /*0b40*/  UMOV UR37, URZ ;  /* 0x0000003f00257c82 */ /* 0x000fd40008000000 */
[----:B------:R-:W-:Y:S01]  /*0b50*/  UIADD3 UR48, UR48, 0x1e200, URZ ;  /* 0x0001e20030307890 */ /* 0x000fe2000fffe03f */
[----:B0-----:R-:W-:-:S05]  /*0b60*/  VIADD R0, R0, 0xffffff80 ;  /* 0xffffff8000007836 */ /* 0x001fca0000000000 */
[----:B------:R-:W-:Y:S02]  /*0b70*/  SHF.R.S32.HI R3, RZ, 0x1f, R0 ;  /* 0x0000001fff037819 */ /* 0x000fe40000011400 */
[-C--:B------:R-:W-:Y:S02]  /*0b80*/  LEA.HI R8, R0, R0.reuse, RZ, 0x1 ;  /* 0x0000000000087211 */ /* 0x080fe400078f08ff */
[CC--:B------:R-:W-:Y:S02]  /*0b90*/  LEA.HI R5, R3.reuse, R0.reuse, RZ, 0x5 ;  /* 0x0000000003057211 */ /* 0x0c0fe400078f28ff */
[-C--:B------:R-:W-:Y:S02]  /*0ba0*/  LEA.HI R4, R3, R0.reuse, RZ, 0x4 ;  /* 0x0000000003047211 */ /* 0x080fe400078f20ff */
[----:B------:R-:W-:Y:S01]  /*0bb0*/  LOP3.LUT R7, R8, 0xfffffffe, RZ, 0xc0, !PT ;  /* 0xfffffffe08077812 */ /* 0x000fe200078ec0ff */
[----:B------:R-:W-:Y:S01]  /*0bc0*/  IMAD.SHL.U32 R5, R5, 0x20, RZ ;  /* 0x0000002005057824 */ /* 0x000fe200078e00ff */
[----:B------:R-:W-:-:S02]  /*0bd0*/  LEA.HI R2, R3, R0, RZ, 0x7 ;  /* 0x0000000003027211 */ /* 0x000fc400078f38ff */
[----:B------:R-:W-:Y:S01]  /*0be0*/  LEA.HI R9, R3, R0, RZ, 0x2 ;  /* 0x0000000003097211 */ /* 0x000fe200078f10ff */
[----:B------:R-:W-:Y:S01]  /*0bf0*/  IMAD.IADD R16, R0, 0x1, -R7 ;  /* 0x0000000100107824 */ /* 0x000fe200078e0a07 */
[----:B------:R-:W-:Y:S02]  /*0c00*/  LOP3.LUT R3, R4, 0x3fffff0, RZ, 0xc0, !PT ;  /* 0x03fffff004037812 */ /* 0x000fe400078ec0ff */
[----:B------:R-:W-:Y:S01]  /*0c10*/  LOP3.LUT R7, R2, 0xffffff80, RZ, 0xc0, !PT ;  /* 0xffffff8002077812 */ /* 0x000fe200078ec0ff */
[C---:B------:R-:W-:Y:S01]  /*0c20*/  IMAD.SHL.U32 R224, R16.reuse, 0x8, RZ ;  /* 0x0000000810e07824 */ /* 0x040fe200078e00ff */
[----:B------:R-:W-:Y:S01]  /*0c30*/  LOP3.LUT R6, R5, 0xfffffc00, RZ, 0xc0, !PT ;  /* 0xfffffc0005067812 */ /* 0x000fe200078ec0ff */
[----:B------:R-:W-:Y:S01]  /*0c40*/  IMAD.SHL.U32 R16, R16, 0x10, RZ ;  /* 0x0000001010107824 */ /* 0x000fe200078e00ff */
[C---:B------:R-:W-:Y:S01]  /*0c50*/  IADD3 R5, R0.reuse, -R3, RZ ;  /* 0x8000000300057210 */ /* 0x040fe20007ffe0ff */
[----:B------:R-:W-:Y:S01]  /*0c60*/  IMAD.IADD R20, R0, 0x1, -R7 ;  /* 0x0000000100147824 */ /* 0x000fe200078e0a07 */
[----:B------:R-:W-:Y:S01]  /*0c70*/  LOP3.LUT R11, R9, 0xfffffffc, RZ, 0xc0, !PT ;  /* 0xfffffffc090b7812 */ /* 0x000fe200078ec0ff */
[----:B------:R-:W-:Y:S01]  /*0c80*/  VIADD R23, R16, 0x60 ;  /* 0x0000006010177836 */ /* 0x000fe20000000000 */
[----:B------:R-:W-:Y:S01]  /*0c90*/  SHF.R.S32.HI R10, RZ, 0x1, R8 ;  /* 0x00000001ff0a7819 */ /* 0x000fe20000011408 */
[----:B------:R-:W-:Y:S01]  /*0ca0*/  IMAD R7, R5, 0x40, R6 ;  /* 0x0000004005077824 */ /* 0x000fe200078e0206 */
[----:B------:R-:W-:Y:S01]  /*0cb0*/  SHF.R.S32.HI R3, RZ, 0x7, R2 ;  /* 0x00000007ff037819 */ /* 0x000fe20000011402 */
[----:B------:R-:W-:Y:S01]  /*0cc0*/  IMAD.IADD R11, R0, 0x1, -R11 ;  /* 0x00000001000b7824 */ /* 0x000fe200078e0a0b */
[----:B------:R-:W-:Y:S01]  /*0cd0*/  SHF.R.S32.HI R5, RZ, 0x4, R4 ;  /* 0x00000004ff057819 */ /* 0x000fe20000011404 */
[----:B------:R-:W-:Y:S01]  /*0ce0*/  STL [R1+0xc4], R20 ;  /* 0x0000c41401007387 */ /* 0x000fe20000100800 */
[--C-:B------:R-:W-:Y:S01]  /*0cf0*/  SHF.R.S32.HI R0, RZ, 0x2, R9.reuse ;  /* 0x00000002ff007819 */ /* 0x100fe20000011409 */
[----:B------:R-:W-:Y:S01]  /*0d00*/  VIADD R220, R16, 0xa0 ;  /* 0x000000a010dc7836 */ /* 0x000fe20000000000 */
[----:B------:R-:W-:-:S02]  /*0d10*/  SHF.R.S32.HI R9, RZ, 0x1f, R9 ;  /* 0x0000001fff097819 */ /* 0x000fc40000011409 */
[----:B------:R-:W-:Y:S02]  /*0d20*/  LEA.HI R8, R8, R10, RZ, 0x1 ;  /* 0x0000000a08087211 */ /* 0x000fe400078f08ff */
[----:B------:R-:W-:Y:S02]  /*0d30*/  LEA.HI R2, R2, R3, RZ, 0x1 ;  /* 0x0000000302027211 */ /* 0x000fe400078f08ff */
[----:B------:R-:W-:Y:S02]  /*0d40*/  LEA.HI R4, R4, R5, RZ, 0x1 ;  /* 0x0000000504047211 */ /* 0x000fe400078f08ff */
[----:B------:R-:W-:Y:S02]  /*0d50*/  LEA.HI R9, R9, R0, RZ, 0x2 ;  /* 0x0000000009097211 */ /* 0x000fe400078f10ff */
[----:B------:R-:W-:Y:S02]  /*0d60*/  LOP3.LUT R8, R8, 0x3fffffe, RZ, 0xc0, !PT ;  /* 0x03fffffe08087812 */ /* 0x000fe400078ec0ff */
[----:B------:R-:W-:-:S02]  /*0d70*/  LOP3.LUT R2, R2, 0x3fffffe, RZ, 0xc0, !PT ;  /* 0x03fffffe02027812 */ /* 0x000fc400078ec0ff */
[----:B------:R-:W-:Y:S01]  /*0d80*/  LOP3.LUT R4, R4, 0x1ffffffe, RZ, 0xc0, !PT ;  /* 0x1ffffffe04047812 */ /* 0x000fe200078ec0ff */
[C---:B------:R-:W-:Y:S01]  /*0d90*/  IMAD.IADD R8, R10.reuse, 0x1, -R8 ;  /* 0x000000010a087824 */ /* 0x040fe200078e0a08 */
[----:B------:R-:W-:Y:S01]  /*0da0*/  LOP3.LUT R9, R9, 0xfffffffc, RZ, 0xc0, !PT ;  /* 0xfffffffc09097812 */ /* 0x000fe200078ec0ff */
[----:B------:R-:W-:Y:S01]  /*0db0*/  IMAD.IADD R2, R3, 0x1, -R2 ;  /* 0x0000000103027824 */ /* 0x000fe200078e0a02 */
[----:B------:R-:W-:Y:S01]  /*0dc0*/  IADD3 R13, R10, 0x80, RZ ;  /* 0x000000800a0d7810 */ /* 0x000fe20007ffe0ff */
[----:B------:R-:W-:Y:S01]  /*0dd0*/  IMAD.IADD R4, R5, 0x1, -R4 ;  /* 0x0000000105047824 */ /* 0x000fe200078e0a04 */
[----:B------:R-:W-:Y:S01]  /*0de0*/  LEA.HI R6, R11, R11, RZ, 0x1 ;  /* 0x0000000b0b067211 */ /* 0x000fe200078f08ff */
[----:B------:R-:W-:Y:S01]  /*0df0*/  IMAD.IADD R9, R0, 0x1, -R9 ;  /* 0x0000000100097824 */ /* 0x000fe200078e0a09 */
[----:B------:R-:W-:Y:S01]  /*0e00*/  SHF.R.S32.HI R3, RZ, 0x1f, R13 ;  /* 0x0000001fff037819 */ /* 0x000fe2000001140d */
[----:B------:R-:W-:Y:S01]  /*0e10*/  IMAD R12, R5, 0x8, R8 ;  /* 0x00000008050c7824 */ /* 0x000fe200078e0208 */
[----:B------:R-:W-:Y:S01]  /*0e20*/  SHF.R.S32.HI R0, RZ, 0x1f, R20 ;  /* 0x0000001fff007819 */ /* 0x000fe20000011414 */
[----:B------:R-:W-:Y:S01]  /*0e30*/  IMAD R5, R4, 0x8, R7 ;  /* 0x0000000804057824 */ /* 0x000fe200078e0207 */
[----:B------:R-:W-:Y:S01]  /*0e40*/  LEA.HI R4, R3, R13, RZ, 0x3 ;  /* 0x0000000d03047211 */ /* 0x000fe200078f18ff */
[----:B------:R-:W-:Y:S01]  /*0e50*/  IMAD.SHL.U32 R9, R9, 0x80, RZ ;  /* 0x0000008009097824 */ /* 0x000fe200078e00ff */
[----:B------:R-:W-:Y:S01]  /*0e60*/  LEA.HI R3, R0, R20, RZ, 0x2 ;  /* 0x0000001400037211 */ /* 0x000fe200078f10ff */
[----:B------:R-:W-:Y:S01]  /*0e70*/  IMAD.SHL.U32 R36, R12, 0x40, RZ ;  /* 0x000000400c247824 */ /* 0x000fe200078e00ff */
[----:B------:R0:W-:Y:S01]  /*0e80*/  STL [R1+0x138], R5 ;  /* 0x0001380501007387 */ /* 0x0001e20000100800 */
[----:B------:R-:W-:Y:S01]  /*0e90*/  IMAD.SHL.U32 R10, R4, 0x40, RZ ;  /* 0x00000040040a7824 */ /* 0x000fe200078e00ff */
[----:B------:R-:W-:-:S02]  /*0ea0*/  SHF.R.S32.HI R4, RZ, 0x2, R3 ;  /* 0x00000002ff047819 */ /* 0x000fc40000011403 */
[C---:B------:R-:W-:Y:S02]  /*0eb0*/  LEA.HI R8, R13.reuse, R13, RZ, 0x1 ;  /* 0x0000000d0d087211 */ /* 0x040fe400078f08ff */
[----:B------:R-:W-:Y:S02]  /*0ec0*/  LEA.HI R0, R0, R20, RZ, 0x5 ;  /* 0x0000001400007211 */ /* 0x000fe400078f28ff */
[----:B------:R-:W-:Y:S02]  /*0ed0*/  LOP3.LUT R7, R8, 0x3fffffe, RZ, 0xc0, !PT ;  /* 0x03fffffe08077812 */ /* 0x000fe400078ec0ff */
[----:B0-----:R-:W-:Y:S02]  /*0ee0*/  SHF.R.S32.HI R5, RZ, 0x1f, R3 ;  /* 0x0000001fff057819 */ /* 0x001fe40000011403 */
[----:B------:R-:W-:Y:S01]  /*0ef0*/  IADD3 R7, R13, -R7, RZ ;  /* 0x800000070d077210 */ /* 0x000fe20007ffe0ff */
[----:B------:R-:W-:Y:S01]  /*0f00*/  VIADD R13, R224, 0x20 ;  /* 0x00000020e00d7836 */ /* 0x000fe20000000000 */
[----:B------:R-:W-:-:S02]  /*0f10*/  LEA.HI R5, R5, R4, RZ, 0x3 ;  /* 0x0000000405057211 */ /* 0x000fc400078f18ff */
[----:B------:R-:W-:Y:S01]  /*0f20*/  LOP3.LUT R10, R10, 0xfffffe00, RZ, 0xc0, !PT ;  /* 0xfffffe000a0a7812 */ /* 0x000fe200078ec0ff */
[----:B------:R-:W-:Y:S01]  /*0f30*/  IMAD.IADD R221, R224, 0x1, R13 ;  /* 0x00000001e0dd7824 */ /* 0x000fe200078e020d */
[----:B------:R-:W-:Y:S02]  /*0f40*/  LOP3.LUT R5, R5, 0xfffffff8, RZ, 0xc0, !PT ;  /* 0xfffffff805057812 */ /* 0x000fe400078ec0ff */
[----:B------:R-:W-:Y:S01]  /*0f50*/  LOP3.LUT R6, R6, 0x1ffffffe, RZ, 0xc0, !PT ;  /* 0x1ffffffe06067812 */ /* 0x000fe200078ec0ff */
[----:B------:R-:W-:Y:S01]  /*0f60*/  IMAD R7, R7, 0x40, R10 ;  /* 0x0000004007077824 */ /* 0x000fe200078e020a */
[----:B------:R-:W-:Y:S02]  /*0f70*/  IADD3 R5, R4, -R5, RZ ;  /* 0x8000000504057210 */ /* 0x000fe40007ffe0ff */
[----:B------:R-:W-:Y:S01]  /*0f80*/  SHF.R.S32.HI R0, RZ, 0x5, R0 ;  /* 0x00000005ff007819 */ /* 0x000fe20000011400 */
[----:B------:R-:W-:Y:S01]  /*0f90*/  IMAD.IADD R6, R11, 0x1, -R6 ;  /* 0x000000010b067824 */ /* 0x000fe200078e0a06 */
[----:B------:R-:W-:Y:S01]  /*0fa0*/  LOP3.LUT R15, R9, 0x180, RZ, 0xc0, !PT ;  /* 0x00000180090f7812 */ /* 0x000fe200078ec0ff */
[----:B------:R-:W-:Y:S01]  /*0fb0*/  VIADD R11, R224, 0x40 ;  /* 0x00000040e00b7836 */ /* 0x000fe20000000000 */
[----:B------:R0:W-:Y:S01]  /*0fc0*/  STL [R1+0x38], R7 ;  /* 0x0000380701007387 */ /* 0x0001e20000100800 */
[----:B------:R-:W-:Y:S01]  /*0fd0*/  IMAD R5, R0, 0x10, R5 ;  /* 0x0000001000057824 */ /* 0x000fe200078e0205 */
[----:B------:R-:W-:Y:S01]  /*0fe0*/  SHF.R.U32.HI R14, RZ, 0x3, R15 ;  /* 0x00000003ff0e7819 */ /* 0x000fe2000001160f */
[C---:B------:R-:W-:Y:S01]  /*0ff0*/  VIADD R0, R224.reuse, 0x30 ;  /* 0x00000030e0007836 */ /* 0x040fe20000000000 */
[----:B------:R1:W-:Y:S01]  /*1000*/  STL [R1+0x14], R13 ;  /* 0x0000140d01007387 */ /* 0x0003e20000100800 */
[----:B------:R-:W-:Y:S01]  /*1010*/  LOP3.LUT R3, R3, 0x7ffffffc, RZ, 0xc0, !PT ;  /* 0x7ffffffc03037812 */ /* 0x000fe200078ec0ff */
[----:B------:R-:W-:Y:S01]  /*1020*/  IMAD.IADD R222, R224, 0x1, R11 ;  /* 0x00000001e0de7824 */ /* 0x000fe200078e020b */
[----:B------:R-:W-:Y:S01]  /*1030*/  SHF.R.S32.HI R8, RZ, 0x1, R8 ;  /* 0x00000001ff087819 */ /* 0x000fe20000011408 */
[----:B------:R2:W-:Y:S01]  /*1040*/  STL [R1+0x10], R11 ;  /* 0x0000100b01007387 */ /* 0x0005e20000100800 */
[----:B------:R-:W-:-:S02]  /*1050*/  IADD3 R3, R20, -R3, RZ ;  /* 0x8000000314037210 */ /* 0x000fc40007ffe0ff */
[----:B------:R-:W-:Y:S01]  /*1060*/  SHF.R.S32.HI R4, RZ, 0x1f, R221 ;  /* 0x0000001fff047819 */ /* 0x000fe200000114dd */
[----:B------:R-:W-:Y:S01]  /*1070*/  STL [R1+0x2c], R36 ;  /* 0x00002c2401007387 */ /* 0x000fe20000100800 */
[----:B------:R-:W-:Y:S01]  /*1080*/  IMAD.SHL.U32 R8, R8, 0x80, RZ ;  /* 0x0000008008087824 */ /* 0x000fe200078e00ff */
[----:B0-----:R-:W-:Y:S01]  /*1090*/  SHF.R.S32.HI R7, RZ, 0x1f, R222 ;  /* 0x0000001fff077819 */ /* 0x001fe200000114de */
[----:B-1----:R-:W-:Y:S01]  /*10a0*/  IMAD R13, R2, 0x40, R5 ;  /* 0x00000040020d7824 */ /* 0x002fe200078e0205 */
[----:B------:R-:W-:Y:S01]  /*10b0*/  STL [R1+0x24], R15 ;  /* 0x0000240f01007387 */ /* 0x000fe20000100800 */
[----:B------:R-:W-:Y:S01]  /*10c0*/  VIADD R2, R224, 0x10 ;  /* 0x00000010e0027836 */ /* 0x000fe20000000000 */
[----:B------:R-:W-:Y:S01]  /*10d0*/  LEA.HI R9, R4, R221, RZ, 0x6 ;  /* 0x000000dd04097211 */ /* 0x000fe200078f30ff */
[----:B------:R-:W-:Y:S01]  /*10e0*/  IMAD.SHL.U32 R37, R3, 0x2, RZ ;  /* 0x0000000203257824 */ /* 0x000fe200078e00ff */
[----:B------:R-:W-:Y:S01]  /*10f0*/  STL [R1+0x28], R14 ;  /* 0x0000280e01007387 */ /* 0x000fe20000100800 */
[----:B------:R-:W-:-:S02]  /*1100*/  LEA.HI R227, R7, R222, RZ, 0x4 ;  /* 0x000000de07e37211 */ /* 0x000fc400078f20ff */
[C---:B------:R-:W-:Y:S01]  /*1110*/  VIADD R35, R37.reuse, 0x8 ;  /* 0x0000000825237836 */ /* 0x040fe20000000000 */
[----:B------:R-:W-:Y:S01]  /*1120*/  STL [R1+0x130], R13 ;  /* 0x0001300d01007387 */ /* 0x000fe20000100800 */
[----:B------:R-:W-:Y:S01]  /*1130*/  VIADD R34, R37, 0x10 ;  /* 0x0000001025227836 */ /* 0x000fe20000000000 */
[----:B------:R-:W-:Y:S01]  /*1140*/  LEA.HI R10, R7, R222, RZ, 0x6 ;  /* 0x000000de070a7211 */ /* 0x000fe200078f30ff */
[C---:B------:R-:W-:Y:S01]  /*1150*/  VIADD R33, R37.reuse, 0x18 ;  /* 0x0000001825217836 */ /* 0x040fe20000000000 */
[----:B------:R-:W-:Y:S01]  /*1160*/  STL [R1+0x4], RZ ;  /* 0x000004ff01007387 */ /* 0x000fe20000100800 */
[C---:B------:R-:W-:Y:S01]  /*1170*/  VIADD R32, R37.reuse, 0x20 ;  /* 0x0000002025207836 */ /* 0x040fe20000000000 */
[----:B------:R-:W-:Y:S01]  /*1180*/  LEA.HI R4, R4, R221, RZ, 0x4 ;  /* 0x000000dd04047211 */ /* 0x000fe200078f20ff */
[C---:B------:R-:W-:Y:S01]  /*1190*/  VIADD R30, R37.reuse, 0x30 ;  /* 0x00000030251e7836 */ /* 0x040fe20000000000 */
[----:B------:R-:W-:Y:S01]  /*11a0*/  STL [R1+0x30], RZ ;  /* 0x000030ff01007387 */ /* 0x000fe20000100800 */
[C---:B------:R-:W-:Y:S01]  /*11b0*/  IADD3 R31, R37.reuse, 0x28, RZ ;  /* 0x00000028251f7810 */ /* 0x040fe20007ffe0ff */
[----:B------:R-:W-:Y:S01]  /*11c0*/  VIADD R29, R37, 0x38 ;  /* 0x00000038251d7836 */ /* 0x000fe20000000000 */
[----:B------:R-:W-:Y:S01]  /*11d0*/  SHF.L.U32 R12, R10, 0x7, RZ ;  /* 0x000000070a0c7819 */ /* 0x000fe200000006ff */
[----:B------:R-:W-:Y:S01]  /*11e0*/  STL [R1+0x20], RZ ;  /* 0x000020ff01007387 */ /* 0x000fe20000100800 */
[----:B------:R-:W-:Y:S01]  /*11f0*/  IMAD.SHL.U32 R9, R9, 0x80, RZ ;  /* 0x0000008009097824 */ /* 0x000fe200078e00ff */
[----:B--2---:R-:W-:Y:S01]  /*1200*/  LOP3.LUT R11, R15, 0x30, R227, 0xf8, !PT ;  /* 0x000000300f0b7812 */ /* 0x004fe200078ef8e3 */
[----:B------:R-:W-:Y:S01]  /*1210*/  VIADD R28, R37, 0x40 ;  /* 0x00000040251c7836 */ /* 0x000fe20000000000 */
[----:B------:R0:W-:Y:S01]  /*1220*/  STL [R1+0xc], R2 ;  /* 0x00000c0201007387 */ /* 0x0001e20000100800 */
[----:B------:R-:W-:Y:S01]  /*1230*/  LOP3.LUT R7, R15, 0x30, R4, 0xf8, !PT ;  /* 0x000000300f077812 */ /* 0x000fe200078ef804 */
[C---:B------:R-:W-:Y:S01]  /*1240*/  VIADD R27, R37.reuse, 0x48 ;  /* 0x00000048251b7836 */ /* 0x040fe20000000000 */
[C---:B------:R-:W-:Y:S01]  /*1250*/  IADD3 R25, R37.reuse, 0x58, RZ ;  /* 0x0000005825197810 */ /* 0x040fe20007ffe0ff */
[----:B------:R1:W-:Y:S01]  /*1260*/  STL [R1+0x18], R0 ;  /* 0x0000180001007387 */ /* 0x0003e20000100800 */
[C---:B------:R-:W-:Y:S01]  /*1270*/  VIADD R26, R37.reuse, 0x50 ;  /* 0x00000050251a7836 */ /* 0x040fe20000000000 */
[----:B------:R-:W-:Y:S01]  /*1280*/  LOP3.LUT R12, R12, 0xffffe000, RZ, 0xc0, !PT ;  /* 0xffffe0000c0c7812 */ /* 0x000fe200078ec0ff */
[----:B------:R-:W-:Y:S01]  /*1290*/  VIADD R24, R37, 0x60 ;  /* 0x0000006025187836 */ /* 0x000fe20000000000 */
[-C--:B------:R-:W-:Y:S01]  /*12a0*/  LOP3.LUT R11, R11, R14.reuse, RZ, 0x3c, !PT ;  /* 0x0000000e0b0b7212 */ /* 0x080fe200078e3cff */
[----:B------:R-:W-:Y:S01]  /*12b0*/  VIADD R21, R37, 0x68 ;  /* 0x0000006825157836 */ /* 0x000fe20000000000 */
[----:B------:R-:W-:Y:S01]  /*12c0*/  LOP3.LUT R9, R9, 0xffffe000, RZ, 0xc0, !PT ;  /* 0xffffe00009097812 */ /* 0x000fe200078ec0ff */
[----:B0-----:R-:W-:Y:S01]  /*12d0*/  VIADD R2, R224, 0x50 ;  /* 0x00000050e0027836 */ /* 0x001fe20000000000 */
[----:B------:R-:W-:Y:S01]  /*12e0*/  LOP3.LUT R10, R7, R14, RZ, 0x3c, !PT ;  /* 0x0000000e070a7212 */ /* 0x000fe200078e3cff */
[C---:B------:R-:W-:Y:S01]  /*12f0*/  VIADD R20, R37.reuse, 0x70 ;  /* 0x0000007025147836 */ /* 0x040fe20000000000 */
[----:B-1----:R-:W-:Y:S01]  /*1300*/  SHF.R.S32.HI R0, RZ, 0x1f, R23 ;  /* 0x0000001fff007819 */ /* 0x002fe20000011417 */
[----:B------:R-:W-:Y:S01]  /*1310*/  VIADD R7, R37, 0xa0 ;  /* 0x000000a025077836 */ /* 0x000fe20000000000 */
[----:B------:R0:W-:Y:S01]  /*1320*/  STL [R1+0x1c], R2 ;  /* 0x00001c0201007387 */ /* 0x0001e20000100800 */
[-C--:B------:R-:W-:Y:S01]  /*1330*/  IADD3 R11, R11, R36.reuse, R12 ;  /* 0x000000240b0b7210 */ /* 0x080fe20007ffe00c */
[C---:B------:R-:W-:Y:S01]  /*1340*/  VIADD R5, R37.reuse, 0xa8 ;  /* 0x000000a825057836 */ /* 0x040fe20000000000 */
[----:B------:R-:W-:Y:S01]  /*1350*/  IADD3 R9, R10, R36, R9 ;  /* 0x000000240a097210 */ /* 0x000fe20007ffe009 */
[----:B------:R1:W-:Y:S01]  /*1360*/  STL [R1], R0 ;  /* 0x0000000001007387 */ /* 0x0003e20000100800 */
[C---:B------:R-:W-:Y:S01]  /*1370*/  IADD3 R12, R37.reuse, 0x88, RZ ;  /* 0x00000088250c7810 */ /* 0x040fe20007ffe0ff */
[C---:B------:R-:W-:Y:S01]  /*1380*/  VIADD R10, R37.reuse, 0x90 ;  /* 0x00000090250a7836 */ /* 0x040fe20000000000 */
[----:B------:R-:W-:Y:S01]  /*1390*/  SHF.R.S32.HI R226, RZ, 0x4, R4 ;  /* 0x00000004ffe27819 */ /* 0x000fe20000011404 */
[----:B------:R-:W-:Y:S01]  /*13a0*/  VIADD R4, R37, 0xb0 ;  /* 0x000000b025047836 */ /* 0x000fe20000000000 */
[----:B------:R-:W-:-:S02]  /*13b0*/  IADD3 R22, R16, 0x80, RZ ;  /* 0x0000008010167810 */ /* 0x000fc40007ffe0ff */
[----:B0-----:R-:W-:Y:S01]  /*13c0*/  LOP3.LUT R2, R8, 0x180, RZ, 0xc0, !PT ;  /* 0x0000018008027812 */ /* 0x001fe200078ec0ff */
[----:B------:R-:W-:Y:S01]  /*13d0*/  VIADD R8, R37, 0x98 ;  /* 0x0000009825087836 */ /* 0x000fe20000000000 */
[--C-:B------:R-:W-:Y:S02]  /*13e0*/  SHF.R.S32.HI R17, RZ, 0x1f, R16.reuse ;  /* 0x0000001fff117819 */ /* 0x100fe40000011410 */
[----:B-1----:R-:W-:Y:S01]  /*13f0*/  LOP3.LUT R0, R15, 0x10, R16, 0xf8, !PT ;  /* 0x000000100f007812 */ /* 0x002fe200078ef810 */
[----:B------:R0:W-:Y:S01]  /*1400*/  STL [R1+0x34], R2 ;  /* 0x0000340201007387 */ /* 0x0001e20000100800 */
[----:B------:R-:W-:Y:S02]  /*1410*/  SHF.R.S32.HI R229, RZ, 0x1f, R22 ;  /* 0x0000001fffe57819 */ /* 0x000fe40000011416 */
[----:B------:R-:W-:Y:S01]  /*1420*/  LOP3.LUT R0, R0, R14, RZ, 0x3c, !PT ;  /* 0x0000000e00007212 */ /* 0x000fe200078e3cff */
[----:B------:R1:W-:Y:S01]  /*1430*/  STL [R1+0x64], R37 ;  /* 0x0000642501007387 */ /* 0x0003e20000100800 */
[----:B------:R-:W-:-:S02]  /*1440*/  SHF.R.S32.HI R228, RZ, 0x1f, R220 ;  /* 0x0000001fffe47819 */ /* 0x000fc400000114dc */
[----:B------:R-:W-:Y:S01]  /*1450*/  SHF.R.S32.HI R227, RZ, 0x4, R227 ;  /* 0x00000004ffe37819 */ /* 0x000fe200000114e3 */
[----:B------:R-:W-:Y:S01]  /*1460*/  STL [R1+0xc0], R35 ;  /* 0x0000c02301007387 */ /* 0x000fe20000100800 */
[----:B0-----:R-:W-:Y:S01]  /*1470*/  LOP3.LUT R2, R15, 0x30, R16, 0xf8, !PT ;  /* 0x000000300f027812 */ /* 0x001fe200078ef810 */
[C---:B------:R-:W-:Y:S02]  /*1480*/  VIADD R15, R37.reuse, 0x78 ;  /* 0x00000078250f7836 */ /* 0x040fe40000000000 */
[----:B------:R-:W-:Y:S01]  /*1490*/  STL [R1+0xbc], R34 ;  /* 0x0000bc2201007387 */ /* 0x000fe20000100800 */
[----:B------:R-:W-:Y:S01]  /*14a0*/  LOP3.LUT R3, R2, R14, RZ, 0x3c, !PT ;  /* 0x0000000e02037212 */ /* 0x000fe200078e3cff */
[C---:B------:R-:W-:Y:S02]  /*14b0*/  VIADD R14, R37.reuse, 0x80 ;  /* 0x00000080250e7836 */ /* 0x040fe40000000000 */
[----:B------:R-:W-:Y:S01]  /*14c0*/  STL [R1+0xb8], R33 ;  /* 0x0000b82101007387 */ /* 0x000fe20000100800 */
[----:B------:R-:W-:Y:S01]  /*14d0*/  IADD3 R2, R37, 0xb8, RZ ;  /* 0x000000b825027810 */ /* 0x000fe20007ffe0ff */
[----:B-1----:R-:W-:Y:S01]  /*14e0*/  IMAD.IADD R37, R36, 0x1, R0 ;  /* 0x0000000124257824 */ /* 0x002fe200078e0200 */
[----:B------:R-:W-:Y:S01]  /*14f0*/  IADD3 R0, R18, R36, R3 ;  /* 0x0000002412007210 */ /* 0x000fe20007ffe003 */
[----:B------:R0:W-:Y:S01]  /*1500*/  STL [R1+0xb4], R32 ;  /* 0x0000b42001007387 */ /* 0x0001e20000100800 */
[----:B------:R-:W-:-:S03]  /*1510*/  SHF.R.S32.HI R3, RZ, 0x1f, R35 ;  /* 0x0000001fff037819 */ /* 0x000fc60000011423 */
[----:B------:R-:W-:Y:S04]  /*1520*/  STL [R1+0xb0], R31 ;  /* 0x0000b01f01007387 */ /* 0x000fe80000100800 */
[----:B------:R-:W-:Y:S01]  /*1530*/  STL [R1+0xac], R30 ;  /* 0x0000ac1e01007387 */ /* 0x000fe20000100800 */
[----:B0-----:R-:W-:-:S03]  /*1540*/  SHF.R.S32.HI R32, RZ, 0x1f, R32 ;  /* 0x0000001fff207819 */ /* 0x001fc60000011420 */
[----:B------:R0:W-:Y:S04]  /*1550*/  STL [R1+0xa8], R29 ;  /* 0x0000a81d01007387 */ /* 0x0001e80000100800 */
        /* <DEDUP_REMOVED lines=19> */
[----:B------:R-:W-:Y:S04]  /*1690*/  STL [R1+0x44], R37 ;  /* 0x0000442501007387 */ /* 0x000fe80000100800 */
[----:B------:R0:W-:Y:S04]  /*16a0*/  STL [R1+0x6c], R4 ;  /* 0x00006c0401007387 */ /* 0x0001e80000100800 */
[----:B------:R1:W-:Y:S04]  /*16b0*/  STL [R1+0x12c], R0 ;  /* 0x00012c0001007387 */ /* 0x0003e80000100800 */
[----:B------:R-:W-:Y:S01]  /*16c0*/  STL [R1+0x68], R2 ;  /* 0x0000680201007387 */ /* 0x000fe20000100800 */
[----:B0-----:R-:W-:-:S03]  /*16d0*/  SHF.R.S32.HI R4, RZ, 0x1f, R4 ;  /* 0x0000001fff047819 */ /* 0x001fc60000011404 */
[----:B------:R0:W-:Y:S01]  /*16e0*/  STL [R1+0x120], R3 ;  /* 0x0001200301007387 */ /* 0x0001e20000100800 */
[----:B-1----:R-:W-:-:S05]  /*16f0*/  SHF.R.S32.HI R0, RZ, 0x1f, R34 ;  /* 0x0000001fff007819 */ /* 0x002fca0000011422 */
[----:B------:R1:W-:Y:S01]  /*1700*/  STL [R1+0x11c], R0 ;  /* 0x00011c0001007387 */ /* 0x0003e20000100800 */
[----:B0-----:R-:W-:-:S05]  /*1710*/  SHF.R.S32.HI R3, RZ, 0x1f, R33 ;  /* 0x0000001fff037819 */ /* 0x001fca0000011421 */
[----:B------:R0:W-:Y:S01]  /*1720*/  STL [R1+0x118], R3 ;  /* 0x0001180301007387 */ /* 0x0001e20000100800 */
[----:B-1----:R-:W-:-:S03]  /*1730*/  SHF.R.S32.HI R0, RZ, 0x1f, R31 ;  /* 0x0000001fff007819 */ /* 0x002fc6000001141f */
[----:B------:R-:W-:Y:S04]  /*1740*/  STL [R1+0x114], R32 ;  /* 0x0001142001007387 */ /* 0x000fe80000100800 */
        /* <DEDUP_REMOVED lines=29> */
[----:B------:R-:W-:Y:S01]  /*1920*/  STL [R1+0xcc], R4 ;  /* 0x0000cc0401007387 */ /* 0x000fe20000100800 */
[----:B------:R-:W-:-:S03]  /*1930*/  IMAD.IADD R2, R18, 0x1, R11 ;  /* 0x0000000112027824 */ /* 0x000fc600078e020b */
[----:B------:R1:W-:Y:S01]  /*1940*/  STL [R1+0xc8], R0 ;  /* 0x0000c80001007387 */ /* 0x0003e20000100800 */
[----:B0-----:R-:W-:-:S05]  /*1950*/  IMAD.IADD R3, R18, 0x1, R9 ;  /* 0x0000000112037824 */ /* 0x001fca00078e0209 */
[----:B------:R0:W-:Y:S01]  /*1960*/  STL [R1+0x128], R3 ;  /* 0x0001280301007387 */ /* 0x0001e20000100800 */
[----:B-1----:R-:W-:-:S03]  /*1970*/  IMAD R0, R6, 0x8, R13 ;  /* 0x0000000806007824 */ /* 0x002fc600078e020d */
[----:B------:R0:W-:Y:S04]  /*1980*/  STL [R1+0x124], R2 ;  /* 0x0001240201007387 */ /* 0x0001e80000100800 */
[----:B------:R0:W-:Y:S02]  /*1990*/  STL [R1+0x134], R0 ;  /* 0x0001340001007387 */ /* 0x0001e40000100800 */
.L_x_4487:
[----:B01-3--:R-:W0:Y:S02]  /*19a0*/  LDC.64 R2, c[0x0][0xc88] ;  /* 0x00032200ff027b82 */ /* 0x00be240000000a00 */
[----:B0-----:R-:W-:-:S05]  /*19b0*/  IMAD.WIDE R2, R131, 0x4, R2 ;  /* 0x0000000483027825 */ /* 0x001fca00078e0202 */
[----:B--2---:R-:W2:Y:S01]  /*19c0*/  LDG.E R27, desc[UR50][R2.64] ;  /* 0x00000032021b7981 */ /* 0x004ea2000c1e1900 */
[----:B------:R-:W-:Y:S05]  /*19d0*/  YIELD ;  /* 0x0000000000007946 */ /* 0x000fea0003800000 */
[----:B------:R-:W-:Y:S01]  /*19e0*/  ULDC.64 UR4, c[0x0][0xa28] ;  /* 0x00028a0000047ab9 */ /* 0x000fe20000000a00 */
[----:B------:R-:W-:Y:S01]  /*19f0*/  ULDC.64 UR8, c[0x0][0xa18] ;  /* 0x0002860000087ab9 */ /* 0x000fe20000000a00 */
[----:B------:R-:W-:Y:S01]  /*1a00*/  ISETP.NE.U32.AND P1, PT, RZ, UR4, PT ;  /* 0x00000004ff007c0c */ /* 0x000fe2000bf25070 */
[----:B------:R-:W-:Y:S01]  /*1a10*/  ULDC.64 UR6, c[0x0][0xa08] ;  /* 0x0002820000067ab9 */ /* 0x000fe20000000a00 */
[----:B------:R-:W-:Y:S01]  /*1a20*/  MOV R10, RZ ;  /* 0x000000ff000a7202 */ /* 0x000fe20000000f00 */
[----:B------:R-:W-:Y:S01]  /*1a30*/  IMAD.MOV.U32 R118, RZ, RZ, RZ ;  /* 0x000000ffff767224 */ /* 0x000fe200078e00ff */
[----:B------:R-:W-:-:S02]  /*1a40*/  ISETP.NE.AND.EX P1, PT, RZ, UR5, PT, P1 ;  /* 0x00000005ff007c0c */ /* 0x000fc4000bf25310 */
[----:B------:R-:W-:-:S04]  /*1a50*/  ISETP.NE.U32.AND P0, PT, RZ, UR6, PT ;  /* 0x00000006ff007c0c */ /* 0x000fc8000bf05070 */
[----:B------:R-:W-:Y:S02]  /*1a60*/  ISETP.NE.AND.EX P0, PT, RZ, UR7, PT, P0 ;  /* 0x00000007ff007c0c */ /* 0x000fe4000bf05300 */
[----:B--2---:R-:W-:Y:S01]  /*1a70*/  SHF.R.S32.HI R0, RZ, 0x1f, R27 ;  /* 0x0000001fff007819 */ /* 0x004fe2000001141b */
[----:B------:R-:W-:-:S04]  /*1a80*/  IMAD.SHL.U32 R29, R27, 0x4, RZ ;  /* 0x000000041b1d7824 */ /* 0x000fc800078e00ff */
[C---:B------:R-:W-:Y:S01]  /*1a90*/  @P1 LEA R4, P2, R27.reuse, UR4, 0x2 ;  /* 0x000000041b041c11 */ /* 0x040fe2000f8410ff */
[----:B------:R0:W-:Y:S01]  /*1aa0*/  STL [R1+0x48], R27 ;  /* 0x0000481b01007387 */ /* 0x0001e20000100800 */
[C-C-:B------:R-:W-:Y:S02]  /*1ab0*/  SHF.L.U64.HI R28, R27.reuse, 0x2, R0.reuse ;  /* 0x000000021b1c7819 */ /* 0x140fe40000010200 */
[----:B------:R-:W-:Y:S01]  /*1ac0*/  @P1 LEA.HI.X R5, R27, UR5, R0, 0x2, P2 ;  /* 0x000000051b051c11 */ /* 0x000fe200090f1400 */
[----:B------:R-:W-:Y:S01]  /*1ad0*/  ULDC UR4, c[0x0][0x288] ;  /* 0x0000a20000047ab9 */ /* 0x000fe20000000800 */
[----:B------:R-:W-:Y:S01]  /*1ae0*/  ISETP.NE.U32.AND P2, PT, RZ, UR8, PT ;  /* 0x00000008ff007c0c */ /* 0x000fe2000bf45070 */
[----:B------:R0:W-:Y:S01]  /*1af0*/  STL [R1+0x58], R0 ;  /* 0x0000580001007387 */ /* 0x0001e20000100800 */
[C---:B------:R-:W-:Y:S02]  /*1b00*/  IADD3 R8, P3, R29.reuse, UR6, RZ ;  /* 0x000000061d087c10 */ /* 0x040fe4000ff7e0ff */
[----:B------:R-:W-:Y:S01]  /*1b10*/  ISETP.NE.AND.EX P2, PT, RZ, UR9, PT, P2 ;  /* 0x00000009ff007c0c */ /* 0x000fe2000bf45320 */
[----:B------:R0:W5:Y:S01]  /*1b20*/  @P1 LDG.E R10, desc[UR50][R4.64] ;  /* 0x00000032040a1981 */ /* 0x000162000c1e1900 */
[----:B------:R-:W-:Y:S01]  /*1b30*/  IMAD.U32 R132, RZ, RZ, UR4 ;  /* 0x00000004ff847e24 */ /* 0x000fe2000f8e00ff */
[C---:B------:R-:W-:Y:S01]  /*1b40*/  IADD3.X R9, R28.reuse, UR7, RZ, P3, !PT ;  /* 0x000000071c097c10 */ /* 0x040fe20009ffe4ff */
[----:B------:R-:W-:Y:S01]  /*1b50*/  ULDC.64 UR4, c[0x0][0x418] ;  /* 0x0001060000047ab9 */ /* 0x000fe20000000a00 */
[----:B------:R0:W-:Y:S04]  /*1b60*/  STL [R1+0x50], R29 ;  /* 0x0000501d01007387 */ /* 0x0001e80000100800 */
[----:B------:R0:W5:Y:S04]  /*1b70*/  @P0 LDG.E R118, desc[UR50][R8.64] ;  /* 0x0000003208760981 */ /* 0x000168000c1e1900 */
[----:B------:R-:W-:Y:S01]  /*1b80*/  @P2 IADD3 R6, P1, R29, UR8, RZ ;  /* 0x000000081d062c10 */ /* 0x000fe2000ff3e0ff */
[----:B------:R-:W-:Y:S01]  /*1b90*/  UISETP.NE.U32.AND UP0, UPT, UR4, URZ, UPT ;  /* 0x0000003f0400728c */ /* 0x000fe2000bf05070 */
[----:B------:R0:W-:Y:S02]  /*1ba0*/  STL [R1+0x54], R28 ;  /* 0x0000541c01007387 */ /* 0x0001e40000100800 */
[----:B------:R-:W-:Y:S01]  /*1bb0*/  @P2 IADD3.X R7, R28, UR9, RZ, P1, !PT ;  /* 0x000000091c072c10 */ /* 0x000fe20008ffe4ff */
[----:B------:R-:W-:-:S04]  /*1bc0*/  ULDC UR4, c[0x0][0x424] ;  /* 0x0001090000047ab9 */ /* 0x000fc80000000800 */
[----:B------:R0:W5:Y:S01]  /*1bd0*/  @P2 LDG.E R132, desc[UR50][R6.64] ;  /* 0x0000003206842981 */ /* 0x000162000c1e1900 */
[----:B------:R-:W-:-:S03]  /*1be0*/  UISETP.NE.AND.EX UP0, UPT, UR5, URZ, UPT, UP0 ;  /* 0x0000003f0500728c */ /* 0x000fc6000bf05300 */
[----:B------:R-:W-:Y:S01]  /*1bf0*/  ULDC UR5, c[0x0][0x2f0] ;  /* 0x0000bc0000057ab9 */ /* 0x000fe20000000800 */
[----:B------:R-:W-:-:S04]  /*1c00*/  USEL UR4, UR4, 0x1, UP0 ;  /* 0x0000000104047887 */ /* 0x000fc80008000000 */
[----:B------:R-:W-:-:S03]  /*1c10*/  UIMAD UR4, UR4, UR5, URZ ;  /* 0x00000005040472a4 */ /* 0x000fc6000f8e023f */
[----:B------:R-:W-:Y:S02]  /*1c20*/  ULDC UR5, c[0x0][0x348] ;  /* 0x0000d20000057ab9 */ /* 0x000fe40000000800 */
[----:B------:R-:W-:Y:S02]  /*1c30*/  IMAD.U32 R2, RZ, RZ, UR5 ;  /* 0x00000005ff027e24 */ /* 0x000fe4000f8e00ff */
[----:B------:R-:W-:Y:S01]  /*1c40*/  IMAD.U32 R25, RZ, RZ, UR4 ;  /* 0x00000004ff197e24 */ /* 0x000fe2000f8e00ff */
        /* <DEDUP_REMOVED lines=10> */
.L_x_4276:
        /* <DEDUP_REMOVED lines=14> */
.L_x_4277:
[----:B------:R-:W-:Y:S05]  /*1dd0*/  @!P0 BRA `(.L_x_4278) ;  /* 0x00000000000c8947 */ /* 0x000fea0003800000 */
[----:B------:R-:W2:Y:S04]  /*1de0*/  LDG.E R0, desc[UR50][R8.64] ;  /* 0x0000003208007981 */ /* 0x000ea8000c1e1900 */
[----:B------:R-:W2:Y:S02]  /*1df0*/  LDG.E R25, desc[UR50][R8.64+0x4] ;  /* 0x0000043208197981 */ /* 0x000ea4000c1e1900 */
[----:B--2---:R-:W-:-:S07]  /*1e00*/  IADD3 R25, -R0, R25, RZ ;  /* 0x0000001900197210 */ /* 0x004fce0007ffe1ff */
.L_x_4278:
[----:B------:R-:W-:Y:S01]  /*1e10*/  ULDC.64 UR4, c[0x0][0xa10] ;  /* 0x0002840000047ab9 */ /* 0x000fe20000000a00 */
[----:B------:R-:W2:Y:S01]  /*1e20*/  LDL.LU R26, [R1+0x8] ;  /* 0x00000800011a7983 */ /* 0x000ea20000300800 */
[----:B------:R-:W-:-:S04]  /*1e30*/  ISETP.NE.U32.AND P0, PT, RZ, UR4, PT ;  /* 0x00000004ff007c0c */ /* 0x000fc8000bf05070 */
[----:B------:R-:W-:Y:S01]  /*1e40*/  ISETP.NE.AND.EX P0, PT, RZ, UR5, PT, P0 ;  /* 0x00000005ff007c0c */ /* 0x000fe2000bf05300 */
[----:B------:R-:W-:-:S12]  /*1e50*/  ULDC.64 UR4, c[0x0][0xa30] ;  /* 0x00028c0000047ab9 */ /* 0x000fd80000000a00 */
[----:B0-----:R-:W0:Y:S02]  /*1e60*/  @P0 LDC.64 R4, c[0x0][0xa10] ;  /* 0x00028400ff040b82 */ /* 0x001e240000000a00 */
[----:B0-----:R-:W-:-:S05]  /*1e70*/  @P0 IMAD.WIDE R4, R27, 0x4, R4 ;  /* 0x000000041b040825 */ /* 0x001fca00078e0204 */
[----:B------:R-:W3:Y:S04]  /*1e80*/  @P0 LDG.E R0, desc[UR50][R4.64] ;  /* 0x0000003204000981 */ /* 0x000ee8000c1e1900 */
[----:B------:R-:W3:Y:S01]  /*1e90*/  @P0 LDG.E R3, desc[UR50][R4.64+0x4] ;  /* 0x0000043204030981 */ /* 0x000ee2000c1e1900 */
[----:B------:R-:W-:Y:S01]  /*1ea0*/  ISETP.NE.U32.AND P1, PT, RZ, UR4, PT ;  /* 0x00000004ff007c0c */ /* 0x000fe2000bf25070 */
[----:B-----5:R-:W-:-:S03]  /*1eb0*/  IMAD.MOV.U32 R130, RZ, RZ, R25 ;  /* 0x000000ffff827224 */ /* 0x020fc600078e0019 */
[----:B------:R-:W-:-:S13]  /*1ec0*/  ISETP.NE.AND.EX P1, PT, RZ, UR5, PT, P1 ;  /* 0x00000005ff007c0c */ /* 0x000fda000bf25310 */
[----:B------:R-:W-:-:S04]  /*1ed0*/  @P1 IADD3 R6, P2, R29, UR4, RZ ;  /* 0x000000041d061c10 */ /* 0x000fc8000ff5e0ff */
[----:B------:R-:W-:-:S05]  /*1ee0*/  @P1 IADD3.X R7, R28, UR5, RZ, P2, !PT ;  /* 0x000000051c071c10 */ /* 0x000fca00097fe4ff */
[----:B------:R0:W5:Y:S01]  /*1ef0*/  @P1 LDG.E R130, desc[UR50][R6.64] ;  /* 0x0000003206821981 */ /* 0x000162000c1e1900 */
[----:B------:R-:W-:Y:S01]  /*1f00*/  IMAD.IADD R9, R25, 0x1, -R10 ;  /* 0x0000000119097824 */ /* 0x000fe200078e0a0a */
[----:B------:R-:W-:Y:S01]  /*1f10*/  LOP3.LUT R12, R11, 0xff, RZ, 0xc0, !PT ;  /* 0x000000ff0b0c7812 */ /* 0x000fe200078ec0ff */
[----:B------:R-:W-:Y:S01]  /*1f20*/  BSSY B0, `(.L_x_4279) ;  /* 0x000002d000007945 */ /* 0x000fe20003800000 */
[----:B------:R-:W-:-:S03]  /*1f30*/  SHF.R.U32.HI R8, RZ, 0x10, R11 ;  /* 0x00000010ff087819 */ /* 0x000fc6000001160b */
[----:B------:R0:W-:Y:S01]  /*1f40*/  STL [R1+0x60], R12 ;  /* 0x0000600c01007387 */ /* 0x0001e20000100800 */
[----:B--2---:R-:W-:Y:S01]  /*1f50*/  LOP3.LUT R26, R26, 0xfffffff7, RZ, 0xc0, !PT ;  /* 0xfffffff71a1a7812 */ /* 0x004fe200078ec0ff */
[----:B---3--:R-:W-:-:S04]  /*1f60*/  @P0 IMAD.IADD R2, R3, 0x1, -R0 ;  /* 0x0000000103020824 */ /* 0x008fc800078e0a00 */
[----:B------:R-:W-:-:S04]  /*1f70*/  IMAD.IADD R144, R9, 0x1, R2 ;  /* 0x0000000109907824 */ /* 0x000fc800078e0202 */
[C---:B------:R-:W-:Y:S01]  /*1f80*/  VIADD R0, R144.reuse, 0x9f ;  /* 0x0000009f90007836 */ /* 0x040fe20000000000 */
[----:B------:R-:W-:-:S03]  /*1f90*/  ISETP.GE.AND P3, PT, R144, 0x1, PT ;  /* 0x000000019000780c */ /* 0x000fc60003f66270 */
[----:B------:R-:W-:-:S05]  /*1fa0*/  IMAD.HI R0, R0, 0x66666667, RZ ;  /* 0x6666666700007827 */ /* 0x000fca00078e02ff */
[----:B------:R-:W-:-:S04]  /*1fb0*/  SHF.R.U32.HI R131, RZ, 0x1f, R0 ;  /* 0x0000001fff837819 */ /* 0x000fc80000011600 */
[----:B------:R-:W-:Y:S02]  /*1fc0*/  LEA.HI.SX32 R131, R0, R131, 0x1a ;  /* 0x0000008300837211 */ /* 0x000fe400078fd2ff */
[----:B------:R-:W-:Y:S02]  /*1fd0*/  @P3 LOP3.LUT R26, R26, 0x8, RZ, 0xfc, !PT ;  /* 0x000000081a1a3812 */ /* 0x000fe400078efcff */
[----:B------:R-:W-:-:S03]  /*1fe0*/  MOV R0, RZ ;  /* 0x000000ff00007202 */ /* 0x000fc60000000f00 */
[----:B------:R0:W-:Y:S04]  /*1ff0*/  STL [R1+0x8], R26 ;  /* 0x0000081a01007387 */ /* 0x0001e80000100800 */
[----:B------:R0:W-:Y:S01]  /*2000*/  STL [R1+0x4c], R8 ;  /* 0x00004c0801007387 */ /* 0x0001e20000100800 */
[----:B------:R-:W-:Y:S05]  /*2010*/  @!P3 BRA `(.L_x_4280) ;  /* 0x000000000074b947 */ /* 0x000fea0003800000 */
[----:B------:R-:W-:Y:S01]  /*2020*/  ISETP.NE.AND P0, PT, R8, RZ, PT ;  /* 0x000000ff0800720c */ /* 0x000fe20003f05270 */
[----:B------:R-:W-:-:S03]  /*2030*/  ULDC UR4, c[0x0][0x9f0] ;  /* 0x00027c0000047ab9 */ /* 0x000fc60000000800 */
[----:B------:R-:W-:-:S04]  /*2040*/  SEL R10, R8, UR4, P0 ;  /* 0x00000004080a7c07 */ /* 0x000fc80008000000 */
[-C--:B0-----:R-:W-:Y:S02]  /*2050*/  IABS R6, R10.reuse ;  /* 0x0000000a00067213 */ /* 0x081fe40000000000 */
[----:B------:R-:W-:Y:S02]  /*2060*/  IADD3 R0, R131, -0x1, R10 ;  /* 0xffffffff83007810 */ /* 0x000fe40007ffe00a */
[----:B------:R-:W0:Y:S01]  /*2070*/  I2F.RP R3, R6 ;  /* 0x0000000600037306 */ /* 0x000e220000209400 */
[----:B------:R-:W-:Y:S02]  /*2080*/  IABS R11, R10 ;  /* 0x0000000a000b7213 */ /* 0x000fe40000000000 */
        /* <DEDUP_REMOVED lines=22> */
.L_x_4280:
[----:B------:R-:W-:Y:S05]  /*21f0*/  BSYNC B0 ;  /* 0x0000000000007941 */ /* 0x000fea0003800000 */
.L_x_4279:
[----:B------:R-:W-:-:S05]  /*2200*/  IMAD R3, R12, R0, RZ ;  /* 0x000000000c037224 */ /* 0x000fca00078e02ff */
[C---:B------:R-:W-:Y:S01]  /*2210*/  VIADDMNMX R0, R3.reuse, R0, R131, PT ;  /* 0x0000000003007246 */ /* 0x040fe20003800183 */
[----:B------:R-:W-:-:S04]  /*2220*/  IMAD R3, R3, 0xa0, -R9 ;  /* 0x000000a003037824 */ /* 0x000fc800078e0a09 */
[----:B------:R-:W-:Y:S01]  /*2230*/  IMAD R5, R0, 0xa0, -R9 ;  /* 0x000000a000057824 */ /* 0x000fe200078e0a09 */
[----:B------:R-:W-:-:S04]  /*2240*/  VIMNMX R3, RZ, R3, !PT ;  /* 0x00000003ff037248 */ /* 0x000fc80007fe0100 */
[----:B------:R-:W-:Y:S01]  /*2250*/  VIMNMX R0, R5, R2, PT ;  /* 0x0000000205007248 */ /* 0x000fe20003fe0100 */
[----:B------:R-:W-:-:S03]  /*2260*/  IMAD.WIDE.U32 R4, R3, -0x33333333, RZ ;  /* 0xcccccccd03047825 */ /* 0x000fc600078e00ff */
[----:B------:R-:W-:Y:S02]  /*2270*/  ISETP.GT.AND P0, PT, R0, R3, PT ;  /* 0x000000030000720c */ /* 0x000fe40003f04270 */
[----:B------:R-:W-:-:S05]  /*2280*/  SHF.R.U32.HI R115, RZ, 0x7, R5 ;  /* 0x00000007ff737819 */ /* 0x000fca0000011605 */
[----:B------:R-:W-:-:S06]  /*2290*/  IMAD.MOV.U32 R24, RZ, RZ, R115 ;  /* 0x000000ffff187224 */ /* 0x000fcc00078e0073 */
[----:B------:R-:W-:-:S04]  /*22a0*/  @P0 VIADD R0, R0, 0x9f ;  /* 0x0000009f00000836 */ /* 0x000fc80000000000 */
[----:B------:R-:W-:-:S05]  /*22b0*/  @P0 IMAD.HI R0, R0, 0x66666667, RZ ;  /* 0x6666666700000827 */ /* 0x000fca00078e02ff */
[----:B------:R-:W-:-:S04]  /*22c0*/  @P0 SHF.R.U32.HI R3, RZ, 0x1f, R0 ;  /* 0x0000001fff030819 */ /* 0x000fc80000011600 */
[----:B------:R-:W-:Y:S02]  /*22d0*/  @P0 LEA.HI.SX32 R24, R0, R3, 0x1a ;  /* 0x0000000300180211 */ /* 0x000fe400078fd2ff */
        /* <DEDUP_REMOVED lines=15> */
[----:B------:R-:W-:Y:S02]  /*23d0*/  IMAD.U32 R10, RZ, RZ, UR6 ;  /* 0x00000006ff0a7e24 */ /* 0x000fe4000f8e00ff */
[----:B0-----:R-:W-:-:S02]  /*23e0*/  IMAD.U32 R6, RZ, RZ, UR4 ;  /* 0x00000004ff067e24 */ /* 0x001fc4000f8e00ff */
[----:B------:R-:W-:Y:S02]  /*23f0*/  IMAD.U32 R7, RZ, RZ, UR5 ;  /* 0x00000005ff077e24 */ /* 0x000fe4000f8e00ff */
[----:B------:R-:W-:Y:S02]  /*2400*/  IMAD.MOV.U32 R8, RZ, RZ, 0x70 ;  /* 0x00000070ff087424 */ /* 0x000fe400078e00ff */
[----:B------:R-:W-:Y:S02]  /*2410*/  IMAD.MOV.U32 R12, RZ, RZ, 0x1 ;  /* 0x00000001ff0c7424 */ /* 0x000fe400078e00ff */
[----:B------:R-:W-:-:S07]  /*2420*/  IMAD.MOV.U32 R13, RZ, RZ, RZ ;  /* 0x000000ffff0d7224 */ /* 0x000fce00078e00ff */
[----:B------:R-:W-:-:S07]  /*2430*/  LEPC R20, `(.L_x_4283) ;  /* 0x000000001014794e */ /* 0x000fce0000000000 */
[----:B-1---5:R-:W-:Y:S05]  /*2440*/  CALL.ABS.NOINC R14 ;  /* 0x000000000e007343 */ /* 0x022fea0003c00000 */
.L_x_4283:
[----:B------:R-:W-:Y:S05]  /*2450*/  BSYNC B6 ;  /* 0x0000000000067941 */ /* 0x000fea0003800000 */
.L_x_4282:
        /* <DEDUP_REMOVED lines=19> */
[----:B-1---5:R-:W-:Y:S05]  /*2590*/  CALL.ABS.NOINC R14 ;  /* 0x000000000e007343 */ /* 0x022fea0003c00000 */
.L_x_4285:
[----:B------:R-:W-:Y:S05]  /*25a0*/  BSYNC B6 ;  /* 0x0000000000067941 */ /* 0x000fea0003800000 */
.L_x_4284:
[----:B------:R-:W2:Y:S01]  /*25b0*/  LDL R33, [R1+0x24] ;  /* 0x0000240001217983 */ /* 0x000ea20000100800 */
[----:B------:R-:W-:Y:S01]  /*25c0*/  ULDC.64 UR4, c[0x0][0x9f8] ;  /* 0x00027e0000047ab9 */ /* 0x000fe20000000a00 */
[----:B------:R-:W-:Y:S01]  /*25d0*/  IMAD.MOV.U32 R0, RZ, RZ, R27 ;  /* 0x000000ffff007224 */ /* 0x000fe200078e001b */
[----:B------:R-:W-:Y:S01]  /*25e0*/  ISETP.NE.U32.AND P0, PT, RZ, UR4, PT ;  /* 0x00000004ff007c0c */ /* 0x000fe2000bf05070 */
[----:B------:R-:W3:Y:S01]  /*25f0*/  LDL R14, [R1+0x28] ;  /* 0x00002800010e7983 */ /* 0x000ee20000100800 */
[----:B------:R-:W1:Y:S01]  /*2600*/  LDC R27, c[0x0][0x3f4] ;  /* 0x0000fd00ff1b7b82 */ /* 0x000e620000000800 */
[----:B------:R-:W-:Y:S01]  /*2610*/  IMAD.MOV.U32 R21, RZ, RZ, R26 ;  /* 0x000000ffff157224 */ /* 0x000fe200078e001a */
[----:B------:R-:W-:Y:S01]  /*2620*/  ISETP.NE.AND.EX P0, PT, RZ, UR5, PT, P0 ;  /* 0x00000005ff007c0c */ /* 0x000fe2000bf05300 */
[----:B------:R-:W4:Y:S04]  /*2630*/  LDL R32, [R1+0x34] ;  /* 0x0000340001207983 */ /* 0x000f280000100800 */
[----:B------:R-:W4:Y:S01]  /*2640*/  LDL R31, [R1+0x2c] ;  /* 0x00002c00011f7983 */ /* 0x000f220000100800 */
[----:B------:R-:W1:Y:S03]  /*2650*/  LDC.64 R102, c[0x0][0x3f8] ;  /* 0x0000fe00ff667b82 */ /* 0x000e660000000a00 */
[----:B------:R-:W4:Y:S04]  /*2660*/  LDL R15, [R1+0x38] ;  /* 0x00003800010f7983 */ /* 0x000f280000100800 */
[----:B------:R-:W-:Y:S01]  /*2670*/  @P0 IADD3 R4, P1, R29, UR4, RZ ;  /* 0x000000041d040c10 */ /* 0x000fe2000ff3e0ff */
[----:B------:R-:W0:Y:S03]  /*2680*/  S2R R20, SR_TID.X ;  /* 0x0000000000147919 */ /* 0x000e260000002100 */
[----:B------:R-:W-:-:S05]  /*2690*/  @P0 IADD3.X R5, R28, UR5, RZ, P1, !PT ;  /* 0x000000051c050c10 */ /* 0x000fca0008ffe4ff */
[----:B------:R1:W4:Y:S01]  /*26a0*/  @P0 LDG.E R0, desc[UR50][R4.64] ;  /* 0x0000003204000981 */ /* 0x000322000c1e1900 */
[----:B------:R-:W-:Y:S01]  /*26b0*/  IMAD.IADD R118, R118, 0x1, R25 ;  /* 0x0000000176767824 */ /* 0x000fe200078e0219 */
[----:B0-----:R-:W-:Y:S01]  /*26c0*/  SHF.R.U32.HI R30, RZ, 0x7, R20 ;  /* 0x00000007ff1e7819 */ /* 0x001fe20000011614 */
[C---:B------:R-:W-:Y:S02]  /*26d0*/  VIADD R3, R20.reuse, 0xffffff80 ;  /* 0xffffff8014037836 */ /* 0x040fe40000000000 */
[----:B------:R-:W-:Y:S01]  /*26e0*/  VIADD R29, R20, 0xffffff80 ;  /* 0xffffff80141d7836 */ /* 0x000fe20000000000 */
[----:B------:R-:W-:Y:S01]  /*26f0*/  ISETP.NE.AND P6, PT, R30, 0x1, PT ;  /* 0x000000011e00780c */ /* 0x000fe20003fc5270 */
[----:B------:R-:W-:Y:S01]  /*2700*/  VIADD R20, R20, 0xffffff80 ;  /* 0xffffff8014147836 */ /* 0x000fe20000000000 */
[----:B------:R-:W-:Y:S02]  /*2710*/  SHF.R.S32.HI R8, RZ, 0x1f, R3 ;  /* 0x0000001fff087819 */ /* 0x000fe40000011403 */
[----:B------:R-:W-:-:S02]  /*2720*/  LEA.HI R6, R3, R3, RZ, 0x1 ;  /* 0x0000000303067211 */ /* 0x000fc400078f08ff */
[----:B------:R-:W-:Y:S02]  /*2730*/  LEA.HI R8, R8, R3, RZ, 0x2 ;  /* 0x0000000308087211 */ /* 0x000fe400078f10ff */
[----:B------:R-:W-:Y:S02]  /*2740*/  LOP3.LUT R6, R6, 0xfffffffe, RZ, 0xc0, !PT ;  /* 0xfffffffe06067812 */ /* 0x000fe400078ec0ff */
[--C-:B------:R-:W-:Y:S02]  /*2750*/  SHF.R.S32.HI R116, RZ, 0x2, R8.reuse ;  /* 0x00000002ff747819 */ /* 0x100fe40000011408 */
[----:B------:R-:W-:Y:S01]  /*2760*/  SHF.R.S32.HI R7, RZ, 0x1f, R8 ;  /* 0x0000001fff077819 */ /* 0x000fe20000011408 */
[----:B------:R-:W-:Y:S05]  /*2770*/  @!P6 WARPSYNC.ALL ;  /* 0x000000000000e948 */ /* 0x000fea0003800000 */
[----:B------:R-:W-:Y:S01]  /*2780*/  ULDC UR4, c[0x0][0x2f4] ;  /* 0x0000bd0000047ab9 */ /* 0x000fe20000000800 */
[----:B------:R-:W-:Y:S01]  /*2790*/  IADD3 R109, R3, -R6, RZ ;  /* 0x80000006036d7210 */ /* 0x000fe20007ffe0ff */
[----:B------:R-:W0:Y:S01]  /*27a0*/  LDC.64 R8, c[0x0][0x408] ;  /* 0x00010200ff087b82 */ /* 0x000e220000000a00 */
[----:B------:R-:W-:-:S02]  /*27b0*/  ISETP.GE.AND P1, PT, R221, UR4, PT ;  /* 0x00000004dd007c0c */ /* 0x000fc4000bf26270 */
[----:B------:R-:W-:Y:S02]  /*27c0*/  ISETP.GE.AND P0, PT, R16, UR4, PT ;  /* 0x0000000410007c0c */ /* 0x000fe4000bf06270 */
[----:B------:R-:W-:Y:S02]  /*27d0*/  SEL R3, RZ, 0xffffffff, P1 ;  /* 0xffffffffff037807 */ /* 0x000fe40000800000 */
[----:B------:R-:W-:Y:S02]  /*27e0*/  LEA.HI R7, R7, R116, RZ, 0x2 ;  /* 0x0000007407077211 */ /* 0x000fe400078f10ff */
[----:B-1----:R-:W-:Y:S01]  /*27f0*/  SEL R4, RZ, 0x1, P0 ;  /* 0x00000001ff047807 */ /* 0x002fe20000000000 */
[----:B------:R-:W-:Y:S01]  /*2800*/  IMAD.SHL.U32 R3, R3, 0x2, RZ ;  /* 0x0000000203037824 */ /* 0x000fe200078e00ff */
[----:B------:R-:W-:Y:S02]  /*2810*/  LOP3.LUT R7, R7, 0xfffffffc, RZ, 0xc0, !PT ;  /* 0xfffffffc07077812 */ /* 0x000fe400078ec0ff */
[----:B------:R-:W-:-:S02]  /*2820*/  ISETP.GE.AND P0, PT, R222, UR4, PT ;  /* 0x00000004de007c0c */ /* 0x000fc4000bf06270 */
[----:B------:R-:W-:Y:S02]  /*2830*/  ISETP.GE.AND P1, PT, R23, UR4, PT ;  /* 0x0000000417007c0c */ /* 0x000fe4000bf26270 */
[----:B------:R-:W-:Y:S01]  /*2840*/  LOP3.LUT R4, R3, 0x2, R4, 0xe2, !PT ;  /* 0x0000000203047812 */ /* 0x000fe200078ee204 */
[----:B------:R-:W-:Y:S01]  /*2850*/  IMAD.IADD R116, R116, 0x1, -R7 ;  /* 0x0000000174747824 */ /* 0x000fe200078e0a07 */
[----:B------:R-:W-:Y:S02]  /*2860*/  SEL R3, RZ, 0x4, P0 ;  /* 0x00000004ff037807 */ /* 0x000fe40000000000 */
[----:B------:R-:W-:Y:S02]  /*2870*/  SEL R5, RZ, 0x8, P1 ;  /* 0x00000008ff057807 */ /* 0x000fe40000800000 */
[----:B------:R-:W-:Y:S02]  /*2880*/  ISETP.GE.AND P0, PT, R22, UR4, PT ;  /* 0x0000000416007c0c */ /* 0x000fe4000bf06270 */
[----:B------:R-:W-:-:S02]  /*2890*/  LEA.HI R20, R20, R29, RZ, 0x1 ;  /* 0x0000001d14147211 */ /* 0x000fc400078f08ff */
[----:B------:R-:W-:Y:S02]  /*28a0*/  LOP3.LUT R3, R5, R4, R3, 0xfe, !PT ;  /* 0x0000000405037212 */ /* 0x000fe400078efe03 */
[----:B------:R-:W-:Y:S02]  /*28b0*/  SEL R4, RZ, 0x10, P0 ;  /* 0x00000010ff047807 */ /* 0x000fe40000000000 */
[----:B------:R-:W-:Y:S02]  /*28c0*/  SHF.R.S32.HI R20, RZ, 0x1, R20 ;  /* 0x00000001ff147819 */ /* 0x000fe40000011414 */
[----:B------:R-:W-:Y:S02]  /*28d0*/  LOP3.LUT P0, RZ, R116, 0x2, RZ, 0xc0, !PT ;  /* 0x0000000274ff7812 */ /* 0x000fe4000780c0ff */
[----:B------:R-:W-:Y:S02]  /*28e0*/  SHF.R.S32.HI R7, RZ, 0x1f, R20 ;  /* 0x0000001fff077819 */ /* 0x000fe40000011414 */
[----:B------:R-:W-:-:S02]  /*28f0*/  LOP3.LUT R28, R3, R4, RZ, 0xfc, !PT ;  /* 0x00000004031c7212 */ /* 0x000fc400078efcff */
[----:B------:R-:W-:Y:S01]  /*2900*/  SHF.R.S32.HI R225, RZ, 0x1f, R224 ;  /* 0x0000001fffe17819 */ /* 0x000fe200000114e0 */
[-C--:B0-----:R-:W-:Y:S01]  /*2910*/  IMAD R4, R7, R8.reuse, RZ ;  /* 0x0000000807047224 */ /* 0x081fe200078e02ff */
[----:B------:R-:W-:Y:S02]  /*2920*/  LOP3.LUT R21, R21, 0xfffffffb, RZ, 0xc0, !PT ;  /* 0xfffffffb15157812 */ /* 0x000fe400078ec0ff */
[----:B------:R-:W-:Y:S01]  /*2930*/  ISETP.GE.AND P1, PT, R221, R27, PT ;  /* 0x0000001bdd00720c */ /* 0x000fe20003f26270 */
[----:B------:R-:W-:Y:S01]  /*2940*/  IMAD R5, R20, R9, R4 ;  /* 0x0000000914057224 */ /* 0x000fe200078e0204 */
[-C--:B------:R-:W-:Y:S01]  /*2950*/  ISETP.GE.AND P2, PT, R222, R27.reuse, PT ;  /* 0x0000001bde00720c */ /* 0x080fe20003f46270 */
[-C--:B------:R-:W-:Y:S01]  /*2960*/  IMAD.WIDE.U32 R98, R20, R8.reuse, R224 ;  /* 0x0000000814627225 */ /* 0x080fe200078e00e0 */
[----:B------:R-:W-:Y:S02]  /*2970*/  @P0 LOP3.LUT R21, R21, 0x4, RZ, 0xfc, !PT ;  /* 0x0000000415150812 */ /* 0x000fe400078efcff */
[----:B------:R-:W-:Y:S01]  /*2980*/  ISETP.GE.AND P0, PT, R16, R27, PT ;  /* 0x0000001b1000720c */ /* 0x000fe20003f06270 */
[----:B------:R-:W-:Y:S01]  /*2990*/  IMAD.WIDE.U32 R96, R20, R8, R16 ;  /* 0x0000000814607225 */ /* 0x000fe200078e0010 */
[----:B------:R-:W-:-:S02]  /*29a0*/  SEL R4, R27, RZ, P1 ;  /* 0x000000ff1b047207 */ /* 0x000fc40000800000 */
[----:B------:R-:W-:Y:S01]  /*29b0*/  SEL R3, R27, RZ, P0 ;  /* 0x000000ff1b037207 */ /* 0x000fe20000000000 */
[----:B------:R-:W-:Y:S02]  /*29c0*/  IMAD.IADD R99, R99, 0x1, R5 ;  /* 0x0000000163637824 */ /* 0x000fe400078e0205 */
[----:B------:R-:W-:Y:S02]  /*29d0*/  IMAD.IADD R97, R5, 0x1, R97 ;  /* 0x0000000105617824 */ /* 0x000fe400078e0261 */
[----:B------:R-:W-:Y:S02]  /*29e0*/  IMAD R6, R7, R102, RZ ;  /* 0x0000006607067224 */ /* 0x000fe400078e02ff */
[----:B------:R-:W-:Y:S01]  /*29f0*/  IMAD.IADD R5, R221, 0x1, R4 ;  /* 0x00000001dd057824 */ /* 0x000fe200078e0204 */
[----:B------:R-:W-:Y:S01]  /*2a00*/  LOP3.LUT R21, R21, 0xfffffffe, RZ, 0xc0, !PT ;  /* 0xfffffffe15157812 */ /* 0x000fe200078ec0ff */
[----:B------:R-:W-:Y:S02]  /*2a10*/  IMAD R11, R20, R103, R6 ;  /* 0x00000067140b7224 */ /* 0x000fe400078e0206 */
[----:B------:R-:W-:Y:S01]  /*2a20*/  IMAD.IADD R3, R16, 0x1, R3 ;  /* 0x0000000110037824 */ /* 0x000fe200078e0203 */
[----:B------:R-:W-:-:S02]  /*2a30*/  SHF.R.S32.HI R6, RZ, 0x1f, R5 ;  /* 0x0000001fff067819 */ /* 0x000fc40000011405 */
[----:B------:R-:W-:Y:S02]  /*2a40*/  @P2 LOP3.LUT R21, R21, 0x1, RZ, 0xfc, !PT ;  /* 0x0000000115152812 */ /* 0x000fe400078efcff */
[----:B------:R-:W-:Y:S02]  /*2a50*/  SEL R7, R27, RZ, P2 ;  /* 0x000000ff1b077207 */ /* 0x000fe40001000000 */
[----:B------:R-:W-:Y:S02]  /*2a60*/  SHF.R.S32.HI R4, RZ, 0x1f, R3 ;  /* 0x0000001fff047819 */ /* 0x000fe40000011403 */
[CC--:B------:R-:W-:Y:S02]  /*2a70*/  LEA.HI R25, R6.reuse, R5.reuse, RZ, 0x4 ;  /* 0x0000000506197211 */ /* 0x0c0fe400078f20ff */
[----:B------:R-:W-:Y:S01]  /*2a80*/  LEA.HI R6, R6, R5, RZ, 0x6 ;  /* 0x0000000506067211 */ /* 0x000fe200078f30ff */
[----:B------:R0:W-:Y:S01]  /*2a90*/  STL [R1+0x8], R21 ;  /* 0x0000081501007387 */ /* 0x0001e20000100800 */
[----:B------:R-:W-:-:S02]  /*2aa0*/  IMAD.IADD R12, R222, 0x1, R7 ;  /* 0x00000001de0c7824 */ /* 0x000fc400078e0207 */
[----:B------:R-:W-:Y:S01]  /*2ab0*/  SHF.R.S32.HI R7, RZ, 0x6, R6 ;  /* 0x00000006ff077819 */ /* 0x000fe20000011406 */
[-C--:B------:R-:W-:Y:S01]  /*2ac0*/  IMAD.WIDE.U32 R104, R20, R102.reuse, R16 ;  /* 0x0000006614687225 */ /* 0x080fe200078e0010 */
[CC--:B0-----:R-:W-:Y:S02]  /*2ad0*/  LEA.HI R21, R4.reuse, R3.reuse, RZ, 0x4 ;  /* 0x0000000304157211 */ /* 0x0c1fe400078f20ff */
[----:B------:R-:W-:Y:S01]  /*2ae0*/  LEA.HI R4, R4, R3, RZ, 0x6 ;  /* 0x0000000304047211 */ /* 0x000fe200078f30ff */
[----:B------:R-:W-:-:S03]  /*2af0*/  IMAD.WIDE.U32 R106, R20, R102, R224 ;  /* 0x00000066146a7225 */ /* 0x000fc600078e00e0 */
[----:B------:R-:W-:Y:S01]  /*2b00*/  SHF.R.S32.HI R5, RZ, 0x6, R4 ;  /* 0x00000006ff057819 */ /* 0x000fe20000011404 */
[----:B------:R-:W-:Y:S01]  /*2b10*/  IMAD.IADD R107, R107, 0x1, R11 ;  /* 0x000000016b6b7824 */ /* 0x000fe200078e020b */
[----:B------:R-:W-:Y:S02]  /*2b20*/  IADD3 R105, R11, R105, RZ ;  /* 0x000000690b697210 */ /* 0x000fe40007ffe0ff */
[----:B------:R-:W-:-:S04]  /*2b30*/  SHF.R.S32.HI R13, RZ, 0x1f, R12 ;  /* 0x0000001fff0d7819 */ /* 0x000fc8000001140c */
[CC--:B------:R-:W-:Y:S02]  /*2b40*/  LEA.HI R26, R13.reuse, R12.reuse, RZ, 0x4 ;  /* 0x0000000c0d1a7211 */ /* 0x0c0fe400078f20ff */
[----:B------:R-:W-:Y:S01]  /*2b50*/  LEA.HI R12, R13, R12, RZ, 0x6 ;  /* 0x0000000c0d0c7211 */ /* 0x000fe200078f30ff */
[----:B------:R-:W-:-:S03]  /*2b60*/  IMAD.WIDE.U32 R100, R8, 0xa0, RZ ;  /* 0x000000a008647825 */ /* 0x000fc600078e00ff */
[----:B------:R-:W-:Y:S02]  /*2b70*/  SHF.R.S32.HI R12, RZ, 0x6, R12 ;  /* 0x00000006ff0c7819 */ /* 0x000fe4000001140c */
[----:B------:R-:W-:Y:S01]  /*2b80*/  ISETP.GE.AND P2, PT, R220, UR4, PT ;  /* 0x00000004dc007c0c */ /* 0x000fe2000bf46270 */
[----:B------:R-:W-:Y:S01]  /*2b90*/  IMAD R121, R103, 0xa0, RZ ;  /* 0x000000a067797824 */ /* 0x000fe200078e02ff */
[----:B------:R-:W-:Y:S01]  /*2ba0*/  SHF.R.S32.HI R112, RZ, 0x4, R21 ;  /* 0x00000004ff707819 */ /* 0x000fe20000011415 */
[CC--:B-----5:R-:W-:Y:S01]  /*2bb0*/  IMAD.WIDE.U32 R106, R130.reuse, R102.reuse, R106 ;  /* 0x00000066826a7225 */ /* 0x0e0fe200078e006a */
[----:B------:R-:W-:Y:S02]  /*2bc0*/  SHF.R.S32.HI R111, RZ, 0x4, R25 ;  /* 0x00000004ff6f7819 */ /* 0x000fe40000011419 */
[----:B------:R-:W-:Y:S01]  /*2bd0*/  SHF.R.S32.HI R110, RZ, 0x4, R26 ;  /* 0x00000004ff6e7819 */ /* 0x000fe2000001141a */
[----:B------:R-:W-:Y:S01]  /*2be0*/  IMAD.WIDE.U32 R104, R130, R102, R104 ;  /* 0x0000006682687225 */ /* 0x000fe200078e0068 */
[----:B------:R-:W-:-:S03]  /*2bf0*/  LEA R109, R109, R20, 0x7 ;  /* 0x000000146d6d7211 */ /* 0x000fc600078e38ff */
[----:B------:R-:W-:-:S04]  /*2c00*/  IMAD.WIDE.U32 R98, R130, R8, R98 ;  /* 0x0000000882627225 */ /* 0x000fc800078e0062 */
[----:B------:R-:W-:-:S04]  /*2c10*/  IMAD.WIDE.U32 R96, R130, R8, R96 ;  /* 0x0000000882607225 */ /* 0x000fc800078e0060 */
[----:B------:R-:W-:Y:S02]  /*2c20*/  VIADD R138, R30, 0x8 ;  /* 0x000000081e8a7836 */ /* 0x000fe40000000000 */
[----:B------:R-:W-:Y:S01]  /*2c30*/  IMAD.SHL.U32 R114, R27, 0x2, RZ ;  /* 0x000000021b727824 */ /* 0x000fe200078e00ff */
[C---:B--2---:R-:W-:Y:S02]  /*2c40*/  LOP3.LUT R6, R33.reuse, 0x30, R25, 0xf8, !PT ;  /* 0x0000003021067812 */ /* 0x044fe400078ef819 */
[--C-:B------:R-:W-:Y:S02]  /*2c50*/  LOP3.LUT R4, R33, 0x30, R21.reuse, 0xf8, !PT ;  /* 0x0000003021047812 */ /* 0x100fe400078ef815 */
[----:B---3--:R-:W-:Y:S02]  /*2c60*/  LOP3.LUT R6, R6, R14, RZ, 0x3c, !PT ;  /* 0x0000000e06067212 */ /* 0x008fe400078e3cff */
[----:B----4-:R-:W-:Y:S02]  /*2c70*/  SHF.R.U32.HI R3, RZ, 0x3, R32 ;  /* 0x00000003ff037819 */ /* 0x010fe40000011620 */
[----:B------:R-:W-:Y:S01]  /*2c80*/  LOP3.LUT R10, R32, 0x30, R21, 0xf8, !PT ;  /* 0x00000030200a7812 */ /* 0x000fe200078ef815 */
[----:B------:R-:W-:-:S02]  /*2c90*/  IMAD R127, R7, 0x2800, R31 ;  /* 0x00002800077f7824 */ /* 0x000fc400078e021f */
[C---:B------:R-:W-:Y:S01]  /*2ca0*/  IMAD R128, R5.reuse, 0x2800, R31 ;  /* 0x0000280005807824 */ /* 0x040fe200078e021f */
[----:B------:R-:W-:Y:S01]  /*2cb0*/  LOP3.LUT R11, R10, R3, RZ, 0x3c, !PT ;  /* 0x000000030a0b7212 */ /* 0x000fe200078e3cff */
[----:B------:R-:W-:Y:S01]  /*2cc0*/  IMAD R126, R5, 0x2800, R15 ;  /* 0x00002800057e7824 */ /* 0x000fe200078e020f */
[----:B------:R-:W-:Y:S01]  /*2cd0*/  LOP3.LUT R5, R4, R14, RZ, 0x3c, !PT ;  /* 0x0000000e04057212 */ /* 0x000fe200078e3cff */
[----:B------:R-:W-:Y:S01]  /*2ce0*/  IMAD.IADD R127, R127, 0x1, R6 ;  /* 0x000000017f7f7824 */ /* 0x000fe200078e0206 */
[----:B------:R-:W-:Y:S01]  /*2cf0*/  LOP3.LUT R6, R32, 0x30, R25, 0xf8, !PT ;  /* 0x0000003020067812 */ /* 0x000fe200078ef819 */
[----:B------:R-:W-:Y:S01]  /*2d00*/  IMAD.IADD R126, R126, 0x1, R11 ;  /* 0x000000017e7e7824 */ /* 0x000fe200078e020b */
[----:B------:R-:W-:Y:S01]  /*2d10*/  IADD3 R128, R128, R5, RZ ;  /* 0x0000000580807210 */ /* 0x000fe20007ffe0ff */
[----:B------:R-:W-:Y:S01]  /*2d20*/  IMAD R124, R7, 0x2800, R15 ;  /* 0x00002800077c7824 */ /* 0x000fe200078e020f */
[----:B------:R-:W-:Y:S02]  /*2d30*/  LOP3.LUT R5, R6, R3, RZ, 0x3c, !PT ;  /* 0x0000000306057212 */ /* 0x000fe400078e3cff */
[----:B------:R-:W-:-:S02]  /*2d40*/  SHF.R.S32.HI R11, RZ, 0x1f, R130 ;  /* 0x0000001fff0b7819 */ /* 0x000fc40000011482 */
[--C-:B------:R-:W-:Y:S01]  /*2d50*/  LOP3.LUT R4, R33, 0x30, R26.reuse, 0xf8, !PT ;  /* 0x0000003021047812 */ /* 0x100fe200078ef81a */
[----:B------:R-:W-:Y:S02]  /*2d60*/  IMAD.IADD R124, R124, 0x1, R5 ;  /* 0x000000017c7c7824 */ /* 0x000fe400078e0205 */
[C---:B------:R-:W-:Y:S02]  /*2d70*/  IMAD R5, R11.reuse, R102, RZ ;  /* 0x000000660b057224 */ /* 0x040fe400078e02ff */
[----:B------:R-:W-:Y:S02]  /*2d80*/  IMAD R6, R11, R8, RZ ;  /* 0x000000080b067224 */ /* 0x000fe400078e02ff */
[----:B------:R-:W-:Y:S01]  /*2d90*/  IMAD R11, R9, 0xa0, RZ ;  /* 0x000000a0090b7824 */ /* 0x000fe200078e02ff */
[----:B------:R-:W-:Y:S01]  /*2da0*/  LOP3.LUT R4, R4, R14, RZ, 0x3c, !PT ;  /* 0x0000000e04047212 */ /* 0x000fe200078e3cff */
[----:B------:R-:W-:Y:S01]  /*2db0*/  IMAD R125, R12, 0x2800, R31 ;  /* 0x000028000c7d7824 */ /* 0x000fe200078e021f */
[----:B------:R-:W-:Y:S01]  /*2dc0*/  LOP3.LUT R10, R32, 0x30, R26, 0xf8, !PT ;  /* 0x00000030200a7812 */ /* 0x000fe200078ef81a */
[----:B------:R-:W-:Y:S01]  /*2dd0*/  IMAD.IADD R122, R101, 0x1, R11 ;  /* 0x00000001657a7824 */ /* 0x000fe200078e020b */
[----:B------:R-:W-:Y:S01]  /*2de0*/  SEL R11, RZ, 0x20, P2 ;  /* 0x00000020ff0b7807 */ /* 0x000fe20001000000 */
[----:B------:R-:W-:Y:S01]  /*2df0*/  IMAD.IADD R125, R125, 0x1, R4 ;  /* 0x000000017d7d7824 */ /* 0x000fe200078e0204 */
[----:B------:R-:W-:Y:S01]  /*2e00*/  LOP3.LUT R10, R10, R3, RZ, 0x3c, !PT ;  /* 0x000000030a0a7212 */ /* 0x000fe200078e3cff */
[----:B------:R-:W-:Y:S01]  /*2e10*/  IMAD R13, R130, R103, R5 ;  /* 0x00000067820d7224 */ /* 0x000fe200078e0205 */
[----:B------:R-:W-:Y:S01]  /*2e20*/  SHF.L.U64.HI R4, R102, 0x7, R103 ;  /* 0x0000000766047819 */ /* 0x000fe20000010267 */
[----:B------:R-:W-:Y:S01]  /*2e30*/  IMAD R123, R12, 0x2800, R15 ;  /* 0x000028000c7b7824 */ /* 0x000fe200078e020f */
[C---:B------:R-:W-:Y:S01]  /*2e40*/  SHF.L.U32 R5, R102.reuse, 0x7, RZ ;  /* 0x0000000766057819 */ /* 0x040fe200000006ff */
[----:B------:R-:W-:Y:S01]  /*2e50*/  IMAD.WIDE.U32 R102, R102, 0xa0, RZ ;  /* 0x000000a066667825 */ /* 0x000fe200078e00ff */
[----:B------:R-:W-:-:S02]  /*2e60*/  LOP3.LUT R21, R21, 0xfffffff0, RZ, 0xc0, !PT ;  /* 0xfffffff015157812 */ /* 0x000fc400078ec0ff */
[----:B------:R-:W-:Y:S01]  /*2e70*/  LOP3.LUT R25, R25, 0xfffffff0, RZ, 0xc0, !PT ;  /* 0xfffffff019197812 */ /* 0x000fe200078ec0ff */
[----:B------:R-:W-:Y:S01]  /*2e80*/  IMAD R15, R130, R9, R6 ;  /* 0x00000009820f7224 */ /* 0x000fe200078e0206 */
[----:B------:R-:W-:Y:S02]  /*2e90*/  LOP3.LUT R26, R26, 0xfffffff0, RZ, 0xc0, !PT ;  /* 0xfffffff01a1a7812 */ /* 0x000fe400078ec0ff */
[----:B------:R-:W-:Y:S01]  /*2ea0*/  LOP3.LUT R11, R28, R11, RZ, 0xfc, !PT ;  /* 0x0000000b1c0b7212 */ /* 0x000fe200078efcff */
[----:B------:R-:W-:Y:S01]  /*2eb0*/  IMAD.IADD R123, R123, 0x1, R10 ;  /* 0x000000017b7b7824 */ /* 0x000fe200078e020a */
[C---:B------:R-:W-:Y:S01]  /*2ec0*/  SHF.L.U64.HI R6, R8.reuse, 0x7, R9 ;  /* 0x0000000708067819 */ /* 0x040fe20000010209 */
[----:B------:R-:W-:Y:S01]  /*2ed0*/  IMAD.SHL.U32 R7, R8, 0x80, RZ ;  /* 0x0000008008077824 */ /* 0x000fe200078e00ff */
[----:B------:R-:W-:Y:S01]  /*2ee0*/  SHF.R.S32.HI R117, RZ, 0x1f, R0 ;  /* 0x0000001fff757819 */ /* 0x000fe20000011400 */
[----:B------:R-:W-:Y:S01]  /*2ef0*/  IMAD.IADD R121, R103, 0x1, R121 ;  /* 0x0000000167797824 */ /* 0x000fe200078e0279 */
[----:B------:R-:W-:Y:S01]  /*2f00*/  SHF.R.S32.HI R108, RZ, 0x1f, R21 ;  /* 0x0000001fff6c7819 */ /* 0x000fe20000011415 */
[----:B------:R-:W-:Y:S01]  /*2f10*/  IMAD.IADD R8, R107, 0x1, R13 ;  /* 0x000000016b087824 */ /* 0x000fe200078e020d */
[----:B------:R-:W-:Y:S01]  /*2f20*/  SHF.R.S32.HI R95, RZ, 0x1f, R25 ;  /* 0x0000001fff5f7819 */ /* 0x000fe20000011419 */
[----:B------:R-:W-:Y:S01]  /*2f30*/  IMAD.IADD R9, R13, 0x1, R105 ;  /* 0x000000010d097824 */ /* 0x000fe200078e0269 */
[----:B------:R-:W-:Y:S01]  /*2f40*/  SHF.R.S32.HI R27, RZ, 0x1f, R26 ;  /* 0x0000001fff1b7819 */ /* 0x000fe2000001141a */
[----:B------:R-:W-:Y:S01]  /*2f50*/  IMAD.IADD R10, R99, 0x1, R15 ;  /* 0x00000001630a7824 */ /* 0x000fe200078e020f */
[----:B------:R-:W-:Y:S01]  /*2f60*/  LOP3.LUT R28, R28, 0x1, RZ, 0xc0, !PT ;  /* 0x000000011c1c7812 */ /* 0x000fe200078ec0ff */
[----:B------:R-:W-:Y:S01]  /*2f70*/  IMAD.IADD R20, R15, 0x1, R97 ;  /* 0x000000010f147824 */ /* 0x000fe200078e0261 */
[----:B------:R-:W-:-:S02]  /*2f80*/  LOP3.LUT R29, R11, 0x2, RZ, 0xc0, !PT ;  /* 0x000000020b1d7812 */ /* 0x000fc400078ec0ff */
[C---:B------:R-:W-:Y:S02]  /*2f90*/  LOP3.LUT R30, R11.reuse, 0x4, RZ, 0xc0, !PT ;  /* 0x000000040b1e7812 */ /* 0x040fe400078ec0ff */
[C---:B------:R-:W-:Y:S02]  /*2fa0*/  LOP3.LUT R31, R11.reuse, 0x8, RZ, 0xc0, !PT ;  /* 0x000000080b1f7812 */ /* 0x040fe400078ec0ff */
[C---:B------:R-:W-:Y:S02]  /*2fb0*/  LOP3.LUT R32, R11.reuse, 0x10, RZ, 0xc0, !PT ;  /* 0x000000100b207812 */ /* 0x040fe400078ec0ff */
[----:B------:R-:W-:Y:S01]  /*2fc0*/  LOP3.LUT R33, R11, 0x20, RZ, 0xc0, !PT ;  /* 0x000000200b217812 */ /* 0x000fe200078ec0ff */
[----:B------:R-:W-:Y:S06]  /*2fd0*/  @!P6 BAR.SYNC.DEFER_BLOCKING 0x9, 0x100 ;  /* 0x024400000000eb1d */ /* 0x000fec0000010000 */
.L_x_4391:
[----:B------:R-:W2:Y:S01]  /*2fe0*/  LDL R40, [R1+0x44] ;  /* 0x0000440001287983 */ /* 0x000ea20000100800 */
[----:B0-----:R-:W0:Y:S03]  /*2ff0*/  LDC R36, c[0x0][0x430] ;  /* 0x00010c00ff247b82 */ /* 0x001e260000000800 */
[----:B------:R-:W3:Y:S01]  /*3000*/  LDL.LU R38, [R1+0x8] ;  /* 0x0000080001267983 */ /* 0x000ee20000300800 */
[----:B------:R-:W-:-:S04]  /*3010*/  VIADD R24, R24, 0xffffffff ;  /* 0xffffffff18187836 */ /* 0x000fc80000000000 */
[----:B------:R-:W-:Y:S01]  /*3020*/  IMAD R15, R24, 0xa0, R109 ;  /* 0x000000a0180f7824 */ /* 0x000fe200078e026d */
[----:B------:R-:W1:Y:S04]  /*3030*/  LDC R113, c[0x0][0x3f4] ;  /* 0x0000fd00ff717b82 */ /* 0x000e680000000800 */
[----:B------:R-:W-:-:S05]  /*3040*/  IADD3 R39, R118, R15, RZ ;  /* 0x0000000f76277210 */ /* 0x000fca0007ffe0ff */
[----:B------:R-:W-:Y:S01]  /*3050*/  IMAD.MOV.U32 R11, RZ, RZ, R39 ;  /* 0x000000ffff0b7224 */ /* 0x000fe200078e0027 */
[----:B0-----:R-:W-:-:S13]  /*3060*/  ISETP.NE.AND P2, PT, R36, 0x1, PT ;  /* 0x000000012400780c */ /* 0x001fda0003f45270 */
[----:B------:R-:W0:Y:S08]  /*3070*/  @P2 LDC R12, c[0x0][0x434] ;  /* 0x00010d00ff0c2b82 */ /* 0x000e300000000800 */
[----:B----4-:R-:W4:Y:S01]  /*3080*/  @P2 LDC R13, c[0x0][0x438] ;  /* 0x00010e00ff0d2b82 */ /* 0x010f220000000800 */
[----:B0-----:R-:W-:-:S05]  /*3090*/  @P2 IMAD.HI.U32 R12, R39, R12, RZ ;  /* 0x0000000c270c2227 */ /* 0x001fca00078e00ff */
[----:B----4-:R-:W-:Y:S02]  /*30a0*/  @P2 SHF.R.U32.HI R11, RZ, R13, R12 ;  /* 0x0000000dff0b2219 */ /* 0x010fe4000001160c */
[----:B------:R-:W-:-:S04]  /*30b0*/  ISETP.GE.AND P2, PT, R15, R2, PT ;  /* 0x000000020f00720c */ /* 0x000fc80003f46270 */
[----:B------:R-:W-:-:S13]  /*30c0*/  ISETP.GT.OR P2, PT, R109, 0x9f, P2 ;  /* 0x0000009f6d00780c */ /* 0x000fda0001744670 */
[----:B------:R-:W0:Y:S01]  /*30d0*/  @!P2 LDC.64 R14, c[0x0][0x428] ;  /* 0x00010a00ff0eab82 */ /* 0x000e220000000a00 */
[----:B------:R-:W-:-:S07]  /*30e0*/  @!P2 SHF.R.S32.HI R35, RZ, 0x1f, R11 ;  /* 0x0000001fff23a819 */ /* 0x000fce000001140b */
[----:B------:R-:W4:Y:S01]  /*30f0*/  @!P2 LDC.64 R12, c[0x0][0x418] ;  /* 0x00010600ff0cab82 */ /* 0x000f220000000a00 */
[----:B0-----:R-:W-:-:S04]  /*3100*/  @!P2 IMAD R34, R117, R14, RZ ;  /* 0x0000000e7522a224 */ /* 0x001fc800078e02ff */
[----:B------:R-:W-:Y:S02]  /*3110*/  @!P2 IMAD R37, R0, R15, R34 ;  /* 0x0000000f0025a224 */ /* 0x000fe400078e0222 */
[----:B------:R-:W-:-:S04]  /*3120*/  @!P2 IMAD.MOV.U32 R34, RZ, RZ, R11 ;  /* 0x000000ffff22a224 */ /* 0x000fc800078e000b */
[----:B------:R-:W-:-:S04]  /*3130*/  @!P2 IMAD.WIDE.U32 R14, R0, R14, R34 ;  /* 0x0000000e000ea225 */ /* 0x000fc800078e0022 */
[----:B------:R-:W-:Y:S01]  /*3140*/  @!P2 IMAD.IADD R15, R15, 0x1, R37 ;  /* 0x000000010f0fa824 */ /* 0x000fe200078e0225 */
[----:B----4-:R-:W-:Y:S01]  /*3150*/  @!P2 LEA R12, P3, R14, R12, 0x2 ;  /* 0x0000000c0e0ca211 */ /* 0x010fe200078610ff */
[----:B------:R-:W-:-:S03]  /*3160*/  IMAD.MOV.U32 R34, RZ, RZ, RZ ;  /* 0x000000ffff227224 */ /* 0x000fc600078e00ff */
[----:B------:R-:W-:-:S05]  /*3170*/  @!P2 LEA.HI.X R13, R14, R13, R15, 0x2, P3 ;  /* 0x0000000d0e0da211 */ /* 0x000fca00018f140f */
[----:B-----5:R0:W5:Y:S01]  /*3180*/  @!P2 LDG.E R34, desc[UR50][R12.64] ;  /* 0x000000320c22a981 */ /* 0x020162000c1e1900 */
[----:B------:R-:W-:Y:S01]  /*3190*/  ISETP.GT.AND P2, PT, R24, R115, PT ;  /* 0x000000731800720c */ /* 0x000fe20003f44270 */
[----:B------:R-:W-:Y:S01]  /*31a0*/  IMAD.MOV R35, RZ, RZ, -R11 ;  /* 0x000000ffff237224 */ /* 0x000fe200078e0a0b */
[----:B------:R-:W-:Y:S01]  /*31b0*/  LOP3.LUT P4, RZ, R116, 0x2, RZ, 0xc0, !PT ;  /* 0x0000000274ff7812 */ /* 0x000fe2000788c0ff */
[----:B------:R-:W-:Y:S05]  /*31c0*/  YIELD ;  /* 0x0000000000007946 */ /* 0x000fea0003800000 */
[----:B------:R-:W-:Y:S01]  /*31d0*/  BSSY B0, `(.L_x_4286) ;  /* 0x0000d9e000007945 */ /* 0x000fe20003800000 */
[----:B------:R-:W-:-:S02]  /*31e0*/  IMAD R35, R36, R35, R39 ;  /* 0x0000002324237224 */ /* 0x000fc400078e0227 */
[----:B--2---:R-:W-:Y:S01]  /*31f0*/  IMAD R11, R19, 0x7800, R40 ;  /* 0x00007800130b7824 */ /* 0x004fe200078e0228 */
[----:B---3--:R-:W-:-:S03]  /*3200*/  LOP3.LUT R38, R38, 0xfffffffd, RZ, 0xc0, !PT ;  /* 0xfffffffd26267812 */ /* 0x008fc600078ec0ff */
[----:B------:R-:W-:Y:S01]  /*3210*/  IMAD.IADD R88, R18, 0x1, R11 ;  /* 0x0000000112587824 */ /* 0x000fe200078e020b */
[C---:B------:R-:W-:Y:S01]  /*3220*/  IADD3 R89, R11.reuse, 0x20, RZ ;  /* 0x000000200b597810 */ /* 0x040fe20007ffe0ff */
[----:B------:R-:W-:Y:S01]  /*3230*/  @P4 VIADD R89, R11, 0xffffffe0 ;  /* 0xffffffe00b594836 */ /* 0x000fe20000000000 */
[----:B------:R-:W-:Y:S02]  /*3240*/  @P2 LOP3.LUT R38, R38, 0x2, RZ, 0xfc, !PT ;  /* 0x0000000226262812 */ /* 0x000fe400078efcff */
[----:B-1----:R-:W-:Y:S01]  /*3250*/  ISETP.GE.AND P2, PT, R113, 0x1, PT ;  /* 0x000000017100780c */ /* 0x002fe20003f46270 */
[----:B------:R-:W-:Y:S02]  /*3260*/  IMAD.IADD R89, R18, 0x1, R89 ;  /* 0x0000000112597824 */ /* 0x000fe400078e0259 */
[----:B------:R0:W-:Y:S10]  /*3270*/  STL [R1+0x8], R38 ;  /* 0x0000082601007387 */ /* 0x0001f40000100800 */
[----:B0-----:R-:W-:Y:S05]  /*3280*/  @!P2 BRA `(.L_x_4287) ;  /* 0x000000d0006ca947 */ /* 0x001fea0003800000 */
[----:B------:R-:W-:Y:S01]  /*3290*/  SHF.R.S32.HI R90, RZ, 0x1f, R35 ;  /* 0x0000001fff5a7819 */ /* 0x000fe20000011423 */
[----:B------:R-:W-:Y:S01]  /*32a0*/  ULDC.64 UR4, c[0x0][0x300] ;  /* 0x0000c00000047ab9 */ /* 0x000fe20000000a00 */
[----:B-----5:R-:W-:Y:S01]  /*32b0*/  SHF.R.S32.HI R91, RZ, 0x1f, R34 ;  /* 0x0000001fff5b7819 */ /* 0x020fe20000011422 */
[----:B------:R-:W-:Y:S01]  /*32c0*/  IMAD.WIDE.U32 R12, R35, UR4, RZ ;  /* 0x00000004230c7c25 */ /* 0x000fe2000f8e00ff */
[----:B------:R-:W-:-:S03]  /*32d0*/  ULDC.64 UR6, c[0x0][0x2e8] ;  /* 0x0000ba0000067ab9 */ /* 0x000fc60000000a00 */
[----:B------:R-:W-:Y:S02]  /*32e0*/  IMAD R14, R90, UR4, RZ ;  /* 0x000000045a0e7c24 */ /* 0x000fe4000f8e02ff */
[----:B------:R-:W-:Y:S02]  /*32f0*/  IMAD R92, R24, -0xa0, R2 ;  /* 0xffffff60185c7824 */ /* 0x000fe400078e0202 */
[----:B------:R-:W-:Y:S01]  /*3300*/  IMAD R11, R35, UR5, R14 ;  /* 0x00000005230b7c24 */ /* 0x000fe2000f8e020e */
[----:B------:R-:W-:Y:S02]  /*3310*/  ULDC.64 UR4, c[0x0][0x310] ;  /* 0x0000c40000047ab9 */ /* 0x000fe40000000a00 */
[----:B------:R-:W-:Y:S01]  /*3320*/  IMAD R15, R91, UR4, RZ ;  /* 0x000000045b0f7c24 */ /* 0x000fe2000f8e02ff */
[----:B------:R-:W-:Y:S01]  /*3330*/  VIMNMX R92, R92, 0xa0, PT ;  /* 0x000000a05c5c7848 */ /* 0x000fe20003fe0100 */
[----:B------:R-:W-:Y:S01]  /*3340*/  IMAD.IADD R13, R13, 0x1, R11 ;  /* 0x000000010d0d7824 */ /* 0x000fe200078e020b */
[----:B------:R-:W-:Y:S01]  /*3350*/  SHF.R.S32.HI R11, RZ, 0x1f, R24 ;  /* 0x0000001fff0b7819 */ /* 0x000fe20000011418 */
[----:B------:R-:W-:-:S02]  /*3360*/  IMAD R15, R34, UR5, R15 ;  /* 0x00000005220f7c24 */ /* 0x000fc4000f8e020f */
[----:B------:R-:W-:Y:S01]  /*3370*/  IMAD.WIDE.U32 R12, R34, UR4, R12 ;  /* 0x00000004220c7c25 */ /* 0x000fe2000f8e000c */
[----:B------:R-:W-:-:S03]  /*3380*/  ULDC.64 UR4, c[0x0][0x308] ;  /* 0x0000c20000047ab9 */ /* 0x000fc60000000a00 */
[----:B------:R-:W-:Y:S02]  /*3390*/  IMAD.IADD R13, R13, 0x1, R15 ;  /* 0x000000010d0d7824 */ /* 0x000fe400078e020f */
[----:B------:R-:W-:-:S04]  /*33a0*/  IMAD.WIDE.U32 R14, R102, R24, RZ ;  /* 0x00000018660e7225 */ /* 0x000fc800078e00ff */
[----:B------:R-:W-:Y:S01]  /*33b0*/  IMAD.WIDE.U32 R12, R223, UR4, R12 ;  /* 0x00000004df0c7c25 */ /* 0x000fe2000f8e000c */
[----:B------:R-:W-:-:S03]  /*33c0*/  ULDC.U8 UR4, c[0x0][0x410] ;  /* 0x0001040000047ab9 */ /* 0x000fc60000000000 */
[----:B------:R-:W-:Y:S01]  /*33d0*/  IMAD R119, R223, UR5, R13 ;  /* 0x00000005df777c24 */ /* 0x000fe2000f8e020d */
[----:B------:R-:W-:Y:S01]  /*33e0*/  IADD3 R120, P2, R12, UR6, RZ ;  /* 0x000000060c787c10 */ /* 0x000fe2000ff5e0ff */
[-C--:B------:R-:W-:Y:S02]  /*33f0*/  IMAD R12, R121, R24.reuse, RZ ;  /* 0x00000018790c7224 */ /* 0x080fe400078e02ff */
[----:B------:R-:W-:Y:S01]  /*3400*/  IMAD R13, R122, R24, RZ ;  /* 0x000000187a0d7224 */ /* 0x000fe200078e02ff */
[----:B------:R-:W-:Y:S01]  /*3410*/  IADD3.X R119, R119, UR7, RZ, P2, !PT ;  /* 0x0000000777777c10 */ /* 0x000fe200097fe4ff */
[C---:B------:R-:W-:Y:S01]  /*3420*/  IMAD R37, R11.reuse, R102, R12 ;  /* 0x000000660b257224 */ /* 0x040fe200078e020c */
[----:B------:R-:W-:Y:S01]  /*3430*/  ISETP.NE.AND P2, PT, RZ, UR4, PT ;  /* 0x00000004ff007c0c */ /* 0x000fe2000bf45270 */
[----:B------:R-:W-:Y:S02]  /*3440*/  IMAD R39, R11, R100, R13 ;  /* 0x000000640b277224 */ /* 0x000fe400078e020d */
[----:B------:R-:W-:Y:S01]  /*3450*/  IMAD.WIDE.U32 R12, R100, R24, RZ ;  /* 0x00000018640c7225 */ /* 0x000fe200078e00ff */
[----:B------:R-:W-:-:S03]  /*3460*/  IADD3 R11, R15, R37, RZ ;  /* 0x000000250f0b7210 */ /* 0x000fc60007ffe0ff */
[----:B------:R-:W-:-:S06]  /*3470*/  IMAD.IADD R86, R13, 0x1, R39 ;  /* 0x000000010d567824 */ /* 0x000fcc00078e0227 */
[----:B------:R-:W-:Y:S05]  /*3480*/  @!P2 BRA `(.L_x_4288) ;  /* 0x000000640088a947 */ /* 0x000fea0003800000 */
[----:B------:R0:W5:Y:S04]  /*3490*/  LDL R94, [R1+0xc] ;  /* 0x00000c00015e7983 */ /* 0x0001680000100800 */
[----:B------:R0:W5:Y:S04]  /*34a0*/  LDL R93, [R1+0x14] ;  /* 0x00001400015d7983 */ /* 0x0001680000100800 */
[----:B------:R0:W5:Y:S01]  /*34b0*/  LDL R87, [R1+0x18] ;  /* 0x0000180001577983 */ /* 0x0001620000100800 */
[----:B------:R-:W-:Y:S01]  /*34c0*/  BSSY B1, `(.L_x_4289) ;  /* 0x0000046000017945 */ /* 0x000fe20003800000 */
[----:B------:R-:W-:-:S02]  /*34d0*/  CS2R R36, SRZ ;  /* 0x0000000000247805 */ /* 0x000fc4000001ff00 */
[----:B------:R-:W-:Y:S01]  /*34e0*/  CS2R R60, SRZ ;  /* 0x00000000003c7805 */ /* 0x000fe2000001ff00 */
[----:B------:R-:W1:Y:S01]  /*34f0*/  S2R R50, SR_TID.X ;  /* 0x0000000000327919 */ /* 0x000e620000002100 */
        /* <DEDUP_REMOVED lines=21> */
[C---:B-1----:R-:W-:Y:S02]  /*3650*/  VIADD R85, R50.reuse, 0xffffff80 ;  /* 0xffffff8032557836 */ /* 0x042fe40000000000 */
[----:B------:R-:W-:Y:S01]  /*3660*/  VIADD R84, R50, 0xffffff80 ;  /* 0xffffff8032547836 */ /* 0x000fe20000000000 */
[----:B------:R-:W-:-:S04]  /*3670*/  CS2R R50, SRZ ;  /* 0x0000000000327805 */ /* 0x000fc8000001ff00 */
[----:B------:R-:W-:-:S04]  /*3680*/  LEA.HI R84, R84, R85, RZ, 0x1 ;  /* 0x0000005554547211 */ /* 0x000fc800078f08ff */
[----:B------:R-:W-:-:S04]  /*3690*/  SHF.R.S32.HI R84, RZ, 0x1, R84 ;  /* 0x00000001ff547819 */ /* 0x000fc80000011454 */
[----:B------:R-:W-:-:S13]  /*36a0*/  ISETP.GE.AND P3, PT, R84, R92, PT ;  /* 0x0000005c5400720c */ /* 0x000fda0003f66270 */
[----:B0-----:R-:W-:Y:S05]  /*36b0*/  @P3 BRA `(.L_x_4290) ;  /* 0x0000000000983947 */ /* 0x001fea0003800000 */
[----:B------:R-:W2:Y:S01]  /*36c0*/  LDL R134, [R1+0x10] ;  /* 0x0000100001867983 */ /* 0x000ea20000100800 */
[----:B------:R-:W-:-:S03]  /*36d0*/  ULDC.64 UR4, c[0x0][0x3e8] ;  /* 0x0000fa0000047ab9 */ /* 0x000fc60000000a00 */
[----:B------:R-:W3:Y:S01]  /*36e0*/  LDL R133, [R1+0x1c] ;  /* 0x00001c0001857983 */ /* 0x000ee20000100800 */
[----:B------:R-:W-:Y:S02]  /*36f0*/  IADD3 R62, P2, P4, R106, UR4, R14 ;  /* 0x000000046a3e7c10 */ /* 0x000fe4000fc5e00e */
[----:B------:R-:W-:Y:S02]  /*3700*/  CS2R R80, SRZ ;  /* 0x0000000000507805 */ /* 0x000fe4000001ff00 */
        /* <DEDUP_REMOVED lines=8> */
[----:B------:R-:W5:Y:S04]  /*3790*/  @!P2 LDG.E.64 R80, desc[UR50][R62.64] ;  /* 0x000000323e50a981 */ /* 0x000f68000c1e1b00 */
[----:B------:R-:W5:Y:S02]  /*37a0*/  @!P2 LDG.E.64 R82, desc[UR50][R84.64] ;  /* 0x000000325452a981 */ /* 0x000f64000c1e1b00 */
[----:B-----5:R-:W-:Y:S02]  /*37b0*/  ISETP.GE.AND P2, PT, R94, R113, PT ;  /* 0x000000715e00720c */ /* 0x020fe40003f46270 */
[----:B------:R-:W-:Y:S02]  /*37c0*/  CS2R R72, SRZ ;  /* 0x0000000000487805 */ /* 0x000fe4000001ff00 */
[----:B------:R-:W-:-:S09]  /*37d0*/  CS2R R74, SRZ ;  /* 0x00000000004a7805 */ /* 0x000fd2000001ff00 */
[----:B------:R-:W5:Y:S04]  /*37e0*/  @!P2 LDG.E.64 R76, desc[UR50][R62.64+0x10] ;  /* 0x000010323e4ca981 */ /* 0x000f68000c1e1b00 */
[----:B------:R-:W5:Y:S01]  /*37f0*/  @!P2 LDG.E.64 R78, desc[UR50][R84.64+0x10] ;  /* 0x00001032544ea981 */ /* 0x000f62000c1e1b00 */
[----:B------:R-:W-:Y:S02]  /*3800*/  ISETP.GE.AND P2, PT, R93, R113, PT ;  /* 0x000000715d00720c */ /* 0x000fe40003f46270 */
        /* <DEDUP_REMOVED lines=9> */
[----:B------:R-:W-:Y:S02]  /*38a0*/  CS2R R60, SRZ ;  /* 0x00000000003c7805 */ /* 0x000fe4000001ff00 */
[----:B--2---:R-:W-:-:S13]  /*38b0*/  ISETP.GE.AND P2, PT, R134, R113, PT ;  /* 0x000000718600720c */ /* 0x004fda0003f46270 */
[----:B------:R-:W5:Y:S04]  /*38c0*/  @!P2 LDG.E.64 R64, desc[UR50][R62.64+0x40] ;  /* 0x000040323e40a981 */ /* 0x000f68000c1e1b00 */
[----:B------:R-:W5:Y:S01]  /*38d0*/  @!P2 LDG.E.64 R66, desc[UR50][R84.64+0x40] ;  /* 0x000040325442a981 */ /* 0x000f62000c1e1b00 */
[----:B---3--:R-:W-:-:S13]  /*38e0*/  ISETP.GE.AND P2, PT, R133, R113, PT ;  /* 0x000000718500720c */ /* 0x008fda0003f46270 */
[----:B------:R0:W5:Y:S02]  /*38f0*/  @!P2 LDG.E.64 R60, desc[UR50][R62.64+0x50] ;  /* 0x000050323e3ca981 */ /* 0x000164000c1e1b00 */
[----:B0-----:R-:W-:-:S06]  /*3900*/  CS2R R62, SRZ ;  /* 0x00000000003e7805 */ /* 0x001fcc000001ff00 */
[----:B------:R0:W5:Y:S02]  /*3910*/  @!P2 LDG.E.64 R62, desc[UR50][R84.64+0x50] ;  /* 0x00005032543ea981 */ /* 0x000164000c1e1b00 */
.L_x_4290:
[----:B------:R-:W-:Y:S05]  /*3920*/  BSYNC B1 ;  /* 0x0000000000017941 */ /* 0x000fea0003800000 */
.L_x_4289:
[----:B0-----:R-:W0:Y:S01]  /*3930*/  S2R R84, SR_TID.X ;  /* 0x0000000000547919 */ /* 0x001e220000002100 */
[----:B------:R-:W-:Y:S01]  /*3940*/  BSSY B1, `(.L_x_4291) ;  /* 0x0000032000017945 */ /* 0x000fe20003800000 */
[C---:B0-----:R-:W-:Y:S02]  /*3950*/  VIADD R85, R84.reuse, 0xffffff80 ;  /* 0xffffff8054557836 */ /* 0x041fe40000000000 */
[----:B------:R-:W-:-:S05]  /*3960*/  VIADD R84, R84, 0xffffff80 ;  /* 0xffffff8054547836 */ /* 0x000fca0000000000 */
[----:B------:R-:W-:-:S04]  /*3970*/  LEA.HI R84, R84, R85, RZ, 0x1 ;  /* 0x0000005554547211 */ /* 0x000fc800078f08ff */
[----:B------:R-:W-:-:S04]  /*3980*/  SHF.R.S32.HI R84, RZ, 0x1, R84 ;  /* 0x00000001ff547819 */ /* 0x000fc80000011454 */
[----:B------:R-:W-:-:S04]  /*3990*/  IADD3 R84, R84, 0x80, RZ ;  /* 0x0000008054547810 */ /* 0x000fc80007ffe0ff */
[----:B------:R-:W-:-:S13]  /*39a0*/  ISETP.GE.AND P4, PT, R84, R92, PT ;  /* 0x0000005c5400720c */ /* 0x000fda0003f86270 */
[----:B------:R-:W-:Y:S05]  /*39b0*/  @P4 BRA `(.L_x_4292) ;  /* 0x0000000000a84947 */ /* 0x000fea0003800000 */
[----:B------:R-:W2:Y:S04]  /*39c0*/  LDL R85, [R1+0x10] ;  /* 0x0000100001557983 */ /* 0x000ea80000100800 */
[----:B------:R-:W3:Y:S01]  /*39d0*/  LDL R84, [R1+0x1c] ;  /* 0x00001c0001547983 */ /* 0x000ee20000100800 */
[----:B------:R-:W-:Y:S01]  /*39e0*/  IADD3 R14, P2, P5, R106, R14, R5 ;  /* 0x0000000e6a0e7210 */ /* 0x000fe20007d5e005 */
[----:B------:R-:W-:-:S03]  /*39f0*/  ULDC.64 UR4, c[0x0][0x3e8] ;  /* 0x0000fa0000047ab9 */ /* 0x000fc60000000a00 */
        /* <DEDUP_REMOVED lines=10> */
[----:B------:R-:W-:Y:S02]  /*3aa0*/  CS2R R58, SRZ ;  /* 0x00000000003a7805 */ /* 0x000fe4000001ff00 */
[----:B------:R-:W-:Y:S02]  /*3ab0*/  CS2R R52, SRZ ;  /* 0x0000000000347805 */ /* 0x000fe4000001ff00 */
[----:B------:R-:W-:-:S05]  /*3ac0*/  CS2R R54, SRZ ;  /* 0x0000000000367805 */ /* 0x000fca000001ff00 */
[----:B------:R0:W5:Y:S04]  /*3ad0*/  @!P2 LDG.E.64 R56, desc[UR50][R14.64] ;  /* 0x000000320e38a981 */ /* 0x000168000c1e1b00 */
[----:B------:R0:W5:Y:S02]  /*3ae0*/  @!P2 LDG.E.64 R58, desc[UR50][R12.64] ;  /* 0x000000320c3aa981 */ /* 0x000164000c1e1b00 */
[----:B-----5:R-:W-:Y:S02]  /*3af0*/  ISETP.GE.AND P2, PT, R94, R113, PT ;  /* 0x000000715e00720c */ /* 0x020fe40003f46270 */
[----:B------:R-:W-:Y:S02]  /*3b00*/  CS2R R48, SRZ ;  /* 0x0000000000307805 */ /* 0x000fe4000001ff00 */
[----:B------:R-:W-:-:S09]  /*3b10*/  CS2R R50, SRZ ;  /* 0x0000000000327805 */ /* 0x000fd2000001ff00 */
[----:B------:R0:W5:Y:S04]  /*3b20*/  @!P2 LDG.E.64 R52, desc[UR50][R14.64+0x10] ;  /* 0x000010320e34a981 */ /* 0x000168000c1e1b00 */
[----:B------:R0:W5:Y:S01]  /*3b30*/  @!P2 LDG.E.64 R54, desc[UR50][R12.64+0x10] ;  /* 0x000010320c36a981 */ /* 0x000162000c1e1b00 */
[----:B------:R-:W-:Y:S02]  /*3b40*/  ISETP.GE.AND P2, PT, R93, R113, PT ;  /* 0x000000715d00720c */ /* 0x000fe40003f46270 */
        /* <DEDUP_REMOVED lines=9> */
[----:B------:R-:W-:Y:S02]  /*3be0*/  CS2R R36, SRZ ;  /* 0x0000000000247805 */ /* 0x000fe4000001ff00 */
[----:B------:R-:W-:Y:S02]  /*3bf0*/  CS2R R38, SRZ ;  /* 0x0000000000267805 */ /* 0x000fe4000001ff00 */
[----:B--2---:R-:W-:-:S13]  /*3c00*/  ISETP.GE.AND P2, PT, R85, R113, PT ;  /* 0x000000715500720c */ /* 0x004fda0003f46270 */
[----:B------:R0:W5:Y:S04]  /*3c10*/  @!P2 LDG.E.64 R40, desc[UR50][R14.64+0x40] ;  /* 0x000040320e28a981 */ /* 0x000168000c1e1b00 */
[----:B------:R0:W5:Y:S01]  /*3c20*/  @!P2 LDG.E.64 R42, desc[UR50][R12.64+0x40] ;  /* 0x000040320c2aa981 */ /* 0x000162000c1e1b00 */
[----:B---3--:R-:W-:-:S13]  /*3c30*/  ISETP.GE.AND P2, PT, R84, R113, PT ;  /* 0x000000715400720c */ /* 0x008fda0003f46270 */
[----:B------:R0:W5:Y:S04]  /*3c40*/  @!P2 LDG.E.64 R36, desc[UR50][R14.64+0x50] ;  /* 0x000050320e24a981 */ /* 0x000168000c1e1b00 */
[----:B------:R0:W5:Y:S02]  /*3c50*/  @!P2 LDG.E.64 R38, desc[UR50][R12.64+0x50] ;  /* 0x000050320c26a981 */ /* 0x000164000c1e1b00 */
.L_x_4292:
[----:B------:R-:W-:Y:S05]  /*3c60*/  BSYNC B1 ;  /* 0x0000000000017941 */ /* 0x000fea0003800000 */
.L_x_4291:
[----:B------:R-:W-:Y:S01]  /*3c70*/  UISETP.NE.AND UP0, UPT, UR49, 0x3, UPT ;  /* 0x000000033100788c */ /* 0x000fe2000bf05270 */
[----:B-----5:R-:W-:Y:S01]  /*3c80*/  IMAD.MOV.U32 R142, RZ, RZ, R60 ;  /* 0x000000ffff8e7224 */ /* 0x020fe200078e003c */
[----:B------:R-:W-:Y:S01]  /*3c90*/  MOV R154, R80 ;  /* 0x00000050009a7202 */ /* 0x000fe20000000f00 */
[----:B------:R-:W-:Y:S01]  /*3ca0*/  IMAD.MOV.U32 R146, RZ, RZ, R64 ;  /* 0x000000ffff927224 */ /* 0x000fe200078e0040 */
[----:B------:R-:W-:Y:S01]  /*3cb0*/  MOV R155, R82 ;  /* 0x00000052009b7202 */ /* 0x000fe20000000f00 */
[----:B------:R-:W-:Y:S01]  /*3cc0*/  IMAD.MOV.U32 R148, RZ, RZ, R68 ;  /* 0x000000ffff947224 */ /* 0x000fe200078e0044 */
[----:B------:R-:W-:Y:S01]  /*3cd0*/  PLOP3.LUT P2, PT, PT, PT, UP0, 0x80, 0x0 ;  /* 0x000000000000781c */ /* 0x000fe20003f4f008 */
        /* <DEDUP_REMOVED lines=19> */
[----:B------:R-:W-:Y:S06]  /*3e10*/  @!P2 BRA `(.L_x_4293) ;  /* 0x000000000004a947 */ /* 0x000fec0003800000 */
[----:B------:R-:W-:Y:S01]  /*3e20*/  BPT.TRAP 0x1 ;  /* 0x000000040000795c */ /* 0x000fe20000300000 */
.L_x_4293:
[----:B------:R-:W2:Y:S01]  /*3e30*/  LDL R11, [R1+0x4] ;  /* 0x00000400010b7983 */ /* 0x000ea20000100800 */
[----:B------:R-:W-:Y:S01]  /*3e40*/  IMAD R93, R19, 0x8, R18 ;  /* 0x00000008135d7824 */ /* 0x000fe200078e0212 */
[----:B------:R-:W-:Y:S01]  /*3e50*/  BSSY B1, `(.L_x_4294) ;  /* 0x0000004000017945 */ /* 0x000fe20003800000 */
[----:B--2---:R-:W-:-:S04]  /*3e60*/  SHF.L.U32 R94, R11, 0x1f, RZ ;  /* 0x0000001f0b5e7819 */ /* 0x004fc800000006ff */
[----:B------:R-:W1:Y:S02]  /*3e70*/  SYNCS.PHASECHK.TRANS64.TRYWAIT P5, [R93+URZ+0x33490], R94 ;  /* 0x0334905e5d0075a7 */ /* 0x000e6400080a017f */
[----:B-1----:R-:W-:Y:S05]  /*3e80*/  @!P5 BRA `(.L_x_4295) ;  /* 0x000002d00090d947 */ /* 0x002fea0003800000 */
.L_x_4632:
[----:B------:R-:W-:Y:S05]  /*3e90*/  BSYNC B1 ;  /* 0x0000000000017941 */ /* 0x000fea0003800000 */
.L_x_4294:
[----:B------:R-:W-:-:S03]  /*3ea0*/  UMOV UR4, 0xffffffff ;  /* 0xffffffff00047882 */ /* 0x000fc60000000000 */
[----:B------:R-:W-:Y:S05]  /*3eb0*/  BRA.DIV UR4, `(.L_x_4296) ;  /* 0x000002d204987947 */ /* 0x000fea000b800000 */
[----:B------:R2:W3:Y:S04]  /*3ec0*/  SHFL.IDX PT, R145, R119, RZ, 0x1e1f ;  /* 0x001e1fff77917589 */ /* 0x0004e800000e0000 */
[----:B------:R2:W4:Y:S02]  /*3ed0*/  SHFL.IDX PT, R11, R120, RZ, 0x1e1f ;  /* 0x001e1fff780b7589 */ /* 0x00052400000e0000 */
.L_x_4636:
[----:B------:R-:W-:Y:S04]  /*3ee0*/  BSSY B1, `(.L_x_4297) ;  /* 0x00002e2000017945 */ /* 0x000fe80003800000 */
[----:B------:R-:W-:Y:S05]  /*3ef0*/  @P3 BRA `(.L_x_4298) ;  /* 0x0000002c00803947 */ /* 0x000fea0003800000 */
[----:B------:R-:W-:Y:S01]  /*3f00*/  ISETP.NE.AND P3, PT, R28, RZ, PT ;  /* 0x000000ff1c00720c */ /* 0x000fe20003f65270 */
[----:B------:R-:W-:-:S12]  /*3f10*/  BSSY B2, `(.L_x_4299) ;  /* 0x0000079000027945 */ /* 0x000fd80003800000 */
[----:B------:R-:W-:Y:S05]  /*3f20*/  @!P3 BRA `(.L_x_4300) ;  /* 0x0000000400dcb947 */ /* 0x000fea0003800000 */
        /* <DEDUP_REMOVED lines=12> */
[--C-:B------:R-:W-:Y:S01]  /*3ff0*/  SHF.R.U32.HI R80, RZ, 0x10, R83.reuse ;  /* 0x00000010ff507819 */ /* 0x100fe20000011653 */
[----:B------:R-:W-:Y:S01]  /*4000*/  IMAD.SHL.U32 R158, R158, 0x100, RZ ;  /* 0x000001009e9e7824 */ /* 0x000fe200078e00ff */
[----:B------:R-:W-:Y:S02]  /*4010*/  LOP3.LUT R159, R83, 0xff, RZ, 0xc0, !PT ;  /* 0x000000ff539f7812 */ /* 0x000fe400078ec0ff */
[----:B------:R-:W-:Y:S02]  /*4020*/  LOP3.LUT R81, R81, 0xff00, R156, 0xf8, !PT ;  /* 0x0000ff0051517812 */ /* 0x000fe400078ef89c */
[----:B------:R-:W-:Y:S02]  /*4030*/  SHF.R.U32.HI R83, RZ, 0x18, R83 ;  /* 0x00000018ff537819 */ /* 0x000fe40000011653 */
[----:B------:R-:W-:Y:S02]  /*4040*/  LOP3.LUT R81, R81, 0xff0000, R82, 0xf8, !PT ;  /* 0x00ff000051517812 */ /* 0x000fe400078ef852 */
[----:B------:R-:W-:-:S02]  /*4050*/  PRMT R83, R83, 0x654, R159 ;  /* 0x0000065453537816 */ /* 0x000fc4000000009f */
[----:B------:R-:W-:Y:S02]  /*4060*/  F2FP.F16.E4M3.UNPACK_B R82, R155.H1 ;  /* 0x0000009bff52723e */ /* 0x000fe400030006ff */
        /* <DEDUP_REMOVED lines=22> */
[----:B------:R-:W-:Y:S01]  /*41d0*/  IMAD.U32 R13, R80, 0x10000, RZ ;  /* 0x00010000500d7824 */ /* 0x000fe200078e00ff */
[----:B------:R-:W-:Y:S02]  /*41e0*/  MOV R80, R15 ;  /* 0x0000000f00507202 */ /* 0x000fe40000000f00 */
        /* <DEDUP_REMOVED lines=15> */
[----:B------:R-:W-:Y:S02]  /*42e0*/  F2FP.F16.E4M3.UNPACK_B R82, R14 ;  /* 0x0000000eff52723e */ /* 0x000fe400020006ff */
        /* <DEDUP_REMOVED lines=10> */
[CC--:B------:R-:W-:Y:S01]  /*4390*/  FFMA.FTZ R160, R80.reuse, R15.reuse, -R160 ;  /* 0x0000000f50a07223 */ /* 0x0c0fe200000108a0 */
        /* <DEDUP_REMOVED lines=26> */
[C---:B------:R-:W-:Y:S01]  /*4540*/  FMUL.FTZ R156, R15.reuse, R159 ;  /* 0x0000009f0f9c7220 */ /* 0x040fe20000410000 */
[----:B------:R-:W-:Y:S01]  /*4550*/  F2FP.SATFINITE.E4M3.F32.PACK_AB_MERGE_C R157, R158, R157, R13 ;  /* 0x0000009d9e9d723e */ /* 0x000fe2000480700d */
[C---:B------:R-:W-:Y:S01]  /*4560*/  FMUL.FTZ R159, R82.reuse, R159 ;  /* 0x0000009f529f7220 */ /* 0x040fe20000410000 */
[----:B------:R-:W-:Y:S02]  /*4570*/  IMAD.MOV.U32 R13, RZ, RZ, R83 ;  /* 0x000000ffff0d7224 */ /* 0x000fe400078e0053 */
[-C--:B------:R-:W-:Y:S01]  /*4580*/  FFMA.FTZ R156, R82, R81.reuse, -R156 ;  /* 0x00000051529c7223 */ /* 0x080fe2000001089c */
        /* <DEDUP_REMOVED lines=13> */
.L_x_4302:
[----:B------:R-:W-:Y:S05]  /*4660*/  BSYNC B3 ;  /* 0x0000000000037941 */ /* 0x000fea0003800000 */
.L_x_4301:
[----:B----4-:R-:W-:-:S05]  /*4670*/  IADD3 R80, P3, R16, R11, RZ ;  /* 0x0000000b10507210 */ /* 0x010fca0007f7e0ff */
[----:B---3--:R-:W-:-:S05]  /*4680*/  IMAD.X R81, R145, 0x1, R17, P3 ;  /* 0x0000000191517824 */ /* 0x008fca00018e0611 */
[----:B0-----:R0:W-:Y:S03]  /*4690*/  ST.E.128 desc[UR50][R80.64], R12 ;  /* 0x0000000c50007985 */ /* 0x0011e6000c101d32 */
.L_x_4300:
[----:B------:R-:W-:Y:S05]  /*46a0*/  BSYNC B2 ;  /* 0x0000000000027941 */ /* 0x000fea0003800000 */
.L_x_4299:
[----:B------:R-:W-:Y:S01]  /*46b0*/  ISETP.NE.AND P3, PT, R29, RZ, PT ;  /* 0x000000ff1d00720c */ /* 0x000fe20003f65270 */
[----:B------:R-:W-:-:S12]  /*46c0*/  BSSY B2, `(.L_x_4303) ;  /* 0x000007b000027945 */ /* 0x000fd80003800000 */
[----:B------:R-:W-:Y:S05]  /*46d0*/  @!P3 BRA `(.L_x_4304) ;  /* 0x0000000400e4b947 */ /* 0x000fea0003800000 */
[----:B0-----:R-:W5:Y:S01]  /*46e0*/  LDL R80, [R1+0xc] ;  /* 0x00000c0001507983 */ /* 0x001f620000100800 */
[----:B------:R-:W-:Y:S03]  /*46f0*/  BSSY B3, `(.L_x_4305) ;  /* 0x0000073000037945 */ /* 0x000fe60003800000 */
[----:B------:R0:W0:Y:S01]  /*4700*/  LDS.128 R12, [R89+0x24200] ;  /* 0x02420000590c7984 */ /* 0x0000220000000c00 */
[----:B-----5:R-:W-:-:S13]  /*4710*/  ISETP.GE.AND P3, PT, R80, R113, PT ;  /* 0x000000715000720c */ /* 0x020fda0003f66270 */
[----:B0-----:R-:W-:Y:S05]  /*4720*/  @P3 BRA `(.L_x_4306) ;  /* 0x0000000400bc3947 */ /* 0x001fea0003800000 */
        /* <DEDUP_REMOVED lines=9> */
[----:B------:R-:W-:Y:S01]  /*47c0*/  SHF.R.U32.HI R82, RZ, 0x18, R79 ;  /* 0x00000018ff527819 */ /* 0x000fe2000001164f */
[----:B------:R-:W-:Y:S01]  /*47d0*/  IMAD.SHL.U32 R154, R154, 0x100, RZ ;  /* 0x000001009a9a7824 */ /* 0x000fe200078e00ff */
[----:B------:R-:W-:Y:S02]  /*47e0*/  LOP3.LUT R83, R79, 0xff, RZ, 0xc0, !PT ;  /* 0x000000ff4f537812 */ /* 0x000fe400078ec0ff */
[----:B------:R-:W-:Y:S02]  /*47f0*/  LOP3.LUT R77, R78, 0xff0000, R77, 0xf8, !PT ;  /* 0x00ff00004e4d7812 */ /* 0x000fe400078ef84d */
[----:B------:R-:W-:Y:S02]  /*4800*/  PRMT R82, R82, 0x654, R83 ;  /* 0x0000065452527816 */ /* 0x000fe40000000053 */
[----:B------:R-:W-:-:S02]  /*4810*/  F2FP.F16.E4M3.UNPACK_B R78, R152.H1 ;  /* 0x00000098ff4e723e */ /* 0x000fc400030006ff */
[----:B------:R-:W-:Y:S02]  /*4820*/  F2FP.F16.E4M3.UNPACK_B R80, R13 ;  /* 0x0000000dff50723e */ /* 0x000fe400020006ff */
[----:B------:R-:W-:Y:S02]  /*4830*/  SHF.R.U32.HI R76, RZ, 0x10, R79 ;  /* 0x00000010ff4c7819 */ /* 0x000fe4000001164f */
        /* <DEDUP_REMOVED lines=94> */
.L_x_4306:
[----:B------:R-:W-:Y:S05]  /*4e20*/  BSYNC B3 ;  /* 0x0000000000037941 */ /* 0x000fea0003800000 */
.L_x_4305:
[----:B------:R-:W-:-:S05]  /*4e30*/  IMAD.SHL.U32 R77, R226, 0x10, RZ ;  /* 0x00000010e24d7824 */ /* 0x000fca00078e00ff */
[----:B----4-:R-:W-:-:S04]  /*4e40*/  IADD3 R76, P3, R11, R77, RZ ;  /* 0x0000004d0b4c7210 */ /* 0x010fc80007f7e0ff */
[----:B---3--:R-:W-:-:S05]  /*4e50*/  LEA.HI.X.SX32 R77, R77, R145, 0x1, P3 ;  /* 0x000000914d4d7211 */ /* 0x008fca00018f0eff */
[----:B------:R0:W-:Y:S04]  /*4e60*/  ST.E.128 desc[UR50][R76.64], R12 ;  /* 0x0000000c4c007985 */ /* 0x0001e8000c101d32 */
.L_x_4304:
[----:B------:R-:W-:Y:S05]  /*4e70*/  BSYNC B2 ;  /* 0x0000000000027941 */ /* 0x000fea0003800000 */
.L_x_4303:
        /* <DEDUP_REMOVED lines=9> */
[--C-:B------:R-:W-:Y:S02]  /*4f10*/  SHF.R.U32.HI R74, RZ, 0x10, R73.reuse ;  /* 0x00000010ff4a7819 */ /* 0x100fe40000011649 */
[----:B------:R-:W-:Y:S01]  /*4f20*/  LOP3.LUT R77, R73, 0xff, RZ, 0xc0, !PT ;  /* 0x000000ff494d7812 */ /* 0x000fe200078ec0ff */
[----:B------:R-:W-:Y:S01]  /*4f30*/  IMAD.SHL.U32 R76, R76, 0x100, RZ ;  /* 0x000001004c4c7824 */ /* 0x000fe200078e00ff */
[----:B------:R-:W-:Y:S02]  /*4f40*/  SHF.R.U32.HI R73, RZ, 0x18, R73 ;  /* 0x00000018ff497819 */ /* 0x000fe40000011649 */
[----:B------:R-:W-:Y:S02]  /*4f50*/  SHF.R.U32.HI R78, RZ, 0x8, R75 ;  /* 0x00000008ff4e7819 */ /* 0x000fe4000001164b */
[----:B------:R-:W-:-:S02]  /*4f60*/  PRMT R73, R73, 0x654, R77 ;  /* 0x0000065449497816 */ /* 0x000fc4000000004d */
[--C-:B------:R-:W-:Y:S01]  /*4f70*/  SHF.R.U32.HI R72, RZ, 0x10, R75.reuse ;  /* 0x00000010ff487819 */ /* 0x100fe2000001164b */
[----:B------:R-:W-:Y:S01]  /*4f80*/  IMAD.SHL.U32 R78, R78, 0x100, RZ ;  /* 0x000001004e4e7824 */ /* 0x000fe200078e00ff */
[----:B------:R-:W-:Y:S02]  /*4f90*/  LOP3.LUT R79, R75, 0xff, RZ, 0xc0, !PT ;  /* 0x000000ff4b4f7812 */ /* 0x000fe400078ec0ff */
[----:B------:R-:W-:Y:S02]  /*4fa0*/  LOP3.LUT R73, R73, 0xff00, R76, 0xf8, !PT ;  /* 0x0000ff0049497812 */ /* 0x000fe400078ef84c */
[----:B------:R-:W-:Y:S02]  /*4fb0*/  SHF.L.U32 R74, R74, 0x10, RZ ;  /* 0x000000104a4a7819 */ /* 0x000fe400000006ff */
[----:B------:R-:W-:Y:S02]  /*4fc0*/  SHF.R.U32.HI R75, RZ, 0x18, R75 ;  /* 0x00000018ff4b7819 */ /* 0x000fe4000001164b */
[----:B------:R-:W-:-:S02]  /*4fd0*/  LOP3.LUT R73, R73, 0xff0000, R74, 0xf8, !PT ;  /* 0x00ff000049497812 */ /* 0x000fc400078ef84a */
[----:B------:R-:W-:Y:S02]  /*4fe0*/  PRMT R75, R75, 0x654, R79 ;  /* 0x000006544b4b7816 */ /* 0x000fe4000000004f */
[----:B------:R-:W-:Y:S02]  /*4ff0*/  F2FP.F16.E4M3.UNPACK_B R74, R151.H1 ;  /* 0x00000097ff4a723e */ /* 0x000fe400030006ff */
[----:B------:R-:W-:Y:S02]  /*5000*/  F2FP.F16.E4M3.UNPACK_B R76, R13 ;  /* 0x0000000dff4c723e */ /* 0x000fe400020006ff */
        /* <DEDUP_REMOVED lines=89> */
[----:B------:R-:W-:Y:S01]  /*55a0*/  FFMA.FTZ R73, R15, R150, -R73 ;  /* 0x000000960f497223 */ /* 0x000fe20000010849 */
[----:B------:R-:W-:Y:S01]  /*55b0*/  MOV R15, R72 ;  /* 0x00000048000f7202 */ /* 0x000fe20000000f00 */
[----:B------:R-:W-:-:S05]  /*55c0*/  FFMA.FTZ R151, R12, R150, R151 ;  /* 0x000000960c977223 */ /* 0x000fca0000010097 */
[----:B------:R-:W-:-:S05]  /*55d0*/  F2FP.SATFINITE.E4M3.F32.PACK_AB_MERGE_C R73, R151, R73, R76 ;  /* 0x000000499749723e */ /* 0x000fca000480704c */
[----:B------:R-:W-:-:S07]  /*55e0*/  IMAD.MOV.U32 R12, RZ, RZ, R73 ;  /* 0x000000ffff0c7224 */ /* 0x000fce00078e0049 */
.L_x_4310:
[----:B------:R-:W-:Y:S05]  /*55f0*/  BSYNC B3 ;  /* 0x0000000000037941 */ /* 0x000fea0003800000 */
.L_x_4309:
[----:B------:R-:W-:-:S05]  /*5600*/  IMAD.SHL.U32 R73, R227, 0x10, RZ ;  /* 0x00000010e3497824 */ /* 0x000fca00078e00ff */
[----:B----4-:R-:W-:-:S04]  /*5610*/  IADD3 R72, P3, R11, R73, RZ ;  /* 0x000000490b487210 */ /* 0x010fc80007f7e0ff */
[----:B---3--:R-:W-:-:S05]  /*5620*/  LEA.HI.X.SX32 R73, R73, R145, 0x1, P3 ;  /* 0x0000009149497211 */ /* 0x008fca00018f0eff */
[----:B------:R0:W-:Y:S04]  /*5630*/  ST.E.128 desc[UR50][R72.64], R12 ;  /* 0x0000000c48007985 */ /* 0x0001e8000c101d32 */
.L_x_4308:
[----:B------:R-:W-:Y:S05]  /*5640*/  BSYNC B2 ;  /* 0x0000000000027941 */ /* 0x000fea0003800000 */
.L_x_4307:
        /* <DEDUP_REMOVED lines=13> */
[----:B------:R-:W-:Y:S02]  /*5720*/  PRMT R70, R73, 0x654, R70 ;  /* 0x0000065449467816 */ /* 0x000fe40000000046 */
[----:B------:R-:W-:Y:S01]  /*5730*/  SHF.R.U32.HI R76, RZ, 0x8, R71 ;  /* 0x00000008ff4c7819 */ /* 0x000fe20000011647 */
[----:B------:R-:W-:Y:S01]  /*5740*/  IMAD.U32 R69, R69, 0x10000, RZ ;  /* 0x0001000045457824 */ /* 0x000fe200078e00ff */
[----:B------:R-:W-:-:S02]  /*5750*/  LOP3.LUT R70, R70, 0xff00, R72, 0xf8, !PT ;  /* 0x0000ff0046467812 */ /* 0x000fc400078ef848 */
[----:B------:R-:W-:Y:S01]  /*5760*/  SHF.R.U32.HI R74, RZ, 0x18, R71 ;  /* 0x00000018ff4a7819 */ /* 0x000fe20000011647 */
[----:B------:R-:W-:Y:S01]  /*5770*/  IMAD.SHL.U32 R76, R76, 0x100, RZ ;  /* 0x000001004c4c7824 */ /* 0x000fe200078e00ff */
[----:B------:R-:W-:Y:S02]  /*5780*/  LOP3.LUT R75, R71, 0xff, RZ, 0xc0, !PT ;  /* 0x000000ff474b7812 */ /* 0x000fe400078ec0ff */
[----:B------:R-:W-:Y:S02]  /*5790*/  LOP3.LUT R69, R70, 0xff0000, R69, 0xf8, !PT ;  /* 0x00ff000046457812 */ /* 0x000fe400078ef845 */
[----:B------:R-:W-:Y:S02]  /*57a0*/  PRMT R74, R74, 0x654, R75 ;  /* 0x000006544a4a7816 */ /* 0x000fe4000000004b */
[----:B------:R-:W-:Y:S02]  /*57b0*/  F2FP.F16.E4M3.UNPACK_B R70, R149.H1 ;  /* 0x00000095ff46723e */ /* 0x000fe400030006ff */
[----:B------:R-:W-:-:S02]  /*57c0*/  F2FP.F16.E4M3.UNPACK_B R72, R13 ;  /* 0x0000000dff48723e */ /* 0x000fc400020006ff */
        /* <DEDUP_REMOVED lines=8> */
[--C-:B------:R-:W-:Y:S02]  /*5850*/  HADD2.F32 R75, -RZ, R73.reuse.H0_H0 ;  /* 0x20000049ff4b7230 */ /* 0x100fe40000004100 */
[----:B------:R-:W-:Y:S01]  /*5860*/  FMUL.FTZ R77, R71, R76 ;  /* 0x0000004c474d7220 */ /* 0x000fe20000410000 */
[----:B------:R-:W-:-:S02]  /*5870*/  HADD2.F32 R73, -RZ, R73.H1_H1 ;  /* 0x30000049ff497230 */ /* 0x000fc40000004100 */
        /* <DEDUP_REMOVED lines=77> */
[-C--:B------:R-:W-:Y:S01]  /*5d50*/  FFMA.FTZ R69, R15, R148.reuse, -R69 ;  /* 0x000000940f457223 */ /* 0x080fe20000010845 */
[----:B------:R-:W-:Y:S01]  /*5d60*/  F2FP.SATFINITE.E4M3.F32.PACK_AB_MERGE_C R15, R77, R79, R68 ;  /* 0x0000004f4d0f723e */ /* 0x000fe20004807044 */
[----:B------:R-:W-:-:S05]  /*5d70*/  FFMA.FTZ R149, R12, R148, R149 ;  /* 0x000000940c957223 */ /* 0x000fca0000010095 */
[----:B------:R-:W-:-:S07]  /*5d80*/  F2FP.SATFINITE.E4M3.F32.PACK_AB_MERGE_C R12, R149, R69, R72 ;  /* 0x00000045950c723e */ /* 0x000fce0004807048 */
.L_x_4314:
[----:B------:R-:W-:Y:S05]  /*5d90*/  BSYNC B3 ;  /* 0x0000000000037941 */ /* 0x000fea0003800000 */
.L_x_4313:
[----:B------:R-:W3:Y:S01]  /*5da0*/  LDL R70, [R1] ;  /* 0x0000000001467983 */ /* 0x000ee20000100800 */
[----:B----4-:R-:W-:-:S05]  /*5db0*/  IADD3 R68, P3, R23, R11, RZ ;  /* 0x0000000b17447210 */ /* 0x010fca0007f7e0ff */
[----:B---3--:R-:W-:-:S05]  /*5dc0*/  IMAD.X R69, R145, 0x1, R70, P3 ;  /* 0x0000000191457824 */ /* 0x008fca00018e0646 */
[----:B------:R0:W-:Y:S03]  /*5dd0*/  ST.E.128 desc[UR50][R68.64], R12 ;  /* 0x0000000c44007985 */ /* 0x0001e6000c101d32 */
.L_x_4312:
[----:B------:R-:W-:Y:S05]  /*5de0*/  BSYNC B2 ;  /* 0x0000000000027941 */ /* 0x000fea0003800000 */
.L_x_4311:
        /* <DEDUP_REMOVED lines=8> */
[----:B------:R-:W-:Y:S02]  /*5e70*/  SHF.R.U32.HI R64, RZ, 0x8, R65 ;  /* 0x00000008ff407819 */ /* 0x000fe40000011641 */
[----:B------:R-:W-:Y:S02]  /*5e80*/  LOP3.LUT R69, R67, 0xff, RZ, 0xc0, !PT ;  /* 0x000000ff43457812 */ /* 0x000fe400078ec0ff */
[--C-:B------:R-:W-:Y:S01]  /*5e90*/  SHF.R.U32.HI R70, RZ, 0x18, R67.reuse ;  /* 0x00000018ff467819 */ /* 0x100fe20000011643 */
[----:B------:R-:W-:Y:S01]  /*5ea0*/  IMAD.SHL.U32 R64, R64, 0x100, RZ ;  /* 0x0000010040407824 */ /* 0x000fe200078e00ff */
[----:B------:R-:W-:Y:S02]  /*5eb0*/  SHF.R.U32.HI R71, RZ, 0x8, R67 ;  /* 0x00000008ff477819 */ /* 0x000fe40000011643 */
[----:B------:R-:W-:Y:S02]  /*5ec0*/  LOP3.LUT R68, R65, 0xff, RZ, 0xc0, !PT ;  /* 0x000000ff41447812 */ /* 0x000fe400078ec0ff */
[----:B------:R-:W-:-:S02]  /*5ed0*/  SHF.R.U32.HI R73, RZ, 0x18, R65 ;  /* 0x00000018ff497819 */ /* 0x000fc40000011641 */
[----:B------:R-:W-:Y:S02]  /*5ee0*/  SHF.R.U32.HI R66, RZ, 0x10, R65 ;  /* 0x00000010ff427819 */ /* 0x000fe40000011641 */
[----:B------:R-:W-:Y:S02]  /*5ef0*/  SHF.R.U32.HI R65, RZ, 0x10, R67 ;  /* 0x00000010ff417819 */ /* 0x000fe40000011643 */
[----:B------:R-:W-:Y:S01]  /*5f00*/  PRMT R70, R70, 0x654, R69 ;  /* 0x0000065446467816 */ /* 0x000fe20000000045 */
[----:B------:R-:W-:Y:S01]  /*5f10*/  IMAD.SHL.U32 R69, R71, 0x100, RZ ;  /* 0x0000010047457824 */ /* 0x000fe200078e00ff */
[----:B------:R-:W-:Y:S02]  /*5f20*/  PRMT R67, R73, 0x654, R68 ;  /* 0x0000065449437816 */ /* 0x000fe40000000044 */
[----:B------:R-:W-:Y:S02]  /*5f30*/  F2FP.F16.E4M3.UNPACK_B R71, R146.H1 ;  /* 0x00000092ff47723e */ /* 0x000fe400030006ff */
[----:B------:R-:W-:-:S02]  /*5f40*/  LOP3.LUT R68, R67, 0xff00, R64, 0xf8, !PT ;  /* 0x0000ff0043447812 */ /* 0x000fc400078ef840 */
[----:B------:R-:W-:Y:S01]  /*5f50*/  LOP3.LUT R67, R70, 0xff00, R69, 0xf8, !PT ;  /* 0x0000ff0046437812 */ /* 0x000fe200078ef845 */
[--C-:B------:R-:W-:Y:S01]  /*5f60*/  HADD2.F32 R72, -RZ, R71.reuse.H0_H0 ;  /* 0x20000047ff487230 */ /* 0x100fe20000004100 */
[----:B------:R-:W-:Y:S01]  /*5f70*/  F2FP.F16.E4M3.UNPACK_B R64, R147.H1 ;  /* 0x00000093ff40723e */ /* 0x000fe200030006ff */
[----:B------:R-:W-:Y:S01]  /*5f80*/  HADD2.F32 R71, -RZ, R71.H1_H1 ;  /* 0x30000047ff477230 */ /* 0x000fe20000004100 */
[----:B------:R-:W-:Y:S02]  /*5f90*/  F2FP.F16.E4M3.UNPACK_B R70, R13 ;  /* 0x0000000dff46723e */ /* 0x000fe400020006ff */
[----:B------:R-:W-:Y:S01]  /*5fa0*/  F2FP.F16.E4M3.UNPACK_B R147, R147 ;  /* 0x00000093ff93723e */ /* 0x000fe200020006ff */
[----:B------:R-:W-:Y:S01]  /*5fb0*/  HADD2.F32 R73, -RZ, R64.H0_H0 ;  /* 0x20000040ff497230 */ /* 0x000fe20000004100 */
[----:B------:R-:W-:Y:S01]  /*5fc0*/  F2FP.F16.E4M3.UNPACK_B R146, R146 ;  /* 0x00000092ff92723e */ /* 0x000fe200020006ff */
[--C-:B------:R-:W-:Y:S02]  /*5fd0*/  HADD2.F32 R69, -RZ, R70.reuse.H1_H1 ;  /* 0x30000046ff457230 */ /* 0x100fe40000004100 */
[----:B------:R-:W-:-:S03]  /*5fe0*/  HADD2.F32 R70, -RZ, R70.H0_H0 ;  /* 0x20000046ff467230 */ /* 0x000fc60000004100 */
[CC--:B------:R-:W-:Y:S02]  /*5ff0*/  FMUL.FTZ R74, R69.reuse, R73.reuse ;  /* 0x00000049454a7220 */ /* 0x0c0fe40000410000 */
[C---:B------:R-:W-:Y:S02]  /*6000*/  FMUL.FTZ R73, R70.reuse, R73 ;  /* 0x0000004946497220 */ /* 0x040fe40000410000 */
[-C--:B------:R-:W-:Y:S02]  /*6010*/  FFMA.FTZ R70, R70, R72.reuse, -R74 ;  /* 0x0000004846467223 */ /* 0x080fe4000001084a */
[----:B------:R-:W-:Y:S01]  /*6020*/  FFMA.FTZ R69, R69, R72, R73 ;  /* 0x0000004845457223 */ /* 0x000fe20000010049 */
[----:B------:R-:W-:Y:S01]  /*6030*/  F2FP.F16.E4M3.UNPACK_B R73, R13.H1 ;  /* 0x0000000dff49723e */ /* 0x000fe200030006ff */
[----:B------:R-:W-:-:S04]  /*6040*/  HADD2.F32 R72, -RZ, R64.H1_H1 ;  /* 0x30000040ff487230 */ /* 0x000fc80000004100 */
[--C-:B------:R-:W-:Y:S02]  /*6050*/  HADD2.F32 R13, -RZ, R73.reuse.H1_H1 ;  /* 0x30000049ff0d7230 */ /* 0x100fe40000004100 */
[----:B------:R-:W-:-:S03]  /*6060*/  HADD2.F32 R64, -RZ, R73.H0_H0 ;  /* 0x20000049ff407230 */ /* 0x000fc60000004100 */
[CC--:B------:R-:W-:Y:S02]  /*6070*/  FMUL.FTZ R73, R13.reuse, R72.reuse ;  /* 0x000000480d497220 */ /* 0x0c0fe40000410000 */
[C---:B------:R-:W-:Y:S02]  /*6080*/  FMUL.FTZ R72, R64.reuse, R72 ;  /* 0x0000004840487220 */ /* 0x040fe40000410000 */
[----:B------:R-:W-:Y:S01]  /*6090*/  FFMA.FTZ R64, R64, R71, -R73 ;  /* 0x0000004740407223 */ /* 0x000fe20000010849 */
[----:B------:R-:W-:Y:S01]  /*60a0*/  F2FP.F16.E4M3.UNPACK_B R73, R15 ;  /* 0x0000000fff49723e */ /* 0x000fe200020006ff */
[----:B------:R-:W-:Y:S01]  /*60b0*/  FFMA.FTZ R13, R13, R71, R72 ;  /* 0x000000470d0d7223 */ /* 0x000fe20000010048 */
[----:B------:R-:W-:Y:S01]  /*60c0*/  IMAD.U32 R71, R66, 0x10000, RZ ;  /* 0x0001000042477824 */ /* 0x000fe200078e00ff */
[----:B------:R-:W-:Y:S02]  /*60d0*/  SHF.L.U32 R66, R65, 0x10, RZ ;  /* 0x0000001041427819 */ /* 0x000fe400000006ff */
[----:B------:R-:W-:-:S02]  /*60e0*/  F2FP.F16.E4M3.UNPACK_B R15, R15.H1 ;  /* 0x0000000fff0f723e */ /* 0x000fc400030006ff */
[----:B------:R-:W-:Y:S02]  /*60f0*/  LOP3.LUT R66, R67, 0xff0000, R66, 0xf8, !PT ;  /* 0x00ff000043427812 */ /* 0x000fe400078ef842 */
[----:B------:R-:W-:Y:S01]  /*6100*/  LOP3.LUT R65, R68, 0xff0000, R71, 0xf8, !PT ;  /* 0x00ff000044417812 */ /* 0x000fe200078ef847 */
[--C-:B------:R-:W-:Y:S01]  /*6110*/  HADD2.F32 R71, -RZ, R73.reuse.H1_H1 ;  /* 0x30000049ff477230 */ /* 0x100fe20000004100 */
[-C--:B------:R-:W-:Y:S01]  /*6120*/  F2FP.F16.E4M3.UNPACK_B R67, R66.reuse.H1 ;  /* 0x00000042ff43723e */ /* 0x080fe200030006ff */
[----:B------:R-:W-:Y:S01]  /*6130*/  HADD2.F32 R73, -RZ, R73.H0_H0 ;  /* 0x20000049ff497230 */ /* 0x000fe20000004100 */
[----:B------:R-:W-:Y:S02]  /*6140*/  F2FP.F16.E4M3.UNPACK_B R68, R65.H1 ;  /* 0x00000041ff44723e */ /* 0x000fe400030006ff */
[----:B------:R-:W-:Y:S01]  /*6150*/  F2FP.F16.E4M3.UNPACK_B R66, R66 ;  /* 0x00000042ff42723e */ /* 0x000fe200020006ff */
[----:B------:R-:W-:Y:S01]  /*6160*/  HADD2.F32 R74, -RZ, R67.H0_H0 ;  /* 0x20000043ff4a7230 */ /* 0x000fe20000004100 */
[----:B------:R-:W-:Y:S01]  /*6170*/  F2FP.SATFINITE.E4M3.F32.PACK_AB_MERGE_C R13, R13, R64, RZ ;  /* 0x000000400d0d723e */ /* 0x000fe200048070ff */
[----:B------:R-:W-:-:S02]  /*6180*/  HADD2.F32 R72, -RZ, R68.H0_H0 ;  /* 0x20000044ff487230 */ /* 0x000fc40000004100 */
[----:B------:R-:W-:Y:S02]  /*6190*/  HADD2.F32 R67, -RZ, R67.H1_H1 ;  /* 0x30000043ff437230 */ /* 0x000fe40000004100 */
[----:B------:R-:W-:Y:S01]  /*61a0*/  FMUL.FTZ R75, R71, R74 ;  /* 0x0000004a474b7220 */ /* 0x000fe20000410000 */
[----:B------:R-:W-:Y:S01]  /*61b0*/  HADD2.F32 R68, -RZ, R68.H1_H1 ;  /* 0x30000044ff447230 */ /* 0x000fe20000004100 */
[----:B------:R-:W-:Y:S02]  /*61c0*/  F2FP.SATFINITE.E4M3.F32.PACK_AB_MERGE_C R13, R69, R70, R13 ;  /* 0x00000046450d723e */ /* 0x000fe4000480700d */
[C---:B------:R-:W-:Y:S01]  /*61d0*/  FFMA.FTZ R75, R73.reuse, R72, -R75 ;  /* 0x00000048494b7223 */ /* 0x040fe2000001084b */
[----:B------:R-:W-:-:S04]  /*61e0*/  FMUL.FTZ R73, R73, R74 ;  /* 0x0000004a49497220 */ /* 0x000fc80000410000 */
[----:B------:R-:W-:Y:S01]  /*61f0*/  FFMA.FTZ R73, R71, R72, R73 ;  /* 0x0000004847497223 */ /* 0x000fe20000010049 */
[--C-:B------:R-:W-:Y:S02]  /*6200*/  HADD2.F32 R71, -RZ, R15.reuse.H1_H1 ;  /* 0x3000000fff477230 */ /* 0x100fe40000004100 */
[----:B------:R-:W-:-:S03]  /*6210*/  HADD2.F32 R15, -RZ, R15.H0_H0 ;  /* 0x2000000fff0f7230 */ /* 0x000fc60000004100 */
[----:B------:R-:W-:-:S04]  /*6220*/  FMUL.FTZ R72, R71, R67 ;  /* 0x0000004347487220 */ /* 0x000fc80000410000 */
[C---:B------:R-:W-:Y:S01]  /*6230*/  FFMA.FTZ R72, R15.reuse, R68, -R72 ;  /* 0x000000440f487223 */ /* 0x040fe20000010848 */
[----:B------:R-:W-:Y:S01]  /*6240*/  FMUL.FTZ R15, R15, R67 ;  /* 0x000000430f0f7220 */ /* 0x000fe20000410000 */
[----:B------:R-:W-:-:S03]  /*6250*/  F2FP.F16.E4M3.UNPACK_B R67, R65 ;  /* 0x00000041ff43723e */ /* 0x000fc600020006ff */
[----:B------:R-:W-:Y:S01]  /*6260*/  FFMA.FTZ R15, R71, R68, R15 ;  /* 0x00000044470f7223 */ /* 0x000fe2000001000f */
[-C--:B------:R-:W-:Y:S01]  /*6270*/  F2FP.F16.E4M3.UNPACK_B R68, R14.reuse ;  /* 0x0000000eff44723e */ /* 0x080fe200020006ff */
[----:B------:R-:W-:Y:S01]  /*6280*/  HADD2.F32 R71, -RZ, R66.H0_H0 ;  /* 0x20000042ff477230 */ /* 0x000fe20000004100 */
[----:B------:R-:W-:Y:S01]  /*6290*/  F2FP.F16.E4M3.UNPACK_B R14, R14.H1 ;  /* 0x0000000eff0e723e */ /* 0x000fe200030006ff */
[--C-:B------:R-:W-:Y:S01]  /*62a0*/  HADD2.F32 R69, -RZ, R67.reuse.H0_H0 ;  /* 0x20000043ff457230 */ /* 0x100fe20000004100 */
[----:B------:R-:W-:Y:S01]  /*62b0*/  F2FP.SATFINITE.E4M3.F32.PACK_AB_MERGE_C R72, R15, R72, RZ ;  /* 0x000000480f48723e */ /* 0x000fe200048070ff */
[--C-:B------:R-:W-:Y:S02]  /*62c0*/  HADD2.F32 R64, -RZ, R68.reuse.H1_H1 ;  /* 0x30000044ff407230 */ /* 0x100fe40000004100 */
[----:B------:R-:W-:Y:S01]  /*62d0*/  HADD2.F32 R68, -RZ, R68.H0_H0 ;  /* 0x20000044ff447230 */ /* 0x000fe20000004100 */
[----:B------:R-:W-:Y:S01]  /*62e0*/  F2FP.SATFINITE.E4M3.F32.PACK_AB_MERGE_C R15, R73, R75, R72 ;  /* 0x0000004b490f723e */ /* 0x000fe20004807048 */
[----:B------:R-:W-:-:S02]  /*62f0*/  HADD2.F32 R67, -RZ, R67.H1_H1 ;  /* 0x30000043ff437230 */ /* 0x000fc40000004100 */
[-C--:B------:R-:W-:Y:S01]  /*6300*/  FMUL.FTZ R65, R64, R71.reuse ;  /* 0x0000004740417220 */ /* 0x080fe20000410000 */
[----:B------:R-:W-:-:S03]  /*6310*/  FMUL.FTZ R71, R68, R71 ;  /* 0x0000004744477220 */ /* 0x000fc60000410000 */
[-C--:B------:R-:W-:Y:S01]  /*6320*/  FFMA.FTZ R65, R68, R69.reuse, -R65 ;  /* 0x0000004544417223 */ /* 0x080fe20000010841 */
[----:B------:R-:W-:Y:S01]  /*6330*/  F2FP.F16.E4M3.UNPACK_B R68, R12.H1 ;  /* 0x0000000cff44723e */ /* 0x000fe200030006ff */
[----:B------:R-:W-:Y:S01]  /*6340*/  FFMA.FTZ R64, R64, R69, R71 ;  /* 0x0000004540407223 */ /* 0x000fe20000010047 */
[----:B------:R-:W-:Y:S02]  /*6350*/  HADD2.F32 R69, -RZ, R66.H1_H1 ;  /* 0x30000042ff457230 */ /* 0x000fe40000004100 */
[--C-:B------:R-:W-:Y:S02]  /*6360*/  HADD2.F32 R66, -RZ, R14.reuse.H1_H1 ;  /* 0x3000000eff427230 */ /* 0x100fe40000004100 */
[----:B------:R-:W-:-:S03]  /*6370*/  HADD2.F32 R14, -RZ, R14.H0_H0 ;  /* 0x2000000eff0e7230 */ /* 0x000fc60000004100 */
[-C--:B------:R-:W-:Y:S02]  /*6380*/  FMUL.FTZ R71, R66, R69.reuse ;  /* 0x0000004542477220 */ /* 0x080fe40000410000 */
[C---:B------:R-:W-:Y:S02]  /*6390*/  FMUL.FTZ R69, R14.reuse, R69 ;  /* 0x000000450e457220 */ /* 0x040fe40000410000 */
[-C--:B------:R-:W-:Y:S01]  /*63a0*/  FFMA.FTZ R14, R14, R67.reuse, -R71 ;  /* 0x000000430e0e7223 */ /* 0x080fe20000010847 */
[----:B------:R-:W-:Y:S02]  /*63b0*/  HADD2.F32 R71, -RZ, R147.H1_H1 ;  /* 0x30000093ff477230 */ /* 0x000fe40000004100 */
[----:B------:R-:W-:Y:S01]  /*63c0*/  FFMA.FTZ R67, R66, R67, R69 ;  /* 0x0000004342437223 */ /* 0x000fe20000010045 */
[--C-:B------:R-:W-:Y:S02]  /*63d0*/  HADD2.F32 R66, -RZ, R68.reuse.H1_H1 ;  /* 0x30000044ff427230 */ /* 0x100fe40000004100 */
[----:B------:R-:W-:-:S02]  /*63e0*/  HADD2.F32 R68, -RZ, R68.H0_H0 ;  /* 0x20000044ff447230 */ /* 0x000fc40000004100 */
[--C-:B------:R-:W-:Y:S02]  /*63f0*/  HADD2.F32 R69, -RZ, R146.reuse.H1_H1 ;  /* 0x30000092ff457230 */ /* 0x100fe40000004100 */
[-C--:B------:R-:W-:Y:S01]  /*6400*/  FMUL.FTZ R77, R66, R71.reuse ;  /* 0x00000047424d7220 */ /* 0x080fe20000410000 */
[----:B------:R-:W-:Y:S02]  /*6410*/  HADD2.F32 R147, -RZ, R147.H0_H0 ;  /* 0x20000093ff937230 */ /* 0x000fe40000004100 */
[C---:B------:R-:W-:Y:S01]  /*6420*/  FMUL.FTZ R71, R68.reuse, R71 ;  /* 0x0000004744477220 */ /* 0x040fe20000410000 */
[----:B------:R-:W-:Y:S01]  /*6430*/  F2FP.SATFINITE.E4M3.F32.PACK_AB_MERGE_C R14, R67, R14, RZ ;  /* 0x0000000e430e723e */ /* 0x000fe200048070ff */
[-C--:B------:R-:W-:Y:S02]  /*6440*/  FFMA.FTZ R68, R68, R69.reuse, -R77 ;  /* 0x0000004544447223 */ /* 0x080fe4000001084d */
[----:B------:R-:W-:Y:S01]  /*6450*/  FFMA.FTZ R71, R66, R69, R71 ;  /* 0x0000004542477223 */ /* 0x000fe20000010047 */
[----:B------:R-:W-:Y:S01]  /*6460*/  F2FP.F16.E4M3.UNPACK_B R66, R12 ;  /* 0x0000000cff42723e */ /* 0x000fe200020006ff */
[----:B------:R-:W-:Y:S01]  /*6470*/  HADD2.F32 R69, -RZ, R146.H0_H0 ;  /* 0x20000092ff457230 */ /* 0x000fe20000004100 */
[----:B------:R-:W-:-:S02]  /*6480*/  F2FP.SATFINITE.E4M3.F32.PACK_AB_MERGE_C R14, R64, R65, R14 ;  /* 0x00000041400e723e */ /* 0x000fc4000480700e */
[----:B------:R-:W-:Y:S01]  /*6490*/  F2FP.SATFINITE.E4M3.F32.PACK_AB_MERGE_C R68, R71, R68, RZ ;  /* 0x000000444744723e */ /* 0x000fe200048070ff */
[--C-:B------:R-:W-:Y:S02]  /*64a0*/  HADD2.F32 R12, -RZ, R66.reuse.H1_H1 ;  /* 0x30000042ff0c7230 */ /* 0x100fe40000004100 */
[----:B------:R-:W-:-:S03]  /*64b0*/  HADD2.F32 R66, -RZ, R66.H0_H0 ;  /* 0x20000042ff427230 */ /* 0x000fc60000004100 */
[-C--:B------:R-:W-:Y:S02]  /*64c0*/  FMUL.FTZ R77, R12, R147.reuse ;  /* 0x000000930c4d7220 */ /* 0x080fe40000410000 */
[C---:B------:R-:W-:Y:S02]  /*64d0*/  FMUL.FTZ R147, R66.reuse, R147 ;  /* 0x0000009342937220 */ /* 0x040fe40000410000 */
[-C--:B------:R-:W-:Y:S02]  /*64e0*/  FFMA.FTZ R66, R66, R69.reuse, -R77 ;  /* 0x0000004542427223 */ /* 0x080fe4000001084d */
[----:B------:R-:W-:-:S05]  /*64f0*/  FFMA.FTZ R147, R12, R69, R147 ;  /* 0x000000450c937223 */ /* 0x000fca0000010093 */
[----:B------:R-:W-:-:S07]  /*6500*/  F2FP.SATFINITE.E4M3.F32.PACK_AB_MERGE_C R12, R147, R66, R68 ;  /* 0x00000042930c723e */ /* 0x000fce0004807044 */
.L_x_4318:
[----:B------:R-:W-:Y:S05]  /*6510*/  BSYNC B3 ;  /* 0x0000000000037941 */ /* 0x000fea0003800000 */
.L_x_4317:
[----:B----4-:R-:W-:-:S05]  /*6520*/  IADD3 R64, P3, R22, R11, RZ ;  /* 0x0000000b16407210 */ /* 0x010fca0007f7e0ff */
[----:B---3--:R-:W-:-:S05]  /*6530*/  IMAD.X R65, R145, 0x1, R229, P3 ;  /* 0x0000000191417824 */ /* 0x008fca00018e06e5 */
[----:B------:R0:W-:Y:S03]  /*6540*/  ST.E.128 desc[UR50][R64.64], R12 ;  /* 0x0000000c40007985 */ /* 0x0001e6000c101d32 */
.L_x_4316:
[----:B------:R-:W-:Y:S05]  /*6550*/  BSYNC B2 ;  /* 0x0000000000027941 */ /* 0x000fea0003800000 */
.L_x_4315:
[----:B------:R-:W-:-:S13]  /*6560*/  ISETP.NE.AND P3, PT, R33, RZ, PT ;  /* 0x000000ff2100720c */ /* 0x000fda0003f65270 */
[----:B------:R-:W-:Y:S05]  /*6570*/  @!P3 BRA `(.L_x_4298) ;  /* 0x0000000400e0b947 */ /* 0x000fea0003800000 */
[----:B------:R-:W5:Y:S01]  /*6580*/  LDL R66, [R1+0x1c] ;  /* 0x00001c0001427983 */ /* 0x000f620000100800 */
[----:B0---4-:R-:W-:Y:S01]  /*6590*/  IADD3 R64, P3, R220, R11, RZ ;  /* 0x0000000bdc407210 */ /* 0x011fe20007f7e0ff */
[----:B------:R-:W-:Y:S02]  /*65a0*/  BSSY B2, `(.L_x_4319) ;  /* 0x0000074000027945 */ /* 0x000fe40003800000 */
[----:B------:R0:W4:Y:S02]  /*65b0*/  LDS.128 R12, [R89+0x29200] ;  /* 0x02920000590c7984 */ /* 0x0001240000000c00 */
[----:B---3--:R-:W-:Y:S01]  /*65c0*/  IMAD.X R65, R145, 0x1, R228, P3 ;  /* 0x0000000191417824 */ /* 0x008fe200018e06e4 */
[----:B-----5:R-:W-:-:S13]  /*65d0*/  ISETP.GE.AND P3, PT, R66, R113, PT ;  /* 0x000000714200720c */ /* 0x020fda0003f66270 */
[----:B0---4-:R-:W-:Y:S05]  /*65e0*/  @P3 BRA `(.L_x_4320) ;  /* 0x0000000400bc3947 */ /* 0x011fea0003800000 */
[----:B------:R-:W-:Y:S01]  /*65f0*/  IMAD.MOV.U32 R60, RZ, RZ, R13 ;  /* 0x000000ffff3c7224 */ /* 0x000fe200078e000d */
        /* <DEDUP_REMOVED lines=10> */
[----:B------:R-:W-:Y:S02]  /*66a0*/  HADD2.F32 R11, -RZ, R11.H1_H1 ;  /* 0x3000000bff0b7230 */ /* 0x000fe40000004100 */
[C---:B------:R-:W-:Y:S01]  /*66b0*/  FMUL.FTZ R68, R62.reuse, R68 ;  /* 0x000000443e447220 */ /* 0x040fe20000410000 */
[----:B------:R-:W-:-:S03]  /*66c0*/  FFMA.FTZ R62, R62, R66, -R69 ;  /* 0x000000423e3e7223 */ /* 0x000fc60000010845 */
[----:B------:R-:W-:Y:S01]  /*66d0*/  FFMA.FTZ R67, R67, R66, R68 ;  /* 0x0000004243437223 */ /* 0x000fe20000010044 */
[----:B------:R-:W-:Y:S01]  /*66e0*/  F2FP.F16.E4M3.UNPACK_B R66, R60.H1 ;  /* 0x0000003cff42723e */ /* 0x000fe200030006ff */
[----:B------:R-:W-:-:S04]  /*66f0*/  IMAD.MOV.U32 R60, RZ, RZ, R12 ;  /* 0x000000ffff3c7224 */ /* 0x000fc800078e000c */
[--C-:B------:R-:W-:Y:S02]  /*6700*/  HADD2.F32 R68, -RZ, R66.reuse.H1_H1 ;  /* 0x30000042ff447230 */ /* 0x100fe40000004100 */
[----:B------:R-:W-:-:S03]  /*6710*/  HADD2.F32 R66, -RZ, R66.H0_H0 ;  /* 0x20000042ff427230 */ /* 0x000fc60000004100 */
[-C--:B------:R-:W-:Y:S02]  /*6720*/  FMUL.FTZ R69, R68, R13.reuse ;  /* 0x0000000d44457220 */ /* 0x080fe40000410000 */
        /* <DEDUP_REMOVED lines=8> */
[----:B------:R-:W-:-:S02]  /*67b0*/  HADD2.F32 R12, -RZ, R11.H1_H1 ;  /* 0x3000000bff0c7230 */ /* 0x000fc40000004100 */
[----:B------:R-:W-:Y:S02]  /*67c0*/  HADD2.F32 R11, -RZ, R11.H0_H0 ;  /* 0x2000000bff0b7230 */ /* 0x000fe40000004100 */
[--C-:B------:R-:W-:Y:S02]  /*67d0*/  HADD2.F32 R70, -RZ, R66.reuse.H1_H1 ;  /* 0x30000042ff467230 */ /* 0x100fe40000004100 */
[CC--:B------:R-:W-:Y:S01]  /*67e0*/  FMUL.FTZ R72, R12.reuse, R71.reuse ;  /* 0x000000470c487220 */ /* 0x0c0fe20000410000 */
[----:B------:R-:W-:Y:S02]  /*67f0*/  HADD2.F32 R69, -RZ, R69.H0_H0 ;  /* 0x20000045ff457230 */ /* 0x000fe40000004100 */
[C---:B------:R-:W-:Y:S01]  /*6800*/  FMUL.FTZ R71, R11.reuse, R71 ;  /* 0x000000470b477220 */ /* 0x040fe20000410000 */
[----:B------:R-:W-:Y:S02]  /*6810*/  HADD2.F32 R66, -RZ, R66.H0_H0 ;  /* 0x20000042ff427230 */ /* 0x000fe40000004100 */
[-C--:B------:R-:W-:Y:S01]  /*6820*/  FFMA.FTZ R11, R11, R70.reuse, -R72 ;  /* 0x000000460b0b7223 */ /* 0x080fe20000010848 */
[----:B------:R-:W-:Y:S01]  /*6830*/  FFMA.FTZ R12, R12, R70, R71 ;  /* 0x000000460c0c7223 */ /* 0x000fe20000010047 */
[----:B------:R-:W-:Y:S01]  /*6840*/  F2FP.SATFINITE.E4M3.F32.PACK_AB_MERGE_C R70, R68, R13, RZ ;  /* 0x0000000d4446723e */ /* 0x000fe200048070ff */
[----:B------:R-:W-:-:S02]  /*6850*/  HADD2.F32 R13, -RZ, R60.H1_H1 ;  /* 0x3000003cff0d7230 */ /* 0x000fc40000004100 */
[----:B------:R-:W-:Y:S01]  /*6860*/  HADD2.F32 R60, -RZ, R60.H0_H0 ;  /* 0x2000003cff3c7230 */ /* 0x000fe20000004100 */
[----:B------:R-:W-:Y:S02]  /*6870*/  F2FP.SATFINITE.E4M3.F32.PACK_AB_MERGE_C R62, R67, R62, R70 ;  /* 0x0000003e433e723e */ /* 0x000fe40004807046 */
[CC--:B------:R-:W-:Y:S01]  /*6880*/  FMUL.FTZ R71, R13.reuse, R69.reuse ;  /* 0x000000450d477220 */ /* 0x0c0fe20000410000 */
[----:B------:R-:W-:Y:S01]  /*6890*/  SHF.R.U32.HI R70, RZ, 0x18, R63 ;  /* 0x00000018ff467819 */ /* 0x000fe2000001163f */
[C---:B------:R-:W-:Y:S01]  /*68a0*/  FMUL.FTZ R68, R60.reuse, R69 ;  /* 0x000000453c447220 */ /* 0x040fe20000410000 */
[----:B------:R-:W-:Y:S01]  /*68b0*/  SHF.R.U32.HI R69, RZ, 0x10, R61 ;  /* 0x00000010ff457819 */ /* 0x000fe2000001163d */
[-C--:B------:R-:W-:Y:S01]  /*68c0*/  FFMA.FTZ R60, R60, R66.reuse, -R71 ;  /* 0x000000423c3c7223 */ /* 0x080fe20000010847 */
[----:B------:R-:W-:Y:S01]  /*68d0*/  SHF.R.U32.HI R71, RZ, 0x8, R61 ;  /* 0x00000008ff477819 */ /* 0x000fe2000001163d */
[----:B------:R-:W-:Y:S01]  /*68e0*/  FFMA.FTZ R13, R13, R66, R68 ;  /* 0x000000420d0d7223 */ /* 0x000fe20000010044 */
[----:B------:R-:W-:-:S02]  /*68f0*/  LOP3.LUT R66, R61, 0xff, RZ, 0xc0, !PT ;  /* 0x000000ff3d427812 */ /* 0x000fc400078ec0ff */
[----:B------:R-:W-:Y:S02]  /*6900*/  LOP3.LUT R61, R63, 0xff, RZ, 0xc0, !PT ;  /* 0x000000ff3f3d7812 */ /* 0x000fe400078ec0ff */
[--C-:B------:R-:W-:Y:S02]  /*6910*/  SHF.R.U32.HI R68, RZ, 0x8, R63.reuse ;  /* 0x00000008ff447819 */ /* 0x100fe4000001163f */
[----:B------:R-:W-:Y:S02]  /*6920*/  SHF.R.U32.HI R67, RZ, 0x10, R63 ;  /* 0x00000010ff437819 */ /* 0x000fe4000001163f */
[----:B------:R-:W-:Y:S01]  /*6930*/  PRMT R63, R70, 0x654, R61 ;  /* 0x00000654463f7816 */ /* 0x000fe2000000003d */
[----:B------:R-:W-:Y:S01]  /*6940*/  IMAD.SHL.U32 R61, R71, 0x100, RZ ;  /* 0x00000100473d7824 */ /* 0x000fe200078e00ff */
[----:B------:R-:W-:Y:S02]  /*6950*/  SHF.L.U32 R68, R68, 0x8, RZ ;  /* 0x0000000844447819 */ /* 0x000fe400000006ff */
[----:B------:R-:W-:-:S02]  /*6960*/  PRMT R66, R73, 0x654, R66 ;  /* 0x0000065449427816 */ /* 0x000fc40000000042 */
[----:B------:R-:W-:Y:S01]  /*6970*/  LOP3.LUT R63, R63, 0xff00, R68, 0xf8, !PT ;  /* 0x0000ff003f3f7812 */ /* 0x000fe200078ef844 */
[----:B------:R-:W-:Y:S01]  /*6980*/  IMAD.U32 R68, R67, 0x10000, RZ ;  /* 0x0001000043447824 */ /* 0x000fe200078e00ff */
[----:B------:R-:W-:Y:S01]  /*6990*/  LOP3.LUT R61, R66, 0xff00, R61, 0xf8, !PT ;  /* 0x0000ff00423d7812 */ /* 0x000fe200078ef83d */
[----:B------:R-:W-:Y:S01]  /*69a0*/  IMAD.U32 R66, R69, 0x10000, RZ ;  /* 0x0001000045427824 */ /* 0x000fe200078e00ff */
[----:B------:R-:W-:Y:S01]  /*69b0*/  F2FP.SATFINITE.E4M3.F32.PACK_AB_MERGE_C R11, R12, R11, RZ ;  /* 0x0000000b0c0b723e */ /* 0x000fe200048070ff */
[----:B------:R-:W-:Y:S01]  /*69c0*/  IMAD.MOV.U32 R67, RZ, RZ, R15 ;  /* 0x000000ffff437224 */ /* 0x000fe200078e000f */
[----:B------:R-:W-:Y:S02]  /*69d0*/  LOP3.LUT R63, R63, 0xff0000, R68, 0xf8, !PT ;  /* 0x00ff00003f3f7812 */ /* 0x000fe400078ef844 */
[----:B------:R-:W-:Y:S02]  /*69e0*/  LOP3.LUT R61, R61, 0xff0000, R66, 0xf8, !PT ;  /* 0x00ff00003d3d7812 */ /* 0x000fe400078ef842 */
[----:B------:R-:W-:-:S02]  /*69f0*/  F2FP.F16.E4M3.UNPACK_B R15, R67 ;  /* 0x00000043ff0f723e */ /* 0x000fc400020006ff */
[----:B------:R-:W-:Y:S02]  /*6a00*/  F2FP.F16.E4M3.UNPACK_B R71, R63.H1 ;  /* 0x0000003fff47723e */ /* 0x000fe400030006ff */
[----:B------:R-:W-:Y:S01]  /*6a10*/  F2FP.F16.E4M3.UNPACK_B R68, R61.H1 ;  /* 0x0000003dff44723e */ /* 0x000fe200030006ff */
[----:B------:R-:W-:Y:S01]  /*6a20*/  HADD2.F32 R69, -RZ, R15.H1_H1 ;  /* 0x3000000fff457230 */ /* 0x000fe20000004100 */
[----:B------:R-:W-:Y:S01]  /*6a30*/  F2FP.SATFINITE.E4M3.F32.PACK_AB_MERGE_C R12, R13, R60, R11 ;  /* 0x0000003c0d0c723e */ /* 0x000fe2000480700b */
[----:B------:R-:W-:Y:S02]  /*6a40*/  HADD2.F32 R66, -RZ, R71.H0_H0 ;  /* 0x20000047ff427230 */ /* 0x000fe40000004100 */
[----:B------:R-:W-:Y:S02]  /*6a50*/  HADD2.F32 R15, -RZ, R15.H0_H0 ;  /* 0x2000000fff0f7230 */ /* 0x000fe40000004100 */
[----:B------:R-:W-:Y:S02]  /*6a60*/  HADD2.F32 R70, -RZ, R68.H0_H0 ;  /* 0x20000044ff467230 */ /* 0x000fe40000004100 */
[----:B------:R-:W-:Y:S01]  /*6a70*/  FMUL.FTZ R72, R69, R66 ;  /* 0x0000004245487220 */ /* 0x000fe20000410000 */
[----:B------:R-:W-:-:S02]  /*6a80*/  HADD2.F32 R71, -RZ, R71.H1_H1 ;  /* 0x30000047ff477230 */ /* 0x000fc40000004100 */
[C---:B------:R-:W-:Y:S01]  /*6a90*/  FMUL.FTZ R74, R15.reuse, R66 ;  /* 0x000000420f4a7220 */ /* 0x040fe20000410000 */
[----:B------:R-:W-:Y:S02]  /*6aa0*/  HADD2.F32 R68, -RZ, R68.H1_H1 ;  /* 0x30000044ff447230 */ /* 0x000fe40000004100 */
[-C--:B------:R-:W-:Y:S01]  /*6ab0*/  FFMA.FTZ R66, R15, R70.reuse, -R72 ;  /* 0x000000460f427223 */ /* 0x080fe20000010848 */
[----:B------:R-:W-:Y:S01]  /*6ac0*/  F2FP.F16.E4M3.UNPACK_B R72, R63 ;  /* 0x0000003fff48723e */ /* 0x000fe200020006ff */
[----:B------:R-:W-:Y:S01]  /*6ad0*/  FFMA.FTZ R15, R69, R70, R74 ;  /* 0x00000046450f7223 */ /* 0x000fe2000001004a */
[----:B------:R-:W-:Y:S01]  /*6ae0*/  F2FP.F16.E4M3.UNPACK_B R69, R67.H1 ;  /* 0x00000043ff45723e */ /* 0x000fe200030006ff */
[----:B------:R-:W-:Y:S01]  /*6af0*/  IMAD.MOV.U32 R67, RZ, RZ, R14 ;  /* 0x000000ffff437224 */ /* 0x000fe200078e000e */
[----:B------:R-:W-:Y:S01]  /*6b00*/  F2FP.F16.E4M3.UNPACK_B R63, R61 ;  /* 0x0000003dff3f723e */ /* 0x000fe200020006ff */
[----:B------:R-:W-:Y:S02]  /*6b10*/  HADD2.F32 R61, -RZ, R72.H1_H1 ;  /* 0x30000048ff3d7230 */ /* 0x000fe40000004100 */
[----:B------:R-:W-:-:S02]  /*6b20*/  HADD2.F32 R70, -RZ, R69.H1_H1 ;  /* 0x30000045ff467230 */ /* 0x000fc40000004100 */
[----:B------:R-:W-:Y:S02]  /*6b30*/  HADD2.F32 R69, -RZ, R69.H0_H0 ;  /* 0x20000045ff457230 */ /* 0x000fe40000004100 */
[----:B------:R-:W-:Y:S02]  /*6b40*/  HADD2.F32 R72, -RZ, R72.H0_H0 ;  /* 0x20000048ff487230 */ /* 0x000fe40000004100 */
[-C--:B------:R-:W-:Y:S01]  /*6b50*/  FMUL.FTZ R14, R70, R71.reuse ;  /* 0x00000047460e7220 */ /* 0x080fe20000410000 */
[----:B------:R-:W-:Y:S02]  /*6b60*/  IMAD.MOV.U32 R13, RZ, RZ, R62 ;  /* 0x000000ffff0d7224 */ /* 0x000fe400078e003e */
[C---:B------:R-:W-:Y:S01]  /*6b70*/  FMUL.FTZ R71, R69.reuse, R71 ;  /* 0x0000004745477220 */ /* 0x040fe20000410000 */
[----:B------:R-:W-:-:S03]  /*6b80*/  FFMA.FTZ R14, R69, R68, -R14 ;  /* 0x00000044450e7223 */ /* 0x000fc6000001080e */
[----:B------:R-:W-:Y:S01]  /*6b90*/  FFMA.FTZ R69, R70, R68, R71 ;  /* 0x0000004446457223 */ /* 0x000fe20000010047 */
[-C--:B------:R-:W-:Y:S01]  /*6ba0*/  F2FP.F16.E4M3.UNPACK_B R68, R67.reuse.H1 ;  /* 0x00000043ff44723e */ /* 0x080fe200030006ff */
[--C-:B------:R-:W-:Y:S01]  /*6bb0*/  HADD2.F32 R71, -RZ, R63.reuse.H1_H1 ;  /* 0x3000003fff477230 */ /* 0x100fe20000004100 */
[----:B------:R-:W-:Y:S01]  /*6bc0*/  F2FP.F16.E4M3.UNPACK_B R67, R67 ;  /* 0x00000043ff43723e */ /* 0x000fe200020006ff */
[----:B------:R-:W-:Y:S01]  /*6bd0*/  HADD2.F32 R63, -RZ, R63.H0_H0 ;  /* 0x2000003fff3f7230 */ /* 0x000fe20000004100 */
[----:B------:R-:W-:Y:S01]  /*6be0*/  F2FP.SATFINITE.E4M3.F32.PACK_AB_MERGE_C R69, R69, R14, RZ ;  /* 0x0000000e4545723e */ /* 0x000fe200048070ff */
[--C-:B------:R-:W-:Y:S02]  /*6bf0*/  HADD2.F32 R70, -RZ, R68.reuse.H1_H1 ;  /* 0x30000044ff467230 */ /* 0x100fe40000004100 */
[----:B------:R-:W-:Y:S01]  /*6c00*/  HADD2.F32 R68, -RZ, R68.H0_H0 ;  /* 0x20000044ff447230 */ /* 0x000fe20000004100 */
[----:B------:R-:W-:Y:S02]  /*6c10*/  F2FP.SATFINITE.E4M3.F32.PACK_AB_MERGE_C R15, R15, R66, R69 ;  /* 0x000000420f0f723e */ /* 0x000fe40004807045 */
[----:B------:R-:W-:-:S02]  /*6c20*/  FMUL.FTZ R73, R70, R61 ;  /* 0x0000003d46497220 */ /* 0x000fc40000410000 */
        /* <DEDUP_REMOVED lines=11> */
.L_x_4320:
[----:B------:R-:W-:Y:S05]  /*6ce0*/  BSYNC B2 ;  /* 0x0000000000027941 */ /* 0x000fea0003800000 */
.L_x_4319:
[----:B------:R0:W-:Y:S02]  /*6cf0*/  ST.E.128 desc[UR50][R64.64], R12 ;  /* 0x0000000c40007985 */ /* 0x0001e4000c101d32 */
.L_x_4298:
[----:B------:R-:W-:Y:S05]  /*6d00*/  BSYNC B1 ;  /* 0x0000000000017941 */ /* 0x000fea0003800000 */
.L_x_4297:
[----:B------:R-:W-:-:S03]  /*6d10*/  UMOV UR4, 0xffffffff ;  /* 0xffffffff00047882 */ /* 0x000fc60000000000 */
[----:B------:R-:W-:Y:S05]  /*6d20*/  BRA.DIV UR4, `(.L_x_4321) ;  /* 0x000002a604487947 */ /* 0x000fea000b800000 */
[----:B--2---:R-:W2:Y:S04]  /*6d30*/  SHFL.IDX PT, R119, R119, 0x1, 0x1e1f ;  /* 0x003e1f0077777f89 */ /* 0x004ea800000e0000 */
[----:B------:R-:W0:Y:S02]  /*6d40*/  SHFL.IDX PT, R120, R120, 0x1, 0x1e1f ;  /* 0x003e1f0078787f89 */ /* 0x000e2400000e0000 */
.L_x_4640:
[----:B------:R-:W-:Y:S05]  /*6d50*/  @P4 BRA `(.L_x_4322) ;  /* 0x0000009c00944947 */ /* 0x000fea0003800000 */
[----:B------:R-:W-:Y:S01]  /*6d60*/  ISETP.NE.AND P3, PT, R28, RZ, PT ;  /* 0x000000ff1c00720c */ /* 0x000fe20003f65270 */
[----:B------:R-:W-:-:S12]  /*6d70*/  BSSY B1, `(.L_x_4323) ;  /* 0x0000077000017945 */ /* 0x000fd80003800000 */
[----:B------:R-:W-:Y:S05]  /*6d80*/  @!P3 BRA `(.L_x_4324) ;  /* 0x0000000400d4b947 */ /* 0x000fea0003800000 */
[----:B0-----:R0:W0:Y:S01]  /*6d90*/  LDS.128 R12, [R88+0x26200] ;  /* 0x02620000580c7984 */ /* 0x0010220000000c00 */
[----:B------:R-:W-:Y:S01]  /*6da0*/  IADD3 R60, P3, R16, R120, RZ ;  /* 0x00000078103c7210 */ /* 0x000fe20007f7e0ff */
[----:B------:R-:W-:Y:S03]  /*6db0*/  BSSY B2, `(.L_x_4325) ;  /* 0x0000071000027945 */ /* 0x000fe60003800000 */
[----:B--2---:R-:W-:Y:S02]  /*6dc0*/  IADD3.X R61, R119, R17, RZ, P3, !PT ;  /* 0x00000011773d7210 */ /* 0x004fe40001ffe4ff */
        /* <DEDUP_REMOVED lines=8> */
[--C-:B------:R-:W-:Y:S01]  /*6e50*/  SHF.R.U32.HI R71, RZ, 0x18, R57.reuse ;  /* 0x00000018ff477819 */ /* 0x100fe20000011639 */
[----:B------:R-:W-:Y:S01]  /*6e60*/  HADD2.F32 R11, -RZ, R11.H0_H0 ;  /* 0x2000000bff0b7230 */ /* 0x000fe20000004100 */
[----:B------:R-:W-:Y:S01]  /*6e70*/  SHF.R.U32.HI R70, RZ, 0x8, R57 ;  /* 0x00000008ff467819 */ /* 0x000fe20000011639 */
        /* <DEDUP_REMOVED lines=29> */
[----:B------:R-:W-:Y:S01]  /*7050*/  SHF.R.U32.HI R69, RZ, 0x10, R57 ;  /* 0x00000010ff457819 */ /* 0x000fe20000011639 */
        /* <DEDUP_REMOVED lines=8> */
[--C-:B------:R-:W-:Y:S01]  /*70e0*/  SHF.R.U32.HI R67, RZ, 0x10, R59.reuse ;  /* 0x00000010ff437819 */ /* 0x100fe2000001163b */
[----:B------:R-:W-:Y:S01]  /*70f0*/  FFMA.FTZ R65, R65, R64, R66 ;  /* 0x0000004041417223 */ /* 0x000fe20000010042 */
[----:B------:R-:W-:Y:S02]  /*7100*/  SHF.R.U32.HI R66, RZ, 0x8, R59 ;  /* 0x00000008ff427819 */ /* 0x000fe4000001163b */
[----:B------:R-:W-:-:S02]  /*7110*/  LOP3.LUT R64, R57, 0xff, RZ, 0xc0, !PT ;  /* 0x000000ff39407812 */ /* 0x000fc400078ec0ff */
[----:B------:R-:W-:Y:S01]  /*7120*/  LOP3.LUT R57, R59, 0xff, RZ, 0xc0, !PT ;  /* 0x000000ff3b397812 */ /* 0x000fe200078ec0ff */
[----:B------:R-:W-:Y:S01]  /*7130*/  IMAD.SHL.U32 R66, R66, 0x100, RZ ;  /* 0x0000010042427824 */ /* 0x000fe200078e00ff */
[----:B------:R-:W-:Y:S02]  /*7140*/  PRMT R64, R71, 0x654, R64 ;  /* 0x0000065447407816 */ /* 0x000fe40000000040 */
[----:B------:R-:W-:Y:S02]  /*7150*/  PRMT R57, R68, 0x654, R57 ;  /* 0x0000065444397816 */ /* 0x000fe40000000039 */
[----:B------:R-:W-:Y:S02]  /*7160*/  F2FP.SATFINITE.E4M3.F32.PACK_AB_MERGE_C R12, R65, R62, R58 ;  /* 0x0000003e410c723e */ /* 0x000fe4000480703a */
[----:B------:R-:W-:Y:S01]  /*7170*/  LOP3.LUT R59, R57, 0xff00, R66, 0xf8, !PT ;  /* 0x0000ff00393b7812 */ /* 0x000fe200078ef842 */
[----:B------:R-:W-:Y:S02]  /*7180*/  IMAD.SHL.U32 R57, R70, 0x100, RZ ;  /* 0x0000010046397824 */ /* 0x000fe400078e00ff */
[----:B------:R-:W-:-:S03]  /*7190*/  IMAD.U32 R66, R67, 0x10000, RZ ;  /* 0x0001000043427824 */ /* 0x000fc600078e00ff */
[----:B------:R-:W-:Y:S01]  /*71a0*/  LOP3.LUT R57, R64, 0xff00, R57, 0xf8, !PT ;  /* 0x0000ff0040397812 */ /* 0x000fe200078ef839 */
[----:B------:R-:W-:Y:S01]  /*71b0*/  IMAD.U32 R64, R69, 0x10000, RZ ;  /* 0x0001000045407824 */ /* 0x000fe200078e00ff */
[----:B------:R-:W-:Y:S02]  /*71c0*/  LOP3.LUT R59, R59, 0xff0000, R66, 0xf8, !PT ;  /* 0x00ff00003b3b7812 */ /* 0x000fe400078ef842 */
[----:B------:R-:W-:Y:S02]  /*71d0*/  MOV R66, R15 ;  /* 0x0000000f00427202 */ /* 0x000fe40000000f00 */
[----:B------:R-:W-:Y:S02]  /*71e0*/  LOP3.LUT R57, R57, 0xff0000, R64, 0xf8, !PT ;  /* 0x00ff000039397812 */ /* 0x000fe400078ef840 */
[----:B------:R-:W-:Y:S02]  /*71f0*/  F2FP.F16.E4M3.UNPACK_B R15, R66 ;  /* 0x00000042ff0f723e */ /* 0x000fe400020006ff */
[----:B------:R-:W-:-:S02]  /*7200*/  F2FP.F16.E4M3.UNPACK_B R68, R59.H1 ;  /* 0x0000003bff44723e */ /* 0x000fc400030006ff */
[----:B------:R-:W-:Y:S01]  /*7210*/  F2FP.F16.E4M3.UNPACK_B R69, R57.H1 ;  /* 0x00000039ff45723e */ /* 0x000fe200030006ff */
[--C-:B------:R-:W-:Y:S02]  /*7220*/  HADD2.F32 R64, -RZ, R15.reuse.H1_H1 ;  /* 0x3000000fff407230 */ /* 0x100fe40000004100 */
[----:B------:R-:W-:Y:S02]  /*7230*/  HADD2.F32 R70, -RZ, R68.H0_H0 ;  /* 0x20000044ff467230 */ /* 0x000fe40000004100 */
[----:B------:R-:W-:Y:S02]  /*7240*/  HADD2.F32 R15, -RZ, R15.H0_H0 ;  /* 0x2000000fff0f7230 */ /* 0x000fe40000004100 */
[--C-:B------:R-:W-:Y:S02]  /*7250*/  HADD2.F32 R67, -RZ, R69.reuse.H0_H0 ;  /* 0x20000045ff437230 */ /* 0x100fe40000004100 */
[----:B------:R-:W-:Y:S01]  /*7260*/  FMUL.FTZ R72, R64, R70 ;  /* 0x0000004640487220 */ /* 0x000fe20000410000 */
[----:B------:R-:W-:-:S02]  /*7270*/  HADD2.F32 R69, -RZ, R69.H1_H1 ;  /* 0x30000045ff457230 */ /* 0x000fc40000004100 */
[C---:B------:R-:W-:Y:S01]  /*7280*/  FMUL.FTZ R71, R15.reuse, R70 ;  /* 0x000000460f477220 */ /* 0x040fe20000410000 */
[----:B------:R-:W-:-:S03]  /*7290*/  FFMA.FTZ R15, R15, R67, -R72 ;  /* 0x000000430f0f7223 */ /* 0x000fc60000010848 */
        /* <DEDUP_REMOVED lines=18> */
[----:B------:R-:W-:Y:S02]  /*73c0*/  HADD2.F32 R70, -RZ, R69.H1_H1 ;  /* 0x30000045ff467230 */ /* 0x000fe40000004100 */
[CC--:B------:R-:W-:Y:S01]  /*73d0*/  FMUL.FTZ R72, R68.reuse, R57.reuse ;  /* 0x0000003944487220 */ /* 0x0c0fe20000410000 */
[----:B------:R-:W-:Y:S02]  /*73e0*/  HADD2.F32 R71, -RZ, R71.H0_H0 ;  /* 0x20000047ff477230 */ /* 0x000fe40000004100 */
[C---:B------:R-:W-:Y:S01]  /*73f0*/  FMUL.FTZ R73, R59.reuse, R57 ;  /* 0x000000393b497220 */ /* 0x040fe20000410000 */
[----:B------:R-:W-:Y:S02]  /*7400*/  HADD2.F32 R69, -RZ, R69.H0_H0 ;  /* 0x20000045ff457230 */ /* 0x000fe40000004100 */
[-C--:B------:R-:W-:Y:S01]  /*7410*/  FFMA.FTZ R57, R59, R70.reuse, -R72 ;  /* 0x000000463b397223 */ /* 0x080fe20000010848 */
[--C-:B------:R-:W-:Y:S02]  /*7420*/  HADD2.F32 R59, -RZ, R66.reuse.H1_H1 ;  /* 0x30000042ff3b7230 */ /* 0x100fe40000004100 */
[----:B------:R-:W-:Y:S01]  /*7430*/  FFMA.FTZ R70, R68, R70, R73 ;  /* 0x0000004644467223 */ /* 0x000fe20000010049 */
[----:B------:R-:W-:Y:S01]  /*7440*/  HADD2.F32 R66, -RZ, R66.H0_H0 ;  /* 0x20000042ff427230 */ /* 0x000fe20000004100 */
[----:B------:R-:W-:Y:S01]  /*7450*/  F2FP.SATFINITE.E4M3.F32.PACK_AB_MERGE_C R15, R64, R15, R67 ;  /* 0x0000000f400f723e */ /* 0x000fe20004807043 */
[----:B------:R-:W-:-:S02]  /*7460*/  FMUL.FTZ R73, R59, R71 ;  /* 0x000000473b497220 */ /* 0x000fc40000410000 */
[----:B------:R-:W-:Y:S01]  /*7470*/  F2FP.SATFINITE.E4M3.F32.PACK_AB_MERGE_C R57, R70, R57, RZ ;  /* 0x000000394639723e */ /* 0x000fe200048070ff */
[C---:B------:R-:W-:Y:S01]  /*7480*/  FMUL.FTZ R68, R66.reuse, R71 ;  /* 0x0000004742447220 */ /* 0x040fe20000410000 */
[----:B------:R-:W-:-:S03]  /*7490*/  FFMA.FTZ R73, R66, R69, -R73 ;  /* 0x0000004542497223 */ /* 0x000fc60000010849 */
[----:B------:R-:W-:-:S05]  /*74a0*/  FFMA.FTZ R68, R59, R69, R68 ;  /* 0x000000453b447223 */ /* 0x000fca0000010044 */
[----:B------:R-:W-:-:S07]  /*74b0*/  F2FP.SATFINITE.E4M3.F32.PACK_AB_MERGE_C R14, R68, R73, R57 ;  /* 0x00000049440e723e */ /* 0x000fce0004807039 */
.L_x_4326:
[----:B------:R-:W-:Y:S05]  /*74c0*/  BSYNC B2 ;  /* 0x0000000000027941 */ /* 0x000fea0003800000 */
.L_x_4325:
[----:B0-----:R0:W-:Y:S02]  /*74d0*/  ST.E.128 desc[UR50][R60.64], R12 ;  /* 0x0000000c3c007985 */ /* 0x0011e4000c101d32 */
.L_x_4324:
[----:B------:R-:W-:Y:S05]  /*74e0*/  BSYNC B1 ;  /* 0x0000000000017941 */ /* 0x000fea0003800000 */
.L_x_4323:
[----:B------:R-:W-:Y:S01]  /*74f0*/  ISETP.NE.AND P3, PT, R29, RZ, PT ;  /* 0x000000ff1d00720c */ /* 0x000fe20003f65270 */
[----:B------:R-:W-:-:S12]  /*7500*/  BSSY B1, `(.L_x_4327) ;  /* 0x0000078000017945 */ /* 0x000fd80003800000 */
[----:B------:R-:W-:Y:S05]  /*7510*/  @!P3 BRA `(.L_x_4328) ;  /* 0x0000000400d8b947 */ /* 0x000fea0003800000 */
[----:B------:R-:W5:Y:S01]  /*7520*/  LDL R58, [R1+0xc] ;  /* 0x00000c00013a7983 */ /* 0x000f620000100800 */
[----:B----4-:R-:W-:Y:S01]  /*7530*/  IMAD.SHL.U32 R11, R226, 0x10, RZ ;  /* 0x00000010e20b7824 */ /* 0x010fe200078e00ff */
[----:B------:R-:W-:Y:S02]  /*7540*/  BSSY B2, `(.L_x_4329) ;  /* 0x0000072000027945 */ /* 0x000fe40003800000 */
[----:B0-----:R0:W4:Y:S02]  /*7550*/  LDS.128 R12, [R89+0x26200] ;  /* 0x02620000590c7984 */ /* 0x0011240000000c00 */
[----:B------:R-:W-:-:S04]  /*7560*/  IADD3 R56, P3, R11, R120, RZ ;  /* 0x000000780b387210 */ /* 0x000fc80007f7e0ff */
[----:B--2---:R-:W-:Y:S02]  /*7570*/  LEA.HI.X.SX32 R57, R11, R119, 0x1, P3 ;  /* 0x000000770b397211 */ /* 0x004fe400018f0eff */
[----:B-----5:R-:W-:-:S13]  /*7580*/  ISETP.GE.AND P3, PT, R58, R113, PT ;  /* 0x000000713a00720c */ /* 0x020fda0003f66270 */
[----:B0---4-:R-:W-:Y:S05]  /*7590*/  @P3 BRA `(.L_x_4330) ;  /* 0x0000000400b03947 */ /* 0x011fea0003800000 */
[----:B------:R-:W-:Y:S02]  /*75a0*/  SHF.R.U32.HI R54, RZ, 0x8, R55 ;  /* 0x00000008ff367819 */ /* 0x000fe40000011637 */
[----:B------:R-:W-:Y:S02]  /*75b0*/  SHF.R.U32.HI R61, RZ, 0x8, R53 ;  /* 0x00000008ff3d7819 */ /* 0x000fe40000011635 */
[----:B------:R-:W-:Y:S01]  /*75c0*/  LOP3.LUT R52, R55, 0xff, RZ, 0xc0, !PT ;  /* 0x000000ff37347812 */ /* 0x000fe200078ec0ff */
[----:B------:R-:W-:Y:S01]  /*75d0*/  IMAD.SHL.U32 R54, R54, 0x100, RZ ;  /* 0x0000010036367824 */ /* 0x000fe200078e00ff */
[----:B------:R-:W-:Y:S02]  /*75e0*/  SHF.R.U32.HI R59, RZ, 0x18, R55 ;  /* 0x00000018ff3b7819 */ /* 0x000fe40000011637 */
[----:B------:R-:W-:Y:S02]  /*75f0*/  LOP3.LUT R11, R53, 0xff, RZ, 0xc0, !PT ;  /* 0x000000ff350b7812 */ /* 0x000fe400078ec0ff */
[----:B------:R-:W-:-:S02]  /*7600*/  SHF.R.U32.HI R60, RZ, 0x18, R53 ;  /* 0x00000018ff3c7819 */ /* 0x000fc40000011635 */
[----:B------:R-:W-:Y:S02]  /*7610*/  SHF.R.U32.HI R62, RZ, 0x10, R53 ;  /* 0x00000010ff3e7819 */ /* 0x000fe40000011635 */
[----:B------:R-:W-:Y:S01]  /*7620*/  PRMT R59, R59, 0x654, R52 ;  /* 0x000006543b3b7816 */ /* 0x000fe20000000034 */
[----:B------:R-:W-:Y:S01]  /*7630*/  IMAD.SHL.U32 R52, R61, 0x100, RZ ;  /* 0x000001003d347824 */ /* 0x000fe200078e00ff */
[----:B------:R-:W-:Y:S02]  /*7640*/  SHF.R.U32.HI R58, RZ, 0x10, R55 ;  /* 0x00000010ff3a7819 */ /* 0x000fe40000011637 */
[----:B------:R-:W-:Y:S01]  /*7650*/  PRMT R55, R60, 0x654, R11 ;  /* 0x000006543c377816 */ /* 0x000fe2000000000b */
[----:B------:R-:W-:Y:S01]  /*7660*/  IMAD.MOV.U32 R11, RZ, RZ, R13 ;  /* 0x000000ffff0b7224 */ /* 0x000fe200078e000d */
[----:B------:R-:W-:Y:S01]  /*7670*/  LOP3.LUT R59, R59, 0xff00, R54, 0xf8, !PT ;  /* 0x0000ff003b3b7812 */ /* 0x000fe200078ef836 */
[----:B------:R-:W-:Y:S01]  /*7680*/  IMAD.U32 R13, R62, 0x10000, RZ ;  /* 0x000100003e0d7824 */ /* 0x000fe200078e00ff */
[----:B------:R-:W-:Y:S01]  /*7690*/  LOP3.LUT R52, R55, 0xff00, R52, 0xf8, !PT ;  /* 0x0000ff0037347812 */ /* 0x000fe200078ef834 */
[----:B------:R-:W-:Y:S01]  /*76a0*/  IMAD.U32 R54, R58, 0x10000, RZ ;  /* 0x000100003a367824 */ /* 0x000fe200078e00ff */
[----:B------:R-:W-:-:S02]  /*76b0*/  MOV R53, R12 ;  /* 0x0000000c00357202 */ /* 0x000fc40000000f00 */
        /* <DEDUP_REMOVED lines=21> */
[----:B------:R-:W-:-:S02]  /*7810*/  F2FP.F16.E4M3.UNPACK_B R54, R53.H1 ;  /* 0x00000035ff36723e */ /* 0x000fc400030006ff */
[-C--:B------:R-:W-:Y:S01]  /*7820*/  FFMA.FTZ R63, R55, R59.reuse, -R62 ;  /* 0x0000003b373f7223 */ /* 0x080fe2000001083e */
[----:B------:R-:W-:Y:S01]  /*7830*/  FFMA.FTZ R66, R58, R59, R65 ;  /* 0x0000003b3a427223 */ /* 0x000fe20000010041 */
[----:B------:R-:W-:Y:S01]  /*7840*/  HADD2.F32 R62, -RZ, R139.H1_H1 ;  /* 0x3000008bff3e7230 */ /* 0x000fe20000004100 */
[----:B------:R-:W-:Y:S01]  /*7850*/  F2FP.F16.E4M3.UNPACK_B R137, R137 ;  /* 0x00000089ff89723e */ /* 0x000fe200020006ff */
[--C-:B------:R-:W-:Y:S01]  /*7860*/  HADD2.F32 R59, -RZ, R54.reuse.H1_H1 ;  /* 0x30000036ff3b7230 */ /* 0x100fe20000004100 */
[----:B------:R-:W-:Y:S01]  /*7870*/  F2FP.F16.E4M3.UNPACK_B R53, R53 ;  /* 0x00000035ff35723e */ /* 0x000fe200020006ff */
[----:B------:R-:W-:Y:S02]  /*7880*/  HADD2.F32 R55, -RZ, R54.H0_H0 ;  /* 0x20000036ff377230 */ /* 0x000fe40000004100 */
[----:B------:R-:W-:Y:S02]  /*7890*/  HADD2.F32 R60, -RZ, R137.H1_H1 ;  /* 0x30000089ff3c7230 */ /* 0x000fe40000004100 */
[----:B------:R-:W-:Y:S01]  /*78a0*/  FMUL.FTZ R64, R59, R62 ;  /* 0x0000003e3b407220 */ /* 0x000fe20000410000 */
[----:B------:R-:W-:-:S02]  /*78b0*/  HADD2.F32 R139, -RZ, R139.H0_H0 ;  /* 0x2000008bff8b7230 */ /* 0x000fc40000004100 */
[C---:B------:R-:W-:Y:S01]  /*78c0*/  FMUL.FTZ R62, R55.reuse, R62 ;  /* 0x0000003e373e7220 */ /* 0x040fe20000410000 */
[--C-:B------:R-:W-:Y:S02]  /*78d0*/  HADD2.F32 R58, -RZ, R53.reuse.H1_H1 ;  /* 0x30000035ff3a7230 */ /* 0x100fe40000004100 */
[-C--:B------:R-:W-:Y:S01]  /*78e0*/  FFMA.FTZ R64, R55, R60.reuse, -R64 ;  /* 0x0000003c37407223 */ /* 0x080fe20000010840 */
[----:B------:R-:W-:Y:S02]  /*78f0*/  HADD2.F32 R54, -RZ, R53.H0_H0 ;  /* 0x20000035ff367230 */ /* 0x000fe40000004100 */
[----:B------:R-:W-:Y:S01]  /*7900*/  FFMA.FTZ R61, R59, R60, R62 ;  /* 0x0000003c3b3d7223 */ /* 0x000fe2000001003e */
[----:B------:R-:W-:Y:S01]  /*7910*/  HADD2.F32 R137, -RZ, R137.H0_H0 ;  /* 0x20000089ff897230 */ /* 0x000fe20000004100 */
[----:B------:R-:W-:Y:S01]  /*7920*/  F2FP.F16.E4M3.UNPACK_B R59, R15.H1 ;  /* 0x0000000fff3b723e */ /* 0x000fe200030006ff */
[-C--:B------:R-:W-:Y:S01]  /*7930*/  FMUL.FTZ R53, R58, R139.reuse ;  /* 0x0000008b3a357220 */ /* 0x080fe20000410000 */
[----:B------:R-:W-:Y:S01]  /*7940*/  F2FP.F16.E4M3.UNPACK_B R62, R52.H1 ;  /* 0x00000034ff3e723e */ /* 0x000fe200030006ff */
[----:B------:R-:W-:Y:S01]  /*7950*/  FMUL.FTZ R139, R54, R139 ;  /* 0x0000008b368b7220 */ /* 0x000fe20000410000 */
[----:B------:R-:W-:Y:S01]  /*7960*/  F2FP.SATFINITE.E4M3.F32.PACK_AB_MERGE_C R55, R66, R63, RZ ;  /* 0x0000003f4237723e */ /* 0x000fe200048070ff */
[----:B------:R-:W-:Y:S01]  /*7970*/  FFMA.FTZ R53, R54, R137, -R53 ;  /* 0x0000008936357223 */ /* 0x000fe20000010835 */
[--C-:B------:R-:W-:Y:S01]  /*7980*/  HADD2.F32 R65, -RZ, R59.reuse.H0_H0 ;  /* 0x2000003bff417230 */ /* 0x100fe20000004100 */
[----:B------:R-:W-:Y:S01]  /*7990*/  F2FP.SATFINITE.E4M3.F32.PACK_AB_MERGE_C R54, R61, R64, RZ ;  /* 0x000000403d36723e */ /* 0x000fe200048070ff */
[----:B------:R-:W-:Y:S01]  /*79a0*/  HADD2.F32 R66, -RZ, R59.H1_H1 ;  /* 0x3000003bff427230 */ /* 0x000fe20000004100 */
[----:B------:R-:W-:Y:S01]  /*79b0*/  F2FP.F16.E4M3.UNPACK_B R59, R13.H1 ;  /* 0x0000000dff3b723e */ /* 0x000fe200030006ff */
[----:B------:R-:W-:Y:S01]  /*79c0*/  HADD2.F32 R67, -RZ, R62.H1_H1 ;  /* 0x3000003eff437230 */ /* 0x000fe20000004100 */
[----:B------:R-:W-:Y:S01]  /*79d0*/  F2FP.F16.E4M3.UNPACK_B R60, R14.H1 ;  /* 0x0000000eff3c723e */ /* 0x000fe200030006ff */
[----:B------:R-:W-:Y:S01]  /*79e0*/  FFMA.FTZ R58, R58, R137, R139 ;  /* 0x000000893a3a7223 */ /* 0x000fe2000001008b */
        /* <DEDUP_REMOVED lines=9> */
[----:B------:R-:W-:Y:S01]  /*7a80*/  HADD2.F32 R67, -RZ, R52.H1_H1 ;  /* 0x30000034ff437230 */ /* 0x000fe20000004100 */
[----:B------:R-:W-:Y:S01]  /*7a90*/  F2FP.F16.E4M3.UNPACK_B R14, R14 ;  /* 0x0000000eff0e723e */ /* 0x000fe200020006ff */
[----:B------:R-:W-:Y:S01]  /*7aa0*/  FMUL.FTZ R70, R64, R69 ;  /* 0x0000004540467220 */ /* 0x000fe20000410000 */
[----:B------:R-:W-:Y:S01]  /*7ab0*/  F2FP.F16.E4M3.UNPACK_B R65, R15 ;  /* 0x0000000fff41723e */ /* 0x000fe200020006ff */
[----:B------:R-:W-:Y:S01]  /*7ac0*/  FFMA.FTZ R60, R66, R68, R71 ;  /* 0x00000044423c7223 */ /* 0x000fe20000010047 */
[----:B------:R-:W-:-:S02]  /*7ad0*/  HADD2.F32 R66, -RZ, R62.H0_H0 ;  /* 0x2000003eff427230 */ /* 0x000fc40000004100 */
[C---:B------:R-:W-:Y:S01]  /*7ae0*/  FMUL.FTZ R69, R63.reuse, R69 ;  /* 0x000000453f457220 */ /* 0x040fe20000410000 */
[----:B------:R-:W-:Y:S01]  /*7af0*/  FFMA.FTZ R15, R63, R67, -R70 ;  /* 0x000000433f0f7223 */ /* 0x000fe20000010846 */
[--C-:B------:R-:W-:Y:S01]  /*7b00*/  HADD2.F32 R62, -RZ, R14.reuse.H0_H0 ;  /* 0x2000000eff3e7230 */ /* 0x100fe20000004100 */
[----:B------:R-:W-:Y:S01]  /*7b10*/  F2FP.SATFINITE.E4M3.F32.PACK_AB_MERGE_C R60, R60, R13, RZ ;  /* 0x0000000d3c3c723e */ /* 0x000fe200048070ff */
[----:B------:R-:W-:Y:S02]  /*7b20*/  HADD2.F32 R63, -RZ, R65.H0_H0 ;  /* 0x20000041ff3f7230 */ /* 0x000fe40000004100 */
[----:B------:R-:W-:Y:S01]  /*7b30*/  FFMA.FTZ R68, R64, R67, R69 ;  /* 0x0000004340447223 */ /* 0x000fe20000010045 */
[----:B------:R-:W-:Y:S01]  /*7b40*/  HADD2.F32 R14, -RZ, R14.H1_H1 ;  /* 0x3000000eff0e7230 */ /* 0x000fe20000004100 */
[----:B------:R-:W-:Y:S01]  /*7b50*/  F2FP.SATFINITE.E4M3.F32.PACK_AB_MERGE_C R13, R12, R11, R55 ;  /* 0x0000000b0c0d723e */ /* 0x000fe20004807037 */
[----:B------:R-:W-:Y:S01]  /*7b60*/  HADD2.F32 R61, -RZ, R61.H0_H0 ;  /* 0x2000003dff3d7230 */ /* 0x000fe20000004100 */
[----:B------:R-:W-:Y:S01]  /*7b70*/  F2FP.SATFINITE.E4M3.F32.PACK_AB_MERGE_C R12, R58, R53, R54 ;  /* 0x000000353a0c723e */ /* 0x000fe20004807036 */
[----:B------:R-:W-:Y:S01]  /*7b80*/  HADD2.F32 R65, -RZ, R65.H1_H1 ;  /* 0x30000041ff417230 */ /* 0x000fe20000004100 */
[----:B------:R-:W-:Y:S01]  /*7b90*/  F2FP.SATFINITE.E4M3.F32.PACK_AB_MERGE_C R15, R68, R15, RZ ;  /* 0x0000000f440f723e */ /* 0x000fe200048070ff */
[----:B------:R-:W-:-:S02]  /*7ba0*/  HADD2.F32 R64, -RZ, R59.H0_H0 ;  /* 0x2000003bff407230 */ /* 0x000fc40000004100 */
[-C--:B------:R-:W-:Y:S01]  /*7bb0*/  FMUL.FTZ R67, R14, R61.reuse ;  /* 0x0000003d0e437220 */ /* 0x080fe20000410000 */
[----:B------:R-:W-:Y:S02]  /*7bc0*/  HADD2.F32 R59, -RZ, R52.H0_H0 ;  /* 0x20000034ff3b7230 */ /* 0x000fe40000004100 */
[-C--:B------:R-:W-:Y:S01]  /*7bd0*/  FMUL.FTZ R52, R65, R66.reuse ;  /* 0x0000004241347220 */ /* 0x080fe20000410000 */
[C---:B------:R-:W-:Y:S01]  /*7be0*/  FMUL.FTZ R61, R62.reuse, R61 ;  /* 0x0000003d3e3d7220 */ /* 0x040fe20000410000 */
[C---:B------:R-:W-:Y:S01]  /*7bf0*/  FMUL.FTZ R66, R63.reuse, R66 ;  /* 0x000000423f427220 */ /* 0x040fe20000410000 */
[-C--:B------:R-:W-:Y:S02]  /*7c00*/  FFMA.FTZ R67, R62, R59.reuse, -R67 ;  /* 0x0000003b3e437223 */ /* 0x080fe40000010843 */
[----:B------:R-:W-:Y:S01]  /*7c10*/  FFMA.FTZ R14, R14, R59, R61 ;  /* 0x0000003b0e0e7223 */ /* 0x000fe2000001003d */
[-C--:B------:R-:W-:Y:S01]  /*7c20*/  FFMA.FTZ R52, R63, R64.reuse, -R52 ;  /* 0x000000403f347223 */ /* 0x080fe20000010834 */
[----:B------:R-:W-:-:S03]  /*7c30*/  FFMA.FTZ R65, R65, R64, R66 ;  /* 0x0000004041417223 */ /* 0x000fc60000010042 */
[----:B------:R-:W-:Y:S02]  /*7c40*/  F2FP.SATFINITE.E4M3.F32.PACK_AB_MERGE_C R14, R14, R67, R15 ;  /* 0x000000430e0e723e */ /* 0x000fe4000480700f */
[----:B------:R-:W-:-:S07]  /*7c50*/  F2FP.SATFINITE.E4M3.F32.PACK_AB_MERGE_C R15, R65, R52, R60 ;  /* 0x00000034410f723e */ /* 0x000fce000480703c */
.L_x_4330:
[----:B------:R-:W-:Y:S05]  /*7c60*/  BSYNC B2 ;  /* 0x0000000000027941 */ /* 0x000fea0003800000 */
.L_x_4329:
[----:B------:R0:W-:Y:S02]  /*7c70*/  ST.E.128 desc[UR50][R56.64], R12 ;  /* 0x0000000c38007985 */ /* 0x0001e4000c101d32 */
.L_x_4328:
[----:B------:R-:W-:Y:S05]  /*7c80*/  BSYNC B1 ;  /* 0x0000000000017941 */ /* 0x000fea0003800000 */
.L_x_4327:
        /* <DEDUP_REMOVED lines=23> */
[----:B------:R-:W-:Y:S01]  /*7e00*/  IMAD.MOV.U32 R49, RZ, RZ, R12 ;  /* 0x000000ffff317224 */ /* 0x000fe200078e000c */
[----:B------:R-:W-:Y:S02]  /*7e10*/  MOV R11, R13 ;  /* 0x0000000d000b7202 */ /* 0x000fe40000000f00 */
[----:B------:R-:W-:Y:S01]  /*7e20*/  LOP3.LUT R13, R48, 0xff00, R51, 0xf8, !PT ;  /* 0x0000ff00300d7812 */ /* 0x000fe200078ef833 */
[----:B------:R-:W-:Y:S01]  /*7e30*/  IMAD.U32 R48, R56, 0x10000, RZ ;  /* 0x0001000038307824 */ /* 0x000fe200078e00ff */
[----:B------:R-:W-:Y:S01]  /*7e40*/  LOP3.LUT R50, R50, 0xff00, R55, 0xf8, !PT ;  /* 0x0000ff0032327812 */ /* 0x000fe200078ef837 */
[----:B------:R-:W-:Y:S01]  /*7e50*/  IMAD.U32 R55, R54, 0x10000, RZ ;  /* 0x0001000036377824 */ /* 0x000fe200078e00ff */
[----:B------:R-:W-:-:S02]  /*7e60*/  F2FP.F16.E4M3.UNPACK_B R51, R136.H1 ;  /* 0x00000088ff33723e */ /* 0x000fc400030006ff */
        /* <DEDUP_REMOVED lines=89> */
.L_x_4334:
[----:B------:R-:W-:Y:S05]  /*8400*/  BSYNC B2 ;  /* 0x0000000000027941 */ /* 0x000fea0003800000 */
.L_x_4333:
[----:B------:R0:W-:Y:S02]  /*8410*/  ST.E.128 desc[UR50][R52.64], R12 ;  /* 0x0000000c34007985 */ /* 0x0001e4000c101d32 */
.L_x_4332:
[----:B------:R-:W-:Y:S05]  /*8420*/  BSYNC B1 ;  /* 0x0000000000017941 */ /* 0x000fea0003800000 */
.L_x_4331:
[----:B------:R-:W-:Y:S01]  /*8430*/  ISETP.NE.AND P3, PT, R31, RZ, PT ;  /* 0x000000ff1f00720c */ /* 0x000fe20003f65270 */
[----:B------:R-:W-:-:S12]  /*8440*/  BSSY B1, `(.L_x_4335) ;  /* 0x0000078000017945 */ /* 0x000fd80003800000 */
[----:B------:R-:W-:Y:S05]  /*8450*/  @!P3 BRA `(.L_x_4336) ;  /* 0x0000000400d8b947 */ /* 0x000fea0003800000 */
[----:B0-----:R-:W2:Y:S04]  /*8460*/  LDL R12, [R1] ;  /* 0x00000000010c7983 */ /* 0x001ea80000100800 */
[----:B----4-:R-:W4:Y:S01]  /*8470*/  LDL R11, [R1+0x18] ;  /* 0x00001800010b7983 */ /* 0x010f220000100800 */
[----:B------:R-:W-:Y:S01]  /*8480*/  IADD3 R48, P3, R23, R120, RZ ;  /* 0x0000007817307210 */ /* 0x000fe20007f7e0ff */
[----:B------:R-:W-:Y:S04]  /*8490*/  BSSY B2, `(.L_x_4337) ;  /* 0x0000071000027945 */ /* 0x000fe80003800000 */
[----:B--2---:R-:W-:-:S02]  /*84a0*/  IMAD.X R49, R119, 0x1, R12, P3 ;  /* 0x0000000177317824 */ /* 0x004fc400018e060c */
[----:B------:R0:W2:Y:S01]  /*84b0*/  LDS.128 R12, [R89+0x28a00] ;  /* 0x028a0000590c7984 */ /* 0x0000a20000000c00 */
[----:B----4-:R-:W-:-:S13]  /*84c0*/  ISETP.GE.AND P3, PT, R11, R113, PT ;  /* 0x000000710b00720c */ /* 0x010fda0003f66270 */
[----:B0-----:R-:W-:Y:S05]  /*84d0*/  @P3 BRA `(.L_x_4338) ;  /* 0x0000000400b03947 */ /* 0x001fea0003800000 */
[----:B------:R-:W-:Y:S02]  /*84e0*/  SHF.R.U32.HI R53, RZ, 0x8, R45 ;  /* 0x00000008ff357819 */ /* 0x000fe4000001162d */
[----:B------:R-:W-:Y:S02]  /*84f0*/  LOP3.LUT R44, R47, 0xff, RZ, 0xc0, !PT ;  /* 0x000000ff2f2c7812 */ /* 0x000fe400078ec0ff */
[----:B------:R-:W-:Y:S02]  /*8500*/  SHF.R.U32.HI R51, RZ, 0x18, R47 ;  /* 0x00000018ff337819 */ /* 0x000fe4000001162f */
[----:B------:R-:W-:Y:S02]  /*8510*/  LOP3.LUT R11, R45, 0xff, RZ, 0xc0, !PT ;  /* 0x000000ff2d0b7812 */ /* 0x000fe400078ec0ff */
[----:B------:R-:W-:Y:S02]  /*8520*/  SHF.R.U32.HI R52, RZ, 0x18, R45 ;  /* 0x00000018ff347819 */ /* 0x000fe4000001162d */
[----:B------:R-:W-:-:S02]  /*8530*/  SHF.R.U32.HI R46, RZ, 0x8, R47 ;  /* 0x00000008ff2e7819 */ /* 0x000fc4000001162f */
[----:B------:R-:W-:Y:S02]  /*8540*/  SHF.R.U32.HI R50, RZ, 0x10, R47 ;  /* 0x00000010ff327819 */ /* 0x000fe4000001162f */
[----:B------:R-:W-:Y:S01]  /*8550*/  PRMT R51, R51, 0x654, R44 ;  /* 0x0000065433337816 */ /* 0x000fe2000000002c */
[----:B------:R-:W-:Y:S01]  /*8560*/  IMAD.SHL.U32 R44, R53, 0x100, RZ ;  /* 0x00000100352c7824 */ /* 0x000fe200078e00ff */
[----:B------:R-:W-:Y:S01]  /*8570*/  PRMT R47, R52, 0x654, R11 ;  /* 0x00000654342f7816 */ /* 0x000fe2000000000b */
[----:B--2---:R-:W-:Y:S01]  /*8580*/  IMAD.MOV.U32 R11, RZ, RZ, R13 ;  /* 0x000000ffff0b7224 */ /* 0x004fe200078e000d */
[----:B------:R-:W-:Y:S01]  /*8590*/  SHF.L.U32 R46, R46, 0x8, RZ ;  /* 0x000000082e2e7819 */ /* 0x000fe200000006ff */
[----:B------:R-:W-:Y:S01]  /*85a0*/  IMAD.U32 R13, R50, 0x10000, RZ ;  /* 0x00010000320d7824 */ /* 0x000fe200078e00ff */
[----:B------:R-:W-:Y:S02]  /*85b0*/  LOP3.LUT R47, R47, 0xff00, R44, 0xf8, !PT ;  /* 0x0000ff002f2f7812 */ /* 0x000fe400078ef82c */
[----:B------:R-:W-:Y:S01]  /*85c0*/  SHF.R.U32.HI R54, RZ, 0x10, R45 ;  /* 0x00000010ff367819 */ /* 0x000fe2000001162d */
[----:B------:R-:W-:Y:S01]  /*85d0*/  IMAD.MOV.U32 R45, RZ, RZ, R12 ;  /* 0x000000ffff2d7224 */ /* 0x000fe200078e000c */
[----:B------:R-:W-:-:S02]  /*85e0*/  LOP3.LUT R46, R51, 0xff00, R46, 0xf8, !PT ;  /* 0x0000ff00332e7812 */ /* 0x000fc400078ef82e */
[----:B------:R-:W-:Y:S01]  /*85f0*/  F2FP.F16.E4M3.UNPACK_B R50, R134.H1 ;  /* 0x00000086ff32723e */ /* 0x000fe200030006ff */
[----:B------:R-:W-:Y:S01]  /*8600*/  IMAD.U32 R12, R54, 0x10000, RZ ;  /* 0x00010000360c7824 */ /* 0x000fe200078e00ff */
[----:B------:R-:W-:Y:S02]  /*8610*/  F2FP.F16.E4M3.UNPACK_B R44, R11 ;  /* 0x0000000bff2c723e */ /* 0x000fe400020006ff */
[----:B------:R-:W-:Y:S01]  /*8620*/  LOP3.LUT R13, R46, 0xff0000, R13, 0xf8, !PT ;  /* 0x00ff00002e0d7812 */ /* 0x000fe200078ef80d */
[----:B------:R-:W-:Y:S01]  /*8630*/  HADD2.F32 R55, -RZ, R50.H0_H0 ;  /* 0x20000032ff377230 */ /* 0x000fe20000004100 */
[----:B------:R-:W-:Y:S01]  /*8640*/  F2FP.F16.E4M3.UNPACK_B R51, R133.H1 ;  /* 0x00000085ff33723e */ /* 0x000fe200030006ff */
[--C-:B------:R-:W-:Y:S01]  /*8650*/  HADD2.F32 R46, -RZ, R44.reuse.H1_H1 ;  /* 0x3000002cff2e7230 */ /* 0x100fe20000004100 */
[----:B------:R-:W-:Y:S01]  /*8660*/  F2FP.F16.E4M3.UNPACK_B R11, R11.H1 ;  /* 0x0000000bff0b723e */ /* 0x000fe200030006ff */
[----:B------:R-:W-:Y:S01]  /*8670*/  HADD2.F32 R44, -RZ, R44.H0_H0 ;  /* 0x2000002cff2c7230 */ /* 0x000fe20000004100 */
[----:B------:R-:W-:Y:S01]  /*8680*/  LOP3.LUT R12, R47, 0xff0000, R12, 0xf8, !PT ;  /* 0x00ff00002f0c7812 */ /* 0x000fe200078ef80c */
[----:B------:R-:W-:-:S02]  /*8690*/  HADD2.F32 R53, -RZ, R51.H0_H0 ;  /* 0x20000033ff357230 */ /* 0x000fc40000004100 */
[-C--:B------:R-:W-:Y:S01]  /*86a0*/  FMUL.FTZ R57, R46, R55.reuse ;  /* 0x000000372e397220 */ /* 0x080fe20000410000 */
[----:B------:R-:W-:Y:S02]  /*86b0*/  HADD2.F32 R52, -RZ, R50.H1_H1 ;  /* 0x30000032ff347230 */ /* 0x000fe40000004100 */
        /* <DEDUP_REMOVED lines=36> */
[----:B------:R-:W-:Y:S01]  /*8900*/  F2FP.F16.E4M3.UNPACK_B R55, R12.H1 ;  /* 0x0000000cff37723e */ /* 0x000fe200030006ff */
[----:B------:R-:W-:Y:S01]  /*8910*/  HADD2.F32 R52, -RZ, R52.H1_H1 ;  /* 0x30000034ff347230 */ /* 0x000fe20000004100 */
[----:B------:R-:W-:Y:S01]  /*8920*/  F2FP.F16.E4M3.UNPACK_B R51, R14.H1 ;  /* 0x0000000eff33723e */ /* 0x000fe200030006ff */
[----:B------:R-:W-:Y:S01]  /*8930*/  HADD2.F32 R58, -RZ, R58.H0_H0 ;  /* 0x2000003aff3a7230 */ /* 0x000fe20000004100 */
[----:B------:R-:W-:Y:S01]  /*8940*/  F2FP.F16.E4M3.UNPACK_B R57, R13 ;  /* 0x0000000dff39723e */ /* 0x000fe200020006ff */
[----:B------:R-:W-:Y:S01]  /*8950*/  HADD2.F32 R56, -RZ, R55.H1_H1 ;  /* 0x30000037ff387230 */ /* 0x000fe20000004100 */
[----:B------:R-:W-:Y:S01]  /*8960*/  F2FP.F16.E4M3.UNPACK_B R54, R12 ;  /* 0x0000000cff36723e */ /* 0x000fe200020006ff */
[----:B------:R-:W-:-:S02]  /*8970*/  HADD2.F32 R13, -RZ, R51.H1_H1 ;  /* 0x30000033ff0d7230 */ /* 0x000fc40000004100 */
[CC--:B------:R-:W-:Y:S01]  /*8980*/  FMUL.FTZ R12, R52.reuse, R59.reuse ;  /* 0x0000003b340c7220 */ /* 0x0c0fe20000410000 */
[----:B------:R-:W-:Y:S02]  /*8990*/  HADD2.F32 R60, -RZ, R57.H1_H1 ;  /* 0x30000039ff3c7230 */ /* 0x000fe40000004100 */
[C---:B------:R-:W-:Y:S01]  /*89a0*/  FMUL.FTZ R59, R53.reuse, R59 ;  /* 0x0000003b353b7220 */ /* 0x040fe20000410000 */
[----:B------:R-:W-:Y:S02]  /*89b0*/  HADD2.F32 R51, -RZ, R51.H0_H0 ;  /* 0x20000033ff337230 */ /* 0x000fe40000004100 */
[----:B------:R-:W-:Y:S01]  /*89c0*/  FFMA.FTZ R61, R53, R56, -R12 ;  /* 0x00000038353d7223 */ /* 0x000fe2000001080c */
[----:B------:R-:W-:Y:S02]  /*89d0*/  HADD2.F32 R12, -RZ, R54.H1_H1 ;  /* 0x30000036ff0c7230 */ /* 0x000fe40000004100 */
[-C--:B------:R-:W-:Y:S01]  /*89e0*/  FMUL.FTZ R62, R13, R60.reuse ;  /* 0x0000003c0d3e7220 */ /* 0x080fe20000410000 */
[----:B------:R-:W-:Y:S01]  /*89f0*/  F2FP.F16.E4M3.UNPACK_B R15, R15 ;  /* 0x0000000fff0f723e */ /* 0x000fe200020006ff */
[C---:B------:R-:W-:Y:S01]  /*8a00*/  FMUL.FTZ R60, R51.reuse, R60 ;  /* 0x0000003c333c7220 */ /* 0x040fe20000410000 */
[----:B------:R-:W-:Y:S01]  /*8a10*/  F2FP.F16.E4M3.UNPACK_B R14, R14 ;  /* 0x0000000eff0e723e */ /* 0x000fe200020006ff */
[----:B------:R-:W-:Y:S01]  /*8a20*/  FFMA.FTZ R56, R52, R56, R59 ;  /* 0x0000003834387223 */ /* 0x000fe2000001003b */
[-C--:B------:R-:W-:Y:S01]  /*8a30*/  FFMA.FTZ R62, R51, R12.reuse, -R62 ;  /* 0x0000000c333e7223 */ /* 0x080fe2000001083e */
[----:B------:R-:W-:Y:S01]  /*8a40*/  FFMA.FTZ R59, R13, R12, R60 ;  /* 0x0000000c0d3b7223 */ /* 0x000fe2000001003c */
[----:B------:R-:W-:-:S02]  /*8a50*/  HADD2.F32 R13, -RZ, R15.H0_H0 ;  /* 0x2000000fff0d7230 */ /* 0x000fc40000004100 */
[--C-:B------:R-:W-:Y:S01]  /*8a60*/  HADD2.F32 R12, -RZ, R14.reuse.H0_H0 ;  /* 0x2000000eff0c7230 */ /* 0x100fe20000004100 */
[----:B------:R-:W-:Y:S01]  /*8a70*/  F2FP.SATFINITE.E4M3.F32.PACK_AB_MERGE_C R56, R56, R61, RZ ;  /* 0x0000003d3838723e */ /* 0x000fe200048070ff */
[----:B------:R-:W-:Y:S01]  /*8a80*/  HADD2.F32 R15, -RZ, R15.H1_H1 ;  /* 0x3000000fff0f7230 */ /* 0x000fe20000004100 */
[----:B------:R-:W-:Y:S01]  /*8a90*/  F2FP.SATFINITE.E4M3.F32.PACK_AB_MERGE_C R59, R59, R62, RZ ;  /* 0x0000003e3b3b723e */ /* 0x000fe200048070ff */
[----:B------:R-:W-:Y:S02]  /*8aa0*/  HADD2.F32 R14, -RZ, R14.H1_H1 ;  /* 0x3000000eff0e7230 */ /* 0x000fe40000004100 */
[----:B------:R-:W-:Y:S02]  /*8ab0*/  HADD2.F32 R57, -RZ, R57.H0_H0 ;  /* 0x20000039ff397230 */ /* 0x000fe40000004100 */
[----:B------:R-:W-:Y:S02]  /*8ac0*/  HADD2.F32 R51, -RZ, R54.H0_H0 ;  /* 0x20000036ff337230 */ /* 0x000fe40000004100 */
[----:B------:R-:W-:Y:S01]  /*8ad0*/  FMUL.FTZ R54, R15, R58 ;  /* 0x0000003a0f367220 */ /* 0x000fe20000410000 */
[----:B------:R-:W-:-:S02]  /*8ae0*/  HADD2.F32 R52, -RZ, R55.H0_H0 ;  /* 0x20000037ff347230 */ /* 0x000fc40000004100 */
[-C--:B------:R-:W-:Y:S01]  /*8af0*/  FMUL.FTZ R53, R14, R57.reuse ;  /* 0x000000390e357220 */ /* 0x080fe20000410000 */
[C---:B------:R-:W-:Y:S01]  /*8b00*/  FMUL.FTZ R58, R13.reuse, R58 ;  /* 0x0000003a0d3a7220 */ /* 0x040fe20000410000 */
[C---:B------:R-:W-:Y:S01]  /*8b10*/  FMUL.FTZ R57, R12.reuse, R57 ;  /* 0x000000390c397220 */ /* 0x040fe20000410000 */
[-C--:B------:R-:W-:Y:S02]  /*8b20*/  FFMA.FTZ R54, R13, R52.reuse, -R54 ;  /* 0x000000340d367223 */ /* 0x080fe40000010836 */
[----:B------:R-:W-:Y:S01]  /*8b30*/  FFMA.FTZ R15, R15, R52, R58 ;  /* 0x000000340f0f7223 */ /* 0x000fe2000001003a */
[-C--:B------:R-:W-:Y:S01]  /*8b40*/  FFMA.FTZ R53, R12, R51.reuse, -R53 ;  /* 0x000000330c357223 */ /* 0x080fe20000010835 */
[----:B------:R-:W-:Y:S01]  /*8b50*/  FFMA.FTZ R14, R14, R51, R57 ;  /* 0x000000330e0e7223 */ /* 0x000fe20000010039 */
[----:B------:R-:W-:Y:S02]  /*8b60*/  F2FP.SATFINITE.E4M3.F32.PACK_AB_MERGE_C R13, R44, R11, R47 ;  /* 0x0000000b2c0d723e */ /* 0x000fe4000480702f */
[----:B------:R-:W-:-:S02]  /*8b70*/  F2FP.SATFINITE.E4M3.F32.PACK_AB_MERGE_C R12, R46, R45, R50 ;  /* 0x0000002d2e0c723e */ /* 0x000fc40004807032 */
[----:B------:R-:W-:Y:S02]  /*8b80*/  F2FP.SATFINITE.E4M3.F32.PACK_AB_MERGE_C R14, R14, R53, R59 ;  /* 0x000000350e0e723e */ /* 0x000fe4000480703b */
[----:B------:R-:W-:-:S07]  /*8b90*/  F2FP.SATFINITE.E4M3.F32.PACK_AB_MERGE_C R15, R15, R54, R56 ;  /* 0x000000360f0f723e */ /* 0x000fce0004807038 */
.L_x_4338:
[----:B------:R-:W-:Y:S05]  /*8ba0*/  BSYNC B2 ;  /* 0x0000000000027941 */ /* 0x000fea0003800000 */
.L_x_4337:
[----:B--2---:R0:W-:Y:S02]  /*8bb0*/  ST.E.128 desc[UR50][R48.64], R12 ;  /* 0x0000000c30007985 */ /* 0x0041e4000c101d32 */
.L_x_4336:
[----:B------:R-:W-:Y:S05]  /*8bc0*/  BSYNC B1 ;  /* 0x0000000000017941 */ /* 0x000fea0003800000 */
.L_x_4335:
[----:B------:R-:W-:Y:S01]  /*8bd0*/  ISETP.NE.AND P3, PT, R32, RZ, PT ;  /* 0x000000ff2000720c */ /* 0x000fe20003f65270 */
[----:B------:R-:W-:-:S12]  /*8be0*/  BSSY B1, `(.L_x_4339) ;  /* 0x0000077000017945 */ /* 0x000fd80003800000 */
[----:B------:R-:W-:Y:S05]  /*8bf0*/  @!P3 BRA `(.L_x_4340) ;  /* 0x0000000400d4b947 */ /* 0x000fea0003800000 */
[----:B----4-:R-:W4:Y:S01]  /*8c00*/  LDL R11, [R1+0x10] ;  /* 0x00001000010b7983 */ /* 0x010f220000100800 */
[----:B0-----:R-:W-:Y:S01]  /*8c10*/  IADD3 R44, P3, R22, R120, RZ ;  /* 0x00000078162c7210 */ /* 0x001fe20007f7e0ff */
[----:B------:R-:W-:Y:S02]  /*8c20*/  BSSY B2, `(.L_x_4341) ;  /* 0x0000071000027945 */ /* 0x000fe40003800000 */
[----:B------:R0:W0:Y:S02]  /*8c30*/  LDS.128 R12, [R88+0x2b200] ;  /* 0x02b20000580c7984 */ /* 0x0000240000000c00 */
[----:B--2---:R-:W-:Y:S01]  /*8c40*/  IMAD.X R45, R119, 0x1, R229, P3 ;  /* 0x00000001772d7824 */ /* 0x004fe200018e06e5 */
[----:B----4-:R-:W-:-:S13]  /*8c50*/  ISETP.GE.AND P3, PT, R11, R113, PT ;  /* 0x000000710b00720c */ /* 0x010fda0003f66270 */
[----:B0-----:R-:W-:Y:S05]  /*8c60*/  @P3 BRA `(.L_x_4342) ;  /* 0x0000000400b03947 */ /* 0x001fea0003800000 */
[----:B------:R-:W-:Y:S02]  /*8c70*/  SHF.R.U32.HI R47, RZ, 0x8, R43 ;  /* 0x00000008ff2f7819 */ /* 0x000fe4000001162b */
[--C-:B------:R-:W-:Y:S02]  /*8c80*/  SHF.R.U32.HI R40, RZ, 0x18, R41.reuse ;  /* 0x00000018ff287819 */ /* 0x100fe40000011629 */
[----:B------:R-:W-:Y:S01]  /*8c90*/  LOP3.LUT R11, R41, 0xff, RZ, 0xc0, !PT ;  /* 0x000000ff290b7812 */ /* 0x000fe200078ec0ff */
[----:B------:R-:W-:Y:S01]  /*8ca0*/  IMAD.SHL.U32 R47, R47, 0x100, RZ ;  /* 0x000001002f2f7824 */ /* 0x000fe200078e00ff */
[--C-:B------:R-:W-:Y:S02]  /*8cb0*/  SHF.R.U32.HI R49, RZ, 0x8, R41.reuse ;  /* 0x00000008ff317819 */ /* 0x100fe40000011629 */
[----:B------:R-:W-:Y:S02]  /*8cc0*/  SHF.R.U32.HI R48, RZ, 0x10, R41 ;  /* 0x00000010ff307819 */ /* 0x000fe40000011629 */
[----:B------:R-:W-:-:S02]  /*8cd0*/  SHF.R.U32.HI R42, RZ, 0x18, R43 ;  /* 0x00000018ff2a7819 */ /* 0x000fc4000001162b */
[----:B------:R-:W-:Y:S02]  /*8ce0*/  LOP3.LUT R41, R43, 0xff, RZ, 0xc0, !PT ;  /* 0x000000ff2b297812 */ /* 0x000fe400078ec0ff */
[----:B------:R-:W-:Y:S02]  /*8cf0*/  SHF.R.U32.HI R46, RZ, 0x10, R43 ;  /* 0x00000010ff2e7819 */ /* 0x000fe4000001162b */
[----:B------:R-:W-:Y:S01]  /*8d00*/  PRMT R40, R40, 0x654, R11 ;  /* 0x0000065428287816 */ /* 0x000fe2000000000b */
[----:B------:R-:W-:Y:S01]  /*8d10*/  IMAD.MOV.U32 R11, RZ, RZ, R13 ;  /* 0x000000ffff0b7224 */ /* 0x000fe200078e000d */
[----:B------:R-:W-:Y:S02]  /*8d20*/  SHF.L.U32 R43, R49, 0x8, RZ ;  /* 0x00000008312b7819 */ /* 0x000fe400000006ff */
[----:B------:R-:W-:Y:S01]  /*8d30*/  PRMT R42, R42, 0x654, R41 ;  /* 0x000006542a2a7816 */ /* 0x000fe20000000029 */
[----:B------:R-:W-:Y:S01]  /*8d40*/  IMAD.MOV.U32 R41, RZ, RZ, R12 ;  /* 0x000000ffff297224 */ /* 0x000fe200078e000c */
        /* <DEDUP_REMOVED lines=31> */
[----:B------:R-:W-:-:S02]  /*8f40*/  HADD2.F32 R46, -RZ, R42.H0_H0 ;  /* 0x2000002aff2e7230 */ /* 0x000fc40000004100 */
[----:B------:R-:W-:Y:S02]  /*8f50*/  HADD2.F32 R47, -RZ, R42.H1_H1 ;  /* 0x3000002aff2f7230 */ /* 0x000fe40000004100 */
[----:B------:R-:W-:Y:S02]  /*8f60*/  HADD2.F32 R87, -RZ, R87.H0_H0 ;  /* 0x20000057ff577230 */ /* 0x000fe40000004100 */
[-C--:B------:R-:W-:Y:S01]  /*8f70*/  FMUL.FTZ R50, R46, R48.reuse ;  /* 0x000000302e327220 */ /* 0x080fe20000410000 */
[--C-:B------:R-:W-:Y:S02]  /*8f80*/  HADD2.F32 R43, -RZ, R41.reuse.H1_H1 ;  /* 0x30000029ff2b7230 */ /* 0x100fe40000004100 */
[----:B------:R-:W-:Y:S01]  /*8f90*/  FMUL.FTZ R51, R47, R48 ;  /* 0x000000302f337220 */ /* 0x000fe20000410000 */
[----:B------:R-:W-:Y:S02]  /*8fa0*/  HADD2.F32 R42, -RZ, R41.H0_H0 ;  /* 0x20000029ff2a7230 */ /* 0x000fe40000004100 */
[----:B------:R-:W-:-:S02]  /*8fb0*/  HADD2.F32 R41, -RZ, R86.H1_H1 ;  /* 0x30000056ff297230 */ /* 0x000fc40000004100 */
[-C--:B------:R-:W-:Y:S01]  /*8fc0*/  FMUL.FTZ R49, R43, R87.reuse ;  /* 0x000000572b317220 */ /* 0x080fe20000410000 */
[----:B------:R-:W-:Y:S02]  /*8fd0*/  HADD2.F32 R86, -RZ, R86.H0_H0 ;  /* 0x20000056ff567230 */ /* 0x000fe40000004100 */
[----:B------:R-:W-:Y:S01]  /*8fe0*/  FMUL.FTZ R48, R42, R87 ;  /* 0x000000572a307220 */ /* 0x000fe20000410000 */
[-C--:B------:R-:W-:Y:S01]  /*8ff0*/  FFMA.FTZ R51, R46, R41.reuse, -R51 ;  /* 0x000000292e337223 */ /* 0x080fe20000010833 */
[----:B------:R-:W-:Y:S01]  /*9000*/  FFMA.FTZ R50, R47, R41, R50 ;  /* 0x000000292f327223 */ /* 0x000fe20000010032 */
[-C--:B------:R-:W-:Y:S01]  /*9010*/  FFMA.FTZ R41, R42, R86.reuse, -R49 ;  /* 0x000000562a297223 */ /* 0x080fe20000010831 */
[----:B------:R-:W-:Y:S01]  /*9020*/  FFMA.FTZ R42, R43, R86, R48 ;  /* 0x000000562b2a7223 */ /* 0x000fe20000010030 */
[----:B------:R-:W-:Y:S02]  /*9030*/  F2FP.F16.E4M3.UNPACK_B R47, R15.H1 ;  /* 0x0000000fff2f723e */ /* 0x000fe400030006ff */
[----:B------:R-:W-:-:S02]  /*9040*/  F2FP.SATFINITE.E4M3.F32.PACK_AB_MERGE_C R43, R53, R52, RZ ;  /* 0x00000034352b723e */ /* 0x000fc400048070ff */
[----:B------:R-:W-:Y:S01]  /*9050*/  F2FP.F16.E4M3.UNPACK_B R53, R40.H1 ;  /* 0x00000028ff35723e */ /* 0x000fe200030006ff */
[--C-:B------:R-:W-:Y:S01]  /*9060*/  HADD2.F32 R48, -RZ, R47.reuse.H0_H0 ;  /* 0x2000002fff307230 */ /* 0x100fe20000004100 */
[----:B------:R-:W-:Y:S01]  /*9070*/  F2FP.SATFINITE.E4M3.F32.PACK_AB_MERGE_C R58, R50, R51, RZ ;  /* 0x00000033323a723e */ /* 0x000fe200048070ff */
[----:B------:R-:W-:Y:S01]  /*9080*/  HADD2.F32 R47, -RZ, R47.H1_H1 ;  /* 0x3000002fff2f7230 */ /* 0x000fe20000004100 */
[-C--:B------:R-:W-:Y:S01]  /*9090*/  F2FP.F16.E4M3.UNPACK_B R50, R13.reuse.H1 ;  /* 0x0000000dff32723e */ /* 0x080fe200030006ff */
[--C-:B------:R-:W-:Y:S01]  /*90a0*/  HADD2.F32 R54, -RZ, R53.reuse.H1_H1 ;  /* 0x30000035ff367230 */ /* 0x100fe20000004100 */
[----:B------:R-:W-:Y:S01]  /*90b0*/  F2FP.F16.E4M3.UNPACK_B R46, R14.H1 ;  /* 0x0000000eff2e723e */ /* 0x000fe200030006ff */
[----:B------:R-:W-:Y:S01]  /*90c0*/  HADD2.F32 R53, -RZ, R53.H0_H0 ;  /* 0x20000035ff357230 */ /* 0x000fe20000004100 */
[----:B------:R-:W-:Y:S01]  /*90d0*/  F2FP.F16.E4M3.UNPACK_B R52, R40 ;  /* 0x00000028ff34723e */ /* 0x000fe200020006ff */
[----:B------:R-:W-:Y:S01]  /*90e0*/  HADD2.F32 R51, -RZ, R50.H1_H1 ;  /* 0x30000032ff337230 */ /* 0x000fe20000004100 */
[----:B------:R-:W-:Y:S01]  /*90f0*/  F2FP.F16.E4M3.UNPACK_B R49, R13 ;  /* 0x0000000dff31723e */ /* 0x000fe200020006ff */
[----:B------:R-:W-:-:S02]  /*9100*/  HADD2.F32 R40, -RZ, R46.H1_H1 ;  /* 0x3000002eff287230 */ /* 0x000fc40000004100 */
[----:B------:R-:W-:Y:S01]  /*9110*/  FMUL.FTZ R13, R47, R54 ;  /* 0x000000362f0d7220 */ /* 0x000fe20000410000 */
[----:B------:R-:W-:Y:S01]  /*9120*/  HADD2.F32 R55, -RZ, R52.H1_H1 ;  /* 0x30000034ff377230 */ /* 0x000fe20000004100 */
[----:B------:R-:W-:Y:S01]  /*9130*/  F2FP.F16.E4M3.UNPACK_B R15, R15 ;  /* 0x0000000fff0f723e */ /* 0x000fe200020006ff */
[----:B------:R-:W-:Y:S02]  /*9140*/  HADD2.F32 R46, -RZ, R46.H0_H0 ;  /* 0x2000002eff2e7230 */ /* 0x000fe40000004100 */
[----:B------:R-:W-:Y:S01]  /*9150*/  FFMA.FTZ R56, R48, R51, -R13 ;  /* 0x0000003330387223 */ /* 0x000fe2000001080d */
[----:B------:R-:W-:Y:S02]  /*9160*/  HADD2.F32 R13, -RZ, R49.H1_H1 ;  /* 0x30000031ff0d7230 */ /* 0x000fe40000004100 */
[-C--:B------:R-:W-:Y:S01]  /*9170*/  FMUL.FTZ R57, R40, R55.reuse ;  /* 0x0000003728397220 */ /* 0x080fe20000410000 */
[----:B------:R-:W-:Y:S01]  /*9180*/  F2FP.F16.E4M3.UNPACK_B R14, R14 ;  /* 0x0000000eff0e723e */ /* 0x000fe200020006ff */
[----:B------:R-:W-:Y:S01]  /*9190*/  FMUL.FTZ R55, R46, R55 ;  /* 0x000000372e377220 */ /* 0x000fe20000410000 */
[----:B------:R-:W-:Y:S01]  /*91a0*/  FMUL.FTZ R54, R48, R54 ;  /* 0x0000003630367220 */ /* 0x000fe20000410000 */
[----:B------:R-:W-:Y:S01]  /*91b0*/  FFMA.FTZ R57, R46, R13, -R57 ;  /* 0x0000000d2e397223 */ /* 0x000fe20000010839 */
[----:B------:R-:W-:-:S02]  /*91c0*/  HADD2.F32 R52, -RZ, R52.H0_H0 ;  /* 0x20000034ff347230 */ /* 0x000fc40000004100 */
[----:B------:R-:W-:Y:S01]  /*91d0*/  FFMA.FTZ R48, R40, R13, R55 ;  /* 0x0000000d28307223 */ /* 0x000fe20000010037 */
[--C-:B------:R-:W-:Y:S02]  /*91e0*/  HADD2.F32 R40, -RZ, R15.reuse.H0_H0 ;  /* 0x2000000fff287230 */ /* 0x100fe40000004100 */
[----:B------:R-:W-:Y:S01]  /*91f0*/  FFMA.FTZ R59, R47, R51, R54 ;  /* 0x000000332f3b7223 */ /* 0x000fe20000010036 */
[--C-:B------:R-:W-:Y:S02]  /*9200*/  HADD2.F32 R13, -RZ, R14.reuse.H0_H0 ;  /* 0x2000000eff0d7230 */ /* 0x100fe40000004100 */
[----:B------:R-:W-:Y:S02]  /*9210*/  HADD2.F32 R15, -RZ, R15.H1_H1 ;  /* 0x3000000fff0f7230 */ /* 0x000fe40000004100 */
[----:B------:R-:W-:Y:S01]  /*9220*/  FMUL.FTZ R54, R40, R53 ;  /* 0x0000003528367220 */ /* 0x000fe20000410000 */
[----:B------:R-:W-:Y:S02]  /*9230*/  HADD2.F32 R14, -RZ, R14.H1_H1 ;  /* 0x3000000eff0e7230 */ /* 0x000fe40000004100 */
[----:B------:R-:W-:Y:S01]  /*9240*/  FMUL.FTZ R47, R13, R52 ;  /* 0x000000340d2f7220 */ /* 0x000fe20000410000 */
[----:B------:R-:W-:-:S02]  /*9250*/  HADD2.F32 R50, -RZ, R50.H0_H0 ;  /* 0x20000032ff327230 */ /* 0x000fc40000004100 */
[C---:B------:R-:W-:Y:S01]  /*9260*/  FMUL.FTZ R51, R15.reuse, R53 ;  /* 0x000000350f337220 */ /* 0x040fe20000410000 */
[----:B------:R-:W-:Y:S02]  /*9270*/  HADD2.F32 R49, -RZ, R49.H0_H0 ;  /* 0x20000031ff317230 */ /* 0x000fe40000004100 */
[----:B------:R-:W-:Y:S01]  /*9280*/  FMUL.FTZ R46, R14, R52 ;  /* 0x000000340e2e7220 */ /* 0x000fe20000410000 */
[----:B------:R-:W-:Y:S01]  /*9290*/  F2FP.SATFINITE.E4M3.F32.PACK_AB_MERGE_C R48, R48, R57, RZ ;  /* 0x000000393030723e */ /* 0x000fe200048070ff */
        /* <DEDUP_REMOVED lines=9> */
.L_x_4342:
[----:B------:R-:W-:Y:S05]  /*9330*/  BSYNC B2 ;  /* 0x0000000000027941 */ /* 0x000fea0003800000 */
.L_x_4341:
[----:B------:R0:W-:Y:S02]  /*9340*/  ST.E.128 desc[UR50][R44.64], R12 ;  /* 0x0000000c2c007985 */ /* 0x0001e4000c101d32 */
.L_x_4340:
[----:B------:R-:W-:Y:S05]  /*9350*/  BSYNC B1 ;  /* 0x0000000000017941 */ /* 0x000fea0003800000 */
.L_x_4339:
[----:B------:R-:W-:-:S13]  /*9360*/  ISETP.NE.AND P3, PT, R33, RZ, PT ;  /* 0x000000ff2100720c */ /* 0x000fda0003f65270 */
[----:B------:R-:W-:Y:S05]  /*9370*/  @!P3 BRA `(.L_x_4322) ;  /* 0x00000078000cb947 */ /* 0x000fea0003800000 */
[----:B----4-:R-:W4:Y:S01]  /*9380*/  LDL R11, [R1+0x1c] ;  /* 0x00001c00010b7983 */ /* 0x010f220000100800 */
[----:B0-----:R-:W-:Y:S01]  /*9390*/  IADD3 R40, P3, R220, R120, RZ ;  /* 0x00000078dc287210 */ /* 0x001fe20007f7e0ff */
[----:B------:R-:W-:Y:S02]  /*93a0*/  BSSY B1, `(.L_x_4343) ;  /* 0x000006e000017945 */ /* 0x000fe40003800000 */
[----:B------:R0:W0:Y:S01]  /*93b0*/  LDS.128 R12, [R89+0x2b200] ;  /* 0x02b20000590c7984 */ /* 0x0000220000000c00 */
[----:B--2---:R-:W-:Y:S02]  /*93c0*/  IADD3.X R41, R119, R228, RZ, P3, !PT ;  /* 0x000000e477297210 */ /* 0x004fe40001ffe4ff */
[----:B----4-:R-:W-:-:S13]  /*93d0*/  ISETP.GE.AND P3, PT, R11, R113, PT ;  /* 0x000000710b00720c */ /* 0x010fda0003f66270 */
[----:B0-----:R-:W-:Y:S05]  /*93e0*/  @P3 BRA `(.L_x_4344) ;  /* 0x0000000400a43947 */ /* 0x001fea0003800000 */
[--C-:B------:R-:W-:Y:S02]  /*93f0*/  SHF.R.U32.HI R43, RZ, 0x8, R37.reuse ;  /* 0x00000008ff2b7819 */ /* 0x100fe40000011625 */
[----:B------:R-:W-:Y:S02]  /*9400*/  LOP3.LUT R11, R37, 0xff, RZ, 0xc0, !PT ;  /* 0x000000ff250b7812 */ /* 0x000fe400078ec0ff */
[----:B------:R-:W-:Y:S02]  /*9410*/  SHF.R.U32.HI R38, RZ, 0x18, R37 ;  /* 0x00000018ff267819 */ /* 0x000fe40000011625 */
[----:B------:R-:W-:Y:S02]  /*9420*/  SHF.R.U32.HI R36, RZ, 0x8, R39 ;  /* 0x00000008ff247819 */ /* 0x000fe40000011627 */
[----:B------:R-:W-:Y:S01]  /*9430*/  PRMT R38, R38, 0x654, R11 ;  /* 0x0000065426267816 */ /* 0x000fe2000000000b */
[----:B------:R-:W-:Y:S01]  /*9440*/  IMAD.SHL.U32 R11, R43, 0x100, RZ ;  /* 0x000001002b0b7824 */ /* 0x000fe200078e00ff */
[----:B------:R-:W-:-:S02]  /*9450*/  SHF.R.U32.HI R44, RZ, 0x10, R39 ;  /* 0x00000010ff2c7819 */ /* 0x000fc40000011627 */
[----:B------:R-:W-:Y:S01]  /*9460*/  LOP3.LUT R42, R39, 0xff0000ff, RZ, 0xc0, !PT ;  /* 0xff0000ff272a7812 */ /* 0x000fe200078ec0ff */
[----:B------:R-:W-:Y:S01]  /*9470*/  IMAD.SHL.U32 R39, R36, 0x100, RZ ;  /* 0x0000010024277824 */ /* 0x000fe200078e00ff */
[----:B------:R-:W-:Y:S01]  /*9480*/  SHF.R.U32.HI R45, RZ, 0x10, R37 ;  /* 0x00000010ff2d7819 */ /* 0x000fe20000011625 */
[----:B------:R-:W-:Y:S01]  /*9490*/  IMAD.MOV.U32 R36, RZ, RZ, R12 ;  /* 0x000000ffff247224 */ /* 0x000fe200078e000c */
[----:B------:R-:W-:Y:S01]  /*94a0*/  LOP3.LUT R37, R38, 0xff00, R11, 0xf8, !PT ;  /* 0x0000ff0026257812 */ /* 0x000fe200078ef80b */
[----:B------:R-:W-:Y:S01]  /*94b0*/  IMAD.U32 R38, R44, 0x10000, RZ ;  /* 0x000100002c267824 */ /* 0x000fe200078e00ff */
[----:B------:R-:W-:Y:S01]  /*94c0*/  LOP3.LUT R43, R42, 0xff00, R39, 0xf8, !PT ;  /* 0x0000ff002a2b7812 */ /* 0x000fe200078ef827 */
[----:B------:R-:W-:Y:S01]  /*94d0*/  IMAD.U32 R12, R45, 0x10000, RZ ;  /* 0x000100002d0c7824 */ /* 0x000fe200078e00ff */
[----:B------:R-:W-:Y:S02]  /*94e0*/  F2FP.F16.E4M3.UNPACK_B R39, R85.H1 ;  /* 0x00000055ff27723e */ /* 0x000fe400030006ff */
[----:B------:R-:W-:-:S02]  /*94f0*/  F2FP.F16.E4M3.UNPACK_B R11, R13 ;  /* 0x0000000dff0b723e */ /* 0x000fc400020006ff */
[----:B------:R-:W-:Y:S01]  /*9500*/  LOP3.LUT R45, R43, 0xff0000, R38, 0xf8, !PT ;  /* 0x00ff00002b2d7812 */ /* 0x000fe200078ef826 */
[----:B------:R-:W-:Y:S01]  /*9510*/  HADD2.F32 R43, -RZ, R39.H0_H0 ;  /* 0x20000027ff2b7230 */ /* 0x000fe20000004100 */
[----:B------:R-:W-:Y:S01]  /*9520*/  LOP3.LUT R42, R37, 0xff0000, R12, 0xf8, !PT ;  /* 0x00ff0000252a7812 */ /* 0x000fe200078ef80c */
[----:B------:R-:W-:Y:S01]  /*9530*/  HADD2.F32 R12, -RZ, R11.H1_H1 ;  /* 0x3000000bff0c7230 */ /* 0x000fe20000004100 */
[----:B------:R-:W-:Y:S01]  /*9540*/  F2FP.F16.E4M3.UNPACK_B R38, R84.H1 ;  /* 0x00000054ff26723e */ /* 0x000fe200030006ff */
[----:B------:R-:W-:Y:S01]  /*9550*/  HADD2.F32 R44, -RZ, R39.H1_H1 ;  /* 0x30000027ff2c7230 */ /* 0x000fe20000004100 */
[----:B------:R-:W-:Y:S01]  /*9560*/  F2FP.F16.E4M3.UNPACK_B R13, R13.H1 ;  /* 0x0000000dff0d723e */ /* 0x000fe200030006ff */
[----:B------:R-:W-:Y:S02]  /*9570*/  HADD2.F32 R11, -RZ, R11.H0_H0 ;  /* 0x2000000bff0b7230 */ /* 0x000fe40000004100 */
[----:B------:R-:W-:Y:S01]  /*9580*/  FMUL.FTZ R46, R12, R43 ;  /* 0x0000002b0c2e7220 */ /* 0x000fe20000410000 */
[----:B------:R-:W-:Y:S01]  /*9590*/  HADD2.F32 R39, -RZ, R38.H0_H0 ;  /* 0x20000026ff277230 */ /* 0x000fe20000004100 */
[----:B------:R-:W-:Y:S01]  /*95a0*/  F2FP.F16.E4M3.UNPACK_B R85, R85 ;  /* 0x00000055ff55723e */ /* 0x000fe200020006ff */
[----:B------:R-:W-:-:S02]  /*95b0*/  HADD2.F32 R37, -RZ, R13.H1_H1 ;  /* 0x3000000dff257230 */ /* 0x000fc40000004100 */
[C---:B------:R-:W-:Y:S01]  /*95c0*/  FMUL.FTZ R43, R11.reuse, R43 ;  /* 0x0000002b0b2b7220 */ /* 0x040fe20000410000 */
[----:B------:R-:W-:Y:S02]  /*95d0*/  HADD2.F32 R13, -RZ, R13.H0_H0 ;  /* 0x2000000dff0d7230 */ /* 0x000fe40000004100 */
[-C--:B------:R-:W-:Y:S01]  /*95e0*/  FFMA.FTZ R11, R11, R39.reuse, -R46 ;  /* 0x000000270b0b7223 */ /* 0x080fe2000001082e */
[----:B------:R-:W-:Y:S02]  /*95f0*/  HADD2.F32 R38, -RZ, R38.H1_H1 ;  /* 0x30000026ff267230 */ /* 0x000fe40000004100 */
[-C--:B------:R-:W-:Y:S01]  /*9600*/  FMUL.FTZ R46, R37, R44.reuse ;  /* 0x0000002c252e7220 */ /* 0x080fe20000410000 */
[----:B------:R-:W-:Y:S01]  /*9610*/  FFMA.FTZ R12, R12, R39, R43 ;  /* 0x000000270c0c7223 */ /* 0x000fe2000001002b */
[C---:B------:R-:W-:Y:S01]  /*9620*/  FMUL.FTZ R44, R13.reuse, R44 ;  /* 0x0000002c0d2c7220 */ /* 0x040fe20000410000 */
[--C-:B------:R-:W-:Y:S02]  /*9630*/  HADD2.F32 R43, -RZ, R85.reuse.H1_H1 ;  /* 0x30000055ff2b7230 */ /* 0x100fe40000004100 */
[----:B------:R-:W-:Y:S01]  /*9640*/  FFMA.FTZ R47, R13, R38, -R46 ;  /* 0x000000260d2f7223 */ /* 0x000fe2000001082e */
[----:B------:R-:W-:Y:S01]  /*9650*/  F2FP.F16.E4M3.UNPACK_B R13, R36.H1 ;  /* 0x00000024ff0d723e */ /* 0x000fe200030006ff */
[----:B------:R-:W-:Y:S01]  /*9660*/  FFMA.FTZ R50, R37, R38, R44 ;  /* 0x0000002625327223 */ /* 0x000fe2000001002c */
[----:B------:R-:W-:Y:S01]  /*9670*/  F2FP.F16.E4M3.UNPACK_B R36, R36 ;  /* 0x00000024ff24723e */ /* 0x000fe200020006ff */
[----:B------:R-:W-:Y:S01]  /*9680*/  HADD2.F32 R85, -RZ, R85.H0_H0 ;  /* 0x20000055ff557230 */ /* 0x000fe20000004100 */
[----:B------:R-:W-:Y:S01]  /*9690*/  F2FP.F16.E4M3.UNPACK_B R84, R84 ;  /* 0x00000054ff54723e */ /* 0x000fe200020006ff */
[--C-:B------:R-:W-:Y:S01]  /*96a0*/  HADD2.F32 R37, -RZ, R13.reuse.H0_H0 ;  /* 0x2000000dff257230 */ /* 0x100fe20000004100 */
[----:B------:R-:W-:Y:S01]  /*96b0*/  F2FP.SATFINITE.E4M3.F32.PACK_AB_MERGE_C R53, R50, R47, RZ ;  /* 0x0000002f3235723e */ /* 0x000fe200048070ff */
[----:B------:R-:W-:-:S02]  /*96c0*/  HADD2.F32 R38, -RZ, R13.H1_H1 ;  /* 0x3000000dff267230 */ /* 0x000fc40000004100 */
[--C-:B------:R-:W-:Y:S02]  /*96d0*/  HADD2.F32 R13, -RZ, R36.reuse.H0_H0 ;  /* 0x20000024ff0d7230 */ /* 0x100fe40000004100 */
[----:B------:R-:W-:Y:S02]  /*96e0*/  HADD2.F32 R36, -RZ, R36.H1_H1 ;  /* 0x30000024ff247230 */ /* 0x000fe40000004100 */
[-C--:B------:R-:W-:Y:S01]  /*96f0*/  FMUL.FTZ R46, R38, R43.reuse ;  /* 0x0000002b262e7220 */ /* 0x080fe20000410000 */
[--C-:B------:R-:W-:Y:S02]  /*9700*/  HADD2.F32 R39, -RZ, R84.reuse.H1_H1 ;  /* 0x30000054ff277230 */ /* 0x100fe40000004100 */
        /* <DEDUP_REMOVED lines=8> */
[----:B------:R-:W-:-:S02]  /*9790*/  F2FP.F16.E4M3.UNPACK_B R36, R15.H1 ;  /* 0x0000000fff24723e */ /* 0x000fc400030006ff */
[-C--:B------:R-:W-:Y:S02]  /*97a0*/  F2FP.F16.E4M3.UNPACK_B R44, R45.reuse.H1 ;  /* 0x0000002dff2c723e */ /* 0x080fe400030006ff */
[----:B------:R-:W-:Y:S01]  /*97b0*/  F2FP.F16.E4M3.UNPACK_B R39, R42.H1 ;  /* 0x0000002aff27723e */ /* 0x000fe200030006ff */
[----:B------:R-:W-:Y:S01]  /*97c0*/  HADD2.F32 R38, -RZ, R36.H1_H1 ;  /* 0x30000024ff267230 */ /* 0x000fe20000004100 */
[----:B------:R-:W-:Y:S01]  /*97d0*/  F2FP.F16.E4M3.UNPACK_B R13, R14.H1 ;  /* 0x0000000eff0d723e */ /* 0x000fe200030006ff */
[----:B------:R-:W-:Y:S01]  /*97e0*/  HADD2.F32 R47, -RZ, R44.H1_H1 ;  /* 0x3000002cff2f7230 */ /* 0x000fe20000004100 */
[----:B------:R-:W-:Y:S01]  /*97f0*/  F2FP.F16.E4M3.UNPACK_B R45, R45 ;  /* 0x0000002dff2d723e */ /* 0x000fe200020006ff */
[----:B------:R-:W-:Y:S01]  /*9800*/  HADD2.F32 R37, -RZ, R36.H0_H0 ;  /* 0x20000024ff257230 */ /* 0x000fe20000004100 */
[----:B------:R-:W-:Y:S01]  /*9810*/  F2FP.SATFINITE.E4M3.F32.PACK_AB_MERGE_C R52, R43, R46, RZ ;  /* 0x0000002e2b34723e */ /* 0x000fe200048070ff */
        /* <DEDUP_REMOVED lines=18> */
[--C-:B------:R-:W-:Y:S02]  /*9940*/  HADD2.F32 R13, -RZ, R14.reuse.H0_H0 ;  /* 0x2000000eff0d7230 */ /* 0x100fe40000004100 */
[----:B------:R-:W-:Y:S01]  /*9950*/  HADD2.F32 R15, -RZ, R15.H1_H1 ;  /* 0x3000000fff0f7230 */ /* 0x000fe20000004100 */
[----:B------:R-:W-:Y:S01]  /*9960*/  F2FP.SATFINITE.E4M3.F32.PACK_AB_MERGE_C R47, R47, R50, RZ ;  /* 0x000000322f2f723e */ /* 0x000fe200048070ff */
        /* <DEDUP_REMOVED lines=13> */
[----:B------:R-:W-:-:S02]  /*9a40*/  F2FP.SATFINITE.E4M3.F32.PACK_AB_MERGE_C R13, R12, R11, R53 ;  /* 0x0000000b0c0d723e */ /* 0x000fc40004807035 */
[----:B------:R-:W-:Y:S02]  /*9a50*/  F2FP.SATFINITE.E4M3.F32.PACK_AB_MERGE_C R12, R85, R48, R52 ;  /* 0x00000030550c723e */ /* 0x000fe40004807034 */
[----:B------:R-:W-:Y:S02]  /*9a60*/  F2FP.SATFINITE.E4M3.F32.PACK_AB_MERGE_C R14, R45, R38, R47 ;  /* 0x000000262d0e723e */ /* 0x000fe4000480702f */
[----:B------:R-:W-:-:S07]  /*9a70*/  F2FP.SATFINITE.E4M3.F32.PACK_AB_MERGE_C R15, R44, R37, R46 ;  /* 0x000000252c0f723e */ /* 0x000fce000480702e */
.L_x_4344:
[----:B------:R-:W-:Y:S05]  /*9a80*/  BSYNC B1 ;  /* 0x0000000000017941 */ /* 0x000fea0003800000 */
.L_x_4343:
[----:B------:R0:W-:Y:S01]  /*9a90*/  ST.E.128 desc[UR50][R40.64], R12 ;  /* 0x0000000c28007985 */ /* 0x0001e2000c101d32 */
[----:B------:R-:W-:Y:S05]  /*9aa0*/  BRA `(.L_x_4322) ;  /* 0x0000007000407947 */ /* 0x000fea0003800000 */
.L_x_4288:
[----:B------:R-:W0:Y:S01]  /*9ab0*/  S2R R64, SR_TID.X ;  /* 0x0000000000407919 */ /* 0x000e220000002100 */
[----:B------:R-:W-:Y:S01]  /*9ac0*/  BSSY B1, `(.L_x_4345) ;  /* 0x0000034000017945 */ /* 0x000fe20003800000 */
        /* <DEDUP_REMOVED lines=17> */
[C---:B0-----:R-:W-:Y:S01]  /*9be0*/  VIADD R72, R64.reuse, 0xffffff80 ;  /* 0xffffff8040487836 */ /* 0x041fe20000000000 */
[----:B------:R-:W-:-:S02]  /*9bf0*/  IADD3 R73, R64, -0x80, RZ ;  /* 0xffffff8040497810 */ /* 0x000fc40007ffe0ff */
[----:B------:R-:W-:Y:S02]  /*9c00*/  CS2R R64, SRZ ;  /* 0x0000000000407805 */ /* 0x000fe4000001ff00 */
[----:B------:R-:W-:-:S04]  /*9c10*/  LEA.HI R72, R72, R73, RZ, 0x1 ;  /* 0x0000004948487211 */ /* 0x000fc800078f08ff */
[----:B------:R-:W-:-:S04]  /*9c20*/  SHF.R.S32.HI R72, RZ, 0x1, R72 ;  /* 0x00000001ff487819 */ /* 0x000fc80000011448 */
[----:B------:R-:W-:-:S13]  /*9c30*/  ISETP.GE.AND P3, PT, R72, R92, PT ;  /* 0x0000005c4800720c */ /* 0x000fda0003f66270 */
[----:B------:R-:W-:Y:S05]  /*9c40*/  @P3 BRA `(.L_x_4346) ;  /* 0x00000000006c3947 */ /* 0x000fea0003800000 */
[----:B------:R-:W-:Y:S01]  /*9c50*/  ULDC.64 UR4, c[0x0][0x3e8] ;  /* 0x0000fa0000047ab9 */ /* 0x000fe20000000a00 */
[----:B------:R-:W-:Y:S02]  /*9c60*/  CS2R R46, SRZ ;  /* 0x00000000002e7805 */ /* 0x000fe4000001ff00 */
[----:B------:R-:W-:Y:S02]  /*9c70*/  IADD3 R72, P2, P4, R104, UR4, R14 ;  /* 0x0000000468487c10 */ /* 0x000fe4000fc5e00e */
[----:B------:R-:W-:Y:S02]  /*9c80*/  CS2R R44, SRZ ;  /* 0x00000000002c7805 */ /* 0x000fe4000001ff00 */
[----:B------:R-:W-:Y:S02]  /*9c90*/  CS2R R58, SRZ ;  /* 0x00000000003a7805 */ /* 0x000fe4000001ff00 */
[----:B------:R-:W-:Y:S02]  /*9ca0*/  CS2R R56, SRZ ;  /* 0x0000000000387805 */ /* 0x000fe4000001ff00 */
[----:B------:R-:W-:Y:S01]  /*9cb0*/  IADD3.X R73, R9, UR5, R11, P2, P4 ;  /* 0x0000000509497c10 */ /* 0x000fe200097e840b */
[----:B------:R-:W-:-:S02]  /*9cc0*/  ULDC.64 UR4, c[0x0][0x400] ;  /* 0x0001000000047ab9 */ /* 0x000fc40000000a00 */
[----:B------:R-:W-:-:S04]  /*9cd0*/  IADD3 R74, P2, P4, R96, UR4, R12 ;  /* 0x00000004604a7c10 */ /* 0x000fc8000fc5e00c */
[----:B------:R-:W-:Y:S02]  /*9ce0*/  IADD3.X R75, R20, UR5, R86, P2, P4 ;  /* 0x00000005144b7c10 */ /* 0x000fe400097e8456 */
[----:B------:R-:W-:Y:S02]  /*9cf0*/  ISETP.GE.AND P2, PT, R16, R113, PT ;  /* 0x000000711000720c */ /* 0x000fe40003f46270 */
[----:B------:R-:W-:Y:S02]  /*9d00*/  CS2R R42, SRZ ;  /* 0x00000000002a7805 */ /* 0x000fe4000001ff00 */
[----:B------:R-:W-:Y:S02]  /*9d10*/  CS2R R40, SRZ ;  /* 0x0000000000287805 */ /* 0x000fe4000001ff00 */
[----:B------:R-:W-:Y:S02]  /*9d20*/  CS2R R54, SRZ ;  /* 0x0000000000367805 */ /* 0x000fe4000001ff00 */
[----:B------:R-:W-:-:S05]  /*9d30*/  CS2R R52, SRZ ;  /* 0x0000000000347805 */ /* 0x000fca000001ff00 */
[----:B------:R0:W5:Y:S04]  /*9d40*/  @!P2 LDG.E.128 R44, desc[UR50][R72.64] ;  /* 0x00000032482ca981 */ /* 0x000168000c1e1d00 */
[----:B------:R0:W5:Y:S01]  /*9d50*/  @!P2 LDG.E.128 R56, desc[UR50][R74.64] ;  /* 0x000000324a38a981 */ /* 0x000162000c1e1d00 */
[----:B------:R-:W-:Y:S02]  /*9d60*/  ISETP.GE.AND P2, PT, R221, R113, PT ;  /* 0x00000071dd00720c */ /* 0x000fe40003f46270 */
[----:B------:R-:W-:Y:S02]  /*9d70*/  CS2R R38, SRZ ;  /* 0x0000000000267805 */ /* 0x000fe4000001ff00 */
[----:B------:R-:W-:Y:S02]  /*9d80*/  CS2R R36, SRZ ;  /* 0x0000000000247805 */ /* 0x000fe4000001ff00 */
[----:B------:R-:W-:-:S02]  /*9d90*/  CS2R R50, SRZ ;  /* 0x0000000000327805 */ /* 0x000fc4000001ff00 */
[----:B------:R-:W-:-:S05]  /*9da0*/  CS2R R48, SRZ ;  /* 0x0000000000307805 */ /* 0x000fca000001ff00 */
[----:B------:R0:W5:Y:S04]  /*9db0*/  @!P2 LDG.E.128 R40, desc[UR50][R72.64+0x20] ;  /* 0x000020324828a981 */ /* 0x000168000c1e1d00 */
[----:B------:R0:W5:Y:S01]  /*9dc0*/  @!P2 LDG.E.128 R52, desc[UR50][R74.64+0x20] ;  /* 0x000020324a34a981 */ /* 0x000162000c1e1d00 */
[----:B------:R-:W-:-:S13]  /*9dd0*/  ISETP.GE.AND P2, PT, R222, R113, PT ;  /* 0x00000071de00720c */ /* 0x000fda0003f46270 */
[----:B------:R0:W5:Y:S04]  /*9de0*/  @!P2 LDG.E.128 R36, desc[UR50][R72.64+0x40] ;  /* 0x000040324824a981 */ /* 0x000168000c1e1d00 */
[----:B------:R0:W5:Y:S02]  /*9df0*/  @!P2 LDG.E.128 R48, desc[UR50][R74.64+0x40] ;  /* 0x000040324a30a981 */ /* 0x000164000c1e1d00 */
.L_x_4346:
[----:B------:R-:W-:Y:S05]  /*9e00*/  BSYNC B1 ;  /* 0x0000000000017941 */ /* 0x000fea0003800000 */
.L_x_4345:
[----:B------:R-:W1:Y:S01]  /*9e10*/  S2R R76, SR_TID.X ;  /* 0x00000000004c7919 */ /* 0x000e620000002100 */
[----:B------:R-:W-:Y:S01]  /*9e20*/  BSSY B1, `(.L_x_4347) ;  /* 0x000002d000017945 */ /* 0x000fe20003800000 */
[----:B0-----:R-:W-:Y:S02]  /*9e30*/  CS2R R74, SRZ ;  /* 0x00000000004a7805 */ /* 0x001fe4000001ff00 */
[----:B------:R-:W-:Y:S02]  /*9e40*/  CS2R R72, SRZ ;  /* 0x0000000000487805 */ /* 0x000fe4000001ff00 */
[----:B------:R-:W-:Y:S02]  /*9e50*/  CS2R R78, SRZ ;  /* 0x00000000004e7805 */ /* 0x000fe4000001ff00 */
[----:B------:R-:W-:Y:S02]  /*9e60*/  CS2R R82, SRZ ;  /* 0x0000000000527805 */ /* 0x000fe4000001ff00 */
[----:B------:R-:W-:Y:S01]  /*9e70*/  CS2R R80, SRZ ;  /* 0x0000000000507805 */ /* 0x000fe2000001ff00 */
[----:B-1----:R-:W-:-:S02]  /*9e80*/  VIADD R85, R76, 0xffffff80 ;  /* 0xffffff804c557836 */ /* 0x002fc40000000000 */
[----:B------:R-:W-:Y:S01]  /*9e90*/  VIADD R84, R76, 0xffffff80 ;  /* 0xffffff804c547836 */ /* 0x000fe20000000000 */
[----:B------:R-:W-:-:S04]  /*9ea0*/  CS2R R76, SRZ ;  /* 0x00000000004c7805 */ /* 0x000fc8000001ff00 */
[----:B------:R-:W-:-:S04]  /*9eb0*/  LEA.HI R84, R84, R85, RZ, 0x1 ;  /* 0x0000005554547211 */ /* 0x000fc800078f08ff */
[----:B------:R-:W-:-:S05]  /*9ec0*/  SHF.R.S32.HI R84, RZ, 0x1, R84 ;  /* 0x00000001ff547819 */ /* 0x000fca0000011454 */
[----:B------:R-:W-:-:S05]  /*9ed0*/  VIADD R84, R84, 0x80 ;  /* 0x0000008054547836 */ /* 0x000fca0000000000 */
[----:B------:R-:W-:-:S13]  /*9ee0*/  ISETP.GE.AND P4, PT, R84, R92, PT ;  /* 0x0000005c5400720c */ /* 0x000fda0003f86270 */
[----:B------:R-:W-:Y:S05]  /*9ef0*/  @P4 BRA `(.L_x_4348) ;  /* 0x00000000007c4947 */ /* 0x000fea0003800000 */
[----:B------:R-:W-:Y:S01]  /*9f00*/  IADD3 R14, P2, P5, R104, R14, R5 ;  /* 0x0000000e680e7210 */ /* 0x000fe20007d5e005 */
[----:B------:R-:W-:Y:S01]  /*9f10*/  ULDC.64 UR4, c[0x0][0x3e8] ;  /* 0x0000fa0000047ab9 */ /* 0x000fe20000000a00 */
[----:B------:R-:W-:Y:S02]  /*9f20*/  CS2R R70, SRZ ;  /* 0x0000000000467805 */ /* 0x000fe4000001ff00 */
[----:B------:R-:W-:Y:S02]  /*9f30*/  CS2R R68, SRZ ;  /* 0x0000000000447805 */ /* 0x000fe4000001ff00 */
[----:B------:R-:W-:Y:S02]  /*9f40*/  IADD3.X R11, R9, R11, R4, P2, P5 ;  /* 0x0000000b090b7210 */ /* 0x000fe400017ea404 */
[----:B------:R-:W-:Y:S02]  /*9f50*/  CS2R R82, SRZ ;  /* 0x0000000000527805 */ /* 0x000fe4000001ff00 */
[----:B------:R-:W-:-:S02]  /*9f60*/  IADD3 R12, P2, P5, R96, R12, R7 ;  /* 0x0000000c600c7210 */ /* 0x000fc40007d5e007 */
[----:B------:R-:W-:Y:S02]  /*9f70*/  CS2R R80, SRZ ;  /* 0x0000000000507805 */ /* 0x000fe4000001ff00 */
        /* <DEDUP_REMOVED lines=23> */
.L_x_4348:
[----:B------:R-:W-:Y:S05]  /*a0f0*/  BSYNC B1 ;  /* 0x0000000000017941 */ /* 0x000fea0003800000 */
.L_x_4347:
        /* <DEDUP_REMOVED lines=28> */
.L_x_4349:
[----:B------:R-:W2:Y:S01]  /*a2c0*/  LDL R11, [R1+0x4] ;  /* 0x00000400010b7983 */ /* 0x000ea20000100800 */
[----:B------:R-:W-:Y:S01]  /*a2d0*/  IMAD R93, R19, 0x8, R18 ;  /* 0x00000008135d7824 */ /* 0x000fe200078e0212 */
[----:B------:R-:W-:Y:S01]  /*a2e0*/  BSSY B1, `(.L_x_4350) ;  /* 0x0000004000017945 */ /* 0x000fe20003800000 */
[----:B--2---:R-:W-:-:S04]  /*a2f0*/  SHF.L.U32 R94, R11, 0x1f, RZ ;  /* 0x0000001f0b5e7819 */ /* 0x004fc800000006ff */
[----:B------:R-:W1:Y:S02]  /*a300*/  SYNCS.PHASECHK.TRANS64.TRYWAIT P5, [R93+URZ+0x33490], R94 ;  /* 0x0334905e5d0075a7 */ /* 0x000e6400080a017f */
[----:B-1----:R-:W-:Y:S05]  /*a310*/  @!P5 BRA `(.L_x_4351) ;  /* 0x000002700018d947 */ /* 0x002fea0003800000 */
.L_x_4641:
[----:B------:R-:W-:Y:S05]  /*a320*/  BSYNC B1 ;  /* 0x0000000000017941 */ /* 0x000fea0003800000 */
.L_x_4350:
[----:B------:R-:W2:Y:S01]  /*a330*/  LDC R133, c[0x0][0x2f4] ;  /* 0x0000bd00ff857b82 */ /* 0x000ea20000000800 */
[----:B------:R-:W-:Y:S01]  /*a340*/  UMOV UR4, 0xffffffff ;  /* 0xffffffff00047882 */ /* 0x000fe20000000000 */
[----:B--2---:R-:W-:Y:S02]  /*a350*/  IADD3 R139, -R114, R133, RZ ;  /* 0x00000085728b7210 */ /* 0x004fe40007ffe1ff */
[----:B------:R-:W-:Y:S05]  /*a360*/  BRA.DIV UR4, `(.L_x_4352) ;  /* 0x0000027204187947 */ /* 0x000fea000b800000 */
[----:B------:R2:W3:Y:S04]  /*a370*/  SHFL.IDX PT, R149, R119, RZ, 0x1e1f ;  /* 0x001e1fff77957589 */ /* 0x0004e800000e0000 */
[----:B------:R2:W4:Y:S02]  /*a380*/  SHFL.IDX PT, R11, R120, RZ, 0x1e1f ;  /* 0x001e1fff780b7589 */ /* 0x00052400000e0000 */
.L_x_4645:
[----:B------:R-:W-:Y:S04]  /*a390*/  BSSY B1, `(.L_x_4353) ;  /* 0x000030e000017945 */ /* 0x000fe80003800000 */
[----:B------:R-:W-:Y:S05]  /*a3a0*/  @P3 BRA `(.L_x_4354) ;  /* 0x0000003000303947 */ /* 0x000fea0003800000 */
[----:B------:R-:W-:Y:S01]  /*a3b0*/  ISETP.NE.AND P3, PT, R28, RZ, PT ;  /* 0x000000ff1c00720c */ /* 0x000fe20003f65270 */
[----:B------:R-:W-:-:S12]  /*a3c0*/  BSSY B2, `(.L_x_4355) ;  /* 0x0000101000027945 */ /* 0x000fd80003800000 */
[----:B------:R-:W-:Y:S05]  /*a3d0*/  @!P3 BRA `(.L_x_4356) ;  /* 0x0000000c00fcb947 */ /* 0x000fea0003800000 */
[----:B------:R-:W5:Y:S04]  /*a3e0*/  LDL R84, [R1+0x24] ;  /* 0x0000240001547983 */ /* 0x000f680000100800 */
[----:B0-----:R-:W2:Y:S04]  /*a3f0*/  LDL R14, [R1+0x28] ;  /* 0x00002800010e7983 */ /* 0x001ea80000100800 */
[----:B------:R-:W3:Y:S01]  /*a400*/  LDL R15, [R1+0x2c] ;  /* 0x00002c00010f7983 */ /* 0x000ee20000100800 */
[----:B------:R-:W-:-:S04]  /*a410*/  SEL R12, R114, R139, !P0 ;  /* 0x0000008b720c7207 */ /* 0x000fc80004000000 */
[----:B------:R-:W-:-:S04]  /*a420*/  SHF.R.S32.HI R13, RZ, 0x1f, R12 ;  /* 0x0000001fff0d7819 */ /* 0x000fc8000001140c */
[----:B------:R-:W-:-:S04]  /*a430*/  LEA.HI R13, R13, R12, RZ, 0x5 ;  /* 0x0000000c0d0d7211 */ /* 0x000fc800078f28ff */
[----:B------:R-:W-:-:S04]  /*a440*/  LEA.HI.SX32 R162, R13, R112, 0x1b ;  /* 0x000000700da27211 */ /* 0x000fc800078fdaff */
[----:B------:R-:W-:-:S04]  /*a450*/  SHF.R.S32.HI R13, RZ, 0x1f, R162 ;  /* 0x0000001fff0d7819 */ /* 0x000fc800000114a2 */
[----:B------:R-:W-:Y:S01]  /*a460*/  LEA.HI R13, R13, R162, RZ, 0x2 ;  /* 0x000000a20d0d7211 */ /* 0x000fe200078f10ff */
[----:B------:R-:W-:-:S03]  /*a470*/  IMAD.SHL.U32 R162, R162, 0x10, RZ ;  /* 0x00000010a2a27824 */ /* 0x000fc600078e00ff */
[----:B------:R-:W-:Y:S02]  /*a480*/  SHF.R.S32.HI R13, RZ, 0x2, R13 ;  /* 0x00000002ff0d7819 */ /* 0x000fe4000001140d */
[----:B------:R-:W-:Y:S01]  /*a490*/  ISETP.GE.AND P3, PT, R16, R113, PT ;  /* 0x000000711000720c */ /* 0x000fe20003f66270 */
[----:B------:R-:W-:Y:S01]  /*a4a0*/  BSSY B3, `(.L_x_4357) ;  /* 0x00000eb000037945 */ /* 0x000fe20003800000 */
[----:B-----5:R-:W-:-:S04]  /*a4b0*/  LOP3.LUT R12, R84, 0x30, R162, 0xf8, !PT ;  /* 0x00000030540c7812 */ /* 0x020fc800078ef8a2 */
[----:B--2---:R-:W-:Y:S01]  /*a4c0*/  LOP3.LUT R12, R12, R14, RZ, 0x3c, !PT ;  /* 0x0000000e0c0c7212 */ /* 0x004fe200078e3cff */
[----:B---3--:R-:W-:-:S04]  /*a4d0*/  IMAD R13, R13, 0x2800, R15 ;  /* 0x000028000d0d7824 */ /* 0x008fc800078e020f */
[----:B------:R-:W-:-:S04]  /*a4e0*/  IMAD.IADD R12, R13, 0x1, R12 ;  /* 0x000000010d0c7824 */ /* 0x000fc800078e020c */
[C---:B------:R-:W-:Y:S02]  /*a4f0*/  IMAD R84, R19.reuse, 0x7800, R12 ;  /* 0x0000780013547824 */ /* 0x040fe400078e020c */
[----:B------:R-:W-:Y:S02]  /*a500*/  IMAD R12, R19, 0x7800, R128 ;  /* 0x00007800130c7824 */ /* 0x000fe400078e0280 */
[C---:B------:R-:W-:Y:S02]  /*a510*/  IMAD.IADD R84, R18.reuse, 0x1, R84 ;  /* 0x0000000112547824 */ /* 0x040fe400078e0254 */
[----:B------:R-:W-:-:S04]  /*a520*/  IMAD.IADD R12, R18, 0x1, R12 ;  /* 0x00000001120c7824 */ /* 0x000fc800078e020c */
[----:B------:R-:W0:Y:S04]  /*a530*/  LDS.128 R84, [R84+0x24200] ;  /* 0x0242000054547984 */ /* 0x000e280000000c00 */
[----:B------:R-:W2:Y:S01]  /*a540*/  LDS.128 R12, [R12+0x24200] ;  /* 0x024200000c0c7984 */ /* 0x000ea20000000c00 */
[----:B------:R-:W-:Y:S05]  /*a550*/  @P3 BRA `(.L_x_4358) ;  /* 0x0000000c007c3947 */ /* 0x000fea0003800000 */
[--C-:B------:R-:W-:Y:S02]  /*a560*/  SHF.R.U32.HI R58, RZ, 0x8, R45.reuse ;  /* 0x00000008ff3a7819 */ /* 0x100fe4000001162d */
[----:B------:R-:W-:Y:S02]  /*a570*/  SHF.R.U32.HI R56, RZ, 0x10, R45 ;  /* 0x00000010ff387819 */ /* 0x000fe4000001162d */
[----:B------:R-:W-:Y:S01]  /*a580*/  LOP3.LUT R46, R45, 0xff, RZ, 0xc0, !PT ;  /* 0x000000ff2d2e7812 */ /* 0x000fe200078ec0ff */
[----:B------:R-:W-:Y:S01]  /*a590*/  IMAD.SHL.U32 R58, R58, 0x100, RZ ;  /* 0x000001003a3a7824 */ /* 0x000fe200078e00ff */
[--C-:B------:R-:W-:Y:S01]  /*a5a0*/  SHF.R.U32.HI R44, RZ, 0x10, R47.reuse ;  /* 0x00000010ff2c7819 */ /* 0x100fe2000001162f */
[----:B------:R-:W-:Y:S01]  /*a5b0*/  IMAD.U32 R56, R56, 0x10000, RZ ;  /* 0x0001000038387824 */ /* 0x000fe200078e00ff */
[--C-:B------:R-:W-:Y:S02]  /*a5c0*/  SHF.R.U32.HI R163, RZ, 0x8, R47.reuse ;  /* 0x00000008ffa37819 */ /* 0x100fe4000001162f */
[----:B------:R-:W-:Y:S01]  /*a5d0*/  LOP3.LUT R164, R47, 0xff, RZ, 0xc0, !PT ;  /* 0x000000ff2fa47812 */ /* 0x000fe200078ec0ff */
[----:B------:R-:W-:Y:S01]  /*a5e0*/  IMAD.U32 R44, R44, 0x10000, RZ ;  /* 0x000100002c2c7824 */ /* 0x000fe200078e00ff */
[----:B------:R-:W-:-:S02]  /*a5f0*/  SHF.R.U32.HI R166, RZ, 0x18, R47 ;  /* 0x00000018ffa67819 */ /* 0x000fc4000001162f */
[----:B------:R-:W-:Y:S02]  /*a600*/  SHF.R.U32.HI R165, RZ, 0x8, R57 ;  /* 0x00000008ffa57819 */ /* 0x000fe40000011639 */
[----:B------:R-:W-:Y:S02]  /*a610*/  SHF.R.U32.HI R45, RZ, 0x18, R45 ;  /* 0x00000018ff2d7819 */ /* 0x000fe4000001162d */
[--C-:B------:R-:W-:Y:S01]  /*a620*/  SHF.R.U32.HI R47, RZ, 0x10, R57.reuse ;  /* 0x00000010ff2f7819 */ /* 0x100fe20000011639 */
[----:B------:R-:W-:Y:S01]  /*a630*/  IMAD.SHL.U32 R165, R165, 0x100, RZ ;  /* 0x00000100a5a57824 */ /* 0x000fe200078e00ff */
[----:B------:R-:W-:Y:S02]  /*a640*/  LOP3.LUT R167, R57, 0xff, RZ, 0xc0, !PT ;  /* 0x000000ff39a77812 */ /* 0x000fe400078ec0ff */
[----:B------:R-:W-:Y:S01]  /*a650*/  SHF.R.U32.HI R57, RZ, 0x18, R57 ;  /* 0x00000018ff397819 */ /* 0x000fe20000011639 */
[----:B------:R-:W-:Y:S01]  /*a660*/  IMAD.U32 R47, R47, 0x10000, RZ ;  /* 0x000100002f2f7824 */ /* 0x000fe200078e00ff */
[----:B------:R-:W-:-:S02]  /*a670*/  PRMT R168, R45, 0x654, R46 ;  /* 0x000006542da87816 */ /* 0x000fc4000000002e */
[----:B------:R-:W-:Y:S02]  /*a680*/  PRMT R167, R57, 0x654, R167 ;  /* 0x0000065439a77816 */ /* 0x000fe400000000a7 */
[----:B------:R-:W-:Y:S02]  /*a690*/  LOP3.LUT R58, R168, 0xff00, R58, 0xf8, !PT ;  /* 0x0000ff00a83a7812 */ /* 0x000fe400078ef83a */
[----:B------:R-:W-:Y:S02]  /*a6a0*/  LOP3.LUT R167, R167, 0xff00, R165, 0xf8, !PT ;  /* 0x0000ff00a7a77812 */ /* 0x000fe400078ef8a5 */
[--C-:B------:R-:W-:Y:S02]  /*a6b0*/  SHF.R.U32.HI R45, RZ, 0x10, R59.reuse ;  /* 0x00000010ff2d7819 */ /* 0x100fe4000001163b */
[----:B------:R-:W-:Y:S02]  /*a6c0*/  SHF.R.U32.HI R46, RZ, 0x8, R59 ;  /* 0x00000008ff2e7819 */ /* 0x000fe4000001163b */
[----:B------:R-:W-:-:S02]  /*a6d0*/  LOP3.LUT R169, R59, 0xff, RZ, 0xc0, !PT ;  /* 0x000000ff3ba97812 */ /* 0x000fc400078ec0ff */
[----:B------:R-:W-:Y:S01]  /*a6e0*/  SHF.R.U32.HI R59, RZ, 0x18, R59 ;  /* 0x00000018ff3b7819 */ /* 0x000fe2000001163b */
[----:B------:R-:W-:Y:S01]  /*a6f0*/  IMAD.SHL.U32 R46, R46, 0x100, RZ ;  /* 0x000001002e2e7824 */ /* 0x000fe200078e00ff */
[----:B------:R-:W-:Y:S02]  /*a700*/  LOP3.LUT R165, R58, 0xff0000, R56, 0xf8, !PT ;  /* 0x00ff00003aa57812 */ /* 0x000fe400078ef838 */
[----:B------:R-:W-:Y:S02]  /*a710*/  LOP3.LUT R58, R167, 0xff0000, R47, 0xf8, !PT ;  /* 0x00ff0000a73a7812 */ /* 0x000fe400078ef82f */
[----:B------:R-:W-:Y:S02]  /*a720*/  PRMT R57, R59, 0x654, R169 ;  /* 0x000006543b397816 */ /* 0x000fe400000000a9 */
[----:B------:R-:W-:Y:S02]  /*a730*/  PRMT R164, R166, 0x654, R164 ;  /* 0x00000654a6a47816 */ /* 0x000fe400000000a4 */
[----:B------:R-:W-:-:S02]  /*a740*/  SHF.L.U32 R59, R163, 0x8, RZ ;  /* 0x00000008a33b7819 */ /* 0x000fc400000006ff */
[----:B0-----:R-:W-:Y:S02]  /*a750*/  F2FP.F16.E4M3.UNPACK_B R163, R85 ;  /* 0x00000055ffa3723e */ /* 0x001fe400020006ff */
[----:B------:R-:W-:Y:S02]  /*a760*/  F2FP.F16.E4M3.UNPACK_B R166, R58 ;  /* 0x0000003affa6723e */ /* 0x000fe400020006ff */
[----:B--2---:R-:W-:Y:S01]  /*a770*/  F2FP.F16.E4M3.UNPACK_B R47, R13 ;  /* 0x0000000dff2f723e */ /* 0x004fe200020006ff */
[----:B------:R-:W-:Y:S01]  /*a780*/  HADD2.F32 R56, -RZ, R163.H0_H0 ;  /* 0x200000a3ff387230 */ /* 0x000fe20000004100 */
[----:B------:R-:W-:Y:S01]  /*a790*/  LOP3.LUT R59, R164, 0xff00, R59, 0xf8, !PT ;  /* 0x0000ff00a43b7812 */ /* 0x000fe200078ef83b */
[--C-:B------:R-:W-:Y:S01]  /*a7a0*/  HADD2.F32 R169, -RZ, R166.reuse.H0_H0 ;  /* 0x200000a6ffa97230 */ /* 0x100fe20000004100 */
[----:B------:R-:W-:Y:S01]  /*a7b0*/  F2FP.F16.E4M3.UNPACK_B R167, R165 ;  /* 0x000000a5ffa7723e */ /* 0x000fe200020006ff */
[----:B------:R-:W-:Y:S01]  /*a7c0*/  HADD2.F32 R164, -RZ, R47.H0_H0 ;  /* 0x2000002fffa47230 */ /* 0x000fe20000004100 */
[----:B------:R-:W-:Y:S01]  /*a7d0*/  F2FP.F16.E4M3.UNPACK_B R85, R85.H1 ;  /* 0x00000055ff55723e */ /* 0x000fe200030006ff */
[----:B------:R-:W-:-:S02]  /*a7e0*/  HADD2.F32 R166, -RZ, R166.H1_H1 ;  /* 0x300000a6ffa67230 */ /* 0x000fc40000004100 */
[-C--:B------:R-:W-:Y:S01]  /*a7f0*/  FMUL.FTZ R170, R56, R169.reuse ;  /* 0x000000a938aa7220 */ /* 0x080fe20000410000 */
[----:B------:R-:W-:Y:S02]  /*a800*/  HADD2.F32 R168, -RZ, R167.H0_H0 ;  /* 0x200000a7ffa87230 */ /* 0x000fe40000004100 */
[C---:B------:R-:W-:Y:S01]  /*a810*/  FMUL.FTZ R169, R164.reuse, R169 ;  /* 0x000000a9a4a97220 */ /* 0x040fe20000410000 */
[----:B------:R-:W-:Y:S01]  /*a820*/  HADD2.F32 R47, -RZ, R47.H1_H1 ;  /* 0x3000002fff2f7230 */ /* 0x000fe20000004100 */
[----:B------:R-:W-:Y:S01]  /*a830*/  F2FP.F16.E4M3.UNPACK_B R165, R165.H1 ;  /* 0x000000a5ffa5723e */ /* 0x000fe200030006ff */
[----:B------:R-:W-:Y:S02]  /*a840*/  HADD2.F32 R167, -RZ, R167.H1_H1 ;  /* 0x300000a7ffa77230 */ /* 0x000fe40000004100 */
[-C--:B------:R-:W-:Y:S01]  /*a850*/  FFMA.FTZ R164, R164, R168.reuse, -R170 ;  /* 0x000000a8a4a47223 */ /* 0x080fe200000108aa */
[----:B------:R-:W-:Y:S01]  /*a860*/  FFMA.FTZ R56, R56, R168, R169 ;  /* 0x000000a838387223 */ /* 0x000fe200000100a9 */
[----:B------:R-:W-:Y:S01]  /*a870*/  HADD2.F32 R168, -RZ, R163.H1_H1 ;  /* 0x300000a3ffa87230 */ /* 0x000fe20000004100 */
[----:B------:R-:W-:-:S02]  /*a880*/  LOP3.LUT R57, R57, 0xff00, R46, 0xf8, !PT ;  /* 0x0000ff0039397812 */ /* 0x000fc400078ef82e */
[----:B------:R-:W-:Y:S02]  /*a890*/  SHF.L.U32 R45, R45, 0x10, RZ ;  /* 0x000000102d2d7819 */ /* 0x000fe400000006ff */
[CC--:B------:R-:W-:Y:S01]  /*a8a0*/  FMUL.FTZ R163, R168.reuse, R166.reuse ;  /* 0x000000a6a8a37220 */ /* 0x0c0fe20000410000 */
[----:B------:R-:W-:Y:S01]  /*a8b0*/  FMUL.FTZ R166, R47, R166 ;  /* 0x000000a62fa67220 */ /* 0x000fe20000410000 */
[----:B------:R-:W-:Y:S02]  /*a8c0*/  LOP3.LUT R59, R59, 0xff0000, R44, 0xf8, !PT ;  /* 0x00ff00003b3b7812 */ /* 0x000fe400078ef82c */
[-C--:B------:R-:W-:Y:S01]  /*a8d0*/  FFMA.FTZ R163, R47, R167.reuse, -R163 ;  /* 0x000000a72fa37223 */ /* 0x080fe200000108a3 */
[----:B------:R-:W-:Y:S01]  /*a8e0*/  FFMA.FTZ R47, R168, R167, R166 ;  /* 0x000000a7a82f7223 */ /* 0x000fe200000100a6 */
[----:B------:R-:W-:Y:S01]  /*a8f0*/  F2FP.F16.E4M3.UNPACK_B R166, R58.H1 ;  /* 0x0000003affa6723e */ /* 0x000fe200030006ff */
[----:B------:R-:W-:Y:S01]  /*a900*/  HADD2.F32 R168, -RZ, R165.H0_H0 ;  /* 0x200000a5ffa87230 */ /* 0x000fe20000004100 */
[----:B------:R-:W-:Y:S01]  /*a910*/  F2FP.F16.E4M3.UNPACK_B R167, R13.H1 ;  /* 0x0000000dffa7723e */ /* 0x000fe200030006ff */
[----:B------:R-:W-:Y:S01]  /*a920*/  HADD2.F32 R13, -RZ, R85.H0_H0 ;  /* 0x20000055ff0d7230 */ /* 0x000fe20000004100 */
[----:B------:R-:W-:Y:S01]  /*a930*/  LOP3.LUT R44, R57, 0xff0000, R45, 0xf8, !PT ;  /* 0x00ff0000392c7812 */ /* 0x000fe200078ef82d */
[----:B------:R-:W-:-:S02]  /*a940*/  HADD2.F32 R169, -RZ, R166.H0_H0 ;  /* 0x200000a6ffa97230 */ /* 0x000fc40000004100 */
[----:B------:R-:W-:Y:S02]  /*a950*/  HADD2.F32 R58, -RZ, R167.H0_H0 ;  /* 0x200000a7ff3a7230 */ /* 0x000fe40000004100 */
[----:B------:R-:W-:Y:S02]  /*a960*/  HADD2.F32 R85, -RZ, R85.H1_H1 ;  /* 0x30000055ff557230 */ /* 0x000fe40000004100 */
[-C--:B------:R-:W-:Y:S01]  /*a970*/  FMUL.FTZ R170, R13, R169.reuse ;  /* 0x000000a90daa7220 */ /* 0x080fe20000410000 */
[----:B------:R-:W-:Y:S02]  /*a980*/  HADD2.F32 R166, -RZ, R166.H1_H1 ;  /* 0x300000a6ffa67230 */ /* 0x000fe40000004100 */
[C---:B------:R-:W-:Y:S01]  /*a990*/  FMUL.FTZ R169, R58.reuse, R169 ;  /* 0x000000a93aa97220 */ /* 0x040fe20000410000 */
[----:B------:R-:W-:Y:S02]  /*a9a0*/  IMAD.MOV.U32 R45, RZ, RZ, R87 ;  /* 0x000000ffff2d7224 */ /* 0x000fe400078e0057 */
[----:B------:R-:W-:Y:S01]  /*a9b0*/  FFMA.FTZ R58, R58, R168, -R170 ;  /* 0x000000a83a3a7223 */ /* 0x000fe200000108aa */
[----:B------:R-:W-:-:S02]  /*a9c0*/  IMAD.MOV.U32 R87, RZ, RZ, R15 ;  /* 0x000000ffff577224 */ /* 0x000fc400078e000f */
[----:B------:R-:W-:Y:S01]  /*a9d0*/  FFMA.FTZ R13, R13, R168, R169 ;  /* 0x000000a80d0d7223 */ /* 0x000fe200000100a9 */
[----:B------:R-:W-:Y:S01]  /*a9e0*/  HADD2.F32 R168, -RZ, R167.H1_H1 ;  /* 0x300000a7ffa87230 */ /* 0x000fe20000004100 */
[----:B------:R-:W-:Y:S01]  /*a9f0*/  F2FP.F16.E4M3.UNPACK_B R46, R45 ;  /* 0x0000002dff2e723e */ /* 0x000fe200020006ff */
[----:B------:R-:W-:Y:S02]  /*aa00*/  HADD2.F32 R167, -RZ, R165.H1_H1 ;  /* 0x300000a5ffa77230 */ /* 0x000fe40000004100 */
[-C--:B------:R-:W-:Y:S01]  /*aa10*/  FMUL.FTZ R165, R85, R166.reuse ;  /* 0x000000a655a57220 */ /* 0x080fe20000410000 */
[----:B------:R-:W-:Y:S01]  /*aa20*/  F2FP.F16.E4M3.UNPACK_B R15, R87 ;  /* 0x00000057ff0f723e */ /* 0x000fe200020006ff */
[C---:B------:R-:W-:Y:S01]  /*aa30*/  FMUL.FTZ R166, R168.reuse, R166 ;  /* 0x000000a6a8a67220 */ /* 0x040fe20000410000 */
[----:B------:R-:W-:Y:S01]  /*aa40*/  F2FP.F16.E4M3.UNPACK_B R45, R45.H1 ;  /* 0x0000002dff2d723e */ /* 0x000fe200030006ff */
[----:B------:R-:W-:Y:S01]  /*aa50*/  FFMA.FTZ R165, R168, R167, -R165 ;  /* 0x000000a7a8a57223 */ /* 0x000fe200000108a5 */
[----:B------:R-:W-:-:S02]  /*aa60*/  HADD2.F32 R168, -RZ, R46.H0_H0 ;  /* 0x2000002effa87230 */ /* 0x000fc40000004100 */
[----:B------:R-:W-:Y:S01]  /*aa70*/  FFMA.FTZ R85, R85, R167, R166 ;  /* 0x000000a755557223 */ /* 0x000fe200000100a6 */
[-C--:B------:R-:W-:Y:S01]  /*aa80*/  F2FP.F16.E4M3.UNPACK_B R166, R44.reuse ;  /* 0x0000002cffa6723e */ /* 0x080fe200020006ff */
[--C-:B------:R-:W-:Y:S01]  /*aa90*/  HADD2.F32 R170, -RZ, R15.reuse.H0_H0 ;  /* 0x2000000fffaa7230 */ /* 0x100fe20000004100 */
[-C--:B------:R-:W-:Y:S01]  /*aaa0*/  F2FP.F16.E4M3.UNPACK_B R167, R59.reuse ;  /* 0x0000003bffa7723e */ /* 0x080fe200020006ff */
[----:B------:R-:W-:Y:S01]  /*aab0*/  HADD2.F32 R15, -RZ, R15.H1_H1 ;  /* 0x3000000fff0f7230 */ /* 0x000fe20000004100 */
[----:B------:R-:W-:Y:S01]  /*aac0*/  F2FP.F16.E4M3.UNPACK_B R44, R44.H1 ;  /* 0x0000002cff2c723e */ /* 0x000fe200030006ff */
[--C-:B------:R-:W-:Y:S01]  /*aad0*/  HADD2.F32 R57, -RZ, R166.reuse.H0_H0 ;  /* 0x200000a6ff397230 */ /* 0x100fe20000004100 */
[----:B------:R-:W-:Y:S01]  /*aae0*/  F2FP.F16.E4M3.UNPACK_B R59, R59.H1 ;  /* 0x0000003bff3b723e */ /* 0x000fe200030006ff */
[----:B------:R-:W-:Y:S01]  /*aaf0*/  HADD2.F32 R169, -RZ, R167.H0_H0 ;  /* 0x200000a7ffa97230 */ /* 0x000fe20000004100 */
[----:B------:R-:W-:Y:S01]  /*ab00*/  F2FP.SATFINITE.E4M3.F32.PACK_AB_MERGE_C R58, R165, R58, RZ ;  /* 0x0000003aa53a723e */ /* 0x000fe200048070ff */
[----:B------:R-:W-:-:S02]  /*ab10*/  HADD2.F32 R166, -RZ, R166.H1_H1 ;  /* 0x300000a6ffa67230 */ /* 0x000fc40000004100 */
        /* <DEDUP_REMOVED lines=23> */
[----:B------:R-:W-:-:S02]  /*ac90*/  HADD2.F32 R45, -RZ, R45.H1_H1 ;  /* 0x3000002dff2d7230 */ /* 0x000fc40000004100 */
[--C-:B------:R-:W-:Y:S02]  /*aca0*/  HADD2.F32 R167, -RZ, R57.reuse.H0_H0 ;  /* 0x20000039ffa77230 */ /* 0x100fe40000004100 */
[-C--:B------:R-:W-:Y:S01]  /*acb0*/  FMUL.FTZ R170, R87, R169.reuse ;  /* 0x000000a957aa7220 */ /* 0x080fe20000410000 */
[----:B------:R-:W-:Y:S02]  /*acc0*/  HADD2.F32 R57, -RZ, R57.H1_H1 ;  /* 0x30000039ff397230 */ /* 0x000fe40000004100 */
[--C-:B------:R-:W-:Y:S02]  /*acd0*/  HADD2.F32 R165, -RZ, R85.reuse.H0_H0 ;  /* 0x20000055ffa57230 */ /* 0x100fe40000004100 */
[C---:B------:R-:W-:Y:S01]  /*ace0*/  FFMA.FTZ R170, R167.reuse, R166, -R170 ;  /* 0x000000a6a7aa7223 */ /* 0x040fe200000108aa */
[----:B------:R-:W-:Y:S01]  /*acf0*/  FMUL.FTZ R167, R167, R169 ;  /* 0x000000a9a7a77220 */ /* 0x000fe20000410000 */
[----:B------:R-:W-:Y:S02]  /*ad00*/  HADD2.F32 R85, -RZ, R85.H1_H1 ;  /* 0x30000055ff557230 */ /* 0x000fe40000004100 */
[----:B------:R-:W-:-:S02]  /*ad10*/  IMAD.MOV.U32 R13, RZ, RZ, R163 ;  /* 0x000000ffff0d7224 */ /* 0x000fc400078e00a3 */
        /* <DEDUP_REMOVED lines=90> */
[----:B------:R-:W-:Y:S01]  /*b2c0*/  MOV R84, R44 ;  /* 0x0000002c00547202 */ /* 0x000fe20000000f00 */
[----:B------:R-:W-:Y:S01]  /*b2d0*/  FFMA.FTZ R59, R57, R161, -R59 ;  /* 0x000000a1393b7223 */ /* 0x000fe2000001083b */
[----:B------:R-:W-:-:S02]  /*b2e0*/  IMAD.MOV.U32 R85, RZ, RZ, R47 ;  /* 0x000000ffff557224 */ /* 0x000fc400078e002f */
[----:B------:R-:W-:Y:S01]  /*b2f0*/  FFMA.FTZ R160, R86, R161, R160 ;  /* 0x000000a156a07223 */ /* 0x000fe200000100a0 */
[----:B------:R-:W-:Y:S01]  /*b300*/  IMAD.MOV.U32 R87, RZ, RZ, R45 ;  /* 0x000000ffff577224 */ /* 0x000fe200078e002d */
[----:B------:R-:W-:-:S03]  /*b310*/  F2FP.SATFINITE.E4M3.F32.PACK_AB_MERGE_C R58, R59, R158, R58 ;  /* 0x0000009e3b3a723e */ /* 0x000fc6000480703a */
[----:B------:R-:W-:Y:S02]  /*b320*/  F2FP.SATFINITE.E4M3.F32.PACK_AB_MERGE_C R159, R160, R159, R14 ;  /* 0x0000009fa09f723e */ /* 0x000fe4000480700e */
[----:B------:R-:W-:-:S03]  /*b330*/  IMAD.MOV.U32 R14, RZ, RZ, R58 ;  /* 0x000000ffff0e7224 */ /* 0x000fc600078e003a */
[----:B------:R-:W-:-:S07]  /*b340*/  IMAD.MOV.U32 R86, RZ, RZ, R159 ;  /* 0x000000ffff567224 */ /* 0x000fce00078e009f */
.L_x_4358:
[----:B------:R-:W-:Y:S05]  /*b350*/  BSYNC B3 ;  /* 0x0000000000037941 */ /* 0x000fea0003800000 */
.L_x_4357:
[----:B----4-:R-:W-:-:S04]  /*b360*/  IADD3 R44, P3, R21, R11, RZ ;  /* 0x0000000b152c7210 */ /* 0x010fc80007f7e0ff */
[----:B------:R-:W-:Y:S02]  /*b370*/  IADD3.X R45, R149, R108, RZ, P3, !PT ;  /* 0x0000006c952d7210 */ /* 0x000fe40001ffe4ff */
[----:B------:R-:W-:-:S03]  /*b380*/  ISETP.GE.AND P3, PT, R162, R133, PT ;  /* 0x00000085a200720c */ /* 0x000fc60003f66270 */
[----:B--2---:R2:W-:Y:S10]  /*b390*/  ST.E.128 desc[UR50][R44.64], R12 ;  /* 0x0000000c2c007985 */ /* 0x0045f4000c101d32 */
[----:B------:R-:W-:-:S04]  /*b3a0*/  @!P3 IADD3 R46, P5, R11, R162, RZ ;  /* 0x000000a20b2eb210 */ /* 0x000fc80007fbe0ff */
[----:B------:R-:W-:-:S05]  /*b3b0*/  @!P3 LEA.HI.X.SX32 R47, R162, R149, 0x1, P5 ;  /* 0x00000095a22fb211 */ /* 0x000fca00028f0eff */
[----:B0-----:R2:W-:Y:S04]  /*b3c0*/  @!P3 ST.E.128 desc[UR50][R46.64], R84 ;  /* 0x000000542e00b985 */ /* 0x0015e8000c101d32 */
.L_x_4356:
[----:B------:R-:W-:Y:S05]  /*b3d0*/  BSYNC B2 ;  /* 0x0000000000027941 */ /* 0x000fea0003800000 */
.L_x_4355:
[----:B------:R-:W-:Y:S01]  /*b3e0*/  ISETP.NE.AND P3, PT, R29, RZ, PT ;  /* 0x000000ff1d00720c */ /* 0x000fe20003f65270 */
[----:B------:R-:W-:-:S12]  /*b3f0*/  BSSY B2, `(.L_x_4359) ;  /* 0x0000101000027945 */ /* 0x000fd80003800000 */
[----:B------:R-:W-:Y:S05]  /*b400*/  @!P3 BRA `(.L_x_4360) ;  /* 0x0000000c00fcb947 */ /* 0x000fea0003800000 */
[----:B--2---:R-:W2:Y:S04]  /*b410*/  LDL R44, [R1+0x24] ;  /* 0x00002400012c7983 */ /* 0x004ea80000100800 */
[----:B0-----:R-:W5:Y:S04]  /*b420*/  LDL R14, [R1+0x28] ;  /* 0x00002800010e7983 */ /* 0x001f680000100800 */
        /* <DEDUP_REMOVED lines=11> */
[----:B--2---:R-:W-:-:S04]  /*b4e0*/  LOP3.LUT R12, R44, 0x30, R56, 0xf8, !PT ;  /* 0x000000302c0c7812 */ /* 0x004fc800078ef838 */
[----:B-----5:R-:W-:Y:S01]  /*b4f0*/  LOP3.LUT R12, R12, R14, RZ, 0x3c, !PT ;  /* 0x0000000e0c0c7212 */ /* 0x020fe200078e3cff */
        /* <DEDUP_REMOVED lines=18> */
[----:B------:R-:W-:Y:S02]  /*b620*/  SHF.R.U32.HI R52, RZ, 0x10, R41 ;  /* 0x00000010ff347819 */ /* 0x000fe40000011629 */
[--C-:B------:R-:W-:Y:S01]  /*b630*/  SHF.R.U32.HI R85, RZ, 0x18, R53.reuse ;  /* 0x00000018ff557819 */ /* 0x100fe20000011635 */
[----:B------:R-:W-:Y:S01]  /*b640*/  IMAD.SHL.U32 R43, R43, 0x100, RZ ;  /* 0x000001002b2b7824 */ /* 0x000fe200078e00ff */
[----:B------:R-:W-:Y:S01]  /*b650*/  LOP3.LUT R86, R53, 0xff, RZ, 0xc0, !PT ;  /* 0x000000ff35567812 */ /* 0x000fe200078ec0ff */
[----:B------:R-:W-:Y:S01]  /*b660*/  IMAD.U32 R52, R52, 0x10000, RZ ;  /* 0x0001000034347824 */ /* 0x000fe200078e00ff */
[----:B------:R-:W-:-:S02]  /*b670*/  SHF.R.U32.HI R87, RZ, 0x10, R53 ;  /* 0x00000010ff577819 */ /* 0x000fc40000011635 */
[----:B------:R-:W-:Y:S02]  /*b680*/  PRMT R84, R84, 0x654, R42 ;  /* 0x0000065454547816 */ /* 0x000fe4000000002a */
[----:B------:R-:W-:Y:S01]  /*b690*/  PRMT R85, R85, 0x654, R86 ;  /* 0x0000065455557816 */ /* 0x000fe20000000056 */
[----:B------:R-:W-:Y:S01]  /*b6a0*/  IMAD.U32 R87, R87, 0x10000, RZ ;  /* 0x0001000057577824 */ /* 0x000fe200078e00ff */
[----:B------:R-:W-:Y:S02]  /*b6b0*/  LOP3.LUT R54, R84, 0xff00, R54, 0xf8, !PT ;  /* 0x0000ff0054367812 */ /* 0x000fe400078ef836 */
[--C-:B------:R-:W-:Y:S02]  /*b6c0*/  SHF.R.U32.HI R53, RZ, 0x18, R55.reuse ;  /* 0x00000018ff357819 */ /* 0x100fe40000011637 */
[----:B------:R-:W-:Y:S02]  /*b6d0*/  LOP3.LUT R158, R55, 0xff, RZ, 0xc0, !PT ;  /* 0x000000ff379e7812 */ /* 0x000fe400078ec0ff */
[----:B------:R-:W-:-:S02]  /*b6e0*/  SHF.R.U32.HI R41, RZ, 0x8, R55 ;  /* 0x00000008ff297819 */ /* 0x000fc40000011637 */
[----:B------:R-:W-:Y:S02]  /*b6f0*/  SHF.R.U32.HI R42, RZ, 0x10, R55 ;  /* 0x00000010ff2a7819 */ /* 0x000fe40000011637 */
[----:B------:R-:W-:Y:S01]  /*b700*/  LOP3.LUT R43, R85, 0xff00, R43, 0xf8, !PT ;  /* 0x0000ff00552b7812 */ /* 0x000fe200078ef82b */
[----:B------:R-:W-:Y:S01]  /*b710*/  IMAD.SHL.U32 R41, R41, 0x100, RZ ;  /* 0x0000010029297824 */ /* 0x000fe200078e00ff */
[----:B------:R-:W-:Y:S01]  /*b720*/  PRMT R55, R59, 0x654, R58 ;  /* 0x000006543b377816 */ /* 0x000fe2000000003a */
[----:B------:R-:W-:Y:S01]  /*b730*/  IMAD.U32 R42, R42, 0x10000, RZ ;  /* 0x000100002a2a7824 */ /* 0x000fe200078e00ff */
[----:B------:R-:W-:Y:S01]  /*b740*/  LOP3.LUT R59, R54, 0xff0000, R52, 0xf8, !PT ;  /* 0x00ff0000363b7812 */ /* 0x000fe200078ef834 */
[----:B0-----:R-:W-:Y:S01]  /*b750*/  IMAD.MOV.U32 R54, RZ, RZ, R45 ;  /* 0x000000ffff367224 */ /* 0x001fe200078e002d */
[----:B------:R-:W-:Y:S02]  /*b760*/  SHF.L.U32 R57, R57, 0x8, RZ ;  /* 0x0000000839397819 */ /* 0x000fe400000006ff */
[----:B------:R-:W-:-:S02]  /*b770*/  LOP3.LUT R52, R43, 0xff0000, R87, 0xf8, !PT ;  /* 0x00ff00002b347812 */ /* 0x000fc400078ef857 */
[----:B------:R-:W-:Y:S02]  /*b780*/  LOP3.LUT R55, R55, 0xff00, R57, 0xf8, !PT ;  /* 0x0000ff0037377812 */ /* 0x000fe400078ef839 */
[----:B------:R-:W-:Y:S02]  /*b790*/  F2FP.F16.E4M3.UNPACK_B R57, R54 ;  /* 0x00000036ff39723e */ /* 0x000fe400020006ff */
[----:B------:R-:W-:Y:S02]  /*b7a0*/  F2FP.F16.E4M3.UNPACK_B R84, R52 ;  /* 0x00000034ff54723e */ /* 0x000fe400020006ff */
[----:B--2---:R-:W-:Y:S01]  /*b7b0*/  F2FP.F16.E4M3.UNPACK_B R43, R13 ;  /* 0x0000000dff2b723e */ /* 0x004fe200020006ff */
[----:B------:R-:W-:Y:S01]  /*b7c0*/  HADD2.F32 R45, -RZ, R57.H0_H0 ;  /* 0x20000039ff2d7230 */ /* 0x000fe20000004100 */
[----:B------:R-:W-:Y:S01]  /*b7d0*/  F2FP.F16.E4M3.UNPACK_B R85, R59 ;  /* 0x0000003bff55723e */ /* 0x000fe200020006ff */
[----:B------:R-:W-:Y:S01]  /*b7e0*/  HADD2.F32 R87, -RZ, R84.H0_H0 ;  /* 0x20000054ff577230 */ /* 0x000fe20000004100 */
[----:B------:R-:W-:Y:S01]  /*b7f0*/  PRMT R53, R53, 0x654, R158 ;  /* 0x0000065435357816 */ /* 0x000fe2000000009e */
[----:B------:R-:W-:Y:S01]  /*b800*/  HADD2.F32 R58, -RZ, R43.H0_H0 ;  /* 0x2000002bff3a7230 */ /* 0x000fe20000004100 */
[----:B------:R-:W-:Y:S01]  /*b810*/  F2FP.F16.E4M3.UNPACK_B R54, R54.H1 ;  /* 0x00000036ff36723e */ /* 0x000fe200030006ff */
        /* <DEDUP_REMOVED lines=23> */
[----:B------:R-:W-:-:S02]  /*b990*/  HADD2.F32 R52, -RZ, R85.H0_H0 ;  /* 0x20000055ff347230 */ /* 0x000fc40000004100 */
[----:B------:R-:W-:Y:S02]  /*b9a0*/  HADD2.F32 R54, -RZ, R54.H1_H1 ;  /* 0x30000036ff367230 */ /* 0x000fe40000004100 */
[CC--:B------:R-:W-:Y:S01]  /*b9b0*/  FMUL.FTZ R158, R13.reuse, R87.reuse ;  /* 0x000000570d9e7220 */ /* 0x0c0fe20000410000 */
[----:B------:R-:W-:Y:S02]  /*b9c0*/  HADD2.F32 R84, -RZ, R84.H1_H1 ;  /* 0x30000054ff547230 */ /* 0x000fe40000004100 */
[C---:B------:R-:W-:Y:S01]  /*b9d0*/  FMUL.FTZ R87, R52.reuse, R87 ;  /* 0x0000005734577220 */ /* 0x040fe20000410000 */
[----:B------:R-:W-:Y:S02]  /*b9e0*/  IMAD.MOV.U32 R41, RZ, RZ, R47 ;  /* 0x000000ffff297224 */ /* 0x000fe400078e002f */
[-C--:B------:R-:W-:Y:S01]  /*b9f0*/  FFMA.FTZ R52, R52, R86.reuse, -R158 ;  /* 0x0000005634347223 */ /* 0x080fe2000001089e */
[----:B------:R-:W-:Y:S02]  /*ba00*/  IMAD.MOV.U32 R55, RZ, RZ, R15 ;  /* 0x000000ffff377224 */ /* 0x000fe400078e000f */
[----:B------:R-:W-:Y:S01]  /*ba10*/  FFMA.FTZ R13, R13, R86, R87 ;  /* 0x000000560d0d7223 */ /* 0x000fe20000010057 */
[----:B------:R-:W-:Y:S01]  /*ba20*/  HADD2.F32 R86, -RZ, R85.H1_H1 ;  /* 0x30000055ff567230 */ /* 0x000fe20000004100 */
[----:B------:R-:W-:Y:S01]  /*ba30*/  F2FP.F16.E4M3.UNPACK_B R42, R41 ;  /* 0x00000029ff2a723e */ /* 0x000fe200020006ff */
[----:B------:R-:W-:-:S02]  /*ba40*/  HADD2.F32 R85, -RZ, R59.H1_H1 ;  /* 0x3000003bff557230 */ /* 0x000fc40000004100 */
[-C--:B------:R-:W-:Y:S01]  /*ba50*/  FMUL.FTZ R59, R54, R84.reuse ;  /* 0x00000054363b7220 */ /* 0x080fe20000410000 */
[----:B------:R-:W-:Y:S01]  /*ba60*/  F2FP.F16.E4M3.UNPACK_B R15, R55 ;  /* 0x00000037ff0f723e */ /* 0x000fe200020006ff */
[C---:B------:R-:W-:Y:S01]  /*ba70*/  FMUL.FTZ R84, R86.reuse, R84 ;  /* 0x0000005456547220 */ /* 0x040fe20000410000 */
[----:B------:R-:W-:Y:S01]  /*ba80*/  F2FP.F16.E4M3.UNPACK_B R41, R41.H1 ;  /* 0x00000029ff29723e */ /* 0x000fe200030006ff */
[-C--:B------:R-:W-:Y:S01]  /*ba90*/  FFMA.FTZ R59, R86, R85.reuse, -R59 ;  /* 0x00000055563b7223 */ /* 0x080fe2000001083b */
[----:B------:R-:W-:Y:S02]  /*baa0*/  HADD2.F32 R86, -RZ, R42.H0_H0 ;  /* 0x2000002aff567230 */ /* 0x000fe40000004100 */
        /* <DEDUP_REMOVED lines=87> */
[-C--:B------:R-:W-:Y:S01]  /*c020*/  FFMA.FTZ R52, R12, R156.reuse, -R52 ;  /* 0x0000009c0c347223 */ /* 0x080fe20000010834 */
[----:B------:R-:W-:Y:S01]  /*c030*/  F2FP.SATFINITE.E4M3.F32.PACK_AB_MERGE_C R40, R40, R87, RZ ;  /* 0x000000572828723e */ /* 0x000fe200048070ff */
[----:B------:R-:W-:Y:S01]  /*c040*/  FFMA.FTZ R12, R44, R156, R154 ;  /* 0x0000009c2c0c7223 */ /* 0x000fe2000001009a */
[----:B------:R-:W-:Y:S01]  /*c050*/  IMAD.MOV.U32 R44, RZ, RZ, R14 ;  /* 0x000000ffff2c7224 */ /* 0x000fe200078e000e */
[-C--:B------:R-:W-:Y:S01]  /*c060*/  F2FP.F16.E4M3.UNPACK_B R14, R155.reuse.H1 ;  /* 0x0000009bff0e723e */ /* 0x080fe200030006ff */
        /* <DEDUP_REMOVED lines=13> */
[CC--:B------:R-:W-:Y:S01]  /*c140*/  FMUL.FTZ R156, R53.reuse, R158.reuse ;  /* 0x0000009e359c7220 */ /* 0x0c0fe20000410000 */
[----:B------:R-:W-:Y:S02]  /*c150*/  HADD2.F32 R47, -RZ, R47.H1_H1 ;  /* 0x3000002fff2f7230 */ /* 0x000fe40000004100 */
[----:B------:R-:W-:Y:S01]  /*c160*/  FMUL.FTZ R158, R84, R158 ;  /* 0x0000009e549e7220 */ /* 0x000fe20000410000 */
        /* <DEDUP_REMOVED lines=22> */
[----:B------:R-:W-:Y:S01]  /*c2d0*/  F2FP.SATFINITE.E4M3.F32.PACK_AB_MERGE_C R14, R14, R158, RZ ;  /* 0x0000009e0e0e723e */ /* 0x000fe200048070ff */
[C---:B------:R-:W-:Y:S01]  /*c2e0*/  FMUL.FTZ R155, R44.reuse, R155 ;  /* 0x0000009b2c9b7220 */ /* 0x040fe20000410000 */
[----:B------:R-:W-:Y:S02]  /*c2f0*/  IMAD.MOV.U32 R15, RZ, RZ, R42 ;  /* 0x000000ffff0f7224 */ /* 0x000fe400078e002a */
[----:B------:R-:W-:Y:S01]  /*c300*/  FFMA.FTZ R52, R44, R157, -R52 ;  /* 0x0000009d2c347223 */ /* 0x000fe20000010834 */
[----:B------:R-:W-:-:S02]  /*c310*/  IMAD.MOV.U32 R44, RZ, RZ, R40 ;  /* 0x000000ffff2c7224 */ /* 0x000fc400078e0028 */
[----:B------:R-:W-:Y:S02]  /*c320*/  FFMA.FTZ R155, R46, R157, R155 ;  /* 0x0000009d2e9b7223 */ /* 0x000fe4000001009b */
[----:B------:R-:W-:-:S03]  /*c330*/  F2FP.SATFINITE.E4M3.F32.PACK_AB_MERGE_C R47, R52, R84, R47 ;  /* 0x00000054342f723e */ /* 0x000fc6000480702f */
[----:B------:R-:W-:Y:S02]  /*c340*/  F2FP.SATFINITE.E4M3.F32.PACK_AB_MERGE_C R154, R155, R154, R14 ;  /* 0x0000009a9b9a723e */ /* 0x000fe4000480700e */
[----:B------:R-:W-:-:S03]  /*c350*/  IMAD.MOV.U32 R14, RZ, RZ, R47 ;  /* 0x000000ffff0e7224 */ /* 0x000fc600078e002f */
[----:B------:R-:W-:Y:S02]  /*c360*/  IMAD.MOV.U32 R46, RZ, RZ, R154 ;  /* 0x000000ffff2e7224 */ /* 0x000fe400078e009a */
[----:B------:R-:W-:-:S07]  /*c370*/  IMAD.MOV.U32 R47, RZ, RZ, R41 ;  /* 0x000000ffff2f7224 */ /* 0x000fce00078e0029 */
.L_x_4362:
[----:B------:R-:W-:Y:S05]  /*c380*/  BSYNC B3 ;  /* 0x0000000000037941 */ /* 0x000fea0003800000 */
.L_x_4361:
[----:B----4-:R-:W-:-:S04]  /*c390*/  IADD3 R40, P3, R25, R11, RZ ;  /* 0x0000000b19287210 */ /* 0x010fc80007f7e0ff */
[----:B------:R-:W-:Y:S02]  /*c3a0*/  IADD3.X R41, R149, R95, RZ, P3, !PT ;  /* 0x0000005f95297210 */ /* 0x000fe40001ffe4ff */
[----:B------:R-:W-:-:S03]  /*c3b0*/  ISETP.GE.AND P3, PT, R56, R133, PT ;  /* 0x000000853800720c */ /* 0x000fc60003f66270 */
[----:B--2---:R2:W-:Y:S10]  /*c3c0*/  ST.E.128 desc[UR50][R40.64], R12 ;  /* 0x0000000c28007985 */ /* 0x0045f4000c101d32 */
[----:B------:R-:W-:-:S04]  /*c3d0*/  @!P3 IADD3 R42, P5, R11, R56, RZ ;  /* 0x000000380b2ab210 */ /* 0x000fc80007fbe0ff */
[----:B------:R-:W-:-:S05]  /*c3e0*/  @!P3 LEA.HI.X.SX32 R43, R56, R149, 0x1, P5 ;  /* 0x00000095382bb211 */ /* 0x000fca00028f0eff */
[----:B0-----:R2:W-:Y:S04]  /*c3f0*/  @!P3 ST.E.128 desc[UR50][R42.64], R44 ;  /* 0x0000002c2a00b985 */ /* 0x0015e8000c101d32 */
.L_x_4360:
[----:B------:R-:W-:Y:S05]  /*c400*/  BSYNC B2 ;  /* 0x0000000000027941 */ /* 0x000fea0003800000 */
.L_x_4359:
[----:B------:R-:W-:-:S13]  /*c410*/  ISETP.NE.AND P3, PT, R30, RZ, PT ;  /* 0x000000ff1e00720c */ /* 0x000fda0003f65270 */
[----:B------:R-:W-:Y:S05]  /*c420*/  @!P3 BRA `(.L_x_4354) ;  /* 0x000000100010b947 */ /* 0x000fea0003800000 */
[----:B0-2---:R-:W2:Y:S04]  /*c430*/  LDL R12, [R1+0x8] ;  /* 0x00000800010c7983 */ /* 0x005ea80000100800 */
[----:B------:R-:W5:Y:S04]  /*c440*/  LDL R15, [R1+0x24] ;  /* 0x00002400010f7983 */ /* 0x000f680000100800 */
[----:B------:R-:W3:Y:S04]  /*c450*/  LDL R14, [R1+0x2c] ;  /* 0x00002c00010e7983 */ /* 0x000ee80000100800 */
[----:B------:R-:W4:Y:S01]  /*c460*/  LDL R13, [R1+0x28] ;  /* 0x00002800010d7983 */ /* 0x000f220000100800 */
[----:B------:R-:W-:Y:S01]  /*c470*/  ISETP.GE.AND P3, PT, R222, R113, PT ;  /* 0x00000071de00720c */ /* 0x000fe20003f66270 */
[----:B------:R-:W-:Y:S01]  /*c480*/  BSSY B2, `(.L_x_4363) ;  /* 0x00000f7000027945 */ /* 0x000fe20003800000 */
[----:B--2---:R-:W-:-:S04]  /*c490*/  LOP3.LUT P5, RZ, R12, 0x1, RZ, 0xc0, !PT ;  /* 0x000000010cff7812 */ /* 0x004fc800078ac0ff */
[----:B------:R-:W-:Y:S01]  /*c4a0*/  SEL R12, R114, R139, !P5 ;  /* 0x0000008b720c7207 */ /* 0x000fe20006800000 */
[----:B-----5:R-:W-:Y:S02]  /*c4b0*/  IMAD.MOV.U32 R40, RZ, RZ, R15 ;  /* 0x000000ffff287224 */ /* 0x020fe400078e000f */
[----:B---3--:R-:W-:Y:S02]  /*c4c0*/  IMAD.MOV.U32 R15, RZ, RZ, R14 ;  /* 0x000000ffff0f7224 */ /* 0x008fe400078e000e */
[----:B----4-:R-:W-:Y:S01]  /*c4d0*/  IMAD.MOV.U32 R14, RZ, RZ, R13 ;  /* 0x000000ffff0e7224 */ /* 0x010fe200078e000d */
[----:B------:R-:W-:-:S04]  /*c4e0*/  SHF.R.S32.HI R13, RZ, 0x1f, R12 ;  /* 0x0000001fff0d7819 */ /* 0x000fc8000001140c */
[----:B------:R-:W-:-:S04]  /*c4f0*/  LEA.HI R13, R13, R12, RZ, 0x5 ;  /* 0x0000000c0d0d7211 */ /* 0x000fc800078f28ff */
[----:B------:R-:W-:-:S04]  /*c500*/  LEA.HI.SX32 R13, R13, R110, 0x1b ;  /* 0x0000006e0d0d7211 */ /* 0x000fc800078fdaff */
[----:B------:R-:W-:Y:S01]  /*c510*/  SHF.R.S32.HI R12, RZ, 0x1f, R13 ;  /* 0x0000001fff0c7819 */ /* 0x000fe2000001140d */
[----:B------:R-:W-:-:S03]  /*c520*/  IMAD.SHL.U32 R44, R13, 0x10, RZ ;  /* 0x000000100d2c7824 */ /* 0x000fc600078e00ff */
[----:B------:R-:W-:-:S04]  /*c530*/  LEA.HI R12, R12, R13, RZ, 0x2 ;  /* 0x0000000d0c0c7211 */ /* 0x000fc800078f10ff */
[----:B------:R-:W-:Y:S02]  /*c540*/  SHF.R.S32.HI R13, RZ, 0x2, R12 ;  /* 0x00000002ff0d7819 */ /* 0x000fe4000001140c */
[----:B------:R-:W-:-:S03]  /*c550*/  LOP3.LUT R12, R40, 0x30, R44, 0xf8, !PT ;  /* 0x00000030280c7812 */ /* 0x000fc600078ef82c */
[----:B------:R-:W-:Y:S01]  /*c560*/  IMAD R13, R13, 0x2800, R15 ;  /* 0x000028000d0d7824 */ /* 0x000fe200078e020f */
[----:B------:R-:W-:-:S05]  /*c570*/  LOP3.LUT R12, R12, R14, RZ, 0x3c, !PT ;  /* 0x0000000e0c0c7212 */ /* 0x000fca00078e3cff */
[----:B------:R-:W-:Y:S02]  /*c580*/  IMAD.IADD R12, R13, 0x1, R12 ;  /* 0x000000010d0c7824 */ /* 0x000fe400078e020c */
[C---:B------:R-:W-:Y:S02]  /*c590*/  IMAD R13, R19.reuse, 0x7800, R125 ;  /* 0x00007800130d7824 */ /* 0x040fe400078e027d */
[----:B------:R-:W-:-:S03]  /*c5a0*/  IMAD R15, R19, 0x7800, R12 ;  /* 0x00007800130f7824 */ /* 0x000fc600078e020c */
[C---:B------:R-:W-:Y:S01]  /*c5b0*/  IADD3 R13, R18.reuse, R13, RZ ;  /* 0x0000000d120d7210 */ /* 0x040fe20007ffe0ff */
[----:B------:R-:W-:-:S05]  /*c5c0*/  IMAD.IADD R40, R18, 0x1, R15 ;  /* 0x0000000112287824 */ /* 0x000fca00078e020f */
[----:B------:R-:W0:Y:S04]  /*c5d0*/  LDS.128 R12, [R13+0x24200] ;  /* 0x024200000d0c7984 */ /* 0x000e280000000c00 */
[----:B------:R-:W2:Y:S01]  /*c5e0*/  LDS.128 R40, [R40+0x24200] ;  /* 0x0242000028287984 */ /* 0x000ea20000000c00 */
[----:B------:R-:W-:Y:S05]  /*c5f0*/  @P3 BRA `(.L_x_4364) ;  /* 0x0000000c007c3947 */ /* 0x000fea0003800000 */
[--C-:B------:R-:W-:Y:S02]  /*c600*/  SHF.R.U32.HI R45, RZ, 0x10, R37.reuse ;  /* 0x00000010ff2d7819 */ /* 0x100fe40000011625 */
[--C-:B------:R-:W-:Y:S02]  /*c610*/  SHF.R.U32.HI R46, RZ, 0x8, R37.reuse ;  /* 0x00000008ff2e7819 */ /* 0x100fe40000011625 */
[----:B------:R-:W-:Y:S01]  /*c620*/  LOP3.LUT R38, R37, 0xff, RZ, 0xc0, !PT ;  /* 0x000000ff25267812 */ /* 0x000fe200078ec0ff */
[----:B------:R-:W-:Y:S01]  /*c630*/  IMAD.U32 R45, R45, 0x10000, RZ ;  /* 0x000100002d2d7824 */ /* 0x000fe200078e00ff */
[----:B------:R-:W-:Y:S02]  /*c640*/  SHF.R.U32.HI R37, RZ, 0x18, R37 ;  /* 0x00000018ff257819 */ /* 0x000fe40000011625 */
[----:B------:R-:W-:Y:S02]  /*c650*/  LOP3.LUT R48, R39, 0xff, RZ, 0xc0, !PT ;  /* 0x000000ff27307812 */ /* 0x000fe400078ec0ff */
[----:B------:R-:W-:-:S02]  /*c660*/  SHF.R.U32.HI R52, RZ, 0x18, R39 ;  /* 0x00000018ff347819 */ /* 0x000fc40000011627 */
[--C-:B------:R-:W-:Y:S02]  /*c670*/  SHF.R.U32.HI R36, RZ, 0x10, R39.reuse ;  /* 0x00000010ff247819 */ /* 0x100fe40000011627 */
[----:B------:R-:W-:Y:S02]  /*c680*/  SHF.R.U32.HI R47, RZ, 0x8, R39 ;  /* 0x00000008ff2f7819 */ /* 0x000fe40000011627 */
[--C-:B------:R-:W-:Y:S01]  /*c690*/  SHF.R.U32.HI R50, RZ, 0x8, R49.reuse ;  /* 0x00000008ff327819 */ /* 0x100fe20000011631 */
[----:B------:R-:W-:Y:S01]  /*c6a0*/  IMAD.U32 R36, R36, 0x10000, RZ ;  /* 0x0001000024247824 */ /* 0x000fe200078e00ff */
[--C-:B------:R-:W-:Y:S01]  /*c6b0*/  SHF.R.U32.HI R39, RZ, 0x10, R49.reuse ;  /* 0x00000010ff277819 */ /* 0x100fe20000011631 */
[----:B------:R-:W-:Y:S01]  /*c6c0*/  IMAD.SHL.U32 R47, R47, 0x100, RZ ;  /* 0x000001002f2f7824 */ /* 0x000fe200078e00ff */
[----:B------:R-:W-:Y:S01]  /*c6d0*/  LOP3.LUT R53, R49, 0xff, RZ, 0xc0, !PT ;  /* 0x000000ff31357812 */ /* 0x000fe200078ec0ff */
[----:B------:R-:W-:Y:S01]  /*c6e0*/  IMAD.SHL.U32 R50, R50, 0x100, RZ ;  /* 0x0000010032327824 */ /* 0x000fe200078e00ff */
[----:B------:R-:W-:-:S02]  /*c6f0*/  SHF.R.U32.HI R49, RZ, 0x18, R49 ;  /* 0x00000018ff317819 */ /* 0x000fc40000011631 */
[----:B------:R-:W-:Y:S02]  /*c700*/  PRMT R54, R37, 0x654, R38 ;  /* 0x0000065425367816 */ /* 0x000fe40000000026 */
[--C-:B------:R-:W-:Y:S02]  /*c710*/  SHF.R.U32.HI R37, RZ, 0x10, R51.reuse ;  /* 0x00000010ff257819 */ /* 0x100fe40000011633 */
[--C-:B------:R-:W-:Y:S02]  /*c720*/  SHF.R.U32.HI R38, RZ, 0x8, R51.reuse ;  /* 0x00000008ff267819 */ /* 0x100fe40000011633 */
[----:B------:R-:W-:Y:S01]  /*c730*/  LOP3.LUT R55, R51, 0xff, RZ, 0xc0, !PT ;  /* 0x000000ff33377812 */ /* 0x000fe200078ec0ff */
[----:B------:R-:W-:Y:S01]  /*c740*/  IMAD.U32 R37, R37, 0x10000, RZ ;  /* 0x0001000025257824 */ /* 0x000fe200078e00ff */
[----:B------:R-:W-:Y:S01]  /*c750*/  PRMT R48, R52, 0x654, R48 ;  /* 0x0000065434307816 */ /* 0x000fe20000000030 */
[----:B------:R-:W-:Y:S01]  /*c760*/  IMAD.SHL.U32 R52, R46, 0x100, RZ ;  /* 0x000001002e347824 */ /* 0x000fe200078e00ff */
[----:B------:R-:W-:Y:S01]  /*c770*/  SHF.R.U32.HI R51, RZ, 0x18, R51 ;  /* 0x00000018ff337819 */ /* 0x000fe20000011633 */
[----:B------:R-:W-:Y:S01]  /*c780*/  IMAD.SHL.U32 R38, R38, 0x100, RZ ;  /* 0x0000010026267824 */ /* 0x000fe200078e00ff */
[----:B------:R-:W-:-:S02]  /*c790*/  PRMT R49, R49, 0x654, R53 ;  /* 0x0000065431317816 */ /* 0x000fc40000000035 */
[----:B------:R-:W-:Y:S02]  /*c7a0*/  PRMT R46, R51, 0x654, R55 ;  /* 0x00000654332e7816 */ /* 0x000fe40000000037 */
[----:B------:R-:W-:Y:S02]  /*c7b0*/  LOP3.LUT R51, R54, 0xff00, R52, 0xf8, !PT ;  /* 0x0000ff0036337812 */ /* 0x000fe400078ef834 */
[----:B------:R-:W-:Y:S02]  /*c7c0*/  LOP3.LUT R49, R49, 0xff00, R50, 0xf8, !PT ;  /* 0x0000ff0031317812 */ /* 0x000fe400078ef832 */
[----:B------:R-:W-:Y:S02]  /*c7d0*/  SHF.L.U32 R39, R39, 0x10, RZ ;  /* 0x0000001027277819 */ /* 0x000fe400000006ff */
[----:B------:R-:W-:Y:S01]  /*c7e0*/  LOP3.LUT R48, R48, 0xff00, R47, 0xf8, !PT ;  /* 0x0000ff0030307812 */ /* 0x000fe200078ef82f */
[----:B--2---:R-:W-:Y:S01]  /*c7f0*/  IMAD.MOV.U32 R47, RZ, RZ, R41 ;  /* 0x000000ffff2f7224 */ /* 0x004fe200078e0029 */
[----:B------:R-:W-:-:S02]  /*c800*/  LOP3.LUT R51, R51, 0xff0000, R45, 0xf8, !PT ;  /* 0x00ff000033337812 */ /* 0x000fc400078ef82d */
[----:B------:R-:W-:Y:S02]  /*c810*/  LOP3.LUT R45, R49, 0xff0000, R39, 0xf8, !PT ;  /* 0x00ff0000312d7812 */ /* 0x000fe400078ef827 */
[----:B------:R-:W-:Y:S02]  /*c820*/  F2FP.F16.E4M3.UNPACK_B R49, R47 ;  /* 0x0000002fff31723e */ /* 0x000fe400020006ff */
[----:B------:R-:W-:Y:S02]  /*c830*/  F2FP.F16.E4M3.UNPACK_B R52, R45 ;  /* 0x0000002dff34723e */ /* 0x000fe400020006ff */
[----:B0-----:R-:W-:Y:S01]  /*c840*/  F2FP.F16.E4M3.UNPACK_B R39, R13 ;  /* 0x0000000dff27723e */ /* 0x001fe200020006ff */
[----:B------:R-:W-:Y:S01]  /*c850*/  HADD2.F32 R41, -RZ, R49.H0_H0 ;  /* 0x20000031ff297230 */ /* 0x000fe20000004100 */
[----:B------:R-:W-:Y:S01]  /*c860*/  F2FP.F16.E4M3.UNPACK_B R53, R51 ;  /* 0x00000033ff35723e */ /* 0x000fe200020006ff */
[----:B------:R-:W-:Y:S01]  /*c870*/  HADD2.F32 R55, -RZ, R52.H0_H0 ;  /* 0x20000034ff377230 */ /* 0x000fe20000004100 */
[----:B------:R-:W-:Y:S01]  /*c880*/  F2FP.F16.E4M3.UNPACK_B R47, R47.H1 ;  /* 0x0000002fff2f723e */ /* 0x000fe200030006ff */
        /* <DEDUP_REMOVED lines=11> */
[----:B------:R-:W-:-:S02]  /*c940*/  LOP3.LUT R38, R46, 0xff00, R38, 0xf8, !PT ;  /* 0x0000ff002e267812 */ /* 0x000fc400078ef826 */
[----:B------:R-:W-:Y:S02]  /*c950*/  LOP3.LUT R46, R48, 0xff0000, R36, 0xf8, !PT ;  /* 0x00ff0000302e7812 */ /* 0x000fe400078ef824 */
[-C--:B------:R-:W-:Y:S01]  /*c960*/  FMUL.FTZ R49, R54, R52.reuse ;  /* 0x0000003436317220 */ /* 0x080fe20000410000 */
[C---:B------:R-:W-:Y:S01]  /*c970*/  FMUL.FTZ R52, R39.reuse, R52 ;  /* 0x0000003427347220 */ /* 0x040fe20000410000 */
        /* <DEDUP_REMOVED lines=8> */
[----:B------:R-:W-:Y:S01]  /*ca00*/  MOV R48, R15 ;  /* 0x0000000f00307202 */ /* 0x000fe20000000f00 */
        /* <DEDUP_REMOVED lines=82> */
[-C--:B------:R-:W-:Y:S01]  /*cf30*/  FMUL.FTZ R46, R45, R36.reuse ;  /* 0x000000242d2e7220 */ /* 0x080fe20000410000 */
[----:B------:R-:W-:Y:S01]  /*cf40*/  FMUL.FTZ R36, R43, R36 ;  /* 0x000000242b247220 */ /* 0x000fe20000410000 */
[----:B------:R-:W-:Y:S01]  /*cf50*/  HADD2.F32 R51, -RZ, R153.H0_H0 ;  /* 0x20000099ff337230 */ /* 0x000fe20000004100 */
[----:B------:R-:W-:Y:S01]  /*cf60*/  F2FP.SATFINITE.E4M3.F32.PACK_AB_MERGE_C R57, R15, R54, R37 ;  /* 0x000000360f39723e */ /* 0x000fe20004807025 */
[-C--:B------:R-:W-:Y:S01]  /*cf70*/  FFMA.FTZ R43, R43, R47.reuse, -R46 ;  /* 0x0000002f2b2b7223 */ /* 0x080fe2000001082e */
[----:B------:R-:W-:Y:S01]  /*cf80*/  FFMA.FTZ R36, R45, R47, R36 ;  /* 0x0000002f2d247223 */ /* 0x000fe20000010024 */
[----:B------:R-:W-:Y:S01]  /*cf90*/  HADD2.F32 R45, -RZ, R40.H0_H0 ;  /* 0x20000028ff2d7230 */ /* 0x000fe20000004100 */
[----:B------:R-:W-:Y:S01]  /*cfa0*/  MOV R15, R38 ;  /* 0x00000026000f7202 */ /* 0x000fe20000000f00 */
[----:B------:R-:W-:Y:S01]  /*cfb0*/  HADD2.F32 R47, -RZ, R12.H0_H0 ;  /* 0x2000000cff2f7230 */ /* 0x000fe20000004100 */
[----:B------:R-:W-:Y:S01]  /*cfc0*/  F2FP.SATFINITE.E4M3.F32.PACK_AB_MERGE_C R43, R43, R52, RZ ;  /* 0x000000342b2b723e */ /* 0x000fe200048070ff */
        /* <DEDUP_REMOVED lines=57> */
[C---:B------:R-:W-:Y:S02]  /*d360*/  FMUL.FTZ R152, R40.reuse, R152 ;  /* 0x0000009828987220 */ /* 0x040fe40000410000 */
        /* <DEDUP_REMOVED lines=8> */
.L_x_4364:
[----:B------:R-:W-:Y:S05]  /*d3f0*/  BSYNC B2 ;  /* 0x0000000000027941 */ /* 0x000fea0003800000 */
.L_x_4363:
[----:B------:R-:W-:-:S13]  /*d400*/  ISETP.GE.AND P3, PT, R44, R133, PT ;  /* 0x000000852c00720c */ /* 0x000fda0003f66270 */
[----:B------:R-:W-:-:S04]  /*d410*/  @!P3 IADD3 R36, P5, R11, R44, RZ ;  /* 0x0000002c0b24b210 */ /* 0x000fc80007fbe0ff */
[----:B------:R-:W-:Y:S02]  /*d420*/  @!P3 LEA.HI.X.SX32 R37, R44, R149, 0x1, P5 ;  /* 0x000000952c25b211 */ /* 0x000fe400028f0eff */
[----:B------:R-:W-:-:S05]  /*d430*/  IADD3 R38, P5, R26, R11, RZ ;  /* 0x0000000b1a267210 */ /* 0x000fca0007fbe0ff */
[----:B------:R-:W-:-:S05]  /*d440*/  IMAD.X R39, R149, 0x1, R27, P5 ;  /* 0x0000000195277824 */ /* 0x000fca00028e061b */
[----:B0-----:R0:W-:Y:S04]  /*d450*/  ST.E.128 desc[UR50][R38.64], R12 ;  /* 0x0000000c26007985 */ /* 0x0011e8000c101d32 */
[----:B--2---:R0:W-:Y:S02]  /*d460*/  @!P3 ST.E.128 desc[UR50][R36.64], R40 ;  /* 0x000000282400b985 */ /* 0x0041e4000c101d32 */
.L_x_4354:
[----:B------:R-:W-:Y:S05]  /*d470*/  BSYNC B1 ;  /* 0x0000000000017941 */ /* 0x000fea0003800000 */
.L_x_4353:
[----:B------:R-:W-:-:S03]  /*d480*/  UMOV UR4, 0xffffffff ;  /* 0xffffffff00047882 */ /* 0x000fc60000000000 */
[----:B------:R-:W-:Y:S05]  /*d490*/  BRA.DIV UR4, `(.L_x_4365) ;  /* 0x0000024204187947 */ /* 0x000fea000b800000 */
[----:B--2---:R-:W2:Y:S04]  /*d4a0*/  SHFL.IDX PT, R119, R119, 0x1, 0x1e1f ;  /* 0x003e1f0077777f89 */ /* 0x004ea800000e0000 */
[----:B------:R-:W0:Y:S02]  /*d4b0*/  SHFL.IDX PT, R120, R120, 0x1, 0x1e1f ;  /* 0x003e1f0078787f89 */ /* 0x000e2400000e0000 */
.L_x_4649:
[----:B------:R-:W-:Y:S05]  /*d4c0*/  @P4 BRA `(.L_x_4322) ;  /* 0x0000003400b84947 */ /* 0x000fea0003800000 */
[----:B------:R-:W-:Y:S01]  /*d4d0*/  ISETP.NE.AND P3, PT, R28, RZ, PT ;  /* 0x000000ff1c00720c */ /* 0x000fe20003f65270 */
[----:B------:R-:W-:-:S12]  /*d4e0*/  BSSY B1, `(.L_x_4366) ;  /* 0x00000f8000017945 */ /* 0x000fd80003800000 */
[----:B------:R-:W-:Y:S05]  /*d4f0*/  @!P3 BRA `(.L_x_4367) ;  /* 0x0000000c00d8b947 */ /* 0x000fea0003800000 */
[----:B0-----:R-:W5:Y:S04]  /*d500*/  LDL R15, [R1+0x34] ;  /* 0x00003400010f7983 */ /* 0x001f680000100800 */
[----:B------:R-:W3:Y:S01]  /*d510*/  LDL R14, [R1+0x38] ;  /* 0x00003800010e7983 */ /* 0x000ee20000100800 */
[----:B----4-:R-:W-:Y:S01]  /*d520*/  SEL R11, R114, R139, !P0 ;  /* 0x0000008b720b7207 */ /* 0x010fe20004000000 */
[----:B------:R-:W-:Y:S01]  /*d530*/  BSSY B2, `(.L_x_4368) ;  /* 0x00000ed000027945 */ /* 0x000fe20003800000 */
[----:B------:R-:W-:Y:S02]  /*d540*/  IADD3 R40, P3, R21, R120, RZ ;  /* 0x0000007815287210 */ /* 0x000fe40007f7e0ff */
[----:B------:R-:W-:-:S03]  /*d550*/  SHF.R.S32.HI R12, RZ, 0x1f, R11 ;  /* 0x0000001fff0c7819 */ /* 0x000fc6000001140b */
[----:B--2---:R-:W-:Y:S01]  /*d560*/  IMAD.X R41, R119, 0x1, R108, P3 ;  /* 0x0000000177297824 */ /* 0x004fe200018e066c */
[----:B------:R-:W-:Y:S02]  /*d570*/  LEA.HI R11, R12, R11, RZ, 0x5 ;  /* 0x0000000b0c0b7211 */ /* 0x000fe400078f28ff */
[----:B------:R-:W-:Y:S02]  /*d580*/  ISETP.GE.AND P3, PT, R16, R113, PT ;  /* 0x000000711000720c */ /* 0x000fe40003f66270 */
[----:B------:R-:W-:-:S04]  /*d590*/  LEA.HI.SX32 R11, R11, R112, 0x1b ;  /* 0x000000700b0b7211 */ /* 0x000fc800078fdaff */
[----:B------:R-:W-:-:S04]  /*d5a0*/  SHF.R.S32.HI R12, RZ, 0x1f, R11 ;  /* 0x0000001fff0c7819 */ /* 0x000fc8000001140b */
[----:B------:R-:W-:Y:S01]  /*d5b0*/  LEA.HI R12, R12, R11, RZ, 0x2 ;  /* 0x0000000b0c0c7211 */ /* 0x000fe200078f10ff */
[----:B------:R-:W-:-:S03]  /*d5c0*/  IMAD.SHL.U32 R11, R11, 0x10, RZ ;  /* 0x000000100b0b7824 */ /* 0x000fc600078e00ff */
[----:B------:R-:W-:Y:S02]  /*d5d0*/  SHF.R.S32.HI R13, RZ, 0x2, R12 ;  /* 0x00000002ff0d7819 */ /* 0x000fe4000001140c */
[----:B-----5:R-:W-:-:S03]  /*d5e0*/  LOP3.LUT R12, R15, 0x30, R11, 0xf8, !PT ;  /* 0x000000300f0c7812 */ /* 0x020fc600078ef80b */
[----:B---3--:R-:W-:Y:S01]  /*d5f0*/  IMAD R13, R13, 0x2800, R14 ;  /* 0x000028000d0d7824 */ /* 0x008fe200078e020e */
[----:B------:R-:W-:-:S04]  /*d600*/  LOP3.LUT R12, R12, R3, RZ, 0x3c, !PT ;  /* 0x000000030c0c7212 */ /* 0x000fc800078e3cff */
[----:B------:R-:W-:Y:S01]  /*d610*/  IADD3 R12, R13, R12, RZ ;  /* 0x0000000c0d0c7210 */ /* 0x000fe20007ffe0ff */
[----:B------:R-:W-:-:S04]  /*d620*/  IMAD R13, R19, 0x7800, R126 ;  /* 0x00007800130d7824 */ /* 0x000fc800078e027e */
        /* <DEDUP_REMOVED lines=8> */
[----:B------:R-:W-:Y:S02]  /*d6b0*/  LOP3.LUT R43, R81, 0xff, RZ, 0xc0, !PT ;  /* 0x000000ff512b7812 */ /* 0x000fe400078ec0ff */
[----:B------:R-:W-:Y:S02]  /*d6c0*/  SHF.R.U32.HI R45, RZ, 0x8, R81 ;  /* 0x00000008ff2d7819 */ /* 0x000fe40000011651 */
[----:B------:R-:W-:Y:S02]  /*d6d0*/  SHF.R.U32.HI R49, RZ, 0x18, R69 ;  /* 0x00000018ff317819 */ /* 0x000fe40000011645 */
[----:B------:R-:W-:Y:S01]  /*d6e0*/  LOP3.LUT R42, R69, 0xff, RZ, 0xc0, !PT ;  /* 0x000000ff452a7812 */ /* 0x000fe200078ec0ff */
[----:B------:R-:W-:Y:S01]  /*d6f0*/  IMAD.SHL.U32 R45, R45, 0x100, RZ ;  /* 0x000001002d2d7824 */ /* 0x000fe200078e00ff */
[----:B------:R-:W-:Y:S01]  /*d700*/  PRMT R44, R44, 0x654, R43 ;  /* 0x000006542c2c7816 */ /* 0x000fe2000000002b */
[----:B------:R-:W-:Y:S01]  /*d710*/  IMAD.SHL.U32 R43, R48, 0x100, RZ ;  /* 0x00000100302b7824 */ /* 0x000fe200078e00ff */
[----:B------:R-:W-:-:S02]  /*d720*/  PRMT R42, R49, 0x654, R42 ;  /* 0x00000654312a7816 */ /* 0x000fc4000000002a */
[----:B------:R-:W-:Y:S02]  /*d730*/  SHF.R.U32.HI R47, RZ, 0x10, R69 ;  /* 0x00000010ff2f7819 */ /* 0x000fe40000011645 */
[----:B------:R-:W-:Y:S02]  /*d740*/  SHF.R.U32.HI R46, RZ, 0x10, R81 ;  /* 0x00000010ff2e7819 */ /* 0x000fe40000011651 */
[----:B------:R-:W-:Y:S02]  /*d750*/  LOP3.LUT R42, R42, 0xff00, R43, 0xf8, !PT ;  /* 0x0000ff002a2a7812 */ /* 0x000fe400078ef82b */
[----:B------:R-:W-:Y:S01]  /*d760*/  LOP3.LUT R44, R44, 0xff00, R45, 0xf8, !PT ;  /* 0x0000ff002c2c7812 */ /* 0x000fe200078ef82d */
[----:B------:R-:W-:Y:S01]  /*d770*/  IMAD.U32 R45, R47, 0x10000, RZ ;  /* 0x000100002f2d7824 */ /* 0x000fe200078e00ff */
[----:B------:R-:W-:Y:S01]  /*d780*/  SHF.L.U32 R43, R46, 0x10, RZ ;  /* 0x000000102e2b7819 */ /* 0x000fe200000006ff */
[----:B--2---:R-:W-:Y:S01]  /*d790*/  IMAD.MOV.U32 R47, RZ, RZ, R37 ;  /* 0x000000ffff2f7224 */ /* 0x004fe200078e0025 */
[----:B------:R-:W-:-:S02]  /*d7a0*/  SHF.R.U32.HI R54, RZ, 0x18, R83 ;  /* 0x00000018ff367819 */ /* 0x000fc40000011653 */
[----:B------:R-:W-:Y:S02]  /*d7b0*/  LOP3.LUT R46, R44, 0xff0000, R43, 0xf8, !PT ;  /* 0x00ff00002c2e7812 */ /* 0x000fe400078ef82b */
[----:B------:R-:W-:Y:S02]  /*d7c0*/  F2FP.F16.E4M3.UNPACK_B R49, R47 ;  /* 0x0000002fff31723e */ /* 0x000fe400020006ff */
[-C--:B------:R-:W-:Y:S02]  /*d7d0*/  F2FP.F16.E4M3.UNPACK_B R48, R46.reuse ;  /* 0x0000002eff30723e */ /* 0x080fe400020006ff */
[----:B0-----:R-:W-:Y:S02]  /*d7e0*/  F2FP.F16.E4M3.UNPACK_B R43, R13 ;  /* 0x0000000dff2b723e */ /* 0x001fe400020006ff */
[----:B------:R-:W-:Y:S01]  /*d7f0*/  LOP3.LUT R45, R42, 0xff0000, R45, 0xf8, !PT ;  /* 0x00ff00002a2d7812 */ /* 0x000fe200078ef82d */
[----:B------:R-:W-:Y:S01]  /*d800*/  HADD2.F32 R42, -RZ, R49.H0_H0 ;  /* 0x20000031ff2a7230 */ /* 0x000fe20000004100 */
[----:B------:R-:W-:Y:S01]  /*d810*/  F2FP.F16.E4M3.UNPACK_B R47, R47.H1 ;  /* 0x0000002fff2f723e */ /* 0x000fe200030006ff */
[----:B------:R-:W-:Y:S01]  /*d820*/  HADD2.F32 R44, -RZ, R43.H0_H0 ;  /* 0x2000002bff2c7230 */ /* 0x000fe20000004100 */
[-C--:B------:R-:W-:Y:S01]  /*d830*/  F2FP.F16.E4M3.UNPACK_B R37, R45.reuse ;  /* 0x0000002dff25723e */ /* 0x080fe200020006ff */
[----:B------:R-:W-:Y:S01]  /*d840*/  HADD2.F32 R49, -RZ, R49.H1_H1 ;  /* 0x30000031ff317230 */ /* 0x000fe20000004100 */
[----:B------:R-:W-:Y:S01]  /*d850*/  F2FP.F16.E4M3.UNPACK_B R46, R46.H1 ;  /* 0x0000002eff2e723e */ /* 0x000fe200030006ff */
[----:B------:R-:W-:Y:S01]  /*d860*/  HADD2.F32 R50, -RZ, R48.H1_H1 ;  /* 0x30000030ff327230 */ /* 0x000fe20000004100 */
[----:B------:R-:W-:Y:S01]  /*d870*/  F2FP.F16.E4M3.UNPACK_B R45, R45.H1 ;  /* 0x0000002dff2d723e */ /* 0x000fe200030006ff */
[----:B------:R-:W-:-:S02]  /*d880*/  HADD2.F32 R43, -RZ, R43.H1_H1 ;  /* 0x3000002bff2b7230 */ /* 0x000fc40000004100 */
[----:B------:R-:W-:Y:S02]  /*d890*/  HADD2.F32 R53, -RZ, R48.H0_H0 ;  /* 0x20000030ff357230 */ /* 0x000fe40000004100 */
[-C--:B------:R-:W-:Y:S01]  /*d8a0*/  FMUL.FTZ R52, R49, R50.reuse ;  /* 0x0000003231347220 */ /* 0x080fe20000410000 */
[--C-:B------:R-:W-:Y:S02]  /*d8b0*/  HADD2.F32 R48, -RZ, R37.reuse.H1_H1 ;  /* 0x30000025ff307230 */ /* 0x100fe40000004100 */
[C---:B------:R-:W-:Y:S01]  /*d8c0*/  FMUL.FTZ R50, R43.reuse, R50 ;  /* 0x000000322b327220 */ /* 0x040fe20000410000 */
[----:B------:R-:W-:Y:S02]  /*d8d0*/  HADD2.F32 R51, -RZ, R37.H0_H0 ;  /* 0x20000025ff337230 */ /* 0x000fe40000004100 */
[-C--:B------:R-:W-:Y:S01]  /*d8e0*/  FMUL.FTZ R55, R42, R53.reuse ;  /* 0x000000352a377220 */ /* 0x080fe20000410000 */
[----:B------:R-:W-:Y:S01]  /*d8f0*/  FMUL.FTZ R53, R44, R53 ;  /* 0x000000352c357220 */ /* 0x000fe20000410000 */
[-C--:B------:R-:W-:Y:S01]  /*d900*/  FFMA.FTZ R43, R43, R48.reuse, -R52 ;  /* 0x000000302b2b7223 */ /* 0x080fe20000010834 */
[----:B------:R-:W-:Y:S01]  /*d910*/  FFMA.FTZ R37, R49, R48, R50 ;  /* 0x0000003031257223 */ /* 0x000fe20000010032 */
[----:B------:R-:W-:Y:S01]  /*d920*/  F2FP.F16.E4M3.UNPACK_B R48, R13.H1 ;  /* 0x0000000dff30723e */ /* 0x000fe200030006ff */
[----:B------:R-:W-:-:S02]  /*d930*/  HADD2.F32 R13, -RZ, R47.H0_H0 ;  /* 0x2000002fff0d7230 */ /* 0x000fc40000004100 */
[-C--:B------:R-:W-:Y:S01]  /*d940*/  FFMA.FTZ R44, R44, R51.reuse, -R55 ;  /* 0x000000332c2c7223 */ /* 0x080fe20000010837 */
[--C-:B------:R-:W-:Y:S02]  /*d950*/  HADD2.F32 R50, -RZ, R46.reuse.H0_H0 ;  /* 0x2000002eff327230 */ /* 0x100fe40000004100 */
[----:B------:R-:W-:Y:S01]  /*d960*/  FFMA.FTZ R42, R42, R51, R53 ;  /* 0x000000332a2a7223 */ /* 0x000fe20000010035 */
[----:B------:R-:W-:Y:S01]  /*d970*/  HADD2.F32 R47, -RZ, R47.H1_H1 ;  /* 0x3000002fff2f7230 */ /* 0x000fe20000004100 */
[----:B------:R-:W-:Y:S01]  /*d980*/  SHF.R.U32.HI R55, RZ, 0x18, R71 ;  /* 0x00000018ff377819 */ /* 0x000fe20000011647 */
[----:B------:R-:W-:Y:S02]  /*d990*/  HADD2.F32 R46, -RZ, R46.H1_H1 ;  /* 0x3000002eff2e7230 */ /* 0x000fe40000004100 */
[----:B------:R-:W-:Y:S01]  /*d9a0*/  FMUL.FTZ R51, R13, R50 ;  /* 0x000000320d337220 */ /* 0x000fe20000410000 */
[----:B------:R-:W-:Y:S02]  /*d9b0*/  HADD2.F32 R52, -RZ, R48.H0_H0 ;  /* 0x20000030ff347230 */ /* 0x000fe40000004100 */
[----:B------:R-:W-:-:S02]  /*d9c0*/  HADD2.F32 R49, -RZ, R45.H0_H0 ;  /* 0x2000002dff317230 */ /* 0x000fc40000004100 */
[----:B------:R-:W-:Y:S01]  /*d9d0*/  FMUL.FTZ R53, R47, R46 ;  /* 0x0000002e2f357220 */ /* 0x000fe20000410000 */
[----:B------:R-:W-:Y:S02]  /*d9e0*/  HADD2.F32 R48, -RZ, R48.H1_H1 ;  /* 0x30000030ff307230 */ /* 0x000fe40000004100 */
[C---:B------:R-:W-:Y:S01]  /*d9f0*/  FMUL.FTZ R50, R52.reuse, R50 ;  /* 0x0000003234327220 */ /* 0x040fe20000410000 */
[----:B------:R-:W-:Y:S02]  /*da00*/  HADD2.F32 R45, -RZ, R45.H1_H1 ;  /* 0x3000002dff2d7230 */ /* 0x000fe40000004100 */
[-C--:B------:R-:W-:Y:S01]  /*da10*/  FFMA.FTZ R52, R52, R49.reuse, -R51 ;  /* 0x0000003134347223 */ /* 0x080fe20000010833 */
[----:B------:R-:W-:Y:S01]  /*da20*/  LOP3.LUT R51, R83, 0xff, RZ, 0xc0, !PT ;  /* 0x000000ff53337812 */ /* 0x000fe200078ec0ff */
[C---:B------:R-:W-:Y:S01]  /*da30*/  FMUL.FTZ R46, R48.reuse, R46 ;  /* 0x0000002e302e7220 */ /* 0x040fe20000410000 */
[----:B------:R-:W-:Y:S01]  /*da40*/  FFMA.FTZ R13, R13, R49, R50 ;  /* 0x000000310d0d7223 */ /* 0x000fe20000010032 */
[-C--:B------:R-:W-:Y:S01]  /*da50*/  FFMA.FTZ R53, R48, R45.reuse, -R53 ;  /* 0x0000002d30357223 */ /* 0x080fe20000010835 */
[----:B------:R-:W-:Y:S01]  /*da60*/  SHF.R.U32.HI R48, RZ, 0x8, R71 ;  /* 0x00000008ff307819 */ /* 0x000fe20000011647 */
[----:B------:R-:W-:Y:S01]  /*da70*/  FFMA.FTZ R45, R47, R45, R46 ;  /* 0x0000002d2f2d7223 */ /* 0x000fe2000001002e */
[----:B------:R-:W-:-:S02]  /*da80*/  LOP3.LUT R50, R71, 0xff, RZ, 0xc0, !PT ;  /* 0x000000ff47327812 */ /* 0x000fc400078ec0ff */
[----:B------:R-:W-:Y:S02]  /*da90*/  SHF.R.U32.HI R49, RZ, 0x8, R83 ;  /* 0x00000008ff317819 */ /* 0x000fe40000011653 */
[----:B------:R-:W-:Y:S01]  /*daa0*/  PRMT R54, R54, 0x654, R51 ;  /* 0x0000065436367816 */ /* 0x000fe20000000033 */
[----:B------:R-:W-:Y:S01]  /*dab0*/  IMAD.SHL.U32 R51, R48, 0x100, RZ ;  /* 0x0000010030337824 */ /* 0x000fe200078e00ff */
[----:B------:R-:W-:Y:S01]  /*dac0*/  SHF.R.U32.HI R47, RZ, 0x10, R83 ;  /* 0x00000010ff2f7819 */ /* 0x000fe20000011653 */
[----:B------:R-:W-:Y:S01]  /*dad0*/  IMAD.SHL.U32 R49, R49, 0x100, RZ ;  /* 0x0000010031317824 */ /* 0x000fe200078e00ff */
[----:B------:R-:W-:Y:S02]  /*dae0*/  PRMT R50, R55, 0x654, R50 ;  /* 0x0000065437327816 */ /* 0x000fe40000000032 */
[----:B------:R-:W-:Y:S02]  /*daf0*/  SHF.R.U32.HI R46, RZ, 0x10, R71 ;  /* 0x00000010ff2e7819 */ /* 0x000fe40000011647 */
[----:B------:R-:W-:Y:S01]  /*db00*/  LOP3.LUT R51, R50, 0xff00, R51, 0xf8, !PT ;  /* 0x0000ff0032337812 */ /* 0x000fe200078ef833 */
[----:B------:R-:W-:Y:S01]  /*db10*/  IMAD.U32 R50, R47, 0x10000, RZ ;  /* 0x000100002f327824 */ /* 0x000fe200078e00ff */
[----:B------:R-:W-:Y:S01]  /*db20*/  LOP3.LUT R49, R54, 0xff00, R49, 0xf8, !PT ;  /* 0x0000ff0036317812 */ /* 0x000fe200078ef831 */
[----:B------:R-:W-:Y:S01]  /*db30*/  IMAD.U32 R46, R46, 0x10000, RZ ;  /* 0x000100002e2e7824 */ /* 0x000fe200078e00ff */
[----:B------:R-:W-:-:S02]  /*db40*/  F2FP.F16.E4M3.UNPACK_B R48, R15 ;  /* 0x0000000fff30723e */ /* 0x000fc400020006ff */
[----:B------:R-:W-:Y:S02]  /*db50*/  LOP3.LUT R50, R49, 0xff0000, R50, 0xf8, !PT ;  /* 0x00ff000031327812 */ /* 0x000fe400078ef832 */
[----:B------:R-:W-:Y:S01]  /*db60*/  LOP3.LUT R51, R51, 0xff0000, R46, 0xf8, !PT ;  /* 0x00ff000033337812 */ /* 0x000fe200078ef82e */
[--C-:B------:R-:W-:Y:S01]  /*db70*/  HADD2.F32 R49, -RZ, R48.reuse.H0_H0 ;  /* 0x20000030ff317230 */ /* 0x100fe20000004100 */
[----:B------:R-:W-:Y:S01]  /*db80*/  F2FP.F16.E4M3.UNPACK_B R46, R39 ;  /* 0x00000027ff2e723e */ /* 0x000fe200020006ff */
[----:B------:R-:W-:Y:S01]  /*db90*/  HADD2.F32 R48, -RZ, R48.H1_H1 ;  /* 0x30000030ff307230 */ /* 0x000fe20000004100 */
[-C--:B------:R-:W-:Y:S02]  /*dba0*/  F2FP.F16.E4M3.UNPACK_B R54, R50.reuse ;  /* 0x00000032ff36723e */ /* 0x080fe400020006ff */
[-C--:B------:R-:W-:Y:S01]  /*dbb0*/  F2FP.F16.E4M3.UNPACK_B R55, R51.reuse ;  /* 0x00000033ff37723e */ /* 0x080fe200020006ff */
[----:B------:R-:W-:Y:S01]  /*dbc0*/  HADD2.F32 R47, -RZ, R46.H0_H0 ;  /* 0x2000002eff2f7230 */ /* 0x000fe20000004100 */
[----:B------:R-:W-:Y:S01]  /*dbd0*/  F2FP.F16.E4M3.UNPACK_B R50, R50.H1 ;  /* 0x00000032ff32723e */ /* 0x000fe200030006ff */
[----:B------:R-:W-:Y:S01]  /*dbe0*/  HADD2.F32 R57, -RZ, R54.H0_H0 ;  /* 0x20000036ff397230 */ /* 0x000fe20000004100 */
[----:B------:R-:W-:Y:S01]  /*dbf0*/  F2FP.F16.E4M3.UNPACK_B R51, R51.H1 ;  /* 0x00000033ff33723e */ /* 0x000fe200030006ff */
[----:B------:R-:W-:Y:S01]  /*dc00*/  HADD2.F32 R56, -RZ, R55.H0_H0 ;  /* 0x20000037ff387230 */ /* 0x000fe20000004100 */
[----:B------:R-:W-:Y:S01]  /*dc10*/  F2FP.SATFINITE.E4M3.F32.PACK_AB_MERGE_C R52, R53, R52, RZ ;  /* 0x000000343534723e */ /* 0x000fe200048070ff */
[----:B------:R-:W-:-:S02]  /*dc20*/  HADD2.F32 R46, -RZ, R46.H1_H1 ;  /* 0x3000002eff2e7230 */ /* 0x000fc40000004100 */
[-C--:B------:R-:W-:Y:S01]  /*dc30*/  FMUL.FTZ R58, R47, R57.reuse ;  /* 0x000000392f3a7220 */ /* 0x080fe20000410000 */
[C---:B------:R-:W-:Y:S01]  /*dc40*/  FMUL.FTZ R57, R49.reuse, R57 ;  /* 0x0000003931397220 */ /* 0x040fe20000410000 */
[----:B------:R-:W-:Y:S01]  /*dc50*/  HADD2.F32 R55, -RZ, R55.H1_H1 ;  /* 0x30000037ff377230 */ /* 0x000fe20000004100 */
[----:B------:R-:W-:Y:S01]  /*dc60*/  F2FP.F16.E4M3.UNPACK_B R53, R148.H1 ;  /* 0x00000094ff35723e */ /* 0x000fe200030006ff */
[-C--:B------:R-:W-:Y:S01]  /*dc70*/  FFMA.FTZ R49, R49, R56.reuse, -R58 ;  /* 0x0000003831317223 */ /* 0x080fe2000001083a */
[----:B------:R-:W-:Y:S01]  /*dc80*/  FFMA.FTZ R47, R47, R56, R57 ;  /* 0x000000382f2f7223 */ /* 0x000fe20000010039 */
[----:B------:R-:W-:Y:S01]  /*dc90*/  HADD2.F32 R57, -RZ, R54.H1_H1 ;  /* 0x30000036ff397230 */ /* 0x000fe20000004100 */
[----:B------:R-:W-:Y:S01]  /*dca0*/  F2FP.F16.E4M3.UNPACK_B R54, R39.H1 ;  /* 0x00000027ff36723e */ /* 0x000fe200030006ff */
[----:B------:R-:W-:Y:S01]  /*dcb0*/  HADD2.F32 R56, -RZ, R51.H0_H0 ;  /* 0x20000033ff387230 */ /* 0x000fe20000004100 */
[----:B------:R-:W-:Y:S01]  /*dcc0*/  F2FP.F16.E4M3.UNPACK_B R148, R148 ;  /* 0x00000094ff94723e */ /* 0x000fe200020006ff */
[----:B------:R-:W-:-:S02]  /*dcd0*/  HADD2.F32 R69, -RZ, R53.H0_H0 ;  /* 0x20000035ff457230 */ /* 0x000fc40000004100 */
[-C--:B------:R-:W-:Y:S01]  /*dce0*/  FMUL.FTZ R59, R46, R57.reuse ;  /* 0x000000392e3b7220 */ /* 0x080fe20000410000 */
[C---:B------:R-:W-:Y:S01]  /*dcf0*/  FMUL.FTZ R57, R48.reuse, R57 ;  /* 0x0000003930397220 */ /* 0x040fe20000410000 */
[----:B------:R-:W-:Y:S01]  /*dd00*/  HADD2.F32 R53, -RZ, R53.H1_H1 ;  /* 0x30000035ff357230 */ /* 0x000fe20000004100 */
[----:B------:R-:W-:Y:S01]  /*dd10*/  F2FP.SATFINITE.E4M3.F32.PACK_AB_MERGE_C R45, R45, R13, RZ ;  /* 0x0000000d2d2d723e */ /* 0x000fe200048070ff */
[-C--:B------:R-:W-:Y:S01]  /*dd20*/  FFMA.FTZ R48, R48, R55.reuse, -R59 ;  /* 0x0000003730307223 */ /* 0x080fe2000001083b */
[----:B------:R-:W-:Y:S01]  /*dd30*/  FFMA.FTZ R46, R46, R55, R57 ;  /* 0x000000372e2e7223 */ /* 0x000fe20000010039 */
[----:B------:R-:W-:Y:S01]  /*dd40*/  F2FP.F16.E4M3.UNPACK_B R55, R15.H1 ;  /* 0x0000000fff37723e */ /* 0x000fe200030006ff */
[----:B------:R-:W-:Y:S01]  /*dd50*/  HADD2.F32 R15, -RZ, R54.H0_H0 ;  /* 0x20000036ff0f7230 */ /* 0x000fe20000004100 */
[----:B------:R-:W-:Y:S01]  /*dd60*/  F2FP.SATFINITE.E4M3.F32.PACK_AB_MERGE_C R13, R43, R44, R52 ;  /* 0x0000002c2b0d723e */ /* 0x000fe20004807034 */
[----:B------:R-:W-:Y:S01]  /*dd70*/  HADD2.F32 R57, -RZ, R50.H0_H0 ;  /* 0x20000032ff397230 */ /* 0x000fe20000004100 */
[----:B------:R-:W-:Y:S01]  /*dd80*/  F2FP.SATFINITE.E4M3.F32.PACK_AB_MERGE_C R37, R37, R42, R45 ;  /* 0x0000002a2525723e */ /* 0x000fe2000480702d */
[----:B------:R-:W-:-:S02]  /*dd90*/  HADD2.F32 R39, -RZ, R55.H0_H0 ;  /* 0x20000037ff277230 */ /* 0x000fc40000004100 */
[----:B------:R-:W-:Y:S02]  /*dda0*/  HADD2.F32 R54, -RZ, R54.H1_H1 ;  /* 0x30000036ff367230 */ /* 0x000fe40000004100 */
[-C--:B------:R-:W-:Y:S01]  /*ddb0*/  FMUL.FTZ R58, R15, R57.reuse ;  /* 0x000000390f3a7220 */ /* 0x080fe20000410000 */
[----:B------:R-:W-:-:S03]  /*ddc0*/  FMUL.FTZ R57, R39, R57 ;  /* 0x0000003927397220 */ /* 0x000fc60000410000 */
[-C--:B------:R-:W-:Y:S01]  /*ddd0*/  FFMA.FTZ R39, R39, R56.reuse, -R58 ;  /* 0x0000003827277223 */ /* 0x080fe2000001083a */
[----:B------:R-:W-:Y:S01]  /*dde0*/  FFMA.FTZ R15, R15, R56, R57 ;  /* 0x000000380f0f7223 */ /* 0x000fe20000010039 */
[----:B------:R-:W-:Y:S02]  /*ddf0*/  HADD2.F32 R57, -RZ, R50.H1_H1 ;  /* 0x30000032ff397230 */ /* 0x000fe40000004100 */
[----:B------:R-:W-:Y:S02]  /*de00*/  HADD2.F32 R50, -RZ, R55.H1_H1 ;  /* 0x30000037ff327230 */ /* 0x000fe40000004100 */
[----:B------:R-:W-:Y:S02]  /*de10*/  HADD2.F32 R55, -RZ, R51.H1_H1 ;  /* 0x30000033ff377230 */ /* 0x000fe40000004100 */
[-C--:B------:R-:W-:Y:S01]  /*de20*/  FMUL.FTZ R51, R54, R57.reuse ;  /* 0x0000003936337220 */ /* 0x080fe20000410000 */
[----:B------:R-:W-:-:S03]  /*de30*/  FMUL.FTZ R57, R50, R57 ;  /* 0x0000003932397220 */ /* 0x000fc60000410000 */
[-C--:B------:R-:W-:Y:S01]  /*de40*/  FFMA.FTZ R51, R50, R55.reuse, -R51 ;  /* 0x0000003732337223 */ /* 0x080fe20000010833 */
[----:B------:R-:W-:Y:S01]  /*de50*/  FFMA.FTZ R50, R54, R55, R57 ;  /* 0x0000003736327223 */ /* 0x000fe20000010039 */
[----:B------:R-:W-:Y:S02]  /*de60*/  F2FP.F16.E4M3.UNPACK_B R55, R36.H1 ;  /* 0x00000024ff37723e */ /* 0x000fe400030006ff */
[----:B------:R-:W-:Y:S02]  /*de70*/  F2FP.F16.E4M3.UNPACK_B R54, R12.H1 ;  /* 0x0000000cff36723e */ /* 0x000fe400030006ff */
        /* <DEDUP_REMOVED lines=13> */
[-C--:B------:R-:W-:Y:S01]  /*df50*/  FMUL.FTZ R56, R55, R53.reuse ;  /* 0x0000003537387220 */ /* 0x080fe20000410000 */
[----:B------:R-:W-:Y:S01]  /*df60*/  FMUL.FTZ R53, R54, R53 ;  /* 0x0000003536357220 */ /* 0x000fe20000410000 */
[----:B------:R-:W-:Y:S01]  /*df70*/  F2FP.F16.E4M3.UNPACK_B R146, R146 ;  /* 0x00000092ff92723e */ /* 0x000fe200020006ff */
[----:B------:R-:W-:-:S02]  /*df80*/  HADD2.F32 R59, -RZ, R148.H0_H0 ;  /* 0x20000094ff3b7230 */ /* 0x000fc40000004100 */
[-C--:B------:R-:W-:Y:S01]  /*df90*/  FFMA.FTZ R54, R54, R57.reuse, -R56 ;  /* 0x0000003936367223 */ /* 0x080fe20000010838 */
[----:B------:R-:W-:Y:S01]  /*dfa0*/  FFMA.FTZ R53, R55, R57, R53 ;  /* 0x0000003937357223 */ /* 0x000fe20000010035 */
        /* <DEDUP_REMOVED lines=13> */
[----:B------:R-:W-:Y:S02]  /*e080*/  MOV R36, R14 ;  /* 0x0000000e00247202 */ /* 0x000fe40000000f00 */
[-C--:B------:R-:W-:Y:S02]  /*e090*/  F2FP.F16.E4M3.UNPACK_B R14, R147.reuse.H1 ;  /* 0x00000093ff0e723e */ /* 0x080fe400030006ff */
[-C--:B------:R-:W-:Y:S01]  /*e0a0*/  FMUL.FTZ R12, R55, R148.reuse ;  /* 0x00000094370c7220 */ /* 0x080fe20000410000 */
[----:B------:R-:W-:Y:S01]  /*e0b0*/  FMUL.FTZ R148, R57, R148 ;  /* 0x0000009439947220 */ /* 0x000fe20000410000 */
[----:B------:R-:W-:Y:S01]  /*e0c0*/  F2FP.F16.E4M3.UNPACK_B R147, R147 ;  /* 0x00000093ff93723e */ /* 0x000fe200020006ff */
[----:B------:R-:W-:-:S02]  /*e0d0*/  HADD2.F32 R80, -RZ, R14.H0_H0 ;  /* 0x2000000eff507230 */ /* 0x000fc40000004100 */
[-C--:B------:R-:W-:Y:S01]  /*e0e0*/  FFMA.FTZ R57, R57, R146.reuse, -R12 ;  /* 0x0000009239397223 */ /* 0x080fe2000001080c */
[----:B------:R-:W-:Y:S01]  /*e0f0*/  FFMA.FTZ R12, R55, R146, R148 ;  /* 0x00000092370c7223 */ /* 0x000fe20000010094 */
[-C--:B------:R-:W-:Y:S01]  /*e100*/  F2FP.F16.E4M3.UNPACK_B R55, R38.reuse.H1 ;  /* 0x00000026ff37723e */ /* 0x080fe200030006ff */
[----:B------:R-:W-:Y:S01]  /*e110*/  HADD2.F32 R14, -RZ, R14.H1_H1 ;  /* 0x3000000eff0e7230 */ /* 0x000fe20000004100 */
[----:B------:R-:W-:Y:S02]  /*e120*/  F2FP.F16.E4M3.UNPACK_B R38, R38 ;  /* 0x00000026ff26723e */ /* 0x000fe400020006ff */
[----:B------:R-:W-:Y:S01]  /*e130*/  F2FP.SATFINITE.E4M3.F32.PACK_AB_MERGE_C R58, R57, R58, R54 ;  /* 0x0000003a393a723e */ /* 0x000fe20004807036 */
[--C-:B------:R-:W-:Y:S01]  /*e140*/  HADD2.F32 R56, -RZ, R55.reuse.H0_H0 ;  /* 0x20000037ff387230 */ /* 0x100fe20000004100 */
[----:B------:R-:W-:Y:S01]  /*e150*/  F2FP.F16.E4M3.UNPACK_B R54, R36.H1 ;  /* 0x00000024ff36723e */ /* 0x000fe200030006ff */
[----:B------:R-:W-:Y:S01]  /*e160*/  HADD2.F32 R55, -RZ, R55.H1_H1 ;  /* 0x30000037ff377230 */ /* 0x000fe20000004100 */
[----:B------:R-:W-:-:S02]  /*e170*/  F2FP.F16.E4M3.UNPACK_B R57, R145.H1 ;  /* 0x00000091ff39723e */ /* 0x000fc400030006ff */
[----:B------:R-:W-:Y:S01]  /*e180*/  FMUL.FTZ R71, R56, R80 ;  /* 0x0000005038477220 */ /* 0x000fe20000410000 */
[--C-:B------:R-:W-:Y:S01]  /*e190*/  HADD2.F32 R68, -RZ, R54.reuse.H0_H0 ;  /* 0x20000036ff447230 */ /* 0x100fe20000004100 */
[----:B------:R-:W-:Y:S01]  /*e1a0*/  F2FP.F16.E4M3.UNPACK_B R36, R36 ;  /* 0x00000024ff24723e */ /* 0x000fe200020006ff */
[--C-:B------:R-:W-:Y:S01]  /*e1b0*/  HADD2.F32 R70, -RZ, R57.reuse.H0_H0 ;  /* 0x20000039ff467230 */ /* 0x100fe20000004100 */
[----:B------:R-:W-:Y:S01]  /*e1c0*/  F2FP.F16.E4M3.UNPACK_B R145, R145 ;  /* 0x00000091ff91723e */ /* 0x000fe200020006ff */
[----:B------:R-:W-:Y:S02]  /*e1d0*/  HADD2.F32 R81, -RZ, R54.H1_H1 ;  /* 0x30000036ff517230 */ /* 0x000fe40000004100 */
[C---:B------:R-:W-:Y:S01]  /*e1e0*/  FMUL.FTZ R80, R68.reuse, R80 ;  /* 0x0000005044507220 */ /* 0x040fe20000410000 */
[----:B------:R-:W-:Y:S01]  /*e1f0*/  FMUL.FTZ R54, R55, R14 ;  /* 0x0000000e37367220 */ /* 0x000fe20000410000 */
[-C--:B------:R-:W-:Y:S01]  /*e200*/  FFMA.FTZ R71, R68, R70.reuse, -R71 ;  /* 0x0000004644477223 */ /* 0x080fe20000010847 */
[----:B------:R-:W-:Y:S01]  /*e210*/  F2FP.SATFINITE.E4M3.F32.PACK_AB_MERGE_C R50, R50, R15, RZ ;  /* 0x0000000f3232723e */ /* 0x000fe200048070ff */
[----:B------:R-:W-:Y:S01]  /*e220*/  FFMA.FTZ R80, R56, R70, R80 ;  /* 0x0000004638507223 */ /* 0x000fe20000010050 */
[----:B------:R-:W-:-:S02]  /*e230*/  HADD2.F32 R56, -RZ, R57.H1_H1 ;  /* 0x30000039ff387230 */ /* 0x000fc40000004100 */
[----:B------:R-:W-:Y:S01]  /*e240*/  FMUL.FTZ R14, R81, R14 ;  /* 0x0000000e510e7220 */ /* 0x000fe20000410000 */
[----:B------:R-:W-:Y:S01]  /*e250*/  HADD2.F32 R70, -RZ, R147.H0_H0 ;  /* 0x20000093ff467230 */ /* 0x000fe20000004100 */
[----:B------:R-:W-:Y:S01]  /*e260*/  F2FP.SATFINITE.E4M3.F32.PACK_AB_MERGE_C R15, R48, R49, R39 ;  /* 0x00000031300f723e */ /* 0x000fe20004807027 */
[----:B------:R-:W-:Y:S02]  /*e270*/  HADD2.F32 R57, -RZ, R36.H0_H0 ;  /* 0x20000024ff397230 */ /* 0x000fe40000004100 */
[-C--:B------:R-:W-:Y:S01]  /*e280*/  FFMA.FTZ R14, R55, R56.reuse, R14 ;  /* 0x00000038370e7223 */ /* 0x080fe2000001000e */
[----:B------:R-:W-:Y:S02]  /*e290*/  HADD2.F32 R55, -RZ, R38.H0_H0 ;  /* 0x20000026ff377230 */ /* 0x000fe40000004100 */
[----:B------:R-:W-:Y:S01]  /*e2a0*/  FFMA.FTZ R54, R81, R56, -R54 ;  /* 0x0000003851367223 */ /* 0x000fe20000010836 */
[----:B------:R-:W-:Y:S01]  /*e2b0*/  HADD2.F32 R56, -RZ, R145.H0_H0 ;  /* 0x20000091ff387230 */ /* 0x000fe20000004100 */
[----:B------:R-:W-:Y:S01]  /*e2c0*/  F2FP.SATFINITE.E4M3.F32.PACK_AB_MERGE_C R39, R46, R47, R50 ;  /* 0x0000002f2e27723e */ /* 0x000fe20004807032 */
[----:B------:R-:W-:-:S02]  /*e2d0*/  HADD2.F32 R147, -RZ, R147.H1_H1 ;  /* 0x30000093ff937230 */ /* 0x000fc40000004100 */
[-C--:B------:R-:W-:Y:S01]  /*e2e0*/  FMUL.FTZ R68, R55, R70.reuse ;  /* 0x0000004637447220 */ /* 0x080fe20000410000 */
[----:B------:R-:W-:Y:S01]  /*e2f0*/  FMUL.FTZ R70, R57, R70 ;  /* 0x0000004639467220 */ /* 0x000fe20000410000 */
[----:B------:R-:W-:Y:S01]  /*e300*/  HADD2.F32 R38, -RZ, R38.H1_H1 ;  /* 0x30000026ff267230 */ /* 0x000fe20000004100 */
[----:B------:R-:W-:Y:S01]  /*e310*/  F2FP.SATFINITE.E4M3.F32.PACK_AB_MERGE_C R54, R54, R71, RZ ;  /* 0x000000473636723e */ /* 0x000fe200048070ff */
[----:B------:R-:W-:Y:S02]  /*e320*/  HADD2.F32 R36, -RZ, R36.H1_H1 ;  /* 0x30000024ff247230 */ /* 0x000fe40000004100 */
[-C--:B------:R-:W-:Y:S01]  /*e330*/  FFMA.FTZ R70, R55, R56.reuse, R70 ;  /* 0x0000003837467223 */ /* 0x080fe20000010046 */
[----:B------:R-:W-:Y:S02]  /*e340*/  HADD2.F32 R145, -RZ, R145.H1_H1 ;  /* 0x30000091ff917230 */ /* 0x000fe40000004100 */
[-C--:B------:R-:W-:Y:S01]  /*e350*/  FMUL.FTZ R55, R38, R147.reuse ;  /* 0x0000009326377220 */ /* 0x080fe20000410000 */
[----:B------:R-:W-:Y:S01]  /*e360*/  FFMA.FTZ R68, R57, R56, -R68 ;  /* 0x0000003839447223 */ /* 0x000fe20000010844 */
[----:B------:R-:W-:Y:S01]  /*e370*/  FMUL.FTZ R147, R36, R147 ;  /* 0x0000009324937220 */ /* 0x000fe20000410000 */
[----:B------:R-:W-:Y:S01]  /*e380*/  F2FP.SATFINITE.E4M3.F32.PACK_AB_MERGE_C R80, R14, R80, RZ ;  /* 0x000000500e50723e */ /* 0x000fe200048070ff */
[----:B------:R-:W-:Y:S01]  /*e390*/  FFMA.FTZ R55, R36, R145, -R55 ;  /* 0x0000009124377223 */ /* 0x000fe20000010837 */
[----:B------:R-:W-:Y:S01]  /*e3a0*/  F2FP.SATFINITE.E4M3.F32.PACK_AB_MERGE_C R36, R53, R69, RZ ;  /* 0x000000453524723e */ /* 0x000fe200048070ff */
[----:B------:R-:W-:-:S03]  /*e3b0*/  FFMA.FTZ R145, R38, R145, R147 ;  /* 0x0000009126917223 */ /* 0x000fc60000010093 */
[----:B------:R-:W-:Y:S01]  /*e3c0*/  F2FP.SATFINITE.E4M3.F32.PACK_AB_MERGE_C R36, R12, R59, R36 ;  /* 0x0000003b0c24723e */ /* 0x000fe20004807024 */
[----:B------:R-:W-:Y:S01]  /*e3d0*/  IMAD.MOV.U32 R12, RZ, RZ, R58 ;  /* 0x000000ffff0c7224 */ /* 0x000fe200078e003a */
[----:B------:R-:W-:Y:S02]  /*e3e0*/  F2FP.SATFINITE.E4M3.F32.PACK_AB_MERGE_C R14, R55, R68, R54 ;  /* 0x00000044370e723e */ /* 0x000fe40004807036 */
[----:B------:R-:W-:-:S07]  /*e3f0*/  F2FP.SATFINITE.E4M3.F32.PACK_AB_MERGE_C R38, R145, R70, R80 ;  /* 0x000000469126723e */ /* 0x000fce0004807050 */
.L_x_4369:
[----:B------:R-:W-:Y:S05]  /*e400*/  BSYNC B2 ;  /* 0x0000000000027941 */ /* 0x000fea0003800000 */
.L_x_4368:
[----:B------:R-:W-:Y:S01]  /*e410*/  ISETP.GE.AND P3, PT, R11, R133, PT ;  /* 0x000000850b00720c */ /* 0x000fe20003f66270 */
[----:B0-----:R0:W-:-:S12]  /*e420*/  ST.E.128 desc[UR50][R40.64], R12 ;  /* 0x0000000c28007985 */ /* 0x0011d8000c101d32 */
[----:B------:R-:W-:-:S04]  /*e430*/  @!P3 IADD3 R42, P4, R11, R120, RZ ;  /* 0x000000780b2ab210 */ /* 0x000fc80007f9e0ff */
[----:B------:R-:W-:-:S05]  /*e440*/  @!P3 LEA.HI.X.SX32 R43, R11, R119, 0x1, P4 ;  /* 0x000000770b2bb211 */ /* 0x000fca00020f0eff */
[----:B--2---:R0:W-:Y:S04]  /*e450*/  @!P3 ST.E.128 desc[UR50][R42.64], R36 ;  /* 0x000000242a00b985 */ /* 0x0041e8000c101d32 */
.L_x_4367:
[----:B------:R-:W-:Y:S05]  /*e460*/  BSYNC B1 ;  /* 0x0000000000017941 */ /* 0x000fea0003800000 */
.L_x_4366:
        /* <DEDUP_REMOVED lines=13> */
[----:B------:R-:W-:Y:S01]  /*e540*/  SHF.R.S32.HI R11, RZ, 0x1f, R12 ;  /* 0x0000001fff0b7819 */ /* 0x000fe2000001140c */
[----:B------:R-:W-:-:S03]  /*e550*/  IMAD.SHL.U32 R44, R12, 0x10, RZ ;  /* 0x000000100c2c7824 */ /* 0x000fc600078e00ff */
[----:B------:R-:W-:-:S04]  /*e560*/  LEA.HI R11, R11, R12, RZ, 0x2 ;  /* 0x0000000c0b0b7211 */ /* 0x000fc800078f10ff */
[----:B------:R-:W-:Y:S02]  /*e570*/  SHF.R.S32.HI R11, RZ, 0x2, R11 ;  /* 0x00000002ff0b7819 */ /* 0x000fe4000001140b */
[----:B-----5:R-:W-:-:S04]  /*e580*/  LOP3.LUT R12, R14, 0x30, R44, 0xf8, !PT ;  /* 0x000000300e0c7812 */ /* 0x020fc800078ef82c */
[----:B------:R-:W-:Y:S01]  /*e590*/  LOP3.LUT R12, R12, R3, RZ, 0x3c, !PT ;  /* 0x000000030c0c7212 */ /* 0x000fe200078e3cff */
[----:B---3--:R-:W-:-:S04]  /*e5a0*/  IMAD R11, R11, 0x2800, R13 ;  /* 0x000028000b0b7824 */ /* 0x008fc800078e020d */
[----:B------:R-:W-:Y:S02]  /*e5b0*/  IMAD.IADD R12, R11, 0x1, R12 ;  /* 0x000000010b0c7824 */ /* 0x000fe400078e020c */
[C---:B------:R-:W-:Y:S02]  /*e5c0*/  IMAD R11, R19.reuse, 0x7800, R124 ;  /* 0x00007800130b7824 */ /* 0x040fe400078e027c */
[----:B------:R-:W-:Y:S02]  /*e5d0*/  IMAD R13, R19, 0x7800, R12 ;  /* 0x00007800130d7824 */ /* 0x000fe400078e020c */
[----:B------:R-:W-:-:S03]  /*e5e0*/  IMAD.IADD R11, R18, 0x1, R11 ;  /* 0x00000001120b7824 */ /* 0x000fc600078e020b */
[----:B------:R-:W-:Y:S02]  /*e5f0*/  IADD3 R36, R18, R13, RZ ;  /* 0x0000000d12247210 */ /* 0x000fe40007ffe0ff */
[----:B------:R0:W2:Y:S04]  /*e600*/  LDS.128 R12, [R11+0x24200] ;  /* 0x024200000b0c7984 */ /* 0x0000a80000000c00 */
[----:B------:R-:W3:Y:S01]  /*e610*/  LDS.128 R36, [R36+0x24200] ;  /* 0x0242000024247984 */ /* 0x000ee20000000c00 */
[----:B------:R-:W-:Y:S05]  /*e620*/  @P3 BRA `(.L_x_4373) ;  /* 0x0000000c00683947 */ /* 0x000fea0003800000 */
[--C-:B------:R-:W-:Y:S01]  /*e630*/  SHF.R.U32.HI R52, RZ, 0x8, R65.reuse ;  /* 0x00000008ff347819 */ /* 0x100fe20000011641 */
[----:B---3--:R-:W-:Y:S01]  /*e640*/  IMAD.MOV.U32 R47, RZ, RZ, R36 ;  /* 0x000000ffff2f7224 */ /* 0x008fe200078e0024 */
[----:B------:R-:W-:Y:S01]  /*e650*/  LOP3.LUT R53, R65, 0xff, RZ, 0xc0, !PT ;  /* 0x000000ff41357812 */ /* 0x000fe200078ec0ff */
[----:B--2---:R-:W-:Y:S01]  /*e660*/  IMAD.MOV.U32 R46, RZ, RZ, R12 ;  /* 0x000000ffff2e7224 */ /* 0x004fe200078e000c */
[----:B------:R-:W-:Y:S01]  /*e670*/  SHF.R.U32.HI R64, RZ, 0x18, R65 ;  /* 0x00000018ff407819 */ /* 0x000fe20000011641 */
[----:B------:R-:W-:Y:S01]  /*e680*/  IMAD.SHL.U32 R52, R52, 0x100, RZ ;  /* 0x0000010034347824 */ /* 0x000fe200078e00ff */
[--C-:B------:R-:W-:Y:S01]  /*e690*/  SHF.R.U32.HI R50, RZ, 0x8, R77.reuse ;  /* 0x00000008ff327819 */ /* 0x100fe2000001164d */
[----:B------:R-:W-:Y:S01]  /*e6a0*/  IMAD.MOV.U32 R42, RZ, RZ, R14 ;  /* 0x000000ffff2a7224 */ /* 0x000fe200078e000e */
[----:B------:R-:W-:Y:S02]  /*e6b0*/  LOP3.LUT R55, R77, 0xff, RZ, 0xc0, !PT ;  /* 0x000000ff4d377812 */ /* 0x000fe400078ec0ff */
[----:B------:R-:W-:-:S02]  /*e6c0*/  SHF.R.U32.HI R58, RZ, 0x18, R77 ;  /* 0x00000018ff3a7819 */ /* 0x000fc4000001164d */
[--C-:B------:R-:W-:Y:S02]  /*e6d0*/  SHF.R.U32.HI R51, RZ, 0x8, R79.reuse ;  /* 0x00000008ff337819 */ /* 0x100fe4000001164f */
[----:B------:R-:W-:Y:S02]  /*e6e0*/  LOP3.LUT R56, R79, 0xff, RZ, 0xc0, !PT ;  /* 0x000000ff4f387812 */ /* 0x000fe400078ec0ff */
[----:B------:R-:W-:Y:S01]  /*e6f0*/  SHF.R.U32.HI R57, RZ, 0x18, R79 ;  /* 0x00000018ff397819 */ /* 0x000fe2000001164f */
[----:B------:R-:W-:Y:S01]  /*e700*/  IMAD.SHL.U32 R51, R51, 0x100, RZ ;  /* 0x0000010033337824 */ /* 0x000fe200078e00ff */
[----:B------:R-:W-:Y:S02]  /*e710*/  SHF.R.U32.HI R48, RZ, 0x10, R65 ;  /* 0x00000010ff307819 */ /* 0x000fe40000011641 */
[----:B------:R-:W-:Y:S02]  /*e720*/  SHF.R.U32.HI R49, RZ, 0x8, R67 ;  /* 0x00000008ff317819 */ /* 0x000fe40000011643 */
[----:B------:R-:W-:Y:S01]  /*e730*/  PRMT R53, R64, 0x654, R53 ;  /* 0x0000065440357816 */ /* 0x000fe20000000035 */
[----:B------:R-:W-:Y:S01]  /*e740*/  IMAD.U32 R14, R48, 0x10000, RZ ;  /* 0x00010000300e7824 */ /* 0x000fe200078e00ff */
[----:B------:R-:W-:Y:S01]  /*e750*/  PRMT R55, R58, 0x654, R55 ;  /* 0x000006543a377816 */ /* 0x000fe20000000037 */
[----:B------:R-:W-:Y:S01]  /*e760*/  IMAD.SHL.U32 R49, R49, 0x100, RZ ;  /* 0x0000010031317824 */ /* 0x000fe200078e00ff */
[----:B------:R-:W-:-:S02]  /*e770*/  SHF.L.U32 R50, R50, 0x8, RZ ;  /* 0x0000000832327819 */ /* 0x000fc400000006ff */
[----:B------:R-:W-:Y:S02]  /*e780*/  LOP3.LUT R54, R67, 0xff, RZ, 0xc0, !PT ;  /* 0x000000ff43367812 */ /* 0x000fe400078ec0ff */
[--C-:B------:R-:W-:Y:S02]  /*e790*/  SHF.R.U32.HI R59, RZ, 0x18, R67.reuse ;  /* 0x00000018ff3b7819 */ /* 0x100fe40000011643 */
[----:B------:R-:W-:Y:S02]  /*e7a0*/  PRMT R56, R57, 0x654, R56 ;  /* 0x0000065439387816 */ /* 0x000fe40000000038 */
[----:B0-----:R-:W-:Y:S02]  /*e7b0*/  SHF.R.U32.HI R11, RZ, 0x10, R67 ;  /* 0x00000010ff0b7819 */ /* 0x001fe40000011643 */
[----:B------:R-:W-:Y:S02]  /*e7c0*/  LOP3.LUT R53, R53, 0xff00, R52, 0xf8, !PT ;  /* 0x0000ff0035357812 */ /* 0x000fe400078ef834 */
[----:B------:R-:W-:Y:S01]  /*e7d0*/  LOP3.LUT R57, R55, 0xff00, R50, 0xf8, !PT ;  /* 0x0000ff0037397812 */ /* 0x000fe200078ef832 */
[----:B------:R-:W-:Y:S01]  /*e7e0*/  IMAD.U32 R11, R11, 0x10000, RZ ;  /* 0x000100000b0b7824 */ /* 0x000fe200078e00ff */
[----:B------:R-:W-:-:S02]  /*e7f0*/  F2FP.F16.E4M3.UNPACK_B R55, R143.H1 ;  /* 0x0000008fff37723e */ /* 0x000fc400030006ff */
[----:B------:R-:W-:Y:S02]  /*e800*/  F2FP.F16.E4M3.UNPACK_B R52, R47.H1 ;  /* 0x0000002fff34723e */ /* 0x000fe400030006ff */
[----:B------:R-:W-:Y:S01]  /*e810*/  PRMT R54, R59, 0x654, R54 ;  /* 0x000006543b367816 */ /* 0x000fe20000000036 */
[--C-:B------:R-:W-:Y:S01]  /*e820*/  HADD2.F32 R12, -RZ, R55.reuse.H0_H0 ;  /* 0x20000037ff0c7230 */ /* 0x100fe20000004100 */
[----:B------:R-:W-:Y:S01]  /*e830*/  F2FP.F16.E4M3.UNPACK_B R48, R46.H1 ;  /* 0x0000002eff30723e */ /* 0x000fe200030006ff */
[--C-:B------:R-:W-:Y:S01]  /*e840*/  HADD2.F32 R50, -RZ, R52.reuse.H0_H0 ;  /* 0x20000034ff327230 */ /* 0x100fe20000004100 */
[----:B------:R-:W-:Y:S01]  /*e850*/  SHF.R.U32.HI R43, RZ, 0x10, R77 ;  /* 0x00000010ff2b7819 */ /* 0x000fe2000001164d */
[----:B------:R-:W-:Y:S01]  /*e860*/  HADD2.F32 R55, -RZ, R55.H1_H1 ;  /* 0x30000037ff377230 */ /* 0x000fe20000004100 */
[----:B------:R-:W-:Y:S01]  /*e870*/  SHF.R.U32.HI R45, RZ, 0x10, R79 ;  /* 0x00000010ff2d7819 */ /* 0x000fe2000001164f */
[----:B------:R-:W-:Y:S01]  /*e880*/  HADD2.F32 R52, -RZ, R52.H1_H1 ;  /* 0x30000034ff347230 */ /* 0x000fe20000004100 */
[----:B------:R-:W-:Y:S01]  /*e890*/  LOP3.LUT R56, R56, 0xff00, R51, 0xf8, !PT ;  /* 0x0000ff0038387812 */ /* 0x000fe200078ef833 */
[----:B------:R-:W-:Y:S01]  /*e8a0*/  IMAD.U32 R36, R43, 0x10000, RZ ;  /* 0x000100002b247824 */ /* 0x000fe200078e00ff */
[----:B------:R-:W-:Y:S01]  /*e8b0*/  F2FP.F16.E4M3.UNPACK_B R51, R141.H1 ;  /* 0x0000008dff33723e */ /* 0x000fe200030006ff */
[----:B------:R-:W-:Y:S01]  /*e8c0*/  IMAD.U32 R43, R45, 0x10000, RZ ;  /* 0x000100002d2b7824 */ /* 0x000fe200078e00ff */
[----:B------:R-:W-:Y:S01]  /*e8d0*/  LOP3.LUT R54, R54, 0xff00, R49, 0xf8, !PT ;  /* 0x0000ff0036367812 */ /* 0x000fe200078ef831 */
[--C-:B------:R-:W-:Y:S01]  /*e8e0*/  HADD2.F32 R49, -RZ, R48.reuse.H0_H0 ;  /* 0x20000030ff317230 */ /* 0x100fe20000004100 */
[----:B------:R-:W-:Y:S01]  /*e8f0*/  LOP3.LUT R14, R53, 0xff0000, R14, 0xf8, !PT ;  /* 0x00ff0000350e7812 */ /* 0x000fe200078ef80e */
[----:B------:R-:W-:Y:S01]  /*e900*/  HADD2.F32 R45, -RZ, R51.H0_H0 ;  /* 0x20000033ff2d7230 */ /* 0x000fe20000004100 */
[----:B------:R-:W-:Y:S01]  /*e910*/  LOP3.LUT R11, R54, 0xff0000, R11, 0xf8, !PT ;  /* 0x00ff0000360b7812 */ /* 0x000fe200078ef80b */
[-C--:B------:R-:W-:Y:S01]  /*e920*/  FMUL.FTZ R54, R50, R12.reuse ;  /* 0x0000000c32367220 */ /* 0x080fe20000410000 */
[----:B------:R-:W-:Y:S01]  /*e930*/  FMUL.FTZ R53, R49, R12 ;  /* 0x0000000c31357220 */ /* 0x000fe20000410000 */
[----:B------:R-:W-:Y:S01]  /*e940*/  LOP3.LUT R12, R56, 0xff0000, R43, 0xf8, !PT ;  /* 0x00ff0000380c7812 */ /* 0x000fe200078ef82b */
[----:B------:R-:W-:-:S02]  /*e950*/  HADD2.F32 R48, -RZ, R48.H1_H1 ;  /* 0x30000030ff307230 */ /* 0x000fc40000004100 */
[-C--:B------:R-:W-:Y:S01]  /*e960*/  FFMA.FTZ R43, R49, R45.reuse, -R54 ;  /* 0x0000002d312b7223 */ /* 0x080fe20000010836 */
[----:B------:R-:W-:Y:S01]  /*e970*/  FFMA.FTZ R45, R50, R45, R53 ;  /* 0x0000002d322d7223 */ /* 0x000fe20000010035 */
[----:B------:R-:W-:Y:S01]  /*e980*/  HADD2.F32 R53, -RZ, R51.H1_H1 ;  /* 0x30000033ff357230 */ /* 0x000fe20000004100 */
[----:B------:R-:W-:Y:S02]  /*e990*/  F2FP.F16.E4M3.UNPACK_B R143, R143 ;  /* 0x0000008fff8f723e */ /* 0x000fe400020006ff */
[----:B------:R-:W-:Y:S02]  /*e9a0*/  F2FP.F16.E4M3.UNPACK_B R51, R47 ;  /* 0x0000002fff33723e */ /* 0x000fe400020006ff */
[----:B------:R-:W-:Y:S01]  /*e9b0*/  F2FP.F16.E4M3.UNPACK_B R50, R46 ;  /* 0x0000002eff32723e */ /* 0x000fe200020006ff */
[----:B------:R-:W-:Y:S01]  /*e9c0*/  HADD2.F32 R46, -RZ, R143.H0_H0 ;  /* 0x2000008fff2e7230 */ /* 0x000fe20000004100 */
[----:B------:R-:W-:Y:S01]  /*e9d0*/  F2FP.F16.E4M3.UNPACK_B R141, R141 ;  /* 0x0000008dff8d723e */ /* 0x000fe200020006ff */
[----:B------:R-:W-:Y:S01]  /*e9e0*/  HADD2.F32 R49, -RZ, R51.H0_H0 ;  /* 0x20000033ff317230 */ /* 0x000fe20000004100 */
[----:B------:R-:W-:Y:S01]  /*e9f0*/  LOP3.LUT R36, R57, 0xff0000, R36, 0xf8, !PT ;  /* 0x00ff000039247812 */ /* 0x000fe200078ef824 */
[----:B------:R-:W-:-:S02]  /*ea00*/  HADD2.F32 R47, -RZ, R50.H0_H0 ;  /* 0x20000032ff2f7230 */ /* 0x000fc40000004100 */
        /* <DEDUP_REMOVED lines=9> */
[----:B------:R-:W-:Y:S01]  /*eaa0*/  F2FP.F16.E4M3.UNPACK_B R57, R142.H1 ;  /* 0x0000008eff39723e */ /* 0x000fe200030006ff */
[----:B------:R-:W-:Y:S01]  /*eab0*/  HADD2.F32 R143, -RZ, R143.H1_H1 ;  /* 0x3000008fff8f7230 */ /* 0x000fe20000004100 */
[----:B------:R-:W-:Y:S01]  /*eac0*/  F2FP.F16.E4M3.UNPACK_B R53, R38.H1 ;  /* 0x00000026ff35723e */ /* 0x000fe200030006ff */
[----:B------:R-:W-:Y:S01]  /*ead0*/  HADD2.F32 R52, -RZ, R51.H1_H1 ;  /* 0x30000033ff347230 */ /* 0x000fe20000004100 */
[----:B------:R-:W-:Y:S01]  /*eae0*/  F2FP.F16.E4M3.UNPACK_B R54, R42.H1 ;  /* 0x0000002aff36723e */ /* 0x000fe200030006ff */
[----:B------:R-:W-:Y:S01]  /*eaf0*/  HADD2.F32 R50, -RZ, R50.H1_H1 ;  /* 0x30000032ff327230 */ /* 0x000fe20000004100 */
[----:B------:R-:W-:Y:S01]  /*eb00*/  F2FP.F16.E4M3.UNPACK_B R56, R140.H1 ;  /* 0x0000008cff38723e */ /* 0x000fe200030006ff */
[----:B------:R-:W-:-:S02]  /*eb10*/  HADD2.F32 R141, -RZ, R141.H1_H1 ;  /* 0x3000008dff8d7230 */ /* 0x000fc40000004100 */
[-C--:B------:R-:W-:Y:S01]  /*eb20*/  FMUL.FTZ R59, R52, R143.reuse ;  /* 0x0000008f343b7220 */ /* 0x080fe20000410000 */
[----:B------:R-:W-:Y:S02]  /*eb30*/  HADD2.F32 R64, -RZ, R57.H0_H0 ;  /* 0x20000039ff407230 */ /* 0x000fe40000004100 */
[C---:B------:R-:W-:Y:S01]  /*eb40*/  FMUL.FTZ R143, R50.reuse, R143 ;  /* 0x0000008f328f7220 */ /* 0x040fe20000410000 */
[----:B------:R-:W-:Y:S02]  /*eb50*/  HADD2.F32 R55, -RZ, R53.H0_H0 ;  /* 0x20000035ff377230 */ /* 0x000fe40000004100 */
[----:B------:R-:W-:Y:S01]  /*eb60*/  FFMA.FTZ R50, R50, R141, -R59 ;  /* 0x0000008d32327223 */ /* 0x000fe2000001083b */
[----:B------:R-:W-:Y:S01]  /*eb70*/  HADD2.F32 R51, -RZ, R54.H0_H0 ;  /* 0x20000036ff337230 */ /* 0x000fe20000004100 */
[----:B------:R-:W-:Y:S01]  /*eb80*/  F2FP.F16.E4M3.UNPACK_B R142, R142 ;  /* 0x0000008eff8e723e */ /* 0x000fe200020006ff */
        /* <DEDUP_REMOVED lines=9> */
[-C--:B------:R-:W-:Y:S01]  /*ec20*/  FMUL.FTZ R65, R57, R59.reuse ;  /* 0x0000003b39417220 */ /* 0x080fe20000410000 */
[----:B------:R-:W-:Y:S01]  /*ec30*/  F2FP.F16.E4M3.UNPACK_B R55, R38 ;  /* 0x00000026ff37723e */ /* 0x000fe200020006ff */
[C---:B------:R-:W-:Y:S01]  /*ec40*/  FMUL.FTZ R64, R54.reuse, R59 ;  /* 0x0000003b36407220 */ /* 0x040fe20000410000 */
[----:B------:R-:W-:Y:S01]  /*ec50*/  F2FP.F16.E4M3.UNPACK_B R140, R140 ;  /* 0x0000008cff8c723e */ /* 0x000fe200020006ff */
[----:B------:R-:W-:Y:S01]  /*ec60*/  FFMA.FTZ R38, R54, R58, -R65 ;  /* 0x0000003a36267223 */ /* 0x000fe20000010841 */
[----:B------:R-:W-:Y:S01]  /*ec70*/  F2FP.F16.E4M3.UNPACK_B R42, R42 ;  /* 0x0000002aff2a723e */ /* 0x000fe200020006ff */
[----:B------:R-:W-:-:S02]  /*ec80*/  HADD2.F32 R65, -RZ, R142.H0_H0 ;  /* 0x2000008eff417230 */ /* 0x000fc40000004100 */
[----:B------:R-:W-:Y:S01]  /*ec90*/  FFMA.FTZ R64, R57, R58, R64 ;  /* 0x0000003a39407223 */ /* 0x000fe20000010040 */
[--C-:B------:R-:W-:Y:S01]  /*eca0*/  HADD2.F32 R56, -RZ, R55.reuse.H0_H0 ;  /* 0x20000037ff387230 */ /* 0x100fe20000004100 */
        /* <DEDUP_REMOVED lines=8> */
[----:B------:R-:W-:Y:S01]  /*ed30*/  FFMA.FTZ R52, R52, R141, R143 ;  /* 0x0000008d34347223 */ /* 0x000fe2000001008f */
[----:B------:R-:W-:Y:S02]  /*ed40*/  HADD2.F32 R55, -RZ, R42.H1_H1 ;  /* 0x3000002aff377230 */ /* 0x000fe40000004100 */
[----:B------:R-:W-:Y:S01]  /*ed50*/  FFMA.FTZ R42, R54, R59, -R67 ;  /* 0x0000003b362a7223 */ /* 0x000fe20000010843 */
[----:B------:R-:W-:Y:S02]  /*ed60*/  HADD2.F32 R140, -RZ, R140.H1_H1 ;  /* 0x3000008cff8c7230 */ /* 0x000fe40000004100 */
[-C--:B------:R-:W-:Y:S01]  /*ed70*/  FMUL.FTZ R54, R57, R142.reuse ;  /* 0x0000008e39367220 */ /* 0x080fe20000410000 */
[----:B------:R-:W-:Y:S01]  /*ed80*/  F2FP.SATFINITE.E4M3.F32.PACK_AB_MERGE_C R45, R50, R47, R43 ;  /* 0x0000002f322d723e */ /* 0x000fe2000480702b */
[C---:B------:R-:W-:Y:S01]  /*ed90*/  FMUL.FTZ R142, R55.reuse, R142 ;  /* 0x0000008e378e7220 */ /* 0x040fe20000410000 */
[----:B------:R-:W-:Y:S01]  /*eda0*/  F2FP.F16.E4M3.UNPACK_B R48, R37 ;  /* 0x00000025ff30723e */ /* 0x000fe200020006ff */
[----:B------:R-:W-:Y:S01]  /*edb0*/  FFMA.FTZ R55, R55, R140, -R54 ;  /* 0x0000008c37377223 */ /* 0x000fe20000010836 */
[----:B------:R-:W-:Y:S01]  /*edc0*/  F2FP.F16.E4M3.UNPACK_B R54, R36 ;  /* 0x00000024ff36723e */ /* 0x000fe200020006ff */
[----:B------:R-:W-:Y:S01]  /*edd0*/  FFMA.FTZ R65, R56, R59, R65 ;  /* 0x0000003b38417223 */ /* 0x000fe20000010041 */
[----:B------:R-:W-:Y:S01]  /*ede0*/  F2FP.F16.E4M3.UNPACK_B R47, R13 ;  /* 0x0000000dff2f723e */ /* 0x000fe200020006ff */
[----:B------:R-:W-:Y:S01]  /*edf0*/  FFMA.FTZ R142, R57, R140, R142 ;  /* 0x0000008c398e7223 */ /* 0x000fe2000001008e */
[----:B------:R-:W-:Y:S01]  /*ee00*/  F2FP.SATFINITE.E4M3.F32.PACK_AB_MERGE_C R38, R38, R51, RZ ;  /* 0x000000332626723e */ /* 0x000fe200048070ff */
[----:B------:R-:W-:Y:S01]  /*ee10*/  HADD2.F32 R50, -RZ, R48.H0_H0 ;  /* 0x20000030ff327230 */ /* 0x000fe20000004100 */
[----:B------:R-:W-:Y:S01]  /*ee20*/  F2FP.SATFINITE.E4M3.F32.PACK_AB_MERGE_C R43, R52, R49, R46 ;  /* 0x00000031342b723e */ /* 0x000fe2000480702e */
[----:B------:R-:W-:Y:S01]  /*ee30*/  HADD2.F32 R49, -RZ, R54.H0_H0 ;  /* 0x20000036ff317230 */ /* 0x000fe20000004100 */
[----:B------:R-:W-:Y:S01]  /*ee40*/  F2FP.SATFINITE.E4M3.F32.PACK_AB_MERGE_C R53, R64, R53, RZ ;  /* 0x000000354035723e */ /* 0x000fe200048070ff */
[----:B------:R-:W-:Y:S01]  /*ee50*/  HADD2.F32 R46, -RZ, R47.H0_H0 ;  /* 0x2000002fff2e7230 */ /* 0x000fe20000004100 */
[----:B------:R-:W-:Y:S01]  /*ee60*/  F2FP.F16.E4M3.UNPACK_B R52, R14 ;  /* 0x0000000eff34723e */ /* 0x000fe200020006ff */
[----:B------:R-:W-:Y:S01]  /*ee70*/  HADD2.F32 R51, -RZ, R48.H1_H1 ;  /* 0x30000030ff337230 */ /* 0x000fe20000004100 */
[----:B------:R-:W-:Y:S01]  /*ee80*/  F2FP.SATFINITE.E4M3.F32.PACK_AB_MERGE_C R42, R55, R42, R38 ;  /* 0x0000002a372a723e */ /* 0x000fe20004807026 */
[----:B------:R-:W-:Y:S01]  /*ee90*/  FMUL.FTZ R55, R50, R49 ;  /* 0x0000003132377220 */ /* 0x000fe20000410000 */
[----:B------:R-:W-:Y:S01]  /*eea0*/  F2FP.SATFINITE.E4M3.F32.PACK_AB_MERGE_C R38, R142, R65, R53 ;  /* 0x000000418e26723e */ /* 0x000fe20004807035 */
[----:B------:R-:W-:-:S02]  /*eeb0*/  HADD2.F32 R53, -RZ, R52.H0_H0 ;  /* 0x20000034ff357230 */ /* 0x000fc40000004100 */
        /* <DEDUP_REMOVED lines=8> */
[C---:B------:R-:W-:Y:S01]  /*ef40*/  FMUL.FTZ R54, R49.reuse, R54 ;  /* 0x0000003631367220 */ /* 0x040fe20000410000 */
[----:B------:R-:W-:Y:S01]  /*ef50*/  F2FP.F16.E4M3.UNPACK_B R50, R37.H1 ;  /* 0x00000025ff32723e */ /* 0x000fe200030006ff */
[----:B------:R-:W-:Y:S01]  /*ef60*/  HADD2.F32 R37, -RZ, R48.H0_H0 ;  /* 0x20000030ff257230 */ /* 0x000fe20000004100 */
[----:B------:R-:W-:Y:S01]  /*ef70*/  F2FP.F16.E4M3.UNPACK_B R53, R36.H1 ;  /* 0x00000024ff35723e */ /* 0x000fe200030006ff */
[-C--:B------:R-:W-:Y:S01]  /*ef80*/  FFMA.FTZ R13, R49, R52.reuse, -R56 ;  /* 0x00000034310d7223 */ /* 0x080fe20000010838 */
[----:B------:R-:W-:Y:S01]  /*ef90*/  FFMA.FTZ R36, R51, R52, R54 ;  /* 0x0000003433247223 */ /* 0x000fe20000010036 */
[----:B------:R-:W-:Y:S01]  /*efa0*/  F2FP.F16.E4M3.UNPACK_B R14, R14.H1 ;  /* 0x0000000eff0e723e */ /* 0x000fe200030006ff */
[--C-:B------:R-:W-:Y:S01]  /*efb0*/  HADD2.F32 R49, -RZ, R50.reuse.H0_H0 ;  /* 0x20000032ff317230 */ /* 0x100fe20000004100 */
[-C--:B------:R-:W-:Y:S01]  /*efc0*/  F2FP.F16.E4M3.UNPACK_B R59, R12.reuse ;  /* 0x0000000cff3b723e */ /* 0x080fe200020006ff */
[----:B------:R-:W-:Y:S01]  /*efd0*/  HADD2.F32 R52, -RZ, R53.H0_H0 ;  /* 0x20000035ff347230 */ /* 0x000fe20000004100 */
[----:B------:R-:W-:Y:S01]  /*efe0*/  F2FP.F16.E4M3.UNPACK_B R57, R11.H1 ;  /* 0x0000000bff39723e */ /* 0x000fe200030006ff */
[----:B------:R-:W-:Y:S01]  /*eff0*/  HADD2.F32 R51, -RZ, R50.H1_H1 ;  /* 0x30000032ff337230 */ /* 0x000fe20000004100 */
[----:B------:R-:W-:Y:S01]  /*f000*/  F2FP.F16.E4M3.UNPACK_B R64, R12.H1 ;  /* 0x0000000cff40723e */ /* 0x000fe200030006ff */
[----:B------:R-:W-:-:S02]  /*f010*/  HADD2.F32 R50, -RZ, R14.H0_H0 ;  /* 0x2000000eff327230 */ /* 0x000fc40000004100 */
[-C--:B------:R-:W-:Y:S01]  /*f020*/  FMUL.FTZ R56, R49, R52.reuse ;  /* 0x0000003431387220 */ /* 0x080fe20000410000 */
[----:B------:R-:W-:Y:S02]  /*f030*/  HADD2.F32 R54, -RZ, R53.H1_H1 ;  /* 0x30000035ff367230 */ /* 0x000fe40000004100 */
[C---:B------:R-:W-:Y:S01]  /*f040*/  FMUL.FTZ R52, R37.reuse, R52 ;  /* 0x0000003425347220 */ /* 0x040fe20000410000 */
        /* <DEDUP_REMOVED lines=53> */
[----:B------:R-:W-:Y:S02]  /*f3a0*/  F2FP.SATFINITE.E4M3.F32.PACK_AB_MERGE_C R39, R59, R12, R53 ;  /* 0x0000000c3b27723e */ /* 0x000fe40004807035 */
[----:B------:R-:W-:-:S02]  /*f3b0*/  F2FP.SATFINITE.E4M3.F32.PACK_AB_MERGE_C R15, R50, R11, R15 ;  /* 0x0000000b320f723e */ /* 0x000fc4000480700f */
[----:B------:R-:W-:-:S07]  /*f3c0*/  MOV R12, R45 ;  /* 0x0000002d000c7202 */ /* 0x000fce0000000f00 */
.L_x_4373:
[----:B------:R-:W-:Y:S05]  /*f3d0*/  BSYNC B2 ;  /* 0x0000000000027941 */ /* 0x000fea0003800000 */
.L_x_4372:
[----:B------:R-:W-:Y:S01]  /*f3e0*/  ISETP.GE.AND P3, PT, R44, R133, PT ;  /* 0x000000852c00720c */ /* 0x000fe20003f66270 */
[----:B--2---:R2:W-:-:S12]  /*f3f0*/  ST.E.128 desc[UR50][R40.64], R12 ;  /* 0x0000000c28007985 */ /* 0x0045d8000c101d32 */
[----:B------:R-:W-:-:S04]  /*f400*/  @!P3 IADD3 R42, P4, R44, R120, RZ ;  /* 0x000000782c2ab210 */ /* 0x000fc80007f9e0ff */
[----:B------:R-:W-:-:S05]  /*f410*/  @!P3 LEA.HI.X.SX32 R43, R44, R119, 0x1, P4 ;  /* 0x000000772c2bb211 */ /* 0x000fca00020f0eff */
[----:B---3--:R2:W-:Y:S04]  /*f420*/  @!P3 ST.E.128 desc[UR50][R42.64], R36 ;  /* 0x000000242a00b985 */ /* 0x0085e8000c101d32 */
.L_x_4371:
[----:B------:R-:W-:Y:S05]  /*f430*/  BSYNC B1 ;  /* 0x0000000000017941 */ /* 0x000fea0003800000 */
.L_x_4370:
[----:B------:R-:W-:-:S13]  /*f440*/  ISETP.NE.AND P3, PT, R30, RZ, PT ;  /* 0x000000ff1e00720c */ /* 0x000fda0003f65270 */
[----:B------:R-:W-:Y:S05]  /*f450*/  @!P3 BRA `(.L_x_4322) ;  /* 0x0000001400d4b947 */ /* 0x000fea0003800000 */
[----:B0---4-:R-:W4:Y:S04]  /*f460*/  LDL R11, [R1+0x8] ;  /* 0x00000800010b7983 */ /* 0x011f280000100800 */
[----:B--2---:R-:W2:Y:S04]  /*f470*/  LDL R13, [R1+0x34] ;  /* 0x00003400010d7983 */ /* 0x004ea80000100800 */
[----:B------:R-:W5:Y:S01]  /*f480*/  LDL R12, [R1+0x38] ;  /* 0x00003800010c7983 */ /* 0x000f620000100800 */
[----:B------:R-:W-:-:S05]  /*f490*/  IADD3 R40, P3, R26, R120, RZ ;  /* 0x000000781a287210 */ /* 0x000fca0007f7e0ff */
[----:B------:R-:W-:Y:S01]  /*f4a0*/  IMAD.X R41, R119, 0x1, R27, P3 ;  /* 0x0000000177297824 */ /* 0x000fe200018e061b */
[----:B------:R-:W-:Y:S01]  /*f4b0*/  ISETP.GE.AND P3, PT, R222, R113, PT ;  /* 0x00000071de00720c */ /* 0x000fe20003f66270 */
[----:B------:R-:W-:Y:S01]  /*f4c0*/  BSSY B1, `(.L_x_4374) ;  /* 0x00000f0000017945 */ /* 0x000fe20003800000 */
[----:B----4-:R-:W-:-:S04]  /*f4d0*/  LOP3.LUT P4, RZ, R11, 0x1, RZ, 0xc0, !PT ;  /* 0x000000010bff7812 */ /* 0x010fc8000788c0ff */
[----:B------:R-:W-:Y:S01]  /*f4e0*/  SEL R139, R114, R139, !P4 ;  /* 0x0000008b728b7207 */ /* 0x000fe20006000000 */
[----:B--2---:R-:W-:Y:S02]  /*f4f0*/  IMAD.MOV.U32 R14, RZ, RZ, R13 ;  /* 0x000000ffff0e7224 */ /* 0x004fe400078e000d */
[----:B-----5:R-:W-:Y:S01]  /*f500*/  IMAD.MOV.U32 R13, RZ, RZ, R12 ;  /* 0x000000ffff0d7224 */ /* 0x020fe200078e000c */
[----:B------:R-:W-:-:S04]  /*f510*/  SHF.R.S32.HI R12, RZ, 0x1f, R139 ;  /* 0x0000001fff0c7819 */ /* 0x000fc8000001148b */
[----:B------:R-:W-:-:S04]  /*f520*/  LEA.HI R139, R12, R139, RZ, 0x5 ;  /* 0x0000008b0c8b7211 */ /* 0x000fc800078f28ff */
[----:B------:R-:W-:-:S04]  /*f530*/  LEA.HI.SX32 R139, R139, R110, 0x1b ;  /* 0x0000006e8b8b7211 */ /* 0x000fc800078fdaff */
[----:B------:R-:W-:Y:S02]  /*f540*/  SHF.R.S32.HI R12, RZ, 0x1f, R139 ;  /* 0x0000001fff0c7819 */ /* 0x000fe4000001148b */
[----:B------:R-:W-:Y:S02]  /*f550*/  SHF.L.U32 R42, R139, 0x4, RZ ;  /* 0x000000048b2a7819 */ /* 0x000fe400000006ff */
[----:B------:R-:W-:-:S04]  /*f560*/  LEA.HI R12, R12, R139, RZ, 0x2 ;  /* 0x0000008b0c0c7211 */ /* 0x000fc800078f10ff */
[----:B------:R-:W-:Y:S02]  /*f570*/  SHF.R.S32.HI R11, RZ, 0x2, R12 ;  /* 0x00000002ff0b7819 */ /* 0x000fe4000001140c */
[----:B------:R-:W-:-:S03]  /*f580*/  LOP3.LUT R12, R14, 0x30, R42, 0xf8, !PT ;  /* 0x000000300e0c7812 */ /* 0x000fc600078ef82a */
[----:B------:R-:W-:Y:S01]  /*f590*/  IMAD R11, R11, 0x2800, R13 ;  /* 0x000028000b0b7824 */ /* 0x000fe200078e020d */
[----:B------:R-:W-:-:S05]  /*f5a0*/  LOP3.LUT R12, R12, R3, RZ, 0x3c, !PT ;  /* 0x000000030c0c7212 */ /* 0x000fca00078e3cff */
[----:B------:R-:W-:Y:S02]  /*f5b0*/  IMAD.IADD R12, R11, 0x1, R12 ;  /* 0x000000010b0c7824 */ /* 0x000fe400078e020c */
[C---:B------:R-:W-:Y:S02]  /*f5c0*/  IMAD R11, R19.reuse, 0x7800, R123 ;  /* 0x00007800130b7824 */ /* 0x040fe400078e027b */
[----:B------:R-:W-:Y:S02]  /*f5d0*/  IMAD R13, R19, 0x7800, R12 ;  /* 0x00007800130d7824 */ /* 0x000fe400078e020c */
[C---:B------:R-:W-:Y:S02]  /*f5e0*/  IMAD.IADD R11, R18.reuse, 0x1, R11 ;  /* 0x00000001120b7824 */ /* 0x040fe400078e020b */
[----:B------:R-:W-:-:S03]  /*f5f0*/  IMAD.IADD R36, R18, 0x1, R13 ;  /* 0x0000000112247824 */ /* 0x000fc600078e020d */
[----:B------:R0:W2:Y:S04]  /*f600*/  LDS.128 R12, [R11+0x24200] ;  /* 0x024200000b0c7984 */ /* 0x0000a80000000c00 */
[----:B------:R-:W4:Y:S01]  /*f610*/  LDS.128 R36, [R36+0x24200] ;  /* 0x0242000024247984 */ /* 0x000f220000000c00 */
[----:B------:R-:W-:Y:S05]  /*f620*/  @P3 BRA `(.L_x_4375) ;  /* 0x0000000c00643947 */ /* 0x000fea0003800000 */
[----:B------:R-:W-:Y:S01]  /*f630*/  SHF.R.U32.HI R44, RZ, 0x8, R61 ;  /* 0x00000008ff2c7819 */ /* 0x000fe2000001163d */
[----:B--2---:R-:W-:Y:S01]  /*f640*/  IMAD.MOV.U32 R46, RZ, RZ, R12 ;  /* 0x000000ffff2e7224 */ /* 0x004fe200078e000c */
[----:B------:R-:W-:Y:S01]  /*f650*/  SHF.R.U32.HI R53, RZ, 0x8, R75 ;  /* 0x00000008ff357819 */ /* 0x000fe2000001164b */
[----:B----4-:R-:W-:Y:S01]  /*f660*/  IMAD.MOV.U32 R47, RZ, RZ, R36 ;  /* 0x000000ffff2f7224 */ /* 0x010fe200078e0024 */
[----:B------:R-:W-:Y:S01]  /*f670*/  SHF.R.U32.HI R60, RZ, 0x18, R61 ;  /* 0x00000018ff3c7819 */ /* 0x000fe2000001163d */
[----:B------:R-:W-:Y:S01]  /*f680*/  IMAD.SHL.U32 R12, R44, 0x100, RZ ;  /* 0x000001002c0c7824 */ /* 0x000fe200078e00ff */
[----:B0-----:R-:W-:Y:S01]  /*f690*/  LOP3.LUT R11, R61, 0xff, RZ, 0xc0, !PT ;  /* 0x000000ff3d0b7812 */ /* 0x001fe200078ec0ff */
[----:B------:R-:W-:Y:S01]  /*f6a0*/  IMAD.SHL.U32 R53, R53, 0x100, RZ ;  /* 0x0000010035357824 */ /* 0x000fe200078e00ff */
[----:B------:R-:W-:Y:S01]  /*f6b0*/  SHF.R.U32.HI R54, RZ, 0x8, R63 ;  /* 0x00000008ff367819 */ /* 0x000fe2000001163f */
[----:B------:R-:W-:Y:S01]  /*f6c0*/  IMAD.MOV.U32 R44, RZ, RZ, R38 ;  /* 0x000000ffff2c7224 */ /* 0x000fe200078e0026 */
[----:B------:R-:W-:-:S02]  /*f6d0*/  SHF.R.U32.HI R52, RZ, 0x18, R73 ;  /* 0x00000018ff347819 */ /* 0x000fc40000011649 */
[----:B------:R-:W-:Y:S02]  /*f6e0*/  LOP3.LUT R49, R73, 0xff, RZ, 0xc0, !PT ;  /* 0x000000ff49317812 */ /* 0x000fe400078ec0ff */
[----:B------:R-:W-:Y:S02]  /*f6f0*/  SHF.R.U32.HI R57, RZ, 0x18, R63 ;  /* 0x00000018ff397819 */ /* 0x000fe4000001163f */
[----:B------:R-:W-:Y:S02]  /*f700*/  LOP3.LUT R48, R63, 0xff, RZ, 0xc0, !PT ;  /* 0x000000ff3f307812 */ /* 0x000fe400078ec0ff */
[----:B------:R-:W-:Y:S02]  /*f710*/  SHF.R.U32.HI R51, RZ, 0x8, R73 ;  /* 0x00000008ff337819 */ /* 0x000fe40000011649 */
[----:B------:R-:W-:Y:S02]  /*f720*/  SHF.R.U32.HI R56, RZ, 0x10, R63 ;  /* 0x00000010ff387819 */ /* 0x000fe4000001163f */
[----:B------:R-:W-:Y:S01]  /*f730*/  PRMT R11, R60, 0x654, R11 ;  /* 0x000006543c0b7816 */ /* 0x000fe2000000000b */
[----:B------:R-:W-:Y:S01]  /*f740*/  IMAD.SHL.U32 R51, R51, 0x100, RZ ;  /* 0x0000010033337824 */ /* 0x000fe200078e00ff */
[----:B------:R-:W-:Y:S01]  /*f750*/  PRMT R36, R52, 0x654, R49 ;  /* 0x0000065434247816 */ /* 0x000fe20000000031 */
[----:B------:R-:W-:Y:S01]  /*f760*/  IMAD.SHL.U32 R49, R54, 0x100, RZ ;  /* 0x0000010036317824 */ /* 0x000fe200078e00ff */
[----:B------:R-:W-:-:S02]  /*f770*/  SHF.R.U32.HI R58, RZ, 0x10, R61 ;  /* 0x00000010ff3a7819 */ /* 0x000fc4000001163d */
[----:B------:R-:W-:Y:S02]  /*f780*/  LOP3.LUT R50, R75, 0xff0000ff, RZ, 0xc0, !PT ;  /* 0xff0000ff4b327812 */ /* 0x000fe400078ec0ff */
[----:B------:R-:W-:Y:S02]  /*f790*/  PRMT R48, R57, 0x654, R48 ;  /* 0x0000065439307816 */ /* 0x000fe40000000030 */
[----:B------:R-:W-:Y:S02]  /*f7a0*/  MOV R43, R14 ;  /* 0x0000000e002b7202 */ /* 0x000fe40000000f00 */
[----:B------:R-:W-:Y:S01]  /*f7b0*/  LOP3.LUT R11, R11, 0xff00, R12, 0xf8, !PT ;  /* 0x0000ff000b0b7812 */ /* 0x000fe200078ef80c */
[----:B------:R-:W-:Y:S01]  /*f7c0*/  IMAD.U32 R12, R56, 0x10000, RZ ;  /* 0x00010000380c7824 */ /* 0x000fe200078e00ff */
[----:B------:R-:W-:Y:S02]  /*f7d0*/  SHF.L.U32 R14, R58, 0x10, RZ ;  /* 0x000000103a0e7819 */ /* 0x000fe400000006ff */
[----:B------:R-:W-:-:S02]  /*f7e0*/  LOP3.LUT R54, R50, 0xff00, R53, 0xf8, !PT ;  /* 0x0000ff0032367812 */ /* 0x000fc400078ef835 */
[----:B------:R-:W-:Y:S02]  /*f7f0*/  LOP3.LUT R49, R48, 0xff00, R49, 0xf8, !PT ;  /* 0x0000ff0030317812 */ /* 0x000fe400078ef831 */
[----:B------:R-:W-:Y:S02]  /*f800*/  F2FP.F16.E4M3.UNPACK_B R52, R134.H1 ;  /* 0x00000086ff34723e */ /* 0x000fe400030006ff */
[----:B------:R-:W-:Y:S02]  /*f810*/  F2FP.F16.E4M3.UNPACK_B R50, R47.H1 ;  /* 0x0000002fff32723e */ /* 0x000fe400030006ff */
[----:B------:R-:W-:Y:S02]  /*f820*/  F2FP.F16.E4M3.UNPACK_B R48, R46.H1 ;  /* 0x0000002eff30723e */ /* 0x000fe400030006ff */
[----:B------:R-:W-:Y:S02]  /*f830*/  SHF.R.U32.HI R45, RZ, 0x10, R73 ;  /* 0x00000010ff2d7819 */ /* 0x000fe40000011649 */
[----:B------:R-:W-:Y:S01]  /*f840*/  LOP3.LUT R36, R36, 0xff00, R51, 0xf8, !PT ;  /* 0x0000ff0024247812 */ /* 0x000fe200078ef833 */
[----:B------:R-:W-:Y:S01]  /*f850*/  HADD2.F32 R38, -RZ, R48.H0_H0 ;  /* 0x20000030ff267230 */ /* 0x000fe20000004100 */
[----:B------:R-:W-:Y:S01]  /*f860*/  LOP3.LUT R14, R11, 0xff0000, R14, 0xf8, !PT ;  /* 0x00ff00000b0e7812 */ /* 0x000fe200078ef80e */
[----:B------:R-:W-:Y:S01]  /*f870*/  IMAD.U32 R53, R45, 0x10000, RZ ;  /* 0x000100002d357824 */ /* 0x000fe200078e00ff */
[----:B------:R-:W-:Y:S01]  /*f880*/  LOP3.LUT R11, R49, 0xff0000, R12, 0xf8, !PT ;  /* 0x00ff0000310b7812 */ /* 0x000fe200078ef80c */
[----:B------:R-:W-:Y:S01]  /*f890*/  HADD2.F32 R12, -RZ, R52.H0_H0 ;  /* 0x20000034ff0c7230 */ /* 0x000fe20000004100 */
[----:B------:R-:W-:Y:S01]  /*f8a0*/  F2FP.F16.E4M3.UNPACK_B R51, R136.H1 ;  /* 0x00000088ff33723e */ /* 0x000fe200030006ff */
[----:B------:R-:W-:Y:S01]  /*f8b0*/  HADD2.F32 R49, -RZ, R50.H0_H0 ;  /* 0x20000032ff317230 */ /* 0x000fe20000004100 */
[----:B------:R-:W-:Y:S01]  /*f8c0*/  SHF.R.U32.HI R55, RZ, 0x10, R75 ;  /* 0x00000010ff377819 */ /* 0x000fe2000001164b */
[----:B------:R-:W-:-:S02]  /*f8d0*/  HADD2.F32 R52, -RZ, R52.H1_H1 ;  /* 0x30000034ff347230 */ /* 0x000fc40000004100 */
[-C--:B------:R-:W-:Y:S01]  /*f8e0*/  FMUL.FTZ R56, R38, R12.reuse ;  /* 0x0000000c26387220 */ /* 0x080fe20000410000 */
[--C-:B------:R-:W-:Y:S02]  /*f8f0*/  HADD2.F32 R45, -RZ, R51.reuse.H0_H0 ;  /* 0x20000033ff2d7230 */ /* 0x100fe40000004100 */
[----:B------:R-:W-:Y:S01]  /*f900*/  FMUL.FTZ R57, R49, R12 ;  /* 0x0000000c31397220 */ /* 0x000fe20000410000 */
[----:B------:R-:W-:Y:S01]  /*f910*/  IMAD.U32 R55, R55, 0x10000, RZ ;  /* 0x0001000037377824 */ /* 0x000fe200078e00ff */
[----:B------:R-:W-:Y:S01]  /*f920*/  LOP3.LUT R36, R36, 0xff0000, R53, 0xf8, !PT ;  /* 0x00ff000024247812 */ /* 0x000fe200078ef835 */
[----:B------:R-:W-:Y:S02]  /*f930*/  HADD2.F32 R53, -RZ, R50.H1_H1 ;  /* 0x30000032ff357230 */ /* 0x000fe40000004100 */
[-C--:B------:R-:W-:Y:S01]  /*f940*/  FFMA.FTZ R38, R38, R45.reuse, -R57 ;  /* 0x0000002d26267223 */ /* 0x080fe20000010839 */
[----:B------:R-:W-:Y:S01]  /*f950*/  FFMA.FTZ R45, R49, R45, R56 ;  /* 0x0000002d312d7223 */ /* 0x000fe20000010038 */
[----:B------:R-:W-:Y:S01]  /*f960*/  LOP3.LUT R12, R54, 0xff0000, R55, 0xf8, !PT ;  /* 0x00ff0000360c7812 */ /* 0x000fe200078ef837 */
[----:B------:R-:W-:Y:S01]  /*f970*/  HADD2.F32 R54, -RZ, R51.H1_H1 ;  /* 0x30000033ff367230 */ /* 0x000fe20000004100 */
[----:B------:R-:W-:Y:S01]  /*f980*/  F2FP.F16.E4M3.UNPACK_B R134, R134 ;  /* 0x00000086ff86723e */ /* 0x000fe200020006ff */
[----:B------:R-:W-:Y:S01]  /*f990*/  HADD2.F32 R49, -RZ, R48.H1_H1 ;  /* 0x30000030ff317230 */ /* 0x000fe20000004100 */
[----:B------:R-:W-:-:S02]  /*f9a0*/  F2FP.F16.E4M3.UNPACK_B R51, R47 ;  /* 0x0000002fff33723e */ /* 0x000fc400020006ff */
[----:B------:R-:W-:Y:S01]  /*f9b0*/  F2FP.F16.E4M3.UNPACK_B R50, R46 ;  /* 0x0000002eff32723e */ /* 0x000fe200020006ff */
[----:B------:R-:W-:Y:S01]  /*f9c0*/  FMUL.FTZ R46, R53, R52 ;  /* 0x00000034352e7220 */ /* 0x000fe20000410000 */
[----:B------:R-:W-:Y:S01]  /*f9d0*/  F2FP.F16.E4M3.UNPACK_B R136, R136 ;  /* 0x00000088ff88723e */ /* 0x000fe200020006ff */
[C---:B------:R-:W-:Y:S01]  /*f9e0*/  FMUL.FTZ R56, R49.reuse, R52 ;  /* 0x0000003431387220 */ /* 0x040fe20000410000 */
[----:B------:R-:W-:Y:S02]  /*f9f0*/  HADD2.F32 R55, -RZ, R134.H0_H0 ;  /* 0x20000086ff377230 */ /* 0x000fe40000004100 */
[-C--:B------:R-:W-:Y:S01]  /*fa00*/  FFMA.FTZ R47, R49, R54.reuse, -R46 ;  /* 0x00000036312f7223 */ /* 0x080fe2000001082e */
[----:B------:R-:W-:Y:S02]  /*fa10*/  HADD2.F32 R52, -RZ, R51.H0_H0 ;  /* 0x20000033ff347230 */ /* 0x000fe40000004100 */
[----:B------:R-:W-:Y:S01]  /*fa20*/  FFMA.FTZ R46, R53, R54, R56 ;  /* 0x00000036352e7223 */ /* 0x000fe20000010038 */
[----:B------:R-:W-:Y:S01]  /*fa30*/  HADD2.F32 R48, -RZ, R50.H0_H0 ;  /* 0x20000032ff307230 */ /* 0x000fe20000004100 */
[----:B------:R-:W-:Y:S01]  /*fa40*/  F2FP.F16.E4M3.UNPACK_B R54, R44.H1 ;  /* 0x0000002cff36723e */ /* 0x000fe200030006ff */
[----:B------:R-:W-:-:S02]  /*fa50*/  HADD2.F32 R49, -RZ, R136.H0_H0 ;  /* 0x20000088ff317230 */ /* 0x000fc40000004100 */
[-C--:B------:R-:W-:Y:S01]  /*fa60*/  FMUL.FTZ R57, R52, R55.reuse ;  /* 0x0000003734397220 */ /* 0x080fe20000410000 */
[----:B------:R-:W-:Y:S02]  /*fa70*/  HADD2.F32 R134, -RZ, R134.H1_H1 ;  /* 0x30000086ff867230 */ /* 0x000fe40000004100 */
[C---:B------:R-:W-:Y:S01]  /*fa80*/  FMUL.FTZ R55, R48.reuse, R55 ;  /* 0x0000003730377220 */ /* 0x040fe20000410000 */
[----:B------:R-:W-:Y:S02]  /*fa90*/  HADD2.F32 R53, -RZ, R51.H1_H1 ;  /* 0x30000033ff357230 */ /* 0x000fe40000004100 */
[----:B------:R-:W-:Y:S01]  /*faa0*/  FFMA.FTZ R48, R48, R49, -R57 ;  /* 0x0000003130307223 */ /* 0x000fe20000010839 */
[----:B------:R-:W-:Y:S01]  /*fab0*/  HADD2.F32 R50, -RZ, R50.H1_H1 ;  /* 0x30000032ff327230 */ /* 0x000fe20000004100 */
        /* <DEDUP_REMOVED lines=11> */
[----:B------:R-:W-:Y:S01]  /*fb70*/  HADD2.F32 R58, -RZ, R56.H0_H0 ;  /* 0x20000038ff3a7230 */ /* 0x000fe20000004100 */
[----:B------:R-:W-:Y:S01]  /*fb80*/  F2FP.F16.E4M3.UNPACK_B R135, R135 ;  /* 0x00000087ff87723e */ /* 0x000fe200020006ff */
[----:B------:R-:W-:Y:S02]  /*fb90*/  HADD2.F32 R53, -RZ, R52.H0_H0 ;  /* 0x20000034ff357230 */ /* 0x000fe40000004100 */
[-C--:B------:R-:W-:Y:S01]  /*fba0*/  FMUL.FTZ R62, R55, R60.reuse ;  /* 0x0000003c373e7220 */ /* 0x080fe20000410000 */
[----:B------:R-:W-:Y:S01]  /*fbb0*/  HADD2.F32 R57, -RZ, R57.H1_H1 ;  /* 0x30000039ff397230 */ /* 0x000fe20000004100 */
[----:B------:R-:W-:Y:S01]  /*fbc0*/  F2FP.F16.E4M3.UNPACK_B R43, R43 ;  /* 0x0000002bff2b723e */ /* 0x000fe200020006ff */
[----:B------:R-:W-:Y:S02]  /*fbd0*/  HADD2.F32 R54, -RZ, R54.H1_H1 ;  /* 0x30000036ff367230 */ /* 0x000fe40000004100 */
[C---:B------:R-:W-:Y:S01]  /*fbe0*/  FMUL.FTZ R60, R53.reuse, R60 ;  /* 0x0000003c353c7220 */ /* 0x040fe20000410000 */
[----:B------:R-:W-:Y:S01]  /*fbf0*/  FFMA.FTZ R62, R53, R58, -R62 ;  /* 0x0000003a353e7223 */ /* 0x000fe2000001083e */
[----:B------:R-:W-:Y:S01]  /*fc00*/  HADD2.F32 R52, -RZ, R52.H1_H1 ;  /* 0x30000034ff347230 */ /* 0x000fe20000004100 */
[----:B------:R-:W-:Y:S01]  /*fc10*/  F2FP.F16.E4M3.UNPACK_B R137, R137 ;  /* 0x00000089ff89723e */ /* 0x000fe200020006ff */
[----:B------:R-:W-:-:S02]  /*fc20*/  HADD2.F32 R53, -RZ, R56.H1_H1 ;  /* 0x30000038ff357230 */ /* 0x000fc40000004100 */
[-C--:B------:R-:W-:Y:S01]  /*fc30*/  FMUL.FTZ R59, R54, R57.reuse ;  /* 0x00000039363b7220 */ /* 0x080fe20000410000 */
[----:B------:R-:W-:Y:S01]  /*fc40*/  FFMA.FTZ R60, R55, R58, R60 ;  /* 0x0000003a373c7223 */ /* 0x000fe2000001003c */
[C---:B------:R-:W-:Y:S01]  /*fc50*/  FMUL.FTZ R57, R52.reuse, R57 ;  /* 0x0000003934397220 */ /* 0x040fe20000410000 */
[--C-:B------:R-:W-:Y:S02]  /*fc60*/  HADD2.F32 R55, -RZ, R135.reuse.H0_H0 ;  /* 0x20000087ff377230 */ /* 0x100fe40000004100 */
[-C--:B------:R-:W-:Y:S01]  /*fc70*/  FFMA.FTZ R59, R52, R53.reuse, -R59 ;  /* 0x00000035343b7223 */ /* 0x080fe2000001083b */
[----:B------:R-:W-:Y:S01]  /*fc80*/  F2FP.F16.E4M3.UNPACK_B R52, R44 ;  /* 0x0000002cff34723e */ /* 0x000fe200020006ff */
[----:B------:R-:W-:Y:S01]  /*fc90*/  FFMA.FTZ R61, R54, R53, R57 ;  /* 0x00000035363d7223 */ /* 0x000fe20000010039 */
[----:B------:R-:W-:Y:S01]  /*fca0*/  HADD2.F32 R135, -RZ, R135.H1_H1 ;  /* 0x30000087ff877230 */ /* 0x000fe20000004100 */
[----:B------:R-:W-:Y:S01]  /*fcb0*/  F2FP.SATFINITE.E4M3.F32.PACK_AB_MERGE_C R38, R47, R38, RZ ;  /* 0x000000262f26723e */ /* 0x000fe200048070ff */
[----:B------:R-:W-:Y:S01]  /*fcc0*/  HADD2.F32 R44, -RZ, R43.H0_H0 ;  /* 0x2000002bff2c7230 */ /* 0x000fe20000004100 */
[----:B------:R-:W-:Y:S01]  /*fcd0*/  F2FP.F16.E4M3.UNPACK_B R47, R13 ;  /* 0x0000000dff2f723e */ /* 0x000fe200020006ff */
[--C-:B------:R-:W-:Y:S01]  /*fce0*/  HADD2.F32 R53, -RZ, R52.reuse.H0_H0 ;  /* 0x20000034ff357230 */ /* 0x100fe20000004100 */
[----:B------:R-:W-:Y:S01]  /*fcf0*/  F2FP.SATFINITE.E4M3.F32.PACK_AB_MERGE_C R60, R61, R60, RZ ;  /* 0x0000003c3d3c723e */ /* 0x000fe200048070ff */
[----:B------:R-:W-:-:S02]  /*fd00*/  HADD2.F32 R52, -RZ, R52.H1_H1 ;  /* 0x30000034ff347230 */ /* 0x000fc40000004100 */
[-C--:B------:R-:W-:Y:S01]  /*fd10*/  FMUL.FTZ R56, R44, R55.reuse ;  /* 0x000000372c387220 */ /* 0x080fe20000410000 */
[----:B------:R-:W-:Y:S02]  /*fd20*/  HADD2.F32 R43, -RZ, R43.H1_H1 ;  /* 0x3000002bff2b7230 */ /* 0x000fe40000004100 */
[----:B------:R-:W-:Y:S01]  /*fd30*/  FMUL.FTZ R57, R53, R55 ;  /* 0x0000003735397220 */ /* 0x000fe20000410000 */
[--C-:B------:R-:W-:Y:S02]  /*fd40*/  HADD2.F32 R54, -RZ, R137.reuse.H0_H0 ;  /* 0x20000089ff367230 */ /* 0x100fe40000004100 */
[-C--:B------:R-:W-:Y:S01]  /*fd50*/  FMUL.FTZ R58, R52, R135.reuse ;  /* 0x00000087343a7220 */ /* 0x080fe20000410000 */
[----:B------:R-:W-:Y:S02]  /*fd60*/  HADD2.F32 R137, -RZ, R137.H1_H1 ;  /* 0x30000089ff897230 */ /* 0x000fe40000004100 */
[----:B------:R-:W-:Y:S01]  /*fd70*/  FMUL.FTZ R135, R43, R135 ;  /* 0x000000872b877220 */ /* 0x000fe20000410000 */
[-C--:B------:R-:W-:Y:S01]  /*fd80*/  FFMA.FTZ R57, R44, R54.reuse, -R57 ;  /* 0x000000362c397223 */ /* 0x080fe20000010839 */
[----:B------:R-:W-:-:S02]  /*fd90*/  FFMA.FTZ R56, R53, R54, R56 ;  /* 0x0000003635387223 */ /* 0x000fc40000010038 */
[----:B------:R-:W-:Y:S01]  /*fda0*/  FFMA.FTZ R135, R52, R137, R135 ;  /* 0x0000008934877223 */ /* 0x000fe20000010087 */
[----:B------:R-:W-:Y:S01]  /*fdb0*/  F2FP.SATFINITE.E4M3.F32.PACK_AB_MERGE_C R44, R46, R45, RZ ;  /* 0x0000002d2e2c723e */ /* 0x000fe200048070ff */
[----:B------:R-:W-:Y:S01]  /*fdc0*/  FFMA.FTZ R58, R43, R137, -R58 ;  /* 0x000000892b3a7223 */ /* 0x000fe2000001083a */
[----:B------:R-:W-:Y:S01]  /*fdd0*/  F2FP.F16.E4M3.UNPACK_B R52, R37 ;  /* 0x00000025ff34723e */ /* 0x000fe200020006ff */
[----:B------:R-:W-:Y:S01]  /*fde0*/  HADD2.F32 R46, -RZ, R47.H0_H0 ;  /* 0x2000002fff2e7230 */ /* 0x000fe20000004100 */
[----:B------:R-:W-:Y:S02]  /*fdf0*/  F2FP.F16.E4M3.UNPACK_B R53, R36 ;  /* 0x00000024ff35723e */ /* 0x000fe400020006ff */
[----:B------:R-:W-:Y:S01]  /*fe00*/  F2FP.SATFINITE.E4M3.F32.PACK_AB_MERGE_C R45, R51, R48, R38 ;  /* 0x00000030332d723e */ /* 0x000fe20004807026 */
[--C-:B------:R-:W-:Y:S01]  /*fe10*/  HADD2.F32 R48, -RZ, R52.reuse.H0_H0 ;  /* 0x20000034ff307230 */ /* 0x100fe20000004100 */
[----:B------:R-:W-:Y:S01]  /*fe20*/  F2FP.SATFINITE.E4M3.F32.PACK_AB_MERGE_C R44, R50, R49, R44 ;  /* 0x00000031322c723e */ /* 0x000fe2000480702c */
[--C-:B------:R-:W-:Y:S01]  /*fe30*/  HADD2.F32 R49, -RZ, R53.reuse.H0_H0 ;  /* 0x20000035ff317230 */ /* 0x100fe20000004100 */
[----:B------:R-:W-:Y:S01]  /*fe40*/  F2FP.SATFINITE.E4M3.F32.PACK_AB_MERGE_C R43, R59, R62, RZ ;  /* 0x0000003e3b2b723e */ /* 0x000fe200048070ff */
[----:B------:R-:W-:Y:S01]  /*fe50*/  HADD2.F32 R52, -RZ, R52.H1_H1 ;  /* 0x30000034ff347230 */ /* 0x000fe20000004100 */
[----:B------:R-:W-:Y:S01]  /*fe60*/  F2FP.F16.E4M3.UNPACK_B R50, R14 ;  /* 0x0000000eff32723e */ /* 0x000fe200020006ff */
[----:B------:R-:W-:Y:S01]  /*fe70*/  HADD2.F32 R53, -RZ, R53.H1_H1 ;  /* 0x30000035ff357230 */ /* 0x000fe20000004100 */
[----:B------:R-:W-:Y:S01]  /*fe80*/  F2FP.SATFINITE.E4M3.F32.PACK_AB_MERGE_C R43, R58, R57, R43 ;  /* 0x000000393a2b723e */ /* 0x000fe2000480702b */
[-C--:B------:R-:W-:Y:S01]  /*fe90*/  FMUL.FTZ R55, R48, R49.reuse ;  /* 0x0000003130377220 */ /* 0x080fe20000410000 */
[----:B------:R-:W-:Y:S01]  /*fea0*/  FMUL.FTZ R57, R46, R49 ;  /* 0x000000312e397220 */ /* 0x000fe20000410000 */
[----:B------:R-:W-:-:S02]  /*feb0*/  HADD2.F32 R51, -RZ, R50.H0_H0 ;  /* 0x20000032ff337230 */ /* 0x000fc40000004100 */
[----:B------:R-:W-:Y:S01]  /*fec0*/  FMUL.FTZ R54, R52, R53 ;  /* 0x0000003534367220 */ /* 0x000fe20000410000 */
[----:B------:R-:W-:Y:S01]  /*fed0*/  HADD2.F32 R49, -RZ, R47.H1_H1 ;  /* 0x3000002fff317230 */ /* 0x000fe20000004100 */
[----:B------:R-:W-:Y:S01]  /*fee0*/  F2FP.F16.E4M3.UNPACK_B R14, R14.H1 ;  /* 0x0000000eff0e723e */ /* 0x000fe200030006ff */
[-C--:B------:R-:W-:Y:S01]  /*fef0*/  FFMA.FTZ R46, R46, R51.reuse, -R55 ;  /* 0x000000332e2e7223 */ /* 0x080fe20000010837 */
[----:B------:R-:W-:Y:S01]  /*ff00*/  FFMA.FTZ R47, R48, R51, R57 ;  /* 0x00000033302f7223 */ /* 0x000fe20000010039 */
[----:B------:R-:W-:Y:S02]  /*ff10*/  HADD2.F32 R51, -RZ, R50.H1_H1 ;  /* 0x30000032ff337230 */ /* 0x000fe40000004100 */
[C---:B------:R-:W-:Y:S01]  /*ff20*/  FMUL.FTZ R55, R49.reuse, R53 ;  /* 0x0000003531377220 */ /* 0x040fe20000410000 */
[----:B------:R-:W-:Y:S02]  /*ff30*/  F2FP.F16.E4M3.UNPACK_B R48, R13.H1 ;  /* 0x0000000dff30723e */ /* 0x000fe400030006ff */
[----:B------:R-:W-:Y:S01]  /*ff40*/  F2FP.F16.E4M3.UNPACK_B R50, R37.H1 ;  /* 0x00000025ff32723e */ /* 0x000fe200030006ff */
[-C--:B------:R-:W-:Y:S01]  /*ff50*/  FFMA.FTZ R13, R49, R51.reuse, -R54 ;  /* 0x00000033310d7223 */ /* 0x080fe20000010836 */
[----:B------:R-:W-:Y:S01]  /*ff60*/  F2FP.F16.E4M3.UNPACK_B R53, R36.H1 ;  /* 0x00000024ff35723e */ /* 0x000fe200030006ff */
[----:B------:R-:W-:Y:S01]  /*ff70*/  FFMA.FTZ R36, R52, R51, R55 ;  /* 0x0000003334247223 */ /* 0x000fe20000010037 */
[----:B------:R-:W-:Y:S01]  /*ff80*/  HADD2.F32 R37, -RZ, R48.H0_H0 ;  /* 0x20000030ff257230 */ /* 0x000fe20000004100 */
[----:B------:R-:W-:Y:S01]  /*ff90*/  F2FP.SATFINITE.E4M3.F32.PACK_AB_MERGE_C R38, R135, R56, R60 ;  /* 0x000000388726723e */ /* 0x000fe2000480703c */
[----:B------:R-:W-:Y:S01]  /*ffa0*/  HADD2.F32 R49, -RZ, R50.H0_H0 ;  /* 0x20000032ff317230 */ /* 0x000fe20000004100 */
[----:B------:R-:W-:Y:S01]  /*ffb0*/  F2FP.F16.E4M3.UNPACK_B R58, R12.H1 ;  /* 0x0000000cff3a723e */ /* 0x000fe200030006ff */
[----:B------:R-:W-:-:S02]  /*ffc0*/  HADD2.F32 R54, -RZ, R53.H0_H0 ;  /* 0x20000035ff367230 */ /* 0x000fc40000004100 */
[----:B------:R-:W-:Y:S02]  /*ffd0*/  HADD2.F32 R48, -RZ, R48.H1_H1 ;  /* 0x30000030ff307230 */ /* 0x000fe40000004100 */
[----:B------:R-:W-:Y:S02]  /*ffe0*/  HADD2.F32 R51, -RZ, R53.H1_H1 ;  /* 0x30000035ff337230 */ /* 0x000fe40000004100 */
[-C--:B------:R-:W-:Y:S01]  /*fff0*/  FMUL.FTZ R56, R49, R54.reuse ;  /* 0x0000003631387220 */ /* 0x080fe20000410000 */
[----:B------:R-:W-:Y:S02]  /*10000*/  HADD2.F32 R50, -RZ, R50.H1_H1 ;  /* 0x30000032ff327230 */ /* 0x000fe40000004100 */
[----:B------:R-:W-:Y:S01]  /*10010*/  FMUL.FTZ R54, R37, R54 ;  /* 0x0000003625367220 */ /* 0x000fe20000410000 */
[--C-:B------:R-:W-:Y:S02]  /*10020*/  HADD2.F32 R52, -RZ, R14.reuse.H0_H0 ;  /* 0x2000000eff347230 */ /* 0x100fe40000004100 */
[----:B------:R-:W-:Y:S01]  /*10030*/  FMUL.FTZ R57, R48, R51 ;  /* 0x0000003330397220 */ /* 0x000fe20000410000 */
[----:B------:R-:W-:-:S02]  /*10040*/  HADD2.F32 R53, -RZ, R14.H1_H1 ;  /* 0x3000000eff357230 */ /* 0x000fc40000004100 */
[C---:B------:R-:W-:Y:S01]  /*10050*/  FMUL.FTZ R55, R50.reuse, R51 ;  /* 0x0000003332377220 */ /* 0x040fe20000410000 */
[----:B------:R-:W-:Y:S01]  /*10060*/  F2FP.F16.E4M3.UNPACK_B R51, R39 ;  /* 0x00000027ff33723e */ /* 0x000fe200020006ff */
[-C--:B------:R-:W-:Y:S01]  /*10070*/  FFMA.FTZ R14, R37, R52.reuse, -R56 ;  /* 0x00000034250e7223 */ /* 0x080fe20000010838 */
[----:B------:R-:W-:Y:S01]  /*10080*/  FFMA.FTZ R37, R49, R52, R54 ;  /* 0x0000003431257223 */ /* 0x000fe20000010036 */
[-C--:B------:R-:W-:Y:S01]  /*10090*/  FFMA.FTZ R62, R50, R53.reuse, R57 ;  /* 0x00000035323e7223 */ /* 0x080fe20000010039 */
[----:B------:R-:W-:Y:S01]  /*100a0*/  FFMA.FTZ R49, R48, R53, -R55 ;  /* 0x0000003530317223 */ /* 0x000fe20000010837 */
[----:B------:R-:W-:Y:S01]  /*100b0*/  F2FP.F16.E4M3.UNPACK_B R57, R12 ;  /* 0x0000000cff39723e */ /* 0x000fe200020006ff */
[----:B------:R-:W-:Y:S01]  /*100c0*/  HADD2.F32 R53, -RZ, R51.H0_H0 ;  /* 0x20000033ff357230 */ /* 0x000fe20000004100 */
[-C--:B------:R-:W-:Y:S01]  /*100d0*/  F2FP.F16.E4M3.UNPACK_B R48, R15.reuse ;  /* 0x0000000fff30723e */ /* 0x080fe200020006ff */
[----:B------:R-:W-:Y:S01]  /*100e0*/  HADD2.F32 R59, -RZ, R58.H0_H0 ;  /* 0x2000003aff3b7230 */ /* 0x000fe20000004100 */
[----:B------:R-:W-:Y:S01]  /*100f0*/  F2FP.F16.E4M3.UNPACK_B R15, R15.H1 ;  /* 0x0000000fff0f723e */ /* 0x000fe200030006ff */
[----:B------:R-:W-:Y:S01]  /*10100*/  HADD2.F32 R60, -RZ, R57.H0_H0 ;  /* 0x20000039ff3c7230 */ /* 0x000fe20000004100 */
[----:B------:R-:W-:Y:S01]  /*10110*/  F2FP.F16.E4M3.UNPACK_B R52, R39.H1 ;  /* 0x00000027ff34723e */ /* 0x000fe200030006ff */
[----:B------:R-:W-:Y:S01]  /*10120*/  HADD2.F32 R39, -RZ, R48.H0_H0 ;  /* 0x20000030ff277230 */ /* 0x000fe20000004100 */
[-C--:B------:R-:W-:Y:S01]  /*10130*/  F2FP.F16.E4M3.UNPACK_B R12, R11.reuse ;  /* 0x0000000bff0c723e */ /* 0x080fe200020006ff */
[----:B------:R-:W-:Y:S01]  /*10140*/  HADD2.F32 R50, -RZ, R15.H0_H0 ;  /* 0x2000000fff327230 */ /* 0x000fe20000004100 */
[----:B------:R-:W-:Y:S01]  /*10150*/  F2FP.F16.E4M3.UNPACK_B R54, R11.H1 ;  /* 0x0000000bff36723e */ /* 0x000fe200030006ff */
[----:B------:R-:W-:-:S02]  /*10160*/  HADD2.F32 R11, -RZ, R52.H0_H0 ;  /* 0x20000034ff0b7230 */ /* 0x000fc40000004100 */
[-C--:B------:R-:W-:Y:S01]  /*10170*/  FMUL.FTZ R64, R53, R60.reuse ;  /* 0x0000003c35407220 */ /* 0x080fe20000410000 */
[----:B------:R-:W-:Y:S02]  /*10180*/  HADD2.F32 R56, -RZ, R12.H0_H0 ;  /* 0x2000000cff387230 */ /* 0x000fe40000004100 */
[----:B------:R-:W-:Y:S01]  /*10190*/  FMUL.FTZ R60, R39, R60 ;  /* 0x0000003c273c7220 */ /* 0x000fe20000410000 */
        /* <DEDUP_REMOVED lines=18> */
[----:B------:R-:W-:Y:S01]  /*102c0*/  FMUL.FTZ R50, R48, R57 ;  /* 0x0000003930327220 */ /* 0x000fe20000410000 */
        /* <DEDUP_REMOVED lines=8> */
[----:B------:R-:W-:Y:S02]  /*10350*/  F2FP.SATFINITE.E4M3.F32.PACK_AB_MERGE_C R39, R39, R66, RZ ;  /* 0x000000422727723e */ /* 0x000fe400048070ff */
[----:B------:R-:W-:Y:S02]  /*10360*/  F2FP.SATFINITE.E4M3.F32.PACK_AB_MERGE_C R13, R13, R46, R14 ;  /* 0x0000002e0d0d723e */ /* 0x000fe4000480700e */
[----:B------:R-:W-:Y:S01]  /*10370*/  F2FP.SATFINITE.E4M3.F32.PACK_AB_MERGE_C R37, R36, R47, R37 ;  /* 0x0000002f2425723e */ /* 0x000fe20004807025 */
[----:B------:R-:W-:Y:S01]  /*10380*/  IMAD.MOV.U32 R36, RZ, RZ, R44 ;  /* 0x000000ffff247224 */ /* 0x000fe200078e002c */
[----:B------:R-:W-:Y:S02]  /*10390*/  F2FP.SATFINITE.E4M3.F32.PACK_AB_MERGE_C R15, R11, R64, R56 ;  /* 0x000000400b0f723e */ /* 0x000fe40004807038 */
[----:B------:R-:W-:-:S02]  /*103a0*/  F2FP.SATFINITE.E4M3.F32.PACK_AB_MERGE_C R39, R51, R60, R39 ;  /* 0x0000003c3327723e */ /* 0x000fc40004807027 */
[----:B------:R-:W-:-:S07]  /*103b0*/  MOV R14, R43 ;  /* 0x0000002b000e7202 */ /* 0x000fce0000000f00 */
.L_x_4375:
[----:B------:R-:W-:Y:S05]  /*103c0*/  BSYNC B1 ;  /* 0x0000000000017941 */ /* 0x000fea0003800000 */
.L_x_4374:
[----:B--2---:R2:W-:Y:S01]  /*103d0*/  ST.E.128 desc[UR50][R40.64], R12 ;  /* 0x0000000c28007985 */ /* 0x0045e2000c101d32 */
[----:B------:R-:W-:-:S13]  /*103e0*/  ISETP.GE.AND P3, PT, R42, R133, PT ;  /* 0x000000852a00720c */ /* 0x000fda0003f66270 */
[----:B------:R-:W-:Y:S05]  /*103f0*/  @P3 BRA `(.L_x_4322) ;  /* 0x0000000400ec3947 */ /* 0x000fea0003800000 */
[----:B--2---:R-:W-:-:S04]  /*10400*/  IADD3 R12, P3, R42, R120, RZ ;  /* 0x000000782a0c7210 */ /* 0x004fc80007f7e0ff */
[----:B------:R-:W-:-:S05]  /*10410*/  LEA.HI.X.SX32 R13, R42, R119, 0x1, P3 ;  /* 0x000000772a0d7211 */ /* 0x000fca00018f0eff */
[----:B----4-:R2:W-:Y:S01]  /*10420*/  ST.E.128 desc[UR50][R12.64], R36 ;  /* 0x000000240c007985 */ /* 0x0105e2000c101d32 */
[----:B------:R-:W-:Y:S05]  /*10430*/  BRA `(.L_x_4322) ;  /* 0x0000000400dc7947 */ /* 0x000fea0003800000 */
.L_x_4287:
[----:B------:R-:W-:-:S06]  /*10440*/  UISETP.NE.AND UP0, UPT, UR49, 0x3, UPT ;  /* 0x000000033100788c */ /* 0x000fcc000bf05270 */
[----:B------:R-:W-:-:S13]  /*10450*/  PLOP3.LUT P2, PT, PT, PT, UP0, 0x80, 0x0 ;  /* 0x000000000000781c */ /* 0x000fda0003f4f008 */
[----:B------:R-:W-:Y:S05]  /*10460*/  @!P2 BRA `(.L_x_4376) ;  /* 0x000000000004a947 */ /* 0x000fea0003800000 */
[----:B------:R-:W-:Y:S01]  /*10470*/  BPT.TRAP 0x1 ;  /* 0x000000040000795c */ /* 0x000fe20000300000 */
.L_x_4376:
[----:B------:R-:W2:Y:S01]  /*10480*/  LDL R11, [R1+0x4] ;  /* 0x00000400010b7983 */ /* 0x000ea20000100800 */
[----:B------:R-:W-:Y:S01]  /*10490*/  IMAD R93, R19, 0x8, R18 ;  /* 0x00000008135d7824 */ /* 0x000fe200078e0212 */
[----:B------:R-:W-:Y:S01]  /*104a0*/  BSSY B1, `(.L_x_4377) ;  /* 0x0000005000017945 */ /* 0x000fe20003800000 */
[----:B------:R-:W-:Y:S02]  /*104b0*/  SHF.R.S32.HI R90, RZ, 0x1f, R35 ;  /* 0x0000001fff5a7819 */ /* 0x000fe40000011423 */
[----:B--2---:R-:W-:-:S04]  /*104c0*/  SHF.L.U32 R94, R11, 0x1f, RZ ;  /* 0x0000001f0b5e7819 */ /* 0x004fc800000006ff */
[----:B------:R-:W0:Y:S02]  /*104d0*/  SYNCS.PHASECHK.TRANS64.TRYWAIT P3, [R93+URZ+0x33490], R94 ;  /* 0x0334905e5d0075a7 */ /* 0x000e24000806017f */
[----:B0-----:R-:W-:Y:S05]  /*104e0*/  @!P3 BRA `(.L_x_4378) ;  /* 0x000002100050b947 */ /* 0x001fea0003800000 */
.L_x_4650:
[----:B------:R-:W-:Y:S05]  /*104f0*/  BSYNC B1 ;  /* 0x0000000000017941 */ /* 0x000fea0003800000 */
.L_x_4377:
[----:B------:R-:W1:Y:S01]  /*10500*/  S2R R36, SR_TID.X ;  /* 0x0000000000247919 */ /* 0x000e620000002100 */
        /* <DEDUP_REMOVED lines=15> */
[----:B------:R-:W-:Y:S01]  /*10600*/  IMAD.WIDE.U32 R12, R223, UR4, R12 ;  /* 0x00000004df0c7c25 */ /* 0x000fe2000f8e000c */
[----:B------:R-:W-:-:S03]  /*10610*/  UMOV UR4, 0xffffffff ;  /* 0xffffffff00047882 */ /* 0x000fc60000000000 */
[----:B------:R-:W-:Y:S01]  /*10620*/  IMAD R44, R223, UR5, R13 ;  /* 0x00000005df2c7c24 */ /* 0x000fe2000f8e020d */
[----:B------:R-:W-:Y:S01]  /*10630*/  IADD3 R42, P3, R12, UR6, RZ ;  /* 0x000000060c2a7c10 */ /* 0x000fe2000ff7e0ff */
[C---:B-1----:R-:W-:Y:S02]  /*10640*/  VIADD R37, R36.reuse, 0xffffff80 ;  /* 0xffffff8024257836 */ /* 0x042fe40000000000 */
[----:B------:R-:W-:Y:S01]  /*10650*/  VIADD R36, R36, 0xffffff80 ;  /* 0xffffff8024247836 */ /* 0x000fe20000000000 */
[----:B------:R-:W-:-:S04]  /*10660*/  IADD3.X R44, R44, UR7, RZ, P3, !PT ;  /* 0x000000072c2c7c10 */ /* 0x000fc80009ffe4ff */
[----:B------:R-:W-:-:S04]  /*10670*/  LEA.HI R36, R36, R37, RZ, 0x1 ;  /* 0x0000002524247211 */ /* 0x000fc800078f08ff */
[----:B------:R-:W-:-:S04]  /*10680*/  SHF.R.S32.HI R36, RZ, 0x1, R36 ;  /* 0x00000001ff247819 */ /* 0x000fc80000011424 */
[----:B------:R-:W-:-:S04]  /*10690*/  IADD3 R47, -R36, R92, RZ ;  /* 0x0000005c242f7210 */ /* 0x000fc80007ffe1ff */
[----:B------:R-:W-:Y:S01]  /*106a0*/  ISETP.GE.AND P3, PT, R47, 0x1, PT ;  /* 0x000000012f00780c */ /* 0x000fe20003f66270 */
[----:B------:R-:W-:-:S12]  /*106b0*/  BRA.DIV UR4, `(.L_x_4379) ;  /* 0x0000020e04f07947 */ /* 0x000fd8000b800000 */
[----:B------:R1:W2:Y:S04]  /*106c0*/  SHFL.IDX PT, R43, R44, RZ, 0x1e1f ;  /* 0x001e1fff2c2b7589 */ /* 0x0002a800000e0000 */
[----:B------:R1:W3:Y:S02]  /*106d0*/  SHFL.IDX PT, R45, R42, RZ, 0x1e1f ;  /* 0x001e1fff2a2d7589 */ /* 0x0002e400000e0000 */
.L_x_4654:
[----:B------:R-:W-:Y:S04]  /*106e0*/  BSSY B1, `(.L_x_4380) ;  /* 0x0000024000017945 */ /* 0x000fe80003800000 */
[----:B------:R-:W-:Y:S05]  /*106f0*/  @!P3 BRA `(.L_x_4381) ;  /* 0x000000000088b947 */ /* 0x000fea0003800000 */
[----:B------:R-:W4:Y:S01]  /*10700*/  LDL R11, [R1] ;  /* 0x00000000010b7983 */ /* 0x000f220000100800 */
[----:B------:R-:W-:Y:S02]  /*10710*/  ULDC UR4, c[0x0][0x2f4] ;  /* 0x0000bd0000047ab9 */ /* 0x000fe40000000800 */
[----:B------:R-:W-:-:S13]  /*10720*/  ISETP.GE.AND P5, PT, R16, UR4, PT ;  /* 0x0000000410007c0c */ /* 0x000fda000bfa6270 */
[----:B------:R-:W5:Y:S01]  /*10730*/  @!P5 LDS.128 R12, [R88+0x24200] ;  /* 0x02420000580cd984 */ /* 0x000f620000000c00 */
[----:B---3--:R-:W-:-:S05]  /*10740*/  @!P5 IADD3 R40, P3, R16, R45, RZ ;  /* 0x0000002d1028d210 */ /* 0x008fca0007f7e0ff */
[----:B--2---:R-:W-:Y:S01]  /*10750*/  @!P5 IMAD.X R41, R43, 0x1, R17, P3 ;  /* 0x000000012b29d824 */ /* 0x004fe200018e0611 */
[----:B------:R-:W-:-:S13]  /*10760*/  ISETP.GE.AND P3, PT, R23, UR4, PT ;  /* 0x0000000417007c0c */ /* 0x000fda000bf66270 */
[----:B------:R-:W-:Y:S01]  /*10770*/  @!P3 IADD3 R38, P4, R23, R45, RZ ;  /* 0x0000002d1726b210 */ /* 0x000fe20007f9e0ff */
[----:B-----5:R2:W-:Y:S01]  /*10780*/  @!P5 ST.E.128 desc[UR50][R40.64], R12 ;  /* 0x0000000c2800d985 */ /* 0x0205e2000c101d32 */
[----:B------:R-:W-:-:S13]  /*10790*/  ISETP.GE.AND P5, PT, R221, UR4, PT ;  /* 0x00000004dd007c0c */ /* 0x000fda000bfa6270 */
[----:B------:R-:W3:Y:S01]  /*107a0*/  @!P5 LDS.128 R12, [R89+0x24200] ;  /* 0x02420000590cd984 */ /* 0x000ee20000000c00 */
[----:B------:R-:W-:Y:S02]  /*107b0*/  @!P5 IMAD.SHL.U32 R46, R226, 0x10, RZ ;  /* 0x00000010e22ed824 */ /* 0x000fe400078e00ff */
[----:B----4-:R-:W-:Y:S01]  /*107c0*/  @!P3 IMAD.X R39, R43, 0x1, R11, P4 ;  /* 0x000000012b27b824 */ /* 0x010fe200020e060b */
[----:B------:R-:W-:-:S13]  /*107d0*/  ISETP.GE.AND P4, PT, R22, UR4, PT ;  /* 0x0000000416007c0c */ /* 0x000fda000bf86270 */
[----:B------:R-:W-:-:S05]  /*107e0*/  @!P4 IADD3 R36, P6, R22, R45, RZ ;  /* 0x0000002d1624c210 */ /* 0x000fca0007fde0ff */
[----:B------:R-:W-:Y:S01]  /*107f0*/  @!P4 IMAD.X R37, R43, 0x1, R229, P6 ;  /* 0x000000012b25c824 */ /* 0x000fe200030e06e5 */
[----:B--2---:R-:W-:-:S04]  /*10800*/  @!P5 IADD3 R40, P6, R46, R45, RZ ;  /* 0x0000002d2e28d210 */ /* 0x004fc80007fde0ff */
[----:B------:R-:W-:-:S05]  /*10810*/  @!P5 LEA.HI.X.SX32 R41, R46, R43, 0x1, P6 ;  /* 0x0000002b2e29d211 */ /* 0x000fca00030f0eff */
[----:B---3--:R2:W-:Y:S01]  /*10820*/  @!P5 ST.E.128 desc[UR50][R40.64], R12 ;  /* 0x0000000c2800d985 */ /* 0x0085e2000c101d32 */
[----:B------:R-:W-:-:S13]  /*10830*/  ISETP.GE.AND P5, PT, R222, UR4, PT ;  /* 0x00000004de007c0c */ /* 0x000fda000bfa6270 */
[----:B------:R-:W3:Y:S01]  /*10840*/  @!P5 LDS.128 R12, [R88+0x26a00] ;  /* 0x026a0000580cd984 */ /* 0x000ee20000000c00 */
[----:B------:R-:W-:-:S05]  /*10850*/  @!P5 IMAD.SHL.U32 R46, R227, 0x10, RZ ;  /* 0x00000010e32ed824 */ /* 0x000fca00078e00ff */
[----:B--2---:R-:W-:-:S04]  /*10860*/  @!P5 IADD3 R40, P6, R46, R45, RZ ;  /* 0x0000002d2e28d210 */ /* 0x004fc80007fde0ff */
[----:B------:R-:W-:-:S05]  /*10870*/  @!P5 LEA.HI.X.SX32 R41, R46, R43, 0x1, P6 ;  /* 0x0000002b2e29d211 */ /* 0x000fca00030f0eff */
[----:B---3--:R2:W-:Y:S01]  /*10880*/  @!P5 ST.E.128 desc[UR50][R40.64], R12 ;  /* 0x0000000c2800d985 */ /* 0x0085e2000c101d32 */
[----:B------:R-:W-:-:S03]  /*10890*/  ISETP.GE.AND P5, PT, R220, UR4, PT ;  /* 0x00000004dc007c0c */ /* 0x000fc6000bfa6270 */
[----:B------:R-:W3:Y:S10]  /*108a0*/  @!P3 LDS.128 R12, [R89+0x26a00] ;  /* 0x026a0000590cb984 */ /* 0x000ef40000000c00 */
[----:B--2---:R-:W-:-:S04]  /*108b0*/  @!P5 IADD3 R40, P6, R220, R45, RZ ;  /* 0x0000002ddc28d210 */ /* 0x004fc80007fde0ff */
[----:B------:R-:W-:Y:S01]  /*108c0*/  @!P5 IADD3.X R41, R43, R228, RZ, P6, !PT ;  /* 0x000000e42b29d210 */ /* 0x000fe200037fe4ff */
[----:B---3--:R-:W-:Y:S04]  /*108d0*/  @!P3 ST.E.128 desc[UR50][R38.64], R12 ;  /* 0x0000000c2600b985 */ /* 0x008fe8000c101d32 */
[----:B------:R-:W2:Y:S04]  /*108e0*/  @!P4 LDS.128 R12, [R88+0x29200] ;  /* 0x02920000580cc984 */ /* 0x000ea80000000c00 */
[----:B--2---:R-:W-:Y:S04]  /*108f0*/  @!P4 ST.E.128 desc[UR50][R36.64], R12 ;  /* 0x0000000c2400c985 */ /* 0x004fe8000c101d32 */
[----:B------:R-:W2:Y:S04]  /*10900*/  @!P5 LDS.128 R12, [R89+0x29200] ;  /* 0x02920000590cd984 */ /* 0x000ea80000000c00 */
[----:B--2---:R4:W-:Y:S02]  /*10910*/  @!P5 ST.E.128 desc[UR50][R40.64], R12 ;  /* 0x0000000c2800d985 */ /* 0x0049e4000c101d32 */
.L_x_4381:
[----:B------:R-:W-:Y:S05]  /*10920*/  BSYNC B1 ;  /* 0x0000000000017941 */ /* 0x000fea0003800000 */
.L_x_4380:
[----:B------:R-:W-:-:S03]  /*10930*/  UMOV UR4, 0xffffffff ;  /* 0xffffffff00047882 */ /* 0x000fc60000000000 */
[----:B------:R-:W-:Y:S05]  /*10940*/  BRA.DIV UR4, `(.L_x_4382) ;  /* 0x0000020e04987947 */ /* 0x000fea000b800000 */
[----:B--2---:R2:W0:Y:S04]  /*10950*/  SHFL.IDX PT, R43, R44, 0x1, 0x1e1f ;  /* 0x003e1f002c2b7f89 */ /* 0x00442800000e0000 */
[----:B---3--:R2:W3:Y:S02]  /*10960*/  SHFL.IDX PT, R45, R42, 0x1, 0x1e1f ;  /* 0x003e1f002a2d7f89 */ /* 0x0084e400000e0000 */
.L_x_4658:
[----:B------:R-:W-:-:S13]  /*10970*/  ISETP.GE.AND P3, PT, R47, 0x81, PT ;  /* 0x000000812f00780c */ /* 0x000fda0003f66270 */
[----:B------:R-:W-:Y:S05]  /*10980*/  @!P3 BRA `(.L_x_4322) ;  /* 0x000000000088b947 */ /* 0x000fea0003800000 */
[----:B------:R-:W5:Y:S01]  /*10990*/  LDL R11, [R1] ;  /* 0x00000000010b7983 */ /* 0x000f620000100800 */
[----:B------:R-:W-:Y:S02]  /*109a0*/  ULDC UR4, c[0x0][0x2f4] ;  /* 0x0000bd0000047ab9 */ /* 0x000fe40000000800 */
[----:B------:R-:W-:-:S13]  /*109b0*/  ISETP.GE.AND P5, PT, R16, UR4, PT ;  /* 0x0000000410007c0c */ /* 0x000fda000bfa6270 */
[----:B----4-:R-:W4:Y:S01]  /*109c0*/  @!P5 LDS.128 R12, [R88+0x26200] ;  /* 0x02620000580cd984 */ /* 0x010f220000000c00 */
[----:B---3--:R-:W-:-:S05]  /*109d0*/  @!P5 IADD3 R40, P3, R16, R45, RZ ;  /* 0x0000002d1028d210 */ /* 0x008fca0007f7e0ff */
[----:B0-----:R-:W-:Y:S01]  /*109e0*/  @!P5 IMAD.X R41, R43, 0x1, R17, P3 ;  /* 0x000000012b29d824 */ /* 0x001fe200018e0611 */
[----:B------:R-:W-:-:S13]  /*109f0*/  ISETP.GE.AND P3, PT, R23, UR4, PT ;  /* 0x0000000417007c0c */ /* 0x000fda000bf66270 */
[----:B------:R-:W-:Y:S01]  /*10a00*/  @!P3 IADD3 R38, P4, R23, R45, RZ ;  /* 0x0000002d1726b210 */ /* 0x000fe20007f9e0ff */
[----:B----4-:R0:W-:Y:S01]  /*10a10*/  @!P5 ST.E.128 desc[UR50][R40.64], R12 ;  /* 0x0000000c2800d985 */ /* 0x0101e2000c101d32 */
[----:B------:R-:W-:-:S13]  /*10a20*/  ISETP.GE.AND P5, PT, R221, UR4, PT ;  /* 0x00000004dd007c0c */ /* 0x000fda000bfa6270 */
[----:B------:R-:W3:Y:S01]  /*10a30*/  @!P5 LDS.128 R12, [R89+0x26200] ;  /* 0x02620000590cd984 */ /* 0x000ee20000000c00 */
[----:B-12---:R-:W-:Y:S02]  /*10a40*/  @!P5 IMAD.SHL.U32 R42, R226, 0x10, RZ ;  /* 0x00000010e22ad824 */ /* 0x006fe400078e00ff */
[----:B-----5:R-:W-:Y:S01]  /*10a50*/  @!P3 IMAD.X R39, R43, 0x1, R11, P4 ;  /* 0x000000012b27b824 */ /* 0x020fe200020e060b */
[----:B------:R-:W-:-:S13]  /*10a60*/  ISETP.GE.AND P4, PT, R22, UR4, PT ;  /* 0x0000000416007c0c */ /* 0x000fda000bf86270 */
[----:B------:R-:W-:-:S05]  /*10a70*/  @!P4 IADD3 R36, P6, R22, R45, RZ ;  /* 0x0000002d1624c210 */ /* 0x000fca0007fde0ff */
[----:B------:R-:W-:Y:S01]  /*10a80*/  @!P4 IMAD.X R37, R43, 0x1, R229, P6 ;  /* 0x000000012b25c824 */ /* 0x000fe200030e06e5 */
[----:B0-----:R-:W-:-:S04]  /*10a90*/  @!P5 IADD3 R40, P6, R42, R45, RZ ;  /* 0x0000002d2a28d210 */ /* 0x001fc80007fde0ff */
[----:B------:R-:W-:-:S05]  /*10aa0*/  @!P5 LEA.HI.X.SX32 R41, R42, R43, 0x1, P6 ;  /* 0x0000002b2a29d211 */ /* 0x000fca00030f0eff */
[----:B---3--:R0:W-:Y:S01]  /*10ab0*/  @!P5 ST.E.128 desc[UR50][R40.64], R12 ;  /* 0x0000000c2800d985 */ /* 0x0081e2000c101d32 */
[----:B------:R-:W-:-:S13]  /*10ac0*/  ISETP.GE.AND P5, PT, R222, UR4, PT ;  /* 0x00000004de007c0c */ /* 0x000fda000bfa6270 */
[----:B------:R-:W1:Y:S01]  /*10ad0*/  @!P5 LDS.128 R12, [R88+0x28a00] ;  /* 0x028a0000580cd984 */ /* 0x000e620000000c00 */
[----:B------:R-:W-:-:S05]  /*10ae0*/  @!P5 IMAD.SHL.U32 R42, R227, 0x10, RZ ;  /* 0x00000010e32ad824 */ /* 0x000fca00078e00ff */
[----:B0-----:R-:W-:-:S04]  /*10af0*/  @!P5 IADD3 R40, P6, R42, R45, RZ ;  /* 0x0000002d2a28d210 */ /* 0x001fc80007fde0ff */
[----:B------:R-:W-:-:S05]  /*10b00*/  @!P5 LEA.HI.X.SX32 R41, R42, R43, 0x1, P6 ;  /* 0x0000002b2a29d211 */ /* 0x000fca00030f0eff */
[----:B-1----:R0:W-:Y:S01]  /*10b10*/  @!P5 ST.E.128 desc[UR50][R40.64], R12 ;  /* 0x0000000c2800d985 */ /* 0x0021e2000c101d32 */
[----:B------:R-:W-:-:S03]  /*10b20*/  ISETP.GE.AND P5, PT, R220, UR4, PT ;  /* 0x00000004dc007c0c */ /* 0x000fc6000bfa6270 */
[----:B------:R-:W1:Y:S10]  /*10b30*/  @!P3 LDS.128 R12, [R89+0x28a00] ;  /* 0x028a0000590cb984 */ /* 0x000e740000000c00 */
[----:B0-----:R-:W-:-:S04]  /*10b40*/  @!P5 IADD3 R40, P6, R220, R45, RZ ;  /* 0x0000002ddc28d210 */ /* 0x001fc80007fde0ff */
[----:B------:R-:W-:Y:S01]  /*10b50*/  @!P5 IADD3.X R41, R43, R228, RZ, P6, !PT ;  /* 0x000000e42b29d210 */ /* 0x000fe200037fe4ff */
[----:B-1----:R-:W-:Y:S04]  /*10b60*/  @!P3 ST.E.128 desc[UR50][R38.64], R12 ;  /* 0x0000000c2600b985 */ /* 0x002fe8000c101d32 */
[----:B------:R-:W0:Y:S04]  /*10b70*/  @!P4 LDS.128 R12, [R88+0x2b200] ;  /* 0x02b20000580cc984 */ /* 0x000e280000000c00 */
[----:B0-----:R-:W-:Y:S04]  /*10b80*/  @!P4 ST.E.128 desc[UR50][R36.64], R12 ;  /* 0x0000000c2400c985 */ /* 0x001fe8000c101d32 */
[----:B------:R-:W0:Y:S04]  /*10b90*/  @!P5 LDS.128 R12, [R89+0x2b200] ;  /* 0x02b20000590cd984 */ /* 0x000e280000000c00 */
[----:B0-----:R0:W-:Y:S02]  /*10ba0*/  @!P5 ST.E.128 desc[UR50][R40.64], R12 ;  /* 0x0000000c2800d985 */ /* 0x0011e4000c101d32 */
.L_x_4322:
[----:B------:R-:W-:Y:S05]  /*10bb0*/  BSYNC B0 ;  /* 0x0000000000007941 */ /* 0x000fea0003800000 */
.L_x_4286:
[----:B0---4-:R-:W0:Y:S01]  /*10bc0*/  S2R R11, SR_TID.X ;  /* 0x00000000000b7919 */ /* 0x011e220000002100 */
[----:B------:R-:W-:Y:S01]  /*10bd0*/  @!PT LDS RZ, [RZ] ;  /* 0x00000000fffff984 */ /* 0x000fe20000000800 */
[----:B------:R-:W-:Y:S01]  /*10be0*/  @!PT LDS RZ, [RZ] ;  /* 0x00000000fffff984 */ /* 0x000fe20000000800 */
[----:B------:R-:W-:Y:S01]  /*10bf0*/  @!PT LDS RZ, [RZ] ;  /* 0x00000000fffff984 */ /* 0x000fe20000000800 */
[----:B------:R-:W-:Y:S01]  /*10c00*/  @!PT LDS RZ, [RZ] ;  /* 0x00000000fffff984 */ /* 0x000fe20000000800 */
[----:B------:R4:W-:Y:S06]  /*10c10*/  MEMBAR.ALL.CTA ;  /* 0x0000000000007992 */ /* 0x0009ec0000008000 */
[----:B----4-:R-:W4:Y:S01]  /*10c20*/  FENCE.VIEW.ASYNC.S ;  /* 0x00000000000073c6 */ /* 0x010f220000000000 */
[----:B------:R-:W-:Y:S05]  /*10c30*/  WARPSYNC.ALL ;  /* 0x0000000000007948 */ /* 0x000fea0003800000 */
[----:B------:R-:W-:Y:S01]  /*10c40*/  BSSY B0, `(.L_x_4383) ;  /* 0x0000008000007945 */ /* 0x000fe20003800000 */
[----:B----4-:R4:W-:Y:S01]  /*10c50*/  BAR.SYNC.DEFER_BLOCKING R138, 0x80 ;  /* 0x0002008a0000751d */ /* 0x0109e20000010000 */
[----:B0-----:R-:W-:-:S13]  /*10c60*/  LOP3.LUT P3, RZ, R11, 0x7f, RZ, 0xc0, !PT ;  /* 0x0000007f0bff7812 */ /* 0x001fda000786c0ff */
[----:B------:R-:W-:-:S05]  /*10c70*/  @!P3 VIADD R11, R93, 0x334a0 ;  /* 0x000334a05d0bb836 */ /* 0x000fca0000000000 */
[----:B------:R-:W-:-:S04]  /*10c80*/  @!P3 PRMT R11, RZ, 0x654, R11 ;  /* 0x00000654ff0bb816 */ /* 0x000fc8000000000b */
[----:B------:R4:W-:Y:S01]  /*10c90*/  @!P3 SYNCS.ARRIVE.TRANS64.RED.A1T0 RZ, [R11+URZ], RZ ;  /* 0x000000ff0bffb9a7 */ /* 0x0009e2000810043f */
[----:B------:R-:W-:Y:S05]  /*10ca0*/  @!P2 BRA `(.L_x_4384) ;  /* 0x000000000004a947 */ /* 0x000fea0003800000 */
[----:B------:R-:W-:Y:S01]  /*10cb0*/  BPT.TRAP 0x1 ;  /* 0x000000040000795c */ /* 0x000fe20000300000 */
.L_x_4384:
[----:B------:R-:W-:Y:S05]  /*10cc0*/  BSYNC B0 ;  /* 0x0000000000007941 */ /* 0x000fea0003800000 */
.L_x_4383:
[----:B------:R-:W0:Y:S01]  /*10cd0*/  SYNCS.PHASECHK.TRANS64.TRYWAIT P2, [R93+URZ+0x334b0], R94 ;  /* 0x0334b05e5d0075a7 */ /* 0x000e22000804017f */
[----:B------:R-:W-:Y:S01]  /*10ce0*/  ULDC UR39, c[0x0][0x2f4] ;  /* 0x0000bd0000277ab9 */ /* 0x000fe20000000800 */
[----:B------:R-:W-:Y:S04]  /*10cf0*/  BSSY B0, `(.L_x_4385) ;  /* 0x0000002000007945 */ /* 0x000fe80003800000 */
[----:B0-----:R-:W-:Y:S05]  /*10d00*/  @!P2 BRA `(.L_x_4386) ;  /* 0x0000020800f4a947 */ /* 0x001fea0003800000 */
.L_x_4659:
[----:B------:R-:W-:Y:S05]  /*10d10*/  BSYNC B0 ;  /* 0x0000000000007941 */ /* 0x000fea0003800000 */
.L_x_4385:
[----:B-12---:R0:W5:Y:S01]  /*10d20*/  LDL R44, [R1] ;  /* 0x00000000012c7983 */ /* 0x0061620000100800 */
[----:B------:R-:W-:Y:S01]  /*10d30*/  ULDC.64 UR4, c[0x0][0x328] ;  /* 0x0000ca0000047ab9 */ /* 0x000fe20000000a00 */
[----:B------:R-:W-:Y:S01]  /*10d40*/  ULDC.64 UR6, c[0x0][0x318] ;  /* 0x0000c60000067ab9 */ /* 0x000fe20000000a00 */
[----:B------:R-:W-:Y:S01]  /*10d50*/  IMAD R90, R90, UR4, RZ ;  /* 0x000000045a5a7c24 */ /* 0x000fe2000f8e02ff */
[----:B----4-:R-:W1:Y:S01]  /*10d60*/  S2R R11, SR_TID.X ;  /* 0x00000000000b7919 */ /* 0x010e620000002100 */
[C---:B------:R-:W-:Y:S01]  /*10d70*/  IMAD.WIDE.U32 R12, R35.reuse, UR4, RZ ;  /* 0x00000004230c7c25 */ /* 0x040fe2000f8e00ff */
[----:B------:R-:W-:Y:S03]  /*10d80*/  BSSY B0, `(.L_x_4387) ;  /* 0x0000036000007945 */ /* 0x000fe60003800000 */
[----:B------:R-:W-:Y:S01]  /*10d90*/  IMAD R35, R35, UR5, R90 ;  /* 0x0000000523237c24 */ /* 0x000fe2000f8e025a */
[----:B------:R-:W-:-:S02]  /*10da0*/  ULDC.64 UR4, c[0x0][0x338] ;  /* 0x0000ce0000047ab9 */ /* 0x000fc40000000a00 */
[----:B------:R-:W-:Y:S02]  /*10db0*/  IMAD R91, R91, UR4, RZ ;  /* 0x000000045b5b7c24 */ /* 0x000fe4000f8e02ff */
[----:B------:R-:W-:Y:S02]  /*10dc0*/  IMAD.IADD R13, R13, 0x1, R35 ;  /* 0x000000010d0d7824 */ /* 0x000fe400078e0223 */
[C---:B------:R-:W-:Y:S02]  /*10dd0*/  IMAD R91, R34.reuse, UR5, R91 ;  /* 0x00000005225b7c24 */ /* 0x040fe4000f8e025b */
[----:B------:R-:W-:Y:S01]  /*10de0*/  IMAD.WIDE.U32 R12, R34, UR4, R12 ;  /* 0x00000004220c7c25 */ /* 0x000fe2000f8e000c */
[----:B------:R-:W-:-:S03]  /*10df0*/  ULDC.64 UR4, c[0x0][0x330] ;  /* 0x0000cc0000047ab9 */ /* 0x000fc60000000a00 */
[----:B------:R-:W-:Y:S02]  /*10e00*/  IMAD.IADD R13, R13, 0x1, R91 ;  /* 0x000000010d0d7824 */ /* 0x000fe400078e025b */
[----:B------:R-:W-:-:S03]  /*10e10*/  IMAD.WIDE.U32 R12, R223, UR4, R12 ;  /* 0x00000004df0c7c25 */ /* 0x000fc6000f8e000c */
[----:B------:R-:W-:Y:S01]  /*10e20*/  IADD3 R40, P2, R12, UR6, RZ ;  /* 0x000000060c287c10 */ /* 0x000fe2000ff5e0ff */
[----:B-1----:R-:W-:-:S04]  /*10e30*/  VIADD R15, R11, 0xffffff80 ;  /* 0xffffff800b0f7836 */ /* 0x002fc80000000000 */
[----:B------:R0:W1:Y:S01]  /*10e40*/  SHFL.IDX PT, R43, R40, RZ, 0x1e1f ;  /* 0x001e1fff282b7589 */ /* 0x00006200000e0000 */
[----:B------:R-:W-:Y:S02]  /*10e50*/  VIADD R14, R11, 0xffffff80 ;  /* 0xffffff800b0e7836 */ /* 0x000fe40000000000 */
[----:B------:R-:W-:-:S03]  /*10e60*/  IMAD R11, R223, UR5, R13 ;  /* 0x00000005df0b7c24 */ /* 0x000fc6000f8e020d */
[----:B------:R-:W-:Y:S02]  /*10e70*/  LEA.HI R14, R14, R15, RZ, 0x1 ;  /* 0x0000000f0e0e7211 */ /* 0x000fe400078f08ff */
[----:B------:R-:W-:Y:S02]  /*10e80*/  IADD3.X R11, R11, UR7, RZ, P2, !PT ;  /* 0x000000070b0b7c10 */ /* 0x000fe400097fe4ff */
[----:B------:R-:W-:-:S03]  /*10e90*/  SHF.R.S32.HI R14, RZ, 0x1, R14 ;  /* 0x00000001ff0e7819 */ /* 0x000fc6000001140e */
[----:B------:R0:W2:Y:S01]  /*10ea0*/  SHFL.IDX PT, R41, R11, RZ, 0x1e1f ;  /* 0x001e1fff0b297589 */ /* 0x0000a200000e0000 */
[----:B------:R-:W-:-:S04]  /*10eb0*/  IADD3 R92, -R14, R92, RZ ;  /* 0x0000005c0e5c7210 */ /* 0x000fc80007ffe1ff */
[----:B------:R-:W-:-:S13]  /*10ec0*/  ISETP.GE.AND P2, PT, R92, 0x1, PT ;  /* 0x000000015c00780c */ /* 0x000fda0003f46270 */
[----:B01----:R-:W-:Y:S05]  /*10ed0*/  @!P2 BRA `(.L_x_4388) ;  /* 0x000000000080a947 */ /* 0x003fea0003800000 */
[----:B------:R-:W-:-:S13]  /*10ee0*/  ISETP.GE.AND P5, PT, R16, UR39, PT ;  /* 0x0000002710007c0c */ /* 0x000fda000bfa6270 */
[----:B------:R-:W0:Y:S01]  /*10ef0*/  @!P5 LDS.128 R12, [R88+0xf200] ;  /* 0x00f20000580cd984 */ /* 0x000e220000000c00 */
[----:B------:R-:W-:-:S05]  /*10f00*/  @!P5 IADD3 R38, P2, R16, R43, RZ ;  /* 0x0000002b1026d210 */ /* 0x000fca0007f5e0ff */
[----:B--2---:R-:W-:Y:S01]  /*10f10*/  @!P5 IMAD.X R39, R41, 0x1, R17, P2 ;  /* 0x000000012927d824 */ /* 0x004fe200010e0611 */
[----:B------:R-:W-:-:S13]  /*10f20*/  ISETP.GE.AND P2, PT, R23, UR39, PT ;  /* 0x0000002717007c0c */ /* 0x000fda000bf46270 */
[----:B------:R-:W-:-:S05]  /*10f30*/  @!P2 IADD3 R36, P4, R23, R43, RZ ;  /* 0x0000002b1724a210 */ /* 0x000fca0007f9e0ff */
[----:B-----5:R-:W-:Y:S01]  /*10f40*/  @!P2 IMAD.X R37, R41, 0x1, R44, P4 ;  /* 0x000000012925a824 */ /* 0x020fe200020e062c */
[----:B------:R-:W-:-:S13]  /*10f50*/  ISETP.GE.AND P4, PT, R22, UR39, PT ;  /* 0x0000002716007c0c */ /* 0x000fda000bf86270 */
[----:B------:R-:W-:Y:S01]  /*10f60*/  @!P4 IADD3 R34, P6, R22, R43, RZ ;  /* 0x0000002b1622c210 */ /* 0x000fe20007fde0ff */
[----:B0-----:R0:W-:Y:S01]  /*10f70*/  @!P5 ST.E.128 desc[UR50][R38.64], R12 ;  /* 0x0000000c2600d985 */ /* 0x0011e2000c101d32 */
[----:B------:R-:W-:-:S03]  /*10f80*/  ISETP.GE.AND P5, PT, R221, UR39, PT ;  /* 0x00000027dd007c0c */ /* 0x000fc6000bfa6270 */
[----:B------:R-:W-:-:S10]  /*10f90*/  @!P4 IMAD.X R35, R41, 0x1, R229, P6 ;  /* 0x000000012923c824 */ /* 0x000fd400030e06e5 */
[----:B------:R-:W1:Y:S01]  /*10fa0*/  @!P5 LDS.128 R12, [R89+0xf200] ;  /* 0x00f20000590cd984 */ /* 0x000e620000000c00 */
[----:B------:R-:W-:-:S05]  /*10fb0*/  @!P5 IMAD.SHL.U32 R42, R226, 0x10, RZ ;  /* 0x00000010e22ad824 */ /* 0x000fca00078e00ff */
[----:B0-----:R-:W-:-:S04]  /*10fc0*/  @!P5 IADD3 R38, P6, R42, R43, RZ ;  /* 0x0000002b2a26d210 */ /* 0x001fc80007fde0ff */
[----:B------:R-:W-:-:S05]  /*10fd0*/  @!P5 LEA.HI.X.SX32 R39, R42, R41, 0x1, P6 ;  /* 0x000000292a27d211 */ /* 0x000fca00030f0eff */
[----:B-1----:R0:W-:Y:S01]  /*10fe0*/  @!P5 ST.E.128 desc[UR50][R38.64], R12 ;  /* 0x0000000c2600d985 */ /* 0x0021e2000c101d32 */
        /* <DEDUP_REMOVED lines=15> */
.L_x_4388:
[----:B------:R-:W-:Y:S05]  /*110e0*/  BSYNC B0 ;  /* 0x0000000000007941 */ /* 0x000fea0003800000 */
.L_x_4387:
[----:B------:R-:W-:Y:S01]  /*110f0*/  ISETP.GE.AND P2, PT, R92, 0x81, PT ;  /* 0x000000815c00780c */ /* 0x000fe20003f46270 */
[----:B------:R-:W1:Y:S01]  /*11100*/  SHFL.IDX PT, R11, R11, 0x1, 0x1e1f ;  /* 0x003e1f000b0b7f89 */ /* 0x000e6200000e0000 */
[----:B------:R-:W-:Y:S03]  /*11110*/  BSSY B0, `(.L_x_4389) ;  /* 0x0000023000007945 */ /* 0x000fe60003800000 */
[----:B--2---:R2:W4:Y:S08]  /*11120*/  SHFL.IDX PT, R41, R40, 0x1, 0x1e1f ;  /* 0x003e1f0028297f89 */ /* 0x00453000000e0000 */
[----:B--2---:R-:W-:Y:S05]  /*11130*/  @!P2 BRA `(.L_x_4390) ;  /* 0x000000000080a947 */ /* 0x004fea0003800000 */
[----:B------:R-:W-:-:S13]  /*11140*/  ISETP.GE.AND P5, PT, R16, UR39, PT ;  /* 0x0000002710007c0c */ /* 0x000fda000bfa6270 */
[----:B0-----:R-:W0:Y:S01]  /*11150*/  @!P5 LDS.128 R12, [R88+0x11200] ;  /* 0x01120000580cd984 */ /* 0x001e220000000c00 */
[----:B----4-:R-:W-:-:S05]  /*11160*/  @!P5 IADD3 R38, P2, R16, R41, RZ ;  /* 0x000000291026d210 */ /* 0x010fca0007f5e0ff */
[----:B-1----:R-:W-:Y:S01]  /*11170*/  @!P5 IMAD.X R39, R11, 0x1, R17, P2 ;  /* 0x000000010b27d824 */ /* 0x002fe200010e0611 */
        /* <DEDUP_REMOVED lines=28> */
.L_x_4390:
[----:B------:R-:W-:Y:S05]  /*11340*/  BSYNC B0 ;  /* 0x0000000000007941 */ /* 0x000fea0003800000 */
.L_x_4389:
[----:B-1----:R-:W3:Y:S04]  /*11350*/  LDL R11, [R1+0x8] ;  /* 0x00000800010b7983 */ /* 0x002ee80000100800 */
[----:B0-2---:R-:W2:Y:S01]  /*11360*/  LDL.LU R12, [R1+0x4] ;  /* 0x00000400010c7983 */ /* 0x005ea20000300800 */
[----:B------:R-:W-:Y:S02]  /*11370*/  VIADD R19, R19, 0x1 ;  /* 0x0000000113137836 */ /* 0x000fe40000000000 */
[----:B------:R-:W-:Y:S01]  /*11380*/  @!P3 VIADD R93, R93, 0x334c0 ;  /* 0x000334c05d5db836 */ /* 0x000fe20000000000 */
[----:B------:R-:W-:Y:S01]  /*11390*/  @!PT LDS RZ, [RZ] ;  /* 0x00000000fffff984 */ /* 0x000fe20000000800 */
[----:B------:R-:W-:Y:S01]  /*113a0*/  @!PT LDS RZ, [RZ] ;  /* 0x00000000fffff984 */ /* 0x000fe20000000800 */
[----:B------:R-:W-:Y:S01]  /*113b0*/  @!PT LDS RZ, [RZ] ;  /* 0x00000000fffff984 */ /* 0x000fe20000000800 */
[----:B------:R-:W-:Y:S01]  /*113c0*/  @!PT LDS RZ, [RZ] ;  /* 0x00000000fffff984 */ /* 0x000fe20000000800 */
[----:B------:R0:W-:Y:S06]  /*113d0*/  MEMBAR.ALL.CTA ;  /* 0x0000000000007992 */ /* 0x0001ec0000008000 */
[----:B0-----:R-:W0:Y:S02]  /*113e0*/  FENCE.VIEW.ASYNC.S ;  /* 0x00000000000073c6 */ /* 0x001e240000000000 */
[----:B0-----:R0:W-:Y:S01]  /*113f0*/  BAR.SYNC.DEFER_BLOCKING R138, 0x80 ;  /* 0x0002008a0000751d */ /* 0x0011e20000010000 */
[----:B------:R-:W-:-:S02]  /*11400*/  ISETP.NE.AND P2, PT, R19, 0x2, PT ;  /* 0x000000021300780c */ /* 0x000fc40003f45270 */
[----:B------:R-:W-:Y:S02]  /*11410*/  @!P3 PRMT R93, RZ, 0x654, R93 ;  /* 0x00000654ff5db816 */ /* 0x000fe4000000005d */
[----:B------:R-:W-:Y:S02]  /*11420*/  SEL R19, R19, RZ, P2 ;  /* 0x000000ff13137207 */ /* 0x000fe40001000000 */
[----:B------:R0:W-:Y:S01]  /*11430*/  @!P3 SYNCS.ARRIVE.TRANS64.RED.A1T0 RZ, [R93+URZ], RZ ;  /* 0x000000ff5dffb9a7 */ /* 0x0001e2000810043f */
[----:B---3--:R-:W-:Y:S02]  /*11440*/  LOP3.LUT P4, RZ, R11, 0x2, RZ, 0xc0, !PT ;  /* 0x000000020bff7812 */ /* 0x008fe4000788c0ff */
[----:B------:R-:W-:-:S04]  /*11450*/  SEL R11, RZ, 0x1, P2 ;  /* 0x00000001ff0b7807 */ /* 0x000fc80001000000 */
[----:B--2---:R-:W-:-:S05]  /*11460*/  LOP3.LUT R12, R12, R11, RZ, 0x3c, !PT ;  /* 0x0000000b0c0c7212 */ /* 0x004fca00078e3cff */
[----:B------:R0:W-:Y:S02]  /*11470*/  STL [R1+0x4], R12 ;  /* 0x0000040c01007387 */ /* 0x0001e40000100800 */
[----:B------:R-:W-:Y:S05]  /*11480*/  @P4 BRA `(.L_x_4391) ;  /* 0xffffff1800d44947 */ /* 0x000fea000383ffff */
[----:B0-----:R-:W0:Y:S01]  /*11490*/  S2R R12, SR_TID.X ;  /* 0x00000000000c7919 */ /* 0x001e220000002100 */
[----:B------:R-:W-:Y:S02]  /*114a0*/  PLOP3.LUT P0, PT, PT, PT, PT, 0x8, 0x0 ;  /* 0x000000000000781c */ /* 0x000fe40003f0e170 */
[----:B0-----:R-:W-:-:S04]  /*114b0*/  SHF.R.U32.HI R12, RZ, 0x7, R12 ;  /* 0x00000007ff0c7819 */ /* 0x001fc8000001160c */
[----:B------:R-:W-:-:S13]  /*114c0*/  ISETP.NE.AND P4, PT, R12, 0x1, PT ;  /* 0x000000010c00780c */ /* 0x000fda0003f85270 */
[----:B------:R-:W-:Y:S06]  /*114d0*/  @!P4 BAR.ARV 0x9, 0x100 ;  /* 0x024400000000cb1d */ /* 0x000fec0000002000 */
.L_x_4281:
[----:B------:R-:W-:Y:S01]  /*114e0*/  IMAD.MOV.U32 R0, RZ, RZ, RZ ;  /* 0x000000ffff007224 */ /* 0x000fe200078e00ff */
[----:B------:R-:W-:Y:S06]  /*114f0*/  @P0 BRA `(.L_x_4392) ;  /* 0x00000000000c0947 */ /* 0x000fec0003800000 */
[----:B------:R-:W1:Y:S01]  /*11500*/  FENCE.VIEW.ASYNC.G ;  /* 0x00000000000073c6 */ /* 0x000e620000000100 */
[----:B------:R-:W-:Y:S05]  /*11510*/  WARPSYNC.ALL ;  /* 0x0000000000007948 */ /* 0x000fea0003800000 */
[----:B-1----:R-:W-:Y:S06]  /*11520*/  BAR.ARV 0xc, 0x180 ;  /* 0x0306000000007b1d */ /* 0x002fec0000002000 */
.L_x_4392:
[----:B------:R-:W2:Y:S01]  /*11530*/  LDL R2, [R1+0x8] ;  /* 0x0000080001027983 */ /* 0x000ea20000100800 */
[----:B------:R-:W-:Y:S01]  /*11540*/  BSSY B0, `(.L_x_4393) ;  /* 0x0000022000007945 */ /* 0x000fe20003800000 */
[----:B--2---:R-:W-:-:S13]  /*11550*/  LOP3.LUT P0, RZ, R2, 0x8, RZ, 0xc0, !PT ;  /* 0x0000000802ff7812 */ /* 0x004fda000780c0ff */
[----:B------:R-:W-:Y:S05]  /*11560*/  @!P0 BRA `(.L_x_4394) ;  /* 0x00000000007c8947 */ /* 0x000fea0003800000 */
[----:B------:R-:W2:Y:S01]  /*11570*/  LDL R2, [R1+0x4c] ;  /* 0x00004c0001027983 */ /* 0x000ea20000100800 */
[----:B------:R-:W-:Y:S01]  /*11580*/  ULDC UR4, c[0x0][0x9f0] ;  /* 0x00027c0000047ab9 */ /* 0x000fe20000000800 */
[----:B--2---:R-:W-:-:S04]  /*11590*/  ISETP.NE.AND P0, PT, R2, RZ, PT ;  /* 0x000000ff0200720c */ /* 0x004fc80003f05270 */
[----:B0-----:R-:W-:-:S04]  /*115a0*/  SEL R6, R2, UR4, P0 ;  /* 0x0000000402067c07 */ /* 0x001fc80008000000 */
[-C--:B------:R-:W-:Y:S02]  /*115b0*/  IABS R5, R6.reuse ;  /* 0x0000000600057213 */ /* 0x080fe40000000000 */
[----:B------:R-:W-:Y:S02]  /*115c0*/  IADD3 R0, R131, -0x1, R6 ;  /* 0xffffffff83007810 */ /* 0x000fe40007ffe006 */
[----:B------:R-:W0:Y:S01]  /*115d0*/  I2F.RP R4, R5 ;  /* 0x0000000500047306 */ /* 0x000e220000209400 */
[----:B------:R-:W-:-:S04]  /*115e0*/  IABS R9, R6 ;  /* 0x0000000600097213 */ /* 0x000fc80000000000 */
[----:B------:R-:W-:-:S03]  /*115f0*/  IADD3 R9, RZ, -R9, RZ ;  /* 0x80000009ff097210 */ /* 0x000fc60007ffe0ff */
[----:B0-----:R-:W0:Y:S02]  /*11600*/  MUFU.RCP R4, R4 ;  /* 0x0000000400047308 */ /* 0x001e240000001000 */
[----:B0-----:R-:W-:Y:S01]  /*11610*/  VIADD R2, R4, 0xffffffe ;  /* 0x0ffffffe04027836 */ /* 0x001fe20000000000 */
[----:B------:R-:W-:Y:S02]  /*11620*/  IABS R4, R0 ;  /* 0x0000000000047213 */ /* 0x000fe40000000000 */
[----:B------:R-:W-:-:S03]  /*11630*/  LOP3.LUT R0, R0, R6, RZ, 0x3c, !PT ;  /* 0x0000000600007212 */ /* 0x000fc600078e3cff */
[----:B------:R0:W1:Y:S01]  /*11640*/  F2I.FTZ.U32.TRUNC.NTZ R3, R2 ;  /* 0x0000000200037305 */ /* 0x000062000021f000 */
[----:B------:R-:W-:Y:S01]  /*11650*/  ISETP.GE.AND P2, PT, R0, RZ, PT ;  /* 0x000000ff0000720c */ /* 0x000fe20003f46270 */
[----:B0-----:R-:W-:Y:S02]  /*11660*/  IMAD.MOV.U32 R2, RZ, RZ, RZ ;  /* 0x000000ffff027224 */ /* 0x001fe400078e00ff */
[----:B-1----:R-:W-:-:S04]  /*11670*/  IMAD.MOV R8, RZ, RZ, -R3 ;  /* 0x000000ffff087224 */ /* 0x002fc800078e0a03 */
[----:B------:R-:W-:-:S04]  /*11680*/  IMAD R7, R8, R5, RZ ;  /* 0x0000000508077224 */ /* 0x000fc800078e02ff */
[----:B------:R-:W-:-:S04]  /*11690*/  IMAD.HI.U32 R3, R3, R7, R2 ;  /* 0x0000000703037227 */ /* 0x000fc800078e0002 */
        /* <DEDUP_REMOVED lines=12> */
.L_x_4394:
[----:B------:R-:W-:Y:S05]  /*11760*/  BSYNC B0 ;  /* 0x0000000000007941 */ /* 0x000fea0003800000 */
.L_x_4393:
[----:B------:R-:W2:Y:S01]  /*11770*/  LDL R2, [R1+0x60] ;  /* 0x0000600001027983 */ /* 0x000ea20000100800 */
[----:B------:R-:W-:Y:S01]  /*11780*/  PLOP3.LUT P0, PT, PT, PT, PT, 0x80, 0x0 ;  /* 0x000000000000781c */ /* 0x000fe20003f0f070 */
[----:B------:R-:W-:Y:S01]  /*11790*/  IMAD.MOV.U32 R143, RZ, RZ, RZ ;  /* 0x000000ffff8f7224 */ /* 0x000fe200078e00ff */
[----:B0-----:R-:W-:Y:S01]  /*117a0*/  CS2R R12, SRZ ;  /* 0x00000000000c7805 */ /* 0x001fe2000001ff00 */
[----:B------:R-:W-:Y:S01]  /*117b0*/  IMAD.MOV.U32 R146, RZ, RZ, RZ ;  /* 0x000000ffff927224 */ /* 0x000fe200078e00ff */
        /* <DEDUP_REMOVED lines=30> */
[----:B------:R-:W-:Y:S01]  /*119a0*/  IMAD.MOV.U32 R133, RZ, RZ, RZ ;  /* 0x000000ffff857224 */ /* 0x000fe200078e00ff */
[----:B-----5:R-:W-:Y:S02]  /*119b0*/  CS2R R44, SRZ ;  /* 0x00000000002c7805 */ /* 0x020fe4000001ff00 */
[----:B------:R-:W-:Y:S02]  /*119c0*/  MOV R103, RZ ;  /* 0x000000ff00677202 */ /* 0x000fe40000000f00 */
[----:B------:R-:W-:Y:S02]  /*119d0*/  CS2R R28, SRZ ;  /* 0x00000000001c7805 */ /* 0x000fe4000001ff00 */
[----:B------:R-:W-:Y:S02]  /*119e0*/  CS2R R56, SRZ ;  /* 0x0000000000387805 */ /* 0x000fe4000001ff00 */
[----:B------:R-:W-:-:S02]  /*119f0*/  CS2R R42, SRZ ;  /* 0x00000000002a7805 */ /* 0x000fc4000001ff00 */
[----:B------:R-:W-:Y:S02]  /*11a00*/  CS2R R98, SRZ ;  /* 0x0000000000627805 */ /* 0x000fe4000001ff00 */
[----:B------:R-:W-:Y:S02]  /*11a10*/  CS2R R32, SRZ ;  /* 0x0000000000207805 */ /* 0x000fe4000001ff00 */
[----:B------:R-:W-:Y:S01]  /*11a20*/  CS2R R100, SRZ ;  /* 0x0000000000647805 */ /* 0x000fe2000001ff00 */
[----:B------:R-:W-:Y:S01]  /*11a30*/  IMAD.MOV.U32 R87, RZ, RZ, RZ ;  /* 0x000000ffff577224 */ /* 0x000fe200078e00ff */
[----:B------:R-:W-:Y:S02]  /*11a40*/  CS2R R52, SRZ ;  /* 0x0000000000347805 */ /* 0x000fe4000001ff00 */
[----:B------:R-:W-:Y:S02]  /*11a50*/  CS2R R14, SRZ ;  /* 0x00000000000e7805 */ /* 0x000fe4000001ff00 */
[----:B------:R-:W-:-:S02]  /*11a60*/  CS2R R38, SRZ ;  /* 0x0000000000267805 */ /* 0x000fc4000001ff00 */
[----:B----4-:R-:W-:Y:S02]  /*11a70*/  CS2R R40, SRZ ;  /* 0x0000000000287805 */ /* 0x010fe4000001ff00 */
[----:B------:R-:W-:Y:S01]  /*11a80*/  CS2R R60, SRZ ;  /* 0x00000000003c7805 */ /* 0x000fe2000001ff00 */
[----:B------:R-:W-:Y:S01]  /*11a90*/  IMAD.MOV.U32 R95, RZ, RZ, RZ ;  /* 0x000000ffff5f7224 */ /* 0x000fe200078e00ff */
[----:B------:R-:W-:Y:S02]  /*11aa0*/  CS2R R36, SRZ ;  /* 0x0000000000247805 */ /* 0x000fe4000001ff00 */
[----:B------:R-:W-:Y:S01]  /*11ab0*/  CS2R R6, SRZ ;  /* 0x0000000000067805 */ /* 0x000fe2000001ff00 */
[----:B------:R-:W-:Y:S01]  /*11ac0*/  IMAD.MOV.U32 R118, RZ, RZ, RZ ;  /* 0x000000ffff767224 */ /* 0x000fe200078e00ff */
[----:B------:R-:W-:Y:S01]  /*11ad0*/  CS2R R114, SRZ ;  /* 0x0000000000727805 */ /* 0x000fe2000001ff00 */
[----:B--2---:R-:W-:-:S05]  /*11ae0*/  IMAD R2, R2, R0, RZ ;  /* 0x0000000002027224 */ /* 0x004fca00078e02ff */
[----:B------:R0:W-:Y:S01]  /*11af0*/  STL [R1+0x3c], R2 ;  /* 0x00003c0201007387 */ /* 0x0001e20000100800 */
[----:B------:R-:W-:-:S04]  /*11b00*/  VIADDMNMX R131, R2, R0, R131, PT ;  /* 0x0000000002837246 */ /* 0x000fc80003800183 */
[----:B------:R-:W-:-:S13]  /*11b10*/  ISETP.GT.AND P1, PT, R131, R2, PT ;  /* 0x000000028300720c */ /* 0x000fda0003f24270 */
[----:B0-----:R-:W-:Y:S05]  /*11b20*/  @!P1 BRA `(.L_x_4395) ;  /* 0x0000010400749947 */ /* 0x001fea0003800000 */
[----:B------:R-:W0:Y:S01]  /*11b30*/  S2R R2, SR_TID.X ;  /* 0x0000000000027919 */ /* 0x000e220000002100 */
[----:B------:R-:W-:Y:S01]  /*11b40*/  UMOV UR4, 0xffffffff ;  /* 0xffffffff00047882 */ /* 0x000fe20000000000 */
[----:B0-----:R-:W-:-:S05]  /*11b50*/  VIADD R48, R2, 0xffffff80 ;  /* 0xffffff8002307836 */ /* 0x001fca0000000000 */
[----:B------:R-:W-:-:S04]  /*11b60*/  SHF.R.S32.HI R41, RZ, 0x1f, R48 ;  /* 0x0000001fff297819 */ /* 0x000fc80000011430 */
[----:B------:R-:W-:-:S04]  /*11b70*/  LEA.HI R13, R41, R48, RZ, 0x7 ;  /* 0x00000030290d7211 */ /* 0x000fc800078f38ff */
[----:B------:R-:W-:Y:S01]  /*11b80*/  SHF.R.S32.HI R13, RZ, 0x7, R13 ;  /* 0x00000007ff0d7819 */ /* 0x000fe2000001140d */
[----:B------:R-:W-:Y:S06]  /*11b90*/  BRA.DIV UR4, `(.L_x_4396) ;  /* 0x000001fe04647947 */ /* 0x000fec000b800000 */
[----:B------:R-:W0:Y:S04]  /*11ba0*/  SHFL.IDX PT, R0, R13, RZ, 0x1f ;  /* 0x00001fff0d007589 */ /* 0x000e2800000e0000 */
[----:B0-----:R0:W-:Y:S02]  /*11bb0*/  STL [R1+0x40], R0 ;  /* 0x0000400001007387 */ /* 0x0011e40000100800 */
.L_x_4662:
[----:B------:R-:W0:Y:S01]  /*11bc0*/  LDL R2, [R1+0x40] ;  /* 0x0000400001027983 */ /* 0x000e220000100800 */
[----:B------:R-:W-:-:S06]  /*11bd0*/  ULOP3.LUT UP0, URZ, UR48, 0x9f, URZ, 0xc0, !UPT ;  /* 0x0000009f303f7892 */ /* 0x000fcc000f80c03f */
[----:B------:R-:W-:Y:S02]  /*11be0*/  PLOP3.LUT P0, PT, PT, PT, UP0, 0x80, 0x0 ;  /* 0x000000000000781c */ /* 0x000fe40003f0f008 */
[----:B0-----:R-:W-:-:S04]  /*11bf0*/  LEA.HI R0, R2, R2, RZ, 0x1 ;  /* 0x0000000202007211 */ /* 0x001fc800078f08ff */
[----:B------:R-:W-:-:S05]  /*11c00*/  LOP3.LUT R0, R0, 0x3e, RZ, 0xc0, !PT ;  /* 0x0000003e00007812 */ /* 0x000fca00078ec0ff */
[----:B------:R-:W-:-:S05]  /*11c10*/  IMAD.IADD R0, R2, 0x1, -R0 ;  /* 0x0000000102007824 */ /* 0x000fca00078e0a00 */
[----:B------:R-:W-:-:S04]  /*11c20*/  LEA R0, R0, UR48, 0xc ;  /* 0x0000003000007c11 */ /* 0x000fc8000f8e60ff */
[----:B------:R-:W-:-:S04]  /*11c30*/  SHF.R.U32.HI R0, RZ, 0x4, R0 ;  /* 0x00000004ff007819 */ /* 0x000fc80000011600 */
[----:B------:R-:W-:Y:S01]  /*11c40*/  LOP3.LUT R44, R0, 0x3fff, RZ, 0xc0, !PT ;  /* 0x00003fff002c7812 */ /* 0x000fe200078ec0ff */
[----:B------:R-:W-:Y:S06]  /*11c50*/  @!P0 BRA `(.L_x_4397) ;  /* 0x0000000000408947 */ /* 0x000fec0003800000 */
[----:B------:R-:W-:Y:S01]  /*11c60*/  MOV R2, 0x0 ;  /* 0x0000000000027802 */ /* 0x000fe20000000f00 */
[----:B------:R-:W-:Y:S01]  /*11c70*/  ULDC.64 UR4, c[0x4][0x1b0] ;  /* 0x01006c0000047ab9 */ /* 0x000fe20000000a00 */
[----:B------:R-:W-:Y:S01]  /*11c80*/  ULDC.64 UR6, c[0x4][0x1b8] ;  /* 0x01006e0000067ab9 */ /* 0x000fe20000000a00 */
[----:B------:R-:W-:Y:S01]  /*11c90*/  MOV R4, UR4 ;  /* 0x0000000400047c02 */ /* 0x000fe20008000f00 */
[----:B------:R-:W-:Y:S01]  /*11ca0*/  IMAD.U32 R5, RZ, RZ, UR5 ;  /* 0x00000005ff057e24 */ /* 0x000fe2000f8e00ff */
        /* <DEDUP_REMOVED lines=10> */
[----:B01----:R-:W-:Y:S05]  /*11d50*/  CALL.ABS.NOINC R2 ;  /* 0x0000000002007343 */ /* 0x003fea0003c00000 */
.L_x_4397:
        /* <DEDUP_REMOVED lines=9> */
[----:B------:R-:W0:Y:S08]  /*11df0*/  @P0 LDC.64 R10, c[0x0][0x9a8] ;  /* 0x00026a00ff0a0b82 */ /* 0x000e300000000a00 */
[----:B------:R-:W4:Y:S08]  /*11e00*/  @P1 LDC.64 R2, c[0x0][0x9c0] ;  /* 0x00027000ff021b82 */ /* 0x000f300000000a00 */
[----:B------:R-:W5:Y:S01]  /*11e10*/  @P0 LDC.64 R4, c[0x0][0x9b0] ;  /* 0x00026c00ff040b82 */ /* 0x000f620000000a00 */
[----:B--2---:R-:W-:-:S02]  /*11e20*/  @P1 IMAD R6, R21, R12, RZ ;  /* 0x0000000c15061224 */ /* 0x004fc400078e02ff */
[----:B0-----:R-:W-:Y:S02]  /*11e30*/  @P0 IMAD R0, R21, R10, RZ ;  /* 0x0000000a15000224 */ /* 0x001fe400078e02ff */
[C---:B---3--:R-:W-:Y:S02]  /*11e40*/  @P1 IMAD R13, R20.reuse, R13, R6 ;  /* 0x0000000d140d1224 */ /* 0x048fe400078e0206 */
[----:B------:R-:W-:-:S04]  /*11e50*/  @P1 IMAD.WIDE.U32 R8, R20, R12, RZ ;  /* 0x0000000c14081225 */ /* 0x000fc800078e00ff */
[C---:B------:R-:W-:Y:S01]  /*11e60*/  @P0 IMAD R11, R20.reuse, R11, R0 ;  /* 0x0000000b140b0224 */ /* 0x040fe200078e0200 */
[----:B------:R-:W-:Y:S01]  /*11e70*/  MOV R0, 0x3f800000 ;  /* 0x3f80000000007802 */ /* 0x000fe20000000f00 */
[----:B------:R-:W-:-:S04]  /*11e80*/  @P0 IMAD.WIDE.U32 R6, R20, R10, RZ ;  /* 0x0000000a14060225 */ /* 0x000fc800078e00ff */
[----:B------:R-:W-:Y:S02]  /*11e90*/  @P1 IMAD.IADD R9, R9, 0x1, R13 ;  /* 0x0000000109091824 */ /* 0x000fe400078e020d */
[----:B------:R-:W-:Y:S02]  /*11ea0*/  @P0 IMAD.IADD R7, R7, 0x1, R11 ;  /* 0x0000000107070824 */ /* 0x000fe400078e020b */
[----:B----4-:R-:W-:-:S04]  /*11eb0*/  @P1 IMAD.WIDE.U32 R8, R223, R2, R8 ;  /* 0x00000002df081225 */ /* 0x010fc800078e0008 */
[----:B-----5:R-:W-:Y:S01]  /*11ec0*/  @P0 IMAD.WIDE.U32 R6, R223, R4, R6 ;  /* 0x00000004df060225 */ /* 0x020fe200078e0006 */
[----:B------:R-:W-:-:S03]  /*11ed0*/  @P1 LEA R10, P3, R8, UR6, 0x2 ;  /* 0x00000006080a1c11 */ /* 0x000fc6000f8610ff */
[C---:B------:R-:W-:Y:S01]  /*11ee0*/  @P1 IMAD R3, R223.reuse, R3, R9 ;  /* 0x00000003df031224 */ /* 0x040fe200078e0209 */
[----:B------:R-:W-:Y:S01]  /*11ef0*/  @P0 LEA R4, P2, R6, UR4, 0x2 ;  /* 0x0000000406040c11 */ /* 0x000fe2000f8410ff */
[----:B------:R-:W-:Y:S01]  /*11f00*/  @P0 IMAD R5, R223, R5, R7 ;  /* 0x00000005df050224 */ /* 0x000fe200078e0207 */
[----:B------:R-:W-:Y:S02]  /*11f10*/  ULDC UR4, c[0x0][0x3f4] ;  /* 0x0000fd0000047ab9 */ /* 0x000fe40000000800 */
[----:B------:R-:W-:Y:S01]  /*11f20*/  @P1 LEA.HI.X R11, R8, UR7, R3, 0x2, P3 ;  /* 0x00000007080b1c11 */ /* 0x000fe200098f1403 */
[----:B------:R-:W-:Y:S01]  /*11f30*/  IMAD.MOV.U32 R3, RZ, RZ, 0x3f800000 ;  /* 0x3f800000ff037424 */ /* 0x000fe200078e00ff */
[----:B------:R-:W-:-:S03]  /*11f40*/  @P0 LEA.HI.X R5, R6, UR5, R5, 0x2, P2 ;  /* 0x0000000506050c11 */ /* 0x000fc600090f1405 */
[----:B------:R-:W2:Y:S04]  /*11f50*/  @P1 LDG.E R0, desc[UR50][R10.64] ;  /* 0x000000320a001981 */ /* 0x000ea8000c1e1900 */
[----:B------:R-:W2:Y:S01]  /*11f60*/  @P0 LDG.E R3, desc[UR50][R4.64] ;  /* 0x0000003204030981 */ /* 0x000ea2000c1e1900 */
[----:B------:R-:W-:Y:S01]  /*11f70*/  ISETP.LT.AND P0, PT, RZ, UR4, PT ;  /* 0x00000004ff007c0c */ /* 0x000fe2000bf01270 */
[----:B------:R-:W-:Y:S01]  /*11f80*/  ULDC UR4, c[0x0][0x9d8] ;  /* 0x0002760000047ab9 */ /* 0x000fe20000000800 */
[----:B--2---:R-:W-:-:S04]  /*11f90*/  FMUL.FTZ R0, R3, R0 ;  /* 0x0000000003007220 */ /* 0x004fc80000410000 */
[----:B------:R-:W-:-:S07]  /*11fa0*/  FMUL.FTZ R2, R0, UR4 ;  /* 0x0000000400027c20 */ /* 0x000fce0008410000 */
[----:B------:R-:W-:Y:S05]  /*11fb0*/  @P0 BRA `(.L_x_4398) ;  /* 0x0000000000400947 */ /* 0x000fea0003800000 */
[----:B------:R-:W-:-:S04]  /*11fc0*/  ULEA.HI UR4, UR37, UR37, URZ, 0x1 ;  /* 0x0000002525047291 */ /* 0x000fc8000f8f083f */
[----:B------:R-:W-:-:S04]  /*11fd0*/  ULOP3.LUT UR4, UR4, 0xfffffffe, URZ, 0xc0, !UPT ;  /* 0xfffffffe04047892 */ /* 0x000fc8000f8ec03f */
[----:B------:R-:W-:-:S06]  /*11fe0*/  UIADD3 UR4, UR37, -UR4, URZ ;  /* 0x8000000425047290 */ /* 0x000fcc000fffe03f */
[----:B------:R-:W-:-:S05]  /*11ff0*/  IMAD.U32 R3, RZ, RZ, UR4 ;  /* 0x00000004ff037e24 */ /* 0x000fca000f8e00ff */
[----:B------:R-:W-:-:S04]  /*12000*/  SHF.L.U32 R3, R3, 0x1f, RZ ;  /* 0x0000001f03037819 */ /* 0x000fc800000006ff */
[----:B------:R0:W2:Y:S03]  /*12010*/  SYNCS.PHASECHK.TRANS64.TRYWAIT P0, [R18+URZ+0x33400], R3 ;  /* 0x03340003120075a7 */ /* 0x0000a6000800017f */
[----:B--2---:R-:W-:Y:S05]  /*12020*/  @!P0 NANOSLEEP.SYNCS 0x989680 ;  /* 0x009896800000895d */ /* 0x004fea0003900000 */
[----:B------:R-:W2:Y:S01]  /*12030*/  @!P0 SYNCS.PHASECHK.TRANS64 P0, [R18+URZ+0x33400], R3 ;  /* 0x03340003120085a7 */ /* 0x000ea2000800007f */
[----:B------:R-:W-:Y:S04]  /*12040*/  BSSY B0, `(.L_x_4399) ;  /* 0x0000006000007945 */ /* 0x000fe80003800000 */
[----:B--2---:R-:W-:Y:S05]  /*12050*/  @P0 BRA `(.L_x_4400) ;  /* 0x0000000000100947 */ /* 0x004fea0003800000 */
.L_x_4401:
[----:B--2---:R2:W3:Y:S02]  /*12060*/  SYNCS.PHASECHK.TRANS64.TRYWAIT P0, [R18+URZ+0x33400], R3 ;  /* 0x03340003120075a7 */ /* 0x0044e4000800017f */
[----:B---3--:R-:W-:Y:S05]  /*12070*/  @!P0 NANOSLEEP.SYNCS 0x989680 ;  /* 0x009896800000895d */ /* 0x008fea0003900000 */
[----:B------:R-:W3:Y:S02]  /*12080*/  @!P0 SYNCS.PHASECHK.TRANS64 P0, [R18+URZ+0x33400], R3 ;  /* 0x03340003120085a7 */ /* 0x000ee4000800007f */
[----:B---3--:R-:W-:Y:S05]  /*12090*/  @!P0 BRA `(.L_x_4401) ;  /* 0xfffffffc00f08947 */ /* 0x008fea000383ffff */
.L_x_4400:
[----:B------:R-:W-:Y:S05]  /*120a0*/  BSYNC B0 ;  /* 0x0000000000007941 */ /* 0x000fea0003800000 */
.L_x_4399:
[----:B------:R-:W-:Y:S05]  /*120b0*/  BRA `(.L_x_4402) ;  /* 0x0000006c00807947 */ /* 0x000fea0003800000 */
.L_x_4398:
[----:B------:R-:W0:Y:S01]  /*120c0*/  LDC.64 R24, c[0x0][0x3e8] ;  /* 0x0000fa00ff187b82 */ /* 0x000e220000000a00 */
[----:B------:R-:W-:Y:S01]  /*120d0*/  ULOP3.LUT UP0, URZ, UR48, 0x1bf, URZ, 0xc0, !UPT ;  /* 0x000001bf303f7892 */ /* 0x000fe2000f80c03f */
[----:B------:R-:W-:Y:S01]  /*120e0*/  SHF.R.S32.HI R0, RZ, 0x1f, R130 ;  /* 0x0000001fff007819 */ /* 0x000fe20000011482 */
[----:B------:R-:W-:Y:S01]  /*120f0*/  ULDC.64 UR4, c[0x0][0x3f8] ;  /* 0x0000fe0000047ab9 */ /* 0x000fe20000000a00 */
[----:B------:R-:W-:-:S03]  /*12100*/  ULDC.64 UR6, c[0x0][0x408] ;  /* 0x0001020000067ab9 */ /* 0x000fc60000000a00 */
[----:B------:R-:W-:Y:S01]  /*12110*/  PLOP3.LUT P0, PT, PT, PT, UP0, 0x80, 0x0 ;  /* 0x000000000000781c */ /* 0x000fe20003f0f008 */
[----:B------:R-:W2:Y:S01]  /*12120*/  LDC.64 R26, c[0x0][0x400] ;  /* 0x00010000ff1a7b82 */ /* 0x000ea20000000a00 */
[C---:B------:R-:W-:Y:S02]  /*12130*/  IMAD R3, R0.reuse, UR4, RZ ;  /* 0x0000000400037c24 */ /* 0x040fe4000f8e02ff */
[----:B------:R-:W-:Y:S02]  /*12140*/  IMAD R5, R0, UR6, RZ ;  /* 0x0000000600057c24 */ /* 0x000fe4000f8e02ff */
[C---:B------:R-:W-:Y:S02]  /*12150*/  IMAD R3, R130.reuse, UR5, R3 ;  /* 0x0000000582037c24 */ /* 0x040fe4000f8e0203 */
[C---:B------:R-:W-:Y:S02]  /*12160*/  IMAD R5, R130.reuse, UR7, R5 ;  /* 0x0000000782057c24 */ /* 0x040fe4000f8e0205 */
[----:B0-----:R-:W-:-:S04]  /*12170*/  IMAD.WIDE.U32 R24, R130, UR4, R24 ;  /* 0x0000000482187c25 */ /* 0x001fc8000f8e0018 */
[----:B------:R-:W-:Y:S02]  /*12180*/  IMAD.IADD R28, R3, 0x1, R25 ;  /* 0x00000001031c7824 */ /* 0x000fe400078e0219 */
[----:B--2---:R-:W-:-:S04]  /*12190*/  IMAD.WIDE.U32 R26, R130, UR6, R26 ;  /* 0x00000006821a7c25 */ /* 0x004fc8000f8e001a */
[----:B------:R-:W-:Y:S01]  /*121a0*/  IMAD.IADD R45, R5, 0x1, R27 ;  /* 0x00000001052d7824 */ /* 0x000fe200078e021b */
[----:B------:R-:W-:Y:S06]  /*121b0*/  @!P0 BRA `(.L_x_4403) ;  /* 0x0000000000408947 */ /* 0x000fec0003800000 */
[----:B-1----:R-:W-:Y:S01]  /*121c0*/  MOV R14, 0x0 ;  /* 0x00000000000e7802 */ /* 0x002fe20000000f00 */
[----:B------:R-:W-:Y:S01]  /*121d0*/  ULDC.64 UR4, c[0x4][0x1b0] ;  /* 0x01006c0000047ab9 */ /* 0x000fe20000000a00 */
[----:B------:R-:W-:Y:S01]  /*121e0*/  ULDC.64 UR6, c[0x4][0x1b8] ;  /* 0x01006e0000067ab9 */ /* 0x000fe20000000a00 */
[----:B------:R-:W-:Y:S01]  /*121f0*/  IMAD.U32 R4, RZ, RZ, UR4 ;  /* 0x00000004ff047e24 */ /* 0x000fe2000f8e00ff */
[----:B------:R-:W-:Y:S01]  /*12200*/  MOV R6, UR6 ;  /* 0x0000000600067c02 */ /* 0x000fe20008000f00 */
[----:B------:R-:W-:Y:S01]  /*12210*/  IMAD.U32 R5, RZ, RZ, UR5 ;  /* 0x00000005ff057e24 */ /* 0x000fe2000f8e00ff */
[----:B------:R-:W0:Y:S01]  /*12220*/  LDC.64 R14, c[0x4][R14] ;  /* 0x010000000e0e7b82 */ /* 0x000e220000000a00 */
[----:B------:R-:W-:Y:S01]  /*12230*/  ULDC.64 UR4, c[0x4][0xd0] ;  /* 0x0100340000047ab9 */ /* 0x000fe20000000a00 */
[----:B------:R-:W-:Y:S01]  /*12240*/  IMAD.U32 R7, RZ, RZ, UR7 ;  /* 0x00000007ff077e24 */ /* 0x000fe2000f8e00ff */
[----:B------:R-:W-:Y:S01]  /*12250*/  MOV R13, RZ ;  /* 0x000000ff000d7202 */ /* 0x000fe20000000f00 */
[----:B------:R-:W-:-:S02]  /*12260*/  IMAD.U32 R10, RZ, RZ, UR4 ;  /* 0x00000004ff0a7e24 */ /* 0x000fc4000f8e00ff */
[----:B------:R-:W-:Y:S02]  /*12270*/  IMAD.U32 R11, RZ, RZ, UR5 ;  /* 0x00000005ff0b7e24 */ /* 0x000fe4000f8e00ff */
[----:B------:R-:W-:Y:S02]  /*12280*/  IMAD.MOV.U32 R8, RZ, RZ, 0x70 ;  /* 0x00000070ff087424 */ /* 0x000fe400078e00ff */
[----:B------:R-:W-:-:S07]  /*12290*/  IMAD.MOV.U32 R12, RZ, RZ, 0x1 ;  /* 0x00000001ff0c7424 */ /* 0x000fce00078e00ff */
[----:B------:R-:W-:-:S07]  /*122a0*/  LEPC R20, `(.L_x_4403) ;  /* 0x000000001014794e */ /* 0x000fce0000000000 */
[----:B0-----:R-:W-:Y:S05]  /*122b0*/  CALL.ABS.NOINC R14 ;  /* 0x000000000e007343 */ /* 0x001fea0003c00000 */
.L_x_4403:
[----:B------:R-:W0:Y:S01]  /*122c0*/  S2R R20, SR_TID.X ;  /* 0x0000000000147919 */ /* 0x000e220000002100 */
[----:B------:R-:W-:Y:S01]  /*122d0*/  ULDC.U8 UR4, c[0x0][0x410] ;  /* 0x0001040000047ab9 */ /* 0x000fe20000000000 */
[----:B------:R-:W-:Y:S01]  /*122e0*/  BSSY B0, `(.L_x_4404) ;  /* 0x00006b5000007945 */ /* 0x000fe20003800000 */
[----:B------:R-:W-:Y:S01]  /*122f0*/  ISETP.NE.AND P0, PT, RZ, UR4, PT ;  /* 0x00000004ff007c0c */ /* 0x000fe2000bf05270 */
[C---:B0-----:R-:W-:Y:S02]  /*12300*/  VIADD R42, R20.reuse, 0xffffff80 ;  /* 0xffffff80142a7836 */ /* 0x041fe40000000000 */
[----:B------:R-:W-:-:S05]  /*12310*/  VIADD R40, R20, 0xffffff80 ;  /* 0xffffff8014287836 */ /* 0x000fca0000000000 */
[----:B------:R-:W-:-:S04]  /*12320*/  LEA.HI R40, R40, R42, RZ, 0x1 ;  /* 0x0000002a28287211 */ /* 0x000fc800078f08ff */
[----:B------:R-:W-:-:S05]  /*12330*/  SHF.R.S32.HI R40, RZ, 0x1, R40 ;  /* 0x00000001ff287819 */ /* 0x000fca0000011428 */
[----:B------:R-:W-:Y:S01]  /*12340*/  IMAD R4, R129, 0x80, R40 ;  /* 0x0000008081047824 */ /* 0x000fe200078e0228 */
[----:B------:R-:W-:Y:S06]  /*12350*/  @!P0 BRA `(.L_x_4405) ;  /* 0x00000034007c8947 */ /* 0x000fec0003800000 */
[----:B------:R-:W-:-:S03]  /*12360*/  UMOV UR4, 0xffffffff ;  /* 0xffffffff00047882 */ /* 0x000fc60000000000 */
[----:B------:R-:W-:Y:S05]  /*12370*/  BRA.DIV UR4, `(.L_x_4406) ;  /* 0x000001f604947947 */ /* 0x000fea000b800000 */
[----:B------:R0:W2:Y:S04]  /*12380*/  SHFL.IDX PT, R7, R24, RZ, 0x1e1f ;  /* 0x001e1fff18077589 */ /* 0x0000a800000e0000 */
[----:B------:R0:W3:Y:S04]  /*12390*/  SHFL.IDX PT, R39, R26, RZ, 0x1e1f ;  /* 0x001e1fff1a277589 */ /* 0x0000e800000e0000 */
[----:B------:R0:W4:Y:S04]  /*123a0*/  SHFL.IDX PT, R0, R28, RZ, 0x1e1f ;  /* 0x001e1fff1c007589 */ /* 0x00012800000e0000 */
[----:B------:R0:W0:Y:S02]  /*123b0*/  SHFL.IDX PT, R3, R45, RZ, 0x1e1f ;  /* 0x001e1fff2d037589 */ /* 0x00002400000e0000 */
.L_x_4668:
[----:B------:R-:W-:Y:S01]  /*123c0*/  ULDC UR4, c[0x0][0x448] ;  /* 0x0001120000047ab9 */ /* 0x000fe20000000800 */
[----:B------:R-:W-:Y:S01]  /*123d0*/  BSSY B1, `(.L_x_4407) ;  /* 0x0000052000017945 */ /* 0x000fe20003800000 */
[----:B------:R-:W-:Y:S01]  /*123e0*/  IMAD R132, R132, UR4, RZ ;  /* 0x0000000484847c24 */ /* 0x000fe2000f8e02ff */
[----:B------:R-:W-:Y:S02]  /*123f0*/  CS2R R8, SRZ ;  /* 0x0000000000087805 */ /* 0x000fe4000001ff00 */
[----:B------:R-:W-:Y:S02]  /*12400*/  CS2R R12, SRZ ;  /* 0x00000000000c7805 */ /* 0x000fe4000001ff00 */
[----:B------:R-:W-:Y:S02]  /*12410*/  CS2R R20, SRZ ;  /* 0x0000000000147805 */ /* 0x000fe4000001ff00 */
[----:B0-----:R-:W-:Y:S02]  /*12420*/  CS2R R26, SRZ ;  /* 0x00000000001a7805 */ /* 0x001fe4000001ff00 */
[----:B------:R-:W-:-:S02]  /*12430*/  ISETP.GE.AND P0, PT, R4, R132, PT ;  /* 0x000000840400720c */ /* 0x000fc40003f06270 */
[----:B------:R-:W-:Y:S02]  /*12440*/  CS2R R30, SRZ ;  /* 0x00000000001e7805 */ /* 0x000fe4000001ff00 */
[----:B------:R-:W-:Y:S02]  /*12450*/  CS2R R36, SRZ ;  /* 0x0000000000247805 */ /* 0x000fe4000001ff00 */
[----:B------:R-:W-:Y:S02]  /*12460*/  CS2R R10, SRZ ;  /* 0x00000000000a7805 */ /* 0x000fe4000001ff00 */
[----:B-1----:R-:W-:Y:S02]  /*12470*/  CS2R R14, SRZ ;  /* 0x00000000000e7805 */ /* 0x002fe4000001ff00 */
[----:B------:R-:W-:Y:S02]  /*12480*/  CS2R R24, SRZ ;  /* 0x0000000000187805 */ /* 0x000fe4000001ff00 */
[----:B------:R-:W-:-:S02]  /*12490*/  CS2R R28, SRZ ;  /* 0x00000000001c7805 */ /* 0x000fc4000001ff00 */
[----:B------:R-:W-:Y:S02]  /*124a0*/  CS2R R32, SRZ ;  /* 0x0000000000207805 */ /* 0x000fe4000001ff00 */
[----:B------:R-:W-:Y:S01]  /*124b0*/  CS2R R34, SRZ ;  /* 0x0000000000227805 */ /* 0x000fe2000001ff00 */
[----:B------:R-:W-:Y:S06]  /*124c0*/  @P0 BRA `(.L_x_4408) ;  /* 0x0000000400080947 */ /* 0x000fec0003800000 */
[----:B------:R-:W2:Y:S01]  /*124d0*/  LDL R46, [R1+0xc] ;  /* 0x00000c00012e7983 */ /* 0x000ea20000100800 */
[----:B------:R-:W-:-:S03]  /*124e0*/  ULDC UR4, c[0x0][0x3f4] ;  /* 0x0000fd0000047ab9 */ /* 0x000fc60000000800 */
[----:B------:R-:W3:Y:S04]  /*124f0*/  LDL R45, [R1+0x14] ;  /* 0x00001400012d7983 */ /* 0x000ee80000100800 */
[----:B------:R-:W4:Y:S04]  /*12500*/  LDL R43, [R1+0x18] ;  /* 0x00001800012b7983 */ /* 0x000f280000100800 */
[----:B------:R-:W4:Y:S04]  /*12510*/  LDL R42, [R1+0x10] ;  /* 0x00001000012a7983 */ /* 0x000f280000100800 */
[----:B------:R-:W4:Y:S01]  /*12520*/  LDL R38, [R1+0x1c] ;  /* 0x00001c0001267983 */ /* 0x000f220000100800 */
[----:B------:R-:W-:-:S02]  /*12530*/  CS2R R30, SRZ ;  /* 0x00000000001e7805 */ /* 0x000fc4000001ff00 */
[----:B------:R-:W-:Y:S02]  /*12540*/  CS2R R32, SRZ ;  /* 0x0000000000207805 */ /* 0x000fe4000001ff00 */
[----:B------:R-:W-:Y:S02]  /*12550*/  CS2R R26, SRZ ;  /* 0x00000000001a7805 */ /* 0x000fe4000001ff00 */
[----:B------:R-:W-:Y:S02]  /*12560*/  CS2R R36, SRZ ;  /* 0x0000000000247805 */ /* 0x000fe4000001ff00 */
[----:B--2---:R-:W-:Y:S02]  /*12570*/  ISETP.GE.AND P4, PT, R46, UR4, PT ;  /* 0x000000042e007c0c */ /* 0x004fe4000bf86270 */
[----:B------:R-:W-:Y:S02]  /*12580*/  SHF.R.S32.HI R6, RZ, 0x1f, R46 ;  /* 0x0000001fff067819 */ /* 0x000fe4000001142e */
[----:B---3--:R-:W-:-:S02]  /*12590*/  ISETP.GE.AND P3, PT, R45, UR4, PT ;  /* 0x000000042d007c0c */ /* 0x008fc4000bf66270 */
[----:B----4-:R-:W-:-:S07]  /*125a0*/  ISETP.GE.AND P2, PT, R43, UR4, PT ;  /* 0x000000042b007c0c */ /* 0x010fce000bf46270 */
[C---:B------:R-:W-:Y:S02]  /*125b0*/  @!P4 IADD3 R4, P0, R46.reuse, R7, RZ ;  /* 0x000000072e04c210 */ /* 0x040fe40007f1e0ff */
[----:B------:R-:W-:-:S03]  /*125c0*/  @!P4 IADD3 R8, P1, R46, R39, RZ ;  /* 0x000000272e08c210 */ /* 0x000fc60007f3e0ff */
[--C-:B------:R-:W-:Y:S02]  /*125d0*/  @!P4 IMAD.X R5, R0, 0x1, R6.reuse, P0 ;  /* 0x000000010005c824 */ /* 0x100fe400000e0606 */
[----:B------:R-:W-:Y:S01]  /*125e0*/  @!P4 IMAD.X R9, R3, 0x1, R6, P1 ;  /* 0x000000010309c824 */ /* 0x000fe200008e0606 */
[----:B------:R-:W-:Y:S02]  /*125f0*/  ISETP.GE.AND P1, PT, R42, UR4, PT ;  /* 0x000000042a007c0c */ /* 0x000fe4000bf26270 */
[----:B------:R0:W5:Y:S01]  /*12600*/  @!P4 LD.E.64 R30, desc[UR50][R4.64] ;  /* 0x00000032041ec980 */ /* 0x000162000c101b00 */
[----:B------:R-:W-:-:S03]  /*12610*/  SHF.R.S32.HI R10, RZ, 0x1f, R45 ;  /* 0x0000001fff0a7819 */ /* 0x000fc6000001142d */
[----:B------:R1:W5:Y:S01]  /*12620*/  @!P4 LD.E.64 R32, desc[UR50][R8.64] ;  /* 0x000000320820c980 */ /* 0x000362000c101b00 */
[C---:B------:R-:W-:Y:S02]  /*12630*/  @!P3 IADD3 R20, P4, R45.reuse, R7, RZ ;  /* 0x000000072d14b210 */ /* 0x040fe40007f9e0ff */
[----:B------:R-:W-:Y:S02]  /*12640*/  @!P3 IADD3 R24, P5, R45, R39, RZ ;  /* 0x000000272d18b210 */ /* 0x000fe40007fbe0ff */
[----:B------:R-:W-:Y:S02]  /*12650*/  @!P3 IADD3.X R21, R0, R10, RZ, P4, !PT ;  /* 0x0000000a0015b210 */ /* 0x000fe400027fe4ff */
[----:B------:R-:W-:Y:S01]  /*12660*/  SHF.R.S32.HI R11, RZ, 0x1f, R43 ;  /* 0x0000001fff0b7819 */ /* 0x000fe2000001142b */
[----:B------:R-:W-:Y:S01]  /*12670*/  @!P3 IMAD.X R25, R3, 0x1, R10, P5 ;  /* 0x000000010319b824 */ /* 0x000fe200028e060a */
[----:B------:R-:W-:Y:S01]  /*12680*/  @!P2 IADD3 R12, P4, R43, R7, RZ ;  /* 0x000000072b0ca210 */ /* 0x000fe20007f9e0ff */
[----:B------:R2:W5:Y:S01]  /*12690*/  @!P3 LD.E.64 R26, desc[UR50][R20.64] ;  /* 0x00000032141ab980 */ /* 0x000562000c101b00 */
[----:B------:R-:W-:-:S02]  /*126a0*/  ISETP.GE.AND P0, PT, R224, UR4, PT ;  /* 0x00000004e0007c0c */ /* 0x000fc4000bf06270 */
[----:B------:R-:W-:Y:S01]  /*126b0*/  @!P2 IADD3 R14, P5, R43, R39, RZ ;  /* 0x000000272b0ea210 */ /* 0x000fe20007fbe0ff */
[--C-:B------:R-:W-:Y:S01]  /*126c0*/  @!P2 IMAD.X R13, R0, 0x1, R11.reuse, P4 ;  /* 0x00000001000da824 */ /* 0x100fe200020e060b */
[----:B------:R-:W-:Y:S02]  /*126d0*/  SHF.R.S32.HI R6, RZ, 0x1f, R42 ;  /* 0x0000001fff067819 */ /* 0x000fe4000001142a */
[C---:B------:R-:W-:Y:S01]  /*126e0*/  @!P1 IADD3 R34, P4, R42.reuse, R7, RZ ;  /* 0x000000072a229210 */ /* 0x040fe20007f9e0ff */
[C---:B------:R-:W-:Y:S01]  /*126f0*/  @!P2 IMAD.X R15, R3.reuse, 0x1, R11, P5 ;  /* 0x00000001030fa824 */ /* 0x040fe200028e060b */
[----:B------:R-:W-:Y:S02]  /*12700*/  @!P1 IADD3 R10, P5, R42, R39, RZ ;  /* 0x000000272a0a9210 */ /* 0x000fe40007fbe0ff */
[----:B------:R-:W-:Y:S01]  /*12710*/  SHF.R.S32.HI R28, RZ, 0x1f, R38 ;  /* 0x0000001fff1c7819 */ /* 0x000fe20000011426 */
[--C-:B------:R-:W-:Y:S01]  /*12720*/  @!P1 IMAD.X R35, R0, 0x1, R6.reuse, P4 ;  /* 0x0000000100239824 */ /* 0x100fe200020e0606 */
[----:B------:R-:W-:Y:S01]  /*12730*/  ISETP.GE.AND P4, PT, R38, UR4, PT ;  /* 0x0000000426007c0c */ /* 0x000fe2000bf86270 */
[----:B------:R-:W-:Y:S01]  /*12740*/  @!P1 IMAD.X R11, R3, 0x1, R6, P5 ;  /* 0x00000001030b9824 */ /* 0x000fe200028e0606 */
[----:B0-----:R-:W-:-:S02]  /*12750*/  @!P0 SHF.R.S32.HI R5, RZ, 0x1f, R224 ;  /* 0x0000001fff058819 */ /* 0x001fc400000114e0 */
[----:B-1----:R-:W-:-:S04]  /*12760*/  @!P0 IADD3 R8, P5, R224, R7, RZ ;  /* 0x00000007e0088210 */ /* 0x002fc80007fbe0ff */
[----:B------:R-:W-:Y:S02]  /*12770*/  @!P0 IADD3.X R9, R0, R5, RZ, P5, !PT ;  /* 0x0000000500098210 */ /* 0x000fe40002ffe4ff */
[----:B------:R-:W-:Y:S02]  /*12780*/  @!P0 IADD3 R4, P5, R224, R39, RZ ;  /* 0x00000027e0048210 */ /* 0x000fe40007fbe0ff */
[----:B--2---:R-:W-:Y:S01]  /*12790*/  CS2R R20, SRZ ;  /* 0x0000000000147805 */ /* 0x004fe2000001ff00 */
[----:B------:R-:W5:Y:S02]  /*127a0*/  @!P0 LD.E.64 R36, desc[UR50][R8.64] ;  /* 0x0000003208248980 */ /* 0x000f64000c101b00 */
[----:B------:R-:W-:Y:S01]  /*127b0*/  @!P0 IMAD.X R5, R3, 0x1, R5, P5 ;  /* 0x0000000103058824 */ /* 0x000fe200028e0605 */
[----:B------:R-:W-:Y:S02]  /*127c0*/  @!P4 IADD3 R6, P5, R38, R7, RZ ;  /* 0x000000072606c210 */ /* 0x000fe40007fbe0ff */
[----:B------:R0:W5:Y:S03]  /*127d0*/  @!P2 LD.E.64 R20, desc[UR50][R12.64] ;  /* 0x000000320c14a980 */ /* 0x000166000c101b00 */
[----:B------:R-:W-:Y:S01]  /*127e0*/  @!P4 IMAD.X R7, R0, 0x1, R28, P5 ;  /* 0x000000010007c824 */ /* 0x000fe200028e061c */
[----:B------:R-:W-:-:S05]  /*127f0*/  @!P4 IADD3 R38, P5, R38, R39, RZ ;  /* 0x000000272626c210 */ /* 0x000fca0007fbe0ff */
[----:B------:R-:W-:Y:S01]  /*12800*/  @!P4 IMAD.X R39, R3, 0x1, R28, P5 ;  /* 0x000000010327c824 */ /* 0x000fe200028e061c */
[----:B------:R-:W-:-:S06]  /*12810*/  CS2R R28, SRZ ;  /* 0x00000000001c7805 */ /* 0x000fcc000001ff00 */
[----:B------:R1:W5:Y:S01]  /*12820*/  @!P3 LD.E.64 R28, desc[UR50][R24.64] ;  /* 0x00000032181cb980 */ /* 0x000362000c101b00 */
[----:B0-----:R-:W-:Y:S02]  /*12830*/  CS2R R12, SRZ ;  /* 0x00000000000c7805 */ /* 0x001fe4000001ff00 */
[----:B------:R-:W-:-:S04]  /*12840*/  CS2R R8, SRZ ;  /* 0x0000000000087805 */ /* 0x000fc8000001ff00 */
[----:B------:R0:W5:Y:S01]  /*12850*/  @!P1 LD.E.64 R12, desc[UR50][R34.64] ;  /* 0x00000032220c9980 */ /* 0x000162000c101b00 */
[----:B-1----:R-:W-:-:S03]  /*12860*/  CS2R R24, SRZ ;  /* 0x0000000000187805 */ /* 0x002fc6000001ff00 */
[----:B------:R-:W5:Y:S04]  /*12870*/  @!P4 LD.E.64 R8, desc[UR50][R6.64] ;  /* 0x000000320608c980 */ /* 0x000f68000c101b00 */
[----:B------:R1:W5:Y:S01]  /*12880*/  @!P2 LD.E.64 R24, desc[UR50][R14.64] ;  /* 0x000000320e18a980 */ /* 0x000362000c101b00 */
[----:B0-----:R-:W-:-:S06]  /*12890*/  CS2R R34, SRZ ;  /* 0x0000000000227805 */ /* 0x001fcc000001ff00 */
[----:B------:R-:W5:Y:S01]  /*128a0*/  @!P0 LD.E.64 R34, desc[UR50][R4.64] ;  /* 0x0000003204228980 */ /* 0x000f62000c101b00 */
[----:B-1----:R-:W-:-:S06]  /*128b0*/  CS2R R14, SRZ ;  /* 0x00000000000e7805 */ /* 0x002fcc000001ff00 */
[----:B------:R0:W5:Y:S02]  /*128c0*/  @!P1 LD.E.64 R14, desc[UR50][R10.64] ;  /* 0x000000320a0e9980 */ /* 0x000164000c101b00 */
[----:B0-----:R-:W-:-:S06]  /*128d0*/  CS2R R10, SRZ ;  /* 0x00000000000a7805 */ /* 0x001fcc000001ff00 */
[----:B------:R0:W5:Y:S02]  /*128e0*/  @!P4 LD.E.64 R10, desc[UR50][R38.64] ;  /* 0x00000032260ac980 */ /* 0x000164000c101b00 */
.L_x_4408:
[----:B------:R-:W-:Y:S05]  /*128f0*/  BSYNC B1 ;  /* 0x0000000000017941 */ /* 0x000fea0003800000 */
.L_x_4407:
[----:B------:R-:W-:Y:S01]  /*12900*/  ULEA.HI UR4, UR37, UR37, URZ, 0x1 ;  /* 0x0000002525047291 */ /* 0x000fe2000f8f083f */
[----:B----4-:R-:W-:Y:S01]  /*12910*/  IMAD R0, R129, -0x80, R132 ;  /* 0xffffff8081007824 */ /* 0x010fe200078e0284 */
[----:B------:R-:W-:Y:S02]  /*12920*/  BSSY B1, `(.L_x_4409) ;  /* 0x0000009000017945 */ /* 0x000fe40003800000 */
[----:B------:R-:W-:Y:S02]  /*12930*/  ULOP3.LUT UR4, UR4, 0xfffffffe, URZ, 0xc0, !UPT ;  /* 0xfffffffe04047892 */ /* 0x000fe4000f8ec03f */
[----:B------:R-:W-:Y:S02]  /*12940*/  VIMNMX R0, R0, 0x80, PT ;  /* 0x0000008000007848 */ /* 0x000fe40003fe0100 */
[----:B------:R-:W-:Y:S02]  /*12950*/  UIADD3 UR4, UR37, -UR4, URZ ;  /* 0x8000000425047290 */ /* 0x000fe4000fffe03f */
[----:B------:R-:W-:-:S04]  /*12960*/  ISETP.GE.AND P1, PT, R40, R0, PT ;  /* 0x000000002800720c */ /* 0x000fc80003f26270 */
[----:B------:R-:W-:-:S05]  /*12970*/  IMAD.U32 R3, RZ, RZ, UR4 ;  /* 0x00000004ff037e24 */ /* 0x000fca000f8e00ff */
[----:B------:R-:W-:-:S04]  /*12980*/  SHF.L.U32 R3, R3, 0x1f, RZ ;  /* 0x0000001f03037819 */ /* 0x000fc800000006ff */
[----:B------:R-:W1:Y:S02]  /*12990*/  SYNCS.PHASECHK.TRANS64.TRYWAIT P0, [R18+URZ+0x33400], R3 ;  /* 0x03340003120075a7 */ /* 0x000e64000800017f */
[----:B-1----:R-:W-:Y:S05]  /*129a0*/  @!P0 BRA `(.L_x_4410) ;  /* 0x000001f0007c8947 */ /* 0x002fea0003800000 */
.L_x_4669:
[----:B------:R-:W-:Y:S05]  /*129b0*/  BSYNC B1 ;  /* 0x0000000000017941 */ /* 0x000fea0003800000 */
.L_x_4409:
[----:B------:R-:W-:Y:S05]  /*129c0*/  @P1 BRA `(.L_x_4411) ;  /* 0x0000006400181947 */ /* 0x000fea0003800000 */
[----:B------:R-:W1:Y:S01]  /*129d0*/  LDL R40, [R1+0x44] ;  /* 0x0000440001287983 */ /* 0x000e620000100800 */
[----:B------:R-:W4:Y:S03]  /*129e0*/  LDC R5, c[0x0][0x3f4] ;  /* 0x0000fd00ff057b82 */ /* 0x000f260000000800 */
[----:B0--3--:R-:W3:Y:S04]  /*129f0*/  LDL R39, [R1+0xc] ;  /* 0x00000c0001277983 */ /* 0x009ee80000100800 */
[----:B------:R-:W3:Y:S04]  /*12a00*/  LDL R38, [R1+0x14] ;  /* 0x0000140001267983 */ /* 0x000ee80000100800 */
[----:B--2---:R-:W2:Y:S04]  /*12a10*/  LDL R7, [R1+0x18] ;  /* 0x0000180001077983 */ /* 0x004ea80000100800 */
[----:B------:R-:W2:Y:S04]  /*12a20*/  LDL R6, [R1+0x10] ;  /* 0x0000100001067983 */ /* 0x000ea80000100800 */
[----:B------:R-:W2:Y:S01]  /*12a30*/  LDL R4, [R1+0x1c] ;  /* 0x00001c0001047983 */ /* 0x000ea20000100800 */
[----:B------:R-:W-:Y:S01]  /*12a40*/  LEA.HI R41, R41, R48, RZ, 0x2 ;  /* 0x0000003029297211 */ /* 0x000fe200078f10ff */
[----:B------:R-:W-:Y:S03]  /*12a50*/  BSSY B1, `(.L_x_4412) ;  /* 0x0000086000017945 */ /* 0x000fe60003800000 */
[----:B------:R-:W-:-:S02]  /*12a60*/  SHF.R.S32.HI R0, RZ, 0x2, R41 ;  /* 0x00000002ff007819 */ /* 0x000fc40000011429 */
[----:B------:R-:W-:Y:S02]  /*12a70*/  SHF.R.S32.HI R41, RZ, 0x1f, R41 ;  /* 0x0000001fff297819 */ /* 0x000fe40000011429 */
[----:B----4-:R-:W-:Y:S02]  /*12a80*/  ISETP.GE.AND P6, PT, R224, R5, PT ;  /* 0x00000005e000720c */ /* 0x010fe40003fc6270 */
[----:B------:R-:W-:-:S04]  /*12a90*/  LEA.HI R41, R41, R0, RZ, 0x2 ;  /* 0x0000000029297211 */ /* 0x000fc800078f10ff */
[----:B------:R-:W-:-:S04]  /*12aa0*/  LOP3.LUT R41, R41, 0xfffffffc, RZ, 0xc0, !PT ;  /* 0xfffffffc29297812 */ /* 0x000fc800078ec0ff */
[----:B------:R-:W-:-:S04]  /*12ab0*/  IADD3 R41, R0, -R41, RZ ;  /* 0x8000002900297210 */ /* 0x000fc80007ffe0ff */
[----:B------:R-:W-:Y:S01]  /*12ac0*/  LOP3.LUT P0, RZ, R41, 0x2, RZ, 0xc0, !PT ;  /* 0x0000000229ff7812 */ /* 0x000fe2000780c0ff */
[----:B-1----:R-:W-:-:S04]  /*12ad0*/  IMAD.IADD R3, R18, 0x1, R40 ;  /* 0x0000000112037824 */ /* 0x002fc800078e0228 */
[----:B------:R-:W-:Y:S01]  /*12ae0*/  VIADD R0, R3, 0x20 ;  /* 0x0000002003007836 */ /* 0x000fe20000000000 */
[-C--:B---3--:R-:W-:Y:S02]  /*12af0*/  ISETP.GE.AND P1, PT, R39, R5.reuse, PT ;  /* 0x000000052700720c */ /* 0x088fe40003f26270 */
[-C--:B------:R-:W-:Y:S02]  /*12b00*/  ISETP.GE.AND P2, PT, R38, R5.reuse, PT ;  /* 0x000000052600720c */ /* 0x080fe40003f46270 */
[-C--:B--2---:R-:W-:Y:S02]  /*12b10*/  ISETP.GE.AND P3, PT, R7, R5.reuse, PT ;  /* 0x000000050700720c */ /* 0x084fe40003f66270 */
[-C--:B------:R-:W-:Y:S02]  /*12b20*/  ISETP.GE.AND P4, PT, R6, R5.reuse, PT ;  /* 0x000000050600720c */ /* 0x080fe40003f86270 */
[----:B------:R-:W-:Y:S01]  /*12b30*/  ISETP.GE.AND P5, PT, R4, R5, PT ;  /* 0x000000050400720c */ /* 0x000fe20003fa6270 */
[----:B------:R-:W-:-:S12]  /*12b40*/  @P6 BRA `(.L_x_4413) ;  /* 0x0000000400d86947 */ /* 0x000fd80003800000 */
[----:B------:R-:W0:Y:S01]  /*12b50*/  LDS.128 R4, [R3+0x1e200] ;  /* 0x01e2000003047984 */ /* 0x000e220000000c00 */
        /* <DEDUP_REMOVED lines=24> */
[----:B0-----:R-:W-:Y:S02]  /*12ce0*/  F2FP.F16.E4M3.UNPACK_B R38, R6.H1 ;  /* 0x00000006ff26723e */ /* 0x001fe400030006ff */
[----:B------:R-:W-:Y:S02]  /*12cf0*/  LOP3.LUT R39, R39, 0xff0000, R36, 0xf8, !PT ;  /* 0x00ff000027277812 */ /* 0x000fe400078ef824 */
[----:B------:R-:W-:Y:S01]  /*12d00*/  LOP3.LUT R43, R43, 0xff0000, R34, 0xf8, !PT ;  /* 0x00ff00002b2b7812 */ /* 0x000fe200078ef822 */
[--C-:B------:R-:W-:Y:S01]  /*12d10*/  HADD2.F32 R37, -RZ, R38.reuse.H0_H0 ;  /* 0x20000026ff257230 */ /* 0x100fe20000004100 */
[----:B------:R-:W-:Y:S01]  /*12d20*/  F2FP.F16.E4M3.UNPACK_B R47, R46 ;  /* 0x0000002eff2f723e */ /* 0x000fe200020006ff */
[----:B------:R-:W-:Y:S01]  /*12d30*/  HADD2.F32 R38, -RZ, R38.H1_H1 ;  /* 0x30000026ff267230 */ /* 0x000fe20000004100 */
[----:B------:R-:W-:-:S02]  /*12d40*/  F2FP.F16.E4M3.UNPACK_B R42, R41 ;  /* 0x00000029ff2a723e */ /* 0x000fc400020006ff */
[----:B------:R-:W-:Y:S01]  /*12d50*/  LOP3.LUT R40, R39, 0xff000000, R36, 0xf8, !PT ;  /* 0xff00000027287812 */ /* 0x000fe200078ef824 */
[--C-:B------:R-:W-:Y:S01]  /*12d60*/  HADD2.F32 R48, -RZ, R47.reuse.H1_H1 ;  /* 0x3000002fff307230 */ /* 0x100fe20000004100 */
[----:B------:R-:W-:Y:S01]  /*12d70*/  LOP3.LUT R45, R43, 0xff000000, R34, 0xf8, !PT ;  /* 0xff0000002b2d7812 */ /* 0x000fe200078ef822 */
[----:B------:R-:W-:Y:S01]  /*12d80*/  HADD2.F32 R43, -RZ, R42.H1_H1 ;  /* 0x3000002aff2b7230 */ /* 0x000fe20000004100 */
[----:B------:R-:W-:Y:S01]  /*12d90*/  F2FP.F16.E4M3.UNPACK_B R36, R6 ;  /* 0x00000006ff24723e */ /* 0x000fe200020006ff */
[----:B------:R-:W-:Y:S01]  /*12da0*/  HADD2.F32 R47, -RZ, R47.H0_H0 ;  /* 0x2000002fff2f7230 */ /* 0x000fe20000004100 */
[-C--:B------:R-:W-:Y:S01]  /*12db0*/  F2FP.F16.E4M3.UNPACK_B R34, R5.reuse ;  /* 0x00000005ff22723e */ /* 0x080fe200020006ff */
[C---:B------:R-:W-:Y:S01]  /*12dc0*/  FMUL.FTZ R50, R38.reuse, R48 ;  /* 0x0000003026327220 */ /* 0x040fe20000410000 */
[----:B------:R-:W-:Y:S01]  /*12dd0*/  F2FP.F16.E4M3.UNPACK_B R35, R5.H1 ;  /* 0x00000005ff23723e */ /* 0x000fe200030006ff */
[----:B------:R-:W-:Y:S01]  /*12de0*/  FMUL.FTZ R51, R38, R43 ;  /* 0x0000002b26337220 */ /* 0x000fe20000410000 */
[----:B------:R-:W-:Y:S01]  /*12df0*/  HADD2.F32 R5, -RZ, R36.H1_H1 ;  /* 0x30000024ff057230 */ /* 0x000fe20000004100 */
[----:B------:R-:W-:Y:S01]  /*12e00*/  F2FP.F16.E4M3.UNPACK_B R39, R7 ;  /* 0x00000007ff27723e */ /* 0x000fe200020006ff */
[----:B------:R-:W-:Y:S01]  /*12e10*/  HADD2.F32 R42, -RZ, R42.H0_H0 ;  /* 0x2000002aff2a7230 */ /* 0x000fe20000004100 */
[----:B------:R-:W-:Y:S01]  /*12e20*/  F2FP.F16.E4M3.UNPACK_B R46, R46.H1 ;  /* 0x0000002eff2e723e */ /* 0x000fe200030006ff */
[C---:B------:R-:W-:Y:S01]  /*12e30*/  FFMA.FTZ R49, R37.reuse, R43, -R50 ;  /* 0x0000002b25317223 */ /* 0x040fe20000010832 */
[----:B------:R-:W-:Y:S01]  /*12e40*/  FFMA.FTZ R52, R37, R48, R51 ;  /* 0x0000003025347223 */ /* 0x000fe20000010033 */
[----:B------:R-:W-:Y:S01]  /*12e50*/  HADD2.F32 R36, -RZ, R36.H0_H0 ;  /* 0x20000024ff247230 */ /* 0x000fe20000004100 */
[----:B------:R-:W-:Y:S01]  /*12e60*/  F2FP.F16.E4M3.UNPACK_B R41, R41.H1 ;  /* 0x00000029ff29723e */ /* 0x000fe200030006ff */
[C---:B------:R-:W-:Y:S01]  /*12e70*/  FMUL.FTZ R37, R5.reuse, R47 ;  /* 0x0000002f05257220 */ /* 0x040fe20000410000 */
[----:B------:R-:W-:Y:S01]  /*12e80*/  FMUL.FTZ R38, R5, R42 ;  /* 0x0000002a05267220 */ /* 0x000fe20000410000 */
[----:B------:R-:W-:Y:S01]  /*12e90*/  F2FP.F16.E4M3.UNPACK_B R7, R7.H1 ;  /* 0x00000007ff07723e */ /* 0x000fe200030006ff */
[----:B------:R-:W-:-:S02]  /*12ea0*/  HADD2.F32 R5, -RZ, R39.H1_H1 ;  /* 0x30000027ff057230 */ /* 0x000fc40000004100 */
[C---:B------:R-:W-:Y:S01]  /*12eb0*/  FFMA.FTZ R43, R36.reuse, R42, -R37 ;  /* 0x0000002a242b7223 */ /* 0x040fe20000010825 */
[--C-:B------:R-:W-:Y:S02]  /*12ec0*/  HADD2.F32 R48, -RZ, R46.reuse.H0_H0 ;  /* 0x2000002eff307230 */ /* 0x100fe40000004100 */
[----:B------:R-:W-:Y:S01]  /*12ed0*/  FFMA.FTZ R50, R36, R47, R38 ;  /* 0x0000002f24327223 */ /* 0x000fe20000010026 */
[----:B------:R-:W-:Y:S01]  /*12ee0*/  HADD2.F32 R38, -RZ, R41.H0_H0 ;  /* 0x20000029ff267230 */ /* 0x000fe20000004100 */
[----:B------:R-:W-:Y:S01]  /*12ef0*/  F2FP.F16.E4M3.UNPACK_B R6, R4 ;  /* 0x00000004ff06723e */ /* 0x000fe200020006ff */
        /* <DEDUP_REMOVED lines=8> */
[----:B------:R-:W-:Y:S02]  /*12f80*/  HADD2.F32 R5, -RZ, R7.H0_H0 ;  /* 0x20000007ff057230 */ /* 0x000fe40000004100 */
[C---:B------:R-:W-:Y:S01]  /*12f90*/  FMUL.FTZ R38, R36.reuse, R46 ;  /* 0x0000002e24267220 */ /* 0x040fe20000410000 */
[----:B------:R-:W-:Y:S01]  /*12fa0*/  F2FP.F16.E4M3.UNPACK_B R37, R45 ;  /* 0x0000002dff25723e */ /* 0x000fe200020006ff */
[-C--:B------:R-:W-:Y:S01]  /*12fb0*/  FMUL.FTZ R56, R36, R41.reuse ;  /* 0x0000002924387220 */ /* 0x080fe20000410000 */
[----:B------:R-:W-:Y:S01]  /*12fc0*/  F2FP.F16.E4M3.UNPACK_B R36, R40 ;  /* 0x00000028ff24723e */ /* 0x000fe200020006ff */
[----:B------:R-:W-:Y:S01]  /*12fd0*/  FFMA.FTZ R54, R39, R48, R54 ;  /* 0x0000003027367223 */ /* 0x000fe20000010036 */
[C---:B------:R-:W-:Y:S01]  /*12fe0*/  FFMA.FTZ R48, R5.reuse, R41, -R38 ;  /* 0x0000002905307223 */ /* 0x040fe20000010826 */
[----:B------:R-:W-:Y:S01]  /*12ff0*/  FFMA.FTZ R51, R5, R46, R56 ;  /* 0x0000002e05337223 */ /* 0x000fe20000010038 */
[----:B------:R-:W-:Y:S01]  /*13000*/  HADD2.F32 R7, -RZ, R4.H1_H1 ;  /* 0x30000004ff077230 */ /* 0x000fe20000004100 */
[----:B------:R-:W-:Y:S01]  /*13010*/  F2FP.F16.E4M3.UNPACK_B R40, R40.H1 ;  /* 0x00000028ff28723e */ /* 0x000fe200030006ff */
[----:B------:R-:W-:Y:S01]  /*13020*/  HADD2.F32 R42, -RZ, R37.H1_H1 ;  /* 0x30000025ff2a7230 */ /* 0x000fe20000004100 */
[----:B------:R-:W-:Y:S01]  /*13030*/  F2FP.F16.E4M3.UNPACK_B R45, R45.H1 ;  /* 0x0000002dff2d723e */ /* 0x000fe200030006ff */
[----:B------:R-:W-:-:S02]  /*13040*/  HADD2.F32 R38, -RZ, R36.H1_H1 ;  /* 0x30000024ff267230 */ /* 0x000fc40000004100 */
[----:B------:R-:W-:Y:S02]  /*13050*/  HADD2.F32 R5, -RZ, R4.H0_H0 ;  /* 0x20000004ff057230 */ /* 0x000fe40000004100 */
[----:B------:R-:W-:Y:S01]  /*13060*/  FMUL.FTZ R46, R7, R42 ;  /* 0x0000002a072e7220 */ /* 0x000fe20000410000 */
[----:B------:R-:W-:Y:S02]  /*13070*/  HADD2.F32 R39, -RZ, R37.H0_H0 ;  /* 0x20000025ff277230 */ /* 0x000fe40000004100 */
[----:B------:R-:W-:Y:S02]  /*13080*/  HADD2.F32 R4, -RZ, R6.H1_H1 ;  /* 0x30000006ff047230 */ /* 0x000fe40000004100 */
[-C--:B------:R-:W-:Y:S01]  /*13090*/  FFMA.FTZ R46, R5, R38.reuse, -R46 ;  /* 0x00000026052e7223 */ /* 0x080fe2000001082e */
[----:B------:R-:W-:Y:S02]  /*130a0*/  HADD2.F32 R37, -RZ, R36.H0_H0 ;  /* 0x20000024ff257230 */ /* 0x000fe40000004100 */
[----:B------:R-:W-:Y:S01]  /*130b0*/  FMUL.FTZ R36, R7, R38 ;  /* 0x0000002607247220 */ /* 0x000fe20000410000 */
[----:B------:R-:W-:-:S02]  /*130c0*/  HADD2.F32 R6, -RZ, R6.H0_H0 ;  /* 0x20000006ff067230 */ /* 0x000fc40000004100 */
[C---:B------:R-:W-:Y:S01]  /*130d0*/  FMUL.FTZ R7, R4.reuse, R39 ;  /* 0x0000002704077220 */ /* 0x040fe20000410000 */
[-C--:B------:R-:W-:Y:S01]  /*130e0*/  FMUL.FTZ R4, R4, R37.reuse ;  /* 0x0000002504047220 */ /* 0x080fe20000410000 */
[----:B------:R-:W-:Y:S02]  /*130f0*/  FFMA.FTZ R41, R5, R42, R36 ;  /* 0x0000002a05297223 */ /* 0x000fe40000010024 */
[C---:B------:R-:W-:Y:S01]  /*13100*/  FFMA.FTZ R37, R6.reuse, R37, -R7 ;  /* 0x0000002506257223 */ /* 0x040fe20000010807 */
[----:B------:R-:W-:Y:S02]  /*13110*/  HADD2.F32 R5, -RZ, R35.H1_H1 ;  /* 0x30000023ff057230 */ /* 0x000fe40000004100 */
[----:B------:R-:W-:Y:S01]  /*13120*/  FFMA.FTZ R38, R6, R39, R4 ;  /* 0x0000002706267223 */ /* 0x000fe20000010004 */
[----:B------:R-:W-:Y:S02]  /*13130*/  HADD2.F32 R6, -RZ, R40.H1_H1 ;  /* 0x30000028ff067230 */ /* 0x000fe40000004100 */
[----:B------:R-:W-:-:S02]  /*13140*/  HADD2.F32 R36, -RZ, R45.H1_H1 ;  /* 0x3000002dff247230 */ /* 0x000fc40000004100 */
[----:B------:R-:W-:Y:S02]  /*13150*/  HADD2.F32 R45, -RZ, R45.H0_H0 ;  /* 0x2000002dff2d7230 */ /* 0x000fe40000004100 */
[C---:B------:R-:W-:Y:S01]  /*13160*/  FMUL.FTZ R39, R5.reuse, R6 ;  /* 0x0000000605277220 */ /* 0x040fe20000410000 */
[----:B------:R-:W-:Y:S02]  /*13170*/  HADD2.F32 R4, -RZ, R34.H1_H1 ;  /* 0x30000022ff047230 */ /* 0x000fe40000004100 */
[----:B------:R-:W-:Y:S02]  /*13180*/  HADD2.F32 R7, -RZ, R40.H0_H0 ;  /* 0x20000028ff077230 */ /* 0x000fe40000004100 */
[----:B------:R-:W-:Y:S01]  /*13190*/  FMUL.FTZ R40, R5, R36 ;  /* 0x0000002405287220 */ /* 0x000fe20000410000 */
[----:B------:R-:W-:Y:S02]  /*131a0*/  HADD2.F32 R35, -RZ, R35.H0_H0 ;  /* 0x20000023ff237230 */ /* 0x000fe40000004100 */
[----:B------:R-:W-:Y:S01]  /*131b0*/  FMUL.FTZ R5, R4, R45 ;  /* 0x0000002d04057220 */ /* 0x000fe20000410000 */
[----:B------:R-:W-:-:S02]  /*131c0*/  HADD2.F32 R34, -RZ, R34.H0_H0 ;  /* 0x20000022ff227230 */ /* 0x000fc40000004100 */
[-C--:B------:R-:W-:Y:S01]  /*131d0*/  FMUL.FTZ R4, R4, R7.reuse ;  /* 0x0000000704047220 */ /* 0x080fe20000410000 */
[C---:B------:R-:W-:Y:S01]  /*131e0*/  FFMA.FTZ R40, R35.reuse, R6, -R40 ;  /* 0x0000000623287223 */ /* 0x040fe20000010828 */
[----:B------:R-:W-:Y:S01]  /*131f0*/  FFMA.FTZ R39, R35, R36, R39 ;  /* 0x0000002423277223 */ /* 0x000fe20000010027 */
[C---:B------:R-:W-:Y:S01]  /*13200*/  FFMA.FTZ R5, R34.reuse, R7, -R5 ;  /* 0x0000000722057223 */ /* 0x040fe20000010805 */
[----:B------:R-:W-:Y:S01]  /*13210*/  FFMA.FTZ R34, R34, R45, R4 ;  /* 0x0000002d22227223 */ /* 0x000fe20000010004 */
[----:B------:R-:W-:Y:S02]  /*13220*/  F2FP.SATFINITE.E4M3.F32.PACK_AB_MERGE_C R6, R52, R49, RZ ;  /* 0x000000313406723e */ /* 0x000fe400048070ff */
[----:B------:R-:W-:Y:S02]  /*13230*/  F2FP.SATFINITE.E4M3.F32.PACK_AB_MERGE_C R7, R51, R48, RZ ;  /* 0x000000303307723e */ /* 0x000fe400048070ff */
[----:B------:R-:W-:Y:S02]  /*13240*/  F2FP.SATFINITE.E4M3.F32.PACK_AB_MERGE_C R4, R41, R46, RZ ;  /* 0x0000002e2904723e */ /* 0x000fe400048070ff */
[----:B------:R-:W-:-:S02]  /*13250*/  F2FP.SATFINITE.E4M3.F32.PACK_AB_MERGE_C R39, R39, R40, RZ ;  /* 0x000000282727723e */ /* 0x000fc400048070ff */
[----:B------:R-:W-:Y:S02]  /*13260*/  F2FP.SATFINITE.E4M3.F32.PACK_AB_MERGE_C R6, R50, R43, R6 ;  /* 0x0000002b3206723e */ /* 0x000fe40004807006 */
[----:B------:R-:W-:Y:S02]  /*13270*/  F2FP.SATFINITE.E4M3.F32.PACK_AB_MERGE_C R7, R54, R47, R7 ;  /* 0x0000002f3607723e */ /* 0x000fe40004807007 */
[----:B------:R-:W-:Y:S02]  /*13280*/  F2FP.SATFINITE.E4M3.F32.PACK_AB_MERGE_C R4, R38, R37, R4 ;  /* 0x000000252604723e */ /* 0x000fe40004807004 */
[----:B------:R-:W-:-:S05]  /*13290*/  F2FP.SATFINITE.E4M3.F32.PACK_AB_MERGE_C R5, R34, R5, R39 ;  /* 0x000000052205723e */ /* 0x000fca0004807027 */
[----:B------:R0:W-:Y:S02]  /*132a0*/  STS.128 [R3+0x1e200], R4 ;  /* 0x01e2000403007388 */ /* 0x0001e40000000c00 */
.L_x_4413:
[----:B------:R-:W-:Y:S05]  /*132b0*/  BSYNC B1 ;  /* 0x0000000000017941 */ /* 0x000fea0003800000 */
.L_x_4412:
[----:B------:R-:W-:Y:S01]  /*132c0*/  BSSY B1, `(.L_x_4414) ;  /* 0x000007d000017945 */ /* 0x000fe20003800000 */
[----:B------:R-:W-:-:S03]  /*132d0*/  @P0 VIADD R0, R3, 0xffffffe0 ;  /* 0xffffffe003000836 */ /* 0x000fc60000000000 */
[----:B------:R-:W-:Y:S05]  /*132e0*/  @P1 BRA `(.L_x_4415) ;  /* 0x0000000400e81947 */ /* 0x000fea0003800000 */
[----:B0-----:R-:W0:Y:S01]  /*132f0*/  LDS.128 R4, [R0+0x1e200] ;  /* 0x01e2000000047984 */ /* 0x001e220000000c00 */
        /* <DEDUP_REMOVED lines=11> */
[----:B------:R-:W-:-:S02]  /*133b0*/  LOP3.LUT R35, R30, 0xff, RZ, 0xc0, !PT ;  /* 0x000000ff1e237812 */ /* 0x000fc400078ec0ff */
[----:B------:R-:W-:Y:S02]  /*133c0*/  LOP3.LUT R34, R34, 0xff, RZ, 0xc0, !PT ;  /* 0x000000ff22227812 */ /* 0x000fe400078ec0ff */
[----:B------:R-:W-:Y:S02]  /*133d0*/  SHF.R.U32.HI R36, RZ, 0x10, R31 ;  /* 0x00000010ff247819 */ /* 0x000fe4000001161f */
[----:B------:R-:W-:Y:S02]  /*133e0*/  LOP3.LUT R39, R32, 0xff, RZ, 0xc0, !PT ;  /* 0x000000ff20277812 */ /* 0x000fe400078ec0ff */
[----:B------:R-:W-:Y:S02]  /*133f0*/  LOP3.LUT R38, R38, 0xff, RZ, 0xc0, !PT ;  /* 0x000000ff26267812 */ /* 0x000fe400078ec0ff */
[----:B------:R-:W-:Y:S02]  /*13400*/  LOP3.LUT R40, R40, 0xff, RZ, 0xc0, !PT ;  /* 0x000000ff28287812 */ /* 0x000fe400078ec0ff */
[----:B------:R-:W-:-:S02]  /*13410*/  PRMT R35, R34, 0x7604, R35 ;  /* 0x0000760422237816 */ /* 0x000fc40000000023 */
[----:B------:R-:W-:Y:S02]  /*13420*/  LOP3.LUT R36, R36, 0xff, RZ, 0xc0, !PT ;  /* 0x000000ff24247812 */ /* 0x000fe400078ec0ff */
[----:B------:R-:W-:Y:S02]  /*13430*/  SHF.R.U32.HI R34, RZ, 0x10, R30 ;  /* 0x00000010ff227819 */ /* 0x000fe4000001161e */
[----:B------:R-:W-:Y:S02]  /*13440*/  PRMT R39, R38, 0x7604, R39 ;  /* 0x0000760426277816 */ /* 0x000fe40000000027 */
        /* <DEDUP_REMOVED lines=8> */
[----:B0-----:R-:W-:-:S02]  /*134d0*/  F2FP.F16.E4M3.UNPACK_B R34, R6.H1 ;  /* 0x00000006ff22723e */ /* 0x001fc400030006ff */
[----:B------:R-:W-:Y:S02]  /*134e0*/  PRMT R39, R38, 0x7054, R39 ;  /* 0x0000705426277816 */ /* 0x000fe40000000027 */
[----:B------:R-:W-:Y:S01]  /*134f0*/  F2FP.F16.E4M3.UNPACK_B R42, R41 ;  /* 0x00000029ff2a723e */ /* 0x000fe200020006ff */
[--C-:B------:R-:W-:Y:S01]  /*13500*/  HADD2.F32 R33, -RZ, R34.reuse.H0_H0 ;  /* 0x20000022ff217230 */ /* 0x100fe20000004100 */
[----:B------:R-:W-:Y:S01]  /*13510*/  F2FP.F16.E4M3.UNPACK_B R38, R37 ;  /* 0x00000025ff26723e */ /* 0x000fe200020006ff */
[----:B------:R-:W-:Y:S01]  /*13520*/  HADD2.F32 R34, -RZ, R34.H1_H1 ;  /* 0x30000022ff227230 */ /* 0x000fe20000004100 */
[----:B------:R-:W-:Y:S01]  /*13530*/  LOP3.LUT R40, R39, 0xff000000, R32, 0xf8, !PT ;  /* 0xff00000027287812 */ /* 0x000fe200078ef820 */
[----:B------:R-:W-:Y:S01]  /*13540*/  HADD2.F32 R43, -RZ, R42.H1_H1 ;  /* 0x3000002aff2b7230 */ /* 0x000fe20000004100 */
[----:B------:R-:W-:Y:S01]  /*13550*/  F2FP.F16.E4M3.UNPACK_B R32, R6 ;  /* 0x00000006ff20723e */ /* 0x000fe200020006ff */
[----:B------:R-:W-:Y:S01]  /*13560*/  HADD2.F32 R39, -RZ, R38.H1_H1 ;  /* 0x30000026ff277230 */ /* 0x000fe20000004100 */
[----:B------:R-:W-:Y:S01]  /*13570*/  LOP3.LUT R36, R35, 0xff000000, R30, 0xf8, !PT ;  /* 0xff00000023247812 */ /* 0x000fe200078ef81e */
[----:B------:R-:W-:-:S02]  /*13580*/  HADD2.F32 R42, -RZ, R42.H0_H0 ;  /* 0x2000002aff2a7230 */ /* 0x000fc40000004100 */
[C---:B------:R-:W-:Y:S01]  /*13590*/  FMUL.FTZ R46, R34.reuse, R43 ;  /* 0x0000002b222e7220 */ /* 0x040fe20000410000 */
[----:B------:R-:W-:Y:S01]  /*135a0*/  F2FP.F16.E4M3.UNPACK_B R30, R5 ;  /* 0x00000005ff1e723e */ /* 0x000fe200020006ff */
[----:B------:R-:W-:Y:S01]  /*135b0*/  FMUL.FTZ R34, R34, R39 ;  /* 0x0000002722227220 */ /* 0x000fe20000410000 */
[----:B------:R-:W-:Y:S01]  /*135c0*/  F2FP.F16.E4M3.UNPACK_B R31, R5.H1 ;  /* 0x00000005ff1f723e */ /* 0x000fe200030006ff */
[----:B------:R-:W-:Y:S01]  /*135d0*/  HADD2.F32 R5, -RZ, R32.H1_H1 ;  /* 0x30000020ff057230 */ /* 0x000fe20000004100 */
[----:B------:R-:W-:Y:S01]  /*135e0*/  F2FP.F16.E4M3.UNPACK_B R35, R7 ;  /* 0x00000007ff23723e */ /* 0x000fe200020006ff */
[----:B------:R-:W-:Y:S01]  /*135f0*/  HADD2.F32 R38, -RZ, R38.H0_H0 ;  /* 0x20000026ff267230 */ /* 0x000fe20000004100 */
[----:B------:R-:W-:Y:S01]  /*13600*/  F2FP.F16.E4M3.UNPACK_B R41, R41.H1 ;  /* 0x00000029ff29723e */ /* 0x000fe200030006ff */
[C---:B------:R-:W-:Y:S01]  /*13610*/  FFMA.FTZ R45, R33.reuse, R39, -R46 ;  /* 0x00000027212d7223 */ /* 0x040fe2000001082e */
[----:B------:R-:W-:Y:S01]  /*13620*/  F2FP.F16.E4M3.UNPACK_B R37, R37.H1 ;  /* 0x00000025ff25723e */ /* 0x000fe200030006ff */
[----:B------:R-:W-:Y:S01]  /*13630*/  FFMA.FTZ R50, R33, R43, R34 ;  /* 0x0000002b21327223 */ /* 0x000fe20000010022 */
[----:B------:R-:W-:-:S02]  /*13640*/  HADD2.F32 R32, -RZ, R32.H0_H0 ;  /* 0x20000020ff207230 */ /* 0x000fc40000004100 */
[C---:B------:R-:W-:Y:S01]  /*13650*/  FMUL.FTZ R33, R5.reuse, R42 ;  /* 0x0000002a05217220 */ /* 0x040fe20000410000 */
[-C--:B------:R-:W-:Y:S01]  /*13660*/  FMUL.FTZ R39, R5, R38.reuse ;  /* 0x0000002605277220 */ /* 0x080fe20000410000 */
[----:B------:R-:W-:Y:S01]  /*13670*/  F2FP.F16.E4M3.UNPACK_B R7, R7.H1 ;  /* 0x00000007ff07723e */ /* 0x000fe200030006ff */
[----:B------:R-:W-:Y:S02]  /*13680*/  HADD2.F32 R5, -RZ, R35.H1_H1 ;  /* 0x30000023ff057230 */ /* 0x000fe40000004100 */
[C---:B------:R-:W-:Y:S01]  /*13690*/  FFMA.FTZ R43, R32.reuse, R38, -R33 ;  /* 0x00000026202b7223 */ /* 0x040fe20000010821 */
[----:B------:R-:W-:Y:S02]  /*136a0*/  HADD2.F32 R46, -RZ, R41.H0_H0 ;  /* 0x20000029ff2e7230 */ /* 0x000fe40000004100 */
[----:B------:R-:W-:Y:S01]  /*136b0*/  FFMA.FTZ R48, R32, R42, R39 ;  /* 0x0000002a20307223 */ /* 0x000fe20000010027 */
[----:B------:R-:W-:Y:S01]  /*136c0*/  HADD2.F32 R34, -RZ, R37.H0_H0 ;  /* 0x20000025ff227230 */ /* 0x000fe20000004100 */
[----:B------:R-:W-:Y:S01]  /*136d0*/  F2FP.F16.E4M3.UNPACK_B R6, R4 ;  /* 0x00000004ff06723e */ /* 0x000fe200020006ff */
[----:B------:R-:W-:-:S02]  /*136e0*/  HADD2.F32 R35, -RZ, R35.H0_H0 ;  /* 0x20000023ff237230 */ /* 0x000fc40000004100 */
[C---:B------:R-:W-:Y:S01]  /*136f0*/  FMUL.FTZ R38, R5.reuse, R46 ;  /* 0x0000002e05267220 */ /* 0x040fe20000410000 */
        /* <DEDUP_REMOVED lines=8> */
[----:B------:R-:W-:Y:S01]  /*13780*/  F2FP.F16.E4M3.UNPACK_B R4, R4.H1 ;  /* 0x00000004ff04723e */ /* 0x000fe200030006ff */
[-C--:B------:R-:W-:Y:S01]  /*13790*/  FMUL.FTZ R42, R32, R37.reuse ;  /* 0x00000025202a7220 */ /* 0x080fe20000410000 */
[----:B------:R-:W-:Y:S01]  /*137a0*/  F2FP.F16.E4M3.UNPACK_B R33, R40 ;  /* 0x00000028ff21723e */ /* 0x000fe200020006ff */
[C---:B------:R-:W-:Y:S01]  /*137b0*/  FFMA.FTZ R49, R5.reuse, R37, -R34 ;  /* 0x0000002505317223 */ /* 0x040fe20000010822 */
[-C--:B------:R-:W-:Y:S01]  /*137c0*/  F2FP.F16.E4M3.UNPACK_B R32, R36.reuse ;  /* 0x00000024ff20723e */ /* 0x080fe200020006ff */
        /* <DEDUP_REMOVED lines=44> */
.L_x_4415:
[----:B------:R-:W-:Y:S05]  /*13a90*/  BSYNC B1 ;  /* 0x0000000000017941 */ /* 0x000fea0003800000 */
.L_x_4414:
[----:B------:R-:W-:Y:S04]  /*13aa0*/  BSSY B1, `(.L_x_4416) ;  /* 0x0000078000017945 */ /* 0x000fe80003800000 */
[----:B------:R-:W-:Y:S05]  /*13ab0*/  @P2 BRA `(.L_x_4417) ;  /* 0x0000000400d82947 */ /* 0x000fea0003800000 */
[----:B01----:R-:W0:Y:S01]  /*13ac0*/  LDS.128 R4, [R3+0x20200] ;  /* 0x0202000003047984 */ /* 0x003e220000000c00 */
        /* <DEDUP_REMOVED lines=13> */
[----:B------:R-:W-:-:S02]  /*13ba0*/  PRMT R34, R37, 0x7604, R34 ;  /* 0x0000760425227816 */ /* 0x000fc40000000022 */
[----:B------:R-:W-:Y:S02]  /*13bb0*/  LOP3.LUT R30, R26, 0xff, RZ, 0xc0, !PT ;  /* 0x000000ff1a1e7812 */ /* 0x000fe400078ec0ff */
[----:B------:R-:W-:Y:S02]  /*13bc0*/  LOP3.LUT R31, R31, 0xff, RZ, 0xc0, !PT ;  /* 0x000000ff1f1f7812 */ /* 0x000fe400078ec0ff */
[----:B------:R-:W-:Y:S02]  /*13bd0*/  SHF.L.U32 R37, R36, 0x10, RZ ;  /* 0x0000001024257819 */ /* 0x000fe400000006ff */
[----:B------:R-:W-:Y:S02]  /*13be0*/  PRMT R31, R31, 0x7604, R30 ;  /* 0x000076041f1f7816 */ /* 0x000fe4000000001e */
[----:B------:R-:W-:Y:S02]  /*13bf0*/  LOP3.LUT R37, R34, 0xff0000, R37, 0xf8, !PT ;  /* 0x00ff000022257812 */ /* 0x000fe400078ef825 */
[----:B------:R-:W-:-:S02]  /*13c00*/  LOP3.LUT R30, R28, 0xff, RZ, 0xc0, !PT ;  /* 0x000000ff1c1e7812 */ /* 0x000fc400078ec0ff */
[----:B------:R-:W-:Y:S02]  /*13c10*/  LOP3.LUT R33, R32, 0xff0000, R33, 0xf8, !PT ;  /* 0x00ff000020217812 */ /* 0x000fe400078ef821 */
[----:B------:R-:W-:Y:S02]  /*13c20*/  LOP3.LUT R37, R37, 0xff000000, R29, 0xf8, !PT ;  /* 0xff00000025257812 */ /* 0x000fe400078ef81d */
[----:B------:R-:W-:Y:S02]  /*13c30*/  PRMT R35, R35, 0x7604, R30 ;  /* 0x0000760423237816 */ /* 0x000fe4000000001e */
[----:B------:R-:W-:Y:S02]  /*13c40*/  LOP3.LUT R33, R33, 0xff000000, R27, 0xf8, !PT ;  /* 0xff00000021217812 */ /* 0x000fe400078ef81b */
[----:B0-----:R-:W-:Y:S02]  /*13c50*/  F2FP.F16.E4M3.UNPACK_B R30, R6.H1 ;  /* 0x00000006ff1e723e */ /* 0x001fe400030006ff */
[----:B------:R-:W-:-:S02]  /*13c60*/  F2FP.F16.E4M3.UNPACK_B R38, R37 ;  /* 0x00000025ff26723e */ /* 0x000fc400020006ff */
[----:B------:R-:W-:Y:S01]  /*13c70*/  LOP3.LUT R35, R35, 0xff0000, R28, 0xf8, !PT ;  /* 0x00ff000023237812 */ /* 0x000fe200078ef81c */
[--C-:B------:R-:W-:Y:S01]  /*13c80*/  HADD2.F32 R29, -RZ, R30.reuse.H0_H0 ;  /* 0x2000001eff1d7230 */ /* 0x100fe20000004100 */
        /* <DEDUP_REMOVED lines=8> */
[----:B------:R-:W-:Y:S01]  /*13d10*/  LOP3.LUT R32, R31, 0xff000000, R26, 0xf8, !PT ;  /* 0xff0000001f207812 */ /* 0x000fe200078ef81a */
        /* <DEDUP_REMOVED lines=80> */
.L_x_4417:
[----:B------:R-:W-:Y:S05]  /*14220*/  BSYNC B1 ;  /* 0x0000000000017941 */ /* 0x000fea0003800000 */
.L_x_4416:
[----:B------:R-:W-:Y:S04]  /*14230*/  BSSY B1, `(.L_x_4418) ;  /* 0x000007c000017945 */ /* 0x000fe80003800000 */
[----:B------:R-:W-:Y:S05]  /*14240*/  @P3 BRA `(.L_x_4419) ;  /* 0x0000000400e83947 */ /* 0x000fea0003800000 */
[----:B012---:R-:W0:Y:S01]  /*14250*/  LDS.128 R4, [R0+0x20200] ;  /* 0x0202000000047984 */ /* 0x007e220000000c00 */
        /* <DEDUP_REMOVED lines=121> */
.L_x_4419:
[----:B------:R-:W-:Y:S05]  /*149f0*/  BSYNC B1 ;  /* 0x0000000000017941 */ /* 0x000fea0003800000 */
.L_x_4418:
[----:B------:R-:W-:Y:S04]  /*14a00*/  BSSY B1, `(.L_x_4420) ;  /* 0x0000078000017945 */ /* 0x000fe80003800000 */
[----:B------:R-:W-:Y:S05]  /*14a10*/  @P4 BRA `(.L_x_4421) ;  /* 0x0000000400d84947 */ /* 0x000fea0003800000 */
[----:B0123--:R-:W0:Y:S01]  /*14a20*/  LDS.128 R4, [R3+0x22200] ;  /* 0x0222000003047984 */ /* 0x00fe220000000c00 */
[----:B-----5:R-:W-:Y:S02]  /*14a30*/  SHF.R.U32.HI R25, RZ, 0x8, R13 ;  /* 0x00000008ff197819 */ /* 0x020fe4000001160d */
[----:B------:R-:W-:Y:S02]  /*14a40*/  LOP3.LUT R24, R13, 0xff, RZ, 0xc0, !PT ;  /* 0x000000ff0d187812 */ /* 0x000fe400078ec0ff */
[----:B------:R-:W-:Y:S02]  /*14a50*/  LOP3.LUT R25, R25, 0xff, RZ, 0xc0, !PT ;  /* 0x000000ff19197812 */ /* 0x000fe400078ec0ff */
[----:B------:R-:W-:Y:S02]  /*14a60*/  SHF.R.U32.HI R29, RZ, 0x8, R15 ;  /* 0x00000008ff1d7819 */ /* 0x000fe4000001160f */
[----:B------:R-:W-:Y:S02]  /*14a70*/  PRMT R24, R25, 0x7604, R24 ;  /* 0x0000760419187816 */ /* 0x000fe40000000018 */
[----:B------:R-:W-:-:S02]  /*14a80*/  LOP3.LUT R26, R15, 0xff, RZ, 0xc0, !PT ;  /* 0x000000ff0f1a7812 */ /* 0x000fc400078ec0ff */
[----:B------:R-:W-:Y:S02]  /*14a90*/  LOP3.LUT R29, R29, 0xff, RZ, 0xc0, !PT ;  /* 0x000000ff1d1d7812 */ /* 0x000fe400078ec0ff */
[----:B------:R-:W-:Y:S02]  /*14aa0*/  SHF.R.U32.HI R28, RZ, 0x10, R15 ;  /* 0x00000010ff1c7819 */ /* 0x000fe4000001160f */
[----:B------:R-:W-:Y:S02]  /*14ab0*/  SHF.R.U32.HI R30, RZ, 0x10, R13 ;  /* 0x00000010ff1e7819 */ /* 0x000fe4000001160d */
[----:B------:R-:W-:Y:S02]  /*14ac0*/  SHF.R.U32.HI R25, RZ, 0x8, R14 ;  /* 0x00000008ff197819 */ /* 0x000fe4000001160e */
[----:B------:R-:W-:Y:S02]  /*14ad0*/  SHF.R.U32.HI R21, RZ, 0x8, R12 ;  /* 0x00000008ff157819 */ /* 0x000fe4000001160c */
[----:B------:R-:W-:Y:S01]  /*14ae0*/  PRMT R26, R29, 0x7604, R26 ;  /* 0x000076041d1a7816 */ /* 0x000fe2000000001a */
[----:B------:R-:W-:Y:S01]  /*14af0*/  IMAD.U32 R29, R28, 0x10000, RZ ;  /* 0x000100001c1d7824 */ /* 0x000fe200078e00ff */
[----:B------:R-:W-:Y:S01]  /*14b00*/  LOP3.LUT R27, R25, 0xff, RZ, 0xc0, !PT ;  /* 0x000000ff191b7812 */ /* 0x000fe200078ec0ff */
[----:B------:R-:W-:Y:S01]  /*14b10*/  IMAD.U32 R25, R30, 0x10000, RZ ;  /* 0x000100001e197824 */ /* 0x000fe200078e00ff */
[----:B------:R-:W-:-:S02]  /*14b20*/  LOP3.LUT R20, R12, 0xff, RZ, 0xc0, !PT ;  /* 0x000000ff0c147812 */ /* 0x000fc400078ec0ff */
[----:B------:R-:W-:Y:S02]  /*14b30*/  LOP3.LUT R21, R21, 0xff, RZ, 0xc0, !PT ;  /* 0x000000ff15157812 */ /* 0x000fe400078ec0ff */
[----:B------:R-:W-:Y:S02]  /*14b40*/  LOP3.LUT R29, R26, 0xff0000, R29, 0xf8, !PT ;  /* 0x00ff00001a1d7812 */ /* 0x000fe400078ef81d */
[----:B------:R-:W-:Y:S02]  /*14b50*/  PRMT R21, R21, 0x7604, R20 ;  /* 0x0000760415157816 */ /* 0x000fe40000000014 */
[----:B------:R-:W-:Y:S02]  /*14b60*/  LOP3.LUT R20, R14, 0xff, RZ, 0xc0, !PT ;  /* 0x000000ff0e147812 */ /* 0x000fe400078ec0ff */
[----:B------:R-:W-:Y:S02]  /*14b70*/  LOP3.LUT R25, R24, 0xff0000, R25, 0xf8, !PT ;  /* 0x00ff000018197812 */ /* 0x000fe400078ef819 */
[----:B------:R-:W-:-:S02]  /*14b80*/  LOP3.LUT R29, R29, 0xff000000, R15, 0xf8, !PT ;  /* 0xff0000001d1d7812 */ /* 0x000fc400078ef80f */
[----:B------:R-:W-:Y:S02]  /*14b90*/  PRMT R27, R27, 0x7604, R20 ;  /* 0x000076041b1b7816 */ /* 0x000fe40000000014 */
[----:B------:R-:W-:Y:S02]  /*14ba0*/  LOP3.LUT R25, R25, 0xff000000, R13, 0xf8, !PT ;  /* 0xff00000019197812 */ /* 0x000fe400078ef80d */
[-C--:B0-----:R-:W-:Y:S02]  /*14bb0*/  F2FP.F16.E4M3.UNPACK_B R20, R6.reuse.H1 ;  /* 0x00000006ff14723e */ /* 0x081fe400030006ff */
[----:B------:R-:W-:Y:S02]  /*14bc0*/  F2FP.F16.E4M3.UNPACK_B R30, R29 ;  /* 0x0000001dff1e723e */ /* 0x000fe400020006ff */
        /* <DEDUP_REMOVED lines=91> */
.L_x_4421:
[----:B------:R-:W-:Y:S05]  /*15180*/  BSYNC B1 ;  /* 0x0000000000017941 */ /* 0x000fea0003800000 */
.L_x_4420:
[----:B------:R-:W-:Y:S05]  /*15190*/  @P5 BRA `(.L_x_4411) ;  /* 0x0000003c00245947 */ /* 0x000fea0003800000 */
[----:B01234-:R-:W0:Y:S01]  /*151a0*/  LDS.128 R4, [R0+0x22200] ;  /* 0x0222000000047984 */ /* 0x01fe220000000c00 */
        /* <DEDUP_REMOVED lines=120> */
[----:B------:R0:W-:Y:S01]  /*15930*/  STS.128 [R0+0x22200], R4 ;  /* 0x0222000400007388 */ /* 0x0001e20000000c00 */
[----:B------:R-:W-:Y:S05]  /*15940*/  BRA `(.L_x_4411) ;  /* 0x0000003400387947 */ /* 0x000fea0003800000 */
.L_x_4405:
[----:B------:R-:W-:-:S03]  /*15950*/  UMOV UR4, 0xffffffff ;  /* 0xffffffff00047882 */ /* 0x000fc60000000000 */
[----:B------:R-:W-:Y:S05]  /*15960*/  BRA.DIV UR4, `(.L_x_4422) ;  /* 0x000001c204a07947 */ /* 0x000fea000b800000 */
[----:B------:R0:W2:Y:S04]  /*15970*/  SHFL.IDX PT, R37, R24, RZ, 0x1e1f ;  /* 0x001e1fff18257589 */ /* 0x0000a800000e0000 */
[----:B------:R0:W3:Y:S04]  /*15980*/  SHFL.IDX PT, R47, R26, RZ, 0x1e1f ;  /* 0x001e1fff1a2f7589 */ /* 0x0000e800000e0000 */
[----:B------:R0:W4:Y:S04]  /*15990*/  SHFL.IDX PT, R3, R28, RZ, 0x1e1f ;  /* 0x001e1fff1c037589 */ /* 0x00012800000e0000 */
[----:B------:R-:W0:Y:S02]  /*159a0*/  SHFL.IDX PT, R45, R45, RZ, 0x1e1f ;  /* 0x001e1fff2d2d7589 */ /* 0x000e2400000e0000 */
.L_x_4675:
[----:B------:R-:W-:Y:S01]  /*159b0*/  ULDC UR4, c[0x0][0x448] ;  /* 0x0001120000047ab9 */ /* 0x000fe20000000800 */
[----:B------:R-:W-:Y:S01]  /*159c0*/  BSSY B1, `(.L_x_4423) ;  /* 0x0000036000017945 */ /* 0x000fe20003800000 */
[----:B------:R-:W-:Y:S01]  /*159d0*/  IMAD R0, R132, UR4, RZ ;  /* 0x0000000484007c24 */ /* 0x000fe2000f8e02ff */
[----:B0-----:R-:W-:Y:S02]  /*159e0*/  CS2R R28, SRZ ;  /* 0x00000000001c7805 */ /* 0x001fe4000001ff00 */
[----:B------:R-:W-:Y:S02]  /*159f0*/  CS2R R30, SRZ ;  /* 0x00000000001e7805 */ /* 0x000fe4000001ff00 */
[----:B------:R-:W-:Y:S02]  /*15a00*/  CS2R R6, SRZ ;  /* 0x0000000000067805 */ /* 0x000fe4000001ff00 */
[----:B------:R-:W-:Y:S02]  /*15a10*/  CS2R R8, SRZ ;  /* 0x0000000000087805 */ /* 0x000fe4000001ff00 */
[----:B------:R-:W-:-:S02]  /*15a20*/  ISETP.GE.AND P0, PT, R4, R0, PT ;  /* 0x000000000400720c */ /* 0x000fc40003f06270 */
[----:B------:R-:W-:Y:S02]  /*15a30*/  CS2R R4, SRZ ;  /* 0x0000000000047805 */ /* 0x000fe4000001ff00 */
[----:B------:R-:W-:Y:S02]  /*15a40*/  CS2R R10, SRZ ;  /* 0x00000000000a7805 */ /* 0x000fe4000001ff00 */
[----:B------:R-:W-:Y:S02]  /*15a50*/  CS2R R32, SRZ ;  /* 0x0000000000207805 */ /* 0x000fe4000001ff00 */
[----:B------:R-:W-:Y:S02]  /*15a60*/  CS2R R34, SRZ ;  /* 0x0000000000227805 */ /* 0x000fe4000001ff00 */
[----:B------:R-:W-:Y:S02]  /*15a70*/  CS2R R12, SRZ ;  /* 0x00000000000c7805 */ /* 0x000fe4000001ff00 */
[----:B-1----:R-:W-:-:S02]  /*15a80*/  CS2R R14, SRZ ;  /* 0x00000000000e7805 */ /* 0x002fc4000001ff00 */
[----:B------:R-:W-:Y:S02]  /*15a90*/  CS2R R24, SRZ ;  /* 0x0000000000187805 */ /* 0x000fe4000001ff00 */
[----:B------:R-:W-:Y:S01]  /*15aa0*/  CS2R R26, SRZ ;  /* 0x00000000001a7805 */ /* 0x000fe2000001ff00 */
[----:B------:R-:W-:Y:S06]  /*15ab0*/  @P0 BRA `(.L_x_4424) ;  /* 0x0000000000980947 */ /* 0x000fec0003800000 */
[----:B------:R-:W-:Y:S01]  /*15ac0*/  ULDC UR4, c[0x0][0x3f4] ;  /* 0x0000fd0000047ab9 */ /* 0x000fe20000000800 */
[----:B------:R-:W-:Y:S02]  /*15ad0*/  CS2R R32, SRZ ;  /* 0x0000000000207805 */ /* 0x000fe4000001ff00 */
[----:B------:R-:W-:Y:S02]  /*15ae0*/  ISETP.GE.AND P1, PT, R221, UR4, PT ;  /* 0x00000004dd007c0c */ /* 0x000fe4000bf26270 */
[----:B------:R-:W-:Y:S02]  /*15af0*/  CS2R R34, SRZ ;  /* 0x0000000000227805 */ /* 0x000fe4000001ff00 */
[----:B------:R-:W-:Y:S02]  /*15b00*/  ISETP.GE.AND P2, PT, R16, UR4, PT ;  /* 0x0000000410007c0c */ /* 0x000fe4000bf46270 */
[----:B------:R-:W-:Y:S02]  /*15b10*/  CS2R R28, SRZ ;  /* 0x00000000001c7805 */ /* 0x000fe4000001ff00 */
[----:B------:R-:W-:-:S02]  /*15b20*/  ISETP.GE.AND P0, PT, R222, UR4, PT ;  /* 0x00000004de007c0c */ /* 0x000fc4000bf06270 */
[----:B------:R-:W-:Y:S02]  /*15b30*/  CS2R R30, SRZ ;  /* 0x00000000001e7805 */ /* 0x000fe4000001ff00 */
[----:B------:R-:W-:Y:S02]  /*15b40*/  CS2R R12, SRZ ;  /* 0x00000000000c7805 */ /* 0x000fe4000001ff00 */
[----:B------:R-:W-:Y:S01]  /*15b50*/  CS2R R14, SRZ ;  /* 0x00000000000e7805 */ /* 0x000fe2000001ff00 */
[----:B------:R-:W-:Y:S02]  /*15b60*/  @!P1 IMAD.SHL.U32 R20, R226, 0x10, RZ ;  /* 0x00000010e2149824 */ /* 0x000fe400078e00ff */
[----:B--2---:R-:W-:-:S04]  /*15b70*/  @!P2 IADD3 R40, P3, R16, R37, RZ ;  /* 0x000000251028a210 */ /* 0x004fc80007f7e0ff */
[----:B------:R-:W-:Y:S01]  /*15b80*/  @!P0 IMAD.SHL.U32 R38, R227, 0x10, RZ ;  /* 0x00000010e3268824 */ /* 0x000fe200078e00ff */
[----:B------:R-:W-:Y:S02]  /*15b90*/  @!P1 SHF.R.S32.HI R4, RZ, 0x1f, R20 ;  /* 0x0000001fff049819 */ /* 0x000fe40000011414 */
[C---:B------:R-:W-:Y:S01]  /*15ba0*/  @!P1 IADD3 R42, P5, R20.reuse, R37, RZ ;  /* 0x00000025142a9210 */ /* 0x040fe20007fbe0ff */
[----:B----4-:R-:W-:Y:S01]  /*15bb0*/  @!P2 IMAD.X R41, R3, 0x1, R17, P3 ;  /* 0x000000010329a824 */ /* 0x010fe200018e0611 */
[----:B---3--:R-:W-:Y:S02]  /*15bc0*/  @!P1 IADD3 R20, P4, R20, R47, RZ ;  /* 0x0000002f14149210 */ /* 0x008fe40007f9e0ff */
[----:B------:R-:W-:Y:S02]  /*15bd0*/  @!P0 IADD3 R36, P3, R38, R37, RZ ;  /* 0x0000002526248210 */ /* 0x000fe40007f7e0ff */
[----:B------:R-:W-:Y:S01]  /*15be0*/  @!P0 SHF.R.S32.HI R6, RZ, 0x1f, R38 ;  /* 0x0000001fff068819 */ /* 0x000fe20000011426 */
[----:B------:R-:W-:Y:S01]  /*15bf0*/  @!P1 IMAD.X R21, R45, 0x1, R4, P4 ;  /* 0x000000012d159824 */ /* 0x000fe200020e0604 */
[----:B------:R-:W-:-:S02]  /*15c00*/  @!P1 IADD3.X R43, R3, R4, RZ, P5, !PT ;  /* 0x00000004032b9210 */ /* 0x000fc40002ffe4ff */
[----:B------:R-:W-:Y:S02]  /*15c10*/  CS2R R24, SRZ ;  /* 0x0000000000187805 */ /* 0x000fe4000001ff00 */
[-C--:B------:R-:W-:Y:S01]  /*15c20*/  @!P0 IADD3 R38, P5, R38, R47.reuse, RZ ;  /* 0x0000002f26268210 */ /* 0x080fe20007fbe0ff */
[--C-:B------:R-:W-:Y:S01]  /*15c30*/  @!P0 IMAD.X R37, R3, 0x1, R6.reuse, P3 ;  /* 0x0000000103258824 */ /* 0x100fe200018e0606 */
[----:B------:R-:W-:Y:S02]  /*15c40*/  @!P2 IADD3 R46, P4, R16, R47, RZ ;  /* 0x0000002f102ea210 */ /* 0x000fe40007f9e0ff */
[----:B------:R-:W-:Y:S02]  /*15c50*/  CS2R R4, SRZ ;  /* 0x0000000000047805 */ /* 0x000fe4000001ff00 */
[----:B------:R-:W-:Y:S01]  /*15c60*/  CS2R R26, SRZ ;  /* 0x00000000001a7805 */ /* 0x000fe2000001ff00 */
[----:B------:R-:W-:Y:S01]  /*15c70*/  @!P0 IMAD.X R39, R45, 0x1, R6, P5 ;  /* 0x000000012d278824 */ /* 0x000fe200028e0606 */
[----:B------:R-:W-:-:S02]  /*15c80*/  CS2R R6, SRZ ;  /* 0x0000000000067805 */ /* 0x000fc4000001ff00 */
[----:B------:R-:W-:Y:S02]  /*15c90*/  CS2R R8, SRZ ;  /* 0x0000000000087805 */ /* 0x000fe4000001ff00 */
[----:B------:R-:W-:Y:S01]  /*15ca0*/  CS2R R10, SRZ ;  /* 0x00000000000a7805 */ /* 0x000fe2000001ff00 */
[----:B------:R-:W-:Y:S01]  /*15cb0*/  @!P2 IMAD.X R47, R45, 0x1, R17, P4 ;  /* 0x000000012d2fa824 */ /* 0x000fe200020e0611 */
[----:B------:R0:W5:Y:S04]  /*15cc0*/  @!P2 LD.E.128 R32, desc[UR50][R40.64] ;  /* 0x000000322820a980 */ /* 0x000168000c101d00 */
[----:B------:R0:W5:Y:S04]  /*15cd0*/  @!P2 LD.E.128 R28, desc[UR50][R46.64] ;  /* 0x000000322e1ca980 */ /* 0x000168000c101d00 */
[----:B------:R0:W5:Y:S04]  /*15ce0*/  @!P1 LD.E.128 R12, desc[UR50][R42.64] ;  /* 0x000000322a0c9980 */ /* 0x000168000c101d00 */
[----:B------:R0:W5:Y:S04]  /*15cf0*/  @!P1 LD.E.128 R4, desc[UR50][R20.64] ;  /* 0x0000003214049980 */ /* 0x000168000c101d00 */
[----:B------:R0:W5:Y:S04]  /*15d00*/  @!P0 LD.E.128 R24, desc[UR50][R36.64] ;  /* 0x0000003224188980 */ /* 0x000168000c101d00 */
[----:B------:R0:W5:Y:S02]  /*15d10*/  @!P0 LD.E.128 R8, desc[UR50][R38.64] ;  /* 0x0000003226088980 */ /* 0x000164000c101d00 */
.L_x_4424:
[----:B------:R-:W-:Y:S05]  /*15d20*/  BSYNC B1 ;  /* 0x0000000000017941 */ /* 0x000fea0003800000 */
.L_x_4423:
[----:B------:R-:W-:Y:S01]  /*15d30*/  ULEA.HI UR4, UR37, UR37, URZ, 0x1 ;  /* 0x0000002525047291 */ /* 0x000fe2000f8f083f */
[----:B0-----:R-:W0:Y:S01]  /*15d40*/  S2R R20, SR_TID.X ;  /* 0x0000000000147919 */ /* 0x001e220000002100 */
[----:B------:R-:W-:Y:S01]  /*15d50*/  IMAD R0, R129, -0x80, R0 ;  /* 0xffffff8081007824 */ /* 0x000fe200078e0200 */
[----:B------:R-:W-:Y:S01]  /*15d60*/  BSSY B1, `(.L_x_4425) ;  /* 0x000000d000017945 */ /* 0x000fe20003800000 */
[----:B------:R-:W-:-:S03]  /*15d70*/  ULOP3.LUT UR4, UR4, 0xfffffffe, URZ, 0xc0, !UPT ;  /* 0xfffffffe04047892 */ /* 0x000fc6000f8ec03f */
[----:B------:R-:W-:Y:S01]  /*15d80*/  VIMNMX R0, R0, 0x80, PT ;  /* 0x0000008000007848 */ /* 0x000fe20003fe0100 */
[----:B------:R-:W-:-:S06]  /*15d90*/  UIADD3 UR4, UR37, -UR4, URZ ;  /* 0x8000000425047290 */ /* 0x000fcc000fffe03f */
[----:B----4-:R-:W-:-:S05]  /*15da0*/  IMAD.U32 R3, RZ, RZ, UR4 ;  /* 0x00000004ff037e24 */ /* 0x010fca000f8e00ff */
[----:B------:R-:W-:-:S04]  /*15db0*/  SHF.L.U32 R3, R3, 0x1f, RZ ;  /* 0x0000001f03037819 */ /* 0x000fc800000006ff */
[----:B------:R-:W1:Y:S01]  /*15dc0*/  SYNCS.PHASECHK.TRANS64.TRYWAIT P0, [R18+URZ+0x33400], R3 ;  /* 0x03340003120075a7 */ /* 0x000e62000800017f */
[C---:B0-----:R-:W-:Y:S01]  /*15dd0*/  IADD3 R21, R20.reuse, -0x80, RZ ;  /* 0xffffff8014157810 */ /* 0x041fe20007ffe0ff */
[----:B------:R-:W-:-:S05]  /*15de0*/  VIADD R20, R20, 0xffffff80 ;  /* 0xffffff8014147836 */ /* 0x000fca0000000000 */
[----:B------:R-:W-:-:S04]  /*15df0*/  LEA.HI R20, R20, R21, RZ, 0x1 ;  /* 0x0000001514147211 */ /* 0x000fc800078f08ff */
[----:B------:R-:W-:-:S04]  /*15e00*/  SHF.R.S32.HI R20, RZ, 0x1, R20 ;  /* 0x00000001ff147819 */ /* 0x000fc80000011414 */
[----:B------:R-:W-:Y:S01]  /*15e10*/  ISETP.GE.AND P1, PT, R20, R0, PT ;  /* 0x000000001400720c */ /* 0x000fe20003f26270 */
[----:B-1----:R-:W-:-:S12]  /*15e20*/  @!P0 BRA `(.L_x_4426) ;  /* 0x000001bc00e48947 */ /* 0x002fd80003800000 */
.L_x_4676:
[----:B------:R-:W-:Y:S05]  /*15e30*/  BSYNC B1 ;  /* 0x0000000000017941 */ /* 0x000fea0003800000 */
.L_x_4425:
[----:B------:R-:W-:Y:S05]  /*15e40*/  @P1 BRA `(.L_x_4411) ;  /* 0x0000002c00f81947 */ /* 0x000fea0003800000 */
[----:B------:R1:W5:Y:S01]  /*15e50*/  LDL R69, [R1+0x24] ;  /* 0x0000240001457983 */ /* 0x0003620000100800 */
[----:B0-----:R-:W0:Y:S03]  /*15e60*/  LDC R3, c[0x0][0x3f4] ;  /* 0x0000fd00ff037b82 */ /* 0x001e260000000800 */
[----:B------:R1:W5:Y:S04]  /*15e70*/  LDL R68, [R1+0x28] ;  /* 0x0000280001447983 */ /* 0x0003680000100800 */
[----:B------:R1:W5:Y:S01]  /*15e80*/  LDL R67, [R1+0x2c] ;  /* 0x00002c0001437983 */ /* 0x0003620000100800 */
[----:B------:R-:W-:Y:S01]  /*15e90*/  BSSY B1, `(.L_x_4427) ;  /* 0x00000ff000017945 */ /* 0x000fe20003800000 */
[----:B0-----:R-:W-:-:S02]  /*15ea0*/  ISETP.GE.AND P0, PT, R16, R3, PT ;  /* 0x000000031000720c */ /* 0x001fc40003f06270 */
[-C--:B------:R-:W-:Y:S02]  /*15eb0*/  ISETP.GE.AND P1, PT, R221, R3.reuse, PT ;  /* 0x00000003dd00720c */ /* 0x080fe40003f26270 */
[----:B------:R-:W-:-:S09]  /*15ec0*/  ISETP.GE.AND P2, PT, R222, R3, PT ;  /* 0x00000003de00720c */ /* 0x000fd20003f46270 */
[----:B-1----:R-:W-:Y:S05]  /*15ed0*/  @P0 BRA `(.L_x_4428) ;  /* 0x0000000c00e80947 */ /* 0x002fea0003800000 */
[----:B------:R-:W4:Y:S01]  /*15ee0*/  LDL R70, [R1+0x12c] ;  /* 0x00012c0001467983 */ /* 0x000f220000100800 */
[----:B------:R-:W-:Y:S02]  /*15ef0*/  LEA.HI R0, R48, R48, RZ, 0x1 ;  /* 0x0000003030007211 */ /* 0x000fe400078f08ff */
[----:B-----5:R-:W-:Y:S02]  /*15f00*/  LOP3.LUT R20, R32, 0xff, RZ, 0xc0, !PT ;  /* 0x000000ff20147812 */ /* 0x020fe400078ec0ff */
[----:B------:R-:W-:Y:S02]  /*15f10*/  LOP3.LUT R21, R0, 0xfffffffe, RZ, 0xc0, !PT ;  /* 0xfffffffe00157812 */ /* 0x000fe400078ec0ff */
[----:B------:R-:W-:Y:S02]  /*15f20*/  SHF.R.U32.HI R0, RZ, 0x8, R32 ;  /* 0x00000008ff007819 */ /* 0x000fe40000011620 */
[----:B--2---:R-:W-:Y:S01]  /*15f30*/  SHF.R.U32.HI R37, RZ, 0x8, R33 ;  /* 0x00000008ff257819 */ /* 0x004fe20000011621 */
[----:B------:R-:W-:Y:S01]  /*15f40*/  IMAD.IADD R48, R48, 0x1, -R21 ;  /* 0x0000000130307824 */ /* 0x000fe200078e0a15 */
[----:B------:R-:W-:-:S02]  /*15f50*/  LOP3.LUT R21, R0, 0xff, RZ, 0xc0, !PT ;  /* 0x000000ff00157812 */ /* 0x000fc400078ec0ff */
[----:B------:R-:W-:Y:S02]  /*15f60*/  SHF.R.U32.HI R39, RZ, 0x8, R34 ;  /* 0x00000008ff277819 */ /* 0x000fe40000011622 */
[----:B------:R-:W-:Y:S02]  /*15f70*/  LEA.HI R0, R3, R48, RZ, 0x1c ;  /* 0x0000003003007211 */ /* 0x000fe400078fe0ff */
[----:B------:R-:W-:Y:S02]  /*15f80*/  PRMT R45, R21, 0x7604, R20 ;  /* 0x00007604152d7816 */ /* 0x000fe40000000014 */
[----:B------:R-:W-:Y:S02]  /*15f90*/  SHF.R.S32.HI R21, RZ, 0x1f, R0 ;  /* 0x0000001fff157819 */ /* 0x000fe40000011400 */
[----:B------:R-:W-:Y:S02]  /*15fa0*/  LOP3.LUT R36, R33, 0xff, RZ, 0xc0, !PT ;  /* 0x000000ff21247812 */ /* 0x000fe400078ec0ff */
[----:B------:R-:W-:Y:S01]  /*15fb0*/  LEA.HI R21, R21, R0, RZ, 0x2 ;  /* 0x0000000015157211 */ /* 0x000fe200078f10ff */
[----:B------:R-:W-:Y:S01]  /*15fc0*/  IMAD.SHL.U32 R0, R0, 0x10, RZ ;  /* 0x0000001000007824 */ /* 0x000fe200078e00ff */
[----:B------:R-:W-:-:S02]  /*15fd0*/  LOP3.LUT R38, R34, 0xff, RZ, 0xc0, !PT ;  /* 0x000000ff22267812 */ /* 0x000fc400078ec0ff */
[----:B------:R-:W-:Y:S01]  /*15fe0*/  LOP3.LUT R37, R37, 0xff, RZ, 0xc0, !PT ;  /* 0x000000ff25257812 */ /* 0x000fe200078ec0ff */
[----:B------:R-:W-:Y:S01]  /*15ff0*/  IMAD.SHL.U32 R21, R21, 0x800, RZ ;  /* 0x0000080015157824 */ /* 0x000fe200078e00ff */
[----:B------:R-:W-:Y:S02]  /*16000*/  LOP3.LUT R0, R69, 0x30, R0, 0xf8, !PT ;  /* 0x0000003045007812 */ /* 0x000fe400078ef800 */
[----:B------:R-:W-:Y:S02]  /*16010*/  LOP3.LUT R39, R39, 0xff, RZ, 0xc0, !PT ;  /* 0x000000ff27277812 */ /* 0x000fe400078ec0ff */
[----:B------:R-:W-:Y:S02]  /*16020*/  LOP3.LUT R0, R0, R68, RZ, 0x3c, !PT ;  /* 0x0000004400007212 */ /* 0x000fe400078e3cff */
[----:B------:R-:W-:Y:S02]  /*16030*/  LOP3.LUT R21, R21, 0xffffe000, RZ, 0xc0, !PT ;  /* 0xffffe00015157812 */ /* 0x000fe400078ec0ff */
[----:B------:R-:W-:-:S02]  /*16040*/  PRMT R20, R37, 0x7604, R36 ;  /* 0x0000760425147816 */ /* 0x000fc40000000024 */
[----:B------:R-:W-:Y:S02]  /*16050*/  IADD3 R21, R0, R67, R21 ;  /* 0x0000004300157210 */ /* 0x000fe40007ffe015 */
[----:B---3--:R-:W-:Y:S02]  /*16060*/  PRMT R47, R39, 0x7604, R38 ;  /* 0x00007604272f7816 */ /* 0x008fe40000000026 */
[----:B------:R-:W-:Y:S01]  /*16070*/  SHF.R.U32.HI R37, RZ, 0x8, R35 ;  /* 0x00000008ff257819 */ /* 0x000fe20000011623 */
[----:B------:R-:W-:Y:S01]  /*16080*/  IMAD.IADD R0, R18, 0x1, R21 ;  /* 0x0000000112007824 */ /* 0x000fe200078e0215 */
[----:B------:R-:W-:Y:S02]  /*16090*/  SHF.R.U32.HI R39, RZ, 0x8, R28 ;  /* 0x00000008ff277819 */ /* 0x000fe4000001161c */
[----:B------:R-:W-:Y:S02]  /*160a0*/  SHF.R.U32.HI R40, RZ, 0x8, R29 ;  /* 0x00000008ff287819 */ /* 0x000fe4000001161d */
[----:B------:R-:W-:-:S02]  /*160b0*/  LOP3.LUT R36, R35, 0xff, RZ, 0xc0, !PT ;  /* 0x000000ff23247812 */ /* 0x000fc400078ec0ff */
[----:B------:R-:W-:Y:S02]  /*160c0*/  LOP3.LUT R38, R28, 0xff, RZ, 0xc0, !PT ;  /* 0x000000ff1c267812 */ /* 0x000fe400078ec0ff */
[----:B------:R-:W-:Y:S02]  /*160d0*/  LOP3.LUT R37, R37, 0xff, RZ, 0xc0, !PT ;  /* 0x000000ff25257812 */ /* 0x000fe400078ec0ff */
[----:B------:R-:W-:Y:S02]  /*160e0*/  LOP3.LUT R39, R39, 0xff, RZ, 0xc0, !PT ;  /* 0x000000ff27277812 */ /* 0x000fe400078ec0ff */
[----:B------:R-:W-:Y:S02]  /*160f0*/  LOP3.LUT R21, R40, 0xff, RZ, 0xc0, !PT ;  /* 0x000000ff28157812 */ /* 0x000fe400078ec0ff */
[----:B------:R-:W0:Y:S01]  /*16100*/  LDS.128 R40, [R0+0x1e200] ;  /* 0x01e2000000287984 */ /* 0x000e220000000c00 */
[----:B------:R-:W-:Y:S02]  /*16110*/  PRMT R46, R37, 0x7604, R36 ;  /* 0x00007604252e7816 */ /* 0x000fe40000000024 */
[----:B------:R-:W-:-:S02]  /*16120*/  PRMT R51, R39, 0x7604, R38 ;  /* 0x0000760427337816 */ /* 0x000fc40000000026 */
[----:B------:R-:W-:Y:S02]  /*16130*/  SHF.R.U32.HI R53, RZ, 0x8, R31 ;  /* 0x00000008ff357819 */ /* 0x000fe4000001161f */
[----:B------:R-:W-:Y:S02]  /*16140*/  LOP3.LUT R52, R31, 0xff, RZ, 0xc0, !PT ;  /* 0x000000ff1f347812 */ /* 0x000fe400078ec0ff */
[----:B------:R-:W-:Y:S02]  /*16150*/  LOP3.LUT R53, R53, 0xff, RZ, 0xc0, !PT ;  /* 0x000000ff35357812 */ /* 0x000fe400078ec0ff */
[----:B------:R-:W-:Y:S02]  /*16160*/  SHF.R.U32.HI R50, RZ, 0x8, R30 ;  /* 0x00000008ff327819 */ /* 0x000fe4000001161e */
[----:B------:R-:W-:Y:S02]  /*16170*/  LOP3.LUT R48, R29, 0xff, RZ, 0xc0, !PT ;  /* 0x000000ff1d307812 */ /* 0x000fe400078ec0ff */
[----:B------:R-:W-:-:S02]  /*16180*/  PRMT R52, R53, 0x7604, R52 ;  /* 0x0000760435347816 */ /* 0x000fc40000000034 */
[----:B------:R-:W-:Y:S02]  /*16190*/  LOP3.LUT R49, R30, 0xff, RZ, 0xc0, !PT ;  /* 0x000000ff1e317812 */ /* 0x000fe400078ec0ff */
[----:B------:R-:W-:Y:S02]  /*161a0*/  LOP3.LUT R50, R50, 0xff, RZ, 0xc0, !PT ;  /* 0x000000ff32327812 */ /* 0x000fe400078ec0ff */
[----:B------:R-:W-:Y:S02]  /*161b0*/  SHF.R.U32.HI R53, RZ, 0x10, R29 ;  /* 0x00000010ff357819 */ /* 0x000fe4000001161d */
[----:B------:R-:W-:Y:S02]  /*161c0*/  PRMT R48, R21, 0x7604, R48 ;  /* 0x0000760415307816 */ /* 0x000fe40000000030 */
[----:B------:R-:W-:Y:S01]  /*161d0*/  SHF.R.U32.HI R21, RZ, 0x10, R33 ;  /* 0x00000010ff157819 */ /* 0x000fe20000011621 */
[----:B------:R-:W-:Y:S01]  /*161e0*/  IMAD.U32 R53, R53, 0x10000, RZ ;  /* 0x0001000035357824 */ /* 0x000fe200078e00ff */
[----:B------:R-:W-:-:S02]  /*161f0*/  PRMT R57, R50, 0x7604, R49 ;  /* 0x0000760432397816 */ /* 0x000fc40000000031 */
[----:B------:R-:W-:Y:S02]  /*16200*/  SHF.R.U32.HI R49, RZ, 0x10, R35 ;  /* 0x00000010ff317819 */ /* 0x000fe40000011623 */
[----:B------:R-:W-:Y:S02]  /*16210*/  SHF.R.U32.HI R59, RZ, 0x10, R31 ;  /* 0x00000010ff3b7819 */ /* 0x000fe4000001161f */
[----:B------:R-:W-:Y:S01]  /*16220*/  SHF.L.U32 R21, R21, 0x10, RZ ;  /* 0x0000001015157819 */ /* 0x000fe200000006ff */
[----:B------:R-:W-:Y:S01]  /*16230*/  IMAD.U32 R49, R49, 0x10000, RZ ;  /* 0x0001000031317824 */ /* 0x000fe200078e00ff */
[----:B------:R-:W-:Y:S01]  /*16240*/  LOP3.LUT R45, R45, 0xff0000, R32, 0xf8, !PT ;  /* 0x00ff00002d2d7812 */ /* 0x000fe200078ef820 */
[----:B------:R-:W-:Y:S01]  /*16250*/  IMAD.U32 R59, R59, 0x10000, RZ ;  /* 0x000100003b3b7824 */ /* 0x000fe200078e00ff */
        /* <DEDUP_REMOVED lines=12> */
[----:B------:R-:W-:Y:S01]  /*16320*/  LOP3.LUT R53, R49, 0xff000000, R35, 0xf8, !PT ;  /* 0xff00000031357812 */ /* 0x000fe200078ef823 */
[----:B------:R-:W-:Y:S01]  /*16330*/  HADD2.F32 R58, -RZ, R56.H0_H0 ;  /* 0x20000038ff3a7230 */ /* 0x000fe20000004100 */
[----:B------:R-:W-:Y:S01]  /*16340*/  F2FP.F16.E4M3.UNPACK_B R35, R50 ;  /* 0x00000032ff23723e */ /* 0x000fe200020006ff */
[----:B------:R-:W-:Y:S01]  /*16350*/  HADD2.F32 R29, -RZ, R34.H0_H0 ;  /* 0x20000022ff1d7230 */ /* 0x000fe20000004100 */
[----:B------:R-:W-:Y:S01]  /*16360*/  LOP3.LUT R59, R59, 0xff000000, R31, 0xf8, !PT ;  /* 0xff0000003b3b7812 */ /* 0x000fe200078ef81f */
[----:B------:R-:W-:Y:S01]  /*16370*/  HADD2.F32 R56, -RZ, R56.H1_H1 ;  /* 0x30000038ff387230 */ /* 0x000fe20000004100 */
[----:B------:R-:W-:Y:S01]  /*16380*/  F2FP.F16.E4M3.UNPACK_B R54, R40.H1 ;  /* 0x00000028ff36723e */ /* 0x000fe200030006ff */
[----:B------:R-:W-:Y:S01]  /*16390*/  HADD2.F32 R34, -RZ, R34.H1_H1 ;  /* 0x30000022ff227230 */ /* 0x000fe20000004100 */
[----:B------:R-:W-:-:S02]  /*163a0*/  LOP3.LUT R21, R57, 0xff0000, R30, 0xf8, !PT ;  /* 0x00ff000039157812 */ /* 0x000fc400078ef81e */
[----:B------:R-:W-:Y:S02]  /*163b0*/  F2FP.F16.E4M3.UNPACK_B R41, R41.H1 ;  /* 0x00000029ff29723e */ /* 0x000fe400030006ff */
[-C--:B------:R-:W-:Y:S02]  /*163c0*/  F2FP.F16.E4M3.UNPACK_B R49, R43.reuse ;  /* 0x0000002bff31723e */ /* 0x080fe400020006ff */
[----:B------:R-:W-:Y:S02]  /*163d0*/  F2FP.F16.E4M3.UNPACK_B R55, R43.H1 ;  /* 0x0000002bff37723e */ /* 0x000fe400030006ff */
[----:B------:R-:W-:Y:S02]  /*163e0*/  F2FP.F16.E4M3.UNPACK_B R57, R51.H1 ;  /* 0x00000033ff39723e */ /* 0x000fe400030006ff */
[----:B------:R-:W-:Y:S02]  /*163f0*/  F2FP.F16.E4M3.UNPACK_B R50, R50.H1 ;  /* 0x00000032ff32723e */ /* 0x000fe400030006ff */
[----:B------:R-:W-:Y:S01]  /*16400*/  LOP3.LUT R45, R45, 0xff000000, R28, 0xf8, !PT ;  /* 0xff0000002d2d7812 */ /* 0x000fe200078ef81c */
[--C-:B------:R-:W-:Y:S01]  /*16410*/  HADD2.F32 R51, -RZ, R57.reuse.H0_H0 ;  /* 0x20000039ff337230 */ /* 0x100fe20000004100 */
[----:B------:R-:W-:Y:S01]  /*16420*/  LOP3.LUT R21, R21, 0xff000000, R30, 0xf8, !PT ;  /* 0xff00000015157812 */ /* 0x000fe200078ef81e */
[----:B------:R-:W-:Y:S01]  /*16430*/  HADD2.F32 R57, -RZ, R57.H1_H1 ;  /* 0x30000039ff397230 */ /* 0x000fe20000004100 */
[----:B------:R-:W-:-:S02]  /*16440*/  F2FP.F16.E4M3.UNPACK_B R30, R42 ;  /* 0x0000002aff1e723e */ /* 0x000fc400020006ff */
[----:B------:R-:W-:Y:S01]  /*16450*/  F2FP.F16.E4M3.UNPACK_B R42, R42.H1 ;  /* 0x0000002aff2a723e */ /* 0x000fe200030006ff */
[----:B----4-:R-:W0:Y:S02]  /*16460*/  LDS.128 R36, [R70+0x1e200] ;  /* 0x01e2000046247984 */ /* 0x010e240000000c00 */
[-C--:B0-----:R-:W-:Y:S02]  /*16470*/  F2FP.F16.E4M3.UNPACK_B R31, R37.reuse ;  /* 0x00000025ff1f723e */ /* 0x081fe400020006ff */
[----:B------:R-:W-:Y:S02]  /*16480*/  F2FP.F16.E4M3.UNPACK_B R46, R37.H1 ;  /* 0x00000025ff2e723e */ /* 0x000fe400030006ff */
[-C--:B------:R-:W-:Y:S01]  /*16490*/  F2FP.F16.E4M3.UNPACK_B R37, R36.reuse ;  /* 0x00000024ff25723e */ /* 0x080fe200020006ff */
[----:B------:R-:W-:Y:S01]  /*164a0*/  HADD2.F32 R33, -RZ, R31.H0_H0 ;  /* 0x2000001fff217230 */ /* 0x000fe20000004100 */
[----:B------:R-:W-:Y:S01]  /*164b0*/  F2FP.F16.E4M3.UNPACK_B R47, R36.H1 ;  /* 0x00000024ff2f723e */ /* 0x000fe200030006ff */
[----:B------:R-:W-:Y:S01]  /*164c0*/  HADD2.F32 R36, -RZ, R35.H0_H0 ;  /* 0x20000023ff247230 */ /* 0x000fe20000004100 */
[-C--:B------:R-:W-:Y:S01]  /*164d0*/  F2FP.F16.E4M3.UNPACK_B R48, R39.reuse ;  /* 0x00000027ff30723e */ /* 0x080fe200020006ff */
[----:B------:R-:W-:Y:S01]  /*164e0*/  HADD2.F32 R31, -RZ, R31.H1_H1 ;  /* 0x3000001fff1f7230 */ /* 0x000fe20000004100 */
[----:B------:R-:W-:-:S02]  /*164f0*/  F2FP.F16.E4M3.UNPACK_B R52, R39.H1 ;  /* 0x00000027ff34723e */ /* 0x000fc400030006ff */
[----:B------:R-:W-:Y:S01]  /*16500*/  F2FP.F16.E4M3.UNPACK_B R39, R40 ;  /* 0x00000028ff27723e */ /* 0x000fe200020006ff */
[C---:B------:R-:W-:Y:S01]  /*16510*/  FMUL.FTZ R40, R29.reuse, R58 ;  /* 0x0000003a1d287220 */ /* 0x040fe20000410000 */
[----:B------:R-:W-:Y:S01]  /*16520*/  FMUL.FTZ R43, R29, R36 ;  /* 0x000000241d2b7220 */ /* 0x000fe20000410000 */
[----:B------:R-:W-:Y:S02]  /*16530*/  F2FP.F16.E4M3.UNPACK_B R28, R38 ;  /* 0x00000026ff1c723e */ /* 0x000fe400020006ff */
[C---:B------:R-:W-:Y:S01]  /*16540*/  FFMA.FTZ R29, R33.reuse, R36, -R40 ;  /* 0x00000024211d7223 */ /* 0x040fe20000010828 */
[----:B------:R-:W-:Y:S02]  /*16550*/  HADD2.F32 R40, -RZ, R35.H1_H1 ;  /* 0x30000023ff287230 */ /* 0x000fe40000004100 */
[----:B------:R-:W-:Y:S01]  /*16560*/  FFMA.FTZ R33, R33, R58, R43 ;  /* 0x0000003a21217223 */ /* 0x000fe2000001002b */
[----:B------:R-:W-:Y:S02]  /*16570*/  HADD2.F32 R36, -RZ, R41.H0_H0 ;  /* 0x20000029ff247230 */ /* 0x000fe40000004100 */
[----:B------:R-:W-:Y:S01]  /*16580*/  FMUL.FTZ R58, R34, R56 ;  /* 0x00000038223a7220 */ /* 0x000fe20000410000 */
[----:B------:R-:W-:-:S02]  /*16590*/  HADD2.F32 R43, -RZ, R50.H0_H0 ;  /* 0x20000032ff2b7230 */ /* 0x000fc40000004100 */
[-C--:B------:R-:W-:Y:S01]  /*165a0*/  FMUL.FTZ R61, R34, R40.reuse ;  /* 0x00000028223d7220 */ /* 0x080fe20000410000 */
[--C-:B------:R-:W-:Y:S02]  /*165b0*/  HADD2.F32 R35, -RZ, R46.reuse.H0_H0 ;  /* 0x2000002eff237230 */ /* 0x100fe40000004100 */
[C---:B------:R-:W-:Y:S01]  /*165c0*/  FMUL.FTZ R60, R36.reuse, R51 ;  /* 0x00000033243c7220 */ /* 0x040fe20000410000 */
[----:B------:R-:W-:Y:S02]  /*165d0*/  HADD2.F32 R46, -RZ, R46.H1_H1 ;  /* 0x3000002eff2e7230 */ /* 0x000fe40000004100 */
[-C--:B------:R-:W-:Y:S01]  /*165e0*/  FMUL.FTZ R62, R36, R43.reuse ;  /* 0x0000002b243e7220 */ /* 0x080fe20000410000 */
[C---:B------:R-:W-:Y:S01]  /*165f0*/  FFMA.FTZ R36, R31.reuse, R40, -R58 ;  /* 0x000000281f247223 */ /* 0x040fe2000001083a */
[----:B------:R-:W-:Y:S01]  /*16600*/  FFMA.FTZ R34, R31, R56, R61 ;  /* 0x000000381f227223 */ /* 0x000fe2000001003d */
[C---:B------:R-:W-:Y:S01]  /*16610*/  FFMA.FTZ R31, R35.reuse, R43, -R60 ;  /* 0x0000002b231f7223 */ /* 0x040fe2000001083c */
[----:B------:R-:W-:Y:S01]  /*16620*/  F2FP.F16.E4M3.UNPACK_B R58, R59 ;  /* 0x0000003bff3a723e */ /* 0x000fe200020006ff */
[----:B------:R-:W-:Y:S01]  /*16630*/  FFMA.FTZ R35, R35, R51, R62 ;  /* 0x0000003323237223 */ /* 0x000fe2000001003e */
[----:B------:R-:W-:Y:S01]  /*16640*/  HADD2.F32 R40, -RZ, R41.H1_H1 ;  /* 0x30000029ff287230 */ /* 0x000fe20000004100 */
[----:B------:R-:W-:Y:S01]  /*16650*/  F2FP.F16.E4M3.UNPACK_B R38, R38.H1 ;  /* 0x00000026ff26723e */ /* 0x000fe200030006ff */
[----:B------:R-:W-:Y:S01]  /*16660*/  HADD2.F32 R51, -RZ, R50.H1_H1 ;  /* 0x30000032ff337230 */ /* 0x000fe20000004100 */
[----:B------:R-:W-:Y:S01]  /*16670*/  F2FP.F16.E4M3.UNPACK_B R50, R53 ;  /* 0x00000035ff32723e */ /* 0x000fe200020006ff */
[----:B------:R-:W-:-:S02]  /*16680*/  HADD2.F32 R60, -RZ, R58.H0_H0 ;  /* 0x2000003aff3c7230 */ /* 0x000fc40000004100 */
[C---:B------:R-:W-:Y:S01]  /*16690*/  FMUL.FTZ R61, R40.reuse, R57 ;  /* 0x00000039283d7220 */ /* 0x040fe20000410000 */
[----:B------:R-:W-:Y:S02]  /*166a0*/  HADD2.F32 R43, -RZ, R49.H0_H0 ;  /* 0x20000031ff2b7230 */ /* 0x000fe40000004100 */
[-C--:B------:R-:W-:Y:S01]  /*166b0*/  FMUL.FTZ R62, R40, R51.reuse ;  /* 0x00000033283e7220 */ /* 0x080fe20000410000 */
[----:B------:R-:W-:Y:S02]  /*166c0*/  HADD2.F32 R56, -RZ, R50.H0_H0 ;  /* 0x20000032ff387230 */ /* 0x000fe40000004100 */
[----:B------:R-:W-:Y:S01]  /*166d0*/  FFMA.FTZ R40, R46, R51, -R61 ;  /* 0x000000332e287223 */ /* 0x000fe2000001083d */
[----:B------:R-:W-:Y:S02]  /*166e0*/  HADD2.F32 R41, -RZ, R48.H0_H0 ;  /* 0x20000030ff297230 */ /* 0x000fe40000004100 */
[C---:B------:R-:W-:Y:S01]  /*166f0*/  FMUL.FTZ R64, R43.reuse, R60 ;  /* 0x0000003c2b407220 */ /* 0x040fe20000410000 */
[----:B------:R-:W-:Y:S01]  /*16700*/  F2FP.F16.E4M3.UNPACK_B R61, R59.H1 ;  /* 0x0000003bff3d723e */ /* 0x000fe200030006ff */
[-C--:B------:R-:W-:Y:S01]  /*16710*/  FMUL.FTZ R63, R43, R56.reuse ;  /* 0x000000382b3f7220 */ /* 0x080fe20000410000 */
[----:B------:R-:W-:Y:S01]  /*16720*/  F2FP.F16.E4M3.UNPACK_B R53, R53.H1 ;  /* 0x00000035ff35723e */ /* 0x000fe200030006ff */
[----:B------:R-:W-:Y:S01]  /*16730*/  FFMA.FTZ R43, R41, R56, -R64 ;  /* 0x00000038292b7223 */ /* 0x000fe20000010840 */
[----:B------:R-:W-:-:S02]  /*16740*/  HADD2.F32 R58, -RZ, R58.H1_H1 ;  /* 0x3000003aff3a7230 */ /* 0x000fc40000004100 */
[----:B------:R-:W-:Y:S01]  /*16750*/  FFMA.FTZ R46, R46, R57, R62 ;  /* 0x000000392e2e7223 */ /* 0x000fe2000001003e */
[----:B------:R-:W-:Y:S02]  /*16760*/  HADD2.F32 R49, -RZ, R49.H1_H1 ;  /* 0x30000031ff317230 */ /* 0x000fe40000004100 */
[----:B------:R-:W-:Y:S01]  /*16770*/  FFMA.FTZ R41, R41, R60, R63 ;  /* 0x0000003c29297223 */ /* 0x000fe2000001003f */
[----:B------:R-:W-:Y:S01]  /*16780*/  HADD2.F32 R56, -RZ, R50.H1_H1 ;  /* 0x30000032ff387230 */ /* 0x000fe20000004100 */
[----:B------:R-:W-:Y:S01]  /*16790*/  F2FP.SATFINITE.E4M3.F32.PACK_AB_MERGE_C R31, R40, R31, RZ ;  /* 0x0000001f281f723e */ /* 0x000fe200048070ff */
[----:B------:R-:W-:Y:S02]  /*167a0*/  HADD2.F32 R59, -RZ, R61.H0_H0 ;  /* 0x2000003dff3b7230 */ /* 0x000fe40000004100 */
[C---:B------:R-:W-:Y:S01]  /*167b0*/  FMUL.FTZ R63, R49.reuse, R58 ;  /* 0x0000003a313f7220 */ /* 0x040fe20000410000 */
[----:B------:R-:W-:Y:S02]  /*167c0*/  HADD2.F32 R50, -RZ, R55.H0_H0 ;  /* 0x20000037ff327230 */ /* 0x000fe40000004100 */
[----:B------:R-:W-:Y:S01]  /*167d0*/  FMUL.FTZ R49, R49, R56 ;  /* 0x0000003831317220 */ /* 0x000fe20000410000 */
[----:B------:R-:W-:Y:S01]  /*167e0*/  HADD2.F32 R57, -RZ, R53.H0_H0 ;  /* 0x20000035ff397230 */ /* 0x000fe20000004100 */
[----:B------:R-:W-:Y:S01]  /*167f0*/  F2FP.SATFINITE.E4M3.F32.PACK_AB_MERGE_C R35, R46, R35, RZ ;  /* 0x000000232e23723e */ /* 0x000fe200048070ff */
[----:B------:R-:W-:-:S02]  /*16800*/  HADD2.F32 R48, -RZ, R48.H1_H1 ;  /* 0x30000030ff307230 */ /* 0x000fc40000004100 */
[C---:B------:R-:W-:Y:S01]  /*16810*/  FMUL.FTZ R60, R50.reuse, R59 ;  /* 0x0000003b323c7220 */ /* 0x040fe20000410000 */
[----:B------:R-:W-:Y:S02]  /*16820*/  HADD2.F32 R51, -RZ, R52.H0_H0 ;  /* 0x20000034ff337230 */ /* 0x000fe40000004100 */
[----:B------:R-:W-:Y:S01]  /*16830*/  FMUL.FTZ R62, R50, R57 ;  /* 0x00000039323e7220 */ /* 0x000fe20000410000 */
[----:B------:R-:W-:Y:S01]  /*16840*/  F2FP.SATFINITE.E4M3.F32.PACK_AB_MERGE_C R29, R36, R29, R31 ;  /* 0x0000001d241d723e */ /* 0x000fe2000480701f */
[C---:B------:R-:W-:Y:S01]  /*16850*/  FFMA.FTZ R50, R48.reuse, R56, -R63 ;  /* 0x0000003830327223 */ /* 0x040fe2000001083f */
[----:B------:R-:W-:Y:S01]  /*16860*/  FFMA.FTZ R48, R48, R58, R49 ;  /* 0x0000003a30307223 */ /* 0x000fe20000010031 */
[C---:B------:R-:W-:Y:S01]  /*16870*/  FFMA.FTZ R49, R51.reuse, R57, -R60 ;  /* 0x0000003933317223 */ /* 0x040fe2000001083c */
[----:B------:R-:W-:Y:S01]  /*16880*/  F2FP.F16.E4M3.UNPACK_B R60, R45.H1 ;  /* 0x0000002dff3c723e */ /* 0x000fe200030006ff */
[----:B------:R-:W-:Y:S01]  /*16890*/  FFMA.FTZ R51, R51, R59, R62 ;  /* 0x0000003b33337223 */ /* 0x000fe2000001003e */
[----:B------:R-:W-:Y:S01]  /*168a0*/  F2FP.F16.E4M3.UNPACK_B R57, R32.H1 ;  /* 0x00000020ff39723e */ /* 0x000fe200030006ff */
[----:B------:R-:W-:Y:S01]  /*168b0*/  HADD2.F32 R59, -RZ, R53.H1_H1 ;  /* 0x30000035ff3b7230 */ /* 0x000fe20000004100 */
[----:B------:R-:W-:Y:S01]  /*168c0*/  F2FP.SATFINITE.E4M3.F32.PACK_AB_MERGE_C R33, R34, R33, R35 ;  /* 0x000000212221723e */ /* 0x000fe20004807023 */
[----:B------:R-:W-:-:S02]  /*168d0*/  HADD2.F32 R62, -RZ, R61.H1_H1 ;  /* 0x3000003dff3e7230 */ /* 0x000fc40000004100 */
[----:B------:R-:W-:Y:S02]  /*168e0*/  HADD2.F32 R56, -RZ, R55.H1_H1 ;  /* 0x30000037ff387230 */ /* 0x000fe40000004100 */
[----:B------:R-:W-:Y:S02]  /*168f0*/  HADD2.F32 R61, -RZ, R60.H0_H0 ;  /* 0x2000003cff3d7230 */ /* 0x000fe40000004100 */
[----:B------:R-:W-:Y:S02]  /*16900*/  HADD2.F32 R55, -RZ, R54.H0_H0 ;  /* 0x20000036ff377230 */ /* 0x000fe40000004100 */
[C---:B------:R-:W-:Y:S01]  /*16910*/  FMUL.FTZ R64, R56.reuse, R62 ;  /* 0x0000003e38407220 */ /* 0x040fe20000410000 */
[----:B------:R-:W-:Y:S02]  /*16920*/  HADD2.F32 R58, -RZ, R57.H0_H0 ;  /* 0x20000039ff3a7230 */ /* 0x000fe40000004100 */
[----:B------:R-:W-:Y:S01]  /*16930*/  FMUL.FTZ R65, R56, R59 ;  /* 0x0000003b38417220 */ /* 0x000fe20000410000 */
[----:B------:R-:W-:-:S02]  /*16940*/  HADD2.F32 R53, -RZ, R52.H1_H1 ;  /* 0x30000034ff357230 */ /* 0x000fc40000004100 */
[C---:B------:R-:W-:Y:S01]  /*16950*/  FMUL.FTZ R63, R55.reuse, R61 ;  /* 0x0000003d373f7220 */ /* 0x040fe20000410000 */
[----:B------:R-:W-:Y:S02]  /*16960*/  HADD2.F32 R52, -RZ, R47.H0_H0 ;  /* 0x2000002fff347230 */ /* 0x000fe40000004100 */
[----:B------:R-:W-:Y:S01]  /*16970*/  FMUL.FTZ R56, R55, R58 ;  /* 0x0000003a37387220 */ /* 0x000fe20000410000 */
[----:B------:R-:W-:Y:S02]  /*16980*/  HADD2.F32 R60, -RZ, R60.H1_H1 ;  /* 0x3000003cff3c7230 */ /* 0x000fe40000004100 */
[C---:B------:R-:W-:Y:S01]  /*16990*/  FFMA.FTZ R64, R53.reuse, R59, -R64 ;  /* 0x0000003b35407223 */ /* 0x040fe20000010840 */
[----:B------:R-:W-:Y:S02]  /*169a0*/  HADD2.F32 R54, -RZ, R54.H1_H1 ;  /* 0x30000036ff367230 */ /* 0x000fe40000004100 */
[----:B------:R-:W-:Y:S01]  /*169b0*/  FFMA.FTZ R66, R53, R62, R65 ;  /* 0x0000003e35427223 */ /* 0x000fe20000010041 */
[----:B------:R-:W-:-:S02]  /*169c0*/  HADD2.F32 R57, -RZ, R57.H1_H1 ;  /* 0x30000039ff397230 */ /* 0x000fc40000004100 */
[C---:B------:R-:W-:Y:S01]  /*169d0*/  FFMA.FTZ R63, R52.reuse, R58, -R63 ;  /* 0x0000003a343f7223 */ /* 0x040fe2000001083f */
[----:B------:R-:W-:Y:S01]  /*169e0*/  FFMA.FTZ R61, R52, R61, R56 ;  /* 0x0000003d343d7223 */ /* 0x000fe20000010038 */
[----:B------:R-:W-:Y:S01]  /*169f0*/  F2FP.F16.E4M3.UNPACK_B R53, R45 ;  /* 0x0000002dff35723e */ /* 0x000fe200020006ff */
[----:B------:R-:W-:Y:S01]  /*16a00*/  HADD2.F32 R47, -RZ, R47.H1_H1 ;  /* 0x3000002fff2f7230 */ /* 0x000fe20000004100 */
[----:B------:R-:W-:Y:S01]  /*16a10*/  F2FP.F16.E4M3.UNPACK_B R52, R32 ;  /* 0x00000020ff34723e */ /* 0x000fe200020006ff */
[CC--:B------:R-:W-:Y:S01]  /*16a20*/  FMUL.FTZ R32, R54.reuse, R60.reuse ;  /* 0x0000003c36207220 */ /* 0x0c0fe20000410000 */
[----:B------:R-:W-:Y:S01]  /*16a30*/  FMUL.FTZ R55, R54, R57 ;  /* 0x0000003936377220 */ /* 0x000fe20000410000 */
[----:B------:R-:W-:Y:S01]  /*16a40*/  HADD2.F32 R54, -RZ, R53.H0_H0 ;  /* 0x20000035ff367230 */ /* 0x000fe20000004100 */
[----:B------:R-:W-:Y:S01]  /*16a50*/  F2FP.SATFINITE.E4M3.F32.PACK_AB_MERGE_C R49, R64, R49, RZ ;  /* 0x000000314031723e */ /* 0x000fe200048070ff */
[----:B------:R-:W-:Y:S02]  /*16a60*/  HADD2.F32 R45, -RZ, R39.H0_H0 ;  /* 0x20000027ff2d7230 */ /* 0x000fe40000004100 */
[C---:B------:R-:W-:Y:S01]  /*16a70*/  FFMA.FTZ R62, R47.reuse, R57, -R32 ;  /* 0x000000392f3e7223 */ /* 0x040fe20000010820 */
[----:B------:R-:W-:Y:S01]  /*16a80*/  FFMA.FTZ R60, R47, R60, R55 ;  /* 0x0000003c2f3c7223 */ /* 0x000fe20000010037 */
[----:B------:R-:W-:Y:S01]  /*16a90*/  HADD2.F32 R47, -RZ, R52.H0_H0 ;  /* 0x20000034ff2f7230 */ /* 0x000fe20000004100 */
[----:B------:R-:W-:Y:S01]  /*16aa0*/  F2FP.SATFINITE.E4M3.F32.PACK_AB_MERGE_C R51, R66, R51, RZ ;  /* 0x000000334233723e */ /* 0x000fe200048070ff */
[----:B------:R-:W-:-:S02]  /*16ab0*/  HADD2.F32 R32, -RZ, R37.H0_H0 ;  /* 0x20000025ff207230 */ /* 0x000fc40000004100 */
[C---:B------:R-:W-:Y:S01]  /*16ac0*/  FMUL.FTZ R55, R45.reuse, R54 ;  /* 0x000000362d377220 */ /* 0x040fe20000410000 */
[----:B------:R-:W-:Y:S02]  /*16ad0*/  HADD2.F32 R56, -RZ, R53.H1_H1 ;  /* 0x30000035ff387230 */ /* 0x000fe40000004100 */
[-C--:B------:R-:W-:Y:S01]  /*16ae0*/  FMUL.FTZ R45, R45, R47.reuse ;  /* 0x0000002f2d2d7220 */ /* 0x080fe20000410000 */
[----:B------:R-:W-:Y:S02]  /*16af0*/  HADD2.F32 R39, -RZ, R39.H1_H1 ;  /* 0x30000027ff277230 */ /* 0x000fe40000004100 */
[C---:B------:R-:W-:Y:S01]  /*16b00*/  FFMA.FTZ R55, R32.reuse, R47, -R55 ;  /* 0x0000002f20377223 */ /* 0x040fe20000010837 */
[----:B------:R-:W-:Y:S01]  /*16b10*/  HADD2.F32 R52, -RZ, R52.H1_H1 ;  /* 0x30000034ff347230 */ /* 0x000fe20000004100 */
[----:B------:R-:W-:Y:S01]  /*16b20*/  F2FP.F16.E4M3.UNPACK_B R47, R21.H1 ;  /* 0x00000015ff2f723e */ /* 0x000fe200030006ff */
[----:B------:R-:W-:Y:S02]  /*16b30*/  HADD2.F32 R37, -RZ, R37.H1_H1 ;  /* 0x30000025ff257230 */ /* 0x000fe40000004100 */
[C---:B------:R-:W-:Y:S01]  /*16b40*/  FMUL.FTZ R58, R39.reuse, R56 ;  /* 0x00000038273a7220 */ /* 0x040fe20000410000 */
        /* <DEDUP_REMOVED lines=27> */
[----:B------:R-:W-:Y:S01]  /*16d00*/  HADD2.F32 R37, -RZ, R20.H1_H1 ;  /* 0x30000014ff257230 */ /* 0x000fe20000004100 */
[----:B------:R-:W-:Y:S01]  /*16d10*/  F2FP.SATFINITE.E4M3.F32.PACK_AB_MERGE_C R56, R56, R57, RZ ;  /* 0x000000393838723e */ /* 0x000fe200048070ff */
[----:B------:R-:W-:Y:S02]  /*16d20*/  HADD2.F32 R39, -RZ, R39.H1_H1 ;  /* 0x30000027ff277230 */ /* 0x000fe40000004100 */
[----:B------:R-:W-:Y:S01]  /*16d30*/  FMUL.FTZ R45, R21, R38 ;  /* 0x00000026152d7220 */ /* 0x000fe20000410000 */
[----:B------:R-:W-:Y:S01]  /*16d40*/  HADD2.F32 R30, -RZ, R30.H1_H1 ;  /* 0x3000001eff1e7230 */ /* 0x000fe20000004100 */
[----:B------:R-:W-:Y:S01]  /*16d50*/  F2FP.SATFINITE.E4M3.F32.PACK_AB_MERGE_C R52, R59, R52, RZ ;  /* 0x000000343b34723e */ /* 0x000fe200048070ff */
[----:B------:R-:W-:Y:S02]  /*16d60*/  HADD2.F32 R32, -RZ, R20.H0_H0 ;  /* 0x20000014ff207230 */ /* 0x000fe40000004100 */
[--C-:B------:R-:W-:Y:S02]  /*16d70*/  HADD2.F32 R20, -RZ, R28.reuse.H0_H0 ;  /* 0x2000001cff147230 */ /* 0x100fe40000004100 */
[----:B------:R-:W-:Y:S01]  /*16d80*/  FMUL.FTZ R47, R30, R39 ;  /* 0x000000271e2f7220 */ /* 0x000fe20000410000 */
[----:B------:R-:W-:-:S02]  /*16d90*/  HADD2.F32 R28, -RZ, R28.H1_H1 ;  /* 0x3000001cff1c7230 */ /* 0x000fc40000004100 */
[----:B------:R-:W-:Y:S01]  /*16da0*/  FMUL.FTZ R42, R30, R37 ;  /* 0x000000251e2a7220 */ /* 0x000fe20000410000 */
[-C--:B------:R-:W-:Y:S01]  /*16db0*/  FMUL.FTZ R21, R21, R32.reuse ;  /* 0x0000002015157220 */ /* 0x080fe20000410000 */
[----:B------:R-:W-:Y:S01]  /*16dc0*/  FFMA.FTZ R30, R20, R32, -R45 ;  /* 0x00000020141e7223 */ /* 0x000fe2000001082d */
[----:B------:R-:W-:Y:S01]  /*16dd0*/  F2FP.SATFINITE.E4M3.F32.PACK_AB_MERGE_C R32, R60, R61, RZ ;  /* 0x0000003d3c20723e */ /* 0x000fe200048070ff */
[C---:B------:R-:W-:Y:S01]  /*16de0*/  FFMA.FTZ R47, R28.reuse, R37, -R47 ;  /* 0x000000251c2f7223 */ /* 0x040fe2000001082f */
[----:B------:R-:W-:Y:S01]  /*16df0*/  FFMA.FTZ R42, R28, R39, R42 ;  /* 0x000000271c2a7223 */ /* 0x000fe2000001002a */
[----:B------:R-:W-:Y:S01]  /*16e00*/  FFMA.FTZ R21, R20, R38, R21 ;  /* 0x0000002614157223 */ /* 0x000fe20000010015 */
[----:B------:R-:W-:Y:S02]  /*16e10*/  F2FP.SATFINITE.E4M3.F32.PACK_AB_MERGE_C R28, R62, R63, RZ ;  /* 0x0000003f3e1c723e */ /* 0x000fe400048070ff */
[----:B------:R-:W-:Y:S02]  /*16e20*/  F2FP.SATFINITE.E4M3.F32.PACK_AB_MERGE_C R30, R47, R30, R56 ;  /* 0x0000001e2f1e723e */ /* 0x000fe40004807038 */
[----:B------:R-:W-:-:S02]  /*16e30*/  F2FP.SATFINITE.E4M3.F32.PACK_AB_MERGE_C R28, R58, R55, R28 ;  /* 0x000000373a1c723e */ /* 0x000fc4000480701c */
[----:B------:R-:W-:Y:S02]  /*16e40*/  F2FP.SATFINITE.E4M3.F32.PACK_AB_MERGE_C R32, R53, R54, R32 ;  /* 0x000000363520723e */ /* 0x000fe40004807020 */
[----:B------:R-:W-:Y:S01]  /*16e50*/  F2FP.SATFINITE.E4M3.F32.PACK_AB_MERGE_C R34, R42, R21, R52 ;  /* 0x000000152a22723e */ /* 0x000fe20004807034 */
[----:B------:R0:W-:Y:S04]  /*16e60*/  STS.128 [R70+0x1e200], R28 ;  /* 0x01e2001c46007388 */ /* 0x0001e80000000c00 */
[----:B------:R0:W-:Y:S02]  /*16e70*/  STS.128 [R0+0x1e200], R32 ;  /* 0x01e2002000007388 */ /* 0x0001e40000000c00 */
.L_x_4428:
[----:B------:R-:W-:Y:S05]  /*16e80*/  BSYNC B1 ;  /* 0x0000000000017941 */ /* 0x000fea0003800000 */
.L_x_4427:
[----:B------:R-:W-:Y:S04]  /*16e90*/  BSSY B1, `(.L_x_4429) ;  /* 0x0000101000017945 */ /* 0x000fe80003800000 */
[----:B------:R-:W-:Y:S05]  /*16ea0*/  @P1 BRA `(.L_x_4430) ;  /* 0x0000000c00fc1947 */ /* 0x000fea0003800000 */
[----:B------:R-:W4:Y:S01]  /*16eb0*/  LDL R59, [R1+0x128] ;  /* 0x00012800013b7983 */ /* 0x000f220000100800 */
[----:B0----5:R-:W-:Y:S02]  /*16ec0*/  SHF.R.U32.HI R0, RZ, 0x8, R12 ;  /* 0x00000008ff007819 */ /* 0x021fe4000001160c */
[----:B------:R-:W-:Y:S02]  /*16ed0*/  LOP3.LUT R21, R12, 0xff, RZ, 0xc0, !PT ;  /* 0x000000ff0c157812 */ /* 0x000fe400078ec0ff */
[----:B------:R-:W-:Y:S02]  /*16ee0*/  LOP3.LUT R20, R0, 0xff, RZ, 0xc0, !PT ;  /* 0x000000ff00147812 */ /* 0x000fe400078ec0ff */
[----:B------:R-:W-:Y:S02]  /*16ef0*/  LEA.HI R0, R3, R226, RZ, 0x1c ;  /* 0x000000e203007211 */ /* 0x000fe400078fe0ff */
[----:B--2---:R-:W-:Y:S02]  /*16f00*/  PRMT R37, R20, 0x7604, R21 ;  /* 0x0000760414257816 */ /* 0x004fe40000000015 */
[----:B------:R-:W-:-:S02]  /*16f10*/  SHF.R.S32.HI R21, RZ, 0x1f, R0 ;  /* 0x0000001fff157819 */ /* 0x000fc40000011400 */
[----:B------:R-:W-:Y:S02]  /*16f20*/  SHF.R.U32.HI R28, RZ, 0x8, R13 ;  /* 0x00000008ff1c7819 */ /* 0x000fe4000001160d */
[----:B------:R-:W-:Y:S01]  /*16f30*/  LEA.HI R21, R21, R0, RZ, 0x2 ;  /* 0x0000000015157211 */ /* 0x000fe200078f10ff */
[----:B------:R-:W-:Y:S01]  /*16f40*/  IMAD.SHL.U32 R0, R0, 0x10, RZ ;  /* 0x0000001000007824 */ /* 0x000fe200078e00ff */
[----:B------:R-:W-:Y:S02]  /*16f50*/  LOP3.LUT R29, R13, 0xff, RZ, 0xc0, !PT ;  /* 0x000000ff0d1d7812 */ /* 0x000fe400078ec0ff */
[----:B------:R-:W-:Y:S01]  /*16f60*/  LOP3.LUT R28, R28, 0xff, RZ, 0xc0, !PT ;  /* 0x000000ff1c1c7812 */ /* 0x000fe200078ec0ff */
[----:B------:R-:W-:Y:S01]  /*16f70*/  IMAD.SHL.U32 R21, R21, 0x800, RZ ;  /* 0x0000080015157824 */ /* 0x000fe200078e00ff */
[----:B------:R-:W-:Y:S02]  /*16f80*/  LOP3.LUT R0, R69, 0x30, R0, 0xf8, !PT ;  /* 0x0000003045007812 */ /* 0x000fe400078ef800 */
[----:B------:R-:W-:-:S02]  /*16f90*/  SHF.R.U32.HI R30, RZ, 0x8, R4 ;  /* 0x00000008ff1e7819 */ /* 0x000fc40000011604 */
[----:B------:R-:W-:Y:S02]  /*16fa0*/  LOP3.LUT R0, R0, R68, RZ, 0x3c, !PT ;  /* 0x0000004400007212 */ /* 0x000fe400078e3cff */
[----:B------:R-:W-:Y:S02]  /*16fb0*/  LOP3.LUT R21, R21, 0xffffe000, RZ, 0xc0, !PT ;  /* 0xffffe00015157812 */ /* 0x000fe400078ec0ff */
[----:B------:R-:W-:Y:S02]  /*16fc0*/  SHF.R.U32.HI R20, RZ, 0x8, R14 ;  /* 0x00000008ff147819 */ /* 0x000fe4000001160e */
[----:B------:R-:W-:Y:S02]  /*16fd0*/  PRMT R36, R28, 0x7604, R29 ;  /* 0x000076041c247816 */ /* 0x000fe4000000001d */
[----:B------:R-:W-:Y:S02]  /*16fe0*/  LOP3.LUT R33, R4, 0xff, RZ, 0xc0, !PT ;  /* 0x000000ff04217812 */ /* 0x000fe400078ec0ff */
[----:B------:R-:W-:-:S02]  /*16ff0*/  LOP3.LUT R30, R30, 0xff, RZ, 0xc0, !PT ;  /* 0x000000ff1e1e7812 */ /* 0x000fc400078ec0ff */
[----:B------:R-:W-:Y:S02]  /*17000*/  IADD3 R21, R0, R67, R21 ;  /* 0x0000004300157210 */ /* 0x000fe40007ffe015 */
[----:B------:R-:W-:Y:S02]  /*17010*/  LOP3.LUT R29, R14, 0xff, RZ, 0xc0, !PT ;  /* 0x000000ff0e1d7812 */ /* 0x000fe400078ec0ff */
[----:B------:R-:W-:Y:S02]  /*17020*/  LOP3.LUT R20, R20, 0xff, RZ, 0xc0, !PT ;  /* 0x000000ff14147812 */ /* 0x000fe400078ec0ff */
[----:B------:R-:W-:Y:S02]  /*17030*/  SHF.R.U32.HI R0, RZ, 0x8, R5 ;  /* 0x00000008ff007819 */ /* 0x000fe40000011605 */
[----:B------:R-:W-:Y:S02]  /*17040*/  PRMT R45, R30, 0x7604, R33 ;  /* 0x000076041e2d7816 */ /* 0x000fe40000000021 */
[----:B------:R-:W-:-:S02]  /*17050*/  SHF.R.U32.HI R28, RZ, 0x8, R15 ;  /* 0x00000008ff1c7819 */ /* 0x000fc4000001160f */
[----:B------:R-:W-:Y:S02]  /*17060*/  PRMT R39, R20, 0x7604, R29 ;  /* 0x0000760414277816 */ /* 0x000fe4000000001d */
[----:B------:R-:W-:Y:S02]  /*17070*/  LOP3.LUT R33, R5, 0xff, RZ, 0xc0, !PT ;  /* 0x000000ff05217812 */ /* 0x000fe400078ec0ff */
[----:B------:R-:W-:Y:S02]  /*17080*/  SHF.R.U32.HI R32, RZ, 0x8, R7 ;  /* 0x00000008ff207819 */ /* 0x000fe40000011607 */
[----:B------:R-:W-:Y:S02]  /*17090*/  LOP3.LUT R0, R0, 0xff, RZ, 0xc0, !PT ;  /* 0x000000ff00007812 */ /* 0x000fe400078ec0ff */
[----:B------:R-:W-:Y:S02]  /*170a0*/  SHF.R.U32.HI R20, RZ, 0x8, R6 ;  /* 0x00000008ff147819 */ /* 0x000fe40000011606 */
[----:B------:R-:W-:-:S02]  /*170b0*/  LOP3.LUT R31, R15, 0xff, RZ, 0xc0, !PT ;  /* 0x000000ff0f1f7812 */ /* 0x000fc400078ec0ff */
[----:B------:R-:W-:Y:S02]  /*170c0*/  LOP3.LUT R28, R28, 0xff, RZ, 0xc0, !PT ;  /* 0x000000ff1c1c7812 */ /* 0x000fe400078ec0ff */
[----:B------:R-:W-:Y:S02]  /*170d0*/  LOP3.LUT R35, R6, 0xff, RZ, 0xc0, !PT ;  /* 0x000000ff06237812 */ /* 0x000fe400078ec0ff */
[----:B------:R-:W-:Y:S02]  /*170e0*/  LOP3.LUT R32, R32, 0xff, RZ, 0xc0, !PT ;  /* 0x000000ff20207812 */ /* 0x000fe400078ec0ff */
[----:B---3--:R-:W-:Y:S02]  /*170f0*/  PRMT R47, R0, 0x7604, R33 ;  /* 0x00007604002f7816 */ /* 0x008fe40000000021 */
[----:B------:R-:W-:Y:S02]  /*17100*/  LOP3.LUT R20, R20, 0xff, RZ, 0xc0, !PT ;  /* 0x000000ff14147812 */ /* 0x000fe400078ec0ff */
[----:B------:R-:W-:-:S02]  /*17110*/  LOP3.LUT R41, R7, 0xff, RZ, 0xc0, !PT ;  /* 0x000000ff07297812 */ /* 0x000fc400078ec0ff */
[----:B------:R-:W-:Y:S02]  /*17120*/  IADD3 R0, R18, R21, RZ ;  /* 0x0000001512007210 */ /* 0x000fe40007ffe0ff */
[----:B------:R-:W-:Y:S02]  /*17130*/  PRMT R43, R28, 0x7604, R31 ;  /* 0x000076041c2b7816 */ /* 0x000fe4000000001f */
[----:B------:R-:W-:Y:S02]  /*17140*/  PRMT R49, R20, 0x7604, R35 ;  /* 0x0000760414317816 */ /* 0x000fe40000000023 */
[----:B------:R-:W-:Y:S02]  /*17150*/  PRMT R42, R32, 0x7604, R41 ;  /* 0x00007604202a7816 */ /* 0x000fe40000000029 */
[----:B------:R-:W0:Y:S01]  /*17160*/  LDS.128 R32, [R0+0x1e200] ;  /* 0x01e2000000207984 */ /* 0x000e220000000c00 */
[----:B------:R-:W-:Y:S02]  /*17170*/  SHF.R.U32.HI R21, RZ, 0x10, R13 ;  /* 0x00000010ff157819 */ /* 0x000fe4000001160d */
[----:B------:R-:W-:-:S02]  /*17180*/  SHF.R.U32.HI R38, RZ, 0x10, R14 ;  /* 0x00000010ff267819 */ /* 0x000fc4000001160e */
[----:B------:R-:W-:Y:S02]  /*17190*/  LOP3.LUT R21, R21, 0xff, RZ, 0xc0, !PT ;  /* 0x000000ff15157812 */ /* 0x000fe400078ec0ff */
[----:B------:R-:W-:Y:S02]  /*171a0*/  LOP3.LUT R38, R38, 0xff, RZ, 0xc0, !PT ;  /* 0x000000ff26267812 */ /* 0x000fe400078ec0ff */
[----:B------:R-:W-:Y:S02]  /*171b0*/  PRMT R21, R21, 0x7054, R36 ;  /* 0x0000705415157816 */ /* 0x000fe40000000024 */
[----:B------:R-:W-:Y:S02]  /*171c0*/  SHF.R.U32.HI R20, RZ, 0x10, R12 ;  /* 0x00000010ff147819 */ /* 0x000fe4000001160c */
[----:B------:R-:W-:Y:S02]  /*171d0*/  SHF.R.U32.HI R36, RZ, 0x10, R5 ;  /* 0x00000010ff247819 */ /* 0x000fe40000011605 */
[----:B------:R-:W-:-:S02]  /*171e0*/  SHF.R.U32.HI R40, RZ, 0x10, R15 ;  /* 0x00000010ff287819 */ /* 0x000fc4000001160f */
[----:B------:R-:W-:Y:S02]  /*171f0*/  PRMT R41, R38, 0x7054, R39 ;  /* 0x0000705426297816 */ /* 0x000fe40000000027 */
[----:B------:R-:W-:Y:S02]  /*17200*/  LOP3.LUT R20, R20, 0xff, RZ, 0xc0, !PT ;  /* 0x000000ff14147812 */ /* 0x000fe400078ec0ff */
[----:B------:R-:W-:Y:S02]  /*17210*/  SHF.R.U32.HI R39, RZ, 0x10, R7 ;  /* 0x00000010ff277819 */ /* 0x000fe40000011607 */
[----:B------:R-:W-:Y:S02]  /*17220*/  LOP3.LUT R36, R36, 0xff, RZ, 0xc0, !PT ;  /* 0x000000ff24247812 */ /* 0x000fe400078ec0ff */
[----:B------:R-:W-:Y:S02]  /*17230*/  LOP3.LUT R40, R40, 0xff, RZ, 0xc0, !PT ;  /* 0x000000ff28287812 */ /* 0x000fe400078ec0ff */
[----:B------:R-:W-:-:S02]  /*17240*/  PRMT R37, R20, 0x7054, R37 ;  /* 0x0000705414257816 */ /* 0x000fc40000000025 */
[----:B------:R-:W-:Y:S02]  /*17250*/  SHF.R.U32.HI R38, RZ, 0x10, R6 ;  /* 0x00000010ff267819 */ /* 0x000fe40000011606 */
[----:B------:R-:W-:Y:S02]  /*17260*/  LOP3.LUT R39, R39, 0xff, RZ, 0xc0, !PT ;  /* 0x000000ff27277812 */ /* 0x000fe400078ec0ff */
[----:B------:R-:W-:Y:S02]  /*17270*/  PRMT R47, R36, 0x7054, R47 ;  /* 0x00007054242f7816 */ /* 0x000fe4000000002f */
[----:B------:R-:W-:Y:S02]  /*17280*/  SHF.R.U32.HI R20, RZ, 0x10, R4 ;  /* 0x00000010ff147819 */ /* 0x000fe40000011604 */
[----:B------:R-:W-:Y:S02]  /*17290*/  PRMT R43, R40, 0x7054, R43 ;  /* 0x00007054282b7816 */ /* 0x000fe4000000002b */
[----:B------:R-:W-:-:S02]  /*172a0*/  LOP3.LUT R38, R38, 0xff, RZ, 0xc0, !PT ;  /* 0x000000ff26267812 */ /* 0x000fc400078ec0ff */
[----:B------:R-:W-:Y:S02]  /*172b0*/  PRMT R51, R39, 0x7054, R42 ;  /* 0x0000705427337816 */ /* 0x000fe4000000002a */
[----:B------:R-:W-:Y:S02]  /*172c0*/  LOP3.LUT R47, R47, 0xff000000, R5, 0xf8, !PT ;  /* 0xff0000002f2f7812 */ /* 0x000fe400078ef805 */
[----:B------:R-:W-:Y:S02]  /*172d0*/  LOP3.LUT R20, R20, 0xff, RZ, 0xc0, !PT ;  /* 0x000000ff14147812 */ /* 0x000fe400078ec0ff */
[----:B------:R-:W-:Y:S02]  /*172e0*/  LOP3.LUT R39, R21, 0xff000000, R13, 0xf8, !PT ;  /* 0xff00000015277812 */ /* 0x000fe400078ef80d */
[----:B------:R-:W-:Y:S02]  /*172f0*/  LOP3.LUT R46, R43, 0xff000000, R15, 0xf8, !PT ;  /* 0xff0000002b2e7812 */ /* 0x000fe400078ef80f */
[----:B------:R-:W-:-:S02]  /*17300*/  PRMT R49, R38, 0x7054, R49 ;  /* 0x0000705426317816 */ /* 0x000fc40000000031 */
[----:B------:R-:W-:Y:S02]  /*17310*/  F2FP.F16.E4M3.UNPACK_B R48, R47 ;  /* 0x0000002fff30723e */ /* 0x000fe400020006ff */
[----:B0-----:R-:W-:Y:S02]  /*17320*/  F2FP.F16.E4M3.UNPACK_B R15, R33 ;  /* 0x00000021ff0f723e */ /* 0x001fe400020006ff */
[----:B------:R-:W-:Y:S02]  /*17330*/  PRMT R45, R20, 0x7054, R45 ;  /* 0x00007054142d7816 */ /* 0x000fe4000000002d */
[----:B------:R-:W-:Y:S02]  /*17340*/  LOP3.LUT R20, R37, 0xff000000, R12, 0xf8, !PT ;  /* 0xff00000025147812 */ /* 0x000fe400078ef80c */
[----:B------:R-:W-:Y:S02]  /*17350*/  LOP3.LUT R12, R41, 0xff000000, R14, 0xf8, !PT ;  /* 0xff000000290c7812 */ /* 0x000fe400078ef80e */
[----:B------:R-:W-:Y:S01]  /*17360*/  LOP3.LUT R5, R49, 0xff000000, R6, 0xf8, !PT ;  /* 0xff00000031057812 */ /* 0x000fe200078ef806 */
[--C-:B------:R-:W-:Y:S01]  /*17370*/  HADD2.F32 R6, -RZ, R15.reuse.H0_H0 ;  /* 0x2000000fff067230 */ /* 0x100fe20000004100 */
[----:B------:R-:W-:Y:S01]  /*17380*/  LOP3.LUT R37, R45, 0xff000000, R4, 0xf8, !PT ;  /* 0xff0000002d257812 */ /* 0x000fe200078ef804 */
[----:B------:R-:W-:Y:S01]  /*17390*/  HADD2.F32 R15, -RZ, R15.H1_H1 ;  /* 0x3000000fff0f7230 */ /* 0x000fe20000004100 */
[----:B------:R-:W-:-:S02]  /*173a0*/  F2FP.F16.E4M3.UNPACK_B R42, R35 ;  /* 0x00000023ff2a723e */ /* 0x000fc400020006ff */
[----:B------:R-:W-:Y:S02]  /*173b0*/  F2FP.F16.E4M3.UNPACK_B R45, R35.H1 ;  /* 0x00000023ff2d723e */ /* 0x000fe400030006ff */
[-C--:B------:R-:W-:Y:S02]  /*173c0*/  F2FP.F16.E4M3.UNPACK_B R35, R32.reuse ;  /* 0x00000020ff23723e */ /* 0x080fe400020006ff */
[----:B------:R-:W-:Y:S02]  /*173d0*/  F2FP.F16.E4M3.UNPACK_B R43, R32.H1 ;  /* 0x00000020ff2b723e */ /* 0x000fe400030006ff */
[----:B------:R-:W-:Y:S02]  /*173e0*/  F2FP.F16.E4M3.UNPACK_B R33, R33.H1 ;  /* 0x00000021ff21723e */ /* 0x000fe400030006ff */
[----:B------:R-:W-:Y:S02]  /*173f0*/  F2FP.F16.E4M3.UNPACK_B R47, R47.H1 ;  /* 0x0000002fff2f723e */ /* 0x000fe400030006ff */
[----:B------:R-:W-:-:S02]  /*17400*/  LOP3.LUT R51, R51, 0xff000000, R7, 0xf8, !PT ;  /* 0xff00000033337812 */ /* 0x000fc400078ef807 */
[-C--:B------:R-:W-:Y:S01]  /*17410*/  F2FP.F16.E4M3.UNPACK_B R7, R34.reuse ;  /* 0x00000022ff07723e */ /* 0x080fe200020006ff */
[----:B------:R-:W-:Y:S01]  /*17420*/  HADD2.F32 R49, -RZ, R47.H0_H0 ;  /* 0x2000002fff317230 */ /* 0x000fe20000004100 */
[----:B------:R-:W-:Y:S01]  /*17430*/  F2FP.F16.E4M3.UNPACK_B R34, R34.H1 ;  /* 0x00000022ff22723e */ /* 0x000fe200030006ff */
[----:B----4-:R-:W0:Y:S02]  /*17440*/  LDS.128 R28, [R59+0x1e200] ;  /* 0x01e200003b1c7984 */ /* 0x010e240000000c00 */
[-C--:B0-----:R-:W-:Y:S02]  /*17450*/  F2FP.F16.E4M3.UNPACK_B R21, R28.reuse ;  /* 0x0000001cff15723e */ /* 0x081fe400020006ff */
[----:B------:R-:W-:Y:S02]  /*17460*/  F2FP.F16.E4M3.UNPACK_B R40, R28.H1 ;  /* 0x0000001cff28723e */ /* 0x000fe400030006ff */
[----:B------:R-:W-:Y:S02]  /*17470*/  F2FP.F16.E4M3.UNPACK_B R28, R39 ;  /* 0x00000027ff1c723e */ /* 0x000fe400020006ff */
[----:B------:R-:W-:-:S02]  /*17480*/  F2FP.F16.E4M3.UNPACK_B R14, R29 ;  /* 0x0000001dff0e723e */ /* 0x000fc400020006ff */
[-C--:B------:R-:W-:Y:S02]  /*17490*/  F2FP.F16.E4M3.UNPACK_B R38, R31.reuse ;  /* 0x0000001fff26723e */ /* 0x080fe400020006ff */
[----:B------:R-:W-:Y:S01]  /*174a0*/  F2FP.F16.E4M3.UNPACK_B R41, R31.H1 ;  /* 0x0000001fff29723e */ /* 0x000fe200030006ff */
[----:B------:R-:W-:Y:S01]  /*174b0*/  HADD2.F32 R31, -RZ, R48.H0_H0 ;  /* 0x20000030ff1f7230 */ /* 0x000fe20000004100 */
[----:B------:R-:W-:Y:S01]  /*174c0*/  F2FP.F16.E4M3.UNPACK_B R36, R29.H1 ;  /* 0x0000001dff24723e */ /* 0x000fe200030006ff */
[----:B------:R-:W-:Y:S01]  /*174d0*/  HADD2.F32 R29, -RZ, R28.H0_H0 ;  /* 0x2000001cff1d7230 */ /* 0x000fe20000004100 */
[----:B------:R-:W-:Y:S01]  /*174e0*/  F2FP.F16.E4M3.UNPACK_B R39, R39.H1 ;  /* 0x00000027ff27723e */ /* 0x000fe200030006ff */
[----:B------:R-:W-:Y:S02]  /*174f0*/  HADD2.F32 R13, -RZ, R14.H0_H0 ;  /* 0x2000000eff0d7230 */ /* 0x000fe40000004100 */
[----:B------:R-:W-:Y:S01]  /*17500*/  FMUL.FTZ R32, R6, R31 ;  /* 0x0000001f06207220 */ /* 0x000fe20000410000 */
[----:B------:R-:W-:-:S02]  /*17510*/  HADD2.F32 R48, -RZ, R48.H1_H1 ;  /* 0x30000030ff307230 */ /* 0x000fc40000004100 */
[-C--:B------:R-:W-:Y:S01]  /*17520*/  FMUL.FTZ R50, R6, R29.reuse ;  /* 0x0000001d06327220 */ /* 0x080fe20000410000 */
[----:B------:R-:W-:Y:S02]  /*17530*/  HADD2.F32 R14, -RZ, R14.H1_H1 ;  /* 0x3000000eff0e7230 */ /* 0x000fe40000004100 */
[C---:B------:R-:W-:Y:S01]  /*17540*/  FFMA.FTZ R6, R13.reuse, R29, -R32 ;  /* 0x0000001d0d067223 */ /* 0x040fe20000010820 */
[----:B------:R-:W-:Y:S02]  /*17550*/  HADD2.F32 R32, -RZ, R39.H0_H0 ;  /* 0x20000027ff207230 */ /* 0x000fe40000004100 */
[----:B------:R-:W-:Y:S01]  /*17560*/  FFMA.FTZ R13, R13, R31, R50 ;  /* 0x0000001f0d0d7223 */ /* 0x000fe20000010032 */
[----:B------:R-:W-:Y:S02]  /*17570*/  HADD2.F32 R31, -RZ, R28.H1_H1 ;  /* 0x3000001cff1f7230 */ /* 0x000fe40000004100 */
[----:B------:R-:W-:Y:S01]  /*17580*/  FMUL.FTZ R53, R15, R48 ;  /* 0x000000300f357220 */ /* 0x000fe20000410000 */
[----:B------:R-:W-:Y:S01]  /*17590*/  HADD2.F32 R28, -RZ, R33.H0_H0 ;  /* 0x20000021ff1c7230 */ /* 0x000fe20000004100 */
[----:B------:R-:W-:Y:S01]  /*175a0*/  F2FP.F16.E4M3.UNPACK_B R4, R30 ;  /* 0x0000001eff04723e */ /* 0x000fe200020006ff */
[----:B------:R-:W-:-:S02]  /*175b0*/  HADD2.F32 R29, -RZ, R36.H0_H0 ;  /* 0x20000024ff1d7230 */ /* 0x000fc40000004100 */
[-C--:B------:R-:W-:Y:S01]  /*175c0*/  FMUL.FTZ R55, R15, R31.reuse ;  /* 0x0000001f0f377220 */ /* 0x080fe20000410000 */
[----:B------:R-:W-:Y:S01]  /*175d0*/  FFMA.FTZ R15, R14, R31, -R53 ;  /* 0x0000001f0e0f7223 */ /* 0x000fe20000010835 */
[C---:B------:R-:W-:Y:S01]  /*175e0*/  FMUL.FTZ R50, R28.reuse, R49 ;  /* 0x000000311c327220 */ /* 0x040fe20000410000 */
[----:B------:R-:W-:Y:S01]  /*175f0*/  FMUL.FTZ R52, R28, R32 ;  /* 0x000000201c347220 */ /* 0x000fe20000410000 */
[----:B------:R-:W-:Y:S02]  /*17600*/  HADD2.F32 R39, -RZ, R39.H1_H1 ;  /* 0x30000027ff277230 */ /* 0x000fe40000004100 */
[----:B------:R-:W-:Y:S01]  /*17610*/  FFMA.FTZ R14, R14, R48, R55 ;  /* 0x000000300e0e7223 */ /* 0x000fe20000010037 */
[C---:B------:R-:W-:Y:S01]  /*17620*/  FFMA.FTZ R28, R29.reuse, R32, -R50 ;  /* 0x000000201d1c7223 */ /* 0x040fe20000010832 */
[----:B------:R-:W-:Y:S01]  /*17630*/  F2FP.F16.E4M3.UNPACK_B R50, R51 ;  /* 0x00000033ff32723e */ /* 0x000fe200020006ff */
[----:B------:R-:W-:Y:S01]  /*17640*/  FFMA.FTZ R29, R29, R49, R52 ;  /* 0x000000311d1d7223 */ /* 0x000fe20000010034 */
[----:B------:R-:W-:Y:S01]  /*17650*/  HADD2.F32 R49, -RZ, R47.H1_H1 ;  /* 0x3000002fff317230 */ /* 0x000fe20000004100 */
[----:B------:R-:W-:Y:S01]  /*17660*/  F2FP.F16.E4M3.UNPACK_B R47, R46 ;  /* 0x0000002eff2f723e */ /* 0x000fe200020006ff */
[----:B------:R-:W-:Y:S01]  /*17670*/  HADD2.F32 R33, -RZ, R33.H1_H1 ;  /* 0x30000021ff217230 */ /* 0x000fe20000004100 */
[----:B------:R-:W-:Y:S01]  /*17680*/  F2FP.F16.E4M3.UNPACK_B R51, R51.H1 ;  /* 0x00000033ff33723e */ /* 0x000fe200030006ff */
[----:B------:R-:W-:Y:S01]  /*17690*/  HADD2.F32 R52, -RZ, R50.H0_H0 ;  /* 0x20000032ff347230 */ /* 0x000fe20000004100 */
[----:B------:R-:W-:Y:S01]  /*176a0*/  F2FP.F16.E4M3.UNPACK_B R30, R30.H1 ;  /* 0x0000001eff1e723e */ /* 0x000fe200030006ff */
        /* <DEDUP_REMOVED lines=9> */
[----:B------:R-:W-:Y:S01]  /*17740*/  FFMA.FTZ R33, R32, R48, -R33 ;  /* 0x0000003020217223 */ /* 0x000fe20000010821 */
[----:B------:R-:W-:Y:S02]  /*17750*/  HADD2.F32 R48, -RZ, R47.H1_H1 ;  /* 0x3000002fff307230 */ /* 0x000fe40000004100 */
[C---:B------:R-:W-:Y:S01]  /*17760*/  FFMA.FTZ R31, R36.reuse, R39, -R53 ;  /* 0x00000027241f7223 */ /* 0x040fe20000010835 */
[----:B------:R-:W-:Y:S01]  /*17770*/  F2FP.F16.E4M3.UNPACK_B R47, R46.H1 ;  /* 0x0000002eff2f723e */ /* 0x000fe200030006ff */
[----:B------:R-:W-:Y:S02]  /*17780*/  HADD2.F32 R39, -RZ, R38.H1_H1 ;  /* 0x30000026ff277230 */ /* 0x000fe40000004100 */
[----:B------:R-:W-:Y:S01]  /*17790*/  FFMA.FTZ R36, R36, R49, R54 ;  /* 0x0000003124247223 */ /* 0x000fe20000010036 */
[----:B------:R-:W-:Y:S02]  /*177a0*/  HADD2.F32 R38, -RZ, R42.H1_H1 ;  /* 0x3000002aff267230 */ /* 0x000fe40000004100 */
[----:B------:R-:W-:Y:S01]  /*177b0*/  FFMA.FTZ R32, R32, R52, R55 ;  /* 0x0000003420207223 */ /* 0x000fe20000010037 */
[----:B------:R-:W-:-:S02]  /*177c0*/  HADD2.F32 R53, -RZ, R51.H0_H0 ;  /* 0x20000033ff357230 */ /* 0x000fc40000004100 */
[----:B------:R-:W-:Y:S02]  /*177d0*/  HADD2.F32 R46, -RZ, R45.H0_H0 ;  /* 0x2000002dff2e7230 */ /* 0x000fe40000004100 */
[C---:B------:R-:W-:Y:S01]  /*177e0*/  FMUL.FTZ R52, R38.reuse, R50 ;  /* 0x0000003226347220 */ /* 0x040fe20000410000 */
[----:B------:R-:W-:Y:S02]  /*177f0*/  HADD2.F32 R49, -RZ, R47.H0_H0 ;  /* 0x2000002fff317230 */ /* 0x000fe40000004100 */
[-C--:B------:R-:W-:Y:S01]  /*17800*/  FMUL.FTZ R55, R38, R48.reuse ;  /* 0x0000003026377220 */ /* 0x080fe20000410000 */
[----:B------:R-:W-:Y:S02]  /*17810*/  HADD2.F32 R42, -RZ, R41.H0_H0 ;  /* 0x20000029ff2a7230 */ /* 0x000fe40000004100 */
[C---:B------:R-:W-:Y:S01]  /*17820*/  FMUL.FTZ R57, R46.reuse, R53 ;  /* 0x000000352e397220 */ /* 0x040fe20000410000 */
[C---:B------:R-:W-:Y:S01]  /*17830*/  FFMA.FTZ R38, R39.reuse, R48, -R52 ;  /* 0x0000003027267223 */ /* 0x040fe20000010834 */
[-C--:B------:R-:W-:Y:S01]  /*17840*/  FMUL.FTZ R46, R46, R49.reuse ;  /* 0x000000312e2e7220 */ /* 0x080fe20000410000 */
[----:B------:R-:W-:Y:S01]  /*17850*/  FFMA.FTZ R39, R39, R50, R55 ;  /* 0x0000003227277223 */ /* 0x000fe20000010037 */
[C---:B------:R-:W-:Y:S01]  /*17860*/  FFMA.FTZ R57, R42.reuse, R49, -R57 ;  /* 0x000000312a397223 */ /* 0x040fe20000010839 */
[----:B------:R-:W-:Y:S01]  /*17870*/  HADD2.F32 R49, -RZ, R47.H1_H1 ;  /* 0x3000002fff317230 */ /* 0x000fe20000004100 */
[----:B------:R-:W-:Y:S01]  /*17880*/  F2FP.F16.E4M3.UNPACK_B R50, R37.H1 ;  /* 0x00000025ff32723e */ /* 0x000fe200030006ff */
[----:B------:R-:W-:Y:S01]  /*17890*/  FFMA.FTZ R53, R42, R53, R46 ;  /* 0x000000352a357223 */ /* 0x000fe2000001002e */
[----:B------:R-:W-:Y:S01]  /*178a0*/  F2FP.F16.E4M3.UNPACK_B R47, R20.H1 ;  /* 0x00000014ff2f723e */ /* 0x000fe200030006ff */
[----:B------:R-:W-:Y:S01]  /*178b0*/  HADD2.F32 R51, -RZ, R51.H1_H1 ;  /* 0x30000033ff337230 */ /* 0x000fe20000004100 */
[----:B------:R-:W-:Y:S01]  /*178c0*/  F2FP.SATFINITE.E4M3.F32.PACK_AB_MERGE_C R29, R36, R29, RZ ;  /* 0x0000001d241d723e */ /* 0x000fe200048070ff */
[----:B------:R-:W-:-:S02]  /*178d0*/  HADD2.F32 R46, -RZ, R45.H1_H1 ;  /* 0x3000002dff2e7230 */ /* 0x000fc40000004100 */
[----:B------:R-:W-:Y:S01]  /*178e0*/  HADD2.F32 R52, -RZ, R50.H0_H0 ;  /* 0x20000032ff347230 */ /* 0x000fe20000004100 */
[----:B------:R-:W-:Y:S01]  /*178f0*/  F2FP.SATFINITE.E4M3.F32.PACK_AB_MERGE_C R13, R14, R13, R29 ;  /* 0x0000000d0e0d723e */ /* 0x000fe2000480701d */
[----:B------:R-:W-:Y:S02]  /*17900*/  HADD2.F32 R45, -RZ, R43.H0_H0 ;  /* 0x2000002bff2d7230 */ /* 0x000fe40000004100 */
[C---:B------:R-:W-:Y:S01]  /*17910*/  FMUL.FTZ R55, R46.reuse, R51 ;  /* 0x000000332e377220 */ /* 0x040fe20000410000 */
[----:B------:R-:W-:Y:S02]  /*17920*/  HADD2.F32 R42, -RZ, R41.H1_H1 ;  /* 0x30000029ff2a7230 */ /* 0x000fe40000004100 */
[----:B------:R-:W-:Y:S01]  /*17930*/  FMUL.FTZ R54, R46, R49 ;  /* 0x000000312e367220 */ /* 0x000fe20000410000 */
[----:B------:R-:W-:Y:S02]  /*17940*/  HADD2.F32 R48, -RZ, R47.H0_H0 ;  /* 0x2000002fff307230 */ /* 0x000fe40000004100 */
[----:B------:R-:W-:Y:S01]  /*17950*/  FMUL.FTZ R46, R45, R52 ;  /* 0x000000342d2e7220 */ /* 0x000fe20000410000 */
[----:B------:R-:W-:-:S02]  /*17960*/  HADD2.F32 R41, -RZ, R40.H0_H0 ;  /* 0x20000028ff297230 */ /* 0x000fc40000004100 */
[C---:B------:R-:W-:Y:S01]  /*17970*/  FFMA.FTZ R56, R42.reuse, R49, -R55 ;  /* 0x000000312a387223 */ /* 0x040fe20000010837 */
[----:B------:R-:W-:Y:S01]  /*17980*/  FFMA.FTZ R58, R42, R51, R54 ;  /* 0x000000332a3a7223 */ /* 0x000fe20000010036 */
[-C--:B------:R-:W-:Y:S01]  /*17990*/  FMUL.FTZ R45, R45, R48.reuse ;  /* 0x000000302d2d7220 */ /* 0x080fe20000410000 */
[----:B------:R-:W-:Y:S01]  /*179a0*/  HADD2.F32 R50, -RZ, R50.H1_H1 ;  /* 0x30000032ff327230 */ /* 0x000fe20000004100 */
[----:B------:R-:W-:Y:S01]  /*179b0*/  F2FP.F16.E4M3.UNPACK_B R42, R37 ;  /* 0x00000025ff2a723e */ /* 0x000fe200020006ff */
[----:B------:R-:W-:Y:S02]  /*179c0*/  HADD2.F32 R43, -RZ, R43.H1_H1 ;  /* 0x3000002bff2b7230 */ /* 0x000fe40000004100 */
        /* <DEDUP_REMOVED lines=42> */
[----:B------:R-:W-:Y:S02]  /*17c70*/  HADD2.F32 R20, -RZ, R12.H0_H0 ;  /* 0x2000000cff147230 */ /* 0x000fe40000004100 */
[C---:B------:R-:W-:Y:S01]  /*17c80*/  FMUL.FTZ R21, R34.reuse, R41 ;  /* 0x0000002922157220 */ /* 0x040fe20000410000 */
[----:B------:R-:W-:-:S03]  /*17c90*/  FMUL.FTZ R34, R34, R37 ;  /* 0x0000002522227220 */ /* 0x000fc60000410000 */
[C---:B------:R-:W-:Y:S01]  /*17ca0*/  FFMA.FTZ R54, R30.reuse, R37, -R21 ;  /* 0x000000251e367223 */ /* 0x040fe20000010815 */
[----:B------:R-:W-:Y:S02]  /*17cb0*/  HADD2.F32 R21, -RZ, R12.H1_H1 ;  /* 0x3000000cff157230 */ /* 0x000fe40000004100 */
[----:B------:R-:W-:Y:S01]  /*17cc0*/  FFMA.FTZ R41, R30, R41, R34 ;  /* 0x000000291e297223 */ /* 0x000fe20000010022 */
[----:B------:R-:W-:Y:S02]  /*17cd0*/  HADD2.F32 R12, -RZ, R7.H0_H0 ;  /* 0x20000007ff0c7230 */ /* 0x000fe40000004100 */
[--C-:B------:R-:W-:Y:S01]  /*17ce0*/  HADD2.F32 R30, -RZ, R5.reuse.H0_H0 ;  /* 0x20000005ff1e7230 */ /* 0x100fe20000004100 */
[----:B------:R-:W-:Y:S01]  /*17cf0*/  F2FP.SATFINITE.E4M3.F32.PACK_AB_MERGE_C R51, R54, R51, RZ ;  /* 0x000000333633723e */ /* 0x000fe200048070ff */
[----:B------:R-:W-:Y:S02]  /*17d00*/  HADD2.F32 R34, -RZ, R5.H1_H1 ;  /* 0x30000005ff227230 */ /* 0x000fe40000004100 */
[----:B------:R-:W-:Y:S01]  /*17d10*/  FMUL.FTZ R35, R12, R20 ;  /* 0x000000140c237220 */ /* 0x000fe20000410000 */
[----:B------:R-:W-:-:S02]  /*17d20*/  HADD2.F32 R7, -RZ, R7.H1_H1 ;  /* 0x30000007ff077230 */ /* 0x000fc40000004100 */
[----:B------:R-:W-:Y:S01]  /*17d30*/  FMUL.FTZ R40, R12, R30 ;  /* 0x0000001e0c287220 */ /* 0x000fe20000410000 */
[--C-:B------:R-:W-:Y:S01]  /*17d40*/  HADD2.F32 R5, -RZ, R4.reuse.H0_H0 ;  /* 0x20000004ff057230 */ /* 0x100fe20000004100 */
[----:B------:R-:W-:Y:S01]  /*17d50*/  F2FP.SATFINITE.E4M3.F32.PACK_AB_MERGE_C R12, R49, R52, RZ ;  /* 0x00000034310c723e */ /* 0x000fe200048070ff */
        /* <DEDUP_REMOVED lines=20> */
.L_x_4430:
[----:B------:R-:W-:Y:S05]  /*17ea0*/  BSYNC B1 ;  /* 0x0000000000017941 */ /* 0x000fea0003800000 */
.L_x_4429:
[----:B------:R-:W-:Y:S05]  /*17eb0*/  @P2 BRA `(.L_x_4411) ;  /* 0x0000000c00dc2947 */ /* 0x000fea0003800000 */
[----:B---3--:R-:W3:Y:S01]  /*17ec0*/  LDL R47, [R1+0x124] ;  /* 0x00012400012f7983 */ /* 0x008ee20000100800 */
[----:B-1---5:R-:W-:Y:S02]  /*17ed0*/  SHF.R.U32.HI R4, RZ, 0x8, R24 ;  /* 0x00000008ff047819 */ /* 0x022fe40000011618 */
[----:B0-----:R-:W-:Y:S02]  /*17ee0*/  LOP3.LUT R0, R24, 0xff, RZ, 0xc0, !PT ;  /* 0x000000ff18007812 */ /* 0x001fe400078ec0ff */
[----:B------:R-:W-:Y:S02]  /*17ef0*/  LOP3.LUT R5, R4, 0xff, RZ, 0xc0, !PT ;  /* 0x000000ff04057812 */ /* 0x000fe400078ec0ff */
[----:B------:R-:W-:Y:S02]  /*17f00*/  LEA.HI R3, R3, R227, RZ, 0x1c ;  /* 0x000000e303037211 */ /* 0x000fe400078fe0ff */
[----:B------:R-:W-:Y:S02]  /*17f10*/  PRMT R21, R5, 0x7604, R0 ;  /* 0x0000760405157816 */ /* 0x000fe40000000000 */
[----:B------:R-:W-:-:S02]  /*17f20*/  SHF.R.S32.HI R0, RZ, 0x1f, R3 ;  /* 0x0000001fff007819 */ /* 0x000fc40000011403 */
[----:B------:R-:W-:Y:S02]  /*17f30*/  SHF.R.U32.HI R7, RZ, 0x8, R25 ;  /* 0x00000008ff077819 */ /* 0x000fe40000011619 */
[----:B------:R-:W-:Y:S01]  /*17f40*/  LEA.HI R0, R0, R3, RZ, 0x2 ;  /* 0x0000000300007211 */ /* 0x000fe200078f10ff */
[----:B------:R-:W-:Y:S01]  /*17f50*/  IMAD.SHL.U32 R3, R3, 0x10, RZ ;  /* 0x0000001003037824 */ /* 0x000fe200078e00ff */
[----:B------:R-:W-:Y:S02]  /*17f60*/  LOP3.LUT R6, R25, 0xff, RZ, 0xc0, !PT ;  /* 0x000000ff19067812 */ /* 0x000fe400078ec0ff */
[----:B------:R-:W-:Y:S01]  /*17f70*/  SHF.R.U32.HI R12, RZ, 0x8, R26 ;  /* 0x00000008ff0c7819 */ /* 0x000fe2000001161a */
[----:B------:R-:W-:Y:S01]  /*17f80*/  IMAD.SHL.U32 R0, R0, 0x800, RZ ;  /* 0x0000080000007824 */ /* 0x000fe200078e00ff */
[----:B------:R-:W-:Y:S02]  /*17f90*/  LOP3.LUT R3, R69, 0x30, R3, 0xf8, !PT ;  /* 0x0000003045037812 */ /* 0x000fe400078ef803 */
[----:B------:R-:W-:-:S02]  /*17fa0*/  LOP3.LUT R7, R7, 0xff, RZ, 0xc0, !PT ;  /* 0x000000ff07077812 */ /* 0x000fc400078ec0ff */
[----:B------:R-:W-:Y:S02]  /*17fb0*/  LOP3.LUT R3, R3, R68, RZ, 0x3c, !PT ;  /* 0x0000004403037212 */ /* 0x000fe400078e3cff */
[----:B------:R-:W-:Y:S02]  /*17fc0*/  LOP3.LUT R0, R0, 0xffffe000, RZ, 0xc0, !PT ;  /* 0xffffe00000007812 */ /* 0x000fe400078ec0ff */
[----:B------:R-:W-:Y:S02]  /*17fd0*/  LOP3.LUT R4, R26, 0xff, RZ, 0xc0, !PT ;  /* 0x000000ff1a047812 */ /* 0x000fe400078ec0ff */
[----:B------:R-:W-:Y:S02]  /*17fe0*/  IADD3 R3, R3, R67, R0 ;  /* 0x0000004303037210 */ /* 0x000fe40007ffe000 */
[----:B------:R-:W-:Y:S02]  /*17ff0*/  LOP3.LUT R13, R12, 0xff, RZ, 0xc0, !PT ;  /* 0x000000ff0c0d7812 */ /* 0x000fe400078ec0ff */
[----:B------:R-:W-:Y:S01]  /*18000*/  PRMT R20, R7, 0x7604, R6 ;  /* 0x0000760407147816 */ /* 0x000fe20000000006 */
[----:B------:R-:W-:Y:S01]  /*18010*/  IMAD.IADD R0, R18, 0x1, R3 ;  /* 0x0000000112007824 */ /* 0x000fe200078e0203 */
[----:B------:R-:W-:-:S02]  /*18020*/  SHF.R.U32.HI R5, RZ, 0x8, R27 ;  /* 0x00000008ff057819 */ /* 0x000fc4000001161b */
[----:B------:R-:W-:Y:S02]  /*18030*/  SHF.R.U32.HI R7, RZ, 0x8, R8 ;  /* 0x00000008ff077819 */ /* 0x000fe40000011608 */
[----:B------:R-:W-:Y:S02]  /*18040*/  SHF.R.U32.HI R12, RZ, 0x8, R9 ;  /* 0x00000008ff0c7819 */ /* 0x000fe40000011609 */
[----:B------:R-:W-:Y:S02]  /*18050*/  PRMT R29, R13, 0x7604, R4 ;  /* 0x000076040d1d7816 */ /* 0x000fe40000000004 */
[----:B------:R-:W-:Y:S02]  /*18060*/  LOP3.LUT R4, R27, 0xff, RZ, 0xc0, !PT ;  /* 0x000000ff1b047812 */ /* 0x000fe400078ec0ff */
[----:B------:R-:W-:Y:S02]  /*18070*/  LOP3.LUT R6, R8, 0xff, RZ, 0xc0, !PT ;  /* 0x000000ff08067812 */ /* 0x000fe400078ec0ff */
[----:B------:R-:W-:-:S02]  /*18080*/  LOP3.LUT R5, R5, 0xff, RZ, 0xc0, !PT ;  /* 0x000000ff05057812 */ /* 0x000fc400078ec0ff */
[----:B------:R-:W-:Y:S02]  /*18090*/  LOP3.LUT R7, R7, 0xff, RZ, 0xc0, !PT ;  /* 0x000000ff07077812 */ /* 0x000fe400078ec0ff */
[----:B------:R-:W-:Y:S02]  /*180a0*/  LOP3.LUT R3, R12, 0xff, RZ, 0xc0, !PT ;  /* 0x000000ff0c037812 */ /* 0x000fe400078ec0ff */
[----:B------:R-:W0:Y:S01]  /*180b0*/  LDS.128 R12, [R0+0x1e200] ;  /* 0x01e20000000c7984 */ /* 0x000e220000000c00 */
[----:B------:R-:W-:Y:S02]  /*180c0*/  PRMT R28, R5, 0x7604, R4 ;  /* 0x00007604051c7816 */ /* 0x000fe40000000004 */
        /* <DEDUP_REMOVED lines=16> */
[----:B--2---:R-:W-:-:S02]  /*181d0*/  LOP3.LUT R37, R30, 0xff0000, R35, 0xf8, !PT ;  /* 0x00ff00001e257812 */ /* 0x004fc400078ef823 */
[----:B------:R-:W-:Y:S02]  /*181e0*/  LOP3.LUT R21, R21, 0xff0000, R24, 0xf8, !PT ;  /* 0x00ff000015157812 */ /* 0x000fe400078ef818 */
[----:B------:R-:W-:Y:S02]  /*181f0*/  PRMT R39, R32, 0x7604, R31 ;  /* 0x0000760420277816 */ /* 0x000fe4000000001f */
[----:B------:R-:W-:Y:S02]  /*18200*/  LOP3.LUT R3, R20, 0xff0000, R3, 0xf8, !PT ;  /* 0x00ff000014037812 */ /* 0x000fe400078ef803 */
        /* <DEDUP_REMOVED lines=8> */
[----:B------:R-:W-:-:S02]  /*18290*/  F2FP.F16.E4M3.UNPACK_B R38, R37 ;  /* 0x00000025ff26723e */ /* 0x000fc400020006ff */
[----:B0-----:R-:W-:Y:S02]  /*182a0*/  F2FP.F16.E4M3.UNPACK_B R11, R13 ;  /* 0x0000000dff0b723e */ /* 0x001fe400020006ff */
[----:B------:R-:W-:Y:S01]  /*182b0*/  SHF.R.U32.HI R31, RZ, 0x10, R27 ;  /* 0x00000010ff1f7819 */ /* 0x000fe2000001161b */
[--C-:B------:R-:W-:Y:S01]  /*182c0*/  HADD2.F32 R40, -RZ, R38.reuse.H0_H0 ;  /* 0x20000026ff287230 */ /* 0x100fe20000004100 */
[----:B------:R-:W-:Y:S01]  /*182d0*/  LOP3.LUT R3, R29, 0xff000000, R26, 0xf8, !PT ;  /* 0xff0000001d037812 */ /* 0x000fe200078ef81a */
[----:B------:R-:W-:Y:S01]  /*182e0*/  HADD2.F32 R38, -RZ, R38.H1_H1 ;  /* 0x30000026ff267230 */ /* 0x000fe20000004100 */
[----:B------:R-:W-:Y:S01]  /*182f0*/  LOP3.LUT R39, R33, 0xff000000, R8, 0xf8, !PT ;  /* 0xff00000021277812 */ /* 0x000fe200078ef808 */
[----:B------:R-:W-:Y:S01]  /*18300*/  IMAD.U32 R31, R31, 0x10000, RZ ;  /* 0x000100001f1f7824 */ /* 0x000fe200078e00ff */
[----:B------:R-:W-:Y:S02]  /*18310*/  LOP3.LUT R8, R21, 0xff000000, R10, 0xf8, !PT ;  /* 0xff00000015087812 */ /* 0x000fe400078ef80a */
[----:B------:R-:W-:-:S02]  /*18320*/  F2FP.F16.E4M3.UNPACK_B R26, R30 ;  /* 0x0000001eff1a723e */ /* 0x000fc400020006ff */
[-C--:B------:R-:W-:Y:S02]  /*18330*/  F2FP.F16.E4M3.UNPACK_B R32, R12.reuse ;  /* 0x0000000cff20723e */ /* 0x080fe400020006ff */
[----:B------:R-:W-:Y:S01]  /*18340*/  F2FP.F16.E4M3.UNPACK_B R33, R12.H1 ;  /* 0x0000000cff21723e */ /* 0x000fe200030006ff */
[--C-:B------:R-:W-:Y:S01]  /*18350*/  HADD2.F32 R36, -RZ, R26.reuse.H0_H0 ;  /* 0x2000001aff247230 */ /* 0x100fe20000004100 */
[----:B------:R-:W-:Y:S01]  /*18360*/  LOP3.LUT R31, R28, 0xff0000, R31, 0xf8, !PT ;  /* 0x00ff00001c1f7812 */ /* 0x000fe200078ef81f */
[----:B------:R-:W-:Y:S01]  /*18370*/  HADD2.F32 R26, -RZ, R26.H1_H1 ;  /* 0x3000001aff1a7230 */ /* 0x000fe20000004100 */
[----:B------:R-:W-:Y:S02]  /*18380*/  F2FP.F16.E4M3.UNPACK_B R25, R13.H1 ;  /* 0x0000000dff19723e */ /* 0x000fe400030006ff */
[----:B------:R-:W-:Y:S02]  /*18390*/  F2FP.F16.E4M3.UNPACK_B R37, R37.H1 ;  /* 0x00000025ff25723e */ /* 0x000fe400030006ff */
[----:B------:R-:W-:-:S02]  /*183a0*/  F2FP.F16.E4M3.UNPACK_B R30, R30.H1 ;  /* 0x0000001eff1e723e */ /* 0x000fc400030006ff */
[----:B------:R-:W-:Y:S02]  /*183b0*/  LOP3.LUT R35, R31, 0xff000000, R27, 0xf8, !PT ;  /* 0xff0000001f237812 */ /* 0x000fe400078ef81b */
[-C--:B------:R-:W-:Y:S02]  /*183c0*/  F2FP.F16.E4M3.UNPACK_B R31, R15.reuse ;  /* 0x0000000fff1f723e */ /* 0x080fe400020006ff */
[----:B------:R-:W-:Y:S01]  /*183d0*/  F2FP.F16.E4M3.UNPACK_B R34, R15.H1 ;  /* 0x0000000fff22723e */ /* 0x000fe200030006ff */
[--C-:B------:R-:W-:Y:S02]  /*183e0*/  HADD2.F32 R15, -RZ, R30.reuse.H0_H0 ;  /* 0x2000001eff0f7230 */ /* 0x100fe40000004100 */
[----:B------:R-:W-:Y:S01]  /*183f0*/  HADD2.F32 R30, -RZ, R30.H1_H1 ;  /* 0x3000001eff1e7230 */ /* 0x000fe20000004100 */
[----:B---3--:R-:W0:Y:S02]  /*18400*/  LDS.128 R4, [R47+0x1e200] ;  /* 0x01e200002f047984 */ /* 0x008e240000000c00 */
[----:B0-----:R-:W-:-:S02]  /*18410*/  F2FP.F16.E4M3.UNPACK_B R10, R5 ;  /* 0x00000005ff0a723e */ /* 0x001fc400020006ff */
[----:B------:R-:W-:Y:S01]  /*18420*/  F2FP.F16.E4M3.UNPACK_B R24, R5.H1 ;  /* 0x00000005ff18723e */ /* 0x000fe200030006ff */
[--C-:B------:R-:W-:Y:S01]  /*18430*/  HADD2.F32 R5, -RZ, R11.reuse.H0_H0 ;  /* 0x2000000bff057230 */ /* 0x100fe20000004100 */
[-C--:B------:R-:W-:Y:S01]  /*18440*/  F2FP.F16.E4M3.UNPACK_B R28, R7.reuse ;  /* 0x00000007ff1c723e */ /* 0x080fe200020006ff */
[--C-:B------:R-:W-:Y:S01]  /*18450*/  HADD2.F32 R9, -RZ, R10.reuse.H0_H0 ;  /* 0x2000000aff097230 */ /* 0x100fe20000004100 */
[----:B------:R-:W-:Y:S01]  /*18460*/  F2FP.F16.E4M3.UNPACK_B R29, R7.H1 ;  /* 0x00000007ff1d723e */ /* 0x000fe200030006ff */
[----:B------:R-:W-:Y:S02]  /*18470*/  HADD2.F32 R11, -RZ, R11.H1_H1 ;  /* 0x3000000bff0b7230 */ /* 0x000fe40000004100 */
[C---:B------:R-:W-:Y:S01]  /*18480*/  FMUL.FTZ R12, R5.reuse, R40 ;  /* 0x00000028050c7220 */ /* 0x040fe20000410000 */
[----:B------:R-:W-:Y:S01]  /*18490*/  FMUL.FTZ R13, R5, R36 ;  /* 0x00000024050d7220 */ /* 0x000fe20000410000 */
[----:B------:R-:W-:Y:S02]  /*184a0*/  F2FP.F16.E4M3.UNPACK_B R27, R4.H1 ;  /* 0x00000004ff1b723e */ /* 0x000fe400030006ff */
[----:B------:R-:W-:Y:S01]  /*184b0*/  FFMA.FTZ R5, R9, R36, -R12 ;  /* 0x0000002409057223 */ /* 0x000fe2000001080c */
[----:B------:R-:W-:-:S02]  /*184c0*/  HADD2.F32 R12, -RZ, R10.H1_H1 ;  /* 0x3000000aff0c7230 */ /* 0x000fc40000004100 */
[----:B------:R-:W-:Y:S01]  /*184d0*/  FFMA.FTZ R9, R9, R40, R13 ;  /* 0x0000002809097223 */ /* 0x000fe2000001000d */
[----:B------:R-:W-:Y:S02]  /*184e0*/  HADD2.F32 R36, -RZ, R37.H0_H0 ;  /* 0x20000025ff247230 */ /* 0x000fe40000004100 */
[C---:B------:R-:W-:Y:S01]  /*184f0*/  FMUL.FTZ R43, R11.reuse, R38 ;  /* 0x000000260b2b7220 */ /* 0x040fe20000410000 */
[----:B------:R-:W-:Y:S02]  /*18500*/  HADD2.F32 R10, -RZ, R25.H0_H0 ;  /* 0x20000019ff0a7230 */ /* 0x000fe40000004100 */
[----:B------:R-:W-:Y:S01]  /*18510*/  FMUL.FTZ R11, R11, R26 ;  /* 0x0000001a0b0b7220 */ /* 0x000fe20000410000 */
[--C-:B------:R-:W-:Y:S01]  /*18520*/  HADD2.F32 R13, -RZ, R24.reuse.H0_H0 ;  /* 0x20000018ff0d7230 */ /* 0x100fe20000004100 */
[----:B------:R-:W-:Y:S01]  /*18530*/  F2FP.F16.E4M3.UNPACK_B R21, R4 ;  /* 0x00000004ff15723e */ /* 0x000fe200020006ff */
[C---:B------:R-:W-:Y:S01]  /*18540*/  FMUL.FTZ R40, R10.reuse, R36 ;  /* 0x000000240a287220 */ /* 0x040fe20000410000 */
        /* <DEDUP_REMOVED lines=18> */
[----:B------:R-:W-:Y:S02]  /*18670*/  HADD2.F32 R25, -RZ, R28.H0_H0 ;  /* 0x2000001cff197230 */ /* 0x000fe40000004100 */
[C---:B------:R-:W-:Y:S01]  /*18680*/  FMUL.FTZ R46, R24.reuse, R42 ;  /* 0x0000002a182e7220 */ /* 0x040fe20000410000 */
[----:B------:R-:W-:Y:S01]  /*18690*/  F2FP.F16.E4M3.UNPACK_B R6, R14 ;  /* 0x0000000eff06723e */ /* 0x000fe200020006ff */
[-C--:B------:R-:W-:Y:S01]  /*186a0*/  FMUL.FTZ R45, R24, R37.reuse ;  /* 0x00000025182d7220 */ /* 0x080fe20000410000 */
[C---:B------:R-:W-:Y:S01]  /*186b0*/  FFMA.FTZ R24, R26.reuse, R30, -R43 ;  /* 0x0000001e1a187223 */ /* 0x040fe2000001082b */
[----:B------:R-:W-:Y:S01]  /*186c0*/  FFMA.FTZ R26, R26, R38, R15 ;  /* 0x000000261a1a7223 */ /* 0x000fe2000001000f */
[----:B------:R-:W-:Y:S01]  /*186d0*/  FFMA.FTZ R15, R25, R37, -R46 ;  /* 0x00000025190f7223 */ /* 0x000fe2000001082e */
[----:B------:R-:W-:Y:S01]  /*186e0*/  HADD2.F32 R37, -RZ, R36.H1_H1 ;  /* 0x30000024ff257230 */ /* 0x000fe20000004100 */
[----:B------:R-:W-:Y:S01]  /*186f0*/  F2FP.F16.E4M3.UNPACK_B R36, R35.H1 ;  /* 0x00000023ff24723e */ /* 0x000fe200030006ff */
[----:B------:R-:W-:-:S02]  /*18700*/  HADD2.F32 R30, -RZ, R28.H1_H1 ;  /* 0x3000001cff1e7230 */ /* 0x000fc40000004100 */
[----:B------:R-:W-:Y:S01]  /*18710*/  FFMA.FTZ R25, R25, R42, R45 ;  /* 0x0000002a19197223 */ /* 0x000fe2000001002d */
[----:B------:R-:W-:Y:S01]  /*18720*/  HADD2.F32 R43, -RZ, R40.H1_H1 ;  /* 0x30000028ff2b7230 */ /* 0x000fe20000004100 */
[----:B------:R-:W-:Y:S01]  /*18730*/  F2FP.F16.E4M3.UNPACK_B R14, R14.H1 ;  /* 0x0000000eff0e723e */ /* 0x000fe200030006ff */
[----:B------:R-:W-:Y:S01]  /*18740*/  HADD2.F32 R28, -RZ, R31.H1_H1 ;  /* 0x3000001fff1c7230 */ /* 0x000fe20000004100 */
[----:B------:R-:W-:Y:S01]  /*18750*/  F2FP.SATFINITE.E4M3.F32.PACK_AB_MERGE_C R11, R24, R11, RZ ;  /* 0x0000000b180b723e */ /* 0x000fe200048070ff */
[----:B------:R-:W-:Y:S01]  /*18760*/  HADD2.F32 R40, -RZ, R41.H0_H0 ;  /* 0x20000029ff287230 */ /* 0x000fe20000004100 */
[----:B------:R-:W-:Y:S01]  /*18770*/  F2FP.SATFINITE.E4M3.F32.PACK_AB_MERGE_C R13, R26, R13, RZ ;  /* 0x0000000d1a0d723e */ /* 0x000fe200048070ff */
[----:B------:R-:W-:Y:S02]  /*18780*/  HADD2.F32 R35, -RZ, R34.H0_H0 ;  /* 0x20000022ff237230 */ /* 0x000fe40000004100 */
[----:B------:R-:W-:Y:S01]  /*18790*/  FMUL.FTZ R45, R28, R43 ;  /* 0x0000002b1c2d7220 */ /* 0x000fe20000410000 */
[----:B------:R-:W-:-:S02]  /*187a0*/  HADD2.F32 R38, -RZ, R36.H0_H0 ;  /* 0x20000024ff267230 */ /* 0x000fc40000004100 */
[-C--:B------:R-:W-:Y:S01]  /*187b0*/  FMUL.FTZ R42, R28, R37.reuse ;  /* 0x000000251c2a7220 */ /* 0x080fe20000410000 */
[----:B------:R-:W-:Y:S02]  /*187c0*/  HADD2.F32 R31, -RZ, R29.H0_H0 ;  /* 0x2000001dff1f7230 */ /* 0x000fe40000004100 */
[C---:B------:R-:W-:Y:S01]  /*187d0*/  FMUL.FTZ R46, R35.reuse, R40 ;  /* 0x00000028232e7220 */ /* 0x040fe20000410000 */
[C---:B------:R-:W-:Y:S01]  /*187e0*/  FFMA.FTZ R28, R30.reuse, R37, -R45 ;  /* 0x000000251e1c7223 */ /* 0x040fe2000001082d */
[-C--:B------:R-:W-:Y:S01]  /*187f0*/  FMUL.FTZ R35, R35, R38.reuse ;  /* 0x0000002623237220 */ /* 0x080fe20000410000 */
[----:B------:R-:W-:Y:S01]  /*18800*/  FFMA.FTZ R30, R30, R43, R42 ;  /* 0x0000002b1e1e7223 */ /* 0x000fe2000001002a */
[C---:B------:R-:W-:Y:S01]  /*18810*/  FFMA.FTZ R43, R31.reuse, R38, -R46 ;  /* 0x000000261f2b7223 */ /* 0x040fe2000001082e */
[----:B------:R-:W-:Y:S02]  /*18820*/  HADD2.F32 R38, -RZ, R36.H1_H1 ;  /* 0x30000024ff267230 */ /* 0x000fe40000004100 */
[----:B------:R-:W-:Y:S01]  /*18830*/  FFMA.FTZ R45, R31, R40, R35 ;  /* 0x000000281f2d7223 */ /* 0x000fe20000010023 */
[-C--:B------:R-:W-:Y:S01]  /*18840*/  F2FP.F16.E4M3.UNPACK_B R40, R39.reuse.H1 ;  /* 0x00000027ff28723e */ /* 0x080fe200030006ff */
[----:B------:R-:W-:Y:S01]  /*18850*/  HADD2.F32 R42, -RZ, R41.H1_H1 ;  /* 0x30000029ff2a7230 */ /* 0x000fe20000004100 */
[----:B------:R-:W-:Y:S01]  /*18860*/  F2FP.F16.E4M3.UNPACK_B R36, R20.H1 ;  /* 0x00000014ff24723e */ /* 0x000fe200030006ff */
[----:B------:R-:W-:Y:S01]  /*18870*/  HADD2.F32 R35, -RZ, R34.H1_H1 ;  /* 0x30000022ff237230 */ /* 0x000fe20000004100 */
[----:B------:R-:W-:Y:S01]  /*18880*/  F2FP.F16.E4M3.UNPACK_B R39, R39 ;  /* 0x00000027ff27723e */ /* 0x000fe200020006ff */
[----:B------:R-:W-:Y:S01]  /*18890*/  HADD2.F32 R31, -RZ, R29.H1_H1 ;  /* 0x3000001dff1f7230 */ /* 0x000fe20000004100 */
[----:B------:R-:W-:Y:S01]  /*188a0*/  F2FP.SATFINITE.E4M3.F32.PACK_AB_MERGE_C R5, R10, R5, R11 ;  /* 0x000000050a05723e */ /* 0x000fe2000480700b */
[----:B------:R-:W-:-:S02]  /*188b0*/  HADD2.F32 R41, -RZ, R40.H0_H0 ;  /* 0x20000028ff297230 */ /* 0x000fc40000004100 */
[C---:B------:R-:W-:Y:S01]  /*188c0*/  FMUL.FTZ R48, R35.reuse, R42 ;  /* 0x0000002a23307220 */ /* 0x040fe20000410000 */
[--C-:B------:R-:W-:Y:S02]  /*188d0*/  HADD2.F32 R34, -RZ, R33.reuse.H0_H0 ;  /* 0x20000021ff227230 */ /* 0x100fe40000004100 */
[-C--:B------:R-:W-:Y:S01]  /*188e0*/  FMUL.FTZ R35, R35, R38.reuse ;  /* 0x0000002623237220 */ /* 0x080fe20000410000 */
[----:B------:R-:W-:Y:S02]  /*188f0*/  HADD2.F32 R37, -RZ, R36.H0_H0 ;  /* 0x20000024ff257230 */ /* 0x000fe40000004100 */
[----:B------:R-:W-:Y:S01]  /*18900*/  FFMA.FTZ R48, R31, R38, -R48 ;  /* 0x000000261f307223 */ /* 0x000fe20000010830 */
[----:B------:R-:W-:Y:S02]  /*18910*/  HADD2.F32 R40, -RZ, R40.H1_H1 ;  /* 0x30000028ff287230 */ /* 0x000fe40000004100 */
[----:B------:R-:W-:Y:S01]  /*18920*/  FMUL.FTZ R46, R34, R41 ;  /* 0x00000029222e7220 */ /* 0x000fe20000410000 */
[----:B------:R-:W-:-:S02]  /*18930*/  HADD2.F32 R33, -RZ, R33.H1_H1 ;  /* 0x30000021ff217230 */ /* 0x000fc40000004100 */
[----:B------:R-:W-:Y:S01]  /*18940*/  FFMA.FTZ R50, R31, R42, R35 ;  /* 0x0000002a1f327223 */ /* 0x000fe20000010023 */
[----:B------:R-:W-:Y:S02]  /*18950*/  HADD2.F32 R36, -RZ, R36.H1_H1 ;  /* 0x30000024ff247230 */ /* 0x000fe40000004100 */
[-C--:B------:R-:W-:Y:S01]  /*18960*/  FMUL.FTZ R34, R34, R37.reuse ;  /* 0x0000002522227220 */ /* 0x080fe20000410000 */
[--C-:B------:R-:W-:Y:S01]  /*18970*/  HADD2.F32 R29, -RZ, R27.reuse.H0_H0 ;  /* 0x2000001bff1d7230 */ /* 0x100fe20000004100 */
[----:B------:R-:W-:Y:S01]  /*18980*/  F2FP.F16.E4M3.UNPACK_B R31, R20 ;  /* 0x00000014ff1f723e */ /* 0x000fe200020006ff */
[----:B------:R-:W-:Y:S02]  /*18990*/  HADD2.F32 R27, -RZ, R27.H1_H1 ;  /* 0x3000001bff1b7230 */ /* 0x000fe40000004100 */
[C---:B------:R-:W-:Y:S01]  /*189a0*/  FMUL.FTZ R20, R33.reuse, R40 ;  /* 0x0000002821147220 */ /* 0x040fe20000410000 */
[----:B------:R-:W-:Y:S01]  /*189b0*/  FMUL.FTZ R35, R33, R36 ;  /* 0x0000002421237220 */ /* 0x000fe20000410000 */
[C---:B------:R-:W-:Y:S01]  /*189c0*/  FFMA.FTZ R46, R29.reuse, R37, -R46 ;  /* 0x000000251d2e7223 */ /* 0x040fe2000001082e */
[----:B------:R-:W-:Y:S01]  /*189d0*/  FFMA.FTZ R41, R29, R41, R34 ;  /* 0x000000291d297223 */ /* 0x000fe20000010022 */
        /* <DEDUP_REMOVED lines=10> */
[----:B------:R-:W-:Y:S01]  /*18a80*/  HADD2.F32 R20, -RZ, R21.H0_H0 ;  /* 0x20000015ff147230 */ /* 0x000fe20000004100 */
[----:B------:R-:W-:Y:S01]  /*18a90*/  F2FP.SATFINITE.E4M3.F32.PACK_AB_MERGE_C R45, R50, R45, RZ ;  /* 0x0000002d322d723e */ /* 0x000fe200048070ff */
[----:B------:R-:W-:-:S02]  /*18aa0*/  HADD2.F32 R31, -RZ, R31.H1_H1 ;  /* 0x3000001fff1f7230 */ /* 0x000fc40000004100 */
[----:B------:R-:W-:Y:S01]  /*18ab0*/  FMUL.FTZ R36, R32, R39 ;  /* 0x0000002720247220 */ /* 0x000fe20000410000 */
[----:B------:R-:W-:Y:S02]  /*18ac0*/  HADD2.F32 R21, -RZ, R21.H1_H1 ;  /* 0x30000015ff157230 */ /* 0x000fe40000004100 */
[C---:B------:R-:W-:Y:S01]  /*18ad0*/  FFMA.FTZ R35, R20.reuse, R27, -R35 ;  /* 0x0000001b14237223 */ /* 0x040fe20000010823 */
        /* <DEDUP_REMOVED lines=20> */
[C---:B------:R-:W-:Y:S01]  /*18c20*/  FMUL.FTZ R38, R14.reuse, R34 ;  /* 0x000000220e267220 */ /* 0x040fe20000410000 */
[-C--:B------:R-:W-:Y:S01]  /*18c30*/  FMUL.FTZ R21, R14, R29.reuse ;  /* 0x0000001d0e157220 */ /* 0x080fe20000410000 */
[----:B------:R-:W-:Y:S01]  /*18c40*/  F2FP.F16.E4M3.UNPACK_B R14, R8 ;  /* 0x00000008ff0e723e */ /* 0x000fe200020006ff */
[----:B------:R-:W-:Y:S02]  /*18c50*/  HADD2.F32 R8, -RZ, R3.H0_H0 ;  /* 0x20000003ff087230 */ /* 0x000fe40000004100 */
[C---:B------:R-:W-:Y:S01]  /*18c60*/  FFMA.FTZ R38, R7.reuse, R29, -R38 ;  /* 0x0000001d07267223 */ /* 0x040fe20000010826 */
[----:B------:R-:W-:Y:S01]  /*18c70*/  FFMA.FTZ R42, R7, R34, R21 ;  /* 0x00000022072a7223 */ /* 0x000fe20000010015 */
[----:B------:R-:W-:-:S02]  /*18c80*/  HADD2.F32 R7, -RZ, R6.H0_H0 ;  /* 0x20000006ff077230 */ /* 0x000fc40000004100 */
[--C-:B------:R-:W-:Y:S01]  /*18c90*/  HADD2.F32 R20, -RZ, R14.reuse.H0_H0 ;  /* 0x2000000eff147230 */ /* 0x100fe20000004100 */
        /* <DEDUP_REMOVED lines=25> */
.L_x_4411:
[----:B------:R-:W-:Y:S05]  /*18e30*/  BSYNC B0 ;  /* 0x0000000000007941 */ /* 0x000fea0003800000 */
.L_x_4404:
        /* <DEDUP_REMOVED lines=8> */
.L_x_4402:
[----:B0--34-:R-:W-:-:S05]  /*18ec0*/  IMAD.U32 R0, RZ, RZ, UR49 ;  /* 0x00000031ff007e24 */ /* 0x019fca000f8e00ff */
[----:B------:R-:W-:-:S13]  /*18ed0*/  ISETP.NE.AND P0, PT, R0, 0x3, PT ;  /* 0x000000030000780c */ /* 0x000fda0003f05270 */
[----:B------:R-:W-:Y:S05]  /*18ee0*/  @!P0 BRA `(.L_x_4431) ;  /* 0x0000000000048947 */ /* 0x000fea0003800000 */
[----:B------:R-:W-:Y:S01]  /*18ef0*/  BPT.TRAP 0x1 ;  /* 0x000000040000795c */ /* 0x000fe20000300000 */
.L_x_4431:
[----:B------:R-:W3:Y:S04]  /*18f00*/  LDL R0, [R1+0x20] ;  /* 0x0000200001007983 */ /* 0x000ee80000100800 */
[----:B--2---:R-:W2:Y:S01]  /*18f10*/  LDL R3, [R1+0x30] ;  /* 0x0000300001037983 */ /* 0x004ea20000100800 */
[----:B---3--:R-:W-:Y:S01]  /*18f20*/  IMAD R0, R0, 0x8, R18 ;  /* 0x0000000800007824 */ /* 0x008fe200078e0212 */
[----:B--2---:R-:W-:-:S04]  /*18f30*/  SHF.L.U32 R3, R3, 0x1f, RZ ;  /* 0x0000001f03037819 */ /* 0x004fc800000006ff */
[----:B------:R0:W2:Y:S01]  /*18f40*/  SYNCS.PHASECHK.TRANS64.TRYWAIT P1, [R0+URZ+0x33430], R3 ;  /* 0x03343003000075a7 */ /* 0x0000a2000802017f */
[----:B------:R-:W-:Y:S05]  /*18f50*/  @!P0 BRA `(.L_x_4432) ;  /* 0x0000000000048947 */ /* 0x000fea0003800000 */
[----:B------:R-:W-:Y:S01]  /*18f60*/  BPT.TRAP 0x1 ;  /* 0x000000040000795c */ /* 0x000fe20000300000 */
.L_x_4432:
[----:B-----5:R-:W-:Y:S01]  /*18f70*/  IMAD.MOV.U32 R25, RZ, RZ, RZ ;  /* 0x000000ffff197224 */ /* 0x020fe200078e00ff */
[----:B--2---:R-:W-:Y:S06]  /*18f80*/  @P1 BRA `(.L_x_4433) ;  /* 0x0000000000081947 */ /* 0x004fec0003800000 */
[----:B------:R-:W2:Y:S02]  /*18f90*/  SYNCS.PHASECHK.TRANS64.TRYWAIT P1, [R0+URZ+0x33430], R3 ;  /* 0x03343003000075a7 */ /* 0x000ea4000802017f */
[----:B--2---:R-:W-:Y:S05]  /*18fa0*/  @!P1 BRA `(.L_x_4434) ;  /* 0x0000018c00989947 */ /* 0x004fea0003800000 */
.L_x_4433:
[----:B------:R-:W-:Y:S05]  /*18fb0*/  WARPSYNC.ALL ;  /* 0x0000000000007948 */ /* 0x000fea0003800000 */
[----:B------:R-:W3:Y:S01]  /*18fc0*/  LDL R121, [R1+0x20] ;  /* 0x0000200001797983 */ /* 0x000ee20000100800 */
[----:B0-2---:R-:W-:Y:S01]  /*18fd0*/  VIADD R3, R18, 0x24200 ;  /* 0x0002420012037836 */ /* 0x005fe20000000000 */
[----:B------:R-:W-:Y:S01]  /*18fe0*/  R2UR UR28, R44 ;  /* 0x000000002c1c72ca */ /* 0x000fe200000e0000 */
[----:B------:R-:W-:Y:S01]  /*18ff0*/  IMAD.MOV.U32 R5, RZ, RZ, -0x7fffffe0 ;  /* 0x80000020ff057424 */ /* 0x000fe200078e00ff */
[----:B------:R-:W-:Y:S01]  /*19000*/  WARPGROUP.ARRIVE ;  /* 0x00000000000079c5 */ /* 0x000fe20000000000 */
[----:B------:R-:W-:Y:S01]  /*19010*/  UMOV UR29, 0x80000020 ;  /* 0x80000020001d7882 */ /* 0x000fe20000000000 */
[----:B------:R-:W-:Y:S01]  /*19020*/  SHF.R.U32.HI R3, RZ, 0x4, R3 ;  /* 0x00000004ff037819 */ /* 0x000fe20000011603 */
[----:B------:R-:W-:Y:S01]  /*19030*/  IMAD.MOV.U32 R7, RZ, RZ, -0x7fffffe0 ;  /* 0x80000020ff077424 */ /* 0x000fe200078e00ff */
[----:B------:R-:W-:Y:S01]  /*19040*/  R2UR UR31, R5 ;  /* 0x00000000051f72ca */ /* 0x000fe200000e0000 */
[----:B------:R-:W-:Y:S01]  /*19050*/  UMOV UR5, UR29 ;  /* 0x0000001d00057c82 */ /* 0x000fe20008000000 */
[----:B------:R-:W-:Y:S01]  /*19060*/  LOP3.LUT R3, R3, 0x3fff, RZ, 0xc0, !PT ;  /* 0x00003fff03037812 */ /* 0x000fe200078ec0ff */
[----:B------:R-:W-:Y:S01]  /*19070*/  IMAD.MOV.U32 R9, RZ, RZ, -0x7fffffe0 ;  /* 0x80000020ff097424 */ /* 0x000fe200078e00ff */
[----:B------:R-:W-:Y:S01]  /*19080*/  R2UR UR7, R7 ;  /* 0x00000000070772ca */ /* 0x000fe200000e0000 */
[----:B------:R-:W-:Y:S01]  /*19090*/  UMOV UR9, UR29 ;  /* 0x0000001d00097c82 */ /* 0x000fe20008000000 */
[----:B------:R-:W-:Y:S01]  /*190a0*/  LOP3.LUT R13, R3, 0x10000, RZ, 0xfc, !PT ;  /* 0x00010000030d7812 */ /* 0x000fe200078efcff */
[----:B------:R-:W-:Y:S01]  /*190b0*/  ULOP3.LUT UR28, UR28, 0x10000, URZ, 0xfc, !UPT ;  /* 0x000100001c1c7892 */ /* 0x000fe2000f8efc3f */
[----:B------:R-:W-:Y:S01]  /*190c0*/  R2UR UR11, R9 ;  /* 0x00000000090b72ca */ /* 0x000fe200000e0000 */
[----:B------:R-:W-:Y:S01]  /*190d0*/  UMOV UR13, UR29 ;  /* 0x0000001d000d7c82 */ /* 0x000fe20008000000 */
[----:B------:R-:W-:Y:S01]  /*190e0*/  R2UR UR15, R7 ;  /* 0x00000000070f72ca */ /* 0x000fe200000e0000 */
[----:B------:R-:W-:Y:S01]  /*190f0*/  UMOV UR17, UR29 ;  /* 0x0000001d00117c82 */ /* 0x000fe20008000000 */
[----:B------:R-:W-:Y:S01]  /*19100*/  R2UR UR19, R9 ;  /* 0x00000000091372ca */ /* 0x000fe200000e0000 */
[----:B------:R-:W-:Y:S01]  /*19110*/  IMAD.MOV.U32 R7, RZ, RZ, -0x7fffffe0 ;  /* 0x80000020ff077424 */ /* 0x000fe200078e00ff */
[----:B------:R-:W-:Y:S01]  /*19120*/  UMOV UR4, UR28 ;  /* 0x0000001c00047c82 */ /* 0x000fe20008000000 */
[----:B------:R-:W-:Y:S01]  /*19130*/  UMOV UR8, UR28 ;  /* 0x0000001c00087c82 */ /* 0x000fe20008000000 */
[----:B------:R-:W-:Y:S01]  /*19140*/  UMOV UR12, UR28 ;  /* 0x0000001c000c7c82 */ /* 0x000fe20008000000 */
[----:B------:R-:W-:Y:S01]  /*19150*/  UMOV UR16, UR28 ;  /* 0x0000001c00107c82 */ /* 0x000fe20008000000 */
[----:B------:R-:W-:Y:S01]  /*19160*/  R2UR UR47, R7 ;  /* 0x00000000072f72ca */ /* 0x000fe200000e0000 */
[----:B------:R-:W-:Y:S01]  /*19170*/  UIADD3 UR44, UR28, 0x2, URZ ;  /* 0x000000021c2c7890 */ /* 0x000fe2000fffe03f */
[----:B------:R-:W-:Y:S01]  /*19180*/  IMAD.MOV.U32 R9, RZ, RZ, -0x7fffffe0 ;  /* 0x80000020ff097424 */ /* 0x000fe200078e00ff */
[----:B------:R-:W-:Y:S01]  /*19190*/  UMOV UR45, 0x80000020 ;  /* 0x80000020002d7882 */ /* 0x000fe20000000000 */
[----:B------:R-:W-:-:S02]  /*191a0*/  IMAD.MOV.U32 R11, RZ, RZ, -0x7fffffe0 ;  /* 0x80000020ff0b7424 */ /* 0x000fc400078e00ff */
[----:B------:R-:W-:Y:S02]  /*191b0*/  IMAD.MOV.U32 R7, RZ, RZ, -0x7fffffe0 ;  /* 0x80000020ff077424 */ /* 0x000fe400078e00ff */
[----:B------:R-:W-:-:S05]  /*191c0*/  IMAD.MOV.U32 R5, RZ, RZ, -0x7fffffe0 ;  /* 0x80000020ff057424 */ /* 0x000fca00078e00ff */
[----:B------:R-:W-:Y:S01]  /*191d0*/  R2UR UR43, R5 ;  /* 0x00000000052b72ca */ /* 0x000fe200000e0000 */
[----:B---3--:R-:W-:-:S04]  /*191e0*/  IMAD R4, R121, 0x780, R13 ;  /* 0x0000078079047824 */ /* 0x008fc800078e020d */
[C---:B------:R-:W-:Y:S01]  /*191f0*/  VIADD R8, R4.reuse, 0x100 ;  /* 0x0000010004087836 */ /* 0x040fe20000000000 */
[C---:B------:R-:W-:Y:S01]  /*19200*/  R2UR UR30, R4.reuse ;  /* 0x00000000041e72ca */ /* 0x040fe200000e0000 */
[C---:B------:R-:W-:Y:S01]  /*19210*/  VIADD R10, R4.reuse, 0x102 ;  /* 0x00000102040a7836 */ /* 0x040fe20000000000 */
[----:B------:R-:W-:Y:S02]  /*19220*/  IADD3 R6, R4, 0x80, RZ ;  /* 0x0000008004067810 */ /* 0x000fe40007ffe0ff */
[----:B------:R-:W-:Y:S02]  /*19230*/  R2UR UR10, R8 ;  /* 0x00000000080a72ca */ /* 0x000fe400000e0000 */
[----:B------:R-:W-:Y:S01]  /*19240*/  R2UR UR6, R6 ;  /* 0x00000000060672ca */ /* 0x000fe200000e0000 */
[C---:B------:R-:W-:Y:S01]  /*19250*/  VIADD R6, R4.reuse, 0x180 ;  /* 0x0000018004067836 */ /* 0x040fe20000000000 */
[----:B------:R-:W-:-:S04]  /*19260*/  IADD3 R8, R4, 0x200, RZ ;  /* 0x0000020004087810 */ /* 0x000fc80007ffe0ff */
[----:B------:R-:W-:Y:S01]  /*19270*/  R2UR UR14, R6 ;  /* 0x00000000060e72ca */ /* 0x000fe200000e0000 */
[----:B------:R-:W-:Y:S01]  /*19280*/  QGMMA.64x32x32.F32.E4M3.E4M3 R92, gdesc[UR28], RZ, !UPT, gsb0 ;  /* 0x006000001c5c79f3 */ /* 0x000fe2000c0008ff */
[----:B------:R-:W-:Y:S01]  /*19290*/  R2UR UR18, R8 ;  /* 0x00000000081272ca */ /* 0x000fe200000e0000 */
[C---:B------:R-:W-:Y:S02]  /*192a0*/  VIADD R6, R4.reuse, 0x2 ;  /* 0x0000000204067836 */ /* 0x040fe40000000000 */
[----:B------:R-:W-:-:S03]  /*192b0*/  VIADD R8, R4, 0x82 ;  /* 0x0000008204087836 */ /* 0x000fc60000000000 */
[----:B------:R-:W-:Y:S02]  /*192c0*/  R2UR UR46, R6 ;  /* 0x00000000062e72ca */ /* 0x000fe400000e0000 */
[----:B------:R-:W-:Y:S01]  /*192d0*/  IADD3 R6, R4, 0x182, RZ ;  /* 0x0000018204067810 */ /* 0x000fe20007ffe0ff */
[----:B------:R-:W-:Y:S02]  /*192e0*/  WARPGROUP.DEPBAR.LE gsb0, 0x0 ;  /* 0x00008000000079c5 */ /* 0x000fe40000010000 */
[----:B------:R-:W-:-:S06]  /*192f0*/  WARPGROUP.ARRIVE ;  /* 0x00000000000079c5 */ /* 0x000fcc0000000000 */
[----:B------:R-:W-:Y:S01]  /*19300*/  QGMMA.64x32x32.F32.E4M3.E4M3 R76, gdesc[UR4], RZ, !UPT, gsb0 ;  /* 0x00600000044c79f3 */ /* 0x000fe2000c0008ff */
[----:B------:R-:W-:Y:S01]  /*19310*/  R2UR UR6, R8 ;  /* 0x00000000080672ca */ /* 0x000fe200000e0000 */
[----:B------:R-:W-:Y:S01]  /*19320*/  UMOV UR4, UR44 ;  /* 0x0000002c00047c82 */ /* 0x000fe20008000000 */
[----:B------:R-:W-:Y:S01]  /*19330*/  R2UR UR7, R9 ;  /* 0x00000000090772ca */ /* 0x000fe200000e0000 */
[----:B------:R-:W-:Y:S01]  /*19340*/  UMOV UR5, UR45 ;  /* 0x0000002d00057c82 */ /* 0x000fe20008000000 */
[----:B------:R-:W-:Y:S02]  /*19350*/  VIADD R8, R4, 0x202 ;  /* 0x0000020204087836 */ /* 0x000fe40000000000 */
[----:B------:R-:W-:Y:S01]  /*19360*/  IMAD.MOV.U32 R9, RZ, RZ, -0x7fffffe0 ;  /* 0x80000020ff097424 */ /* 0x000fe200078e00ff */
        /* <DEDUP_REMOVED lines=25> */
[----:B------:R-:W-:Y:S01]  /*19500*/  IMAD.MOV.U32 R9, RZ, RZ, -0x7fffffe0 ;  /* 0x80000020ff097424 */ /* 0x000fe200078e00ff */
[----:B------:R-:W-:Y:S01]  /*19510*/  IADD3 R8, R4, 0x300, RZ ;  /* 0x0000030004087810 */ /* 0x000fe20007ffe0ff */
[----:B------:R-:W-:Y:S02]  /*19520*/  WARPGROUP.DEPBAR.LE gsb0, 0x0 ;  /* 0x00008000000079c5 */ /* 0x000fe40000010000 */
[----:B------:R-:W-:-:S06]  /*19530*/  WARPGROUP.ARRIVE ;  /* 0x00000000000079c5 */ /* 0x000fcc0000000000 */
[----:B------:R-:W-:Y:S03]  /*19540*/  QGMMA.64x32x32.F32.E4M3.E4M3 R92, gdesc[UR44], R92, gsb0 ;  /* 0x006000002c5c79f3 */ /* 0x000fe6000800085c */
[----:B------:R-:W-:Y:S02]  /*19550*/  WARPGROUP.DEPBAR.LE gsb0, 0x0 ;  /* 0x00008000000079c5 */ /* 0x000fe40000010000 */
[----:B------:R-:W-:-:S06]  /*19560*/  WARPGROUP.ARRIVE ;  /* 0x00000000000079c5 */ /* 0x000fcc0000000000 */
[----:B------:R-:W-:Y:S01]  /*19570*/  QGMMA.64x32x32.F32.E4M3.E4M3 R76, gdesc[UR4], R76, gsb0 ;  /* 0x00600000044c79f3 */ /* 0x000fe2000800084c */
[----:B------:R-:W-:Y:S01]  /*19580*/  R2UR UR6, R6 ;  /* 0x00000000060672ca */ /* 0x000fe200000e0000 */
[----:B------:R-:W-:Y:S01]  /*19590*/  UIADD3 UR4, UR28, 0x200, URZ ;  /* 0x000002001c047890 */ /* 0x000fe2000fffe03f */
[----:B------:R-:W-:Y:S01]  /*195a0*/  R2UR UR7, R7 ;  /* 0x00000000070772ca */ /* 0x000fe200000e0000 */
[----:B------:R-:W-:Y:S01]  /*195b0*/  UMOV UR5, 0x80000020 ;  /* 0x8000002000057882 */ /* 0x000fe20000000000 */
[----:B------:R-:W-:Y:S01]  /*195c0*/  VIADD R6, R4, 0x400 ;  /* 0x0000040004067836 */ /* 0x000fe20000000000 */
[----:B------:R-:W-:Y:S01]  /*195d0*/  UMOV UR21, UR5 ;  /* 0x0000000500157c82 */ /* 0x000fe20008000000 */
[----:B------:R-:W-:Y:S02]  /*195e0*/  IMAD.MOV.U32 R7, RZ, RZ, -0x7fffffe0 ;  /* 0x80000020ff077424 */ /* 0x000fe400078e00ff */
[----:B------:R-:W-:Y:S01]  /*195f0*/  UMOV UR20, UR4 ;  /* 0x0000000400147c82 */ /* 0x000fe20008000000 */
[----:B------:R-:W-:-:S02]  /*19600*/  WARPGROUP.DEPBAR.LE gsb0, 0x0 ;  /* 0x00008000000079c5 */ /* 0x000fc40000010000 */
[----:B------:R-:W-:-:S06]  /*19610*/  WARPGROUP.ARRIVE ;  /* 0x00000000000079c5 */ /* 0x000fcc0000000000 */
[----:B------:R-:W-:Y:S01]  /*19620*/  QGMMA.64x32x32.F32.E4M3.E4M3 R60, gdesc[UR8], R60, gsb0 ;  /* 0x00600000083c79f3 */ /* 0x000fe2000800083c */
[----:B------:R-:W-:Y:S01]  /*19630*/  R2UR UR10, R8 ;  /* 0x00000000080a72ca */ /* 0x000fe200000e0000 */
[----:B------:R-:W-:Y:S01]  /*19640*/  UMOV UR8, UR4 ;  /* 0x0000000400087c82 */ /* 0x000fe20008000000 */
[----:B------:R-:W-:Y:S01]  /*19650*/  R2UR UR11, R9 ;  /* 0x00000000090b72ca */ /* 0x000fe200000e0000 */
[----:B------:R-:W-:Y:S01]  /*19660*/  UMOV UR9, UR5 ;  /* 0x0000000500097c82 */ /* 0x000fe20008000000 */
[----:B------:R-:W-:Y:S01]  /*19670*/  IMAD.MOV.U32 R9, RZ, RZ, -0x7fffffe0 ;  /* 0x80000020ff097424 */ /* 0x000fe200078e00ff */
[----:B------:R-:W-:-:S04]  /*19680*/  IADD3 R8, R4, 0x480, RZ ;  /* 0x0000048004087810 */ /* 0x000fc80007ffe0ff */
[----:B------:R-:W-:Y:S01]  /*19690*/  R2UR UR22, R8 ;  /* 0x00000000081672ca */ /* 0x000fe200000e0000 */
[----:B------:R-:W-:Y:S01]  /*196a0*/  VIADD R8, R4, 0x302 ;  /* 0x0000030204087836 */ /* 0x000fe20000000000 */
[----:B------:R-:W-:Y:S01]  /*196b0*/  R2UR UR23, R9 ;  /* 0x00000000091772ca */ /* 0x000fe200000e0000 */
[----:B------:R-:W-:Y:S01]  /*196c0*/  IMAD.MOV.U32 R9, RZ, RZ, -0x7fffffe0 ;  /* 0x80000020ff097424 */ /* 0x000fe200078e00ff */
[----:B------:R-:W-:Y:S02]  /*196d0*/  WARPGROUP.DEPBAR.LE gsb0, 0x0 ;  /* 0x00008000000079c5 */ /* 0x000fe40000010000 */
[----:B------:R-:W-:-:S06]  /*196e0*/  WARPGROUP.ARRIVE ;  /* 0x00000000000079c5 */ /* 0x000fcc0000000000 */
[----:B------:R-:W-:Y:S01]  /*196f0*/  QGMMA.64x32x32.F32.E4M3.E4M3 R44, gdesc[UR12], R44, gsb0 ;  /* 0x006000000c2c79f3 */ /* 0x000fe2000800082c */
        /* <DEDUP_REMOVED lines=13> */
[----:B------:R-:W-:Y:S01]  /*197d0*/  VIADD R6, R4, 0x282 ;  /* 0x0000028204067836 */ /* 0x000fe20000000000 */
[----:B------:R-:W-:Y:S01]  /*197e0*/  MOV R7, 0x80000020 ;  /* 0x8000002000077802 */ /* 0x000fe20000000f00 */
        /* <DEDUP_REMOVED lines=21> */
[----:B------:R-:W-:Y:S01]  /*19940*/  VIADD R8, R4, 0x482 ;  /* 0x0000048204087836 */ /* 0x000fe20000000000 */
[----:B------:R-:W-:-:S04]  /*19950*/  MOV R9, 0x80000020 ;  /* 0x8000002000097802 */ /* 0x000fc80000000f00 */
        /* <DEDUP_REMOVED lines=32> */
[----:B------:R-:W-:Y:S01]  /*19b60*/  IMAD.MOV.U32 R7, RZ, RZ, -0x7fffffe0 ;  /* 0x80000020ff077424 */ /* 0x000fe200078e00ff */
[----:B------:R-:W-:Y:S01]  /*19b70*/  IADD3 R6, R4, 0x680, RZ ;  /* 0x0000068004067810 */ /* 0x000fe20007ffe0ff */
[----:B------:R-:W-:Y:S02]  /*19b80*/  UMOV UR33, UR13 ;  /* 0x0000000d00217c82 */ /* 0x000fe40008000000 */
        /* <DEDUP_REMOVED lines=8> */
[----:B------:R-:W-:Y:S02]  /*19c10*/  VIADD R8, R4, 0x700 ;  /* 0x0000070004087836 */ /* 0x000fe40000000000 */
[----:B------:R-:W-:-:S03]  /*19c20*/  IMAD.MOV.U32 R9, RZ, RZ, -0x7fffffe0 ;  /* 0x80000020ff097424 */ /* 0x000fc600078e00ff */
[----:B------:R-:W-:Y:S02]  /*19c30*/  R2UR UR34, R8 ;  /* 0x00000000082272ca */ /* 0x000fe400000e0000 */
[----:B------:R-:W-:Y:S01]  /*19c40*/  R2UR UR35, R9 ;  /* 0x00000000092372ca */ /* 0x000fe200000e0000 */
[----:B------:R-:W-:Y:S01]  /*19c50*/  IMAD.MOV.U32 R9, RZ, RZ, -0x7fffffe0 ;  /* 0x80000020ff097424 */ /* 0x000fe200078e00ff */
[----:B------:R-:W-:Y:S01]  /*19c60*/  IADD3 R8, R4, 0x582, RZ ;  /* 0x0000058204087810 */ /* 0x000fe20007ffe0ff */
        /* <DEDUP_REMOVED lines=28> */
[C---:B------:R-:W-:Y:S01]  /*19e30*/  VIADD R6, R4.reuse, 0x682 ;  /* 0x0000068204067836 */ /* 0x040fe20000000000 */
[----:B------:R-:W-:Y:S01]  /*19e40*/  IADD3 R4, R4, 0x702, RZ ;  /* 0x0000070204047810 */ /* 0x000fe20007ffe0ff */
[----:B------:R-:W-:Y:S01]  /*19e50*/  IMAD.MOV.U32 R7, RZ, RZ, -0x7fffffe0 ;  /* 0x80000020ff077424 */ /* 0x000fe200078e00ff */
[----:B------:R-:W-:Y:S01]  /*19e60*/  UMOV UR41, UR17 ;  /* 0x0000001100297c82 */ /* 0x000fe20008000000 */
[----:B------:R-:W-:Y:S01]  /*19e70*/  UMOV UR40, UR16 ;  /* 0x0000001000287c82 */ /* 0x000fe20008000000 */
[----:B------:R-:W-:Y:S01]  /*19e80*/  R2UR UR42, R4 ;  /* 0x00000000042a72ca */ /* 0x000fe200000e0000 */
[----:B------:R-:W-:-:S02]  /*19e90*/  WARPGROUP.DEPBAR.LE gsb0, 0x0 ;  /* 0x00008000000079c5 */ /* 0x000fc40000010000 */
[----:B------:R-:W-:-:S06]  /*19ea0*/  WARPGROUP.ARRIVE ;  /* 0x00000000000079c5 */ /* 0x000fcc0000000000 */
[----:B------:R-:W-:Y:S01]  /*19eb0*/  QGMMA.64x32x32.F32.E4M3.E4M3 R60, gdesc[UR20], R60, gsb0 ;  /* 0x00600000143c79f3 */ /* 0x000fe2000800083c */
[----:B------:R-:W-:Y:S01]  /*19ec0*/  R2UR UR22, R8 ;  /* 0x00000000081672ca */ /* 0x000fe200000e0000 */
[----:B------:R-:W-:Y:S01]  /*19ed0*/  UMOV UR20, UR16 ;  /* 0x0000001000147c82 */ /* 0x000fe20008000000 */
[----:B------:R-:W-:Y:S01]  /*19ee0*/  R2UR UR23, R9 ;  /* 0x00000000091772ca */ /* 0x000fe200000e0000 */
[----:B------:R-:W-:Y:S01]  /*19ef0*/  UMOV UR21, UR17 ;  /* 0x0000001100157c82 */ /* 0x000fe20008000000 */
[----:B------:R-:W-:Y:S02]  /*19f00*/  WARPGROUP.DEPBAR.LE gsb0, 0x0 ;  /* 0x00008000000079c5 */ /* 0x000fe40000010000 */
        /* <DEDUP_REMOVED lines=29> */
[----:B------:R-:W-:Y:S05]  /*1a0e0*/  @!P0 BRA `(.L_x_4435) ;  /* 0x0000000000048947 */ /* 0x000fea0003800000 */
[----:B------:R-:W-:Y:S01]  /*1a0f0*/  BPT.TRAP 0x1 ;  /* 0x000000040000795c */ /* 0x000fe20000300000 */
.L_x_4435:
[----:B------:R-:W2:Y:S01]  /*1a100*/  LDL R108, [R1+0x64] ;  /* 0x00006400016c7983 */ /* 0x000ea20000100800 */
        /* <DEDUP_REMOVED lines=31> */
[C---:B-1----:R-:W-:Y:S01]  /*1a300*/  FMUL.FTZ R14, R2.reuse, R102 ;  /* 0x00000066020e7220 */ /* 0x042fe20000410000 */
        /* <DEDUP_REMOVED lines=52> */
[----:B------:R-:W-:Y:S01]  /*1a650*/  FMUL.FTZ R41, R2, R41 ;  /* 0x0000002902297220 */ /* 0x000fe20000410000 */
[----:B------:R-:W-:Y:S01]  /*1a660*/  ULDC UR53, c[0x0][0x988] ;  /* 0x0002620000357ab9 */ /* 0x000fe20000000800 */
[----:B------:R-:W5:Y:S01]  /*1a670*/  LDL R110, [R1+0x3c] ;  /* 0x00003c00016e7983 */ /* 0x000f620000100800 */
[----:B------:R-:W-:Y:S01]  /*1a680*/  VIADD R0, R0, 0x33440 ;  /* 0x0003344000007836 */ /* 0x000fe20000000000 */
[----:B------:R-:W-:-:S03]  /*1a690*/  ULDC UR52, c[0x0][0x988] ;  /* 0x0002620000347ab9 */ /* 0x000fc60000000800 */
[----:B------:R-:W5:Y:S08]  /*1a6a0*/  MUFU.TANH R10, R10 ;  /* 0x0000000a000a7308 */ /* 0x000f700000002400 */
        /* <DEDUP_REMOVED lines=24> */
[----:B------:R-:W5:Y:S01]  /*1a830*/  MUFU.TANH R65, R65 ;  /* 0x0000004100417308 */ /* 0x000f620000002400 */
[----:B--2---:R-:W-:-:S07]  /*1a840*/  IADD3 R144, R144, 0xa0, -R108 ;  /* 0x000000a090907810 */ /* 0x004fce0007ffe86c */
[----:B------:R-:W2:Y:S01]  /*1a850*/  MUFU.TANH R62, R62 ;  /* 0x0000003e003e7308 */ /* 0x000ea20000002400 */
[----:B------:R-:W-:-:S07]  /*1a860*/  IMAD R91, R131, -0xa0, R144 ;  /* 0xffffff60835b7824 */ /* 0x000fce00078e0290 */
[----:B------:R-:W2:Y:S01]  /*1a870*/  MUFU.TANH R68, R68 ;  /* 0x0000004400447308 */ /* 0x000ea20000002400 */
[C---:B------:R-:W-:Y:S02]  /*1a880*/  ISETP.GT.AND P1, PT, R91.reuse, RZ, PT ;  /* 0x000000ff5b00720c */ /* 0x040fe40003f24270 */
[C---:B------:R-:W-:Y:S02]  /*1a890*/  ISETP.GT.AND P2, PT, R91.reuse, 0x1, PT ;  /* 0x000000015b00780c */ /* 0x040fe40003f44270 */
[----:B------:R-:W-:Y:S02]  /*1a8a0*/  ISETP.GT.AND P3, PT, R91, 0x8, PT ;  /* 0x000000085b00780c */ /* 0x000fe40003f64270 */
[----:B0-----:R-:W-:Y:S01]  /*1a8b0*/  FSEL R3, R3, -INF , P1 ;  /* 0xff80000003037808 */ /* 0x001fe20000800000 */
[----:B------:R-:W0:Y:S01]  /*1a8c0*/  MUFU.TANH R63, R63 ;  /* 0x0000003f003f7308 */ /* 0x000e220000002400 */
[----:B---3--:R-:W-:Y:S02]  /*1a8d0*/  FSEL R4, R4, -INF , P2 ;  /* 0xff80000004047808 */ /* 0x008fe40001000000 */
[----:B------:R-:W-:-:S02]  /*1a8e0*/  ISETP.GT.AND P4, PT, R91, 0x9, PT ;  /* 0x000000095b00780c */ /* 0x000fc40003f84270 */
[----:B----4-:R-:W-:Y:S02]  /*1a8f0*/  FSEL R7, R7, -INF , P3 ;  /* 0xff80000007077808 */ /* 0x010fe40001800000 */
[----:B------:R-:W-:Y:S01]  /*1a900*/  FMNMX.FTZ R92, R3, R4, !PT ;  /* 0x00000004035c7209 */ /* 0x000fe20007810000 */
[----:B------:R-:W3:Y:S01]  /*1a910*/  MUFU.TANH R69, R69 ;  /* 0x0000004500457308 */ /* 0x000ee20000002400 */
[----:B------:R-:W-:Y:S02]  /*1a920*/  ISETP.GT.AND P5, PT, R91, 0x10, PT ;  /* 0x000000105b00780c */ /* 0x000fe40003fa4270 */
[----:B-1----:R-:W-:Y:S02]  /*1a930*/  FSEL R8, R8, -INF , P4 ;  /* 0xff80000008087808 */ /* 0x002fe40002000000 */
[----:B------:R-:W-:Y:S02]  /*1a940*/  FMNMX.FTZ R93, R7, R92, !PT ;  /* 0x0000005c075d7209 */ /* 0x000fe40007810000 */
[----:B-----5:R-:W-:Y:S01]  /*1a950*/  FSEL R5, R5, -INF , P1 ;  /* 0xff80000005057808 */ /* 0x020fe20000800000 */
[----:B------:R-:W1:Y:S01]  /*1a960*/  MUFU.TANH R66, R66 ;  /* 0x0000004200427308 */ /* 0x000e620000002400 */
[----:B------:R-:W-:-:S02]  /*1a970*/  ISETP.GT.AND P1, PT, R91, 0x11, PT ;  /* 0x000000115b00780c */ /* 0x000fc40003f24270 */
[----:B------:R-:W-:Y:S02]  /*1a980*/  FSEL R11, R11, -INF , P5 ;  /* 0xff8000000b0b7808 */ /* 0x000fe40002800000 */
[----:B------:R-:W-:Y:S02]  /*1a990*/  FMNMX.FTZ R92, R8, R93, !PT ;  /* 0x0000005d085c7209 */ /* 0x000fe40007810000 */
[----:B------:R-:W-:Y:S01]  /*1a9a0*/  FSEL R6, R6, -INF , P2 ;  /* 0xff80000006067808 */ /* 0x000fe20001000000 */
[----:B------:R-:W4:Y:S01]  /*1a9b0*/  MUFU.TANH R72, R72 ;  /* 0x0000004800487308 */ /* 0x000f220000002400 */
[----:B------:R-:W-:Y:S02]  /*1a9c0*/  ISETP.GT.AND P2, PT, R91, 0x18, PT ;  /* 0x000000185b00780c */ /* 0x000fe40003f44270 */
[----:B------:R-:W-:Y:S02]  /*1a9d0*/  FSEL R12, R12, -INF , P1 ;  /* 0xff8000000c0c7808 */ /* 0x000fe40000800000 */
[----:B------:R-:W-:-:S02]  /*1a9e0*/  FMNMX.FTZ R93, R11, R92, !PT ;  /* 0x0000005c0b5d7209 */ /* 0x000fc40007810000 */
[----:B------:R-:W-:Y:S01]  /*1a9f0*/  FSEL R9, R9, -INF , P3 ;  /* 0xff80000009097808 */ /* 0x000fe20001800000 */
[----:B------:R-:W5:Y:S01]  /*1aa00*/  MUFU.TANH R67, R67 ;  /* 0x0000004300437308 */ /* 0x000f620000002400 */
[C---:B------:R-:W-:Y:S02]  /*1aa10*/  ISETP.GT.AND P3, PT, R91.reuse, 0x19, PT ;  /* 0x000000195b00780c */ /* 0x040fe40003f64270 */
        /* <DEDUP_REMOVED lines=67> */
[----:B--2---:R-:W-:Y:S01]  /*1ae50*/  FSEL R62, R62, -INF , P2 ;  /* 0xff8000003e3e7808 */ /* 0x004fe20001000000 */
[----:B------:R-:W2:Y:S01]  /*1ae60*/  MUFU.TANH R50, R50 ;  /* 0x0000003200327308 */ /* 0x000ea20000002400 */
[----:B------:R-:W-:Y:S02]  /*1ae70*/  ISETP.GT.AND P2, PT, R91, 0x51, PT ;  /* 0x000000515b00780c */ /* 0x000fe40003f44270 */
[----:B------:R-:W-:Y:S02]  /*1ae80*/  FSEL R68, R68, -INF , P1 ;  /* 0xff80000044447808 */ /* 0x000fe40000800000 */
[----:B------:R-:W-:-:S02]  /*1ae90*/  FMNMX.FTZ R93, R65, R92, !PT ;  /* 0x0000005c415d7209 */ /* 0x000fc40007810000 */
[----:B0-----:R-:W-:Y:S01]  /*1aea0*/  FSEL R63, R63, -INF , P3 ;  /* 0xff8000003f3f7808 */ /* 0x001fe20001800000 */
[----:B------:R-:W0:Y:S01]  /*1aeb0*/  MUFU.TANH R56, R56 ;  /* 0x0000003800387308 */ /* 0x000e220000002400 */
[----:B------:R-:W-:Y:S02]  /*1aec0*/  ISETP.GT.AND P3, PT, R91, 0x58, PT ;  /* 0x000000585b00780c */ /* 0x000fe40003f64270 */
[----:B---3--:R-:W-:Y:S02]  /*1aed0*/  FSEL R69, R69, -INF , P2 ;  /* 0xff80000045457808 */ /* 0x008fe40001000000 */
[----:B------:R-:W-:Y:S02]  /*1aee0*/  FMNMX.FTZ R92, R68, R93, !PT ;  /* 0x0000005d445c7209 */ /* 0x000fe40007810000 */
[----:B-1----:R-:W-:Y:S01]  /*1aef0*/  FSEL R66, R66, -INF , P4 ;  /* 0xff80000042427808 */ /* 0x002fe20002000000 */
[----:B------:R-:W1:Y:S01]  /*1af00*/  MUFU.TANH R51, R51 ;  /* 0x0000003300337308 */ /* 0x000e620000002400 */
[----:B------:R-:W-:-:S02]  /*1af10*/  ISETP.GT.AND P4, PT, R91, 0x59, PT ;  /* 0x000000595b00780c */ /* 0x000fc40003f84270 */
[----:B----4-:R-:W-:Y:S02]  /*1af20*/  FSEL R72, R72, -INF , P3 ;  /* 0xff80000048487808 */ /* 0x010fe40001800000 */
[----:B------:R-:W-:Y:S02]  /*1af30*/  FMNMX.FTZ R93, R69, R92, !PT ;  /* 0x0000005c455d7209 */ /* 0x000fe40007810000 */
[----:B-----5:R-:W-:Y:S01]  /*1af40*/  FSEL R67, R67, -INF , P5 ;  /* 0xff80000043437808 */ /* 0x020fe20002800000 */
[----:B------:R-:W3:Y:S01]  /*1af50*/  MUFU.TANH R57, R57 ;  /* 0x0000003900397308 */ /* 0x000ee20000002400 */
[----:B------:R-:W-:Y:S02]  /*1af60*/  ISETP.GT.AND P5, PT, R91, 0x60, PT ;  /* 0x000000605b00780c */ /* 0x000fe40003fa4270 */
[----:B------:R-:W-:Y:S02]  /*1af70*/  FSEL R73, R73, -INF , P4 ;  /* 0xff80000049497808 */ /* 0x000fe40002000000 */
[----:B------:R-:W-:-:S02]  /*1af80*/  FMNMX.FTZ R92, R72, R93, !PT ;  /* 0x0000005d485c7209 */ /* 0x000fc40007810000 */
[----:B------:R-:W-:Y:S01]  /*1af90*/  FSEL R70, R70, -INF , P1 ;  /* 0xff80000046467808 */ /* 0x000fe20000800000 */
[----:B------:R-:W4:Y:S01]  /*1afa0*/  MUFU.TANH R54, R54 ;  /* 0x0000003600367308 */ /* 0x000f220000002400 */
        /* <DEDUP_REMOVED lines=28> */
[----:B--2---:R-:W-:Y:S01]  /*1b170*/  FSEL R50, R50, -INF , P2 ;  /* 0xff80000032327808 */ /* 0x004fe20001000000 */
[----:B------:R-:W2:Y:S01]  /*1b180*/  MUFU.TANH R59, R59 ;  /* 0x0000003b003b7308 */ /* 0x000ea20000002400 */
[----:B------:R-:W-:Y:S02]  /*1b190*/  ISETP.GT.AND P2, PT, R91, 0x79, PT ;  /* 0x000000795b00780c */ /* 0x000fe40003f44270 */
[----:B0-----:R-:W-:Y:S02]  /*1b1a0*/  FSEL R56, R56, -INF , P1 ;  /* 0xff80000038387808 */ /* 0x001fe40000800000 */
[----:B------:R-:W-:Y:S02]  /*1b1b0*/  FMNMX.FTZ R93, R53, R92, !PT ;  /* 0x0000005c355d7209 */ /* 0x000fe40007810000 */
[----:B-1----:R-:W-:Y:S01]  /*1b1c0*/  FSEL R51, R51, -INF , P3 ;  /* 0xff80000033337808 */ /* 0x002fe20001800000 */
[----:B------:R-:W0:Y:S01]  /*1b1d0*/  MUFU.TANH R33, R33 ;  /* 0x0000002100217308 */ /* 0x000e220000002400 */
[----:B------:R-:W-:-:S02]  /*1b1e0*/  ISETP.GT.AND P3, PT, R91, 0x80, PT ;  /* 0x000000805b00780c */ /* 0x000fc40003f64270 */
[----:B---3--:R-:W-:Y:S02]  /*1b1f0*/  FSEL R57, R57, -INF , P2 ;  /* 0xff80000039397808 */ /* 0x008fe40001000000 */
[----:B------:R-:W-:Y:S02]  /*1b200*/  FMNMX.FTZ R92, R56, R93, !PT ;  /* 0x0000005d385c7209 */ /* 0x000fe40007810000 */
[----:B----4-:R-:W-:Y:S01]  /*1b210*/  FSEL R54, R54, -INF , P4 ;  /* 0xff80000036367808 */ /* 0x010fe20002000000 */
[----:B------:R-:W1:Y:S01]  /*1b220*/  MUFU.TANH R30, R30 ;  /* 0x0000001e001e7308 */ /* 0x000e620000002400 */
[----:B------:R-:W-:Y:S02]  /*1b230*/  ISETP.GT.AND P4, PT, R91, 0x81, PT ;  /* 0x000000815b00780c */ /* 0x000fe40003f84270 */
[----:B-----5:R-:W-:Y:S02]  /*1b240*/  FSEL R28, R28, -INF , P3 ;  /* 0xff8000001c1c7808 */ /* 0x020fe40001800000 */
[----:B------:R-:W-:-:S03]  /*1b250*/  FMNMX.FTZ R93, R57, R92, !PT ;  /* 0x0000005c395d7209 */ /* 0x000fc60007810000 */
[----:B------:R-:W3:Y:S01]  /*1b260*/  MUFU.TANH R36, R36 ;  /* 0x0000002400247308 */ /* 0x000ee20000002400 */
[----:B------:R-:W-:Y:S02]  /*1b270*/  FSEL R55, R55, -INF , P5 ;  /* 0xff80000037377808 */ /* 0x000fe40002800000 */
[----:B------:R-:W-:Y:S02]  /*1b280*/  ISETP.GT.AND P5, PT, R91, 0x88, PT ;  /* 0x000000885b00780c */ /* 0x000fe40003fa4270 */
[----:B------:R-:W-:-:S03]  /*1b290*/  FSEL R29, R29, -INF , P4 ;  /* 0xff8000001d1d7808 */ /* 0x000fc60002000000 */
[----:B------:R-:W4:Y:S01]  /*1b2a0*/  MUFU.TANH R31, R31 ;  /* 0x0000001f001f7308 */ /* 0x000f220000002400 */
[----:B------:R-:W-:Y:S02]  /*1b2b0*/  FMNMX.FTZ R92, R28, R93, !PT ;  /* 0x0000005d1c5c7209 */ /* 0x000fe40007810000 */
[----:B------:R-:W-:-:S05]  /*1b2c0*/  FSEL R58, R58, -INF , P1 ;  /* 0xff8000003a3a7808 */ /* 0x000fca0000800000 */
[----:B------:R-:W5:Y:S01]  /*1b2d0*/  MUFU.TANH R37, R37 ;  /* 0x0000002500257308 */ /* 0x000f620000002400 */
[----:B------:R-:W-:Y:S02]  /*1b2e0*/  ISETP.GT.AND P1, PT, R91, 0x89, PT ;  /* 0x000000895b00780c */ /* 0x000fe40003f24270 */
[----:B------:R-:W-:Y:S02]  /*1b2f0*/  FSEL R32, R32, -INF , P5 ;  /* 0xff80000020207808 */ /* 0x000fe40002800000 */
[----:B------:R-:W-:-:S03]  /*1b300*/  FMNMX.FTZ R93, R29, R92, !PT ;  /* 0x0000005c1d5d7209 */ /* 0x000fc60007810000 */
[----:B------:R-:W5:Y:S01]  /*1b310*/  MUFU.TANH R34, R34 ;  /* 0x0000002200227308 */ /* 0x000f620000002400 */
[----:B--2---:R-:W-:Y:S02]  /*1b320*/  FSEL R59, R59, -INF , P2 ;  /* 0xff8000003b3b7808 */ /* 0x004fe40001000000 */
[----:B------:R-:W-:-:S05]  /*1b330*/  ISETP.GT.AND P2, PT, R91, 0x90, PT ;  /* 0x000000905b00780c */ /* 0x000fca0003f44270 */
[----:B------:R-:W2:Y:S01]  /*1b340*/  MUFU.TANH R40, R40 ;  /* 0x0000002800287308 */ /* 0x000ea20000002400 */
[----:B0-----:R-:W-:Y:S02]  /*1b350*/  FSEL R33, R33, -INF , P1 ;  /* 0xff80000021217808 */ /* 0x001fe40000800000 */
[----:B------:R-:W-:-:S05]  /*1b360*/  FMNMX.FTZ R92, R32, R93, !PT ;  /* 0x0000005d205c7209 */ /* 0x000fca0007810000 */
[----:B------:R-:W0:Y:S01]  /*1b370*/  MUFU.TANH R41, R41 ;  /* 0x0000002900297308 */ /* 0x000e220000002400 */
[----:B-1----:R-:W-:Y:S02]  /*1b380*/  FSEL R30, R30, -INF , P3 ;  /* 0xff8000001e1e7808 */ /* 0x002fe40001800000 */
[----:B------:R-:W-:Y:S02]  /*1b390*/  ISETP.GT.AND P3, PT, R91, 0x91, PT ;  /* 0x000000915b00780c */ /* 0x000fe40003f64270 */
[----:B---3--:R-:W-:Y:S02]  /*1b3a0*/  FSEL R36, R36, -INF , P2 ;  /* 0xff80000024247808 */ /* 0x008fe40001000000 */
[----:B------:R-:W-:Y:S02]  /*1b3b0*/  FMNMX.FTZ R93, R33, R92, !PT ;  /* 0x0000005c215d7209 */ /* 0x000fe40007810000 */
[----:B----4-:R-:W-:Y:S02]  /*1b3c0*/  FSEL R31, R31, -INF , P4 ;  /* 0xff8000001f1f7808 */ /* 0x010fe40002000000 */
[----:B------:R-:W-:-:S02]  /*1b3d0*/  ISETP.GT.AND P4, PT, R91, 0x98, PT ;  /* 0x000000985b00780c */ /* 0x000fc40003f84270 */
[----:B-----5:R-:W-:Y:S02]  /*1b3e0*/  FSEL R37, R37, -INF , P3 ;  /* 0xff80000025257808 */ /* 0x020fe40001800000 */
[----:B------:R-:W-:Y:S02]  /*1b3f0*/  FMNMX.FTZ R92, R36, R93, !PT ;  /* 0x0000005d245c7209 */ /* 0x000fe40007810000 */
[----:B------:R-:W-:Y:S02]  /*1b400*/  FSEL R34, R34, -INF , P5 ;  /* 0xff80000022227808 */ /* 0x000fe40002800000 */
[----:B------:R-:W-:Y:S02]  /*1b410*/  ISETP.GT.AND P5, PT, R91, 0x99, PT ;  /* 0x000000995b00780c */ /* 0x000fe40003fa4270 */
[----:B--2---:R-:W-:Y:S02]  /*1b420*/  FSEL R91, R40, -INF , P4 ;  /* 0xff800000285b7808 */ /* 0x004fe40002000000 */
[----:B------:R-:W-:-:S02]  /*1b430*/  FMNMX.FTZ R92, R37, R92, !PT ;  /* 0x0000005c255c7209 */ /* 0x000fc40007810000 */
[----:B0-----:R-:W-:Y:S02]  /*1b440*/  FSEL R41, R41, -INF , P5 ;  /* 0xff80000029297808 */ /* 0x001fe40002800000 */
[----:B------:R-:W-:-:S04]  /*1b450*/  FMNMX.FTZ R92, R91, R92, !PT ;  /* 0x0000005c5b5c7209 */ /* 0x000fc80007810000 */
[----:B------:R-:W-:-:S05]  /*1b460*/  FMNMX.FTZ R93, R41, R92, !PT ;  /* 0x0000005c295d7209 */ /* 0x000fca0007810000 */
[----:B------:R-:W0:Y:S02]  /*1b470*/  SHFL.BFLY PT, R40, R93, 0x2, 0x1f ;  /* 0x0c401f005d287f89 */ /* 0x000e2400000e0000 */
[----:B0-----:R-:W-:-:S05]  /*1b480*/  FMNMX.FTZ R95, R93, R40, !PT ;  /* 0x000000285d5f7209 */ /* 0x001fca0007810000 */
[----:B------:R-:W0:Y:S01]  /*1b490*/  SHFL.BFLY PT, R120, R95, 0x1, 0x1f ;  /* 0x0c201f005f787f89 */ /* 0x000e2200000e0000 */
[----:B------:R-:W-:Y:S02]  /*1b4a0*/  IMAD.U32 R97, RZ, RZ, UR53 ;  /* 0x00000035ff617e24 */ /* 0x000fe4000f8e00ff */
[----:B------:R-:W-:Y:S01]  /*1b4b0*/  FMUL.FTZ R92, R2, R35 ;  /* 0x00000023025c7220 */ /* 0x000fe20000410000 */
[----:B0-----:R-:W-:-:S04]  /*1b4c0*/  FMNMX.FTZ R120, R95, R120, !PT ;  /* 0x000000785f787209 */ /* 0x001fc80007810000 */
[C---:B------:R-:W-:Y:S01]  /*1b4d0*/  FSETP.NEU.FTZ.AND P6, PT, R120.reuse, -INF , PT ;  /* 0xff8000007800780b */ /* 0x040fe20003fdd000 */
[----:B------:R-:W-:-:S05]  /*1b4e0*/  FFMA.FTZ R40, R120, R97, -8 ;  /* 0xc100000078287423 */ /* 0x000fca0000010061 */
[----:B------:R-:W-:-:S05]  /*1b4f0*/  FSEL R40, R40, RZ, P6 ;  /* 0x000000ff28287208 */ /* 0x000fca0003000000 */
[--C-:B------:R-:W-:Y:S01]  /*1b500*/  FFMA.FTZ R218, R11, UR53, -R40.reuse ;  /* 0x000000350bda7c23 */ /* 0x100fe20008010828 */
[----:B------:R-:W-:-:S01]  /*1b510*/  FFMA.FTZ R11, R12, UR53, -R40 ;  /* 0x000000350c0b7c23 */ /* 0x000fc20008010828 */
[----:B------:R-:W-:-:S04]  /*1b520*/  FMNMX.FTZ R12, R5, R6, !PT ;  /* 0x00000006050c7209 */ /* 0x000fc80007810000 */
[----:B------:R-:W-:-:S04]  /*1b530*/  FMNMX.FTZ R35, R9, R12, !PT ;  /* 0x0000000c09237209 */ /* 0x000fc80007810000 */
[----:B------:R-:W-:Y:S01]  /*1b540*/  FMNMX.FTZ R35, R10, R35, !PT ;  /* 0x000000230a237209 */ /* 0x000fe20007810000 */
[----:B------:R-:W-:-:S03]  /*1b550*/  FFMA.FTZ R212, R27, UR53, -R40 ;  /* 0x000000351bd47c23 */ /* 0x000fc60008010828 */
[----:B------:R-:W-:-:S04]  /*1b560*/  FMNMX.FTZ R12, R14, R35, !PT ;  /* 0x000000230e0c7209 */ /* 0x000fc80007810000 */
[----:B------:R-:W-:-:S04]  /*1b570*/  FMNMX.FTZ R27, R15, R12, !PT ;  /* 0x0000000c0f1b7209 */ /* 0x000fc80007810000 */
[----:B------:R-:W-:Y:S01]  /*1b580*/  FMNMX.FTZ R35, R24, R27, !PT ;  /* 0x0000001b18237209 */ /* 0x000fe20007810000 */
[----:B------:R-:W-:-:S03]  /*1b590*/  FFMA.FTZ R216, R3, UR53, -R40 ;  /* 0x0000003503d87c23 */ /* 0x000fc60008010828 */
[----:B------:R-:W-:Y:S01]  /*1b5a0*/  FMNMX.FTZ R12, R26, R35, !PT ;  /* 0x000000231a0c7209 */ /* 0x000fe20007810000 */
[----:B------:R-:W-:-:S01]  /*1b5b0*/  FFMA.FTZ R3, R4, UR53, -R40 ;  /* 0x0000003504037c23 */ /* 0x000fc20008010828 */
[--C-:B------:R-:W-:Y:S02]  /*1b5c0*/  FFMA.FTZ R4, R7, UR53, -R40.reuse ;  /* 0x0000003507047c23 */ /* 0x100fe40008010828 */
[----:B------:R-:W-:Y:S01]  /*1b5d0*/  FMNMX.FTZ R35, R77, R12, !PT ;  /* 0x0000000c4d237209 */ /* 0x000fe20007810000 */
[--C-:B------:R-:W-:Y:S01]  /*1b5e0*/  FFMA.FTZ R7, R8, UR53, -R40.reuse ;  /* 0x0000003508077c23 */ /* 0x100fe20008010828 */
[----:B------:R-:W-:-:S02]  /*1b5f0*/  FFMA.FTZ R8, R20, UR53, -R40 ;  /* 0x0000003514087c23 */ /* 0x000fc40008010828 */
[----:B------:R-:W-:-:S04]  /*1b600*/  FMNMX.FTZ R20, R78, R35, !PT ;  /* 0x000000234e147209 */ /* 0x000fc80007810000 */
[----:B------:R-:W-:-:S04]  /*1b610*/  FMNMX.FTZ R35, R81, R20, !PT ;  /* 0x0000001451237209 */ /* 0x000fc80007810000 */
[----:B------:R-:W-:-:S04]  /*1b620*/  FMNMX.FTZ R20, R82, R35, !PT ;  /* 0x0000002352147209 */ /* 0x000fc80007810000 */
[----:B------:R-:W-:Y:S01]  /*1b630*/  FMNMX.FTZ R35, R85, R20, !PT ;  /* 0x0000001455237209 */ /* 0x000fe20007810000 */
[----:B------:R-:W-:-:S03]  /*1b640*/  FMUL.FTZ R95, R2, R43 ;  /* 0x0000002b025f7220 */ /* 0x000fc60000410000 */
[----:B------:R-:W-:-:S04]  /*1b650*/  FMNMX.FTZ R20, R86, R35, !PT ;  /* 0x0000002356147209 */ /* 0x000fc80007810000 */
[----:B------:R-:W-:Y:S01]  /*1b660*/  FMNMX.FTZ R43, R89, R20, !PT ;  /* 0x00000014592b7209 */ /* 0x000fe20007810000 */
[----:B------:R-:W-:-:S03]  /*1b670*/  FMUL.FTZ R94, R2, R38 ;  /* 0x00000026025e7220 */ /* 0x000fc60000410000 */
[----:B------:R-:W-:-:S04]  /*1b680*/  FMNMX.FTZ R43, R90, R43, !PT ;  /* 0x0000002b5a2b7209 */ /* 0x000fc80007810000 */
[----:B------:R-:W-:-:S04]  /*1b690*/  FMNMX.FTZ R38, R62, R43, !PT ;  /* 0x0000002b3e267209 */ /* 0x000fc80007810000 */
[----:B------:R-:W-:-:S04]  /*1b6a0*/  FMNMX.FTZ R43, R63, R38, !PT ;  /* 0x000000263f2b7209 */ /* 0x000fc80007810000 */
[----:B------:R-:W-:-:S04]  /*1b6b0*/  FMNMX.FTZ R38, R66, R43, !PT ;  /* 0x0000002b42267209 */ /* 0x000fc80007810000 */
[----:B------:R-:W-:-:S04]  /*1b6c0*/  FMNMX.FTZ R43, R67, R38, !PT ;  /* 0x00000026432b7209 */ /* 0x000fc80007810000 */
[----:B------:R-:W-:-:S04]  /*1b6d0*/  FMNMX.FTZ R38, R70, R43, !PT ;  /* 0x0000002b46267209 */ /* 0x000fc80007810000 */
[----:B------:R-:W-:Y:S01]  /*1b6e0*/  FMNMX.FTZ R43, R71, R38, !PT ;  /* 0x00000026472b7209 */ /* 0x000fe20007810000 */
[----:B------:R-:W-:-:S03]  /*1b6f0*/  FFMA.FTZ R200, R60, UR53, -R40 ;  /* 0x000000353cc87c23 */ /* 0x000fc60008010828 */
[----:B------:R-:W-:Y:S01]  /*1b700*/  FMNMX.FTZ R38, R74, R43, !PT ;  /* 0x0000002b4a267209 */ /* 0x000fe20007810000 */
[----:B------:R-:W-:-:S03]  /*1b710*/  FFMA.FTZ R60, R61, UR53, -R40 ;  /* 0x000000353d3c7c23 */ /* 0x000fc60008010828 */
[----:B------:R-:W-:Y:S01]  /*1b720*/  FMNMX.FTZ R61, R75, R38, !PT ;  /* 0x000000264b3d7209 */ /* 0x000fe20007810000 */
[----:B------:R-:W-:-:S03]  /*1b730*/  FMUL.FTZ R96, R2, R42 ;  /* 0x0000002a02607220 */ /* 0x000fc60000410000 */
[----:B------:R-:W-:-:S04]  /*1b740*/  FMNMX.FTZ R42, R46, R61, !PT ;  /* 0x0000003d2e2a7209 */ /* 0x000fc80007810000 */
[----:B------:R-:W-:-:S04]  /*1b750*/  FMNMX.FTZ R61, R47, R42, !PT ;  /* 0x0000002a2f3d7209 */ /* 0x000fc80007810000 */
[----:B------:R-:W-:-:S04]  /*1b760*/  FMNMX.FTZ R42, R50, R61, !PT ;  /* 0x0000003d322a7209 */ /* 0x000fc80007810000 */
[----:B------:R-:W-:-:S04]  /*1b770*/  FMNMX.FTZ R61, R51, R42, !PT ;  /* 0x0000002a333d7209 */ /* 0x000fc80007810000 */
[----:B------:R-:W-:Y:S01]  /*1b780*/  FMNMX.FTZ R42, R54, R61, !PT ;  /* 0x0000003d362a7209 */ /* 0x000fe20007810000 */
[----:B------:R-:W0:Y:S03]  /*1b790*/  MUFU.TANH R92, R92 ;  /* 0x0000005c005c7308 */ /* 0x000e260000002400 */
[----:B------:R-:W-:Y:S01]  /*1b7a0*/  FMNMX.FTZ R61, R55, R42, !PT ;  /* 0x0000002a373d7209 */ /* 0x000fe20007810000 */
[----:B------:R-:W-:Y:S01]  /*1b7b0*/  FMUL.FTZ R93, R2, R39 ;  /* 0x00000027025d7220 */ /* 0x000fe20000410000 */
[----:B------:R-:W-:-:S02]  /*1b7c0*/  FFMA.FTZ R202, R68, UR53, -R40 ;  /* 0x0000003544ca7c23 */ /* 0x000fc40008010828 */
[----:B------:R-:W-:Y:S01]  /*1b7d0*/  FMNMX.FTZ R42, R58, R61, !PT ;  /* 0x0000003d3a2a7209 */ /* 0x000fe20007810000 */
[----:B------:R-:W1:Y:S01]  /*1b7e0*/  MUFU.TANH R94, R94 ;  /* 0x0000005e005e7308 */ /* 0x000e620000002400 */
[----:B------:R-:W-:-:S02]  /*1b7f0*/  FFMA.FTZ R68, R69, UR53, -R40 ;  /* 0x0000003545447c23 */ /* 0x000fc40008010828 */
[----:B------:R-:W-:-:S05]  /*1b800*/  FMNMX.FTZ R69, R59, R42, !PT ;  /* 0x0000002a3b457209 */ /* 0x000fca0007810000 */
[----:B------:R-:W-:Y:S01]  /*1b810*/  MUFU.TANH R93, R93 ;  /* 0x0000005d005d7308 */ /* 0x000fe20000002400 */
[----:B------:R-:W-:-:S07]  /*1b820*/  FFMA.FTZ R39, R80, UR53, -R40 ;  /* 0x0000003550277c23 */ /* 0x000fce0008010828 */
[----:B------:R2:W-:Y:S01]  /*1b830*/  MUFU.EX2 R43, R60 ;  /* 0x0000003c002b7308 */ /* 0x0005e20000000800 */
[----:B------:R-:W-:-:S01]  /*1b840*/  FFMA.FTZ R80, R73, UR53, -R40 ;  /* 0x0000003549507c23 */ /* 0x000fc20008010828 */
[----:B--2---:R-:W-:-:S06]  /*1b850*/  FMNMX.FTZ R60, R30, R69, !PT ;  /* 0x000000451e3c7209 */ /* 0x004fcc0007810000 */
[----:B------:R-:W2:Y:S01]  /*1b860*/  MUFU.TANH R96, R96 ;  /* 0x0000006000607308 */ /* 0x000ea20000002400 */
[----:B------:R-:W-:Y:S02]  /*1b870*/  FMNMX.FTZ R69, R31, R60, !PT ;  /* 0x0000003c1f457209 */ /* 0x000fe40007810000 */
[----:B0-----:R-:W-:Y:S02]  /*1b880*/  FSEL R60, R92, -INF , P1 ;  /* 0xff8000005c3c7808 */ /* 0x001fe40000800000 */
[----:B------:R-:W-:-:S03]  /*1b890*/  FMNMX.FTZ R73, R34, R69, !PT ;  /* 0x0000004522497209 */ /* 0x000fc60007810000 */
[----:B------:R-:W0:Y:S01]  /*1b8a0*/  MUFU.TANH R95, R95 ;  /* 0x0000005f005f7308 */ /* 0x000e220000002400 */
[----:B------:R-:W-:-:S01]  /*1b8b0*/  FFMA.FTZ R38, R64, UR53, -R40 ;  /* 0x0000003540267c23 */ /* 0x000fc20008010828 */
[----:B-1----:R-:W-:Y:S02]  /*1b8c0*/  FSEL R64, R94, -INF , P2 ;  /* 0xff8000005e407808 */ /* 0x002fe40001000000 */
[----:B------:R-:W-:-:S04]  /*1b8d0*/  FMNMX.FTZ R73, R60, R73, !PT ;  /* 0x000000493c497209 */ /* 0x000fc80007810000 */
[----:B------:R1:W-:Y:S01]  /*1b8e0*/  MUFU.EX2 R61, R68 ;  /* 0x00000044003d7308 */ /* 0x0003e20000000800 */
[----:B------:R-:W-:Y:S01]  /*1b8f0*/  FMNMX.FTZ R73, R64, R73, !PT ;  /* 0x0000004940497209 */ /* 0x000fe20007810000 */
[--C-:B------:R-:W-:Y:S01]  /*1b900*/  FFMA.FTZ R76, R76, UR53, -R40.reuse ;  /* 0x000000354c4c7c23 */ /* 0x100fe20008010828 */
[----:B------:R-:W-:-:S01]  /*1b910*/  FFMA.FTZ R42, R72, UR53, -R40 ;  /* 0x00000035482a7c23 */ /* 0x000fc20008010828 */
[----:B--2---:R-:W-:Y:S02]  /*1b920*/  FSEL R72, R96, -INF , P4 ;  /* 0xff80000060487808 */ /* 0x004fe40002000000 */
[----:B-1----:R-:W-:Y:S02]  /*1b930*/  FSEL R68, R93, -INF , P3 ;  /* 0xff8000005d447808 */ /* 0x002fe40001800000 */
[----:B------:R0:W-:Y:S02]  /*1b940*/  MUFU.EX2 R27, R76 ;  /* 0x0000004c001b7308 */ /* 0x0001e40000000800 */
[----:B------:R-:W-:-:S04]  /*1b950*/  FMNMX.FTZ R73, R68, R73, !PT ;  /* 0x0000004944497209 */ /* 0x000fc80007810000 */
[----:B------:R-:W-:Y:S02]  /*1b960*/  FMNMX.FTZ R73, R72, R73, !PT ;  /* 0x0000004948497209 */ /* 0x000fe40007810000 */
[----:B0-----:R-:W-:Y:S01]  /*1b970*/  FSEL R76, R95, -INF , P5 ;  /* 0xff8000005f4c7808 */ /* 0x001fe20002800000 */
[----:B------:R0:W-:Y:S03]  /*1b980*/  MUFU.EX2 R69, R80 ;  /* 0x0000005000457308 */ /* 0x0001e60000000800 */
[----:B0-----:R-:W-:-:S05]  /*1b990*/  FMNMX.FTZ R80, R76, R73, !PT ;  /* 0x000000494c507209 */ /* 0x001fca0007810000 */
[----:B------:R-:W0:Y:S02]  /*1b9a0*/  SHFL.BFLY PT, R93, R80, 0x2, 0x1f ;  /* 0x0c401f00505d7f89 */ /* 0x000e2400000e0000 */
[----:B0-----:R-:W-:-:S05]  /*1b9b0*/  FMNMX.FTZ R93, R80, R93, !PT ;  /* 0x0000005d505d7209 */ /* 0x001fca0007810000 */
[----:B------:R-:W0:Y:S01]  /*1b9c0*/  SHFL.BFLY PT, R122, R93, 0x1, 0x1f ;  /* 0x0c201f005d7a7f89 */ /* 0x000e2200000e0000 */
[----:B------:R-:W-:-:S01]  /*1b9d0*/  FFMA.FTZ R214, R83, UR53, -R40 ;  /* 0x0000003553d67c23 */ /* 0x000fc20008010828 */
[--C-:B------:R-:W-:Y:S01]  /*1b9e0*/  FFMA.FTZ R83, R49, UR53, -R40.reuse ;  /* 0x0000003531537c23 */ /* 0x100fe20008010828 */
[----:B------:R-:W-:-:S01]  /*1b9f0*/  FFMA.FTZ R49, R32, UR53, -R40 ;  /* 0x0000003520317c23 */ /* 0x000fc20008010828 */
[----:B------:R-:W-:Y:S01]  /*1ba00*/  FFMA.FTZ R32, R37, UR53, -R40 ;  /* 0x0000003525207c23 */ /* 0x000fe20008010828 */
[----:B------:R-:W-:Y:S01]  /*1ba10*/  IMAD.U32 R37, RZ, RZ, UR53 ;  /* 0x00000035ff257e24 */ /* 0x000fe2000f8e00ff */
[----:B0-----:R-:W-:-:S04]  /*1ba20*/  FMNMX.FTZ R122, R93, R122, !PT ;  /* 0x0000007a5d7a7209 */ /* 0x001fc80007810000 */
[C---:B------:R-:W-:Y:S01]  /*1ba30*/  FSETP.NEU.FTZ.AND P1, PT, R122.reuse, -INF , PT ;  /* 0xff8000007a00780b */ /* 0x040fe20003f3d000 */
[----:B------:R-:W-:-:S05]  /*1ba40*/  FFMA.FTZ R37, R122, R37, -8 ;  /* 0xc10000007a257423 */ /* 0x000fca0000010025 */
[----:B------:R-:W-:Y:S01]  /*1ba50*/  FSEL R37, R37, RZ, P1 ;  /* 0x000000ff25257208 */ /* 0x000fe20000800000 */
[----:B------:R-:W-:-:S04]  /*1ba60*/  FFMA.FTZ R204, R44, UR53, -R40 ;  /* 0x000000352ccc7c23 */ /* 0x000fc80008010828 */
[--C-:B------:R-:W-:Y:S01]  /*1ba70*/  FFMA.FTZ R217, R5, UR53, -R37.reuse ;  /* 0x0000003505d97c23 */ /* 0x100fe20008010825 */
[----:B------:R-:W-:-:S01]  /*1ba80*/  FFMA.FTZ R6, R6, UR53, -R37 ;  /* 0x0000003506067c23 */ /* 0x000fc20008010825 */
[----:B------:R-:W-:Y:S01]  /*1ba90*/  FFMA.FTZ R5, R9, UR53, -R37 ;  /* 0x0000003509057c23 */ /* 0x000fe20008010825 */
[----:B------:R-:W-:Y:S01]  /*1baa0*/  MUFU.EX2 R216, R216 ;  /* 0x000000d800d87308 */ /* 0x000fe20000000800 */
[----:B------:R-:W-:-:S01]  /*1bab0*/  FFMA.FTZ R44, R48, UR53, -R40 ;  /* 0x00000035302c7c23 */ /* 0x000fc20008010828 */
[--C-:B------:R-:W-:Y:S01]  /*1bac0*/  FFMA.FTZ R48, R33, UR53, -R40.reuse ;  /* 0x0000003521307c23 */ /* 0x100fe20008010828 */
[----:B------:R-:W-:-:S01]  /*1bad0*/  FFMA.FTZ R33, R36, UR53, -R40 ;  /* 0x0000003524217c23 */ /* 0x000fc20008010828 */
[----:B------:R-:W-:-:S04]  /*1bae0*/  FFMA.FTZ R36, R10, UR53, -R37 ;  /* 0x000000350a247c23 */ /* 0x000fc80008010825 */
[----:B------:R-:W0:Y:S01]  /*1baf0*/  MUFU.EX2 R3, R3 ;  /* 0x0000000300037308 */ /* 0x000e220000000800 */
[----:B------:R-:W-:-:S07]  /*1bb00*/  FFMA.FTZ R219, R14, UR53, -R37 ;  /* 0x000000350edb7c23 */ /* 0x000fce0008010825 */
[----:B------:R-:W-:Y:S08]  /*1bb10*/  MUFU.EX2 R217, R217 ;  /* 0x000000d900d97308 */ /* 0x000ff00000000800 */
[----:B------:R-:W1:Y:S01]  /*1bb20*/  MUFU.EX2 R6, R6 ;  /* 0x0000000600067308 */ /* 0x000e620000000800 */
[----:B------:R-:W-:-:S07]  /*1bb30*/  FFMA.FTZ R79, R79, UR53, -R40 ;  /* 0x000000354f4f7c23 */ /* 0x000fce0008010828 */
[----:B------:R-:W2:Y:S01]  /*1bb40*/  MUFU.EX2 R4, R4 ;  /* 0x0000000400047308 */ /* 0x000ea20000000800 */
[----:B------:R-:W-:-:S07]  /*1bb50*/  FFMA.FTZ R10, R15, UR53, -R37 ;  /* 0x000000350f0a7c23 */ /* 0x000fce0008010825 */
[----:B------:R-:W3:Y:S01]  /*1bb60*/  MUFU.EX2 R5, R5 ;  /* 0x0000000500057308 */ /* 0x000ee20000000800 */
[----:B------:R-:W-:-:S01]  /*1bb70*/  FFMA.FTZ R20, R87, UR53, -R40 ;  /* 0x0000003557147c23 */ /* 0x000fc20008010828 */
[--C-:B------:R-:W-:Y:S01]  /*1bb80*/  FFMA.FTZ R206, R52, UR53, -R40.reuse ;  /* 0x0000003534ce7c23 */ /* 0x100fe20008010828 */
[----:B------:R-:W-:-:S05]  /*1bb90*/  FFMA.FTZ R73, R53, UR53, -R40 ;  /* 0x0000003535497c23 */ /* 0x000fca0008010828 */
[----:B------:R-:W4:Y:S01]  /*1bba0*/  MUFU.EX2 R7, R7 ;  /* 0x0000000700077308 */ /* 0x000f220000000800 */
[----:B------:R-:W-:-:S01]  /*1bbb0*/  FFMA.FTZ R87, R56, UR53, -R40 ;  /* 0x0000003538577c23 */ /* 0x000fc20008010828 */
[--C-:B------:R-:W-:Y:S01]  /*1bbc0*/  FFMA.FTZ R53, R28, UR53, -R40.reuse ;  /* 0x000000351c357c23 */ /* 0x100fe20008010828 */
[----:B------:R-:W-:-:S05]  /*1bbd0*/  FFMA.FTZ R52, R29, UR53, -R40 ;  /* 0x000000351d347c23 */ /* 0x000fca0008010828 */
[----:B------:R-:W5:Y:S01]  /*1bbe0*/  MUFU.EX2 R36, R36 ;  /* 0x0000002400247308 */ /* 0x000f620000000800 */
[----:B------:R-:W-:-:S01]  /*1bbf0*/  FFMA.FTZ R21, R21, UR53, -R40 ;  /* 0x0000003515157c23 */ /* 0x000fc20008010828 */
[--C-:B------:R-:W-:Y:S01]  /*1bc00*/  FFMA.FTZ R35, R84, UR53, -R40.reuse ;  /* 0x0000003554237c23 */ /* 0x100fe20008010828 */
[----:B------:R-:W-:-:S01]  /*1bc10*/  FFMA.FTZ R65, R65, UR53, -R40 ;  /* 0x0000003541417c23 */ /* 0x000fc20008010828 */
[--C-:B------:R-:W-:Y:S01]  /*1bc20*/  FFMA.FTZ R45, R45, UR53, -R40.reuse ;  /* 0x000000352d2d7c23 */ /* 0x100fe20008010828 */
[----:B------:R-:W-:-:S01]  /*1bc30*/  FFMA.FTZ R56, R57, UR53, -R40 ;  /* 0x0000003539387c23 */ /* 0x000fc20008010828 */
[--C-:B------:R-:W-:Y:S02]  /*1bc40*/  FFMA.FTZ R28, R91, UR53, -R40.reuse ;  /* 0x000000355b1c7c23 */ /* 0x100fe40008010828 */
[----:B------:R-:W5:Y:S01]  /*1bc50*/  MUFU.EX2 R218, R218 ;  /* 0x000000da00da7308 */ /* 0x000f620000000800 */
[----:B------:R-:W-:-:S01]  /*1bc60*/  FFMA.FTZ R29, R41, UR53, -R40 ;  /* 0x00000035291d7c23 */ /* 0x000fc20008010828 */
[--C-:B------:R-:W-:Y:S01]  /*1bc70*/  FFMA.FTZ R9, R24, UR53, -R37.reuse ;  /* 0x0000003518097c23 */ /* 0x100fe20008010825 */
[----:B------:R-:W-:-:S01]  /*1bc80*/  FFMA.FTZ R57, R66, UR53, -R37 ;  /* 0x0000003542397c23 */ /* 0x000fc20008010825 */
[----:B------:R-:W-:-:S04]  /*1bc90*/  FFMA.FTZ R66, R67, UR53, -R37 ;  /* 0x0000003543427c23 */ /* 0x000fc80008010825 */
[----:B------:R1:W-:Y:S01]  /*1bca0*/  MUFU.EX2 R12, R79 ;  /* 0x0000004f000c7308 */ /* 0x0003e20000000800 */
[----:B0-----:R-:W-:-:S01]  /*1bcb0*/  FADD.FTZ R67, R216, R3 ;  /* 0x00000003d8437221 */ /* 0x001fc20000010000 */
[----:B------:R-:W-:-:S06]  /*1bcc0*/  FFMA.FTZ R14, R78, UR53, -R37 ;  /* 0x000000354e0e7c23 */ /* 0x000fcc0008010825 */
[----:B------:R-:W0:Y:S01]  /*1bcd0*/  MUFU.EX2 R219, R219 ;  /* 0x000000db00db7308 */ /* 0x000e220000000800 */
[----:B-1----:R-:W-:-:S01]  /*1bce0*/  FFMA.FTZ R79, R88, UR53, -R40 ;  /* 0x00000035584f7c23 */ /* 0x002fc20008010828 */
[--C-:B------:R-:W-:Y:S01]  /*1bcf0*/  FFMA.FTZ R40, R26, UR53, -R37.reuse ;  /* 0x000000351a287c23 */ /* 0x100fe20008010825 */
[----:B------:R-:W-:-:S01]  /*1bd00*/  FFMA.FTZ R26, R63, UR53, -R37 ;  /* 0x000000353f1a7c23 */ /* 0x000fc20008010825 */
[----:B------:R-:W-:Y:S01]  /*1bd10*/  FFMA.FTZ R63, R74, UR53, -R37 ;  /* 0x000000354a3f7c23 */ /* 0x000fe20008010825 */
[----:B------:R-:W-:-:S03]  /*1bd20*/  FADD.FTZ R74, R217, R6 ;  /* 0x00000006d94a7221 */ /* 0x000fc60000010000 */
[----:B------:R-:W1:Y:S01]  /*1bd30*/  MUFU.EX2 R11, R11 ;  /* 0x0000000b000b7308 */ /* 0x000e620000000800 */
[----:B------:R-:W-:-:S01]  /*1bd40*/  FFMA.FTZ R78, R82, UR53, -R37 ;  /* 0x00000035524e7c23 */ /* 0x000fc20008010825 */
[----:B--2---:R-:W-:Y:S01]  /*1bd50*/  FADD.FTZ R82, R4, R67 ;  /* 0x0000004304527221 */ /* 0x004fe20000010000 */
[----:B---3--:R-:W-:-:S05]  /*1bd60*/  FADD.FTZ R67, R5, R74 ;  /* 0x0000004a05437221 */ /* 0x008fca0000010000 */
[----:B------:R-:W2:Y:S01]  /*1bd70*/  MUFU.EX2 R10, R10 ;  /* 0x0000000a000a7308 */ /* 0x000ea20000000800 */
[----:B------:R-:W-:-:S01]  /*1bd80*/  FFMA.FTZ R213, R77, UR53, -R37 ;  /* 0x000000354dd57c23 */ /* 0x000fc20008010825 */
[--C-:B------:R-:W-:Y:S01]  /*1bd90*/  FFMA.FTZ R201, R62, UR53, -R37.reuse ;  /* 0x000000353ec97c23 */ /* 0x100fe20008010825 */
[----:B------:R-:W-:-:S05]  /*1bda0*/  FFMA.FTZ R62, R71, UR53, -R37 ;  /* 0x00000035473e7c23 */ /* 0x000fca0008010825 */
[----:B------:R-:W3:Y:S01]  /*1bdb0*/  MUFU.EX2 R8, R8 ;  /* 0x0000000800087308 */ /* 0x000ee20000000800 */
[----:B------:R-:W-:-:S01]  /*1bdc0*/  FFMA.FTZ R205, R46, UR53, -R37 ;  /* 0x000000352ecd7c23 */ /* 0x000fc20008010825 */
[----:B----4-:R-:W-:Y:S01]  /*1bdd0*/  FADD.FTZ R71, R7, R82 ;  /* 0x0000005207477221 */ /* 0x010fe20000010000 */
[----:B-----5:R-:W-:-:S05]  /*1bde0*/  FADD.FTZ R46, R36, R67 ;  /* 0x00000043242e7221 */ /* 0x020fca0000010000 */
[----:B------:R-:W4:Y:S01]  /*1bdf0*/  MUFU.EX2 R9, R9 ;  /* 0x0000000900097308 */ /* 0x000f220000000800 */
[----:B------:R-:W-:-:S01]  /*1be00*/  FADD.FTZ R74, R218, R71 ;  /* 0x00000047da4a7221 */ /* 0x000fc20000010000 */
[----:B0-----:R-:W-:-:S06]  /*1be10*/  FADD.FTZ R67, R219, R46 ;  /* 0x0000002edb437221 */ /* 0x001fcc0000010000 */
[----:B------:R-:W0:Y:S01]  /*1be20*/  MUFU.EX2 R21, R21 ;  /* 0x0000001500157308 */ /* 0x000e220000000800 */
[----:B------:R-:W-:-:S07]  /*1be30*/  FFMA.FTZ R15, R81, UR53, -R37 ;  /* 0x00000035510f7c23 */ /* 0x000fce0008010825 */
[----:B------:R-:W5:Y:S01]  /*1be40*/  MUFU.EX2 R40, R40 ;  /* 0x0000002800287308 */ /* 0x000f620000000800 */
[----:B------:R-:W-:-:S01]  /*1be50*/  FFMA.FTZ R203, R70, UR53, -R37 ;  /* 0x0000003546cb7c23 */ /* 0x000fc20008010825 */
[----:B-1----:R-:W-:-:S06]  /*1be60*/  FADD.FTZ R71, R11, R74 ;  /* 0x0000004a0b477221 */ /* 0x002fcc0000010000 */
[----:B------:R-:W1:Y:S01]  /*1be70*/  MUFU.EX2 R212, R212 ;  /* 0x000000d400d47308 */ /* 0x000e620000000800 */
[----:B------:R-:W-:-:S01]  /*1be80*/  FFMA.FTZ R70, R75, UR53, -R37 ;  /* 0x000000354b467c23 */ /* 0x000fc20008010825 */
[----:B--2---:R-:W-:-:S06]  /*1be90*/  FADD.FTZ R74, R10, R67 ;  /* 0x000000430a4a7221 */ /* 0x004fcc0000010000 */
[----:B------:R-:W2:Y:S01]  /*1bea0*/  MUFU.EX2 R213, R213 ;  /* 0x000000d500d57308 */ /* 0x000ea20000000800 */
[----:B------:R-:W-:Y:S01]  /*1beb0*/  MOV R75, UR38 ;  /* 0x00000026004b7c02 */ /* 0x000fe20008000f00 */
[----:B---3--:R-:W-:Y:S01]  /*1bec0*/  FADD.FTZ R82, R8, R71 ;  /* 0x0000004708527221 */ /* 0x008fe20000010000 */
[----:B----4-:R-:W-:-:S05]  /*1bed0*/  FADD.FTZ R67, R9, R74 ;  /* 0x0000004a09437221 */ /* 0x010fca0000010000 */
[----:B------:R-:W3:Y:S01]  /*1bee0*/  MUFU.EX2 R14, R14 ;  /* 0x0000000e000e7308 */ /* 0x000ee20000000800 */
[----:B------:R-:W-:-:S01]  /*1bef0*/  FFMA.FTZ R215, R85, UR53, -R37 ;  /* 0x0000003555d77c23 */ /* 0x000fc20008010825 */
[----:B------:R-:W-:Y:S01]  /*1bf00*/  PRMT R0, R75, 0x654, R0 ;  /* 0x000006544b007816 */ /* 0x000fe20000000000 */
[----:B------:R-:W-:-:S01]  /*1bf10*/  FFMA.FTZ R47, R47, UR53, -R37 ;  /* 0x000000352f2f7c23 */ /* 0x000fc20008010825 */
[----:B------:R-:W-:-:S04]  /*1bf20*/  FFMA.FTZ R46, R50, UR53, -R37 ;  /* 0x00000035322e7c23 */ /* 0x000fc80008010825 */
[----:B------:R-:W4:Y:S01]  /*1bf30*/  MUFU.EX2 R15, R15 ;  /* 0x0000000f000f7308 */ /* 0x000f220000000800 */
[----:B0-----:R-:W-:-:S01]  /*1bf40*/  FADD.FTZ R71, R21, R82 ;  /* 0x0000005215477221 */ /* 0x001fc20000010000 */
[----:B-----5:R-:W-:Y:S01]  /*1bf50*/  FADD.FTZ R50, R40, R67 ;  /* 0x0000004328327221 */ /* 0x020fe20000010000 */
[----:B------:R-:W-:-:S01]  /*1bf60*/  FFMA.FTZ R24, R86, UR53, -R37 ;  /* 0x0000003556187c23 */ /* 0x000fc20008010825 */
[----:B------:R0:W-:Y:S04]  /*1bf70*/  SYNCS.ARRIVE.TRANS64.RED.A1T0 RZ, [R0+URZ], RZ ;  /* 0x000000ff00ff79a7 */ /* 0x0001e8000810043f */
[----:B------:R-:W5:Y:S01]  /*1bf80*/  MUFU.EX2 R39, R39 ;  /* 0x0000002700277308 */ /* 0x000f620000000800 */
[----:B------:R-:W-:-:S01]  /*1bf90*/  FFMA.FTZ R207, R54, UR53, -R37 ;  /* 0x0000003536cf7c23 */ /* 0x000fc20008010825 */
[----:B-1----:R-:W-:-:S06]  /*1bfa0*/  FADD.FTZ R54, R212, R71 ;  /* 0x00000047d4367221 */ /* 0x002fcc0000010000 */
[----:B------:R-:W1:Y:S01]  /*1bfb0*/  MUFU.EX2 R78, R78 ;  /* 0x0000004e004e7308 */ /* 0x000e620000000800 */
[----:B------:R-:W-:-:S01]  /*1bfc0*/  FFMA.FTZ R41, R89, UR53, -R37 ;  /* 0x0000003559297c23 */ /* 0x000fc20008010825 */
[----:B------:R-:W-:-:S06]  /*1bfd0*/  FADD.FTZ R67, R27, R54 ;  /* 0x000000361b437221 */ /* 0x000fcc0000010000 */
[----:B------:R-:W1:Y:S01]  /*1bfe0*/  MUFU.EX2 R214, R214 ;  /* 0x000000d600d67308 */ /* 0x000e620000000800 */
[----:B------:R-:W-:-:S07]  /*1bff0*/  FFMA.FTZ R80, R90, UR53, -R37 ;  /* 0x000000355a507c23 */ /* 0x000fce0008010825 */
[----:B------:R-:W-:Y:S08]  /*1c000*/  MUFU.EX2 R215, R215 ;  /* 0x000000d700d77308 */ /* 0x000ff00000000800 */
[----:B0-----:R2:W-:Y:S01]  /*1c010*/  MUFU.EX2 R0, R47 ;  /* 0x0000002f00007308 */ /* 0x0015e20000000800 */
[----:B------:R-:W-:-:S01]  /*1c020*/  FADD.FTZ R54, R12, R67 ;  /* 0x000000430c367221 */ /* 0x000fc20000010000 */
[----:B--2---:R-:W-:-:S06]  /*1c030*/  FADD.FTZ R47, R213, R50 ;  /* 0x00000032d52f7221 */ /* 0x004fcc0000010000 */
[----:B------:R-:W0:Y:S01]  /*1c040*/  MUFU.EX2 R35, R35 ;  /* 0x0000002300237308 */ /* 0x000e220000000800 */
[----:B---3--:R-:W-:-:S07]  /*1c050*/  FADD.FTZ R50, R14, R47 ;  /* 0x0000002f0e327221 */ /* 0x008fce0000010000 */
[----:B------:R-:W-:Y:S01]  /*1c060*/  MUFU.EX2 R24, R24 ;  /* 0x0000001800187308 */ /* 0x000fe20000000800 */
[----:B----4-:R-:W-:-:S01]  /*1c070*/  FADD.FTZ R67, R15, R50 ;  /* 0x000000320f437221 */ /* 0x010fc20000010000 */
[--C-:B------:R-:W-:Y:S01]  /*1c080*/  FFMA.FTZ R51, R51, UR53, -R37.reuse ;  /* 0x0000003533337c23 */ /* 0x100fe20008010825 */
[----:B------:R-:W-:-:S05]  /*1c090*/  FFMA.FTZ R209, R30, UR53, -R37 ;  /* 0x000000351ed17c23 */ /* 0x000fca0008010825 */
[----:B------:R-:W2:Y:S01]  /*1c0a0*/  MUFU.EX2 R20, R20 ;  /* 0x0000001400147308 */ /* 0x000ea20000000800 */
[----:B-----5:R-:W-:-:S01]  /*1c0b0*/  FADD.FTZ R71, R39, R54 ;  /* 0x0000003627477221 */ /* 0x020fc20000010000 */
[----:B-1----:R-:W-:-:S06]  /*1c0c0*/  FADD.FTZ R30, R78, R67 ;  /* 0x000000434e1e7221 */ /* 0x002fcc0000010000 */
[----:B------:R-:W1:Y:S01]  /*1c0d0*/  MUFU.EX2 R41, R41 ;  /* 0x0000002900297308 */ /* 0x000e620000000800 */
[----:B------:R-:W-:-:S07]  /*1c0e0*/  FADD.FTZ R50, R214, R71 ;  /* 0x00000047d6327221 */ /* 0x000fce0000010000 */
[----:B------:R-:W3:Y:S08]  /*1c0f0*/  MUFU.EX2 R79, R79 ;  /* 0x0000004f004f7308 */ /* 0x000ef00000000800 */
[----:B------:R-:W4:Y:S01]  /*1c100*/  MUFU.EX2 R80, R80 ;  /* 0x0000005000507308 */ /* 0x000f220000000800 */
[----:B0-----:R-:W-:-:S07]  /*1c110*/  FADD.FTZ R67, R35, R50 ;  /* 0x0000003223437221 */ /* 0x001fce0000010000 */
[----:B------:R-:W0:Y:S08]  /*1c120*/  MUFU.EX2 R200, R200 ;  /* 0x000000c800c87308 */ /* 0x000e300000000800 */
[----:B------:R-:W5:Y:S08]  /*1c130*/  MUFU.EX2 R201, R201 ;  /* 0x000000c900c97308 */ /* 0x000f700000000800 */
[----:B------:R1:W-:Y:S01]  /*1c140*/  MUFU.EX2 R47, R51 ;  /* 0x00000033002f7308 */ /* 0x0003e20000000800 */
[----:B--2---:R-:W-:-:S01]  /*1c150*/  FADD.FTZ R54, R20, R67 ;  /* 0x0000004314367221 */ /* 0x004fc20000010000 */
[----:B-1----:R-:W-:-:S06]  /*1c160*/  FADD.FTZ R51, R215, R30 ;  /* 0x0000001ed7337221 */ /* 0x002fcc0000010000 */
[----:B------:R-:W1:Y:S01]  /*1c170*/  MUFU.EX2 R26, R26 ;  /* 0x0000001a001a7308 */ /* 0x000e620000000800 */
[----:B------:R-:W-:-:S07]  /*1c180*/  FADD.FTZ R50, R24, R51 ;  /* 0x0000003318327221 */ /* 0x000fce0000010000 */
[----:B------:R-:W2:Y:S01]  /*1c190*/  MUFU.EX2 R38, R38 ;  /* 0x0000002600267308 */ /* 0x000ea20000000800 */
[----:B------:R-:W-:-:S01]  /*1c1a0*/  FADD.FTZ R51, R41, R50 ;  /* 0x0000003229337221 */ /* 0x000fc20000010000 */
[----:B---3--:R-:W-:-:S06]  /*1c1b0*/  FADD.FTZ R67, R79, R54 ;  /* 0x000000364f437221 */ /* 0x008fcc0000010000 */
[----:B------:R-:W3:Y:S01]  /*1c1c0*/  MUFU.EX2 R57, R57 ;  /* 0x0000003900397308 */ /* 0x000ee20000000800 */
[----:B----4-:R-:W-:-:S01]  /*1c1d0*/  FADD.FTZ R50, R80, R51 ;  /* 0x0000003350327221 */ /* 0x010fc20000010000 */
[----:B------:R-:W-:-:S06]  /*1c1e0*/  F2FP.SATFINITE.E4M3.F32.PACK_AB_MERGE_C R71, R7, R4, RZ ;  /* 0x000000040747723e */ /* 0x000fcc00048070ff */
[----:B------:R-:W4:Y:S01]  /*1c1f0*/  MUFU.EX2 R65, R65 ;  /* 0x0000004100417308 */ /* 0x000f220000000800 */
[----:B0-----:R-:W-:-:S01]  /*1c200*/  FADD.FTZ R54, R200, R67 ;  /* 0x00000043c8367221 */ /* 0x001fc20000010000 */
[----:B-----5:R-:W-:-:S06]  /*1c210*/  FADD.FTZ R7, R201, R50 ;  /* 0x00000032c9077221 */ /* 0x020fcc0000010000 */
[----:B------:R-:W0:Y:S01]  /*1c220*/  MUFU.EX2 R66, R66 ;  /* 0x0000004200427308 */ /* 0x000e220000000800 */
[----:B------:R-:W-:Y:S01]  /*1c230*/  F2FP.SATFINITE.E4M3.F32.PACK_AB_MERGE_C R51, R21, R8, RZ ;  /* 0x000000081533723e */ /* 0x000fe200048070ff */
[----:B------:R-:W-:-:S06]  /*1c240*/  FADD.FTZ R21, R43, R54 ;  /* 0x000000362b157221 */ /* 0x000fcc0000010000 */
[----:B------:R-:W5:Y:S01]  /*1c250*/  MUFU.EX2 R202, R202 ;  /* 0x000000ca00ca7308 */ /* 0x000f620000000800 */
[----:B-1----:R-:W-:-:S07]  /*1c260*/  FADD.FTZ R8, R26, R7 ;  /* 0x000000071a087221 */ /* 0x002fce0000010000 */
[----:B------:R-:W1:Y:S01]  /*1c270*/  MUFU.EX2 R203, R203 ;  /* 0x000000cb00cb7308 */ /* 0x000e620000000800 */
[----:B------:R-:W-:Y:S01]  /*1c280*/  F2FP.SATFINITE.E4M3.F32.PACK_AB_MERGE_C R50, R39, R12, RZ ;  /* 0x0000000c2732723e */ /* 0x000fe200048070ff */
[----:B--2---:R-:W-:Y:S01]  /*1c290*/  FADD.FTZ R12, R38, R21 ;  /* 0x00000015260c7221 */ /* 0x004fe20000010000 */
[----:B---3--:R-:W-:-:S05]  /*1c2a0*/  FADD.FTZ R21, R57, R8 ;  /* 0x0000000839157221 */ /* 0x008fca0000010000 */
[----:B------:R-:W2:Y:S01]  /*1c2b0*/  MUFU.EX2 R62, R62 ;  /* 0x0000003e003e7308 */ /* 0x000ea20000000800 */
[C---:B----4-:R-:W-:Y:S01]  /*1c2c0*/  F2FP.SATFINITE.E4M3.F32.PACK_AB_MERGE_C R38, R65.reuse, R38, RZ ;  /* 0x000000264126723e */ /* 0x050fe200048070ff */
[----:B------:R-:W-:-:S06]  /*1c2d0*/  FADD.FTZ R65, R65, R12 ;  /* 0x0000000c41417221 */ /* 0x000fcc0000010000 */
[----:B------:R-:W3:Y:S01]  /*1c2e0*/  MUFU.EX2 R42, R42 ;  /* 0x0000002a002a7308 */ /* 0x000ee20000000800 */
[----:B0-----:R-:W-:-:S07]  /*1c2f0*/  FADD.FTZ R8, R66, R21 ;  /* 0x0000001542087221 */ /* 0x001fce0000010000 */
[----:B------:R-:W0:Y:S01]  /*1c300*/  MUFU.EX2 R63, R63 ;  /* 0x0000003f003f7308 */ /* 0x000e220000000800 */
[----:B-----5:R-:W-:-:S01]  /*1c310*/  FADD.FTZ R12, R202, R65 ;  /* 0x00000041ca0c7221 */ /* 0x020fc20000010000 */
[----:B-1----:R-:W-:-:S06]  /*1c320*/  FADD.FTZ R21, R203, R8 ;  /* 0x00000008cb157221 */ /* 0x002fcc0000010000 */
[----:B------:R-:W1:Y:S01]  /*1c330*/  MUFU.EX2 R70, R70 ;  /* 0x0000004600467308 */ /* 0x000e620000000800 */
[----:B------:R-:W-:-:S01]  /*1c340*/  FADD.FTZ R39, R61, R12 ;  /* 0x0000000c3d277221 */ /* 0x000fc20000010000 */
[----:B--2---:R-:W-:-:S06]  /*1c350*/  FADD.FTZ R12, R62, R21 ;  /* 0x000000153e0c7221 */ /* 0x004fcc0000010000 */
[----:B------:R-:W2:Y:S01]  /*1c360*/  MUFU.EX2 R204, R204 ;  /* 0x000000cc00cc7308 */ /* 0x000ea20000000800 */
[----:B------:R-:W-:-:S07]  /*1c370*/  F2FP.SATFINITE.E4M3.F32.PACK_AB_MERGE_C R79, R79, R20, RZ ;  /* 0x000000144f4f723e */ /* 0x000fce00048070ff */
[----:B------:R-:W4:Y:S01]  /*1c380*/  MUFU.EX2 R205, R205 ;  /* 0x000000cd00cd7308 */ /* 0x000f220000000800 */
[----:B---3--:R-:W-:-:S01]  /*1c390*/  FADD.FTZ R20, R42, R39 ;  /* 0x000000272a147221 */ /* 0x008fc20000010000 */
[----:B------:R-:W-:-:S06]  /*1c3a0*/  F2FP.SATFINITE.E4M3.F32.PACK_AB_MERGE_C R216, R3, R216, R71 ;  /* 0x000000d803d8723e */ /* 0x000fcc0004807047 */
[----:B------:R-:W3:Y:S01]  /*1c3b0*/  MUFU.EX2 R45, R45 ;  /* 0x0000002d002d7308 */ /* 0x000ee20000000800 */
[----:B0-----:R-:W-:-:S01]  /*1c3c0*/  FADD.FTZ R3, R63, R12 ;  /* 0x0000000c3f037221 */ /* 0x001fc20000010000 */
[C---:B------:R-:W-:Y:S01]  /*1c3d0*/  F2FP.SATFINITE.E4M3.F32.PACK_AB_MERGE_C R42, R69.reuse, R42, RZ ;  /* 0x0000002a452a723e */ /* 0x040fe200048070ff */
[----:B------:R-:W-:-:S05]  /*1c3e0*/  FADD.FTZ R69, R69, R20 ;  /* 0x0000001445457221 */ /* 0x000fca0000010000 */
[----:B------:R-:W0:Y:S01]  /*1c3f0*/  MUFU.EX2 R44, R44 ;  /* 0x0000002c002c7308 */ /* 0x000e220000000800 */
[C---:B-1----:R-:W-:Y:S01]  /*1c400*/  F2FP.SATFINITE.E4M3.F32.PACK_AB_MERGE_C R63, R70.reuse, R63, RZ ;  /* 0x0000003f463f723e */ /* 0x042fe200048070ff */
[----:B------:R-:W-:-:S06]  /*1c410*/  FADD.FTZ R70, R70, R3 ;  /* 0x0000000346467221 */ /* 0x000fcc0000010000 */
[----:B------:R-:W1:Y:S01]  /*1c420*/  MUFU.EX2 R46, R46 ;  /* 0x0000002e002e7308 */ /* 0x000e620000000800 */
[----:B------:R-:W-:-:S01]  /*1c430*/  FFMA.FTZ R55, R55, UR53, -R37 ;  /* 0x0000003537377c23 */ /* 0x000fc20008010825 */
[----:B--2---:R-:W-:-:S06]  /*1c440*/  FADD.FTZ R12, R204, R69 ;  /* 0x00000045cc0c7221 */ /* 0x004fcc0000010000 */
[----:B------:R-:W2:Y:S01]  /*1c450*/  MUFU.EX2 R83, R83 ;  /* 0x0000005300537308 */ /* 0x000ea20000000800 */
[----:B----4-:R-:W-:-:S01]  /*1c460*/  FADD.FTZ R3, R205, R70 ;  /* 0x00000046cd037221 */ /* 0x010fc20000010000 */
[----:B------:R-:W-:Y:S01]  /*1c470*/  F2FP.SATFINITE.E4M3.F32.PACK_AB_MERGE_C R218, R11, R218, R51 ;  /* 0x000000da0bda723e */ /* 0x000fe20004807033 */
[----:B------:R-:W-:-:S05]  /*1c480*/  FFMA.FTZ R58, R58, UR53, -R37 ;  /* 0x000000353a3a7c23 */ /* 0x000fca0008010825 */
[----:B------:R-:W4:Y:S01]  /*1c490*/  MUFU.EX2 R206, R206 ;  /* 0x000000ce00ce7308 */ /* 0x000f220000000800 */
[----:B---3--:R-:W-:-:S01]  /*1c4a0*/  FADD.FTZ R11, R45, R12 ;  /* 0x0000000c2d0b7221 */ /* 0x008fc20000010000 */
[----:B------:R-:W-:-:S06]  /*1c4b0*/  FADD.FTZ R21, R0, R3 ;  /* 0x0000000300157221 */ /* 0x000fcc0000010000 */
[----:B------:R-:W3:Y:S01]  /*1c4c0*/  MUFU.EX2 R207, R207 ;  /* 0x000000cf00cf7308 */ /* 0x000ee20000000800 */
[----:B------:R-:W-:-:S01]  /*1c4d0*/  FFMA.FTZ R59, R59, UR53, -R37 ;  /* 0x000000353b3b7c23 */ /* 0x000fc20008010825 */
[----:B0-----:R-:W-:-:S06]  /*1c4e0*/  FADD.FTZ R12, R44, R11 ;  /* 0x0000000b2c0c7221 */ /* 0x001fcc0000010000 */
[----:B------:R-:W0:Y:S01]  /*1c4f0*/  MUFU.EX2 R73, R73 ;  /* 0x0000004900497308 */ /* 0x000e220000000800 */
[----:B-1----:R-:W-:-:S07]  /*1c500*/  FADD.FTZ R20, R46, R21 ;  /* 0x000000152e147221 */ /* 0x002fce0000010000 */
[----:B------:R-:W1:Y:S01]  /*1c510*/  MUFU.EX2 R30, R55 ;  /* 0x00000037001e7308 */ /* 0x000e620000000800 */
[C---:B--2---:R-:W-:Y:S01]  /*1c520*/  F2FP.SATFINITE.E4M3.F32.PACK_AB_MERGE_C R44, R83.reuse, R44, RZ ;  /* 0x0000002c532c723e */ /* 0x044fe200048070ff */
[----:B------:R-:W-:-:S06]  /*1c530*/  FADD.FTZ R83, R83, R12 ;  /* 0x0000000c53537221 */ /* 0x000fcc0000010000 */
[----:B------:R-:W-:Y:S01]  /*1c540*/  MUFU.EX2 R87, R87 ;  /* 0x0000005700577308 */ /* 0x000fe20000000800 */
[----:B------:R-:W-:-:S07]  /*1c550*/  FADD.FTZ R20, R47, R20 ;  /* 0x000000142f147221 */ /* 0x000fce0000010000 */
[----:B------:R-:W2:Y:S08]  /*1c560*/  MUFU.EX2 R56, R56 ;  /* 0x0000003800387308 */ /* 0x000eb00000000800 */
[----:B------:R-:W5:Y:S01]  /*1c570*/  MUFU.EX2 R4, R58 ;  /* 0x0000003a00047308 */ /* 0x000f620000000800 */
[----:B------:R-:W-:-:S01]  /*1c580*/  FFMA.FTZ R31, R31, UR53, -R37 ;  /* 0x000000351f1f7c23 */ /* 0x000fc20008010825 */
[----:B----4-:R-:W-:Y:S01]  /*1c590*/  FADD.FTZ R12, R206, R83 ;  /* 0x00000053ce0c7221 */ /* 0x010fe20000010000 */
[----:B---3--:R-:W-:-:S05]  /*1c5a0*/  FADD.FTZ R11, R207, R20 ;  /* 0x00000014cf0b7221 */ /* 0x008fca0000010000 */
[----:B------:R-:W3:Y:S01]  /*1c5b0*/  MUFU.EX2 R7, R59 ;  /* 0x0000003b00077308 */ /* 0x000ee20000000800 */
[----:B------:R-:W-:-:S01]  /*1c5c0*/  FFMA.FTZ R34, R34, UR53, -R37 ;  /* 0x0000003522227c23 */ /* 0x000fc20008010825 */
[----:B0-----:R-:W-:-:S06]  /*1c5d0*/  FADD.FTZ R12, R73, R12 ;  /* 0x0000000c490c7221 */ /* 0x001fcc0000010000 */
[----:B------:R-:W-:Y:S01]  /*1c5e0*/  MUFU.EX2 R49, R49 ;  /* 0x0000003100317308 */ /* 0x000fe20000000800 */
[----:B-1----:R-:W-:-:S07]  /*1c5f0*/  FADD.FTZ R11, R30, R11 ;  /* 0x0000000b1e0b7221 */ /* 0x002fce0000010000 */
[----:B------:R-:W0:Y:S01]  /*1c600*/  MUFU.EX2 R48, R48 ;  /* 0x0000003000307308 */ /* 0x000e220000000800 */
[----:B------:R-:W-:-:S07]  /*1c610*/  FFMA.FTZ R60, R60, UR53, -R37 ;  /* 0x000000353c3c7c23 */ /* 0x000fce0008010825 */
[----:B------:R-:W1:Y:S01]  /*1c620*/  MUFU.EX2 R53, R53 ;  /* 0x0000003500357308 */ /* 0x000e620000000800 */
[----:B--2---:R-:W-:-:S07]  /*1c630*/  F2FP.SATFINITE.E4M3.F32.PACK_AB_MERGE_C R20, R56, R87, RZ ;  /* 0x000000573814723e */ /* 0x004fce00048070ff */
[----:B------:R-:W2:Y:S01]  /*1c640*/  MUFU.EX2 R209, R209 ;  /* 0x000000d100d17308 */ /* 0x000ea20000000800 */
[----:B------:R-:W-:-:S01]  /*1c650*/  FADD.FTZ R87, R87, R12 ;  /* 0x0000000c57577221 */ /* 0x000fc20000010000 */
[----:B-----5:R-:W-:-:S06]  /*1c660*/  FADD.FTZ R12, R4, R11 ;  /* 0x0000000b040c7221 */ /* 0x020fcc0000010000 */
[----:B------:R-:W4:Y:S01]  /*1c670*/  MUFU.EX2 R52, R52 ;  /* 0x0000003400347308 */ /* 0x000f220000000800 */
[----:B------:R-:W-:-:S07]  /*1c680*/  FFMA.FTZ R64, R64, UR53, -R37 ;  /* 0x0000003540407c23 */ /* 0x000fce0008010825 */
[----:B------:R-:W5:Y:S01]  /*1c690*/  MUFU.EX2 R8, R31 ;  /* 0x0000001f00087308 */ /* 0x000f620000000800 */
[----:B------:R-:W-:Y:S01]  /*1c6a0*/  F2FP.SATFINITE.E4M3.F32.PACK_AB_MERGE_C R5, R36, R5, RZ ;  /* 0x000000052405723e */ /* 0x000fe200048070ff */
[----:B------:R-:W-:Y:S01]  /*1c6b0*/  FADD.FTZ R56, R56, R87 ;  /* 0x0000005738387221 */ /* 0x000fe20000010000 */
[----:B---3--:R-:W-:-:S05]  /*1c6c0*/  FADD.FTZ R12, R7, R12 ;  /* 0x0000000c070c7221 */ /* 0x008fca0000010000 */
[----:B------:R-:W3:Y:S01]  /*1c6d0*/  MUFU.EX2 R34, R34 ;  /* 0x0000002200227308 */ /* 0x000ee20000000800 */
[----:B------:R-:W-:Y:S01]  /*1c6e0*/  F2FP.SATFINITE.E4M3.F32.PACK_AB_MERGE_C R217, R6, R217, R5 ;  /* 0x000000d906d9723e */ /* 0x000fe20004807005 */
[--C-:B------:R-:W-:Y:S01]  /*1c6f0*/  FFMA.FTZ R68, R68, UR53, -R37.reuse ;  /* 0x0000003544447c23 */ /* 0x100fe20008010825 */
[----:B------:R-:W-:-:S05]  /*1c700*/  FFMA.FTZ R72, R72, UR53, -R37 ;  /* 0x0000003548487c23 */ /* 0x000fca0008010825 */
[----:B------:R-:W3:Y:S01]  /*1c710*/  MUFU.EX2 R3, R60 ;  /* 0x0000003c00037308 */ /* 0x000ee20000000800 */
[----:B------:R-:W-:Y:S01]  /*1c720*/  F2FP.SATFINITE.E4M3.F32.PACK_AB_MERGE_C R6, R7, R4, RZ ;  /* 0x000000040706723e */ /* 0x000fe200048070ff */
[----:B------:R-:W-:Y:S01]  /*1c730*/  FFMA.FTZ R37, R76, UR53, -R37 ;  /* 0x000000354c257c23 */ /* 0x000fe20008010825 */
[----:B0-----:R-:W-:Y:S01]  /*1c740*/  F2FP.SATFINITE.E4M3.F32.PACK_AB_MERGE_C R208, R48, R49, RZ ;  /* 0x0000003130d0723e */ /* 0x001fe200048070ff */
[----:B-1----:R-:W-:Y:S01]  /*1c750*/  FADD.FTZ R5, R53, R56 ;  /* 0x0000003835057221 */ /* 0x002fe20000010000 */
[----:B--2---:R-:W-:-:S03]  /*1c760*/  FADD.FTZ R7, R209, R12 ;  /* 0x0000000cd1077221 */ /* 0x004fc60000010000 */
[----:B------:R-:W0:Y:S01]  /*1c770*/  MUFU.EX2 R33, R33 ;  /* 0x0000002100217308 */ /* 0x000e220000000800 */
[C---:B----4-:R-:W-:Y:S01]  /*1c780*/  F2FP.SATFINITE.E4M3.F32.PACK_AB_MERGE_C R208, R52.reuse, R53, R208 ;  /* 0x0000003534d0723e */ /* 0x050fe200048070d0 */
[----:B------:R-:W-:Y:S01]  /*1c790*/  FADD.FTZ R52, R52, R5 ;  /* 0x0000000534347221 */ /* 0x000fe20000010000 */
[----:B------:R-:W-:-:S05]  /*1c7a0*/  F2FP.SATFINITE.E4M3.F32.PACK_AB_MERGE_C R9, R40, R9, RZ ;  /* 0x000000092809723e */ /* 0x000fca00048070ff */
[----:B------:R-:W1:Y:S01]  /*1c7b0*/  MUFU.EX2 R64, R64 ;  /* 0x0000004000407308 */ /* 0x000e620000000800 */
[----:B-----5:R-:W-:-:S01]  /*1c7c0*/  FADD.FTZ R7, R8, R7 ;  /* 0x0000000708077221 */ /* 0x020fc20000010000 */
[----:B------:R-:W-:Y:S01]  /*1c7d0*/  F2FP.SATFINITE.E4M3.F32.PACK_AB_MERGE_C R219, R10, R219, R9 ;  /* 0x000000db0adb723e */ /* 0x000fe20004807009 */
[----:B------:R-:W-:-:S05]  /*1c7e0*/  FADD.FTZ R49, R49, R52 ;  /* 0x0000003431317221 */ /* 0x000fca0000010000 */
[----:B------:R-:W2:Y:S01]  /*1c7f0*/  MUFU.EX2 R32, R32 ;  /* 0x0000002000207308 */ /* 0x000ea20000000800 */
[----:B---3--:R-:W-:-:S01]  /*1c800*/  FADD.FTZ R4, R34, R7 ;  /* 0x0000000722047221 */ /* 0x008fc20000010000 */
[----:B------:R-:W-:-:S06]  /*1c810*/  VIADD R10, R131, 0xfffffffe ;  /* 0xfffffffe830a7836 */ /* 0x000fcc0000000000 */
[----:B------:R-:W3:Y:S01]  /*1c820*/  MUFU.EX2 R211, R68 ;  /* 0x0000004400d37308 */ /* 0x000ee20000000800 */
[----:B------:R-:W-:Y:S01]  /*1c830*/  F2FP.SATFINITE.E4M3.F32.PACK_AB_MERGE_C R34, R3, R34, RZ ;  /* 0x000000220322723e */ /* 0x000fe200048070ff */
[----:B------:R-:W-:-:S06]  /*1c840*/  FADD.FTZ R48, R48, R49 ;  /* 0x0000003130307221 */ /* 0x000fcc0000010000 */
[----:B------:R-:W-:Y:S01]  /*1c850*/  MUFU.EX2 R72, R72 ;  /* 0x0000004800487308 */ /* 0x000fe20000000800 */
[----:B------:R-:W-:-:S07]  /*1c860*/  FADD.FTZ R3, R3, R4 ;  /* 0x0000000403037221 */ /* 0x000fce0000010000 */
[----:B------:R-:W4:Y:S01]  /*1c870*/  MUFU.EX2 R37, R37 ;  /* 0x0000002500257308 */ /* 0x000f220000000800 */
[----:B------:R-:W-:-:S07]  /*1c880*/  ISETP.GE.AND P1, PT, R10, R110, PT ;  /* 0x0000006e0a00720c */ /* 0x000fce0003f26270 */
[----:B------:R-:W5:Y:S08]  /*1c890*/  MUFU.EX2 R28, R28 ;  /* 0x0000001c001c7308 */ /* 0x000f700000000800 */
[----:B------:R-:W5:Y:S01]  /*1c8a0*/  MUFU.EX2 R29, R29 ;  /* 0x0000001d001d7308 */ /* 0x000f620000000800 */
[----:B0-----:R-:W-:-:S01]  /*1c8b0*/  FADD.FTZ R5, R33, R48 ;  /* 0x0000003021057221 */ /* 0x001fc20000010000 */
[----:B-1----:R-:W-:Y:S01]  /*1c8c0*/  FADD.FTZ R4, R64, R3 ;  /* 0x0000000340047221 */ /* 0x002fe20000010000 */
[----:B------:R-:W-:-:S02]  /*1c8d0*/  F2FP.SATFINITE.E4M3.F32.PACK_AB_MERGE_C R46, R47, R46, RZ ;  /* 0x0000002e2f2e723e */ /* 0x000fc400048070ff */
[----:B--2---:R-:W-:Y:S01]  /*1c8e0*/  FADD.FTZ R5, R32, R5 ;  /* 0x0000000520057221 */ /* 0x004fe20000010000 */
[----:B---3--:R-:W-:-:S01]  /*1c8f0*/  FADD.FTZ R3, R211, R4 ;  /* 0x00000004d3037221 */ /* 0x008fc20000010000 */
[----:B------:R-:W-:Y:S02]  /*1c900*/  F2FP.SATFINITE.E4M3.F32.PACK_AB_MERGE_C R205, R0, R205, R46 ;  /* 0x000000cd00cd723e */ /* 0x000fe4000480702e */
[----:B----4-:R-:W-:Y:S01]  /*1c910*/  F2FP.SATFINITE.E4M3.F32.PACK_AB_MERGE_C R0, R37, R72, RZ ;  /* 0x000000482500723e */ /* 0x010fe200048070ff */
[----:B-----5:R-:W-:Y:S01]  /*1c920*/  FADD.FTZ R12, R28, R5 ;  /* 0x000000051c0c7221 */ /* 0x020fe20000010000 */
[----:B------:R-:W-:Y:S01]  /*1c930*/  F2FP.SATFINITE.E4M3.F32.PACK_AB_MERGE_C R41, R80, R41, RZ ;  /* 0x000000295029723e */ /* 0x000fe200048070ff */
[----:B------:R-:W-:Y:S01]  /*1c940*/  FADD.FTZ R72, R72, R3 ;  /* 0x0000000348487221 */ /* 0x000fe20000010000 */
[----:B------:R-:W-:Y:S02]  /*1c950*/  F2FP.SATFINITE.E4M3.F32.PACK_AB_MERGE_C R57, R66, R57, RZ ;  /* 0x000000394239723e */ /* 0x000fe400048070ff */
[----:B------:R-:W-:-:S02]  /*1c960*/  F2FP.SATFINITE.E4M3.F32.PACK_AB_MERGE_C R15, R78, R15, RZ ;  /* 0x0000000f4e0f723e */ /* 0x000fc400048070ff */
[C---:B------:R-:W-:Y:S01]  /*1c970*/  F2FP.SATFINITE.E4M3.F32.PACK_AB_MERGE_C R210, R29.reuse, R28, RZ ;  /* 0x0000001c1dd2723e */ /* 0x040fe200048070ff */
[----:B------:R-:W-:Y:S01]  /*1c980*/  FADD.FTZ R12, R29, R12 ;  /* 0x0000000c1d0c7221 */ /* 0x000fe20000010000 */
[----:B------:R-:W-:Y:S01]  /*1c990*/  F2FP.SATFINITE.E4M3.F32.PACK_AB_MERGE_C R212, R27, R212, R50 ;  /* 0x000000d41bd4723e */ /* 0x000fe20004807032 */
[----:B------:R-:W-:Y:S01]  /*1c9a0*/  FADD.FTZ R11, R37, R72 ;  /* 0x00000048250b7221 */ /* 0x000fe20000010000 */
[----:B------:R-:W-:Y:S01]  /*1c9b0*/  F2FP.SATFINITE.E4M3.F32.PACK_AB_MERGE_C R214, R35, R214, R79 ;  /* 0x000000d623d6723e */ /* 0x000fe2000480704f */
[--C-:B------:R-:W-:Y:S01]  /*1c9c0*/  IMAD.MOV.U32 R27, RZ, RZ, R25.reuse ;  /* 0x000000ffff1b7224 */ /* 0x100fe200078e0019 */
[----:B------:R-:W-:Y:S01]  /*1c9d0*/  F2FP.SATFINITE.E4M3.F32.PACK_AB_MERGE_C R200, R43, R200, R38 ;  /* 0x000000c82bc8723e */ /* 0x000fe20004807026 */
[--C-:B------:R-:W-:Y:S01]  /*1c9e0*/  IMAD.MOV.U32 R29, RZ, RZ, R25.reuse ;  /* 0x000000ffff1d7224 */ /* 0x100fe200078e0019 */
[----:B------:R-:W-:Y:S01]  /*1c9f0*/  F2FP.SATFINITE.E4M3.F32.PACK_AB_MERGE_C R202, R61, R202, R42 ;  /* 0x000000ca3dca723e */ /* 0x000fe2000480702a */
[--C-:B------:R-:W-:Y:S01]  /*1ca00*/  IMAD.MOV.U32 R31, RZ, RZ, R25.reuse ;  /* 0x000000ffff1f7224 */ /* 0x100fe200078e0019 */
[----:B------:R-:W-:Y:S01]  /*1ca10*/  F2FP.SATFINITE.E4M3.F32.PACK_AB_MERGE_C R204, R45, R204, R44 ;  /* 0x000000cc2dcc723e */ /* 0x000fe2000480702c */
[--C-:B------:R-:W-:Y:S01]  /*1ca20*/  IMAD.MOV.U32 R35, RZ, RZ, R25.reuse ;  /* 0x000000ffff237224 */ /* 0x100fe200078e0019 */
[----:B------:R-:W-:Y:S01]  /*1ca30*/  F2FP.SATFINITE.E4M3.F32.PACK_AB_MERGE_C R206, R73, R206, R20 ;  /* 0x000000ce49ce723e */ /* 0x000fe20004807014 */
[----:B------:R-:W-:Y:S01]  /*1ca40*/  IMAD.MOV.U32 R37, RZ, RZ, R25 ;  /* 0x000000ffff257224 */ /* 0x000fe200078e0019 */
[----:B------:R-:W-:Y:S01]  /*1ca50*/  F2FP.SATFINITE.E4M3.F32.PACK_AB_MERGE_C R215, R24, R215, R41 ;  /* 0x000000d718d7723e */ /* 0x000fe20004807029 */
[----:B------:R-:W-:Y:S01]  /*1ca60*/  IMAD.MOV.U32 R24, RZ, RZ, R25 ;  /* 0x000000ffff187224 */ /* 0x000fe200078e0019 */
[----:B------:R-:W-:Y:S01]  /*1ca70*/  F2FP.SATFINITE.E4M3.F32.PACK_AB_MERGE_C R201, R26, R201, R57 ;  /* 0x000000c91ac9723e */ /* 0x000fe20004807039 */
[----:B------:R-:W-:Y:S01]  /*1ca80*/  IMAD.MOV.U32 R26, RZ, RZ, R25 ;  /* 0x000000ffff1a7224 */ /* 0x000fe200078e0019 */
        /* <DEDUP_REMOVED lines=11> */
[--C-:B------:R-:W-:Y:S01]  /*1cb40*/  IMAD.MOV.U32 R38, RZ, RZ, R25.reuse ;  /* 0x000000ffff267224 */ /* 0x100fe200078e0019 */
[-C--:B------:R-:W-:Y:S01]  /*1cb50*/  MOV R28, R25.reuse ;  /* 0x00000019001c7202 */ /* 0x080fe20000000f00 */
        /* <DEDUP_REMOVED lines=29> */
[----:B------:R-:W-:Y:S01]  /*1cd30*/  MOV R118, R25 ;  /* 0x0000001900767202 */ /* 0x000fe20000000f00 */
[----:B------:R-:W-:-:S02]  /*1cd40*/  IMAD.MOV.U32 R59, RZ, RZ, R25 ;  /* 0x000000ffff3b7224 */ /* 0x000fc400078e0019 */
[--C-:B------:R-:W-:Y:S02]  /*1cd50*/  IMAD.MOV.U32 R61, RZ, RZ, R25.reuse ;  /* 0x000000ffff3d7224 */ /* 0x100fe400078e0019 */
[--C-:B------:R-:W-:Y:S02]  /*1cd60*/  IMAD.MOV.U32 R60, RZ, RZ, R25.reuse ;  /* 0x000000ffff3c7224 */ /* 0x100fe400078e0019 */
[--C-:B------:R-:W-:Y:S02]  /*1cd70*/  IMAD.MOV.U32 R63, RZ, RZ, R25.reuse ;  /* 0x000000ffff3f7224 */ /* 0x100fe400078e0019 */
[--C-:B------:R-:W-:Y:S02]  /*1cd80*/  IMAD.MOV.U32 R62, RZ, RZ, R25.reuse ;  /* 0x000000ffff3e7224 */ /* 0x100fe400078e0019 */
[--C-:B------:R-:W-:Y:S02]  /*1cd90*/  IMAD.MOV.U32 R65, RZ, RZ, R25.reuse ;  /* 0x000000ffff417224 */ /* 0x100fe400078e0019 */
        /* <DEDUP_REMOVED lines=44> */
[----:B------:R-:W-:Y:S01]  /*1d060*/  IMAD.MOV.U32 R119, RZ, RZ, R25 ;  /* 0x000000ffff777224 */ /* 0x000fe200078e0019 */
[----:B------:R-:W-:Y:S06]  /*1d070*/  @!P1 BRA `(.L_x_4436) ;  /* 0x0000004000c09947 */ /* 0x000fec0003800000 */
[----:B------:R0:W5:Y:S01]  /*1d080*/  LDL.LU R3, [R1+0x30] ;  /* 0x0000300001037983 */ /* 0x0001620000300800 */
[----:B------:R-:W-:Y:S01]  /*1d090*/  IMAD.MOV.U32 R9, RZ, RZ, R122 ;  /* 0x000000ffff097224 */ /* 0x000fe200078e007a */
[----:B------:R-:W-:Y:S01]  /*1d0a0*/  CS2R R118, SRZ ;  /* 0x0000000000767805 */ /* 0x000fe2000001ff00 */
[----:B------:R-:W-:Y:S01]  /*1d0b0*/  IMAD.MOV.U32 R8, RZ, RZ, R120 ;  /* 0x000000ffff087224 */ /* 0x000fe200078e0078 */
[----:B------:R-:W-:Y:S01]  /*1d0c0*/  CS2R R116, SRZ ;  /* 0x0000000000747805 */ /* 0x000fe2000001ff00 */
[----:B------:R-:W-:Y:S01]  /*1d0d0*/  IMAD.MOV.U32 R0, RZ, RZ, R121 ;  /* 0x000000ffff007224 */ /* 0x000fe200078e0079 */
        /* <DEDUP_REMOVED lines=45> */
[----:B0-----:R-:W-:-:S07]  /*1d3b0*/  CS2R R24, SRZ ;  /* 0x0000000000187805 */ /* 0x001fce000001ff00 */
.L_x_4448:
[----:B------:R-:W2:Y:S01]  /*1d3c0*/  LDL R5, [R1+0x40] ;  /* 0x0000400001057983 */ /* 0x000ea20000100800 */
[----:B------:R-:W-:Y:S01]  /*1d3d0*/  ISETP.NE.AND P1, PT, R0, 0x1, PT ;  /* 0x000000010000780c */ /* 0x000fe20003f25270 */
[----:B------:R-:W-:Y:S05]  /*1d3e0*/  YIELD ;  /* 0x0000000000007946 */ /* 0x000fea0003800000 */
[----:B------:R-:W-:-:S04]  /*1d3f0*/  SEL R4, RZ, 0x1, P1 ;  /* 0x00000001ff047807 */ /* 0x000fc80000800000 */
[----:B-----5:R-:W-:-:S05]  /*1d400*/  LOP3.LUT R6, R3, R4, RZ, 0x3c, !PT ;  /* 0x0000000403067212 */ /* 0x020fca00078e3cff */
[----:B------:R0:W-:Y:S01]  /*1d410*/  STL [R1+0x30], R6 ;  /* 0x0000300601007387 */ /* 0x0001e20000100800 */
[----:B--2---:R-:W-:-:S13]  /*1d420*/  ISETP.NE.AND P1, PT, R5, RZ, PT ;  /* 0x000000ff0500720c */ /* 0x004fda0003f25270 */
[----:B0-----:R-:W-:Y:S05]  /*1d430*/  @P1 BRA `(.L_x_4437) ;  /* 0x00000000003c1947 */ /* 0x001fea0003800000 */
[----:B------:R-:W-:Y:S05]  /*1d440*/  @!P0 BRA `(.L_x_4438) ;  /* 0x0000000000048947 */ /* 0x000fea0003800000 */
[----:B------:R-:W-:Y:S01]  /*1d450*/  BPT.TRAP 0x1 ;  /* 0x000000040000795c */ /* 0x000fe20000300000 */
.L_x_4438:
[----:B------:R-:W-:-:S05]  /*1d460*/  VIADD R4, R0, 0x1 ;  /* 0x0000000100047836 */ /* 0x000fca0000000000 */
[----:B------:R-:W-:-:S04]  /*1d470*/  ISETP.NE.AND P2, PT, R4, 0x2, PT ;  /* 0x000000020400780c */ /* 0x000fc80003f45270 */
[----:B------:R-:W-:Y:S02]  /*1d480*/  SEL R5, R4, RZ, P2 ;  /* 0x000000ff04057207 */ /* 0x000fe40001000000 */
[----:B------:R-:W-:-:S03]  /*1d490*/  SHF.L.U32 R4, R6, 0x1f, RZ ;  /* 0x0000001f06047819 */ /* 0x000fc600000006ff */
[----:B------:R-:W-:-:S04]  /*1d4a0*/  IMAD R5, R5, 0x8, R18 ;  /* 0x0000000805057824 */ /* 0x000fc800078e0212 */
[----:B------:R0:W1:Y:S01]  /*1d4b0*/  SYNCS.PHASECHK.TRANS64.TRYWAIT P2, [R5+URZ+0x33430], R4 ;  /* 0x03343004050075a7 */ /* 0x000062000804017f */
[----:B------:R-:W-:Y:S05]  /*1d4c0*/  @!P0 BRA `(.L_x_4439) ;  /* 0x0000000000048947 */ /* 0x000fea0003800000 */
[----:B------:R-:W-:Y:S01]  /*1d4d0*/  BPT.TRAP 0x1 ;  /* 0x000000040000795c */ /* 0x000fe20000300000 */
.L_x_4439:
[----:B------:R-:W-:Y:S04]  /*1d4e0*/  BSSY B0, `(.L_x_4437) ;  /* 0x0000004000007945 */ /* 0x000fe80003800000 */
[----:B-1----:R-:W-:Y:S05]  /*1d4f0*/  @P2 BRA `(.L_x_4440) ;  /* 0x0000000000082947 */ /* 0x002fea0003800000 */
[----:B------:R-:W1:Y:S02]  /*1d500*/  SYNCS.PHASECHK.TRANS64.TRYWAIT P2, [R5+URZ+0x33430], R4 ;  /* 0x03343004050075a7 */ /* 0x000e64000804017f */
[----:B-1----:R-:W-:Y:S05]  /*1d510*/  @!P2 BRA `(.L_x_4441) ;  /* 0x000001480050a947 */ /* 0x002fea0003800000 */
.L_x_4440:
[----:B------:R-:W-:Y:S05]  /*1d520*/  BSYNC B0 ;  /* 0x0000000000007941 */ /* 0x000fea0003800000 */
.L_x_4437:
[----:B01----:R-:W0:Y:S01]  /*1d530*/  S2R R4, SR_TID.X ;  /* 0x0000000000047919 */ /* 0x003e220000002100 */
[----:B------:R-:W-:Y:S05]  /*1d540*/  WARPSYNC.ALL ;  /* 0x0000000000007948 */ /* 0x000fea0003800000 */
[----:B------:R-:W-:Y:S01]  /*1d550*/  IMAD.MOV.U32 R5, RZ, RZ, -0x7fffffe0 ;  /* 0x80000020ff057424 */ /* 0x000fe200078e00ff */
[----:B------:R-:W-:Y:S01]  /*1d560*/  UMOV UR20, UR28 ;  /* 0x0000001c00147c82 */ /* 0x000fe20008000000 */
[----:B------:R-:W-:Y:S01]  /*1d570*/  UMOV UR21, UR29 ;  /* 0x0000001d00157c82 */ /* 0x000fe20008000000 */
[----:B------:R-:W-:Y:S01]  /*1d580*/  MOV R21, 0x80000020 ;  /* 0x8000002000157802 */ /* 0x000fe20000000f00 */
[----:B------:R-:W-:Y:S01]  /*1d590*/  UMOV UR24, UR28 ;  /* 0x0000001c00187c82 */ /* 0x000fe20008000000 */
[----:B------:R-:W-:Y:S01]  /*1d5a0*/  R2UR UR23, R5 ;  /* 0x00000000051772ca */ /* 0x000fe200000e0000 */
[----:B------:R-:W-:Y:S01]  /*1d5b0*/  UMOV UR25, UR29 ;  /* 0x0000001d00197c82 */ /* 0x000fe20008000000 */
[C---:B------:R-:W-:Y:S01]  /*1d5c0*/  R2UR UR27, R21.reuse ;  /* 0x00000000151b72ca */ /* 0x040fe200000e0000 */
[----:B------:R-:W-:Y:S01]  /*1d5d0*/  IMAD.MOV.U32 R7, RZ, RZ, -0x7fffffe0 ;  /* 0x80000020ff077424 */ /* 0x000fe200078e00ff */
[----:B------:R-:W-:Y:S01]  /*1d5e0*/  UMOV UR32, UR28 ;  /* 0x0000001c00207c82 */ /* 0x000fe20008000000 */
[----:B------:R-:W-:Y:S01]  /*1d5f0*/  IMAD.MOV.U32 R15, RZ, RZ, -0x7fffffe0 ;  /* 0x80000020ff0f7424 */ /* 0x000fe200078e00ff */
[----:B------:R-:W-:Y:S01]  /*1d600*/  UMOV UR33, UR29 ;  /* 0x0000001d00217c82 */ /* 0x000fe20008000000 */
[----:B------:R-:W-:Y:S01]  /*1d610*/  R2UR UR43, R21 ;  /* 0x00000000152b72ca */ /* 0x000fe200000e0000 */
[----:B------:R-:W-:Y:S01]  /*1d620*/  UMOV UR40, UR28 ;  /* 0x0000001c00287c82 */ /* 0x000fe20008000000 */
[----:B------:R-:W-:Y:S01]  /*1d630*/  R2UR UR31, R7 ;  /* 0x00000000071f72ca */ /* 0x000fe200000e0000 */
[----:B------:R-:W-:Y:S01]  /*1d640*/  UMOV UR41, UR29 ;  /* 0x0000001d00297c82 */ /* 0x000fe20008000000 */
[----:B------:R-:W-:Y:S01]  /*1d650*/  R2UR UR35, R15 ;  /* 0x000000000f2372ca */ /* 0x000fe200000e0000 */
[----:B------:R-:W-:Y:S01]  /*1d660*/  IMAD.MOV.U32 R15, RZ, RZ, -0x7fffffe0 ;  /* 0x80000020ff0f7424 */ /* 0x000fe200078e00ff */
[----:B------:R-:W-:Y:S01]  /*1d670*/  R2UR UR47, R7 ;  /* 0x00000000072f72ca */ /* 0x000fe200000e0000 */
[----:B------:R-:W-:-:S02]  /*1d680*/  IMAD.MOV.U32 R7, RZ, RZ, -0x7fffffe0 ;  /* 0x80000020ff077424 */ /* 0x000fc400078e00ff */
[----:B------:R-:W-:Y:S01]  /*1d690*/  IMAD.MOV.U32 R5, RZ, RZ, -0x7fffffe0 ;  /* 0x80000020ff057424 */ /* 0x000fe200078e00ff */
[----:B0-----:R-:W-:Y:S02]  /*1d6a0*/  SHF.R.U32.HI R14, RZ, 0x7, R4 ;  /* 0x00000007ff0e7819 */ /* 0x001fe40000011604 */
[----:B------:R-:W-:-:S03]  /*1d6b0*/  IADD3 R4, R0, 0x1, RZ ;  /* 0x0000000100047810 */ /* 0x000fc60007ffe0ff */
[----:B------:R-:W-:-:S05]  /*1d6c0*/  VIADD R120, R14, 0x8 ;  /* 0x000000080e787836 */ /* 0x000fca0000000000 */
[----:B------:R0:W-:Y:S01]  /*1d6d0*/  BAR.SYNC.DEFER_BLOCKING R120, 0x100 ;  /* 0x000400780000751d */ /* 0x0001e20000010000 */
[----:B------:R-:W-:-:S04]  /*1d6e0*/  ISETP.NE.AND P2, PT, R4, 0x2, PT ;  /* 0x000000020400780c */ /* 0x000fc80003f45270 */
[----:B------:R-:W-:-:S05]  /*1d6f0*/  SEL R6, R4, RZ, P2 ;  /* 0x000000ff04067207 */ /* 0x000fca0001000000 */
[----:B------:R-:W-:Y:S01]  /*1d700*/  IMAD R4, R6, 0x780, R13 ;  /* 0x0000078006047824 */ /* 0x000fe200078e020d */
[----:B------:R1:W-:Y:S03]  /*1d710*/  STL [R1+0x20], R6 ;  /* 0x0000200601007387 */ /* 0x0003e60000100800 */
[C---:B------:R-:W-:Y:S01]  /*1d720*/  VIADD R20, R4.reuse, 0x80 ;  /* 0x0000008004147836 */ /* 0x040fe20000000000 */
[C---:B------:R-:W-:Y:S01]  /*1d730*/  R2UR UR22, R4.reuse ;  /* 0x00000000041672ca */ /* 0x040fe200000e0000 */
[----:B------:R-:W-:-:S03]  /*1d740*/  VIADD R14, R4, 0x180 ;  /* 0x00000180040e7836 */ /* 0x000fc60000000000 */
[----:B------:R-:W-:Y:S01]  /*1d750*/  R2UR UR26, R20 ;  /* 0x00000000141a72ca */ /* 0x000fe200000e0000 */
[----:B------:R-:W-:Y:S01]  /*1d760*/  VIADD R20, R4, 0x200 ;  /* 0x0000020004147836 */ /* 0x000fe20000000000 */
[----:B------:R-:W-:Y:S01]  /*1d770*/  R2UR UR34, R14 ;  /* 0x000000000e2272ca */ /* 0x000fe200000e0000 */
[----:B-1----:R-:W-:Y:S01]  /*1d780*/  VIADD R6, R4, 0x100 ;  /* 0x0000010004067836 */ /* 0x002fe20000000000 */
[----:B------:R-:W-:Y:S02]  /*1d790*/  WARPGROUP.ARRIVE ;  /* 0x00000000000079c5 */ /* 0x000fe40000000000 */
[----:B------:R-:W-:Y:S01]  /*1d7a0*/  R2UR UR42, R20 ;  /* 0x00000000142a72ca */ /* 0x000fe200000e0000 */
[----:B------:R-:W-:Y:S01]  /*1d7b0*/  VIADD R14, R4, 0x82 ;  /* 0x00000082040e7836 */ /* 0x000fe20000000000 */
[----:B------:R-:W-:Y:S01]  /*1d7c0*/  R2UR UR30, R6 ;  /* 0x00000000061e72ca */ /* 0x000fe200000e0000 */
[----:B------:R-:W-:Y:S01]  /*1d7d0*/  VIADD R6, R4, 0x2 ;  /* 0x0000000204067836 */ /* 0x000fe20000000000 */
[----:B------:R-:W-:Y:S02]  /*1d7e0*/  QGMMA.64x32x32.F32.E4M3.E4M3 R184, gdesc[UR20], RZ, !UPT, gsb0 ;  /* 0x0060000014b879f3 */ /* 0x000fe4000c0008ff */
[----:B------:R-:W-:Y:S01]  /*1d7f0*/  R2UR UR22, R14 ;  /* 0x000000000e1672ca */ /* 0x000fe200000e0000 */
[----:B------:R-:W-:Y:S01]  /*1d800*/  UMOV UR20, UR44 ;  /* 0x0000002c00147c82 */ /* 0x000fe20008000000 */
[----:B------:R-:W-:Y:S01]  /*1d810*/  R2UR UR46, R6 ;  /* 0x00000000062e72ca */ /* 0x000fe200000e0000 */
[----:B------:R-:W-:Y:S01]  /*1d820*/  UMOV UR21, UR45 ;  /* 0x0000002d00157c82 */ /* 0x000fe20008000000 */
[----:B------:R-:W-:-:S02]  /*1d830*/  R2UR UR23, R15 ;  /* 0x000000000f1772ca */ /* 0x000fc400000e0000 */
        /* <DEDUP_REMOVED lines=12> */
[----:B------:R-:W-:Y:S03]  /*1d900*/  QGMMA.64x32x32.F32.E4M3.E4M3 R152, gdesc[UR28], RZ, !UPT, gsb0 ;  /* 0x006000001c9879f3 */ /* 0x000fe6000c0008ff */
[----:B------:R-:W-:Y:S02]  /*1d910*/  WARPGROUP.DEPBAR.LE gsb0, 0x0 ;  /* 0x00008000000079c5 */ /* 0x000fe40000010000 */
[----:B------:R-:W-:-:S06]  /*1d920*/  WARPGROUP.ARRIVE ;  /* 0x00000000000079c5 */ /* 0x000fcc0000000000 */
[----:B------:R-:W-:Y:S01]  /*1d930*/  QGMMA.64x32x32.F32.E4M3.E4M3 R136, gdesc[UR32], RZ, !UPT, gsb0 ;  /* 0x00600000208879f3 */ /* 0x000fe2000c0008ff */
[----:B------:R-:W-:Y:S01]  /*1d940*/  R2UR UR34, R6 ;  /* 0x00000000062272ca */ /* 0x000fe200000e0000 */
[----:B------:R-:W-:Y:S01]  /*1d950*/  UMOV UR32, UR44 ;  /* 0x0000002c00207c82 */ /* 0x000fe20008000000 */
[----:B------:R-:W-:Y:S01]  /*1d960*/  R2UR UR35, R7 ;  /* 0x00000000072372ca */ /* 0x000fe200000e0000 */
[----:B------:R-:W-:Y:S01]  /*1d970*/  UMOV UR33, UR45 ;  /* 0x0000002d00217c82 */ /* 0x000fe20008000000 */
[----:B------:R-:W-:Y:S01]  /*1d980*/  VIADD R6, R4, 0x202 ;  /* 0x0000020204067836 */ /* 0x000fe20000000000 */
[----:B------:R-:W-:Y:S01]  /*1d990*/  MOV R7, 0x80000020 ;  /* 0x8000002000077802 */ /* 0x000fe20000000f00 */
[----:B------:R-:W-:Y:S02]  /*1d9a0*/  WARPGROUP.DEPBAR.LE gsb0, 0x0 ;  /* 0x00008000000079c5 */ /* 0x000fe40000010000 */
[----:B0-----:R-:W-:-:S06]  /*1d9b0*/  WARPGROUP.ARRIVE ;  /* 0x00000000000079c5 */ /* 0x001fcc0000000000 */
[----:B------:R-:W-:Y:S01]  /*1d9c0*/  QGMMA.64x32x32.F32.E4M3.E4M3 R120, gdesc[UR40], RZ, !UPT, gsb0 ;  /* 0x00600000287879f3 */ /* 0x000fe2000c0008ff */
[----:B------:R-:W-:Y:S01]  /*1d9d0*/  R2UR UR42, R6 ;  /* 0x00000000062a72ca */ /* 0x000fe200000e0000 */
[----:B------:R-:W-:Y:S01]  /*1d9e0*/  UMOV UR40, UR44 ;  /* 0x0000002c00287c82 */ /* 0x000fe20008000000 */
[----:B------:R-:W-:Y:S01]  /*1d9f0*/  R2UR UR43, R7 ;  /* 0x00000000072b72ca */ /* 0x000fe200000e0000 */
[----:B------:R-:W-:Y:S01]  /*1da00*/  UMOV UR41, UR45 ;  /* 0x0000002d00297c82 */ /* 0x000fe20008000000 */
[----:B------:R-:W-:Y:S02]  /*1da10*/  VIADD R6, R4, 0x280 ;  /* 0x0000028004067836 */ /* 0x000fe40000000000 */
[----:B------:R-:W-:-:S03]  /*1da20*/  IMAD.MOV.U32 R7, RZ, RZ, -0x7fffffe0 ;  /* 0x80000020ff077424 */ /* 0x000fc600078e00ff */
[----:B------:R-:W-:Y:S01]  /*1da30*/  R2UR UR6, R6 ;  /* 0x00000000060672ca */ /* 0x000fe200000e0000 */
[----:B------:R-:W-:Y:S01]  /*1da40*/  VIADD R6, R4, 0x300 ;  /* 0x0000030004067836 */ /* 0x000fe20000000000 */
[----:B------:R-:W-:Y:S01]  /*1da50*/  R2UR UR7, R7 ;  /* 0x00000000070772ca */ /* 0x000fe200000e0000 */
        /* <DEDUP_REMOVED lines=85> */
[----:B------:R-:W-:Y:S02]  /*1dfb0*/  R2UR UR15, R7 ;  /* 0x00000000070f72ca */ /* 0x000fe400000e0000 */
        /* <DEDUP_REMOVED lines=63> */
[C---:B------:R-:W-:Y:S02]  /*1e3b0*/  VIADD R6, R4.reuse, 0x682 ;  /* 0x0000068204067836 */ /* 0x040fe40000000000 */
[----:B------:R-:W-:Y:S02]  /*1e3c0*/  IMAD.MOV.U32 R7, RZ, RZ, -0x7fffffe0 ;  /* 0x80000020ff077424 */ /* 0x000fe400078e00ff */
[----:B------:R-:W-:Y:S01]  /*1e3d0*/  VIADD R4, R4, 0x702 ;  /* 0x0000070204047836 */ /* 0x000fe20000000000 */
        /* <DEDUP_REMOVED lines=30> */
[----:B------:R-:W-:Y:S05]  /*1e5c0*/  @P1 BRA `(.L_x_4442) ;  /* 0x0000000000281947 */ /* 0x000fea0003800000 */
[----:B------:R-:W-:Y:S05]  /*1e5d0*/  @!P0 BRA `(.L_x_4443) ;  /* 0x0000000000048947 */ /* 0x000fea0003800000 */
[----:B------:R-:W-:Y:S01]  /*1e5e0*/  BPT.TRAP 0x1 ;  /* 0x000000040000795c */ /* 0x000fe20000300000 */
.L_x_4443:
[----:B------:R-:W-:Y:S01]  /*1e5f0*/  SHF.L.U32 R3, R3, 0x1f, RZ ;  /* 0x0000001f03037819 */ /* 0x000fe200000006ff */
[----:B------:R-:W-:-:S04]  /*1e600*/  IMAD R4, R0, 0x8, R18 ;  /* 0x0000000800047824 */ /* 0x000fc800078e0212 */
[----:B------:R0:W1:Y:S01]  /*1e610*/  SYNCS.PHASECHK.TRANS64.TRYWAIT P1, [R4+URZ+0x33450], R3 ;  /* 0x03345003040075a7 */ /* 0x000062000802017f */
[----:B------:R-:W-:Y:S05]  /*1e620*/  @!P0 BRA `(.L_x_4444) ;  /* 0x0000000000048947 */ /* 0x000fea0003800000 */
[----:B------:R-:W-:Y:S01]  /*1e630*/  BPT.TRAP 0x1 ;  /* 0x000000040000795c */ /* 0x000fe20000300000 */
.L_x_4444:
[----:B-1----:R-:W-:Y:S05]  /*1e640*/  @P1 BRA `(.L_x_4442) ;  /* 0x0000000000081947 */ /* 0x002fea0003800000 */
[----:B------:R-:W1:Y:S02]  /*1e650*/  SYNCS.PHASECHK.TRANS64.TRYWAIT P1, [R4+URZ+0x33450], R3 ;  /* 0x03345003040075a7 */ /* 0x000e64000802017f */
[----:B-1----:R-:W-:Y:S05]  /*1e660*/  @!P1 BRA `(.L_x_4445) ;  /* 0x0000013800109947 */ /* 0x002fea0003800000 */
.L_x_4442:
[----:B01----:R-:W-:Y:S01]  /*1e670*/  IADD3 R3, R18, 0x200, RZ ;  /* 0x0000020012037810 */ /* 0x003fe20007ffe0ff */
[----:B------:R-:W-:Y:S01]  /*1e680*/  IMAD.MOV.U32 R5, RZ, RZ, -0x3ffffff0 ;  /* 0xc0000010ff057424 */ /* 0x000fe200078e00ff */
[----:B------:R-:W-:Y:S05]  /*1e690*/  WARPSYNC.ALL ;  /* 0x0000000000007948 */ /* 0x000fea0003800000 */
[----:B------:R-:W-:Y:S01]  /*1e6a0*/  SHF.R.U32.HI R3, RZ, 0x4, R3 ;  /* 0x00000004ff037819 */ /* 0x000fe20000011603 */
[----:B------:R-:W-:Y:S01]  /*1e6b0*/  WARPGROUP.ARRIVE ;  /* 0x00000000000079c5 */ /* 0x000fe20000000000 */
[----:B------:R-:W-:Y:S01]  /*1e6c0*/  R2UR UR7, R5 ;  /* 0x00000000050772ca */ /* 0x000fe200000e0000 */
[----:B------:R-:W-:Y:S01]  /*1e6d0*/  IMAD.MOV.U32 R7, RZ, RZ, -0x3ffffff0 ;  /* 0xc0000010ff077424 */ /* 0x000fe200078e00ff */
[----:B------:R-:W-:Y:S01]  /*1e6e0*/  LOP3.LUT R3, R3, 0x3fff, RZ, 0xc0, !PT ;  /* 0x00003fff03037812 */ /* 0x000fe200078ec0ff */
[----:B------:R-:W-:-:S02]  /*1e6f0*/  IMAD.MOV.U32 R5, RZ, RZ, -0x3ffffff0 ;  /* 0xc0000010ff057424 */ /* 0x000fc400078e00ff */
[----:B------:R-:W0:Y:S01]  /*1e700*/  S2R R14, SR_TID.X ;  /* 0x00000000000e7919 */ /* 0x000e220000002100 */
[----:B------:R-:W-:-:S05]  /*1e710*/  LOP3.LUT R3, R3, 0x10000, RZ, 0xfc, !PT ;  /* 0x0001000003037812 */ /* 0x000fca00078efcff */
[----:B------:R-:W-:-:S04]  /*1e720*/  IMAD R4, R0, 0x780, R3 ;  /* 0x0000078000047824 */ /* 0x000fc800078e0203 */
[C---:B------:R-:W-:Y:S01]  /*1e730*/  VIADD R6, R4.reuse, 0x180 ;  /* 0x0000018004067836 */ /* 0x040fe20000000000 */
[----:B------:R-:W-:-:S13]  /*1e740*/  R2UR UR6, R4 ;  /* 0x00000000040672ca */ /* 0x000fda00000e0000 */
[----:B------:R-:W-:Y:S01]  /*1e750*/  QGMMA.64x192x32.F32.E4M3.E4M3 R24, R216, gdesc[UR4], R24, gsb0 ;  /* 0x02e00004d8187df3 */ /* 0x000fe20008000818 */
[----:B------:R-:W-:Y:S01]  /*1e760*/  R2UR UR6, R6 ;  /* 0x00000000060672ca */ /* 0x000fe200000e0000 */
[----:B------:R-:W-:Y:S01]  /*1e770*/  VIADD R6, R4, 0x300 ;  /* 0x0000030004067836 */ /* 0x000fe20000000000 */
[----:B------:R-:W-:Y:S01]  /*1e780*/  R2UR UR7, R7 ;  /* 0x00000000070772ca */ /* 0x000fe200000e0000 */
[----:B------:R-:W-:Y:S01]  /*1e790*/  IMAD.MOV.U32 R7, RZ, RZ, -0x3ffffff0 ;  /* 0xc0000010ff077424 */ /* 0x000fe200078e00ff */
[----:B0-----:R-:W-:-:S04]  /*1e7a0*/  SHF.R.U32.HI R14, RZ, 0x7, R14 ;  /* 0x00000007ff0e7819 */ /* 0x001fc8000001160e */
[----:B------:R-:W-:Y:S01]  /*1e7b0*/  IADD3 R3, -R14, 0xb, RZ ;  /* 0x0000000b0e037810 */ /* 0x000fe20007ffe1ff */
[----:B------:R-:W-:Y:S02]  /*1e7c0*/  WARPGROUP.DEPBAR.LE gsb0, 0x0 ;  /* 0x00008000000079c5 */ /* 0x000fe40000010000 */
[----:B------:R-:W-:-:S08]  /*1e7d0*/  WARPGROUP.ARRIVE ;  /* 0x00000000000079c5 */ /* 0x000fd00000000000 */
[----:B------:R-:W-:Y:S01]  /*1e7e0*/  QGMMA.64x192x32.F32.E4M3.E4M3 R24, R212, gdesc[UR4], R24, gsb0 ;  /* 0x02e00004d4187df3 */ /* 0x000fe20008000818 */
[----:B------:R-:W-:Y:S02]  /*1e7f0*/  R2UR UR6, R6 ;  /* 0x00000000060672ca */ /* 0x000fe400000e0000 */
[----:B------:R-:W-:Y:S01]  /*1e800*/  R2UR UR7, R7 ;  /* 0x00000000070772ca */ /* 0x000fe200000e0000 */
[----:B------:R-:W-:Y:S01]  /*1e810*/  IMAD.MOV.U32 R7, RZ, RZ, -0x3ffffff0 ;  /* 0xc0000010ff077424 */ /* 0x000fe200078e00ff */
[C---:B------:R-:W-:Y:S01]  /*1e820*/  IADD3 R6, R4.reuse, 0x480, RZ ;  /* 0x0000048004067810 */ /* 0x040fe20007ffe0ff */
[----:B------:R-:W-:Y:S01]  /*1e830*/  VIADD R4, R4, 0x600 ;  /* 0x0000060004047836 */ /* 0x000fe20000000000 */
[----:B------:R-:W-:Y:S02]  /*1e840*/  WARPGROUP.DEPBAR.LE gsb0, 0x0 ;  /* 0x00008000000079c5 */ /* 0x000fe40000010000 */
[----:B------:R-:W-:-:S11]  /*1e850*/  WARPGROUP.ARRIVE ;  /* 0x00000000000079c5 */ /* 0x000fd60000000000 */
[----:B------:R-:W-:Y:S01]  /*1e860*/  QGMMA.64x192x32.F32.E4M3.E4M3 R24, R200, gdesc[UR4], R24, gsb0 ;  /* 0x02e00004c8187df3 */ /* 0x000fe20008000818 */
[----:B------:R-:W-:Y:S02]  /*1e870*/  R2UR UR6, R6 ;  /* 0x00000000060672ca */ /* 0x000fe400000e0000 */
[----:B------:R-:W-:Y:S01]  /*1e880*/  R2UR UR7, R7 ;  /* 0x00000000070772ca */ /* 0x000fe200000e0000 */
[----:B------:R-:W-:Y:S02]  /*1e890*/  WARPGROUP.DEPBAR.LE gsb0, 0x0 ;  /* 0x00008000000079c5 */ /* 0x000fe40000010000 */
[----:B------:R-:W-:-:S14]  /*1e8a0*/  WARPGROUP.ARRIVE ;  /* 0x00000000000079c5 */ /* 0x000fdc0000000000 */
[----:B------:R-:W-:Y:S01]  /*1e8b0*/  QGMMA.64x192x32.F32.E4M3.E4M3 R24, R204, gdesc[UR4], R24, gsb0 ;  /* 0x02e00004cc187df3 */ /* 0x000fe20008000818 */
[----:B------:R-:W-:Y:S02]  /*1e8c0*/  R2UR UR6, R4 ;  /* 0x00000000040672ca */ /* 0x000fe400000e0000 */
[----:B------:R-:W-:Y:S01]  /*1e8d0*/  R2UR UR7, R5 ;  /* 0x00000000050772ca */ /* 0x000fe200000e0000 */
[----:B------:R-:W-:Y:S02]  /*1e8e0*/  WARPGROUP.DEPBAR.LE gsb0, 0x0 ;  /* 0x00008000000079c5 */ /* 0x000fe40000010000 */
[----:B------:R-:W-:-:S14]  /*1e8f0*/  WARPGROUP.ARRIVE ;  /* 0x00000000000079c5 */ /* 0x000fdc0000000000 */
[----:B------:R-:W-:Y:S03]  /*1e900*/  QGMMA.64x192x32.F32.E4M3.E4M3 R24, R208, gdesc[UR4], R24, gsb0 ;  /* 0x02e00004d0187df3 */ /* 0x000fe60008000818 */
[----:B------:R-:W-:Y:S02]  /*1e910*/  WARPGROUP.DEPBAR.LE gsb0, 0x0 ;  /* 0x00008000000079c5 */ /* 0x000fe40000010000 */
[----:B------:R0:W-:Y:S06]  /*1e920*/  BAR.ARV R3, 0x100 ;  /* 0x000400030000751d */ /* 0x0001ec0000002000 */
[----:B------:R-:W-:Y:S05]  /*1e930*/  @!P0 BRA `(.L_x_4446) ;  /* 0x0000000000048947 */ /* 0x000fea0003800000 */
[----:B------:R-:W-:Y:S01]  /*1e940*/  BPT.TRAP 0x1 ;  /* 0x000000040000795c */ /* 0x000fe20000300000 */
.L_x_4446:
[----:B------:R-:W2:Y:S01]  /*1e950*/  LDL R200, [R1+0x20] ;  /* 0x0000200001c87983 */ /* 0x000ea20000100800 */
[C---:B0-----:R-:W-:Y:S01]  /*1e960*/  FMUL.FTZ R3, R2.reuse, R184 ;  /* 0x000000b802037220 */ /* 0x041fe20000410000 */
[C---:B------:R-:W-:Y:S01]  /*1e970*/  FMUL.FTZ R4, R2.reuse, R185 ;  /* 0x000000b902047220 */ /* 0x040fe20000410000 */
[C---:B------:R-:W-:Y:S01]  /*1e980*/  FMUL.FTZ R7, R2.reuse, R188 ;  /* 0x000000bc02077220 */ /* 0x040fe20000410000 */
[C---:B------:R-:W-:Y:S01]  /*1e990*/  FMUL.FTZ R20, R2.reuse, R191 ;  /* 0x000000bf02147220 */ /* 0x040fe20000410000 */
[C---:B------:R-:W-:Y:S01]  /*1e9a0*/  FMUL.FTZ R14, R2.reuse, R189 ;  /* 0x000000bd020e7220 */ /* 0x040fe20000410000 */
[C---:B------:R-:W-:Y:S01]  /*1e9b0*/  FMUL.FTZ R21, R2.reuse, R192 ;  /* 0x000000c002157220 */ /* 0x040fe20000410000 */
[----:B------:R-:W0:Y:S01]  /*1e9c0*/  MUFU.TANH R3, R3 ;  /* 0x0000000300037308 */ /* 0x000e220000002400 */
[----:B------:R-:W-:Y:S01]  /*1e9d0*/  MOV R192, UR38 ;  /* 0x0000002600c07c02 */ /* 0x000fe20008000f00 */
        /* <DEDUP_REMOVED lines=83> */
[----:B------:R-:W-:Y:S01]  /*1ef10*/  FMUL.FTZ R135, R2, R135 ;  /* 0x0000008702877220 */ /* 0x000fe20000410000 */
[----:B------:R-:W-:-:S02]  /*1ef20*/  UMOV UR53, UR52 ;  /* 0x0000003400357c82 */ /* 0x000fc40008000000 */
        /* <DEDUP_REMOVED lines=21> */
[----:B------:R-:W-:Y:S08]  /*1f080*/  MUFU.TANH R121, R121 ;  /* 0x0000007900797308 */ /* 0x000ff00000002400 */
[----:B------:R-:W-:Y:S08]  /*1f090*/  MUFU.TANH R124, R124 ;  /* 0x0000007c007c7308 */ /* 0x000ff00000002400 */
[----:B------:R-:W-:Y:S08]  /*1f0a0*/  MUFU.TANH R125, R125 ;  /* 0x0000007d007d7308 */ /* 0x000ff00000002400 */
[----:B------:R-:W-:Y:S08]  /*1f0b0*/  MUFU.TANH R128, R128 ;  /* 0x0000008000807308 */ /* 0x000ff00000002400 */
[----:B------:R-:W-:Y:S01]  /*1f0c0*/  MUFU.TANH R129, R129 ;  /* 0x0000008100817308 */ /* 0x000fe20000002400 */
[----:B--2---:R-:W-:-:S07]  /*1f0d0*/  IMAD R191, R200, 0x8, R18 ;  /* 0x00000008c8bf7824 */ /* 0x004fce00078e0212 */
[----:B------:R-:W-:Y:S01]  /*1f0e0*/  MUFU.TANH R132, R132 ;  /* 0x0000008400847308 */ /* 0x000fe20000002400 */
[----:B------:R-:W-:-:S05]  /*1f0f0*/  VIADD R191, R191, 0x33440 ;  /* 0x00033440bfbf7836 */ /* 0x000fca0000000000 */
[----:B------:R-:W-:Y:S02]  /*1f100*/  PRMT R191, R192, 0x654, R191 ;  /* 0x00000654c0bf7816 */ /* 0x000fe400000000bf */
[----:B------:R-:W-:Y:S02]  /*1f110*/  MUFU.TANH R133, R133 ;  /* 0x0000008500857308 */ /* 0x000fe40000002400 */
[----:B------:R0:W-:Y:S06]  /*1f120*/  SYNCS.ARRIVE.TRANS64.RED.A1T0 RZ, [R191+URZ], RZ ;  /* 0x000000ffbfff79a7 */ /* 0x0001ec000810043f */
[----:B------:R-:W-:Y:S01]  /*1f130*/  MUFU.TANH R5, R5 ;  /* 0x0000000500057308 */ /* 0x000fe20000002400 */
[----:B0-----:R-:W-:-:S04]  /*1f140*/  FMNMX.FTZ R191, R3, R8, !PT ;  /* 0x0000000803bf7209 */ /* 0x001fc80007810000 */
[----:B-1----:R-:W-:-:S03]  /*1f150*/  FMNMX.FTZ R191, R4, R191, !PT ;  /* 0x000000bf04bf7209 */ /* 0x002fc60007810000 */
[----:B------:R-:W-:Y:S01]  /*1f160*/  MUFU.TANH R6, R6 ;  /* 0x0000000600067308 */ /* 0x000fe20000002400 */
[----:B---3--:R-:W-:-:S04]  /*1f170*/  FMNMX.FTZ R191, R7, R191, !PT ;  /* 0x000000bf07bf7209 */ /* 0x008fc80007810000 */
[----:B----4-:R-:W-:-:S03]  /*1f180*/  FMNMX.FTZ R191, R14, R191, !PT ;  /* 0x000000bf0ebf7209 */ /* 0x010fc60007810000 */
[----:B------:R-:W-:Y:S01]  /*1f190*/  MUFU.TANH R15, R15 ;  /* 0x0000000f000f7308 */ /* 0x000fe20000002400 */
[----:B-----5:R-:W-:-:S04]  /*1f1a0*/  FMNMX.FTZ R191, R21, R191, !PT ;  /* 0x000000bf15bf7209 */ /* 0x020fc80007810000 */
[----:B------:R-:W-:-:S03]  /*1f1b0*/  FMNMX.FTZ R191, R184, R191, !PT ;  /* 0x000000bfb8bf7209 */ /* 0x000fc60007810000 */
[----:B------:R-:W-:Y:S01]  /*1f1c0*/  MUFU.TANH R20, R20 ;  /* 0x0000001400147308 */ /* 0x000fe20000002400 */
[----:B------:R-:W-:-:S04]  /*1f1d0*/  FMNMX.FTZ R191, R187, R191, !PT ;  /* 0x000000bfbbbf7209 */ /* 0x000fc80007810000 */
        /* <DEDUP_REMOVED lines=19> */
[----:B------:R-:W0:Y:S01]  /*1f310*/  MUFU.TANH R191, R120 ;  /* 0x0000007800bf7308 */ /* 0x000e220000002400 */
[----:B------:R-:W-:-:S04]  /*1f320*/  FMNMX.FTZ R192, R160, R192, !PT ;  /* 0x000000c0a0c07209 */ /* 0x000fc80007810000 */
[----:B------:R-:W-:-:S03]  /*1f330*/  FMNMX.FTZ R192, R161, R192, !PT ;  /* 0x000000c0a1c07209 */ /* 0x000fc60007810000 */
[----:B------:R-:W1:Y:S01]  /*1f340*/  MUFU.TANH R174, R174 ;  /* 0x000000ae00ae7308 */ /* 0x000e620000002400 */
[----:B------:R-:W-:-:S04]  /*1f350*/  FMNMX.FTZ R192, R164, R192, !PT ;  /* 0x000000c0a4c07209 */ /* 0x000fc80007810000 */
[----:B------:R-:W-:-:S03]  /*1f360*/  FMNMX.FTZ R192, R165, R192, !PT ;  /* 0x000000c0a5c07209 */ /* 0x000fc60007810000 */
[----:B------:R-:W2:Y:S01]  /*1f370*/  MUFU.TANH R175, R175 ;  /* 0x000000af00af7308 */ /* 0x000ea20000002400 */
[----:B------:R-:W-:-:S04]  /*1f380*/  FMNMX.FTZ R192, R136, R192, !PT ;  /* 0x000000c088c07209 */ /* 0x000fc80007810000 */
[----:B------:R-:W-:-:S03]  /*1f390*/  FMNMX.FTZ R192, R137, R192, !PT ;  /* 0x000000c089c07209 */ /* 0x000fc60007810000 */
[----:B------:R-:W3:Y:S01]  /*1f3a0*/  MUFU.TANH R178, R178 ;  /* 0x000000b200b27308 */ /* 0x000ee20000002400 */
[----:B------:R-:W-:-:S04]  /*1f3b0*/  FMNMX.FTZ R192, R140, R192, !PT ;  /* 0x000000c08cc07209 */ /* 0x000fc80007810000 */
[----:B------:R-:W-:-:S03]  /*1f3c0*/  FMNMX.FTZ R192, R141, R192, !PT ;  /* 0x000000c08dc07209 */ /* 0x000fc60007810000 */
[----:B------:R-:W4:Y:S01]  /*1f3d0*/  MUFU.TANH R179, R179 ;  /* 0x000000b300b37308 */ /* 0x000f220000002400 */
[----:B------:R-:W-:-:S04]  /*1f3e0*/  FMNMX.FTZ R192, R144, R192, !PT ;  /* 0x000000c090c07209 */ /* 0x000fc80007810000 */
[----:B------:R-:W-:-:S03]  /*1f3f0*/  FMNMX.FTZ R192, R145, R192, !PT ;  /* 0x000000c091c07209 */ /* 0x000fc60007810000 */
[----:B------:R-:W5:Y:S01]  /*1f400*/  MUFU.TANH R182, R182 ;  /* 0x000000b600b67308 */ /* 0x000f620000002400 */
[----:B------:R-:W-:-:S04]  /*1f410*/  FMNMX.FTZ R192, R148, R192, !PT ;  /* 0x000000c094c07209 */ /* 0x000fc80007810000 */
[----:B------:R-:W-:-:S03]  /*1f420*/  FMNMX.FTZ R192, R149, R192, !PT ;  /* 0x000000c095c07209 */ /* 0x000fc60007810000 */
[----:B------:R-:W5:Y:S01]  /*1f430*/  MUFU.TANH R183, R183 ;  /* 0x000000b700b77308 */ /* 0x000f620000002400 */
[----:B0-----:R-:W-:-:S04]  /*1f440*/  FMNMX.FTZ R192, R191, R192, !PT ;  /* 0x000000c0bfc07209 */ /* 0x001fc80007810000 */
[----:B------:R-:W-:-:S03]  /*1f450*/  FMNMX.FTZ R192, R121, R192, !PT ;  /* 0x000000c079c07209 */ /* 0x000fc60007810000 */
[----:B------:R-:W0:Y:S01]  /*1f460*/  MUFU.TANH R154, R154 ;  /* 0x0000009a009a7308 */ /* 0x000e220000002400 */
[----:B------:R-:W-:-:S04]  /*1f470*/  FMNMX.FTZ R192, R124, R192, !PT ;  /* 0x000000c07cc07209 */ /* 0x000fc80007810000 */
[----:B------:R-:W-:-:S03]  /*1f480*/  FMNMX.FTZ R192, R125, R192, !PT ;  /* 0x000000c07dc07209 */ /* 0x000fc60007810000 */
[----:B------:R-:W0:Y:S01]  /*1f490*/  MUFU.TANH R155, R155 ;  /* 0x0000009b009b7308 */ /* 0x000e220000002400 */
[----:B------:R-:W-:-:S04]  /*1f4a0*/  FMNMX.FTZ R192, R128, R192, !PT ;  /* 0x000000c080c07209 */ /* 0x000fc80007810000 */
[----:B------:R-:W-:-:S03]  /*1f4b0*/  FMNMX.FTZ R192, R129, R192, !PT ;  /* 0x000000c081c07209 */ /* 0x000fc60007810000 */
[----:B------:R-:W0:Y:S01]  /*1f4c0*/  MUFU.TANH R158, R158 ;  /* 0x0000009e009e7308 */ /* 0x000e220000002400 */
[----:B------:R-:W-:-:S04]  /*1f4d0*/  FMNMX.FTZ R192, R132, R192, !PT ;  /* 0x000000c084c07209 */ /* 0x000fc80007810000 */
[----:B------:R-:W-:-:S03]  /*1f4e0*/  FMNMX.FTZ R192, R133, R192, !PT ;  /* 0x000000c085c07209 */ /* 0x000fc60007810000 */
[----:B------:R-:W0:Y:S02]  /*1f4f0*/  MUFU.TANH R159, R159 ;  /* 0x0000009f009f7308 */ /* 0x000e240000002400 */
[----:B------:R-:W1:Y:S06]  /*1f500*/  SHFL.BFLY PT, R120, R192, 0x2, 0x1f ;  /* 0x0c401f00c0787f89 */ /* 0x000e6c00000e0000 */
[----:B------:R-:W0:Y:S08]  /*1f510*/  MUFU.TANH R162, R162 ;  /* 0x000000a200a27308 */ /* 0x000e300000002400 */
[----:B------:R-:W0:Y:S08]  /*1f520*/  MUFU.TANH R163, R163 ;  /* 0x000000a300a37308 */ /* 0x000e300000002400 */
[----:B------:R-:W0:Y:S01]  /*1f530*/  MUFU.TANH R166, R166 ;  /* 0x000000a600a67308 */ /* 0x000e220000002400 */
[----:B-1----:R-:W-:-:S05]  /*1f540*/  FMNMX.FTZ R120, R192, R120, !PT ;  /* 0x00000078c0787209 */ /* 0x002fca0007810000 */
[----:B------:R-:W1:Y:S02]  /*1f550*/  SHFL.BFLY PT, R192, R120, 0x1, 0x1f ;  /* 0x0c201f0078c07f89 */ /* 0x000e6400000e0000 */
[----:B------:R-:W0:Y:S08]  /*1f560*/  MUFU.TANH R167, R167 ;  /* 0x000000a700a77308 */ /* 0x000e300000002400 */
[----:B------:R-:W0:Y:S08]  /*1f570*/  MUFU.TANH R138, R138 ;  /* 0x0000008a008a7308 */ /* 0x000e300000002400 */
[----:B------:R-:W0:Y:S01]  /*1f580*/  MUFU.TANH R139, R139 ;  /* 0x0000008b008b7308 */ /* 0x000e220000002400 */
[----:B-1----:R-:W-:-:S07]  /*1f590*/  FMNMX.FTZ R120, R120, R192, !PT ;  /* 0x000000c078787209 */ /* 0x002fce0007810000 */
[----:B------:R-:W1:Y:S01]  /*1f5a0*/  MUFU.TANH R142, R142 ;  /* 0x0000008e008e7308 */ /* 0x000e620000002400 */
[----:B------:R-:W-:Y:S01]  /*1f5b0*/  FMNMX.FTZ R192, R5, R9, !PT ;  /* 0x0000000905c07209 */ /* 0x000fe20007810000 */
[----:B------:R-:W-:-:S03]  /*1f5c0*/  FADD.FTZ R8, -R120, R8 ;  /* 0x0000000878087221 */ /* 0x000fc60000010100 */
[----:B------:R-:W-:-:S03]  /*1f5d0*/  FMNMX.FTZ R192, R6, R192, !PT ;  /* 0x000000c006c07209 */ /* 0x000fc60007810000 */
[----:B------:R-:W1:Y:S01]  /*1f5e0*/  MUFU.TANH R143, R143 ;  /* 0x0000008f008f7308 */ /* 0x000e620000002400 */
[----:B------:R-:W-:Y:S01]  /*1f5f0*/  FMNMX.FTZ R192, R15, R192, !PT ;  /* 0x000000c00fc07209 */ /* 0x000fe20007810000 */
[----:B------:R-:W-:-:S03]  /*1f600*/  FMUL.FTZ R8, R8, UR53 ;  /* 0x0000003508087c20 */ /* 0x000fc60008410000 */
[----:B------:R-:W-:-:S03]  /*1f610*/  FMNMX.FTZ R192, R20, R192, !PT ;  /* 0x000000c014c07209 */ /* 0x000fc60007810000 */
[----:B------:R-:W1:Y:S01]  /*1f620*/  MUFU.TANH R146, R146 ;  /* 0x0000009200927308 */ /* 0x000e620000002400 */
[----:B------:R-:W-:-:S04]  /*1f630*/  FMNMX.FTZ R192, R185, R192, !PT ;  /* 0x000000c0b9c07209 */ /* 0x000fc80007810000 */
        /* <DEDUP_REMOVED lines=9> */
[----:B--2---:R-:W-:-:S03]  /*1f6d0*/  FMNMX.FTZ R192, R175, R192, !PT ;  /* 0x000000c0afc07209 */ /* 0x004fc60007810000 */
[----:B------:R-:W-:Y:S01]  /*1f6e0*/  MUFU.TANH R123, R123 ;  /* 0x0000007b007b7308 */ /* 0x000fe20000002400 */
[----:B---3--:R-:W-:-:S04]  /*1f6f0*/  FMNMX.FTZ R192, R178, R192, !PT ;  /* 0x000000c0b2c07209 */ /* 0x008fc80007810000 */
[----:B----4-:R-:W-:-:S03]  /*1f700*/  FMNMX.FTZ R192, R179, R192, !PT ;  /* 0x000000c0b3c07209 */ /* 0x010fc60007810000 */
[----:B------:R-:W-:Y:S01]  /*1f710*/  MUFU.TANH R126, R126 ;  /* 0x0000007e007e7308 */ /* 0x000fe20000002400 */
[----:B-----5:R-:W-:-:S04]  /*1f720*/  FMNMX.FTZ R192, R182, R192, !PT ;  /* 0x000000c0b6c07209 */ /* 0x020fc80007810000 */
[----:B------:R-:W-:-:S03]  /*1f730*/  FMNMX.FTZ R192, R183, R192, !PT ;  /* 0x000000c0b7c07209 */ /* 0x000fc60007810000 */
[----:B------:R-:W-:Y:S01]  /*1f740*/  MUFU.TANH R127, R127 ;  /* 0x0000007f007f7308 */ /* 0x000fe20000002400 */
[----:B0-----:R-:W-:-:S04]  /*1f750*/  FMNMX.FTZ R192, R154, R192, !PT ;  /* 0x000000c09ac07209 */ /* 0x001fc80007810000 */
        /* <DEDUP_REMOVED lines=10> */
[----:B------:R-:W2:Y:S01]  /*1f800*/  MUFU.TANH R134, R134 ;  /* 0x0000008600867308 */ /* 0x000ea20000002400 */
[----:B------:R-:W-:-:S04]  /*1f810*/  FMNMX.FTZ R193, R138, R193, !PT ;  /* 0x000000c18ac17209 */ /* 0x000fc80007810000 */
[----:B------:R-:W-:-:S03]  /*1f820*/  FMNMX.FTZ R193, R139, R193, !PT ;  /* 0x000000c18bc17209 */ /* 0x000fc60007810000 */
[----:B------:R-:W-:Y:S01]  /*1f830*/  MUFU.EX2 R8, R8 ;  /* 0x0000000800087308 */ /* 0x000fe20000000800 */
[----:B-1----:R-:W-:-:S04]  /*1f840*/  FMNMX.FTZ R193, R142, R193, !PT ;  /* 0x000000c18ec17209 */ /* 0x002fc80007810000 */
[----:B------:R-:W-:-:S04]  /*1f850*/  FMNMX.FTZ R193, R143, R193, !PT ;  /* 0x000000c18fc17209 */ /* 0x000fc80007810000 */
[----:B------:R-:W-:-:S04]  /*1f860*/  FMNMX.FTZ R193, R146, R193, !PT ;  /* 0x000000c192c17209 */ /* 0x000fc80007810000 */
[----:B------:R-:W-:-:S04]  /*1f870*/  FMNMX.FTZ R193, R147, R193, !PT ;  /* 0x000000c193c17209 */ /* 0x000fc80007810000 */
[----:B------:R-:W-:-:S04]  /*1f880*/  FMNMX.FTZ R193, R150, R193, !PT ;  /* 0x000000c196c17209 */ /* 0x000fc80007810000 */
[----:B------:R-:W-:-:S04]  /*1f890*/  FMNMX.FTZ R193, R151, R193, !PT ;  /* 0x000000c197c17209 */ /* 0x000fc80007810000 */
[----:B0-----:R-:W-:-:S04]  /*1f8a0*/  FMNMX.FTZ R193, R192, R193, !PT ;  /* 0x000000c1c0c17209 */ /* 0x001fc80007810000 */
[----:B------:R-:W-:-:S04]  /*1f8b0*/  FMNMX.FTZ R193, R123, R193, !PT ;  /* 0x000000c17bc17209 */ /* 0x000fc80007810000 */
[----:B------:R-:W-:Y:S02]  /*1f8c0*/  FMNMX.FTZ R122, R126, R193, !PT ;  /* 0x000000c17e7a7209 */ /* 0x000fe40007810000 */
[----:B------:R-:W0:Y:S02]  /*1f8d0*/  MUFU.TANH R193, R135 ;  /* 0x0000008700c17308 */ /* 0x000e240000002400 */
[----:B------:R-:W-:-:S04]  /*1f8e0*/  FMNMX.FTZ R122, R127, R122, !PT ;  /* 0x0000007a7f7a7209 */ /* 0x000fc80007810000 */
[----:B------:R-:W-:-:S04]  /*1f8f0*/  FMNMX.FTZ R122, R130, R122, !PT ;  /* 0x0000007a827a7209 */ /* 0x000fc80007810000 */
[----:B------:R-:W-:-:S04]  /*1f900*/  FMNMX.FTZ R122, R131, R122, !PT ;  /* 0x0000007a837a7209 */ /* 0x000fc80007810000 */
[----:B--2---:R-:W-:-:S04]  /*1f910*/  FMNMX.FTZ R122, R134, R122, !PT ;  /* 0x0000007a867a7209 */ /* 0x004fc80007810000 */
[----:B0-----:R-:W-:-:S05]  /*1f920*/  FMNMX.FTZ R122, R193, R122, !PT ;  /* 0x0000007ac17a7209 */ /* 0x001fca0007810000 */
[----:B------:R-:W0:Y:S02]  /*1f930*/  SHFL.BFLY PT, R135, R122, 0x2, 0x1f ;  /* 0x0c401f007a877f89 */ /* 0x000e2400000e0000 */
[----:B0-----:R-:W-:-:S05]  /*1f940*/  FMNMX.FTZ R122, R122, R135, !PT ;  /* 0x000000877a7a7209 */ /* 0x001fca0007810000 */
[----:B------:R-:W0:Y:S02]  /*1f950*/  SHFL.BFLY PT, R135, R122, 0x1, 0x1f ;  /* 0x0c201f007a877f89 */ /* 0x000e2400000e0000 */
[----:B0-----:R-:W-:Y:S01]  /*1f960*/  FMNMX.FTZ R122, R122, R135, !PT ;  /* 0x000000877a7a7209 */ /* 0x001fe20007810000 */
[----:B------:R-:W-:-:S04]  /*1f970*/  IMAD.U32 R135, RZ, RZ, UR53 ;  /* 0x00000035ff877e24 */ /* 0x000fc8000f8e00ff */
[----:B------:R-:W-:Y:S01]  /*1f980*/  FFMA.FTZ R194, R120, R135, -8 ;  /* 0xc100000078c27423 */ /* 0x000fe20000010087 */
[----:B------:R-:W-:-:S01]  /*1f990*/  FADD.FTZ R9, -R122, R9 ;  /* 0x000000097a097221 */ /* 0x000fc20000010100 */
[----:B------:R-:W-:Y:S02]  /*1f9a0*/  FFMA.FTZ R135, R122, R135, -8 ;  /* 0xc10000007a877423 */ /* 0x000fe40000010087 */
[----:B------:R-:W-:-:S01]  /*1f9b0*/  FFMA.FTZ R3, R3, UR53, -R194 ;  /* 0x0000003503037c23 */ /* 0x000fc200080108c2 */
[----:B------:R-:W-:Y:S01]  /*1f9c0*/  FMUL.FTZ R9, R9, UR53 ;  /* 0x0000003509097c20 */ /* 0x000fe20008410000 */
[----:B------:R-:W-:-:S01]  /*1f9d0*/  FFMA.FTZ R5, R5, UR53, -R135 ;  /* 0x0000003505057c23 */ /* 0x000fc20008010887 */
[----:B------:R-:W-:Y:S01]  /*1f9e0*/  FFMA.FTZ R4, R4, UR53, -R194 ;  /* 0x0000003504047c23 */ /* 0x000fe200080108c2 */
[----:B------:R-:W-:-:S01]  /*1f9f0*/  FFMA.FTZ R6, R6, UR53, -R135 ;  /* 0x0000003506067c23 */ /* 0x000fc20008010887 */
[----:B------:R-:W-:Y:S01]  /*1fa00*/  FFMA.FTZ R7, R7, UR53, -R194 ;  /* 0x0000003507077c23 */ /* 0x000fe200080108c2 */
[----:B------:R-:W0:Y:S01]  /*1fa10*/  MUFU.EX2 R3, R3 ;  /* 0x0000000300037308 */ /* 0x000e220000000800 */
[----:B------:R-:W-:-:S01]  /*1fa20*/  FFMA.FTZ R15, R15, UR53, -R135 ;  /* 0x000000350f0f7c23 */ /* 0x000fc20008010887 */
[----:B------:R-:W-:Y:S01]  /*1fa30*/  FFMA.FTZ R14, R14, UR53, -R194 ;  /* 0x000000350e0e7c23 */ /* 0x000fe200080108c2 */
[----:B------:R-:W-:-:S01]  /*1fa40*/  FFMA.FTZ R20, R20, UR53, -R135 ;  /* 0x0000003514147c23 */ /* 0x000fc20008010887 */
[----:B------:R-:W-:Y:S01]  /*1fa50*/  FFMA.FTZ R21, R21, UR53, -R194 ;  /* 0x0000003515157c23 */ /* 0x000fe200080108c2 */
[----:B------:R-:W-:-:S01]  /*1fa60*/  FFMA.FTZ R185, R185, UR53, -R135 ;  /* 0x00000035b9b97c23 */ /* 0x000fc20008010887 */
[----:B------:R-:W-:Y:S01]  /*1fa70*/  FFMA.FTZ R184, R184, UR53, -R194 ;  /* 0x00000035b8b87c23 */ /* 0x000fe200080108c2 */
        /* <DEDUP_REMOVED lines=43> */
[----:B------:R-:W-:Y:S01]  /*1fd30*/  FFMA.FTZ R135, R193, UR53, -R135 ;  /* 0x00000035c1877c23 */ /* 0x000fe20008010887 */
[----:B0-----:R-:W-:-:S01]  /*1fd40*/  FADD.FTZ R12, R4, R12 ;  /* 0x0000000c040c7221 */ /* 0x001fc20000010000 */
[----:B------:R-:W-:Y:S01]  /*1fd50*/  FFMA.FTZ R188, R188, UR53, -R194 ;  /* 0x00000035bcbc7c23 */ /* 0x000fe200080108c2 */
[----:B--2---:R-:W-:-:S01]  /*1fd60*/  FADD.FTZ R193, R6, R11 ;  /* 0x0000000b06c17221 */ /* 0x004fc20000010000 */
[--C-:B------:R-:W-:Y:S01]  /*1fd70*/  FFMA.FTZ R168, R168, UR53, -R194.reuse ;  /* 0x00000035a8a87c23 */ /* 0x100fe200080108c2 */
[----:B------:R-:W-:-:S01]  /*1fd80*/  FFMA.FTZ R169, R169, UR53, -R194 ;  /* 0x00000035a9a97c23 */ /* 0x000fc200080108c2 */
[----:B------:R-:W0:Y:S01]  /*1fd90*/  MUFU.EX2 R14, R14 ;  /* 0x0000000e000e7308 */ /* 0x000e220000000800 */
        /* <DEDUP_REMOVED lines=177> */
[----:B0-----:R-:W-:-:S03]  /*208b0*/  FADD.FTZ R12, R133, R11 ;  /* 0x0000000b850c7221 */ /* 0x001fc60000010000 */
[----:B-1----:R-:W-:Y:S01]  /*208c0*/  FADD.FTZ R11, R135, R193 ;  /* 0x000000c1870b7221 */ /* 0x002fe20000010000 */
[----:B------:R-:W-:Y:S06]  /*208d0*/  @!P0 BRA `(.L_x_4447) ;  /* 0x0000000000048947 */ /* 0x000fec0003800000 */
[----:B------:R-:W-:Y:S01]  /*208e0*/  BPT.TRAP 0x1 ;  /* 0x000000040000795c */ /* 0x000fe20000300000 */
.L_x_4447:
[----:B------:R-:W2:Y:S01]  /*208f0*/  LDL R194, [R1+0x3c] ;  /* 0x00003c0001c27983 */ /* 0x000ea20000100800 */
[----:B------:R-:W-:Y:S01]  /*20900*/  F2FP.SATFINITE.E4M3.F32.PACK_AB_MERGE_C R7, R14, R7, RZ ;  /* 0x000000070e07723e */ /* 0x000fe200048070ff */
[----:B------:R-:W-:Y:S01]  /*20910*/  IMAD R0, R0, 0x8, R18 ;  /* 0x0000000800007824 */ /* 0x000fe200078e0212 */
[----:B------:R-:W-:Y:S01]  /*20920*/  F2FP.SATFINITE.E4M3.F32.PACK_AB_MERGE_C R15, R20, R15, RZ ;  /* 0x0000000f140f723e */ /* 0x000fe200048070ff */
[----:B------:R-:W-:Y:S01]  /*20930*/  IMAD.U32 R193, RZ, RZ, UR38 ;  /* 0x00000026ffc17e24 */ /* 0x000fe2000f8e00ff */
[----:B------:R-:W-:Y:S01]  /*20940*/  F2FP.SATFINITE.E4M3.F32.PACK_AB_MERGE_C R7, R4, R3, R7 ;  /* 0x000000030407723e */ /* 0x000fe20004807007 */
[----:B------:R-:W-:Y:S01]  /*20950*/  VIADD R0, R0, 0x33460 ;  /* 0x0003346000007836 */ /* 0x000fe20000000000 */
[----:B------:R0:W5:Y:S01]  /*20960*/  LDL R3, [R1+0x30] ;  /* 0x0000300001037983 */ /* 0x0001620000100800 */
        /* <DEDUP_REMOVED lines=33> */
[----:B------:R-:W-:Y:S01]  /*20b80*/  FMUL.FTZ R56, R56, R8 ;  /* 0x0000000838387220 */ /* 0x000fe20000410000 */
[----:B------:R-:W-:Y:S01]  /*20b90*/  F2FP.SATFINITE.E4M3.F32.PACK_AB_MERGE_C R150, R151, R150, RZ ;  /* 0x000000969796723e */ /* 0x000fe200048070ff */
[-C--:B------:R-:W-:Y:S01]  /*20ba0*/  FMUL.FTZ R57, R57, R8.reuse ;  /* 0x0000000839397220 */ /* 0x080fe20000410000 */
[----:B------:R-:W-:Y:S01]  /*20bb0*/  PRMT R0, R193, 0x654, R0 ;  /* 0x00000654c1007816 */ /* 0x000fe20000000000 */
[-C--:B------:R-:W-:Y:S01]  /*20bc0*/  FMUL.FTZ R60, R60, R8.reuse ;  /* 0x000000083c3c7220 */ /* 0x080fe20000410000 */
[----:B------:R-:W-:Y:S01]  /*20bd0*/  F2FP.SATFINITE.E4M3.F32.PACK_AB_MERGE_C R15, R6, R5, R15 ;  /* 0x00000005060f723e */ /* 0x000fe2000480700f */
[----:B------:R-:W-:Y:S01]  /*20be0*/  FMUL.FTZ R61, R61, R8 ;  /* 0x000000083d3d7220 */ /* 0x000fe20000410000 */
[----:B------:R-:W-:Y:S01]  /*20bf0*/  F2FP.SATFINITE.E4M3.F32.PACK_AB_MERGE_C R187, R184, R21, R187 ;  /* 0x00000015b8bb723e */ /* 0x000fe200048070bb */
[----:B------:R1:W-:Y:S01]  /*20c00*/  SYNCS.ARRIVE.TRANS64.RED.A1T0 RZ, [R0+URZ], RZ ;  /* 0x000000ff00ff79a7 */ /* 0x0003e2000810043f */
[----:B------:R-:W-:Y:S01]  /*20c10*/  F2FP.SATFINITE.E4M3.F32.PACK_AB_MERGE_C R172, R169, R168, R172 ;  /* 0x000000a8a9ac723e */ /* 0x000fe200048070ac */
[----:B------:R-:W-:Y:S01]  /*20c20*/  FMUL.FTZ R64, R64, R8 ;  /* 0x0000000840407220 */ /* 0x000fe20000410000 */
        /* <DEDUP_REMOVED lines=17> */
[-C--:B------:R-:W-:Y:S01]  /*20d40*/  FMUL.FTZ R81, R81, R8.reuse ;  /* 0x0000000851517220 */ /* 0x080fe20000410000 */
        /* <DEDUP_REMOVED lines=73> */
[----:B-1----:R-:W-:Y:S01]  /*211e0*/  IMAD.MOV.U32 R0, RZ, RZ, R200 ;  /* 0x000000ffff007224 */ /* 0x002fe200078e00c8 */
[----:B------:R-:W-:Y:S01]  /*211f0*/  MOV R9, R122 ;  /* 0x0000007a00097202 */ /* 0x000fe20000000f00 */
[----:B------:R-:W-:Y:S01]  /*21200*/  IMAD.MOV.U32 R8, RZ, RZ, R120 ;  /* 0x000000ffff087224 */ /* 0x000fe200078e0078 */
[----:B------:R-:W-:Y:S01]  /*21210*/  MOV R219, R189 ;  /* 0x000000bd00db7202 */ /* 0x000fe20000000f00 */
        /* <DEDUP_REMOVED lines=19> */
[C---:B--2---:R-:W-:Y:S01]  /*21350*/  ISETP.GT.AND P1, PT, R10.reuse, R194, PT ;  /* 0x000000c20a00720c */ /* 0x044fe20003f24270 */
[----:B------:R-:W-:-:S12]  /*21360*/  VIADD R10, R10, 0xffffffff ;  /* 0xffffffff0a0a7836 */ /* 0x000fd80000000000 */
[----:B0-----:R-:W-:Y:S05]  /*21370*/  @P1 BRA `(.L_x_4448) ;  /* 0xffffffc000101947 */ /* 0x001fea000383ffff */
.L_x_4436:
[----:B------:R-:W-:Y:S05]  /*21380*/  WARPSYNC.ALL ;  /* 0x0000000000007948 */ /* 0x000fea0003800000 */
[----:B------:R-:W-:Y:S06]  /*21390*/  BAR.ARV 0x8, 0x180 ;  /* 0x0206000000007b1d */ /* 0x000fec0000002000 */
[----:B------:R-:W-:Y:S05]  /*213a0*/  @!P0 BRA `(.L_x_4449) ;  /* 0x0000000000048947 */ /* 0x000fea0003800000 */
[----:B------:R-:W-:Y:S01]  /*213b0*/  BPT.TRAP 0x1 ;  /* 0x000000040000795c */ /* 0x000fe20000300000 */
.L_x_4449:
[----:B------:R-:W2:Y:S04]  /*213c0*/  LDL R0, [R1+0x30] ;  /* 0x0000300001007983 */ /* 0x000ea80000100800 */
[----:B------:R-:W3:Y:S01]  /*213d0*/  LDL R2, [R1+0x20] ;  /* 0x0000200001027983 */ /* 0x000ee20000100800 */
[----:B--2--5:R-:W-:Y:S01]  /*213e0*/  SHF.L.U32 R3, R0, 0x1f, RZ ;  /* 0x0000001f00037819 */ /* 0x024fe200000006ff */
[----:B---3--:R-:W-:-:S04]  /*213f0*/  IMAD R8, R2, 0x8, R18 ;  /* 0x0000000802087824 */ /* 0x008fc800078e0212 */
[----:B------:R0:W1:Y:S01]  /*21400*/  SYNCS.PHASECHK.TRANS64.TRYWAIT P1, [R8+URZ+0x33450], R3 ;  /* 0x03345003080075a7 */ /* 0x000062000802017f */
[----:B------:R-:W-:Y:S05]  /*21410*/  @!P0 BRA `(.L_x_4450) ;  /* 0x0000000000048947 */ /* 0x000fea0003800000 */
[----:B------:R-:W-:Y:S01]  /*21420*/  BPT.TRAP 0x1 ;  /* 0x000000040000795c */ /* 0x000fe20000300000 */
.L_x_4450:
[----:B------:R-:W-:-:S04]  /*21430*/  IADD3 R18, R18, 0x200, RZ ;  /* 0x0000020012127810 */ /* 0x000fc80007ffe0ff */
[----:B------:R-:W-:-:S04]  /*21440*/  SHF.R.U32.HI R18, RZ, 0x4, R18 ;  /* 0x00000004ff127819 */ /* 0x000fc80000011612 */
[----:B------:R-:W-:-:S04]  /*21450*/  LOP3.LUT R18, R18, 0x3fff, RZ, 0xc0, !PT ;  /* 0x00003fff12127812 */ /* 0x000fc800078ec0ff */
[----:B------:R-:W-:Y:S01]  /*21460*/  LOP3.LUT R18, R18, 0x10000, RZ, 0xfc, !PT ;  /* 0x0001000012127812 */ /* 0x000fe200078efcff */
[----:B-1----:R-:W-:Y:S06]  /*21470*/  @P1 BRA `(.L_x_4451) ;  /* 0x0000000000081947 */ /* 0x002fec0003800000 */
[----:B------:R-:W1:Y:S02]  /*21480*/  SYNCS.PHASECHK.TRANS64.TRYWAIT P1, [R8+URZ+0x33450], R3 ;  /* 0x03345003080075a7 */ /* 0x000e64000802017f */
[----:B-1----:R-:W-:Y:S05]  /*21490*/  @!P1 BRA `(.L_x_4452) ;  /* 0x0000010800989947 */ /* 0x002fea0003800000 */
.L_x_4451:
[----:B------:R-:W2:Y:S01]  /*214a0*/  LDL R128, [R1+0x20] ;  /* 0x0000200001807983 */ /* 0x000ea20000100800 */
[----:B01----:R-:W-:Y:S01]  /*214b0*/  IMAD.MOV.U32 R3, RZ, RZ, -0x3ffffff0 ;  /* 0xc0000010ff037424 */ /* 0x003fe200078e00ff */
[----:B------:R-:W-:Y:S05]  /*214c0*/  WARPSYNC.ALL ;  /* 0x0000000000007948 */ /* 0x000fea0003800000 */
[----:B------:R-:W-:Y:S01]  /*214d0*/  R2UR UR7, R3 ;  /* 0x00000000030772ca */ /* 0x000fe200000e0000 */
[----:B------:R-:W-:Y:S01]  /*214e0*/  WARPGROUP.ARRIVE ;  /* 0x00000000000079c5 */ /* 0x000fe20000000000 */
[----:B------:R-:W3:Y:S04]  /*214f0*/  LDL R0, [R1+0x58] ;  /* 0x0000580001007983 */ /* 0x000ee80000100800 */
[----:B------:R-:W4:Y:S01]  /*21500*/  LDL R9, [R1+0x48] ;  /* 0x0000480001097983 */ /* 0x000f220000100800 */
[----:B------:R-:W-:Y:S01]  /*21510*/  IMAD.MOV.U32 R5, RZ, RZ, -0x3ffffff0 ;  /* 0xc0000010ff057424 */ /* 0x000fe200078e00ff */
[----:B------:R-:W-:Y:S01]  /*21520*/  ULDC.64 UR4, c[0x0][0x9a0] ;  /* 0x0002680000047ab9 */ /* 0x000fe20000000a00 */
[----:B--2---:R-:W-:-:S05]  /*21530*/  IMAD R2, R128, 0x780, R18 ;  /* 0x0000078080027824 */ /* 0x004fca00078e0212 */
[----:B------:R-:W-:-:S13]  /*21540*/  R2UR UR6, R2 ;  /* 0x00000000020672ca */ /* 0x000fda00000e0000 */
[----:B------:R-:W-:Y:S01]  /*21550*/  QGMMA.64x192x32.F32.E4M3.E4M3 R24, R216, gdesc[UR4], R24, gsb0 ;  /* 0x02e00004d8187df3 */ /* 0x000fe20008000818 */
[----:B------:R-:W-:Y:S01]  /*21560*/  VIADD R4, R2, 0x180 ;  /* 0x0000018002047836 */ /* 0x000fe20000000000 */
[----:B------:R-:W-:-:S04]  /*21570*/  R2UR UR7, R5 ;  /* 0x00000000050772ca */ /* 0x000fc800000e0000 */
[----:B------:R-:W-:Y:S01]  /*21580*/  R2UR UR6, R4 ;  /* 0x00000000040672ca */ /* 0x000fe200000e0000 */
[----:B------:R-:W-:Y:S02]  /*21590*/  VIADD R4, R2, 0x300 ;  /* 0x0000030002047836 */ /* 0x000fe40000000000 */
[----:B------:R-:W-:Y:S01]  /*215a0*/  IMAD.MOV.U32 R5, RZ, RZ, -0x3ffffff0 ;  /* 0xc0000010ff057424 */ /* 0x000fe200078e00ff */
[----:B------:R-:W-:-:S04]  /*215b0*/  ISETP.NE.U32.AND P1, PT, RZ, UR4, PT ;  /* 0x00000004ff007c0c */ /* 0x000fc8000bf25070 */
[----:B------:R-:W-:-:S13]  /*215c0*/  ISETP.NE.AND.EX P1, PT, RZ, UR5, PT, P1 ;  /* 0x00000005ff007c0c */ /* 0x000fda000bf25310 */
[----:B------:R-:W3:Y:S01]  /*215d0*/  @P1 LDC.64 R6, c[0x0][0x9c8] ;  /* 0x00027200ff061b82 */ /* 0x000ee20000000a00 */
[----:B------:R-:W-:Y:S02]  /*215e0*/  WARPGROUP.DEPBAR.LE gsb0, 0x0 ;  /* 0x00008000000079c5 */ /* 0x000fe40000010000 */
[----:B------:R-:W-:-:S06]  /*215f0*/  WARPGROUP.ARRIVE ;  /* 0x00000000000079c5 */ /* 0x000fcc0000000000 */
[----:B------:R-:W-:Y:S01]  /*21600*/  QGMMA.64x192x32.F32.E4M3.E4M3 R24, R212, gdesc[UR4], R24, gsb0 ;  /* 0x02e00004d4187df3 */ /* 0x000fe20008000818 */
[----:B------:R-:W-:Y:S02]  /*21610*/  R2UR UR6, R4 ;  /* 0x00000000040672ca */ /* 0x000fe400000e0000 */
[----:B------:R-:W-:Y:S02]  /*21620*/  R2UR UR7, R5 ;  /* 0x00000000050772ca */ /* 0x000fe400000e0000 */
[----:B------:R-:W0:Y:S01]  /*21630*/  @P1 LDC.64 R4, c[0x0][0x9d0] ;  /* 0x00027400ff041b82 */ /* 0x000e220000000a00 */
[----:B---3--:R-:W-:-:S04]  /*21640*/  @P1 IMAD R0, R0, R6, RZ ;  /* 0x0000000600001224 */ /* 0x008fc800078e02ff */
[C---:B----4-:R-:W-:Y:S02]  /*21650*/  @P1 IMAD R3, R9.reuse, R7, R0 ;  /* 0x0000000709031224 */ /* 0x050fe400078e0200 */
[----:B------:R-:W-:-:S05]  /*21660*/  @P1 IMAD.WIDE.U32 R6, R9, R6, RZ ;  /* 0x0000000609061225 */ /* 0x000fca00078e00ff */
[----:B------:R-:W-:Y:S01]  /*21670*/  @P1 IADD3 R7, R7, R3, RZ ;  /* 0x0000000307071210 */ /* 0x000fe20007ffe0ff */
[----:B------:R-:W-:Y:S02]  /*21680*/  IMAD.MOV.U32 R0, RZ, RZ, 0x3f800000 ;  /* 0x3f800000ff007424 */ /* 0x000fe400078e00ff */
[----:B0-----:R-:W-:-:S04]  /*21690*/  @P1 IMAD.WIDE.U32 R6, R223, R4, R6 ;  /* 0x00000004df061225 */ /* 0x001fc800078e0006 */
[----:B------:R-:W-:Y:S01]  /*216a0*/  @P1 IMAD R5, R223, R5, R7 ;  /* 0x00000005df051224 */ /* 0x000fe200078e0207 */
[----:B------:R-:W-:-:S04]  /*216b0*/  @P1 LEA R4, P2, R6, UR4, 0x2 ;  /* 0x0000000406041c11 */ /* 0x000fc8000f8410ff */
[----:B------:R-:W-:-:S05]  /*216c0*/  @P1 LEA.HI.X R5, R6, UR5, R5, 0x2, P2 ;  /* 0x0000000506051c11 */ /* 0x000fca00090f1405 */
[----:B------:R0:W2:Y:S02]  /*216d0*/  @P1 LDG.E R0, desc[UR50][R4.64] ;  /* 0x0000003204001981 */ /* 0x0000a4000c1e1900 */
[----:B0-----:R-:W-:Y:S02]  /*216e0*/  VIADD R4, R2, 0x480 ;  /* 0x0000048002047836 */ /* 0x001fe40000000000 */
[----:B------:R-:W-:Y:S01]  /*216f0*/  IMAD.MOV.U32 R5, RZ, RZ, -0x3ffffff0 ;  /* 0xc0000010ff057424 */ /* 0x000fe200078e00ff */
[----:B------:R-:W-:Y:S02]  /*21700*/  WARPGROUP.DEPBAR.LE gsb0, 0x0 ;  /* 0x00008000000079c5 */ /* 0x000fe40000010000 */
[----:B------:R-:W-:-:S06]  /*21710*/  WARPGROUP.ARRIVE ;  /* 0x00000000000079c5 */ /* 0x000fcc0000000000 */
[----:B------:R-:W-:Y:S01]  /*21720*/  QGMMA.64x192x32.F32.E4M3.E4M3 R24, R200, gdesc[UR4], R24, gsb0 ;  /* 0x02e00004c8187df3 */ /* 0x000fe20008000818 */
[----:B------:R-:W-:Y:S02]  /*21730*/  R2UR UR6, R4 ;  /* 0x00000000040672ca */ /* 0x000fe400000e0000 */
[----:B------:R-:W-:Y:S01]  /*21740*/  R2UR UR7, R5 ;  /* 0x00000000050772ca */ /* 0x000fe200000e0000 */
[----:B------:R-:W-:Y:S02]  /*21750*/  VIADD R2, R2, 0x600 ;  /* 0x0000060002027836 */ /* 0x000fe40000000000 */
[----:B------:R-:W-:Y:S01]  /*21760*/  IMAD.MOV.U32 R3, RZ, RZ, -0x3ffffff0 ;  /* 0xc0000010ff037424 */ /* 0x000fe200078e00ff */
[----:B------:R-:W0:Y:S01]  /*21770*/  SHFL.BFLY PT, R6, R11, 0x2, 0x1f ;  /* 0x0c401f000b067f89 */ /* 0x000e2200000e0000 */
[----:B------:R-:W-:Y:S02]  /*21780*/  WARPGROUP.DEPBAR.LE gsb0, 0x0 ;  /* 0x00008000000079c5 */ /* 0x000fe40000010000 */
[----:B------:R-:W-:-:S10]  /*21790*/  WARPGROUP.ARRIVE ;  /* 0x00000000000079c5 */ /* 0x000fd40000000000 */
[----:B------:R-:W-:Y:S01]  /*217a0*/  QGMMA.64x192x32.F32.E4M3.E4M3 R24, R204, gdesc[UR4], R24, gsb0 ;  /* 0x02e00004cc187df3 */ /* 0x000fe20008000818 */
[----:B------:R-:W-:Y:S02]  /*217b0*/  R2UR UR6, R2 ;  /* 0x00000000020672ca */ /* 0x000fe400000e0000 */
[----:B------:R-:W-:Y:S02]  /*217c0*/  R2UR UR7, R3 ;  /* 0x00000000030772ca */ /* 0x000fe400000e0000 */
[----:B------:R-:W1:Y:S01]  /*217d0*/  SHFL.BFLY PT, R3, R12, 0x2, 0x1f ;  /* 0x0c401f000c037f89 */ /* 0x000e6200000e0000 */
[----:B0-----:R-:W-:-:S05]  /*217e0*/  FADD.FTZ R6, R6, R11 ;  /* 0x0000000b06067221 */ /* 0x001fca0000010000 */
[----:B------:R-:W0:Y:S01]  /*217f0*/  SHFL.BFLY PT, R5, R6, 0x1, 0x1f ;  /* 0x0c201f0006057f89 */ /* 0x000e2200000e0000 */
[----:B-1----:R-:W-:-:S05]  /*21800*/  FADD.FTZ R3, R3, R12 ;  /* 0x0000000c03037221 */ /* 0x002fca0000010000 */
[----:B------:R-:W1:Y:S01]  /*21810*/  SHFL.BFLY PT, R2, R3, 0x1, 0x1f ;  /* 0x0c201f0003027f89 */ /* 0x000e6200000e0000 */
[----:B0-----:R-:W-:-:S01]  /*21820*/  FADD.FTZ R10, R6, R5 ;  /* 0x00000005060a7221 */ /* 0x001fc20000010000 */
[----:B------:R-:W-:-:S03]  /*21830*/  MOV R5, RZ ;  /* 0x000000ff00057202 */ /* 0x000fc60000000f00 */
[----:B------:R-:W-:Y:S01]  /*21840*/  FMUL.FTZ R4, R10, 0.00390625 ;  /* 0x3b8000000a047820 */ /* 0x000fe20000410000 */
[----:B-1----:R-:W-:-:S05]  /*21850*/  FADD.FTZ R9, R3, R2 ;  /* 0x0000000203097221 */ /* 0x002fca0000010000 */
[C---:B------:R-:W-:Y:S01]  /*21860*/  FSETP.NE.FTZ.AND P1, PT, R9.reuse, RZ, PT ;  /* 0x000000ff0900720b */ /* 0x040fe20003f35000 */
[----:B------:R-:W-:Y:S01]  /*21870*/  FMUL.FTZ R2, R9, 0.00390625 ;  /* 0x3b80000009027820 */ /* 0x000fe20000410000 */
[----:B------:R-:W-:-:S04]  /*21880*/  FSETP.NE.FTZ.AND P3, PT, R4, RZ, PT ;  /* 0x000000ff0400720b */ /* 0x000fc80003f75000 */
[----:B------:R-:W-:-:S07]  /*21890*/  FSETP.NE.FTZ.AND P2, PT, R2, RZ, PT ;  /* 0x000000ff0200720b */ /* 0x000fce0003f55000 */
[----:B------:R-:W-:Y:S01]  /*218a0*/  @P1 MUFU.RCP R5, R9 ;  /* 0x0000000900051308 */ /* 0x000fe20000001000 */
[----:B------:R-:W-:Y:S01]  /*218b0*/  FSETP.NE.FTZ.AND P1, PT, R10, RZ, PT ;  /* 0x000000ff0a00720b */ /* 0x000fe20003f35000 */
[----:B------:R-:W-:-:S06]  /*218c0*/  IMAD.MOV.U32 R7, RZ, RZ, RZ ;  /* 0x000000ffff077224 */ /* 0x000fcc00078e00ff */
[----:B------:R-:W0:Y:S01]  /*218d0*/  @P2 MUFU.LG2 R2, R2 ;  /* 0x0000000200022308 */ /* 0x000e220000000c00 */
[----:B------:R-:W-:Y:S02]  /*218e0*/  WARPGROUP.DEPBAR.LE gsb0, 0x0 ;  /* 0x00008000000079c5 */ /* 0x000fe40000010000 */
[----:B------:R-:W-:-:S06]  /*218f0*/  WARPGROUP.ARRIVE ;  /* 0x00000000000079c5 */ /* 0x000fcc0000000000 */
[----:B------:R-:W-:Y:S01]  /*21900*/  QGMMA.64x192x32.F32.E4M3.E4M3 R24, R208, gdesc[UR4], R24, gsb0 ;  /* 0x02e00004d0187df3 */ /* 0x000fe20008000818 */
[----:B------:R-:W1:Y:S01]  /*21910*/  @P3 MUFU.LG2 R4, R4 ;  /* 0x0000000400043308 */ /* 0x000e620000000c00 */
[----:B------:R-:W-:-:S07]  /*21920*/  IMAD.U32 R3, RZ, RZ, UR53 ;  /* 0x00000035ff037e24 */ /* 0x000fce000f8e00ff */
[----:B------:R-:W3:Y:S01]  /*21930*/  @P1 MUFU.RCP R7, R10 ;  /* 0x0000000a00071308 */ /* 0x000ee20000001000 */
[----:B------:R-:W-:Y:S02]  /*21940*/  IMAD.U32 R6, RZ, RZ, UR53 ;  /* 0x00000035ff067e24 */ /* 0x000fe4000f8e00ff */
[----:B------:R-:W-:Y:S01]  /*21950*/  @P2 FMUL.FTZ R3, R3, 0.69314718246459960938 ;  /* 0x3f31721803032820 */ /* 0x000fe20000410000 */
[----:B0-----:R-:W-:Y:S01]  /*21960*/  @P2 FMUL.FTZ R2, R2, 0.69314718246459960938 ;  /* 0x3f31721802022820 */ /* 0x001fe20000410000 */
[----:B------:R-:W-:Y:S02]  /*21970*/  IMAD.MOV.U32 R145, RZ, RZ, -0x800000 ;  /* 0xff800000ff917424 */ /* 0x000fe400078e00ff */
[----:B------:R-:W-:Y:S01]  /*21980*/  @P3 FMUL.FTZ R6, R6, 0.69314718246459960938 ;  /* 0x3f31721806063820 */ /* 0x000fe20000410000 */
[----:B------:R-:W-:Y:S02]  /*21990*/  IMAD.MOV.U32 R146, RZ, RZ, -0x800000 ;  /* 0xff800000ff927424 */ /* 0x000fe400078e00ff */
[----:B------:R-:W-:-:S01]  /*219a0*/  @P2 FFMA.FTZ R145, R3, R120, R2 ;  /* 0x0000007803912223 */ /* 0x000fc20000010002 */
[----:B-1----:R-:W-:Y:S01]  /*219b0*/  @P3 FMUL.FTZ R9, R4, 0.69314718246459960938 ;  /* 0x3f31721804093820 */ /* 0x002fe20000410000 */
[----:B--2---:R-:W-:-:S03]  /*219c0*/  FMUL.FTZ R2, R5, R0 ;  /* 0x0000000005027220 */ /* 0x004fc60000410000 */
[----:B------:R-:W-:Y:S01]  /*219d0*/  @P3 FFMA.FTZ R146, R6, R122, R9 ;  /* 0x0000007a06923223 */ /* 0x000fe20000010009 */
[----:B---3--:R-:W-:Y:S01]  /*219e0*/  FMUL.FTZ R0, R7, R0 ;  /* 0x0000000007007220 */ /* 0x008fe20000410000 */
[----:B------:R-:W-:Y:S02]  /*219f0*/  WARPGROUP.DEPBAR.LE gsb0, 0x0 ;  /* 0x00008000000079c5 */ /* 0x000fe40000010000 */
[----:B------:R-:W-:Y:S05]  /*21a00*/  @!P0 BRA `(.L_x_4453) ;  /* 0x0000000000048947 */ /* 0x000fea0003800000 */
[----:B------:R-:W-:Y:S01]  /*21a10*/  BPT.TRAP 0x1 ;  /* 0x000000040000795c */ /* 0x000fe20000300000 */
.L_x_4453:
[----:B------:R-:W2:Y:S01]  /*21a20*/  LDL.LU R18, [R1+0x30] ;  /* 0x0000300001127983 */ /* 0x000ea20000300800 */
[----:B------:R-:W-:Y:S01]  /*21a30*/  IMAD.U32 R4, RZ, RZ, UR38 ;  /* 0x00000026ff047e24 */ /* 0x000fe2000f8e00ff */
[----:B------:R-:W-:Y:S01]  /*21a40*/  IADD3 R3, R8, 0x33460, RZ ;  /* 0x0003346008037810 */ /* 0x000fe20007ffe0ff */
[-C--:B------:R-:W-:Y:S01]  /*21a50*/  FMUL.FTZ R13, R24, R2.reuse ;  /* 0x00000002180d7220 */ /* 0x080fe20000410000 */
[-C--:B------:R-:W-:Y:S01]  /*21a60*/  FMUL.FTZ R121, R53, R2.reuse ;  /* 0x0000000235797220 */ /* 0x080fe20000410000 */
[-C--:B------:R-:W-:Y:S01]  /*21a70*/  FMUL.FTZ R123, R61, R2.reuse ;  /* 0x000000023d7b7220 */ /* 0x080fe20000410000 */
[----:B------:R-:W-:Y:S01]  /*21a80*/  PRMT R3, R4, 0x654, R3 ;  /* 0x0000065404037816 */ /* 0x000fe20000000003 */
        /* <DEDUP_REMOVED lines=45> */
[----:B------:R-:W-:Y:S01]  /*21d60*/  VIADD R2, R128, 0x1 ;  /* 0x0000000180027836 */ /* 0x000fe20000000000 */
[----:B------:R0:W-:Y:S01]  /*21d70*/  SYNCS.ARRIVE.TRANS64.RED.A1T0 RZ, [R3+URZ], RZ ;  /* 0x000000ff03ff79a7 */ /* 0x0001e2000810043f */
[-C--:B------:R-:W-:Y:S01]  /*21d80*/  FMUL.FTZ R88, R39, R0.reuse ;  /* 0x0000000027587220 */ /* 0x080fe20000410000 */
[-C--:B------:R-:W-:Y:S01]  /*21d90*/  FMUL.FTZ R76, R47, R0.reuse ;  /* 0x000000002f4c7220 */ /* 0x080fe20000410000 */
[-C--:B------:R-:W-:Y:S01]  /*21da0*/  FMUL.FTZ R47, R74, R0.reuse ;  /* 0x000000004a2f7220 */ /* 0x080fe20000410000 */
[----:B------:R-:W-:Y:S01]  /*21db0*/  ISETP.NE.AND P1, PT, R2, 0x2, PT ;  /* 0x000000020200780c */ /* 0x000fe20003f25270 */
[-C--:B------:R-:W-:Y:S01]  /*21dc0*/  FMUL.FTZ R41, R98, R0.reuse ;  /* 0x0000000062297220 */ /* 0x080fe20000410000 */
[-C--:B------:R-:W-:Y:S01]  /*21dd0*/  FMUL.FTZ R39, R106, R0.reuse ;  /* 0x000000006a277220 */ /* 0x080fe20000410000 */
[-C--:B------:R-:W-:Y:S01]  /*21de0*/  FMUL.FTZ R80, R42, R0.reuse ;  /* 0x000000002a507220 */ /* 0x080fe20000410000 */
[----:B0-----:R-:W-:Y:S01]  /*21df0*/  SEL R3, RZ, 0x1, P1 ;  /* 0x00000001ff037807 */ /* 0x001fe20000800000 */
        /* <DEDUP_REMOVED lines=42> */
[----:B------:R-:W-:Y:S01]  /*220a0*/  SEL R0, R2, RZ, P1 ;  /* 0x000000ff02007207 */ /* 0x000fe20000800000 */
[----:B------:R-:W-:Y:S01]  /*220b0*/  UIADD3 UR37, UR37, 0x1, URZ ;  /* 0x0000000125257890 */ /* 0x000fe2000fffe03f */
[----:B------:R-:W-:-:S03]  /*220c0*/  PLOP3.LUT P0, PT, PT, PT, PT, 0x8, 0x0 ;  /* 0x000000000000781c */ /* 0x000fc60003f0e170 */
[----:B------:R0:W-:Y:S01]  /*220d0*/  STL [R1+0x20], R0 ;  /* 0x0000200001007387 */ /* 0x0001e20000100800 */
[----:B--2---:R-:W-:-:S05]  /*220e0*/  LOP3.LUT R18, R18, R3, RZ, 0x3c, !PT ;  /* 0x0000000312127212 */ /* 0x004fca00078e3cff */
[----:B------:R0:W-:Y:S04]  /*220f0*/  STL [R1+0x30], R18 ;  /* 0x0000301201007387 */ /* 0x0001e80000100800 */
.L_x_4395:
[----:B------:R-:W-:Y:S05]  /*22100*/  WARPSYNC.ALL ;  /* 0x0000000000007948 */ /* 0x000fea0003800000 */
[----:B------:R-:W2:Y:S01]  /*22110*/  LDL R161, [R1+0x4c] ;  /* 0x00004c0001a17983 */ /* 0x000ea20000100800 */
[----:B------:R-:W1:Y:S01]  /*22120*/  S2UR UR38, SR_CgaCtaId ;  /* 0x00000000002679c3 */ /* 0x000e620000008800 */
[----:B------:R-:W-:Y:S01]  /*22130*/  UMOV UR4, 0x400 ;  /* 0x0000040000047882 */ /* 0x000fe20000000000 */
[----:B------:R-:W-:Y:S01]  /*22140*/  BSSY B0, `(.L_x_4454) ;  /* 0x00005b9000007945 */ /* 0x000fe20003800000 */
[----:B-1----:R-:W-:-:S06]  /*22150*/  ULEA UR4, UR38, UR4, 0x18 ;  /* 0x0000000426047291 */ /* 0x002fcc000f8ec03f */
[----:B0-----:R-:W-:Y:S01]  /*22160*/  IMAD.U32 R18, RZ, RZ, UR4 ;  /* 0x00000004ff127e24 */ /* 0x001fe2000f8e00ff */
        /* <DEDUP_REMOVED lines=9> */
[----:B------:R-:W1:Y:S01]  /*22200*/  S2R R27, SR_SWINHI ;  /* 0x00000000001b7919 */ /* 0x000e620000002f00 */
[----:B------:R-:W3:Y:S01]  /*22210*/  S2R R162, SR_TID.X ;  /* 0x0000000000a27919 */ /* 0x000ee20000002100 */
[----:B------:R-:W-:Y:S02]  /*22220*/  MOV R78, R18 ;  /* 0x00000012004e7202 */ /* 0x000fe40000000f00 */
[----:B-1----:R-:W-:Y:S01]  /*22230*/  MOV R79, R27 ;  /* 0x0000001b004f7202 */ /* 0x002fe20000000f00 */
[----:B---3--:R-:W-:-:S05]  /*22240*/  IMAD.SHL.U32 R0, R162, 0x4, RZ ;  /* 0x00000004a2007824 */ /* 0x008fca00078e00ff */
[----:B------:R-:W-:-:S04]  /*22250*/  LOP3.LUT R0, R0, 0xc, RZ, 0xc0, !PT ;  /* 0x0000000c00007812 */ /* 0x000fc800078ec0ff */
[----:B------:R-:W-:-:S05]  /*22260*/  IADD3 R2, P0, R0, UR4, RZ ;  /* 0x0000000400027c10 */ /* 0x000fca000ff1e0ff */
[----:B------:R-:W-:Y:S01]  /*22270*/  IMAD.X R3, RZ, RZ, UR5, P0 ;  /* 0x00000005ff037e24 */ /* 0x000fe200080e06ff */
[----:B------:R-:W-:-:S04]  /*22280*/  LOP3.LUT P0, R26, R162, 0x3, RZ, 0xc0, !PT ;  /* 0x00000003a21a7812 */ /* 0x000fc8000780c0ff */
[----:B------:R-:W-:Y:S01]  /*22290*/  ISETP.EQ.OR P0, PT, R26, 0x3, !P0 ;  /* 0x000000031a00780c */ /* 0x000fe20004702670 */
[----:B------:R1:W5:Y:S01]  /*222a0*/  LDG.E.CONSTANT R0, desc[UR50][R2.64] ;  /* 0x0000003202007981 */ /* 0x000362000c1e9900 */
[----:B------:R-:W-:Y:S02]  /*222b0*/  UMOV UR4, 0xffffffff ;  /* 0xffffffff00047882 */ /* 0x000fe40000000000 */
[----:B------:R-:W-:Y:S02]  /*222c0*/  SEL R144, R25, R13, P0 ;  /* 0x0000000d19907207 */ /* 0x000fe40000000000 */
[----:B-1----:R-:W-:Y:S02]  /*222d0*/  SEL R2, R13, R25, P0 ;  /* 0x000000190d027207 */ /* 0x002fe40000000000 */
[----:B------:R-:W-:Y:S02]  /*222e0*/  SEL R13, R143, R24, P0 ;  /* 0x000000188f0d7207 */ /* 0x000fe40000000000 */
[----:B------:R-:W-:Y:S01]  /*222f0*/  SEL R143, R24, R143, P0 ;  /* 0x0000008f188f7207 */ /* 0x000fe20000000000 */
[----:B--2---:R-:W-:-:S03]  /*22300*/  IMAD.WIDE R50, R30, 0x2, R78 ;  /* 0x000000021e327825 */ /* 0x004fc600078e024e */
[C---:B------:R-:W-:Y:S02]  /*22310*/  IADD3 R55, P3, R50.reuse, 0x8060, RZ ;  /* 0x0000806032377810 */ /* 0x040fe40007f7e0ff */
[C---:B------:R-:W-:Y:S02]  /*22320*/  IADD3 R63, P5, R50.reuse, 0x8020, RZ ;  /* 0x00008020323f7810 */ /* 0x040fe40007fbe0ff */
[----:B------:R-:W-:Y:S02]  /*22330*/  LOP3.LUT R54, R55, 0x380, RZ, 0xc0, !PT ;  /* 0x0000038037367812 */ /* 0x000fe400078ec0ff */
[----:B------:R-:W-:Y:S02]  /*22340*/  IADD3 R67, P1, R50, 0x8000, RZ ;  /* 0x0000800032437810 */ /* 0x000fe40007f3e0ff */
[----:B------:R-:W-:Y:S02]  /*22350*/  SHF.R.U64 R54, R54, 0x3, RZ ;  /* 0x0000000336367819 */ /* 0x000fe400000012ff */
[----:B------:R-:W-:-:S02]  /*22360*/  IADD3 R69, P2, R50, 0x4060, RZ ;  /* 0x0000406032457810 */ /* 0x000fc40007f5e0ff */
[----:B------:R-:W-:Y:S02]  /*22370*/  LOP3.LUT R54, R54, R55, RZ, 0x3c, !PT ;  /* 0x0000003736367212 */ /* 0x000fe400078e3cff */
[----:B------:R-:W-:Y:S02]  /*22380*/  IADD3.X R55, RZ, R51, RZ, P3, !PT ;  /* 0x00000033ff377210 */ /* 0x000fe40001ffe4ff */
[C---:B------:R-:W-:Y:S02]  /*22390*/  IADD3 R71, P3, R50.reuse, 0x4040, RZ ;  /* 0x0000404032477810 */ /* 0x040fe40007f7e0ff */
[----:B------:R-:W-:Y:S02]  /*223a0*/  IADD3 R59, P4, R50, 0x8040, RZ ;  /* 0x00008040323b7810 */ /* 0x000fe40007f9e0ff */
[----:B------:R-:W-:Y:S02]  /*223b0*/  LOP3.LUT R62, R63, 0x380, RZ, 0xc0, !PT ;  /* 0x000003803f3e7812 */ /* 0x000fe400078ec0ff */
[----:B------:R-:W-:-:S02]  /*223c0*/  LOP3.LUT R66, R67, 0x380, RZ, 0xc0, !PT ;  /* 0x0000038043427812 */ /* 0x000fc400078ec0ff */
[----:B------:R-:W-:Y:S02]  /*223d0*/  LOP3.LUT R68, R69, 0x380, RZ, 0xc0, !PT ;  /* 0x0000038045447812 */ /* 0x000fe400078ec0ff */
[----:B------:R-:W-:Y:S02]  /*223e0*/  LOP3.LUT R70, R71, 0x380, RZ, 0xc0, !PT ;  /* 0x0000038047467812 */ /* 0x000fe400078ec0ff */
[----:B------:R-:W-:Y:S02]  /*223f0*/  LOP3.LUT R58, R59, 0x380, RZ, 0xc0, !PT ;  /* 0x000003803b3a7812 */ /* 0x000fe400078ec0ff */
        /* <DEDUP_REMOVED lines=16> */
[C---:B------:R-:W-:Y:S02]  /*22500*/  IADD3 R27, P1, R50.reuse, 0x60, RZ ;  /* 0x00000060321b7810 */ /* 0x040fe40007f3e0ff */
[C---:B------:R-:W-:Y:S02]  /*22510*/  IADD3 R31, P2, R50.reuse, 0x40, RZ ;  /* 0x00000040321f7810 */ /* 0x040fe40007f5e0ff */
[C---:B------:R-:W-:Y:S02]  /*22520*/  IADD3 R35, P3, R50.reuse, 0x20, RZ ;  /* 0x0000002032237810 */ /* 0x040fe40007f7e0ff */
[----:B------:R-:W-:Y:S02]  /*22530*/  IADD3 R73, P4, R50, 0x4020, RZ ;  /* 0x0000402032497810 */ /* 0x000fe40007f9e0ff */
[----:B------:R-:W-:Y:S02]  /*22540*/  LOP3.LUT R24, R25, 0x380, RZ, 0xc0, !PT ;  /* 0x0000038019187812 */ /* 0x000fe400078ec0ff */
        /* <DEDUP_REMOVED lines=20> */
[----:B------:R-:W-:Y:S02]  /*22690*/  IADD3.X R73, RZ, R51, RZ, P4, !PT ;  /* 0x00000033ff497210 */ /* 0x000fe400027fe4ff */
[----:B------:R-:W-:Y:S02]  /*226a0*/  LOP3.LUT R50, R3, R50, RZ, 0x3c, !PT ;  /* 0x0000003203327212 */ /* 0x000fe400078e3cff */
[----:B------:R-:W-:Y:S02]  /*226b0*/  MOV R160, R54 ;  /* 0x0000003600a07202 */ /* 0x000fe40000000f00 */
[----:B------:R-:W-:Y:S02]  /*226c0*/  MOV R159, R58 ;  /* 0x0000003a009f7202 */ /* 0x000fe40000000f00 */
[----:B------:R-:W-:Y:S02]  /*226d0*/  MOV R158, R62 ;  /* 0x0000003e009e7202 */ /* 0x000fe40000000f00 */
[----:B------:R-:W-:-:S02]  /*226e0*/  MOV R157, R66 ;  /* 0x00000042009d7202 */ /* 0x000fc40000000f00 */
[----:B------:R-:W-:Y:S02]  /*226f0*/  MOV R156, R68 ;  /* 0x00000044009c7202 */ /* 0x000fe40000000f00 */
[----:B------:R-:W-:Y:S02]  /*22700*/  MOV R155, R70 ;  /* 0x00000046009b7202 */ /* 0x000fe40000000f00 */
[----:B------:R-:W-:Y:S02]  /*22710*/  MOV R154, R72 ;  /* 0x00000048009a7202 */ /* 0x000fe40000000f00 */
[----:B------:R-:W-:Y:S02]  /*22720*/  MOV R153, R24 ;  /* 0x0000001800997202 */ /* 0x000fe40000000f00 */
[----:B------:R-:W-:Y:S02]  /*22730*/  MOV R150, R50 ;  /* 0x0000003200967202 */ /* 0x000fe40000000f00 */
[----:B------:R-:W-:-:S02]  /*22740*/  MOV R152, R26 ;  /* 0x0000001a00987202 */ /* 0x000fc40000000f00 */
[----:B------:R-:W-:Y:S02]  /*22750*/  MOV R151, R30 ;  /* 0x0000001e00977202 */ /* 0x000fe40000000f00 */
[----:B------:R-:W-:Y:S01]  /*22760*/  MOV R149, R34 ;  /* 0x0000002200957202 */ /* 0x000fe20000000f00 */
[----:B------:R-:W-:Y:S06]  /*22770*/  BRA.DIV UR4, `(.L_x_4456) ;  /* 0x000000f604f47947 */ /* 0x000fec000b800000 */
[----:B------:R-:W-:Y:S02]  /*22780*/  SEL R119, R8, R122, P0 ;  /* 0x0000007a08777207 */ /* 0x000fe40000000000 */
[----:B------:R-:W-:Y:S02]  /*22790*/  SEL R141, R122, R8, P0 ;  /* 0x000000087a8d7207 */ /* 0x000fe40000000000 */
[----:B------:R-:W-:Y:S02]  /*227a0*/  SEL R122, R10, R126, P0 ;  /* 0x0000007e0a7a7207 */ /* 0x000fe40000000000 */
[----:B------:R-:W-:Y:S01]  /*227b0*/  SEL R139, R126, R10, P0 ;  /* 0x0000000a7e8b7207 */ /* 0x000fe20000000000 */
[----:B-----5:R-:W-:Y:S01]  /*227c0*/  SHFL.IDX PT, R119, R119, R0, 0x1c1f ;  /* 0x001c1f0077777589 */ /* 0x020fe200000e0000 */
[----:B------:R-:W-:Y:S02]  /*227d0*/  SEL R3, R5, R109, P0 ;  /* 0x0000006d05037207 */ /* 0x000fe40000000000 */
[----:B------:R-:W-:Y:S01]  /*227e0*/  SEL R126, R117, R121, P0 ;  /* 0x00000079757e7207 */ /* 0x000fe20000000000 */
[----:B------:R-:W-:Y:S01]  /*227f0*/  SHFL.IDX PT, R122, R122, R0, 0x1c1f ;  /* 0x001c1f007a7a7589 */ /* 0x000fe200000e0000 */
[----:B------:R-:W-:-:S02]  /*22800*/  SEL R62, R116, R4, P0 ;  /* 0x00000004743e7207 */ /* 0x000fc40000000000 */
[----:B------:R-:W-:Y:S02]  /*22810*/  SEL R63, R4, R116, P0 ;  /* 0x00000074043f7207 */ /* 0x000fe40000000000 */
[----:B------:R-:W-:Y:S02]  /*22820*/  SEL R142, R109, R5, P0 ;  /* 0x000000056d8e7207 */ /* 0x000fe40000000000 */
[----:B------:R-:W-:Y:S01]  /*22830*/  SEL R121, R121, R117, P0 ;  /* 0x0000007579797207 */ /* 0x000fe20000000000 */
[----:B------:R-:W-:Y:S01]  /*22840*/  SHFL.IDX PT, R62, R62, R0, 0x1c1f ;  /* 0x001c1f003e3e7589 */ /* 0x000fe200000e0000 */
[----:B------:R-:W-:Y:S02]  /*22850*/  LOP3.LUT R116, R0, 0x2, RZ, 0x3c, !PT ;  /* 0x0000000200747812 */ /* 0x000fe400078e3cff */
        /* <DEDUP_REMOVED lines=10> */
[----:B------:R-:W1:Y:S01]  /*22900*/  SHFL.IDX PT, R3, R126, R0, 0x1c1f ;  /* 0x001c1f007e037589 */ /* 0x000e6200000e0000 */
[----:B------:R-:W-:Y:S01]  /*22910*/  SEL R117, R125, R123, P0 ;  /* 0x0000007b7d757207 */ /* 0x000fe20000000000 */
[----:B------:R-:W-:Y:S01]  /*22920*/  IMAD.MOV.U32 R125, RZ, RZ, RZ ;  /* 0x000000ffff7d7224 */ /* 0x000fe200078e00ff */
        /* <DEDUP_REMOVED lines=19> */
[----:B------:R1:W2:Y:S01]  /*22a60*/  SHFL.IDX PT, R6, R120, R116, 0x1c1f ;  /* 0x001c1f7478067589 */ /* 0x0002a200000e0000 */
[----:B------:R-:W-:-:S02]  /*22a70*/  SEL R77, R111, R77, P0 ;  /* 0x0000004d6f4d7207 */ /* 0x000fc40000000000 */
[----:B------:R-:W-:Y:S01]  /*22a80*/  SEL R111, R118, R7, P0 ;  /* 0x00000007766f7207 */ /* 0x000fe20000000000 */
[----:B------:R-:W-:Y:S01]  /*22a90*/  SHFL.IDX PT, R20, R20, R0, 0x1c1f ;  /* 0x001c1f0014147589 */ /* 0x000fe200000e0000 */
[----:B------:R-:W-:Y:S02]  /*22aa0*/  SEL R123, R7, R118, P0 ;  /* 0x00000076077b7207 */ /* 0x000fe40000000000 */
[----:B------:R-:W-:Y:S01]  /*22ab0*/  SEL R24, R56, R124, P0 ;  /* 0x0000007c38187207 */ /* 0x000fe20000000000 */
[----:B------:R-:W3:Y:S01]  /*22ac0*/  SHFL.IDX PT, R7, R117, R0, 0x1c1f ;  /* 0x001c1f0075077589 */ /* 0x000ee200000e0000 */
        /* <DEDUP_REMOVED lines=28> */
[----:B-1----:R-:W-:Y:S01]  /*22c90*/  SEL R120, R3, R4, P0 ;  /* 0x0000000403787207 */ /* 0x002fe20000000000 */
[----:B------:R-:W-:Y:S01]  /*22ca0*/  SHFL.IDX PT, R32, R32, R0, 0x1c1f ;  /* 0x001c1f0020207589 */ /* 0x000fe200000e0000 */
[----:B------:R-:W-:-:S02]  /*22cb0*/  SEL R3, R4, R3, P0 ;  /* 0x0000000304037207 */ /* 0x000fc40000000000 */
[----:B--2---:R-:W-:Y:S01]  /*22cc0*/  SEL R4, R5, R6, P0 ;  /* 0x0000000605047207 */ /* 0x004fe20000000000 */
[----:B------:R-:W1:Y:S01]  /*22cd0*/  SHFL.IDX PT, R33, R33, R116, 0x1c1f ;  /* 0x001c1f7421217589 */ /* 0x000e6200000e0000 */
[----:B------:R-:W-:Y:S02]  /*22ce0*/  SEL R64, R65, R137, P0 ;  /* 0x0000008941407207 */ /* 0x000fe40000000000 */
[----:B------:R-:W-:Y:S01]  /*22cf0*/  SEL R5, R6, R5, P0 ;  /* 0x0000000506057207 */ /* 0x000fe20000000000 */
[----:B------:R-:W-:Y:S01]  /*22d00*/  SHFL.IDX PT, R34, R34, R0, 0x1c1f ;  /* 0x001c1f0022227589 */ /* 0x000fe200000e0000 */
[----:B------:R-:W-:Y:S02]  /*22d10*/  SEL R65, R137, R65, P0 ;  /* 0x0000004189417207 */ /* 0x000fe40000000000 */
[----:B---3--:R-:W-:Y:S01]  /*22d20*/  SEL R6, R7, R8, P0 ;  /* 0x0000000807067207 */ /* 0x008fe20000000000 */
[----:B------:R-:W2:Y:S01]  /*22d30*/  SHFL.IDX PT, R35, R35, R116, 0x1c1f ;  /* 0x001c1f7423237589 */ /* 0x000ea200000e0000 */
        /* <DEDUP_REMOVED lines=8> */
[----:B------:R-:W-:Y:S01]  /*22dc0*/  SHFL.IDX PT, R54, R54, R0, 0x1c1f ;  /* 0x001c1f0036367589 */ /* 0x000fe200000e0000 */
[----:B------:R-:W-:-:S02]  /*22dd0*/  SEL R69, R136, R89, P0 ;  /* 0x0000005988457207 */ /* 0x000fc40000000000 */
[----:B----4-:R-:W-:Y:S01]  /*22de0*/  SEL R10, R20, R21, P0 ;  /* 0x00000015140a7207 */ /* 0x010fe20000000000 */
[----:B------:R-:W4:Y:S01]  /*22df0*/  SHFL.IDX PT, R55, R55, R116, 0x1c1f ;  /* 0x001c1f7437377589 */ /* 0x000f2200000e0000 */
        /* <DEDUP_REMOVED lines=61> */
[----:B-1----:R-:W-:Y:S01]  /*231d0*/  SEL R31, R32, R33, P0 ;  /* 0x00000021201f7207 */ /* 0x002fe20000000000 */
[----:B------:R-:W-:Y:S01]  /*231e0*/  SHFL.IDX PT, R87, R143, R116, 0x1c1f ;  /* 0x001c1f748f577589 */ /* 0x000fe200000e0000 */
[----:B------:R-:W-:Y:S02]  /*231f0*/  SEL R32, R33, R32, P0 ;  /* 0x0000002021207207 */ /* 0x000fe40000000000 */
[----:B--2---:R-:W-:Y:S01]  /*23200*/  SEL R33, R34, R35, P0 ;  /* 0x0000002322217207 */ /* 0x004fe20000000000 */
[----:B------:R-:W1:Y:S01]  /*23210*/  SHFL.IDX PT, R89, R142, R116, 0x1c1f ;  /* 0x001c1f748e597589 */ /* 0x000e6200000e0000 */
[----:B------:R-:W-:Y:S02]  /*23220*/  SEL R34, R35, R34, P0 ;  /* 0x0000002223227207 */ /* 0x000fe40000000000 */
[----:B---3--:R-:W-:Y:S01]  /*23230*/  SEL R35, R52, R53, P0 ;  /* 0x0000003534237207 */ /* 0x008fe20000000000 */
[----:B------:R-:W2:Y:S01]  /*23240*/  SHFL.IDX PT, R83, R140, R116, 0x1c1f ;  /* 0x001c1f748c537589 */ /* 0x000ea200000e0000 */
[----:B------:R-:W-:-:S02]  /*23250*/  SEL R52, R53, R52, P0 ;  /* 0x0000003435347207 */ /* 0x000fc40000000000 */
[----:B----4-:R-:W-:Y:S01]  /*23260*/  SEL R53, R54, R55, P0 ;  /* 0x0000003736357207 */ /* 0x010fe20000000000 */
[----:B------:R-:W3:Y:S01]  /*23270*/  SHFL.IDX PT, R85, R141, R116, 0x1c1f ;  /* 0x001c1f748d557589 */ /* 0x000ee200000e0000 */
[----:B------:R-:W-:Y:S02]  /*23280*/  SEL R54, R55, R54, P0 ;  /* 0x0000003637367207 */ /* 0x000fe40000000000 */
[----:B------:R-:W-:Y:S01]  /*23290*/  SEL R55, R56, R57, P0 ;  /* 0x0000003938377207 */ /* 0x000fe20000000000 */
[----:B------:R-:W-:Y:S01]  /*232a0*/  SHFL.IDX PT, R81, R138, R116, 0x1c1f ;  /* 0x001c1f748a517589 */ /* 0x000fe200000e0000 */
[----:B------:R-:W-:Y:S02]  /*232b0*/  SEL R56, R57, R56, P0 ;  /* 0x0000003839387207 */ /* 0x000fe40000000000 */
[----:B0-----:R-:W-:Y:S01]  /*232c0*/  SEL R57, R58, R59, P0 ;  /* 0x0000003b3a397207 */ /* 0x001fe20000000000 */
[----:B------:R-:W0:Y:S01]  /*232d0*/  SHFL.IDX PT, R73, R73, R116, 0x1c1f ;  /* 0x001c1f7449497589 */ /* 0x000e2200000e0000 */
        /* <DEDUP_REMOVED lines=22> */
[----:B-1----:R-:W-:Y:S01]  /*23440*/  SEL R113, R115, R89, P0 ;  /* 0x0000005973717207 */ /* 0x002fe20000000000 */
[----:B------:R-:W-:Y:S01]  /*23450*/  SHFL.IDX PT, R90, R90, R0, 0x1c1f ;  /* 0x001c1f005a5a7589 */ /* 0x000fe200000e0000 */
[----:B--2---:R-:W-:Y:S02]  /*23460*/  SEL R112, R114, R83, P0 ;  /* 0x0000005372707207 */ /* 0x004fe40000000000 */
[----:B---3--:R-:W-:Y:S01]  /*23470*/  SEL R117, R119, R85, P0 ;  /* 0x0000005577757207 */ /* 0x008fe20000000000 */
[----:B------:R-:W-:Y:S01]  /*23480*/  SHFL.IDX PT, R92, R92, R0, 0x1c1f ;  /* 0x001c1f005c5c7589 */ /* 0x000fe200000e0000 */
[----:B0-----:R-:W-:-:S02]  /*23490*/  SEL R71, R72, R73, P0 ;  /* 0x0000004948477207 */ /* 0x001fc40000000000 */
[----:B----4-:R-:W-:Y:S01]  /*234a0*/  SEL R75, R76, R77, P0 ;  /* 0x0000004d4c4b7207 */ /* 0x010fe20000000000 */
[----:B------:R-:W-:Y:S01]  /*234b0*/  SHFL.IDX PT, R94, R94, R0, 0x1c1f ;  /* 0x001c1f005e5e7589 */ /* 0x000fe200000e0000 */
[----:B------:R-:W-:Y:S02]  /*234c0*/  SEL R115, R89, R115, P0 ;  /* 0x0000007359737207 */ /* 0x000fe40000000000 */
[----:B------:R-:W-:Y:S01]  /*234d0*/  SEL R114, R83, R114, P0 ;  /* 0x0000007253727207 */ /* 0x000fe20000000000 */
[----:B------:R-:W-:Y:S01]  /*234e0*/  SHFL.IDX PT, R96, R96, R0, 0x1c1f ;  /* 0x001c1f0060607589 */ /* 0x000fe200000e0000 */
[----:B------:R-:W-:Y:S02]  /*234f0*/  SEL R119, R85, R119, P0 ;  /* 0x0000007755777207 */ /* 0x000fe40000000000 */
[----:B------:R-:W-:Y:S01]  /*23500*/  SEL R72, R73, R72, P0 ;  /* 0x0000004849487207 */ /* 0x000fe20000000000 */
[----:B------:R-:W-:Y:S01]  /*23510*/  SHFL.IDX PT, R98, R98, R0, 0x1c1f ;  /* 0x001c1f0062627589 */ /* 0x000fe200000e0000 */
[----:B------:R-:W-:-:S03]  /*23520*/  SEL R76, R77, R76, P0 ;  /* 0x0000004c4d4c7207 */ /* 0x000fc60000000000 */
[----:B------:R-:W-:Y:S04]  /*23530*/  SHFL.IDX PT, R100, R100, R0, 0x1c1f ;  /* 0x001c1f0064647589 */ /* 0x000fe800000e0000 */
[----:B------:R-:W-:Y:S04]  /*23540*/  SHFL.IDX PT, R102, R102, R0, 0x1c1f ;  /* 0x001c1f0066667589 */ /* 0x000fe800000e0000 */
[----:B------:R-:W-:Y:S04]  /*23550*/  SHFL.IDX PT, R104, R104, R0, 0x1c1f ;  /* 0x001c1f0068687589 */ /* 0x000fe800000e0000 */
[----:B------:R-:W-:Y:S04]  /*23560*/  SHFL.IDX PT, R106, R106, R0, 0x1c1f ;  /* 0x001c1f006a6a7589 */ /* 0x000fe800000e0000 */
[----:B------:R-:W-:Y:S04]  /*23570*/  SHFL.IDX PT, R108, R108, R0, 0x1c1f ;  /* 0x001c1f006c6c7589 */ /* 0x000fe800000e0000 */
[----:B------:R-:W0:Y:S04]  /*23580*/  SHFL.IDX PT, R50, R50, R116, 0x1c1f ;  /* 0x001c1f7432327589 */ /* 0x000e2800000e0000 */
[----:B------:R-:W1:Y:S04]  /*23590*/  SHFL.IDX PT, R48, R48, R116, 0x1c1f ;  /* 0x001c1f7430307589 */ /* 0x000e6800000e0000 */
[----:B------:R-:W-:Y:S04]  /*235a0*/  SHFL.IDX PT, R51, R51, R116, 0x1c1f ;  /* 0x001c1f7433337589 */ /* 0x000fe800000e0000 */
[----:B------:R-:W2:Y:S04]  /*235b0*/  SHFL.IDX PT, R46, R46, R116, 0x1c1f ;  /* 0x001c1f742e2e7589 */ /* 0x000ea800000e0000 */
[----:B------:R-:W3:Y:S04]  /*235c0*/  SHFL.IDX PT, R49, R49, R116, 0x1c1f ;  /* 0x001c1f7431317589 */ /* 0x000ee800000e0000 */
[----:B------:R-:W-:Y:S04]  /*235d0*/  SHFL.IDX PT, R44, R44, R116, 0x1c1f ;  /* 0x001c1f742c2c7589 */ /* 0x000fe800000e0000 */
[----:B------:R-:W4:Y:S01]  /*235e0*/  SHFL.IDX PT, R47, R47, R116, 0x1c1f ;  /* 0x001c1f742f2f7589 */ /* 0x000f2200000e0000 */
[----:B0-----:R-:W-:-:S02]  /*235f0*/  SEL R73, R74, R50, P0 ;  /* 0x000000324a497207 */ /* 0x001fc40000000000 */
[----:B------:R-:W-:Y:S01]  /*23600*/  SEL R74, R50, R74, P0 ;  /* 0x0000004a324a7207 */ /* 0x000fe20000000000 */
[----:B------:R-:W0:Y:S01]  /*23610*/  SHFL.IDX PT, R42, R42, R116, 0x1c1f ;  /* 0x001c1f742a2a7589 */ /* 0x000e2200000e0000 */
[----:B-1----:R-:W-:Y:S02]  /*23620*/  SEL R77, R80, R48, P0 ;  /* 0x00000030504d7207 */ /* 0x002fe40000000000 */
[----:B------:R-:W-:Y:S01]  /*23630*/  SEL R80, R48, R80, P0 ;  /* 0x0000005030507207 */ /* 0x000fe20000000000 */
[----:B------:R-:W1:Y:S04]  /*23640*/  SHFL.IDX PT, R45, R45, R116, 0x1c1f ;  /* 0x001c1f742d2d7589 */ /* 0x000e6800000e0000 */
[----:B------:R-:W1:Y:S01]  /*23650*/  SHFL.IDX PT, R40, R40, R116, 0x1c1f ;  /* 0x001c1f7428287589 */ /* 0x000e6200000e0000 */
[----:B--2---:R-:W-:-:S02]  /*23660*/  SEL R83, R84, R46, P0 ;  /* 0x0000002e54537207 */ /* 0x004fc40000000000 */
[----:B------:R-:W-:Y:S01]  /*23670*/  SEL R84, R46, R84, P0 ;  /* 0x000000542e547207 */ /* 0x000fe20000000000 */
[----:B------:R-:W2:Y:S01]  /*23680*/  SHFL.IDX PT, R43, R43, R116, 0x1c1f ;  /* 0x001c1f742b2b7589 */ /* 0x000ea200000e0000 */
[----:B---3--:R-:W-:Y:S02]  /*23690*/  SEL R85, R86, R49, P0 ;  /* 0x0000003156557207 */ /* 0x008fe40000000000 */
[----:B------:R-:W-:Y:S01]  /*236a0*/  SEL R86, R49, R86, P0 ;  /* 0x0000005631567207 */ /* 0x000fe20000000000 */
[----:B------:R-:W3:Y:S04]  /*236b0*/  SHFL.IDX PT, R38, R38, R116, 0x1c1f ;  /* 0x001c1f7426267589 */ /* 0x000ee800000e0000 */
[----:B------:R-:W3:Y:S01]  /*236c0*/  SHFL.IDX PT, R41, R41, R116, 0x1c1f ;  /* 0x001c1f7429297589 */ /* 0x000ee200000e0000 */
[----:B----4-:R-:W-:-:S02]  /*236d0*/  SEL R89, R90, R47, P0 ;  /* 0x0000002f5a597207 */ /* 0x010fc40000000000 */
[----:B------:R-:W-:Y:S01]  /*236e0*/  SEL R90, R47, R90, P0 ;  /* 0x0000005a2f5a7207 */ /* 0x000fe20000000000 */
[----:B------:R-:W4:Y:S01]  /*236f0*/  SHFL.IDX PT, R37, R37, R116, 0x1c1f ;  /* 0x001c1f7425257589 */ /* 0x000f2200000e0000 */
[----:B0-----:R-:W-:Y:S02]  /*23700*/  SEL R91, R92, R42, P0 ;  /* 0x0000002a5c5b7207 */ /* 0x001fe40000000000 */
[----:B------:R-:W-:Y:S01]  /*23710*/  SEL R92, R42, R92, P0 ;  /* 0x0000005c2a5c7207 */ /* 0x000fe20000000000 */
[----:B------:R-:W0:Y:S01]  /*23720*/  SHFL.IDX PT, R39, R39, R116, 0x1c1f ;  /* 0x001c1f7427277589 */ /* 0x000e2200000e0000 */
[----:B-1----:R-:W-:Y:S02]  /*23730*/  SEL R93, R94, R45, P0 ;  /* 0x0000002d5e5d7207 */ /* 0x002fe40000000000 */
[----:B------:R-:W-:Y:S01]  /*23740*/  SEL R94, R45, R94, P0 ;  /* 0x0000005e2d5e7207 */ /* 0x000fe20000000000 */
[----:B------:R-:W1:Y:S01]  /*23750*/  SHFL.IDX PT, R36, R36, R116, 0x1c1f ;  /* 0x001c1f7424247589 */ /* 0x000e6200000e0000 */
[----:B------:R-:W-:-:S02]  /*23760*/  SEL R95, R96, R40, P0 ;  /* 0x00000028605f7207 */ /* 0x000fc40000000000 */
[----:B------:R-:W-:Y:S01]  /*23770*/  SEL R96, R40, R96, P0 ;  /* 0x0000006028607207 */ /* 0x000fe20000000000 */
[----:B------:R-:W0:Y:S01]  /*23780*/  SHFL.IDX PT, R124, R147, R0, 0x1c1f ;  /* 0x001c1f00937c7589 */ /* 0x000e2200000e0000 */
[----:B--2---:R-:W-:Y:S02]  /*23790*/  SEL R97, R98, R43, P0 ;  /* 0x0000002b62617207 */ /* 0x004fe40000000000 */
[----:B------:R-:W-:Y:S01]  /*237a0*/  SEL R98, R43, R98, P0 ;  /* 0x000000622b627207 */ /* 0x000fe20000000000 */
[----:B------:R2:W0:Y:S01]  /*237b0*/  SHFL.IDX PT, R111, R111, R0, 0x1c1f ;  /* 0x001c1f006f6f7589 */ /* 0x00042200000e0000 */
[----:B---3--:R-:W-:Y:S02]  /*237c0*/  SEL R99, R100, R38, P0 ;  /* 0x0000002664637207 */ /* 0x008fe40000000000 */
[----:B------:R-:W-:Y:S01]  /*237d0*/  SEL R100, R38, R100, P0 ;  /* 0x0000006426647207 */ /* 0x000fe20000000000 */
[----:B------:R-:W3:Y:S01]  /*237e0*/  SHFL.IDX PT, R11, R148, R116, 0x1c1f ;  /* 0x001c1f74940b7589 */ /* 0x000ee200000e0000 */
[----:B------:R-:W-:-:S02]  /*237f0*/  SEL R101, R102, R41, P0 ;  /* 0x0000002966657207 */ /* 0x000fc40000000000 */
[----:B------:R-:W-:Y:S01]  /*23800*/  SEL R102, R41, R102, P0 ;  /* 0x0000006629667207 */ /* 0x000fe20000000000 */
[----:B------:R1:W3:Y:S01]  /*23810*/  SHFL.IDX PT, R123, R123, R116, 0x1c1f ;  /* 0x001c1f747b7b7589 */ /* 0x0002e200000e0000 */
[----:B----4-:R-:W-:Y:S02]  /*23820*/  SEL R103, R104, R37, P0 ;  /* 0x0000002568677207 */ /* 0x010fe40000000000 */
[----:B--2---:R-:W-:Y:S02]  /*23830*/  SEL R0, R110, R2, P0 ;  /* 0x000000026e007207 */ /* 0x004fe40000000000 */
[----:B------:R-:W-:Y:S02]  /*23840*/  SEL R110, R2, R110, P0 ;  /* 0x0000006e026e7207 */ /* 0x000fe40000000000 */
[----:B------:R-:W-:Y:S02]  /*23850*/  SEL R2, R109, R87, P0 ;  /* 0x000000576d027207 */ /* 0x000fe40000000000 */
[----:B------:R-:W-:-:S02]  /*23860*/  SEL R109, R87, R109, P0 ;  /* 0x0000006d576d7207 */ /* 0x000fc40000000000 */
[----:B-1----:R-:W-:Y:S02]  /*23870*/  SEL R116, R118, R81, P0 ;  /* 0x0000005176747207 */ /* 0x002fe40000000000 */
        /* <DEDUP_REMOVED lines=8> */
[----:B------:R-:W-:Y:S02]  /*23900*/  SEL R106, R39, R106, P0 ;  /* 0x0000006a276a7207 */ /* 0x000fe40000000000 */
[----:B---3--:R-:W-:-:S07]  /*23910*/  SEL R108, R36, R108, P0 ;  /* 0x0000006c246c7207 */ /* 0x008fce0000000000 */
.L_x_4773:
[----:B------:R-:W2:Y:S04]  /*23920*/  LDL.LU R127, [R1+0x50] ;  /* 0x00005000017f7983 */ /* 0x000ea80000300800 */
[----:B------:R-:W3:Y:S01]  /*23930*/  LDL.LU R126, [R1+0x54] ;  /* 0x00005400017e7983 */ /* 0x000ee20000300800 */
[----:B------:R-:W-:Y:S05]  /*23940*/  WARPSYNC.ALL ;  /* 0x0000000000007948 */ /* 0x000fea0003800000 */
[----:B------:R-:W-:Y:S01]  /*23950*/  F2FP.BF16.F32.PACK_AB R12, R2, R0 ;  /* 0x00000000020c723e */ /* 0x000fe200000010ff */
[----:B------:R-:W-:Y:S01]  /*23960*/  ULDC.64 UR4, c[0x0][0xc00] ;  /* 0x0003000000047ab9 */ /* 0x000fe20000000a00 */
[----:B------:R-:W-:Y:S01]  /*23970*/  F2FP.BF16.F32.PACK_AB R13, R65, R63 ;  /* 0x0000003f410d723e */ /* 0x000fe200000010ff */
[----:B------:R-:W-:Y:S01]  /*23980*/  ULDC.64 UR6, c[0x0][0xc08] ;  /* 0x0003020000067ab9 */ /* 0x000fe20000000a00 */
[----:B------:R-:W-:-:S02]  /*23990*/  F2FP.BF16.F32.PACK_AB R14, R109, R110 ;  /* 0x0000006e6d0e723e */ /* 0x000fc400000010ff */
[----:B------:R-:W-:Y:S01]  /*239a0*/  F2FP.BF16.F32.PACK_AB R15, R66, R64 ;  /* 0x00000040420f723e */ /* 0x000fe200000010ff */
[----:B------:R-:W-:Y:S01]  /*239b0*/  BAR.SYNC.DEFER_BLOCKING 0x1, 0x100 ;  /* 0x0044000000007b1d */ /* 0x000fe20000010000 */
[----:B------:R-:W-:Y:S02]  /*239c0*/  F2FP.BF16.F32.PACK_AB R36, R112, R113 ;  /* 0x000000717024723e */ /* 0x000fe400000010ff */
        /* <DEDUP_REMOVED lines=9> */
[----:B------:R-:W-:-:S02]  /*23a60*/  F2FP.BF16.F32.PACK_AB R46, R3, R122 ;  /* 0x0000007a032e723e */ /* 0x000fc400000010ff */
[----:B------:R-:W-:Y:S01]  /*23a70*/  F2FP.BF16.F32.PACK_AB R47, R80, R76 ;  /* 0x0000004c502f723e */ /* 0x000fe200000010ff */
[----:B------:R0:W-:Y:S01]  /*23a80*/  STSM.16.M88.4 [R150], R12 ;  /* 0x0000000c96007844 */ /* 0x0001e20000000200 */
[----:B------:R-:W-:Y:S02]  /*23a90*/  F2FP.BF16.F32.PACK_AB R48, R6, R4 ;  /* 0x000000040630723e */ /* 0x000fe400000010ff */
[----:B------:R-:W-:Y:S01]  /*23aa0*/  F2FP.BF16.F32.PACK_AB R49, R83, R81 ;  /* 0x000000515331723e */ /* 0x000fe200000010ff */
[----:B------:R1:W-:Y:S01]  /*23ab0*/  STSM.16.M88.4 [R149], R36 ;  /* 0x0000002495007844 */ /* 0x0003e20000000200 */
[----:B------:R-:W-:Y:S02]  /*23ac0*/  F2FP.BF16.F32.PACK_AB R50, R7, R5 ;  /* 0x000000050732723e */ /* 0x000fe400000010ff */
[----:B------:R-:W-:Y:S01]  /*23ad0*/  F2FP.BF16.F32.PACK_AB R51, R84, R82 ;  /* 0x000000525433723e */ /* 0x000fe200000010ff */
[----:B------:R4:W-:Y:S04]  /*23ae0*/  STSM.16.M88.4 [R151], R40 ;  /* 0x0000002897007844 */ /* 0x0009e80000000200 */
[----:B------:R-:W-:Y:S04]  /*23af0*/  STSM.16.M88.4 [R152], R44 ;  /* 0x0000002c98007844 */ /* 0x000fe80000000200 */
[----:B------:R4:W-:Y:S01]  /*23b00*/  STSM.16.M88.4 [R153], R48 ;  /* 0x0000003099007844 */ /* 0x0009e20000000200 */
[----:B0-----:R-:W-:-:S02]  /*23b10*/  F2FP.BF16.F32.PACK_AB R12, R25, R21 ;  /* 0x00000015190c723e */ /* 0x001fc400000010ff */
[----:B------:R-:W-:Y:S02]  /*23b20*/  F2FP.BF16.F32.PACK_AB R13, R91, R89 ;  /* 0x000000595b0d723e */ /* 0x000fe400000010ff */
[----:B-1----:R-:W-:Y:S02]  /*23b30*/  F2FP.BF16.F32.PACK_AB R36, R10, R8 ;  /* 0x000000080a24723e */ /* 0x002fe400000010ff */
[----:B------:R-:W-:Y:S02]  /*23b40*/  F2FP.BF16.F32.PACK_AB R37, R87, R85 ;  /* 0x000000555725723e */ /* 0x000fe400000010ff */
[----:B------:R-:W-:Y:S02]  /*23b50*/  F2FP.BF16.F32.PACK_AB R38, R20, R9 ;  /* 0x000000091426723e */ /* 0x000fe400000010ff */
[----:B------:R-:W-:Y:S02]  /*23b60*/  F2FP.BF16.F32.PACK_AB R39, R88, R86 ;  /* 0x000000565827723e */ /* 0x000fe400000010ff */
[----:B------:R-:W-:-:S02]  /*23b70*/  F2FP.BF16.F32.PACK_AB R14, R26, R24 ;  /* 0x000000181a0e723e */ /* 0x000fc400000010ff */
[----:B------:R-:W-:Y:S01]  /*23b80*/  F2FP.BF16.F32.PACK_AB R15, R92, R90 ;  /* 0x0000005a5c0f723e */ /* 0x000fe200000010ff */
[----:B------:R0:W-:Y:S01]  /*23b90*/  STSM.16.M88.4 [R154], R36 ;  /* 0x000000249a007844 */ /* 0x0001e20000000200 */
[----:B----4-:R-:W-:Y:S02]  /*23ba0*/  F2FP.BF16.F32.PACK_AB R40, R29, R27 ;  /* 0x0000001b1d28723e */ /* 0x010fe400000010ff */
[----:B------:R-:W-:Y:S01]  /*23bb0*/  F2FP.BF16.F32.PACK_AB R41, R95, R93 ;  /* 0x0000005d5f29723e */ /* 0x000fe200000010ff */
[----:B------:R1:W-:Y:S01]  /*23bc0*/  STSM.16.M88.4 [R155], R12 ;  /* 0x0000000c9b007844 */ /* 0x0003e20000000200 */
[----:B------:R-:W-:Y:S02]  /*23bd0*/  F2FP.BF16.F32.PACK_AB R42, R30, R28 ;  /* 0x0000001c1e2a723e */ /* 0x000fe400000010ff */
[----:B------:R-:W-:Y:S02]  /*23be0*/  F2FP.BF16.F32.PACK_AB R43, R96, R94 ;  /* 0x0000005e602b723e */ /* 0x000fe400000010ff */
[----:B------:R-:W-:-:S02]  /*23bf0*/  SEL R48, R124, R11, P0 ;  /* 0x0000000b7c307207 */ /* 0x000fc40000000000 */
[----:B------:R-:W-:Y:S01]  /*23c00*/  SEL R50, R11, R124, P0 ;  /* 0x0000007c0b327207 */ /* 0x000fe20000000000 */
[----:B------:R-:W-:Y:S01]  /*23c10*/  STSM.16.M88.4 [R156], R40 ;  /* 0x000000289c007844 */ /* 0x000fe20000000200 */
[----:B------:R-:W-:Y:S02]  /*23c20*/  SEL R49, R111, R123, P0 ;  /* 0x0000007b6f317207 */ /* 0x000fe40000000000 */
[----:B------:R-:W-:Y:S02]  /*23c30*/  SEL R51, R123, R111, P0 ;  /* 0x0000006f7b337207 */ /* 0x000fe40000000000 */
[----:B0-----:R-:W-:Y:S01]  /*23c40*/  F2FP.BF16.F32.PACK_AB R36, R33, R31 ;  /* 0x0000001f2124723e */ /* 0x001fe200000010ff */
[----:B------:R-:W0:Y:S01]  /*23c50*/  LDC R111, c[0x0][0xbe8] ;  /* 0x0002fa00ff6f7b82 */ /* 0x000e220000000800 */
[----:B------:R-:W-:Y:S02]  /*23c60*/  F2FP.BF16.F32.PACK_AB R37, R99, R97 ;  /* 0x000000616325723e */ /* 0x000fe400000010ff */
[----:B------:R-:W-:-:S02]  /*23c70*/  F2FP.BF16.F32.PACK_AB R38, R34, R32 ;  /* 0x000000202226723e */ /* 0x000fc400000010ff */
[----:B------:R-:W-:Y:S02]  /*23c80*/  F2FP.BF16.F32.PACK_AB R39, R100, R98 ;  /* 0x000000626427723e */ /* 0x000fe400000010ff */
[----:B------:R-:W-:Y:S02]  /*23c90*/  F2FP.BF16.F32.PACK_AB R44, R53, R35 ;  /* 0x00000023352c723e */ /* 0x000fe400000010ff */
[----:B------:R-:W-:Y:S01]  /*23ca0*/  F2FP.BF16.F32.PACK_AB R45, R103, R101 ;  /* 0x00000065672d723e */ /* 0x000fe200000010ff */
[----:B------:R4:W-:Y:S01]  /*23cb0*/  STSM.16.M88.4 [R157], R36 ;  /* 0x000000249d007844 */ /* 0x0009e20000000200 */
[----:B------:R-:W-:Y:S02]  /*23cc0*/  F2FP.BF16.F32.PACK_AB R46, R54, R52 ;  /* 0x00000034362e723e */ /* 0x000fe400000010ff */
[----:B------:R-:W-:Y:S02]  /*23cd0*/  F2FP.BF16.F32.PACK_AB R47, R104, R102 ;  /* 0x00000066682f723e */ /* 0x000fe400000010ff */
[----:B-1----:R-:W-:-:S02]  /*23ce0*/  F2FP.BF16.F32.PACK_AB R12, R57, R55 ;  /* 0x00000037390c723e */ /* 0x002fc400000010ff */
[----:B------:R-:W-:Y:S01]  /*23cf0*/  F2FP.BF16.F32.PACK_AB R13, R107, R105 ;  /* 0x000000696b0d723e */ /* 0x000fe200000010ff */
[----:B------:R-:W-:Y:S01]  /*23d00*/  STSM.16.M88.4 [R158], R44 ;  /* 0x0000002c9e007844 */ /* 0x000fe20000000200 */
[----:B------:R-:W-:Y:S02]  /*23d10*/  F2FP.BF16.F32.PACK_AB R14, R58, R56 ;  /* 0x000000383a0e723e */ /* 0x000fe400000010ff */
[----:B------:R-:W-:Y:S02]  /*23d20*/  F2FP.BF16.F32.PACK_AB R15, R108, R106 ;  /* 0x0000006a6c0f723e */ /* 0x000fe400000010ff */
[----:B------:R-:W-:Y:S02]  /*23d30*/  ISETP.NE.U32.AND P0, PT, RZ, UR4, PT ;  /* 0x00000004ff007c0c */ /* 0x000fe4000bf05070 */
[----:B----4-:R-:W-:Y:S01]  /*23d40*/  F2FP.BF16.F32.PACK_AB R36, R61, R59 ;  /* 0x0000003b3d24723e */ /* 0x010fe200000010ff */
[----:B------:R-:W-:Y:S01]  /*23d50*/  STSM.16.M88.4 [R159], R12 ;  /* 0x0000000c9f007844 */ /* 0x000fe20000000200 */
[----:B------:R-:W-:-:S02]  /*23d60*/  F2FP.BF16.F32.PACK_AB R38, R62, R60 ;  /* 0x0000003c3e26723e */ /* 0x000fc400000010ff */
[----:B------:R-:W-:Y:S02]  /*23d70*/  F2FP.BF16.F32.PACK_AB R37, R49, R48 ;  /* 0x000000303125723e */ /* 0x000fe400000010ff */
[----:B------:R-:W-:Y:S02]  /*23d80*/  F2FP.BF16.F32.PACK_AB R39, R51, R50 ;  /* 0x000000323327723e */ /* 0x000fe400000010ff */
[----:B------:R-:W-:-:S03]  /*23d90*/  ISETP.NE.AND.EX P0, PT, RZ, UR5, PT, P0 ;  /* 0x00000005ff007c0c */ /* 0x000fc6000bf05300 */
[----:B------:R1:W-:Y:S01]  /*23da0*/  STSM.16.M88.4 [R160], R36 ;  /* 0x00000024a0007844 */ /* 0x0003e20000000200 */
[----:B------:R-:W-:Y:S01]  /*23db0*/  BAR.SYNC.DEFER_BLOCKING 0x1, 0x100 ;  /* 0x0044000000007b1d */ /* 0x000fe20000010000 */
[----:B--2---:R-:W-:-:S04]  /*23dc0*/  IADD3 R40, P1, R127, UR4, RZ ;  /* 0x000000047f287c10 */ /* 0x004fc8000ff3e0ff */
[----:B---3--:R-:W-:-:S05]  /*23dd0*/  IADD3.X R41, R126, UR5, RZ, P1, !PT ;  /* 0x000000057e297c10 */ /* 0x008fca0008ffe4ff */
[----:B------:R-:W5:Y:S01]  /*23de0*/  @P0 LDG.E R125, desc[UR50][R40.64] ;  /* 0x00000032287d0981 */ /* 0x000f62000c1e1900 */
[----:B------:R-:W-:-:S04]  /*23df0*/  ISETP.NE.U32.AND P3, PT, RZ, UR6, PT ;  /* 0x00000006ff007c0c */ /* 0x000fc8000bf65070 */
[----:B------:R-:W-:Y:S01]  /*23e00*/  ISETP.NE.AND.EX P3, PT, RZ, UR7, PT, P3 ;  /* 0x00000007ff007c0c */ /* 0x000fe2000bf65330 */
[----:B-1----:R-:W-:Y:S01]  /*23e10*/  IMAD.MOV.U32 R38, RZ, RZ, 0x9b8 ;  /* 0x000009b8ff267424 */ /* 0x002fe200078e00ff */
[----:B------:R-:W-:-:S04]  /*23e20*/  ISETP.GT.AND P2, PT, R161, 0x1, PT ;  /* 0x00000001a100780c */ /* 0x000fc80003f44270 */
[----:B------:R-:W-:-:S07]  /*23e30*/  SEL R38, R38, 0x978, P2 ;  /* 0x0000097826267807 */ /* 0x000fce0001000000 */
[----:B------:R-:W-:Y:S01]  /*23e40*/  @P3 IADD3 R12, P1, R127, UR6, RZ ;  /* 0x000000067f0c3c10 */ /* 0x000fe2000ff3e0ff */
[----:B------:R-:W-:Y:S02]  /*23e50*/  ULDC UR6, c[0x0][0xa88] ;  /* 0x0002a20000067ab9 */ /* 0x000fe40000000800 */
[----:B------:R-:W-:Y:S02]  /*23e60*/  MOV R43, UR6 ;  /* 0x00000006002b7c02 */ /* 0x000fe40008000f00 */
[----:B------:R-:W-:Y:S01]  /*23e70*/  @P3 IADD3.X R13, R126, UR7, RZ, P1, !PT ;  /* 0x000000077e0d3c10 */ /* 0x000fe20008ffe4ff */
[----:B------:R1:W2:Y:S04]  /*23e80*/  LDC.64 R36, c[0x0][R38+0x218] ;  /* 0x0000860026247b82 */ /* 0x0002a80000000a00 */
[----:B------:R3:W5:Y:S01]  /*23e90*/  @P3 LDG.E R43, desc[UR50][R12.64] ;  /* 0x000000320c2b3981 */ /* 0x000762000c1e1900 */
[----:B0-----:R-:W-:-:S03]  /*23ea0*/  ISETP.NE.AND P1, PT, R111, 0x1, PT ;  /* 0x000000016f00780c */ /* 0x001fc60003f25270 */
[----:B------:R1:W0:Y:S08]  /*23eb0*/  LDC.64 R14, c[0x0][R38+0x228] ;  /* 0x00008a00260e7b82 */ /* 0x0002300000000a00 */
[----:B---3--:R1:W3:Y:S01]  /*23ec0*/  LDC.64 R12, c[0x0][R38+0x220] ;  /* 0x00008800260c7b82 */ /* 0x0082e20000000a00 */
[----:B------:R-:W-:Y:S05]  /*23ed0*/  @P3 BRA `(.L_x_4457) ;  /* 0x0000000000103947 */ /* 0x000fea0003800000 */
[----:B------:R-:W-:Y:S05]  /*23ee0*/  @!P0 BRA `(.L_x_4457) ;  /* 0x00000000000c8947 */ /* 0x000fea0003800000 */
[----:B------:R-:W4:Y:S04]  /*23ef0*/  LDG.E R42, desc[UR50][R40.64] ;  /* 0x00000032282a7981 */ /* 0x000f28000c1e1900 */
[----:B-----5:R-:W4:Y:S02]  /*23f00*/  LDG.E R43, desc[UR50][R40.64+0x4] ;  /* 0x00000432282b7981 */ /* 0x020f24000c1e1900 */
[----:B----4-:R-:W-:-:S07]  /*23f10*/  IMAD.IADD R43, R43, 0x1, -R42 ;  /* 0x000000012b2b7824 */ /* 0x010fce00078e0a2a */
.L_x_4457:
[----:B------:R-:W4:Y:S01]  /*23f20*/  LDL.LU R11, [R1+0x48] ;  /* 0x00004800010b7983 */ /* 0x000f220000300800 */
[----:B------:R-:W-:Y:S01]  /*23f30*/  ISETP.NE.U32.AND P0, PT, RZ, UR4, PT ;  /* 0x00000004ff007c0c */ /* 0x000fe2000bf05070 */
[----:B-1----:R-:W1:Y:S02]  /*23f40*/  LDC.64 R38, c[0x0][R38+0x210] ;  /* 0x0000840026267b82 */ /* 0x002e640000000a00 */
[----:B------:R-:W2:Y:S04]  /*23f50*/  LDL.LU R40, [R1+0x58] ;  /* 0x0000580001287983 */ /* 0x000ea80000300800 */
[----:B------:R-:W3:Y:S02]  /*23f60*/  LDL R42, [R1+0x134] ;  /* 0x00013400012a7983 */ /* 0x000ee40000100800 */
[----:B------:R-:W0:Y:S02]  /*23f70*/  @P1 LDC R123, c[0x0][0xbec] ;  /* 0x0002fb00ff7b1b82 */ /* 0x000e240000000800 */
[----:B------:R-:W3:Y:S04]  /*23f80*/  LDL R126, [R1+0x5c] ;  /* 0x00005c00017e7983 */ /* 0x000ee80000100800 */
[----:B------:R-:W3:Y:S01]  /*23f90*/  LDL R124, [R1+0x60] ;  /* 0x00006000017c7983 */ /* 0x000ee20000100800 */
[----:B------:R-:W-:Y:S01]  /*23fa0*/  ISETP.NE.AND.EX P0, PT, RZ, UR5, PT, P0 ;  /* 0x00000005ff007c0c */ /* 0x000fe2000bf05300 */
[----:B------:R-:W1:Y:S02]  /*23fb0*/  @P1 LDC R127, c[0x0][0xbf0] ;  /* 0x0002fc00ff7f1b82 */ /* 0x000e640000000800 */
[----:B------:R-:W3:Y:S04]  /*23fc0*/  LDL R132, [R1+0x130] ;  /* 0x0001300001847983 */ /* 0x000ee80000100800 */
[----:B------:R-:W3:Y:S01]  /*23fd0*/  LDL R128, [R1+0xc4] ;  /* 0x0000c40001807983 */ /* 0x000ee20000100800 */
[----:B----4-:R-:W-:-:S02]  /*23fe0*/  SEL R11, R11, RZ, !P0 ;  /* 0x000000ff0b0b7207 */ /* 0x010fc40004000000 */
[----:B--2---:R-:W-:-:S03]  /*23ff0*/  SEL R45, R40, RZ, !P0 ;  /* 0x000000ff282d7207 */ /* 0x004fc60004000000 */
[----:B---3--:R-:W-:Y:S01]  /*24000*/  IMAD R13, R13, R11, RZ ;  /* 0x0000000b0d0d7224 */ /* 0x008fe200078e02ff */
[----:B------:R-:W2:Y:S03]  /*24010*/  LDC.64 R40, c[0x0][0xba8] ;  /* 0x0002ea00ff287b82 */ /* 0x000ea60000000a00 */
[C---:B------:R-:W-:Y:S02]  /*24020*/  IMAD R47, R12.reuse, R45, R13 ;  /* 0x0000002d0c2f7224 */ /* 0x040fe400078e020d */
[----:B------:R-:W-:Y:S02]  /*24030*/  IMAD R45, R37, R223, RZ ;  /* 0x000000df252d7224 */ /* 0x000fe400078e02ff */
[----:B------:R-:W-:-:S04]  /*24040*/  IMAD.WIDE.U32 R12, R12, R11, RZ ;  /* 0x0000000b0c0c7225 */ /* 0x000fc800078e00ff */
[----:B------:R-:W-:-:S04]  /*24050*/  IMAD.WIDE.U32 R36, R36, R223, RZ ;  /* 0x000000df24247225 */ /* 0x000fc800078e00ff */
[----:B------:R-:W-:Y:S01]  /*24060*/  IMAD R42, R126, 0x80, R42 ;  /* 0x000000807e2a7824 */ /* 0x000fe200078e022a */
[----:B-----5:R-:W-:Y:S01]  /*24070*/  IADD3 R44, P0, P3, R12, R36, R125 ;  /* 0x000000240c2c7210 */ /* 0x020fe20007b1e07d */
[----:B------:R-:W-:Y:S02]  /*24080*/  IMAD.IADD R46, R13, 0x1, R47 ;  /* 0x000000010d2e7824 */ /* 0x000fe400078e022f */
[----:B0-----:R-:W-:Y:S01]  /*24090*/  @P1 IMAD.HI.U32 R12, R42, R123, RZ ;  /* 0x0000007b2a0c1227 */ /* 0x001fe200078e00ff */
[----:B------:R-:W-:-:S03]  /*240a0*/  SEL R13, R124, RZ, P2 ;  /* 0x000000ff7c0d7207 */ /* 0x000fc60001000000 */
[----:B------:R-:W-:Y:S01]  /*240b0*/  IMAD.IADD R45, R37, 0x1, R45 ;  /* 0x00000001252d7824 */ /* 0x000fe200078e022d */
[----:B------:R-:W-:Y:S01]  /*240c0*/  MOV R37, R42 ;  /* 0x0000002a00257202 */ /* 0x000fe20000000f00 */
[----:B--2---:R-:W0:Y:S01]  /*240d0*/  @!P2 LDC R40, c[0x0][0xb50] ;  /* 0x0002d400ff28ab82 */ /* 0x004e220000000800 */
[----:B-1----:R-:W-:Y:S01]  /*240e0*/  @P1 SHF.R.U32.HI R37, RZ, R127, R12 ;  /* 0x0000007fff251219 */ /* 0x002fe2000001160c */
[-C--:B------:R-:W-:Y:S01]  /*240f0*/  IMAD R47, R15, R13.reuse, RZ ;  /* 0x0000000d0f2f7224 */ /* 0x080fe200078e02ff */
[----:B------:R-:W-:Y:S01]  /*24100*/  SHF.R.S32.HI R36, RZ, 0x1f, R125 ;  /* 0x0000001fff247819 */ /* 0x000fe2000001147d */
[----:B------:R-:W-:-:S04]  /*24110*/  IMAD.WIDE.U32 R14, R14, R13, RZ ;  /* 0x0000000d0e0e7225 */ /* 0x000fc800078e00ff */
[----:B------:R-:W1:Y:S01]  /*24120*/  @!P2 LDC R41, c[0x0][0xb54] ;  /* 0x0002d500ff29ab82 */ /* 0x000e620000000800 */
[----:B------:R-:W-:Y:S01]  /*24130*/  IMAD.MOV R13, RZ, RZ, -R37 ;  /* 0x000000ffff0d7224 */ /* 0x000fe200078e0a25 */
[----:B------:R-:W-:Y:S01]  /*24140*/  IADD3.X R45, R46, R45, R36, P0, P3 ;  /* 0x0000002d2e2d7210 */ /* 0x000fe200007e6424 */
[----:B------:R-:W-:Y:S01]  /*24150*/  IMAD.IADD R47, R15, 0x1, R47 ;  /* 0x000000010f2f7824 */ /* 0x000fe200078e022f */
[----:B------:R-:W-:Y:S01]  /*24160*/  IADD3 R14, P0, P3, R37, R44, R14 ;  /* 0x0000002c250e7210 */ /* 0x000fe20007b1e00e */
[----:B------:R-:W-:Y:S01]  /*24170*/  IMAD R13, R111, R13, R42 ;  /* 0x0000000d6f0d7224 */ /* 0x000fe200078e022a */
[----:B------:R-:W-:-:S04]  /*24180*/  SHF.R.S32.HI R12, RZ, 0x1f, R37 ;  /* 0x0000001fff0c7819 */ /* 0x000fc80000011425 */
[----:B------:R-:W-:Y:S01]  /*24190*/  IADD3.X R15, R12, R45, R47, P0, P3 ;  /* 0x0000002d0c0f7210 */ /* 0x000fe200007e642f */
[-C--:B------:R-:W-:Y:S01]  /*241a0*/  IMAD R12, R39, R13.reuse, RZ ;  /* 0x0000000d270c7224 */ /* 0x080fe200078e02ff */
[----:B------:R-:W-:Y:S01]  /*241b0*/  SHF.R.S32.HI R37, RZ, 0x1f, R13 ;  /* 0x0000001fff257819 */ /* 0x000fe2000001140d */
[----:B------:R-:W-:-:S04]  /*241c0*/  IMAD.WIDE.U32 R14, R38, R13, R14 ;  /* 0x0000000d260e7225 */ /* 0x000fc800078e000e */
[----:B------:R-:W-:Y:S01]  /*241d0*/  IMAD R37, R38, R37, R12 ;  /* 0x0000002526257224 */ /* 0x000fe200078e020c */
[----:B0-----:R-:W-:-:S03]  /*241e0*/  LEA R40, P0, R14, R40, 0x2 ;  /* 0x000000280e287211 */ /* 0x001fc600078010ff */
[----:B------:R-:W-:-:S05]  /*241f0*/  IMAD.IADD R12, R15, 0x1, R37 ;  /* 0x000000010f0c7824 */ /* 0x000fca00078e0225 */
[----:B-1----:R-:W-:Y:S02]  /*24200*/  LEA.HI.X R41, R14, R41, R12, 0x2, P0 ;  /* 0x000000290e297211 */ /* 0x002fe400000f140c */
[----:B------:R-:W-:Y:S01]  /*24210*/  SHFL.IDX PT, R12, R40, RZ, 0x1c1f ;  /* 0x001c1fff280c7589 */ /* 0x000fe200000e0000 */
[----:B------:R-:W-:-:S03]  /*24220*/  IMAD R37, R126, 0x80, R132 ;  /* 0x000000807e257824 */ /* 0x000fc600078e0284 */
[----:B------:R-:W0:Y:S04]  /*24230*/  SHFL.IDX PT, R13, R41, RZ, 0x1c1f ;  /* 0x001c1fff290d7589 */ /* 0x000e2800000e0000 */
[----:B------:R-:W-:Y:S04]  /*24240*/  SHFL.IDX PT, R14, R40, 0x1, 0x1c1f ;  /* 0x003c1f00280e7f89 */ /* 0x000fe800000e0000 */
[----:B------:R-:W1:Y:S01]  /*24250*/  SHFL.IDX PT, R15, R41, 0x1, 0x1c1f ;  /* 0x003c1f00290f7f89 */ /* 0x000e6200000e0000 */
[----:B------:R-:W-:Y:S01]  /*24260*/  IMAD R38, R43, R111, RZ ;  /* 0x0000006f2b267224 */ /* 0x000fe200078e02ff */
[----:B------:R-:W-:Y:S01]  /*24270*/  LOP3.LUT P0, RZ, R128, 0x3, RZ, 0xc0, !PT ;  /* 0x0000000380ff7812 */ /* 0x000fe2000780c0ff */
[----:B------:R-:W-:-:S03]  /*24280*/  VIADD R39, R37, 0x8 ;  /* 0x0000000825277836 */ /* 0x000fc60000000000 */
[-C--:B------:R-:W-:Y:S02]  /*24290*/  ISETP.GE.OR P3, PT, R37, R38.reuse, P0 ;  /* 0x000000262500720c */ /* 0x080fe40000766670 */
[----:B------:R-:W-:-:S11]  /*242a0*/  ISETP.GE.OR P0, PT, R39, R38, P0 ;  /* 0x000000262700720c */ /* 0x000fd60000706670 */
[----:B0-----:R0:W-:Y:S04]  /*242b0*/  @!P3 ST.E desc[UR50][R12.64], R145 ;  /* 0x000000910c00b985 */ /* 0x0011e8000c101932 */
[----:B-1----:R0:W-:Y:S01]  /*242c0*/  @!P0 ST.E desc[UR50][R14.64], R146 ;  /* 0x000000920e008985 */ /* 0x0021e2000c101932 */
[----:B------:R-:W-:Y:S05]  /*242d0*/  @P2 BRA `(.L_x_4458) ;  /* 0x0000000c007c2947 */ /* 0x000fea0003800000 */
[----:B------:R-:W-:Y:S01]  /*242e0*/  IADD3 R0, R162, -0x80, RZ ;  /* 0xffffff80a2007810 */ /* 0x000fe20007ffe0ff */
[----:B0-----:R-:W0:Y:S01]  /*242f0*/  @P1 LDC R13, c[0x0][0xbec] ;  /* 0x0002fb00ff0d1b82 */ /* 0x001e220000000800 */
[----:B------:R-:W-:Y:S02]  /*24300*/  ULDC.64 UR4, c[0x0][0xaa0] ;  /* 0x0002a80000047ab9 */ /* 0x000fe40000000a00 */
[----:B------:R-:W-:-:S04]  /*24310*/  SHF.R.S32.HI R3, RZ, 0x1f, R0 ;  /* 0x0000001fff037819 */ /* 0x000fc80000011400 */
[----:B------:R-:W-:Y:S01]  /*24320*/  LEA.HI R3, R3, R0, RZ, 0x3 ;  /* 0x0000000003037211 */ /* 0x000fe200078f18ff */
[----:B------:R-:W1:Y:S03]  /*24330*/  @P1 LDC R15, c[0x0][0xbf0] ;  /* 0x0002fc00ff0f1b82 */ /* 0x000e660000000800 */
[----:B------:R-:W-:Y:S02]  /*24340*/  LOP3.LUT R5, R3, 0xfffffff8, RZ, 0xc0, !PT ;  /* 0xfffffff803057812 */ /* 0x000fe400078ec0ff */
[----:B------:R-:W-:-:S03]  /*24350*/  SHF.R.S32.HI R8, RZ, 0x3, R3 ;  /* 0x00000003ff087819 */ /* 0x000fc60000011403 */
[----:B------:R-:W-:-:S04]  /*24360*/  IMAD.IADD R21, R0, 0x1, -R5 ;  /* 0x0000000100157824 */ /* 0x000fc800078e0a05 */
[----:B------:R-:W-:-:S04]  /*24370*/  IMAD.SHL.U32 R37, R21, 0x8, RZ ;  /* 0x0000000815257824 */ /* 0x000fc800078e00ff */
[----:B------:R-:W-:-:S04]  /*24380*/  IMAD R3, R8, 0x40, R37 ;  /* 0x0000004008037824 */ /* 0x000fc800078e0225 */
[----:B------:R-:W-:-:S03]  /*24390*/  IMAD.WIDE R78, R3, 0x2, R78 ;  /* 0x00000002034e7825 */ /* 0x000fc600078e024e */
[C---:B------:R-:W-:Y:S02]  /*243a0*/  IADD3 R25, P3, R78.reuse, 0x1000, RZ ;  /* 0x000010004e197810 */ /* 0x040fe40007f7e0ff */
[C---:B------:R-:W-:Y:S02]  /*243b0*/  IADD3 R29, P4, R78.reuse, 0x2000, RZ ;  /* 0x000020004e1d7810 */ /* 0x040fe40007f9e0ff */
[----:B------:R-:W-:Y:S02]  /*243c0*/  LOP3.LUT R24, R25, 0x380, RZ, 0xc0, !PT ;  /* 0x0000038019187812 */ /* 0x000fe400078ec0ff */
[----:B------:R-:W-:Y:S02]  /*243d0*/  IADD3 R33, P5, R78, 0x3000, RZ ;  /* 0x000030004e217810 */ /* 0x000fe40007fbe0ff */
[----:B------:R-:W-:Y:S02]  /*243e0*/  SHF.R.U64 R24, R24, 0x3, RZ ;  /* 0x0000000318187819 */ /* 0x000fe400000012ff */
[----:B------:R-:W-:-:S02]  /*243f0*/  IADD3 R41, P0, R78, 0x4000, RZ ;  /* 0x000040004e297810 */ /* 0x000fc40007f1e0ff */
[----:B------:R-:W-:Y:S01]  /*24400*/  LOP3.LUT R24, R24, R25, RZ, 0x3c, !PT ;  /* 0x0000001918187212 */ /* 0x000fe200078e3cff */
[----:B------:R-:W-:Y:S01]  /*24410*/  IMAD.X R25, RZ, RZ, R79, P3 ;  /* 0x000000ffff197224 */ /* 0x000fe200018e064f */
[C---:B------:R-:W-:Y:S02]  /*24420*/  IADD3 R49, P3, R78.reuse, 0x6000, RZ ;  /* 0x000060004e317810 */ /* 0x040fe40007f7e0ff */
[----:B------:R-:W-:Y:S02]  /*24430*/  IADD3 R45, P2, R78, 0x5000, RZ ;  /* 0x000050004e2d7810 */ /* 0x000fe40007f5e0ff */
[----:B------:R-:W-:Y:S01]  /*24440*/  LOP3.LUT R48, R49, 0x380, RZ, 0xc0, !PT ;  /* 0x0000038031307812 */ /* 0x000fe200078ec0ff */
[----:B------:R-:W-:Y:S01]  /*24450*/  IMAD R36, R36, UR4, RZ ;  /* 0x0000000424247c24 */ /* 0x000fe2000f8e02ff */
        /* <DEDUP_REMOVED lines=14> */
[----:B------:R-:W-:Y:S02]  /*24540*/  LOP3.LUT R32, R32, R33, RZ, 0x3c, !PT ;  /* 0x0000002120207212 */ /* 0x000fe400078e3cff */
[----:B------:R-:W-:Y:S01]  /*24550*/  LOP3.LUT R40, R40, R41, RZ, 0x3c, !PT ;  /* 0x0000002928287212 */ /* 0x000fe200078e3cff */
[--C-:B------:R-:W-:Y:S01]  /*24560*/  IMAD.X R41, RZ, RZ, R79.reuse, P0 ;  /* 0x000000ffff297224 */ /* 0x100fe200000e064f */
[----:B------:R-:W-:Y:S01]  /*24570*/  LOP3.LUT R44, R44, R45, RZ, 0x3c, !PT ;  /* 0x0000002d2c2c7212 */ /* 0x000fe200078e3cff */
[----:B------:R-:W-:Y:S01]  /*24580*/  IMAD.X R45, RZ, RZ, R79, P2 ;  /* 0x000000ffff2d7224 */ /* 0x000fe200010e064f */
[----:B------:R-:W-:-:S02]  /*24590*/  IADD3.X R33, RZ, R79, RZ, P5, !PT ;  /* 0x0000004fff217210 */ /* 0x000fc40002ffe4ff */
[C---:B------:R-:W-:Y:S01]  /*245a0*/  LOP3.LUT R5, R78.reuse, 0x380, RZ, 0xc0, !PT ;  /* 0x000003804e057812 */ /* 0x040fe200078ec0ff */
[----:B------:R-:W-:Y:S01]  /*245b0*/  IMAD R9, R125, UR5, R36 ;  /* 0x000000057d097c24 */ /* 0x000fe2000f8e0224 */
[C---:B------:R-:W-:Y:S01]  /*245c0*/  IADD3 R3, P3, R78.reuse, 0xb000, RZ ;  /* 0x0000b0004e037810 */ /* 0x040fe20007f7e0ff */
[----:B------:R-:W5:Y:S01]  /*245d0*/  LD.E.128 R28, desc[UR50][R28.64] ;  /* 0x000000321c1c7980 */ /* 0x000f62000c101d00 */
[C---:B------:R-:W-:Y:S02]  /*245e0*/  IADD3 R53, P4, R78.reuse, 0x7000, RZ ;  /* 0x000070004e357810 */ /* 0x040fe40007f9e0ff */
[C---:B------:R-:W-:Y:S01]  /*245f0*/  IADD3 R57, P5, R78.reuse, 0x8000, RZ ;  /* 0x000080004e397810 */ /* 0x040fe20007fbe0ff */
[----:B------:R-:W-:Y:S01]  /*24600*/  IMAD.X R69, RZ, RZ, R79, P3 ;  /* 0x000000ffff457224 */ /* 0x000fe200018e064f */
        /* <DEDUP_REMOVED lines=11> */
[----:B------:R-:W-:-:S02]  /*246c0*/  SHF.R.U64 R0, R0, 0x3, RZ ;  /* 0x0000000300007819 */ /* 0x000fc400000012ff */
[----:B------:R-:W-:Y:S02]  /*246d0*/  SHF.R.U64 R52, R52, 0x3, RZ ;  /* 0x0000000334347819 */ /* 0x000fe400000012ff */
[----:B------:R-:W-:Y:S02]  /*246e0*/  SHF.R.U64 R56, R56, 0x3, RZ ;  /* 0x0000000338387819 */ /* 0x000fe400000012ff */
[----:B------:R-:W-:Y:S02]  /*246f0*/  SHF.R.U64 R60, R60, 0x3, RZ ;  /* 0x000000033c3c7819 */ /* 0x000fe400000012ff */
[----:B------:R-:W-:Y:S02]  /*24700*/  SHF.R.U64 R64, R64, 0x3, RZ ;  /* 0x0000000340407819 */ /* 0x000fe400000012ff */
[----:B------:R-:W-:Y:S02]  /*24710*/  SHF.R.U64 R5, R5, 0x3, RZ ;  /* 0x0000000305057819 */ /* 0x000fe400000012ff */
[----:B------:R-:W-:Y:S01]  /*24720*/  LOP3.LUT R68, R0, R3, RZ, 0x3c, !PT ;  /* 0x0000000300447212 */ /* 0x000fe200078e3cff */
[----:B------:R-:W-:Y:S01]  /*24730*/  IMAD.WIDE.U32 R2, R125, UR4, RZ ;  /* 0x000000047d027c25 */ /* 0x000fe2000f8e00ff */
        /* <DEDUP_REMOVED lines=8> */
[----:B------:R-:W-:Y:S01]  /*247c0*/  IADD3.X R61, RZ, R79, RZ, P0, !PT ;  /* 0x0000004fff3d7210 */ /* 0x000fe200007fe4ff */
[----:B------:R-:W-:Y:S01]  /*247d0*/  IMAD.X R65, RZ, RZ, R79, P2 ;  /* 0x000000ffff417224 */ /* 0x000fe200010e064f */
[----:B------:R-:W-:Y:S01]  /*247e0*/  LOP3.LUT R78, R5, R78, RZ, 0x3c, !PT ;  /* 0x0000004e054e7212 */ /* 0x000fe200078e3cff */
[----:B------:R-:W-:Y:S01]  /*247f0*/  IMAD.IADD R3, R3, 0x1, R9 ;  /* 0x0000000103037824 */ /* 0x000fe200078e0209 */
[----:B------:R-:W5:Y:S01]  /*24800*/  LD.E.128 R52, desc[UR50][R52.64] ;  /* 0x0000003234347980 */ /* 0x000f62000c101d00 */
[----:B------:R-:W-:-:S02]  /*24810*/  IMAD R14, R126, 0x80, R0 ;  /* 0x000000807e0e7824 */ /* 0x000fc400078e0200 */
[C---:B------:R-:W-:Y:S01]  /*24820*/  IMAD.WIDE.U32 R2, R223.reuse, UR4, R2 ;  /* 0x00000004df027c25 */ /* 0x040fe2000f8e0002 */
[----:B------:R2:W5:Y:S01]  /*24830*/  LD.E.128 R4, desc[UR50][R78.64] ;  /* 0x000000324e047980 */ /* 0x000562000c101d00 */
[----:B------:R-:W-:Y:S02]  /*24840*/  SHF.R.S32.HI R10, RZ, 0x1f, R11 ;  /* 0x0000001fff0a7819 */ /* 0x000fe4000001140b */
[----:B0-----:R-:W-:Y:S01]  /*24850*/  @P1 IMAD.HI.U32 R0, R14, R13, RZ ;  /* 0x0000000d0e001227 */ /* 0x001fe200078e00ff */
        /* <DEDUP_REMOVED lines=10> */
[----:B------:R-:W-:Y:S01]  /*24900*/  IMAD R3, R223, UR5, R3 ;  /* 0x00000005df037c24 */ /* 0x000fe2000f8e0203 */
[----:B------:R-:W-:Y:S01]  /*24910*/  MOV R9, R14 ;  /* 0x0000000e00097202 */ /* 0x000fe20000000f00 */
[----:B------:R-:W-:Y:S01]  /*24920*/  ULDC.64 UR4, c[0x0][0xaf0] ;  /* 0x0002bc0000047ab9 */ /* 0x000fe20000000a00 */
[----:B-1----:R-:W-:Y:S01]  /*24930*/  @P1 SHF.R.U32.HI R9, RZ, R15, R0 ;  /* 0x0000000fff091219 */ /* 0x002fe20000011600 */
[----:B------:R-:W-:-:S03]  /*24940*/  IMAD R10, R10, UR4, RZ ;  /* 0x000000040a0a7c24 */ /* 0x000fc6000f8e02ff */
[----:B------:R-:W-:Y:S01]  /*24950*/  SHF.R.S32.HI R0, RZ, 0x1f, R9 ;  /* 0x0000001fff007819 */ /* 0x000fe20000011409 */
[C---:B------:R-:W-:Y:S02]  /*24960*/  IMAD R13, R11.reuse, UR5, R10 ;  /* 0x000000050b0d7c24 */ /* 0x040fe4000f8e020a */
[----:B------:R-:W-:Y:S01]  /*24970*/  IMAD.WIDE.U32 R2, R11, UR4, R2 ;  /* 0x000000040b027c25 */ /* 0x000fe2000f8e0002 */
[----:B------:R-:W-:-:S03]  /*24980*/  ULDC.64 UR4, c[0x0][0xae0] ;  /* 0x0002b80000047ab9 */ /* 0x000fc60000000a00 */
[----:B------:R-:W-:Y:S02]  /*24990*/  IMAD.MOV R12, RZ, RZ, -R9 ;  /* 0x000000ffff0c7224 */ /* 0x000fe400078e0a09 */
[----:B------:R-:W-:Y:S02]  /*249a0*/  IMAD R10, R0, UR4, RZ ;  /* 0x00000004000a7c24 */ /* 0x000fe4000f8e02ff */
[----:B------:R-:W-:Y:S02]  /*249b0*/  IMAD.IADD R3, R3, 0x1, R13 ;  /* 0x0000000103037824 */ /* 0x000fe400078e020d */
[----:B------:R-:W-:Y:S02]  /*249c0*/  IMAD R111, R111, R12, R14 ;  /* 0x0000000c6f6f7224 */ /* 0x000fe400078e020e */
        /* <DEDUP_REMOVED lines=8> */
[----:B0-----:R-:W-:Y:S02]  /*24a50*/  IMAD R0, R9, UR4, RZ ;  /* 0x0000000409007c24 */ /* 0x001fe4000f8e02ff */
[----:B------:R-:W-:-:S04]  /*24a60*/  IMAD.WIDE.U32 R2, R111, UR4, R2 ;  /* 0x000000046f027c25 */ /* 0x000fc8000f8e0002 */
[----:B------:R-:W-:Y:S01]  /*24a70*/  IMAD R21, R111, UR5, R0 ;  /* 0x000000056f157c24 */ /* 0x000fe2000f8e0200 */
[----:B------:R-:W-:Y:S02]  /*24a80*/  ULDC.64 UR4, c[0x0][0xa80] ;  /* 0x0002a00000047ab9 */ /* 0x000fe40000000a00 */
[----:B------:R-:W-:Y:S01]  /*24a90*/  LEA R20, P0, R2, UR4, 0x1 ;  /* 0x0000000402147c11 */ /* 0x000fe2000f8008ff */
[----:B------:R-:W-:Y:S01]  /*24aa0*/  IMAD.IADD R21, R3, 0x1, R21 ;  /* 0x0000000103157824 */ /* 0x000fe200078e0215 */
[----:B------:R-:W-:Y:S01]  /*24ab0*/  UMOV UR4, 0xffffffff ;  /* 0xffffffff00047882 */ /* 0x000fe20000000000 */
[----:B------:R-:W-:-:S03]  /*24ac0*/  IADD3 R73, R37, 0x80, RZ ;  /* 0x0000008025497810 */ /* 0x000fc60007ffe0ff */
[----:B------:R-:W-:Y:S01]  /*24ad0*/  LEA.HI.X R21, R2, UR5, R21, 0x1, P0 ;  /* 0x0000000502157c11 */ /* 0x000fe200080f0c15 */
[----:B--2---:R-:W-:Y:S06]  /*24ae0*/  BRA.DIV UR4, `(.L_x_4459) ;  /* 0x0000010204487947 */ /* 0x004fec000b800000 */
[----:B------:R0:W1:Y:S04]  /*24af0*/  SHFL.IDX PT, R0, R21, RZ, 0x181f ;  /* 0x00181fff15007589 */ /* 0x00006800000e0000 */
[----:B------:R0:W2:Y:S02]  /*24b00*/  SHFL.IDX PT, R14, R20, RZ, 0x181f ;  /* 0x00181fff140e7589 */ /* 0x0000a400000e0000 */
.L_x_4776:
[----:B------:R-:W-:Y:S01]  /*24b10*/  IMAD R39, R126, 0x80, R8 ;  /* 0x000000807e277824 */ /* 0x000fe200078e0208 */
[----:B------:R-:W-:Y:S01]  /*24b20*/  BSSY B1, `(.L_x_4460) ;  /* 0x0000016000017945 */ /* 0x000fe20003800000 */
[----:B------:R-:W-:Y:S01]  /*24b30*/  SHF.R.S32.HI R36, RZ, 0x1f, R73 ;  /* 0x0000001fff247819 */ /* 0x000fe20000011449 */
[----:B------:R-:W-:Y:S02]  /*24b40*/  VIADD R75, R37, 0x40 ;  /* 0x00000040254b7836 */ /* 0x000fe40000000000 */
[----:B------:R-:W-:-:S13]  /*24b50*/  ISETP.GE.AND P0, PT, R39, R38, PT ;  /* 0x000000262700720c */ /* 0x000fda0003f06270 */
[----:B------:R-:W-:Y:S05]  /*24b60*/  @P0 BRA `(.L_x_4461) ;  /* 0x0000000000440947 */ /* 0x000fea0003800000 */
[C---:B------:R-:W-:Y:S01]  /*24b70*/  VIADD R9, R37.reuse, 0x40 ;  /* 0x0000004025097836 */ /* 0x040fe20000000000 */
[----:B------:R-:W-:Y:S01]  /*24b80*/  ULDC UR4, c[0x0][0xac8] ;  /* 0x0002b20000047ab9 */ /* 0x000fe20000000800 */
[----:B------:R-:W-:Y:S02]  /*24b90*/  SHF.R.S32.HI R3, RZ, 0x1f, R37 ;  /* 0x0000001fff037819 */ /* 0x000fe40000011425 */
[----:B------:R-:W-:Y:S02]  /*24ba0*/  ISETP.GE.AND P0, PT, R37, UR4, PT ;  /* 0x0000000425007c0c */ /* 0x000fe4000bf06270 */
[----:B------:R-:W-:Y:S02]  /*24bb0*/  ISETP.GE.AND P1, PT, R9, UR4, PT ;  /* 0x0000000409007c0c */ /* 0x000fe4000bf26270 */
[----:B------:R-:W-:Y:S02]  /*24bc0*/  ISETP.GE.AND P2, PT, R73, UR4, PT ;  /* 0x0000000449007c0c */ /* 0x000fe4000bf46270 */
[----:B------:R-:W-:-:S02]  /*24bd0*/  SHF.R.S32.HI R12, RZ, 0x1f, R9 ;  /* 0x0000001fff0c7819 */ /* 0x000fc40000011409 */
[----:B------:R-:W-:-:S05]  /*24be0*/  SHF.R.S32.HI R11, RZ, 0x1f, R73 ;  /* 0x0000001fff0b7819 */ /* 0x000fca0000011449 */
[-C--:B--2---:R-:W-:Y:S02]  /*24bf0*/  @!P0 LEA R2, P3, R37, R14.reuse, 0x1 ;  /* 0x0000000e25028211 */ /* 0x084fe400078608ff */
[-C--:B------:R-:W-:Y:S02]  /*24c00*/  @!P1 LEA R8, P4, R9, R14.reuse, 0x1 ;  /* 0x0000000e09089211 */ /* 0x080fe400078808ff */
[----:B------:R-:W-:Y:S02]  /*24c10*/  @!P2 LEA R10, P5, R73, R14, 0x1 ;  /* 0x0000000e490aa211 */ /* 0x000fe400078a08ff */
[-C--:B-1----:R-:W-:Y:S02]  /*24c20*/  @!P0 LEA.HI.X R3, R37, R0.reuse, R3, 0x1, P3 ;  /* 0x0000000025038211 */ /* 0x082fe400018f0c03 */
[-C--:B------:R-:W-:Y:S02]  /*24c30*/  @!P1 LEA.HI.X R9, R9, R0.reuse, R12, 0x1, P4 ;  /* 0x0000000009099211 */ /* 0x080fe400020f0c0c */
[----:B------:R-:W-:Y:S01]  /*24c40*/  @!P2 LEA.HI.X R11, R73, R0, R11, 0x1, P5 ;  /* 0x00000000490ba211 */ /* 0x000fe200028f0c0b */
[----:B-----5:R3:W-:Y:S04]  /*24c50*/  @!P0 ST.E.128 desc[UR50][R2.64], R4 ;  /* 0x0000000402008985 */ /* 0x0207e8000c101d32 */
[----:B------:R3:W-:Y:S04]  /*24c60*/  @!P1 ST.E.128 desc[UR50][R8.64], R40 ;  /* 0x0000002808009985 */ /* 0x0007e8000c101d32 */
[----:B------:R3:W-:Y:S02]  /*24c70*/  @!P2 ST.E.128 desc[UR50][R10.64], R56 ;  /* 0x000000380a00a985 */ /* 0x0007e4000c101d32 */
.L_x_4461:
[----:B------:R-:W-:Y:S05]  /*24c80*/  BSYNC B1 ;  /* 0x0000000000017941 */ /* 0x000fea0003800000 */
.L_x_4460:
[----:B------:R-:W-:Y:S01]  /*24c90*/  UMOV UR4, 0xffffffff ;  /* 0xffffffff00047882 */ /* 0x000fe20000000000 */
[----:B---3-5:R-:W-:Y:S02]  /*24ca0*/  SHF.R.S32.HI R7, RZ, 0x1f, R37 ;  /* 0x0000001fff077819 */ /* 0x028fe40000011425 */
[----:B------:R-:W-:Y:S01]  /*24cb0*/  SHF.R.S32.HI R6, RZ, 0x1f, R75 ;  /* 0x0000001fff067819 */ /* 0x000fe2000001144b */
[----:B------:R-:W-:Y:S06]  /*24cc0*/  BRA.DIV UR4, `(.L_x_4462) ;  /* 0x0000010204047947 */ /* 0x000fec000b800000 */
[----:B-1----:R1:W3:Y:S04]  /*24cd0*/  SHFL.IDX PT, R0, R21, 0x1, 0x181f ;  /* 0x00381f0015007f89 */ /* 0x0022e800000e0000 */
[----:B--2---:R1:W2:Y:S02]  /*24ce0*/  SHFL.IDX PT, R14, R20, 0x1, 0x181f ;  /* 0x00381f00140e7f89 */ /* 0x0042a400000e0000 */
.L_x_4780:
[----:B------:R-:W-:Y:S01]  /*24cf0*/  VIADD R3, R39, 0x20 ;  /* 0x0000002027037836 */ /* 0x000fe20000000000 */
[----:B------:R-:W-:Y:S04]  /*24d00*/  BSSY B1, `(.L_x_4463) ;  /* 0x0000010000017945 */ /* 0x000fe80003800000 */
[----:B------:R-:W-:-:S13]  /*24d10*/  ISETP.GE.AND P0, PT, R3, R38, PT ;  /* 0x000000260300720c */ /* 0x000fda0003f06270 */
[----:B------:R-:W-:Y:S05]  /*24d20*/  @P0 BRA `(.L_x_4464) ;  /* 0x0000000000340947 */ /* 0x000fea0003800000 */
[----:B------:R-:W-:Y:S02]  /*24d30*/  ULDC UR4, c[0x0][0xac8] ;  /* 0x0002b20000047ab9 */ /* 0x000fe40000000800 */
[----:B------:R-:W-:Y:S02]  /*24d40*/  ISETP.GE.AND P3, PT, R37, UR4, PT ;  /* 0x0000000425007c0c */ /* 0x000fe4000bf66270 */
[----:B------:R-:W-:Y:S02]  /*24d50*/  ISETP.GE.AND P4, PT, R75, UR4, PT ;  /* 0x000000044b007c0c */ /* 0x000fe4000bf86270 */
[----:B------:R-:W-:-:S09]  /*24d60*/  ISETP.GE.AND P5, PT, R73, UR4, PT ;  /* 0x0000000449007c0c */ /* 0x000fd2000bfa6270 */
[-C--:B--2---:R-:W-:Y:S02]  /*24d70*/  @!P3 LEA R4, P0, R37, R14.reuse, 0x1 ;  /* 0x0000000e2504b211 */ /* 0x084fe400078008ff */
        /* <DEDUP_REMOVED lines=8> */
.L_x_4464:
[----:B------:R-:W-:Y:S05]  /*24e00*/  BSYNC B1 ;  /* 0x0000000000017941 */ /* 0x000fea0003800000 */
.L_x_4463:
[----:B------:R-:W-:-:S03]  /*24e10*/  UMOV UR4, 0xffffffff ;  /* 0xffffffff00047882 */ /* 0x000fc60000000000 */
[----:B------:R-:W-:Y:S05]  /*24e20*/  BRA.DIV UR4, `(.L_x_4465) ;  /* 0x000000fe04f47947 */ /* 0x000fea000b800000 */
[----:B---3--:R3:W0:Y:S04]  /*24e30*/  SHFL.IDX PT, R0, R21, 0x2, 0x181f ;  /* 0x00581f0015007f89 */ /* 0x00862800000e0000 */
[----:B--2-4-:R3:W2:Y:S02]  /*24e40*/  SHFL.IDX PT, R14, R20, 0x2, 0x181f ;  /* 0x00581f00140e7f89 */ /* 0x0146a400000e0000 */
.L_x_4784:
        /* <DEDUP_REMOVED lines=17> */
.L_x_4467:
[----:B------:R-:W-:Y:S05]  /*24f60*/  BSYNC B1 ;  /* 0x0000000000017941 */ /* 0x000fea0003800000 */
.L_x_4466:
[----:B------:R-:W-:-:S03]  /*24f70*/  UMOV UR4, 0xffffffff ;  /* 0xffffffff00047882 */ /* 0x000fc60000000000 */
[----:B------:R-:W-:Y:S05]  /*24f80*/  BRA.DIV UR4, `(.L_x_4468) ;  /* 0x000000fe04e47947 */ /* 0x000fea000b800000 */
[----:B0-----:R0:W0:Y:S04]  /*24f90*/  SHFL.IDX PT, R0, R21, 0x3, 0x181f ;  /* 0x00781f0015007f89 */ /* 0x00102800000e0000 */
[----:B--2-4-:R2:W4:Y:S02]  /*24fa0*/  SHFL.IDX PT, R14, R20, 0x3, 0x181f ;  /* 0x00781f00140e7f89 */ /* 0x01452400000e0000 */
.L_x_4788:
[----:B------:R-:W-:-:S04]  /*24fb0*/  IADD3 R3, R39, 0x60, RZ ;  /* 0x0000006027037810 */ /* 0x000fc80007ffe0ff */
[----:B------:R-:W-:-:S13]  /*24fc0*/  ISETP.GE.AND P0, PT, R3, R38, PT ;  /* 0x000000260300720c */ /* 0x000fda0003f06270 */
[----:B------:R-:W-:Y:S05]  /*24fd0*/  @P0 BRA `(.L_x_4469) ;  /* 0x0000002c003c0947 */ /* 0x000fea0003800000 */
[----:B------:R-:W-:Y:S02]  /*24fe0*/  ULDC UR4, c[0x0][0xac8] ;  /* 0x0002b20000047ab9 */ /* 0x000fe40000000800 */
[----:B------:R-:W-:Y:S02]  /*24ff0*/  ISETP.GE.AND P2, PT, R37, UR4, PT ;  /* 0x0000000425007c0c */ /* 0x000fe4000bf46270 */
[----:B------:R-:W-:-:S11]  /*25000*/  ISETP.GE.AND P3, PT, R75, UR4, PT ;  /* 0x000000044b007c0c */ /* 0x000fd6000bf66270 */
[-C--:B----4-:R-:W-:Y:S02]  /*25010*/  @!P2 LEA R2, P0, R37, R14.reuse, 0x1 ;  /* 0x0000000e2502a211 */ /* 0x090fe400078008ff */
[----:B------:R-:W-:Y:S02]  /*25020*/  @!P3 LEA R4, P1, R75, R14, 0x1 ;  /* 0x0000000e4b04b211 */ /* 0x000fe400078208ff */
[-C--:B0-----:R-:W-:Y:S02]  /*25030*/  @!P2 LEA.HI.X R3, R37, R0.reuse, R7, 0x1, P0 ;  /* 0x000000002503a211 */ /* 0x081fe400000f0c07 */
[----:B------:R-:W-:Y:S02]  /*25040*/  @!P3 LEA.HI.X R5, R75, R0, R6, 0x1, P1 ;  /* 0x000000004b05b211 */ /* 0x000fe400008f0c06 */
[----:B------:R-:W-:Y:S01]  /*25050*/  ISETP.GE.AND P0, PT, R73, UR4, PT ;  /* 0x0000000449007c0c */ /* 0x000fe2000bf06270 */
[----:B------:R0:W-:Y:S04]  /*25060*/  @!P2 ST.E.128 desc[UR50][R2.64], R32 ;  /* 0x000000200200a985 */ /* 0x0001e8000c101d32 */
[----:B------:R0:W-:Y:S08]  /*25070*/  @!P3 ST.E.128 desc[UR50][R4.64], R52 ;  /* 0x000000340400b985 */ /* 0x0001f0000c101d32 */
[----:B------:R-:W-:Y:S05]  /*25080*/  @P0 BRA `(.L_x_4469) ;  /* 0x0000002c00100947 */ /* 0x000fea0003800000 */
[----:B------:R-:W-:-:S04]  /*25090*/  LEA R14, P0, R73, R14, 0x1 ;  /* 0x0000000e490e7211 */ /* 0x000fc800078008ff */
[----:B------:R-:W-:-:S05]  /*250a0*/  LEA.HI.X R15, R73, R0, R36, 0x1, P0 ;  /* 0x00000000490f7211 */ /* 0x000fca00000f0c24 */
[----:B------:R4:W-:Y:S01]  /*250b0*/  ST.E.128 desc[UR50][R14.64], R68 ;  /* 0x000000440e007985 */ /* 0x0009e2000c101d32 */
[----:B------:R-:W-:Y:S05]  /*250c0*/  BRA `(.L_x_4469) ;  /* 0x0000002c00007947 */ /* 0x000fea0003800000 */
.L_x_4458:
[----:B------:R-:W-:Y:S01]  /*250d0*/  ULDC.64 UR4, c[0x0][0xb08] ;  /* 0x0002c20000047ab9 */ /* 0x000fe20000000a00 */
[----:B------:R-:W1:Y:S01]  /*250e0*/  @P1 LDC R41, c[0x0][0xbec] ;  /* 0x0002fb00ff291b82 */ /* 0x000e620000000800 */
[----:B------:R-:W-:Y:S01]  /*250f0*/  IMAD R36, R36, UR4, RZ ;  /* 0x0000000424247c24 */ /* 0x000fe2000f8e02ff */
[----:B0-----:R-:W-:Y:S01]  /*25100*/  SHF.R.S32.HI R14, RZ, 0x1f, R11 ;  /* 0x0000001fff0e7819 */ /* 0x001fe2000001140b */
[----:B------:R-:W-:-:S04]  /*25110*/  IMAD.WIDE.U32 R12, R125, UR4, RZ ;  /* 0x000000047d0c7c25 */ /* 0x000fc8000f8e00ff */
[----:B------:R-:W-:Y:S01]  /*25120*/  IMAD R125, R125, UR5, R36 ;  /* 0x000000057d7d7c24 */ /* 0x000fe2000f8e0224 */
[----:B------:R-:W-:Y:S01]  /*25130*/  ULDC.64 UR4, c[0x0][0xb38] ;  /* 0x0002ce0000047ab9 */ /* 0x000fe20000000a00 */
[----:B------:R-:W0:Y:S02]  /*25140*/  @P1 LDC R36, c[0x0][0xbf0] ;  /* 0x0002fc00ff241b82 */ /* 0x000e240000000800 */
[----:B------:R-:W-:Y:S02]  /*25150*/  IMAD.IADD R13, R13, 0x1, R125 ;  /* 0x000000010d0d7824 */ /* 0x000fe400078e027d */
[----:B------:R-:W-:-:S04]  /*25160*/  IMAD.WIDE.U32 R12, R223, UR4, R12 ;  /* 0x00000004df0c7c25 */ /* 0x000fc8000f8e000c */
[----:B------:R-:W-:Y:S01]  /*25170*/  IMAD R13, R223, UR5, R13 ;  /* 0x00000005df0d7c24 */ /* 0x000fe2000f8e020d */
[----:B------:R-:W-:Y:S02]  /*25180*/  ULDC.64 UR4, c[0x0][0xb40] ;  /* 0x0002d00000047ab9 */ /* 0x000fe40000000a00 */
[----:B------:R-:W-:Y:S02]  /*25190*/  IMAD R14, R14, UR4, RZ ;  /* 0x000000040e0e7c24 */ /* 0x000fe4000f8e02ff */
[----:B------:R-:W-:-:S04]  /*251a0*/  IMAD.WIDE.U32 R12, R11, UR4, R12 ;  /* 0x000000040b0c7c25 */ /* 0x000fc8000f8e000c */
[----:B------:R-:W-:Y:S01]  /*251b0*/  IMAD R15, R11, UR5, R14 ;  /* 0x000000050b0f7c24 */ /* 0x000fe2000f8e020e */
[----:B------:R-:W-:Y:S01]  /*251c0*/  ULDC.64 UR4, c[0x0][0xb48] ;  /* 0x0002d20000047ab9 */ /* 0x000fe20000000a00 */
[----:B-1----:R-:W-:-:S04]  /*251d0*/  @P1 IMAD.HI.U32 R41, R42, R41, RZ ;  /* 0x000000292a291227 */ /* 0x002fc800078e00ff */
[----:B------:R-:W-:Y:S02]  /*251e0*/  IMAD.IADD R13, R13, 0x1, R15 ;  /* 0x000000010d0d7824 */ /* 0x000fe400078e020f */
[----:B------:R-:W-:Y:S01]  /*251f0*/  IMAD.MOV.U32 R11, RZ, RZ, R42 ;  /* 0x000000ffff0b7224 */ /* 0x000fe200078e002a */
[----:B0-----:R-:W-:Y:S01]  /*25200*/  @P1 SHF.R.U32.HI R11, RZ, R36, R41 ;  /* 0x00000024ff0b1219 */ /* 0x001fe20000011629 */
[----:B------:R-:W-:-:S03]  /*25210*/  IMAD.WIDE.U32 R12, R124, UR4, R12 ;  /* 0x000000047c0c7c25 */ /* 0x000fc6000f8e000c */
[--C-:B------:R-:W-:Y:S01]  /*25220*/  SHF.R.S32.HI R14, RZ, 0x1f, R11.reuse ;  /* 0x0000001fff0e7819 */ /* 0x100fe2000001140b */
[----:B------:R-:W-:Y:S02]  /*25230*/  IMAD.MOV R15, RZ, RZ, -R11 ;  /* 0x000000ffff0f7224 */ /* 0x000fe400078e0a0b */
[----:B------:R-:W-:Y:S01]  /*25240*/  IMAD R13, R124, UR5, R13 ;  /* 0x000000057c0d7c24 */ /* 0x000fe2000f8e020d */
[----:B------:R-:W-:Y:S01]  /*25250*/  ULDC.64 UR4, c[0x0][0xb30] ;  /* 0x0002cc0000047ab9 */ /* 0x000fe20000000a00 */
[----:B------:R-:W-:Y:S02]  /*25260*/  IMAD R111, R111, R15, R42 ;  /* 0x0000000f6f6f7224 */ /* 0x000fe400078e022a */
[----:B------:R-:W-:Y:S02]  /*25270*/  IMAD R14, R14, UR4, RZ ;  /* 0x000000040e0e7c24 */ /* 0x000fe4000f8e02ff */
[----:B------:R-:W-:-:S04]  /*25280*/  IMAD.WIDE.U32 R12, R11, UR4, R12 ;  /* 0x000000040b0c7c25 */ /* 0x000fc8000f8e000c */
[----:B------:R-:W-:Y:S01]  /*25290*/  IMAD R15, R11, UR5, R14 ;  /* 0x000000050b0f7c24 */ /* 0x000fe2000f8e020e */
[----:B------:R-:W-:Y:S01]  /*252a0*/  SHF.R.S32.HI R11, RZ, 0x1f, R111 ;  /* 0x0000001fff0b7819 */ /* 0x000fe2000001146f */
[----:B------:R-:W-:Y:S01]  /*252b0*/  ULDC.64 UR4, c[0x0][0xb28] ;  /* 0x0002ca0000047ab9 */ /* 0x000fe20000000a00 */
[----:B------:R-:W-:Y:S02]  /*252c0*/  VIADD R36, R18, 0x33420 ;  /* 0x0003342012247836 */ /* 0x000fe40000000000 */
[----:B------:R-:W-:Y:S01]  /*252d0*/  IADD3 R13, R13, R15, RZ ;  /* 0x0000000f0d0d7210 */ /* 0x000fe20007ffe0ff */
[----:B------:R-:W-:Y:S02]  /*252e0*/  IMAD R14, R11, UR4, RZ ;  /* 0x000000040b0e7c24 */ /* 0x000fe4000f8e02ff */
[----:B------:R-:W-:Y:S01]  /*252f0*/  PRMT R36, RZ, 0x654, R36 ;  /* 0x00000654ff247816 */ /* 0x000fe20000000024 */
[----:B------:R-:W-:-:S03]  /*25300*/  IMAD.WIDE.U32 R12, R111, UR4, R12 ;  /* 0x000000046f0c7c25 */ /* 0x000fc6000f8e000c */
[----:B------:R0:W-:Y:S01]  /*25310*/  SYNCS.ARRIVE.TRANS64.RED.A1T0 RZ, [R36+URZ], RZ ;  /* 0x000000ff24ff79a7 */ /* 0x0001e2000810043f */
        /* <DEDUP_REMOVED lines=9> */
.L_x_4791:
[----:B------:R-:W-:Y:S01]  /*253b0*/  ISETP.GE.AND P0, PT, R37, R38, PT ;  /* 0x000000262500720c */ /* 0x000fe20003f06270 */
[----:B------:R-:W-:-:S12]  /*253c0*/  BSSY B1, `(.L_x_4471) ;  /* 0x00000c0000017945 */ /* 0x000fd80003800000 */
[----:B------:R-:W-:Y:S05]  /*253d0*/  @P0 BRA `(.L_x_4472) ;  /* 0x0000000800f80947 */ /* 0x000fea0003800000 */
[----:B------:R-:W3:Y:S01]  /*253e0*/  LDL R44, [R1+0xc0] ;  /* 0x0000c000012c7983 */ /* 0x000ee20000100800 */
[----:B------:R-:W-:-:S03]  /*253f0*/  ULDC UR4, c[0x0][0xac8] ;  /* 0x0002b20000047ab9 */ /* 0x000fc60000000800 */
[----:B------:R-:W4:Y:S04]  /*25400*/  LDL R36, [R1+0x64] ;  /* 0x0000640001247983 */ /* 0x000f280000100800 */
[----:B------:R-:W1:Y:S04]  /*25410*/  LDL R45, [R1+0x120] ;  /* 0x00012000012d7983 */ /* 0x000e680000100800 */
        /* <DEDUP_REMOVED lines=11> */
[----:B---3--:R-:W-:-:S02]  /*254d0*/  ISETP.GE.AND P3, PT, R44, UR4, PT ;  /* 0x000000042c007c0c */ /* 0x008fc4000bf66270 */
[----:B----4-:R-:W-:-:S11]  /*254e0*/  ISETP.GE.AND P2, PT, R36, UR4, PT ;  /* 0x0000000424007c0c */ /* 0x010fd6000bf46270 */
[C---:B--2---:R-:W-:Y:S02]  /*254f0*/  @!P3 LEA R12, P4, R44.reuse, R43, 0x2 ;  /* 0x0000002b2c0cb211 */ /* 0x044fe400078810ff */
[----:B-----5:R-:W-:Y:S02]  /*25500*/  ISETP.GE.AND P1, PT, R47, UR4, PT ;  /* 0x000000042f007c0c */ /* 0x020fe4000bf26270 */
[----:B-1----:R-:W-:Y:S01]  /*25510*/  @!P3 LEA.HI.X R13, R44, R42, R45, 0x2, P4 ;  /* 0x0000002a2c0db211 */ /* 0x002fe200020f142d */
[----:B------:R-:W-:Y:S01]  /*25520*/  @!P2 IMAD.MOV.U32 R14, RZ, RZ, R43 ;  /* 0x000000ffff0ea224 */ /* 0x000fe200078e002b */
[----:B------:R-:W2:Y:S01]  /*25530*/  LDL R44, [R1+0xa4] ;  /* 0x0000a400012c7983 */ /* 0x000ea20000100800 */
[----:B------:R-:W-:Y:S01]  /*25540*/  @!P2 IMAD.MOV.U32 R15, RZ, RZ, R42 ;  /* 0x000000ffff0fa224 */ /* 0x000fe200078e002a */
[----:B------:R-:W-:Y:S01]  /*25550*/  @!P3 MOV R111, R109 ;  /* 0x0000006d006fb202 */ /* 0x000fe20000000f00 */
[----:B------:R-:W-:Y:S01]  /*25560*/  @!P2 IMAD.MOV.U32 R37, RZ, RZ, R2 ;  /* 0x000000ffff25a224 */ /* 0x000fe200078e0002 */
[----:B------:R-:W3:Y:S01]  /*25570*/  LDL R45, [R1+0xa0] ;  /* 0x0000a000012d7983 */ /* 0x000ee20000100800 */
[----:B------:R-:W-:-:S03]  /*25580*/  @!P2 IMAD.WIDE R14, R36, 0x4, R14 ;  /* 0x00000004240ea825 */ /* 0x000fc600078e020e */
[----:B------:R-:W4:Y:S01]  /*25590*/  LDL R2, [R1+0x108] ;  /* 0x0001080001027983 */ /* 0x000f220000100800 */
[----:B------:R-:W-:Y:S01]  /*255a0*/  @!P2 IMAD.MOV.U32 R36, RZ, RZ, R0 ;  /* 0x000000ffff24a224 */ /* 0x000fe200078e0000 */
[----:B------:R-:W-:Y:S02]  /*255b0*/  ISETP.GE.AND P0, PT, R11, UR4, PT ;  /* 0x000000040b007c0c */ /* 0x000fe4000bf06270 */
[----:B------:R-:W-:Y:S01]  /*255c0*/  @!P1 LOP3.LUT R115, R115, R114, RZ, 0x3c, !PT ;  /* 0x0000007273739212 */ /* 0x000fe200078e3cff */
[----:B------:R-:W5:Y:S04]  /*255d0*/  LDL R0, [R1+0x90] ;  /* 0x0000900001007983 */ /* 0x000f680000100800 */
[----:B------:R1:W-:Y:S04]  /*255e0*/  @!P2 ST.E.64 desc[UR50][R14.64], R36 ;  /* 0x000000240e00a985 */ /* 0x0003e8000c101b32 */
[----:B------:R0:W-:Y:S04]  /*255f0*/  @!P3 ST.E.64 desc[UR50][R12.64], R110 ;  /* 0x0000006e0c00b985 */ /* 0x0001e8000c101b32 */
[----:B------:R-:W5:Y:S04]  /*25600*/  LDL R109, [R1+0xec] ;  /* 0x0000ec00016d7983 */ /* 0x000f680000100800 */
[----:B-1----:R-:W5:Y:S01]  /*25610*/  LDL R37, [R1+0x100] ;  /* 0x0001000001257983 */ /* 0x002f620000100800 */
[----:B0-----:R-:W-:-:S03]  /*25620*/  @!P1 LEA R12, P5, R47, R43, 0x2 ;  /* 0x0000002b2f0c9211 */ /* 0x001fc600078a10ff */
[----:B------:R-:W5:Y:S01]  /*25630*/  LDL R36, [R1+0x98] ;  /* 0x0000980001247983 */ /* 0x000f620000100800 */
[----:B------:R-:W-:-:S03]  /*25640*/  @!P1 LEA.HI.X R13, R47, R42, R127, 0x2, P5 ;  /* 0x0000002a2f0d9211 */ /* 0x000fc600028f147f */
[----:B------:R-:W5:Y:S04]  /*25650*/  LDL R111, [R1+0xf8] ;  /* 0x0000f800016f7983 */ /* 0x000f680000100800 */
[----:B------:R-:W5:Y:S01]  /*25660*/  LDL R47, [R1+0x104] ;  /* 0x00010400012f7983 */ /* 0x000f620000100800 */
[----:B------:R-:W-:Y:S02]  /*25670*/  ISETP.GE.AND P2, PT, R125, UR4, PT ;  /* 0x000000047d007c0c */ /* 0x000fe4000bf46270 */
[----:B------:R-:W-:Y:S01]  /*25680*/  @!P0 LOP3.LUT R113, R113, R112, RZ, 0x3c, !PT ;  /* 0x0000007071718212 */ /* 0x000fe200078e3cff */
[----:B------:R-:W5:Y:S01]  /*25690*/  LDL R110, [R1+0xf4] ;  /* 0x0000f400016e7983 */ /* 0x000f620000100800 */
[----:B------:R-:W-:Y:S02]  /*256a0*/  ISETP.GE.AND P3, PT, R46, UR4, PT ;  /* 0x000000042e007c0c */ /* 0x000fe4000bf66270 */
[----:B------:R-:W-:-:S02]  /*256b0*/  @!P0 LEA R14, P4, R11, R43, 0x2 ;  /* 0x0000002b0b0e8211 */ /* 0x000fc400078810ff */
[----:B------:R-:W-:Y:S02]  /*256c0*/  @!P0 LOP3.LUT R112, R113, R112, RZ, 0x3c, !PT ;  /* 0x0000007071708212 */ /* 0x000fe400078e3cff */
[----:B------:R-:W-:Y:S02]  /*256d0*/  @!P1 LOP3.LUT R114, R115, R114, RZ, 0x3c, !PT ;  /* 0x0000007273729212 */ /* 0x000fe400078e3cff */
[----:B------:R-:W-:Y:S02]  /*256e0*/  @!P0 LEA.HI.X R15, R11, R42, R128, 0x2, P4 ;  /* 0x0000002a0b0f8211 */ /* 0x000fe400020f1480 */
[----:B------:R-:W-:Y:S01]  /*256f0*/  @!P0 LOP3.LUT R113, R113, R112, RZ, 0x3c, !PT ;  /* 0x0000007071718212 */ /* 0x000fe200078e3cff */
[----:B------:R-:W5:Y:S01]  /*25700*/  LDL R11, [R1+0x9c] ;  /* 0x00009c00010b7983 */ /* 0x000f620000100800 */
[----:B------:R-:W-:Y:S02]  /*25710*/  @!P1 LOP3.LUT R115, R115, R114, RZ, 0x3c, !PT ;  /* 0x0000007273739212 */ /* 0x000fe400078e3cff */
[-C--:B------:R-:W-:Y:S01]  /*25720*/  @!P2 LOP3.LUT R117, R117, R116.reuse, RZ, 0x3c, !PT ;  /* 0x000000747575a212 */ /* 0x080fe200078e3cff */
[----:B------:R0:W-:Y:S04]  /*25730*/  @!P0 ST.E.64 desc[UR50][R14.64], R112 ;  /* 0x000000700e008985 */ /* 0x0001e8000c101b32 */
[----:B------:R1:W-:Y:S01]  /*25740*/  @!P1 ST.E.64 desc[UR50][R12.64], R114 ;  /* 0x000000720c009985 */ /* 0x0003e2000c101b32 */
[----:B------:R-:W-:-:S02]  /*25750*/  @!P2 LOP3.LUT R116, R117, R116, RZ, 0x3c, !PT ;  /* 0x000000747574a212 */ /* 0x000fc400078e3cff */
[----:B------:R-:W-:Y:S02]  /*25760*/  @!P3 LOP3.LUT R119, R119, R118, RZ, 0x3c, !PT ;  /* 0x000000767777b212 */ /* 0x000fe400078e3cff */
[----:B------:R-:W-:Y:S02]  /*25770*/  @!P2 LOP3.LUT R117, R117, R116, RZ, 0x3c, !PT ;  /* 0x000000747575a212 */ /* 0x000fe400078e3cff */
[CC--:B0-----:R-:W-:Y:S01]  /*25780*/  @!P2 LEA R14, P4, R125.reuse, R43.reuse, 0x2 ;  /* 0x0000002b7d0ea211 */ /* 0x0c1fe200078810ff */
[----:B------:R-:W5:Y:S01]  /*25790*/  LDL R112, [R1+0xfc] ;  /* 0x0000fc0001707983 */ /* 0x000f620000100800 */
[C---:B-1----:R-:W-:Y:S02]  /*257a0*/  @!P3 LEA R12, P5, R46.reuse, R43, 0x2 ;  /* 0x0000002b2e0cb211 */ /* 0x042fe400078a10ff */
[-C--:B------:R-:W-:Y:S02]  /*257b0*/  @!P2 LEA.HI.X R15, R125, R42.reuse, R126, 0x2, P4 ;  /* 0x0000002a7d0fa211 */ /* 0x080fe400020f147e */
[----:B------:R-:W-:-:S02]  /*257c0*/  @!P3 LEA.HI.X R13, R46, R42, R124, 0x2, P5 ;  /* 0x0000002a2e0db211 */ /* 0x000fc400028f147c */
[----:B------:R-:W5:Y:S01]  /*257d0*/  LDL R46, [R1+0x94] ;  /* 0x00009400012e7983 */ /* 0x000f620000100800 */
[----:B------:R-:W-:Y:S02]  /*257e0*/  ISETP.GE.AND P0, PT, R79, UR4, PT ;  /* 0x000000044f007c0c */ /* 0x000fe4000bf06270 */
[----:B------:R-:W-:Y:S01]  /*257f0*/  ISETP.GE.AND P1, PT, R78, UR4, PT ;  /* 0x000000044e007c0c */ /* 0x000fe2000bf26270 */
[----:B------:R0:W-:Y:S01]  /*25800*/  @!P2 ST.E.64 desc[UR50][R14.64], R116 ;  /* 0x000000740e00a985 */ /* 0x0001e2000c101b32 */
[----:B------:R-:W-:-:S04]  /*25810*/  @!P3 LOP3.LUT R118, R119, R118, RZ, 0x3c, !PT ;  /* 0x000000767776b212 */ /* 0x000fc800078e3cff */
[----:B------:R-:W-:-:S05]  /*25820*/  @!P3 LOP3.LUT R119, R119, R118, RZ, 0x3c, !PT ;  /* 0x000000767777b212 */ /* 0x000fca00078e3cff */
[----:B------:R1:W-:Y:S01]  /*25830*/  @!P3 ST.E.64 desc[UR50][R12.64], R118 ;  /* 0x000000760c00b985 */ /* 0x0003e2000c101b32 */
[-C--:B0-----:R-:W-:Y:S02]  /*25840*/  @!P0 LEA R14, P4, R79, R43.reuse, 0x2 ;  /* 0x0000002b4f0e8211 */ /* 0x081fe400078810ff */
[----:B------:R-:W-:Y:S02]  /*25850*/  @!P0 LOP3.LUT R121, R121, R120, RZ, 0x3c, !PT ;  /* 0x0000007879798212 */ /* 0x000fe400078e3cff */
[----:B------:R-:W-:Y:S02]  /*25860*/  @!P0 LEA.HI.X R15, R79, R42, R123, 0x2, P4 ;  /* 0x0000002a4f0f8211 */ /* 0x000fe400020f147b */
[----:B-1----:R-:W-:Y:S01]  /*25870*/  @!P1 LEA R12, P5, R78, R43, 0x2 ;  /* 0x0000002b4e0c9211 */ /* 0x002fe200078a10ff */
[----:B------:R-:W-:Y:S01]  /*25880*/  @!P1 IMAD.MOV.U32 R123, RZ, RZ, R3 ;  /* 0x000000ffff7b9224 */ /* 0x000fe200078e0003 */
[C---:B------:R-:W-:Y:S01]  /*25890*/  @!P0 LOP3.LUT R120, R121.reuse, R120, RZ, 0x3c, !PT ;  /* 0x0000007879788212 */ /* 0x040fe200078e3cff */
[----:B------:R-:W5:Y:S03]  /*258a0*/  LDL R79, [R1+0x8c] ;  /* 0x00008c00014f7983 */ /* 0x000f660000100800 */
[----:B------:R-:W-:-:S05]  /*258b0*/  @!P0 LOP3.LUT R121, R121, R120, RZ, 0x3c, !PT ;  /* 0x0000007879798212 */ /* 0x000fca00078e3cff */
[----:B------:R0:W-:Y:S01]  /*258c0*/  @!P0 ST.E.64 desc[UR50][R14.64], R120 ;  /* 0x000000780e008985 */ /* 0x0001e2000c101b32 */
[----:B--2---:R-:W-:Y:S02]  /*258d0*/  ISETP.GE.AND P2, PT, R44, UR4, PT ;  /* 0x000000042c007c0c */ /* 0x004fe4000bf46270 */
[----:B----4-:R-:W-:Y:S02]  /*258e0*/  @!P1 LEA.HI.X R13, R78, R42, R2, 0x2, P5 ;  /* 0x0000002a4e0d9211 */ /* 0x010fe400028f1402 */
[C---:B---3--:R-:W-:Y:S01]  /*258f0*/  ISETP.GE.AND P3, PT, R45.reuse, UR4, PT ;  /* 0x000000042d007c0c */ /* 0x048fe2000bf66270 */
[----:B------:R-:W2:Y:S08]  /*25900*/  LDL R78, [R1+0x88] ;  /* 0x00008800014e7983 */ /* 0x000eb00000100800 */
[-C--:B------:R-:W-:Y:S01]  /*25910*/  @!P2 LEA R2, P4, R44, R43.reuse, 0x2 ;  /* 0x0000002b2c02a211 */ /* 0x080fe200078810ff */
[----:B0-----:R-:W-:Y:S01]  /*25920*/  @!P2 IMAD.MOV.U32 R14, RZ, RZ, R4 ;  /* 0x000000ffff0ea224 */ /* 0x001fe200078e0004 */
[----:B------:R0:W-:Y:S01]  /*25930*/  @!P1 ST.E.64 desc[UR50][R12.64], R122 ;  /* 0x0000007a0c009985 */ /* 0x0001e2000c101b32 */
[----:B------:R-:W-:Y:S01]  /*25940*/  @!P2 IMAD.MOV.U32 R15, RZ, RZ, R6 ;  /* 0x000000ffff0fa224 */ /* 0x000fe200078e0006 */
[----:B0-----:R-:W-:-:S02]  /*25950*/  @!P3 LEA R12, P5, R45, R43, 0x2 ;  /* 0x0000002b2d0cb211 */ /* 0x001fc400078a10ff */
[-C--:B-----5:R-:W-:Y:S02]  /*25960*/  @!P2 LEA.HI.X R3, R44, R42.reuse, R47, 0x2, P4 ;  /* 0x0000002a2c03a211 */ /* 0x0a0fe400020f142f */
[----:B------:R-:W3:Y:S01]  /*25970*/  LDL R44, [R1+0xf0] ;  /* 0x0000f000012c7983 */ /* 0x000ee20000100800 */
[----:B------:R-:W-:-:S03]  /*25980*/  @!P3 LEA.HI.X R13, R45, R42, R37, 0x2, P5 ;  /* 0x0000002a2d0db211 */ /* 0x000fc600028f1425 */
[----:B------:R0:W-:Y:S01]  /*25990*/  @!P2 ST.E.64 desc[UR50][R2.64], R14 ;  /* 0x0000000e0200a985 */ /* 0x0001e2000c101b32 */
[----:B------:R-:W-:-:S03]  /*259a0*/  ISETP.GE.AND P1, PT, R36, UR4, PT ;  /* 0x0000000424007c0c */ /* 0x000fc6000bf26270 */
[----:B------:R-:W4:Y:S04]  /*259b0*/  LDL R47, [R1+0x84] ;  /* 0x00008400012f7983 */ /* 0x000f280000100800 */
[----:B------:R-:W5:Y:S01]  /*259c0*/  LDL R45, [R1+0x80] ;  /* 0x00008000012d7983 */ /* 0x000f620000100800 */
[C---:B------:R-:W-:Y:S02]  /*259d0*/  ISETP.GE.AND P0, PT, R11.reuse, UR4, PT ;  /* 0x000000040b007c0c */ /* 0x040fe4000bf06270 */
[----:B------:R-:W-:Y:S01]  /*259e0*/  ISETP.GE.AND P4, PT, R0, UR4, PT ;  /* 0x0000000400007c0c */ /* 0x000fe2000bf86270 */
[----:B------:R-:W5:Y:S01]  /*259f0*/  LDL R37, [R1+0x7c] ;  /* 0x00007c0001257983 */ /* 0x000f620000100800 */
[----:B0-----:R-:W-:Y:S02]  /*25a00*/  @!P3 IMAD.MOV.U32 R2, RZ, RZ, R5 ;  /* 0x000000ffff02b224 */ /* 0x001fe400078e0005 */
[----:B------:R-:W-:Y:S01]  /*25a10*/  @!P3 IMAD.MOV.U32 R3, RZ, RZ, R7 ;  /* 0x000000ffff03b224 */ /* 0x000fe200078e0007 */
[----:B------:R-:W5:Y:S04]  /*25a20*/  LDL R15, [R1+0x74] ;  /* 0x00007400010f7983 */ /* 0x000f680000100800 */
[----:B------:R0:W-:Y:S04]  /*25a30*/  @!P3 ST.E.64 desc[UR50][R12.64], R2 ;  /* 0x000000020c00b985 */ /* 0x0001e8000c101b32 */
[----:B------:R-:W5:Y:S04]  /*25a40*/  LDL R14, [R1+0xd0] ;  /* 0x0000d000010e7983 */ /* 0x000f680000100800 */
[----:B0-----:R-:W4:Y:S01]  /*25a50*/  LDL R12, [R1+0xe8] ;  /* 0x0000e800010c7983 */ /* 0x001f220000100800 */
[----:B------:R-:W-:-:S02]  /*25a60*/  @!P0 LEA R4, P5, R11, R43, 0x2 ;  /* 0x0000002b0b048211 */ /* 0x000fc400078a10ff */
[----:B------:R-:W-:Y:S01]  /*25a70*/  ISETP.GE.AND P2, PT, R46, UR4, PT ;  /* 0x000000042e007c0c */ /* 0x000fe2000bf46270 */
[----:B------:R-:W5:Y:S01]  /*25a80*/  LDL R13, [R1+0x70] ;  /* 0x00007000010d7983 */ /* 0x000f620000100800 */
[----:B------:R-:W-:Y:S02]  /*25a90*/  @!P0 LEA.HI.X R5, R11, R42, R112, 0x2, P5 ;  /* 0x0000002a0b058211 */ /* 0x000fe400028f1470 */
[----:B------:R-:W-:Y:S01]  /*25aa0*/  @!P0 MOV R11, R10 ;  /* 0x0000000a000b8202 */ /* 0x000fe20000000f00 */
[----:B------:R-:W-:Y:S01]  /*25ab0*/  @!P0 IMAD.MOV.U32 R10, RZ, RZ, R8 ;  /* 0x000000ffff0a8224 */ /* 0x000fe200078e0008 */
[CC--:B------:R-:W-:Y:S01]  /*25ac0*/  @!P1 LEA R2, P3, R36.reuse, R43.reuse, 0x2 ;  /* 0x0000002b24029211 */ /* 0x0c0fe200078610ff */
[----:B------:R-:W5:Y:S03]  /*25ad0*/  LDL R8, [R1+0xe4] ;  /* 0x0000e40001087983 */ /* 0x000f660000100800 */
[----:B------:R-:W-:Y:S01]  /*25ae0*/  @!P1 LEA.HI.X R3, R36, R42, R111, 0x2, P3 ;  /* 0x0000002a24039211 */ /* 0x000fe200018f146f */
[----:B------:R0:W-:Y:S02]  /*25af0*/  @!P0 ST.E.64 desc[UR50][R4.64], R10 ;  /* 0x0000000a04008985 */ /* 0x0001e4000c101b32 */
[----:B------:R-:W-:-:S02]  /*25b00*/  @!P2 LEA R6, P3, R46, R43, 0x2 ;  /* 0x0000002b2e06a211 */ /* 0x000fc400078610ff */
[----:B------:R-:W5:Y:S02]  /*25b10*/  LDL R36, [R1+0x78] ;  /* 0x0000780001247983 */ /* 0x000f640000100800 */
[----:B------:R-:W-:Y:S02]  /*25b20*/  @!P2 LEA.HI.X R7, R46, R42, R110, 0x2, P3 ;  /* 0x0000002a2e07a211 */ /* 0x000fe400018f146e */
[----:B------:R-:W5:Y:S01]  /*25b30*/  LDL R46, [R1+0xe0] ;  /* 0x0000e000012e7983 */ /* 0x000f620000100800 */
[----:B0-----:R-:W-:-:S03]  /*25b40*/  @!P1 IMAD.MOV.U32 R4, RZ, RZ, R9 ;  /* 0x000000ffff049224 */ /* 0x001fc600078e0009 */
[----:B------:R-:W5:Y:S01]  /*25b50*/  LDL R11, [R1+0x6c] ;  /* 0x00006c00010b7983 */ /* 0x000f620000100800 */
[----:B------:R-:W-:-:S03]  /*25b60*/  @!P1 IMAD.MOV.U32 R5, RZ, RZ, R20 ;  /* 0x000000ffff059224 */ /* 0x000fc600078e0014 */
[----:B------:R-:W5:Y:S04]  /*25b70*/  LDL R20, [R1+0xd4] ;  /* 0x0000d40001147983 */ /* 0x000f680000100800 */
[----:B------:R0:W-:Y:S04]  /*25b80*/  @!P1 ST.E.64 desc[UR50][R2.64], R4 ;  /* 0x0000000402009985 */ /* 0x0001e8000c101b32 */
[----:B------:R-:W5:Y:S01]  /*25b90*/  LDL R10, [R1+0xc8] ;  /* 0x0000c800010a7983 */ /* 0x000f620000100800 */
[----:B0-----:R-:W-:Y:S01]  /*25ba0*/  @!P4 LEA R2, P5, R0, R43, 0x2 ;  /* 0x0000002b0002c211 */ /* 0x001fe200078a10ff */
[----:B------:R-:W-:-:S02]  /*25bb0*/  @!P2 IMAD.MOV.U32 R4, RZ, RZ, R21 ;  /* 0x000000ffff04a224 */ /* 0x000fc400078e0015 */
[----:B------:R-:W5:Y:S01]  /*25bc0*/  LDL R21, [R1+0xd8] ;  /* 0x0000d80001157983 */ /* 0x000f620000100800 */
[----:B------:R-:W-:Y:S01]  /*25bd0*/  @!P2 IMAD.MOV.U32 R5, RZ, RZ, R25 ;  /* 0x000000ffff05a224 */ /* 0x000fe200078e0019 */
[----:B------:R-:W-:-:S04]  /*25be0*/  @!P4 MOV R25, R26 ;  /* 0x0000001a0019c202 */ /* 0x000fc80000000f00 */
[----:B------:R-:W-:Y:S01]  /*25bf0*/  @!P2 ST.E.64 desc[UR50][R6.64], R4 ;  /* 0x000000040600a985 */ /* 0x000fe2000c101b32 */
[----:B--2---:R-:W-:Y:S02]  /*25c00*/  ISETP.GE.AND P1, PT, R78, UR4, PT ;  /* 0x000000044e007c0c */ /* 0x004fe4000bf26270 */
[----:B---3--:R-:W-:Y:S02]  /*25c10*/  @!P4 LEA.HI.X R3, R0, R42, R44, 0x2, P5 ;  /* 0x0000002a0003c211 */ /* 0x008fe400028f142c */
[----:B------:R-:W2:Y:S04]  /*25c20*/  LDL R44, [R1+0xdc] ;  /* 0x0000dc00012c7983 */ /* 0x000ea80000100800 */
[----:B------:R-:W3:Y:S04]  /*25c30*/  LDL R0, [R1+0x68] ;  /* 0x0000680001007983 */ /* 0x000ee80000100800 */
[----:B------:R0:W-:Y:S02]  /*25c40*/  @!P4 ST.E.64 desc[UR50][R2.64], R24 ;  /* 0x000000180200c985 */ /* 0x0001e4000c101b32 */
[----:B0-----:R-:W-:-:S04]  /*25c50*/  @!P1 LEA R2, P5, R78, R43, 0x2 ;  /* 0x0000002b4e029211 */ /* 0x001fc800078a10ff */
[----:B----4-:R-:W-:Y:S02]  /*25c60*/  @!P1 LEA.HI.X R3, R78, R42, R12, 0x2, P5 ;  /* 0x0000002a4e039211 */ /* 0x010fe400028f140c */
[----:B------:R-:W4:Y:S01]  /*25c70*/  LDL R12, [R1+0xcc] ;  /* 0x0000cc00010c7983 */ /* 0x000f220000100800 */
[----:B------:R-:W-:Y:S02]  /*25c80*/  ISETP.GE.AND P0, PT, R79, UR4, PT ;  /* 0x000000044f007c0c */ /* 0x000fe4000bf06270 */
[----:B------:R-:W-:Y:S02]  /*25c90*/  ISETP.GE.AND P2, PT, R47, UR4, PT ;  /* 0x000000042f007c0c */ /* 0x000fe4000bf46270 */
[----:B-----5:R-:W-:-:S09]  /*25ca0*/  ISETP.GE.AND P4, PT, R45, UR4, PT ;  /* 0x000000042d007c0c */ /* 0x020fd2000bf86270 */
[C---:B------:R-:W-:Y:S01]  /*25cb0*/  @!P0 LEA R4, P3, R79.reuse, R43, 0x2 ;  /* 0x0000002b4f048211 */ /* 0x040fe200078610ff */
[----:B------:R-:W-:Y:S02]  /*25cc0*/  @!P0 IMAD.MOV.U32 R6, RZ, RZ, R27 ;  /* 0x000000ffff068224 */ /* 0x000fe400078e001b */
[----:B------:R-:W-:Y:S01]  /*25cd0*/  @!P0 IMAD.MOV.U32 R7, RZ, RZ, R29 ;  /* 0x000000ffff078224 */ /* 0x000fe200078e001d */
[----:B------:R-:W-:Y:S01]  /*25ce0*/  @!P0 LEA.HI.X R5, R79, R42, R109, 0x2, P3 ;  /* 0x0000002a4f058211 */ /* 0x000fe200018f146d */
[----:B------:R-:W-:Y:S01]  /*25cf0*/  @!P1 IMAD.MOV.U32 R29, RZ, RZ, R30 ;  /* 0x000000ffff1d9224 */ /* 0x000fe200078e001e */
[----:B------:R-:W-:-:S03]  /*25d00*/  ISETP.GE.AND P3, PT, R37, UR4, PT ;  /* 0x0000000425007c0c */ /* 0x000fc6000bf66270 */
[----:B------:R0:W-:Y:S04]  /*25d10*/  @!P0 ST.E.64 desc[UR50][R4.64], R6 ;  /* 0x0000000604008985 */ /* 0x0001e8000c101b32 */
[----:B------:R1:W-:Y:S01]  /*25d20*/  @!P1 ST.E.64 desc[UR50][R2.64], R28 ;  /* 0x0000001c02009985 */ /* 0x0003e2000c101b32 */
[----:B0-----:R-:W-:-:S04]  /*25d30*/  @!P2 LEA R4, P0, R47, R43, 0x2 ;  /* 0x0000002b2f04a211 */ /* 0x001fc800078010ff */
[-C--:B------:R-:W-:Y:S02]  /*25d40*/  @!P2 LEA.HI.X R5, R47, R42.reuse, R8, 0x2, P0 ;  /* 0x0000002a2f05a211 */ /* 0x080fe400000f1408 */
[C---:B-1----:R-:W-:Y:S02]  /*25d50*/  @!P4 LEA R2, P1, R45.reuse, R43, 0x2 ;  /* 0x0000002b2d02c211 */ /* 0x042fe400078210ff */
[----:B------:R-:W-:Y:S01]  /*25d60*/  ISETP.GE.AND P0, PT, R36, UR4, PT ;  /* 0x0000000424007c0c */ /* 0x000fe2000bf06270 */
[----:B------:R-:W-:Y:S01]  /*25d70*/  @!P2 IMAD.MOV.U32 R6, RZ, RZ, R31 ;  /* 0x000000ffff06a224 */ /* 0x000fe200078e001f */
[----:B------:R-:W-:Y:S01]  /*25d80*/  @!P4 LEA.HI.X R3, R45, R42, R46, 0x2, P1 ;  /* 0x0000002a2d03c211 */ /* 0x000fe200008f142e */
[----:B------:R-:W-:Y:S01]  /*25d90*/  @!P2 IMAD.MOV.U32 R7, RZ, RZ, R33 ;  /* 0x000000ffff07a224 */ /* 0x000fe200078e0021 */
[----:B------:R-:W-:Y:S02]  /*25da0*/  @!P4 MOV R33, R34 ;  /* 0x000000220021c202 */ /* 0x000fe40000000f00 */
[----:B------:R-:W-:-:S02]  /*25db0*/  ISETP.GE.AND P1, PT, R15, UR4, PT ;  /* 0x000000040f007c0c */ /* 0x000fc4000bf26270 */
[-C--:B------:R-:W-:Y:S01]  /*25dc0*/  @!P3 LEA R8, P5, R37, R43.reuse, 0x2 ;  /* 0x0000002b2508b211 */ /* 0x080fe200078a10ff */
[----:B------:R0:W-:Y:S04]  /*25dd0*/  @!P2 ST.E.64 desc[UR50][R4.64], R6 ;  /* 0x000000060400a985 */ /* 0x0001e8000c101b32 */
[----:B------:R1:W-:Y:S01]  /*25de0*/  @!P4 ST.E.64 desc[UR50][R2.64], R32 ;  /* 0x000000200200c985 */ /* 0x0003e2000c101b32 */
[----:B------:R-:W-:Y:S02]  /*25df0*/  ISETP.GE.AND P4, PT, R13, UR4, PT ;  /* 0x000000040d007c0c */ /* 0x000fe4000bf86270 */
[C---:B0-----:R-:W-:Y:S01]  /*25e00*/  @!P0 LEA R4, P2, R36.reuse, R43, 0x2 ;  /* 0x0000002b24048211 */ /* 0x041fe200078410ff */
[----:B-1----:R-:W-:Y:S02]  /*25e10*/  @!P3 IMAD.MOV.U32 R2, RZ, RZ, R35 ;  /* 0x000000ffff02b224 */ /* 0x002fe400078e0023 */
[----:B------:R-:W-:Y:S01]  /*25e20*/  @!P3 IMAD.MOV.U32 R3, RZ, RZ, R53 ;  /* 0x000000ffff03b224 */ /* 0x000fe200078e0035 */
[-C--:B------:R-:W-:Y:S01]  /*25e30*/  @!P0 LEA.HI.X R5, R36, R42.reuse, R21, 0x2, P2 ;  /* 0x0000002a24058211 */ /* 0x080fe200010f1415 */
[----:B------:R-:W-:Y:S01]  /*25e40*/  @!P0 IMAD.MOV.U32 R53, RZ, RZ, R54 ;  /* 0x000000ffff358224 */ /* 0x000fe200078e0036 */
[----:B--2---:R-:W-:-:S02]  /*25e50*/  @!P3 LEA.HI.X R9, R37, R42, R44, 0x2, P5 ;  /* 0x0000002a2509b211 */ /* 0x004fc400028f142c */
[----:B------:R-:W-:-:S03]  /*25e60*/  ISETP.GE.AND P5, PT, R11, UR4, PT ;  /* 0x000000040b007c0c */ /* 0x000fc6000bfa6270 */
[----:B------:R0:W-:Y:S01]  /*25e70*/  @!P3 ST.E.64 desc[UR50][R8.64], R2 ;  /* 0x000000020800b985 */ /* 0x0001e2000c101b32 */
[----:B---3--:R-:W-:-:S03]  /*25e80*/  ISETP.GE.AND P3, PT, R0, UR4, PT ;  /* 0x0000000400007c0c */ /* 0x008fc6000bf66270 */
[----:B------:R1:W-:Y:S01]  /*25e90*/  @!P0 ST.E.64 desc[UR50][R4.64], R52 ;  /* 0x0000003404008985 */ /* 0x0003e2000c101b32 */
[-C--:B------:R-:W-:Y:S02]  /*25ea0*/  @!P4 LEA R6, P0, R13, R43.reuse, 0x2 ;  /* 0x0000002b0d06c211 */ /* 0x080fe400078010ff */
[----:B0-----:R-:W-:-:S04]  /*25eb0*/  @!P1 LEA R2, P2, R15, R43, 0x2 ;  /* 0x0000002b0f029211 */ /* 0x001fc800078410ff */
[-C--:B------:R-:W-:Y:S01]  /*25ec0*/  @!P1 LEA.HI.X R3, R15, R42.reuse, R20, 0x2, P2 ;  /* 0x0000002a0f039211 */ /* 0x080fe200010f1414 */
[----:B-1----:R-:W-:Y:S02]  /*25ed0*/  @!P1 IMAD.MOV.U32 R4, RZ, RZ, R55 ;  /* 0x000000ffff049224 */ /* 0x002fe400078e0037 */
[----:B------:R-:W-:Y:S01]  /*25ee0*/  @!P1 IMAD.MOV.U32 R5, RZ, RZ, R57 ;  /* 0x000000ffff059224 */ /* 0x000fe200078e0039 */
[----:B------:R-:W-:Y:S02]  /*25ef0*/  @!P4 LEA.HI.X R7, R13, R42, R14, 0x2, P0 ;  /* 0x0000002a0d07c211 */ /* 0x000fe400000f140e */
[----:B------:R-:W-:Y:S02]  /*25f00*/  @!P4 MOV R57, R58 ;  /* 0x0000003a0039c202 */ /* 0x000fe40000000f00 */
[----:B------:R0:W-:Y:S04]  /*25f10*/  @!P1 ST.E.64 desc[UR50][R2.64], R4 ;  /* 0x0000000402009985 */ /* 0x0001e8000c101b32 */
[----:B------:R1:W-:Y:S01]  /*25f20*/  @!P4 ST.E.64 desc[UR50][R6.64], R56 ;  /* 0x000000380600c985 */ /* 0x0003e2000c101b32 */
[----:B0-----:R-:W-:-:S02]  /*25f30*/  @!P5 LEA R2, P1, R11, R43, 0x2 ;  /* 0x0000002b0b02d211 */ /* 0x001fc400078210ff */
[C---:B------:R-:W-:Y:S02]  /*25f40*/  @!P3 LEA R4, P2, R0.reuse, R43, 0x2 ;  /* 0x0000002b0004b211 */ /* 0x040fe400078410ff */
[-C--:B----4-:R-:W-:Y:S01]  /*25f50*/  @!P5 LEA.HI.X R3, R11, R42.reuse, R12, 0x2, P1 ;  /* 0x0000002a0b03d211 */ /* 0x090fe200008f140c */
[----:B-1----:R-:W-:Y:S01]  /*25f60*/  @!P5 IMAD.MOV.U32 R6, RZ, RZ, R59 ;  /* 0x000000ffff06d224 */ /* 0x002fe200078e003b */
[----:B------:R-:W-:Y:S01]  /*25f70*/  @!P3 LEA.HI.X R5, R0, R42, R10, 0x2, P2 ;  /* 0x0000002a0005b211 */ /* 0x000fe200010f140a */
[----:B------:R-:W-:Y:S02]  /*25f80*/  @!P5 IMAD.MOV.U32 R7, RZ, RZ, R61 ;  /* 0x000000ffff07d224 */ /* 0x000fe400078e003d */
[----:B------:R-:W-:-:S03]  /*25f90*/  @!P3 IMAD.MOV.U32 R61, RZ, RZ, R62 ;  /* 0x000000ffff3db224 */ /* 0x000fc600078e003e */
[----:B------:R3:W-:Y:S04]  /*25fa0*/  @!P5 ST.E.64 desc[UR50][R2.64], R6 ;  /* 0x000000060200d985 */ /* 0x0007e8000c101b32 */
[----:B------:R3:W-:Y:S02]  /*25fb0*/  @!P3 ST.E.64 desc[UR50][R4.64], R60 ;  /* 0x0000003c0400b985 */ /* 0x0007e4000c101b32 */
.L_x_4472:
[----:B------:R-:W-:Y:S05]  /*25fc0*/  BSYNC B1 ;  /* 0x0000000000017941 */ /* 0x000fea0003800000 */
.L_x_4471:
[----:B------:R-:W-:-:S03]  /*25fd0*/  UMOV UR4, 0xffffffff ;  /* 0xffffffff00047882 */ /* 0x000fc60000000000 */
[----:B------:R-:W-:Y:S05]  /*25fe0*/  BRA.DIV UR4, `(.L_x_4473) ;  /* 0x000000f2044c7947 */ /* 0x000fea000b800000 */
[----:B0-----:R-:W0:Y:S04]  /*25ff0*/  SHFL.IDX PT, R41, R41, 0x1, 0x1c1f ;  /* 0x003c1f0029297f89 */ /* 0x001e2800000e0000 */
[----:B------:R4:W0:Y:S02]  /*26000*/  SHFL.IDX PT, R14, R40, 0x1, 0x1c1f ;  /* 0x003c1f00280e7f89 */ /* 0x00082400000e0000 */
.L_x_4795:
[----:B------:R-:W-:-:S13]  /*26010*/  ISETP.GE.AND P0, PT, R39, R38, PT ;  /* 0x000000262700720c */ /* 0x000fda0003f06270 */
[----:B------:R-:W-:Y:S05]  /*26020*/  @P0 BRA `(.L_x_4469) ;  /* 0x0000001c00280947 */ /* 0x000fea0003800000 */
[----:B--2---:R-:W2:Y:S01]  /*26030*/  LDL R43, [R1+0x64] ;  /* 0x00006400012b7983 */ /* 0x004ea20000100800 */
[----:B------:R-:W-:-:S03]  /*26040*/  ULDC UR4, c[0x0][0xac8] ;  /* 0x0002b20000047ab9 */ /* 0x000fc60000000800 */
[----:B------:R-:W5:Y:S04]  /*26050*/  LDL R55, [R1+0xc0] ;  /* 0x0000c00001377983 */ /* 0x000f680000100800 */
[----:B----4-:R-:W4:Y:S04]  /*26060*/  LDL R40, [R1+0x120] ;  /* 0x0001200001287983 */ /* 0x010f280000100800 */
        /* <DEDUP_REMOVED lines=15> */
[----:B-1----:R-:W3:Y:S04]  /*26160*/  LDL R42, [R1+0xa0] ;  /* 0x0000a000012a7983 */ /* 0x002ee80000100800 */
        /* <DEDUP_REMOVED lines=19> */
[----:B------:R-:W3:Y:S01]  /*262a0*/  LDL R0, [R1+0x68] ;  /* 0x0000680001007983 */ /* 0x000ee20000100800 */
[----:B--2---:R-:W-:-:S02]  /*262b0*/  ISETP.GE.AND P3, PT, R43, UR4, PT ;  /* 0x000000042b007c0c */ /* 0x004fc4000bf66270 */
[----:B-----5:R-:W-:Y:S01]  /*262c0*/  ISETP.GE.AND P0, PT, R55, UR4, PT ;  /* 0x0000000437007c0c */ /* 0x020fe2000bf06270 */
[----:B----4-:R-:W-:-:S10]  /*262d0*/  IMAD.MOV.U32 R60, RZ, RZ, R40 ;  /* 0x000000ffff3c7224 */ /* 0x010fd400078e0028 */
[----:B0-----:R-:W-:Y:S02]  /*262e0*/  @!P3 IMAD.MOV.U32 R2, RZ, RZ, R14 ;  /* 0x000000ffff02b224 */ /* 0x001fe400078e000e */
[----:B------:R-:W-:Y:S02]  /*262f0*/  @!P3 IMAD.MOV.U32 R3, RZ, RZ, R41 ;  /* 0x000000ffff03b224 */ /* 0x000fe400078e0029 */
[----:B---3--:R-:W-:Y:S01]  /*26300*/  IMAD.MOV.U32 R40, RZ, RZ, R6 ;  /* 0x000000ffff287224 */ /* 0x008fe200078e0006 */
[----:B------:R-:W-:Y:S01]  /*26310*/  @!P0 LEA R6, P4, R55, R14, 0x2 ;  /* 0x0000000e37068211 */ /* 0x000fe200078810ff */
[----:B------:R-:W-:-:S04]  /*26320*/  @!P3 IMAD.WIDE R2, R43, 0x4, R2 ;  /* 0x000000042b02b825 */ /* 0x000fc800078e0202 */
[----:B------:R-:W-:Y:S02]  /*26330*/  IMAD.MOV.U32 R53, RZ, RZ, R36 ;  /* 0x000000ffff357224 */ /* 0x000fe400078e0024 */
[----:B------:R-:W-:Y:S01]  /*26340*/  IMAD.MOV.U32 R47, RZ, RZ, R32 ;  /* 0x000000ffff2f7224 */ /* 0x000fe200078e0020 */
[----:B------:R-:W2:Y:S01]  /*26350*/  LDL R36, [R1+0x10c] ;  /* 0x00010c0001247983 */ /* 0x000ea20000100800 */
[----:B------:R-:W-:Y:S02]  /*26360*/  IMAD.MOV.U32 R43, RZ, RZ, R5 ;  /* 0x000000ffff2b7224 */ /* 0x000fe400078e0005 */
[----:B------:R-:W-:Y:S02]  /*26370*/  IMAD.MOV.U32 R45, RZ, RZ, R27 ;  /* 0x000000ffff2d7224 */ /* 0x000fe400078e001b */
[----:B------:R-:W-:Y:S02]  /*26380*/  IMAD.MOV.U32 R27, RZ, RZ, R13 ;  /* 0x000000ffff1b7224 */ /* 0x000fe400078e000d */
[----:B------:R-:W-:Y:S01]  /*26390*/  IMAD.MOV.U32 R13, RZ, RZ, R7 ;  /* 0x000000ffff0d7224 */ /* 0x000fe200078e0007 */
[----:B------:R-:W-:Y:S01]  /*263a0*/  @!P0 LEA.HI.X R7, R55, R41, R60, 0x2, P4 ;  /* 0x0000002937078211 */ /* 0x000fe200020f143c */
[----:B------:R-:W-:Y:S01]  /*263b0*/  IMAD.MOV.U32 R55, RZ, RZ, R47 ;  /* 0x000000ffff377224 */ /* 0x000fe200078e002f */
[----:B------:R-:W-:Y:S01]  /*263c0*/  MOV R47, R43 ;  /* 0x0000002b002f7202 */ /* 0x000fe20000000f00 */
[----:B------:R-:W-:-:S02]  /*263d0*/  IMAD.MOV.U32 R43, RZ, RZ, R34 ;  /* 0x000000ffff2b7224 */ /* 0x000fc400078e0022 */
[----:B------:R-:W-:Y:S02]  /*263e0*/  IMAD.MOV.U32 R34, RZ, RZ, R31 ;  /* 0x000000ffff227224 */ /* 0x000fe400078e001f */
[----:B------:R-:W3:Y:S01]  /*263f0*/  LDL R31, [R1+0xfc] ;  /* 0x0000fc00011f7983 */ /* 0x000ee20000100800 */
[----:B------:R-:W-:Y:S01]  /*26400*/  ISETP.GE.AND P1, PT, R59, UR4, PT ;  /* 0x000000043b007c0c */ /* 0x000fe2000bf26270 */
[----:B------:R-:W-:Y:S01]  /*26410*/  @!P3 IMAD.MOV.U32 R5, RZ, RZ, R65 ;  /* 0x000000ffff05b224 */ /* 0x000fe200078e0041 */
[----:B------:R-:W-:Y:S02]  /*26420*/  MOV R32, R25 ;  /* 0x0000001900207202 */ /* 0x000fe40000000f00 */
[----:B------:R-:W-:Y:S01]  /*26430*/  MOV R25, R4 ;  /* 0x0000000400197202 */ /* 0x000fe20000000f00 */
[----:B------:R-:W-:Y:S02]  /*26440*/  @!P3 IMAD.MOV.U32 R4, RZ, RZ, R63 ;  /* 0x000000ffff04b224 */ /* 0x000fe400078e003f */
[----:B------:R-:W-:-:S03]  /*26450*/  IMAD.MOV.U32 R60, RZ, RZ, R53 ;  /* 0x000000ffff3c7224 */ /* 0x000fc600078e0035 */
[----:B------:R0:W-:Y:S01]  /*26460*/  @!P3 ST.E.64 desc[UR50][R2.64], R4 ;  /* 0x000000040200b985 */ /* 0x0001e2000c101b32 */
[----:B------:R-:W-:Y:S02]  /*26470*/  IMAD.MOV.U32 R53, RZ, RZ, R45 ;  /* 0x000000ffff357224 */ /* 0x000fe400078e002d */
[----:B0-----:R-:W-:-:S04]  /*26480*/  @!P1 LEA R2, P5, R59, R14, 0x2 ;  /* 0x0000000e3b029211 */ /* 0x001fc800078a10ff */
[----:B------:R-:W-:Y:S01]  /*26490*/  @!P1 LEA.HI.X R3, R59, R41, R60, 0x2, P5 ;  /* 0x000000293b039211 */ /* 0x000fe200028f143c */
[----:B------:R-:W-:Y:S02]  /*264a0*/  IMAD.MOV.U32 R59, RZ, RZ, R55 ;  /* 0x000000ffff3b7224 */ /* 0x000fe400078e0037 */
[----:B------:R-:W-:Y:S02]  /*264b0*/  IMAD.MOV.U32 R55, RZ, RZ, R53 ;  /* 0x000000ffff377224 */ /* 0x000fe400078e0035 */
[----:B------:R-:W-:Y:S02]  /*264c0*/  IMAD.MOV.U32 R53, RZ, RZ, R47 ;  /* 0x000000ffff357224 */ /* 0x000fe400078e002f */
[----:B--2---:R-:W-:Y:S02]  /*264d0*/  IMAD.MOV.U32 R45, RZ, RZ, R36 ;  /* 0x000000ffff2d7224 */ /* 0x004fe400078e0024 */
[----:B------:R-:W-:Y:S02]  /*264e0*/  IMAD.MOV.U32 R36, RZ, RZ, R33 ;  /* 0x000000ffff247224 */ /* 0x000fe400078e0021 */
[----:B------:R-:W-:-:S02]  /*264f0*/  IMAD.MOV.U32 R33, RZ, RZ, R29 ;  /* 0x000000ffff217224 */ /* 0x000fc400078e001d */
[----:B------:R-:W-:Y:S01]  /*26500*/  IMAD.MOV.U32 R47, RZ, RZ, R45 ;  /* 0x000000ffff2f7224 */ /* 0x000fe200078e002d */
[----:B------:R-:W-:Y:S01]  /*26510*/  ISETP.GE.AND P2, PT, R58, UR4, PT ;  /* 0x000000043a007c0c */ /* 0x000fe2000bf46270 */
[----:B------:R-:W-:Y:S01]  /*26520*/  IMAD.MOV.U32 R45, RZ, RZ, R43 ;  /* 0x000000ffff2d7224 */ /* 0x000fe200078e002b */
[----:B------:R-:W-:Y:S01]  /*26530*/  MOV R43, R36 ;  /* 0x00000024002b7202 */ /* 0x000fe20000000f00 */
[----:B------:R-:W-:Y:S01]  /*26540*/  IMAD.MOV.U32 R36, RZ, RZ, R33 ;  /* 0x000000ffff247224 */ /* 0x000fe200078e0021 */
[----:B------:R-:W-:Y:S02]  /*26550*/  @!P0 MOV R65, R66 ;  /* 0x0000004200418202 */ /* 0x000fe40000000f00 */
[----:B------:R-:W-:Y:S01]  /*26560*/  MOV R44, R42 ;  /* 0x0000002a002c7202 */ /* 0x000fe20000000f00 */
[----:B------:R-:W-:Y:S01]  /*26570*/  @!P1 IMAD.MOV.U32 R4, RZ, RZ, R67 ;  /* 0x000000ffff049224 */ /* 0x000fe200078e0043 */
[----:B------:R-:W-:Y:S01]  /*26580*/  ISETP.GE.AND P3, PT, R57, UR4, PT ;  /* 0x0000000439007c0c */ /* 0x000fe2000bf66270 */
[----:B------:R-:W-:Y:S01]  /*26590*/  @!P1 IMAD.MOV.U32 R5, RZ, RZ, R69 ;  /* 0x000000ffff059224 */ /* 0x000fe200078e0045 */
[----:B------:R-:W2:Y:S01]  /*265a0*/  LDL R29, [R1+0x7c] ;  /* 0x00007c00011d7983 */ /* 0x000ea20000100800 */
[----:B---3--:R-:W-:-:S03]  /*265b0*/  IMAD.MOV.U32 R33, RZ, RZ, R31 ;  /* 0x000000ffff217224 */ /* 0x008fc600078e001f */
[----:B------:R-:W3:Y:S04]  /*265c0*/  LDL R31, [R1+0xf0] ;  /* 0x0000f000011f7983 */ /* 0x000ee80000100800 */
[----:B------:R0:W-:Y:S01]  /*265d0*/  @!P0 ST.E.64 desc[UR50][R6.64], R64 ;  /* 0x0000004006008985 */ /* 0x0001e2000c101b32 */
[----:B------:R-:W-:Y:S02]  /*265e0*/  IMAD.MOV.U32 R42, RZ, RZ, R37 ;  /* 0x000000ffff2a7224 */ /* 0x000fe400078e0025 */
[----:B------:R-:W-:Y:S02]  /*265f0*/  IMAD.MOV.U32 R37, RZ, RZ, R24 ;  /* 0x000000ffff257224 */ /* 0x000fe400078e0018 */
[----:B------:R-:W4:Y:S01]  /*26600*/  LDL R24, [R1+0x8c] ;  /* 0x00008c0001187983 */ /* 0x000f220000100800 */
[----:B0-----:R-:W-:-:S04]  /*26610*/  @!P2 LEA R6, P4, R58, R14, 0x2 ;  /* 0x0000000e3a06a211 */ /* 0x001fc800078810ff */
[----:B------:R-:W-:Y:S01]  /*26620*/  @!P2 LEA.HI.X R7, R58, R41, R59, 0x2, P4 ;  /* 0x000000293a07a211 */ /* 0x000fe200020f143b */
[----:B------:R-:W-:Y:S01]  /*26630*/  IMAD.MOV.U32 R58, RZ, RZ, R55 ;  /* 0x000000ffff3a7224 */ /* 0x000fe200078e0037 */
[----:B------:R-:W-:Y:S01]  /*26640*/  MOV R55, R53 ;  /* 0x0000003500377202 */ /* 0x000fe20000000f00 */
[----:B------:R-:W-:Y:S02]  /*26650*/  IMAD.MOV.U32 R53, RZ, RZ, R47 ;  /* 0x000000ffff357224 */ /* 0x000fe400078e002f */
[----:B------:R-:W-:Y:S02]  /*26660*/  IMAD.MOV.U32 R47, RZ, RZ, R45 ;  /* 0x000000ffff2f7224 */ /* 0x000fe400078e002d */
[----:B------:R-:W-:Y:S02]  /*26670*/  IMAD.MOV.U32 R45, RZ, RZ, R43 ;  /* 0x000000ffff2d7224 */ /* 0x000fe400078e002b */
[----:B------:R-:W-:Y:S02]  /*26680*/  IMAD.MOV.U32 R43, RZ, RZ, R36 ;  /* 0x000000ffff2b7224 */ /* 0x000fe400078e0024 */
[----:B------:R-:W-:Y:S01]  /*26690*/  IMAD.MOV.U32 R36, RZ, RZ, R33 ;  /* 0x000000ffff247224 */ /* 0x000fe200078e0021 */
[----:B------:R0:W-:Y:S02]  /*266a0*/  @!P1 ST.E.64 desc[UR50][R2.64], R4 ;  /* 0x0000000402009985 */ /* 0x0001e4000c101b32 */
[----:B0-----:R-:W-:-:S04]  /*266b0*/  @!P3 LEA R2, P5, R57, R14, 0x2 ;  /* 0x0000000e3902b211 */ /* 0x001fc800078a10ff */
[----:B------:R-:W-:Y:S01]  /*266c0*/  @!P3 LEA.HI.X R3, R57, R41, R58, 0x2, P5 ;  /* 0x000000293903b211 */ /* 0x000fe200028f143a */
[----:B------:R-:W-:Y:S01]  /*266d0*/  IMAD.MOV.U32 R57, RZ, RZ, R55 ;  /* 0x000000ffff397224 */ /* 0x000fe200078e0037 */
[----:B------:R-:W-:Y:S01]  /*266e0*/  MOV R55, R53 ;  /* 0x0000003500377202 */ /* 0x000fe20000000f00 */
[----:B------:R-:W-:Y:S02]  /*266f0*/  IMAD.MOV.U32 R53, RZ, RZ, R47 ;  /* 0x000000ffff357224 */ /* 0x000fe400078e002f */
[----:B------:R-:W-:Y:S02]  /*26700*/  IMAD.MOV.U32 R47, RZ, RZ, R43 ;  /* 0x000000ffff2f7224 */ /* 0x000fe400078e002b */
[----:B------:R-:W-:Y:S01]  /*26710*/  IMAD.MOV.U32 R43, RZ, RZ, R36 ;  /* 0x000000ffff2b7224 */ /* 0x000fe200078e0024 */
[----:B---3--:R-:W-:Y:S01]  /*26720*/  MOV R33, R31 ;  /* 0x0000001f00217202 */ /* 0x008fe20000000f00 */
[----:B------:R-:W-:Y:S02]  /*26730*/  IMAD.MOV.U32 R31, RZ, RZ, R21 ;  /* 0x000000ffff1f7224 */ /* 0x000fe400078e0015 */
[----:B------:R-:W-:-:S02]  /*26740*/  IMAD.MOV.U32 R21, RZ, RZ, R12 ;  /* 0x000000ffff157224 */ /* 0x000fc400078e000c */
[----:B------:R-:W-:Y:S02]  /*26750*/  IMAD.MOV.U32 R12, RZ, RZ, R8 ;  /* 0x000000ffff0c7224 */ /* 0x000fe400078e0008 */
[----:B------:R-:W3:Y:S01]  /*26760*/  LDL R8, [R1+0xdc] ;  /* 0x0000dc0001087983 */ /* 0x000ee20000100800 */
[----:B------:R-:W-:Y:S02]  /*26770*/  IMAD.MOV.U32 R36, RZ, RZ, R33 ;  /* 0x000000ffff247224 */ /* 0x000fe400078e0021 */
[----:B------:R-:W-:Y:S02]  /*26780*/  IMAD.MOV.U32 R33, RZ, RZ, R21 ;  /* 0x000000ffff217224 */ /* 0x000fe400078e0015 */
[----:B------:R-:W5:Y:S01]  /*26790*/  LDL R21, [R1+0x70] ;  /* 0x0000700001157983 */ /* 0x000f620000100800 */
[----:B------:R-:W-:Y:S01]  /*267a0*/  ISETP.GE.AND P0, PT, R56, UR4, PT ;  /* 0x0000000438007c0c */ /* 0x000fe2000bf06270 */
[----:B------:R-:W-:Y:S01]  /*267b0*/  @!P2 IMAD.MOV.U32 R69, RZ, RZ, R70 ;  /* 0x000000ffff45a224 */ /* 0x000fe200078e0046 */
[----:B------:R-:W-:Y:S01]  /*267c0*/  ISETP.GE.AND P1, PT, R54, UR4, PT ;  /* 0x0000000436007c0c */ /* 0x000fe2000bf26270 */
[----:B------:R-:W-:-:S03]  /*267d0*/  @!P3 IMAD.MOV.U32 R5, RZ, RZ, R73 ;  /* 0x000000ffff05b224 */ /* 0x000fc600078e0049 */
[----:B------:R0:W-:Y:S01]  /*267e0*/  @!P2 ST.E.64 desc[UR50][R6.64], R68 ;  /* 0x000000440600a985 */ /* 0x0001e2000c101b32 */
[----:B------:R-:W-:Y:S02]  /*267f0*/  ISETP.GE.AND P2, PT, R52, UR4, PT ;  /* 0x0000000434007c0c */ /* 0x000fe4000bf46270 */
[----:B------:R-:W-:-:S04]  /*26800*/  @!P3 MOV R4, R71 ;  /* 0x000000470004b202 */ /* 0x000fc80000000f00 */
[----:B------:R-:W-:Y:S01]  /*26810*/  @!P0 IMAD.MOV.U32 R73, RZ, RZ, R74 ;  /* 0x000000ffff498224 */ /* 0x000fe200078e004a */
[----:B------:R1:W-:Y:S01]  /*26820*/  @!P3 ST.E.64 desc[UR50][R2.64], R4 ;  /* 0x000000040200b985 */ /* 0x0003e2000c101b32 */
[----:B------:R-:W-:Y:S02]  /*26830*/  ISETP.GE.AND P3, PT, R46, UR4, PT ;  /* 0x000000042e007c0c */ /* 0x000fe4000bf66270 */
[----:B0-----:R-:W-:-:S04]  /*26840*/  @!P0 LEA R6, P4, R56, R14, 0x2 ;  /* 0x0000000e38068211 */ /* 0x001fc800078810ff */
[----:B------:R-:W-:Y:S02]  /*26850*/  @!P0 LEA.HI.X R7, R56, R41, R57, 0x2, P4 ;  /* 0x0000002938078211 */ /* 0x000fe400020f1439 */
[----:B-1----:R-:W-:-:S03]  /*26860*/  @!P1 LEA R2, P5, R54, R14, 0x2 ;  /* 0x0000000e36029211 */ /* 0x002fc600078a10ff */
[----:B------:R0:W-:Y:S01]  /*26870*/  @!P0 ST.E.64 desc[UR50][R6.64], R72 ;  /* 0x0000004806008985 */ /* 0x0001e2000c101b32 */
[----:B------:R-:W-:Y:S01]  /*26880*/  @!P1 IMAD.MOV.U32 R4, RZ, RZ, R75 ;  /* 0x000000ffff049224 */ /* 0x000fe200078e004b */
[----:B------:R-:W-:Y:S01]  /*26890*/  ISETP.GE.AND P0, PT, R44, UR4, PT ;  /* 0x000000042c007c0c */ /* 0x000fe2000bf06270 */
[----:B------:R-:W-:Y:S01]  /*268a0*/  @!P1 IMAD.MOV.U32 R5, RZ, RZ, R77 ;  /* 0x000000ffff059224 */ /* 0x000fe200078e004d */
[----:B------:R-:W-:Y:S01]  /*268b0*/  @!P1 LEA.HI.X R3, R54, R41, R55, 0x2, P5 ;  /* 0x0000002936039211 */ /* 0x000fe200028f1437 */
[----:B------:R-:W-:-:S04]  /*268c0*/  @!P2 IMAD.MOV.U32 R77, RZ, RZ, R80 ;  /* 0x000000ffff4da224 */ /* 0x000fc800078e0050 */
[----:B------:R1:W-:Y:S01]  /*268d0*/  @!P1 ST.E.64 desc[UR50][R2.64], R4 ;  /* 0x0000000402009985 */ /* 0x0003e2000c101b32 */
[-C--:B0-----:R-:W-:Y:S02]  /*268e0*/  @!P2 LEA R6, P4, R52, R14.reuse, 0x2 ;  /* 0x0000000e3406a211 */ /* 0x081fe400078810ff */
[----:B------:R-:W-:Y:S02]  /*268f0*/  ISETP.GE.AND P1, PT, R42, UR4, PT ;  /* 0x000000042a007c0c */ /* 0x000fe4000bf26270 */
[----:B------:R-:W-:Y:S02]  /*26900*/  @!P2 LEA.HI.X R7, R52, R41, R53, 0x2, P4 ;  /* 0x000000293407a211 */ /* 0x000fe400020f1435 */
[----:B-1----:R-:W-:-:S03]  /*26910*/  @!P3 LEA R2, P5, R46, R14, 0x2 ;  /* 0x0000000e2e02b211 */ /* 0x002fc600078a10ff */
[----:B------:R0:W-:Y:S01]  /*26920*/  @!P2 ST.E.64 desc[UR50][R6.64], R76 ;  /* 0x0000004c0600a985 */ /* 0x0001e2000c101b32 */
[----:B------:R-:W-:Y:S01]  /*26930*/  ISETP.GE.AND P2, PT, R37, UR4, PT ;  /* 0x0000000425007c0c */ /* 0x000fe2000bf46270 */
[----:B------:R-:W-:Y:S01]  /*26940*/  @!P3 IMAD.MOV.U32 R5, RZ, RZ, R83 ;  /* 0x000000ffff05b224 */ /* 0x000fe200078e0053 */
[----:B------:R-:W-:Y:S02]  /*26950*/  @!P3 LEA.HI.X R3, R46, R41, R47, 0x2, P5 ;  /* 0x000000292e03b211 */ /* 0x000fe400028f142f */
[----:B------:R-:W-:Y:S01]  /*26960*/  @!P3 MOV R4, R81 ;  /* 0x000000510004b202 */ /* 0x000fe20000000f00 */
[----:B------:R-:W-:Y:S01]  /*26970*/  @!P0 IMAD.MOV.U32 R83, RZ, RZ, R84 ;  /* 0x000000ffff538224 */ /* 0x000fe200078e0054 */
[----:B------:R-:W-:-:S03]  /*26980*/  ISETP.GE.AND P4, PT, R32, UR4, PT ;  /* 0x0000000420007c0c */ /* 0x000fc6000bf86270 */
[----:B------:R1:W-:Y:S01]  /*26990*/  @!P3 ST.E.64 desc[UR50][R2.64], R4 ;  /* 0x000000040200b985 */ /* 0x0003e2000c101b32 */
[----:B0-----:R-:W-:-:S04]  /*269a0*/  @!P0 LEA R6, P5, R44, R14, 0x2 ;  /* 0x0000000e2c068211 */ /* 0x001fc800078a10ff */
[----:B------:R-:W-:Y:S02]  /*269b0*/  @!P0 LEA.HI.X R7, R44, R41, R45, 0x2, P5 ;  /* 0x000000292c078211 */ /* 0x000fe400028f142d */
[----:B-1----:R-:W-:-:S03]  /*269c0*/  @!P1 LEA R2, P3, R42, R14, 0x2 ;  /* 0x0000000e2a029211 */ /* 0x002fc600078610ff */
[----:B------:R0:W-:Y:S01]  /*269d0*/  @!P0 ST.E.64 desc[UR50][R6.64], R82 ;  /* 0x0000005206008985 */ /* 0x0001e2000c101b32 */
[----:B------:R-:W-:Y:S01]  /*269e0*/  @!P1 IMAD.MOV.U32 R4, RZ, RZ, R85 ;  /* 0x000000ffff049224 */ /* 0x000fe200078e0055 */
[----:B------:R-:W-:Y:S01]  /*269f0*/  @!P1 LEA.HI.X R3, R42, R41, R43, 0x2, P3 ;  /* 0x000000292a039211 */ /* 0x000fe200018f142b */
[----:B------:R-:W-:Y:S01]  /*26a00*/  @!P1 IMAD.MOV.U32 R5, RZ, RZ, R87 ;  /* 0x000000ffff059224 */ /* 0x000fe200078e0057 */
[----:B------:R-:W-:Y:S01]  /*26a10*/  ISETP.GE.AND P0, PT, R35, UR4, PT ;  /* 0x0000000423007c0c */ /* 0x000fe2000bf06270 */
[----:B------:R-:W-:-:S03]  /*26a20*/  @!P2 IMAD.MOV.U32 R87, RZ, RZ, R88 ;  /* 0x000000ffff57a224 */ /* 0x000fc600078e0058 */
[----:B------:R1:W-:Y:S01]  /*26a30*/  @!P1 ST.E.64 desc[UR50][R2.64], R4 ;  /* 0x0000000402009985 */ /* 0x0003e2000c101b32 */
[CC--:B0-----:R-:W-:Y:S02]  /*26a40*/  @!P2 LEA R6, P3, R37.reuse, R14.reuse, 0x2 ;  /* 0x0000000e2506a211 */ /* 0x0c1fe400078610ff */
[----:B----4-:R-:W-:Y:S02]  /*26a50*/  ISETP.GE.AND P1, PT, R24, UR4, PT ;  /* 0x0000000418007c0c */ /* 0x010fe4000bf26270 */
[----:B------:R-:W-:Y:S02]  /*26a60*/  @!P2 LEA.HI.X R7, R37, R41, R40, 0x2, P3 ;  /* 0x000000292507a211 */ /* 0x000fe400018f1428 */
[----:B-1----:R-:W-:-:S03]  /*26a70*/  @!P4 LEA R2, P5, R32, R14, 0x2 ;  /* 0x0000000e2002c211 */ /* 0x002fc600078a10ff */
[----:B------:R0:W-:Y:S01]  /*26a80*/  @!P2 ST.E.64 desc[UR50][R6.64], R86 ;  /* 0x000000560600a985 */ /* 0x0001e2000c101b32 */
[----:B------:R-:W-:Y:S02]  /*26a90*/  ISETP.GE.AND P2, PT, R12, UR4, PT ;  /* 0x000000040c007c0c */ /* 0x000fe4000bf46270 */
[----:B------:R-:W-:Y:S02]  /*26aa0*/  @!P4 LEA.HI.X R3, R32, R41, R34, 0x2, P5 ;  /* 0x000000292003c211 */ /* 0x000fe400028f1422 */
[----:B------:R-:W-:Y:S01]  /*26ab0*/  MOV R34, R30 ;  /* 0x0000001e00227202 */ /* 0x000fe20000000f00 */
[----:B------:R-:W-:Y:S02]  /*26ac0*/  IMAD.MOV.U32 R32, RZ, RZ, R9 ;  /* 0x000000ffff207224 */ /* 0x000fe400078e0009 */
[----:B0-----:R-:W-:Y:S02]  /*26ad0*/  @!P4 IMAD.MOV.U32 R6, RZ, RZ, R89 ;  /* 0x000000ffff06c224 */ /* 0x001fe400078e0059 */
[----:B------:R-:W-:Y:S01]  /*26ae0*/  @!P4 IMAD.MOV.U32 R7, RZ, RZ, R91 ;  /* 0x000000ffff07c224 */ /* 0x000fe200078e005b */
[----:B------:R-:W-:Y:S01]  /*26af0*/  @!P1 LEA R4, P5, R24, R14, 0x2 ;  /* 0x0000000e18049211 */ /* 0x000fe200078a10ff */
[----:B------:R-:W-:-:S03]  /*26b00*/  @!P0 IMAD.MOV.U32 R91, RZ, RZ, R92 ;  /* 0x000000ffff5b8224 */ /* 0x000fc600078e005c */
[----:B------:R0:W-:Y:S01]  /*26b10*/  @!P4 ST.E.64 desc[UR50][R2.64], R6 ;  /* 0x000000060200c985 */ /* 0x0001e2000c101b32 */
[----:B------:R-:W-:Y:S02]  /*26b20*/  ISETP.GE.AND P4, PT, R33, UR4, PT ;  /* 0x0000000421007c0c */ /* 0x000fe4000bf86270 */
[----:B------:R-:W-:Y:S01]  /*26b30*/  @!P1 LEA.HI.X R5, R24, R41, R26, 0x2, P5 ;  /* 0x0000002918059211 */ /* 0x000fe200028f141a */
[----:B------:R-:W-:Y:S01]  /*26b40*/  IMAD.MOV.U32 R26, RZ, RZ, R10 ;  /* 0x000000ffff1a7224 */ /* 0x000fe200078e000a */
[----:B------:R-:W-:Y:S01]  /*26b50*/  MOV R24, R11 ;  /* 0x0000000b00187202 */ /* 0x000fe20000000f00 */
[----:B0-----:R-:W-:Y:S02]  /*26b60*/  @!P1 IMAD.MOV.U32 R2, RZ, RZ, R93 ;  /* 0x000000ffff029224 */ /* 0x001fe400078e005d */
[----:B------:R-:W-:Y:S02]  /*26b70*/  @!P1 IMAD.MOV.U32 R3, RZ, RZ, R95 ;  /* 0x000000ffff039224 */ /* 0x000fe400078e005f */
[----:B------:R-:W-:-:S02]  /*26b80*/  @!P2 IMAD.MOV.U32 R95, RZ, RZ, R96 ;  /* 0x000000ffff5fa224 */ /* 0x000fc400078e0060 */
[----:B---3--:R-:W-:Y:S01]  /*26b90*/  IMAD.MOV.U32 R30, RZ, RZ, R8 ;  /* 0x000000ffff1e7224 */ /* 0x008fe200078e0008 */
[----:B------:R-:W-:-:S04]  /*26ba0*/  @!P0 LEA R8, P3, R35, R14, 0x2 ;  /* 0x0000000e23088211 */ /* 0x000fc800078610ff */
[----:B------:R-:W-:Y:S02]  /*26bb0*/  @!P0 LEA.HI.X R9, R35, R41, R36, 0x2, P3 ;  /* 0x0000002923098211 */ /* 0x000fe400018f1424 */
[----:B------:R-:W-:-:S03]  /*26bc0*/  ISETP.GE.AND P3, PT, R31, UR4, PT ;  /* 0x000000041f007c0c */ /* 0x000fc6000bf66270 */
[----:B------:R-:W-:Y:S01]  /*26bd0*/  @!P0 ST.E.64 desc[UR50][R8.64], R90 ;  /* 0x0000005a08008985 */ /* 0x000fe2000c101b32 */
[----:B------:R-:W-:-:S03]  /*26be0*/  @!P2 LEA R10, P0, R12, R14, 0x2 ;  /* 0x0000000e0c0aa211 */ /* 0x000fc600078010ff */
[----:B------:R0:W-:Y:S01]  /*26bf0*/  @!P1 ST.E.64 desc[UR50][R4.64], R2 ;  /* 0x0000000204009985 */ /* 0x0001e2000c101b32 */
[-C--:B------:R-:W-:Y:S02]  /*26c00*/  @!P2 LEA.HI.X R11, R12, R41.reuse, R13, 0x2, P0 ;  /* 0x000000290c0ba211 */ /* 0x080fe400000f140d */
[-C--:B------:R-:W-:Y:S02]  /*26c10*/  @!P4 LEA R6, P1, R33, R14.reuse, 0x2 ;  /* 0x0000000e2106c211 */ /* 0x080fe400078210ff */
[----:B--2---:R-:W-:Y:S02]  /*26c20*/  ISETP.GE.AND P0, PT, R29, UR4, PT ;  /* 0x000000041d007c0c */ /* 0x004fe4000bf06270 */
[----:B------:R-:W-:Y:S02]  /*26c30*/  @!P4 LEA.HI.X R7, R33, R41, R34, 0x2, P1 ;  /* 0x000000292107c211 */ /* 0x000fe400008f1422 */
[----:B------:R-:W-:Y:S02]  /*26c40*/  ISETP.GE.AND P1, PT, R27, UR4, PT ;  /* 0x000000041b007c0c */ /* 0x000fe4000bf26270 */
[CC--:B------:R-:W-:Y:S01]  /*26c50*/  @!P3 LEA R12, P5, R31.reuse, R14.reuse, 0x2 ;  /* 0x0000000e1f0cb211 */ /* 0x0c0fe200078a10ff */
[----:B0-----:R-:W-:Y:S01]  /*26c60*/  @!P4 IMAD.MOV.U32 R2, RZ, RZ, R97 ;  /* 0x000000ffff02c224 */ /* 0x001fe200078e0061 */
[----:B------:R-:W-:Y:S01]  /*26c70*/  @!P4 MOV R3, R99 ;  /* 0x000000630003c202 */ /* 0x000fe20000000f00 */
[----:B------:R-:W-:Y:S01]  /*26c80*/  @!P3 IMAD.MOV.U32 R99, RZ, RZ, R100 ;  /* 0x000000ffff63b224 */ /* 0x000fe200078e0064 */
[----:B------:R-:W-:Y:S01]  /*26c90*/  @!P3 LEA.HI.X R13, R31, R41, R32, 0x2, P5 ;  /* 0x000000291f0db211 */ /* 0x000fe200028f1420 */
[----:B------:R-:W-:Y:S02]  /*26ca0*/  @!P2 ST.E.64 desc[UR50][R10.64], R94 ;  /* 0x0000005e0a00a985 */ /* 0x000fe4000c101b32 */
[----:B------:R-:W-:-:S02]  /*26cb0*/  @!P0 LEA R4, P2, R29, R14, 0x2 ;  /* 0x0000000e1d048211 */ /* 0x000fc400078410ff */
[----:B------:R0:W-:Y:S01]  /*26cc0*/  @!P4 ST.E.64 desc[UR50][R6.64], R2 ;  /* 0x000000020600c985 */ /* 0x0001e2000c101b32 */
[----:B------:R-:W-:Y:S02]  /*26cd0*/  ISETP.GE.AND P4, PT, R25, UR4, PT ;  /* 0x0000000419007c0c */ /* 0x000fe4000bf86270 */
[----:B-----5:R-:W-:Y:S01]  /*26ce0*/  ISETP.GE.AND P5, PT, R21, UR4, PT ;  /* 0x0000000415007c0c */ /* 0x020fe2000bfa6270 */
[----:B------:R1:W-:Y:S01]  /*26cf0*/  @!P3 ST.E.64 desc[UR50][R12.64], R98 ;  /* 0x000000620c00b985 */ /* 0x0003e2000c101b32 */
[----:B------:R-:W-:Y:S02]  /*26d00*/  ISETP.GE.AND P3, PT, R15, UR4, PT ;  /* 0x000000040f007c0c */ /* 0x000fe4000bf66270 */
[----:B------:R-:W-:Y:S02]  /*26d10*/  @!P0 LEA.HI.X R5, R29, R41, R30, 0x2, P2 ;  /* 0x000000291d058211 */ /* 0x000fe400010f141e */
[----:B------:R-:W-:-:S04]  /*26d20*/  @!P1 LEA R8, P2, R27, R14, 0x2 ;  /* 0x0000000e1b089211 */ /* 0x000fc800078410ff */
[----:B------:R-:W-:Y:S01]  /*26d30*/  @!P1 LEA.HI.X R9, R27, R41, R28, 0x2, P2 ;  /* 0x000000291b099211 */ /* 0x000fe200010f141c */
[----:B0-----:R-:W-:Y:S02]  /*26d40*/  @!P0 IMAD.MOV.U32 R2, RZ, RZ, R101 ;  /* 0x000000ffff028224 */ /* 0x001fe400078e0065 */
[----:B------:R-:W-:Y:S02]  /*26d50*/  @!P0 IMAD.MOV.U32 R3, RZ, RZ, R103 ;  /* 0x000000ffff038224 */ /* 0x000fe400078e0067 */
[----:B------:R-:W-:-:S03]  /*26d60*/  @!P1 IMAD.MOV.U32 R103, RZ, RZ, R104 ;  /* 0x000000ffff679224 */ /* 0x000fc600078e0068 */
[----:B------:R0:W-:Y:S01]  /*26d70*/  @!P0 ST.E.64 desc[UR50][R4.64], R2 ;  /* 0x0000000204008985 */ /* 0x0001e2000c101b32 */
[----:B------:R-:W-:-:S03]  /*26d80*/  @!P4 LEA R6, P0, R25, R14, 0x2 ;  /* 0x0000000e1906c211 */ /* 0x000fc600078010ff */
[----:B------:R2:W-:Y:S01]  /*26d90*/  @!P1 ST.E.64 desc[UR50][R8.64], R102 ;  /* 0x0000006608009985 */ /* 0x0005e2000c101b32 */
[-C--:B------:R-:W-:Y:S02]  /*26da0*/  @!P5 LEA R10, P1, R21, R14.reuse, 0x2 ;  /* 0x0000000e150ad211 */ /* 0x080fe400078210ff */
[----:B-1----:R-:W-:Y:S02]  /*26db0*/  @!P3 LEA R12, P2, R15, R14, 0x2 ;  /* 0x0000000e0f0cb211 */ /* 0x002fe400078410ff */
[-C--:B------:R-:W-:Y:S02]  /*26dc0*/  @!P4 LEA.HI.X R7, R25, R41.reuse, R26, 0x2, P0 ;  /* 0x000000291907c211 */ /* 0x080fe400000f141a */
[----:B------:R-:W-:Y:S01]  /*26dd0*/  @!P5 LEA.HI.X R11, R21, R41, R24, 0x2, P1 ;  /* 0x00000029150bd211 */ /* 0x000fe200008f1418 */
[----:B0-----:R-:W-:Y:S01]  /*26de0*/  @!P4 IMAD.MOV.U32 R2, RZ, RZ, R105 ;  /* 0x000000ffff02c224 */ /* 0x001fe200078e0069 */
[----:B------:R-:W-:Y:S01]  /*26df0*/  @!P4 MOV R3, R107 ;  /* 0x0000006b0003c202 */ /* 0x000fe20000000f00 */
[----:B------:R-:W-:Y:S01]  /*26e00*/  @!P5 IMAD.MOV.U32 R107, RZ, RZ, R108 ;  /* 0x000000ffff6bd224 */ /* 0x000fe200078e006c */
[----:B------:R-:W-:-:S03]  /*26e10*/  @!P3 LEA.HI.X R13, R15, R41, R20, 0x2, P2 ;  /* 0x000000290f0db211 */ /* 0x000fc600010f1414 */
[----:B------:R2:W-:Y:S04]  /*26e20*/  @!P4 ST.E.64 desc[UR50][R6.64], R2 ;  /* 0x000000020600c985 */ /* 0x0005e8000c101b32 */
[----:B------:R2:W-:Y:S04]  /*26e30*/  @!P5 ST.E.64 desc[UR50][R10.64], R106 ;  /* 0x0000006a0a00d985 */ /* 0x0005e8000c101b32 */
[----:B------:R2:W-:Y:S01]  /*26e40*/  @!P3 ST.E.64 desc[UR50][R12.64], R48 ;  /* 0x000000300c00b985 */ /* 0x0005e2000c101b32 */
[----:B------:R-:W-:-:S13]  /*26e50*/  ISETP.GE.AND P0, PT, R0, UR4, PT ;  /* 0x0000000400007c0c */ /* 0x000fda000bf06270 */
[----:B--2---:R-:W-:Y:S05]  /*26e60*/  @P0 BRA `(.L_x_4469) ;  /* 0x0000000c00980947 */ /* 0x004fea0003800000 */
[----:B------:R-:W2:Y:S01]  /*26e70*/  LDL R20, [R1+0xc8] ;  /* 0x0000c80001147983 */ /* 0x000ea20000100800 */
[----:B------:R-:W-:-:S04]  /*26e80*/  LEA R14, P0, R0, R14, 0x2 ;  /* 0x0000000e000e7211 */ /* 0x000fc800078010ff */
[----:B--2---:R-:W-:-:S05]  /*26e90*/  LEA.HI.X R15, R0, R41, R20, 0x2, P0 ;  /* 0x00000029000f7211 */ /* 0x004fca00000f1414 */
[----:B------:R0:W-:Y:S01]  /*26ea0*/  ST.E.64 desc[UR50][R14.64], R50 ;  /* 0x000000320e007985 */ /* 0x0001e2000c101b32 */
[----:B------:R-:W-:Y:S05]  /*26eb0*/  BRA `(.L_x_4469) ;  /* 0x0000000c00847947 */ /* 0x000fea0003800000 */
.L_x_4455:
[----:B------:R-:W2:Y:S01]  /*26ec0*/  LDL.LU R4, [R1+0x50] ;  /* 0x0000500001047983 */ /* 0x000ea20000300800 */
[----:B------:R-:W-:Y:S01]  /*26ed0*/  ULDC.64 UR6, c[0x0][0xc08] ;  /* 0x0003020000067ab9 */ /* 0x000fe20000000a00 */
[----:B------:R-:W-:Y:S02]  /*26ee0*/  ULDC.64 UR4, c[0x0][0xc00] ;  /* 0x0003000000047ab9 */ /* 0x000fe40000000a00 */
[----:B------:R-:W3:Y:S01]  /*26ef0*/  LDL.LU R0, [R1+0x54] ;  /* 0x0000540001007983 */ /* 0x000ee20000300800 */
[----:B------:R-:W-:Y:S01]  /*26f00*/  ISETP.NE.U32.AND P1, PT, RZ, UR6, PT ;  /* 0x00000006ff007c0c */ /* 0x000fe2000bf25070 */
[----:B------:R-:W-:Y:S01]  /*26f10*/  IMAD.MOV.U32 R15, RZ, RZ, RZ ;  /* 0x000000ffff0f7224 */ /* 0x000fe200078e00ff */
[----:B------:R-:W-:Y:S02]  /*26f20*/  ISETP.NE.U32.AND P0, PT, RZ, UR4, PT ;  /* 0x00000004ff007c0c */ /* 0x000fe4000bf05070 */
[----:B------:R-:W-:Y:S02]  /*26f30*/  ISETP.NE.AND.EX P1, PT, RZ, UR7, PT, P1 ;  /* 0x00000007ff007c0c */ /* 0x000fe4000bf25310 */
[----:B------:R-:W-:Y:S01]  /*26f40*/  ISETP.NE.AND.EX P0, PT, RZ, UR5, PT, P0 ;  /* 0x00000005ff007c0c */ /* 0x000fe2000bf05300 */
[----:B------:R-:W1:Y:S01]  /*26f50*/  S2R R28, SR_TID.X ;  /* 0x00000000001c7919 */ /* 0x000e620000002100 */
[----:B--2---:R-:W-:Y:S01]  /*26f60*/  IADD3 R2, P2, R4, UR4, RZ ;  /* 0x0000000404027c10 */ /* 0x004fe2000ff5e0ff */
[----:B------:R-:W-:-:S03]  /*26f70*/  ULDC UR4, c[0x0][0xa88] ;  /* 0x0002a20000047ab9 */ /* 0x000fc60000000800 */
[----:B---3--:R-:W-:-:S05]  /*26f80*/  IADD3.X R3, R0, UR5, RZ, P2, !PT ;  /* 0x0000000500037c10 */ /* 0x008fca00097fe4ff */
[----:B------:R-:W-:Y:S01]  /*26f90*/  @P1 IADD3 R4, P2, R4, UR6, RZ ;  /* 0x0000000604041c10 */ /* 0x000fe2000ff5e0ff */
[----:B------:R-:W-:Y:S01]  /*26fa0*/  IMAD.U32 R20, RZ, RZ, UR4 ;  /* 0x00000004ff147e24 */ /* 0x000fe2000f8e00ff */
[----:B------:R2:W5:Y:S02]  /*26fb0*/  @P0 LDG.E R15, desc[UR50][R2.64] ;  /* 0x00000032020f0981 */ /* 0x000564000c1e1900 */
[----:B------:R-:W-:-:S05]  /*26fc0*/  @P1 IADD3.X R5, R0, UR7, RZ, P2, !PT ;  /* 0x0000000700051c10 */ /* 0x000fca00097fe4ff */
[----:B------:R2:W5:Y:S01]  /*26fd0*/  @P1 LDG.E R20, desc[UR50][R4.64] ;  /* 0x0000003204141981 */ /* 0x000562000c1e1900 */
[----:B-1----:R-:W-:Y:S01]  /*26fe0*/  VIADD R0, R28, 0xffffff80 ;  /* 0xffffff801c007836 */ /* 0x002fe20000000000 */
[----:B------:R-:W-:-:S04]  /*26ff0*/  ISETP.GT.AND P2, PT, R161, 0x1, PT ;  /* 0x00000001a100780c */ /* 0x000fc80003f44270 */
[----:B------:R-:W-:Y:S01]  /*27000*/  ISETP.GT.AND P3, PT, R0, 0x7f, PT ;  /* 0x0000007f0000780c */ /* 0x000fe20003f64270 */
[----:B------:R-:W-:-:S12]  /*27010*/  @P1 BRA `(.L_x_4474) ;  /* 0x0000000000101947 */ /* 0x000fd80003800000 */
[----:B------:R-:W-:Y:S05]  /*27020*/  @!P0 BRA `(.L_x_4474) ;  /* 0x00000000000c8947 */ /* 0x000fea0003800000 */
[----:B--2---:R-:W2:Y:S04]  /*27030*/  LDG.E R5, desc[UR50][R2.64] ;  /* 0x0000003202057981 */ /* 0x004ea8000c1e1900 */
[----:B-----5:R-:W2:Y:S02]  /*27040*/  LDG.E R20, desc[UR50][R2.64+0x4] ;  /* 0x0000043202147981 */ /* 0x020ea4000c1e1900 */
[----:B--2---:R-:W-:-:S07]  /*27050*/  IMAD.IADD R20, R20, 0x1, -R5 ;  /* 0x0000000114147824 */ /* 0x004fce00078e0a05 */
.L_x_4474:
[----:B--2---:R-:W2:Y:S04]  /*27060*/  LDL.LU R2, [R1+0x48] ;  /* 0x0000480001027983 */ /* 0x004ea80000300800 */
[----:B------:R-:W3:Y:S01]  /*27070*/  LDL.LU R0, [R1+0x58] ;  /* 0x0000580001007983 */ /* 0x000ee20000300800 */
[----:B------:R-:W-:Y:S01]  /*27080*/  BSSY B1, `(.L_x_4475) ;  /* 0x0000038000017945 */ /* 0x000fe20003800000 */
[----:B-----5:R-:W-:Y:S02]  /*27090*/  SHF.R.S32.HI R14, RZ, 0x1f, R15 ;  /* 0x0000001fff0e7819 */ /* 0x020fe4000001140f */
[----:B--2---:R-:W-:Y:S02]  /*270a0*/  SEL R25, R2, RZ, !P0 ;  /* 0x000000ff02197207 */ /* 0x004fe40004000000 */
[----:B---3--:R-:W-:Y:S01]  /*270b0*/  SEL R24, R0, RZ, !P0 ;  /* 0x000000ff00187207 */ /* 0x008fe20004000000 */
[----:B------:R-:W-:Y:S06]  /*270c0*/  @P3 BRA `(.L_x_4476) ;  /* 0x0000000000cc3947 */ /* 0x000fec0003800000 */
[----:B------:R-:W2:Y:S01]  /*270d0*/  LDL R0, [R1+0x5c] ;  /* 0x00005c0001007983 */ /* 0x000ea20000100800 */
[----:B------:R-:W1:Y:S02]  /*270e0*/  LDC R29, c[0x0][0xbe8] ;  /* 0x0002fa00ff1d7b82 */ /* 0x000e640000000800 */
[----:B-1----:R-:W-:Y:S01]  /*270f0*/  IMAD R2, R20, R29, RZ ;  /* 0x0000001d14027224 */ /* 0x002fe200078e02ff */
[----:B--2---:R-:W-:-:S05]  /*27100*/  LEA R0, R0, R28, 0x7 ;  /* 0x0000001c00007211 */ /* 0x004fca00078e38ff */
[----:B------:R-:W-:-:S05]  /*27110*/  VIADD R27, R0, 0xffffff80 ;  /* 0xffffff80001b7836 */ /* 0x000fca0000000000 */
[----:B------:R-:W-:-:S13]  /*27120*/  ISETP.GE.AND P0, PT, R27, R2, PT ;  /* 0x000000021b00720c */ /* 0x000fda0003f06270 */
[----:B------:R-:W-:Y:S05]  /*27130*/  @P0 BRA `(.L_x_4476) ;  /* 0x0000000000b00947 */ /* 0x000fea0003800000 */
[----:B------:R-:W2:Y:S01]  /*27140*/  LDL.LU R30, [R1+0x60] ;  /* 0x00006000011e7983 */ /* 0x000ea20000300800 */
[----:B------:R-:W-:Y:S01]  /*27150*/  IMAD.MOV.U32 R0, RZ, RZ, 0x9b8 ;  /* 0x000009b8ff007424 */ /* 0x000fe200078e00ff */
[----:B------:R-:W-:Y:S01]  /*27160*/  ISETP.GT.AND P3, PT, R161, 0x1, PT ;  /* 0x00000001a100780c */ /* 0x000fe20003f64270 */
[----:B------:R-:W1:Y:S01]  /*27170*/  LDC.64 R2, c[0x0][0xba8] ;  /* 0x0002ea00ff027b82 */ /* 0x000e620000000a00 */
[----:B------:R-:W-:Y:S01]  /*27180*/  ISETP.NE.AND P0, PT, R29, 0x1, PT ;  /* 0x000000011d00780c */ /* 0x000fe20003f05270 */
[----:B------:R-:W-:Y:S01]  /*27190*/  IMAD.MOV.U32 R21, RZ, RZ, R27 ;  /* 0x000000ffff157224 */ /* 0x000fe200078e001b */
[----:B------:R-:W-:-:S05]  /*271a0*/  SEL R26, R0, 0x978, P3 ;  /* 0x00000978001a7807 */ /* 0x000fca0001800000 */
[----:B------:R-:W3:Y:S08]  /*271b0*/  LDC.64 R10, c[0x0][R26+0x220] ;  /* 0x000088001a0a7b82 */ /* 0x000ef00000000a00 */
[----:B------:R-:W4:Y:S08]  /*271c0*/  LDC.64 R8, c[0x0][R26+0x218] ;  /* 0x000086001a087b82 */ /* 0x000f300000000a00 */
[----:B------:R-:W5:Y:S08]  /*271d0*/  LDC.64 R6, c[0x0][R26+0x228] ;  /* 0x00008a001a067b82 */ /* 0x000f700000000a00 */
[----:B------:R-:W0:Y:S08]  /*271e0*/  LDC.64 R4, c[0x0][R26+0x210] ;  /* 0x000084001a047b82 */ /* 0x000e300000000a00 */
[----:B------:R-:W4:Y:S08]  /*271f0*/  @P0 LDC R0, c[0x0][0xbec] ;  /* 0x0002fb00ff000b82 */ /* 0x000f300000000800 */
[----:B------:R-:W5:Y:S01]  /*27200*/  @P0 LDC R33, c[0x0][0xbf0] ;  /* 0x0002fc00ff210b82 */ /* 0x000f620000000800 */
[----:B---3--:R-:W-:-:S07]  /*27210*/  IMAD R11, R11, R25, RZ ;  /* 0x000000190b0b7224 */ /* 0x008fce00078e02ff */
[----:B-1----:R-:W1:Y:S01]  /*27220*/  @!P3 LDC R2, c[0x0][0xb50] ;  /* 0x0002d400ff02bb82 */ /* 0x002e620000000800 */
[----:B------:R-:W-:Y:S02]  /*27230*/  IMAD R11, R10, R24, R11 ;  /* 0x000000180a0b7224 */ /* 0x000fe400078e020b */
[----:B----4-:R-:W-:-:S05]  /*27240*/  @P0 IMAD.HI.U32 R0, R27, R0, RZ ;  /* 0x000000001b000227 */ /* 0x010fca00078e00ff */
[----:B------:R-:W3:Y:S01]  /*27250*/  @!P3 LDC R3, c[0x0][0xb54] ;  /* 0x0002d500ff03bb82 */ /* 0x000ee20000000800 */
[-C--:B------:R-:W-:Y:S02]  /*27260*/  IMAD R31, R9, R223.reuse, RZ ;  /* 0x000000df091f7224 */ /* 0x080fe400078e02ff */
[----:B------:R-:W-:Y:S01]  /*27270*/  IMAD.WIDE.U32 R12, R8, R223, RZ ;  /* 0x000000df080c7225 */ /* 0x000fe200078e00ff */
[----:B-----5:R-:W-:-:S03]  /*27280*/  @P0 SHF.R.U32.HI R21, RZ, R33, R0 ;  /* 0x00000021ff150219 */ /* 0x020fc60000011600 */
[----:B------:R-:W-:-:S04]  /*27290*/  IMAD.WIDE.U32 R8, R10, R25, RZ ;  /* 0x000000190a087225 */ /* 0x000fc800078e00ff */
[----:B------:R-:W-:Y:S01]  /*272a0*/  IMAD.IADD R13, R31, 0x1, R13 ;  /* 0x000000011f0d7824 */ /* 0x000fe200078e020d */
[----:B------:R-:W-:Y:S01]  /*272b0*/  IADD3 R12, P0, P1, R8, R12, R15 ;  /* 0x0000000c080c7210 */ /* 0x000fe2000791e00f */
[----:B------:R-:W-:Y:S01]  /*272c0*/  IMAD.MOV R0, RZ, RZ, -R21 ;  /* 0x000000ffff007224 */ /* 0x000fe200078e0a15 */
[----:B------:R-:W-:-:S03]  /*272d0*/  IADD3 R11, R9, R11, RZ ;  /* 0x0000000b090b7210 */ /* 0x000fc60007ffe0ff */
        /* <DEDUP_REMOVED lines=10> */
[----:B0-----:R-:W-:-:S04]  /*27380*/  IMAD R0, R5, R9, RZ ;  /* 0x0000000905007224 */ /* 0x001fc800078e02ff */
[C---:B------:R-:W-:Y:S02]  /*27390*/  IMAD R11, R4.reuse, R11, R0 ;  /* 0x0000000b040b7224 */ /* 0x040fe400078e0200 */
[----:B------:R-:W-:-:S04]  /*273a0*/  IMAD.WIDE.U32 R4, R4, R9, R6 ;  /* 0x0000000904047225 */ /* 0x000fc800078e0006 */
[----:B------:R-:W-:Y:S01]  /*273b0*/  IMAD.IADD R0, R5, 0x1, R11 ;  /* 0x0000000105007824 */ /* 0x000fe200078e020b */
[----:B-1----:R-:W-:Y:S01]  /*273c0*/  LEA R2, P0, R4, R2, 0x2 ;  /* 0x0000000204027211 */ /* 0x002fe200078010ff */
[----:B------:R-:W-:-:S03]  /*273d0*/  IMAD.MOV.U32 R5, RZ, RZ, -0x800000 ;  /* 0xff800000ff057424 */ /* 0x000fc600078e00ff */
[----:B---3--:R-:W-:-:S05]  /*273e0*/  LEA.HI.X R3, R4, R3, R0, 0x2, P0 ;  /* 0x0000000304037211 */ /* 0x008fca00000f1400 */
[----:B------:R1:W-:Y:S04]  /*273f0*/  STG.E desc[UR50][R2.64], R5 ;  /* 0x0000000502007986 */ /* 0x0003e8000c101932 */
.L_x_4476:
[----:B------:R-:W-:Y:S05]  /*27400*/  BSYNC B1 ;  /* 0x0000000000017941 */ /* 0x000fea0003800000 */
.L_x_4475:
[----:B------:R-:W-:Y:S05]  /*27410*/  @P2 BRA `(.L_x_4469) ;  /* 0x00000008002c2947 */ /* 0x000fea0003800000 */
[----:B------:R-:W2:Y:S01]  /*27420*/  LDL R26, [R1+0x5c] ;  /* 0x00005c00011a7983 */ /* 0x000ea20000100800 */
[----:B------:R-:W3:Y:S01]  /*27430*/  LDC R21, c[0x0][0xbe8] ;  /* 0x0002fa00ff157b82 */ /* 0x000ee20000000800 */
[----:B------:R-:W-:Y:S01]  /*27440*/  VIADD R4, R28, 0xffffff80 ;  /* 0xffffff801c047836 */ /* 0x000fe20000000000 */
[----:B------:R-:W-:Y:S01]  /*27450*/  ULDC.64 UR4, c[0x0][0xaa0] ;  /* 0x0002a80000047ab9 */ /* 0x000fe20000000a00 */
[----:B------:R-:W-:Y:S01]  /*27460*/  ULDC.64 UR6, c[0x0][0xaf0] ;  /* 0x0002bc0000067ab9 */ /* 0x000fe20000000a00 */
[----:B------:R-:W-:Y:S02]  /*27470*/  IMAD R0, R14, UR4, RZ ;  /* 0x000000040e007c24 */ /* 0x000fe4000f8e02ff */
[----:B-1----:R-:W-:Y:S02]  /*27480*/  SHF.R.S32.HI R3, RZ, 0x1f, R4 ;  /* 0x0000001fff037819 */ /* 0x002fe40000011404 */
[----:B------:R-:W-:Y:S02]  /*27490*/  IMAD R5, R15, UR5, R0 ;  /* 0x000000050f057c24 */ /* 0x000fe4000f8e0200 */
[----:B------:R-:W-:Y:S01]  /*274a0*/  LEA.HI R7, R3, R4, RZ, 0x3 ;  /* 0x0000000403077211 */ /* 0x000fe200078f18ff */
[----:B------:R-:W-:Y:S01]  /*274b0*/  IMAD.WIDE.U32 R2, R15, UR4, RZ ;  /* 0x000000040f027c25 */ /* 0x000fe2000f8e00ff */
[----:B------:R-:W-:-:S02]  /*274c0*/  ULDC.64 UR4, c[0x0][0xae8] ;  /* 0x0002ba0000047ab9 */ /* 0x000fc40000000a00 */
[----:B------:R-:W-:Y:S02]  /*274d0*/  LOP3.LUT R9, R7, 0xfffffff8, RZ, 0xc0, !PT ;  /* 0xfffffff807097812 */ /* 0x000fe400078ec0ff */
[----:B------:R-:W-:Y:S02]  /*274e0*/  SHF.R.S32.HI R27, RZ, 0x3, R7 ;  /* 0x00000003ff1b7819 */ /* 0x000fe40000011407 */
[----:B------:R-:W-:Y:S01]  /*274f0*/  IADD3 R3, R3, R5, RZ ;  /* 0x0000000503037210 */ /* 0x000fe20007ffe0ff */
[----:B------:R-:W-:Y:S02]  /*27500*/  IMAD.IADD R8, R4, 0x1, -R9 ;  /* 0x0000000104087824 */ /* 0x000fe400078e0a09 */
[----:B------:R-:W-:Y:S02]  /*27510*/  IMAD R4, R24, UR6, RZ ;  /* 0x0000000618047c24 */ /* 0x000fe4000f8e02ff */
[----:B------:R-:W-:Y:S01]  /*27520*/  IMAD R0, R8, 0x20, R27 ;  /* 0x0000002008007824 */ /* 0x000fe200078e021b */
[----:B---3--:R-:W-:Y:S01]  /*27530*/  ISETP.NE.AND P0, PT, R21, 0x1, PT ;  /* 0x000000011500780c */ /* 0x008fe20003f05270 */
[----:B------:R-:W-:-:S04]  /*27540*/  IMAD.WIDE.U32 R2, R223, UR4, R2 ;  /* 0x00000004df027c25 */ /* 0x000fc8000f8e0002 */
[----:B------:R-:W-:Y:S01]  /*27550*/  IMAD R3, R223, UR5, R3 ;  /* 0x00000005df037c24 */ /* 0x000fe2000f8e0203 */
[----:B------:R-:W-:Y:S01]  /*27560*/  ULDC.64 UR4, c[0x0][0xae0] ;  /* 0x0002b80000047ab9 */ /* 0x000fe20000000a00 */
[C---:B------:R-:W-:Y:S02]  /*27570*/  IMAD R7, R25.reuse, UR7, R4 ;  /* 0x0000000719077c24 */ /* 0x040fe4000f8e0204 */
[----:B------:R-:W-:-:S04]  /*27580*/  IMAD.WIDE.U32 R2, R25, UR6, R2 ;  /* 0x0000000619027c25 */ /* 0x000fc8000f8e0002 */
[----:B------:R-:W1:Y:S01]  /*27590*/  @P0 LDC R6, c[0x0][0xbec] ;  /* 0x0002fb00ff060b82 */ /* 0x000e620000000800 */
[----:B------:R-:W-:-:S07]  /*275a0*/  IMAD.IADD R3, R3, 0x1, R7 ;  /* 0x0000000103037824 */ /* 0x000fce00078e0207 */
[----:B------:R-:W3:Y:S01]  /*275b0*/  @P0 LDC R11, c[0x0][0xbf0] ;  /* 0x0002fc00ff0b0b82 */ /* 0x000ee20000000800 */
[----:B--2---:R-:W-:-:S04]  /*275c0*/  IMAD R9, R26, 0x80, R0 ;  /* 0x000000801a097824 */ /* 0x004fc800078e0200 */
[----:B-1----:R-:W-:-:S04]  /*275d0*/  @P0 IMAD.HI.U32 R0, R9, R6, RZ ;  /* 0x0000000609000227 */ /* 0x002fc800078e00ff */
[----:B------:R-:W-:Y:S01]  /*275e0*/  IMAD.MOV.U32 R5, RZ, RZ, R9 ;  /* 0x000000ffff057224 */ /* 0x000fe200078e0009 */
[----:B---3--:R-:W-:-:S04]  /*275f0*/  @P0 SHF.R.U32.HI R5, RZ, R11, R0 ;  /* 0x0000000bff050219 */ /* 0x008fc80000011600 */
[--C-:B------:R-:W-:Y:S01]  /*27600*/  SHF.R.S32.HI R0, RZ, 0x1f, R5.reuse ;  /* 0x0000001fff007819 */ /* 0x100fe20000011405 */
[----:B------:R-:W-:Y:S02]  /*27610*/  IMAD.MOV R4, RZ, RZ, -R5 ;  /* 0x000000ffff047224 */ /* 0x000fe400078e0a05 */
[----:B------:R-:W-:-:S04]  /*27620*/  IMAD.WIDE.U32 R2, R5, UR4, R2 ;  /* 0x0000000405027c25 */ /* 0x000fc8000f8e0002 */
[----:B------:R-:W-:Y:S02]  /*27630*/  IMAD R0, R0, UR4, RZ ;  /* 0x0000000400007c24 */ /* 0x000fe4000f8e02ff */
[----:B------:R-:W-:Y:S02]  /*27640*/  IMAD R7, R21, R4, R9 ;  /* 0x0000000415077224 */ /* 0x000fe400078e0209 */
[----:B------:R-:W-:Y:S01]  /*27650*/  IMAD R5, R5, UR5, R0 ;  /* 0x0000000505057c24 */ /* 0x000fe2000f8e0200 */
[----:B------:R-:W-:Y:S02]  /*27660*/  ULDC.64 UR4, c[0x0][0xad8] ;  /* 0x0002b60000047ab9 */ /* 0x000fe40000000a00 */
[----:B------:R-:W-:Y:S02]  /*27670*/  SHF.R.S32.HI R0, RZ, 0x1f, R7 ;  /* 0x0000001fff007819 */ /* 0x000fe40000011407 */
[----:B------:R-:W-:-:S03]  /*27680*/  IADD3 R3, R3, R5, RZ ;  /* 0x0000000503037210 */ /* 0x000fc60007ffe0ff */
[----:B------:R-:W-:Y:S02]  /*27690*/  IMAD R0, R0, UR4, RZ ;  /* 0x0000000400007c24 */ /* 0x000fe4000f8e02ff */
[----:B------:R-:W-:-:S04]  /*276a0*/  IMAD.WIDE.U32 R4, R7, UR4, R2 ;  /* 0x0000000407047c25 */ /* 0x000fc8000f8e0002 */
[----:B------:R-:W-:Y:S01]  /*276b0*/  IMAD R9, R7, UR5, R0 ;  /* 0x0000000507097c24 */ /* 0x000fe2000f8e0200 */
[----:B------:R-:W-:Y:S01]  /*276c0*/  ULDC.64 UR4, c[0x0][0xa80] ;  /* 0x0002a00000047ab9 */ /* 0x000fe20000000a00 */
[----:B------:R-:W-:Y:S01]  /*276d0*/  IMAD.SHL.U32 R7, R8, 0x8, RZ ;  /* 0x0000000808077824 */ /* 0x000fe200078e00ff */
[C---:B------:R-:W-:Y:S01]  /*276e0*/  LEA R2, P0, R4.reuse, UR4, 0x1 ;  /* 0x0000000404027c11 */ /* 0x040fe2000f8008ff */
[----:B------:R-:W-:Y:S01]  /*276f0*/  IMAD.IADD R3, R5, 0x1, R9 ;  /* 0x0000000105037824 */ /* 0x000fe200078e0209 */
[----:B------:R-:W-:Y:S01]  /*27700*/  UMOV UR4, 0xffffffff ;  /* 0xffffffff00047882 */ /* 0x000fe20000000000 */
[C---:B------:R-:W-:Y:S01]  /*27710*/  VIADD R9, R7.reuse, 0x40 ;  /* 0x0000004007097836 */ /* 0x040fe20000000000 */
[----:B------:R-:W-:Y:S01]  /*27720*/  SHF.R.S32.HI R5, RZ, 0x1f, R7 ;  /* 0x0000001fff057819 */ /* 0x000fe20000011407 */
[----:B------:R-:W-:Y:S01]  /*27730*/  VIADD R25, R7, 0x80 ;  /* 0x0000008007197836 */ /* 0x000fe20000000000 */
[----:B------:R-:W-:Y:S02]  /*27740*/  LEA.HI.X R3, R4, UR5, R3, 0x1, P0 ;  /* 0x0000000504037c11 */ /* 0x000fe400080f0c03 */
[----:B------:R-:W-:-:S02]  /*27750*/  SHF.R.S32.HI R8, RZ, 0x1f, R9 ;  /* 0x0000001fff087819 */ /* 0x000fc40000011409 */
[----:B------:R-:W-:Y:S01]  /*27760*/  SHF.R.S32.HI R10, RZ, 0x1f, R25 ;  /* 0x0000001fff0a7819 */ /* 0x000fe20000011419 */
[----:B------:R-:W-:Y:S06]  /*27770*/  BRA.DIV UR4, `(.L_x_4477) ;  /* 0x000000da04b07947 */ /* 0x000fec000b800000 */
[----:B------:R1:W2:Y:S04]  /*27780*/  SHFL.IDX PT, R0, R3, RZ, 0x181f ;  /* 0x00181fff03007589 */ /* 0x0002a800000e0000 */
[----:B------:R1:W3:Y:S02]  /*27790*/  SHFL.IDX PT, R14, R2, RZ, 0x181f ;  /* 0x00181fff020e7589 */ /* 0x0002e400000e0000 */
.L_x_4798:
[----:B------:R-:W-:Y:S01]  /*277a0*/  IMAD R21, R20, R21, RZ ;  /* 0x0000001514157224 */ /* 0x000fe200078e02ff */
[----:B------:R-:W-:Y:S01]  /*277b0*/  BSSY B1, `(.L_x_4478) ;  /* 0x0000011000017945 */ /* 0x000fe20003800000 */
[----:B------:R-:W-:-:S05]  /*277c0*/  IMAD R6, R26, 0x80, R27 ;  /* 0x000000801a067824 */ /* 0x000fca00078e021b */
[----:B------:R-:W-:-:S13]  /*277d0*/  ISETP.GE.AND P0, PT, R6, R21, PT ;  /* 0x000000150600720c */ /* 0x000fda0003f06270 */
[----:B------:R-:W-:Y:S05]  /*277e0*/  @P0 BRA `(.L_x_4479) ;  /* 0x0000000000340947 */ /* 0x000fea0003800000 */
[----:B------:R-:W-:Y:S02]  /*277f0*/  ULDC UR4, c[0x0][0xac8] ;  /* 0x0002b20000047ab9 */ /* 0x000fe40000000800 */
[----:B------:R-:W-:Y:S02]  /*27800*/  ISETP.GE.AND P3, PT, R7, UR4, PT ;  /* 0x0000000407007c0c */ /* 0x000fe4000bf66270 */
[----:B------:R-:W-:Y:S02]  /*27810*/  ISETP.GE.AND P4, PT, R9, UR4, PT ;  /* 0x0000000409007c0c */ /* 0x000fe4000bf86270 */
[----:B------:R-:W-:-:S09]  /*27820*/  ISETP.GE.AND P5, PT, R25, UR4, PT ;  /* 0x0000000419007c0c */ /* 0x000fd2000bfa6270 */
[-C--:B---3--:R-:W-:Y:S02]  /*27830*/  @!P3 LEA R12, P0, R7, R14.reuse, 0x1 ;  /* 0x0000000e070cb211 */ /* 0x088fe400078008ff */
[-C--:B------:R-:W-:Y:S02]  /*27840*/  @!P4 LEA R26, P1, R9, R14.reuse, 0x1 ;  /* 0x0000000e091ac211 */ /* 0x080fe400078208ff */
[----:B------:R-:W-:Y:S02]  /*27850*/  @!P5 LEA R14, P2, R25, R14, 0x1 ;  /* 0x0000000e190ed211 */ /* 0x000fe400078408ff */
[-C--:B--2---:R-:W-:Y:S02]  /*27860*/  @!P3 LEA.HI.X R13, R7, R0.reuse, R5, 0x1, P0 ;  /* 0x00000000070db211 */ /* 0x084fe400000f0c05 */
[-C--:B------:R-:W-:Y:S02]  /*27870*/  @!P4 LEA.HI.X R27, R9, R0.reuse, R8, 0x1, P1 ;  /* 0x00000000091bc211 */ /* 0x080fe400008f0c08 */
[----:B------:R-:W-:Y:S01]  /*27880*/  @!P5 LEA.HI.X R15, R25, R0, R10, 0x1, P2 ;  /* 0x00000000190fd211 */ /* 0x000fe200010f0c0a */
[----:B------:R4:W-:Y:S04]  /*27890*/  @!P3 ST.E.128 desc[UR50][R12.64], RZ ;  /* 0x000000ff0c00b985 */ /* 0x0009e8000c101d32 */
[----:B------:R4:W-:Y:S04]  /*278a0*/  @!P4 ST.E.128 desc[UR50][R26.64], RZ ;  /* 0x000000ff1a00c985 */ /* 0x0009e8000c101d32 */
[----:B------:R4:W-:Y:S02]  /*278b0*/  @!P5 ST.E.128 desc[UR50][R14.64], RZ ;  /* 0x000000ff0e00d985 */ /* 0x0009e4000c101d32 */
.L_x_4479:
[----:B------:R-:W-:Y:S05]  /*278c0*/  BSYNC B1 ;  /* 0x0000000000017941 */ /* 0x000fea0003800000 */
.L_x_4478:
[----:B------:R-:W-:-:S03]  /*278d0*/  UMOV UR4, 0xffffffff ;  /* 0xffffffff00047882 */ /* 0x000fc60000000000 */
[----:B------:R-:W-:Y:S05]  /*278e0*/  BRA.DIV UR4, `(.L_x_4480) ;  /* 0x000000da04887947 */ /* 0x000fea000b800000 */
[----:B--2---:R2:W0:Y:S04]  /*278f0*/  SHFL.IDX PT, R0, R3, 0x1, 0x181f ;  /* 0x00381f0003007f89 */ /* 0x00442800000e0000 */
[----:B---34-:R2:W3:Y:S02]  /*27900*/  SHFL.IDX PT, R14, R2, 0x1, 0x181f ;  /* 0x00381f00020e7f89 */ /* 0x0184e400000e0000 */
.L_x_4802:
[----:B------:R-:W-:Y:S01]  /*27910*/  IADD3 R4, R6, 0x20, RZ ;  /* 0x0000002006047810 */ /* 0x000fe20007ffe0ff */
[----:B------:R-:W-:Y:S03]  /*27920*/  BSSY B1, `(.L_x_4481) ;  /* 0x0000010000017945 */ /* 0x000fe60003800000 */
        /* <DEDUP_REMOVED lines=15> */
.L_x_4482:
[----:B------:R-:W-:Y:S05]  /*27a20*/  BSYNC B1 ;  /* 0x0000000000017941 */ /* 0x000fea0003800000 */
.L_x_4481:
[----:B------:R-:W-:-:S03]  /*27a30*/  UMOV UR4, 0xffffffff ;  /* 0xffffffff00047882 */ /* 0x000fc60000000000 */
[----:B------:R-:W-:Y:S05]  /*27a40*/  BRA.DIV UR4, `(.L_x_4483) ;  /* 0x000000da04787947 */ /* 0x000fea000b800000 */
[----:B0-----:R0:W0:Y:S04]  /*27a50*/  SHFL.IDX PT, R0, R3, 0x2, 0x181f ;  /* 0x00581f0003007f89 */ /* 0x00102800000e0000 */
[----:B---34-:R3:W4:Y:S02]  /*27a60*/  SHFL.IDX PT, R14, R2, 0x2, 0x181f ;  /* 0x00581f00020e7f89 */ /* 0x01872400000e0000 */
.L_x_4806:
        /* <DEDUP_REMOVED lines=17> */
.L_x_4485:
[----:B------:R-:W-:Y:S05]  /*27b80*/  BSYNC B1 ;  /* 0x0000000000017941 */ /* 0x000fea0003800000 */
.L_x_4484:
[----:B------:R-:W-:-:S03]  /*27b90*/  UMOV UR4, 0xffffffff ;  /* 0xffffffff00047882 */ /* 0x000fc60000000000 */
[----:B------:R-:W-:Y:S05]  /*27ba0*/  BRA.DIV UR4, `(.L_x_4486) ;  /* 0x000000da04687947 */ /* 0x000fea000b800000 */
[----:B0-----:R0:W0:Y:S04]  /*27bb0*/  SHFL.IDX PT, R0, R3, 0x3, 0x181f ;  /* 0x00781f0003007f89 */ /* 0x00102800000e0000 */
[----:B----4-:R4:W0:Y:S02]  /*27bc0*/  SHFL.IDX PT, R14, R2, 0x3, 0x181f ;  /* 0x00781f00020e7f89 */ /* 0x01082400000e0000 */
.L_x_4810:
[----:B-1234-:R-:W-:-:S05]  /*27bd0*/  VIADD R2, R6, 0x60 ;  /* 0x0000006006027836 */ /* 0x01efca0000000000 */
[----:B------:R-:W-:-:S13]  /*27be0*/  ISETP.GE.AND P0, PT, R2, R21, PT ;  /* 0x000000150200720c */ /* 0x000fda0003f06270 */
[----:B------:R-:W-:Y:S05]  /*27bf0*/  @P0 BRA `(.L_x_4469) ;  /* 0x0000000000340947 */ /* 0x000fea0003800000 */
        /* <DEDUP_REMOVED lines=9> */
[----:B------:R-:W-:Y:S01]  /*27c90*/  @!P5 LEA.HI.X R15, R25, R0, R10, 0x1, P2 ;  /* 0x00000000190fd211 */ /* 0x000fe200010f0c0a */
[----:B------:R0:W-:Y:S04]  /*27ca0*/  @!P3 ST.E.128 desc[UR50][R2.64], RZ ;  /* 0x000000ff0200b985 */ /* 0x0001e8000c101d32 */
[----:B------:R0:W-:Y:S04]  /*27cb0*/  @!P4 ST.E.128 desc[UR50][R4.64], RZ ;  /* 0x000000ff0400c985 */ /* 0x0001e8000c101d32 */
[----:B------:R0:W-:Y:S02]  /*27cc0*/  @!P5 ST.E.128 desc[UR50][R14.64], RZ ;  /* 0x000000ff0e00d985 */ /* 0x0001e4000c101d32 */
.L_x_4469:
[----:B------:R-:W-:Y:S05]  /*27cd0*/  BSYNC B0 ;  /* 0x0000000000007941 */ /* 0x000fea0003800000 */
.L_x_4454:
[----:B------:R-:W-:Y:S02]  /*27ce0*/  ULDC UR4, c[0x0][0xc3c] ;  /* 0x00030f0000047ab9 */ /* 0x000fe40000000800 */
[----:B------:R-:W-:-:S13]  /*27cf0*/  ISETP.GE.AND P0, PT, R131, UR4, PT ;  /* 0x0000000483007c0c */ /* 0x000fda000bf06270 */
[----:B------:R-:W-:Y:S05]  /*27d00*/  @!P0 BRA `(.L_x_4487) ;  /* 0xfffffd9c00248947 */ /* 0x000fea000383ffff */
[----:B------:R-:W-:Y:S05]  /*27d10*/  BRA `(.L_x_4275) ;  /* 0x0000009000e47947 */ /* 0x000fea0003800000 */
.L_x_4273:
[----:B------:R-:W-:-:S08]  /*27d20*/  NOP ;  /* 0x0000000000007918 */ /* 0x000fd00000000000 */
[----:B------:R-:W0:-:S00]  /*27d30*/  USETMAXREG.DEALLOC.CTAPOOL 0x28 ;  /* 0x00000028000079c8 */ /* 0x000e0000080e0500 */
[----:B0-----:R-:W2:Y:S01]  /*27d40*/  LDL.LU R3, [R1+0x8] ;  /* 0x0000080001037983 */ /* 0x001ea20000300800 */
[----:B------:R-:W-:-:S06]  /*27d50*/  LOP3.LUT R0, R0, 0x3, RZ, 0xc0, !PT ;  /* 0x0000000300007812 */ /* 0x000fcc00078ec0ff */
[----:B------:R-:W0:Y:S02]  /*27d60*/  SHFL.IDX PT, R0, R0, RZ, 0x1f ;  /* 0x00001fff00007589 */ /* 0x000e2400000e0000 */
[----:B0-----:R-:W-:-:S13]  /*27d70*/  ISETP.NE.AND P0, PT, R0, RZ, PT ;  /* 0x000000ff0000720c */ /* 0x001fda0003f05270 */
[----:B------:R-:W-:Y:S01]  /*27d80*/  @P0 BAR.SYNC.DEFER_BLOCKING 0x5, 0x180 ;  /* 0x0146000000000b1d */ /* 0x000fe20000010000 */
[----:B--2---:R-:W-:-:S04]  /*27d90*/  LOP3.LUT R3, R3, 0xffffff7f, RZ, 0xc0, !PT ;  /* 0xffffff7f03037812 */ /* 0x004fc800078ec0ff */
[----:B------:R-:W-:-:S05]  /*27da0*/  @P0 LOP3.LUT R3, R3, 0x80, RZ, 0xfc, !PT ;  /* 0x0000008003030812 */ /* 0x000fca00078efcff */
[----:B------:R0:W-:Y:S02]  /*27db0*/  STL [R1+0x8], R3 ;  /* 0x0000080301007387 */ /* 0x0001e40000100800 */
        /* <DEDUP_REMOVED lines=50> */
.L_x_4491:
[----:B------:R-:W0:Y:S01]  /*280e0*/  LDC R0, c[0x0][0xc3c] ;  /* 0x00030f00ff007b82 */ /* 0x000e220000000800 */
[----:B------:R-:W-:Y:S01]  /*280f0*/  UIADD3 UR4, UR4, 0x1f, URZ ;  /* 0x0000001f04047890 */ /* 0x000fe2000fffe03f */
[----:B------:R-:W-:Y:S02]  /*28100*/  ULDC UR7, c[0x0][0xc3c] ;  /* 0x00030f0000077ab9 */ /* 0x000fe40000000800 */
[----:B-1----:R-:W-:-:S03]  /*28110*/  MOV R27, UR7 ;  /* 0x00000007001b7c02 */ /* 0x002fc60008000f00 */
[----:B0-----:R-:W-:-:S13]  /*28120*/  ISETP.LE.AND P6, PT, R0, UR4, PT ;  /* 0x0000000400007c0c */ /* 0x001fda000bfc3270 */
[----:B------:R-:W-:Y:S05]  /*28130*/  @P6 BRA `(.L_x_4490) ;  /* 0x0000000400a86947 */ /* 0x000fea0003800000 */
[----:B------:R-:W-:-:S05]  /*28140*/  VIADD R9, R7, UR4 ;  /* 0x0000000407097c36 */ /* 0x000fca0008000000 */
[----:B------:R-:W-:Y:S01]  /*28150*/  ISETP.GE.OR P6, PT, R9, R0, !P0 ;  /* 0x000000000900720c */ /* 0x000fe200047c6670 */
[----:B------:R-:W-:-:S12]  /*28160*/  IMAD.MOV.U32 R0, RZ, RZ, RZ ;  /* 0x000000ffff007224 */ /* 0x000fd800078e00ff */
        /* <DEDUP_REMOVED lines=28> */
.L_x_4489:
        /* <DEDUP_REMOVED lines=18> */
.L_x_4492:
        /* <DEDUP_REMOVED lines=9> */
[----:B------:R-:W-:-:S03]  /*284e0*/  IABS R8, R25 ;  /* 0x0000001900087213 */ /* 0x000fc60000000000 */
[----:B------:R-:W-:Y:S02]  /*284f0*/  VIADD R27, R27, UR4 ;  /* 0x000000041b1b7c36 */ /* 0x000fe40008000000 */
[----:B------:R-:W-:Y:S01]  /*28500*/  IMAD.MOV.U32 R3, RZ, RZ, R8 ;  /* 0x000000ffff037224 */ /* 0x000fe200078e0008 */
[----:B------:R-:W-:-:S03]  /*28510*/  MOV R8, R10 ;  /* 0x0000000a00087202 */ /* 0x000fc60000000f00 */
        /* <DEDUP_REMOVED lines=13> */
[----:B------:R-:W-:Y:S02]  /*285f0*/  @P0 VIADD R2, R2, 0x1 ;  /* 0x0000000102020836 */ /* 0x000fe40000000000 */
[----:B------:R-:W-:Y:S02]  /*28600*/  IMAD.MOV R8, RZ, RZ, -R8 ;  /* 0x000000ffff087224 */ /* 0x000fe400078e0a08 */
[----:B------:R-:W-:Y:S01]  /*28610*/  IMAD.MOV.U32 R6, RZ, RZ, R2 ;  /* 0x000000ffff067224 */ /* 0x000fe200078e0002 */
[----:B-1----:R-:W-:-:S03]  /*28620*/  IADD3 R2, RZ, -R3, RZ ;  /* 0x80000003ff027210 */ /* 0x002fc60007ffe0ff */
[----:B------:R-:W-:Y:S01]  /*28630*/  @!P2 IMAD.MOV R6, RZ, RZ, -R6 ;  /* 0x000000ffff06a224 */ /* 0x000fe200078e0a06 */
[----:B------:R-:W-:Y:S01]  /*28640*/  @!P1 LOP3.LUT R6, RZ, R0, RZ, 0x33, !PT ;  /* 0x00000000ff069212 */ /* 0x000fe200078e33ff */
[----:B------:R-:W-:Y:S02]  /*28650*/  IMAD R11, R2, R5, RZ ;  /* 0x00000005020b7224 */ /* 0x000fe400078e02ff */
[----:B------:R-:W-:Y:S01]  /*28660*/  IMAD.MOV.U32 R2, RZ, RZ, RZ ;  /* 0x000000ffff027224 */ /* 0x000fe200078e00ff */
[-C--:B------:R-:W-:Y:S01]  /*28670*/  IABS R4, R6.reuse ;  /* 0x0000000600047213 */ /* 0x080fe20000000000 */
[----:B------:R-:W-:Y:S02]  /*28680*/  IMAD R0, R0, R6, RZ ;  /* 0x0000000600007224 */ /* 0x000fe400078e02ff */
[----:B------:R-:W-:-:S03]  /*28690*/  IMAD.HI.U32 R2, R3, R11, R2 ;  /* 0x0000000b03027227 */ /* 0x000fc600078e0002 */
[----:B------:R-:W-:Y:S01]  /*286a0*/  IADD3 R25, R25, -R0, RZ ;  /* 0x8000000019197210 */ /* 0x000fe20007ffe0ff */
[----:B------:R-:W-:Y:S02]  /*286b0*/  IMAD.MOV.U32 R3, RZ, RZ, R4 ;  /* 0x000000ffff037224 */ /* 0x000fe400078e0004 */
[----:B------:R-:W-:Y:S02]  /*286c0*/  IMAD.MOV.U32 R4, RZ, RZ, R8 ;  /* 0x000000ffff047224 */ /* 0x000fe400078e0008 */
[----:B------:R-:W-:-:S04]  /*286d0*/  IMAD.HI.U32 R2, R2, R3, RZ ;  /* 0x0000000302027227 */ /* 0x000fc800078e00ff */
[----:B------:R-:W-:Y:S01]  /*286e0*/  IMAD R4, R2, R4, R3 ;  /* 0x0000000402047224 */ /* 0x000fe200078e0203 */
[----:B------:R-:W-:-:S04]  /*286f0*/  LOP3.LUT R3, R6, R9, RZ, 0x3c, !PT ;  /* 0x0000000906037212 */ /* 0x000fc800078e3cff */
[----:B------:R-:W-:Y:S02]  /*28700*/  ISETP.GT.U32.AND P1, PT, R5, R4, PT ;  /* 0x000000040500720c */ /* 0x000fe40003f24070 */
[----:B------:R-:W-:-:S11]  /*28710*/  ISETP.GE.AND P2, PT, R3, RZ, PT ;  /* 0x000000ff0300720c */ /* 0x000fd60003f46270 */
[-C--:B------:R-:W-:Y:S01]  /*28720*/  @!P1 IADD3 R4, R4, -R5.reuse, RZ ;  /* 0x8000000504049210 */ /* 0x080fe20007ffe0ff */
        /* <DEDUP_REMOVED lines=11> */
.L_x_4490:
[----:B------:R-:W-:Y:S02]  /*287e0*/  IMAD.MOV.U32 R25, RZ, RZ, RZ ;  /* 0x000000ffff197224 */ /* 0x000fe400078e00ff */
[----:B------:R-:W-:Y:S02]  /*287f0*/  IMAD.U32 R24, RZ, RZ, UR6 ;  /* 0x00000006ff187e24 */ /* 0x000fe4000f8e00ff */
[----:B------:R-:W-:-:S07]  /*28800*/  IMAD.MOV.U32 R26, RZ, RZ, RZ ;  /* 0x000000ffff1a7224 */ /* 0x000fce00078e00ff */
.L_x_4493:
[----:B------:R-:W-:-:S13]  /*28810*/  ISETP.NE.AND P0, PT, R7, RZ, PT ;  /* 0x000000ff0700720c */ /* 0x000fda0003f05270 */
[----:B------:R-:W0:Y:S01]  /*28820*/  @!P0 S2R R3, SR_CgaCtaId ;  /* 0x0000000000038919 */ /* 0x000e220000008800 */
[----:B------:R-:W-:-:S04]  /*28830*/  @!P0 MOV R0, 0x400 ;  /* 0x0000040000008802 */ /* 0x000fc80000000f00 */
[----:B0-----:R-:W-:-:S05]  /*28840*/  @!P0 LEA R0, R3, R0, 0x18 ;  /* 0x0000000003008211 */ /* 0x001fca00078ec0ff */
[----:B------:R2:W-:Y:S01]  /*28850*/  @!P0 STS.128 [R0+0x334d0], R24 ;  /* 0x0334d01800008388 */ /* 0x0005e20000000c00 */
[----:B------:R-:W-:Y:S06]  /*28860*/  BAR.ARV 0x5, 0x180 ;  /* 0x0146000000007b1d */ /* 0x000fec0000002000 */
.L_x_4488:
[----:B------:R3:W-:Y:S01]  /*28870*/  STL [R1+0x34], RZ ;  /* 0x000034ff01007387 */ /* 0x0007e20000100800 */
[----:B------:R-:W-:Y:S01]  /*28880*/  ULDC UR4, c[0x0][0xc3c] ;  /* 0x00030f0000047ab9 */ /* 0x000fe20000000800 */
[----:B------:R-:W-:Y:S01]  /*28890*/  MOV R37, 0x1 ;  /* 0x0000000100257802 */ /* 0x000fe20000000f00 */
[----:B------:R-:W-:Y:S01]  /*288a0*/  IMAD.MOV.U32 R32, RZ, RZ, RZ ;  /* 0x000000ffff207224 */ /* 0x000fe200078e00ff */
[----:B-1----:R-:W-:-:S13]  /*288b0*/  ISETP.GE.AND P0, PT, R27, UR4, PT ;  /* 0x000000041b007c0c */ /* 0x002fda000bf06270 */
[----:B---3--:R-:W-:Y:S05]  /*288c0*/  @P0 BRA `(.L_x_4494) ;  /* 0x0000008000fc0947 */ /* 0x008fea0003800000 */
[----:B------:R-:W1:Y:S01]  /*288d0*/  S2R R9, SR_TID.X ;  /* 0x0000000000097919 */ /* 0x000e620000002100 */
[----:B------:R-:W3:Y:S01]  /*288e0*/  S2UR UR4, SR_CgaCtaId ;  /* 0x00000000000479c3 */ /* 0x000ee20000008800 */
[----:B------:R-:W-:Y:S01]  /*288f0*/  MOV R17, 0x400 ;  /* 0x0000040000117802 */ /* 0x000fe20000000f00 */
[----:B------:R-:W-:Y:S01]  /*28900*/  BSSY B7, `(.L_x_4494) ;  /* 0x000083b000077945 */ /* 0x000fe20003800000 */
[----:B------:R-:W-:Y:S01]  /*28910*/  IMAD.MOV.U32 R35, RZ, RZ, RZ ;  /* 0x000000ffff237224 */ /* 0x000fe200078e00ff */
[----:B------:R-:W-:Y:S01]  /*28920*/  MOV R32, RZ ;  /* 0x000000ff00207202 */ /* 0x000fe20000000f00 */
[----:B------:R-:W-:Y:S01]  /*28930*/  IMAD.MOV.U32 R37, RZ, RZ, 0x1 ;  /* 0x00000001ff257424 */ /* 0x000fe200078e00ff */
[----:B------:R-:W-:Y:S01]  /*28940*/  ULDC.64 UR40, c[0x0][0x198] ;  /* 0x0000660000287ab9 */ /* 0x000fe20000000a00 */
[----:B------:R-:W-:Y:S02]  /*28950*/  ULOP3.LUT UR39, UR36, 0x2, URZ, 0xfc, !UPT ;  /* 0x0000000224277892 */ /* 0x000fe4000f8efc3f */
[----:B------:R-:W-:Y:S01]  /*28960*/  ULOP3.LUT UR37, UR36, 0x1, URZ, 0xfc, !UPT ;  /* 0x0000000124257892 */ /* 0x000fe2000f8efc3f */
[----:B------:R-:W-:Y:S01]  /*28970*/  ULDC UR38, c[0x0][0xc] ;  /* 0x0000030000267ab9 */ /* 0x000fe20000000800 */
[C---:B-1----:R-:W-:Y:S01]  /*28980*/  IMAD.SHL.U32 R22, R9.reuse, 0x40, RZ ;  /* 0x0000004009167824 */ /* 0x042fe200078e00ff */
[----:B0-----:R-:W-:Y:S01]  /*28990*/  SHF.R.U32.HI R2, RZ, 0x1, R9 ;  /* 0x00000001ff027819 */ /* 0x001fe20000011609 */
[C---:B--2---:R-:W-:Y:S01]  /*289a0*/  IMAD.SHL.U32 R0, R9.reuse, 0x10, RZ ;  /* 0x0000001009007824 */ /* 0x044fe200078e00ff */
[C---:B------:R-:W-:Y:S01]  /*289b0*/  LOP3.LUT R11, R9.reuse, 0x7f, RZ, 0xc0, !PT ;  /* 0x0000007f090b7812 */ /* 0x040fe200078ec0ff */
[C---:B------:R-:W-:Y:S01]  /*289c0*/  IMAD.SHL.U32 R6, R9.reuse, 0x2, RZ ;  /* 0x0000000209067824 */ /* 0x040fe200078e00ff */
[----:B------:R-:W-:Y:S01]  /*289d0*/  LOP3.LUT R3, R22, 0x180, RZ, 0xc0, !PT ;  /* 0x0000018016037812 */ /* 0x000fe200078ec0ff */
[----:B------:R-:W-:Y:S01]  /*289e0*/  IMAD.SHL.U32 R8, R9, 0x4, RZ ;  /* 0x0000000409087824 */ /* 0x000fe200078e00ff */
[----:B------:R-:W-:-:S02]  /*289f0*/  LOP3.LUT R5, R0, 0x1b0, RZ, 0xc0, !PT ;  /* 0x000001b000057812 */ /* 0x000fc400078ec0ff */
[----:B------:R-:W-:Y:S01]  /*28a00*/  LOP3.LUT R3, R3, 0x30, R2, 0xf8, !PT ;  /* 0x0000003003037812 */ /* 0x000fe200078ef802 */
[----:B------:R-:W-:Y:S01]  /*28a10*/  IMAD.SHL.U32 R2, R9, 0x20, RZ ;  /* 0x0000002009027824 */ /* 0x000fe200078e00ff */
[----:B------:R-:W-:Y:S02]  /*28a20*/  SHF.L.U32 R4, R11, 0x4, RZ ;  /* 0x000000040b047819 */ /* 0x000fe400000006ff */
[----:B------:R-:W-:Y:S02]  /*28a30*/  LOP3.LUT R6, R5, 0x30, R6, 0x78, !PT ;  /* 0x0000003005067812 */ /* 0x000fe400078e7806 */
[----:B------:R-:W-:Y:S02]  /*28a40*/  LOP3.LUT R5, R2, 0x80, RZ, 0xc0, !PT ;  /* 0x0000008002057812 */ /* 0x000fe400078ec0ff */
[----:B------:R-:W-:Y:S01]  /*28a50*/  LOP3.LUT R7, R4, 0x600, RZ, 0xc0, !PT ;  /* 0x0000060004077812 */ /* 0x000fe200078ec0ff */
[----:B------:R-:W-:Y:S01]  /*28a60*/  IMAD.SHL.U32 R4, R9, 0x8, RZ ;  /* 0x0000000809047824 */ /* 0x000fe200078e00ff */
[----:B------:R-:W-:-:S02]  /*28a70*/  LOP3.LUT R5, R5, 0x10, R9, 0xf8, !PT ;  /* 0x0000001005057812 */ /* 0x000fc400078ef809 */
[----:B------:R-:W-:Y:S02]  /*28a80*/  LOP3.LUT R9, R7, 0x40, R0, 0xf8, !PT ;  /* 0x0000004007097812 */ /* 0x000fe400078ef800 */
[----:B------:R-:W-:Y:S02]  /*28a90*/  LOP3.LUT R3, R3, 0x30, R4, 0x78, !PT ;  /* 0x0000003003037812 */ /* 0x000fe400078e7804 */
[----:B------:R-:W-:Y:S02]  /*28aa0*/  LOP3.LUT R10, R9, R6, RZ, 0xfc, !PT ;  /* 0x00000006090a7212 */ /* 0x000fe400078efcff */
[----:B------:R-:W-:Y:S01]  /*28ab0*/  LOP3.LUT R22, R3, 0x640, R22, 0xf8, !PT ;  /* 0x0000064003167812 */ /* 0x000fe200078ef816 */
[----:B------:R-:W-:Y:S01]  /*28ac0*/  IMAD.MOV.U32 R3, RZ, RZ, 0x1 ;  /* 0x00000001ff037424 */ /* 0x000fe200078e00ff */
[----:B------:R-:W-:Y:S01]  /*28ad0*/  LOP3.LUT R7, R7, 0x60, R2, 0xf8, !PT ;  /* 0x0000006007077812 */ /* 0x000fe200078ef802 */
[----:B------:R-:W-:Y:S01]  /*28ae0*/  STL [R1+0x18], R10 ;  /* 0x0000180a01007387 */ /* 0x000fe20000100800 */
[----:B------:R-:W-:-:S02]  /*28af0*/  SHF.R.U32.HI R4, RZ, 0x2, R11 ;  /* 0x00000002ff047819 */ /* 0x000fc4000001160b */
[----:B------:R-:W-:Y:S01]  /*28b00*/  LOP3.LUT R0, R0, 0x30, RZ, 0xc0, !PT ;  /* 0x0000003000007812 */ /* 0x000fe200078ec0ff */
[----:B------:R-:W-:Y:S01]  /*28b10*/  STL [R1+0x34], RZ ;  /* 0x000034ff01007387 */ /* 0x000fe20000100800 */
[--C-:B------:R-:W-:Y:S02]  /*28b20*/  LOP3.LUT R16, R7, 0x100, R2.reuse, 0xf8, !PT ;  /* 0x0000010007107812 */ /* 0x100fe400078ef802 */
[----:B------:R-:W-:Y:S01]  /*28b30*/  LOP3.LUT R2, R4, 0x60, R2, 0xf8, !PT ;  /* 0x0000006004027812 */ /* 0x000fe200078ef802 */
[----:B------:R3:W-:Y:S01]  /*28b40*/  STL [R1], R3 ;  /* 0x0000000301007387 */ /* 0x0007e20000100800 */
[----:B------:R-:W-:Y:S02]  /*28b50*/  LOP3.LUT R4, R0, 0x40, RZ, 0xfc, !PT ;  /* 0x0000004000047812 */ /* 0x000fe400078efcff */
[----:B------:R-:W-:Y:S02]  /*28b60*/  LOP3.LUT R5, R5, 0x10, R8, 0x78, !PT ;  /* 0x0000001005057812 */ /* 0x000fe400078e7808 */
[----:B------:R-:W-:-:S02]  /*28b70*/  LOP3.LUT R2, R2, 0x80, RZ, 0xfc, !PT ;  /* 0x0000008002027812 */ /* 0x000fc400078efcff */
[----:B------:R-:W-:Y:S01]  /*28b80*/  LOP3.LUT R16, R16, R5, RZ, 0xfc, !PT ;  /* 0x0000000510107212 */ /* 0x000fe200078efcff */
[----:B---3--:R-:W-:-:S05]  /*28b90*/  IMAD.U32 R3, RZ, RZ, UR4 ;  /* 0x00000004ff037e24 */ /* 0x008fca000f8e00ff */
[----:B------:R-:W-:Y:S01]  /*28ba0*/  LEA R17, R3, R17, 0x18 ;  /* 0x0000001103117211 */ /* 0x000fe200078ec0ff */
[----:B------:R0:W-:Y:S02]  /*28bb0*/  STL [R1+0x14], R3 ;  /* 0x0000140301007387 */ /* 0x0001e40000100800 */
[----:B0-----:R-:W-:Y:S02]  /*28bc0*/  LOP3.LUT R3, R0, 0x80, RZ, 0xfc, !PT ;  /* 0x0000008000037812 */ /* 0x001fe400078efcff */
[----:B------:R-:W-:-:S05]  /*28bd0*/  IMAD.IADD R0, R17, 0x1, R10 ;  /* 0x0000000111007824 */ /* 0x000fca00078e020a */
[----:B------:R0:W-:Y:S02]  /*28be0*/  STL [R1+0x1c], R0 ;  /* 0x00001c0001007387 */ /* 0x0001e40000100800 */
.L_x_4616:
[----:B012---:R-:W1:Y:S02]  /*28bf0*/  LDC.64 R2, c[0x0][0xc88] ;  /* 0x00032200ff027b82 */ /* 0x007e640000000a00 */
[----:B-1----:R-:W-:-:S05]  /*28c00*/  IMAD.WIDE R2, R27, 0x4, R2 ;  /* 0x000000041b027825 */ /* 0x002fca00078e0202 */
[----:B------:R-:W0:Y:S01]  /*28c10*/  LDG.E R23, desc[UR50][R2.64] ;  /* 0x0000003202177981 */ /* 0x000e22000c1e1900 */
        /* <DEDUP_REMOVED lines=10> */
[----:B0--3--:R-:W-:-:S05]  /*28cc0*/  SHF.R.S32.HI R0, RZ, 0x1f, R23 ;  /* 0x0000001fff007819 */ /* 0x009fca0000011417 */
[C---:B------:R-:W-:Y:S01]  /*28cd0*/  @P0 LEA R2, P1, R23.reuse, UR4, 0x2 ;  /* 0x0000000417020c11 */ /* 0x040fe2000f8210ff */
[C---:B------:R-:W-:Y:S01]  /*28ce0*/  IMAD.SHL.U32 R28, R23.reuse, 0x4, RZ ;  /* 0x00000004171c7824 */ /* 0x040fe200078e00ff */
[C-C-:B------:R-:W-:Y:S01]  /*28cf0*/  SHF.L.U64.HI R29, R23.reuse, 0x2, R0.reuse ;  /* 0x00000002171d7819 */ /* 0x140fe20000010200 */
[----:B------:R0:W-:Y:S01]  /*28d00*/  STL [R1+0x2c], R0 ;  /* 0x00002c0001007387 */ /* 0x0001e20000100800 */
[----:B------:R-:W-:Y:S01]  /*28d10*/  @P0 LEA.HI.X R3, R23, UR5, R0, 0x2, P1 ;  /* 0x0000000517030c11 */ /* 0x000fe200088f1400 */
[----:B------:R-:W-:Y:S01]  /*28d20*/  ULDC.64 UR4, c[0x0][0xa00] ;  /* 0x0002800000047ab9 */ /* 0x000fe20000000a00 */
[----:B------:R-:W-:-:S03]  /*28d30*/  ISETP.NE.U32.AND P1, PT, RZ, UR8, PT ;  /* 0x00000008ff007c0c */ /* 0x000fc6000bf25070 */
[----:B------:R1:W2:Y:S01]  /*28d40*/  @P0 LDG.E R9, desc[UR50][R2.64] ;  /* 0x0000003202090981 */ /* 0x0002a2000c1e1900 */
[----:B------:R-:W-:Y:S02]  /*28d50*/  ISETP.NE.AND.EX P1, PT, RZ, UR9, PT, P1 ;  /* 0x00000009ff007c0c */ /* 0x000fe4000bf25310 */
[----:B------:R-:W-:Y:S02]  /*28d60*/  ISETP.NE.U32.AND P0, PT, RZ, UR4, PT ;  /* 0x00000004ff007c0c */ /* 0x000fe4000bf05070 */
[C---:B------:R-:W-:Y:S02]  /*28d70*/  IADD3 R4, P4, R28.reuse, UR6, RZ ;  /* 0x000000061c047c10 */ /* 0x040fe4000ff9e0ff */
[----:B------:R-:W-:Y:S02]  /*28d80*/  ISETP.NE.AND.EX P0, PT, RZ, UR5, PT, P0 ;  /* 0x00000005ff007c0c */ /* 0x000fe4000bf05300 */
[----:B0-----:R-:W-:Y:S02]  /*28d90*/  MOV R0, RZ ;  /* 0x000000ff00007202 */ /* 0x001fe40000000f00 */
[----:B-1----:R-:W-:Y:S01]  /*28da0*/  IADD3 R2, P3, R28, UR4, RZ ;  /* 0x000000041c027c10 */ /* 0x002fe2000ff7e0ff */
[----:B------:R-:W-:Y:S01]  /*28db0*/  ULDC UR4, c[0x0][0x288] ;  /* 0x0000a20000047ab9 */ /* 0x000fe20000000800 */
[----:B------:R-:W-:-:S02]  /*28dc0*/  IADD3.X R5, R29, UR7, RZ, P4, !PT ;  /* 0x000000071d057c10 */ /* 0x000fc4000a7fe4ff */
[C---:B------:R-:W-:Y:S02]  /*28dd0*/  IADD3.X R3, R29.reuse, UR5, RZ, P3, !PT ;  /* 0x000000051d037c10 */ /* 0x040fe40009ffe4ff */
[----:B------:R-:W-:Y:S01]  /*28de0*/  @P1 IADD3 R6, P3, R28, UR8, RZ ;  /* 0x000000081c061c10 */ /* 0x000fe2000ff7e0ff */
[----:B------:R-:W-:Y:S01]  /*28df0*/  IMAD.U32 R8, RZ, RZ, UR4 ;  /* 0x00000004ff087e24 */ /* 0x000fe2000f8e00ff */
[----:B------:R-:W5:Y:S01]  /*28e00*/  @P2 LDG.E R0, desc[UR50][R4.64] ;  /* 0x0000003204002981 */ /* 0x000f62000c1e1900 */
[----:B------:R-:W-:Y:S01]  /*28e10*/  ULDC.64 UR4, c[0x0][0x418] ;  /* 0x0001060000047ab9 */ /* 0x000fe20000000a00 */
[----:B------:R-:W-:Y:S02]  /*28e20*/  @P1 IADD3.X R7, R29, UR9, RZ, P3, !PT ;  /* 0x000000091d071c10 */ /* 0x000fe40009ffe4ff */
        /* <DEDUP_REMOVED lines=10> */
[----:B--2---:R-:W-:Y:S04]  /*28ed0*/  STL [R1+0x4], R9 ;  /* 0x0000040901007387 */ /* 0x004fe80000100800 */
[----:B---3--:R0:W-:Y:S02]  /*28ee0*/  STL [R1+0x30], R8 ;  /* 0x0000300801007387 */ /* 0x0081e40000100800 */
[----:B0-----:R-:W-:Y:S01]  /*28ef0*/  IMAD.U32 R8, RZ, RZ, UR4 ;  /* 0x00000004ff087e24 */ /* 0x001fe2000f8e00ff */
[----:B------:R-:W-:Y:S06]  /*28f00*/  @P1 BRA `(.L_x_4495) ;  /* 0x0000000000141947 */ /* 0x000fec0003800000 */
[----:B------:R-:W-:Y:S05]  /*28f10*/  @!P0 BRA `(.L_x_4495) ;  /* 0x0000000000108947 */ /* 0x000fea0003800000 */
[----:B------:R-:W2:Y:S04]  /*28f20*/  LDG.E R7, desc[UR50][R2.64] ;  /* 0x0000003202077981 */ /* 0x000ea8000c1e1900 */
[----:B------:R-:W2:Y:S02]  /*28f30*/  LDG.E R2, desc[UR50][R2.64+0x4] ;  /* 0x0000043202027981 */ /* 0x000ea4000c1e1900 */
[----:B--2---:R-:W-:-:S05]  /*28f40*/  IMAD.IADD R2, R2, 0x1, -R7 ;  /* 0x0000000102027824 */ /* 0x004fca00078e0a07 */
[----:B------:R0:W-:Y:S02]  /*28f50*/  STL [R1+0x30], R2 ;  /* 0x0000300201007387 */ /* 0x0001e40000100800 */
.L_x_4495:
[----:B------:R-:W-:Y:S01]  /*28f60*/  ULDC.64 UR4, c[0x0][0xa20] ;  /* 0x0002880000047ab9 */ /* 0x000fe20000000a00 */
[C---:B------:R-:W-:Y:S01]  /*28f70*/  LOP3.LUT R7, R26.reuse, 0xff000000, RZ, 0xc0, !PT ;  /* 0xff0000001a077812 */ /* 0x040fe200078ec0ff */
[----:B------:R-:W-:Y:S01]  /*28f80*/  IMAD.MOV.U32 R36, RZ, RZ, R23 ;  /* 0x000000ffff247224 */ /* 0x000fe200078e0017 */
[----:B------:R-:W-:Y:S02]  /*28f90*/  ISETP.NE.U32.AND P0, PT, RZ, UR4, PT ;  /* 0x00000004ff007c0c */ /* 0x000fe4000bf05070 */
[----:B------:R-:W-:Y:S02]  /*28fa0*/  SHF.R.U32.HI R7, RZ, 0x8, R7 ;  /* 0x00000008ff077819 */ /* 0x000fe40000011607 */
[----:B------:R-:W-:Y:S02]  /*28fb0*/  ISETP.NE.AND.EX P0, PT, RZ, UR5, PT, P0 ;  /* 0x00000005ff007c0c */ /* 0x000fe4000bf05300 */
[C---:B0-----:R-:W-:Y:S02]  /*28fc0*/  LOP3.LUT R2, R26.reuse, 0xff0000, RZ, 0xc0, !PT ;  /* 0x00ff00001a027812 */ /* 0x041fe400078ec0ff */
[----:B------:R-:W-:-:S02]  /*28fd0*/  LOP3.LUT R18, R26, 0xffff, RZ, 0xc0, !PT ;  /* 0x0000ffff1a127812 */ /* 0x000fc400078ec0ff */
[----:B------:R-:W-:-:S07]  /*28fe0*/  LEA.HI R7, R2, R7, RZ, 0x10 ;  /* 0x0000000702077211 */ /* 0x000fce00078f80ff */
[----:B------:R-:W-:Y:S05]  /*28ff0*/  @!P0 BRA `(.L_x_4496) ;  /* 0x0000000000108947 */ /* 0x000fea0003800000 */
[----:B------:R-:W-:-:S04]  /*29000*/  IADD3 R2, P0, R28, UR4, RZ ;  /* 0x000000041c027c10 */ /* 0x000fc8000ff1e0ff */
[----:B------:R-:W-:-:S05]  /*29010*/  IADD3.X R3, R29, UR5, RZ, P0, !PT ;  /* 0x000000051d037c10 */ /* 0x000fca00087fe4ff */
[----:B------:R0:W5:Y:S01]  /*29020*/  LDG.E R8, desc[UR50][R2.64] ;  /* 0x0000003202087981 */ /* 0x000162000c1e1900 */
[----:B------:R-:W-:Y:S05]  /*29030*/  BRA `(.L_x_4497) ;  /* 0x0000000000247947 */ /* 0x000fea0003800000 */
.L_x_4496:
        /* <DEDUP_REMOVED lines=8> */
[----:B--2---:R-:W-:-:S07]  /*290c0*/  IADD3 R8, -R8, R2, RZ ;  /* 0x0000000208087210 */ /* 0x004fce0007ffe1ff */
.L_x_4497:
[----:B0-----:R-:W2:Y:S04]  /*290d0*/  @P2 LDG.E R2, desc[UR50][R4.64] ;  /* 0x0000003204022981 */ /* 0x001ea8000c1e1900 */
[----:B------:R0:W2:Y:S01]  /*290e0*/  @P2 LDG.E R4, desc[UR50][R4.64+0x4] ;  /* 0x0000043204042981 */ /* 0x0000a2000c1e1900 */
[----:B-----5:R-:W-:Y:S01]  /*290f0*/  IMAD.IADD R8, R8, 0x1, -R9 ;  /* 0x0000000108087824 */ /* 0x020fe200078e0a09 */
[----:B------:R-:W-:Y:S01]  /*29100*/  BSSY B0, `(.L_x_4498) ;  /* 0x0000029000007945 */ /* 0x000fe20003800000 */
[----:B------:R-:W-:Y:S01]  /*29110*/  IMAD.MOV.U32 R3, RZ, RZ, RZ ;  /* 0x000000ffff037224 */ /* 0x000fe200078e00ff */
[----:B0-----:R-:W-:Y:S01]  /*29120*/  SHF.R.U32.HI R5, RZ, 0x10, R7 ;  /* 0x00000010ff057819 */ /* 0x001fe20000011607 */
[----:B--2---:R-:W-:Y:S01]  /*29130*/  @P2 IMAD.IADD R6, R4, 0x1, -R2 ;  /* 0x0000000104062824 */ /* 0x004fe200078e0a02 */
[----:B------:R-:W-:-:S03]  /*29140*/  LOP3.LUT R4, R7, 0xff, RZ, 0xc0, !PT ;  /* 0x000000ff07047812 */ /* 0x000fc600078ec0ff */
[----:B------:R-:W-:-:S04]  /*29150*/  IMAD.IADD R26, R8, 0x1, R6 ;  /* 0x00000001081a7824 */ /* 0x000fc800078e0206 */
[C---:B------:R-:W-:Y:S01]  /*29160*/  VIADD R31, R26.reuse, 0x9f ;  /* 0x0000009f1a1f7836 */ /* 0x040fe20000000000 */
[----:B------:R-:W-:-:S03]  /*29170*/  ISETP.GE.AND P1, PT, R26, 0x1, PT ;  /* 0x000000011a00780c */ /* 0x000fc60003f26270 */
[----:B------:R-:W-:-:S05]  /*29180*/  IMAD.HI R31, R31, 0x66666667, RZ ;  /* 0x666666671f1f7827 */ /* 0x000fca00078e02ff */
[----:B------:R-:W-:-:S04]  /*29190*/  SHF.R.U32.HI R2, RZ, 0x1f, R31 ;  /* 0x0000001fff027819 */ /* 0x000fc8000001161f */
[----:B------:R-:W-:Y:S01]  /*291a0*/  LEA.HI.SX32 R31, R31, R2, 0x1a ;  /* 0x000000021f1f7211 */ /* 0x000fe200078fd2ff */
        /* <DEDUP_REMOVED lines=8> */
[----:B0-----:R-:W-:-:S06]  /*29230*/  IADD3 R2, R2, 0xffffffe, RZ ;  /* 0x0ffffffe02027810 */ /* 0x001fcc0007ffe0ff */
        /* <DEDUP_REMOVED lines=21> */
.L_x_4499:
[----:B------:R-:W-:Y:S05]  /*29390*/  BSYNC B0 ;  /* 0x0000000000007941 */ /* 0x000fea0003800000 */
.L_x_4498:
[-C--:B------:R-:W-:Y:S01]  /*293a0*/  IMAD R2, R4, R3.reuse, RZ ;  /* 0x0000000304027224 */ /* 0x080fe200078e02ff */
[----:B------:R-:W-:Y:S04]  /*293b0*/  BSSY B0, `(.L_x_4500) ;  /* 0x0000157000007945 */ /* 0x000fe80003800000 */
[C---:B------:R-:W-:Y:S01]  /*293c0*/  VIADDMNMX R3, R2.reuse, R3, R31, PT ;  /* 0x0000000302037246 */ /* 0x040fe2000380011f */
[----:B------:R-:W-:-:S04]  /*293d0*/  IMAD R2, R2, 0xa0, -R8 ;  /* 0x000000a002027824 */ /* 0x000fc800078e0a08 */
[----:B------:R-:W-:-:S05]  /*293e0*/  IMAD R3, R3, 0xa0, -R8 ;  /* 0x000000a003037824 */ /* 0x000fca00078e0a08 */
[----:B------:R-:W-:Y:S02]  /*293f0*/  VIMNMX R3, R3, R6, PT ;  /* 0x0000000603037248 */ /* 0x000fe40003fe0100 */
[----:B------:R-:W-:-:S04]  /*29400*/  VIMNMX R6, RZ, R2, !PT ;  /* 0x00000002ff067248 */ /* 0x000fc80007fe0100 */
[----:B------:R-:W-:Y:S01]  /*29410*/  ISETP.GT.AND P0, PT, R3, R6, PT ;  /* 0x000000060300720c */ /* 0x000fe20003f04270 */
[----:B------:R-:W-:-:S05]  /*29420*/  IMAD.WIDE.U32 R6, R6, -0x33333333, RZ ;  /* 0xcccccccd06067825 */ /* 0x000fca00078e00ff */
[----:B------:R-:W-:-:S07]  /*29430*/  SHF.R.U32.HI R6, RZ, 0x7, R7 ;  /* 0x00000007ff067819 */ /* 0x000fce0000011607 */
[----:B------:R-:W-:Y:S02]  /*29440*/  @P0 VIADD R2, R3, 0x9f ;  /* 0x0000009f03020836 */ /* 0x000fe40000000000 */
[----:B------:R-:W-:Y:S02]  /*29450*/  IMAD.MOV.U32 R3, RZ, RZ, R6 ;  /* 0x000000ffff037224 */ /* 0x000fe400078e0006 */
[----:B------:R-:W-:-:S05]  /*29460*/  @P0 IMAD.HI R2, R2, 0x66666667, RZ ;  /* 0x6666666702020827 */ /* 0x000fca00078e02ff */
[----:B------:R-:W-:-:S04]  /*29470*/  @P0 SHF.R.U32.HI R7, RZ, 0x1f, R2 ;  /* 0x0000001fff070819 */ /* 0x000fc80000011602 */
[----:B------:R-:W-:Y:S02]  /*29480*/  @P0 LEA.HI.SX32 R3, R2, R7, 0x1a ;  /* 0x0000000702030211 */ /* 0x000fe400078fd2ff */
        /* <DEDUP_REMOVED lines=10> */
.L_x_4813:
[----:B-1----:R-:W-:Y:S02]  /*29530*/  ISETP.NE.AND P0, PT, R14, RZ, PT ;  /* 0x000000ff0e00720c */ /* 0x002fe40003f05270 */
[----:B------:R-:W-:-:S11]  /*29540*/  PLOP3.LUT P6, PT, PT, PT, PT, 0x8, 0x0 ;  /* 0x000000000000781c */ /* 0x000fd60003fce170 */
[----:B------:R-:W-:Y:S05]  /*29550*/  @P0 BRA `(.L_x_4503) ;  /* 0x00000000000c0947 */ /* 0x000fea0003800000 */
[----:B------:R-:W-:-:S03]  /*29560*/  UMOV UR4, 0xffffffff ;  /* 0xffffffff00047882 */ /* 0x000fc60000000000 */
[----:B------:R-:W-:Y:S05]  /*29570*/  BRA.DIV UR4, `(.L_x_4504) ;  /* 0x000000c204707947 */ /* 0x000fea000b800000 */
[----:B------:R-:W-:-:S13]  /*29580*/  ELECT P6, URZ, PT ;  /* 0x00000000003f782f */ /* 0x000fda00038c0000 */
.L_x_4503:
[----:B0-----:R-:W2:Y:S01]  /*29590*/  LDL R7, [R1+0x34] ;  /* 0x0000340001077983 */ /* 0x001ea20000100800 */
[----:B------:R-:W-:Y:S01]  /*295a0*/  BSSY B1, `(.L_x_4505) ;  /* 0x0000008000017945 */ /* 0x000fe20003800000 */
[----:B--2---:R-:W-:-:S05]  /*295b0*/  VIADD R7, R7, 0x1 ;  /* 0x0000000107077836 */ /* 0x004fca0000000000 */
[----:B------:R-:W-:-:S04]  /*295c0*/  LEA.HI R8, R7, R7, RZ, 0x1 ;  /* 0x0000000707087211 */ /* 0x000fc800078f08ff */
[----:B------:R-:W-:-:S04]  /*295d0*/  LOP3.LUT R8, R8, 0xfffffffe, RZ, 0xc0, !PT ;  /* 0xfffffffe08087812 */ /* 0x000fc800078ec0ff */
[----:B------:R-:W-:-:S04]  /*295e0*/  IADD3 R7, R7, -R8, RZ ;  /* 0x8000000807077210 */ /* 0x000fc80007ffe0ff */
[----:B------:R-:W-:-:S04]  /*295f0*/  SHF.L.U32 R7, R7, 0x1f, RZ ;  /* 0x0000001f07077819 */ /* 0x000fc800000006ff */
[----:B------:R-:W0:Y:S02]  /*29600*/  SYNCS.PHASECHK.TRANS64.TRYWAIT P0, [R17+URZ+0x33420], R7 ;  /* 0x03342007110075a7 */ /* 0x000e24000800017f */
[----:B0-----:R-:W-:Y:S05]  /*29610*/  @!P0 BRA `(.L_x_4506) ;  /* 0x000000c000688947 */ /* 0x001fea0003800000 */
.L_x_4816:
[----:B------:R-:W-:Y:S05]  /*29620*/  BSYNC B1 ;  /* 0x0000000000017941 */ /* 0x000fea0003800000 */
.L_x_4505:
[----:B------:R-:W-:Y:S04]  /*29630*/  BSSY B1, `(.L_x_4507) ;  /* 0x000008c000017945 */ /* 0x000fe80003800000 */
[----:B------:R-:W-:Y:S05]  /*29640*/  @!P6 BRA `(.L_x_4508) ;  /* 0x000000080028e947 */ /* 0x000fea0003800000 */
[----:B------:R-:W2:Y:S01]  /*29650*/  LDL R9, [R1] ;  /* 0x0000000001097983 */ /* 0x000ea20000100800 */
[----:B------:R-:W-:Y:S01]  /*29660*/  IMAD R11, R35, 0x8, R17 ;  /* 0x00000008230b7824 */ /* 0x000fe200078e0211 */
[----:B------:R-:W1:Y:S01]  /*29670*/  S2R R8, SR_TID.X ;  /* 0x0000000000087919 */ /* 0x000e620000002100 */
[----:B------:R-:W-:Y:S01]  /*29680*/  BSSY B2, `(.L_x_4509) ;  /* 0x0000006000027945 */ /* 0x000fe20003800000 */
[----:B-1----:R-:W-:-:S04]  /*29690*/  LOP3.LUT R8, R8, 0x7f, RZ, 0xc0, !PT ;  /* 0x0000007f08087812 */ /* 0x002fc800078ec0ff */
[----:B------:R-:W-:Y:S02]  /*296a0*/  ISETP.NE.AND P2, PT, R8, RZ, PT ;  /* 0x000000ff0800720c */ /* 0x000fe40003f45270 */
[----:B--2---:R-:W-:-:S04]  /*296b0*/  SHF.L.U32 R10, R9, 0x1f, RZ ;  /* 0x0000001f090a7819 */ /* 0x004fc800000006ff */
[----:B------:R-:W1:Y:S02]  /*296c0*/  SYNCS.PHASECHK.TRANS64.TRYWAIT P0, [R11+URZ+0x334a0], R10 ;  /* 0x0334a00a0b0075a7 */ /* 0x000e64000800017f */
[----:B-1----:R-:W-:Y:S05]  /*296d0*/  @!P0 BRA `(.L_x_4510) ;  /* 0x000000c0004c8947 */ /* 0x002fea0003800000 */
.L_x_4817:
[----:B------:R-:W-:Y:S05]  /*296e0*/  BSYNC B2 ;  /* 0x0000000000027941 */ /* 0x000fea0003800000 */
.L_x_4509:
        /* <DEDUP_REMOVED lines=9> */
.L_x_4512:
[----:B------:R-:W-:Y:S05]  /*29780*/  BSYNC B2 ;  /* 0x0000000000027941 */ /* 0x000fea0003800000 */
.L_x_4511:
[----:B------:R-:W-:Y:S01]  /*29790*/  IMAD.MOV.U32 R19, RZ, RZ, RZ ;  /* 0x000000ffff137224 */ /* 0x000fe200078e00ff */
[----:B------:R-:W-:Y:S01]  /*297a0*/  UIADD3 UR4, UP0, UR40, 0x570, URZ ;  /* 0x0000057028047890 */ /* 0x000fe2000ff1e03f */
[----:B------:R-:W-:Y:S01]  /*297b0*/  IMAD R9, R35, 0x7800, R17 ;  /* 0x0000780023097824 */ /* 0x000fe200078e0211 */
[----:B------:R-:W-:Y:S01]  /*297c0*/  PLOP3.LUT P0, PT, PT, PT, PT, 0x80, 0x0 ;  /* 0x000000000000781c */ /* 0x000fe20003f0f070 */
[----:B------:R-:W-:Y:S01]  /*297d0*/  IMAD R8, R3, 0xa0, R0 ;  /* 0x000000a003087824 */ /* 0x000fe200078e0200 */
[----:B------:R-:W-:Y:S01]  /*297e0*/  R2UR UR10, R19 ;  /* 0x00000000130a72ca */ /* 0x000fe200000e0000 */
[----:B0-----:R-:W-:Y:S01]  /*297f0*/  VIADD R7, R11, 0x33490 ;  /* 0x000334900b077836 */ /* 0x001fe20000000000 */
[----:B------:R-:W-:Y:S01]  /*29800*/  IADD3 R12, R9, 0x24200, RZ ;  /* 0x00024200090c7810 */ /* 0x000fe20007ffe0ff */
[----:B------:R-:W-:Y:S01]  /*29810*/  VIADD R8, R8, 0xffffff60 ;  /* 0xffffff6008087836 */ /* 0x000fe20000000000 */
[----:B------:R-:W-:Y:S01]  /*29820*/  UIADD3.X UR5, URZ, UR41, URZ, UP0, !UPT ;  /* 0x000000293f057290 */ /* 0x000fe200087fe43f */
[----:B------:R-:W-:Y:S01]  /*29830*/  UMOV UR6, 0x0 ;  /* 0x0000000000067882 */ /* 0x000fe20000000000 */
[----:B------:R-:W-:-:S10]  /*29840*/  UMOV UR7, 0x12f00000 ;  /* 0x12f0000000077882 */ /* 0x000fd40000000000 */
.L_x_4513:
        /* <DEDUP_REMOVED lines=16> */
.L_x_4514:
        /* <DEDUP_REMOVED lines=16> */
.L_x_4515:
        /* <DEDUP_REMOVED lines=13> */
.L_x_4818:
[----:B------:R-:W-:Y:S05]  /*29b20*/  BSYNC B2 ;  /* 0x0000000000027941 */ /* 0x000fea0003800000 */
.L_x_4516:
[----:B------:R-:W-:Y:S01]  /*29b30*/  BSSY B2, `(.L_x_4518) ;  /* 0x000000b000027945 */ /* 0x000fe20003800000 */
[----:B------:R-:W-:Y:S01]  /*29b40*/  IMAD.MOV.U32 R12, RZ, RZ, 0x0 ;  /* 0x00000000ff0c7424 */ /* 0x000fe200078e00ff */
[----:B------:R-:W-:Y:S02]  /*29b50*/  MOV R13, 0x12f00000 ;  /* 0x12f00000000d7802 */ /* 0x000fe40000000f00 */
        /* <DEDUP_REMOVED lines=8> */
.L_x_4519:
[----:B------:R-:W-:Y:S05]  /*29be0*/  BSYNC B2 ;  /* 0x0000000000027941 */ /* 0x000fea0003800000 */
.L_x_4518:
        /* <DEDUP_REMOVED lines=8> */
.L_x_4520:
        /* <DEDUP_REMOVED lines=15> */
.L_x_4521:
        /* <DEDUP_REMOVED lines=15> */
.L_x_4522:
        /* <DEDUP_REMOVED lines=10> */
.L_x_4508:
[----:B------:R-:W-:Y:S05]  /*29ef0*/  BSYNC B1 ;  /* 0x0000000000017941 */ /* 0x000fea0003800000 */
.L_x_4507:
[----:B0-----:R-:W2:Y:S01]  /*29f00*/  LDL.LU R7, [R1] ;  /* 0x0000000001077983 */ /* 0x001ea20000300800 */
[----:B------:R-:W-:Y:S01]  /*29f10*/  IADD3 R35, R35, 0x1, RZ ;  /* 0x0000000123237810 */ /* 0x000fe20007ffe0ff */
[----:B------:R-:W-:Y:S01]  /*29f20*/  VIADD R11, R3, 0xfffffffe ;  /* 0xfffffffe030b7836 */ /* 0x000fe20000000000 */
[----:B------:R-:W-:Y:S02]  /*29f30*/  PLOP3.LUT P0, PT, PT, PT, PT, 0x8, 0x0 ;  /* 0x000000000000781c */ /* 0x000fe40003f0e170 */
[----:B------:R-:W-:Y:S02]  /*29f40*/  ISETP.NE.AND P2, PT, R35, 0x2, PT ;  /* 0x000000022300780c */ /* 0x000fe40003f45270 */
[----:B------:R-:W-:Y:S02]  /*29f50*/  ISETP.GE.AND P3, PT, R11, R6, PT ;  /* 0x000000060b00720c */ /* 0x000fe40003f66270 */
[----:B------:R-:W-:Y:S02]  /*29f60*/  SEL R3, RZ, 0x1, P2 ;  /* 0x00000001ff037807 */ /* 0x000fe40001000000 */
[----:B------:R-:W-:-:S02]  /*29f70*/  SEL R35, R35, RZ, P2 ;  /* 0x000000ff23237207 */ /* 0x000fc40001000000 */
[----:B--2---:R-:W-:-:S05]  /*29f80*/  LOP3.LUT R7, R7, R3, RZ, 0x3c, !PT ;  /* 0x0000000307077212 */ /* 0x004fca00078e3cff */
[----:B------:R0:W-:Y:S02]  /*29f90*/  STL [R1], R7 ;  /* 0x0000000701007387 */ /* 0x0001e40000100800 */
[----:B------:R-:W-:Y:S05]  /*29fa0*/  @!P3 BRA `(.L_x_4501) ;  /* 0x00000008005cb947 */ /* 0x000fea0003800000 */
.L_x_4539:
[----:B------:R-:W-:Y:S05]  /*29fb0*/  YIELD ;  /* 0x0000000000007946 */ /* 0x000fea0003800000 */
[----:B------:R-:W-:Y:S04]  /*29fc0*/  BSSY B1, `(.L_x_4523) ;  /* 0x000008b000017945 */ /* 0x000fe80003800000 */
[----:B-1----:R-:W-:Y:S05]  /*29fd0*/  @!P6 BRA `(.L_x_4524) ;  /* 0x000000080024e947 */ /* 0x002fea0003800000 */
[----:B0-----:R-:W2:Y:S01]  /*29fe0*/  LDL R7, [R1] ;  /* 0x0000000001077983 */ /* 0x001ea20000100800 */
[----:B------:R-:W-:Y:S01]  /*29ff0*/  IMAD R10, R35, 0x8, R17 ;  /* 0x00000008230a7824 */ /* 0x000fe200078e0211 */
[----:B------:R-:W0:Y:S01]  /*2a000*/  S2R R3, SR_TID.X ;  /* 0x0000000000037919 */ /* 0x000e220000002100 */
[----:B------:R-:W-:Y:S01]  /*2a010*/  BSSY B2, `(.L_x_4525) ;  /* 0x0000006000027945 */ /* 0x000fe20003800000 */
[----:B0-----:R-:W-:-:S04]  /*2a020*/  LOP3.LUT R3, R3, 0x7f, RZ, 0xc0, !PT ;  /* 0x0000007f03037812 */ /* 0x001fc800078ec0ff */
[----:B------:R-:W-:Y:S02]  /*2a030*/  ISETP.NE.AND P3, PT, R3, RZ, PT ;  /* 0x000000ff0300720c */ /* 0x000fe40003f65270 */
[----:B--2---:R-:W-:-:S04]  /*2a040*/  SHF.L.U32 R9, R7, 0x1f, RZ ;  /* 0x0000001f07097819 */ /* 0x004fc800000006ff */
[----:B------:R-:W0:Y:S02]  /*2a050*/  SYNCS.PHASECHK.TRANS64.TRYWAIT P2, [R10+URZ+0x334a0], R9 ;  /* 0x0334a0090a0075a7 */ /* 0x000e24000804017f */
[----:B0-----:R-:W-:Y:S05]  /*2a060*/  @!P2 BRA `(.L_x_4526) ;  /* 0x000000b80010a947 */ /* 0x001fea0003800000 */
.L_x_4819:
[----:B------:R-:W-:Y:S05]  /*2a070*/  BSYNC B2 ;  /* 0x0000000000027941 */ /* 0x000fea0003800000 */
.L_x_4525:
[----:B------:R-:W-:Y:S04]  /*2a080*/  BSSY B2, `(.L_x_4527) ;  /* 0x0000009000027945 */ /* 0x000fe80003800000 */
[----:B------:R-:W-:Y:S05]  /*2a090*/  @P3 BRA `(.L_x_4528) ;  /* 0x00000000001c3947 */ /* 0x000fea0003800000 */
[----:B------:R-:W1:Y:S02]  /*2a0a0*/  S2R R3, SR_TID.X ;  /* 0x0000000000037919 */ /* 0x000e640000002100 */
[----:B-1----:R-:W-:Y:S01]  /*2a0b0*/  LOP3.LUT R7, R3, 0x1f, RZ, 0xc0, !PT ;  /* 0x0000001f03077812 */ /* 0x002fe200078ec0ff */
[----:B------:R-:W-:-:S03]  /*2a0c0*/  IMAD.MOV.U32 R3, RZ, RZ, 0x7800 ;  /* 0x00007800ff037424 */ /* 0x000fc600078e00ff */
[----:B------:R-:W-:Y:S01]  /*2a0d0*/  ISETP.NE.AND P2, PT, R7, RZ, PT ;  /* 0x000000ff0700720c */ /* 0x000fe20003f45270 */
[----:B------:R1:W-:-:S12]  /*2a0e0*/  SYNCS.ARRIVE.TRANS64 RZ, [R10+URZ+0x33490], R3 ;  /* 0x033490030aff79a7 */ /* 0x0003d8000800003f */
[----:B-1----:R-:W-:Y:S05]  /*2a0f0*/  @!P2 BRA `(.L_x_4528) ;  /* 0x000000000004a947 */ /* 0x002fea0003800000 */
[----:B------:R-:W-:Y:S01]  /*2a100*/  BPT.TRAP 0x1 ;  /* 0x000000040000795c */ /* 0x000fe20000300000 */
.L_x_4528:
[----:B------:R-:W-:Y:S05]  /*2a110*/  BSYNC B2 ;  /* 0x0000000000027941 */ /* 0x000fea0003800000 */
.L_x_4527:
[----:B------:R-:W-:Y:S01]  /*2a120*/  IMAD.MOV.U32 R14, RZ, RZ, RZ ;  /* 0x000000ffff0e7224 */ /* 0x000fe200078e00ff */
[----:B------:R-:W-:Y:S01]  /*2a130*/  UIADD3 UR4, UP0, UR40, 0x570, URZ ;  /* 0x0000057028047890 */ /* 0x000fe2000ff1e03f */
[----:B------:R-:W-:Y:S01]  /*2a140*/  IMAD R8, R35, 0x7800, R17 ;  /* 0x0000780023087824 */ /* 0x000fe200078e0211 */
[----:B------:R-:W-:Y:S01]  /*2a150*/  PLOP3.LUT P2, PT, PT, PT, PT, 0x80, 0x0 ;  /* 0x000000000000781c */ /* 0x000fe20003f4f070 */
[----:B------:R-:W-:Y:S01]  /*2a160*/  IMAD R7, R11, 0xa0, R0 ;  /* 0x000000a00b077824 */ /* 0x000fe200078e0200 */
[----:B------:R-:W-:Y:S01]  /*2a170*/  R2UR UR10, R14 ;  /* 0x000000000e0a72ca */ /* 0x000fe200000e0000 */
[----:B------:R-:W-:Y:S01]  /*2a180*/  VIADD R3, R10, 0x33490 ;  /* 0x000334900a037836 */ /* 0x000fe20000000000 */
[----:B------:R-:W-:Y:S01]  /*2a190*/  IADD3 R12, R8, 0x24200, RZ ;  /* 0x00024200080c7810 */ /* 0x000fe20007ffe0ff */
[----:B------:R-:W-:Y:S01]  /*2a1a0*/  UIADD3.X UR5, URZ, UR41, URZ, UP0, !UPT ;  /* 0x000000293f057290 */ /* 0x000fe200087fe43f */
[----:B------:R-:W-:Y:S01]  /*2a1b0*/  UMOV UR6, 0x0 ;  /* 0x0000000000067882 */ /* 0x000fe20000000000 */
[----:B------:R-:W-:-:S10]  /*2a1c0*/  UMOV UR7, 0x12f00000 ;  /* 0x12f0000000077882 */ /* 0x000fd40000000000 */
.L_x_4529:
        /* <DEDUP_REMOVED lines=16> */
.L_x_4530:
        /* <DEDUP_REMOVED lines=16> */
.L_x_4531:
        /* <DEDUP_REMOVED lines=13> */
.L_x_4820:
[----:B------:R-:W-:Y:S05]  /*2a4a0*/  BSYNC B2 ;  /* 0x0000000000027941 */ /* 0x000fea0003800000 */
.L_x_4532:
        /* <DEDUP_REMOVED lines=11> */
.L_x_4535:
[----:B------:R-:W-:Y:S05]  /*2a560*/  BSYNC B2 ;  /* 0x0000000000027941 */ /* 0x000fea0003800000 */
.L_x_4534:
        /* <DEDUP_REMOVED lines=8> */
.L_x_4536:
        /* <DEDUP_REMOVED lines=15> */
.L_x_4537:
        /* <DEDUP_REMOVED lines=15> */
.L_x_4538:
        /* <DEDUP_REMOVED lines=10> */
.L_x_4524:
[----:B------:R-:W-:Y:S05]  /*2a870*/  BSYNC B1 ;  /* 0x0000000000017941 */ /* 0x000fea0003800000 */
.L_x_4523:
[----:B------:R-:W2:Y:S01]  /*2a880*/  LDL.LU R9, [R1] ;  /* 0x0000000001097983 */ /* 0x000ea20000300800 */
[----:B------:R-:W-:Y:S02]  /*2a890*/  IADD3 R35, R35, 0x1, RZ ;  /* 0x0000000123237810 */ /* 0x000fe40007ffe0ff */
[C---:B------:R-:W-:Y:S01]  /*2a8a0*/  ISETP.GT.AND P3, PT, R11.reuse, R6, PT ;  /* 0x000000060b00720c */ /* 0x040fe20003f64270 */
[----:B------:R-:W-:Y:S01]  /*2a8b0*/  VIADD R11, R11, 0xffffffff ;  /* 0xffffffff0b0b7836 */ /* 0x000fe20000000000 */
[----:B------:R-:W-:-:S04]  /*2a8c0*/  ISETP.NE.AND P2, PT, R35, 0x2, PT ;  /* 0x000000022300780c */ /* 0x000fc80003f45270 */
[----:B------:R-:W-:Y:S02]  /*2a8d0*/  SEL R3, RZ, 0x1, P2 ;  /* 0x00000001ff037807 */ /* 0x000fe40001000000 */
[----:B------:R-:W-:Y:S02]  /*2a8e0*/  SEL R35, R35, RZ, P2 ;  /* 0x000000ff23237207 */ /* 0x000fe40001000000 */
[----:B--2---:R-:W-:-:S05]  /*2a8f0*/  LOP3.LUT R9, R9, R3, RZ, 0x3c, !PT ;  /* 0x0000000309097212 */ /* 0x004fca00078e3cff */
[----:B------:R1:W-:Y:S01]  /*2a900*/  STL [R1], R9 ;  /* 0x0000000901007387 */ /* 0x0003e20000100800 */
[----:B------:R-:W-:Y:S05]  /*2a910*/  @P3 BRA `(.L_x_4539) ;  /* 0xfffffff400a43947 */ /* 0x000fea000383ffff */
.L_x_4501:
[----:B------:R-:W-:Y:S05]  /*2a920*/  BSYNC B0 ;  /* 0x0000000000007941 */ /* 0x000fea0003800000 */
.L_x_4500:
[----:B------:R-:W-:Y:S05]  /*2a930*/  @!P0 WARPSYNC.ALL ;  /* 0x0000000000008948 */ /* 0x000fea0003800000 */
[----:B------:R-:W-:Y:S01]  /*2a940*/  @!P0 BAR.SYNC.DEFER_BLOCKING 0xc, 0x180 ;  /* 0x0306000000008b1d */ /* 0x000fe20000010000 */
[----:B------:R-:W-:-:S05]  /*2a950*/  IMAD.MOV.U32 R0, RZ, RZ, RZ ;  /* 0x000000ffff007224 */ /* 0x000fca00078e00ff */
[----:B------:R-:W-:Y:S04]  /*2a960*/  BSSY B0, `(.L_x_4540) ;  /* 0x000001e000007945 */ /* 0x000fe80003800000 */
[----:B------:R-:W-:Y:S05]  /*2a970*/  @!P1 BRA `(.L_x_4541) ;  /* 0x0000000000709947 */ /* 0x000fea0003800000 */
[----:B------:R-:W-:-:S13]  /*2a980*/  ISETP.NE.AND P0, PT, R5, RZ, PT ;  /* 0x000000ff0500720c */ /* 0x000fda0003f05270 */
[----:B------:R-:W2:Y:S02]  /*2a990*/  @!P0 LDC R5, c[0x0][0x9f0] ;  /* 0x00027c00ff058b82 */ /* 0x000ea40000000800 */
[-C--:B--2---:R-:W-:Y:S02]  /*2a9a0*/  IABS R0, R5.reuse ;  /* 0x0000000500007213 */ /* 0x084fe40000000000 */
[----:B0-----:R-:W-:Y:S02]  /*2a9b0*/  IABS R7, R5 ;  /* 0x0000000500077213 */ /* 0x001fe40000000000 */
[----:B------:R-:W0:Y:S02]  /*2a9c0*/  I2F.RP R2, R0 ;  /* 0x0000000000027306 */ /* 0x000e240000209400 */
[----:B------:R-:W-:-:S06]  /*2a9d0*/  IADD3 R7, RZ, -R7, RZ ;  /* 0x80000007ff077210 */ /* 0x000fcc0007ffe0ff */
[----:B0-----:R-:W0:Y:S02]  /*2a9e0*/  MUFU.RCP R2, R2 ;  /* 0x0000000200027308 */ /* 0x001e240000001000 */
[----:B0-----:R-:W-:-:S06]  /*2a9f0*/  VIADD R2, R2, 0xffffffe ;  /* 0x0ffffffe02027836 */ /* 0x001fcc0000000000 */
[----:B------:R-:W0:Y:S02]  /*2aa00*/  F2I.FTZ.U32.TRUNC.NTZ R3, R2 ;  /* 0x0000000200037305 */ /* 0x000e24000021f000 */
[----:B0-----:R-:W-:-:S04]  /*2aa10*/  IMAD.MOV R2, RZ, RZ, -R3 ;  /* 0x000000ffff027224 */ /* 0x001fc800078e0a03 */
        /* <DEDUP_REMOVED lines=14> */
[----:B------:R-:W-:-:S04]  /*2ab00*/  @P0 VIADD R6, R6, 0x1 ;  /* 0x0000000106060836 */ /* 0x000fc80000000000 */
[----:B------:R-:W-:-:S04]  /*2ab10*/  IMAD.MOV.U32 R0, RZ, RZ, R6 ;  /* 0x000000ffff007224 */ /* 0x000fc800078e0006 */
[----:B------:R-:W-:Y:S01]  /*2ab20*/  @!P2 IMAD.MOV R0, RZ, RZ, -R0 ;  /* 0x000000ffff00a224 */ /* 0x000fe200078e0a00 */
[----:B------:R-:W-:-:S07]  /*2ab30*/  @!P1 LOP3.LUT R0, RZ, R5, RZ, 0x33, !PT ;  /* 0x00000005ff009212 */ /* 0x000fce00078e33ff */
.L_x_4541:
[----:B------:R-:W-:Y:S05]  /*2ab40*/  BSYNC B0 ;  /* 0x0000000000007941 */ /* 0x000fea0003800000 */
.L_x_4540:
[----:B------:R-:W-:-:S05]  /*2ab50*/  IMAD R2, R4, R0, RZ ;  /* 0x0000000004027224 */ /* 0x000fca00078e02ff */
[----:B------:R2:W-:Y:S01]  /*2ab60*/  STL [R1+0x10], R2 ;  /* 0x0000100201007387 */ /* 0x0005e20000100800 */
[----:B------:R-:W-:-:S04]  /*2ab70*/  VIADDMNMX R31, R2, R0, R31, PT ;  /* 0x00000000021f7246 */ /* 0x000fc8000380011f */
[----:B------:R-:W-:-:S13]  /*2ab80*/  ISETP.GT.AND P0, PT, R31, R2, PT ;  /* 0x000000021f00720c */ /* 0x000fda0003f04270 */
        /* <DEDUP_REMOVED lines=14> */
[----:B0-----:R-:W0:Y:S01]  /*2ac70*/  POPC R7, R4 ;  /* 0x0000000400077309 */ /* 0x001e220000000000 */
[----:B--2---:R-:W0:Y:S02]  /*2ac80*/  SHFL.IDX PT, R0, R3, R0, 0x1f ;  /* 0x00001f0003007589 */ /* 0x004e2400000e0000 */
[----:B0-----:R-:W-:Y:S01]  /*2ac90*/  IADD3 R24, R0, UR38, R7 ;  /* 0x0000002600187c10 */ /* 0x001fe2000fffe007 */
[----:B------:R-:W-:Y:S06]  /*2aca0*/  BRA `(.L_x_4543) ;  /* 0x0000005000e87947 */ /* 0x000fec0003800000 */
.L_x_4542:
[----:B------:R-:W-:Y:S01]  /*2acb0*/  IADD3 R0, R17, 0x24200, RZ ;  /* 0x0002420011007810 */ /* 0x000fe20007ffe0ff */
[----:B------:R-:W-:Y:S03]  /*2acc0*/  BSSY B6, `(.L_x_4544) ;  /* 0x0000013000067945 */ /* 0x000fe60003800000 */
        /* <DEDUP_REMOVED lines=8> */
[----:B------:R-:W2:Y:S01]  /*2ad50*/  LDC.64 R2, c[0x4][R2] ;  /* 0x0100000002027b82 */ /* 0x000ea20000000a00 */
[----:B------:R-:W-:Y:S02]  /*2ad60*/  IMAD.U32 R5, RZ, RZ, UR7 ;  /* 0x00000007ff057e24 */ /* 0x000fe4000f8e00ff */
[----:B------:R-:W-:Y:S02]  /*2ad70*/  IMAD.U32 R6, RZ, RZ, UR8 ;  /* 0x00000008ff067e24 */ /* 0x000fe4000f8e00ff */
[----:B0-----:R-:W-:-:S02]  /*2ad80*/  IMAD.U32 R7, RZ, RZ, UR9 ;  /* 0x00000009ff077e24 */ /* 0x001fc4000f8e00ff */
[----:B------:R-:W-:Y:S02]  /*2ad90*/  IMAD.U32 R10, RZ, RZ, UR4 ;  /* 0x00000004ff0a7e24 */ /* 0x000fe4000f8e00ff */
[----:B------:R-:W-:Y:S02]  /*2ada0*/  IMAD.MOV.U32 R8, RZ, RZ, 0x70 ;  /* 0x00000070ff087424 */ /* 0x000fe400078e00ff */
[----:B------:R-:W-:Y:S02]  /*2adb0*/  IMAD.MOV.U32 R12, RZ, RZ, 0x1 ;  /* 0x00000001ff0c7424 */ /* 0x000fe400078e00ff */
[----:B------:R-:W-:-:S07]  /*2adc0*/  IMAD.MOV.U32 R13, RZ, RZ, RZ ;  /* 0x000000ffff0d7224 */ /* 0x000fce00078e00ff */
[----:B------:R-:W-:-:S07]  /*2add0*/  LEPC R20, `(.L_x_4545) ;  /* 0x000000001014794e */ /* 0x000fce0000000000 */
[----:B-12---:R-:W-:Y:S05]  /*2ade0*/  CALL.ABS.NOINC R2 ;  /* 0x0000000002007343 */ /* 0x006fea0003c00000 */
.L_x_4545:
[----:B------:R-:W-:Y:S05]  /*2adf0*/  BSYNC B6 ;  /* 0x0000000000067941 */ /* 0x000fea0003800000 */
.L_x_4544:
[----:B------:R-:W2:Y:S01]  /*2ae00*/  LDL.LU R33, [R1+0x8] ;  /* 0x0000080001217983 */ /* 0x000ea20000300800 */
[----:B------:R-:W-:Y:S01]  /*2ae10*/  VIADD R0, R17, 0xf200 ;  /* 0x0000f20011007836 */ /* 0x000fe20000000000 */
[----:B------:R-:W-:Y:S04]  /*2ae20*/  BSSY B6, `(.L_x_4546) ;  /* 0x0000016000067945 */ /* 0x000fe80003800000 */
[----:B------:R-:W-:Y:S02]  /*2ae30*/  LOP3.LUT P0, RZ, R0, 0x1bf, RZ, 0xc0, !PT ;  /* 0x000001bf00ff7812 */ /* 0x000fe4000780c0ff */
[----:B--2---:R-:W-:-:S11]  /*2ae40*/  LOP3.LUT R33, R33, 0xfffffffe, RZ, 0xc0, !PT ;  /* 0xfffffffe21217812 */ /* 0x004fd600078ec0ff */
[----:B------:R-:W-:-:S05]  /*2ae50*/  @P0 LOP3.LUT R33, R33, 0x1, RZ, 0xfc, !PT ;  /* 0x0000000121210812 */ /* 0x000fca00078efcff */
[----:B------:R2:W-:Y:S01]  /*2ae60*/  STL [R1+0x8], R33 ;  /* 0x0000082101007387 */ /* 0x0005e20000100800 */
        /* <DEDUP_REMOVED lines=8> */
[----:B------:R-:W-:Y:S01]  /*2aef0*/  IMAD.U32 R6, RZ, RZ, UR8 ;  /* 0x00000008ff067e24 */ /* 0x000fe2000f8e00ff */
[----:B------:R-:W-:Y:S01]  /*2af00*/  MOV R12, 0x1 ;  /* 0x00000001000c7802 */ /* 0x000fe20000000f00 */
[----:B0-----:R-:W-:Y:S02]  /*2af10*/  IMAD.U32 R7, RZ, RZ, UR9 ;  /* 0x00000009ff077e24 */ /* 0x001fe4000f8e00ff */
[----:B------:R-:W-:-:S02]  /*2af20*/  IMAD.U32 R10, RZ, RZ, UR4 ;  /* 0x00000004ff0a7e24 */ /* 0x000fc4000f8e00ff */
[----:B------:R-:W-:Y:S02]  /*2af30*/  IMAD.U32 R11, RZ, RZ, UR5 ;  /* 0x00000005ff0b7e24 */ /* 0x000fe4000f8e00ff */
[----:B------:R-:W-:Y:S02]  /*2af40*/  IMAD.MOV.U32 R8, RZ, RZ, 0x70 ;  /* 0x00000070ff087424 */ /* 0x000fe400078e00ff */
[----:B------:R-:W-:-:S07]  /*2af50*/  IMAD.MOV.U32 R13, RZ, RZ, RZ ;  /* 0x000000ffff0d7224 */ /* 0x000fce00078e00ff */
[----:B------:R-:W-:-:S07]  /*2af60*/  LEPC R20, `(.L_x_4547) ;  /* 0x000000001014794e */ /* 0x000fce0000000000 */
[----:B-123--:R-:W-:Y:S05]  /*2af70*/  CALL.ABS.NOINC R2 ;  /* 0x0000000002007343 */ /* 0x00efea0003c00000 */
.L_x_4547:
[----:B------:R-:W-:Y:S05]  /*2af80*/  BSYNC B6 ;  /* 0x0000000000067941 */ /* 0x000fea0003800000 */
.L_x_4546:
        /* <DEDUP_REMOVED lines=19> */
[----:B012---:R-:W-:Y:S05]  /*2b0c0*/  CALL.ABS.NOINC R2 ;  /* 0x0000000002007343 */ /* 0x007fea0003c00000 */
.L_x_4549:
[----:B------:R-:W-:Y:S05]  /*2b0d0*/  BSYNC B6 ;  /* 0x0000000000067941 */ /* 0x000fea0003800000 */
.L_x_4548:
[----:B------:R-:W-:Y:S01]  /*2b0e0*/  LOP3.LUT P6, RZ, R33, 0x1, RZ, 0xc0, !PT ;  /* 0x0000000121ff7812 */ /* 0x000fe200078cc0ff */
[----:B------:R-:W-:-:S12]  /*2b0f0*/  BSSY B6, `(.L_x_4550) ;  /* 0x0000012000067945 */ /* 0x000fd80003800000 */
[----:B------:R-:W-:Y:S05]  /*2b100*/  @!P6 BRA `(.L_x_4551) ;  /* 0x000000000040e947 */ /* 0x000fea0003800000 */
[----:B------:R-:W-:Y:S01]  /*2b110*/  MOV R2, 0x0 ;  /* 0x0000000000027802 */ /* 0x000fe20000000f00 */
[----:B------:R-:W-:Y:S01]  /*2b120*/  ULDC.64 UR4, c[0x4][0x1b0] ;  /* 0x01006c0000047ab9 */ /* 0x000fe20000000a00 */
[----:B------:R-:W-:Y:S01]  /*2b130*/  ULDC.64 UR6, c[0x4][0x1b8] ;  /* 0x01006e0000067ab9 */ /* 0x000fe20000000a00 */
[----:B------:R-:W-:Y:S01]  /*2b140*/  ULDC.64 UR8, c[0x4][0xc8] ;  /* 0x0100320000087ab9 */ /* 0x000fe20000000a00 */
[----:B------:R-:W-:Y:S01]  /*2b150*/  MOV R4, UR4 ;  /* 0x0000000400047c02 */ /* 0x000fe20008000f00 */
[----:B------:R-:W-:Y:S01]  /*2b160*/  IMAD.U32 R5, RZ, RZ, UR5 ;  /* 0x00000005ff057e24 */ /* 0x000fe2000f8e00ff */
        /* <DEDUP_REMOVED lines=10> */
.L_x_4551:
[----:B------:R-:W-:Y:S05]  /*2b210*/  BSYNC B6 ;  /* 0x0000000000067941 */ /* 0x000fea0003800000 */
.L_x_4550:
[----:B------:R-:W3:Y:S01]  /*2b220*/  LDL R21, [R1+0x4] ;  /* 0x0000040001157983 */ /* 0x000ee20000100800 */
[----:B------:R-:W-:Y:S01]  /*2b230*/  ULDC.64 UR4, c[0x0][0x9f8] ;  /* 0x00027e0000047ab9 */ /* 0x000fe20000000a00 */
[----:B------:R-:W4:Y:S01]  /*2b240*/  LDC R12, c[0x0][0x430] ;  /* 0x00010c00ff0c7b82 */ /* 0x000f220000000800 */
[----:B------:R-:W-:Y:S01]  /*2b250*/  ISETP.NE.U32.AND P0, PT, RZ, UR4, PT ;  /* 0x00000004ff007c0c */ /* 0x000fe2000bf05070 */
[----:B------:R-:W0:Y:S03]  /*2b260*/  S2R R2, SR_TID.X ;  /* 0x0000000000027919 */ /* 0x000e260000002100 */
[----:B------:R-:W-:-:S13]  /*2b270*/  ISETP.NE.AND.EX P0, PT, RZ, UR5, PT, P0 ;  /* 0x00000005ff007c0c */ /* 0x000fda000bf05300 */
[----:B------:R-:W-:-:S04]  /*2b280*/  @P0 IADD3 R28, P1, R28, UR4, RZ ;  /* 0x000000041c1c0c10 */ /* 0x000fc8000ff3e0ff */
[----:B------:R-:W-:-:S05]  /*2b290*/  @P0 IADD3.X R29, R29, UR5, RZ, P1, !PT ;  /* 0x000000051d1d0c10 */ /* 0x000fca0008ffe4ff */
[----:B------:R-:W3:Y:S01]  /*2b2a0*/  @P0 LDG.E R36, desc[UR50][R28.64] ;  /* 0x000000321c240981 */ /* 0x000ee2000c1e1900 */
[----:B----4-:R-:W-:Y:S01]  /*2b2b0*/  ISETP.NE.AND P0, PT, R12, 0x1, PT ;  /* 0x000000010c00780c */ /* 0x010fe20003f05270 */
[----:B------:R-:W-:Y:S01]  /*2b2c0*/  IMAD.MOV.U32 R5, RZ, RZ, 0xa0 ;  /* 0x000000a0ff057424 */ /* 0x000fe200078e00ff */
[----:B------:R-:W4:Y:S03]  /*2b2d0*/  S2R R34, SR_TID.X ;  /* 0x0000000000227919 */ /* 0x000f260000002100 */
[----:B------:R-:W-:Y:S01]  /*2b2e0*/  IMAD R5, R31, R5, -0xa0 ;  /* 0xffffff601f057424 */ /* 0x000fe200078e0205 */
[C---:B0-----:R-:W-:Y:S01]  /*2b2f0*/  LOP3.LUT R20, R2.reuse, 0x7f, RZ, 0xc0, !PT ;  /* 0x0000007f02147812 */ /* 0x041fe200078ec0ff */
[----:B------:R-:W-:-:S03]  /*2b300*/  IMAD.SHL.U32 R2, R2, 0x20, RZ ;  /* 0x0000002002027824 */ /* 0x000fc600078e00ff */
[----:B------:R-:W-:-:S03]  /*2b310*/  SHF.R.U32.HI R20, RZ, 0x2, R20 ;  /* 0x00000002ff147819 */ /* 0x000fc60000011614 */
[----:B------:R-:W0:Y:S01]  /*2b320*/  @P0 LDC R3, c[0x0][0x434] ;  /* 0x00010d00ff030b82 */ /* 0x000e220000000800 */
[----:B------:R-:W-:Y:S02]  /*2b330*/  LOP3.LUT R2, R20, 0x60, R2, 0xf8, !PT ;  /* 0x0000006014027812 */ /* 0x000fe400078ef802 */
[----:B------:R-:W2:Y:S03]  /*2b340*/  S2R R20, SR_TID.X ;  /* 0x0000000000147919 */ /* 0x000ea60000002100 */
[----:B------:R-:W-:Y:S02]  /*2b350*/  IMAD.IADD R2, R2, 0x1, R5 ;  /* 0x0000000102027824 */ /* 0x000fe400078e0205 */
[----:B------:R-:W0:Y:S03]  /*2b360*/  @P0 LDC R0, c[0x0][0x438] ;  /* 0x00010e00ff000b82 */ /* 0x000e260000000800 */
[----:B------:R-:W-:-:S05]  /*2b370*/  ISETP.GE.AND P1, PT, R2, R26, PT ;  /* 0x0000001a0200720c */ /* 0x000fca0003f26270 */
[----:B-1----:R-:W1:Y:S01]  /*2b380*/  @P0 LDC R9, c[0x0][0x434] ;  /* 0x00010d00ff090b82 */ /* 0x002e620000000800 */
[----:B--2---:R-:W-:-:S04]  /*2b390*/  LOP3.LUT R20, R20, 0x7f, RZ, 0xc0, !PT ;  /* 0x0000007f14147812 */ /* 0x004fc800078ec0ff */
[----:B------:R-:W-:Y:S01]  /*2b3a0*/  SHF.R.U32.HI R4, RZ, 0x2, R20 ;  /* 0x00000002ff047819 */ /* 0x000fe20000011614 */
[----:B----4-:R-:W-:-:S05]  /*2b3b0*/  IMAD.SHL.U32 R20, R34, 0x20, RZ ;  /* 0x0000002022147824 */ /* 0x010fca00078e00ff */
[----:B------:R-:W-:Y:S02]  /*2b3c0*/  LOP3.LUT R20, R4, 0x60, R20, 0xf8, !PT ;  /* 0x0000006004147812 */ /* 0x000fe400078ef814 */
[----:B------:R-:W2:Y:S02]  /*2b3d0*/  @P0 LDC R4, c[0x0][0x438] ;  /* 0x00010e00ff040b82 */ /* 0x000ea40000000800 */
[----:B------:R-:W-:-:S05]  /*2b3e0*/  LOP3.LUT R20, R20, 0x80, RZ, 0xfc, !PT ;  /* 0x0000008014147812 */ /* 0x000fca00078efcff */
[----:B------:R-:W-:Y:S01]  /*2b3f0*/  IMAD.IADD R5, R20, 0x1, R5 ;  /* 0x0000000114057824 */ /* 0x000fe200078e0205 */
[----:B------:R-:W-:Y:S01]  /*2b400*/  LOP3.LUT R33, R33, 0xfffffff7, RZ, 0xc0, !PT ;  /* 0xfffffff721217812 */ /* 0x000fe200078ec0ff */
[----:B------:R-:W-:Y:S01]  /*2b410*/  UMOV UR4, 0xffffffff ;  /* 0xffffffff00047882 */ /* 0x000fe20000000000 */
[----:B---3--:R-:W-:Y:S01]  /*2b420*/  IADD3 R6, R2, R21, RZ ;  /* 0x0000001502067210 */ /* 0x008fe20007ffe0ff */
[----:B------:R-:W-:-:S04]  /*2b430*/  IMAD.IADD R7, R5, 0x1, R21 ;  /* 0x0000000105077824 */ /* 0x000fc800078e0215 */
[----:B0-----:R-:W-:-:S04]  /*2b440*/  @P0 IMAD.HI.U32 R3, R6, R3, RZ ;  /* 0x0000000306030227 */ /* 0x001fc800078e00ff */
[----:B------:R-:W-:Y:S01]  /*2b450*/  IMAD.MOV.U32 R8, RZ, RZ, R6 ;  /* 0x000000ffff087224 */ /* 0x000fe200078e0006 */
[----:B------:R-:W-:Y:S01]  /*2b460*/  @P0 SHF.R.U32.HI R8, RZ, R0, R3 ;  /* 0x00000000ff080219 */ /* 0x000fe20000011603 */
[----:B-1----:R-:W-:Y:S01]  /*2b470*/  @P0 IMAD.HI.U32 R9, R7, R9, RZ ;  /* 0x0000000907090227 */ /* 0x002fe200078e00ff */
[----:B------:R-:W0:Y:S03]  /*2b480*/  @!P1 LDC.64 R2, c[0x0][0x428] ;  /* 0x00010a00ff029b82 */ /* 0x000e260000000a00 */
[----:B------:R-:W-:Y:S01]  /*2b490*/  IMAD.MOV.U32 R0, RZ, RZ, R7 ;  /* 0x000000ffff007224 */ /* 0x000fe200078e0007 */
[----:B--2---:R-:W-:Y:S02]  /*2b4a0*/  @P0 SHF.R.U32.HI R0, RZ, R4, R9 ;  /* 0x00000004ff000219 */ /* 0x004fe40000011609 */
[----:B------:R-:W-:Y:S02]  /*2b4b0*/  ISETP.GE.AND P0, PT, R5, R26, PT ;  /* 0x0000001a0500720c */ /* 0x000fe40003f06270 */
[----:B------:R-:W-:-:S02]  /*2b4c0*/  @!P1 SHF.R.S32.HI R5, RZ, 0x1f, R8 ;  /* 0x0000001fff059819 */ /* 0x000fc40000011408 */
[----:B------:R-:W-:Y:S02]  /*2b4d0*/  @!P1 MOV R4, R8 ;  /* 0x0000000800049202 */ /* 0x000fe40000000f00 */
[----:B------:R-:W-:Y:S02]  /*2b4e0*/  ISETP.GT.U32.OR P0, PT, R20, 0x9f, P0 ;  /* 0x0000009f1400780c */ /* 0x000fe40000704470 */
[----:B------:R-:W-:-:S05]  /*2b4f0*/  SHF.R.S32.HI R13, RZ, 0x1f, R36 ;  /* 0x0000001fff0d7819 */ /* 0x000fca0000011424 */
[----:B------:R1:W-:Y:S01]  /*2b500*/  STL [R1+0xc], R13 ;  /* 0x00000c0d01007387 */ /* 0x0003e20000100800 */
[-C--:B0-----:R-:W-:Y:S02]  /*2b510*/  @!P1 IMAD R9, R13, R2.reuse, RZ ;  /* 0x000000020d099224 */ /* 0x081fe400078e02ff */
[----:B------:R-:W-:-:S04]  /*2b520*/  @!P1 IMAD.WIDE.U32 R4, R36, R2, R4 ;  /* 0x0000000224049225 */ /* 0x000fc800078e0004 */
[----:B------:R-:W-:Y:S02]  /*2b530*/  @!P1 IMAD R9, R36, R3, R9 ;  /* 0x0000000324099224 */ /* 0x000fe400078e0209 */
[----:B------:R-:W0:Y:S02]  /*2b540*/  @!P1 LDC.64 R2, c[0x0][0x418] ;  /* 0x00010600ff029b82 */ /* 0x000e240000000a00 */
[----:B0-----:R-:W-:Y:S01]  /*2b550*/  @!P1 LEA R10, P2, R4, R2, 0x2 ;  /* 0x00000002040a9211 */ /* 0x001fe200078410ff */
[----:B------:R-:W-:Y:S01]  /*2b560*/  @!P1 IMAD.IADD R2, R5, 0x1, R9 ;  /* 0x0000000105029824 */ /* 0x000fe200078e0209 */
[----:B------:R-:W-:-:S04]  /*2b570*/  @!P0 SHF.R.S32.HI R9, RZ, 0x1f, R0 ;  /* 0x0000001fff098819 */ /* 0x000fc80000011400 */
[----:B------:R-:W-:Y:S01]  /*2b580*/  @!P1 LEA.HI.X R11, R4, R3, R2, 0x2, P2 ;  /* 0x00000003040b9211 */ /* 0x000fe200010f1402 */
[----:B------:R-:W-:Y:S01]  /*2b590*/  IMAD.MOV R2, RZ, RZ, -R8 ;  /* 0x000000ffff027224 */ /* 0x000fe200078e0a08 */
[----:B------:R-:W0:Y:S01]  /*2b5a0*/  @!P0 LDC.64 R4, c[0x0][0x418] ;  /* 0x00010600ff048b82 */ /* 0x000e220000000a00 */
[----:B------:R-:W-:Y:S02]  /*2b5b0*/  @!P0 IMAD.MOV.U32 R8, RZ, RZ, R0 ;  /* 0x000000ffff088224 */ /* 0x000fe400078e0000 */
[----:B------:R-:W-:Y:S02]  /*2b5c0*/  IMAD R6, R12, R2, R6 ;  /* 0x000000020c067224 */ /* 0x000fe400078e0206 */
[----:B------:R-:W-:-:S03]  /*2b5d0*/  IMAD.MOV R2, RZ, RZ, -R0 ;  /* 0x000000ffff027224 */ /* 0x000fc600078e0a00 */
[----:B------:R-:W2:Y:S01]  /*2b5e0*/  LDC R0, c[0x0][0x2f4] ;  /* 0x0000bd00ff007b82 */ /* 0x000ea20000000800 */
[----:B------:R-:W-:-:S07]  /*2b5f0*/  IMAD R7, R12, R2, R7 ;  /* 0x000000020c077224 */ /* 0x000fce00078e0207 */
[----:B------:R-:W3:Y:S02]  /*2b600*/  @!P0 LDC.64 R2, c[0x0][0x428] ;  /* 0x00010a00ff028b82 */ /* 0x000ee40000000a00 */
[----:B---3--:R-:W-:-:S04]  /*2b610*/  @!P0 IMAD.WIDE.U32 R8, R36, R2, R8 ;  /* 0x0000000224088225 */ /* 0x008fc800078e0008 */
[----:B------:R-:W-:-:S04]  /*2b620*/  @!P0 IMAD R2, R13, R2, RZ ;  /* 0x000000020d028224 */ /* 0x000fc800078e02ff */
[----:B------:R-:W-:Y:S01]  /*2b630*/  @!P0 IMAD R3, R36, R3, R2 ;  /* 0x0000000324038224 */ /* 0x000fe200078e0202 */
[----:B0-----:R-:W-:-:S03]  /*2b640*/  @!P0 LEA R2, P2, R8, R4, 0x2 ;  /* 0x0000000408028211 */ /* 0x001fc600078410ff */
[----:B------:R-:W-:-:S05]  /*2b650*/  @!P0 IMAD.IADD R3, R3, 0x1, R9 ;  /* 0x0000000103038824 */ /* 0x000fca00078e0209 */
[----:B------:R-:W-:Y:S02]  /*2b660*/  @!P0 LEA.HI.X R3, R8, R5, R3, 0x2, P2 ;  /* 0x0000000508038211 */ /* 0x000fe400010f1403 */
[----:B------:R-:W-:Y:S01]  /*2b670*/  ISETP.GT.U32.AND P2, PT, R20, 0x9f, PT ;  /* 0x0000009f1400780c */ /* 0x000fe20003f44070 */
[----:B-1----:R-:W-:Y:S01]  /*2b680*/  IMAD.SHL.U32 R13, R34, 0x10, RZ ;  /* 0x00000010220d7824 */ /* 0x002fe200078e00ff */
[----:B------:R-:W-:Y:S01]  /*2b690*/  MOV R8, RZ ;  /* 0x000000ff00087202 */ /* 0x000fe20000000f00 */
[----:B------:R-:W-:-:S03]  /*2b6a0*/  IMAD.MOV.U32 R5, RZ, RZ, RZ ;  /* 0x000000ffff057224 */ /* 0x000fc600078e00ff */
[----:B------:R-:W-:Y:S01]  /*2b6b0*/  LOP3.LUT R13, R13, 0x30, RZ, 0xc0, !PT ;  /* 0x000000300d0d7812 */ /* 0x000fe200078ec0ff */
[----:B------:R-:W-:Y:S01]  /*2b6c0*/  IMAD.SHL.U32 R21, R34, 0x10, RZ ;  /* 0x0000001022157824 */ /* 0x000fe200078e00ff */
[----:B------:R-:W5:Y:S02]  /*2b6d0*/  @!P1 LDG.E R8, desc[UR50][R10.64] ;  /* 0x000000320a089981 */ /* 0x000f64000c1e1900 */
[----:B--2---:R-:W-:Y:S02]  /*2b6e0*/  ISETP.GE.AND P1, PT, R13, R0, PT ;  /* 0x000000000d00720c */ /* 0x004fe40003f26270 */
[----:B------:R0:W5:Y:S01]  /*2b6f0*/  @!P0 LDG.E R5, desc[UR50][R2.64] ;  /* 0x0000003202058981 */ /* 0x000162000c1e1900 */
[----:B------:R-:W-:Y:S02]  /*2b700*/  @P2 LOP3.LUT R33, R33, 0x8, RZ, 0xfc, !PT ;  /* 0x0000000821212812 */ /* 0x000fe400078efcff */
[----:B------:R-:W-:Y:S02]  /*2b710*/  LOP3.LUT R21, R21, 0x30, RZ, 0xc0, !PT ;  /* 0x0000003015157812 */ /* 0x000fe400078ec0ff */
[----:B------:R-:W-:-:S02]  /*2b720*/  LOP3.LUT R33, R33, 0xffffffef, RZ, 0xc0, !PT ;  /* 0xffffffef21217812 */ /* 0x000fc400078ec0ff */
[----:B------:R-:W-:Y:S02]  /*2b730*/  LOP3.LUT R14, R21, 0x40, RZ, 0xfc, !PT ;  /* 0x00000040150e7812 */ /* 0x000fe400078efcff */
[----:B------:R-:W-:Y:S01]  /*2b740*/  LOP3.LUT R33, R33, 0xfffffffb, RZ, 0xc0, !PT ;  /* 0xfffffffb21217812 */ /* 0x000fe200078ec0ff */
[----:B0-----:R-:W-:Y:S01]  /*2b750*/  IMAD.U32 R2, RZ, RZ, UR39 ;  /* 0x00000027ff027e24 */ /* 0x001fe2000f8e00ff */
[----:B------:R-:W-:Y:S02]  /*2b760*/  ISETP.GE.AND P0, PT, R14, R0, PT ;  /* 0x000000000e00720c */ /* 0x000fe40003f06270 */
[----:B------:R-:W-:Y:S02]  /*2b770*/  @P1 LOP3.LUT R33, R33, 0x4, RZ, 0xfc, !PT ;  /* 0x0000000421211812 */ /* 0x000fe400078efcff */
[----:B------:R-:W-:Y:S02]  /*2b780*/  ISETP.NE.AND P3, PT, R2, 0x3, PT ;  /* 0x000000030200780c */ /* 0x000fe40003f65270 */
[----:B------:R-:W-:-:S11]  /*2b790*/  LOP3.LUT R13, R13, 0x80, RZ, 0xfc, !PT ;  /* 0x000000800d0d7812 */ /* 0x000fd600078efcff */
[----:B------:R-:W-:-:S04]  /*2b7a0*/  @P3 LOP3.LUT R33, R33, 0x10, RZ, 0xfc, !PT ;  /* 0x0000001021213812 */ /* 0x000fc800078efcff */
[----:B------:R-:W-:-:S04]  /*2b7b0*/  LOP3.LUT R33, R33, 0xfffffffd, RZ, 0xc0, !PT ;  /* 0xfffffffd21217812 */ /* 0x000fc800078ec0ff */
[----:B------:R-:W-:Y:S02]  /*2b7c0*/  @P0 LOP3.LUT R33, R33, 0x2, RZ, 0xfc, !PT ;  /* 0x0000000221210812 */ /* 0x000fe400078efcff */
[----:B------:R-:W-:Y:S02]  /*2b7d0*/  ISETP.GE.AND P0, PT, R13, R0, PT ;  /* 0x000000000d00720c */ /* 0x000fe40003f06270 */
[----:B------:R-:W-:-:S11]  /*2b7e0*/  LOP3.LUT R33, R33, 0xfffffffe, RZ, 0xc0, !PT ;  /* 0xfffffffe21217812 */ /* 0x000fd600078ec0ff */
[----:B------:R-:W-:-:S05]  /*2b7f0*/  @P0 LOP3.LUT R33, R33, 0x1, RZ, 0xfc, !PT ;  /* 0x0000000121210812 */ /* 0x000fca00078efcff */
[----:B------:R0:W-:Y:S01]  /*2b800*/  STL [R1+0x8], R33 ;  /* 0x0000082101007387 */ /* 0x0001e20000100800 */
[----:B------:R-:W-:Y:S05]  /*2b810*/  BRA.DIV UR4, `(.L_x_4552) ;  /* 0x000000a2044c7947 */ /* 0x000fea000b800000 */
.L_x_4823:
[----:B------:R-:W-:Y:S01]  /*2b820*/  VIADD R9, R31, 0xffffffff ;  /* 0xffffffff1f097836 */ /* 0x000fe20000000000 */
[----:B------:R-:W-:Y:S06]  /*2b830*/  @!P3 BRA `(.L_x_4553) ;  /* 0x000000000004b947 */ /* 0x000fec0003800000 */
[----:B------:R-:W-:Y:S01]  /*2b840*/  BPT.TRAP 0x1 ;  /* 0x000000040000795c */ /* 0x000fe20000300000 */
.L_x_4553:
[----:B------:R-:W-:Y:S01]  /*2b850*/  LEA R4, R32, R17, 0x3 ;  /* 0x0000001120047211 */ /* 0x000fe200078e18ff */
[----:B------:R-:W-:Y:S01]  /*2b860*/  BSSY B0, `(.L_x_4554) ;  /* 0x0000007000007945 */ /* 0x000fe20003800000 */
[----:B------:R-:W-:-:S04]  /*2b870*/  SHF.L.U32 R0, R37, 0x1f, RZ ;  /* 0x0000001f25007819 */ /* 0x000fc800000006ff */
[----:B------:R1:W2:Y:S01]  /*2b880*/  SYNCS.PHASECHK.TRANS64.TRYWAIT P0, [R4+URZ+0x33480], R0 ;  /* 0x03348000040075a7 */ /* 0x0002a2000800017f */
[----:B------:R1:W-:Y:S02]  /*2b890*/  STL [R1+0x28], R0 ;  /* 0x0000280001007387 */ /* 0x0003e40000100800 */
[----:B-1----:R-:W-:-:S05]  /*2b8a0*/  SHF.R.S32.HI R0, RZ, 0x1f, R6 ;  /* 0x0000001fff007819 */ /* 0x002fca0000011406 */
[----:B------:R1:W-:Y:S02]  /*2b8b0*/  STL [R1+0x24], R0 ;  /* 0x0000240001007387 */ /* 0x0003e40000100800 */
[----:B-12---:R-:W-:Y:S05]  /*2b8c0*/  @!P0 BRA `(.L_x_4555) ;  /* 0x000000a000508947 */ /* 0x006fea0003800000 */
.L_x_4824:
[----:B------:R-:W-:Y:S05]  /*2b8d0*/  BSYNC B0 ;  /* 0x0000000000007941 */ /* 0x000fea0003800000 */
.L_x_4554:
[----:B-1----:R-:W2:Y:S01]  /*2b8e0*/  LDL R0, [R1+0x24] ;  /* 0x0000240001007983 */ /* 0x002ea20000100800 */
[----:B------:R-:W-:-:S03]  /*2b8f0*/  ULDC.64 UR4, c[0x0][0x328] ;  /* 0x0000ca0000047ab9 */ /* 0x000fc60000000a00 */
[----:B------:R-:W3:Y:S01]  /*2b900*/  LDL R13, [R1+0x18] ;  /* 0x00001800010d7983 */ /* 0x000ee20000100800 */
[----:B-----5:R-:W-:Y:S01]  /*2b910*/  SHF.R.S32.HI R29, RZ, 0x1f, R8 ;  /* 0x0000001fff1d7819 */ /* 0x020fe20000011408 */
[----:B------:R-:W-:Y:S02]  /*2b920*/  ULDC.64 UR6, c[0x0][0x338] ;  /* 0x0000ce0000067ab9 */ /* 0x000fe40000000a00 */
[----:B------:R-:W4:Y:S01]  /*2b930*/  LDL.LU R12, [R1+0x8] ;  /* 0x00000800010c7983 */ /* 0x000f220000300800 */
[----:B------:R-:W-:Y:S01]  /*2b940*/  IMAD.WIDE.U32 R2, R6, UR4, RZ ;  /* 0x0000000406027c25 */ /* 0x000fe2000f8e00ff */
[----:B------:R-:W1:Y:S01]  /*2b950*/  S2R R14, SR_TID.X ;  /* 0x00000000000e7919 */ /* 0x000e620000002100 */
[----:B0-----:R-:W-:Y:S02]  /*2b960*/  SHF.R.S32.HI R33, RZ, 0x1f, R5 ;  /* 0x0000001fff217819 */ /* 0x001fe40000011405 */
[----:B------:R-:W-:Y:S01]  /*2b970*/  SHF.R.S32.HI R34, RZ, 0x1f, R7 ;  /* 0x0000001fff227819 */ /* 0x000fe20000011407 */
[----:B------:R-:W-:Y:S01]  /*2b980*/  IMAD R9, R9, -0xa0, R26 ;  /* 0xffffff6009097824 */ /* 0x000fe200078e021a */
[----:B-1----:R-:W-:-:S04]  /*2b990*/  LOP3.LUT R14, R14, 0x7f, RZ, 0xc0, !PT ;  /* 0x0000007f0e0e7812 */ /* 0x002fc800078ec0ff */
[----:B------:R-:W-:-:S04]  /*2b9a0*/  SHF.R.U32.HI R14, RZ, 0x2, R14 ;  /* 0x00000002ff0e7819 */ /* 0x000fc8000001160e */
[----:B------:R-:W-:Y:S01]  /*2b9b0*/  IADD3 R9, -R14, R9, RZ ;  /* 0x000000090e097210 */ /* 0x000fe20007ffe1ff */
[----:B--2---:R-:W-:-:S04]  /*2b9c0*/  IMAD R0, R0, UR4, RZ ;  /* 0x0000000400007c24 */ /* 0x004fc8000f8e02ff */
[----:B------:R-:W-:-:S04]  /*2b9d0*/  IMAD R0, R6, UR5, R0 ;  /* 0x0000000506007c24 */ /* 0x000fc8000f8e0200 */
[----:B------:R-:W-:Y:S02]  /*2b9e0*/  IMAD.IADD R3, R3, 0x1, R0 ;  /* 0x0000000103037824 */ /* 0x000fe400078e0200 */
[----:B------:R-:W-:Y:S02]  /*2b9f0*/  IMAD R0, R29, UR6, RZ ;  /* 0x000000061d007c24 */ /* 0x000fe4000f8e02ff */
[----:B------:R-:W-:-:S04]  /*2ba00*/  IMAD.WIDE.U32 R2, R8, UR6, R2 ;  /* 0x0000000608027c25 */ /* 0x000fc8000f8e0002 */
[----:B------:R-:W-:-:S04]  /*2ba10*/  IMAD R0, R8, UR7, R0 ;  /* 0x0000000708007c24 */ /* 0x000fc8000f8e0200 */
[----:B------:R-:W-:Y:S02]  /*2ba20*/  IMAD.IADD R11, R3, 0x1, R0 ;  /* 0x00000001030b7824 */ /* 0x000fe400078e0200 */
[----:B------:R-:W-:Y:S02]  /*2ba30*/  IMAD R0, R33, UR6, RZ ;  /* 0x0000000621007c24 */ /* 0x000fe4000f8e02ff */
        /* <DEDUP_REMOVED lines=9> */
[----:B------:R-:W-:-:S04]  /*2bad0*/  IMAD.WIDE.U32 R10, R18, UR4, R10 ;  /* 0x00000004120a7c25 */ /* 0x000fc8000f8e000a */
[----:B------:R-:W-:Y:S01]  /*2bae0*/  IMAD.IADD R3, R3, 0x1, R0 ;  /* 0x0000000103037824 */ /* 0x000fe200078e0200 */
[----:B------:R-:W-:Y:S01]  /*2baf0*/  IADD3 R10, P0, R10, UR6, RZ ;  /* 0x000000060a0a7c10 */ /* 0x000fe2000ff1e0ff */
[C---:B------:R-:W-:Y:S02]  /*2bb00*/  IMAD R0, R18.reuse, UR5, RZ ;  /* 0x0000000512007c24 */ /* 0x040fe4000f8e02ff */
[----:B------:R-:W-:-:S03]  /*2bb10*/  IMAD.WIDE.U32 R2, R18, UR4, R2 ;  /* 0x0000000412027c25 */ /* 0x000fc6000f8e0002 */
[----:B------:R-:W-:Y:S02]  /*2bb20*/  IADD3.X R20, R11, UR7, R0, P0, !PT ;  /* 0x000000070b147c10 */ /* 0x000fe400087fe400 */
[----:B------:R-:W-:-:S04]  /*2bb30*/  IADD3 R28, P0, R2, UR6, RZ ;  /* 0x00000006021c7c10 */ /* 0x000fc8000ff1e0ff */
[----:B------:R-:W-:Y:S02]  /*2bb40*/  IADD3.X R26, R0, UR7, R3, P0, !PT ;  /* 0x00000007001a7c10 */ /* 0x000fe400087fe403 */
[----:B------:R-:W-:Y:S02]  /*2bb50*/  ISETP.GE.AND P0, PT, R9, 0x1, PT ;  /* 0x000000010900780c */ /* 0x000fe40003f06270 */
[----:B----4-:R-:W-:-:S11]  /*2bb60*/  LOP3.LUT R12, R12, 0xffffffdf, RZ, 0xc0, !PT ;  /* 0xffffffdf0c0c7812 */ /* 0x010fd600078ec0ff */
[----:B------:R-:W-:-:S05]  /*2bb70*/  @P0 LOP3.LUT R12, R12, 0x20, RZ, 0xfc, !PT ;  /* 0x000000200c0c0812 */ /* 0x000fca00078efcff */
[----:B------:R0:W-:Y:S01]  /*2bb80*/  STL [R1+0x8], R12 ;  /* 0x0000080c01007387 */ /* 0x0001e20000100800 */
[----:B------:R-:W-:Y:S01]  /*2bb90*/  UMOV UR4, 0xffffffff ;  /* 0xffffffff00047882 */ /* 0x000fe20000000000 */
[----:B---3--:R-:W-:Y:S02]  /*2bba0*/  IMAD R21, R32, 0x7800, R13 ;  /* 0x0000780020157824 */ /* 0x008fe400078e020d */
[----:B------:R-:W-:Y:S05]  /*2bbb0*/  BRA.DIV UR4, `(.L_x_4556) ;  /* 0x0000009e04ac7947 */ /* 0x000fea000b800000 */
[----:B------:R-:W0:Y:S01]  /*2bbc0*/  S2R R11, SR_TID.X ;  /* 0x00000000000b7919 */ /* 0x000e220000002100 */
[----:B------:R-:W1:Y:S01]  /*2bbd0*/  LDC R13, c[0x0][0x2f4] ;  /* 0x0000bd00ff0d7b82 */ /* 0x000e620000000800 */
[----:B------:R-:W2:Y:S04]  /*2bbe0*/  SHFL.IDX PT, R2, R10, RZ, 0x1c1f ;  /* 0x001c1fff0a027589 */ /* 0x000ea800000e0000 */
[----:B------:R-:W3:Y:S01]  /*2bbf0*/  SHFL.IDX PT, R0, R20, RZ, 0x1c1f ;  /* 0x001c1fff14007589 */ /* 0x000ee200000e0000 */
[C---:B0-----:R-:W-:Y:S02]  /*2bc00*/  IMAD.SHL.U32 R12, R11.reuse, 0x10, RZ ;  /* 0x000000100b0c7824 */ /* 0x041fe400078e00ff */
[----:B------:R-:W-:-:S03]  /*2bc10*/  IMAD.SHL.U32 R11, R11, 0x10, RZ ;  /* 0x000000100b0b7824 */ /* 0x000fc600078e00ff */
[----:B------:R-:W-:Y:S02]  /*2bc20*/  LOP3.LUT R12, R12, 0x30, RZ, 0xc0, !PT ;  /* 0x000000300c0c7812 */ /* 0x000fe400078ec0ff */
[----:B------:R-:W-:Y:S02]  /*2bc30*/  LOP3.LUT R11, R11, 0x30, RZ, 0xc0, !PT ;  /* 0x000000300b0b7812 */ /* 0x000fe400078ec0ff */
[C---:B--2---:R-:W-:Y:S02]  /*2bc40*/  IADD3 R2, P0, R12.reuse, R2, RZ ;  /* 0x000000020c027210 */ /* 0x044fe40007f1e0ff */
[----:B-1----:R-:W-:Y:S02]  /*2bc50*/  ISETP.GE.AND P3, PT, R12, R13, PT ;  /* 0x0000000d0c00720c */ /* 0x002fe40003f66270 */
[----:B------:R-:W-:Y:S01]  /*2bc60*/  LOP3.LUT R14, R11, 0x40, RZ, 0xfc, !PT ;  /* 0x000000400b0e7812 */ /* 0x000fe200078efcff */
[----:B---3--:R-:W-:Y:S01]  /*2bc70*/  IMAD.X R3, RZ, RZ, R0, P0 ;  /* 0x000000ffff037224 */ /* 0x008fe200000e0600 */
[----:B------:R-:W-:Y:S01]  /*2bc80*/  ISETP.LT.OR P0, PT, R9, 0x1, P3 ;  /* 0x000000010900780c */ /* 0x000fe20001f01670 */
[----:B------:R-:W-:Y:S01]  /*2bc90*/  IMAD.IADD R0, R17, 0x1, R21 ;  /* 0x0000000111007824 */ /* 0x000fe200078e0215 */
[----:B------:R-:W-:-:S02]  /*2bca0*/  LOP3.LUT R11, R11, 0x80, RZ, 0xfc, !PT ;  /* 0x000000800b0b7812 */ /* 0x000fc400078efcff */
[----:B------:R-:W-:-:S09]  /*2bcb0*/  ISETP.GE.AND P2, PT, R14, R13, PT ;  /* 0x0000000d0e00720c */ /* 0x000fd20003f46270 */
[----:B------:R-:W-:Y:S01]  /*2bcc0*/  @!PT LDS RZ, [RZ] ;  /* 0x00000000fffff984 */ /* 0x000fe20000000800 */
[----:B------:R-:W-:Y:S01]  /*2bcd0*/  LDGSTS.E.BYPASS.LTC128B.128 [R0+0xf200], desc[UR50][R2.64], !P0 ;  /* 0x0f20000002007fae */ /* 0x000fe2000c101d72 */
[----:B------:R-:W-:-:S03]  /*2bce0*/  ISETP.GE.AND P0, PT, R11, R13, PT ;  /* 0x0000000d0b00720c */ /* 0x000fc60003f06270 */
[----:B------:R-:W2:Y:S01]  /*2bcf0*/  LDL.LU R11, [R1+0x8] ;  /* 0x00000800010b7983 */ /* 0x000ea20000300800 */
[C---:B------:R-:W-:Y:S02]  /*2bd00*/  ISETP.LT.OR P1, PT, R9.reuse, 0x1, P2 ;  /* 0x000000010900780c */ /* 0x040fe40001721670 */
[C---:B------:R-:W-:Y:S02]  /*2bd10*/  ISETP.GE.AND P6, PT, R9.reuse, 0x81, PT ;  /* 0x000000810900780c */ /* 0x040fe40003fc6270 */
[C---:B------:R-:W-:Y:S02]  /*2bd20*/  ISETP.GE.AND P5, PT, R9.reuse, 0x21, PT ;  /* 0x000000210900780c */ /* 0x040fe40003fa6270 */
[----:B------:R-:W-:-:S07]  /*2bd30*/  ISETP.GE.AND P4, PT, R9, 0x41, PT ;  /* 0x000000410900780c */ /* 0x000fce0003f86270 */
[----:B------:R-:W-:Y:S01]  /*2bd40*/  LDGSTS.E.BYPASS.LTC128B.128 [R0+0x11a00], desc[UR50][R2.64+0x40], !P1 ;  /* 0x11a0004002007fae */ /* 0x000fe2000c901d72 */
[----:B------:R-:W-:-:S13]  /*2bd50*/  ISETP.LT.OR P1, PT, R9, 0x1, P0 ;  /* 0x000000010900780c */ /* 0x000fda0000721670 */
[----:B------:R0:W-:Y:S04]  /*2bd60*/  LDGSTS.E.BYPASS.LTC128B.128 [R0+0x14200], desc[UR50][R2.64+0x80], !P1 ;  /* 0x1420008002007fae */ /* 0x0001e8000c901d72 */
[----:B0-----:R-:W0:Y:S04]  /*2bd70*/  SHFL.IDX PT, R2, R10, 0x1, 0x1c1f ;  /* 0x003c1f000a027f89 */ /* 0x001e2800000e0000 */
[----:B------:R-:W1:Y:S01]  /*2bd80*/  SHFL.IDX PT, R3, R20, 0x1, 0x1c1f ;  /* 0x003c1f0014037f89 */ /* 0x000e6200000e0000 */
[----:B0-----:R-:W-:-:S05]  /*2bd90*/  IADD3 R2, P1, R12, R2, RZ ;  /* 0x000000020c027210 */ /* 0x001fca0007f3e0ff */
[----:B-1----:R-:W-:Y:S01]  /*2bda0*/  IMAD.X R3, RZ, RZ, R3, P1 ;  /* 0x000000ffff037224 */ /* 0x002fe200008e0603 */
[----:B------:R-:W-:-:S13]  /*2bdb0*/  ISETP.LT.OR P1, PT, R9, 0x21, P3 ;  /* 0x000000210900780c */ /* 0x000fda0001f21670 */
[----:B------:R-:W-:Y:S01]  /*2bdc0*/  LDGSTS.E.BYPASS.LTC128B.128 [R0+0xfa00], desc[UR50][R2.64], !P1 ;  /* 0x0fa0000002007fae */ /* 0x000fe2000c901d72 */
[----:B------:R-:W-:-:S13]  /*2bdd0*/  ISETP.LT.OR P1, PT, R9, 0x21, P2 ;  /* 0x000000210900780c */ /* 0x000fda0001721670 */
[----:B------:R-:W-:Y:S01]  /*2bde0*/  LDGSTS.E.BYPASS.LTC128B.128 [R0+0x12200], desc[UR50][R2.64+0x40], !P1 ;  /* 0x1220004002007fae */ /* 0x000fe2000c901d72 */
[----:B------:R-:W-:-:S13]  /*2bdf0*/  ISETP.LT.OR P1, PT, R9, 0x21, P0 ;  /* 0x000000210900780c */ /* 0x000fda0000721670 */
[----:B------:R0:W-:Y:S04]  /*2be00*/  LDGSTS.E.BYPASS.LTC128B.128 [R0+0x14a00], desc[UR50][R2.64+0x80], !P1 ;  /* 0x14a0008002007fae */ /* 0x0001e8000c901d72 */
[----:B0-----:R-:W0:Y:S04]  /*2be10*/  SHFL.IDX PT, R2, R10, 0x2, 0x1c1f ;  /* 0x005c1f000a027f89 */ /* 0x001e2800000e0000 */
[----:B------:R-:W1:Y:S04]  /*2be20*/  SHFL.IDX PT, R3, R20, 0x2, 0x1c1f ;  /* 0x005c1f0014037f89 */ /* 0x000e6800000e0000 */
[----:B------:R-:W-:Y:S01]  /*2be30*/  SHFL.IDX PT, R20, R20, 0x3, 0x1c1f ;  /* 0x007c1f0014147f89 */ /* 0x000fe200000e0000 */
[----:B0-----:R-:W-:-:S04]  /*2be40*/  IADD3 R2, P1, R12, R2, RZ ;  /* 0x000000020c027210 */ /* 0x001fc80007f3e0ff */
[----:B-1----:R-:W-:Y:S02]  /*2be50*/  IADD3.X R3, RZ, R3, RZ, P1, !PT ;  /* 0x00000003ff037210 */ /* 0x002fe40000ffe4ff */
[----:B------:R-:W-:-:S13]  /*2be60*/  ISETP.LT.OR P1, PT, R9, 0x41, P3 ;  /* 0x000000410900780c */ /* 0x000fda0001f21670 */
[----:B------:R-:W-:Y:S01]  /*2be70*/  LDGSTS.E.BYPASS.LTC128B.128 [R0+0x10200], desc[UR50][R2.64], !P1 ;  /* 0x1020000002007fae */ /* 0x000fe2000c901d72 */
[----:B------:R-:W-:-:S13]  /*2be80*/  ISETP.LT.OR P1, PT, R9, 0x41, P2 ;  /* 0x000000410900780c */ /* 0x000fda0001721670 */
[----:B------:R-:W-:Y:S01]  /*2be90*/  LDGSTS.E.BYPASS.LTC128B.128 [R0+0x12a00], desc[UR50][R2.64+0x40], !P1 ;  /* 0x12a0004002007fae */ /* 0x000fe2000c901d72 */
[----:B------:R-:W-:-:S13]  /*2bea0*/  ISETP.LT.OR P1, PT, R9, 0x41, P0 ;  /* 0x000000410900780c */ /* 0x000fda0000721670 */
[----:B------:R0:W-:Y:S04]  /*2beb0*/  LDGSTS.E.BYPASS.LTC128B.128 [R0+0x15200], desc[UR50][R2.64+0x80], !P1 ;  /* 0x1520008002007fae */ /* 0x0001e8000c901d72 */
[----:B0-----:R-:W0:Y:S02]  /*2bec0*/  SHFL.IDX PT, R2, R10, 0x3, 0x1c1f ;  /* 0x007c1f000a027f89 */ /* 0x001e2400000e0000 */
[----:B0-----:R-:W-:-:S05]  /*2bed0*/  IADD3 R2, P1, R12, R2, RZ ;  /* 0x000000020c027210 */ /* 0x001fca0007f3e0ff */
        /* <DEDUP_REMOVED lines=8> */
[----:B0-----:R0:W1:Y:S04]  /*2bf60*/  SHFL.IDX PT, R3, R26, RZ, 0x1c1f ;  /* 0x001c1fff1a037589 */ /* 0x00106800000e0000 */
[----:B------:R0:W3:Y:S01]  /*2bf70*/  SHFL.IDX PT, R2, R28, RZ, 0x1c1f ;  /* 0x001c1fff1c027589 */ /* 0x0000e200000e0000 */
[----:B--2---:R-:W-:-:S04]  /*2bf80*/  LOP3.LUT R11, R11, 0xffffffbf, RZ, 0xc0, !PT ;  /* 0xffffffbf0b0b7812 */ /* 0x004fc800078ec0ff */
[----:B------:R-:W-:-:S05]  /*2bf90*/  @P6 LOP3.LUT R11, R11, 0x40, RZ, 0xfc, !PT ;  /* 0x000000400b0b6812 */ /* 0x000fca00078efcff */
[----:B------:R0:W-:Y:S02]  /*2bfa0*/  STL [R1+0x8], R11 ;  /* 0x0000080b01007387 */ /* 0x0001e40000100800 */
.L_x_4836:
[----:B------:R-:W4:Y:S01]  /*2bfb0*/  S2R R10, SR_TID.X ;  /* 0x00000000000a7919 */ /* 0x000f220000002100 */
[C---:B------:R-:W-:Y:S02]  /*2bfc0*/  ISETP.LT.OR P3, PT, R9.reuse, 0x81, P3 ;  /* 0x000000810900780c */ /* 0x040fe40001f61670 */
[C---:B------:R-:W-:Y:S02]  /*2bfd0*/  ISETP.LT.OR P2, PT, R9.reuse, 0x81, P2 ;  /* 0x000000810900780c */ /* 0x040fe40001741670 */
[----:B------:R-:W-:Y:S01]  /*2bfe0*/  ISETP.LT.OR P0, PT, R9, 0x81, P0 ;  /* 0x000000810900780c */ /* 0x000fe20000701670 */
[----:B----4-:R-:W-:-:S05]  /*2bff0*/  IMAD.SHL.U32 R10, R10, 0x10, RZ ;  /* 0x000000100a0a7824 */ /* 0x010fca00078e00ff */
[----:B------:R-:W-:-:S04]  /*2c000*/  LOP3.LUT R10, R10, 0x30, RZ, 0xc0, !PT ;  /* 0x000000300a0a7812 */ /* 0x000fc800078ec0ff */
[----:B---3--:R-:W-:-:S05]  /*2c010*/  IADD3 R2, P6, R10, R2, RZ ;  /* 0x000000020a027210 */ /* 0x008fca0007fde0ff */
[----:B-1----:R-:W-:-:S05]  /*2c020*/  IMAD.X R3, RZ, RZ, R3, P6 ;  /* 0x000000ffff037224 */ /* 0x002fca00030e0603 */
        /* <DEDUP_REMOVED lines=8> */
.L_x_4557:
        /* <DEDUP_REMOVED lines=11> */
.L_x_4558:
[----:B------:R1:W-:Y:S01]  /*2c160*/  SYNCS.ARRIVE.TRANS64.A1T0 RZ, [R4+URZ+0x33470], RZ ;  /* 0x033470ff04ff79a7 */ /* 0x0003e2000810003f */
[----:B------:R-:W-:Y:S05]  /*2c170*/  @!P3 BRA `(.L_x_4559) ;  /* 0x000000000004b947 */ /* 0x000fea0003800000 */
[----:B------:R-:W-:Y:S01]  /*2c180*/  BPT.TRAP 0x1 ;  /* 0x000000040000795c */ /* 0x000fe20000300000 */
.L_x_4559:
[----:B------:R-:W3:Y:S01]  /*2c190*/  LDL R2, [R1+0x28] ;  /* 0x0000280001027983 */ /* 0x000ee20000100800 */
[----:B------:R-:W-:Y:S01]  /*2c1a0*/  BSSY B0, `(.L_x_4560) ;  /* 0x0000003000007945 */ /* 0x000fe20003800000 */
[----:B---3--:R-:W3:Y:S03]  /*2c1b0*/  SYNCS.PHASECHK.TRANS64.TRYWAIT P0, [R4+URZ+0x33440], R2 ;  /* 0x03344002040075a7 */ /* 0x008ee6000800017f */
[----:B---3--:R-:W-:Y:S05]  /*2c1c0*/  @!P0 BRA `(.L_x_4561) ;  /* 0x000000a000748947 */ /* 0x008fea0003800000 */
.L_x_4837:
[----:B------:R-:W-:Y:S05]  /*2c1d0*/  BSYNC B0 ;  /* 0x0000000000007941 */ /* 0x000fea0003800000 */
.L_x_4560:
[----:B------:R-:W4:Y:S01]  /*2c1e0*/  LDL.LU R10, [R1+0x24] ;  /* 0x00002400010a7983 */ /* 0x000f220000300800 */
[----:B------:R-:W-:Y:S01]  /*2c1f0*/  ULDC.64 UR4, c[0x0][0x310] ;  /* 0x0000c40000047ab9 */ /* 0x000fe20000000a00 */
[----:B------:R-:W-:Y:S01]  /*2c200*/  ULDC.64 UR6, c[0x0][0x300] ;  /* 0x0000c00000067ab9 */ /* 0x000fe20000000a00 */
[----:B------:R-:W-:Y:S01]  /*2c210*/  IMAD R9, R29, UR4, RZ ;  /* 0x000000041d097c24 */ /* 0x000fe2000f8e02ff */
[----:B------:R0:W5:Y:S01]  /*2c220*/  LDL R20, [R1+0x8] ;  /* 0x0000080001147983 */ /* 0x0001620000100800 */
[----:B---3--:R-:W-:-:S04]  /*2c230*/  IMAD.WIDE.U32 R2, R8, UR4, RZ ;  /* 0x0000000408027c25 */ /* 0x008fc8000f8e00ff */
[----:B------:R-:W-:-:S04]  /*2c240*/  IMAD R9, R8, UR5, R9 ;  /* 0x0000000508097c24 */ /* 0x000fc8000f8e0209 */
[----:B------:R-:W-:Y:S02]  /*2c250*/  IMAD.IADD R3, R3, 0x1, R9 ;  /* 0x0000000103037824 */ /* 0x000fe400078e0209 */
[----:B------:R-:W-:-:S04]  /*2c260*/  IMAD.WIDE.U32 R2, R6, UR6, R2 ;  /* 0x0000000606027c25 */ /* 0x000fc8000f8e0002 */
[----:B----4-:R-:W-:-:S04]  /*2c270*/  IMAD R8, R10, UR6, RZ ;  /* 0x000000060a087c24 */ /* 0x010fc8000f8e02ff */
[----:B------:R-:W-:Y:S02]  /*2c280*/  IMAD R8, R6, UR7, R8 ;  /* 0x0000000706087c24 */ /* 0x000fe4000f8e0208 */
[----:B------:R-:W-:-:S03]  /*2c290*/  IMAD R6, R33, UR4, RZ ;  /* 0x0000000421067c24 */ /* 0x000fc6000f8e02ff */
[----:B------:R-:W-:Y:S01]  /*2c2a0*/  IADD3 R9, R3, R8, RZ ;  /* 0x0000000803097210 */ /* 0x000fe20007ffe0ff */
        /* <DEDUP_REMOVED lines=13> */
[----:B------:R-:W-:-:S03]  /*2c380*/  IMAD.WIDE.U32 R2, R18, UR4, R2 ;  /* 0x0000000412027c25 */ /* 0x000fc6000f8e0002 */
[----:B------:R-:W-:Y:S02]  /*2c390*/  IADD3.X R6, R7, UR7, R8, P0, !PT ;  /* 0x0000000707067c10 */ /* 0x000fe400087fe408 */
[----:B------:R-:W-:Y:S01]  /*2c3a0*/  IADD3 R9, P0, R2, UR6, RZ ;  /* 0x0000000602097c10 */ /* 0x000fe2000ff1e0ff */
[----:B------:R-:W-:-:S03]  /*2c3b0*/  UMOV UR4, 0xffffffff ;  /* 0xffffffff00047882 */ /* 0x000fc60000000000 */
[----:B------:R-:W-:Y:S01]  /*2c3c0*/  IADD3.X R7, R8, UR7, R3, P0, !PT ;  /* 0x0000000708077c10 */ /* 0x000fe200087fe403 */
[----:B0-----:R-:W-:Y:S08]  /*2c3d0*/  BRA.DIV UR4, `(.L_x_4562) ;  /* 0x000000a204087947 */ /* 0x001ff0000b800000 */
[----:B------:R-:W0:Y:S01]  /*2c3e0*/  S2R R10, SR_TID.X ;  /* 0x00000000000a7919 */ /* 0x000e220000002100 */
[----:B-----5:R-:W-:Y:S01]  /*2c3f0*/  LOP3.LUT R20, R20, 0xfffffeff, RZ, 0xc0, !PT ;  /* 0xfffffeff14147812 */ /* 0x020fe200078ec0ff */
[----:B------:R-:W3:Y:S01]  /*2c400*/  LDC R11, c[0x0][0x2f4] ;  /* 0x0000bd00ff0b7b82 */ /* 0x000ee20000000800 */
[----:B------:R-:W4:Y:S02]  /*2c410*/  SHFL.IDX PT, R3, R5, RZ, 0x1c1f ;  /* 0x001c1fff05037589 */ /* 0x000f2400000e0000 */
[----:B------:R-:W-:Y:S02]  /*2c420*/  @P1 LOP3.LUT R20, R20, 0x100, RZ, 0xfc, !PT ;  /* 0x0000010014141812 */ /* 0x000fe400078efcff */
[----:B------:R-:W1:Y:S02]  /*2c430*/  SHFL.IDX PT, R2, R6, RZ, 0x1c1f ;  /* 0x001c1fff06027589 */ /* 0x000e6400000e0000 */
[----:B------:R-:W-:Y:S02]  /*2c440*/  LOP3.LUT P1, RZ, R20, 0x20, RZ, 0xc0, !PT ;  /* 0x0000002014ff7812 */ /* 0x000fe4000782c0ff */
[----:B------:R-:W-:Y:S04]  /*2c450*/  STL [R1+0x8], R20 ;  /* 0x0000081401007387 */ /* 0x000fe80000100800 */
[----:B------:R-:W-:Y:S01]  /*2c460*/  SHFL.IDX PT, R7, R7, RZ, 0x1c1f ;  /* 0x001c1fff07077589 */ /* 0x000fe200000e0000 */
[----:B0-----:R-:W-:-:S02]  /*2c470*/  IMAD.SHL.U32 R8, R10, 0x10, RZ ;  /* 0x000000100a087824 */ /* 0x001fc400078e00ff */
[----:B------:R-:W-:-:S03]  /*2c480*/  IMAD.SHL.U32 R10, R10, 0x10, RZ ;  /* 0x000000100a0a7824 */ /* 0x000fc600078e00ff */
[----:B------:R-:W-:Y:S02]  /*2c490*/  LOP3.LUT R8, R8, 0x30, RZ, 0xc0, !PT ;  /* 0x0000003008087812 */ /* 0x000fe400078ec0ff */
[----:B------:R-:W-:Y:S02]  /*2c4a0*/  LOP3.LUT R10, R10, 0x30, RZ, 0xc0, !PT ;  /* 0x000000300a0a7812 */ /* 0x000fe400078ec0ff */
[----:B----4-:R-:W-:Y:S02]  /*2c4b0*/  @P1 IADD3 R3, P0, R8, R3, RZ ;  /* 0x0000000308031210 */ /* 0x010fe40007f1e0ff */
[C---:B------:R-:W-:Y:S02]  /*2c4c0*/  LOP3.LUT R12, R10.reuse, 0x40, RZ, 0xfc, !PT ;  /* 0x000000400a0c7812 */ /* 0x040fe400078efcff */
[----:B-1----:R-:W-:Y:S02]  /*2c4d0*/  @P1 IADD3.X R2, RZ, R2, RZ, P0, !PT ;  /* 0x00000002ff021210 */ /* 0x002fe400007fe4ff */
[----:B------:R-:W-:-:S02]  /*2c4e0*/  LOP3.LUT R10, R10, 0x80, RZ, 0xfc, !PT ;  /* 0x000000800a0a7812 */ /* 0x000fc400078efcff */
[-C--:B---3--:R-:W-:Y:S02]  /*2c4f0*/  ISETP.GE.AND P6, PT, R8, R11.reuse, PT ;  /* 0x0000000b0800720c */ /* 0x088fe40003fc6270 */
[-C--:B------:R-:W-:Y:S02]  /*2c500*/  @P1 LOP3.LUT R3, R3, R2.reuse, RZ, 0x3c, !PT ;  /* 0x0000000203031212 */ /* 0x080fe400078e3cff */
[-C--:B------:R-:W-:Y:S02]  /*2c510*/  ISETP.GE.AND P3, PT, R12, R11.reuse, PT ;  /* 0x0000000b0c00720c */ /* 0x080fe40003f66270 */
[----:B------:R-:W-:Y:S02]  /*2c520*/  ISETP.GE.AND P2, PT, R10, R11, PT ;  /* 0x0000000b0a00720c */ /* 0x000fe40003f46270 */
[----:B------:R-:W-:-:S04]  /*2c530*/  @P1 LOP3.LUT R2, R3, R2, RZ, 0x3c, !PT ;  /* 0x0000000203021212 */ /* 0x000fc800078e3cff */
[----:B------:R-:W-:-:S05]  /*2c540*/  @P1 LOP3.LUT R3, R3, R2, RZ, 0x3c, !PT ;  /* 0x0000000203031212 */ /* 0x000fca00078e3cff */
[----:B------:R-:W-:Y:S04]  /*2c550*/  @P1 LDGSTS.E.BYPASS.LTC128B.128 [R0+0x24200], desc[UR50][R2.64], !P6 ;  /* 0x2420000002001fae */ /* 0x000fe8000f101d72 */
[----:B------:R-:W-:Y:S04]  /*2c560*/  @P1 LDGSTS.E.BYPASS.LTC128B.128 [R0+0x26a00], desc[UR50][R2.64+0x40], !P3 ;  /* 0x26a0004002001fae */ /* 0x000fe8000d901d72 */
[----:B------:R0:W-:Y:S01]  /*2c570*/  @P1 LDGSTS.E.BYPASS.LTC128B.128 [R0+0x29200], desc[UR50][R2.64+0x80], !P2 ;  /* 0x2920008002001fae */ /* 0x0001e2000d101d72 */
[----:B------:R-:W-:-:S03]  /*2c580*/  LOP3.LUT P1, RZ, R20, 0x100, RZ, 0xc0, !PT ;  /* 0x0000010014ff7812 */ /* 0x000fc6000782c0ff */
[----:B0-----:R-:W0:Y:S04]  /*2c590*/  SHFL.IDX PT, R3, R5, 0x1, 0x1c1f ;  /* 0x003c1f0005037f89 */ /* 0x001e2800000e0000 */
[----:B------:R-:W1:Y:S01]  /*2c5a0*/  SHFL.IDX PT, R2, R6, 0x1, 0x1c1f ;  /* 0x003c1f0006027f89 */ /* 0x000e6200000e0000 */
[----:B0-----:R-:W-:-:S05]  /*2c5b0*/  @P5 IADD3 R3, P0, R8, R3, RZ ;  /* 0x0000000308035210 */ /* 0x001fca0007f1e0ff */
[----:B-1----:R-:W-:-:S05]  /*2c5c0*/  @P5 IMAD.X R2, RZ, RZ, R2, P0 ;  /* 0x000000ffff025224 */ /* 0x002fca00000e0602 */
[----:B------:R-:W-:-:S04]  /*2c5d0*/  @P5 LOP3.LUT R3, R3, R2, RZ, 0x3c, !PT ;  /* 0x0000000203035212 */ /* 0x000fc800078e3cff */
[----:B------:R-:W-:-:S04]  /*2c5e0*/  @P5 LOP3.LUT R2, R3, R2, RZ, 0x3c, !PT ;  /* 0x0000000203025212 */ /* 0x000fc800078e3cff */
[----:B------:R-:W-:-:S05]  /*2c5f0*/  @P5 LOP3.LUT R3, R3, R2, RZ, 0x3c, !PT ;  /* 0x0000000203035212 */ /* 0x000fca00078e3cff */
[----:B------:R-:W-:Y:S04]  /*2c600*/  @P5 LDGSTS.E.BYPASS.LTC128B.128 [R0+0x24a00], desc[UR50][R2.64], !P6 ;  /* 0x24a0000002005fae */ /* 0x000fe8000f101d72 */
[----:B------:R-:W-:Y:S04]  /*2c610*/  @P5 LDGSTS.E.BYPASS.LTC128B.128 [R0+0x27200], desc[UR50][R2.64+0x40], !P3 ;  /* 0x2720004002005fae */ /* 0x000fe8000d901d72 */
[----:B------:R0:W-:Y:S04]  /*2c620*/  @P5 LDGSTS.E.BYPASS.LTC128B.128 [R0+0x29a00], desc[UR50][R2.64+0x80], !P2 ;  /* 0x29a0008002005fae */ /* 0x0001e8000d101d72 */
[----:B0-----:R-:W0:Y:S04]  /*2c630*/  SHFL.IDX PT, R3, R5, 0x2, 0x1c1f ;  /* 0x005c1f0005037f89 */ /* 0x001e2800000e0000 */
[----:B------:R-:W1:Y:S04]  /*2c640*/  SHFL.IDX PT, R2, R6, 0x2, 0x1c1f ;  /* 0x005c1f0006027f89 */ /* 0x000e6800000e0000 */
[----:B------:R-:W3:Y:S04]  /*2c650*/  SHFL.IDX PT, R5, R5, 0x3, 0x1c1f ;  /* 0x007c1f0005057f89 */ /* 0x000ee800000e0000 */
[----:B------:R-:W4:Y:S01]  /*2c660*/  SHFL.IDX PT, R6, R6, 0x3, 0x1c1f ;  /* 0x007c1f0006067f89 */ /* 0x000f2200000e0000 */
[----:B0-----:R-:W-:-:S05]  /*2c670*/  @P4 IADD3 R3, P0, R8, R3, RZ ;  /* 0x0000000308034210 */ /* 0x001fca0007f1e0ff */
[----:B-1----:R-:W-:-:S05]  /*2c680*/  @P4 IMAD.X R2, RZ, RZ, R2, P0 ;  /* 0x000000ffff024224 */ /* 0x002fca00000e0602 */
[----:B------:R-:W-:-:S04]  /*2c690*/  @P4 LOP3.LUT R3, R3, R2, RZ, 0x3c, !PT ;  /* 0x0000000203034212 */ /* 0x000fc800078e3cff */
[----:B------:R-:W-:-:S04]  /*2c6a0*/  @P4 LOP3.LUT R2, R3, R2, RZ, 0x3c, !PT ;  /* 0x0000000203024212 */ /* 0x000fc800078e3cff */
[----:B------:R-:W-:-:S05]  /*2c6b0*/  @P4 LOP3.LUT R3, R3, R2, RZ, 0x3c, !PT ;  /* 0x0000000203034212 */ /* 0x000fca00078e3cff */
[----:B------:R-:W-:Y:S04]  /*2c6c0*/  @P4 LDGSTS.E.BYPASS.LTC128B.128 [R0+0x25200], desc[UR50][R2.64], !P6 ;  /* 0x2520000002004fae */ /* 0x000fe8000f101d72 */
[----:B------:R-:W-:Y:S04]  /*2c6d0*/  @P4 LDGSTS.E.BYPASS.LTC128B.128 [R0+0x27a00], desc[UR50][R2.64+0x40], !P3 ;  /* 0x27a0004002004fae */ /* 0x000fe8000d901d72 */
[----:B------:R3:W-:Y:S02]  /*2c6e0*/  @P4 LDGSTS.E.BYPASS.LTC128B.128 [R0+0x2a200], desc[UR50][R2.64+0x80], !P2 ;  /* 0x2a20008002004fae */ /* 0x0007e4000d101d72 */
[----:B---3--:R-:W-:-:S05]  /*2c6f0*/  @P1 IADD3 R2, P0, R8, R5, RZ ;  /* 0x0000000508021210 */ /* 0x008fca0007f1e0ff */
[----:B----4-:R-:W-:-:S05]  /*2c700*/  @P1 IMAD.X R3, RZ, RZ, R6, P0 ;  /* 0x000000ffff031224 */ /* 0x010fca00000e0606 */
[----:B------:R-:W-:Y:S04]  /*2c710*/  @P1 LDGSTS.E.BYPASS.LTC128B.128 [R0+0x25a00], desc[UR50][R2.64], !P6 ;  /* 0x25a0000002001fae */ /* 0x000fe8000f101d72 */
[----:B------:R-:W-:Y:S04]  /*2c720*/  @P1 LDGSTS.E.BYPASS.LTC128B.128 [R0+0x28200], desc[UR50][R2.64+0x40], !P3 ;  /* 0x2820004002001fae */ /* 0x000fe8000d901d72 */
[----:B------:R0:W-:Y:S04]  /*2c730*/  @P1 LDGSTS.E.BYPASS.LTC128B.128 [R0+0x2aa00], desc[UR50][R2.64+0x80], !P2 ;  /* 0x2aa0008002001fae */ /* 0x0001e8000d101d72 */
[----:B0-----:R0:W1:Y:S02]  /*2c740*/  SHFL.IDX PT, R2, R9, RZ, 0x1c1f ;  /* 0x001c1fff09027589 */ /* 0x00106400000e0000 */
.L_x_4849:
[----:B------:R-:W-:Y:S01]  /*2c750*/  LOP3.LUT P0, RZ, R20, 0x40, RZ, 0xc0, !PT ;  /* 0x0000004014ff7812 */ /* 0x000fe2000780c0ff */
[----:B------:R-:W-:-:S12]  /*2c760*/  BSSY B0, `(.L_x_4563) ;  /* 0x0000013000007945 */ /* 0x000fd80003800000 */
[----:B------:R-:W-:Y:S05]  /*2c770*/  @!P0 BRA `(.L_x_4564) ;  /* 0x0000000000448947 */ /* 0x000fea0003800000 */
[----:B------:R-:W0:Y:S01]  /*2c780*/  S2R R3, SR_TID.X ;  /* 0x0000000000037919 */ /* 0x000e220000002100 */
[----:B------:R-:W3:Y:S01]  /*2c790*/  LDC R6, c[0x0][0x2f4] ;  /* 0x0000bd00ff067b82 */ /* 0x000ee20000000800 */
[----:B0-----:R-:W-:-:S05]  /*2c7a0*/  IMAD.SHL.U32 R9, R3, 0x10, RZ ;  /* 0x0000001003097824 */ /* 0x001fca00078e00ff */
[----:B------:R-:W-:-:S04]  /*2c7b0*/  LOP3.LUT R9, R9, 0x30, RZ, 0xc0, !PT ;  /* 0x0000003009097812 */ /* 0x000fc800078ec0ff */
[C---:B------:R-:W-:Y:S02]  /*2c7c0*/  LOP3.LUT R8, R9.reuse, 0x40, RZ, 0xfc, !PT ;  /* 0x0000004009087812 */ /* 0x040fe400078efcff */
[C---:B------:R-:W-:Y:S02]  /*2c7d0*/  LOP3.LUT R5, R9.reuse, 0x80, RZ, 0xfc, !PT ;  /* 0x0000008009057812 */ /* 0x040fe400078efcff */
[-C--:B---3--:R-:W-:Y:S02]  /*2c7e0*/  ISETP.GE.AND P3, PT, R9, R6.reuse, PT ;  /* 0x000000060900720c */ /* 0x088fe40003f66270 */
[-C--:B------:R-:W-:Y:S02]  /*2c7f0*/  ISETP.GE.AND P2, PT, R8, R6.reuse, PT ;  /* 0x000000060800720c */ /* 0x080fe40003f46270 */
[----:B------:R-:W-:Y:S02]  /*2c800*/  ISETP.GE.AND P1, PT, R5, R6, PT ;  /* 0x000000060500720c */ /* 0x000fe40003f26270 */
[----:B-1----:R-:W-:-:S05]  /*2c810*/  IADD3 R2, P0, R9, R2, RZ ;  /* 0x0000000209027210 */ /* 0x002fca0007f1e0ff */
[----:B------:R-:W-:-:S05]  /*2c820*/  IMAD.X R3, RZ, RZ, R7, P0 ;  /* 0x000000ffff037224 */ /* 0x000fca00000e0607 */
[----:B------:R-:W-:Y:S01]  /*2c830*/  @!PT LDS RZ, [RZ] ;  /* 0x00000000fffff984 */ /* 0x000fe20000000800 */
[----:B------:R-:W-:Y:S01]  /*2c840*/  @!PT LDS RZ, [RZ] ;  /* 0x00000000fffff984 */ /* 0x000fe20000000800 */
[----:B------:R-:W-:Y:S01]  /*2c850*/  @!PT LDS RZ, [RZ] ;  /* 0x00000000fffff984 */ /* 0x000fe20000000800 */
[----:B------:R3:W-:Y:S04]  /*2c860*/  LDGSTS.E.BYPASS.LTC128B.128 [R0+0x26200], desc[UR50][R2.64], !P3 ;  /* 0x2620000002007fae */ /* 0x0007e8000d901d72 */
[----:B------:R3:W-:Y:S04]  /*2c870*/  LDGSTS.E.BYPASS.LTC128B.128 [R0+0x28a00], desc[UR50][R2.64+0x40], !P2 ;  /* 0x28a0004002007fae */ /* 0x0007e8000d101d72 */
[----:B------:R3:W-:Y:S02]  /*2c880*/  LDGSTS.E.BYPASS.LTC128B.128 [R0+0x2b200], desc[UR50][R2.64+0x80], !P1 ;  /* 0x2b20008002007fae */ /* 0x0007e4000c901d72 */
.L_x_4564:
[----:B------:R-:W-:Y:S05]  /*2c890*/  BSYNC B0 ;  /* 0x0000000000007941 */ /* 0x000fea0003800000 */
.L_x_4563:
[----:B------:R-:W-:Y:S01]  /*2c8a0*/  NOP ;  /* 0x0000000000007918 */ /* 0x000fe20000000000 */
[----:B------:R-:W-:-:S13]  /*2c8b0*/  PLOP3.LUT P0, PT, PT, PT, PT, 0x80, 0x0 ;  /* 0x000000000000781c */ /* 0x000fda0003f0f070 */
.L_x_4565:
[----:B------:R-:W-:Y:S02]  /*2c8c0*/  PLOP3.LUT P1, PT, P1, P0, PT, 0xa2, 0x0 ;  /* 0x000000000000781c */ /* 0x000fe40000f21472 */
[----:B------:R-:W-:-:S08]  /*2c8d0*/  @P0 R2UR P1, UR4, R4 ;  /* 0x00000000040402ca */ /* 0x000fd00000020000 */
[----:B------:R-:W-:-:S05]  /*2c8e0*/  @P0 PLOP3.LUT P0, PT, P1, PT, PT, 0x80, 0x0 ;  /* 0x000000000000081c */ /* 0x000fca0000f0f070 */
[----:B------:R-:W-:Y:S01]  /*2c8f0*/  @!P1 SYNCS.ARRIVE.TRANS64.RED.A0T1 RZ, [UR4+0x33430], RZ ;  /* 0x033430ffffff99a7 */ /* 0x000fe20008200404 */
[----:B------:R-:W-:Y:S07]  /*2c900*/  @!P1 ARRIVES.LDGSTSBAR.64.TRANSCNT [UR4+0x33430] ;  /* 0x03343000ff0099b0 */ /* 0x000fee0008000a84 */
[----:B------:R-:W-:Y:S05]  /*2c910*/  @P0 BRA.U.ANY `(.L_x_4565) ;  /* 0xfffffffd00e80947 */ /* 0x000fea000393ffff */
[----:B------:R-:W-:Y:S01]  /*2c920*/  NOP ;  /* 0x0000000000007918 */ /* 0x000fe20000000000 */
[----:B---3--:R-:W-:-:S04]  /*2c930*/  MOV R0, UR39 ;  /* 0x0000002700007c02 */ /* 0x008fc80008000f00 */
[----:B------:R-:W-:-:S13]  /*2c940*/  ISETP.NE.AND P2, PT, R0, 0x3, PT ;  /* 0x000000030000780c */ /* 0x000fda0003f45270 */
[----:B------:R-:W-:Y:S05]  /*2c950*/  @!P2 BRA `(.L_x_4566) ;  /* 0x000000000004a947 */ /* 0x000fea0003800000 */
[----:B------:R-:W-:Y:S01]  /*2c960*/  BPT.TRAP 0x1 ;  /* 0x000000040000795c */ /* 0x000fe20000300000 */
.L_x_4566:
[----:B------:R3:W5:Y:S01]  /*2c970*/  LDL.LU R3, [R1+0x2c] ;  /* 0x00002c0001037983 */ /* 0x0007620000300800 */
[----:B------:R3:W-:Y:S02]  /*2c980*/  SYNCS.ARRIVE.TRANS64.A1T0 RZ, [R4+URZ+0x33430], RZ ;  /* 0x033430ff04ff79a7 */ /* 0x0007e4000810003f */
[----:B------:R-:W-:Y:S05]  /*2c990*/  WARPSYNC.ALL ;  /* 0x0000000000007948 */ /* 0x000fea0003800000 */
[----:B------:R-:W-:Y:S01]  /*2c9a0*/  ULDC.64 UR6, c[0x0][0xa00] ;  /* 0x0002800000067ab9 */ /* 0x000fe20000000a00 */
[----:B-1----:R-:W-:Y:S01]  /*2c9b0*/  VIADD R2, R17, 0x1e200 ;  /* 0x0001e20011027836 */ /* 0x002fe20000000000 */
[----:B------:R-:W-:Y:S01]  /*2c9c0*/  BAR.SYNC.DEFER_BLOCKING 0x8, 0x180 ;  /* 0x0206000000007b1d */ /* 0x000fe20000010000 */
[----:B------:R-:W-:Y:S02]  /*2c9d0*/  ISETP.NE.U32.AND P0, PT, RZ, UR6, PT ;  /* 0x00000006ff007c0c */ /* 0x000fe4000bf05070 */
[----:B------:R-:W-:-:S02]  /*2c9e0*/  SHF.R.S32.HI R0, RZ, 0x1f, R30 ;  /* 0x0000001fff007819 */ /* 0x000fc4000001141e */
[----:B------:R-:W-:Y:S01]  /*2c9f0*/  ISETP.NE.AND.EX P0, PT, RZ, UR7, PT, P0 ;  /* 0x00000007ff007c0c */ /* 0x000fe2000bf05300 */
[----:B------:R-:W-:Y:S01]  /*2ca00*/  ULDC.64 UR4, c[0x0][0x298] ;  /* 0x0000a60000047ab9 */ /* 0x000fe20000000a00 */
[----:B------:R-:W-:Y:S01]  /*2ca10*/  BSSY B6, `(.L_x_4567) ;  /* 0x0000019000067945 */ /* 0x000fe20003800000 */
[----:B------:R-:W-:Y:S01]  /*2ca20*/  IMAD R0, R0, UR4, RZ ;  /* 0x0000000400007c24 */ /* 0x000fe2000f8e02ff */
[----:B------:R-:W-:Y:S01]  /*2ca30*/  SEL R23, R23, RZ, !P0 ;  /* 0x000000ff17177207 */ /* 0x000fe20004000000 */
[----:B------:R-:W-:-:S04]  /*2ca40*/  IMAD.WIDE.U32 R28, R30, UR4, RZ ;  /* 0x000000041e1c7c25 */ /* 0x000fc8000f8e00ff */
[----:B------:R-:W-:-:S04]  /*2ca50*/  IMAD R0, R30, UR5, R0 ;  /* 0x000000051e007c24 */ /* 0x000fc8000f8e0200 */
[----:B------:R-:W-:Y:S01]  /*2ca60*/  IMAD.IADD R26, R29, 0x1, R0 ;  /* 0x000000011d1a7824 */ /* 0x000fe200078e0200 */
[----:B-----5:R-:W-:Y:S02]  /*2ca70*/  SEL R33, R3, RZ, !P0 ;  /* 0x000000ff03217207 */ /* 0x020fe40004000000 */
[----:B------:R-:W-:-:S13]  /*2ca80*/  LOP3.LUT P0, RZ, R2, 0x1bf, RZ, 0xc0, !PT ;  /* 0x000001bf02ff7812 */ /* 0x000fda000780c0ff */
[----:B------:R-:W-:Y:S05]  /*2ca90*/  @!P0 BRA `(.L_x_4568) ;  /* 0x0000000000408947 */ /* 0x000fea0003800000 */
[----:B------:R-:W-:Y:S01]  /*2caa0*/  MOV R2, 0x0 ;  /* 0x0000000000027802 */ /* 0x000fe20000000f00 */
[----:B------:R-:W-:Y:S01]  /*2cab0*/  ULDC.64 UR4, c[0x4][0x1b0] ;  /* 0x01006c0000047ab9 */ /* 0x000fe20000000a00 */
[----:B------:R-:W-:Y:S01]  /*2cac0*/  ULDC.64 UR6, c[0x4][0x1b8] ;  /* 0x01006e0000067ab9 */ /* 0x000fe20000000a00 */
[----:B------:R-:W-:Y:S01]  /*2cad0*/  ULDC.64 UR8, c[0x4][0xd0] ;  /* 0x0100340000087ab9 */ /* 0x000fe20000000a00 */
[----:B---3--:R-:W-:Y:S01]  /*2cae0*/  IMAD.U32 R4, RZ, RZ, UR4 ;  /* 0x00000004ff047e24 */ /* 0x008fe2000f8e00ff */
[----:B------:R-:W-:Y:S01]  /*2caf0*/  MOV R7, UR7 ;  /* 0x0000000700077c02 */ /* 0x000fe20008000f00 */
[----:B------:R-:W1:Y:S01]  /*2cb00*/  LDC.64 R2, c[0x4][R2] ;  /* 0x0100000002027b82 */ /* 0x000e620000000a00 */
[----:B------:R-:W-:Y:S02]  /*2cb10*/  IMAD.U32 R5, RZ, RZ, UR5 ;  /* 0x00000005ff057e24 */ /* 0x000fe4000f8e00ff */
[----:B------:R-:W-:Y:S02]  /*2cb20*/  IMAD.U32 R6, RZ, RZ, UR6 ;  /* 0x00000006ff067e24 */ /* 0x000fe4000f8e00ff */
[----:B------:R-:W-:-:S02]  /*2cb30*/  IMAD.U32 R10, RZ, RZ, UR8 ;  /* 0x00000008ff0a7e24 */ /* 0x000fc4000f8e00ff */
[----:B------:R-:W-:Y:S02]  /*2cb40*/  IMAD.U32 R11, RZ, RZ, UR9 ;  /* 0x00000009ff0b7e24 */ /* 0x000fe4000f8e00ff */
[----:B------:R-:W-:Y:S02]  /*2cb50*/  IMAD.MOV.U32 R8, RZ, RZ, 0x70 ;  /* 0x00000070ff087424 */ /* 0x000fe400078e00ff */
[----:B------:R-:W-:Y:S02]  /*2cb60*/  IMAD.MOV.U32 R12, RZ, RZ, 0x1 ;  /* 0x00000001ff0c7424 */ /* 0x000fe400078e00ff */
[----:B------:R-:W-:-:S07]  /*2cb70*/  IMAD.MOV.U32 R13, RZ, RZ, RZ ;  /* 0x000000ffff0d7224 */ /* 0x000fce00078e00ff */
[----:B--2---:R-:W-:-:S07]  /*2cb80*/  LEPC R20, `(.L_x_4568) ;  /* 0x000000001014794e */ /* 0x004fce0000000000 */
[----:B01----:R-:W-:Y:S05]  /*2cb90*/  CALL.ABS.NOINC R2 ;  /* 0x0000000002007343 */ /* 0x003fea0003c00000 */
.L_x_4568:
[----:B------:R-:W-:Y:S05]  /*2cba0*/  BSYNC B6 ;  /* 0x0000000000067941 */ /* 0x000fea0003800000 */
.L_x_4567:
[----:B------:R1:W5:Y:S01]  /*2cbb0*/  LDL R10, [R1+0x30] ;  /* 0x00003000010a7983 */ /* 0x0003620000100800 */
[----:B------:R-:W4:Y:S01]  /*2cbc0*/  LDC R7, c[0x0][0x448] ;  /* 0x00011200ff077b82 */ /* 0x000f220000000800 */
[----:B------:R-:W-:Y:S01]  /*2cbd0*/  MOV R2, R28 ;  /* 0x0000001c00027202 */ /* 0x000fe20000000f00 */
[----:B------:R-:W-:Y:S01]  /*2cbe0*/  IMAD.MOV.U32 R3, RZ, RZ, R26 ;  /* 0x000000ffff037224 */ /* 0x000fe200078e001a */
[----:B------:R1:W5:Y:S01]  /*2cbf0*/  LDL R8, [R1+0x1c] ;  /* 0x00001c0001087983 */ /* 0x0003620000100800 */
[----:B------:R-:W-:Y:S01]  /*2cc00*/  ULDC.64 UR4, c[0x0][0x2d8] ;  /* 0x0000b60000047ab9 */ /* 0x000fe20000000a00 */
[----:B------:R-:W-:Y:S01]  /*2cc10*/  IMAD.SHL.U32 R25, R25, 0x80, RZ ;  /* 0x0000008019197824 */ /* 0x000fe200078e00ff */
[----:B------:R-:W2:Y:S01]  /*2cc20*/  S2R R20, SR_TID.X ;  /* 0x0000000000147919 */ /* 0x000ea20000002100 */
[----:B------:R-:W-:-:S04]  /*2cc30*/  IMAD.WIDE.U32 R2, R18, UR4, R2 ;  /* 0x0000000412027c25 */ /* 0x000fc8000f8e0002 */
[----:B------:R-:W-:Y:S01]  /*2cc40*/  IMAD R3, R18, UR5, R3 ;  /* 0x0000000512037c24 */ /* 0x000fe2000f8e0203 */
[----:B------:R-:W-:Y:S02]  /*2cc50*/  ULDC.64 UR4, c[0x0][0x2e0] ;  /* 0x0000b80000047ab9 */ /* 0x000fe40000000a00 */
[----:B------:R-:W-:Y:S02]  /*2cc60*/  IMAD R0, R33, UR4, RZ ;  /* 0x0000000421007c24 */ /* 0x000fe4000f8e02ff */
[----:B------:R-:W-:-:S04]  /*2cc70*/  IMAD.WIDE.U32 R2, R23, UR4, R2 ;  /* 0x0000000417027c25 */ /* 0x000fc8000f8e0002 */
[----:B------:R-:W-:Y:S01]  /*2cc80*/  IMAD R0, R23, UR5, R0 ;  /* 0x0000000517007c24 */ /* 0x000fe2000f8e0200 */
[----:B------:R-:W0:Y:S01]  /*2cc90*/  S2R R30, SR_TID.X ;  /* 0x00000000001e7919 */ /* 0x000e220000002100 */
[----:B------:R-:W-:Y:S01]  /*2cca0*/  ULDC.64 UR4, c[0x0][0x2d0] ;  /* 0x0000b40000047ab9 */ /* 0x000fe20000000a00 */
[----:B----4-:R-:W-:Y:S01]  /*2ccb0*/  ISETP.NE.AND P0, PT, R7, 0x1, PT ;  /* 0x000000010700780c */ /* 0x010fe20003f05270 */
[----:B------:R-:W-:-:S12]  /*2ccc0*/  IMAD.IADD R3, R3, 0x1, R0 ;  /* 0x0000000103037824 */ /* 0x000fd800078e0200 */
[----:B---3--:R-:W3:Y:S01]  /*2ccd0*/  @P0 LDC R4, c[0x0][0x44c] ;  /* 0x00011300ff040b82 */ /* 0x008ee20000000800 */
[C---:B--2---:R-:W-:Y:S01]  /*2cce0*/  LOP3.LUT R21, R20.reuse, 0x7f, RZ, 0xc0, !PT ;  /* 0x0000007f14157812 */ /* 0x044fe200078ec0ff */
[----:B------:R-:W-:-:S03]  /*2ccf0*/  IMAD.SHL.U32 R20, R20, 0x20, RZ ;  /* 0x0000002014147824 */ /* 0x000fc600078e00ff */
[----:B------:R-:W-:-:S03]  /*2cd00*/  SHF.R.U32.HI R21, RZ, 0x2, R21 ;  /* 0x00000002ff157819 */ /* 0x000fc60000011615 */
[----:B------:R-:W2:Y:S01]  /*2cd10*/  @P0 LDC R0, c[0x0][0x450] ;  /* 0x00011400ff000b82 */ /* 0x000ea20000000800 */
[----:B------:R-:W-:-:S04]  /*2cd20*/  LOP3.LUT R20, R21, 0x60, R20, 0xf8, !PT ;  /* 0x0000006015147812 */ /* 0x000fc800078ef814 */
[----:B------:R-:W-:-:S05]  /*2cd30*/  LOP3.LUT R5, R20, R25, RZ, 0xfc, !PT ;  /* 0x0000001914057212 */ /* 0x000fca00078efcff */
[----:B---3--:R-:W-:-:S04]  /*2cd40*/  @P0 IMAD.HI.U32 R6, R5, R4, RZ ;  /* 0x0000000405060227 */ /* 0x008fc800078e00ff */
[----:B------:R-:W-:Y:S01]  /*2cd50*/  IMAD.MOV.U32 R4, RZ, RZ, R5 ;  /* 0x000000ffff047224 */ /* 0x000fe200078e0005 */
[----:B--2---:R-:W-:-:S04]  /*2cd60*/  @P0 SHF.R.U32.HI R4, RZ, R0, R6 ;  /* 0x00000000ff040219 */ /* 0x004fc80000011606 */
[----:B------:R-:W-:-:S05]  /*2cd70*/  IADD3 R0, -R4, RZ, RZ ;  /* 0x000000ff04007210 */ /* 0x000fca0007ffe1ff */
        /* <DEDUP_REMOVED lines=9> */
[----:B0-----:R-:W-:Y:S02]  /*2ce10*/  IMAD.SHL.U32 R21, R30, 0x10, RZ ;  /* 0x000000101e157824 */ /* 0x001fe400078e00ff */
[----:B------:R-:W-:-:S03]  /*2ce20*/  IMAD.WIDE.U32 R2, R0, UR4, R2 ;  /* 0x0000000400027c25 */ /* 0x000fc6000f8e0002 */
[----:B------:R-:W-:Y:S01]  /*2ce30*/  LOP3.LUT R21, R21, 0x30, RZ, 0xc0, !PT ;  /* 0x0000003015157812 */ /* 0x000fe200078ec0ff */
[----:B------:R-:W-:Y:S01]  /*2ce40*/  IMAD R4, R0, UR5, R4 ;  /* 0x0000000500047c24 */ /* 0x000fe2000f8e0204 */
[----:B------:R-:W-:Y:S01]  /*2ce50*/  ULDC.64 UR4, c[0x0][0x280] ;  /* 0x0000a00000047ab9 */ /* 0x000fe20000000a00 */
[----:B------:R-:W-:Y:S01]  /*2ce60*/  IMAD.SHL.U32 R20, R30, 0x10, RZ ;  /* 0x000000101e147824 */ /* 0x000fe200078e00ff */
[----:B------:R-:W-:Y:S01]  /*2ce70*/  IADD3 R0, P0, R2, UR4, RZ ;  /* 0x0000000402007c10 */ /* 0x000fe2000ff1e0ff */
[----:B------:R-:W-:Y:S01]  /*2ce80*/  ULDC UR4, c[0x0][0x2b8] ;  /* 0x0000ae0000047ab9 */ /* 0x000fe20000000800 */
[C---:B------:R-:W-:Y:S02]  /*2ce90*/  LOP3.LUT R34, R21.reuse, 0x40, RZ, 0xfc, !PT ;  /* 0x0000004015227812 */ /* 0x040fe400078efcff */
[----:B------:R-:W-:Y:S02]  /*2cea0*/  LOP3.LUT R20, R20, 0x30, RZ, 0xc0, !PT ;  /* 0x0000003014147812 */ /* 0x000fe400078ec0ff */
[----:B------:R-:W-:-:S02]  /*2ceb0*/  LOP3.LUT R21, R21, 0x80, RZ, 0xfc, !PT ;  /* 0x0000008015157812 */ /* 0x000fc400078efcff */
[----:B------:R-:W-:Y:S01]  /*2cec0*/  IADD3.X R4, R3, UR5, R4, P0, !PT ;  /* 0x0000000503047c10 */ /* 0x000fe200087fe404 */
[----:B------:R-:W-:Y:S01]  /*2ced0*/  UMOV UR5, 0xffffffff ;  /* 0xffffffff00057882 */ /* 0x000fe20000000000 */
[----:B------:R-:W-:Y:S02]  /*2cee0*/  LOP3.LUT R30, R30, 0x7f, RZ, 0xc0, !PT ;  /* 0x0000007f1e1e7812 */ /* 0x000fe400078ec0ff */
[----:B------:R-:W-:Y:S02]  /*2cef0*/  ISETP.GE.AND P3, PT, R20, UR4, PT ;  /* 0x0000000414007c0c */ /* 0x000fe4000bf66270 */
[----:B------:R-:W-:Y:S02]  /*2cf00*/  ISETP.GE.AND P2, PT, R34, UR4, PT ;  /* 0x0000000422007c0c */ /* 0x000fe4000bf46270 */
[----:B------:R-:W-:Y:S02]  /*2cf10*/  ISETP.GE.AND P0, PT, R21, UR4, PT ;  /* 0x0000000415007c0c */ /* 0x000fe4000bf06270 */
[----:B------:R-:W-:Y:S01]  /*2cf20*/  SHF.R.U32.HI R9, RZ, 0x2, R30 ;  /* 0x00000002ff097819 */ /* 0x000fe2000001161e */
[----:B-1----:R-:W-:Y:S10]  /*2cf30*/  BRA.DIV UR5, `(.L_x_4569) ;  /* 0x0000009e05147947 */ /* 0x002ff4000b800000 */
[----:B------:R-:W0:Y:S01]  /*2cf40*/  SHFL.IDX PT, R3, R0, RZ, 0x1c1f ;  /* 0x001c1fff00037589 */ /* 0x000e2200000e0000 */
[----:B-----5:R-:W-:Y:S02]  /*2cf50*/  IMAD R5, R10, R7, RZ ;  /* 0x000000070a057224 */ /* 0x020fe400078e02ff */
[----:B------:R-:W-:Y:S01]  /*2cf60*/  IMAD.IADD R25, R9, 0x1, R25 ;  /* 0x0000000109197824 */ /* 0x000fe200078e0219 */
[----:B------:R-:W1:Y:S04]  /*2cf70*/  SHFL.IDX PT, R2, R4, RZ, 0x1c1f ;  /* 0x001c1fff04027589 */ /* 0x000e6800000e0000 */
[C---:B------:R-:W-:Y:S01]  /*2cf80*/  ISETP.GE.AND P1, PT, R25.reuse, R5, PT ;  /* 0x000000051900720c */ /* 0x040fe20003f26270 */
[----:B------:R-:W-:Y:S01]  /*2cf90*/  SHFL.IDX PT, R14, R0, 0x3, 0x1c1f ;  /* 0x007c1f00000e7f89 */ /* 0x000fe200000e0000 */
[----:B------:R-:W-:-:S11]  /*2cfa0*/  IADD3 R6, R25, 0x20, RZ ;  /* 0x0000002019067810 */ /* 0x000fd60007ffe0ff */
[----:B0-----:R-:W-:-:S05]  /*2cfb0*/  @!P1 IADD3 R3, P4, R20, R3, RZ ;  /* 0x0000000314039210 */ /* 0x001fca0007f9e0ff */
[----:B-1----:R-:W-:-:S05]  /*2cfc0*/  @!P1 IMAD.X R2, RZ, RZ, R2, P4 ;  /* 0x000000ffff029224 */ /* 0x002fca00020e0602 */
[----:B------:R-:W-:-:S04]  /*2cfd0*/  @!P1 LOP3.LUT R3, R3, R2, RZ, 0x3c, !PT ;  /* 0x0000000203039212 */ /* 0x000fc800078e3cff */
[----:B------:R-:W-:-:S04]  /*2cfe0*/  @!P1 LOP3.LUT R2, R3, R2, RZ, 0x3c, !PT ;  /* 0x0000000203029212 */ /* 0x000fc800078e3cff */
[----:B------:R-:W-:-:S05]  /*2cff0*/  @!P1 LOP3.LUT R3, R3, R2, RZ, 0x3c, !PT ;  /* 0x0000000203039212 */ /* 0x000fca00078e3cff */
[----:B------:R-:W-:Y:S04]  /*2d000*/  @!P1 LDGSTS.E.BYPASS.LTC128B.128 [R8+0x1e200], desc[UR50][R2.64], !P3 ;  /* 0x1e20000002089fae */ /* 0x000fe8000d901d72 */
[----:B------:R-:W-:Y:S04]  /*2d010*/  @!P1 LDGSTS.E.BYPASS.LTC128B.128 [R8+0x20200], desc[UR50][R2.64+0x40], !P2 ;  /* 0x2020004002089fae */ /* 0x000fe8000d101d72 */
[----:B------:R0:W-:Y:S01]  /*2d020*/  @!P1 LDGSTS.E.BYPASS.LTC128B.128 [R8+0x22200], desc[UR50][R2.64+0x80], !P0 ;  /* 0x2220008002089fae */ /* 0x0001e2000c101d72 */
[----:B------:R-:W-:Y:S01]  /*2d030*/  ISETP.GE.AND P1, PT, R6, R5, PT ;  /* 0x000000050600720c */ /* 0x000fe20003f26270 */
[----:B------:R-:W-:-:S02]  /*2d040*/  VIADD R6, R25, 0x40 ;  /* 0x0000004019067836 */ /* 0x000fc40000000000 */
[----:B0-----:R-:W0:Y:S04]  /*2d050*/  SHFL.IDX PT, R3, R0, 0x1, 0x1c1f ;  /* 0x003c1f0000037f89 */ /* 0x001e2800000e0000 */
[----:B------:R-:W1:Y:S06]  /*2d060*/  SHFL.IDX PT, R2, R4, 0x1, 0x1c1f ;  /* 0x003c1f0004027f89 */ /* 0x000e6c00000e0000 */
        /* <DEDUP_REMOVED lines=8> */
[----:B------:R-:W-:-:S03]  /*2d0f0*/  ISETP.GE.AND P1, PT, R6, R5, PT ;  /* 0x000000050600720c */ /* 0x000fc60003f26270 */
[----:B0-----:R-:W0:Y:S04]  /*2d100*/  SHFL.IDX PT, R3, R0, 0x2, 0x1c1f ;  /* 0x005c1f0000037f89 */ /* 0x001e2800000e0000 */
[----:B------:R-:W1:Y:S04]  /*2d110*/  SHFL.IDX PT, R2, R4, 0x2, 0x1c1f ;  /* 0x005c1f0004027f89 */ /* 0x000e6800000e0000 */
[----:B------:R-:W2:Y:S02]  /*2d120*/  SHFL.IDX PT, R4, R4, 0x3, 0x1c1f ;  /* 0x007c1f0004047f89 */ /* 0x000ea400000e0000 */
[----:B0-----:R-:W-:-:S05]  /*2d130*/  @!P1 IADD3 R3, P4, R20, R3, RZ ;  /* 0x0000000314039210 */ /* 0x001fca0007f9e0ff */
[----:B-1----:R-:W-:-:S05]  /*2d140*/  @!P1 IMAD.X R2, RZ, RZ, R2, P4 ;  /* 0x000000ffff029224 */ /* 0x002fca00020e0602 */
[----:B------:R-:W-:-:S04]  /*2d150*/  @!P1 LOP3.LUT R3, R3, R2, RZ, 0x3c, !PT ;  /* 0x0000000203039212 */ /* 0x000fc800078e3cff */
[----:B------:R-:W-:-:S04]  /*2d160*/  @!P1 LOP3.LUT R2, R3, R2, RZ, 0x3c, !PT ;  /* 0x0000000203029212 */ /* 0x000fc800078e3cff */
[----:B------:R-:W-:-:S05]  /*2d170*/  @!P1 LOP3.LUT R3, R3, R2, RZ, 0x3c, !PT ;  /* 0x0000000203039212 */ /* 0x000fca00078e3cff */
[----:B------:R0:W-:Y:S04]  /*2d180*/  @!P1 LDGSTS.E.BYPASS.LTC128B.128 [R8+0x1f200], desc[UR50][R2.64], !P3 ;  /* 0x1f20000002089fae */ /* 0x0001e8000d901d72 */
[----:B------:R0:W-:Y:S04]  /*2d190*/  @!P1 LDGSTS.E.BYPASS.LTC128B.128 [R8+0x21200], desc[UR50][R2.64+0x40], !P2 ;  /* 0x2120004002089fae */ /* 0x0001e8000d101d72 */
[----:B--2---:R0:W-:Y:S02]  /*2d1a0*/  @!P1 LDGSTS.E.BYPASS.LTC128B.128 [R8+0x23200], desc[UR50][R2.64+0x80], !P0 ;  /* 0x2320008002089fae */ /* 0x0041e4000c101d72 */
.L_x_4858:
        /* <DEDUP_REMOVED lines=10> */
[----:B------:R1:W-:Y:S04]  /*2d250*/  LDGSTS.E.BYPASS.LTC128B.128 [R8+0x21a00], desc[UR50][R2.64+0x40], !P2 ;  /* 0x21a0004002087fae */ /* 0x0003e8000d101d72 */
[----:B------:R1:W-:Y:S02]  /*2d260*/  LDGSTS.E.BYPASS.LTC128B.128 [R8+0x23a00], desc[UR50][R2.64+0x80], !P0 ;  /* 0x23a0008002087fae */ /* 0x0003e4000c101d72 */
.L_x_4571:
[----:B------:R-:W-:Y:S05]  /*2d270*/  BSYNC B0 ;  /* 0x0000000000007941 */ /* 0x000fea0003800000 */
.L_x_4570:
[----:B------:R-:W-:Y:S01]  /*2d280*/  NOP ;  /* 0x0000000000007918 */ /* 0x000fe20000000000 */
[----:B------:R-:W-:-:S13]  /*2d290*/  PLOP3.LUT P0, PT, PT, PT, PT, 0x80, 0x0 ;  /* 0x000000000000781c */ /* 0x000fda0003f0f070 */
.L_x_4572:
[----:B------:R-:W-:Y:S02]  /*2d2a0*/  PLOP3.LUT P1, PT, P1, P0, PT, 0xa2, 0x0 ;  /* 0x000000000000781c */ /* 0x000fe40000f21472 */
[----:B------:R-:W-:-:S08]  /*2d2b0*/  @P0 R2UR P1, UR4, R17 ;  /* 0x00000000110402ca */ /* 0x000fd00000020000 */
[----:B------:R-:W-:-:S05]  /*2d2c0*/  @P0 PLOP3.LUT P0, PT, P1, PT, PT, 0x80, 0x0 ;  /* 0x000000000000081c */ /* 0x000fca0000f0f070 */
[----:B------:R-:W-:Y:S01]  /*2d2d0*/  @!P1 SYNCS.ARRIVE.TRANS64.RED.A0T1 RZ, [UR4+0x33400], RZ ;  /* 0x033400ffffff99a7 */ /* 0x000fe20008200404 */
[----:B------:R-:W-:Y:S07]  /*2d2e0*/  @!P1 ARRIVES.LDGSTSBAR.64.TRANSCNT [UR4+0x33400] ;  /* 0x03340000ff0099b0 */ /* 0x000fee0008000a84 */
[----:B------:R-:W-:Y:S05]  /*2d2f0*/  @P0 BRA.U.ANY `(.L_x_4572) ;  /* 0xfffffffd00e80947 */ /* 0x000fea000393ffff */
[----:B01----:R-:W2:Y:S02]  /*2d300*/  LDL.LU R2, [R1+0x34] ;  /* 0x0000340001027983 */ /* 0x003ea40000300800 */
[----:B--2---:R-:W-:-:S04]  /*2d310*/  IADD3 R2, R2, 0x1, RZ ;  /* 0x0000000102027810 */ /* 0x004fc80007ffe0ff */
[----:B------:R-:W-:Y:S01]  /*2d320*/  LEA.HI R0, R2, R2, RZ, 0x1 ;  /* 0x0000000202007211 */ /* 0x000fe200078f08ff */
[----:B------:R0:W-:Y:S03]  /*2d330*/  STL [R1+0x34], R2 ;  /* 0x0000340201007387 */ /* 0x0001e60000100800 */
        /* <DEDUP_REMOVED lines=9> */
.L_x_4859:
[----:B------:R-:W-:Y:S05]  /*2d3d0*/  BSYNC B0 ;  /* 0x0000000000007941 */ /* 0x000fea0003800000 */
.L_x_4573:
[----:B------:R-:W2:Y:S02]  /*2d3e0*/  LDL R2, [R1+0x10] ;  /* 0x0000100001027983 */ /* 0x000ea40000100800 */
[----:B--2---:R-:W-:-:S13]  /*2d3f0*/  ISETP.GE.AND P0, PT, R33, R2, PT ;  /* 0x000000022100720c */ /* 0x004fda0003f06270 */
[----:B------:R-:W-:Y:S05]  /*2d400*/  @!P0 BRA `(.L_x_4575) ;  /* 0x0000001c008c8947 */ /* 0x000fea0003800000 */
[----:B------:R-:W-:Y:S02]  /*2d410*/  IMAD.MOV.U32 R20, RZ, RZ, R32 ;  /* 0x000000ffff147224 */ /* 0x000fe400078e0020 */
[----:B------:R-:W-:-:S07]  /*2d420*/  IMAD.MOV.U32 R21, RZ, RZ, R37 ;  /* 0x000000ffff157224 */ /* 0x000fce00078e0025 */
.L_x_4595:
[----:B0-2---:R-:W2:Y:S01]  /*2d430*/  LDL R0, [R1+0x4] ;  /* 0x0000040001007983 */ /* 0x005ea20000100800 */
[----:B------:R-:W0:Y:S03]  /*2d440*/  LDC R6, c[0x0][0x430] ;  /* 0x00010c00ff067b82 */ /* 0x000e260000000800 */
[----:B------:R-:W3:Y:S01]  /*2d450*/  LDL R9, [R1+0xc] ;  /* 0x00000c0001097983 */ /* 0x000ee20000100800 */
[----:B-1----:R-:W1:Y:S01]  /*2d460*/  S2R R2, SR_TID.X ;  /* 0x0000000000027919 */ /* 0x002e620000002100 */
[----:B------:R-:W4:Y:S02]  /*2d470*/  S2R R8, SR_TID.X ;  /* 0x0000000000087919 */ /* 0x000f240000002100 */
[----:B------:R-:W3:Y:S01]  /*2d480*/  LDL R13, [R1+0x10] ;  /* 0x00001000010d7983 */ /* 0x000ee20000100800 */
[----:B0-----:R-:W-:-:S13]  /*2d490*/  ISETP.NE.AND P0, PT, R6, 0x1, PT ;  /* 0x000000010600780c */ /* 0x001fda0003f05270 */
[----:B------:R-:W0:Y:S01]  /*2d4a0*/  @P0 LDC R4, c[0x0][0x434] ;  /* 0x00010d00ff040b82 */ /* 0x000e220000000800 */
[C---:B-1----:R-:W-:Y:S01]  /*2d4b0*/  LOP3.LUT R3, R2.reuse, 0x7f, RZ, 0xc0, !PT ;  /* 0x0000007f02037812 */ /* 0x042fe200078ec0ff */
[----:B------:R-:W-:-:S03]  /*2d4c0*/  IMAD.SHL.U32 R5, R2, 0x20, RZ ;  /* 0x0000002002057824 */ /* 0x000fc600078e00ff */
[----:B------:R-:W-:-:S04]  /*2d4d0*/  SHF.R.U32.HI R3, RZ, 0x2, R3 ;  /* 0x00000002ff037819 */ /* 0x000fc80000011603 */
[----:B------:R-:W-:Y:S02]  /*2d4e0*/  LOP3.LUT R5, R3, 0x60, R5, 0xf8, !PT ;  /* 0x0000006003057812 */ /* 0x000fe400078ef805 */
[----:B------:R-:W1:Y:S01]  /*2d4f0*/  @P0 LDC R3, c[0x0][0x438] ;  /* 0x00010e00ff030b82 */ /* 0x000e620000000800 */
[----:B------:R-:W-:Y:S01]  /*2d500*/  LOP3.LUT R2, R2, 0x7f, RZ, 0xc0, !PT ;  /* 0x0000007f02027812 */ /* 0x000fe200078ec0ff */
[----:B----4-:R-:W-:-:S03]  /*2d510*/  IMAD.SHL.U32 R8, R8, 0x20, RZ ;  /* 0x0000002008087824 */ /* 0x010fc600078e00ff */
[----:B------:R-:W-:-:S04]  /*2d520*/  SHF.R.U32.HI R7, RZ, 0x2, R2 ;  /* 0x00000002ff077819 */ /* 0x000fc80000011602 */
[----:B------:R-:W-:Y:S02]  /*2d530*/  LOP3.LUT R8, R7, 0x60, R8, 0xf8, !PT ;  /* 0x0000006007087812 */ /* 0x000fe400078ef808 */
[----:B------:R-:W4:Y:S02]  /*2d540*/  @P0 LDC R7, c[0x0][0x434] ;  /* 0x00010d00ff070b82 */ /* 0x000f240000000800 */
[----:B------:R-:W-:Y:S01]  /*2d550*/  LOP3.LUT R8, R8, 0x80, RZ, 0xfc, !PT ;  /* 0x0000008008087812 */ /* 0x000fe200078efcff */
[----:B------:R-:W-:Y:S05]  /*2d560*/  YIELD ;  /* 0x0000000000007946 */ /* 0x000fea0003800000 */
[----:B------:R-:W-:Y:S01]  /*2d570*/  ULDC.64 UR4, c[0x0][0x428] ;  /* 0x00010a0000047ab9 */ /* 0x000fe20000000a00 */
[----:B------:R-:W-:Y:S01]  /*2d580*/  ULDC.64 UR6, c[0x0][0x418] ;  /* 0x0001060000067ab9 */ /* 0x000fe20000000a00 */
[----:B------:R-:W-:Y:S01]  /*2d590*/  ISETP.GT.U32.AND P1, PT, R8, 0x9f, PT ;  /* 0x0000009f0800780c */ /* 0x000fe20003f24070 */
[----:B--2---:R-:W-:-:S05]  /*2d5a0*/  IMAD R0, R33, 0xa0, R0 ;  /* 0x000000a021007824 */ /* 0x004fca00078e0200 */
[----:B------:R-:W-:-:S05]  /*2d5b0*/  IADD3 R5, R5, R0, RZ ;  /* 0x0000000005057210 */ /* 0x000fca0007ffe0ff */
[----:B0-----:R-:W-:-:S04]  /*2d5c0*/  @P0 IMAD.HI.U32 R4, R5, R4, RZ ;  /* 0x0000000405040227 */ /* 0x001fc800078e00ff */
[----:B------:R-:W-:Y:S01]  /*2d5d0*/  IMAD.MOV.U32 R2, RZ, RZ, R5 ;  /* 0x000000ffff027224 */ /* 0x000fe200078e0005 */
[----:B-1----:R-:W-:Y:S02]  /*2d5e0*/  @P0 SHF.R.U32.HI R2, RZ, R3, R4 ;  /* 0x00000003ff020219 */ /* 0x002fe40000011604 */
[----:B------:R-:W0:Y:S01]  /*2d5f0*/  @P0 LDC R3, c[0x0][0x438] ;  /* 0x00010e00ff030b82 */ /* 0x000e220000000800 */
[----:B------:R-:W-:-:S04]  /*2d600*/  IMAD.IADD R0, R8, 0x1, R0 ;  /* 0x0000000108007824 */ /* 0x000fc800078e0200 */
[----:B----4-:R-:W-:-:S04]  /*2d610*/  @P0 IMAD.HI.U32 R7, R0, R7, RZ ;  /* 0x0000000700070227 */ /* 0x010fc800078e00ff */
[----:B------:R-:W-:Y:S01]  /*2d620*/  IMAD.MOV.U32 R4, RZ, RZ, R0 ;  /* 0x000000ffff047224 */ /* 0x000fe200078e0000 */
[----:B0-----:R-:W-:Y:S01]  /*2d630*/  @P0 SHF.R.U32.HI R4, RZ, R3, R7 ;  /* 0x00000003ff040219 */ /* 0x001fe20000011607 */
[----:B------:R-:W-:-:S03]  /*2d640*/  IMAD.MOV R7, RZ, RZ, -R2 ;  /* 0x000000ffff077224 */ /* 0x000fc600078e0a02 */
[----:B------:R-:W-:Y:S01]  /*2d650*/  IADD3 R3, -R4, RZ, RZ ;  /* 0x000000ff04037210 */ /* 0x000fe20007ffe1ff */
[----:B------:R-:W-:-:S04]  /*2d660*/  IMAD R5, R6, R7, R5 ;  /* 0x0000000706057224 */ /* 0x000fc800078e0205 */
[----:B------:R-:W-:Y:S01]  /*2d670*/  IMAD R6, R6, R3, R0 ;  /* 0x0000000306067224 */ /* 0x000fe200078e0200 */
[----:B------:R-:W-:Y:S01]  /*2d680*/  SHF.R.S32.HI R3, RZ, 0x1f, R2 ;  /* 0x0000001fff037819 */ /* 0x000fe20000011402 */
[----:B---3--:R-:W-:-:S04]  /*2d690*/  IMAD R0, R9, UR4, RZ ;  /* 0x0000000409007c24 */ /* 0x008fc8000f8e02ff */
[C---:B------:R-:W-:Y:S02]  /*2d6a0*/  IMAD R0, R36.reuse, UR5, R0 ;  /* 0x0000000524007c24 */ /* 0x040fe4000f8e0200 */
[----:B------:R-:W-:-:S04]  /*2d6b0*/  IMAD.WIDE.U32 R2, R36, UR4, R2 ;  /* 0x0000000424027c25 */ /* 0x000fc8000f8e0002 */
[----:B------:R-:W-:Y:S01]  /*2d6c0*/  IMAD.IADD R3, R0, 0x1, R3 ;  /* 0x0000000100037824 */ /* 0x000fe200078e0203 */
[----:B------:R-:W-:-:S04]  /*2d6d0*/  LEA R8, P0, R2, UR6, 0x2 ;  /* 0x0000000602087c11 */ /* 0x000fc8000f8010ff */
[----:B------:R-:W-:-:S05]  /*2d6e0*/  LEA.HI.X R9, R2, UR7, R3, 0x2, P0 ;  /* 0x0000000702097c11 */ /* 0x000fca00080f1403 */
[----:B------:R0:W2:Y:S01]  /*2d6f0*/  LDG.E R7, desc[UR50][R8.64] ;  /* 0x0000003208077981 */ /* 0x0000a2000c1e1900 */
[--C-:B------:R-:W-:Y:S01]  /*2d700*/  @!P1 SHF.R.S32.HI R3, RZ, 0x1f, R4.reuse ;  /* 0x0000001fff039819 */ /* 0x100fe20000011404 */
[----:B------:R-:W-:Y:S02]  /*2d710*/  @!P1 IMAD.MOV.U32 R2, RZ, RZ, R4 ;  /* 0x000000ffff029224 */ /* 0x000fe400078e0004 */
[----:B------:R-:W-:Y:S02]  /*2d720*/  IMAD.U32 R12, RZ, RZ, UR39 ;  /* 0x00000027ff0c7e24 */ /* 0x000fe4000f8e00ff */
[----:B------:R-:W-:-:S03]  /*2d730*/  @!P1 IMAD.WIDE.U32 R2, R36, UR4, R2 ;  /* 0x0000000424029c25 */ /* 0x000fc6000f8e0002 */
[----:B------:R-:W-:Y:S01]  /*2d740*/  ISETP.NE.AND P2, PT, R12, 0x3, PT ;  /* 0x000000030c00780c */ /* 0x000fe20003f45270 */
[----:B------:R-:W-:Y:S01]  /*2d750*/  @!P1 IMAD.IADD R0, R0, 0x1, R3 ;  /* 0x0000000100009824 */ /* 0x000fe200078e0203 */
[----:B------:R-:W-:Y:S01]  /*2d760*/  @!P1 LEA R10, P0, R2, UR6, 0x2 ;  /* 0x00000006020a9c11 */ /* 0x000fe2000f8010ff */
[----:B------:R-:W-:-:S03]  /*2d770*/  VIADD R32, R20, 0x1 ;  /* 0x0000000114207836 */ /* 0x000fc60000000000 */
[----:B------:R-:W-:Y:S01]  /*2d780*/  @!P1 LEA.HI.X R11, R2, UR7, R0, 0x2, P0 ;  /* 0x00000007020b9c11 */ /* 0x000fe200080f1400 */
[----:B0-----:R-:W-:Y:S01]  /*2d790*/  IMAD.MOV.U32 R8, RZ, RZ, RZ ;  /* 0x000000ffff087224 */ /* 0x001fe200078e00ff */
[C---:B------:R-:W-:Y:S02]  /*2d7a0*/  ISETP.NE.AND P0, PT, R32.reuse, 0x2, PT ;  /* 0x000000022000780c */ /* 0x040fe40003f05270 */
[----:B------:R-:W-:Y:S02]  /*2d7b0*/  MOV R0, R33 ;  /* 0x0000002100007202 */ /* 0x000fe40000000f00 */
[----:B------:R-:W-:Y:S01]  /*2d7c0*/  SEL R37, RZ, 0x1, P0 ;  /* 0x00000001ff257807 */ /* 0x000fe20000000000 */
[----:B------:R0:W5:Y:S01]  /*2d7d0*/  @!P1 LDG.E R8, desc[UR50][R10.64] ;  /* 0x000000320a089981 */ /* 0x000162000c1e1900 */
[----:B------:R-:W-:Y:S01]  /*2d7e0*/  SEL R32, R32, RZ, P0 ;  /* 0x000000ff20207207 */ /* 0x000fe20000000000 */
[----:B------:R-:W-:Y:S01]  /*2d7f0*/  VIADD R33, R33, 0xffffffff ;  /* 0xffffffff21217836 */ /* 0x000fe20000000000 */
[----:B------:R-:W-:-:S02]  /*2d800*/  ISETP.GT.AND P1, PT, R0, R13, PT ;  /* 0x0000000d0000720c */ /* 0x000fc40003f24270 */
[----:B------:R-:W-:Y:S02]  /*2d810*/  LOP3.LUT R37, R21, R37, RZ, 0x3c, !PT ;  /* 0x0000002515257212 */ /* 0x000fe400078e3cff */
[----:B--2---:R-:W-:Y:S01]  /*2d820*/  SHF.R.S32.HI R26, RZ, 0x1f, R7 ;  /* 0x0000001fff1a7819 */ /* 0x004fe20000011407 */
[----:B0-----:R-:W-:Y:S08]  /*2d830*/  @!P2 BRA `(.L_x_4576) ;  /* 0x000000000004a947 */ /* 0x001ff00003800000 */
[----:B------:R-:W-:Y:S01]  /*2d840*/  BPT.TRAP 0x1 ;  /* 0x000000040000795c */ /* 0x000fe20000300000 */
.L_x_4576:
[----:B------:R-:W-:Y:S01]  /*2d850*/  IMAD R4, R32, 0x8, R17 ;  /* 0x0000000820047824 */ /* 0x000fe200078e0211 */
[----:B------:R-:W-:Y:S01]  /*2d860*/  SHF.L.U32 R31, R37, 0x1f, RZ ;  /* 0x0000001f251f7819 */ /* 0x000fe200000006ff */
[----:B------:R-:W-:Y:S01]  /*2d870*/  BSSY B0, `(.L_x_4577) ;  /* 0x0000004000007945 */ /* 0x000fe20003800000 */
[----:B------:R-:W-:Y:S02]  /*2d880*/  SHF.R.S32.HI R30, RZ, 0x1f, R5 ;  /* 0x0000001fff1e7819 */ /* 0x000fe40000011405 */
[----:B------:R-:W0:Y:S02]  /*2d890*/  SYNCS.PHASECHK.TRANS64.TRYWAIT P0, [R4+URZ+0x33480], R31 ;  /* 0x0334801f040075a7 */ /* 0x000e24000800017f */
[----:B0-----:R-:W-:Y:S05]  /*2d8a0*/  @!P0 BRA `(.L_x_4578) ;  /* 0x0000009800248947 */ /* 0x001fea0003800000 */
.L_x_4860:
[----:B------:R-:W-:Y:S05]  /*2d8b0*/  BSYNC B0 ;  /* 0x0000000000007941 */ /* 0x000fea0003800000 */
.L_x_4577:
[----:B------:R-:W2:Y:S01]  /*2d8c0*/  LDL R15, [R1+0x18] ;  /* 0x00001800010f7983 */ /* 0x000ea20000100800 */
[----:B------:R-:W-:Y:S01]  /*2d8d0*/  ULDC.64 UR4, c[0x0][0x328] ;  /* 0x0000ca0000047ab9 */ /* 0x000fe20000000a00 */
[----:B------:R-:W-:Y:S01]  /*2d8e0*/  ULDC.64 UR6, c[0x0][0x338] ;  /* 0x0000ce0000067ab9 */ /* 0x000fe20000000a00 */
[----:B------:R-:W-:Y:S01]  /*2d8f0*/  IMAD R0, R30, UR4, RZ ;  /* 0x000000041e007c24 */ /* 0x000fe2000f8e02ff */
[----:B------:R-:W1:Y:S01]  /*2d900*/  S2R R14, SR_TID.X ;  /* 0x00000000000e7919 */ /* 0x000e620000002100 */
[C---:B------:R-:W-:Y:S01]  /*2d910*/  IMAD.WIDE.U32 R2, R5.reuse, UR4, RZ ;  /* 0x0000000405027c25 */ /* 0x040fe2000f8e00ff */
[----:B-----5:R-:W-:Y:S01]  /*2d920*/  SHF.R.S32.HI R28, RZ, 0x1f, R8 ;  /* 0x0000001fff1c7819 */ /* 0x020fe20000011408 */
[----:B------:R-:W3:Y:S01]  /*2d930*/  LDC R12, c[0x0][0x2f4] ;  /* 0x0000bd00ff0c7b82 */ /* 0x000ee20000000800 */
[----:B------:R-:W-:Y:S01]  /*2d940*/  SHF.R.S32.HI R29, RZ, 0x1f, R6 ;  /* 0x0000001fff1d7819 */ /* 0x000fe20000011406 */
[----:B------:R-:W-:Y:S02]  /*2d950*/  IMAD R0, R5, UR5, R0 ;  /* 0x0000000505007c24 */ /* 0x000fe4000f8e0200 */
[----:B------:R-:W-:-:S02]  /*2d960*/  IMAD R10, R26, UR6, RZ ;  /* 0x000000061a0a7c24 */ /* 0x000fc4000f8e02ff */
[----:B------:R-:W-:Y:S02]  /*2d970*/  IMAD.IADD R3, R3, 0x1, R0 ;  /* 0x0000000103037824 */ /* 0x000fe400078e0200 */
[C---:B------:R-:W-:Y:S02]  /*2d980*/  IMAD R10, R7.reuse, UR7, R10 ;  /* 0x00000007070a7c24 */ /* 0x040fe4000f8e020a */
[----:B------:R-:W-:-:S04]  /*2d990*/  IMAD.WIDE.U32 R2, R7, UR6, R2 ;  /* 0x0000000607027c25 */ /* 0x000fc8000f8e0002 */
[----:B------:R-:W-:Y:S02]  /*2d9a0*/  IMAD R0, R28, UR6, RZ ;  /* 0x000000061c007c24 */ /* 0x000fe4000f8e02ff */
[----:B------:R-:W-:Y:S01]  /*2d9b0*/  IMAD.IADD R11, R3, 0x1, R10 ;  /* 0x00000001030b7824 */ /* 0x000fe200078e020a */
[----:B------:R-:W-:Y:S01]  /*2d9c0*/  MOV R10, R2 ;  /* 0x00000002000a7202 */ /* 0x000fe20000000f00 */
        /* <DEDUP_REMOVED lines=8> */
[----:B-1----:R-:W-:Y:S02]  /*2da50*/  IMAD.SHL.U32 R13, R14, 0x10, RZ ;  /* 0x000000100e0d7824 */ /* 0x002fe400078e00ff */
[----:B------:R-:W-:-:S03]  /*2da60*/  IMAD.WIDE.U32 R10, R18, UR4, R10 ;  /* 0x00000004120a7c25 */ /* 0x000fc6000f8e000a */
[----:B------:R-:W-:Y:S01]  /*2da70*/  LOP3.LUT R13, R13, 0x30, RZ, 0xc0, !PT ;  /* 0x000000300d0d7812 */ /* 0x000fe200078ec0ff */
        /* <DEDUP_REMOVED lines=8> */
[----:B------:R-:W-:Y:S01]  /*2db00*/  IMAD.SHL.U32 R3, R14, 0x10, RZ ;  /* 0x000000100e037824 */ /* 0x000fe200078e00ff */
[C---:B------:R-:W-:Y:S02]  /*2db10*/  LOP3.LUT R14, R13.reuse, 0x80, RZ, 0xfc, !PT ;  /* 0x000000800d0e7812 */ /* 0x040fe400078efcff */
[----:B------:R-:W-:Y:S02]  /*2db20*/  LOP3.LUT R13, R13, 0x40, RZ, 0xfc, !PT ;  /* 0x000000400d0d7812 */ /* 0x000fe400078efcff */
[----:B------:R-:W-:Y:S02]  /*2db30*/  LOP3.LUT R3, R3, 0x30, RZ, 0xc0, !PT ;  /* 0x0000003003037812 */ /* 0x000fe400078ec0ff */
[-C--:B---3--:R-:W-:Y:S02]  /*2db40*/  ISETP.GE.AND P2, PT, R14, R12.reuse, PT ;  /* 0x0000000c0e00720c */ /* 0x088fe40003f46270 */
[----:B------:R-:W-:-:S02]  /*2db50*/  ISETP.GE.AND P3, PT, R13, R12, PT ;  /* 0x0000000c0d00720c */ /* 0x000fc40003f66270 */
[----:B------:R-:W-:Y:S01]  /*2db60*/  ISETP.GE.AND P4, PT, R3, R12, PT ;  /* 0x0000000c0300720c */ /* 0x000fe20003f86270 */
[----:B--2---:R-:W-:Y:S01]  /*2db70*/  IMAD R34, R32, 0x7800, R15 ;  /* 0x0000780020227824 */ /* 0x004fe200078e020f */
[----:B------:R-:W-:Y:S11]  /*2db80*/  BRA.DIV UR4, `(.L_x_4579) ;  /* 0x0000009604807947 */ /* 0x000ff6000b800000 */
[----:B------:R-:W1:Y:S01]  /*2db90*/  S2R R3, SR_TID.X ;  /* 0x0000000000037919 */ /* 0x000e620000002100 */
[----:B------:R-:W2:Y:S04]  /*2dba0*/  SHFL.IDX PT, R2, R9, RZ, 0x1c1f ;  /* 0x001c1fff09027589 */ /* 0x000ea800000e0000 */
[----:B------:R-:W3:Y:S04]  /*2dbb0*/  SHFL.IDX PT, R0, R10, RZ, 0x1c1f ;  /* 0x001c1fff0a007589 */ /* 0x000ee800000e0000 */
[----:B------:R-:W-:Y:S01]  /*2dbc0*/  SHFL.IDX PT, R23, R23, RZ, 0x1c1f ;  /* 0x001c1fff17177589 */ /* 0x000fe200000e0000 */
[----:B-1----:R-:W-:-:S05]  /*2dbd0*/  IMAD.SHL.U32 R11, R3, 0x10, RZ ;  /* 0x00000010030b7824 */ /* 0x002fca00078e00ff */
[----:B------:R-:W-:-:S04]  /*2dbe0*/  LOP3.LUT R11, R11, 0x30, RZ, 0xc0, !PT ;  /* 0x000000300b0b7812 */ /* 0x000fc800078ec0ff */
[----:B--2---:R-:W-:-:S04]  /*2dbf0*/  IADD3 R2, P0, R11, R2, RZ ;  /* 0x000000020b027210 */ /* 0x004fc80007f1e0ff */
[----:B---3--:R-:W-:Y:S01]  /*2dc00*/  IADD3.X R3, RZ, R0, RZ, P0, !PT ;  /* 0x00000000ff037210 */ /* 0x008fe200007fe4ff */
        /* <DEDUP_REMOVED lines=26> */
.L_x_4872:
[----:B------:R-:W3:Y:S02]  /*2ddb0*/  S2R R3, SR_TID.X ;  /* 0x0000000000037919 */ /* 0x000ee40000002100 */
[----:B---3--:R-:W-:-:S05]  /*2ddc0*/  IMAD.SHL.U32 R3, R3, 0x10, RZ ;  /* 0x0000001003037824 */ /* 0x008fca00078e00ff */
[----:B------:R-:W-:-:S04]  /*2ddd0*/  LOP3.LUT R3, R3, 0x30, RZ, 0xc0, !PT ;  /* 0x0000003003037812 */ /* 0x000fc800078ec0ff */
[----:B--2---:R-:W-:-:S04]  /*2dde0*/  IADD3 R2, P0, R3, R2, RZ ;  /* 0x0000000203027210 */ /* 0x004fc80007f1e0ff */
[----:B------:R-:W-:Y:S02]  /*2ddf0*/  IADD3.X R3, RZ, R23, RZ, P0, !PT ;  /* 0x00000017ff037210 */ /* 0x000fe400007fe4ff */
[----:B------:R-:W-:-:S03]  /*2de00*/  PLOP3.LUT P0, PT, PT, PT, PT, 0x80, 0x0 ;  /* 0x000000000000781c */ /* 0x000fc60003f0f070 */
[----:B------:R-:W-:Y:S01]  /*2de10*/  @!PT LDS RZ, [RZ] ;  /* 0x00000000fffff984 */ /* 0x000fe20000000800 */
[----:B------:R-:W-:Y:S01]  /*2de20*/  @!PT LDS RZ, [RZ] ;  /* 0x00000000fffff984 */ /* 0x000fe20000000800 */
[----:B------:R-:W-:Y:S01]  /*2de30*/  @!PT LDS RZ, [RZ] ;  /* 0x00000000fffff984 */ /* 0x000fe20000000800 */
[----:B------:R2:W-:Y:S04]  /*2de40*/  LDGSTS.E.BYPASS.LTC128B.128 [R0+0x11200], desc[UR50][R2.64], !P4 ;  /* 0x1120000002007fae */ /* 0x0005e8000e101d72 */
[----:B------:R2:W-:Y:S04]  /*2de50*/  LDGSTS.E.BYPASS.LTC128B.128 [R0+0x13a00], desc[UR50][R2.64+0x40], !P3 ;  /* 0x13a0004002007fae */ /* 0x0005e8000d901d72 */
[----:B------:R2:W-:Y:S01]  /*2de60*/  LDGSTS.E.BYPASS.LTC128B.128 [R0+0x16200], desc[UR50][R2.64+0x80], !P2 ;  /* 0x1620008002007fae */ /* 0x0005e2000d101d72 */
[----:B------:R-:W-:Y:S01]  /*2de70*/  NOP ;  /* 0x0000000000007918 */ /* 0x000fe20000000000 */
.L_x_4580:
        /* <DEDUP_REMOVED lines=11> */
.L_x_4581:
[----:B------:R2:W-:Y:S01]  /*2df30*/  SYNCS.ARRIVE.TRANS64.A1T0 RZ, [R4+URZ+0x33470], RZ ;  /* 0x033470ff04ff79a7 */ /* 0x0005e2000810003f */
[----:B------:R-:W-:Y:S05]  /*2df40*/  @!P3 BRA `(.L_x_4582) ;  /* 0x000000000004b947 */ /* 0x000fea0003800000 */
[----:B------:R-:W-:Y:S01]  /*2df50*/  BPT.TRAP 0x1 ;  /* 0x000000040000795c */ /* 0x000fe20000300000 */
.L_x_4582:
[----:B------:R-:W3:Y:S01]  /*2df60*/  SYNCS.PHASECHK.TRANS64.TRYWAIT P0, [R4+URZ+0x33440], R31 ;  /* 0x0334401f040075a7 */ /* 0x000ee2000800017f */
[----:B------:R-:W-:Y:S04]  /*2df70*/  BSSY B0, `(.L_x_4583) ;  /* 0x0000002000007945 */ /* 0x000fe80003800000 */
[----:B---3--:R-:W-:Y:S05]  /*2df80*/  @!P0 BRA `(.L_x_4584) ;  /* 0x0000009800248947 */ /* 0x008fea0003800000 */
.L_x_4873:
[----:B------:R-:W-:Y:S05]  /*2df90*/  BSYNC B0 ;  /* 0x0000000000007941 */ /* 0x000fea0003800000 */
.L_x_4583:
[----:B------:R-:W-:Y:S01]  /*2dfa0*/  ULDC.64 UR4, c[0x0][0x310] ;  /* 0x0000c40000047ab9 */ /* 0x000fe20000000a00 */
[----:B------:R-:W4:Y:S01]  /*2dfb0*/  S2R R14, SR_TID.X ;  /* 0x00000000000e7919 */ /* 0x000f220000002100 */
[----:B------:R-:W-:Y:S01]  /*2dfc0*/  IMAD R9, R26, UR4, RZ ;  /* 0x000000041a097c24 */ /* 0x000fe2000f8e02ff */
[----:B------:R-:W-:Y:S01]  /*2dfd0*/  ULDC.64 UR6, c[0x0][0x300] ;  /* 0x0000c00000067ab9 */ /* 0x000fe20000000a00 */
[C---:B------:R-:W-:Y:S01]  /*2dfe0*/  IMAD.WIDE.U32 R2, R7.reuse, UR4, RZ ;  /* 0x0000000407027c25 */ /* 0x040fe2000f8e00ff */
[----:B------:R-:W5:Y:S03]  /*2dff0*/  LDC R12, c[0x0][0x2f4] ;  /* 0x0000bd00ff0c7b82 */ /* 0x000f660000000800 */
[----:B------:R-:W-:Y:S02]  /*2e000*/  IMAD R9, R7, UR5, R9 ;  /* 0x0000000507097c24 */ /* 0x000fe4000f8e0209 */
        /* <DEDUP_REMOVED lines=15> */
[----:B------:R-:W-:-:S03]  /*2e100*/  IMAD.WIDE.U32 R10, R18, UR4, R10 ;  /* 0x00000004120a7c25 */ /* 0x000fc6000f8e000a */
[----:B------:R-:W-:Y:S01]  /*2e110*/  IADD3 R3, R3, R7, RZ ;  /* 0x0000000703037210 */ /* 0x000fe20007ffe0ff */
[----:B----4-:R-:W-:Y:S01]  /*2e120*/  IMAD.SHL.U32 R13, R14, 0x10, RZ ;  /* 0x000000100e0d7824 */ /* 0x010fe200078e00ff */
[----:B------:R-:W-:Y:S01]  /*2e130*/  IADD3 R5, P0, R10, UR6, RZ ;  /* 0x000000060a057c10 */ /* 0x000fe2000ff1e0ff */
[C---:B------:R-:W-:Y:S02]  /*2e140*/  IMAD R8, R18.reuse, UR5, RZ ;  /* 0x0000000512087c24 */ /* 0x040fe4000f8e02ff */
[----:B------:R-:W-:Y:S01]  /*2e150*/  IMAD.WIDE.U32 R2, R18, UR4, R2 ;  /* 0x0000000412027c25 */ /* 0x000fe2000f8e0002 */
[----:B------:R-:W-:Y:S01]  /*2e160*/  LOP3.LUT R13, R13, 0x30, RZ, 0xc0, !PT ;  /* 0x000000300d0d7812 */ /* 0x000fe200078ec0ff */
[----:B------:R-:W-:Y:S01]  /*2e170*/  UMOV UR4, 0xffffffff ;  /* 0xffffffff00047882 */ /* 0x000fe20000000000 */
[----:B------:R-:W-:Y:S01]  /*2e180*/  IADD3.X R10, R8, UR7, R11, P0, !PT ;  /* 0x00000007080a7c10 */ /* 0x000fe200087fe40b */
[----:B------:R-:W-:Y:S01]  /*2e190*/  IMAD.SHL.U32 R23, R14, 0x10, RZ ;  /* 0x000000100e177824 */ /* 0x000fe200078e00ff */
[----:B------:R-:W-:-:S02]  /*2e1a0*/  IADD3 R6, P0, R2, UR6, RZ ;  /* 0x0000000602067c10 */ /* 0x000fc4000ff1e0ff */
[C---:B------:R-:W-:Y:S02]  /*2e1b0*/  LOP3.LUT R14, R13.reuse, 0x80, RZ, 0xfc, !PT ;  /* 0x000000800d0e7812 */ /* 0x040fe400078efcff */
[----:B------:R-:W-:Y:S02]  /*2e1c0*/  LOP3.LUT R13, R13, 0x40, RZ, 0xfc, !PT ;  /* 0x000000400d0d7812 */ /* 0x000fe400078efcff */
[----:B------:R-:W-:Y:S02]  /*2e1d0*/  LOP3.LUT R23, R23, 0x30, RZ, 0xc0, !PT ;  /* 0x0000003017177812 */ /* 0x000fe400078ec0ff */
[----:B------:R-:W-:Y:S02]  /*2e1e0*/  IADD3.X R7, R8, UR7, R3, P0, !PT ;  /* 0x0000000708077c10 */ /* 0x000fe400087fe403 */
[-C--:B-----5:R-:W-:Y:S02]  /*2e1f0*/  ISETP.GE.AND P2, PT, R14, R12.reuse, PT ;  /* 0x0000000c0e00720c */ /* 0x0a0fe40003f46270 */
[----:B------:R-:W-:-:S02]  /*2e200*/  ISETP.GE.AND P3, PT, R13, R12, PT ;  /* 0x0000000c0d00720c */ /* 0x000fc40003f66270 */
[----:B------:R-:W-:Y:S01]  /*2e210*/  ISETP.GE.AND P4, PT, R23, R12, PT ;  /* 0x0000000c1700720c */ /* 0x000fe20003f86270 */
[----:B------:R-:W-:-:S12]  /*2e220*/  BRA.DIV UR4, `(.L_x_4585) ;  /* 0x0000009604907947 */ /* 0x000fd8000b800000 */
[----:B------:R-:W4:Y:S04]  /*2e230*/  SHFL.IDX PT, R2, R5, RZ, 0x1c1f ;  /* 0x001c1fff05027589 */ /* 0x000f2800000e0000 */
[----:B------:R-:W5:Y:S04]  /*2e240*/  SHFL.IDX PT, R3, R10, RZ, 0x1c1f ;  /* 0x001c1fff0a037589 */ /* 0x000f6800000e0000 */
[----:B------:R-:W-:Y:S04]  /*2e250*/  SHFL.IDX PT, R8, R10, 0x2, 0x1c1f ;  /* 0x005c1f000a087f89 */ /* 0x000fe800000e0000 */
        /* <DEDUP_REMOVED lines=21> */
[----:B----4-:R-:W-:-:S04]  /*2e3b0*/  IADD3 R2, P0, R23, R2, RZ ;  /* 0x0000000217027210 */ /* 0x010fc80007f1e0ff */
[----:B------:R-:W-:-:S05]  /*2e3c0*/  IADD3.X R3, RZ, R8, RZ, P0, !PT ;  /* 0x00000008ff037210 */ /* 0x000fca00007fe4ff */
[----:B------:R-:W-:Y:S04]  /*2e3d0*/  LDGSTS.E.BYPASS.LTC128B.128 [R0+0x25a00], desc[UR50][R2.64], !P4 ;  /* 0x25a0000002007fae */ /* 0x000fe8000e101d72 */
[----:B------:R-:W-:Y:S04]  /*2e3e0*/  LDGSTS.E.BYPASS.LTC128B.128 [R0+0x28200], desc[UR50][R2.64+0x40], !P3 ;  /* 0x2820004002007fae */ /* 0x000fe8000d901d72 */
[----:B------:R4:W-:Y:S04]  /*2e3f0*/  LDGSTS.E.BYPASS.LTC128B.128 [R0+0x2aa00], desc[UR50][R2.64+0x80], !P2 ;  /* 0x2aa0008002007fae */ /* 0x0009e8000d101d72 */
[----:B----4-:R4:W0:Y:S02]  /*2e400*/  SHFL.IDX PT, R2, R6, RZ, 0x1c1f ;  /* 0x001c1fff06027589 */ /* 0x01082400000e0000 */
.L_x_4885:
[----:B0-----:R-:W-:-:S05]  /*2e410*/  IADD3 R2, P0, R23, R2, RZ ;  /* 0x0000000217027210 */ /* 0x001fca0007f1e0ff */
        /* <DEDUP_REMOVED lines=9> */
.L_x_4586:
        /* <DEDUP_REMOVED lines=11> */
.L_x_4587:
[----:B------:R-:W-:Y:S01]  /*2e560*/  IMAD.U32 R0, RZ, RZ, UR37 ;  /* 0x00000025ff007e24 */ /* 0x000fe2000f8e00ff */
[----:B------:R0:W-:Y:S04]  /*2e570*/  SYNCS.ARRIVE.TRANS64.A1T0 RZ, [R4+URZ+0x33430], RZ ;  /* 0x033430ff04ff79a7 */ /* 0x0001e8000810003f */
[----:B------:R-:W-:-:S13]  /*2e580*/  ISETP.NE.AND P0, PT, R0, 0x3, PT ;  /* 0x000000030000780c */ /* 0x000fda0003f05270 */
[----:B0-----:R-:W-:Y:S05]  /*2e590*/  @!P0 BRA `(.L_x_4588) ;  /* 0x0000000000048947 */ /* 0x001fea0003800000 */
[----:B------:R-:W-:Y:S01]  /*2e5a0*/  BPT.TRAP 0x1 ;  /* 0x000000040000795c */ /* 0x000fe20000300000 */
.L_x_4588:
[----:B------:R-:W-:Y:S01]  /*2e5b0*/  LOP3.LUT R3, R21, 0x1, RZ, 0x3c, !PT ;  /* 0x0000000115037812 */ /* 0x000fe200078e3cff */
[----:B------:R-:W-:Y:S01]  /*2e5c0*/  IMAD R2, R20, 0x8, R17 ;  /* 0x0000000814027824 */ /* 0x000fe200078e0211 */
[----:B------:R-:W-:Y:S02]  /*2e5d0*/  BSSY B0, `(.L_x_4589) ;  /* 0x0000004000007945 */ /* 0x000fe40003800000 */
[----:B------:R-:W-:-:S04]  /*2e5e0*/  SHF.L.U32 R3, R3, 0x1f, RZ ;  /* 0x0000001f03037819 */ /* 0x000fc800000006ff */
[----:B------:R-:W0:Y:S02]  /*2e5f0*/  SYNCS.PHASECHK.TRANS64.TRYWAIT P2, [R2+URZ+0x33470], R3 ;  /* 0x03347003020075a7 */ /* 0x000e24000804017f */
[----:B0-----:R-:W-:Y:S05]  /*2e600*/  @!P2 BRA `(.L_x_4590) ;  /* 0x000000980014a947 */ /* 0x001fea0003800000 */
.L_x_4886:
[----:B------:R-:W-:Y:S05]  /*2e610*/  BSYNC B0 ;  /* 0x0000000000007941 */ /* 0x000fea0003800000 */
.L_x_4589:
[----:B------:R-:W-:-:S05]  /*2e620*/  IMAD.U32 R0, RZ, RZ, UR39 ;  /* 0x00000027ff007e24 */ /* 0x000fca000f8e00ff */
[----:B------:R-:W-:-:S13]  /*2e630*/  ISETP.NE.AND P2, PT, R0, 0x3, PT ;  /* 0x000000030000780c */ /* 0x000fda0003f45270 */
[----:B------:R-:W-:Y:S05]  /*2e640*/  @!P2 BRA `(.L_x_4591) ;  /* 0x000000000004a947 */ /* 0x000fea0003800000 */
[----:B------:R-:W-:Y:S01]  /*2e650*/  BPT.TRAP 0x1 ;  /* 0x000000040000795c */ /* 0x000fe20000300000 */
.L_x_4591:
[----:B------:R-:W-:Y:S01]  /*2e660*/  SHF.L.U32 R3, R21, 0x1f, RZ ;  /* 0x0000001f15037819 */ /* 0x000fe200000006ff */
[----:B------:R-:W-:-:S03]  /*2e670*/  IMAD R0, R20, 0x7800, RZ ;  /* 0x0000780014007824 */ /* 0x000fc600078e02ff */
[----:B------:R-:W0:Y:S02]  /*2e680*/  SYNCS.PHASECHK.TRANS64.TRYWAIT P2, [R2+URZ+0x33460], R3 ;  /* 0x03346003020075a7 */ /* 0x000e24000804017f */
[----:B0-----:R-:W-:Y:S05]  /*2e690*/  @!P2 BRA `(.L_x_4592) ;  /* 0x000000980004a947 */ /* 0x001fea0003800000 */
.L_x_4887:
[C---:B--23--:R-:W-:Y:S01]  /*2e6a0*/  LOP3.LUT R4, R0.reuse, R22, RZ, 0xfc, !PT ;  /* 0x0000001600047212 */ /* 0x04cfe200078efcff */
[----:B------:R-:W-:Y:S05]  /*2e6b0*/  WARPSYNC.ALL ;  /* 0x0000000000007948 */ /* 0x000fea0003800000 */
[----:B------:R-:W-:Y:S01]  /*2e6c0*/  IADD3 R5, R17, R4, RZ ;  /* 0x0000000411057210 */ /* 0x000fe20007ffe0ff */
[C---:B------:R-:W-:Y:S01]  /*2e6d0*/  VIADD R12, R0.reuse, 0x2800 ;  /* 0x00002800000c7836 */ /* 0x040fe20000000000 */
[C---:B------:R-:W-:Y:S01]  /*2e6e0*/  LOP3.LUT R3, R0.reuse, R16, RZ, 0xfc, !PT ;  /* 0x0000001000037212 */ /* 0x040fe200078efcff */
[C---:B------:R-:W-:Y:S01]  /*2e6f0*/  VIADD R13, R0.reuse, 0x800 ;  /* 0x00000800000d7836 */ /* 0x040fe20000000000 */
[C---:B------:R-:W-:Y:S01]  /*2e700*/  IADD3 R21, R0.reuse, 0x5000, RZ ;  /* 0x0000500000157810 */ /* 0x040fe20007ffe0ff */
[----:B------:R-:W-:Y:S01]  /*2e710*/  VIADD R15, R0, 0x3000 ;  /* 0x00003000000f7836 */ /* 0x000fe20000000000 */
[----:B----4-:R-:W0:Y:S01]  /*2e720*/  LDSM.16.MT88.4 R4, [R5+0xf200] ;  /* 0x00f200000504783b */ /* 0x010e220000004200 */
[----:B------:R-:W-:-:S02]  /*2e730*/  IMAD.IADD R3, R19, 0x1, R3 ;  /* 0x0000000113037824 */ /* 0x000fc400078e0203 */
[C---:B------:R-:W-:Y:S02]  /*2e740*/  VIADD R20, R0.reuse, 0x2000 ;  /* 0x0000200000147836 */ /* 0x040fe40000000000 */
[----:B------:R-:W-:Y:S02]  /*2e750*/  VIADD R14, R0, 0x5800 ;  /* 0x00005800000e7836 */ /* 0x000fe40000000000 */
[----:B------:R-:W-:-:S05]  /*2e760*/  IMAD.U32 R23, RZ, RZ, UR39 ;  /* 0x00000027ff177e24 */ /* 0x000fca000f8e00ff */
[----:B------:R-:W-:Y:S02]  /*2e770*/  ISETP.NE.AND P2, PT, R23, 0x3, PT ;  /* 0x000000031700780c */ /* 0x000fe40003f45270 */
[C-C-:B0-----:R-:W-:Y:S02]  /*2e780*/  PRMT R8, R4.reuse, 0x6420, R5.reuse ;  /* 0x0000642004087816 */ /* 0x141fe40000000005 */
[----:B------:R-:W-:Y:S02]  /*2e790*/  PRMT R9, R4, 0x7531, R5 ;  /* 0x0000753104097816 */ /* 0x000fe40000000005 */
[----:B------:R-:W-:Y:S02]  /*2e7a0*/  LOP3.LUT R4, R12, R22, RZ, 0xfc, !PT ;  /* 0x000000160c047212 */ /* 0x000fe400078efcff */
[C-C-:B------:R-:W-:Y:S02]  /*2e7b0*/  PRMT R10, R6.reuse, 0x6420, R7.reuse ;  /* 0x00006420060a7816 */ /* 0x140fe40000000007 */
[----:B------:R-:W-:Y:S01]  /*2e7c0*/  PRMT R11, R6, 0x7531, R7 ;  /* 0x00007531060b7816 */ /* 0x000fe20000000007 */
[----:B------:R-:W-:Y:S01]  /*2e7d0*/  IMAD.IADD R4, R17, 0x1, R4 ;  /* 0x0000000111047824 */ /* 0x000fe200078e0204 */
[----:B------:R-:W-:-:S03]  /*2e7e0*/  LOP3.LUT R12, R12, R16, RZ, 0xfc, !PT ;  /* 0x000000100c0c7212 */ /* 0x000fc600078efcff */
[----:B------:R0:W-:Y:S02]  /*2e7f0*/  STSM.16.M88.4 [R3], R8 ;  /* 0x0000000803007844 */ /* 0x0001e40000000200 */
[----:B------:R-:W-:Y:S02]  /*2e800*/  IMAD.IADD R12, R19, 0x1, R12 ;  /* 0x00000001130c7824 */ /* 0x000fe400078e020c */
[----:B------:R-:W2:Y:S01]  /*2e810*/  LDSM.16.MT88.4 R4, [R4+0xf200] ;  /* 0x00f200000404783b */ /* 0x000ea20000004200 */
[C---:B0-----:R-:W-:Y:S02]  /*2e820*/  LOP3.LUT R3, R13.reuse, R16, RZ, 0xfc, !PT ;  /* 0x000000100d037212 */ /* 0x041fe400078efcff */
[----:B------:R-:W-:-:S03]  /*2e830*/  LOP3.LUT R13, R13, R22, RZ, 0xfc, !PT ;  /* 0x000000160d0d7212 */ /* 0x000fc600078efcff */
[----:B------:R-:W-:Y:S01]  /*2e840*/  IMAD.IADD R3, R19, 0x1, R3 ;  /* 0x0000000113037824 */ /* 0x000fe200078e0203 */
[C-C-:B--2---:R-:W-:Y:S02]  /*2e850*/  PRMT R8, R4.reuse, 0x6420, R5.reuse ;  /* 0x0000642004087816 */ /* 0x144fe40000000005 */
[----:B------:R-:W-:Y:S02]  /*2e860*/  PRMT R9, R4, 0x7531, R5 ;  /* 0x0000753104097816 */ /* 0x000fe40000000005 */
[C-C-:B------:R-:W-:Y:S02]  /*2e870*/  PRMT R10, R6.reuse, 0x6420, R7.reuse ;  /* 0x00006420060a7816 */ /* 0x140fe40000000007 */
[----:B------:R-:W-:-:S05]  /*2e880*/  PRMT R11, R6, 0x7531, R7 ;  /* 0x00007531060b7816 */ /* 0x000fca0000000007 */
[----:B------:R0:W-:Y:S02]  /*2e890*/  STSM.16.M88.4 [R3], R8 ;  /* 0x0000000803007844 */ /* 0x0001e40000000200 */
[C---:B0-----:R-:W-:Y:S02]  /*2e8a0*/  LOP3.LUT R3, R21.reuse, R22, RZ, 0xfc, !PT ;  /* 0x0000001615037212 */ /* 0x041fe400078efcff */
[----:B------:R-:W-:-:S03]  /*2e8b0*/  LOP3.LUT R21, R21, R16, RZ, 0xfc, !PT ;  /* 0x0000001015157212 */ /* 0x000fc600078efcff */
[----:B------:R-:W-:Y:S02]  /*2e8c0*/  IMAD.IADD R3, R17, 0x1, R3 ;  /* 0x0000000111037824 */ /* 0x000fe400078e0203 */
[----:B------:R-:W-:-:S03]  /*2e8d0*/  IMAD.IADD R21, R19, 0x1, R21 ;  /* 0x0000000113157824 */ /* 0x000fc600078e0215 */
[----:B------:R0:W2:Y:S02]  /*2e8e0*/  LDSM.16.MT88.4 R4, [R3+0xf200] ;  /* 0x00f200000304783b */ /* 0x0000a40000004200 */
[----:B0-----:R-:W-:Y:S01]  /*2e8f0*/  VIADD R3, R0, 0x1000 ;  /* 0x0000100000037836 */ /* 0x001fe20000000000 */
[C-C-:B--2---:R-:W-:Y:S02]  /*2e900*/  PRMT R8, R4.reuse, 0x6420, R5.reuse ;  /* 0x0000642004087816 */ /* 0x144fe40000000005 */
[----:B------:R-:W-:Y:S02]  /*2e910*/  PRMT R9, R4, 0x7531, R5 ;  /* 0x0000753104097816 */ /* 0x000fe40000000005 */
[----:B------:R-:W-:Y:S02]  /*2e920*/  LOP3.LUT R4, R3, R16, RZ, 0xfc, !PT ;  /* 0x0000001003047212 */ /* 0x000fe400078efcff */
[C-C-:B------:R-:W-:Y:S02]  /*2e930*/  PRMT R10, R6.reuse, 0x6420, R7.reuse ;  /* 0x00006420060a7816 */ /* 0x140fe40000000007 */
[----:B------:R-:W-:Y:S01]  /*2e940*/  PRMT R11, R6, 0x7531, R7 ;  /* 0x00007531060b7816 */ /* 0x000fe20000000007 */
[----:B------:R-:W-:Y:S01]  /*2e950*/  IMAD.IADD R4, R19, 0x1, R4 ;  /* 0x0000000113047824 */ /* 0x000fe200078e0204 */
[----:B------:R-:W-:-:S04]  /*2e960*/  LOP3.LUT R3, R3, R22, RZ, 0xfc, !PT ;  /* 0x0000001603037212 */ /* 0x000fc800078efcff */
[----:B------:R0:W-:Y:S01]  /*2e970*/  STSM.16.M88.4 [R4], R8 ;  /* 0x0000000804007844 */ /* 0x0001e20000000200 */
[C---:B------:R-:W-:Y:S02]  /*2e980*/  IMAD.IADD R3, R17.reuse, 0x1, R3 ;  /* 0x0000000111037824 */ /* 0x040fe400078e0203 */
[----:B0-----:R-:W-:Y:S02]  /*2e990*/  IMAD.IADD R4, R17, 0x1, R13 ;  /* 0x0000000111047824 */ /* 0x001fe400078e020d */
[----:B------:R-:W-:-:S04]  /*2e9a0*/  VIADD R13, R0, 0x1800 ;  /* 0x00001800000d7836 */ /* 0x000fc80000000000 */
[----:B------:R-:W0:Y:S02]  /*2e9b0*/  LDSM.16.MT88.4 R4, [R4+0xf200] ;  /* 0x00f200000404783b */ /* 0x000e240000004200 */
[C-C-:B0-----:R-:W-:Y:S02]  /*2e9c0*/  PRMT R8, R4.reuse, 0x6420, R5.reuse ;  /* 0x0000642004087816 */ /* 0x141fe40000000005 */
[----:B------:R-:W-:Y:S02]  /*2e9d0*/  PRMT R9, R4, 0x7531, R5 ;  /* 0x0000753104097816 */ /* 0x000fe40000000005 */
[----:B------:R-:W-:Y:S02]  /*2e9e0*/  LOP3.LUT R4, R13, R16, RZ, 0xfc, !PT ;  /* 0x000000100d047212 */ /* 0x000fe400078efcff */
[C-C-:B------:R-:W-:Y:S02]  /*2e9f0*/  PRMT R10, R6.reuse, 0x6420, R7.reuse ;  /* 0x00006420060a7816 */ /* 0x140fe40000000007 */
[----:B------:R-:W-:-:S02]  /*2ea00*/  PRMT R11, R6, 0x7531, R7 ;  /* 0x00007531060b7816 */ /* 0x000fc40000000007 */
[----:B------:R-:W-:Y:S02]  /*2ea10*/  IADD3 R4, R19, R4, RZ ;  /* 0x0000000413047210 */ /* 0x000fe40007ffe0ff */
[----:B------:R-:W-:-:S03]  /*2ea20*/  LOP3.LUT R13, R13, R22, RZ, 0xfc, !PT ;  /* 0x000000160d0d7212 */ /* 0x000fc600078efcff */
        /* <DEDUP_REMOVED lines=15> */
[----:B------:R-:W-:Y:S02]  /*2eb20*/  LOP3.LUT R14, R14, R16, RZ, 0xfc, !PT ;  /* 0x000000100e0e7212 */ /* 0x000fe400078efcff */
[----:B------:R-:W-:Y:S02]  /*2eb30*/  IADD3 R4, R17, R4, RZ ;  /* 0x0000000411047210 */ /* 0x000fe40007ffe0ff */
[----:B------:R-:W-:-:S04]  /*2eb40*/  IADD3 R14, R19, R14, RZ ;  /* 0x0000000e130e7210 */ /* 0x000fc80007ffe0ff */
[----:B------:R-:W0:Y:S02]  /*2eb50*/  LDSM.16.MT88.4 R4, [R4+0xf200] ;  /* 0x00f200000404783b */ /* 0x000e240000004200 */
[C-C-:B0-----:R-:W-:Y:S02]  /*2eb60*/  PRMT R8, R4.reuse, 0x6420, R5.reuse ;  /* 0x0000642004087816 */ /* 0x141fe40000000005 */
[----:B------:R-:W-:Y:S02]  /*2eb70*/  PRMT R9, R4, 0x7531, R5 ;  /* 0x0000753104097816 */ /* 0x000fe40000000005 */
[C-C-:B------:R-:W-:Y:S02]  /*2eb80*/  PRMT R10, R6.reuse, 0x6420, R7.reuse ;  /* 0x00006420060a7816 */ /* 0x140fe40000000007 */
[----:B------:R-:W-:-:S05]  /*2eb90*/  PRMT R11, R6, 0x7531, R7 ;  /* 0x00007531060b7816 */ /* 0x000fca0000000007 */
[----:B------:R-:W-:Y:S04]  /*2eba0*/  STSM.16.M88.4 [R12], R8 ;  /* 0x000000080c007844 */ /* 0x000fe80000000200 */
[----:B------:R0:W2:Y:S02]  /*2ebb0*/  LDSM.16.MT88.4 R4, [R3+0xf200] ;  /* 0x00f200000304783b */ /* 0x0000a40000004200 */
[C---:B0-----:R-:W-:Y:S02]  /*2ebc0*/  VIADD R3, R0.reuse, 0x3800 ;  /* 0x0000380000037836 */ /* 0x041fe40000000000 */
[----:B------:R-:W-:Y:S01]  /*2ebd0*/  VIADD R12, R0, 0x6000 ;  /* 0x00006000000c7836 */ /* 0x000fe20000000000 */
[C-C-:B--2---:R-:W-:Y:S02]  /*2ebe0*/  PRMT R8, R4.reuse, 0x6420, R5.reuse ;  /* 0x0000642004087816 */ /* 0x144fe40000000005 */
[----:B------:R-:W-:-:S02]  /*2ebf0*/  PRMT R9, R4, 0x7531, R5 ;  /* 0x0000753104097816 */ /* 0x000fc40000000005 */
[----:B------:R-:W-:Y:S02]  /*2ec00*/  LOP3.LUT R4, R3, R22, RZ, 0xfc, !PT ;  /* 0x0000001603047212 */ /* 0x000fe400078efcff */
[C-C-:B------:R-:W-:Y:S02]  /*2ec10*/  PRMT R10, R6.reuse, 0x6420, R7.reuse ;  /* 0x00006420060a7816 */ /* 0x140fe40000000007 */
[----:B------:R-:W-:Y:S01]  /*2ec20*/  PRMT R11, R6, 0x7531, R7 ;  /* 0x00007531060b7816 */ /* 0x000fe20000000007 */
[----:B------:R-:W-:Y:S01]  /*2ec30*/  IMAD.IADD R4, R17, 0x1, R4 ;  /* 0x0000000111047824 */ /* 0x000fe200078e0204 */
[----:B------:R-:W-:-:S03]  /*2ec40*/  LOP3.LUT R3, R3, R16, RZ, 0xfc, !PT ;  /* 0x0000001003037212 */ /* 0x000fc600078efcff */
[----:B------:R0:W-:Y:S01]  /*2ec50*/  STSM.16.M88.4 [R15], R8 ;  /* 0x000000080f007844 */ /* 0x0001e20000000200 */
[----:B------:R-:W-:-:S03]  /*2ec60*/  IADD3 R3, R19, R3, RZ ;  /* 0x0000000313037210 */ /* 0x000fc60007ffe0ff */
[----:B------:R-:W2:Y:S01]  /*2ec70*/  LDSM.16.MT88.4 R4, [R4+0xf200] ;  /* 0x00f200000404783b */ /* 0x000ea20000004200 */
[----:B0-----:R-:W-:Y:S01]  /*2ec80*/  VIADD R15, R0, 0x4000 ;  /* 0x00004000000f7836 */ /* 0x001fe20000000000 */
        /* <DEDUP_REMOVED lines=10> */
[C---:B0-----:R-:W-:Y:S02]  /*2ed30*/  LOP3.LUT R3, R15.reuse, R16, RZ, 0xfc, !PT ;  /* 0x000000100f037212 */ /* 0x041fe400078efcff */
[----:B------:R-:W-:-:S03]  /*2ed40*/  LOP3.LUT R15, R15, R22, RZ, 0xfc, !PT ;  /* 0x000000160f0f7212 */ /* 0x000fc600078efcff */
[----:B------:R-:W-:Y:S01]  /*2ed50*/  IMAD.IADD R3, R19, 0x1, R3 ;  /* 0x0000000113037824 */ /* 0x000fe200078e0203 */
[C-C-:B--2---:R-:W-:Y:S02]  /*2ed60*/  PRMT R8, R4.reuse, 0x6420, R5.reuse ;  /* 0x0000642004087816 */ /* 0x144fe40000000005 */
[----:B------:R-:W-:Y:S01]  /*2ed70*/  PRMT R9, R4, 0x7531, R5 ;  /* 0x0000753104097816 */ /* 0x000fe20000000005 */
[----:B------:R-:W-:Y:S01]  /*2ed80*/  IMAD.IADD R4, R17, 0x1, R13 ;  /* 0x0000000111047824 */ /* 0x000fe200078e020d */
[--C-:B------:R-:W-:Y:S01]  /*2ed90*/  PRMT R10, R6, 0x6420, R7.reuse ;  /* 0x00006420060a7816 */ /* 0x100fe20000000007 */
[----:B------:R-:W-:Y:S01]  /*2eda0*/  VIADD R13, R0, 0x6800 ;  /* 0x00006800000d7836 */ /* 0x000fe20000000000 */
[----:B------:R-:W-:-:S05]  /*2edb0*/  PRMT R11, R6, 0x7531, R7 ;  /* 0x00007531060b7816 */ /* 0x000fca0000000007 */
[----:B------:R0:W-:Y:S04]  /*2edc0*/  STSM.16.M88.4 [R3], R8 ;  /* 0x0000000803007844 */ /* 0x0001e80000000200 */
[----:B------:R-:W2:Y:S01]  /*2edd0*/  LDSM.16.MT88.4 R4, [R4+0xf200] ;  /* 0x00f200000404783b */ /* 0x000ea20000004200 */
[C---:B0-----:R-:W-:Y:S01]  /*2ede0*/  IADD3 R3, R0.reuse, 0x4800, RZ ;  /* 0x0000480000037810 */ /* 0x041fe20007ffe0ff */
[----:B------:R-:W-:Y:S01]  /*2edf0*/  VIADD R0, R0, 0x7000 ;  /* 0x0000700000007836 */ /* 0x000fe20000000000 */
[C-C-:B--2---:R-:W-:Y:S02]  /*2ee00*/  PRMT R8, R4.reuse, 0x6420, R5.reuse ;  /* 0x0000642004087816 */ /* 0x144fe40000000005 */
[----:B------:R-:W-:Y:S02]  /*2ee10*/  PRMT R9, R4, 0x7531, R5 ;  /* 0x0000753104097816 */ /* 0x000fe40000000005 */
[----:B------:R-:W-:-:S02]  /*2ee20*/  LOP3.LUT R4, R3, R16, RZ, 0xfc, !PT ;  /* 0x0000001003047212 */ /* 0x000fc400078efcff */
        /* <DEDUP_REMOVED lines=8> */
[----:B------:R-:W-:Y:S02]  /*2eeb0*/  LOP3.LUT R4, R13, R22, RZ, 0xfc, !PT ;  /* 0x000000160d047212 */ /* 0x000fe400078efcff */
        /* <DEDUP_REMOVED lines=8> */
[----:B------:R-:W-:Y:S01]  /*2ef40*/  PRMT R9, R4, 0x7531, R5 ;  /* 0x0000753104097816 */ /* 0x000fe20000000005 */
[----:B------:R-:W-:Y:S01]  /*2ef50*/  IMAD.IADD R4, R17, 0x1, R20 ;  /* 0x0000000111047824 */ /* 0x000fe200078e0214 */
        /* <DEDUP_REMOVED lines=10> */
[----:B------:R-:W-:Y:S04]  /*2f000*/  STSM.16.M88.4 [R12], R8 ;  /* 0x000000080c007844 */ /* 0x000fe80000000200 */
[----:B------:R-:W0:Y:S02]  /*2f010*/  LDSM.16.MT88.4 R4, [R6+0xf200] ;  /* 0x00f200000604783b */ /* 0x000e240000004200 */
[C-C-:B0-----:R-:W-:Y:S02]  /*2f020*/  PRMT R8, R4.reuse, 0x6420, R5.reuse ;  /* 0x0000642004087816 */ /* 0x141fe40000000005 */
[----:B------:R-:W-:Y:S02]  /*2f030*/  PRMT R9, R4, 0x7531, R5 ;  /* 0x0000753104097816 */ /* 0x000fe40000000005 */
[----:B------:R-:W-:-:S02]  /*2f040*/  LOP3.LUT R4, R0, R22, RZ, 0xfc, !PT ;  /* 0x0000001600047212 */ /* 0x000fc400078efcff */
[C-C-:B------:R-:W-:Y:S02]  /*2f050*/  PRMT R10, R6.reuse, 0x6420, R7.reuse ;  /* 0x00006420060a7816 */ /* 0x140fe40000000007 */
[----:B------:R-:W-:Y:S02]  /*2f060*/  PRMT R11, R6, 0x7531, R7 ;  /* 0x00007531060b7816 */ /* 0x000fe40000000007 */
[----:B------:R-:W-:Y:S02]  /*2f070*/  IADD3 R4, R17, R4, RZ ;  /* 0x0000000411047210 */ /* 0x000fe40007ffe0ff */
[----:B------:R-:W-:Y:S01]  /*2f080*/  LOP3.LUT R0, R0, R16, RZ, 0xfc, !PT ;  /* 0x0000001000007212 */ /* 0x000fe200078efcff */
[----:B------:R-:W-:Y:S04]  /*2f090*/  STSM.16.M88.4 [R13], R8 ;  /* 0x000000080d007844 */ /* 0x000fe80000000200 */
[----:B------:R-:W0:Y:S01]  /*2f0a0*/  LDSM.16.MT88.4 R4, [R4+0xf200] ;  /* 0x00f200000404783b */ /* 0x000e220000004200 */
[----:B------:R-:W-:Y:S01]  /*2f0b0*/  IMAD.IADD R0, R19, 0x1, R0 ;  /* 0x0000000113007824 */ /* 0x000fe200078e0200 */
[----:B0-----:R-:W-:-:S02]  /*2f0c0*/  PRMT R8, R4, 0x6420, R5 ;  /* 0x0000642004087816 */ /* 0x001fc40000000005 */
[----:B------:R-:W-:Y:S02]  /*2f0d0*/  PRMT R9, R4, 0x7531, R5 ;  /* 0x0000753104097816 */ /* 0x000fe40000000005 */
[C-C-:B------:R-:W-:Y:S02]  /*2f0e0*/  PRMT R10, R6.reuse, 0x6420, R7.reuse ;  /* 0x00006420060a7816 */ /* 0x140fe40000000007 */
        /* <DEDUP_REMOVED lines=10> */
.L_x_4593:
[----:B--2---:R2:W-:Y:S01]  /*2f190*/  SYNCS.ARRIVE.TRANS64.A1T0 RZ, [R2+URZ+0x33450], RZ ;  /* 0x033450ff02ff79a7 */ /* 0x0045e2000810003f */
[----:B------:R-:W-:Y:S06]  /*2f1a0*/  BAR.SYNC.DEFER_BLOCKING 0x2, 0x80 ;  /* 0x0082000000007b1d */ /* 0x000fec0000010000 */
[----:B------:R-:W-:Y:S05]  /*2f1b0*/  @!P0 BRA `(.L_x_4594) ;  /* 0x0000000000048947 */ /* 0x000fea0003800000 */
[----:B------:R-:W-:Y:S01]  /*2f1c0*/  BPT.TRAP 0x1 ;  /* 0x000000040000795c */ /* 0x000fe20000300000 */
.L_x_4594:
[----:B0-----:R-:W3:Y:S01]  /*2f1d0*/  LDL R0, [R1+0x14] ;  /* 0x0000140001007983 */ /* 0x001ee20000100800 */
[----:B--2---:R-:W-:Y:S02]  /*2f1e0*/  VIADD R2, R2, 0x33480 ;  /* 0x0003348002027836 */ /* 0x004fe40000000000 */
[----:B------:R-:W-:Y:S02]  /*2f1f0*/  IMAD.MOV.U32 R20, RZ, RZ, R32 ;  /* 0x000000ffff147224 */ /* 0x000fe400078e0020 */
[----:B------:R-:W-:Y:S01]  /*2f200*/  IMAD.MOV.U32 R21, RZ, RZ, R37 ;  /* 0x000000ffff157224 */ /* 0x000fe200078e0025 */
[----:B---3--:R-:W-:-:S04]  /*2f210*/  PRMT R2, R0, 0x654, R2 ;  /* 0x0000065400027816 */ /* 0x008fc80000000002 */
[----:B------:R2:W-:Y:S01]  /*2f220*/  SYNCS.ARRIVE.TRANS64.RED.A1T0 RZ, [R2+URZ], RZ ;  /* 0x000000ff02ff79a7 */ /* 0x0005e2000810043f */
[----:B------:R-:W-:Y:S05]  /*2f230*/  @P1 BRA `(.L_x_4595) ;  /* 0xffffffe0007c1947 */ /* 0x000fea000383ffff */
.L_x_4575:
[----:B0-----:R-:W2:Y:S01]  /*2f240*/  S2R R0, SR_TID.X ;  /* 0x0000000000007919 */ /* 0x001ea20000002100 */
[----:B------:R-:W-:Y:S01]  /*2f250*/  BSSY B0, `(.L_x_4596) ;  /* 0x0000012000007945 */ /* 0x000fe20003800000 */
[----:B--2---:R-:W-:Y:S02]  /*2f260*/  LOP3.LUT R2, R0, 0x7f, RZ, 0xc0, !PT ;  /* 0x0000007f00027812 */ /* 0x004fe400078ec0ff */
[----:B------:R-:W-:Y:S02]  /*2f270*/  MOV R0, UR37 ;  /* 0x0000002500007c02 */ /* 0x000fe40008000f00 */
[----:B------:R-:W-:Y:S02]  /*2f280*/  ISETP.NE.AND P1, PT, R2, RZ, PT ;  /* 0x000000ff0200720c */ /* 0x000fe40003f25270 */
[----:B------:R-:W-:-:S11]  /*2f290*/  ISETP.NE.AND P0, PT, R0, 0x3, PT ;  /* 0x000000030000780c */ /* 0x000fd60003f05270 */
[----:B------:R-:W-:Y:S05]  /*2f2a0*/  @P1 BRA `(.L_x_4597) ;  /* 0x0000000000301947 */ /* 0x000fea0003800000 */
[----:B------:R-:W0:Y:S01]  /*2f2b0*/  S2R R5, SR_LANEID ;  /* 0x0000000000057919 */ /* 0x000e220000000000 */
[----:B------:R-:W-:Y:S01]  /*2f2c0*/  VOTEU.ANY UR4, UPT, PT ;  /* 0x0000000000047886 */ /* 0x000fe200038e0100 */
[----:B------:R-:W2:Y:S01]  /*2f2d0*/  LDC.64 R2, c[0x0][0xc60] ;  /* 0x00031800ff027b82 */ /* 0x000ea20000000a00 */
[----:B------:R-:W0:Y:S02]  /*2f2e0*/  FLO.U32 R0, UR4 ;  /* 0x0000000400007d00 */ /* 0x000e2400080e0000 */
[----:B0-----:R-:W-:-:S06]  /*2f2f0*/  ISETP.EQ.U32.AND P1, PT, R0, R5, PT ;  /* 0x000000050000720c */ /* 0x001fcc0003f22070 */
[----:B------:R-:W2:Y:S07]  /*2f300*/  POPC R5, UR4 ;  /* 0x0000000400057d09 */ /* 0x000eae0008000000 */
[----:B--2---:R-:W2:Y:S01]  /*2f310*/  @P1 ATOMG.E.ADD.STRONG.GPU PT, R3, desc[UR50][R2.64], R5 ;  /* 0x00000005020319a8 */ /* 0x004ea200081ee1f2 */
[----:B------:R-:W0:Y:S02]  /*2f320*/  S2R R4, SR_LTMASK ;  /* 0x0000000000047919 */ /* 0x000e240000003900 */
[----:B0-----:R-:W-:-:S04]  /*2f330*/  LOP3.LUT R4, R4, UR4, RZ, 0xc0, !PT ;  /* 0x0000000404047c12 */ /* 0x001fc8000f8ec0ff */
[----:B------:R-:W0:Y:S01]  /*2f340*/  POPC R7, R4 ;  /* 0x0000000400077309 */ /* 0x000e220000000000 */
[----:B--2---:R-:W0:Y:S02]  /*2f350*/  SHFL.IDX PT, R0, R3, R0, 0x1f ;  /* 0x00001f0003007589 */ /* 0x004e2400000e0000 */
[----:B0-----:R-:W-:-:S07]  /*2f360*/  IADD3 R24, R0, UR38, R7 ;  /* 0x0000002600187c10 */ /* 0x001fce000fffe007 */
.L_x_4597:
[----:B------:R-:W-:Y:S05]  /*2f370*/  BSYNC B0 ;  /* 0x0000000000007941 */ /* 0x000fea0003800000 */
.L_x_4596:
[----:B------:R-:W-:Y:S05]  /*2f380*/  @!P0 BRA `(.L_x_4598) ;  /* 0x0000000000048947 */ /* 0x000fea0003800000 */
[----:B------:R-:W-:Y:S01]  /*2f390*/  BPT.TRAP 0x1 ;  /* 0x000000040000795c */ /* 0x000fe20000300000 */
.L_x_4598:
[----:B------:R-:W-:Y:S01]  /*2f3a0*/  LOP3.LUT R3, R37, 0x1, RZ, 0x3c, !PT ;  /* 0x0000000125037812 */ /* 0x000fe200078e3cff */
[----:B------:R-:W-:Y:S01]  /*2f3b0*/  IMAD R0, R32, 0x8, R17 ;  /* 0x0000000820007824 */ /* 0x000fe200078e0211 */
[----:B------:R-:W-:Y:S02]  /*2f3c0*/  BSSY B0, `(.L_x_4599) ;  /* 0x0000004000007945 */ /* 0x000fe40003800000 */
[----:B------:R-:W-:-:S04]  /*2f3d0*/  SHF.L.U32 R3, R3, 0x1f, RZ ;  /* 0x0000001f03037819 */ /* 0x000fc800000006ff */
[----:B------:R-:W0:Y:S02]  /*2f3e0*/  SYNCS.PHASECHK.TRANS64.TRYWAIT P1, [R0+URZ+0x33470], R3 ;  /* 0x03347003000075a7 */ /* 0x000e24000802017f */
[----:B0-----:R-:W-:Y:S05]  /*2f3f0*/  @!P1 BRA `(.L_x_4600) ;  /* 0x0000008800c09947 */ /* 0x001fea0003800000 */
.L_x_4888:
[----:B------:R-:W-:Y:S05]  /*2f400*/  BSYNC B0 ;  /* 0x0000000000007941 */ /* 0x000fea0003800000 */
.L_x_4599:
[----:B------:R-:W-:-:S05]  /*2f410*/  IMAD.U32 R2, RZ, RZ, UR39 ;  /* 0x00000027ff027e24 */ /* 0x000fca000f8e00ff */
[----:B------:R-:W-:-:S13]  /*2f420*/  ISETP.NE.AND P1, PT, R2, 0x3, PT ;  /* 0x000000030200780c */ /* 0x000fda0003f25270 */
[----:B------:R-:W-:Y:S05]  /*2f430*/  @!P1 BRA `(.L_x_4601) ;  /* 0x0000000000049947 */ /* 0x000fea0003800000 */
[----:B------:R-:W-:Y:S01]  /*2f440*/  BPT.TRAP 0x1 ;  /* 0x000000040000795c */ /* 0x000fe20000300000 */
.L_x_4601:
[----:B0-----:R-:W-:-:S04]  /*2f450*/  SHF.L.U32 R3, R37, 0x1f, RZ ;  /* 0x0000001f25037819 */ /* 0x001fc800000006ff */
[----:B------:R-:W0:Y:S02]  /*2f460*/  SYNCS.PHASECHK.TRANS64.TRYWAIT P1, [R0+URZ+0x33460], R3 ;  /* 0x03346003000075a7 */ /* 0x000e24000802017f */
[----:B0-----:R-:W-:Y:S05]  /*2f470*/  @!P1 BRA `(.L_x_4602) ;  /* 0x0000008800b49947 */ /* 0x001fea0003800000 */
.L_x_4889:
[----:B------:R-:W-:Y:S01]  /*2f480*/  IMAD R2, R32, 0x7800, RZ ;  /* 0x0000780020027824 */ /* 0x000fe200078e02ff */
[----:B------:R-:W-:Y:S05]  /*2f490*/  WARPSYNC.ALL ;  /* 0x0000000000007948 */ /* 0x000fea0003800000 */
[C---:B------:R-:W-:Y:S01]  /*2f4a0*/  LOP3.LUT R4, R2.reuse, R22, RZ, 0xfc, !PT ;  /* 0x0000001602047212 */ /* 0x040fe200078efcff */
[C---:B------:R-:W-:Y:S01]  /*2f4b0*/  VIADD R13, R2.reuse, 0x2800 ;  /* 0x00002800020d7836 */ /* 0x040fe20000000000 */
[C---:B------:R-:W-:Y:S01]  /*2f4c0*/  IADD3 R18, R2.reuse, 0x2000, RZ ;  /* 0x0000200002127810 */ /* 0x040fe20007ffe0ff */
[----:B0-----:R-:W-:Y:S02]  /*2f4d0*/  VIADD R3, R2, 0x800 ;  /* 0x0000080002037836 */ /* 0x001fe40000000000 */
[----:B------:R-:W-:-:S02]  /*2f4e0*/  IMAD.IADD R5, R17, 0x1, R4 ;  /* 0x0000000111057824 */ /* 0x000fc400078e0204 */
[----:B------:R-:W-:Y:S02]  /*2f4f0*/  VIADD R20, R2, 0x5000 ;  /* 0x0000500002147836 */ /* 0x000fe40000000000 */
[----:B------:R-:W-:Y:S02]  /*2f500*/  IMAD.U32 R23, RZ, RZ, UR39 ;  /* 0x00000027ff177e24 */ /* 0x000fe4000f8e00ff */
[----:B------:R-:W0:Y:S03]  /*2f510*/  LDSM.16.MT88.4 R4, [R5+0xf200] ;  /* 0x00f200000504783b */ /* 0x000e260000004200 */
[----:B------:R-:W-:Y:S02]  /*2f520*/  ISETP.NE.AND P1, PT, R23, 0x3, PT ;  /* 0x000000031700780c */ /* 0x000fe40003f25270 */
[C-C-:B0-----:R-:W-:Y:S02]  /*2f530*/  PRMT R8, R4.reuse, 0x6420, R5.reuse ;  /* 0x0000642004087816 */ /* 0x141fe40000000005 */
[----:B------:R-:W-:-:S02]  /*2f540*/  PRMT R9, R4, 0x7531, R5 ;  /* 0x0000753104097816 */ /* 0x000fc40000000005 */
[----:B------:R-:W-:Y:S02]  /*2f550*/  LOP3.LUT R4, R2, R16, RZ, 0xfc, !PT ;  /* 0x0000001002047212 */ /* 0x000fe400078efcff */
[C-C-:B------:R-:W-:Y:S02]  /*2f560*/  PRMT R10, R6.reuse, 0x6420, R7.reuse ;  /* 0x00006420060a7816 */ /* 0x140fe40000000007 */
[----:B------:R-:W-:Y:S01]  /*2f570*/  PRMT R11, R6, 0x7531, R7 ;  /* 0x00007531060b7816 */ /* 0x000fe20000000007 */
[----:B------:R-:W-:Y:S01]  /*2f580*/  IMAD.IADD R12, R19, 0x1, R4 ;  /* 0x00000001130c7824 */ /* 0x000fe200078e0204 */
[C---:B------:R-:W-:Y:S02]  /*2f590*/  LOP3.LUT R4, R13.reuse, R22, RZ, 0xfc, !PT ;  /* 0x000000160d047212 */ /* 0x040fe400078efcff */
[----:B------:R-:W-:Y:S02]  /*2f5a0*/  LOP3.LUT R13, R13, R16, RZ, 0xfc, !PT ;  /* 0x000000100d0d7212 */ /* 0x000fe400078efcff */
[----:B------:R-:W-:Y:S01]  /*2f5b0*/  IADD3 R6, R17, R4, RZ ;  /* 0x0000000411067210 */ /* 0x000fe20007ffe0ff */
[----:B------:R0:W-:Y:S02]  /*2f5c0*/  STSM.16.M88.4 [R12], R8 ;  /* 0x000000080c007844 */ /* 0x0001e40000000200 */
[----:B------:R-:W-:-:S03]  /*2f5d0*/  IMAD.IADD R13, R19, 0x1, R13 ;  /* 0x00000001130d7824 */ /* 0x000fc600078e020d */
[----:B------:R-:W2:Y:S01]  /*2f5e0*/  LDSM.16.MT88.4 R4, [R6+0xf200] ;  /* 0x00f200000604783b */ /* 0x000ea20000004200 */
[----:B0-----:R-:W-:Y:S01]  /*2f5f0*/  VIADD R12, R2, 0x1000 ;  /* 0x00001000020c7836 */ /* 0x001fe20000000000 */
[C-C-:B--2---:R-:W-:Y:S02]  /*2f600*/  PRMT R8, R4.reuse, 0x6420, R5.reuse ;  /* 0x0000642004087816 */ /* 0x144fe40000000005 */
[----:B------:R-:W-:Y:S02]  /*2f610*/  PRMT R9, R4, 0x7531, R5 ;  /* 0x0000753104097816 */ /* 0x000fe40000000005 */
[----:B------:R-:W-:Y:S02]  /*2f620*/  LOP3.LUT R4, R3, R16, RZ, 0xfc, !PT ;  /* 0x0000001003047212 */ /* 0x000fe400078efcff */
[C-C-:B------:R-:W-:Y:S02]  /*2f630*/  PRMT R10, R6.reuse, 0x6420, R7.reuse ;  /* 0x00006420060a7816 */ /* 0x140fe40000000007 */
[----:B------:R-:W-:Y:S01]  /*2f640*/  PRMT R11, R6, 0x7531, R7 ;  /* 0x00007531060b7816 */ /* 0x000fe20000000007 */
[----:B------:R-:W-:Y:S01]  /*2f650*/  IMAD.IADD R14, R19, 0x1, R4 ;  /* 0x00000001130e7824 */ /* 0x000fe200078e0204 */
[----:B------:R-:W-:-:S02]  /*2f660*/  LOP3.LUT R4, R20, R22, RZ, 0xfc, !PT ;  /* 0x0000001614047212 */ /* 0x000fc400078efcff */
[----:B------:R-:W-:Y:S02]  /*2f670*/  LOP3.LUT R20, R20, R16, RZ, 0xfc, !PT ;  /* 0x0000001014147212 */ /* 0x000fe400078efcff */
[----:B------:R0:W-:Y:S01]  /*2f680*/  STSM.16.M88.4 [R14], R8 ;  /* 0x000000080e007844 */ /* 0x0001e20000000200 */
[----:B------:R-:W-:Y:S01]  /*2f690*/  IMAD.IADD R5, R17, 0x1, R4 ;  /* 0x0000000111057824 */ /* 0x000fe200078e0204 */
[----:B------:R-:W-:-:S05]  /*2f6a0*/  IADD3 R20, R19, R20, RZ ;  /* 0x0000001413147210 */ /* 0x000fca0007ffe0ff */
[----:B------:R-:W2:Y:S01]  /*2f6b0*/  LDSM.16.MT88.4 R4, [R5+0xf200] ;  /* 0x00f200000504783b */ /* 0x000ea20000004200 */
[----:B0-----:R-:W-:Y:S01]  /*2f6c0*/  VIADD R14, R2, 0x1800 ;  /* 0x00001800020e7836 */ /* 0x001fe20000000000 */
[C-C-:B--2---:R-:W-:Y:S02]  /*2f6d0*/  PRMT R8, R4.reuse, 0x6420, R5.reuse ;  /* 0x0000642004087816 */ /* 0x144fe40000000005 */
[----:B------:R-:W-:Y:S02]  /*2f6e0*/  PRMT R9, R4, 0x7531, R5 ;  /* 0x0000753104097816 */ /* 0x000fe40000000005 */
[----:B------:R-:W-:Y:S02]  /*2f6f0*/  LOP3.LUT R4, R12, R16, RZ, 0xfc, !PT ;  /* 0x000000100c047212 */ /* 0x000fe400078efcff */
[----:B------:R-:W-:Y:S02]  /*2f700*/  PRMT R10, R6, 0x6420, R7 ;  /* 0x00006420060a7816 */ /* 0x000fe40000000007 */
[----:B------:R-:W-:-:S02]  /*2f710*/  IADD3 R15, R19, R4, RZ ;  /* 0x00000004130f7210 */ /* 0x000fc40007ffe0ff */
[-C--:B------:R-:W-:Y:S01]  /*2f720*/  LOP3.LUT R4, R3, R22.reuse, RZ, 0xfc, !PT ;  /* 0x0000001603047212 */ /* 0x080fe200078efcff */
[----:B------:R-:W-:Y:S01]  /*2f730*/  VIADD R3, R2, 0x3000 ;  /* 0x0000300002037836 */ /* 0x000fe20000000000 */
[----:B------:R-:W-:Y:S02]  /*2f740*/  PRMT R11, R6, 0x7531, R7 ;  /* 0x00007531060b7816 */ /* 0x000fe40000000007 */
[----:B------:R-:W-:Y:S01]  /*2f750*/  LOP3.LUT R12, R12, R22, RZ, 0xfc, !PT ;  /* 0x000000160c0c7212 */ /* 0x000fe200078efcff */
[----:B------:R-:W-:Y:S02]  /*2f760*/  IMAD.IADD R6, R17, 0x1, R4 ;  /* 0x0000000111067824 */ /* 0x000fe400078e0204 */
[----:B------:R0:W-:Y:S04]  /*2f770*/  STSM.16.M88.4 [R15], R8 ;  /* 0x000000080f007844 */ /* 0x0001e80000000200 */
[----:B------:R-:W2:Y:S01]  /*2f780*/  LDSM.16.MT88.4 R4, [R6+0xf200] ;  /* 0x00f200000604783b */ /* 0x000ea20000004200 */
[----:B0-----:R-:W-:Y:S01]  /*2f790*/  VIADD R15, R2, 0x5800 ;  /* 0x00005800020f7836 */ /* 0x001fe20000000000 */
[----:B--2---:R-:W-:-:S02]  /*2f7a0*/  PRMT R8, R4, 0x6420, R5 ;  /* 0x0000642004087816 */ /* 0x004fc40000000005 */
[----:B------:R-:W-:Y:S02]  /*2f7b0*/  PRMT R9, R4, 0x7531, R5 ;  /* 0x0000753104097816 */ /* 0x000fe40000000005 */
[----:B------:R-:W-:Y:S02]  /*2f7c0*/  LOP3.LUT R4, R14, R16, RZ, 0xfc, !PT ;  /* 0x000000100e047212 */ /* 0x000fe400078efcff */
[C-C-:B------:R-:W-:Y:S02]  /*2f7d0*/  PRMT R10, R6.reuse, 0x6420, R7.reuse ;  /* 0x00006420060a7816 */ /* 0x140fe40000000007 */
[----:B------:R-:W-:Y:S01]  /*2f7e0*/  PRMT R11, R6, 0x7531, R7 ;  /* 0x00007531060b7816 */ /* 0x000fe20000000007 */
[----:B------:R-:W-:Y:S01]  /*2f7f0*/  IMAD.IADD R21, R19, 0x1, R4 ;  /* 0x0000000113157824 */ /* 0x000fe200078e0204 */
[C---:B------:R-:W-:Y:S02]  /*2f800*/  LOP3.LUT R4, R3.reuse, R22, RZ, 0xfc, !PT ;  /* 0x0000001603047212 */ /* 0x040fe400078efcff */
[----:B------:R-:W-:-:S02]  /*2f810*/  LOP3.LUT R3, R3, R16, RZ, 0xfc, !PT ;  /* 0x0000001003037212 */ /* 0x000fc400078efcff */
[----:B------:R-:W-:Y:S01]  /*2f820*/  STSM.16.M88.4 [R21], R8 ;  /* 0x0000000815007844 */ /* 0x000fe20000000200 */
[----:B------:R-:W-:Y:S01]  /*2f830*/  IMAD.IADD R5, R17, 0x1, R4 ;  /* 0x0000000111057824 */ /* 0x000fe200078e0204 */
[----:B------:R-:W-:-:S05]  /*2f840*/  LOP3.LUT R14, R14, R22, RZ, 0xfc, !PT ;  /* 0x000000160e0e7212 */ /* 0x000fca00078efcff */
[----:B------:R-:W0:Y:S02]  /*2f850*/  LDSM.16.MT88.4 R4, [R5+0xf200] ;  /* 0x00f200000504783b */ /* 0x000e240000004200 */
[C-C-:B0-----:R-:W-:Y:S02]  /*2f860*/  PRMT R8, R4.reuse, 0x6420, R5.reuse ;  /* 0x0000642004087816 */ /* 0x141fe40000000005 */
[----:B------:R-:W-:Y:S02]  /*2f870*/  PRMT R9, R4, 0x7531, R5 ;  /* 0x0000753104097816 */ /* 0x000fe40000000005 */
[C-C-:B------:R-:W-:Y:S02]  /*2f880*/  PRMT R10, R6.reuse, 0x6420, R7.reuse ;  /* 0x00006420060a7816 */ /* 0x140fe40000000007 */
[----:B------:R-:W-:Y:S02]  /*2f890*/  PRMT R11, R6, 0x7531, R7 ;  /* 0x00007531060b7816 */ /* 0x000fe40000000007 */
[----:B------:R-:W-:-:S02]  /*2f8a0*/  LOP3.LUT R4, R18, R16, RZ, 0xfc, !PT ;  /* 0x0000001012047212 */ /* 0x000fc400078efcff */
[C---:B------:R-:W-:Y:S02]  /*2f8b0*/  LOP3.LUT R6, R15.reuse, R22, RZ, 0xfc, !PT ;  /* 0x000000160f067212 */ /* 0x040fe400078efcff */
[----:B------:R-:W-:Y:S01]  /*2f8c0*/  LOP3.LUT R15, R15, R16, RZ, 0xfc, !PT ;  /* 0x000000100f0f7212 */ /* 0x000fe200078efcff */
[----:B------:R-:W-:Y:S01]  /*2f8d0*/  IMAD.IADD R4, R19, 0x1, R4 ;  /* 0x0000000113047824 */ /* 0x000fe200078e0204 */
[----:B------:R-:W-:Y:S01]  /*2f8e0*/  LOP3.LUT R18, R18, R22, RZ, 0xfc, !PT ;  /* 0x0000001612127212 */ /* 0x000fe200078efcff */
[----:B------:R-:W-:Y:S02]  /*2f8f0*/  IMAD.IADD R21, R17, 0x1, R6 ;  /* 0x0000000111157824 */ /* 0x000fe400078e0206 */
[----:B------:R-:W-:Y:S01]  /*2f900*/  IMAD.IADD R15, R19, 0x1, R15 ;  /* 0x00000001130f7824 */ /* 0x000fe200078e020f */
[----:B------:R-:W-:Y:S01]  /*2f910*/  STSM.16.M88.4 [R4], R8 ;  /* 0x0000000804007844 */ /* 0x000fe20000000200 */
[----:B------:R-:W-:-:S03]  /*2f920*/  IMAD.IADD R18, R17, 0x1, R18 ;  /* 0x0000000111127824 */ /* 0x000fc600078e0212 */
[----:B------:R-:W0:Y:S02]  /*2f930*/  LDSM.16.MT88.4 R4, [R21+0xf200] ;  /* 0x00f200001504783b */ /* 0x000e240000004200 */
[C-C-:B0-----:R-:W-:Y:S02]  /*2f940*/  PRMT R8, R4.reuse, 0x6420, R5.reuse ;  /* 0x0000642004087816 */ /* 0x141fe40000000005 */
[----:B------:R-:W-:Y:S01]  /*2f950*/  PRMT R9, R4, 0x7531, R5 ;  /* 0x0000753104097816 */ /* 0x000fe20000000005 */
[----:B------:R-:W-:Y:S01]  /*2f960*/  IMAD.IADD R5, R17, 0x1, R12 ;  /* 0x0000000111057824 */ /* 0x000fe200078e020c */
[C-C-:B------:R-:W-:Y:S02]  /*2f970*/  PRMT R10, R6.reuse, 0x6420, R7.reuse ;  /* 0x00006420060a7816 */ /* 0x140fe40000000007 */
[----:B------:R-:W-:Y:S02]  /*2f980*/  PRMT R11, R6, 0x7531, R7 ;  /* 0x00007531060b7816 */ /* 0x000fe40000000007 */
[----:B------:R-:W-:Y:S01]  /*2f990*/  IADD3 R12, R19, R3, RZ ;  /* 0x00000003130c7210 */ /* 0x000fe20007ffe0ff */
[----:B------:R-:W-:-:S02]  /*2f9a0*/  VIADD R3, R2, 0x3800 ;  /* 0x0000380002037836 */ /* 0x000fc40000000000 */
        /* <DEDUP_REMOVED lines=11> */
[----:B------:R-:W-:Y:S01]  /*2fa60*/  IMAD.IADD R21, R19, 0x1, R3 ;  /* 0x0000000113157824 */ /* 0x000fe200078e0203 */
[C---:B------:R-:W-:Y:S01]  /*2fa70*/  IADD3 R3, R2.reuse, 0x4000, RZ ;  /* 0x0000400002037810 */ /* 0x040fe20007ffe0ff */
[----:B------:R-:W2:Y:S01]  /*2fa80*/  LDSM.16.MT88.4 R4, [R6+0xf200] ;  /* 0x00f200000604783b */ /* 0x000ea20000004200 */
[----:B0-----:R-:W-:Y:S01]  /*2fa90*/  VIADD R12, R2, 0x4800 ;  /* 0x00004800020c7836 */ /* 0x001fe20000000000 */
[C-C-:B--2---:R-:W-:Y:S02]  /*2faa0*/  PRMT R8, R4.reuse, 0x6420, R5.reuse ;  /* 0x0000642004087816 */ /* 0x144fe40000000005 */
        /* <DEDUP_REMOVED lines=13> */
[----:B------:R-:W-:-:S03]  /*2fb80*/  IMAD.IADD R7, R17, 0x1, R14 ;  /* 0x0000000111077824 */ /* 0x000fc600078e020e */
[----:B------:R-:W-:Y:S04]  /*2fb90*/  STSM.16.M88.4 [R4], R8 ;  /* 0x0000000804007844 */ /* 0x000fe80000000200 */
[----:B------:R-:W0:Y:S02]  /*2fba0*/  LDSM.16.MT88.4 R4, [R7+0xf200] ;  /* 0x00f200000704783b */ /* 0x000e240000004200 */
[C-C-:B0-----:R-:W-:Y:S02]  /*2fbb0*/  PRMT R8, R4.reuse, 0x6420, R5.reuse ;  /* 0x0000642004087816 */ /* 0x141fe40000000005 */
[----:B------:R-:W-:Y:S02]  /*2fbc0*/  PRMT R9, R4, 0x7531, R5 ;  /* 0x0000753104097816 */ /* 0x000fe40000000005 */
[----:B------:R-:W-:-:S02]  /*2fbd0*/  PRMT R10, R6, 0x6420, R7 ;  /* 0x00006420060a7816 */ /* 0x000fc40000000007 */
[----:B------:R-:W-:Y:S02]  /*2fbe0*/  PRMT R11, R6, 0x7531, R7 ;  /* 0x00007531060b7816 */ /* 0x000fe40000000007 */
[----:B------:R-:W-:Y:S02]  /*2fbf0*/  LOP3.LUT R4, R12, R16, RZ, 0xfc, !PT ;  /* 0x000000100c047212 */ /* 0x000fe400078efcff */
[-C--:B------:R-:W-:Y:S01]  /*2fc00*/  LOP3.LUT R6, R3, R22.reuse, RZ, 0xfc, !PT ;  /* 0x0000001603067212 */ /* 0x080fe200078efcff */
[----:B------:R-:W-:Y:S01]  /*2fc10*/  VIADD R3, R2, 0x6800 ;  /* 0x0000680002037836 */ /* 0x000fe20000000000 */
[----:B------:R-:W-:Y:S01]  /*2fc20*/  LOP3.LUT R12, R12, R22, RZ, 0xfc, !PT ;  /* 0x000000160c0c7212 */ /* 0x000fe200078efcff */
[----:B------:R-:W-:Y:S02]  /*2fc30*/  IMAD.IADD R4, R19, 0x1, R4 ;  /* 0x0000000113047824 */ /* 0x000fe400078e0204 */
[----:B------:R-:W-:-:S03]  /*2fc40*/  IMAD.IADD R6, R17, 0x1, R6 ;  /* 0x0000000111067824 */ /* 0x000fc600078e0206 */
        /* <DEDUP_REMOVED lines=21> */
[----:B------:R-:W-:Y:S01]  /*2fda0*/  IMAD.IADD R13, R19, 0x1, R4 ;  /* 0x00000001130d7824 */ /* 0x000fe200078e0204 */
[----:B------:R-:W-:-:S04]  /*2fdb0*/  IADD3 R5, R17, R12, RZ ;  /* 0x0000000c11057210 */ /* 0x000fc80007ffe0ff */
[----:B------:R0:W-:Y:S04]  /*2fdc0*/  STSM.16.M88.4 [R13], R8 ;  /* 0x000000080d007844 */ /* 0x0001e80000000200 */
[----:B------:R-:W2:Y:S01]  /*2fdd0*/  LDSM.16.MT88.4 R4, [R5+0xf200] ;  /* 0x00f200000504783b */ /* 0x000ea20000004200 */
[----:B0-----:R-:W-:-:S05]  /*2fde0*/  VIADD R13, R2, 0x7000 ;  /* 0x00007000020d7836 */ /* 0x001fca0000000000 */
[----:B------:R-:W-:Y:S02]  /*2fdf0*/  LOP3.LUT R2, R13, R22, RZ, 0xfc, !PT ;  /* 0x000000160d027212 */ /* 0x000fe400078efcff */
[C-C-:B--2---:R-:W-:Y:S02]  /*2fe00*/  PRMT R8, R4.reuse, 0x6420, R5.reuse ;  /* 0x0000642004087816 */ /* 0x144fe40000000005 */
[----:B------:R-:W-:Y:S02]  /*2fe10*/  PRMT R9, R4, 0x7531, R5 ;  /* 0x0000753104097816 */ /* 0x000fe40000000005 */
[----:B------:R-:W-:Y:S02]  /*2fe20*/  LOP3.LUT R4, R3, R16, RZ, 0xfc, !PT ;  /* 0x0000001003047212 */ /* 0x000fe400078efcff */
[C-C-:B------:R-:W-:Y:S02]  /*2fe30*/  PRMT R10, R6.reuse, 0x6420, R7.reuse ;  /* 0x00006420060a7816 */ /* 0x140fe40000000007 */
[----:B------:R-:W-:Y:S01]  /*2fe40*/  PRMT R11, R6, 0x7531, R7 ;  /* 0x00007531060b7816 */ /* 0x000fe20000000007 */
[----:B------:R-:W-:-:S02]  /*2fe50*/  IMAD.IADD R3, R19, 0x1, R4 ;  /* 0x0000000113037824 */ /* 0x000fc400078e0204 */
[----:B------:R-:W-:Y:S01]  /*2fe60*/  IMAD.IADD R4, R17, 0x1, R2 ;  /* 0x0000000111047824 */ /* 0x000fe200078e0202 */
[----:B------:R-:W-:Y:S02]  /*2fe70*/  LOP3.LUT R2, R13, R16, RZ, 0xfc, !PT ;  /* 0x000000100d027212 */ /* 0x000fe400078efcff */
[----:B------:R-:W-:Y:S03]  /*2fe80*/  STSM.16.M88.4 [R3], R8 ;  /* 0x0000000803007844 */ /* 0x000fe60000000200 */
[----:B------:R-:W-:Y:S01]  /*2fe90*/  IMAD.IADD R2, R19, 0x1, R2 ;  /* 0x0000000113027824 */ /* 0x000fe200078e0202 */
[----:B------:R-:W0:Y:S02]  /*2fea0*/  LDSM.16.MT88.4 R4, [R4+0xf200] ;  /* 0x00f200000404783b */ /* 0x000e240000004200 */
[C-C-:B0-----:R-:W-:Y:S02]  /*2feb0*/  PRMT R8, R4.reuse, 0x6420, R5.reuse ;  /* 0x0000642004087816 */ /* 0x141fe40000000005 */
[----:B------:R-:W-:-:S02]  /*2fec0*/  PRMT R9, R4, 0x7531, R5 ;  /* 0x0000753104097816 */ /* 0x000fc40000000005 */
        /* <DEDUP_REMOVED lines=11> */
.L_x_4603:
[----:B--2---:R2:W-:Y:S01]  /*2ff80*/  SYNCS.ARRIVE.TRANS64.A1T0 RZ, [R0+URZ+0x33450], RZ ;  /* 0x033450ff00ff79a7 */ /* 0x0045e2000810003f */
[----:B------:R-:W-:Y:S06]  /*2ff90*/  BAR.SYNC.DEFER_BLOCKING 0x2, 0x80 ;  /* 0x0082000000007b1d */ /* 0x000fec0000010000 */
[----:B------:R-:W-:Y:S05]  /*2ffa0*/  @!P0 BRA `(.L_x_4604) ;  /* 0x0000000000048947 */ /* 0x000fea0003800000 */
[----:B------:R-:W-:Y:S01]  /*2ffb0*/  BPT.TRAP 0x1 ;  /* 0x000000040000795c */ /* 0x000fe20000300000 */
.L_x_4604:
[----:B0-----:R-:W3:Y:S01]  /*2ffc0*/  LDL R2, [R1+0x14] ;  /* 0x0000140001027983 */ /* 0x001ee20000100800 */
[----:B--2---:R-:W-:Y:S01]  /*2ffd0*/  IADD3 R0, R0, 0x33480, RZ ;  /* 0x0003348000007810 */ /* 0x004fe20007ffe0ff */
[----:B------:R-:W-:-:S05]  /*2ffe0*/  VIADD R32, R32, 0x1 ;  /* 0x0000000120207836 */ /* 0x000fca0000000000 */
[----:B------:R-:W-:-:S04]  /*2fff0*/  ISETP.NE.AND P0, PT, R32, 0x2, PT ;  /* 0x000000022000780c */ /* 0x000fc80003f05270 */
[----:B------:R-:W-:Y:S02]  /*30000*/  SEL R32, R32, RZ, P0 ;  /* 0x000000ff20207207 */ /* 0x000fe40000000000 */
[----:B---3--:R-:W-:-:S04]  /*30010*/  PRMT R0, R2, 0x654, R0 ;  /* 0x0000065402007816 */ /* 0x008fc80000000000 */
[----:B------:R0:W-:Y:S02]  /*30020*/  SYNCS.ARRIVE.TRANS64.RED.A1T0 RZ, [R0+URZ], RZ ;  /* 0x000000ff00ff79a7 */ /* 0x0001e4000810043f */
[----:B0-----:R-:W-:-:S04]  /*30030*/  SEL R0, RZ, 0x1, P0 ;  /* 0x00000001ff007807 */ /* 0x001fc80000000000 */
[----:B------:R-:W-:-:S07]  /*30040*/  LOP3.LUT R37, R37, R0, RZ, 0x3c, !PT ;  /* 0x0000000025257212 */ /* 0x000fce00078e3cff */
.L_x_4543:
[----:B------:R-:W2:Y:S02]  /*30050*/  LDL R0, [R1+0x8] ;  /* 0x0000080001007983 */ /* 0x000ea40000100800 */
[----:B--2---:R-:W-:-:S13]  /*30060*/  LOP3.LUT P0, RZ, R0, 0x80, RZ, 0xc0, !PT ;  /* 0x0000008000ff7812 */ /* 0x004fda000780c0ff */
[----:B------:R-:W-:Y:S05]  /*30070*/  @!P0 BRA `(.L_x_4605) ;  /* 0x0000000000288947 */ /* 0x000fea0003800000 */
[----:B------:R-:W-:Y:S05]  /*30080*/  WARPSYNC.ALL ;  /* 0x0000000000007948 */ /* 0x000fea0003800000 */
[----:B------:R-:W2:Y:S08]  /*30090*/  S2UR UR4, SR_CgaCtaId ;  /* 0x00000000000479c3 */ /* 0x000eb00000008800 */
[----:B------:R-:W-:Y:S01]  /*300a0*/  BAR.SYNC.DEFER_BLOCKING 0x5, 0x180 ;  /* 0x0146000000007b1d */ /* 0x000fe20000010000 */
[----:B------:R-:W-:Y:S01]  /*300b0*/  MOV R17, 0x400 ;  /* 0x0000040000117802 */ /* 0x000fe20000000f00 */
[----:B--2---:R-:W-:-:S05]  /*300c0*/  IMAD.U32 R0, RZ, RZ, UR4 ;  /* 0x00000004ff007e24 */ /* 0x004fca000f8e00ff */
[----:B------:R-:W-:Y:S01]  /*300d0*/  LEA R17, R0, R17, 0x18 ;  /* 0x0000001100117211 */ /* 0x000fe200078ec0ff */
[----:B------:R3:W-:Y:S04]  /*300e0*/  STL [R1+0x14], R0 ;  /* 0x0000140001007387 */ /* 0x0007e80000100800 */
[----:B-1----:R3:W4:Y:S01]  /*300f0*/  LDS.128 R24, [R17+0x334d0] ;  /* 0x0334d00011187984 */ /* 0x0027220000000c00 */
[----:B------:R-:W-:Y:S06]  /*30100*/  BAR.ARV 0x4, 0x180 ;  /* 0x0106000000007b1d */ /* 0x000fec0000002000 */
[----:B------:R-:W-:Y:S05]  /*30110*/  BRA `(.L_x_4606) ;  /* 0x0000000800d87947 */ /* 0x000fea0003800000 */
.L_x_4605:
[----:B------:R-:W1:Y:S01]  /*30120*/  S2R R0, SR_TID.X ;  /* 0x0000000000007919 */ /* 0x000e620000002100 */
[----:B------:R-:W-:Y:S01]  /*30130*/  UMOV UR4, 0xffffffff ;  /* 0xffffffff00047882 */ /* 0x000fe20000000000 */
[----:B-1----:R-:W-:-:S04]  /*30140*/  LOP3.LUT R9, R0, 0x1f, RZ, 0xc0, !PT ;  /* 0x0000001f00097812 */ /* 0x002fc800078ec0ff */
[----:B------:R-:W-:Y:S01]  /*30150*/  ISETP.NE.AND P0, PT, R9, 0x1f, PT ;  /* 0x0000001f0900780c */ /* 0x000fe20003f05270 */
[----:B------:R-:W-:-:S12]  /*30160*/  BRA.DIV UR4, `(.L_x_4607) ;  /* 0x0000007e048c7947 */ /* 0x000fd8000b800000 */
[----:B0-----:R-:W-:Y:S01]  /*30170*/  IMAD.IADD R7, R27, 0x1, R9 ;  /* 0x000000011b077824 */ /* 0x001fe200078e0209 */
[----:B------:R-:W-:-:S04]  /*30180*/  ULDC UR4, c[0x0][0xc3c] ;  /* 0x00030f0000047ab9 */ /* 0x000fc80000000800 */
[----:B------:R-:W-:-:S13]  /*30190*/  ISETP.GE.OR P1, PT, R7, UR4, !P0 ;  /* 0x0000000407007c0c */ /* 0x000fda000c726670 */
[----:B------:R-:W0:Y:S08]  /*301a0*/  @!P1 LDC.64 R2, c[0x0][0xc80] ;  /* 0x00032000ff029b82 */ /* 0x000e300000000a00 */
[----:B------:R-:W1:Y:S01]  /*301b0*/  @!P1 LDC.64 R4, c[0x0][0xc78] ;  /* 0x00031e00ff049b82 */ /* 0x000e620000000a00 */
[----:B0-----:R-:W-:-:S05]  /*301c0*/  @!P1 IMAD.WIDE R2, R7, 0x4, R2 ;  /* 0x0000000407029825 */ /* 0x001fca00078e0202 */
[----:B------:R1:W2:Y:S02]  /*301d0*/  @!P1 LDG.E R8, desc[UR50][R2.64] ;  /* 0x0000003202089981 */ /* 0x0002a4000c1e1900 */
[----:B-1----:R-:W-:-:S05]  /*301e0*/  @!P1 IMAD.WIDE R2, R7, 0x4, R4 ;  /* 0x0000000407029825 */ /* 0x002fca00078e0204 */
[----:B------:R-:W3:Y:S01]  /*301f0*/  @!P1 LDG.E R5, desc[UR50][R2.64] ;  /* 0x0000003202059981 */ /* 0x000ee2000c1e1900 */
[----:B------:R-:W-:Y:S01]  /*30200*/  IMAD.MOV.U32 R7, RZ, RZ, RZ ;  /* 0x000000ffff077224 */ /* 0x000fe200078e00ff */
[----:B------:R-:W-:Y:S02]  /*30210*/  MOV R4, RZ ;  /* 0x000000ff00047202 */ /* 0x000fe40000000f00 */
[C---:B------:R-:W-:Y:S01]  /*30220*/  ISETP.GE.U32.AND P2, PT, R9.reuse, 0x2, PT ;  /* 0x000000020900780c */ /* 0x040fe20003f46070 */
[----:B------:R-:W-:Y:S01]  /*30230*/  SHFL.IDX PT, R0, R24, RZ, 0x1f ;  /* 0x00001fff18007589 */ /* 0x000fe200000e0000 */
[C---:B------:R-:W-:Y:S02]  /*30240*/  ISETP.GE.U32.AND P3, PT, R9.reuse, 0x4, PT ;  /* 0x000000040900780c */ /* 0x040fe40003f66070 */
[C---:B------:R-:W-:Y:S01]  /*30250*/  ISETP.GE.U32.AND P4, PT, R9.reuse, 0x8, PT ;  /* 0x000000080900780c */ /* 0x040fe20003f86070 */
[----:B------:R0:W-:Y:S01]  /*30260*/  SHFL.IDX PT, R6, R24, 0x1, 0x1f ;  /* 0x00201f0018067f89 */ /* 0x0001e200000e0000 */
[----:B------:R-:W-:Y:S01]  /*30270*/  ISETP.GE.U32.AND P5, PT, R9, 0x10, PT ;  /* 0x000000100900780c */ /* 0x000fe20003fa6070 */
[----:B0-----:R-:W-:-:S02]  /*30280*/  IMAD.MOV.U32 R24, RZ, RZ, RZ ;  /* 0x000000ffff187224 */ /* 0x001fc400078e00ff */
[----:B--2---:R-:W-:Y:S02]  /*30290*/  @!P1 IMAD.MOV.U32 R7, RZ, RZ, R8 ;  /* 0x000000ffff079224 */ /* 0x004fe400078e0008 */
        /* <DEDUP_REMOVED lines=19> */
.L_x_4899:
[----:B------:R-:W-:Y:S02]  /*303d0*/  ULDC UR4, c[0x0][0xc38] ;  /* 0x00030e0000047ab9 */ /* 0x000fe40000000800 */
[----:B------:R-:W-:-:S04]  /*303e0*/  IMAD.U32 R2, RZ, RZ, UR4 ;  /* 0x00000004ff027e24 */ /* 0x000fc8000f8e00ff */
[----:B-1----:R-:W-:-:S04]  /*303f0*/  IMAD R5, R14, R2, RZ ;  /* 0x000000020e057224 */ /* 0x002fc800078e02ff */
[----:B------:R-:W-:-:S05]  /*30400*/  IMAD.IADD R6, R6, 0x1, R5 ;  /* 0x0000000106067824 */ /* 0x000fca00078e0205 */
[----:B------:R-:W-:-:S13]  /*30410*/  ISETP.GT.AND P6, PT, R6, R0, PT ;  /* 0x000000000600720c */ /* 0x000fda0003fc4270 */
[----:B------:R-:W-:Y:S05]  /*30420*/  @P6 BRA `(.L_x_4608) ;  /* 0x0000000000a46947 */ /* 0x000fea0003800000 */
.L_x_4611:
[----:B------:R-:W1:Y:S01]  /*30430*/  LDC R2, c[0x0][0xc3c] ;  /* 0x00030f00ff027b82 */ /* 0x000e620000000800 */
[----:B------:R-:W-:-:S05]  /*30440*/  VIADD R27, R27, 0x1f ;  /* 0x0000001f1b1b7836 */ /* 0x000fca0000000000 */
[----:B-1----:R-:W-:-:S13]  /*30450*/  ISETP.GE.AND P6, PT, R27, R2, PT ;  /* 0x000000021b00720c */ /* 0x002fda0003fc6270 */
[----:B------:R-:W-:Y:S05]  /*30460*/  @P6 BRA `(.L_x_4609) ;  /* 0x0000000400b86947 */ /* 0x000fea0003800000 */
[----:B0-----:R-:W0:Y:S01]  /*30470*/  S2R R3, SR_TID.X ;  /* 0x0000000000037919 */ /* 0x001e220000002100 */
[----:B------:R-:W-:Y:S02]  /*30480*/  MOV R7, RZ ;  /* 0x000000ff00077202 */ /* 0x000fe40000000f00 */
[----:B0-----:R-:W-:-:S05]  /*30490*/  LOP3.LUT R3, R3, 0x1f, RZ, 0xc0, !PT ;  /* 0x0000001f03037812 */ /* 0x001fca00078ec0ff */
[----:B------:R-:W-:-:S05]  /*304a0*/  IMAD.IADD R9, R27, 0x1, R3 ;  /* 0x000000011b097824 */ /* 0x000fca00078e0203 */
[----:B------:R-:W-:-:S13]  /*304b0*/  ISETP.GE.OR P6, PT, R9, R2, !P0 ;  /* 0x000000020900720c */ /* 0x000fda00047c6670 */
[----:B------:R-:W0:Y:S08]  /*304c0*/  @!P6 LDC.64 R2, c[0x0][0xc80] ;  /* 0x00032000ff02eb82 */ /* 0x000e300000000a00 */
[----:B------:R-:W1:Y:S01]  /*304d0*/  @!P6 LDC.64 R4, c[0x0][0xc78] ;  /* 0x00031e00ff04eb82 */ /* 0x000e620000000a00 */
[----:B0-----:R-:W-:-:S05]  /*304e0*/  @!P6 IMAD.WIDE R2, R9, 0x4, R2 ;  /* 0x000000040902e825 */ /* 0x001fca00078e0202 */
[----:B------:R1:W2:Y:S02]  /*304f0*/  @!P6 LDG.E R7, desc[UR50][R2.64] ;  /* 0x000000320207e981 */ /* 0x0002a4000c1e1900 */
[----:B-1----:R-:W-:-:S04]  /*30500*/  @!P6 IMAD.WIDE R2, R9, 0x4, R4 ;  /* 0x000000040902e825 */ /* 0x002fc800078e0204 */
[----:B------:R-:W-:-:S06]  /*30510*/  IMAD.MOV.U32 R4, RZ, RZ, RZ ;  /* 0x000000ffff047224 */ /* 0x000fcc00078e00ff */
        /* <DEDUP_REMOVED lines=20> */
.L_x_4907:
[----:B------:R-:W-:Y:S02]  /*30660*/  ULDC UR4, c[0x0][0xc38] ;  /* 0x00030e0000047ab9 */ /* 0x000fe40000000800 */
[----:B------:R-:W-:-:S04]  /*30670*/  IMAD.U32 R2, RZ, RZ, UR4 ;  /* 0x00000004ff027e24 */ /* 0x000fc8000f8e00ff */
[----:B-1----:R-:W-:-:S04]  /*30680*/  IMAD R5, R14, R2, RZ ;  /* 0x000000020e057224 */ /* 0x002fc800078e02ff */
[----:B------:R-:W-:-:S05]  /*30690*/  IMAD.IADD R6, R5, 0x1, R6 ;  /* 0x0000000105067824 */ /* 0x000fca00078e0206 */
[----:B------:R-:W-:-:S13]  /*306a0*/  ISETP.GT.AND P6, PT, R6, R0, PT ;  /* 0x000000000600720c */ /* 0x000fda0003fc4270 */
[----:B------:R-:W-:Y:S05]  /*306b0*/  @!P6 BRA `(.L_x_4611) ;  /* 0xfffffffc005ce947 */ /* 0x000fea000383ffff */
.L_x_4608:
        /* <DEDUP_REMOVED lines=9> */
.L_x_4912:
[----:B------:R-:W-:-:S13]  /*30750*/  ISETP.NE.AND P0, PT, R8, RZ, PT ;  /* 0x000000ff0800720c */ /* 0x000fda0003f05270 */
[----:B------:R-:W-:Y:S05]  /*30760*/  @!P0 BRA `(.L_x_4613) ;  /* 0x0000000000108947 */ /* 0x000fea0003800000 */
[----:B------:R-:W-:Y:S01]  /*30770*/  UMOV UR4, 0xffffffff ;  /* 0xffffffff00047882 */ /* 0x000fe20000000000 */
[----:B------:R-:W-:Y:S02]  /*30780*/  VIADD R12, R5, 0xffffffff ;  /* 0xffffffff050c7836 */ /* 0x000fe40000000000 */
[----:B------:R-:W-:Y:S05]  /*30790*/  BRA.DIV UR4, `(.L_x_4614) ;  /* 0x0000008204507947 */ /* 0x000fea000b800000 */
[----:B------:R4:W0:Y:S02]  /*307a0*/  SHFL.IDX PT, R24, R3, R12, 0x1f ;  /* 0x00001f0c03187589 */ /* 0x00082400000e0000 */
.L_x_4613:
[----:B--2---:R-:W-:Y:S01]  /*307b0*/  IABS R8, R7 ;  /* 0x0000000700087213 */ /* 0x004fe20000000000 */
[----:B0-----:R-:W-:Y:S01]  /*307c0*/  IMAD R24, R24, R2, R6 ;  /* 0x0000000218187224 */ /* 0x001fe200078e0206 */
[----:B---3--:R-:W-:Y:S01]  /*307d0*/  IABS R6, R4 ;  /* 0x0000000400067213 */ /* 0x008fe20000000000 */
[----:B------:R-:W-:Y:S01]  /*307e0*/  IMAD.MOV.U32 R2, RZ, RZ, RZ ;  /* 0x000000ffff027224 */ /* 0x000fe200078e00ff */
[----:B------:R-:W0:Y:S01]  /*307f0*/  I2F.RP R9, R8 ;  /* 0x0000000800097306 */ /* 0x000e220000209400 */
[----:B------:R-:W-:Y:S01]  /*30800*/  IMAD.IADD R0, R0, 0x1, -R24 ;  /* 0x0000000100007824 */ /* 0x000fe200078e0a18 */
[----:B------:R-:W-:-:S06]  /*30810*/  IADD3 R27, R5, R27, RZ ;  /* 0x0000001b051b7210 */ /* 0x000fcc0007ffe0ff */
[----:B----4-:R-:W-:Y:S08]  /*30820*/  I2F.RP R12, R6 ;  /* 0x00000006000c7306 */ /* 0x010ff00000209400 */
[----:B0-----:R-:W0:Y:S02]  /*30830*/  MUFU.RCP R9, R9 ;  /* 0x0000000900097308 */ /* 0x001e240000001000 */
[----:B0-----:R-:W-:Y:S01]  /*30840*/  VIADD R10, R9, 0xffffffe ;  /* 0x0ffffffe090a7836 */ /* 0x001fe20000000000 */
[----:B------:R-:W-:-:S05]  /*30850*/  IABS R9, R7 ;  /* 0x0000000700097213 */ /* 0x000fca0000000000 */
[----:B------:R0:W2:Y:S02]  /*30860*/  F2I.FTZ.U32.TRUNC.NTZ R3, R10 ;  /* 0x0000000a00037305 */ /* 0x0000a4000021f000 */
[----:B0-----:R-:W-:Y:S02]  /*30870*/  IABS R10, R0 ;  /* 0x00000000000a7213 */ /* 0x001fe40000000000 */
[----:B--2---:R-:W-:-:S05]  /*30880*/  IADD3 R11, RZ, -R3, RZ ;  /* 0x80000003ff0b7210 */ /* 0x004fca0007ffe0ff */
        /* <DEDUP_REMOVED lines=8> */
[----:B------:R-:W-:-:S04]  /*30910*/  IMAD.MOV.U32 R2, RZ, RZ, RZ ;  /* 0x000000ffff027224 */ /* 0x000fc800078e00ff */
[----:B------:R-:W0:Y:S06]  /*30920*/  F2I.FTZ.U32.TRUNC.NTZ R3, R3 ;  /* 0x0000000300037305 */ /* 0x000e2c000021f000 */
[----:B------:R-:W-:Y:S02]  /*30930*/  @!P1 IMAD.IADD R11, R11, 0x1, -R8 ;  /* 0x000000010b0b9824 */ /* 0x000fe400078e0a08 */
[----:B------:R-:W-:Y:S01]  /*30940*/  @!P1 VIADD R9, R9, 0x1 ;  /* 0x0000000109099836 */ /* 0x000fe20000000000 */
[----:B------:R-:W-:Y:S02]  /*30950*/  ISETP.NE.AND P1, PT, R7, RZ, PT ;  /* 0x000000ff0700720c */ /* 0x000fe40003f25270 */
[----:B------:R-:W-:-:S02]  /*30960*/  ISETP.GE.U32.AND P0, PT, R11, R8, PT ;  /* 0x000000080b00720c */ /* 0x000fc40003f06070 */
[----:B0-----:R-:W-:-:S05]  /*30970*/  IADD3 R11, RZ, -R3, RZ ;  /* 0x80000003ff0b7210 */ /* 0x001fca0007ffe0ff */
[----:B------:R-:W-:-:S06]  /*30980*/  IMAD R11, R11, R6, RZ ;  /* 0x000000060b0b7224 */ /* 0x000fcc00078e02ff */
        /* <DEDUP_REMOVED lines=28> */
.L_x_4609:
[----:B------:R-:W-:Y:S01]  /*30b50*/  UMOV UR4, URZ ;  /* 0x0000003f00047c82 */ /* 0x000fe20008000000 */
[----:B------:R-:W-:Y:S01]  /*30b60*/  UMOV UR5, URZ ;  /* 0x0000003f00057c82 */ /* 0x000fe20008000000 */
[----:B------:R-:W-:Y:S01]  /*30b70*/  ULDC UR6, c[0x0][0xc3c] ;  /* 0x00030f0000067ab9 */ /* 0x000fe20000000800 */
[----:B------:R-:W-:Y:S01]  /*30b80*/  IMAD.MOV.U32 R24, RZ, RZ, R0 ;  /* 0x000000ffff187224 */ /* 0x000fe200078e0000 */
[----:B------:R-:W-:Y:S01]  /*30b90*/  MOV R27, UR6 ;  /* 0x00000006001b7c02 */ /* 0x000fe20008000f00 */
[----:B------:R-:W-:Y:S02]  /*30ba0*/  IMAD.U32 R25, RZ, RZ, UR4 ;  /* 0x00000004ff197e24 */ /* 0x000fe4000f8e00ff */
[----:B------:R-:W-:-:S07]  /*30bb0*/  IMAD.U32 R26, RZ, RZ, UR5 ;  /* 0x00000005ff1a7e24 */ /* 0x000fce000f8e00ff */
.L_x_4615:
        /* <DEDUP_REMOVED lines=12> */
.L_x_4606:
[----:B------:R-:W-:Y:S02]  /*30c80*/  ULDC UR4, c[0x0][0xc3c] ;  /* 0x00030f0000047ab9 */ /* 0x000fe40000000800 */
[----:B----4-:R-:W-:-:S13]  /*30c90*/  ISETP.GE.AND P0, PT, R27, UR4, PT ;  /* 0x000000041b007c0c */ /* 0x010fda000bf06270 */
[----:B------:R-:W-:Y:S05]  /*30ca0*/  @!P0 BRA `(.L_x_4616) ;  /* 0xffffff7c00d08947 */ /* 0x000fea000383ffff */
[----:B------:R-:W-:Y:S05]  /*30cb0*/  BSYNC B7 ;  /* 0x0000000000077941 */ /* 0x000fea0003800000 */
.L_x_4494:
[----:B--23--:R-:W2:Y:S01]  /*30cc0*/  LDL.LU R0, [R1+0x34] ;  /* 0x0000340001007983 */ /* 0x00cea20000300800 */
[----:B------:R-:W-:Y:S01]  /*30cd0*/  BSSY B0, `(.L_x_4617) ;  /* 0x000000b000007945 */ /* 0x000fe20003800000 */
[----:B-1----:R-:W1:Y:S01]  /*30ce0*/  S2R R5, SR_CgaCtaId ;  /* 0x0000000000057919 */ /* 0x002e620000008800 */
[----:B--2---:R-:W-:-:S05]  /*30cf0*/  VIADD R0, R0, 0x1 ;  /* 0x0000000100007836 */ /* 0x004fca0000000000 */
[----:B0-----:R-:W-:-:S04]  /*30d00*/  LEA.HI R2, R0, R0, RZ, 0x1 ;  /* 0x0000000000027211 */ /* 0x001fc800078f08ff */
[----:B------:R-:W-:Y:S02]  /*30d10*/  LOP3.LUT R3, R2, 0xfffffffe, RZ, 0xc0, !PT ;  /* 0xfffffffe02037812 */ /* 0x000fe400078ec0ff */
[----:B------:R-:W-:-:S03]  /*30d20*/  MOV R2, 0x400 ;  /* 0x0000040000027802 */ /* 0x000fc60000000f00 */
[----:B------:R-:W-:Y:S01]  /*30d30*/  IMAD.IADD R0, R0, 0x1, -R3 ;  /* 0x0000000100007824 */ /* 0x000fe200078e0a03 */
[----:B-1----:R-:W-:-:S04]  /*30d40*/  LEA R5, R5, R2, 0x18 ;  /* 0x0000000205057211 */ /* 0x002fc800078ec0ff */
[----:B------:R-:W-:-:S04]  /*30d50*/  SHF.L.U32 R0, R0, 0x1f, RZ ;  /* 0x0000001f00007819 */ /* 0x000fc800000006ff */
[----:B------:R-:W0:Y:S02]  /*30d60*/  SYNCS.PHASECHK.TRANS64.TRYWAIT P0, [R5+URZ+0x33420], R0 ;  /* 0x03342000050075a7 */ /* 0x000e24000800017f */
[----:B0-----:R-:W-:Y:S05]  /*30d70*/  @!P0 BRA `(.L_x_4618) ;  /* 0x0000007c00008947 */ /* 0x001fea0003800000 */
.L_x_4915:
[----:B------:R-:W-:Y:S05]  /*30d80*/  BSYNC B0 ;  /* 0x0000000000007941 */ /* 0x000fea0003800000 */
.L_x_4617:
[----:B------:R-:W-:-:S03]  /*30d90*/  UMOV UR4, 0xffffffff ;  /* 0xffffffff00047882 */ /* 0x000fc60000000000 */
[----:B------:R-:W-:Y:S05]  /*30da0*/  BRA.DIV UR4, `(.L_x_4619) ;  /* 0x0000007e04087947 */ /* 0x000fea000b800000 */
[----:B0-----:R-:W0:Y:S02]  /*30db0*/  S2R R0, SR_TID.X ;  /* 0x0000000000007919 */ /* 0x001e240000002100 */
[----:B0-----:R-:W-:-:S04]  /*30dc0*/  SHF.R.U32.HI R0, RZ, 0x5, R0 ;  /* 0x00000005ff007819 */ /* 0x001fc80000011600 */
[----:B------:R-:W-:-:S05]  /*30dd0*/  LOP3.LUT R0, R0, 0x3, RZ, 0xc0, !PT ;  /* 0x0000000300007812 */ /* 0x000fca00078ec0ff */
[----:B------:R0:W1:Y:S02]  /*30de0*/  SHFL.IDX PT, R14, R0, RZ, 0x1f ;  /* 0x00001fff000e7589 */ /* 0x00006400000e0000 */
.L_x_4918:
[----:B-1----:R-:W-:-:S13]  /*30df0*/  ISETP.NE.AND P0, PT, R14, RZ, PT ;  /* 0x000000ff0e00720c */ /* 0x002fda0003f05270 */
[----:B------:R-:W-:Y:S05]  /*30e00*/  @P0 BRA `(.L_x_4275) ;  /* 0x0000000000a80947 */ /* 0x000fea0003800000 */
[----:B------:R-:W-:-:S03]  /*30e10*/  UMOV UR4, 0xffffffff ;  /* 0xffffffff00047882 */ /* 0x000fc60000000000 */
[----:B------:R-:W-:Y:S05]  /*30e20*/  BRA.DIV UR4, `(.L_x_4620) ;  /* 0x0000007e041c7947 */ /* 0x000fea000b800000 */
[----:B------:R-:W-:-:S13]  /*30e30*/  ELECT P6, URZ, PT ;  /* 0x00000000003f782f */ /* 0x000fda00038c0000 */
.L_x_4921:
[----:B------:R-:W-:Y:S05]  /*30e40*/  @!P6 BRA `(.L_x_4275) ;  /* 0x000000000098e947 */ /* 0x000fea0003800000 */
[----:B------:R-:W-:-:S06]  /*30e50*/  ULOP3.LUT UR4, UR36, 0x2, URZ, 0xfc, !UPT ;  /* 0x0000000224047892 */ /* 0x000fcc000f8efc3f */
[----:B0-----:R-:W-:-:S05]  /*30e60*/  IMAD.U32 R0, RZ, RZ, UR4 ;  /* 0x00000004ff007e24 */ /* 0x001fca000f8e00ff */
[----:B------:R-:W-:-:S13]  /*30e70*/  ISETP.NE.AND P0, PT, R0, 0x3, PT ;  /* 0x000000030000780c */ /* 0x000fda0003f05270 */
[----:B------:R-:W-:Y:S05]  /*30e80*/  @!P0 BRA `(.L_x_4621) ;  /* 0x0000000000048947 */ /* 0x000fea0003800000 */
[----:B------:R-:W-:Y:S01]  /*30e90*/  BPT.TRAP 0x1 ;  /* 0x000000040000795c */ /* 0x000fe20000300000 */
.L_x_4621:
[C---:B------:R-:W-:Y:S01]  /*30ea0*/  IMAD R3, R32.reuse, 0x8, R5 ;  /* 0x0000000820037824 */ /* 0x040fe200078e0205 */
[----:B------:R-:W-:Y:S01]  /*30eb0*/  SHF.L.U32 R2, R37, 0x1f, RZ ;  /* 0x0000001f25027819 */ /* 0x000fe200000006ff */
[----:B------:R-:W-:-:S03]  /*30ec0*/  VIADD R32, R32, 0x1 ;  /* 0x0000000120207836 */ /* 0x000fc60000000000 */
[----:B------:R-:W0:Y:S02]  /*30ed0*/  SYNCS.PHASECHK.TRANS64.TRYWAIT P1, [R3+URZ+0x33440], R2 ;  /* 0x03344002030075a7 */ /* 0x000e24000802017f */
[----:B------:R-:W-:-:S04]  /*30ee0*/  ISETP.NE.AND P2, PT, R32, 0x2, PT ;  /* 0x000000022000780c */ /* 0x000fc80003f45270 */
[----:B------:R-:W-:Y:S01]  /*30ef0*/  SEL R0, RZ, 0x1, P2 ;  /* 0x00000001ff007807 */ /* 0x000fe20001000000 */
[----:B0-----:R-:W-:Y:S08]  /*30f00*/  @!P1 BRA `(.L_x_4622) ;  /* 0x0000007c00049947 */ /* 0x001ff00003800000 */
.L_x_4922:
[----:B------:R-:W-:Y:S02]  /*30f10*/  SEL R32, R32, RZ, P2 ;  /* 0x000000ff20207207 */ /* 0x000fe40001000000 */
[----:B------:R-:W-:Y:S01]  /*30f20*/  LOP3.LUT R0, R37, R0, RZ, 0x3c, !PT ;  /* 0x0000000025007212 */ /* 0x000fe200078e3cff */
[----:B------:R-:W-:Y:S06]  /*30f30*/  @!P0 BRA `(.L_x_4623) ;  /* 0x0000000000048947 */ /* 0x000fec0003800000 */
[----:B------:R-:W-:Y:S01]  /*30f40*/  BPT.TRAP 0x1 ;  /* 0x000000040000795c */ /* 0x000fe20000300000 */
.L_x_4623:
[----:B------:R-:W-:Y:S02]  /*30f50*/  LEA R5, R32, R5, 0x3 ;  /* 0x0000000520057211 */ /* 0x000fe400078e18ff */
[----:B------:R-:W-:-:S04]  /*30f60*/  SHF.L.U32 R0, R0, 0x1f, RZ ;  /* 0x0000001f00007819 */ /* 0x000fc800000006ff */
[----:B------:R-:W1:Y:S02]  /*30f70*/  SYNCS.PHASECHK.TRANS64.TRYWAIT P1, [R5+URZ+0x33440], R0 ;  /* 0x03344000050075a7 */ /* 0x000e64000802017f */
[----:B-1----:R-:W-:Y:S05]  /*30f80*/  @!P1 BRA `(.L_x_4624) ;  /* 0x0000007800f89947 */ /* 0x002fea0003800000 */
.L_x_4923:
[----:B------:R-:W-:Y:S05]  /*30f90*/  @!P0 BRA `(.L_x_4625) ;  /* 0x0000000000048947 */ /* 0x000fea0003800000 */
[----:B------:R-:W-:Y:S01]  /*30fa0*/  BPT.TRAP 0x1 ;  /* 0x000000040000795c */ /* 0x000fe20000300000 */
.L_x_4625:
[----:B------:R-:W2:Y:S02]  /*30fb0*/  SYNCS.PHASECHK.TRANS64.TRYWAIT P1, [R3+URZ+0x33460], R2 ;  /* 0x03346002030075a7 */ /* 0x000ea4000802017f */
[----:B--2---:R-:W-:Y:S05]  /*30fc0*/  @!P1 BRA `(.L_x_4626) ;  /* 0x0000007800fc9947 */ /* 0x004fea0003800000 */
.L_x_4924:
[----:B------:R-:W-:Y:S05]  /*30fd0*/  @!P0 BRA `(.L_x_4627) ;  /* 0x0000000000048947 */ /* 0x000fea0003800000 */
[----:B------:R-:W-:Y:S01]  /*30fe0*/  BPT.TRAP 0x1 ;  /* 0x000000040000795c */ /* 0x000fe20000300000 */
.L_x_4627:
[----:B------:R-:W3:Y:S02]  /*30ff0*/  SYNCS.PHASECHK.TRANS64.TRYWAIT P1, [R5+URZ+0x33460], R0 ;  /* 0x03346000050075a7 */ /* 0x000ee4000802017f */
[----:B---3--:R-:W-:Y:S05]  /*31000*/  @!P1 BRA `(.L_x_4628) ;  /* 0x0000007c00009947 */ /* 0x008fea0003800000 */
.L_x_4925:
[----:B------:R-:W-:Y:S05]  /*31010*/  @!P0 BRA `(.L_x_4629) ;  /* 0x0000000000048947 */ /* 0x000fea0003800000 */
[----:B------:R-:W-:Y:S01]  /*31020*/  BPT.TRAP 0x1 ;  /* 0x000000040000795c */ /* 0x000fe20000300000 */
.L_x_4629:
[----:B------:R-:W4:Y:S02]  /*31030*/  SYNCS.PHASECHK.TRANS64.TRYWAIT P1, [R3+URZ+0x33480], R2 ;  /* 0x03348002030075a7 */ /* 0x000f24000802017f */
[----:B----4-:R-:W-:Y:S05]  /*31040*/  @!P1 BRA `(.L_x_4630) ;  /* 0x0000007c00049947 */ /* 0x010fea0003800000 */
.L_x_4926:
[----:B------:R-:W-:Y:S05]  /*31050*/  @!P0 BRA `(.L_x_4631) ;  /* 0x0000000000048947 */ /* 0x000fea0003800000 */
[----:B------:R-:W-:Y:S01]  /*31060*/  BPT.TRAP 0x1 ;  /* 0x000000040000795c */ /* 0x000fe20000300000 */
.L_x_4631:
[----:B------:R0:W0:Y:S02]  /*31070*/  SYNCS.PHASECHK.TRANS64.TRYWAIT P0, [R5+URZ+0x33480], R0 ;  /* 0x03348000050075a7 */ /* 0x000024000800017f */
[----:B0-----:R-:W-:Y:S05]  /*31080*/  @!P0 NANOSLEEP.SYNCS 0x989680 ;  /* 0x009896800000895d */ /* 0x001fea0003900000 */
[----:B------:R-:W0:Y:S02]  /*31090*/  @!P0 SYNCS.PHASECHK.TRANS64 P0, [R5+URZ+0x33480], R0 ;  /* 0x03348000050085a7 */ /* 0x000e24000800007f */
[----:B0-----:R-:W-:Y:S05]  /*310a0*/  @!P0 BRA `(.L_x_4631) ;  /* 0xfffffffc00f08947 */ /* 0x001fea000383ffff */
.L_x_4275:
[----:B------:R-:W-:Y:S05]  /*310b0*/  BSYNC B8 ;  /* 0x0000000000087941 */ /* 0x000fea0003800000 */
.L_x_4272:
[----:B------:R-:W-:Y:S05]  /*310c0*/  EXIT ;  /* 0x000000000000794d */ /* 0x000fea0003800000 */
.L_x_4295:
[----:B-1----:R1:W2:Y:S02]  /*310d0*/  SYNCS.PHASECHK.TRANS64.TRYWAIT P5, [R93+URZ+0x33490], R94 ;  /* 0x0334905e5d0075a7 */ /* 0x0022a400080a017f */
[----:B--2---:R-:W-:Y:S05]  /*310e0*/  @!P5 NANOSLEEP.SYNCS 0x989680 ;  /* 0x009896800000d95d */ /* 0x004fea0003900000 */
[----:B------:R-:W2:Y:S02]  /*310f0*/  @!P5 SYNCS.PHASECHK.TRANS64 P5, [R93+URZ+0x33490], R94 ;  /* 0x0334905e5d00d5a7 */ /* 0x000ea400080a007f */
[----:B--2---:R-:W-:Y:S05]  /*31100*/  @!P5 BRA `(.L_x_4295) ;  /* 0xfffffffc00f0d947 */ /* 0x004fea000383ffff */
[----:B------:R-:W-:Y:S05]  /*31110*/  BRA `(.L_x_4632) ;  /* 0xfffffd2c005c7947 */ /* 0x000fea000383ffff */
.L_x_4296:
        /* <DEDUP_REMOVED lines=8> */
.L_x_4634:
[----:B------:R-:W-:Y:S05]  /*311a0*/  BSYNC B1 ;  /* 0x0000000000017941 */ /* 0x000fea0003800000 */
.L_x_4633:
        /* <DEDUP_REMOVED lines=8> */
.L_x_4635:
[----:B------:R-:W-:Y:S01]  /*31230*/  IMAD.MOV.U32 R11, RZ, RZ, R14 ;  /* 0x000000ffff0b7224 */ /* 0x000fe200078e000e */
[----:B------:R-:W-:Y:S06]  /*31240*/  BRA `(.L_x_4636) ;  /* 0xfffffd2c00247947 */ /* 0x000fec000383ffff */
.L_x_4321:
[----:B------:R-:W-:Y:S01]  /*31250*/  BSSY B1, `(.L_x_4637) ;  /* 0x0000008000017945 */ /* 0x000fe20003800000 */
[----:B0-----:R-:W-:Y:S01]  /*31260*/  IMAD.MOV.U32 R13, RZ, RZ, R119 ;  /* 0x000000ffff0d7224 */ /* 0x001fe200078e0077 */
[----:B------:R-:W-:Y:S01]  /*31270*/  MOV R12, 0x1 ;  /* 0x00000001000c7802 */ /* 0x000fe20000000f00 */
[----:B----4-:R-:W-:Y:S02]  /*31280*/  IMAD.MOV.U32 R11, RZ, RZ, 0x1e1f ;  /* 0x00001e1fff0b7424 */ /* 0x010fe400078e00ff */
[----:B------:R-:W-:-:S07]  /*31290*/  IMAD.MOV.U32 R15, RZ, RZ, -0x1 ;  /* 0xffffffffff0f7424 */ /* 0x000fce00078e00ff */
[----:B-123--:R-:W-:Y:S05]  /*312a0*/  WARPSYNC.COLLECTIVE R15, `(.L_x_4638) ;  /* 0x000000000f087348 */ /* 0x00efea0003c00000 */
[----:B------:R0:W4:Y:S02]  /*312b0*/  SHFL.IDX P6, R14, R13, R12, R11 ;  /* 0x0000000c0d0e7389 */ /* 0x00012400000c000b */
[----:B01234-:R-:W-:Y:S01]  /*312c0*/  ENDCOLLECTIVE ;  /* 0x000000000000791b */ /* 0x01ffe20003800000 */
.L_x_4638:
[----:B------:R-:W-:Y:S05]  /*312d0*/  BSYNC B1 ;  /* 0x0000000000017941 */ /* 0x000fea0003800000 */
.L_x_4637:
        /* <DEDUP_REMOVED lines=8> */
.L_x_4639:
[----:B------:R-:W-:Y:S01]  /*31360*/  IMAD.MOV.U32 R120, RZ, RZ, R14 ;  /* 0x000000ffff787224 */ /* 0x000fe200078e000e */
[----:B------:R-:W-:Y:S06]  /*31370*/  BRA `(.L_x_4640) ;  /* 0xfffffd5800747947 */ /* 0x000fec000383ffff */
.L_x_4351:
[----:B-1----:R1:W2:Y:S02]  /*31380*/  SYNCS.PHASECHK.TRANS64.TRYWAIT P5, [R93+URZ+0x33490], R94 ;  /* 0x0334905e5d0075a7 */ /* 0x0022a400080a017f */
[----:B--2---:R-:W-:Y:S05]  /*31390*/  @!P5 NANOSLEEP.SYNCS 0x989680 ;  /* 0x009896800000d95d */ /* 0x004fea0003900000 */
[----:B------:R-:W2:Y:S02]  /*313a0*/  @!P5 SYNCS.PHASECHK.TRANS64 P5, [R93+URZ+0x33490], R94 ;  /* 0x0334905e5d00d5a7 */ /* 0x000ea400080a007f */
[----:B--2---:R-:W-:Y:S05]  /*313b0*/  @!P5 BRA `(.L_x_4351) ;  /* 0xfffffffc00f0d947 */ /* 0x004fea000383ffff */
[----:B------:R-:W-:Y:S05]  /*313c0*/  BRA `(.L_x_4641) ;  /* 0xfffffd8c00d47947 */ /* 0x000fea000383ffff */
.L_x_4352:
        /* <DEDUP_REMOVED lines=8> */
.L_x_4643:
[----:B------:R-:W-:Y:S05]  /*31450*/  BSYNC B1 ;  /* 0x0000000000017941 */ /* 0x000fea0003800000 */
.L_x_4642:
        /* <DEDUP_REMOVED lines=8> */
.L_x_4644:
[----:B------:R-:W-:Y:S01]  /*314e0*/  MOV R11, R14 ;  /* 0x0000000e000b7202 */ /* 0x000fe20000000f00 */
[----:B------:R-:W-:Y:S06]  /*314f0*/  BRA `(.L_x_4645) ;  /* 0xfffffd8c00a47947 */ /* 0x000fec000383ffff */
.L_x_4365:
[----:B------:R-:W-:Y:S01]  /*31500*/  BSSY B1, `(.L_x_4646) ;  /* 0x0000008000017945 */ /* 0x000fe20003800000 */
[----:B0-2---:R-:W-:Y:S02]  /*31510*/  IMAD.MOV.U32 R13, RZ, RZ, R119 ;  /* 0x000000ffff0d7224 */ /* 0x005fe400078e0077 */
[----:B------:R-:W-:Y:S02]  /*31520*/  IMAD.MOV.U32 R12, RZ, RZ, 0x1 ;  /* 0x00000001ff0c7424 */ /* 0x000fe400078e00ff */
[----:B----4-:R-:W-:Y:S02]  /*31530*/  IMAD.MOV.U32 R11, RZ, RZ, 0x1e1f ;  /* 0x00001e1fff0b7424 */ /* 0x010fe400078e00ff */
[----:B------:R-:W-:-:S07]  /*31540*/  IMAD.MOV.U32 R15, RZ, RZ, -0x1 ;  /* 0xffffffffff0f7424 */ /* 0x000fce00078e00ff */
[----:B-1-3--:R-:W-:Y:S05]  /*31550*/  WARPSYNC.COLLECTIVE R15, `(.L_x_4647) ;  /* 0x000000000f087348 */ /* 0x00afea0003c00000 */
[----:B------:R0:W2:Y:S02]  /*31560*/  SHFL.IDX P6, R14, R13, R12, R11 ;  /* 0x0000000c0d0e7389 */ /* 0x0000a400000c000b */
[----:B0123--:R-:W-:Y:S01]  /*31570*/  ENDCOLLECTIVE ;  /* 0x000000000000791b */ /* 0x00ffe20003800000 */
.L_x_4647:
[----:B------:R-:W-:Y:S05]  /*31580*/  BSYNC B1 ;  /* 0x0000000000017941 */ /* 0x000fea0003800000 */
.L_x_4646:
        /* <DEDUP_REMOVED lines=8> */
.L_x_4648:
[----:B------:R-:W-:Y:S01]  /*31610*/  IMAD.MOV.U32 R120, RZ, RZ, R14 ;  /* 0x000000ffff787224 */ /* 0x000fe200078e000e */
[----:B------:R-:W-:Y:S06]  /*31620*/  BRA `(.L_x_4649) ;  /* 0xfffffdbc00a47947 */ /* 0x000fec000383ffff */
.L_x_4378:
[----:B0-----:R0:W1:Y:S02]  /*31630*/  SYNCS.PHASECHK.TRANS64.TRYWAIT P3, [R93+URZ+0x33490], R94 ;  /* 0x0334905e5d0075a7 */ /* 0x001064000806017f */
[----:B-1----:R-:W-:Y:S05]  /*31640*/  @!P3 NANOSLEEP.SYNCS 0x989680 ;  /* 0x009896800000b95d */ /* 0x002fea0003900000 */
[----:B------:R-:W1:Y:S02]  /*31650*/  @!P3 SYNCS.PHASECHK.TRANS64 P3, [R93+URZ+0x33490], R94 ;  /* 0x0334905e5d00b5a7 */ /* 0x000e64000806007f */
[----:B-1----:R-:W-:Y:S05]  /*31660*/  @!P3 BRA `(.L_x_4378) ;  /* 0xfffffffc00f0b947 */ /* 0x002fea000383ffff */
[----:B------:R-:W-:Y:S05]  /*31670*/  BRA `(.L_x_4650) ;  /* 0xfffffdec009c7947 */ /* 0x000fea000383ffff */
.L_x_4379:
        /* <DEDUP_REMOVED lines=8> */
.L_x_4652:
[----:B------:R-:W-:Y:S05]  /*31700*/  BSYNC B1 ;  /* 0x0000000000017941 */ /* 0x000fea0003800000 */
.L_x_4651:
        /* <DEDUP_REMOVED lines=8> */
.L_x_4653:
[----:B------:R-:W-:Y:S01]  /*31790*/  IMAD.MOV.U32 R45, RZ, RZ, R14 ;  /* 0x000000ffff2d7224 */ /* 0x000fe200078e000e */
[----:B------:R-:W-:Y:S06]  /*317a0*/  BRA `(.L_x_4654) ;  /* 0xfffffdec00cc7947 */ /* 0x000fec000383ffff */
.L_x_4382:
[----:B------:R-:W-:Y:S01]  /*317b0*/  BSSY B1, `(.L_x_4655) ;  /* 0x0000008000017945 */ /* 0x000fe20003800000 */
[----:B----4-:R-:W-:Y:S01]  /*317c0*/  IMAD.MOV.U32 R13, RZ, RZ, R44 ;  /* 0x000000ffff0d7224 */ /* 0x010fe200078e002c */
[----:B------:R-:W-:Y:S01]  /*317d0*/  MOV R15, 0xffffffff ;  /* 0xffffffff000f7802 */ /* 0x000fe20000000f00 */
[----:B------:R-:W-:Y:S02]  /*317e0*/  IMAD.MOV.U32 R12, RZ, RZ, 0x1 ;  /* 0x00000001ff0c7424 */ /* 0x000fe400078e00ff */
[----:B------:R-:W-:-:S07]  /*317f0*/  IMAD.MOV.U32 R11, RZ, RZ, 0x1e1f ;  /* 0x00001e1fff0b7424 */ /* 0x000fce00078e00ff */
[----:B0123--:R-:W-:Y:S05]  /*31800*/  WARPSYNC.COLLECTIVE R15, `(.L_x_4656) ;  /* 0x000000000f087348 */ /* 0x00ffea0003c00000 */
[----:B------:R4:W0:Y:S02]  /*31810*/  SHFL.IDX P6, R14, R13, R12, R11 ;  /* 0x0000000c0d0e7389 */ /* 0x00082400000c000b */
[----:B01234-:R-:W-:Y:S01]  /*31820*/  ENDCOLLECTIVE ;  /* 0x000000000000791b */ /* 0x01ffe20003800000 */
.L_x_4656:
[----:B------:R-:W-:Y:S05]  /*31830*/  BSYNC B1 ;  /* 0x0000000000017941 */ /* 0x000fea0003800000 */
.L_x_4655:
        /* <DEDUP_REMOVED lines=8> */
.L_x_4657:
[----:B------:R-:W-:Y:S01]  /*318c0*/  MOV R45, R14 ;  /* 0x0000000e002d7202 */ /* 0x000fe20000000f00 */
[----:B------:R-:W-:Y:S06]  /*318d0*/  BRA `(.L_x_4658) ;  /* 0xfffffdf000247947 */ /* 0x000fec000383ffff */
.L_x_4386:
[----:B------:R0:W0:Y:S02]  /*318e0*/  SYNCS.PHASECHK.TRANS64.TRYWAIT P2, [R93+URZ+0x334b0], R94 ;  /* 0x0334b05e5d0075a7 */ /* 0x000024000804017f */
[----:B0-----:R-:W-:Y:S05]  /*318f0*/  @!P2 NANOSLEEP.SYNCS 0x989680 ;  /* 0x009896800000a95d */ /* 0x001fea0003900000 */
[----:B------:R-:W0:Y:S02]  /*31900*/  @!P2 SYNCS.PHASECHK.TRANS64 P2, [R93+URZ+0x334b0], R94 ;  /* 0x0334b05e5d00a5a7 */ /* 0x000e24000804007f */
[----:B0-----:R-:W-:Y:S05]  /*31910*/  @!P2 BRA `(.L_x_4386) ;  /* 0xfffffffc00f0a947 */ /* 0x001fea000383ffff */
[----:B------:R-:W-:Y:S05]  /*31920*/  BRA `(.L_x_4659) ;  /* 0xfffffdf000f87947 */ /* 0x000fea000383ffff */
.L_x_4396:
[----:B------:R-:W-:Y:S01]  /*31930*/  BSSY B0, `(.L_x_4660) ;  /* 0x0000007000007945 */ /* 0x000fe20003800000 */
[----:B------:R-:W-:Y:S02]  /*31940*/  IMAD.MOV.U32 R12, RZ, RZ, RZ ;  /* 0x000000ffff0c7224 */ /* 0x000fe400078e00ff */
[----:B------:R-:W-:Y:S02]  /*31950*/  IMAD.MOV.U32 R11, RZ, RZ, 0x1f ;  /* 0x0000001fff0b7424 */ /* 0x000fe400078e00ff */
[----:B------:R-:W-:-:S07]  /*31960*/  IMAD.MOV.U32 R15, RZ, RZ, -0x1 ;  /* 0xffffffffff0f7424 */ /* 0x000fce00078e00ff */
[----:B------:R-:W-:Y:S05]  /*31970*/  WARPSYNC.COLLECTIVE R15, `(.L_x_4661) ;  /* 0x000000000f087348 */ /* 0x000fea0003c00000 */
[----:B------:R0:W1:Y:S02]  /*31980*/  SHFL.IDX P6, R14, R13, R12, R11 ;  /* 0x0000000c0d0e7389 */ /* 0x00006400000c000b */
[----:B01----:R-:W-:Y:S01]  /*31990*/  ENDCOLLECTIVE ;  /* 0x000000000000791b */ /* 0x003fe20003800000 */
.L_x_4661:
[----:B------:R-:W-:Y:S05]  /*319a0*/  BSYNC B0 ;  /* 0x0000000000007941 */ /* 0x000fea0003800000 */
.L_x_4660:
[----:B------:R1:W-:Y:S01]  /*319b0*/  STL [R1+0x40], R14 ;  /* 0x0000400e01007387 */ /* 0x0003e20000100800 */
[----:B------:R-:W-:Y:S05]  /*319c0*/  BRA `(.L_x_4662) ;  /* 0xfffffe00007c7947 */ /* 0x000fea000383ffff */
.L_x_4406:
[----:B------:R-:W-:Y:S01]  /*319d0*/  BSSY B1, `(.L_x_4663) ;  /* 0x0000008000017945 */ /* 0x000fe20003800000 */
[----:B------:R-:W-:Y:S01]  /*319e0*/  IMAD.MOV.U32 R13, RZ, RZ, R28 ;  /* 0x000000ffff0d7224 */ /* 0x000fe200078e001c */
[----:B------:R-:W-:Y:S01]  /*319f0*/  MOV R11, 0x1e1f ;  /* 0x00001e1f000b7802 */ /* 0x000fe20000000f00 */
[----:B------:R-:W-:Y:S02]  /*31a00*/  IMAD.MOV.U32 R12, RZ, RZ, RZ ;  /* 0x000000ffff0c7224 */ /* 0x000fe400078e00ff */
[----:B------:R-:W-:-:S07]  /*31a10*/  IMAD.MOV.U32 R15, RZ, RZ, -0x1 ;  /* 0xffffffffff0f7424 */ /* 0x000fce00078e00ff */
[----:B-1----:R-:W-:Y:S05]  /*31a20*/  WARPSYNC.COLLECTIVE R15, `(.L_x_4664) ;  /* 0x000000000f087348 */ /* 0x002fea0003c00000 */
[----:B-1----:R0:W1:Y:S02]  /*31a30*/  SHFL.IDX P6, R14, R13, R12, R11 ;  /* 0x0000000c0d0e7389 */ /* 0x00206400000c000b */
[----:B01----:R-:W-:Y:S01]  /*31a40*/  ENDCOLLECTIVE ;  /* 0x000000000000791b */ /* 0x003fe20003800000 */
.L_x_4664:
[----:B------:R-:W-:Y:S05]  /*31a50*/  BSYNC B1 ;  /* 0x0000000000017941 */ /* 0x000fea0003800000 */
.L_x_4663:
        /* <DEDUP_REMOVED lines=8> */
.L_x_4665:
[----:B------:R-:W-:Y:S02]  /*31ae0*/  IMAD.MOV.U32 R13, RZ, RZ, R45 ;  /* 0x000000ffff0d7224 */ /* 0x000fe400078e002d */
[----:B------:R-:W-:-:S07]  /*31af0*/  IMAD.MOV.U32 R7, RZ, RZ, R14 ;  /* 0x000000ffff077224 */ /* 0x000fce00078e000e */
[----:B------:R-:W-:Y:S05]  /*31b00*/  WARPSYNC.COLLECTIVE R15, `(.L_x_4666) ;  /* 0x000000000f087348 */ /* 0x000fea0003c00000 */
[----:B------:R0:W1:Y:S02]  /*31b10*/  SHFL.IDX P6, R14, R13, R12, R11 ;  /* 0x0000000c0d0e7389 */ /* 0x00006400000c000b */
[----:B01----:R-:W-:Y:S01]  /*31b20*/  ENDCOLLECTIVE ;  /* 0x000000000000791b */ /* 0x003fe20003800000 */
.L_x_4666:
[----:B------:R-:W-:Y:S02]  /*31b30*/  IMAD.MOV.U32 R13, RZ, RZ, R26 ;  /* 0x000000ffff0d7224 */ /* 0x000fe400078e001a */
[----:B------:R-:W-:-:S07]  /*31b40*/  IMAD.MOV.U32 R3, RZ, RZ, R14 ;  /* 0x000000ffff037224 */ /* 0x000fce00078e000e */
[----:B------:R-:W-:Y:S05]  /*31b50*/  WARPSYNC.COLLECTIVE R15, `(.L_x_4667) ;  /* 0x000000000f087348 */ /* 0x000fea0003c00000 */
[----:B------:R0:W1:Y:S02]  /*31b60*/  SHFL.IDX P6, R14, R13, R12, R11 ;  /* 0x0000000c0d0e7389 */ /* 0x00006400000c000b */
[----:B01----:R-:W-:Y:S01]  /*31b70*/  ENDCOLLECTIVE ;  /* 0x000000000000791b */ /* 0x003fe20003800000 */
.L_x_4667:
[----:B------:R-:W-:Y:S01]  /*31b80*/  IMAD.MOV.U32 R39, RZ, RZ, R14 ;  /* 0x000000ffff277224 */ /* 0x000fe200078e000e */
[----:B------:R-:W-:Y:S06]  /*31b90*/  BRA `(.L_x_4668) ;  /* 0xfffffe0800087947 */ /* 0x000fec000383ffff */
.L_x_4410:
[----:B-1----:R1:W4:Y:S02]  /*31ba0*/  SYNCS.PHASECHK.TRANS64.TRYWAIT P0, [R18+URZ+0x33400], R3 ;  /* 0x03340003120075a7 */ /* 0x002324000800017f */
[----:B----4-:R-:W-:Y:S05]  /*31bb0*/  @!P0 NANOSLEEP.SYNCS 0x989680 ;  /* 0x009896800000895d */ /* 0x010fea0003900000 */
[----:B------:R-:W4:Y:S02]  /*31bc0*/  @!P0 SYNCS.PHASECHK.TRANS64 P0, [R18+URZ+0x33400], R3 ;  /* 0x03340003120085a7 */ /* 0x000f24000800007f */
[----:B----4-:R-:W-:Y:S05]  /*31bd0*/  @!P0 BRA `(.L_x_4410) ;  /* 0xfffffffc00f08947 */ /* 0x010fea000383ffff */
[----:B------:R-:W-:Y:S05]  /*31be0*/  BRA `(.L_x_4669) ;  /* 0xfffffe0c00707947 */ /* 0x000fea000383ffff */
.L_x_4422:
[----:B------:R-:W-:Y:S01]  /*31bf0*/  BSSY B1, `(.L_x_4670) ;  /* 0x0000008000017945 */ /* 0x000fe20003800000 */
[----:B------:R-:W-:Y:S01]  /*31c00*/  MOV R13, R28 ;  /* 0x0000001c000d7202 */ /* 0x000fe20000000f00 */
[----:B------:R-:W-:Y:S02]  /*31c10*/  IMAD.MOV.U32 R12, RZ, RZ, RZ ;  /* 0x000000ffff0c7224 */ /* 0x000fe400078e00ff */
[----:B------:R-:W-:Y:S02]  /*31c20*/  IMAD.MOV.U32 R11, RZ, RZ, 0x1e1f ;  /* 0x00001e1fff0b7424 */ /* 0x000fe400078e00ff */
[----:B------:R-:W-:-:S07]  /*31c30*/  IMAD.MOV.U32 R15, RZ, RZ, -0x1 ;  /* 0xffffffffff0f7424 */ /* 0x000fce00078e00ff */
[----:B-1----:R-:W-:Y:S05]  /*31c40*/  WARPSYNC.COLLECTIVE R15, `(.L_x_4671) ;  /* 0x000000000f087348 */ /* 0x002fea0003c00000 */
[----:B-1----:R0:W1:Y:S02]  /*31c50*/  SHFL.IDX P6, R14, R13, R12, R11 ;  /* 0x0000000c0d0e7389 */ /* 0x00206400000c000b */
[----:B01----:R-:W-:Y:S01]  /*31c60*/  ENDCOLLECTIVE ;  /* 0x000000000000791b */ /* 0x003fe20003800000 */
.L_x_4671:
[----:B------:R-:W-:Y:S05]  /*31c70*/  BSYNC B1 ;  /* 0x0000000000017941 */ /* 0x000fea0003800000 */
.L_x_4670:
        /* <DEDUP_REMOVED lines=8> */
.L_x_4672:
[----:B------:R-:W-:Y:S02]  /*31d00*/  IMAD.MOV.U32 R13, RZ, RZ, R45 ;  /* 0x000000ffff0d7224 */ /* 0x000fe400078e002d */
[----:B------:R-:W-:-:S07]  /*31d10*/  IMAD.MOV.U32 R37, RZ, RZ, R14 ;  /* 0x000000ffff257224 */ /* 0x000fce00078e000e */
[----:B------:R-:W-:Y:S05]  /*31d20*/  WARPSYNC.COLLECTIVE R15, `(.L_x_4673) ;  /* 0x000000000f087348 */ /* 0x000fea0003c00000 */
[----:B------:R0:W1:Y:S02]  /*31d30*/  SHFL.IDX P6, R14, R13, R12, R11 ;  /* 0x0000000c0d0e7389 */ /* 0x00006400000c000b */
[----:B01----:R-:W-:Y:S01]  /*31d40*/  ENDCOLLECTIVE ;  /* 0x000000000000791b */ /* 0x003fe20003800000 */
.L_x_4673:
[----:B------:R-:W-:Y:S01]  /*31d50*/  MOV R13, R26 ;  /* 0x0000001a000d7202 */ /* 0x000fe20000000f00 */
[----:B------:R-:W-:-:S07]  /*31d60*/  IMAD.MOV.U32 R45, RZ, RZ, R14 ;  /* 0x000000ffff2d7224 */ /* 0x000fce00078e000e */
[----:B------:R-:W-:Y:S05]  /*31d70*/  WARPSYNC.COLLECTIVE R15, `(.L_x_4674) ;  /* 0x000000000f087348 */ /* 0x000fea0003c00000 */
[----:B------:R0:W1:Y:S02]  /*31d80*/  SHFL.IDX P6, R14, R13, R12, R11 ;  /* 0x0000000c0d0e7389 */ /* 0x00006400000c000b */
[----:B01----:R-:W-:Y:S01]  /*31d90*/  ENDCOLLECTIVE ;  /* 0x000000000000791b */ /* 0x003fe20003800000 */
.L_x_4674:
[----:B------:R-:W-:Y:S01]  /*31da0*/  IMAD.MOV.U32 R47, RZ, RZ, R14 ;  /* 0x000000ffff2f7224 */ /* 0x000fe200078e000e */
[----:B------:R-:W-:Y:S06]  /*31db0*/  BRA `(.L_x_4675) ;  /* 0xfffffe3800fc7947 */ /* 0x000fec000383ffff */
.L_x_4426:
[----:B0-----:R0:W1:Y:S02]  /*31dc0*/  SYNCS.PHASECHK.TRANS64.TRYWAIT P0, [R18+URZ+0x33400], R3 ;  /* 0x03340003120075a7 */ /* 0x001064000800017f */
[----:B-1----:R-:W-:Y:S05]  /*31dd0*/  @!P0 NANOSLEEP.SYNCS 0x989680 ;  /* 0x009896800000895d */ /* 0x002fea0003900000 */
[----:B------:R-:W1:Y:S02]  /*31de0*/  @!P0 SYNCS.PHASECHK.TRANS64 P0, [R18+URZ+0x33400], R3 ;  /* 0x03340003120085a7 */ /* 0x000e64000800007f */
[----:B-1----:R-:W-:Y:S05]  /*31df0*/  @!P0 BRA `(.L_x_4426) ;  /* 0xfffffffc00f08947 */ /* 0x002fea000383ffff */
[----:B------:R-:W-:Y:S05]  /*31e00*/  BRA `(.L_x_4676) ;  /* 0xfffffe4000087947 */ /* 0x000fea000383ffff */
.L_x_4434:
[----:B--2---:R2:W3:Y:S02]  /*31e10*/  SYNCS.PHASECHK.TRANS64.TRYWAIT P1, [R0+URZ+0x33430], R3 ;  /* 0x03343003000075a7 */ /* 0x0044e4000802017f */
[----:B---3--:R-:W-:Y:S05]  /*31e20*/  @!P1 NANOSLEEP.SYNCS 0x989680 ;  /* 0x009896800000995d */ /* 0x008fea0003900000 */
[----:B------:R-:W3:Y:S02]  /*31e30*/  @!P1 SYNCS.PHASECHK.TRANS64 P1, [R0+URZ+0x33430], R3 ;  /* 0x03343003000095a7 */ /* 0x000ee4000802007f */
[----:B---3--:R-:W-:Y:S05]  /*31e40*/  @!P1 BRA `(.L_x_4434) ;  /* 0xfffffffc00f09947 */ /* 0x008fea000383ffff */
[----:B------:R-:W-:Y:S05]  /*31e50*/  BRA `(.L_x_4433) ;  /* 0xfffffe7000547947 */ /* 0x000fea000383ffff */
.L_x_4441:
[----:B-1----:R1:W2:Y:S02]  /*31e60*/  SYNCS.PHASECHK.TRANS64.TRYWAIT P2, [R5+URZ+0x33430], R4 ;  /* 0x03343004050075a7 */ /* 0x0022a4000804017f */
[----:B--2---:R-:W-:Y:S05]  /*31e70*/  @!P2 NANOSLEEP.SYNCS 0x989680 ;  /* 0x009896800000a95d */ /* 0x004fea0003900000 */
[----:B------:R-:W2:Y:S02]  /*31e80*/  @!P2 SYNCS.PHASECHK.TRANS64 P2, [R5+URZ+0x33430], R4 ;  /* 0x033430040500a5a7 */ /* 0x000ea4000804007f */
[----:B--2---:R-:W-:Y:S05]  /*31e90*/  @!P2 BRA `(.L_x_4441) ;  /* 0xfffffffc00f0a947 */ /* 0x004fea000383ffff */
[----:B------:R-:W-:Y:S05]  /*31ea0*/  BRA `(.L_x_4440) ;  /* 0xfffffeb4009c7947 */ /* 0x000fea000383ffff */
.L_x_4445:
[----:B-1----:R1:W2:Y:S02]  /*31eb0*/  SYNCS.PHASECHK.TRANS64.TRYWAIT P1, [R4+URZ+0x33450], R3 ;  /* 0x03345003040075a7 */ /* 0x0022a4000802017f */
[----:B--2---:R-:W-:Y:S05]  /*31ec0*/  @!P1 NANOSLEEP.SYNCS 0x989680 ;  /* 0x009896800000995d */ /* 0x004fea0003900000 */
[----:B------:R-:W2:Y:S02]  /*31ed0*/  @!P1 SYNCS.PHASECHK.TRANS64 P1, [R4+URZ+0x33450], R3 ;  /* 0x03345003040095a7 */ /* 0x000ea4000802007f */
[----:B--2---:R-:W-:Y:S05]  /*31ee0*/  @!P1 BRA `(.L_x_4445) ;  /* 0xfffffffc00f09947 */ /* 0x004fea000383ffff */
[----:B------:R-:W-:Y:S05]  /*31ef0*/  BRA `(.L_x_4442) ;  /* 0xfffffec400dc7947 */ /* 0x000fea000383ffff */
.L_x_4452:
[----:B-1----:R1:W2:Y:S02]  /*31f00*/  SYNCS.PHASECHK.TRANS64.TRYWAIT P1, [R8+URZ+0x33450], R3 ;  /* 0x03345003080075a7 */ /* 0x0022a4000802017f */
[----:B--2---:R-:W-:Y:S05]  /*31f10*/  @!P1 NANOSLEEP.SYNCS 0x989680 ;  /* 0x009896800000995d */ /* 0x004fea0003900000 */
[----:B------:R-:W2:Y:S02]  /*31f20*/  @!P1 SYNCS.PHASECHK.TRANS64 P1, [R8+URZ+0x33450], R3 ;  /* 0x03345003080095a7 */ /* 0x000ea4000802007f */
[----:B--2---:R-:W-:Y:S05]  /*31f30*/  @!P1 BRA `(.L_x_4452) ;  /* 0xfffffffc00f09947 */ /* 0x004fea000383ffff */
[----:B------:R-:W-:Y:S05]  /*31f40*/  BRA `(.L_x_4451) ;  /* 0xfffffef400547947 */ /* 0x000fea000383ffff */
.L_x_4456:
        /* <DEDUP_REMOVED lines=17> */
[----:B-----5:R-:W-:Y:S01]  /*32060*/  IMAD.MOV.U32 R12, RZ, RZ, R0 ;  /* 0x000000ffff0c7224 */ /* 0x020fe200078e0000 */
[----:B------:R-:W-:Y:S01]  /*32070*/  SEL R57, R57, R11, P0 ;  /* 0x0000000b39397207 */ /* 0x000fe20000000000 */
[----:B------:R-:W-:Y:S01]  /*32080*/  IMAD.MOV.U32 R11, RZ, RZ, 0x1c1f ;  /* 0x00001c1fff0b7424 */ /* 0x000fe200078e00ff */
[----:B------:R-:W-:-:S02]  /*32090*/  SEL R98, R15, R91, P0 ;  /* 0x0000005b0f627207 */ /* 0x000fc40000000000 */
[----:B------:R-:W-:Y:S01]  /*320a0*/  SEL R43, R91, R15, P0 ;  /* 0x0000000f5b2b7207 */ /* 0x000fe20000000000 */
[----:B------:R-:W-:Y:S01]  /*320b0*/  IMAD.MOV.U32 R15, RZ, RZ, -0x1 ;  /* 0xffffffffff0f7424 */ /* 0x000fe200078e00ff */
[----:B------:R-:W-:Y:S02]  /*320c0*/  SEL R30, R33, R32, P0 ;  /* 0x00000020211e7207 */ /* 0x000fe40000000000 */
[----:B------:R-:W-:Y:S02]  /*320d0*/  SEL R31, R32, R33, P0 ;  /* 0x00000021201f7207 */ /* 0x000fe40000000000 */
[----:B------:R-:W-:Y:S02]  /*320e0*/  SEL R32, R14, R60, P0 ;  /* 0x0000003c0e207207 */ /* 0x000fe40000000000 */
[----:B------:R-:W-:-:S07]  /*320f0*/  SEL R33, R60, R14, P0 ;  /* 0x0000000e3c217207 */ /* 0x000fce0000000000 */
[----:B0-----:R-:W-:Y:S05]  /*32100*/  WARPSYNC.COLLECTIVE R15, `(.L_x_4677) ;  /* 0x000000000f087348 */ /* 0x001fea0003c00000 */
[----:B------:R1:W2:Y:S02]  /*32110*/  SHFL.IDX P6, R14, R13, R12, R11 ;  /* 0x0000000c0d0e7389 */ /* 0x0002a400000c000b */
[----:B012---:R-:W-:Y:S01]  /*32120*/  ENDCOLLECTIVE ;  /* 0x000000000000791b */ /* 0x007fe20003800000 */
.L_x_4677:
[----:B------:R-:W-:Y:S02]  /*32130*/  SEL R3, R5, R109, P0 ;  /* 0x0000006d05037207 */ /* 0x000fe40000000000 */
[----:B------:R-:W-:Y:S02]  /*32140*/  SEL R142, R109, R5, P0 ;  /* 0x000000056d8e7207 */ /* 0x000fe40000000000 */
[----:B------:R-:W-:Y:S02]  /*32150*/  SEL R62, R116, R4, P0 ;  /* 0x00000004743e7207 */ /* 0x000fe40000000000 */
[----:B------:R-:W-:Y:S02]  /*32160*/  SEL R63, R4, R116, P0 ;  /* 0x00000074043f7207 */ /* 0x000fe40000000000 */
[----:B------:R-:W-:Y:S02]  /*32170*/  LOP3.LUT R116, R0, 0x2, RZ, 0x3c, !PT ;  /* 0x0000000200747812 */ /* 0x000fe400078e3cff */
        /* <DEDUP_REMOVED lines=12> */
.L_x_4678:
        /* <DEDUP_REMOVED lines=19> */
.L_x_4679:
[----:B------:R-:W-:Y:S02]  /*32370*/  SEL R117, R125, R123, P0 ;  /* 0x0000007b7d757207 */ /* 0x000fe40000000000 */
[----:B------:R-:W-:Y:S01]  /*32380*/  SEL R8, R123, R125, P0 ;  /* 0x0000007d7b087207 */ /* 0x000fe20000000000 */
[----:B------:R-:W-:Y:S01]  /*32390*/  IMAD.MOV.U32 R125, RZ, RZ, RZ ;  /* 0x000000ffff7d7224 */ /* 0x000fe200078e00ff */
        /* <DEDUP_REMOVED lines=16> */
.L_x_4680:
        /* <DEDUP_REMOVED lines=18> */
.L_x_4681:
        /* <DEDUP_REMOVED lines=18> */
.L_x_4682:
[----:B------:R-:W-:Y:S02]  /*326e0*/  SEL R100, R38, R95, P0 ;  /* 0x0000005f26647207 */ /* 0x000fe40000000000 */
[----:B------:R-:W-:Y:S02]  /*326f0*/  SEL R38, R95, R38, P0 ;  /* 0x000000265f267207 */ /* 0x000fe40000000000 */
[----:B------:R-:W-:Y:S02]  /*32700*/  SEL R102, R41, R99, P0 ;  /* 0x0000006329667207 */ /* 0x000fe40000000000 */
[----:B------:R-:W-:Y:S02]  /*32710*/  SEL R41, R99, R41, P0 ;  /* 0x0000002963297207 */ /* 0x000fe40000000000 */
[----:B------:R-:W-:Y:S02]  /*32720*/  SEL R106, R39, R107, P0 ;  /* 0x0000006b276a7207 */ /* 0x000fe40000000000 */
[----:B------:R-:W-:-:S02]  /*32730*/  SEL R39, R107, R39, P0 ;  /* 0x000000276b277207 */ /* 0x000fc40000000000 */
[----:B------:R-:W-:Y:S01]  /*32740*/  MOV R13, R140 ;  /* 0x0000008c000d7202 */ /* 0x000fe20000000f00 */
[----:B------:R-:W-:Y:S02]  /*32750*/  IMAD.MOV.U32 R12, RZ, RZ, R116 ;  /* 0x000000ffff0c7224 */ /* 0x000fe400078e0074 */
[----:B------:R-:W-:-:S07]  /*32760*/  IMAD.MOV.U32 R115, RZ, RZ, R14 ;  /* 0x000000ffff737224 */ /* 0x000fce00078e000e */
[----:B------:R-:W-:Y:S05]  /*32770*/  WARPSYNC.COLLECTIVE R15, `(.L_x_4683) ;  /* 0x000000000f087348 */ /* 0x000fea0003c00000 */
[----:B------:R0:W1:Y:S02]  /*32780*/  SHFL.IDX P6, R14, R13, R12, R11 ;  /* 0x0000000c0d0e7389 */ /* 0x00006400000c000b */
[----:B01----:R-:W-:Y:S01]  /*32790*/  ENDCOLLECTIVE ;  /* 0x000000000000791b */ /* 0x003fe20003800000 */
.L_x_4683:
[----:B------:R-:W-:Y:S02]  /*327a0*/  IMAD.MOV.U32 R13, RZ, RZ, R142 ;  /* 0x000000ffff0d7224 */ /* 0x000fe400078e008e */
[----:B------:R-:W-:-:S07]  /*327b0*/  IMAD.MOV.U32 R83, RZ, RZ, R14 ;  /* 0x000000ffff537224 */ /* 0x000fce00078e000e */
[----:B------:R-:W-:Y:S05]  /*327c0*/  WARPSYNC.COLLECTIVE R15, `(.L_x_4684) ;  /* 0x000000000f087348 */ /* 0x000fea0003c00000 */
[----:B------:R0:W1:Y:S02]  /*327d0*/  SHFL.IDX P6, R14, R13, R12, R11 ;  /* 0x0000000c0d0e7389 */ /* 0x00006400000c000b */
[----:B01----:R-:W-:Y:S01]  /*327e0*/  ENDCOLLECTIVE ;  /* 0x000000000000791b */ /* 0x003fe20003800000 */
.L_x_4684:
        /* <DEDUP_REMOVED lines=8> */
.L_x_4685:
[----:B------:R-:W-:Y:S02]  /*32870*/  SEL R113, R115, R89, P0 ;  /* 0x0000005973717207 */ /* 0x000fe40000000000 */
[----:B------:R-:W-:Y:S01]  /*32880*/  SEL R115, R89, R115, P0 ;  /* 0x0000007359737207 */ /* 0x000fe20000000000 */
[----:B------:R-:W-:Y:S02]  /*32890*/  IMAD.MOV.U32 R13, RZ, RZ, R119 ;  /* 0x000000ffff0d7224 */ /* 0x000fe400078e0077 */
[----:B------:R-:W-:-:S07]  /*328a0*/  IMAD.MOV.U32 R118, RZ, RZ, R14 ;  /* 0x000000ffff767224 */ /* 0x000fce00078e000e */
[----:B------:R-:W-:Y:S05]  /*328b0*/  WARPSYNC.COLLECTIVE R15, `(.L_x_4686) ;  /* 0x000000000f087348 */ /* 0x000fea0003c00000 */
[----:B------:R0:W1:Y:S02]  /*328c0*/  SHFL.IDX P6, R14, R13, R12, R11 ;  /* 0x0000000c0d0e7389 */ /* 0x00006400000c000b */
[----:B01----:R-:W-:Y:S01]  /*328d0*/  ENDCOLLECTIVE ;  /* 0x000000000000791b */ /* 0x003fe20003800000 */
.L_x_4686:
[----:B------:R-:W-:Y:S02]  /*328e0*/  IMAD.MOV.U32 R13, RZ, RZ, R138 ;  /* 0x000000ffff0d7224 */ /* 0x000fe400078e008a */
[----:B------:R-:W-:Y:S02]  /*328f0*/  IMAD.MOV.U32 R12, RZ, RZ, R116 ;  /* 0x000000ffff0c7224 */ /* 0x000fe400078e0074 */
[----:B------:R-:W-:-:S07]  /*32900*/  IMAD.MOV.U32 R119, RZ, RZ, R14 ;  /* 0x000000ffff777224 */ /* 0x000fce00078e000e */
[----:B------:R-:W-:Y:S05]  /*32910*/  WARPSYNC.COLLECTIVE R15, `(.L_x_4687) ;  /* 0x000000000f087348 */ /* 0x000fea0003c00000 */
[----:B------:R0:W1:Y:S02]  /*32920*/  SHFL.IDX P6, R14, R13, R12, R11 ;  /* 0x0000000c0d0e7389 */ /* 0x00006400000c000b */
[----:B01----:R-:W-:Y:S01]  /*32930*/  ENDCOLLECTIVE ;  /* 0x000000000000791b */ /* 0x003fe20003800000 */
.L_x_4687:
[----:B------:R-:W-:Y:S01]  /*32940*/  IMAD.MOV.U32 R13, RZ, RZ, R141 ;  /* 0x000000ffff0d7224 */ /* 0x000fe200078e008d */
[----:B------:R-:W-:-:S07]  /*32950*/  MOV R81, R14 ;  /* 0x0000000e00517202 */ /* 0x000fce0000000f00 */
[----:B------:R-:W-:Y:S05]  /*32960*/  WARPSYNC.COLLECTIVE R15, `(.L_x_4688) ;  /* 0x000000000f087348 */ /* 0x000fea0003c00000 */
[----:B------:R0:W1:Y:S02]  /*32970*/  SHFL.IDX P6, R14, R13, R12, R11 ;  /* 0x0000000c0d0e7389 */ /* 0x00006400000c000b */
[----:B01----:R-:W-:Y:S01]  /*32980*/  ENDCOLLECTIVE ;  /* 0x000000000000791b */ /* 0x003fe20003800000 */
.L_x_4688:
[----:B------:R-:W-:Y:S02]  /*32990*/  IMAD.MOV.U32 R13, RZ, RZ, R126 ;  /* 0x000000ffff0d7224 */ /* 0x000fe400078e007e */
[----:B------:R-:W-:Y:S02]  /*329a0*/  IMAD.MOV.U32 R12, RZ, RZ, R0 ;  /* 0x000000ffff0c7224 */ /* 0x000fe400078e0000 */
[----:B------:R-:W-:-:S07]  /*329b0*/  IMAD.MOV.U32 R85, RZ, RZ, R14 ;  /* 0x000000ffff557224 */ /* 0x000fce00078e000e */
[----:B------:R-:W-:Y:S05]  /*329c0*/  WARPSYNC.COLLECTIVE R15, `(.L_x_4689) ;  /* 0x000000000f087348 */ /* 0x000fea0003c00000 */
[----:B------:R0:W1:Y:S02]  /*329d0*/  SHFL.IDX P6, R14, R13, R12, R11 ;  /* 0x0000000c0d0e7389 */ /* 0x00006400000c000b */
[----:B01----:R-:W-:Y:S01]  /*329e0*/  ENDCOLLECTIVE ;  /* 0x000000000000791b */ /* 0x003fe20003800000 */
.L_x_4689:
[----:B------:R-:W-:Y:S01]  /*329f0*/  MOV R13, R122 ;  /* 0x0000007a000d7202 */ /* 0x000fe20000000f00 */
[----:B------:R-:W-:-:S07]  /*32a00*/  IMAD.MOV.U32 R3, RZ, RZ, R14 ;  /* 0x000000ffff037224 */ /* 0x000fce00078e000e */
[----:B------:R-:W-:Y:S05]  /*32a10*/  WARPSYNC.COLLECTIVE R15, `(.L_x_4690) ;  /* 0x000000000f087348 */ /* 0x000fea0003c00000 */
[----:B------:R0:W1:Y:S02]  /*32a20*/  SHFL.IDX P6, R14, R13, R12, R11 ;  /* 0x0000000c0d0e7389 */ /* 0x00006400000c000b */
[----:B01----:R-:W-:Y:S01]  /*32a30*/  ENDCOLLECTIVE ;  /* 0x000000000000791b */ /* 0x003fe20003800000 */
.L_x_4690:
[----:B------:R-:W-:Y:S02]  /*32a40*/  IMAD.MOV.U32 R13, RZ, RZ, R121 ;  /* 0x000000ffff0d7224 */ /* 0x000fe400078e0079 */
[----:B------:R-:W-:Y:S02]  /*32a50*/  IMAD.MOV.U32 R12, RZ, RZ, R116 ;  /* 0x000000ffff0c7224 */ /* 0x000fe400078e0074 */
[----:B------:R-:W-:-:S07]  /*32a60*/  IMAD.MOV.U32 R122, RZ, RZ, R14 ;  /* 0x000000ffff7a7224 */ /* 0x000fce00078e000e */
[----:B------:R-:W-:Y:S05]  /*32a70*/  WARPSYNC.COLLECTIVE R15, `(.L_x_4691) ;  /* 0x000000000f087348 */ /* 0x000fea0003c00000 */
[----:B------:R0:W1:Y:S02]  /*32a80*/  SHFL.IDX P6, R14, R13, R12, R11 ;  /* 0x0000000c0d0e7389 */ /* 0x00006400000c000b */
[----:B01----:R-:W-:Y:S01]  /*32a90*/  ENDCOLLECTIVE ;  /* 0x000000000000791b */ /* 0x003fe20003800000 */
.L_x_4691:
[----:B------:R-:W-:Y:S02]  /*32aa0*/  IMAD.MOV.U32 R13, RZ, RZ, R139 ;  /* 0x000000ffff0d7224 */ /* 0x000fe400078e008b */
[----:B------:R-:W-:-:S07]  /*32ab0*/  IMAD.MOV.U32 R4, RZ, RZ, R14 ;  /* 0x000000ffff047224 */ /* 0x000fce00078e000e */
[----:B------:R-:W-:Y:S05]  /*32ac0*/  WARPSYNC.COLLECTIVE R15, `(.L_x_4692) ;  /* 0x000000000f087348 */ /* 0x000fea0003c00000 */
[----:B------:R0:W1:Y:S02]  /*32ad0*/  SHFL.IDX P6, R14, R13, R12, R11 ;  /* 0x0000000c0d0e7389 */ /* 0x00006400000c000b */
[----:B01----:R-:W-:Y:S01]  /*32ae0*/  ENDCOLLECTIVE ;  /* 0x000000000000791b */ /* 0x003fe20003800000 */
.L_x_4692:
[----:B------:R-:W-:Y:S01]  /*32af0*/  IMAD.MOV.U32 R13, RZ, RZ, R117 ;  /* 0x000000ffff0d7224 */ /* 0x000fe200078e0075 */
[----:B------:R-:W-:Y:S01]  /*32b00*/  SEL R117, R119, R85, P0 ;  /* 0x0000005577757207 */ /* 0x000fe20000000000 */
[----:B------:R-:W-:Y:S01]  /*32b10*/  IMAD.MOV.U32 R12, RZ, RZ, R0 ;  /* 0x000000ffff0c7224 */ /* 0x000fe200078e0000 */
[----:B------:R-:W-:Y:S02]  /*32b20*/  SEL R119, R85, R119, P0 ;  /* 0x0000007755777207 */ /* 0x000fe40000000000 */
[----:B------:R-:W-:-:S07]  /*32b30*/  MOV R75, R14 ;  /* 0x0000000e004b7202 */ /* 0x000fce0000000f00 */
[----:B------:R-:W-:Y:S05]  /*32b40*/  WARPSYNC.COLLECTIVE R15, `(.L_x_4693) ;  /* 0x000000000f087348 */ /* 0x000fea0003c00000 */
[----:B------:R0:W1:Y:S02]  /*32b50*/  SHFL.IDX P6, R14, R13, R12, R11 ;  /* 0x0000000c0d0e7389 */ /* 0x00006400000c000b */
[----:B01----:R-:W-:Y:S01]  /*32b60*/  ENDCOLLECTIVE ;  /* 0x000000000000791b */ /* 0x003fe20003800000 */
.L_x_4693:
[----:B------:R-:W-:Y:S02]  /*32b70*/  SEL R121, R122, R75, P0 ;  /* 0x0000004b7a797207 */ /* 0x000fe40000000000 */
[----:B------:R-:W-:Y:S01]  /*32b80*/  SEL R122, R75, R122, P0 ;  /* 0x0000007a4b7a7207 */ /* 0x000fe20000000000 */
[----:B------:R-:W-:Y:S02]  /*32b90*/  IMAD.MOV.U32 R13, RZ, RZ, R5 ;  /* 0x000000ffff0d7224 */ /* 0x000fe400078e0005 */
[----:B------:R-:W-:-:S07]  /*32ba0*/  IMAD.MOV.U32 R7, RZ, RZ, R14 ;  /* 0x000000ffff077224 */ /* 0x000fce00078e000e */
[----:B------:R-:W-:Y:S05]  /*32bb0*/  WARPSYNC.COLLECTIVE R15, `(.L_x_4694) ;  /* 0x000000000f087348 */ /* 0x000fea0003c00000 */
[----:B------:R0:W1:Y:S02]  /*32bc0*/  SHFL.IDX P6, R14, R13, R12, R11 ;  /* 0x0000000c0d0e7389 */ /* 0x00006400000c000b */
[----:B01----:R-:W-:Y:S01]  /*32bd0*/  ENDCOLLECTIVE ;  /* 0x000000000000791b */ /* 0x003fe20003800000 */
.L_x_4694:
[----:B------:R-:W-:Y:S01]  /*32be0*/  MOV R13, R8 ;  /* 0x00000008000d7202 */ /* 0x000fe20000000f00 */
[----:B------:R-:W-:Y:S02]  /*32bf0*/  IMAD.MOV.U32 R12, RZ, RZ, R116 ;  /* 0x000000ffff0c7224 */ /* 0x000fe400078e0074 */
[----:B------:R-:W-:-:S07]  /*32c00*/  IMAD.MOV.U32 R5, RZ, RZ, R14 ;  /* 0x000000ffff057224 */ /* 0x000fce00078e000e */
[----:B------:R-:W-:Y:S05]  /*32c10*/  WARPSYNC.COLLECTIVE R15, `(.L_x_4695) ;  /* 0x000000000f087348 */ /* 0x000fea0003c00000 */
[----:B------:R0:W1:Y:S02]  /*32c20*/  SHFL.IDX P6, R14, R13, R12, R11 ;  /* 0x0000000c0d0e7389 */ /* 0x00006400000c000b */
[----:B01----:R-:W-:Y:S01]  /*32c30*/  ENDCOLLECTIVE ;  /* 0x000000000000791b */ /* 0x003fe20003800000 */
.L_x_4695:
[----:B------:R-:W-:Y:S01]  /*32c40*/  IMAD.MOV.U32 R13, RZ, RZ, R120 ;  /* 0x000000ffff0d7224 */ /* 0x000fe200078e0078 */
[----:B------:R-:W-:Y:S02]  /*32c50*/  SEL R120, R3, R4, P0 ;  /* 0x0000000403787207 */ /* 0x000fe40000000000 */
[----:B------:R-:W-:Y:S01]  /*32c60*/  SEL R3, R4, R3, P0 ;  /* 0x0000000304037207 */ /* 0x000fe20000000000 */
[----:B------:R-:W-:-:S07]  /*32c70*/  IMAD.MOV.U32 R8, RZ, RZ, R14 ;  /* 0x000000ffff087224 */ /* 0x000fce00078e000e */
[----:B------:R-:W-:Y:S05]  /*32c80*/  WARPSYNC.COLLECTIVE R15, `(.L_x_4696) ;  /* 0x000000000f087348 */ /* 0x000fea0003c00000 */
[----:B------:R0:W1:Y:S02]  /*32c90*/  SHFL.IDX P6, R14, R13, R12, R11 ;  /* 0x0000000c0d0e7389 */ /* 0x00006400000c000b */
[----:B01----:R-:W-:Y:S01]  /*32ca0*/  ENDCOLLECTIVE ;  /* 0x000000000000791b */ /* 0x003fe20003800000 */
.L_x_4696:
[----:B------:R-:W-:Y:S01]  /*32cb0*/  IMAD.MOV.U32 R13, RZ, RZ, R20 ;  /* 0x000000ffff0d7224 */ /* 0x000fe200078e0014 */
[----:B------:R-:W-:Y:S01]  /*32cc0*/  MOV R12, R0 ;  /* 0x00000000000c7202 */ /* 0x000fe20000000f00 */
[----:B------:R-:W-:-:S07]  /*32cd0*/  IMAD.MOV.U32 R6, RZ, RZ, R14 ;  /* 0x000000ffff067224 */ /* 0x000fce00078e000e */
[----:B------:R-:W-:Y:S05]  /*32ce0*/  WARPSYNC.COLLECTIVE R15, `(.L_x_4697) ;  /* 0x000000000f087348 */ /* 0x000fea0003c00000 */
[----:B------:R0:W1:Y:S02]  /*32cf0*/  SHFL.IDX P6, R14, R13, R12, R11 ;  /* 0x0000000c0d0e7389 */ /* 0x00006400000c000b */
[----:B01----:R-:W-:Y:S01]  /*32d00*/  ENDCOLLECTIVE ;  /* 0x000000000000791b */ /* 0x003fe20003800000 */
.L_x_4697:
        /* <DEDUP_REMOVED lines=9> */
.L_x_4698:
[----:B------:R-:W-:Y:S02]  /*32da0*/  IMAD.MOV.U32 R13, RZ, RZ, R21 ;  /* 0x000000ffff0d7224 */ /* 0x000fe400078e0015 */
[----:B------:R-:W-:Y:S02]  /*32db0*/  IMAD.MOV.U32 R12, RZ, RZ, R116 ;  /* 0x000000ffff0c7224 */ /* 0x000fe400078e0074 */
[----:B------:R-:W-:-:S07]  /*32dc0*/  IMAD.MOV.U32 R9, RZ, RZ, R14 ;  /* 0x000000ffff097224 */ /* 0x000fce00078e000e */
[----:B------:R-:W-:Y:S05]  /*32dd0*/  WARPSYNC.COLLECTIVE R15, `(.L_x_4699) ;  /* 0x000000000f087348 */ /* 0x000fea0003c00000 */
[----:B------:R0:W1:Y:S02]  /*32de0*/  SHFL.IDX P6, R14, R13, R12, R11 ;  /* 0x0000000c0d0e7389 */ /* 0x00006400000c000b */
[----:B01----:R-:W-:Y:S01]  /*32df0*/  ENDCOLLECTIVE ;  /* 0x000000000000791b */ /* 0x003fe20003800000 */
.L_x_4699:
[----:B------:R-:W-:Y:S01]  /*32e00*/  IMAD.MOV.U32 R13, RZ, RZ, R10 ;  /* 0x000000ffff0d7224 */ /* 0x000fe200078e000a */
[----:B------:R-:W-:-:S07]  /*32e10*/  MOV R21, R14 ;  /* 0x0000000e00157202 */ /* 0x000fce0000000f00 */
[----:B------:R-:W-:Y:S05]  /*32e20*/  WARPSYNC.COLLECTIVE R15, `(.L_x_4700) ;  /* 0x000000000f087348 */ /* 0x000fea0003c00000 */
[----:B------:R0:W1:Y:S02]  /*32e30*/  SHFL.IDX P6, R14, R13, R12, R11 ;  /* 0x0000000c0d0e7389 */ /* 0x00006400000c000b */
[----:B01----:R-:W-:Y:S01]  /*32e40*/  ENDCOLLECTIVE ;  /* 0x000000000000791b */ /* 0x003fe20003800000 */
.L_x_4700:
[----:B------:R-:W-:Y:S02]  /*32e50*/  IMAD.MOV.U32 R13, RZ, RZ, R26 ;  /* 0x000000ffff0d7224 */ /* 0x000fe400078e001a */
[----:B------:R-:W-:Y:S02]  /*32e60*/  IMAD.MOV.U32 R12, RZ, RZ, R0 ;  /* 0x000000ffff0c7224 */ /* 0x000fe400078e0000 */
[----:B------:R-:W-:-:S07]  /*32e70*/  IMAD.MOV.U32 R10, RZ, RZ, R14 ;  /* 0x000000ffff0a7224 */ /* 0x000fce00078e000e */
[----:B------:R-:W-:Y:S05]  /*32e80*/  WARPSYNC.COLLECTIVE R15, `(.L_x_4701) ;  /* 0x000000000f087348 */ /* 0x000fea0003c00000 */
[----:B------:R0:W1:Y:S02]  /*32e90*/  SHFL.IDX P6, R14, R13, R12, R11 ;  /* 0x0000000c0d0e7389 */ /* 0x00006400000c000b */
[----:B01----:R-:W-:Y:S01]  /*32ea0*/  ENDCOLLECTIVE ;  /* 0x000000000000791b */ /* 0x003fe20003800000 */
.L_x_4701:
[----:B------:R-:W-:Y:S02]  /*32eb0*/  SEL R8, R9, R10, P0 ;  /* 0x0000000a09087207 */ /* 0x000fe40000000000 */
[----:B------:R-:W-:Y:S02]  /*32ec0*/  SEL R9, R10, R9, P0 ;  /* 0x000000090a097207 */ /* 0x000fe40000000000 */
[----:B------:R-:W-:Y:S02]  /*32ed0*/  SEL R10, R20, R21, P0 ;  /* 0x00000015140a7207 */ /* 0x000fe40000000000 */
[----:B------:R-:W-:Y:S02]  /*32ee0*/  SEL R20, R21, R20, P0 ;  /* 0x0000001415147207 */ /* 0x000fe40000000000 */
[----:B------:R-:W-:Y:S01]  /*32ef0*/  MOV R13, R24 ;  /* 0x00000018000d7202 */ /* 0x000fe20000000f00 */
[----:B------:R-:W-:-:S07]  /*32f00*/  IMAD.MOV.U32 R26, RZ, RZ, R14 ;  /* 0x000000ffff1a7224 */ /* 0x000fce00078e000e */
[----:B------:R-:W-:Y:S05]  /*32f10*/  WARPSYNC.COLLECTIVE R15, `(.L_x_4702) ;  /* 0x000000000f087348 */ /* 0x000fea0003c00000 */
[----:B------:R0:W1:Y:S02]  /*32f20*/  SHFL.IDX P6, R14, R13, R12, R11 ;  /* 0x0000000c0d0e7389 */ /* 0x00006400000c000b */
[----:B01----:R-:W-:Y:S01]  /*32f30*/  ENDCOLLECTIVE ;  /* 0x000000000000791b */ /* 0x003fe20003800000 */
.L_x_4702:
[----:B------:R-:W-:Y:S02]  /*32f40*/  IMAD.MOV.U32 R13, RZ, RZ, R27 ;  /* 0x000000ffff0d7224 */ /* 0x000fe400078e001b */
[----:B------:R-:W-:Y:S02]  /*32f50*/  IMAD.MOV.U32 R12, RZ, RZ, R116 ;  /* 0x000000ffff0c7224 */ /* 0x000fe400078e0074 */
[----:B------:R-:W-:-:S07]  /*32f60*/  IMAD.MOV.U32 R24, RZ, RZ, R14 ;  /* 0x000000ffff187224 */ /* 0x000fce00078e000e */
[----:B------:R-:W-:Y:S05]  /*32f70*/  WARPSYNC.COLLECTIVE R15, `(.L_x_4703) ;  /* 0x000000000f087348 */ /* 0x000fea0003c00000 */
[----:B------:R0:W1:Y:S02]  /*32f80*/  SHFL.IDX P6, R14, R13, R12, R11 ;  /* 0x0000000c0d0e7389 */ /* 0x00006400000c000b */
[----:B01----:R-:W-:Y:S01]  /*32f90*/  ENDCOLLECTIVE ;  /* 0x000000000000791b */ /* 0x003fe20003800000 */
.L_x_4703:
[----:B------:R-:W-:Y:S02]  /*32fa0*/  IMAD.MOV.U32 R13, RZ, RZ, R25 ;  /* 0x000000ffff0d7224 */ /* 0x000fe400078e0019 */
[----:B------:R-:W-:-:S07]  /*32fb0*/  IMAD.MOV.U32 R27, RZ, RZ, R14 ;  /* 0x000000ffff1b7224 */ /* 0x000fce00078e000e */
[----:B------:R-:W-:Y:S05]  /*32fc0*/  WARPSYNC.COLLECTIVE R15, `(.L_x_4704) ;  /* 0x000000000f087348 */ /* 0x000fea0003c00000 */
[----:B------:R0:W1:Y:S02]  /*32fd0*/  SHFL.IDX P6, R14, R13, R12, R11 ;  /* 0x0000000c0d0e7389 */ /* 0x00006400000c000b */
[----:B01----:R-:W-:Y:S01]  /*32fe0*/  ENDCOLLECTIVE ;  /* 0x000000000000791b */ /* 0x003fe20003800000 */
.L_x_4704:
[----:B------:R-:W-:Y:S02]  /*32ff0*/  IMAD.MOV.U32 R13, RZ, RZ, R30 ;  /* 0x000000ffff0d7224 */ /* 0x000fe400078e001e */
[----:B------:R-:W-:Y:S01]  /*33000*/  IMAD.MOV.U32 R12, RZ, RZ, R0 ;  /* 0x000000ffff0c7224 */ /* 0x000fe200078e0000 */
[----:B------:R-:W-:-:S07]  /*33010*/  MOV R25, R14 ;  /* 0x0000000e00197202 */ /* 0x000fce0000000f00 */
[----:B------:R-:W-:Y:S05]  /*33020*/  WARPSYNC.COLLECTIVE R15, `(.L_x_4705) ;  /* 0x000000000f087348 */ /* 0x000fea0003c00000 */
[----:B------:R0:W1:Y:S02]  /*33030*/  SHFL.IDX P6, R14, R13, R12, R11 ;  /* 0x0000000c0d0e7389 */ /* 0x00006400000c000b */
[----:B01----:R-:W-:Y:S01]  /*33040*/  ENDCOLLECTIVE ;  /* 0x000000000000791b */ /* 0x003fe20003800000 */
.L_x_4705:
        /* <DEDUP_REMOVED lines=9> */
.L_x_4706:
[----:B------:R-:W-:Y:S01]  /*330e0*/  MOV R13, R31 ;  /* 0x0000001f000d7202 */ /* 0x000fe20000000f00 */
[----:B------:R-:W-:Y:S02]  /*330f0*/  IMAD.MOV.U32 R12, RZ, RZ, R116 ;  /* 0x000000ffff0c7224 */ /* 0x000fe400078e0074 */
[----:B------:R-:W-:-:S07]  /*33100*/  IMAD.MOV.U32 R28, RZ, RZ, R14 ;  /* 0x000000ffff1c7224 */ /* 0x000fce00078e000e */
[----:B------:R-:W-:Y:S05]  /*33110*/  WARPSYNC.COLLECTIVE R15, `(.L_x_4707) ;  /* 0x000000000f087348 */ /* 0x000fea0003c00000 */
[----:B------:R0:W1:Y:S02]  /*33120*/  SHFL.IDX P6, R14, R13, R12, R11 ;  /* 0x0000000c0d0e7389 */ /* 0x00006400000c000b */
[----:B01----:R-:W-:Y:S01]  /*33130*/  ENDCOLLECTIVE ;  /* 0x000000000000791b */ /* 0x003fe20003800000 */
.L_x_4707:
[----:B------:R-:W-:Y:S02]  /*33140*/  IMAD.MOV.U32 R13, RZ, RZ, R29 ;  /* 0x000000ffff0d7224 */ /* 0x000fe400078e001d */
[----:B------:R-:W-:-:S07]  /*33150*/  IMAD.MOV.U32 R31, RZ, RZ, R14 ;  /* 0x000000ffff1f7224 */ /* 0x000fce00078e000e */
[----:B------:R-:W-:Y:S05]  /*33160*/  WARPSYNC.COLLECTIVE R15, `(.L_x_4708) ;  /* 0x000000000f087348 */ /* 0x000fea0003c00000 */
[----:B------:R0:W1:Y:S02]  /*33170*/  SHFL.IDX P6, R14, R13, R12, R11 ;  /* 0x0000000c0d0e7389 */ /* 0x00006400000c000b */
[----:B01----:R-:W-:Y:S01]  /*33180*/  ENDCOLLECTIVE ;  /* 0x000000000000791b */ /* 0x003fe20003800000 */
.L_x_4708:
[----:B------:R-:W-:Y:S01]  /*33190*/  IMAD.MOV.U32 R13, RZ, RZ, R34 ;  /* 0x000000ffff0d7224 */ /* 0x000fe200078e0022 */
[----:B------:R-:W-:Y:S01]  /*331a0*/  MOV R12, R0 ;  /* 0x00000000000c7202 */ /* 0x000fe20000000f00 */
[----:B------:R-:W-:-:S07]  /*331b0*/  IMAD.MOV.U32 R29, RZ, RZ, R14 ;  /* 0x000000ffff1d7224 */ /* 0x000fce00078e000e */
[----:B------:R-:W-:Y:S05]  /*331c0*/  WARPSYNC.COLLECTIVE R15, `(.L_x_4709) ;  /* 0x000000000f087348 */ /* 0x000fea0003c00000 */
[----:B------:R0:W1:Y:S02]  /*331d0*/  SHFL.IDX P6, R14, R13, R12, R11 ;  /* 0x0000000c0d0e7389 */ /* 0x00006400000c000b */
[----:B01----:R-:W-:Y:S01]  /*331e0*/  ENDCOLLECTIVE ;  /* 0x000000000000791b */ /* 0x003fe20003800000 */
.L_x_4709:
        /* <DEDUP_REMOVED lines=9> */
.L_x_4710:
[----:B------:R-:W-:Y:S02]  /*33280*/  IMAD.MOV.U32 R13, RZ, RZ, R35 ;  /* 0x000000ffff0d7224 */ /* 0x000fe400078e0023 */
[----:B------:R-:W-:Y:S02]  /*33290*/  IMAD.MOV.U32 R12, RZ, RZ, R116 ;  /* 0x000000ffff0c7224 */ /* 0x000fe400078e0074 */
[----:B------:R-:W-:-:S07]  /*332a0*/  IMAD.MOV.U32 R32, RZ, RZ, R14 ;  /* 0x000000ffff207224 */ /* 0x000fce00078e000e */
[----:B------:R-:W-:Y:S05]  /*332b0*/  WARPSYNC.COLLECTIVE R15, `(.L_x_4711) ;  /* 0x000000000f087348 */ /* 0x000fea0003c00000 */
[----:B------:R0:W1:Y:S02]  /*332c0*/  SHFL.IDX P6, R14, R13, R12, R11 ;  /* 0x0000000c0d0e7389 */ /* 0x00006400000c000b */
[----:B01----:R-:W-:Y:S01]  /*332d0*/  ENDCOLLECTIVE ;  /* 0x000000000000791b */ /* 0x003fe20003800000 */
.L_x_4711:
[----:B------:R-:W-:Y:S01]  /*332e0*/  IMAD.MOV.U32 R13, RZ, RZ, R33 ;  /* 0x000000ffff0d7224 */ /* 0x000fe200078e0021 */
[----:B------:R-:W-:-:S07]  /*332f0*/  MOV R35, R14 ;  /* 0x0000000e00237202 */ /* 0x000fce0000000f00 */
[----:B------:R-:W-:Y:S05]  /*33300*/  WARPSYNC.COLLECTIVE R15, `(.L_x_4712) ;  /* 0x000000000f087348 */ /* 0x000fea0003c00000 */
[----:B------:R0:W1:Y:S02]  /*33310*/  SHFL.IDX P6, R14, R13, R12, R11 ;  /* 0x0000000c0d0e7389 */ /* 0x00006400000c000b */
[----:B01----:R-:W-:Y:S01]  /*33320*/  ENDCOLLECTIVE ;  /* 0x000000000000791b */ /* 0x003fe20003800000 */
.L_x_4712:
[----:B------:R-:W-:Y:S02]  /*33330*/  IMAD.MOV.U32 R13, RZ, RZ, R54 ;  /* 0x000000ffff0d7224 */ /* 0x000fe400078e0036 */
[----:B------:R-:W-:Y:S02]  /*33340*/  IMAD.MOV.U32 R12, RZ, RZ, R0 ;  /* 0x000000ffff0c7224 */ /* 0x000fe400078e0000 */
[----:B------:R-:W-:-:S07]  /*33350*/  IMAD.MOV.U32 R33, RZ, RZ, R14 ;  /* 0x000000ffff217224 */ /* 0x000fce00078e000e */
[----:B------:R-:W-:Y:S05]  /*33360*/  WARPSYNC.COLLECTIVE R15, `(.L_x_4713) ;  /* 0x000000000f087348 */ /* 0x000fea0003c00000 */
[----:B------:R0:W1:Y:S02]  /*33370*/  SHFL.IDX P6, R14, R13, R12, R11 ;  /* 0x0000000c0d0e7389 */ /* 0x00006400000c000b */
[----:B01----:R-:W-:Y:S01]  /*33380*/  ENDCOLLECTIVE ;  /* 0x000000000000791b */ /* 0x003fe20003800000 */
.L_x_4713:
        /* <DEDUP_REMOVED lines=9> */
.L_x_4714:
[----:B------:R-:W-:Y:S02]  /*33420*/  IMAD.MOV.U32 R13, RZ, RZ, R55 ;  /* 0x000000ffff0d7224 */ /* 0x000fe400078e0037 */
[----:B------:R-:W-:Y:S02]  /*33430*/  IMAD.MOV.U32 R12, RZ, RZ, R116 ;  /* 0x000000ffff0c7224 */ /* 0x000fe400078e0074 */
[----:B------:R-:W-:-:S07]  /*33440*/  IMAD.MOV.U32 R52, RZ, RZ, R14 ;  /* 0x000000ffff347224 */ /* 0x000fce00078e000e */
[----:B------:R-:W-:Y:S05]  /*33450*/  WARPSYNC.COLLECTIVE R15, `(.L_x_4715) ;  /* 0x000000000f087348 */ /* 0x000fea0003c00000 */
[----:B------:R0:W1:Y:S02]  /*33460*/  SHFL.IDX P6, R14, R13, R12, R11 ;  /* 0x0000000c0d0e7389 */ /* 0x00006400000c000b */
[----:B01----:R-:W-:Y:S01]  /*33470*/  ENDCOLLECTIVE ;  /* 0x000000000000791b */ /* 0x003fe20003800000 */
.L_x_4715:
[----:B------:R-:W-:Y:S02]  /*33480*/  IMAD.MOV.U32 R13, RZ, RZ, R53 ;  /* 0x000000ffff0d7224 */ /* 0x000fe400078e0035 */
[----:B------:R-:W-:-:S07]  /*33490*/  IMAD.MOV.U32 R55, RZ, RZ, R14 ;  /* 0x000000ffff377224 */ /* 0x000fce00078e000e */
[----:B------:R-:W-:Y:S05]  /*334a0*/  WARPSYNC.COLLECTIVE R15, `(.L_x_4716) ;  /* 0x000000000f087348 */ /* 0x000fea0003c00000 */
[----:B------:R0:W1:Y:S02]  /*334b0*/  SHFL.IDX P6, R14, R13, R12, R11 ;  /* 0x0000000c0d0e7389 */ /* 0x00006400000c000b */
[----:B01----:R-:W-:Y:S01]  /*334c0*/  ENDCOLLECTIVE ;  /* 0x000000000000791b */ /* 0x003fe20003800000 */
.L_x_4716:
[----:B------:R-:W-:Y:S02]  /*334d0*/  IMAD.MOV.U32 R13, RZ, RZ, R58 ;  /* 0x000000ffff0d7224 */ /* 0x000fe400078e003a */
[----:B------:R-:W-:Y:S01]  /*334e0*/  IMAD.MOV.U32 R12, RZ, RZ, R0 ;  /* 0x000000ffff0c7224 */ /* 0x000fe200078e0000 */
[----:B------:R-:W-:-:S07]  /*334f0*/  MOV R53, R14 ;  /* 0x0000000e00357202 */ /* 0x000fce0000000f00 */
[----:B------:R-:W-:Y:S05]  /*33500*/  WARPSYNC.COLLECTIVE R15, `(.L_x_4717) ;  /* 0x000000000f087348 */ /* 0x000fea0003c00000 */
[----:B------:R0:W1:Y:S02]  /*33510*/  SHFL.IDX P6, R14, R13, R12, R11 ;  /* 0x0000000c0d0e7389 */ /* 0x00006400000c000b */
[----:B01----:R-:W-:Y:S01]  /*33520*/  ENDCOLLECTIVE ;  /* 0x000000000000791b */ /* 0x003fe20003800000 */
.L_x_4717:
        /* <DEDUP_REMOVED lines=9> */
.L_x_4718:
[----:B------:R-:W-:Y:S01]  /*335c0*/  MOV R13, R59 ;  /* 0x0000003b000d7202 */ /* 0x000fe20000000f00 */
[----:B------:R-:W-:Y:S02]  /*335d0*/  IMAD.MOV.U32 R12, RZ, RZ, R116 ;  /* 0x000000ffff0c7224 */ /* 0x000fe400078e0074 */
[----:B------:R-:W-:-:S07]  /*335e0*/  IMAD.MOV.U32 R56, RZ, RZ, R14 ;  /* 0x000000ffff387224 */ /* 0x000fce00078e000e */
[----:B------:R-:W-:Y:S05]  /*335f0*/  WARPSYNC.COLLECTIVE R15, `(.L_x_4719) ;  /* 0x000000000f087348 */ /* 0x000fea0003c00000 */
[----:B------:R0:W1:Y:S02]  /*33600*/  SHFL.IDX P6, R14, R13, R12, R11 ;  /* 0x0000000c0d0e7389 */ /* 0x00006400000c000b */
[----:B01----:R-:W-:Y:S01]  /*33610*/  ENDCOLLECTIVE ;  /* 0x000000000000791b */ /* 0x003fe20003800000 */
.L_x_4719:
[----:B------:R-:W-:Y:S02]  /*33620*/  IMAD.MOV.U32 R13, RZ, RZ, R57 ;  /* 0x000000ffff0d7224 */ /* 0x000fe400078e0039 */
[----:B------:R-:W-:-:S07]  /*33630*/  IMAD.MOV.U32 R59, RZ, RZ, R14 ;  /* 0x000000ffff3b7224 */ /* 0x000fce00078e000e */
[----:B------:R-:W-:Y:S05]  /*33640*/  WARPSYNC.COLLECTIVE R15, `(.L_x_4720) ;  /* 0x000000000f087348 */ /* 0x000fea0003c00000 */
[----:B------:R0:W1:Y:S02]  /*33650*/  SHFL.IDX P6, R14, R13, R12, R11 ;  /* 0x0000000c0d0e7389 */ /* 0x00006400000c000b */
[----:B01----:R-:W-:Y:S01]  /*33660*/  ENDCOLLECTIVE ;  /* 0x000000000000791b */ /* 0x003fe20003800000 */
.L_x_4720:
[----:B------:R-:W-:Y:S01]  /*33670*/  IMAD.MOV.U32 R13, RZ, RZ, R62 ;  /* 0x000000ffff0d7224 */ /* 0x000fe200078e003e */
[----:B------:R-:W-:Y:S01]  /*33680*/  MOV R12, R0 ;  /* 0x00000000000c7202 */ /* 0x000fe20000000f00 */
[----:B------:R-:W-:-:S07]  /*33690*/  IMAD.MOV.U32 R57, RZ, RZ, R14 ;  /* 0x000000ffff397224 */ /* 0x000fce00078e000e */
[----:B------:R-:W-:Y:S05]  /*336a0*/  WARPSYNC.COLLECTIVE R15, `(.L_x_4721) ;  /* 0x000000000f087348 */ /* 0x000fea0003c00000 */
[----:B------:R0:W1:Y:S02]  /*336b0*/  SHFL.IDX P6, R14, R13, R12, R11 ;  /* 0x0000000c0d0e7389 */ /* 0x00006400000c000b */
[----:B01----:R-:W-:Y:S01]  /*336c0*/  ENDCOLLECTIVE ;  /* 0x000000000000791b */ /* 0x003fe20003800000 */
.L_x_4721:
        /* <DEDUP_REMOVED lines=9> */
.L_x_4722:
[----:B------:R-:W-:Y:S02]  /*33760*/  IMAD.MOV.U32 R13, RZ, RZ, R63 ;  /* 0x000000ffff0d7224 */ /* 0x000fe400078e003f */
[----:B------:R-:W-:Y:S02]  /*33770*/  IMAD.MOV.U32 R12, RZ, RZ, R116 ;  /* 0x000000ffff0c7224 */ /* 0x000fe400078e0074 */
[----:B------:R-:W-:-:S07]  /*33780*/  IMAD.MOV.U32 R60, RZ, RZ, R14 ;  /* 0x000000ffff3c7224 */ /* 0x000fce00078e000e */
[----:B------:R-:W-:Y:S05]  /*33790*/  WARPSYNC.COLLECTIVE R15, `(.L_x_4723) ;  /* 0x000000000f087348 */ /* 0x000fea0003c00000 */
[----:B------:R0:W1:Y:S02]  /*337a0*/  SHFL.IDX P6, R14, R13, R12, R11 ;  /* 0x0000000c0d0e7389 */ /* 0x00006400000c000b */
[----:B01----:R-:W-:Y:S01]  /*337b0*/  ENDCOLLECTIVE ;  /* 0x000000000000791b */ /* 0x003fe20003800000 */
.L_x_4723:
[----:B------:R-:W-:Y:S01]  /*337c0*/  IMAD.MOV.U32 R13, RZ, RZ, R61 ;  /* 0x000000ffff0d7224 */ /* 0x000fe200078e003d */
[----:B------:R-:W-:-:S07]  /*337d0*/  MOV R63, R14 ;  /* 0x0000000e003f7202 */ /* 0x000fce0000000f00 */
[----:B------:R-:W-:Y:S05]  /*337e0*/  WARPSYNC.COLLECTIVE R15, `(.L_x_4724) ;  /* 0x000000000f087348 */ /* 0x000fea0003c00000 */
[----:B------:R0:W1:Y:S02]  /*337f0*/  SHFL.IDX P6, R14, R13, R12, R11 ;  /* 0x0000000c0d0e7389 */ /* 0x00006400000c000b */
[----:B01----:R-:W-:Y:S01]  /*33800*/  ENDCOLLECTIVE ;  /* 0x000000000000791b */ /* 0x003fe20003800000 */
.L_x_4724:
[----:B------:R-:W-:Y:S02]  /*33810*/  IMAD.MOV.U32 R13, RZ, RZ, R66 ;  /* 0x000000ffff0d7224 */ /* 0x000fe400078e0042 */
[----:B------:R-:W-:Y:S02]  /*33820*/  IMAD.MOV.U32 R12, RZ, RZ, R0 ;  /* 0x000000ffff0c7224 */ /* 0x000fe400078e0000 */
[----:B------:R-:W-:-:S07]  /*33830*/  IMAD.MOV.U32 R61, RZ, RZ, R14 ;  /* 0x000000ffff3d7224 */ /* 0x000fce00078e000e */
[----:B------:R-:W-:Y:S05]  /*33840*/  WARPSYNC.COLLECTIVE R15, `(.L_x_4725) ;  /* 0x000000000f087348 */ /* 0x000fea0003c00000 */
[----:B------:R0:W1:Y:S02]  /*33850*/  SHFL.IDX P6, R14, R13, R12, R11 ;  /* 0x0000000c0d0e7389 */ /* 0x00006400000c000b */
[----:B01----:R-:W-:Y:S01]  /*33860*/  ENDCOLLECTIVE ;  /* 0x000000000000791b */ /* 0x003fe20003800000 */
.L_x_4725:
        /* <DEDUP_REMOVED lines=9> */
.L_x_4726:
[----:B------:R-:W-:Y:S02]  /*33900*/  IMAD.MOV.U32 R13, RZ, RZ, R67 ;  /* 0x000000ffff0d7224 */ /* 0x000fe400078e0043 */
[----:B------:R-:W-:Y:S02]  /*33910*/  IMAD.MOV.U32 R12, RZ, RZ, R116 ;  /* 0x000000ffff0c7224 */ /* 0x000fe400078e0074 */
[----:B------:R-:W-:-:S07]  /*33920*/  IMAD.MOV.U32 R64, RZ, RZ, R14 ;  /* 0x000000ffff407224 */ /* 0x000fce00078e000e */
[----:B------:R-:W-:Y:S05]  /*33930*/  WARPSYNC.COLLECTIVE R15, `(.L_x_4727) ;  /* 0x000000000f087348 */ /* 0x000fea0003c00000 */
[----:B------:R0:W1:Y:S02]  /*33940*/  SHFL.IDX P6, R14, R13, R12, R11 ;  /* 0x0000000c0d0e7389 */ /* 0x00006400000c000b */
[----:B01----:R-:W-:Y:S01]  /*33950*/  ENDCOLLECTIVE ;  /* 0x000000000000791b */ /* 0x003fe20003800000 */
.L_x_4727:
[----:B------:R-:W-:Y:S02]  /*33960*/  IMAD.MOV.U32 R13, RZ, RZ, R65 ;  /* 0x000000ffff0d7224 */ /* 0x000fe400078e0041 */
[----:B------:R-:W-:-:S07]  /*33970*/  IMAD.MOV.U32 R67, RZ, RZ, R14 ;  /* 0x000000ffff437224 */ /* 0x000fce00078e000e */
[----:B------:R-:W-:Y:S05]  /*33980*/  WARPSYNC.COLLECTIVE R15, `(.L_x_4728) ;  /* 0x000000000f087348 */ /* 0x000fea0003c00000 */
[----:B------:R0:W1:Y:S02]  /*33990*/  SHFL.IDX P6, R14, R13, R12, R11 ;  /* 0x0000000c0d0e7389 */ /* 0x00006400000c000b */
[----:B01----:R-:W-:Y:S01]  /*339a0*/  ENDCOLLECTIVE ;  /* 0x000000000000791b */ /* 0x003fe20003800000 */
.L_x_4728:
[----:B------:R-:W-:Y:S02]  /*339b0*/  IMAD.MOV.U32 R13, RZ, RZ, R70 ;  /* 0x000000ffff0d7224 */ /* 0x000fe400078e0046 */
[----:B------:R-:W-:Y:S01]  /*339c0*/  IMAD.MOV.U32 R12, RZ, RZ, R0 ;  /* 0x000000ffff0c7224 */ /* 0x000fe200078e0000 */
[----:B------:R-:W-:-:S07]  /*339d0*/  MOV R65, R14 ;  /* 0x0000000e00417202 */ /* 0x000fce0000000f00 */
[----:B------:R-:W-:Y:S05]  /*339e0*/  WARPSYNC.COLLECTIVE R15, `(.L_x_4729) ;  /* 0x000000000f087348 */ /* 0x000fea0003c00000 */
[----:B------:R0:W1:Y:S02]  /*339f0*/  SHFL.IDX P6, R14, R13, R12, R11 ;  /* 0x0000000c0d0e7389 */ /* 0x00006400000c000b */
[----:B01----:R-:W-:Y:S01]  /*33a00*/  ENDCOLLECTIVE ;  /* 0x000000000000791b */ /* 0x003fe20003800000 */
.L_x_4729:
        /* <DEDUP_REMOVED lines=9> */
.L_x_4730:
[----:B------:R-:W-:Y:S01]  /*33aa0*/  MOV R13, R71 ;  /* 0x00000047000d7202 */ /* 0x000fe20000000f00 */
[----:B------:R-:W-:Y:S02]  /*33ab0*/  IMAD.MOV.U32 R12, RZ, RZ, R116 ;  /* 0x000000ffff0c7224 */ /* 0x000fe400078e0074 */
[----:B------:R-:W-:-:S07]  /*33ac0*/  IMAD.MOV.U32 R68, RZ, RZ, R14 ;  /* 0x000000ffff447224 */ /* 0x000fce00078e000e */
[----:B------:R-:W-:Y:S05]  /*33ad0*/  WARPSYNC.COLLECTIVE R15, `(.L_x_4731) ;  /* 0x000000000f087348 */ /* 0x000fea0003c00000 */
[----:B------:R0:W1:Y:S02]  /*33ae0*/  SHFL.IDX P6, R14, R13, R12, R11 ;  /* 0x0000000c0d0e7389 */ /* 0x00006400000c000b */
[----:B01----:R-:W-:Y:S01]  /*33af0*/  ENDCOLLECTIVE ;  /* 0x000000000000791b */ /* 0x003fe20003800000 */
.L_x_4731:
[----:B------:R-:W-:Y:S02]  /*33b00*/  IMAD.MOV.U32 R13, RZ, RZ, R69 ;  /* 0x000000ffff0d7224 */ /* 0x000fe400078e0045 */
[----:B------:R-:W-:-:S07]  /*33b10*/  IMAD.MOV.U32 R71, RZ, RZ, R14 ;  /* 0x000000ffff477224 */ /* 0x000fce00078e000e */
[----:B------:R-:W-:Y:S05]  /*33b20*/  WARPSYNC.COLLECTIVE R15, `(.L_x_4732) ;  /* 0x000000000f087348 */ /* 0x000fea0003c00000 */
[----:B------:R0:W1:Y:S02]  /*33b30*/  SHFL.IDX P6, R14, R13, R12, R11 ;  /* 0x0000000c0d0e7389 */ /* 0x00006400000c000b */
[----:B01----:R-:W-:Y:S01]  /*33b40*/  ENDCOLLECTIVE ;  /* 0x000000000000791b */ /* 0x003fe20003800000 */
.L_x_4732:
[----:B------:R-:W-:Y:S01]  /*33b50*/  IMAD.MOV.U32 R13, RZ, RZ, R74 ;  /* 0x000000ffff0d7224 */ /* 0x000fe200078e004a */
[----:B------:R-:W-:Y:S01]  /*33b60*/  MOV R12, R0 ;  /* 0x00000000000c7202 */ /* 0x000fe20000000f00 */
[----:B------:R-:W-:-:S07]  /*33b70*/  IMAD.MOV.U32 R69, RZ, RZ, R14 ;  /* 0x000000ffff457224 */ /* 0x000fce00078e000e */
[----:B------:R-:W-:Y:S05]  /*33b80*/  WARPSYNC.COLLECTIVE R15, `(.L_x_4733) ;  /* 0x000000000f087348 */ /* 0x000fea0003c00000 */
[----:B------:R0:W1:Y:S02]  /*33b90*/  SHFL.IDX P6, R14, R13, R12, R11 ;  /* 0x0000000c0d0e7389 */ /* 0x00006400000c000b */
[----:B01----:R-:W-:Y:S01]  /*33ba0*/  ENDCOLLECTIVE ;  /* 0x000000000000791b */ /* 0x003fe20003800000 */
.L_x_4733:
        /* <DEDUP_REMOVED lines=9> */
.L_x_4734:
[----:B------:R-:W-:Y:S02]  /*33c40*/  IMAD.MOV.U32 R13, RZ, RZ, R50 ;  /* 0x000000ffff0d7224 */ /* 0x000fe400078e0032 */
[----:B------:R-:W-:Y:S02]  /*33c50*/  IMAD.MOV.U32 R12, RZ, RZ, R116 ;  /* 0x000000ffff0c7224 */ /* 0x000fe400078e0074 */
[----:B------:R-:W-:-:S07]  /*33c60*/  IMAD.MOV.U32 R72, RZ, RZ, R14 ;  /* 0x000000ffff487224 */ /* 0x000fce00078e000e */
[----:B------:R-:W-:Y:S05]  /*33c70*/  WARPSYNC.COLLECTIVE R15, `(.L_x_4735) ;  /* 0x000000000f087348 */ /* 0x000fea0003c00000 */
[----:B------:R0:W1:Y:S02]  /*33c80*/  SHFL.IDX P6, R14, R13, R12, R11 ;  /* 0x0000000c0d0e7389 */ /* 0x00006400000c000b */
[----:B01----:R-:W-:Y:S01]  /*33c90*/  ENDCOLLECTIVE ;  /* 0x000000000000791b */ /* 0x003fe20003800000 */
.L_x_4735:
[----:B------:R-:W-:Y:S01]  /*33ca0*/  IMAD.MOV.U32 R13, RZ, RZ, R73 ;  /* 0x000000ffff0d7224 */ /* 0x000fe200078e0049 */
[----:B------:R-:W-:-:S07]  /*33cb0*/  MOV R50, R14 ;  /* 0x0000000e00327202 */ /* 0x000fce0000000f00 */
[----:B------:R-:W-:Y:S05]  /*33cc0*/  WARPSYNC.COLLECTIVE R15, `(.L_x_4736) ;  /* 0x000000000f087348 */ /* 0x000fea0003c00000 */
[----:B------:R0:W1:Y:S02]  /*33cd0*/  SHFL.IDX P6, R14, R13, R12, R11 ;  /* 0x0000000c0d0e7389 */ /* 0x00006400000c000b */
[----:B01----:R-:W-:Y:S01]  /*33ce0*/  ENDCOLLECTIVE ;  /* 0x000000000000791b */ /* 0x003fe20003800000 */
.L_x_4736:
[----:B------:R-:W-:Y:S02]  /*33cf0*/  IMAD.MOV.U32 R13, RZ, RZ, R80 ;  /* 0x000000ffff0d7224 */ /* 0x000fe400078e0050 */
[----:B------:R-:W-:Y:S02]  /*33d00*/  IMAD.MOV.U32 R12, RZ, RZ, R0 ;  /* 0x000000ffff0c7224 */ /* 0x000fe400078e0000 */
[----:B------:R-:W-:-:S07]  /*33d10*/  IMAD.MOV.U32 R73, RZ, RZ, R14 ;  /* 0x000000ffff497224 */ /* 0x000fce00078e000e */
[----:B------:R-:W-:Y:S05]  /*33d20*/  WARPSYNC.COLLECTIVE R15, `(.L_x_4737) ;  /* 0x000000000f087348 */ /* 0x000fea0003c00000 */
[----:B------:R0:W1:Y:S02]  /*33d30*/  SHFL.IDX P6, R14, R13, R12, R11 ;  /* 0x0000000c0d0e7389 */ /* 0x00006400000c000b */
[----:B01----:R-:W-:Y:S01]  /*33d40*/  ENDCOLLECTIVE ;  /* 0x000000000000791b */ /* 0x003fe20003800000 */
.L_x_4737:
        /* <DEDUP_REMOVED lines=9> */
.L_x_4738:
[----:B------:R-:W-:Y:S02]  /*33de0*/  IMAD.MOV.U32 R13, RZ, RZ, R48 ;  /* 0x000000ffff0d7224 */ /* 0x000fe400078e0030 */
[----:B------:R-:W-:Y:S02]  /*33df0*/  IMAD.MOV.U32 R12, RZ, RZ, R116 ;  /* 0x000000ffff0c7224 */ /* 0x000fe400078e0074 */
[----:B------:R-:W-:-:S07]  /*33e00*/  IMAD.MOV.U32 R76, RZ, RZ, R14 ;  /* 0x000000ffff4c7224 */ /* 0x000fce00078e000e */
[----:B------:R-:W-:Y:S05]  /*33e10*/  WARPSYNC.COLLECTIVE R15, `(.L_x_4739) ;  /* 0x000000000f087348 */ /* 0x000fea0003c00000 */
[----:B------:R0:W1:Y:S02]  /*33e20*/  SHFL.IDX P6, R14, R13, R12, R11 ;  /* 0x0000000c0d0e7389 */ /* 0x00006400000c000b */
[----:B01----:R-:W-:Y:S01]  /*33e30*/  ENDCOLLECTIVE ;  /* 0x000000000000791b */ /* 0x003fe20003800000 */
.L_x_4739:
[----:B------:R-:W-:Y:S02]  /*33e40*/  IMAD.MOV.U32 R13, RZ, RZ, R77 ;  /* 0x000000ffff0d7224 */ /* 0x000fe400078e004d */
[----:B------:R-:W-:-:S07]  /*33e50*/  IMAD.MOV.U32 R48, RZ, RZ, R14 ;  /* 0x000000ffff307224 */ /* 0x000fce00078e000e */
[----:B------:R-:W-:Y:S05]  /*33e60*/  WARPSYNC.COLLECTIVE R15, `(.L_x_4740) ;  /* 0x000000000f087348 */ /* 0x000fea0003c00000 */
[----:B------:R0:W1:Y:S02]  /*33e70*/  SHFL.IDX P6, R14, R13, R12, R11 ;  /* 0x0000000c0d0e7389 */ /* 0x00006400000c000b */
[----:B01----:R-:W-:Y:S01]  /*33e80*/  ENDCOLLECTIVE ;  /* 0x000000000000791b */ /* 0x003fe20003800000 */
.L_x_4740:
[----:B------:R-:W-:Y:S02]  /*33e90*/  IMAD.MOV.U32 R13, RZ, RZ, R84 ;  /* 0x000000ffff0d7224 */ /* 0x000fe400078e0054 */
[----:B------:R-:W-:Y:S01]  /*33ea0*/  IMAD.MOV.U32 R12, RZ, RZ, R0 ;  /* 0x000000ffff0c7224 */ /* 0x000fe200078e0000 */
[----:B------:R-:W-:-:S07]  /*33eb0*/  MOV R77, R14 ;  /* 0x0000000e004d7202 */ /* 0x000fce0000000f00 */
[----:B------:R-:W-:Y:S05]  /*33ec0*/  WARPSYNC.COLLECTIVE R15, `(.L_x_4741) ;  /* 0x000000000f087348 */ /* 0x000fea0003c00000 */
[----:B------:R0:W1:Y:S02]  /*33ed0*/  SHFL.IDX P6, R14, R13, R12, R11 ;  /* 0x0000000c0d0e7389 */ /* 0x00006400000c000b */
[----:B01----:R-:W-:Y:S01]  /*33ee0*/  ENDCOLLECTIVE ;  /* 0x000000000000791b */ /* 0x003fe20003800000 */
.L_x_4741:
        /* <DEDUP_REMOVED lines=9> */
.L_x_4742:
[----:B------:R-:W-:Y:S01]  /*33f80*/  MOV R13, R46 ;  /* 0x0000002e000d7202 */ /* 0x000fe20000000f00 */
[----:B------:R-:W-:Y:S02]  /*33f90*/  IMAD.MOV.U32 R12, RZ, RZ, R116 ;  /* 0x000000ffff0c7224 */ /* 0x000fe400078e0074 */
[----:B------:R-:W-:-:S07]  /*33fa0*/  IMAD.MOV.U32 R82, RZ, RZ, R14 ;  /* 0x000000ffff527224 */ /* 0x000fce00078e000e */
[----:B------:R-:W-:Y:S05]  /*33fb0*/  WARPSYNC.COLLECTIVE R15, `(.L_x_4743) ;  /* 0x000000000f087348 */ /* 0x000fea0003c00000 */
[----:B------:R0:W1:Y:S02]  /*33fc0*/  SHFL.IDX P6, R14, R13, R12, R11 ;  /* 0x0000000c0d0e7389 */ /* 0x00006400000c000b */
[----:B01----:R-:W-:Y:S01]  /*33fd0*/  ENDCOLLECTIVE ;  /* 0x000000000000791b */ /* 0x003fe20003800000 */
.L_x_4743:
[----:B------:R-:W-:Y:S02]  /*33fe0*/  IMAD.MOV.U32 R13, RZ, RZ, R51 ;  /* 0x000000ffff0d7224 */ /* 0x000fe400078e0033 */
[----:B------:R-:W-:-:S07]  /*33ff0*/  IMAD.MOV.U32 R46, RZ, RZ, R14 ;  /* 0x000000ffff2e7224 */ /* 0x000fce00078e000e */
[----:B------:R-:W-:Y:S05]  /*34000*/  WARPSYNC.COLLECTIVE R15, `(.L_x_4744) ;  /* 0x000000000f087348 */ /* 0x000fea0003c00000 */
[----:B------:R0:W1:Y:S02]  /*34010*/  SHFL.IDX P6, R14, R13, R12, R11 ;  /* 0x0000000c0d0e7389 */ /* 0x00006400000c000b */
[----:B01----:R-:W-:Y:S01]  /*34020*/  ENDCOLLECTIVE ;  /* 0x000000000000791b */ /* 0x003fe20003800000 */
.L_x_4744:
        /* <DEDUP_REMOVED lines=8> */
.L_x_4745:
[----:B------:R-:W-:Y:S02]  /*340b0*/  IMAD.MOV.U32 R13, RZ, RZ, R86 ;  /* 0x000000ffff0d7224 */ /* 0x000fe400078e0056 */
[----:B------:R-:W-:-:S07]  /*340c0*/  IMAD.MOV.U32 R88, RZ, RZ, R14 ;  /* 0x000000ffff587224 */ /* 0x000fce00078e000e */
[----:B------:R-:W-:Y:S05]  /*340d0*/  WARPSYNC.COLLECTIVE R15, `(.L_x_4746) ;  /* 0x000000000f087348 */ /* 0x000fea0003c00000 */
[----:B------:R0:W1:Y:S02]  /*340e0*/  SHFL.IDX P6, R14, R13, R12, R11 ;  /* 0x0000000c0d0e7389 */ /* 0x00006400000c000b */
[----:B01----:R-:W-:Y:S01]  /*340f0*/  ENDCOLLECTIVE ;  /* 0x000000000000791b */ /* 0x003fe20003800000 */
.L_x_4746:
[----:B------:R-:W-:Y:S02]  /*34100*/  IMAD.MOV.U32 R13, RZ, RZ, R44 ;  /* 0x000000ffff0d7224 */ /* 0x000fe400078e002c */
[----:B------:R-:W-:Y:S02]  /*34110*/  IMAD.MOV.U32 R12, RZ, RZ, R116 ;  /* 0x000000ffff0c7224 */ /* 0x000fe400078e0074 */
[----:B------:R-:W-:-:S07]  /*34120*/  IMAD.MOV.U32 R86, RZ, RZ, R14 ;  /* 0x000000ffff567224 */ /* 0x000fce00078e000e */
[----:B------:R-:W-:Y:S05]  /*34130*/  WARPSYNC.COLLECTIVE R15, `(.L_x_4747) ;  /* 0x000000000f087348 */ /* 0x000fea0003c00000 */
[----:B------:R0:W1:Y:S02]  /*34140*/  SHFL.IDX P6, R14, R13, R12, R11 ;  /* 0x0000000c0d0e7389 */ /* 0x00006400000c000b */
[----:B01----:R-:W-:Y:S01]  /*34150*/  ENDCOLLECTIVE ;  /* 0x000000000000791b */ /* 0x003fe20003800000 */
.L_x_4747:
[----:B------:R-:W-:Y:S01]  /*34160*/  IMAD.MOV.U32 R13, RZ, RZ, R49 ;  /* 0x000000ffff0d7224 */ /* 0x000fe200078e0031 */
[----:B------:R-:W-:-:S07]  /*34170*/  MOV R44, R14 ;  /* 0x0000000e002c7202 */ /* 0x000fce0000000f00 */
[----:B------:R-:W-:Y:S05]  /*34180*/  WARPSYNC.COLLECTIVE R15, `(.L_x_4748) ;  /* 0x000000000f087348 */ /* 0x000fea0003c00000 */
[----:B------:R0:W1:Y:S02]  /*34190*/  SHFL.IDX P6, R14, R13, R12, R11 ;  /* 0x0000000c0d0e7389 */ /* 0x00006400000c000b */
[----:B01----:R-:W-:Y:S01]  /*341a0*/  ENDCOLLECTIVE ;  /* 0x000000000000791b */ /* 0x003fe20003800000 */
.L_x_4748:
[----:B------:R-:W-:Y:S02]  /*341b0*/  IMAD.MOV.U32 R13, RZ, RZ, R92 ;  /* 0x000000ffff0d7224 */ /* 0x000fe400078e005c */
[----:B------:R-:W-:Y:S02]  /*341c0*/  IMAD.MOV.U32 R12, RZ, RZ, R0 ;  /* 0x000000ffff0c7224 */ /* 0x000fe400078e0000 */
[----:B------:R-:W-:-:S07]  /*341d0*/  IMAD.MOV.U32 R49, RZ, RZ, R14 ;  /* 0x000000ffff317224 */ /* 0x000fce00078e000e */
[----:B------:R-:W-:Y:S05]  /*341e0*/  WARPSYNC.COLLECTIVE R15, `(.L_x_4749) ;  /* 0x000000000f087348 */ /* 0x000fea0003c00000 */
[----:B------:R0:W1:Y:S02]  /*341f0*/  SHFL.IDX P6, R14, R13, R12, R11 ;  /* 0x0000000c0d0e7389 */ /* 0x00006400000c000b */
[----:B01----:R-:W-:Y:S01]  /*34200*/  ENDCOLLECTIVE ;  /* 0x000000000000791b */ /* 0x003fe20003800000 */
.L_x_4749:
[----:B------:R-:W-:Y:S02]  /*34210*/  SEL R85, R86, R49, P0 ;  /* 0x0000003156557207 */ /* 0x000fe40000000000 */
[----:B------:R-:W-:Y:S02]  /*34220*/  SEL R86, R49, R86, P0 ;  /* 0x0000005631567207 */ /* 0x000fe40000000000 */
[----:B------:R-:W-:Y:S01]  /*34230*/  MOV R13, R90 ;  /* 0x0000005a000d7202 */ /* 0x000fe20000000f00 */
[----:B------:R-:W-:-:S07]  /*34240*/  IMAD.MOV.U32 R92, RZ, RZ, R14 ;  /* 0x000000ffff5c7224 */ /* 0x000fce00078e000e */
[----:B------:R-:W-:Y:S05]  /*34250*/  WARPSYNC.COLLECTIVE R15, `(.L_x_4750) ;  /* 0x000000000f087348 */ /* 0x000fea0003c00000 */
[----:B------:R0:W1:Y:S02]  /*34260*/  SHFL.IDX P6, R14, R13, R12, R11 ;  /* 0x0000000c0d0e7389 */ /* 0x00006400000c000b */
[----:B01----:R-:W-:Y:S01]  /*34270*/  ENDCOLLECTIVE ;  /* 0x000000000000791b */ /* 0x003fe20003800000 */
.L_x_4750:
[----:B------:R-:W-:Y:S02]  /*34280*/  IMAD.MOV.U32 R13, RZ, RZ, R42 ;  /* 0x000000ffff0d7224 */ /* 0x000fe400078e002a */
[----:B------:R-:W-:Y:S02]  /*34290*/  IMAD.MOV.U32 R12, RZ, RZ, R116 ;  /* 0x000000ffff0c7224 */ /* 0x000fe400078e0074 */
[----:B------:R-:W-:-:S07]  /*342a0*/  IMAD.MOV.U32 R90, RZ, RZ, R14 ;  /* 0x000000ffff5a7224 */ /* 0x000fce00078e000e */
[----:B------:R-:W-:Y:S05]  /*342b0*/  WARPSYNC.COLLECTIVE R15, `(.L_x_4751) ;  /* 0x000000000f087348 */ /* 0x000fea0003c00000 */
[----:B------:R0:W1:Y:S02]  /*342c0*/  SHFL.IDX P6, R14, R13, R12, R11 ;  /* 0x0000000c0d0e7389 */ /* 0x00006400000c000b */
[----:B01----:R-:W-:Y:S01]  /*342d0*/  ENDCOLLECTIVE ;  /* 0x000000000000791b */ /* 0x003fe20003800000 */
.L_x_4751:
[----:B------:R-:W-:Y:S02]  /*342e0*/  IMAD.MOV.U32 R13, RZ, RZ, R47 ;  /* 0x000000ffff0d7224 */ /* 0x000fe400078e002f */
[----:B------:R-:W-:-:S07]  /*342f0*/  IMAD.MOV.U32 R42, RZ, RZ, R14 ;  /* 0x000000ffff2a7224 */ /* 0x000fce00078e000e */
[----:B------:R-:W-:Y:S05]  /*34300*/  WARPSYNC.COLLECTIVE R15, `(.L_x_4752) ;  /* 0x000000000f087348 */ /* 0x000fea0003c00000 */
[----:B------:R0:W1:Y:S02]  /*34310*/  SHFL.IDX P6, R14, R13, R12, R11 ;  /* 0x0000000c0d0e7389 */ /* 0x00006400000c000b */
[----:B01----:R-:W-:Y:S01]  /*34320*/  ENDCOLLECTIVE ;  /* 0x000000000000791b */ /* 0x003fe20003800000 */
.L_x_4752:
        /* <DEDUP_REMOVED lines=8> */
.L_x_4753:
[----:B------:R-:W-:Y:S02]  /*343b0*/  SEL R89, R90, R47, P0 ;  /* 0x0000002f5a597207 */ /* 0x000fe40000000000 */
[----:B------:R-:W-:Y:S01]  /*343c0*/  SEL R90, R47, R90, P0 ;  /* 0x0000005a2f5a7207 */ /* 0x000fe20000000000 */
[----:B------:R-:W-:Y:S02]  /*343d0*/  IMAD.MOV.U32 R13, RZ, RZ, R94 ;  /* 0x000000ffff0d7224 */ /* 0x000fe400078e005e */
[----:B------:R-:W-:-:S07]  /*343e0*/  IMAD.MOV.U32 R96, RZ, RZ, R14 ;  /* 0x000000ffff607224 */ /* 0x000fce00078e000e */
[----:B------:R-:W-:Y:S05]  /*343f0*/  WARPSYNC.COLLECTIVE R15, `(.L_x_4754) ;  /* 0x000000000f087348 */ /* 0x000fea0003c00000 */
[----:B------:R0:W1:Y:S02]  /*34400*/  SHFL.IDX P6, R14, R13, R12, R11 ;  /* 0x0000000c0d0e7389 */ /* 0x00006400000c000b */
[----:B01----:R-:W-:Y:S01]  /*34410*/  ENDCOLLECTIVE ;  /* 0x000000000000791b */ /* 0x003fe20003800000 */
.L_x_4754:
[----:B------:R-:W-:Y:S01]  /*34420*/  MOV R13, R40 ;  /* 0x00000028000d7202 */ /* 0x000fe20000000f00 */
[----:B------:R-:W-:Y:S02]  /*34430*/  IMAD.MOV.U32 R12, RZ, RZ, R116 ;  /* 0x000000ffff0c7224 */ /* 0x000fe400078e0074 */
[----:B------:R-:W-:-:S07]  /*34440*/  IMAD.MOV.U32 R94, RZ, RZ, R14 ;  /* 0x000000ffff5e7224 */ /* 0x000fce00078e000e */
[----:B------:R-:W-:Y:S05]  /*34450*/  WARPSYNC.COLLECTIVE R15, `(.L_x_4755) ;  /* 0x000000000f087348 */ /* 0x000fea0003c00000 */
[----:B------:R0:W1:Y:S02]  /*34460*/  SHFL.IDX P6, R14, R13, R12, R11 ;  /* 0x0000000c0d0e7389 */ /* 0x00006400000c000b */
[----:B01----:R-:W-:Y:S01]  /*34470*/  ENDCOLLECTIVE ;  /* 0x000000000000791b */ /* 0x003fe20003800000 */
.L_x_4755:
[----:B------:R-:W-:Y:S02]  /*34480*/  IMAD.MOV.U32 R13, RZ, RZ, R45 ;  /* 0x000000ffff0d7224 */ /* 0x000fe400078e002d */
[----:B------:R-:W-:-:S07]  /*34490*/  IMAD.MOV.U32 R40, RZ, RZ, R14 ;  /* 0x000000ffff287224 */ /* 0x000fce00078e000e */
[----:B------:R-:W-:Y:S05]  /*344a0*/  WARPSYNC.COLLECTIVE R15, `(.L_x_4756) ;  /* 0x000000000f087348 */ /* 0x000fea0003c00000 */
[----:B------:R0:W1:Y:S02]  /*344b0*/  SHFL.IDX P6, R14, R13, R12, R11 ;  /* 0x0000000c0d0e7389 */ /* 0x00006400000c000b */
[----:B01----:R-:W-:Y:S01]  /*344c0*/  ENDCOLLECTIVE ;  /* 0x000000000000791b */ /* 0x003fe20003800000 */
.L_x_4756:
        /* <DEDUP_REMOVED lines=8> */
.L_x_4757:
[----:B------:R-:W-:Y:S02]  /*34550*/  SEL R93, R94, R45, P0 ;  /* 0x0000002d5e5d7207 */ /* 0x000fe40000000000 */
[----:B------:R-:W-:Y:S01]  /*34560*/  SEL R94, R45, R94, P0 ;  /* 0x0000005e2d5e7207 */ /* 0x000fe20000000000 */
[----:B------:R-:W-:Y:S02]  /*34570*/  IMAD.MOV.U32 R13, RZ, RZ, R98 ;  /* 0x000000ffff0d7224 */ /* 0x000fe400078e0062 */
[----:B------:R-:W-:-:S07]  /*34580*/  IMAD.MOV.U32 R100, RZ, RZ, R14 ;  /* 0x000000ffff647224 */ /* 0x000fce00078e000e */
[----:B------:R-:W-:Y:S05]  /*34590*/  WARPSYNC.COLLECTIVE R15, `(.L_x_4758) ;  /* 0x000000000f087348 */ /* 0x000fea0003c00000 */
[----:B------:R0:W1:Y:S02]  /*345a0*/  SHFL.IDX P6, R14, R13, R12, R11 ;  /* 0x0000000c0d0e7389 */ /* 0x00006400000c000b */
[----:B01----:R-:W-:Y:S01]  /*345b0*/  ENDCOLLECTIVE ;  /* 0x000000000000791b */ /* 0x003fe20003800000 */
.L_x_4758:
[----:B------:R-:W-:Y:S02]  /*345c0*/  IMAD.MOV.U32 R13, RZ, RZ, R38 ;  /* 0x000000ffff0d7224 */ /* 0x000fe400078e0026 */
[----:B------:R-:W-:Y:S02]  /*345d0*/  IMAD.MOV.U32 R12, RZ, RZ, R116 ;  /* 0x000000ffff0c7224 */ /* 0x000fe400078e0074 */
[----:B------:R-:W-:-:S07]  /*345e0*/  IMAD.MOV.U32 R98, RZ, RZ, R14 ;  /* 0x000000ffff627224 */ /* 0x000fce00078e000e */
[----:B------:R-:W-:Y:S05]  /*345f0*/  WARPSYNC.COLLECTIVE R15, `(.L_x_4759) ;  /* 0x000000000f087348 */ /* 0x000fea0003c00000 */
[----:B------:R0:W1:Y:S02]  /*34600*/  SHFL.IDX P6, R14, R13, R12, R11 ;  /* 0x0000000c0d0e7389 */ /* 0x00006400000c000b */
[----:B01----:R-:W-:Y:S01]  /*34610*/  ENDCOLLECTIVE ;  /* 0x000000000000791b */ /* 0x003fe20003800000 */
.L_x_4759:
[----:B------:R-:W-:Y:S01]  /*34620*/  IMAD.MOV.U32 R13, RZ, RZ, R43 ;  /* 0x000000ffff0d7224 */ /* 0x000fe200078e002b */
[----:B------:R-:W-:-:S07]  /*34630*/  MOV R38, R14 ;  /* 0x0000000e00267202 */ /* 0x000fce0000000f00 */
[----:B------:R-:W-:Y:S05]  /*34640*/  WARPSYNC.COLLECTIVE R15, `(.L_x_4760) ;  /* 0x000000000f087348 */ /* 0x000fea0003c00000 */
[----:B------:R0:W1:Y:S02]  /*34650*/  SHFL.IDX P6, R14, R13, R12, R11 ;  /* 0x0000000c0d0e7389 */ /* 0x00006400000c000b */
[----:B01----:R-:W-:Y:S01]  /*34660*/  ENDCOLLECTIVE ;  /* 0x000000000000791b */ /* 0x003fe20003800000 */
.L_x_4760:
        /* <DEDUP_REMOVED lines=8> */
.L_x_4761:
[----:B------:R-:W-:Y:S02]  /*346f0*/  SEL R97, R98, R43, P0 ;  /* 0x0000002b62617207 */ /* 0x000fe40000000000 */
[----:B------:R-:W-:Y:S02]  /*34700*/  SEL R98, R43, R98, P0 ;  /* 0x000000622b627207 */ /* 0x000fe40000000000 */
[----:B------:R-:W-:Y:S01]  /*34710*/  MOV R13, R102 ;  /* 0x00000066000d7202 */ /* 0x000fe20000000f00 */
[----:B------:R-:W-:-:S07]  /*34720*/  IMAD.MOV.U32 R104, RZ, RZ, R14 ;  /* 0x000000ffff687224 */ /* 0x000fce00078e000e */
[----:B------:R-:W-:Y:S05]  /*34730*/  WARPSYNC.COLLECTIVE R15, `(.L_x_4762) ;  /* 0x000000000f087348 */ /* 0x000fea0003c00000 */
[----:B------:R0:W1:Y:S02]  /*34740*/  SHFL.IDX P6, R14, R13, R12, R11 ;  /* 0x0000000c0d0e7389 */ /* 0x00006400000c000b */
[----:B01----:R-:W-:Y:S01]  /*34750*/  ENDCOLLECTIVE ;  /* 0x000000000000791b */ /* 0x003fe20003800000 */
.L_x_4762:
[----:B------:R-:W-:Y:S02]  /*34760*/  IMAD.MOV.U32 R13, RZ, RZ, R37 ;  /* 0x000000ffff0d7224 */ /* 0x000fe400078e0025 */
[----:B------:R-:W-:Y:S02]  /*34770*/  IMAD.MOV.U32 R12, RZ, RZ, R116 ;  /* 0x000000ffff0c7224 */ /* 0x000fe400078e0074 */
[----:B------:R-:W-:-:S07]  /*34780*/  IMAD.MOV.U32 R102, RZ, RZ, R14 ;  /* 0x000000ffff667224 */ /* 0x000fce00078e000e */
[----:B------:R-:W-:Y:S05]  /*34790*/  WARPSYNC.COLLECTIVE R15, `(.L_x_4763) ;  /* 0x000000000f087348 */ /* 0x000fea0003c00000 */
[----:B------:R0:W1:Y:S02]  /*347a0*/  SHFL.IDX P6, R14, R13, R12, R11 ;  /* 0x0000000c0d0e7389 */ /* 0x00006400000c000b */
[----:B01----:R-:W-:Y:S01]  /*347b0*/  ENDCOLLECTIVE ;  /* 0x000000000000791b */ /* 0x003fe20003800000 */
.L_x_4763:
[----:B------:R-:W-:Y:S02]  /*347c0*/  IMAD.MOV.U32 R13, RZ, RZ, R41 ;  /* 0x000000ffff0d7224 */ /* 0x000fe400078e0029 */
[----:B------:R-:W-:-:S07]  /*347d0*/  IMAD.MOV.U32 R37, RZ, RZ, R14 ;  /* 0x000000ffff257224 */ /* 0x000fce00078e000e */
[----:B------:R-:W-:Y:S05]  /*347e0*/  WARPSYNC.COLLECTIVE R15, `(.L_x_4764) ;  /* 0x000000000f087348 */ /* 0x000fea0003c00000 */
[----:B------:R0:W1:Y:S02]  /*347f0*/  SHFL.IDX P6, R14, R13, R12, R11 ;  /* 0x0000000c0d0e7389 */ /* 0x00006400000c000b */
[----:B01----:R-:W-:Y:S01]  /*34800*/  ENDCOLLECTIVE ;  /* 0x000000000000791b */ /* 0x003fe20003800000 */
.L_x_4764:
        /* <DEDUP_REMOVED lines=8> */
.L_x_4765:
[----:B------:R-:W-:Y:S02]  /*34890*/  SEL R101, R102, R41, P0 ;  /* 0x0000002966657207 */ /* 0x000fe40000000000 */
[----:B------:R-:W-:Y:S01]  /*348a0*/  SEL R102, R41, R102, P0 ;  /* 0x0000006629667207 */ /* 0x000fe20000000000 */
[----:B------:R-:W-:Y:S02]  /*348b0*/  IMAD.MOV.U32 R13, RZ, RZ, R106 ;  /* 0x000000ffff0d7224 */ /* 0x000fe400078e006a */
[----:B------:R-:W-:-:S07]  /*348c0*/  IMAD.MOV.U32 R108, RZ, RZ, R14 ;  /* 0x000000ffff6c7224 */ /* 0x000fce00078e000e */
[----:B------:R-:W-:Y:S05]  /*348d0*/  WARPSYNC.COLLECTIVE R15, `(.L_x_4766) ;  /* 0x000000000f087348 */ /* 0x000fea0003c00000 */
[----:B------:R0:W1:Y:S02]  /*348e0*/  SHFL.IDX P6, R14, R13, R12, R11 ;  /* 0x0000000c0d0e7389 */ /* 0x00006400000c000b */
[----:B01----:R-:W-:Y:S01]  /*348f0*/  ENDCOLLECTIVE ;  /* 0x000000000000791b */ /* 0x003fe20003800000 */
.L_x_4766:
[----:B------:R-:W-:Y:S01]  /*34900*/  MOV R13, R36 ;  /* 0x00000024000d7202 */ /* 0x000fe20000000f00 */
[----:B------:R-:W-:Y:S02]  /*34910*/  IMAD.MOV.U32 R12, RZ, RZ, R116 ;  /* 0x000000ffff0c7224 */ /* 0x000fe400078e0074 */
[----:B------:R-:W-:-:S07]  /*34920*/  IMAD.MOV.U32 R106, RZ, RZ, R14 ;  /* 0x000000ffff6a7224 */ /* 0x000fce00078e000e */
[----:B------:R-:W-:Y:S05]  /*34930*/  WARPSYNC.COLLECTIVE R15, `(.L_x_4767) ;  /* 0x000000000f087348 */ /* 0x000fea0003c00000 */
[----:B------:R0:W1:Y:S02]  /*34940*/  SHFL.IDX P6, R14, R13, R12, R11 ;  /* 0x0000000c0d0e7389 */ /* 0x00006400000c000b */
[----:B01----:R-:W-:Y:S01]  /*34950*/  ENDCOLLECTIVE ;  /* 0x000000000000791b */ /* 0x003fe20003800000 */
.L_x_4767:
[----:B------:R-:W-:Y:S02]  /*34960*/  IMAD.MOV.U32 R13, RZ, RZ, R39 ;  /* 0x000000ffff0d7224 */ /* 0x000fe400078e0027 */
[----:B------:R-:W-:-:S07]  /*34970*/  IMAD.MOV.U32 R36, RZ, RZ, R14 ;  /* 0x000000ffff247224 */ /* 0x000fce00078e000e */
[----:B------:R-:W-:Y:S05]  /*34980*/  WARPSYNC.COLLECTIVE R15, `(.L_x_4768) ;  /* 0x000000000f087348 */ /* 0x000fea0003c00000 */
[----:B------:R0:W1:Y:S02]  /*34990*/  SHFL.IDX P6, R14, R13, R12, R11 ;  /* 0x0000000c0d0e7389 */ /* 0x00006400000c000b */
[----:B01----:R-:W-:Y:S01]  /*349a0*/  ENDCOLLECTIVE ;  /* 0x000000000000791b */ /* 0x003fe20003800000 */
.L_x_4768:
[----:B------:R-:W-:Y:S02]  /*349b0*/  SEL R107, R108, R36, P0 ;  /* 0x000000246c6b7207 */ /* 0x000fe40000000000 */
[----:B------:R-:W-:Y:S01]  /*349c0*/  SEL R108, R36, R108, P0 ;  /* 0x0000006c246c7207 */ /* 0x000fe20000000000 */
[----:B------:R-:W-:Y:S01]  /*349d0*/  IMAD.MOV.U32 R13, RZ, RZ, R111 ;  /* 0x000000ffff0d7224 */ /* 0x000fe200078e006f */
[----:B------:R-:W-:Y:S02]  /*349e0*/  MOV R12, R0 ;  /* 0x00000000000c7202 */ /* 0x000fe40000000f00 */
[----:B------:R-:W-:Y:S02]  /*349f0*/  SEL R0, R110, R2, P0 ;  /* 0x000000026e007207 */ /* 0x000fe40000000000 */
[----:B------:R-:W-:Y:S02]  /*34a00*/  SEL R110, R2, R110, P0 ;  /* 0x0000006e026e7207 */ /* 0x000fe40000000000 */
[----:B------:R-:W-:-:S02]  /*34a10*/  SEL R2, R109, R87, P0 ;  /* 0x000000576d027207 */ /* 0x000fc40000000000 */
[----:B------:R-:W-:Y:S01]  /*34a20*/  SEL R109, R87, R109, P0 ;  /* 0x0000006d576d7207 */ /* 0x000fe20000000000 */
[----:B------:R-:W-:Y:S01]  /*34a30*/  IMAD.MOV.U32 R39, RZ, RZ, R14 ;  /* 0x000000ffff277224 */ /* 0x000fe200078e000e */
[----:B------:R-:W-:-:S07]  /*34a40*/  SEL R87, R88, R44, P0 ;  /* 0x0000002c58577207 */ /* 0x000fce0000000000 */
[----:B------:R-:W-:Y:S05]  /*34a50*/  WARPSYNC.COLLECTIVE R15, `(.L_x_4769) ;  /* 0x000000000f087348 */ /* 0x000fea0003c00000 */
[----:B------:R0:W1:Y:S02]  /*34a60*/  SHFL.IDX P6, R14, R13, R12, R11 ;  /* 0x0000000c0d0e7389 */ /* 0x00006400000c000b */
[----:B01----:R-:W-:Y:S01]  /*34a70*/  ENDCOLLECTIVE ;  /* 0x000000000000791b */ /* 0x003fe20003800000 */
.L_x_4769:
        /* <DEDUP_REMOVED lines=8> */
.L_x_4770:
[----:B------:R-:W-:Y:S02]  /*34b00*/  IMAD.MOV.U32 R13, RZ, RZ, R123 ;  /* 0x000000ffff0d7224 */ /* 0x000fe400078e007b */
[----:B------:R-:W-:Y:S01]  /*34b10*/  IMAD.MOV.U32 R12, RZ, RZ, R116 ;  /* 0x000000ffff0c7224 */ /* 0x000fe200078e0074 */
[----:B------:R-:W-:Y:S02]  /*34b20*/  SEL R116, R118, R81, P0 ;  /* 0x0000005176747207 */ /* 0x000fe40000000000 */
[----:B------:R-:W-:Y:S02]  /*34b30*/  SEL R118, R81, R118, P0 ;  /* 0x0000007651767207 */ /* 0x000fe40000000000 */
[----:B------:R-:W-:Y:S02]  /*34b40*/  SEL R81, R82, R51, P0 ;  /* 0x0000003352517207 */ /* 0x000fe40000000000 */
[----:B------:R-:W-:Y:S01]  /*34b50*/  SEL R82, R51, R82, P0 ;  /* 0x0000005233527207 */ /* 0x000fe20000000000 */
[----:B------:R-:W-:-:S07]  /*34b60*/  IMAD.MOV.U32 R124, RZ, RZ, R14 ;  /* 0x000000ffff7c7224 */ /* 0x000fce00078e000e */
[----:B------:R-:W-:Y:S05]  /*34b70*/  WARPSYNC.COLLECTIVE R15, `(.L_x_4771) ;  /* 0x000000000f087348 */ /* 0x000fea0003c00000 */
[----:B------:R0:W1:Y:S02]  /*34b80*/  SHFL.IDX P6, R14, R13, R12, R11 ;  /* 0x0000000c0d0e7389 */ /* 0x00006400000c000b */
[----:B01----:R-:W-:Y:S01]  /*34b90*/  ENDCOLLECTIVE ;  /* 0x000000000000791b */ /* 0x003fe20003800000 */
.L_x_4771:
[----:B------:R-:W-:Y:S01]  /*34ba0*/  IMAD.MOV.U32 R13, RZ, RZ, R148 ;  /* 0x000000ffff0d7224 */ /* 0x000fe200078e0094 */
[----:B------:R-:W-:-:S07]  /*34bb0*/  MOV R123, R14 ;  /* 0x0000000e007b7202 */ /* 0x000fce0000000f00 */
[----:B------:R-:W-:Y:S05]  /*34bc0*/  WARPSYNC.COLLECTIVE R15, `(.L_x_4772) ;  /* 0x000000000f087348 */ /* 0x000fea0003c00000 */
[----:B------:R0:W1:Y:S02]  /*34bd0*/  SHFL.IDX P6, R14, R13, R12, R11 ;  /* 0x0000000c0d0e7389 */ /* 0x00006400000c000b */
[----:B01----:R-:W-:Y:S01]  /*34be0*/  ENDCOLLECTIVE ;  /* 0x000000000000791b */ /* 0x003fe20003800000 */
.L_x_4772:
[----:B------:R-:W-:Y:S01]  /*34bf0*/  IMAD.MOV.U32 R11, RZ, RZ, R14 ;  /* 0x000000ffff0b7224 */ /* 0x000fe200078e000e */
[----:B------:R-:W-:Y:S06]  /*34c00*/  BRA `(.L_x_4773) ;  /* 0xfffffeec00447947 */ /* 0x000fec000383ffff */
.L_x_4459:
[----:B------:R-:W-:Y:S01]  /*34c10*/  IMAD.MOV.U32 R13, RZ, RZ, R21 ;  /* 0x000000ffff0d7224 */ /* 0x000fe200078e0015 */
[----:B------:R-:W-:Y:S01]  /*34c20*/  MOV R11, 0x181f ;  /* 0x0000181f000b7802 */ /* 0x000fe20000000f00 */
[----:B------:R-:W-:Y:S02]  /*34c30*/  IMAD.MOV.U32 R12, RZ, RZ, RZ ;  /* 0x000000ffff0c7224 */ /* 0x000fe400078e00ff */
[----:B------:R-:W-:-:S07]  /*34c40*/  IMAD.MOV.U32 R15, RZ, RZ, -0x1 ;  /* 0xffffffffff0f7424 */ /* 0x000fce00078e00ff */
[----:B-----5:R-:W-:Y:S05]  /*34c50*/  WARPSYNC.COLLECTIVE R15, `(.L_x_4774) ;  /* 0x000000000f087348 */ /* 0x020fea0003c00000 */
[----:B------:R0:W1:Y:S02]  /*34c60*/  SHFL.IDX P6, R14, R13, R12, R11 ;  /* 0x0000000c0d0e7389 */ /* 0x00006400000c000b */
[----:B01---5:R-:W-:Y:S01]  /*34c70*/  ENDCOLLECTIVE ;  /* 0x000000000000791b */ /* 0x023fe20003800000 */
.L_x_4774:
[----:B------:R-:W-:Y:S02]  /*34c80*/  IMAD.MOV.U32 R13, RZ, RZ, R20 ;  /* 0x000000ffff0d7224 */ /* 0x000fe400078e0014 */
[----:B------:R-:W-:-:S07]  /*34c90*/  IMAD.MOV.U32 R0, RZ, RZ, R14 ;  /* 0x000000ffff007224 */ /* 0x000fce00078e000e */
[----:B------:R-:W-:Y:S05]  /*34ca0*/  WARPSYNC.COLLECTIVE R15, `(.L_x_4775) ;  /* 0x000000000f087348 */ /* 0x000fea0003c00000 */
[----:B------:R0:W1:Y:S02]  /*34cb0*/  SHFL.IDX P6, R14, R13, R12, R11 ;  /* 0x0000000c0d0e7389 */ /* 0x00006400000c000b */
[----:B01----:R-:W-:Y:S01]  /*34cc0*/  ENDCOLLECTIVE ;  /* 0x000000000000791b */ /* 0x003fe20003800000 */
.L_x_4775:
[----:B------:R-:W-:Y:S05]  /*34cd0*/  BRA `(.L_x_4776) ;  /* 0xfffffefc008c7947 */ /* 0x000fea000383ffff */
.L_x_4462:
[----:B------:R-:W-:Y:S01]  /*34ce0*/  BSSY B1, `(.L_x_4777) ;  /* 0x0000008000017945 */ /* 0x000fe20003800000 */
[----:B------:R-:W-:Y:S01]  /*34cf0*/  IMAD.MOV.U32 R13, RZ, RZ, R21 ;  /* 0x000000ffff0d7224 */ /* 0x000fe200078e0015 */
[----:B------:R-:W-:Y:S01]  /*34d00*/  MOV R11, 0x181f ;  /* 0x0000181f000b7802 */ /* 0x000fe20000000f00 */
[----:B------:R-:W-:Y:S02]  /*34d10*/  IMAD.MOV.U32 R12, RZ, RZ, 0x1 ;  /* 0x00000001ff0c7424 */ /* 0x000fe400078e00ff */
[----:B------:R-:W-:-:S07]  /*34d20*/  IMAD.MOV.U32 R15, RZ, RZ, -0x1 ;  /* 0xffffffffff0f7424 */ /* 0x000fce00078e00ff */
[----:B012---:R-:W-:Y:S05]  /*34d30*/  WARPSYNC.COLLECTIVE R15, `(.L_x_4778) ;  /* 0x000000000f087348 */ /* 0x007fea0003c00000 */
[----:B--2---:R2:W3:Y:S02]  /*34d40*/  SHFL.IDX P6, R14, R13, R12, R11 ;  /* 0x0000000c0d0e7389 */ /* 0x0044e400000c000b */
[----:B0123--:R-:W-:Y:S01]  /*34d50*/  ENDCOLLECTIVE ;  /* 0x000000000000791b */ /* 0x00ffe20003800000 */
.L_x_4778:
[----:B------:R-:W-:Y:S05]  /*34d60*/  BSYNC B1 ;  /* 0x0000000000017941 */ /* 0x000fea0003800000 */
.L_x_4777:
        /* <DEDUP_REMOVED lines=8> */
.L_x_4779:
[----:B------:R-:W-:Y:S05]  /*34df0*/  BRA `(.L_x_4780) ;  /* 0xfffffefc00bc7947 */ /* 0x000fea000383ffff */
.L_x_4465:
[----:B------:R-:W-:Y:S01]  /*34e00*/  BSSY B1, `(.L_x_4781) ;  /* 0x0000008000017945 */ /* 0x000fe20003800000 */
[----:B------:R-:W-:Y:S02]  /*34e10*/  IMAD.MOV.U32 R13, RZ, RZ, R21 ;  /* 0x000000ffff0d7224 */ /* 0x000fe400078e0015 */
[----:B------:R-:W-:Y:S02]  /*34e20*/  IMAD.MOV.U32 R12, RZ, RZ, 0x2 ;  /* 0x00000002ff0c7424 */ /* 0x000fe400078e00ff */
[----:B------:R-:W-:Y:S02]  /*34e30*/  IMAD.MOV.U32 R11, RZ, RZ, 0x181f ;  /* 0x0000181fff0b7424 */ /* 0x000fe400078e00ff */
[----:B----4-:R-:W-:-:S07]  /*34e40*/  IMAD.MOV.U32 R15, RZ, RZ, -0x1 ;  /* 0xffffffffff0f7424 */ /* 0x010fce00078e00ff */
[----:B0123--:R-:W-:Y:S05]  /*34e50*/  WARPSYNC.COLLECTIVE R15, `(.L_x_4782) ;  /* 0x000000000f087348 */ /* 0x00ffea0003c00000 */
[----:B--2---:R2:W4:Y:S02]  /*34e60*/  SHFL.IDX P6, R14, R13, R12, R11 ;  /* 0x0000000c0d0e7389 */ /* 0x00452400000c000b */
[----:B01234-:R-:W-:Y:S01]  /*34e70*/  ENDCOLLECTIVE ;  /* 0x000000000000791b */ /* 0x01ffe20003800000 */
.L_x_4782:
[----:B------:R-:W-:Y:S05]  /*34e80*/  BSYNC B1 ;  /* 0x0000000000017941 */ /* 0x000fea0003800000 */
.L_x_4781:
        /* <DEDUP_REMOVED lines=8> */
.L_x_4783:
[----:B------:R-:W-:Y:S05]  /*34f10*/  BRA `(.L_x_4784) ;  /* 0xfffffefc00cc7947 */ /* 0x000fea000383ffff */
.L_x_4468:
[----:B------:R-:W-:Y:S01]  /*34f20*/  BSSY B1, `(.L_x_4785) ;  /* 0x0000008000017945 */ /* 0x000fe20003800000 */
[----:B------:R-:W-:Y:S01]  /*34f30*/  IMAD.MOV.U32 R13, RZ, RZ, R21 ;  /* 0x000000ffff0d7224 */ /* 0x000fe200078e0015 */
[----:B------:R-:W-:Y:S01]  /*34f40*/  MOV R11, 0x181f ;  /* 0x0000181f000b7802 */ /* 0x000fe20000000f00 */
[----:B------:R-:W-:Y:S02]  /*34f50*/  IMAD.MOV.U32 R12, RZ, RZ, 0x3 ;  /* 0x00000003ff0c7424 */ /* 0x000fe400078e00ff */
[----:B----4-:R-:W-:-:S07]  /*34f60*/  IMAD.MOV.U32 R15, RZ, RZ, -0x1 ;  /* 0xffffffffff0f7424 */ /* 0x010fce00078e00ff */
[----:B0123--:R-:W-:Y:S05]  /*34f70*/  WARPSYNC.COLLECTIVE R15, `(.L_x_4786) ;  /* 0x000000000f087348 */ /* 0x00ffea0003c00000 */
[----:B--2---:R2:W4:Y:S02]  /*34f80*/  SHFL.IDX P6, R14, R13, R12, R11 ;  /* 0x0000000c0d0e7389 */ /* 0x00452400000c000b */
[----:B01234-:R-:W-:Y:S01]  /*34f90*/  ENDCOLLECTIVE ;  /* 0x000000000000791b */ /* 0x01ffe20003800000 */
.L_x_4786:
[----:B------:R-:W-:Y:S05]  /*34fa0*/  BSYNC B1 ;  /* 0x0000000000017941 */ /* 0x000fea0003800000 */
.L_x_4785:
        /* <DEDUP_REMOVED lines=8> */
.L_x_4787:
[----:B------:R-:W-:Y:S05]  /*35030*/  BRA `(.L_x_4788) ;  /* 0xfffffefc00dc7947 */ /* 0x000fea000383ffff */
.L_x_4470:
[----:B------:R-:W-:Y:S02]  /*35040*/  IMAD.MOV.U32 R13, RZ, RZ, R41 ;  /* 0x000000ffff0d7224 */ /* 0x000fe400078e0029 */
[----:B------:R-:W-:Y:S02]  /*35050*/  IMAD.MOV.U32 R12, RZ, RZ, RZ ;  /* 0x000000ffff0c7224 */ /* 0x000fe400078e00ff */
[----:B------:R-:W-:Y:S02]  /*35060*/  IMAD.MOV.U32 R11, RZ, RZ, 0x1c1f ;  /* 0x00001c1fff0b7424 */ /* 0x000fe400078e00ff */
[----:B------:R-:W-:-:S07]  /*35070*/  IMAD.MOV.U32 R15, RZ, RZ, -0x1 ;  /* 0xffffffffff0f7424 */ /* 0x000fce00078e00ff */
[----:B------:R-:W-:Y:S05]  /*35080*/  WARPSYNC.COLLECTIVE R15, `(.L_x_4789) ;  /* 0x000000000f087348 */ /* 0x000fea0003c00000 */
[----:B------:R0:W1:Y:S02]  /*35090*/  SHFL.IDX P6, R14, R13, R12, R11 ;  /* 0x0000000c0d0e7389 */ /* 0x00006400000c000b */
[----:B01----:R-:W-:Y:S01]  /*350a0*/  ENDCOLLECTIVE ;  /* 0x000000000000791b */ /* 0x003fe20003800000 */
.L_x_4789:
[----:B------:R-:W-:Y:S01]  /*350b0*/  MOV R13, R40 ;  /* 0x00000028000d7202 */ /* 0x000fe20000000f00 */
[----:B------:R-:W-:-:S07]  /*350c0*/  IMAD.MOV.U32 R42, RZ, RZ, R14 ;  /* 0x000000ffff2a7224 */ /* 0x000fce00078e000e */
[----:B------:R-:W-:Y:S05]  /*350d0*/  WARPSYNC.COLLECTIVE R15, `(.L_x_4790) ;  /* 0x000000000f087348 */ /* 0x000fea0003c00000 */
[----:B------:R0:W1:Y:S02]  /*350e0*/  SHFL.IDX P6, R14, R13, R12, R11 ;  /* 0x0000000c0d0e7389 */ /* 0x00006400000c000b */
[----:B01----:R-:W-:Y:S01]  /*350f0*/  ENDCOLLECTIVE ;  /* 0x000000000000791b */ /* 0x003fe20003800000 */
.L_x_4790:
[----:B------:R-:W-:Y:S01]  /*35100*/  IMAD.MOV.U32 R43, RZ, RZ, R14 ;  /* 0x000000ffff2b7224 */ /* 0x000fe200078e000e */
[----:B------:R-:W-:Y:S06]  /*35110*/  BRA `(.L_x_4791) ;  /* 0xffffff0000a47947 */ /* 0x000fec000383ffff */
.L_x_4473:
[----:B------:R-:W-:Y:S01]  /*35120*/  BSSY B1, `(.L_x_4792) ;  /* 0x0000008000017945 */ /* 0x000fe20003800000 */
[----:B------:R-:W-:Y:S02]  /*35130*/  IMAD.MOV.U32 R13, RZ, RZ, R41 ;  /* 0x000000ffff0d7224 */ /* 0x000fe400078e0029 */
[----:B------:R-:W-:Y:S02]  /*35140*/  IMAD.MOV.U32 R12, RZ, RZ, 0x1 ;  /* 0x00000001ff0c7424 */ /* 0x000fe400078e00ff */
[----:B------:R-:W-:Y:S02]  /*35150*/  IMAD.MOV.U32 R11, RZ, RZ, 0x1c1f ;  /* 0x00001c1fff0b7424 */ /* 0x000fe400078e00ff */
[----:B------:R-:W-:-:S07]  /*35160*/  IMAD.MOV.U32 R15, RZ, RZ, -0x1 ;  /* 0xffffffffff0f7424 */ /* 0x000fce00078e00ff */
[----:B0123--:R-:W-:Y:S05]  /*35170*/  WARPSYNC.COLLECTIVE R15, `(.L_x_4793) ;  /* 0x000000000f087348 */ /* 0x00ffea0003c00000 */
[----:B------:R4:W0:Y:S02]  /*35180*/  SHFL.IDX P6, R14, R13, R12, R11 ;  /* 0x0000000c0d0e7389 */ /* 0x00082400000c000b */
[----:B01234-:R-:W-:Y:S01]  /*35190*/  ENDCOLLECTIVE ;  /* 0x000000000000791b */ /* 0x01ffe20003800000 */
.L_x_4793:
[----:B------:R-:W-:Y:S05]  /*351a0*/  BSYNC B1 ;  /* 0x0000000000017941 */ /* 0x000fea0003800000 */
.L_x_4792:
        /* <DEDUP_REMOVED lines=8> */
.L_x_4794:
[----:B------:R-:W-:Y:S05]  /*35230*/  BRA `(.L_x_4795) ;  /* 0xffffff0c00747947 */ /* 0x000fea000383ffff */
.L_x_4477:
[----:B------:R-:W-:Y:S01]  /*35240*/  IMAD.MOV.U32 R13, RZ, RZ, R3 ;  /* 0x000000ffff0d7224 */ /* 0x000fe200078e0003 */
[----:B------:R-:W-:Y:S01]  /*35250*/  MOV R12, RZ ;  /* 0x000000ff000c7202 */ /* 0x000fe20000000f00 */
[----:B------:R-:W-:Y:S02]  /*35260*/  IMAD.MOV.U32 R11, RZ, RZ, 0x181f ;  /* 0x0000181fff0b7424 */ /* 0x000fe400078e00ff */
[----:B------:R-:W-:-:S07]  /*35270*/  IMAD.MOV.U32 R15, RZ, RZ, -0x1 ;  /* 0xffffffffff0f7424 */ /* 0x000fce00078e00ff */
[----:B0-----:R-:W-:Y:S05]  /*35280*/  WARPSYNC.COLLECTIVE R15, `(.L_x_4796) ;  /* 0x000000000f087348 */ /* 0x001fea0003c00000 */
[----:B------:R1:W2:Y:S02]  /*35290*/  SHFL.IDX P6, R14, R13, R12, R11 ;  /* 0x0000000c0d0e7389 */ /* 0x0002a400000c000b */
[----:B012---:R-:W-:Y:S01]  /*352a0*/  ENDCOLLECTIVE ;  /* 0x000000000000791b */ /* 0x007fe20003800000 */
.L_x_4796:
[----:B------:R-:W-:Y:S02]  /*352b0*/  IMAD.MOV.U32 R13, RZ, RZ, R2 ;  /* 0x000000ffff0d7224 */ /* 0x000fe400078e0002 */
[----:B------:R-:W-:-:S07]  /*352c0*/  IMAD.MOV.U32 R0, RZ, RZ, R14 ;  /* 0x000000ffff007224 */ /* 0x000fce00078e000e */
[----:B------:R-:W-:Y:S05]  /*352d0*/  WARPSYNC.COLLECTIVE R15, `(.L_x_4797) ;  /* 0x000000000f087348 */ /* 0x000fea0003c00000 */
[----:B------:R0:W1:Y:S02]  /*352e0*/  SHFL.IDX P6, R14, R13, R12, R11 ;  /* 0x0000000c0d0e7389 */ /* 0x00006400000c000b */
[----:B01----:R-:W-:Y:S01]  /*352f0*/  ENDCOLLECTIVE ;  /* 0x000000000000791b */ /* 0x003fe20003800000 */
.L_x_4797:
[----:B------:R-:W-:Y:S05]  /*35300*/  BRA `(.L_x_4798) ;  /* 0xffffff2400247947 */ /* 0x000fea000383ffff */
.L_x_4480:
[----:B------:R-:W-:Y:S01]  /*35310*/  BSSY B1, `(.L_x_4799) ;  /* 0x0000008000017945 */ /* 0x000fe20003800000 */
[----:B----4-:R-:W-:Y:S01]  /*35320*/  MOV R13, R3 ;  /* 0x00000003000d7202 */ /* 0x010fe20000000f00 */
[----:B------:R-:W-:Y:S02]  /*35330*/  IMAD.MOV.U32 R12, RZ, RZ, 0x1 ;  /* 0x00000001ff0c7424 */ /* 0x000fe400078e00ff */
[----:B------:R-:W-:Y:S02]  /*35340*/  IMAD.MOV.U32 R11, RZ, RZ, 0x181f ;  /* 0x0000181fff0b7424 */ /* 0x000fe400078e00ff */
[----:B------:R-:W-:-:S07]  /*35350*/  IMAD.MOV.U32 R15, RZ, RZ, -0x1 ;  /* 0xffffffffff0f7424 */ /* 0x000fce00078e00ff */
[----:B0123--:R-:W-:Y:S05]  /*35360*/  WARPSYNC.COLLECTIVE R15, `(.L_x_4800) ;  /* 0x000000000f087348 */ /* 0x00ffea0003c00000 */
[----:B---3--:R3:W4:Y:S02]  /*35370*/  SHFL.IDX P6, R14, R13, R12, R11 ;  /* 0x0000000c0d0e7389 */ /* 0x00872400000c000b */
[----:B01234-:R-:W-:Y:S01]  /*35380*/  ENDCOLLECTIVE ;  /* 0x000000000000791b */ /* 0x01ffe20003800000 */
.L_x_4800:
[----:B------:R-:W-:Y:S05]  /*35390*/  BSYNC B1 ;  /* 0x0000000000017941 */ /* 0x000fea0003800000 */
.L_x_4799:
        /* <DEDUP_REMOVED lines=8> */
.L_x_4801:
[----:B------:R-:W-:Y:S05]  /*35420*/  BRA `(.L_x_4802) ;  /* 0xffffff2400387947 */ /* 0x000fea000383ffff */
.L_x_4483:
[----:B------:R-:W-:Y:S01]  /*35430*/  BSSY B1, `(.L_x_4803) ;  /* 0x0000008000017945 */ /* 0x000fe20003800000 */
[----:B----4-:R-:W-:Y:S01]  /*35440*/  IMAD.MOV.U32 R13, RZ, RZ, R3 ;  /* 0x000000ffff0d7224 */ /* 0x010fe200078e0003 */
[----:B------:R-:W-:Y:S01]  /*35450*/  MOV R12, 0x2 ;  /* 0x00000002000c7802 */ /* 0x000fe20000000f00 */
[----:B------:R-:W-:Y:S02]  /*35460*/  IMAD.MOV.U32 R11, RZ, RZ, 0x181f ;  /* 0x0000181fff0b7424 */ /* 0x000fe400078e00ff */
[----:B------:R-:W-:-:S07]  /*35470*/  IMAD.MOV.U32 R15, RZ, RZ, -0x1 ;  /* 0xffffffffff0f7424 */ /* 0x000fce00078e00ff */
[----:B0123--:R-:W-:Y:S05]  /*35480*/  WARPSYNC.COLLECTIVE R15, `(.L_x_4804) ;  /* 0x000000000f087348 */ /* 0x00ffea0003c00000 */
[----:B---3--:R3:W4:Y:S02]  /*35490*/  SHFL.IDX P6, R14, R13, R12, R11 ;  /* 0x0000000c0d0e7389 */ /* 0x00872400000c000b */
[----:B01234-:R-:W-:Y:S01]  /*354a0*/  ENDCOLLECTIVE ;  /* 0x000000000000791b */ /* 0x01ffe20003800000 */
.L_x_4804:
[----:B------:R-:W-:Y:S05]  /*354b0*/  BSYNC B1 ;  /* 0x0000000000017941 */ /* 0x000fea0003800000 */
.L_x_4803:
        /* <DEDUP_REMOVED lines=8> */
.L_x_4805:
[----:B------:R-:W-:Y:S05]  /*35540*/  BRA `(.L_x_4806) ;  /* 0xffffff2400487947 */ /* 0x000fea000383ffff */
.L_x_4486:
[----:B------:R-:W-:Y:S01]  /*35550*/  BSSY B1, `(.L_x_4807) ;  /* 0x0000008000017945 */ /* 0x000fe20003800000 */
[----:B0-----:R-:W-:Y:S01]  /*35560*/  IMAD.MOV.U32 R13, RZ, RZ, R3 ;  /* 0x000000ffff0d7224 */ /* 0x001fe200078e0003 */
[----:B------:R-:W-:Y:S01]  /*35570*/  MOV R11, 0x181f ;  /* 0x0000181f000b7802 */ /* 0x000fe20000000f00 */
[----:B------:R-:W-:Y:S02]  /*35580*/  IMAD.MOV.U32 R12, RZ, RZ, 0x3 ;  /* 0x00000003ff0c7424 */ /* 0x000fe400078e00ff */
[----:B------:R-:W-:-:S07]  /*35590*/  IMAD.MOV.U32 R15, RZ, RZ, -0x1 ;  /* 0xffffffffff0f7424 */ /* 0x000fce00078e00ff */
[----:B-1234-:R-:W-:Y:S05]  /*355a0*/  WARPSYNC.COLLECTIVE R15, `(.L_x_4808) ;  /* 0x000000000f087348 */ /* 0x01efea0003c00000 */
[----:B----4-:R0:W4:Y:S02]  /*355b0*/  SHFL.IDX P6, R14, R13, R12, R11 ;  /* 0x0000000c0d0e7389 */ /* 0x01012400000c000b */
[----:B01234-:R-:W-:Y:S01]  /*355c0*/  ENDCOLLECTIVE ;  /* 0x000000000000791b */ /* 0x01ffe20003800000 */
.L_x_4808:
[----:B------:R-:W-:Y:S05]  /*355d0*/  BSYNC B1 ;  /* 0x0000000000017941 */ /* 0x000fea0003800000 */
.L_x_4807:
        /* <DEDUP_REMOVED lines=8> */
.L_x_4809:
[----:B------:R-:W-:Y:S05]  /*35660*/  BRA `(.L_x_4810) ;  /* 0xffffff2400587947 */ /* 0x000fea000383ffff */
.L_x_4502:
[----:B------:R-:W0:Y:S01]  /*35670*/  S2R R9, SR_TID.X ;  /* 0x0000000000097919 */ /* 0x000e220000002100 */
[----:B------:R-:W-:Y:S01]  /*35680*/  BSSY B1, `(.L_x_4811) ;  /* 0x000000a000017945 */ /* 0x000fe20003800000 */
[----:B------:R-:W-:Y:S01]  /*35690*/  IMAD.MOV.U32 R12, RZ, RZ, RZ ;  /* 0x000000ffff0c7224 */ /* 0x000fe200078e00ff */
[----:B------:R-:W-:Y:S01]  /*356a0*/  MOV R15, 0xffffffff ;  /* 0xffffffff000f7802 */ /* 0x000fe20000000f00 */
[----:B------:R-:W-:Y:S01]  /*356b0*/  IMAD.MOV.U32 R11, RZ, RZ, 0x1f ;  /* 0x0000001fff0b7424 */ /* 0x000fe200078e00ff */
[----:B0-----:R-:W-:-:S04]  /*356c0*/  SHF.R.U32.HI R9, RZ, 0x5, R9 ;  /* 0x00000005ff097819 */ /* 0x001fc80000011609 */
[----:B------:R-:W-:-:S05]  /*356d0*/  LOP3.LUT R9, R9, 0x3, RZ, 0xc0, !PT ;  /* 0x0000000309097812 */ /* 0x000fca00078ec0ff */
[----:B------:R-:W-:-:S07]  /*356e0*/  IMAD.MOV.U32 R13, RZ, RZ, R9 ;  /* 0x000000ffff0d7224 */ /* 0x000fce00078e0009 */
[----:B------:R-:W-:Y:S05]  /*356f0*/  WARPSYNC.COLLECTIVE R15, `(.L_x_4812) ;  /* 0x000000000f087348 */ /* 0x000fea0003c00000 */
[----:B------:R0:W1:Y:S02]  /*35700*/  SHFL.IDX P6, R14, R13, R12, R11 ;  /* 0x0000000c0d0e7389 */ /* 0x00006400000c000b */
[----:B01----:R-:W-:Y:S01]  /*35710*/  ENDCOLLECTIVE ;  /* 0x000000000000791b */ /* 0x003fe20003800000 */
.L_x_4812:
[----:B------:R-:W-:Y:S05]  /*35720*/  BSYNC B1 ;  /* 0x0000000000017941 */ /* 0x000fea0003800000 */
.L_x_4811:
[----:B------:R-:W-:Y:S05]  /*35730*/  BRA `(.L_x_4813) ;  /* 0xffffff3c007c7947 */ /* 0x000fea000383ffff */
.L_x_4504:
[----:B------:R-:W-:Y:S01]  /*35740*/  BSSY B1, `(.L_x_4814) ;  /* 0x0000006000017945 */ /* 0x000fe20003800000 */
[----:B------:R-:W-:-:S07]  /*35750*/  IMAD.MOV.U32 R15, RZ, RZ, -0x1 ;  /* 0xffffffffff0f7424 */ /* 0x000fce00078e00ff */
[----:B0-----:R-:W-:Y:S05]  /*35760*/  WARPSYNC.COLLECTIVE R15, `(.L_x_4815) ;  /* 0x000000000f0c7348 */ /* 0x001fea0003c00000 */
[----:B------:R-:W-:Y:S02]  /*35770*/  ELECT P6, UR62, PT ;  /* 0x00000000003e782f */ /* 0x000fe400038c0000 */
[----:B------:R-:W-:Y:S01]  /*35780*/  MOV R14, UR62 ;  /* 0x0000003e000e7c02 */ /* 0x000fe20008000f00 */
[----:B0-----:R-:W-:Y:S10]  /*35790*/  ENDCOLLECTIVE ;  /* 0x000000000000791b */ /* 0x001ff40003800000 */
.L_x_4815:
[----:B------:R-:W-:Y:S05]  /*357a0*/  BSYNC B1 ;  /* 0x0000000000017941 */ /* 0x000fea0003800000 */
.L_x_4814:
[----:B------:R-:W-:Y:S05]  /*357b0*/  BRA `(.L_x_4503) ;  /* 0xffffff3c00747947 */ /* 0x000fea000383ffff */
.L_x_4506:
[----:B0-----:R0:W1:Y:S02]  /*357c0*/  SYNCS.PHASECHK.TRANS64.TRYWAIT P0, [R17+URZ+0x33420], R7 ;  /* 0x03342007110075a7 */ /* 0x001064000800017f */
[----:B-1----:R-:W-:Y:S05]  /*357d0*/  @!P0 NANOSLEEP.SYNCS 0x989680 ;  /* 0x009896800000895d */ /* 0x002fea0003900000 */
[----:B------:R-:W1:Y:S02]  /*357e0*/  @!P0 SYNCS.PHASECHK.TRANS64 P0, [R17+URZ+0x33420], R7 ;  /* 0x03342007110085a7 */ /* 0x000e64000800007f */
[----:B-1----:R-:W-:Y:S05]  /*357f0*/  @!P0 BRA `(.L_x_4506) ;  /* 0xfffffffc00f08947 */ /* 0x002fea000383ffff */
[----:B------:R-:W-:Y:S05]  /*35800*/  BRA `(.L_x_4816) ;  /* 0xffffff3c00847947 */ /* 0x000fea000383ffff */
.L_x_4510:
[----:B-1----:R1:W2:Y:S02]  /*35810*/  SYNCS.PHASECHK.TRANS64.TRYWAIT P0, [R11+URZ+0x334a0], R10 ;  /* 0x0334a00a0b0075a7 */ /* 0x0022a4000800017f */
[----:B--2---:R-:W-:Y:S05]  /*35820*/  @!P0 NANOSLEEP.SYNCS 0x989680 ;  /* 0x009896800000895d */ /* 0x004fea0003900000 */
[----:B------:R-:W2:Y:S02]  /*35830*/  @!P0 SYNCS.PHASECHK.TRANS64 P0, [R11+URZ+0x334a0], R10 ;  /* 0x0334a00a0b0085a7 */ /* 0x000ea4000800007f */
[----:B--2---:R-:W-:Y:S05]  /*35840*/  @!P0 BRA `(.L_x_4510) ;  /* 0xfffffffc00f08947 */ /* 0x004fea000383ffff */
[----:B------:R-:W-:Y:S05]  /*35850*/  BRA `(.L_x_4817) ;  /* 0xffffff3c00a07947 */ /* 0x000fea000383ffff */
.L_x_4517:
[----:B0-----:R0:W2:Y:S02]  /*35860*/  SYNCS.PHASECHK.TRANS64.TRYWAIT P0, [R11+URZ+0x334c0], R10 ;  /* 0x0334c00a0b0075a7 */ /* 0x0010a4000800017f */
[----:B--2---:R-:W-:Y:S05]  /*35870*/  @!P0 NANOSLEEP.SYNCS 0x989680 ;  /* 0x009896800000895d */ /* 0x004fea0003900000 */
[----:B------:R-:W2:Y:S02]  /*35880*/  @!P0 SYNCS.PHASECHK.TRANS64 P0, [R11+URZ+0x334c0], R10 ;  /* 0x0334c00a0b0085a7 */ /* 0x000ea4000800007f */
[----:B--2---:R-:W-:Y:S05]  /*35890*/  @!P0 BRA `(.L_x_4517) ;  /* 0xfffffffc00f08947 */ /* 0x004fea000383ffff */
[----:B------:R-:W-:Y:S05]  /*358a0*/  BRA `(.L_x_4818) ;  /* 0xffffff40009c7947 */ /* 0x000fea000383ffff */
.L_x_4526:
[----:B0-----:R0:W1:Y:S02]  /*358b0*/  SYNCS.PHASECHK.TRANS64.TRYWAIT P2, [R10+URZ+0x334a0], R9 ;  /* 0x0334a0090a0075a7 */ /* 0x001064000804017f */
[----:B-1----:R-:W-:Y:S05]  /*358c0*/  @!P2 NANOSLEEP.SYNCS 0x989680 ;  /* 0x009896800000a95d */ /* 0x002fea0003900000 */
[----:B------:R-:W1:Y:S02]  /*358d0*/  @!P2 SYNCS.PHASECHK.TRANS64 P2, [R10+URZ+0x334a0], R9 ;  /* 0x0334a0090a00a5a7 */ /* 0x000e64000804007f */
[----:B-1----:R-:W-:Y:S05]  /*358e0*/  @!P2 BRA `(.L_x_4526) ;  /* 0xfffffffc00f0a947 */ /* 0x002fea000383ffff */
[----:B------:R-:W-:Y:S05]  /*358f0*/  BRA `(.L_x_4819) ;  /* 0xffffff4400dc7947 */ /* 0x000fea000383ffff */
.L_x_4533:
[----:B-1----:R1:W2:Y:S02]  /*35900*/  SYNCS.PHASECHK.TRANS64.TRYWAIT P2, [R10+URZ+0x334c0], R9 ;  /* 0x0334c0090a0075a7 */ /* 0x0022a4000804017f */
[----:B--2---:R-:W-:Y:S05]  /*35910*/  @!P2 NANOSLEEP.SYNCS 0x989680 ;  /* 0x009896800000a95d */ /* 0x004fea0003900000 */
[----:B------:R-:W2:Y:S02]  /*35920*/  @!P2 SYNCS.PHASECHK.TRANS64 P2, [R10+URZ+0x334c0], R9 ;  /* 0x0334c0090a00a5a7 */ /* 0x000ea4000804007f */
[----:B--2---:R-:W-:Y:S05]  /*35930*/  @!P2 BRA `(.L_x_4533) ;  /* 0xfffffffc00f0a947 */ /* 0x004fea000383ffff */
[----:B------:R-:W-:Y:S05]  /*35940*/  BRA `(.L_x_4820) ;  /* 0xffffff4800d47947 */ /* 0x000fea000383ffff */
.L_x_4552:
[----:B------:R-:W1:Y:S01]  /*35950*/  S2R R20, SR_TID.X ;  /* 0x0000000000147919 */ /* 0x000e620000002100 */
[----:B------:R-:W-:Y:S01]  /*35960*/  BSSY B0, `(.L_x_4821) ;  /* 0x0000009000007945 */ /* 0x000fe20003800000 */
[----:B------:R-:W-:Y:S02]  /*35970*/  IMAD.MOV.U32 R12, RZ, RZ, RZ ;  /* 0x000000ffff0c7224 */ /* 0x000fe400078e00ff */
[----:B------:R-:W-:Y:S02]  /*35980*/  IMAD.MOV.U32 R11, RZ, RZ, 0x1f ;  /* 0x0000001fff0b7424 */ /* 0x000fe400078e00ff */
[----:B------:R-:W-:Y:S01]  /*35990*/  IMAD.MOV.U32 R15, RZ, RZ, -0x1 ;  /* 0xffffffffff0f7424 */ /* 0x000fe200078e00ff */
[----:B-1----:R-:W-:-:S04]  /*359a0*/  SHF.R.U32.HI R13, RZ, 0x5, R20 ;  /* 0x00000005ff0d7819 */ /* 0x002fc80000011614 */
[----:B------:R-:W-:-:S07]  /*359b0*/  LOP3.LUT R13, R13, 0x3, RZ, 0xc0, !PT ;  /* 0x000000030d0d7812 */ /* 0x000fce00078ec0ff */
[----:B0----5:R-:W-:Y:S05]  /*359c0*/  WARPSYNC.COLLECTIVE R15, `(.L_x_4822) ;  /* 0x000000000f087348 */ /* 0x021fea0003c00000 */
[----:B------:R1:W2:Y:S02]  /*359d0*/  SHFL.IDX P6, R14, R13, R12, R11 ;  /* 0x0000000c0d0e7389 */ /* 0x0002a400000c000b */
[----:B012--5:R-:W-:Y:S01]  /*359e0*/  ENDCOLLECTIVE ;  /* 0x000000000000791b */ /* 0x027fe20003800000 */
.L_x_4822:
[----:B------:R-:W-:Y:S05]  /*359f0*/  BSYNC B0 ;  /* 0x0000000000007941 */ /* 0x000fea0003800000 */
.L_x_4821:
[----:B------:R-:W-:Y:S05]  /*35a00*/  BRA `(.L_x_4823) ;  /* 0xffffff5c00847947 */ /* 0x000fea000383ffff */
.L_x_4555:
[----:B-1----:R-:W2:Y:S02]  /*35a10*/  LDL R0, [R1+0x28] ;  /* 0x0000280001007983 */ /* 0x002ea40000100800 */
[----:B--2---:R1:W2:Y:S02]  /*35a20*/  SYNCS.PHASECHK.TRANS64.TRYWAIT P0, [R4+URZ+0x33480], R0 ;  /* 0x03348000040075a7 */ /* 0x0042a4000800017f */
[----:B--2---:R-:W-:Y:S05]  /*35a30*/  @!P0 NANOSLEEP.SYNCS 0x989680 ;  /* 0x009896800000895d */ /* 0x004fea0003900000 */
[----:B------:R-:W2:Y:S02]  /*35a40*/  @!P0 SYNCS.PHASECHK.TRANS64 P0, [R4+URZ+0x33480], R0 ;  /* 0x03348000040085a7 */ /* 0x000ea4000800007f */
[----:B--2---:R-:W-:Y:S05]  /*35a50*/  @!P0 BRA `(.L_x_4555) ;  /* 0xfffffffc00ec8947 */ /* 0x004fea000383ffff */
[----:B------:R-:W-:Y:S05]  /*35a60*/  BRA `(.L_x_4824) ;  /* 0xffffff5c00987947 */ /* 0x000fea000383ffff */
.L_x_4556:
[----:B------:R-:W-:Y:S01]  /*35a70*/  BSSY B0, `(.L_x_4825) ;  /* 0x0000008000007945 */ /* 0x000fe20003800000 */
[----:B------:R-:W-:Y:S01]  /*35a80*/  MOV R13, R20 ;  /* 0x00000014000d7202 */ /* 0x000fe20000000f00 */
[----:B0-----:R-:W-:Y:S02]  /*35a90*/  IMAD.MOV.U32 R12, RZ, RZ, RZ ;  /* 0x000000ffff0c7224 */ /* 0x001fe400078e00ff */
[----:B------:R-:W-:Y:S02]  /*35aa0*/  IMAD.MOV.U32 R11, RZ, RZ, 0x1c1f ;  /* 0x00001c1fff0b7424 */ /* 0x000fe400078e00ff */
[----:B------:R-:W-:-:S07]  /*35ab0*/  IMAD.MOV.U32 R15, RZ, RZ, -0x1 ;  /* 0xffffffffff0f7424 */ /* 0x000fce00078e00ff */
[----:B------:R-:W-:Y:S05]  /*35ac0*/  WARPSYNC.COLLECTIVE R15, `(.L_x_4826) ;  /* 0x000000000f087348 */ /* 0x000fea0003c00000 */
[----:B------:R0:W1:Y:S02]  /*35ad0*/  SHFL.IDX P6, R14, R13, R12, R11 ;  /* 0x0000000c0d0e7389 */ /* 0x00006400000c000b */
[----:B01----:R-:W-:Y:S01]  /*35ae0*/  ENDCOLLECTIVE ;  /* 0x000000000000791b */ /* 0x003fe20003800000 */
.L_x_4826:
[----:B------:R-:W-:Y:S05]  /*35af0*/  BSYNC B0 ;  /* 0x0000000000007941 */ /* 0x000fea0003800000 */
.L_x_4825:
[----:B------:R-:W0:Y:S01]  /*35b00*/  S2R R3, SR_TID.X ;  /* 0x0000000000037919 */ /* 0x000e220000002100 */
[----:B------:R-:W-:Y:S01]  /*35b10*/  MOV R13, R10 ;  /* 0x0000000a000d7202 */ /* 0x000fe20000000f00 */
[----:B------:R-:W-:Y:S02]  /*35b20*/  IMAD.MOV.U32 R12, RZ, RZ, RZ ;  /* 0x000000ffff0c7224 */ /* 0x000fe400078e00ff */
[----:B------:R-:W-:Y:S02]  /*35b30*/  IMAD.MOV.U32 R11, RZ, RZ, 0x1c1f ;  /* 0x00001c1fff0b7424 */ /* 0x000fe400078e00ff */
[----:B------:R-:W-:Y:S02]  /*35b40*/  IMAD.MOV.U32 R15, RZ, RZ, -0x1 ;  /* 0xffffffffff0f7424 */ /* 0x000fe400078e00ff */
[----:B------:R-:W-:-:S07]  /*35b50*/  IMAD.MOV.U32 R0, RZ, RZ, R14 ;  /* 0x000000ffff007224 */ /* 0x000fce00078e000e */
[----:B0-----:R-:W-:Y:S05]  /*35b60*/  WARPSYNC.COLLECTIVE R15, `(.L_x_4827) ;  /* 0x000000000f087348 */ /* 0x001fea0003c00000 */
[----:B------:R1:W2:Y:S02]  /*35b70*/  SHFL.IDX P6, R14, R13, R12, R11 ;  /* 0x0000000c0d0e7389 */ /* 0x0002a400000c000b */
[----:B012---:R-:W-:Y:S01]  /*35b80*/  ENDCOLLECTIVE ;  /* 0x000000000000791b */ /* 0x007fe20003800000 */
.L_x_4827:
[----:B------:R-:W0:Y:S01]  /*35b90*/  LDC R11, c[0x0][0x2f4] ;  /* 0x0000bd00ff0b7b82 */ /* 0x000e220000000800 */
[----:B------:R-:W-:Y:S01]  /*35ba0*/  IMAD.SHL.U32 R15, R3, 0x10, RZ ;  /* 0x00000010030f7824 */ /* 0x000fe200078e00ff */
[----:B------:R-:W-:-:S04]  /*35bb0*/  MOV R2, R14 ;  /* 0x0000000e00027202 */ /* 0x000fc80000000f00 */
[----:B------:R-:W-:-:S04]  /*35bc0*/  LOP3.LUT R15, R15, 0x30, RZ, 0xc0, !PT ;  /* 0x000000300f0f7812 */ /* 0x000fc800078ec0ff */
[C---:B------:R-:W-:Y:S02]  /*35bd0*/  IADD3 R2, P0, R15.reuse, R2, RZ ;  /* 0x000000020f027210 */ /* 0x040fe40007f1e0ff */
[----:B------:R-:W-:-:S03]  /*35be0*/  LOP3.LUT R12, R15, 0x40, RZ, 0xfc, !PT ;  /* 0x000000400f0c7812 */ /* 0x000fc600078efcff */
[----:B------:R-:W-:Y:S02]  /*35bf0*/  IMAD.X R3, RZ, RZ, R0, P0 ;  /* 0x000000ffff037224 */ /* 0x000fe400000e0600 */
[----:B------:R-:W-:Y:S01]  /*35c00*/  IMAD.IADD R0, R17, 0x1, R21 ;  /* 0x0000000111007824 */ /* 0x000fe200078e0215 */
[-C--:B0-----:R-:W-:Y:S01]  /*35c10*/  ISETP.GE.AND P3, PT, R15, R11.reuse, PT ;  /* 0x0000000b0f00720c */ /* 0x081fe20003f66270 */
[----:B------:R-:W-:Y:S01]  /*35c20*/  IMAD.MOV.U32 R13, RZ, RZ, R20 ;  /* 0x000000ffff0d7224 */ /* 0x000fe200078e0014 */
[----:B------:R-:W-:Y:S01]  /*35c30*/  ISETP.GE.AND P2, PT, R12, R11, PT ;  /* 0x0000000b0c00720c */ /* 0x000fe20003f46270 */
[----:B------:R0:W5:Y:S01]  /*35c40*/  LDL.LU R21, [R1+0x8] ;  /* 0x0000080001157983 */ /* 0x0001620000300800 */
[C---:B------:R-:W-:Y:S02]  /*35c50*/  ISETP.LT.OR P0, PT, R9.reuse, 0x1, P3 ;  /* 0x000000010900780c */ /* 0x040fe40001f01670 */
[----:B------:R-:W-:Y:S02]  /*35c60*/  ISETP.LT.OR P1, PT, R9, 0x1, P2 ;  /* 0x000000010900780c */ /* 0x000fe40001721670 */
[----:B------:R-:W-:Y:S01]  /*35c70*/  LOP3.LUT R15, R15, 0x80, RZ, 0xfc, !PT ;  /* 0x000000800f0f7812 */ /* 0x000fe200078efcff */
[----:B------:R-:W-:-:S08]  /*35c80*/  IMAD.MOV.U32 R12, RZ, RZ, 0x1 ;  /* 0x00000001ff0c7424 */ /* 0x000fd000078e00ff */
[----:B------:R-:W-:Y:S01]  /*35c90*/  @!PT LDS RZ, [RZ] ;  /* 0x00000000fffff984 */ /* 0x000fe20000000800 */
[----:B------:R-:W-:Y:S01]  /*35ca0*/  @!PT LDS RZ, [RZ] ;  /* 0x00000000fffff984 */ /* 0x000fe20000000800 */
[----:B------:R-:W-:Y:S01]  /*35cb0*/  @!PT LDS RZ, [RZ] ;  /* 0x00000000fffff984 */ /* 0x000fe20000000800 */
[----:B------:R0:W-:Y:S01]  /*35cc0*/  LDGSTS.E.BYPASS.LTC128B.128 [R0+0xf200], desc[UR50][R2.64], !P0 ;  /* 0x0f20000002007fae */ /* 0x0001e2000c101d72 */
[----:B------:R-:W-:Y:S01]  /*35cd0*/  ISETP.GE.AND P0, PT, R15, R11, PT ;  /* 0x0000000b0f00720c */ /* 0x000fe20003f06270 */
[----:B------:R-:W-:Y:S01]  /*35ce0*/  IMAD.MOV.U32 R15, RZ, RZ, -0x1 ;  /* 0xffffffffff0f7424 */ /* 0x000fe200078e00ff */
[----:B------:R-:W-:Y:S01]  /*35cf0*/  MOV R11, 0x1c1f ;  /* 0x00001c1f000b7802 */ /* 0x000fe20000000f00 */
[----:B------:R0:W-:Y:S01]  /*35d00*/  LDGSTS.E.BYPASS.LTC128B.128 [R0+0x11a00], desc[UR50][R2.64+0x40], !P1 ;  /* 0x11a0004002007fae */ /* 0x0001e2000c901d72 */
[----:B------:R-:W-:-:S13]  /*35d10*/  ISETP.LT.OR P1, PT, R9, 0x1, P0 ;  /* 0x000000010900780c */ /* 0x000fda0000721670 */
[----:B0----5:R-:W-:Y:S05]  /*35d20*/  WARPSYNC.COLLECTIVE R15, `(.L_x_4828) ;  /* 0x000000000f087348 */ /* 0x021fea0003c00000 */
[----:B------:R1:W2:Y:S02]  /*35d30*/  SHFL.IDX P6, R14, R13, R12, R11 ;  /* 0x0000000c0d0e7389 */ /* 0x0002a400000c000b */
[----:B012--5:R-:W-:Y:S01]  /*35d40*/  ENDCOLLECTIVE ;  /* 0x000000000000791b */ /* 0x027fe20003800000 */
.L_x_4828:
[----:B------:R-:W-:Y:S01]  /*35d50*/  @!PT LDS RZ, [RZ] ;  /* 0x00000000fffff984 */ /* 0x000fe20000000800 */
[----:B------:R-:W-:Y:S01]  /*35d60*/  @!PT LDS RZ, [RZ] ;  /* 0x00000000fffff984 */ /* 0x000fe20000000800 */
[----:B------:R-:W-:Y:S01]  /*35d70*/  @!PT LDS RZ, [RZ] ;  /* 0x00000000fffff984 */ /* 0x000fe20000000800 */
[----:B------:R0:W-:Y:S01]  /*35d80*/  LDGSTS.E.BYPASS.LTC128B.128 [R0+0x14200], desc[UR50][R2.64+0x80], !P1 ;  /* 0x1420008002007fae */ /* 0x0001e2000c901d72 */
[----:B------:R-:W-:Y:S01]  /*35d90*/  IMAD.MOV.U32 R13, RZ, RZ, R10 ;  /* 0x000000ffff0d7224 */ /* 0x000fe200078e000a */
[----:B0-----:R-:W0:Y:S01]  /*35da0*/  S2R R2, SR_TID.X ;  /* 0x0000000000027919 */ /* 0x001e220000002100 */
[----:B------:R-:W-:-:S07]  /*35db0*/  IMAD.MOV.U32 R3, RZ, RZ, R14 ;  /* 0x000000ffff037224 */ /* 0x000fce00078e000e */
[----:B0-----:R-:W-:Y:S05]  /*35dc0*/  WARPSYNC.COLLECTIVE R15, `(.L_x_4829) ;  /* 0x000000000f087348 */ /* 0x001fea0003c00000 */
[----:B------:R1:W2:Y:S02]  /*35dd0*/  SHFL.IDX P6, R14, R13, R12, R11 ;  /* 0x0000000c0d0e7389 */ /* 0x0002a400000c000b */
[----:B012---:R-:W-:Y:S01]  /*35de0*/  ENDCOLLECTIVE ;  /* 0x000000000000791b */ /* 0x007fe20003800000 */
.L_x_4829:
[----:B------:R-:W-:Y:S01]  /*35df0*/  IMAD.SHL.U32 R15, R2, 0x10, RZ ;  /* 0x00000010020f7824 */ /* 0x000fe200078e00ff */
[----:B------:R-:W-:-:S04]  /*35e00*/  MOV R2, R14 ;  /* 0x0000000e00027202 */ /* 0x000fc80000000f00 */
[----:B------:R-:W-:-:S04]  /*35e10*/  LOP3.LUT R15, R15, 0x30, RZ, 0xc0, !PT ;  /* 0x000000300f0f7812 */ /* 0x000fc800078ec0ff */
        /* <DEDUP_REMOVED lines=9> */
[----:B------:R-:W-:Y:S02]  /*35eb0*/  IMAD.MOV.U32 R12, RZ, RZ, 0x2 ;  /* 0x00000002ff0c7424 */ /* 0x000fe400078e00ff */
[----:B------:R-:W-:-:S10]  /*35ec0*/  IMAD.MOV.U32 R15, RZ, RZ, -0x1 ;  /* 0xffffffffff0f7424 */ /* 0x000fd400078e00ff */
[----:B0-----:R-:W-:Y:S05]  /*35ed0*/  WARPSYNC.COLLECTIVE R15, `(.L_x_4830) ;  /* 0x000000000f087348 */ /* 0x001fea0003c00000 */
[----:B------:R1:W2:Y:S02]  /*35ee0*/  SHFL.IDX P6, R14, R13, R12, R11 ;  /* 0x0000000c0d0e7389 */ /* 0x0002a400000c000b */
[----:B012---:R-:W-:Y:S01]  /*35ef0*/  ENDCOLLECTIVE ;  /* 0x000000000000791b */ /* 0x007fe20003800000 */
.L_x_4830:
[----:B------:R-:W-:Y:S01]  /*35f00*/  @!PT LDS RZ, [RZ] ;  /* 0x00000000fffff984 */ /* 0x000fe20000000800 */
[----:B------:R-:W-:Y:S01]  /*35f10*/  @!PT LDS RZ, [RZ] ;  /* 0x00000000fffff984 */ /* 0x000fe20000000800 */
[----:B------:R-:W-:Y:S01]  /*35f20*/  @!PT LDS RZ, [RZ] ;  /* 0x00000000fffff984 */ /* 0x000fe20000000800 */
[----:B------:R-:W-:Y:S01]  /*35f30*/  LDGSTS.E.BYPASS.LTC128B.128 [R0+0x12200], desc[UR50][R2.64+0x40], !P1 ;  /* 0x1220004002007fae */ /* 0x000fe2000c901d72 */
[----:B------:R-:W-:-:S13]  /*35f40*/  ISETP.LT.OR P1, PT, R9, 0x21, P0 ;  /* 0x000000210900780c */ /* 0x000fda0000721670 */
[----:B------:R0:W-:Y:S01]  /*35f50*/  LDGSTS.E.BYPASS.LTC128B.128 [R0+0x14a00], desc[UR50][R2.64+0x80], !P1 ;  /* 0x14a0008002007fae */ /* 0x0001e2000c901d72 */
[----:B------:R-:W-:Y:S01]  /*35f60*/  IMAD.MOV.U32 R13, RZ, RZ, R10 ;  /* 0x000000ffff0d7224 */ /* 0x000fe200078e000a */
[----:B0-----:R-:W0:Y:S01]  /*35f70*/  S2R R2, SR_TID.X ;  /* 0x0000000000027919 */ /* 0x001e220000002100 */
[----:B------:R-:W-:-:S07]  /*35f80*/  MOV R3, R14 ;  /* 0x0000000e00037202 */ /* 0x000fce0000000f00 */
[----:B0-----:R-:W-:Y:S05]  /*35f90*/  WARPSYNC.COLLECTIVE R15, `(.L_x_4831) ;  /* 0x000000000f087348 */ /* 0x001fea0003c00000 */
[----:B------:R1:W2:Y:S02]  /*35fa0*/  SHFL.IDX P6, R14, R13, R12, R11 ;  /* 0x0000000c0d0e7389 */ /* 0x0002a400000c000b */
[----:B012---:R-:W-:Y:S01]  /*35fb0*/  ENDCOLLECTIVE ;  /* 0x000000000000791b */ /* 0x007fe20003800000 */
.L_x_4831:
[----:B------:R-:W-:Y:S02]  /*35fc0*/  IMAD.SHL.U32 R15, R2, 0x10, RZ ;  /* 0x00000010020f7824 */ /* 0x000fe400078e00ff */
[----:B------:R-:W-:-:S03]  /*35fd0*/  IMAD.MOV.U32 R2, RZ, RZ, R14 ;  /* 0x000000ffff027224 */ /* 0x000fc600078e000e */
[----:B------:R-:W-:-:S04]  /*35fe0*/  LOP3.LUT R15, R15, 0x30, RZ, 0xc0, !PT ;  /* 0x000000300f0f7812 */ /* 0x000fc800078ec0ff */
[----:B------:R-:W-:-:S05]  /*35ff0*/  IADD3 R2, P1, R15, R2, RZ ;  /* 0x000000020f027210 */ /* 0x000fca0007f3e0ff */
[----:B------:R-:W-:Y:S01]  /*36000*/  IMAD.X R3, RZ, RZ, R3, P1 ;  /* 0x000000ffff037224 */ /* 0x000fe200008e0603 */
[----:B------:R-:W-:Y:S01]  /*36010*/  ISETP.LT.OR P1, PT, R9, 0x41, P3 ;  /* 0x000000410900780c */ /* 0x000fe20001f21670 */
[----:B------:R-:W-:Y:S01]  /*36020*/  IMAD.MOV.U32 R12, RZ, RZ, 0x3 ;  /* 0x00000003ff0c7424 */ /* 0x000fe200078e00ff */
[----:B------:R-:W-:Y:S01]  /*36030*/  MOV R13, R20 ;  /* 0x00000014000d7202 */ /* 0x000fe20000000f00 */
[----:B------:R-:W-:-:S10]  /*36040*/  IMAD.MOV.U32 R15, RZ, RZ, -0x1 ;  /* 0xffffffffff0f7424 */ /* 0x000fd400078e00ff */
[----:B------:R-:W-:Y:S01]  /*36050*/  @!PT LDS RZ, [RZ] ;  /* 0x00000000fffff984 */ /* 0x000fe20000000800 */
[----:B------:R-:W-:Y:S01]  /*36060*/  @!PT LDS RZ, [RZ] ;  /* 0x00000000fffff984 */ /* 0x000fe20000000800 */
[----:B------:R-:W-:Y:S01]  /*36070*/  @!PT LDS RZ, [RZ] ;  /* 0x00000000fffff984 */ /* 0x000fe20000000800 */
[----:B------:R0:W-:Y:S01]  /*36080*/  LDGSTS.E.BYPASS.LTC128B.128 [R0+0x10200], desc[UR50][R2.64], !P1 ;  /* 0x1020000002007fae */ /* 0x0001e2000c901d72 */
[----:B------:R-:W-:-:S13]  /*36090*/  ISETP.LT.OR P1, PT, R9, 0x41, P2 ;  /* 0x000000410900780c */ /* 0x000fda0001721670 */
[----:B0-----:R-:W-:Y:S05]  /*360a0*/  WARPSYNC.COLLECTIVE R15, `(.L_x_4832) ;  /* 0x000000000f087348 */ /* 0x001fea0003c00000 */
[----:B------:R1:W2:Y:S02]  /*360b0*/  SHFL.IDX P6, R14, R13, R12, R11 ;  /* 0x0000000c0d0e7389 */ /* 0x0002a400000c000b */
[----:B012---:R-:W-:Y:S01]  /*360c0*/  ENDCOLLECTIVE ;  /* 0x000000000000791b */ /* 0x007fe20003800000 */
.L_x_4832:
[----:B------:R-:W-:Y:S01]  /*360d0*/  @!PT LDS RZ, [RZ] ;  /* 0x00000000fffff984 */ /* 0x000fe20000000800 */
[----:B------:R-:W-:Y:S01]  /*360e0*/  @!PT LDS RZ, [RZ] ;  /* 0x00000000fffff984 */ /* 0x000fe20000000800 */
[----:B------:R-:W-:Y:S01]  /*360f0*/  @!PT LDS RZ, [RZ] ;  /* 0x00000000fffff984 */ /* 0x000fe20000000800 */
[----:B------:R-:W-:Y:S01]  /*36100*/  LDGSTS.E.BYPASS.LTC128B.128 [R0+0x12a00], desc[UR50][R2.64+0x40], !P1 ;  /* 0x12a0004002007fae */ /* 0x000fe2000c901d72 */
[----:B------:R-:W-:Y:S01]  /*36110*/  ISETP.LT.OR P1, PT, R9, 0x41, P0 ;  /* 0x000000410900780c */ /* 0x000fe20000721670 */
[----:B------:R-:W-:-:S12]  /*36120*/  IMAD.MOV.U32 R13, RZ, RZ, R10 ;  /* 0x000000ffff0d7224 */ /* 0x000fd800078e000a */
[----:B------:R0:W-:Y:S01]  /*36130*/  LDGSTS.E.BYPASS.LTC128B.128 [R0+0x15200], desc[UR50][R2.64+0x80], !P1 ;  /* 0x1520008002007fae */ /* 0x0001e2000c901d72 */
[----:B------:R-:W-:Y:S01]  /*36140*/  IMAD.MOV.U32 R20, RZ, RZ, R14 ;  /* 0x000000ffff147224 */ /* 0x000fe200078e000e */
[----:B0-----:R-:W0:Y:S06]  /*36150*/  S2R R3, SR_TID.X ;  /* 0x0000000000037919 */ /* 0x001e2c0000002100 */
[----:B0-----:R-:W-:Y:S05]  /*36160*/  WARPSYNC.COLLECTIVE R15, `(.L_x_4833) ;  /* 0x000000000f087348 */ /* 0x001fea0003c00000 */
[----:B------:R1:W2:Y:S02]  /*36170*/  SHFL.IDX P6, R14, R13, R12, R11 ;  /* 0x0000000c0d0e7389 */ /* 0x0002a400000c000b */
[----:B012---:R-:W-:Y:S01]  /*36180*/  ENDCOLLECTIVE ;  /* 0x000000000000791b */ /* 0x007fe20003800000 */
.L_x_4833:
[----:B------:R-:W-:Y:S01]  /*36190*/  IMAD.MOV.U32 R2, RZ, RZ, R14 ;  /* 0x000000ffff027224 */ /* 0x000fe200078e000e */
[----:B------:R-:W-:-:S04]  /*361a0*/  SHF.L.U32 R3, R3, 0x4, RZ ;  /* 0x0000000403037819 */ /* 0x000fc800000006ff */
[----:B------:R-:W-:-:S04]  /*361b0*/  LOP3.LUT R3, R3, 0x30, RZ, 0xc0, !PT ;  /* 0x0000003003037812 */ /* 0x000fc800078ec0ff */
[----:B------:R-:W-:-:S05]  /*361c0*/  IADD3 R2, P1, R3, R2, RZ ;  /* 0x0000000203027210 */ /* 0x000fca0007f3e0ff */
[----:B------:R-:W-:Y:S01]  /*361d0*/  IMAD.X R3, RZ, RZ, R20, P1 ;  /* 0x000000ffff037224 */ /* 0x000fe200008e0614 */
[----:B------:R-:W-:Y:S01]  /*361e0*/  ISETP.LT.OR P1, PT, R9, 0x61, P3 ;  /* 0x000000610900780c */ /* 0x000fe20001f21670 */
[----:B------:R-:W-:Y:S02]  /*361f0*/  IMAD.MOV.U32 R13, RZ, RZ, R26 ;  /* 0x000000ffff0d7224 */ /* 0x000fe400078e001a */
[----:B------:R-:W-:-:S10]  /*36200*/  IMAD.MOV.U32 R12, RZ, RZ, RZ ;  /* 0x000000ffff0c7224 */ /* 0x000fd400078e00ff */
[----:B------:R-:W-:Y:S05]  /*36210*/  WARPSYNC.COLLECTIVE R15, `(.L_x_4834) ;  /* 0x000000000f087348 */ /* 0x000fea0003c00000 */
[----:B------:R0:W1:Y:S02]  /*36220*/  SHFL.IDX P6, R14, R13, R12, R11 ;  /* 0x0000000c0d0e7389 */ /* 0x00006400000c000b */
[----:B01----:R-:W-:Y:S01]  /*36230*/  ENDCOLLECTIVE ;  /* 0x000000000000791b */ /* 0x003fe20003800000 */
.L_x_4834:
[----:B------:R-:W-:Y:S01]  /*36240*/  @!PT LDS RZ, [RZ] ;  /* 0x00000000fffff984 */ /* 0x000fe20000000800 */
[----:B------:R-:W-:Y:S01]  /*36250*/  @!PT LDS RZ, [RZ] ;  /* 0x00000000fffff984 */ /* 0x000fe20000000800 */
[----:B------:R-:W-:Y:S01]  /*36260*/  @!PT LDS RZ, [RZ] ;  /* 0x00000000fffff984 */ /* 0x000fe20000000800 */
[----:B------:R-:W-:Y:S01]  /*36270*/  LDGSTS.E.BYPASS.LTC128B.128 [R0+0x10a00], desc[UR50][R2.64], !P1 ;  /* 0x10a0000002007fae */ /* 0x000fe2000c901d72 */
[----:B------:R-:W-:-:S13]  /*36280*/  ISETP.LT.OR P1, PT, R9, 0x61, P2 ;  /* 0x000000610900780c */ /* 0x000fda0001721670 */
        /* <DEDUP_REMOVED lines=8> */
.L_x_4835:
[----:B------:R-:W-:Y:S02]  /*36310*/  LOP3.LUT R21, R21, 0xffffffbf, RZ, 0xc0, !PT ;  /* 0xffffffbf15157812 */ /* 0x000fe400078ec0ff */
[----:B------:R-:W-:-:S13]  /*36320*/  ISETP.GE.AND P6, PT, R9, 0x81, PT ;  /* 0x000000810900780c */ /* 0x000fda0003fc6270 */
[----:B------:R-:W-:-:S05]  /*36330*/  @P6 LOP3.LUT R21, R21, 0x40, RZ, 0xfc, !PT ;  /* 0x0000004015156812 */ /* 0x000fca00078efcff */
[----:B------:R2:W-:Y:S01]  /*36340*/  STL [R1+0x8], R21 ;  /* 0x0000081501007387 */ /* 0x0005e20000100800 */
[----:B------:R-:W-:Y:S01]  /*36350*/  IMAD.MOV.U32 R2, RZ, RZ, R14 ;  /* 0x000000ffff027224 */ /* 0x000fe200078e000e */
[C---:B------:R-:W-:Y:S02]  /*36360*/  ISETP.GE.AND P5, PT, R9.reuse, 0x21, PT ;  /* 0x000000210900780c */ /* 0x040fe40003fa6270 */
[C---:B------:R-:W-:Y:S02]  /*36370*/  ISETP.GE.AND P4, PT, R9.reuse, 0x41, PT ;  /* 0x000000410900780c */ /* 0x040fe40003f86270 */
[----:B------:R-:W-:Y:S01]  /*36380*/  ISETP.GE.AND P1, PT, R9, 0x61, PT ;  /* 0x000000610900780c */ /* 0x000fe20003f26270 */
[----:B------:R-:W-:-:S12]  /*36390*/  BRA `(.L_x_4836) ;  /* 0xffffff5c00047947 */ /* 0x000fd8000383ffff */
.L_x_4561:
[----:B---3--:R-:W3:Y:S02]  /*363a0*/  LDL R2, [R1+0x28] ;  /* 0x0000280001027983 */ /* 0x008ee40000100800 */
[----:B---3--:R3:W4:Y:S02]  /*363b0*/  SYNCS.PHASECHK.TRANS64.TRYWAIT P0, [R4+URZ+0x33440], R2 ;  /* 0x03344002040075a7 */ /* 0x008724000800017f */
[----:B----4-:R-:W-:Y:S05]  /*363c0*/  @!P0 NANOSLEEP.SYNCS 0x989680 ;  /* 0x009896800000895d */ /* 0x010fea0003900000 */
[----:B------:R-:W4:Y:S02]  /*363d0*/  @!P0 SYNCS.PHASECHK.TRANS64 P0, [R4+URZ+0x33440], R2 ;  /* 0x03344002040085a7 */ /* 0x000f24000800007f */
[----:B----4-:R-:W-:Y:S05]  /*363e0*/  @!P0 BRA `(.L_x_4561) ;  /* 0xfffffffc00ec8947 */ /* 0x010fea000383ffff */
[----:B------:R-:W-:Y:S05]  /*363f0*/  BRA `(.L_x_4837) ;  /* 0xffffff5c00747947 */ /* 0x000fea000383ffff */
.L_x_4562:
        /* <DEDUP_REMOVED lines=8> */
.L_x_4839:
[----:B------:R-:W-:Y:S05]  /*36480*/  BSYNC B0 ;  /* 0x0000000000007941 */ /* 0x000fea0003800000 */
.L_x_4838:
[----:B------:R-:W0:Y:S01]  /*36490*/  S2R R26, SR_TID.X ;  /* 0x00000000001a7919 */ /* 0x000e220000002100 */
[----:B------:R-:W-:Y:S01]  /*364a0*/  IMAD.MOV.U32 R13, RZ, RZ, R5 ;  /* 0x000000ffff0d7224 */ /* 0x000fe200078e0005 */
[----:B------:R-:W-:Y:S01]  /*364b0*/  MOV R11, 0x1c1f ;  /* 0x00001c1f000b7802 */ /* 0x000fe20000000f00 */
[----:B------:R-:W-:Y:S02]  /*364c0*/  IMAD.MOV.U32 R12, RZ, RZ, RZ ;  /* 0x000000ffff0c7224 */ /* 0x000fe400078e00ff */
[----:B------:R-:W-:Y:S02]  /*364d0*/  IMAD.MOV.U32 R15, RZ, RZ, -0x1 ;  /* 0xffffffffff0f7424 */ /* 0x000fe400078e00ff */
[----:B------:R-:W-:-:S07]  /*364e0*/  IMAD.MOV.U32 R2, RZ, RZ, R14 ;  /* 0x000000ffff027224 */ /* 0x000fce00078e000e */
[----:B0-----:R-:W-:Y:S05]  /*364f0*/  WARPSYNC.COLLECTIVE R15, `(.L_x_4840) ;  /* 0x000000000f087348 */ /* 0x001fea0003c00000 */
[----:B------:R1:W2:Y:S02]  /*36500*/  SHFL.IDX P6, R14, R13, R12, R11 ;  /* 0x0000000c0d0e7389 */ /* 0x0002a400000c000b */
[----:B012---:R-:W-:Y:S01]  /*36510*/  ENDCOLLECTIVE ;  /* 0x000000000000791b */ /* 0x007fe20003800000 */
.L_x_4840:
[----:B------:R-:W-:Y:S02]  /*36520*/  IMAD.MOV.U32 R13, RZ, RZ, R6 ;  /* 0x000000ffff0d7224 */ /* 0x000fe400078e0006 */
[----:B------:R-:W-:Y:S02]  /*36530*/  IMAD.MOV.U32 R12, RZ, RZ, 0x1 ;  /* 0x00000001ff0c7424 */ /* 0x000fe400078e00ff */
[C---:B------:R-:W-:Y:S02]  /*36540*/  IMAD.SHL.U32 R21, R26.reuse, 0x10, RZ ;  /* 0x000000101a157824 */ /* 0x040fe400078e00ff */
[----:B------:R-:W-:Y:S01]  /*36550*/  IMAD.SHL.U32 R28, R26, 0x10, RZ ;  /* 0x000000101a1c7824 */ /* 0x000fe200078e00ff */
[----:B------:R-:W-:Y:S01]  /*36560*/  LOP3.LUT P6, RZ, R20, 0x20, RZ, 0xc0, !PT ;  /* 0x0000002014ff7812 */ /* 0x000fe200078cc0ff */
[----:B------:R-:W0:Y:S01]  /*36570*/  LDC R26, c[0x0][0x2f4] ;  /* 0x0000bd00ff1a7b82 */ /* 0x000e220000000800 */
[----:B------:R-:W-:Y:S01]  /*36580*/  IMAD.MOV.U32 R3, RZ, RZ, R14 ;  /* 0x000000ffff037224 */ /* 0x000fe200078e000e */
[----:B------:R-:W-:-:S02]  /*36590*/  LOP3.LUT R21, R21, 0x30, RZ, 0xc0, !PT ;  /* 0x0000003015157812 */ /* 0x000fc400078ec0ff */
[----:B------:R-:W-:-:S04]  /*365a0*/  LOP3.LUT R28, R28, 0x30, RZ, 0xc0, !PT ;  /* 0x000000301c1c7812 */ /* 0x000fc800078ec0ff */
[C---:B------:R-:W-:Y:S02]  /*365b0*/  LOP3.LUT R29, R28.reuse, 0x40, RZ, 0xfc, !PT ;  /* 0x000000401c1d7812 */ /* 0x040fe400078efcff */
[----:B------:R-:W-:Y:S02]  /*365c0*/  LOP3.LUT R28, R28, 0x80, RZ, 0xfc, !PT ;  /* 0x000000801c1c7812 */ /* 0x000fe400078efcff */
[----:B------:R-:W-:-:S04]  /*365d0*/  @P6 IADD3 R3, P0, R21, R3, RZ ;  /* 0x0000000315036210 */ /* 0x000fc80007f1e0ff */
[----:B------:R-:W-:-:S04]  /*365e0*/  @P6 IADD3.X R2, RZ, R2, RZ, P0, !PT ;  /* 0x00000002ff026210 */ /* 0x000fc800007fe4ff */
[----:B------:R-:W-:Y:S02]  /*365f0*/  @P6 LOP3.LUT R3, R3, R2, RZ, 0x3c, !PT ;  /* 0x0000000203036212 */ /* 0x000fe400078e3cff */
[-C--:B0-----:R-:W-:Y:S02]  /*36600*/  ISETP.GE.AND P0, PT, R21, R26.reuse, PT ;  /* 0x0000001a1500720c */ /* 0x081fe40003f06270 */
[-C--:B------:R-:W-:Y:S02]  /*36610*/  ISETP.GE.AND P3, PT, R29, R26.reuse, PT ;  /* 0x0000001a1d00720c */ /* 0x080fe40003f66270 */
[----:B------:R-:W-:Y:S02]  /*36620*/  ISETP.GE.AND P2, PT, R28, R26, PT ;  /* 0x0000001a1c00720c */ /* 0x000fe40003f46270 */
        /* <DEDUP_REMOVED lines=11> */
.L_x_4841:
[----:B------:R-:W-:Y:S02]  /*366e0*/  IMAD.MOV.U32 R13, RZ, RZ, R5 ;  /* 0x000000ffff0d7224 */ /* 0x000fe400078e0005 */
[----:B------:R-:W-:-:S07]  /*366f0*/  IMAD.MOV.U32 R2, RZ, RZ, R14 ;  /* 0x000000ffff027224 */ /* 0x000fce00078e000e */
[----:B------:R-:W-:Y:S05]  /*36700*/  WARPSYNC.COLLECTIVE R15, `(.L_x_4842) ;  /* 0x000000000f087348 */ /* 0x000fea0003c00000 */
[----:B------:R0:W1:Y:S02]  /*36710*/  SHFL.IDX P6, R14, R13, R12, R11 ;  /* 0x0000000c0d0e7389 */ /* 0x00006400000c000b */
[----:B01----:R-:W-:Y:S01]  /*36720*/  ENDCOLLECTIVE ;  /* 0x000000000000791b */ /* 0x003fe20003800000 */
.L_x_4842:
[----:B------:R-:W-:Y:S02]  /*36730*/  IMAD.MOV.U32 R13, RZ, RZ, R6 ;  /* 0x000000ffff0d7224 */ /* 0x000fe400078e0006 */
[----:B------:R-:W-:Y:S01]  /*36740*/  IMAD.MOV.U32 R12, RZ, RZ, 0x2 ;  /* 0x00000002ff0c7424 */ /* 0x000fe200078e00ff */
[----:B------:R-:W-:Y:S02]  /*36750*/  MOV R3, R14 ;  /* 0x0000000e00037202 */ /* 0x000fe40000000f00 */
[C---:B------:R-:W-:Y:S02]  /*36760*/  ISETP.GE.AND P6, PT, R21.reuse, R26, PT ;  /* 0x0000001a1500720c */ /* 0x040fe40003fc6270 */
        /* <DEDUP_REMOVED lines=12> */
.L_x_4843:
[----:B------:R-:W-:Y:S01]  /*36830*/  @!PT LDS RZ, [RZ] ;  /* 0x00000000fffff984 */ /* 0x000fe20000000800 */
[----:B------:R-:W-:Y:S01]  /*36840*/  @!PT LDS RZ, [RZ] ;  /* 0x00000000fffff984 */ /* 0x000fe20000000800 */
[----:B------:R-:W-:Y:S01]  /*36850*/  @!PT LDS RZ, [RZ] ;  /* 0x00000000fffff984 */ /* 0x000fe20000000800 */
[----:B------:R-:W-:Y:S04]  /*36860*/  @P5 LDGSTS.E.BYPASS.LTC128B.128 [R0+0x27200], desc[UR50][R2.64+0x40], !P3 ;  /* 0x2720004002005fae */ /* 0x000fe8000d901d72 */
[----:B------:R0:W-:Y:S01]  /*36870*/  @P5 LDGSTS.E.BYPASS.LTC128B.128 [R0+0x29a00], desc[UR50][R2.64+0x80], !P2 ;  /* 0x29a0008002005fae */ /* 0x0001e2000d101d72 */
[----:B------:R-:W-:Y:S02]  /*36880*/  ISETP.GE.AND P5, PT, R21, R26, PT ;  /* 0x0000001a1500720c */ /* 0x000fe40003fa6270 */
[----:B------:R-:W-:Y:S01]  /*36890*/  MOV R13, R5 ;  /* 0x00000005000d7202 */ /* 0x000fe20000000f00 */
[----:B0-----:R-:W-:-:S10]  /*368a0*/  IMAD.MOV.U32 R2, RZ, RZ, R14 ;  /* 0x000000ffff027224 */ /* 0x001fd400078e000e */
[----:B------:R-:W-:Y:S05]  /*368b0*/  WARPSYNC.COLLECTIVE R15, `(.L_x_4844) ;  /* 0x000000000f087348 */ /* 0x000fea0003c00000 */
[----:B------:R0:W1:Y:S02]  /*368c0*/  SHFL.IDX P6, R14, R13, R12, R11 ;  /* 0x0000000c0d0e7389 */ /* 0x00006400000c000b */
[----:B01----:R-:W-:Y:S01]  /*368d0*/  ENDCOLLECTIVE ;  /* 0x000000000000791b */ /* 0x003fe20003800000 */
.L_x_4844:
[----:B------:R-:W-:Y:S02]  /*368e0*/  IMAD.MOV.U32 R13, RZ, RZ, R6 ;  /* 0x000000ffff0d7224 */ /* 0x000fe400078e0006 */
[----:B------:R-:W-:Y:S02]  /*368f0*/  IMAD.MOV.U32 R12, RZ, RZ, 0x3 ;  /* 0x00000003ff0c7424 */ /* 0x000fe400078e00ff */
[----:B------:R-:W-:-:S07]  /*36900*/  IMAD.MOV.U32 R3, RZ, RZ, R14 ;  /* 0x000000ffff037224 */ /* 0x000fce00078e000e */
[----:B------:R-:W-:Y:S05]  /*36910*/  WARPSYNC.COLLECTIVE R15, `(.L_x_4845) ;  /* 0x000000000f087348 */ /* 0x000fea0003c00000 */
[----:B------:R0:W1:Y:S02]  /*36920*/  SHFL.IDX P6, R14, R13, R12, R11 ;  /* 0x0000000c0d0e7389 */ /* 0x00006400000c000b */
[----:B01----:R-:W-:Y:S01]  /*36930*/  ENDCOLLECTIVE ;  /* 0x000000000000791b */ /* 0x003fe20003800000 */
.L_x_4845:
[----:B------:R-:W-:-:S05]  /*36940*/  @P4 IADD3 R3, P0, R21, R3, RZ ;  /* 0x0000000315034210 */ /* 0x000fca0007f1e0ff */
[----:B------:R-:W-:-:S05]  /*36950*/  @P4 IMAD.X R2, RZ, RZ, R2, P0 ;  /* 0x000000ffff024224 */ /* 0x000fca00000e0602 */
[----:B------:R-:W-:Y:S01]  /*36960*/  @P4 LOP3.LUT R3, R3, R2, RZ, 0x3c, !PT ;  /* 0x0000000203034212 */ /* 0x000fe200078e3cff */
[----:B------:R-:W-:-:S03]  /*36970*/  IMAD.MOV.U32 R13, RZ, RZ, R5 ;  /* 0x000000ffff0d7224 */ /* 0x000fc600078e0005 */
[----:B------:R-:W-:-:S04]  /*36980*/  @P4 LOP3.LUT R2, R3, R2, RZ, 0x3c, !PT ;  /* 0x0000000203024212 */ /* 0x000fc800078e3cff */
[----:B------:R-:W-:Y:S02]  /*36990*/  @P4 LOP3.LUT R3, R3, R2, RZ, 0x3c, !PT ;  /* 0x0000000203034212 */ /* 0x000fe400078e3cff */
[----:B------:R-:W-:-:S07]  /*369a0*/  MOV R6, R14 ;  /* 0x0000000e00067202 */ /* 0x000fce0000000f00 */
[----:B------:R-:W-:Y:S05]  /*369b0*/  WARPSYNC.COLLECTIVE R15, `(.L_x_4846) ;  /* 0x000000000f087348 */ /* 0x000fea0003c00000 */
[----:B------:R0:W1:Y:S02]  /*369c0*/  SHFL.IDX P6, R14, R13, R12, R11 ;  /* 0x0000000c0d0e7389 */ /* 0x00006400000c000b */
[----:B01----:R-:W-:Y:S01]  /*369d0*/  ENDCOLLECTIVE ;  /* 0x000000000000791b */ /* 0x003fe20003800000 */
.L_x_4846:
[----:B------:R-:W-:Y:S01]  /*369e0*/  @!PT LDS RZ, [RZ] ;  /* 0x00000000fffff984 */ /* 0x000fe20000000800 */
[----:B------:R-:W-:Y:S01]  /*369f0*/  @!PT LDS RZ, [RZ] ;  /* 0x00000000fffff984 */ /* 0x000fe20000000800 */
[----:B------:R-:W-:Y:S01]  /*36a00*/  @!PT LDS RZ, [RZ] ;  /* 0x00000000fffff984 */ /* 0x000fe20000000800 */
[----:B------:R0:W-:Y:S04]  /*36a10*/  @P4 LDGSTS.E.BYPASS.LTC128B.128 [R0+0x25200], desc[UR50][R2.64], !P5 ;  /* 0x2520000002004fae */ /* 0x0001e8000e901d72 */
[----:B------:R0:W-:Y:S04]  /*36a20*/  @P4 LDGSTS.E.BYPASS.LTC128B.128 [R0+0x27a00], desc[UR50][R2.64+0x40], !P3 ;  /* 0x27a0004002004fae */ /* 0x0001e8000d901d72 */
[----:B------:R0:W-:Y:S01]  /*36a30*/  @P4 LDGSTS.E.BYPASS.LTC128B.128 [R0+0x2a200], desc[UR50][R2.64+0x80], !P2 ;  /* 0x2a20008002004fae */ /* 0x0001e2000d101d72 */
[----:B------:R-:W-:Y:S01]  /*36a40*/  IMAD.MOV.U32 R13, RZ, RZ, R7 ;  /* 0x000000ffff0d7224 */ /* 0x000fe200078e0007 */
[----:B------:R-:W-:Y:S01]  /*36a50*/  MOV R12, RZ ;  /* 0x000000ff000c7202 */ /* 0x000fe20000000f00 */
[----:B------:R-:W-:-:S07]  /*36a60*/  IMAD.MOV.U32 R5, RZ, RZ, R14 ;  /* 0x000000ffff057224 */ /* 0x000fce00078e000e */
[----:B0-----:R-:W-:Y:S05]  /*36a70*/  WARPSYNC.COLLECTIVE R15, `(.L_x_4847) ;  /* 0x000000000f087348 */ /* 0x001fea0003c00000 */
[----:B------:R1:W2:Y:S02]  /*36a80*/  SHFL.IDX P6, R14, R13, R12, R11 ;  /* 0x0000000c0d0e7389 */ /* 0x0002a400000c000b */
[----:B012---:R-:W-:Y:S01]  /*36a90*/  ENDCOLLECTIVE ;  /* 0x000000000000791b */ /* 0x007fe20003800000 */
.L_x_4847:
[----:B------:R-:W-:-:S05]  /*36aa0*/  @P1 IADD3 R2, P0, R21, R5, RZ ;  /* 0x0000000515021210 */ /* 0x000fca0007f1e0ff */
[----:B------:R-:W-:-:S05]  /*36ab0*/  @P1 IMAD.X R3, RZ, RZ, R6, P0 ;  /* 0x000000ffff031224 */ /* 0x000fca00000e0606 */
        /* <DEDUP_REMOVED lines=11> */
.L_x_4848:
[----:B------:R-:W-:Y:S01]  /*36b70*/  IMAD.MOV.U32 R2, RZ, RZ, R14 ;  /* 0x000000ffff027224 */ /* 0x000fe200078e000e */
[----:B------:R-:W-:Y:S06]  /*36b80*/  BRA `(.L_x_4849) ;  /* 0xffffff5800f07947 */ /* 0x000fec000383ffff */
.L_x_4569:
        /* <DEDUP_REMOVED lines=9> */
.L_x_4850:
[C---:B------:R-:W-:Y:S01]  /*36c20*/  VIADD R6, R25.reuse, 0x20 ;  /* 0x0000002019067836 */ /* 0x040fe20000000000 */
[----:B------:R-:W-:Y:S01]  /*36c30*/  ISETP.GE.AND P1, PT, R25, R5, PT ;  /* 0x000000051900720c */ /* 0x000fe20003f26270 */
[----:B------:R-:W-:Y:S02]  /*36c40*/  IMAD.MOV.U32 R13, RZ, RZ, R0 ;  /* 0x000000ffff0d7224 */ /* 0x000fe400078e0000 */
[----:B------:R-:W-:-:S10]  /*36c50*/  IMAD.MOV.U32 R2, RZ, RZ, R14 ;  /* 0x000000ffff027224 */ /* 0x000fd400078e000e */
[----:B------:R-:W-:Y:S05]  /*36c60*/  WARPSYNC.COLLECTIVE R15, `(.L_x_4851) ;  /* 0x000000000f087348 */ /* 0x000fea0003c00000 */
[----:B------:R0:W1:Y:S02]  /*36c70*/  SHFL.IDX P6, R14, R13, R12, R11 ;  /* 0x0000000c0d0e7389 */ /* 0x00006400000c000b */
[----:B01----:R-:W-:Y:S01]  /*36c80*/  ENDCOLLECTIVE ;  /* 0x000000000000791b */ /* 0x003fe20003800000 */
.L_x_4851:
[----:B------:R-:W-:Y:S01]  /*36c90*/  IMAD.MOV.U32 R13, RZ, RZ, R4 ;  /* 0x000000ffff0d7224 */ /* 0x000fe200078e0004 */
[----:B------:R-:W-:Y:S02]  /*36ca0*/  MOV R12, 0x1 ;  /* 0x00000001000c7802 */ /* 0x000fe40000000f00 */
[----:B------:R-:W-:-:S07]  /*36cb0*/  MOV R3, R14 ;  /* 0x0000000e00037202 */ /* 0x000fce0000000f00 */
[----:B------:R-:W-:Y:S05]  /*36cc0*/  WARPSYNC.COLLECTIVE R15, `(.L_x_4852) ;  /* 0x000000000f087348 */ /* 0x000fea0003c00000 */
[----:B------:R0:W1:Y:S02]  /*36cd0*/  SHFL.IDX P6, R14, R13, R12, R11 ;  /* 0x0000000c0d0e7389 */ /* 0x00006400000c000b */
[----:B01----:R-:W-:Y:S01]  /*36ce0*/  ENDCOLLECTIVE ;  /* 0x000000000000791b */ /* 0x003fe20003800000 */
.L_x_4852:
        /* <DEDUP_REMOVED lines=10> */
[----:B------:R-:W-:Y:S04]  /*36d90*/  @!P1 LDGSTS.E.BYPASS.LTC128B.128 [R8+0x20200], desc[UR50][R2.64+0x40], !P2 ;  /* 0x2020004002089fae */ /* 0x000fe8000d101d72 */
[----:B------:R0:W-:Y:S01]  /*36da0*/  @!P1 LDGSTS.E.BYPASS.LTC128B.128 [R8+0x22200], desc[UR50][R2.64+0x80], !P0 ;  /* 0x2220008002089fae */ /* 0x0001e2000c101d72 */
[----:B------:R-:W-:Y:S02]  /*36db0*/  ISETP.GE.AND P1, PT, R6, R5, PT ;  /* 0x000000050600720c */ /* 0x000fe40003f26270 */
[----:B------:R-:W-:Y:S01]  /*36dc0*/  IADD3 R6, R25, 0x40, RZ ;  /* 0x0000004019067810 */ /* 0x000fe20007ffe0ff */
[----:B0-----:R-:W-:-:S10]  /*36dd0*/  IMAD.MOV.U32 R2, RZ, RZ, R14 ;  /* 0x000000ffff027224 */ /* 0x001fd400078e000e */
[----:B------:R-:W-:Y:S05]  /*36de0*/  WARPSYNC.COLLECTIVE R15, `(.L_x_4853) ;  /* 0x000000000f087348 */ /* 0x000fea0003c00000 */
[----:B------:R0:W1:Y:S02]  /*36df0*/  SHFL.IDX P6, R14, R13, R12, R11 ;  /* 0x0000000c0d0e7389 */ /* 0x00006400000c000b */
[----:B01----:R-:W-:Y:S01]  /*36e00*/  ENDCOLLECTIVE ;  /* 0x000000000000791b */ /* 0x003fe20003800000 */
.L_x_4853:
[----:B------:R-:W-:Y:S02]  /*36e10*/  IMAD.MOV.U32 R13, RZ, RZ, R4 ;  /* 0x000000ffff0d7224 */ /* 0x000fe400078e0004 */
[----:B------:R-:W-:Y:S02]  /*36e20*/  IMAD.MOV.U32 R12, RZ, RZ, 0x2 ;  /* 0x00000002ff0c7424 */ /* 0x000fe400078e00ff */
[----:B------:R-:W-:-:S07]  /*36e30*/  IMAD.MOV.U32 R3, RZ, RZ, R14 ;  /* 0x000000ffff037224 */ /* 0x000fce00078e000e */
[----:B------:R-:W-:Y:S05]  /*36e40*/  WARPSYNC.COLLECTIVE R15, `(.L_x_4854) ;  /* 0x000000000f087348 */ /* 0x000fea0003c00000 */
[----:B------:R0:W1:Y:S02]  /*36e50*/  SHFL.IDX P6, R14, R13, R12, R11 ;  /* 0x0000000c0d0e7389 */ /* 0x00006400000c000b */
[----:B01----:R-:W-:Y:S01]  /*36e60*/  ENDCOLLECTIVE ;  /* 0x000000000000791b */ /* 0x003fe20003800000 */
.L_x_4854:
        /* <DEDUP_REMOVED lines=12> */
[----:B------:R-:W-:Y:S01]  /*36f30*/  ISETP.GE.AND P1, PT, R6, R5, PT ;  /* 0x000000050600720c */ /* 0x000fe20003f26270 */
[----:B0-----:R-:W-:-:S12]  /*36f40*/  IMAD.MOV.U32 R2, RZ, RZ, R14 ;  /* 0x000000ffff027224 */ /* 0x001fd800078e000e */
[----:B------:R-:W-:Y:S05]  /*36f50*/  WARPSYNC.COLLECTIVE R15, `(.L_x_4855) ;  /* 0x000000000f087348 */ /* 0x000fea0003c00000 */
[----:B------:R0:W1:Y:S02]  /*36f60*/  SHFL.IDX P6, R14, R13, R12, R11 ;  /* 0x0000000c0d0e7389 */ /* 0x00006400000c000b */
[----:B01----:R-:W-:Y:S01]  /*36f70*/  ENDCOLLECTIVE ;  /* 0x000000000000791b */ /* 0x003fe20003800000 */
.L_x_4855:
[----:B------:R-:W-:Y:S02]  /*36f80*/  IMAD.MOV.U32 R13, RZ, RZ, R4 ;  /* 0x000000ffff0d7224 */ /* 0x000fe400078e0004 */
[----:B------:R-:W-:Y:S01]  /*36f90*/  IMAD.MOV.U32 R12, RZ, RZ, 0x3 ;  /* 0x00000003ff0c7424 */ /* 0x000fe200078e00ff */
[----:B------:R-:W-:-:S07]  /*36fa0*/  MOV R3, R14 ;  /* 0x0000000e00037202 */ /* 0x000fce0000000f00 */
[----:B------:R-:W-:Y:S05]  /*36fb0*/  WARPSYNC.COLLECTIVE R15, `(.L_x_4856) ;  /* 0x000000000f087348 */ /* 0x000fea0003c00000 */
[----:B------:R0:W1:Y:S02]  /*36fc0*/  SHFL.IDX P6, R14, R13, R12, R11 ;  /* 0x0000000c0d0e7389 */ /* 0x00006400000c000b */
[----:B01----:R-:W-:Y:S01]  /*36fd0*/  ENDCOLLECTIVE ;  /* 0x000000000000791b */ /* 0x003fe20003800000 */
.L_x_4856:
[----:B------:R-:W-:-:S05]  /*36fe0*/  @!P1 IADD3 R3, P4, R20, R3, RZ ;  /* 0x0000000314039210 */ /* 0x000fca0007f9e0ff */
[----:B------:R-:W-:-:S05]  /*36ff0*/  @!P1 IMAD.X R2, RZ, RZ, R2, P4 ;  /* 0x000000ffff029224 */ /* 0x000fca00020e0602 */
[----:B------:R-:W-:Y:S02]  /*37000*/  @!P1 LOP3.LUT R3, R3, R2, RZ, 0x3c, !PT ;  /* 0x0000000203039212 */ /* 0x000fe400078e3cff */
[----:B------:R-:W-:Y:S02]  /*37010*/  MOV R13, R0 ;  /* 0x00000000000d7202 */ /* 0x000fe40000000f00 */
[----:B------:R-:W-:-:S04]  /*37020*/  @!P1 LOP3.LUT R2, R3, R2, RZ, 0x3c, !PT ;  /* 0x0000000203029212 */ /* 0x000fc800078e3cff */
[----:B------:R-:W-:Y:S01]  /*37030*/  @!P1 LOP3.LUT R3, R3, R2, RZ, 0x3c, !PT ;  /* 0x0000000203039212 */ /* 0x000fe200078e3cff */
[----:B------:R-:W-:-:S04]  /*37040*/  IMAD.MOV.U32 R4, RZ, RZ, R14 ;  /* 0x000000ffff047224 */ /* 0x000fc800078e000e */
[----:B------:R-:W-:Y:S01]  /*37050*/  @!PT LDS RZ, [RZ] ;  /* 0x00000000fffff984 */ /* 0x000fe20000000800 */
[----:B------:R-:W-:Y:S01]  /*37060*/  @!PT LDS RZ, [RZ] ;  /* 0x00000000fffff984 */ /* 0x000fe20000000800 */
[----:B------:R-:W-:Y:S01]  /*37070*/  @!PT LDS RZ, [RZ] ;  /* 0x00000000fffff984 */ /* 0x000fe20000000800 */
[----:B------:R0:W-:Y:S04]  /*37080*/  @!P1 LDGSTS.E.BYPASS.LTC128B.128 [R8+0x1f200], desc[UR50][R2.64], !P3 ;  /* 0x1f20000002089fae */ /* 0x0001e8000d901d72 */
[----:B------:R0:W-:Y:S04]  /*37090*/  @!P1 LDGSTS.E.BYPASS.LTC128B.128 [R8+0x21200], desc[UR50][R2.64+0x40], !P2 ;  /* 0x2120004002089fae */ /* 0x0001e8000d101d72 */
[----:B------:R0:W-:Y:S02]  /*370a0*/  @!P1 LDGSTS.E.BYPASS.LTC128B.128 [R8+0x23200], desc[UR50][R2.64+0x80], !P0 ;  /* 0x2320008002089fae */ /* 0x0001e4000c101d72 */
[----:B0-----:R-:W-:Y:S05]  /*370b0*/  WARPSYNC.COLLECTIVE R15, `(.L_x_4857) ;  /* 0x000000000f087348 */ /* 0x001fea0003c00000 */
[----:B------:R1:W2:Y:S02]  /*370c0*/  SHFL.IDX P6, R14, R13, R12, R11 ;  /* 0x0000000c0d0e7389 */ /* 0x0002a400000c000b */
[----:B012---:R-:W-:Y:S01]  /*370d0*/  ENDCOLLECTIVE ;  /* 0x000000000000791b */ /* 0x007fe20003800000 */
.L_x_4857:
[----:B------:R-:W-:Y:S05]  /*370e0*/  BRA `(.L_x_4858) ;  /* 0xffffff6000307947 */ /* 0x000fea000383ffff */
.L_x_4574:
[----:B0-----:R0:W1:Y:S02]  /*370f0*/  SYNCS.PHASECHK.TRANS64.TRYWAIT P0, [R17+URZ+0x33420], R0 ;  /* 0x03342000110075a7 */ /* 0x001064000800017f */
[----:B-1----:R-:W-:Y:S05]  /*37100*/  @!P0 NANOSLEEP.SYNCS 0x989680 ;  /* 0x009896800000895d */ /* 0x002fea0003900000 */
[----:B------:R-:W1:Y:S02]  /*37110*/  @!P0 SYNCS.PHASECHK.TRANS64 P0, [R17+URZ+0x33420], R0 ;  /* 0x03342000110085a7 */ /* 0x000e64000800007f */
[----:B-1----:R-:W-:Y:S05]  /*37120*/  @!P0 BRA `(.L_x_4574) ;  /* 0xfffffffc00f08947 */ /* 0x002fea000383ffff */
[----:B------:R-:W-:Y:S05]  /*37130*/  BRA `(.L_x_4859) ;  /* 0xffffff6000a47947 */ /* 0x000fea000383ffff */
.L_x_4578:
[----:B0-----:R0:W1:Y:S02]  /*37140*/  SYNCS.PHASECHK.TRANS64.TRYWAIT P0, [R4+URZ+0x33480], R31 ;  /* 0x0334801f040075a7 */ /* 0x001064000800017f */
[----:B-1----:R-:W-:Y:S05]  /*37150*/  @!P0 NANOSLEEP.SYNCS 0x989680 ;  /* 0x009896800000895d */ /* 0x002fea0003900000 */
[----:B------:R-:W1:Y:S02]  /*37160*/  @!P0 SYNCS.PHASECHK.TRANS64 P0, [R4+URZ+0x33480], R31 ;  /* 0x0334801f040085a7 */ /* 0x000e64000800007f */
[----:B-1----:R-:W-:Y:S05]  /*37170*/  @!P0 BRA `(.L_x_4578) ;  /* 0xfffffffc00f08947 */ /* 0x002fea000383ffff */
[----:B------:R-:W-:Y:S05]  /*37180*/  BRA `(.L_x_4860) ;  /* 0xffffff6400c87947 */ /* 0x000fea000383ffff */
.L_x_4579:
        /* <DEDUP_REMOVED lines=8> */
.L_x_4862:
[----:B------:R-:W-:Y:S05]  /*37210*/  BSYNC B0 ;  /* 0x0000000000007941 */ /* 0x000fea0003800000 */
.L_x_4861:
        /* <DEDUP_REMOVED lines=8> */
.L_x_4863:
[----:B------:R-:W-:Y:S02]  /*372a0*/  IMAD.MOV.U32 R13, RZ, RZ, R10 ;  /* 0x000000ffff0d7224 */ /* 0x000fe400078e000a */
[----:B------:R-:W-:Y:S01]  /*372b0*/  IMAD.MOV.U32 R12, RZ, RZ, 0x1 ;  /* 0x00000001ff0c7424 */ /* 0x000fe200078e00ff */
[----:B------:R-:W-:-:S07]  /*372c0*/  MOV R2, R14 ;  /* 0x0000000e00027202 */ /* 0x000fce0000000f00 */
[----:B------:R-:W-:Y:S05]  /*372d0*/  WARPSYNC.COLLECTIVE R15, `(.L_x_4864) ;  /* 0x000000000f087348 */ /* 0x000fea0003c00000 */
[----:B------:R0:W1:Y:S02]  /*372e0*/  SHFL.IDX P6, R14, R13, R12, R11 ;  /* 0x0000000c0d0e7389 */ /* 0x00006400000c000b */
[----:B01----:R-:W-:Y:S01]  /*372f0*/  ENDCOLLECTIVE ;  /* 0x000000000000791b */ /* 0x003fe20003800000 */
.L_x_4864:
[----:B------:R-:W-:-:S05]  /*37300*/  IADD3 R2, P0, R3, R2, RZ ;  /* 0x0000000203027210 */ /* 0x000fca0007f1e0ff */
[----:B------:R-:W-:Y:S02]  /*37310*/  IMAD.X R3, RZ, RZ, R0, P0 ;  /* 0x000000ffff037224 */ /* 0x000fe400000e0600 */
[----:B------:R-:W-:Y:S02]  /*37320*/  IMAD.IADD R0, R17, 0x1, R34 ;  /* 0x0000000111007824 */ /* 0x000fe400078e0222 */
[----:B------:R-:W0:Y:S01]  /*37330*/  S2R R34, SR_TID.X ;  /* 0x0000000000227919 */ /* 0x000e220000002100 */
[----:B------:R-:W-:Y:S02]  /*37340*/  IMAD.MOV.U32 R13, RZ, RZ, R9 ;  /* 0x000000ffff0d7224 */ /* 0x000fe400078e0009 */
[----:B------:R-:W-:Y:S01]  /*37350*/  @!PT LDS RZ, [RZ] ;  /* 0x00000000fffff984 */ /* 0x000fe20000000800 */
[----:B------:R-:W-:Y:S01]  /*37360*/  @!PT LDS RZ, [RZ] ;  /* 0x00000000fffff984 */ /* 0x000fe20000000800 */
[----:B------:R-:W-:Y:S01]  /*37370*/  @!PT LDS RZ, [RZ] ;  /* 0x00000000fffff984 */ /* 0x000fe20000000800 */
[----:B------:R-:W-:Y:S04]  /*37380*/  LDGSTS.E.BYPASS.LTC128B.128 [R0+0xf200], desc[UR50][R2.64], !P4 ;  /* 0x0f20000002007fae */ /* 0x000fe8000e101d72 */
[----:B------:R-:W-:Y:S04]  /*37390*/  LDGSTS.E.BYPASS.LTC128B.128 [R0+0x11a00], desc[UR50][R2.64+0x40], !P3 ;  /* 0x11a0004002007fae */ /* 0x000fe8000d901d72 */
[----:B------:R1:W-:Y:S02]  /*373a0*/  LDGSTS.E.BYPASS.LTC128B.128 [R0+0x14200], desc[UR50][R2.64+0x80], !P2 ;  /* 0x1420008002007fae */ /* 0x0003e4000d101d72 */
[----:B-1----:R-:W-:-:S07]  /*373b0*/  MOV R3, R14 ;  /* 0x0000000e00037202 */ /* 0x002fce0000000f00 */
[----:B0-----:R-:W-:Y:S05]  /*373c0*/  WARPSYNC.COLLECTIVE R15, `(.L_x_4865) ;  /* 0x000000000f087348 */ /* 0x001fea0003c00000 */
[----:B------:R1:W2:Y:S02]  /*373d0*/  SHFL.IDX P6, R14, R13, R12, R11 ;  /* 0x0000000c0d0e7389 */ /* 0x0002a400000c000b */
[----:B012---:R-:W-:Y:S01]  /*373e0*/  ENDCOLLECTIVE ;  /* 0x000000000000791b */ /* 0x007fe20003800000 */
.L_x_4865:
[----:B------:R-:W-:-:S05]  /*373f0*/  IMAD.SHL.U32 R34, R34, 0x10, RZ ;  /* 0x0000001022227824 */ /* 0x000fca00078e00ff */
[----:B------:R-:W-:Y:S02]  /*37400*/  LOP3.LUT R34, R34, 0x30, RZ, 0xc0, !PT ;  /* 0x0000003022227812 */ /* 0x000fe400078ec0ff */
[----:B------:R-:W-:Y:S01]  /*37410*/  MOV R13, R10 ;  /* 0x0000000a000d7202 */ /* 0x000fe20000000f00 */
[----:B------:R-:W-:Y:S02]  /*37420*/  IMAD.MOV.U32 R12, RZ, RZ, 0x2 ;  /* 0x00000002ff0c7424 */ /* 0x000fe400078e00ff */
[----:B------:R-:W-:-:S07]  /*37430*/  IMAD.MOV.U32 R2, RZ, RZ, R14 ;  /* 0x000000ffff027224 */ /* 0x000fce00078e000e */
[----:B------:R-:W-:Y:S05]  /*37440*/  WARPSYNC.COLLECTIVE R15, `(.L_x_4866) ;  /* 0x000000000f087348 */ /* 0x000fea0003c00000 */
[----:B------:R0:W1:Y:S02]  /*37450*/  SHFL.IDX P6, R14, R13, R12, R11 ;  /* 0x0000000c0d0e7389 */ /* 0x00006400000c000b */
[----:B01----:R-:W-:Y:S01]  /*37460*/  ENDCOLLECTIVE ;  /* 0x000000000000791b */ /* 0x003fe20003800000 */
.L_x_4866:
        /* <DEDUP_REMOVED lines=13> */
.L_x_4867:
[----:B------:R-:W0:Y:S01]  /*37540*/  S2R R3, SR_TID.X ;  /* 0x0000000000037919 */ /* 0x000e220000002100 */
[----:B------:R-:W-:Y:S02]  /*37550*/  IMAD.MOV.U32 R13, RZ, RZ, R10 ;  /* 0x000000ffff0d7224 */ /* 0x000fe400078e000a */
[----:B------:R-:W-:Y:S01]  /*37560*/  IMAD.MOV.U32 R12, RZ, RZ, 0x3 ;  /* 0x00000003ff0c7424 */ /* 0x000fe200078e00ff */
[----:B------:R-:W-:-:S07]  /*37570*/  MOV R2, R14 ;  /* 0x0000000e00027202 */ /* 0x000fce0000000f00 */
[----:B0-----:R-:W-:Y:S05]  /*37580*/  WARPSYNC.COLLECTIVE R15, `(.L_x_4868) ;  /* 0x000000000f087348 */ /* 0x001fea0003c00000 */
[----:B------:R1:W2:Y:S02]  /*37590*/  SHFL.IDX P6, R14, R13, R12, R11 ;  /* 0x0000000c0d0e7389 */ /* 0x0002a400000c000b */
[----:B012---:R-:W-:Y:S01]  /*375a0*/  ENDCOLLECTIVE ;  /* 0x000000000000791b */ /* 0x007fe20003800000 */
.L_x_4868:
[----:B------:R-:W-:Y:S01]  /*375b0*/  IMAD.SHL.U32 R3, R3, 0x10, RZ ;  /* 0x0000001003037824 */ /* 0x000fe200078e00ff */
[----:B------:R-:W-:-:S04]  /*375c0*/  MOV R13, R9 ;  /* 0x00000009000d7202 */ /* 0x000fc80000000f00 */
[----:B------:R-:W-:-:S04]  /*375d0*/  LOP3.LUT R3, R3, 0x30, RZ, 0xc0, !PT ;  /* 0x0000003003037812 */ /* 0x000fc800078ec0ff */
[----:B------:R-:W-:-:S05]  /*375e0*/  IADD3 R2, P0, R3, R2, RZ ;  /* 0x0000000203027210 */ /* 0x000fca0007f1e0ff */
[----:B------:R-:W-:Y:S02]  /*375f0*/  IMAD.X R3, RZ, RZ, R34, P0 ;  /* 0x000000ffff037224 */ /* 0x000fe400000e0622 */
[----:B------:R-:W-:-:S07]  /*37600*/  IMAD.MOV.U32 R34, RZ, RZ, R14 ;  /* 0x000000ffff227224 */ /* 0x000fce00078e000e */
[----:B------:R-:W-:Y:S05]  /*37610*/  WARPSYNC.COLLECTIVE R15, `(.L_x_4869) ;  /* 0x000000000f087348 */ /* 0x000fea0003c00000 */
[----:B------:R0:W1:Y:S02]  /*37620*/  SHFL.IDX P6, R14, R13, R12, R11 ;  /* 0x0000000c0d0e7389 */ /* 0x00006400000c000b */
[----:B01----:R-:W-:Y:S01]  /*37630*/  ENDCOLLECTIVE ;  /* 0x000000000000791b */ /* 0x003fe20003800000 */
.L_x_4869:
[----:B------:R-:W-:Y:S01]  /*37640*/  @!PT LDS RZ, [RZ] ;  /* 0x00000000fffff984 */ /* 0x000fe20000000800 */
[----:B------:R-:W-:Y:S01]  /*37650*/  @!PT LDS RZ, [RZ] ;  /* 0x00000000fffff984 */ /* 0x000fe20000000800 */
[----:B------:R-:W-:Y:S01]  /*37660*/  @!PT LDS RZ, [RZ] ;  /* 0x00000000fffff984 */ /* 0x000fe20000000800 */
[----:B------:R-:W-:Y:S04]  /*37670*/  LDGSTS.E.BYPASS.LTC128B.128 [R0+0x10200], desc[UR50][R2.64], !P4 ;  /* 0x1020000002007fae */ /* 0x000fe8000e101d72 */
[----:B------:R-:W-:Y:S04]  /*37680*/  LDGSTS.E.BYPASS.LTC128B.128 [R0+0x12a00], desc[UR50][R2.64+0x40], !P3 ;  /* 0x12a0004002007fae */ /* 0x000fe8000d901d72 */
[----:B------:R0:W-:Y:S01]  /*37690*/  LDGSTS.E.BYPASS.LTC128B.128 [R0+0x15200], desc[UR50][R2.64+0x80], !P2 ;  /* 0x1520008002007fae */ /* 0x0001e2000d101d72 */
[----:B------:R-:W-:Y:S01]  /*376a0*/  IMAD.MOV.U32 R13, RZ, RZ, R23 ;  /* 0x000000ffff0d7224 */ /* 0x000fe200078e0017 */
[----:B------:R-:W-:Y:S01]  /*376b0*/  MOV R12, RZ ;  /* 0x000000ff000c7202 */ /* 0x000fe20000000f00 */
[----:B0-----:R-:W0:Y:S01]  /*376c0*/  S2R R3, SR_TID.X ;  /* 0x0000000000037919 */ /* 0x001e220000002100 */
[----:B------:R-:W-:-:S07]  /*376d0*/  IMAD.MOV.U32 R2, RZ, RZ, R14 ;  /* 0x000000ffff027224 */ /* 0x000fce00078e000e */
[----:B0-----:R-:W-:Y:S05]  /*376e0*/  WARPSYNC.COLLECTIVE R15, `(.L_x_4870) ;  /* 0x000000000f087348 */ /* 0x001fea0003c00000 */
[----:B------:R1:W2:Y:S02]  /*376f0*/  SHFL.IDX P6, R14, R13, R12, R11 ;  /* 0x0000000c0d0e7389 */ /* 0x0002a400000c000b */
[----:B012---:R-:W-:Y:S01]  /*37700*/  ENDCOLLECTIVE ;  /* 0x000000000000791b */ /* 0x007fe20003800000 */
.L_x_4870:
[----:B------:R-:W-:Y:S02]  /*37710*/  IMAD.MOV.U32 R13, RZ, RZ, R25 ;  /* 0x000000ffff0d7224 */ /* 0x000fe400078e0019 */
[----:B------:R-:W-:-:S07]  /*37720*/  IMAD.MOV.U32 R23, RZ, RZ, R14 ;  /* 0x000000ffff177224 */ /* 0x000fce00078e000e */
[----:B------:R-:W-:Y:S05]  /*37730*/  WARPSYNC.COLLECTIVE R15, `(.L_x_4871) ;  /* 0x000000000f087348 */ /* 0x000fea0003c00000 */
[----:B------:R0:W1:Y:S02]  /*37740*/  SHFL.IDX P6, R14, R13, R12, R11 ;  /* 0x0000000c0d0e7389 */ /* 0x00006400000c000b */
[----:B01----:R-:W-:Y:S01]  /*37750*/  ENDCOLLECTIVE ;  /* 0x000000000000791b */ /* 0x003fe20003800000 */
.L_x_4871:
[----:B------:R-:W-:-:S05]  /*37760*/  IMAD.SHL.U32 R3, R3, 0x10, RZ ;  /* 0x0000001003037824 */ /* 0x000fca00078e00ff */
[----:B------:R-:W-:-:S04]  /*37770*/  LOP3.LUT R3, R3, 0x30, RZ, 0xc0, !PT ;  /* 0x0000003003037812 */ /* 0x000fc800078ec0ff */
[----:B------:R-:W-:-:S05]  /*37780*/  IADD3 R2, P0, R3, R2, RZ ;  /* 0x0000000203027210 */ /* 0x000fca0007f1e0ff */
[----:B------:R-:W-:-:S05]  /*37790*/  IMAD.X R3, RZ, RZ, R34, P0 ;  /* 0x000000ffff037224 */ /* 0x000fca00000e0622 */
[----:B------:R-:W-:Y:S01]  /*377a0*/  @!PT LDS RZ, [RZ] ;  /* 0x00000000fffff984 */ /* 0x000fe20000000800 */
[----:B------:R-:W-:Y:S01]  /*377b0*/  @!PT LDS RZ, [RZ] ;  /* 0x00000000fffff984 */ /* 0x000fe20000000800 */
[----:B------:R-:W-:Y:S01]  /*377c0*/  @!PT LDS RZ, [RZ] ;  /* 0x00000000fffff984 */ /* 0x000fe20000000800 */
[----:B------:R-:W-:Y:S04]  /*377d0*/  LDGSTS.E.BYPASS.LTC128B.128 [R0+0x10a00], desc[UR50][R2.64], !P4 ;  /* 0x10a0000002007fae */ /* 0x000fe8000e101d72 */
[----:B------:R-:W-:Y:S04]  /*377e0*/  LDGSTS.E.BYPASS.LTC128B.128 [R0+0x13200], desc[UR50][R2.64+0x40], !P3 ;  /* 0x1320004002007fae */ /* 0x000fe8000d901d72 */
[----:B------:R0:W-:Y:S02]  /*377f0*/  LDGSTS.E.BYPASS.LTC128B.128 [R0+0x15a00], desc[UR50][R2.64+0x80], !P2 ;  /* 0x15a0008002007fae */ /* 0x0001e4000d101d72 */
[----:B0-----:R-:W-:Y:S01]  /*37800*/  IMAD.MOV.U32 R2, RZ, RZ, R14 ;  /* 0x000000ffff027224 */ /* 0x001fe200078e000e */
[----:B------:R-:W-:Y:S06]  /*37810*/  BRA `(.L_x_4872) ;  /* 0xffffff6400647947 */ /* 0x000fec000383ffff */
.L_x_4584:
[----:B---3--:R3:W4:Y:S02]  /*37820*/  SYNCS.PHASECHK.TRANS64.TRYWAIT P0, [R4+URZ+0x33440], R31 ;  /* 0x0334401f040075a7 */ /* 0x008724000800017f */
[----:B----4-:R-:W-:Y:S05]  /*37830*/  @!P0 NANOSLEEP.SYNCS 0x989680 ;  /* 0x009896800000895d */ /* 0x010fea0003900000 */
[----:B------:R-:W4:Y:S02]  /*37840*/  @!P0 SYNCS.PHASECHK.TRANS64 P0, [R4+URZ+0x33440], R31 ;  /* 0x0334401f040085a7 */ /* 0x000f24000800007f */
[----:B----4-:R-:W-:Y:S05]  /*37850*/  @!P0 BRA `(.L_x_4584) ;  /* 0xfffffffc00f08947 */ /* 0x010fea000383ffff */
[----:B------:R-:W-:Y:S05]  /*37860*/  BRA `(.L_x_4873) ;  /* 0xffffff6400c87947 */ /* 0x000fea000383ffff */
.L_x_4585:
[----:B------:R-:W-:Y:S01]  /*37870*/  BSSY B0, `(.L_x_4874) ;  /* 0x0000008000007945 */ /* 0x000fe20003800000 */
[----:B------:R-:W-:Y:S01]  /*37880*/  IMAD.MOV.U32 R13, RZ, RZ, R10 ;  /* 0x000000ffff0d7224 */ /* 0x000fe200078e000a */
[----:B------:R-:W-:Y:S01]  /*37890*/  MOV R12, RZ ;  /* 0x000000ff000c7202 */ /* 0x000fe20000000f00 */
[----:B------:R-:W-:Y:S02]  /*378a0*/  IMAD.MOV.U32 R11, RZ, RZ, 0x1c1f ;  /* 0x00001c1fff0b7424 */ /* 0x000fe400078e00ff */
[----:B------:R-:W-:-:S07]  /*378b0*/  IMAD.MOV.U32 R15, RZ, RZ, -0x1 ;  /* 0xffffffffff0f7424 */ /* 0x000fce00078e00ff */
[----:B0123--:R-:W-:Y:S05]  /*378c0*/  WARPSYNC.COLLECTIVE R15, `(.L_x_4875) ;  /* 0x000000000f087348 */ /* 0x00ffea0003c00000 */
[----:B------:R4:W0:Y:S02]  /*378d0*/  SHFL.IDX P6, R14, R13, R12, R11 ;  /* 0x0000000c0d0e7389 */ /* 0x00082400000c000b */
[----:B01234-:R-:W-:Y:S01]  /*378e0*/  ENDCOLLECTIVE ;  /* 0x000000000000791b */ /* 0x01ffe20003800000 */
.L_x_4875:
[----:B------:R-:W-:Y:S05]  /*378f0*/  BSYNC B0 ;  /* 0x0000000000007941 */ /* 0x000fea0003800000 */
.L_x_4874:
        /* <DEDUP_REMOVED lines=8> */
.L_x_4876:
[----:B------:R-:W-:Y:S01]  /*37980*/  MOV R13, R10 ;  /* 0x0000000a000d7202 */ /* 0x000fe20000000f00 */
[----:B------:R-:W-:Y:S02]  /*37990*/  IMAD.MOV.U32 R12, RZ, RZ, 0x1 ;  /* 0x00000001ff0c7424 */ /* 0x000fe400078e00ff */
[----:B------:R-:W-:-:S07]  /*379a0*/  IMAD.MOV.U32 R2, RZ, RZ, R14 ;  /* 0x000000ffff027224 */ /* 0x000fce00078e000e */
[----:B------:R-:W-:Y:S05]  /*379b0*/  WARPSYNC.COLLECTIVE R15, `(.L_x_4877) ;  /* 0x000000000f087348 */ /* 0x000fea0003c00000 */
[----:B------:R0:W1:Y:S02]  /*379c0*/  SHFL.IDX P6, R14, R13, R12, R11 ;  /* 0x0000000c0d0e7389 */ /* 0x00006400000c000b */
[----:B01----:R-:W-:Y:S01]  /*379d0*/  ENDCOLLECTIVE ;  /* 0x000000000000791b */ /* 0x003fe20003800000 */
.L_x_4877:
        /* <DEDUP_REMOVED lines=13> */
.L_x_4878:
[----:B------:R-:W-:Y:S02]  /*37ab0*/  IMAD.MOV.U32 R13, RZ, RZ, R10 ;  /* 0x000000ffff0d7224 */ /* 0x000fe400078e000a */
[----:B------:R-:W-:Y:S02]  /*37ac0*/  IMAD.MOV.U32 R12, RZ, RZ, 0x2 ;  /* 0x00000002ff0c7424 */ /* 0x000fe400078e00ff */
[----:B------:R-:W-:-:S07]  /*37ad0*/  IMAD.MOV.U32 R2, RZ, RZ, R14 ;  /* 0x000000ffff027224 */ /* 0x000fce00078e000e */
[----:B------:R-:W-:Y:S05]  /*37ae0*/  WARPSYNC.COLLECTIVE R15, `(.L_x_4879) ;  /* 0x000000000f087348 */ /* 0x000fea0003c00000 */
[----:B------:R0:W1:Y:S02]  /*37af0*/  SHFL.IDX P6, R14, R13, R12, R11 ;  /* 0x0000000c0d0e7389 */ /* 0x00006400000c000b */
[----:B01----:R-:W-:Y:S01]  /*37b00*/  ENDCOLLECTIVE ;  /* 0x000000000000791b */ /* 0x003fe20003800000 */
.L_x_4879:
        /* <DEDUP_REMOVED lines=13> */
.L_x_4880:
[----:B------:R-:W-:Y:S02]  /*37be0*/  IMAD.MOV.U32 R13, RZ, RZ, R10 ;  /* 0x000000ffff0d7224 */ /* 0x000fe400078e000a */
[----:B------:R-:W-:Y:S01]  /*37bf0*/  IMAD.MOV.U32 R12, RZ, RZ, 0x3 ;  /* 0x00000003ff0c7424 */ /* 0x000fe200078e00ff */
[----:B------:R-:W-:-:S07]  /*37c00*/  MOV R2, R14 ;  /* 0x0000000e00027202 */ /* 0x000fce0000000f00 */
[----:B------:R-:W-:Y:S05]  /*37c10*/  WARPSYNC.COLLECTIVE R15, `(.L_x_4881) ;  /* 0x000000000f087348 */ /* 0x000fea0003c00000 */
[----:B------:R0:W1:Y:S02]  /*37c20*/  SHFL.IDX P6, R14, R13, R12, R11 ;  /* 0x0000000c0d0e7389 */ /* 0x00006400000c000b */
[----:B01----:R-:W-:Y:S01]  /*37c30*/  ENDCOLLECTIVE ;  /* 0x000000000000791b */ /* 0x003fe20003800000 */
.L_x_4881:
[----:B------:R-:W-:-:S05]  /*37c40*/  IADD3 R2, P0, R23, R2, RZ ;  /* 0x0000000217027210 */ /* 0x000fca0007f1e0ff */
[----:B------:R-:W-:-:S05]  /*37c50*/  IMAD.X R3, RZ, RZ, R8, P0 ;  /* 0x000000ffff037224 */ /* 0x000fca00000e0608 */
[----:B------:R-:W-:Y:S01]  /*37c60*/  @!PT LDS RZ, [RZ] ;  /* 0x00000000fffff984 */ /* 0x000fe20000000800 */
[----:B------:R-:W-:Y:S01]  /*37c70*/  @!PT LDS RZ, [RZ] ;  /* 0x00000000fffff984 */ /* 0x000fe20000000800 */
[----:B------:R-:W-:Y:S01]  /*37c80*/  @!PT LDS RZ, [RZ] ;  /* 0x00000000fffff984 */ /* 0x000fe20000000800 */
[----:B------:R0:W-:Y:S01]  /*37c90*/  LDGSTS.E.BYPASS.LTC128B.128 [R0+0x25200], desc[UR50][R2.64], !P4 ;  /* 0x2520000002007fae */ /* 0x0001e2000e101d72 */
[----:B------:R-:W-:-:S03]  /*37ca0*/  MOV R13, R5 ;  /* 0x00000005000d7202 */ /* 0x000fc60000000f00 */
[----:B------:R0:W-:Y:S04]  /*37cb0*/  LDGSTS.E.BYPASS.LTC128B.128 [R0+0x27a00], desc[UR50][R2.64+0x40], !P3 ;  /* 0x27a0004002007fae */ /* 0x0001e8000d901d72 */
[----:B------:R0:W-:Y:S01]  /*37cc0*/  LDGSTS.E.BYPASS.LTC128B.128 [R0+0x2a200], desc[UR50][R2.64+0x80], !P2 ;  /* 0x2a20008002007fae */ /* 0x0001e2000d101d72 */
[----:B------:R-:W-:-:S07]  /*37cd0*/  IMAD.MOV.U32 R8, RZ, RZ, R14 ;  /* 0x000000ffff087224 */ /* 0x000fce00078e000e */
[----:B0-----:R-:W-:Y:S05]  /*37ce0*/  WARPSYNC.COLLECTIVE R15, `(.L_x_4882) ;  /* 0x000000000f087348 */ /* 0x001fea0003c00000 */
[----:B------:R1:W2:Y:S02]  /*37cf0*/  SHFL.IDX P6, R14, R13, R12, R11 ;  /* 0x0000000c0d0e7389 */ /* 0x0002a400000c000b */
[----:B012---:R-:W-:Y:S01]  /*37d00*/  ENDCOLLECTIVE ;  /* 0x000000000000791b */ /* 0x007fe20003800000 */
.L_x_4882:
[----:B------:R-:W-:Y:S02]  /*37d10*/  IMAD.MOV.U32 R13, RZ, RZ, R7 ;  /* 0x000000ffff0d7224 */ /* 0x000fe400078e0007 */
[----:B------:R-:W-:Y:S02]  /*37d20*/  IMAD.MOV.U32 R12, RZ, RZ, RZ ;  /* 0x000000ffff0c7224 */ /* 0x000fe400078e00ff */
[----:B------:R-:W-:-:S07]  /*37d30*/  IMAD.MOV.U32 R2, RZ, RZ, R14 ;  /* 0x000000ffff027224 */ /* 0x000fce00078e000e */
[----:B------:R-:W-:Y:S05]  /*37d40*/  WARPSYNC.COLLECTIVE R15, `(.L_x_4883) ;  /* 0x000000000f087348 */ /* 0x000fea0003c00000 */
[----:B------:R0:W1:Y:S02]  /*37d50*/  SHFL.IDX P6, R14, R13, R12, R11 ;  /* 0x0000000c0d0e7389 */ /* 0x00006400000c000b */
[----:B01----:R-:W-:Y:S01]  /*37d60*/  ENDCOLLECTIVE ;  /* 0x000000000000791b */ /* 0x003fe20003800000 */
.L_x_4883:
        /* <DEDUP_REMOVED lines=13> */
.L_x_4884:
[----:B------:R-:W-:Y:S01]  /*37e40*/  IMAD.MOV.U32 R2, RZ, RZ, R14 ;  /* 0x000000ffff027224 */ /* 0x000fe200078e000e */
[----:B------:R-:W-:Y:S06]  /*37e50*/  BRA `(.L_x_4885) ;  /* 0xffffff64006c7947 */ /* 0x000fec000383ffff */
.L_x_4590:
[----:B------:R0:W0:Y:S02]  /*37e60*/  SYNCS.PHASECHK.TRANS64.TRYWAIT P2, [R2+URZ+0x33470], R3 ;  /* 0x03347003020075a7 */ /* 0x000024000804017f */
[----:B0-----:R-:W-:Y:S05]  /*37e70*/  @!P2 NANOSLEEP.SYNCS 0x989680 ;  /* 0x009896800000a95d */ /* 0x001fea0003900000 */
[----:B------:R-:W0:Y:S02]  /*37e80*/  @!P2 SYNCS.PHASECHK.TRANS64 P2, [R2+URZ+0x33470], R3 ;  /* 0x033470030200a5a7 */ /* 0x000e24000804007f */
[----:B0-----:R-:W-:Y:S05]  /*37e90*/  @!P2 BRA `(.L_x_4590) ;  /* 0xfffffffc00f0a947 */ /* 0x001fea000383ffff */
[----:B------:R-:W-:Y:S05]  /*37ea0*/  BRA `(.L_x_4886) ;  /* 0xffffff6400d87947 */ /* 0x000fea000383ffff */
.L_x_4592:
[----:B------:R0:W0:Y:S02]  /*37eb0*/  SYNCS.PHASECHK.TRANS64.TRYWAIT P2, [R2+URZ+0x33460], R3 ;  /* 0x03346003020075a7 */ /* 0x000024000804017f */
[----:B0-----:R-:W-:Y:S05]  /*37ec0*/  @!P2 NANOSLEEP.SYNCS 0x989680 ;  /* 0x009896800000a95d */ /* 0x001fea0003900000 */
[----:B------:R-:W0:Y:S02]  /*37ed0*/  @!P2 SYNCS.PHASECHK.TRANS64 P2, [R2+URZ+0x33460], R3 ;  /* 0x033460030200a5a7 */ /* 0x000e24000804007f */
[----:B0-----:R-:W-:Y:S05]  /*37ee0*/  @!P2 BRA `(.L_x_4592) ;  /* 0xfffffffc00f0a947 */ /* 0x001fea000383ffff */
[----:B------:R-:W-:Y:S05]  /*37ef0*/  BRA `(.L_x_4887) ;  /* 0xffffff6400e87947 */ /* 0x000fea000383ffff */
.L_x_4600:
[----:B0-----:R0:W2:Y:S02]  /*37f00*/  SYNCS.PHASECHK.TRANS64.TRYWAIT P1, [R0+URZ+0x33470], R3 ;  /* 0x03347003000075a7 */ /* 0x0010a4000802017f */
[----:B--2---:R-:W-:Y:S05]  /*37f10*/  @!P1 NANOSLEEP.SYNCS 0x989680 ;  /* 0x009896800000995d */ /* 0x004fea0003900000 */
[----:B------:R-:W2:Y:S02]  /*37f20*/  @!P1 SYNCS.PHASECHK.TRANS64 P1, [R0+URZ+0x33470], R3 ;  /* 0x03347003000095a7 */ /* 0x000ea4000802007f */
[----:B--2---:R-:W-:Y:S05]  /*37f30*/  @!P1 BRA `(.L_x_4600) ;  /* 0xfffffffc00f09947 */ /* 0x004fea000383ffff */
[----:B------:R-:W-:Y:S05]  /*37f40*/  BRA `(.L_x_4888) ;  /* 0xffffff74002c7947 */ /* 0x000fea000383ffff */
.L_x_4602:
[----:B0-----:R0:W2:Y:S02]  /*37f50*/  SYNCS.PHASECHK.TRANS64.TRYWAIT P1, [R0+URZ+0x33460], R3 ;  /* 0x03346003000075a7 */ /* 0x0010a4000802017f */
[----:B--2---:R-:W-:Y:S05]  /*37f60*/  @!P1 NANOSLEEP.SYNCS 0x989680 ;  /* 0x009896800000995d */ /* 0x004fea0003900000 */
[----:B------:R-:W2:Y:S02]  /*37f70*/  @!P1 SYNCS.PHASECHK.TRANS64 P1, [R0+URZ+0x33460], R3 ;  /* 0x03346003000095a7 */ /* 0x000ea4000802007f */
[----:B--2---:R-:W-:Y:S05]  /*37f80*/  @!P1 BRA `(.L_x_4602) ;  /* 0xfffffffc00f09947 */ /* 0x004fea000383ffff */
[----:B------:R-:W-:Y:S05]  /*37f90*/  BRA `(.L_x_4889) ;  /* 0xffffff7400387947 */ /* 0x000fea000383ffff */
.L_x_4607:
        /* <DEDUP_REMOVED lines=8> */
.L_x_4891:
[----:B------:R-:W-:Y:S05]  /*38020*/  BSYNC B0 ;  /* 0x0000000000007941 */ /* 0x000fea0003800000 */
.L_x_4890:
        /* <DEDUP_REMOVED lines=9> */
.L_x_4892:
        /* <DEDUP_REMOVED lines=24> */
.L_x_4893:
[----:B------:R-:W-:Y:S01]  /*38240*/  IMAD.MOV.U32 R12, RZ, RZ, 0x2 ;  /* 0x00000002ff0c7424 */ /* 0x000fe200078e00ff */
[----:B------:R-:W-:-:S05]  /*38250*/  SEL R14, R14, RZ, P1 ;  /* 0x000000ff0e0e7207 */ /* 0x000fca0000800000 */
[----:B------:R-:W-:-:S05]  /*38260*/  IMAD.IADD R5, R13, 0x1, R14 ;  /* 0x000000010d057824 */ /* 0x000fca00078e020e */
[----:B------:R-:W-:-:S07]  /*38270*/  MOV R13, R5 ;  /* 0x00000005000d7202 */ /* 0x000fce0000000f00 */
[----:B------:R-:W-:Y:S05]  /*38280*/  WARPSYNC.COLLECTIVE R15, `(.L_x_4894) ;  /* 0x000000000f087348 */ /* 0x000fea0003c00000 */
[----:B------:R0:W1:Y:S02]  /*38290*/  SHFL.UP P6, R14, R13, R12, R11 ;  /* 0x0400000c0d0e7389 */ /* 0x00006400000c000b */
[----:B01----:R-:W-:Y:S01]  /*382a0*/  ENDCOLLECTIVE ;  /* 0x000000000000791b */ /* 0x003fe20003800000 */
.L_x_4894:
[----:B------:R-:W-:Y:S01]  /*382b0*/  IMAD.MOV.U32 R12, RZ, RZ, 0x4 ;  /* 0x00000004ff0c7424 */ /* 0x000fe200078e00ff */
[----:B------:R-:W-:-:S05]  /*382c0*/  SEL R2, R14, RZ, P2 ;  /* 0x000000ff0e027207 */ /* 0x000fca0001000000 */
[----:B------:R-:W-:-:S04]  /*382d0*/  IMAD.IADD R2, R5, 0x1, R2 ;  /* 0x0000000105027824 */ /* 0x000fc800078e0202 */
[----:B------:R-:W-:-:S07]  /*382e0*/  IMAD.MOV.U32 R13, RZ, RZ, R2 ;  /* 0x000000ffff0d7224 */ /* 0x000fce00078e0002 */
[----:B------:R-:W-:Y:S05]  /*382f0*/  WARPSYNC.COLLECTIVE R15, `(.L_x_4895) ;  /* 0x000000000f087348 */ /* 0x000fea0003c00000 */
[----:B------:R0:W1:Y:S02]  /*38300*/  SHFL.UP P6, R14, R13, R12, R11 ;  /* 0x0400000c0d0e7389 */ /* 0x00006400000c000b */
[----:B01----:R-:W-:Y:S01]  /*38310*/  ENDCOLLECTIVE ;  /* 0x000000000000791b */ /* 0x003fe20003800000 */
.L_x_4895:
[----:B------:R-:W-:Y:S01]  /*38320*/  IMAD.MOV.U32 R12, RZ, RZ, 0x8 ;  /* 0x00000008ff0c7424 */ /* 0x000fe200078e00ff */
[----:B------:R-:W-:-:S04]  /*38330*/  SEL R3, R14, RZ, P3 ;  /* 0x000000ff0e037207 */ /* 0x000fc80001800000 */
[----:B------:R-:W-:-:S05]  /*38340*/  IADD3 R3, R2, R3, RZ ;  /* 0x0000000302037210 */ /* 0x000fca0007ffe0ff */
[----:B------:R-:W-:-:S07]  /*38350*/  IMAD.MOV.U32 R13, RZ, RZ, R3 ;  /* 0x000000ffff0d7224 */ /* 0x000fce00078e0003 */
[----:B------:R-:W-:Y:S05]  /*38360*/  WARPSYNC.COLLECTIVE R15, `(.L_x_4896) ;  /* 0x000000000f087348 */ /* 0x000fea0003c00000 */
[----:B------:R0:W1:Y:S02]  /*38370*/  SHFL.UP P6, R14, R13, R12, R11 ;  /* 0x0400000c0d0e7389 */ /* 0x00006400000c000b */
[----:B01----:R-:W-:Y:S01]  /*38380*/  ENDCOLLECTIVE ;  /* 0x000000000000791b */ /* 0x003fe20003800000 */
.L_x_4896:
[----:B------:R-:W-:Y:S02]  /*38390*/  MOV R12, 0x10 ;  /* 0x00000010000c7802 */ /* 0x000fe40000000f00 */
[----:B------:R-:W-:-:S05]  /*383a0*/  SEL R14, R14, RZ, P4 ;  /* 0x000000ff0e0e7207 */ /* 0x000fca0002000000 */
[----:B------:R-:W-:-:S04]  /*383b0*/  IMAD.IADD R5, R3, 0x1, R14 ;  /* 0x0000000103057824 */ /* 0x000fc800078e020e */
[----:B------:R-:W-:-:S07]  /*383c0*/  IMAD.MOV.U32 R13, RZ, RZ, R5 ;  /* 0x000000ffff0d7224 */ /* 0x000fce00078e0005 */
[----:B------:R-:W-:Y:S05]  /*383d0*/  WARPSYNC.COLLECTIVE R15, `(.L_x_4897) ;  /* 0x000000000f087348 */ /* 0x000fea0003c00000 */
[----:B------:R0:W1:Y:S02]  /*383e0*/  SHFL.UP P6, R14, R13, R12, R11 ;  /* 0x0400000c0d0e7389 */ /* 0x00006400000c000b */
[----:B01----:R-:W-:Y:S01]  /*383f0*/  ENDCOLLECTIVE ;  /* 0x000000000000791b */ /* 0x003fe20003800000 */
.L_x_4897:
        /* <DEDUP_REMOVED lines=8> */
.L_x_4898:
[----:B------:R-:W-:Y:S05]  /*38480*/  BRA `(.L_x_4899) ;  /* 0xffffff7c00d07947 */ /* 0x000fea000383ffff */
.L_x_4610:
[----:B------:R-:W-:Y:S01]  /*38490*/  BSSY B0, `(.L_x_4900) ;  /* 0x0000007000007945 */ /* 0x000fe20003800000 */
[----:B------:R-:W-:Y:S02]  /*384a0*/  IMAD.MOV.U32 R12, RZ, RZ, 0x1 ;  /* 0x00000001ff0c7424 */ /* 0x000fe400078e00ff */
[----:B------:R-:W-:Y:S02]  /*384b0*/  IMAD.MOV.U32 R11, RZ, RZ, RZ ;  /* 0x000000ffff0b7224 */ /* 0x000fe400078e00ff */
[----:B------:R-:W-:-:S07]  /*384c0*/  IMAD.MOV.U32 R15, RZ, RZ, -0x1 ;  /* 0xffffffffff0f7424 */ /* 0x000fce00078e00ff */
[----:B------:R-:W-:Y:S05]  /*384d0*/  WARPSYNC.COLLECTIVE R15, `(.L_x_4901) ;  /* 0x000000000f087348 */ /* 0x000fea0003c00000 */
[----:B------:R0:W1:Y:S02]  /*384e0*/  SHFL.UP P6, R14, R13, R12, R11 ;  /* 0x0400000c0d0e7389 */ /* 0x00006400000c000b */
[----:B01----:R-:W-:Y:S01]  /*384f0*/  ENDCOLLECTIVE ;  /* 0x000000000000791b */ /* 0x003fe20003800000 */
.L_x_4901:
[----:B------:R-:W-:Y:S05]  /*38500*/  BSYNC B0 ;  /* 0x0000000000007941 */ /* 0x000fea0003800000 */
.L_x_4900:
        /* <DEDUP_REMOVED lines=8> */
.L_x_4902:
[----:B------:R-:W-:Y:S02]  /*38590*/  MOV R12, 0x4 ;  /* 0x00000004000c7802 */ /* 0x000fe40000000f00 */
[----:B------:R-:W-:-:S05]  /*385a0*/  SEL R2, R14, RZ, P2 ;  /* 0x000000ff0e027207 */ /* 0x000fca0001000000 */
[----:B------:R-:W-:-:S04]  /*385b0*/  IMAD.IADD R2, R13, 0x1, R2 ;  /* 0x000000010d027824 */ /* 0x000fc800078e0202 */
[----:B------:R-:W-:-:S07]  /*385c0*/  IMAD.MOV.U32 R13, RZ, RZ, R2 ;  /* 0x000000ffff0d7224 */ /* 0x000fce00078e0002 */
[----:B------:R-:W-:Y:S05]  /*385d0*/  WARPSYNC.COLLECTIVE R15, `(.L_x_4903) ;  /* 0x000000000f087348 */ /* 0x000fea0003c00000 */
[----:B------:R0:W1:Y:S02]  /*385e0*/  SHFL.UP P6, R14, R13, R12, R11 ;  /* 0x0400000c0d0e7389 */ /* 0x00006400000c000b */
[----:B01----:R-:W-:Y:S01]  /*385f0*/  ENDCOLLECTIVE ;  /* 0x000000000000791b */ /* 0x003fe20003800000 */
.L_x_4903:
[----:B------:R-:W-:Y:S01]  /*38600*/  IMAD.MOV.U32 R12, RZ, RZ, 0x8 ;  /* 0x00000008ff0c7424 */ /* 0x000fe200078e00ff */
[----:B------:R-:W-:-:S05]  /*38610*/  SEL R3, R14, RZ, P3 ;  /* 0x000000ff0e037207 */ /* 0x000fca0001800000 */
[----:B------:R-:W-:-:S04]  /*38620*/  IMAD.IADD R3, R2, 0x1, R3 ;  /* 0x0000000102037824 */ /* 0x000fc800078e0203 */
[----:B------:R-:W-:-:S07]  /*38630*/  IMAD.MOV.U32 R13, RZ, RZ, R3 ;  /* 0x000000ffff0d7224 */ /* 0x000fce00078e0003 */
[----:B------:R-:W-:Y:S05]  /*38640*/  WARPSYNC.COLLECTIVE R15, `(.L_x_4904) ;  /* 0x000000000f087348 */ /* 0x000fea0003c00000 */
[----:B------:R0:W1:Y:S02]  /*38650*/  SHFL.UP P6, R14, R13, R12, R11 ;  /* 0x0400000c0d0e7389 */ /* 0x00006400000c000b */
[----:B01----:R-:W-:Y:S01]  /*38660*/  ENDCOLLECTIVE ;  /* 0x000000000000791b */ /* 0x003fe20003800000 */
.L_x_4904:
[----:B------:R-:W-:Y:S01]  /*38670*/  IMAD.MOV.U32 R12, RZ, RZ, 0x10 ;  /* 0x00000010ff0c7424 */ /* 0x000fe200078e00ff */
[----:B------:R-:W-:-:S05]  /*38680*/  SEL R14, R14, RZ, P4 ;  /* 0x000000ff0e0e7207 */ /* 0x000fca0002000000 */
[----:B------:R-:W-:-:S05]  /*38690*/  IMAD.IADD R5, R3, 0x1, R14 ;  /* 0x0000000103057824 */ /* 0x000fca00078e020e */
[----:B------:R-:W-:-:S07]  /*386a0*/  MOV R13, R5 ;  /* 0x00000005000d7202 */ /* 0x000fce0000000f00 */
[----:B------:R-:W-:Y:S05]  /*386b0*/  WARPSYNC.COLLECTIVE R15, `(.L_x_4905) ;  /* 0x000000000f087348 */ /* 0x000fea0003c00000 */
[----:B------:R0:W1:Y:S02]  /*386c0*/  SHFL.UP P6, R14, R13, R12, R11 ;  /* 0x0400000c0d0e7389 */ /* 0x00006400000c000b */
[----:B01----:R-:W-:Y:S01]  /*386d0*/  ENDCOLLECTIVE ;  /* 0x000000000000791b */ /* 0x003fe20003800000 */
.L_x_4905:
        /* <DEDUP_REMOVED lines=8> */
.L_x_4906:
[----:B------:R-:W-:Y:S05]  /*38760*/  BRA `(.L_x_4907) ;  /* 0xffffff7c00bc7947 */ /* 0x000fea000383ffff */
.L_x_4612:
[----:B------:R-:W-:Y:S01]  /*38770*/  BSSY B0, `(.L_x_4908) ;  /* 0x0000006000007945 */ /* 0x000fe20003800000 */
[----:B------:R-:W-:Y:S01]  /*38780*/  PLOP3.LUT P6, PT, P6, PT, PT, 0x8, 0x0 ;  /* 0x000000000000781c */ /* 0x000fe200037ce170 */
[----:B------:R-:W-:-:S12]  /*38790*/  IMAD.MOV.U32 R15, RZ, RZ, -0x1 ;  /* 0xffffffffff0f7424 */ /* 0x000fd800078e00ff */
[----:B0-----:R-:W-:Y:S05]  /*387a0*/  WARPSYNC.COLLECTIVE R15, `(.L_x_4909) ;  /* 0x000000000f087348 */ /* 0x001fea0003c00000 */
[----:B------:R-:W-:Y:S01]  /*387b0*/  VOTE.ANY R14, PT, P6 ;  /* 0x00000000000e7806 */ /* 0x000fe200030e0100 */
[----:B0-----:R-:W-:Y:S06]  /*387c0*/  ENDCOLLECTIVE ;  /* 0x000000000000791b */ /* 0x001fec0003800000 */
.L_x_4909:
[----:B------:R-:W-:Y:S05]  /*387d0*/  BSYNC B0 ;  /* 0x0000000000007941 */ /* 0x000fea0003800000 */
.L_x_4908:
[----:B------:R-:W-:Y:S01]  /*387e0*/  IMAD.MOV.U32 R8, RZ, RZ, R14 ;  /* 0x000000ffff087224 */ /* 0x000fe200078e000e */
[----:B------:R-:W-:Y:S01]  /*387f0*/  MOV R11, 0x1f ;  /* 0x0000001f000b7802 */ /* 0x000fe20000000f00 */
[----:B------:R-:W-:Y:S02]  /*38800*/  IMAD.MOV.U32 R13, RZ, RZ, R7 ;  /* 0x000000ffff0d7224 */ /* 0x000fe400078e0007 */
[----:B------:R-:W0:Y:S01]  /*38810*/  POPC R5, R8 ;  /* 0x0000000800057309 */ /* 0x000e220000000000 */
[----:B------:R-:W-:Y:S02]  /*38820*/  IMAD.MOV.U32 R15, RZ, RZ, -0x1 ;  /* 0xffffffffff0f7424 */ /* 0x000fe400078e00ff */
[----:B0-----:R-:W-:-:S07]  /*38830*/  IMAD.MOV.U32 R12, RZ, RZ, R5 ;  /* 0x000000ffff0c7224 */ /* 0x001fce00078e0005 */
[----:B------:R-:W-:Y:S05]  /*38840*/  WARPSYNC.COLLECTIVE R15, `(.L_x_4910) ;  /* 0x000000000f087348 */ /* 0x000fea0003c00000 */
[----:B------:R0:W1:Y:S02]  /*38850*/  SHFL.IDX P6, R14, R13, R12, R11 ;  /* 0x0000000c0d0e7389 */ /* 0x00006400000c000b */
[----:B01----:R-:W-:Y:S01]  /*38860*/  ENDCOLLECTIVE ;  /* 0x000000000000791b */ /* 0x003fe20003800000 */
.L_x_4910:
[----:B------:R-:W-:Y:S02]  /*38870*/  IMAD.MOV.U32 R13, RZ, RZ, R4 ;  /* 0x000000ffff0d7224 */ /* 0x000fe400078e0004 */
[----:B------:R-:W-:-:S07]  /*38880*/  IMAD.MOV.U32 R7, RZ, RZ, R14 ;  /* 0x000000ffff077224 */ /* 0x000fce00078e000e */
[----:B------:R-:W-:Y:S05]  /*38890*/  WARPSYNC.COLLECTIVE R15, `(.L_x_4911) ;  /* 0x000000000f087348 */ /* 0x000fea0003c00000 */
[----:B------:R0:W1:Y:S02]  /*388a0*/  SHFL.IDX P6, R14, R13, R12, R11 ;  /* 0x0000000c0d0e7389 */ /* 0x00006400000c000b */
[----:B01----:R-:W-:Y:S01]  /*388b0*/  ENDCOLLECTIVE ;  /* 0x000000000000791b */ /* 0x003fe20003800000 */
.L_x_4911:
[----:B------:R-:W-:Y:S01]  /*388c0*/  IMAD.MOV.U32 R4, RZ, RZ, R14 ;  /* 0x000000ffff047224 */ /* 0x000fe200078e000e */
[----:B------:R-:W-:Y:S06]  /*388d0*/  BRA `(.L_x_4912) ;  /* 0xffffff7c009c7947 */ /* 0x000fec000383ffff */
.L_x_4614:
[----:B------:R-:W-:Y:S01]  /*388e0*/  BSSY B0, `(.L_x_4913) ;  /* 0x0000007000007945 */ /* 0x000fe20003800000 */
[----:B------:R-:W-:Y:S01]  /*388f0*/  MOV R13, R3 ;  /* 0x00000003000d7202 */ /* 0x000fe20000000f00 */
[----:B------:R-:W-:Y:S02]  /*38900*/  IMAD.MOV.U32 R11, RZ, RZ, 0x1f ;  /* 0x0000001fff0b7424 */ /* 0x000fe400078e00ff */
[----:B------:R-:W-:-:S07]  /*38910*/  IMAD.MOV.U32 R15, RZ, RZ, -0x1 ;  /* 0xffffffffff0f7424 */ /* 0x000fce00078e00ff */
[----:B0123--:R-:W-:Y:S05]  /*38920*/  WARPSYNC.COLLECTIVE R15, `(.L_x_4914) ;  /* 0x000000000f087348 */ /* 0x00ffea0003c00000 */
[----:B------:R4:W0:Y:S02]  /*38930*/  SHFL.IDX P6, R14, R13, R12, R11 ;  /* 0x0000000c0d0e7389 */ /* 0x00082400000c000b */
[----:B01234-:R-:W-:Y:S01]  /*38940*/  ENDCOLLECTIVE ;  /* 0x000000000000791b */ /* 0x01ffe20003800000 */
.L_x_4914:
[----:B------:R-:W-:Y:S05]  /*38950*/  BSYNC B0 ;  /* 0x0000000000007941 */ /* 0x000fea0003800000 */
.L_x_4913:
[----:B------:R-:W-:Y:S01]  /*38960*/  IMAD.MOV.U32 R24, RZ, RZ, R14 ;  /* 0x000000ffff187224 */ /* 0x000fe200078e000e */
[----:B------:R-:W-:Y:S06]  /*38970*/  BRA `(.L_x_4613) ;  /* 0xffffff7c008c7947 */ /* 0x000fec000383ffff */
.L_x_4618:
[----:B0-----:R0:W1:Y:S02]  /*38980*/  SYNCS.PHASECHK.TRANS64.TRYWAIT P0, [R5+URZ+0x33420], R0 ;  /* 0x03342000050075a7 */ /* 0x001064000800017f */
[----:B-1----:R-:W-:Y:S05]  /*38990*/  @!P0 NANOSLEEP.SYNCS 0x989680 ;  /* 0x009896800000895d */ /* 0x002fea0003900000 */
[----:B------:R-:W1:Y:S02]  /*389a0*/  @!P0 SYNCS.PHASECHK.TRANS64 P0, [R5+URZ+0x33420], R0 ;  /* 0x03342000050085a7 */ /* 0x000e64000800007f */
[----:B-1----:R-:W-:Y:S05]  /*389b0*/  @!P0 BRA `(.L_x_4618) ;  /* 0xfffffffc00f08947 */ /* 0x002fea000383ffff */
[----:B------:R-:W-:Y:S05]  /*389c0*/  BRA `(.L_x_4915) ;  /* 0xffffff8000ec7947 */ /* 0x000fea000383ffff */
.L_x_4619:
[----:B------:R-:W1:Y:S01]  /*389d0*/  S2R R2, SR_TID.X ;  /* 0x0000000000027919 */ /* 0x000e620000002100 */
[----:B------:R-:W-:Y:S01]  /*389e0*/  BSSY B0, `(.L_x_4916) ;  /* 0x000000a000007945 */ /* 0x000fe20003800000 */
[----:B------:R-:W-:Y:S01]  /*389f0*/  MOV R12, RZ ;  /* 0x000000ff000c7202 */ /* 0x000fe20000000f00 */
        /* <DEDUP_REMOVED lines=8> */
.L_x_4917:
[----:B------:R-:W-:Y:S05]  /*38a80*/  BSYNC B0 ;  /* 0x0000000000007941 */ /* 0x000fea0003800000 */
.L_x_4916:
[----:B------:R-:W-:Y:S05]  /*38a90*/  BRA `(.L_x_4918) ;  /* 0xffffff8000d47947 */ /* 0x000fea000383ffff */
.L_x_4620:
[----:B------:R-:W-:Y:S01]  /*38aa0*/  BSSY B0, `(.L_x_4919) ;  /* 0x0000006000007945 */ /* 0x000fe20003800000 */
[----:B------:R-:W-:-:S07]  /*38ab0*/  IMAD.MOV.U32 R15, RZ, RZ, -0x1 ;  /* 0xffffffffff0f7424 */ /* 0x000fce00078e00ff */
[----:B0-----:R-:W-:Y:S05]  /*38ac0*/  WARPSYNC.COLLECTIVE R15, `(.L_x_4920) ;  /* 0x000000000f0c7348 */ /* 0x001fea0003c00000 */
[----:B------:R-:W-:Y:S02]  /*38ad0*/  ELECT P6, UR62, PT ;  /* 0x00000000003e782f */ /* 0x000fe400038c0000 */
[----:B------:R-:W-:Y:S01]  /*38ae0*/  MOV R14, UR62 ;  /* 0x0000003e000e7c02 */ /* 0x000fe20008000f00 */
[----:B0-----:R-:W-:Y:S10]  /*38af0*/  ENDCOLLECTIVE ;  /* 0x000000000000791b */ /* 0x001ff40003800000 */
.L_x_4920:
[----:B------:R-:W-:Y:S05]  /*38b00*/  BSYNC B0 ;  /* 0x0000000000007941 */ /* 0x000fea0003800000 */
.L_x_4919:
[----:B------:R-:W-:Y:S05]  /*38b10*/  BRA `(.L_x_4921) ;  /* 0xffffff8000c87947 */ /* 0x000fea000383ffff */
.L_x_4622:
[----:B0-----:R0:W1:Y:S02]  /*38b20*/  SYNCS.PHASECHK.TRANS64.TRYWAIT P1, [R3+URZ+0x33440], R2 ;  /* 0x03344002030075a7 */ /* 0x001064000802017f */
[----:B-1----:R-:W-:Y:S05]  /*38b30*/  @!P1 NANOSLEEP.SYNCS 0x989680 ;  /* 0x009896800000995d */ /* 0x002fea0003900000 */
[----:B------:R-:W1:Y:S02]  /*38b40*/  @!P1 SYNCS.PHASECHK.TRANS64 P1, [R3+URZ+0x33440], R2 ;  /* 0x03344002030095a7 */ /* 0x000e64000802007f */
[----:B-1----:R-:W-:Y:S05]  /*38b50*/  @!P1 BRA `(.L_x_4622) ;  /* 0xfffffffc00f09947 */ /* 0x002fea000383ffff */
[----:B------:R-:W-:Y:S05]  /*38b60*/  BRA `(.L_x_4922) ;  /* 0xffffff8000e87947 */ /* 0x000fea000383ffff */
.L_x_4624:
[----:B-1----:R1:W2:Y:S02]  /*38b70*/  SYNCS.PHASECHK.TRANS64.TRYWAIT P1, [R5+URZ+0x33440], R0 ;  /* 0x03344000050075a7 */ /* 0x0022a4000802017f */
[----:B--2---:R-:W-:Y:S05]  /*38b80*/  @!P1 NANOSLEEP.SYNCS 0x989680 ;  /* 0x009896800000995d */ /* 0x004fea0003900000 */
[----:B------:R-:W2:Y:S02]  /*38b90*/  @!P1 SYNCS.PHASECHK.TRANS64 P1, [R5+URZ+0x33440], R0 ;  /* 0x03344000050095a7 */ /* 0x000ea4000802007f */
[----:B--2---:R-:W-:Y:S05]  /*38ba0*/  @!P1 BRA `(.L_x_4624) ;  /* 0xfffffffc00f09947 */ /* 0x004fea000383ffff */
[----:B------:R-:W-:Y:S05]  /*38bb0*/  BRA `(.L_x_4923) ;  /* 0xffffff8000f47947 */ /* 0x000fea000383ffff */
.L_x_4626:
[----:B--2---:R2:W3:Y:S02]  /*38bc0*/  SYNCS.PHASECHK.TRANS64.TRYWAIT P1, [R3+URZ+0x33460], R2 ;  /* 0x03346002030075a7 */ /* 0x0044e4000802017f */
[----:B---3--:R-:W-:Y:S05]  /*38bd0*/  @!P1 NANOSLEEP.SYNCS 0x989680 ;  /* 0x009896800000995d */ /* 0x008fea0003900000 */
[----:B------:R-:W3:Y:S02]  /*38be0*/  @!P1 SYNCS.PHASECHK.TRANS64 P1, [R3+URZ+0x33460], R2 ;  /* 0x03346002030095a7 */ /* 0x000ee4000802007f */
[----:B---3--:R-:W-:Y:S05]  /*38bf0*/  @!P1 BRA `(.L_x_4626) ;  /* 0xfffffffc00f09947 */ /* 0x008fea000383ffff */
[----:B------:R-:W-:Y:S05]  /*38c00*/  BRA `(.L_x_4924) ;  /* 0xffffff8000f07947 */ /* 0x000fea000383ffff */
.L_x_4628:
[----:B---3--:R3:W4:Y:S02]  /*38c10*/  SYNCS.PHASECHK.TRANS64.TRYWAIT P1, [R5+URZ+0x33460], R0 ;  /* 0x03346000050075a7 */ /* 0x008724000802017f */
[----:B----4-:R-:W-:Y:S05]  /*38c20*/  @!P1 NANOSLEEP.SYNCS 0x989680 ;  /* 0x009896800000995d */ /* 0x010fea0003900000 */
[----:B------:R-:W4:Y:S02]  /*38c30*/  @!P1 SYNCS.PHASECHK.TRANS64 P1, [R5+URZ+0x33460], R0 ;  /* 0x03346000050095a7 */ /* 0x000f24000802007f */
[----:B----4-:R-:W-:Y:S05]  /*38c40*/  @!P1 BRA `(.L_x_4628) ;  /* 0xfffffffc00f09947 */ /* 0x010fea000383ffff */
[----:B------:R-:W-:Y:S05]  /*38c50*/  BRA `(.L_x_4925) ;  /* 0xffffff8000ec7947 */ /* 0x000fea000383ffff */
.L_x_4630:
[----:B----4-:R4:W0:Y:S02]  /*38c60*/  SYNCS.PHASECHK.TRANS64.TRYWAIT P1, [R3+URZ+0x33480], R2 ;  /* 0x03348002030075a7 */ /* 0x010824000802017f */
[----:B0-----:R-:W-:Y:S05]  /*38c70*/  @!P1 NANOSLEEP.SYNCS 0x989680 ;  /* 0x009896800000995d */ /* 0x001fea0003900000 */
[----:B------:R-:W0:Y:S02]  /*38c80*/  @!P1 SYNCS.PHASECHK.TRANS64 P1, [R3+URZ+0x33480], R2 ;  /* 0x03348002030095a7 */ /* 0x000e24000802007f */
[----:B0-----:R-:W-:Y:S05]  /*38c90*/  @!P1 BRA `(.L_x_4630) ;  /* 0xfffffffc00f09947 */ /* 0x001fea000383ffff */
[----:B------:R-:W-:Y:S05]  /*38ca0*/  BRA `(.L_x_4926) ;  /* 0xffffff8000e87947 */ /* 0x000fea000383ffff */
.L_x_4927:
        /* <DEDUP_REMOVED lines=13> */
.L_x_16277:


//--------------------- .text._ZN7cutlass13device_kernelIN5flash11enable_sm90INS1_16FlashAttnFwdSm90INS1_25CollectiveMainloopFwdSm90ILi2EN4cute5tupleIJNS5_1CILi1EEES8_S8_EEENS6_IJNS7_ILi128EEESA_NS7_ILi192EEEEEELi192ENS_12float_e4m3_tEfNS_4arch4Sm90ELb0ELb1ELb1ELb0ELb1ELb0ELb0ELb1ELb1ELb1ELb1ELb0EEENS1_21CollectiveEpilogueFwdINS6_IJSA_SB_SA_EEES9_NS_10bfloat16_tESF_Li256ELb0ELb1ELb1ELb1EEENS1_19SingleTileSchedulerILb0ELb1ELb1ELi128EEEEEEEEEvNT_6ParamsE --------------------------
	.section	.text._ZN7cutlass13device_kernelIN5flash11enable_sm90INS1_16FlashAttnFwdSm90INS1_25CollectiveMainloopFwdSm90ILi2EN4cute5tupleIJNS5_1CILi1EEES8_S8_EEENS6_IJNS7_ILi128EEESA_NS7_ILi192EEEEEELi192ENS_12float_e4m3_tEfNS_4arch4Sm90ELb0ELb1ELb1ELb0ELb1ELb0ELb0ELb1ELb1ELb1ELb1ELb0EEENS1_21CollectiveEpilogueFwdINS6_IJSA_SB_SA_EEES9_NS_10bfloat16_tESF_Li256ELb0ELb1ELb1ELb1EEENS1_19SingleTileSchedulerILb0ELb1ELb1ELi128EEEEEEEEEvNT_6ParamsE,"ax",@progbits
	.align	128
.text._ZN7cutlass13device_kernelIN5flash11enable_sm90INS1_16FlashAttnFwdSm90INS1_25CollectiveMainloopFwdSm90ILi2EN4cute5tupleIJNS5_1CILi1EEES8_S8_EEENS6_IJNS7_ILi128EEESA_NS7_ILi192EEEEEELi192ENS_12float_e4m3_tEfNS_4arch4Sm90ELb0ELb1ELb1ELb0ELb1ELb0ELb0ELb1ELb1ELb1ELb1ELb0EEENS1_21CollectiveEpilogueFwdINS6_IJSA_SB_SA_EEES9_NS_10bfloat16_tESF_Li256ELb0ELb1ELb1ELb1EEENS1_19SingleTileSchedulerILb0ELb1ELb1ELi128EEEEEEEEEvNT_6ParamsE:
        .type           _ZN7cutlass13device_kernelIN5flash11enable_sm90INS1_16FlashAttnFwdSm90INS1_25CollectiveMainloopFwdSm90ILi2EN4cute5tupleIJNS5_1CILi1EEES8_S8_EEENS6_IJNS7_ILi128EEESA_NS7_ILi192EEEEEELi192ENS_12float_e4m3_tEfNS_4arch4Sm90ELb0ELb1ELb1ELb0ELb1ELb0ELb0ELb1ELb1ELb1ELb1ELb0EEENS1_21CollectiveEpilogueFwdINS6_IJSA_SB_SA_EEES9_NS_10bfloat16_tESF_Li256ELb0ELb1ELb1ELb1EEENS1_19SingleTileSchedulerILb0ELb1ELb1ELi128EEEEEEEEEvNT_6ParamsE,@function
        .size           _ZN7cutlass13device_kernelIN5flash11enable_sm90INS1_16FlashAttnFwdSm90INS1_25CollectiveMainloopFwdSm90ILi2EN4cute5tupleIJNS5_1CILi1EEES8_S8_EEENS6_IJNS7_ILi128EEESA_NS7_ILi192EEEEEELi192ENS_12float_e4m3_tEfNS_4arch4Sm90ELb0ELb1ELb1ELb0ELb1ELb0ELb0ELb1ELb1ELb1ELb1ELb0EEENS1_21CollectiveEpilogueFwdINS6_IJSA_SB_SA_EEES9_NS_10bfloat16_tESF_Li256ELb0ELb1ELb1ELb1EEENS1_19SingleTileSchedulerILb0ELb1ELb1ELi128EEEEEEEEEvNT_6ParamsE,(.L_x_16278 - _ZN7cutlass13device_kernelIN5flash11enable_sm90INS1_16FlashAttnFwdSm90INS1_25CollectiveMainloopFwdSm90ILi2EN4cute5tupleIJNS5_1CILi1EEES8_S8_EEENS6_IJNS7_ILi128EEESA_NS7_ILi192EEEEEELi192ENS_12float_e4m3_tEfNS_4arch4Sm90ELb0ELb1ELb1ELb0ELb1ELb0ELb0ELb1ELb1ELb1ELb1ELb0EEENS1_21CollectiveEpilogueFwdINS6_IJSA_SB_SA_EEES9_NS_10bfloat16_tESF_Li256ELb0ELb1ELb1ELb1EEENS1_19SingleTileSchedulerILb0ELb1ELb1ELi128EEEEEEEEEvNT_6ParamsE)
        .other          _ZN7cutlass13device_kernelIN5flash11enable_sm90INS1_16FlashAttnFwdSm90INS1_25CollectiveMainloopFwdSm90ILi2EN4cute5tupleIJNS5_1CILi1EEES8_S8_EEENS6_IJNS7_ILi128EEESA_NS7_ILi192EEEEEELi192ENS_12float_e4m3_tEfNS_4arch4Sm90ELb0ELb1ELb1ELb0ELb1ELb0ELb0ELb1ELb1ELb1ELb1ELb0EEENS1_21CollectiveEpilogueFwdINS6_IJSA_SB_SA_EEES9_NS_10bfloat16_tESF_Li256ELb0ELb1ELb1ELb1EEENS1_19SingleTileSchedulerILb0ELb1ELb1ELi128EEEEEEEEEvNT_6ParamsE,@"STO_CUDA_ENTRY STV_DEFAULT"
_ZN7cutlass13device_kernelIN5flash11enable_sm90INS1_16FlashAttnFwdSm90INS1_25CollectiveMainloopFwdSm90ILi2EN4cute5tupleIJNS5_1CILi1EEES8_S8_EEENS6_IJNS7_ILi128EEESA_NS7_ILi192EEEEEELi192ENS_12float_e4m3_tEfNS_4arch4Sm90ELb0ELb1ELb1ELb0ELb1ELb0ELb0ELb1ELb1ELb1ELb1ELb0EEENS1_21CollectiveEpilogueFwdINS6_IJSA_SB_SA_EEES9_NS_10bfloat16_tESF_Li256ELb0ELb1ELb1ELb1EEENS1_19SingleTileSchedulerILb0ELb1ELb1ELi128EEEEEEEEEvNT_6ParamsE:
        /* <DEDUP_REMOVED lines=45> */
.L_x_4928:
        /* <DEDUP_REMOVED lines=22> */
.L_x_4929:
        /* <DEDUP_REMOVED lines=18> */
.L_x_4930:
        /* <DEDUP_REMOVED lines=22> */
.L_x_4931:
        /* <DEDUP_REMOVED lines=23> */
.L_x_4932:
        /* <DEDUP_REMOVED lines=9> */
.L_x_4935:
        /* <DEDUP_REMOVED lines=62> */
.L_x_4938:
[----:B------:R-:W-:-:S11]  /*0c90*/  UISETP.NE.AND UP0, UPT, UR5, 0x1, UPT ;  /* 0x000000010500788c */ /* 0x000fd6000bf05270 */
[----:B------:R-:W-:Y:S02]  /*0ca0*/  @UP0 ULDC.64 UR10, c[0x0][0x9e8] ;  /* 0x00027a00000a0ab9 */ /* 0x000fe40000000a00 */
[----:B------:R-:W-:-:S04]  /*0cb0*/  UIMAD.WIDE.U32 UR8, UR4, UR10, URZ ;  /* 0x0000000a040872a5 */ /* 0x000fc8000f8e003f */
[----:B------:R-:W-:-:S12]  /*0cc0*/  @UP0 USHF.R.U32.HI UR4, URZ, UR11, UR9 ;  /* 0x0000000b3f040299 */ /* 0x000fd80008011609 */
.L_x_4939:
[----:B------:R-:W-:-:S06]  /*0cd0*/  UIMAD UR4, UR4, UR5, UR5 ;  /* 0x00000005040472a4 */ /* 0x000fcc000f8e0205 */
[----:B------:R-:W-:-:S07]  /*0ce0*/  VIMNMX R0, R0, UR4, PT ;  /* 0x0000000400007c48 */ /* 0x000fce000bfe0100 */
.L_x_4937:
        /* <DEDUP_REMOVED lines=33> */
.L_x_4941:
[----:B------:R-:W-:-:S11]  /*0f00*/  UISETP.NE.AND UP0, UPT, UR5, 0x1, UPT ;  /* 0x000000010500788c */ /* 0x000fd6000bf05270 */
[----:B------:R-:W-:Y:S02]  /*0f10*/  @UP0 ULDC.64 UR10, c[0x0][0x9e8] ;  /* 0x00027a00000a0ab9 */ /* 0x000fe40000000a00 */
[----:B------:R-:W-:-:S04]  /*0f20*/  UIMAD.WIDE.U32 UR8, UR4, UR10, URZ ;  /* 0x0000000a040872a5 */ /* 0x000fc8000f8e003f */
[----:B------:R-:W-:-:S12]  /*0f30*/  @UP0 USHF.R.U32.HI UR4, URZ, UR11, UR9 ;  /* 0x0000000b3f040299 */ /* 0x000fd80008011609 */
.L_x_4942:
[----:B------:R-:W-:-:S04]  /*0f40*/  UIMAD UR4, UR4, UR5, URZ ;  /* 0x00000005040472a4 */ /* 0x000fc8000f8e023f */
[----:B------:R-:W-:-:S04]  /*0f50*/  UISETP.LT.AND UP0, UPT, UR7, UR4, UPT ;  /* 0x000000040700728c */ /* 0x000fc8000bf01270 */
[----:B------:R-:W-:-:S12]  /*0f60*/  USEL UR7, UR7, UR4, !UP0 ;  /* 0x0000000407077287 */ /* 0x000fd8000c000000 */
.L_x_4940:
        /* <DEDUP_REMOVED lines=47> */
.L_x_4943:
        /* <DEDUP_REMOVED lines=8> */
[----:B------:R-:W-:Y:S01]  /*12e0*/  CS2R R10, SRZ ;  /* 0x00000000000a7805 */ /* 0x000fe2000001ff00 */
[----:B------:R-:W-:Y:S01]  /*12f0*/  IMAD.MOV.U32 R9, RZ, RZ, RZ ;  /* 0x000000ffff097224 */ /* 0x000fe200078e00ff */
[----:B------:R-:W-:Y:S01]  /*1300*/  ISETP.GT.AND P1, PT, R19, UR38, PT ;  /* 0x0000002613007c0c */ /* 0x000fe2000bf24270 */
[----:B------:R-:W-:Y:S01]  /*1310*/  IMAD.MOV.U32 R56, RZ, RZ, RZ ;  /* 0x000000ffff387224 */ /* 0x000fe200078e00ff */
        /* <DEDUP_REMOVED lines=8> */
[----:B------:R-:W-:-:S02]  /*13a0*/  CS2R R40, SRZ ;  /* 0x0000000000287805 */ /* 0x000fc4000001ff00 */
[----:B------:R-:W-:Y:S02]  /*13b0*/  CS2R R46, SRZ ;  /* 0x00000000002e7805 */ /* 0x000fe4000001ff00 */
[----:B------:R-:W-:Y:S01]  /*13c0*/  CS2R R42, SRZ ;  /* 0x00000000002a7805 */ /* 0x000fe2000001ff00 */
[----:B------:R-:W-:Y:S01]  /*13d0*/  IMAD.MOV.U32 R23, RZ, RZ, RZ ;  /* 0x000000ffff177224 */ /* 0x000fe200078e00ff */
[----:B------:R-:W-:Y:S02]  /*13e0*/  CS2R R54, SRZ ;  /* 0x0000000000367805 */ /* 0x000fe4000001ff00 */
[----:B------:R-:W-:Y:S02]  /*13f0*/  CS2R R50, SRZ ;  /* 0x0000000000327805 */ /* 0x000fe4000001ff00 */
[----:B------:R-:W-:Y:S02]  /*1400*/  CS2R R24, SRZ ;  /* 0x0000000000187805 */ /* 0x000fe4000001ff00 */
        /* <DEDUP_REMOVED lines=26> */
[----:B------:R-:W-:Y:S01]  /*15b0*/  CS2R R98, SRZ ;  /* 0x0000000000627805 */ /* 0x000fe2000001ff00 */
[----:B------:R-:W-:Y:S01]  /*15c0*/  IMAD.MOV.U32 R104, RZ, RZ, RZ ;  /* 0x000000ffff687224 */ /* 0x000fe200078e00ff */
        /* <DEDUP_REMOVED lines=43> */
.L_x_4945:
        /* <DEDUP_REMOVED lines=41> */
[----:B------:R-:W-:-:S03]  /*1b10*/  IMAD.U32 R5, RZ, RZ, UR5 ;  /* 0x00000005ff057e24 */ /* 0x000fc6000f8e00ff */
[----:B------:R-:W2:Y:S04]  /*1b20*/  @P0 LDG.E R7, desc[UR46][R2.64] ;  /* 0x0000002e02070981 */ /* 0x000ea8000c1e1900 */
[----:B------:R-:W2:Y:S01]  /*1b30*/  @P1 LDG.E R0, desc[UR46][R4.64] ;  /* 0x0000002e04001981 */ /* 0x000ea2000c1e1900 */
[----:B------:R-:W0:Y:S01]  /*1b40*/  SYNCS.PHASECHK.TRANS64.TRYWAIT P0, [UR36+0x2a800], R8 ;  /* 0x02a80008ff0075a7 */ /* 0x000e220008000164 */
[----:B--2---:R-:W-:-:S04]  /*1b50*/  FMUL.FTZ R0, R7, R0 ;  /* 0x0000000007007220 */ /* 0x004fc80000410000 */
[----:B------:R-:W-:Y:S01]  /*1b60*/  FMUL.FTZ R0, R0, UR4 ;  /* 0x0000000400007c20 */ /* 0x000fe20008410000 */
[----:B0-----:R-:W-:Y:S06]  /*1b70*/  @!P0 BRA `(.L_x_4946) ;  /* 0x0000016400088947 */ /* 0x001fec0003800000 */
.L_x_5090:
[----:B------:R-:W-:-:S06]  /*1b80*/  ULOP3.LUT UR4, UR42, 0x1, URZ, 0xfc, !UPT ;  /* 0x000000012a047892 */ /* 0x000fcc000f8efc3f */
[----:B------:R-:W-:-:S05]  /*1b90*/  IMAD.U32 R2, RZ, RZ, UR4 ;  /* 0x00000004ff027e24 */ /* 0x000fca000f8e00ff */
[----:B------:R-:W-:-:S13]  /*1ba0*/  ISETP.NE.AND P0, PT, R2, 0x3, PT ;  /* 0x000000030200780c */ /* 0x000fda0003f05270 */
[----:B------:R-:W-:Y:S05]  /*1bb0*/  @!P0 BRA `(.L_x_4947) ;  /* 0x0000000000048947 */ /* 0x000fea0003800000 */
[----:B------:R-:W-:Y:S01]  /*1bc0*/  BPT.TRAP 0x1 ;  /* 0x000000040000795c */ /* 0x000fe20000300000 */
.L_x_4947:
[----:B------:R1:W2:Y:S01]  /*1bd0*/  SYNCS.PHASECHK.TRANS64.TRYWAIT P1, [UR36+0x2a830], R8 ;  /* 0x02a83008ff0075a7 */ /* 0x0002a20008020164 */
[----:B------:R-:W-:Y:S05]  /*1be0*/  @!P0 BRA `(.L_x_4948) ;  /* 0x0000000000048947 */ /* 0x000fea0003800000 */
[----:B------:R-:W-:Y:S01]  /*1bf0*/  BPT.TRAP 0x1 ;  /* 0x000000040000795c */ /* 0x000fe20000300000 */
.L_x_4948:
[----:B------:R-:W-:-:S05]  /*1c00*/  IMAD.U32 R6, RZ, RZ, UR49 ;  /* 0x00000031ff067e24 */ /* 0x000fca000f8e00ff */
[----:B------:R-:W-:Y:S01]  /*1c10*/  LOP3.LUT R6, R6, 0x10000, RZ, 0xfc, !PT ;  /* 0x0001000006067812 */ /* 0x000fe200078efcff */
[----:B--2---:R-:W-:Y:S06]  /*1c20*/  @P1 BRA `(.L_x_4949) ;  /* 0x0000000000081947 */ /* 0x004fec0003800000 */
[----:B------:R-:W2:Y:S02]  /*1c30*/  SYNCS.PHASECHK.TRANS64.TRYWAIT P1, [UR36+0x2a830], R8 ;  /* 0x02a83008ff0075a7 */ /* 0x000ea40008020164 */
[----:B--2---:R-:W-:Y:S05]  /*1c40*/  @!P1 BRA `(.L_x_4950) ;  /* 0x0000016000ec9947 */ /* 0x004fea0003800000 */
.L_x_4949:
[----:B------:R-:W-:Y:S05]  /*1c50*/  WARPSYNC.ALL ;  /* 0x0000000000007948 */ /* 0x000fea0003800000 */
[----:B------:R-:W-:Y:S01]  /*1c60*/  IMAD.MOV.U32 R7, RZ, RZ, -0x7fffffe0 ;  /* 0x80000020ff077424 */ /* 0x000fe200078e00ff */
[----:B------:R-:W-:-:S04]  /*1c70*/  UIADD3 UR4, UR36, 0x1e400, URZ ;  /* 0x0001e40024047890 */ /* 0x000fc8000fffe03f */
[----:B------:R-:W-:Y:S01]  /*1c80*/  R2UR UR5, R7 ;  /* 0x00000000070572ca */ /* 0x000fe200000e0000 */
[----:B------:R-:W-:Y:S01]  /*1c90*/  WARPGROUP.ARRIVE ;  /* 0x00000000000079c5 */ /* 0x000fe20000000000 */
[----:B------:R-:W-:Y:S01]  /*1ca0*/  UMOV UR7, 0x80000020 ;  /* 0x8000002000077882 */ /* 0x000fe20000000000 */
[----:B------:R-:W-:Y:S01]  /*1cb0*/  USHF.R.U32.HI UR6, URZ, 0x4, UR4 ;  /* 0x000000043f067899 */ /* 0x000fe20008011604 */
[C---:B------:R-:W-:Y:S01]  /*1cc0*/  R2UR UR20, R6.reuse ;  /* 0x00000000061472ca */ /* 0x040fe200000e0000 */
[----:B------:R-:W-:Y:S01]  /*1cd0*/  UMOV UR9, 0x80000020 ;  /* 0x8000002000097882 */ /* 0x000fe20000000000 */
[----:B------:R-:W-:Y:S01]  /*1ce0*/  R2UR UR4, R6 ;  /* 0x00000000060472ca */ /* 0x000fe200000e0000 */
[----:B------:R-:W-:Y:S01]  /*1cf0*/  ULOP3.LUT UR6, UR6, 0x3fff, URZ, 0xc0, !UPT ;  /* 0x00003fff06067892 */ /* 0x000fe2000f8ec03f */
[----:B------:R-:W-:Y:S01]  /*1d00*/  UMOV UR11, 0x80000020 ;  /* 0x80000020000b7882 */ /* 0x000fe20000000000 */
[----:B------:R-:W-:Y:S02]  /*1d10*/  UMOV UR13, 0x80000020 ;  /* 0x80000020000d7882 */ /* 0x000fe40000000000 */
[----:B------:R-:W-:Y:S01]  /*1d20*/  ULOP3.LUT UR28, UR6, 0x10000, URZ, 0xfc, !UPT ;  /* 0x00010000061c7892 */ /* 0x000fe2000f8efc3f */
[----:B------:R-:W-:Y:S01]  /*1d30*/  UMOV UR15, 0x80000020 ;  /* 0x80000020000f7882 */ /* 0x000fe20000000000 */
[----:B------:R-:W-:-:S02]  /*1d40*/  UMOV UR17, 0x80000020 ;  /* 0x8000002000117882 */ /* 0x000fc40000000000 */
[----:B------:R-:W-:Y:S02]  /*1d50*/  UIADD3 UR10, UR28, 0x200, URZ ;  /* 0x000002001c0a7890 */ /* 0x000fe4000fffe03f */
[----:B------:R-:W-:Y:S01]  /*1d60*/  UIADD3 UR8, UR20, 0x200, URZ ;  /* 0x0000020014087890 */ /* 0x000fe2000fffe03f */
[----:B------:R-:W-:Y:S01]  /*1d70*/  UMOV UR6, UR28 ;  /* 0x0000001c00067c82 */ /* 0x000fe20008000000 */
[----:B------:R-:W-:Y:S01]  /*1d80*/  UIADD3 UR12, UR20, 0x202, URZ ;  /* 0x00000202140c7890 */ /* 0x000fe2000fffe03f */
[----:B------:R-:W-:Y:S01]  /*1d90*/  QGMMA.64x128x32.F32.E4M3.E4M3 R24, gdesc[UR4], RZ, !UPT, gsb0 ;  /* 0x01e00000041879f3 */ /* 0x000fe2000c0008ff */
[----:B------:R-:W-:Y:S02]  /*1da0*/  UIADD3 UR4, UR20, 0x2, URZ ;  /* 0x0000000214047890 */ /* 0x000fe4000fffe03f */
[----:B------:R-:W-:Y:S01]  /*1db0*/  UIADD3 UR6, UR28, 0x2, URZ ;  /* 0x000000021c067890 */ /* 0x000fe2000fffe03f */
[----:B------:R-:W-:Y:S01]  /*1dc0*/  UMOV UR5, 0x80000020 ;  /* 0x8000002000057882 */ /* 0x000fe20000000000 */
[----:B------:R-:W-:Y:S01]  /*1dd0*/  UMOV UR7, 0x80000020 ;  /* 0x8000002000077882 */ /* 0x000fe20000000000 */
[----:B------:R-:W-:-:S02]  /*1de0*/  UIADD3 UR14, UR28, 0x202, URZ ;  /* 0x000002021c0e7890 */ /* 0x000fc4000fffe03f */
[----:B------:R-:W-:Y:S02]  /*1df0*/  UIADD3 UR16, UR20, 0x400, URZ ;  /* 0x0000040014107890 */ /* 0x000fe4000fffe03f */
[----:B------:R-:W-:Y:S01]  /*1e00*/  UIADD3 UR18, UR28, 0x400, URZ ;  /* 0x000004001c127890 */ /* 0x000fe2000fffe03f */
        /* <DEDUP_REMOVED lines=21> */
[----:B------:R-:W-:Y:S05]  /*1f60*/  @!P0 BRA `(.L_x_4951) ;  /* 0x0000000000048947 */ /* 0x000fea0003800000 */
[----:B------:R-:W-:Y:S01]  /*1f70*/  BPT.TRAP 0x1 ;  /* 0x000000040000795c */ /* 0x000fe20000300000 */
.L_x_4951:
[----:B------:R-:W-:Y:S01]  /*1f80*/  LOP3.LUT R5, R92, 0xffffff80, RZ, 0xc0, !PT ;  /* 0xffffff805c057812 */ /* 0x000fe200078ec0ff */
[C---:B------:R-:W-:Y:S01]  /*1f90*/  FMUL.FTZ R4, R0.reuse, R24 ;  /* 0x0000001800047220 */ /* 0x040fe20000410000 */
[----:B------:R-:W-:Y:S01]  /*1fa0*/  LEA.HI R91, R91, R22, RZ, 0x2 ;  /* 0x000000165b5b7211 */ /* 0x000fe200078f10ff */
[C---:B------:R-:W-:Y:S01]  /*1fb0*/  FMUL.FTZ R52, R0.reuse, R52 ;  /* 0x0000003400347220 */ /* 0x040fe20000410000 */
[----:B------:R-:W-:Y:S01]  /*1fc0*/  FMUL.FTZ R88, R0, R25 ;  /* 0x0000001900587220 */ /* 0x000fe20000410000 */
[----:B------:R-:W-:Y:S01]  /*1fd0*/  IMAD.IADD R2, R22, 0x1, -R5 ;  /* 0x0000000116027824 */ /* 0x000fe200078e0a05 */
[----:B------:R-:W-:Y:S01]  /*1fe0*/  LOP3.LUT R91, R91, 0xfffffffc, RZ, 0xc0, !PT ;  /* 0xfffffffc5b5b7812 */ /* 0x000fe200078ec0ff */
[----:B------:R2:W3:Y:S01]  /*1ff0*/  MUFU.TANH R95, R52 ;  /* 0x00000034005f7308 */ /* 0x0004e20000002400 */
[C---:B0-----:R-:W-:Y:S01]  /*2000*/  FMUL.FTZ R3, R0.reuse, R26 ;  /* 0x0000001a00037220 */ /* 0x041fe20000410000 */
[----:B------:R-:W-:Y:S01]  /*2010*/  FMUL.FTZ R26, R0, R28 ;  /* 0x0000001c001a7220 */ /* 0x000fe20000410000 */
[----:B------:R-:W-:Y:S01]  /*2020*/  SHF.R.S32.HI R5, RZ, 0x1f, R2 ;  /* 0x0000001fff057819 */ /* 0x000fe20000011402 */
[----:B------:R-:W-:Y:S01]  /*2030*/  IMAD.IADD R91, R22, 0x1, -R91 ;  /* 0x00000001165b7824 */ /* 0x000fe200078e0a5b */
[----:B------:R-:W-:Y:S01]  /*2040*/  LEA.HI R25, R23, R23, RZ, 0x1 ;  /* 0x0000001717197211 */ /* 0x000fe200078f08ff */
[C---:B------:R-:W-:Y:S01]  /*2050*/  FMUL.FTZ R28, R0.reuse, R32 ;  /* 0x00000020001c7220 */ /* 0x040fe20000410000 */
[C---:B------:R-:W-:Y:S01]  /*2060*/  LEA.HI R24, R5.reuse, R2, RZ, 0x2 ;  /* 0x0000000205187211 */ /* 0x040fe200078f10ff */
[C---:B------:R-:W-:Y:S01]  /*2070*/  FMUL.FTZ R32, R0.reuse, R40 ;  /* 0x0000002800207220 */ /* 0x040fe20000410000 */
[----:B------:R-:W-:Y:S01]  /*2080*/  LEA.HI R21, R5, R2, RZ, 0x5 ;  /* 0x0000000205157211 */ /* 0x000fe200078f28ff */
[C---:B------:R-:W-:Y:S01]  /*2090*/  FMUL.FTZ R40, R0.reuse, R54 ;  /* 0x0000003600287220 */ /* 0x040fe20000410000 */
[--C-:B------:R-:W-:Y:S01]  /*20a0*/  SHF.R.S32.HI R5, RZ, 0x2, R24.reuse ;  /* 0x00000002ff057819 */ /* 0x100fe20000011418 */
[----:B------:R-:W-:Y:S01]  /*20b0*/  UISETP.NE.AND UP1, UPT, UR44, URZ, UPT ;  /* 0x0000003f2c00728c */ /* 0x000fe2000bf25270 */
[----:B--2---:R-:W-:Y:S01]  /*20c0*/  SHF.R.S32.HI R52, RZ, 0x1f, R24 ;  /* 0x0000001fff347819 */ /* 0x004fe20000011418 */
[C---:B------:R-:W-:Y:S01]  /*20d0*/  FMUL.FTZ R61, R0.reuse, R61 ;  /* 0x0000003d003d7220 */ /* 0x040fe20000410000 */
[----:B------:R-:W-:Y:S01]  /*20e0*/  SHF.R.S32.HI R22, RZ, 0x5, R21 ;  /* 0x00000005ff167819 */ /* 0x000fe20000011415 */
[----:B------:R-:W-:Y:S01]  /*20f0*/  FMUL.FTZ R12, R0, R35 ;  /* 0x00000023000c7220 */ /* 0x000fe20000410000 */
[----:B------:R-:W-:Y:S01]  /*2100*/  LEA.HI R52, R52, R5, RZ, 0x3 ;  /* 0x0000000534347211 */ /* 0x000fe200078f18ff */
[C---:B------:R-:W-:Y:S01]  /*2110*/  FMUL.FTZ R14, R0.reuse, R39 ;  /* 0x00000027000e7220 */ /* 0x040fe20000410000 */
[----:B------:R-:W-:Y:S01]  /*2120*/  LOP3.LUT R54, R25, 0x3fffffe, RZ, 0xc0, !PT ;  /* 0x03fffffe19367812 */ /* 0x000fe200078ec0ff */
[----:B------:R-:W-:Y:S01]  /*2130*/  FMUL.FTZ R35, R0, R43 ;  /* 0x0000002b00237220 */ /* 0x000fe20000410000 */
[----:B------:R-:W-:Y:S01]  /*2140*/  LEA R25, R22, UR45, 0x4 ;  /* 0x0000002d16197c11 */ /* 0x000fe2000f8e20ff */
[----:B------:R-:W-:Y:S01]  /*2150*/  FMUL.FTZ R39, R0, R51 ;  /* 0x0000003300277220 */ /* 0x000fe20000410000 */
[----:B------:R-:W-:Y:S01]  /*2160*/  LOP3.LUT R52, R52, 0xfffffff8, RZ, 0xc0, !PT ;  /* 0xfffffff834347812 */ /* 0x000fe200078ec0ff */
[----:B------:R-:W-:Y:S01]  /*2170*/  IMAD.IADD R54, R23, 0x1, -R54 ;  /* 0x0000000117367824 */ /* 0x000fe200078e0a36 */
[----:B------:R-:W-:Y:S01]  /*2180*/  LEA.HI R22, R91, R91, RZ, 0x1 ;  /* 0x0000005b5b167211 */ /* 0x000fe200078f08ff */
[----:B------:R-:W-:Y:S01]  /*2190*/  @UP1 ULDC UR6, c[0x0][0x44c] ;  /* 0x0001130000061ab9 */ /* 0x000fe20000000800 */
[----:B------:R-:W-:Y:S01]  /*21a0*/  IADD3 R25, R25, R5, -R52 ;  /* 0x0000000519197210 */ /* 0x000fe20007ffe834 */
[----:B------:R-:W-:Y:S01]  /*21b0*/  IMAD.MOV.U32 R52, RZ, RZ, -0x80 ;  /* 0xffffff80ff347424 */ /* 0x000fe200078e00ff */
[----:B------:R-:W-:Y:S01]  /*21c0*/  LOP3.LUT R22, R22, 0x1ffffffe, RZ, 0xc0, !PT ;  /* 0x1ffffffe16167812 */ /* 0x000fe200078ec0ff */
[----:B------:R-:W-:Y:S01]  /*21d0*/  FMUL.FTZ R53, R0, R53 ;  /* 0x0000003500357220 */ /* 0x000fe20000410000 */
[----:B------:R-:W-:Y:S01]  /*21e0*/  PLOP3.LUT P1, PT, PT, PT, UP1, 0x80, 0x0 ;  /* 0x000000000000781c */ /* 0x000fe20003f2f018 */
[----:B------:R-:W-:Y:S01]  /*21f0*/  IMAD R54, R54, 0x40, R25 ;  /* 0x0000004036367824 */ /* 0x000fe200078e0219 */
[----:B------:R-:W-:Y:S01]  /*2200*/  PLOP3.LUT P2, PT, PT, PT, UP1, 0x80, 0x0 ;  /* 0x000000000000781c */ /* 0x000fe20003f4f018 */
[----:B------:R-:W-:-:S02]  /*2210*/  IMAD.IADD R5, R91, 0x1, -R22 ;  /* 0x000000015b057824 */ /* 0x000fc400078e0a16 */
[C---:B------:R-:W-:Y:S01]  /*2220*/  FMUL.FTZ R43, R0.reuse, R59 ;  /* 0x0000003b002b7220 */ /* 0x040fe20000410000 */
[C---:B------:R-:W-:Y:S01]  /*2230*/  FMUL.FTZ R51, R0.reuse, R75 ;  /* 0x0000004b00337220 */ /* 0x040fe20000410000 */
[----:B------:R0:W2:Y:S01]  /*2240*/  MUFU.TANH R59, R61 ;  /* 0x0000003d003b7308 */ /* 0x0000a20000002400 */
[----:B------:R-:W-:Y:S02]  /*2250*/  IMAD R5, R5, 0x8, R54 ;  /* 0x0000000805057824 */ /* 0x000fe400078e0236 */
[C---:B------:R-:W-:Y:S01]  /*2260*/  FMUL.FTZ R48, R0.reuse, R48 ;  /* 0x0000003000307220 */ /* 0x040fe20000410000 */
[----:B------:R-:W-:Y:S02]  /*2270*/  IMAD R75, R19, R52, 0x80 ;  /* 0x00000080134b7424 */ /* 0x000fe400078e0234 */
[C---:B------:R-:W-:Y:S01]  /*2280*/  FMUL.FTZ R49, R0.reuse, R49 ;  /* 0x0000003100317220 */ /* 0x040fe20000410000 */
[----:B------:R-:W-:Y:S02]  /*2290*/  IMAD.MOV.U32 R22, RZ, RZ, R5 ;  /* 0x000000ffff167224 */ /* 0x000fe400078e0005 */
[C---:B-1----:R-:W-:Y:S01]  /*22a0*/  FMUL.FTZ R8, R0.reuse, R27 ;  /* 0x0000001b00087220 */ /* 0x042fe20000410000 */
[----:B------:R-:W-:Y:S01]  /*22b0*/  @P1 IMAD.HI.U32 R25, R5, UR6, RZ ;  /* 0x0000000605191c27 */ /* 0x000fe2000f8e00ff */
[----:B------:R-:W-:Y:S01]  /*22c0*/  @UP1 ULDC UR6, c[0x0][0x450] ;  /* 0x0001140000061ab9 */ /* 0x000fe20000000800 */
[----:B------:R1:W4:Y:S01]  /*22d0*/  MUFU.TANH R96, R53 ;  /* 0x0000003500607308 */ /* 0x0003220000002400 */
[----:B------:R-:W-:Y:S01]  /*22e0*/  UISETP.NE.AND UP0, UPT, UR43, URZ, UPT ;  /* 0x0000003f2b00728c */ /* 0x000fe2000bf05270 */
[----:B------:R-:W-:Y:S01]  /*22f0*/  FMUL.FTZ R27, R0, R29 ;  /* 0x0000001d001b7220 */ /* 0x000fe20000410000 */
[----:B------:R-:W-:Y:S01]  /*2300*/  @P2 SHF.R.U32.HI R22, RZ, UR6, R25 ;  /* 0x00000006ff162c19 */ /* 0x000fe20008011619 */
[----:B------:R-:W-:Y:S01]  /*2310*/  UIADD3 UR6, UR36, 0x2a840, URZ ;  /* 0x0002a84024067890 */ /* 0x000fe2000fffe03f */
[----:B------:R-:W-:Y:S01]  /*2320*/  LOP3.LUT R25, R24, 0x7ffffffc, RZ, 0xc0, !PT ;  /* 0x7ffffffc18197812 */ /* 0x000fe200078ec0ff */
[C---:B------:R-:W-:Y:S01]  /*2330*/  FMUL.FTZ R9, R0.reuse, R30 ;  /* 0x0000001e00097220 */ /* 0x040fe20000410000 */
[----:B------:R-:W-:Y:S01]  /*2340*/  FMUL.FTZ R10, R0, R31 ;  /* 0x0000001f000a7220 */ /* 0x000fe20000410000 */
[----:B------:R-:W-:Y:S01]  /*2350*/  UPRMT UR6, UR48, 0x654, UR6 ;  /* 0x0000065430067896 */ /* 0x000fe20008000006 */
[----:B0-----:R-:W0:Y:S01]  /*2360*/  SHFL.IDX PT, R61, R22, RZ, 0x1c1f ;  /* 0x001c1fff163d7589 */ /* 0x001e2200000e0000 */
[----:B------:R-:W-:-:S02]  /*2370*/  IMAD.IADD R2, R2, 0x1, -R25 ;  /* 0x0000000102027824 */ /* 0x000fc400078e0a19 */
[C---:B------:R-:W-:Y:S01]  /*2380*/  FMUL.FTZ R29, R0.reuse, R33 ;  /* 0x00000021001d7220 */ /* 0x040fe20000410000 */
[----:B-1----:R-:W-:Y:S02]  /*2390*/  VIADD R53, R75, 0x1 ;  /* 0x000000014b357836 */ /* 0x002fe40000000000 */
        /* <DEDUP_REMOVED lines=10> */
[----:B------:R1:W0:Y:S01]  /*2440*/  MUFU.TANH R93, R48 ;  /* 0x00000030005d7308 */ /* 0x0002220000002400 */
        /* <DEDUP_REMOVED lines=16> */
[C---:B-----5:R-:W-:Y:S01]  /*2550*/  FMUL.FTZ R49, R0.reuse, R71 ;  /* 0x0000004700317220 */ /* 0x060fe20000410000 */
        /* <DEDUP_REMOVED lines=10> */
[----:B------:R-:W-:-:S02]  /*2600*/  IMAD R53, R2, -0x2, R53 ;  /* 0xfffffffe02357824 */ /* 0x000fc400078e0235 */
[C---:B------:R-:W-:Y:S01]  /*2610*/  FMUL.FTZ R65, R0.reuse, R65 ;  /* 0x0000004100417220 */ /* 0x040fe20000410000 */
[C---:B------:R-:W-:Y:S01]  /*2620*/  FMUL.FTZ R68, R0.reuse, R68 ;  /* 0x0000004400447220 */ /* 0x040fe20000410000 */
[C---:B------:R-:W-:Y:S01]  /*2630*/  FMUL.FTZ R69, R0.reuse, R69 ;  /* 0x0000004500457220 */ /* 0x040fe20000410000 */
[C---:B------:R-:W-:Y:S01]  /*2640*/  FMUL.FTZ R72, R0.reuse, R72 ;  /* 0x0000004800487220 */ /* 0x040fe20000410000 */
[----:B------:R-:W-:Y:S01]  /*2650*/  FMUL.FTZ R73, R0, R73 ;  /* 0x0000004900497220 */ /* 0x000fe20000410000 */
[----:B------:R-:W-:Y:S01]  /*2660*/  SYNCS.ARRIVE.TRANS64.RED.A1T0 RZ, [UR6], RZ ;  /* 0x000000ffffff79a7 */ /* 0x000fe20008100406 */
[----:B------:R-:W-:Y:S01]  /*2670*/  ULDC UR7, c[0x0][0x2f0] ;  /* 0x0000bc0000077ab9 */ /* 0x000fe20000000800 */
[----:B------:R-:W-:Y:S01]  /*2680*/  ULDC UR6, c[0x0][0x288] ;  /* 0x0000a20000067ab9 */ /* 0x000fe20000000800 */
[----:B------:R-:W-:Y:S01]  /*2690*/  PLOP3.LUT P1, PT, PT, PT, UP0, 0x40, 0x0 ;  /* 0x000000000000781c */ /* 0x000fe20003f2e808 */
[----:B------:R1:W0:Y:S01]  /*26a0*/  MUFU.TANH R58, R64 ;  /* 0x00000040003a7308 */ /* 0x0002220000002400 */
[C---:B------:R-:W-:Y:S01]  /*26b0*/  IMAD R55, R16.reuse, UR7, R53 ;  /* 0x0000000710377c24 */ /* 0x040fe2000f8e0235 */
[----:B------:R-:W-:Y:S01]  /*26c0*/  ULDC UR32, c[0x0][0x9dc] ;  /* 0x0002770000207ab9 */ /* 0x000fe20000000800 */
[----:B------:R-:W-:Y:S01]  /*26d0*/  IMAD.U32 R132, RZ, RZ, UR6 ;  /* 0x00000006ff847e24 */ /* 0x000fe2000f8e00ff */
[----:B------:R-:W-:Y:S01]  /*26e0*/  ULOP3.LUT UR32, URZ, UR32, URZ, 0x33, !UPT ;  /* 0x000000203f207292 */ /* 0x000fe2000f8e333f */
[----:B------:R-:W-:Y:S01]  /*26f0*/  IMAD R53, R16, UR7, R75 ;  /* 0x0000000710357c24 */ /* 0x000fe2000f8e024b */
[----:B------:R-:W-:Y:S01]  /*2700*/  ULDC UR14, c[0x0][0x9e0] ;  /* 0x00027800000e7ab9 */ /* 0x000fe20000000800 */
[----:B------:R-:W-:Y:S01]  /*2710*/  IMAD.IADD R55, R55, 0x1, -R132 ;  /* 0x0000000137377824 */ /* 0x000fe200078e0a84 */
[----:B------:R-:W1:Y:S01]  /*2720*/  MUFU.TANH R4, R4 ;  /* 0x0000000400047308 */ /* 0x000e620000002400 */
[----:B------:R-:W-:Y:S01]  /*2730*/  IMAD R78, R2, -0x2, R53 ;  /* 0xfffffffe024e7824 */ /* 0x000fe200078e0235 */
[----:B------:R-:W-:Y:S01]  /*2740*/  LEA R74, R19, 0xffffff80, 0x7 ;  /* 0xffffff80134a7811 */ /* 0x000fe200078e38ff */
[----:B------:R-:W-:-:S02]  /*2750*/  VIADD R79, R55, UR14 ;  /* 0x0000000e374f7c36 */ /* 0x000fc40008000000 */
[----:B------:R-:W-:-:S03]  /*2760*/  VIADD R82, R55, UR32 ;  /* 0x0000002037527c36 */ /* 0x000fc60008000000 */
[----:B------:R-:W1:Y:S01]  /*2770*/  MUFU.TANH R88, R88 ;  /* 0x0000005800587308 */ /* 0x000e620000002400 */
[----:B0-----:R-:W-:Y:S01]  /*2780*/  VIADDMNMX R52, R61, R79, R78, PT ;  /* 0x0000004f3d347246 */ /* 0x001fe2000380014e */
[----:B------:R-:W-:-:S06]  /*2790*/  IMAD.IADD R53, R82, 0x1, R61 ;  /* 0x0000000152357824 */ /* 0x000fcc00078e023d */
        /* <DEDUP_REMOVED lines=34> */
[----:B------:R-:W0:Y:S08]  /*29c0*/  MUFU.TANH R46, R46 ;  /* 0x0000002e002e7308 */ /* 0x000e300000002400 */
[----:B------:R-:W0:Y:S08]  /*29d0*/  MUFU.TANH R47, R47 ;  /* 0x0000002f002f7308 */ /* 0x000e300000002400 */
[----:B------:R0:W0:Y:S08]  /*29e0*/  MUFU.TANH R67, R68 ;  /* 0x0000004400437308 */ /* 0x0000300000002400 */
[----:B------:R0:W0:Y:S08]  /*29f0*/  MUFU.TANH R98, R69 ;  /* 0x0000004500627308 */ /* 0x0000300000002400 */
[----:B------:R-:W0:Y:S08]  /*2a00*/  MUFU.TANH R48, R48 ;  /* 0x0000003000307308 */ /* 0x000e300000002400 */
[----:B------:R-:W0:Y:S08]  /*2a10*/  MUFU.TANH R49, R49 ;  /* 0x0000003100317308 */ /* 0x000e300000002400 */
[----:B------:R0:W0:Y:S08]  /*2a20*/  MUFU.TANH R64, R72 ;  /* 0x0000004800407308 */ /* 0x0000300000002400 */
[----:B------:R0:W0:Y:S08]  /*2a30*/  MUFU.TANH R71, R73 ;  /* 0x0000004900477308 */ /* 0x0000300000002400 */
        /* <DEDUP_REMOVED lines=14> */
[----:B-1234-:R-:W-:Y:S05]  /*2b20*/  @P1 BRA `(.L_x_4952) ;  /* 0x0000000000641947 */ /* 0x01efea0003800000 */
        /* <DEDUP_REMOVED lines=14> */
.L_x_4954:
[----:B------:R-:W-:Y:S02]  /*2c10*/  ULDC UR6, c[0x0][0x9e4] ;  /* 0x0002790000067ab9 */ /* 0x000fe40000000800 */
[----:B------:R-:W-:-:S05]  /*2c20*/  IMAD.U32 R61, RZ, RZ, UR6 ;  /* 0x00000006ff3d7e24 */ /* 0x000fca000f8e00ff */
[----:B------:R-:W-:-:S13]  /*2c30*/  ISETP.NE.AND P1, PT, R61, 0x1, PT ;  /* 0x000000013d00780c */ /* 0x000fda0003f25270 */
[----:B------:R-:W1:Y:S02]  /*2c40*/  @P1 LDC.64 R62, c[0x0][0x9e8] ;  /* 0x00027a00ff3e1b82 */ /* 0x000e640000000a00 */
[----:B-1----:R-:W-:-:S05]  /*2c50*/  @P1 IMAD.HI.U32 R54, R55, R62, RZ ;  /* 0x0000003e37361227 */ /* 0x002fca00078e00ff */
[----:B------:R-:W-:-:S07]  /*2c60*/  @P1 SHF.R.U32.HI R55, RZ, R63, R54 ;  /* 0x0000003fff371219 */ /* 0x000fce0000011636 */
.L_x_4955:
[----:B------:R-:W-:Y:S05]  /*2c70*/  BSYNC B0 ;  /* 0x0000000000007941 */ /* 0x000fea0003800000 */
.L_x_4953:
[----:B------:R-:W-:-:S04]  /*2c80*/  IMAD R55, R55, R61, -R74 ;  /* 0x0000003d37377224 */ /* 0x000fc800078e0a4a */
[----:B------:R-:W-:-:S05]  /*2c90*/  IMAD R55, R2, -0x2, R55 ;  /* 0xfffffffe02377824 */ /* 0x000fca00078e0237 */
[----:B------:R-:W-:Y:S02]  /*2ca0*/  VIADDMNMX R52, R55, R61, R52, PT ;  /* 0x0000003d37347246 */ /* 0x000fe40003800134 */
[----:B------:R-:W-:-:S07]  /*2cb0*/  VIMNMX R53, R53, R55, !PT ;  /* 0x0000003735357248 */ /* 0x000fce0007fe0100 */
.L_x_4952:
[C---:B------:R-:W-:Y:S01]  /*2cc0*/  ISETP.GE.AND P2, PT, R75.reuse, 0x9, PT ;  /* 0x000000094b00780c */ /* 0x040fe20003f46270 */
[----:B------:R-:W-:Y:S01]  /*2cd0*/  UISETP.NE.AND UP0, UPT, UR43, URZ, UPT ;  /* 0x0000003f2b00728c */ /* 0x000fe2000bf05270 */
[----:B------:R-:W-:Y:S02]  /*2ce0*/  ISETP.GE.AND P1, PT, R75, 0x2, PT ;  /* 0x000000024b00780c */ /* 0x000fe40003f26270 */
[C---:B------:R-:W-:Y:S02]  /*2cf0*/  ISETP.GT.AND P3, PT, R53.reuse, 0x8, !P2 ;  /* 0x000000083500780c */ /* 0x040fe40005764270 */
[----:B------:R-:W-:Y:S02]  /*2d00*/  ISETP.GT.AND P4, PT, R53, 0x1, !P1 ;  /* 0x000000013500780c */ /* 0x000fe40004f84270 */
[----:B------:R-:W-:Y:S02]  /*2d10*/  ISETP.LT.OR P3, PT, R52, 0x9, P3 ;  /* 0x000000093400780c */ /* 0x000fe40001f61670 */
[----:B------:R-:W-:-:S02]  /*2d20*/  ISETP.GE.AND P5, PT, R75, 0x11, PT ;  /* 0x000000114b00780c */ /* 0x000fc40003fa6270 */
[----:B0-----:R-:W-:Y:S02]  /*2d30*/  FSEL R86, R26, -INF , !P3 ;  /* 0xff8000001a567808 */ /* 0x001fe40005800000 */
[----:B------:R-:W-:Y:S02]  /*2d40*/  ISETP.LT.OR P4, PT, R52, 0x2, P4 ;  /* 0x000000023400780c */ /* 0x000fe40002781670 */
[----:B------:R-:W-:Y:S02]  /*2d50*/  ISETP.GT.AND P3, PT, R53, 0x10, !P5 ;  /* 0x000000103500780c */ /* 0x000fe40006f64270 */
[----:B------:R-:W-:Y:S02]  /*2d60*/  ISETP.GE.AND P6, PT, R75, 0xa, PT ;  /* 0x0000000a4b00780c */ /* 0x000fe40003fc6270 */
[----:B------:R-:W-:Y:S02]  /*2d70*/  FSEL R88, R88, -INF , !P4 ;  /* 0xff80000058587808 */ /* 0x000fe40006000000 */
[----:B------:R-:W-:-:S02]  /*2d80*/  P2R R87, PR, RZ, 0x20 ;  /* 0x00000020ff577803 */ /* 0x000fc40000000000 */
[----:B------:R-:W-:Y:S02]  /*2d90*/  ISETP.LT.OR P3, PT, R52, 0x11, P3 ;  /* 0x000000113400780c */ /* 0x000fe40001f61670 */
[----:B------:R-:W-:Y:S02]  /*2da0*/  ISETP.GT.AND P4, PT, R53, 0x9, !P6 ;  /* 0x000000093500780c */ /* 0x000fe40007784270 */
[----:B------:R-:W-:Y:S02]  /*2db0*/  ISETP.GE.AND P5, PT, R75, 0x12, PT ;  /* 0x000000124b00780c */ /* 0x000fe40003fa6270 */
[----:B------:R-:W-:Y:S02]  /*2dc0*/  FSEL R100, R28, -INF , !P3 ;  /* 0xff8000001c647808 */ /* 0x000fe40005800000 */
[----:B------:R-:W-:Y:S02]  /*2dd0*/  ISETP.LT.OR P4, PT, R52, 0xa, P4 ;  /* 0x0000000a3400780c */ /* 0x000fe40002781670 */
[----:B------:R-:W-:-:S02]  /*2de0*/  ISETP.GT.AND P3, PT, R53, 0x11, !P5 ;  /* 0x000000113500780c */ /* 0x000fc40006f64270 */
[----:B------:R-:W-:Y:S02]  /*2df0*/  FSEL R92, R27, -INF , !P4 ;  /* 0xff8000001b5c7808 */ /* 0x000fe40006000000 */
        /* <DEDUP_REMOVED lines=23> */
[----:B------:R-:W-:Y:S01]  /*2f70*/  ISETP.GT.AND P3, PT, R53, 0x28, !P4 ;  /* 0x000000283500780c */ /* 0x000fe20006764270 */
[----:B------:R-:W0:Y:S01]  /*2f80*/  SHFL.IDX PT, R33, R22, 0x1, 0x1c1f ;  /* 0x003c1f0016217f89 */ /* 0x000e2200000e0000 */
        /* <DEDUP_REMOVED lines=78> */
[----:B------:R-:W-:Y:S01]  /*3470*/  FSEL R31, R71, -INF , !P3 ;  /* 0xff800000471f7808 */ /* 0x000fe20005800000 */
[----:B0-----:R-:W-:Y:S01]  /*3480*/  IMAD.IADD R71, R82, 0x1, R33 ;  /* 0x0000000152477824 */ /* 0x001fe200078e0221 */
        /* <DEDUP_REMOVED lines=8> */
[----:B------:R-:W-:Y:S02]  /*3510*/  P2R R91, PR, RZ, 0x20 ;  /* 0x00000020ff5b7803 */ /* 0x000fe40000000000 */
[----:B------:R-:W-:-:S02]  /*3520*/  FSEL R29, R77, -INF , !P3 ;  /* 0xff8000004d1d7808 */ /* 0x000fc40005800000 */
[----:B------:R-:W-:Y:S02]  /*3530*/  ISETP.GE.AND P3, PT, R75, 0x71, PT ;  /* 0x000000714b00780c */ /* 0x000fe40003f66270 */
[----:B------:R-:W-:Y:S02]  /*3540*/  P2R R83, PR, RZ, 0x40 ;  /* 0x00000040ff537803 */ /* 0x000fe40000000000 */
[----:B------:R-:W-:Y:S02]  /*3550*/  ISETP.GT.AND P4, PT, R53, 0x70, !P3 ;  /* 0x000000703500780c */ /* 0x000fe40005f84270 */
[----:B------:R-:W-:Y:S02]  /*3560*/  VIADDMNMX R67, R33, R79, R78, PT ;  /* 0x0000004f21437246 */ /* 0x000fe4000380014e */
        /* <DEDUP_REMOVED lines=17> */
[----:B------:R-:W-:-:S04]  /*3680*/  ISETP.GT.AND P6, PT, R53, 0x79, !P6 ;  /* 0x000000793500780c */ /* 0x000fc800077c4270 */
[----:B------:R-:W-:-:S04]  /*3690*/  ISETP.LT.OR P6, PT, R52, 0x7a, P6 ;  /* 0x0000007a3400780c */ /* 0x000fc800037c1670 */
        /* <DEDUP_REMOVED lines=17> */
.L_x_4958:
[----:B------:R-:W-:Y:S02]  /*37b0*/  ULDC UR6, c[0x0][0x9e4] ;  /* 0x0002790000067ab9 */ /* 0x000fe40000000800 */
[----:B------:R-:W-:-:S05]  /*37c0*/  IMAD.U32 R52, RZ, RZ, UR6 ;  /* 0x00000006ff347e24 */ /* 0x000fca000f8e00ff */
[----:B------:R-:W-:-:S13]  /*37d0*/  ISETP.NE.AND P6, PT, R52, 0x1, PT ;  /* 0x000000013400780c */ /* 0x000fda0003fc5270 */
[----:B------:R-:W0:Y:S02]  /*37e0*/  @P6 LDC.64 R76, c[0x0][0x9e8] ;  /* 0x00027a00ff4c6b82 */ /* 0x000e240000000a00 */
[----:B0-----:R-:W-:-:S05]  /*37f0*/  @P6 IMAD.HI.U32 R22, R33, R76, RZ ;  /* 0x0000004c21166227 */ /* 0x001fca00078e00ff */
[----:B------:R-:W-:-:S07]  /*3800*/  @P6 SHF.R.U32.HI R33, RZ, R77, R22 ;  /* 0x0000004dff216219 */ /* 0x000fce0000011616 */
.L_x_4959:
[----:B------:R-:W-:Y:S05]  /*3810*/  BSYNC B0 ;  /* 0x0000000000007941 */ /* 0x000fea0003800000 */
.L_x_4957:
[----:B------:R-:W-:-:S04]  /*3820*/  IMAD R33, R33, R52, -R74 ;  /* 0x0000003421217224 */ /* 0x000fc800078e0a4a */
[----:B------:R-:W-:-:S05]  /*3830*/  IMAD R22, R2, -0x2, R33 ;  /* 0xfffffffe02167824 */ /* 0x000fca00078e0221 */
[----:B------:R-:W-:Y:S02]  /*3840*/  VIADDMNMX R67, R22, R52, R67, PT ;  /* 0x0000003416437246 */ /* 0x000fe40003800143 */
[----:B------:R-:W-:-:S07]  /*3850*/  VIMNMX R71, R71, R22, !PT ;  /* 0x0000001647477248 */ /* 0x000fce0007fe0100 */
.L_x_4956:
[----:B------:R-:W-:Y:S01]  /*3860*/  ISETP.GT.AND P1, PT, R71, 0x1, !P1 ;  /* 0x000000014700780c */ /* 0x000fe20004f24270 */
[----:B------:R-:W-:Y:S01]  /*3870*/  ULDC UR6, c[0x0][0x988] ;  /* 0x0002620000067ab9 */ /* 0x000fe20000000800 */
[----:B------:R-:W-:Y:S01]  /*3880*/  ISETP.NE.AND P6, PT, R83, RZ, PT ;  /* 0x000000ff5300720c */ /* 0x000fe20003fc5270 */
[----:B------:R-:W-:Y:S01]  /*3890*/  UISETP.NE.AND UP1, UPT, UR44, URZ, UPT ;  /* 0x0000003f2c00728c */ /* 0x000fe2000bf25270 */
[----:B------:R-:W-:Y:S01]  /*38a0*/  ISETP.LT.OR P1, PT, R67, 0x2, P1 ;  /* 0x000000024300780c */ /* 0x000fe20000f21670 */
[----:B------:R-:W-:Y:S01]  /*38b0*/  UISETP.NE.AND UP0, UPT, UR43, URZ, UPT ;  /* 0x0000003f2b00728c */ /* 0x000fe2000bf05270 */
[C---:B------:R-:W-:Y:S02]  /*38c0*/  ISETP.GT.AND P2, PT, R71.reuse, 0x8, !P2 ;  /* 0x000000084700780c */ /* 0x040fe40005744270 */
[----:B------:R-:W-:Y:S02]  /*38d0*/  FSEL R8, R8, -INF , !P1 ;  /* 0xff80000008087808 */ /* 0x000fe40004800000 */
[----:B------:R-:W-:-:S02]  /*38e0*/  ISETP.GT.AND P1, PT, R71, 0x9, !P6 ;  /* 0x000000094700780c */ /* 0x000fc40007724270 */
[C---:B------:R-:W-:Y:S02]  /*38f0*/  ISETP.LT.OR P2, PT, R67.reuse, 0x9, P2 ;  /* 0x000000094300780c */ /* 0x040fe40001741670 */
[----:B------:R-:W-:Y:S01]  /*3900*/  ISETP.LT.OR P1, PT, R67, 0xa, P1 ;  /* 0x0000000a4300780c */ /* 0x000fe20000f21670 */
[----:B------:R-:W-:Y:S01]  /*3910*/  @UP1 ULDC UR10, c[0x0][0x44c] ;  /* 0x00011300000a1ab9 */ /* 0x000fe20000000800 */
[----:B------:R-:W-:Y:S01]  /*3920*/  FSEL R9, R9, -INF , !P2 ;  /* 0xff80000009097808 */ /* 0x000fe20005000000 */
[----:B------:R-:W-:Y:S01]  /*3930*/  UIMAD.WIDE.U32 UR10, UR45, UR10, URZ ;  /* 0x0000000a2d0a72a5 */ /* 0x000fe2000f8e003f */
[----:B------:R-:W-:Y:S01]  /*3940*/  FSEL R10, R10, -INF , !P1 ;  /* 0xff8000000a0a7808 */ /* 0x000fe20004800000 */
[----:B------:R-:W-:Y:S01]  /*3950*/  @UP1 ULDC UR18, c[0x0][0x450] ;  /* 0x0001140000121ab9 */ /* 0x000fe20000000800 */
[----:B------:R-:W-:Y:S01]  /*3960*/  ISETP.NE.AND P1, PT, R87, RZ, PT ;  /* 0x000000ff5700720c */ /* 0x000fe20003f25270 */
[----:B------:R-:W-:Y:S01]  /*3970*/  @UP1 USHF.R.U32.HI UR45, URZ, UR18, UR11 ;  /* 0x000000123f2d1299 */ /* 0x000fe2000801160b */
[----:B------:R-:W-:-:S02]  /*3980*/  ISETP.NE.AND P2, PT, R93, RZ, PT ;  /* 0x000000ff5d00720c */ /* 0x000fc40003f45270 */
[----:B------:R-:W-:Y:S02]  /*3990*/  ISETP.GT.AND P1, PT, R71, 0x10, !P1 ;  /* 0x000000104700780c */ /* 0x000fe40004f24270 */
[----:B------:R-:W-:Y:S02]  /*39a0*/  ISETP.NE.AND P6, PT, R94, RZ, PT ;  /* 0x000000ff5e00720c */ /* 0x000fe40003fc5270 */
[----:B------:R-:W-:Y:S02]  /*39b0*/  ISETP.LT.OR P1, PT, R67, 0x11, P1 ;  /* 0x000000114300780c */ /* 0x000fe40000f21670 */
[----:B------:R-:W-:Y:S02]  /*39c0*/  ISETP.GT.AND P3, PT, R71, 0x70, !P3 ;  /* 0x000000704700780c */ /* 0x000fe40005f64270 */
[----:B------:R-:W-:Y:S02]  /*39d0*/  FSEL R11, R11, -INF , !P1 ;  /* 0xff8000000b0b7808 */ /* 0x000fe40004800000 */
[----:B------:R-:W-:-:S02]  /*39e0*/  ISETP.NE.AND P1, PT, R91, RZ, PT ;  /* 0x000000ff5b00720c */ /* 0x000fc40003f25270 */
[C---:B------:R-:W-:Y:S02]  /*39f0*/  ISETP.GT.AND P4, PT, R71.reuse, 0x71, !P4 ;  /* 0x000000714700780c */ /* 0x040fe40006784270 */
[----:B------:R-:W-:Y:S02]  /*3a00*/  ISETP.GT.AND P1, PT, R71, 0x11, !P1 ;  /* 0x000000114700780c */ /* 0x000fe40004f24270 */
[C---:B------:R-:W-:Y:S02]  /*3a10*/  ISETP.LT.OR P3, PT, R67.reuse, 0x71, P3 ;  /* 0x000000714300780c */ /* 0x040fe40001f61670 */
[----:B------:R-:W-:Y:S02]  /*3a20*/  ISETP.LT.OR P1, PT, R67, 0x12, P1 ;  /* 0x000000124300780c */ /* 0x000fe40000f21670 */
[----:B------:R-:W-:Y:S02]  /*3a30*/  ISETP.GT.AND P5, PT, R71, 0x78, !P5 ;  /* 0x000000784700780c */ /* 0x000fe40006fa4270 */
[----:B------:R-:W-:-:S02]  /*3a40*/  FSEL R12, R12, -INF , !P1 ;  /* 0xff8000000c0c7808 */ /* 0x000fc40004800000 */
[----:B------:R-:W-:Y:S02]  /*3a50*/  ISETP.NE.AND P1, PT, R99, RZ, PT ;  /* 0x000000ff6300720c */ /* 0x000fe40003f25270 */
[----:B------:R-:W-:Y:S02]  /*3a60*/  ISETP.LT.OR P4, PT, R67, 0x72, P4 ;  /* 0x000000724300780c */ /* 0x000fe40002781670 */
[----:B------:R-:W-:Y:S02]  /*3a70*/  ISETP.GT.AND P1, PT, R71, 0x18, !P1 ;  /* 0x000000184700780c */ /* 0x000fe40004f24270 */
[C---:B------:R-:W-:Y:S02]  /*3a80*/  ISETP.LT.OR P5, PT, R67.reuse, 0x79, P5 ;  /* 0x000000794300780c */ /* 0x040fe40002fa1670 */
[----:B------:R-:W-:Y:S02]  /*3a90*/  ISETP.LT.OR P1, PT, R67, 0x19, P1 ;  /* 0x000000194300780c */ /* 0x000fe40000f21670 */
[----:B------:R-:W-:-:S02]  /*3aa0*/  FSEL R24, R24, -INF , !P5 ;  /* 0xff80000018187808 */ /* 0x000fc40006800000 */
        /* <DEDUP_REMOVED lines=20> */
[----:B------:R-:W-:Y:S02]  /*3bf0*/  FMNMX.FTZ R22, R69, R22, !PT ;  /* 0x0000001645167209 */ /* 0x000fe40007810000 */
[----:B------:R-:W-:Y:S02]  /*3c00*/  FSEL R35, R35, -INF , !P1 ;  /* 0xff80000023237808 */ /* 0x000fe40004800000 */
[----:B------:R-:W-:Y:S02]  /*3c10*/  ISETP.NE.AND P1, PT, R105, RZ, PT ;  /* 0x000000ff6900720c */ /* 0x000fe40003f25270 */
[----:B------:R-:W-:-:S02]  /*3c20*/  FMNMX.FTZ R13, R89, R22, !PT ;  /* 0x00000016590d7209 */ /* 0x000fc40007810000 */
[----:B------:R-:W-:Y:S02]  /*3c30*/  ISETP.GT.AND P1, PT, R71, 0x28, !P1 ;  /* 0x000000284700780c */ /* 0x000fe40004f24270 */
        /* <DEDUP_REMOVED lines=18> */
[----:B------:R-:W-:Y:S02]  /*3d60*/  ISETP.GT.AND P1, PT, R71, 0x31, !P2 ;  /* 0x000000314700780c */ /* 0x000fe40005724270 */
[----:B------:R-:W-:Y:S02]  /*3d70*/  FMNMX.FTZ R13, R59, R22, !PT ;  /* 0x000000163b0d7209 */ /* 0x000fe40007810000 */
[----:B------:R-:W-:Y:S02]  /*3d80*/  ISETP.LT.OR P1, PT, R67, 0x32, P1 ;  /* 0x000000324300780c */ /* 0x000fe40000f21670 */
[----:B------:R-:W-:Y:S02]  /*3d90*/  FMNMX.FTZ R22, R58, R13, !PT ;  /* 0x0000000d3a167209 */ /* 0x000fe40007810000 */
[----:B------:R-:W-:-:S02]  /*3da0*/  FSEL R39, R39, -INF , !P1 ;  /* 0xff80000027277808 */ /* 0x000fc40004800000 */
        /* <DEDUP_REMOVED lines=26> */
[----:B------:R-:W-:Y:S01]  /*3f50*/  ISETP.NE.AND P1, PT, R109, RZ, PT ;  /* 0x000000ff6d00720c */ /* 0x000fe20003f25270 */
[----:B------:R-:W0:Y:S01]  /*3f60*/  SHFL.BFLY PT, R22, R13, 0x2, 0x1f ;  /* 0x0c401f000d167f89 */ /* 0x000e2200000e0000 */
[----:B------:R-:W-:Y:S02]  /*3f70*/  ISETP.NE.AND P2, PT, R98, RZ, PT ;  /* 0x000000ff6200720c */ /* 0x000fe40003f45270 */
[----:B------:R-:W-:Y:S02]  /*3f80*/  ISETP.GT.AND P1, PT, R71, 0x48, !P1 ;  /* 0x000000484700780c */ /* 0x000fe40004f24270 */
[----:B------:R-:W-:-:S02]  /*3f90*/  ISETP.NE.AND P6, PT, R114, RZ, PT ;  /* 0x000000ff7200720c */ /* 0x000fc40003fc5270 */
[----:B------:R-:W-:Y:S02]  /*3fa0*/  ISETP.LT.OR P1, PT, R67, 0x49, P1 ;  /* 0x000000494300780c */ /* 0x000fe40000f21670 */
[----:B------:R-:W-:Y:S02]  /*3fb0*/  R2UR UR15, R18 ;  /* 0x00000000120f72ca */ /* 0x000fe400000e0000 */
[----:B------:R-:W-:Y:S02]  /*3fc0*/  FSEL R44, R44, -INF , !P1 ;  /* 0xff8000002c2c7808 */ /* 0x000fe40004800000 */
[----:B------:R-:W-:-:S04]  /*3fd0*/  ISETP.NE.AND P1, PT, R110, RZ, PT ;  /* 0x000000ff6e00720c */ /* 0x000fc80003f25270 */
[----:B------:R-:W-:-:S04]  /*3fe0*/  ISETP.GT.AND P1, PT, R71, 0x49, !P1 ;  /* 0x000000494700780c */ /* 0x000fc80004f24270 */
[----:B------:R-:W-:Y:S01]  /*3ff0*/  ISETP.LT.OR P1, PT, R67, 0x4a, P1 ;  /* 0x0000004a4300780c */ /* 0x000fe20000f21670 */
[----:B------:R-:W-:Y:S01]  /*4000*/  UIADD3 UR45, UR15, UR45, URZ ;  /* 0x0000002d0f2d7290 */ /* 0x000fe2000fffe03f */
[----:B0-----:R-:W-:Y:S02]  /*4010*/  FMNMX.FTZ R52, R13, R22, !PT ;  /* 0x000000160d347209 */ /* 0x001fe40007810000 */
[----:B------:R-:W-:Y:S01]  /*4020*/  FSEL R45, R45, -INF , !P1 ;  /* 0xff8000002d2d7808 */ /* 0x000fe20004800000 */
[----:B------:R-:W-:Y:S01]  /*4030*/  UIADD3 UR14, UR45, UR14, URZ ;  /* 0x0000000e2d0e7290 */ /* 0x000fe2000fffe03f */
[----:B------:R-:W-:Y:S01]  /*4040*/  ISETP.NE.AND P1, PT, R111, RZ, PT ;  /* 0x000000ff6f00720c */ /* 0x000fe20003f25270 */
[----:B------:R-:W0:Y:S03]  /*4050*/  SHFL.BFLY PT, R53, R52, 0x1, 0x1f ;  /* 0x0c201f0034357f89 */ /* 0x000e2600000e0000 */
[----:B------:R-:W-:-:S04]  /*4060*/  ISETP.GT.AND P1, PT, R71, 0x50, !P1 ;  /* 0x000000504700780c */ /* 0x000fc80004f24270 */
[----:B------:R-:W-:-:S04]  /*4070*/  ISETP.LT.OR P1, PT, R67, 0x51, P1 ;  /* 0x000000514300780c */ /* 0x000fc80000f21670 */
[----:B------:R-:W-:Y:S02]  /*4080*/  FSEL R46, R46, -INF , !P1 ;  /* 0xff8000002e2e7808 */ /* 0x000fe40004800000 */
[----:B------:R-:W-:-:S04]  /*4090*/  ISETP.NE.AND P1, PT, R112, RZ, PT ;  /* 0x000000ff7000720c */ /* 0x000fc80003f25270 */
[----:B------:R-:W-:-:S04]  /*40a0*/  ISETP.GT.AND P1, PT, R71, 0x51, !P1 ;  /* 0x000000514700780c */ /* 0x000fc80004f24270 */
[----:B------:R-:W-:Y:S02]  /*40b0*/  ISETP.LT.OR P1, PT, R67, 0x52, P1 ;  /* 0x000000524300780c */ /* 0x000fe40000f21670 */
[----:B0-----:R-:W-:Y:S01]  /*40c0*/  FMNMX.FTZ R22, R52, R53, !PT ;  /* 0x0000003534167209 */ /* 0x001fe20007810000 */
[----:B------:R-:W-:Y:S01]  /*40d0*/  IMAD.U32 R53, RZ, RZ, UR6 ;  /* 0x00000006ff357e24 */ /* 0x000fe2000f8e00ff */
[----:B------:R-:W-:Y:S02]  /*40e0*/  FSEL R47, R47, -INF , !P1 ;  /* 0xff8000002f2f7808 */ /* 0x000fe40004800000 */
[----:B------:R-:W-:Y:S01]  /*40f0*/  ISETP.NE.AND P1, PT, R97, RZ, PT ;  /* 0x000000ff6100720c */ /* 0x000fe20003f25270 */
[----:B------:R-:W-:-:S03]  /*4100*/  FFMA.FTZ R53, R22, R53, -8 ;  /* 0xc100000016357423 */ /* 0x000fc60000010035 */
        /* <DEDUP_REMOVED lines=9> */
[----:B------:R-:W-:Y:S02]  /*41a0*/  ISETP.LT.OR P1, PT, R67, 0x61, P1 ;  /* 0x000000614300780c */ /* 0x000fe40000f21670 */
[----:B------:R-:W-:Y:S02]  /*41b0*/  ISETP.GT.AND P2, PT, R71, 0x69, !P2 ;  /* 0x000000694700780c */ /* 0x000fe40005744270 */
[----:B------:R-:W-:-:S02]  /*41c0*/  FSEL R50, R50, -INF , !P1 ;  /* 0xff80000032327808 */ /* 0x000fc40004800000 */
[----:B------:R-:W-:Y:S02]  /*41d0*/  ISETP.GT.AND P1, PT, R71, 0x61, !P6 ;  /* 0x000000614700780c */ /* 0x000fe40007724270 */
[----:B------:R-:W-:Y:S02]  /*41e0*/  ISETP.NE.AND P6, PT, R64, RZ, PT ;  /* 0x000000ff4000720c */ /* 0x000fe40003fc5270 */
[C---:B------:R-:W-:Y:S02]  /*41f0*/  ISETP.LT.OR P1, PT, R67.reuse, 0x62, P1 ;  /* 0x000000624300780c */ /* 0x040fe40000f21670 */
[----:B------:R-:W-:Y:S02]  /*4200*/  ISETP.LT.OR P2, PT, R67, 0x6a, P2 ;  /* 0x0000006a4300780c */ /* 0x000fe40001741670 */
[----:B------:R-:W-:Y:S02]  /*4210*/  FSEL R51, R51, -INF , !P1 ;  /* 0xff80000033337808 */ /* 0x000fe40004800000 */
[----:B------:R-:W-:-:S04]  /*4220*/  FSETP.NEU.FTZ.AND P1, PT, R22, -INF , PT ;  /* 0xff8000001600780b */ /* 0x000fc80003f3d000 */
[----:B------:R-:W-:Y:S02]  /*4230*/  FSEL R77, R53, RZ, P1 ;  /* 0x000000ff354d7208 */ /* 0x000fe40000800000 */
[----:B------:R-:W-:Y:S02]  /*4240*/  ISETP.GT.AND P1, PT, R71, RZ, !P6 ;  /* 0x000000ff4700720c */ /* 0x000fe40007724270 */
[----:B------:R-:W-:Y:S01]  /*4250*/  ISETP.NE.AND P6, PT, R75, RZ, PT ;  /* 0x000000ff4b00720c */ /* 0x000fe20003fc5270 */
[--C-:B------:R-:W-:Y:S01]  /*4260*/  FFMA.FTZ R76, R92, UR6, -R77.reuse ;  /* 0x000000065c4c7c23 */ /* 0x100fe2000801084d */
[----:B------:R-:W-:Y:S01]  /*4270*/  ISETP.LT.OR P1, PT, R67, 0x1, P1 ;  /* 0x000000014300780c */ /* 0x000fe20000f21670 */
[--C-:B------:R-:W-:Y:S01]  /*4280*/  FFMA.FTZ R65, R65, UR6, -R77.reuse ;  /* 0x0000000641417c23 */ /* 0x100fe2000801084d */
[----:B------:R-:W-:Y:S01]  /*4290*/  ISETP.GT.AND P6, PT, R71, 0x79, !P6 ;  /* 0x000000794700780c */ /* 0x000fe200077c4270 */
[----:B------:R-:W-:Y:S01]  /*42a0*/  MUFU.EX2 R79, R76 ;  /* 0x0000004c004f7308 */ /* 0x000fe20000000800 */
[----:B------:R-:W-:Y:S01]  /*42b0*/  FSEL R75, R3, -INF , !P1 ;  /* 0xff800000034b7808 */ /* 0x000fe20004800000 */
[--C-:B------:R-:W-:Y:S01]  /*42c0*/  FFMA.FTZ R3, R54, UR6, -R77.reuse ;  /* 0x0000000636037c23 */ /* 0x100fe2000801084d */
[----:B------:R-:W-:Y:S01]  /*42d0*/  ISETP.NE.AND P1, PT, R115, RZ, PT ;  /* 0x000000ff7300720c */ /* 0x000fe20003f25270 */
[--C-:B------:R-:W-:Y:S01]  /*42e0*/  FFMA.FTZ R78, R102, UR6, -R77.reuse ;  /* 0x00000006664e7c23 */ /* 0x100fe2000801084d */
[----:B------:R-:W-:Y:S01]  /*42f0*/  FMNMX.FTZ R54, R75, R8, !PT ;  /* 0x000000084b367209 */ /* 0x000fe20007810000 */
[--C-:B------:R-:W-:Y:S01]  /*4300*/  FFMA.FTZ R52, R88, UR6, -R77.reuse ;  /* 0x0000000658347c23 */ /* 0x100fe2000801084d */
[----:B------:R-:W-:Y:S01]  /*4310*/  ISETP.GT.AND P1, PT, R71, 0x68, !P1 ;  /* 0x000000684700780c */ /* 0x000fe20004f24270 */
[----:B------:R0:W-:Y:S01]  /*4320*/  MUFU.EX2 R76, R65 ;  /* 0x00000041004c7308 */ /* 0x0001e20000000800 */
[----:B------:R-:W-:Y:S01]  /*4330*/  FMNMX.FTZ R13, R9, R54, !PT ;  /* 0x00000036090d7209 */ /* 0x000fe20007810000 */
[--C-:B------:R-:W-:Y:S01]  /*4340*/  FFMA.FTZ R64, R86, UR6, -R77.reuse ;  /* 0x0000000656407c23 */ /* 0x100fe2000801084d */
[----:B------:R-:W-:Y:S01]  /*4350*/  ISETP.LT.OR P1, PT, R67, 0x69, P1 ;  /* 0x000000694300780c */ /* 0x000fe20000f21670 */
[--C-:B------:R-:W-:Y:S01]  /*4360*/  FFMA.FTZ R53, R100, UR6, -R77.reuse ;  /* 0x0000000664357c23 */ /* 0x100fe2000801084d */
[----:B------:R-:W-:Y:S01]  /*4370*/  FMNMX.FTZ R54, R10, R13, !PT ;  /* 0x0000000d0a367209 */ /* 0x000fe20007810000 */
[--C-:B------:R-:W-:Y:S01]  /*4380*/  FFMA.FTZ R27, R27, UR6, -R77.reuse ;  /* 0x000000061b1b7c23 */ /* 0x100fe2000801084d */
[----:B------:R-:W-:Y:S01]  /*4390*/  ISETP.LT.OR P6, PT, R67, 0x7a, P6 ;  /* 0x0000007a4300780c */ /* 0x000fe200037c1670 */
[----:B------:R-:W-:Y:S01]  /*43a0*/  MUFU.EX2 R3, R3 ;  /* 0x0000000300037308 */ /* 0x000fe20000000800 */
[----:B------:R-:W-:Y:S01]  /*43b0*/  FMNMX.FTZ R13, R11, R54, !PT ;  /* 0x000000360b0d7209 */ /* 0x000fe20007810000 */
[--C-:B------:R-:W-:Y:S01]  /*43c0*/  FFMA.FTZ R73, R73, UR6, -R77.reuse ;  /* 0x0000000649497c23 */ /* 0x100fe2000801084d */
[----:B0-----:R-:W-:Y:S01]  /*43d0*/  FSEL R65, R20, -INF , !P2 ;  /* 0xff80000014417808 */ /* 0x001fe20005000000 */
[--C-:B------:R-:W-:Y:S01]  /*43e0*/  FFMA.FTZ R69, R69, UR6, -R77.reuse ;  /* 0x0000000645457c23 */ /* 0x100fe2000801084d */
[----:B------:R-:W-:Y:S01]  /*43f0*/  FMNMX.FTZ R74, R12, R13, !PT ;  /* 0x0000000d0c4a7209 */ /* 0x000fe20007810000 */
[--C-:B------:R-:W-:Y:S01]  /*4400*/  FFMA.FTZ R89, R89, UR6, -R77.reuse ;  /* 0x0000000659597c23 */ /* 0x100fe2000801084d */
[----:B------:R-:W-:Y:S01]  /*4410*/  FSEL R25, R25, -INF , !P6 ;  /* 0xff80000019197808 */ /* 0x000fe20007000000 */
[----:B------:R-:W-:Y:S01]  /*4420*/  MUFU.EX2 R54, R78 ;  /* 0x0000004e00367308 */ /* 0x000fe20000000800 */
[----:B------:R-:W-:Y:S01]  /*4430*/  FMNMX.FTZ R13, R33, R74, !PT ;  /* 0x0000004a210d7209 */ /* 0x000fe20007810000 */
[--C-:B------:R-:W-:Y:S01]  /*4440*/  FFMA.FTZ R74, R72, UR6, -R77.reuse ;  /* 0x00000006484a7c23 */ /* 0x100fe2000801084d */
[--C-:B------:R-:W-:Y:S01]  /*4450*/  FFMA.FTZ R90, R90, UR6, -R77.reuse ;  /* 0x000000065a5a7c23 */ /* 0x100fe2000801084d */
[--C-:B------:R-:W-:Y:S01]  /*4460*/  FFMA.FTZ R60, R60, UR6, -R77.reuse ;  /* 0x000000063c3c7c23 */ /* 0x100fe2000801084d */
[----:B------:R-:W-:Y:S01]  /*4470*/  FMNMX.FTZ R13, R14, R13, !PT ;  /* 0x0000000d0e0d7209 */ /* 0x000fe20007810000 */
[--C-:B------:R-:W-:Y:S01]  /*4480*/  FFMA.FTZ R59, R59, UR6, -R77.reuse ;  /* 0x000000063b3b7c23 */ /* 0x100fe2000801084d */
[--C-:B------:R-:W-:Y:S01]  /*4490*/  FFMA.FTZ R61, R61, UR6, -R77.reuse ;  /* 0x000000063d3d7c23 */ /* 0x100fe2000801084d */
[----:B------:R-:W0:Y:S01]  /*44a0*/  MUFU.EX2 R52, R52 ;  /* 0x0000003400347308 */ /* 0x000e220000000800 */
[----:B------:R-:W-:Y:S01]  /*44b0*/  FMNMX.FTZ R72, R34, R13, !PT ;  /* 0x0000000d22487209 */ /* 0x000fe20007810000 */
[--C-:B------:R-:W-:Y:S01]  /*44c0*/  FFMA.FTZ R56, R56, UR6, -R77.reuse ;  /* 0x0000000638387c23 */ /* 0x100fe2000801084d */
[--C-:B------:R-:W-:Y:S01]  /*44d0*/  FFMA.FTZ R55, R55, UR6, -R77.reuse ;  /* 0x0000000637377c23 */ /* 0x100fe2000801084d */
[--C-:B------:R-:W-:Y:S01]  /*44e0*/  FFMA.FTZ R58, R58, UR6, -R77.reuse ;  /* 0x000000063a3a7c23 */ /* 0x100fe2000801084d */
[----:B------:R-:W-:Y:S01]  /*44f0*/  FMNMX.FTZ R13, R35, R72, !PT ;  /* 0x00000048230d7209 */ /* 0x000fe20007810000 */
[--C-:B------:R-:W-:Y:S01]  /*4500*/  FFMA.FTZ R72, R70, UR6, -R77.reuse ;  /* 0x0000000646487c23 */ /* 0x100fe2000801084d */
[--C-:B------:R-:W-:Y:S01]  /*4510*/  FFMA.FTZ R57, R57, UR6, -R77.reuse ;  /* 0x0000000639397c23 */ /* 0x100fe2000801084d */
[----:B------:R-:W1:Y:S01]  /*4520*/  MUFU.EX2 R64, R64 ;  /* 0x0000004000407308 */ /* 0x000e620000000800 */
[----:B------:R-:W-:Y:S01]  /*4530*/  FMNMX.FTZ R70, R36, R13, !PT ;  /* 0x0000000d24467209 */ /* 0x000fe20007810000 */
[--C-:B------:R-:W-:Y:S01]  /*4540*/  FFMA.FTZ R30, R30, UR6, -R77.reuse ;  /* 0x000000061e1e7c23 */ /* 0x100fe2000801084d */
[--C-:B------:R-:W-:Y:S01]  /*4550*/  FFMA.FTZ R31, R31, UR6, -R77.reuse ;  /* 0x000000061f1f7c23 */ /* 0x100fe2000801084d */
[----:B------:R-:W-:Y:S01]  /*4560*/  FFMA.FTZ R4, R4, UR6, -R77 ;  /* 0x0000000604047c23 */ /* 0x000fe2000801084d */
[----:B------:R-:W-:-:S03]  /*4570*/  FMNMX.FTZ R13, R37, R70, !PT ;  /* 0x00000046250d7209 */ /* 0x000fc60007810000 */
[----:B------:R-:W2:Y:S01]  /*4580*/  MUFU.EX2 R53, R53 ;  /* 0x0000003500357308 */ /* 0x000ea20000000800 */
[----:B------:R-:W-:-:S04]  /*4590*/  FMNMX.FTZ R70, R38, R13, !PT ;  /* 0x0000000d26467209 */ /* 0x000fc80007810000 */
[----:B------:R-:W-:-:S03]  /*45a0*/  FMNMX.FTZ R13, R39, R70, !PT ;  /* 0x00000046270d7209 */ /* 0x000fc60007810000 */
[----:B------:R-:W3:Y:S01]  /*45b0*/  MUFU.EX2 R73, R73 ;  /* 0x0000004900497308 */ /* 0x000ee20000000800 */
[----:B------:R-:W-:-:S04]  /*45c0*/  FMNMX.FTZ R70, R40, R13, !PT ;  /* 0x0000000d28467209 */ /* 0x000fc80007810000 */
[----:B------:R-:W-:-:S03]  /*45d0*/  FMNMX.FTZ R13, R41, R70, !PT ;  /* 0x00000046290d7209 */ /* 0x000fc60007810000 */
[----:B------:R-:W4:Y:S01]  /*45e0*/  MUFU.EX2 R74, R74 ;  /* 0x0000004a004a7308 */ /* 0x000f220000000800 */
[----:B------:R-:W-:-:S04]  /*45f0*/  FMNMX.FTZ R70, R42, R13, !PT ;  /* 0x0000000d2a467209 */ /* 0x000fc80007810000 */
[----:B------:R-:W-:Y:S01]  /*4600*/  FMNMX.FTZ R13, R43, R70, !PT ;  /* 0x000000462b0d7209 */ /* 0x000fe20007810000 */
[----:B------:R-:W-:Y:S02]  /*4610*/  FFMA.FTZ R70, R68, UR6, -R77 ;  /* 0x0000000644467c23 */ /* 0x000fe4000801084d */
[----:B------:R-:W-:Y:S01]  /*4620*/  MUFU.EX2 R72, R72 ;  /* 0x0000004800487308 */ /* 0x000fe20000000800 */
[----:B------:R-:W-:-:S04]  /*4630*/  FMNMX.FTZ R68, R44, R13, !PT ;  /* 0x0000000d2c447209 */ /* 0x000fc80007810000 */
[----:B------:R-:W-:Y:S01]  /*4640*/  FMNMX.FTZ R13, R45, R68, !PT ;  /* 0x000000442d0d7209 */ /* 0x000fe20007810000 */
[----:B------:R-:W-:Y:S02]  /*4650*/  FFMA.FTZ R68, R66, UR6, -R77 ;  /* 0x0000000642447c23 */ /* 0x000fe4000801084d */
[----:B------:R-:W-:Y:S01]  /*4660*/  MUFU.EX2 R69, R69 ;  /* 0x0000004500457308 */ /* 0x000fe20000000800 */
[----:B------:R-:W-:-:S04]  /*4670*/  FMNMX.FTZ R66, R46, R13, !PT ;  /* 0x0000000d2e427209 */ /* 0x000fc80007810000 */
[----:B------:R-:W-:-:S03]  /*4680*/  FMNMX.FTZ R13, R47, R66, !PT ;  /* 0x000000422f0d7209 */ /* 0x000fc60007810000 */
[----:B------:R5:W-:Y:S01]  /*4690*/  MUFU.EX2 R81, R68 ;  /* 0x0000004400517308 */ /* 0x000be20000000800 */
[----:B------:R-:W-:-:S04]  /*46a0*/  FMNMX.FTZ R66, R48, R13, !PT ;  /* 0x0000000d30427209 */ /* 0x000fc80007810000 */
[----:B------:R-:W-:-:S03]  /*46b0*/  FMNMX.FTZ R13, R49, R66, !PT ;  /* 0x00000042310d7209 */ /* 0x000fc60007810000 */
[----:B------:R-:W-:Y:S01]  /*46c0*/  MUFU.EX2 R89, R89 ;  /* 0x0000005900597308 */ /* 0x000fe20000000800 */
[----:B------:R-:W-:Y:S01]  /*46d0*/  FMNMX.FTZ R66, R50, R13, !PT ;  /* 0x0000000d32427209 */ /* 0x000fe20007810000 */
[--C-:B-----5:R-:W-:Y:S01]  /*46e0*/  FFMA.FTZ R68, R63, UR6, -R77.reuse ;  /* 0x000000063f447c23 */ /* 0x120fe2000801084d */
[----:B------:R-:W-:Y:S01]  /*46f0*/  FSEL R63, R15, -INF , !P1 ;  /* 0xff8000000f3f7808 */ /* 0x000fe20004800000 */
[----:B------:R-:W-:Y:S01]  /*4700*/  FFMA.FTZ R15, R62, UR6, -R77 ;  /* 0x000000063e0f7c23 */ /* 0x000fe2000801084d */
[----:B------:R-:W-:Y:S02]  /*4710*/  FMNMX.FTZ R66, R51, R66, !PT ;  /* 0x0000004233427209 */ /* 0x000fe40007810000 */
[----:B------:R-:W-:Y:S01]  /*4720*/  FSEL R62, R21, -INF , !P3 ;  /* 0xff800000153e7808 */ /* 0x000fe20005800000 */
[----:B------:R5:W-:Y:S01]  /*4730*/  MUFU.EX2 R78, R15 ;  /* 0x0000000f004e7308 */ /* 0x000be20000000800 */
[----:B------:R-:W-:-:S04]  /*4740*/  FMNMX.FTZ R66, R63, R66, !PT ;  /* 0x000000423f427209 */ /* 0x000fc80007810000 */
[----:B------:R-:W-:Y:S02]  /*4750*/  FMNMX.FTZ R13, R65, R66, !PT ;  /* 0x00000042410d7209 */ /* 0x000fe40007810000 */
[----:B------:R-:W-:Y:S01]  /*4760*/  FSEL R66, R23, -INF , !P4 ;  /* 0xff80000017427808 */ /* 0x000fe20006000000 */
[--C-:B------:R-:W-:Y:S01]  /*4770*/  FFMA.FTZ R23, R29, UR6, -R77.reuse ;  /* 0x000000061d177c23 */ /* 0x100fe2000801084d */
[----:B------:R-:W-:Y:S01]  /*4780*/  FMNMX.FTZ R13, R62, R13, !PT ;  /* 0x0000000d3e0d7209 */ /* 0x000fe20007810000 */
[----:B-----5:R-:W-:Y:S01]  /*4790*/  FFMA.FTZ R15, R32, UR6, -R77 ;  /* 0x00000006200f7c23 */ /* 0x020fe2000801084d */
[----:B------:R-:W-:Y:S02]  /*47a0*/  MUFU.EX2 R90, R90 ;  /* 0x0000005a005a7308 */ /* 0x000fe40000000800 */
[----:B------:R-:W-:-:S04]  /*47b0*/  FMNMX.FTZ R13, R66, R13, !PT ;  /* 0x0000000d420d7209 */ /* 0x000fc80007810000 */
[----:B------:R-:W-:Y:S02]  /*47c0*/  FMNMX.FTZ R20, R24, R13, !PT ;  /* 0x0000000d18147209 */ /* 0x000fe40007810000 */
[----:B------:R-:W-:Y:S02]  /*47d0*/  MUFU.EX2 R67, R15 ;  /* 0x0000000f00437308 */ /* 0x000fe40000000800 */
[----:B------:R-:W-:-:S05]  /*47e0*/  FMNMX.FTZ R20, R25, R20, !PT ;  /* 0x0000001419147209 */ /* 0x000fca0007810000 */
[----:B------:R-:W5:Y:S01]  /*47f0*/  SHFL.BFLY PT, R13, R20, 0x2, 0x1f ;  /* 0x0c401f00140d7f89 */ /* 0x000f6200000e0000 */
[----:B------:R0:W-:Y:S08]  /*4800*/  MUFU.EX2 R15, R27 ;  /* 0x0000001b000f7308 */ /* 0x0001f00000000800 */
[----:B------:R-:W-:Y:S01]  /*4810*/  MUFU.EX2 R70, R70 ;  /* 0x0000004600467308 */ /* 0x000fe20000000800 */
[----:B0-----:R-:W-:-:S07]  /*4820*/  FADD.FTZ R27, R3, R52 ;  /* 0x00000034031b7221 */ /* 0x001fce0000010000 */
[----:B------:R-:W-:Y:S01]  /*4830*/  MUFU.EX2 R71, R68 ;  /* 0x0000004400477308 */ /* 0x000fe20000000800 */
[----:B-----5:R-:W-:Y:S01]  /*4840*/  FMNMX.FTZ R21, R20, R13, !PT ;  /* 0x0000000d14157209 */ /* 0x020fe20007810000 */
[----:B------:R-:W-:Y:S01]  /*4850*/  FFMA.FTZ R20, R28, UR6, -R77 ;  /* 0x000000061c147c23 */ /* 0x000fe2000801084d */
[----:B------:R-:W-:-:S05]  /*4860*/  IMAD.U32 R28, RZ, RZ, UR6 ;  /* 0x00000006ff1c7e24 */ /* 0x000fca000f8e00ff */
        /* <DEDUP_REMOVED lines=8> */
[----:B------:R-:W-:Y:S01]  /*48f0*/  FFMA.FTZ R26, R13, R28, -8 ;  /* 0xc10000000d1a7423 */ /* 0x000fe2000001001c */
[----:B-1----:R-:W-:Y:S01]  /*4900*/  FADD.FTZ R28, R64, R27 ;  /* 0x0000001b401c7221 */ /* 0x002fe20000010000 */
[C---:B------:R-:W-:Y:S01]  /*4910*/  F2FP.SATFINITE.E4M3.F32.PACK_AB_MERGE_C R64, R79.reuse, R64, RZ ;  /* 0x000000404f40723e */ /* 0x040fe200048070ff */
[----:B------:R-:W-:Y:S02]  /*4920*/  MUFU.EX2 R55, R55 ;  /* 0x0000003700377308 */ /* 0x000fe40000000800 */
[----:B------:R-:W-:Y:S01]  /*4930*/  FSEL R26, R26, RZ, P1 ;  /* 0x000000ff1a1a7208 */ /* 0x000fe20000800000 */
[----:B------:R-:W-:Y:S01]  /*4940*/  FADD.FTZ R28, R79, R28 ;  /* 0x0000001c4f1c7221 */ /* 0x000fe20000010000 */
[----:B------:R-:W-:Y:S02]  /*4950*/  F2FP.SATFINITE.E4M3.F32.PACK_AB_MERGE_C R196, R52, R3, R64 ;  /* 0x0000000334c4723e */ /* 0x000fe40004807040 */
[----:B------:R-:W-:Y:S01]  /*4960*/  PLOP3.LUT P1, PT, PT, PT, UP0, 0x40, 0x0 ;  /* 0x000000000000781c */ /* 0x000fe20003f2e808 */
[--C-:B------:R-:W-:Y:S01]  /*4970*/  FFMA.FTZ R75, R75, UR6, -R26.reuse ;  /* 0x000000064b4b7c23 */ /* 0x100fe2000801081a */
[--C-:B------:R-:W-:Y:S01]  /*4980*/  FFMA.FTZ R8, R8, UR6, -R26.reuse ;  /* 0x0000000608087c23 */ /* 0x100fe2000801081a */
[--C-:B------:R-:W-:Y:S01]  /*4990*/  FFMA.FTZ R9, R9, UR6, -R26.reuse ;  /* 0x0000000609097c23 */ /* 0x100fe2000801081a */
[--C-:B------:R-:W-:Y:S01]  /*49a0*/  FFMA.FTZ R10, R10, UR6, -R26.reuse ;  /* 0x000000060a0a7c23 */ /* 0x100fe2000801081a */
[--C-:B------:R-:W-:Y:S01]  /*49b0*/  FFMA.FTZ R11, R11, UR6, -R26.reuse ;  /* 0x000000060b0b7c23 */ /* 0x100fe2000801081a */
[--C-:B------:R-:W-:Y:S01]  /*49c0*/  FFMA.FTZ R12, R12, UR6, -R26.reuse ;  /* 0x000000060c0c7c23 */ /* 0x100fe2000801081a */
[----:B------:R-:W-:Y:S01]  /*49d0*/  MUFU.EX2 R75, R75 ;  /* 0x0000004b004b7308 */ /* 0x000fe20000000800 */
[----:B------:R-:W-:Y:S01]  /*49e0*/  FFMA.FTZ R33, R33, UR6, -R26 ;  /* 0x0000000621217c23 */ /* 0x000fe2000801081a */
[----:B--2---:R-:W-:Y:S01]  /*49f0*/  FADD.FTZ R27, R53, R28 ;  /* 0x0000001c351b7221 */ /* 0x004fe20000010000 */
[--C-:B------:R-:W-:Y:S01]  /*4a00*/  FFMA.FTZ R14, R14, UR6, -R26.reuse ;  /* 0x000000060e0e7c23 */ /* 0x100fe2000801081a */
[--C-:B------:R-:W-:Y:S01]  /*4a10*/  FFMA.FTZ R34, R34, UR6, -R26.reuse ;  /* 0x0000000622227c23 */ /* 0x100fe2000801081a */
[--C-:B------:R-:W-:Y:S01]  /*4a20*/  FFMA.FTZ R35, R35, UR6, -R26.reuse ;  /* 0x0000000623237c23 */ /* 0x100fe2000801081a */
[----:B------:R-:W-:Y:S01]  /*4a30*/  FADD.FTZ R32, R54, R27 ;  /* 0x0000001b36207221 */ /* 0x000fe20000010000 */
[--C-:B------:R-:W-:Y:S01]  /*4a40*/  FFMA.FTZ R36, R36, UR6, -R26.reuse ;  /* 0x0000000624247c23 */ /* 0x100fe2000801081a */
[----:B------:R-:W0:Y:S01]  /*4a50*/  MUFU.EX2 R8, R8 ;  /* 0x0000000800087308 */ /* 0x000e220000000800 */
[----:B------:R-:W-:Y:S01]  /*4a60*/  FFMA.FTZ R37, R37, UR6, -R26 ;  /* 0x0000000625257c23 */ /* 0x000fe2000801081a */
[----:B---3--:R-:W-:Y:S01]  /*4a70*/  FADD.FTZ R29, R73, R32 ;  /* 0x00000020491d7221 */ /* 0x008fe20000010000 */
[--C-:B------:R-:W-:Y:S01]  /*4a80*/  FFMA.FTZ R38, R38, UR6, -R26.reuse ;  /* 0x0000000626267c23 */ /* 0x100fe2000801081a */
[--C-:B------:R-:W-:Y:S01]  /*4a90*/  FFMA.FTZ R39, R39, UR6, -R26.reuse ;  /* 0x0000000627277c23 */ /* 0x100fe2000801081a */
[--C-:B------:R-:W-:Y:S01]  /*4aa0*/  FFMA.FTZ R40, R40, UR6, -R26.reuse ;  /* 0x0000000628287c23 */ /* 0x100fe2000801081a */
[----:B----4-:R-:W-:Y:S01]  /*4ab0*/  FADD.FTZ R29, R74, R29 ;  /* 0x0000001d4a1d7221 */ /* 0x010fe20000010000 */
        /* <DEDUP_REMOVED lines=8> */
[----:B------:R-:W-:Y:S01]  /*4b40*/  FFMA.FTZ R48, R48, UR6, -R26 ;  /* 0x0000000630307c23 */ /* 0x000fe2000801081a */
[----:B------:R-:W2:Y:S01]  /*4b50*/  MUFU.EX2 R10, R10 ;  /* 0x0000000a000a7308 */ /* 0x000ea20000000800 */
        /* <DEDUP_REMOVED lines=8> */
[----:B-1----:R-:W-:Y:S01]  /*4be0*/  FADD.FTZ R27, R9, R28 ;  /* 0x0000001c091b7221 */ /* 0x002fe20000010000 */
[----:B------:R-:W-:Y:S01]  /*4bf0*/  FADD.FTZ R28, R72, R29 ;  /* 0x0000001d481c7221 */ /* 0x000fe20000010000 */
[----:B------:R-:W-:Y:S01]  /*4c00*/  F2FP.SATFINITE.E4M3.F32.PACK_AB_MERGE_C R29, R71, R76, RZ ;  /* 0x0000004c471d723e */ /* 0x000fe200048070ff */
[--C-:B------:R-:W-:Y:S01]  /*4c10*/  FFMA.FTZ R66, R66, UR6, -R26.reuse ;  /* 0x0000000642427c23 */ /* 0x100fe2000801081a */
[----:B------:R-:W-:Y:S01]  /*4c20*/  FFMA.FTZ R24, R24, UR6, -R26 ;  /* 0x0000000618187c23 */ /* 0x000fe2000801081a */
[----:B------:R-:W-:Y:S01]  /*4c30*/  FADD.FTZ R28, R69, R28 ;  /* 0x0000001c451c7221 */ /* 0x000fe20000010000 */
[----:B------:R-:W-:Y:S01]  /*4c40*/  FFMA.FTZ R25, R25, UR6, -R26 ;  /* 0x0000000619197c23 */ /* 0x000fe2000801081a */
[----:B------:R-:W1:Y:S01]  /*4c50*/  MUFU.EX2 R12, R12 ;  /* 0x0000000c000c7308 */ /* 0x000e620000000800 */
[C---:B--2---:R-:W-:Y:S01]  /*4c60*/  FADD.FTZ R18, R10.reuse, R27 ;  /* 0x0000001b0a127221 */ /* 0x044fe20000010000 */
[----:B------:R-:W-:-:S02]  /*4c70*/  F2FP.SATFINITE.E4M3.F32.PACK_AB_MERGE_C R9, R10, R9, RZ ;  /* 0x000000090a09723e */ /* 0x000fc400048070ff */
[----:B------:R-:W-:Y:S02]  /*4c80*/  F2FP.SATFINITE.E4M3.F32.PACK_AB_MERGE_C R73, R74, R73, RZ ;  /* 0x000000494a49723e */ /* 0x000fe400048070ff */
[----:B------:R-:W-:Y:S02]  /*4c90*/  F2FP.SATFINITE.E4M3.F32.PACK_AB_MERGE_C R197, R8, R75, R9 ;  /* 0x0000004b08c5723e */ /* 0x000fe40004807009 */
[----:B------:R-:W2:Y:S01]  /*4ca0*/  MUFU.EX2 R33, R33 ;  /* 0x0000002100217308 */ /* 0x000ea20000000800 */
[----:B0-----:R-:W-:Y:S01]  /*4cb0*/  FADD.FTZ R27, R11, R18 ;  /* 0x000000120b1b7221 */ /* 0x001fe20000010000 */
[----:B------:R-:W-:Y:S02]  /*4cc0*/  F2FP.SATFINITE.E4M3.F32.PACK_AB_MERGE_C R198, R54, R53, R73 ;  /* 0x0000003536c6723e */ /* 0x000fe40004807049 */
[----:B------:R-:W-:-:S04]  /*4cd0*/  F2FP.SATFINITE.E4M3.F32.PACK_AB_MERGE_C R194, R81, R70, R29 ;  /* 0x0000004651c2723e */ /* 0x000fc8000480701d */
[----:B------:R-:W0:Y:S01]  /*4ce0*/  MUFU.EX2 R14, R14 ;  /* 0x0000000e000e7308 */ /* 0x000e220000000800 */
[----:B-1----:R-:W-:Y:S01]  /*4cf0*/  FADD.FTZ R18, R12, R27 ;  /* 0x0000001b0c127221 */ /* 0x002fe20000010000 */
[----:B------:R-:W-:Y:S01]  /*4d00*/  FADD.FTZ R27, R89, R28 ;  /* 0x0000001c591b7221 */ /* 0x000fe20000010000 */
[----:B------:R-:W-:-:S03]  /*4d10*/  F2FP.SATFINITE.E4M3.F32.PACK_AB_MERGE_C R89, R90, R89, RZ ;  /* 0x000000595a59723e */ /* 0x000fc600048070ff */
[----:B------:R-:W-:Y:S01]  /*4d20*/  FADD.FTZ R27, R90, R27 ;  /* 0x0000001b5a1b7221 */ /* 0x000fe20000010000 */
[----:B------:R-:W-:Y:S01]  /*4d30*/  F2FP.SATFINITE.E4M3.F32.PACK_AB_MERGE_C R192, R69, R72, R89 ;  /* 0x0000004845c0723e */ /* 0x000fe20004807059 */
[----:B------:R-:W1:Y:S01]  /*4d40*/  MUFU.EX2 R34, R34 ;  /* 0x0000002200227308 */ /* 0x000e620000000800 */
[----:B--2---:R-:W-:Y:S01]  /*4d50*/  FADD.FTZ R3, R33, R18 ;  /* 0x0000001221037221 */ /* 0x004fe20000010000 */
[----:B------:R-:W-:-:S04]  /*4d60*/  FADD.FTZ R28, R70, R27 ;  /* 0x0000001b461c7221 */ /* 0x000fc80000010000 */
[----:B------:R-:W-:Y:S02]  /*4d70*/  FADD.FTZ R27, R81, R28 ;  /* 0x0000001c511b7221 */ /* 0x000fe40000010000 */
[----:B------:R-:W2:Y:S01]  /*4d80*/  MUFU.EX2 R35, R35 ;  /* 0x0000002300237308 */ /* 0x000ea20000000800 */
[----:B0-----:R-:W-:Y:S01]  /*4d90*/  FADD.FTZ R3, R14, R3 ;  /* 0x000000030e037221 */ /* 0x001fe20000010000 */
[----:B------:R-:W-:Y:S01]  /*4da0*/  FADD.FTZ R76, R76, R27 ;  /* 0x0000001b4c4c7221 */ /* 0x000fe20000010000 */
[----:B------:R-:W-:Y:S02]  /*4db0*/  F2FP.SATFINITE.E4M3.F32.PACK_AB_MERGE_C R27, R59, R60, RZ ;  /* 0x0000003c3b1b723e */ /* 0x000fe400048070ff */
[----:B------:R-:W-:Y:S01]  /*4dc0*/  F2FP.SATFINITE.E4M3.F32.PACK_AB_MERGE_C R33, R14, R33, RZ ;  /* 0x000000210e21723e */ /* 0x000fe200048070ff */
[----:B------:R-:W-:Y:S01]  /*4dd0*/  FADD.FTZ R71, R71, R76 ;  /* 0x0000004c47477221 */ /* 0x000fe20000010000 */
[----:B------:R-:W-:Y:S01]  /*4de0*/  F2FP.SATFINITE.E4M3.F32.PACK_AB_MERGE_C R188, R61, R78, R27 ;  /* 0x0000004e3dbc723e */ /* 0x000fe2000480701b */
[----:B------:R-:W0:Y:S01]  /*4df0*/  MUFU.EX2 R36, R36 ;  /* 0x0000002400247308 */ /* 0x000e220000000800 */
[----:B-1----:R-:W-:Y:S01]  /*4e00*/  FADD.FTZ R18, R34, R3 ;  /* 0x0000000322127221 */ /* 0x002fe20000010000 */
[----:B------:R-:W-:Y:S01]  /*4e10*/  FADD.FTZ R78, R78, R71 ;  /* 0x000000474e4e7221 */ /* 0x000fe20000010000 */
[----:B------:R-:W-:-:S03]  /*4e20*/  F2FP.SATFINITE.E4M3.F32.PACK_AB_MERGE_C R199, R12, R11, R33 ;  /* 0x0000000b0cc7723e */ /* 0x000fc60004807021 */
[----:B------:R-:W-:Y:S02]  /*4e30*/  FADD.FTZ R61, R61, R78 ;  /* 0x0000004e3d3d7221 */ /* 0x000fe40000010000 */
[----:B------:R-:W1:Y:S01]  /*4e40*/  MUFU.EX2 R37, R37 ;  /* 0x0000002500257308 */ /* 0x000e620000000800 */
[----:B--2---:R-:W-:Y:S01]  /*4e50*/  FADD.FTZ R3, R35, R18 ;  /* 0x0000001223037221 */ /* 0x004fe20000010000 */
[----:B------:R-:W-:-:S04]  /*4e60*/  FADD.FTZ R60, R60, R61 ;  /* 0x0000003d3c3c7221 */ /* 0x000fc80000010000 */
[----:B------:R-:W-:Y:S02]  /*4e70*/  FADD.FTZ R59, R59, R60 ;  /* 0x0000003c3b3b7221 */ /* 0x000fe40000010000 */
        /* <DEDUP_REMOVED lines=14> */
[----:B------:R-:W-:Y:S02]  /*4f60*/  F2FP.SATFINITE.E4M3.F32.PACK_AB_MERGE_C R18, R55, R56, RZ ;  /* 0x000000383712723e */ /* 0x000fe400048070ff */
[----:B------:R-:W-:-:S04]  /*4f70*/  F2FP.SATFINITE.E4M3.F32.PACK_AB_MERGE_C R40, R41, R40, RZ ;  /* 0x000000282928723e */ /* 0x000fc800048070ff */
[----:B------:R-:W2:Y:S01]  /*4f80*/  MUFU.EX2 R44, R44 ;  /* 0x0000002c002c7308 */ /* 0x000ea20000000800 */
[----:B0-----:R-:W-:Y:S01]  /*4f90*/  FADD.FTZ R14, R42, R3 ;  /* 0x000000032a0e7221 */ /* 0x001fe20000010000 */
[----:B------:R-:W-:-:S06]  /*4fa0*/  F2FP.SATFINITE.E4M3.F32.PACK_AB_MERGE_C R195, R39, R38, R40 ;  /* 0x0000002627c3723e */ /* 0x000fcc0004807028 */
[----:B------:R-:W0:Y:S01]  /*4fb0*/  MUFU.EX2 R45, R45 ;  /* 0x0000002d002d7308 */ /* 0x000e220000000800 */
[----:B-1----:R-:W-:-:S07]  /*4fc0*/  FADD.FTZ R3, R43, R14 ;  /* 0x0000000e2b037221 */ /* 0x002fce0000010000 */
[----:B------:R-:W-:Y:S01]  /*4fd0*/  MUFU.EX2 R58, R58 ;  /* 0x0000003a003a7308 */ /* 0x000fe20000000800 */
[----:B--2---:R-:W-:-:S07]  /*4fe0*/  FADD.FTZ R14, R44, R3 ;  /* 0x000000032c0e7221 */ /* 0x004fce0000010000 */
[----:B------:R-:W1:Y:S01]  /*4ff0*/  MUFU.EX2 R57, R57 ;  /* 0x0000003900397308 */ /* 0x000e620000000800 */
[C---:B0-----:R-:W-:Y:S01]  /*5000*/  FADD.FTZ R3, R45.reuse, R14 ;  /* 0x0000000e2d037221 */ /* 0x041fe20000010000 */
[----:B------:R-:W-:-:S04]  /*5010*/  F2FP.SATFINITE.E4M3.F32.PACK_AB_MERGE_C R44, R45, R44, RZ ;  /* 0x0000002c2d2c723e */ /* 0x000fc800048070ff */
[----:B------:R-:W-:Y:S02]  /*5020*/  F2FP.SATFINITE.E4M3.F32.PACK_AB_MERGE_C R189, R43, R42, R44 ;  /* 0x0000002a2bbd723e */ /* 0x000fe4000480702c */
[----:B------:R-:W0:Y:S08]  /*5030*/  MUFU.EX2 R46, R46 ;  /* 0x0000002e002e7308 */ /* 0x000e300000000800 */
[----:B------:R-:W2:Y:S01]  /*5040*/  MUFU.EX2 R47, R47 ;  /* 0x0000002f002f7308 */ /* 0x000ea20000000800 */
[----:B-1----:R-:W-:Y:S01]  /*5050*/  F2FP.SATFINITE.E4M3.F32.PACK_AB_MERGE_C R190, R57, R58, R18 ;  /* 0x0000003a39be723e */ /* 0x002fe20004807012 */
[----:B------:R-:W-:-:S04]  /*5060*/  FADD.FTZ R58, R58, R59 ;  /* 0x0000003b3a3a7221 */ /* 0x000fc80000010000 */
[----:B------:R-:W-:Y:S02]  /*5070*/  FADD.FTZ R57, R57, R58 ;  /* 0x0000003a39397221 */ /* 0x000fe40000010000 */
[----:B------:R-:W1:Y:S01]  /*5080*/  MUFU.EX2 R48, R48 ;  /* 0x0000003000307308 */ /* 0x000e620000000800 */
[----:B0-----:R-:W-:Y:S01]  /*5090*/  FADD.FTZ R8, R46, R3 ;  /* 0x000000032e087221 */ /* 0x001fe20000010000 */
[----:B------:R-:W-:-:S04]  /*50a0*/  FADD.FTZ R56, R56, R57 ;  /* 0x0000003938387221 */ /* 0x000fc80000010000 */
[----:B------:R-:W-:Y:S02]  /*50b0*/  FADD.FTZ R56, R55, R56 ;  /* 0x0000003837387221 */ /* 0x000fe40000010000 */
[----:B------:R-:W-:Y:S01]  /*50c0*/  MUFU.EX2 R30, R30 ;  /* 0x0000001e001e7308 */ /* 0x000fe20000000800 */
[----:B--2---:R-:W-:-:S07]  /*50d0*/  FADD.FTZ R9, R47, R8 ;  /* 0x000000082f097221 */ /* 0x004fce0000010000 */
[----:B------:R-:W0:Y:S01]  /*50e0*/  MUFU.EX2 R23, R23 ;  /* 0x0000001700177308 */ /* 0x000e220000000800 */
[----:B-1----:R-:W-:-:S07]  /*50f0*/  FADD.FTZ R8, R48, R9 ;  /* 0x0000000930087221 */ /* 0x002fce0000010000 */
[----:B------:R-:W1:Y:S08]  /*5100*/  MUFU.EX2 R49, R49 ;  /* 0x0000003100317308 */ /* 0x000e700000000800 */
[----:B------:R-:W2:Y:S01]  /*5110*/  MUFU.EX2 R68, R31 ;  /* 0x0000001f00447308 */ /* 0x000ea20000000800 */
[----:B0-----:R-:W-:-:S07]  /*5120*/  F2FP.SATFINITE.E4M3.F32.PACK_AB_MERGE_C R14, R23, R30, RZ ;  /* 0x0000001e170e723e */ /* 0x001fce00048070ff */
[----:B------:R-:W0:Y:S01]  /*5130*/  MUFU.EX2 R50, R50 ;  /* 0x0000003200327308 */ /* 0x000e220000000800 */
[C---:B-1----:R-:W-:Y:S01]  /*5140*/  F2FP.SATFINITE.E4M3.F32.PACK_AB_MERGE_C R48, R49.reuse, R48, RZ ;  /* 0x000000303130723e */ /* 0x042fe200048070ff */
[----:B------:R-:W-:-:S03]  /*5150*/  FADD.FTZ R49, R49, R8 ;  /* 0x0000000831317221 */ /* 0x000fc60000010000 */
[----:B------:R-:W-:-:S03]  /*5160*/  F2FP.SATFINITE.E4M3.F32.PACK_AB_MERGE_C R191, R47, R46, R48 ;  /* 0x0000002e2fbf723e */ /* 0x000fc60004807030 */
[----:B------:R-:W1:Y:S01]  /*5170*/  MUFU.EX2 R51, R51 ;  /* 0x0000003300337308 */ /* 0x000e620000000800 */
[----:B--2---:R-:W-:Y:S01]  /*5180*/  F2FP.SATFINITE.E4M3.F32.PACK_AB_MERGE_C R184, R68, R67, R14 ;  /* 0x0000004344b8723e */ /* 0x004fe2000480700e */
[----:B------:R-:W-:-:S04]  /*5190*/  FADD.FTZ R67, R67, R56 ;  /* 0x0000003843437221 */ /* 0x000fc80000010000 */
[----:B------:R-:W-:Y:S02]  /*51a0*/  FADD.FTZ R67, R68, R67 ;  /* 0x0000004344437221 */ /* 0x000fe40000010000 */
[----:B------:R-:W2:Y:S01]  /*51b0*/  MUFU.EX2 R63, R63 ;  /* 0x0000003f003f7308 */ /* 0x000ea20000000800 */
[----:B0-----:R-:W-:Y:S01]  /*51c0*/  FADD.FTZ R8, R50, R49 ;  /* 0x0000003132087221 */ /* 0x001fe20000010000 */
[----:B------:R-:W-:-:S04]  /*51d0*/  FADD.FTZ R30, R30, R67 ;  /* 0x000000431e1e7221 */ /* 0x000fc80000010000 */
[----:B------:R-:W-:Y:S02]  /*51e0*/  FADD.FTZ R23, R23, R30 ;  /* 0x0000001e17177221 */ /* 0x000fe40000010000 */
[----:B------:R-:W-:Y:S01]  /*51f0*/  MUFU.EX2 R21, R21 ;  /* 0x0000001500157308 */ /* 0x000fe20000000800 */
[----:B-1----:R-:W-:-:S07]  /*5200*/  FADD.FTZ R8, R51, R8 ;  /* 0x0000000833087221 */ /* 0x002fce0000010000 */
[----:B------:R-:W0:Y:S01]  /*5210*/  MUFU.EX2 R4, R4 ;  /* 0x0000000400047308 */ /* 0x000e220000000800 */
[----:B--2---:R-:W-:-:S07]  /*5220*/  FADD.FTZ R9, R63, R8 ;  /* 0x000000083f097221 */ /* 0x004fce0000010000 */
[----:B------:R-:W1:Y:S08]  /*5230*/  MUFU.EX2 R10, R65 ;  /* 0x00000041000a7308 */ /* 0x000e700000000800 */
[----:B------:R-:W2:Y:S01]  /*5240*/  MUFU.EX2 R20, R20 ;  /* 0x0000001400147308 */ /* 0x000ea20000000800 */
[----:B0-----:R-:W-:-:S07]  /*5250*/  F2FP.SATFINITE.E4M3.F32.PACK_AB_MERGE_C R11, R4, R21, RZ ;  /* 0x00000015040b723e */ /* 0x001fce00048070ff */
[----:B------:R-:W0:Y:S01]  /*5260*/  MUFU.EX2 R62, R62 ;  /* 0x0000003e003e7308 */ /* 0x000e220000000800 */
[C---:B-1----:R-:W-:Y:S01]  /*5270*/  FADD.FTZ R9, R10.reuse, R9 ;  /* 0x000000090a097221 */ /* 0x042fe20000010000 */
[----:B------:R-:W-:-:S04]  /*5280*/  F2FP.SATFINITE.E4M3.F32.PACK_AB_MERGE_C R63, R10, R63, RZ ;  /* 0x0000003f0a3f723e */ /* 0x000fc800048070ff */
[----:B------:R-:W-:Y:S02]  /*5290*/  F2FP.SATFINITE.E4M3.F32.PACK_AB_MERGE_C R185, R51, R50, R63 ;  /* 0x0000003233b9723e */ /* 0x000fe4000480703f */
[----:B------:R-:W1:Y:S01]  /*52a0*/  MUFU.EX2 R3, R66 ;  /* 0x0000004200037308 */ /* 0x000e620000000800 */
[----:B--2---:R-:W-:Y:S01]  /*52b0*/  F2FP.SATFINITE.E4M3.F32.PACK_AB_MERGE_C R186, R15, R20, R11 ;  /* 0x000000140fba723e */ /* 0x004fe2000480700b */
[----:B------:R-:W-:-:S04]  /*52c0*/  FADD.FTZ R20, R20, R23 ;  /* 0x0000001714147221 */ /* 0x000fc80000010000 */
[----:B------:R-:W-:Y:S02]  /*52d0*/  FADD.FTZ R20, R15, R20 ;  /* 0x000000140f147221 */ /* 0x000fe40000010000 */
[----:B------:R-:W-:Y:S01]  /*52e0*/  MUFU.EX2 R24, R24 ;  /* 0x0000001800187308 */ /* 0x000fe20000000800 */
[----:B0-----:R-:W-:Y:S01]  /*52f0*/  FADD.FTZ R8, R62, R9 ;  /* 0x000000093e087221 */ /* 0x001fe20000010000 */
[----:B------:R-:W-:-:S04]  /*5300*/  FADD.FTZ R21, R21, R20 ;  /* 0x0000001415157221 */ /* 0x000fc80000010000 */
[----:B------:R-:W-:Y:S02]  /*5310*/  FADD.FTZ R4, R4, R21 ;  /* 0x0000001504047221 */ /* 0x000fe40000010000 */
[----:B------:R-:W0:Y:S01]  /*5320*/  MUFU.EX2 R25, R25 ;  /* 0x0000001900197308 */ /* 0x000e220000000800 */
[----:B-1----:R-:W-:Y:S01]  /*5330*/  FADD.FTZ R9, R3, R8 ;  /* 0x0000000803097221 */ /* 0x002fe20000010000 */
[----:B0-----:R-:W-:-:S03]  /*5340*/  F2FP.SATFINITE.E4M3.F32.PACK_AB_MERGE_C R8, R25, R24, RZ ;  /* 0x000000181908723e */ /* 0x001fc600048070ff */
[----:B------:R-:W-:Y:S01]  /*5350*/  FADD.FTZ R24, R24, R9 ;  /* 0x0000000918187221 */ /* 0x000fe20000010000 */
[----:B------:R-:W-:-:S03]  /*5360*/  F2FP.SATFINITE.E4M3.F32.PACK_AB_MERGE_C R187, R3, R62, R8 ;  /* 0x0000003e03bb723e */ /* 0x000fc60004807008 */
[----:B------:R-:W-:Y:S01]  /*5370*/  FADD.FTZ R3, R25, R24 ;  /* 0x0000001819037221 */ /* 0x000fe20000010000 */
[----:B------:R-:W-:Y:S01]  /*5380*/  VIADD R8, R19, 0xfffffffe ;  /* 0xfffffffe13087836 */ /* 0x000fe20000000000 */
[----:B------:R-:W-:Y:S06]  /*5390*/  @P1 BRA `(.L_x_4960) ;  /* 0x00000000004c1947 */ /* 0x000fec0003800000 */
        /* <DEDUP_REMOVED lines=11> */
.L_x_4961:
[----:B------:R-:W-:Y:S02]  /*5450*/  ULDC UR18, c[0x0][0x9e4] ;  /* 0x0002790000127ab9 */ /* 0x000fe40000000800 */
[----:B------:R-:W-:-:S11]  /*5460*/  UISETP.NE.AND UP0, UPT, UR18, 0x1, UPT ;  /* 0x000000011200788c */ /* 0x000fd6000bf05270 */
[----:B------:R-:W-:Y:S02]  /*5470*/  @UP0 ULDC.64 UR22, c[0x0][0x9e8] ;  /* 0x00027a0000160ab9 */ /* 0x000fe40000000a00 */
[----:B------:R-:W-:-:S04]  /*5480*/  UIMAD.WIDE.U32 UR10, UR15, UR22, URZ ;  /* 0x000000160f0a72a5 */ /* 0x000fc8000f8e003f */
[----:B------:R-:W-:-:S12]  /*5490*/  @UP0 USHF.R.U32.HI UR15, URZ, UR23, UR11 ;  /* 0x000000173f0f0299 */ /* 0x000fd8000801160b */
.L_x_4962:
[----:B------:R-:W-:-:S04]  /*54a0*/  UIMAD UR15, UR15, UR18, UR18 ;  /* 0x000000120f0f72a4 */ /* 0x000fc8000f8e0212 */
[----:B------:R-:W-:-:S04]  /*54b0*/  UISETP.LT.AND UP0, UPT, UR14, UR15, UPT ;  /* 0x0000000f0e00728c */ /* 0x000fc8000bf01270 */
[----:B------:R-:W-:-:S12]  /*54c0*/  USEL UR14, UR14, UR15, UP0 ;  /* 0x0000000f0e0e7287 */ /* 0x000fd80008000000 */
.L_x_4960:
[----:B------:R-:W-:Y:S01]  /*54d0*/  USHF.R.S32.HI UR10, URZ, 0x1f, UR14 ;  /* 0x0000001f3f0a7899 */ /* 0x000fe2000801140e */
[----:B------:R-:W0:Y:S01]  /*54e0*/  S2UR UR29, SR_CgaCtaId ;  /* 0x00000000001d79c3 */ /* 0x000e220000008800 */
[----:B------:R-:W-:Y:S01]  /*54f0*/  UMOV UR31, URZ ;  /* 0x0000003f001f7c82 */ /* 0x000fe20008000000 */
[----:B------:R-:W-:Y:S01]  /*5500*/  UMOV UR30, URZ ;  /* 0x0000003f001e7c82 */ /* 0x000fe20008000000 */
[----:B------:R-:W-:Y:S01]  /*5510*/  ULEA.HI UR10, UR10, UR14, URZ, 0x7 ;  /* 0x0000000e0a0a7291 */ /* 0x000fe2000f8f383f */
[----:B------:R-:W-:Y:S02]  /*5520*/  CS2R R24, SRZ ;  /* 0x0000000000187805 */ /* 0x000fe4000001ff00 */
[----:B------:R-:W-:Y:S02]  /*5530*/  CS2R R26, SRZ ;  /* 0x00000000001a7805 */ /* 0x000fe4000001ff00 */
[----:B------:R-:W-:Y:S01]  /*5540*/  CS2R R28, SRZ ;  /* 0x00000000001c7805 */ /* 0x000fe2000001ff00 */
[----:B------:R-:W-:Y:S01]  /*5550*/  USHF.R.S32.HI UR10, URZ, 0x7, UR10 ;  /* 0x000000073f0a7899 */ /* 0x000fe2000801140a */
[----:B------:R-:W-:-:S02]  /*5560*/  CS2R R30, SRZ ;  /* 0x00000000001e7805 */ /* 0x000fc4000001ff00 */
[----:B------:R-:W-:Y:S02]  /*5570*/  CS2R R32, SRZ ;  /* 0x0000000000207805 */ /* 0x000fe4000001ff00 */
[----:B------:R-:W-:Y:S01]  /*5580*/  CS2R R34, SRZ ;  /* 0x0000000000227805 */ /* 0x000fe2000001ff00 */
[----:B------:R-:W-:Y:S01]  /*5590*/  UISETP.LT.AND UP0, UPT, UR38, UR10, UPT ;  /* 0x0000000a2600728c */ /* 0x000fe2000bf01270 */
[----:B------:R-:W-:Y:S02]  /*55a0*/  CS2R R36, SRZ ;  /* 0x0000000000247805 */ /* 0x000fe4000001ff00 */
[----:B------:R-:W-:Y:S02]  /*55b0*/  CS2R R38, SRZ ;  /* 0x0000000000267805 */ /* 0x000fe4000001ff00 */
[----:B------:R-:W-:Y:S01]  /*55c0*/  CS2R R40, SRZ ;  /* 0x0000000000287805 */ /* 0x000fe2000001ff00 */
[----:B------:R-:W-:Y:S01]  /*55d0*/  USEL UR35, UR38, UR10, !UP0 ;  /* 0x0000000a26237287 */ /* 0x000fe2000c000000 */
[----:B------:R-:W-:-:S02]  /*55e0*/  CS2R R42, SRZ ;  /* 0x00000000002a7805 */ /* 0x000fc4000001ff00 */
[----:B------:R-:W-:Y:S02]  /*55f0*/  CS2R R44, SRZ ;  /* 0x00000000002c7805 */ /* 0x000fe4000001ff00 */
[----:B------:R-:W-:Y:S02]  /*5600*/  CS2R R46, SRZ ;  /* 0x00000000002e7805 */ /* 0x000fe4000001ff00 */
[----:B------:R-:W-:Y:S02]  /*5610*/  CS2R R48, SRZ ;  /* 0x0000000000307805 */ /* 0x000fe4000001ff00 */
[----:B------:R-:W-:Y:S02]  /*5620*/  CS2R R50, SRZ ;  /* 0x0000000000327805 */ /* 0x000fe4000001ff00 */
[----:B------:R-:W-:Y:S02]  /*5630*/  ISETP.GE.AND P1, PT, R8, UR35, PT ;  /* 0x0000002308007c0c */ /* 0x000fe4000bf26270 */
        /* <DEDUP_REMOVED lines=34> */
[----:B0-----:R-:W-:Y:S06]  /*5860*/  @!P1 BRA `(.L_x_4963) ;  /* 0x0000003c003c9947 */ /* 0x001fec0003800000 */
        /* <DEDUP_REMOVED lines=50> */
[----:B------:R-:W-:Y:S01]  /*5b90*/  UMOV UR34, URZ ;  /* 0x0000003f00227c82 */ /* 0x000fe20008000000 */
[----:B------:R-:W-:Y:S01]  /*5ba0*/  UMOV UR33, URZ ;  /* 0x0000003f00217c82 */ /* 0x000fe20008000000 */
[----:B------:R-:W-:Y:S01]  /*5bb0*/  ULDC UR49, c[0x0][0x9e4] ;  /* 0x0002790000317ab9 */ /* 0x000fe20000000800 */
[----:B------:R-:W-:Y:S01]  /*5bc0*/  ULDC UR45, c[0x0][0x2f0] ;  /* 0x0000bc00002d7ab9 */ /* 0x000fe20000000800 */
[----:B------:R-:W-:Y:S01]  /*5bd0*/  ULDC UR48, c[0x0][0x988] ;  /* 0x0002620000307ab9 */ /* 0x000fe20000000800 */
[----:B------:R-:W-:-:S05]  /*5be0*/  ULDC UR50, c[0x0][0x9e0] ;  /* 0x0002780000327ab9 */ /* 0x000fca0000000800 */
.L_x_4982:
[----:B------:R-:W-:Y:S01]  /*5bf0*/  ISETP.NE.AND P2, PT, RZ, UR37, PT ;  /* 0x00000025ff007c0c */ /* 0x000fe2000bf45270 */
[----:B------:R-:W-:-:S04]  /*5c00*/  UISETP.NE.AND UP0, UPT, UR33, 0x1, UPT ;  /* 0x000000012100788c */ /* 0x000fc8000bf05270 */
[----:B------:R-:W-:-:S04]  /*5c10*/  USEL UR30, URZ, 0x1, UP0 ;  /* 0x000000013f1e7887 */ /* 0x000fc80008000000 */
[----:B------:R-:W-:-:S04]  /*5c20*/  ULOP3.LUT UR30, UR34, UR30, URZ, 0x3c, !UPT ;  /* 0x0000001e221e7292 */ /* 0x000fc8000f8e3c3f */
[----:B------:R-:W-:Y:S08]  /*5c30*/  @P2 BRA `(.L_x_4964) ;  /* 0x0000000000382947 */ /* 0x000ff00003800000 */
[----:B------:R-:W-:Y:S05]  /*5c40*/  @!P0 BRA `(.L_x_4965) ;  /* 0x0000000000048947 */ /* 0x000fea0003800000 */
[----:B------:R-:W-:Y:S01]  /*5c50*/  BPT.TRAP 0x1 ;  /* 0x000000040000795c */ /* 0x000fe20000300000 */
.L_x_4965:
        /* <DEDUP_REMOVED lines=9> */
.L_x_4966:
[----:B-1----:R-:W-:Y:S05]  /*5cf0*/  @P1 BRA `(.L_x_4964) ;  /* 0x0000000000081947 */ /* 0x002fea0003800000 */
[----:B------:R-:W1:Y:S02]  /*5d00*/  SYNCS.PHASECHK.TRANS64.TRYWAIT P1, [UR6+0x2a830], R11 ;  /* 0x02a8300bff0075a7 */ /* 0x000e640008020146 */
[----:B-1----:R-:W-:Y:S05]  /*5d10*/  @!P1 BRA `(.L_x_4967) ;  /* 0x0000012000d09947 */ /* 0x002fea0003800000 */
.L_x_4964:
[----:B01----:R-:W-:Y:S01]  /*5d20*/  VIADD R11, R17, 0x8 ;  /* 0x00000008110b7836 */ /* 0x003fe20000000000 */
[----:B------:R-:W-:Y:S01]  /*5d30*/  UIADD3 UR31, UR33, 0x1, URZ ;  /* 0x00000001211f7890 */ /* 0x000fe2000fffe03f */
[----:B------:R-:W-:Y:S01]  /*5d40*/  R2UR UR24, R6 ;  /* 0x00000000061872ca */ /* 0x000fe200000e0000 */
[----:B------:R-:W-:Y:S01]  /*5d50*/  UMOV UR27, 0x80000020 ;  /* 0x80000020001b7882 */ /* 0x000fe20000000000 */
[----:B------:R-:W-:Y:S01]  /*5d60*/  R2UR UR25, R7 ;  /* 0x00000000071972ca */ /* 0x000fe200000e0000 */
[----:B------:R0:W-:Y:S01]  /*5d70*/  BAR.SYNC.DEFER_BLOCKING R11, 0x100 ;  /* 0x0004000b0000751d */ /* 0x0001e20000010000 */
[----:B------:R-:W-:-:S04]  /*5d80*/  UISETP.NE.AND UP0, UPT, UR31, 0x2, UPT ;  /* 0x000000021f00788c */ /* 0x000fc8000bf05270 */
[----:B------:R-:W-:Y:S01]  /*5d90*/  USEL UR31, UR31, URZ, UP0 ;  /* 0x0000003f1f1f7287 */ /* 0x000fe20008000000 */
[----:B------:R-:W-:Y:S01]  /*5da0*/  UMOV UR7, 0x80000020 ;  /* 0x8000002000077882 */ /* 0x000fe20000000000 */
[----:B------:R-:W-:Y:S02]  /*5db0*/  UMOV UR11, 0x80000020 ;  /* 0x80000020000b7882 */ /* 0x000fe40000000000 */
[----:B------:R-:W-:Y:S01]  /*5dc0*/  UIMAD UR26, UR31, 0x600, UR28 ;  /* 0x000006001f1a78a4 */ /* 0x000fe2000f8e021c */
[----:B------:R-:W-:Y:S01]  /*5dd0*/  UMOV UR15, 0x80000020 ;  /* 0x80000020000f7882 */ /* 0x000fe20000000000 */
[----:B------:R-:W-:Y:S02]  /*5de0*/  UMOV UR19, 0x80000020 ;  /* 0x8000002000137882 */ /* 0x000fe40000000000 */
[----:B------:R-:W-:Y:S02]  /*5df0*/  UIADD3 UR6, UR26, 0x2, URZ ;  /* 0x000000021a067890 */ /* 0x000fe4000fffe03f */
[----:B------:R-:W-:-:S02]  /*5e00*/  UIADD3 UR10, UR26, 0x200, URZ ;  /* 0x000002001a0a7890 */ /* 0x000fc4000fffe03f */
[----:B------:R-:W-:Y:S02]  /*5e10*/  UIADD3 UR14, UR26, 0x202, URZ ;  /* 0x000002021a0e7890 */ /* 0x000fe4000fffe03f */
[----:B------:R-:W-:Y:S02]  /*5e20*/  UIADD3 UR18, UR26, 0x400, URZ ;  /* 0x000004001a127890 */ /* 0x000fe4000fffe03f */
[----:B------:R-:W-:Y:S01]  /*5e30*/  UIADD3 UR22, UR26, 0x402, URZ ;  /* 0x000004021a167890 */ /* 0x000fe2000fffe03f */
[----:B------:R-:W-:Y:S01]  /*5e40*/  UMOV UR23, 0x80000020 ;  /* 0x8000002000177882 */ /* 0x000fe20000000000 */
[----:B------:R-:W-:-:S06]  /*5e50*/  WARPGROUP.ARRIVE ;  /* 0x00000000000079c5 */ /* 0x000fcc0000000000 */
[----:B------:R-:W-:Y:S03]  /*5e60*/  QGMMA.64x128x32.F32.E4M3.E4M3 R120, gdesc[UR24], RZ, !UPT, gsb0 ;  /* 0x01e00000187879f3 */ /* 0x000fe6000c0008ff */
        /* <DEDUP_REMOVED lines=16> */
[----:B0-----:R-:W-:Y:S05]  /*5f70*/  @P2 BRA `(.L_x_4968) ;  /* 0x00000000002c2947 */ /* 0x001fea0003800000 */
[----:B------:R-:W-:Y:S05]  /*5f80*/  @!P0 BRA `(.L_x_4969) ;  /* 0x0000000000048947 */ /* 0x000fea0003800000 */
[----:B------:R-:W-:Y:S01]  /*5f90*/  BPT.TRAP 0x1 ;  /* 0x000000040000795c */ /* 0x000fe20000300000 */
.L_x_4969:
[----:B------:R-:W-:Y:S01]  /*5fa0*/  ULEA UR6, UR33, UR36, 0x3 ;  /* 0x0000002421067291 */ /* 0x000fe2000f8e183f */
[----:B------:R-:W-:-:S05]  /*5fb0*/  IMAD.U32 R11, RZ, RZ, UR34 ;  /* 0x00000022ff0b7e24 */ /* 0x000fca000f8e00ff */
[----:B------:R-:W-:-:S04]  /*5fc0*/  SHF.L.U32 R11, R11, 0x1f, RZ ;  /* 0x0000001f0b0b7819 */ /* 0x000fc800000006ff */
[----:B------:R0:W1:Y:S01]  /*5fd0*/  SYNCS.PHASECHK.TRANS64.TRYWAIT P1, [UR6+0x2a850], R11 ;  /* 0x02a8500bff0075a7 */ /* 0x0000620008020146 */
[----:B------:R-:W-:Y:S05]  /*5fe0*/  @!P0 BRA `(.L_x_4970) ;  /* 0x0000000000048947 */ /* 0x000fea0003800000 */
[----:B------:R-:W-:Y:S01]  /*5ff0*/  BPT.TRAP 0x1 ;  /* 0x000000040000795c */ /* 0x000fe20000300000 */
.L_x_4970:
[----:B-1----:R-:W-:Y:S05]  /*6000*/  @P1 BRA `(.L_x_4968) ;  /* 0x0000000000081947 */ /* 0x002fea0003800000 */
[----:B------:R-:W1:Y:S02]  /*6010*/  SYNCS.PHASECHK.TRANS64.TRYWAIT P1, [UR6+0x2a850], R11 ;  /* 0x02a8500bff0075a7 */ /* 0x000e640008020146 */
[----:B-1----:R-:W-:Y:S05]  /*6020*/  @!P1 BRA `(.L_x_4971) ;  /* 0x0000012000249947 */ /* 0x002fea0003800000 */
.L_x_4968:
        /* <DEDUP_REMOVED lines=29> */
.L_x_4972:
[----:B------:R-:W-:Y:S01]  /*6200*/  UISETP.NE.AND UP1, UPT, UR44, URZ, UPT ;  /* 0x0000003f2c00728c */ /* 0x000fe2000bf25270 */
[C---:B------:R-:W-:Y:S01]  /*6210*/  FMUL.FTZ R23, R0.reuse, R121 ;  /* 0x0000007900177220 */ /* 0x040fe20000410000 */
[C---:B------:R-:W-:Y:S01]  /*6220*/  FMUL.FTZ R121, R0.reuse, R142 ;  /* 0x0000008e00797220 */ /* 0x040fe20000410000 */
[C---:B------:R-:W-:Y:S01]  /*6230*/  FMUL.FTZ R189, R0.reuse, R132 ;  /* 0x0000008400bd7220 */ /* 0x040fe20000410000 */
[C---:B------:R-:W-:Y:S01]  /*6240*/  FMUL.FTZ R184, R0.reuse, R124 ;  /* 0x0000007c00b87220 */ /* 0x040fe20000410000 */
[----:B------:R-:W1:Y:S01]  /*6250*/  LDC R132, c[0x0][0x288] ;  /* 0x0000a200ff847b82 */ /* 0x000e620000000800 */
[----:B------:R-:W-:Y:S01]  /*6260*/  PLOP3.LUT P1, PT, PT, PT, UP1, 0x80, 0x0 ;  /* 0x000000000000781c */ /* 0x000fe20003f2f018 */
[C---:B------:R-:W-:Y:S01]  /*6270*/  FMUL.FTZ R19, R0.reuse, R134 ;  /* 0x0000008600137220 */ /* 0x040fe20000410000 */
[----:B------:R-:W-:Y:S01]  /*6280*/  PLOP3.LUT P2, PT, PT, PT, UP1, 0x80, 0x0 ;  /* 0x000000000000781c */ /* 0x000fe20003f4f018 */
[C---:B------:R-:W-:Y:S01]  /*6290*/  FMUL.FTZ R124, R0.reuse, R147 ;  /* 0x00000093007c7220 */ /* 0x040fe20000410000 */
[----:B------:R-:W-:Y:S01]  /*62a0*/  FMUL.FTZ R134, R0, R166 ;  /* 0x000000a600867220 */ /* 0x000fe20000410000 */
[----:B------:R-:W-:Y:S01]  /*62b0*/  @UP1 ULDC UR7, c[0x0][0x44c] ;  /* 0x0001130000071ab9 */ /* 0x000fe20000000800 */
[----:B------:R-:W-:-:S02]  /*62c0*/  IMAD.MOV.U32 R147, RZ, RZ, R5 ;  /* 0x000000ffff937224 */ /* 0x000fc400078e0005 */
[----:B------:R-:W-:Y:S01]  /*62d0*/  FMUL.FTZ R12, R0, R123 ;  /* 0x0000007b000c7220 */ /* 0x000fe20000410000 */
[----:B------:R-:W-:Y:S02]  /*62e0*/  IMAD.SHL.U32 R166, R8, 0x80, RZ ;  /* 0x0000008008a67824 */ /* 0x000fe400078e00ff */
[C---:B------:R-:W-:Y:S01]  /*62f0*/  FMUL.FTZ R123, R0.reuse, R146 ;  /* 0x00000092007b7220 */ /* 0x040fe20000410000 */
[C---:B0-----:R-:W-:Y:S01]  /*6300*/  FMUL.FTZ R11, R0.reuse, R122 ;  /* 0x0000007a000b7220 */ /* 0x041fe20000410000 */
[C---:B------:R-:W-:Y:S01]  /*6310*/  FMUL.FTZ R146, R0.reuse, R148 ;  /* 0x0000009400927220 */ /* 0x040fe20000410000 */
[----:B------:R-:W-:Y:S01]  /*6320*/  FMUL.FTZ R122, R0, R143 ;  /* 0x0000008f007a7220 */ /* 0x000fe20000410000 */
[----:B------:R-:W-:Y:S01]  /*6330*/  @P1 IMAD.HI.U32 R142, R5, UR7, RZ ;  /* 0x00000007058e1c27 */ /* 0x000fe2000f8e00ff */
[----:B------:R-:W-:-:S03]  /*6340*/  @UP1 ULDC UR7, c[0x0][0x450] ;  /* 0x0001140000071ab9 */ /* 0x000fc60000000800 */
[----:B------:R-:W-:Y:S01]  /*6350*/  FMUL.FTZ R148, R0, R149 ;  /* 0x0000009500947220 */ /* 0x000fe20000410000 */
[----:B------:R-:W-:Y:S01]  /*6360*/  IADD3 R143, -R166, 0x1, RZ ;  /* 0x00000001a68f7810 */ /* 0x000fe20007ffe1ff */
[C---:B------:R-:W-:Y:S01]  /*6370*/  FMUL.FTZ R13, R0.reuse, R126 ;  /* 0x0000007e000d7220 */ /* 0x040fe20000410000 */
[----:B------:R-:W-:Y:S01]  /*6380*/  @P2 SHF.R.U32.HI R147, RZ, UR7, R142 ;  /* 0x00000007ff932c19 */ /* 0x000fe2000801168e */
[C---:B------:R-:W-:Y:S01]  /*6390*/  FMUL.FTZ R14, R0.reuse, R127 ;  /* 0x0000007f000e7220 */ /* 0x040fe20000410000 */
[C---:B------:R-:W-:Y:S01]  /*63a0*/  FMUL.FTZ R126, R0.reuse, R151 ;  /* 0x00000097007e7220 */ /* 0x040fe20000410000 */
[----:B------:R-:W-:Y:S01]  /*63b0*/  UISETP.NE.AND UP0, UPT, UR43, URZ, UPT ;  /* 0x0000003f2b00728c */ /* 0x000fe2000bf05270 */
[C---:B------:R-:W-:Y:S01]  /*63c0*/  FMUL.FTZ R186, R0.reuse, R128 ;  /* 0x0000008000ba7220 */ /* 0x040fe20000410000 */
[----:B------:R-:W0:Y:S01]  /*63d0*/  SHFL.IDX PT, R149, R147, RZ, 0x1c1f ;  /* 0x001c1fff93957589 */ /* 0x000e2200000e0000 */
        /* <DEDUP_REMOVED lines=14> */
[----:B------:R-:W-:Y:S01]  /*64c0*/  ULEA UR6, UR31, UR36, 0x3 ;  /* 0x000000241f067291 */ /* 0x000fe2000f8e183f */
        /* <DEDUP_REMOVED lines=35> */
[----:B------:R-:W-:Y:S01]  /*6700*/  PLOP3.LUT P1, PT, PT, PT, UP0, 0x40, 0x0 ;  /* 0x000000000000781c */ /* 0x000fe20003f2e808 */
[----:B------:R-:W-:Y:S01]  /*6710*/  UMOV UR7, UR45 ;  /* 0x0000002d00077c82 */ /* 0x000fe20008000000 */
[----:B------:R-:W2:Y:S01]  /*6720*/  MUFU.TANH R22, R22 ;  /* 0x0000001600167308 */ /* 0x000ea20000002400 */
[----:B------:R-:W-:Y:S01]  /*6730*/  UPRMT UR6, UR29, 0x654, UR6 ;  /* 0x000006541d067896 */ /* 0x000fe20008000006 */
[----:B------:R-:W-:-:S04]  /*6740*/  IMAD R145, R16, UR7, R145 ;  /* 0x0000000710917c24 */ /* 0x000fc8000f8e0291 */
[----:B-1----:R-:W-:Y:S02]  /*6750*/  IMAD.IADD R145, R145, 0x1, -R132 ;  /* 0x0000000191917824 */ /* 0x002fe400078e0a84 */
[----:B------:R-:W1:Y:S02]  /*6760*/  MUFU.TANH R23, R23 ;  /* 0x0000001700177308 */ /* 0x000e640000002400 */
[C---:B------:R-:W-:Y:S01]  /*6770*/  VIADD R174, R145.reuse, UR50 ;  /* 0x0000003291ae7c36 */ /* 0x040fe20008000000 */
[----:B------:R-:W-:Y:S01]  /*6780*/  SYNCS.ARRIVE.TRANS64.RED.A1T0 RZ, [UR6], RZ ;  /* 0x000000ffffff79a7 */ /* 0x000fe20008100406 */
[----:B------:R-:W-:Y:S02]  /*6790*/  VIADD R177, R145, UR32 ;  /* 0x0000002091b17c36 */ /* 0x000fe40008000000 */
[--C-:B0-----:R-:W-:Y:S02]  /*67a0*/  IMAD.IADD R170, R174, 0x1, R149.reuse ;  /* 0x00000001aeaa7824 */ /* 0x101fe400078e0295 */
[----:B------:R-:W0:Y:S01]  /*67b0*/  MUFU.TANH R11, R11 ;  /* 0x0000000b000b7308 */ /* 0x000e220000002400 */
[----:B------:R-:W-:-:S07]  /*67c0*/  IMAD.IADD R172, R177, 0x1, R149 ;  /* 0x00000001b1ac7824 */ /* 0x000fce00078e0295 */
[----:B------:R-:W3:Y:S08]  /*67d0*/  MUFU.TANH R12, R12 ;  /* 0x0000000c000c7308 */ /* 0x000ef00000002400 */
        /* <DEDUP_REMOVED lines=69> */
[----:B------:R-:W1:Y:S02]  /*6c30*/  @P1 LDC.64 R144, c[0x0][0x9e8] ;  /* 0x00027a00ff901b82 */ /* 0x000e640000000a00 */
[----:B-1----:R-:W-:-:S05]  /*6c40*/  @P1 IMAD.HI.U32 R144, R149, R144, RZ ;  /* 0x0000009095901227 */ /* 0x002fca00078e00ff */
[----:B------:R-:W-:-:S04]  /*6c50*/  @P1 SHF.R.U32.HI R149, RZ, R145, R144 ;  /* 0x00000091ff951219 */ /* 0x000fc80000011690 */
[----:B------:R-:W-:Y:S01]  /*6c60*/  LOP3.LUT R149, RZ, R149, RZ, 0x33, !PT ;  /* 0x00000095ff957212 */ /* 0x000fe200078e33ff */
[----:B------:R-:W-:Y:S06]  /*6c70*/  BRA `(.L_x_4976) ;  /* 0x0000000000147947 */ /* 0x000fec0003800000 */
.L_x_4975:
[----:B------:R-:W-:-:S05]  /*6c80*/  IMAD.U32 R152, RZ, RZ, UR49 ;  /* 0x00000031ff987e24 */ /* 0x000fca000f8e00ff */
[----:B------:R-:W-:-:S13]  /*6c90*/  ISETP.NE.AND P1, PT, R152, 0x1, PT ;  /* 0x000000019800780c */ /* 0x000fda0003f25270 */
[----:B------:R-:W1:Y:S02]  /*6ca0*/  @P1 LDC.64 R144, c[0x0][0x9e8] ;  /* 0x00027a00ff901b82 */ /* 0x000e640000000a00 */
[----:B-1----:R-:W-:-:S05]  /*6cb0*/  @P1 IMAD.HI.U32 R144, R149, R144, RZ ;  /* 0x0000009095901227 */ /* 0x002fca00078e00ff */
[----:B------:R-:W-:-:S07]  /*6cc0*/  @P1 SHF.R.U32.HI R149, RZ, R145, R144 ;  /* 0x00000091ff951219 */ /* 0x000fce0000011690 */
.L_x_4976:
[----:B------:R-:W-:Y:S05]  /*6cd0*/  BSYNC B0 ;  /* 0x0000000000007941 */ /* 0x000fea0003800000 */
.L_x_4974:
[----:B------:R-:W-:-:S04]  /*6ce0*/  IMAD R149, R149, R152, -R166 ;  /* 0x0000009895957224 */ /* 0x000fc800078e0aa6 */
[----:B------:R-:W-:-:S05]  /*6cf0*/  IMAD R149, R2, -0x2, R149 ;  /* 0xfffffffe02957824 */ /* 0x000fca00078e0295 */
[----:B------:R-:W-:Y:S02]  /*6d00*/  VIADDMNMX R170, R149, R152, R170, PT ;  /* 0x0000009895aa7246 */ /* 0x000fe400038001aa */
[----:B------:R-:W-:-:S07]  /*6d10*/  VIMNMX R172, R172, R149, !PT ;  /* 0x00000095acac7248 */ /* 0x000fce0007fe0100 */
.L_x_4973:
[----:B------:R-:W-:Y:S01]  /*6d20*/  ISETP.GT.AND P1, PT, R8, -0x1, PT ;  /* 0xffffffff0800780c */ /* 0x000fe20003f24270 */
[----:B------:R-:W1:Y:S01]  /*6d30*/  SHFL.IDX PT, R181, R147, 0x1, 0x1c1f ;  /* 0x003c1f0093b57f89 */ /* 0x000e6200000e0000 */
[----:B------:R-:W-:Y:S02]  /*6d40*/  UISETP.NE.AND UP0, UPT, UR43, URZ, UPT ;  /* 0x0000003f2b00728c */ /* 0x000fe4000bf05270 */
[C---:B------:R-:W-:Y:S02]  /*6d50*/  ISETP.GT.AND P6, PT, R172.reuse, RZ, P1 ;  /* 0x000000ffac00720c */ /* 0x040fe40000fc4270 */
[C---:B------:R-:W-:Y:S02]  /*6d60*/  ISETP.GT.AND P2, PT, R172.reuse, 0x1, P1 ;  /* 0x00000001ac00780c */ /* 0x040fe40000f44270 */
[----:B------:R-:W-:Y:S02]  /*6d70*/  ISETP.GT.AND P3, PT, R172, 0x8, P1 ;  /* 0x00000008ac00780c */ /* 0x000fe40000f64270 */
[----:B------:R-:W-:-:S02]  /*6d80*/  ISETP.LT.OR P6, PT, R170, 0x1, P6 ;  /* 0x00000001aa00780c */ /* 0x000fc400037c1670 */
[C---:B------:R-:W-:Y:S02]  /*6d90*/  ISETP.LT.OR P2, PT, R170.reuse, 0x2, P2 ;  /* 0x00000002aa00780c */ /* 0x040fe40001741670 */
[----:B------:R-:W-:Y:S02]  /*6da0*/  ISETP.LT.OR P3, PT, R170, 0x9, P3 ;  /* 0x00000009aa00780c */ /* 0x000fe40001f61670 */
[C---:B------:R-:W-:Y:S02]  /*6db0*/  ISETP.GT.AND P5, PT, R172.reuse, 0x9, P1 ;  /* 0x00000009ac00780c */ /* 0x040fe40000fa4270 */
[----:B------:R-:W-:Y:S02]  /*6dc0*/  ISETP.GT.AND P4, PT, R172, 0x10, P1 ;  /* 0x00000010ac00780c */ /* 0x000fe40000f84270 */
[----:B------:R-:W-:Y:S02]  /*6dd0*/  FSEL R167, R22, -INF , !P6 ;  /* 0xff80000016a77808 */ /* 0x000fe40007000000 */
[----:B------:R-:W-:-:S02]  /*6de0*/  FSEL R171, R23, -INF , !P2 ;  /* 0xff80000017ab7808 */ /* 0x000fc40005000000 */
[C---:B------:R-:W-:Y:S01]  /*6df0*/  ISETP.GT.AND P6, PT, R172.reuse, 0x11, P1 ;  /* 0x00000011ac00780c */ /* 0x040fe20000fc4270 */
[----:B-1----:R-:W-:Y:S01]  /*6e00*/  IMAD.IADD R177, R177, 0x1, R181 ;  /* 0x00000001b1b17824 */ /* 0x002fe200078e02b5 */
[----:B------:R-:W-:Y:S02]  /*6e10*/  ISETP.GT.AND P2, PT, R172, 0x18, P1 ;  /* 0x00000018ac00780c */ /* 0x000fe40000f44270 */
[----:B------:R-:W-:Y:S02]  /*6e20*/  FSEL R169, R184, -INF , !P3 ;  /* 0xff800000b8a97808 */ /* 0x000fe40005800000 */
[----:B------:R-:W-:Y:S02]  /*6e30*/  ISETP.GT.AND P3, PT, R172, 0x19, P1 ;  /* 0x00000019ac00780c */ /* 0x000fe40000f64270 */
[C---:B------:R-:W-:Y:S02]  /*6e40*/  ISETP.LT.OR P5, PT, R170.reuse, 0xa, P5 ;  /* 0x0000000aaa00780c */ /* 0x040fe40002fa1670 */
[----:B------:R-:W-:-:S02]  /*6e50*/  ISETP.LT.OR P4, PT, R170, 0x11, P4 ;  /* 0x00000011aa00780c */ /* 0x000fc40002781670 */
[C---:B------:R-:W-:Y:S02]  /*6e60*/  ISETP.LT.OR P6, PT, R170.reuse, 0x12, P6 ;  /* 0x00000012aa00780c */ /* 0x040fe400037c1670 */
[C---:B------:R-:W-:Y:S02]  /*6e70*/  ISETP.LT.OR P2, PT, R170.reuse, 0x19, P2 ;  /* 0x00000019aa00780c */ /* 0x040fe40001741670 */
[----:B------:R-:W-:Y:S02]  /*6e80*/  ISETP.LT.OR P3, PT, R170, 0x1a, P3 ;  /* 0x0000001aaa00780c */ /* 0x000fe40001f61670 */
[----:B0-----:R-:W-:Y:S02]  /*6e90*/  FSEL R185, R185, -INF , !P5 ;  /* 0xff800000b9b97808 */ /* 0x001fe40006800000 */
[----:B------:R-:W-:Y:S02]  /*6ea0*/  FSEL R179, R186, -INF , !P4 ;  /* 0xff800000bab37808 */ /* 0x000fe40006000000 */
[----:B------:R-:W-:-:S02]  /*6eb0*/  ISETP.GT.AND P5, PT, R172, 0x20, P1 ;  /* 0x00000020ac00780c */ /* 0x000fc40000fa4270 */
[C---:B------:R-:W-:Y:S02]  /*6ec0*/  ISETP.GT.AND P4, PT, R172.reuse, 0x21, P1 ;  /* 0x00000021ac00780c */ /* 0x040fe40000f84270 */
[----:B------:R-:W-:Y:S02]  /*6ed0*/  FSEL R187, R187, -INF , !P6 ;  /* 0xff800000bbbb7808 */ /* 0x000fe40007000000 */
[----:B------:R-:W-:Y:S02]  /*6ee0*/  FSEL R189, R189, -INF , !P2 ;  /* 0xff800000bdbd7808 */ /* 0x000fe40005000000 */
[C---:B------:R-:W-:Y:S02]  /*6ef0*/  ISETP.GT.AND P6, PT, R172.reuse, 0x28, P1 ;  /* 0x00000028ac00780c */ /* 0x040fe40000fc4270 */
[----:B------:R-:W-:Y:S02]  /*6f00*/  ISETP.GT.AND P2, PT, R172, 0x29, P1 ;  /* 0x00000029ac00780c */ /* 0x000fe40000f44270 */
[----:B------:R-:W-:-:S02]  /*6f10*/  FSEL R173, R188, -INF , !P3 ;  /* 0xff800000bcad7808 */ /* 0x000fc40005800000 */
[----:B------:R-:W-:Y:S02]  /*6f20*/  ISETP.GT.AND P3, PT, R172, 0x30, P1 ;  /* 0x00000030ac00780c */ /* 0x000fe40000f64270 */
[C---:B------:R-:W-:Y:S02]  /*6f30*/  ISETP.LT.OR P5, PT, R170.reuse, 0x21, P5 ;  /* 0x00000021aa00780c */ /* 0x040fe40002fa1670 */
[C---:B------:R-:W-:Y:S02]  /*6f40*/  ISETP.LT.OR P4, PT, R170.reuse, 0x22, P4 ;  /* 0x00000022aa00780c */ /* 0x040fe40002781670 */
[C---:B------:R-:W-:Y:S02]  /*6f50*/  ISETP.LT.OR P6, PT, R170.reuse, 0x29, P6 ;  /* 0x00000029aa00780c */ /* 0x040fe400037c1670 */
[C---:B------:R-:W-:Y:S02]  /*6f60*/  ISETP.LT.OR P2, PT, R170.reuse, 0x2a, P2 ;  /* 0x0000002aaa00780c */ /* 0x040fe40001741670 */
[----:B------:R-:W-:-:S02]  /*6f70*/  ISETP.LT.OR P3, PT, R170, 0x31, P3 ;  /* 0x00000031aa00780c */ /* 0x000fc40001f61670 */
[----:B------:R-:W-:Y:S02]  /*6f80*/  FSEL R191, R191, -INF , !P5 ;  /* 0xff800000bfbf7808 */ /* 0x000fe40006800000 */
[----:B------:R-:W-:Y:S02]  /*6f90*/  FSEL R175, R190, -INF , !P4 ;  /* 0xff800000beaf7808 */ /* 0x000fe40006000000 */
[C---:B------:R-:W-:Y:S02]  /*6fa0*/  ISETP.GT.AND P5, PT, R172.reuse, 0x31, P1 ;  /* 0x00000031ac00780c */ /* 0x040fe40000fa4270 */
[----:B------:R-:W-:Y:S02]  /*6fb0*/  ISETP.GT.AND P4, PT, R172, 0x38, P1 ;  /* 0x00000038ac00780c */ /* 0x000fe40000f84270 */
[----:B------:R-:W-:Y:S02]  /*6fc0*/  FSEL R193, R193, -INF , !P6 ;  /* 0xff800000c1c17808 */ /* 0x000fe40007000000 */
[----:B------:R-:W-:-:S02]  /*6fd0*/  FSEL R152, R192, -INF , !P2 ;  /* 0xff800000c0987808 */ /* 0x000fc40005000000 */
[C---:B------:R-:W-:Y:S02]  /*6fe0*/  ISETP.GT.AND P6, PT, R172.reuse, 0x39, P1 ;  /* 0x00000039ac00780c */ /* 0x040fe40000fc4270 */
        /* <DEDUP_REMOVED lines=8> */
[----:B------:R-:W-:Y:S02]  /*7070*/  FSEL R147, R195, -INF , !P5 ;  /* 0xff800000c3937808 */ /* 0x000fe40006800000 */
[----:B------:R-:W-:Y:S02]  /*7080*/  FSEL R144, R146, -INF , !P4 ;  /* 0xff80000092907808 */ /* 0x000fe40006000000 */
[----:B------:R-:W-:-:S02]  /*7090*/  ISETP.GT.AND P5, PT, R172, 0x48, P1 ;  /* 0x00000048ac00780c */ /* 0x000fc40000fa4270 */
[----:B------:R-:W-:Y:S02]  /*70a0*/  ISETP.GT.AND P4, PT, R172, 0x49, P1 ;  /* 0x00000049ac00780c */ /* 0x000fe40000f84270 */
        /* <DEDUP_REMOVED lines=13> */
[----:B------:R-:W-:Y:S02]  /*7180*/  ISETP.GT.AND P4, PT, R172, 0x60, P1 ;  /* 0x00000060ac00780c */ /* 0x000fe40000f84270 */
[----:B------:R-:W-:Y:S02]  /*7190*/  FSEL R153, R155, -INF , !P6 ;  /* 0xff8000009b997808 */ /* 0x000fe40007000000 */
[----:B------:R-:W-:Y:S02]  /*71a0*/  FSEL R154, R156, -INF , !P2 ;  /* 0xff8000009c9a7808 */ /* 0x000fe40005000000 */
[----:B------:R-:W-:-:S02]  /*71b0*/  ISETP.GT.AND P2, PT, R172, 0x68, P1 ;  /* 0x00000068ac00780c */ /* 0x000fc40000f44270 */
[----:B------:R-:W-:Y:S02]  /*71c0*/  FSEL R155, R157, -INF , !P3 ;  /* 0xff8000009d9b7808 */ /* 0x000fe40005800000 */
[----:B------:R-:W-:Y:S02]  /*71d0*/  ISETP.GT.AND P3, PT, R172, 0x69, P1 ;  /* 0x00000069ac00780c */ /* 0x000fe40000f64270 */
[C---:B------:R-:W-:Y:S02]  /*71e0*/  ISETP.LT.OR P4, PT, R170.reuse, 0x61, P4 ;  /* 0x00000061aa00780c */ /* 0x040fe40002781670 */
[C---:B------:R-:W-:Y:S02]  /*71f0*/  ISETP.LT.OR P2, PT, R170.reuse, 0x69, P2 ;  /* 0x00000069aa00780c */ /* 0x040fe40001741670 */
[----:B------:R-:W-:Y:S02]  /*7200*/  ISETP.LT.OR P3, PT, R170, 0x6a, P3 ;  /* 0x0000006aaa00780c */ /* 0x000fe40001f61670 */
[----:B------:R-:W-:-:S02]  /*7210*/  ISETP.GT.AND P5, PT, R172, 0x59, P1 ;  /* 0x00000059ac00780c */ /* 0x000fc40000fa4270 */
[----:B------:R-:W-:Y:S02]  /*7220*/  FSEL R157, R159, -INF , !P4 ;  /* 0xff8000009f9d7808 */ /* 0x000fe40006000000 */
[----:B------:R-:W-:Y:S02]  /*7230*/  ISETP.GT.AND P6, PT, R172, 0x61, P1 ;  /* 0x00000061ac00780c */ /* 0x000fe40000fc4270 */
[----:B------:R-:W-:Y:S02]  /*7240*/  FSEL R159, R161, -INF , !P2 ;  /* 0xff800000a19f7808 */ /* 0x000fe40005000000 */
[----:B------:R-:W-:Y:S02]  /*7250*/  FSEL R161, R162, -INF , !P3 ;  /* 0xff800000a2a17808 */ /* 0x000fe40005800000 */
[----:B------:R-:W-:Y:S02]  /*7260*/  ISETP.LT.OR P5, PT, R170, 0x5a, P5 ;  /* 0x0000005aaa00780c */ /* 0x000fe40002fa1670 */
[----:B------:R-:W-:-:S02]  /*7270*/  PLOP3.LUT P3, PT, PT, PT, UP0, 0x40, 0x0 ;  /* 0x000000000000781c */ /* 0x000fc40003f6e808 */
[----:B------:R-:W-:Y:S02]  /*7280*/  ISETP.LT.OR P6, PT, R170, 0x62, P6 ;  /* 0x00000062aa00780c */ /* 0x000fe400037c1670 */
[----:B------:R-:W-:Y:S02]  /*7290*/  FSEL R156, R158, -INF , !P5 ;  /* 0xff8000009e9c7808 */ /* 0x000fe40006800000 */
[C---:B------:R-:W-:Y:S02]  /*72a0*/  ISETP.GT.AND P5, PT, R172.reuse, 0x70, P1 ;  /* 0x00000070ac00780c */ /* 0x040fe40000fa4270 */
[----:B------:R-:W-:Y:S02]  /*72b0*/  ISETP.GT.AND P4, PT, R172, 0x71, P1 ;  /* 0x00000071ac00780c */ /* 0x000fe40000f84270 */
[----:B------:R-:W-:Y:S01]  /*72c0*/  FSEL R158, R160, -INF , !P6 ;  /* 0xff800000a09e7808 */ /* 0x000fe20007000000 */
[----:B------:R-:W-:Y:S01]  /*72d0*/  IMAD.IADD R160, R174, 0x1, R181 ;  /* 0x00000001aea07824 */ /* 0x000fe200078e02b5 */
[----:B------:R-:W-:-:S02]  /*72e0*/  ISETP.GT.AND P6, PT, R172, 0x78, P1 ;  /* 0x00000078ac00780c */ /* 0x000fc40000fc4270 */
[----:B------:R-:W-:Y:S02]  /*72f0*/  ISETP.GT.AND P2, PT, R172, 0x79, P1 ;  /* 0x00000079ac00780c */ /* 0x000fe40000f44270 */
[C---:B------:R-:W-:Y:S02]  /*7300*/  ISETP.LT.OR P5, PT, R170.reuse, 0x71, P5 ;  /* 0x00000071aa00780c */ /* 0x040fe40002fa1670 */
[C---:B------:R-:W-:Y:S02]  /*7310*/  ISETP.LT.OR P4, PT, R170.reuse, 0x72, P4 ;  /* 0x00000072aa00780c */ /* 0x040fe40002781670 */
[C---:B------:R-:W-:Y:S02]  /*7320*/  ISETP.LT.OR P6, PT, R170.reuse, 0x79, P6 ;  /* 0x00000079aa00780c */ /* 0x040fe400037c1670 */
[----:B------:R-:W-:Y:S02]  /*7330*/  ISETP.LT.OR P2, PT, R170, 0x7a, P2 ;  /* 0x0000007aaa00780c */ /* 0x000fe40001741670 */
[----:B------:R-:W-:-:S02]  /*7340*/  FSEL R162, R163, -INF , !P5 ;  /* 0xff800000a3a27808 */ /* 0x000fc40006800000 */
        /* <DEDUP_REMOVED lines=17> */
.L_x_4979:
[----:B------:R-:W-:-:S05]  /*7460*/  IMAD.U32 R168, RZ, RZ, UR49 ;  /* 0x00000031ffa87e24 */ /* 0x000fca000f8e00ff */
[----:B------:R-:W-:-:S13]  /*7470*/  ISETP.NE.AND P2, PT, R168, 0x1, PT ;  /* 0x00000001a800780c */ /* 0x000fda0003f45270 */
[----:B------:R-:W0:Y:S02]  /*7480*/  @P2 LDC.64 R22, c[0x0][0x9e8] ;  /* 0x00027a00ff162b82 */ /* 0x000e240000000a00 */
[----:B0-----:R-:W-:-:S05]  /*7490*/  @P2 IMAD.HI.U32 R22, R181, R22, RZ ;  /* 0x00000016b5162227 */ /* 0x001fca00078e00ff */
[----:B------:R-:W-:-:S07]  /*74a0*/  @P2 SHF.R.U32.HI R181, RZ, R23, R22 ;  /* 0x00000017ffb52219 */ /* 0x000fce0000011616 */
.L_x_4980:
[----:B------:R-:W-:Y:S05]  /*74b0*/  BSYNC B0 ;  /* 0x0000000000007941 */ /* 0x000fea0003800000 */
.L_x_4978:
[----:B------:R-:W-:-:S04]  /*74c0*/  IMAD R181, R181, R168, -R166 ;  /* 0x000000a8b5b57224 */ /* 0x000fc800078e0aa6 */
[----:B------:R-:W-:-:S05]  /*74d0*/  IMAD R181, R2, -0x2, R181 ;  /* 0xfffffffe02b57824 */ /* 0x000fca00078e02b5 */
[----:B------:R-:W-:Y:S02]  /*74e0*/  VIADDMNMX R160, R181, R168, R160, PT ;  /* 0x000000a8b5a07246 */ /* 0x000fe400038001a0 */
[----:B------:R-:W-:-:S07]  /*74f0*/  VIMNMX R177, R177, R181, !PT ;  /* 0x000000b5b1b17248 */ /* 0x000fce0007fe0100 */
.L_x_4977:
[----:B------:R-:W-:Y:S01]  /*7500*/  FMNMX.FTZ R22, R167, R10, !PT ;  /* 0x0000000aa7167209 */ /* 0x000fe20007810000 */
[----:B------:R-:W-:Y:S01]  /*7510*/  UMOV UR6, UR48 ;  /* 0x0000003000067c82 */ /* 0x000fe20008000000 */
[----:B------:R-:W-:Y:S01]  /*7520*/  ISETP.GT.AND P5, PT, R177, 0x10, P1 ;  /* 0x00000010b100780c */ /* 0x000fe20000fa4270 */
[----:B------:R-:W-:Y:S01]  /*7530*/  IMAD.U32 R183, RZ, RZ, UR6 ;  /* 0x00000006ffb77e24 */ /* 0x000fe2000f8e00ff */
[----:B------:R-:W-:Y:S02]  /*7540*/  FMNMX.FTZ R22, R171, R22, !PT ;  /* 0x00000016ab167209 */ /* 0x000fe40007810000 */
[----:B------:R-:W-:Y:S02]  /*7550*/  ISETP.LT.OR P5, PT, R160, 0x11, P5 ;  /* 0x00000011a000780c */ /* 0x000fe40002fa1670 */
[----:B------:R-:W-:Y:S02]  /*7560*/  FMNMX.FTZ R22, R169, R22, !PT ;  /* 0x00000016a9167209 */ /* 0x000fe40007810000 */
[----:B------:R-:W-:-:S02]  /*7570*/  FSEL R15, R15, -INF , !P5 ;  /* 0xff8000000f0f7808 */ /* 0x000fc40006800000 */
[----:B------:R-:W-:Y:S02]  /*7580*/  FMNMX.FTZ R22, R185, R22, !PT ;  /* 0x00000016b9167209 */ /* 0x000fe40007810000 */
[----:B------:R-:W-:Y:S02]  /*7590*/  ISETP.GT.AND P5, PT, R177, 0x20, P1 ;  /* 0x00000020b100780c */ /* 0x000fe40000fa4270 */
        /* <DEDUP_REMOVED lines=9> */
[----:B------:R-:W-:-:S02]  /*7630*/  FSEL R21, R21, -INF , !P5 ;  /* 0xff80000015157808 */ /* 0x000fc40006800000 */
[----:B------:R-:W-:Y:S02]  /*7640*/  FMNMX.FTZ R22, R175, R22, !PT ;  /* 0x00000016af167209 */ /* 0x000fe40007810000 */
[----:B------:R-:W-:Y:S02]  /*7650*/  ISETP.GT.AND P5, PT, R177, RZ, P1 ;  /* 0x000000ffb100720c */ /* 0x000fe40000fa4270 */
[----:B------:R-:W-:Y:S02]  /*7660*/  FMNMX.FTZ R23, R193, R22, !PT ;  /* 0x00000016c1177209 */ /* 0x000fe40007810000 */
[----:B------:R-:W-:Y:S02]  /*7670*/  FSEL R14, R14, -INF , !P4 ;  /* 0xff8000000e0e7808 */ /* 0x000fe40006000000 */
[----:B------:R-:W-:Y:S02]  /*7680*/  FMNMX.FTZ R22, R152, R23, !PT ;  /* 0x0000001798167209 */ /* 0x000fe40007810000 */
[----:B------:R-:W-:-:S02]  /*7690*/  ISETP.LT.OR P3, PT, R160, 0x9, P3 ;  /* 0x00000009a000780c */ /* 0x000fc40001f61670 */
        /* <DEDUP_REMOVED lines=9> */
[----:B------:R-:W-:Y:S02]  /*7730*/  ISETP.LT.OR P2, PT, R160, 0x2, P2 ;  /* 0x00000002a000780c */ /* 0x000fe40001741670 */
[----:B------:R-:W-:Y:S02]  /*7740*/  FMNMX.FTZ R23, R148, R23, !PT ;  /* 0x0000001794177209 */ /* 0x000fe40007810000 */
[----:B------:R-:W-:-:S02]  /*7750*/  FSEL R178, R11, -INF , !P5 ;  /* 0xff8000000bb27808 */ /* 0x000fc40006800000 */
[----:B------:R-:W-:Y:S02]  /*7760*/  FMNMX.FTZ R22, R150, R23, !PT ;  /* 0x0000001796167209 */ /* 0x000fe40007810000 */
[----:B------:R-:W-:Y:S02]  /*7770*/  FSEL R12, R12, -INF , !P2 ;  /* 0xff8000000c0c7808 */ /* 0x000fe40005000000 */
        /* <DEDUP_REMOVED lines=18> */
[----:B0-----:R-:W-:Y:S02]  /*78a0*/  FMNMX.FTZ R166, R23, R22, !PT ;  /* 0x0000001617a67209 */ /* 0x001fe40007810000 */
[----:B------:R-:W-:Y:S02]  /*78b0*/  FSEL R23, R13, -INF , !P3 ;  /* 0xff8000000d177808 */ /* 0x000fe40005800000 */
[----:B------:R-:W-:Y:S01]  /*78c0*/  ISETP.GT.AND P3, PT, R177, 0x18, P1 ;  /* 0x00000018b100780c */ /* 0x000fe20000f64270 */
[----:B------:R-:W0:Y:S03]  /*78d0*/  SHFL.BFLY PT, R181, R166, 0x1, 0x1f ;  /* 0x0c201f00a6b57f89 */ /* 0x000e2600000e0000 */
[----:B------:R-:W-:-:S04]  /*78e0*/  ISETP.LT.OR P3, PT, R160, 0x19, P3 ;  /* 0x00000019a000780c */ /* 0x000fc80001f61670 */
[----:B------:R-:W-:Y:S02]  /*78f0*/  FSEL R19, R19, -INF , !P3 ;  /* 0xff80000013137808 */ /* 0x000fe40005800000 */
[----:B------:R-:W-:-:S04]  /*7900*/  ISETP.GT.AND P3, PT, R177, 0x28, P1 ;  /* 0x00000028b100780c */ /* 0x000fc80000f64270 */
[----:B------:R-:W-:-:S04]  /*7910*/  ISETP.LT.OR P3, PT, R160, 0x29, P3 ;  /* 0x00000029a000780c */ /* 0x000fc80001f61670 */
[----:B------:R-:W-:Y:S02]  /*7920*/  FSEL R121, R121, -INF , !P3 ;  /* 0xff80000079797808 */ /* 0x000fe40005800000 */
[----:B------:R-:W-:-:S04]  /*7930*/  ISETP.GT.AND P3, PT, R177, 0x31, P1 ;  /* 0x00000031b100780c */ /* 0x000fc80000f64270 */
[----:B------:R-:W-:Y:S02]  /*7940*/  ISETP.LT.OR P3, PT, R160, 0x32, P3 ;  /* 0x00000032a000780c */ /* 0x000fe40001f61670 */
[----:B0-----:R-:W-:Y:S02]  /*7950*/  FMNMX.FTZ R22, R166, R181, !PT ;  /* 0x000000b5a6167209 */ /* 0x001fe40007810000 */
[----:B------:R-:W-:Y:S02]  /*7960*/  FSEL R124, R124, -INF , !P3 ;  /* 0xff8000007c7c7808 */ /* 0x000fe40005800000 */
[C---:B------:R-:W-:Y:S01]  /*7970*/  FSETP.NEU.FTZ.AND P6, PT, R22.reuse, -INF , PT ;  /* 0xff8000001600780b */ /* 0x040fe20003fdd000 */
[----:B------:R-:W-:-:S01]  /*7980*/  FFMA.FTZ R168, R22, R183, -8 ;  /* 0xc100000016a87423 */ /* 0x000fc200000100b7 */
[----:B------:R-:W-:-:S04]  /*7990*/  ISETP.GT.AND P3, PT, R177, 0x41, P1 ;  /* 0x00000041b100780c */ /* 0x000fc80000f64270 */
[----:B------:R-:W-:Y:S02]  /*79a0*/  FSEL R166, R168, RZ, P6 ;  /* 0x000000ffa8a67208 */ /* 0x000fe40003000000 */
[----:B------:R-:W-:Y:S02]  /*79b0*/  FSEL R168, R18, -INF , !P2 ;  /* 0xff80000012a87808 */ /* 0x000fe40005000000 */
[----:B------:R-:W-:Y:S01]  /*79c0*/  ISETP.GT.AND P2, PT, R177, 0x21, P1 ;  /* 0x00000021b100780c */ /* 0x000fe20000f44270 */
[----:B------:R-:W-:-:S01]  /*79d0*/  FFMA.FTZ R13, R169, UR6, -R166 ;  /* 0x00000006a90d7c23 */ /* 0x000fc200080108a6 */
[----:B------:R-:W-:Y:S01]  /*79e0*/  FSEL R169, R20, -INF , !P4 ;  /* 0xff80000014a97808 */ /* 0x000fe20006000000 */
[----:B------:R-:W-:-:S01]  /*79f0*/  FFMA.FTZ R179, R179, UR6, -R166 ;  /* 0x00000006b3b37c23 */ /* 0x000fc200080108a6 */
[----:B------:R-:W-:Y:S01]  /*7a00*/  ISETP.LT.OR P2, PT, R160, 0x22, P2 ;  /* 0x00000022a000780c */ /* 0x000fe20001741670 */
[----:B------:R0:W-:Y:S01]  /*7a10*/  MUFU.EX2 R20, R13 ;  /* 0x0000000d00147308 */ /* 0x0001e20000000800 */
[----:B------:R-:W-:Y:S01]  /*7a20*/  ISETP.GT.AND P4, PT, R177, 0x29, P1 ;  /* 0x00000029b100780c */ /* 0x000fe20000f84270 */
[--C-:B------:R-:W-:Y:S01]  /*7a30*/  FFMA.FTZ R181, R147, UR6, -R166.reuse ;  /* 0x0000000693b57c23 */ /* 0x100fe200080108a6 */
[----:B------:R-:W-:Y:S01]  /*7a40*/  FSEL R120, R120, -INF , !P2 ;  /* 0xff80000078787808 */ /* 0x000fe20005000000 */
[--C-:B------:R-:W-:Y:S01]  /*7a50*/  FFMA.FTZ R182, R144, UR6, -R166.reuse ;  /* 0x0000000690b67c23 */ /* 0x100fe200080108a6 */
[----:B------:R-:W-:Y:S01]  /*7a60*/  ISETP.GT.AND P2, PT, R177, 0x30, P1 ;  /* 0x00000030b100780c */ /* 0x000fe20000f44270 */
[--C-:B------:R-:W-:Y:S01]  /*7a70*/  FFMA.FTZ R171, R171, UR6, -R166.reuse ;  /* 0x00000006abab7c23 */ /* 0x100fe200080108a6 */
[----:B------:R-:W-:Y:S01]  /*7a80*/  ISETP.LT.OR P4, PT, R160, 0x2a, P4 ;  /* 0x0000002aa000780c */ /* 0x000fe20002781670 */
[----:B------:R1:W-:Y:S01]  /*7a90*/  MUFU.EX2 R11, R179 ;  /* 0x000000b3000b7308 */ /* 0x0003e20000000800 */
[----:B0-----:R-:W-:Y:S01]  /*7aa0*/  FMNMX.FTZ R13, R178, R9, !PT ;  /* 0x00000009b20d7209 */ /* 0x001fe20007810000 */
[--C-:B------:R-:W-:Y:S01]  /*7ab0*/  FFMA.FTZ R167, R167, UR6, -R166.reuse ;  /* 0x00000006a7a77c23 */ /* 0x100fe200080108a6 */
[----:B------:R-:W-:Y:S01]  /*7ac0*/  ISETP.LT.OR P2, PT, R160, 0x31, P2 ;  /* 0x00000031a000780c */ /* 0x000fe20001741670 */
[--C-:B------:R-:W-:Y:S01]  /*7ad0*/  FFMA.FTZ R187, R187, UR6, -R166.reuse ;  /* 0x00000006bbbb7c23 */ /* 0x100fe200080108a6 */
[----:B------:R-:W-:Y:S01]  /*7ae0*/  FMNMX.FTZ R172, R12, R13, !PT ;  /* 0x0000000d0cac7209 */ /* 0x000fe20007810000 */
[--C-:B------:R-:W-:Y:S01]  /*7af0*/  FFMA.FTZ R191, R191, UR6, -R166.reuse ;  /* 0x00000006bfbf7c23 */ /* 0x100fe200080108a6 */
[----:B------:R-:W-:Y:S01]  /*7b00*/  FSEL R170, R122, -INF , !P4 ;  /* 0xff8000007aaa7808 */ /* 0x000fe20006000000 */
[----:B------:R0:W-:Y:S01]  /*7b10*/  MUFU.EX2 R18, R171 ;  /* 0x000000ab00127308 */ /* 0x0001e20000000800 */
[----:B------:R-:W-:Y:S01]  /*7b20*/  FMNMX.FTZ R13, R23, R172, !PT ;  /* 0x000000ac170d7209 */ /* 0x000fe20007810000 */
[--C-:B-1----:R-:W-:Y:S01]  /*7b30*/  FFMA.FTZ R179, R173, UR6, -R166.reuse ;  /* 0x00000006adb37c23 */ /* 0x102fe200080108a6 */
[----:B------:R-:W-:Y:S01]  /*7b40*/  FSEL R123, R123, -INF , !P2 ;  /* 0xff8000007b7b7808 */ /* 0x000fe20005000000 */
[--C-:B------:R-:W-:Y:S01]  /*7b50*/  FFMA.FTZ R172, R189, UR6, -R166.reuse ;  /* 0x00000006bdac7c23 */ /* 0x100fe200080108a6 */
[----:B------:R-:W-:Y:S01]  /*7b60*/  FMNMX.FTZ R174, R14, R13, !PT ;  /* 0x0000000d0eae7209 */ /* 0x000fe20007810000 */
[--C-:B------:R-:W-:Y:S01]  /*7b70*/  FFMA.FTZ R175, R175, UR6, -R166.reuse ;  /* 0x00000006afaf7c23 */ /* 0x100fe200080108a6 */
[----:B------:R-:W-:Y:S01]  /*7b80*/  ISETP.GT.AND P4, PT, R177, 0x39, P1 ;  /* 0x00000039b100780c */ /* 0x000fe20000f84270 */
[--C-:B------:R-:W-:Y:S01]  /*7b90*/  FFMA.FTZ R193, R193, UR6, -R166.reuse ;  /* 0x00000006c1c17c23 */ /* 0x100fe200080108a6 */
[----:B------:R-:W-:Y:S01]  /*7ba0*/  FMNMX.FTZ R13, R15, R174, !PT ;  /* 0x000000ae0f0d7209 */ /* 0x000fe20007810000 */
[--C-:B0-----:R-:W-:Y:S01]  /*7bb0*/  FFMA.FTZ R171, R185, UR6, -R166.reuse ;  /* 0x00000006b9ab7c23 */ /* 0x101fe200080108a6 */
[----:B------:R-:W-:Y:S01]  /*7bc0*/  ISETP.GT.AND P2, PT, R177, 0x40, P1 ;  /* 0x00000040b100780c */ /* 0x000fe20000f44270 */
[--C-:B------:R-:W-:Y:S01]  /*7bd0*/  FFMA.FTZ R149, R149, UR6, -R166.reuse ;  /* 0x0000000695957c23 */ /* 0x100fe200080108a6 */
[----:B------:R-:W-:Y:S01]  /*7be0*/  FMNMX.FTZ R174, R168, R13, !PT ;  /* 0x0000000da8ae7209 */ /* 0x000fe20007810000 */
[--C-:B------:R-:W-:Y:S01]  /*7bf0*/  FFMA.FTZ R154, R154, UR6, -R166.reuse ;  /* 0x000000069a9a7c23 */ /* 0x100fe200080108a6 */
[----:B------:R-:W-:Y:S01]  /*7c00*/  FSEL R173, R125, -INF , !P5 ;  /* 0xff8000007dad7808 */ /* 0x000fe20006800000 */
[--C-:B------:R-:W-:Y:S01]  /*7c10*/  FFMA.FTZ R156, R156, UR6, -R166.reuse ;  /* 0x000000069c9c7c23 */ /* 0x100fe200080108a6 */
[----:B------:R-:W-:Y:S01]  /*7c20*/  FMNMX.FTZ R174, R19, R174, !PT ;  /* 0x000000ae13ae7209 */ /* 0x000fe20007810000 */
[----:B------:R0:W-:Y:S01]  /*7c30*/  MUFU.EX2 R125, R179 ;  /* 0x000000b3007d7308 */ /* 0x0001e20000000800 */
[----:B------:R-:W-:Y:S01]  /*7c40*/  ISETP.LT.OR P4, PT, R160, 0x3a, P4 ;  /* 0x0000003aa000780c */ /* 0x000fe20002781670 */
[----:B------:R-:W-:Y:S01]  /*7c50*/  FFMA.FTZ R158, R158, UR6, -R166 ;  /* 0x000000069e9e7c23 */ /* 0x000fe200080108a6 */
[----:B------:R-:W-:-:S02]  /*7c60*/  FMNMX.FTZ R176, R169, R174, !PT ;  /* 0x000000aea9b07209 */ /* 0x000fc40007810000 */
[----:B------:R-:W-:Y:S02]  /*7c70*/  ISETP.LT.OR P2, PT, R160, 0x41, P2 ;  /* 0x00000041a000780c */ /* 0x000fe40001741670 */
[----:B------:R-:W-:Y:S01]  /*7c80*/  FMNMX.FTZ R13, R21, R176, !PT ;  /* 0x000000b0150d7209 */ /* 0x000fe20007810000 */
[----:B------:R-:W-:Y:S01]  /*7c90*/  MUFU.EX2 R167, R167 ;  /* 0x000000a700a77308 */ /* 0x000fe20000000800 */
[----:B------:R-:W-:Y:S01]  /*7ca0*/  FSEL R174, R126, -INF , !P4 ;  /* 0xff8000007eae7808 */ /* 0x000fe20006000000 */
[----:B0-----:R-:W-:Y:S01]  /*7cb0*/  FFMA.FTZ R179, R152, UR6, -R166 ;  /* 0x0000000698b37c23 */ /* 0x001fe200080108a6 */
[----:B------:R-:W-:Y:S02]  /*7cc0*/  FMNMX.FTZ R176, R120, R13, !PT ;  /* 0x0000000d78b07209 */ /* 0x000fe40007810000 */
[----:B------:R-:W-:Y:S02]  /*7cd0*/  ISETP.GT.AND P5, PT, R177, 0x48, P1 ;  /* 0x00000048b100780c */ /* 0x000fe40000fa4270 */
[----:B------:R-:W-:Y:S01]  /*7ce0*/  FMNMX.FTZ R13, R121, R176, !PT ;  /* 0x000000b0790d7209 */ /* 0x000fe20007810000 */
[----:B------:R-:W-:Y:S01]  /*7cf0*/  MUFU.EX2 R171, R171 ;  /* 0x000000ab00ab7308 */ /* 0x000fe20000000800 */
[----:B------:R-:W-:-:S02]  /*7d00*/  FSEL R127, R127, -INF , !P2 ;  /* 0xff8000007f7f7808 */ /* 0x000fc40005000000 */
[----:B------:R-:W-:Y:S02]  /*7d10*/  FMNMX.FTZ R180, R170, R13, !PT ;  /* 0x0000000daab47209 */ /* 0x000fe40007810000 */
[----:B------:R-:W-:Y:S02]  /*7d20*/  ISETP.LT.OR P3, PT, R160, 0x42, P3 ;  /* 0x00000042a000780c */ /* 0x000fe40001f61670 */
[----:B------:R-:W-:Y:S01]  /*7d30*/  FMNMX.FTZ R13, R123, R180, !PT ;  /* 0x000000b47b0d7209 */ /* 0x000fe20007810000 */
[----:B------:R-:W-:Y:S01]  /*7d40*/  MUFU.EX2 R122, R187 ;  /* 0x000000bb007a7308 */ /* 0x000fe20000000800 */
[----:B------:R-:W-:Y:S02]  /*7d50*/  ISETP.GT.AND P4, PT, R177, 0x49, P1 ;  /* 0x00000049b100780c */ /* 0x000fe40000f84270 */
[----:B------:R-:W-:Y:S02]  /*7d60*/  FMNMX.FTZ R180, R124, R13, !PT ;  /* 0x0000000d7cb47209 */ /* 0x000fe40007810000 */
[----:B------:R-:W-:-:S02]  /*7d70*/  ISETP.LT.OR P5, PT, R160, 0x49, P5 ;  /* 0x00000049a000780c */ /* 0x000fc40002fa1670 */
[----:B------:R-:W-:Y:S01]  /*7d80*/  FMNMX.FTZ R13, R173, R180, !PT ;  /* 0x000000b4ad0d7209 */ /* 0x000fe20007810000 */
[----:B------:R-:W-:Y:S01]  /*7d90*/  MUFU.EX2 R172, R172 ;  /* 0x000000ac00ac7308 */ /* 0x000fe20000000800 */
[----:B------:R-:W-:Y:S02]  /*7da0*/  FSEL R128, R128, -INF , !P3 ;  /* 0xff80000080807808 */ /* 0x000fe40005800000 */
[----:B------:R-:W-:Y:S02]  /*7db0*/  FMNMX.FTZ R180, R174, R13, !PT ;  /* 0x0000000daeb47209 */ /* 0x000fe40007810000 */
[----:B------:R-:W-:Y:S02]  /*7dc0*/  ISETP.GT.AND P2, PT, R177, 0x50, P1 ;  /* 0x00000050b100780c */ /* 0x000fe40000f44270 */
[----:B------:R-:W-:Y:S01]  /*7dd0*/  FMNMX.FTZ R13, R127, R180, !PT ;  /* 0x000000b47f0d7209 */ /* 0x000fe20007810000 */
[----:B------:R-:W-:Y:S01]  /*7de0*/  MUFU.EX2 R126, R191 ;  /* 0x000000bf007e7308 */ /* 0x000fe20000000800 */
[----:B------:R-:W-:-:S02]  /*7df0*/  FSEL R176, R129, -INF , !P5 ;  /* 0xff80000081b07808 */ /* 0x000fc40006800000 */
[----:B------:R-:W-:Y:S02]  /*7e00*/  ISETP.LT.OR P4, PT, R160, 0x4a, P4 ;  /* 0x0000004aa000780c */ /* 0x000fe40002781670 */
[----:B------:R-:W-:Y:S02]  /*7e10*/  FMNMX.FTZ R13, R128, R13, !PT ;  /* 0x0000000d800d7209 */ /* 0x000fe40007810000 */
[----:B------:R-:W-:Y:S01]  /*7e20*/  ISETP.GT.AND P3, PT, R177, 0x51, P1 ;  /* 0x00000051b100780c */ /* 0x000fe20000f64270 */
[----:B------:R-:W-:Y:S01]  /*7e30*/  MUFU.EX2 R175, R175 ;  /* 0x000000af00af7308 */ /* 0x000fe20000000800 */
[----:B------:R-:W-:Y:S02]  /*7e40*/  ISETP.LT.OR P2, PT, R160, 0x51, P2 ;  /* 0x00000051a000780c */ /* 0x000fe40001741670 */
[----:B------:R-:W-:Y:S02]  /*7e50*/  FSEL R152, R130, -INF , !P4 ;  /* 0xff80000082987808 */ /* 0x000fe40006000000 */
[----:B------:R-:W-:-:S02]  /*7e60*/  FMNMX.FTZ R13, R176, R13, !PT ;  /* 0x0000000db00d7209 */ /* 0x000fc40007810000 */
[----:B------:R-:W-:Y:S01]  /*7e70*/  ISETP.GT.AND P5, PT, R177, 0x58, P1 ;  /* 0x00000058b100780c */ /* 0x000fe20000fa4270 */
[----:B------:R0:W-:Y:S01]  /*7e80*/  MUFU.EX2 R130, R179 ;  /* 0x000000b300827308 */ /* 0x0001e20000000800 */
[----:B------:R-:W-:Y:S02]  /*7e90*/  FSEL R131, R131, -INF , !P2 ;  /* 0xff80000083837808 */ /* 0x000fe40005000000 */
[----:B------:R-:W-:Y:S02]  /*7ea0*/  ISETP.LT.OR P3, PT, R160, 0x52, P3 ;  /* 0x00000052a000780c */ /* 0x000fe40001f61670 */
[----:B------:R-:W-:Y:S02]  /*7eb0*/  FMNMX.FTZ R180, R152, R13, !PT ;  /* 0x0000000d98b47209 */ /* 0x000fe40007810000 */
[----:B------:R-:W-:Y:S01]  /*7ec0*/  ISETP.GT.AND P4, PT, R177, 0x59, P1 ;  /* 0x00000059b100780c */ /* 0x000fe20000f84270 */
[----:B------:R-:W-:Y:S01]  /*7ed0*/  MUFU.EX2 R129, R193 ;  /* 0x000000c100817308 */ /* 0x000fe20000000800 */
[----:B------:R-:W-:-:S02]  /*7ee0*/  ISETP.LT.OR P5, PT, R160, 0x59, P5 ;  /* 0x00000059a000780c */ /* 0x000fc40002fa1670 */
[----:B------:R-:W-:Y:S02]  /*7ef0*/  FSEL R133, R133, -INF , !P3 ;  /* 0xff80000085857808 */ /* 0x000fe40005800000 */
[----:B------:R-:W-:Y:S02]  /*7f00*/  FMNMX.FTZ R180, R131, R180, !PT ;  /* 0x000000b483b47209 */ /* 0x000fe40007810000 */
[----:B------:R-:W-:Y:S01]  /*7f10*/  ISETP.GT.AND P2, PT, R177, 0x60, P1 ;  /* 0x00000060b100780c */ /* 0x000fe20000f44270 */
[----:B------:R-:W-:Y:S01]  /*7f20*/  MUFU.EX2 R149, R149 ;  /* 0x0000009500957308 */ /* 0x000fe20000000800 */
[----:B------:R-:W-:Y:S02]  /*7f30*/  FSEL R147, R134, -INF , !P5 ;  /* 0xff80000086937808 */ /* 0x000fe40006800000 */
[----:B------:R-:W-:Y:S02]  /*7f40*/  ISETP.LT.OR P4, PT, R160, 0x5a, P4 ;  /* 0x0000005aa000780c */ /* 0x000fe40002781670 */
[----:B------:R-:W-:-:S02]  /*7f50*/  FMNMX.FTZ R180, R133, R180, !PT ;  /* 0x000000b485b47209 */ /* 0x000fc40007810000 */
[C---:B------:R-:W-:Y:S01]  /*7f60*/  ISETP.GT.AND P3, PT, R177.reuse, 0x61, P1 ;  /* 0x00000061b100780c */ /* 0x040fe20000f64270 */
[----:B------:R-:W-:Y:S01]  /*7f70*/  MUFU.EX2 R134, R181 ;  /* 0x000000b500867308 */ /* 0x000fe20000000800 */
[----:B------:R-:W-:Y:S02]  /*7f80*/  ISETP.GT.AND P5, PT, R177, 0x68, P1 ;  /* 0x00000068b100780c */ /* 0x000fe40000fa4270 */
[----:B------:R-:W-:Y:S02]  /*7f90*/  ISETP.LT.OR P2, PT, R160, 0x61, P2 ;  /* 0x00000061a000780c */ /* 0x000fe40001741670 */
[----:B------:R-:W-:Y:S02]  /*7fa0*/  FSEL R144, R135, -INF , !P4 ;  /* 0xff80000087907808 */ /* 0x000fe40006000000 */
[----:B------:R-:W-:Y:S01]  /*7fb0*/  FMNMX.FTZ R13, R147, R180, !PT ;  /* 0x000000b4930d7209 */ /* 0x000fe20007810000 */
[----:B------:R-:W-:-:S01]  /*7fc0*/  FFMA.FTZ R180, R146, UR6, -R166 ;  /* 0x0000000692b47c23 */ /* 0x000fc200080108a6 */
[----:B0-----:R-:W-:Y:S01]  /*7fd0*/  FSEL R179, R136, -INF , !P2 ;  /* 0xff80000088b37808 */ /* 0x001fe20005000000 */
[----:B------:R-:W-:-:S01]  /*7fe0*/  FFMA.FTZ R136, R145, UR6, -R166 ;  /* 0x0000000691887c23 */ /* 0x000fc200080108a6 */
[C---:B------:R-:W-:Y:S01]  /*7ff0*/  ISETP.LT.OR P3, PT, R160.reuse, 0x62, P3 ;  /* 0x00000062a000780c */ /* 0x040fe20001f61670 */
[----:B------:R-:W-:Y:S01]  /*8000*/  MUFU.EX2 R135, R182 ;  /* 0x000000b600877308 */ /* 0x000fe20000000800 */
[----:B------:R-:W-:-:S02]  /*8010*/  ISETP.LT.OR P5, PT, R160, 0x69, P5 ;  /* 0x00000069a000780c */ /* 0x000fc40002fa1670 */
[----:B------:R-:W-:Y:S02]  /*8020*/  FMNMX.FTZ R146, R144, R13, !PT ;  /* 0x0000000d90927209 */ /* 0x000fe40007810000 */
[----:B------:R-:W-:Y:S02]  /*8030*/  ISETP.GT.AND P4, PT, R177, 0x69, P1 ;  /* 0x00000069b100780c */ /* 0x000fe40000f84270 */
[----:B------:R-:W-:Y:S01]  /*8040*/  FSEL R137, R137, -INF , !P3 ;  /* 0xff80000089897808 */ /* 0x000fe20005800000 */
[----:B------:R-:W-:Y:S01]  /*8050*/  MUFU.EX2 R136, R136 ;  /* 0x0000008800887308 */ /* 0x000fe20000000800 */
[----:B------:R-:W-:Y:S02]  /*8060*/  FSEL R145, R138, -INF , !P5 ;  /* 0xff8000008a917808 */ /* 0x000fe40006800000 */
[----:B------:R-:W-:Y:S02]  /*8070*/  FMNMX.FTZ R146, R179, R146, !PT ;  /* 0x00000092b3927209 */ /* 0x000fe40007810000 */
[----:B------:R-:W-:-:S02]  /*8080*/  ISETP.GT.AND P2, PT, R177, 0x70, P1 ;  /* 0x00000070b100780c */ /* 0x000fc40000f44270 */
[C---:B------:R-:W-:Y:S01]  /*8090*/  ISETP.GT.AND P3, PT, R177.reuse, 0x71, P1 ;  /* 0x00000071b100780c */ /* 0x040fe20000f64270 */
[----:B------:R0:W-:Y:S01]  /*80a0*/  MUFU.EX2 R138, R180 ;  /* 0x000000b4008a7308 */ /* 0x0001e20000000800 */
[C---:B------:R-:W-:Y:S02]  /*80b0*/  ISETP.GT.AND P5, PT, R177.reuse, 0x78, P1 ;  /* 0x00000078b100780c */ /* 0x040fe40000fa4270 */
[----:B------:R-:W-:Y:S01]  /*80c0*/  ISETP.GT.AND P1, PT, R177, 0x79, P1 ;  /* 0x00000079b100780c */ /* 0x000fe20000f24270 */
[----:B------:R-:W-:-:S01]  /*80d0*/  FFMA.FTZ R177, R148, UR6, -R166 ;  /* 0x0000000694b17c23 */ /* 0x000fc200080108a6 */
[C---:B------:R-:W-:Y:S02]  /*80e0*/  ISETP.LT.OR P4, PT, R160.reuse, 0x6a, P4 ;  /* 0x0000006aa000780c */ /* 0x040fe40002781670 */
[----:B------:R-:W-:Y:S01]  /*80f0*/  FMNMX.FTZ R148, R137, R146, !PT ;  /* 0x0000009289947209 */ /* 0x000fe20007810000 */
[----:B------:R-:W-:Y:S01]  /*8100*/  MUFU.EX2 R154, R154 ;  /* 0x0000009a009a7308 */ /* 0x000fe20000000800 */
[----:B------:R-:W-:Y:S01]  /*8110*/  ISETP.LT.OR P2, PT, R160, 0x71, P2 ;  /* 0x00000071a000780c */ /* 0x000fe20001741670 */
[--C-:B0-----:R-:W-:Y:S01]  /*8120*/  FFMA.FTZ R180, R150, UR6, -R166.reuse ;  /* 0x0000000696b47c23 */ /* 0x101fe200080108a6 */
[----:B------:R-:W-:Y:S01]  /*8130*/  FSEL R146, R139, -INF , !P4 ;  /* 0xff8000008b927808 */ /* 0x000fe20006000000 */
[--C-:B------:R-:W-:Y:S01]  /*8140*/  FFMA.FTZ R150, R151, UR6, -R166.reuse ;  /* 0x0000000697967c23 */ /* 0x100fe200080108a6 */
[----:B------:R-:W-:Y:S01]  /*8150*/  FMNMX.FTZ R13, R145, R148, !PT ;  /* 0x00000094910d7209 */ /* 0x000fe20007810000 */
[--C-:B------:R-:W-:Y:S01]  /*8160*/  FFMA.FTZ R151, R153, UR6, -R166.reuse ;  /* 0x0000000699977c23 */ /* 0x100fe200080108a6 */
[----:B------:R-:W-:Y:S01]  /*8170*/  ISETP.LT.OR P3, PT, R160, 0x72, P3 ;  /* 0x00000072a000780c */ /* 0x000fe20001f61670 */
[--C-:B------:R-:W-:Y:S01]  /*8180*/  FFMA.FTZ R153, R155, UR6, -R166.reuse ;  /* 0x000000069b997c23 */ /* 0x100fe200080108a6 */
[----:B------:R-:W-:Y:S01]  /*8190*/  FSEL R140, R140, -INF , !P2 ;  /* 0xff8000008c8c7808 */ /* 0x000fe20005000000 */
[--C-:B------:R-:W-:Y:S01]  /*81a0*/  FFMA.FTZ R155, R157, UR6, -R166.reuse ;  /* 0x000000069d9b7c23 */ /* 0x100fe200080108a6 */
[----:B------:R-:W-:Y:S01]  /*81b0*/  FMNMX.FTZ R13, R146, R13, !PT ;  /* 0x0000000d920d7209 */ /* 0x000fe20007810000 */
[--C-:B------:R-:W-:Y:S01]  /*81c0*/  FFMA.FTZ R157, R159, UR6, -R166.reuse ;  /* 0x000000069f9d7c23 */ /* 0x100fe200080108a6 */
[----:B------:R-:W-:Y:S01]  /*81d0*/  ISETP.LT.OR P5, PT, R160, 0x79, P5 ;  /* 0x00000079a000780c */ /* 0x000fe20002fa1670 */
[--C-:B------:R-:W-:Y:S01]  /*81e0*/  FFMA.FTZ R159, R162, UR6, -R166.reuse ;  /* 0x00000006a29f7c23 */ /* 0x100fe200080108a6 */
[----:B------:R-:W-:Y:S01]  /*81f0*/  FSEL R148, R141, -INF , !P3 ;  /* 0xff8000008d947808 */ /* 0x000fe20005800000 */
[----:B------:R0:W-:Y:S01]  /*8200*/  MUFU.EX2 R139, R177 ;  /* 0x000000b1008b7308 */ /* 0x0001e20000000800 */
[----:B------:R-:W-:Y:S01]  /*8210*/  FMNMX.FTZ R13, R140, R13, !PT ;  /* 0x0000000d8c0d7209 */ /* 0x000fe20007810000 */
[----:B------:R-:W-:Y:S01]  /*8220*/  FFMA.FTZ R162, R163, UR6, -R166 ;  /* 0x00000006a3a27c23 */ /* 0x000fe200080108a6 */
[----:B------:R-:W-:-:S02]  /*8230*/  ISETP.LT.OR P1, PT, R160, 0x7a, P1 ;  /* 0x0000007aa000780c */ /* 0x000fc40000f21670 */
[----:B------:R-:W-:Y:S02]  /*8240*/  FSEL R142, R142, -INF , !P5 ;  /* 0xff8000008e8e7808 */ /* 0x000fe40006800000 */
[----:B------:R-:W-:Y:S01]  /*8250*/  FMNMX.FTZ R13, R148, R13, !PT ;  /* 0x0000000d940d7209 */ /* 0x000fe20007810000 */
[----:B------:R1:W-:Y:S01]  /*8260*/  MUFU.EX2 R141, R180 ;  /* 0x000000b4008d7308 */ /* 0x0003e20000000800 */
[----:B------:R-:W-:Y:S01]  /*8270*/  FSEL R143, R143, -INF , !P1 ;  /* 0xff8000008f8f7808 */ /* 0x000fe20004800000 */
[----:B0-----:R-:W-:Y:S01]  /*8280*/  FFMA.FTZ R177, R164, UR6, -R166 ;  /* 0x00000006a4b17c23 */ /* 0x001fe200080108a6 */
[----:B------:R-:W-:Y:S01]  /*8290*/  FMNMX.FTZ R160, R142, R13, !PT ;  /* 0x0000000d8ea07209 */ /* 0x000fe20007810000 */
[----:B------:R-:W-:Y:S01]  /*82a0*/  IMAD.U32 R164, RZ, RZ, UR6 ;  /* 0x00000006ffa47e24 */ /* 0x000fe2000f8e00ff */
[----:B------:R-:W-:Y:S02]  /*82b0*/  FSEL R163, R22, RZ, P6 ;  /* 0x000000ff16a37208 */ /* 0x000fe40003000000 */
[----:B------:R-:W-:Y:S01]  /*82c0*/  FMNMX.FTZ R160, R143, R160, !PT ;  /* 0x000000a08fa07209 */ /* 0x000fe20007810000 */
[----:B------:R-:W-:Y:S02]  /*82d0*/  MUFU.EX2 R150, R150 ;  /* 0x0000009600967308 */ /* 0x000fe40000000800 */
[----:B------:R-:W-:-:S02]  /*82e0*/  FADD.FTZ R163, -R163, R10 ;  /* 0x0000000aa3a37221 */ /* 0x000fc40000010100 */
[----:B------:R-:W0:Y:S04]  /*82f0*/  SHFL.BFLY PT, R13, R160, 0x2, 0x1f ;  /* 0x0c401f00a00d7f89 */ /* 0x000e2800000e0000 */
[----:B------:R-:W-:Y:S08]  /*8300*/  MUFU.EX2 R10, R177 ;  /* 0x000000b1000a7308 */ /* 0x000ff00000000800 */
[----:B------:R-:W-:Y:S08]  /*8310*/  MUFU.EX2 R151, R151 ;  /* 0x0000009700977308 */ /* 0x000ff00000000800 */
[----:B------:R-:W-:Y:S01]  /*8320*/  MUFU.EX2 R153, R153 ;  /* 0x0000009900997308 */ /* 0x000fe20000000800 */
[----:B0-----:R-:W-:Y:S01]  /*8330*/  FMNMX.FTZ R13, R160, R13, !PT ;  /* 0x0000000da00d7209 */ /* 0x001fe20007810000 */
[--C-:B------:R-:W-:Y:S01]  /*8340*/  FFMA.FTZ R160, R161, UR6, -R166.reuse ;  /* 0x00000006a1a07c23 */ /* 0x100fe200080108a6 */
[----:B------:R-:W-:-:S05]  /*8350*/  FFMA.FTZ R161, R165, UR6, -R166 ;  /* 0x00000006a5a17c23 */ /* 0x000fca00080108a6 */
[----:B------:R-:W-:Y:S01]  /*8360*/  MUFU.EX2 R156, R156 ;  /* 0x0000009c009c7308 */ /* 0x000fe20000000800 */
[----:B-1----:R-:W0:Y:S07]  /*8370*/  SHFL.BFLY PT, R180, R13, 0x1, 0x1f ;  /* 0x0c201f000db47f89 */ /* 0x002e2e00000e0000 */
[----:B------:R-:W-:Y:S08]  /*8380*/  MUFU.EX2 R155, R155 ;  /* 0x0000009b009b7308 */ /* 0x000ff00000000800 */
[----:B------:R-:W-:Y:S08]  /*8390*/  MUFU.EX2 R158, R158 ;  /* 0x0000009e009e7308 */ /* 0x000ff00000000800 */
[----:B------:R-:W-:Y:S01]  /*83a0*/  MUFU.EX2 R157, R157 ;  /* 0x0000009d009d7308 */ /* 0x000fe20000000800 */
[----:B0-----:R-:W-:-:S04]  /*83b0*/  FMNMX.FTZ R13, R13, R180, !PT ;  /* 0x000000b40d0d7209 */ /* 0x001fc80007810000 */
[C---:B------:R-:W-:Y:S01]  /*83c0*/  FSETP.NEU.FTZ.AND P1, PT, R13.reuse, -INF , PT ;  /* 0xff8000000d00780b */ /* 0x040fe20003f3d000 */
[----:B------:R-:W-:-:S01]  /*83d0*/  FFMA.FTZ R165, R13, R164, -8 ;  /* 0xc10000000da57423 */ /* 0x000fc200000100a4 */
[----:B------:R-:W-:Y:S01]  /*83e0*/  FMUL.FTZ R164, R163, UR6 ;  /* 0x00000006a3a47c20 */ /* 0x000fe20008410000 */
[----:B------:R-:W-:Y:S03]  /*83f0*/  MUFU.EX2 R160, R160 ;  /* 0x000000a000a07308 */ /* 0x000fe60000000800 */
        /* <DEDUP_REMOVED lines=8> */
[----:B------:R-:W-:-:S01]  /*8480*/  FFMA.FTZ R15, R168, UR6, -R163 ;  /* 0x00000006a80f7c23 */ /* 0x000fc200080108a3 */
[--C-:B------:R-:W-:Y:S01]  /*8490*/  FFMA.FTZ R168, R169, UR6, -R163.reuse ;  /* 0x00000006a9a87c23 */ /* 0x100fe200080108a3 */
[----:B------:R-:W0:Y:S01]  /*84a0*/  MUFU.EX2 R164, R164 ;  /* 0x000000a400a47308 */ /* 0x000e220000000800 */
        /* <DEDUP_REMOVED lines=19> */
[----:B------:R-:W-:Y:S01]  /*85e0*/  FFMA.FTZ R145, R145, UR6, -R163 ;  /* 0x0000000691917c23 */ /* 0x000fe200080108a3 */
[----:B------:R-:W-:-:S01]  /*85f0*/  FADD.FTZ R177, R18, R177 ;  /* 0x000000b112b17221 */ /* 0x000fc20000010000 */
[--C-:B------:R-:W-:Y:S01]  /*8600*/  FFMA.FTZ R146, R146, UR6, -R163.reuse ;  /* 0x0000000692927c23 */ /* 0x100fe200080108a3 */
[----:B------:R-:W-:-:S01]  /*8610*/  FFMA.FTZ R148, R148, UR6, -R163 ;  /* 0x0000000694947c23 */ /* 0x000fc200080108a3 */
[----:B------:R-:W0:Y:S01]  /*8620*/  MUFU.EX2 R165, R165 ;  /* 0x000000a500a57308 */ /* 0x000e220000000800 */
[----:B------:R-:W-:-:S01]  /*8630*/  FFMA.FTZ R142, R142, UR6, -R163 ;  /* 0x000000068e8e7c23 */ /* 0x000fc200080108a3 */
[----:B------:R-:W-:-:S06]  /*8640*/  FFMA.FTZ R143, R143, UR6, -R163 ;  /* 0x000000068f8f7c23 */ /* 0x000fcc00080108a3 */
[----:B------:R-:W2:Y:S01]  /*8650*/  MUFU.EX2 R12, R12 ;  /* 0x0000000c000c7308 */ /* 0x000ea20000000800 */
[----:B-1----:R-:W-:-:S07]  /*8660*/  FFMA.FTZ R4, R169, R3, R166 ;  /* 0x00000003a9047223 */ /* 0x002fce00000100a6 */
[----:B------:R-:W1:Y:S01]  /*8670*/  MUFU.EX2 R23, R23 ;  /* 0x0000001700177308 */ /* 0x000e620000000800 */
[----:B0-----:R-:W-:-:S01]  /*8680*/  FADD.FTZ R3, R165, R4 ;  /* 0x00000004a5037221 */ /* 0x001fc20000010000 */
[----:B------:R-:W-:-:S04]  /*8690*/  FADD.FTZ R4, R20, R177 ;  /* 0x000000b114047221 */ /* 0x000fc80000010000 */
[----:B------:R-:W-:Y:S02]  /*86a0*/  FADD.FTZ R4, R171, R4 ;  /* 0x00000004ab047221 */ /* 0x000fe40000010000 */
[----:B------:R-:W0:Y:S01]  /*86b0*/  MUFU.EX2 R14, R14 ;  /* 0x0000000e000e7308 */ /* 0x000e220000000800 */
[----:B--2---:R-:W-:-:S01]  /*86c0*/  FADD.FTZ R178, R12, R3 ;  /* 0x000000030cb27221 */ /* 0x004fc20000010000 */
[----:B------:R-:W-:-:S04]  /*86d0*/  FADD.FTZ R177, R11, R4 ;  /* 0x000000040bb17221 */ /* 0x000fc80000010000 */
[----:B------:R-:W-:Y:S02]  /*86e0*/  FADD.FTZ R177, R122, R177 ;  /* 0x000000b17ab17221 */ /* 0x000fe40000010000 */
[----:B------:R-:W2:Y:S01]  /*86f0*/  MUFU.EX2 R15, R15 ;  /* 0x0000000f000f7308 */ /* 0x000ea20000000800 */
[----:B-1----:R-:W-:-:S01]  /*8700*/  FADD.FTZ R3, R23, R178 ;  /* 0x000000b217037221 */ /* 0x002fc20000010000 */
[----:B------:R-:W-:-:S04]  /*8710*/  FADD.FTZ R178, R172, R177 ;  /* 0x000000b1acb27221 */ /* 0x000fc80000010000 */
[----:B------:R-:W-:Y:S02]  /*8720*/  FADD.FTZ R177, R125, R178 ;  /* 0x000000b27db17221 */ /* 0x000fe40000010000 */
[----:B------:R-:W1:Y:S01]  /*8730*/  MUFU.EX2 R19, R19 ;  /* 0x0000001300137308 */ /* 0x000e620000000800 */
[----:B0-----:R-:W-:-:S01]  /*8740*/  FADD.FTZ R4, R14, R3 ;  /* 0x000000030e047221 */ /* 0x001fc20000010000 */
[----:B------:R-:W-:-:S04]  /*8750*/  FADD.FTZ R178, R126, R177 ;  /* 0x000000b17eb27221 */ /* 0x000fc80000010000 */
[----:B------:R-:W-:Y:S02]  /*8760*/  FADD.FTZ R178, R175, R178 ;  /* 0x000000b2afb27221 */ /* 0x000fe40000010000 */
        /* <DEDUP_REMOVED lines=10> */
[----:B------:R-:W-:-:S06]  /*8810*/  FADD.FTZ R3, R129, R178 ;  /* 0x000000b281037221 */ /* 0x000fcc0000010000 */
[----:B------:R-:W1:Y:S08]  /*8820*/  MUFU.EX2 R123, R123 ;  /* 0x0000007b007b7308 */ /* 0x000e700000000800 */
[----:B------:R-:W3:Y:S08]  /*8830*/  MUFU.EX2 R124, R124 ;  /* 0x0000007c007c7308 */ /* 0x000ef00000000800 */
[----:B------:R-:W4:Y:S08]  /*8840*/  MUFU.EX2 R9, R173 ;  /* 0x000000ad00097308 */ /* 0x000f300000000800 */
[----:B------:R5:W-:Y:S08]  /*8850*/  MUFU.EX2 R173, R176 ;  /* 0x000000b000ad7308 */ /* 0x000bf00000000800 */
[----:B------:R-:W4:Y:S01]  /*8860*/  MUFU.EX2 R174, R174 ;  /* 0x000000ae00ae7308 */ /* 0x000f220000000800 */
[----:B-----5:R-:W-:-:S01]  /*8870*/  FFMA.FTZ R176, R133, UR6, -R163 ;  /* 0x0000000685b07c23 */ /* 0x020fc200080108a3 */
[----:B------:R-:W-:Y:S01]  /*8880*/  FFMA.FTZ R133, R147, UR6, -R163 ;  /* 0x0000000693857c23 */ /* 0x000fe200080108a3 */
[----:B0-----:R-:W-:-:S01]  /*8890*/  FADD.FTZ R147, R121, R4 ;  /* 0x0000000479937221 */ /* 0x001fc20000010000 */
[----:B------:R-:W-:-:S03]  /*88a0*/  FADD.FTZ R4, R130, R3 ;  /* 0x0000000382047221 */ /* 0x000fc60000010000 */
[----:B--2---:R-:W-:Y:S01]  /*88b0*/  FADD.FTZ R178, R170, R147 ;  /* 0x00000093aab27221 */ /* 0x004fe20000010000 */
[----:B------:R-:W0:Y:S01]  /*88c0*/  MUFU.EX2 R127, R127 ;  /* 0x0000007f007f7308 */ /* 0x000e220000000800 */
[----:B------:R-:W-:-:S01]  /*88d0*/  FADD.FTZ R3, R149, R4 ;  /* 0x0000000495037221 */ /* 0x000fc20000010000 */
[----:B------:R-:W-:Y:S01]  /*88e0*/  FFMA.FTZ R147, R179, UR6, -R163 ;  /* 0x00000006b3937c23 */ /* 0x000fe200080108a3 */
[----:B-1----:R-:W-:-:S01]  /*88f0*/  FADD.FTZ R177, R123, R178 ;  /* 0x000000b27bb17221 */ /* 0x002fc20000010000 */
[----:B------:R-:W-:Y:S01]  /*8900*/  FFMA.FTZ R178, R137, UR6, -R163 ;  /* 0x0000000689b27c23 */ /* 0x000fe200080108a3 */
[----:B------:R-:W-:-:S02]  /*8910*/  FADD.FTZ R4, R134, R3 ;  /* 0x0000000386047221 */ /* 0x000fc40000010000 */
[----:B---3--:R-:W-:Y:S01]  /*8920*/  FADD.FTZ R180, R124, R177 ;  /* 0x000000b17cb47221 */ /* 0x008fe20000010000 */
[----:B------:R-:W1:Y:S01]  /*8930*/  MUFU.EX2 R128, R128 ;  /* 0x0000008000807308 */ /* 0x000e620000000800 */
[----:B------:R-:W-:-:S02]  /*8940*/  FADD.FTZ R3, R135, R4 ;  /* 0x0000000487037221 */ /* 0x000fc40000010000 */
[----:B----4-:R-:W-:Y:S02]  /*8950*/  FADD.FTZ R137, R9, R180 ;  /* 0x000000b409897221 */ /* 0x010fe40000010000 */
[----:B------:R-:W-:-:S02]  /*8960*/  FADD.FTZ R3, R136, R3 ;  /* 0x0000000388037221 */ /* 0x000fc40000010000 */
[----:B------:R-:W-:Y:S01]  /*8970*/  FADD.FTZ R4, R174, R137 ;  /* 0x00000089ae047221 */ /* 0x000fe20000010000 */
[----:B------:R-:W2:Y:S01]  /*8980*/  MUFU.EX2 R152, R152 ;  /* 0x0000009800987308 */ /* 0x000ea20000000800 */
[----:B------:R-:W-:-:S02]  /*8990*/  FADD.FTZ R180, R138, R3 ;  /* 0x000000038ab47221 */ /* 0x000fc40000010000 */
[----:B0-----:R-:W-:Y:S02]  /*89a0*/  FADD.FTZ R3, R127, R4 ;  /* 0x000000047f037221 */ /* 0x001fe40000010000 */
[----:B------:R-:W-:-:S03]  /*89b0*/  FADD.FTZ R180, R139, R180 ;  /* 0x000000b48bb47221 */ /* 0x000fc60000010000 */
[----:B------:R-:W0:Y:S01]  /*89c0*/  MUFU.EX2 R131, R131 ;  /* 0x0000008300837308 */ /* 0x000e220000000800 */
[----:B-1----:R-:W-:-:S01]  /*89d0*/  FADD.FTZ R4, R128, R3 ;  /* 0x0000000380047221 */ /* 0x002fc20000010000 */
[----:B------:R-:W-:-:S03]  /*89e0*/  FADD.FTZ R3, R141, R180 ;  /* 0x000000b48d037221 */ /* 0x000fc60000010000 */
[----:B------:R-:W-:Y:S01]  /*89f0*/  FADD.FTZ R137, R173, R4 ;  /* 0x00000004ad897221 */ /* 0x000fe20000010000 */
[----:B------:R-:W-:-:S02]  /*8a00*/  FADD.FTZ R4, R150, R3 ;  /* 0x0000000396047221 */ /* 0x000fc40000010000 */
[----:B------:R-:W1:Y:S01]  /*8a10*/  MUFU.EX2 R176, R176 ;  /* 0x000000b000b07308 */ /* 0x000e620000000800 */
[----:B--2---:R-:W-:-:S01]  /*8a20*/  FADD.FTZ R180, R152, R137 ;  /* 0x0000008998b47221 */ /* 0x004fc20000010000 */
[----:B------:R-:W-:Y:S01]  /*8a30*/  FADD.FTZ R3, R151, R4 ;  /* 0x0000000497037221 */ /* 0x000fe20000010000 */
[----:B------:R-:W-:-:S03]  /*8a40*/  FFMA.FTZ R137, R140, UR6, -R163 ;  /* 0x000000068c897c23 */ /* 0x000fc600080108a3 */
[----:B------:R-:W-:Y:S02]  /*8a50*/  FADD.FTZ R4, R154, R3 ;  /* 0x000000039a047221 */ /* 0x000fe40000010000 */
[----:B------:R-:W2:Y:S02]  /*8a60*/  MUFU.EX2 R133, R133 ;  /* 0x0000008500857308 */ /* 0x000ea40000000800 */
[----:B------:R-:W-:-:S04]  /*8a70*/  FADD.FTZ R3, R153, R4 ;  /* 0x0000000499037221 */ /* 0x000fc80000010000 */
[----:B------:R-:W-:Y:S02]  /*8a80*/  FADD.FTZ R4, R156, R3 ;  /* 0x000000039c047221 */ /* 0x000fe40000010000 */
[----:B------:R-:W3:Y:S02]  /*8a90*/  MUFU.EX2 R144, R144 ;  /* 0x0000009000907308 */ /* 0x000ee40000000800 */
[----:B------:R-:W-:-:S04]  /*8aa0*/  FADD.FTZ R3, R155, R4 ;  /* 0x000000049b037221 */ /* 0x000fc80000010000 */
[----:B------:R-:W-:Y:S02]  /*8ab0*/  FADD.FTZ R4, R158, R3 ;  /* 0x000000039e047221 */ /* 0x000fe40000010000 */
[----:B------:R-:W4:Y:S02]  /*8ac0*/  MUFU.EX2 R147, R147 ;  /* 0x0000009300937308 */ /* 0x000f240000000800 */
[----:B------:R-:W-:-:S04]  /*8ad0*/  FADD.FTZ R3, R157, R4 ;  /* 0x000000049d037221 */ /* 0x000fc80000010000 */
[----:B------:R-:W-:Y:S02]  /*8ae0*/  FADD.FTZ R4, R160, R3 ;  /* 0x00000003a0047221 */ /* 0x000fe40000010000 */
[----:B------:R0:W-:Y:S08]  /*8af0*/  MUFU.EX2 R182, R145 ;  /* 0x0000009100b67308 */ /* 0x0001f00000000800 */
[----:B------:R-:W5:Y:S01]  /*8b00*/  MUFU.EX2 R178, R178 ;  /* 0x000000b200b27308 */ /* 0x000f620000000800 */
[----:B0-----:R-:W-:-:S04]  /*8b10*/  FADD.FTZ R145, R131, R180 ;  /* 0x000000b483917221 */ /* 0x001fc80000010000 */
[----:B-1----:R-:W-:-:S03]  /*8b20*/  FADD.FTZ R140, R176, R145 ;  /* 0x00000091b08c7221 */ /* 0x002fc60000010000 */
[----:B------:R-:W0:Y:S01]  /*8b30*/  MUFU.EX2 R146, R146 ;  /* 0x0000009200927308 */ /* 0x000e220000000800 */
[----:B--2---:R-:W-:-:S04]  /*8b40*/  FADD.FTZ R145, R133, R140 ;  /* 0x0000008c85917221 */ /* 0x004fc80000010000 */
[----:B---3--:R-:W-:-:S03]  /*8b50*/  FADD.FTZ R140, R144, R145 ;  /* 0x00000091908c7221 */ /* 0x008fc60000010000 */
[----:B------:R-:W1:Y:S01]  /*8b60*/  MUFU.EX2 R159, R159 ;  /* 0x0000009f009f7308 */ /* 0x000e620000000800 */
[----:B----4-:R-:W-:-:S04]  /*8b70*/  FADD.FTZ R145, R147, R140 ;  /* 0x0000008c93917221 */ /* 0x010fc80000010000 */
[----:B-----5:R-:W-:-:S03]  /*8b80*/  FADD.FTZ R145, R178, R145 ;  /* 0x00000091b2917221 */ /* 0x020fc60000010000 */
[----:B------:R-:W2:Y:S01]  /*8b90*/  MUFU.EX2 R137, R137 ;  /* 0x0000008900897308 */ /* 0x000ea20000000800 */
[----:B------:R-:W-:-:S04]  /*8ba0*/  FADD.FTZ R145, R182, R145 ;  /* 0x00000091b6917221 */ /* 0x000fc80000010000 */
[----:B0-----:R-:W-:-:S03]  /*8bb0*/  FADD.FTZ R140, R146, R145 ;  /* 0x00000091928c7221 */ /* 0x001fc60000010000 */
        /* <DEDUP_REMOVED lines=9> */
[----:B--2---:R-:W-:-:S04]  /*8c50*/  FADD.FTZ R3, R161, R4 ;  /* 0x00000004a1037221 */ /* 0x004fc80000010000 */
[----:B------:R-:W-:Y:S01]  /*8c60*/  FADD.FTZ R4, R10, R3 ;  /* 0x000000030a047221 */ /* 0x000fe20000010000 */
[----:B0-----:R-:W-:-:S04]  /*8c70*/  FADD.FTZ R140, R177, R140 ;  /* 0x0000008cb18c7221 */ /* 0x001fc80000010000 */
[----:B-1----:R-:W-:Y:S01]  /*8c80*/  FADD.FTZ R3, R143, R140 ;  /* 0x0000008c8f037221 */ /* 0x002fe20000010000 */
[----:B------:R-:W-:Y:S06]  /*8c90*/  @!P0 BRA `(.L_x_4981) ;  /* 0x0000000000048947 */ /* 0x000fec0003800000 */
[----:B------:R-:W-:Y:S01]  /*8ca0*/  BPT.TRAP 0x1 ;  /* 0x000000040000795c */ /* 0x000fe20000300000 */
.L_x_4981:
[----:B------:R-:W-:Y:S01]  /*8cb0*/  ULEA UR10, UR33, UR36, 0x3 ;  /* 0x00000024210a7291 */ /* 0x000fe2000f8e183f */
[----:B------:R-:W-:Y:S01]  /*8cc0*/  ISETP.GT.AND P1, PT, R8, UR35, PT ;  /* 0x0000002308007c0c */ /* 0x000fe2000bf24270 */
[----:B------:R-:W-:Y:S01]  /*8cd0*/  UMOV UR34, UR30 ;  /* 0x0000001e00227c82 */ /* 0x000fe20008000000 */
[----:B------:R-:W-:Y:S01]  /*8ce0*/  F2FP.SATFINITE.E4M3.F32.PACK_AB_MERGE_C R12, R23, R12, RZ ;  /* 0x0000000c170c723e */ /* 0x000fe200048070ff */
[----:B------:R-:W-:Y:S01]  /*8cf0*/  UIADD3 UR10, UR10, 0x2a860, URZ ;  /* 0x0002a8600a0a7890 */ /* 0x000fe2000fffe03f */
[----:B------:R-:W-:Y:S01]  /*8d00*/  F2FP.SATFINITE.E4M3.F32.PACK_AB_MERGE_C R129, R130, R129, RZ ;  /* 0x000000818281723e */ /* 0x000fe200048070ff */
[----:B------:R-:W-:Y:S01]  /*8d10*/  UMOV UR33, UR31 ;  /* 0x0000001f00217c82 */ /* 0x000fe20008000000 */
[----:B------:R-:W-:Y:S01]  /*8d20*/  F2FP.SATFINITE.E4M3.F32.PACK_AB_MERGE_C R9, R174, R9, RZ ;  /* 0x00000009ae09723e */ /* 0x000fe200048070ff */
[----:B------:R-:W-:Y:S01]  /*8d30*/  UPRMT UR10, UR29, 0x654, UR10 ;  /* 0x000006541d0a7896 */ /* 0x000fe2000800000a */
[----:B------:R-:W-:Y:S01]  /*8d40*/  F2FP.SATFINITE.E4M3.F32.PACK_AB_MERGE_C R10, R10, R161, RZ ;  /* 0x000000a10a0a723e */ /* 0x000fe200048070ff */
[----:B------:R-:W-:Y:S01]  /*8d50*/  FMUL.FTZ R24, R24, R164 ;  /* 0x000000a418187220 */ /* 0x000fe20000410000 */
[----:B------:R-:W-:Y:S01]  /*8d60*/  F2FP.SATFINITE.E4M3.F32.PACK_AB_MERGE_C R20, R171, R20, RZ ;  /* 0x00000014ab14723e */ /* 0x000fe200048070ff */
[----:B------:R-:W-:Y:S01]  /*8d70*/  FMUL.FTZ R25, R25, R164 ;  /* 0x000000a419197220 */ /* 0x000fe20000410000 */
        /* <DEDUP_REMOVED lines=122> */
[----:B------:R-:W-:-:S02]  /*9520*/  VIADD R8, R8, 0xffffffff ;  /* 0xffffffff08087836 */ /* 0x000fc40000000000 */
[----:B------:R-:W-:Y:S02]  /*9530*/  IMAD.MOV.U32 R9, RZ, RZ, R13 ;  /* 0x000000ffff097224 */ /* 0x000fe400078e000d */
[----:B------:R-:W-:Y:S01]  /*9540*/  IMAD.MOV.U32 R10, RZ, RZ, R22 ;  /* 0x000000ffff0a7224 */ /* 0x000fe200078e0016 */
[----:B------:R-:W-:Y:S06]  /*9550*/  @P1 BRA `(.L_x_4982) ;  /* 0xffffffc400a41947 */ /* 0x000fec000383ffff */
.L_x_4963:
[----:B------:R-:W0:Y:S01]  /*9560*/  S2UR UR10, SR_CTAID.X ;  /* 0x00000000000a79c3 */ /* 0x000e220000002500 */
[----:B------:R-:W-:Y:S01]  /*9570*/  IADD3 R9, -R132, 0x1, RZ ;  /* 0x0000000184097810 */ /* 0x000fe20007ffe1ff */
[----:B------:R-:W-:Y:S02]  /*9580*/  UISETP.NE.AND UP1, UPT, UR44, URZ, UPT ;  /* 0x0000003f2c00728c */ /* 0x000fe4000bf25270 */
[----:B------:R-:W-:Y:S02]  /*9590*/  UISETP.NE.AND UP0, UPT, UR43, URZ, UPT ;  /* 0x0000003f2b00728c */ /* 0x000fe4000bf05270 */
[----:B------:R-:W-:-:S04]  /*95a0*/  IMAD R9, R16, UR7, R9 ;  /* 0x0000000710097c24 */ /* 0x000fc8000f8e0209 */
[----:B------:R-:W-:Y:S02]  /*95b0*/  PLOP3.LUT P1, PT, PT, PT, UP0, 0x40, 0x0 ;  /* 0x000000000000781c */ /* 0x000fe40003f2e808 */
[----:B------:R-:W-:Y:S01]  /*95c0*/  R2UR UR14, R9 ;  /* 0x00000000090e72ca */ /* 0x000fe200000e0000 */
[----:B------:R-:W-:Y:S01]  /*95d0*/  @UP1 ULDC UR15, c[0x0][0x450] ;  /* 0x00011400000f1ab9 */ /* 0x000fe20000000800 */
[----:B0-----:R-:W-:-:S03]  /*95e0*/  ULEA UR7, UR10, 0x7f, 0x7 ;  /* 0x0000007f0a077891 */ /* 0x001fc6000f8e383f */
[----:B------:R-:W-:Y:S02]  /*95f0*/  @UP1 ULDC UR10, c[0x0][0x44c] ;  /* 0x00011300000a1ab9 */ /* 0x000fe40000000800 */
[----:B------:R-:W-:-:S04]  /*9600*/  UIMAD.WIDE.U32 UR10, UR7, UR10, URZ ;  /* 0x0000000a070a72a5 */ /* 0x000fc8000f8e003f */
[----:B------:R-:W-:-:S04]  /*9610*/  @UP1 USHF.R.U32.HI UR7, URZ, UR15, UR11 ;  /* 0x0000000f3f071299 */ /* 0x000fc8000801160b */
[----:B------:R-:W-:-:S03]  /*9620*/  UIADD3 UR7, UR14, UR7, URZ ;  /* 0x000000070e077290 */ /* 0x000fc6000fffe03f */
[----:B------:R-:W-:Y:S02]  /*9630*/  ULDC UR14, c[0x0][0x9dc] ;  /* 0x00027700000e7ab9 */ /* 0x000fe40000000800 */
[----:B------:R-:W-:Y:S01]  /*9640*/  UIADD3 UR14, UR7, -UR14, URZ ;  /* 0x8000000e070e7290 */ /* 0x000fe2000fffe03f */
[----:B------:R-:W-:Y:S11]  /*9650*/  @P1 BRA `(.L_x_4983) ;  /* 0x00000000004c1947 */ /* 0x000ff60003800000 */
        /* <DEDUP_REMOVED lines=11> */
.L_x_4984:
[----:B------:R-:W-:Y:S02]  /*9710*/  ULDC UR15, c[0x0][0x9e4] ;  /* 0x00027900000f7ab9 */ /* 0x000fe40000000800 */
[----:B------:R-:W-:-:S11]  /*9720*/  UISETP.NE.AND UP0, UPT, UR15, 0x1, UPT ;  /* 0x000000010f00788c */ /* 0x000fd6000bf05270 */
[----:B------:R-:W-:Y:S02]  /*9730*/  @UP0 ULDC.64 UR18, c[0x0][0x9e8] ;  /* 0x00027a0000120ab9 */ /* 0x000fe40000000a00 */
[----:B------:R-:W-:-:S04]  /*9740*/  UIMAD.WIDE.U32 UR10, UR7, UR18, URZ ;  /* 0x00000012070a72a5 */ /* 0x000fc8000f8e003f */
[----:B------:R-:W-:-:S12]  /*9750*/  @UP0 USHF.R.U32.HI UR7, URZ, UR19, UR11 ;  /* 0x000000133f070299 */ /* 0x000fd8000801160b */
.L_x_4985:
[----:B------:R-:W-:-:S04]  /*9760*/  UIMAD UR7, UR7, UR15, URZ ;  /* 0x0000000f070772a4 */ /* 0x000fc8000f8e023f */
[----:B------:R-:W-:-:S04]  /*9770*/  UISETP.LT.AND UP0, UPT, UR14, UR7, UPT ;  /* 0x000000070e00728c */ /* 0x000fc8000bf01270 */
[----:B------:R-:W-:-:S12]  /*9780*/  USEL UR14, UR14, UR7, !UP0 ;  /* 0x000000070e0e7287 */ /* 0x000fd8000c000000 */
.L_x_4983:
        /* <DEDUP_REMOVED lines=9> */
[----:B------:R-:W-:Y:S01]  /*9820*/  UMOV UR45, UR30 ;  /* 0x0000001e002d7c82 */ /* 0x000fe20008000000 */
[----:B------:R-:W-:Y:S01]  /*9830*/  IMAD.MOV.U32 R9, RZ, RZ, R22 ;  /* 0x000000ffff097224 */ /* 0x000fe200078e0016 */
[----:B------:R-:W-:Y:S01]  /*9840*/  UMOV UR35, UR31 ;  /* 0x0000001f00237c82 */ /* 0x000fe20008000000 */
[----:B------:R-:W-:-:S05]  /*9850*/  ULDC UR33, c[0x0][0x988] ;  /* 0x0002620000217ab9 */ /* 0x000fca0000000800 */
.L_x_4997:
[----:B------:R-:W-:Y:S01]  /*9860*/  ISETP.NE.AND P2, PT, RZ, UR37, PT ;  /* 0x00000025ff007c0c */ /* 0x000fe2000bf45270 */
[----:B------:R-:W-:-:S04]  /*9870*/  UISETP.NE.AND UP0, UPT, UR35, 0x1, UPT ;  /* 0x000000012300788c */ /* 0x000fc8000bf05270 */
[----:B------:R-:W-:-:S04]  /*9880*/  USEL UR30, URZ, 0x1, UP0 ;  /* 0x000000013f1e7887 */ /* 0x000fc80008000000 */
[----:B------:R-:W-:-:S04]  /*9890*/  ULOP3.LUT UR30, UR45, UR30, URZ, 0x3c, !UPT ;  /* 0x0000001e2d1e7292 */ /* 0x000fc8000f8e3c3f */
[----:B------:R-:W-:Y:S08]  /*98a0*/  @P2 BRA `(.L_x_4987) ;  /* 0x0000000000382947 */ /* 0x000ff00003800000 */
[----:B------:R-:W-:Y:S05]  /*98b0*/  @!P0 BRA `(.L_x_4988) ;  /* 0x0000000000048947 */ /* 0x000fea0003800000 */
[----:B------:R-:W-:Y:S01]  /*98c0*/  BPT.TRAP 0x1 ;  /* 0x000000040000795c */ /* 0x000fe20000300000 */
.L_x_4988:
        /* <DEDUP_REMOVED lines=9> */
.L_x_4989:
[----:B-1----:R-:W-:Y:S05]  /*9960*/  @P1 BRA `(.L_x_4987) ;  /* 0x0000000000081947 */ /* 0x002fea0003800000 */
[----:B------:R-:W1:Y:S02]  /*9970*/  SYNCS.PHASECHK.TRANS64.TRYWAIT P1, [UR6+0x2a830], R11 ;  /* 0x02a8300bff0075a7 */ /* 0x000e640008020146 */
[----:B-1----:R-:W-:Y:S05]  /*9980*/  @!P1 BRA `(.L_x_4990) ;  /* 0x000000e400e49947 */ /* 0x002fea0003800000 */
.L_x_4987:
        /* <DEDUP_REMOVED lines=40> */
.L_x_4992:
[----:B------:R-:W-:Y:S01]  /*9c10*/  ULEA UR6, UR35, UR36, 0x3 ;  /* 0x0000002423067291 */ /* 0x000fe2000f8e183f */
[----:B------:R-:W-:-:S05]  /*9c20*/  IMAD.U32 R11, RZ, RZ, UR45 ;  /* 0x0000002dff0b7e24 */ /* 0x000fca000f8e00ff */
[----:B------:R-:W-:-:S04]  /*9c30*/  SHF.L.U32 R11, R11, 0x1f, RZ ;  /* 0x0000001f0b0b7819 */ /* 0x000fc800000006ff */
[----:B------:R0:W1:Y:S01]  /*9c40*/  SYNCS.PHASECHK.TRANS64.TRYWAIT P1, [UR6+0x2a850], R11 ;  /* 0x02a8500bff0075a7 */ /* 0x0000620008020146 */
[----:B------:R-:W-:Y:S05]  /*9c50*/  @!P0 BRA `(.L_x_4993) ;  /* 0x0000000000048947 */ /* 0x000fea0003800000 */
[----:B------:R-:W-:Y:S01]  /*9c60*/  BPT.TRAP 0x1 ;  /* 0x000000040000795c */ /* 0x000fe20000300000 */
.L_x_4993:
[----:B-1----:R-:W-:Y:S05]  /*9c70*/  @P1 BRA `(.L_x_4991) ;  /* 0x0000000000081947 */ /* 0x002fea0003800000 */
[----:B------:R-:W1:Y:S02]  /*9c80*/  SYNCS.PHASECHK.TRANS64.TRYWAIT P1, [UR6+0x2a850], R11 ;  /* 0x02a8500bff0075a7 */ /* 0x000e640008020146 */
[----:B-1----:R-:W-:Y:S05]  /*9c90*/  @!P1 BRA `(.L_x_4994) ;  /* 0x000000e400389947 */ /* 0x002fea0003800000 */
.L_x_4991:
        /* <DEDUP_REMOVED lines=29> */
.L_x_4995:
[C---:B------:R-:W-:Y:S01]  /*9e70*/  FMUL.FTZ R14, R0.reuse, R120 ;  /* 0x00000078000e7220 */ /* 0x040fe20000410000 */
[C---:B0-----:R-:W-:Y:S01]  /*9e80*/  FMUL.FTZ R11, R0.reuse, R122 ;  /* 0x0000007a000b7220 */ /* 0x041fe20000410000 */
        /* <DEDUP_REMOVED lines=71> */
[----:B------:R-:W-:Y:S01]  /*a300*/  FMUL.FTZ R168, R0, R181 ;  /* 0x000000b500a87220 */ /* 0x000fe20000410000 */
[----:B------:R-:W-:Y:S01]  /*a310*/  UMOV UR6, UR33 ;  /* 0x0000002100067c82 */ /* 0x000fe20008000000 */
[----:B------:R-:W-:Y:S01]  /*a320*/  ULEA UR7, UR31, UR36, 0x3 ;  /* 0x000000241f077291 */ /* 0x000fe2000f8e183f */
[----:B------:R-:W-:-:S02]  /*a330*/  IMAD.U32 R173, RZ, RZ, UR6 ;  /* 0x00000006ffad7e24 */ /* 0x000fc4000f8e00ff */
[----:B------:R-:W0:Y:S01]  /*a340*/  MUFU.TANH R121, R121 ;  /* 0x0000007900797308 */ /* 0x000e220000002400 */
[----:B-1----:R-:W-:Y:S01]  /*a350*/  FMNMX.FTZ R22, R21, R22, !PT ;  /* 0x0000001615167209 */ /* 0x002fe20007810000 */
[----:B------:R-:W-:-:S04]  /*a360*/  UIADD3 UR7, UR7, 0x2a840, URZ ;  /* 0x0002a84007077890 */ /* 0x000fc8000fffe03f */
[----:B------:R-:W-:Y:S02]  /*a370*/  UPRMT UR7, UR29, 0x654, UR7 ;  /* 0x000006541d077896 */ /* 0x000fe40008000007 */
[----:B------:R-:W1:Y:S01]  /*a380*/  MUFU.TANH R120, R120 ;  /* 0x0000007800787308 */ /* 0x000e620000002400 */
[----:B--2---:R-:W-:-:S06]  /*a390*/  FMNMX.FTZ R13, R23, R150, !PT ;  /* 0x00000096170d7209 */ /* 0x004fcc0007810000 */
[----:B------:R-:W-:Y:S01]  /*a3a0*/  SYNCS.ARRIVE.TRANS64.RED.A1T0 RZ, [UR7], RZ ;  /* 0x000000ffffff79a7 */ /* 0x000fe20008100407 */
        /* <DEDUP_REMOVED lines=14> */
[----:B------:R-:W-:-:S06]  /*a490*/  FMUL.FTZ R149, R0, R174 ;  /* 0x000000ae00957220 */ /* 0x000fcc0000410000 */
[----:B------:R-:W0:Y:S01]  /*a4a0*/  MUFU.TANH R128, R128 ;  /* 0x0000008000807308 */ /* 0x000e220000002400 */
[----:B-1----:R-:W-:-:S07]  /*a4b0*/  FMNMX.FTZ R13, R127, R22, !PT ;  /* 0x000000167f0d7209 */ /* 0x002fce0007810000 */
[----:B------:R-:W1:Y:S01]  /*a4c0*/  MUFU.TANH R130, R130 ;  /* 0x0000008200827308 */ /* 0x000e620000002400 */
[----:B--2---:R-:W-:Y:S01]  /*a4d0*/  FMNMX.FTZ R151, R129, R150, !PT ;  /* 0x0000009681977209 */ /* 0x004fe20007810000 */
[----:B------:R-:W-:-:S06]  /*a4e0*/  FMUL.FTZ R150, R0, R175 ;  /* 0x000000af00967220 */ /* 0x000fcc0000410000 */
        /* <DEDUP_REMOVED lines=29> */
[----:B--2---:R-:W-:Y:S01]  /*a6c0*/  FMNMX.FTZ R152, R188, R151, !PT ;  /* 0x00000097bc987209 */ /* 0x004fe20007810000 */
[----:B------:R-:W-:Y:S01]  /*a6d0*/  FMUL.FTZ R151, R0, R178 ;  /* 0x000000b200977220 */ /* 0x000fe20000410000 */
[----:B------:R-:W-:-:S05]  /*a6e0*/  IMAD.U32 R178, RZ, RZ, UR6 ;  /* 0x00000006ffb27e24 */ /* 0x000fca000f8e00ff */
        /* <DEDUP_REMOVED lines=60> */
[----:B-1----:R-:W-:Y:S02]  /*aab0*/  FMNMX.FTZ R169, R153, R170, !PT ;  /* 0x000000aa99a97209 */ /* 0x002fe40007810000 */
[----:B--2---:R-:W-:-:S05]  /*aac0*/  FMNMX.FTZ R170, R168, R13, !PT ;  /* 0x0000000da8aa7209 */ /* 0x004fca0007810000 */
[----:B------:R-:W1:Y:S01]  /*aad0*/  SHFL.BFLY PT, R13, R170, 0x2, 0x1f ;  /* 0x0c401f00aa0d7f89 */ /* 0x000e6200000e0000 */
[----:B0-----:R-:W-:-:S05]  /*aae0*/  FMNMX.FTZ R169, R154, R169, !PT ;  /* 0x000000a99aa97209 */ /* 0x001fca0007810000 */
[----:B------:R-:W0:Y:S01]  /*aaf0*/  SHFL.BFLY PT, R22, R169, 0x2, 0x1f ;  /* 0x0c401f00a9167f89 */ /* 0x000e2200000e0000 */
[----:B-1----:R-:W-:Y:S02]  /*ab00*/  FMNMX.FTZ R171, R170, R13, !PT ;  /* 0x0000000daaab7209 */ /* 0x002fe40007810000 */
[----:B0-----:R-:W-:-:S03]  /*ab10*/  FMNMX.FTZ R172, R169, R22, !PT ;  /* 0x00000016a9ac7209 */ /* 0x001fc60007810000 */
[----:B------:R-:W0:Y:S04]  /*ab20*/  SHFL.BFLY PT, R22, R171, 0x1, 0x1f ;  /* 0x0c201f00ab167f89 */ /* 0x000e2800000e0000 */
[----:B------:R-:W1:Y:S01]  /*ab30*/  SHFL.BFLY PT, R13, R172, 0x1, 0x1f ;  /* 0x0c201f00ac0d7f89 */ /* 0x000e6200000e0000 */
[----:B0-----:R-:W-:Y:S02]  /*ab40*/  FMNMX.FTZ R22, R171, R22, !PT ;  /* 0x00000016ab167209 */ /* 0x001fe40007810000 */
[----:B-1----:R-:W-:-:S03]  /*ab50*/  FMNMX.FTZ R13, R172, R13, !PT ;  /* 0x0000000dac0d7209 */ /* 0x002fc60007810000 */
[C---:B------:R-:W-:Y:S01]  /*ab60*/  FFMA.FTZ R171, R22.reuse, R173, -8 ;  /* 0xc100000016ab7423 */ /* 0x040fe200000100ad */
[----:B------:R-:W-:-:S03]  /*ab70*/  FADD.FTZ R9, -R22, R9 ;  /* 0x0000000916097221 */ /* 0x000fc60000010100 */
[----:B------:R-:W-:Y:S01]  /*ab80*/  FFMA.FTZ R176, R168, UR6, -R171 ;  /* 0x00000006a8b07c23 */ /* 0x000fe200080108ab */
[----:B------:R-:W-:-:S01]  /*ab90*/  FADD.FTZ R10, -R13, R10 ;  /* 0x0000000a0d0a7221 */ /* 0x000fc20000010100 */
[----:B------:R-:W-:Y:S01]  /*aba0*/  FFMA.FTZ R168, R13, R178, -8 ;  /* 0xc10000000da87423 */ /* 0x000fe200000100b2 */
[----:B------:R-:W-:Y:S01]  /*abb0*/  FMUL.FTZ R9, R9, UR6 ;  /* 0x0000000609097c20 */ /* 0x000fe20008410000 */
[--C-:B------:R-:W-:Y:S01]  /*abc0*/  FFMA.FTZ R14, R14, UR6, -R171.reuse ;  /* 0x000000060e0e7c23 */ /* 0x100fe200080108ab */
[----:B------:R-:W-:Y:S01]  /*abd0*/  FMUL.FTZ R10, R10, UR6 ;  /* 0x000000060a0a7c20 */ /* 0x000fe20008410000 */
[----:B------:R-:W-:Y:S01]  /*abe0*/  FFMA.FTZ R11, R11, UR6, -R168 ;  /* 0x000000060b0b7c23 */ /* 0x000fe200080108a8 */
[----:B------:R-:W-:-:S01]  /*abf0*/  FFMA.FTZ R15, R15, UR6, -R171 ;  /* 0x000000060f0f7c23 */ /* 0x000fc200080108ab */
[----:B------:R-:W-:Y:S01]  /*ac00*/  FFMA.FTZ R12, R12, UR6, -R168 ;  /* 0x000000060c0c7c23 */ /* 0x000fe200080108a8 */
[----:B------:R-:W-:Y:S01]  /*ac10*/  MUFU.EX2 R9, R9 ;  /* 0x0000000900097308 */ /* 0x000fe20000000800 */
[----:B------:R-:W-:-:S01]  /*ac20*/  FFMA.FTZ R19, R19, UR6, -R171 ;  /* 0x0000000613137c23 */ /* 0x000fc200080108ab */
[----:B------:R-:W-:Y:S01]  /*ac30*/  FFMA.FTZ R18, R18, UR6, -R168 ;  /* 0x0000000612127c23 */ /* 0x000fe200080108a8 */
[----:B------:R-:W-:-:S01]  /*ac40*/  FFMA.FTZ R20, R20, UR6, -R171 ;  /* 0x0000000614147c23 */ /* 0x000fc200080108ab */
[----:B------:R-:W-:Y:S01]  /*ac50*/  FFMA.FTZ R21, R21, UR6, -R168 ;  /* 0x0000000615157c23 */ /* 0x000fe200080108a8 */
[----:B------:R-:W-:-:S01]  /*ac60*/  FFMA.FTZ R23, R23, UR6, -R171 ;  /* 0x0000000617177c23 */ /* 0x000fc200080108ab */
[----:B------:R-:W-:Y:S01]  /*ac70*/  FFMA.FTZ R121, R121, UR6, -R168 ;  /* 0x0000000679797c23 */ /* 0x000fe200080108a8 */
[----:B------:R-:W-:-:S01]  /*ac80*/  FFMA.FTZ R120, R120, UR6, -R171 ;  /* 0x0000000678787c23 */ /* 0x000fc200080108ab */
[----:B------:R-:W0:Y:S01]  /*ac90*/  MUFU.EX2 R14, R14 ;  /* 0x0000000e000e7308 */ /* 0x000e220000000800 */
[----:B------:R-:W-:-:S01]  /*aca0*/  FFMA.FTZ R122, R122, UR6, -R168 ;  /* 0x000000067a7a7c23 */ /* 0x000fc200080108a8 */
[----:B------:R-:W-:Y:S01]  /*acb0*/  FFMA.FTZ R123, R123, UR6, -R171 ;  /* 0x000000067b7b7c23 */ /* 0x000fe200080108ab */
[----:B------:R-:W-:-:S01]  /*acc0*/  FFMA.FTZ R125, R125, UR6, -R168 ;  /* 0x000000067d7d7c23 */ /* 0x000fc200080108a8 */
[----:B------:R-:W-:Y:S01]  /*acd0*/  FFMA.FTZ R124, R124, UR6, -R171 ;  /* 0x000000067c7c7c23 */ /* 0x000fe200080108ab */
        /* <DEDUP_REMOVED lines=29> */
[----:B------:R-:W-:Y:S01]  /*aeb0*/  FFMA.FTZ R167, R167, UR6, -R171 ;  /* 0x00000006a7a77c23 */ /* 0x000fe200080108ab */
        /* <DEDUP_REMOVED lines=110> */
[----:B------:R-:W-:Y:S01]  /*b5a0*/  MUFU.EX2 R146, R146 ;  /* 0x0000009200927308 */ /* 0x000fe20000000800 */
[----:B--2---:R-:W-:-:S07]  /*b5b0*/  FADD.FTZ R171, R145, R178 ;  /* 0x000000b291ab7221 */ /* 0x004fce0000010000 */
[----:B------:R-:W0:Y:S01]  /*b5c0*/  MUFU.EX2 R161, R161 ;  /* 0x000000a100a17308 */ /* 0x000e220000000800 */
[----:B-1----:R-:W-:-:S07]  /*b5d0*/  FADD.FTZ R4, R160, R3 ;  /* 0x00000003a0047221 */ /* 0x002fce0000010000 */
[----:B------:R-:W-:Y:S08]  /*b5e0*/  MUFU.EX2 R147, R147 ;  /* 0x0000009300937308 */ /* 0x000ff00000000800 */
[----:B------:R-:W1:Y:S01]  /*b5f0*/  MUFU.EX2 R162, R162 ;  /* 0x000000a200a27308 */ /* 0x000e620000000800 */
[----:B0-----:R-:W-:-:S07]  /*b600*/  FADD.FTZ R3, R161, R4 ;  /* 0x00000004a1037221 */ /* 0x001fce0000010000 */
[----:B------:R-:W-:Y:S08]  /*b610*/  MUFU.EX2 R148, R148 ;  /* 0x0000009400947308 */ /* 0x000ff00000000800 */
[----:B------:R-:W0:Y:S01]  /*b620*/  MUFU.EX2 R163, R163 ;  /* 0x000000a300a37308 */ /* 0x000e220000000800 */
[----:B-1----:R-:W-:-:S07]  /*b630*/  FADD.FTZ R4, R162, R3 ;  /* 0x00000003a2047221 */ /* 0x002fce0000010000 */
[----:B------:R-:W-:Y:S08]  /*b640*/  MUFU.EX2 R180, R149 ;  /* 0x0000009500b47308 */ /* 0x000ff00000000800 */
[----:B------:R-:W1:Y:S01]  /*b650*/  MUFU.EX2 R164, R164 ;  /* 0x000000a400a47308 */ /* 0x000e620000000800 */
[----:B0-----:R-:W-:-:S07]  /*b660*/  FADD.FTZ R3, R163, R4 ;  /* 0x00000004a3037221 */ /* 0x001fce0000010000 */
[----:B------:R0:W-:Y:S08]  /*b670*/  MUFU.EX2 R177, R150 ;  /* 0x0000009600b17308 */ /* 0x0001f00000000800 */
[----:B------:R-:W2:Y:S01]  /*b680*/  MUFU.EX2 R165, R165 ;  /* 0x000000a500a57308 */ /* 0x000ea20000000800 */
[----:B0-----:R-:W-:-:S01]  /*b690*/  FADD.FTZ R150, R146, R171 ;  /* 0x000000ab92967221 */ /* 0x001fc20000010000 */
[----:B-1----:R-:W-:-:S06]  /*b6a0*/  FADD.FTZ R4, R164, R3 ;  /* 0x00000003a4047221 */ /* 0x002fcc0000010000 */
[----:B------:R0:W1:Y:S08]  /*b6b0*/  MUFU.EX2 R149, R151 ;  /* 0x0000009700957308 */ /* 0x0000700000000800 */
[----:B------:R-:W3:Y:S01]  /*b6c0*/  MUFU.EX2 R166, R166 ;  /* 0x000000a600a67308 */ /* 0x000ee20000000800 */
[----:B0-----:R-:W-:-:S01]  /*b6d0*/  FADD.FTZ R151, R147, R150 ;  /* 0x0000009693977221 */ /* 0x001fc20000010000 */
[----:B--2---:R-:W-:-:S03]  /*b6e0*/  FADD.FTZ R3, R165, R4 ;  /* 0x00000004a5037221 */ /* 0x004fc60000010000 */
[----:B------:R-:W-:-:S03]  /*b6f0*/  FADD.FTZ R151, R148, R151 ;  /* 0x0000009794977221 */ /* 0x000fc60000010000 */
[----:B------:R-:W0:Y:S01]  /*b700*/  MUFU.EX2 R187, R152 ;  /* 0x0000009800bb7308 */ /* 0x000e220000000800 */
[----:B------:R-:W-:-:S04]  /*b710*/  FADD.FTZ R151, R180, R151 ;  /* 0x00000097b4977221 */ /* 0x000fc80000010000 */
[----:B------:R-:W-:-:S03]  /*b720*/  FADD.FTZ R150, R177, R151 ;  /* 0x00000097b1967221 */ /* 0x000fc60000010000 */
[----:B------:R-:W2:Y:S01]  /*b730*/  MUFU.EX2 R167, R167 ;  /* 0x000000a700a77308 */ /* 0x000ea20000000800 */
[----:B-1----:R-:W-:-:S01]  /*b740*/  FADD.FTZ R150, R149, R150 ;  /* 0x0000009695967221 */ /* 0x002fc20000010000 */
[----:B---3--:R-:W-:-:S06]  /*b750*/  FADD.FTZ R4, R166, R3 ;  /* 0x00000003a6047221 */ /* 0x008fcc0000010000 */
[----:B------:R-:W1:Y:S01]  /*b760*/  MUFU.EX2 R153, R153 ;  /* 0x0000009900997308 */ /* 0x000e620000000800 */
[----:B0-----:R-:W-:-:S07]  /*b770*/  FADD.FTZ R150, R187, R150 ;  /* 0x00000096bb967221 */ /* 0x001fce0000010000 */
[----:B------:R-:W0:Y:S01]  /*b780*/  MUFU.EX2 R176, R176 ;  /* 0x000000b000b07308 */ /* 0x000e220000000800 */
[----:B--2---:R-:W-:-:S07]  /*b790*/  FADD.FTZ R3, R167, R4 ;  /* 0x00000004a7037221 */ /* 0x004fce0000010000 */
[----:B------:R-:W2:Y:S01]  /*b7a0*/  MUFU.EX2 R154, R154 ;  /* 0x0000009a009a7308 */ /* 0x000ea20000000800 */
[----:B-1----:R-:W-:-:S01]  /*b7b0*/  FADD.FTZ R150, R153, R150 ;  /* 0x0000009699967221 */ /* 0x002fc20000010000 */
[----:B0-----:R-:W-:-:S03]  /*b7c0*/  FADD.FTZ R4, R176, R3 ;  /* 0x00000003b0047221 */ /* 0x001fc60000010000 */
[----:B--2---:R-:W-:Y:S01]  /*b7d0*/  FADD.FTZ R3, R154, R150 ;  /* 0x000000969a037221 */ /* 0x004fe20000010000 */
[----:B------:R-:W-:Y:S06]  /*b7e0*/  @!P0 BRA `(.L_x_4996) ;  /* 0x0000000000048947 */ /* 0x000fec0003800000 */
[----:B------:R-:W-:Y:S01]  /*b7f0*/  BPT.TRAP 0x1 ;  /* 0x000000040000795c */ /* 0x000fe20000300000 */
.L_x_4996:
        /* <DEDUP_REMOVED lines=120> */
[----:B------:R-:W-:Y:S01]  /*bf80*/  VIADD R8, R8, 0xffffffff ;  /* 0xffffffff08087836 */ /* 0x000fe20000000000 */
        /* <DEDUP_REMOVED lines=16> */
[----:B------:R-:W-:Y:S01]  /*c090*/  F2FP.SATFINITE.E4M3.F32.PACK_AB_MERGE_C R187, R187, R149, R124 ;  /* 0x00000095bbbb723e */ /* 0x000fe2000480707c */
[----:B------:R-:W-:Y:S06]  /*c0a0*/  @P1 BRA `(.L_x_4997) ;  /* 0xffffffd400ec1947 */ /* 0x000fec000383ffff */
.L_x_4986:
[----:B------:R-:W-:-:S13]  /*c0b0*/  ISETP.GE.AND P1, PT, R8, UR38, PT ;  /* 0x0000002608007c0c */ /* 0x000fda000bf26270 */
[----:B------:R-:W-:Y:S05]  /*c0c0*/  @!P1 BRA `(.L_x_4998) ;  /* 0x0000003800689947 */ /* 0x000fea0003800000 */
[C---:B------:R-:W-:Y:S01]  /*c0d0*/  VIADD R11, R17.reuse, 0x8 ;  /* 0x00000008110b7836 */ /* 0x040fe20000000000 */
[----:B------:R-:W-:Y:S01]  /*c0e0*/  IADD3 R17, -R17, 0xb, RZ ;  /* 0x0000000b11117810 */ /* 0x000fe20007ffe1ff */
[----:B------:R-:W-:Y:S01]  /*c0f0*/  IMAD.MOV.U32 R9, RZ, RZ, R13 ;  /* 0x000000ffff097224 */ /* 0x000fe200078e000d */
[----:B------:R-:W-:Y:S01]  /*c100*/  UMOV UR50, UR30 ;  /* 0x0000001e00327c82 */ /* 0x000fe20008000000 */
[----:B------:R-:W-:Y:S01]  /*c110*/  IMAD.MOV.U32 R10, RZ, RZ, R22 ;  /* 0x000000ffff0a7224 */ /* 0x000fe200078e0016 */
[----:B------:R-:W-:Y:S01]  /*c120*/  UMOV UR49, UR31 ;  /* 0x0000001f00317c82 */ /* 0x000fe20008000000 */
[----:B------:R-:W-:Y:S01]  /*c130*/  ULDC UR34, c[0x0][0x9e4] ;  /* 0x0002790000227ab9 */ /* 0x000fe20000000800 */
[----:B------:R-:W-:Y:S01]  /*c140*/  ULDC UR45, c[0x0][0x288] ;  /* 0x0000a200002d7ab9 */ /* 0x000fe20000000800 */
[----:B------:R-:W-:Y:S01]  /*c150*/  ULDC UR48, c[0x0][0x2f0] ;  /* 0x0000bc0000307ab9 */ /* 0x000fe20000000800 */
[----:B------:R-:W-:Y:S01]  /*c160*/  ULDC UR33, c[0x0][0x988] ;  /* 0x0002620000217ab9 */ /* 0x000fe20000000800 */
[----:B------:R-:W-:-:S05]  /*c170*/  ULDC UR35, c[0x0][0x9e0] ;  /* 0x0002780000237ab9 */ /* 0x000fca0000000800 */
.L_x_5017:
[----:B------:R-:W-:Y:S01]  /*c180*/  UIADD3 UR31, UR49, 0x1, URZ ;  /* 0x00000001311f7890 */ /* 0x000fe2000fffe03f */
[----:B------:R-:W-:-:S03]  /*c190*/  ISETP.NE.AND P2, PT, RZ, UR37, PT ;  /* 0x00000025ff007c0c */ /* 0x000fc6000bf45270 */
[----:B------:R-:W-:-:S04]  /*c1a0*/  UISETP.NE.AND UP0, UPT, UR31, 0x2, UPT ;  /* 0x000000021f00788c */ /* 0x000fc8000bf05270 */
[----:B------:R-:W-:Y:S02]  /*c1b0*/  USEL UR30, URZ, 0x1, UP0 ;  /* 0x000000013f1e7887 */ /* 0x000fe40008000000 */
[----:B------:R-:W-:Y:S02]  /*c1c0*/  USEL UR31, UR31, URZ, UP0 ;  /* 0x0000003f1f1f7287 */ /* 0x000fe40008000000 */
[----:B------:R-:W-:Y:S02]  /*c1d0*/  ULOP3.LUT UR30, UR50, UR30, URZ, 0x3c, !UPT ;  /* 0x0000001e321e7292 */ /* 0x000fe4000f8e3c3f */
[----:B------:R-:W-:Y:S10]  /*c1e0*/  @P2 BRA `(.L_x_4999) ;  /* 0x00000000002c2947 */ /* 0x000ff40003800000 */
[----:B------:R-:W-:Y:S05]  /*c1f0*/  @!P0 BRA `(.L_x_5000) ;  /* 0x0000000000048947 */ /* 0x000fea0003800000 */
[----:B------:R-:W-:Y:S01]  /*c200*/  BPT.TRAP 0x1 ;  /* 0x000000040000795c */ /* 0x000fe20000300000 */
.L_x_5000:
[----:B------:R-:W-:Y:S01]  /*c210*/  ULEA UR6, UR31, UR36, 0x3 ;  /* 0x000000241f067291 */ /* 0x000fe2000f8e183f */
[----:B------:R-:W-:-:S05]  /*c220*/  IMAD.U32 R12, RZ, RZ, UR30 ;  /* 0x0000001eff0c7e24 */ /* 0x000fca000f8e00ff */
[----:B------:R-:W-:-:S04]  /*c230*/  SHF.L.U32 R12, R12, 0x1f, RZ ;  /* 0x0000001f0c0c7819 */ /* 0x000fc800000006ff */
[----:B------:R0:W1:Y:S01]  /*c240*/  SYNCS.PHASECHK.TRANS64.TRYWAIT P1, [UR6+0x2a830], R12 ;  /* 0x02a8300cff0075a7 */ /* 0x0000620008020146 */
[----:B------:R-:W-:Y:S05]  /*c250*/  @!P0 BRA `(.L_x_5001) ;  /* 0x0000000000048947 */ /* 0x000fea0003800000 */
[----:B------:R-:W-:Y:S01]  /*c260*/  BPT.TRAP 0x1 ;  /* 0x000000040000795c */ /* 0x000fe20000300000 */
.L_x_5001:
[----:B-1----:R-:W-:Y:S05]  /*c270*/  @P1 BRA `(.L_x_4999) ;  /* 0x0000000000081947 */ /* 0x002fea0003800000 */
[----:B------:R-:W1:Y:S02]  /*c280*/  SYNCS.PHASECHK.TRANS64.TRYWAIT P1, [UR6+0x2a830], R12 ;  /* 0x02a8300cff0075a7 */ /* 0x000e640008020146 */
[----:B-1----:R-:W-:Y:S05]  /*c290*/  @!P1 BRA `(.L_x_5002) ;  /* 0x000000bc00d09947 */ /* 0x002fea0003800000 */
.L_x_4999:
[----:B------:R2:W-:Y:S01]  /*c2a0*/  BAR.SYNC.DEFER_BLOCKING R11, 0x100 ;  /* 0x0004000b0000751d */ /* 0x0005e20000010000 */
[----:B------:R-:W-:Y:S01]  /*c2b0*/  R2UR UR24, R6 ;  /* 0x00000000061872ca */ /* 0x000fe200000e0000 */
[----:B------:R-:W-:Y:S01]  /*c2c0*/  UIMAD UR26, UR31, 0x600, UR28 ;  /* 0x000006001f1a78a4 */ /* 0x000fe2000f8e021c */
[----:B------:R-:W-:-:S03]  /*c2d0*/  R2UR UR25, R7 ;  /* 0x00000000071972ca */ /* 0x000fc600000e0000 */
        /* <DEDUP_REMOVED lines=29> */
[----:B--2---:R-:W-:Y:S05]  /*c4b0*/  @P2 BRA `(.L_x_5003) ;  /* 0x00000000002c2947 */ /* 0x004fea0003800000 */
[----:B------:R-:W-:Y:S05]  /*c4c0*/  @!P0 BRA `(.L_x_5004) ;  /* 0x0000000000048947 */ /* 0x000fea0003800000 */
[----:B------:R-:W-:Y:S01]  /*c4d0*/  BPT.TRAP 0x1 ;  /* 0x000000040000795c */ /* 0x000fe20000300000 */
.L_x_5004:
[----:B------:R-:W-:Y:S01]  /*c4e0*/  ULEA UR6, UR49, UR36, 0x3 ;  /* 0x0000002431067291 */ /* 0x000fe2000f8e183f */
[----:B01----:R-:W-:-:S05]  /*c4f0*/  IMAD.U32 R12, RZ, RZ, UR50 ;  /* 0x00000032ff0c7e24 */ /* 0x003fca000f8e00ff */
[----:B------:R-:W-:-:S04]  /*c500*/  SHF.L.U32 R12, R12, 0x1f, RZ ;  /* 0x0000001f0c0c7819 */ /* 0x000fc800000006ff */
[----:B------:R0:W1:Y:S01]  /*c510*/  SYNCS.PHASECHK.TRANS64.TRYWAIT P1, [UR6+0x2a850], R12 ;  /* 0x02a8500cff0075a7 */ /* 0x0000620008020146 */
[----:B------:R-:W-:Y:S05]  /*c520*/  @!P0 BRA `(.L_x_5005) ;  /* 0x0000000000048947 */ /* 0x000fea0003800000 */
[----:B------:R-:W-:Y:S01]  /*c530*/  BPT.TRAP 0x1 ;  /* 0x000000040000795c */ /* 0x000fe20000300000 */
.L_x_5005:
[----:B-1----:R-:W-:Y:S05]  /*c540*/  @P1 BRA `(.L_x_5003) ;  /* 0x0000000000081947 */ /* 0x002fea0003800000 */
[----:B------:R-:W1:Y:S02]  /*c550*/  SYNCS.PHASECHK.TRANS64.TRYWAIT P1, [UR6+0x2a850], R12 ;  /* 0x02a8500cff0075a7 */ /* 0x000e640008020146 */
[----:B-1----:R-:W-:Y:S05]  /*c560*/  @!P1 BRA `(.L_x_5006) ;  /* 0x000000bc00349947 */ /* 0x002fea0003800000 */
.L_x_5003:
[----:B------:R-:W-:Y:S01]  /*c570*/  UIADD3 UR6, UR36, 0x400, URZ ;  /* 0x0000040024067890 */ /* 0x000fe2000fffe03f */
[----:B------:R-:W-:Y:S01]  /*c580*/  WARPGROUP.ARRIVE ;  /* 0x00000000000079c5 */ /* 0x000fe20000000000 */
[----:B------:R-:W-:Y:S02]  /*c590*/  UMOV UR7, 0x40000040 ;  /* 0x4000004000077882 */ /* 0x000fe40000000000 */
        /* <DEDUP_REMOVED lines=25> */
.L_x_5007:
[----:B------:R-:W-:Y:S01]  /*c730*/  UISETP.NE.AND UP1, UPT, UR44, URZ, UPT ;  /* 0x0000003f2c00728c */ /* 0x000fe2000bf25270 */
[C---:B01----:R-:W-:Y:S01]  /*c740*/  FMUL.FTZ R12, R0.reuse, R122 ;  /* 0x0000007a000c7220 */ /* 0x043fe20000410000 */
[C---:B------:R-:W-:Y:S01]  /*c750*/  FMUL.FTZ R122, R0.reuse, R142 ;  /* 0x0000008e007a7220 */ /* 0x040fe20000410000 */
[C---:B------:R-:W-:Y:S01]  /*c760*/  FMUL.FTZ R185, R0.reuse, R125 ;  /* 0x0000007d00b97220 */ /* 0x040fe20000410000 */
[C---:B------:R-:W-:Y:S01]  /*c770*/  FMUL.FTZ R20, R0.reuse, R134 ;  /* 0x0000008600147220 */ /* 0x040fe20000410000 */
[C---:B------:R-:W-:Y:S01]  /*c780*/  FMUL.FTZ R125, R0.reuse, R147 ;  /* 0x00000093007d7220 */ /* 0x040fe20000410000 */
[----:B------:R-:W-:Y:S01]  /*c790*/  PLOP3.LUT P1, PT, PT, PT, UP1, 0x80, 0x0 ;  /* 0x000000000000781c */ /* 0x000fe20003f2f018 */
[C---:B------:R-:W-:Y:S01]  /*c7a0*/  FMUL.FTZ R134, R0.reuse, R166 ;  /* 0x000000a600867220 */ /* 0x040fe20000410000 */
[----:B------:R-:W-:Y:S01]  /*c7b0*/  PLOP3.LUT P2, PT, PT, PT, UP1, 0x80, 0x0 ;  /* 0x000000000000781c */ /* 0x000fe20003f4f018 */
[----:B------:R-:W-:Y:S02]  /*c7c0*/  IMAD.MOV.U32 R147, RZ, RZ, R5 ;  /* 0x000000ffff937224 */ /* 0x000fe400078e0005 */
[----:B------:R-:W-:Y:S01]  /*c7d0*/  FMUL.FTZ R184, R0, R124 ;  /* 0x0000007c00b87220 */ /* 0x000fe20000410000 */
[----:B------:R-:W-:Y:S01]  /*c7e0*/  @UP1 ULDC UR7, c[0x0][0x44c] ;  /* 0x0001130000071ab9 */ /* 0x000fe20000000800 */
[----:B------:R-:W-:-:S02]  /*c7f0*/  IMAD.SHL.U32 R166, R8, 0x80, RZ ;  /* 0x0000008008a67824 */ /* 0x000fc400078e00ff */
[C---:B------:R-:W-:Y:S01]  /*c800*/  FMUL.FTZ R124, R0.reuse, R146 ;  /* 0x00000092007c7220 */ /* 0x040fe20000410000 */
[C---:B------:R-:W-:Y:S01]  /*c810*/  FMUL.FTZ R13, R0.reuse, R123 ;  /* 0x0000007b000d7220 */ /* 0x040fe20000410000 */
[C---:B------:R-:W-:Y:S01]  /*c820*/  FMUL.FTZ R146, R0.reuse, R148 ;  /* 0x0000009400927220 */ /* 0x040fe20000410000 */
[C---:B------:R-:W-:Y:S01]  /*c830*/  FMUL.FTZ R123, R0.reuse, R143 ;  /* 0x0000008f007b7220 */ /* 0x040fe20000410000 */
[----:B------:R-:W-:Y:S01]  /*c840*/  FMUL.FTZ R148, R0, R149 ;  /* 0x0000009500947220 */ /* 0x000fe20000410000 */
[----:B------:R-:W-:Y:S01]  /*c850*/  IADD3 R143, -R166, 0x1, RZ ;  /* 0x00000001a68f7810 */ /* 0x000fe20007ffe1ff */
[----:B------:R-:W-:Y:S01]  /*c860*/  @P1 IMAD.HI.U32 R142, R5, UR7, RZ ;  /* 0x00000007058e1c27 */ /* 0x000fe2000f8e00ff */
[----:B------:R-:W-:-:S03]  /*c870*/  @UP1 ULDC UR7, c[0x0][0x450] ;  /* 0x0001140000071ab9 */ /* 0x000fc60000000800 */
[C---:B------:R-:W-:Y:S01]  /*c880*/  FMUL.FTZ R15, R0.reuse, R127 ;  /* 0x0000007f000f7220 */ /* 0x040fe20000410000 */
[C---:B------:R-:W-:Y:S01]  /*c890*/  FMUL.FTZ R186, R0.reuse, R128 ;  /* 0x0000008000ba7220 */ /* 0x040fe20000410000 */
[C---:B------:R-:W-:Y:S01]  /*c8a0*/  FMUL.FTZ R127, R0.reuse, R151 ;  /* 0x00000097007f7220 */ /* 0x040fe20000410000 */
[----:B------:R-:W-:Y:S01]  /*c8b0*/  @P2 SHF.R.U32.HI R147, RZ, UR7, R142 ;  /* 0x00000007ff932c19 */ /* 0x000fe2000801168e */
[----:B------:R-:W-:Y:S01]  /*c8c0*/  UISETP.NE.AND UP0, UPT, UR43, URZ, UPT ;  /* 0x0000003f2b00728c */ /* 0x000fe2000bf05270 */
[C---:B------:R-:W-:Y:S01]  /*c8d0*/  FMUL.FTZ R187, R0.reuse, R129 ;  /* 0x0000008100bb7220 */ /* 0x040fe20000410000 */
[C---:B------:R-:W-:Y:S01]  /*c8e0*/  FMUL.FTZ R18, R0.reuse, R130 ;  /* 0x0000008200127220 */ /* 0x040fe20000410000 */
        /* <DEDUP_REMOVED lines=52> */
[----:B------:R-:W1:Y:S01]  /*cc30*/  MUFU.TANH R22, R22 ;  /* 0x0000001600167308 */ /* 0x000e620000002400 */
[----:B------:R-:W-:Y:S01]  /*cc40*/  IMAD R145, R16, UR48, R145 ;  /* 0x0000003010917c24 */ /* 0x000fe2000f8e0291 */
[----:B------:R-:W-:-:S03]  /*cc50*/  UPRMT UR6, UR29, 0x654, UR6 ;  /* 0x000006541d067896 */ /* 0x000fc60008000006 */
[----:B------:R-:W-:-:S03]  /*cc60*/  VIADD R145, R145, -UR45 ;  /* 0x8000002d91917c36 */ /* 0x000fc60008000000 */
[----:B------:R-:W3:Y:S01]  /*cc70*/  MUFU.TANH R23, R23 ;  /* 0x0000001700177308 */ /* 0x000ee20000002400 */
[C---:B------:R-:W-:Y:S02]  /*cc80*/  VIADD R174, R145.reuse, UR35 ;  /* 0x0000002391ae7c36 */ /* 0x040fe40008000000 */
[----:B------:R-:W-:Y:S01]  /*cc90*/  VIADD R177, R145, UR32 ;  /* 0x0000002091b17c36 */ /* 0x000fe20008000000 */
[----:B------:R-:W-:Y:S01]  /*cca0*/  SYNCS.ARRIVE.TRANS64.RED.A1T0 RZ, [UR6], RZ ;  /* 0x000000ffffff79a7 */ /* 0x000fe20008100406 */
[--C-:B0-----:R-:W-:Y:S02]  /*ccb0*/  IMAD.IADD R170, R174, 0x1, R149.reuse ;  /* 0x00000001aeaa7824 */ /* 0x101fe400078e0295 */
[----:B------:R-:W-:Y:S01]  /*ccc0*/  IMAD.IADD R172, R177, 0x1, R149 ;  /* 0x00000001b1ac7824 */ /* 0x000fe200078e0295 */
        /* <DEDUP_REMOVED lines=62> */
[----:B-1-34-:R-:W-:Y:S05]  /*d0b0*/  @P1 BRA `(.L_x_5008) ;  /* 0x00000000005c1947 */ /* 0x01afea0003800000 */
        /* <DEDUP_REMOVED lines=13> */
.L_x_5010:
[----:B------:R-:W-:-:S05]  /*d190*/  IMAD.U32 R152, RZ, RZ, UR34 ;  /* 0x00000022ff987e24 */ /* 0x000fca000f8e00ff */
[----:B------:R-:W-:-:S13]  /*d1a0*/  ISETP.NE.AND P1, PT, R152, 0x1, PT ;  /* 0x000000019800780c */ /* 0x000fda0003f25270 */
[----:B------:R-:W1:Y:S02]  /*d1b0*/  @P1 LDC.64 R144, c[0x0][0x9e8] ;  /* 0x00027a00ff901b82 */ /* 0x000e640000000a00 */
[----:B-1----:R-:W-:-:S05]  /*d1c0*/  @P1 IMAD.HI.U32 R144, R149, R144, RZ ;  /* 0x0000009095901227 */ /* 0x002fca00078e00ff */
[----:B------:R-:W-:-:S07]  /*d1d0*/  @P1 SHF.R.U32.HI R149, RZ, R145, R144 ;  /* 0x00000091ff951219 */ /* 0x000fce0000011690 */
.L_x_5011:
[----:B------:R-:W-:Y:S05]  /*d1e0*/  BSYNC B0 ;  /* 0x0000000000007941 */ /* 0x000fea0003800000 */
.L_x_5009:
[----:B------:R-:W-:-:S04]  /*d1f0*/  IMAD R149, R149, R152, -R166 ;  /* 0x0000009895957224 */ /* 0x000fc800078e0aa6 */
[----:B------:R-:W-:-:S05]  /*d200*/  IMAD R149, R2, -0x2, R149 ;  /* 0xfffffffe02957824 */ /* 0x000fca00078e0295 */
[----:B------:R-:W-:Y:S02]  /*d210*/  VIADDMNMX R170, R149, R152, R170, PT ;  /* 0x0000009895aa7246 */ /* 0x000fe400038001aa */
[----:B------:R-:W-:-:S07]  /*d220*/  VIMNMX R172, R172, R149, !PT ;  /* 0x00000095acac7248 */ /* 0x000fce0007fe0100 */
.L_x_5008:
        /* <DEDUP_REMOVED lines=16> */
[----:B0-----:R-:W-:Y:S02]  /*d330*/  FSEL R169, R184, -INF , !P3 ;  /* 0xff800000b8a97808 */ /* 0x001fe40005800000 */
        /* <DEDUP_REMOVED lines=99> */
.L_x_5014:
[----:B------:R-:W-:-:S05]  /*d970*/  IMAD.U32 R168, RZ, RZ, UR34 ;  /* 0x00000022ffa87e24 */ /* 0x000fca000f8e00ff */
[----:B------:R-:W-:-:S13]  /*d980*/  ISETP.NE.AND P2, PT, R168, 0x1, PT ;  /* 0x00000001a800780c */ /* 0x000fda0003f45270 */
[----:B------:R-:W0:Y:S02]  /*d990*/  @P2 LDC.64 R22, c[0x0][0x9e8] ;  /* 0x00027a00ff162b82 */ /* 0x000e240000000a00 */
[----:B0-----:R-:W-:-:S05]  /*d9a0*/  @P2 IMAD.HI.U32 R22, R181, R22, RZ ;  /* 0x00000016b5162227 */ /* 0x001fca00078e00ff */
[----:B------:R-:W-:-:S07]  /*d9b0*/  @P2 SHF.R.U32.HI R181, RZ, R23, R22 ;  /* 0x00000017ffb52219 */ /* 0x000fce0000011616 */
.L_x_5015:
[----:B------:R-:W-:Y:S05]  /*d9c0*/  BSYNC B0 ;  /* 0x0000000000007941 */ /* 0x000fea0003800000 */
.L_x_5013:
[----:B------:R-:W-:-:S04]  /*d9d0*/  IMAD R181, R181, R168, -R166 ;  /* 0x000000a8b5b57224 */ /* 0x000fc800078e0aa6 */
[----:B------:R-:W-:-:S05]  /*d9e0*/  IMAD R181, R2, -0x2, R181 ;  /* 0xfffffffe02b57824 */ /* 0x000fca00078e02b5 */
[----:B------:R-:W-:Y:S02]  /*d9f0*/  VIADDMNMX R160, R181, R168, R160, PT ;  /* 0x000000a8b5a07246 */ /* 0x000fe400038001a0 */
[----:B------:R-:W-:-:S07]  /*da00*/  VIMNMX R177, R177, R181, !PT ;  /* 0x000000b5b1b17248 */ /* 0x000fce0007fe0100 */
.L_x_5012:
        /* <DEDUP_REMOVED lines=23> */
[----:B------:R-:W-:Y:S02]  /*db80*/  ISETP.LT.OR P4, PT, R160, 0xa, P4 ;  /* 0x0000000aa000780c */ /* 0x000fe40002781670 */
[----:B------:R-:W-:Y:S02]  /*db90*/  FMNMX.FTZ R22, R152, R23, !PT ;  /* 0x0000001798167209 */ /* 0x000fe40007810000 */
[----:B------:R-:W-:-:S02]  /*dba0*/  ISETP.LT.OR P5, PT, R160, 0x1, P5 ;  /* 0x00000001a000780c */ /* 0x000fc40002fa1670 */
[----:B------:R-:W-:Y:S02]  /*dbb0*/  FMNMX.FTZ R22, R149, R22, !PT ;  /* 0x0000001695167209 */ /* 0x000fe40007810000 */
[----:B------:R-:W-:Y:S02]  /*dbc0*/  ISETP.GT.AND P3, PT, R177, 0x8, P1 ;  /* 0x00000008b100780c */ /* 0x000fe40000f64270 */
[----:B------:R-:W-:Y:S02]  /*dbd0*/  FMNMX.FTZ R23, R147, R22, !PT ;  /* 0x0000001693177209 */ /* 0x000fe40007810000 */
[----:B------:R-:W-:Y:S02]  /*dbe0*/  FSEL R178, R12, -INF , !P5 ;  /* 0xff8000000cb27808 */ /* 0x000fe40006800000 */
[----:B------:R-:W-:Y:S02]  /*dbf0*/  FMNMX.FTZ R22, R144, R23, !PT ;  /* 0x0000001790167209 */ /* 0x000fe40007810000 */
[----:B------:R-:W-:-:S02]  /*dc00*/  ISETP.LT.OR P3, PT, R160, 0x9, P3 ;  /* 0x00000009a000780c */ /* 0x000fc40001f61670 */
[----:B------:R-:W-:Y:S02]  /*dc10*/  FMNMX.FTZ R23, R145, R22, !PT ;  /* 0x0000001691177209 */ /* 0x000fe40007810000 */
[----:B------:R-:W-:Y:S02]  /*dc20*/  FMNMX.FTZ R172, R178, R9, !PT ;  /* 0x00000009b2ac7209 */ /* 0x000fe40007810000 */
        /* <DEDUP_REMOVED lines=17> */
[----:B------:R-:W-:Y:S02]  /*dd40*/  ISETP.GT.AND P5, PT, R177, 0x38, P1 ;  /* 0x00000038b100780c */ /* 0x000fe40000fa4270 */
[----:B------:R-:W-:Y:S02]  /*dd50*/  FMNMX.FTZ R22, R158, R23, !PT ;  /* 0x000000179e167209 */ /* 0x000fe40007810000 */
[C---:B------:R-:W-:Y:S02]  /*dd60*/  ISETP.LT.OR P3, PT, R160.reuse, 0x32, P3 ;  /* 0x00000032a000780c */ /* 0x040fe40001f61670 */
[----:B------:R-:W-:Y:S02]  /*dd70*/  FMNMX.FTZ R22, R159, R22, !PT ;  /* 0x000000169f167209 */ /* 0x000fe40007810000 */
[----:B------:R-:W-:-:S02]  /*dd80*/  ISETP.LT.OR P5, PT, R160, 0x39, P5 ;  /* 0x00000039a000780c */ /* 0x000fc40002fa1670 */
[----:B------:R-:W-:Y:S02]  /*dd90*/  FMNMX.FTZ R23, R161, R22, !PT ;  /* 0x00000016a1177209 */ /* 0x000fe40007810000 */
[----:B------:R-:W-:Y:S02]  /*dda0*/  FSEL R125, R125, -INF , !P3 ;  /* 0xff8000007d7d7808 */ /* 0x000fe40005800000 */
        /* <DEDUP_REMOVED lines=8> */
[----:B------:R-:W-:Y:S01]  /*de30*/  ISETP.LT.OR P5, PT, R160, 0x49, P5 ;  /* 0x00000049a000780c */ /* 0x000fe20002fa1670 */
[----:B------:R-:W0:Y:S01]  /*de40*/  SHFL.BFLY PT, R22, R23, 0x2, 0x1f ;  /* 0x0c401f0017167f89 */ /* 0x000e2200000e0000 */
[----:B------:R-:W-:-:S02]  /*de50*/  FSEL R129, R129, -INF , !P3 ;  /* 0xff80000081817808 */ /* 0x000fc40005800000 */
[----:B------:R-:W-:-:S04]  /*de60*/  ISETP.GT.AND P3, PT, R177, 0x51, P1 ;  /* 0x00000051b100780c */ /* 0x000fc80000f64270 */
[----:B------:R-:W-:-:S04]  /*de70*/  ISETP.LT.OR P3, PT, R160, 0x52, P3 ;  /* 0x00000052a000780c */ /* 0x000fc80001f61670 */
[----:B------:R-:W-:Y:S02]  /*de80*/  FSEL R133, R133, -INF , !P3 ;  /* 0xff80000085857808 */ /* 0x000fe40005800000 */
[----:B------:R-:W-:-:S04]  /*de90*/  ISETP.GT.AND P3, PT, R177, 0x61, P1 ;  /* 0x00000061b100780c */ /* 0x000fc80000f64270 */
[----:B------:R-:W-:-:S04]  /*dea0*/  ISETP.LT.OR P3, PT, R160, 0x62, P3 ;  /* 0x00000062a000780c */ /* 0x000fc80001f61670 */
[----:B------:R-:W-:Y:S02]  /*deb0*/  FSEL R137, R137, -INF , !P3 ;  /* 0xff80000089897808 */ /* 0x000fe40005800000 */
[----:B------:R-:W-:Y:S02]  /*dec0*/  ISETP.GT.AND P3, PT, R177, 0x71, P1 ;  /* 0x00000071b100780c */ /* 0x000fe40000f64270 */
[----:B0-----:R-:W-:Y:S02]  /*ded0*/  FMNMX.FTZ R166, R23, R22, !PT ;  /* 0x0000001617a67209 */ /* 0x001fe40007810000 */
[----:B------:R-:W-:Y:S02]  /*dee0*/  FSEL R23, R13, -INF , !P2 ;  /* 0xff8000000d177808 */ /* 0x000fe40005000000 */
[----:B------:R-:W-:Y:S01]  /*def0*/  ISETP.GT.AND P2, PT, R177, 0x11, P1 ;  /* 0x00000011b100780c */ /* 0x000fe20000f44270 */
[----:B------:R-:W0:Y:S01]  /*df00*/  SHFL.BFLY PT, R181, R166, 0x1, 0x1f ;  /* 0x0c201f00a6b57f89 */ /* 0x000e2200000e0000 */
[----:B------:R-:W-:-:S02]  /*df10*/  ISETP.LT.OR P3, PT, R160, 0x72, P3 ;  /* 0x00000072a000780c */ /* 0x000fc40001f61670 */
        /* <DEDUP_REMOVED lines=13> */
[----:B------:R-:W-:-:S03]  /*dff0*/  ISETP.LT.OR P2, PT, R160, 0x41, P2 ;  /* 0x00000041a000780c */ /* 0x000fc60001741670 */
[--C-:B------:R-:W-:Y:S01]  /*e000*/  FFMA.FTZ R13, R167, UR6, -R166.reuse ;  /* 0x00000006a70d7c23 */ /* 0x100fe200080108a6 */
[----:B------:R-:W-:Y:S01]  /*e010*/  FSEL R167, R15, -INF , !P4 ;  /* 0xff8000000fa77808 */ /* 0x000fe20006000000 */
[--C-:B------:R-:W-:Y:S01]  /*e020*/  FFMA.FTZ R174, R171, UR6, -R166.reuse ;  /* 0x00000006abae7c23 */ /* 0x100fe200080108a6 */
[----:B------:R-:W-:Y:S01]  /*e030*/  ISETP.GT.AND P4, PT, R177, 0x19, P1 ;  /* 0x00000019b100780c */ /* 0x000fe20000f84270 */
[----:B------:R0:W-:Y:S01]  /*e040*/  MUFU.EX2 R15, R13 ;  /* 0x0000000d000f7308 */ /* 0x0001e20000000800 */
[----:B------:R-:W-:Y:S01]  /*e050*/  FSEL R128, R128, -INF , !P2 ;  /* 0xff80000080807808 */ /* 0x000fe20005000000 */
[--C-:B------:R-:W-:Y:S01]  /*e060*/  FFMA.FTZ R168, R179, UR6, -R166.reuse ;  /* 0x00000006b3a87c23 */ /* 0x100fe200080108a6 */
[----:B------:R-:W-:Y:S01]  /*e070*/  ISETP.LT.OR P4, PT, R160, 0x1a, P4 ;  /* 0x0000001aa000780c */ /* 0x000fe20002781670 */
[--C-:B------:R-:W-:Y:S01]  /*e080*/  FFMA.FTZ R179, R175, UR6, -R166.reuse ;  /* 0x00000006afb37c23 */ /* 0x100fe200080108a6 */
[----:B------:R-:W-:Y:S01]  /*e090*/  ISETP.GT.AND P2, PT, R177, 0x50, P1 ;  /* 0x00000050b100780c */ /* 0x000fe20000f44270 */
[--C-:B------:R-:W-:Y:S01]  /*e0a0*/  FFMA.FTZ R181, R147, UR6, -R166.reuse ;  /* 0x0000000693b57c23 */ /* 0x100fe200080108a6 */
[----:B------:R-:W-:Y:S01]  /*e0b0*/  FSEL R175, R130, -INF , !P5 ;  /* 0xff80000082af7808 */ /* 0x000fe20006800000 */
[----:B------:R-:W-:Y:S01]  /*e0c0*/  MUFU.EX2 R12, R174 ;  /* 0x000000ae000c7308 */ /* 0x000fe20000000800 */
[----:B0-----:R-:W-:-:S01]  /*e0d0*/  FFMA.FTZ R13, R169, UR6, -R166 ;  /* 0x00000006a90d7c23 */ /* 0x001fc200080108a6 */
[----:B------:R-:W-:Y:S01]  /*e0e0*/  FSEL R169, R21, -INF , !P4 ;  /* 0xff80000015a97808 */ /* 0x000fe20006000000 */
[----:B------:R-:W-:-:S01]  /*e0f0*/  FFMA.FTZ R182, R144, UR6, -R166 ;  /* 0x0000000690b67c23 */ /* 0x000fc200080108a6 */
[----:B------:R-:W-:Y:S01]  /*e100*/  ISETP.GT.AND P4, PT, R177, 0x29, P1 ;  /* 0x00000029b100780c */ /* 0x000fe20000f84270 */
[----:B------:R-:W-:-:S01]  /*e110*/  FFMA.FTZ R170, R185, UR6, -R166 ;  /* 0x00000006b9aa7c23 */ /* 0x000fc200080108a6 */
[----:B------:R-:W-:Y:S01]  /*e120*/  ISETP.LT.OR P2, PT, R160, 0x51, P2 ;  /* 0x00000051a000780c */ /* 0x000fe20001741670 */
[----:B------:R-:W-:-:S01]  /*e130*/  FFMA.FTZ R187, R187, UR6, -R166 ;  /* 0x00000006bbbb7c23 */ /* 0x000fc200080108a6 */
[----:B------:R0:W-:Y:S01]  /*e140*/  MUFU.EX2 R21, R13 ;  /* 0x0000000d00157308 */ /* 0x0001e20000000800 */
[C---:B------:R-:W-:Y:S01]  /*e150*/  ISETP.LT.OR P4, PT, R160.reuse, 0x2a, P4 ;  /* 0x0000002aa000780c */ /* 0x040fe20002781670 */
[--C-:B------:R-:W-:Y:S01]  /*e160*/  FFMA.FTZ R189, R189, UR6, -R166.reuse ;  /* 0x00000006bdbd7c23 */ /* 0x100fe200080108a6 */
[----:B------:R-:W-:Y:S01]  /*e170*/  ISETP.GT.AND P5, PT, R177, 0x58, P1 ;  /* 0x00000058b100780c */ /* 0x000fe20000fa4270 */
[--C-:B------:R-:W-:Y:S01]  /*e180*/  FFMA.FTZ R173, R173, UR6, -R166.reuse ;  /* 0x00000006adad7c23 */ /* 0x100fe200080108a6 */
[----:B------:R-:W-:Y:S01]  /*e190*/  FSEL R171, R123, -INF , !P4 ;  /* 0xff8000007bab7808 */ /* 0x000fe20006000000 */
[--C-:B------:R-:W-:Y:S01]  /*e1a0*/  FFMA.FTZ R191, R191, UR6, -R166.reuse ;  /* 0x00000006bfbf7c23 */ /* 0x100fe200080108a6 */
[----:B------:R-:W-:Y:S01]  /*e1b0*/  ISETP.GT.AND P4, PT, R177, 0x39, P1 ;  /* 0x00000039b100780c */ /* 0x000fe20000f84270 */
[--C-:B------:R-:W-:Y:S01]  /*e1c0*/  FFMA.FTZ R193, R193, UR6, -R166.reuse ;  /* 0x00000006c1c17c23 */ /* 0x100fe200080108a6 */
[----:B0-----:R-:W-:Y:S01]  /*e1d0*/  FMNMX.FTZ R13, R23, R172, !PT ;  /* 0x000000ac170d7209 */ /* 0x001fe20007810000 */
[--C-:B------:R-:W-:Y:S01]  /*e1e0*/  FFMA.FTZ R149, R149, UR6, -R166.reuse ;  /* 0x0000000695957c23 */ /* 0x100fe200080108a6 */
[----:B------:R-:W-:Y:S01]  /*e1f0*/  ISETP.LT.OR P4, PT, R160, 0x3a, P4 ;  /* 0x0000003aa000780c */ /* 0x000fe20002781670 */
[--C-:B------:R-:W-:Y:S01]  /*e200*/  FFMA.FTZ R154, R154, UR6, -R166.reuse ;  /* 0x000000069a9a7c23 */ /* 0x100fe200080108a6 */
[----:B------:R-:W-:Y:S01]  /*e210*/  FMNMX.FTZ R172, R14, R13, !PT ;  /* 0x0000000d0eac7209 */ /* 0x000fe20007810000 */
[--C-:B------:R-:W-:Y:S01]  /*e220*/  FFMA.FTZ R156, R156, UR6, -R166.reuse ;  /* 0x000000069c9c7c23 */ /* 0x100fe200080108a6 */
[----:B------:R-:W-:Y:S01]  /*e230*/  FSEL R132, R132, -INF , !P2 ;  /* 0xff80000084847808 */ /* 0x000fe20005000000 */
[----:B------:R-:W-:Y:S01]  /*e240*/  FFMA.FTZ R158, R158, UR6, -R166 ;  /* 0x000000069e9e7c23 */ /* 0x000fe200080108a6 */
[----:B------:R-:W-:Y:S01]  /*e250*/  FMNMX.FTZ R13, R167, R172, !PT ;  /* 0x000000aca70d7209 */ /* 0x000fe20007810000 */
[----:B------:R-:W-:Y:S01]  /*e260*/  MUFU.EX2 R168, R168 ;  /* 0x000000a800a87308 */ /* 0x000fe20000000800 */
[----:B------:R-:W-:-:S02]  /*e270*/  ISETP.LT.OR P5, PT, R160, 0x59, P5 ;  /* 0x00000059a000780c */ /* 0x000fc40002fa1670 */
[----:B------:R-:W-:Y:S02]  /*e280*/  FMNMX.FTZ R174, R18, R13, !PT ;  /* 0x0000000d12ae7209 */ /* 0x000fe40007810000 */
[----:B------:R-:W-:Y:S02]  /*e290*/  ISETP.GT.AND P2, PT, R177, 0x60, P1 ;  /* 0x00000060b100780c */ /* 0x000fe40000f44270 */
[----:B------:R-:W-:Y:S01]  /*e2a0*/  FMNMX.FTZ R13, R19, R174, !PT ;  /* 0x000000ae130d7209 */ /* 0x000fe20007810000 */
[----:B------:R-:W-:Y:S01]  /*e2b0*/  MUFU.EX2 R170, R170 ;  /* 0x000000aa00aa7308 */ /* 0x000fe20000000800 */
[----:B------:R-:W-:Y:S02]  /*e2c0*/  FSEL R147, R134, -INF , !P5 ;  /* 0xff80000086937808 */ /* 0x000fe40006800000 */
[----:B------:R-:W-:Y:S02]  /*e2d0*/  FMNMX.FTZ R174, R20, R13, !PT ;  /* 0x0000000d14ae7209 */ /* 0x000fe40007810000 */
[----:B------:R-:W-:-:S02]  /*e2e0*/  ISETP.GT.AND P5, PT, R177, 0x68, P1 ;  /* 0x00000068b100780c */ /* 0x000fc40000fa4270 */
[----:B------:R-:W-:Y:S01]  /*e2f0*/  FMNMX.FTZ R13, R169, R174, !PT ;  /* 0x000000aea90d7209 */ /* 0x000fe20007810000 */
[----:B------:R-:W-:Y:S01]  /*e300*/  MUFU.EX2 R123, R187 ;  /* 0x000000bb007b7308 */ /* 0x000fe20000000800 */
[----:B------:R-:W-:Y:S02]  /*e310*/  FSEL R174, R127, -INF , !P4 ;  /* 0xff8000007fae7808 */ /* 0x000fe40006000000 */
[----:B------:R-:W-:Y:S02]  /*e320*/  FMNMX.FTZ R176, R120, R13, !PT ;  /* 0x0000000d78b07209 */ /* 0x000fe40007810000 */
[----:B------:R-:W-:Y:S02]  /*e330*/  ISETP.GT.AND P4, PT, R177, 0x49, P1 ;  /* 0x00000049b100780c */ /* 0x000fe40000f84270 */
[----:B------:R-:W-:Y:S01]  /*e340*/  FMNMX.FTZ R13, R121, R176, !PT ;  /* 0x000000b0790d7209 */ /* 0x000fe20007810000 */
[----:B------:R-:W-:Y:S01]  /*e350*/  MUFU.EX2 R172, R189 ;  /* 0x000000bd00ac7308 */ /* 0x000fe20000000800 */
[----:B------:R-:W-:-:S02]  /*e360*/  ISETP.LT.OR P4, PT, R160, 0x4a, P4 ;  /* 0x0000004aa000780c */ /* 0x000fc40002781670 */
[----:B------:R-:W-:Y:S02]  /*e370*/  FMNMX.FTZ R180, R122, R13, !PT ;  /* 0x0000000d7ab47209 */ /* 0x000fe40007810000 */
[C---:B------:R-:W-:Y:S02]  /*e380*/  ISETP.LT.OR P2, PT, R160.reuse, 0x61, P2 ;  /* 0x00000061a000780c */ /* 0x040fe40001741670 */
[----:B------:R-:W-:Y:S01]  /*e390*/  FMNMX.FTZ R13, R171, R180, !PT ;  /* 0x000000b4ab0d7209 */ /* 0x000fe20007810000 */
[----:B------:R0:W-:Y:S01]  /*e3a0*/  MUFU.EX2 R176, R179 ;  /* 0x000000b300b07308 */ /* 0x0001e20000000800 */
[----:B------:R-:W-:Y:S02]  /*e3b0*/  ISETP.LT.OR P5, PT, R160, 0x69, P5 ;  /* 0x00000069a000780c */ /* 0x000fe40002fa1670 */
[----:B------:R-:W-:-:S04]  /*e3c0*/  FMNMX.FTZ R180, R124, R13, !PT ;  /* 0x0000000d7cb47209 */ /* 0x000fc80007810000 */
[----:B------:R-:W-:Y:S01]  /*e3d0*/  FMNMX.FTZ R13, R125, R180, !PT ;  /* 0x000000b47d0d7209 */ /* 0x000fe20007810000 */
[----:B------:R-:W-:Y:S01]  /*e3e0*/  MUFU.EX2 R173, R173 ;  /* 0x000000ad00ad7308 */ /* 0x000fe20000000800 */
[----:B0-----:R-:W-:-:S01]  /*e3f0*/  FFMA.FTZ R179, R152, UR6, -R166 ;  /* 0x0000000698b37c23 */ /* 0x001fc200080108a6 */
[----:B------:R-:W-:Y:S02]  /*e400*/  FSEL R152, R131, -INF , !P4 ;  /* 0xff80000083987808 */ /* 0x000fe40006000000 */
[----:B------:R-:W-:Y:S02]  /*e410*/  FMNMX.FTZ R13, R126, R13, !PT ;  /* 0x0000000d7e0d7209 */ /* 0x000fe40007810000 */
[----:B------:R-:W-:Y:S02]  /*e420*/  ISETP.GT.AND P4, PT, R177, 0x59, P1 ;  /* 0x00000059b100780c */ /* 0x000fe40000f84270 */
[----:B------:R-:W-:Y:S01]  /*e430*/  FMNMX.FTZ R13, R174, R13, !PT ;  /* 0x0000000dae0d7209 */ /* 0x000fe20007810000 */
[----:B------:R0:W-:Y:S01]  /*e440*/  MUFU.EX2 R131, R179 ;  /* 0x000000b300837308 */ /* 0x0001e20000000800 */
[----:B------:R-:W-:-:S02]  /*e450*/  ISETP.LT.OR P4, PT, R160, 0x5a, P4 ;  /* 0x0000005aa000780c */ /* 0x000fc40002781670 */
[----:B------:R-:W-:Y:S02]  /*e460*/  FMNMX.FTZ R180, R128, R13, !PT ;  /* 0x0000000d80b47209 */ /* 0x000fe40007810000 */
[----:B------:R-:W-:Y:S02]  /*e470*/  FSEL R144, R135, -INF , !P4 ;  /* 0xff80000087907808 */ /* 0x000fe40006000000 */
[----:B------:R-:W-:Y:S01]  /*e480*/  FMNMX.FTZ R180, R129, R180, !PT ;  /* 0x000000b481b47209 */ /* 0x000fe20007810000 */
[----:B------:R-:W-:Y:S01]  /*e490*/  MUFU.EX2 R127, R191 ;  /* 0x000000bf007f7308 */ /* 0x000fe20000000800 */
[----:B0-----:R-:W-:Y:S01]  /*e4a0*/  FSEL R179, R136, -INF , !P2 ;  /* 0xff80000088b37808 */ /* 0x001fe20005000000 */
[----:B------:R-:W-:Y:S01]  /*e4b0*/  FFMA.FTZ R136, R145, UR6, -R166 ;  /* 0x0000000691887c23 */ /* 0x000fe200080108a6 */
        /* <DEDUP_REMOVED lines=9> */
[----:B------:R-:W-:-:S02]  /*e550*/  ISETP.GT.AND P5, PT, R177, 0x78, P1 ;  /* 0x00000078b100780c */ /* 0x000fc40000fa4270 */
[----:B------:R-:W-:Y:S01]  /*e560*/  FMNMX.FTZ R13, R147, R180, !PT ;  /* 0x000000b4930d7209 */ /* 0x000fe20007810000 */
[----:B------:R-:W-:-:S01]  /*e570*/  FFMA.FTZ R180, R146, UR6, -R166 ;  /* 0x0000000692b47c23 */ /* 0x000fc200080108a6 */
[----:B------:R-:W-:Y:S01]  /*e580*/  ISETP.GT.AND P1, PT, R177, 0x79, P1 ;  /* 0x00000079b100780c */ /* 0x000fe20000f24270 */
[----:B------:R-:W-:-:S01]  /*e590*/  FFMA.FTZ R177, R148, UR6, -R166 ;  /* 0x0000000694b17c23 */ /* 0x000fc200080108a6 */
[----:B------:R-:W-:Y:S01]  /*e5a0*/  FMNMX.FTZ R146, R144, R13, !PT ;  /* 0x0000000d90927209 */ /* 0x000fe20007810000 */
[----:B------:R0:W-:Y:S01]  /*e5b0*/  MUFU.EX2 R138, R180 ;  /* 0x000000b4008a7308 */ /* 0x0001e20000000800 */
[C---:B------:R-:W-:Y:S02]  /*e5c0*/  ISETP.LT.OR P4, PT, R160.reuse, 0x6a, P4 ;  /* 0x0000006aa000780c */ /* 0x040fe40002781670 */
[----:B------:R-:W-:Y:S02]  /*e5d0*/  FMNMX.FTZ R146, R179, R146, !PT ;  /* 0x00000092b3927209 */ /* 0x000fe40007810000 */
[----:B------:R-:W-:-:S02]  /*e5e0*/  ISETP.LT.OR P2, PT, R160, 0x71, P2 ;  /* 0x00000071a000780c */ /* 0x000fc40001741670 */
[----:B------:R-:W-:Y:S01]  /*e5f0*/  FMNMX.FTZ R148, R137, R146, !PT ;  /* 0x0000009289947209 */ /* 0x000fe20007810000 */
[----:B------:R-:W-:Y:S01]  /*e600*/  MUFU.EX2 R134, R181 ;  /* 0x000000b500867308 */ /* 0x000fe20000000800 */
[----:B------:R-:W-:Y:S01]  /*e610*/  FSEL R146, R139, -INF , !P4 ;  /* 0xff8000008b927808 */ /* 0x000fe20006000000 */
[--C-:B0-----:R-:W-:Y:S01]  /*e620*/  FFMA.FTZ R180, R150, UR6, -R166.reuse ;  /* 0x0000000696b47c23 */ /* 0x101fe200080108a6 */
[----:B------:R-:W-:Y:S01]  /*e630*/  FMNMX.FTZ R13, R145, R148, !PT ;  /* 0x00000094910d7209 */ /* 0x000fe20007810000 */
        /* <DEDUP_REMOVED lines=10> */
[----:B------:R0:W-:Y:S01]  /*e6e0*/  MUFU.EX2 R141, R180 ;  /* 0x000000b4008d7308 */ /* 0x0001e20000000800 */
[----:B------:R-:W-:Y:S01]  /*e6f0*/  ISETP.LT.OR P1, PT, R160, 0x7a, P1 ;  /* 0x0000007aa000780c */ /* 0x000fe20000f21670 */
[--C-:B------:R-:W-:Y:S01]  /*e700*/  FFMA.FTZ R159, R162, UR6, -R166.reuse ;  /* 0x00000006a29f7c23 */ /* 0x100fe200080108a6 */
[----:B------:R-:W-:Y:S01]  /*e710*/  FSEL R142, R142, -INF , !P5 ;  /* 0xff8000008e8e7808 */ /* 0x000fe20006800000 */
[----:B------:R-:W-:Y:S01]  /*e720*/  FFMA.FTZ R162, R163, UR6, -R166 ;  /* 0x00000006a3a27c23 */ /* 0x000fe200080108a6 */
[----:B------:R-:W-:-:S02]  /*e730*/  FMNMX.FTZ R13, R148, R13, !PT ;  /* 0x0000000d940d7209 */ /* 0x000fc40007810000 */
[----:B------:R-:W-:Y:S01]  /*e740*/  FSEL R143, R143, -INF , !P1 ;  /* 0xff8000008f8f7808 */ /* 0x000fe20004800000 */
[----:B------:R-:W-:Y:S01]  /*e750*/  MUFU.EX2 R139, R177 ;  /* 0x000000b1008b7308 */ /* 0x000fe20000000800 */
[----:B------:R-:W-:Y:S02]  /*e760*/  FMNMX.FTZ R160, R142, R13, !PT ;  /* 0x0000000d8ea07209 */ /* 0x000fe40007810000 */
[----:B------:R-:W-:Y:S02]  /*e770*/  FSEL R163, R22, RZ, P6 ;  /* 0x000000ff16a37208 */ /* 0x000fe40003000000 */
[----:B------:R-:W-:-:S03]  /*e780*/  FMNMX.FTZ R160, R143, R160, !PT ;  /* 0x000000a08fa07209 */ /* 0x000fc60007810000 */
[----:B------:R-:W-:Y:S01]  /*e790*/  FADD.FTZ R163, -R163, R10 ;  /* 0x0000000aa3a37221 */ /* 0x000fe20000010100 */
[----:B------:R-:W-:Y:S01]  /*e7a0*/  MUFU.EX2 R135, R182 ;  /* 0x000000b600877308 */ /* 0x000fe20000000800 */
[----:B------:R-:W1:Y:S07]  /*e7b0*/  SHFL.BFLY PT, R13, R160, 0x2, 0x1f ;  /* 0x0c401f00a00d7f89 */ /* 0x000e6e00000e0000 */
[----:B------:R-:W-:Y:S08]  /*e7c0*/  MUFU.EX2 R136, R136 ;  /* 0x0000008800887308 */ /* 0x000ff00000000800 */
[----:B------:R-:W-:Y:S08]  /*e7d0*/  MUFU.EX2 R150, R150 ;  /* 0x0000009600967308 */ /* 0x000ff00000000800 */
[----:B------:R-:W-:Y:S01]  /*e7e0*/  MUFU.EX2 R151, R151 ;  /* 0x0000009700977308 */ /* 0x000fe20000000800 */
[----:B-1----:R-:W-:Y:S01]  /*e7f0*/  FMNMX.FTZ R13, R160, R13, !PT ;  /* 0x0000000da00d7209 */ /* 0x002fe20007810000 */
[--C-:B------:R-:W-:Y:S01]  /*e800*/  FFMA.FTZ R160, R161, UR6, -R166.reuse ;  /* 0x00000006a1a07c23 */ /* 0x100fe200080108a6 */
[----:B------:R-:W-:-:S01]  /*e810*/  FFMA.FTZ R161, R165, UR6, -R166 ;  /* 0x00000006a5a17c23 */ /* 0x000fc200080108a6 */
[----:B------:R-:W-:Y:S01]  /*e820*/  FFMA.FTZ R165, R164, UR6, -R166 ;  /* 0x00000006a4a57c23 */ /* 0x000fe200080108a6 */
[----:B------:R-:W-:Y:S01]  /*e830*/  IMAD.U32 R166, RZ, RZ, UR6 ;  /* 0x00000006ffa67e24 */ /* 0x000fe2000f8e00ff */
[----:B0-----:R-:W0:Y:S01]  /*e840*/  SHFL.BFLY PT, R180, R13, 0x1, 0x1f ;  /* 0x0c201f000db47f89 */ /* 0x001e2200000e0000 */
[----:B------:R-:W-:Y:S01]  /*e850*/  FMUL.FTZ R164, R163, UR6 ;  /* 0x00000006a3a47c20 */ /* 0x000fe20008410000 */
[----:B------:R1:W-:Y:S08]  /*e860*/  MUFU.EX2 R10, R165 ;  /* 0x000000a5000a7308 */ /* 0x0003f00000000800 */
[----:B------:R-:W3:Y:S08]  /*e870*/  MUFU.EX2 R164, R164 ;  /* 0x000000a400a47308 */ /* 0x000ef00000000800 */
[----:B------:R-:W-:Y:S01]  /*e880*/  MUFU.EX2 R154, R154 ;  /* 0x0000009a009a7308 */ /* 0x000fe20000000800 */
[----:B0-----:R-:W-:-:S07]  /*e890*/  FMNMX.FTZ R13, R13, R180, !PT ;  /* 0x000000b40d0d7209 */ /* 0x001fce0007810000 */
[----:B------:R-:W-:Y:S01]  /*e8a0*/  MUFU.EX2 R153, R153 ;  /* 0x0000009900997308 */ /* 0x000fe20000000800 */
[C---:B------:R-:W-:Y:S01]  /*e8b0*/  FSETP.NEU.FTZ.AND P1, PT, R13.reuse, -INF , PT ;  /* 0xff8000000d00780b */ /* 0x040fe20003f3d000 */
[----:B------:R-:W-:-:S05]  /*e8c0*/  FFMA.FTZ R166, R13, R166, -8 ;  /* 0xc10000000da67423 */ /* 0x000fca00000100a6 */
[----:B------:R-:W-:Y:S01]  /*e8d0*/  FSEL R163, R166, RZ, P1 ;  /* 0x000000ffa6a37208 */ /* 0x000fe20000800000 */
[----:B------:R-:W-:Y:S04]  /*e8e0*/  MUFU.EX2 R156, R156 ;  /* 0x0000009c009c7308 */ /* 0x000fe80000000800 */
[----:B------:R-:W-:-:S01]  /*e8f0*/  FFMA.FTZ R166, R178, UR6, -R163 ;  /* 0x00000006b2a67c23 */ /* 0x000fc200080108a3 */
[----:B------:R-:W-:Y:S01]  /*e900*/  FSEL R178, R13, RZ, P1 ;  /* 0x000000ff0db27208 */ /* 0x000fe20000800000 */
[----:B-1----:R-:W-:-:S01]  /*e910*/  FFMA.FTZ R165, R167, UR6, -R163 ;  /* 0x00000006a7a57c23 */ /* 0x002fc200080108a3 */
[--C-:B------:R-:W-:Y:S01]  /*e920*/  FFMA.FTZ R167, R169, UR6, -R163.reuse ;  /* 0x00000006a9a77c23 */ /* 0x100fe200080108a3 */
[----:B------:R-:W-:-:S01]  /*e930*/  FFMA.FTZ R169, R171, UR6, -R163 ;  /* 0x00000006aba97c23 */ /* 0x000fc200080108a3 */
[----:B------:R-:W-:Y:S01]  /*e940*/  FFMA.FTZ R23, R23, UR6, -R163 ;  /* 0x0000000617177c23 */ /* 0x000fe200080108a3 */
[----:B------:R-:W-:-:S01]  /*e950*/  FADD.FTZ R178, -R178, R9 ;  /* 0x00000009b2b27221 */ /* 0x000fc20000010100 */
        /* <DEDUP_REMOVED lines=9> */
[----:B---3--:R-:W-:-:S01]  /*e9f0*/  FFMA.FTZ R175, R164, R4, R15 ;  /* 0x00000004a4af7223 */ /* 0x008fc2000001000f */
        /* <DEDUP_REMOVED lines=23> */
[----:B0-----:R-:W-:-:S01]  /*eb70*/  FFMA.FTZ R4, R171, R3, R166 ;  /* 0x00000003ab047223 */ /* 0x001fc200000100a6 */
[----:B------:R-:W-:-:S03]  /*eb80*/  FFMA.FTZ R143, R143, UR6, -R163 ;  /* 0x000000068f8f7c23 */ /* 0x000fc600080108a3 */
[----:B------:R-:W-:-:S03]  /*eb90*/  FADD.FTZ R3, R23, R4 ;  /* 0x0000000417037221 */ /* 0x000fc60000010000 */
[----:B------:R-:W0:Y:S01]  /*eba0*/  MUFU.EX2 R18, R18 ;  /* 0x0000001200127308 */ /* 0x000e220000000800 */
[----:B-1----:R-:W-:-:S07]  /*ebb0*/  FADD.FTZ R4, R14, R3 ;  /* 0x000000030e047221 */ /* 0x002fce0000010000 */
[----:B------:R-:W1:Y:S01]  /*ebc0*/  MUFU.EX2 R19, R19 ;  /* 0x0000001300137308 */ /* 0x000e620000000800 */
[----:B---3--:R-:W-:-:S07]  /*ebd0*/  FADD.FTZ R3, R165, R4 ;  /* 0x00000004a5037221 */ /* 0x008fce0000010000 */
[----:B------:R3:W-:Y:S01]  /*ebe0*/  MUFU.EX2 R9, R177 ;  /* 0x000000b100097308 */ /* 0x0007e20000000800 */
[----:B0-----:R-:W-:-:S07]  /*ebf0*/  FADD.FTZ R152, R18, R3 ;  /* 0x0000000312987221 */ /* 0x001fce0000010000 */
[----:B------:R-:W0:Y:S01]  /*ec00*/  MUFU.EX2 R20, R20 ;  /* 0x0000001400147308 */ /* 0x000e220000000800 */
[----:B---3--:R-:W-:-:S04]  /*ec10*/  FADD.FTZ R177, R21, R178 ;  /* 0x000000b215b17221 */ /* 0x008fc80000010000 */
[----:B------:R-:W-:-:S03]  /*ec20*/  FADD.FTZ R177, R170, R177 ;  /* 0x000000b1aab17221 */ /* 0x000fc60000010000 */
[----:B------:R-:W3:Y:S01]  /*ec30*/  MUFU.EX2 R167, R167 ;  /* 0x000000a700a77308 */ /* 0x000ee20000000800 */
[----:B------:R-:W-:-:S01]  /*ec40*/  FADD.FTZ R4, R12, R177 ;  /* 0x000000b10c047221 */ /* 0x000fc20000010000 */
[----:B-1----:R-:W-:-:S03]  /*ec50*/  FADD.FTZ R177, R19, R152 ;  /* 0x0000009813b17221 */ /* 0x002fc60000010000 */
[----:B------:R-:W-:-:S03]  /*ec60*/  FADD.FTZ R3, R123, R4 ;  /* 0x000000047b037221 */ /* 0x000fc60000010000 */
[----:B------:R-:W1:Y:S01]  /*ec70*/  MUFU.EX2 R120, R120 ;  /* 0x0000007800787308 */ /* 0x000e620000000800 */
[----:B------:R-:W-:-:S01]  /*ec80*/  FADD.FTZ R4, R172, R3 ;  /* 0x00000003ac047221 */ /* 0x000fc20000010000 */
[----:B0-----:R-:W-:-:S03]  /*ec90*/  FADD.FTZ R152, R20, R177 ;  /* 0x000000b114987221 */ /* 0x001fc60000010000 */
[----:B------:R-:W-:-:S03]  /*eca0*/  FADD.FTZ R4, R173, R4 ;  /* 0x00000004ad047221 */ /* 0x000fc60000010000 */
[----:B------:R-:W0:Y:S01]  /*ecb0*/  MUFU.EX2 R121, R121 ;  /* 0x0000007900797308 */ /* 0x000e220000000800 */
[----:B---3--:R-:W-:-:S01]  /*ecc0*/  FADD.FTZ R3, R167, R152 ;  /* 0x00000098a7037221 */ /* 0x008fc20000010000 */
[----:B------:R-:W-:-:S04]  /*ecd0*/  FADD.FTZ R177, R127, R4 ;  /* 0x000000047fb17221 */ /* 0x000fc80000010000 */
[----:B------:R-:W-:Y:S02]  /*ece0*/  FADD.FTZ R177, R176, R177 ;  /* 0x000000b1b0b17221 */ /* 0x000fe40000010000 */
[----:B------:R-:W3:Y:S01]  /*ecf0*/  MUFU.EX2 R122, R122 ;  /* 0x0000007a007a7308 */ /* 0x000ee20000000800 */
[----:B-1----:R-:W-:-:S07]  /*ed00*/  FADD.FTZ R4, R120, R3 ;  /* 0x0000000378047221 */ /* 0x002fce0000010000 */
[----:B------:R-:W1:Y:S01]  /*ed10*/  MUFU.EX2 R169, R169 ;  /* 0x000000a900a97308 */ /* 0x000e620000000800 */
[----:B0-----:R-:W-:-:S01]  /*ed20*/  FADD.FTZ R3, R121, R4 ;  /* 0x0000000479037221 */ /* 0x001fc20000010000 */
[----:B------:R-:W-:-:S04]  /*ed30*/  FADD.FTZ R4, R130, R177 ;  /* 0x000000b182047221 */ /* 0x000fc80000010000 */
[----:B------:R-:W-:Y:S02]  /*ed40*/  FADD.FTZ R4, R131, R4 ;  /* 0x0000000483047221 */ /* 0x000fe40000010000 */
[----:B------:R-:W0:Y:S01]  /*ed50*/  MUFU.EX2 R124, R124 ;  /* 0x0000007c007c7308 */ /* 0x000e220000000800 */
[----:B---3--:R-:W-:-:S01]  /*ed60*/  FADD.FTZ R152, R122, R3 ;  /* 0x000000037a987221 */ /* 0x008fc20000010000 */
[----:B------:R-:W-:-:S04]  /*ed70*/  FADD.FTZ R177, R149, R4 ;  /* 0x0000000495b17221 */ /* 0x000fc80000010000 */
[----:B------:R-:W-:Y:S02]  /*ed80*/  FADD.FTZ R178, R134, R177 ;  /* 0x000000b186b27221 */ /* 0x000fe40000010000 */
[----:B------:R-:W3:Y:S01]  /*ed90*/  MUFU.EX2 R125, R125 ;  /* 0x0000007d007d7308 */ /* 0x000ee20000000800 */
[----:B-1----:R-:W-:-:S01]  /*eda0*/  FADD.FTZ R3, R169, R152 ;  /* 0x00000098a9037221 */ /* 0x002fc20000010000 */
[----:B------:R-:W-:-:S06]  /*edb0*/  FFMA.FTZ R152, R179, UR6, -R163 ;  /* 0x00000006b3987c23 */ /* 0x000fcc00080108a3 */
[----:B------:R-:W1:Y:S01]  /*edc0*/  MUFU.EX2 R126, R126 ;  /* 0x0000007e007e7308 */ /* 0x000e620000000800 */
[----:B0-----:R-:W-:-:S01]  /*edd0*/  FADD.FTZ R4, R124, R3 ;  /* 0x000000037c047221 */ /* 0x001fc20000010000 */
[----:B------:R-:W-:-:S04]  /*ede0*/  FADD.FTZ R3, R135, R178 ;  /* 0x000000b287037221 */ /* 0x000fc80000010000 */
[----:B------:R-:W-:Y:S02]  /*edf0*/  FADD.FTZ R3, R136, R3 ;  /* 0x0000000388037221 */ /* 0x000fe40000010000 */
[----:B------:R-:W0:Y:S01]  /*ee00*/  MUFU.EX2 R128, R128 ;  /* 0x0000008000807308 */ /* 0x000e220000000800 */
[----:B---3--:R-:W-:-:S04]  /*ee10*/  FADD.FTZ R4, R125, R4 ;  /* 0x000000047d047221 */ /* 0x008fc80000010000 */
[----:B------:R-:W-:Y:S01]  /*ee20*/  FADD.FTZ R177, R9, R4 ;  /* 0x0000000409b17221 */ /* 0x000fe20000010000 */
[----:B------:R-:W-:-:S02]  /*ee30*/  FADD.FTZ R4, R138, R3 ;  /* 0x000000038a047221 */ /* 0x000fc40000010000 */
[----:B------:R-:W3:Y:S01]  /*ee40*/  MUFU.EX2 R129, R129 ;  /* 0x0000008100817308 */ /* 0x000ee20000000800 */
[----:B-1----:R-:W-:-:S01]  /*ee50*/  FADD.FTZ R177, R126, R177 ;  /* 0x000000b17eb17221 */ /* 0x002fc20000010000 */
[----:B------:R-:W-:-:S06]  /*ee60*/  FADD.FTZ R4, R139, R4 ;  /* 0x000000048b047221 */ /* 0x000fcc0000010000 */
[----:B------:R-:W1:Y:S01]  /*ee70*/  MUFU.EX2 R174, R174 ;  /* 0x000000ae00ae7308 */ /* 0x000e620000000800 */
[----:B0-----:R-:W-:-:S01]  /*ee80*/  FADD.FTZ R178, R128, R177 ;  /* 0x000000b180b27221 */ /* 0x001fc20000010000 */
[----:B------:R-:W-:-:S06]  /*ee90*/  FADD.FTZ R177, R141, R4 ;  /* 0x000000048db17221 */ /* 0x000fcc0000010000 */
[----:B------:R-:W0:Y:S01]  /*eea0*/  MUFU.EX2 R175, R175 ;  /* 0x000000af00af7308 */ /* 0x000e220000000800 */
[----:B---3--:R-:W-:-:S01]  /*eeb0*/  FADD.FTZ R3, R129, R178 ;  /* 0x000000b281037221 */ /* 0x008fc20000010000 */
[----:B------:R-:W-:-:S04]  /*eec0*/  FADD.FTZ R178, R150, R177 ;  /* 0x000000b196b27221 */ /* 0x000fc80000010000 */
[----:B------:R-:W-:Y:S02]  /*eed0*/  FADD.FTZ R177, R151, R178 ;  /* 0x000000b297b17221 */ /* 0x000fe40000010000 */
[----:B------:R-:W3:Y:S01]  /*eee0*/  MUFU.EX2 R132, R132 ;  /* 0x0000008400847308 */ /* 0x000ee20000000800 */
[----:B-1----:R-:W-:-:S01]  /*eef0*/  FADD.FTZ R4, R174, R3 ;  /* 0x00000003ae047221 */ /* 0x002fc20000010000 */
[----:B------:R-:W-:-:S06]  /*ef00*/  FADD.FTZ R178, R154, R177 ;  /* 0x000000b19ab27221 */ /* 0x000fcc0000010000 */
[----:B------:R-:W1:Y:S01]  /*ef10*/  MUFU.EX2 R133, R133 ;  /* 0x0000008500857308 */ /* 0x000e620000000800 */
[----:B0-----:R-:W-:-:S07]  /*ef20*/  FADD.FTZ R3, R175, R4 ;  /* 0x00000004af037221 */ /* 0x001fce0000010000 */
[----:B------:R-:W0:Y:S01]  /*ef30*/  MUFU.EX2 R147, R147 ;  /* 0x0000009300937308 */ /* 0x000e220000000800 */
[----:B---3--:R-:W-:-:S01]  /*ef40*/  FADD.FTZ R4, R132, R3 ;  /* 0x0000000384047221 */ /* 0x008fc20000010000 */
[----:B------:R-:W-:-:S06]  /*ef50*/  FADD.FTZ R3, R153, R178 ;  /* 0x000000b299037221 */ /* 0x000fcc0000010000 */
[----:B------:R-:W3:Y:S01]  /*ef60*/  MUFU.EX2 R144, R144 ;  /* 0x0000009000907308 */ /* 0x000ee20000000800 */
[----:B-1----:R-:W-:-:S07]  /*ef70*/  FADD.FTZ R4, R133, R4 ;  /* 0x0000000485047221 */ /* 0x002fce0000010000 */
[----:B------:R-:W1:Y:S08]  /*ef80*/  MUFU.EX2 R155, R155 ;  /* 0x0000009b009b7308 */ /* 0x000e700000000800 */
[----:B------:R-:W4:Y:S08]  /*ef90*/  MUFU.EX2 R152, R152 ;  /* 0x0000009800987308 */ /* 0x000f300000000800 */
[----:B------:R-:W-:Y:S08]  /*efa0*/  MUFU.EX2 R158, R158 ;  /* 0x0000009e009e7308 */ /* 0x000ff00000000800 */
[----:B------:R-:W5:Y:S08]  /*efb0*/  MUFU.EX2 R137, R137 ;  /* 0x0000008900897308 */ /* 0x000f700000000800 */
[----:B------:R-:W-:Y:S08]  /*efc0*/  MUFU.EX2 R157, R157 ;  /* 0x0000009d009d7308 */ /* 0x000ff00000000800 */
[----:B------:R0:W2:Y:S08]  /*efd0*/  MUFU.EX2 R179, R145 ;  /* 0x0000009100b37308 */ /* 0x0000b00000000800 */
[----:B------:R-:W2:Y:S01]  /*efe0*/  MUFU.EX2 R160, R160 ;  /* 0x000000a000a07308 */ /* 0x000ea20000000800 */
[----:B0-----:R-:W-:-:S01]  /*eff0*/  FADD.FTZ R145, R147, R4 ;  /* 0x0000000493917221 */ /* 0x001fc20000010000 */
[----:B------:R-:W-:-:S03]  /*f000*/  FADD.FTZ R4, R156, R3 ;  /* 0x000000039c047221 */ /* 0x000fc60000010000 */
[----:B---3--:R-:W-:Y:S01]  /*f010*/  FADD.FTZ R145, R144, R145 ;  /* 0x0000009190917221 */ /* 0x008fe20000010000 */
[----:B-1----:R-:W-:-:S02]  /*f020*/  FADD.FTZ R3, R155, R4 ;  /* 0x000000049b037221 */ /* 0x002fc40000010000 */
[----:B------:R0:W1:Y:S01]  /*f030*/  MUFU.EX2 R180, R146 ;  /* 0x0000009200b47308 */ /* 0x0000620000000800 */
[----:B----4-:R-:W-:-:S04]  /*f040*/  FADD.FTZ R4, R152, R145 ;  /* 0x0000009198047221 */ /* 0x010fc80000010000 */
[----:B-----5:R-:W-:-:S03]  /*f050*/  FADD.FTZ R4, R137, R4 ;  /* 0x0000000489047221 */ /* 0x020fc60000010000 */
[----:B------:R-:W3:Y:S01]  /*f060*/  MUFU.EX2 R159, R159 ;  /* 0x0000009f009f7308 */ /* 0x000ee20000000800 */
[----:B0-----:R-:W-:-:S01]  /*f070*/  FADD.FTZ R146, R158, R3 ;  /* 0x000000039e927221 */ /* 0x001fc20000010000 */
[----:B--2---:R-:W-:-:S03]  /*f080*/  FADD.FTZ R4, R179, R4 ;  /* 0x00000004b3047221 */ /* 0x004fc60000010000 */
[----:B------:R-:W-:-:S03]  /*f090*/  FADD.FTZ R3, R157, R146 ;  /* 0x000000929d037221 */ /* 0x000fc60000010000 */
[----:B------:R-:W0:Y:S01]  /*f0a0*/  MUFU.EX2 R140, R140 ;  /* 0x0000008c008c7308 */ /* 0x000e220000000800 */
[----:B------:R-:W-:-:S01]  /*f0b0*/  FADD.FTZ R146, R160, R3 ;  /* 0x00000003a0927221 */ /* 0x000fc20000010000 */
[----:B-1----:R-:W-:-:S06]  /*f0c0*/  FADD.FTZ R3, R180, R4 ;  /* 0x00000004b4037221 */ /* 0x002fcc0000010000 */
[----:B------:R-:W1:Y:S01]  /*f0d0*/  MUFU.EX2 R162, R162 ;  /* 0x000000a200a27308 */ /* 0x000e620000000800 */
[----:B---3--:R-:W-:-:S07]  /*f0e0*/  FADD.FTZ R145, R159, R146 ;  /* 0x000000929f917221 */ /* 0x008fce0000010000 */
        /* <DEDUP_REMOVED lines=8> */
[----:B------:R-:W-:Y:S01]  /*f170*/  FADD.FTZ R4, R10, R145 ;  /* 0x000000910a047221 */ /* 0x000fe20000010000 */
[----:B-1----:R-:W-:-:S04]  /*f180*/  FADD.FTZ R3, R142, R3 ;  /* 0x000000038e037221 */ /* 0x002fc80000010000 */
[----:B--2---:R-:W-:Y:S01]  /*f190*/  FADD.FTZ R3, R143, R3 ;  /* 0x000000038f037221 */ /* 0x004fe20000010000 */
[----:B------:R-:W-:Y:S06]  /*f1a0*/  @!P0 BRA `(.L_x_5016) ;  /* 0x0000000000048947 */ /* 0x000fec0003800000 */
[----:B------:R-:W-:Y:S01]  /*f1b0*/  BPT.TRAP 0x1 ;  /* 0x000000040000795c */ /* 0x000fe20000300000 */
.L_x_5016:
        /* <DEDUP_REMOVED lines=139> */
.L_x_4998:
[----:B------:R-:W-:Y:S06]  /*fa70*/  BAR.ARV 0x8, 0x180 ;  /* 0x0206000000007b1d */ /* 0x000fec0000002000 */
[----:B------:R-:W-:Y:S05]  /*fa80*/  @!P0 BRA `(.L_x_5018) ;  /* 0x0000000000048947 */ /* 0x000fea0003800000 */
[----:B------:R-:W-:Y:S01]  /*fa90*/  BPT.TRAP 0x1 ;  /* 0x000000040000795c */ /* 0x000fe20000300000 */
.L_x_5018:
[----:B------:R-:W-:Y:S01]  /*faa0*/  ULEA UR11, UR31, UR36, 0x3 ;  /* 0x000000241f0b7291 */ /* 0x000fe2000f8e183f */
[----:B------:R-:W-:-:S05]  /*fab0*/  IMAD.U32 R0, RZ, RZ, UR30 ;  /* 0x0000001eff007e24 */ /* 0x000fca000f8e00ff */
[----:B------:R-:W-:-:S04]  /*fac0*/  SHF.L.U32 R0, R0, 0x1f, RZ ;  /* 0x0000001f00007819 */ /* 0x000fc800000006ff */
[----:B------:R0:W1:Y:S01]  /*fad0*/  SYNCS.PHASECHK.TRANS64.TRYWAIT P1, [UR11+0x2a850], R0 ;  /* 0x02a85000ff0075a7 */ /* 0x000062000802014b */
[----:B------:R-:W-:Y:S05]  /*fae0*/  @!P0 BRA `(.L_x_5019) ;  /* 0x0000000000048947 */ /* 0x000fea0003800000 */
[----:B------:R-:W-:Y:S01]  /*faf0*/  BPT.TRAP 0x1 ;  /* 0x000000040000795c */ /* 0x000fe20000300000 */
.L_x_5019:
[----:B-1----:R-:W-:Y:S05]  /*fb00*/  @P1 BRA `(.L_x_5020) ;  /* 0x0000000000081947 */ /* 0x002fea0003800000 */
[----:B------:R-:W1:Y:S02]  /*fb10*/  SYNCS.PHASECHK.TRANS64.TRYWAIT P1, [UR11+0x2a850], R0 ;  /* 0x02a85000ff0075a7 */ /* 0x000e64000802014b */
[----:B-1----:R-:W-:Y:S05]  /*fb20*/  @!P1 BRA `(.L_x_5021) ;  /* 0x0000008400dc9947 */ /* 0x002fea0003800000 */
.L_x_5020:
[----:B------:R-:W-:Y:S01]  /*fb30*/  UIADD3 UR36, UR36, 0x400, URZ ;  /* 0x0000040024247890 */ /* 0x000fe2000fffe03f */
[----:B------:R-:W-:Y:S01]  /*fb40*/  WARPGROUP.ARRIVE ;  /* 0x00000000000079c5 */ /* 0x000fe20000000000 */
[----:B------:R-:W-:Y:S01]  /*fb50*/  UMOV UR15, 0x40000040 ;  /* 0x40000040000f7882 */ /* 0x000fe20000000000 */
[----:B------:R-:W-:Y:S01]  /*fb60*/  ULDC.64 UR8, c[0x0][0x9a0] ;  /* 0x0002680000087ab9 */ /* 0x000fe20000000a00 */
[----:B------:R-:W-:Y:S01]  /*fb70*/  USHF.R.U32.HI UR36, URZ, 0x4, UR36 ;  /* 0x000000043f247899 */ /* 0x000fe20008011624 */
[----:B-1----:R-:W-:Y:S01]  /*fb80*/  IMAD.MOV.U32 R5, RZ, RZ, 0x3f800000 ;  /* 0x3f800000ff057424 */ /* 0x002fe200078e00ff */
[----:B------:R-:W-:Y:S02]  /*fb90*/  UISETP.NE.U32.AND UP0, UPT, UR8, URZ, UPT ;  /* 0x0000003f0800728c */ /* 0x000fe4000bf05070 */
[----:B------:R-:W-:Y:S02]  /*fba0*/  ULOP3.LUT UR36, UR36, 0x3fff, URZ, 0xc0, !UPT ;  /* 0x00003fff24247892 */ /* 0x000fe4000f8ec03f */
[----:B------:R-:W-:-:S02]  /*fbb0*/  UISETP.NE.AND.EX UP0, UPT, UR9, URZ, UPT, UP0 ;  /* 0x0000003f0900728c */ /* 0x000fc4000bf05300 */
[----:B------:R-:W-:-:S04]  /*fbc0*/  ULOP3.LUT UR10, UR36, 0x10000, URZ, 0xfc, !UPT ;  /* 0x00010000240a7892 */ /* 0x000fc8000f8efc3f */
[----:B------:R-:W-:Y:S01]  /*fbd0*/  UIMAD UR10, UR31, 0x600, UR10 ;  /* 0x000006001f0a78a4 */ /* 0x000fe2000f8e020a */
[----:B------:R-:W-:-:S03]  /*fbe0*/  PLOP3.LUT P1, PT, PT, PT, UP0, 0x80, 0x0 ;  /* 0x000000000000781c */ /* 0x000fc60003f2f008 */
[----:B------:R-:W-:Y:S01]  /*fbf0*/  UIADD3 UR4, UR10, 0x2, URZ ;  /* 0x000000020a047890 */ /* 0x000fe2000fffe03f */
[----:B------:R-:W-:Y:S02]  /*fc00*/  @UP0 ULDC.64 UR12, c[0x0][0x9c8] ;  /* 0x00027200000c0ab9 */ /* 0x000fe40000000a00 */
[----:B------:R-:W-:Y:S01]  /*fc10*/  UMOV UR14, UR10 ;  /* 0x0000000a000e7c82 */ /* 0x000fe20008000000 */
[----:B------:R-:W-:Y:S02]  /*fc20*/  @UP0 UIMAD UR7, UR39, UR12, URZ ;  /* 0x0000000c270702a4 */ /* 0x000fe4000f8e023f */
[----:B------:R-:W-:Y:S01]  /*fc30*/  QGMMA.64x192x32.F32.E4M3.E4M3 R24, R196, gdesc[UR12], R24, gsb0 ;  /* 0x02e0000cc4187df3 */ /* 0x000fe20008000818 */
[----:B------:R-:W-:Y:S01]  /*fc40*/  UMOV UR15, 0x40000040 ;  /* 0x40000040000f7882 */ /* 0x000fe20000000000 */
[----:B------:R-:W-:Y:S01]  /*fc50*/  UMOV UR14, UR4 ;  /* 0x00000004000e7c82 */ /* 0x000fe20008000000 */
[----:B------:R-:W-:Y:S02]  /*fc60*/  @UP0 UIMAD.WIDE.U32 UR4, UR41, UR12, URZ ;  /* 0x0000000c290402a5 */ /* 0x000fe4000f8e003f */
[----:B------:R-:W-:-:S03]  /*fc70*/  @UP0 UIMAD UR7, UR41, UR13, UR7 ;  /* 0x0000000d290702a4 */ /* 0x000fc6000f8e0207 */
[----:B------:R-:W-:Y:S01]  /*fc80*/  @UP0 ULDC.64 UR12, c[0x0][0x9d0] ;  /* 0x00027400000c0ab9 */ /* 0x000fe20000000a00 */
[----:B------:R-:W-:-:S04]  /*fc90*/  @UP0 UIADD3 UR5, UR5, UR7, URZ ;  /* 0x0000000705050290 */ /* 0x000fc8000fffe03f */
[----:B------:R-:W-:-:S04]  /*fca0*/  @UP0 UIMAD.WIDE.U32 UR4, UR40, UR12, UR4 ;  /* 0x0000000c280402a5 */ /* 0x000fc8000f8e0004 */
[----:B------:R-:W-:-:S06]  /*fcb0*/  @UP0 ULEA UR8, UP1, UR4, UR8, 0x2 ;  /* 0x0000000804080291 */ /* 0x000fcc000f82103f */
[----:B------:R-:W-:Y:S01]  /*fcc0*/  IMAD.U32 R6, RZ, RZ, UR8 ;  /* 0x00000008ff067e24 */ /* 0x000fe2000f8e00ff */
[----:B------:R-:W-:Y:S02]  /*fcd0*/  WARPGROUP.DEPBAR.LE gsb0, 0x0 ;  /* 0x00008000000079c5 */ /* 0x000fe40000010000 */
[----:B------:R-:W-:-:S06]  /*fce0*/  WARPGROUP.ARRIVE ;  /* 0x00000000000079c5 */ /* 0x000fcc0000000000 */
[----:B------:R-:W-:Y:S01]  /*fcf0*/  QGMMA.64x192x32.F32.E4M3.E4M3 R24, R192, gdesc[UR12], R24, gsb0 ;  /* 0x02e0000cc0187df3 */ /* 0x000fe20008000818 */
[----:B------:R-:W-:-:S04]  /*fd00*/  @UP0 USHF.R.S32.HI UR14, URZ, 0x1f, UR40 ;  /* 0x0000001f3f0e0899 */ /* 0x000fc80008011428 */
[----:B------:R-:W-:-:S04]  /*fd10*/  @UP0 UIMAD UR7, UR14, UR12, URZ ;  /* 0x0000000c0e0702a4 */ /* 0x000fc8000f8e023f */
[----:B------:R-:W-:-:S04]  /*fd20*/  @UP0 UIMAD UR7, UR40, UR13, UR7 ;  /* 0x0000000d280702a4 */ /* 0x000fc8000f8e0207 */
[----:B------:R-:W-:-:S04]  /*fd30*/  @UP0 UIADD3 UR5, UR5, UR7, URZ ;  /* 0x0000000705050290 */ /* 0x000fc8000fffe03f */
[----:B------:R-:W-:-:S06]  /*fd40*/  @UP0 ULEA.HI.X UR9, UR4, UR9, UR5, 0x2, UP1 ;  /* 0x0000000904090291 */ /* 0x000fcc00088f1405 */
[----:B------:R-:W-:-:S05]  /*fd50*/  IMAD.U32 R7, RZ, RZ, UR9 ;  /* 0x00000009ff077e24 */ /* 0x000fca000f8e00ff */
        /* <DEDUP_REMOVED lines=40> */
[----:B------:R-:W-:Y:S01]  /*ffe0*/  @P2 FFMA.FTZ R2, R3, R22, R6 ;  /* 0x0000001603022223 */ /* 0x000fe20000010006 */
[----:B------:R-:W-:Y:S02]  /*fff0*/  IMAD.MOV.U32 R0, RZ, RZ, -0x800000 ;  /* 0xff800000ff007424 */ /* 0x000fe400078e00ff */
[----:B------:R-:W-:Y:S01]  /*10000*/  @P3 FFMA.FTZ R0, R9, R13, R10 ;  /* 0x0000000d09003223 */ /* 0x000fe2000001000a */
[-C--:B--2---:R-:W-:Y:S01]  /*10010*/  FMUL.FTZ R4, R4, R5.reuse ;  /* 0x0000000504047220 */ /* 0x084fe20000410000 */
[----:B---3--:R-:W-:Y:S01]  /*10020*/  FMUL.FTZ R8, R8, R5 ;  /* 0x0000000508087220 */ /* 0x008fe20000410000 */
[----:B------:R-:W-:-:S02]  /*10030*/  WARPGROUP.DEPBAR.LE gsb0, 0x0 ;  /* 0x00008000000079c5 */ /* 0x000fc40000010000 */
[----:B------:R-:W-:Y:S05]  /*10040*/  @!P0 BRA `(.L_x_5022) ;  /* 0x0000000000048947 */ /* 0x000fea0003800000 */
[----:B------:R-:W-:Y:S01]  /*10050*/  BPT.TRAP 0x1 ;  /* 0x000000040000795c */ /* 0x000fe20000300000 */
.L_x_5022:
        /* <DEDUP_REMOVED lines=17> */
[----:B------:R-:W-:Y:S01]  /*10170*/  FMUL.FTZ R49, R65, R4 ;  /* 0x0000000441317220 */ /* 0x000fe20000410000 */
        /* <DEDUP_REMOVED lines=82> */
.L_x_4944:
        /* <DEDUP_REMOVED lines=25> */
[----:B------:R-:W-:Y:S01]  /*10830*/  SEL R140, R54, R55, P0 ;  /* 0x00000037368c7207 */ /* 0x000fe20000000000 */
[----:B------:R-:W-:Y:S01]  /*10840*/  UIADD3 UR9, UR5, UR9, URZ ;  /* 0x0000000905097290 */ /* 0x000fe2000fffe03f */
[----:B------:R-:W-:Y:S01]  /*10850*/  SEL R106, R55, R54, P0 ;  /* 0x00000036376a7207 */ /* 0x000fe20000000000 */
[----:B------:R-:W-:Y:S01]  /*10860*/  UIADD3 UR8, UR7, UR8, URZ ;  /* 0x0000000807087290 */ /* 0x000fe2000fffe03f */
[----:B------:R-:W-:-:S02]  /*10870*/  SEL R54, R65, R68, P0 ;  /* 0x0000004441367207 */ /* 0x000fc40000000000 */
[----:B------:R-:W-:Y:S02]  /*10880*/  LEA.HI R5, R6, R67, RZ, 0x7 ;  /* 0x0000004306057211 */ /* 0x000fe400078f38ff */
[----:B------:R-:W-:Y:S02]  /*10890*/  SEL R178, R25, R122, P0 ;  /* 0x0000007a19b27207 */ /* 0x000fe40000000000 */
[----:B------:R-:W-:Y:S02]  /*108a0*/  SEL R65, R68, R65, P0 ;  /* 0x0000004144417207 */ /* 0x000fe40000000000 */
[----:B------:R-:W-:Y:S02]  /*108b0*/  SEL R25, R122, R25, P0 ;  /* 0x000000197a197207 */ /* 0x000fe40000000000 */
[----:B------:R-:W-:Y:S02]  /*108c0*/  SEL R68, R82, R83, P0 ;  /* 0x0000005352447207 */ /* 0x000fe40000000000 */
[----:B------:R-:W-:-:S02]  /*108d0*/  SEL R91, R83, R82, P0 ;  /* 0x00000052535b7207 */ /* 0x000fc40000000000 */
[----:B------:R-:W-:Y:S02]  /*108e0*/  SEL R122, R4, R107, P0 ;  /* 0x0000006b047a7207 */ /* 0x000fe40000000000 */
[----:B------:R-:W-:Y:S02]  /*108f0*/  SEL R83, R107, R4, P0 ;  /* 0x000000046b537207 */ /* 0x000fe40000000000 */
[----:B------:R-:W-:Y:S02]  /*10900*/  LOP3.LUT R4, R5, 0xffffff80, RZ, 0xc0, !PT ;  /* 0xffffff8005047812 */ /* 0x000fe400078ec0ff */
[----:B------:R-:W-:Y:S02]  /*10910*/  SEL R176, R120, R49, P0 ;  /* 0x0000003178b07207 */ /* 0x000fe40000000000 */
[----:B------:R-:W-:Y:S02]  /*10920*/  SEL R22, R49, R120, P0 ;  /* 0x0000007831167207 */ /* 0x000fe40000000000 */
[----:B------:R-:W-:-:S02]  /*10930*/  SEL R120, R96, R97, P0 ;  /* 0x0000006160787207 */ /* 0x000fc40000000000 */
[----:B------:R-:W-:Y:S01]  /*10940*/  SEL R34, R97, R96, P0 ;  /* 0x0000006061227207 */ /* 0x000fe20000000000 */
[----:B------:R-:W-:Y:S01]  /*10950*/  IMAD.IADD R96, R67, 0x1, -R4 ;  /* 0x0000000143607824 */ /* 0x000fe200078e0a04 */
[----:B------:R-:W-:Y:S02]  /*10960*/  SEL R150, R56, R11, P0 ;  /* 0x0000000b38967207 */ /* 0x000fe40000000000 */
[----:B------:R-:W-:Y:S02]  /*10970*/  SEL R28, R36, R37, P0 ;  /* 0x00000025241c7207 */ /* 0x000fe40000000000 */
[----:B------:R-:W-:Y:S02]  /*10980*/  SHF.R.S32.HI R7, RZ, 0x1f, R96 ;  /* 0x0000001fff077819 */ /* 0x000fe40000011460 */
[----:B------:R-:W-:Y:S02]  /*10990*/  SEL R17, R37, R36, P0 ;  /* 0x0000002425117207 */ /* 0x000fe40000000000 */
[----:B------:R-:W-:-:S02]  /*109a0*/  SEL R56, R11, R56, P0 ;  /* 0x000000380b387207 */ /* 0x000fc40000000000 */
[----:B------:R-:W-:Y:S02]  /*109b0*/  SEL R36, R20, R45, P0 ;  /* 0x0000002d14247207 */ /* 0x000fe40000000000 */
[----:B------:R-:W-:Y:S02]  /*109c0*/  SEL R19, R45, R20, P0 ;  /* 0x000000142d137207 */ /* 0x000fe40000000000 */
[----:B------:R-:W-:Y:S02]  /*109d0*/  SHF.R.S32.HI R11, RZ, 0x7, R5 ;  /* 0x00000007ff0b7819 */ /* 0x000fe40000011405 */
[----:B------:R-:W-:Y:S02]  /*109e0*/  SEL R180, R29, R72, P0 ;  /* 0x000000481db47207 */ /* 0x000fe40000000000 */
[----:B------:R-:W-:Y:S02]  /*109f0*/  SEL R20, R72, R29, P0 ;  /* 0x0000001d48147207 */ /* 0x000fe40000000000 */
[----:B------:R-:W-:-:S02]  /*10a00*/  LEA.HI R6, R6, R67, RZ, 0x2 ;  /* 0x0000004306067211 */ /* 0x000fc400078f10ff */
[----:B------:R-:W-:Y:S02]  /*10a10*/  SEL R38, R23, R52, P0 ;  /* 0x0000003417267207 */ /* 0x000fe40000000000 */
[----:B------:R-:W-:Y:S02]  /*10a20*/  SEL R18, R52, R23, P0 ;  /* 0x0000001734127207 */ /* 0x000fe40000000000 */
[----:B------:R-:W-:Y:S02]  /*10a30*/  LEA.HI R29, R7, R96, RZ, 0x2 ;  /* 0x00000060071d7211 */ /* 0x000fe400078f10ff */
[----:B------:R-:W-:Y:S02]  /*10a40*/  SEL R182, R60, R121, P0 ;  /* 0x000000793cb67207 */ /* 0x000fe40000000000 */
[----:B------:R-:W-:Y:S02]  /*10a50*/  SEL R23, R121, R60, P0 ;  /* 0x0000003c79177207 */ /* 0x000fe40000000000 */
[----:B------:R-:W-:-:S02]  /*10a60*/  SEL R146, R15, R58, P0 ;  /* 0x0000003a0f927207 */ /* 0x000fc40000000000 */
[----:B------:R-:W-:Y:S02]  /*10a70*/  SEL R58, R58, R15, P0 ;  /* 0x0000000f3a3a7207 */ /* 0x000fe40000000000 */
[----:B------:R-:W-:Y:S01]  /*10a80*/  SEL R142, R42, R43, P0 ;  /* 0x0000002b2a8e7207 */ /* 0x000fe20000000000 */
[----:B------:R-:W0:Y:S01]  /*10a90*/  S2R R15, SR_CTAID.X ;  /* 0x00000000000f7919 */ /* 0x000e220000002500 */
[----:B------:R-:W-:Y:S02]  /*10aa0*/  SEL R60, R43, R42, P0 ;  /* 0x0000002a2b3c7207 */ /* 0x000fe40000000000 */
[----:B------:R-:W-:Y:S02]  /*10ab0*/  LEA.HI R4, R5, R11, RZ, 0x1 ;  /* 0x0000000b05047211 */ /* 0x000fe400078f08ff */
[----:B------:R-:W-:Y:S02]  /*10ac0*/  LOP3.LUT R42, R6, 0xfffffffc, RZ, 0xc0, !PT ;  /* 0xfffffffc062a7812 */ /* 0x000fe400078ec0ff */
[----:B------:R-:W-:-:S02]  /*10ad0*/  SHF.R.S32.HI R5, RZ, 0x2, R29 ;  /* 0x00000002ff057819 */ /* 0x000fc4000001141d */
[----:B------:R-:W-:Y:S01]  /*10ae0*/  SHF.R.S32.HI R6, RZ, 0x1f, R29 ;  /* 0x0000001fff067819 */ /* 0x000fe2000001141d */
[----:B------:R-:W-:Y:S01]  /*10af0*/  IMAD.IADD R67, R67, 0x1, -R42 ;  /* 0x0000000143437824 */ /* 0x000fe200078e0a2a */
[----:B------:R-:W-:Y:S02]  /*10b00*/  LOP3.LUT R4, R4, 0x3fffffe, RZ, 0xc0, !PT ;  /* 0x03fffffe04047812 */ /* 0x000fe400078ec0ff */
[----:B------:R-:W-:Y:S02]  /*10b10*/  LEA.HI R6, R6, R5, RZ, 0x3 ;  /* 0x0000000506067211 */ /* 0x000fe400078f18ff */
[----:B------:R-:W-:Y:S01]  /*10b20*/  LEA.HI R7, R7, R96, RZ, 0x5 ;  /* 0x0000006007077211 */ /* 0x000fe200078f28ff */
[----:B------:R-:W-:Y:S01]  /*10b30*/  IMAD.IADD R11, R11, 0x1, -R4 ;  /* 0x000000010b0b7824 */ /* 0x000fe200078e0a04 */
[----:B------:R-:W-:Y:S01]  /*10b40*/  LOP3.LUT R4, R6, 0xfffffff8, RZ, 0xc0, !PT ;  /* 0xfffffff806047812 */ /* 0x000fe200078ec0ff */
[----:B------:R-:W-:Y:S01]  /*10b50*/  IMAD.U32 R6, RZ, RZ, UR4 ;  /* 0x00000004ff067e24 */ /* 0x000fe2000f8e00ff */
[----:B------:R-:W-:Y:S01]  /*10b60*/  SHF.R.S32.HI R7, RZ, 0x5, R7 ;  /* 0x00000005ff077819 */ /* 0x000fe20000011407 */
[----:B------:R-:W1:Y:S01]  /*10b70*/  S2UR UR4, SR_CTAID.Y ;  /* 0x00000000000479c3 */ /* 0x000e620000002600 */
[----:B------:R-:W-:Y:S01]  /*10b80*/  SEL R184, R21, R24, P0 ;  /* 0x0000001815b87207 */ /* 0x000fe20000000000 */
[----:B------:R-:W-:Y:S01]  /*10b90*/  IMAD.IADD R4, R5, 0x1, -R4 ;  /* 0x0000000105047824 */ /* 0x000fe200078e0a04 */
[----:B------:R-:W-:-:S02]  /*10ba0*/  LEA.HI R5, R67, R67, RZ, 0x1 ;  /* 0x0000004343057211 */ /* 0x000fc400078f08ff */
[----:B------:R-:W-:Y:S01]  /*10bb0*/  SEL R21, R24, R21, P0 ;  /* 0x0000001518157207 */ /* 0x000fe20000000000 */
[----:B------:R-:W-:Y:S01]  /*10bc0*/  IMAD R42, R7, 0x10, R4 ;  /* 0x00000010072a7824 */ /* 0x000fe200078e0204 */
[----:B------:R-:W-:Y:S01]  /*10bd0*/  LOP3.LUT R44, R5, 0x1ffffffe, RZ, 0xc0, !PT ;  /* 0x1ffffffe052c7812 */ /* 0x000fe200078ec0ff */
[----:B------:R-:W-:Y:S01]  /*10be0*/  IMAD.U32 R5, RZ, RZ, UR7 ;  /* 0x00000007ff057e24 */ /* 0x000fe2000f8e00ff */
[----:B------:R-:W-:Y:S01]  /*10bf0*/  SEL R8, R9, R12, P0 ;  /* 0x0000000c09087207 */ /* 0x000fe20000000000 */
[----:B------:R-:W-:Y:S01]  /*10c00*/  IMAD R11, R11, 0x40, R42 ;  /* 0x000000400b0b7824 */ /* 0x000fe200078e022a */
[----:B------:R-:W-:Y:S01]  /*10c10*/  SEL R30, R40, R41, P0 ;  /* 0x00000029281e7207 */ /* 0x000fe20000000000 */
[----:B------:R-:W-:Y:S01]  /*10c20*/  IMAD.IADD R44, R67, 0x1, -R44 ;  /* 0x00000001432c7824 */ /* 0x000fe200078e0a2c */
[----:B------:R-:W-:Y:S01]  /*10c30*/  SEL R16, R41, R40, P0 ;  /* 0x0000002829107207 */ /* 0x000fe20000000000 */
[----:B------:R-:W-:Y:S01]  /*10c40*/  IMAD.U32 R4, RZ, RZ, UR6 ;  /* 0x00000006ff047e24 */ /* 0x000fe2000f8e00ff */
        /* <DEDUP_REMOVED lines=20> */
[----:B------:R-:W-:Y:S01]  /*10d90*/  IMAD R48, R44, 0x8, R11 ;  /* 0x000000082c307824 */ /* 0x000fe200078e020b */
[----:B------:R-:W-:Y:S02]  /*10da0*/  SEL R72, R98, R99, P0 ;  /* 0x0000006362487207 */ /* 0x000fe40000000000 */
[----:B------:R-:W-:Y:S01]  /*10db0*/  SEL R82, R99, R98, P0 ;  /* 0x0000006263527207 */ /* 0x000fe20000000000 */
[----:B0-----:R-:W-:Y:S01]  /*10dc0*/  IMAD R48, R15, 0x80, R48 ;  /* 0x000000800f307824 */ /* 0x001fe200078e0230 */
[----:B------:R-:W-:-:S02]  /*10dd0*/  SEL R160, R108, R109, P0 ;  /* 0x0000006d6ca07207 */ /* 0x000fc40000000000 */
[----:B------:R-:W-:Y:S02]  /*10de0*/  SEL R52, R109, R108, P0 ;  /* 0x0000006c6d347207 */ /* 0x000fe40000000000 */
[----:B------:R-:W-:Y:S01]  /*10df0*/  SEL R174, R76, R77, P0 ;  /* 0x0000004d4cae7207 */ /* 0x000fe20000000000 */
[----:B------:R-:W0:Y:S01]  /*10e00*/  LDC R109, c[0x0][0xbe8] ;  /* 0x0002fa00ff6d7b82 */ /* 0x000e220000000800 */
[----:B------:R-:W-:Y:S02]  /*10e10*/  SEL R27, R77, R76, P0 ;  /* 0x0000004c4d1b7207 */ /* 0x000fe40000000000 */
[----:B------:R-:W-:Y:S02]  /*10e20*/  SEL R162, R100, R101, P0 ;  /* 0x0000006564a27207 */ /* 0x000fe40000000000 */
[----:B------:R-:W-:Y:S01]  /*10e30*/  SEL R49, R101, R100, P0 ;  /* 0x0000006465317207 */ /* 0x000fe20000000000 */
[----:B------:R-:W-:Y:S01]  /*10e40*/  IMAD R100, R15, 0x80, R11 ;  /* 0x000000800f647824 */ /* 0x000fe200078e020b */
        /* <DEDUP_REMOVED lines=31> */
[----:B------:R-:W-:Y:S02]  /*11040*/  SEL R108, R81, R104, P0 ;  /* 0x00000068516c7207 */ /* 0x000fe40000000000 */
[----:B------:R-:W-:Y:S02]  /*11050*/  SEL R57, R117, R116, P0 ;  /* 0x0000007475397207 */ /* 0x000fe40000000000 */
[C---:B------:R-:W-:Y:S01]  /*11060*/  LOP3.LUT P1, RZ, R96.reuse, 0x3, RZ, 0xc0, !PT ;  /* 0x0000000360ff7812 */ /* 0x040fe2000782c0ff */
[----:B------:R-:W-:Y:S01]  /*11070*/  IMAD.IADD R96, R96, 0x1, -R29 ;  /* 0x0000000160607824 */ /* 0x000fe200078e0a1d */
[----:B------:R-:W-:Y:S02]  /*11080*/  SEL R64, R35, R64, P0 ;  /* 0x0000004023407207 */ /* 0x000fe40000000000 */
[----:B------:R-:W-:Y:S01]  /*11090*/  SEL R66, R31, R66, P0 ;  /* 0x000000421f427207 */ /* 0x000fe20000000000 */
[----:B------:R-:W-:Y:S01]  /*110a0*/  IMAD.SHL.U32 R96, R96, 0x2, RZ ;  /* 0x0000000260607824 */ /* 0x000fe200078e00ff */
[----:B------:R-:W-:-:S02]  /*110b0*/  SEL R90, R39, R90, P0 ;  /* 0x0000005a275a7207 */ /* 0x000fc40000000000 */
[----:B------:R-:W-:Y:S02]  /*110c0*/  SEL R81, R104, R81, P0 ;  /* 0x0000005168517207 */ /* 0x000fe40000000000 */
[----:B0-----:R-:W-:Y:S02]  /*110d0*/  ISETP.NE.AND P2, PT, R109, 0x1, PT ;  /* 0x000000016d00780c */ /* 0x001fe40003f45270 */
        /* <DEDUP_REMOVED lines=14> */
[----:B------:R-:W-:Y:S01]  /*111c0*/  SHFL.IDX PT, R71, R36, R3, 0x1c1f ;  /* 0x001c1f0324477589 */ /* 0x000fe200000e0000 */
[----:B0-----:R-:W-:-:S02]  /*111d0*/  SEL R92, R86, R87, P0 ;  /* 0x00000057565c7207 */ /* 0x001fc40000000000 */
[----:B------:R-:W-:Y:S01]  /*111e0*/  SEL R86, R87, R86, P0 ;  /* 0x0000005657567207 */ /* 0x000fe20000000000 */
[----:B------:R-:W0:Y:S04]  /*111f0*/  SHFL.IDX PT, R68, R13, R69, 0x1c1f ;  /* 0x001c1f450d447589 */ /* 0x000e2800000e0000 */
[----:B------:R-:W2:Y:S04]  /*11200*/  SHFL.IDX PT, R17, R17, R69, 0x1c1f ;  /* 0x001c1f4511117589 */ /* 0x000ea800000e0000 */
[----:B------:R-:W3:Y:S04]  /*11210*/  SHFL.IDX PT, R72, R19, R69, 0x1c1f ;  /* 0x001c1f4513487589 */ /* 0x000ee800000e0000 */
[----:B------:R-:W-:Y:S04]  /*11220*/  SHFL.IDX PT, R111, R180, R3, 0x1c1f ;  /* 0x001c1f03b46f7589 */ /* 0x000fe800000e0000 */
[----:B------:R-:W-:Y:S04]  /*11230*/  SHFL.IDX PT, R110, R182, R3, 0x1c1f ;  /* 0x001c1f03b66e7589 */ /* 0x000fe800000e0000 */
[----:B------:R-:W-:Y:S04]  /*11240*/  SHFL.IDX PT, R23, R23, R69, 0x1c1f ;  /* 0x001c1f4517177589 */ /* 0x000fe800000e0000 */
[----:B------:R-:W4:Y:S01]  /*11250*/  SHFL.IDX PT, R20, R20, R69, 0x1c1f ;  /* 0x001c1f4514147589 */ /* 0x000f2200000e0000 */
[----:B0-----:R-:W-:-:S03]  /*11260*/  SEL R95, R67, R68, P0 ;  /* 0x00000044435f7207 */ /* 0x001fc60000000000 */
[----:B------:R-:W-:Y:S01]  /*11270*/  SHFL.IDX PT, R115, R172, R3, 0x1c1f ;  /* 0x001c1f03ac737589 */ /* 0x000fe200000e0000 */
[----:B--2---:R-:W-:Y:S02]  /*11280*/  SEL R93, R70, R17, P0 ;  /* 0x00000011465d7207 */ /* 0x004fe40000000000 */
[----:B------:R-:W-:Y:S01]  /*11290*/  SEL R87, R17, R70, P0 ;  /* 0x0000004611577207 */ /* 0x000fe20000000000 */
[----:B------:R-:W-:Y:S01]  /*112a0*/  SHFL.IDX PT, R24, R24, R69, 0x1c1f ;  /* 0x001c1f4518187589 */ /* 0x000fe200000e0000 */
[----:B---3--:R-:W-:-:S03]  /*112b0*/  SEL R89, R71, R72, P0 ;  /* 0x0000004847597207 */ /* 0x008fc60000000000 */
[----:B------:R-:W-:Y:S04]  /*112c0*/  SHFL.IDX PT, R113, R176, R3, 0x1c1f ;  /* 0x001c1f03b0717589 */ /* 0x000fe800000e0000 */
[----:B------:R-:W-:Y:S04]  /*112d0*/  SHFL.IDX PT, R112, R178, R3, 0x1c1f ;  /* 0x001c1f03b2707589 */ /* 0x000fe800000e0000 */
[----:B------:R-:W-:Y:S04]  /*112e0*/  SHFL.IDX PT, R25, R25, R69, 0x1c1f ;  /* 0x001c1f4519197589 */ /* 0x000fe800000e0000 */
[----:B------:R-:W0:Y:S01]  /*112f0*/  SHFL.IDX PT, R22, R22, R69, 0x1c1f ;  /* 0x001c1f4516167589 */ /* 0x000e2200000e0000 */
[----:B----4-:R-:W-:-:S03]  /*11300*/  SEL R70, R111, R20, P0 ;  /* 0x000000146f467207 */ /* 0x010fc60000000000 */
[----:B------:R-:W-:Y:S04]  /*11310*/  SHFL.IDX PT, R107, R162, R3, 0x1c1f ;  /* 0x001c1f03a26b7589 */ /* 0x000fe800000e0000 */
[----:B------:R-:W2:Y:S04]  /*11320*/  SHFL.IDX PT, R12, R49, R69, 0x1c1f ;  /* 0x001c1f45310c7589 */ /* 0x000ea800000e0000 */
[----:B------:R-:W-:Y:S04]  /*11330*/  SHFL.IDX PT, R117, R168, R3, 0x1c1f ;  /* 0x001c1f03a8757589 */ /* 0x000fe800000e0000 */
        /* <DEDUP_REMOVED lines=33> */
[----:B------:R-:W5:Y:S04]  /*11550*/  SHFL.IDX PT, R108, R21, R69, 0x1c1f ;  /* 0x001c1f45156c7589 */ /* 0x000f6800000e0000 */
[----:B------:R-:W-:Y:S01]  /*11560*/  SHFL.IDX PT, R33, R33, R69, 0x1c1f ;  /* 0x001c1f4521217589 */ /* 0x000fe200000e0000 */
[----:B----4-:R-:W-:-:S02]  /*11570*/  SEL R3, R88, R9, P0 ;  /* 0x0000000958037207 */ /* 0x010fc40000000000 */
[----:B------:R-:W-:Y:S01]  /*11580*/  SEL R9, R9, R88, P0 ;  /* 0x0000005809097207 */ /* 0x000fe20000000000 */
[----:B------:R-:W-:Y:S01]  /*11590*/  SHFL.IDX PT, R16, R52, R69, 0x1c1f ;  /* 0x001c1f4534107589 */ /* 0x000fe200000e0000 */
[----:B------:R-:W-:Y:S02]  /*115a0*/  SEL R94, R98, R99, P0 ;  /* 0x00000063625e7207 */ /* 0x000fe40000000000 */
[----:B------:R-:W-:Y:S01]  /*115b0*/  SEL R88, R76, R77, P0 ;  /* 0x0000004d4c587207 */ /* 0x000fe20000000000 */
[----:B------:R-:W4:Y:S01]  /*115c0*/  SHFL.IDX PT, R32, R32, R69, 0x1c1f ;  /* 0x001c1f4520207589 */ /* 0x000f2200000e0000 */
[----:B------:R-:W-:Y:S02]  /*115d0*/  SEL R98, R99, R98, P0 ;  /* 0x0000006263627207 */ /* 0x000fe40000000000 */
[----:B------:R-:W-:Y:S01]  /*115e0*/  SEL R76, R77, R76, P0 ;  /* 0x0000004c4d4c7207 */ /* 0x000fe20000000000 */
[----:B------:R1:W-:Y:S01]  /*115f0*/  SHFL.IDX PT, R52, R66, R69, 0x1c1f ;  /* 0x001c1f4542347589 */ /* 0x0003e200000e0000 */
[----:B------:R-:W-:-:S02]  /*11600*/  SEL R99, R68, R67, P0 ;  /* 0x0000004344637207 */ /* 0x000fc40000000000 */
[----:B------:R-:W-:Y:S01]  /*11610*/  SEL R77, R72, R71, P0 ;  /* 0x00000047484d7207 */ /* 0x000fe20000000000 */
[----:B------:R-:W-:Y:S01]  /*11620*/  SHFL.IDX PT, R27, R27, R69, 0x1c1f ;  /* 0x001c1f451b1b7589 */ /* 0x000fe200000e0000 */
[----:B------:R-:W-:Y:S02]  /*11630*/  SEL R71, R110, R23, P0 ;  /* 0x000000176e477207 */ /* 0x000fe40000000000 */
[----:B------:R-:W-:Y:S01]  /*11640*/  SEL R67, R23, R110, P0 ;  /* 0x0000006e17437207 */ /* 0x000fe20000000000 */
[----:B------:R-:W4:Y:S01]  /*11650*/  SHFL.IDX PT, R41, R41, R69, 0x1c1f ;  /* 0x001c1f4529297589 */ /* 0x000f2200000e0000 */
[----:B0-----:R-:W-:Y:S02]  /*11660*/  SEL R68, R113, R22, P0 ;  /* 0x0000001671447207 */ /* 0x001fe40000000000 */
[----:B-1----:R-:W-:Y:S01]  /*11670*/  SEL R66, R20, R111, P0 ;  /* 0x0000006f14427207 */ /* 0x002fe20000000000 */
[----:B------:R-:W-:Y:S01]  /*11680*/  SHFL.IDX PT, R13, R40, R69, 0x1c1f ;  /* 0x001c1f45280d7589 */ /* 0x000fe200000e0000 */
[----:B------:R-:W0:Y:S01]  /*11690*/  LDC.64 R110, c[0x0][0xbd8] ;  /* 0x0002f600ff6e7b82 */ /* 0x000e220000000a00 */
[----:B--2---:R-:W-:-:S02]  /*116a0*/  SEL R21, R107, R12, P0 ;  /* 0x0000000c6b157207 */ /* 0x004fc40000000000 */
[----:B------:R-:W1:Y:S01]  /*116b0*/  SHFL.IDX PT, R121, R53, R69, 0x1c1f ;  /* 0x001c1f4535797589 */ /* 0x000e6200000e0000 */
[----:B------:R-:W-:Y:S02]  /*116c0*/  SEL R23, R12, R107, P0 ;  /* 0x0000006b0c177207 */ /* 0x000fe40000000000 */
[----:B---3--:R-:W-:Y:S01]  /*116d0*/  SEL R72, R74, R73, P0 ;  /* 0x000000494a487207 */ /* 0x008fe20000000000 */
[----:B------:R2:W-:Y:S01]  /*116e0*/  SHFL.IDX PT, R125, R60, R69, 0x1c1f ;  /* 0x001c1f453c7d7589 */ /* 0x0005e200000e0000 */
[----:B------:R-:W3:Y:S01]  /*116f0*/  @P2 LDC R107, c[0x0][0xbec] ;  /* 0x0002fb00ff6b2b82 */ /* 0x000ee20000000800 */
[----:B------:R-:W-:Y:S02]  /*11700*/  SEL R74, R73, R74, P0 ;  /* 0x0000004a494a7207 */ /* 0x000fe40000000000 */
[----:B------:R4:W-:Y:S01]  /*11710*/  SHFL.IDX PT, R105, R62, R69, 0x1c1f ;  /* 0x001c1f453e697589 */ /* 0x0009e200000e0000 */
[----:B-----5:R-:W-:Y:S02]  /*11720*/  SEL R73, R75, R108, P0 ;  /* 0x0000006c4b497207 */ /* 0x020fe40000000000 */
[----:B------:R-:W-:Y:S01]  /*11730*/  SEL R75, R108, R75, P0 ;  /* 0x0000004b6c4b7207 */ /* 0x000fe20000000000 */
[----:B------:R5:W-:Y:S01]  /*11740*/  SHFL.IDX PT, R19, R34, R69, 0x1c1f ;  /* 0x001c1f4522137589 */ /* 0x000be200000e0000 */
[----:B------:R-:W3:Y:S01]  /*11750*/  @P2 LDC R108, c[0x0][0xbf0] ;  /* 0x0002fc00ff6c2b82 */ /* 0x000ee20000000800 */
[----:B--2---:R-:W-:-:S02]  /*11760*/  SEL R60, R115, R24, P0 ;  /* 0x00000018733c7207 */ /* 0x004fc40000000000 */
[----:B------:R2:W-:Y:S01]  /*11770*/  SHFL.IDX PT, R18, R57, R69, 0x1c1f ;  /* 0x001c1f4539127589 */ /* 0x0005e200000e0000 */
[----:B----4-:R-:W-:-:S03]  /*11780*/  SEL R62, R24, R115, P0 ;  /* 0x00000073183e7207 */ /* 0x010fc60000000000 */
[----:B------:R4:W3:Y:S01]  /*11790*/  SHFL.IDX PT, R122, R59, R69, 0x1c1f ;  /* 0x001c1f453b7a7589 */ /* 0x0008e200000e0000 */
[----:B------:R-:W3:Y:S01]  /*117a0*/  LDC R115, c[0x0][0xc50] ;  /* 0x00031400ff737b82 */ /* 0x000ee20000000800 */
[----:B------:R-:W-:Y:S02]  /*117b0*/  SEL R24, R32, R119, P0 ;  /* 0x0000007720187207 */ /* 0x000fe40000000000 */
[----:B------:R4:W3:Y:S01]  /*117c0*/  SHFL.IDX PT, R124, R56, R69, 0x1c1f ;  /* 0x001c1f45387c7589 */ /* 0x0008e200000e0000 */
[----:B-----5:R-:W-:Y:S02]  /*117d0*/  SEL R34, R41, R104, P0 ;  /* 0x0000006829227207 */ /* 0x020fe40000000000 */
[----:B--2---:R-:W-:Y:S01]  /*117e0*/  SEL R57, R33, R116, P0 ;  /* 0x0000007421397207 */ /* 0x004fe20000000000 */
[----:B------:R2:W-:Y:S01]  /*117f0*/  SHFL.IDX PT, R126, R61, R69, 0x1c1f ;  /* 0x001c1f453d7e7589 */ /* 0x0005e200000e0000 */
[----:B-1----:R-:W-:Y:S02]  /*11800*/  SEL R40, R44, R121, P0 ;  /* 0x000000792c287207 */ /* 0x002fe40000000000 */
[----:B----4-:R-:W-:Y:S01]  /*11810*/  SEL R59, R116, R33, P0 ;  /* 0x00000021743b7207 */ /* 0x010fe20000000000 */
[----:B------:R1:W4:Y:S01]  /*11820*/  SHFL.IDX PT, R123, R58, R69, 0x1c1f ;  /* 0x001c1f453a7b7589 */ /* 0x00032200000e0000 */
[----:B------:R-:W5:Y:S01]  /*11830*/  @P2 LDC R116, c[0x0][0xbf0] ;  /* 0x0002fc00ff742b82 */ /* 0x000f620000000800 */
[----:B------:R-:W-:-:S02]  /*11840*/  SEL R56, R26, R117, P0 ;  /* 0x000000751a387207 */ /* 0x000fc40000000000 */
[----:B------:R0:W5:Y:S01]  /*11850*/  SHFL.IDX PT, R128, R63, R69, 0x1c1f ;  /* 0x001c1f453f807589 */ /* 0x00016200000e0000 */
[----:B------:R-:W-:Y:S02]  /*11860*/  SEL R33, R35, R16, P0 ;  /* 0x0000001023217207 */ /* 0x000fe40000000000 */
[----:B--2---:R-:W-:Y:S01]  /*11870*/  SEL R61, R114, R27, P0 ;  /* 0x0000001b723d7207 */ /* 0x004fe20000000000 */
[----:B------:R-:W-:Y:S01]  /*11880*/  SHFL.IDX PT, R106, R106, R69, 0x1c1f ;  /* 0x001c1f456a6a7589 */ /* 0x000fe200000e0000 */
[----:B------:R-:W-:Y:S02]  /*11890*/  SEL R35, R16, R35, P0 ;  /* 0x0000002310237207 */ /* 0x000fe40000000000 */
[----:B-1----:R-:W-:Y:S01]  /*118a0*/  SEL R58, R117, R26, P0 ;  /* 0x0000001a753a7207 */ /* 0x002fe20000000000 */
[----:B------:R1:W2:Y:S01]  /*118b0*/  SHFL.IDX PT, R49, R64, R69, 0x1c1f ;  /* 0x001c1f4540317589 */ /* 0x0002a200000e0000 */
[----:B------:R-:W4:Y:S01]  /*118c0*/  @P2 LDC R117, c[0x0][0xbec] ;  /* 0x0002fb00ff752b82 */ /* 0x000f220000000800 */
[----:B------:R-:W-:-:S02]  /*118d0*/  SEL R26, R119, R32, P0 ;  /* 0x00000020771a7207 */ /* 0x000fc40000000000 */
[----:B------:R-:W-:Y:S01]  /*118e0*/  SHFL.IDX PT, R102, R102, R69, 0x1c1f ;  /* 0x001c1f4566667589 */ /* 0x000fe200000e0000 */
[----:B0-----:R-:W-:Y:S01]  /*118f0*/  SEL R63, R27, R114, P0 ;  /* 0x000000721b3f7207 */ /* 0x001fe20000000000 */
[----:B------:R-:W-:Y:S01]  /*11900*/  IMAD R114, RZ, RZ, -UR40 ;  /* 0x80000028ff727e24 */ /* 0x000fe2000f8e02ff */
[----:B------:R-:W-:Y:S01]  /*11910*/  SEL R32, R104, R41, P0 ;  /* 0x0000002968207207 */ /* 0x000fe20000000000 */
[----:B------:R0:W2:Y:S01]  /*11920*/  SHFL.IDX PT, R53, R65, R69, 0x1c1f ;  /* 0x001c1f4541357589 */ /* 0x0000a200000e0000 */
[----:B------:R-:W-:Y:S01]  /*11930*/  IMAD R104, R110, UR39, RZ ;  /* 0x000000276e687c24 */ /* 0x000fe2000f8e02ff */
[----:B-1----:R-:W-:Y:S01]  /*11940*/  SEL R64, R22, R113, P0 ;  /* 0x0000007116407207 */ /* 0x002fe20000000000 */
[----:B---3--:R-:W-:Y:S01]  /*11950*/  IMAD R114, R115, R114, UR4 ;  /* 0x0000000473727e24 */ /* 0x008fe2000f8e0272 */
[----:B------:R-:W-:Y:S01]  /*11960*/  SHFL.IDX PT, R84, R84, R69, 0x1c1f ;  /* 0x001c1f4554547589 */ /* 0x000fe200000e0000 */
[----:B------:R-:W-:Y:S01]  /*11970*/  SEL R27, R118, R13, P0 ;  /* 0x0000000d761b7207 */ /* 0x000fe20000000000 */
[----:B------:R-:W-:Y:S01]  /*11980*/  ULDC.64 UR4, c[0x0][0xbe0] ;  /* 0x0002f80000047ab9 */ /* 0x000fe20000000a00 */
[----:B------:R-:W-:Y:S01]  /*11990*/  SEL R17, R122, R101, P0 ;  /* 0x000000657a117207 */ /* 0x000fe20000000000 */
[----:B------:R-:W-:Y:S01]  /*119a0*/  SHFL.IDX PT, R97, R97, R69, 0x1c1f ;  /* 0x001c1f4561617589 */ /* 0x000fe200000e0000 */
[----:B------:R-:W-:-:S02]  /*119b0*/  SEL R12, R103, R124, P0 ;  /* 0x0000007c670c7207 */ /* 0x000fc40000000000 */
[----:B0-----:R-:W-:Y:S01]  /*119c0*/  SEL R65, R25, R112, P0 ;  /* 0x0000007019417207 */ /* 0x001fe20000000000 */
[----:B------:R-:W-:Y:S01]  /*119d0*/  SHFL.IDX PT, R80, R80, R69, 0x1c1f ;  /* 0x001c1f4550507589 */ /* 0x000fe200000e0000 */
[----:B------:R-:W-:Y:S01]  /*119e0*/  SEL R16, R124, R103, P0 ;  /* 0x000000677c107207 */ /* 0x000fe20000000000 */
[C---:B------:R-:W-:Y:S01]  /*119f0*/  @P2 IMAD.HI.U32 R103, R48.reuse, R107, RZ ;  /* 0x0000006b30672227 */ /* 0x040fe200078e00ff */
[----:B------:R-:W-:Y:S01]  /*11a00*/  SHF.R.S32.HI R107, RZ, 0x1f, R114 ;  /* 0x0000001fff6b7819 */ /* 0x000fe20000011472 */
[----:B------:R-:W-:Y:S01]  /*11a10*/  SHFL.IDX PT, R91, R91, R69, 0x1c1f ;  /* 0x001c1f455b5b7589 */ /* 0x000fe200000e0000 */
[----:B------:R-:W-:Y:S01]  /*11a20*/  SEL R41, R45, R18, P0 ;  /* 0x000000122d297207 */ /* 0x000fe20000000000 */
[----:B----4-:R-:W-:Y:S01]  /*11a30*/  @P2 IMAD.HI.U32 R117, R48, R117, RZ ;  /* 0x0000007530752227 */ /* 0x010fe200078e00ff */
        /* <DEDUP_REMOVED lines=14> */
[----:B------:R0:W-:Y:S02]  /*11b20*/  SHFL.IDX PT, R78, R78, R69, 0x1c1f ;  /* 0x001c1f454e4e7589 */ /* 0x0001e400000e0000 */
[----:B0-----:R-:W-:-:S02]  /*11b30*/  SEL R69, R112, R25, P0 ;  /* 0x0000001970457207 */ /* 0x001fc40000000000 */
[----:B------:R-:W0:Y:S01]  /*11b40*/  LDC.64 R112, c[0x0][0xb40] ;  /* 0x0002d000ff707b82 */ /* 0x000e220000000a00 */
[----:B------:R-:W-:Y:S02]  /*11b50*/  SEL R25, R13, R118, P0 ;  /* 0x000000760d197207 */ /* 0x000fe40000000000 */
[----:B------:R-:W-:Y:S01]  /*11b60*/  SEL R13, R101, R122, P0 ;  /* 0x0000007a650d7207 */ /* 0x000fe20000000000 */
[----:B------:R-:W-:Y:S02]  /*11b70*/  IMAD R101, R111, UR41, R104 ;  /* 0x000000296f657c24 */ /* 0x000fe4000f8e0268 */
[----:B------:R-:W-:Y:S01]  /*11b80*/  IMAD.WIDE.U32 R110, R110, UR41, R6 ;  /* 0x000000296e6e7c25 */ /* 0x000fe2000f8e0006 */
[----:B------:R-:W-:Y:S02]  /*11b90*/  SEL R6, R42, R125, P0 ;  /* 0x0000007d2a067207 */ /* 0x000fe40000000000 */
[----:B-----5:R-:W-:Y:S01]  /*11ba0*/  SEL R7, R43, R128, P0 ;  /* 0x000000802b077207 */ /* 0x020fe20000000000 */
[----:B------:R-:W-:Y:S01]  /*11bb0*/  IMAD.IADD R111, R111, 0x1, R101 ;  /* 0x000000016f6f7824 */ /* 0x000fe200078e0265 */
[----:B------:R-:W-:Y:S01]  /*11bc0*/  SEL R42, R125, R42, P0 ;  /* 0x0000002a7d2a7207 */ /* 0x000fe20000000000 */
[--C-:B------:R-:W-:Y:S01]  /*11bd0*/  IMAD.MOV.U32 R101, RZ, RZ, R48.reuse ;  /* 0x000000ffff657224 */ /* 0x100fe200078e0030 */
[----:B------:R-:W-:Y:S01]  /*11be0*/  @P2 SHF.R.U32.HI R101, RZ, R108, R103 ;  /* 0x0000006cff652219 */ /* 0x000fe20000011667 */
[----:B------:R-:W-:Y:S01]  /*11bf0*/  IMAD.MOV.U32 R103, RZ, RZ, R48 ;  /* 0x000000ffff677224 */ /* 0x000fe200078e0030 */
[----:B------:R-:W-:-:S02]  /*11c00*/  @P2 SHF.R.U32.HI R103, RZ, R116, R117 ;  /* 0x00000074ff672219 */ /* 0x000fc40000011675 */
[----:B------:R-:W-:-:S03]  /*11c10*/  SEL R43, R128, R43, P0 ;  /* 0x0000002b802b7207 */ /* 0x000fc60000000000 */
[----:B------:R-:W-:Y:S02]  /*11c20*/  IMAD.MOV R108, RZ, RZ, -R103 ;  /* 0x000000ffff6c7224 */ /* 0x000fe400078e0a67 */
[C---:B0-----:R-:W-:Y:S02]  /*11c30*/  IMAD R104, R112.reuse, UR39, RZ ;  /* 0x0000002770687c24 */ /* 0x041fe4000f8e02ff */
[----:B------:R-:W-:-:S04]  /*11c40*/  IMAD.WIDE.U32 R4, R112, UR41, R4 ;  /* 0x0000002970047c25 */ /* 0x000fc8000f8e0004 */
[----:B------:R-:W-:Y:S02]  /*11c50*/  IMAD R113, R113, UR41, R104 ;  /* 0x0000002971717c24 */ /* 0x000fe4000f8e0268 */
[----:B------:R-:W-:Y:S02]  /*11c60*/  IMAD.MOV.U32 R112, RZ, RZ, R4 ;  /* 0x000000ffff707224 */ /* 0x000fe400078e0004 */
[----:B------:R-:W-:Y:S02]  /*11c70*/  IMAD.IADD R113, R5, 0x1, R113 ;  /* 0x0000000105717824 */ /* 0x000fe400078e0271 */
[C---:B------:R-:W-:Y:S02]  /*11c80*/  IMAD R5, R107.reuse, UR4, RZ ;  /* 0x000000046b057c24 */ /* 0x040fe4000f8e02ff */
[----:B------:R-:W-:Y:S02]  /*11c90*/  IMAD R107, R107, UR6, RZ ;  /* 0x000000066b6b7c24 */ /* 0x000fe4000f8e02ff */
[----:B------:R-:W-:-:S02]  /*11ca0*/  IMAD R104, R114, UR5, R5 ;  /* 0x0000000572687c24 */ /* 0x000fc4000f8e0205 */
[----:B------:R-:W-:Y:S01]  /*11cb0*/  IMAD.WIDE.U32 R4, R114, UR4, R110 ;  /* 0x0000000472047c25 */ /* 0x000fe2000f8e006e */
[----:B------:R-:W-:-:S03]  /*11cc0*/  ULDC.64 UR4, c[0x0][0xb30] ;  /* 0x0002cc0000047ab9 */ /* 0x000fc60000000a00 */
[C---:B------:R-:W-:Y:S01]  /*11cd0*/  IMAD R111, R114.reuse, UR7, R107 ;  /* 0x00000007726f7c24 */ /* 0x040fe2000f8e026b */
[----:B------:R-:W-:Y:S01]  /*11ce0*/  SHF.R.S32.HI R107, RZ, 0x1f, R101 ;  /* 0x0000001fff6b7819 */ /* 0x000fe20000011465 */
[----:B------:R-:W-:Y:S01]  /*11cf0*/  IMAD.WIDE.U32 R112, R114, UR6, R112 ;  /* 0x0000000672707c25 */ /* 0x000fe2000f8e0070 */
[----:B------:R-:W-:Y:S01]  /*11d00*/  IADD3 R110, P2, R101, R4, RZ ;  /* 0x00000004656e7210 */ /* 0x000fe20007f5e0ff */
[----:B------:R-:W-:Y:S01]  /*11d10*/  ULDC.64 UR6, c[0x0][0xbc8] ;  /* 0x0002f20000067ab9 */ /* 0x000fe20000000a00 */
[----:B------:R-:W-:Y:S01]  /*11d20*/  SHF.R.S32.HI R4, RZ, 0x1f, R103 ;  /* 0x0000001fff047819 */ /* 0x000fe20000011467 */
[----:B------:R-:W-:Y:S02]  /*11d30*/  IMAD.MOV R101, RZ, RZ, -R101 ;  /* 0x000000ffff657224 */ /* 0x000fe400078e0a65 */
[----:B------:R-:W-:Y:S01]  /*11d40*/  IMAD.IADD R113, R113, 0x1, R111 ;  /* 0x0000000171717824 */ /* 0x000fe200078e026f */
[----:B------:R-:W-:Y:S01]  /*11d50*/  IADD3.X R111, R107, R5, R104, P2, !PT ;  /* 0x000000056b6f7210 */ /* 0x000fe200017fe468 */
[----:B------:R-:W-:-:S02]  /*11d60*/  IMAD R101, R109, R101, R48 ;  /* 0x000000656d657224 */ /* 0x000fc400078e0230 */
[----:B------:R-:W-:Y:S02]  /*11d70*/  IMAD R4, R4, UR4, RZ ;  /* 0x0000000404047c24 */ /* 0x000fe4000f8e02ff */
[----:B------:R-:W-:Y:S01]  /*11d80*/  IMAD R107, R109, R108, R48 ;  /* 0x0000006c6d6b7224 */ /* 0x000fe200078e0230 */
[----:B------:R-:W-:Y:S01]  /*11d90*/  SHF.R.S32.HI R48, RZ, 0x1f, R101 ;  /* 0x0000001fff307819 */ /* 0x000fe20000011465 */
[C---:B------:R-:W-:Y:S01]  /*11da0*/  IMAD R115, R103.reuse, UR5, R4 ;  /* 0x0000000567737c24 */ /* 0x040fe2000f8e0204 */
[----:B------:R-:W0:Y:S01]  /*11db0*/  S2UR UR5, SR_CgaCtaId ;  /* 0x00000000000579c3 */ /* 0x000e220000008800 */
[----:B------:R-:W-:Y:S01]  /*11dc0*/  IMAD.WIDE.U32 R4, R103, UR4, R112 ;  /* 0x0000000467047c25 */ /* 0x000fe2000f8e0070 */
[----:B------:R-:W-:Y:S01]  /*11dd0*/  SHF.R.S32.HI R103, RZ, 0x1f, R107 ;  /* 0x0000001fff677819 */ /* 0x000fe2000001146b */
[----:B------:R-:W-:Y:S02]  /*11de0*/  UMOV UR4, 0x400 ;  /* 0x0000040000047882 */ /* 0x000fe40000000000 */
[----:B------:R-:W-:-:S02]  /*11df0*/  IMAD R48, R48, UR6, RZ ;  /* 0x0000000630307c24 */ /* 0x000fc4000f8e02ff */
[----:B------:R-:W-:Y:S02]  /*11e00*/  IMAD.IADD R5, R5, 0x1, R115 ;  /* 0x0000000105057824 */ /* 0x000fe400078e0273 */
[----:B------:R-:W-:Y:S02]  /*11e10*/  IMAD R104, R103, UR8, RZ ;  /* 0x0000000867687c24 */ /* 0x000fe4000f8e02ff */
[C---:B------:R-:W-:Y:S01]  /*11e20*/  IMAD R103, R101.reuse, UR7, R48 ;  /* 0x0000000765677c24 */ /* 0x040fe2000f8e0230 */
[----:B--2---:R-:W-:Y:S01]  /*11e30*/  SEL R48, R50, R49, P0 ;  /* 0x0000003132307207 */ /* 0x004fe20000000000 */
[----:B------:R-:W-:Y:S01]  /*11e40*/  IMAD.WIDE.U32 R110, R101, UR6, R110 ;  /* 0x00000006656e7c25 */ /* 0x000fe2000f8e006e */
[----:B------:R-:W-:Y:S01]  /*11e50*/  ULDC.64 UR6, c[0x0][0xba8] ;  /* 0x0002ea0000067ab9 */ /* 0x000fe20000000a00 */
[----:B------:R-:W-:Y:S02]  /*11e60*/  SEL R50, R49, R50, P0 ;  /* 0x0000003231327207 */ /* 0x000fe40000000000 */
[----:B------:R-:W-:Y:S01]  /*11e70*/  IMAD.WIDE.U32 R112, R107, UR8, R4 ;  /* 0x000000086b707c25 */ /* 0x000fe2000f8e0004 */
[----:B------:R-:W-:Y:S01]  /*11e80*/  LEA R108, P2, R110, UR6, 0x2 ;  /* 0x000000066e6c7c11 */ /* 0x000fe2000f8410ff */
[----:B------:R-:W-:Y:S01]  /*11e90*/  ULDC UR6, c[0x0][0xa88] ;  /* 0x0002a20000067ab9 */ /* 0x000fe20000000800 */
[----:B------:R-:W-:Y:S01]  /*11ea0*/  SEL R4, R46, R105, P0 ;  /* 0x000000692e047207 */ /* 0x000fe20000000000 */
[----:B------:R-:W-:Y:S01]  /*11eb0*/  IMAD.IADD R5, R111, 0x1, R103 ;  /* 0x000000016f057824 */ /* 0x000fe200078e0267 */
[----:B------:R-:W-:Y:S01]  /*11ec0*/  SEL R49, R51, R52, P0 ;  /* 0x0000003433317207 */ /* 0x000fe20000000000 */
[----:B------:R-:W-:Y:S01]  /*11ed0*/  IMAD R101, R107, UR9, R104 ;  /* 0x000000096b657c24 */ /* 0x000fe2000f8e0268 */
[----:B------:R-:W-:Y:S01]  /*11ee0*/  ULDC.64 UR8, c[0x0][0xb00] ;  /* 0x0002c00000087ab9 */ /* 0x000fe20000000a00 */
[----:B0-----:R-:W-:Y:S01]  /*11ef0*/  ULEA UR4, UR5, UR4, 0x18 ;  /* 0x0000000405047291 */ /* 0x001fe2000f8ec03f */
[----:B------:R-:W-:Y:S01]  /*11f00*/  LEA.HI.X R114, R110, UR7, R5, 0x2, P2 ;  /* 0x000000076e727c11 */ /* 0x000fe200090f1405 */
[----:B------:R-:W-:Y:S01]  /*11f10*/  IMAD.IADD R107, R113, 0x1, R101 ;  /* 0x00000001716b7824 */ /* 0x000fe200078e0265 */
[C---:B------:R-:W-:Y:S01]  /*11f20*/  LEA R103, P3, R112.reuse, UR8, 0x2 ;  /* 0x0000000870677c11 */ /* 0x040fe2000f8610ff */
[----:B------:R-:W-:Y:S01]  /*11f30*/  SHFL.IDX PT, R110, R108, RZ, 0x1c1f ;  /* 0x001c1fff6c6e7589 */ /* 0x000fe200000e0000 */
[----:B------:R-:W-:Y:S01]  /*11f40*/  SEL R5, R47, R106, P0 ;  /* 0x0000006a2f057207 */ /* 0x000fe20000000000 */
[----:B------:R-:W-:Y:S01]  /*11f50*/  IMAD R101, R109, UR6, RZ ;  /* 0x000000066d657c24 */ /* 0x000fe2000f8e02ff */
[----:B------:R-:W-:Y:S01]  /*11f60*/  LEA.HI.X R107, R112, UR9, R107, 0x2, P3 ;  /* 0x00000009706b7c11 */ /* 0x000fe200098f146b */
[----:B------:R-:W0:Y:S01]  /*11f70*/  SHFL.IDX PT, R111, R114, RZ, 0x1c1f ;  /* 0x001c1fff726f7589 */ /* 0x000e2200000e0000 */
[----:B------:R-:W-:Y:S01]  /*11f80*/  SEL R47, R106, R47, P0 ;  /* 0x0000002f6a2f7207 */ /* 0x000fe20000000000 */
[C---:B------:R-:W-:Y:S01]  /*11f90*/  VIADD R106, R100.reuse, 0x8 ;  /* 0x00000008646a7836 */ /* 0x040fe20000000000 */
[----:B------:R-:W-:Y:S01]  /*11fa0*/  UIADD3 UR4, UR4, 0x2a820, URZ ;  /* 0x0002a82004047890 */ /* 0x000fe2000fffe03f */
[----:B------:R-:W-:Y:S01]  /*11fb0*/  SHFL.IDX PT, R112, R108, 0x1, 0x1c1f ;  /* 0x003c1f006c707f89 */ /* 0x000fe200000e0000 */
[----:B------:R-:W-:-:S02]  /*11fc0*/  ISETP.GE.OR P2, PT, R100, R101, P1 ;  /* 0x000000656400720c */ /* 0x000fc40000f46670 */
[-C--:B------:R-:W-:Y:S01]  /*11fd0*/  ISETP.GE.OR P1, PT, R106, R101.reuse, P1 ;  /* 0x000000656a00720c */ /* 0x080fe20000f26670 */
[----:B------:R-:W1:Y:S01]  /*11fe0*/  SHFL.IDX PT, R113, R114, 0x1, 0x1c1f ;  /* 0x003c1f0072717f89 */ /* 0x000e6200000e0000 */
[----:B------:R-:W-:Y:S01]  /*11ff0*/  UPRMT UR4, URZ, 0x654, UR4 ;  /* 0x000006543f047896 */ /* 0x000fe20008000004 */
[----:B------:R-:W-:Y:S02]  /*12000*/  ISETP.GE.AND P3, PT, R100, R101, PT ;  /* 0x000000656400720c */ /* 0x000fe40003f66270 */
[----:B------:R-:W-:Y:S01]  /*12010*/  SEL R46, R105, R46, P0 ;  /* 0x0000002e692e7207 */ /* 0x000fe20000000000 */
[----:B------:R2:W3:Y:S01]  /*12020*/  SHFL.IDX PT, R104, R103, RZ, 0x1c1f ;  /* 0x001c1fff67687589 */ /* 0x0004e200000e0000 */
[----:B------:R-:W-:Y:S02]  /*12030*/  SEL R51, R52, R51, P0 ;  /* 0x0000003334337207 */ /* 0x000fe40000000000 */
[----:B------:R-:W-:Y:S01]  /*12040*/  SEL R52, R54, R53, P0 ;  /* 0x0000003536347207 */ /* 0x000fe20000000000 */
[----:B------:R2:W4:Y:S01]  /*12050*/  SHFL.IDX PT, R105, R107, RZ, 0x1c1f ;  /* 0x001c1fff6b697589 */ /* 0x00052200000e0000 */
[----:B------:R-:W-:Y:S01]  /*12060*/  SYNCS.ARRIVE.TRANS64.RED.A1T0 RZ, [UR4], RZ ;  /* 0x000000ffffff79a7 */ /* 0x000fe20008100404 */
[----:B------:R-:W-:-:S02]  /*12070*/  SEL R54, R53, R54, P0 ;  /* 0x0000003635367207 */ /* 0x000fc40000000000 */
[----:B------:R-:W-:Y:S02]  /*12080*/  SEL R53, R55, R102, P0 ;  /* 0x0000006637357207 */ /* 0x000fe40000000000 */
        /* <DEDUP_REMOVED lines=21> */
[----:B------:R-:W-:Y:S01]  /*121e0*/  @!P3 LOP3.LUT R113, R100, 0xfffffffe, RZ, 0xc0, !PT ;  /* 0xfffffffe6471b812 */ /* 0x000fe200078ec0ff */
[----:B------:R-:W-:Y:S01]  /*121f0*/  VIADD R100, R96, 0x38 ;  /* 0x0000003860647836 */ /* 0x000fe20000000000 */
[----:B------:R-:W-:Y:S01]  /*12200*/  @!P1 LEA.HI R102, R102, R102, RZ, 0x1 ;  /* 0x0000006666669211 */ /* 0x000fe200078f08ff */
[----:B------:R-:W-:Y:S01]  /*12210*/  @!P5 IMAD.WIDE R110, R111, 0x4, R104 ;  /* 0x000000046f6ed825 */ /* 0x000fe200078e0268 */
[----:B------:R-:W-:-:S02]  /*12220*/  ISETP.GE.AND P4, PT, R0, UR4, PT ;  /* 0x0000000400007c0c */ /* 0x000fc4000bf86270 */
[----:B------:R-:W-:Y:S02]  /*12230*/  @!P2 LEA.HI R112, R112, R112, RZ, 0x1 ;  /* 0x000000707070a211 */ /* 0x000fe400078f08ff */
[----:B------:R1:W-:Y:S01]  /*12240*/  @!P5 ST.E.64 desc[UR46][R110.64], R98 ;  /* 0x000000626e00d985 */ /* 0x0003e2000c101b2e */
[----:B------:R-:W-:Y:S02]  /*12250*/  ISETP.GE.AND P5, PT, R114, UR4, PT ;  /* 0x0000000472007c0c */ /* 0x000fe4000bfa6270 */
[----:B------:R-:W-:Y:S01]  /*12260*/  @!P1 LOP3.LUT R115, R102, 0xfffffffe, RZ, 0xc0, !PT ;  /* 0xfffffffe66739812 */ /* 0x000fe200078ec0ff */
[--C-:B0-----:R-:W-:Y:S01]  /*12270*/  @!P3 IMAD.WIDE R94, R113, 0x4, R104.reuse ;  /* 0x00000004715eb825 */ /* 0x101fe200078e0268 */
[----:B------:R-:W-:Y:S02]  /*12280*/  ISETP.GE.AND P6, PT, R100, UR4, PT ;  /* 0x0000000464007c0c */ /* 0x000fe4000bfc6270 */
[----:B------:R-:W-:Y:S01]  /*12290*/  @!P2 LOP3.LUT R109, R112, 0xfffffffe, RZ, 0xc0, !PT ;  /* 0xfffffffe706da812 */ /* 0x000fe200078ec0ff */
[----:B------:R-:W-:Y:S01]  /*122a0*/  VIADD R102, R96, 0x40 ;  /* 0x0000004060667836 */ /* 0x000fe20000000000 */
[----:B------:R-:W-:Y:S01]  /*122b0*/  @!P4 LEA.HI R0, R0, R0, RZ, 0x1 ;  /* 0x000000000000c211 */ /* 0x000fe200078f08ff */
[----:B------:R0:W-:Y:S02]  /*122c0*/  @!P3 ST.E.64 desc[UR46][R94.64], R92 ;  /* 0x0000005c5e00b985 */ /* 0x0001e4000c101b2e */
[----:B------:R-:W-:Y:S01]  /*122d0*/  @!P2 IMAD.WIDE R108, R109, 0x4, R104 ;  /* 0x000000046d6ca825 */ /* 0x000fe200078e0268 */
[----:B------:R-:W-:-:S02]  /*122e0*/  ISETP.GE.AND P3, PT, R102, UR4, PT ;  /* 0x0000000466007c0c */ /* 0x000fc4000bf66270 */
[----:B-1----:R-:W-:Y:S01]  /*122f0*/  @!P4 LOP3.LUT R111, R0, 0xfffffffe, RZ, 0xc0, !PT ;  /* 0xfffffffe006fc812 */ /* 0x002fe200078ec0ff */
[----:B------:R-:W-:Y:S01]  /*12300*/  @!P1 IMAD.WIDE R98, R115, 0x4, R104 ;  /* 0x0000000473629825 */ /* 0x000fe200078e0268 */
[----:B------:R-:W-:Y:S02]  /*12310*/  @!P5 LEA.HI R114, R114, R114, RZ, 0x1 ;  /* 0x000000727272d211 */ /* 0x000fe400078f08ff */
[----:B------:R-:W-:Y:S01]  /*12320*/  @!P6 LEA.HI R100, R100, R100, RZ, 0x1 ;  /* 0x000000646464e211 */ /* 0x000fe200078f08ff */
[C---:B------:R-:W-:Y:S01]  /*12330*/  VIADD R110, R96.reuse, 0x48 ;  /* 0x00000048606e7836 */ /* 0x040fe20000000000 */
[----:B------:R1:W-:Y:S01]  /*12340*/  @!P1 ST.E.64 desc[UR46][R98.64], R86 ;  /* 0x0000005662009985 */ /* 0x0003e2000c101b2e */
[----:B------:R-:W-:Y:S01]  /*12350*/  VIADD R0, R96, 0x50 ;  /* 0x0000005060007836 */ /* 0x000fe20000000000 */
[----:B0-----:R-:W-:Y:S02]  /*12360*/  @!P5 LOP3.LUT R93, R114, 0xfffffffe, RZ, 0xc0, !PT ;  /* 0xfffffffe725dd812 */ /* 0x001fe400078ec0ff */
[----:B------:R0:W-:Y:S01]  /*12370*/  @!P2 ST.E.64 desc[UR46][R108.64], R88 ;  /* 0x000000586c00a985 */ /* 0x0001e2000c101b2e */
[----:B------:R-:W-:-:S02]  /*12380*/  ISETP.GE.AND P1, PT, R110, UR4, PT ;  /* 0x000000046e007c0c */ /* 0x000fc4000bf26270 */
[----:B------:R-:W-:Y:S02]  /*12390*/  ISETP.GE.AND P2, PT, R0, UR4, PT ;  /* 0x0000000400007c0c */ /* 0x000fe4000bf46270 */
[----:B------:R-:W-:Y:S02]  /*123a0*/  @!P6 LOP3.LUT R95, R100, 0xfffffffe, RZ, 0xc0, !PT ;  /* 0xfffffffe645fe812 */ /* 0x000fe400078ec0ff */
[----:B------:R-:W-:Y:S01]  /*123b0*/  @!P3 LEA.HI R102, R102, R102, RZ, 0x1 ;  /* 0x000000666666b211 */ /* 0x000fe200078f08ff */
[----:B-1----:R-:W-:-:S04]  /*123c0*/  @!P4 IMAD.WIDE R86, R111, 0x4, R104 ;  /* 0x000000046f56c825 */ /* 0x002fc800078e0268 */
[----:B------:R-:W-:Y:S01]  /*123d0*/  VIADD R98, R96, 0x58 ;  /* 0x0000005860627836 */ /* 0x000fe20000000000 */
[----:B------:R1:W-:Y:S01]  /*123e0*/  @!P4 ST.E.64 desc[UR46][R86.64], R76 ;  /* 0x0000004c5600c985 */ /* 0x0003e2000c101b2e */
[--C-:B0-----:R-:W-:Y:S01]  /*123f0*/  @!P5 IMAD.WIDE R88, R93, 0x4, R104.reuse ;  /* 0x000000045d58d825 */ /* 0x101fe200078e0268 */
[----:B------:R-:W-:Y:S02]  /*12400*/  @!P1 LEA.HI R110, R110, R110, RZ, 0x1 ;  /* 0x0000006e6e6e9211 */ /* 0x000fe400078f08ff */
[----:B------:R-:W-:Y:S01]  /*12410*/  ISETP.GE.AND P4, PT, R98, UR4, PT ;  /* 0x0000000462007c0c */ /* 0x000fe2000bf86270 */
[----:B------:R-:W-:Y:S01]  /*12420*/  @!P6 IMAD.WIDE R92, R95, 0x4, R104 ;  /* 0x000000045f5ce825 */ /* 0x000fe200078e0268 */
[----:B------:R-:W-:Y:S01]  /*12430*/  @!P3 LOP3.LUT R95, R102, 0xfffffffe, RZ, 0xc0, !PT ;  /* 0xfffffffe665fb812 */ /* 0x000fe200078ec0ff */
[----:B------:R0:W-:Y:S01]  /*12440*/  @!P5 ST.E.64 desc[UR46][R88.64], R72 ;  /* 0x000000485800d985 */ /* 0x0001e2000c101b2e */
[----:B------:R-:W-:Y:S01]  /*12450*/  @!P2 LEA.HI R0, R0, R0, RZ, 0x1 ;  /* 0x000000000000a211 */ /* 0x000fe200078f08ff */
[----:B------:R-:W-:-:S02]  /*12460*/  VIADD R99, R96, 0x60 ;  /* 0x0000006060637836 */ /* 0x000fc40000000000 */
[--C-:B------:R-:W-:Y:S01]  /*12470*/  @!P3 IMAD.WIDE R94, R95, 0x4, R104.reuse ;  /* 0x000000045f5eb825 */ /* 0x100fe200078e0268 */
[----:B------:R2:W-:Y:S01]  /*12480*/  @!P6 ST.E.64 desc[UR46][R92.64], R74 ;  /* 0x0000004a5c00e985 */ /* 0x0005e2000c101b2e */
[----:B-1----:R-:W-:Y:S02]  /*12490*/  @!P1 LOP3.LUT R77, R110, 0xfffffffe, RZ, 0xc0, !PT ;  /* 0xfffffffe6e4d9812 */ /* 0x002fe400078ec0ff */
[----:B------:R-:W-:Y:S01]  /*124a0*/  VIADD R76, R96, 0x70 ;  /* 0x00000070604c7836 */ /* 0x000fe20000000000 */
[----:B------:R-:W-:Y:S01]  /*124b0*/  @!P2 LOP3.LUT R87, R0, 0xfffffffe, RZ, 0xc0, !PT ;  /* 0xfffffffe0057a812 */ /* 0x000fe200078ec0ff */
[----:B------:R1:W-:Y:S01]  /*124c0*/  @!P3 ST.E.64 desc[UR46][R94.64], R70 ;  /* 0x000000465e00b985 */ /* 0x0003e2000c101b2e */
[----:B------:R-:W-:Y:S01]  /*124d0*/  @!P4 LEA.HI R98, R98, R98, RZ, 0x1 ;  /* 0x000000626262c211 */ /* 0x000fe200078f08ff */
[----:B------:R-:W-:Y:S01]  /*124e0*/  VIADD R0, R96, 0x68 ;  /* 0x0000006860007836 */ /* 0x000fe20000000000 */
[----:B------:R-:W-:Y:S01]  /*124f0*/  ISETP.GE.AND P3, PT, R99, UR4, PT ;  /* 0x0000000463007c0c */ /* 0x000fe2000bf66270 */
[----:B0-----:R-:W-:Y:S01]  /*12500*/  @!P1 IMAD.WIDE R72, R77, 0x4, R104 ;  /* 0x000000044d489825 */ /* 0x001fe200078e0268 */
[----:B------:R-:W-:-:S03]  /*12510*/  ISETP.GE.AND P6, PT, R76, UR4, PT ;  /* 0x000000044c007c0c */ /* 0x000fc6000bfc6270 */
[----:B------:R-:W-:Y:S01]  /*12520*/  VIADD R77, R96, 0x78 ;  /* 0x00000078604d7836 */ /* 0x000fe20000000000 */
[----:B------:R0:W-:Y:S01]  /*12530*/  @!P1 ST.E.64 desc[UR46][R72.64], R66 ;  /* 0x0000004248009985 */ /* 0x0001e2000c101b2e */
[----:B--2---:R-:W-:Y:S01]  /*12540*/  @!P2 IMAD.WIDE R74, R87, 0x4, R104 ;  /* 0x00000004574aa825 */ /* 0x004fe200078e0268 */
[----:B------:R-:W-:Y:S02]  /*12550*/  ISETP.GE.AND P1, PT, R0, UR4, PT ;  /* 0x0000000400007c0c */ /* 0x000fe4000bf26270 */
[----:B------:R-:W-:Y:S01]  /*12560*/  ISETP.GE.AND P5, PT, R77, UR4, PT ;  /* 0x000000044d007c0c */ /* 0x000fe2000bfa6270 */
[----:B------:R-:W-:Y:S01]  /*12570*/  VIADD R86, R96, 0x80 ;  /* 0x0000008060567836 */ /* 0x000fe20000000000 */
[----:B-1----:R-:W-:Y:S01]  /*12580*/  @!P4 LOP3.LUT R71, R98, 0xfffffffe, RZ, 0xc0, !PT ;  /* 0xfffffffe6247c812 */ /* 0x002fe200078ec0ff */
[----:B------:R-:W-:Y:S01]  /*12590*/  VIADD R87, R96, 0x88 ;  /* 0x0000008860577836 */ /* 0x000fe20000000000 */
[----:B------:R1:W-:Y:S01]  /*125a0*/  @!P2 ST.E.64 desc[UR46][R74.64], R68 ;  /* 0x000000444a00a985 */ /* 0x0003e2000c101b2e */
[----:B------:R-:W-:-:S02]  /*125b0*/  @!P3 LEA.HI R99, R99, R99, RZ, 0x1 ;  /* 0x000000636363b211 */ /* 0x000fc400078f08ff */
[----:B------:R-:W-:Y:S02]  /*125c0*/  ISETP.GE.AND P2, PT, R86, UR4, PT ;  /* 0x0000000456007c0c */ /* 0x000fe4000bf46270 */
[----:B------:R-:W-:Y:S01]  /*125d0*/  @!P6 LEA.HI R76, R76, R76, RZ, 0x1 ;  /* 0x0000004c4c4ce211 */ /* 0x000fe200078f08ff */
[----:B0-----:R-:W-:Y:S01]  /*125e0*/  @!P4 IMAD.WIDE R66, R71, 0x4, R104 ;  /* 0x000000044742c825 */ /* 0x001fe200078e0268 */
[----:B------:R-:W-:Y:S02]  /*125f0*/  @!P1 LEA.HI R0, R0, R0, RZ, 0x1 ;  /* 0x0000000000009211 */ /* 0x000fe400078f08ff */
[----:B------:R-:W-:Y:S02]  /*12600*/  @!P6 LOP3.LUT R73, R76, 0xfffffffe, RZ, 0xc0, !PT ;  /* 0xfffffffe4c49e812 */ /* 0x000fe400078ec0ff */
[----:B------:R0:W-:Y:S01]  /*12610*/  @!P4 ST.E.64 desc[UR46][R66.64], R64 ;  /* 0x000000404200c985 */ /* 0x0001e2000c101b2e */
[----:B------:R-:W-:Y:S02]  /*12620*/  ISETP.GE.AND P4, PT, R87, UR4, PT ;  /* 0x0000000457007c0c */ /* 0x000fe4000bf86270 */
[----:B-1----:R-:W-:-:S02]  /*12630*/  @!P3 LOP3.LUT R69, R99, 0xfffffffe, RZ, 0xc0, !PT ;  /* 0xfffffffe6345b812 */ /* 0x002fc400078ec0ff */
[----:B------:R-:W-:Y:S02]  /*12640*/  @!P5 LEA.HI R77, R77, R77, RZ, 0x1 ;  /* 0x0000004d4d4dd211 */ /* 0x000fe400078f08ff */
[----:B------:R-:W-:Y:S01]  /*12650*/  @!P1 LOP3.LUT R71, R0, 0xfffffffe, RZ, 0xc0, !PT ;  /* 0xfffffffe00479812 */ /* 0x000fe200078ec0ff */
[----:B------:R-:W-:Y:S01]  /*12660*/  @!P3 IMAD.WIDE R68, R69, 0x4, R104 ;  /* 0x000000044544b825 */ /* 0x000fe200078e0268 */
[----:B------:R-:W-:-:S03]  /*12670*/  @!P2 LEA.HI R86, R86, R86, RZ, 0x1 ;  /* 0x000000565656a211 */ /* 0x000fc600078f08ff */
[--C-:B------:R-:W-:Y:S01]  /*12680*/  @!P1 IMAD.WIDE R70, R71, 0x4, R104.reuse ;  /* 0x0000000447469825 */ /* 0x100fe200078e0268 */
[----:B------:R1:W-:Y:S01]  /*12690*/  @!P3 ST.E.64 desc[UR46][R68.64], R60 ;  /* 0x0000003c4400b985 */ /* 0x0003e2000c101b2e */
[----:B------:R-:W-:Y:S02]  /*126a0*/  @!P4 LEA.HI R87, R87, R87, RZ, 0x1 ;  /* 0x000000575757c211 */ /* 0x000fe400078f08ff */
[----:B0-----:R-:W-:Y:S01]  /*126b0*/  @!P5 LOP3.LUT R67, R77, 0xfffffffe, RZ, 0xc0, !PT ;  /* 0xfffffffe4d43d812 */ /* 0x001fe200078ec0ff */
[--C-:B------:R-:W-:Y:S01]  /*126c0*/  @!P6 IMAD.WIDE R64, R73, 0x4, R104.reuse ;  /* 0x000000044940e825 */ /* 0x100fe200078e0268 */
[----:B------:R-:W-:Y:S01]  /*126d0*/  @!P2 LOP3.LUT R73, R86, 0xfffffffe, RZ, 0xc0, !PT ;  /* 0xfffffffe5649a812 */ /* 0x000fe200078ec0ff */
[----:B------:R0:W-:Y:S01]  /*126e0*/  @!P1 ST.E.64 desc[UR46][R70.64], R62 ;  /* 0x0000003e46009985 */ /* 0x0001e2000c101b2e */
[----:B------:R-:W-:Y:S01]  /*126f0*/  @!P4 LOP3.LUT R87, R87, 0xfffffffe, RZ, 0xc0, !PT ;  /* 0xfffffffe5757c812 */ /* 0x000fe200078ec0ff */
[----:B------:R-:W-:Y:S02]  /*12700*/  @!P5 IMAD.WIDE R66, R67, 0x4, R104 ;  /* 0x000000044342d825 */ /* 0x000fe400078e0268 */
[----:B------:R2:W-:Y:S02]  /*12710*/  @!P6 ST.E.64 desc[UR46][R64.64], R58 ;  /* 0x0000003a4000e985 */ /* 0x0005e4000c101b2e */
[----:B------:R-:W-:-:S02]  /*12720*/  VIADD R0, R96, 0x90 ;  /* 0x0000009060007836 */ /* 0x000fc40000000000 */
[--C-:B-1----:R-:W-:Y:S01]  /*12730*/  @!P2 IMAD.WIDE R60, R73, 0x4, R104.reuse ;  /* 0x00000004493ca825 */ /* 0x102fe200078e0268 */
[----:B------:R-:W-:Y:S02]  /*12740*/  @!P5 ST.E.64 desc[UR46][R66.64], R56 ;  /* 0x000000384200d985 */ /* 0x000fe4000c101b2e */
[----:B------:R-:W-:Y:S01]  /*12750*/  ISETP.GE.AND P1, PT, R0, UR4, PT ;  /* 0x0000000400007c0c */ /* 0x000fe2000bf26270 */
[----:B------:R-:W-:Y:S01]  /*12760*/  VIADD R68, R96, 0x98 ;  /* 0x0000009860447836 */ /* 0x000fe20000000000 */
[----:B------:R-:W-:Y:S01]  /*12770*/  @!P2 ST.E.64 desc[UR46][R60.64], R26 ;  /* 0x0000001a3c00a985 */ /* 0x000fe2000c101b2e */
[----:B0-----:R-:W-:-:S03]  /*12780*/  @!P4 IMAD.WIDE R62, R87, 0x4, R104 ;  /* 0x00000004573ec825 */ /* 0x001fc600078e0268 */
[----:B------:R-:W-:Y:S01]  /*12790*/  ISETP.GE.AND P2, PT, R68, UR4, PT ;  /* 0x0000000444007c0c */ /* 0x000fe2000bf46270 */
[C---:B------:R-:W-:Y:S01]  /*127a0*/  VIADD R69, R96.reuse, 0xa0 ;  /* 0x000000a060457836 */ /* 0x040fe20000000000 */
[----:B------:R0:W-:Y:S01]  /*127b0*/  @!P4 ST.E.64 desc[UR46][R62.64], R24 ;  /* 0x000000183e00c985 */ /* 0x0001e2000c101b2e */
[C---:B------:R-:W-:Y:S02]  /*127c0*/  VIADD R70, R96.reuse, 0xa8 ;  /* 0x000000a860467836 */ /* 0x040fe40000000000 */
[C---:B--2---:R-:W-:Y:S01]  /*127d0*/  VIADD R58, R96.reuse, 0xb0 ;  /* 0x000000b0603a7836 */ /* 0x044fe20000000000 */
[----:B------:R-:W-:Y:S01]  /*127e0*/  ISETP.GE.AND P3, PT, R69, UR4, PT ;  /* 0x0000000445007c0c */ /* 0x000fe2000bf66270 */
[----:B------:R-:W-:Y:S01]  /*127f0*/  VIADD R59, R96, 0xb8 ;  /* 0x000000b8603b7836 */ /* 0x000fe20000000000 */
[----:B------:R-:W-:Y:S02]  /*12800*/  ISETP.GE.AND P4, PT, R70, UR4, PT ;  /* 0x0000000446007c0c */ /* 0x000fe4000bf86270 */
[----:B------:R-:W-:-:S02]  /*12810*/  ISETP.GE.AND P5, PT, R58, UR4, PT ;  /* 0x000000043a007c0c */ /* 0x000fc4000bfa6270 */
[----:B------:R-:W-:Y:S02]  /*12820*/  ISETP.GE.AND P6, PT, R59, UR4, PT ;  /* 0x000000043b007c0c */ /* 0x000fe4000bfc6270 */
[----:B------:R-:W-:Y:S02]  /*12830*/  @!P1 LEA.HI R0, R0, R0, RZ, 0x1 ;  /* 0x0000000000009211 */ /* 0x000fe400078f08ff */
[----:B------:R-:W-:Y:S02]  /*12840*/  @!P2 LEA.HI R68, R68, R68, RZ, 0x1 ;  /* 0x000000444444a211 */ /* 0x000fe400078f08ff */
[----:B0-----:R-:W-:Y:S02]  /*12850*/  @!P1 LOP3.LUT R25, R0, 0xfffffffe, RZ, 0xc0, !PT ;  /* 0xfffffffe00199812 */ /* 0x001fe400078ec0ff */
[----:B------:R-:W-:Y:S02]  /*12860*/  @!P3 LEA.HI R69, R69, R69, RZ, 0x1 ;  /* 0x000000454545b211 */ /* 0x000fe400078f08ff */
[----:B------:R-:W-:-:S02]  /*12870*/  @!P4 LEA.HI R70, R70, R70, RZ, 0x1 ;  /* 0x000000464646c211 */ /* 0x000fc400078f08ff */
[----:B------:R-:W-:Y:S02]  /*12880*/  @!P5 LEA.HI R58, R58, R58, RZ, 0x1 ;  /* 0x0000003a3a3ad211 */ /* 0x000fe400078f08ff */
[----:B------:R-:W-:Y:S02]  /*12890*/  @!P6 LEA.HI R24, R59, R59, RZ, 0x1 ;  /* 0x0000003b3b18e211 */ /* 0x000fe400078f08ff */
[----:B------:R-:W-:Y:S02]  /*128a0*/  @!P2 LOP3.LUT R27, R68, 0xfffffffe, RZ, 0xc0, !PT ;  /* 0xfffffffe441ba812 */ /* 0x000fe400078ec0ff */
[----:B------:R-:W-:Y:S02]  /*128b0*/  @!P3 LOP3.LUT R57, R69, 0xfffffffe, RZ, 0xc0, !PT ;  /* 0xfffffffe4539b812 */ /* 0x000fe400078ec0ff */
[----:B------:R-:W-:Y:S01]  /*128c0*/  @!P4 LOP3.LUT R59, R70, 0xfffffffe, RZ, 0xc0, !PT ;  /* 0xfffffffe463bc812 */ /* 0x000fe200078ec0ff */
[----:B------:R-:W-:Y:S01]  /*128d0*/  @!P2 IMAD.WIDE R26, R27, 0x4, R104 ;  /* 0x000000041b1aa825 */ /* 0x000fe200078e0268 */
[----:B------:R-:W-:-:S02]  /*128e0*/  @!P5 LOP3.LUT R61, R58, 0xfffffffe, RZ, 0xc0, !PT ;  /* 0xfffffffe3a3dd812 */ /* 0x000fc400078ec0ff */
[----:B------:R-:W-:Y:S01]  /*128f0*/  @!P6 LOP3.LUT R63, R24, 0xfffffffe, RZ, 0xc0, !PT ;  /* 0xfffffffe183fe812 */ /* 0x000fe200078ec0ff */
[----:B------:R-:W-:-:S04]  /*12900*/  @!P1 IMAD.WIDE R24, R25, 0x4, R104 ;  /* 0x0000000419189825 */ /* 0x000fc800078e0268 */
        /* <DEDUP_REMOVED lines=8> */
[----:B------:R0:W-:Y:S04]  /*12990*/  @!P5 ST.E.64 desc[UR46][R60.64], R40 ;  /* 0x000000283c00d985 */ /* 0x0001e8000c101b2e */
[----:B------:R0:W-:Y:S02]  /*129a0*/  @!P6 ST.E.64 desc[UR46][R104.64], R44 ;  /* 0x0000002c6800e985 */ /* 0x0001e4000c101b2e */
.L_x_5025:
[----:B------:R-:W-:Y:S05]  /*129b0*/  BSYNC B0 ;  /* 0x0000000000007941 */ /* 0x000fea0003800000 */
.L_x_5024:
[----:B------:R-:W-:Y:S01]  /*129c0*/  ISETP.GE.AND P1, PT, R106, R101, PT ;  /* 0x000000656a00720c */ /* 0x000fe20003f26270 */
[----:B0-----:R0:W1:Y:S01]  /*129d0*/  SHFL.IDX PT, R21, R107, 0x1, 0x1c1f ;  /* 0x003c1f006b157f89 */ /* 0x00106200000e0000 */
        /* <DEDUP_REMOVED lines=33> */
[----:B------:R-:W-:Y:S01]  /*12bf0*/  ISETP.GE.AND P6, PT, R33, UR4, PT ;  /* 0x0000000421007c0c */ /* 0x000fe2000bfc6270 */
[----:B------:R-:W-:Y:S01]  /*12c00*/  VIADD R59, R96, 0x30 ;  /* 0x00000030603b7836 */ /* 0x000fe20000000000 */
[----:B------:R-:W-:-:S02]  /*12c10*/  ISETP.GE.AND P2, PT, R56, UR4, PT ;  /* 0x0000000438007c0c */ /* 0x000fc4000bf46270 */
[----:B------:R-:W-:Y:S02]  /*12c20*/  ISETP.GE.AND P3, PT, R58, UR4, PT ;  /* 0x000000043a007c0c */ /* 0x000fe4000bf66270 */
[----:B------:R-:W-:Y:S01]  /*12c30*/  ISETP.GE.AND P4, PT, R59, UR4, PT ;  /* 0x000000043b007c0c */ /* 0x000fe2000bf86270 */
[----:B------:R-:W-:Y:S02]  /*12c40*/  @!P0 IMAD.WIDE R10, R96, 0x4, R20 ;  /* 0x00000004600a8825 */ /* 0x000fe400078e0214 */
[----:B------:R-:W-:Y:S02]  /*12c50*/  @!P1 LEA.HI R0, R0, R0, RZ, 0x1 ;  /* 0x0000000000009211 */ /* 0x000fe400078f08ff */
[----:B------:R-:W-:Y:S01]  /*12c60*/  @!P5 LEA.HI R32, R32, R32, RZ, 0x1 ;  /* 0x000000202020d211 */ /* 0x000fe200078f08ff */
[----:B------:R0:W-:Y:S01]  /*12c70*/  @!P0 ST.E.64 desc[UR46][R10.64], R12 ;  /* 0x0000000c0a008985 */ /* 0x0001e2000c101b2e */
[----:B------:R-:W-:Y:S02]  /*12c80*/  @!P6 LEA.HI R44, R33, R33, RZ, 0x1 ;  /* 0x00000021212ce211 */ /* 0x000fe400078f08ff */
[----:B------:R-:W-:Y:S01]  /*12c90*/  @!P1 LOP3.LUT R33, R0, 0xfffffffe, RZ, 0xc0, !PT ;  /* 0xfffffffe00219812 */ /* 0x000fe200078ec0ff */
[----:B------:R-:W-:Y:S01]  /*12ca0*/  VIADD R0, R96, 0x38 ;  /* 0x0000003860007836 */ /* 0x000fe20000000000 */
[----:B------:R-:W-:-:S02]  /*12cb0*/  @!P5 LOP3.LUT R45, R32, 0xfffffffe, RZ, 0xc0, !PT ;  /* 0xfffffffe202dd812 */ /* 0x000fc400078ec0ff */
        /* <DEDUP_REMOVED lines=41> */
[----:B-----5:R-:W-:-:S04]  /*12f50*/  @!P1 IMAD.WIDE R4, R11, 0x4, R20 ;  /* 0x000000040b049825 */ /* 0x020fc800078e0214 */
[----:B------:R-:W-:Y:S01]  /*12f60*/  VIADD R16, R96, 0x70 ;  /* 0x0000007060107836 */ /* 0x000fe20000000000 */
[----:B------:R1:W-:Y:S01]  /*12f70*/  @!P1 ST.E.64 desc[UR46][R4.64], R48 ;  /* 0x0000003004009985 */ /* 0x0003e2000c101b2e */
[----:B------:R-:W-:Y:S01]  /*12f80*/  @!P0 IMAD.WIDE R10, R57, 0x4, R20 ;  /* 0x00000004390a8825 */ /* 0x000fe200078e0214 */
[----:B------:R-:W-:Y:S02]  /*12f90*/  @!P3 LEA.HI R0, R0, R0, RZ, 0x1 ;  /* 0x000000000000b211 */ /* 0x000fe400078f08ff */
[----:B------:R-:W-:Y:S01]  /*12fa0*/  ISETP.GE.AND P1, PT, R16, UR4, PT ;  /* 0x0000000410007c0c */ /* 0x000fe2000bf26270 */
[----:B------:R-:W-:Y:S01]  /*12fb0*/  VIADD R17, R96, 0x78 ;  /* 0x0000007860117836 */ /* 0x000fe20000000000 */
[----:B------:R2:W-:Y:S01]  /*12fc0*/  @!P0 ST.E.64 desc[UR46][R10.64], R50 ;  /* 0x000000320a008985 */ /* 0x0005e2000c101b2e */
[----:B0-----:R-:W-:Y:S01]  /*12fd0*/  @!P2 LOP3.LUT R7, R18, 0xfffffffe, RZ, 0xc0, !PT ;  /* 0xfffffffe1207a812 */ /* 0x001fe200078ec0ff */
[----:B------:R-:W-:Y:S01]  /*12fe0*/  VIADD R18, R96, 0x80 ;  /* 0x0000008060127836 */ /* 0x000fe20000000000 */
[----:B------:R-:W-:-:S02]  /*12ff0*/  @!P3 LOP3.LUT R13, R0, 0xfffffffe, RZ, 0xc0, !PT ;  /* 0xfffffffe000db812 */ /* 0x000fc400078ec0ff */
[----:B------:R-:W-:Y:S02]  /*13000*/  ISETP.GE.AND P0, PT, R17, UR4, PT ;  /* 0x0000000411007c0c */ /* 0x000fe4000bf06270 */
[----:B------:R-:W-:Y:S01]  /*13010*/  @!P4 LEA.HI R30, R30, R30, RZ, 0x1 ;  /* 0x0000001e1e1ec211 */ /* 0x000fe200078f08ff */
[--C-:B-1----:R-:W-:Y:S01]  /*13020*/  @!P2 IMAD.WIDE R4, R7, 0x4, R20.reuse ;  /* 0x000000040704a825 */ /* 0x102fe200078e0214 */
[----:B------:R-:W-:Y:S02]  /*13030*/  @!P5 LEA.HI R12, R12, R12, RZ, 0x1 ;  /* 0x0000000c0c0cd211 */ /* 0x000fe400078f08ff */
[----:B------:R-:W-:Y:S01]  /*13040*/  @!P1 LEA.HI R16, R16, R16, RZ, 0x1 ;  /* 0x0000001010109211 */ /* 0x000fe200078f08ff */
[----:B------:R-:W-:Y:S01]  /*13050*/  @!P3 IMAD.WIDE R6, R13, 0x4, R20 ;  /* 0x000000040d06b825 */ /* 0x000fe200078e0214 */
[----:B------:R-:W-:Y:S01]  /*13060*/  @!P5 LOP3.LUT R13, R12, 0xfffffffe, RZ, 0xc0, !PT ;  /* 0xfffffffe0c0dd812 */ /* 0x000fe200078ec0ff */
[----:B------:R0:W-:Y:S01]  /*13070*/  @!P2 ST.E.64 desc[UR46][R4.64], R52 ;  /* 0x000000340400a985 */ /* 0x0001e2000c101b2e */
[----:B--2---:R-:W-:-:S02]  /*13080*/  @!P4 LOP3.LUT R11, R30, 0xfffffffe, RZ, 0xc0, !PT ;  /* 0xfffffffe1e0bc812 */ /* 0x004fc400078ec0ff */
        /* <DEDUP_REMOVED lines=18> */
[----:B------:R-:W-:Y:S01]  /*131b0*/  VIADD R17, R96, 0xa8 ;  /* 0x000000a860117836 */ /* 0x000fe20000000000 */
[----:B--2---:R-:W-:Y:S01]  /*131c0*/  @!P2 LOP3.LUT R11, R18, 0xfffffffe, RZ, 0xc0, !PT ;  /* 0xfffffffe120ba812 */ /* 0x004fe200078ec0ff */
[C---:B------:R-:W-:Y:S02]  /*131d0*/  VIADD R10, R96.reuse, 0x98 ;  /* 0x00000098600a7836 */ /* 0x040fe40000000000 */
[C---:B------:R-:W-:Y:S01]  /*131e0*/  VIADD R19, R96.reuse, 0xb0 ;  /* 0x000000b060137836 */ /* 0x040fe20000000000 */
[----:B------:R-:W-:Y:S01]  /*131f0*/  ISETP.GE.AND P5, PT, R17, UR4, PT ;  /* 0x0000000411007c0c */ /* 0x000fe2000bfa6270 */
[----:B0-----:R-:W-:Y:S01]  /*13200*/  VIADD R12, R96, 0xa0 ;  /* 0x000000a0600c7836 */ /* 0x001fe20000000000 */
[----:B------:R-:W-:Y:S01]  /*13210*/  ISETP.GE.AND P0, PT, R10, UR4, PT ;  /* 0x000000040a007c0c */ /* 0x000fe2000bf06270 */
[----:B------:R-:W-:Y:S01]  /*13220*/  VIADD R96, R96, 0xb8 ;  /* 0x000000b860607836 */ /* 0x000fe20000000000 */
[----:B------:R-:W-:Y:S01]  /*13230*/  ISETP.GE.AND P6, PT, R19, UR4, PT ;  /* 0x0000000413007c0c */ /* 0x000fe2000bfc6270 */
[----:B-1----:R-:W-:Y:S01]  /*13240*/  @!P2 IMAD.WIDE R4, R11, 0x4, R20 ;  /* 0x000000040b04a825 */ /* 0x002fe200078e0214 */
[----:B------:R-:W-:-:S02]  /*13250*/  ISETP.GE.AND P4, PT, R12, UR4, PT ;  /* 0x000000040c007c0c */ /* 0x000fc4000bf86270 */
[----:B------:R-:W-:Y:S02]  /*13260*/  @!P1 LEA.HI R0, R0, R0, RZ, 0x1 ;  /* 0x0000000000009211 */ /* 0x000fe400078f08ff */
[----:B------:R-:W-:Y:S01]  /*13270*/  @!P3 LEA.HI R16, R16, R16, RZ, 0x1 ;  /* 0x000000101010b211 */ /* 0x000fe200078f08ff */
[----:B------:R0:W-:Y:S01]  /*13280*/  @!P2 ST.E.64 desc[UR46][R4.64], R22 ;  /* 0x000000160400a985 */ /* 0x0001e2000c101b2e */
[----:B------:R-:W-:Y:S02]  /*13290*/  @!P1 LOP3.LUT R11, R0, 0xfffffffe, RZ, 0xc0, !PT ;  /* 0xfffffffe000b9812 */ /* 0x000fe400078ec0ff */
[----:B-----5:R-:W-:Y:S02]  /*132a0*/  @!P3 LOP3.LUT R7, R16, 0xfffffffe, RZ, 0xc0, !PT ;  /* 0xfffffffe1007b812 */ /* 0x020fe400078ec0ff */
[----:B------:R-:W-:Y:S01]  /*132b0*/  @!P0 LEA.HI R0, R10, R10, RZ, 0x1 ;  /* 0x0000000a0a008211 */ /* 0x000fe200078f08ff */
[----:B------:R-:W-:Y:S01]  /*132c0*/  @!P1 IMAD.WIDE R10, R11, 0x4, R20 ;  /* 0x000000040b0a9825 */ /* 0x000fe200078e0214 */
[----:B------:R-:W-:-:S02]  /*132d0*/  @!P6 LEA.HI R16, R19, R19, RZ, 0x1 ;  /* 0x000000131310e211 */ /* 0x000fc400078f08ff */
[----:B------:R-:W-:Y:S01]  /*132e0*/  @!P4 LEA.HI R12, R12, R12, RZ, 0x1 ;  /* 0x0000000c0c0cc211 */ /* 0x000fe200078f08ff */
[--C-:B------:R-:W-:Y:S01]  /*132f0*/  @!P3 IMAD.WIDE R6, R7, 0x4, R20.reuse ;  /* 0x000000040706b825 */ /* 0x100fe200078e0214 */
[----:B------:R-:W-:Y:S02]  /*13300*/  @!P0 LOP3.LUT R13, R0, 0xfffffffe, RZ, 0xc0, !PT ;  /* 0xfffffffe000d8812 */ /* 0x000fe400078ec0ff */
        /* <DEDUP_REMOVED lines=17> */
[----:B0-----:R-:W-:-:S05]  /*13420*/  LOP3.LUT R3, R96, 0xfffffffe, RZ, 0xc0, !PT ;  /* 0xfffffffe60037812 */ /* 0x001fca00078ec0ff */
[----:B------:R-:W-:-:S05]  /*13430*/  IMAD.WIDE R20, R3, 0x4, R20 ;  /* 0x0000000403147825 */ /* 0x000fca00078e0214 */
[----:B------:R1:W-:Y:S01]  /*13440*/  ST.E.64 desc[UR46][R20.64], R8 ;  /* 0x0000000814007985 */ /* 0x0003e2000c101b2e */
[----:B------:R-:W-:Y:S05]  /*13450*/  BRA `(.L_x_4936) ;  /* 0x0000004800c87947 */ /* 0x000fea0003800000 */
.L_x_5023:
        /* <DEDUP_REMOVED lines=58> */
.L_x_4934:
        /* <DEDUP_REMOVED lines=18> */
.L_x_5026:
[----:B------:R-:W-:Y:S01]  /*13920*/  ULDC UR7, c[0x0][0xc50] ;  /* 0x0003140000077ab9 */ /* 0x000fe20000000800 */
[----:B------:R-:W-:Y:S01]  /*13930*/  UMOV UR39, UR6 ;  /* 0x0000000600277c82 */ /* 0x000fe20008000000 */
[----:B------:R-:W-:-:S11]  /*13940*/  UISETP.NE.AND UP0, UPT, UR7, 0x1, UPT ;  /* 0x000000010700788c */ /* 0x000fd6000bf05270 */
[----:B------:R-:W-:Y:S01]  /*13950*/  @UP0 ULDC UR4, c[0x0][0xc54] ;  /* 0x0003150000040ab9 */ /* 0x000fe20000000800 */
[----:B------:R-:W-:Y:S01]  /*13960*/  @UP0 ULDC UR8, c[0x0][0xc58] ;  /* 0x0003160000080ab9 */ /* 0x000fe20000000800 */
[----:B------:R-:W-:-:S04]  /*13970*/  UIMAD.WIDE.U32 UR4, UR6, UR4, URZ ;  /* 0x00000004060472a5 */ /* 0x000fc8000f8e003f */
[----:B------:R-:W-:-:S12]  /*13980*/  @UP0 USHF.R.U32.HI UR39, URZ, UR8, UR5 ;  /* 0x000000083f270299 */ /* 0x000fd80008011605 */
.L_x_5027:
        /* <DEDUP_REMOVED lines=53> */
.L_x_5030:
[----:B------:R-:W-:-:S11]  /*13ce0*/  UISETP.NE.AND UP0, UPT, UR5, 0x1, UPT ;  /* 0x000000010500788c */ /* 0x000fd6000bf05270 */
[----:B------:R-:W-:Y:S02]  /*13cf0*/  @UP0 ULDC.64 UR12, c[0x0][0x9e8] ;  /* 0x00027a00000c0ab9 */ /* 0x000fe40000000a00 */
[----:B------:R-:W-:-:S04]  /*13d00*/  UIMAD.WIDE.U32 UR6, UR8, UR12, URZ ;  /* 0x0000000c080672a5 */ /* 0x000fc8000f8e003f */
[----:B------:R-:W-:-:S12]  /*13d10*/  @UP0 USHF.R.U32.HI UR8, URZ, UR13, UR7 ;  /* 0x0000000d3f080299 */ /* 0x000fd80008011607 */
.L_x_5031:
[----:B------:R-:W-:-:S04]  /*13d20*/  UIMAD UR8, UR8, UR5, UR5 ;  /* 0x00000005080872a4 */ /* 0x000fc8000f8e0205 */
[----:B------:R-:W-:-:S04]  /*13d30*/  UISETP.LT.AND UP0, UPT, UR4, UR8, UPT ;  /* 0x000000080400728c */ /* 0x000fc8000bf01270 */
[----:B------:R-:W-:-:S12]  /*13d40*/  USEL UR4, UR4, UR8, UP0 ;  /* 0x0000000804047287 */ /* 0x000fd80008000000 */
.L_x_5029:
        /* <DEDUP_REMOVED lines=26> */
.L_x_5033:
[----:B------:R-:W-:-:S11]  /*13ef0*/  UISETP.NE.AND UP0, UPT, UR5, 0x1, UPT ;  /* 0x000000010500788c */ /* 0x000fd6000bf05270 */
[----:B------:R-:W-:Y:S02]  /*13f00*/  @UP0 ULDC.64 UR10, c[0x0][0x9e8] ;  /* 0x00027a00000a0ab9 */ /* 0x000fe40000000a00 */
[----:B------:R-:W-:-:S04]  /*13f10*/  UIMAD.WIDE.U32 UR6, UR4, UR10, URZ ;  /* 0x0000000a040672a5 */ /* 0x000fc8000f8e003f */
[----:B------:R-:W-:-:S12]  /*13f20*/  @UP0 USHF.R.U32.HI UR4, URZ, UR11, UR7 ;  /* 0x0000000b3f040299 */ /* 0x000fd80008011607 */
.L_x_5034:
[----:B------:R-:W-:-:S04]  /*13f30*/  UIMAD UR4, UR4, UR5, URZ ;  /* 0x00000005040472a4 */ /* 0x000fc8000f8e023f */
[----:B------:R-:W-:-:S04]  /*13f40*/  UISETP.LT.AND UP0, UPT, UR8, UR4, UPT ;  /* 0x000000040800728c */ /* 0x000fc8000bf01270 */
[----:B------:R-:W-:-:S12]  /*13f50*/  USEL UR8, UR8, UR4, !UP0 ;  /* 0x0000000408087287 */ /* 0x000fd8000c000000 */
.L_x_5032:
        /* <DEDUP_REMOVED lines=44> */
.L_x_5035:
[----:B------:R-:W-:Y:S02]  /*14220*/  UIMAD UR51, UR45, UR38, UR44 ;  /* 0x000000262d3372a4 */ /* 0x000fe4000f8e022c */
[----:B------:R-:W-:Y:S02]  /*14230*/  IMAD.U32 R3, RZ, RZ, UR38 ;  /* 0x00000026ff037e24 */ /* 0x000fe4000f8e00ff */
[----:B------:R-:W-:Y:S02]  /*14240*/  IMAD.MOV.U32 R0, RZ, RZ, RZ ;  /* 0x000000ffff007224 */ /* 0x000fe400078e00ff */
[----:B------:R-:W-:Y:S02]  /*14250*/  IMAD.MOV.U32 R20, RZ, RZ, 0x1 ;  /* 0x00000001ff147424 */ /* 0x000fe400078e00ff */
[----:B------:R-:W-:Y:S02]  /*14260*/  IMAD.U32 R18, RZ, RZ, UR51 ;  /* 0x00000033ff127e24 */ /* 0x000fe4000f8e00ff */
[----:B------:R-:W-:-:S03]  /*14270*/  IMAD.MOV.U32 R2, RZ, RZ, 0x1 ;  /* 0x00000001ff027424 */ /* 0x000fc600078e00ff */
        /* <DEDUP_REMOVED lines=27> */
.L_x_5036:
        /* <DEDUP_REMOVED lines=20> */
.L_x_5037:
        /* <DEDUP_REMOVED lines=20> */
.L_x_5038:
        /* <DEDUP_REMOVED lines=18> */
.L_x_5039:
[----:B------:R-:W0:Y:S01]  /*147d0*/  LDC.64 R2, c[0x0][0x9f8] ;  /* 0x00027e00ff027b82 */ /* 0x000e220000000a00 */
[----:B------:R-:W-:-:S07]  /*147e0*/  IMAD.MOV.U32 R28, RZ, RZ, R35 ;  /* 0x000000ffff1c7224 */ /* 0x000fce00078e0023 */
[----:B------:R-:W1:Y:S01]  /*147f0*/  LDC R10, c[0x0][0x430] ;  /* 0x00010c00ff0a7b82 */ /* 0x000e620000000800 */
[C---:B------:R-:W-:Y:S01]  /*14800*/  IMAD.SHL.U32 R32, R26.reuse, 0x20, RZ ;  /* 0x000000201a207824 */ /* 0x040fe200078e00ff */
[----:B------:R-:W-:Y:S02]  /*14810*/  LOP3.LUT R7, R26, 0x7f, RZ, 0xc0, !PT ;  /* 0x0000007f1a077812 */ /* 0x000fe400078ec0ff */
[----:B------:R-:W-:Y:S02]  /*14820*/  LEA R6, R18, 0xffffff80, 0x7 ;  /* 0xffffff8012067811 */ /* 0x000fe400078e38ff */
[----:B------:R-:W-:Y:S01]  /*14830*/  LOP3.LUT R16, R16, 0xffffffef, RZ, 0xc0, !PT ;  /* 0xffffffef10107812 */ /* 0x000fe200078ec0ff */
[----:B------:R-:W-:Y:S01]  /*14840*/  IMAD.SHL.U32 R23, R26, 0x40, RZ ;  /* 0x000000401a177824 */ /* 0x000fe200078e00ff */
        /* <DEDUP_REMOVED lines=22> */
[----:B------:R-:W-:Y:S01]  /*149b0*/  UMOV UR4, 0xffffffff ;  /* 0xffffffff00047882 */ /* 0x000fe20000000000 */
[----:B---3--:R-:W-:Y:S02]  /*149c0*/  SHF.R.S32.HI R33, RZ, 0x1f, R28 ;  /* 0x0000001fff217819 */ /* 0x008fe4000001141c */
[----:B----4-:R-:W-:-:S04]  /*149d0*/  @!P0 IMAD.WIDE.U32 R2, R28, R8, R2 ;  /* 0x000000081c028225 */ /* 0x010fc800078e0002 */
[----:B------:R-:W-:Y:S01]  /*149e0*/  @!P0 IMAD R0, R33, R8, RZ ;  /* 0x0000000821008224 */ /* 0x000fe200078e02ff */
[----:B--2---:R-:W-:-:S03]  /*149f0*/  @!P0 LEA R4, P1, R2, R4, 0x2 ;  /* 0x0000000402048211 */ /* 0x004fc600078210ff */
[----:B------:R-:W-:-:S04]  /*14a00*/  @!P0 IMAD R9, R28, R9, R0 ;  /* 0x000000091c098224 */ /* 0x000fc800078e0200 */
[----:B------:R-:W-:-:S05]  /*14a10*/  @!P0 IMAD.IADD R0, R3, 0x1, R9 ;  /* 0x0000000103008824 */ /* 0x000fca00078e0209 */
[----:B------:R-:W-:Y:S01]  /*14a20*/  @!P0 LEA.HI.X R5, R2, R5, R0, 0x2, P1 ;  /* 0x0000000502058211 */ /* 0x000fe200008f1400 */
[----:B------:R-:W-:Y:S02]  /*14a30*/  IMAD.MOV.U32 R0, RZ, RZ, RZ ;  /* 0x000000ffff007224 */ /* 0x000fe400078e00ff */
[----:B------:R-:W-:Y:S01]  /*14a40*/  IMAD.MOV R2, RZ, RZ, -R11 ;  /* 0x000000ffff027224 */ /* 0x000fe200078e0a0b */
[----:B------:R-:W-:-:S03]  /*14a50*/  LOP3.LUT R3, R23, 0x180, RZ, 0xc0, !PT ;  /* 0x0000018017037812 */ /* 0x000fc600078ec0ff */
[----:B------:R0:W5:Y:S01]  /*14a60*/  @!P0 LDG.E R0, desc[UR46][R4.64] ;  /* 0x0000002e04008981 */ /* 0x000162000c1e1900 */
[----:B------:R-:W-:Y:S02]  /*14a70*/  R2P PR, R26, 0x6 ;  /* 0x000000061a007804 */ /* 0x000fe40000000000 */
[----:B------:R-:W-:Y:S01]  /*14a80*/  SHF.R.U32.HI R9, RZ, 0x5, R7 ;  /* 0x00000005ff097819 */ /* 0x000fe20000011607 */
[----:B0-----:R-:W-:Y:S01]  /*14a90*/  IMAD R4, R10, R2, R13 ;  /* 0x000000020a047224 */ /* 0x001fe200078e020d */
[----:B------:R-:W-:Y:S01]  /*14aa0*/  SHF.R.U32.HI R2, RZ, 0x1, R26 ;  /* 0x00000001ff027819 */ /* 0x000fe2000001161a */
[----:B------:R-:W-:-:S03]  /*14ab0*/  IMAD.MOV.U32 R10, RZ, RZ, 0x40 ;  /* 0x00000040ff0a7424 */ /* 0x000fc600078e00ff */
[----:B------:R-:W-:Y:S01]  /*14ac0*/  LOP3.LUT R2, R3, 0x30, R2, 0xf8, !PT ;  /* 0x0000003003027812 */ /* 0x000fe200078ef802 */
[----:B------:R-:W-:-:S05]  /*14ad0*/  IMAD.SHL.U32 R3, R26, 0x8, RZ ;  /* 0x000000081a037824 */ /* 0x000fca00078e00ff */
[----:B------:R-:W-:Y:S01]  /*14ae0*/  LOP3.LUT R2, R2, 0x30, R3, 0x78, !PT ;  /* 0x0000003002027812 */ /* 0x000fe200078e7803 */
[----:B------:R-:W-:-:S05]  /*14af0*/  IMAD.SHL.U32 R3, R26, 0x80, RZ ;  /* 0x000000801a037824 */ /* 0x000fca00078e00ff */
[C---:B------:R-:W-:Y:S02]  /*14b00*/  LOP3.LUT R5, R3.reuse, 0x380, RZ, 0xc0, !PT ;  /* 0x0000038003057812 */ /* 0x040fe400078ec0ff */
[----:B------:R-:W-:Y:S01]  /*14b10*/  LOP3.LUT R8, R3, 0x400, RZ, 0xc0, !PT ;  /* 0x0000040003087812 */ /* 0x000fe200078ec0ff */
[----:B------:R-:W-:Y:S01]  /*14b20*/  IMAD.MOV.U32 R3, RZ, RZ, 0x20 ;  /* 0x00000020ff037424 */ /* 0x000fe200078e00ff */
[----:B------:R-:W-:-:S03]  /*14b30*/  LOP3.LUT R5, R5, 0x10, R26, 0xf8, !PT ;  /* 0x0000001005057812 */ /* 0x000fc600078ef81a */
[----:B------:R-:W-:Y:S01]  /*14b40*/  IMAD R31, R9, 0x800, R8 ;  /* 0x00000800091f7824 */ /* 0x000fe200078e0208 */
[----:B------:R-:W-:Y:S01]  /*14b50*/  SEL R7, R3, 0xffffffe0, !P1 ;  /* 0xffffffe003077807 */ /* 0x000fe20004800000 */
[----:B------:R-:W-:Y:S01]  /*14b60*/  IMAD.SHL.U32 R8, R26, 0x10, RZ ;  /* 0x000000101a087824 */ /* 0x000fe200078e00ff */
[----:B------:R-:W-:-:S03]  /*14b70*/  SEL R3, R10, 0xffffffc0, !P2 ;  /* 0xffffffc00a037807 */ /* 0x000fc60005000000 */
[----:B------:R0:W-:Y:S04]  /*14b80*/  STL [R1], R7 ;  /* 0x0000000701007387 */ /* 0x0001e80000100800 */
[----:B------:R0:W-:Y:S01]  /*14b90*/  STL [R1+0x4], R3 ;  /* 0x0000040301007387 */ /* 0x0001e20000100800 */
[----:B------:R-:W-:Y:S05]  /*14ba0*/  BRA.DIV UR4, `(.L_x_5040) ;  /* 0x0000003604d47947 */ /* 0x000fea000b800000 */
.L_x_5092:
[----:B------:R-:W-:Y:S01]  /*14bb0*/  ULOP3.LUT UR4, UR42, 0x2, URZ, 0xfc, !UPT ;  /* 0x000000022a047892 */ /* 0x000fe2000f8efc3f */
[----:B------:R-:W-:Y:S02]  /*14bc0*/  LOP3.LUT R30, R8, 0x30, RZ, 0xc0, !PT ;  /* 0x00000030081e7812 */ /* 0x000fe400078ec0ff */
[----:B------:R-:W-:Y:S02]  /*14bd0*/  LOP3.LUT R16, R16, 0xfffffff7, RZ, 0xc0, !PT ;  /* 0xfffffff710107812 */ /* 0x000fe400078ec0ff */
[C---:B------:R-:W-:Y:S01]  /*14be0*/  ISETP.GE.AND P3, PT, R30.reuse, R17, PT ;  /* 0x000000111e00720c */ /* 0x040fe20003f66270 */
[----:B------:R-:W-:Y:S01]  /*14bf0*/  IMAD.U32 R37, RZ, RZ, UR4 ;  /* 0x00000004ff257e24 */ /* 0x000fe2000f8e00ff */
[C---:B------:R-:W-:Y:S02]  /*14c00*/  LOP3.LUT R25, R30.reuse, 0x40, RZ, 0xfc, !PT ;  /* 0x000000401e197812 */ /* 0x040fe400078efcff */
[----:B------:R-:W-:Y:S02]  /*14c10*/  LOP3.LUT R24, R30, 0x80, RZ, 0xfc, !PT ;  /* 0x000000801e187812 */ /* 0x000fe400078efcff */
[----:B------:R-:W-:-:S02]  /*14c20*/  ISETP.NE.AND P0, PT, R37, 0x3, PT ;  /* 0x000000032500780c */ /* 0x000fc40003f05270 */
[-C--:B------:R-:W-:Y:S02]  /*14c30*/  ISETP.GE.AND P2, PT, R25, R17.reuse, PT ;  /* 0x000000111900720c */ /* 0x080fe40003f46270 */
[----:B------:R-:W-:Y:S02]  /*14c40*/  ISETP.GE.AND P1, PT, R24, R17, PT ;  /* 0x000000111800720c */ /* 0x000fe40003f26270 */
[----:B------:R-:W-:Y:S02]  /*14c50*/  LOP3.LUT R10, R5, 0x70, R8, 0x78, !PT ;  /* 0x00000070050a7812 */ /* 0x000fe400078e7808 */
[----:B------:R-:W-:Y:S01]  /*14c60*/  LOP3.LUT R23, R2, 0x640, R23, 0xf8, !PT ;  /* 0x0000064002177812 */ /* 0x000fe200078ef817 */
[----:B------:R-:W-:Y:S02]  /*14c70*/  IMAD.U32 R2, RZ, RZ, UR39 ;  /* 0x00000027ff027e24 */ /* 0x000fe4000f8e00ff */
[----:B------:R-:W-:Y:S01]  /*14c80*/  IMAD.IADD R31, R31, 0x1, R10 ;  /* 0x000000011f1f7824 */ /* 0x000fe200078e020a */
[----:B------:R-:W-:-:S02]  /*14c90*/  SHF.R.U32.HI R10, RZ, 0x3, R26 ;  /* 0x00000003ff0a7819 */ /* 0x000fc4000001161a */
[----:B------:R-:W-:Y:S02]  /*14ca0*/  @P0 LOP3.LUT R16, R16, 0x8, RZ, 0xfc, !PT ;  /* 0x0000000810100812 */ /* 0x000fe400078efcff */
[----:B------:R-:W-:Y:S02]  /*14cb0*/  SHF.R.S32.HI R26, RZ, 0x1f, R2 ;  /* 0x0000001fff1a7819 */ /* 0x000fe40000011402 */
[----:B------:R-:W-:-:S04]  /*14cc0*/  LOP3.LUT R16, R16, 0xfffffffb, RZ, 0xc0, !PT ;  /* 0xfffffffb10107812 */ /* 0x000fc800078ec0ff */
[----:B------:R-:W-:-:S04]  /*14cd0*/  @P3 LOP3.LUT R16, R16, 0x4, RZ, 0xfc, !PT ;  /* 0x0000000410103812 */ /* 0x000fc800078efcff */
[----:B------:R-:W-:-:S04]  /*14ce0*/  LOP3.LUT R16, R16, 0xfffffffd, RZ, 0xc0, !PT ;  /* 0xfffffffd10107812 */ /* 0x000fc800078ec0ff */
[----:B------:R-:W-:-:S04]  /*14cf0*/  @P2 LOP3.LUT R16, R16, 0x2, RZ, 0xfc, !PT ;  /* 0x0000000210102812 */ /* 0x000fc800078efcff */
[----:B------:R-:W-:-:S04]  /*14d00*/  LOP3.LUT R16, R16, 0xfffffffe, RZ, 0xc0, !PT ;  /* 0xfffffffe10107812 */ /* 0x000fc800078ec0ff */
[----:B------:R-:W-:Y:S01]  /*14d10*/  @P1 LOP3.LUT R16, R16, 0x1, RZ, 0xfc, !PT ;  /* 0x0000000110101812 */ /* 0x000fe200078efcff */
[----:B------:R-:W-:Y:S06]  /*14d20*/  @!P0 BRA `(.L_x_5041) ;  /* 0x0000000000048947 */ /* 0x000fec0003800000 */
[----:B------:R-:W-:Y:S01]  /*14d30*/  BPT.TRAP 0x1 ;  /* 0x000000040000795c */ /* 0x000fe20000300000 */
.L_x_5041:
[----:B------:R-:W-:Y:S01]  /*14d40*/  IMAD.MOV.U32 R20, RZ, RZ, 0x1 ;  /* 0x00000001ff147424 */ /* 0x000fe200078e00ff */
[----:B------:R-:W-:-:S04]  /*14d50*/  SHF.R.S32.HI R5, RZ, 0x1f, R4 ;  /* 0x0000001fff057819 */ /* 0x000fc80000011404 */
[----:B------:R-:W-:-:S04]  /*14d60*/  SHF.L.U32 R20, R20, 0x1f, RZ ;  /* 0x0000001f14147819 */ /* 0x000fc800000006ff */
[----:B------:R-:W1:Y:S02]  /*14d70*/  SYNCS.PHASECHK.TRANS64.TRYWAIT P0, [UR48+0x2a880], R20 ;  /* 0x02a88014ff0075a7 */ /* 0x000e640008000170 */
[----:B-1----:R-:W-:Y:S05]  /*14d80*/  @!P0 BRA `(.L_x_5042) ;  /* 0x00000034007c8947 */ /* 0x002fea0003800000 */
.L_x_5093:
[----:B------:R-:W-:Y:S01]  /*14d90*/  ULDC.64 UR4, c[0x0][0x328] ;  /* 0x0000ca0000047ab9 */ /* 0x000fe20000000a00 */
[----:B------:R-:W-:Y:S01]  /*14da0*/  R2UR UR6, R26 ;  /* 0x000000001a0672ca */ /* 0x000fe200000e0000 */
[----:B0-----:R-:W-:Y:S01]  /*14db0*/  IMAD R3, R5, UR4, RZ ;  /* 0x0000000405037c24 */ /* 0x001fe2000f8e02ff */
[----:B------:R-:W-:Y:S01]  /*14dc0*/  LOP3.LUT R29, R8, 0x40, RZ, 0xc0, !PT ;  /* 0x00000040081d7812 */ /* 0x000fe200078ec0ff */
[----:B------:R-:W-:Y:S01]  /*14dd0*/  IMAD.SHL.U32 R11, R10, 0x80, RZ ;  /* 0x000000800a0b7824 */ /* 0x000fe200078e00ff */
[----:B------:R-:W-:Y:S01]  /*14de0*/  IADD3 R6, -R27, UR36, -R6 ;  /* 0x000000241b067c10 */ /* 0x000fe2000fffe906 */
[C---:B------:R-:W-:Y:S02]  /*14df0*/  IMAD R7, R4.reuse, UR5, R3 ;  /* 0x0000000504077c24 */ /* 0x040fe4000f8e0203 */
[----:B------:R-:W-:Y:S01]  /*14e00*/  IMAD.WIDE.U32 R2, R4, UR4, RZ ;  /* 0x0000000404027c25 */ /* 0x000fe2000f8e00ff */
[----:B------:R-:W-:Y:S01]  /*14e10*/  ULDC.64 UR4, c[0x0][0x338] ;  /* 0x0000ce0000047ab9 */ /* 0x000fe20000000a00 */
[----:B------:R-:W-:-:S02]  /*14e20*/  LOP3.LUT R11, R11, 0x180, RZ, 0xc0, !PT ;  /* 0x000001800b0b7812 */ /* 0x000fc400078ec0ff */
[----:B------:R-:W-:Y:S01]  /*14e30*/  IMAD.IADD R3, R3, 0x1, R7 ;  /* 0x0000000103037824 */ /* 0x000fe200078e0207 */
[----:B-----5:R-:W-:Y:S01]  /*14e40*/  SHF.R.S32.HI R7, RZ, 0x1f, R0 ;  /* 0x0000001fff077819 */ /* 0x020fe20000011400 */
[----:B------:R-:W-:Y:S01]  /*14e50*/  IMAD R29, R9, 0x200, R29 ;  /* 0x00000200091d7824 */ /* 0x000fe200078e021d */
[----:B------:R-:W-:Y:S01]  /*14e60*/  LOP3.LUT R11, R11, 0x30, R8, 0xf8, !PT ;  /* 0x000000300b0b7812 */ /* 0x000fe200078ef808 */
[----:B------:R-:W-:Y:S01]  /*14e70*/  IMAD.WIDE.U32 R2, R0, UR4, R2 ;  /* 0x0000000400027c25 */ /* 0x000fe2000f8e0002 */
[----:B------:R-:W-:-:S03]  /*14e80*/  ISETP.GE.AND P5, PT, R6, 0x1, PT ;  /* 0x000000010600780c */ /* 0x000fc60003fa6270 */
[----:B------:R-:W-:Y:S02]  /*14e90*/  IMAD R13, R7, UR4, RZ ;  /* 0x00000004070d7c24 */ /* 0x000fe4000f8e02ff */
[----:B------:R-:W-:Y:S02]  /*14ea0*/  IMAD.SHL.U32 R10, R10, 0x10, RZ ;  /* 0x000000100a0a7824 */ /* 0x000fe400078e00ff */
[----:B------:R-:W-:Y:S01]  /*14eb0*/  IMAD R12, R0, UR5, R13 ;  /* 0x00000005000c7c24 */ /* 0x000fe2000f8e020d */
[----:B------:R-:W-:Y:S02]  /*14ec0*/  ULDC.64 UR4, c[0x0][0x330] ;  /* 0x0000cc0000047ab9 */ /* 0x000fe40000000a00 */
[----:B------:R-:W-:Y:S01]  /*14ed0*/  IMAD.U32 R9, RZ, RZ, UR4 ;  /* 0x00000004ff097e24 */ /* 0x000fe2000f8e00ff */
[----:B------:R-:W-:Y:S01]  /*14ee0*/  UIMAD UR4, UR6, UR4, URZ ;  /* 0x00000004060472a4 */ /* 0x000fe2000f8e023f */
[----:B------:R-:W-:Y:S01]  /*14ef0*/  IMAD.IADD R3, R3, 0x1, R12 ;  /* 0x0000000103037824 */ /* 0x000fe200078e020c */
[----:B------:R-:W-:Y:S01]  /*14f00*/  LOP3.LUT R10, R11, 0x30, R10, 0x78, !PT ;  /* 0x000000300b0a7812 */ /* 0x000fe200078e780a */
[----:B------:R-:W-:Y:S01]  /*14f10*/  ULDC.64 UR6, c[0x0][0x318] ;  /* 0x0000c60000067ab9 */ /* 0x000fe20000000a00 */
[----:B------:R-:W-:-:S02]  /*14f20*/  UIMAD UR4, UR39, UR5, UR4 ;  /* 0x00000005270472a4 */ /* 0x000fc4000f8e0204 */
[----:B------:R-:W-:-:S04]  /*14f30*/  IMAD.WIDE.U32 R2, R9, UR39, R2 ;  /* 0x0000002709027c25 */ /* 0x000fc8000f8e0002 */
[----:B------:R-:W-:Y:S01]  /*14f40*/  IMAD.U32 R9, RZ, RZ, UR7 ;  /* 0x00000007ff097e24 */ /* 0x000fe2000f8e00ff */
[----:B------:R-:W-:Y:S01]  /*14f50*/  IADD3 R8, P0, R2, UR6, RZ ;  /* 0x0000000602087c10 */ /* 0x000fe2000ff1e0ff */
[----:B------:R-:W-:-:S03]  /*14f60*/  IMAD.IADD R29, R10, 0x1, R29 ;  /* 0x000000010a1d7824 */ /* 0x000fc600078e021d */
[----:B------:R-:W-:Y:S01]  /*14f70*/  IADD3.X R9, R9, UR4, R3, P0, !PT ;  /* 0x0000000409097c10 */ /* 0x000fe200087fe403 */
[----:B------:R-:W-:-:S03]  /*14f80*/  UMOV UR4, 0xffffffff ;  /* 0xffffffff00047882 */ /* 0x000fc60000000000 */
[----:B------:R-:W-:Y:S05]  /*14f90*/  BRA.DIV UR4, `(.L_x_5043) ;  /* 0x00000036040c7947 */ /* 0x000fea000b800000 */
[----:B------:R-:W0:Y:S01]  /*14fa0*/  SHFL.IDX PT, R14, R8, RZ, 0x1c1f ;  /* 0x001c1fff080e7589 */ /* 0x000e2200000e0000 */
[----:B------:R-:W2:Y:S01]  /*14fb0*/  LDC R10, c[0x0][0x2f4] ;  /* 0x0000bd00ff0a7b82 */ /* 0x000ea20000000800 */
[----:B------:R-:W-:Y:S01]  /*14fc0*/  VIADD R17, R29, UR48 ;  /* 0x000000301d117c36 */ /* 0x000fe20008000000 */
[----:B------:R-:W-:Y:S01]  /*14fd0*/  ISETP.GE.AND P6, PT, R6, 0x61, PT ;  /* 0x000000610600780c */ /* 0x000fe20003fc6270 */
[----:B------:R-:W3:Y:S01]  /*14fe0*/  SHFL.IDX PT, R3, R9, RZ, 0x1c1f ;  /* 0x001c1fff09037589 */ /* 0x000ee200000e0000 */
[----:B------:R-:W-:Y:S02]  /*14ff0*/  LOP3.LUT R16, R16, 0xffffffdf, RZ, 0xc0, !PT ;  /* 0xffffffdf10107812 */ /* 0x000fe400078ec0ff */
[----:B------:R-:W-:-:S09]  /*15000*/  ISETP.GE.AND P1, PT, R6, 0x41, PT ;  /* 0x000000410600780c */ /* 0x000fd20003f26270 */
[----:B------:R-:W-:Y:S02]  /*15010*/  @P6 LOP3.LUT R16, R16, 0x20, RZ, 0xfc, !PT ;  /* 0x0000002010106812 */ /* 0x000fe400078efcff */
[C---:B0-----:R-:W-:Y:S02]  /*15020*/  IADD3 R2, P0, R30.reuse, R14, RZ ;  /* 0x0000000e1e027210 */ /* 0x041fe40007f1e0ff */
[-C--:B--2---:R-:W-:Y:S01]  /*15030*/  ISETP.GE.AND P4, PT, R30, R10.reuse, PT ;  /* 0x0000000a1e00720c */ /* 0x084fe20003f86270 */
[----:B------:R-:W0:Y:S01]  /*15040*/  SHFL.IDX PT, R14, R8, 0x1, 0x1c1f ;  /* 0x003c1f00080e7f89 */ /* 0x000e2200000e0000 */
[-C--:B------:R-:W-:Y:S01]  /*15050*/  ISETP.GE.AND P3, PT, R25, R10.reuse, PT ;  /* 0x0000000a1900720c */ /* 0x080fe20003f66270 */
[----:B---3--:R-:W-:Y:S01]  /*15060*/  IMAD.X R3, RZ, RZ, R3, P0 ;  /* 0x000000ffff037224 */ /* 0x008fe200000e0603 */
[----:B------:R-:W-:Y:S02]  /*15070*/  ISETP.LT.OR P0, PT, R6, 0x1, P4 ;  /* 0x000000010600780c */ /* 0x000fe40002701670 */
[----:B------:R-:W-:-:S11]  /*15080*/  ISETP.GE.AND P2, PT, R24, R10, PT ;  /* 0x0000000a1800720c */ /* 0x000fd60003f46270 */
[----:B------:R-:W-:Y:S01]  /*15090*/  LDGSTS.E.BYPASS.LTC128B.128 [R17+0xc400], desc[UR46][R2.64], !P0 ;  /* 0x0c40000002117fae */ /* 0x000fe2000c101d6e */
[----:B------:R-:W-:-:S13]  /*150a0*/  ISETP.LT.OR P0, PT, R6, 0x1, P3 ;  /* 0x000000010600780c */ /* 0x000fda0001f01670 */
[----:B------:R-:W-:Y:S01]  /*150b0*/  LDGSTS.E.BYPASS.LTC128B.128 [R17+0xe400], desc[UR46][R2.64+0x40], !P0 ;  /* 0x0e40004002117fae */ /* 0x000fe2000c101d6e */
[----:B------:R-:W-:-:S13]  /*150c0*/  ISETP.LT.OR P0, PT, R6, 0x1, P2 ;  /* 0x000000010600780c */ /* 0x000fda0001701670 */
[----:B------:R2:W-:Y:S04]  /*150d0*/  LDGSTS.E.BYPASS.LTC128B.128 [R17+0x10400], desc[UR46][R2.64+0x80], !P0 ;  /* 0x1040008002117fae */ /* 0x0005e8000c101d6e */
[----:B--2---:R-:W2:Y:S01]  /*150e0*/  SHFL.IDX PT, R3, R9, 0x1, 0x1c1f ;  /* 0x003c1f0009037f89 */ /* 0x004ea200000e0000 */
[----:B0-----:R-:W-:-:S03]  /*150f0*/  IADD3 R2, P0, R30, R14, RZ ;  /* 0x0000000e1e027210 */ /* 0x001fc60007f1e0ff */
[----:B------:R-:W0:Y:S02]  /*15100*/  SHFL.IDX PT, R14, R8, 0x2, 0x1c1f ;  /* 0x005c1f00080e7f89 */ /* 0x000e2400000e0000 */
[----:B--2---:R-:W-:Y:S01]  /*15110*/  IMAD.X R3, RZ, RZ, R3, P0 ;  /* 0x000000ffff037224 */ /* 0x004fe200000e0603 */
[----:B------:R-:W-:-:S13]  /*15120*/  ISETP.LT.OR P0, PT, R6, 0x21, P4 ;  /* 0x000000210600780c */ /* 0x000fda0002701670 */
[----:B------:R-:W-:Y:S01]  /*15130*/  LDGSTS.E.BYPASS.LTC128B.128 [R17+0xcc00], desc[UR46][R2.64], !P0 ;  /* 0x0cc0000002117fae */ /* 0x000fe2000c101d6e */
[----:B------:R-:W-:-:S13]  /*15140*/  ISETP.LT.OR P0, PT, R6, 0x21, P3 ;  /* 0x000000210600780c */ /* 0x000fda0001f01670 */
[----:B------:R-:W-:Y:S01]  /*15150*/  LDGSTS.E.BYPASS.LTC128B.128 [R17+0xec00], desc[UR46][R2.64+0x40], !P0 ;  /* 0x0ec0004002117fae */ /* 0x000fe2000c101d6e */
[----:B------:R-:W-:-:S13]  /*15160*/  ISETP.LT.OR P0, PT, R6, 0x21, P2 ;  /* 0x000000210600780c */ /* 0x000fda0001701670 */
[----:B------:R2:W-:Y:S04]  /*15170*/  LDGSTS.E.BYPASS.LTC128B.128 [R17+0x10c00], desc[UR46][R2.64+0x80], !P0 ;  /* 0x10c0008002117fae */ /* 0x0005e8000c101d6e */
[----:B--2---:R-:W2:Y:S01]  /*15180*/  SHFL.IDX PT, R3, R9, 0x2, 0x1c1f ;  /* 0x005c1f0009037f89 */ /* 0x004ea200000e0000 */
[----:B0-----:R-:W-:-:S03]  /*15190*/  IADD3 R2, P0, R30, R14, RZ ;  /* 0x0000000e1e027210 */ /* 0x001fc60007f1e0ff */
[----:B------:R-:W0:Y:S04]  /*151a0*/  SHFL.IDX PT, R9, R9, 0x3, 0x1c1f ;  /* 0x007c1f0009097f89 */ /* 0x000e2800000e0000 */
[----:B------:R3:W4:Y:S01]  /*151b0*/  SHFL.IDX PT, R14, R8, 0x3, 0x1c1f ;  /* 0x007c1f00080e7f89 */ /* 0x00072200000e0000 */
[----:B--2---:R-:W-:Y:S01]  /*151c0*/  IMAD.X R3, RZ, RZ, R3, P0 ;  /* 0x000000ffff037224 */ /* 0x004fe200000e0603 */
[----:B------:R-:W-:-:S13]  /*151d0*/  ISETP.LT.OR P0, PT, R6, 0x41, P4 ;  /* 0x000000410600780c */ /* 0x000fda0002701670 */
[----:B------:R3:W-:Y:S01]  /*151e0*/  LDGSTS.E.BYPASS.LTC128B.128 [R17+0xd400], desc[UR46][R2.64], !P0 ;  /* 0x0d40000002117fae */ /* 0x0007e2000c101d6e */
[----:B------:R-:W-:-:S13]  /*151f0*/  ISETP.LT.OR P0, PT, R6, 0x41, P3 ;  /* 0x000000410600780c */ /* 0x000fda0001f01670 */
[----:B------:R3:W-:Y:S01]  /*15200*/  LDGSTS.E.BYPASS.LTC128B.128 [R17+0xf400], desc[UR46][R2.64+0x40], !P0 ;  /* 0x0f40004002117fae */ /* 0x0007e2000c101d6e */
[----:B------:R-:W-:-:S13]  /*15210*/  ISETP.LT.OR P0, PT, R6, 0x41, P2 ;  /* 0x000000410600780c */ /* 0x000fda0001701670 */
[----:B------:R3:W-:Y:S01]  /*15220*/  LDGSTS.E.BYPASS.LTC128B.128 [R17+0x11400], desc[UR46][R2.64+0x80], !P0 ;  /* 0x1140008002117fae */ /* 0x0007e2000c101d6e */
[----:B0---4-:R-:W-:-:S13]  /*15230*/  ISETP.GE.AND P0, PT, R6, 0x21, PT ;  /* 0x000000210600780c */ /* 0x011fda0003f06270 */
.L_x_5103:
[C---:B------:R-:W-:Y:S02]  /*15240*/  ISETP.LT.OR P4, PT, R6.reuse, 0x61, P4 ;  /* 0x000000610600780c */ /* 0x040fe40002781670 */
        /* <DEDUP_REMOVED lines=14> */
[----:B------:R-:W-:-:S13]  /*15330*/  ISETP.NE.AND P6, PT, R37, 0x3, PT ;  /* 0x000000032500780c */ /* 0x000fda0003fc5270 */
[----:B0-----:R-:W-:Y:S05]  /*15340*/  @!P6 BRA `(.L_x_5044) ;  /* 0x000000000004e947 */ /* 0x001fea0003800000 */
[----:B------:R-:W-:Y:S01]  /*15350*/  BPT.TRAP 0x1 ;  /* 0x000000040000795c */ /* 0x000fe20000300000 */
.L_x_5044:
[----:B------:R-:W-:Y:S01]  /*15360*/  SYNCS.ARRIVE.TRANS64.A1T0 RZ, [UR48+0x2a870], RZ ;  /* 0x02a870ffffff79a7 */ /* 0x000fe20008100030 */
[----:B------:R-:W-:Y:S05]  /*15370*/  @!P6 BRA `(.L_x_5045) ;  /* 0x000000000004e947 */ /* 0x000fea0003800000 */
[----:B------:R-:W-:Y:S01]  /*15380*/  BPT.TRAP 0x1 ;  /* 0x000000040000795c */ /* 0x000fe20000300000 */
.L_x_5045:
[----:B------:R-:W0:Y:S02]  /*15390*/  SYNCS.PHASECHK.TRANS64.TRYWAIT P2, [UR48+0x2a840], R20 ;  /* 0x02a84014ff0075a7 */ /* 0x000e240008040170 */
[----:B0-----:R-:W-:Y:S05]  /*153a0*/  @!P2 BRA `(.L_x_5046) ;  /* 0x000000340080a947 */ /* 0x001fea0003800000 */
.L_x_5104:
[----:B------:R-:W-:Y:S01]  /*153b0*/  ULDC.64 UR4, c[0x0][0x300] ;  /* 0x0000c00000047ab9 */ /* 0x000fe20000000a00 */
[----:B------:R-:W-:Y:S01]  /*153c0*/  R2UR UR6, R26 ;  /* 0x000000001a0672ca */ /* 0x000fe200000e0000 */
[----:B------:R-:W-:Y:S01]  /*153d0*/  IMAD R5, R5, UR4, RZ ;  /* 0x0000000405057c24 */ /* 0x000fe2000f8e02ff */
[----:B------:R-:W2:Y:S01]  /*153e0*/  LDC R6, c[0x0][0x2f4] ;  /* 0x0000bd00ff067b82 */ /* 0x000ea20000000800 */
[----:B------:R-:W-:-:S04]  /*153f0*/  IMAD.WIDE.U32 R2, R4, UR4, RZ ;  /* 0x0000000404027c25 */ /* 0x000fc8000f8e00ff */
        /* <DEDUP_REMOVED lines=8> */
[----:B------:R-:W-:Y:S01]  /*15480*/  IMAD.U32 R5, RZ, RZ, UR4 ;  /* 0x00000004ff057e24 */ /* 0x000fe2000f8e00ff */
[----:B------:R-:W-:-:S03]  /*15490*/  UIMAD UR4, UR6, UR4, URZ ;  /* 0x00000004060472a4 */ /* 0x000fc6000f8e023f */
[----:B------:R-:W-:Y:S01]  /*154a0*/  IMAD.WIDE.U32 R2, R5, UR39, R2 ;  /* 0x0000002705027c25 */ /* 0x000fe2000f8e0002 */
[----:B------:R-:W-:Y:S01]  /*154b0*/  ULDC.64 UR6, c[0x0][0x2e8] ;  /* 0x0000ba0000067ab9 */ /* 0x000fe20000000a00 */
[----:B------:R-:W-:Y:S01]  /*154c0*/  UIMAD UR4, UR39, UR5, UR4 ;  /* 0x00000005270472a4 */ /* 0x000fe2000f8e0204 */
[-C--:B--2---:R-:W-:Y:S01]  /*154d0*/  ISETP.GE.AND P3, PT, R24, R6.reuse, PT ;  /* 0x000000061800720c */ /* 0x084fe20003f66270 */
[----:B------:R-:W-:Y:S01]  /*154e0*/  IMAD.U32 R5, RZ, RZ, UR7 ;  /* 0x00000007ff057e24 */ /* 0x000fe2000f8e00ff */
[----:B------:R-:W-:Y:S02]  /*154f0*/  IADD3 R0, P2, R2, UR6, RZ ;  /* 0x0000000602007c10 */ /* 0x000fe4000ff5e0ff */
[----:B------:R-:W-:Y:S02]  /*15500*/  ISETP.GE.AND P4, PT, R25, R6, PT ;  /* 0x000000061900720c */ /* 0x000fe40003f86270 */
[----:B------:R-:W-:Y:S01]  /*15510*/  IADD3.X R4, R5, UR4, R3, P2, !PT ;  /* 0x0000000405047c10 */ /* 0x000fe200097fe403 */
[----:B------:R-:W-:-:S03]  /*15520*/  UMOV UR4, 0xffffffff ;  /* 0xffffffff00047882 */ /* 0x000fc60000000000 */
[----:B------:R-:W-:Y:S07]  /*15530*/  BRA.DIV UR4, `(.L_x_5047) ;  /* 0x0000003604307947 */ /* 0x000fee000b800000 */
        /* <DEDUP_REMOVED lines=27> */
[----:B------:R2:W-:Y:S04]  /*156f0*/  @P1 LDGSTS.E.BYPASS.LTC128B.128 [R17+0x23400], desc[UR46][R2.64+0x80], !P3 ;  /* 0x2340008002111fae */ /* 0x0005e8000d901d6e */
[----:B------:R2:W4:Y:S02]  /*15700*/  SHFL.IDX PT, R5, R4, 0x3, 0x1c1f ;  /* 0x007c1f0004057f89 */ /* 0x00052400000e0000 */
.L_x_5114:
        /* <DEDUP_REMOVED lines=8> */
[----:B------:R2:W-:Y:S04]  /*15790*/  @P1 LDGSTS.E.BYPASS.LTC128B.128 [R17+0x21c00], desc[UR46][R2.64+0x40], !P4 ;  /* 0x21c0004002111fae */ /* 0x0005e8000e101d6e */
[----:B------:R2:W-:Y:S01]  /*157a0*/  @P1 LDGSTS.E.BYPASS.LTC128B.128 [R17+0x23c00], desc[UR46][R2.64+0x80], !P3 ;  /* 0x23c0008002111fae */ /* 0x0005e2000d901d6e */
[----:B------:R-:W-:Y:S01]  /*157b0*/  NOP ;  /* 0x0000000000007918 */ /* 0x000fe20000000000 */
[----:B------:R-:W-:Y:S02]  /*157c0*/  SYNCS.ARRIVE.TRANS64.RED.A0T1 RZ, [UR48+0x2a830], RZ ;  /* 0x02a830ffffff79a7 */ /* 0x000fe40008200430 */
[----:B------:R-:W-:Y:S01]  /*157d0*/  ARRIVES.LDGSTSBAR.64.TRANSCNT [UR48+0x2a830] ;  /* 0x02a83000ff0079b0 */ /* 0x000fe20008000ab0 */
[----:B------:R-:W-:Y:S01]  /*157e0*/  NOP ;  /* 0x0000000000007918 */ /* 0x000fe20000000000 */
[----:B------:R-:W-:-:S13]  /*157f0*/  ISETP.NE.AND P1, PT, R37, 0x3, PT ;  /* 0x000000032500780c */ /* 0x000fda0003f25270 */
[----:B--2---:R-:W-:Y:S05]  /*15800*/  @!P1 BRA `(.L_x_5048) ;  /* 0x0000000000049947 */ /* 0x004fea0003800000 */
[----:B------:R-:W-:Y:S01]  /*15810*/  BPT.TRAP 0x1 ;  /* 0x000000040000795c */ /* 0x000fe20000300000 */
.L_x_5048:
        /* <DEDUP_REMOVED lines=30> */
.L_x_5049:
[----:B------:R-:W-:Y:S01]  /*15a00*/  UISETP.NE.AND UP0, UPT, UR50, URZ, UPT ;  /* 0x0000003f3200728c */ /* 0x000fe2000bf05270 */
[----:B------:R-:W-:Y:S01]  /*15a10*/  IMAD.U32 R4, RZ, RZ, UR36 ;  /* 0x00000024ff047e24 */ /* 0x000fe2000f8e00ff */
[----:B------:R-:W-:Y:S01]  /*15a20*/  ULDC.64 UR4, c[0x0][0x2e0] ;  /* 0x0000b80000047ab9 */ /* 0x000fe20000000a00 */
[----:B------:R-:W-:Y:S01]  /*15a30*/  IMAD.U32 R3, RZ, RZ, UR49 ;  /* 0x00000031ff037e24 */ /* 0x000fe2000f8e00ff */
[----:B------:R-:W-:Y:S01]  /*15a40*/  IADD3 R0, R27, UR40, R32 ;  /* 0x000000281b007c10 */ /* 0x000fe2000fffe020 */
[----:B------:R-:W-:Y:S01]  /*15a50*/  IMAD.U32 R5, RZ, RZ, UR37 ;  /* 0x00000025ff057e24 */ /* 0x000fe2000f8e00ff */
[----:B------:R-:W-:Y:S01]  /*15a60*/  PLOP3.LUT P0, PT, PT, PT, UP0, 0x80, 0x0 ;  /* 0x000000000000781c */ /* 0x000fe20003f0f008 */
[----:B------:R-:W-:Y:S01]  /*15a70*/  IMAD.MOV.U32 R2, RZ, RZ, R4 ;  /* 0x000000ffff027224 */ /* 0x000fe200078e0004 */
[----:B------:R-:W-:Y:S01]  /*15a80*/  PLOP3.LUT P1, PT, PT, PT, UP0, 0x80, 0x0 ;  /* 0x000000000000781c */ /* 0x000fe20003f2f008 */
[----:B------:R-:W-:Y:S02]  /*15a90*/  IMAD R36, R36, UR4, RZ ;  /* 0x0000000424247c24 */ /* 0x000fe4000f8e02ff */
[C---:B------:R-:W-:Y:S01]  /*15aa0*/  IMAD.WIDE.U32 R2, R35.reuse, UR4, R2 ;  /* 0x0000000423027c25 */ /* 0x040fe2000f8e0002 */
[----:B------:R-:W-:Y:S01]  /*15ab0*/  @UP0 ULDC UR4, c[0x0][0x44c] ;  /* 0x0001130000040ab9 */ /* 0x000fe20000000800 */
[----:B------:R-:W2:Y:S02]  /*15ac0*/  LDC R5, c[0x0][0x448] ;  /* 0x00011200ff057b82 */ /* 0x000ea40000000800 */
[----:B------:R-:W-:Y:S01]  /*15ad0*/  IMAD R9, R35, UR5, R36 ;  /* 0x0000000523097c24 */ /* 0x000fe2000f8e0224 */
[----:B------:R-:W-:Y:S01]  /*15ae0*/  @UP0 ULDC UR5, c[0x0][0x450] ;  /* 0x0001140000050ab9 */ /* 0x000fe20000000800 */
[----:B------:R-:W-:-:S02]  /*15af0*/  IMAD.MOV.U32 R7, RZ, RZ, R0 ;  /* 0x000000ffff077224 */ /* 0x000fc400078e0000 */
[----:B------:R-:W-:-:S04]  /*15b00*/  @P0 IMAD.HI.U32 R4, R0, UR4, RZ ;  /* 0x0000000400040c27 */ /* 0x000fc8000f8e00ff */
[----:B------:R-:W-:Y:S01]  /*15b10*/  IMAD.IADD R3, R3, 0x1, R9 ;  /* 0x0000000103037824 */ /* 0x000fe200078e0209 */
        /* <DEDUP_REMOVED lines=23> */
[----:B------:R-:W2:Y:S01]  /*15c90*/  SHFL.IDX PT, R14, R0, RZ, 0x1c1f ;  /* 0x001c1fff000e7589 */ /* 0x000ea200000e0000 */
[----:B------:R-:W-:Y:S01]  /*15ca0*/  ULDC UR4, c[0x0][0x288] ;  /* 0x0000a20000047ab9 */ /* 0x000fe20000000800 */
[----:B------:R-:W-:Y:S02]  /*15cb0*/  VIADD R6, R27, UR40 ;  /* 0x000000281b067c36 */ /* 0x000fe40008000000 */
        /* <DEDUP_REMOVED lines=12> */
[----:B------:R-:W-:Y:S01]  /*15d80*/  ISETP.GE.AND P1, PT, R8, R5, PT ;  /* 0x000000050800720c */ /* 0x000fe20003f26270 */
[----:B------:R-:W-:-:S12]  /*15d90*/  VIADD R8, R6, 0x40 ;  /* 0x0000004006087836 */ /* 0x000fd80000000000 */
[----:B--2---:R-:W-:-:S05]  /*15da0*/  @!P1 IADD3 R14, P4, R30, R14, RZ ;  /* 0x0000000e1e0e9210 */ /* 0x004fca0007f9e0ff */
[----:B------:R-:W-:Y:S02]  /*15db0*/  @!P1 IMAD.X R7, RZ, RZ, R7, P4 ;  /* 0x000000ffff079224 */ /* 0x000fe400020e0607 */
[----:B---3--:R-:W-:Y:S02]  /*15dc0*/  @!P1 IMAD.MOV.U32 R2, RZ, RZ, R14 ;  /* 0x000000ffff029224 */ /* 0x008fe400078e000e */
[----:B------:R-:W2:Y:S01]  /*15dd0*/  SHFL.IDX PT, R14, R0, 0x2, 0x1c1f ;  /* 0x005c1f00000e7f89 */ /* 0x000ea200000e0000 */
[----:B------:R-:W-:-:S03]  /*15de0*/  @!P1 IMAD.MOV.U32 R3, RZ, RZ, R7 ;  /* 0x000000ffff039224 */ /* 0x000fc600078e0007 */
[----:B------:R-:W3:Y:S04]  /*15df0*/  SHFL.IDX PT, R7, R4, 0x2, 0x1c1f ;  /* 0x005c1f0004077f89 */ /* 0x000ee800000e0000 */
[----:B------:R-:W-:Y:S04]  /*15e00*/  @!P1 LDGSTS.E.BYPASS.LTC128B.128 [R17+0x18c00], desc[UR46][R2.64], !P3 ;  /* 0x18c0000002119fae */ /* 0x000fe8000d901d6e */
        /* <DEDUP_REMOVED lines=10> */
[----:B------:R2:W-:Y:S04]  /*15eb0*/  @!P1 LDGSTS.E.BYPASS.LTC128B.128 [R17+0x1d400], desc[UR46][R2.64+0x80], !P0 ;  /* 0x1d40008002119fae */ /* 0x0005e8000c101d6e */
[----:B------:R2:W4:Y:S02]  /*15ec0*/  SHFL.IDX PT, R7, R4, 0x3, 0x1c1f ;  /* 0x007c1f0004077f89 */ /* 0x00052400000e0000 */
.L_x_5123:
[----:B------:R-:W-:Y:S01]  /*15ed0*/  VIADD R6, R6, 0x60 ;  /* 0x0000006006067836 */ /* 0x000fe20000000000 */
[----:B------:R-:W-:Y:S04]  /*15ee0*/  BSSY B0, `(.L_x_5051) ;  /* 0x000000b000007945 */ /* 0x000fe80003800000 */
[----:B------:R-:W-:-:S13]  /*15ef0*/  ISETP.GE.AND P1, PT, R6, R5, PT ;  /* 0x000000050600720c */ /* 0x000fda0003f26270 */
[----:B------:R-:W-:Y:S05]  /*15f00*/  @P1 BRA `(.L_x_5052) ;  /* 0x0000000000201947 */ /* 0x000fea0003800000 */
[----:B--23--:R-:W-:-:S05]  /*15f10*/  IADD3 R2, P1, R30, R14, RZ ;  /* 0x0000000e1e027210 */ /* 0x00cfca0007f3e0ff */
[----:B----4-:R-:W-:-:S05]  /*15f20*/  IMAD.X R3, RZ, RZ, R7, P1 ;  /* 0x000000ffff037224 */ /* 0x010fca00008e0607 */
[----:B------:R-:W-:Y:S01]  /*15f30*/  @!PT LDS RZ, [RZ] ;  /* 0x00000000fffff984 */ /* 0x000fe20000000800 */
[----:B------:R-:W-:Y:S01]  /*15f40*/  @!PT LDS RZ, [RZ] ;  /* 0x00000000fffff984 */ /* 0x000fe20000000800 */
[----:B------:R-:W-:Y:S01]  /*15f50*/  @!PT LDS RZ, [RZ] ;  /* 0x00000000fffff984 */ /* 0x000fe20000000800 */
[----:B------:R2:W-:Y:S04]  /*15f60*/  LDGSTS.E.BYPASS.LTC128B.128 [R17+0x19c00], desc[UR46][R2.64], !P3 ;  /* 0x19c0000002117fae */ /* 0x0005e8000d901d6e */
[----:B------:R2:W-:Y:S04]  /*15f70*/  LDGSTS.E.BYPASS.LTC128B.128 [R17+0x1bc00], desc[UR46][R2.64+0x40], !P2 ;  /* 0x1bc0004002117fae */ /* 0x0005e8000d101d6e */
[----:B------:R2:W-:Y:S02]  /*15f80*/  LDGSTS.E.BYPASS.LTC128B.128 [R17+0x1dc00], desc[UR46][R2.64+0x80], !P0 ;  /* 0x1dc0008002117fae */ /* 0x0005e4000c101d6e */
.L_x_5052:
[----:B------:R-:W-:Y:S05]  /*15f90*/  BSYNC B0 ;  /* 0x0000000000007941 */ /* 0x000fea0003800000 */
.L_x_5051:
[----:B------:R-:W-:Y:S01]  /*15fa0*/  NOP ;  /* 0x0000000000007918 */ /* 0x000fe20000000000 */
[----:B------:R-:W-:Y:S01]  /*15fb0*/  SYNCS.ARRIVE.TRANS64.RED.A0T1 RZ, [UR48+0x2a800], RZ ;  /* 0x02a800ffffff79a7 */ /* 0x000fe20008200430 */
[----:B--2---:R-:W-:Y:S01]  /*15fc0*/  IMAD.MOV.U32 R3, RZ, RZ, 0x1 ;  /* 0x00000001ff037424 */ /* 0x004fe200078e00ff */
[----:B------:R-:W-:Y:S04]  /*15fd0*/  ARRIVES.LDGSTSBAR.64.TRANSCNT [UR48+0x2a800] ;  /* 0x02a80000ff0079b0 */ /* 0x000fe80008000ab0 */
[----:B------:R-:W-:Y:S01]  /*15fe0*/  SHF.L.U32 R3, R3, 0x1f, RZ ;  /* 0x0000001f03037819 */ /* 0x000fe200000006ff */
[----:B------:R-:W-:Y:S01]  /*15ff0*/  NOP ;  /* 0x0000000000007918 */ /* 0x000fe20000000000 */
[----:B------:R-:W-:Y:S01]  /*16000*/  SYNCS.ARRIVE.TRANS64.A1T0 RZ, [UR48+0x2a800], RZ ;  /* 0x02a800ffffff79a7 */ /* 0x000fe20008100030 */
[----:B------:R-:W-:-:S05]  /*16010*/  VIADD R18, R18, 0xfffffffe ;  /* 0xfffffffe12127836 */ /* 0x000fca0000000000 */
[----:B------:R-:W-:Y:S01]  /*16020*/  ISETP.GE.AND P0, PT, R18, UR51, PT ;  /* 0x0000003312007c0c */ /* 0x000fe2000bf06270 */
[----:B------:R-:W2:Y:S02]  /*16030*/  SYNCS.PHASECHK.TRANS64.TRYWAIT P1, [UR48+0x2a820], R3 ;  /* 0x02a82003ff0075a7 */ /* 0x000ea40008020170 */
[----:B--2---:R-:W-:Y:S10]  /*16040*/  @!P1 BRA `(.L_x_5053) ;  /* 0x0000003000f49947 */ /* 0x004ff40003800000 */
.L_x_5124:
[----:B01----:R-:W-:Y:S01]  /*16050*/  IMAD.MOV.U32 R20, RZ, RZ, 0x1 ;  /* 0x00000001ff147424 */ /* 0x003fe200078e00ff */
[----:B------:R-:W-:Y:S06]  /*16060*/  @!P0 BRA `(.L_x_5054) ;  /* 0x0000001000ec8947 */ /* 0x000fec0003800000 */
[----:B------:R-:W5:Y:S04]  /*16070*/  LDL R6, [R1+0x4] ;  /* 0x0000040001067983 */ /* 0x000f680000100800 */
[----:B------:R-:W3:Y:S01]  /*16080*/  LDL R4, [R1] ;  /* 0x0000000001047983 */ /* 0x000ee20000100800 */
[----:B------:R-:W-:Y:S01]  /*16090*/  UIADD3 UR4, UR45, 0x1, URZ ;  /* 0x000000012d047890 */ /* 0x000fe2000fffe03f */
[----:B--2---:R-:W-:Y:S01]  /*160a0*/  LOP3.LUT R3, RZ, UR43, RZ, 0x33, !PT ;  /* 0x0000002bff037c12 */ /* 0x004fe2000f8e33ff */
[----:B------:R-:W-:Y:S01]  /*160b0*/  IMAD.MOV.U32 R8, RZ, RZ, 0x1 ;  /* 0x00000001ff087424 */ /* 0x000fe200078e00ff */
[----:B------:R-:W-:Y:S01]  /*160c0*/  IADD3 R19, R32, R19, R27 ;  /* 0x0000001320137210 */ /* 0x000fe20007ffe01b */
[----:B------:R-:W-:Y:S01]  /*160d0*/  UIMAD UR4, UR4, UR38, URZ ;  /* 0x00000026040472a4 */ /* 0x000fe2000f8e023f */
[----:B------:R-:W-:Y:S01]  /*160e0*/  LOP3.LUT R5, RZ, UR41, RZ, 0x33, !PT ;  /* 0x00000029ff057c12 */ /* 0x000fe2000f8e33ff */
[----:B----4-:R-:W-:-:S02]  /*160f0*/  IMAD.MOV.U32 R7, RZ, RZ, RZ ;  /* 0x000000ffff077224 */ /* 0x010fc400078e00ff */
[----:B------:R-:W-:Y:S02]  /*16100*/  VIADD R19, R19, 0xfffffe80 ;  /* 0xfffffe8013137836 */ /* 0x000fe40000000000 */
[----:B------:R-:W-:-:S04]  /*16110*/  LOP3.LUT R0, RZ, UR4, RZ, 0x33, !PT ;  /* 0x00000004ff007c12 */ /* 0x000fc8000f8e33ff */
[----:B------:R-:W-:-:S04]  /*16120*/  VIADDMNMX R0, R0, -UR44, R3, !PT ;  /* 0x8000002c00007c46 */ /* 0x000fc8000f800103 */
[----:B------:R-:W-:-:S04]  /*16130*/  VIMNMX R0, R0, R5, !PT ;  /* 0x0000000500007248 */ /* 0x000fc80007fe0100 */
[C---:B------:R-:W-:Y:S01]  /*16140*/  IADD3 R21, -R0.reuse, -0x2, RZ ;  /* 0xfffffffe00157810 */ /* 0x040fe20007ffe1ff */
[----:B------:R-:W-:Y:S02]  /*16150*/  IMAD R18, R0, -0x80, R19 ;  /* 0xffffff8000127824 */ /* 0x000fe400078e0213 */
[--C-:B-----5:R-:W-:Y:S02]  /*16160*/  IMAD.IADD R32, R6, 0x1, R31.reuse ;  /* 0x0000000106207824 */ /* 0x120fe400078e021f */
[C---:B---3--:R-:W-:Y:S02]  /*16170*/  IMAD.IADD R36, R4.reuse, 0x1, R31 ;  /* 0x0000000104247824 */ /* 0x048fe400078e021f */
[----:B------:R-:W-:-:S07]  /*16180*/  IMAD.IADD R34, R4, 0x1, R32 ;  /* 0x0000000104227824 */ /* 0x000fce00078e0220 */
.L_x_5069:
[----:B0-----:R-:W0:Y:S01]  /*16190*/  LDC R0, c[0x0][0x430] ;  /* 0x00010c00ff007b82 */ /* 0x001e220000000800 */
[----:B------:R-:W-:Y:S01]  /*161a0*/  IMAD.MOV.U32 R9, RZ, RZ, R18 ;  /* 0x000000ffff097224 */ /* 0x000fe200078e0012 */
[----:B------:R-:W-:Y:S01]  /*161b0*/  ULDC.64 UR4, c[0x0][0x428] ;  /* 0x00010a0000047ab9 */ /* 0x000fe20000000a00 */
[----:B0-----:R-:W-:-:S13]  /*161c0*/  ISETP.NE.AND P0, PT, R0, 0x1, PT ;  /* 0x000000010000780c */ /* 0x001fda0003f05270 */
[----:B------:R-:W0:Y:S08]  /*161d0*/  @P0 LDC R3, c[0x0][0x434] ;  /* 0x00010d00ff030b82 */ /* 0x000e300000000800 */
[----:B------:R-:W1:Y:S01]  /*161e0*/  @P0 LDC R5, c[0x0][0x438] ;  /* 0x00010e00ff050b82 */ /* 0x000e620000000800 */
[----:B0-----:R-:W-:-:S05]  /*161f0*/  @P0 IMAD.HI.U32 R0, R18, R3, RZ ;  /* 0x0000000312000227 */ /* 0x001fca00078e00ff */
[----:B-1----:R-:W-:Y:S01]  /*16200*/  @P0 SHF.R.U32.HI R9, RZ, R5, R0 ;  /* 0x00000005ff090219 */ /* 0x002fe20000011600 */
[----:B------:R-:W-:-:S03]  /*16210*/  IMAD R5, R33, UR4, RZ ;  /* 0x0000000421057c24 */ /* 0x000fc6000f8e02ff */
[--C-:B------:R-:W-:Y:S01]  /*16220*/  SHF.R.S32.HI R3, RZ, 0x1f, R9.reuse ;  /* 0x0000001fff037819 */ /* 0x100fe20000011409 */
[----:B------:R-:W-:Y:S02]  /*16230*/  IMAD.MOV.U32 R2, RZ, RZ, R9 ;  /* 0x000000ffff027224 */ /* 0x000fe400078e0009 */
[C---:B------:R-:W-:Y:S02]  /*16240*/  IMAD R5, R28.reuse, UR5, R5 ;  /* 0x000000051c057c24 */ /* 0x040fe4000f8e0205 */
[----:B------:R-:W-:Y:S01]  /*16250*/  IMAD.WIDE.U32 R2, R28, UR4, R2 ;  /* 0x000000041c027c25 */ /* 0x000fe2000f8e0002 */
[----:B------:R-:W-:-:S03]  /*16260*/  ULDC.64 UR4, c[0x0][0x418] ;  /* 0x0001060000047ab9 */ /* 0x000fc60000000a00 */
[----:B------:R-:W-:Y:S01]  /*16270*/  IMAD.IADD R3, R5, 0x1, R3 ;  /* 0x0000000105037824 */ /* 0x000fe200078e0203 */
[----:B------:R-:W-:-:S04]  /*16280*/  LEA R4, P0, R2, UR4, 0x2 ;  /* 0x0000000402047c11 */ /* 0x000fc8000f8010ff */
[----:B------:R-:W-:-:S05]  /*16290*/  LEA.HI.X R5, R2, UR5, R3, 0x2, P0 ;  /* 0x0000000502057c11 */ /* 0x000fca00080f1403 */
[----:B------:R-:W2:Y:S01]  /*162a0*/  LDG.E R4, desc[UR46][R4.64] ;  /* 0x0000002e04047981 */ /* 0x000ea2000c1e1900 */
[----:B------:R-:W-:Y:S01]  /*162b0*/  ISETP.NE.AND P2, PT, R37, 0x3, PT ;  /* 0x000000032500780c */ /* 0x000fe20003f45270 */
[----:B------:R-:W-:Y:S02]  /*162c0*/  VIADD R0, R7, 0x1 ;  /* 0x0000000107007836 */ /* 0x000fe40000000000 */
[----:B------:R-:W-:-:S03]  /*162d0*/  VIADD R21, R21, 0xffffffff ;  /* 0xffffffff15157836 */ /* 0x000fc60000000000 */
[C---:B------:R-:W-:Y:S02]  /*162e0*/  ISETP.NE.AND P1, PT, R0.reuse, 0x2, PT ;  /* 0x000000020000780c */ /* 0x040fe40003f25270 */
[----:B------:R-:W-:Y:S02]  /*162f0*/  ISETP.GT.AND P0, PT, R21, UR51, PT ;  /* 0x0000003315007c0c */ /* 0x000fe4000bf04270 */
[----:B------:R-:W-:Y:S02]  /*16300*/  SEL R3, RZ, 0x1, P1 ;  /* 0x00000001ff037807 */ /* 0x000fe40000800000 */
[----:B------:R-:W-:Y:S02]  /*16310*/  SEL R0, R0, RZ, P1 ;  /* 0x000000ff00007207 */ /* 0x000fe40000800000 */
[----:B------:R-:W-:Y:S02]  /*16320*/  LOP3.LUT R20, R8, R3, RZ, 0x3c, !PT ;  /* 0x0000000308147212 */ /* 0x000fe400078e3cff */
[----:B--2---:R-:W-:Y:S01]  /*16330*/  SHF.R.S32.HI R10, RZ, 0x1f, R4 ;  /* 0x0000001fff0a7819 */ /* 0x004fe20000011404 */
[----:B------:R-:W-:Y:S06]  /*16340*/  @!P2 BRA `(.L_x_5055) ;  /* 0x000000000004a947 */ /* 0x000fec0003800000 */
[----:B------:R-:W-:Y:S01]  /*16350*/  BPT.TRAP 0x1 ;  /* 0x000000040000795c */ /* 0x000fe20000300000 */
.L_x_5055:
[----:B------:R-:W-:Y:S02]  /*16360*/  LEA R6, R0, UR48, 0x3 ;  /* 0x0000003000067c11 */ /* 0x000fe4000f8e18ff */
[----:B------:R-:W-:-:S04]  /*16370*/  SHF.L.U32 R19, R20, 0x1f, RZ ;  /* 0x0000001f14137819 */ /* 0x000fc800000006ff */
[----:B------:R-:W0:Y:S02]  /*16380*/  SYNCS.PHASECHK.TRANS64.TRYWAIT P1, [R6+URZ+0x2a880], R19 ;  /* 0x02a88013060075a7 */ /* 0x000e24000802017f */
[----:B0-----:R-:W-:Y:S05]  /*16390*/  @!P1 BRA `(.L_x_5056) ;  /* 0x0000003000349947 */ /* 0x001fea0003800000 */
.L_x_5125:
[----:B------:R-:W-:Y:S01]  /*163a0*/  ULDC UR4, c[0x0][0x430] ;  /* 0x00010c0000047ab9 */ /* 0x000fe20000000800 */
[----:B------:R-:W-:Y:S01]  /*163b0*/  R2UR UR6, R26 ;  /* 0x000000001a0672ca */ /* 0x000fe200000e0000 */
[----:B------:R-:W-:Y:S01]  /*163c0*/  UIADD3 UR4, -UR4, URZ, URZ ;  /* 0x0000003f04047290 */ /* 0x000fe2000fffe13f */
[----:B------:R-:W1:Y:S01]  /*163d0*/  LDC R12, c[0x0][0x2f4] ;  /* 0x0000bd00ff0c7b82 */ /* 0x000e620000000800 */
[C---:B------:R-:W-:Y:S02]  /*163e0*/  LOP3.LUT P3, RZ, R16.reuse, 0x2, RZ, 0xc0, !PT ;  /* 0x0000000210ff7812 */ /* 0x040fe4000786c0ff */
[----:B------:R-:W-:Y:S02]  /*163f0*/  LOP3.LUT P2, RZ, R16, 0x1, RZ, 0xc0, !PT ;  /* 0x0000000110ff7812 */ /* 0x000fe4000784c0ff */
        /* <DEDUP_REMOVED lines=27> */
[----:B------:R-:W-:Y:S01]  /*165b0*/  SHFL.IDX PT, R35, R27, 0x2, 0x1c1f ;  /* 0x005c1f001b237f89 */ /* 0x000fe200000e0000 */
[----:B-1----:R-:W-:-:S03]  /*165c0*/  IADD3 R2, P1, R30, R14, RZ ;  /* 0x0000000e1e027210 */ /* 0x002fc60007f3e0ff */
[----:B------:R-:W-:Y:S02]  /*165d0*/  SHFL.IDX PT, R14, R24, 0x3, 0x1c1f ;  /* 0x007c1f00180e7f89 */ /* 0x000fe400000e0000 */
        /* <DEDUP_REMOVED lines=14> */
[----:B------:R1:W2:Y:S04]  /*166c0*/  SHFL.IDX PT, R35, R27, 0x3, 0x1c1f ;  /* 0x007c1f001b237f89 */ /* 0x0002a800000e0000 */
[----:B------:R1:W-:Y:S04]  /*166d0*/  LDGSTS.E.BYPASS.LTC128B.128 [R25+0xd400], desc[UR46][R2.64], !P4 ;  /* 0x0d40000002197fae */ /* 0x0003e8000e101d6e */
[----:B------:R1:W-:Y:S04]  /*166e0*/  LDGSTS.E.BYPASS.LTC128B.128 [R25+0xf400], desc[UR46][R2.64+0x40], !P3 ;  /* 0x0f40004002197fae */ /* 0x0003e8000d901d6e */
[----:B------:R1:W-:Y:S02]  /*166f0*/  LDGSTS.E.BYPASS.LTC128B.128 [R25+0x11400], desc[UR46][R2.64+0x80], !P2 ;  /* 0x1140008002197fae */ /* 0x0003e4000d101d6e */
.L_x_5135:
[----:B-1----:R-:W-:Y:S02]  /*16700*/  IADD3 R2, P1, R30, R14, RZ ;  /* 0x0000000e1e027210 */ /* 0x002fe40007f3e0ff */
[----:B------:R-:W-:-:S03]  /*16710*/  R2UR UR4, R6 ;  /* 0x00000000060472ca */ /* 0x000fc600000e0000 */
[----:B--2---:R-:W-:-:S05]  /*16720*/  IMAD.X R3, RZ, RZ, R35, P1 ;  /* 0x000000ffff037224 */ /* 0x004fca00008e0623 */
        /* <DEDUP_REMOVED lines=11> */
[----:B-1----:R-:W-:Y:S05]  /*167e0*/  @!P2 BRA `(.L_x_5058) ;  /* 0x000000000004a947 */ /* 0x002fea0003800000 */
[----:B------:R-:W-:Y:S01]  /*167f0*/  BPT.TRAP 0x1 ;  /* 0x000000040000795c */ /* 0x000fe20000300000 */
.L_x_5058:
[----:B------:R1:W-:Y:S01]  /*16800*/  SYNCS.ARRIVE.TRANS64.A1T0 RZ, [R6+URZ+0x2a870], RZ ;  /* 0x02a870ff06ff79a7 */ /* 0x0003e2000810003f */
[----:B------:R-:W-:Y:S05]  /*16810*/  @!P2 BRA `(.L_x_5059) ;  /* 0x000000000004a947 */ /* 0x000fea0003800000 */
[----:B------:R-:W-:Y:S01]  /*16820*/  BPT.TRAP 0x1 ;  /* 0x000000040000795c */ /* 0x000fe20000300000 */
.L_x_5059:
[----:B------:R-:W2:Y:S02]  /*16830*/  SYNCS.PHASECHK.TRANS64.TRYWAIT P1, [R6+URZ+0x2a840], R19 ;  /* 0x02a84013060075a7 */ /* 0x000ea4000802017f */
[----:B--2---:R-:W-:Y:S05]  /*16840*/  @!P1 BRA `(.L_x_5060) ;  /* 0x0000003000489947 */ /* 0x004fea0003800000 */
.L_x_5136:
[----:B------:R-:W-:Y:S01]  /*16850*/  ULDC.64 UR4, c[0x0][0x300] ;  /* 0x0000c00000047ab9 */ /* 0x000fe20000000a00 */
[----:B------:R-:W-:Y:S01]  /*16860*/  R2UR UR6, R26 ;  /* 0x000000001a0672ca */ /* 0x000fe200000e0000 */
[----:B------:R-:W-:Y:S01]  /*16870*/  IMAD R2, R9, UR4, RZ ;  /* 0x0000000409027c24 */ /* 0x000fe2000f8e02ff */
[----:B------:R-:W3:Y:S01]  /*16880*/  LDC R11, c[0x0][0x2f4] ;  /* 0x0000bd00ff0b7b82 */ /* 0x000ee20000000800 */
[C---:B------:R-:W-:Y:S02]  /*16890*/  LOP3.LUT P3, RZ, R16.reuse, 0x2, RZ, 0xc0, !PT ;  /* 0x0000000210ff7812 */ /* 0x040fe4000786c0ff */
[C---:B------:R-:W-:Y:S01]  /*168a0*/  IMAD R9, R5.reuse, UR5, R2 ;  /* 0x0000000505097c24 */ /* 0x040fe2000f8e0202 */
[----:B------:R-:W-:Y:S01]  /*168b0*/  LOP3.LUT P2, RZ, R16, 0x1, RZ, 0xc0, !PT ;  /* 0x0000000110ff7812 */ /* 0x000fe2000784c0ff */
        /* <DEDUP_REMOVED lines=14> */
[----:B0-2---:R-:W-:Y:S01]  /*169a0*/  IMAD.U32 R19, RZ, RZ, UR7 ;  /* 0x00000007ff137e24 */ /* 0x005fe2000f8e00ff */
[----:B------:R-:W-:-:S04]  /*169b0*/  IADD3 R9, P1, R2, UR6, RZ ;  /* 0x0000000602097c10 */ /* 0x000fc8000ff3e0ff */
[----:B------:R-:W-:Y:S01]  /*169c0*/  IADD3.X R19, R19, UR4, R3, P1, !PT ;  /* 0x0000000413137c10 */ /* 0x000fe20008ffe403 */
[----:B------:R-:W-:-:S03]  /*169d0*/  UMOV UR4, 0xffffffff ;  /* 0xffffffff00047882 */ /* 0x000fc60000000000 */
[----:B------:R-:W-:Y:S05]  /*169e0*/  BRA.DIV UR4, `(.L_x_5061) ;  /* 0x0000002e04f47947 */ /* 0x000fea000b800000 */
[----:B------:R-:W0:Y:S01]  /*169f0*/  SHFL.IDX PT, R14, R9, RZ, 0x1c1f ;  /* 0x001c1fff090e7589 */ /* 0x000e2200000e0000 */
[----:B------:R-:W-:-:S03]  /*16a00*/  IMAD R10, R0, 0x6000, R29 ;  /* 0x00006000000a7824 */ /* 0x000fc600078e021d */
[----:B------:R-:W2:Y:S01]  /*16a10*/  SHFL.IDX PT, R3, R19, RZ, 0x1c1f ;  /* 0x001c1fff13037589 */ /* 0x000ea200000e0000 */
[----:B------:R-:W-:-:S03]  /*16a20*/  VIADD R10, R10, UR48 ;  /* 0x000000300a0a7c36 */ /* 0x000fc60008000000 */
[----:B------:R-:W-:Y:S01]  /*16a30*/  SHFL.IDX PT, R25, R9, 0x2, 0x1c1f ;  /* 0x005c1f0009197f89 */ /* 0x000fe200000e0000 */
[----:B0-----:R-:W-:-:S03]  /*16a40*/  IADD3 R4, P1, R30, R14, RZ ;  /* 0x0000000e1e047210 */ /* 0x001fc60007f3e0ff */
[----:B------:R-:W0:Y:S02]  /*16a50*/  SHFL.IDX PT, R14, R9, 0x1, 0x1c1f ;  /* 0x003c1f00090e7f89 */ /* 0x000e2400000e0000 */
[----:B--2---:R-:W-:Y:S02]  /*16a60*/  IMAD.X R5, RZ, RZ, R3, P1 ;  /* 0x000000ffff057224 */ /* 0x004fe400008e0603 */
[----:B------:R-:W2:Y:S04]  /*16a70*/  SHFL.IDX PT, R3, R19, 0x1, 0x1c1f ;  /* 0x003c1f0013037f89 */ /* 0x000ea800000e0000 */
[----:B------:R-:W-:Y:S04]  /*16a80*/  LDGSTS.E.BYPASS.LTC128B.128 [R10+0x1e400], desc[UR46][R4.64], !P4 ;  /* 0x1e400000040a7fae */ /* 0x000fe8000e101d6e */
[----:B------:R-:W-:Y:S04]  /*16a90*/  LDGSTS.E.BYPASS.LTC128B.128 [R10+0x20400], desc[UR46][R4.64+0x40], !P3 ;  /* 0x20400040040a7fae */ /* 0x000fe8000d901d6e */
[----:B------:R3:W-:Y:S01]  /*16aa0*/  LDGSTS.E.BYPASS.LTC128B.128 [R10+0x22400], desc[UR46][R4.64+0x80], !P2 ;  /* 0x22400080040a7fae */ /* 0x0007e2000d101d6e */
[----:B0-----:R-:W-:-:S03]  /*16ab0*/  IADD3 R2, P1, R30, R14, RZ ;  /* 0x0000000e1e027210 */ /* 0x001fc60007f3e0ff */
[----:B------:R-:W-:Y:S02]  /*16ac0*/  SHFL.IDX PT, R14, R9, 0x3, 0x1c1f ;  /* 0x007c1f00090e7f89 */ /* 0x000fe400000e0000 */
[----:B--2---:R-:W-:Y:S02]  /*16ad0*/  IMAD.X R3, RZ, RZ, R3, P1 ;  /* 0x000000ffff037224 */ /* 0x004fe400008e0603 */
[----:B---3--:R-:W0:Y:S04]  /*16ae0*/  SHFL.IDX PT, R4, R19, 0x2, 0x1c1f ;  /* 0x005c1f0013047f89 */ /* 0x008e2800000e0000 */
[----:B------:R-:W-:Y:S04]  /*16af0*/  LDGSTS.E.BYPASS.LTC128B.128 [R10+0x1ec00], desc[UR46][R2.64], !P4 ;  /* 0x1ec00000020a7fae */ /* 0x000fe8000e101d6e */
[----:B------:R-:W-:Y:S04]  /*16b00*/  LDGSTS.E.BYPASS.LTC128B.128 [R10+0x20c00], desc[UR46][R2.64+0x40], !P3 ;  /* 0x20c00040020a7fae */ /* 0x000fe8000d901d6e */
[----:B------:R2:W-:Y:S04]  /*16b10*/  LDGSTS.E.BYPASS.LTC128B.128 [R10+0x22c00], desc[UR46][R2.64+0x80], !P2 ;  /* 0x22c00080020a7fae */ /* 0x0005e8000d101d6e */
[----:B------:R-:W3:Y:S01]  /*16b20*/  SHFL.IDX PT, R19, R19, 0x3, 0x1c1f ;  /* 0x007c1f0013137f89 */ /* 0x000ee200000e0000 */
[----:B--2---:R-:W-:-:S05]  /*16b30*/  IADD3 R2, P1, R30, R25, RZ ;  /* 0x000000191e027210 */ /* 0x004fca0007f3e0ff */
[----:B0-----:R-:W-:-:S05]  /*16b40*/  IMAD.X R3, RZ, RZ, R4, P1 ;  /* 0x000000ffff037224 */ /* 0x001fca00008e0604 */
[----:B------:R0:W-:Y:S04]  /*16b50*/  LDGSTS.E.BYPASS.LTC128B.128 [R10+0x1f400], desc[UR46][R2.64], !P4 ;  /* 0x1f400000020a7fae */ /* 0x0001e8000e101d6e */
[----:B------:R0:W-:Y:S04]  /*16b60*/  LDGSTS.E.BYPASS.LTC128B.128 [R10+0x21400], desc[UR46][R2.64+0x40], !P3 ;  /* 0x21400040020a7fae */ /* 0x0001e8000d901d6e */
[----:B---3--:R0:W-:Y:S02]  /*16b70*/  LDGSTS.E.BYPASS.LTC128B.128 [R10+0x23400], desc[UR46][R2.64+0x80], !P2 ;  /* 0x23400080020a7fae */ /* 0x0081e4000d101d6e */
.L_x_5146:
[----:B0-----:R-:W-:Y:S02]  /*16b80*/  IADD3 R2, P1, R30, R14, RZ ;  /* 0x0000000e1e027210 */ /* 0x001fe40007f3e0ff */
        /* <DEDUP_REMOVED lines=15> */
.L_x_5062:
[----:B------:R-:W-:Y:S01]  /*16c80*/  IMAD.U32 R2, RZ, RZ, UR42 ;  /* 0x0000002aff027e24 */ /* 0x000fe2000f8e00ff */
[----:B------:R0:W-:Y:S04]  /*16c90*/  SYNCS.ARRIVE.TRANS64.A1T0 RZ, [R6+URZ+0x2a830], RZ ;  /* 0x02a830ff06ff79a7 */ /* 0x0001e8000810003f */
[----:B------:R-:W-:-:S04]  /*16ca0*/  LOP3.LUT R2, R2, 0x1, RZ, 0xfc, !PT ;  /* 0x0000000102027812 */ /* 0x000fc800078efcff */
[----:B------:R-:W-:-:S13]  /*16cb0*/  ISETP.NE.AND P1, PT, R2, 0x3, PT ;  /* 0x000000030200780c */ /* 0x000fda0003f25270 */
[----:B0-----:R-:W-:Y:S05]  /*16cc0*/  @!P1 BRA `(.L_x_5063) ;  /* 0x0000000000049947 */ /* 0x001fea0003800000 */
[----:B------:R-:W-:Y:S01]  /*16cd0*/  BPT.TRAP 0x1 ;  /* 0x000000040000795c */ /* 0x000fe20000300000 */
.L_x_5063:
[----:B------:R-:W-:Y:S02]  /*16ce0*/  LOP3.LUT R3, R8, 0x1, RZ, 0x3c, !PT ;  /* 0x0000000108037812 */ /* 0x000fe400078e3cff */
[----:B------:R-:W-:Y:S02]  /*16cf0*/  LEA R2, R7, UR48, 0x3 ;  /* 0x0000003007027c11 */ /* 0x000fe4000f8e18ff */
[----:B------:R-:W-:-:S04]  /*16d00*/  SHF.L.U32 R3, R3, 0x1f, RZ ;  /* 0x0000001f03037819 */ /* 0x000fc800000006ff */
[----:B------:R-:W0:Y:S02]  /*16d10*/  SYNCS.PHASECHK.TRANS64.TRYWAIT P2, [R2+URZ+0x2a870], R3 ;  /* 0x02a87003020075a7 */ /* 0x000e24000804017f */
[----:B0-----:R-:W-:Y:S05]  /*16d20*/  @!P2 BRA `(.L_x_5064) ;  /* 0x000000300050a947 */ /* 0x001fea0003800000 */
.L_x_5147:
[----:B------:R-:W-:-:S13]  /*16d30*/  ISETP.NE.AND P2, PT, R37, 0x3, PT ;  /* 0x000000032500780c */ /* 0x000fda0003f45270 */
[----:B------:R-:W-:Y:S05]  /*16d40*/  @!P2 BRA `(.L_x_5065) ;  /* 0x000000000004a947 */ /* 0x000fea0003800000 */
[----:B------:R-:W-:Y:S01]  /*16d50*/  BPT.TRAP 0x1 ;  /* 0x000000040000795c */ /* 0x000fe20000300000 */
.L_x_5065:
[----:B------:R-:W-:Y:S01]  /*16d60*/  SHF.L.U32 R5, R8, 0x1f, RZ ;  /* 0x0000001f08057819 */ /* 0x000fe200000006ff */
[----:B0-----:R-:W-:-:S03]  /*16d70*/  IMAD R3, R7, 0x6000, RZ ;  /* 0x0000600007037824 */ /* 0x001fc600078e02ff */
[----:B------:R-:W0:Y:S02]  /*16d80*/  SYNCS.PHASECHK.TRANS64.TRYWAIT P2, [R2+URZ+0x2a860], R5 ;  /* 0x02a86005020075a7 */ /* 0x000e24000804017f */
[----:B0-----:R-:W-:Y:S05]  /*16d90*/  @!P2 BRA `(.L_x_5066) ;  /* 0x000000300048a947 */ /* 0x001fea0003800000 */
.L_x_5148:
[C---:B------:R-:W-:Y:S01]  /*16da0*/  LOP3.LUT R4, R3.reuse, R23, RZ, 0xfc, !PT ;  /* 0x0000001703047212 */ /* 0x040fe200078efcff */
[----:B------:R-:W-:Y:S05]  /*16db0*/  WARPSYNC.ALL ;  /* 0x0000000000007948 */ /* 0x000fea0003800000 */
[----:B------:R-:W2:Y:S01]  /*16dc0*/  LDSM.16.MT88.4 R8, [R4+UR48+0xc400] ;  /* 0x00c400300408783b */ /* 0x000ea20008004200 */
[----:B-1----:R-:W-:Y:S01]  /*16dd0*/  VIADD R6, R3, 0x2000 ;  /* 0x0000200003067836 */ /* 0x002fe20000000000 */
[----:B0-----:R-:W-:Y:S02]  /*16de0*/  IADD3 R5, R22, R3, R31 ;  /* 0x0000000316057210 */ /* 0x001fe40007ffe01f */
[----:B------:R-:W-:-:S02]  /*16df0*/  ISETP.NE.AND P2, PT, R37, 0x3, PT ;  /* 0x000000032500780c */ /* 0x000fc40003f45270 */
[----:B------:R-:W-:Y:S02]  /*16e00*/  LOP3.LUT R6, R6, R23, RZ, 0xfc, !PT ;  /* 0x0000001706067212 */ /* 0x000fe400078efcff */
[C-C-:B--2---:R-:W-:Y:S02]  /*16e10*/  PRMT R12, R8.reuse, 0x6420, R9.reuse ;  /* 0x00006420080c7816 */ /* 0x144fe40000000009 */
[----:B------:R-:W-:Y:S02]  /*16e20*/  PRMT R13, R8, 0x7531, R9 ;  /* 0x00007531080d7816 */ /* 0x000fe40000000009 */
[C-C-:B------:R-:W-:Y:S02]  /*16e30*/  PRMT R14, R10.reuse, 0x6420, R11.reuse ;  /* 0x000064200a0e7816 */ /* 0x140fe4000000000b */
[----:B------:R-:W-:-:S05]  /*16e40*/  PRMT R15, R10, 0x7531, R11 ;  /* 0x000075310a0f7816 */ /* 0x000fca000000000b */
[----:B------:R-:W-:Y:S04]  /*16e50*/  STSM.16.M88.4 [R5], R12 ;  /* 0x0000000c05007844 */ /* 0x000fe80000000200 */
[----:B------:R-:W0:Y:S02]  /*16e60*/  LDSM.16.MT88.4 R8, [R6+UR48+0xc400] ;  /* 0x00c400300608783b */ /* 0x000e240008004200 */
[C-C-:B0-----:R-:W-:Y:S02]  /*16e70*/  PRMT R12, R8.reuse, 0x6420, R9.reuse ;  /* 0x00006420080c7816 */ /* 0x141fe40000000009 */
[----:B------:R-:W-:Y:S01]  /*16e80*/  PRMT R13, R8, 0x7531, R9 ;  /* 0x00007531080d7816 */ /* 0x000fe20000000009 */
[----:B------:R-:W-:Y:S01]  /*16e90*/  VIADD R8, R3, 0x4000 ;  /* 0x0000400003087836 */ /* 0x000fe20000000000 */
[----:B------:R-:W-:-:S02]  /*16ea0*/  PRMT R14, R10, 0x6420, R11 ;  /* 0x000064200a0e7816 */ /* 0x000fc4000000000b */
[----:B------:R-:W-:Y:S02]  /*16eb0*/  PRMT R15, R10, 0x7531, R11 ;  /* 0x000075310a0f7816 */ /* 0x000fe4000000000b */
[----:B------:R-:W-:-:S03]  /*16ec0*/  LOP3.LUT R7, R8, R23, RZ, 0xfc, !PT ;  /* 0x0000001708077212 */ /* 0x000fc600078efcff */
[----:B------:R-:W-:Y:S04]  /*16ed0*/  STSM.16.M88.4 [R5+0x2000], R12 ;  /* 0x0020000c05007844 */ /* 0x000fe80000000200 */
[----:B------:R-:W0:Y:S02]  /*16ee0*/  LDSM.16.MT88.4 R8, [R7+UR48+0xc400] ;  /* 0x00c400300708783b */ /* 0x000e240008004200 */
[C-C-:B0-----:R-:W-:Y:S02]  /*16ef0*/  PRMT R12, R8.reuse, 0x6420, R9.reuse ;  /* 0x00006420080c7816 */ /* 0x141fe40000000009 */
[----:B------:R-:W-:Y:S02]  /*16f00*/  PRMT R13, R8, 0x7531, R9 ;  /* 0x00007531080d7816 */ /* 0x000fe40000000009 */
[----:B------:R-:W-:-:S02]  /*16f10*/  PRMT R14, R10, 0x6420, R11 ;  /* 0x000064200a0e7816 */ /* 0x000fc4000000000b */
[----:B------:R-:W-:-:S05]  /*16f20*/  PRMT R15, R10, 0x7531, R11 ;  /* 0x000075310a0f7816 */ /* 0x000fca000000000b */
[----:B------:R0:W-:Y:S04]  /*16f30*/  STSM.16.M88.4 [R5+0x4000], R12 ;  /* 0x0040000c05007844 */ /* 0x0001e80000000200 */
[----:B------:R-:W1:Y:S01]  /*16f40*/  LDSM.16.MT88.4 R8, [R4+UR48+0xcc00] ;  /* 0x00cc00300408783b */ /* 0x000e620008004200 */
[----:B0-----:R-:W-:Y:S02]  /*16f50*/  IADD3 R5, R22, R36, R3 ;  /* 0x0000002416057210 */ /* 0x001fe40007ffe003 */
[C-C-:B-1----:R-:W-:Y:S02]  /*16f60*/  PRMT R12, R8.reuse, 0x6420, R9.reuse ;  /* 0x00006420080c7816 */ /* 0x142fe40000000009 */
        /* <DEDUP_REMOVED lines=17> */
[C-C-:B0-----:R-:W-:Y:S02]  /*17080*/  IADD3 R5, R22.reuse, R32, R3.reuse ;  /* 0x0000002016057210 */ /* 0x141fe40007ffe003 */
[----:B------:R-:W-:Y:S02]  /*17090*/  IADD3 R3, R22, R34, R3 ;  /* 0x0000002216037210 */ /* 0x000fe40007ffe003 */
[C-C-:B-1----:R-:W-:Y:S02]  /*170a0*/  PRMT R12, R8.reuse, 0x6420, R9.reuse ;  /* 0x00006420080c7816 */ /* 0x142fe40000000009 */
[----:B------:R-:W-:-:S02]  /*170b0*/  PRMT R13, R8, 0x7531, R9 ;  /* 0x00007531080d7816 */ /* 0x000fc40000000009 */
        /* <DEDUP_REMOVED lines=41> */
.L_x_5067:
[----:B-1----:R1:W-:Y:S01]  /*17350*/  SYNCS.ARRIVE.TRANS64.A1T0 RZ, [R2+URZ+0x2a850], RZ ;  /* 0x02a850ff02ff79a7 */ /* 0x0023e2000810003f */
[----:B------:R-:W-:Y:S06]  /*17360*/  BAR.SYNC.DEFER_BLOCKING 0x2, 0x80 ;  /* 0x0082000000007b1d */ /* 0x000fec0000010000 */
[----:B------:R-:W-:Y:S05]  /*17370*/  @!P1 BRA `(.L_x_5068) ;  /* 0x0000000000049947 */ /* 0x000fea0003800000 */
[----:B------:R-:W-:Y:S01]  /*17380*/  BPT.TRAP 0x1 ;  /* 0x000000040000795c */ /* 0x000fe20000300000 */
.L_x_5068:
[----:B0-----:R-:W0:Y:S01]  /*17390*/  S2R R3, SR_CgaCtaId ;  /* 0x0000000000037919 */ /* 0x001e220000008800 */
[----:B-1----:R-:W-:Y:S02]  /*173a0*/  VIADD R2, R2, 0x2a880 ;  /* 0x0002a88002027836 */ /* 0x002fe40000000000 */
[----:B------:R-:W-:Y:S02]  /*173b0*/  VIADD R18, R18, 0xffffff80 ;  /* 0xffffff8012127836 */ /* 0x000fe40000000000 */
[----:B------:R-:W-:Y:S02]  /*173c0*/  IMAD.MOV.U32 R7, RZ, RZ, R0 ;  /* 0x000000ffff077224 */ /* 0x000fe400078e0000 */
[----:B------:R-:W-:Y:S01]  /*173d0*/  IMAD.MOV.U32 R8, RZ, RZ, R20 ;  /* 0x000000ffff087224 */ /* 0x000fe200078e0014 */
[----:B0-----:R-:W-:-:S04]  /*173e0*/  PRMT R2, R3, 0x654, R2 ;  /* 0x0000065403027816 */ /* 0x001fc80000000002 */
[----:B------:R0:W-:Y:S01]  /*173f0*/  SYNCS.ARRIVE.TRANS64.RED.A1T0 RZ, [R2+URZ], RZ ;  /* 0x000000ff02ff79a7 */ /* 0x0001e2000810043f */
[----:B------:R-:W-:Y:S05]  /*17400*/  @P0 BRA `(.L_x_5069) ;  /* 0xffffffec00600947 */ /* 0x000fea000383ffff */
[----:B------:R-:W-:Y:S05]  /*17410*/  BRA `(.L_x_5070) ;  /* 0x0000000000047947 */ /* 0x000fea0003800000 */
.L_x_5054:
[----:B------:R-:W-:-:S07]  /*17420*/  IMAD.MOV.U32 R0, RZ, RZ, RZ ;  /* 0x000000ffff007224 */ /* 0x000fce00078e00ff */
.L_x_5070:
[----:B------:R-:W-:-:S06]  /*17430*/  ULOP3.LUT UR4, UR42, 0x1, URZ, 0xfc, !UPT ;  /* 0x000000012a047892 */ /* 0x000fcc000f8efc3f */
[----:B0-----:R-:W-:-:S05]  /*17440*/  IMAD.U32 R2, RZ, RZ, UR4 ;  /* 0x00000004ff027e24 */ /* 0x001fca000f8e00ff */
[----:B------:R-:W-:-:S13]  /*17450*/  ISETP.NE.AND P1, PT, R2, 0x3, PT ;  /* 0x000000030200780c */ /* 0x000fda0003f25270 */
[----:B------:R-:W-:Y:S05]  /*17460*/  @!P1 BRA `(.L_x_5071) ;  /* 0x0000000000049947 */ /* 0x000fea0003800000 */
[----:B------:R-:W-:Y:S01]  /*17470*/  BPT.TRAP 0x1 ;  /* 0x000000040000795c */ /* 0x000fe20000300000 */
.L_x_5071:
[----:B--2---:R-:W-:Y:S01]  /*17480*/  LOP3.LUT R3, R20, 0x1, RZ, 0x3c, !PT ;  /* 0x0000000114037812 */ /* 0x004fe200078e3cff */
[----:B------:R-:W-:Y:S01]  /*17490*/  BSSY B0, `(.L_x_5072) ;  /* 0x0000005000007945 */ /* 0x000fe20003800000 */
[----:B------:R-:W-:Y:S02]  /*174a0*/  LEA R12, R0, UR48, 0x3 ;  /* 0x00000030000c7c11 */ /* 0x000fe4000f8e18ff */
[----:B------:R-:W-:-:S04]  /*174b0*/  SHF.L.U32 R3, R3, 0x1f, RZ ;  /* 0x0000001f03037819 */ /* 0x000fc800000006ff */
[----:B------:R-:W0:Y:S02]  /*174c0*/  SYNCS.PHASECHK.TRANS64.TRYWAIT P0, [R12+URZ+0x2a870], R3 ;  /* 0x02a870030c0075a7 */ /* 0x000e24000800017f */
[----:B0-----:R-:W-:Y:S05]  /*174d0*/  @!P0 BRA `(.L_x_5073) ;  /* 0x00000028008c8947 */ /* 0x001fea0003800000 */
.L_x_5149:
[----:B------:R-:W-:Y:S05]  /*174e0*/  BSYNC B0 ;  /* 0x0000000000007941 */ /* 0x000fea0003800000 */
.L_x_5072:
[----:B------:R-:W-:-:S13]  /*174f0*/  ISETP.NE.AND P0, PT, R37, 0x3, PT ;  /* 0x000000032500780c */ /* 0x000fda0003f05270 */
[----:B------:R-:W-:Y:S05]  /*17500*/  @!P0 BRA `(.L_x_5074) ;  /* 0x0000000000048947 */ /* 0x000fea0003800000 */
[----:B------:R-:W-:Y:S01]  /*17510*/  BPT.TRAP 0x1 ;  /* 0x000000040000795c */ /* 0x000fe20000300000 */
.L_x_5074:
[----:B------:R-:W-:Y:S01]  /*17520*/  SHF.L.U32 R5, R20, 0x1f, RZ ;  /* 0x0000001f14057819 */ /* 0x000fe200000006ff */
[----:B0-----:R-:W-:-:S03]  /*17530*/  IMAD R3, R0, 0x6000, RZ ;  /* 0x0000600000037824 */ /* 0x001fc600078e02ff */
[----:B------:R-:W0:Y:S02]  /*17540*/  SYNCS.PHASECHK.TRANS64.TRYWAIT P0, [R12+URZ+0x2a860], R5 ;  /* 0x02a860050c0075a7 */ /* 0x000e24000800017f */
[----:B------:R-:W-:Y:S01]  /*17550*/  LOP3.LUT R2, R3, R23, RZ, 0xfc, !PT ;  /* 0x0000001703027212 */ /* 0x000fe200078efcff */
[----:B0-----:R-:W-:Y:S06]  /*17560*/  @!P0 BRA `(.L_x_5075) ;  /* 0x00000028007c8947 */ /* 0x001fec0003800000 */
.L_x_5150:
[----:B------:R-:W2:Y:S04]  /*17570*/  LDL.LU R18, [R1+0x4] ;  /* 0x0000040001127983 */ /* 0x000ea80000300800 */
[----:B------:R-:W5:Y:S01]  /*17580*/  LDL.LU R17, [R1] ;  /* 0x0000000001117983 */ /* 0x000f620000300800 */
[----:B------:R-:W-:Y:S05]  /*17590*/  WARPSYNC.ALL ;  /* 0x0000000000007948 */ /* 0x000fea0003800000 */
[----:B0---4-:R-:W0:Y:S01]  /*175a0*/  LDSM.16.MT88.4 R4, [R2+UR48+0xc400] ;  /* 0x00c400300204783b */ /* 0x011e220008004200 */
[C---:B---3--:R-:W-:Y:S01]  /*175b0*/  VIADD R14, R3.reuse, 0x2000 ;  /* 0x00002000030e7836 */ /* 0x048fe20000000000 */
[----:B------:R-:W-:Y:S01]  /*175c0*/  IADD3 R13, R22, R3, R31 ;  /* 0x00000003160d7210 */ /* 0x000fe20007ffe01f */
[----:B------:R-:W-:Y:S01]  /*175d0*/  VIADD R16, R3, 0x4000 ;  /* 0x0000400003107836 */ /* 0x000fe20000000000 */
[----:B------:R-:W-:-:S02]  /*175e0*/  ISETP.NE.AND P0, PT, R37, 0x3, PT ;  /* 0x000000032500780c */ /* 0x000fc40003f05270 */
[-C--:B------:R-:W-:Y:S02]  /*175f0*/  LOP3.LUT R14, R14, R23.reuse, RZ, 0xfc, !PT ;  /* 0x000000170e0e7212 */ /* 0x080fe400078efcff */
[----:B------:R-:W-:Y:S02]  /*17600*/  LOP3.LUT R16, R16, R23, RZ, 0xfc, !PT ;  /* 0x0000001710107212 */ /* 0x000fe400078efcff */
[C-C-:B0-----:R-:W-:Y:S02]  /*17610*/  PRMT R8, R4.reuse, 0x6420, R5.reuse ;  /* 0x0000642004087816 */ /* 0x141fe40000000005 */
        /* <DEDUP_REMOVED lines=20> */
[----:B------:R-:W-:Y:S02]  /*17760*/  PRMT R11, R6, 0x7531, R7 ;  /* 0x00007531060b7816 */ /* 0x000fe40000000007 */
[----:B-----5:R-:W-:Y:S01]  /*17770*/  IADD3 R15, R3, R31, R17 ;  /* 0x0000001f030f7210 */ /* 0x020fe20007ffe011 */
[----:B--2---:R-:W-:-:S04]  /*17780*/  IMAD.IADD R31, R18, 0x1, R31 ;  /* 0x00000001121f7824 */ /* 0x004fc800078e021f */
[--C-:B------:R-:W-:Y:S01]  /*17790*/  IMAD.IADD R15, R15, 0x1, R22.reuse ;  /* 0x000000010f0f7824 */ /* 0x100fe200078e0216 */
[-C--:B------:R-:W-:Y:S02]  /*177a0*/  IADD3 R13, R22, R31.reuse, R3 ;  /* 0x0000001f160d7210 */ /* 0x080fe40007ffe003 */
[----:B------:R-:W-:Y:S02]  /*177b0*/  IADD3 R3, R3, R31, R17 ;  /* 0x0000001f03037210 */ /* 0x000fe40007ffe011 */
[----:B------:R-:W-:Y:S03]  /*177c0*/  STSM.16.M88.4 [R15], R8 ;  /* 0x000000080f007844 */ /* 0x000fe60000000200 */
[----:B------:R-:W-:Y:S01]  /*177d0*/  IMAD.IADD R3, R3, 0x1, R22 ;  /* 0x0000000103037824 */ /* 0x000fe200078e0216 */
[----:B------:R-:W0:Y:S02]  /*177e0*/  LDSM.16.MT88.4 R4, [R2+UR48+0xec00] ;  /* 0x00ec00300204783b */ /* 0x000e240008004200 */
[----:B0-----:R-:W-:-:S02]  /*177f0*/  PRMT R8, R4, 0x6420, R5 ;  /* 0x0000642004087816 */ /* 0x001fc40000000005 */
[----:B------:R-:W-:Y:S02]  /*17800*/  PRMT R9, R4, 0x7531, R5 ;  /* 0x0000753104097816 */ /* 0x000fe40000000005 */
[C-C-:B------:R-:W-:Y:S02]  /*17810*/  PRMT R10, R6.reuse, 0x6420, R7.reuse ;  /* 0x00006420060a7816 */ /* 0x140fe40000000007 */
        /* <DEDUP_REMOVED lines=52> */
.L_x_5076:
[----:B-1----:R1:W-:Y:S01]  /*17b60*/  SYNCS.ARRIVE.TRANS64.A1T0 RZ, [R12+URZ+0x2a850], RZ ;  /* 0x02a850ff0cff79a7 */ /* 0x0023e2000810003f */
[----:B------:R-:W-:Y:S06]  /*17b70*/  BAR.SYNC.DEFER_BLOCKING 0x2, 0x80 ;  /* 0x0082000000007b1d */ /* 0x000fec0000010000 */
[----:B------:R-:W-:Y:S05]  /*17b80*/  @!P1 BRA `(.L_x_5077) ;  /* 0x0000000000049947 */ /* 0x000fea0003800000 */
[----:B------:R-:W-:Y:S01]  /*17b90*/  BPT.TRAP 0x1 ;  /* 0x000000040000795c */ /* 0x000fe20000300000 */
.L_x_5077:
        /* <DEDUP_REMOVED lines=10> */
.L_x_5028:
[----:B------:R-:W1:Y:S01]  /*17c40*/  S2R R4, SR_CgaCtaId ;  /* 0x0000000000047919 */ /* 0x000e620000008800 */
[----:B------:R-:W-:Y:S02]  /*17c50*/  MOV R3, 0x400 ;  /* 0x0000040000037802 */ /* 0x000fe40000000f00 */
[----:B------:R-:W-:Y:S02]  /*17c60*/  SHF.L.U32 R2, R2, 0x1f, RZ ;  /* 0x0000001f02027819 */ /* 0x000fe400000006ff */
[----:B-1----:R-:W-:-:S04]  /*17c70*/  LEA R7, R4, R3, 0x18 ;  /* 0x0000000304077211 */ /* 0x002fc800078ec0ff */
[----:B------:R-:W1:Y:S02]  /*17c80*/  SYNCS.PHASECHK.TRANS64.TRYWAIT P0, [R7+URZ+0x2a820], R2 ;  /* 0x02a82002070075a7 */ /* 0x000e64000800017f */
[----:B-1----:R-:W-:Y:S05]  /*17c90*/  @!P0 BRA `(.L_x_5078) ;  /* 0x0000002000c48947 */ /* 0x002fea0003800000 */
.L_x_5151:
        /* <DEDUP_REMOVED lines=13> */
.L_x_5079:
[----:B------:R-:W-:Y:S01]  /*17d70*/  IMAD R5, R0, 0x8, R7 ;  /* 0x0000000800057824 */ /* 0x000fe200078e0207 */
[----:B------:R-:W-:Y:S01]  /*17d80*/  SHF.L.U32 R2, R20, 0x1f, RZ ;  /* 0x0000001f14027819 */ /* 0x000fe200000006ff */
[----:B------:R-:W-:-:S03]  /*17d90*/  VIADD R0, R0, 0x1 ;  /* 0x0000000100007836 */ /* 0x000fc60000000000 */
[----:B------:R-:W1:Y:S02]  /*17da0*/  SYNCS.PHASECHK.TRANS64.TRYWAIT P1, [R5+URZ+0x2a840], R2 ;  /* 0x02a84002050075a7 */ /* 0x000e64000802017f */
[----:B------:R-:W-:-:S04]  /*17db0*/  ISETP.NE.AND P2, PT, R0, 0x2, PT ;  /* 0x000000020000780c */ /* 0x000fc80003f45270 */
[----:B------:R-:W-:Y:S01]  /*17dc0*/  SEL R3, RZ, 0x1, P2 ;  /* 0x00000001ff037807 */ /* 0x000fe20001000000 */
[----:B-1----:R-:W-:Y:S08]  /*17dd0*/  @!P1 BRA `(.L_x_5080) ;  /* 0x0000002000889947 */ /* 0x002ff00003800000 */
.L_x_5152:
[----:B------:R-:W-:Y:S02]  /*17de0*/  SEL R0, R0, RZ, P2 ;  /* 0x000000ff00007207 */ /* 0x000fe40001000000 */
[----:B------:R-:W-:Y:S01]  /*17df0*/  LOP3.LUT R3, R20, R3, RZ, 0x3c, !PT ;  /* 0x0000000314037212 */ /* 0x000fe200078e3cff */
[----:B------:R-:W-:Y:S06]  /*17e00*/  @!P0 BRA `(.L_x_5081) ;  /* 0x0000000000048947 */ /* 0x000fec0003800000 */
[----:B------:R-:W-:Y:S01]  /*17e10*/  BPT.TRAP 0x1 ;  /* 0x000000040000795c */ /* 0x000fe20000300000 */
.L_x_5081:
[----:B------:R-:W-:Y:S01]  /*17e20*/  IMAD R7, R0, 0x8, R7 ;  /* 0x0000000800077824 */ /* 0x000fe200078e0207 */
[----:B------:R-:W-:-:S04]  /*17e30*/  SHF.L.U32 R0, R3, 0x1f, RZ ;  /* 0x0000001f03007819 */ /* 0x000fc800000006ff */
[----:B------:R-:W2:Y:S02]  /*17e40*/  SYNCS.PHASECHK.TRANS64.TRYWAIT P1, [R7+URZ+0x2a840], R0 ;  /* 0x02a84000070075a7 */ /* 0x000ea4000802017f */
[----:B--2---:R-:W-:Y:S05]  /*17e50*/  @!P1 BRA `(.L_x_5082) ;  /* 0x00000020007c9947 */ /* 0x004fea0003800000 */
.L_x_5153:
[----:B------:R-:W-:Y:S05]  /*17e60*/  @!P0 BRA `(.L_x_5083) ;  /* 0x0000000000048947 */ /* 0x000fea0003800000 */
[----:B------:R-:W-:Y:S01]  /*17e70*/  BPT.TRAP 0x1 ;  /* 0x000000040000795c */ /* 0x000fe20000300000 */
.L_x_5083:
[----:B------:R-:W3:Y:S02]  /*17e80*/  SYNCS.PHASECHK.TRANS64.TRYWAIT P1, [R5+URZ+0x2a860], R2 ;  /* 0x02a86002050075a7 */ /* 0x000ee4000802017f */
[----:B---3--:R-:W-:Y:S05]  /*17e90*/  @!P1 BRA `(.L_x_5084) ;  /* 0x0000002000809947 */ /* 0x008fea0003800000 */
.L_x_5154:
[----:B------:R-:W-:Y:S05]  /*17ea0*/  @!P0 BRA `(.L_x_5085) ;  /* 0x0000000000048947 */ /* 0x000fea0003800000 */
[----:B------:R-:W-:Y:S01]  /*17eb0*/  BPT.TRAP 0x1 ;  /* 0x000000040000795c */ /* 0x000fe20000300000 */
.L_x_5085:
[----:B------:R-:W4:Y:S02]  /*17ec0*/  SYNCS.PHASECHK.TRANS64.TRYWAIT P1, [R7+URZ+0x2a860], R0 ;  /* 0x02a86000070075a7 */ /* 0x000f24000802017f */
[----:B----4-:R-:W-:Y:S05]  /*17ed0*/  @!P1 BRA `(.L_x_5086) ;  /* 0x0000002000849947 */ /* 0x010fea0003800000 */
.L_x_5155:
[----:B------:R-:W-:Y:S05]  /*17ee0*/  @!P0 BRA `(.L_x_5087) ;  /* 0x0000000000048947 */ /* 0x000fea0003800000 */
[----:B------:R-:W-:Y:S01]  /*17ef0*/  BPT.TRAP 0x1 ;  /* 0x000000040000795c */ /* 0x000fe20000300000 */
.L_x_5087:
[----:B------:R-:W0:Y:S02]  /*17f00*/  SYNCS.PHASECHK.TRANS64.TRYWAIT P1, [R5+URZ+0x2a880], R2 ;  /* 0x02a88002050075a7 */ /* 0x000e24000802017f */
[----:B0-----:R-:W-:Y:S05]  /*17f10*/  @!P1 BRA `(.L_x_5088) ;  /* 0x0000002000889947 */ /* 0x001fea0003800000 */
.L_x_5156:
[----:B------:R-:W-:Y:S05]  /*17f20*/  @!P0 BRA `(.L_x_5089) ;  /* 0x0000000000048947 */ /* 0x000fea0003800000 */
[----:B------:R-:W-:Y:S01]  /*17f30*/  BPT.TRAP 0x1 ;  /* 0x000000040000795c */ /* 0x000fe20000300000 */
.L_x_5089:
[----:B------:R0:W0:Y:S02]  /*17f40*/  SYNCS.PHASECHK.TRANS64.TRYWAIT P0, [R7+URZ+0x2a880], R0 ;  /* 0x02a88000070075a7 */ /* 0x000024000800017f */
[----:B0-----:R-:W-:Y:S05]  /*17f50*/  @!P0 NANOSLEEP.SYNCS 0x989680 ;  /* 0x009896800000895d */ /* 0x001fea0003900000 */
[----:B------:R-:W0:Y:S02]  /*17f60*/  @!P0 SYNCS.PHASECHK.TRANS64 P0, [R7+URZ+0x2a880], R0 ;  /* 0x02a88000070085a7 */ /* 0x000e24000800007f */
[----:B0-----:R-:W-:Y:S05]  /*17f70*/  @!P0 BRA `(.L_x_5089) ;  /* 0xfffffffc00f08947 */ /* 0x001fea000383ffff */
.L_x_4936:
[----:B------:R-:W-:Y:S05]  /*17f80*/  BSYNC B6 ;  /* 0x0000000000067941 */ /* 0x000fea0003800000 */
.L_x_4933:
[----:B------:R-:W-:Y:S05]  /*17f90*/  EXIT ;  /* 0x000000000000794d */ /* 0x000fea0003800000 */
.L_x_4946:
[----:B0-----:R-:W-:-:S04]  /*17fa0*/  IMAD.U32 R3, RZ, RZ, UR36 ;  /* 0x00000024ff037e24 */ /* 0x001fc8000f8e00ff */
[----:B------:R0:W1:Y:S03]  /*17fb0*/  SYNCS.PHASECHK.TRANS64.TRYWAIT P0, [R3+URZ+0x2a800], R8 ;  /* 0x02a80008030075a7 */ /* 0x000066000800017f */
[----:B-1----:R-:W-:Y:S05]  /*17fc0*/  @!P0 NANOSLEEP.SYNCS 0x989680 ;  /* 0x009896800000895d */ /* 0x002fea0003900000 */
[----:B------:R-:W1:Y:S02]  /*17fd0*/  @!P0 SYNCS.PHASECHK.TRANS64 P0, [R3+URZ+0x2a800], R8 ;  /* 0x02a80008030085a7 */ /* 0x000e64000800007f */
[----:B-1----:R-:W-:Y:S05]  /*17fe0*/  @!P0 BRA `(.L_x_4946) ;  /* 0xfffffffc00ec8947 */ /* 0x002fea000383ffff */
[----:B------:R-:W-:Y:S05]  /*17ff0*/  BRA `(.L_x_5090) ;  /* 0xfffffe9800e07947 */ /* 0x000fea000383ffff */
.L_x_4950:
[----:B0-----:R-:W-:-:S04]  /*18000*/  IMAD.U32 R3, RZ, RZ, UR36 ;  /* 0x00000024ff037e24 */ /* 0x001fc8000f8e00ff */
[----:B------:R0:W2:Y:S03]  /*18010*/  SYNCS.PHASECHK.TRANS64.TRYWAIT P1, [R3+URZ+0x2a830], R8 ;  /* 0x02a83008030075a7 */ /* 0x0000a6000802017f */
[----:B--2---:R-:W-:Y:S05]  /*18020*/  @!P1 NANOSLEEP.SYNCS 0x989680 ;  /* 0x009896800000995d */ /* 0x004fea0003900000 */
[----:B------:R-:W2:Y:S02]  /*18030*/  @!P1 SYNCS.PHASECHK.TRANS64 P1, [R3+URZ+0x2a830], R8 ;  /* 0x02a83008030095a7 */ /* 0x000ea4000802007f */
[----:B--2---:R-:W-:Y:S05]  /*18040*/  @!P1 BRA `(.L_x_4950) ;  /* 0xfffffffc00ec9947 */ /* 0x004fea000383ffff */
[----:B------:R-:W-:Y:S05]  /*18050*/  BRA `(.L_x_4949) ;  /* 0xfffffe9800fc7947 */ /* 0x000fea000383ffff */
.L_x_4967:
[----:B-1----:R-:W-:-:S04]  /*18060*/  IMAD.U32 R12, RZ, RZ, UR6 ;  /* 0x00000006ff0c7e24 */ /* 0x002fc8000f8e00ff */
[----:B------:R1:W2:Y:S03]  /*18070*/  SYNCS.PHASECHK.TRANS64.TRYWAIT P1, [R12+URZ+0x2a830], R11 ;  /* 0x02a8300b0c0075a7 */ /* 0x0002a6000802017f */
[----:B--2---:R-:W-:Y:S05]  /*18080*/  @!P1 NANOSLEEP.SYNCS 0x989680 ;  /* 0x009896800000995d */ /* 0x004fea0003900000 */
[----:B------:R-:W2:Y:S02]  /*18090*/  @!P1 SYNCS.PHASECHK.TRANS64 P1, [R12+URZ+0x2a830], R11 ;  /* 0x02a8300b0c0095a7 */ /* 0x000ea4000802007f */
[----:B--2---:R-:W-:Y:S05]  /*180a0*/  @!P1 BRA `(.L_x_4967) ;  /* 0xfffffffc00ec9947 */ /* 0x004fea000383ffff */
[----:B------:R-:W-:Y:S05]  /*180b0*/  BRA `(.L_x_4964) ;  /* 0xfffffedc00187947 */ /* 0x000fea000383ffff */
.L_x_4971:
[----:B-1----:R-:W-:-:S04]  /*180c0*/  IMAD.U32 R12, RZ, RZ, UR6 ;  /* 0x00000006ff0c7e24 */ /* 0x002fc8000f8e00ff */
[----:B------:R1:W2:Y:S03]  /*180d0*/  SYNCS.PHASECHK.TRANS64.TRYWAIT P1, [R12+URZ+0x2a850], R11 ;  /* 0x02a8500b0c0075a7 */ /* 0x0002a6000802017f */
[----:B--2---:R-:W-:Y:S05]  /*180e0*/  @!P1 NANOSLEEP.SYNCS 0x989680 ;  /* 0x009896800000995d */ /* 0x004fea0003900000 */
[----:B------:R-:W2:Y:S02]  /*180f0*/  @!P1 SYNCS.PHASECHK.TRANS64 P1, [R12+URZ+0x2a850], R11 ;  /* 0x02a8500b0c0095a7 */ /* 0x000ea4000802007f */
[----:B--2---:R-:W-:Y:S05]  /*18100*/  @!P1 BRA `(.L_x_4971) ;  /* 0xfffffffc00ec9947 */ /* 0x004fea000383ffff */
[----:B------:R-:W-:Y:S05]  /*18110*/  BRA `(.L_x_4968) ;  /* 0xfffffedc00c47947 */ /* 0x000fea000383ffff */
.L_x_4990:
[----:B-1----:R-:W-:-:S04]  /*18120*/  IMAD.U32 R12, RZ, RZ, UR6 ;  /* 0x00000006ff0c7e24 */ /* 0x002fc8000f8e00ff */
[----:B------:R1:W2:Y:S03]  /*18130*/  SYNCS.PHASECHK.TRANS64.TRYWAIT P1, [R12+URZ+0x2a830], R11 ;  /* 0x02a8300b0c0075a7 */ /* 0x0002a6000802017f */
[----:B--2---:R-:W-:Y:S05]  /*18140*/  @!P1 NANOSLEEP.SYNCS 0x989680 ;  /* 0x009896800000995d */ /* 0x004fea0003900000 */
[----:B------:R-:W2:Y:S02]  /*18150*/  @!P1 SYNCS.PHASECHK.TRANS64 P1, [R12+URZ+0x2a830], R11 ;  /* 0x02a8300b0c0095a7 */ /* 0x000ea4000802007f */
[----:B--2---:R-:W-:Y:S05]  /*18160*/  @!P1 BRA `(.L_x_4990) ;  /* 0xfffffffc00ec9947 */ /* 0x004fea000383ffff */
[----:B------:R-:W-:Y:S05]  /*18170*/  BRA `(.L_x_4987) ;  /* 0xffffff1800047947 */ /* 0x000fea000383ffff */
.L_x_4994:
[----:B-1----:R-:W-:-:S04]  /*18180*/  IMAD.U32 R12, RZ, RZ, UR6 ;  /* 0x00000006ff0c7e24 */ /* 0x002fc8000f8e00ff */
[----:B------:R1:W2:Y:S03]  /*18190*/  SYNCS.PHASECHK.TRANS64.TRYWAIT P1, [R12+URZ+0x2a850], R11 ;  /* 0x02a8500b0c0075a7 */ /* 0x0002a6000802017f */
[----:B--2---:R-:W-:Y:S05]  /*181a0*/  @!P1 NANOSLEEP.SYNCS 0x989680 ;  /* 0x009896800000995d */ /* 0x004fea0003900000 */
[----:B------:R-:W2:Y:S02]  /*181b0*/  @!P1 SYNCS.PHASECHK.TRANS64 P1, [R12+URZ+0x2a850], R11 ;  /* 0x02a8500b0c0095a7 */ /* 0x000ea4000802007f */
[----:B--2---:R-:W-:Y:S05]  /*181c0*/  @!P1 BRA `(.L_x_4994) ;  /* 0xfffffffc00ec9947 */ /* 0x004fea000383ffff */
[----:B------:R-:W-:Y:S05]  /*181d0*/  BRA `(.L_x_4991) ;  /* 0xffffff1800b07947 */ /* 0x000fea000383ffff */
.L_x_5002:
[----:B-1----:R-:W-:-:S04]  /*181e0*/  IMAD.U32 R13, RZ, RZ, UR6 ;  /* 0x00000006ff0d7e24 */ /* 0x002fc8000f8e00ff */
[----:B------:R1:W2:Y:S03]  /*181f0*/  SYNCS.PHASECHK.TRANS64.TRYWAIT P1, [R13+URZ+0x2a830], R12 ;  /* 0x02a8300c0d0075a7 */ /* 0x0002a6000802017f */
[----:B--2---:R-:W-:Y:S05]  /*18200*/  @!P1 NANOSLEEP.SYNCS 0x989680 ;  /* 0x009896800000995d */ /* 0x004fea0003900000 */
[----:B------:R-:W2:Y:S02]  /*18210*/  @!P1 SYNCS.PHASECHK.TRANS64 P1, [R13+URZ+0x2a830], R12 ;  /* 0x02a8300c0d0095a7 */ /* 0x000ea4000802007f */
[----:B--2---:R-:W-:Y:S05]  /*18220*/  @!P1 BRA `(.L_x_5002) ;  /* 0xfffffffc00ec9947 */ /* 0x004fea000383ffff */
[----:B------:R-:W-:Y:S05]  /*18230*/  BRA `(.L_x_4999) ;  /* 0xffffff4000187947 */ /* 0x000fea000383ffff */
.L_x_5006:
[----:B-1----:R-:W-:-:S04]  /*18240*/  IMAD.U32 R13, RZ, RZ, UR6 ;  /* 0x00000006ff0d7e24 */ /* 0x002fc8000f8e00ff */
[----:B------:R1:W2:Y:S03]  /*18250*/  SYNCS.PHASECHK.TRANS64.TRYWAIT P1, [R13+URZ+0x2a850], R12 ;  /* 0x02a8500c0d0075a7 */ /* 0x0002a6000802017f */
[----:B--2---:R-:W-:Y:S05]  /*18260*/  @!P1 NANOSLEEP.SYNCS 0x989680 ;  /* 0x009896800000995d */ /* 0x004fea0003900000 */
[----:B------:R-:W2:Y:S02]  /*18270*/  @!P1 SYNCS.PHASECHK.TRANS64 P1, [R13+URZ+0x2a850], R12 ;  /* 0x02a8500c0d0095a7 */ /* 0x000ea4000802007f */
[----:B--2---:R-:W-:Y:S05]  /*18280*/  @!P1 BRA `(.L_x_5006) ;  /* 0xfffffffc00ec9947 */ /* 0x004fea000383ffff */
[----:B------:R-:W-:Y:S05]  /*18290*/  BRA `(.L_x_5003) ;  /* 0xffffff4000b47947 */ /* 0x000fea000383ffff */
.L_x_5021:
[----:B-1----:R-:W-:-:S04]  /*182a0*/  IMAD.U32 R5, RZ, RZ, UR11 ;  /* 0x0000000bff057e24 */ /* 0x002fc8000f8e00ff */
[----:B------:R1:W2:Y:S03]  /*182b0*/  SYNCS.PHASECHK.TRANS64.TRYWAIT P1, [R5+URZ+0x2a850], R0 ;  /* 0x02a85000050075a7 */ /* 0x0002a6000802017f */
[----:B--2---:R-:W-:Y:S05]  /*182c0*/  @!P1 NANOSLEEP.SYNCS 0x989680 ;  /* 0x009896800000995d */ /* 0x004fea0003900000 */
[----:B------:R-:W2:Y:S02]  /*182d0*/  @!P1 SYNCS.PHASECHK.TRANS64 P1, [R5+URZ+0x2a850], R0 ;  /* 0x02a85000050095a7 */ /* 0x000ea4000802007f */
[----:B--2---:R-:W-:Y:S05]  /*182e0*/  @!P1 BRA `(.L_x_5021) ;  /* 0xfffffffc00ec9947 */ /* 0x004fea000383ffff */
[----:B------:R-:W-:Y:S05]  /*182f0*/  BRA `(.L_x_5020) ;  /* 0xffffff78000c7947 */ /* 0x000fea000383ffff */
.L_x_5040:
[----:B------:R-:W-:Y:S02]  /*18300*/  IMAD.MOV.U32 R13, RZ, RZ, R24 ;  /* 0x000000ffff0d7224 */ /* 0x000fe400078e0018 */
[----:B------:R-:W-:Y:S02]  /*18310*/  IMAD.MOV.U32 R12, RZ, RZ, RZ ;  /* 0x000000ffff0c7224 */ /* 0x000fe400078e00ff */
[----:B------:R-:W-:Y:S02]  /*18320*/  IMAD.MOV.U32 R11, RZ, RZ, 0x1f ;  /* 0x0000001fff0b7424 */ /* 0x000fe400078e00ff */
[----:B------:R-:W-:-:S07]  /*18330*/  IMAD.MOV.U32 R15, RZ, RZ, -0x1 ;  /* 0xffffffffff0f7424 */ /* 0x000fce00078e00ff */
[----:B0----5:R-:W-:Y:S05]  /*18340*/  WARPSYNC.COLLECTIVE R15, `(.L_x_5091) ;  /* 0x000000000f087348 */ /* 0x021fea0003c00000 */
[----:B------:R1:W2:Y:S02]  /*18350*/  SHFL.IDX P6, R14, R13, R12, R11 ;  /* 0x0000000c0d0e7389 */ /* 0x0002a400000c000b */
[----:B012--5:R-:W-:Y:S01]  /*18360*/  ENDCOLLECTIVE ;  /* 0x000000000000791b */ /* 0x027fe20003800000 */
.L_x_5091:
[----:B------:R-:W-:Y:S05]  /*18370*/  BRA `(.L_x_5092) ;  /* 0xffffffc8000c7947 */ /* 0x000fea000383ffff */
.L_x_5042:
[----:B-1----:R1:W2:Y:S02]  /*18380*/  SYNCS.PHASECHK.TRANS64.TRYWAIT P0, [R34+URZ+0x2a880], R20 ;  /* 0x02a88014220075a7 */ /* 0x0022a4000800017f */
[----:B--2---:R-:W-:Y:S05]  /*18390*/  @!P0 NANOSLEEP.SYNCS 0x989680 ;  /* 0x009896800000895d */ /* 0x004fea0003900000 */
[----:B------:R-:W2:Y:S02]  /*183a0*/  @!P0 SYNCS.PHASECHK.TRANS64 P0, [R34+URZ+0x2a880], R20 ;  /* 0x02a88014220085a7 */ /* 0x000ea4000800007f */
[----:B--2---:R-:W-:Y:S05]  /*183b0*/  @!P0 BRA `(.L_x_5042) ;  /* 0xfffffffc00f08947 */ /* 0x004fea000383ffff */
[----:B------:R-:W-:Y:S05]  /*183c0*/  BRA `(.L_x_5093) ;  /* 0xffffffc800707947 */ /* 0x000fea000383ffff */
.L_x_5043:
        /* <DEDUP_REMOVED lines=8> */
.L_x_5095:
[----:B------:R-:W-:Y:S05]  /*18450*/  BSYNC B0 ;  /* 0x0000000000007941 */ /* 0x000fea0003800000 */
.L_x_5094:
[----:B------:R-:W-:Y:S01]  /*18460*/  IMAD.MOV.U32 R13, RZ, RZ, R8 ;  /* 0x000000ffff0d7224 */ /* 0x000fe200078e0008 */
[----:B------:R-:W0:Y:S01]  /*18470*/  LDC R21, c[0x0][0x2f4] ;  /* 0x0000bd00ff157b82 */ /* 0x000e220000000800 */
[----:B------:R-:W-:Y:S01]  /*18480*/  IMAD.MOV.U32 R12, RZ, RZ, RZ ;  /* 0x000000ffff0c7224 */ /* 0x000fe200078e00ff */
[----:B------:R-:W-:Y:S01]  /*18490*/  LOP3.LUT R16, R16, 0xffffffdf, RZ, 0xc0, !PT ;  /* 0xffffffdf10107812 */ /* 0x000fe200078ec0ff */
        /* <DEDUP_REMOVED lines=8> */
.L_x_5096:
[-C--:B------:R-:W-:Y:S01]  /*18520*/  ISETP.GE.AND P4, PT, R30, R21.reuse, PT ;  /* 0x000000151e00720c */ /* 0x080fe20003f86270 */
[----:B------:R-:W-:Y:S01]  /*18530*/  IMAD.MOV.U32 R13, RZ, RZ, R9 ;  /* 0x000000ffff0d7224 */ /* 0x000fe200078e0009 */
[-C--:B------:R-:W-:Y:S01]  /*18540*/  ISETP.GE.AND P3, PT, R25, R21.reuse, PT ;  /* 0x000000151900720c */ /* 0x080fe20003f66270 */
[----:B------:R-:W-:Y:S01]  /*18550*/  IMAD.MOV.U32 R12, RZ, RZ, 0x1 ;  /* 0x00000001ff0c7424 */ /* 0x000fe200078e00ff */
[----:B------:R-:W-:Y:S02]  /*18560*/  ISETP.GE.AND P2, PT, R24, R21, PT ;  /* 0x000000151800720c */ /* 0x000fe40003f46270 */
[----:B------:R-:W-:-:S13]  /*18570*/  IADD3 R2, P0, R30, R14, RZ ;  /* 0x0000000e1e027210 */ /* 0x000fda0007f1e0ff */
[----:B------:R-:W-:Y:S05]  /*18580*/  WARPSYNC.COLLECTIVE R15, `(.L_x_5097) ;  /* 0x000000000f087348 */ /* 0x000fea0003c00000 */
[----:B------:R0:W1:Y:S02]  /*18590*/  SHFL.IDX P6, R14, R13, R12, R11 ;  /* 0x0000000c0d0e7389 */ /* 0x00006400000c000b */
[----:B01----:R-:W-:Y:S01]  /*185a0*/  ENDCOLLECTIVE ;  /* 0x000000000000791b */ /* 0x003fe20003800000 */
.L_x_5097:
        /* <DEDUP_REMOVED lines=15> */
.L_x_5098:
[----:B------:R-:W-:Y:S02]  /*186a0*/  IMAD.MOV.U32 R13, RZ, RZ, R9 ;  /* 0x000000ffff0d7224 */ /* 0x000fe400078e0009 */
[----:B------:R-:W-:Y:S01]  /*186b0*/  IMAD.MOV.U32 R12, RZ, RZ, 0x2 ;  /* 0x00000002ff0c7424 */ /* 0x000fe200078e00ff */
[----:B------:R-:W-:-:S13]  /*186c0*/  IADD3 R2, P0, R30, R14, RZ ;  /* 0x0000000e1e027210 */ /* 0x000fda0007f1e0ff */
[----:B------:R-:W-:Y:S05]  /*186d0*/  WARPSYNC.COLLECTIVE R15, `(.L_x_5099) ;  /* 0x000000000f087348 */ /* 0x000fea0003c00000 */
[----:B------:R0:W1:Y:S02]  /*186e0*/  SHFL.IDX P6, R14, R13, R12, R11 ;  /* 0x0000000c0d0e7389 */ /* 0x00006400000c000b */
[----:B01----:R-:W-:Y:S01]  /*186f0*/  ENDCOLLECTIVE ;  /* 0x000000000000791b */ /* 0x003fe20003800000 */
.L_x_5099:
        /* <DEDUP_REMOVED lines=15> */
.L_x_5100:
[----:B------:R-:W-:Y:S02]  /*187f0*/  IMAD.MOV.U32 R13, RZ, RZ, R9 ;  /* 0x000000ffff0d7224 */ /* 0x000fe400078e0009 */
[----:B------:R-:W-:Y:S01]  /*18800*/  IMAD.MOV.U32 R12, RZ, RZ, 0x3 ;  /* 0x00000003ff0c7424 */ /* 0x000fe200078e00ff */
[----:B------:R-:W-:-:S13]  /*18810*/  IADD3 R2, P0, R30, R14, RZ ;  /* 0x0000000e1e027210 */ /* 0x000fda0007f1e0ff */
[----:B------:R-:W-:Y:S05]  /*18820*/  WARPSYNC.COLLECTIVE R15, `(.L_x_5101) ;  /* 0x000000000f087348 */ /* 0x000fea0003c00000 */
[----:B------:R0:W1:Y:S02]  /*18830*/  SHFL.IDX P6, R14, R13, R12, R11 ;  /* 0x0000000c0d0e7389 */ /* 0x00006400000c000b */
[----:B01----:R-:W-:Y:S01]  /*18840*/  ENDCOLLECTIVE ;  /* 0x000000000000791b */ /* 0x003fe20003800000 */
.L_x_5101:
        /* <DEDUP_REMOVED lines=12> */
.L_x_5102:
[----:B------:R-:W-:Y:S01]  /*18910*/  @!PT LDS RZ, [RZ] ;  /* 0x00000000fffff984 */ /* 0x000fe20000000800 */
[----:B------:R-:W-:Y:S01]  /*18920*/  @!PT LDS RZ, [RZ] ;  /* 0x00000000fffff984 */ /* 0x000fe20000000800 */
[----:B------:R-:W-:Y:S01]  /*18930*/  @!PT LDS RZ, [RZ] ;  /* 0x00000000fffff984 */ /* 0x000fe20000000800 */
[----:B------:R0:W-:Y:S01]  /*18940*/  LDGSTS.E.BYPASS.LTC128B.128 [R17+0xf400], desc[UR46][R2.64+0x40], !P0 ;  /* 0x0f40004002117fae */ /* 0x0001e2000c101d6e */
[----:B------:R-:W-:-:S13]  /*18950*/  ISETP.LT.OR P0, PT, R6, 0x41, P2 ;  /* 0x000000410600780c */ /* 0x000fda0001701670 */
[----:B------:R0:W-:Y:S01]  /*18960*/  LDGSTS.E.BYPASS.LTC128B.128 [R17+0x11400], desc[UR46][R2.64+0x80], !P0 ;  /* 0x1140008002117fae */ /* 0x0001e2000c101d6e */
[C---:B------:R-:W-:Y:S02]  /*18970*/  ISETP.GE.AND P0, PT, R6.reuse, 0x21, PT ;  /* 0x000000210600780c */ /* 0x040fe40003f06270 */
[----:B------:R-:W-:-:S13]  /*18980*/  ISETP.GE.AND P6, PT, R6, 0x61, PT ;  /* 0x000000610600780c */ /* 0x000fda0003fc6270 */
[----:B------:R-:W-:Y:S01]  /*18990*/  @P6 LOP3.LUT R16, R16, 0x20, RZ, 0xfc, !PT ;  /* 0x0000002010106812 */ /* 0x000fe200078efcff */
[----:B0-----:R-:W-:Y:S06]  /*189a0*/  BRA `(.L_x_5103) ;  /* 0xffffffc800247947 */ /* 0x001fec000383ffff */
.L_x_5046:
[----:B0-----:R0:W2:Y:S02]  /*189b0*/  SYNCS.PHASECHK.TRANS64.TRYWAIT P2, [R34+URZ+0x2a840], R20 ;  /* 0x02a84014220075a7 */ /* 0x0010a4000804017f */
[----:B--2---:R-:W-:Y:S05]  /*189c0*/  @!P2 NANOSLEEP.SYNCS 0x989680 ;  /* 0x009896800000a95d */ /* 0x004fea0003900000 */
[----:B------:R-:W2:Y:S02]  /*189d0*/  @!P2 SYNCS.PHASECHK.TRANS64 P2, [R34+URZ+0x2a840], R20 ;  /* 0x02a840142200a5a7 */ /* 0x000ea4000804007f */
[----:B--2---:R-:W-:Y:S05]  /*189e0*/  @!P2 BRA `(.L_x_5046) ;  /* 0xfffffffc00f0a947 */ /* 0x004fea000383ffff */
[----:B------:R-:W-:Y:S05]  /*189f0*/  BRA `(.L_x_5104) ;  /* 0xffffffc8006c7947 */ /* 0x000fea000383ffff */
.L_x_5047:
        /* <DEDUP_REMOVED lines=8> */
.L_x_5106:
[----:B------:R-:W-:Y:S05]  /*18a80*/  BSYNC B0 ;  /* 0x0000000000007941 */ /* 0x000fea0003800000 */
.L_x_5105:
        /* <DEDUP_REMOVED lines=8> */
.L_x_5107:
        /* <DEDUP_REMOVED lines=13> */
.L_x_5108:
[----:B------:R-:W-:Y:S01]  /*18be0*/  @!PT LDS RZ, [RZ] ;  /* 0x00000000fffff984 */ /* 0x000fe20000000800 */
[----:B------:R-:W-:Y:S01]  /*18bf0*/  @!PT LDS RZ, [RZ] ;  /* 0x00000000fffff984 */ /* 0x000fe20000000800 */
[----:B------:R-:W-:Y:S01]  /*18c00*/  @!PT LDS RZ, [RZ] ;  /* 0x00000000fffff984 */ /* 0x000fe20000000800 */
[----:B------:R0:W-:Y:S04]  /*18c10*/  @P5 LDGSTS.E.BYPASS.LTC128B.128 [R17+0x20400], desc[UR46][R2.64+0x40], !P4 ;  /* 0x2040004002115fae */ /* 0x0001e8000e101d6e */
[----:B------:R0:W-:Y:S01]  /*18c20*/  @P5 LDGSTS.E.BYPASS.LTC128B.128 [R17+0x22400], desc[UR46][R2.64+0x80], !P3 ;  /* 0x2240008002115fae */ /* 0x0001e2000d901d6e */
[----:B------:R-:W-:Y:S01]  /*18c30*/  ISETP.GE.AND P5, PT, R30, R6, PT ;  /* 0x000000061e00720c */ /* 0x000fe20003fa6270 */
[----:B------:R-:W-:Y:S02]  /*18c40*/  IMAD.MOV.U32 R13, RZ, RZ, R0 ;  /* 0x000000ffff0d7224 */ /* 0x000fe400078e0000 */
[----:B------:R-:W-:-:S10]  /*18c50*/  IMAD.MOV.U32 R5, RZ, RZ, R14 ;  /* 0x000000ffff057224 */ /* 0x000fd400078e000e */
[----:B0-----:R-:W-:Y:S05]  /*18c60*/  WARPSYNC.COLLECTIVE R15, `(.L_x_5109) ;  /* 0x000000000f087348 */ /* 0x001fea0003c00000 */
[----:B------:R1:W2:Y:S02]  /*18c70*/  SHFL.IDX P6, R14, R13, R12, R11 ;  /* 0x0000000c0d0e7389 */ /* 0x0002a400000c000b */
[----:B012---:R-:W-:Y:S01]  /*18c80*/  ENDCOLLECTIVE ;  /* 0x000000000000791b */ /* 0x007fe20003800000 */
.L_x_5109:
[----:B------:R-:W-:Y:S02]  /*18c90*/  IMAD.MOV.U32 R13, RZ, RZ, R4 ;  /* 0x000000ffff0d7224 */ /* 0x000fe400078e0004 */
[----:B------:R-:W-:Y:S01]  /*18ca0*/  IMAD.MOV.U32 R12, RZ, RZ, 0x2 ;  /* 0x00000002ff0c7424 */ /* 0x000fe200078e00ff */
[----:B------:R-:W-:-:S05]  /*18cb0*/  @P0 IADD3 R14, P2, R30, R14, RZ ;  /* 0x0000000e1e0e0210 */ /* 0x000fca0007f5e0ff */
[----:B------:R-:W-:-:S08]  /*18cc0*/  @P0 IMAD.MOV.U32 R2, RZ, RZ, R14 ;  /* 0x000000ffff020224 */ /* 0x000fd000078e000e */
[----:B------:R-:W-:Y:S05]  /*18cd0*/  WARPSYNC.COLLECTIVE R15, `(.L_x_5110) ;  /* 0x000000000f087348 */ /* 0x000fea0003c00000 */
[----:B------:R0:W1:Y:S02]  /*18ce0*/  SHFL.IDX P6, R14, R13, R12, R11 ;  /* 0x0000000c0d0e7389 */ /* 0x00006400000c000b */
[----:B01----:R-:W-:Y:S01]  /*18cf0*/  ENDCOLLECTIVE ;  /* 0x000000000000791b */ /* 0x003fe20003800000 */
.L_x_5110:
        /* <DEDUP_REMOVED lines=13> */
.L_x_5111:
[----:B------:R-:W-:Y:S02]  /*18dd0*/  IMAD.MOV.U32 R13, RZ, RZ, R4 ;  /* 0x000000ffff0d7224 */ /* 0x000fe400078e0004 */
[----:B------:R-:W-:Y:S01]  /*18de0*/  IMAD.MOV.U32 R12, RZ, RZ, 0x3 ;  /* 0x00000003ff0c7424 */ /* 0x000fe200078e00ff */
[----:B------:R-:W-:-:S05]  /*18df0*/  @P1 IADD3 R14, P0, R30, R14, RZ ;  /* 0x0000000e1e0e1210 */ /* 0x000fca0007f1e0ff */
[----:B------:R-:W-:-:S08]  /*18e00*/  @P1 IMAD.MOV.U32 R2, RZ, RZ, R14 ;  /* 0x000000ffff021224 */ /* 0x000fd000078e000e */
[----:B------:R-:W-:Y:S05]  /*18e10*/  WARPSYNC.COLLECTIVE R15, `(.L_x_5112) ;  /* 0x000000000f087348 */ /* 0x000fea0003c00000 */
[----:B------:R0:W1:Y:S02]  /*18e20*/  SHFL.IDX P6, R14, R13, R12, R11 ;  /* 0x0000000c0d0e7389 */ /* 0x00006400000c000b */
[----:B01----:R-:W-:Y:S01]  /*18e30*/  ENDCOLLECTIVE ;  /* 0x000000000000791b */ /* 0x003fe20003800000 */
.L_x_5112:
        /* <DEDUP_REMOVED lines=13> */
.L_x_5113:
[----:B------:R-:W-:Y:S05]  /*18f10*/  BRA `(.L_x_5114) ;  /* 0xffffffc400fc7947 */ /* 0x000fea000383ffff */
.L_x_5050:
[----:B------:R-:W-:Y:S02]  /*18f20*/  IMAD.MOV.U32 R13, RZ, RZ, R4 ;  /* 0x000000ffff0d7224 */ /* 0x000fe400078e0004 */
[----:B------:R-:W-:Y:S02]  /*18f30*/  IMAD.MOV.U32 R12, RZ, RZ, RZ ;  /* 0x000000ffff0c7224 */ /* 0x000fe400078e00ff */
[----:B------:R-:W-:Y:S02]  /*18f40*/  IMAD.MOV.U32 R11, RZ, RZ, 0x1c1f ;  /* 0x00001c1fff0b7424 */ /* 0x000fe400078e00ff */
[----:B------:R-:W-:Y:S02]  /*18f50*/  IMAD.MOV.U32 R15, RZ, RZ, -0x1 ;  /* 0xffffffffff0f7424 */ /* 0x000fe400078e00ff */
[----:B------:R-:W-:-:S07]  /*18f60*/  VIADD R6, R27, UR40 ;  /* 0x000000281b067c36 */ /* 0x000fce0008000000 */
[----:B01----:R-:W-:Y:S05]  /*18f70*/  WARPSYNC.COLLECTIVE R15, `(.L_x_5115) ;  /* 0x000000000f087348 */ /* 0x003fea0003c00000 */
[----:B------:R2:W3:Y:S02]  /*18f80*/  SHFL.IDX P6, R14, R13, R12, R11 ;  /* 0x0000000c0d0e7389 */ /* 0x0004e400000c000b */
[----:B0123--:R-:W-:Y:S01]  /*18f90*/  ENDCOLLECTIVE ;  /* 0x000000000000791b */ /* 0x00ffe20003800000 */
.L_x_5115:
[----:B------:R-:W-:Y:S02]  /*18fa0*/  VIADD R8, R6, 0x20 ;  /* 0x0000002006087836 */ /* 0x000fe40000000000 */
[----:B------:R-:W-:Y:S02]  /*18fb0*/  IMAD.MOV.U32 R13, RZ, RZ, R0 ;  /* 0x000000ffff0d7224 */ /* 0x000fe400078e0000 */
[----:B------:R-:W-:-:S07]  /*18fc0*/  IMAD.MOV.U32 R2, RZ, RZ, R14 ;  /* 0x000000ffff027224 */ /* 0x000fce00078e000e */
[----:B------:R-:W-:Y:S05]  /*18fd0*/  WARPSYNC.COLLECTIVE R15, `(.L_x_5116) ;  /* 0x000000000f087348 */ /* 0x000fea0003c00000 */
[----:B------:R0:W1:Y:S02]  /*18fe0*/  SHFL.IDX P6, R14, R13, R12, R11 ;  /* 0x0000000c0d0e7389 */ /* 0x00006400000c000b */
[----:B01----:R-:W-:Y:S01]  /*18ff0*/  ENDCOLLECTIVE ;  /* 0x000000000000791b */ /* 0x003fe20003800000 */
.L_x_5116:
        /* <DEDUP_REMOVED lines=11> */
.L_x_5117:
[----:B------:R-:W-:Y:S01]  /*190b0*/  @!PT LDS RZ, [RZ] ;  /* 0x00000000fffff984 */ /* 0x000fe20000000800 */
[----:B------:R-:W-:Y:S01]  /*190c0*/  @!PT LDS RZ, [RZ] ;  /* 0x00000000fffff984 */ /* 0x000fe20000000800 */
[----:B------:R-:W-:Y:S01]  /*190d0*/  @!PT LDS RZ, [RZ] ;  /* 0x00000000fffff984 */ /* 0x000fe20000000800 */
[----:B------:R0:W-:Y:S04]  /*190e0*/  @!P1 LDGSTS.E.BYPASS.LTC128B.128 [R17+0x18400], desc[UR46][R2.64], !P3 ;  /* 0x1840000002119fae */ /* 0x0001e8000d901d6e */
[----:B------:R0:W-:Y:S04]  /*190f0*/  @!P1 LDGSTS.E.BYPASS.LTC128B.128 [R17+0x1a400], desc[UR46][R2.64+0x40], !P2 ;  /* 0x1a40004002119fae */ /* 0x0001e8000d101d6e */
[----:B------:R0:W-:Y:S01]  /*19100*/  @!P1 LDGSTS.E.BYPASS.LTC128B.128 [R17+0x1c400], desc[UR46][R2.64+0x80], !P0 ;  /* 0x1c40008002119fae */ /* 0x0001e2000c101d6e */
[----:B------:R-:W-:Y:S01]  /*19110*/  ISETP.GE.AND P1, PT, R8, R5, PT ;  /* 0x000000050800720c */ /* 0x000fe20003f26270 */
[----:B------:R-:W-:-:S02]  /*19120*/  IMAD.MOV.U32 R13, RZ, RZ, R0 ;  /* 0x000000ffff0d7224 */ /* 0x000fc400078e0000 */
[----:B------:R-:W-:Y:S02]  /*19130*/  VIADD R8, R6, 0x40 ;  /* 0x0000004006087836 */ /* 0x000fe40000000000 */
[----:B------:R-:W-:-:S08]  /*19140*/  IMAD.MOV.U32 R7, RZ, RZ, R14 ;  /* 0x000000ffff077224 */ /* 0x000fd000078e000e */
[----:B0-----:R-:W-:Y:S05]  /*19150*/  WARPSYNC.COLLECTIVE R15, `(.L_x_5118) ;  /* 0x000000000f087348 */ /* 0x001fea0003c00000 */
[----:B------:R1:W2:Y:S02]  /*19160*/  SHFL.IDX P6, R14, R13, R12, R11 ;  /* 0x0000000c0d0e7389 */ /* 0x0002a400000c000b */
[----:B012---:R-:W-:Y:S01]  /*19170*/  ENDCOLLECTIVE ;  /* 0x000000000000791b */ /* 0x007fe20003800000 */
.L_x_5118:
[----:B------:R-:W-:Y:S02]  /*19180*/  IMAD.MOV.U32 R13, RZ, RZ, R4 ;  /* 0x000000ffff0d7224 */ /* 0x000fe400078e0004 */
[----:B------:R-:W-:Y:S01]  /*19190*/  IMAD.MOV.U32 R12, RZ, RZ, 0x2 ;  /* 0x00000002ff0c7424 */ /* 0x000fe200078e00ff */
[----:B------:R-:W-:-:S05]  /*191a0*/  @!P1 IADD3 R14, P4, R30, R14, RZ ;  /* 0x0000000e1e0e9210 */ /* 0x000fca0007f9e0ff */
[----:B------:R-:W-:-:S08]  /*191b0*/  @!P1 IMAD.MOV.U32 R2, RZ, RZ, R14 ;  /* 0x000000ffff029224 */ /* 0x000fd000078e000e */
[----:B------:R-:W-:Y:S05]  /*191c0*/  WARPSYNC.COLLECTIVE R15, `(.L_x_5119) ;  /* 0x000000000f087348 */ /* 0x000fea0003c00000 */
[----:B------:R0:W1:Y:S02]  /*191d0*/  SHFL.IDX P6, R14, R13, R12, R11 ;  /* 0x0000000c0d0e7389 */ /* 0x00006400000c000b */
[----:B01----:R-:W-:Y:S01]  /*191e0*/  ENDCOLLECTIVE ;  /* 0x000000000000791b */ /* 0x003fe20003800000 */
.L_x_5119:
        /* <DEDUP_REMOVED lines=9> */
[----:B------:R-:W-:Y:S01]  /*19280*/  ISETP.GE.AND P1, PT, R8, R5, PT ;  /* 0x000000050800720c */ /* 0x000fe20003f26270 */
[----:B------:R-:W-:-:S12]  /*19290*/  IMAD.MOV.U32 R7, RZ, RZ, R14 ;  /* 0x000000ffff077224 */ /* 0x000fd800078e000e */
[----:B0-----:R-:W-:Y:S05]  /*192a0*/  WARPSYNC.COLLECTIVE R15, `(.L_x_5120) ;  /* 0x000000000f087348 */ /* 0x001fea0003c00000 */
[----:B------:R1:W2:Y:S02]  /*192b0*/  SHFL.IDX P6, R14, R13, R12, R11 ;  /* 0x0000000c0d0e7389 */ /* 0x0002a400000c000b */
[----:B012---:R-:W-:Y:S01]  /*192c0*/  ENDCOLLECTIVE ;  /* 0x000000000000791b */ /* 0x007fe20003800000 */
.L_x_5120:
[----:B------:R-:W-:Y:S02]  /*192d0*/  IMAD.MOV.U32 R13, RZ, RZ, R4 ;  /* 0x000000ffff0d7224 */ /* 0x000fe400078e0004 */
[----:B------:R-:W-:Y:S01]  /*192e0*/  IMAD.MOV.U32 R12, RZ, RZ, 0x3 ;  /* 0x00000003ff0c7424 */ /* 0x000fe200078e00ff */
[----:B------:R-:W-:-:S05]  /*192f0*/  @!P1 IADD3 R14, P4, R30, R14, RZ ;  /* 0x0000000e1e0e9210 */ /* 0x000fca0007f9e0ff */
[----:B------:R-:W-:-:S08]  /*19300*/  @!P1 IMAD.MOV.U32 R2, RZ, RZ, R14 ;  /* 0x000000ffff029224 */ /* 0x000fd000078e000e */
[----:B------:R-:W-:Y:S05]  /*19310*/  WARPSYNC.COLLECTIVE R15, `(.L_x_5121) ;  /* 0x000000000f087348 */ /* 0x000fea0003c00000 */
[----:B------:R0:W1:Y:S02]  /*19320*/  SHFL.IDX P6, R14, R13, R12, R11 ;  /* 0x0000000c0d0e7389 */ /* 0x00006400000c000b */
[----:B01----:R-:W-:Y:S01]  /*19330*/  ENDCOLLECTIVE ;  /* 0x000000000000791b */ /* 0x003fe20003800000 */
.L_x_5121:
        /* <DEDUP_REMOVED lines=13> */
.L_x_5122:
[----:B------:R-:W-:Y:S05]  /*19410*/  BRA `(.L_x_5123) ;  /* 0xffffffc800ac7947 */ /* 0x000fea000383ffff */
.L_x_5053:
[----:B--2---:R2:W0:Y:S02]  /*19420*/  SYNCS.PHASECHK.TRANS64.TRYWAIT P1, [R34+URZ+0x2a820], R3 ;  /* 0x02a82003220075a7 */ /* 0x004424000802017f */
[----:B0-----:R-:W-:Y:S05]  /*19430*/  @!P1 NANOSLEEP.SYNCS 0x989680 ;  /* 0x009896800000995d */ /* 0x001fea0003900000 */
[----:B------:R-:W0:Y:S02]  /*19440*/  @!P1 SYNCS.PHASECHK.TRANS64 P1, [R34+URZ+0x2a820], R3 ;  /* 0x02a82003220095a7 */ /* 0x000e24000802007f */
[----:B0-----:R-:W-:Y:S05]  /*19450*/  @!P1 BRA `(.L_x_5053) ;  /* 0xfffffffc00f09947 */ /* 0x001fea000383ffff */
[----:B------:R-:W-:Y:S05]  /*19460*/  BRA `(.L_x_5124) ;  /* 0xffffffc800f87947 */ /* 0x000fea000383ffff */
.L_x_5056:
[----:B0-----:R0:W1:Y:S02]  /*19470*/  SYNCS.PHASECHK.TRANS64.TRYWAIT P1, [R6+URZ+0x2a880], R19 ;  /* 0x02a88013060075a7 */ /* 0x001064000802017f */
[----:B-1----:R-:W-:Y:S05]  /*19480*/  @!P1 NANOSLEEP.SYNCS 0x989680 ;  /* 0x009896800000995d */ /* 0x002fea0003900000 */
[----:B------:R-:W1:Y:S02]  /*19490*/  @!P1 SYNCS.PHASECHK.TRANS64 P1, [R6+URZ+0x2a880], R19 ;  /* 0x02a88013060095a7 */ /* 0x000e64000802007f */
[----:B-1----:R-:W-:Y:S05]  /*194a0*/  @!P1 BRA `(.L_x_5056) ;  /* 0xfffffffc00f09947 */ /* 0x002fea000383ffff */
[----:B------:R-:W-:Y:S05]  /*194b0*/  BRA `(.L_x_5125) ;  /* 0xffffffcc00b87947 */ /* 0x000fea000383ffff */
.L_x_5057:
        /* <DEDUP_REMOVED lines=8> */
.L_x_5127:
[----:B------:R-:W-:Y:S05]  /*19540*/  BSYNC B0 ;  /* 0x0000000000007941 */ /* 0x000fea0003800000 */
.L_x_5126:
        /* <DEDUP_REMOVED lines=9> */
.L_x_5128:
[----:B------:R-:W-:Y:S02]  /*195e0*/  IMAD.MOV.U32 R13, RZ, RZ, R27 ;  /* 0x000000ffff0d7224 */ /* 0x000fe400078e001b */
[----:B------:R-:W-:Y:S01]  /*195f0*/  IMAD.MOV.U32 R12, RZ, RZ, 0x1 ;  /* 0x00000001ff0c7424 */ /* 0x000fe200078e00ff */
[----:B------:R-:W-:-:S13]  /*19600*/  IADD3 R2, P1, R30, R14, RZ ;  /* 0x0000000e1e027210 */ /* 0x000fda0007f3e0ff */
[----:B------:R-:W-:Y:S05]  /*19610*/  WARPSYNC.COLLECTIVE R15, `(.L_x_5129) ;  /* 0x000000000f087348 */ /* 0x000fea0003c00000 */
[----:B------:R0:W1:Y:S02]  /*19620*/  SHFL.IDX P6, R14, R13, R12, R11 ;  /* 0x0000000c0d0e7389 */ /* 0x00006400000c000b */
[----:B01----:R-:W-:Y:S01]  /*19630*/  ENDCOLLECTIVE ;  /* 0x000000000000791b */ /* 0x003fe20003800000 */
.L_x_5129:
        /* <DEDUP_REMOVED lines=12> */
.L_x_5130:
[----:B------:R-:W-:Y:S02]  /*19700*/  IMAD.MOV.U32 R13, RZ, RZ, R27 ;  /* 0x000000ffff0d7224 */ /* 0x000fe400078e001b */
[----:B------:R-:W-:Y:S02]  /*19710*/  IMAD.MOV.U32 R12, RZ, RZ, 0x2 ;  /* 0x00000002ff0c7424 */ /* 0x000fe400078e00ff */
[----:B------:R-:W-:-:S07]  /*19720*/  IMAD.MOV.U32 R2, RZ, RZ, R14 ;  /* 0x000000ffff027224 */ /* 0x000fce00078e000e */
[----:B------:R-:W-:Y:S05]  /*19730*/  WARPSYNC.COLLECTIVE R15, `(.L_x_5131) ;  /* 0x000000000f087348 */ /* 0x000fea0003c00000 */
[----:B------:R0:W1:Y:S02]  /*19740*/  SHFL.IDX P6, R14, R13, R12, R11 ;  /* 0x0000000c0d0e7389 */ /* 0x00006400000c000b */
[----:B01----:R-:W-:Y:S01]  /*19750*/  ENDCOLLECTIVE ;  /* 0x000000000000791b */ /* 0x003fe20003800000 */
.L_x_5131:
        /* <DEDUP_REMOVED lines=13> */
.L_x_5132:
[----:B------:R-:W-:Y:S02]  /*19830*/  IMAD.MOV.U32 R13, RZ, RZ, R27 ;  /* 0x000000ffff0d7224 */ /* 0x000fe400078e001b */
[----:B------:R-:W-:Y:S02]  /*19840*/  IMAD.MOV.U32 R12, RZ, RZ, 0x3 ;  /* 0x00000003ff0c7424 */ /* 0x000fe400078e00ff */
[----:B------:R-:W-:-:S07]  /*19850*/  IMAD.MOV.U32 R2, RZ, RZ, R14 ;  /* 0x000000ffff027224 */ /* 0x000fce00078e000e */
[----:B------:R-:W-:Y:S05]  /*19860*/  WARPSYNC.COLLECTIVE R15, `(.L_x_5133) ;  /* 0x000000000f087348 */ /* 0x000fea0003c00000 */
[----:B------:R0:W1:Y:S02]  /*19870*/  SHFL.IDX P6, R14, R13, R12, R11 ;  /* 0x0000000c0d0e7389 */ /* 0x00006400000c000b */
[----:B01----:R-:W-:Y:S01]  /*19880*/  ENDCOLLECTIVE ;  /* 0x000000000000791b */ /* 0x003fe20003800000 */
.L_x_5133:
        /* <DEDUP_REMOVED lines=13> */
.L_x_5134:
[----:B------:R-:W-:Y:S05]  /*19960*/  BRA `(.L_x_5135) ;  /* 0xffffffcc00647947 */ /* 0x000fea000383ffff */
.L_x_5060:
[----:B--2---:R2:W3:Y:S02]  /*19970*/  SYNCS.PHASECHK.TRANS64.TRYWAIT P1, [R6+URZ+0x2a840], R19 ;  /* 0x02a84013060075a7 */ /* 0x0044e4000802017f */
[----:B---3--:R-:W-:Y:S05]  /*19980*/  @!P1 NANOSLEEP.SYNCS 0x989680 ;  /* 0x009896800000995d */ /* 0x008fea0003900000 */
[----:B------:R-:W3:Y:S02]  /*19990*/  @!P1 SYNCS.PHASECHK.TRANS64 P1, [R6+URZ+0x2a840], R19 ;  /* 0x02a84013060095a7 */ /* 0x000ee4000802007f */
[----:B---3--:R-:W-:Y:S05]  /*199a0*/  @!P1 BRA `(.L_x_5060) ;  /* 0xfffffffc00f09947 */ /* 0x008fea000383ffff */
[----:B------:R-:W-:Y:S05]  /*199b0*/  BRA `(.L_x_5136) ;  /* 0xffffffcc00a47947 */ /* 0x000fea000383ffff */
.L_x_5061:
        /* <DEDUP_REMOVED lines=8> */
.L_x_5138:
[----:B------:R-:W-:Y:S05]  /*19a40*/  BSYNC B0 ;  /* 0x0000000000007941 */ /* 0x000fea0003800000 */
.L_x_5137:
        /* <DEDUP_REMOVED lines=9> */
.L_x_5139:
[----:B------:R-:W-:Y:S02]  /*19ae0*/  VIADD R10, R10, UR48 ;  /* 0x000000300a0a7c36 */ /* 0x000fe40008000000 */
[----:B------:R-:W-:Y:S02]  /*19af0*/  IMAD.MOV.U32 R13, RZ, RZ, R19 ;  /* 0x000000ffff0d7224 */ /* 0x000fe400078e0013 */
[----:B------:R-:W-:Y:S01]  /*19b00*/  IMAD.MOV.U32 R12, RZ, RZ, 0x1 ;  /* 0x00000001ff0c7424 */ /* 0x000fe200078e00ff */
[----:B------:R-:W-:-:S13]  /*19b10*/  IADD3 R2, P1, R30, R14, RZ ;  /* 0x0000000e1e027210 */ /* 0x000fda0007f3e0ff */
[----:B------:R-:W-:Y:S05]  /*19b20*/  WARPSYNC.COLLECTIVE R15, `(.L_x_5140) ;  /* 0x000000000f087348 */ /* 0x000fea0003c00000 */
[----:B------:R0:W1:Y:S02]  /*19b30*/  SHFL.IDX P6, R14, R13, R12, R11 ;  /* 0x0000000c0d0e7389 */ /* 0x00006400000c000b */
[----:B01----:R-:W-:Y:S01]  /*19b40*/  ENDCOLLECTIVE ;  /* 0x000000000000791b */ /* 0x003fe20003800000 */
.L_x_5140:
        /* <DEDUP_REMOVED lines=12> */
.L_x_5141:
[----:B------:R-:W-:Y:S02]  /*19c10*/  IMAD.MOV.U32 R13, RZ, RZ, R19 ;  /* 0x000000ffff0d7224 */ /* 0x000fe400078e0013 */
[----:B------:R-:W-:Y:S01]  /*19c20*/  IMAD.MOV.U32 R12, RZ, RZ, 0x2 ;  /* 0x00000002ff0c7424 */ /* 0x000fe200078e00ff */
[----:B------:R-:W-:-:S13]  /*19c30*/  IADD3 R2, P1, R30, R14, RZ ;  /* 0x0000000e1e027210 */ /* 0x000fda0007f3e0ff */
[----:B------:R-:W-:Y:S05]  /*19c40*/  WARPSYNC.COLLECTIVE R15, `(.L_x_5142) ;  /* 0x000000000f087348 */ /* 0x000fea0003c00000 */
[----:B------:R0:W1:Y:S02]  /*19c50*/  SHFL.IDX P6, R14, R13, R12, R11 ;  /* 0x0000000c0d0e7389 */ /* 0x00006400000c000b */
[----:B01----:R-:W-:Y:S01]  /*19c60*/  ENDCOLLECTIVE ;  /* 0x000000000000791b */ /* 0x003fe20003800000 */
.L_x_5142:
        /* <DEDUP_REMOVED lines=12> */
.L_x_5143:
[----:B------:R-:W-:Y:S02]  /*19d30*/  IMAD.MOV.U32 R13, RZ, RZ, R19 ;  /* 0x000000ffff0d7224 */ /* 0x000fe400078e0013 */
[----:B------:R-:W-:Y:S02]  /*19d40*/  IMAD.MOV.U32 R12, RZ, RZ, 0x3 ;  /* 0x00000003ff0c7424 */ /* 0x000fe400078e00ff */
[----:B------:R-:W-:-:S07]  /*19d50*/  IMAD.MOV.U32 R25, RZ, RZ, R14 ;  /* 0x000000ffff197224 */ /* 0x000fce00078e000e */
[----:B------:R-:W-:Y:S05]  /*19d60*/  WARPSYNC.COLLECTIVE R15, `(.L_x_5144) ;  /* 0x000000000f087348 */ /* 0x000fea0003c00000 */
[----:B------:R0:W1:Y:S02]  /*19d70*/  SHFL.IDX P6, R14, R13, R12, R11 ;  /* 0x0000000c0d0e7389 */ /* 0x00006400000c000b */
[----:B01----:R-:W-:Y:S01]  /*19d80*/  ENDCOLLECTIVE ;  /* 0x000000000000791b */ /* 0x003fe20003800000 */
.L_x_5144:
        /* <DEDUP_REMOVED lines=13> */
.L_x_5145:
[----:B------:R-:W-:Y:S05]  /*19e60*/  BRA `(.L_x_5146) ;  /* 0xffffffcc00447947 */ /* 0x000fea000383ffff */
.L_x_5064:
[----:B0-----:R0:W2:Y:S02]  /*19e70*/  SYNCS.PHASECHK.TRANS64.TRYWAIT P2, [R2+URZ+0x2a870], R3 ;  /* 0x02a87003020075a7 */ /* 0x0010a4000804017f */
[----:B--2---:R-:W-:Y:S05]  /*19e80*/  @!P2 NANOSLEEP.SYNCS 0x989680 ;  /* 0x009896800000a95d */ /* 0x004fea0003900000 */
[----:B------:R-:W2:Y:S02]  /*19e90*/  @!P2 SYNCS.PHASECHK.TRANS64 P2, [R2+URZ+0x2a870], R3 ;  /* 0x02a870030200a5a7 */ /* 0x000ea4000804007f */
[----:B--2---:R-:W-:Y:S05]  /*19ea0*/  @!P2 BRA `(.L_x_5064) ;  /* 0xfffffffc00f0a947 */ /* 0x004fea000383ffff */
[----:B------:R-:W-:Y:S05]  /*19eb0*/  BRA `(.L_x_5147) ;  /* 0xffffffcc009c7947 */ /* 0x000fea000383ffff */
.L_x_5066:
[----:B0-----:R0:W2:Y:S02]  /*19ec0*/  SYNCS.PHASECHK.TRANS64.TRYWAIT P2, [R2+URZ+0x2a860], R5 ;  /* 0x02a86005020075a7 */ /* 0x0010a4000804017f */
[----:B--2---:R-:W-:Y:S05]  /*19ed0*/  @!P2 NANOSLEEP.SYNCS 0x989680 ;  /* 0x009896800000a95d */ /* 0x004fea0003900000 */
[----:B------:R-:W2:Y:S02]  /*19ee0*/  @!P2 SYNCS.PHASECHK.TRANS64 P2, [R2+URZ+0x2a860], R5 ;  /* 0x02a860050200a5a7 */ /* 0x000ea4000804007f */
[----:B--2---:R-:W-:Y:S05]  /*19ef0*/  @!P2 BRA `(.L_x_5066) ;  /* 0xfffffffc00f0a947 */ /* 0x004fea000383ffff */
[----:B------:R-:W-:Y:S05]  /*19f00*/  BRA `(.L_x_5148) ;  /* 0xffffffcc00a47947 */ /* 0x000fea000383ffff */
.L_x_5073:
[----:B0-----:R0:W1:Y:S02]  /*19f10*/  SYNCS.PHASECHK.TRANS64.TRYWAIT P0, [R12+URZ+0x2a870], R3 ;  /* 0x02a870030c0075a7 */ /* 0x001064000800017f */
[----:B-1----:R-:W-:Y:S05]  /*19f20*/  @!P0 NANOSLEEP.SYNCS 0x989680 ;  /* 0x009896800000895d */ /* 0x002fea0003900000 */
[----:B------:R-:W1:Y:S02]  /*19f30*/  @!P0 SYNCS.PHASECHK.TRANS64 P0, [R12+URZ+0x2a870], R3 ;  /* 0x02a870030c0085a7 */ /* 0x000e64000800007f */
[----:B-1----:R-:W-:Y:S05]  /*19f40*/  @!P0 BRA `(.L_x_5073) ;  /* 0xfffffffc00f08947 */ /* 0x002fea000383ffff */
[----:B------:R-:W-:Y:S05]  /*19f50*/  BRA `(.L_x_5149) ;  /* 0xffffffd400607947 */ /* 0x000fea000383ffff */
.L_x_5075:
[----:B0-----:R0:W1:Y:S02]  /*19f60*/  SYNCS.PHASECHK.TRANS64.TRYWAIT P0, [R12+URZ+0x2a860], R5 ;  /* 0x02a860050c0075a7 */ /* 0x001064000800017f */
[----:B-1----:R-:W-:Y:S05]  /*19f70*/  @!P0 NANOSLEEP.SYNCS 0x989680 ;  /* 0x009896800000895d */ /* 0x002fea0003900000 */
[----:B------:R-:W1:Y:S02]  /*19f80*/  @!P0 SYNCS.PHASECHK.TRANS64 P0, [R12+URZ+0x2a860], R5 ;  /* 0x02a860050c0085a7 */ /* 0x000e64000800007f */
[----:B-1----:R-:W-:Y:S05]  /*19f90*/  @!P0 BRA `(.L_x_5075) ;  /* 0xfffffffc00f08947 */ /* 0x002fea000383ffff */
[----:B------:R-:W-:Y:S05]  /*19fa0*/  BRA `(.L_x_5150) ;  /* 0xffffffd400707947 */ /* 0x000fea000383ffff */
.L_x_5078:
[----:B-1----:R1:W2:Y:S02]  /*19fb0*/  SYNCS.PHASECHK.TRANS64.TRYWAIT P0, [R7+URZ+0x2a820], R2 ;  /* 0x02a82002070075a7 */ /* 0x0022a4000800017f */
[----:B--2---:R-:W-:Y:S05]  /*19fc0*/  @!P0 NANOSLEEP.SYNCS 0x989680 ;  /* 0x009896800000895d */ /* 0x004fea0003900000 */
[----:B------:R-:W2:Y:S02]  /*19fd0*/  @!P0 SYNCS.PHASECHK.TRANS64 P0, [R7+URZ+0x2a820], R2 ;  /* 0x02a82002070085a7 */ /* 0x000ea4000800007f */
[----:B--2---:R-:W-:Y:S05]  /*19fe0*/  @!P0 BRA `(.L_x_5078) ;  /* 0xfffffffc00f08947 */ /* 0x004fea000383ffff */
[----:B------:R-:W-:Y:S05]  /*19ff0*/  BRA `(.L_x_5151) ;  /* 0xffffffdc00287947 */ /* 0x000fea000383ffff */
.L_x_5080:
[----:B-1----:R1:W2:Y:S02]  /*1a000*/  SYNCS.PHASECHK.TRANS64.TRYWAIT P1, [R5+URZ+0x2a840], R2 ;  /* 0x02a84002050075a7 */ /* 0x0022a4000802017f */
[----:B--2---:R-:W-:Y:S05]  /*1a010*/  @!P1 NANOSLEEP.SYNCS 0x989680 ;  /* 0x009896800000995d */ /* 0x004fea0003900000 */
[----:B------:R-:W2:Y:S02]  /*1a020*/  @!P1 SYNCS.PHASECHK.TRANS64 P1, [R5+URZ+0x2a840], R2 ;  /* 0x02a84002050095a7 */ /* 0x000ea4000802007f */
[----:B--2---:R-:W-:Y:S05]  /*1a030*/  @!P1 BRA `(.L_x_5080) ;  /* 0xfffffffc00f09947 */ /* 0x004fea000383ffff */
[----:B------:R-:W-:Y:S05]  /*1a040*/  BRA `(.L_x_5152) ;  /* 0xffffffdc00647947 */ /* 0x000fea000383ffff */
.L_x_5082:
[----:B--2---:R2:W3:Y:S02]  /*1a050*/  SYNCS.PHASECHK.TRANS64.TRYWAIT P1, [R7+URZ+0x2a840], R0 ;  /* 0x02a84000070075a7 */ /* 0x0044e4000802017f */
[----:B---3--:R-:W-:Y:S05]  /*1a060*/  @!P1 NANOSLEEP.SYNCS 0x989680 ;  /* 0x009896800000995d */ /* 0x008fea0003900000 */
[----:B------:R-:W3:Y:S02]  /*1a070*/  @!P1 SYNCS.PHASECHK.TRANS64 P1, [R7+URZ+0x2a840], R0 ;  /* 0x02a84000070095a7 */ /* 0x000ee4000802007f */
[----:B---3--:R-:W-:Y:S05]  /*1a080*/  @!P1 BRA `(.L_x_5082) ;  /* 0xfffffffc00f09947 */ /* 0x008fea000383ffff */
[----:B------:R-:W-:Y:S05]  /*1a090*/  BRA `(.L_x_5153) ;  /* 0xffffffdc00707947 */ /* 0x000fea000383ffff */
.L_x_5084:
[----:B---3--:R3:W4:Y:S02]  /*1a0a0*/  SYNCS.PHASECHK.TRANS64.TRYWAIT P1, [R5+URZ+0x2a860], R2 ;  /* 0x02a86002050075a7 */ /* 0x008724000802017f */
[----:B----4-:R-:W-:Y:S05]  /*1a0b0*/  @!P1 NANOSLEEP.SYNCS 0x989680 ;  /* 0x009896800000995d */ /* 0x010fea0003900000 */
[----:B------:R-:W4:Y:S02]  /*1a0c0*/  @!P1 SYNCS.PHASECHK.TRANS64 P1, [R5+URZ+0x2a860], R2 ;  /* 0x02a86002050095a7 */ /* 0x000f24000802007f */
[----:B----4-:R-:W-:Y:S05]  /*1a0d0*/  @!P1 BRA `(.L_x_5084) ;  /* 0xfffffffc00f09947 */ /* 0x010fea000383ffff */
[----:B------:R-:W-:Y:S05]  /*1a0e0*/  BRA `(.L_x_5154) ;  /* 0xffffffdc006c7947 */ /* 0x000fea000383ffff */
.L_x_5086:
[----:B----4-:R4:W0:Y:S02]  /*1a0f0*/  SYNCS.PHASECHK.TRANS64.TRYWAIT P1, [R7+URZ+0x2a860], R0 ;  /* 0x02a86000070075a7 */ /* 0x010824000802017f */
[----:B0-----:R-:W-:Y:S05]  /*1a100*/  @!P1 NANOSLEEP.SYNCS 0x989680 ;  /* 0x009896800000995d */ /* 0x001fea0003900000 */
[----:B------:R-:W0:Y:S02]  /*1a110*/  @!P1 SYNCS.PHASECHK.TRANS64 P1, [R7+URZ+0x2a860], R0 ;  /* 0x02a86000070095a7 */ /* 0x000e24000802007f */
[----:B0-----:R-:W-:Y:S05]  /*1a120*/  @!P1 BRA `(.L_x_5086) ;  /* 0xfffffffc00f09947 */ /* 0x001fea000383ffff */
[----:B------:R-:W-:Y:S05]  /*1a130*/  BRA `(.L_x_5155) ;  /* 0xffffffdc00687947 */ /* 0x000fea000383ffff */
.L_x_5088:
[----:B------:R0:W0:Y:S02]  /*1a140*/  SYNCS.PHASECHK.TRANS64.TRYWAIT P1, [R5+URZ+0x2a880], R2 ;  /* 0x02a88002050075a7 */ /* 0x000024000802017f */
[----:B0-----:R-:W-:Y:S05]  /*1a150*/  @!P1 NANOSLEEP.SYNCS 0x989680 ;  /* 0x009896800000995d */ /* 0x001fea0003900000 */
[----:B------:R-:W0:Y:S02]  /*1a160*/  @!P1 SYNCS.PHASECHK.TRANS64 P1, [R5+URZ+0x2a880], R2 ;  /* 0x02a88002050095a7 */ /* 0x000e24000802007f */
[----:B0-----:R-:W-:Y:S05]  /*1a170*/  @!P1 BRA `(.L_x_5088) ;  /* 0xfffffffc00f09947 */ /* 0x001fea000383ffff */
[----:B------:R-:W-:Y:S05]  /*1a180*/  BRA `(.L_x_5156) ;  /* 0xffffffdc00647947 */ /* 0x000fea000383ffff */
.L_x_5157:
        /* <DEDUP_REMOVED lines=15> */
.L_x_16278:


//--------------------- .text._ZN7cutlass13device_kernelIN5flash11enable_sm90INS1_16FlashAttnFwdSm90INS1_25CollectiveMainloopFwdSm90ILi2EN4cute5tupleIJNS5_1CILi1EEES8_S8_EEENS6_IJNS7_ILi128EEESA_NS7_ILi192EEEEEELi192ENS_12float_e4m3_tEfNS_4arch4Sm90ELb0ELb1ELb1ELb1ELb1ELb0ELb0ELb1ELb1ELb1ELb1ELb0EEENS1_21CollectiveEpilogueFwdINS6_IJSA_SB_SA_EEES9_NS_10bfloat16_tESF_Li256ELb1ELb1ELb1ELb1EEENS1_36VarlenDynamicPersistentTileSchedulerILi128ELi128ELi256ELi128ELb1ELb1ELb1ELb1ELb0ELb1EEEEEEEEEvNT_6ParamsE --------------------------
	.section	.text._ZN7cutlass13device_kernelIN5flash11enable_sm90INS1_16FlashAttnFwdSm90INS1_25CollectiveMainloopFwdSm90ILi2EN4cute5tupleIJNS5_1CILi1EEES8_S8_EEENS6_IJNS7_ILi128EEESA_NS7_ILi192EEEEEELi192ENS_12float_e4m3_tEfNS_4arch4Sm90ELb0ELb1ELb1ELb1ELb1ELb0ELb0ELb1ELb1ELb1ELb1ELb0EEENS1_21CollectiveEpilogueFwdINS6_IJSA_SB_SA_EEES9_NS_10bfloat16_tESF_Li256ELb1ELb1ELb1ELb1EEENS1_36VarlenDynamicPersistentTileSchedulerILi128ELi128ELi256ELi128ELb1ELb1ELb1ELb1ELb0ELb1EEEEEEEEEvNT_6ParamsE,"ax",@progbits
	.align	128
.text._ZN7cutlass13device_kernelIN5flash11enable_sm90INS1_16FlashAttnFwdSm90INS1_25CollectiveMainloopFwdSm90ILi2EN4cute5tupleIJNS5_1CILi1EEES8_S8_EEENS6_IJNS7_ILi128EEESA_NS7_ILi192EEEEEELi192ENS_12float_e4m3_tEfNS_4arch4Sm90ELb0ELb1ELb1ELb1ELb1ELb0ELb0ELb1ELb1ELb1ELb1ELb0EEENS1_21CollectiveEpilogueFwdINS6_IJSA_SB_SA_EEES9_NS_10bfloat16_tESF_Li256ELb1ELb1ELb1ELb1EEENS1_36VarlenDynamicPersistentTileSchedulerILi128ELi128ELi256ELi128ELb1ELb1ELb1ELb1ELb0ELb1EEEEEEEEEvNT_6ParamsE:
        .type           _ZN7cutlass13device_kernelIN5flash11enable_sm90INS1_16FlashAttnFwdSm90INS1_25CollectiveMainloopFwdSm90ILi2EN4cute5tupleIJNS5_1CILi1EEES8_S8_EEENS6_IJNS7_ILi128EEESA_NS7_ILi192EEEEEELi192ENS_12float_e4m3_tEfNS_4arch4Sm90ELb0ELb1ELb1ELb1ELb1ELb0ELb0ELb1ELb1ELb1ELb1ELb0EEENS1_21CollectiveEpilogueFwdINS6_IJSA_SB_SA_EEES9_NS_10bfloat16_tESF_Li256ELb1ELb1ELb1ELb1EEENS1_36VarlenDynamicPersistentTileSchedulerILi128ELi128ELi256ELi128ELb1ELb1ELb1ELb1ELb0ELb1EEEEEEEEEvNT_6ParamsE,@function
        .size           _ZN7cutlass13device_kernelIN5flash11enable_sm90INS1_16FlashAttnFwdSm90INS1_25CollectiveMainloopFwdSm90ILi2EN4cute5tupleIJNS5_1CILi1EEES8_S8_EEENS6_IJNS7_ILi128EEESA_NS7_ILi192EEEEEELi192ENS_12float_e4m3_tEfNS_4arch4Sm90ELb0ELb1ELb1ELb1ELb1ELb0ELb0ELb1ELb1ELb1ELb1ELb0EEENS1_21CollectiveEpilogueFwdINS6_IJSA_SB_SA_EEES9_NS_10bfloat16_tESF_Li256ELb1ELb1ELb1ELb1EEENS1_36VarlenDynamicPersistentTileSchedulerILi128ELi128ELi256ELi128ELb1ELb1ELb1ELb1ELb0ELb1EEEEEEEEEvNT_6ParamsE,(.L_x_16279 - _ZN7cutlass13device_kernelIN5flash11enable_sm90INS1_16FlashAttnFwdSm90INS1_25CollectiveMainloopFwdSm90ILi2EN4cute5tupleIJNS5_1CILi1EEES8_S8_EEENS6_IJNS7_ILi128EEESA_NS7_ILi192EEEEEELi192ENS_12float_e4m3_tEfNS_4arch4Sm90ELb0ELb1ELb1ELb1ELb1ELb0ELb0ELb1ELb1ELb1ELb1ELb0EEENS1_21CollectiveEpilogueFwdINS6_IJSA_SB_SA_EEES9_NS_10bfloat16_tESF_Li256ELb1ELb1ELb1ELb1EEENS1_36VarlenDynamicPersistentTileSchedulerILi128ELi128ELi256ELi128ELb1ELb1ELb1ELb1ELb0ELb1EEEEEEEEEvNT_6ParamsE)
        .other          _ZN7cutlass13device_kernelIN5flash11enable_sm90INS1_16FlashAttnFwdSm90INS1_25CollectiveMainloopFwdSm90ILi2EN4cute5tupleIJNS5_1CILi1EEES8_S8_EEENS6_IJNS7_ILi128EEESA_NS7_ILi192EEEEEELi192ENS_12float_e4m3_tEfNS_4arch4Sm90ELb0ELb1ELb1ELb1ELb1ELb0ELb0ELb1ELb1ELb1ELb1ELb0EEENS1_21CollectiveEpilogueFwdINS6_IJSA_SB_SA_EEES9_NS_10bfloat16_tESF_Li256ELb1ELb1ELb1ELb1EEENS1_36VarlenDynamicPersistentTileSchedulerILi128ELi128ELi256ELi128ELb1ELb1ELb1ELb1ELb0ELb1EEEEEEEEEvNT_6ParamsE,@"STO_CUDA_ENTRY STV_DEFAULT"
_ZN7cutlass13device_kernelIN5flash11enable_sm90INS1_16FlashAttnFwdSm90INS1_25CollectiveMainloopFwdSm90ILi2EN4cute5tupleIJNS5_1CILi1EEES8_S8_EEENS6_IJNS7_ILi128EEESA_NS7_ILi192EEEEEELi192ENS_12float_e4m3_tEfNS_4arch4Sm90ELb0ELb1ELb1ELb1ELb1ELb0ELb0ELb1ELb1ELb1ELb1ELb0EEENS1_21CollectiveEpilogueFwdINS6_IJSA_SB_SA_EEES9_NS_10bfloat16_tESF_Li256ELb1ELb1ELb1ELb1EEENS1_36VarlenDynamicPersistentTileSchedulerILi128ELi128ELi256ELi128ELb1ELb1ELb1ELb1ELb0ELb1EEEEEEEEEvNT_6ParamsE:
        /* <DEDUP_REMOVED lines=45> */
.L_x_5158:
        /* <DEDUP_REMOVED lines=22> */
.L_x_5159:
        /* <DEDUP_REMOVED lines=18> */
.L_x_5160:
        /* <DEDUP_REMOVED lines=22> */
.L_x_5161:
        /* <DEDUP_REMOVED lines=24> */
.L_x_5162:
        /* <DEDUP_REMOVED lines=8> */
.L_x_5164:
        /* <DEDUP_REMOVED lines=40> */
[----:B------:R-:W-:Y:S02]  /*0b30*/  SHF.R.S32.HI R13, RZ, 0x7, R2 ;  /* 0x00000007ff0d7819 */ /* 0x000fe40000011402 */
[--C-:B------:R-:W-:Y:S02]  /*0b40*/  SHF.R.S32.HI R9, RZ, 0x2, R8.reuse ;  /* 0x00000002ff097819 */ /* 0x100fe40000011408 */
[----:B------:R-:W-:Y:S02]  /*0b50*/  SHF.R.S32.HI R10, RZ, 0x1f, R8 ;  /* 0x0000001fff0a7819 */ /* 0x000fe40000011408 */
[----:B------:R-:W-:-:S02]  /*0b60*/  LOP3.LUT R11, R11, 0xfffffffc, RZ, 0xc0, !PT ;  /* 0xfffffffc0b0b7812 */ /* 0x000fc400078ec0ff */
[----:B------:R-:W-:Y:S02]  /*0b70*/  LEA.HI R10, R10, R9, RZ, 0x3 ;  /* 0x000000090a0a7211 */ /* 0x000fe400078f18ff */
[----:B------:R-:W-:Y:S01]  /*0b80*/  LOP3.LUT R5, R5, 0xfffffc00, RZ, 0xc0, !PT ;  /* 0xfffffc0005057812 */ /* 0x000fe200078ec0ff */
[----:B------:R-:W-:Y:S01]  /*0b90*/  IMAD.IADD R11, R12, 0x1, -R11 ;  /* 0x000000010c0b7824 */ /* 0x000fe200078e0a0b */
[----:B------:R-:W-:Y:S02]  /*0ba0*/  LOP3.LUT R3, R3, 0x1ffffffe, RZ, 0xc0, !PT ;  /* 0x1ffffffe03037812 */ /* 0x000fe400078ec0ff */
[----:B------:R-:W-:Y:S01]  /*0bb0*/  LOP3.LUT R10, R10, 0xfffffff8, RZ, 0xc0, !PT ;  /* 0xfffffff80a0a7812 */ /* 0x000fe200078ec0ff */
[----:B------:R-:W-:Y:S01]  /*0bc0*/  IMAD R4, R4, 0x40, R5 ;  /* 0x0000004004047824 */ /* 0x000fe200078e0205 */
[----:B------:R-:W-:Y:S01]  /*0bd0*/  LEA.HI R7, R7, R222, RZ, 0x5 ;  /* 0x000000de07077211 */ /* 0x000fe200078f28ff */
[----:B------:R-:W-:Y:S01]  /*0be0*/  IMAD.IADD R3, R6, 0x1, -R3 ;  /* 0x0000000106037824 */ /* 0x000fe200078e0a03 */
[----:B------:R-:W-:Y:S01]  /*0bf0*/  LEA.HI R2, R2, R13, RZ, 0x1 ;  /* 0x0000000d02027211 */ /* 0x000fe200078f08ff */
[----:B------:R-:W-:Y:S01]  /*0c00*/  IMAD.IADD R10, R9, 0x1, -R10 ;  /* 0x00000001090a7824 */ /* 0x000fe200078e0a0a */
[----:B------:R-:W-:Y:S01]  /*0c10*/  SHF.R.S32.HI R7, RZ, 0x5, R7 ;  /* 0x00000005ff077819 */ /* 0x000fe20000011407 */
[----:B------:R-:W-:Y:S01]  /*0c20*/  IMAD R3, R3, 0x8, R4 ;  /* 0x0000000803037824 */ /* 0x000fe200078e0204 */
[----:B------:R-:W-:-:S02]  /*0c30*/  LOP3.LUT R2, R2, 0x3fffffe, RZ, 0xc0, !PT ;  /* 0x03fffffe02027812 */ /* 0x000fc400078ec0ff */
[----:B------:R-:W-:Y:S01]  /*0c40*/  LEA.HI R5, R11, R11, RZ, 0x1 ;  /* 0x0000000b0b057211 */ /* 0x000fe200078f08ff */
[----:B------:R-:W-:Y:S01]  /*0c50*/  IMAD R7, R7, 0x10, R10 ;  /* 0x0000001007077824 */ /* 0x000fe200078e020a */
[----:B------:R0:W-:Y:S01]  /*0c60*/  STL [R1+0x10], R3 ;  /* 0x0000100301007387 */ /* 0x0001e20000100800 */
[----:B------:R-:W-:Y:S01]  /*0c70*/  IMAD.IADD R2, R13, 0x1, -R2 ;  /* 0x000000010d027824 */ /* 0x000fe200078e0a02 */
[----:B------:R-:W-:Y:S02]  /*0c80*/  LOP3.LUT R4, R5, 0x1ffffffe, RZ, 0xc0, !PT ;  /* 0x1ffffffe05047812 */ /* 0x000fe400078ec0ff */
[----:B------:R-:W-:Y:S01]  /*0c90*/  LEA.HI R0, R0, R12, RZ, 0x3 ;  /* 0x0000000c00007211 */ /* 0x000fe200078f18ff */
[----:B------:R-:W-:Y:S02]  /*0ca0*/  IMAD R5, R2, 0x40, R7 ;  /* 0x0000004002057824 */ /* 0x000fe400078e0207 */
[----:B------:R-:W-:Y:S01]  /*0cb0*/  IMAD.IADD R4, R11, 0x1, -R4 ;  /* 0x000000010b047824 */ /* 0x000fe200078e0a04 */
[----:B------:R-:W-:-:S02]  /*0cc0*/  LOP3.LUT R19, R0, 0xfffffff8, RZ, 0xc0, !PT ;  /* 0xfffffff800137812 */ /* 0x000fc400078ec0ff */
[----:B0-----:R-:W-:Y:S01]  /*0cd0*/  LOP3.LUT R3, R8, 0x7ffffffc, RZ, 0xc0, !PT ;  /* 0x7ffffffc08037812 */ /* 0x001fe200078ec0ff */
[----:B------:R0:W-:Y:S01]  /*0ce0*/  STL [R1+0xc], R5 ;  /* 0x00000c0501007387 */ /* 0x0001e20000100800 */
[----:B------:R-:W-:Y:S01]  /*0cf0*/  SHF.R.S32.HI R221, RZ, 0x3, R0 ;  /* 0x00000003ffdd7819 */ /* 0x000fe20000011400 */
[----:B------:R-:W-:Y:S02]  /*0d00*/  IMAD.IADD R19, R12, 0x1, -R19 ;  /* 0x000000010c137824 */ /* 0x000fe400078e0a13 */
[----:B------:R-:W-:Y:S02]  /*0d10*/  IMAD.IADD R3, R222, 0x1, -R3 ;  /* 0x00000001de037824 */ /* 0x000fe400078e0a03 */
[----:B------:R-:W-:Y:S02]  /*0d20*/  IMAD R18, R4, 0x8, R5 ;  /* 0x0000000804127824 */ /* 0x000fe400078e0205 */
[----:B------:R-:W-:-:S04]  /*0d30*/  IMAD.SHL.U32 R17, R3, 0x2, RZ ;  /* 0x0000000203117824 */ /* 0x000fc800078e00ff */
[C---:B------:R-:W-:Y:S01]  /*0d40*/  VIADD R220, R17.reuse, 0x8 ;  /* 0x0000000811dc7836 */ /* 0x040fe20000000000 */
[----:B------:R-:W-:Y:S01]  /*0d50*/  SHF.R.S32.HI R0, RZ, 0x1f, R17 ;  /* 0x0000001fff007819 */ /* 0x000fe20000011411 */
[C---:B------:R-:W-:Y:S02]  /*0d60*/  VIADD R219, R17.reuse, 0x10 ;  /* 0x0000001011db7836 */ /* 0x040fe40000000000 */
        /* <DEDUP_REMOVED lines=43> */
[----:B0-----:R-:W-:-:S07]  /*1020*/  SHF.R.S32.HI R223, RZ, 0x1f, R22 ;  /* 0x0000001fffdf7819 */ /* 0x001fce0000011416 */
.L_x_5276:
        /* <DEDUP_REMOVED lines=12> */
[----:B0-2-4-:R-:W-:Y:S02]  /*10f0*/  IMAD.U32 R2, RZ, RZ, UR8 ;  /* 0x00000008ff027e24 */ /* 0x015fe4000f8e00ff */
        /* <DEDUP_REMOVED lines=19> */
[----:B-1---5:R-:W-:-:S14]  /*1230*/  @P2 BRA `(.L_x_5165) ;  /* 0x0000000000382947 */ /* 0x022fdc0003800000 */
        /* <DEDUP_REMOVED lines=14> */
.L_x_5165:
        /* <DEDUP_REMOVED lines=9> */
.L_x_5166:
        /* <DEDUP_REMOVED lines=13> */
.L_x_5167:
        /* <DEDUP_REMOVED lines=28> */
.L_x_5169:
[----:B------:R-:W-:-:S11]  /*1640*/  UISETP.NE.AND UP0, UPT, UR7, 0x1, UPT ;  /* 0x000000010700788c */ /* 0x000fd6000bf05270 */
[----:B------:R-:W-:Y:S02]  /*1650*/  @UP0 ULDC.64 UR10, c[0x0][0x9e8] ;  /* 0x00027a00000a0ab9 */ /* 0x000fe40000000a00 */
[----:B------:R-:W-:-:S04]  /*1660*/  UIMAD.WIDE.U32 UR8, UR4, UR10, URZ ;  /* 0x0000000a040872a5 */ /* 0x000fc8000f8e003f */
[----:B------:R-:W-:-:S12]  /*1670*/  @UP0 USHF.R.U32.HI UR4, URZ, UR11, UR9 ;  /* 0x0000000b3f040299 */ /* 0x000fd80008011609 */
.L_x_5170:
[----:B------:R-:W-:-:S04]  /*1680*/  UIMAD UR4, UR4, UR7, UR7 ;  /* 0x00000007040472a4 */ /* 0x000fc8000f8e0207 */
[----:B------:R-:W-:-:S04]  /*1690*/  UISETP.LT.AND UP0, UPT, UR6, UR4, UPT ;  /* 0x000000040600728c */ /* 0x000fc8000bf01270 */
[----:B------:R-:W-:-:S12]  /*16a0*/  USEL UR6, UR6, UR4, UP0 ;  /* 0x0000000406067287 */ /* 0x000fd80008000000 */
.L_x_5168:
        /* <DEDUP_REMOVED lines=33> */
.L_x_5172:
[----:B------:R-:W-:-:S11]  /*18c0*/  UISETP.NE.AND UP0, UPT, UR7, 0x1, UPT ;  /* 0x000000010700788c */ /* 0x000fd6000bf05270 */
[----:B------:R-:W-:Y:S02]  /*18d0*/  @UP0 ULDC.64 UR12, c[0x0][0x9e8] ;  /* 0x00027a00000c0ab9 */ /* 0x000fe40000000a00 */
[----:B------:R-:W-:-:S04]  /*18e0*/  UIMAD.WIDE.U32 UR8, UR4, UR12, URZ ;  /* 0x0000000c040872a5 */ /* 0x000fc8000f8e003f */
[----:B------:R-:W-:-:S12]  /*18f0*/  @UP0 USHF.R.U32.HI UR4, URZ, UR13, UR9 ;  /* 0x0000000d3f040299 */ /* 0x000fd80008011609 */
.L_x_5173:
[----:B------:R-:W-:-:S04]  /*1900*/  UIMAD UR4, UR4, UR7, URZ ;  /* 0x00000007040472a4 */ /* 0x000fc8000f8e023f */
[----:B------:R-:W-:-:S04]  /*1910*/  UISETP.LT.AND UP0, UPT, UR10, UR4, UPT ;  /* 0x000000040a00728c */ /* 0x000fc8000bf01270 */
[----:B------:R-:W-:-:S12]  /*1920*/  USEL UR10, UR10, UR4, !UP0 ;  /* 0x000000040a0a7287 */ /* 0x000fd8000c000000 */
.L_x_5171:
        /* <DEDUP_REMOVED lines=52> */
.L_x_5174:
[----:B------:R-:W-:Y:S01]  /*1c70*/  UIMAD UR38, UR39, UR4, UR38 ;  /* 0x00000004272672a4 */ /* 0x000fe2000f8e0226 */
[----:B------:R-:W-:Y:S01]  /*1c80*/  IMAD.U32 R89, RZ, RZ, UR6 ;  /* 0x00000006ff597e24 */ /* 0x000fe2000f8e00ff */
[----:B------:R-:W-:Y:S01]  /*1c90*/  PLOP3.LUT P0, PT, PT, PT, PT, 0x80, 0x0 ;  /* 0x000000000000781c */ /* 0x000fe20003f0f070 */
[----:B------:R-:W-:Y:S01]  /*1ca0*/  IMAD.U32 R0, RZ, RZ, UR4 ;  /* 0x00000004ff007e24 */ /* 0x000fe2000f8e00ff */
[----:B------:R-:W-:Y:S02]  /*1cb0*/  CS2R R28, SRZ ;  /* 0x00000000001c7805 */ /* 0x000fe4000001ff00 */
[----:B------:R-:W-:Y:S02]  /*1cc0*/  CS2R R2, SRZ ;  /* 0x0000000000027805 */ /* 0x000fe4000001ff00 */
[----:B------:R-:W-:Y:S02]  /*1cd0*/  CS2R R24, SRZ ;  /* 0x0000000000187805 */ /* 0x000fe4000001ff00 */
[----:B------:R-:W-:-:S02]  /*1ce0*/  CS2R R30, SRZ ;  /* 0x00000000001e7805 */ /* 0x000fc4000001ff00 */
[----:B------:R-:W-:Y:S01]  /*1cf0*/  VIADDMNMX R89, R0, UR38, R89, PT ;  /* 0x0000002600597c46 */ /* 0x000fe2000b800159 */
[----:B------:R-:W-:Y:S01]  /*1d00*/  IMAD.MOV.U32 R0, RZ, RZ, RZ ;  /* 0x000000ffff007224 */ /* 0x000fe200078e00ff */
[----:B------:R-:W-:Y:S02]  /*1d10*/  CS2R R26, SRZ ;  /* 0x00000000001a7805 */ /* 0x000fe4000001ff00 */
[----:B------:R-:W-:Y:S02]  /*1d20*/  CS2R R36, SRZ ;  /* 0x0000000000247805 */ /* 0x000fe4000001ff00 */
[----:B------:R-:W-:Y:S02]  /*1d30*/  ISETP.GT.AND P1, PT, R89, UR38, PT ;  /* 0x0000002659007c0c */ /* 0x000fe4000bf24270 */
        /* <DEDUP_REMOVED lines=83> */
.L_x_5176:
        /* <DEDUP_REMOVED lines=14> */
[----:B------:R-:W-:Y:S02]  /*2350*/  @UP0 UIMAD.WIDE.U32 UR12, UR52, UR10, URZ ;  /* 0x0000000a340c02a5 */ /* 0x000fe4000f8e003f */
[----:B------:R-:W-:Y:S02]  /*2360*/  @UP0 UIMAD UR14, UR14, UR10, URZ ;  /* 0x0000000a0e0e02a4 */ /* 0x000fe4000f8e023f */
[----:B------:R-:W-:Y:S02]  /*2370*/  @UP1 UIMAD UR10, UR15, UR8, URZ ;  /* 0x000000080f0a12a4 */ /* 0x000fe4000f8e023f */
        /* <DEDUP_REMOVED lines=22> */
[----:B------:R-:W-:-:S03]  /*24e0*/  IMAD.U32 R8, RZ, RZ, UR51 ;  /* 0x00000033ff087e24 */ /* 0x000fc6000f8e00ff */
[----:B------:R-:W-:Y:S02]  /*24f0*/  ULOP3.LUT UR4, UR4, 0xfffffffe, URZ, 0xc0, !UPT ;  /* 0xfffffffe04047892 */ /* 0x000fe4000f8ec03f */
[----:B------:R-:W-:Y:S02]  /*2500*/  ISETP.NE.AND P0, PT, R8, 0x3, PT ;  /* 0x000000030800780c */ /* 0x000fe40003f05270 */
        /* <DEDUP_REMOVED lines=8> */
.L_x_5385:
[----:B------:R-:W-:Y:S05]  /*2590*/  @!P0 BRA `(.L_x_5178) ;  /* 0x0000000000048947 */ /* 0x000fea0003800000 */
[----:B------:R-:W-:Y:S01]  /*25a0*/  BPT.TRAP 0x1 ;  /* 0x000000040000795c */ /* 0x000fe20000300000 */
.L_x_5178:
[----:B------:R-:W-:Y:S02]  /*25b0*/  IMAD.U32 R2, RZ, RZ, UR48 ;  /* 0x00000030ff027e24 */ /* 0x000fe4000f8e00ff */
[----:B0-----:R-:W-:-:S03]  /*25c0*/  IMAD.U32 R3, RZ, RZ, UR49 ;  /* 0x00000031ff037e24 */ /* 0x001fc6000f8e00ff */
[----:B------:R-:W-:Y:S02]  /*25d0*/  LEA R2, R2, UR36, 0x3 ;  /* 0x0000002402027c11 */ /* 0x000fe4000f8e18ff */
[----:B------:R-:W-:-:S04]  /*25e0*/  SHF.L.U32 R3, R3, 0x1f, RZ ;  /* 0x0000001f03037819 */ /* 0x000fc800000006ff */
[----:B------:R0:W1:Y:S01]  /*25f0*/  SYNCS.PHASECHK.TRANS64.TRYWAIT P1, [R2+URZ+0x2a830], R3 ;  /* 0x02a83003020075a7 */ /* 0x000062000802017f */
[----:B------:R-:W-:Y:S05]  /*2600*/  @!P0 BRA `(.L_x_5179) ;  /* 0x0000000000048947 */ /* 0x000fea0003800000 */
[----:B------:R-:W-:Y:S01]  /*2610*/  BPT.TRAP 0x1 ;  /* 0x000000040000795c */ /* 0x000fe20000300000 */
.L_x_5179:
[----:B-1----:R-:W-:Y:S05]  /*2620*/  @P1 BRA `(.L_x_5180) ;  /* 0x0000000000081947 */ /* 0x002fea0003800000 */
[----:B------:R-:W1:Y:S02]  /*2630*/  SYNCS.PHASECHK.TRANS64.TRYWAIT P1, [R2+URZ+0x2a830], R3 ;  /* 0x02a83003020075a7 */ /* 0x000e64000802017f */
[----:B-1----:R-:W-:Y:S05]  /*2640*/  @!P1 BRA `(.L_x_5181) ;  /* 0x000001ac00d49947 */ /* 0x002fea0003800000 */
.L_x_5180:
        /* <DEDUP_REMOVED lines=8> */
[----:B------:R-:W-:Y:S01]  /*26d0*/  UMOV UR5, 0x80000020 ;  /* 0x8000002000057882 */ /* 0x000fe20000000000 */
[----:B------:R-:W-:Y:S02]  /*26e0*/  UMOV UR7, 0x80000020 ;  /* 0x8000002000077882 */ /* 0x000fe40000000000 */
[----:B------:R-:W-:Y:S02]  /*26f0*/  ULOP3.LUT UR28, UR4, 0x10000, URZ, 0xfc, !UPT ;  /* 0x00010000041c7892 */ /* 0x000fe4000f8efc3f */
[----:B------:R-:W-:Y:S02]  /*2700*/  UIADD3 UR4, UR24, 0x2, URZ ;  /* 0x0000000218047890 */ /* 0x000fe4000fffe03f */
[----:B------:R-:W-:Y:S02]  /*2710*/  UIMAD UR26, UR48, 0x600, UR28 ;  /* 0x00000600301a78a4 */ /* 0x000fe4000f8e021c */
[----:B------:R-:W-:-:S02]  /*2720*/  UIADD3 UR8, UR24, 0x200, URZ ;  /* 0x0000020018087890 */ /* 0x000fc4000fffe03f */
[----:B------:R-:W-:Y:S02]  /*2730*/  UIADD3 UR6, UR26, 0x2, URZ ;  /* 0x000000021a067890 */ /* 0x000fe4000fffe03f */
[----:B------:R-:W-:Y:S01]  /*2740*/  UIADD3 UR10, UR26, 0x200, URZ ;  /* 0x000002001a0a7890 */ /* 0x000fe2000fffe03f */
[----:B------:R-:W-:Y:S02]  /*2750*/  UMOV UR9, 0x80000020 ;  /* 0x8000002000097882 */ /* 0x000fe40000000000 */
[----:B------:R-:W-:Y:S01]  /*2760*/  QGMMA.64x128x32.F32.E4M3.E4M3 R24, gdesc[UR24], RZ, !UPT, gsb0 ;  /* 0x01e00000181879f3 */ /* 0x000fe2000c0008ff */
        /* <DEDUP_REMOVED lines=31> */
.L_x_5182:
[----:B------:R-:W-:Y:S01]  /*2960*/  UISETP.NE.AND UP1, UPT, UR54, URZ, UPT ;  /* 0x0000003f3600728c */ /* 0x000fe2000bf25270 */
[C---:B------:R-:W-:Y:S01]  /*2970*/  FMUL.FTZ R10, R0.reuse, R35 ;  /* 0x00000023000a7220 */ /* 0x040fe20000410000 */
[C---:B------:R-:W-:Y:S01]  /*2980*/  FMUL.FTZ R35, R0.reuse, R37 ;  /* 0x0000002500237220 */ /* 0x040fe20000410000 */
[C---:B------:R-:W-:Y:S01]  /*2990*/  FMUL.FTZ R37, R0.reuse, R63 ;  /* 0x0000003f00257220 */ /* 0x040fe20000410000 */
[----:B------:R-:W-:Y:S01]  /*29a0*/  FMUL.FTZ R63, R0, R74 ;  /* 0x0000004a003f7220 */ /* 0x000fe20000410000 */
[----:B------:R-:W-:Y:S01]  /*29b0*/  VIADD R74, R18, UR41 ;  /* 0x00000029124a7c36 */ /* 0x000fe20008000000 */
[----:B------:R-:W-:Y:S01]  /*29c0*/  PLOP3.LUT P1, PT, PT, PT, UP1, 0x80, 0x0 ;  /* 0x000000000000781c */ /* 0x000fe20003f2f018 */
[C---:B------:R-:W-:Y:S01]  /*29d0*/  FMUL.FTZ R5, R0.reuse, R27 ;  /* 0x0000001b00057220 */ /* 0x040fe20000410000 */
[----:B------:R-:W-:Y:S01]  /*29e0*/  PLOP3.LUT P2, PT, PT, PT, UP1, 0x80, 0x0 ;  /* 0x000000000000781c */ /* 0x000fe20003f4f018 */
[----:B------:R-:W-:Y:S01]  /*29f0*/  FMUL.FTZ R27, R0, R29 ;  /* 0x0000001d001b7220 */ /* 0x000fe20000410000 */
[----:B------:R-:W-:Y:S01]  /*2a00*/  R2UR UR6, R2 ;  /* 0x00000000020672ca */ /* 0x000fe200000e0000 */
[----:B------:R-:W-:Y:S01]  /*2a10*/  @UP1 ULDC UR7, c[0x0][0x44c] ;  /* 0x0001130000071ab9 */ /* 0x000fe20000000800 */
[C---:B------:R-:W-:Y:S01]  /*2a20*/  FMUL.FTZ R29, R0.reuse, R55 ;  /* 0x00000037001d7220 */ /* 0x040fe20000410000 */
[C---:B------:R-:W-:Y:S01]  /*2a30*/  FMUL.FTZ R55, R0.reuse, R56 ;  /* 0x0000003800377220 */ /* 0x040fe20000410000 */
[C---:B------:R-:W-:Y:S01]  /*2a40*/  FMUL.FTZ R21, R0.reuse, R25 ;  /* 0x0000001900157220 */ /* 0x040fe20000410000 */
[C---:B------:R-:W-:Y:S01]  /*2a50*/  FMUL.FTZ R25, R0.reuse, R51 ;  /* 0x0000003300197220 */ /* 0x040fe20000410000 */
[----:B------:R-:W-:Y:S01]  /*2a60*/  UISETP.NE.AND UP0, UPT, UR53, URZ, UPT ;  /* 0x0000003f3500728c */ /* 0x000fe2000bf05270 */
[C---:B------:R-:W-:Y:S01]  /*2a70*/  FMUL.FTZ R6, R0.reuse, R24 ;  /* 0x0000001800067220 */ /* 0x040fe20000410000 */
[----:B------:R-:W-:Y:S01]  /*2a80*/  FMUL.FTZ R4, R0, R26 ;  /* 0x0000001a00047220 */ /* 0x000fe20000410000 */
[----:B01----:R-:W-:Y:S01]  /*2a90*/  @P1 IMAD.HI.U32 R2, R74, UR7, RZ ;  /* 0x000000074a021c27 */ /* 0x003fe2000f8e00ff */
[----:B------:R-:W-:-:S03]  /*2aa0*/  @UP1 ULDC UR7, c[0x0][0x450] ;  /* 0x0001140000071ab9 */ /* 0x000fc60000000800 */
[C---:B------:R-:W-:Y:S01]  /*2ab0*/  FMUL.FTZ R92, R0.reuse, R49 ;  /* 0x00000031005c7220 */ /* 0x040fe20000410000 */
[C---:B------:R-:W-:Y:S01]  /*2ac0*/  FMUL.FTZ R51, R0.reuse, R53 ;  /* 0x0000003500337220 */ /* 0x040fe20000410000 */
[----:B------:R-:W-:Y:S01]  /*2ad0*/  UIADD3 UR6, UR6, 0x2a840, URZ ;  /* 0x0002a84006067890 */ /* 0x000fe2000fffe03f */
[----:B------:R-:W-:Y:S01]  /*2ae0*/  @P2 SHF.R.U32.HI R74, RZ, UR7, R2 ;  /* 0x00000007ff4a2c19 */ /* 0x000fe20008011602 */
[----:B------:R-:W-:Y:S02]  /*2af0*/  IMAD.MOV.U32 R2, RZ, RZ, -0x80 ;  /* 0xffffff80ff027424 */ /* 0x000fe400078e00ff */
        /* <DEDUP_REMOVED lines=27> */
[----:B------:R-:W-:-:S02]  /*2cb0*/  IMAD R86, R89, R2, 0x80 ;  /* 0x0000008059567424 */ /* 0x000fc400078e0202 */
        /* <DEDUP_REMOVED lines=23> */
[----:B------:R1:W2:Y:S01]  /*2e30*/  MUFU.TANH R95, R3 ;  /* 0x00000003005f7308 */ /* 0x0002a20000002400 */
[C---:B------:R-:W-:Y:S01]  /*2e40*/  FMUL.FTZ R73, R0.reuse, R73 ;  /* 0x0000004900497220 */ /* 0x040fe20000410000 */
[----:B------:R-:W-:Y:S01]  /*2e50*/  PLOP3.LUT P1, PT, PT, PT, UP0, 0x40, 0x0 ;  /* 0x000000000000781c */ /* 0x000fe20003f2e808 */
[----:B------:R-:W-:Y:S01]  /*2e60*/  ULDC UR31, c[0x0][0x9dc] ;  /* 0x00027700001f7ab9 */ /* 0x000fe20000000800 */
[C-C-:B------:R-:W-:Y:S01]  /*2e70*/  IADD3 R2, -R17.reuse, 0x1, R86.reuse ;  /* 0x0000000111027810 */ /* 0x140fe20007ffe156 */
[----:B------:R-:W-:Y:S01]  /*2e80*/  SYNCS.ARRIVE.TRANS64.RED.A1T0 RZ, [UR6], RZ ;  /* 0x000000ffffff79a7 */ /* 0x000fe20008100406 */
[----:B------:R-:W-:Y:S01]  /*2e90*/  ULOP3.LUT UR6, URZ, UR31, URZ, 0x33, !UPT ;  /* 0x0000001f3f067292 */ /* 0x000fe2000f8e333f */
[----:B------:R-:W-:Y:S01]  /*2ea0*/  FMUL.FTZ R76, R0, R76 ;  /* 0x0000004c004c7220 */ /* 0x000fe20000410000 */
[----:B------:R-:W3:Y:S01]  /*2eb0*/  MUFU.TANH R6, R6 ;  /* 0x0000000600067308 */ /* 0x000ee20000002400 */
[----:B-1----:R-:W-:Y:S01]  /*2ec0*/  IMAD.U32 R3, RZ, RZ, UR47 ;  /* 0x0000002fff037e24 */ /* 0x002fe2000f8e00ff */
[----:B------:R-:W-:Y:S01]  /*2ed0*/  ULDC UR14, c[0x0][0x9e0] ;  /* 0x00027800000e7ab9 */ /* 0x000fe20000000800 */
[----:B------:R-:W-:-:S02]  /*2ee0*/  IADD3 R79, -R17, UR40, R86 ;  /* 0x00000028114f7c10 */ /* 0x000fc4000fffe156 */
[----:B------:R-:W-:Y:S02]  /*2ef0*/  LEA R82, R89, 0xffffff80, 0x7 ;  /* 0xffffff8059527811 */ /* 0x000fe400078e38ff */
[----:B------:R-:W-:Y:S01]  /*2f00*/  IADD3 R2, -R3, UR40, R2 ;  /* 0x0000002803027c10 */ /* 0x000fe2000fffe102 */
[----:B------:R-:W1:Y:S04]  /*2f10*/  MUFU.TANH R21, R21 ;  /* 0x0000001500157308 */ /* 0x000e680000002400 */
[C---:B------:R-:W-:Y:S02]  /*2f20*/  VIADD R98, R2.reuse, UR14 ;  /* 0x0000000e02627c36 */ /* 0x040fe40008000000 */
[----:B------:R-:W-:Y:S02]  /*2f30*/  VIADD R83, R2, UR6 ;  /* 0x0000000602537c36 */ /* 0x000fe40008000000 */
[----:B------:R-:W4:Y:S02]  /*2f40*/  MUFU.TANH R4, R4 ;  /* 0x0000000400047308 */ /* 0x000f240000002400 */
[----:B0-----:R-:W-:-:S06]  /*2f50*/  IMAD.IADD R78, R83, 0x1, R56 ;  /* 0x00000001534e7824 */ /* 0x001fcc00078e0238 */
        /* <DEDUP_REMOVED lines=60> */
[----:B-----5:R-:W-:Y:S01]  /*3320*/  VIADDMNMX R76, R56, R98, R79, PT ;  /* 0x00000062384c7246 */ /* 0x020fe2000380014f */
[----:B-1234-:R-:W-:Y:S06]  /*3330*/  @P1 BRA `(.L_x_5183) ;  /* 0x0000000000641947 */ /* 0x01efec0003800000 */
        /* <DEDUP_REMOVED lines=14> */
.L_x_5185:
[----:B------:R-:W-:Y:S02]  /*3420*/  ULDC UR6, c[0x0][0x9e4] ;  /* 0x0002790000067ab9 */ /* 0x000fe40000000800 */
[----:B------:R-:W-:-:S05]  /*3430*/  IMAD.U32 R56, RZ, RZ, UR6 ;  /* 0x00000006ff387e24 */ /* 0x000fca000f8e00ff */
[----:B------:R-:W-:-:S13]  /*3440*/  ISETP.NE.AND P1, PT, R56, 0x1, PT ;  /* 0x000000013800780c */ /* 0x000fda0003f25270 */
[----:B------:R-:W1:Y:S02]  /*3450*/  @P1 LDC.64 R2, c[0x0][0x9e8] ;  /* 0x00027a00ff021b82 */ /* 0x000e640000000a00 */
[----:B-1----:R-:W-:-:S05]  /*3460*/  @P1 IMAD.HI.U32 R2, R57, R2, RZ ;  /* 0x0000000239021227 */ /* 0x002fca00078e00ff */
[----:B------:R-:W-:-:S07]  /*3470*/  @P1 SHF.R.U32.HI R57, RZ, R3, R2 ;  /* 0x00000003ff391219 */ /* 0x000fce0000011602 */
.L_x_5186:
[----:B------:R-:W-:Y:S05]  /*3480*/  BSYNC B0 ;  /* 0x0000000000007941 */ /* 0x000fea0003800000 */
.L_x_5184:
[----:B------:R-:W-:-:S04]  /*3490*/  IMAD R2, R57, R56, -R82 ;  /* 0x0000003839027224 */ /* 0x000fc800078e0a52 */
[----:B------:R-:W-:-:S05]  /*34a0*/  IMAD.IADD R3, R2, 0x1, -R17 ;  /* 0x0000000102037824 */ /* 0x000fca00078e0a11 */
[----:B------:R-:W-:Y:S02]  /*34b0*/  VIADDMNMX R76, R3, R56, R76, PT ;  /* 0x00000038034c7246 */ /* 0x000fe4000380014c */
[----:B------:R-:W-:-:S07]  /*34c0*/  VIMNMX R78, R78, R3, !PT ;  /* 0x000000034e4e7248 */ /* 0x000fce0007fe0100 */
.L_x_5183:
[C---:B------:R-:W-:Y:S01]  /*34d0*/  ISETP.GE.AND P2, PT, R86.reuse, 0x9, PT ;  /* 0x000000095600780c */ /* 0x040fe20003f46270 */
[----:B------:R-:W1:Y:S01]  /*34e0*/  SHFL.IDX PT, R74, R74, 0x1, 0x1c1f ;  /* 0x003c1f004a4a7f89 */ /* 0x000e6200000e0000 */
[----:B------:R-:W-:Y:S01]  /*34f0*/  ISETP.GE.AND P1, PT, R86, 0x2, PT ;  /* 0x000000025600780c */ /* 0x000fe20003f26270 */
[----:B------:R-:W-:Y:S01]  /*3500*/  UISETP.NE.AND UP0, UPT, UR53, URZ, UPT ;  /* 0x0000003f3500728c */ /* 0x000fe2000bf05270 */
        /* <DEDUP_REMOVED lines=99> */
[----:B------:R-:W-:Y:S01]  /*3b40*/  FSEL R52, R64, -INF , !P3 ;  /* 0xff80000040347808 */ /* 0x000fe20005800000 */
[----:B-1----:R-:W-:Y:S01]  /*3b50*/  IMAD.IADD R64, R83, 0x1, R74 ;  /* 0x0000000153407824 */ /* 0x002fe200078e024a */
        /* <DEDUP_REMOVED lines=70> */
.L_x_5189:
[----:B------:R-:W-:Y:S02]  /*3fc0*/  ULDC UR6, c[0x0][0x9e4] ;  /* 0x0002790000067ab9 */ /* 0x000fe40000000800 */
[----:B------:R-:W-:-:S05]  /*3fd0*/  IMAD.U32 R74, RZ, RZ, UR6 ;  /* 0x00000006ff4a7e24 */ /* 0x000fca000f8e00ff */
[----:B------:R-:W-:-:S13]  /*3fe0*/  ISETP.NE.AND P6, PT, R74, 0x1, PT ;  /* 0x000000014a00780c */ /* 0x000fda0003fc5270 */
[----:B------:R-:W0:Y:S02]  /*3ff0*/  @P6 LDC.64 R2, c[0x0][0x9e8] ;  /* 0x00027a00ff026b82 */ /* 0x000e240000000a00 */
[----:B0-----:R-:W-:-:S05]  /*4000*/  @P6 IMAD.HI.U32 R2, R79, R2, RZ ;  /* 0x000000024f026227 */ /* 0x001fca00078e00ff */
[----:B------:R-:W-:-:S07]  /*4010*/  @P6 SHF.R.U32.HI R79, RZ, R3, R2 ;  /* 0x00000003ff4f6219 */ /* 0x000fce0000011602 */
.L_x_5190:
[----:B------:R-:W-:Y:S05]  /*4020*/  BSYNC B0 ;  /* 0x0000000000007941 */ /* 0x000fea0003800000 */
.L_x_5188:
[----:B------:R-:W-:-:S04]  /*4030*/  IMAD R2, R79, R74, -R82 ;  /* 0x0000004a4f027224 */ /* 0x000fc800078e0a52 */
[----:B------:R-:W-:-:S05]  /*4040*/  IMAD.IADD R3, R2, 0x1, -R17 ;  /* 0x0000000102037824 */ /* 0x000fca00078e0a11 */
[----:B------:R-:W-:Y:S02]  /*4050*/  VIADDMNMX R60, R3, R74, R60, PT ;  /* 0x0000004a033c7246 */ /* 0x000fe4000380013c */
[----:B------:R-:W-:-:S07]  /*4060*/  VIMNMX R64, R64, R3, !PT ;  /* 0x0000000340407248 */ /* 0x000fce0007fe0100 */
.L_x_5187:
[----:B------:R-:W-:Y:S01]  /*4070*/  ISETP.GT.AND P1, PT, R64, 0x1, !P1 ;  /* 0x000000014000780c */ /* 0x000fe20004f24270 */
[----:B------:R-:W-:Y:S01]  /*4080*/  ULDC UR29, c[0x0][0x988] ;  /* 0x00026200001d7ab9 */ /* 0x000fe20000000800 */
[----:B------:R-:W-:Y:S01]  /*4090*/  ISETP.NE.AND P6, PT, R99, RZ, PT ;  /* 0x000000ff6300720c */ /* 0x000fe20003fc5270 */
[----:B------:R-:W-:Y:S01]  /*40a0*/  UISETP.NE.AND UP1, UPT, UR54, URZ, UPT ;  /* 0x0000003f3600728c */ /* 0x000fe2000bf25270 */
[----:B------:R-:W-:Y:S01]  /*40b0*/  ISETP.LT.OR P1, PT, R60, 0x2, P1 ;  /* 0x000000023c00780c */ /* 0x000fe20000f21670 */
[----:B------:R-:W-:Y:S01]  /*40c0*/  UISETP.NE.AND UP0, UPT, UR53, URZ, UPT ;  /* 0x0000003f3500728c */ /* 0x000fe2000bf05270 */
[C---:B------:R-:W-:Y:S01]  /*40d0*/  ISETP.GT.AND P2, PT, R64.reuse, 0x8, !P2 ;  /* 0x000000084000780c */ /* 0x040fe20005744270 */
[----:B------:R-:W-:Y:S01]  /*40e0*/  UMOV UR10, UR41 ;  /* 0x00000029000a7c82 */ /* 0x000fe20008000000 */
        /* <DEDUP_REMOVED lines=12> */
[----:B------:R-:W-:Y:S01]  /*41b0*/  ISETP.GT.AND P1, PT, R64, 0x10, !P1 ;  /* 0x000000104000780c */ /* 0x000fe20004f24270 */
[----:B------:R-:W-:Y:S01]  /*41c0*/  UIADD3 UR55, UR55, UR10, URZ ;  /* 0x0000000a37377290 */ /* 0x000fe2000fffe03f */
[----:B------:R-:W-:Y:S02]  /*41d0*/  ISETP.NE.AND P6, PT, R92, RZ, PT ;  /* 0x000000ff5c00720c */ /* 0x000fe40003fc5270 */
[----:B------:R-:W-:Y:S01]  /*41e0*/  ISETP.LT.OR P1, PT, R60, 0x11, P1 ;  /* 0x000000113c00780c */ /* 0x000fe20000f21670 */
[----:B------:R-:W-:Y:S01]  /*41f0*/  UIADD3 UR14, UR55, UR14, URZ ;  /* 0x0000000e370e7290 */ /* 0x000fe2000fffe03f */
        /* <DEDUP_REMOVED lines=82> */
[----:B------:R-:W-:Y:S01]  /*4720*/  ISETP.NE.AND P1, PT, R110, RZ, PT ;  /* 0x000000ff6e00720c */ /* 0x000fe20003f25270 */
[----:B------:R-:W0:Y:S01]  /*4730*/  SHFL.BFLY PT, R10, R79, 0x2, 0x1f ;  /* 0x0c401f004f0a7f89 */ /* 0x000e2200000e0000 */
[----:B------:R-:W-:Y:S02]  /*4740*/  ISETP.NE.AND P2, PT, R94, RZ, PT ;  /* 0x000000ff5e00720c */ /* 0x000fe40003f45270 */
[----:B------:R-:W-:Y:S02]  /*4750*/  ISETP.GT.AND P1, PT, R64, 0x41, !P1 ;  /* 0x000000414000780c */ /* 0x000fe40004f24270 */
[----:B------:R-:W-:Y:S02]  /*4760*/  ISETP.NE.AND P6, PT, R95, RZ, PT ;  /* 0x000000ff5f00720c */ /* 0x000fe40003fc5270 */
[----:B------:R-:W-:-:S02]  /*4770*/  ISETP.LT.OR P1, PT, R60, 0x42, P1 ;  /* 0x000000423c00780c */ /* 0x000fc40000f21670 */
[----:B------:R-:W-:Y:S02]  /*4780*/  ISETP.LT.OR P4, PT, R60, 0x72, P4 ;  /* 0x000000723c00780c */ /* 0x000fe40002781670 */
[----:B------:R-:W-:Y:S02]  /*4790*/  FSEL R33, R33, -INF , !P1 ;  /* 0xff80000021217808 */ /* 0x000fe40004800000 */
[----:B------:R-:W-:Y:S02]  /*47a0*/  ISETP.NE.AND P1, PT, R111, RZ, PT ;  /* 0x000000ff6f00720c */ /* 0x000fe40003f25270 */
[----:B------:R-:W-:Y:S02]  /*47b0*/  FSEL R44, R44, -INF , !P3 ;  /* 0xff8000002c2c7808 */ /* 0x000fe40005800000 */
[----:B------:R-:W-:Y:S02]  /*47c0*/  ISETP.GT.AND P1, PT, R64, 0x48, !P1 ;  /* 0x000000484000780c */ /* 0x000fe40004f24270 */
[----:B------:R-:W-:-:S02]  /*47d0*/  ISETP.LT.OR P5, PT, R60, 0x79, P5 ;  /* 0x000000793c00780c */ /* 0x000fc40002fa1670 */
[----:B------:R-:W-:Y:S02]  /*47e0*/  ISETP.LT.OR P1, PT, R60, 0x49, P1 ;  /* 0x000000493c00780c */ /* 0x000fe40000f21670 */
[----:B------:R-:W-:Y:S02]  /*47f0*/  FSEL R46, R46, -INF , !P4 ;  /* 0xff8000002e2e7808 */ /* 0x000fe40006000000 */
[----:B------:R-:W-:Y:S02]  /*4800*/  FSEL R36, R36, -INF , !P1 ;  /* 0xff80000024247808 */ /* 0x000fe40004800000 */
[----:B------:R-:W-:Y:S02]  /*4810*/  ISETP.NE.AND P1, PT, R112, RZ, PT ;  /* 0x000000ff7000720c */ /* 0x000fe40003f25270 */
[----:B------:R-:W-:Y:S02]  /*4820*/  FSEL R49, R49, -INF , !P5 ;  /* 0xff80000031317808 */ /* 0x000fe40006800000 */
        /* <DEDUP_REMOVED lines=29> */
[----:B0-----:R-:W-:-:S02]  /*4a00*/  FMNMX.FTZ R72, R79, R10, !PT ;  /* 0x0000000a4f487209 */ /* 0x001fc40007810000 */
[----:B------:R-:W-:-:S03]  /*4a10*/  FSEL R42, R42, -INF , !P2 ;  /* 0xff8000002a2a7808 */ /* 0x000fc60005000000 */
[----:B------:R-:W0:Y:S02]  /*4a20*/  SHFL.BFLY PT, R81, R72, 0x1, 0x1f ;  /* 0x0c201f0048517f89 */ /* 0x000e2400000e0000 */
[----:B0-----:R-:W-:Y:S01]  /*4a30*/  FMNMX.FTZ R10, R72, R81, !PT ;  /* 0x00000051480a7209 */ /* 0x001fe20007810000 */
[----:B------:R-:W-:-:S03]  /*4a40*/  IMAD.U32 R81, RZ, RZ, UR29 ;  /* 0x0000001dff517e24 */ /* 0x000fc6000f8e00ff */
[C---:B------:R-:W-:Y:S01]  /*4a50*/  FSETP.NEU.FTZ.AND P1, PT, R10.reuse, -INF , PT ;  /* 0xff8000000a00780b */ /* 0x040fe20003f3d000 */
[----:B------:R-:W-:-:S05]  /*4a60*/  FFMA.FTZ R74, R10, R81, -8 ;  /* 0xc10000000a4a7423 */ /* 0x000fca0000010051 */
[----:B------:R-:W-:Y:S02]  /*4a70*/  FSEL R74, R74, RZ, P1 ;  /* 0x000000ff4a4a7208 */ /* 0x000fe40000800000 */
[----:B------:R-:W-:Y:S02]  /*4a80*/  ISETP.GT.AND P1, PT, R64, RZ, !P6 ;  /* 0x000000ff4000720c */ /* 0x000fe40007724270 */
[----:B------:R-:W-:Y:S01]  /*4a90*/  ISETP.NE.AND P6, PT, R80, RZ, PT ;  /* 0x000000ff5000720c */ /* 0x000fe20003fc5270 */
[----:B------:R-:W-:-:S01]  /*4aa0*/  FFMA.FTZ R72, R75, UR29, -R74 ;  /* 0x0000001d4b487c23 */ /* 0x000fc2000801084a */
[----:B------:R-:W-:Y:S01]  /*4ab0*/  ISETP.LT.OR P1, PT, R60, 0x1, P1 ;  /* 0x000000013c00780c */ /* 0x000fe20000f21670 */
[----:B------:R-:W-:-:S01]  /*4ac0*/  FFMA.FTZ R73, R73, UR29, -R74 ;  /* 0x0000001d49497c23 */ /* 0x000fc2000801084a */
[----:B------:R-:W-:Y:S01]  /*4ad0*/  ISETP.GT.AND P6, PT, R64, 0x79, !P6 ;  /* 0x000000794000780c */ /* 0x000fe200077c4270 */
[----:B------:R-:W-:-:S01]  /*4ae0*/  FFMA.FTZ R71, R71, UR29, -R74 ;  /* 0x0000001d47477c23 */ /* 0x000fc2000801084a */
[----:B------:R-:W-:Y:S01]  /*4af0*/  FSEL R76, R4, -INF , !P1 ;  /* 0xff800000044c7808 */ /* 0x000fe20004800000 */
[----:B------:R-:W-:-:S01]  /*4b00*/  FFMA.FTZ R4, R77, UR29, -R74 ;  /* 0x0000001d4d047c23 */ /* 0x000fc2000801084a */
[----:B------:R-:W-:Y:S01]  /*4b10*/  ISETP.NE.AND P1, PT, R87, RZ, PT ;  /* 0x000000ff5700720c */ /* 0x000fe20003f25270 */
[----:B------:R-:W-:Y:S01]  /*4b20*/  MUFU.EX2 R73, R73 ;  /* 0x0000004900497308 */ /* 0x000fe20000000800 */
[----:B------:R-:W-:Y:S01]  /*4b30*/  FMNMX.FTZ R78, R76, R5, !PT ;  /* 0x000000054c4e7209 */ /* 0x000fe20007810000 */
[--C-:B------:R-:W-:Y:S01]  /*4b40*/  FFMA.FTZ R70, R70, UR29, -R74.reuse ;  /* 0x0000001d46467c23 */ /* 0x100fe2000801084a */
[----:B------:R-:W-:Y:S01]  /*4b50*/  ISETP.GT.AND P1, PT, R64, 0x68, !P1 ;  /* 0x000000684000780c */ /* 0x000fe20004f24270 */
[--C-:B------:R-:W-:Y:S01]  /*4b60*/  FFMA.FTZ R69, R69, UR29, -R74.reuse ;  /* 0x0000001d45457c23 */ /* 0x100fe2000801084a */
[----:B------:R-:W-:Y:S01]  /*4b70*/  FMNMX.FTZ R75, R7, R78, !PT ;  /* 0x0000004e074b7209 */ /* 0x000fe20007810000 */
[--C-:B------:R-:W-:Y:S01]  /*4b80*/  FFMA.FTZ R68, R68, UR29, -R74.reuse ;  /* 0x0000001d44447c23 */ /* 0x100fe2000801084a */
[----:B------:R-:W-:Y:S01]  /*4b90*/  ISETP.LT.OR P1, PT, R60, 0x69, P1 ;  /* 0x000000693c00780c */ /* 0x000fe20000f21670 */
[----:B------:R-:W0:Y:S01]  /*4ba0*/  MUFU.EX2 R4, R4 ;  /* 0x0000000400047308 */ /* 0x000e220000000800 */
[----:B------:R-:W-:Y:S01]  /*4bb0*/  FMNMX.FTZ R78, R8, R75, !PT ;  /* 0x0000004b084e7209 */ /* 0x000fe20007810000 */
[--C-:B------:R-:W-:Y:S01]  /*4bc0*/  FFMA.FTZ R67, R67, UR29, -R74.reuse ;  /* 0x0000001d43437c23 */ /* 0x100fe2000801084a */
[----:B------:R-:W-:Y:S01]  /*4bd0*/  FSEL R41, R41, -INF , !P1 ;  /* 0xff80000029297808 */ /* 0x000fe20004800000 */
[--C-:B------:R-:W-:Y:S01]  /*4be0*/  FFMA.FTZ R66, R66, UR29, -R74.reuse ;  /* 0x0000001d42427c23 */ /* 0x100fe2000801084a */
[----:B------:R-:W-:Y:S01]  /*4bf0*/  FMNMX.FTZ R75, R9, R78, !PT ;  /* 0x0000004e094b7209 */ /* 0x000fe20007810000 */
[--C-:B------:R-:W-:Y:S01]  /*4c00*/  FFMA.FTZ R65, R65, UR29, -R74.reuse ;  /* 0x0000001d41417c23 */ /* 0x100fe2000801084a */
[----:B------:R-:W-:Y:S01]  /*4c10*/  ISETP.LT.OR P6, PT, R60, 0x7a, P6 ;  /* 0x0000007a3c00780c */ /* 0x000fe200037c1670 */
        /* <DEDUP_REMOVED lines=10> */
[--C-:B------:R-:W-:Y:S01]  /*4cc0*/  FFMA.FTZ R56, R56, UR29, -R74.reuse ;  /* 0x0000001d38387c23 */ /* 0x100fe2000801084a */
[----:B------:R-:W-:-:S01]  /*4cd0*/  FFMA.FTZ R57, R57, UR29, -R74 ;  /* 0x0000001d39397c23 */ /* 0x000fc2000801084a */
[--C-:B------:R-:W-:Y:S01]  /*4ce0*/  FFMA.FTZ R55, R55, UR29, -R74.reuse ;  /* 0x0000001d37377c23 */ /* 0x100fe2000801084a */
[----:B------:R-:W-:Y:S01]  /*4cf0*/  FMNMX.FTZ R75, R13, R78, !PT ;  /* 0x0000004e0d4b7209 */ /* 0x000fe20007810000 */
[--C-:B------:R-:W-:Y:S01]  /*4d00*/  FFMA.FTZ R54, R54, UR29, -R74.reuse ;  /* 0x0000001d36367c23 */ /* 0x100fe2000801084a */
[----:B------:R-:W-:-:S01]  /*4d10*/  FFMA.FTZ R53, R53, UR29, -R74 ;  /* 0x0000001d35357c23 */ /* 0x000fc2000801084a */
[----:B------:R-:W3:Y:S01]  /*4d20*/  MUFU.EX2 R70, R70 ;  /* 0x0000004600467308 */ /* 0x000ee20000000800 */
[----:B------:R-:W-:Y:S01]  /*4d30*/  FMNMX.FTZ R78, R14, R75, !PT ;  /* 0x0000004b0e4e7209 */ /* 0x000fe20007810000 */
[--C-:B------:R-:W-:Y:S01]  /*4d40*/  FFMA.FTZ R38, R38, UR29, -R74.reuse ;  /* 0x0000001d26267c23 */ /* 0x100fe2000801084a */
[----:B------:R-:W-:-:S01]  /*4d50*/  FFMA.FTZ R39, R39, UR29, -R74 ;  /* 0x0000001d27277c23 */ /* 0x000fc2000801084a */
[--C-:B------:R-:W-:Y:S01]  /*4d60*/  FFMA.FTZ R52, R52, UR29, -R74.reuse ;  /* 0x0000001d34347c23 */ /* 0x100fe2000801084a */
        /* <DEDUP_REMOVED lines=13> */
[----:B------:R-:W-:Y:S01]  /*4e40*/  FFMA.FTZ R6, R6, UR29, -R74 ;  /* 0x0000001d06067c23 */ /* 0x000fe2000801084a */
        /* <DEDUP_REMOVED lines=27> */
[----:B------:R-:W-:Y:S03]  /*5000*/  MUFU.EX2 R57, R57 ;  /* 0x0000003900397308 */ /* 0x000fe60000000800 */
[----:B------:R-:W4:Y:S05]  /*5010*/  SHFL.BFLY PT, R60, R75, 0x2, 0x1f ;  /* 0x0c401f004b3c7f89 */ /* 0x000f2a00000e0000 */
[----:B------:R-:W-:Y:S08]  /*5020*/  MUFU.EX2 R58, R58 ;  /* 0x0000003a003a7308 */ /* 0x000ff00000000800 */
[----:B------:R-:W-:Y:S08]  /*5030*/  MUFU.EX2 R53, R53 ;  /* 0x0000003500357308 */ /* 0x000ff00000000800 */
[----:B------:R-:W-:Y:S01]  /*5040*/  MUFU.EX2 R38, R38 ;  /* 0x0000002600267308 */ /* 0x000fe20000000800 */
[----:B----4-:R-:W-:-:S05]  /*5050*/  FMNMX.FTZ R60, R75, R60, !PT ;  /* 0x0000003c4b3c7209 */ /* 0x010fca0007810000 */
[----:B------:R-:W4:Y:S02]  /*5060*/  SHFL.BFLY PT, R75, R60, 0x1, 0x1f ;  /* 0x0c201f003c4b7f89 */ /* 0x000f2400000e0000 */
[----:B------:R-:W-:Y:S08]  /*5070*/  MUFU.EX2 R55, R55 ;  /* 0x0000003700377308 */ /* 0x000ff00000000800 */
[----:B------:R-:W-:Y:S08]  /*5080*/  MUFU.EX2 R54, R54 ;  /* 0x0000003600367308 */ /* 0x000ff00000000800 */
[----:B------:R-:W-:Y:S01]  /*5090*/  MUFU.EX2 R51, R51 ;  /* 0x0000003300337308 */ /* 0x000fe20000000800 */
[----:B----4-:R-:W-:Y:S01]  /*50a0*/  FMNMX.FTZ R120, R60, R75, !PT ;  /* 0x0000004b3c787209 */ /* 0x010fe20007810000 */
[----:B------:R-:W-:-:S06]  /*50b0*/  IMAD.U32 R75, RZ, RZ, UR29 ;  /* 0x0000001dff4b7e24 */ /* 0x000fcc000f8e00ff */
[----:B------:R-:W-:Y:S01]  /*50c0*/  MUFU.EX2 R50, R50 ;  /* 0x0000003200327308 */ /* 0x000fe20000000800 */
[C---:B------:R-:W-:Y:S01]  /*50d0*/  FSETP.NEU.FTZ.AND P1, PT, R120.reuse, -INF , PT ;  /* 0xff8000007800780b */ /* 0x040fe20003f3d000 */
[----:B------:R-:W-:-:S05]  /*50e0*/  FFMA.FTZ R60, R120, R75, -8 ;  /* 0xc1000000783c7423 */ /* 0x000fca000001004b */
        /* <DEDUP_REMOVED lines=18> */
[----:B----4-:R-:W-:-:S01]  /*5210*/  FFMA.FTZ R12, R25, UR29, -R64 ;  /* 0x0000001d190c7c23 */ /* 0x010fc20008010840 */
[----:B0-----:R-:W-:Y:S01]  /*5220*/  FADD.FTZ R25, R4, R73 ;  /* 0x0000004904197221 */ /* 0x001fe20000010000 */
        /* <DEDUP_REMOVED lines=18> */
[----:B------:R-:W-:-:S03]  /*5350*/  FFMA.FTZ R48, R48, UR29, -R64 ;  /* 0x0000001d30307c23 */ /* 0x000fc60008010840 */
[----:B------:R-:W5:Y:S01]  /*5360*/  MUFU.EX2 R74, R74 ;  /* 0x0000004a004a7308 */ /* 0x000f620000000800 */
[----:B----4-:R-:W-:-:S01]  /*5370*/  FFMA.FTZ R11, R24, UR29, -R64 ;  /* 0x0000001d180b7c23 */ /* 0x010fc20008010840 */
[----:B-1----:R-:W-:-:S04]  /*5380*/  FADD.FTZ R24, R72, R25 ;  /* 0x0000001948187221 */ /* 0x002fc80000010000 */
[C---:B--2---:R-:W-:Y:S01]  /*5390*/  FADD.FTZ R25, R71.reuse, R24 ;  /* 0x0000001847197221 */ /* 0x044fe20000010000 */
[----:B------:R-:W-:Y:S01]  /*53a0*/  F2FP.SATFINITE.E4M3.F32.PACK_AB_MERGE_C R71, R71, R72, RZ ;  /* 0x000000484747723e */ /* 0x000fe200048070ff */
[----:B------:R-:W1:Y:S02]  /*53b0*/  MUFU.EX2 R75, R75 ;  /* 0x0000004b004b7308 */ /* 0x000e640000000800 */
[----:B---3--:R-:W-:-:S01]  /*53c0*/  FADD.FTZ R24, R70, R25 ;  /* 0x0000001946187221 */ /* 0x008fc20000010000 */
[----:B0-----:R-:W-:Y:S01]  /*53d0*/  FADD.FTZ R25, R60, R5 ;  /* 0x000000053c197221 */ /* 0x001fe20000010000 */
[----:B------:R-:W-:Y:S02]  /*53e0*/  F2FP.SATFINITE.E4M3.F32.PACK_AB_MERGE_C R196, R73, R4, R71 ;  /* 0x0000000449c4723e */ /* 0x000fe40004807047 */
[----:B------:R-:W-:Y:S02]  /*53f0*/  FADD.FTZ R33, R69, R24 ;  /* 0x0000001845217221 */ /* 0x000fe40000010000 */
[----:B------:R-:W0:Y:S01]  /*5400*/  MUFU.EX2 R7, R7 ;  /* 0x0000000700077308 */ /* 0x000e220000000800 */
[----:B-----5:R-:W-:-:S01]  /*5410*/  FADD.FTZ R24, R74, R25 ;  /* 0x000000194a187221 */ /* 0x020fc20000010000 */
[----:B------:R-:W-:-:S04]  /*5420*/  FADD.FTZ R32, R68, R33 ;  /* 0x0000002144207221 */ /* 0x000fc80000010000 */
[C---:B------:R-:W-:Y:S01]  /*5430*/  FADD.FTZ R25, R67.reuse, R32 ;  /* 0x0000002043197221 */ /* 0x040fe20000010000 */
[----:B------:R-:W-:Y:S01]  /*5440*/  F2FP.SATFINITE.E4M3.F32.PACK_AB_MERGE_C R67, R67, R68, RZ ;  /* 0x000000444343723e */ /* 0x000fe200048070ff */
[----:B------:R-:W2:Y:S01]  /*5450*/  MUFU.EX2 R2, R2 ;  /* 0x0000000200027308 */ /* 0x000ea20000000800 */
[----:B-1----:R-:W-:-:S01]  /*5460*/  FADD.FTZ R24, R75, R24 ;  /* 0x000000184b187221 */ /* 0x002fc20000010000 */
[----:B------:R-:W-:Y:S01]  /*5470*/  FADD.FTZ R32, R66, R25 ;  /* 0x0000001942207221 */ /* 0x000fe20000010000 */
[----:B------:R-:W-:Y:S02]  /*5480*/  F2FP.SATFINITE.E4M3.F32.PACK_AB_MERGE_C R74, R75, R74, RZ ;  /* 0x0000004a4b4a723e */ /* 0x000fe400048070ff */
[----:B------:R-:W-:Y:S01]  /*5490*/  F2FP.SATFINITE.E4M3.F32.PACK_AB_MERGE_C R198, R69, R70, R67 ;  /* 0x0000004645c6723e */ /* 0x000fe20004807043 */
[----:B------:R-:W-:-:S01]  /*54a0*/  FADD.FTZ R33, R65, R32 ;  /* 0x0000002041217221 */ /* 0x000fc20000010000 */
[----:B------:R-:W-:Y:S01]  /*54b0*/  F2FP.SATFINITE.E4M3.F32.PACK_AB_MERGE_C R32, R38, R53, RZ ;  /* 0x000000352620723e */ /* 0x000fe200048070ff */
[----:B------:R-:W1:Y:S01]  /*54c0*/  MUFU.EX2 R8, R8 ;  /* 0x0000000800087308 */ /* 0x000e620000000800 */
[----:B0-----:R-:W-:-:S01]  /*54d0*/  FADD.FTZ R25, R7, R24 ;  /* 0x0000001807197221 */ /* 0x001fc20000010000 */
[----:B------:R-:W-:Y:S01]  /*54e0*/  FADD.FTZ R24, R62, R33 ;  /* 0x000000213e187221 */ /* 0x000fe20000010000 */
[----:B------:R-:W-:-:S02]  /*54f0*/  F2FP.SATFINITE.E4M3.F32.PACK_AB_MERGE_C R188, R54, R55, R32 ;  /* 0x0000003736bc723e */ /* 0x000fc40004807020 */
[----:B------:R-:W-:Y:S01]  /*5500*/  F2FP.SATFINITE.E4M3.F32.PACK_AB_MERGE_C R197, R5, R60, R74 ;  /* 0x0000003c05c5723e */ /* 0x000fe2000480704a */
[----:B------:R-:W-:-:S01]  /*5510*/  FADD.FTZ R24, R61, R24 ;  /* 0x000000183d187221 */ /* 0x000fc20000010000 */
[----:B------:R-:W-:Y:S01]  /*5520*/  F2FP.SATFINITE.E4M3.F32.PACK_AB_MERGE_C R62, R61, R62, RZ ;  /* 0x0000003e3d3e723e */ /* 0x000fe200048070ff */
[----:B------:R-:W0:Y:S01]  /*5530*/  MUFU.EX2 R9, R9 ;  /* 0x0000000900097308 */ /* 0x000e220000000800 */
[----:B--2---:R-:W-:-:S01]  /*5540*/  FADD.FTZ R25, R2, R25 ;  /* 0x0000001902197221 */ /* 0x004fc20000010000 */
[----:B------:R-:W-:Y:S01]  /*5550*/  FADD.FTZ R33, R59, R24 ;  /* 0x000000183b217221 */ /* 0x000fe20000010000 */
[----:B------:R-:W-:Y:S02]  /*5560*/  F2FP.SATFINITE.E4M3.F32.PACK_AB_MERGE_C R192, R65, R66, R62 ;  /* 0x0000004241c0723e */ /* 0x000fe4000480703e */
[----:B------:R-:W-:Y:S01]  /*5570*/  FADD.FTZ R4, R76, R25 ;  /* 0x000000194c047221 */ /* 0x000fe20000010000 */
[----:B------:R-:W-:-:S01]  /*5580*/  FADD.FTZ R33, R58, R33 ;  /* 0x000000213a217221 */ /* 0x000fc20000010000 */
[C---:B------:R-:W-:Y:S01]  /*5590*/  F2FP.SATFINITE.E4M3.F32.PACK_AB_MERGE_C R76, R77.reuse, R76, RZ ;  /* 0x0000004c4d4c723e */ /* 0x040fe200048070ff */
[----:B------:R-:W2:Y:S01]  /*55a0*/  MUFU.EX2 R15, R15 ;  /* 0x0000000f000f7308 */ /* 0x000ea20000000800 */
[----:B------:R-:W-:-:S02]  /*55b0*/  FADD.FTZ R25, R77, R4 ;  /* 0x000000044d197221 */ /* 0x000fc40000010000 */
[----:B------:R-:W-:Y:S02]  /*55c0*/  F2FP.SATFINITE.E4M3.F32.PACK_AB_MERGE_C R199, R2, R7, R76 ;  /* 0x0000000702c7723e */ /* 0x000fe4000480704c */
[----:B-1----:R-:W-:-:S01]  /*55d0*/  FADD.FTZ R24, R8, R25 ;  /* 0x0000001908187221 */ /* 0x002fc20000010000 */
[----:B------:R-:W-:Y:S01]  /*55e0*/  F2FP.SATFINITE.E4M3.F32.PACK_AB_MERGE_C R25, R57, R56, RZ ;  /* 0x000000383919723e */ /* 0x000fe200048070ff */
[----:B------:R-:W-:-:S01]  /*55f0*/  FADD.FTZ R56, R56, R33 ;  /* 0x0000002138387221 */ /* 0x000fc20000010000 */
[----:B------:R-:W1:Y:S01]  /*5600*/  MUFU.EX2 R20, R20 ;  /* 0x0000001400147308 */ /* 0x000e620000000800 */
[----:B0-----:R-:W-:-:S01]  /*5610*/  FADD.FTZ R24, R9, R24 ;  /* 0x0000001809187221 */ /* 0x001fc20000010000 */
[----:B------:R-:W-:Y:S01]  /*5620*/  F2FP.SATFINITE.E4M3.F32.PACK_AB_MERGE_C R194, R58, R59, R25 ;  /* 0x0000003b3ac2723e */ /* 0x000fe20004807019 */
[----:B------:R-:W-:-:S04]  /*5630*/  FADD.FTZ R56, R57, R56 ;  /* 0x0000003839387221 */ /* 0x000fc80000010000 */
[----:B------:R-:W-:Y:S01]  /*5640*/  FADD.FTZ R33, R55, R56 ;  /* 0x0000003837217221 */ /* 0x000fe20000010000 */
[----:B------:R-:W0:Y:S01]  /*5650*/  MUFU.EX2 R11, R11 ;  /* 0x0000000b000b7308 */ /* 0x000e220000000800 */
[----:B--2---:R-:W-:-:S02]  /*5660*/  FADD.FTZ R25, R15, R24 ;  /* 0x000000180f197221 */ /* 0x004fc40000010000 */
[----:B------:R-:W-:Y:S01]  /*5670*/  FADD.FTZ R54, R54, R33 ;  /* 0x0000002136367221 */ /* 0x000fe20000010000 */
[----:B------:R-:W-:-:S03]  /*5680*/  F2FP.SATFINITE.E4M3.F32.PACK_AB_MERGE_C R33, R50, R51, RZ ;  /* 0x000000333221723e */ /* 0x000fc600048070ff */
[----:B------:R-:W-:Y:S01]  /*5690*/  FADD.FTZ R53, R53, R54 ;  /* 0x0000003635357221 */ /* 0x000fe20000010000 */
[----:B------:R-:W2:Y:S01]  /*56a0*/  MUFU.EX2 R12, R12 ;  /* 0x0000000c000c7308 */ /* 0x000ea20000000800 */
[----:B-1----:R-:W-:-:S02]  /*56b0*/  FADD.FTZ R24, R20, R25 ;  /* 0x0000001914187221 */ /* 0x002fc40000010000 */
[----:B------:R-:W-:-:S05]  /*56c0*/  FADD.FTZ R38, R38, R53 ;  /* 0x0000003526267221 */ /* 0x000fca0000010000 */
        /* <DEDUP_REMOVED lines=23> */
[----:B-1----:R-:W-:Y:S01]  /*5840*/  F2FP.SATFINITE.E4M3.F32.PACK_AB_MERGE_C R190, R52, R39, R33 ;  /* 0x0000002734be723e */ /* 0x002fe20004807021 */
[----:B------:R-:W-:-:S04]  /*5850*/  FADD.FTZ R39, R39, R38 ;  /* 0x0000002627277221 */ /* 0x000fc80000010000 */
[----:B------:R-:W-:Y:S02]  /*5860*/  FADD.FTZ R52, R52, R39 ;  /* 0x0000002734347221 */ /* 0x000fe40000010000 */
[----:B------:R-:W1:Y:S01]  /*5870*/  MUFU.EX2 R45, R45 ;  /* 0x0000002d002d7308 */ /* 0x000e620000000800 */
[----:B0-----:R-:W-:-:S01]  /*5880*/  FADD.FTZ R20, R40, R15 ;  /* 0x0000000f28147221 */ /* 0x001fc20000010000 */
[----:B------:R-:W-:-:S04]  /*5890*/  FADD.FTZ R51, R51, R52 ;  /* 0x0000003433337221 */ /* 0x000fc80000010000 */
[----:B------:R-:W-:Y:S02]  /*58a0*/  FADD.FTZ R50, R50, R51 ;  /* 0x0000003332327221 */ /* 0x000fe40000010000 */
[----:B------:R-:W-:Y:S01]  /*58b0*/  MUFU.EX2 R31, R31 ;  /* 0x0000001f001f7308 */ /* 0x000fe20000000800 */
[----:B--2---:R-:W-:-:S07]  /*58c0*/  FADD.FTZ R20, R43, R20 ;  /* 0x000000142b147221 */ /* 0x004fce0000010000 */
[----:B------:R-:W0:Y:S01]  /*58d0*/  MUFU.EX2 R30, R30 ;  /* 0x0000001e001e7308 */ /* 0x000e220000000800 */
[----:B-1----:R-:W-:-:S07]  /*58e0*/  FADD.FTZ R5, R45, R20 ;  /* 0x000000142d057221 */ /* 0x002fce0000010000 */
[----:B------:R-:W1:Y:S08]  /*58f0*/  MUFU.EX2 R4, R47 ;  /* 0x0000002f00047308 */ /* 0x000e700000000800 */
[----:B------:R-:W-:Y:S01]  /*5900*/  MUFU.EX2 R35, R35 ;  /* 0x0000002300237308 */ /* 0x000fe20000000800 */
[----:B0-----:R-:W-:-:S07]  /*5910*/  F2FP.SATFINITE.E4M3.F32.PACK_AB_MERGE_C R25, R30, R31, RZ ;  /* 0x0000001f1e19723e */ /* 0x001fce00048070ff */
[----:B------:R-:W0:Y:S01]  /*5920*/  MUFU.EX2 R34, R34 ;  /* 0x0000002200227308 */ /* 0x000e220000000800 */
[C---:B-1----:R-:W-:Y:S01]  /*5930*/  F2FP.SATFINITE.E4M3.F32.PACK_AB_MERGE_C R45, R4.reuse, R45, RZ ;  /* 0x0000002d042d723e */ /* 0x042fe200048070ff */
[----:B------:R-:W-:-:S03]  /*5940*/  FADD.FTZ R4, R4, R5 ;  /* 0x0000000504047221 */ /* 0x000fc60000010000 */
[----:B------:R-:W-:-:S03]  /*5950*/  F2FP.SATFINITE.E4M3.F32.PACK_AB_MERGE_C R191, R43, R40, R45 ;  /* 0x000000282bbf723e */ /* 0x000fc6000480702d */
[----:B------:R-:W1:Y:S08]  /*5960*/  MUFU.EX2 R3, R3 ;  /* 0x0000000300037308 */ /* 0x000e700000000800 */
[----:B------:R-:W2:Y:S01]  /*5970*/  MUFU.EX2 R24, R63 ;  /* 0x0000003f00187308 */ /* 0x000ea20000000800 */
[----:B0-----:R-:W-:Y:S01]  /*5980*/  F2FP.SATFINITE.E4M3.F32.PACK_AB_MERGE_C R184, R34, R35, R25 ;  /* 0x0000002322b8723e */ /* 0x001fe20004807019 */
[----:B------:R-:W-:-:S04]  /*5990*/  FADD.FTZ R35, R35, R50 ;  /* 0x0000003223237221 */ /* 0x000fc80000010000 */
[----:B------:R-:W-:Y:S02]  /*59a0*/  FADD.FTZ R34, R34, R35 ;  /* 0x0000002322227221 */ /* 0x000fe40000010000 */
[----:B------:R-:W0:Y:S01]  /*59b0*/  MUFU.EX2 R41, R41 ;  /* 0x0000002900297308 */ /* 0x000e220000000800 */
[----:B-1----:R-:W-:-:S01]  /*59c0*/  FADD.FTZ R5, R3, R4 ;  /* 0x0000000403057221 */ /* 0x002fc20000010000 */
[----:B------:R-:W-:-:S04]  /*59d0*/  FADD.FTZ R31, R31, R34 ;  /* 0x000000221f1f7221 */ /* 0x000fc80000010000 */
[----:B------:R-:W-:Y:S02]  /*59e0*/  FADD.FTZ R30, R30, R31 ;  /* 0x0000001f1e1e7221 */ /* 0x000fe40000010000 */
[----:B------:R-:W-:Y:S01]  /*59f0*/  MUFU.EX2 R21, R21 ;  /* 0x0000001500157308 */ /* 0x000fe20000000800 */
[----:B--2---:R-:W-:-:S07]  /*5a00*/  FADD.FTZ R2, R24, R5 ;  /* 0x0000000518027221 */ /* 0x004fce0000010000 */
[----:B------:R-:W1:Y:S01]  /*5a10*/  MUFU.EX2 R6, R6 ;  /* 0x0000000600067308 */ /* 0x000e620000000800 */
[----:B0-----:R-:W-:-:S07]  /*5a20*/  FADD.FTZ R5, R41, R2 ;  /* 0x0000000229057221 */ /* 0x001fce0000010000 */
[----:B------:R-:W0:Y:S08]  /*5a30*/  MUFU.EX2 R42, R42 ;  /* 0x0000002a002a7308 */ /* 0x000e300000000800 */
[----:B------:R-:W-:Y:S01]  /*5a40*/  MUFU.EX2 R27, R27 ;  /* 0x0000001b001b7308 */ /* 0x000fe20000000800 */
[----:B-1----:R-:W-:-:S07]  /*5a50*/  F2FP.SATFINITE.E4M3.F32.PACK_AB_MERGE_C R4, R6, R21, RZ ;  /* 0x000000150604723e */ /* 0x002fce00048070ff */
[----:B------:R-:W1:Y:S01]  /*5a60*/  MUFU.EX2 R26, R26 ;  /* 0x0000001a001a7308 */ /* 0x000e620000000800 */
[----:B0-----:R-:W-:-:S01]  /*5a70*/  FADD.FTZ R5, R42, R5 ;  /* 0x000000052a057221 */ /* 0x001fc20000010000 */
[----:B------:R-:W-:-:S04]  /*5a80*/  F2FP.SATFINITE.E4M3.F32.PACK_AB_MERGE_C R41, R42, R41, RZ ;  /* 0x000000292a29723e */ /* 0x000fc800048070ff */
[----:B------:R-:W-:Y:S02]  /*5a90*/  F2FP.SATFINITE.E4M3.F32.PACK_AB_MERGE_C R185, R24, R3, R41 ;  /* 0x0000000318b9723e */ /* 0x000fe40004807029 */
[----:B------:R-:W0:Y:S08]  /*5aa0*/  MUFU.EX2 R44, R44 ;  /* 0x0000002c002c7308 */ /* 0x000e300000000800 */
[----:B------:R-:W2:Y:S01]  /*5ab0*/  MUFU.EX2 R15, R46 ;  /* 0x0000002e000f7308 */ /* 0x000ea20000000800 */
[----:B-1----:R-:W-:Y:S01]  /*5ac0*/  F2FP.SATFINITE.E4M3.F32.PACK_AB_MERGE_C R186, R26, R27, R4 ;  /* 0x0000001b1aba723e */ /* 0x002fe20004807004 */
[----:B------:R-:W-:-:S04]  /*5ad0*/  FADD.FTZ R27, R27, R30 ;  /* 0x0000001e1b1b7221 */ /* 0x000fc80000010000 */
[----:B------:R-:W-:Y:S02]  /*5ae0*/  FADD.FTZ R26, R26, R27 ;  /* 0x0000001b1a1a7221 */ /* 0x000fe40000010000 */
[----:B------:R-:W-:Y:S01]  /*5af0*/  MUFU.EX2 R49, R49 ;  /* 0x0000003100317308 */ /* 0x000fe20000000800 */
[----:B0-----:R-:W-:-:S01]  /*5b00*/  FADD.FTZ R2, R44, R5 ;  /* 0x000000052c027221 */ /* 0x001fc20000010000 */
[----:B------:R-:W-:-:S04]  /*5b10*/  FADD.FTZ R3, R21, R26 ;  /* 0x0000001a15037221 */ /* 0x000fc80000010000 */
[----:B------:R-:W-:Y:S01]  /*5b20*/  FADD.FTZ R3, R6, R3 ;  /* 0x0000000306037221 */ /* 0x000fe20000010000 */
[----:B------:R-:W-:Y:S01]  /*5b30*/  VIADD R6, R89, 0xfffffffe ;  /* 0xfffffffe59067836 */ /* 0x000fe20000000000 */
[----:B------:R-:W0:Y:S01]  /*5b40*/  MUFU.EX2 R48, R48 ;  /* 0x0000003000307308 */ /* 0x000e220000000800 */
[----:B--2---:R-:W-:-:S01]  /*5b50*/  FADD.FTZ R2, R15, R2 ;  /* 0x000000020f027221 */ /* 0x004fc20000010000 */
[----:B0-----:R-:W-:-:S03]  /*5b60*/  F2FP.SATFINITE.E4M3.F32.PACK_AB_MERGE_C R4, R48, R49, RZ ;  /* 0x000000313004723e */ /* 0x001fc600048070ff */
[----:B------:R-:W-:Y:S01]  /*5b70*/  FADD.FTZ R49, R49, R2 ;  /* 0x0000000231317221 */ /* 0x000fe20000010000 */
[----:B------:R-:W-:-:S03]  /*5b80*/  F2FP.SATFINITE.E4M3.F32.PACK_AB_MERGE_C R187, R15, R44, R4 ;  /* 0x0000002c0fbb723e */ /* 0x000fc60004807004 */
[----:B------:R-:W-:Y:S01]  /*5b90*/  FADD.FTZ R2, R48, R49 ;  /* 0x0000003130027221 */ /* 0x000fe20000010000 */
        /* <DEDUP_REMOVED lines=12> */
.L_x_5192:
[----:B------:R-:W-:Y:S02]  /*5c60*/  ULDC UR18, c[0x0][0x9e4] ;  /* 0x0002790000127ab9 */ /* 0x000fe40000000800 */
[----:B------:R-:W-:-:S11]  /*5c70*/  UISETP.NE.AND UP0, UPT, UR18, 0x1, UPT ;  /* 0x000000011200788c */ /* 0x000fd6000bf05270 */
[----:B------:R-:W-:Y:S02]  /*5c80*/  @UP0 ULDC.64 UR6, c[0x0][0x9e8] ;  /* 0x00027a0000060ab9 */ /* 0x000fe40000000a00 */
[----:B------:R-:W-:-:S04]  /*5c90*/  UIMAD.WIDE.U32 UR10, UR15, UR6, URZ ;  /* 0x000000060f0a72a5 */ /* 0x000fc8000f8e003f */
[----:B------:R-:W-:-:S12]  /*5ca0*/  @UP0 USHF.R.U32.HI UR15, URZ, UR7, UR11 ;  /* 0x000000073f0f0299 */ /* 0x000fd8000801160b */
.L_x_5193:
[----:B------:R-:W-:-:S04]  /*5cb0*/  UIMAD UR15, UR15, UR18, UR18 ;  /* 0x000000120f0f72a4 */ /* 0x000fc8000f8e0212 */
[----:B------:R-:W-:-:S04]  /*5cc0*/  UISETP.LT.AND UP0, UPT, UR14, UR15, UPT ;  /* 0x0000000f0e00728c */ /* 0x000fc8000bf01270 */
[----:B------:R-:W-:-:S12]  /*5cd0*/  USEL UR14, UR14, UR15, UP0 ;  /* 0x0000000f0e0e7287 */ /* 0x000fd80008000000 */
.L_x_5191:
[----:B------:R-:W-:Y:S01]  /*5ce0*/  USHF.R.S32.HI UR6, URZ, 0x1f, UR14 ;  /* 0x0000001f3f067899 */ /* 0x000fe2000801140e */
[----:B------:R-:W-:Y:S02]  /*5cf0*/  CS2R R24, SRZ ;  /* 0x0000000000187805 */ /* 0x000fe4000001ff00 */
[----:B------:R-:W-:Y:S02]  /*5d00*/  CS2R R26, SRZ ;  /* 0x00000000001a7805 */ /* 0x000fe4000001ff00 */
[----:B------:R-:W-:Y:S01]  /*5d10*/  CS2R R28, SRZ ;  /* 0x00000000001c7805 */ /* 0x000fe2000001ff00 */
        /* <DEDUP_REMOVED lines=103> */
[----:B------:R-:W-:Y:S01]  /*6390*/  ULDC UR30, c[0x0][0x9e4] ;  /* 0x00027900001e7ab9 */ /* 0x000fe20000000800 */
[----:B------:R-:W-:Y:S01]  /*63a0*/  ULDC UR31, c[0x0][0x9dc] ;  /* 0x00027700001f7ab9 */ /* 0x000fe20000000800 */
[----:B------:R-:W-:Y:S01]  /*63b0*/  ULDC UR29, c[0x0][0x988] ;  /* 0x00026200001d7ab9 */ /* 0x000fe20000000800 */
[----:B------:R-:W-:-:S05]  /*63c0*/  ULDC UR32, c[0x0][0x9e0] ;  /* 0x0002780000207ab9 */ /* 0x000fca0000000800 */
.L_x_5213:
[----:B------:R-:W-:Y:S01]  /*63d0*/  ISETP.NE.AND P2, PT, RZ, UR45, PT ;  /* 0x0000002dff007c0c */ /* 0x000fe2000bf45270 */
[----:B------:R-:W-:-:S04]  /*63e0*/  UISETP.NE.AND UP0, UPT, UR34, 0x1, UPT ;  /* 0x000000012200788c */ /* 0x000fc8000bf05270 */
[----:B------:R-:W-:-:S04]  /*63f0*/  USEL UR49, URZ, 0x1, UP0 ;  /* 0x000000013f317887 */ /* 0x000fc80008000000 */
[----:B------:R-:W-:-:S04]  /*6400*/  ULOP3.LUT UR49, UR35, UR49, URZ, 0x3c, !UPT ;  /* 0x0000003123317292 */ /* 0x000fc8000f8e3c3f */
[----:B------:R-:W-:Y:S08]  /*6410*/  @P2 BRA `(.L_x_5195) ;  /* 0x0000000000382947 */ /* 0x000ff00003800000 */
[----:B------:R-:W-:Y:S05]  /*6420*/  @!P0 BRA `(.L_x_5196) ;  /* 0x0000000000048947 */ /* 0x000fea0003800000 */
[----:B------:R-:W-:Y:S01]  /*6430*/  BPT.TRAP 0x1 ;  /* 0x000000040000795c */ /* 0x000fe20000300000 */
.L_x_5196:
        /* <DEDUP_REMOVED lines=9> */
.L_x_5197:
[----:B-1----:R-:W-:Y:S05]  /*64d0*/  @P1 BRA `(.L_x_5195) ;  /* 0x0000000000081947 */ /* 0x002fea0003800000 */
[----:B------:R-:W1:Y:S02]  /*64e0*/  SYNCS.PHASECHK.TRANS64.TRYWAIT P1, [UR6+0x2a830], R7 ;  /* 0x02a83007ff0075a7 */ /* 0x000e640008020146 */
[----:B-1----:R-:W-:Y:S05]  /*64f0*/  @!P1 BRA `(.L_x_5198) ;  /* 0x00000170003c9947 */ /* 0x002fea0003800000 */
.L_x_5195:
[----:B-1----:R-:W1:Y:S01]  /*6500*/  S2R R8, SR_TID.X ;  /* 0x0000000000087919 */ /* 0x002e620000002100 */
[----:B------:R-:W-:Y:S01]  /*6510*/  UIADD3 UR48, UR34, 0x1, URZ ;  /* 0x0000000122307890 */ /* 0x000fe2000fffe03f */
[----:B------:R-:W-:Y:S01]  /*6520*/  UMOV UR27, 0x80000020 ;  /* 0x80000020001b7882 */ /* 0x000fe20000000000 */
[----:B------:R-:W-:Y:S02]  /*6530*/  UMOV UR7, 0x80000020 ;  /* 0x8000002000077882 */ /* 0x000fe40000000000 */
[----:B------:R-:W-:Y:S01]  /*6540*/  UISETP.NE.AND UP0, UPT, UR48, 0x2, UPT ;  /* 0x000000023000788c */ /* 0x000fe2000bf05270 */
[----:B------:R-:W-:Y:S01]  /*6550*/  UMOV UR11, 0x80000020 ;  /* 0x80000020000b7882 */ /* 0x000fe20000000000 */
[----:B------:R-:W-:Y:S02]  /*6560*/  UMOV UR15, 0x80000020 ;  /* 0x80000020000f7882 */ /* 0x000fe40000000000 */
[----:B------:R-:W-:Y:S01]  /*6570*/  USEL UR48, UR48, URZ, UP0 ;  /* 0x0000003f30307287 */ /* 0x000fe20008000000 */
[----:B------:R-:W-:Y:S01]  /*6580*/  UMOV UR19, 0x80000020 ;  /* 0x8000002000137882 */ /* 0x000fe20000000000 */
[----:B------:R-:W-:-:S02]  /*6590*/  UMOV UR23, 0x80000020 ;  /* 0x8000002000177882 */ /* 0x000fc40000000000 */
[----:B------:R-:W-:-:S04]  /*65a0*/  UIMAD UR26, UR48, 0x600, UR28 ;  /* 0x00000600301a78a4 */ /* 0x000fc8000f8e021c */
[----:B------:R-:W-:Y:S02]  /*65b0*/  UIADD3 UR6, UR26, 0x2, URZ ;  /* 0x000000021a067890 */ /* 0x000fe4000fffe03f */
[----:B------:R-:W-:Y:S02]  /*65c0*/  UIADD3 UR10, UR26, 0x200, URZ ;  /* 0x000002001a0a7890 */ /* 0x000fe4000fffe03f */
[----:B------:R-:W-:Y:S02]  /*65d0*/  UIADD3 UR14, UR26, 0x202, URZ ;  /* 0x000002021a0e7890 */ /* 0x000fe4000fffe03f */
[----:B------:R-:W-:Y:S02]  /*65e0*/  UIADD3 UR18, UR26, 0x400, URZ ;  /* 0x000004001a127890 */ /* 0x000fe4000fffe03f */
[----:B------:R-:W-:Y:S01]  /*65f0*/  UIADD3 UR22, UR26, 0x402, URZ ;  /* 0x000004021a167890 */ /* 0x000fe2000fffe03f */
[----:B-1----:R-:W-:-:S05]  /*6600*/  SHF.R.U32.HI R8, RZ, 0x7, R8 ;  /* 0x00000007ff087819 */ /* 0x002fca0000011608 */
[----:B0-----:R-:W-:-:S05]  /*6610*/  VIADD R7, R8, 0x8 ;  /* 0x0000000808077836 */ /* 0x001fca0000000000 */
[----:B------:R0:W-:Y:S06]  /*6620*/  BAR.SYNC.DEFER_BLOCKING R7, 0x100 ;  /* 0x000400070000751d */ /* 0x0001ec0000010000 */
        /* <DEDUP_REMOVED lines=21> */
.L_x_5200:
[----:B------:R-:W-:Y:S01]  /*6780*/  ULEA UR6, UR34, UR36, 0x3 ;  /* 0x0000002422067291 */ /* 0x000fe2000f8e183f */
[----:B------:R-:W-:-:S05]  /*6790*/  IMAD.U32 R7, RZ, RZ, UR35 ;  /* 0x00000023ff077e24 */ /* 0x000fca000f8e00ff */
[----:B------:R-:W-:-:S04]  /*67a0*/  SHF.L.U32 R7, R7, 0x1f, RZ ;  /* 0x0000001f07077819 */ /* 0x000fc800000006ff */
[----:B------:R0:W1:Y:S01]  /*67b0*/  SYNCS.PHASECHK.TRANS64.TRYWAIT P1, [UR6+0x2a850], R7 ;  /* 0x02a85007ff0075a7 */ /* 0x0000620008020146 */
[----:B------:R-:W-:Y:S05]  /*67c0*/  @!P0 BRA `(.L_x_5201) ;  /* 0x0000000000048947 */ /* 0x000fea0003800000 */
[----:B------:R-:W-:Y:S01]  /*67d0*/  BPT.TRAP 0x1 ;  /* 0x000000040000795c */ /* 0x000fe20000300000 */
.L_x_5201:
[----:B-1----:R-:W-:Y:S05]  /*67e0*/  @P1 BRA `(.L_x_5199) ;  /* 0x0000000000081947 */ /* 0x002fea0003800000 */
[----:B------:R-:W1:Y:S02]  /*67f0*/  SYNCS.PHASECHK.TRANS64.TRYWAIT P1, [UR6+0x2a850], R7 ;  /* 0x02a85007ff0075a7 */ /* 0x000e640008020146 */
[----:B-1----:R-:W-:Y:S05]  /*6800*/  @!P1 BRA `(.L_x_5202) ;  /* 0x0000016c00909947 */ /* 0x002fea0003800000 */
.L_x_5199:
[----:B------:R-:W-:Y:S01]  /*6810*/  UIADD3 UR6, UR36, 0x400, URZ ;  /* 0x0000040024067890 */ /* 0x000fe2000fffe03f */
[----:B------:R-:W-:Y:S01]  /*6820*/  WARPGROUP.ARRIVE ;  /* 0x00000000000079c5 */ /* 0x000fe20000000000 */
[----:B------:R-:W-:-:S05]  /*6830*/  UMOV UR7, 0x40000040 ;  /* 0x4000004000077882 */ /* 0x000fca0000000000 */
[----:B-1----:R-:W1:Y:S01]  /*6840*/  S2R R8, SR_TID.X ;  /* 0x0000000000087919 */ /* 0x002e620000002100 */
        /* <DEDUP_REMOVED lines=8> */
[----:B-1----:R-:W-:-:S04]  /*68d0*/  SHF.R.U32.HI R8, RZ, 0x7, R8 ;  /* 0x00000007ff087819 */ /* 0x002fc80000011608 */
[----:B0-----:R-:W-:Y:S01]  /*68e0*/  IADD3 R7, -R8, 0xb, RZ ;  /* 0x0000000b08077810 */ /* 0x001fe20007ffe1ff */
[----:B------:R-:W-:Y:S02]  /*68f0*/  WARPGROUP.DEPBAR.LE gsb0, 0x0 ;  /* 0x00008000000079c5 */ /* 0x000fe40000010000 */
[----:B------:R-:W-:-:S10]  /*6900*/  WARPGROUP.ARRIVE ;  /* 0x00000000000079c5 */ /* 0x000fd40000000000 */
        /* <DEDUP_REMOVED lines=15> */
.L_x_5203:
[----:B------:R-:W-:Y:S01]  /*6a00*/  UISETP.NE.AND UP1, UPT, UR54, URZ, UPT ;  /* 0x0000003f3600728c */ /* 0x000fe2000bf25270 */
[C---:B------:R-:W-:Y:S01]  /*6a10*/  FMUL.FTZ R14, R0.reuse, R127 ;  /* 0x0000007f000e7220 */ /* 0x040fe20000410000 */
[C---:B------:R-:W-:Y:S01]  /*6a20*/  FMUL.FTZ R127, R0.reuse, R138 ;  /* 0x0000008a007f7220 */ /* 0x040fe20000410000 */
[C---:B------:R-:W-:Y:S01]  /*6a30*/  FMUL.FTZ R138, R0.reuse, R145 ;  /* 0x00000091008a7220 */ /* 0x040fe20000410000 */
[C---:B------:R-:W-:Y:S01]  /*6a40*/  FMUL.FTZ R145, R0.reuse, R152 ;  /* 0x0000009800917220 */ /* 0x040fe20000410000 */
[C---:B------:R-:W-:Y:S01]  /*6a50*/  FMUL.FTZ R152, R0.reuse, R163 ;  /* 0x000000a300987220 */ /* 0x040fe20000410000 */
[----:B------:R-:W-:Y:S01]  /*6a60*/  PLOP3.LUT P1, PT, PT, PT, UP1, 0x80, 0x0 ;  /* 0x000000000000781c */ /* 0x000fe20003f2f018 */
[----:B------:R-:W-:Y:S01]  /*6a70*/  FMUL.FTZ R163, R0, R174 ;  /* 0x000000ae00a37220 */ /* 0x000fe20000410000 */
[----:B------:R-:W-:Y:S01]  /*6a80*/  PLOP3.LUT P2, PT, PT, PT, UP1, 0x80, 0x0 ;  /* 0x000000000000781c */ /* 0x000fe20003f4f018 */
[----:B------:R-:W-:Y:S02]  /*6a90*/  VIADD R174, R18, UR41 ;  /* 0x0000002912ae7c36 */ /* 0x000fe40008000000 */
[C---:B------:R-:W-:Y:S01]  /*6aa0*/  FMUL.FTZ R15, R0.reuse, R128 ;  /* 0x00000080000f7220 */ /* 0x040fe20000410000 */
[----:B------:R-:W-:Y:S01]  /*6ab0*/  @UP1 ULDC UR6, c[0x0][0x44c] ;  /* 0x0001130000061ab9 */ /* 0x000fe20000000800 */
[C---:B------:R-:W-:Y:S01]  /*6ac0*/  FMUL.FTZ R128, R0.reuse, R139 ;  /* 0x0000008b00807220 */ /* 0x040fe20000410000 */
[C---:B------:R-:W-:Y:S01]  /*6ad0*/  FMUL.FTZ R139, R0.reuse, R150 ;  /* 0x00000096008b7220 */ /* 0x040fe20000410000 */
[C---:B------:R-:W-:Y:S01]  /*6ae0*/  FMUL.FTZ R150, R0.reuse, R157 ;  /* 0x0000009d00967220 */ /* 0x040fe20000410000 */
[C---:B------:R-:W-:Y:S01]  /*6af0*/  FMUL.FTZ R157, R0.reuse, R164 ;  /* 0x000000a4009d7220 */ /* 0x040fe20000410000 */
[C---:B------:R-:W-:Y:S01]  /*6b00*/  FMUL.FTZ R164, R0.reuse, R175 ;  /* 0x000000af00a47220 */ /* 0x040fe20000410000 */
[C---:B0-----:R-:W-:Y:S01]  /*6b10*/  FMUL.FTZ R7, R0.reuse, R120 ;  /* 0x0000007800077220 */ /* 0x041fe20000410000 */
[----:B------:R-:W-:Y:S01]  /*6b20*/  FMUL.FTZ R8, R0, R121 ;  /* 0x0000007900087220 */ /* 0x000fe20000410000 */
[----:B------:R-:W-:Y:S01]  /*6b30*/  @P1 IMAD.HI.U32 R20, R174, UR6, RZ ;  /* 0x00000006ae141c27 */ /* 0x000fe2000f8e00ff */
[----:B------:R-:W-:-:S03]  /*6b40*/  @UP1 ULDC UR6, c[0x0][0x450] ;  /* 0x0001140000061ab9 */ /* 0x000fc60000000800 */
[C---:B------:R-:W-:Y:S01]  /*6b50*/  FMUL.FTZ R11, R0.reuse, R124 ;  /* 0x0000007c000b7220 */ /* 0x040fe20000410000 */
[C---:B------:R-:W-:Y:S01]  /*6b60*/  FMUL.FTZ R12, R0.reuse, R125 ;  /* 0x0000007d000c7220 */ /* 0x040fe20000410000 */
[C---:B------:R-:W-:Y:S01]  /*6b70*/  FMUL.FTZ R175, R0.reuse, R181 ;  /* 0x000000b500af7220 */ /* 0x040fe20000410000 */
[----:B------:R-:W-:Y:S01]  /*6b80*/  @P2 SHF.R.U32.HI R174, RZ, UR6, R20 ;  /* 0x00000006ffae2c19 */ /* 0x000fe20008011614 */
        /* <DEDUP_REMOVED lines=45> */
[----:B------:R-:W-:Y:S01]  /*6e60*/  FMUL.FTZ R169, R0, R176 ;  /* 0x000000b000a97220 */ /* 0x000fe20000410000 */
[----:B------:R-:W-:-:S02]  /*6e70*/  IMAD.SHL.U32 R170, R6, 0x80, RZ ;  /* 0x0000008006aa7824 */ /* 0x000fc400078e00ff */
[C---:B------:R-:W-:Y:S01]  /*6e80*/  FMUL.FTZ R171, R0.reuse, R177 ;  /* 0x000000b100ab7220 */ /* 0x040fe20000410000 */
[C---:B------:R-:W-:Y:S01]  /*6e90*/  FMUL.FTZ R167, R0.reuse, R178 ;  /* 0x000000b200a77220 */ /* 0x040fe20000410000 */
[C---:B------:R-:W-:Y:S01]  /*6ea0*/  FMUL.FTZ R168, R0.reuse, R179 ;  /* 0x000000b300a87220 */ /* 0x040fe20000410000 */
[C---:B------:R-:W-:Y:S01]  /*6eb0*/  FMUL.FTZ R176, R0.reuse, R180 ;  /* 0x000000b400b07220 */ /* 0x040fe20000410000 */
[C---:B------:R-:W-:Y:S01]  /*6ec0*/  FMUL.FTZ R172, R0.reuse, R182 ;  /* 0x000000b600ac7220 */ /* 0x040fe20000410000 */
[----:B------:R-:W-:Y:S01]  /*6ed0*/  FMUL.FTZ R173, R0, R183 ;  /* 0x000000b700ad7220 */ /* 0x000fe20000410000 */
[----:B------:R-:W-:Y:S01]  /*6ee0*/  IMAD.U32 R21, RZ, RZ, UR47 ;  /* 0x0000002fff157e24 */ /* 0x000fe2000f8e00ff */
[----:B------:R-:W-:Y:S01]  /*6ef0*/  PLOP3.LUT P1, PT, PT, PT, UP0, 0x40, 0x0 ;  /* 0x000000000000781c */ /* 0x000fe20003f2e808 */
[----:B------:R-:W1:Y:S01]  /*6f00*/  MUFU.TANH R7, R7 ;  /* 0x0000000700077308 */ /* 0x000e620000002400 */
[----:B------:R-:W-:Y:S01]  /*6f10*/  IADD3 R178, -R17, 0x1, -R170 ;  /* 0x0000000111b27810 */ /* 0x000fe20007ffe9aa */
[----:B------:R-:W-:Y:S01]  /*6f20*/  SYNCS.ARRIVE.TRANS64.RED.A1T0 RZ, [UR6], RZ ;  /* 0x000000ffffff79a7 */ /* 0x000fe20008100406 */
[----:B------:R-:W-:-:S02]  /*6f30*/  ULOP3.LUT UR6, URZ, UR31, URZ, 0x33, !UPT ;  /* 0x0000001f3f067292 */ /* 0x000fc4000f8e333f */
[----:B------:R-:W-:-:S03]  /*6f40*/  IADD3 R178, -R21, UR40, R178 ;  /* 0x0000002815b27c10 */ /* 0x000fc6000fffe1b2 */
[----:B------:R-:W2:Y:S02]  /*6f50*/  MUFU.TANH R8, R8 ;  /* 0x0000000800087308 */ /* 0x000ea40000002400 */
[C---:B------:R-:W-:Y:S02]  /*6f60*/  VIADD R177, R178.reuse, UR32 ;  /* 0x00000020b2b17c36 */ /* 0x040fe40008000000 */
        /* <DEDUP_REMOVED lines=79> */
.L_x_5206:
[----:B------:R-:W-:-:S05]  /*7460*/  IMAD.U32 R182, RZ, RZ, UR30 ;  /* 0x0000001effb67e24 */ /* 0x000fca000f8e00ff */
[----:B------:R-:W-:-:S13]  /*7470*/  ISETP.NE.AND P1, PT, R182, 0x1, PT ;  /* 0x00000001b600780c */ /* 0x000fda0003f25270 */
[----:B------:R-:W1:Y:S02]  /*7480*/  @P1 LDC.64 R20, c[0x0][0x9e8] ;  /* 0x00027a00ff141b82 */ /* 0x000e640000000a00 */
[----:B-1----:R-:W-:-:S05]  /*7490*/  @P1 IMAD.HI.U32 R20, R181, R20, RZ ;  /* 0x00000014b5141227 */ /* 0x002fca00078e00ff */
[----:B------:R-:W-:-:S07]  /*74a0*/  @P1 SHF.R.U32.HI R181, RZ, R21, R20 ;  /* 0x00000015ffb51219 */ /* 0x000fce0000011614 */
.L_x_5207:
[----:B------:R-:W-:Y:S05]  /*74b0*/  BSYNC B0 ;  /* 0x0000000000007941 */ /* 0x000fea0003800000 */
.L_x_5205:
[----:B------:R-:W-:-:S04]  /*74c0*/  IMAD R181, R181, R182, -R170 ;  /* 0x000000b6b5b57224 */ /* 0x000fc800078e0aaa */
[----:B------:R-:W-:-:S05]  /*74d0*/  IMAD.IADD R181, R181, 0x1, -R17 ;  /* 0x00000001b5b57824 */ /* 0x000fca00078e0a11 */
[----:B------:R-:W-:Y:S02]  /*74e0*/  VIMNMX R180, R180, R181, !PT ;  /* 0x000000b5b4b47248 */ /* 0x000fe40007fe0100 */
[----:B------:R-:W-:-:S07]  /*74f0*/  VIADDMNMX R179, R181, R182, R179, PT ;  /* 0x000000b6b5b37246 */ /* 0x000fce00038001b3 */
.L_x_5204:
[----:B------:R-:W-:Y:S01]  /*7500*/  ISETP.GT.AND P1, PT, R6, -0x1, PT ;  /* 0xffffffff0600780c */ /* 0x000fe20003f24270 */
[----:B------:R-:W1:Y:S01]  /*7510*/  SHFL.IDX PT, R174, R174, 0x1, 0x1c1f ;  /* 0x003c1f00aeae7f89 */ /* 0x000e6200000e0000 */
[----:B------:R-:W-:Y:S02]  /*7520*/  UISETP.NE.AND UP0, UPT, UR53, URZ, UPT ;  /* 0x0000003f3500728c */ /* 0x000fe4000bf05270 */
[C---:B------:R-:W-:Y:S02]  /*7530*/  ISETP.GT.AND P3, PT, R180.reuse, 0x8, P1 ;  /* 0x00000008b400780c */ /* 0x040fe40000f64270 */
[C---:B------:R-:W-:Y:S02]  /*7540*/  ISETP.GT.AND P6, PT, R180.reuse, RZ, P1 ;  /* 0x000000ffb400720c */ /* 0x040fe40000fc4270 */
[----:B------:R-:W-:Y:S02]  /*7550*/  ISETP.LT.OR P3, PT, R179, 0x9, P3 ;  /* 0x00000009b300780c */ /* 0x000fe40001f61670 */
[----:B------:R-:W-:-:S02]  /*7560*/  ISETP.GT.AND P2, PT, R180, 0x1, P1 ;  /* 0x00000001b400780c */ /* 0x000fc40000f44270 */
[----:B------:R-:W-:Y:S02]  /*7570*/  FSEL R11, R11, -INF , !P3 ;  /* 0xff8000000b0b7808 */ /* 0x000fe40005800000 */
[----:B------:R-:W-:Y:S02]  /*7580*/  ISETP.GT.AND P3, PT, R180, 0x19, P1 ;  /* 0x00000019b400780c */ /* 0x000fe40000f64270 */
[C---:B------:R-:W-:Y:S02]  /*7590*/  ISETP.LT.OR P6, PT, R179.reuse, 0x1, P6 ;  /* 0x00000001b300780c */ /* 0x040fe400037c1670 */
[C---:B------:R-:W-:Y:S02]  /*75a0*/  ISETP.LT.OR P2, PT, R179.reuse, 0x2, P2 ;  /* 0x00000002b300780c */ /* 0x040fe40001741670 */
[----:B------:R-:W-:Y:S02]  /*75b0*/  ISETP.LT.OR P3, PT, R179, 0x1a, P3 ;  /* 0x0000001ab300780c */ /* 0x000fe40001f61670 */
[----:B------:R-:W-:-:S02]  /*75c0*/  FSEL R7, R7, -INF , !P6 ;  /* 0xff80000007077808 */ /* 0x000fc40007000000 */
[----:B------:R-:W-:Y:S01]  /*75d0*/  FSEL R8, R8, -INF , !P2 ;  /* 0xff80000008087808 */ /* 0x000fe20005000000 */
[--C-:B-1----:R-:W-:Y:S01]  /*75e0*/  IMAD.IADD R177, R177, 0x1, R174.reuse ;  /* 0x00000001b1b17824 */ /* 0x102fe200078e02ae */
[----:B------:R-:W-:Y:S01]  /*75f0*/  ISETP.GT.AND P5, PT, R180, 0x9, P1 ;  /* 0x00000009b400780c */ /* 0x000fe20000fa4270 */
[----:B------:R-:W-:Y:S01]  /*7600*/  IMAD.IADD R178, R178, 0x1, R174 ;  /* 0x00000001b2b27824 */ /* 0x000fe200078e02ae */
[C---:B------:R-:W-:Y:S02]  /*7610*/  ISETP.GT.AND P4, PT, R180.reuse, 0x10, P1 ;  /* 0x00000010b400780c */ /* 0x040fe40000f84270 */
[C---:B------:R-:W-:Y:S02]  /*7620*/  ISETP.GT.AND P6, PT, R180.reuse, 0x11, P1 ;  /* 0x00000011b400780c */ /* 0x040fe40000fc4270 */
[----:B------:R-:W-:Y:S02]  /*7630*/  ISETP.GT.AND P2, PT, R180, 0x18, P1 ;  /* 0x00000018b400780c */ /* 0x000fe40000f44270 */
[----:B0-----:R-:W-:-:S02]  /*7640*/  FSEL R124, R124, -INF , !P3 ;  /* 0xff8000007c7c7808 */ /* 0x001fc40005800000 */
        /* <DEDUP_REMOVED lines=23> */
[----:B------:R-:W-:-:S02]  /*77c0*/  FSEL R133, R133, -INF , !P6 ;  /* 0xff80000085857808 */ /* 0x000fc40007000000 */
[----:B------:R-:W-:Y:S02]  /*77d0*/  FSEL R134, R134, -INF , !P2 ;  /* 0xff80000086867808 */ /* 0x000fe40005000000 */
[C---:B------:R-:W-:Y:S02]  /*77e0*/  ISETP.GT.AND P5, PT, R180.reuse, 0x31, P1 ;  /* 0x00000031b400780c */ /* 0x040fe40000fa4270 */
[C---:B------:R-:W-:Y:S02]  /*77f0*/  ISETP.GT.AND P4, PT, R180.reuse, 0x38, P1 ;  /* 0x00000038b400780c */ /* 0x040fe40000f84270 */
        /* <DEDUP_REMOVED lines=33> */
[----:B------:R-:W-:Y:S02]  /*7a10*/  PLOP3.LUT P3, PT, PT, PT, UP0, 0x40, 0x0 ;  /* 0x000000000000781c */ /* 0x000fe40003f6e808 */
        /* <DEDUP_REMOVED lines=8> */
[C---:B------:R-:W-:Y:S02]  /*7aa0*/  ISETP.GT.AND P5, PT, R180.reuse, 0x70, P1 ;  /* 0x00000070b400780c */ /* 0x040fe40000fa4270 */
[C---:B------:R-:W-:Y:S02]  /*7ab0*/  ISETP.GT.AND P4, PT, R180.reuse, 0x71, P1 ;  /* 0x00000071b400780c */ /* 0x040fe40000f84270 */
        /* <DEDUP_REMOVED lines=24> */
.L_x_5210:
[----:B------:R-:W-:-:S05]  /*7c40*/  IMAD.U32 R179, RZ, RZ, UR30 ;  /* 0x0000001effb37e24 */ /* 0x000fca000f8e00ff */
[----:B------:R-:W-:-:S13]  /*7c50*/  ISETP.NE.AND P2, PT, R179, 0x1, PT ;  /* 0x00000001b300780c */ /* 0x000fda0003f45270 */
[----:B------:R-:W0:Y:S02]  /*7c60*/  @P2 LDC.64 R20, c[0x0][0x9e8] ;  /* 0x00027a00ff142b82 */ /* 0x000e240000000a00 */
[----:B0-----:R-:W-:-:S05]  /*7c70*/  @P2 IMAD.HI.U32 R20, R174, R20, RZ ;  /* 0x00000014ae142227 */ /* 0x001fca00078e00ff */
[----:B------:R-:W-:-:S07]  /*7c80*/  @P2 SHF.R.U32.HI R174, RZ, R21, R20 ;  /* 0x00000015ffae2219 */ /* 0x000fce0000011614 */
.L_x_5211:
[----:B------:R-:W-:Y:S05]  /*7c90*/  BSYNC B0 ;  /* 0x0000000000007941 */ /* 0x000fea0003800000 */
.L_x_5209:
[----:B------:R-:W-:-:S04]  /*7ca0*/  IMAD R170, R174, R179, -R170 ;  /* 0x000000b3aeaa7224 */ /* 0x000fc800078e0aaa */
[----:B------:R-:W-:-:S05]  /*7cb0*/  IMAD.IADD R170, R170, 0x1, -R17 ;  /* 0x00000001aaaa7824 */ /* 0x000fca00078e0a11 */
[----:B------:R-:W-:Y:S02]  /*7cc0*/  VIMNMX R178, R178, R170, !PT ;  /* 0x000000aab2b27248 */ /* 0x000fe40007fe0100 */
[----:B------:R-:W-:-:S07]  /*7cd0*/  VIADDMNMX R177, R170, R179, R177, PT ;  /* 0x000000b3aab17246 */ /* 0x000fce00038001b1 */
.L_x_5208:
[----:B------:R-:W-:Y:S02]  /*7ce0*/  ISETP.GT.AND P4, PT, R178, 0x1, P1 ;  /* 0x00000001b200780c */ /* 0x000fe40000f84270 */
[----:B------:R-:W-:Y:S02]  /*7cf0*/  FMNMX.FTZ R21, R7, R5, !PT ;  /* 0x0000000507157209 */ /* 0x000fe40007810000 */
[----:B------:R-:W-:Y:S02]  /*7d00*/  ISETP.LT.OR P4, PT, R177, 0x2, P4 ;  /* 0x00000002b100780c */ /* 0x000fe40002781670 */
[----:B------:R-:W-:Y:S02]  /*7d10*/  LOP3.LUT R16, R16, 0xf7ffffff, RZ, 0xc0, !PT ;  /* 0xf7ffffff10107812 */ /* 0x000fe400078ec0ff */
[----:B------:R-:W-:Y:S02]  /*7d20*/  FSEL R20, R10, -INF , !P4 ;  /* 0xff8000000a147808 */ /* 0x000fe40006000000 */
[----:B------:R-:W-:-:S02]  /*7d30*/  FMNMX.FTZ R10, R8, R21, !PT ;  /* 0x00000015080a7209 */ /* 0x000fc40007810000 */
[----:B------:R-:W-:Y:S02]  /*7d40*/  @P0 LOP3.LUT R16, R16, 0x8000000, RZ, 0xfc, !PT ;  /* 0x0800000010100812 */ /* 0x000fe400078efcff */
[----:B------:R-:W-:Y:S02]  /*7d50*/  FMNMX.FTZ R21, R11, R10, !PT ;  /* 0x0000000a0b157209 */ /* 0x000fe40007810000 */
[----:B------:R-:W-:Y:S02]  /*7d60*/  ISETP.GT.AND P0, PT, R178, 0x59, P1 ;  /* 0x00000059b200780c */ /* 0x000fe40000f04270 */
[----:B------:R-:W-:Y:S02]  /*7d70*/  FMNMX.FTZ R10, R12, R21, !PT ;  /* 0x000000150c0a7209 */ /* 0x000fe40007810000 */
[----:B------:R-:W-:Y:S02]  /*7d80*/  ISETP.GT.AND P5, PT, R178, 0x8, P1 ;  /* 0x00000008b200780c */ /* 0x000fe40000fa4270 */
[----:B------:R-:W-:-:S02]  /*7d90*/  FMNMX.FTZ R21, R15, R10, !PT ;  /* 0x0000000a0f157209 */ /* 0x000fc40007810000 */
[----:B------:R-:W-:Y:S02]  /*7da0*/  LOP3.LUT R16, R16, 0xbfffffff, RZ, 0xc0, !PT ;  /* 0xbfffffff10107812 */ /* 0x000fe400078ec0ff */
[----:B------:R-:W-:Y:S02]  /*7db0*/  FMNMX.FTZ R10, R120, R21, !PT ;  /* 0x00000015780a7209 */ /* 0x000fe40007810000 */
[----:B------:R-:W-:Y:S02]  /*7dc0*/  ISETP.LT.OR P5, PT, R177, 0x9, P5 ;  /* 0x00000009b100780c */ /* 0x000fe40002fa1670 */
[----:B------:R-:W-:Y:S02]  /*7dd0*/  FMNMX.FTZ R21, R123, R10, !PT ;  /* 0x0000000a7b157209 */ /* 0x000fe40007810000 */
[----:B------:R-:W-:Y:S02]  /*7de0*/  @P0 LOP3.LUT R16, R16, 0x40000000, RZ, 0xfc, !PT ;  /* 0x4000000010100812 */ /* 0x000fe400078efcff */
[----:B------:R-:W-:-:S02]  /*7df0*/  FMNMX.FTZ R10, R124, R21, !PT ;  /* 0x000000157c0a7209 */ /* 0x000fc40007810000 */
[----:B------:R-:W-:Y:S02]  /*7e00*/  ISETP.GT.AND P0, PT, R178, 0x71, P1 ;  /* 0x00000071b200780c */ /* 0x000fe40000f04270 */
[----:B------:R-:W-:Y:S02]  /*7e10*/  FMNMX.FTZ R21, R129, R10, !PT ;  /* 0x0000000a81157209 */ /* 0x000fe40007810000 */
[----:B------:R-:W-:Y:S02]  /*7e20*/  FSEL R13, R13, -INF , !P5 ;  /* 0xff8000000d0d7808 */ /* 0x000fe40006800000 */
[----:B------:R-:W-:Y:S02]  /*7e30*/  FMNMX.FTZ R10, R130, R21, !PT ;  /* 0x00000015820a7209 */ /* 0x000fe40007810000 */
[----:B------:R-:W-:Y:S02]  /*7e40*/  ISETP.GT.AND P6, PT, R178, 0x9, P1 ;  /* 0x00000009b200780c */ /* 0x000fe40000fc4270 */
[----:B------:R-:W-:-:S02]  /*7e50*/  FMNMX.FTZ R21, R133, R10, !PT ;  /* 0x0000000a85157209 */ /* 0x000fc40007810000 */
[----:B------:R-:W-:Y:S02]  /*7e60*/  ISETP.GT.AND P2, PT, R178, 0x10, P1 ;  /* 0x00000010b200780c */ /* 0x000fe40000f44270 */
[----:B------:R-:W-:Y:S02]  /*7e70*/  FMNMX.FTZ R10, R134, R21, !PT ;  /* 0x00000015860a7209 */ /* 0x000fe40007810000 */
[C---:B------:R-:W-:Y:S02]  /*7e80*/  ISETP.GT.AND P3, PT, R178.reuse, 0x11, P1 ;  /* 0x00000011b200780c */ /* 0x040fe40000f64270 */
[----:B------:R-:W-:Y:S02]  /*7e90*/  FMNMX.FTZ R21, R137, R10, !PT ;  /* 0x0000000a89157209 */ /* 0x000fe40007810000 */
[----:B------:R-:W-:Y:S02]  /*7ea0*/  ISETP.GT.AND P4, PT, R178, 0x18, P1 ;  /* 0x00000018b200780c */ /* 0x000fe40000f84270 */
[----:B------:R-:W-:-:S02]  /*7eb0*/  FMNMX.FTZ R10, R138, R21, !PT ;  /* 0x000000158a0a7209 */ /* 0x000fc40007810000 */
[----:B------:R-:W-:Y:S02]  /*7ec0*/  ISETP.GT.AND P5, PT, R178, 0x19, P1 ;  /* 0x00000019b200780c */ /* 0x000fe40000fa4270 */
[----:B------:R-:W-:Y:S02]  /*7ed0*/  FMNMX.FTZ R21, R141, R10, !PT ;  /* 0x0000000a8d157209 */ /* 0x000fe40007810000 */
[C---:B------:R-:W-:Y:S02]  /*7ee0*/  ISETP.LT.OR P6, PT, R177.reuse, 0xa, P6 ;  /* 0x0000000ab100780c */ /* 0x040fe400037c1670 */
[C---:B------:R-:W-:Y:S02]  /*7ef0*/  ISETP.LT.OR P2, PT, R177.reuse, 0x11, P2 ;  /* 0x00000011b100780c */ /* 0x040fe40001741670 */
[C---:B------:R-:W-:Y:S02]  /*7f00*/  ISETP.LT.OR P3, PT, R177.reuse, 0x12, P3 ;  /* 0x00000012b100780c */ /* 0x040fe40001f61670 */
[----:B------:R-:W-:-:S02]  /*7f10*/  ISETP.LT.OR P4, PT, R177, 0x19, P4 ;  /* 0x00000019b100780c */ /* 0x000fc40002781670 */
[----:B------:R-:W-:Y:S02]  /*7f20*/  ISETP.LT.OR P5, PT, R177, 0x1a, P5 ;  /* 0x0000001ab100780c */ /* 0x000fe40002fa1670 */
[----:B------:R-:W-:Y:S02]  /*7f30*/  FMNMX.FTZ R10, R142, R21, !PT ;  /* 0x000000158e0a7209 */ /* 0x000fe40007810000 */
[----:B------:R-:W-:Y:S02]  /*7f40*/  LOP3.LUT R16, R16, 0xfffffffd, RZ, 0xc0, !PT ;  /* 0xfffffffd10107812 */ /* 0x000fe400078ec0ff */
[----:B------:R-:W-:Y:S02]  /*7f50*/  FSEL R14, R14, -INF , !P6 ;  /* 0xff8000000e0e7808 */ /* 0x000fe40007000000 */
        /* <DEDUP_REMOVED lines=8> */
[----:B------:R-:W-:Y:S02]  /*7fe0*/  ISETP.GT.AND P5, PT, R178, 0x30, P1 ;  /* 0x00000030b200780c */ /* 0x000fe40000fa4270 */
[----:B------:R-:W-:Y:S02]  /*7ff0*/  FMNMX.FTZ R21, R145, R10, !PT ;  /* 0x0000000a91157209 */ /* 0x000fe40007810000 */
[----:B------:R-:W-:Y:S02]  /*8000*/  @P0 LOP3.LUT R16, R16, 0x2, RZ, 0xfc, !PT ;  /* 0x0000000210100812 */ /* 0x000fe400078efcff */
[----:B------:R-:W-:Y:S02]  /*8010*/  ISETP.GT.AND P0, PT, R178, 0x78, P1 ;  /* 0x00000078b200780c */ /* 0x000fe40000f04270 */
[C---:B------:R-:W-:Y:S02]  /*8020*/  ISETP.LT.OR P6, PT, R177.reuse, 0x21, P6 ;  /* 0x00000021b100780c */ /* 0x040fe400037c1670 */
[----:B------:R-:W-:-:S02]  /*8030*/  ISETP.LT.OR P2, PT, R177, 0x22, P2 ;  /* 0x00000022b100780c */ /* 0x000fc40001741670 */
[C---:B------:R-:W-:Y:S02]  /*8040*/  ISETP.LT.OR P3, PT, R177.reuse, 0x29, P3 ;  /* 0x00000029b100780c */ /* 0x040fe40001f61670 */
[C---:B------:R-:W-:Y:S02]  /*8050*/  ISETP.LT.OR P4, PT, R177.reuse, 0x2a, P4 ;  /* 0x0000002ab100780c */ /* 0x040fe40002781670 */
[----:B------:R-:W-:Y:S02]  /*8060*/  ISETP.LT.OR P5, PT, R177, 0x31, P5 ;  /* 0x00000031b100780c */ /* 0x000fe40002fa1670 */
[----:B------:R-:W-:Y:S02]  /*8070*/  FMNMX.FTZ R10, R146, R21, !PT ;  /* 0x00000015920a7209 */ /* 0x000fe40007810000 */
[----:B------:R-:W-:Y:S02]  /*8080*/  FSEL R127, R127, -INF , !P6 ;  /* 0xff8000007f7f7808 */ /* 0x000fe40007000000 */
[----:B------:R-:W-:-:S02]  /*8090*/  FSEL R128, R128, -INF , !P2 ;  /* 0xff80000080807808 */ /* 0x000fc40005000000 */
[----:B------:R-:W-:Y:S02]  /*80a0*/  FSEL R131, R131, -INF , !P3 ;  /* 0xff80000083837808 */ /* 0x000fe40005800000 */
[----:B------:R-:W-:Y:S02]  /*80b0*/  FSEL R132, R132, -INF , !P4 ;  /* 0xff80000084847808 */ /* 0x000fe40006000000 */
[----:B------:R-:W-:Y:S02]  /*80c0*/  FSEL R135, R135, -INF , !P5 ;  /* 0xff80000087877808 */ /* 0x000fe40006800000 */
[----:B------:R-:W-:Y:S02]  /*80d0*/  FMNMX.FTZ R21, R149, R10, !PT ;  /* 0x0000000a95157209 */ /* 0x000fe40007810000 */
[C---:B------:R-:W-:Y:S02]  /*80e0*/  ISETP.GT.AND P6, PT, R178.reuse, 0x31, P1 ;  /* 0x00000031b200780c */ /* 0x040fe40000fc4270 */
[----:B------:R-:W-:-:S02]  /*80f0*/  ISETP.GT.AND P2, PT, R178, 0x38, P1 ;  /* 0x00000038b200780c */ /* 0x000fc40000f44270 */
[C---:B------:R-:W-:Y:S02]  /*8100*/  ISETP.GT.AND P3, PT, R178.reuse, 0x39, P1 ;  /* 0x00000039b200780c */ /* 0x040fe40000f64270 */
[C---:B------:R-:W-:Y:S02]  /*8110*/  ISETP.GT.AND P4, PT, R178.reuse, 0x40, P1 ;  /* 0x00000040b200780c */ /* 0x040fe40000f84270 */
[----:B------:R-:W-:Y:S02]  /*8120*/  ISETP.GT.AND P5, PT, R178, 0x41, P1 ;  /* 0x00000041b200780c */ /* 0x000fe40000fa4270 */
[----:B------:R-:W-:Y:S02]  /*8130*/  LOP3.LUT R16, R16, 0xfffffff7, RZ, 0xc0, !PT ;  /* 0xfffffff710107812 */ /* 0x000fe400078ec0ff */
[----:B------:R-:W-:Y:S02]  /*8140*/  FMNMX.FTZ R10, R150, R21, !PT ;  /* 0x00000015960a7209 */ /* 0x000fe40007810000 */
[----:B------:R-:W-:-:S02]  /*8150*/  ISETP.LT.OR P6, PT, R177, 0x32, P6 ;  /* 0x00000032b100780c */ /* 0x000fc400037c1670 */
[C---:B------:R-:W-:Y:S02]  /*8160*/  ISETP.LT.OR P2, PT, R177.reuse, 0x39, P2 ;  /* 0x00000039b100780c */ /* 0x040fe40001741670 */
[C---:B------:R-:W-:Y:S02]  /*8170*/  ISETP.LT.OR P3, PT, R177.reuse, 0x3a, P3 ;  /* 0x0000003ab100780c */ /* 0x040fe40001f61670 */
[C---:B------:R-:W-:Y:S02]  /*8180*/  ISETP.LT.OR P4, PT, R177.reuse, 0x41, P4 ;  /* 0x00000041b100780c */ /* 0x040fe40002781670 */
[----:B------:R-:W-:Y:S02]  /*8190*/  ISETP.LT.OR P5, PT, R177, 0x42, P5 ;  /* 0x00000042b100780c */ /* 0x000fe40002fa1670 */
[----:B------:R-:W-:Y:S02]  /*81a0*/  @P0 LOP3.LUT R16, R16, 0x8, RZ, 0xfc, !PT ;  /* 0x0000000810100812 */ /* 0x000fe400078efcff */
[----:B------:R-:W-:-:S02]  /*81b0*/  ISETP.GT.AND P0, PT, R178, RZ, P1 ;  /* 0x000000ffb200720c */ /* 0x000fc40000f04270 */
[----:B------:R-:W-:Y:S02]  /*81c0*/  FMNMX.FTZ R21, R153, R10, !PT ;  /* 0x0000000a99157209 */ /* 0x000fe40007810000 */
[----:B------:R-:W-:Y:S02]  /*81d0*/  FSEL R136, R136, -INF , !P6 ;  /* 0xff80000088887808 */ /* 0x000fe40007000000 */
[----:B------:R-:W-:Y:S02]  /*81e0*/  FSEL R139, R139, -INF , !P2 ;  /* 0xff8000008b8b7808 */ /* 0x000fe40005000000 */
[----:B------:R-:W-:Y:S02]  /*81f0*/  FSEL R140, R140, -INF , !P3 ;  /* 0xff8000008c8c7808 */ /* 0x000fe40005800000 */
[----:B------:R-:W-:Y:S02]  /*8200*/  FSEL R143, R143, -INF , !P4 ;  /* 0xff8000008f8f7808 */ /* 0x000fe40006000000 */
[----:B------:R-:W-:-:S02]  /*8210*/  FSEL R144, R144, -INF , !P5 ;  /* 0xff80000090907808 */ /* 0x000fc40006800000 */
[C---:B------:R-:W-:Y:S02]  /*8220*/  ISETP.GT.AND P6, PT, R178.reuse, 0x48, P1 ;  /* 0x00000048b200780c */ /* 0x040fe40000fc4270 */
[C---:B------:R-:W-:Y:S02]  /*8230*/  ISETP.GT.AND P2, PT, R178.reuse, 0x49, P1 ;  /* 0x00000049b200780c */ /* 0x040fe40000f44270 */
[C---:B------:R-:W-:Y:S02]  /*8240*/  ISETP.GT.AND P3, PT, R178.reuse, 0x50, P1 ;  /* 0x00000050b200780c */ /* 0x040fe40000f64270 */
[C---:B------:R-:W-:Y:S02]  /*8250*/  ISETP.GT.AND P4, PT, R178.reuse, 0x51, P1 ;  /* 0x00000051b200780c */ /* 0x040fe40000f84270 */
[----:B------:R-:W-:Y:S02]  /*8260*/  ISETP.GT.AND P5, PT, R178, 0x58, P1 ;  /* 0x00000058b200780c */ /* 0x000fe40000fa4270 */
[----:B------:R-:W-:-:S02]  /*8270*/  FMNMX.FTZ R10, R154, R21, !PT ;  /* 0x000000159a0a7209 */ /* 0x000fc40007810000 */
[C---:B------:R-:W-:Y:S02]  /*8280*/  ISETP.LT.OR P6, PT, R177.reuse, 0x49, P6 ;  /* 0x00000049b100780c */ /* 0x040fe400037c1670 */
[C---:B------:R-:W-:Y:S02]  /*8290*/  ISETP.LT.OR P2, PT, R177.reuse, 0x4a, P2 ;  /* 0x0000004ab100780c */ /* 0x040fe40001741670 */
[C---:B------:R-:W-:Y:S02]  /*82a0*/  ISETP.LT.OR P3, PT, R177.reuse, 0x51, P3 ;  /* 0x00000051b100780c */ /* 0x040fe40001f61670 */
[C---:B------:R-:W-:Y:S02]  /*82b0*/  ISETP.LT.OR P4, PT, R177.reuse, 0x52, P4 ;  /* 0x00000052b100780c */ /* 0x040fe40002781670 */
[----:B------:R-:W-:Y:S02]  /*82c0*/  ISETP.LT.OR P5, PT, R177, 0x59, P5 ;  /* 0x00000059b100780c */ /* 0x000fe40002fa1670 */
[----:B------:R-:W-:-:S02]  /*82d0*/  FMNMX.FTZ R21, R157, R10, !PT ;  /* 0x0000000a9d157209 */ /* 0x000fc40007810000 */
[----:B------:R-:W-:Y:S02]  /*82e0*/  LOP3.LUT R16, R16, 0xffffff7f, RZ, 0xc0, !PT ;  /* 0xffffff7f10107812 */ /* 0x000fe400078ec0ff */
        /* <DEDUP_REMOVED lines=9> */
[C---:B------:R-:W-:Y:S02]  /*8380*/  ISETP.GT.AND P6, PT, R178.reuse, 0x70, P1 ;  /* 0x00000070b200780c */ /* 0x040fe40000fc4270 */
[----:B------:R-:W-:-:S02]  /*8390*/  ISETP.GT.AND P1, PT, R178, 0x79, P1 ;  /* 0x00000079b200780c */ /* 0x000fc40000f24270 */
[----:B------:R-:W-:Y:S02]  /*83a0*/  FMNMX.FTZ R10, R158, R21, !PT ;  /* 0x000000159e0a7209 */ /* 0x000fe40007810000 */
[----:B------:R-:W-:Y:S02]  /*83b0*/  @P0 LOP3.LUT R16, R16, 0x80, RZ, 0xfc, !PT ;  /* 0x0000008010100812 */ /* 0x000fe400078efcff */
[----:B------:R-:W-:Y:S02]  /*83c0*/  FMNMX.FTZ R21, R161, R10, !PT ;  /* 0x0000000aa1157209 */ /* 0x000fe40007810000 */
[----:B------:R-:W-:Y:S02]  /*83d0*/  LOP3.LUT P0, RZ, R16, 0x40000000, RZ, 0xc0, !PT ;  /* 0x4000000010ff7812 */ /* 0x000fe4000780c0ff */
[----:B------:R-:W-:Y:S02]  /*83e0*/  FMNMX.FTZ R10, R162, R21, !PT ;  /* 0x00000015a20a7209 */ /* 0x000fe40007810000 */
[----:B------:R-:W-:-:S02]  /*83f0*/  LOP3.LUT R16, R16, 0xffffffdf, RZ, 0xc0, !PT ;  /* 0xffffffdf10107812 */ /* 0x000fc400078ec0ff */
[----:B------:R-:W-:Y:S02]  /*8400*/  ISETP.LT.OR P0, PT, R177, 0x5a, P0 ;  /* 0x0000005ab100780c */ /* 0x000fe40000701670 */
[----:B------:R-:W-:Y:S02]  /*8410*/  FMNMX.FTZ R21, R165, R10, !PT ;  /* 0x0000000aa5157209 */ /* 0x000fe40007810000 */
[----:B------:R-:W-:Y:S02]  /*8420*/  @P1 LOP3.LUT R16, R16, 0x20, RZ, 0xfc, !PT ;  /* 0x0000002010101812 */ /* 0x000fe400078efcff */
[----:B------:R-:W-:Y:S02]  /*8430*/  FMNMX.FTZ R10, R166, R21, !PT ;  /* 0x00000015a60a7209 */ /* 0x000fe40007810000 */
[C---:B------:R-:W-:Y:S02]  /*8440*/  LOP3.LUT P1, RZ, R16.reuse, 0x2, RZ, 0xc0, !PT ;  /* 0x0000000210ff7812 */ /* 0x040fe4000782c0ff */
[----:B------:R-:W-:-:S02]  /*8450*/  LOP3.LUT R16, R16, 0xfffffeff, RZ, 0xc0, !PT ;  /* 0xfffffeff10107812 */ /* 0x000fc400078ec0ff */
[----:B------:R-:W-:Y:S02]  /*8460*/  FMNMX.FTZ R10, R169, R10, !PT ;  /* 0x0000000aa90a7209 */ /* 0x000fe40007810000 */
[----:B------:R-:W-:Y:S02]  /*8470*/  @P0 LOP3.LUT R16, R16, 0x100, RZ, 0xfc, !PT ;  /* 0x0000010010100812 */ /* 0x000fe400078efcff */
[----:B------:R-:W-:Y:S02]  /*8480*/  ISETP.LT.OR P0, PT, R177, 0x61, P2 ;  /* 0x00000061b100780c */ /* 0x000fe40001701670 */
[----:B------:R-:W-:Y:S02]  /*8490*/  FMNMX.FTZ R21, R171, R10, !PT ;  /* 0x0000000aab157209 */ /* 0x000fe40007810000 */
[----:B------:R-:W-:Y:S02]  /*84a0*/  LOP3.LUT P2, RZ, R16, 0x8, RZ, 0xc0, !PT ;  /* 0x0000000810ff7812 */ /* 0x000fe4000784c0ff */
[----:B------:R-:W-:-:S02]  /*84b0*/  FMNMX.FTZ R10, R176, R21, !PT ;  /* 0x00000015b00a7209 */ /* 0x000fc40007810000 */
[----:B------:R-:W-:Y:S02]  /*84c0*/  LOP3.LUT R16, R16, 0xffffffbf, RZ, 0xc0, !PT ;  /* 0xffffffbf10107812 */ /* 0x000fe400078ec0ff */
[----:B------:R-:W-:Y:S02]  /*84d0*/  FMNMX.FTZ R21, R175, R10, !PT ;  /* 0x0000000aaf157209 */ /* 0x000fe40007810000 */
[C---:B------:R-:W-:Y:S02]  /*84e0*/  ISETP.LT.OR P6, PT, R177.reuse, 0x71, P6 ;  /* 0x00000071b100780c */ /* 0x040fe400037c1670 */
[----:B------:R-:W-:Y:S01]  /*84f0*/  @P0 LOP3.LUT R16, R16, 0x40, RZ, 0xfc, !PT ;  /* 0x0000004010100812 */ /* 0x000fe200078efcff */
[----:B------:R-:W0:Y:S01]  /*8500*/  SHFL.BFLY PT, R10, R21, 0x2, 0x1f ;  /* 0x0c401f00150a7f89 */ /* 0x000e2200000e0000 */
[----:B------:R-:W-:Y:S02]  /*8510*/  ISETP.LT.OR P0, PT, R177, 0x62, P3 ;  /* 0x00000062b100780c */ /* 0x000fe40001f01670 */
[----:B------:R-:W-:-:S02]  /*8520*/  LOP3.LUT P3, RZ, R16, 0x80, RZ, 0xc0, !PT ;  /* 0x0000008010ff7812 */ /* 0x000fc4000786c0ff */
[----:B------:R-:W-:Y:S02]  /*8530*/  LOP3.LUT R16, R16, 0xffffffef, RZ, 0xc0, !PT ;  /* 0xffffffef10107812 */ /* 0x000fe400078ec0ff */
[C---:B------:R-:W-:Y:S02]  /*8540*/  ISETP.LT.OR P1, PT, R177.reuse, 0x72, P1 ;  /* 0x00000072b100780c */ /* 0x040fe40000f21670 */
[C---:B------:R-:W-:Y:S02]  /*8550*/  ISETP.LT.OR P2, PT, R177.reuse, 0x79, P2 ;  /* 0x00000079b100780c */ /* 0x040fe40001741670 */
[----:B------:R-:W-:Y:S02]  /*8560*/  ISETP.LT.OR P3, PT, R177, 0x1, P3 ;  /* 0x00000001b100780c */ /* 0x000fe40001f61670 */
[----:B------:R-:W-:Y:S02]  /*8570*/  FSEL R167, R167, -INF , !P6 ;  /* 0xff800000a7a77808 */ /* 0x000fe40007000000 */
[----:B------:R-:W-:-:S02]  /*8580*/  @P0 LOP3.LUT R16, R16, 0x10, RZ, 0xfc, !PT ;  /* 0x0000001010100812 */ /* 0x000fc400078efcff */
[C---:B------:R-:W-:Y:S02]  /*8590*/  ISETP.LT.OR P0, PT, R177.reuse, 0x69, P4 ;  /* 0x00000069b100780c */ /* 0x040fe40002701670 */
[C---:B------:R-:W-:Y:S02]  /*85a0*/  LOP3.LUT P4, RZ, R16.reuse, 0x20, RZ, 0xc0, !PT ;  /* 0x0000002010ff7812 */ /* 0x040fe4000788c0ff */
[----:B------:R-:W-:Y:S02]  /*85b0*/  LOP3.LUT R16, R16, 0xfffffffb, RZ, 0xc0, !PT ;  /* 0xfffffffb10107812 */ /* 0x000fe400078ec0ff */
[----:B------:R-:W-:Y:S02]  /*85c0*/  ISETP.LT.OR P4, PT, R177, 0x7a, P4 ;  /* 0x0000007ab100780c */ /* 0x000fe40002781670 */
[----:B0-----:R-:W-:Y:S02]  /*85d0*/  FMNMX.FTZ R174, R21, R10, !PT ;  /* 0x0000000a15ae7209 */ /* 0x001fe40007810000 */
[----:B------:R-:W-:-:S02]  /*85e0*/  FSEL R9, R9, -INF , !P3 ;  /* 0xff80000009097808 */ /* 0x000fc40005800000 */
[----:B------:R-:W-:Y:S02]  /*85f0*/  FSEL R168, R168, -INF , !P1 ;  /* 0xff800000a8a87808 */ /* 0x000fe40004800000 */
[----:B------:R-:W-:Y:S02]  /*8600*/  @P0 LOP3.LUT R16, R16, 0x4, RZ, 0xfc, !PT ;  /* 0x0000000410100812 */ /* 0x000fe400078efcff */
[----:B------:R-:W-:Y:S02]  /*8610*/  ISETP.LT.OR P0, PT, R177, 0x6a, P5 ;  /* 0x0000006ab100780c */ /* 0x000fe40002f01670 */
[----:B------:R-:W0:Y:S01]  /*8620*/  SHFL.BFLY PT, R177, R174, 0x1, 0x1f ;  /* 0x0c201f00aeb17f89 */ /* 0x000e2200000e0000 */
[----:B------:R-:W-:Y:S02]  /*8630*/  FMNMX.FTZ R21, R9, R4, !PT ;  /* 0x0000000409157209 */ /* 0x000fe40007810000 */
[----:B------:R-:W-:Y:S02]  /*8640*/  LOP3.LUT R16, R16, 0xefffffff, RZ, 0xc0, !PT ;  /* 0xefffffff10107812 */ /* 0x000fe400078ec0ff */
[----:B------:R-:W-:-:S02]  /*8650*/  FSEL R172, R172, -INF , !P2 ;  /* 0xff800000acac7808 */ /* 0x000fc40005000000 */
[----:B------:R-:W-:-:S04]  /*8660*/  FSEL R173, R173, -INF , !P4 ;  /* 0xff800000adad7808 */ /* 0x000fc80006000000 */
[----:B------:R-:W-:-:S04]  /*8670*/  @P0 LOP3.LUT R16, R16, 0x10000000, RZ, 0xfc, !PT ;  /* 0x1000000010100812 */ /* 0x000fc800078efcff */
[C---:B------:R-:W-:Y:S02]  /*8680*/  LOP3.LUT P0, RZ, R16.reuse, 0x40, RZ, 0xc0, !PT ;  /* 0x0000004010ff7812 */ /* 0x040fe4000780c0ff */
[----:B------:R-:W-:Y:S02]  /*8690*/  LOP3.LUT R16, R16, 0xdfffffff, RZ, 0xc0, !PT ;  /* 0xdfffffff10107812 */ /* 0x000fe400078ec0ff */
[----:B0-----:R-:W-:Y:S01]  /*86a0*/  FMNMX.FTZ R10, R174, R177, !PT ;  /* 0x000000b1ae0a7209 */ /* 0x001fe20007810000 */
[----:B------:R-:W-:Y:S01]  /*86b0*/  IMAD.U32 R177, RZ, RZ, UR29 ;  /* 0x0000001dffb17e24 */ /* 0x000fe2000f8e00ff */
[----:B------:R-:W-:Y:S02]  /*86c0*/  FMNMX.FTZ R174, R20, R21, !PT ;  /* 0x0000001514ae7209 */ /* 0x000fe40007810000 */
[----:B------:R-:W-:Y:S02]  /*86d0*/  FSETP.NEU.FTZ.AND P5, PT, R10, -INF , PT ;  /* 0xff8000000a00780b */ /* 0x000fe40003fbd000 */
[----:B------:R-:W-:-:S03]  /*86e0*/  FMNMX.FTZ R21, R13, R174, !PT ;  /* 0x000000ae0d157209 */ /* 0x000fc60007810000 */
[----:B------:R-:W-:Y:S02]  /*86f0*/  @P0 LOP3.LUT R16, R16, 0x20000000, RZ, 0xfc, !PT ;  /* 0x2000000010100812 */ /* 0x000fe400078efcff */
[----:B------:R-:W-:Y:S02]  /*8700*/  FMNMX.FTZ R174, R14, R21, !PT ;  /* 0x000000150eae7209 */ /* 0x000fe40007810000 */
[----:B------:R-:W-:Y:S02]  /*8710*/  FSEL R170, R10, RZ, P5 ;  /* 0x000000ff0aaa7208 */ /* 0x000fe40002800000 */
[----:B------:R-:W-:Y:S02]  /*8720*/  FMNMX.FTZ R21, R121, R174, !PT ;  /* 0x000000ae79157209 */ /* 0x000fe40007810000 */
[----:B------:R-:W-:Y:S01]  /*8730*/  LOP3.LUT P0, RZ, R16, 0x100, RZ, 0xc0, !PT ;  /* 0x0000010010ff7812 */ /* 0x000fe2000780c0ff */
[----:B------:R-:W-:-:S01]  /*8740*/  FADD.FTZ R5, -R170, R5 ;  /* 0x00000005aa057221 */ /* 0x000fc20000010100 */
[----:B------:R-:W-:Y:S01]  /*8750*/  FMNMX.FTZ R174, R122, R21, !PT ;  /* 0x000000157aae7209 */ /* 0x000fe20007810000 */
[----:B------:R-:W-:-:S01]  /*8760*/  FFMA.FTZ R170, R10, R177, -8 ;  /* 0xc10000000aaa7423 */ /* 0x000fc200000100b1 */
[----:B------:R-:W-:Y:S01]  /*8770*/  FSEL R156, R156, -INF , !P0 ;  /* 0xff8000009c9c7808 */ /* 0x000fe20004000000 */
[----:B------:R-:W-:Y:S01]  /*8780*/  FMUL.FTZ R5, R5, UR29 ;  /* 0x0000001d05057c20 */ /* 0x000fe20008410000 */
[----:B------:R-:W-:-:S02]  /*8790*/  FMNMX.FTZ R21, R125, R174, !PT ;  /* 0x000000ae7d157209 */ /* 0x000fc40007810000 */
[----:B------:R-:W-:Y:S02]  /*87a0*/  LOP3.LUT P0, RZ, R16, 0x20000000, RZ, 0xc0, !PT ;  /* 0x2000000010ff7812 */ /* 0x000fe4000780c0ff */
[----:B------:R-:W-:Y:S01]  /*87b0*/  FMNMX.FTZ R174, R126, R21, !PT ;  /* 0x000000157eae7209 */ /* 0x000fe20007810000 */
[----:B------:R-:W-:Y:S01]  /*87c0*/  MUFU.EX2 R5, R5 ;  /* 0x0000000500057308 */ /* 0x000fe20000000800 */
[----:B------:R-:W-:Y:S02]  /*87d0*/  FSEL R170, R170, RZ, P5 ;  /* 0x000000ffaaaa7208 */ /* 0x000fe40002800000 */
[----:B------:R-:W-:Y:S02]  /*87e0*/  FMNMX.FTZ R21, R127, R174, !PT ;  /* 0x000000ae7f157209 */ /* 0x000fe40007810000 */
[----:B------:R-:W-:Y:S01]  /*87f0*/  LOP3.LUT P5, RZ, R16, 0x10, RZ, 0xc0, !PT ;  /* 0x0000001010ff7812 */ /* 0x000fe200078ac0ff */
[--C-:B------:R-:W-:Y:S01]  /*8800*/  FFMA.FTZ R7, R7, UR29, -R170.reuse ;  /* 0x0000001d07077c23 */ /* 0x100fe200080108aa */
[----:B------:R-:W-:Y:S01]  /*8810*/  FMNMX.FTZ R174, R128, R21, !PT ;  /* 0x0000001580ae7209 */ /* 0x000fe20007810000 */
[--C-:B------:R-:W-:Y:S01]  /*8820*/  FFMA.FTZ R120, R120, UR29, -R170.reuse ;  /* 0x0000001d78787c23 */ /* 0x100fe200080108aa */
[----:B------:R-:W-:Y:S01]  /*8830*/  FSEL R159, R159, -INF , !P0 ;  /* 0xff8000009f9f7808 */ /* 0x000fe20004000000 */
[--C-:B------:R-:W-:Y:S01]  /*8840*/  FFMA.FTZ R8, R8, UR29, -R170.reuse ;  /* 0x0000001d08087c23 */ /* 0x100fe200080108aa */
[----:B------:R-:W-:Y:S01]  /*8850*/  FMNMX.FTZ R21, R131, R174, !PT ;  /* 0x000000ae83157209 */ /* 0x000fe20007810000 */
[----:B------:R-:W-:Y:S01]  /*8860*/  MUFU.EX2 R180, R120 ;  /* 0x0000007800b47308 */ /* 0x000fe20000000800 */
[----:B------:R-:W-:Y:S01]  /*8870*/  FSEL R160, R160, -INF , !P5 ;  /* 0xff800000a0a07808 */ /* 0x000fe20006800000 */
[--C-:B------:R-:W-:Y:S01]  /*8880*/  FFMA.FTZ R11, R11, UR29, -R170.reuse ;  /* 0x0000001d0b0b7c23 */ /* 0x100fe200080108aa */
[----:B------:R-:W-:Y:S01]  /*8890*/  FMNMX.FTZ R174, R132, R21, !PT ;  /* 0x0000001584ae7209 */ /* 0x000fe20007810000 */
[--C-:B------:R-:W-:Y:S01]  /*88a0*/  FFMA.FTZ R12, R12, UR29, -R170.reuse ;  /* 0x0000001d0c0c7c23 */ /* 0x100fe200080108aa */
[C---:B------:R-:W-:Y:S01]  /*88b0*/  LOP3.LUT P5, RZ, R16.reuse, 0x4, RZ, 0xc0, !PT ;  /* 0x0000000410ff7812 */ /* 0x040fe200078ac0ff */
[--C-:B------:R-:W-:Y:S01]  /*88c0*/  FFMA.FTZ R15, R15, UR29, -R170.reuse ;  /* 0x0000001d0f0f7c23 */ /* 0x100fe200080108aa */
[----:B------:R-:W-:Y:S01]  /*88d0*/  FMNMX.FTZ R21, R135, R174, !PT ;  /* 0x000000ae87157209 */ /* 0x000fe20007810000 */
[--C-:B------:R-:W-:Y:S01]  /*88e0*/  FFMA.FTZ R123, R123, UR29, -R170.reuse ;  /* 0x0000001d7b7b7c23 */ /* 0x100fe200080108aa */
[----:B------:R-:W-:Y:S01]  /*88f0*/  LOP3.LUT P0, RZ, R16, 0x10000000, RZ, 0xc0, !PT ;  /* 0x1000000010ff7812 */ /* 0x000fe2000780c0ff */
        /* <DEDUP_REMOVED lines=36> */
[----:B------:R-:W-:Y:S01]  /*8b40*/  MUFU.EX2 R11, R11 ;  /* 0x0000000b000b7308 */ /* 0x000fe20000000800 */
[----:B------:R-:W-:-:S02]  /*8b50*/  FMNMX.FTZ R21, R155, R174, !PT ;  /* 0x000000ae9b157209 */ /* 0x000fc40007810000 */
[----:B------:R-:W-:Y:S02]  /*8b60*/  LOP3.LUT P0, RZ, R16, 0x8000000, RZ, 0xc0, !PT ;  /* 0x0800000010ff7812 */ /* 0x000fe4000780c0ff */
[----:B------:R-:W-:-:S03]  /*8b70*/  FMNMX.FTZ R174, R156, R21, !PT ;  /* 0x000000159cae7209 */ /* 0x000fc60007810000 */
[----:B------:R-:W-:Y:S01]  /*8b80*/  MUFU.EX2 R175, R8 ;  /* 0x0000000800af7308 */ /* 0x000fe20000000800 */
[----:B------:R-:W-:-:S04]  /*8b90*/  FMNMX.FTZ R21, R159, R174, !PT ;  /* 0x000000ae9f157209 */ /* 0x000fc80007810000 */
        /* <DEDUP_REMOVED lines=10> */
[----:B------:R0:W1:Y:S02]  /*8c40*/  MUFU.EX2 R174, R7 ;  /* 0x0000000700ae7308 */ /* 0x0000640000000800 */
[----:B------:R-:W2:Y:S06]  /*8c50*/  SHFL.BFLY PT, R178, R21, 0x2, 0x1f ;  /* 0x0c401f0015b27f89 */ /* 0x000eac00000e0000 */
[----:B------:R-:W-:Y:S08]  /*8c60*/  MUFU.EX2 R8, R171 ;  /* 0x000000ab00087308 */ /* 0x000ff00000000800 */
[----:B------:R-:W-:Y:S08]  /*8c70*/  MUFU.EX2 R124, R124 ;  /* 0x0000007c007c7308 */ /* 0x000ff00000000800 */
[----:B------:R-:W-:Y:S01]  /*8c80*/  MUFU.EX2 R129, R129 ;  /* 0x0000008100817308 */ /* 0x000fe20000000800 */
[----:B--2---:R-:W-:Y:S01]  /*8c90*/  FMNMX.FTZ R178, R21, R178, !PT ;  /* 0x000000b215b27209 */ /* 0x004fe20007810000 */
[----:B------:R-:W-:-:S04]  /*8ca0*/  IMAD.U32 R21, RZ, RZ, UR29 ;  /* 0x0000001dff157e24 */ /* 0x000fc8000f8e00ff */
[----:B0-----:R-:W0:Y:S02]  /*8cb0*/  SHFL.BFLY PT, R7, R178, 0x1, 0x1f ;  /* 0x0c201f00b2077f89 */ /* 0x001e2400000e0000 */
[----:B------:R-:W-:Y:S08]  /*8cc0*/  MUFU.EX2 R130, R130 ;  /* 0x0000008200827308 */ /* 0x000ff00000000800 */
[----:B------:R-:W-:Y:S08]  /*8cd0*/  MUFU.EX2 R133, R133 ;  /* 0x0000008500857308 */ /* 0x000ff00000000800 */
[----:B------:R-:W-:Y:S01]  /*8ce0*/  MUFU.EX2 R134, R134 ;  /* 0x0000008600867308 */ /* 0x000fe20000000800 */
[----:B0-----:R-:W-:-:S07]  /*8cf0*/  FMNMX.FTZ R120, R178, R7, !PT ;  /* 0x00000007b2787209 */ /* 0x001fce0007810000 */
[----:B------:R-:W-:Y:S01]  /*8d00*/  MUFU.EX2 R137, R137 ;  /* 0x0000008900897308 */ /* 0x000fe20000000800 */
[C---:B------:R-:W-:Y:S01]  /*8d10*/  FSETP.NEU.FTZ.AND P1, PT, R120.reuse, -INF , PT ;  /* 0xff8000007800780b */ /* 0x040fe20003f3d000 */
[----:B------:R-:W-:-:S03]  /*8d20*/  FFMA.FTZ R21, R120, R21, -8 ;  /* 0xc100000078157423 */ /* 0x000fc60000010015 */
[----:B------:R-:W-:-:S03]  /*8d30*/  FSEL R7, R120, RZ, P1 ;  /* 0x000000ff78077208 */ /* 0x000fc60000800000 */
[----:B------:R-:W-:Y:S01]  /*8d40*/  MUFU.EX2 R138, R138 ;  /* 0x0000008a008a7308 */ /* 0x000fe20000000800 */
[----:B------:R-:W-:Y:S01]  /*8d50*/  FSEL R21, R21, RZ, P1 ;  /* 0x000000ff15157208 */ /* 0x000fe20000800000 */
[----:B------:R-:W-:-:S04]  /*8d60*/  FADD.FTZ R4, -R7, R4 ;  /* 0x0000000407047221 */ /* 0x000fc80000010100 */
[--C-:B------:R-:W-:Y:S01]  /*8d70*/  FFMA.FTZ R9, R9, UR29, -R21.reuse ;  /* 0x0000001d09097c23 */ /* 0x100fe20008010815 */
[----:B------:R-:W-:-:S01]  /*8d80*/  FFMA.FTZ R20, R20, UR29, -R21 ;  /* 0x0000001d14147c23 */ /* 0x000fc20008010815 */
[----:B------:R-:W-:Y:S01]  /*8d90*/  FMUL.FTZ R4, R4, UR29 ;  /* 0x0000001d04047c20 */ /* 0x000fe20008410000 */
        /* <DEDUP_REMOVED lines=33> */
[----:B------:R-:W-:-:S02]  /*8fb0*/  FFMA.FTZ R21, R173, UR29, -R21 ;  /* 0x0000001dad157c23 */ /* 0x000fc40008010815 */
[----:B------:R-:W4:Y:S08]  /*8fc0*/  MUFU.EX2 R14, R14 ;  /* 0x0000000e000e7308 */ /* 0x000f300000000800 */
[----:B------:R1:W-:Y:S08]  /*8fd0*/  MUFU.EX2 R7, R170 ;  /* 0x000000aa00077308 */ /* 0x0003f00000000800 */
[----:B------:R-:W5:Y:S01]  /*8fe0*/  MUFU.EX2 R121, R121 ;  /* 0x0000007900797308 */ /* 0x000f620000000800 */
[----:B-1----:R-:W-:-:S01]  /*8ff0*/  FFMA.FTZ R170, R5, R3, R174 ;  /* 0x0000000305aa7223 */ /* 0x002fc200000100ae */
[----:B0-----:R-:W-:-:S03]  /*9000*/  FFMA.FTZ R3, R4, R2, R9 ;  /* 0x0000000204037223 */ /* 0x001fc60000010009 */
[----:B------:R-:W-:Y:S01]  /*9010*/  FADD.FTZ R170, R175, R170 ;  /* 0x000000aaafaa7221 */ /* 0x000fe20000010000 */
[----:B--2---:R-:W-:-:S02]  /*9020*/  FADD.FTZ R2, R20, R3 ;  /* 0x0000000314027221 */ /* 0x004fc40000010000 */
[----:B------:R-:W0:Y:S01]  /*9030*/  MUFU.EX2 R122, R122 ;  /* 0x0000007a007a7308 */ /* 0x000e220000000800 */
[----:B------:R-:W-:-:S01]  /*9040*/  FADD.FTZ R3, R11, R170 ;  /* 0x000000aa0b037221 */ /* 0x000fc20000010000 */
[----:B---3--:R-:W-:-:S03]  /*9050*/  FADD.FTZ R171, R13, R2 ;  /* 0x000000020dab7221 */ /* 0x008fc60000010000 */
[----:B------:R-:W-:Y:S01]  /*9060*/  FADD.FTZ R2, R12, R3 ;  /* 0x000000030c027221 */ /* 0x000fe20000010000 */
[----:B----4-:R-:W-:-:S02]  /*9070*/  FADD.FTZ R170, R14, R171 ;  /* 0x000000ab0eaa7221 */ /* 0x010fc40000010000 */
[----:B------:R-:W1:Y:S01]  /*9080*/  MUFU.EX2 R125, R125 ;  /* 0x0000007d007d7308 */ /* 0x000e620000000800 */
[----:B------:R-:W-:-:S01]  /*9090*/  FADD.FTZ R3, R15, R2 ;  /* 0x000000020f037221 */ /* 0x000fc20000010000 */
[----:B-----5:R-:W-:-:S03]  /*90a0*/  FADD.FTZ R171, R121, R170 ;  /* 0x000000aa79ab7221 */ /* 0x020fc60000010000 */
[----:B------:R-:W-:-:S03]  /*90b0*/  FADD.FTZ R2, R180, R3 ;  /* 0x00000003b4027221 */ /* 0x000fc60000010000 */
[----:B------:R-:W2:Y:S01]  /*90c0*/  MUFU.EX2 R126, R126 ;  /* 0x0000007e007e7308 */ /* 0x000ea20000000800 */
[----:B0-----:R-:W-:-:S01]  /*90d0*/  FADD.FTZ R170, R122, R171 ;  /* 0x000000ab7aaa7221 */ /* 0x001fc20000010000 */
[----:B------:R-:W-:-:S04]  /*90e0*/  FADD.FTZ R3, R123, R2 ;  /* 0x000000027b037221 */ /* 0x000fc80000010000 */
[----:B------:R-:W-:Y:S02]  /*90f0*/  FADD.FTZ R2, R124, R3 ;  /* 0x000000037c027221 */ /* 0x000fe40000010000 */
[----:B------:R-:W0:Y:S01]  /*9100*/  MUFU.EX2 R127, R127 ;  /* 0x0000007f007f7308 */ /* 0x000e220000000800 */
[----:B-1----:R-:W-:-:S01]  /*9110*/  FADD.FTZ R171, R125, R170 ;  /* 0x000000aa7dab7221 */ /* 0x002fc20000010000 */
[----:B------:R-:W-:-:S04]  /*9120*/  FADD.FTZ R3, R129, R2 ;  /* 0x0000000281037221 */ /* 0x000fc80000010000 */
[----:B------:R-:W-:Y:S02]  /*9130*/  FADD.FTZ R2, R130, R3 ;  /* 0x0000000382027221 */ /* 0x000fe40000010000 */
[----:B------:R-:W1:Y:S01]  /*9140*/  MUFU.EX2 R128, R128 ;  /* 0x0000008000807308 */ /* 0x000e620000000800 */
[----:B--2---:R-:W-:-:S01]  /*9150*/  FADD.FTZ R170, R126, R171 ;  /* 0x000000ab7eaa7221 */ /* 0x004fc20000010000 */
[----:B------:R-:W-:-:S04]  /*9160*/  FADD.FTZ R3, R133, R2 ;  /* 0x0000000285037221 */ /* 0x000fc80000010000 */
[----:B------:R-:W-:Y:S02]  /*9170*/  FADD.FTZ R2, R134, R3 ;  /* 0x0000000386027221 */ /* 0x000fe40000010000 */
        /* <DEDUP_REMOVED lines=78> */
[----:B-1----:R-:W-:-:S04]  /*9660*/  FADD.FTZ R2, R176, R3 ;  /* 0x00000003b0027221 */ /* 0x002fc80000010000 */
[----:B------:R-:W-:Y:S01]  /*9670*/  FADD.FTZ R3, R7, R2 ;  /* 0x0000000207037221 */ /* 0x000fe20000010000 */
[----:B--2---:R-:W-:-:S04]  /*9680*/  FADD.FTZ R170, R172, R171 ;  /* 0x000000abacaa7221 */ /* 0x004fc80000010000 */
[----:B0-----:R-:W-:Y:S01]  /*9690*/  FADD.FTZ R2, R21, R170 ;  /* 0x000000aa15027221 */ /* 0x001fe20000010000 */
[----:B------:R-:W-:Y:S06]  /*96a0*/  @!P0 BRA `(.L_x_5212) ;  /* 0x0000000000048947 */ /* 0x000fec0003800000 */
[----:B------:R-:W-:Y:S01]  /*96b0*/  BPT.TRAP 0x1 ;  /* 0x000000040000795c */ /* 0x000fe20000300000 */
.L_x_5212:
        /* <DEDUP_REMOVED lines=139> */
.L_x_5194:
        /* <DEDUP_REMOVED lines=24> */
.L_x_5215:
[----:B------:R-:W-:Y:S02]  /*a0f0*/  ULDC UR15, c[0x0][0x9e4] ;  /* 0x00027900000f7ab9 */ /* 0x000fe40000000800 */
[----:B------:R-:W-:-:S11]  /*a100*/  UISETP.NE.AND UP0, UPT, UR15, 0x1, UPT ;  /* 0x000000010f00788c */ /* 0x000fd6000bf05270 */
[----:B------:R-:W-:Y:S02]  /*a110*/  @UP0 ULDC.64 UR6, c[0x0][0x9e8] ;  /* 0x00027a0000060ab9 */ /* 0x000fe40000000a00 */
[----:B------:R-:W-:-:S04]  /*a120*/  UIMAD.WIDE.U32 UR10, UR14, UR6, URZ ;  /* 0x000000060e0a72a5 */ /* 0x000fc8000f8e003f */
[----:B------:R-:W-:-:S12]  /*a130*/  @UP0 USHF.R.U32.HI UR14, URZ, UR7, UR11 ;  /* 0x000000073f0e0299 */ /* 0x000fd8000801160b */
.L_x_5216:
[----:B------:R-:W-:-:S04]  /*a140*/  UIMAD UR14, UR14, UR15, URZ ;  /* 0x0000000f0e0e72a4 */ /* 0x000fc8000f8e023f */
[----:B------:R-:W-:-:S04]  /*a150*/  UISETP.LT.AND UP0, UPT, UR31, UR14, UPT ;  /* 0x0000000e1f00728c */ /* 0x000fc8000bf01270 */
[----:B------:R-:W-:-:S12]  /*a160*/  USEL UR31, UR31, UR14, !UP0 ;  /* 0x0000000e1f1f7287 */ /* 0x000fd8000c000000 */
.L_x_5214:
        /* <DEDUP_REMOVED lines=13> */
.L_x_5228:
[----:B------:R-:W-:Y:S01]  /*a240*/  ISETP.NE.AND P2, PT, RZ, UR45, PT ;  /* 0x0000002dff007c0c */ /* 0x000fe2000bf45270 */
[----:B------:R-:W-:-:S04]  /*a250*/  UISETP.NE.AND UP0, UPT, UR31, 0x1, UPT ;  /* 0x000000011f00788c */ /* 0x000fc8000bf05270 */
[----:B------:R-:W-:-:S04]  /*a260*/  USEL UR49, URZ, 0x1, UP0 ;  /* 0x000000013f317887 */ /* 0x000fc80008000000 */
[----:B------:R-:W-:-:S04]  /*a270*/  ULOP3.LUT UR49, UR32, UR49, URZ, 0x3c, !UPT ;  /* 0x0000003120317292 */ /* 0x000fc8000f8e3c3f */
[----:B------:R-:W-:Y:S08]  /*a280*/  @P2 BRA `(.L_x_5218) ;  /* 0x0000000000382947 */ /* 0x000ff00003800000 */
[----:B------:R-:W-:Y:S05]  /*a290*/  @!P0 BRA `(.L_x_5219) ;  /* 0x0000000000048947 */ /* 0x000fea0003800000 */
[----:B------:R-:W-:Y:S01]  /*a2a0*/  BPT.TRAP 0x1 ;  /* 0x000000040000795c */ /* 0x000fe20000300000 */
.L_x_5219:
        /* <DEDUP_REMOVED lines=9> */
.L_x_5220:
[----:B-1----:R-:W-:Y:S05]  /*a340*/  @P1 BRA `(.L_x_5218) ;  /* 0x0000000000081947 */ /* 0x002fea0003800000 */
[----:B------:R-:W1:Y:S02]  /*a350*/  SYNCS.PHASECHK.TRANS64.TRYWAIT P1, [UR6+0x2a830], R7 ;  /* 0x02a83007ff0075a7 */ /* 0x000e640008020146 */
[----:B-1----:R-:W-:Y:S05]  /*a360*/  @!P1 BRA `(.L_x_5221) ;  /* 0x0000013000d09947 */ /* 0x002fea0003800000 */
.L_x_5218:
        /* <DEDUP_REMOVED lines=40> */
.L_x_5223:
[----:B------:R-:W-:Y:S01]  /*a5f0*/  ULEA UR6, UR31, UR36, 0x3 ;  /* 0x000000241f067291 */ /* 0x000fe2000f8e183f */
[----:B------:R-:W-:-:S05]  /*a600*/  IMAD.U32 R7, RZ, RZ, UR32 ;  /* 0x00000020ff077e24 */ /* 0x000fca000f8e00ff */
[----:B------:R-:W-:-:S04]  /*a610*/  SHF.L.U32 R7, R7, 0x1f, RZ ;  /* 0x0000001f07077819 */ /* 0x000fc800000006ff */
[----:B------:R0:W1:Y:S01]  /*a620*/  SYNCS.PHASECHK.TRANS64.TRYWAIT P1, [UR6+0x2a850], R7 ;  /* 0x02a85007ff0075a7 */ /* 0x0000620008020146 */
[----:B------:R-:W-:Y:S05]  /*a630*/  @!P0 BRA `(.L_x_5224) ;  /* 0x0000000000048947 */ /* 0x000fea0003800000 */
[----:B------:R-:W-:Y:S01]  /*a640*/  BPT.TRAP 0x1 ;  /* 0x000000040000795c */ /* 0x000fe20000300000 */
.L_x_5224:
[----:B-1----:R-:W-:Y:S05]  /*a650*/  @P1 BRA `(.L_x_5222) ;  /* 0x0000000000081947 */ /* 0x002fea0003800000 */
[----:B------:R-:W1:Y:S02]  /*a660*/  SYNCS.PHASECHK.TRANS64.TRYWAIT P1, [UR6+0x2a850], R7 ;  /* 0x02a85007ff0075a7 */ /* 0x000e640008020146 */
[----:B-1----:R-:W-:Y:S05]  /*a670*/  @!P1 BRA `(.L_x_5225) ;  /* 0x0000013000249947 */ /* 0x002fea0003800000 */
.L_x_5222:
        /* <DEDUP_REMOVED lines=31> */
.L_x_5226:
        /* <DEDUP_REMOVED lines=64> */
[----:B------:R-:W-:-:S04]  /*ac70*/  ULEA UR6, UR48, UR36, 0x3 ;  /* 0x0000002430067291 */ /* 0x000fc8000f8e183f */
[----:B------:R-:W-:Y:S02]  /*ac80*/  UIADD3 UR6, UR6, 0x2a840, URZ ;  /* 0x0002a84006067890 */ /* 0x000fe4000fffe03f */
[----:B------:R-:W2:Y:S01]  /*ac90*/  MUFU.TANH R125, R125 ;  /* 0x0000007d007d7308 */ /* 0x000ea20000002400 */
[----:B0-----:R-:W-:Y:S01]  /*aca0*/  FMNMX.FTZ R149, R123, R10, !PT ;  /* 0x0000000a7b957209 */ /* 0x001fe20007810000 */
[----:B------:R-:W-:-:S06]  /*acb0*/  UPRMT UR6, UR37, 0x654, UR6 ;  /* 0x0000065425067896 */ /* 0x000fcc0008000006 */
[----:B------:R-:W0:Y:S01]  /*acc0*/  MUFU.TANH R126, R126 ;  /* 0x0000007e007e7308 */ /* 0x000e220000002400 */
[----:B-1----:R-:W-:Y:S02]  /*acd0*/  FMNMX.FTZ R10, R124, R149, !PT ;  /* 0x000000957c0a7209 */ /* 0x002fe40007810000 */
[----:B------:R-:W-:Y:S05]  /*ace0*/  SYNCS.ARRIVE.TRANS64.RED.A1T0 RZ, [UR6], RZ ;  /* 0x000000ffffff79a7 */ /* 0x000fea0008100406 */
[----:B------:R-:W1:Y:S01]  /*acf0*/  MUFU.TANH R127, R127 ;  /* 0x0000007f007f7308 */ /* 0x000e620000002400 */
[----:B--2---:R-:W-:-:S07]  /*ad00*/  FMNMX.FTZ R149, R125, R10, !PT ;  /* 0x0000000a7d957209 */ /* 0x004fce0007810000 */
[----:B------:R-:W2:Y:S01]  /*ad10*/  MUFU.TANH R128, R128 ;  /* 0x0000008000807308 */ /* 0x000ea20000002400 */
[----:B0-----:R-:W-:Y:S01]  /*ad20*/  FMNMX.FTZ R10, R126, R149, !PT ;  /* 0x000000957e0a7209 */ /* 0x001fe20007810000 */
[C---:B------:R-:W-:Y:S01]  /*ad30*/  FMUL.FTZ R149, R0.reuse, R168 ;  /* 0x000000a800957220 */ /* 0x040fe20000410000 */
[----:B------:R-:W-:-:S05]  /*ad40*/  FMUL.FTZ R168, R0, R171 ;  /* 0x000000ab00a87220 */ /* 0x000fca0000410000 */
[----:B------:R-:W0:Y:S01]  /*ad50*/  MUFU.TANH R129, R129 ;  /* 0x0000008100817308 */ /* 0x000e220000002400 */
[----:B-1----:R-:W-:-:S07]  /*ad60*/  FMNMX.FTZ R153, R127, R10, !PT ;  /* 0x0000000a7f997209 */ /* 0x002fce0007810000 */
[----:B------:R-:W1:Y:S01]  /*ad70*/  MUFU.TANH R130, R130 ;  /* 0x0000008200827308 */ /* 0x000e620000002400 */
[----:B--2---:R-:W-:-:S07]  /*ad80*/  FMNMX.FTZ R10, R128, R153, !PT ;  /* 0x00000099800a7209 */ /* 0x004fce0007810000 */
[----:B------:R-:W2:Y:S01]  /*ad90*/  MUFU.TANH R131, R131 ;  /* 0x0000008300837308 */ /* 0x000ea20000002400 */
[----:B0-----:R-:W-:-:S07]  /*ada0*/  FMNMX.FTZ R153, R129, R10, !PT ;  /* 0x0000000a81997209 */ /* 0x001fce0007810000 */
[----:B------:R-:W0:Y:S01]  /*adb0*/  MUFU.TANH R132, R132 ;  /* 0x0000008400847308 */ /* 0x000e220000002400 */
[----:B-1----:R-:W-:Y:S01]  /*adc0*/  FMNMX.FTZ R10, R130, R153, !PT ;  /* 0x00000099820a7209 */ /* 0x002fe20007810000 */
[C---:B------:R-:W-:Y:S01]  /*add0*/  FMUL.FTZ R153, R0.reuse, R172 ;  /* 0x000000ac00997220 */ /* 0x040fe20000410000 */
[----:B------:R-:W-:-:S05]  /*ade0*/  FMUL.FTZ R172, R0, R179 ;  /* 0x000000b300ac7220 */ /* 0x000fca0000410000 */
        /* <DEDUP_REMOVED lines=37> */
[----:B-1----:R-:W-:-:S05]  /*b040*/  FMNMX.FTZ R165, R164, R165, !PT ;  /* 0x000000a5a4a57209 */ /* 0x002fca0007810000 */
[----:B------:R-:W1:Y:S02]  /*b050*/  SHFL.BFLY PT, R10, R165, 0x2, 0x1f ;  /* 0x0c401f00a50a7f89 */ /* 0x000e6400000e0000 */
[----:B------:R-:W3:Y:S08]  /*b060*/  MUFU.TANH R14, R14 ;  /* 0x0000000e000e7308 */ /* 0x000ef00000002400 */
[----:B------:R-:W4:Y:S08]  /*b070*/  MUFU.TANH R15, R15 ;  /* 0x0000000f000f7308 */ /* 0x000f300000002400 */
[----:B------:R-:W5:Y:S01]  /*b080*/  MUFU.TANH R121, R121 ;  /* 0x0000007900797308 */ /* 0x000f620000002400 */
[----:B-1----:R-:W-:-:S07]  /*b090*/  FMNMX.FTZ R120, R165, R10, !PT ;  /* 0x0000000aa5787209 */ /* 0x002fce0007810000 */
[----:B------:R-:W1:Y:S01]  /*b0a0*/  MUFU.TANH R122, R122 ;  /* 0x0000007a007a7308 */ /* 0x000e620000002400 */
[----:B------:R-:W2:Y:S07]  /*b0b0*/  SHFL.BFLY PT, R165, R120, 0x1, 0x1f ;  /* 0x0c201f0078a57f89 */ /* 0x000eae00000e0000 */
[----:B------:R-:W1:Y:S08]  /*b0c0*/  MUFU.TANH R134, R134 ;  /* 0x0000008600867308 */ /* 0x000e700000002400 */
[----:B------:R-:W1:Y:S08]  /*b0d0*/  MUFU.TANH R135, R135 ;  /* 0x0000008700877308 */ /* 0x000e700000002400 */
[----:B------:R-:W1:Y:S01]  /*b0e0*/  MUFU.TANH R138, R138 ;  /* 0x0000008a008a7308 */ /* 0x000e620000002400 */
[----:B--2---:R-:W-:-:S02]  /*b0f0*/  FMNMX.FTZ R10, R120, R165, !PT ;  /* 0x000000a5780a7209 */ /* 0x004fc40007810000 */
[----:B------:R-:W-:-:S05]  /*b100*/  FMNMX.FTZ R120, R12, R5, !PT ;  /* 0x000000050c787209 */ /* 0x000fca0007810000 */
[----:B------:R-:W2:Y:S01]  /*b110*/  MUFU.TANH R139, R139 ;  /* 0x0000008b008b7308 */ /* 0x000ea20000002400 */
[----:B0-----:R-:W-:Y:S01]  /*b120*/  FMNMX.FTZ R165, R9, R120, !PT ;  /* 0x0000007809a57209 */ /* 0x001fe20007810000 */
[----:B------:R-:W-:-:S03]  /*b130*/  FADD.FTZ R4, -R10, R4 ;  /* 0x000000040a047221 */ /* 0x000fc60000010100 */
[----:B---3--:R-:W-:Y:S01]  /*b140*/  FMNMX.FTZ R120, R14, R165, !PT ;  /* 0x000000a50e787209 */ /* 0x008fe20007810000 */
[----:B------:R-:W-:Y:S02]  /*b150*/  FMUL.FTZ R4, R4, UR29 ;  /* 0x0000001d04047c20 */ /* 0x000fe40008410000 */
[----:B------:R-:W0:Y:S01]  /*b160*/  MUFU.TANH R142, R142 ;  /* 0x0000008e008e7308 */ /* 0x000e220000002400 */
[----:B----4-:R-:W-:-:S04]  /*b170*/  FMNMX.FTZ R120, R15, R120, !PT ;  /* 0x000000780f787209 */ /* 0x010fc80007810000 */
[----:B-----5:R-:W-:-:S03]  /*b180*/  FMNMX.FTZ R165, R121, R120, !PT ;  /* 0x0000007879a57209 */ /* 0x020fc60007810000 */
[----:B------:R-:W3:Y:S01]  /*b190*/  MUFU.TANH R143, R143 ;  /* 0x0000008f008f7308 */ /* 0x000ee20000002400 */
[----:B-1----:R-:W-:-:S04]  /*b1a0*/  FMNMX.FTZ R165, R122, R165, !PT ;  /* 0x000000a57aa57209 */ /* 0x002fc80007810000 */
[----:B------:R-:W-:Y:S01]  /*b1b0*/  FMNMX.FTZ R120, R134, R165, !PT ;  /* 0x000000a586787209 */ /* 0x000fe20007810000 */
[C---:B------:R-:W-:Y:S01]  /*b1c0*/  FMUL.FTZ R165, R0.reuse, R166 ;  /* 0x000000a600a57220 */ /* 0x040fe20000410000 */
[C---:B------:R-:W-:Y:S01]  /*b1d0*/  FMUL.FTZ R166, R0.reuse, R167 ;  /* 0x000000a700a67220 */ /* 0x040fe20000410000 */
[----:B------:R-:W1:Y:S01]  /*b1e0*/  MUFU.TANH R146, R146 ;  /* 0x0000009200927308 */ /* 0x000e620000002400 */
[----:B------:R-:W-:Y:S01]  /*b1f0*/  FMNMX.FTZ R169, R135, R120, !PT ;  /* 0x0000007887a97209 */ /* 0x000fe20007810000 */
[C---:B------:R-:W-:Y:S01]  /*b200*/  FMUL.FTZ R167, R0.reuse, R170 ;  /* 0x000000aa00a77220 */ /* 0x040fe20000410000 */
[----:B------:R-:W-:Y:S02]  /*b210*/  FMUL.FTZ R170, R0, R175 ;  /* 0x000000af00aa7220 */ /* 0x000fe40000410000 */
[----:B------:R-:W-:-:S03]  /*b220*/  FMNMX.FTZ R120, R138, R169, !PT ;  /* 0x000000a98a787209 */ /* 0x000fc60007810000 */
[----:B------:R-:W4:Y:S01]  /*b230*/  MUFU.TANH R147, R147 ;  /* 0x0000009300937308 */ /* 0x000f220000002400 */
[----:B--2---:R-:W-:-:S04]  /*b240*/  FMNMX.FTZ R169, R139, R120, !PT ;  /* 0x000000788ba97209 */ /* 0x004fc80007810000 */
[----:B0-----:R-:W-:-:S03]  /*b250*/  FMNMX.FTZ R120, R142, R169, !PT ;  /* 0x000000a98e787209 */ /* 0x001fc60007810000 */
[----:B------:R-:W0:Y:S01]  /*b260*/  MUFU.TANH R150, R150 ;  /* 0x0000009600967308 */ /* 0x000e220000002400 */
[----:B---3--:R-:W-:-:S04]  /*b270*/  FMNMX.FTZ R169, R143, R120, !PT ;  /* 0x000000788fa97209 */ /* 0x008fc80007810000 */
[----:B-1----:R-:W-:-:S03]  /*b280*/  FMNMX.FTZ R120, R146, R169, !PT ;  /* 0x000000a992787209 */ /* 0x002fc60007810000 */
[----:B------:R-:W1:Y:S01]  /*b290*/  MUFU.TANH R151, R151 ;  /* 0x0000009700977308 */ /* 0x000e620000002400 */
[----:B----4-:R-:W-:-:S07]  /*b2a0*/  FMNMX.FTZ R169, R147, R120, !PT ;  /* 0x0000007893a97209 */ /* 0x010fce0007810000 */
        /* <DEDUP_REMOVED lines=36> */
[----:B------:R-:W-:Y:S01]  /*b4f0*/  MUFU.EX2 R4, R4 ;  /* 0x0000000400047308 */ /* 0x000fe20000000800 */
[----:B-1----:R-:W-:-:S04]  /*b500*/  FMNMX.FTZ R175, R173, R120, !PT ;  /* 0x00000078adaf7209 */ /* 0x002fc80007810000 */
[----:B--2---:R-:W-:-:S05]  /*b510*/  FMNMX.FTZ R177, R174, R175, !PT ;  /* 0x000000afaeb17209 */ /* 0x004fca0007810000 */
[----:B------:R-:W0:Y:S02]  /*b520*/  SHFL.BFLY PT, R120, R177, 0x2, 0x1f ;  /* 0x0c401f00b1787f89 */ /* 0x000e2400000e0000 */
[----:B0-----:R-:W-:-:S05]  /*b530*/  FMNMX.FTZ R178, R177, R120, !PT ;  /* 0x00000078b1b27209 */ /* 0x001fca0007810000 */
[----:B------:R-:W0:Y:S02]  /*b540*/  SHFL.BFLY PT, R175, R178, 0x1, 0x1f ;  /* 0x0c201f00b2af7f89 */ /* 0x000e2400000e0000 */
[----:B0-----:R-:W-:Y:S01]  /*b550*/  FMNMX.FTZ R120, R178, R175, !PT ;  /* 0x000000afb2787209 */ /* 0x001fe20007810000 */
[----:B------:R-:W-:-:S04]  /*b560*/  IMAD.U32 R175, RZ, RZ, UR29 ;  /* 0x0000001dffaf7e24 */ /* 0x000fc8000f8e00ff */
[----:B------:R-:W-:Y:S01]  /*b570*/  FFMA.FTZ R176, R10, R175, -8 ;  /* 0xc10000000ab07423 */ /* 0x000fe200000100af */
[----:B------:R-:W-:-:S03]  /*b580*/  FADD.FTZ R5, -R120, R5 ;  /* 0x0000000578057221 */ /* 0x000fc60000010100 */
        /* <DEDUP_REMOVED lines=33> */
[----:B------:R0:W-:Y:S08]  /*b7a0*/  MUFU.EX2 R176, R13 ;  /* 0x0000000d00b07308 */ /* 0x0001f00000000800 */
[----:B------:R-:W1:Y:S01]  /*b7b0*/  MUFU.EX2 R7, R7 ;  /* 0x0000000700077308 */ /* 0x000e620000000800 */
[----:B0-----:R-:W-:-:S04]  /*b7c0*/  IMAD.U32 R13, RZ, RZ, UR29 ;  /* 0x0000001dff0d7e24 */ /* 0x001fc8000f8e00ff */
[----:B------:R-:W-:-:S03]  /*b7d0*/  FFMA.FTZ R13, R120, R13, -8 ;  /* 0xc1000000780d7423 */ /* 0x000fc6000001000d */
        /* <DEDUP_REMOVED lines=38> */
[----:B------:R-:W-:Y:S01]  /*ba40*/  FFMA.FTZ R13, R174, UR29, -R13 ;  /* 0x0000001dae0d7c23 */ /* 0x000fe2000801080d */
[----:B-1----:R-:W-:-:S01]  /*ba50*/  FADD.FTZ R174, R8, R3 ;  /* 0x0000000308ae7221 */ /* 0x002fc20000010000 */
        /* <DEDUP_REMOVED lines=121> */
.L_x_5227:
        /* <DEDUP_REMOVED lines=139> */
.L_x_5217:
[----:B------:R-:W-:-:S13]  /*caa0*/  ISETP.GE.AND P1, PT, R6, UR38, PT ;  /* 0x0000002606007c0c */ /* 0x000fda000bf26270 */
[----:B------:R-:W-:Y:S05]  /*cab0*/  @!P1 BRA `(.L_x_5229) ;  /* 0x0000003800f89947 */ /* 0x000fea0003800000 */
[----:B------:R-:W-:Y:S01]  /*cac0*/  IMAD.MOV.U32 R4, RZ, RZ, R120 ;  /* 0x000000ffff047224 */ /* 0x000fe200078e0078 */
[----:B------:R-:W-:Y:S01]  /*cad0*/  UMOV UR34, UR49 ;  /* 0x0000003100227c82 */ /* 0x000fe20008000000 */
[----:B------:R-:W-:Y:S01]  /*cae0*/  IMAD.MOV.U32 R5, RZ, RZ, R10 ;  /* 0x000000ffff057224 */ /* 0x000fe200078e000a */
[----:B------:R-:W-:Y:S01]  /*caf0*/  UMOV UR33, UR48 ;  /* 0x0000003000217c82 */ /* 0x000fe20008000000 */
[----:B------:R-:W-:Y:S01]  /*cb00*/  ULDC UR30, c[0x0][0x9e4] ;  /* 0x00027900001e7ab9 */ /* 0x000fe20000000800 */
[----:B------:R-:W-:Y:S01]  /*cb10*/  ULDC UR32, c[0x0][0x9dc] ;  /* 0x0002770000207ab9 */ /* 0x000fe20000000800 */
[----:B------:R-:W-:Y:S01]  /*cb20*/  ULDC UR29, c[0x0][0x988] ;  /* 0x00026200001d7ab9 */ /* 0x000fe20000000800 */
[----:B------:R-:W-:-:S05]  /*cb30*/  ULDC UR31, c[0x0][0x9e0] ;  /* 0x00027800001f7ab9 */ /* 0x000fca0000000800 */
.L_x_5248:
        /* <DEDUP_REMOVED lines=9> */
.L_x_5231:
[----:B------:R-:W-:Y:S01]  /*cbd0*/  ULEA UR6, UR48, UR36, 0x3 ;  /* 0x0000002430067291 */ /* 0x000fe2000f8e183f */
[----:B------:R-:W-:-:S05]  /*cbe0*/  IMAD.U32 R7, RZ, RZ, UR49 ;  /* 0x00000031ff077e24 */ /* 0x000fca000f8e00ff */
[----:B------:R-:W-:-:S04]  /*cbf0*/  SHF.L.U32 R7, R7, 0x1f, RZ ;  /* 0x0000001f07077819 */ /* 0x000fc800000006ff */
[----:B------:R0:W1:Y:S01]  /*cc00*/  SYNCS.PHASECHK.TRANS64.TRYWAIT P1, [UR6+0x2a830], R7 ;  /* 0x02a83007ff0075a7 */ /* 0x0000620008020146 */
[----:B------:R-:W-:Y:S05]  /*cc10*/  @!P0 BRA `(.L_x_5232) ;  /* 0x0000000000048947 */ /* 0x000fea0003800000 */
[----:B------:R-:W-:Y:S01]  /*cc20*/  BPT.TRAP 0x1 ;  /* 0x000000040000795c */ /* 0x000fe20000300000 */
.L_x_5232:
[----:B-1----:R-:W-:Y:S05]  /*cc30*/  @P1 BRA `(.L_x_5230) ;  /* 0x0000000000081947 */ /* 0x002fea0003800000 */
[----:B------:R-:W1:Y:S02]  /*cc40*/  SYNCS.PHASECHK.TRANS64.TRYWAIT P1, [UR6+0x2a830], R7 ;  /* 0x02a83007ff0075a7 */ /* 0x000e640008020146 */
[----:B-1----:R-:W-:Y:S05]  /*cc50*/  @!P1 BRA `(.L_x_5233) ;  /* 0x0000010800c49947 */ /* 0x002fea0003800000 */
.L_x_5230:
[----:B-1----:R-:W1:Y:S01]  /*cc60*/  S2R R8, SR_TID.X ;  /* 0x0000000000087919 */ /* 0x002e620000002100 */
[----:B------:R-:W-:Y:S01]  /*cc70*/  UIMAD UR26, UR48, 0x600, UR28 ;  /* 0x00000600301a78a4 */ /* 0x000fe2000f8e021c */
[----:B------:R-:W-:Y:S01]  /*cc80*/  UMOV UR27, 0x80000020 ;  /* 0x80000020001b7882 */ /* 0x000fe20000000000 */
[----:B------:R-:W-:Y:S02]  /*cc90*/  UMOV UR7, 0x80000020 ;  /* 0x8000002000077882 */ /* 0x000fe40000000000 */
[----:B------:R-:W-:Y:S02]  /*cca0*/  UIADD3 UR6, UR26, 0x2, URZ ;  /* 0x000000021a067890 */ /* 0x000fe4000fffe03f */
        /* <DEDUP_REMOVED lines=32> */
.L_x_5235:
[----:B------:R-:W-:Y:S01]  /*ceb0*/  ULEA UR6, UR33, UR36, 0x3 ;  /* 0x0000002421067291 */ /* 0x000fe2000f8e183f */
[----:B------:R-:W-:-:S05]  /*cec0*/  IMAD.U32 R7, RZ, RZ, UR34 ;  /* 0x00000022ff077e24 */ /* 0x000fca000f8e00ff */
[----:B------:R-:W-:-:S04]  /*ced0*/  SHF.L.U32 R7, R7, 0x1f, RZ ;  /* 0x0000001f07077819 */ /* 0x000fc800000006ff */
[----:B------:R0:W1:Y:S01]  /*cee0*/  SYNCS.PHASECHK.TRANS64.TRYWAIT P1, [UR6+0x2a850], R7 ;  /* 0x02a85007ff0075a7 */ /* 0x0000620008020146 */
[----:B------:R-:W-:Y:S05]  /*cef0*/  @!P0 BRA `(.L_x_5236) ;  /* 0x0000000000048947 */ /* 0x000fea0003800000 */
[----:B------:R-:W-:Y:S01]  /*cf00*/  BPT.TRAP 0x1 ;  /* 0x000000040000795c */ /* 0x000fe20000300000 */
.L_x_5236:
[----:B-1----:R-:W-:Y:S05]  /*cf10*/  @P1 BRA `(.L_x_5234) ;  /* 0x0000000000081947 */ /* 0x002fea0003800000 */
[----:B------:R-:W1:Y:S02]  /*cf20*/  SYNCS.PHASECHK.TRANS64.TRYWAIT P1, [UR6+0x2a850], R7 ;  /* 0x02a85007ff0075a7 */ /* 0x000e640008020146 */
[----:B-1----:R-:W-:Y:S05]  /*cf30*/  @!P1 BRA `(.L_x_5237) ;  /* 0x0000010800249947 */ /* 0x002fea0003800000 */
.L_x_5234:
        /* <DEDUP_REMOVED lines=31> */
.L_x_5238:
        /* <DEDUP_REMOVED lines=166> */
.L_x_5241:
[----:B------:R-:W-:-:S05]  /*db90*/  IMAD.U32 R182, RZ, RZ, UR30 ;  /* 0x0000001effb67e24 */ /* 0x000fca000f8e00ff */
[----:B------:R-:W-:-:S13]  /*dba0*/  ISETP.NE.AND P1, PT, R182, 0x1, PT ;  /* 0x00000001b600780c */ /* 0x000fda0003f25270 */
[----:B------:R-:W1:Y:S02]  /*dbb0*/  @P1 LDC.64 R20, c[0x0][0x9e8] ;  /* 0x00027a00ff141b82 */ /* 0x000e640000000a00 */
[----:B-1----:R-:W-:-:S05]  /*dbc0*/  @P1 IMAD.HI.U32 R20, R181, R20, RZ ;  /* 0x00000014b5141227 */ /* 0x002fca00078e00ff */
[----:B------:R-:W-:-:S07]  /*dbd0*/  @P1 SHF.R.U32.HI R181, RZ, R21, R20 ;  /* 0x00000015ffb51219 */ /* 0x000fce0000011614 */
.L_x_5242:
[----:B------:R-:W-:Y:S05]  /*dbe0*/  BSYNC B0 ;  /* 0x0000000000007941 */ /* 0x000fea0003800000 */
.L_x_5240:
[----:B------:R-:W-:-:S04]  /*dbf0*/  IMAD R181, R181, R182, -R170 ;  /* 0x000000b6b5b57224 */ /* 0x000fc800078e0aaa */
[----:B------:R-:W-:-:S05]  /*dc00*/  IMAD.IADD R181, R181, 0x1, -R17 ;  /* 0x00000001b5b57824 */ /* 0x000fca00078e0a11 */
[----:B------:R-:W-:Y:S02]  /*dc10*/  VIMNMX R180, R180, R181, !PT ;  /* 0x000000b5b4b47248 */ /* 0x000fe40007fe0100 */
[----:B------:R-:W-:-:S07]  /*dc20*/  VIADDMNMX R179, R181, R182, R179, PT ;  /* 0x000000b6b5b37246 */ /* 0x000fce00038001b3 */
.L_x_5239:
        /* <DEDUP_REMOVED lines=116> */
.L_x_5245:
[----:B------:R-:W-:-:S05]  /*e370*/  IMAD.U32 R179, RZ, RZ, UR30 ;  /* 0x0000001effb37e24 */ /* 0x000fca000f8e00ff */
[----:B------:R-:W-:-:S13]  /*e380*/  ISETP.NE.AND P2, PT, R179, 0x1, PT ;  /* 0x00000001b300780c */ /* 0x000fda0003f45270 */
[----:B------:R-:W0:Y:S02]  /*e390*/  @P2 LDC.64 R20, c[0x0][0x9e8] ;  /* 0x00027a00ff142b82 */ /* 0x000e240000000a00 */
[----:B0-----:R-:W-:-:S05]  /*e3a0*/  @P2 IMAD.HI.U32 R20, R174, R20, RZ ;  /* 0x00000014ae142227 */ /* 0x001fca00078e00ff */
[----:B------:R-:W-:-:S07]  /*e3b0*/  @P2 SHF.R.U32.HI R174, RZ, R21, R20 ;  /* 0x00000015ffae2219 */ /* 0x000fce0000011614 */
.L_x_5246:
[----:B------:R-:W-:Y:S05]  /*e3c0*/  BSYNC B0 ;  /* 0x0000000000007941 */ /* 0x000fea0003800000 */
.L_x_5244:
[----:B------:R-:W-:-:S04]  /*e3d0*/  IMAD R170, R174, R179, -R170 ;  /* 0x000000b3aeaa7224 */ /* 0x000fc800078e0aaa */
[----:B------:R-:W-:-:S05]  /*e3e0*/  IMAD.IADD R170, R170, 0x1, -R17 ;  /* 0x00000001aaaa7824 */ /* 0x000fca00078e0a11 */
[----:B------:R-:W-:Y:S02]  /*e3f0*/  VIMNMX R178, R178, R170, !PT ;  /* 0x000000aab2b27248 */ /* 0x000fe40007fe0100 */
[----:B------:R-:W-:-:S07]  /*e400*/  VIADDMNMX R177, R170, R179, R177, PT ;  /* 0x000000b3aab17246 */ /* 0x000fce00038001b1 */
.L_x_5243:
        /* <DEDUP_REMOVED lines=173> */
[----:B------:R-:W-:Y:S02]  /*eee0*/  FMNMX.FTZ R174, R126, R21, !PT ;  /* 0x000000157eae7209 */ /* 0x000fe40007810000 */
        /* <DEDUP_REMOVED lines=71> */
[----:B------:R0:W-:Y:S02]  /*f360*/  MUFU.EX2 R174, R7 ;  /* 0x0000000700ae7308 */ /* 0x0001e40000000800 */
[----:B------:R-:W1:Y:S06]  /*f370*/  SHFL.BFLY PT, R178, R21, 0x2, 0x1f ;  /* 0x0c401f0015b27f89 */ /* 0x000e6c00000e0000 */
[----:B------:R-:W-:Y:S08]  /*f380*/  MUFU.EX2 R8, R171 ;  /* 0x000000ab00087308 */ /* 0x000ff00000000800 */
[----:B------:R-:W-:Y:S08]  /*f390*/  MUFU.EX2 R124, R124 ;  /* 0x0000007c007c7308 */ /* 0x000ff00000000800 */
[----:B------:R-:W-:Y:S01]  /*f3a0*/  MUFU.EX2 R129, R129 ;  /* 0x0000008100817308 */ /* 0x000fe20000000800 */
[----:B-1----:R-:W-:Y:S01]  /*f3b0*/  FMNMX.FTZ R178, R21, R178, !PT ;  /* 0x000000b215b27209 */ /* 0x002fe20007810000 */
        /* <DEDUP_REMOVED lines=50> */
[----:B------:R-:W-:-:S06]  /*f6e0*/  FFMA.FTZ R5, R173, UR29, -R5 ;  /* 0x0000001dad057c23 */ /* 0x000fcc0008010805 */
[----:B------:R-:W4:Y:S08]  /*f6f0*/  MUFU.EX2 R14, R14 ;  /* 0x0000000e000e7308 */ /* 0x000f300000000800 */
[----:B------:R0:W-:Y:S08]  /*f700*/  MUFU.EX2 R7, R170 ;  /* 0x000000aa00077308 */ /* 0x0001f00000000800 */
[----:B------:R-:W5:Y:S01]  /*f710*/  MUFU.EX2 R121, R121 ;  /* 0x0000007900797308 */ /* 0x000f620000000800 */
[----:B0-----:R-:W-:-:S01]  /*f720*/  FFMA.FTZ R170, R21, R3, R174 ;  /* 0x0000000315aa7223 */ /* 0x001fc200000100ae */
[----:B-1----:R-:W-:-:S03]  /*f730*/  FFMA.FTZ R3, R4, R2, R9 ;  /* 0x0000000204037223 */ /* 0x002fc60000010009 */
        /* <DEDUP_REMOVED lines=107> */
.L_x_5247:
        /* <DEDUP_REMOVED lines=139> */
.L_x_5229:
[----:B------:R-:W-:Y:S06]  /*106a0*/  BAR.ARV 0x8, 0x180 ;  /* 0x0206000000007b1d */ /* 0x000fec0000002000 */
[----:B------:R-:W-:Y:S05]  /*106b0*/  @!P0 BRA `(.L_x_5249) ;  /* 0x0000000000048947 */ /* 0x000fea0003800000 */
[----:B------:R-:W-:Y:S01]  /*106c0*/  BPT.TRAP 0x1 ;  /* 0x000000040000795c */ /* 0x000fe20000300000 */
.L_x_5249:
[----:B------:R-:W-:Y:S01]  /*106d0*/  ULEA UR9, UR48, UR36, 0x3 ;  /* 0x0000002430097291 */ /* 0x000fe2000f8e183f */
[----:B------:R-:W-:-:S05]  /*106e0*/  IMAD.U32 R0, RZ, RZ, UR49 ;  /* 0x00000031ff007e24 */ /* 0x000fca000f8e00ff */
[----:B------:R-:W-:-:S04]  /*106f0*/  SHF.L.U32 R0, R0, 0x1f, RZ ;  /* 0x0000001f00007819 */ /* 0x000fc800000006ff */
[----:B------:R0:W1:Y:S01]  /*10700*/  SYNCS.PHASECHK.TRANS64.TRYWAIT P1, [UR9+0x2a850], R0 ;  /* 0x02a85000ff0075a7 */ /* 0x0000620008020149 */
[----:B------:R-:W-:Y:S05]  /*10710*/  @!P0 BRA `(.L_x_5250) ;  /* 0x0000000000048947 */ /* 0x000fea0003800000 */
[----:B------:R-:W-:Y:S01]  /*10720*/  BPT.TRAP 0x1 ;  /* 0x000000040000795c */ /* 0x000fe20000300000 */
.L_x_5250:
[----:B-1----:R-:W-:Y:S05]  /*10730*/  @P1 BRA `(.L_x_5251) ;  /* 0x0000000000081947 */ /* 0x002fea0003800000 */
[----:B------:R-:W1:Y:S02]  /*10740*/  SYNCS.PHASECHK.TRANS64.TRYWAIT P1, [UR9+0x2a850], R0 ;  /* 0x02a85000ff0075a7 */ /* 0x000e640008020149 */
[----:B-1----:R-:W-:Y:S05]  /*10750*/  @!P1 BRA `(.L_x_5252) ;  /* 0x000000d000349947 */ /* 0x002fea0003800000 */
.L_x_5251:
[----:B------:R-:W-:Y:S01]  /*10760*/  UIADD3 UR36, UR36, 0x400, URZ ;  /* 0x0000040024247890 */ /* 0x000fe2000fffe03f */
[----:B------:R-:W-:Y:S01]  /*10770*/  WARPGROUP.ARRIVE ;  /* 0x00000000000079c5 */ /* 0x000fe20000000000 */
[----:B------:R-:W-:Y:S01]  /*10780*/  UMOV UR7, 0x40000040 ;  /* 0x4000004000077882 */ /* 0x000fe20000000000 */
[----:B------:R-:W-:Y:S01]  /*10790*/  ULDC.64 UR10, c[0x0][0x9a0] ;  /* 0x00026800000a7ab9 */ /* 0x000fe20000000a00 */
[----:B------:R-:W-:Y:S01]  /*107a0*/  USHF.R.U32.HI UR36, URZ, 0x4, UR36 ;  /* 0x000000043f247899 */ /* 0x000fe20008011624 */
[----:B------:R-:W-:Y:S01]  /*107b0*/  IMAD.MOV.U32 R6, RZ, RZ, 0x3f800000 ;  /* 0x3f800000ff067424 */ /* 0x000fe200078e00ff */
[----:B------:R-:W-:Y:S02]  /*107c0*/  UISETP.NE.U32.AND UP0, UPT, UR10, URZ, UPT ;  /* 0x0000003f0a00728c */ /* 0x000fe4000bf05070 */
[----:B------:R-:W-:Y:S02]  /*107d0*/  ULOP3.LUT UR36, UR36, 0x3fff, URZ, 0xc0, !UPT ;  /* 0x00003fff24247892 */ /* 0x000fe4000f8ec03f */
[----:B------:R-:W-:-:S02]  /*107e0*/  UISETP.NE.AND.EX UP0, UPT, UR11, URZ, UPT, UP0 ;  /* 0x0000003f0b00728c */ /* 0x000fc4000bf05300 */
[----:B------:R-:W-:-:S04]  /*107f0*/  ULOP3.LUT UR8, UR36, 0x10000, URZ, 0xfc, !UPT ;  /* 0x0001000024087892 */ /* 0x000fc8000f8efc3f */
[----:B------:R-:W-:Y:S01]  /*10800*/  UIMAD UR8, UR48, 0x600, UR8 ;  /* 0x00000600300878a4 */ /* 0x000fe2000f8e0208 */
[----:B------:R-:W-:-:S04]  /*10810*/  PLOP3.LUT P1, PT, PT, PT, UP0, 0x80, 0x0 ;  /* 0x000000000000781c */ /* 0x000fc80003f2f008 */
[----:B------:R-:W-:Y:S02]  /*10820*/  @UP0 ULDC.64 UR12, c[0x0][0x9c8] ;  /* 0x00027200000c0ab9 */ /* 0x000fe40000000a00 */
[----:B------:R-:W-:Y:S01]  /*10830*/  UMOV UR6, UR8 ;  /* 0x0000000800067c82 */ /* 0x000fe20008000000 */
[----:B------:R-:W-:-:S09]  /*10840*/  @UP0 UIMAD.WIDE.U32 UR4, UR52, UR12, URZ ;  /* 0x0000000c340402a5 */ /* 0x000fd2000f8e003f */
[----:B------:R-:W-:Y:S01]  /*10850*/  QGMMA.64x192x32.F32.E4M3.E4M3 R24, R196, gdesc[UR4], R24, gsb0 ;  /* 0x02e00004c4187df3 */ /* 0x000fe20008000818 */
[----:B------:R-:W-:Y:S01]  /*10860*/  UIADD3 UR6, UR8, 0x2, URZ ;  /* 0x0000000208067890 */ /* 0x000fe2000fffe03f */
[----:B------:R-:W-:Y:S01]  /*10870*/  UMOV UR7, 0x40000040 ;  /* 0x4000004000077882 */ /* 0x000fe20000000000 */
[----:B------:R-:W-:Y:S02]  /*10880*/  WARPGROUP.DEPBAR.LE gsb0, 0x0 ;  /* 0x00008000000079c5 */ /* 0x000fe40000010000 */
[----:B------:R-:W-:-:S15]  /*10890*/  WARPGROUP.ARRIVE ;  /* 0x00000000000079c5 */ /* 0x000fde0000000000 */
[----:B------:R-:W-:Y:S01]  /*108a0*/  QGMMA.64x192x32.F32.E4M3.E4M3 R24, R192, gdesc[UR4], R24, gsb0 ;  /* 0x02e00004c0187df3 */ /* 0x000fe20008000818 */
[----:B------:R-:W-:-:S04]  /*108b0*/  @UP0 USHF.R.S32.HI UR6, URZ, 0x1f, UR52 ;  /* 0x0000001f3f060899 */ /* 0x000fc80008011434 */
[----:B------:R-:W-:-:S04]  /*108c0*/  @UP0 UIMAD UR6, UR6, UR12, URZ ;  /* 0x0000000c060602a4 */ /* 0x000fc8000f8e023f */
[----:B------:R-:W-:-:S04]  /*108d0*/  @UP0 UIMAD UR6, UR52, UR13, UR6 ;  /* 0x0000000d340602a4 */ /* 0x000fc8000f8e0206 */
[----:B------:R-:W-:-:S03]  /*108e0*/  @UP0 UIADD3 UR5, UR5, UR6, URZ ;  /* 0x0000000605050290 */ /* 0x000fc6000fffe03f */
[----:B------:R-:W-:Y:S02]  /*108f0*/  @UP0 ULDC.64 UR6, c[0x0][0x9d0] ;  /* 0x0002740000060ab9 */ /* 0x000fe40000000a00 */
[----:B------:R-:W-:-:S04]  /*10900*/  @UP0 UIMAD.WIDE.U32 UR4, UR43, UR6, UR4 ;  /* 0x000000062b0402a5 */ /* 0x000fc8000f8e0004 */
[----:B------:R-:W-:Y:S02]  /*10910*/  @UP0 UIMAD UR5, UR43, UR7, UR5 ;  /* 0x000000072b0502a4 */ /* 0x000fe4000f8e0205 */
[----:B------:R-:W-:-:S04]  /*10920*/  @UP0 ULEA UR6, UP1, UR4, UR10, 0x2 ;  /* 0x0000000a04060291 */ /* 0x000fc8000f82103f */
[----:B------:R-:W-:Y:S02]  /*10930*/  @UP0 ULEA.HI.X UR7, UR4, UR11, UR5, 0x2, UP1 ;  /* 0x0000000b04070291 */ /* 0x000fe400088f1405 */
[----:B------:R-:W-:-:S04]  /*10940*/  IMAD.U32 R4, RZ, RZ, UR6 ;  /* 0x00000006ff047e24 */ /* 0x000fc8000f8e00ff */
[----:B-1----:R-:W-:-:S05]  /*10950*/  IMAD.U32 R5, RZ, RZ, UR7 ;  /* 0x00000007ff057e24 */ /* 0x002fca000f8e00ff */
[----:B------:R1:W2:Y:S01]  /*10960*/  @P1 LDG.E R6, desc[UR56][R4.64] ;  /* 0x0000003804061981 */ /* 0x0002a2000c1e1900 */
[----:B------:R-:W-:Y:S01]  /*10970*/  UIADD3 UR6, UR8, 0x4, URZ ;  /* 0x0000000408067890 */ /* 0x000fe2000fffe03f */
[----:B------:R-:W-:Y:S01]  /*10980*/  UMOV UR7, 0x40000040 ;  /* 0x4000004000077882 */ /* 0x000fe20000000000 */
[----:B------:R-:W-:Y:S01]  /*10990*/  UIADD3 UR8, UR8, 0x6, URZ ;  /* 0x0000000608087890 */ /* 0x000fe2000fffe03f */
[----:B------:R-:W-:Y:S02]  /*109a0*/  WARPGROUP.DEPBAR.LE gsb0, 0x0 ;  /* 0x00008000000079c5 */ /* 0x000fe40000010000 */
[----:B------:R-:W-:-:S06]  /*109b0*/  WARPGROUP.ARRIVE ;  /* 0x00000000000079c5 */ /* 0x000fcc0000000000 */
[----:B------:R-:W-:Y:S01]  /*109c0*/  QGMMA.64x192x32.F32.E4M3.E4M3 R24, R188, gdesc[UR4], R24, gsb0 ;  /* 0x02e00004bc187df3 */ /* 0x000fe20008000818 */
[----:B------:R-:W-:Y:S01]  /*109d0*/  UMOV UR6, UR8 ;  /* 0x0000000800067c82 */ /* 0x000fe20008000000 */
[----:B------:R-:W-:Y:S01]  /*109e0*/  UMOV UR7, 0x40000040 ;  /* 0x4000004000077882 */ /* 0x000fe20000000000 */
[----:B0-----:R-:W0:Y:S04]  /*109f0*/  SHFL.BFLY PT, R0, R3, 0x2, 0x1f ;  /* 0x0c401f0003007f89 */ /* 0x001e2800000e0000 */
[----:B------:R-:W3:Y:S01]  /*10a00*/  SHFL.BFLY PT, R9, R2, 0x2, 0x1f ;  /* 0x0c401f0002097f89 */ /* 0x000ee200000e0000 */
[----:B0-----:R-:W-:-:S01]  /*10a10*/  FADD.FTZ R0, R0, R3 ;  /* 0x0000000300007221 */ /* 0x001fc20000010000 */
[----:B---3--:R-:W-:-:S04]  /*10a20*/  FADD.FTZ R9, R9, R2 ;  /* 0x0000000209097221 */ /* 0x008fc80000010000 */
[----:B------:R-:W0:Y:S04]  /*10a30*/  SHFL.BFLY PT, R7, R0, 0x1, 0x1f ;  /* 0x0c201f0000077f89 */ /* 0x000e2800000e0000 */
        /* <DEDUP_REMOVED lines=9> */
[----:B------:R0:W-:Y:S01]  /*10ad0*/  @P1 MUFU.RCP R3, R5 ;  /* 0x0000000500031308 */ /* 0x0001e20000001000 */
[----:B------:R-:W-:Y:S01]  /*10ae0*/  FSETP.NE.FTZ.AND P1, PT, R11, RZ, PT ;  /* 0x000000ff0b00720b */ /* 0x000fe20003f35000 */
[----:B------:R-:W-:-:S06]  /*10af0*/  IMAD.MOV.U32 R7, RZ, RZ, RZ ;  /* 0x000000ffff077224 */ /* 0x000fcc00078e00ff */
[----:B------:R-:W1:Y:S01]  /*10b00*/  @P2 MUFU.LG2 R4, R12 ;  /* 0x0000000c00042308 */ /* 0x000e620000000c00 */
[----:B------:R-:W-:Y:S02]  /*10b10*/  WARPGROUP.DEPBAR.LE gsb0, 0x0 ;  /* 0x00008000000079c5 */ /* 0x000fe40000010000 */
[----:B------:R-:W-:-:S06]  /*10b20*/  WARPGROUP.ARRIVE ;  /* 0x00000000000079c5 */ /* 0x000fcc0000000000 */
[----:B------:R-:W-:Y:S01]  /*10b30*/  QGMMA.64x192x32.F32.E4M3.E4M3 R24, R184, gdesc[UR4], R24, gsb0 ;  /* 0x02e00004b8187df3 */ /* 0x000fe20008000818 */
[----:B------:R-:W3:Y:S01]  /*10b40*/  @P3 MUFU.LG2 R8, R8 ;  /* 0x0000000800083308 */ /* 0x000ee20000000c00 */
[----:B------:R-:W-:-:S07]  /*10b50*/  IMAD.U32 R9, RZ, RZ, UR29 ;  /* 0x0000001dff097e24 */ /* 0x000fce000f8e00ff */
[----:B------:R-:W4:Y:S01]  /*10b60*/  @P1 MUFU.RCP R7, R11 ;  /* 0x0000000b00071308 */ /* 0x000f220000001000 */
[----:B------:R-:W-:Y:S02]  /*10b70*/  IMAD.U32 R14, RZ, RZ, UR29 ;  /* 0x0000001dff0e7e24 */ /* 0x000fe4000f8e00ff */
[----:B0-----:R-:W-:Y:S01]  /*10b80*/  @P2 FMUL.FTZ R5, R9, 0.69314718246459960938 ;  /* 0x3f31721809052820 */ /* 0x001fe20000410000 */
[----:B-1----:R-:W-:Y:S01]  /*10b90*/  @P2 FMUL.FTZ R4, R4, 0.69314718246459960938 ;  /* 0x3f31721804042820 */ /* 0x002fe20000410000 */
[----:B------:R-:W-:Y:S02]  /*10ba0*/  IMAD.MOV.U32 R0, RZ, RZ, -0x800000 ;  /* 0xff800000ff007424 */ /* 0x000fe400078e00ff */
[----:B------:R-:W-:Y:S01]  /*10bb0*/  @P3 FMUL.FTZ R14, R14, 0.69314718246459960938 ;  /* 0x3f3172180e0e3820 */ /* 0x000fe20000410000 */
[----:B------:R-:W-:Y:S02]  /*10bc0*/  IMAD.MOV.U32 R2, RZ, RZ, -0x800000 ;  /* 0xff800000ff027424 */ /* 0x000fe400078e00ff */
[----:B------:R-:W-:-:S01]  /*10bd0*/  @P2 FFMA.FTZ R0, R5, R10, R4 ;  /* 0x0000000a05002223 */ /* 0x000fc20000010004 */
[----:B---3--:R-:W-:Y:S01]  /*10be0*/  @P3 FMUL.FTZ R9, R8, 0.69314718246459960938 ;  /* 0x3f31721808093820 */ /* 0x008fe20000410000 */
[----:B--2---:R-:W-:-:S03]  /*10bf0*/  FMUL.FTZ R4, R3, R6 ;  /* 0x0000000603047220 */ /* 0x004fc60000410000 */
[----:B------:R-:W-:Y:S01]  /*10c00*/  @P3 FFMA.FTZ R2, R14, R120, R9 ;  /* 0x000000780e023223 */ /* 0x000fe20000010009 */
[----:B----4-:R-:W-:Y:S01]  /*10c10*/  FMUL.FTZ R3, R7, R6 ;  /* 0x0000000607037220 */ /* 0x010fe20000410000 */
[----:B------:R-:W-:Y:S02]  /*10c20*/  WARPGROUP.DEPBAR.LE gsb0, 0x0 ;  /* 0x00008000000079c5 */ /* 0x000fe40000010000 */
[----:B------:R-:W-:Y:S05]  /*10c30*/  @!P0 BRA `(.L_x_5253) ;  /* 0x0000000000048947 */ /* 0x000fea0003800000 */
[----:B------:R-:W-:Y:S01]  /*10c40*/  BPT.TRAP 0x1 ;  /* 0x000000040000795c */ /* 0x000fe20000300000 */
.L_x_5253:
        /* <DEDUP_REMOVED lines=101> */
[----:B------:R-:W-:Y:S01]  /*112a0*/  PLOP3.LUT P0, PT, PT, PT, PT, 0x8, 0x0 ;  /* 0x000000000000781c */ /* 0x000fe20003f0e170 */
[----:B------:R-:W-:Y:S01]  /*112b0*/  FMUL.FTZ R3, R115, R3 ;  /* 0x0000000373037220 */ /* 0x000fe20000410000 */
[----:B------:R-:W-:-:S02]  /*112c0*/  UIADD3 UR50, UR50, 0x1, URZ ;  /* 0x0000000132327890 */ /* 0x000fc4000fffe03f */
[----:B------:R-:W-:Y:S02]  /*112d0*/  USEL UR48, UR48, URZ, UP0 ;  /* 0x0000003f30307287 */ /* 0x000fe40008000000 */
[----:B------:R-:W-:-:S12]  /*112e0*/  ULOP3.LUT UR49, UR49, UR4, URZ, 0x3c, !UPT ;  /* 0x0000000431317292 */ /* 0x000fd8000f8e3c3f */
.L_x_5175:
        /* <DEDUP_REMOVED lines=18> */
[----:B0-----:R-:W-:-:S05]  /*11410*/  IMAD.SHL.U32 R4, R8, 0x4, RZ ;  /* 0x0000000408047824 */ /* 0x001fca00078e00ff */
[----:B------:R-:W-:Y:S01]  /*11420*/  LOP3.LUT R4, R4, 0xc, RZ, 0xc0, !PT ;  /* 0x0000000c04047812 */ /* 0x000fe200078ec0ff */
[----:B------:R-:W-:Y:S03]  /*11430*/  BAR.SYNC.DEFER_BLOCKING 0x1, 0x100 ;  /* 0x0044000000007b1d */ /* 0x000fe60000010000 */
[----:B------:R-:W-:-:S05]  /*11440*/  IADD3 R4, P0, R4, UR8, RZ ;  /* 0x0000000804047c10 */ /* 0x000fca000ff1e0ff */
[----:B------:R-:W-:-:S05]  /*11450*/  IMAD.X R5, RZ, RZ, UR9, P0 ;  /* 0x00000009ff057e24 */ /* 0x000fca00080e06ff */
[----:B------:R-:W2:Y:S01]  /*11460*/  LDG.E.CONSTANT R12, desc[UR56][R4.64] ;  /* 0x00000038040c7981 */ /* 0x000ea2000c1e9900 */
[----:B------:R-:W-:-:S03]  /*11470*/  LOP3.LUT P0, R6, R8, 0x3, RZ, 0xc0, !PT ;  /* 0x0000000308067812 */ /* 0x000fc6000780c0ff */
[----:B------:R-:W3:Y:S01]  /*11480*/  LDL R4, [R1+0x10] ;  /* 0x0000100001047983 */ /* 0x000ee20000100800 */
[----:B------:R-:W-:Y:S01]  /*11490*/  ISETP.EQ.OR P0, PT, R6, 0x3, !P0 ;  /* 0x000000030600780c */ /* 0x000fe20004702670 */
[----:B------:R-:W-:Y:S01]  /*114a0*/  UMOV UR8, UR7 ;  /* 0x0000000700087c82 */ /* 0x000fe20008000000 */
[----:B-1----:R-:W-:Y:S01]  /*114b0*/  UMOV UR9, UR4 ;  /* 0x0000000400097c82 */ /* 0x002fe20008000000 */
[----:B------:R-:W-:Y:S01]  /*114c0*/  UIMAD.WIDE UR10, UR42, 0x4, UR10 ;  /* 0x000000042a0a78a5 */ /* 0x000fe2000f8e020a */
        /* <DEDUP_REMOVED lines=17> */
[----:B------:R-:W-:Y:S01]  /*115e0*/  IMAD.MOV.U32 R26, RZ, RZ, 0x2 ;  /* 0x00000002ff1a7424 */ /* 0x000fe200078e00ff */
        /* <DEDUP_REMOVED lines=79> */
[----:B--2---:R-:W-:Y:S04]  /*11ae0*/  SHFL.IDX PT, R107, R49, R12, 0x1c1f ;  /* 0x001c1f0c316b7589 */ /* 0x004fe800000e0000 */
[----:B------:R-:W-:Y:S04]  /*11af0*/  SHFL.IDX PT, R21, R21, R12, 0x1c1f ;  /* 0x001c1f0c15157589 */ /* 0x000fe800000e0000 */
[----:B------:R-:W-:Y:S01]  /*11b00*/  SHFL.IDX PT, R13, R13, R12, 0x1c1f ;  /* 0x001c1f0c0d0d7589 */ /* 0x000fe200000e0000 */
[----:B---3--:R-:W-:-:S03]  /*11b10*/  IMAD.WIDE R26, R4, R26, UR8 ;  /* 0x00000008041a7e25 */ /* 0x008fc6000f8e021a */
[----:B------:R-:W-:Y:S01]  /*11b20*/  SHFL.IDX PT, R49, R125, R12, 0x1c1f ;  /* 0x001c1f0c7d317589 */ /* 0x000fe200000e0000 */
[----:B------:R-:W-:-:S03]  /*11b30*/  LOP3.LUT R3, R26, 0x380, RZ, 0xc0, !PT ;  /* 0x000003801a037812 */ /* 0x000fc600078ec0ff */
[----:B------:R-:W-:Y:S01]  /*11b40*/  SHFL.IDX PT, R25, R25, R12, 0x1c1f ;  /* 0x001c1f0c19197589 */ /* 0x000fe200000e0000 */
[C---:B------:R-:W-:Y:S02]  /*11b50*/  IADD3 R103, P4, R26.reuse, 0x8060, RZ ;  /* 0x000080601a677810 */ /* 0x040fe40007f9e0ff */
[C---:B------:R-:W-:Y:S01]  /*11b60*/  IADD3 R99, P3, R26.reuse, 0x8040, RZ ;  /* 0x000080401a637810 */ /* 0x040fe20007f7e0ff */
[----:B------:R-:W-:Y:S01]  /*11b70*/  SHFL.IDX PT, R126, R41, R12, 0x1c1f ;  /* 0x001c1f0c297e7589 */ /* 0x000fe200000e0000 */
[C---:B------:R-:W-:Y:S01]  /*11b80*/  IADD3 R10, P6, R26.reuse, 0x8020, RZ ;  /* 0x000080201a0a7810 */ /* 0x040fe20007fde0ff */
[--C-:B------:R-:W-:Y:S01]  /*11b90*/  IMAD.X R31, RZ, RZ, R27.reuse, P4 ;  /* 0x000000ffff1f7224 */ /* 0x100fe200020e061b */
[C---:B------:R-:W-:Y:S01]  /*11ba0*/  IADD3 R91, P5, R26.reuse, 0x8000, RZ ;  /* 0x000080001a5b7810 */ /* 0x040fe20007fbe0ff */
[--C-:B------:R-:W-:Y:S01]  /*11bb0*/  IMAD.X R135, RZ, RZ, R27.reuse, P3 ;  /* 0x000000ffff877224 */ /* 0x100fe200018e061b */
[----:B------:R-:W-:Y:S01]  /*11bc0*/  IADD3 R87, P2, R26, 0x4060, RZ ;  /* 0x000040601a577810 */ /* 0x000fe20007f5e0ff */
[--C-:B------:R-:W-:Y:S01]  /*11bd0*/  IMAD.X R29, RZ, RZ, R27.reuse, P6 ;  /* 0x000000ffff1d7224 */ /* 0x100fe200030e061b */
[----:B------:R-:W-:Y:S01]  /*11be0*/  SHF.R.U64 R3, R3, 0x3, RZ ;  /* 0x0000000303037819 */ /* 0x000fe200000012ff */
[--C-:B------:R-:W-:Y:S01]  /*11bf0*/  IMAD.X R137, RZ, RZ, R27.reuse, P5 ;  /* 0x000000ffff897224 */ /* 0x100fe200028e061b */
[----:B------:R-:W-:Y:S01]  /*11c00*/  LOP3.LUT R28, R103, 0x380, RZ, 0xc0, !PT ;  /* 0x00000380671c7812 */ /* 0x000fe200078ec0ff */
[----:B------:R-:W-:Y:S01]  /*11c10*/  IMAD.X R15, RZ, RZ, R27, P2 ;  /* 0x000000ffff0f7224 */ /* 0x000fe200010e061b */
[----:B------:R-:W-:Y:S01]  /*11c20*/  LOP3.LUT R14, R99, 0x380, RZ, 0xc0, !PT ;  /* 0x00000380630e7812 */ /* 0x000fe200078ec0ff */
[----:B------:R-:W-:Y:S01]  /*11c30*/  SHFL.IDX PT, R122, R43, R12, 0x1c1f ;  /* 0x001c1f0c2b7a7589 */ /* 0x000fe200000e0000 */
[----:B------:R-:W-:-:S02]  /*11c40*/  LOP3.LUT R8, R10, 0x380, RZ, 0xc0, !PT ;  /* 0x000003800a087812 */ /* 0x000fc400078ec0ff */
[C---:B------:R-:W-:Y:S01]  /*11c50*/  IADD3 R37, P1, R26.reuse, 0x4040, RZ ;  /* 0x000040401a257810 */ /* 0x040fe20007f3e0ff */
[----:B------:R-:W-:Y:S01]  /*11c60*/  SHFL.IDX PT, R123, R123, R12, 0x1c1f ;  /* 0x001c1f0c7b7b7589 */ /* 0x000fe200000e0000 */
[C---:B------:R-:W-:Y:S02]  /*11c70*/  IADD3 R6, P4, R26.reuse, 0x4020, RZ ;  /* 0x000040201a067810 */ /* 0x040fe40007f9e0ff */
[C---:B------:R-:W-:Y:S01]  /*11c80*/  IADD3 R63, P3, R26.reuse, 0x4000, RZ ;  /* 0x000040001a3f7810 */ /* 0x040fe20007f7e0ff */
[--C-:B------:R-:W-:Y:S01]  /*11c90*/  IMAD.X R139, RZ, RZ, R27.reuse, P1 ;  /* 0x000000ffff8b7224 */ /* 0x100fe200008e061b */
[C---:B------:R-:W-:Y:S01]  /*11ca0*/  IADD3 R4, P6, R26.reuse, 0x20, RZ ;  /* 0x000000201a047810 */ /* 0x040fe20007fde0ff */
[--C-:B------:R-:W-:Y:S01]  /*11cb0*/  IMAD.X R11, RZ, RZ, R27.reuse, P4 ;  /* 0x000000ffff0b7224 */ /* 0x100fe200020e061b */
[C---:B------:R-:W-:Y:S01]  /*11cc0*/  IADD3 R61, P5, R26.reuse, 0x60, RZ ;  /* 0x000000601a3d7810 */ /* 0x040fe20007fbe0ff */
[--C-:B------:R-:W-:Y:S01]  /*11cd0*/  IMAD.X R141, RZ, RZ, R27.reuse, P3 ;  /* 0x000000ffff8d7224 */ /* 0x100fe200018e061b */
[----:B------:R-:W-:Y:S01]  /*11ce0*/  IADD3 R94, P2, R26, 0x40, RZ ;  /* 0x000000401a5e7810 */ /* 0x000fe20007f5e0ff */
[--C-:B------:R-:W-:Y:S01]  /*11cf0*/  IMAD.X R9, RZ, RZ, R27.reuse, P6 ;  /* 0x000000ffff097224 */ /* 0x100fe200030e061b */
[----:B------:R-:W-:Y:S01]  /*11d00*/  LOP3.LUT R26, R3, R26, RZ, 0x3c, !PT ;  /* 0x0000001a031a7212 */ /* 0x000fe200078e3cff */
[--C-:B------:R-:W-:Y:S01]  /*11d10*/  IMAD.X R7, RZ, RZ, R27.reuse, P5 ;  /* 0x000000ffff077224 */ /* 0x100fe200028e061b */
[----:B------:R-:W-:Y:S01]  /*11d20*/  SHF.R.U64 R28, R28, 0x3, RZ ;  /* 0x000000031c1c7819 */ /* 0x000fe200000012ff */
[----:B------:R-:W-:Y:S01]  /*11d30*/  IMAD.X R5, RZ, RZ, R27, P2 ;  /* 0x000000ffff057224 */ /* 0x000fe200010e061b */
[----:B------:R-:W-:Y:S01]  /*11d40*/  SHF.R.U64 R14, R14, 0x3, RZ ;  /* 0x000000030e0e7819 */ /* 0x000fe200000012ff */
[----:B------:R-:W-:Y:S01]  /*11d50*/  SHFL.IDX PT, R43, R83, R12, 0x1c1f ;  /* 0x001c1f0c532b7589 */ /* 0x000fe200000e0000 */
[----:B------:R-:W-:-:S02]  /*11d60*/  SHF.R.U64 R3, R8, 0x3, RZ ;  /* 0x0000000308037819 */ /* 0x000fc400000012ff */
[----:B------:R-:W-:Y:S01]  /*11d70*/  LOP3.LUT R30, R28, R103, RZ, 0x3c, !PT ;  /* 0x000000671c1e7212 */ /* 0x000fe200078e3cff */
[----:B------:R-:W-:Y:S01]  /*11d80*/  SHFL.IDX PT, R41, R133, R12, 0x1c1f ;  /* 0x001c1f0c85297589 */ /* 0x000fe200000e0000 */
[----:B------:R-:W-:Y:S02]  /*11d90*/  LOP3.LUT R134, R14, R99, RZ, 0x3c, !PT ;  /* 0x000000630e867212 */ /* 0x000fe400078e3cff */
[----:B------:R-:W-:Y:S01]  /*11da0*/  LOP3.LUT R8, R37, 0x380, RZ, 0xc0, !PT ;  /* 0x0000038025087812 */ /* 0x000fe200078ec0ff */
[----:B------:R-:W-:Y:S01]  /*11db0*/  SHFL.IDX PT, R99, R77, R12, 0x1c1f ;  /* 0x001c1f0c4d637589 */ /* 0x000fe200000e0000 */
[----:B------:R-:W-:Y:S02]  /*11dc0*/  LOP3.LUT R28, R3, R10, RZ, 0x3c, !PT ;  /* 0x0000000a031c7212 */ /* 0x000fe400078e3cff */
[----:B------:R-:W-:Y:S01]  /*11dd0*/  LOP3.LUT R14, R91, 0x380, RZ, 0xc0, !PT ;  /* 0x000003805b0e7812 */ /* 0x000fe200078ec0ff */
[----:B------:R-:W-:Y:S01]  /*11de0*/  SHFL.IDX PT, R77, R47, R12, 0x1c1f ;  /* 0x001c1f0c2f4d7589 */ /* 0x000fe200000e0000 */
[----:B------:R-:W-:-:S02]  /*11df0*/  LOP3.LUT R10, R87, 0x380, RZ, 0xc0, !PT ;  /* 0x00000380570a7812 */ /* 0x000fc400078ec0ff */
[----:B------:R-:W-:Y:S01]  /*11e00*/  LOP3.LUT R3, R6, 0x380, RZ, 0xc0, !PT ;  /* 0x0000038006037812 */ /* 0x000fe200078ec0ff */
[----:B------:R-:W-:Y:S01]  /*11e10*/  SHFL.IDX PT, R103, R53, R12, 0x1c1f ;  /* 0x001c1f0c35677589 */ /* 0x000fe200000e0000 */
[----:B------:R-:W-:Y:S02]  /*11e20*/  SHF.R.U64 R8, R8, 0x3, RZ ;  /* 0x0000000308087819 */ /* 0x000fe400000012ff */
[----:B------:R-:W-:Y:S01]  /*11e30*/  SHF.R.U64 R14, R14, 0x3, RZ ;  /* 0x000000030e0e7819 */ /* 0x000fe200000012ff */
[----:B------:R-:W-:Y:S01]  /*11e40*/  SHFL.IDX PT, R130, R35, R12, 0x1c1f ;  /* 0x001c1f0c23827589 */ /* 0x000fe200000e0000 */
[----:B------:R-:W-:Y:S02]  /*11e50*/  SHF.R.U64 R10, R10, 0x3, RZ ;  /* 0x000000030a0a7819 */ /* 0x000fe400000012ff */
[----:B------:R-:W-:Y:S01]  /*11e60*/  SHF.R.U64 R3, R3, 0x3, RZ ;  /* 0x0000000303037819 */ /* 0x000fe200000012ff */
[----:B------:R-:W-:Y:S01]  /*11e70*/  SHFL.IDX PT, R124, R101, R12, 0x1c1f ;  /* 0x001c1f0c657c7589 */ /* 0x000fe200000e0000 */
[----:B------:R-:W-:-:S02]  /*11e80*/  LOP3.LUT R138, R8, R37, RZ, 0x3c, !PT ;  /* 0x00000025088a7212 */ /* 0x000fc400078e3cff */
[----:B------:R-:W-:Y:S01]  /*11e90*/  LOP3.LUT R136, R14, R91, RZ, 0x3c, !PT ;  /* 0x0000005b0e887212 */ /* 0x000fe200078e3cff */
[----:B------:R-:W-:Y:S01]  /*11ea0*/  SHFL.IDX PT, R132, R109, R12, 0x1c1f ;  /* 0x001c1f0c6d847589 */ /* 0x000fe200000e0000 */
[----:B------:R-:W-:Y:S02]  /*11eb0*/  LOP3.LUT R8, R63, 0x380, RZ, 0xc0, !PT ;  /* 0x000003803f087812 */ /* 0x000fe400078ec0ff */
[----:B------:R-:W-:Y:S01]  /*11ec0*/  LOP3.LUT R14, R10, R87, RZ, 0x3c, !PT ;  /* 0x000000570a0e7212 */ /* 0x000fe200078e3cff */
[----:B------:R-:W-:Y:S01]  /*11ed0*/  SHFL.IDX PT, R91, R69, R12, 0x1c1f ;  /* 0x001c1f0c455b7589 */ /* 0x000fe200000e0000 */
[----:B------:R-:W-:Y:S02]  /*11ee0*/  LOP3.LUT R10, R3, R6, RZ, 0x3c, !PT ;  /* 0x00000006030a7212 */ /* 0x000fe400078e3cff */
[----:B------:R-:W-:Y:S01]  /*11ef0*/  LOP3.LUT R6, R61, 0x380, RZ, 0xc0, !PT ;  /* 0x000003803d067812 */ /* 0x000fe200078ec0ff */
[----:B------:R-:W-:Y:S01]  /*11f00*/  SHFL.IDX PT, R87, R65, R12, 0x1c1f ;  /* 0x001c1f0c41577589 */ /* 0x000fe200000e0000 */
[----:B------:R-:W-:-:S02]  /*11f10*/  SHF.R.U64 R8, R8, 0x3, RZ ;  /* 0x0000000308087819 */ /* 0x000fc400000012ff */
[----:B------:R-:W-:Y:S01]  /*11f20*/  LOP3.LUT R3, R4, 0x380, RZ, 0xc0, !PT ;  /* 0x0000038004037812 */ /* 0x000fe200078ec0ff */
[----:B------:R-:W-:Y:S01]  /*11f30*/  SHFL.IDX PT, R65, R39, R12, 0x1c1f ;  /* 0x001c1f0c27417589 */ /* 0x000fe200000e0000 */
[----:B------:R-:W-:Y:S02]  /*11f40*/  SHF.R.U64 R6, R6, 0x3, RZ ;  /* 0x0000000306067819 */ /* 0x000fe400000012ff */
[----:B------:R-:W-:Y:S01]  /*11f50*/  LOP3.LUT R37, R94, 0x380, RZ, 0xc0, !PT ;  /* 0x000003805e257812 */ /* 0x000fe200078ec0ff */
[----:B------:R-:W-:Y:S01]  /*11f60*/  SHFL.IDX PT, R131, R131, R12, 0x1c1f ;  /* 0x001c1f0c83837589 */ /* 0x000fe200000e0000 */
[----:B------:R-:W-:Y:S02]  /*11f70*/  LOP3.LUT R140, R8, R63, RZ, 0x3c, !PT ;  /* 0x0000003f088c7212 */ /* 0x000fe400078e3cff */
[----:B------:R-:W-:Y:S01]  /*11f80*/  SHF.R.U64 R3, R3, 0x3, RZ ;  /* 0x0000000303037819 */ /* 0x000fe200000012ff */
[----:B------:R-:W-:Y:S01]  /*11f90*/  SHFL.IDX PT, R63, R81, R12, 0x1c1f ;  /* 0x001c1f0c513f7589 */ /* 0x000fe200000e0000 */
[----:B------:R-:W-:-:S02]  /*11fa0*/  LOP3.LUT R6, R6, R61, RZ, 0x3c, !PT ;  /* 0x0000003d06067212 */ /* 0x000fc400078e3cff */
[----:B------:R-:W-:Y:S01]  /*11fb0*/  SHF.R.U64 R37, R37, 0x3, RZ ;  /* 0x0000000325257819 */ /* 0x000fe200000012ff */
[----:B------:R0:W-:Y:S01]  /*11fc0*/  SHFL.IDX PT, R81, R55, R12, 0x1c1f ;  /* 0x001c1f0c37517589 */ /* 0x0001e200000e0000 */
[----:B------:R-:W-:Y:S02]  /*11fd0*/  LOP3.LUT R8, R3, R4, RZ, 0x3c, !PT ;  /* 0x0000000403087212 */ /* 0x000fe400078e3cff */
[----:B------:R-:W-:Y:S01]  /*11fe0*/  MOV R136, R136 ;  /* 0x0000008800887202 */ /* 0x000fe20000000f00 */
[----:B------:R-:W-:Y:S01]  /*11ff0*/  SHFL.IDX PT, R119, R45, R12, 0x1c1f ;  /* 0x001c1f0c2d777589 */ /* 0x000fe200000e0000 */
[----:B------:R-:W-:Y:S02]  /*12000*/  MOV R140, R140 ;  /* 0x0000008c008c7202 */ /* 0x000fe40000000f00 */
[----:B------:R-:W-:Y:S01]  /*12010*/  LOP3.LUT R4, R37, R94, RZ, 0x3c, !PT ;  /* 0x0000005e25047212 */ /* 0x000fe200078e3cff */
[----:B------:R-:W-:Y:S01]  /*12020*/  SHFL.IDX PT, R127, R127, R12, 0x1c1f ;  /* 0x001c1f0c7f7f7589 */ /* 0x000fe200000e0000 */
[----:B------:R-:W-:-:S02]  /*12030*/  MOV R137, R14 ;  /* 0x0000000e00897202 */ /* 0x000fc40000000f00 */
[----:B0-----:R-:W-:Y:S01]  /*12040*/  LOP3.LUT R55, R12, 0x2, RZ, 0x3c, !PT ;  /* 0x000000020c377812 */ /* 0x001fe200078e3cff */
[----:B------:R-:W-:Y:S01]  /*12050*/  SHFL.IDX PT, R14, R115, R12, 0x1c1f ;  /* 0x001c1f0c730e7589 */ /* 0x000fe200000e0000 */
[----:B------:R-:W-:Y:S02]  /*12060*/  MOV R141, R6 ;  /* 0x00000006008d7202 */ /* 0x000fe40000000f00 */
[----:B------:R-:W-:Y:S01]  /*12070*/  MOV R37, R26 ;  /* 0x0000001a00257202 */ /* 0x000fe20000000f00 */
[----:B------:R-:W0:Y:S01]  /*12080*/  SHFL.IDX PT, R20, R20, R55, 0x1c1f ;  /* 0x001c1f3714147589 */ /* 0x000e2200000e0000 */
[----:B------:R-:W-:Y:S02]  /*12090*/  MOV R3, R30 ;  /* 0x0000001e00037202 */ /* 0x000fe40000000f00 */
[----:B------:R-:W-:Y:S01]  /*120a0*/  MOV R134, R134 ;  /* 0x0000008600867202 */ /* 0x000fe20000000f00 */
[----:B------:R-:W1:Y:S01]  /*120b0*/  SHFL.IDX PT, R24, R24, R55, 0x1c1f ;  /* 0x001c1f3718187589 */ /* 0x000e6200000e0000 */
[----:B------:R-:W-:-:S02]  /*120c0*/  MOV R135, R28 ;  /* 0x0000001c00877202 */ /* 0x000fc40000000f00 */
[----:B------:R-:W-:Y:S01]  /*120d0*/  MOV R142, R4 ;  /* 0x00000004008e7202 */ /* 0x000fe20000000f00 */
[----:B------:R-:W-:Y:S01]  /*120e0*/  SHFL.IDX PT, R69, R48, R55, 0x1c1f ;  /* 0x001c1f3730457589 */ /* 0x000fe200000e0000 */
[----:B------:R-:W-:Y:S02]  /*120f0*/  MOV R138, R138 ;  /* 0x0000008a008a7202 */ /* 0x000fe40000000f00 */
[----:B------:R-:W-:Y:S01]  /*12100*/  MOV R139, R10 ;  /* 0x0000000a008b7202 */ /* 0x000fe20000000f00 */
[----:B------:R-:W-:Y:S01]  /*12110*/  SHFL.IDX PT, R146, R72, R55, 0x1c1f ;  /* 0x001c1f3748927589 */ /* 0x000fe200000e0000 */
[----:B------:R-:W-:-:S03]  /*12120*/  MOV R61, R8 ;  /* 0x00000008003d7202 */ /* 0x000fc60000000f00 */
[----:B------:R-:W-:Y:S04]  /*12130*/  SHFL.IDX PT, R6, R105, R12, 0x1c1f ;  /* 0x001c1f0c69067589 */ /* 0x000fe800000e0000 */
[----:B------:R-:W-:Y:S04]  /*12140*/  SHFL.IDX PT, R15, R121, R12, 0x1c1f ;  /* 0x001c1f0c790f7589 */ /* 0x000fe800000e0000 */
[----:B------:R-:W2:Y:S01]  /*12150*/  SHFL.IDX PT, R154, R32, R55, 0x1c1f ;  /* 0x001c1f37209a7589 */ /* 0x000ea200000e0000 */
[----:B0-----:R-:W-:Y:S02]  /*12160*/  SEL R9, R21, R20, P0 ;  /* 0x0000001415097207 */ /* 0x001fe40000000000 */
[----:B------:R-:W-:Y:S01]  /*12170*/  SEL R11, R20, R21, P0 ;  /* 0x00000015140b7207 */ /* 0x000fe20000000000 */
[----:B------:R-:W-:Y:S01]  /*12180*/  SHFL.IDX PT, R125, R104, R55, 0x1c1f ;  /* 0x001c1f37687d7589 */ /* 0x000fe200000e0000 */
[----:B-1----:R-:W-:-:S02]  /*12190*/  SEL R8, R13, R24, P0 ;  /* 0x000000180d087207 */ /* 0x002fc40000000000 */
[----:B------:R-:W-:Y:S01]  /*121a0*/  SEL R10, R24, R13, P0 ;  /* 0x0000000d180a7207 */ /* 0x000fe20000000000 */
[----:B------:R-:W0:Y:S04]  /*121b0*/  SHFL.IDX PT, R48, R120, R55, 0x1c1f ;  /* 0x001c1f3778307589 */ /* 0x000e2800000e0000 */
[----:B------:R-:W-:Y:S04]  /*121c0*/  SHFL.IDX PT, R117, R117, R55, 0x1c1f ;  /* 0x001c1f3775757589 */ /* 0x000fe800000e0000 */
[----:B------:R-:W-:Y:S04]  /*121d0*/  SHFL.IDX PT, R72, R50, R55, 0x1c1f ;  /* 0x001c1f3732487589 */ /* 0x000fe800000e0000 */
[----:B------:R-:W-:Y:S04]  /*121e0*/  SHFL.IDX PT, R26, R33, R12, 0x1c1f ;  /* 0x001c1f0c211a7589 */ /* 0x000fe800000e0000 */
[----:B------:R-:W-:Y:S01]  /*121f0*/  SHFL.IDX PT, R94, R73, R12, 0x1c1f ;  /* 0x001c1f0c495e7589 */ /* 0x000fe200000e0000 */
[----:B--2---:R-:W-:-:S02]  /*12200*/  SEL R20, R25, R154, P0 ;  /* 0x0000009a19147207 */ /* 0x004fc40000000000 */
[----:B------:R-:W-:Y:S01]  /*12210*/  SEL R24, R154, R25, P0 ;  /* 0x000000199a187207 */ /* 0x000fe20000000000 */
[----:B------:R-:W-:Y:S04]  /*12220*/  SHFL.IDX PT, R105, R79, R12, 0x1c1f ;  /* 0x001c1f0c4f697589 */ /* 0x000fe800000e0000 */
[----:B------:R-:W1:Y:S01]  /*12230*/  SHFL.IDX PT, R27, R36, R55, 0x1c1f ;  /* 0x001c1f37241b7589 */ /* 0x000e6200000e0000 */
[----:B0-----:R-:W-:Y:S02]  /*12240*/  SEL R13, R15, R48, P0 ;  /* 0x000000300f0d7207 */ /* 0x001fe40000000000 */
[----:B------:R-:W-:Y:S01]  /*12250*/  SEL R15, R48, R15, P0 ;  /* 0x0000000f300f7207 */ /* 0x000fe20000000000 */
[----:B------:R-:W-:Y:S04]  /*12260*/  SHFL.IDX PT, R152, R52, R55, 0x1c1f ;  /* 0x001c1f3734987589 */ /* 0x000fe800000e0000 */
[----:B------:R-:W-:Y:S04]  /*12270*/  SHFL.IDX PT, R150, R64, R55, 0x1c1f ;  /* 0x001c1f3740967589 */ /* 0x000fe800000e0000 */
[----:B------:R-:W-:Y:S04]  /*12280*/  SHFL.IDX PT, R104, R82, R55, 0x1c1f ;  /* 0x001c1f3752687589 */ /* 0x000fe800000e0000 */
[----:B------:R-:W-:Y:S04]  /*12290*/  SHFL.IDX PT, R73, R51, R12, 0x1c1f ;  /* 0x001c1f0c33497589 */ /* 0x000fe800000e0000 */
[----:B------:R-:W-:Y:S04]  /*122a0*/  SHFL.IDX PT, R60, R60, R55, 0x1c1f ;  /* 0x001c1f373c3c7589 */ /* 0x000fe800000e0000 */
[----:B------:R-:W0:Y:S01]  /*122b0*/  SHFL.IDX PT, R148, R68, R55, 0x1c1f ;  /* 0x001c1f3744947589 */ /* 0x000e2200000e0000 */
[----:B-1----:R-:W-:-:S02]  /*122c0*/  SEL R21, R26, R27, P0 ;  /* 0x0000001b1a157207 */ /* 0x002fc40000000000 */
[----:B------:R-:W-:Y:S01]  /*122d0*/  SEL R25, R27, R26, P0 ;  /* 0x0000001a1b197207 */ /* 0x000fe20000000000 */
[----:B------:R-:W-:Y:S04]  /*122e0*/  SHFL.IDX PT, R47, R108, R55, 0x1c1f ;  /* 0x001c1f376c2f7589 */ /* 0x000fe800000e0000 */
[----:B------:R-:W1:Y:S04]  /*122f0*/  SHFL.IDX PT, R52, R38, R55, 0x1c1f ;  /* 0x001c1f3726347589 */ /* 0x000e6800000e0000 */
[----:B------:R-:W2:Y:S04]  /*12300*/  SHFL.IDX PT, R64, R34, R55, 0x1c1f ;  /* 0x001c1f3722407589 */ /* 0x000ea800000e0000 */
[----:B------:R-:W-:Y:S04]  /*12310*/  SHFL.IDX PT, R31, R89, R12, 0x1c1f ;  /* 0x001c1f0c591f7589 */ /* 0x000fe800000e0000 */
[----:B------:R-:W-:Y:S04]  /*12320*/  SHFL.IDX PT, R30, R93, R12, 0x1c1f ;  /* 0x001c1f0c5d1e7589 */ /* 0x000fe800000e0000 */
[----:B------:R-:W3:Y:S01]  /*12330*/  SHFL.IDX PT, R51, R40, R55, 0x1c1f ;  /* 0x001c1f3728337589 */ /* 0x000ee200000e0000 */
[----:B0-----:R-:W-:-:S03]  /*12340*/  SEL R83, R87, R148, P0 ;  /* 0x0000009457537207 */ /* 0x001fc60000000000 */
[----:B------:R-:W-:Y:S04]  /*12350*/  SHFL.IDX PT, R36, R92, R55, 0x1c1f ;  /* 0x001c1f375c247589 */ /* 0x000fe800000e0000 */
[----:B------:R-:W0:Y:S01]  /*12360*/  SHFL.IDX PT, R68, R42, R55, 0x1c1f ;  /* 0x001c1f372a447589 */ /* 0x000e2200000e0000 */
[----:B-1----:R-:W-:Y:S02]  /*12370*/  SEL R27, R49, R52, P0 ;  /* 0x00000034311b7207 */ /* 0x002fe40000000000 */
[----:B------:R-:W-:Y:S01]  /*12380*/  SEL R49, R52, R49, P0 ;  /* 0x0000003134317207 */ /* 0x000fe20000000000 */
[----:B------:R-:W-:Y:S01]  /*12390*/  SHFL.IDX PT, R108, R86, R55, 0x1c1f ;  /* 0x001c1f37566c7589 */ /* 0x000fe200000e0000 */
[----:B--2---:R-:W-:Y:S02]  /*123a0*/  SEL R26, R123, R64, P0 ;  /* 0x000000407b1a7207 */ /* 0x004fe40000000000 */
[----:B------:R-:W-:Y:S01]  /*123b0*/  SEL R48, R64, R123, P0 ;  /* 0x0000007b40307207 */ /* 0x000fe20000000000 */
[----:B------:R1:W-:Y:S01]  /*123c0*/  SHFL.IDX PT, R33, R85, R12, 0x1c1f ;  /* 0x001c1f0c55217589 */ /* 0x0003e200000e0000 */
[----:B------:R-:W-:-:S03]  /*123d0*/  SEL R123, R6, R47, P0 ;  /* 0x0000002f067b7207 */ /* 0x000fc60000000000 */
[----:B------:R2:W-:Y:S04]  /*123e0*/  SHFL.IDX PT, R89, R67, R12, 0x1c1f ;  /* 0x001c1f0c43597589 */ /* 0x0005e800000e0000 */
[----:B------:R-:W-:Y:S01]  /*123f0*/  SHFL.IDX PT, R93, R76, R55, 0x1c1f ;  /* 0x001c1f374c5d7589 */ /* 0x000fe200000e0000 */
[----:B---3--:R-:W-:Y:S02]  /*12400*/  SEL R50, R130, R51, P0 ;  /* 0x0000003382327207 */ /* 0x008fe40000000000 */
[----:B-1----:R-:W-:Y:S01]  /*12410*/  SEL R85, R148, R87, P0 ;  /* 0x0000005794557207 */ /* 0x002fe20000000000 */
[----:B------:R-:W-:Y:S01]  /*12420*/  SHFL.IDX PT, R40, R88, R55, 0x1c1f ;  /* 0x001c1f3758287589 */ /* 0x000fe200000e0000 */
[----:B------:R-:W-:Y:S02]  /*12430*/  SEL R52, R51, R130, P0 ;  /* 0x0000008233347207 */ /* 0x000fe40000000000 */
[----:B--2---:R-:W-:Y:S01]  /*12440*/  SEL R67, R119, R152, P0 ;  /* 0x0000009877437207 */ /* 0x004fe20000000000 */
[----:B------:R-:W1:Y:S01]  /*12450*/  SHFL.IDX PT, R133, R112, R55, 0x1c1f ;  /* 0x001c1f3770857589 */ /* 0x000e6200000e0000 */
[----:B0-----:R-:W-:-:S02]  /*12460*/  SEL R64, R68, R65, P0 ;  /* 0x0000004144407207 */ /* 0x001fc40000000000 */
[----:B------:R-:W-:Y:S01]  /*12470*/  SEL R109, R36, R31, P0 ;  /* 0x0000001f246d7207 */ /* 0x000fe20000000000 */
[----:B------:R0:W2:Y:S04]  /*12480*/  SHFL.IDX PT, R92, R70, R55, 0x1c1f ;  /* 0x001c1f37465c7589 */ /* 0x0000a800000e0000 */
[----:B------:R-:W-:Y:S04]  /*12490*/  SHFL.IDX PT, R42, R95, R55, 0x1c1f ;  /* 0x001c1f375f2a7589 */ /* 0x000fe800000e0000 */
[----:B------:R-:W3:Y:S01]  /*124a0*/  SHFL.IDX PT, R53, R44, R55, 0x1c1f ;  /* 0x001c1f372c357589 */ /* 0x000ee200000e0000 */
[----:B0-----:R-:W-:-:S03]  /*124b0*/  SEL R70, R77, R72, P0 ;  /* 0x000000484d467207 */ /* 0x001fc60000000000 */
[----:B------:R0:W-:Y:S01]  /*124c0*/  SHFL.IDX PT, R76, R54, R55, 0x1c1f ;  /* 0x001c1f37364c7589 */ /* 0x0001e200000e0000 */
[----:B------:R-:W-:Y:S02]  /*124d0*/  SEL R72, R72, R77, P0 ;  /* 0x0000004d48487207 */ /* 0x000fe40000000000 */
[----:B------:R-:W-:Y:S01]  /*124e0*/  SEL R77, R60, R103, P0 ;  /* 0x000000673c4d7207 */ /* 0x000fe20000000000 */
[----:B------:R4:W-:Y:S04]  /*124f0*/  SHFL.IDX PT, R112, R90, R55, 0x1c1f ;  /* 0x001c1f375a707589 */ /* 0x0009e800000e0000 */
[----:B------:R-:W3:Y:S01]  /*12500*/  SHFL.IDX PT, R46, R46, R55, 0x1c1f ;  /* 0x001c1f372e2e7589 */ /* 0x000ee200000e0000 */
[----:B-1----:R-:W-:Y:S02]  /*12510*/  SEL R130, R132, R133, P0 ;  /* 0x0000008584827207 */ /* 0x002fe40000000000 */
[----:B0-----:R-:W-:Y:S01]  /*12520*/  SEL R54, R65, R68, P0 ;  /* 0x0000004441367207 */ /* 0x001fe20000000000 */
[----:B------:R-:W-:Y:S01]  /*12530*/  SHFL.IDX PT, R29, R97, R12, 0x1c1f ;  /* 0x001c1f0c611d7589 */ /* 0x000fe200000e0000 */
[----:B------:R-:W-:-:S02]  /*12540*/  SEL R68, R69, R122, P0 ;  /* 0x0000007a45447207 */ /* 0x000fc40000000000 */
[----:B--2---:R-:W-:Y:S01]  /*12550*/  SEL R87, R89, R92, P0 ;  /* 0x0000005c59577207 */ /* 0x004fe20000000000 */
[----:B------:R0:W-:Y:S01]  /*12560*/  SHFL.IDX PT, R4, R113, R12, 0x1c1f ;  /* 0x001c1f0c71047589 */ /* 0x0001e200000e0000 */
[----:B------:R-:W-:Y:S02]  /*12570*/  SEL R89, R92, R89, P0 ;  /* 0x000000595c597207 */ /* 0x000fe40000000000 */
[----:B----4-:R-:W-:Y:S01]  /*12580*/  SEL R90, R91, R146, P0 ;  /* 0x000000925b5a7207 */ /* 0x010fe20000000000 */
[----:B------:R-:W-:Y:S01]  /*12590*/  SHFL.IDX PT, R129, R129, R12, 0x1c1f ;  /* 0x001c1f0c81817589 */ /* 0x000fe200000e0000 */
[----:B---3--:R-:W-:Y:S02]  /*125a0*/  SEL R51, R126, R53, P0 ;  /* 0x000000357e337207 */ /* 0x008fe40000000000 */
        /* <DEDUP_REMOVED lines=10> */
[----:B------:R-:W-:Y:S04]  /*12650*/  SHFL.IDX PT, R32, R100, R55, 0x1c1f ;  /* 0x001c1f3764207589 */ /* 0x000fe800000e0000 */
[----:B------:R-:W0:Y:S04]  /*12660*/  SHFL.IDX PT, R115, R96, R55, 0x1c1f ;  /* 0x001c1f3760737589 */ /* 0x000e2800000e0000 */
[----:B------:R0:W-:Y:S04]  /*12670*/  SHFL.IDX PT, R45, R116, R55, 0x1c1f ;  /* 0x001c1f37742d7589 */ /* 0x0001e800000e0000 */
[----:B------:R-:W1:Y:S04]  /*12680*/  SHFL.IDX PT, R118, R118, R55, 0x1c1f ;  /* 0x001c1f3776767589 */ /* 0x000e6800000e0000 */
[----:B------:R-:W2:Y:S04]  /*12690*/  SHFL.IDX PT, R58, R58, R55, 0x1c1f ;  /* 0x001c1f373a3a7589 */ /* 0x000ea800000e0000 */
[----:B------:R3:W4:Y:S04]  /*126a0*/  SHFL.IDX PT, R88, R66, R55, 0x1c1f ;  /* 0x001c1f3742587589 */ /* 0x00072800000e0000 */
[----:B------:R-:W-:Y:S04]  /*126b0*/  SHFL.IDX PT, R59, R59, R12, 0x1c1f ;  /* 0x001c1f0c3b3b7589 */ /* 0x000fe800000e0000 */
[----:B------:R1:W-:Y:S01]  /*126c0*/  SHFL.IDX PT, R97, R75, R12, 0x1c1f ;  /* 0x001c1f0c4b617589 */ /* 0x0003e200000e0000 */
[----:B0-----:R-:W-:-:S02]  /*126d0*/  SEL R116, R115, R30, P0 ;  /* 0x0000001e73747207 */ /* 0x001fc40000000000 */
[----:B---3--:R-:W-:Y:S01]  /*126e0*/  SEL R66, R122, R69, P0 ;  /* 0x000000457a427207 */ /* 0x008fe20000000000 */
[----:B------:R0:W-:Y:S01]  /*126f0*/  SHFL.IDX PT, R28, R111, R12, 0x1c1f ;  /* 0x001c1f0c6f1c7589 */ /* 0x0001e200000e0000 */
[----:B------:R-:W-:Y:S02]  /*12700*/  SEL R122, R124, R125, P0 ;  /* 0x0000007d7c7a7207 */ /* 0x000fe40000000000 */
[----:B------:R-:W-:Y:S01]  /*12710*/  SEL R124, R125, R124, P0 ;  /* 0x0000007c7d7c7207 */ /* 0x000fe20000000000 */
[----:B------:R-:W3:Y:S01]  /*12720*/  SHFL.IDX PT, R62, R62, R55, 0x1c1f ;  /* 0x001c1f373e3e7589 */ /* 0x000ee200000e0000 */
[----:B-1----:R-:W-:Y:S02]  /*12730*/  SEL R5, R151, R118, P0 ;  /* 0x0000007697057207 */ /* 0x002fe40000000000 */
[----:B------:R-:W-:Y:S01]  /*12740*/  SEL R75, R103, R60, P0 ;  /* 0x0000003c674b7207 */ /* 0x000fe20000000000 */
[----:B------:R2:W1:Y:S01]  /*12750*/  SHFL.IDX PT, R100, R78, R55, 0x1c1f ;  /* 0x001c1f374e647589 */ /* 0x00046200000e0000 */
[----:B------:R-:W-:-:S02]  /*12760*/  SEL R103, R43, R108, P0 ;  /* 0x0000006c2b677207 */ /* 0x000fc40000000000 */
[----:B0-----:R-:W-:Y:S01]  /*12770*/  SEL R111, R41, R42, P0 ;  /* 0x0000002a296f7207 */ /* 0x001fe20000000000 */
[----:B------:R-:W0:Y:S01]  /*12780*/  SHFL.IDX PT, R120, R98, R55, 0x1c1f ;  /* 0x001c1f3762787589 */ /* 0x000e2200000e0000 */
[----:B------:R-:W-:Y:S02]  /*12790*/  F2FP.BF16.F32.PACK_AB R42, R11, R10 ;  /* 0x0000000a0b2a723e */ /* 0x000fe400000010ff */
[----:B------:R-:W-:Y:S01]  /*127a0*/  SEL R7, R118, R151, P0 ;  /* 0x0000009776077207 */ /* 0x000fe20000000000 */
[----:B------:R3:W0:Y:S01]  /*127b0*/  SHFL.IDX PT, R143, R114, R55, 0x1c1f ;  /* 0x001c1f37728f7589 */ /* 0x00062200000e0000 */
[----:B------:R-:W-:Y:S02]  /*127c0*/  SEL R69, R152, R119, P0 ;  /* 0x0000007798457207 */ /* 0x000fe40000000000 */
[----:B--2---:R-:W-:Y:S01]  /*127d0*/  SEL R78, R81, R58, P0 ;  /* 0x0000003a514e7207 */ /* 0x004fe20000000000 */
[----:B------:R-:W2:Y:S01]  /*127e0*/  SHFL.IDX PT, R57, R57, R12, 0x1c1f ;  /* 0x001c1f0c39397589 */ /* 0x000ea200000e0000 */
[----:B----4-:R-:W-:-:S02]  /*127f0*/  SEL R86, R129, R88, P0 ;  /* 0x0000005881567207 */ /* 0x010fc40000000000 */
[----:B------:R-:W-:Y:S01]  /*12800*/  SEL R125, R47, R6, P0 ;  /* 0x000000062f7d7207 */ /* 0x000fe20000000000 */
[----:B------:R4:W-:Y:S01]  /*12810*/  SHFL.IDX PT, R101, R71, R12, 0x1c1f ;  /* 0x001c1f0c47657589 */ /* 0x0009e200000e0000 */
[----:B------:R-:W-:Y:S02]  /*12820*/  SEL R133, R45, R4, P0 ;  /* 0x000000042d857207 */ /* 0x000fe40000000000 */
[----:B---3--:R-:W-:Y:S01]  /*12830*/  SEL R114, R30, R115, P0 ;  /* 0x000000731e727207 */ /* 0x008fe20000000000 */
[----:B------:R-:W-:Y:S01]  /*12840*/  SHFL.IDX PT, R35, R149, R12, 0x1c1f ;  /* 0x001c1f0c95237589 */ /* 0x000fe200000e0000 */
[----:B------:R-:W-:Y:S02]  /*12850*/  SEL R79, R59, R62, P0 ;  /* 0x0000003e3b4f7207 */ /* 0x000fe40000000000 */
[----:B------:R-:W-:Y:S01]  /*12860*/  SEL R88, R88, R129, P0 ;  /* 0x0000008158587207 */ /* 0x000fe20000000000 */
[----:B------:R3:W2:Y:S01]  /*12870*/  SHFL.IDX PT, R96, R74, R55, 0x1c1f ;  /* 0x001c1f374a607589 */ /* 0x0006a200000e0000 */
[----:B-1----:R-:W-:-:S02]  /*12880*/  SEL R95, R97, R100, P0 ;  /* 0x00000064615f7207 */ /* 0x002fc40000000000 */
[----:B----4-:R-:W-:Y:S01]  /*12890*/  SEL R71, R73, R76, P0 ;  /* 0x0000004c49477207 */ /* 0x010fe20000000000 */
[----:B------:R1:W4:Y:S01]  /*128a0*/  SHFL.IDX PT, R34, R110, R55, 0x1c1f ;  /* 0x001c1f376e227589 */ /* 0x00032200000e0000 */
[----:B------:R-:W-:Y:S02]  /*128b0*/  SEL R73, R76, R73, P0 ;  /* 0x000000494c497207 */ /* 0x000fe40000000000 */
[----:B------:R-:W-:Y:S01]  /*128c0*/  SEL R76, R56, R107, P0 ;  /* 0x0000006b384c7207 */ /* 0x000fe20000000000 */
[----:B------:R-:W-:Y:S01]  /*128d0*/  SHFL.IDX PT, R39, R145, R12, 0x1c1f ;  /* 0x001c1f0c91277589 */ /* 0x000fe200000e0000 */
[----:B------:R-:W-:Y:S02]  /*128e0*/  SEL R115, R29, R32, P0 ;  /* 0x000000201d737207 */ /* 0x000fe40000000000 */
[----:B---3--:R-:W-:Y:S01]  /*128f0*/  SEL R74, R107, R56, P0 ;  /* 0x000000386b4a7207 */ /* 0x008fe20000000000 */
[----:B------:R3:W4:Y:S01]  /*12900*/  SHFL.IDX PT, R44, R80, R55, 0x1c1f ;  /* 0x001c1f37502c7589 */ /* 0x00072200000e0000 */
[----:B------:R-:W-:-:S02]  /*12910*/  SEL R107, R31, R36, P0 ;  /* 0x000000241f6b7207 */ /* 0x000fc40000000000 */
[----:B-1----:R-:W-:Y:S01]  /*12920*/  SEL R110, R131, R112, P0 ;  /* 0x00000070836e7207 */ /* 0x002fe20000000000 */
[----:B------:R1:W4:Y:S01]  /*12930*/  SHFL.IDX PT, R38, R102, R55, 0x1c1f ;  /* 0x001c1f3766267589 */ /* 0x00032200000e0000 */
[----:B------:R-:W-:Y:S02]  /*12940*/  SEL R112, R112, R131, P0 ;  /* 0x0000008370707207 */ /* 0x000fe40000000000 */
[----:B------:R-:W-:Y:S01]  /*12950*/  SEL R131, R4, R45, P0 ;  /* 0x0000002d04837207 */ /* 0x000fe20000000000 */
[----:B------:R-:W4:Y:S01]  /*12960*/  SHFL.IDX PT, R144, R84, R55, 0x1c1f ;  /* 0x001c1f3754907589 */ /* 0x000f2200000e0000 */
[----:B0-----:R-:W-:Y:S02]  /*12970*/  SEL R118, R121, R120, P0 ;  /* 0x0000007879767207 */ /* 0x001fe40000000000 */
[----:B---3--:R-:W-:Y:S01]  /*12980*/  SEL R80, R58, R81, P0 ;  /* 0x000000513a507207 */ /* 0x008fe20000000000 */
[----:B------:R0:W-:Y:S01]  /*12990*/  SHFL.IDX PT, R128, R147, R12, 0x1c1f ;  /* 0x001c1f0c93807589 */ /* 0x0001e200000e0000 */
[----:B------:R-:W-:-:S02]  /*129a0*/  SEL R81, R62, R59, P0 ;  /* 0x0000003b3e517207 */ /* 0x000fc40000000000 */
[----:B-1----:R-:W-:Y:S01]  /*129b0*/  SEL R102, R105, R104, P0 ;  /* 0x0000006869667207 */ /* 0x002fe20000000000 */
[----:B------:R1:W3:Y:S01]  /*129c0*/  SHFL.IDX PT, R145, R106, R55, 0x1c1f ;  /* 0x001c1f376a917589 */ /* 0x0002e200000e0000 */
[----:B------:R-:W-:Y:S02]  /*129d0*/  SEL R104, R104, R105, P0 ;  /* 0x0000006968687207 */ /* 0x000fe40000000000 */
[----:B------:R-:W-:Y:S02]  /*129e0*/  SEL R105, R108, R43, P0 ;  /* 0x0000002b6c697207 */ /* 0x000fe40000000000 */
[----:B------:R-:W-:Y:S02]  /*129f0*/  SEL R108, R40, R33, P0 ;  /* 0x00000021286c7207 */ /* 0x000fe40000000000 */
[----:B0-----:R-:W-:Y:S02]  /*12a00*/  SEL R12, R14, R117, P0 ;  /* 0x000000750e0c7207 */ /* 0x001fe40000000000 */
[----:B------:R-:W-:-:S02]  /*12a10*/  SEL R14, R117, R14, P0 ;  /* 0x0000000e750e7207 */ /* 0x000fc40000000000 */
[----:B-1----:R-:W-:Y:S02]  /*12a20*/  SEL R106, R33, R40, P0 ;  /* 0x00000028216a7207 */ /* 0x002fe40000000000 */
[----:B------:R-:W-:Y:S02]  /*12a30*/  F2FP.BF16.F32.PACK_AB R40, R9, R8 ;  /* 0x000000080928723e */ /* 0x000fe400000010ff */
[----:B------:R-:W-:Y:S02]  /*12a40*/  F2FP.BF16.F32.PACK_AB R41, R13, R12 ;  /* 0x0000000c0d29723e */ /* 0x000fe400000010ff */
[----:B------:R-:W-:Y:S02]  /*12a50*/  F2FP.BF16.F32.PACK_AB R43, R15, R14 ;  /* 0x0000000e0f2b723e */ /* 0x000fe400000010ff */
[----:B------:R-:W-:Y:S02]  /*12a60*/  SEL R55, R127, R46, P0 ;  /* 0x0000002e7f377207 */ /* 0x000fe40000000000 */
[----:B------:R-:W-:Y:S01]  /*12a70*/  SEL R117, R32, R29, P0 ;  /* 0x0000001d20757207 */ /* 0x000fe20000000000 */
[----:B------:R0:W-:Y:S01]  /*12a80*/  STSM.16.M88.4 [R37], R40 ;  /* 0x0000002825007844 */ /* 0x0001e20000000200 */
[----:B------:R-:W-:-:S02]  /*12a90*/  SEL R4, R28, R143, P0 ;  /* 0x0000008f1c047207 */ /* 0x000fc40000000000 */
[----:B------:R-:W-:Y:S02]  /*12aa0*/  SEL R6, R143, R28, P0 ;  /* 0x0000001c8f067207 */ /* 0x000fe40000000000 */
[----:B--2---:R-:W-:Y:S02]  /*12ab0*/  SEL R82, R57, R150, P0 ;  /* 0x0000009639527207 */ /* 0x004fe40000000000 */
[----:B------:R-:W-:Y:S02]  /*12ac0*/  SEL R84, R150, R57, P0 ;  /* 0x0000003996547207 */ /* 0x000fe40000000000 */
[----:B------:R-:W-:Y:S02]  /*12ad0*/  SEL R94, R101, R96, P0 ;  /* 0x00000060655e7207 */ /* 0x000fe40000000000 */
[----:B------:R-:W-:Y:S02]  /*12ae0*/  SEL R97, R100, R97, P0 ;  /* 0x0000006164617207 */ /* 0x000fe40000000000 */
[----:B------:R-:W-:-:S02]  /*12af0*/  SEL R120, R120, R121, P0 ;  /* 0x0000007978787207 */ /* 0x000fc40000000000 */
[----:B----4-:R-:W-:Y:S02]  /*12b00*/  SEL R127, R35, R34, P0 ;  /* 0x00000022237f7207 */ /* 0x010fe40000000000 */
        /* <DEDUP_REMOVED lines=16> */
[----:B------:R-:W-:Y:S01]  /*12c10*/  SEL R101, R144, R63, P0 ;  /* 0x0000003f90657207 */ /* 0x000fe20000000000 */
[----:B------:R2:W-:Y:S01]  /*12c20*/  STSM.16.M88.4 [R142], R32 ;  /* 0x000000208e007844 */ /* 0x0005e20000000200 */
[----:B------:R-:W-:-:S02]  /*12c30*/  F2FP.BF16.F32.PACK_AB R36, R67, R66 ;  /* 0x000000424324723e */ /* 0x000fc400000010ff */
[----:B------:R-:W-:Y:S02]  /*12c40*/  F2FP.BF16.F32.PACK_AB R38, R69, R68 ;  /* 0x000000444526723e */ /* 0x000fe400000010ff */
[----:B------:R-:W-:Y:S02]  /*12c50*/  F2FP.BF16.F32.PACK_AB R39, R73, R72 ;  /* 0x000000484927723e */ /* 0x000fe400000010ff */
[----:B0-----:R-:W-:Y:S02]  /*12c60*/  F2FP.BF16.F32.PACK_AB R37, R71, R70 ;  /* 0x000000464725723e */ /* 0x001fe400000010ff */
[----:B------:R-:W-:Y:S02]  /*12c70*/  F2FP.BF16.F32.PACK_AB R40, R75, R74 ;  /* 0x0000004a4b28723e */ /* 0x000fe400000010ff */
[----:B------:R-:W-:Y:S01]  /*12c80*/  F2FP.BF16.F32.PACK_AB R42, R77, R76 ;  /* 0x0000004c4d2a723e */ /* 0x000fe200000010ff */
[----:B------:R0:W-:Y:S01]  /*12c90*/  STSM.16.M88.4 [R141], R36 ;  /* 0x000000248d007844 */ /* 0x0001e20000000200 */
[----:B------:R-:W-:-:S02]  /*12ca0*/  F2FP.BF16.F32.PACK_AB R43, R81, R80 ;  /* 0x00000050512b723e */ /* 0x000fc400000010ff */
[----:B------:R-:W-:Y:S02]  /*12cb0*/  F2FP.BF16.F32.PACK_AB R41, R79, R78 ;  /* 0x0000004e4f29723e */ /* 0x000fe400000010ff */
[----:B---3--:R-:W-:Y:S02]  /*12cc0*/  SEL R126, R128, R145, P0 ;  /* 0x00000091807e7207 */ /* 0x008fe40000000000 */
[----:B------:R-:W-:Y:S01]  /*12cd0*/  F2FP.BF16.F32.PACK_AB R44, R83, R82 ;  /* 0x00000052532c723e */ /* 0x000fe200000010ff */
[----:B------:R3:W-:Y:S01]  /*12ce0*/  STSM.16.M88.4 [R140], R40 ;  /* 0x000000288c007844 */ /* 0x0007e20000000200 */
[----:B------:R-:W-:Y:S02]  /*12cf0*/  F2FP.BF16.F32.PACK_AB R46, R85, R84 ;  /* 0x00000054552e723e */ /* 0x000fe400000010ff */
[----:B------:R-:W-:Y:S02]  /*12d00*/  F2FP.BF16.F32.PACK_AB R47, R89, R88 ;  /* 0x00000058592f723e */ /* 0x000fe400000010ff */
[----:B------:R-:W-:-:S02]  /*12d10*/  F2FP.BF16.F32.PACK_AB R45, R87, R86 ;  /* 0x00000056572d723e */ /* 0x000fc400000010ff */
[----:B------:R-:W-:Y:S02]  /*12d20*/  SEL R128, R145, R128, P0 ;  /* 0x0000008091807207 */ /* 0x000fe40000000000 */
[----:B------:R-:W-:Y:S01]  /*12d30*/  F2FP.BF16.F32.PACK_AB R56, R91, R90 ;  /* 0x0000005a5b38723e */ /* 0x000fe200000010ff */
[----:B------:R-:W-:Y:S01]  /*12d40*/  STSM.16.M88.4 [R139], R44 ;  /* 0x0000002c8b007844 */ /* 0x000fe20000000200 */
[----:B------:R-:W-:Y:S02]  /*12d50*/  F2FP.BF16.F32.PACK_AB R58, R93, R92 ;  /* 0x0000005c5d3a723e */ /* 0x000fe400000010ff */
[----:B------:R-:W-:Y:S02]  /*12d60*/  F2FP.BF16.F32.PACK_AB R59, R97, R96 ;  /* 0x00000060613b723e */ /* 0x000fe400000010ff */
[----:B------:R-:W-:Y:S02]  /*12d70*/  F2FP.BF16.F32.PACK_AB R57, R95, R94 ;  /* 0x0000005e5f39723e */ /* 0x000fe400000010ff */
[----:B------:R-:W-:-:S02]  /*12d80*/  F2FP.BF16.F32.PACK_AB R60, R99, R98 ;  /* 0x00000062633c723e */ /* 0x000fc400000010ff */
[----:B------:R-:W-:Y:S01]  /*12d90*/  F2FP.BF16.F32.PACK_AB R62, R101, R100 ;  /* 0x00000064653e723e */ /* 0x000fe200000010ff */
[----:B------:R-:W-:Y:S01]  /*12da0*/  STSM.16.M88.4 [R138], R56 ;  /* 0x000000388a007844 */ /* 0x000fe20000000200 */
[----:B------:R-:W-:Y:S02]  /*12db0*/  F2FP.BF16.F32.PACK_AB R63, R105, R104 ;  /* 0x00000068693f723e */ /* 0x000fe400000010ff */
[----:B-1----:R-:W-:Y:S02]  /*12dc0*/  F2FP.BF16.F32.PACK_AB R61, R103, R102 ;  /* 0x00000066673d723e */ /* 0x002fe400000010ff */
[----:B------:R-:W-:Y:S02]  /*12dd0*/  F2FP.BF16.F32.PACK_AB R28, R107, R106 ;  /* 0x0000006a6b1c723e */ /* 0x000fe400000010ff */
[----:B------:R-:W-:Y:S01]  /*12de0*/  F2FP.BF16.F32.PACK_AB R30, R109, R108 ;  /* 0x0000006c6d1e723e */ /* 0x000fe200000010ff */
[----:B------:R-:W-:Y:S01]  /*12df0*/  STSM.16.M88.4 [R137], R60 ;  /* 0x0000003c89007844 */ /* 0x000fe20000000200 */
[----:B------:R-:W-:-:S02]  /*12e00*/  F2FP.BF16.F32.PACK_AB R31, R113, R112 ;  /* 0x00000070711f723e */ /* 0x000fc400000010ff */
[----:B------:R-:W-:Y:S02]  /*12e10*/  F2FP.BF16.F32.PACK_AB R29, R111, R110 ;  /* 0x0000006e6f1d723e */ /* 0x000fe400000010ff */
[----:B--2---:R-:W-:Y:S02]  /*12e20*/  F2FP.BF16.F32.PACK_AB R32, R115, R114 ;  /* 0x000000727320723e */ /* 0x004fe400000010ff */
[----:B------:R-:W-:Y:S01]  /*12e30*/  F2FP.BF16.F32.PACK_AB R34, R117, R116 ;  /* 0x000000747522723e */ /* 0x000fe200000010ff */
[----:B------:R1:W-:Y:S01]  /*12e40*/  STSM.16.M88.4 [R136], R28 ;  /* 0x0000001c88007844 */ /* 0x0003e20000000200 */
[----:B------:R-:W-:Y:S02]  /*12e50*/  F2FP.BF16.F32.PACK_AB R35, R121, R120 ;  /* 0x000000787923723e */ /* 0x000fe400000010ff */
[----:B------:R-:W-:Y:S02]  /*12e60*/  F2FP.BF16.F32.PACK_AB R33, R119, R118 ;  /* 0x000000767721723e */ /* 0x000fe400000010ff */
[----:B0-----:R-:W-:-:S02]  /*12e70*/  F2FP.BF16.F32.PACK_AB R36, R123, R122 ;  /* 0x0000007a7b24723e */ /* 0x001fc400000010ff */
[----:B------:R-:W-:Y:S01]  /*12e80*/  F2FP.BF16.F32.PACK_AB R38, R125, R124 ;  /* 0x0000007c7d26723e */ /* 0x000fe200000010ff */
[----:B------:R-:W-:Y:S01]  /*12e90*/  STSM.16.M88.4 [R135], R32 ;  /* 0x0000002087007844 */ /* 0x000fe20000000200 */
[----:B------:R-:W-:Y:S02]  /*12ea0*/  F2FP.BF16.F32.PACK_AB R39, R129, R128 ;  /* 0x000000808127723e */ /* 0x000fe400000010ff */
[----:B------:R-:W-:Y:S02]  /*12eb0*/  F2FP.BF16.F32.PACK_AB R37, R127, R126 ;  /* 0x0000007e7f25723e */ /* 0x000fe400000010ff */
[----:B---3--:R-:W-:Y:S02]  /*12ec0*/  F2FP.BF16.F32.PACK_AB R41, R5, R4 ;  /* 0x000000040529723e */ /* 0x008fe400000010ff */
[----:B------:R-:W-:Y:S01]  /*12ed0*/  F2FP.BF16.F32.PACK_AB R42, R133, R132 ;  /* 0x00000084852a723e */ /* 0x000fe200000010ff */
[----:B------:R-:W-:Y:S01]  /*12ee0*/  STSM.16.M88.4 [R134], R36 ;  /* 0x0000002486007844 */ /* 0x000fe20000000200 */
[----:B------:R-:W-:Y:S01]  /*12ef0*/  F2FP.BF16.F32.PACK_AB R43, R7, R6 ;  /* 0x00000006072b723e */ /* 0x000fe200000010ff */
[----:B-1----:R-:W-:Y:S01]  /*12f00*/  IMAD.U32 R28, RZ, RZ, UR10 ;  /* 0x0000000aff1c7e24 */ /* 0x002fe2000f8e00ff */
[----:B------:R-:W-:Y:S01]  /*12f10*/  F2FP.BF16.F32.PACK_AB R40, R131, R130 ;  /* 0x000000828328723e */ /* 0x000fe200000010ff */
[----:B------:R-:W-:Y:S01]  /*12f20*/  IMAD.U32 R29, RZ, RZ, UR11 ;  /* 0x0000000bff1d7e24 */ /* 0x000fe2000f8e00ff */
[----:B------:R-:W-:Y:S01]  /*12f30*/  ISETP.NE.U32.AND P0, PT, RZ, UR12, PT ;  /* 0x0000000cff007c0c */ /* 0x000fe2000bf05070 */
[----:B------:R-:W-:-:S02]  /*12f40*/  ULDC.64 UR10, c[0x0][0xc08] ;  /* 0x00030200000a7ab9 */ /* 0x000fc40000000a00 */
[----:B------:R0:W-:Y:S01]  /*12f50*/  STSM.16.M88.4 [R3], R40 ;  /* 0x0000002803007844 */ /* 0x0001e20000000200 */
[----:B------:R-:W-:Y:S01]  /*12f60*/  ISETP.NE.AND.EX P0, PT, RZ, UR13, PT, P0 ;  /* 0x0000000dff007c0c */ /* 0x000fe2000bf05300 */
[----:B------:R-:W-:Y:S08]  /*12f70*/  BAR.SYNC.DEFER_BLOCKING 0x1, 0x100 ;  /* 0x0044000000007b1d */ /* 0x000ff00000010000 */
[----:B0-----:R-:W0:Y:S04]  /*12f80*/  LDC R3, c[0x0][0xbe8] ;  /* 0x0002fa00ff037b82 */ /* 0x001e280000000800 */
[----:B------:R-:W2:Y:S01]  /*12f90*/  @P0 LDG.E R44, desc[UR56][R28.64] ;  /* 0x000000381c2c0981 */ /* 0x000ea2000c1e1900 */
[----:B------:R-:W-:-:S02]  /*12fa0*/  UISETP.NE.U32.AND UP0, UPT, UR10, URZ, UPT ;  /* 0x0000003f0a00728c */ /* 0x000fc4000bf05070 */
[----:B------:R-:W-:Y:S02]  /*12fb0*/  UISETP.GT.AND UP1, UPT, UR46, 0x1, UPT ;  /* 0x000000012e00788c */ /* 0x000fe4000bf24270 */
[----:B------:R-:W-:Y:S01]  /*12fc0*/  UISETP.NE.AND.EX UP0, UPT, UR11, URZ, UPT, UP0 ;  /* 0x0000003f0b00728c */ /* 0x000fe2000bf05300 */
[----:B------:R-:W-:Y:S01]  /*12fd0*/  UMOV UR19, 0x9b8 ;  /* 0x000009b800137882 */ /* 0x000fe20000000000 */
[----:B------:R-:W-:Y:S01]  /*12fe0*/  ULDC UR4, c[0x0][0xa88] ;  /* 0x0002a20000047ab9 */ /* 0x000fe20000000800 */
[----:B0-----:R-:W-:Y:S01]  /*12ff0*/  ISETP.NE.AND P1, PT, R3, 0x1, PT ;  /* 0x000000010300780c */ /* 0x001fe20003f25270 */
[----:B------:R-:W-:Y:S02]  /*13000*/  USEL UR19, UR19, 0x978, UP1 ;  /* 0x0000097813137887 */ /* 0x000fe40008800000 */
[----:B------:R-:W-:Y:S01]  /*13010*/  PLOP3.LUT P4, PT, PT, PT, UP0, 0x80, 0x0 ;  /* 0x000000000000781c */ /* 0x000fe20003f8f008 */
[----:B------:R-:W-:-:S04]  /*13020*/  IMAD.U32 R60, RZ, RZ, UR4 ;  /* 0x00000004ff3c7e24 */ /* 0x000fc8000f8e00ff */
[----:B------:R-:W-:Y:S02]  /*13030*/  @UP0 ULDC.64 UR10, c[0x0][0xc08] ;  /* 0x00030200000a0ab9 */ /* 0x000fe40000000a00 */
[----:B------:R-:W-:-:S03]  /*13040*/  @UP0 UIMAD.WIDE UR10, UR42, 0x4, UR10 ;  /* 0x000000042a0a08a5 */ /* 0x000fc6000f8e020a */
[----:B------:R-:W0:Y:S08]  /*13050*/  @P1 LDC R32, c[0x0][0xbec] ;  /* 0x0002fb00ff201b82 */ /* 0x000e300000000800 */
[----:B------:R-:W1:Y:S01]  /*13060*/  @P1 LDC R33, c[0x0][0xbf0] ;  /* 0x0002fc00ff211b82 */ /* 0x000e620000000800 */
[----:B------:R-:W-:Y:S01]  /*13070*/  UISETP.NE.U32.AND UP0, UPT, UR12, URZ, UPT ;  /* 0x0000003f0c00728c */ /* 0x000fe2000bf05070 */
[----:B------:R-:W-:Y:S01]  /*13080*/  IMAD.U32 R30, RZ, RZ, UR10 ;  /* 0x0000000aff1e7e24 */ /* 0x000fe2000f8e00ff */
[----:B------:R-:W-:Y:S01]  /*13090*/  UMOV UR4, URZ ;  /* 0x0000003f00047c82 */ /* 0x000fe20008000000 */
[----:B------:R-:W-:Y:S01]  /*130a0*/  IMAD.U32 R31, RZ, RZ, UR11 ;  /* 0x0000000bff1f7e24 */ /* 0x000fe2000f8e00ff */
[----:B------:R-:W-:Y:S01]  /*130b0*/  UISETP.NE.AND.EX UP0, UPT, UR13, URZ, UPT, UP0 ;  /* 0x0000003f0d00728c */ /* 0x000fe2000bf05300 */
[----:B------:R-:W-:Y:S01]  /*130c0*/  VIADD R37, R18, UR41 ;  /* 0x0000002912257c36 */ /* 0x000fe20008000000 */
[----:B------:R-:W-:Y:S01]  /*130d0*/  ULDC.64 UR10, c[0x0][UR19+0x218] ;  /* 0x00008600130a7abb */ /* 0x000fe20008000a00 */
[----:B------:R-:W-:Y:S01]  /*130e0*/  USHF.R.S32.HI UR21, URZ, 0x1f, UR42 ;  /* 0x0000001f3f157899 */ /* 0x000fe2000801142a */
[----:B------:R0:W5:Y:S01]  /*130f0*/  @P4 LDG.E R60, desc[UR56][R30.64] ;  /* 0x000000381e3c4981 */ /* 0x000162000c1e1900 */
[----:B------:R-:W-:-:S02]  /*13100*/  UIMAD.WIDE.U32 UR12, UR10, UR43, URZ ;  /* 0x0000002b0a0c72a5 */ /* 0x000fc4000f8e003f */
[----:B------:R-:W-:Y:S02]  /*13110*/  USEL UR10, UR42, URZ, !UP0 ;  /* 0x0000003f2a0a7287 */ /* 0x000fe4000c000000 */
[----:B------:R-:W-:Y:S01]  /*13120*/  USEL UR18, UR39, URZ, UP1 ;  /* 0x0000003f27127287 */ /* 0x000fe20008800000 */
[----:B------:R-:W-:Y:S01]  /*13130*/  ULDC.64 UR14, c[0x0][UR19+0x220] ;  /* 0x00008800130e7abb */ /* 0x000fe20008000a00 */
[----:B------:R-:W-:Y:S01]  /*13140*/  ULDC.64 UR16, c[0x0][UR19+0x228] ;  /* 0x00008a0013107abb */ /* 0x000fe20008000a00 */
[----:B------:R-:W-:Y:S01]  /*13150*/  UIMAD UR20, UR11, UR43, URZ ;  /* 0x0000002b0b1472a4 */ /* 0x000fe2000f8e023f */
[----:B0-----:R-:W-:Y:S01]  /*13160*/  @P1 IMAD.HI.U32 R30, R37, R32, RZ ;  /* 0x00000020251e1227 */ /* 0x001fe200078e00ff */
[----:B------:R-:W-:Y:S02]  /*13170*/  USEL UR11, UR21, URZ, !UP0 ;  /* 0x0000003f150b7287 */ /* 0x000fe4000c000000 */
[----:B------:R-:W-:Y:S01]  /*13180*/  UIMAD UR15, UR15, UR10, URZ ;  /* 0x0000000a0f0f72a4 */ /* 0x000fe2000f8e023f */
[----:B------:R-:W-:Y:S01]  /*13190*/  IMAD.MOV.U32 R31, RZ, RZ, R37 ;  /* 0x000000ffff1f7224 */ /* 0x000fe200078e0025 */
[----:B------:R-:W-:Y:S01]  /*131a0*/  UIMAD.WIDE.U32 UR22, UR16, UR18, URZ ;  /* 0x00000012101672a5 */ /* 0x000fe2000f8e003f */
[----:B-1----:R-:W-:Y:S01]  /*131b0*/  @P1 SHF.R.U32.HI R31, RZ, R33, R30 ;  /* 0x00000021ff1f1219 */ /* 0x002fe2000001161e */
[----:B------:R-:W-:-:S02]  /*131c0*/  UIMAD UR18, UR17, UR18, URZ ;  /* 0x00000012111272a4 */ /* 0x000fc4000f8e023f */
[----:B------:R-:W-:Y:S02]  /*131d0*/  UIMAD.WIDE.U32 UR16, UR14, UR10, URZ ;  /* 0x0000000a0e1072a5 */ /* 0x000fe4000f8e003f */
[----:B------:R-:W-:Y:S01]  /*131e0*/  UIMAD UR15, UR14, UR11, UR15 ;  /* 0x0000000b0e0f72a4 */ /* 0x000fe2000f8e020f */
[----:B------:R-:W-:Y:S01]  /*131f0*/  IMAD.MOV R30, RZ, RZ, -R31 ;  /* 0x000000ffff1e7224 */ /* 0x000fe200078e0a1f */
[----:B------:R-:W-:Y:S01]  /*13200*/  UIADD3 UR18, UR23, UR18, URZ ;  /* 0x0000001217127290 */ /* 0x000fe2000fffe03f */
[----:B------:R-:W-:Y:S01]  /*13210*/  IMAD.U32 R32, RZ, RZ, UR22 ;  /* 0x00000016ff207e24 */ /* 0x000fe2000f8e00ff */
[----:B------:R-:W-:Y:S01]  /*13220*/  UIADD3 UR11, UR13, UR20, URZ ;  /* 0x000000140d0b7290 */ /* 0x000fe2000fffe03f */
[----:B------:R-:W-:Y:S01]  /*13230*/  IMAD R33, R3, R30, R37 ;  /* 0x0000001e03217224 */ /* 0x000fe200078e0225 */
[----:B------:R-:W-:Y:S02]  /*13240*/  UIADD3 UR15, UR17, UR15, URZ ;  /* 0x0000000f110f7290 */ /* 0x000fe4000fffe03f */
[----:B------:R-:W-:Y:S01]  /*13250*/  IMAD.U32 R34, RZ, RZ, UR18 ;  /* 0x00000012ff227e24 */ /* 0x000fe2000f8e00ff */
[----:B--2---:R-:W-:-:S13]  /*13260*/  @P0 R2UR UR4, R44 ;  /* 0x000000002c0402ca */ /* 0x004fda00000e0000 */
[----:B------:R-:W-:Y:S02]  /*13270*/  UIADD3 UR12, UP0, UP2, UR16, UR12, UR4 ;  /* 0x0000000c100c7290 */ /* 0x000fe4000fa1e004 */
[----:B------:R-:W-:Y:S01]  /*13280*/  USHF.R.S32.HI UR14, URZ, 0x1f, UR4 ;  /* 0x0000001f3f0e7899 */ /* 0x000fe20008011404 */
[----:B------:R-:W-:Y:S01]  /*13290*/  ULDC.64 UR16, c[0x0][0xba8] ;  /* 0x0002ea0000107ab9 */ /* 0x000fe20000000a00 */
[----:B------:R-:W-:Y:S02]  /*132a0*/  @!UP1 ULDC UR16, c[0x0][0xb50] ;  /* 0x0002d40000109ab9 */ /* 0x000fe40000000800 */
[----:B------:R-:W-:Y:S01]  /*132b0*/  UIADD3.X UR11, UR15, UR11, UR14, UP0, UP2 ;  /* 0x0000000b0f0b7290 */ /* 0x000fe200087e440e */
[----:B------:R-:W-:Y:S01]  /*132c0*/  IADD3 R30, P2, P3, R31, UR12, R32 ;  /* 0x0000000c1f1e7c10 */ /* 0x000fe2000fb5e020 */
[----:B------:R-:W-:Y:S01]  /*132d0*/  ULDC.64 UR12, c[0x0][UR19+0x210] ;  /* 0x00008400130c7abb */ /* 0x000fe20008000a00 */
[----:B------:R-:W-:Y:S01]  /*132e0*/  SHF.R.S32.HI R31, RZ, 0x1f, R31 ;  /* 0x0000001fff1f7819 */ /* 0x000fe2000001141f */
[----:B------:R-:W-:Y:S01]  /*132f0*/  IMAD R35, R33, UR13, RZ ;  /* 0x0000000d21237c24 */ /* 0x000fe2000f8e02ff */
[----:B------:R-:W-:Y:S01]  /*13300*/  SHF.R.S32.HI R32, RZ, 0x1f, R33 ;  /* 0x0000001fff207819 */ /* 0x000fe20000011421 */
[----:B------:R-:W-:Y:S01]  /*13310*/  @!UP1 ULDC UR17, c[0x0][0xb54] ;  /* 0x0002d50000119ab9 */ /* 0x000fe20000000800 */
[----:B------:R-:W-:-:S03]  /*13320*/  IADD3.X R31, R31, UR11, R34, P2, P3 ;  /* 0x0000000b1f1f7c10 */ /* 0x000fc600097e6422 */
[----:B------:R-:W-:Y:S02]  /*13330*/  IMAD R35, R32, UR12, R35 ;  /* 0x0000000c20237c24 */ /* 0x000fe4000f8e0223 */
[----:B------:R-:W-:-:S04]  /*13340*/  IMAD.WIDE.U32 R30, R33, UR12, R30 ;  /* 0x0000000c211e7c25 */ /* 0x000fc8000f8e001e */
[----:B------:R-:W-:Y:S01]  /*13350*/  IMAD.IADD R31, R31, 0x1, R35 ;  /* 0x000000011f1f7824 */ /* 0x000fe200078e0223 */
[----:B------:R-:W-:-:S04]  /*13360*/  LEA R32, P2, R30, UR16, 0x2 ;  /* 0x000000101e207c11 */ /* 0x000fc8000f8410ff */
[----:B------:R-:W-:Y:S01]  /*13370*/  LEA.HI.X R34, R30, UR17, R31, 0x2, P2 ;  /* 0x000000111e227c11 */ /* 0x000fe200090f141f */
[----:B------:R-:W-:Y:S08]  /*13380*/  @P4 BRA `(.L_x_5256) ;  /* 0x0000000000104947 */ /* 0x000ff00003800000 */
[----:B------:R-:W-:Y:S05]  /*13390*/  @!P0 BRA `(.L_x_5256) ;  /* 0x00000000000c8947 */ /* 0x000fea0003800000 */
[----:B------:R-:W2:Y:S04]  /*133a0*/  LDG.E R31, desc[UR56][R28.64] ;  /* 0x000000381c1f7981 */ /* 0x000ea8000c1e1900 */
[----:B-----5:R-:W2:Y:S02]  /*133b0*/  LDG.E R60, desc[UR56][R28.64+0x4] ;  /* 0x000004381c3c7981 */ /* 0x020ea4000c1e1900 */
[----:B--2---:R-:W-:-:S07]  /*133c0*/  IMAD.IADD R60, R60, 0x1, -R31 ;  /* 0x000000013c3c7824 */ /* 0x004fce00078e0a1f */
.L_x_5256:
[----:B------:R-:W2:Y:S01]  /*133d0*/  LDL R33, [R1+0xc] ;  /* 0x00000c0001217983 */ /* 0x000ea20000100800 */
[----:B-----5:R-:W-:Y:S01]  /*133e0*/  IMAD R60, R60, R3, RZ ;  /* 0x000000033c3c7224 */ /* 0x020fe200078e02ff */
        /* <DEDUP_REMOVED lines=15> */
[----:B0-----:R-:W-:Y:S01]  /*134e0*/  IMAD.SHL.U32 R0, R19, 0x8, RZ ;  /* 0x0000000813007824 */ /* 0x001fe200078e00ff */
[----:B------:R-:W0:Y:S01]  /*134f0*/  @P1 LDC R20, c[0x0][0xbec] ;  /* 0x0002fb00ff141b82 */ /* 0x000e220000000800 */
[----:B------:R-:W-:Y:S01]  /*13500*/  IMAD.MOV.U32 R5, RZ, RZ, 0x2 ;  /* 0x00000002ff057424 */ /* 0x000fe200078e00ff */
[----:B------:R-:W-:Y:S01]  /*13510*/  ULDC.64 UR12, c[0x0][0xaa0] ;  /* 0x0002a800000c7ab9 */ /* 0x000fe20000000a00 */
[----:B------:R-:W-:-:S04]  /*13520*/  IMAD R4, R221, 0x40, R0 ;  /* 0x00000040dd047824 */ /* 0x000fc800078e0200 */
[----:B------:R-:W-:Y:S01]  /*13530*/  IMAD.WIDE R4, R4, R5, UR8 ;  /* 0x0000000804047e25 */ /* 0x000fe2000f8e0205 */
[----:B------:R-:W1:Y:S02]  /*13540*/  @P1 LDC R21, c[0x0][0xbf0] ;  /* 0x0002fc00ff151b82 */ /* 0x000e640000000800 */
[C---:B------:R-:W-:Y:S01]  /*13550*/  IADD3 R33, P2, R4.reuse, 0x5000, RZ ;  /* 0x0000500004217810 */ /* 0x040fe20007f5e0ff */
[----:B------:R-:W-:Y:S01]  /*13560*/  UIMAD UR11, UR14, UR12, URZ ;  /* 0x0000000c0e0b72a4 */ /* 0x000fe2000f8e023f */
[C---:B------:R-:W-:Y:S02]  /*13570*/  IADD3 R9, P4, R4.reuse, 0x1000, RZ ;  /* 0x0000100004097810 */ /* 0x040fe40007f9e0ff */
[----:B------:R-:W-:Y:S01]  /*13580*/  LOP3.LUT R32, R33, 0x380, RZ, 0xc0, !PT ;  /* 0x0000038021207812 */ /* 0x000fe200078ec0ff */
[----:B------:R-:W-:Y:S01]  /*13590*/  UIMAD.WIDE.U32 UR8, UR4, UR12, URZ ;  /* 0x0000000c040872a5 */ /* 0x000fe2000f8e003f */
[----:B------:R-:W-:Y:S02]  /*135a0*/  IADD3 R13, P3, R4, 0x2000, RZ ;  /* 0x00002000040d7810 */ /* 0x000fe40007f7e0ff */
[----:B------:R-:W-:Y:S01]  /*135b0*/  SHF.R.U64 R32, R32, 0x3, RZ ;  /* 0x0000000320207819 */ /* 0x000fe200000012ff */
[----:B------:R-:W-:Y:S01]  /*135c0*/  UIMAD UR11, UR4, UR13, UR11 ;  /* 0x0000000d040b72a4 */ /* 0x000fe2000f8e020b */
[----:B------:R-:W-:-:S02]  /*135d0*/  IADD3 R25, P6, R4, 0x3000, RZ ;  /* 0x0000300004197810 */ /* 0x000fc40007fde0ff */
[----:B------:R-:W-:Y:S01]  /*135e0*/  LOP3.LUT R32, R32, R33, RZ, 0x3c, !PT ;  /* 0x0000002120207212 */ /* 0x000fe200078e3cff */
[--C-:B------:R-:W-:Y:S01]  /*135f0*/  IMAD.X R33, RZ, RZ, R5.reuse, P2 ;  /* 0x000000ffff217224 */ /* 0x100fe200010e0605 */
[C---:B------:R-:W-:Y:S02]  /*13600*/  IADD3 R7, P2, R4.reuse, 0xb000, RZ ;  /* 0x0000b00004077810 */ /* 0x040fe40007f5e0ff */
[----:B------:R-:W-:Y:S01]  /*13610*/  IADD3 R29, P5, R4, 0x4000, RZ ;  /* 0x00004000041d7810 */ /* 0x000fe20007fbe0ff */
[----:B------:R-:W-:Y:S01]  /*13620*/  ULDC.64 UR12, c[0x0][0xae8] ;  /* 0x0002ba00000c7ab9 */ /* 0x000fe20000000a00 */
[----:B------:R-:W-:Y:S01]  /*13630*/  LOP3.LUT R2, R7, 0x380, RZ, 0xc0, !PT ;  /* 0x0000038007027812 */ /* 0x000fe200078ec0ff */
[----:B------:R-:W-:Y:S01]  /*13640*/  UIADD3 UR9, UR9, UR11, URZ ;  /* 0x0000000b09097290 */ /* 0x000fe2000fffe03f */
[----:B------:R-:W-:Y:S02]  /*13650*/  LOP3.LUT R8, R9, 0x380, RZ, 0xc0, !PT ;  /* 0x0000038009087812 */ /* 0x000fe400078ec0ff */
[----:B------:R-:W-:Y:S01]  /*13660*/  LOP3.LUT R12, R13, 0x380, RZ, 0xc0, !PT ;  /* 0x000003800d0c7812 */ /* 0x000fe200078ec0ff */
[----:B------:R-:W-:Y:S01]  /*13670*/  USHF.R.S32.HI UR4, URZ, 0x1f, UR10 ;  /* 0x0000001f3f047899 */ /* 0x000fe2000801140a */
[----:B------:R-:W-:Y:S01]  /*13680*/  SHF.R.U64 R2, R2, 0x3, RZ ;  /* 0x0000000302027819 */ /* 0x000fe200000012ff */
[----:B------:R-:W-:Y:S01]  /*13690*/  IMAD.X R57, RZ, RZ, R5, P2 ;  /* 0x000000ffff397224 */ /* 0x000fe200010e0605 */
[----:B------:R-:W-:Y:S01]  /*136a0*/  LOP3.LUT R24, R25, 0x380, RZ, 0xc0, !PT ;  /* 0x0000038019187812 */ /* 0x000fe200078ec0ff */
[----:B------:R-:W5:Y:S01]  /*136b0*/  LD.E.128 R32, desc[UR56][R32.64] ;  /* 0x0000003820207980 */ /* 0x000f62000c101d00 */
[----:B------:R-:W-:-:S02]  /*136c0*/  LOP3.LUT R28, R29, 0x380, RZ, 0xc0, !PT ;  /* 0x000003801d1c7812 */ /* 0x000fc400078ec0ff */
[----:B------:R-:W-:Y:S01]  /*136d0*/  LOP3.LUT R56, R2, R7, RZ, 0x3c, !PT ;  /* 0x0000000702387212 */ /* 0x000fe200078e3cff */
[----:B------:R-:W-:Y:S01]  /*136e0*/  IMAD R2, R19, 0x20, R221 ;  /* 0x0000002013027824 */ /* 0x000fe200078e02dd */
[----:B------:R-:W-:Y:S01]  /*136f0*/  SHF.R.U64 R8, R8, 0x3, RZ ;  /* 0x0000000308087819 */ /* 0x000fe200000012ff */
[----:B------:R-:W-:Y:S01]  /*13700*/  UIMAD.WIDE.U32 UR8, UR43, UR12, UR8 ;  /* 0x0000000c2b0872a5 */ /* 0x000fe2000f8e0008 */
[----:B------:R-:W-:Y:S02]  /*13710*/  SHF.R.U64 R12, R12, 0x3, RZ ;  /* 0x000000030c0c7819 */ /* 0x000fe400000012ff */
[----:B------:R-:W-:Y:S02]  /*13720*/  SHF.R.U64 R24, R24, 0x3, RZ ;  /* 0x0000000318187819 */ /* 0x000fe400000012ff */
[----:B------:R-:W-:Y:S01]  /*13730*/  SHF.R.U64 R28, R28, 0x3, RZ ;  /* 0x000000031c1c7819 */ /* 0x000fe200000012ff */
[----:B------:R-:W-:Y:S01]  /*13740*/  VIADD R63, R2, UR41 ;  /* 0x00000029023f7c36 */ /* 0x000fe20008000000 */
[----:B------:R-:W-:Y:S01]  /*13750*/  LOP3.LUT R8, R8, R9, RZ, 0x3c, !PT ;  /* 0x0000000908087212 */ /* 0x000fe200078e3cff */
[----:B------:R-:W-:Y:S01]  /*13760*/  UIMAD UR9, UR43, UR13, UR9 ;  /* 0x0000000d2b0972a4 */ /* 0x000fe2000f8e0209 */
[----:B------:R-:W-:Y:S01]  /*13770*/  LOP3.LUT R12, R12, R13, RZ, 0x3c, !PT ;  /* 0x0000000d0c0c7212 */ /* 0x000fe200078e3cff */
[--C-:B------:R-:W-:Y:S01]  /*13780*/  IMAD.X R9, RZ, RZ, R5.reuse, P4 ;  /* 0x000000ffff097224 */ /* 0x100fe200020e0605 */
[----:B------:R-:W-:Y:S01]  /*13790*/  LOP3.LUT R24, R24, R25, RZ, 0x3c, !PT ;  /* 0x0000001918187212 */ /* 0x000fe200078e3cff */
[--C-:B------:R-:W-:Y:S01]  /*137a0*/  IMAD.X R13, RZ, RZ, R5.reuse, P3 ;  /* 0x000000ffff0d7224 */ /* 0x100fe200018e0605 */
[----:B------:R-:W-:Y:S01]  /*137b0*/  LOP3.LUT R28, R28, R29, RZ, 0x3c, !PT ;  /* 0x0000001d1c1c7212 */ /* 0x000fe200078e3cff */
[--C-:B------:R-:W-:Y:S01]  /*137c0*/  IMAD.X R25, RZ, RZ, R5.reuse, P6 ;  /* 0x000000ffff197224 */ /* 0x100fe200030e0605 */
[----:B------:R-:W-:Y:S01]  /*137d0*/  ULDC.64 UR12, c[0x0][0xaf0] ;  /* 0x0002bc00000c7ab9 */ /* 0x000fe20000000a00 */
[----:B------:R-:W-:Y:S01]  /*137e0*/  IMAD.X R29, RZ, RZ, R5, P5 ;  /* 0x000000ffff1d7224 */ /* 0x000fe200028e0605 */
[C---:B------:R-:W-:Y:S01]  /*137f0*/  IADD3 R37, P0, R4.reuse, 0x6000, RZ ;  /* 0x0000600004257810 */ /* 0x040fe20007f1e0ff */
[----:B------:R-:W-:Y:S01]  /*13800*/  UIMAD UR4, UR4, UR12, URZ ;  /* 0x0000000c040472a4 */ /* 0x000fe2000f8e023f */
[C---:B------:R-:W-:Y:S01]  /*13810*/  IADD3 R41, P4, R4.reuse, 0x7000, RZ ;  /* 0x0000700004297810 */ /* 0x040fe20007f9e0ff */
[----:B0-----:R-:W-:Y:S01]  /*13820*/  @P1 IMAD.HI.U32 R2, R63, R20, RZ ;  /* 0x000000143f021227 */ /* 0x001fe200078e00ff */
[C---:B------:R-:W-:Y:S01]  /*13830*/  IADD3 R45, P3, R4.reuse, 0x8000, RZ ;  /* 0x00008000042d7810 */ /* 0x040fe20007f7e0ff */
[----:B------:R-:W5:Y:S01]  /*13840*/  LD.E.128 R12, desc[UR56][R12.64] ;  /* 0x000000380c0c7980 */ /* 0x000f62000c101d00 */
[----:B------:R-:W-:-:S02]  /*13850*/  IADD3 R49, P6, R4, 0x9000, RZ ;  /* 0x0000900004317810 */ /* 0x000fc40007fde0ff */
[C---:B------:R-:W-:Y:S01]  /*13860*/  IADD3 R53, P5, R4.reuse, 0xa000, RZ ;  /* 0x0000a00004357810 */ /* 0x040fe20007fbe0ff */
[----:B------:R-:W-:Y:S01]  /*13870*/  UIMAD UR4, UR10, UR13, UR4 ;  /* 0x0000000d0a0472a4 */ /* 0x000fe2000f8e0204 */
[----:B------:R-:W-:Y:S01]  /*13880*/  LOP3.LUT R36, R37, 0x380, RZ, 0xc0, !PT ;  /* 0x0000038025247812 */ /* 0x000fe200078ec0ff */
[----:B------:R-:W-:Y:S01]  /*13890*/  IMAD.MOV.U32 R61, RZ, RZ, R63 ;  /* 0x000000ffff3d7224 */ /* 0x000fe200078e003f */
[----:B------:R-:W-:Y:S01]  /*138a0*/  LOP3.LUT R40, R41, 0x380, RZ, 0xc0, !PT ;  /* 0x0000038029287812 */ /* 0x000fe200078ec0ff */
[----:B------:R-:W5:Y:S01]  /*138b0*/  LD.E.128 R24, desc[UR56][R24.64] ;  /* 0x0000003818187980 */ /* 0x000f62000c101d00 */
[----:B------:R-:W-:Y:S02]  /*138c0*/  LOP3.LUT R44, R45, 0x380, RZ, 0xc0, !PT ;  /* 0x000003802d2c7812 */ /* 0x000fe400078ec0ff */
[----:B------:R-:W-:Y:S01]  /*138d0*/  LOP3.LUT R48, R49, 0x380, RZ, 0xc0, !PT ;  /* 0x0000038031307812 */ /* 0x000fe200078ec0ff */
[----:B------:R-:W5:Y:S01]  /*138e0*/  LD.E.128 R28, desc[UR56][R28.64] ;  /* 0x000000381c1c7980 */ /* 0x000f62000c101d00 */
[----:B------:R-:W-:Y:S01]  /*138f0*/  LOP3.LUT R52, R53, 0x380, RZ, 0xc0, !PT ;  /* 0x0000038035347812 */ /* 0x000fe200078ec0ff */
[----:B------:R-:W-:Y:S01]  /*13900*/  UIMAD.WIDE.U32 UR10, UR10, UR12, UR8 ;  /* 0x0000000c0a0a72a5 */ /* 0x000fe2000f8e0008 */
[----:B------:R-:W-:Y:S01]  /*13910*/  LOP3.LUT R11, R4, 0x380, RZ, 0xc0, !PT ;  /* 0x00000380040b7812 */ /* 0x000fe200078ec0ff */
[----:B------:R-:W5:Y:S01]  /*13920*/  LD.E.128 R56, desc[UR56][R56.64] ;  /* 0x0000003838387980 */ /* 0x000f62000c101d00 */
[----:B-1----:R-:W-:-:S02]  /*13930*/  @P1 SHF.R.U32.HI R61, RZ, R21, R2 ;  /* 0x00000015ff3d1219 */ /* 0x002fc40000011602 */
[----:B------:R-:W-:Y:S02]  /*13940*/  SHF.R.U64 R36, R36, 0x3, RZ ;  /* 0x0000000324247819 */ /* 0x000fe400000012ff */
[----:B------:R-:W-:Y:S02]  /*13950*/  SHF.R.U64 R40, R40, 0x3, RZ ;  /* 0x0000000328287819 */ /* 0x000fe400000012ff */
[----:B------:R-:W-:Y:S02]  /*13960*/  SHF.R.U64 R44, R44, 0x3, RZ ;  /* 0x000000032c2c7819 */ /* 0x000fe400000012ff */
[----:B------:R-:W-:Y:S02]  /*13970*/  SHF.R.U64 R48, R48, 0x3, RZ ;  /* 0x0000000330307819 */ /* 0x000fe400000012ff */
[----:B------:R-:W-:Y:S01]  /*13980*/  SHF.R.U64 R52, R52, 0x3, RZ ;  /* 0x0000000334347819 */ /* 0x000fe200000012ff */
[----:B------:R-:W-:Y:S01]  /*13990*/  UIADD3 UR4, UR11, UR4, URZ ;  /* 0x000000040b047290 */ /* 0x000fe2000fffe03f */
[----:B------:R-:W-:Y:S01]  /*139a0*/  SHF.R.U64 R11, R11, 0x3, RZ ;  /* 0x000000030b0b7819 */ /* 0x000fe200000012ff */
[----:B------:R-:W-:Y:S01]  /*139b0*/  ULDC.64 UR8, c[0x0][0xae0] ;  /* 0x0002b80000087ab9 */ /* 0x000fe20000000a00 */
        /* <DEDUP_REMOVED lines=13> */
[----:B------:R-:W-:Y:S01]  /*13a90*/  IMAD.U32 R21, RZ, RZ, UR11 ;  /* 0x0000000bff157e24 */ /* 0x000fe2000f8e00ff */
[----:B------:R-:W5:Y:S01]  /*13aa0*/  LD.E.128 R8, desc[UR56][R8.64] ;  /* 0x0000003808087980 */ /* 0x000f62000c101d00 */
[----:B------:R-:W-:-:S02]  /*13ab0*/  IMAD R2, R2, UR8, RZ ;  /* 0x0000000802027c24 */ /* 0x000fc4000f8e02ff */
[----:B------:R-:W-:Y:S01]  /*13ac0*/  IMAD.U32 R20, RZ, RZ, UR10 ;  /* 0x0000000aff147e24 */ /* 0x000fe2000f8e00ff */
[----:B------:R-:W5:Y:S01]  /*13ad0*/  LD.E.128 R4, desc[UR56][R4.64] ;  /* 0x0000003804047980 */ /* 0x000f62000c101d00 */
[----:B------:R-:W-:Y:S02]  /*13ae0*/  IMAD.U32 R21, RZ, RZ, UR4 ;  /* 0x00000004ff157e24 */ /* 0x000fe4000f8e00ff */
[----:B------:R-:W-:Y:S01]  /*13af0*/  IMAD R63, R3, R62, R63 ;  /* 0x0000003e033f7224 */ /* 0x000fe200078e023f */
[----:B------:R-:W5:Y:S01]  /*13b00*/  LD.E.128 R36, desc[UR56][R36.64] ;  /* 0x0000003824247980 */ /* 0x000f62000c101d00 */
[C---:B------:R-:W-:Y:S02]  /*13b10*/  IMAD R65, R61.reuse, UR9, R2 ;  /* 0x000000093d417c24 */ /* 0x040fe4000f8e0202 */
[----:B------:R-:W-:Y:S01]  /*13b20*/  IMAD.WIDE.U32 R2, R61, UR8, R20 ;  /* 0x000000083d027c25 */ /* 0x000fe2000f8e0014 */
[----:B------:R-:W5:Y:S01]  /*13b30*/  LD.E.128 R40, desc[UR56][R40.64] ;  /* 0x0000003828287980 */ /* 0x000f62000c101d00 */
[----:B------:R-:W-:Y:S01]  /*13b40*/  SHF.R.S32.HI R20, RZ, 0x1f, R63 ;  /* 0x0000001fff147819 */ /* 0x000fe2000001143f */
[----:B------:R-:W-:-:S02]  /*13b50*/  ULDC.64 UR8, c[0x0][0xad8] ;  /* 0x0002b60000087ab9 */ /* 0x000fc40000000a00 */
        /* <DEDUP_REMOVED lines=9> */
[----:B------:R-:W-:-:S02]  /*13bf0*/  VIADD R67, R221, UR41 ;  /* 0x00000029dd437c36 */ /* 0x000fc40008000000 */
        /* <DEDUP_REMOVED lines=14> */
[C---:B------:R-:W-:Y:S01]  /*13ce0*/  VIADD R66, R0.reuse, 0x40 ;  /* 0x0000004000427836 */ /* 0x040fe20000000000 */
[----:B------:R-:W-:Y:S01]  /*13cf0*/  ISETP.GE.AND P0, PT, R21, R60, PT ;  /* 0x0000003c1500720c */ /* 0x000fe20003f06270 */
[----:B------:R-:W-:Y:S01]  /*13d00*/  VIADD R70, R0, 0x80 ;  /* 0x0000008000467836 */ /* 0x000fe20000000000 */
[----:B0-----:R-:W-:Y:S01]  /*13d10*/  SYNCS.ARRIVE.TRANS64.RED.A1T0 RZ, [UR7], RZ ;  /* 0x000000ffffff79a7 */ /* 0x001fe20008100407 */
[----:B------:R0:W1:Y:S01]  /*13d20*/  SHFL.IDX PT, R21, R61, RZ, 0x181f ;  /* 0x00181fff3d157589 */ /* 0x00006200000e0000 */
[----:B------:R-:W-:Y:S03]  /*13d30*/  BSSY B1, `(.L_x_5258) ;  /* 0x0000013000017945 */ /* 0x000fe60003800000 */
[----:B------:R0:W2:Y:S01]  /*13d40*/  SHFL.IDX PT, R63, R64, RZ, 0x181f ;  /* 0x00181fff403f7589 */ /* 0x0000a200000e0000 */
[----:B------:R-:W-:-:S02]  /*13d50*/  SHF.R.S32.HI R65, RZ, 0x1f, R0 ;  /* 0x0000001fff417819 */ /* 0x000fc40000011400 */
        /* <DEDUP_REMOVED lines=12> */
[----:B-----5:R3:W-:Y:S01]  /*13e20*/  @!P4 ST.E.128 desc[UR56][R2.64], R4 ;  /* 0x000000040200c985 */ /* 0x0207e2000c101d38 */
[----:B------:R-:W-:-:S03]  /*13e30*/  @!P2 LEA.HI.X R63, R70, R63, R69, 0x1, P6 ;  /* 0x0000003f463fa211 */ /* 0x000fc600030f0c45 */
[----:B------:R3:W-:Y:S04]  /*13e40*/  @!P3 ST.E.128 desc[UR56][R20.64], R28 ;  /* 0x0000001c1400b985 */ /* 0x0007e8000c101d38 */
[----:B------:R3:W-:Y:S02]  /*13e50*/  @!P2 ST.E.128 desc[UR56][R62.64], R44 ;  /* 0x0000002c3e00a985 */ /* 0x0007e4000c101d38 */
.L_x_5259:
[----:B------:R-:W-:Y:S05]  /*13e60*/  BSYNC B1 ;  /* 0x0000000000017941 */ /* 0x000fea0003800000 */
.L_x_5258:
[----:B---3-5:R3:W4:Y:S01]  /*13e70*/  SHFL.IDX PT, R7, R64, 0x1, 0x181f ;  /* 0x00381f0040077f89 */ /* 0x02872200000e0000 */
[----:B------:R-:W-:Y:S03]  /*13e80*/  BSSY B1, `(.L_x_5260) ;  /* 0x0000010000017945 */ /* 0x000fe60003800000 */
[----:B------:R3:W0:Y:S01]  /*13e90*/  SHFL.IDX PT, R3, R61, 0x1, 0x181f ;  /* 0x00381f003d037f89 */ /* 0x00062200000e0000 */
        /* <DEDUP_REMOVED lines=8> */
[-C--:B----4-:R-:W-:Y:S02]  /*13f20*/  @!P4 LEA.HI.X R3, R0, R7.reuse, R65, 0x1, P0 ;  /* 0x000000070003c211 */ /* 0x090fe400000f0c41 */
[-C--:B------:R-:W-:Y:S02]  /*13f30*/  @!P5 LEA.HI.X R5, R66, R7.reuse, R68, 0x1, P2 ;  /* 0x000000074205d211 */ /* 0x080fe400010f0c44 */
[----:B------:R-:W-:Y:S01]  /*13f40*/  @!P6 LEA.HI.X R7, R70, R7, R69, 0x1, P3 ;  /* 0x000000074607e211 */ /* 0x000fe200018f0c45 */
[----:B------:R0:W-:Y:S04]  /*13f50*/  @!P4 ST.E.128 desc[UR56][R2.64], R8 ;  /* 0x000000080200c985 */ /* 0x0001e8000c101d38 */
[----:B------:R0:W-:Y:S04]  /*13f60*/  @!P5 ST.E.128 desc[UR56][R4.64], R32 ;  /* 0x000000200400d985 */ /* 0x0001e8000c101d38 */
[----:B------:R0:W-:Y:S02]  /*13f70*/  @!P6 ST.E.128 desc[UR56][R6.64], R48 ;  /* 0x000000300600e985 */ /* 0x0001e4000c101d38 */
.L_x_5261:
[----:B------:R-:W-:Y:S05]  /*13f80*/  BSYNC B1 ;  /* 0x0000000000017941 */ /* 0x000fea0003800000 */
.L_x_5260:
[----:B0---4-:R0:W4:Y:S01]  /*13f90*/  SHFL.IDX PT, R7, R64, 0x2, 0x181f ;  /* 0x00581f0040077f89 */ /* 0x01112200000e0000 */
        /* <DEDUP_REMOVED lines=16> */
.L_x_5263:
[----:B------:R-:W-:Y:S05]  /*140a0*/  BSYNC B1 ;  /* 0x0000000000017941 */ /* 0x000fea0003800000 */
.L_x_5262:
[----:B0-----:R-:W-:Y:S01]  /*140b0*/  VIADD R3, R67, 0x60 ;  /* 0x0000006043037836 */ /* 0x001fe20000000000 */
[----:B----4-:R0:W4:Y:S04]  /*140c0*/  SHFL.IDX PT, R7, R64, 0x3, 0x181f ;  /* 0x00781f0040077f89 */ /* 0x01012800000e0000 */
[----:B------:R-:W-:Y:S01]  /*140d0*/  ISETP.GE.AND P0, PT, R3, R60, PT ;  /* 0x0000003c0300720c */ /* 0x000fe20003f06270 */
[----:B---3--:R-:W3:-:S12]  /*140e0*/  SHFL.IDX PT, R61, R61, 0x3, 0x181f ;  /* 0x00781f003d3d7f89 */ /* 0x008ed800000e0000 */
[----:B0-----:R-:W-:Y:S05]  /*140f0*/  @P0 BRA `(.L_x_5264) ;  /* 0x0000001c00d80947 */ /* 0x001fea0003800000 */
[----:B------:R-:W-:Y:S02]  /*14100*/  ULDC UR4, c[0x0][0xac8] ;  /* 0x0002b20000047ab9 */ /* 0x000fe40000000800 */
[----:B------:R-:W-:Y:S02]  /*14110*/  ISETP.GE.AND P2, PT, R0, UR4, PT ;  /* 0x0000000400007c0c */ /* 0x000fe4000bf46270 */
[----:B------:R-:W-:-:S11]  /*14120*/  ISETP.GE.AND P3, PT, R66, UR4, PT ;  /* 0x0000000442007c0c */ /* 0x000fd6000bf66270 */
[-C--:B---3--:R-:W-:Y:S02]  /*14130*/  @!P2 LEA R2, P0, R0, R61.reuse, 0x1 ;  /* 0x0000003d0002a211 */ /* 0x088fe400078008ff */
[----:B------:R-:W-:Y:S02]  /*14140*/  @!P3 LEA R4, P1, R66, R61, 0x1 ;  /* 0x0000003d4204b211 */ /* 0x000fe400078208ff */
[-C--:B----4-:R-:W-:Y:S02]  /*14150*/  @!P2 LEA.HI.X R3, R0, R7.reuse, R65, 0x1, P0 ;  /* 0x000000070003a211 */ /* 0x090fe400000f0c41 */
        /* <DEDUP_REMOVED lines=9> */
.L_x_5257:
        /* <DEDUP_REMOVED lines=29> */
[----:B------:R-:W-:Y:S01]  /*143c0*/  UIMAD.WIDE.U32 UR10, UR10, UR12, UR8 ;  /* 0x0000000c0a0a72a5 */ /* 0x000fe2000f8e0008 */
[----:B------:R-:W-:Y:S02]  /*143d0*/  SHF.R.S32.HI R56, RZ, 0x1f, R214 ;  /* 0x0000001fff387819 */ /* 0x000fe400000114d6 */
[----:B------:R-:W-:Y:S01]  /*143e0*/  ULDC.64 UR12, c[0x0][0xb48] ;  /* 0x0002d200000c7ab9 */ /* 0x000fe20000000a00 */
[----:B------:R-:W-:Y:S01]  /*143f0*/  UIADD3 UR9, UR11, UR4, URZ ;  /* 0x000000040b097290 */ /* 0x000fe2000fffe03f */
[----:B-1----:R-:W-:-:S02]  /*14400*/  @P1 SHF.R.U32.HI R29, RZ, R31, R0 ;  /* 0x0000001fff1d1219 */ /* 0x002fc40000011600 */
[----:B------:R-:W-:Y:S01]  /*14410*/  UMOV UR8, UR10 ;  /* 0x0000000a00087c82 */ /* 0x000fe20008000000 */
[----:B------:R-:W-:Y:S01]  /*14420*/  ULDC.64 UR10, c[0x0][0xb30] ;  /* 0x0002cc00000a7ab9 */ /* 0x000fe20000000a00 */
[----:B------:R-:W-:Y:S01]  /*14430*/  UIMAD.WIDE.U32 UR8, UR39, UR12, UR8 ;  /* 0x0000000c270872a5 */ /* 0x000fe2000f8e0008 */
[--C-:B------:R-:W-:Y:S01]  /*14440*/  SHF.R.S32.HI R0, RZ, 0x1f, R29.reuse ;  /* 0x0000001fff007819 */ /* 0x100fe2000001141d */
[----:B------:R-:W-:Y:S01]  /*14450*/  IMAD.MOV R2, RZ, RZ, -R29 ;  /* 0x000000ffff027224 */ /* 0x000fe200078e0a1d */
[----:B------:R-:W-:Y:S01]  /*14460*/  SHF.R.S32.HI R57, RZ, 0x1f, R215 ;  /* 0x0000001fff397819 */ /* 0x000fe200000114d7 */
[----:B------:R-:W-:Y:S01]  /*14470*/  UIMAD UR39, UR39, UR13, UR9 ;  /* 0x0000000d272772a4 */ /* 0x000fe2000f8e0209 */
[----:B------:R-:W-:Y:S01]  /*14480*/  SHF.R.S32.HI R58, RZ, 0x1f, R216 ;  /* 0x0000001fff3a7819 */ /* 0x000fe200000114d8 */
[----:B------:R-:W-:Y:S01]  /*14490*/  IMAD R31, R3, R2, R37 ;  /* 0x00000002031f7224 */ /* 0x000fe200078e0225 */
[----:B------:R-:W-:Y:S01]  /*144a0*/  SHF.R.S32.HI R59, RZ, 0x1f, R217 ;  /* 0x0000001fff3b7819 */ /* 0x000fe200000114d9 */
[----:B------:R-:W-:Y:S01]  /*144b0*/  IMAD R0, R0, UR10, RZ ;  /* 0x0000000a00007c24 */ /* 0x000fe2000f8e02ff */
[----:B------:R-:W-:Y:S01]  /*144c0*/  SHF.R.S32.HI R60, RZ, 0x1f, R218 ;  /* 0x0000001fff3c7819 */ /* 0x000fe200000114da */
[----:B------:R-:W-:Y:S01]  /*144d0*/  IMAD.U32 R3, RZ, RZ, UR9 ;  /* 0x00000009ff037e24 */ /* 0x000fe2000f8e00ff */
        /* <DEDUP_REMOVED lines=8> */
[----:B------:R-:W-:-:S03]  /*14560*/  SHF.R.S32.HI R63, RZ, 0x1f, R17 ;  /* 0x0000001fff3f7819 */ /* 0x000fc60000011411 */
        /* <DEDUP_REMOVED lines=14> */
[----:B------:R-:W-:Y:S02]  /*14650*/  ISETP.GE.AND P1, PT, R219, UR4, PT ;  /* 0x00000004db007c0c */ /* 0x000fe4000bf26270 */
[----:B------:R-:W-:-:S07]  /*14660*/  ISETP.GE.AND P2, PT, R218, UR4, PT ;  /* 0x00000004da007c0c */ /* 0x000fce000bf46270 */
[CC--:B-1----:R-:W-:Y:S02]  /*14670*/  @!P3 LEA R2, P5, R17.reuse, R37.reuse, 0x2 ;  /* 0x000000251102b211 */ /* 0x0c2fe400078a10ff */
[CC--:B------:R-:W-:Y:S02]  /*14680*/  @!P4 LEA R28, P6, R220.reuse, R37.reuse, 0x2 ;  /* 0x00000025dc1cc211 */ /* 0x0c0fe400078c10ff */
[-C--:B--2---:R-:W-:Y:S02]  /*14690*/  @!P3 LEA.HI.X R3, R17, R38.reuse, R63, 0x2, P5 ;  /* 0x000000261103b211 */ /* 0x084fe400028f143f */
[----:B------:R-:W-:Y:S02]  /*146a0*/  @!P4 LEA.HI.X R29, R220, R38, R62, 0x2, P6 ;  /* 0x00000026dc1dc211 */ /* 0x000fe400030f143e */
[----:B------:R-:W-:Y:S01]  /*146b0*/  @!P1 LEA R30, P5, R219, R37, 0x2 ;  /* 0x00000025db1e9211 */ /* 0x000fe200078a10ff */
[----:B------:R1:W-:Y:S01]  /*146c0*/  @!P3 ST.E.64 desc[UR56][R2.64], R8 ;  /* 0x000000080200b985 */ /* 0x0003e2000c101b38 */
[----:B------:R-:W-:-:S02]  /*146d0*/  ISETP.GE.AND P3, PT, R217, UR4, PT ;  /* 0x00000004d9007c0c */ /* 0x000fc4000bf66270 */
[-C--:B------:R-:W-:Y:S01]  /*146e0*/  @!P1 LEA.HI.X R31, R219, R38.reuse, R61, 0x2, P5 ;  /* 0x00000026db1f9211 */ /* 0x080fe200028f143d */
[----:B------:R2:W-:Y:S01]  /*146f0*/  @!P4 ST.E.64 desc[UR56][R28.64], R10 ;  /* 0x0000000a1c00c985 */ /* 0x0005e2000c101b38 */
[----:B------:R-:W-:Y:S02]  /*14700*/  ISETP.GE.AND P4, PT, R216, UR4, PT ;  /* 0x00000004d8007c0c */ /* 0x000fe4000bf86270 */
[C---:B------:R-:W-:Y:S01]  /*14710*/  @!P2 LEA R32, P6, R218.reuse, R37, 0x2 ;  /* 0x00000025da20a211 */ /* 0x040fe200078c10ff */
[----:B------:R3:W-:Y:S01]  /*14720*/  @!P1 ST.E.64 desc[UR56][R30.64], R20 ;  /* 0x000000141e009985 */ /* 0x0007e2000c101b38 */
[----:B------:R-:W-:Y:S02]  /*14730*/  ISETP.GE.AND P1, PT, R215, UR4, PT ;  /* 0x00000004d7007c0c */ /* 0x000fe4000bf26270 */
[----:B------:R-:W-:-:S03]  /*14740*/  @!P2 LEA.HI.X R33, R218, R38, R60, 0x2, P6 ;  /* 0x00000026da21a211 */ /* 0x000fc600030f143c */
[CC--:B------:R-:W-:Y:S02]  /*14750*/  @!P3 LEA R34, P5, R217.reuse, R37.reuse, 0x2 ;  /* 0x00000025d922b211 */ /* 0x0c0fe400078a10ff */
[----:B------:R4:W-:Y:S01]  /*14760*/  @!P2 ST.E.64 desc[UR56][R32.64], R24 ;  /* 0x000000182000a985 */ /* 0x0009e2000c101b38 */
[----:B------:R-:W-:Y:S02]  /*14770*/  ISETP.GE.AND P2, PT, R214, UR4, PT ;  /* 0x00000004d6007c0c */ /* 0x000fe4000bf46270 */
[----:B------:R-:W-:Y:S02]  /*14780*/  @!P3 LEA.HI.X R35, R217, R38, R59, 0x2, P5 ;  /* 0x00000026d923b211 */ /* 0x000fe400028f143b */
[-C--:B-1----:R-:W-:Y:S02]  /*14790*/  @!P4 LEA R2, P6, R216, R37.reuse, 0x2 ;  /* 0x00000025d802c211 */ /* 0x082fe400078c10ff */
[----:B------:R-:W-:Y:S01]  /*147a0*/  @!P1 LEA R8, P5, R215, R37, 0x2 ;  /* 0x00000025d7089211 */ /* 0x000fe200078a10ff */
[----:B------:R-:W-:Y:S01]  /*147b0*/  @!P3 ST.E.64 desc[UR56][R34.64], R50 ;  /* 0x000000322200b985 */ /* 0x000fe2000c101b38 */
[----:B------:R-:W-:-:S02]  /*147c0*/  ISETP.GE.AND P3, PT, R213, UR4, PT ;  /* 0x00000004d5007c0c */ /* 0x000fc4000bf66270 */
[-C--:B------:R-:W-:Y:S02]  /*147d0*/  @!P4 LEA.HI.X R3, R216, R38.reuse, R58, 0x2, P6 ;  /* 0x00000026d803c211 */ /* 0x080fe400030f143a */
[-C--:B------:R-:W-:Y:S02]  /*147e0*/  @!P1 LEA.HI.X R9, R215, R38.reuse, R57, 0x2, P5 ;  /* 0x00000026d7099211 */ /* 0x080fe400028f1439 */
[----:B--2---:R-:W-:Y:S01]  /*147f0*/  @!P2 LEA R10, P6, R214, R37, 0x2 ;  /* 0x00000025d60aa211 */ /* 0x004fe200078c10ff */
[----:B------:R1:W-:Y:S01]  /*14800*/  @!P4 ST.E.64 desc[UR56][R2.64], R52 ;  /* 0x000000340200c985 */ /* 0x0003e2000c101b38 */
[----:B------:R-:W-:Y:S02]  /*14810*/  ISETP.GE.AND P4, PT, R212, UR4, PT ;  /* 0x00000004d4007c0c */ /* 0x000fe4000bf86270 */
[----:B------:R-:W-:Y:S01]  /*14820*/  @!P2 LEA.HI.X R11, R214, R38, R56, 0x2, P6 ;  /* 0x00000026d60ba211 */ /* 0x000fe200030f1438 */
[----:B------:R2:W-:Y:S01]  /*14830*/  @!P1 ST.E.64 desc[UR56][R8.64], R66 ;  /* 0x0000004208009985 */ /* 0x0005e2000c101b38 */
[----:B------:R-:W-:-:S02]  /*14840*/  ISETP.GE.AND P1, PT, R211, UR4, PT ;  /* 0x00000004d3007c0c */ /* 0x000fc4000bf26270 */
[CC--:B---3--:R-:W-:Y:S01]  /*14850*/  @!P3 LEA R20, P5, R213.reuse, R37.reuse, 0x2 ;  /* 0x00000025d514b211 */ /* 0x0c8fe200078a10ff */
[----:B------:R3:W-:Y:S01]  /*14860*/  @!P2 ST.E.64 desc[UR56][R10.64], R68 ;  /* 0x000000440a00a985 */ /* 0x0007e2000c101b38 */
[----:B------:R-:W-:Y:S02]  /*14870*/  ISETP.GE.AND P2, PT, R210, UR4, PT ;  /* 0x00000004d2007c0c */ /* 0x000fe4000bf46270 */
[----:B------:R-:W-:Y:S02]  /*14880*/  @!P3 LEA.HI.X R21, R213, R38, R47, 0x2, P5 ;  /* 0x00000026d515b211 */ /* 0x000fe400028f142f */
[----:B------:R-:W-:Y:S02]  /*14890*/  ISETP.GE.AND P5, PT, R208, UR4, PT ;  /* 0x00000004d0007c0c */ /* 0x000fe4000bfa6270 */
[----:B----4-:R-:W-:Y:S01]  /*148a0*/  @!P4 LEA R24, P6, R212, R37, 0x2 ;  /* 0x00000025d418c211 */ /* 0x010fe200078c10ff */
[----:B------:R4:W-:Y:S01]  /*148b0*/  @!P3 ST.E.64 desc[UR56][R20.64], R74 ;  /* 0x0000004a1400b985 */ /* 0x0009e2000c101b38 */
[----:B------:R-:W-:-:S02]  /*148c0*/  ISETP.GE.AND P3, PT, R209, UR4, PT ;  /* 0x00000004d1007c0c */ /* 0x000fc4000bf66270 */
[----:B------:R-:W-:Y:S02]  /*148d0*/  @!P4 LEA.HI.X R25, R212, R38, R46, 0x2, P6 ;  /* 0x00000026d419c211 */ /* 0x000fe400030f142e */
[----:B-1----:R-:W-:-:S03]  /*148e0*/  @!P1 LEA R2, P6, R211, R37, 0x2 ;  /* 0x00000025d3029211 */ /* 0x002fc600078c10ff */
[----:B------:R1:W-:Y:S01]  /*148f0*/  @!P4 ST.E.64 desc[UR56][R24.64], R76 ;  /* 0x0000004c1800c985 */ /* 0x0003e2000c101b38 */
        /* <DEDUP_REMOVED lines=8> */
[----:B------:R-:W-:Y:S02]  /*14980*/  @!P3 LEA.HI.X R11, R209, R38, R43, 0x2, P4 ;  /* 0x00000026d10bb211 */ /* 0x000fe400020f142b */
[----:B----4-:R-:W-:-:S03]  /*14990*/  @!P5 LEA R20, P6, R208, R37, 0x2 ;  /* 0x00000025d014d211 */ /* 0x010fc600078c10ff */
[----:B------:R4:W-:Y:S01]  /*149a0*/  @!P3 ST.E.64 desc[UR56][R10.64], R90 ;  /* 0x0000005a0a00b985 */ /* 0x0009e2000c101b38 */
[-C--:B------:R-:W-:Y:S02]  /*149b0*/  @!P5 LEA.HI.X R21, R208, R38.reuse, R42, 0x2, P6 ;  /* 0x00000026d015d211 */ /* 0x080fe400030f142a */
[----:B------:R-:W-:Y:S02]  /*149c0*/  ISETP.GE.AND P3, PT, R205, UR4, PT ;  /* 0x00000004cd007c0c */ /* 0x000fe4000bf66270 */
[CC--:B-1----:R-:W-:Y:S01]  /*149d0*/  @!P1 LEA R24, P4, R207.reuse, R37.reuse, 0x2 ;  /* 0x00000025cf189211 */ /* 0x0c2fe200078810ff */
[----:B------:R1:W-:Y:S01]  /*149e0*/  @!P5 ST.E.64 desc[UR56][R20.64], R92 ;  /* 0x0000005c1400d985 */ /* 0x0003e2000c101b38 */
[----:B------:R-:W-:Y:S02]  /*149f0*/  ISETP.GE.AND P5, PT, R204, UR4, PT ;  /* 0x00000004cc007c0c */ /* 0x000fe4000bfa6270 */
[----:B------:R-:W-:Y:S02]  /*14a00*/  @!P1 LEA.HI.X R25, R207, R38, R41, 0x2, P4 ;  /* 0x00000026cf199211 */ /* 0x000fe400020f1429 */
[----:B--2---:R-:W-:-:S02]  /*14a10*/  @!P2 LEA R2, P6, R206, R37, 0x2 ;  /* 0x00000025ce02a211 */ /* 0x004fc400078c10ff */
[----:B------:R-:W-:Y:S01]  /*14a20*/  ISETP.GE.AND P4, PT, R203, UR4, PT ;  /* 0x00000004cb007c0c */ /* 0x000fe2000bf86270 */
[----:B------:R-:W-:Y:S01]  /*14a30*/  @!P1 ST.E.64 desc[UR56][R24.64], R98 ;  /* 0x0000006218009985 */ /* 0x000fe2000c101b38 */
[----:B------:R-:W-:Y:S02]  /*14a40*/  @!P2 LEA.HI.X R3, R206, R38, R40, 0x2, P6 ;  /* 0x00000026ce03a211 */ /* 0x000fe400030f1428 */
[----:B---3--:R-:W-:-:S03]  /*14a50*/  @!P3 LEA R8, P1, R205, R37, 0x2 ;  /* 0x00000025cd08b211 */ /* 0x008fc600078210ff */
[----:B------:R2:W-:Y:S01]  /*14a60*/  @!P2 ST.E.64 desc[UR56][R2.64], R100 ;  /* 0x000000640200a985 */ /* 0x0005e2000c101b38 */
[-C--:B------:R-:W-:Y:S02]  /*14a70*/  @!P3 LEA.HI.X R9, R205, R38.reuse, R39, 0x2, P1 ;  /* 0x00000026cd09b211 */ /* 0x080fe400008f1427 */
[-C--:B----4-:R-:W-:Y:S02]  /*14a80*/  @!P5 LEA R10, P2, R204, R37.reuse, 0x2 ;  /* 0x00000025cc0ad211 */ /* 0x090fe400078410ff */
[----:B------:R-:W-:Y:S01]  /*14a90*/  ISETP.GE.AND P1, PT, R202, UR4, PT ;  /* 0x00000004ca007c0c */ /* 0x000fe2000bf26270 */
[----:B------:R3:W-:Y:S01]  /*14aa0*/  @!P3 ST.E.64 desc[UR56][R8.64], R106 ;  /* 0x0000006a0800b985 */ /* 0x0007e2000c101b38 */
[----:B------:R-:W-:Y:S02]  /*14ab0*/  @!P5 LEA.HI.X R11, R204, R38, R229, 0x2, P2 ;  /* 0x00000026cc0bd211 */ /* 0x000fe400010f14e5 */
[----:B------:R-:W-:Y:S02]  /*14ac0*/  ISETP.GE.AND P2, PT, R201, UR4, PT ;  /* 0x00000004c9007c0c */ /* 0x000fe4000bf46270 */
[----:B-1----:R-:W-:Y:S01]  /*14ad0*/  @!P4 LEA R20, P6, R203, R37, 0x2 ;  /* 0x00000025cb14c211 */ /* 0x002fe200078c10ff */
[----:B------:R1:W-:Y:S01]  /*14ae0*/  @!P5 ST.E.64 desc[UR56][R10.64], R108 ;  /* 0x0000006c0a00d985 */ /* 0x0003e2000c101b38 */
[----:B------:R-:W-:-:S02]  /*14af0*/  ISETP.GE.AND P5, PT, R200, UR4, PT ;  /* 0x00000004c8007c0c */ /* 0x000fc4000bfa6270 */
[-C--:B------:R-:W-:Y:S02]  /*14b00*/  @!P4 LEA.HI.X R21, R203, R38.reuse, R228, 0x2, P6 ;  /* 0x00000026cb15c211 */ /* 0x080fe400030f14e4 */
[----:B------:R-:W-:Y:S02]  /*14b10*/  ISETP.GE.AND P6, PT, R23, UR4, PT ;  /* 0x0000000417007c0c */ /* 0x000fe4000bfc6270 */
[-C--:B--2---:R-:W-:Y:S01]  /*14b20*/  @!P1 LEA R2, P3, R202, R37.reuse, 0x2 ;  /* 0x00000025ca029211 */ /* 0x084fe200078610ff */
[----:B------:R4:W-:Y:S01]  /*14b30*/  @!P4 ST.E.64 desc[UR56][R20.64], R114 ;  /* 0x000000721400c985 */ /* 0x0009e2000c101b38 */
[----:B------:R-:W-:Y:S02]  /*14b40*/  ISETP.GE.AND P4, PT, R22, UR4, PT ;  /* 0x0000000416007c0c */ /* 0x000fe4000bf86270 */
[----:B------:R-:W-:Y:S02]  /*14b50*/  @!P1 LEA.HI.X R3, R202, R38, R227, 0x2, P3 ;  /* 0x00000026ca039211 */ /* 0x000fe400018f14e3 */
[----:B------:R-:W-:-:S03]  /*14b60*/  @!P2 LEA R24, P3, R201, R37, 0x2 ;  /* 0x00000025c918a211 */ /* 0x000fc600078610ff */
[----:B------:R4:W-:Y:S01]  /*14b70*/  @!P1 ST.E.64 desc[UR56][R2.64], R116 ;  /* 0x0000007402009985 */ /* 0x0009e2000c101b38 */
[----:B------:R-:W-:Y:S02]  /*14b80*/  @!P2 LEA.HI.X R25, R201, R38, R226, 0x2, P3 ;  /* 0x00000026c919a211 */ /* 0x000fe400018f14e2 */
[----:B---3--:R-:W-:-:S03]  /*14b90*/  @!P5 LEA R8, P1, R200, R37, 0x2 ;  /* 0x00000025c808d211 */ /* 0x008fc600078210ff */
[----:B------:R4:W-:Y:S01]  /*14ba0*/  @!P2 ST.E.64 desc[UR56][R24.64], R122 ;  /* 0x0000007a1800a985 */ /* 0x0009e2000c101b38 */
[CC--:B-1----:R-:W-:Y:S02]  /*14bb0*/  @!P6 LEA R10, P2, R23.reuse, R37.reuse, 0x2 ;  /* 0x00000025170ae211 */ /* 0x0c2fe400078410ff */
[----:B------:R-:W-:Y:S02]  /*14bc0*/  @!P4 LEA R28, P3, R22, R37, 0x2 ;  /* 0x00000025161cc211 */ /* 0x000fe400078610ff */
[-C--:B------:R-:W-:Y:S02]  /*14bd0*/  @!P5 LEA.HI.X R9, R200, R38.reuse, R225, 0x2, P1 ;  /* 0x00000026c809d211 */ /* 0x080fe400008f14e1 */
[-C--:B------:R-:W-:Y:S02]  /*14be0*/  @!P6 LEA.HI.X R11, R23, R38.reuse, R224, 0x2, P2 ;  /* 0x00000026170be211 */ /* 0x080fe400010f14e0 */
[----:B------:R-:W-:Y:S01]  /*14bf0*/  @!P4 LEA.HI.X R29, R22, R38, R223, 0x2, P3 ;  /* 0x00000026161dc211 */ /* 0x000fe200018f14df */
[----:B------:R4:W-:Y:S04]  /*14c00*/  @!P5 ST.E.64 desc[UR56][R8.64], R124 ;  /* 0x0000007c0800d985 */ /* 0x0009e8000c101b38 */
[----:B------:R4:W-:Y:S04]  /*14c10*/  @!P6 ST.E.64 desc[UR56][R10.64], R130 ;  /* 0x000000820a00e985 */ /* 0x0009e8000c101b38 */
[----:B------:R4:W-:Y:S02]  /*14c20*/  @!P4 ST.E.64 desc[UR56][R28.64], R132 ;  /* 0x000000841c00c985 */ /* 0x0009e4000c101b38 */
.L_x_5266:
[----:B------:R-:W-:Y:S05]  /*14c30*/  BSYNC B1 ;  /* 0x0000000000017941 */ /* 0x000fea0003800000 */
.L_x_5265:
[----:B0-----:R-:W0:Y:S04]  /*14c40*/  SHFL.IDX PT, R36, R36, 0x1, 0x1c1f ;  /* 0x003c1f0024247f89 */ /* 0x001e2800000e0000 */
[----:B------:R-:W3:Y:S01]  /*14c50*/  SHFL.IDX PT, R0, R0, 0x1, 0x1c1f ;  /* 0x003c1f0000007f89 */ /* 0x000ee200000e0000 */
[----:B------:R-:W-:Y:S05]  /*14c60*/  @P0 BRA `(.L_x_5264) ;  /* 0x0000001000fc0947 */ /* 0x000fea0003800000 */
[----:B------:R-:W-:Y:S02]  /*14c70*/  ULDC UR4, c[0x0][0xac8] ;  /* 0x0002b20000047ab9 */ /* 0x000fe40000000800 */
[----:B------:R-:W-:Y:S02]  /*14c80*/  ISETP.GE.AND P5, PT, R17, UR4, PT ;  /* 0x0000000411007c0c */ /* 0x000fe4000bfa6270 */
[----:B------:R-:W-:Y:S02]  /*14c90*/  ISETP.GE.AND P0, PT, R220, UR4, PT ;  /* 0x00000004dc007c0c */ /* 0x000fe4000bf06270 */
[----:B------:R-:W-:Y:S02]  /*14ca0*/  ISETP.GE.AND P1, PT, R219, UR4, PT ;  /* 0x00000004db007c0c */ /* 0x000fe4000bf26270 */
[----:B------:R-:W-:-:S07]  /*14cb0*/  ISETP.GE.AND P4, PT, R218, UR4, PT ;  /* 0x00000004da007c0c */ /* 0x000fce000bf86270 */
[CC--:B---34-:R-:W-:Y:S02]  /*14cc0*/  @!P5 LEA R2, P2, R17.reuse, R0.reuse, 0x2 ;  /* 0x000000001102d211 */ /* 0x0d8fe400078410ff */
[C---:B------:R-:W-:Y:S02]  /*14cd0*/  @!P0 LEA R8, P3, R220.reuse, R0, 0x2 ;  /* 0x00000000dc088211 */ /* 0x040fe400078610ff */
[-C--:B0-----:R-:W-:Y:S02]  /*14ce0*/  @!P5 LEA.HI.X R3, R17, R36.reuse, R63, 0x2, P2 ;  /* 0x000000241103d211 */ /* 0x081fe400010f143f */
[----:B------:R-:W-:Y:S02]  /*14cf0*/  ISETP.GE.AND P2, PT, R217, UR4, PT ;  /* 0x00000004d9007c0c */ /* 0x000fe4000bf46270 */
[----:B------:R-:W-:Y:S01]  /*14d00*/  @!P0 LEA.HI.X R9, R220, R36, R62, 0x2, P3 ;  /* 0x00000024dc098211 */ /* 0x000fe200018f143e */
[----:B------:R0:W-:Y:S01]  /*14d10*/  @!P5 ST.E.64 desc[UR56][R2.64], R12 ;  /* 0x0000000c0200d985 */ /* 0x0001e2000c101b38 */
[----:B------:R-:W-:-:S02]  /*14d20*/  @!P1 LEA R10, P5, R219, R0, 0x2 ;  /* 0x00000000db0a9211 */ /* 0x000fc400078a10ff */
[----:B------:R-:W-:Y:S01]  /*14d30*/  ISETP.GE.AND P3, PT, R216, UR4, PT ;  /* 0x00000004d8007c0c */ /* 0x000fe2000bf66270 */
[----:B------:R3:W-:Y:S01]  /*14d40*/  @!P0 ST.E.64 desc[UR56][R8.64], R14 ;  /* 0x0000000e08008985 */ /* 0x0007e2000c101b38 */
[----:B------:R-:W-:Y:S02]  /*14d50*/  @!P1 LEA.HI.X R11, R219, R36, R61, 0x2, P5 ;  /* 0x00000024db0b9211 */ /* 0x000fe400028f143d */
[C---:B------:R-:W-:Y:S02]  /*14d60*/  @!P4 LEA R20, P6, R218.reuse, R0, 0x2 ;  /* 0x00000000da14c211 */ /* 0x040fe400078c10ff */
[----:B------:R-:W-:Y:S01]  /*14d70*/  ISETP.GE.AND P0, PT, R215, UR4, PT ;  /* 0x00000004d7007c0c */ /* 0x000fe2000bf06270 */
[----:B------:R4:W-:Y:S01]  /*14d80*/  @!P1 ST.E.64 desc[UR56][R10.64], R26 ;  /* 0x0000001a0a009985 */ /* 0x0009e2000c101b38 */
[----:B------:R-:W-:Y:S02]  /*14d90*/  @!P4 LEA.HI.X R21, R218, R36, R60, 0x2, P6 ;  /* 0x00000024da15c211 */ /* 0x000fe400030f143c */
[----:B------:R-:W-:-:S02]  /*14da0*/  ISETP.GE.AND P1, PT, R214, UR4, PT ;  /* 0x00000004d6007c0c */ /* 0x000fc4000bf26270 */
[----:B------:R-:W-:Y:S01]  /*14db0*/  @!P2 LEA R24, P5, R217, R0, 0x2 ;  /* 0x00000000d918a211 */ /* 0x000fe200078a10ff */
[----:B------:R5:W-:Y:S01]  /*14dc0*/  @!P4 ST.E.64 desc[UR56][R20.64], R48 ;  /* 0x000000301400c985 */ /* 0x000be2000c101b38 */
[----:B------:R-:W-:Y:S02]  /*14dd0*/  ISETP.GE.AND P4, PT, R213, UR4, PT ;  /* 0x00000004d5007c0c */ /* 0x000fe4000bf86270 */
[----:B------:R-:W-:Y:S02]  /*14de0*/  @!P2 LEA.HI.X R25, R217, R36, R59, 0x2, P5 ;  /* 0x00000024d919a211 */ /* 0x000fe400028f143b */
[CC--:B0-----:R-:W-:Y:S02]  /*14df0*/  @!P3 LEA R2, P5, R216.reuse, R0.reuse, 0x2 ;  /* 0x00000000d802b211 */ /* 0x0c1fe400078a10ff */
[----:B---3--:R-:W-:Y:S01]  /*14e00*/  @!P0 LEA R8, P6, R215, R0, 0x2 ;  /* 0x00000000d7088211 */ /* 0x008fe200078c10ff */
[----:B------:R-:W-:Y:S01]  /*14e10*/  @!P2 ST.E.64 desc[UR56][R24.64], R54 ;  /* 0x000000361800a985 */ /* 0x000fe2000c101b38 */
[----:B------:R-:W-:-:S02]  /*14e20*/  @!P3 LEA.HI.X R3, R216, R36, R58, 0x2, P5 ;  /* 0x00000024d803b211 */ /* 0x000fc400028f143a */
[----:B------:R-:W-:Y:S02]  /*14e30*/  @!P0 LEA.HI.X R9, R215, R36, R57, 0x2, P6 ;  /* 0x00000024d7098211 */ /* 0x000fe400030f1439 */
[----:B------:R-:W-:Y:S01]  /*14e40*/  @!P1 LEA R12, P5, R214, R0, 0x2 ;  /* 0x00000000d60c9211 */ /* 0x000fe200078a10ff */
[----:B------:R0:W-:Y:S01]  /*14e50*/  @!P3 ST.E.64 desc[UR56][R2.64], R64 ;  /* 0x000000400200b985 */ /* 0x0001e2000c101b38 */
[----:B------:R-:W-:Y:S02]  /*14e60*/  ISETP.GE.AND P2, PT, R212, UR4, PT ;  /* 0x00000004d4007c0c */ /* 0x000fe4000bf46270 */
[----:B------:R-:W-:Y:S01]  /*14e70*/  @!P1 LEA.HI.X R13, R214, R36, R56, 0x2, P5 ;  /* 0x00000024d60d9211 */ /* 0x000fe200028f1438 */
[----:B------:R3:W-:Y:S01]  /*14e80*/  @!P0 ST.E.64 desc[UR56][R8.64], R70 ;  /* 0x0000004608008985 */ /* 0x0007e2000c101b38 */
[----:B------:R-:W-:Y:S02]  /*14e90*/  ISETP.GE.AND P3, PT, R211, UR4, PT ;  /* 0x00000004d3007c0c */ /* 0x000fe4000bf66270 */
[----:B----4-:R-:W-:Y:S01]  /*14ea0*/  @!P4 LEA R10, P0, R213, R0, 0x2 ;  /* 0x00000000d50ac211 */ /* 0x010fe200078010ff */
[----:B------:R4:W-:Y:S01]  /*14eb0*/  @!P1 ST.E.64 desc[UR56][R12.64], R72 ;  /* 0x000000480c009985 */ /* 0x0009e2000c101b38 */
[----:B------:R-:W-:-:S02]  /*14ec0*/  ISETP.GE.AND P1, PT, R210, UR4, PT ;  /* 0x00000004d2007c0c */ /* 0x000fc4000bf26270 */
[----:B------:R-:W-:Y:S02]  /*14ed0*/  @!P4 LEA.HI.X R11, R213, R36, R47, 0x2, P0 ;  /* 0x00000024d50bc211 */ /* 0x000fe400000f142f */
[----:B------:R-:W-:Y:S02]  /*14ee0*/  ISETP.GE.AND P0, PT, R209, UR4, PT ;  /* 0x00000004d1007c0c */ /* 0x000fe4000bf06270 */
[-C--:B------:R-:W-:Y:S01]  /*14ef0*/  @!P2 LEA R14, P6, R212, R0.reuse, 0x2 ;  /* 0x00000000d40ea211 */ /* 0x080fe200078c10ff */
[----:B------:R1:W-:Y:S01]  /*14f00*/  @!P4 ST.E.64 desc[UR56][R10.64], R78 ;  /* 0x0000004e0a00c985 */ /* 0x0003e2000c101b38 */
[----:B------:R-:W-:Y:S02]  /*14f10*/  ISETP.GE.AND P4, PT, R208, UR4, PT ;  /* 0x00000004d0007c0c */ /* 0x000fe4000bf86270 */
[----:B-----5:R-:W-:Y:S02]  /*14f20*/  @!P3 LEA R20, P5, R211, R0, 0x2 ;  /* 0x00000000d314b211 */ /* 0x020fe400078a10ff */
[----:B------:R-:W-:-:S02]  /*14f30*/  @!P2 LEA.HI.X R15, R212, R36, R46, 0x2, P6 ;  /* 0x00000024d40fa211 */ /* 0x000fc400030f142e */
[----:B------:R-:W-:Y:S02]  /*14f40*/  @!P3 LEA.HI.X R21, R211, R36, R45, 0x2, P5 ;  /* 0x00000024d315b211 */ /* 0x000fe400028f142d */
[CC--:B0-----:R-:W-:Y:S01]  /*14f50*/  @!P1 LEA R2, P5, R210.reuse, R0.reuse, 0x2 ;  /* 0x00000000d2029211 */ /* 0x0c1fe200078a10ff */
[----:B------:R0:W-:Y:S01]  /*14f60*/  @!P2 ST.E.64 desc[UR56][R14.64], R80 ;  /* 0x000000500e00a985 */ /* 0x0001e2000c101b38 */
[----:B------:R-:W-:Y:S02]  /*14f70*/  ISETP.GE.AND P2, PT, R207, UR4, PT ;  /* 0x00000004cf007c0c */ /* 0x000fe4000bf46270 */
[----:B---3--:R-:W-:Y:S01]  /*14f80*/  @!P0 LEA R8, P6, R209, R0, 0x2 ;  /* 0x00000000d1088211 */ /* 0x008fe200078c10ff */
[----:B------:R3:W-:Y:S01]  /*14f90*/  @!P3 ST.E.64 desc[UR56][R20.64], R86 ;  /* 0x000000561400b985 */ /* 0x0007e2000c101b38 */
[----:B------:R-:W-:Y:S02]  /*14fa0*/  @!P1 LEA.HI.X R3, R210, R36, R44, 0x2, P5 ;  /* 0x00000024d2039211 */ /* 0x000fe400028f142c */
[----:B------:R-:W-:-:S02]  /*14fb0*/  ISETP.GE.AND P3, PT, R206, UR4, PT ;  /* 0x00000004ce007c0c */ /* 0x000fc4000bf66270 */
[C---:B----4-:R-:W-:Y:S01]  /*14fc0*/  @!P4 LEA R12, P5, R208.reuse, R0, 0x2 ;  /* 0x00000000d00cc211 */ /* 0x050fe200078a10ff */
[----:B------:R4:W-:Y:S01]  /*14fd0*/  @!P1 ST.E.64 desc[UR56][R2.64], R88 ;  /* 0x0000005802009985 */ /* 0x0009e2000c101b38 */
[-C--:B------:R-:W-:Y:S02]  /*14fe0*/  @!P0 LEA.HI.X R9, R209, R36.reuse, R43, 0x2, P6 ;  /* 0x00000024d1098211 */ /* 0x080fe400030f142b */
[----:B------:R-:W-:Y:S02]  /*14ff0*/  @!P4 LEA.HI.X R13, R208, R36, R42, 0x2, P5 ;  /* 0x00000024d00dc211 */ /* 0x000fe400028f142a */
[----:B------:R-:W-:Y:S01]  /*15000*/  ISETP.GE.AND P1, PT, R205, UR4, PT ;  /* 0x00000004cd007c0c */ /* 0x000fe2000bf26270 */
[----:B------:R5:W-:Y:S01]  /*15010*/  @!P0 ST.E.64 desc[UR56][R8.64], R94 ;  /* 0x0000005e08008985 */ /* 0x000be2000c101b38 */
[----:B-1----:R-:W-:-:S03]  /*15020*/  @!P2 LEA R10, P0, R207, R0, 0x2 ;  /* 0x00000000cf0aa211 */ /* 0x002fc600078010ff */
[----:B------:R-:W-:Y:S01]  /*15030*/  @!P4 ST.E.64 desc[UR56][R12.64], R96 ;  /* 0x000000600c00c985 */ /* 0x000fe2000c101b38 */
[----:B------:R-:W-:Y:S02]  /*15040*/  ISETP.GE.AND P4, PT, R204, UR4, PT ;  /* 0x00000004cc007c0c */ /* 0x000fe4000bf86270 */
[C---:B0-----:R-:W-:Y:S02]  /*15050*/  @!P3 LEA R14, P5, R206.reuse, R0, 0x2 ;  /* 0x00000000ce0eb211 */ /* 0x041fe400078a10ff */
[-C--:B------:R-:W-:Y:S02]  /*15060*/  @!P2 LEA.HI.X R11, R207, R36.reuse, R41, 0x2, P0 ;  /* 0x00000024cf0ba211 */ /* 0x080fe400000f1429 */
[----:B------:R-:W-:Y:S02]  /*15070*/  ISETP.GE.AND P0, PT, R203, UR4, PT ;  /* 0x00000004cb007c0c */ /* 0x000fe4000bf06270 */
[----:B------:R-:W-:Y:S01]  /*15080*/  @!P3 LEA.HI.X R15, R206, R36, R40, 0x2, P5 ;  /* 0x00000024ce0fb211 */ /* 0x000fe200028f1428 */
[----:B------:R0:W-:Y:S01]  /*15090*/  @!P2 ST.E.64 desc[UR56][R10.64], R102 ;  /* 0x000000660a00a985 */ /* 0x0001e2000c101b38 */
[----:B---3--:R-:W-:-:S02]  /*150a0*/  @!P1 LEA R20, P6, R205, R0, 0x2 ;  /* 0x00000000cd149211 */ /* 0x008fc400078c10ff */
[----:B------:R-:W-:Y:S01]  /*150b0*/  ISETP.GE.AND P2, PT, R202, UR4, PT ;  /* 0x00000004ca007c0c */ /* 0x000fe2000bf46270 */
[----:B------:R1:W-:Y:S01]  /*150c0*/  @!P3 ST.E.64 desc[UR56][R14.64], R104 ;  /* 0x000000680e00b985 */ /* 0x0003e2000c101b38 */
[----:B------:R-:W-:Y:S02]  /*150d0*/  @!P1 LEA.HI.X R21, R205, R36, R39, 0x2, P6 ;  /* 0x00000024cd159211 */ /* 0x000fe400030f1427 */
[C---:B----4-:R-:W-:Y:S02]  /*150e0*/  @!P4 LEA R2, P3, R204.reuse, R0, 0x2 ;  /* 0x00000000cc02c211 */ /* 0x050fe400078610ff */
[----:B------:R-:W-:Y:S01]  /*150f0*/  ISETP.GE.AND P5, PT, R201, UR4, PT ;  /* 0x00000004c9007c0c */ /* 0x000fe2000bfa6270 */
[----:B------:R3:W-:Y:S01]  /*15100*/  @!P1 ST.E.64 desc[UR56][R20.64], R110 ;  /* 0x0000006e14009985 */ /* 0x0007e2000c101b38 */
[----:B------:R-:W-:Y:S02]  /*15110*/  @!P4 LEA.HI.X R3, R204, R36, R229, 0x2, P3 ;  /* 0x00000024cc03c211 */ /* 0x000fe400018f14e5 */
[----:B------:R-:W-:-:S02]  /*15120*/  ISETP.GE.AND P3, PT, R200, UR4, PT ;  /* 0x00000004c8007c0c */ /* 0x000fc4000bf66270 */
[----:B------:R-:W-:Y:S01]  /*15130*/  ISETP.GE.AND P1, PT, R23, UR4, PT ;  /* 0x0000000417007c0c */ /* 0x000fe2000bf26270 */
[----:B------:R4:W-:Y:S01]  /*15140*/  @!P4 ST.E.64 desc[UR56][R2.64], R112 ;  /* 0x000000700200c985 */ /* 0x0009e2000c101b38 */
[CC--:B-----5:R-:W-:Y:S02]  /*15150*/  @!P0 LEA R8, P6, R203.reuse, R0.reuse, 0x2 ;  /* 0x00000000cb088211 */ /* 0x0e0fe400078c10ff */
[C---:B0-----:R-:W-:Y:S02]  /*15160*/  @!P2 LEA R10, P4, R202.reuse, R0, 0x2 ;  /* 0x00000000ca0aa211 */ /* 0x041fe400078810ff */
[-C--:B------:R-:W-:Y:S02]  /*15170*/  @!P0 LEA.HI.X R9, R203, R36.reuse, R228, 0x2, P6 ;  /* 0x00000024cb098211 */ /* 0x080fe400030f14e4 */
[----:B------:R-:W-:-:S03]  /*15180*/  @!P2 LEA.HI.X R11, R202, R36, R227, 0x2, P4 ;  /* 0x00000024ca0ba211 */ /* 0x000fc600020f14e3 */
[----:B------:R4:W-:Y:S01]  /*15190*/  @!P0 ST.E.64 desc[UR56][R8.64], R118 ;  /* 0x0000007608008985 */ /* 0x0009e2000c101b38 */
[-C--:B------:R-:W-:Y:S02]  /*151a0*/  @!P5 LEA R12, P0, R201, R0.reuse, 0x2 ;  /* 0x00000000c90cd211 */ /* 0x080fe400078010ff */
[CC--:B-1----:R-:W-:Y:S01]  /*151b0*/  @!P3 LEA R14, P4, R200.reuse, R0.reuse, 0x2 ;  /* 0x00000000c80eb211 */ /* 0x0c2fe200078810ff */
[----:B------:R4:W-:Y:S01]  /*151c0*/  @!P2 ST.E.64 desc[UR56][R10.64], R120 ;  /* 0x000000780a00a985 */ /* 0x0009e2000c101b38 */
[----:B---3--:R-:W-:Y:S02]  /*151d0*/  @!P1 LEA R20, P6, R23, R0, 0x2 ;  /* 0x0000000017149211 */ /* 0x008fe400078c10ff */
        /* <DEDUP_REMOVED lines=8> */
[----:B----4-:R-:W-:-:S04]  /*15260*/  LEA R2, P0, R22, R0, 0x2 ;  /* 0x0000000016027211 */ /* 0x010fc800078010ff */
[----:B------:R-:W-:-:S05]  /*15270*/  LEA.HI.X R3, R22, R36, R223, 0x2, P0 ;  /* 0x0000002416037211 */ /* 0x000fca00000f14df */
[----:B------:R0:W-:Y:S01]  /*15280*/  ST.E.64 desc[UR56][R2.64], R6 ;  /* 0x0000000602007985 */ /* 0x0001e2000c101b38 */
[----:B------:R-:W-:Y:S05]  /*15290*/  BRA `(.L_x_5264) ;  /* 0x0000000c00707947 */ /* 0x000fea0003800000 */
.L_x_5255:
        /* <DEDUP_REMOVED lines=30> */
.L_x_5267:
[----:B------:R-:W-:Y:S01]  /*15480*/  USHF.R.S32.HI UR12, URZ, 0x1f, UR42 ;  /* 0x0000001f3f0c7899 */ /* 0x000fe2000801142a */
[----:B------:R-:W-:Y:S01]  /*15490*/  BSSY B1, `(.L_x_5268) ;  /* 0x000003a000017945 */ /* 0x000fe20003800000 */
[----:B------:R-:W-:Y:S02]  /*154a0*/  USHF.R.S32.HI UR18, URZ, 0x1f, UR4 ;  /* 0x0000001f3f127899 */ /* 0x000fe40008011404 */
[----:B------:R-:W-:Y:S02]  /*154b0*/  USEL UR7, UR42, URZ, !UP0 ;  /* 0x0000003f2a077287 */ /* 0x000fe4000c000000 */
[----:B------:R-:W-:Y:S01]  /*154c0*/  USEL UR12, UR12, URZ, !UP0 ;  /* 0x0000003f0c0c7287 */ /* 0x000fe2000c000000 */
[----:B------:R-:W-:Y:S11]  /*154d0*/  @P0 BRA `(.L_x_5269) ;  /* 0x0000000000d40947 */ /* 0x000ff60003800000 */
[----:B------:R-:W0:Y:S01]  /*154e0*/  S2R R3, SR_TID.X ;  /* 0x0000000000037919 */ /* 0x000e220000002100 */
[----:B------:R-:W1:Y:S01]  /*154f0*/  LDC R9, c[0x0][0xbe8] ;  /* 0x0002fa00ff097b82 */ /* 0x000e620000000800 */
[----:B------:R-:W-:Y:S02]  /*15500*/  IMAD.U32 R4, RZ, RZ, UR41 ;  /* 0x00000029ff047e24 */ /* 0x000fe4000f8e00ff */
[----:B-1---5:R-:W-:-:S03]  /*15510*/  IMAD R2, R0, R9, RZ ;  /* 0x0000000900027224 */ /* 0x022fc600078e02ff */
[----:B0-----:R-:W-:-:S04]  /*15520*/  IADD3 R4, R4, -0x80, R3 ;  /* 0xffffff8004047810 */ /* 0x001fc80007ffe003 */
        /* <DEDUP_REMOVED lines=48> */
.L_x_5269:
[----:B------:R-:W-:Y:S05]  /*15830*/  BSYNC B1 ;  /* 0x0000000000017941 */ /* 0x000fea0003800000 */
.L_x_5268:
[----:B------:R-:W-:-:S06]  /*15840*/  UISETP.GT.AND UP0, UPT, UR46, 0x1, UPT ;  /* 0x000000012e00788c */ /* 0x000fcc000bf04270 */
[----:B------:R-:W-:-:S13]  /*15850*/  PLOP3.LUT P0, PT, PT, PT, UP0, 0x80, 0x0 ;  /* 0x000000000000781c */ /* 0x000fda0003f0f008 */
[----:B------:R-:W-:Y:S05]  /*15860*/  @P0 BRA `(.L_x_5264) ;  /* 0x0000000400fc0947 */ /* 0x000fea0003800000 */
[----:B------:R-:W1:Y:S01]  /*15870*/  LDC R11, c[0x0][0xbe8] ;  /* 0x0002fa00ff0b7b82 */ /* 0x000e620000000800 */
[----:B------:R-:W-:Y:S01]  /*15880*/  ULDC.64 UR14, c[0x0][0xaa0] ;  /* 0x0002a800000e7ab9 */ /* 0x000fe20000000a00 */
[----:B------:R-:W-:Y:S01]  /*15890*/  IMAD R2, R19, 0x20, R221 ;  /* 0x0000002013027824 */ /* 0x000fe200078e02dd */
[----:B------:R-:W-:Y:S01]  /*158a0*/  UIMAD UR10, UR18, UR14, URZ ;  /* 0x0000000e120a72a4 */ /* 0x000fe2000f8e023f */
[----:B------:R-:W-:Y:S01]  /*158b0*/  VIADD R8, R221, UR41 ;  /* 0x00000029dd087c36 */ /* 0x000fe20008000000 */
[----:B------:R-:W-:Y:S01]  /*158c0*/  UIMAD.WIDE.U32 UR8, UR4, UR14, URZ ;  /* 0x0000000e040872a5 */ /* 0x000fe2000f8e003f */
[----:B------:R-:W-:Y:S01]  /*158d0*/  VIADD R6, R2, UR41 ;  /* 0x0000002902067c36 */ /* 0x000fe20008000000 */
[----:B------:R-:W-:Y:S01]  /*158e0*/  UIMAD UR10, UR4, UR15, UR10 ;  /* 0x0000000f040a72a4 */ /* 0x000fe2000f8e020a */
[----:B------:R-:W-:Y:S02]  /*158f0*/  BSSY B1, `(.L_x_5270) ;  /* 0x0000040000017945 */ /* 0x000fe40003800000 */
[----:B0-----:R-:W-:Y:S01]  /*15900*/  IMAD.MOV.U32 R5, RZ, RZ, R6 ;  /* 0x000000ffff057224 */ /* 0x001fe200078e0006 */
[----:B------:R-:W-:-:S03]  /*15910*/  UIADD3 UR9, UR9, UR10, URZ ;  /* 0x0000000a09097290 */ /* 0x000fc6000fffe03f */
[----:B------:R-:W-:Y:S02]  /*15920*/  ULDC.64 UR10, c[0x0][0xae8] ;  /* 0x0002ba00000a7ab9 */ /* 0x000fe40000000a00 */
[----:B------:R-:W-:-:S04]  /*15930*/  UIMAD.WIDE.U32 UR8, UR43, UR10, UR8 ;  /* 0x0000000a2b0872a5 */ /* 0x000fc8000f8e0008 */
[----:B------:R-:W-:-:S03]  /*15940*/  UIMAD UR9, UR43, UR11, UR9 ;  /* 0x0000000b2b0972a4 */ /* 0x000fc6000f8e0209 */
[----:B------:R-:W-:Y:S01]  /*15950*/  ULDC.64 UR10, c[0x0][0xaf0] ;  /* 0x0002bc00000a7ab9 */ /* 0x000fe20000000a00 */
[----:B-1----:R-:W-:Y:S01]  /*15960*/  ISETP.NE.AND P0, PT, R11, 0x1, PT ;  /* 0x000000010b00780c */ /* 0x002fe20003f05270 */
[----:B------:R-:W-:Y:S02]  /*15970*/  UIMAD UR12, UR12, UR10, URZ ;  /* 0x0000000a0c0c72a4 */ /* 0x000fe4000f8e023f */
[----:B------:R-:W-:Y:S02]  /*15980*/  UIMAD.WIDE.U32 UR8, UR7, UR10, UR8 ;  /* 0x0000000a070872a5 */ /* 0x000fe4000f8e0008 */
[----:B------:R-:W-:-:S03]  /*15990*/  UIMAD UR4, UR7, UR11, UR12 ;  /* 0x0000000b070472a4 */ /* 0x000fc6000f8e020c */
[----:B------:R-:W-:Y:S01]  /*159a0*/  ULDC.64 UR10, c[0x0][0xae0] ;  /* 0x0002b800000a7ab9 */ /* 0x000fe20000000a00 */
[----:B------:R-:W-:-:S04]  /*159b0*/  UIADD3 UR4, UR9, UR4, URZ ;  /* 0x0000000409047290 */ /* 0x000fc8000fffe03f */
        /* <DEDUP_REMOVED lines=9> */
[----:B------:R-:W-:Y:S02]  /*15a50*/  IMAD R7, R11, R7, R6 ;  /* 0x000000070b077224 */ /* 0x000fe400078e0206 */
[----:B------:R-:W-:Y:S01]  /*15a60*/  IMAD.U32 R2, RZ, RZ, UR8 ;  /* 0x00000008ff027e24 */ /* 0x000fe2000f8e00ff */
[----:B------:R-:W-:Y:S01]  /*15a70*/  ULDC.64 UR8, c[0x0][0xad8] ;  /* 0x0002b60000087ab9 */ /* 0x000fe20000000a00 */
[C---:B------:R-:W-:Y:S01]  /*15a80*/  IMAD R9, R5.reuse, UR11, R4 ;  /* 0x0000000b05097c24 */ /* 0x040fe2000f8e0204 */
[----:B------:R-:W-:Y:S01]  /*15a90*/  SHF.R.S32.HI R4, RZ, 0x1f, R7 ;  /* 0x0000001fff047819 */ /* 0x000fe20000011407 */
[----:B------:R-:W-:-:S04]  /*15aa0*/  IMAD.WIDE.U32 R2, R5, UR10, R2 ;  /* 0x0000000a05027c25 */ /* 0x000fc8000f8e0002 */
[----:B------:R-:W-:Y:S02]  /*15ab0*/  IMAD.IADD R3, R3, 0x1, R9 ;  /* 0x0000000103037824 */ /* 0x000fe400078e0209 */
[----:B------:R-:W-:Y:S02]  /*15ac0*/  IMAD R6, R4, UR8, RZ ;  /* 0x0000000804067c24 */ /* 0x000fe4000f8e02ff */
[----:B-----5:R-:W-:Y:S02]  /*15ad0*/  IMAD R11, R0, R11, RZ ;  /* 0x0000000b000b7224 */ /* 0x020fe400078e02ff */
[C---:B------:R-:W-:Y:S02]  /*15ae0*/  VIADD R4, R8.reuse, 0x40 ;  /* 0x0000004008047836 */ /* 0x040fe40000000000 */
[C---:B------:R-:W-:Y:S01]  /*15af0*/  IMAD R5, R7.reuse, UR9, R6 ;  /* 0x0000000907057c24 */ /* 0x040fe2000f8e0206 */
[-C--:B------:R-:W-:Y:S01]  /*15b00*/  ISETP.GE.AND P2, PT, R8, R11.reuse, PT ;  /* 0x0000000b0800720c */ /* 0x080fe20003f46270 */
[----:B------:R-:W-:Y:S01]  /*15b10*/  IMAD.WIDE.U32 R2, R7, UR8, R2 ;  /* 0x0000000807027c25 */ /* 0x000fe2000f8e0002 */
[----:B------:R-:W-:Y:S01]  /*15b20*/  ULDC.64 UR8, c[0x0][0xa80] ;  /* 0x0002a00000087ab9 */ /* 0x000fe20000000a00 */
[----:B------:R-:W-:-:S02]  /*15b30*/  ISETP.GE.AND P1, PT, R4, R11, PT ;  /* 0x0000000b0400720c */ /* 0x000fc40003f26270 */
[----:B------:R-:W-:Y:S01]  /*15b40*/  IMAD.IADD R3, R3, 0x1, R5 ;  /* 0x0000000103037824 */ /* 0x000fe200078e0205 */
[----:B------:R-:W-:Y:S01]  /*15b50*/  LEA R4, P3, R2, UR8, 0x1 ;  /* 0x0000000802047c11 */ /* 0x000fe2000f8608ff */
[----:B------:R-:W-:Y:S02]  /*15b60*/  VIADD R0, R8, 0x20 ;  /* 0x0000002008007836 */ /* 0x000fe40000000000 */
[----:B------:R-:W-:Y:S01]  /*15b70*/  IMAD.SHL.U32 R7, R19, 0x8, RZ ;  /* 0x0000000813077824 */ /* 0x000fe200078e00ff */
[----:B------:R-:W-:Y:S02]  /*15b80*/  LEA.HI.X R5, R2, UR9, R3, 0x1, P3 ;  /* 0x0000000902057c11 */ /* 0x000fe400098f0c03 */
[----:B------:R-:W-:Y:S01]  /*15b90*/  ISETP.GE.AND P0, PT, R0, R11, PT ;  /* 0x0000000b0000720c */ /* 0x000fe20003f06270 */
[C---:B------:R-:W-:Y:S01]  /*15ba0*/  VIADD R9, R7.reuse, 0x80 ;  /* 0x0000008007097836 */ /* 0x040fe20000000000 */
[----:B------:R0:W1:Y:S01]  /*15bb0*/  SHFL.IDX PT, R2, R4, RZ, 0x181f ;  /* 0x00181fff04027589 */ /* 0x00006200000e0000 */
[----:B------:R-:W-:Y:S01]  /*15bc0*/  VIADD R13, R7, 0x40 ;  /* 0x00000040070d7836 */ /* 0x000fe20000000000 */
[----:B------:R-:W-:-:S02]  /*15bd0*/  SHF.R.S32.HI R12, RZ, 0x1f, R7 ;  /* 0x0000001fff0c7819 */ /* 0x000fc40000011407 */
        /* <DEDUP_REMOVED lines=17> */
.L_x_5271:
[----:B------:R-:W-:Y:S05]  /*15cf0*/  BSYNC B1 ;  /* 0x0000000000017941 */ /* 0x000fea0003800000 */
.L_x_5270:
        /* <DEDUP_REMOVED lines=17> */
.L_x_5273:
[----:B------:R-:W-:Y:S05]  /*15e10*/  BSYNC B1 ;  /* 0x0000000000017941 */ /* 0x000fea0003800000 */
.L_x_5272:
        /* <DEDUP_REMOVED lines=17> */
.L_x_5275:
[----:B------:R-:W-:Y:S05]  /*15f30*/  BSYNC B1 ;  /* 0x0000000000017941 */ /* 0x000fea0003800000 */
.L_x_5274:
        /* <DEDUP_REMOVED lines=18> */
.L_x_5264:
[----:B------:R-:W-:Y:S05]  /*16060*/  BSYNC B0 ;  /* 0x0000000000007941 */ /* 0x000fea0003800000 */
.L_x_5254:
[----:B------:R-:W-:Y:S02]  /*16070*/  ULDC UR4, c[0x0][0xc3c] ;  /* 0x00030f0000047ab9 */ /* 0x000fe40000000800 */
[----:B------:R-:W-:-:S06]  /*16080*/  UISETP.GE.AND UP0, UPT, UR52, UR4, UPT ;  /* 0x000000043400728c */ /* 0x000fcc000bf06270 */
[----:B------:R-:W-:-:S13]  /*16090*/  PLOP3.LUT P0, PT, PT, PT, UP0, 0x80, 0x0 ;  /* 0x000000000000781c */ /* 0x000fda0003f0f008 */
[----:B------:R-:W-:Y:S05]  /*160a0*/  @!P0 BRA `(.L_x_5276) ;  /* 0xfffffeac00e08947 */ /* 0x000fea000383ffff */
[----:B------:R-:W-:Y:S05]  /*160b0*/  EXIT ;  /* 0x000000000000794d */ /* 0x000fea0003800000 */
.L_x_5163:
        /* <DEDUP_REMOVED lines=59> */
.L_x_5280:
        /* <DEDUP_REMOVED lines=38> */
.L_x_5278:
        /* <DEDUP_REMOVED lines=17> */
.L_x_5281:
        /* <DEDUP_REMOVED lines=61> */
.L_x_5282:
        /* <DEDUP_REMOVED lines=63> */
.L_x_5283:
[----:B------:R-:W-:-:S05]  /*16fa0*/  LOP3.LUT R29, RZ, R2, RZ, 0x33, !PT ;  /* 0x00000002ff1d7212 */ /* 0x000fca00078e33ff */
[----:B------:R-:W-:Y:S01]  /*16fb0*/  IMAD.IADD R29, R0, 0x1, R29 ;  /* 0x00000001001d7824 */ /* 0x000fe200078e021d */
[----:B------:R-:W-:Y:S06]  /*16fc0*/  BRA `(.L_x_5284) ;  /* 0x0000000000107947 */ /* 0x000fec0003800000 */
.L_x_5279:
[----:B------:R-:W-:Y:S01]  /*16fd0*/  IMAD.MOV.U32 R28, RZ, RZ, R11 ;  /* 0x000000ffff1c7224 */ /* 0x000fe200078e000b */
[----:B------:R-:W-:Y:S01]  /*16fe0*/  ULDC UR40, c[0x0][0xc3c] ;  /* 0x00030f0000287ab9 */ /* 0x000fe20000000800 */
[----:B------:R-:W-:Y:S02]  /*16ff0*/  IMAD.MOV.U32 R29, RZ, RZ, RZ ;  /* 0x000000ffff1d7224 */ /* 0x000fe400078e00ff */
[----:B------:R-:W-:-:S07]  /*17000*/  IMAD.MOV.U32 R30, RZ, RZ, RZ ;  /* 0x000000ffff1e7224 */ /* 0x000fce00078e00ff */
.L_x_5284:
[----:B------:R-:W-:Y:S01]  /*17010*/  ISETP.NE.AND P0, PT, R7, RZ, PT ;  /* 0x000000ff0700720c */ /* 0x000fe20003f05270 */
[----:B------:R-:W-:-:S12]  /*17020*/  IMAD.U32 R31, RZ, RZ, UR40 ;  /* 0x00000028ff1f7e24 */ /* 0x000fd8000f8e00ff */
[----:B------:R-:W0:Y:S01]  /*17030*/  @!P0 S2R R3, SR_CgaCtaId ;  /* 0x0000000000038919 */ /* 0x000e220000008800 */
[----:B------:R-:W-:-:S04]  /*17040*/  @!P0 MOV R0, 0x400 ;  /* 0x0000040000008802 */ /* 0x000fc80000000f00 */
[----:B0-----:R-:W-:-:S05]  /*17050*/  @!P0 LEA R0, R3, R0, 0x18 ;  /* 0x0000000003008211 */ /* 0x001fca00078ec0ff */
[----:B------:R0:W-:Y:S01]  /*17060*/  @!P0 STS.128 [R0+0x2a8d0], R28 ;  /* 0x02a8d01c00008388 */ /* 0x0001e20000000c00 */
[----:B------:R-:W-:Y:S06]  /*17070*/  BAR.ARV 0x5, 0x180 ;  /* 0x0146000000007b1d */ /* 0x000fec0000002000 */
.L_x_5277:
        /* <DEDUP_REMOVED lines=9> */
[----:B------:R-:W-:Y:S01]  /*17110*/  MOV R18, 0x400 ;  /* 0x0000040000127802 */ /* 0x000fe20000000f00 */
[----:B------:R-:W-:Y:S01]  /*17120*/  IMAD.MOV.U32 R24, RZ, RZ, 0x1 ;  /* 0x00000001ff187424 */ /* 0x000fe200078e00ff */
[----:B------:R-:W-:Y:S01]  /*17130*/  STL [R1+0x8], RZ ;  /* 0x000008ff01007387 */ /* 0x000fe20000100800 */
[----:B------:R-:W-:Y:S01]  /*17140*/  IMAD.MOV.U32 R22, RZ, RZ, RZ ;  /* 0x000000ffff167224 */ /* 0x000fe200078e00ff */
[----:B------:R-:W-:Y:S02]  /*17150*/  ULOP3.LUT UR43, UR44, 0x2, URZ, 0xfc, !UPT ;  /* 0x000000022c2b7892 */ /* 0x000fe4000f8efc3f */
[----:B------:R-:W-:Y:S01]  /*17160*/  ULOP3.LUT UR45, UR44, 0x1, URZ, 0xfc, !UPT ;  /* 0x000000012c2d7892 */ /* 0x000fe2000f8efc3f */
[----:B------:R-:W-:Y:S01]  /*17170*/  ULDC UR46, c[0x0][0xc] ;  /* 0x00000300002e7ab9 */ /* 0x000fe20000000800 */
[----:B--2---:R-:W-:-:S05]  /*17180*/  IMAD.U32 R33, RZ, RZ, UR4 ;  /* 0x00000004ff217e24 */ /* 0x004fca000f8e00ff */
[----:B------:R-:W-:Y:S01]  /*17190*/  LEA R18, R33, R18, 0x18 ;  /* 0x0000001221127211 */ /* 0x000fe200078ec0ff */
[C---:B-1----:R-:W-:Y:S01]  /*171a0*/  IMAD.SHL.U32 R17, R11.reuse, 0x40, RZ ;  /* 0x000000400b117824 */ /* 0x042fe200078e00ff */
[----:B0-----:R-:W-:Y:S01]  /*171b0*/  SHF.R.U32.HI R0, RZ, 0x1, R11 ;  /* 0x00000001ff007819 */ /* 0x001fe2000001160b */
[C---:B------:R-:W-:Y:S01]  /*171c0*/  IMAD.SHL.U32 R2, R11.reuse, 0x80, RZ ;  /* 0x000000800b027824 */ /* 0x040fe200078e00ff */
[C---:B------:R-:W-:Y:S01]  /*171d0*/  LOP3.LUT R10, R11.reuse, 0x7f, RZ, 0xc0, !PT ;  /* 0x0000007f0b0a7812 */ /* 0x040fe200078ec0ff */
[----:B------:R-:W-:Y:S01]  /*171e0*/  IMAD.SHL.U32 R7, R11, 0x10, RZ ;  /* 0x000000100b077824 */ /* 0x000fe200078e00ff */
[----:B------:R-:W-:Y:S01]  /*171f0*/  LOP3.LUT R3, R17, 0x180, RZ, 0xc0, !PT ;  /* 0x0000018011037812 */ /* 0x000fe200078ec0ff */
[----:B------:R-:W-:Y:S01]  /*17200*/  IMAD.SHL.U32 R9, R11, 0x2, RZ ;  /* 0x000000020b097824 */ /* 0x000fe200078e00ff */
[C---:B------:R-:W-:Y:S02]  /*17210*/  LOP3.LUT R4, R2.reuse, 0x380, RZ, 0xc0, !PT ;  /* 0x0000038002047812 */ /* 0x040fe400078ec0ff */
[----:B------:R-:W-:Y:S01]  /*17220*/  LOP3.LUT R0, R3, 0x30, R0, 0xf8, !PT ;  /* 0x0000003003007812 */ /* 0x000fe200078ef800 */
[----:B------:R-:W-:Y:S01]  /*17230*/  IMAD.SHL.U32 R3, R11, 0x8, RZ ;  /* 0x000000080b037824 */ /* 0x000fe200078e00ff */
[----:B------:R-:W-:-:S02]  /*17240*/  LOP3.LUT R2, R2, 0x400, RZ, 0xc0, !PT ;  /* 0x0000040002027812 */ /* 0x000fc400078ec0ff */
[----:B------:R-:W-:Y:S02]  /*17250*/  SHF.R.U32.HI R5, RZ, 0x5, R10 ;  /* 0x00000005ff057819 */ /* 0x000fe4000001160a */
[----:B------:R-:W-:Y:S02]  /*17260*/  LOP3.LUT R8, R7, 0x40, RZ, 0xc0, !PT ;  /* 0x0000004007087812 */ /* 0x000fe400078ec0ff */
[----:B------:R-:W-:Y:S01]  /*17270*/  LOP3.LUT R4, R4, 0x10, R11, 0xf8, !PT ;  /* 0x0000001004047812 */ /* 0x000fe200078ef80b */
[----:B------:R-:W-:Y:S01]  /*17280*/  IMAD R2, R5, 0x800, R2 ;  /* 0x0000080005027824 */ /* 0x000fe200078e0202 */
[----:B------:R-:W-:Y:S01]  /*17290*/  R2P PR, R11, 0x6 ;  /* 0x000000060b007804 */ /* 0x000fe20000000000 */
[----:B------:R-:W-:Y:S01]  /*172a0*/  IMAD R37, R5, 0x200, R8 ;  /* 0x0000020005257824 */ /* 0x000fe200078e0208 */
[----:B------:R-:W-:Y:S02]  /*172b0*/  LOP3.LUT R5, R4, 0x70, R7, 0x78, !PT ;  /* 0x0000007004057812 */ /* 0x000fe400078e7807 */
[----:B------:R-:W-:Y:S01]  /*172c0*/  LOP3.LUT R0, R0, 0x30, R3, 0x78, !PT ;  /* 0x0000003000007812 */ /* 0x000fe200078e7803 */
[----:B------:R-:W-:Y:S01]  /*172d0*/  IMAD.MOV.U32 R3, RZ, RZ, 0x20 ;  /* 0x00000020ff037424 */ /* 0x000fe200078e00ff */
[----:B------:R-:W-:Y:S01]  /*172e0*/  LOP3.LUT R6, R7, 0x1b0, RZ, 0xc0, !PT ;  /* 0x000001b007067812 */ /* 0x000fe200078ec0ff */
[----:B------:R-:W-:Y:S01]  /*172f0*/  IMAD.IADD R36, R2, 0x1, R5 ;  /* 0x0000000102247824 */ /* 0x000fe200078e0205 */
[----:B------:R-:W-:Y:S01]  /*17300*/  LOP3.LUT R17, R0, 0x640, R17, 0xf8, !PT ;  /* 0x0000064000117812 */ /* 0x000fe200078ef811 */
[----:B------:R-:W-:Y:S01]  /*17310*/  IMAD.SHL.U32 R0, R11, 0x20, RZ ;  /* 0x000000200b007824 */ /* 0x000fe200078e00ff */
[----:B------:R-:W-:Y:S01]  /*17320*/  LOP3.LUT R6, R6, 0x30, R9, 0x78, !PT ;  /* 0x0000003006067812 */ /* 0x000fe200078e7809 */
[C---:B------:R-:W-:Y:S01]  /*17330*/  VIADD R34, R36.reuse, 0x40 ;  /* 0x0000004024227836 */ /* 0x040fe20000000000 */
[----:B------:R-:W-:Y:S01]  /*17340*/  SEL R3, R3, 0xffffffe0, !P1 ;  /* 0xffffffe003037807 */ /* 0x000fe20004800000 */
[----:B------:R-:W-:Y:S01]  /*17350*/  @P2 VIADD R34, R36, 0xffffffc0 ;  /* 0xffffffc024222836 */ /* 0x000fe20000000000 */
[----:B------:R-:W-:Y:S01]  /*17360*/  LOP3.LUT R0, R0, 0x60, RZ, 0xc0, !PT ;  /* 0x0000006000007812 */ /* 0x000fe200078ec0ff */
[----:B------:R-:W-:Y:S01]  /*17370*/  IMAD.IADD R37, R6, 0x1, R37 ;  /* 0x0000000106257824 */ /* 0x000fe200078e0225 */
[----:B------:R-:W-:Y:S01]  /*17380*/  SHF.R.U32.HI R2, RZ, 0x2, R10 ;  /* 0x00000002ff027819 */ /* 0x000fe2000001160a */
[----:B------:R-:W-:Y:S01]  /*17390*/  IMAD.IADD R35, R3, 0x1, R36 ;  /* 0x0000000103237824 */ /* 0x000fe200078e0224 */
[----:B------:R-:W-:Y:S01]  /*173a0*/  LOP3.LUT R32, R7, 0x30, RZ, 0xc0, !PT ;  /* 0x0000003007207812 */ /* 0x000fe200078ec0ff */
[----:B------:R-:W-:Y:S01]  /*173b0*/  IMAD.IADD R3, R3, 0x1, R34 ;  /* 0x0000000103037824 */ /* 0x000fe200078e0222 */
[----:B------:R-:W-:Y:S01]  /*173c0*/  LOP3.LUT R0, R2, R0, RZ, 0xfc, !PT ;  /* 0x0000000002007212 */ /* 0x000fe200078efcff */
[----:B------:R-:W-:Y:S01]  /*173d0*/  IMAD.IADD R0, R18, 0x1, R37 ;  /* 0x0000000112007824 */ /* 0x000fe200078e0225 */
[----:B------:R-:W-:-:S02]  /*173e0*/  LOP3.LUT R2, R32, 0x80, RZ, 0xfc, !PT ;  /* 0x0000008020027812 */ /* 0x000fc400078efcff */
[----:B------:R0:W-:Y:S01]  /*173f0*/  STL [R1], R3 ;  /* 0x0000000301007387 */ /* 0x0001e20000100800 */
[C---:B------:R-:W-:Y:S02]  /*17400*/  LOP3.LUT R2, R17.reuse, 0x4800, RZ, 0xfc, !PT ;  /* 0x0000480011027812 */ /* 0x040fe400078efcff */
[C---:B------:R-:W-:Y:S01]  /*17410*/  LOP3.LUT R2, R17.reuse, 0x3800, RZ, 0xfc, !PT ;  /* 0x0000380011027812 */ /* 0x040fe200078efcff */
[----:B------:R1:W-:Y:S01]  /*17420*/  STL [R1+0x4], R0 ;  /* 0x0000040001007387 */ /* 0x0003e20000100800 */
[----:B0-----:R-:W-:Y:S02]  /*17430*/  LOP3.LUT R3, R32, 0x40, RZ, 0xfc, !PT ;  /* 0x0000004020037812 */ /* 0x001fe400078efcff */
[C---:B------:R-:W-:Y:S02]  /*17440*/  LOP3.LUT R3, R17.reuse, 0x2800, RZ, 0xfc, !PT ;  /* 0x0000280011037812 */ /* 0x040fe400078efcff */
[C---:B-1----:R-:W-:Y:S02]  /*17450*/  LOP3.LUT R0, R17.reuse, 0x3000, RZ, 0xfc, !PT ;  /* 0x0000300011007812 */ /* 0x042fe400078efcff */
[----:B------:R-:W-:-:S02]  /*17460*/  LOP3.LUT R3, R17, 0x5000, RZ, 0xfc, !PT ;  /* 0x0000500011037812 */ /* 0x000fc400078efcff */
[----:B------:R-:W-:-:S07]  /*17470*/  LOP3.LUT R0, R17, 0x5800, RZ, 0xfc, !PT ;  /* 0x0000580011007812 */ /* 0x000fce00078efcff */
.L_x_5367:
        /* <DEDUP_REMOVED lines=21> */
[----:B------:R-:W-:-:S02]  /*175d0*/  IMAD.U32 R2, RZ, RZ, UR4 ;  /* 0x00000004ff027e24 */ /* 0x000fc4000f8e00ff */
[----:B------:R-:W-:Y:S01]  /*175e0*/  IMAD.U32 R3, RZ, RZ, UR5 ;  /* 0x00000005ff037e24 */ /* 0x000fe2000f8e00ff */
[----:B------:R-:W-:-:S04]  /*175f0*/  @UP2 ULDC.64 UR4, c[0x0][0xa18] ;  /* 0x0002860000042ab9 */ /* 0x000fc80000000a00 */
[----:B0-2---:R0:W2:Y:S01]  /*17600*/  @P0 LDG.E R0, desc[UR56][R2.64] ;  /* 0x0000003802000981 */ /* 0x0050a2000c1e1900 */
        /* <DEDUP_REMOVED lines=19> */
[----:B-1----:R-:W-:-:S14]  /*17740*/  @P1 BRA `(.L_x_5286) ;  /* 0x00000000002c1947 */ /* 0x002fdc0003800000 */
        /* <DEDUP_REMOVED lines=11> */
.L_x_5286:
        /* <DEDUP_REMOVED lines=8> */
.L_x_5287:
        /* <DEDUP_REMOVED lines=13> */
.L_x_5288:
        /* <DEDUP_REMOVED lines=31> */
.L_x_5290:
[----:B------:R-:W-:-:S11]  /*17b40*/  UISETP.NE.AND UP0, UPT, UR5, 0x1, UPT ;  /* 0x000000010500788c */ /* 0x000fd6000bf05270 */
[----:B------:R-:W-:Y:S02]  /*17b50*/  @UP0 ULDC.64 UR8, c[0x0][0x9e8] ;  /* 0x00027a0000080ab9 */ /* 0x000fe40000000a00 */
[----:B------:R-:W-:-:S04]  /*17b60*/  UIMAD.WIDE.U32 UR6, UR4, UR8, URZ ;  /* 0x00000008040672a5 */ /* 0x000fc8000f8e003f */
[----:B------:R-:W-:-:S12]  /*17b70*/  @UP0 USHF.R.U32.HI UR4, URZ, UR9, UR7 ;  /* 0x000000093f040299 */ /* 0x000fd80008011607 */
.L_x_5291:
[----:B------:R-:W-:-:S06]  /*17b80*/  UIMAD UR4, UR4, UR5, UR5 ;  /* 0x00000005040472a4 */ /* 0x000fcc000f8e0205 */
[----:B------:R-:W-:-:S07]  /*17b90*/  VIMNMX R0, R0, UR4, PT ;  /* 0x0000000400007c48 */ /* 0x000fce000bfe0100 */
.L_x_5289:
        /* <DEDUP_REMOVED lines=29> */
.L_x_5293:
[----:B------:R-:W-:-:S11]  /*17d70*/  UISETP.NE.AND UP0, UPT, UR5, 0x1, UPT ;  /* 0x000000010500788c */ /* 0x000fd6000bf05270 */
[----:B------:R-:W-:Y:S02]  /*17d80*/  @UP0 ULDC.64 UR10, c[0x0][0x9e8] ;  /* 0x00027a00000a0ab9 */ /* 0x000fe40000000a00 */
[----:B------:R-:W-:-:S04]  /*17d90*/  UIMAD.WIDE.U32 UR6, UR9, UR10, URZ ;  /* 0x0000000a090672a5 */ /* 0x000fc8000f8e003f */
[----:B------:R-:W-:-:S12]  /*17da0*/  @UP0 USHF.R.U32.HI UR9, URZ, UR11, UR7 ;  /* 0x0000000b3f090299 */ /* 0x000fd80008011607 */
.L_x_5294:
[----:B------:R-:W-:-:S04]  /*17db0*/  UIMAD UR5, UR9, UR5, URZ ;  /* 0x00000005090572a4 */ /* 0x000fc8000f8e023f */
[----:B------:R-:W-:-:S04]  /*17dc0*/  UISETP.LT.AND UP0, UPT, UR4, UR5, UPT ;  /* 0x000000050400728c */ /* 0x000fc8000bf01270 */
[----:B------:R-:W-:-:S12]  /*17dd0*/  USEL UR4, UR4, UR5, !UP0 ;  /* 0x0000000504047287 */ /* 0x000fd8000c000000 */
.L_x_5292:
        /* <DEDUP_REMOVED lines=50> */
.L_x_5295:
        /* <DEDUP_REMOVED lines=23> */
.L_x_5297:
        /* <DEDUP_REMOVED lines=20> */
.L_x_5300:
[----:B------:R-:W-:Y:S05]  /*183b0*/  BSYNC B6 ;  /* 0x0000000000067941 */ /* 0x000fea0003800000 */
.L_x_5299:
        /* <DEDUP_REMOVED lines=22> */
.L_x_5302:
[----:B------:R-:W-:Y:S05]  /*18520*/  BSYNC B6 ;  /* 0x0000000000067941 */ /* 0x000fea0003800000 */
.L_x_5301:
        /* <DEDUP_REMOVED lines=20> */
.L_x_5304:
[----:B------:R-:W-:Y:S05]  /*18670*/  BSYNC B6 ;  /* 0x0000000000067941 */ /* 0x000fea0003800000 */
.L_x_5303:
        /* <DEDUP_REMOVED lines=19> */
.L_x_5306:
[----:B------:R-:W-:Y:S05]  /*187b0*/  BSYNC B6 ;  /* 0x0000000000067941 */ /* 0x000fea0003800000 */
.L_x_5305:
[----:B------:R-:W-:Y:S01]  /*187c0*/  ULDC.64 UR4, c[0x0][0x9f8] ;  /* 0x00027e0000047ab9 */ /* 0x000fe20000000a00 */
[----:B------:R-:W-:Y:S01]  /*187d0*/  IMAD.U32 R25, RZ, RZ, UR40 ;  /* 0x00000028ff197e24 */ /* 0x000fe2000f8e00ff */
[----:B------:R-:W-:Y:S01]  /*187e0*/  UISETP.NE.U32.AND UP0, UPT, UR4, URZ, UPT ;  /* 0x0000003f0400728c */ /* 0x000fe2000bf05070 */
[----:B------:R-:W0:Y:S01]  /*187f0*/  S2R R21, SR_TID.X ;  /* 0x0000000000157919 */ /* 0x000e220000002100 */
[----:B------:R-:W1:Y:S02]  /*18800*/  LDC R8, c[0x0][0x430] ;  /* 0x00010c00ff087b82 */ /* 0x000e640000000800 */
[----:B------:R-:W-:Y:S01]  /*18810*/  UISETP.NE.AND.EX UP0, UPT, UR5, URZ, UPT, UP0 ;  /* 0x0000003f0500728c */ /* 0x000fe2000bf05300 */
[----:B------:R-:W2:Y:S05]  /*18820*/  S2R R20, SR_TID.X ;  /* 0x0000000000147919 */ /* 0x000eaa0000002100 */
[----:B------:R-:W-:Y:S01]  /*18830*/  PLOP3.LUT P0, PT, PT, PT, UP0, 0x80, 0x0 ;  /* 0x000000000000781c */ /* 0x000fe20003f0f008 */
[----:B------:R-:W3:Y:S04]  /*18840*/  LDC R31, c[0x0][0x2f4] ;  /* 0x0000bd00ff1f7b82 */ /* 0x000ee80000000800 */
[----:B------:R-:W-:-:S02]  /*18850*/  @UP0 ULDC.64 UR4, c[0x0][0x9f8] ;  /* 0x00027e0000040ab9 */ /* 0x000fc40000000a00 */
[----:B------:R-:W-:-:S06]  /*18860*/  @UP0 UIMAD.WIDE UR4, UR40, 0x4, UR4 ;  /* 0x00000004280408a5 */ /* 0x000fcc000f8e0204 */
[----:B------:R-:W-:Y:S02]  /*18870*/  IMAD.U32 R2, RZ, RZ, UR4 ;  /* 0x00000004ff027e24 */ /* 0x000fe4000f8e00ff */
[----:B------:R-:W-:-:S05]  /*18880*/  IMAD.U32 R3, RZ, RZ, UR5 ;  /* 0x00000005ff037e24 */ /* 0x000fca000f8e00ff */
[----:B------:R4:W4:Y:S01]  /*18890*/  @P0 LDG.E R25, desc[UR56][R2.64] ;  /* 0x0000003802190981 */ /* 0x000922000c1e1900 */
[----:B-1----:R-:W-:Y:S01]  /*188a0*/  ISETP.NE.AND P1, PT, R8, 0x1, PT ;  /* 0x000000010800780c */ /* 0x002fe20003f25270 */
[----:B0-----:R-:W-:Y:S01]  /*188b0*/  IMAD.SHL.U32 R21, R21, 0x20, RZ ;  /* 0x0000002015157824 */ /* 0x001fe200078e00ff */
[----:B------:R-:W-:Y:S02]  /*188c0*/  LEA R0, R27, 0xffffff80, 0x7 ;  /* 0xffffff801b007811 */ /* 0x000fe400078e38ff */
[----:B------:R-:W-:Y:S02]  /*188d0*/  LOP3.LUT R16, R16, 0xffffffef, RZ, 0xc0, !PT ;  /* 0xffffffef10107812 */ /* 0x000fe400078ec0ff */
[----:B--2---:R-:W-:Y:S02]  /*188e0*/  LOP3.LUT R20, R20, 0x7f, RZ, 0xc0, !PT ;  /* 0x0000007f14147812 */ /* 0x004fe400078ec0ff */
[----:B------:R-:W-:Y:S02]  /*188f0*/  LOP3.LUT R21, R21, 0x60, RZ, 0xc0, !PT ;  /* 0x0000006015157812 */ /* 0x000fe400078ec0ff */
[----:B------:R-:W-:-:S03]  /*18900*/  SHF.R.U32.HI R20, RZ, 0x2, R20 ;  /* 0x00000002ff147819 */ /* 0x000fc60000011614 */
[----:B------:R-:W0:Y:S01]  /*18910*/  @P1 LDC R7, c[0x0][0x434] ;  /* 0x00010d00ff071b82 */ /* 0x000e220000000800 */
[----:B---3--:R-:W-:Y:S02]  /*18920*/  ISETP.GE.AND P3, PT, R32, R31, PT ;  /* 0x0000001f2000720c */ /* 0x008fe40003f66270 */
[----:B------:R-:W-:Y:S02]  /*18930*/  LOP3.LUT R5, R0, R20, R21, 0xfe, !PT ;  /* 0x0000001400057212 */ /* 0x000fe400078efe15 */
[----:B------:R-:W-:Y:S02]  /*18940*/  @P1 LOP3.LUT R16, R16, 0x10, RZ, 0xfc, !PT ;  /* 0x0000001010101812 */ /* 0x000fe400078efcff */
[C---:B------:R-:W-:Y:S01]  /*18950*/  ISETP.GE.AND P0, PT, R5.reuse, UR36, PT ;  /* 0x0000002405007c0c */ /* 0x040fe2000bf06270 */
[----:B------:R-:W1:Y:S01]  /*18960*/  @P1 LDC R4, c[0x0][0x438] ;  /* 0x00010e00ff041b82 */ /* 0x000e620000000800 */
[----:B------:R-:W-:-:S04]  /*18970*/  VIADD R5, R5, UR38 ;  /* 0x0000002605057c36 */ /* 0x000fc80008000000 */
[----:B------:R-:W-:-:S07]  /*18980*/  IMAD.MOV.U32 R6, RZ, RZ, R5 ;  /* 0x000000ffff067224 */ /* 0x000fce00078e0005 */
[----:B----4-:R-:W2:Y:S01]  /*18990*/  @!P0 LDC.64 R2, c[0x0][0x428] ;  /* 0x00010a00ff028b82 */ /* 0x010ea20000000a00 */
[----:B0-----:R-:W-:-:S05]  /*189a0*/  @P1 IMAD.HI.U32 R7, R5, R7, RZ ;  /* 0x0000000705071227 */ /* 0x001fca00078e00ff */
[----:B-1----:R-:W-:-:S04]  /*189b0*/  @P1 SHF.R.U32.HI R6, RZ, R4, R7 ;  /* 0x00000004ff061219 */ /* 0x002fc80000011607 */
[--C-:B------:R-:W-:Y:S01]  /*189c0*/  @!P0 SHF.R.S32.HI R7, RZ, 0x1f, R6.reuse ;  /* 0x0000001fff078819 */ /* 0x100fe20000011406 */
[----:B------:R-:W-:-:S04]  /*189d0*/  IMAD.MOV R4, RZ, RZ, -R6 ;  /* 0x000000ffff047224 */ /* 0x000fc800078e0a06 */
[----:B------:R-:W-:Y:S01]  /*189e0*/  IMAD R5, R8, R4, R5 ;  /* 0x0000000408057224 */ /* 0x000fe200078e0205 */
[----:B------:R-:W-:Y:S02]  /*189f0*/  LOP3.LUT R21, R32, 0x40, RZ, 0xfc, !PT ;  /* 0x0000004020157812 */ /* 0x000fe400078efcff */
[----:B------:R-:W-:Y:S01]  /*18a00*/  LOP3.LUT R16, R16, 0xfffffffb, RZ, 0xc0, !PT ;  /* 0xfffffffb10107812 */ /* 0x000fe200078ec0ff */
[----:B------:R-:W-:-:S03]  /*18a10*/  IMAD.U32 R8, RZ, RZ, UR43 ;  /* 0x0000002bff087e24 */ /* 0x000fc6000f8e00ff */
[----:B------:R-:W-:Y:S02]  /*18a20*/  @P3 LOP3.LUT R16, R16, 0x4, RZ, 0xfc, !PT ;  /* 0x0000000410103812 */ /* 0x000fe400078efcff */
[----:B------:R-:W-:Y:S02]  /*18a30*/  ISETP.NE.AND P2, PT, R8, 0x3, PT ;  /* 0x000000030800780c */ /* 0x000fe40003f45270 */
[----:B------:R-:W-:Y:S02]  /*18a40*/  LOP3.LUT R16, R16, 0xfffffff7, RZ, 0xc0, !PT ;  /* 0xfffffff710107812 */ /* 0x000fe400078ec0ff */
[----:B------:R-:W-:Y:S02]  /*18a50*/  LOP3.LUT R20, R32, 0x80, RZ, 0xfc, !PT ;  /* 0x0000008020147812 */ /* 0x000fe400078efcff */
[----:B------:R-:W-:Y:S01]  /*18a60*/  LOP3.LUT R16, R16, 0xfffffffd, RZ, 0xc0, !PT ;  /* 0xfffffffd10107812 */ /* 0x000fe200078ec0ff */
[----:B------:R-:W-:Y:S01]  /*18a70*/  UMOV UR4, 0xffffffff ;  /* 0xffffffff00047882 */ /* 0x000fe20000000000 */
[----:B------:R-:W-:Y:S01]  /*18a80*/  SHF.R.S32.HI R29, RZ, 0x1f, R25 ;  /* 0x0000001fff1d7819 */ /* 0x000fe20000011419 */
[----:B--2---:R-:W-:-:S04]  /*18a90*/  @!P0 IMAD.WIDE.U32 R6, R25, R2, R6 ;  /* 0x0000000219068225 */ /* 0x004fc800078e0006 */
[----:B------:R-:W-:-:S04]  /*18aa0*/  @!P0 IMAD R4, R29, R2, RZ ;  /* 0x000000021d048224 */ /* 0x000fc800078e02ff */
[----:B------:R-:W-:Y:S02]  /*18ab0*/  @!P0 IMAD R4, R25, R3, R4 ;  /* 0x0000000319048224 */ /* 0x000fe400078e0204 */
[----:B------:R-:W0:Y:S02]  /*18ac0*/  @!P0 LDC.64 R2, c[0x0][0x418] ;  /* 0x00010600ff028b82 */ /* 0x000e240000000a00 */
[----:B------:R-:W-:Y:S01]  /*18ad0*/  @!P0 IMAD.IADD R4, R7, 0x1, R4 ;  /* 0x0000000107048824 */ /* 0x000fe200078e0204 */
[----:B0-----:R-:W-:-:S04]  /*18ae0*/  @!P0 LEA R2, P1, R6, R2, 0x2 ;  /* 0x0000000206028211 */ /* 0x001fc800078210ff */
[----:B------:R-:W-:Y:S01]  /*18af0*/  @!P0 LEA.HI.X R3, R6, R3, R4, 0x2, P1 ;  /* 0x0000000306038211 */ /* 0x000fe200008f1404 */
[----:B------:R-:W-:Y:S01]  /*18b00*/  IMAD.MOV.U32 R6, RZ, RZ, RZ ;  /* 0x000000ffff067224 */ /* 0x000fe200078e00ff */
[----:B------:R-:W-:-:S05]  /*18b10*/  ISETP.GE.AND P1, PT, R21, R31, PT ;  /* 0x0000001f1500720c */ /* 0x000fca0003f26270 */
[----:B------:R0:W5:Y:S01]  /*18b20*/  @!P0 LDG.E R6, desc[UR56][R2.64] ;  /* 0x0000003802068981 */ /* 0x000162000c1e1900 */
[----:B------:R-:W-:-:S07]  /*18b30*/  ISETP.GE.AND P0, PT, R20, R31, PT ;  /* 0x0000001f1400720c */ /* 0x000fce0003f06270 */
[----:B------:R-:W-:-:S04]  /*18b40*/  @P1 LOP3.LUT R16, R16, 0x2, RZ, 0xfc, !PT ;  /* 0x0000000210101812 */ /* 0x000fc800078efcff */
[----:B------:R-:W-:-:S04]  /*18b50*/  @P2 LOP3.LUT R16, R16, 0x8, RZ, 0xfc, !PT ;  /* 0x0000000810102812 */ /* 0x000fc800078efcff */
[----:B------:R-:W-:-:S04]  /*18b60*/  LOP3.LUT R16, R16, 0xfffffffe, RZ, 0xc0, !PT ;  /* 0xfffffffe10107812 */ /* 0x000fc800078ec0ff */
[----:B------:R-:W-:Y:S01]  /*18b70*/  @P0 LOP3.LUT R16, R16, 0x1, RZ, 0xfc, !PT ;  /* 0x0000000110100812 */ /* 0x000fe200078efcff */
[----:B0-----:R-:W-:Y:S06]  /*18b80*/  BRA.DIV UR4, `(.L_x_5307) ;  /* 0x0000004e04407947 */ /* 0x001fec000b800000 */
.L_x_5387:
[----:B------:R-:W-:Y:S01]  /*18b90*/  LOP3.LUT R23, R30, 0xffff, RZ, 0xc0, !PT ;  /* 0x0000ffff1e177812 */ /* 0x000fe200078ec0ff */
[----:B------:R-:W-:Y:S06]  /*18ba0*/  @!P2 BRA `(.L_x_5308) ;  /* 0x000000000004a947 */ /* 0x000fec0003800000 */
[----:B------:R-:W-:Y:S01]  /*18bb0*/  BPT.TRAP 0x1 ;  /* 0x000000040000795c */ /* 0x000fe20000300000 */
.L_x_5308:
[----:B------:R-:W-:Y:S01]  /*18bc0*/  IMAD R4, R22, 0x8, R18 ;  /* 0x0000000816047824 */ /* 0x000fe200078e0212 */
[----:B------:R-:W-:Y:S01]  /*18bd0*/  SHF.L.U32 R30, R24, 0x1f, RZ ;  /* 0x0000001f181e7819 */ /* 0x000fe200000006ff */
[----:B------:R-:W-:Y:S01]  /*18be0*/  BSSY B0, `(.L_x_5309) ;  /* 0x0000004000007945 */ /* 0x000fe20003800000 */
[----:B------:R-:W-:Y:S02]  /*18bf0*/  SHF.R.S32.HI R20, RZ, 0x1f, R5 ;  /* 0x0000001fff147819 */ /* 0x000fe40000011405 */
[----:B------:R-:W0:Y:S02]  /*18c00*/  SYNCS.PHASECHK.TRANS64.TRYWAIT P0, [R4+URZ+0x2a880], R30 ;  /* 0x02a8801e040075a7 */ /* 0x000e24000800017f */
[----:B0-----:R-:W-:Y:S05]  /*18c10*/  @!P0 BRA `(.L_x_5310) ;  /* 0x0000004c00488947 */ /* 0x001fea0003800000 */
.L_x_5388:
[----:B------:R-:W-:Y:S05]  /*18c20*/  BSYNC B0 ;  /* 0x0000000000007941 */ /* 0x000fea0003800000 */
.L_x_5309:
[----:B------:R-:W1:Y:S01]  /*18c30*/  S2R R8, SR_TID.X ;  /* 0x0000000000087919 */ /* 0x000e620000002100 */
[----:B------:R-:W-:Y:S01]  /*18c40*/  ULDC.64 UR4, c[0x0][0x328] ;  /* 0x0000ca0000047ab9 */ /* 0x000fe20000000a00 */
[----:B-----5:R-:W-:Y:S01]  /*18c50*/  SHF.R.S32.HI R21, RZ, 0x1f, R6 ;  /* 0x0000001fff157819 */ /* 0x020fe20000011406 */
[----:B------:R-:W-:Y:S01]  /*18c60*/  IMAD R7, R20, UR4, RZ ;  /* 0x0000000414077c24 */ /* 0x000fe2000f8e02ff */
[----:B------:R-:W-:Y:S01]  /*18c70*/  ULDC.64 UR6, c[0x0][0x318] ;  /* 0x0000c60000067ab9 */ /* 0x000fe20000000a00 */
[----:B------:R-:W-:-:S04]  /*18c80*/  IMAD.WIDE.U32 R2, R5, UR4, RZ ;  /* 0x0000000405027c25 */ /* 0x000fc8000f8e00ff */
        /* <DEDUP_REMOVED lines=8> */
[C---:B------:R-:W-:Y:S01]  /*18d10*/  IMAD.WIDE.U32 R2, R23.reuse, UR4, R2 ;  /* 0x0000000417027c25 */ /* 0x040fe2000f8e0002 */
[----:B------:R-:W-:Y:S01]  /*18d20*/  UMOV UR4, 0xffffffff ;  /* 0xffffffff00047882 */ /* 0x000fe20000000000 */
[----:B-1----:R-:W-:Y:S02]  /*18d30*/  LOP3.LUT R8, R8, 0x7f, RZ, 0xc0, !PT ;  /* 0x0000007f08087812 */ /* 0x002fe400078ec0ff */
[----:B------:R-:W-:Y:S02]  /*18d40*/  IMAD R9, R23, UR5, R3 ;  /* 0x0000000517097c24 */ /* 0x000fe4000f8e0203 */
[----:B------:R-:W-:Y:S02]  /*18d50*/  SHF.R.U32.HI R10, RZ, 0x2, R8 ;  /* 0x00000002ff0a7819 */ /* 0x000fe40000011608 */
[----:B------:R-:W-:-:S02]  /*18d60*/  IADD3 R8, P0, R2, UR6, RZ ;  /* 0x0000000602087c10 */ /* 0x000fc4000ff1e0ff */
[----:B------:R-:W-:Y:S01]  /*18d70*/  IADD3 R7, -R10, UR36, -R0 ;  /* 0x000000240a077c10 */ /* 0x000fe2000fffe900 */
[----:B------:R-:W-:Y:S01]  /*18d80*/  IMAD R10, R22, 0x6000, R37 ;  /* 0x00006000160a7824 */ /* 0x000fe200078e0225 */
[----:B------:R-:W-:Y:S02]  /*18d90*/  IADD3.X R9, R9, UR7, RZ, P0, !PT ;  /* 0x0000000709097c10 */ /* 0x000fe400087fe4ff */
[----:B------:R-:W-:Y:S01]  /*18da0*/  ISETP.GE.AND P5, PT, R7, 0x1, PT ;  /* 0x000000010700780c */ /* 0x000fe20003fa6270 */
[----:B------:R-:W-:-:S12]  /*18db0*/  BRA.DIV UR4, `(.L_x_5311) ;  /* 0x0000004a04f47947 */ /* 0x000fd8000b800000 */
[----:B------:R-:W1:Y:S01]  /*18dc0*/  SHFL.IDX PT, R2, R8, RZ, 0x1c1f ;  /* 0x001c1fff08027589 */ /* 0x000e6200000e0000 */
[CC--:B------:R-:W-:Y:S02]  /*18dd0*/  ISETP.GE.AND P3, PT, R32.reuse, R31.reuse, PT ;  /* 0x0000001f2000720c */ /* 0x0c0fe40003f66270 */
[C---:B------:R-:W-:Y:S01]  /*18de0*/  LOP3.LUT R12, R32.reuse, 0x40, RZ, 0xfc, !PT ;  /* 0x00000040200c7812 */ /* 0x040fe200078efcff */
[----:B------:R-:W2:Y:S01]  /*18df0*/  SHFL.IDX PT, R0, R9, RZ, 0x1c1f ;  /* 0x001c1fff09007589 */ /* 0x000ea200000e0000 */
[----:B------:R-:W-:Y:S02]  /*18e00*/  LOP3.LUT R11, R32, 0x80, RZ, 0xfc, !PT ;  /* 0x00000080200b7812 */ /* 0x000fe400078efcff */
[----:B------:R-:W-:Y:S02]  /*18e10*/  ISETP.GE.AND P2, PT, R12, R31, PT ;  /* 0x0000001f0c00720c */ /* 0x000fe40003f46270 */
[C---:B------:R-:W-:Y:S02]  /*18e20*/  ISETP.GE.AND P6, PT, R7.reuse, 0x61, PT ;  /* 0x000000610700780c */ /* 0x040fe40003fc6270 */
[----:B------:R-:W-:-:S02]  /*18e30*/  ISETP.LT.OR P1, PT, R7, 0x1, P2 ;  /* 0x000000010700780c */ /* 0x000fc40001721670 */
[----:B------:R-:W-:Y:S02]  /*18e40*/  LOP3.LUT R16, R16, 0xffffffdf, RZ, 0xc0, !PT ;  /* 0xffffffdf10107812 */ /* 0x000fe400078ec0ff */
[----:B------:R-:W-:-:S07]  /*18e50*/  ISETP.GE.AND P4, PT, R7, 0x21, PT ;  /* 0x000000210700780c */ /* 0x000fce0003f86270 */
[----:B------:R-:W-:Y:S02]  /*18e60*/  @P6 LOP3.LUT R16, R16, 0x20, RZ, 0xfc, !PT ;  /* 0x0000002010106812 */ /* 0x000fe400078efcff */
[----:B-1----:R-:W-:-:S05]  /*18e70*/  IADD3 R2, P0, R32, R2, RZ ;  /* 0x0000000220027210 */ /* 0x002fca0007f1e0ff */
[----:B--2---:R-:W-:Y:S01]  /*18e80*/  IMAD.X R3, RZ, RZ, R0, P0 ;  /* 0x000000ffff037224 */ /* 0x004fe200000e0600 */
[----:B------:R-:W-:Y:S01]  /*18e90*/  ISETP.LT.OR P0, PT, R7, 0x1, P3 ;  /* 0x000000010700780c */ /* 0x000fe20001f01670 */
[----:B------:R-:W-:-:S12]  /*18ea0*/  IMAD.IADD R0, R18, 0x1, R10 ;  /* 0x0000000112007824 */ /* 0x000fd800078e020a */
[----:B------:R-:W-:Y:S01]  /*18eb0*/  @!PT LDS RZ, [RZ] ;  /* 0x00000000fffff984 */ /* 0x000fe20000000800 */
        /* <DEDUP_REMOVED lines=23> */
[----:B------:R-:W-:Y:S01]  /*19030*/  LDGSTS.E.BYPASS.LTC128B.128 [R0+0xf400], desc[UR56][R2.64+0x40], !P1 ;  /* 0x0f40004002007fae */ /* 0x000fe2000c901d78 */
[----:B------:R-:W-:-:S13]  /*19040*/  ISETP.LT.OR P1, PT, R7, 0x41, P0 ;  /* 0x000000410700780c */ /* 0x000fda0000721670 */
[----:B------:R1:W-:Y:S01]  /*19050*/  LDGSTS.E.BYPASS.LTC128B.128 [R0+0x11400], desc[UR56][R2.64+0x80], !P1 ;  /* 0x1140008002007fae */ /* 0x0003e2000c901d78 */
[----:B------:R-:W-:-:S03]  /*19060*/  ISETP.GE.AND P1, PT, R7, 0x41, PT ;  /* 0x000000410700780c */ /* 0x000fc60003f26270 */
[----:B-1-3--:R1:W2:Y:S10]  /*19070*/  SHFL.IDX PT, R2, R8, 0x3, 0x1c1f ;  /* 0x007c1f0008027f89 */ /* 0x00a2b400000e0000 */
.L_x_5398:
        /* <DEDUP_REMOVED lines=13> */
.L_x_5312:
        /* <DEDUP_REMOVED lines=11> */
.L_x_5313:
[----:B------:R2:W-:Y:S01]  /*19200*/  SYNCS.ARRIVE.TRANS64.A1T0 RZ, [R4+URZ+0x2a870], RZ ;  /* 0x02a870ff04ff79a7 */ /* 0x0005e2000810003f */
[----:B------:R-:W-:Y:S05]  /*19210*/  @!P3 BRA `(.L_x_5314) ;  /* 0x000000000004b947 */ /* 0x000fea0003800000 */
[----:B------:R-:W-:Y:S01]  /*19220*/  BPT.TRAP 0x1 ;  /* 0x000000040000795c */ /* 0x000fe20000300000 */
.L_x_5314:
[----:B------:R-:W3:Y:S01]  /*19230*/  SYNCS.PHASECHK.TRANS64.TRYWAIT P0, [R4+URZ+0x2a840], R30 ;  /* 0x02a8401e040075a7 */ /* 0x000ee2000800017f */
[----:B------:R-:W-:Y:S04]  /*19240*/  BSSY B0, `(.L_x_5315) ;  /* 0x0000002000007945 */ /* 0x000fe80003800000 */
[----:B---3--:R-:W-:Y:S05]  /*19250*/  @!P0 BRA `(.L_x_5316) ;  /* 0x0000004c006c8947 */ /* 0x008fea0003800000 */
.L_x_5399:
[----:B------:R-:W-:Y:S05]  /*19260*/  BSYNC B0 ;  /* 0x0000000000007941 */ /* 0x000fea0003800000 */
.L_x_5315:
[----:B------:R-:W-:Y:S01]  /*19270*/  ULDC.64 UR4, c[0x0][0x300] ;  /* 0x0000c00000047ab9 */ /* 0x000fe20000000a00 */
[----:B------:R-:W-:Y:S01]  /*19280*/  ULDC.64 UR6, c[0x0][0x2e8] ;  /* 0x0000ba0000067ab9 */ /* 0x000fe20000000a00 */
[----:B------:R-:W-:Y:S01]  /*19290*/  IMAD R7, R20, UR4, RZ ;  /* 0x0000000414077c24 */ /* 0x000fe2000f8e02ff */
[C---:B------:R-:W-:Y:S01]  /*192a0*/  LOP3.LUT R9, R32.reuse, 0x80, RZ, 0xfc, !PT ;  /* 0x0000008020097812 */ /* 0x040fe200078efcff */
[----:B------:R-:W-:Y:S01]  /*192b0*/  IMAD.WIDE.U32 R2, R5, UR4, RZ ;  /* 0x0000000405027c25 */ /* 0x000fe2000f8e00ff */
[----:B-1----:R-:W-:Y:S02]  /*192c0*/  LOP3.LUT R8, R32, 0x40, RZ, 0xfc, !PT ;  /* 0x0000004020087812 */ /* 0x002fe400078efcff */
[-C--:B------:R-:W-:Y:S01]  /*192d0*/  ISETP.GE.AND P2, PT, R9, R31.reuse, PT ;  /* 0x0000001f0900720c */ /* 0x080fe20003f46270 */
[----:B------:R-:W-:Y:S01]  /*192e0*/  IMAD R7, R5, UR5, R7 ;  /* 0x0000000505077c24 */ /* 0x000fe2000f8e0207 */
[----:B------:R-:W-:Y:S01]  /*192f0*/  ULDC.64 UR4, c[0x0][0x310] ;  /* 0x0000c40000047ab9 */ /* 0x000fe20000000a00 */
[----:B------:R-:W-:Y:S01]  /*19300*/  ISETP.GE.AND P3, PT, R8, R31, PT ;  /* 0x0000001f0800720c */ /* 0x000fe20003f66270 */
[----:B------:R-:W-:-:S02]  /*19310*/  IMAD R21, R21, UR4, RZ ;  /* 0x0000000415157c24 */ /* 0x000fc4000f8e02ff */
[----:B------:R-:W-:Y:S02]  /*19320*/  IMAD.IADD R3, R3, 0x1, R7 ;  /* 0x0000000103037824 */ /* 0x000fe400078e0207 */
        /* <DEDUP_REMOVED lines=12> */
[----:B------:R-:W4:Y:S01]  /*193f0*/  SHFL.IDX PT, R2, R6, RZ, 0x1c1f ;  /* 0x001c1fff06027589 */ /* 0x000f2200000e0000 */
[----:B-1----:R-:W-:-:S05]  /*19400*/  @P5 IADD3 R3, P0, R32, R3, RZ ;  /* 0x0000000320035210 */ /* 0x002fca0007f1e0ff */
[----:B----4-:R-:W-:-:S05]  /*19410*/  @P5 IMAD.X R2, RZ, RZ, R2, P0 ;  /* 0x000000ffff025224 */ /* 0x010fca00000e0602 */
[----:B------:R-:W-:-:S04]  /*19420*/  @P5 LOP3.LUT R3, R3, R2, RZ, 0x3c, !PT ;  /* 0x0000000203035212 */ /* 0x000fc800078e3cff */
[----:B------:R-:W-:-:S04]  /*19430*/  @P5 LOP3.LUT R2, R3, R2, RZ, 0x3c, !PT ;  /* 0x0000000203025212 */ /* 0x000fc800078e3cff */
[----:B------:R-:W-:-:S05]  /*19440*/  @P5 LOP3.LUT R3, R3, R2, RZ, 0x3c, !PT ;  /* 0x0000000203035212 */ /* 0x000fca00078e3cff */
[----:B------:R-:W-:Y:S01]  /*19450*/  @!PT LDS RZ, [RZ] ;  /* 0x00000000fffff984 */ /* 0x000fe20000000800 */
[----:B------:R-:W-:Y:S04]  /*19460*/  @P5 LDGSTS.E.BYPASS.LTC128B.128 [R0+0x1e400], desc[UR56][R2.64], !P6 ;  /* 0x1e40000002005fae */ /* 0x000fe8000f101d78 */
[----:B------:R-:W-:Y:S04]  /*19470*/  @P5 LDGSTS.E.BYPASS.LTC128B.128 [R0+0x20400], desc[UR56][R2.64+0x40], !P3 ;  /* 0x2040004002005fae */ /* 0x000fe8000d901d78 */
[----:B------:R1:W-:Y:S04]  /*19480*/  @P5 LDGSTS.E.BYPASS.LTC128B.128 [R0+0x22400], desc[UR56][R2.64+0x80], !P2 ;  /* 0x2240008002005fae */ /* 0x0003e8000d101d78 */
[----:B-1----:R-:W1:Y:S04]  /*19490*/  SHFL.IDX PT, R3, R5, 0x1, 0x1c1f ;  /* 0x003c1f0005037f89 */ /* 0x002e6800000e0000 */
[----:B------:R-:W4:Y:S01]  /*194a0*/  SHFL.IDX PT, R2, R6, 0x1, 0x1c1f ;  /* 0x003c1f0006027f89 */ /* 0x000f2200000e0000 */
[----:B-1----:R-:W-:-:S05]  /*194b0*/  @P4 IADD3 R3, P0, R32, R3, RZ ;  /* 0x0000000320034210 */ /* 0x002fca0007f1e0ff */
[----:B----4-:R-:W-:-:S05]  /*194c0*/  @P4 IMAD.X R2, RZ, RZ, R2, P0 ;  /* 0x000000ffff024224 */ /* 0x010fca00000e0602 */
[----:B------:R-:W-:-:S04]  /*194d0*/  @P4 LOP3.LUT R3, R3, R2, RZ, 0x3c, !PT ;  /* 0x0000000203034212 */ /* 0x000fc800078e3cff */
[----:B------:R-:W-:-:S04]  /*194e0*/  @P4 LOP3.LUT R2, R3, R2, RZ, 0x3c, !PT ;  /* 0x0000000203024212 */ /* 0x000fc800078e3cff */
[----:B------:R-:W-:-:S05]  /*194f0*/  @P4 LOP3.LUT R3, R3, R2, RZ, 0x3c, !PT ;  /* 0x0000000203034212 */ /* 0x000fca00078e3cff */
[----:B------:R-:W-:Y:S04]  /*19500*/  @P4 LDGSTS.E.BYPASS.LTC128B.128 [R0+0x1ec00], desc[UR56][R2.64], !P6 ;  /* 0x1ec0000002004fae */ /* 0x000fe8000f101d78 */
[----:B------:R-:W-:Y:S04]  /*19510*/  @P4 LDGSTS.E.BYPASS.LTC128B.128 [R0+0x20c00], desc[UR56][R2.64+0x40], !P3 ;  /* 0x20c0004002004fae */ /* 0x000fe8000d901d78 */
[----:B------:R1:W-:Y:S04]  /*19520*/  @P4 LDGSTS.E.BYPASS.LTC128B.128 [R0+0x22c00], desc[UR56][R2.64+0x80], !P2 ;  /* 0x22c0008002004fae */ /* 0x0003e8000d101d78 */
[----:B-1----:R-:W1:Y:S04]  /*19530*/  SHFL.IDX PT, R3, R5, 0x2, 0x1c1f ;  /* 0x005c1f0005037f89 */ /* 0x002e6800000e0000 */
[----:B------:R-:W4:Y:S04]  /*19540*/  SHFL.IDX PT, R2, R6, 0x2, 0x1c1f ;  /* 0x005c1f0006027f89 */ /* 0x000f2800000e0000 */
[----:B------:R-:W0:Y:S04]  /*19550*/  SHFL.IDX PT, R5, R5, 0x3, 0x1c1f ;  /* 0x007c1f0005057f89 */ /* 0x000e2800000e0000 */
[----:B------:R-:W0:Y:S01]  /*19560*/  SHFL.IDX PT, R6, R6, 0x3, 0x1c1f ;  /* 0x007c1f0006067f89 */ /* 0x000e2200000e0000 */
[----:B-1----:R-:W-:-:S05]  /*19570*/  @P1 IADD3 R3, P0, R32, R3, RZ ;  /* 0x0000000320031210 */ /* 0x002fca0007f1e0ff */
[----:B----4-:R-:W-:-:S05]  /*19580*/  @P1 IMAD.X R2, RZ, RZ, R2, P0 ;  /* 0x000000ffff021224 */ /* 0x010fca00000e0602 */
[----:B------:R-:W-:-:S04]  /*19590*/  @P1 LOP3.LUT R3, R3, R2, RZ, 0x3c, !PT ;  /* 0x0000000203031212 */ /* 0x000fc800078e3cff */
[----:B------:R-:W-:-:S04]  /*195a0*/  @P1 LOP3.LUT R2, R3, R2, RZ, 0x3c, !PT ;  /* 0x0000000203021212 */ /* 0x000fc800078e3cff */
[----:B------:R-:W-:-:S05]  /*195b0*/  @P1 LOP3.LUT R3, R3, R2, RZ, 0x3c, !PT ;  /* 0x0000000203031212 */ /* 0x000fca00078e3cff */
[----:B------:R1:W-:Y:S04]  /*195c0*/  @P1 LDGSTS.E.BYPASS.LTC128B.128 [R0+0x1f400], desc[UR56][R2.64], !P6 ;  /* 0x1f40000002001fae */ /* 0x0003e8000f101d78 */
[----:B------:R1:W-:Y:S04]  /*195d0*/  @P1 LDGSTS.E.BYPASS.LTC128B.128 [R0+0x21400], desc[UR56][R2.64+0x40], !P3 ;  /* 0x2140004002001fae */ /* 0x0003e8000d901d78 */
[----:B0-----:R1:W-:Y:S02]  /*195e0*/  @P1 LDGSTS.E.BYPASS.LTC128B.128 [R0+0x23400], desc[UR56][R2.64+0x80], !P2 ;  /* 0x2340008002001fae */ /* 0x0013e4000d101d78 */
.L_x_5409:
[----:B------:R-:W-:Y:S02]  /*195f0*/  LOP3.LUT P1, RZ, R16, 0x20, RZ, 0xc0, !PT ;  /* 0x0000002010ff7812 */ /* 0x000fe4000782c0ff */
[----:B------:R-:W-:-:S11]  /*19600*/  ISETP.GE.AND P4, PT, R32, R31, PT ;  /* 0x0000001f2000720c */ /* 0x000fd60003f86270 */
[----:B01----:R-:W-:-:S05]  /*19610*/  @P1 IADD3 R2, P0, R32, R5, RZ ;  /* 0x0000000520021210 */ /* 0x003fca0007f1e0ff */
[----:B------:R-:W-:Y:S01]  /*19620*/  @P1 IMAD.X R3, RZ, RZ, R6, P0 ;  /* 0x000000ffff031224 */ /* 0x000fe200000e0606 */
[----:B------:R-:W-:-:S04]  /*19630*/  PLOP3.LUT P0, PT, PT, PT, PT, 0x80, 0x0 ;  /* 0x000000000000781c */ /* 0x000fc80003f0f070 */
[----:B------:R-:W-:Y:S01]  /*19640*/  @!PT LDS RZ, [RZ] ;  /* 0x00000000fffff984 */ /* 0x000fe20000000800 */
[----:B------:R-:W-:Y:S01]  /*19650*/  @!PT LDS RZ, [RZ] ;  /* 0x00000000fffff984 */ /* 0x000fe20000000800 */
[----:B------:R-:W-:Y:S01]  /*19660*/  @!PT LDS RZ, [RZ] ;  /* 0x00000000fffff984 */ /* 0x000fe20000000800 */
[----:B------:R0:W-:Y:S04]  /*19670*/  @P1 LDGSTS.E.BYPASS.LTC128B.128 [R0+0x1fc00], desc[UR56][R2.64], !P4 ;  /* 0x1fc0000002001fae */ /* 0x0001e8000e101d78 */
[----:B------:R0:W-:Y:S04]  /*19680*/  @P1 LDGSTS.E.BYPASS.LTC128B.128 [R0+0x21c00], desc[UR56][R2.64+0x40], !P3 ;  /* 0x21c0004002001fae */ /* 0x0001e8000d901d78 */
[----:B------:R0:W-:Y:S01]  /*19690*/  @P1 LDGSTS.E.BYPASS.LTC128B.128 [R0+0x23c00], desc[UR56][R2.64+0x80], !P2 ;  /* 0x23c0008002001fae */ /* 0x0001e2000d101d78 */
[----:B------:R-:W-:Y:S01]  /*196a0*/  NOP ;  /* 0x0000000000007918 */ /* 0x000fe20000000000 */
.L_x_5318:
        /* <DEDUP_REMOVED lines=11> */
.L_x_5319:
[----:B------:R0:W-:Y:S02]  /*19760*/  SYNCS.ARRIVE.TRANS64.A1T0 RZ, [R4+URZ+0x2a830], RZ ;  /* 0x02a830ff04ff79a7 */ /* 0x0001e4000810003f */
[----:B------:R-:W-:Y:S05]  /*19770*/  WARPSYNC.ALL ;  /* 0x0000000000007948 */ /* 0x000fea0003800000 */
[----:B------:R-:W-:Y:S01]  /*19780*/  VIADD R0, R18, 0x18400 ;  /* 0x0001840012007836 */ /* 0x000fe20000000000 */
        /* <DEDUP_REMOVED lines=26> */
.L_x_5321:
[----:B------:R-:W-:Y:S05]  /*19930*/  BSYNC B6 ;  /* 0x0000000000067941 */ /* 0x000fea0003800000 */
.L_x_5320:
[----:B------:R1:W5:Y:S01]  /*19940*/  LDL R8, [R1+0x4] ;  /* 0x0000040001087983 */ /* 0x0003620000100800 */
[----:B------:R-:W-:Y:S01]  /*19950*/  UISETP.NE.AND UP1, UPT, UR48, URZ, UPT ;  /* 0x0000003f3000728c */ /* 0x000fe2000bf25270 */
[----:B------:R-:W4:Y:S01]  /*19960*/  S2R R20, SR_TID.X ;  /* 0x0000000000147919 */ /* 0x000f220000002100 */
[----:B------:R-:W-:Y:S01]  /*19970*/  R2UR UR7, R23 ;  /* 0x00000000170772ca */ /* 0x000fe200000e0000 */
[----:B------:R-:W1:Y:S03]  /*19980*/  LDC R7, c[0x0][0x448] ;  /* 0x00011200ff077b82 */ /* 0x000e660000000800 */
[----:B------:R-:W-:Y:S01]  /*19990*/  PLOP3.LUT P0, PT, PT, PT, UP1, 0x80, 0x0 ;  /* 0x000000000000781c */ /* 0x000fe20003f0f018 */
[----:B------:R-:W-:Y:S01]  /*199a0*/  ULDC.64 UR8, c[0x0][0x2d8] ;  /* 0x0000b60000087ab9 */ /* 0x000fe20000000a00 */
[----:B------:R-:W-:-:S03]  /*199b0*/  UISETP.NE.AND UP0, UPT, UR47, URZ, UPT ;  /* 0x0000003f2f00728c */ /* 0x000fc6000bf05270 */
[----:B------:R-:W-:Y:S01]  /*199c0*/  @UP1 ULDC UR4, c[0x0][0x44c] ;  /* 0x0001130000041ab9 */ /* 0x000fe20000000800 */
[C---:B----4-:R-:W-:Y:S01]  /*199d0*/  LOP3.LUT R2, R20.reuse, 0x7f, RZ, 0xc0, !PT ;  /* 0x0000007f14027812 */ /* 0x050fe200078ec0ff */
[----:B------:R-:W-:-:S03]  /*199e0*/  IMAD.SHL.U32 R20, R20, 0x20, RZ ;  /* 0x0000002014147824 */ /* 0x000fc600078e00ff */
[----:B------:R-:W-:Y:S02]  /*199f0*/  SHF.R.U32.HI R2, RZ, 0x2, R2 ;  /* 0x00000002ff027819 */ /* 0x000fe40000011602 */
[----:B------:R-:W-:-:S04]  /*19a00*/  LOP3.LUT R20, R20, 0x60, RZ, 0xc0, !PT ;  /* 0x0000006014147812 */ /* 0x000fc800078ec0ff */
[----:B------:R-:W-:-:S05]  /*19a10*/  LOP3.LUT R2, R2, R20, RZ, 0xfc, !PT ;  /* 0x0000001402027212 */ /* 0x000fca00078efcff */
[----:B------:R-:W-:-:S04]  /*19a20*/  IMAD.IADD R0, R2, 0x1, R26 ;  /* 0x0000000102007824 */ /* 0x000fc800078e021a */
[----:B------:R-:W-:Y:S01]  /*19a30*/  @P0 IMAD.HI.U32 R2, R0, UR4, RZ ;  /* 0x0000000400020c27 */ /* 0x000fe2000f8e00ff */
[----:B------:R-:W-:Y:S01]  /*19a40*/  PLOP3.LUT P0, PT, PT, PT, UP1, 0x80, 0x0 ;  /* 0x000000000000781c */ /* 0x000fe20003f0f018 */
[----:B------:R-:W-:Y:S01]  /*19a50*/  @UP1 ULDC UR4, c[0x0][0x450] ;  /* 0x0001140000041ab9 */ /* 0x000fe20000000800 */
[----:B------:R-:W-:Y:S01]  /*19a60*/  R2UR UR10, R23 ;  /* 0x00000000170a72ca */ /* 0x000fe200000e0000 */
[----:B------:R-:W-:Y:S01]  /*19a70*/  IMAD.MOV.U32 R6, RZ, RZ, R0 ;  /* 0x000000ffff067224 */ /* 0x000fe200078e0000 */
[----:B------:R-:W-:Y:S01]  /*19a80*/  UMOV UR5, UR39 ;  /* 0x0000002700057c82 */ /* 0x000fe20008000000 */
[----:B------:R-:W-:-:S08]  /*19a90*/  USHF.R.S32.HI UR6, URZ, 0x1f, UR40 ;  /* 0x0000001f3f067899 */ /* 0x000fd00008011428 */
[----:B------:R-:W-:Y:S01]  /*19aa0*/  @P0 SHF.R.U32.HI R6, RZ, UR4, R2 ;  /* 0x00000004ff060c19 */ /* 0x000fe20008011602 */
[----:B------:R-:W-:Y:S02]  /*19ab0*/  UMOV UR4, UR36 ;  /* 0x0000002400047c82 */ /* 0x000fe40008000000 */
[----:B------:R-:W-:Y:S02]  /*19ac0*/  UIMAD.WIDE.U32 UR4, UR7, UR8, UR4 ;  /* 0x00000008070472a5 */ /* 0x000fe4000f8e0004 */
[----:B------:R-:W-:Y:S02]  /*19ad0*/  USEL UR7, UR6, URZ, !UP0 ;  /* 0x0000003f06077287 */ /* 0x000fe4000c000000 */
[----:B------:R-:W-:Y:S02]  /*19ae0*/  UIMAD UR5, UR10, UR9, UR5 ;  /* 0x000000090a0572a4 */ /* 0x000fe4000f8e0205 */
[----:B------:R-:W-:Y:S01]  /*19af0*/  USEL UR6, UR40, URZ, !UP0 ;  /* 0x0000003f28067287 */ /* 0x000fe2000c000000 */
[----:B------:R-:W-:-:S03]  /*19b00*/  ULDC.64 UR8, c[0x0][0x2e0] ;  /* 0x0000b80000087ab9 */ /* 0x000fc60000000a00 */
[----:B------:R-:W-:Y:S02]  /*19b10*/  UIMAD.WIDE.U32 UR4, UR6, UR8, UR4 ;  /* 0x00000008060472a5 */ /* 0x000fe4000f8e0004 */
[----:B------:R-:W-:Y:S01]  /*19b20*/  UIMAD UR7, UR7, UR8, URZ ;  /* 0x00000008070772a4 */ /* 0x000fe2000f8e023f */
[----:B------:R-:W-:-:S03]  /*19b30*/  IMAD.MOV R2, RZ, RZ, -R6 ;  /* 0x000000ffff027224 */ /* 0x000fc600078e0a06 */
[----:B------:R-:W-:Y:S01]  /*19b40*/  UIMAD UR7, UR6, UR9, UR7 ;  /* 0x00000009060772a4 */ /* 0x000fe2000f8e0207 */
[----:B0-23--:R-:W-:Y:S02]  /*19b50*/  IMAD.U32 R4, RZ, RZ, UR4 ;  /* 0x00000004ff047e24 */ /* 0x00dfe4000f8e00ff */
[----:B-1----:R-:W-:Y:S01]  /*19b60*/  IMAD R0, R7, R2, R0 ;  /* 0x0000000207007224 */ /* 0x002fe200078e0200 */
[----:B------:R-:W-:Y:S01]  /*19b70*/  UIADD3 UR6, UR5, UR7, URZ ;  /* 0x0000000705067290 */ /* 0x000fe2000fffe03f */
[----:B------:R-:W-:Y:S01]  /*19b80*/  IMAD.MOV.U32 R2, RZ, RZ, R4 ;  /* 0x000000ffff027224 */ /* 0x000fe200078e0004 */
[----:B------:R-:W-:Y:S01]  /*19b90*/  SHF.R.S32.HI R4, RZ, 0x1f, R6 ;  /* 0x0000001fff047819 */ /* 0x000fe20000011406 */
[----:B------:R-:W0:Y:S01]  /*19ba0*/  S2R R20, SR_TID.X ;  /* 0x0000000000147919 */ /* 0x000e220000002100 */
[----:B------:R-:W-:Y:S01]  /*19bb0*/  IMAD.U32 R5, RZ, RZ, UR5 ;  /* 0x00000005ff057e24 */ /* 0x000fe2000f8e00ff */
[----:B------:R-:W-:Y:S01]  /*19bc0*/  ULDC.64 UR4, c[0x0][0x2d0] ;  /* 0x0000b40000047ab9 */ /* 0x000fe20000000a00 */
[----:B------:R-:W-:-:S02]  /*19bd0*/  IMAD.U32 R3, RZ, RZ, UR6 ;  /* 0x00000006ff037e24 */ /* 0x000fc4000f8e00ff */
        /* <DEDUP_REMOVED lines=10> */
[----:B------:R-:W-:Y:S01]  /*19c80*/  IADD3 R0, P0, R2, UR4, RZ ;  /* 0x0000000402007c10 */ /* 0x000fe2000ff1e0ff */
[----:B------:R-:W-:Y:S01]  /*19c90*/  ULDC UR4, c[0x0][0x2b8] ;  /* 0x0000ae0000047ab9 */ /* 0x000fe20000000800 */
[C---:B------:R-:W-:Y:S02]  /*19ca0*/  LOP3.LUT R9, R32.reuse, 0x40, RZ, 0xfc, !PT ;  /* 0x0000004020097812 */ /* 0x040fe400078efcff */
[----:B------:R-:W-:Y:S02]  /*19cb0*/  LOP3.LUT R10, R32, 0x80, RZ, 0xfc, !PT ;  /* 0x00000080200a7812 */ /* 0x000fe400078efcff */
[----:B------:R-:W-:Y:S01]  /*19cc0*/  IADD3.X R5, R3, UR5, R4, P0, !PT ;  /* 0x0000000503057c10 */ /* 0x000fe200087fe404 */
[----:B------:R-:W-:Y:S01]  /*19cd0*/  UMOV UR5, 0xffffffff ;  /* 0xffffffff00057882 */ /* 0x000fe20000000000 */
[----:B0-----:R-:W-:-:S02]  /*19ce0*/  LOP3.LUT R20, R20, 0x7f, RZ, 0xc0, !PT ;  /* 0x0000007f14147812 */ /* 0x001fc400078ec0ff */
[----:B------:R-:W-:Y:S02]  /*19cf0*/  ISETP.GE.AND P3, PT, R32, UR4, PT ;  /* 0x0000000420007c0c */ /* 0x000fe4000bf66270 */
[----:B------:R-:W-:Y:S02]  /*19d00*/  ISETP.GE.AND P2, PT, R9, UR4, PT ;  /* 0x0000000409007c0c */ /* 0x000fe4000bf46270 */
[----:B------:R-:W-:Y:S02]  /*19d10*/  ISETP.GE.AND P0, PT, R10, UR4, PT ;  /* 0x000000040a007c0c */ /* 0x000fe4000bf06270 */
[----:B------:R-:W-:Y:S01]  /*19d20*/  SHF.R.U32.HI R9, RZ, 0x2, R20 ;  /* 0x00000002ff097819 */ /* 0x000fe20000011614 */
[----:B------:R-:W-:Y:S10]  /*19d30*/  BRA.DIV UR5, `(.L_x_5322) ;  /* 0x0000004a05307947 */ /* 0x000ff4000b800000 */
[----:B------:R-:W0:Y:S01]  /*19d40*/  SHFL.IDX PT, R3, R0, RZ, 0x1c1f ;  /* 0x001c1fff00037589 */ /* 0x000e2200000e0000 */
[----:B------:R-:W-:Y:S02]  /*19d50*/  IMAD R4, R7, UR41, RZ ;  /* 0x0000002907047c24 */ /* 0x000fe4000f8e02ff */
        /* <DEDUP_REMOVED lines=9> */
[----:B-----5:R-:W-:Y:S04]  /*19df0*/  @!P1 LDGSTS.E.BYPASS.LTC128B.128 [R8+0x18400], desc[UR56][R2.64], !P3 ;  /* 0x1840000002089fae */ /* 0x020fe8000d901d78 */
[----:B------:R-:W-:Y:S04]  /*19e00*/  @!P1 LDGSTS.E.BYPASS.LTC128B.128 [R8+0x1a400], desc[UR56][R2.64+0x40], !P2 ;  /* 0x1a40004002089fae */ /* 0x000fe8000d101d78 */
[----:B------:R0:W-:Y:S02]  /*19e10*/  @!P1 LDGSTS.E.BYPASS.LTC128B.128 [R8+0x1c400], desc[UR56][R2.64+0x80], !P0 ;  /* 0x1c40008002089fae */ /* 0x0001e4000c101d78 */
[----:B0-----:R-:W-:-:S02]  /*19e20*/  VIADD R2, R26, 0x20 ;  /* 0x000000201a027836 */ /* 0x001fc40000000000 */
[----:B------:R-:W0:Y:S03]  /*19e30*/  SHFL.IDX PT, R3, R0, 0x1, 0x1c1f ;  /* 0x003c1f0000037f89 */ /* 0x000e2600000e0000 */
[----:B------:R-:W-:Y:S02]  /*19e40*/  ISETP.GE.AND P1, PT, R2, R4, PT ;  /* 0x000000040200720c */ /* 0x000fe40003f26270 */
[----:B------:R-:W1:Y:S11]  /*19e50*/  SHFL.IDX PT, R2, R5, 0x1, 0x1c1f ;  /* 0x003c1f0005027f89 */ /* 0x000e7600000e0000 */
[----:B0-----:R-:W-:-:S05]  /*19e60*/  @!P1 IADD3 R3, P4, R32, R3, RZ ;  /* 0x0000000320039210 */ /* 0x001fca0007f9e0ff */
[----:B-1----:R-:W-:-:S05]  /*19e70*/  @!P1 IMAD.X R2, RZ, RZ, R2, P4 ;  /* 0x000000ffff029224 */ /* 0x002fca00020e0602 */
[----:B------:R-:W-:-:S04]  /*19e80*/  @!P1 LOP3.LUT R3, R3, R2, RZ, 0x3c, !PT ;  /* 0x0000000203039212 */ /* 0x000fc800078e3cff */
[----:B------:R-:W-:-:S04]  /*19e90*/  @!P1 LOP3.LUT R2, R3, R2, RZ, 0x3c, !PT ;  /* 0x0000000203029212 */ /* 0x000fc800078e3cff */
[----:B------:R-:W-:-:S05]  /*19ea0*/  @!P1 LOP3.LUT R3, R3, R2, RZ, 0x3c, !PT ;  /* 0x0000000203039212 */ /* 0x000fca00078e3cff */
[----:B------:R-:W-:Y:S04]  /*19eb0*/  @!P1 LDGSTS.E.BYPASS.LTC128B.128 [R8+0x18c00], desc[UR56][R2.64], !P3 ;  /* 0x18c0000002089fae */ /* 0x000fe8000d901d78 */
[----:B------:R-:W-:Y:S04]  /*19ec0*/  @!P1 LDGSTS.E.BYPASS.LTC128B.128 [R8+0x1ac00], desc[UR56][R2.64+0x40], !P2 ;  /* 0x1ac0004002089fae */ /* 0x000fe8000d101d78 */
[----:B------:R0:W-:Y:S02]  /*19ed0*/  @!P1 LDGSTS.E.BYPASS.LTC128B.128 [R8+0x1cc00], desc[UR56][R2.64+0x80], !P0 ;  /* 0x1cc0008002089fae */ /* 0x0001e4000c101d78 */
[----:B0-----:R-:W-:-:S02]  /*19ee0*/  VIADD R2, R26, 0x40 ;  /* 0x000000401a027836 */ /* 0x001fc40000000000 */
        /* <DEDUP_REMOVED lines=13> */
.L_x_5418:
        /* <DEDUP_REMOVED lines=10> */
[----:B------:R2:W-:Y:S04]  /*1a060*/  LDGSTS.E.BYPASS.LTC128B.128 [R8+0x1bc00], desc[UR56][R2.64+0x40], !P2 ;  /* 0x1bc0004002087fae */ /* 0x0005e8000d101d78 */
[----:B------:R2:W-:Y:S02]  /*1a070*/  LDGSTS.E.BYPASS.LTC128B.128 [R8+0x1dc00], desc[UR56][R2.64+0x80], !P0 ;  /* 0x1dc0008002087fae */ /* 0x0005e4000c101d78 */
.L_x_5324:
[----:B------:R-:W-:Y:S05]  /*1a080*/  BSYNC B0 ;  /* 0x0000000000007941 */ /* 0x000fea0003800000 */
.L_x_5323:
[----:B------:R-:W-:Y:S01]  /*1a090*/  NOP ;  /* 0x0000000000007918 */ /* 0x000fe20000000000 */
[----:B------:R-:W-:-:S13]  /*1a0a0*/  PLOP3.LUT P0, PT, PT, PT, PT, 0x80, 0x0 ;  /* 0x000000000000781c */ /* 0x000fda0003f0f070 */
.L_x_5325:
        /* <DEDUP_REMOVED lines=19> */
.L_x_5419:
[----:B------:R-:W-:Y:S05]  /*1a1e0*/  BSYNC B0 ;  /* 0x0000000000007941 */ /* 0x000fea0003800000 */
.L_x_5326:
[----:B------:R-:W-:-:S13]  /*1a1f0*/  ISETP.GE.AND P0, PT, R21, UR42, PT ;  /* 0x0000002a15007c0c */ /* 0x000fda000bf06270 */
[----:B------:R-:W-:Y:S05]  /*1a200*/  @!P0 BRA `(.L_x_5328) ;  /* 0x0000001400448947 */ /* 0x000fea0003800000 */
[----:B------:R-:W-:Y:S02]  /*1a210*/  IMAD.MOV.U32 R5, RZ, RZ, R22 ;  /* 0x000000ffff057224 */ /* 0x000fe400078e0016 */
[----:B------:R-:W-:-:S07]  /*1a220*/  IMAD.MOV.U32 R6, RZ, RZ, R24 ;  /* 0x000000ffff067224 */ /* 0x000fce00078e0018 */
.L_x_5348:
[----:B01----:R-:W1:Y:S01]  /*1a230*/  LDC R3, c[0x0][0x430] ;  /* 0x00010c00ff037b82 */ /* 0x003e620000000800 */
[----:B------:R-:W0:Y:S01]  /*1a240*/  S2R R2, SR_TID.X ;  /* 0x0000000000027919 */ /* 0x000e220000002100 */
[----:B------:R-:W-:Y:S05]  /*1a250*/  YIELD ;  /* 0x0000000000007946 */ /* 0x000fea0003800000 */
[----:B------:R-:W-:Y:S01]  /*1a260*/  ULDC UR4, c[0x0][0x430] ;  /* 0x00010c0000047ab9 */ /* 0x000fe20000000800 */
[----:B-1----:R-:W-:Y:S02]  /*1a270*/  ISETP.NE.AND P0, PT, R3, 0x1, PT ;  /* 0x000000010300780c */ /* 0x002fe40003f05270 */
[C---:B0-2---:R-:W-:Y:S01]  /*1a280*/  LOP3.LUT R0, R2.reuse, 0x7f, RZ, 0xc0, !PT ;  /* 0x0000007f02007812 */ /* 0x045fe200078ec0ff */
[----:B------:R-:W-:-:S10]  /*1a290*/  IMAD.SHL.U32 R2, R2, 0x20, RZ ;  /* 0x0000002002027824 */ /* 0x000fd400078e00ff */
[----:B------:R-:W0:Y:S01]  /*1a2a0*/  @P0 LDC R4, c[0x0][0x434] ;  /* 0x00010d00ff040b82 */ /* 0x000e220000000800 */
[----:B------:R-:W-:Y:S02]  /*1a2b0*/  SHF.R.U32.HI R3, RZ, 0x2, R0 ;  /* 0x00000002ff037819 */ /* 0x000fe40000011600 */
[----:B------:R-:W-:-:S03]  /*1a2c0*/  LOP3.LUT R2, R2, 0x60, RZ, 0xc0, !PT ;  /* 0x0000006002027812 */ /* 0x000fc600078ec0ff */
[----:B------:R-:W-:Y:S02]  /*1a2d0*/  IMAD R3, R21, 0x80, R3 ;  /* 0x0000008015037824 */ /* 0x000fe400078e0203 */
[----:B------:R-:W1:Y:S03]  /*1a2e0*/  @P0 LDC R0, c[0x0][0x438] ;  /* 0x00010e00ff000b82 */ /* 0x000e660000000800 */
[----:B------:R-:W-:-:S05]  /*1a2f0*/  IADD3 R3, R2, UR38, R3 ;  /* 0x0000002602037c10 */ /* 0x000fca000fffe003 */
[----:B------:R-:W-:Y:S02]  /*1a300*/  IMAD.MOV.U32 R2, RZ, RZ, R3 ;  /* 0x000000ffff027224 */ /* 0x000fe400078e0003 */
[----:B0-----:R-:W-:-:S05]  /*1a310*/  @P0 IMAD.HI.U32 R4, R3, R4, RZ ;  /* 0x0000000403040227 */ /* 0x001fca00078e00ff */
[----:B-1----:R-:W-:-:S05]  /*1a320*/  @P0 SHF.R.U32.HI R2, RZ, R0, R4 ;  /* 0x00000000ff020219 */ /* 0x002fca0000011604 */
[----:B------:R-:W-:-:S04]  /*1a330*/  IMAD.MOV R7, RZ, RZ, -R2 ;  /* 0x000000ffff077224 */ /* 0x000fc800078e0a02 */
[----:B------:R-:W-:Y:S01]  /*1a340*/  IMAD R7, R7, UR4, R3 ;  /* 0x0000000407077c24 */ /* 0x000fe2000f8e0203 */
[----:B------:R-:W-:Y:S01]  /*1a350*/  ULDC.64 UR4, c[0x0][0x428] ;  /* 0x00010a0000047ab9 */ /* 0x000fe20000000a00 */
[----:B------:R-:W-:Y:S01]  /*1a360*/  SHF.R.S32.HI R3, RZ, 0x1f, R2 ;  /* 0x0000001fff037819 */ /* 0x000fe20000011402 */
[----:B------:R-:W-:-:S04]  /*1a370*/  IMAD R0, R29, UR4, RZ ;  /* 0x000000041d007c24 */ /* 0x000fc8000f8e02ff */
[C---:B------:R-:W-:Y:S02]  /*1a380*/  IMAD R0, R25.reuse, UR5, R0 ;  /* 0x0000000519007c24 */ /* 0x040fe4000f8e0200 */
[----:B------:R-:W-:Y:S01]  /*1a390*/  IMAD.WIDE.U32 R2, R25, UR4, R2 ;  /* 0x0000000419027c25 */ /* 0x000fe2000f8e0002 */
[----:B------:R-:W-:-:S03]  /*1a3a0*/  ULDC.64 UR4, c[0x0][0x418] ;  /* 0x0001060000047ab9 */ /* 0x000fc60000000a00 */
[----:B------:R-:W-:Y:S01]  /*1a3b0*/  IMAD.IADD R0, R0, 0x1, R3 ;  /* 0x0000000100007824 */ /* 0x000fe200078e0203 */
[----:B------:R-:W-:-:S04]  /*1a3c0*/  LEA R8, P0, R2, UR4, 0x2 ;  /* 0x0000000402087c11 */ /* 0x000fc8000f8010ff */
[----:B------:R-:W-:-:S05]  /*1a3d0*/  LEA.HI.X R9, R2, UR5, R0, 0x2, P0 ;  /* 0x0000000502097c11 */ /* 0x000fca00080f1400 */
[----:B------:R-:W2:Y:S01]  /*1a3e0*/  LDG.E R8, desc[UR56][R8.64] ;  /* 0x0000003808087981 */ /* 0x000ea2000c1e1900 */
[----:B------:R-:W-:Y:S02]  /*1a3f0*/  IMAD.U32 R10, RZ, RZ, UR43 ;  /* 0x0000002bff0a7e24 */ /* 0x000fe4000f8e00ff */
[----:B------:R-:W-:Y:S02]  /*1a400*/  VIADD R22, R5, 0x1 ;  /* 0x0000000105167836 */ /* 0x000fe40000000000 */
[----:B------:R-:W-:Y:S01]  /*1a410*/  IMAD.MOV.U32 R0, RZ, RZ, R21 ;  /* 0x000000ffff007224 */ /* 0x000fe200078e0015 */
[----:B------:R-:W-:Y:S01]  /*1a420*/  ISETP.NE.AND P2, PT, R10, 0x3, PT ;  /* 0x000000030a00780c */ /* 0x000fe20003f45270 */
[----:B------:R-:W-:Y:S01]  /*1a430*/  VIADD R21, R21, 0xffffffff ;  /* 0xffffffff15157836 */ /* 0x000fe20000000000 */
[----:B------:R-:W-:Y:S02]  /*1a440*/  ISETP.NE.AND P0, PT, R22, 0x2, PT ;  /* 0x000000021600780c */ /* 0x000fe40003f05270 */
[----:B------:R-:W-:-:S02]  /*1a450*/  ISETP.GT.AND P1, PT, R0, UR42, PT ;  /* 0x0000002a00007c0c */ /* 0x000fc4000bf24270 */
[----:B------:R-:W-:Y:S02]  /*1a460*/  SEL R24, RZ, 0x1, P0 ;  /* 0x00000001ff187807 */ /* 0x000fe40000000000 */
[----:B------:R-:W-:Y:S02]  /*1a470*/  SEL R22, R22, RZ, P0 ;  /* 0x000000ff16167207 */ /* 0x000fe40000000000 */
[----:B------:R-:W-:Y:S02]  /*1a480*/  LOP3.LUT R24, R6, R24, RZ, 0x3c, !PT ;  /* 0x0000001806187212 */ /* 0x000fe400078e3cff */
[----:B--2---:R-:W-:Y:S01]  /*1a490*/  SHF.R.S32.HI R10, RZ, 0x1f, R8 ;  /* 0x0000001fff0a7819 */ /* 0x004fe20000011408 */
[----:B------:R-:W-:Y:S06]  /*1a4a0*/  @!P2 BRA `(.L_x_5329) ;  /* 0x000000000004a947 */ /* 0x000fec0003800000 */
[----:B------:R-:W-:Y:S01]  /*1a4b0*/  BPT.TRAP 0x1 ;  /* 0x000000040000795c */ /* 0x000fe20000300000 */
.L_x_5329:
[----:B------:R-:W-:Y:S01]  /*1a4c0*/  IMAD R4, R22, 0x8, R18 ;  /* 0x0000000816047824 */ /* 0x000fe200078e0212 */
[----:B------:R-:W-:Y:S01]  /*1a4d0*/  SHF.L.U32 R20, R24, 0x1f, RZ ;  /* 0x0000001f18147819 */ /* 0x000fe200000006ff */
[----:B------:R-:W-:Y:S01]  /*1a4e0*/  BSSY B0, `(.L_x_5330) ;  /* 0x0000004000007945 */ /* 0x000fe20003800000 */
[----:B------:R-:W-:Y:S02]  /*1a4f0*/  SHF.R.S32.HI R9, RZ, 0x1f, R7 ;  /* 0x0000001fff097819 */ /* 0x000fe40000011407 */
[----:B------:R-:W0:Y:S02]  /*1a500*/  SYNCS.PHASECHK.TRANS64.TRYWAIT P0, [R4+URZ+0x2a880], R20 ;  /* 0x02a88014040075a7 */ /* 0x000e24000800017f */
[----:B0-----:R-:W-:Y:S05]  /*1a510*/  @!P0 BRA `(.L_x_5331) ;  /* 0x0000004400a88947 */ /* 0x001fea0003800000 */
.L_x_5420:
[----:B------:R-:W-:Y:S05]  /*1a520*/  BSYNC B0 ;  /* 0x0000000000007941 */ /* 0x000fea0003800000 */
.L_x_5330:
[----:B------:R-:W-:Y:S01]  /*1a530*/  ULDC.64 UR4, c[0x0][0x328] ;  /* 0x0000ca0000047ab9 */ /* 0x000fe20000000a00 */
[----:B------:R-:W-:Y:S01]  /*1a540*/  ULDC.64 UR6, c[0x0][0x318] ;  /* 0x0000c60000067ab9 */ /* 0x000fe20000000a00 */
[----:B------:R-:W-:Y:S01]  /*1a550*/  IMAD R0, R9, UR4, RZ ;  /* 0x0000000409007c24 */ /* 0x000fe2000f8e02ff */
[C---:B------:R-:W-:Y:S01]  /*1a560*/  LOP3.LUT R12, R32.reuse, 0x80, RZ, 0xfc, !PT ;  /* 0x00000080200c7812 */ /* 0x040fe200078efcff */
[C---:B------:R-:W-:Y:S01]  /*1a570*/  IMAD.WIDE.U32 R2, R7.reuse, UR4, RZ ;  /* 0x0000000407027c25 */ /* 0x040fe2000f8e00ff */
[----:B------:R-:W-:Y:S02]  /*1a580*/  LOP3.LUT R11, R32, 0x40, RZ, 0xfc, !PT ;  /* 0x00000040200b7812 */ /* 0x000fe400078efcff */
[-C--:B------:R-:W-:Y:S01]  /*1a590*/  ISETP.GE.AND P2, PT, R12, R31.reuse, PT ;  /* 0x0000001f0c00720c */ /* 0x080fe20003f46270 */
[----:B------:R-:W-:Y:S01]  /*1a5a0*/  IMAD R0, R7, UR5, R0 ;  /* 0x0000000507007c24 */ /* 0x000fe2000f8e0200 */
[----:B------:R-:W-:Y:S01]  /*1a5b0*/  ULDC.64 UR4, c[0x0][0x338] ;  /* 0x0000ce0000047ab9 */ /* 0x000fe20000000a00 */
[----:B------:R-:W-:Y:S01]  /*1a5c0*/  IMAD R30, R22, 0x6000, R37 ;  /* 0x00006000161e7824 */ /* 0x000fe200078e0225 */
[-C--:B------:R-:W-:Y:S01]  /*1a5d0*/  ISETP.GE.AND P3, PT, R11, R31.reuse, PT ;  /* 0x0000001f0b00720c */ /* 0x080fe20003f66270 */
[----:B------:R-:W-:Y:S01]  /*1a5e0*/  IMAD.IADD R3, R3, 0x1, R0 ;  /* 0x0000000103037824 */ /* 0x000fe200078e0200 */
[----:B------:R-:W-:Y:S01]  /*1a5f0*/  ISETP.GE.AND P4, PT, R32, R31, PT ;  /* 0x0000001f2000720c */ /* 0x000fe20003f86270 */
[----:B------:R-:W-:-:S02]  /*1a600*/  IMAD R0, R10, UR4, RZ ;  /* 0x000000040a007c24 */ /* 0x000fc4000f8e02ff */
        /* <DEDUP_REMOVED lines=10> */
[----:B------:R-:W1:Y:S04]  /*1a6b0*/  SHFL.IDX PT, R2, R26, RZ, 0x1c1f ;  /* 0x001c1fff1a027589 */ /* 0x000e6800000e0000 */
[----:B------:R-:W2:Y:S01]  /*1a6c0*/  SHFL.IDX PT, R0, R27, RZ, 0x1c1f ;  /* 0x001c1fff1b007589 */ /* 0x000ea200000e0000 */
        /* <DEDUP_REMOVED lines=18> */
[----:B------:R-:W-:Y:S04]  /*1a7f0*/  LDGSTS.E.BYPASS.LTC128B.128 [R0+0xd400], desc[UR56][R2.64], !P4 ;  /* 0x0d40000002007fae */ /* 0x000fe8000e101d78 */
[----:B------:R-:W-:Y:S04]  /*1a800*/  LDGSTS.E.BYPASS.LTC128B.128 [R0+0xf400], desc[UR56][R2.64+0x40], !P3 ;  /* 0x0f40004002007fae */ /* 0x000fe8000d901d78 */
[----:B------:R3:W-:Y:S04]  /*1a810*/  LDGSTS.E.BYPASS.LTC128B.128 [R0+0x11400], desc[UR56][R2.64+0x80], !P2 ;  /* 0x1140008002007fae */ /* 0x0007e8000d101d78 */
[----:B--23--:R1:W3:Y:S02]  /*1a820*/  SHFL.IDX PT, R2, R26, 0x3, 0x1c1f ;  /* 0x007c1f001a027f89 */ /* 0x00c2e400000e0000 */
.L_x_5430:
[----:B---3--:R-:W-:-:S05]  /*1a830*/  IADD3 R2, P0, R32, R2, RZ ;  /* 0x0000000220027210 */ /* 0x008fca0007f1e0ff */
        /* <DEDUP_REMOVED lines=9> */
.L_x_5333:
        /* <DEDUP_REMOVED lines=11> */
.L_x_5334:
[----:B------:R2:W-:Y:S01]  /*1a980*/  SYNCS.ARRIVE.TRANS64.A1T0 RZ, [R4+URZ+0x2a870], RZ ;  /* 0x02a870ff04ff79a7 */ /* 0x0005e2000810003f */
[----:B------:R-:W-:Y:S05]  /*1a990*/  @!P3 BRA `(.L_x_5335) ;  /* 0x000000000004b947 */ /* 0x000fea0003800000 */
[----:B------:R-:W-:Y:S01]  /*1a9a0*/  BPT.TRAP 0x1 ;  /* 0x000000040000795c */ /* 0x000fe20000300000 */
.L_x_5335:
[----:B------:R-:W3:Y:S01]  /*1a9b0*/  SYNCS.PHASECHK.TRANS64.TRYWAIT P0, [R4+URZ+0x2a840], R20 ;  /* 0x02a84014040075a7 */ /* 0x000ee2000800017f */
[----:B------:R-:W-:Y:S04]  /*1a9c0*/  BSSY B0, `(.L_x_5336) ;  /* 0x0000002000007945 */ /* 0x000fe80003800000 */
[----:B---3--:R-:W-:Y:S05]  /*1a9d0*/  @!P0 BRA `(.L_x_5337) ;  /* 0x0000004400c08947 */ /* 0x008fea0003800000 */
.L_x_5431:
[----:B------:R-:W-:Y:S05]  /*1a9e0*/  BSYNC B0 ;  /* 0x0000000000007941 */ /* 0x000fea0003800000 */
.L_x_5336:
        /* <DEDUP_REMOVED lines=9> */
[-C--:B------:R-:W-:Y:S01]  /*1aa80*/  ISETP.GE.AND P3, PT, R11, R31.reuse, PT ;  /* 0x0000001f0b00720c */ /* 0x080fe20003f66270 */
[----:B------:R-:W-:Y:S01]  /*1aa90*/  IMAD R10, R10, UR4, RZ ;  /* 0x000000040a0a7c24 */ /* 0x000fe2000f8e02ff */
[----:B------:R-:W-:Y:S01]  /*1aaa0*/  ISETP.GE.AND P4, PT, R32, R31, PT ;  /* 0x0000001f2000720c */ /* 0x000fe20003f86270 */
[----:B------:R-:W-:-:S02]  /*1aab0*/  IMAD.IADD R3, R3, 0x1, R9 ;  /* 0x0000000103037824 */ /* 0x000fc400078e0209 */
        /* <DEDUP_REMOVED lines=10> */
[----:B------:R-:W4:Y:S04]  /*1ab60*/  SHFL.IDX PT, R2, R7, RZ, 0x1c1f ;  /* 0x001c1fff07027589 */ /* 0x000f2800000e0000 */
[----:B------:R-:W5:Y:S04]  /*1ab70*/  SHFL.IDX PT, R3, R8, RZ, 0x1c1f ;  /* 0x001c1fff08037589 */ /* 0x000f6800000e0000 */
[----:B------:R-:W-:Y:S01]  /*1ab80*/  SHFL.IDX PT, R9, R8, 0x2, 0x1c1f ;  /* 0x005c1f0008097f89 */ /* 0x000fe200000e0000 */
        /* <DEDUP_REMOVED lines=15> */
[----:B------:R4:W0:Y:S04]  /*1ac80*/  SHFL.IDX PT, R9, R8, 0x3, 0x1c1f ;  /* 0x007c1f0008097f89 */ /* 0x00082800000e0000 */
[----:B------:R-:W-:Y:S04]  /*1ac90*/  LDGSTS.E.BYPASS.LTC128B.128 [R0+0x1f400], desc[UR56][R2.64], !P4 ;  /* 0x1f40000002007fae */ /* 0x000fe8000e101d78 */
[----:B------:R-:W-:Y:S04]  /*1aca0*/  LDGSTS.E.BYPASS.LTC128B.128 [R0+0x21400], desc[UR56][R2.64+0x40], !P3 ;  /* 0x2140004002007fae */ /* 0x000fe8000d901d78 */
[----:B------:R5:W-:Y:S04]  /*1acb0*/  LDGSTS.E.BYPASS.LTC128B.128 [R0+0x23400], desc[UR56][R2.64+0x80], !P2 ;  /* 0x2340008002007fae */ /* 0x000be8000d101d78 */
[----:B-----5:R4:W0:Y:S02]  /*1acc0*/  SHFL.IDX PT, R2, R7, 0x3, 0x1c1f ;  /* 0x007c1f0007027f89 */ /* 0x02082400000e0000 */
.L_x_5441:
        /* <DEDUP_REMOVED lines=10> */
.L_x_5339:
        /* <DEDUP_REMOVED lines=11> */
.L_x_5340:
[----:B------:R-:W-:Y:S01]  /*1ae20*/  IMAD.U32 R0, RZ, RZ, UR45 ;  /* 0x0000002dff007e24 */ /* 0x000fe2000f8e00ff */
[----:B------:R0:W-:Y:S04]  /*1ae30*/  SYNCS.ARRIVE.TRANS64.A1T0 RZ, [R4+URZ+0x2a830], RZ ;  /* 0x02a830ff04ff79a7 */ /* 0x0001e8000810003f */
[----:B------:R-:W-:-:S13]  /*1ae40*/  ISETP.NE.AND P0, PT, R0, 0x3, PT ;  /* 0x000000030000780c */ /* 0x000fda0003f05270 */
[----:B0-----:R-:W-:Y:S05]  /*1ae50*/  @!P0 BRA `(.L_x_5341) ;  /* 0x0000000000048947 */ /* 0x001fea0003800000 */
[----:B------:R-:W-:Y:S01]  /*1ae60*/  BPT.TRAP 0x1 ;  /* 0x000000040000795c */ /* 0x000fe20000300000 */
.L_x_5341:
[----:B------:R-:W-:Y:S01]  /*1ae70*/  LOP3.LUT R2, R6, 0x1, RZ, 0x3c, !PT ;  /* 0x0000000106027812 */ /* 0x000fe200078e3cff */
[----:B------:R-:W-:Y:S01]  /*1ae80*/  IMAD R0, R5, 0x8, R18 ;  /* 0x0000000805007824 */ /* 0x000fe200078e0212 */
[----:B------:R-:W-:Y:S02]  /*1ae90*/  BSSY B0, `(.L_x_5342) ;  /* 0x0000004000007945 */ /* 0x000fe40003800000 */
[----:B------:R-:W-:-:S04]  /*1aea0*/  SHF.L.U32 R2, R2, 0x1f, RZ ;  /* 0x0000001f02027819 */ /* 0x000fc800000006ff */
[----:B------:R-:W0:Y:S02]  /*1aeb0*/  SYNCS.PHASECHK.TRANS64.TRYWAIT P2, [R0+URZ+0x2a870], R2 ;  /* 0x02a87002000075a7 */ /* 0x000e24000804017f */
[----:B0-----:R-:W-:Y:S05]  /*1aec0*/  @!P2 BRA `(.L_x_5343) ;  /* 0x0000004400c8a947 */ /* 0x001fea0003800000 */
.L_x_5442:
[----:B------:R-:W-:Y:S05]  /*1aed0*/  BSYNC B0 ;  /* 0x0000000000007941 */ /* 0x000fea0003800000 */
.L_x_5342:
[----:B------:R-:W-:-:S05]  /*1aee0*/  IMAD.U32 R3, RZ, RZ, UR43 ;  /* 0x0000002bff037e24 */ /* 0x000fca000f8e00ff */
[----:B------:R-:W-:-:S13]  /*1aef0*/  ISETP.NE.AND P2, PT, R3, 0x3, PT ;  /* 0x000000030300780c */ /* 0x000fda0003f45270 */
[----:B------:R-:W-:Y:S05]  /*1af00*/  @!P2 BRA `(.L_x_5344) ;  /* 0x000000000004a947 */ /* 0x000fea0003800000 */
[----:B------:R-:W-:Y:S01]  /*1af10*/  BPT.TRAP 0x1 ;  /* 0x000000040000795c */ /* 0x000fe20000300000 */
.L_x_5344:
[----:B------:R-:W-:Y:S01]  /*1af20*/  SHF.L.U32 R3, R6, 0x1f, RZ ;  /* 0x0000001f06037819 */ /* 0x000fe200000006ff */
[----:B------:R-:W-:-:S03]  /*1af30*/  IMAD R2, R5, 0x6000, RZ ;  /* 0x0000600005027824 */ /* 0x000fc600078e02ff */
[----:B------:R-:W0:Y:S02]  /*1af40*/  SYNCS.PHASECHK.TRANS64.TRYWAIT P2, [R0+URZ+0x2a860], R3 ;  /* 0x02a86003000075a7 */ /* 0x000e24000804017f */
[----:B0-----:R-:W-:Y:S05]  /*1af50*/  @!P2 BRA `(.L_x_5345) ;  /* 0x0000004400b8a947 */ /* 0x001fea0003800000 */
.L_x_5443:
[----:B------:R-:W-:Y:S01]  /*1af60*/  LOP3.LUT R3, R2, R17, RZ, 0xfc, !PT ;  /* 0x0000001102037212 */ /* 0x000fe200078efcff */
[----:B------:R-:W-:Y:S05]  /*1af70*/  WARPSYNC.ALL ;  /* 0x0000000000007948 */ /* 0x000fea0003800000 */
[----:B------:R-:W-:Y:S01]  /*1af80*/  IMAD.IADD R3, R18, 0x1, R3 ;  /* 0x0000000112037824 */ /* 0x000fe200078e0203 */
[----:B------:R-:W-:Y:S01]  /*1af90*/  LOP3.LUT R12, R17, 0x2800, RZ, 0xfc, !PT ;  /* 0x00002800110c7812 */ /* 0x000fe200078efcff */
[----:B------:R-:W5:Y:S04]  /*1afa0*/  LDL R13, [R1] ;  /* 0x00000000010d7983 */ /* 0x000f680000100800 */
[----:B--234-:R0:W2:Y:S02]  /*1afb0*/  LDSM.16.MT88.4 R4, [R3+0xc400] ;  /* 0x00c400000304783b */ /* 0x01c0a40000004200 */
[----:B0-----:R-:W-:-:S02]  /*1afc0*/  IADD3 R3, R19, R2, R36 ;  /* 0x0000000213037210 */ /* 0x001fc40007ffe024 */
[C-C-:B--2---:R-:W-:Y:S02]  /*1afd0*/  PRMT R8, R4.reuse, 0x6420, R5.reuse ;  /* 0x0000642004087816 */ /* 0x144fe40000000005 */
[----:B------:R-:W-:Y:S01]  /*1afe0*/  PRMT R9, R4, 0x7531, R5 ;  /* 0x0000753104097816 */ /* 0x000fe20000000005 */
[----:B------:R-:W-:Y:S01]  /*1aff0*/  VIADD R4, R2, 0x2000 ;  /* 0x0000200002047836 */ /* 0x000fe20000000000 */
[C-C-:B------:R-:W-:Y:S02]  /*1b000*/  PRMT R10, R6.reuse, 0x6420, R7.reuse ;  /* 0x00006420060a7816 */ /* 0x140fe40000000007 */
[----:B------:R-:W-:Y:S02]  /*1b010*/  PRMT R11, R6, 0x7531, R7 ;  /* 0x00007531060b7816 */ /* 0x000fe40000000007 */
[----:B------:R-:W-:-:S03]  /*1b020*/  LOP3.LUT R4, R4, R17, RZ, 0xfc, !PT ;  /* 0x0000001104047212 */ /* 0x000fc600078efcff */
[----:B------:R-:W-:Y:S02]  /*1b030*/  STSM.16.M88.4 [R3], R8 ;  /* 0x0000000803007844 */ /* 0x000fe40000000200 */
[----:B------:R-:W-:-:S06]  /*1b040*/  IMAD.IADD R4, R18, 0x1, R4 ;  /* 0x0000000112047824 */ /* 0x000fcc00078e0204 */
[----:B------:R-:W0:Y:S02]  /*1b050*/  LDSM.16.MT88.4 R4, [R4+0xc400] ;  /* 0x00c400000404783b */ /* 0x000e240000004200 */
[C-C-:B0-----:R-:W-:Y:S02]  /*1b060*/  PRMT R8, R4.reuse, 0x6420, R5.reuse ;  /* 0x0000642004087816 */ /* 0x141fe40000000005 */
[----:B------:R-:W-:Y:S01]  /*1b070*/  PRMT R9, R4, 0x7531, R5 ;  /* 0x0000753104097816 */ /* 0x000fe20000000005 */
[----:B------:R-:W-:Y:S01]  /*1b080*/  VIADD R4, R2, 0x4000 ;  /* 0x0000400002047836 */ /* 0x000fe20000000000 */
[C-C-:B------:R-:W-:Y:S02]  /*1b090*/  PRMT R10, R6.reuse, 0x6420, R7.reuse ;  /* 0x00006420060a7816 */ /* 0x140fe40000000007 */
[----:B------:R-:W-:Y:S02]  /*1b0a0*/  PRMT R11, R6, 0x7531, R7 ;  /* 0x00007531060b7816 */ /* 0x000fe40000000007 */
[----:B------:R-:W-:-:S03]  /*1b0b0*/  LOP3.LUT R4, R4, R17, RZ, 0xfc, !PT ;  /* 0x0000001104047212 */ /* 0x000fc600078efcff */
[----:B------:R-:W-:Y:S02]  /*1b0c0*/  STSM.16.M88.4 [R3+0x2000], R8 ;  /* 0x0020000803007844 */ /* 0x000fe40000000200 */
[----:B------:R-:W-:-:S06]  /*1b0d0*/  IMAD.IADD R4, R18, 0x1, R4 ;  /* 0x0000000112047824 */ /* 0x000fcc00078e0204 */
[----:B------:R-:W0:Y:S02]  /*1b0e0*/  LDSM.16.MT88.4 R4, [R4+0xc400] ;  /* 0x00c400000404783b */ /* 0x000e240000004200 */
[C-C-:B0-----:R-:W-:Y:S02]  /*1b0f0*/  PRMT R8, R4.reuse, 0x6420, R5.reuse ;  /* 0x0000642004087816 */ /* 0x141fe40000000005 */
[----:B------:R-:W-:Y:S02]  /*1b100*/  PRMT R9, R4, 0x7531, R5 ;  /* 0x0000753104097816 */ /* 0x000fe40000000005 */
[C-C-:B------:R-:W-:Y:S02]  /*1b110*/  PRMT R10, R6.reuse, 0x6420, R7.reuse ;  /* 0x00006420060a7816 */ /* 0x140fe40000000007 */
[----:B------:R-:W-:-:S05]  /*1b120*/  PRMT R11, R6, 0x7531, R7 ;  /* 0x00007531060b7816 */ /* 0x000fca0000000007 */
[----:B------:R0:W-:Y:S02]  /*1b130*/  STSM.16.M88.4 [R3+0x4000], R8 ;  /* 0x0040000803007844 */ /* 0x0001e40000000200 */
[----:B0-----:R-:W-:-:S05]  /*1b140*/  LOP3.LUT R3, R2, 0x800, R17, 0xfe, !PT ;  /* 0x0000080002037812 */ /* 0x001fca00078efe11 */
[----:B------:R-:W-:-:S05]  /*1b150*/  IMAD.IADD R3, R18, 0x1, R3 ;  /* 0x0000000112037824 */ /* 0x000fca00078e0203 */
[----:B------:R0:W2:Y:S02]  /*1b160*/  LDSM.16.MT88.4 R4, [R3+0xc400] ;  /* 0x00c400000304783b */ /* 0x0000a40000004200 */
[----:B0-----:R-:W-:Y:S02]  /*1b170*/  IADD3 R3, R19, R35, R2 ;  /* 0x0000002313037210 */ /* 0x001fe40007ffe002 */
[C-C-:B--2---:R-:W-:Y:S02]  /*1b180*/  PRMT R8, R4.reuse, 0x6420, R5.reuse ;  /* 0x0000642004087816 */ /* 0x144fe40000000005 */
[----:B------:R-:W-:Y:S02]  /*1b190*/  PRMT R9, R4, 0x7531, R5 ;  /* 0x0000753104097816 */ /* 0x000fe40000000005 */
[C-C-:B------:R-:W-:Y:S02]  /*1b1a0*/  PRMT R10, R6.reuse, 0x6420, R7.reuse ;  /* 0x00006420060a7816 */ /* 0x140fe40000000007 */
[----:B------:R-:W-:-:S02]  /*1b1b0*/  PRMT R11, R6, 0x7531, R7 ;  /* 0x00007531060b7816 */ /* 0x000fc40000000007 */
[----:B------:R-:W-:Y:S02]  /*1b1c0*/  IADD3 R4, R18, R12, R2 ;  /* 0x0000000c12047210 */ /* 0x000fe40007ffe002 */
[----:B------:R-:W-:Y:S01]  /*1b1d0*/  LOP3.LUT R12, R17, 0x4800, RZ, 0xfc, !PT ;  /* 0x00004800110c7812 */ /* 0x000fe200078efcff */
[----:B------:R-:W-:Y:S04]  /*1b1e0*/  STSM.16.M88.4 [R3], R8 ;  /* 0x0000000803007844 */ /* 0x000fe80000000200 */
[----:B------:R-:W0:Y:S02]  /*1b1f0*/  LDSM.16.MT88.4 R4, [R4+0xc400] ;  /* 0x00c400000404783b */ /* 0x000e240000004200 */
[C-C-:B0-----:R-:W-:Y:S02]  /*1b200*/  PRMT R8, R4.reuse, 0x6420, R5.reuse ;  /* 0x0000642004087816 */ /* 0x141fe40000000005 */
[----:B------:R-:W-:-:S02]  /*1b210*/  PRMT R9, R4, 0x7531, R5 ;  /* 0x0000753104097816 */ /* 0x000fc40000000005 */
[C-C-:B------:R-:W-:Y:S02]  /*1b220*/  PRMT R10, R6.reuse, 0x6420, R7.reuse ;  /* 0x00006420060a7816 */ /* 0x140fe40000000007 */
[----:B------:R-:W-:Y:S02]  /*1b230*/  PRMT R11, R6, 0x7531, R7 ;  /* 0x00007531060b7816 */ /* 0x000fe40000000007 */
[----:B------:R-:W-:-:S03]  /*1b240*/  IADD3 R4, R18, R12, R2 ;  /* 0x0000000c12047210 */ /* 0x000fc60007ffe002 */
[----:B------:R-:W-:Y:S04]  /*1b250*/  STSM.16.M88.4 [R3+0x2000], R8 ;  /* 0x0020000803007844 */ /* 0x000fe80000000200 */
[----:B------:R-:W0:Y:S02]  /*1b260*/  LDSM.16.MT88.4 R4, [R4+0xc400] ;  /* 0x00c400000404783b */ /* 0x000e240000004200 */
[C-C-:B0-----:R-:W-:Y:S02]  /*1b270*/  PRMT R8, R4.reuse, 0x6420, R5.reuse ;  /* 0x0000642004087816 */ /* 0x141fe40000000005 */
[----:B------:R-:W-:Y:S02]  /*1b280*/  PRMT R9, R4, 0x7531, R5 ;  /* 0x0000753104097816 */ /* 0x000fe40000000005 */
[----:B------:R-:W-:-:S02]  /*1b290*/  PRMT R10, R6, 0x6420, R7 ;  /* 0x00006420060a7816 */ /* 0x000fc40000000007 */
[----:B------:R-:W-:-:S05]  /*1b2a0*/  PRMT R11, R6, 0x7531, R7 ;  /* 0x00007531060b7816 */ /* 0x000fca0000000007 */
[----:B------:R0:W-:Y:S02]  /*1b2b0*/  STSM.16.M88.4 [R3+0x4000], R8 ;  /* 0x0040000803007844 */ /* 0x0001e40000000200 */
[----:B0-----:R-:W-:-:S05]  /*1b2c0*/  LOP3.LUT R3, R2, 0x1000, R17, 0xfe, !PT ;  /* 0x0000100002037812 */ /* 0x001fca00078efe11 */
[----:B------:R-:W-:-:S05]  /*1b2d0*/  IMAD.IADD R3, R18, 0x1, R3 ;  /* 0x0000000112037824 */ /* 0x000fca00078e0203 */
[----:B------:R0:W2:Y:S01]  /*1b2e0*/  LDSM.16.MT88.4 R4, [R3+0xc400] ;  /* 0x00c400000304783b */ /* 0x0000a20000004200 */
[----:B------:R-:W-:Y:S02]  /*1b2f0*/  LOP3.LUT R12, R17, 0x3000, RZ, 0xfc, !PT ;  /* 0x00003000110c7812 */ /* 0x000fe400078efcff */
[----:B0-----:R-:W-:Y:S02]  /*1b300*/  IADD3 R3, R19, R34, R2 ;  /* 0x0000002213037210 */ /* 0x001fe40007ffe002 */
[C-C-:B--2---:R-:W-:Y:S02]  /*1b310*/  PRMT R8, R4.reuse, 0x6420, R5.reuse ;  /* 0x0000642004087816 */ /* 0x144fe40000000005 */
[----:B------:R-:W-:Y:S02]  /*1b320*/  PRMT R9, R4, 0x7531, R5 ;  /* 0x0000753104097816 */ /* 0x000fe40000000005 */
[C-C-:B------:R-:W-:Y:S02]  /*1b330*/  PRMT R10, R6.reuse, 0x6420, R7.reuse ;  /* 0x00006420060a7816 */ /* 0x140fe40000000007 */
[----:B------:R-:W-:-:S02]  /*1b340*/  PRMT R11, R6, 0x7531, R7 ;  /* 0x00007531060b7816 */ /* 0x000fc40000000007 */
[----:B------:R-:W-:-:S03]  /*1b350*/  IADD3 R4, R18, R12, R2 ;  /* 0x0000000c12047210 */ /* 0x000fc60007ffe002 */
[----:B------:R-:W-:Y:S04]  /*1b360*/  STSM.16.M88.4 [R3], R8 ;  /* 0x0000000803007844 */ /* 0x000fe80000000200 */
[----:B------:R-:W0:Y:S01]  /*1b370*/  LDSM.16.MT88.4 R4, [R4+0xc400] ;  /* 0x00c400000404783b */ /* 0x000e220000004200 */
[----:B------:R-:W-:Y:S02]  /*1b380*/  LOP3.LUT R12, R17, 0x5000, RZ, 0xfc, !PT ;  /* 0x00005000110c7812 */ /* 0x000fe400078efcff */
[C-C-:B0-----:R-:W-:Y:S02]  /*1b390*/  PRMT R8, R4.reuse, 0x6420, R5.reuse ;  /* 0x0000642004087816 */ /* 0x141fe40000000005 */
[----:B------:R-:W-:Y:S02]  /*1b3a0*/  PRMT R9, R4, 0x7531, R5 ;  /* 0x0000753104097816 */ /* 0x000fe40000000005 */
[----:B------:R-:W-:-:S02]  /*1b3b0*/  PRMT R10, R6, 0x6420, R7 ;  /* 0x00006420060a7816 */ /* 0x000fc40000000007 */
        /* <DEDUP_REMOVED lines=11> */
[----:B------:R5:W0:Y:S01]  /*1b470*/  LDSM.16.MT88.4 R4, [R3+0xc400] ;  /* 0x00c400000304783b */ /* 0x000a220000004200 */
[----:B------:R-:W-:Y:S02]  /*1b480*/  LOP3.LUT R12, R17, 0x3800, RZ, 0xfc, !PT ;  /* 0x00003800110c7812 */ /* 0x000fe400078efcff */
[----:B-----5:R-:W-:Y:S02]  /*1b490*/  IADD3 R3, R19, R13, R2 ;  /* 0x0000000d13037210 */ /* 0x020fe40007ffe002 */
[C-C-:B0-----:R-:W-:Y:S02]  /*1b4a0*/  PRMT R8, R4.reuse, 0x6420, R5.reuse ;  /* 0x0000642004087816 */ /* 0x141fe40000000005 */
        /* <DEDUP_REMOVED lines=13> */
[----:B------:R-:W0:Y:S01]  /*1b580*/  LDSM.16.MT88.4 R4, [R4+0xc400] ;  /* 0x00c400000404783b */ /* 0x000e220000004200 */
[----:B------:R-:W-:-:S05]  /*1b590*/  IMAD.U32 R12, RZ, RZ, UR43 ;  /* 0x0000002bff0c7e24 */ /* 0x000fca000f8e00ff */
[----:B------:R-:W-:Y:S02]  /*1b5a0*/  ISETP.NE.AND P2, PT, R12, 0x3, PT ;  /* 0x000000030c00780c */ /* 0x000fe40003f45270 */
        /* <DEDUP_REMOVED lines=13> */
.L_x_5346:
[----:B--2---:R2:W-:Y:S01]  /*1b680*/  SYNCS.ARRIVE.TRANS64.A1T0 RZ, [R0+URZ+0x2a850], RZ ;  /* 0x02a850ff00ff79a7 */ /* 0x0045e2000810003f */
[----:B------:R-:W-:Y:S06]  /*1b690*/  BAR.SYNC.DEFER_BLOCKING 0x2, 0x80 ;  /* 0x0082000000007b1d */ /* 0x000fec0000010000 */
[----:B------:R-:W-:Y:S05]  /*1b6a0*/  @!P0 BRA `(.L_x_5347) ;  /* 0x0000000000048947 */ /* 0x000fea0003800000 */
[----:B------:R-:W-:Y:S01]  /*1b6b0*/  BPT.TRAP 0x1 ;  /* 0x000000040000795c */ /* 0x000fe20000300000 */
.L_x_5347:
[----:B--2---:R-:W-:Y:S02]  /*1b6c0*/  VIADD R0, R0, 0x2a880 ;  /* 0x0002a88000007836 */ /* 0x004fe40000000000 */
[----:B------:R-:W-:Y:S02]  /*1b6d0*/  IMAD.MOV.U32 R5, RZ, RZ, R22 ;  /* 0x000000ffff057224 */ /* 0x000fe400078e0016 */
[----:B------:R-:W-:Y:S01]  /*1b6e0*/  IMAD.MOV.U32 R6, RZ, RZ, R24 ;  /* 0x000000ffff067224 */ /* 0x000fe200078e0018 */
[----:B------:R-:W-:-:S04]  /*1b6f0*/  PRMT R0, R33, 0x654, R0 ;  /* 0x0000065421007816 */ /* 0x000fc80000000000 */
[----:B------:R2:W-:Y:S01]  /*1b700*/  SYNCS.ARRIVE.TRANS64.RED.A1T0 RZ, [R0+URZ], RZ ;  /* 0x000000ff00ff79a7 */ /* 0x0005e2000810043f */
[----:B------:R-:W-:Y:S05]  /*1b710*/  @P1 BRA `(.L_x_5348) ;  /* 0xffffffe800c41947 */ /* 0x000fea000383ffff */
.L_x_5328:
[----:B0-2---:R-:W0:Y:S01]  /*1b720*/  S2R R0, SR_TID.X ;  /* 0x0000000000007919 */ /* 0x005e220000002100 */
        /* <DEDUP_REMOVED lines=18> */
.L_x_5350:
[----:B------:R-:W-:Y:S05]  /*1b850*/  BSYNC B0 ;  /* 0x0000000000007941 */ /* 0x000fea0003800000 */
.L_x_5349:
[----:B------:R-:W-:Y:S05]  /*1b860*/  @!P0 BRA `(.L_x_5351) ;  /* 0x0000000000048947 */ /* 0x000fea0003800000 */
[----:B------:R-:W-:Y:S01]  /*1b870*/  BPT.TRAP 0x1 ;  /* 0x000000040000795c */ /* 0x000fe20000300000 */
.L_x_5351:
[----:B------:R-:W-:Y:S01]  /*1b880*/  LOP3.LUT R3, R24, 0x1, RZ, 0x3c, !PT ;  /* 0x0000000118037812 */ /* 0x000fe200078e3cff */
[----:B------:R-:W-:Y:S01]  /*1b890*/  IMAD R0, R22, 0x8, R18 ;  /* 0x0000000816007824 */ /* 0x000fe200078e0212 */
[----:B------:R-:W-:Y:S02]  /*1b8a0*/  BSSY B0, `(.L_x_5352) ;  /* 0x0000004000007945 */ /* 0x000fe40003800000 */
[----:B------:R-:W-:-:S04]  /*1b8b0*/  SHF.L.U32 R3, R3, 0x1f, RZ ;  /* 0x0000001f03037819 */ /* 0x000fc800000006ff */
[----:B------:R-:W0:Y:S02]  /*1b8c0*/  SYNCS.PHASECHK.TRANS64.TRYWAIT P1, [R0+URZ+0x2a870], R3 ;  /* 0x02a87003000075a7 */ /* 0x000e24000802017f */
[----:B0-----:R-:W-:Y:S05]  /*1b8d0*/  @!P1 BRA `(.L_x_5353) ;  /* 0x0000003c006c9947 */ /* 0x001fea0003800000 */
.L_x_5444:
[----:B------:R-:W-:Y:S05]  /*1b8e0*/  BSYNC B0 ;  /* 0x0000000000007941 */ /* 0x000fea0003800000 */
.L_x_5352:
[----:B------:R-:W-:-:S05]  /*1b8f0*/  IMAD.U32 R2, RZ, RZ, UR43 ;  /* 0x0000002bff027e24 */ /* 0x000fca000f8e00ff */
[----:B------:R-:W-:-:S13]  /*1b900*/  ISETP.NE.AND P1, PT, R2, 0x3, PT ;  /* 0x000000030200780c */ /* 0x000fda0003f25270 */
[----:B------:R-:W-:Y:S05]  /*1b910*/  @!P1 BRA `(.L_x_5354) ;  /* 0x0000000000049947 */ /* 0x000fea0003800000 */
[----:B------:R-:W-:Y:S01]  /*1b920*/  BPT.TRAP 0x1 ;  /* 0x000000040000795c */ /* 0x000fe20000300000 */
.L_x_5354:
[----:B0-----:R-:W-:-:S04]  /*1b930*/  SHF.L.U32 R3, R24, 0x1f, RZ ;  /* 0x0000001f18037819 */ /* 0x001fc800000006ff */
[----:B------:R-:W0:Y:S02]  /*1b940*/  SYNCS.PHASECHK.TRANS64.TRYWAIT P1, [R0+URZ+0x2a860], R3 ;  /* 0x02a86003000075a7 */ /* 0x000e24000802017f */
[----:B0-----:R-:W-:Y:S05]  /*1b950*/  @!P1 BRA `(.L_x_5355) ;  /* 0x0000003c00609947 */ /* 0x001fea0003800000 */
.L_x_5445:
[----:B0-----:R-:W-:Y:S01]  /*1b960*/  IMAD R3, R22, 0x6000, RZ ;  /* 0x0000600016037824 */ /* 0x001fe200078e02ff */
[----:B------:R-:W-:Y:S05]  /*1b970*/  WARPSYNC.ALL ;  /* 0x0000000000007948 */ /* 0x000fea0003800000 */
[----:B------:R-:W-:Y:S01]  /*1b980*/  LOP3.LUT R5, R3, R17, RZ, 0xfc, !PT ;  /* 0x0000001103057212 */ /* 0x000fe200078efcff */
[----:B------:R-:W2:Y:S01]  /*1b990*/  LDL R15, [R1] ;  /* 0x00000000010f7983 */ /* 0x000ea20000100800 */
[----:B------:R-:W-:Y:S02]  /*1b9a0*/  IADD3 R2, R19, R3, R36 ;  /* 0x0000000313027210 */ /* 0x000fe40007ffe024 */
[----:B------:R-:W-:Y:S01]  /*1b9b0*/  LOP3.LUT R14, R17, 0x2800, RZ, 0xfc, !PT ;  /* 0x00002800110e7812 */ /* 0x000fe200078efcff */
[----:B------:R-:W-:-:S05]  /*1b9c0*/  IMAD.IADD R12, R18, 0x1, R5 ;  /* 0x00000001120c7824 */ /* 0x000fca00078e0205 */
[----:B------:R-:W0:Y:S02]  /*1b9d0*/  LDSM.16.MT88.4 R4, [R12+0xc400] ;  /* 0x00c400000c04783b */ /* 0x000e240000004200 */
[C-C-:B0-----:R-:W-:Y:S02]  /*1b9e0*/  PRMT R8, R4.reuse, 0x6420, R5.reuse ;  /* 0x0000642004087816 */ /* 0x141fe40000000005 */
[----:B------:R-:W-:Y:S01]  /*1b9f0*/  PRMT R9, R4, 0x7531, R5 ;  /* 0x0000753104097816 */ /* 0x000fe20000000005 */
[----:B------:R-:W-:Y:S01]  /*1ba00*/  VIADD R4, R3, 0x2000 ;  /* 0x0000200003047836 */ /* 0x000fe20000000000 */
[C-C-:B------:R-:W-:Y:S02]  /*1ba10*/  PRMT R10, R6.reuse, 0x6420, R7.reuse ;  /* 0x00006420060a7816 */ /* 0x140fe40000000007 */
[----:B------:R-:W-:Y:S02]  /*1ba20*/  PRMT R11, R6, 0x7531, R7 ;  /* 0x00007531060b7816 */ /* 0x000fe40000000007 */
[----:B------:R-:W-:-:S03]  /*1ba30*/  LOP3.LUT R5, R4, R17, RZ, 0xfc, !PT ;  /* 0x0000001104057212 */ /* 0x000fc600078efcff */
[----:B------:R-:W-:Y:S02]  /*1ba40*/  STSM.16.M88.4 [R2], R8 ;  /* 0x0000000802007844 */ /* 0x000fe40000000200 */
        /* <DEDUP_REMOVED lines=9> */
[----:B------:R-:W-:-:S05]  /*1bae0*/  IMAD.IADD R12, R18, 0x1, R5 ;  /* 0x00000001120c7824 */ /* 0x000fca00078e0205 */
[----:B------:R0:W3:Y:S02]  /*1baf0*/  LDSM.16.MT88.4 R4, [R12+0xc400] ;  /* 0x00c400000c04783b */ /* 0x0000e40000004200 */
[----:B0-----:R-:W-:Y:S02]  /*1bb00*/  IADD3 R12, R18, R14, R3 ;  /* 0x0000000e120c7210 */ /* 0x001fe40007ffe003 */
[----:B------:R-:W-:Y:S02]  /*1bb10*/  LOP3.LUT R14, R17, 0x4800, RZ, 0xfc, !PT ;  /* 0x00004800110e7812 */ /* 0x000fe400078efcff */
[C-C-:B---3--:R-:W-:Y:S02]  /*1bb20*/  PRMT R8, R4.reuse, 0x6420, R5.reuse ;  /* 0x0000642004087816 */ /* 0x148fe40000000005 */
[----:B------:R-:W-:Y:S02]  /*1bb30*/  PRMT R9, R4, 0x7531, R5 ;  /* 0x0000753104097816 */ /* 0x000fe40000000005 */
[----:B------:R-:W-:-:S02]  /*1bb40*/  LOP3.LUT R5, R3, 0x800, R17, 0xfe, !PT ;  /* 0x0000080003057812 */ /* 0x000fc400078efe11 */
[C-C-:B------:R-:W-:Y:S02]  /*1bb50*/  PRMT R10, R6.reuse, 0x6420, R7.reuse ;  /* 0x00006420060a7816 */ /* 0x140fe40000000007 */
[----:B------:R-:W-:Y:S01]  /*1bb60*/  PRMT R11, R6, 0x7531, R7 ;  /* 0x00007531060b7816 */ /* 0x000fe20000000007 */
[----:B------:R-:W-:-:S04]  /*1bb70*/  IMAD.IADD R13, R18, 0x1, R5 ;  /* 0x00000001120d7824 */ /* 0x000fc800078e0205 */
[----:B------:R-:W-:Y:S04]  /*1bb80*/  STSM.16.M88.4 [R2+0x4000], R8 ;  /* 0x0040000802007844 */ /* 0x000fe80000000200 */
[----:B------:R0:W3:Y:S02]  /*1bb90*/  LDSM.16.MT88.4 R4, [R13+0xc400] ;  /* 0x00c400000d04783b */ /* 0x0000e40000004200 */
[--C-:B0-----:R-:W-:Y:S02]  /*1bba0*/  IADD3 R13, R18, R14, R3.reuse ;  /* 0x0000000e120d7210 */ /* 0x101fe40007ffe003 */
[----:B------:R-:W-:Y:S02]  /*1bbb0*/  IADD3 R2, R19, R35, R3 ;  /* 0x0000002313027210 */ /* 0x000fe40007ffe003 */
[----:B---3--:R-:W-:-:S02]  /*1bbc0*/  PRMT R8, R4, 0x6420, R5 ;  /* 0x0000642004087816 */ /* 0x008fc40000000005 */
        /* <DEDUP_REMOVED lines=9> */
[----:B------:R-:W-:Y:S04]  /*1bc60*/  STSM.16.M88.4 [R2+0x2000], R8 ;  /* 0x0020000802007844 */ /* 0x000fe80000000200 */
[----:B------:R-:W0:Y:S02]  /*1bc70*/  LDSM.16.MT88.4 R4, [R13+0xc400] ;  /* 0x00c400000d04783b */ /* 0x000e240000004200 */
[C-C-:B0-----:R-:W-:Y:S02]  /*1bc80*/  PRMT R8, R4.reuse, 0x6420, R5.reuse ;  /* 0x0000642004087816 */ /* 0x141fe40000000005 */
[----:B------:R-:W-:Y:S02]  /*1bc90*/  PRMT R9, R4, 0x7531, R5 ;  /* 0x0000753104097816 */ /* 0x000fe40000000005 */
[----:B------:R-:W-:-:S02]  /*1bca0*/  LOP3.LUT R5, R3, 0x1000, R17, 0xfe, !PT ;  /* 0x0000100003057812 */ /* 0x000fc400078efe11 */
[C-C-:B------:R-:W-:Y:S02]  /*1bcb0*/  PRMT R10, R6.reuse, 0x6420, R7.reuse ;  /* 0x00006420060a7816 */ /* 0x140fe40000000007 */
[----:B------:R-:W-:Y:S01]  /*1bcc0*/  PRMT R11, R6, 0x7531, R7 ;  /* 0x00007531060b7816 */ /* 0x000fe20000000007 */
[----:B------:R-:W-:-:S04]  /*1bcd0*/  IMAD.IADD R12, R18, 0x1, R5 ;  /* 0x00000001120c7824 */ /* 0x000fc800078e0205 */
[----:B------:R0:W-:Y:S04]  /*1bce0*/  STSM.16.M88.4 [R2+0x4000], R8 ;  /* 0x0040000802007844 */ /* 0x0001e80000000200 */
[----:B------:R-:W3:Y:S01]  /*1bcf0*/  LDSM.16.MT88.4 R4, [R12+0xc400] ;  /* 0x00c400000c04783b */ /* 0x000ee20000004200 */
[----:B------:R-:W-:-:S04]  /*1bd00*/  LOP3.LUT R14, R17, 0x3000, RZ, 0xfc, !PT ;  /* 0x00003000110e7812 */ /* 0x000fc800078efcff */
[--C-:B------:R-:W-:Y:S02]  /*1bd10*/  IADD3 R13, R18, R14, R3.reuse ;  /* 0x0000000e120d7210 */ /* 0x100fe40007ffe003 */
[----:B0-----:R-:W-:Y:S02]  /*1bd20*/  IADD3 R2, R19, R34, R3 ;  /* 0x0000002213027210 */ /* 0x001fe40007ffe003 */
[C-C-:B---3--:R-:W-:Y:S02]  /*1bd30*/  PRMT R8, R4.reuse, 0x6420, R5.reuse ;  /* 0x0000642004087816 */ /* 0x148fe40000000005 */
[----:B------:R-:W-:Y:S02]  /*1bd40*/  PRMT R9, R4, 0x7531, R5 ;  /* 0x0000753104097816 */ /* 0x000fe40000000005 */
[C-C-:B------:R-:W-:Y:S02]  /*1bd50*/  PRMT R10, R6.reuse, 0x6420, R7.reuse ;  /* 0x00006420060a7816 */ /* 0x140fe40000000007 */
[----:B------:R-:W-:-:S05]  /*1bd60*/  PRMT R11, R6, 0x7531, R7 ;  /* 0x00007531060b7816 */ /* 0x000fca0000000007 */
[----:B------:R-:W-:Y:S04]  /*1bd70*/  STSM.16.M88.4 [R2], R8 ;  /* 0x0000000802007844 */ /* 0x000fe80000000200 */
[----:B------:R-:W0:Y:S01]  /*1bd80*/  LDSM.16.MT88.4 R4, [R13+0xc400] ;  /* 0x00c400000d04783b */ /* 0x000e220000004200 */
[----:B------:R-:W-:-:S04]  /*1bd90*/  LOP3.LUT R14, R17, 0x5000, RZ, 0xfc, !PT ;  /* 0x00005000110e7812 */ /* 0x000fc800078efcff */
[----:B------:R-:W-:Y:S02]  /*1bda0*/  IADD3 R12, R18, R14, R3 ;  /* 0x0000000e120c7210 */ /* 0x000fe40007ffe003 */
[C-C-:B0-----:R-:W-:Y:S02]  /*1bdb0*/  PRMT R8, R4.reuse, 0x6420, R5.reuse ;  /* 0x0000642004087816 */ /* 0x141fe40000000005 */
[----:B------:R-:W-:Y:S02]  /*1bdc0*/  PRMT R9, R4, 0x7531, R5 ;  /* 0x0000753104097816 */ /* 0x000fe40000000005 */
[C-C-:B------:R-:W-:Y:S02]  /*1bdd0*/  PRMT R10, R6.reuse, 0x6420, R7.reuse ;  /* 0x00006420060a7816 */ /* 0x140fe40000000007 */
        /* <DEDUP_REMOVED lines=9> */
[----:B------:R-:W-:Y:S04]  /*1be70*/  STSM.16.M88.4 [R2+0x4000], R8 ;  /* 0x0040000802007844 */ /* 0x000fe80000000200 */
[----:B------:R-:W0:Y:S01]  /*1be80*/  LDSM.16.MT88.4 R4, [R13+0xc400] ;  /* 0x00c400000d04783b */ /* 0x000e220000004200 */
[----:B------:R-:W-:Y:S02]  /*1be90*/  LOP3.LUT R14, R17, 0x3800, RZ, 0xfc, !PT ;  /* 0x00003800110e7812 */ /* 0x000fe400078efcff */
[--C-:B--2---:R-:W-:Y:S02]  /*1bea0*/  IADD3 R19, R19, R15, R3.reuse ;  /* 0x0000000f13137210 */ /* 0x104fe40007ffe003 */
[----:B------:R-:W-:Y:S02]  /*1beb0*/  IADD3 R12, R18, R14, R3 ;  /* 0x0000000e120c7210 */ /* 0x000fe40007ffe003 */
[----:B0-----:R-:W-:-:S02]  /*1bec0*/  PRMT R8, R4, 0x6420, R5 ;  /* 0x0000642004087816 */ /* 0x001fc40000000005 */
[----:B------:R-:W-:Y:S02]  /*1bed0*/  PRMT R9, R4, 0x7531, R5 ;  /* 0x0000753104097816 */ /* 0x000fe40000000005 */
[C-C-:B------:R-:W-:Y:S02]  /*1bee0*/  PRMT R10, R6.reuse, 0x6420, R7.reuse ;  /* 0x00006420060a7816 */ /* 0x140fe40000000007 */
[----:B------:R-:W-:-:S05]  /*1bef0*/  PRMT R11, R6, 0x7531, R7 ;  /* 0x00007531060b7816 */ /* 0x000fca0000000007 */
        /* <DEDUP_REMOVED lines=25> */
.L_x_5356:
[----:B--2---:R2:W-:Y:S01]  /*1c090*/  SYNCS.ARRIVE.TRANS64.A1T0 RZ, [R0+URZ+0x2a850], RZ ;  /* 0x02a850ff00ff79a7 */ /* 0x0045e2000810003f */
[----:B------:R-:W-:Y:S06]  /*1c0a0*/  BAR.SYNC.DEFER_BLOCKING 0x2, 0x80 ;  /* 0x0082000000007b1d */ /* 0x000fec0000010000 */
[----:B------:R-:W-:Y:S05]  /*1c0b0*/  @!P0 BRA `(.L_x_5357) ;  /* 0x0000000000048947 */ /* 0x000fea0003800000 */
[----:B------:R-:W-:Y:S01]  /*1c0c0*/  BPT.TRAP 0x1 ;  /* 0x000000040000795c */ /* 0x000fe20000300000 */
.L_x_5357:
[----:B--2---:R-:W-:Y:S02]  /*1c0d0*/  VIADD R0, R0, 0x2a880 ;  /* 0x0002a88000007836 */ /* 0x004fe40000000000 */
[----:B------:R-:W-:-:S03]  /*1c0e0*/  VIADD R22, R22, 0x1 ;  /* 0x0000000116167836 */ /* 0x000fc60000000000 */
[----:B------:R-:W-:Y:S02]  /*1c0f0*/  PRMT R0, R33, 0x654, R0 ;  /* 0x0000065421007816 */ /* 0x000fe40000000000 */
[C---:B------:R-:W-:Y:S02]  /*1c100*/  ISETP.NE.AND P0, PT, R22.reuse, 0x2, PT ;  /* 0x000000021600780c */ /* 0x040fe40003f05270 */
[----:B------:R2:W-:Y:S02]  /*1c110*/  SYNCS.ARRIVE.TRANS64.RED.A1T0 RZ, [R0+URZ], RZ ;  /* 0x000000ff00ff79a7 */ /* 0x0005e4000810043f */
[----:B------:R-:W-:Y:S02]  /*1c120*/  SEL R3, RZ, 0x1, P0 ;  /* 0x00000001ff037807 */ /* 0x000fe40000000000 */
[----:B------:R-:W-:Y:S02]  /*1c130*/  SEL R22, R22, RZ, P0 ;  /* 0x000000ff16167207 */ /* 0x000fe40000000000 */
[----:B------:R-:W-:-:S07]  /*1c140*/  LOP3.LUT R24, R24, R3, RZ, 0x3c, !PT ;  /* 0x0000000318187212 */ /* 0x000fce00078e3cff */
.L_x_5298:
[----:B------:R-:W-:Y:S05]  /*1c150*/  BSYNC B7 ;  /* 0x0000000000077941 */ /* 0x000fea0003800000 */
.L_x_5296:
        /* <DEDUP_REMOVED lines=11> */
.L_x_5358:
[----:B--2---:R-:W0:Y:S01]  /*1c210*/  S2R R0, SR_TID.X ;  /* 0x0000000000007919 */ /* 0x004e220000002100 */
[----:B------:R-:W-:Y:S01]  /*1c220*/  ULDC UR4, c[0x0][0xc3c] ;  /* 0x00030f0000047ab9 */ /* 0x000fe20000000800 */
[----:B0-----:R-:W-:Y:S01]  /*1c230*/  LOP3.LUT R9, R0, 0x1f, RZ, 0xc0, !PT ;  /* 0x0000001f00097812 */ /* 0x001fe200078ec0ff */
[----:B------:R-:W-:-:S03]  /*1c240*/  IMAD.MOV.U32 R0, RZ, RZ, RZ ;  /* 0x000000ffff007224 */ /* 0x000fc600078e00ff */
[C---:B------:R-:W-:Y:S01]  /*1c250*/  ISETP.NE.AND P0, PT, R9.reuse, 0x1f, PT ;  /* 0x0000001f0900780c */ /* 0x040fe20003f05270 */
[----:B------:R-:W-:-:S05]  /*1c260*/  VIADD R7, R9, UR40 ;  /* 0x0000002809077c36 */ /* 0x000fca0008000000 */
[----:B------:R-:W-:Y:S01]  /*1c270*/  ISETP.GE.OR P1, PT, R7, UR4, !P0 ;  /* 0x0000000407007c0c */ /* 0x000fe2000c726670 */
[----:B------:R-:W-:-:S12]  /*1c280*/  ULDC UR4, c[0x0][0xc3c] ;  /* 0x00030f0000047ab9 */ /* 0x000fd80000000800 */
[----:B------:R-:W0:Y:S08]  /*1c290*/  @!P1 LDC.64 R2, c[0x0][0xc80] ;  /* 0x00032000ff029b82 */ /* 0x000e300000000a00 */
[----:B------:R-:W2:Y:S01]  /*1c2a0*/  @!P1 LDC.64 R4, c[0x0][0xc78] ;  /* 0x00031e00ff049b82 */ /* 0x000ea20000000a00 */
[----:B0-----:R-:W-:-:S05]  /*1c2b0*/  @!P1 IMAD.WIDE R2, R7, 0x4, R2 ;  /* 0x0000000407029825 */ /* 0x001fca00078e0202 */
[----:B------:R2:W3:Y:S02]  /*1c2c0*/  @!P1 LDG.E R0, desc[UR56][R2.64] ;  /* 0x0000003802009981 */ /* 0x0004e4000c1e1900 */
[----:B--2---:R-:W-:-:S04]  /*1c2d0*/  @!P1 IMAD.WIDE R2, R7, 0x4, R4 ;  /* 0x0000000407029825 */ /* 0x004fc800078e0204 */
[----:B------:R-:W-:-:S06]  /*1c2e0*/  IMAD.MOV.U32 R7, RZ, RZ, RZ ;  /* 0x000000ffff077224 */ /* 0x000fcc00078e00ff */
[----:B------:R-:W3:Y:S01]  /*1c2f0*/  @!P1 LDG.E R7, desc[UR56][R2.64] ;  /* 0x0000003802079981 */ /* 0x000ee2000c1e1900 */
[C---:B------:R-:W-:Y:S02]  /*1c300*/  ISETP.NE.AND P1, PT, R9.reuse, RZ, PT ;  /* 0x000000ff0900720c */ /* 0x040fe40003f25270 */
[C---:B------:R-:W-:Y:S02]  /*1c310*/  ISETP.GE.U32.AND P2, PT, R9.reuse, 0x2, PT ;  /* 0x000000020900780c */ /* 0x040fe40003f46070 */
[C---:B------:R-:W-:Y:S02]  /*1c320*/  ISETP.GE.U32.AND P3, PT, R9.reuse, 0x4, PT ;  /* 0x000000040900780c */ /* 0x040fe40003f66070 */
[C---:B------:R-:W-:Y:S02]  /*1c330*/  ISETP.GE.U32.AND P4, PT, R9.reuse, 0x8, PT ;  /* 0x000000080900780c */ /* 0x040fe40003f86070 */
[----:B------:R-:W-:Y:S02]  /*1c340*/  ISETP.GE.U32.AND P5, PT, R9, 0x10, PT ;  /* 0x000000100900780c */ /* 0x000fe40003fa6070 */
[----:B------:R-:W-:Y:S01]  /*1c350*/  SHFL.IDX PT, R9, R28, 0x1, 0x1f ;  /* 0x00201f001c097f89 */ /* 0x000fe200000e0000 */
[----:B---3--:R-:W-:-:S05]  /*1c360*/  IMAD R4, R7, R0, RZ ;  /* 0x0000000007047224 */ /* 0x008fca00078e02ff */
[----:B------:R-:W0:Y:S02]  /*1c370*/  SHFL.UP PT, R5, R4, 0x1, RZ ;  /* 0x0420000004057989 */ /* 0x000e2400000e00ff */
[----:B0-----:R-:W-:-:S05]  /*1c380*/  SEL R5, R5, RZ, P1 ;  /* 0x000000ff05057207 */ /* 0x001fca0000800000 */
[----:B------:R-:W-:Y:S02]  /*1c390*/  IMAD.IADD R5, R4, 0x1, R5 ;  /* 0x0000000104057824 */ /* 0x000fe400078e0205 */
[----:B------:R0:W-:Y:S04]  /*1c3a0*/  SHFL.IDX PT, R4, R28, RZ, 0x1f ;  /* 0x00001fff1c047589 */ /* 0x0001e800000e0000 */
[----:B------:R-:W2:Y:S01]  /*1c3b0*/  SHFL.UP PT, R6, R5, 0x2, RZ ;  /* 0x0440000005067989 */ /* 0x000ea200000e00ff */
[----:B0-----:R-:W-:Y:S01]  /*1c3c0*/  IMAD.MOV.U32 R28, RZ, RZ, RZ ;  /* 0x000000ffff1c7224 */ /* 0x001fe200078e00ff */
[----:B--2---:R-:W-:-:S05]  /*1c3d0*/  SEL R6, R6, RZ, P2 ;  /* 0x000000ff06067207 */ /* 0x004fca0001000000 */
[----:B------:R-:W-:-:S05]  /*1c3e0*/  IMAD.IADD R6, R5, 0x1, R6 ;  /* 0x0000000105067824 */ /* 0x000fca00078e0206 */
[----:B------:R-:W0:Y:S02]  /*1c3f0*/  SHFL.UP PT, R8, R6, 0x4, RZ ;  /* 0x0480000006087989 */ /* 0x000e2400000e00ff */
[----:B0-----:R-:W-:-:S05]  /*1c400*/  SEL R3, R8, RZ, P3 ;  /* 0x000000ff08037207 */ /* 0x001fca0001800000 */
[----:B------:R-:W-:Y:S02]  /*1c410*/  IMAD.IADD R3, R6, 0x1, R3 ;  /* 0x0000000106037824 */ /* 0x000fe400078e0203 */
[----:B------:R-:W0:Y:S03]  /*1c420*/  LDC R6, c[0x0][0xc38] ;  /* 0x00030e00ff067b82 */ /* 0x000e260000000800 */
[----:B------:R-:W2:Y:S02]  /*1c430*/  SHFL.UP PT, R2, R3, 0x8, RZ ;  /* 0x0500000003027989 */ /* 0x000ea400000e00ff */
[----:B--2---:R-:W-:-:S05]  /*1c440*/  SEL R2, R2, RZ, P4 ;  /* 0x000000ff02027207 */ /* 0x004fca0002000000 */
[----:B------:R-:W-:-:S05]  /*1c450*/  IMAD.IADD R8, R3, 0x1, R2 ;  /* 0x0000000103087824 */ /* 0x000fca00078e0202 */
[----:B------:R-:W2:Y:S02]  /*1c460*/  SHFL.UP PT, R2, R8, 0x10, RZ ;  /* 0x0600000008027989 */ /* 0x000ea400000e00ff */
[----:B--2---:R-:W-:-:S05]  /*1c470*/  SEL R5, R2, RZ, P5 ;  /* 0x000000ff02057207 */ /* 0x004fca0002800000 */
[----:B------:R-:W-:-:S05]  /*1c480*/  IMAD.IADD R2, R8, 0x1, R5 ;  /* 0x0000000108027824 */ /* 0x000fca00078e0205 */
[----:B------:R-:W0:Y:S02]  /*1c490*/  SHFL.IDX PT, R5, R2, 0x1f, 0x1f ;  /* 0x03e01f0002057f89 */ /* 0x000e2400000e0000 */
[----:B0-----:R-:W-:-:S04]  /*1c4a0*/  IMAD R10, R5, R6, RZ ;  /* 0x00000006050a7224 */ /* 0x001fc800078e02ff */
[----:B------:R-:W-:-:S05]  /*1c4b0*/  IMAD.IADD R5, R9, 0x1, R10 ;  /* 0x0000000109057824 */ /* 0x000fca00078e020a */
[----:B------:R-:W-:-:S13]  /*1c4c0*/  ISETP.GT.AND P6, PT, R5, R4, PT ;  /* 0x000000040500720c */ /* 0x000fda0003fc4270 */
[----:B------:R-:W-:Y:S05]  /*1c4d0*/  @P6 BRA `(.L_x_5360) ;  /* 0x0000000000986947 */ /* 0x000fea0003800000 */
.L_x_5362:
        /* <DEDUP_REMOVED lines=9> */
[----:B------:R-:W0:Y:S02]  /*1c570*/  @!P6 LDC.64 R2, c[0x0][0xc80] ;  /* 0x00032000ff02eb82 */ /* 0x000e240000000a00 */
[----:B0-----:R-:W-:-:S05]  /*1c580*/  @!P6 IMAD.WIDE R2, R6, 0x4, R2 ;  /* 0x000000040602e825 */ /* 0x001fca00078e0202 */
[----:B------:R0:W2:Y:S01]  /*1c590*/  @!P6 LDG.E R0, desc[UR56][R2.64] ;  /* 0x000000380200e981 */ /* 0x0000a2000c1e1900 */
[----:B------:R-:W-:Y:S01]  /*1c5a0*/  IMAD.MOV.U32 R7, RZ, RZ, RZ ;  /* 0x000000ffff077224 */ /* 0x000fe200078e00ff */
[----:B0-----:R-:W0:Y:S02]  /*1c5b0*/  @!P6 LDC.64 R2, c[0x0][0xc78] ;  /* 0x00031e00ff02eb82 */ /* 0x001e240000000a00 */
[----:B0-----:R-:W-:-:S05]  /*1c5c0*/  @!P6 IMAD.WIDE R2, R6, 0x4, R2 ;  /* 0x000000040602e825 */ /* 0x001fca00078e0202 */
        /* <DEDUP_REMOVED lines=22> */
[----:B------:R-:W-:Y:S05]  /*1c730*/  @!P6 BRA `(.L_x_5362) ;  /* 0xfffffffc0068e947 */ /* 0x000fea000383ffff */
.L_x_5360:
[----:B------:R-:W-:-:S04]  /*1c740*/  IMAD.IADD R5, R5, 0x1, -R10 ;  /* 0x0000000105057824 */ /* 0x000fc800078e0a0a */
[----:B------:R-:W-:-:S05]  /*1c750*/  IMAD R3, R2, R6, R5 ;  /* 0x0000000602037224 */ /* 0x000fca00078e0205 */
[----:B------:R-:W-:-:S13]  /*1c760*/  ISETP.GT.AND P0, PT, R3, R4, PT ;  /* 0x000000040300720c */ /* 0x000fda0003f04270 */
[----:B------:R-:W-:Y:S02]  /*1c770*/  VOTEU.ANY UR5, UPT, !P0 ;  /* 0x0000000000057886 */ /* 0x000fe400040e0100 */
[----:B------:R-:W-:Y:S01]  /*1c780*/  ISETP.NE.AND P0, PT, RZ, UR5, PT ;  /* 0x00000005ff007c0c */ /* 0x000fe2000bf05270 */
[----:B------:R-:W-:-:S06]  /*1c790*/  UPOPC UR4, UR5 ;  /* 0x00000005000472bf */ /* 0x000fcc0008000000 */
[----:B------:R-:W-:Y:S02]  /*1c7a0*/  IMAD.U32 R3, RZ, RZ, UR4 ;  /* 0x00000004ff037e24 */ /* 0x000fe4000f8e00ff */
[----:B------:R-:W-:-:S03]  /*1c7b0*/  IMAD.U32 R8, RZ, RZ, UR4 ;  /* 0x00000004ff087e24 */ /* 0x000fc6000f8e00ff */
[----:B------:R0:W2:Y:S04]  /*1c7c0*/  SHFL.IDX PT, R0, R0, R3, 0x1f ;  /* 0x00001f0300007589 */ /* 0x0000a800000e0000 */
[----:B------:R0:W3:Y:S01]  /*1c7d0*/  SHFL.IDX PT, R7, R7, R8, 0x1f ;  /* 0x00001f0807077589 */ /* 0x0000e200000e0000 */
[----:B------:R-:W-:Y:S05]  /*1c7e0*/  @!P0 BRA `(.L_x_5363) ;  /* 0x00000000000c8947 */ /* 0x000fea0003800000 */
[----:B------:R-:W-:-:S06]  /*1c7f0*/  UIADD3 UR5, UR4, -0x1, URZ ;  /* 0xffffffff04057890 */ /* 0x000fcc000fffe03f */
[----:B0-----:R-:W-:-:S05]  /*1c800*/  IMAD.U32 R3, RZ, RZ, UR5 ;  /* 0x00000005ff037e24 */ /* 0x001fca000f8e00ff */
[----:B------:R4:W0:Y:S02]  /*1c810*/  SHFL.IDX PT, R28, R2, R3, 0x1f ;  /* 0x00001f03021c7589 */ /* 0x00082400000e0000 */
.L_x_5363:
[----:B---3--:R-:W-:Y:S01]  /*1c820*/  ISETP.NE.AND P0, PT, R7, 0x1, PT ;  /* 0x000000010700780c */ /* 0x008fe20003f05270 */
[----:B0-----:R-:W-:Y:S01]  /*1c830*/  IMAD R28, R28, R6, R5 ;  /* 0x000000061c1c7224 */ /* 0x001fe200078e0205 */
[----:B------:R-:W-:-:S03]  /*1c840*/  UIADD3 UR40, UR4, UR40, URZ ;  /* 0x0000002804287290 */ /* 0x000fc6000fffe03f */
[----:B------:R-:W-:-:S08]  /*1c850*/  IMAD.IADD R4, R4, 0x1, -R28 ;  /* 0x0000000104047824 */ /* 0x000fd000078e0a1c */
[----:B------:R-:W-:Y:S05]  /*1c860*/  @!P0 BRA `(.L_x_5364) ;  /* 0x0000000000dc8947 */ /* 0x000fea0003800000 */
[----:B--2---:R-:W-:-:S04]  /*1c870*/  IABS R5, R0 ;  /* 0x0000000000057213 */ /* 0x004fc80000000000 */
[----:B------:R-:W0:Y:S08]  /*1c880*/  I2F.RP R6, R5 ;  /* 0x0000000500067306 */ /* 0x000e300000209400 */
[----:B0-----:R-:W0:Y:S02]  /*1c890*/  MUFU.RCP R6, R6 ;  /* 0x0000000600067308 */ /* 0x001e240000001000 */
[----:B0-----:R-:W-:-:S06]  /*1c8a0*/  VIADD R8, R6, 0xffffffe ;  /* 0x0ffffffe06087836 */ /* 0x001fcc0000000000 */
[----:B----4-:R-:W0:Y:S02]  /*1c8b0*/  F2I.FTZ.U32.TRUNC.NTZ R3, R8 ;  /* 0x0000000800037305 */ /* 0x010e24000021f000 */
[----:B0-----:R-:W-:-:S04]  /*1c8c0*/  IMAD.MOV R2, RZ, RZ, -R3 ;  /* 0x000000ffff027224 */ /* 0x001fc800078e0a03 */
        /* <DEDUP_REMOVED lines=13> */
[----:B------:R-:W-:-:S04]  /*1c9a0*/  IABS R5, R7 ;  /* 0x0000000700057213 */ /* 0x000fc80000000000 */
[----:B------:R-:W0:Y:S07]  /*1c9b0*/  I2F.RP R8, R5 ;  /* 0x0000000500087306 */ /* 0x000e2e0000209400 */
[----:B------:R-:W-:Y:S01]  /*1c9c0*/  @P0 VIADD R6, R6, 0x1 ;  /* 0x0000000106060836 */ /* 0x000fe20000000000 */
[----:B0-----:R-:W0:Y:S02]  /*1c9d0*/  MUFU.RCP R8, R8 ;  /* 0x0000000800087308 */ /* 0x001e240000001000 */
[----:B0-----:R-:W-:Y:S01]  /*1c9e0*/  VIADD R9, R8, 0xffffffe ;  /* 0x0ffffffe08097836 */ /* 0x001fe20000000000 */
[----:B------:R-:W-:-:S05]  /*1c9f0*/  IABS R8, R7 ;  /* 0x0000000700087213 */ /* 0x000fca0000000000 */
[----:B------:R-:W0:Y:S01]  /*1ca00*/  F2I.FTZ.U32.TRUNC.NTZ R3, R9 ;  /* 0x0000000900037305 */ /* 0x000e22000021f000 */
[----:B------:R-:W-:Y:S02]  /*1ca10*/  IMAD.MOV R8, RZ, RZ, -R8 ;  /* 0x000000ffff087224 */ /* 0x000fe400078e0a08 */
        /* <DEDUP_REMOVED lines=8> */
[----:B------:R-:W-:-:S05]  /*1caa0*/  IABS R3, R6 ;  /* 0x0000000600037213 */ /* 0x000fca0000000000 */
[----:B------:R-:W-:-:S04]  /*1cab0*/  IMAD.HI.U32 R2, R2, R3, RZ ;  /* 0x0000000302027227 */ /* 0x000fc800078e00ff */
[----:B------:R-:W-:Y:S02]  /*1cac0*/  IMAD R8, R2, R8, R3 ;  /* 0x0000000802087224 */ /* 0x000fe400078e0203 */
[----:B------:R-:W-:-:S03]  /*1cad0*/  IMAD.MOV R3, RZ, RZ, -R6 ;  /* 0x000000ffff037224 */ /* 0x000fc600078e0a06 */
[----:B------:R-:W-:Y:S01]  /*1cae0*/  ISETP.GT.U32.AND P1, PT, R5, R8, PT ;  /* 0x000000080500720c */ /* 0x000fe20003f24070 */
[----:B------:R-:W-:Y:S01]  /*1caf0*/  IMAD R4, R0, R3, R4 ;  /* 0x0000000300047224 */ /* 0x000fe200078e0204 */
[----:B------:R-:W-:-:S04]  /*1cb00*/  LOP3.LUT R3, R6, R7, RZ, 0x3c, !PT ;  /* 0x0000000706037212 */ /* 0x000fc800078e3cff */
[----:B------:R-:W-:-:S07]  /*1cb10*/  ISETP.GE.AND P2, PT, R3, RZ, PT ;  /* 0x000000ff0300720c */ /* 0x000fce0003f46270 */
        /* <DEDUP_REMOVED lines=12> */
.L_x_5364:
[----:B------:R-:W-:Y:S02]  /*1cbe0*/  ULDC.64 UR4, c[0x0][0xc90] ;  /* 0x0003240000047ab9 */ /* 0x000fe40000000a00 */
[----:B------:R-:W-:-:S06]  /*1cbf0*/  UIMAD.WIDE UR4, UR40, 0x4, UR4 ;  /* 0x00000004280478a5 */ /* 0x000fcc000f8e0204 */
[----:B----4-:R-:W-:Y:S02]  /*1cc00*/  IMAD.U32 R2, RZ, RZ, UR4 ;  /* 0x00000004ff027e24 */ /* 0x010fe4000f8e00ff */
[----:B------:R-:W-:-:S05]  /*1cc10*/  IMAD.U32 R3, RZ, RZ, UR5 ;  /* 0x00000005ff037e24 */ /* 0x000fca000f8e00ff */
[----:B------:R-:W2:Y:S02]  /*1cc20*/  LDG.E R7, desc[UR56][R2.64] ;  /* 0x0000003802077981 */ /* 0x000ea4000c1e1900 */
[----:B--2---:R-:W-:-:S05]  /*1cc30*/  IMAD R5, R0, R7, RZ ;  /* 0x0000000700057224 */ /* 0x004fca00078e02ff */
[----:B------:R-:W-:-:S04]  /*1cc40*/  IABS R8, R5 ;  /* 0x0000000500087213 */ /* 0x000fc80000000000 */
[----:B------:R-:W0:Y:S08]  /*1cc50*/  I2F.RP R10, R8 ;  /* 0x00000008000a7306 */ /* 0x000e300000209400 */
[----:B0-----:R-:W0:Y:S02]  /*1cc60*/  MUFU.RCP R10, R10 ;  /* 0x0000000a000a7308 */ /* 0x001e240000001000 */
[----:B0-----:R-:W-:-:S06]  /*1cc70*/  VIADD R11, R10, 0xffffffe ;  /* 0x0ffffffe0a0b7836 */ /* 0x001fcc0000000000 */
[----:B------:R-:W0:Y:S02]  /*1cc80*/  F2I.FTZ.U32.TRUNC.NTZ R3, R11 ;  /* 0x0000000b00037305 */ /* 0x000e24000021f000 */
        /* <DEDUP_REMOVED lines=46> */
[----:B------:R-:W-:-:S04]  /*1cf70*/  @P0 VIADD R9, R9, 0x1 ;  /* 0x0000000109090836 */ /* 0x000fc80000000000 */
[----:B------:R-:W-:-:S04]  /*1cf80*/  IMAD.MOV.U32 R4, RZ, RZ, R9 ;  /* 0x000000ffff047224 */ /* 0x000fc800078e0009 */
[----:B------:R-:W-:Y:S01]  /*1cf90*/  @!P2 IMAD.MOV R4, RZ, RZ, -R4 ;  /* 0x000000ffff04a224 */ /* 0x000fe200078e0a04 */
[----:B------:R-:W-:Y:S01]  /*1cfa0*/  @!P1 LOP3.LUT R4, RZ, R6, RZ, 0x33, !PT ;  /* 0x00000006ff049212 */ /* 0x000fe200078e33ff */
[----:B------:R-:W-:-:S04]  /*1cfb0*/  IMAD.MOV R6, RZ, RZ, -R6 ;  /* 0x000000ffff067224 */ /* 0x000fc800078e0a06 */
[----:B------:R-:W-:-:S07]  /*1cfc0*/  IMAD R30, R4, R6, R5 ;  /* 0x00000006041e7224 */ /* 0x000fce00078e0205 */
.L_x_5365:
[----:B------:R-:W-:-:S05]  /*1cfd0*/  LOP3.LUT R29, RZ, R4, RZ, 0x33, !PT ;  /* 0x00000004ff1d7212 */ /* 0x000fca00078e33ff */
[----:B------:R-:W-:Y:S01]  /*1cfe0*/  IMAD.IADD R29, R0, 0x1, R29 ;  /* 0x00000001001d7824 */ /* 0x000fe200078e021d */
[----:B------:R-:W-:Y:S06]  /*1cff0*/  BRA `(.L_x_5366) ;  /* 0x0000000000107947 */ /* 0x000fec0003800000 */
.L_x_5361:
[----:B------:R-:W-:Y:S01]  /*1d000*/  IMAD.MOV.U32 R28, RZ, RZ, R4 ;  /* 0x000000ffff1c7224 */ /* 0x000fe200078e0004 */
[----:B------:R-:W-:Y:S01]  /*1d010*/  ULDC UR40, c[0x0][0xc3c] ;  /* 0x00030f0000287ab9 */ /* 0x000fe20000000800 */
[----:B------:R-:W-:Y:S02]  /*1d020*/  IMAD.MOV.U32 R29, RZ, RZ, RZ ;  /* 0x000000ffff1d7224 */ /* 0x000fe400078e00ff */
[----:B------:R-:W-:-:S07]  /*1d030*/  IMAD.MOV.U32 R30, RZ, RZ, RZ ;  /* 0x000000ffff1e7224 */ /* 0x000fce00078e00ff */
.L_x_5366:
        /* <DEDUP_REMOVED lines=10> */
.L_x_5359:
[----:B------:R-:W-:Y:S02]  /*1d0e0*/  ULDC UR4, c[0x0][0xc3c] ;  /* 0x00030f0000047ab9 */ /* 0x000fe40000000800 */
[----:B------:R-:W-:-:S06]  /*1d0f0*/  UISETP.GE.AND UP0, UPT, UR40, UR4, UPT ;  /* 0x000000042800728c */ /* 0x000fcc000bf06270 */
[----:B------:R-:W-:-:S13]  /*1d100*/  PLOP3.LUT P0, PT, PT, PT, UP0, 0x80, 0x0 ;  /* 0x000000000000781c */ /* 0x000fda0003f0f008 */
[----:B------:R-:W-:Y:S05]  /*1d110*/  @!P0 BRA `(.L_x_5367) ;  /* 0xffffffa000d88947 */ /* 0x000fea000383ffff */
.L_x_5285:
        /* <DEDUP_REMOVED lines=12> */
.L_x_5446:
[----:B------:R-:W-:Y:S05]  /*1d1e0*/  BSYNC B0 ;  /* 0x0000000000007941 */ /* 0x000fea0003800000 */
.L_x_5368:
[----:B------:R-:W-:-:S03]  /*1d1f0*/  UMOV UR4, 0xffffffff ;  /* 0xffffffff00047882 */ /* 0x000fc60000000000 */
[----:B------:R-:W-:Y:S05]  /*1d200*/  BRA.DIV UR4, `(.L_x_5370) ;  /* 0x00000026045c7947 */ /* 0x000fea000b800000 */
[----:B0-----:R-:W0:Y:S02]  /*1d210*/  S2R R0, SR_TID.X ;  /* 0x0000000000007919 */ /* 0x001e240000002100 */
[----:B0-----:R-:W-:-:S04]  /*1d220*/  SHF.R.U32.HI R0, RZ, 0x5, R0 ;  /* 0x00000005ff007819 */ /* 0x001fc80000011600 */
[----:B------:R-:W-:-:S05]  /*1d230*/  LOP3.LUT R0, R0, 0x3, RZ, 0xc0, !PT ;  /* 0x0000000300007812 */ /* 0x000fca00078ec0ff */
[----:B------:R0:W2:Y:S02]  /*1d240*/  SHFL.IDX PT, R14, R0, RZ, 0x1f ;  /* 0x00001fff000e7589 */ /* 0x0000a400000e0000 */
.L_x_5449:
[----:B--2---:R-:W-:Y:S01]  /*1d250*/  ISETP.NE.AND P0, PT, R14, RZ, PT ;  /* 0x000000ff0e00720c */ /* 0x004fe20003f05270 */
[----:B------:R-:W-:-:S12]  /*1d260*/  BSSY B0, `(.L_x_5371) ;  /* 0x000002c000007945 */ /* 0x000fd80003800000 */
[----:B------:R-:W-:Y:S05]  /*1d270*/  @P0 BRA `(.L_x_5372) ;  /* 0x0000000000a80947 */ /* 0x000fea0003800000 */
[----:B------:R-:W-:-:S03]  /*1d280*/  UMOV UR4, 0xffffffff ;  /* 0xffffffff00047882 */ /* 0x000fc60000000000 */
[----:B------:R-:W-:Y:S05]  /*1d290*/  BRA.DIV UR4, `(.L_x_5373) ;  /* 0x00000026046c7947 */ /* 0x000fea000b800000 */
[----:B------:R-:W-:-:S13]  /*1d2a0*/  ELECT P6, URZ, PT ;  /* 0x00000000003f782f */ /* 0x000fda00038c0000 */
.L_x_5452:
[----:B------:R-:W-:Y:S05]  /*1d2b0*/  @!P6 BRA `(.L_x_5372) ;  /* 0x000000000098e947 */ /* 0x000fea0003800000 */
[----:B------:R-:W-:-:S06]  /*1d2c0*/  ULOP3.LUT UR4, UR44, 0x2, URZ, 0xfc, !UPT ;  /* 0x000000022c047892 */ /* 0x000fcc000f8efc3f */
[----:B0-----:R-:W-:-:S05]  /*1d2d0*/  IMAD.U32 R0, RZ, RZ, UR4 ;  /* 0x00000004ff007e24 */ /* 0x001fca000f8e00ff */
[----:B------:R-:W-:-:S13]  /*1d2e0*/  ISETP.NE.AND P0, PT, R0, 0x3, PT ;  /* 0x000000030000780c */ /* 0x000fda0003f05270 */
[----:B------:R-:W-:Y:S05]  /*1d2f0*/  @!P0 BRA `(.L_x_5374) ;  /* 0x0000000000048947 */ /* 0x000fea0003800000 */
[----:B------:R-:W-:Y:S01]  /*1d300*/  BPT.TRAP 0x1 ;  /* 0x000000040000795c */ /* 0x000fe20000300000 */
.L_x_5374:
[----:B------:R-:W-:Y:S01]  /*1d310*/  IMAD R5, R22, 0x8, R7 ;  /* 0x0000000816057824 */ /* 0x000fe200078e0207 */
[----:B------:R-:W-:Y:S01]  /*1d320*/  SHF.L.U32 R0, R24, 0x1f, RZ ;  /* 0x0000001f18007819 */ /* 0x000fe200000006ff */
[----:B------:R-:W-:-:S03]  /*1d330*/  VIADD R22, R22, 0x1 ;  /* 0x0000000116167836 */ /* 0x000fc60000000000 */
[----:B------:R-:W0:Y:S02]  /*1d340*/  SYNCS.PHASECHK.TRANS64.TRYWAIT P1, [R5+URZ+0x2a840], R0 ;  /* 0x02a84000050075a7 */ /* 0x000e24000802017f */
[----:B------:R-:W-:-:S04]  /*1d350*/  ISETP.NE.AND P2, PT, R22, 0x2, PT ;  /* 0x000000021600780c */ /* 0x000fc80003f45270 */
[----:B------:R-:W-:Y:S01]  /*1d360*/  SEL R3, RZ, 0x1, P2 ;  /* 0x00000001ff037807 */ /* 0x000fe20001000000 */
[----:B0-----:R-:W-:Y:S08]  /*1d370*/  @!P1 BRA `(.L_x_5375) ;  /* 0x0000002400549947 */ /* 0x001ff00003800000 */
.L_x_5453:
[----:B------:R-:W-:Y:S02]  /*1d380*/  SEL R22, R22, RZ, P2 ;  /* 0x000000ff16167207 */ /* 0x000fe40001000000 */
[----:B------:R-:W-:Y:S01]  /*1d390*/  LOP3.LUT R2, R24, R3, RZ, 0x3c, !PT ;  /* 0x0000000318027212 */ /* 0x000fe200078e3cff */
[----:B------:R-:W-:Y:S06]  /*1d3a0*/  @!P0 BRA `(.L_x_5376) ;  /* 0x0000000000048947 */ /* 0x000fec0003800000 */
[----:B------:R-:W-:Y:S01]  /*1d3b0*/  BPT.TRAP 0x1 ;  /* 0x000000040000795c */ /* 0x000fe20000300000 */
.L_x_5376:
[----:B------:R-:W-:Y:S01]  /*1d3c0*/  IMAD R3, R22, 0x8, R7 ;  /* 0x0000000816037824 */ /* 0x000fe200078e0207 */
[----:B------:R-:W-:-:S04]  /*1d3d0*/  SHF.L.U32 R2, R2, 0x1f, RZ ;  /* 0x0000001f02027819 */ /* 0x000fc800000006ff */
[----:B------:R-:W2:Y:S02]  /*1d3e0*/  SYNCS.PHASECHK.TRANS64.TRYWAIT P1, [R3+URZ+0x2a840], R2 ;  /* 0x02a84002030075a7 */ /* 0x000ea4000802017f */
[----:B--2---:R-:W-:Y:S05]  /*1d3f0*/  @!P1 BRA `(.L_x_5377) ;  /* 0x0000002400489947 */ /* 0x004fea0003800000 */
.L_x_5454:
[----:B------:R-:W-:Y:S05]  /*1d400*/  @!P0 BRA `(.L_x_5378) ;  /* 0x0000000000048947 */ /* 0x000fea0003800000 */
[----:B------:R-:W-:Y:S01]  /*1d410*/  BPT.TRAP 0x1 ;  /* 0x000000040000795c */ /* 0x000fe20000300000 */
.L_x_5378:
[----:B------:R-:W3:Y:S02]  /*1d420*/  SYNCS.PHASECHK.TRANS64.TRYWAIT P1, [R5+URZ+0x2a860], R0 ;  /* 0x02a86000050075a7 */ /* 0x000ee4000802017f */
[----:B---3--:R-:W-:Y:S05]  /*1d430*/  @!P1 BRA `(.L_x_5379) ;  /* 0x00000024004c9947 */ /* 0x008fea0003800000 */
.L_x_5455:
[----:B------:R-:W-:Y:S05]  /*1d440*/  @!P0 BRA `(.L_x_5380) ;  /* 0x0000000000048947 */ /* 0x000fea0003800000 */
[----:B------:R-:W-:Y:S01]  /*1d450*/  BPT.TRAP 0x1 ;  /* 0x000000040000795c */ /* 0x000fe20000300000 */
.L_x_5380:
[----:B------:R-:W4:Y:S02]  /*1d460*/  SYNCS.PHASECHK.TRANS64.TRYWAIT P1, [R3+URZ+0x2a860], R2 ;  /* 0x02a86002030075a7 */ /* 0x000f24000802017f */
[----:B----4-:R-:W-:Y:S05]  /*1d470*/  @!P1 BRA `(.L_x_5381) ;  /* 0x0000002400509947 */ /* 0x010fea0003800000 */
.L_x_5456:
[----:B------:R-:W-:Y:S05]  /*1d480*/  @!P0 BRA `(.L_x_5382) ;  /* 0x0000000000048947 */ /* 0x000fea0003800000 */
[----:B------:R-:W-:Y:S01]  /*1d490*/  BPT.TRAP 0x1 ;  /* 0x000000040000795c */ /* 0x000fe20000300000 */
.L_x_5382:
[----:B------:R-:W5:Y:S02]  /*1d4a0*/  SYNCS.PHASECHK.TRANS64.TRYWAIT P1, [R5+URZ+0x2a880], R0 ;  /* 0x02a88000050075a7 */ /* 0x000f64000802017f */
[----:B-----5:R-:W-:Y:S05]  /*1d4b0*/  @!P1 BRA `(.L_x_5383) ;  /* 0x0000002400549947 */ /* 0x020fea0003800000 */
.L_x_5457:
[----:B------:R-:W-:Y:S05]  /*1d4c0*/  @!P0 BRA `(.L_x_5384) ;  /* 0x0000000000048947 */ /* 0x000fea0003800000 */
[----:B------:R-:W-:Y:S01]  /*1d4d0*/  BPT.TRAP 0x1 ;  /* 0x000000040000795c */ /* 0x000fe20000300000 */
.L_x_5384:
[----:B------:R0:W0:Y:S02]  /*1d4e0*/  SYNCS.PHASECHK.TRANS64.TRYWAIT P0, [R3+URZ+0x2a880], R2 ;  /* 0x02a88002030075a7 */ /* 0x000024000800017f */
[----:B0-----:R-:W-:Y:S05]  /*1d4f0*/  @!P0 NANOSLEEP.SYNCS 0x989680 ;  /* 0x009896800000895d */ /* 0x001fea0003900000 */
[----:B------:R-:W0:Y:S02]  /*1d500*/  @!P0 SYNCS.PHASECHK.TRANS64 P0, [R3+URZ+0x2a880], R2 ;  /* 0x02a88002030085a7 */ /* 0x000e24000800007f */
[----:B0-----:R-:W-:Y:S05]  /*1d510*/  @!P0 BRA `(.L_x_5384) ;  /* 0xfffffffc00f08947 */ /* 0x001fea000383ffff */
.L_x_5372:
[----:B------:R-:W-:Y:S05]  /*1d520*/  BSYNC B0 ;  /* 0x0000000000007941 */ /* 0x000fea0003800000 */
.L_x_5371:
[----:B------:R-:W-:Y:S05]  /*1d530*/  EXIT ;  /* 0x000000000000794d */ /* 0x000fea0003800000 */
.L_x_5177:
[----:B0-----:R-:W-:-:S04]  /*1d540*/  IMAD.U32 R3, RZ, RZ, UR36 ;  /* 0x00000024ff037e24 */ /* 0x001fc8000f8e00ff */
[----:B------:R0:W1:Y:S03]  /*1d550*/  SYNCS.PHASECHK.TRANS64.TRYWAIT P1, [R3+URZ+0x2a800], R6 ;  /* 0x02a80006030075a7 */ /* 0x000066000802017f */
[----:B-1----:R-:W-:Y:S05]  /*1d560*/  @!P1 NANOSLEEP.SYNCS 0x989680 ;  /* 0x009896800000995d */ /* 0x002fea0003900000 */
[----:B------:R-:W1:Y:S02]  /*1d570*/  @!P1 SYNCS.PHASECHK.TRANS64 P1, [R3+URZ+0x2a800], R6 ;  /* 0x02a80006030095a7 */ /* 0x000e64000802007f */
[----:B-1----:R-:W-:Y:S05]  /*1d580*/  @!P1 BRA `(.L_x_5177) ;  /* 0xfffffffc00ec9947 */ /* 0x002fea000383ffff */
[----:B------:R-:W-:Y:S05]  /*1d590*/  BRA `(.L_x_5385) ;  /* 0xfffffe4c00fc7947 */ /* 0x000fea000383ffff */
.L_x_5181:
[----:B-1----:R1:W2:Y:S02]  /*1d5a0*/  SYNCS.PHASECHK.TRANS64.TRYWAIT P1, [R2+URZ+0x2a830], R3 ;  /* 0x02a83003020075a7 */ /* 0x0022a4000802017f */
[----:B--2---:R-:W-:Y:S05]  /*1d5b0*/  @!P1 NANOSLEEP.SYNCS 0x989680 ;  /* 0x009896800000995d */ /* 0x004fea0003900000 */
[----:B------:R-:W2:Y:S02]  /*1d5c0*/  @!P1 SYNCS.PHASECHK.TRANS64 P1, [R2+URZ+0x2a830], R3 ;  /* 0x02a83003020095a7 */ /* 0x000ea4000802007f */
[----:B--2---:R-:W-:Y:S05]  /*1d5d0*/  @!P1 BRA `(.L_x_5181) ;  /* 0xfffffffc00f09947 */ /* 0x004fea000383ffff */
[----:B------:R-:W-:Y:S05]  /*1d5e0*/  BRA `(.L_x_5180) ;  /* 0xfffffe5000187947 */ /* 0x000fea000383ffff */
.L_x_5198:
[----:B-1----:R-:W-:-:S04]  /*1d5f0*/  IMAD.U32 R8, RZ, RZ, UR6 ;  /* 0x00000006ff087e24 */ /* 0x002fc8000f8e00ff */
[----:B------:R1:W2:Y:S03]  /*1d600*/  SYNCS.PHASECHK.TRANS64.TRYWAIT P1, [R8+URZ+0x2a830], R7 ;  /* 0x02a83007080075a7 */ /* 0x0002a6000802017f */
[----:B--2---:R-:W-:Y:S05]  /*1d610*/  @!P1 NANOSLEEP.SYNCS 0x989680 ;  /* 0x009896800000995d */ /* 0x004fea0003900000 */
[----:B------:R-:W2:Y:S02]  /*1d620*/  @!P1 SYNCS.PHASECHK.TRANS64 P1, [R8+URZ+0x2a830], R7 ;  /* 0x02a83007080095a7 */ /* 0x000ea4000802007f */
[----:B--2---:R-:W-:Y:S05]  /*1d630*/  @!P1 BRA `(.L_x_5198) ;  /* 0xfffffffc00ec9947 */ /* 0x004fea000383ffff */
[----:B------:R-:W-:Y:S05]  /*1d640*/  BRA `(.L_x_5195) ;  /* 0xfffffe8c00ac7947 */ /* 0x000fea000383ffff */
.L_x_5202:
[----:B-1----:R-:W-:-:S04]  /*1d650*/  IMAD.U32 R8, RZ, RZ, UR6 ;  /* 0x00000006ff087e24 */ /* 0x002fc8000f8e00ff */
[----:B------:R1:W2:Y:S03]  /*1d660*/  SYNCS.PHASECHK.TRANS64.TRYWAIT P1, [R8+URZ+0x2a850], R7 ;  /* 0x02a85007080075a7 */ /* 0x0002a6000802017f */
[----:B--2---:R-:W-:Y:S05]  /*1d670*/  @!P1 NANOSLEEP.SYNCS 0x989680 ;  /* 0x009896800000995d */ /* 0x004fea0003900000 */
[----:B------:R-:W2:Y:S02]  /*1d680*/  @!P1 SYNCS.PHASECHK.TRANS64 P1, [R8+URZ+0x2a850], R7 ;  /* 0x02a85007080095a7 */ /* 0x000ea4000802007f */
[----:B--2---:R-:W-:Y:S05]  /*1d690*/  @!P1 BRA `(.L_x_5202) ;  /* 0xfffffffc00ec9947 */ /* 0x004fea000383ffff */
[----:B------:R-:W-:Y:S05]  /*1d6a0*/  BRA `(.L_x_5199) ;  /* 0xfffffe9000587947 */ /* 0x000fea000383ffff */
.L_x_5221:
[----:B-1----:R-:W-:-:S04]  /*1d6b0*/  IMAD.U32 R8, RZ, RZ, UR6 ;  /* 0x00000006ff087e24 */ /* 0x002fc8000f8e00ff */
[----:B------:R1:W2:Y:S03]  /*1d6c0*/  SYNCS.PHASECHK.TRANS64.TRYWAIT P1, [R8+URZ+0x2a830], R7 ;  /* 0x02a83007080075a7 */ /* 0x0002a6000802017f */
[----:B--2---:R-:W-:Y:S05]  /*1d6d0*/  @!P1 NANOSLEEP.SYNCS 0x989680 ;  /* 0x009896800000995d */ /* 0x004fea0003900000 */
[----:B------:R-:W2:Y:S02]  /*1d6e0*/  @!P1 SYNCS.PHASECHK.TRANS64 P1, [R8+URZ+0x2a830], R7 ;  /* 0x02a83007080095a7 */ /* 0x000ea4000802007f */
[----:B--2---:R-:W-:Y:S05]  /*1d6f0*/  @!P1 BRA `(.L_x_5221) ;  /* 0xfffffffc00ec9947 */ /* 0x004fea000383ffff */
[----:B------:R-:W-:Y:S05]  /*1d700*/  BRA `(.L_x_5218) ;  /* 0xfffffecc00187947 */ /* 0x000fea000383ffff */
.L_x_5225:
[----:B-1----:R-:W-:-:S04]  /*1d710*/  IMAD.U32 R8, RZ, RZ, UR6 ;  /* 0x00000006ff087e24 */ /* 0x002fc8000f8e00ff */
[----:B------:R1:W2:Y:S03]  /*1d720*/  SYNCS.PHASECHK.TRANS64.TRYWAIT P1, [R8+URZ+0x2a850], R7 ;  /* 0x02a85007080075a7 */ /* 0x0002a6000802017f */
[----:B--2---:R-:W-:Y:S05]  /*1d730*/  @!P1 NANOSLEEP.SYNCS 0x989680 ;  /* 0x009896800000995d */ /* 0x004fea0003900000 */
[----:B------:R-:W2:Y:S02]  /*1d740*/  @!P1 SYNCS.PHASECHK.TRANS64 P1, [R8+URZ+0x2a850], R7 ;  /* 0x02a85007080095a7 */ /* 0x000ea4000802007f */
[----:B--2---:R-:W-:Y:S05]  /*1d750*/  @!P1 BRA `(.L_x_5225) ;  /* 0xfffffffc00ec9947 */ /* 0x004fea000383ffff */
[----:B------:R-:W-:Y:S05]  /*1d760*/  BRA `(.L_x_5222) ;  /* 0xfffffecc00c47947 */ /* 0x000fea000383ffff */
.L_x_5233:
[----:B-1----:R-:W-:-:S04]  /*1d770*/  IMAD.U32 R8, RZ, RZ, UR6 ;  /* 0x00000006ff087e24 */ /* 0x002fc8000f8e00ff */
[----:B------:R1:W2:Y:S03]  /*1d780*/  SYNCS.PHASECHK.TRANS64.TRYWAIT P1, [R8+URZ+0x2a830], R7 ;  /* 0x02a83007080075a7 */ /* 0x0002a6000802017f */
[----:B--2---:R-:W-:Y:S05]  /*1d790*/  @!P1 NANOSLEEP.SYNCS 0x989680 ;  /* 0x009896800000995d */ /* 0x004fea0003900000 */
[----:B------:R-:W2:Y:S02]  /*1d7a0*/  @!P1 SYNCS.PHASECHK.TRANS64 P1, [R8+URZ+0x2a830], R7 ;  /* 0x02a83007080095a7 */ /* 0x000ea4000802007f */
[----:B--2---:R-:W-:Y:S05]  /*1d7b0*/  @!P1 BRA `(.L_x_5233) ;  /* 0xfffffffc00ec9947 */ /* 0x004fea000383ffff */
[----:B------:R-:W-:Y:S05]  /*1d7c0*/  BRA `(.L_x_5230) ;  /* 0xfffffef400247947 */ /* 0x000fea000383ffff */
.L_x_5237:
[----:B-1----:R-:W-:-:S04]  /*1d7d0*/  IMAD.U32 R8, RZ, RZ, UR6 ;  /* 0x00000006ff087e24 */ /* 0x002fc8000f8e00ff */
[----:B------:R1:W2:Y:S03]  /*1d7e0*/  SYNCS.PHASECHK.TRANS64.TRYWAIT P1, [R8+URZ+0x2a850], R7 ;  /* 0x02a85007080075a7 */ /* 0x0002a6000802017f */
[----:B--2---:R-:W-:Y:S05]  /*1d7f0*/  @!P1 NANOSLEEP.SYNCS 0x989680 ;  /* 0x009896800000995d */ /* 0x004fea0003900000 */
[----:B------:R-:W2:Y:S02]  /*1d800*/  @!P1 SYNCS.PHASECHK.TRANS64 P1, [R8+URZ+0x2a850], R7 ;  /* 0x02a85007080095a7 */ /* 0x000ea4000802007f */
[----:B--2---:R-:W-:Y:S05]  /*1d810*/  @!P1 BRA `(.L_x_5237) ;  /* 0xfffffffc00ec9947 */ /* 0x004fea000383ffff */
[----:B------:R-:W-:Y:S05]  /*1d820*/  BRA `(.L_x_5234) ;  /* 0xfffffef400c47947 */ /* 0x000fea000383ffff */
.L_x_5252:
[----:B-1----:R-:W-:-:S04]  /*1d830*/  IMAD.U32 R5, RZ, RZ, UR9 ;  /* 0x00000009ff057e24 */ /* 0x002fc8000f8e00ff */
[----:B------:R1:W2:Y:S03]  /*1d840*/  SYNCS.PHASECHK.TRANS64.TRYWAIT P1, [R5+URZ+0x2a850], R0 ;  /* 0x02a85000050075a7 */ /* 0x0002a6000802017f */
[----:B--2---:R-:W-:Y:S05]  /*1d850*/  @!P1 NANOSLEEP.SYNCS 0x989680 ;  /* 0x009896800000995d */ /* 0x004fea0003900000 */
[----:B------:R-:W2:Y:S02]  /*1d860*/  @!P1 SYNCS.PHASECHK.TRANS64 P1, [R5+URZ+0x2a850], R0 ;  /* 0x02a85000050095a7 */ /* 0x000ea4000802007f */
[----:B--2---:R-:W-:Y:S05]  /*1d870*/  @!P1 BRA `(.L_x_5252) ;  /* 0xfffffffc00ec9947 */ /* 0x004fea000383ffff */
[----:B------:R-:W-:Y:S05]  /*1d880*/  BRA `(.L_x_5251) ;  /* 0xffffff2c00b47947 */ /* 0x000fea000383ffff */
.L_x_5307:
        /* <DEDUP_REMOVED lines=10> */
.L_x_5386:
[----:B------:R-:W-:Y:S05]  /*1d930*/  BRA `(.L_x_5387) ;  /* 0xffffffb000947947 */ /* 0x000fea000383ffff */
.L_x_5310:
[----:B0-----:R0:W1:Y:S02]  /*1d940*/  SYNCS.PHASECHK.TRANS64.TRYWAIT P0, [R4+URZ+0x2a880], R30 ;  /* 0x02a8801e040075a7 */ /* 0x001064000800017f */
[----:B-1----:R-:W-:Y:S05]  /*1d950*/  @!P0 NANOSLEEP.SYNCS 0x989680 ;  /* 0x009896800000895d */ /* 0x002fea0003900000 */
[----:B------:R-:W1:Y:S02]  /*1d960*/  @!P0 SYNCS.PHASECHK.TRANS64 P0, [R4+URZ+0x2a880], R30 ;  /* 0x02a8801e040085a7 */ /* 0x000e64000800007f */
[----:B-1----:R-:W-:Y:S05]  /*1d970*/  @!P0 BRA `(.L_x_5310) ;  /* 0xfffffffc00f08947 */ /* 0x002fea000383ffff */
[----:B------:R-:W-:Y:S05]  /*1d980*/  BRA `(.L_x_5388) ;  /* 0xffffffb000a47947 */ /* 0x000fea000383ffff */
.L_x_5311:
        /* <DEDUP_REMOVED lines=8> */
.L_x_5390:
[----:B------:R-:W-:Y:S05]  /*1da10*/  BSYNC B0 ;  /* 0x0000000000007941 */ /* 0x000fea0003800000 */
.L_x_5389:
[----:B------:R-:W-:Y:S01]  /*1da20*/  IMAD.MOV.U32 R13, RZ, RZ, R8 ;  /* 0x000000ffff0d7224 */ /* 0x000fe200078e0008 */
[----:B------:R-:W-:Y:S01]  /*1da30*/  ISETP.GE.AND P3, PT, R32, R31, PT ;  /* 0x0000001f2000720c */ /* 0x000fe20003f66270 */
[----:B------:R-:W-:Y:S01]  /*1da40*/  IMAD.MOV.U32 R12, RZ, RZ, RZ ;  /* 0x000000ffff0c7224 */ /* 0x000fe200078e00ff */
[----:B------:R-:W-:Y:S01]  /*1da50*/  LOP3.LUT R16, R16, 0xffffffdf, RZ, 0xc0, !PT ;  /* 0xffffffdf10107812 */ /* 0x000fe200078ec0ff */
[----:B------:R-:W-:Y:S01]  /*1da60*/  IMAD.MOV.U32 R11, RZ, RZ, 0x1c1f ;  /* 0x00001c1fff0b7424 */ /* 0x000fe200078e00ff */
[----:B------:R-:W-:Y:S01]  /*1da70*/  ISETP.GE.AND P4, PT, R7, 0x21, PT ;  /* 0x000000210700780c */ /* 0x000fe20003f86270 */
[----:B------:R-:W-:Y:S02]  /*1da80*/  IMAD.MOV.U32 R15, RZ, RZ, -0x1 ;  /* 0xffffffffff0f7424 */ /* 0x000fe400078e00ff */
[----:B------:R-:W-:-:S10]  /*1da90*/  IMAD.MOV.U32 R0, RZ, RZ, R14 ;  /* 0x000000ffff007224 */ /* 0x000fd400078e000e */
[----:B------:R-:W-:Y:S05]  /*1daa0*/  WARPSYNC.COLLECTIVE R15, `(.L_x_5391) ;  /* 0x000000000f087348 */ /* 0x000fea0003c00000 */
[----:B------:R0:W1:Y:S02]  /*1dab0*/  SHFL.IDX P6, R14, R13, R12, R11 ;  /* 0x0000000c0d0e7389 */ /* 0x00006400000c000b */
[----:B01----:R-:W-:Y:S01]  /*1dac0*/  ENDCOLLECTIVE ;  /* 0x000000000000791b */ /* 0x003fe20003800000 */
.L_x_5391:
[C---:B------:R-:W-:Y:S01]  /*1dad0*/  LOP3.LUT R11, R32.reuse, 0x40, RZ, 0xfc, !PT ;  /* 0x00000040200b7812 */ /* 0x040fe200078efcff */
[----:B------:R-:W-:Y:S01]  /*1dae0*/  IMAD.MOV.U32 R13, RZ, RZ, R9 ;  /* 0x000000ffff0d7224 */ /* 0x000fe200078e0009 */
[----:B------:R-:W-:Y:S01]  /*1daf0*/  LOP3.LUT R15, R32, 0x80, RZ, 0xfc, !PT ;  /* 0x00000080200f7812 */ /* 0x000fe200078efcff */
[----:B------:R-:W-:Y:S01]  /*1db00*/  IMAD.MOV.U32 R12, RZ, RZ, 0x1 ;  /* 0x00000001ff0c7424 */ /* 0x000fe200078e00ff */
[----:B------:R-:W-:Y:S01]  /*1db10*/  ISETP.GE.AND P2, PT, R11, R31, PT ;  /* 0x0000001f0b00720c */ /* 0x000fe20003f46270 */
[----:B------:R-:W-:-:S03]  /*1db20*/  IMAD.MOV.U32 R11, RZ, RZ, 0x1c1f ;  /* 0x00001c1fff0b7424 */ /* 0x000fc600078e00ff */
[----:B------:R-:W-:Y:S01]  /*1db30*/  ISETP.LT.OR P1, PT, R7, 0x1, P2 ;  /* 0x000000010700780c */ /* 0x000fe20001721670 */
[----:B------:R-:W-:-:S05]  /*1db40*/  IMAD.MOV.U32 R2, RZ, RZ, R14 ;  /* 0x000000ffff027224 */ /* 0x000fca00078e000e */
[----:B------:R-:W-:-:S05]  /*1db50*/  IADD3 R2, P0, R32, R2, RZ ;  /* 0x0000000220027210 */ /* 0x000fca0007f1e0ff */
[----:B------:R-:W-:Y:S01]  /*1db60*/  IMAD.X R3, RZ, RZ, R0, P0 ;  /* 0x000000ffff037224 */ /* 0x000fe200000e0600 */
[----:B------:R-:W-:Y:S01]  /*1db70*/  ISETP.LT.OR P0, PT, R7, 0x1, P3 ;  /* 0x000000010700780c */ /* 0x000fe20001f01670 */
[----:B------:R-:W-:-:S12]  /*1db80*/  IMAD.IADD R0, R18, 0x1, R10 ;  /* 0x0000000112007824 */ /* 0x000fd800078e020a */
        /* <DEDUP_REMOVED lines=11> */
.L_x_5392:
        /* <DEDUP_REMOVED lines=9> */
.L_x_5393:
[----:B------:R-:W-:Y:S02]  /*1dcd0*/  IMAD.MOV.U32 R13, RZ, RZ, R9 ;  /* 0x000000ffff0d7224 */ /* 0x000fe400078e0009 */
[----:B------:R-:W-:Y:S02]  /*1dce0*/  IMAD.MOV.U32 R12, RZ, RZ, 0x2 ;  /* 0x00000002ff0c7424 */ /* 0x000fe400078e00ff */
[----:B------:R-:W-:-:S07]  /*1dcf0*/  IMAD.MOV.U32 R2, RZ, RZ, R14 ;  /* 0x000000ffff027224 */ /* 0x000fce00078e000e */
[----:B------:R-:W-:Y:S05]  /*1dd00*/  WARPSYNC.COLLECTIVE R15, `(.L_x_5394) ;  /* 0x000000000f087348 */ /* 0x000fea0003c00000 */
[----:B------:R0:W1:Y:S02]  /*1dd10*/  SHFL.IDX P6, R14, R13, R12, R11 ;  /* 0x0000000c0d0e7389 */ /* 0x00006400000c000b */
[----:B01----:R-:W-:Y:S01]  /*1dd20*/  ENDCOLLECTIVE ;  /* 0x000000000000791b */ /* 0x003fe20003800000 */
.L_x_5394:
        /* <DEDUP_REMOVED lines=16> */
.L_x_5395:
[----:B------:R-:W-:Y:S02]  /*1de30*/  IMAD.MOV.U32 R13, RZ, RZ, R9 ;  /* 0x000000ffff0d7224 */ /* 0x000fe400078e0009 */
[----:B------:R-:W-:Y:S02]  /*1de40*/  IMAD.MOV.U32 R12, RZ, RZ, 0x3 ;  /* 0x00000003ff0c7424 */ /* 0x000fe400078e00ff */
[----:B------:R-:W-:-:S07]  /*1de50*/  IMAD.MOV.U32 R2, RZ, RZ, R14 ;  /* 0x000000ffff027224 */ /* 0x000fce00078e000e */
[----:B------:R-:W-:Y:S05]  /*1de60*/  WARPSYNC.COLLECTIVE R15, `(.L_x_5396) ;  /* 0x000000000f087348 */ /* 0x000fea0003c00000 */
[----:B------:R0:W1:Y:S02]  /*1de70*/  SHFL.IDX P6, R14, R13, R12, R11 ;  /* 0x0000000c0d0e7389 */ /* 0x00006400000c000b */
[----:B01----:R-:W-:Y:S01]  /*1de80*/  ENDCOLLECTIVE ;  /* 0x000000000000791b */ /* 0x003fe20003800000 */
.L_x_5396:
        /* <DEDUP_REMOVED lines=13> */
.L_x_5397:
        /* <DEDUP_REMOVED lines=11> */
.L_x_5316:
[----:B---3--:R3:W4:Y:S02]  /*1e010*/  SYNCS.PHASECHK.TRANS64.TRYWAIT P0, [R4+URZ+0x2a840], R30 ;  /* 0x02a8401e040075a7 */ /* 0x008724000800017f */
[----:B----4-:R-:W-:Y:S05]  /*1e020*/  @!P0 NANOSLEEP.SYNCS 0x989680 ;  /* 0x009896800000895d */ /* 0x010fea0003900000 */
[----:B------:R-:W4:Y:S02]  /*1e030*/  @!P0 SYNCS.PHASECHK.TRANS64 P0, [R4+URZ+0x2a840], R30 ;  /* 0x02a8401e040085a7 */ /* 0x000f24000800007f */
[----:B----4-:R-:W-:Y:S05]  /*1e040*/  @!P0 BRA `(.L_x_5316) ;  /* 0xfffffffc00f08947 */ /* 0x010fea000383ffff */
[----:B------:R-:W-:Y:S05]  /*1e050*/  BRA `(.L_x_5399) ;  /* 0xffffffb000807947 */ /* 0x000fea000383ffff */
.L_x_5317:
        /* <DEDUP_REMOVED lines=8> */
.L_x_5401:
[----:B------:R-:W-:Y:S05]  /*1e0e0*/  BSYNC B0 ;  /* 0x0000000000007941 */ /* 0x000fea0003800000 */
.L_x_5400:
        /* <DEDUP_REMOVED lines=8> */
.L_x_5402:
        /* <DEDUP_REMOVED lines=16> */
.L_x_5403:
        /* <DEDUP_REMOVED lines=11> */
.L_x_5404:
[----:B------:R-:W-:Y:S02]  /*1e320*/  IMAD.MOV.U32 R13, RZ, RZ, R6 ;  /* 0x000000ffff0d7224 */ /* 0x000fe400078e0006 */
[----:B------:R-:W-:Y:S02]  /*1e330*/  IMAD.MOV.U32 R12, RZ, RZ, 0x2 ;  /* 0x00000002ff0c7424 */ /* 0x000fe400078e00ff */
[----:B------:R-:W-:-:S07]  /*1e340*/  IMAD.MOV.U32 R3, RZ, RZ, R14 ;  /* 0x000000ffff037224 */ /* 0x000fce00078e000e */
[----:B------:R-:W-:Y:S05]  /*1e350*/  WARPSYNC.COLLECTIVE R15, `(.L_x_5405) ;  /* 0x000000000f087348 */ /* 0x000fea0003c00000 */
[----:B------:R0:W1:Y:S02]  /*1e360*/  SHFL.IDX P6, R14, R13, R12, R11 ;  /* 0x0000000c0d0e7389 */ /* 0x00006400000c000b */
[----:B01----:R-:W-:Y:S01]  /*1e370*/  ENDCOLLECTIVE ;  /* 0x000000000000791b */ /* 0x003fe20003800000 */
.L_x_5405:
        /* <DEDUP_REMOVED lines=10> */
[----:B------:R-:W-:Y:S04]  /*1e420*/  @P4 LDGSTS.E.BYPASS.LTC128B.128 [R0+0x20c00], desc[UR56][R2.64+0x40], !P3 ;  /* 0x20c0004002004fae */ /* 0x000fe8000d901d78 */
[----:B------:R0:W-:Y:S02]  /*1e430*/  @P4 LDGSTS.E.BYPASS.LTC128B.128 [R0+0x22c00], desc[UR56][R2.64+0x80], !P2 ;  /* 0x22c0008002004fae */ /* 0x0001e4000d101d78 */
[----:B0-----:R-:W-:-:S07]  /*1e440*/  IMAD.MOV.U32 R2, RZ, RZ, R14 ;  /* 0x000000ffff027224 */ /* 0x001fce00078e000e */
[----:B------:R-:W-:Y:S05]  /*1e450*/  WARPSYNC.COLLECTIVE R15, `(.L_x_5406) ;  /* 0x000000000f087348 */ /* 0x000fea0003c00000 */
[----:B------:R0:W1:Y:S02]  /*1e460*/  SHFL.IDX P6, R14, R13, R12, R11 ;  /* 0x0000000c0d0e7389 */ /* 0x00006400000c000b */
[----:B01----:R-:W-:Y:S01]  /*1e470*/  ENDCOLLECTIVE ;  /* 0x000000000000791b */ /* 0x003fe20003800000 */
.L_x_5406:
[----:B------:R-:W-:Y:S02]  /*1e480*/  IMAD.MOV.U32 R13, RZ, RZ, R6 ;  /* 0x000000ffff0d7224 */ /* 0x000fe400078e0006 */
[----:B------:R-:W-:Y:S02]  /*1e490*/  IMAD.MOV.U32 R12, RZ, RZ, 0x3 ;  /* 0x00000003ff0c7424 */ /* 0x000fe400078e00ff */
[----:B------:R-:W-:-:S07]  /*1e4a0*/  IMAD.MOV.U32 R3, RZ, RZ, R14 ;  /* 0x000000ffff037224 */ /* 0x000fce00078e000e */
[----:B------:R-:W-:Y:S05]  /*1e4b0*/  WARPSYNC.COLLECTIVE R15, `(.L_x_5407) ;  /* 0x000000000f087348 */ /* 0x000fea0003c00000 */
[----:B------:R0:W1:Y:S02]  /*1e4c0*/  SHFL.IDX P6, R14, R13, R12, R11 ;  /* 0x0000000c0d0e7389 */ /* 0x00006400000c000b */
[----:B01----:R-:W-:Y:S01]  /*1e4d0*/  ENDCOLLECTIVE ;  /* 0x000000000000791b */ /* 0x003fe20003800000 */
.L_x_5407:
        /* <DEDUP_REMOVED lines=10> */
.L_x_5408:
[----:B------:R-:W-:Y:S01]  /*1e580*/  @!PT LDS RZ, [RZ] ;  /* 0x00000000fffff984 */ /* 0x000fe20000000800 */
[----:B------:R-:W-:Y:S01]  /*1e590*/  @!PT LDS RZ, [RZ] ;  /* 0x00000000fffff984 */ /* 0x000fe20000000800 */
[----:B------:R-:W-:Y:S01]  /*1e5a0*/  @!PT LDS RZ, [RZ] ;  /* 0x00000000fffff984 */ /* 0x000fe20000000800 */
[----:B------:R0:W-:Y:S04]  /*1e5b0*/  @P1 LDGSTS.E.BYPASS.LTC128B.128 [R0+0x1f400], desc[UR56][R2.64], !P5 ;  /* 0x1f40000002001fae */ /* 0x0001e8000e901d78 */
[----:B------:R0:W-:Y:S04]  /*1e5c0*/  @P1 LDGSTS.E.BYPASS.LTC128B.128 [R0+0x21400], desc[UR56][R2.64+0x40], !P3 ;  /* 0x2140004002001fae */ /* 0x0001e8000d901d78 */
[----:B------:R0:W-:Y:S01]  /*1e5d0*/  @P1 LDGSTS.E.BYPASS.LTC128B.128 [R0+0x23400], desc[UR56][R2.64+0x80], !P2 ;  /* 0x2340008002001fae */ /* 0x0001e2000d101d78 */
[----:B------:R-:W-:Y:S01]  /*1e5e0*/  IMAD.MOV.U32 R5, RZ, RZ, R14 ;  /* 0x000000ffff057224 */ /* 0x000fe200078e000e */
[----:B------:R-:W-:Y:S06]  /*1e5f0*/  BRA `(.L_x_5409) ;  /* 0xffffffac00fc7947 */ /* 0x000fec000383ffff */
.L_x_5322:
        /* <DEDUP_REMOVED lines=9> */
.L_x_5410:
[C---:B------:R-:W-:Y:S01]  /*1e690*/  VIADD R7, R26.reuse, 0x20 ;  /* 0x000000201a077836 */ /* 0x040fe20000000000 */
[----:B------:R-:W-:Y:S01]  /*1e6a0*/  ISETP.GE.AND P1, PT, R26, R4, PT ;  /* 0x000000041a00720c */ /* 0x000fe20003f26270 */
[----:B------:R-:W-:Y:S02]  /*1e6b0*/  IMAD.MOV.U32 R13, RZ, RZ, R0 ;  /* 0x000000ffff0d7224 */ /* 0x000fe400078e0000 */
[----:B------:R-:W-:-:S10]  /*1e6c0*/  IMAD.MOV.U32 R2, RZ, RZ, R14 ;  /* 0x000000ffff027224 */ /* 0x000fd400078e000e */
[----:B------:R-:W-:Y:S05]  /*1e6d0*/  WARPSYNC.COLLECTIVE R15, `(.L_x_5411) ;  /* 0x000000000f087348 */ /* 0x000fea0003c00000 */
[----:B------:R0:W1:Y:S02]  /*1e6e0*/  SHFL.IDX P6, R14, R13, R12, R11 ;  /* 0x0000000c0d0e7389 */ /* 0x00006400000c000b */
[----:B01----:R-:W-:Y:S01]  /*1e6f0*/  ENDCOLLECTIVE ;  /* 0x000000000000791b */ /* 0x003fe20003800000 */
.L_x_5411:
[----:B------:R-:W-:Y:S02]  /*1e700*/  IMAD.MOV.U32 R13, RZ, RZ, R5 ;  /* 0x000000ffff0d7224 */ /* 0x000fe400078e0005 */
[----:B------:R-:W-:Y:S02]  /*1e710*/  IMAD.MOV.U32 R12, RZ, RZ, 0x1 ;  /* 0x00000001ff0c7424 */ /* 0x000fe400078e00ff */
[----:B------:R-:W-:-:S07]  /*1e720*/  IMAD.MOV.U32 R3, RZ, RZ, R14 ;  /* 0x000000ffff037224 */ /* 0x000fce00078e000e */
[----:B------:R-:W-:Y:S05]  /*1e730*/  WARPSYNC.COLLECTIVE R15, `(.L_x_5412) ;  /* 0x000000000f087348 */ /* 0x000fea0003c00000 */
[----:B------:R0:W1:Y:S02]  /*1e740*/  SHFL.IDX P6, R14, R13, R12, R11 ;  /* 0x0000000c0d0e7389 */ /* 0x00006400000c000b */
[----:B01----:R-:W-:Y:S01]  /*1e750*/  ENDCOLLECTIVE ;  /* 0x000000000000791b */ /* 0x003fe20003800000 */
.L_x_5412:
        /* <DEDUP_REMOVED lines=17> */
.L_x_5413:
[----:B------:R-:W-:Y:S02]  /*1e870*/  IMAD.MOV.U32 R13, RZ, RZ, R5 ;  /* 0x000000ffff0d7224 */ /* 0x000fe400078e0005 */
[----:B------:R-:W-:Y:S02]  /*1e880*/  IMAD.MOV.U32 R12, RZ, RZ, 0x2 ;  /* 0x00000002ff0c7424 */ /* 0x000fe400078e00ff */
[----:B------:R-:W-:-:S07]  /*1e890*/  IMAD.MOV.U32 R3, RZ, RZ, R14 ;  /* 0x000000ffff037224 */ /* 0x000fce00078e000e */
[----:B------:R-:W-:Y:S05]  /*1e8a0*/  WARPSYNC.COLLECTIVE R15, `(.L_x_5414) ;  /* 0x000000000f087348 */ /* 0x000fea0003c00000 */
[----:B------:R0:W1:Y:S02]  /*1e8b0*/  SHFL.IDX P6, R14, R13, R12, R11 ;  /* 0x0000000c0d0e7389 */ /* 0x00006400000c000b */
[----:B01----:R-:W-:Y:S01]  /*1e8c0*/  ENDCOLLECTIVE ;  /* 0x000000000000791b */ /* 0x003fe20003800000 */
.L_x_5414:
        /* <DEDUP_REMOVED lines=18> */
.L_x_5415:
[----:B------:R-:W-:Y:S02]  /*1e9f0*/  IMAD.MOV.U32 R13, RZ, RZ, R5 ;  /* 0x000000ffff0d7224 */ /* 0x000fe400078e0005 */
[----:B------:R-:W-:Y:S02]  /*1ea00*/  IMAD.MOV.U32 R12, RZ, RZ, 0x3 ;  /* 0x00000003ff0c7424 */ /* 0x000fe400078e00ff */
[----:B------:R-:W-:-:S07]  /*1ea10*/  IMAD.MOV.U32 R3, RZ, RZ, R14 ;  /* 0x000000ffff037224 */ /* 0x000fce00078e000e */
[----:B------:R-:W-:Y:S05]  /*1ea20*/  WARPSYNC.COLLECTIVE R15, `(.L_x_5416) ;  /* 0x000000000f087348 */ /* 0x000fea0003c00000 */
[----:B------:R0:W1:Y:S02]  /*1ea30*/  SHFL.IDX P6, R14, R13, R12, R11 ;  /* 0x0000000c0d0e7389 */ /* 0x00006400000c000b */
[----:B01----:R-:W-:Y:S01]  /*1ea40*/  ENDCOLLECTIVE ;  /* 0x000000000000791b */ /* 0x003fe20003800000 */
.L_x_5416:
        /* <DEDUP_REMOVED lines=10> */
.L_x_5417:
[----:B------:R-:W-:Y:S01]  /*1eaf0*/  @!PT LDS RZ, [RZ] ;  /* 0x00000000fffff984 */ /* 0x000fe20000000800 */
[----:B------:R-:W-:Y:S01]  /*1eb00*/  @!PT LDS RZ, [RZ] ;  /* 0x00000000fffff984 */ /* 0x000fe20000000800 */
[----:B------:R-:W-:Y:S01]  /*1eb10*/  @!PT LDS RZ, [RZ] ;  /* 0x00000000fffff984 */ /* 0x000fe20000000800 */
[----:B------:R0:W-:Y:S04]  /*1eb20*/  @!P1 LDGSTS.E.BYPASS.LTC128B.128 [R8+0x19400], desc[UR56][R2.64], !P3 ;  /* 0x1940000002089fae */ /* 0x0001e8000d901d78 */
[----:B------:R0:W-:Y:S04]  /*1eb30*/  @!P1 LDGSTS.E.BYPASS.LTC128B.128 [R8+0x1b400], desc[UR56][R2.64+0x40], !P2 ;  /* 0x1b40004002089fae */ /* 0x0001e8000d101d78 */
[----:B------:R0:W-:Y:S01]  /*1eb40*/  @!P1 LDGSTS.E.BYPASS.LTC128B.128 [R8+0x1d400], desc[UR56][R2.64+0x80], !P0 ;  /* 0x1d40008002089fae */ /* 0x0001e2000c101d78 */
[----:B------:R-:W-:Y:S01]  /*1eb50*/  IMAD.MOV.U32 R0, RZ, RZ, R14 ;  /* 0x000000ffff007224 */ /* 0x000fe200078e000e */
[----:B------:R-:W-:Y:S06]  /*1eb60*/  BRA `(.L_x_5418) ;  /* 0xffffffb400147947 */ /* 0x000fec000383ffff */
.L_x_5327:
[----:B0-----:R0:W1:Y:S02]  /*1eb70*/  SYNCS.PHASECHK.TRANS64.TRYWAIT P0, [R18+URZ+0x2a820], R0 ;  /* 0x02a82000120075a7 */ /* 0x001064000800017f */
[----:B-1----:R-:W-:Y:S05]  /*1eb80*/  @!P0 NANOSLEEP.SYNCS 0x989680 ;  /* 0x009896800000895d */ /* 0x002fea0003900000 */
[----:B------:R-:W1:Y:S02]  /*1eb90*/  @!P0 SYNCS.PHASECHK.TRANS64 P0, [R18+URZ+0x2a820], R0 ;  /* 0x02a82000120085a7 */ /* 0x000e64000800007f */
[----:B-1----:R-:W-:Y:S05]  /*1eba0*/  @!P0 BRA `(.L_x_5327) ;  /* 0xfffffffc00f08947 */ /* 0x002fea000383ffff */
[----:B------:R-:W-:Y:S05]  /*1ebb0*/  BRA `(.L_x_5419) ;  /* 0xffffffb400887947 */ /* 0x000fea000383ffff */
.L_x_5331:
[----:B0-----:R0:W1:Y:S02]  /*1ebc0*/  SYNCS.PHASECHK.TRANS64.TRYWAIT P0, [R4+URZ+0x2a880], R20 ;  /* 0x02a88014040075a7 */ /* 0x001064000800017f */
[----:B-1----:R-:W-:Y:S05]  /*1ebd0*/  @!P0 NANOSLEEP.SYNCS 0x989680 ;  /* 0x009896800000895d */ /* 0x002fea0003900000 */
[----:B------:R-:W1:Y:S02]  /*1ebe0*/  @!P0 SYNCS.PHASECHK.TRANS64 P0, [R4+URZ+0x2a880], R20 ;  /* 0x02a88014040085a7 */ /* 0x000e64000800007f */
[----:B-1----:R-:W-:Y:S05]  /*1ebf0*/  @!P0 BRA `(.L_x_5331) ;  /* 0xfffffffc00f08947 */ /* 0x002fea000383ffff */
[----:B------:R-:W-:Y:S05]  /*1ec00*/  BRA `(.L_x_5420) ;  /* 0xffffffb800447947 */ /* 0x000fea000383ffff */
.L_x_5332:
        /* <DEDUP_REMOVED lines=8> */
.L_x_5422:
[----:B------:R-:W-:Y:S05]  /*1ec90*/  BSYNC B0 ;  /* 0x0000000000007941 */ /* 0x000fea0003800000 */
.L_x_5421:
        /* <DEDUP_REMOVED lines=8> */
.L_x_5423:
[----:B------:R-:W-:Y:S02]  /*1ed20*/  IMAD.MOV.U32 R13, RZ, RZ, R27 ;  /* 0x000000ffff0d7224 */ /* 0x000fe400078e001b */
[----:B------:R-:W-:Y:S02]  /*1ed30*/  IMAD.MOV.U32 R12, RZ, RZ, 0x1 ;  /* 0x00000001ff0c7424 */ /* 0x000fe400078e00ff */
[----:B------:R-:W-:-:S07]  /*1ed40*/  IMAD.MOV.U32 R2, RZ, RZ, R14 ;  /* 0x000000ffff027224 */ /* 0x000fce00078e000e */
[----:B------:R-:W-:Y:S05]  /*1ed50*/  WARPSYNC.COLLECTIVE R15, `(.L_x_5424) ;  /* 0x000000000f087348 */ /* 0x000fea0003c00000 */
[----:B------:R0:W1:Y:S02]  /*1ed60*/  SHFL.IDX P6, R14, R13, R12, R11 ;  /* 0x0000000c0d0e7389 */ /* 0x00006400000c000b */
[----:B01----:R-:W-:Y:S01]  /*1ed70*/  ENDCOLLECTIVE ;  /* 0x000000000000791b */ /* 0x003fe20003800000 */
.L_x_5424:
        /* <DEDUP_REMOVED lines=14> */
.L_x_5425:
[----:B------:R-:W-:Y:S02]  /*1ee60*/  IMAD.MOV.U32 R13, RZ, RZ, R27 ;  /* 0x000000ffff0d7224 */ /* 0x000fe400078e001b */
[----:B------:R-:W-:Y:S02]  /*1ee70*/  IMAD.MOV.U32 R12, RZ, RZ, 0x2 ;  /* 0x00000002ff0c7424 */ /* 0x000fe400078e00ff */
[----:B------:R-:W-:-:S07]  /*1ee80*/  IMAD.MOV.U32 R2, RZ, RZ, R14 ;  /* 0x000000ffff027224 */ /* 0x000fce00078e000e */
[----:B------:R-:W-:Y:S05]  /*1ee90*/  WARPSYNC.COLLECTIVE R15, `(.L_x_5426) ;  /* 0x000000000f087348 */ /* 0x000fea0003c00000 */
[----:B------:R0:W1:Y:S02]  /*1eea0*/  SHFL.IDX P6, R14, R13, R12, R11 ;  /* 0x0000000c0d0e7389 */ /* 0x00006400000c000b */
[----:B01----:R-:W-:Y:S01]  /*1eeb0*/  ENDCOLLECTIVE ;  /* 0x000000000000791b */ /* 0x003fe20003800000 */
.L_x_5426:
        /* <DEDUP_REMOVED lines=13> */
.L_x_5427:
[----:B------:R-:W-:Y:S02]  /*1ef90*/  IMAD.MOV.U32 R13, RZ, RZ, R27 ;  /* 0x000000ffff0d7224 */ /* 0x000fe400078e001b */
[----:B------:R-:W-:Y:S02]  /*1efa0*/  IMAD.MOV.U32 R12, RZ, RZ, 0x3 ;  /* 0x00000003ff0c7424 */ /* 0x000fe400078e00ff */
[----:B------:R-:W-:-:S07]  /*1efb0*/  IMAD.MOV.U32 R2, RZ, RZ, R14 ;  /* 0x000000ffff027224 */ /* 0x000fce00078e000e */
[----:B------:R-:W-:Y:S05]  /*1efc0*/  WARPSYNC.COLLECTIVE R15, `(.L_x_5428) ;  /* 0x000000000f087348 */ /* 0x000fea0003c00000 */
[----:B------:R0:W1:Y:S02]  /*1efd0*/  SHFL.IDX P6, R14, R13, R12, R11 ;  /* 0x0000000c0d0e7389 */ /* 0x00006400000c000b */
[----:B01----:R-:W-:Y:S01]  /*1efe0*/  ENDCOLLECTIVE ;  /* 0x000000000000791b */ /* 0x003fe20003800000 */
.L_x_5428:
        /* <DEDUP_REMOVED lines=13> */
.L_x_5429:
[----:B------:R-:W-:Y:S01]  /*1f0c0*/  IMAD.MOV.U32 R2, RZ, RZ, R14 ;  /* 0x000000ffff027224 */ /* 0x000fe200078e000e */
[----:B------:R-:W-:Y:S06]  /*1f0d0*/  BRA `(.L_x_5430) ;  /* 0xffffffb400d47947 */ /* 0x000fec000383ffff */
.L_x_5337:
[----:B---3--:R3:W4:Y:S02]  /*1f0e0*/  SYNCS.PHASECHK.TRANS64.TRYWAIT P0, [R4+URZ+0x2a840], R20 ;  /* 0x02a84014040075a7 */ /* 0x008724000800017f */
[----:B----4-:R-:W-:Y:S05]  /*1f0f0*/  @!P0 NANOSLEEP.SYNCS 0x989680 ;  /* 0x009896800000895d */ /* 0x010fea0003900000 */
[----:B------:R-:W4:Y:S02]  /*1f100*/  @!P0 SYNCS.PHASECHK.TRANS64 P0, [R4+URZ+0x2a840], R20 ;  /* 0x02a84014040085a7 */ /* 0x000f24000800007f */
[----:B----4-:R-:W-:Y:S05]  /*1f110*/  @!P0 BRA `(.L_x_5337) ;  /* 0xfffffffc00f08947 */ /* 0x010fea000383ffff */
[----:B------:R-:W-:Y:S05]  /*1f120*/  BRA `(.L_x_5431) ;  /* 0xffffffb8002c7947 */ /* 0x000fea000383ffff */
.L_x_5338:
        /* <DEDUP_REMOVED lines=8> */
.L_x_5433:
[----:B------:R-:W-:Y:S05]  /*1f1b0*/  BSYNC B0 ;  /* 0x0000000000007941 */ /* 0x000fea0003800000 */
.L_x_5432:
        /* <DEDUP_REMOVED lines=8> */
.L_x_5434:
[----:B------:R-:W-:Y:S02]  /*1f240*/  IMAD.MOV.U32 R13, RZ, RZ, R8 ;  /* 0x000000ffff0d7224 */ /* 0x000fe400078e0008 */
[----:B------:R-:W-:Y:S02]  /*1f250*/  IMAD.MOV.U32 R12, RZ, RZ, 0x1 ;  /* 0x00000001ff0c7424 */ /* 0x000fe400078e00ff */
[----:B------:R-:W-:-:S07]  /*1f260*/  IMAD.MOV.U32 R2, RZ, RZ, R14 ;  /* 0x000000ffff027224 */ /* 0x000fce00078e000e */
[----:B------:R-:W-:Y:S05]  /*1f270*/  WARPSYNC.COLLECTIVE R15, `(.L_x_5435) ;  /* 0x000000000f087348 */ /* 0x000fea0003c00000 */
[----:B------:R0:W1:Y:S02]  /*1f280*/  SHFL.IDX P6, R14, R13, R12, R11 ;  /* 0x0000000c0d0e7389 */ /* 0x00006400000c000b */
[----:B01----:R-:W-:Y:S01]  /*1f290*/  ENDCOLLECTIVE ;  /* 0x000000000000791b */ /* 0x003fe20003800000 */
.L_x_5435:
        /* <DEDUP_REMOVED lines=13> */
.L_x_5436:
[----:B------:R-:W-:Y:S02]  /*1f370*/  IMAD.MOV.U32 R13, RZ, RZ, R8 ;  /* 0x000000ffff0d7224 */ /* 0x000fe400078e0008 */
[----:B------:R-:W-:Y:S02]  /*1f380*/  IMAD.MOV.U32 R12, RZ, RZ, 0x2 ;  /* 0x00000002ff0c7424 */ /* 0x000fe400078e00ff */
[----:B------:R-:W-:-:S07]  /*1f390*/  IMAD.MOV.U32 R2, RZ, RZ, R14 ;  /* 0x000000ffff027224 */ /* 0x000fce00078e000e */
[----:B------:R-:W-:Y:S05]  /*1f3a0*/  WARPSYNC.COLLECTIVE R15, `(.L_x_5437) ;  /* 0x000000000f087348 */ /* 0x000fea0003c00000 */
[----:B------:R0:W1:Y:S02]  /*1f3b0*/  SHFL.IDX P6, R14, R13, R12, R11 ;  /* 0x0000000c0d0e7389 */ /* 0x00006400000c000b */
[----:B01----:R-:W-:Y:S01]  /*1f3c0*/  ENDCOLLECTIVE ;  /* 0x000000000000791b */ /* 0x003fe20003800000 */
.L_x_5437:
        /* <DEDUP_REMOVED lines=13> */
.L_x_5438:
[----:B------:R-:W-:Y:S02]  /*1f4a0*/  IMAD.MOV.U32 R13, RZ, RZ, R8 ;  /* 0x000000ffff0d7224 */ /* 0x000fe400078e0008 */
[----:B------:R-:W-:Y:S02]  /*1f4b0*/  IMAD.MOV.U32 R12, RZ, RZ, 0x3 ;  /* 0x00000003ff0c7424 */ /* 0x000fe400078e00ff */
[----:B------:R-:W-:-:S07]  /*1f4c0*/  IMAD.MOV.U32 R2, RZ, RZ, R14 ;  /* 0x000000ffff027224 */ /* 0x000fce00078e000e */
[----:B------:R-:W-:Y:S05]  /*1f4d0*/  WARPSYNC.COLLECTIVE R15, `(.L_x_5439) ;  /* 0x000000000f087348 */ /* 0x000fea0003c00000 */
[----:B------:R0:W1:Y:S02]  /*1f4e0*/  SHFL.IDX P6, R14, R13, R12, R11 ;  /* 0x0000000c0d0e7389 */ /* 0x00006400000c000b */
[----:B01----:R-:W-:Y:S01]  /*1f4f0*/  ENDCOLLECTIVE ;  /* 0x000000000000791b */ /* 0x003fe20003800000 */
.L_x_5439:
        /* <DEDUP_REMOVED lines=13> */
.L_x_5440:
[----:B------:R-:W-:Y:S01]  /*1f5d0*/  IMAD.MOV.U32 R2, RZ, RZ, R14 ;  /* 0x000000ffff027224 */ /* 0x000fe200078e000e */
[----:B------:R-:W-:Y:S06]  /*1f5e0*/  BRA `(.L_x_5441) ;  /* 0xffffffb400b87947 */ /* 0x000fec000383ffff */
.L_x_5343:
[----:B------:R0:W0:Y:S02]  /*1f5f0*/  SYNCS.PHASECHK.TRANS64.TRYWAIT P2, [R0+URZ+0x2a870], R2 ;  /* 0x02a87002000075a7 */ /* 0x000024000804017f */
[----:B0-----:R-:W-:Y:S05]  /*1f600*/  @!P2 NANOSLEEP.SYNCS 0x989680 ;  /* 0x009896800000a95d */ /* 0x001fea0003900000 */
[----:B------:R-:W0:Y:S02]  /*1f610*/  @!P2 SYNCS.PHASECHK.TRANS64 P2, [R0+URZ+0x2a870], R2 ;  /* 0x02a870020000a5a7 */ /* 0x000e24000804007f */
[----:B0-----:R-:W-:Y:S05]  /*1f620*/  @!P2 BRA `(.L_x_5343) ;  /* 0xfffffffc00f0a947 */ /* 0x001fea000383ffff */
[----:B------:R-:W-:Y:S05]  /*1f630*/  BRA `(.L_x_5442) ;  /* 0xffffffb800247947 */ /* 0x000fea000383ffff */
.L_x_5345:
[----:B------:R0:W0:Y:S02]  /*1f640*/  SYNCS.PHASECHK.TRANS64.TRYWAIT P2, [R0+URZ+0x2a860], R3 ;  /* 0x02a86003000075a7 */ /* 0x000024000804017f */
[----:B0-----:R-:W-:Y:S05]  /*1f650*/  @!P2 NANOSLEEP.SYNCS 0x989680 ;  /* 0x009896800000a95d */ /* 0x001fea0003900000 */
[----:B------:R-:W0:Y:S02]  /*1f660*/  @!P2 SYNCS.PHASECHK.TRANS64 P2, [R0+URZ+0x2a860], R3 ;  /* 0x02a860030000a5a7 */ /* 0x000e24000804007f */
[----:B0-----:R-:W-:Y:S05]  /*1f670*/  @!P2 BRA `(.L_x_5345) ;  /* 0xfffffffc00f0a947 */ /* 0x001fea000383ffff */
[----:B------:R-:W-:Y:S05]  /*1f680*/  BRA `(.L_x_5443) ;  /* 0xffffffb800347947 */ /* 0x000fea000383ffff */
.L_x_5353:
[----:B0-----:R0:W2:Y:S02]  /*1f690*/  SYNCS.PHASECHK.TRANS64.TRYWAIT P1, [R0+URZ+0x2a870], R3 ;  /* 0x02a87003000075a7 */ /* 0x0010a4000802017f */
[----:B--2---:R-:W-:Y:S05]  /*1f6a0*/  @!P1 NANOSLEEP.SYNCS 0x989680 ;  /* 0x009896800000995d */ /* 0x004fea0003900000 */
[----:B------:R-:W2:Y:S02]  /*1f6b0*/  @!P1 SYNCS.PHASECHK.TRANS64 P1, [R0+URZ+0x2a870], R3 ;  /* 0x02a87003000095a7 */ /* 0x000ea4000802007f */
[----:B--2---:R-:W-:Y:S05]  /*1f6c0*/  @!P1 BRA `(.L_x_5353) ;  /* 0xfffffffc00f09947 */ /* 0x004fea000383ffff */
[----:B------:R-:W-:Y:S05]  /*1f6d0*/  BRA `(.L_x_5444) ;  /* 0xffffffc000807947 */ /* 0x000fea000383ffff */
.L_x_5355:
[----:B0-----:R0:W2:Y:S02]  /*1f6e0*/  SYNCS.PHASECHK.TRANS64.TRYWAIT P1, [R0+URZ+0x2a860], R3 ;  /* 0x02a86003000075a7 */ /* 0x0010a4000802017f */
[----:B--2---:R-:W-:Y:S05]  /*1f6f0*/  @!P1 NANOSLEEP.SYNCS 0x989680 ;  /* 0x009896800000995d */ /* 0x004fea0003900000 */
[----:B------:R-:W2:Y:S02]  /*1f700*/  @!P1 SYNCS.PHASECHK.TRANS64 P1, [R0+URZ+0x2a860], R3 ;  /* 0x02a86003000095a7 */ /* 0x000ea4000802007f */
[----:B--2---:R-:W-:Y:S05]  /*1f710*/  @!P1 BRA `(.L_x_5355) ;  /* 0xfffffffc00f09947 */ /* 0x004fea000383ffff */
[----:B------:R-:W-:Y:S05]  /*1f720*/  BRA `(.L_x_5445) ;  /* 0xffffffc0008c7947 */ /* 0x000fea000383ffff */
.L_x_5369:
[----:B0-----:R0:W2:Y:S02]  /*1f730*/  SYNCS.PHASECHK.TRANS64.TRYWAIT P0, [R7+URZ+0x2a820], R0 ;  /* 0x02a82000070075a7 */ /* 0x0010a4000800017f */
[----:B--2---:R-:W-:Y:S05]  /*1f740*/  @!P0 NANOSLEEP.SYNCS 0x989680 ;  /* 0x009896800000895d */ /* 0x004fea0003900000 */
[----:B------:R-:W2:Y:S02]  /*1f750*/  @!P0 SYNCS.PHASECHK.TRANS64 P0, [R7+URZ+0x2a820], R0 ;  /* 0x02a82000070085a7 */ /* 0x000ea4000800007f */
[----:B--2---:R-:W-:Y:S05]  /*1f760*/  @!P0 BRA `(.L_x_5369) ;  /* 0xfffffffc00f08947 */ /* 0x004fea000383ffff */
[----:B------:R-:W-:Y:S05]  /*1f770*/  BRA `(.L_x_5446) ;  /* 0xffffffd800987947 */ /* 0x000fea000383ffff */
.L_x_5370:
        /* <DEDUP_REMOVED lines=11> */
.L_x_5448:
[----:B------:R-:W-:Y:S05]  /*1f830*/  BSYNC B0 ;  /* 0x0000000000007941 */ /* 0x000fea0003800000 */
.L_x_5447:
[----:B------:R-:W-:Y:S05]  /*1f840*/  BRA `(.L_x_5449) ;  /* 0xffffffd800807947 */ /* 0x000fea000383ffff */
.L_x_5373:
[----:B------:R-:W-:Y:S01]  /*1f850*/  BSSY B1, `(.L_x_5450) ;  /* 0x0000006000017945 */ /* 0x000fe20003800000 */
[----:B------:R-:W-:-:S07]  /*1f860*/  IMAD.MOV.U32 R15, RZ, RZ, -0x1 ;  /* 0xffffffffff0f7424 */ /* 0x000fce00078e00ff */
[----:B01----:R-:W-:Y:S05]  /*1f870*/  WARPSYNC.COLLECTIVE R15, `(.L_x_5451) ;  /* 0x000000000f0c7348 */ /* 0x003fea0003c00000 */
[----:B------:R-:W-:Y:S02]  /*1f880*/  ELECT P6, UR62, PT ;  /* 0x00000000003e782f */ /* 0x000fe400038c0000 */
[----:B------:R-:W-:Y:S01]  /*1f890*/  MOV R14, UR62 ;  /* 0x0000003e000e7c02 */ /* 0x000fe20008000f00 */
[----:B01----:R-:W-:Y:S10]  /*1f8a0*/  ENDCOLLECTIVE ;  /* 0x000000000000791b */ /* 0x003ff40003800000 */
.L_x_5451:
[----:B------:R-:W-:Y:S05]  /*1f8b0*/  BSYNC B1 ;  /* 0x0000000000017941 */ /* 0x000fea0003800000 */
.L_x_5450:
[----:B------:R-:W-:Y:S05]  /*1f8c0*/  BRA `(.L_x_5452) ;  /* 0xffffffd800787947 */ /* 0x000fea000383ffff */
.L_x_5375:
[----:B0-----:R0:W2:Y:S02]  /*1f8d0*/  SYNCS.PHASECHK.TRANS64.TRYWAIT P1, [R5+URZ+0x2a840], R0 ;  /* 0x02a84000050075a7 */ /* 0x0010a4000802017f */
[----:B--2---:R-:W-:Y:S05]  /*1f8e0*/  @!P1 NANOSLEEP.SYNCS 0x989680 ;  /* 0x009896800000995d */ /* 0x004fea0003900000 */
[----:B------:R-:W2:Y:S02]  /*1f8f0*/  @!P1 SYNCS.PHASECHK.TRANS64 P1, [R5+URZ+0x2a840], R0 ;  /* 0x02a84000050095a7 */ /* 0x000ea4000802007f */
[----:B--2---:R-:W-:Y:S05]  /*1f900*/  @!P1 BRA `(.L_x_5375) ;  /* 0xfffffffc00f09947 */ /* 0x004fea000383ffff */
[----:B------:R-:W-:Y:S05]  /*1f910*/  BRA `(.L_x_5453) ;  /* 0xffffffd800987947 */ /* 0x000fea000383ffff */
.L_x_5377:
[----:B--2---:R2:W3:Y:S02]  /*1f920*/  SYNCS.PHASECHK.TRANS64.TRYWAIT P1, [R3+URZ+0x2a840], R2 ;  /* 0x02a84002030075a7 */ /* 0x0044e4000802017f */
[----:B---3--:R-:W-:Y:S05]  /*1f930*/  @!P1 NANOSLEEP.SYNCS 0x989680 ;  /* 0x009896800000995d */ /* 0x008fea0003900000 */
[----:B------:R-:W3:Y:S02]  /*1f940*/  @!P1 SYNCS.PHASECHK.TRANS64 P1, [R3+URZ+0x2a840], R2 ;  /* 0x02a84002030095a7 */ /* 0x000ee4000802007f */
[----:B---3--:R-:W-:Y:S05]  /*1f950*/  @!P1 BRA `(.L_x_5377) ;  /* 0xfffffffc00f09947 */ /* 0x008fea000383ffff */
[----:B------:R-:W-:Y:S05]  /*1f960*/  BRA `(.L_x_5454) ;  /* 0xffffffd800a47947 */ /* 0x000fea000383ffff */
.L_x_5379:
[----:B---3--:R3:W4:Y:S02]  /*1f970*/  SYNCS.PHASECHK.TRANS64.TRYWAIT P1, [R5+URZ+0x2a860], R0 ;  /* 0x02a86000050075a7 */ /* 0x008724000802017f */
[----:B----4-:R-:W-:Y:S05]  /*1f980*/  @!P1 NANOSLEEP.SYNCS 0x989680 ;  /* 0x009896800000995d */ /* 0x010fea0003900000 */
[----:B------:R-:W4:Y:S02]  /*1f990*/  @!P1 SYNCS.PHASECHK.TRANS64 P1, [R5+URZ+0x2a860], R0 ;  /* 0x02a86000050095a7 */ /* 0x000f24000802007f */
[----:B----4-:R-:W-:Y:S05]  /*1f9a0*/  @!P1 BRA `(.L_x_5379) ;  /* 0xfffffffc00f09947 */ /* 0x010fea000383ffff */
[----:B------:R-:W-:Y:S05]  /*1f9b0*/  BRA `(.L_x_5455) ;  /* 0xffffffd800a07947 */ /* 0x000fea000383ffff */
.L_x_5381:
[----:B----4-:R4:W0:Y:S02]  /*1f9c0*/  SYNCS.PHASECHK.TRANS64.TRYWAIT P1, [R3+URZ+0x2a860], R2 ;  /* 0x02a86002030075a7 */ /* 0x010824000802017f */
[----:B0-----:R-:W-:Y:S05]  /*1f9d0*/  @!P1 NANOSLEEP.SYNCS 0x989680 ;  /* 0x009896800000995d */ /* 0x001fea0003900000 */
[----:B------:R-:W0:Y:S02]  /*1f9e0*/  @!P1 SYNCS.PHASECHK.TRANS64 P1, [R3+URZ+0x2a860], R2 ;  /* 0x02a86002030095a7 */ /* 0x000e24000802007f */
[----:B0-----:R-:W-:Y:S05]  /*1f9f0*/  @!P1 BRA `(.L_x_5381) ;  /* 0xfffffffc00f09947 */ /* 0x001fea000383ffff */
[----:B------:R-:W-:Y:S05]  /*1fa00*/  BRA `(.L_x_5456) ;  /* 0xffffffd8009c7947 */ /* 0x000fea000383ffff */
.L_x_5383:
[----:B------:R0:W0:Y:S02]  /*1fa10*/  SYNCS.PHASECHK.TRANS64.TRYWAIT P1, [R5+URZ+0x2a880], R0 ;  /* 0x02a88000050075a7 */ /* 0x000024000802017f */
[----:B0-----:R-:W-:Y:S05]  /*1fa20*/  @!P1 NANOSLEEP.SYNCS 0x989680 ;  /* 0x009896800000995d */ /* 0x001fea0003900000 */
[----:B------:R-:W0:Y:S02]  /*1fa30*/  @!P1 SYNCS.PHASECHK.TRANS64 P1, [R5+URZ+0x2a880], R0 ;  /* 0x02a88000050095a7 */ /* 0x000e24000802007f */
[----:B0-----:R-:W-:Y:S05]  /*1fa40*/  @!P1 BRA `(.L_x_5383) ;  /* 0xfffffffc00f09947 */ /* 0x001fea000383ffff */
[----:B------:R-:W-:Y:S05]  /*1fa50*/  BRA `(.L_x_5457) ;  /* 0xffffffd800987947 */ /* 0x000fea000383ffff */
.L_x_5458:
        /* <DEDUP_REMOVED lines=10> */
.L_x_16279:


//--------------------- .text._ZN7cutlass13device_kernelIN5flash11enable_sm90INS1_16FlashAttnFwdSm90INS1_25CollectiveMainloopFwdSm90ILi2EN4cute5tupleIJNS5_1CILi1EEES8_S8_EEENS6_IJNS7_ILi128EEESA_NS7_ILi192EEEEEELi192ENS_12float_e4m3_tEfNS_4arch4Sm90ELb0ELb1ELb1ELb1ELb1ELb1ELb0ELb1ELb1ELb1ELb1ELb0EEENS1_21CollectiveEpilogueFwdINS6_IJSA_SB_SA_EEES9_NS_10bfloat16_tESF_Li256ELb1ELb1ELb1ELb1EEENS1_36VarlenDynamicPersistentTileSchedulerILi128ELi128ELi256ELi128ELb1ELb1ELb1ELb1ELb0ELb1EEEEEEEEEvNT_6ParamsE --------------------------
	.section	.text._ZN7cutlass13device_kernelIN5flash11enable_sm90INS1_16FlashAttnFwdSm90INS1_25CollectiveMainloopFwdSm90ILi2EN4cute5tupleIJNS5_1CILi1EEES8_S8_EEENS6_IJNS7_ILi128EEESA_NS7_ILi192EEEEEELi192ENS_12float_e4m3_tEfNS_4arch4Sm90ELb0ELb1ELb1ELb1ELb1ELb1ELb0ELb1ELb1ELb1ELb1ELb0EEENS1_21CollectiveEpilogueFwdINS6_IJSA_SB_SA_EEES9_NS_10bfloat16_tESF_Li256ELb1ELb1ELb1ELb1EEENS1_36VarlenDynamicPersistentTileSchedulerILi128ELi128ELi256ELi128ELb1ELb1ELb1ELb1ELb0ELb1EEEEEEEEEvNT_6ParamsE,"ax",@progbits
	.align	128
.text._ZN7cutlass13device_kernelIN5flash11enable_sm90INS1_16FlashAttnFwdSm90INS1_25CollectiveMainloopFwdSm90ILi2EN4cute5tupleIJNS5_1CILi1EEES8_S8_EEENS6_IJNS7_ILi128EEESA_NS7_ILi192EEEEEELi192ENS_12float_e4m3_tEfNS_4arch4Sm90ELb0ELb1ELb1ELb1ELb1ELb1ELb0ELb1ELb1ELb1ELb1ELb0EEENS1_21CollectiveEpilogueFwdINS6_IJSA_SB_SA_EEES9_NS_10bfloat16_tESF_Li256ELb1ELb1ELb1ELb1EEENS1_36VarlenDynamicPersistentTileSchedulerILi128ELi128ELi256ELi128ELb1ELb1ELb1ELb1ELb0ELb1EEEEEEEEEvNT_6ParamsE:
        .type           _ZN7cutlass13device_kernelIN5flash11enable_sm90INS1_16FlashAttnFwdSm90INS1_25CollectiveMainloopFwdSm90ILi2EN4cute5tupleIJNS5_1CILi1EEES8_S8_EEENS6_IJNS7_ILi128EEESA_NS7_ILi192EEEEEELi192ENS_12float_e4m3_tEfNS_4arch4Sm90ELb0ELb1ELb1ELb1ELb1ELb1ELb0ELb1ELb1ELb1ELb1ELb0EEENS1_21CollectiveEpilogueFwdINS6_IJSA_SB_SA_EEES9_NS_10bfloat16_tESF_Li256ELb1ELb1ELb1ELb1EEENS1_36VarlenDynamicPersistentTileSchedulerILi128ELi128ELi256ELi128ELb1ELb1ELb1ELb1ELb0ELb1EEEEEEEEEvNT_6ParamsE,@function
        .size           _ZN7cutlass13device_kernelIN5flash11enable_sm90INS1_16FlashAttnFwdSm90INS1_25CollectiveMainloopFwdSm90ILi2EN4cute5tupleIJNS5_1CILi1EEES8_S8_EEENS6_IJNS7_ILi128EEESA_NS7_ILi192EEEEEELi192ENS_12float_e4m3_tEfNS_4arch4Sm90ELb0ELb1ELb1ELb1ELb1ELb1ELb0ELb1ELb1ELb1ELb1ELb0EEENS1_21CollectiveEpilogueFwdINS6_IJSA_SB_SA_EEES9_NS_10bfloat16_tESF_Li256ELb1ELb1ELb1ELb1EEENS1_36VarlenDynamicPersistentTileSchedulerILi128ELi128ELi256ELi128ELb1ELb1ELb1ELb1ELb0ELb1EEEEEEEEEvNT_6ParamsE,(.L_x_16280 - _ZN7cutlass13device_kernelIN5flash11enable_sm90INS1_16FlashAttnFwdSm90INS1_25CollectiveMainloopFwdSm90ILi2EN4cute5tupleIJNS5_1CILi1EEES8_S8_EEENS6_IJNS7_ILi128EEESA_NS7_ILi192EEEEEELi192ENS_12float_e4m3_tEfNS_4arch4Sm90ELb0ELb1ELb1ELb1ELb1ELb1ELb0ELb1ELb1ELb1ELb1ELb0EEENS1_21CollectiveEpilogueFwdINS6_IJSA_SB_SA_EEES9_NS_10bfloat16_tESF_Li256ELb1ELb1ELb1ELb1EEENS1_36VarlenDynamicPersistentTileSchedulerILi128ELi128ELi256ELi128ELb1ELb1ELb1ELb1ELb0ELb1EEEEEEEEEvNT_6ParamsE)
        .other          _ZN7cutlass13device_kernelIN5flash11enable_sm90INS1_16FlashAttnFwdSm90INS1_25CollectiveMainloopFwdSm90ILi2EN4cute5tupleIJNS5_1CILi1EEES8_S8_EEENS6_IJNS7_ILi128EEESA_NS7_ILi192EEEEEELi192ENS_12float_e4m3_tEfNS_4arch4Sm90ELb0ELb1ELb1ELb1ELb1ELb1ELb0ELb1ELb1ELb1ELb1ELb0EEENS1_21CollectiveEpilogueFwdINS6_IJSA_SB_SA_EEES9_NS_10bfloat16_tESF_Li256ELb1ELb1ELb1ELb1EEENS1_36VarlenDynamicPersistentTileSchedulerILi128ELi128ELi256ELi128ELb1ELb1ELb1ELb1ELb0ELb1EEEEEEEEEvNT_6ParamsE,@"STO_CUDA_ENTRY STV_DEFAULT"
_ZN7cutlass13device_kernelIN5flash11enable_sm90INS1_16FlashAttnFwdSm90INS1_25CollectiveMainloopFwdSm90ILi2EN4cute5tupleIJNS5_1CILi1EEES8_S8_EEENS6_IJNS7_ILi128EEESA_NS7_ILi192EEEEEELi192ENS_12float_e4m3_tEfNS_4arch4Sm90ELb0ELb1ELb1ELb1ELb1ELb1ELb0ELb1ELb1ELb1ELb1ELb0EEENS1_21CollectiveEpilogueFwdINS6_IJSA_SB_SA_EEES9_NS_10bfloat16_tESF_Li256ELb1ELb1ELb1ELb1EEENS1_36VarlenDynamicPersistentTileSchedulerILi128ELi128ELi256ELi128ELb1ELb1ELb1ELb1ELb0ELb1EEEEEEEEEvNT_6ParamsE:
        /* <DEDUP_REMOVED lines=18> */
.L_x_5460:
[----:B------:R-:W-:Y:S05]  /*0120*/  BSYNC B0 ;  /* 0x0000000000007941 */ /* 0x000fea0003800000 */
.L_x_5459:
        /* <DEDUP_REMOVED lines=41> */
.L_x_5461:
        /* <DEDUP_REMOVED lines=22> */
.L_x_5462:
        /* <DEDUP_REMOVED lines=18> */
.L_x_5463:
        /* <DEDUP_REMOVED lines=22> */
.L_x_5464:
        /* <DEDUP_REMOVED lines=23> */
.L_x_5465:
        /* <DEDUP_REMOVED lines=8> */
.L_x_5468:
        /* <DEDUP_REMOVED lines=8> */
[----:B-1----:R-:W-:-:S06]  /*0a10*/  ULEA UR4, UR38, UR4, 0x18 ;  /* 0x0000000426047291 */ /* 0x002fcc000f8ec03f */
[----:B------:R-:W-:Y:S01]  /*0a20*/  IMAD.U32 R16, RZ, RZ, UR4 ;  /* 0x00000004ff107e24 */ /* 0x000fe2000f8e00ff */
[----:B0-----:R-:W-:Y:S01]  /*0a30*/  SHF.R.U32.HI R0, RZ, 0x7, R0 ;  /* 0x00000007ff007819 */ /* 0x001fe20000011600 */
[----:B------:R-:W-:-:S03]  /*0a40*/  ULDC UR4, c[0x0][0xc3c] ;  /* 0x00030f0000047ab9 */ /* 0x000fc60000000800 */
[----:B------:R-:W-:-:S13]  /*0a50*/  ISETP.NE.AND P0, PT, R0, 0x1, PT ;  /* 0x000000010000780c */ /* 0x000fda0003f05270 */
[----:B------:R-:W-:Y:S08]  /*0a60*/  @!P0 BAR.ARV 0x9, 0x100 ;  /* 0x0244000000008b1d */ /* 0x000ff00000002000 */
[----:B------:R-:W-:Y:S06]  /*0a70*/  BAR.SYNC.DEFER_BLOCKING 0x5, 0x180 ;  /* 0x0146000000007b1d */ /* 0x000fec0000010000 */
[----:B------:R-:W0:Y:S02]  /*0a80*/  LDS.128 R224, [R16+0x2a8d0] ;  /* 0x02a8d00010e07984 */ /* 0x000e240000000c00 */
[----:B------:R-:W-:Y:S06]  /*0a90*/  BAR.ARV 0x4, 0x180 ;  /* 0x0106000000007b1d */ /* 0x000fec0000002000 */
[----:B0-----:R-:W-:-:S13]  /*0aa0*/  ISETP.GE.AND P0, PT, R227, UR4, PT ;  /* 0x00000004e3007c0c */ /* 0x001fda000bf06270 */
[----:B------:R-:W-:Y:S05]  /*0ab0*/  @P0 BRA `(.L_x_5469) ;  /* 0x000002ec00700947 */ /* 0x000fea0003800000 */
[----:B------:R-:W0:Y:S01]  /*0ac0*/  S2R R0, SR_TID.X ;  /* 0x0000000000007919 */ /* 0x000e220000002100 */
[----:B------:R-:W-:Y:S02]  /*0ad0*/  R2UR UR39, R16 ;  /* 0x00000000102772ca */ /* 0x000fe400000e0000 */
[----:B------:R-:W-:Y:S01]  /*0ae0*/  CS2R R22, SRZ ;  /* 0x0000000000167805 */ /* 0x000fe2000001ff00 */
[----:B------:R-:W-:Y:S01]  /*0af0*/  IMAD.MOV.U32 R209, RZ, RZ, RZ ;  /* 0x000000ffffd17224 */ /* 0x000fe200078e00ff */
[----:B------:R-:W-:Y:S01]  /*0b00*/  ULOP3.LUT UR40, UR36, 0x1, URZ, 0xfc, !UPT ;  /* 0x0000000124287892 */ /* 0x000fe2000f8efc3f */
[----:B------:R-:W-:Y:S01]  /*0b10*/  IMAD.MOV.U32 R17, RZ, RZ, RZ ;  /* 0x000000ffff117224 */ /* 0x000fe200078e00ff */
[----:B------:R-:W-:-:S07]  /*0b20*/  UMOV UR37, URZ ;  /* 0x0000003f00257c82 */ /* 0x000fce0008000000 */
[----:B------:R-:W-:Y:S01]  /*0b30*/  UIADD3 UR39, UR39, 0x18400, URZ ;  /* 0x0001840027277890 */ /* 0x000fe2000fffe03f */
[----:B0-----:R-:W-:-:S05]  /*0b40*/  VIADD R0, R0, 0xffffff80 ;  /* 0xffffff8000007836 */ /* 0x001fca0000000000 */
[----:B------:R-:W-:Y:S02]  /*0b50*/  SHF.R.S32.HI R3, RZ, 0x1f, R0 ;  /* 0x0000001fff037819 */ /* 0x000fe40000011400 */
[-C--:B------:R-:W-:Y:S02]  /*0b60*/  LEA.HI R5, R0, R0.reuse, RZ, 0x1 ;  /* 0x0000000000057211 */ /* 0x080fe400078f08ff */
[CC--:B------:R-:W-:Y:S02]  /*0b70*/  LEA.HI R6, R3.reuse, R0.reuse, RZ, 0x5 ;  /* 0x0000000003067211 */ /* 0x0c0fe400078f28ff */
[CC--:B------:R-:W-:Y:S02]  /*0b80*/  LEA.HI R2, R3.reuse, R0.reuse, RZ, 0x7 ;  /* 0x0000000003027211 */ /* 0x0c0fe400078f38ff */
[CC--:B------:R-:W-:Y:S01]  /*0b90*/  LEA.HI R8, R3.reuse, R0.reuse, RZ, 0x4 ;  /* 0x0000000003087211 */ /* 0x0c0fe200078f20ff */
[----:B------:R-:W-:Y:S01]  /*0ba0*/  IMAD.SHL.U32 R6, R6, 0x20, RZ ;  /* 0x0000002006067824 */ /* 0x000fe200078e00ff */
[----:B------:R-:W-:-:S02]  /*0bb0*/  LEA.HI R4, R3, R0, RZ, 0x2 ;  /* 0x0000000003047211 */ /* 0x000fc400078f10ff */
[----:B------:R-:W-:Y:S02]  /*0bc0*/  LOP3.LUT R7, R8, 0x3fffff0, RZ, 0xc0, !PT ;  /* 0x03fffff008077812 */ /* 0x000fe400078ec0ff */
[----:B------:R-:W-:Y:S02]  /*0bd0*/  LOP3.LUT R9, R2, 0xffffff80, RZ, 0xc0, !PT ;  /* 0xffffff8002097812 */ /* 0x000fe400078ec0ff */
[----:B------:R-:W-:Y:S01]  /*0be0*/  LOP3.LUT R3, R5, 0xfffffffe, RZ, 0xc0, !PT ;  /* 0xfffffffe05037812 */ /* 0x000fe200078ec0ff */
[----:B------:R-:W-:Y:S01]  /*0bf0*/  IMAD.IADD R7, R0, 0x1, -R7 ;  /* 0x0000000100077824 */ /* 0x000fe200078e0a07 */
[----:B------:R-:W-:Y:S01]  /*0c00*/  LOP3.LUT R11, R4, 0xfffffffc, RZ, 0xc0, !PT ;  /* 0xfffffffc040b7812 */ /* 0x000fe200078ec0ff */
[----:B------:R-:W-:Y:S01]  /*0c10*/  IMAD.IADD R14, R0, 0x1, -R9 ;  /* 0x00000001000e7824 */ /* 0x000fe200078e0a09 */
[----:B------:R-:W-:Y:S01]  /*0c20*/  LOP3.LUT R6, R6, 0xfffffc00, RZ, 0xc0, !PT ;  /* 0xfffffc0006067812 */ /* 0x000fe200078ec0ff */
[C---:B------:R-:W-:Y:S01]  /*0c30*/  IMAD.IADD R18, R0.reuse, 0x1, -R3 ;  /* 0x0000000100127824 */ /* 0x040fe200078e0a03 */
[----:B------:R-:W-:Y:S01]  /*0c40*/  SHF.R.S32.HI R210, RZ, 0x1, R5 ;  /* 0x00000001ffd27819 */ /* 0x000fe20000011405 */
[----:B------:R-:W-:Y:S01]  /*0c50*/  IMAD.IADD R10, R0, 0x1, -R11 ;  /* 0x00000001000a7824 */ /* 0x000fe200078e0a0b */
[----:B------:R-:W-:Y:S01]  /*0c60*/  SHF.R.S32.HI R9, RZ, 0x4, R8 ;  /* 0x00000004ff097819 */ /* 0x000fe20000011408 */
[----:B------:R-:W-:Y:S01]  /*0c70*/  IMAD R11, R7, 0x40, R6 ;  /* 0x00000040070b7824 */ /* 0x000fe200078e0206 */
[----:B------:R-:W-:Y:S01]  /*0c80*/  SHF.R.S32.HI R3, RZ, 0x7, R2 ;  /* 0x00000007ff037819 */ /* 0x000fe20000011402 */
[----:B------:R-:W-:Y:S01]  /*0c90*/  STL [R1+0x30], R14 ;  /* 0x0000300e01007387 */ /* 0x000fe20000100800 */
[----:B------:R-:W-:Y:S01]  /*0ca0*/  LEA.HI R6, R5, R210, RZ, 0x1 ;  /* 0x000000d205067211 */ /* 0x000fe200078f08ff */
[----:B------:R-:W-:Y:S01]  /*0cb0*/  IMAD.SHL.U32 R204, R18, 0x8, RZ ;  /* 0x0000000812cc7824 */ /* 0x000fe200078e00ff */
[----:B------:R-:W-:Y:S01]  /*0cc0*/  LEA.HI R8, R8, R9, RZ, 0x1 ;  /* 0x0000000908087211 */ /* 0x000fe200078f08ff */
[----:B------:R-:W-:Y:S01]  /*0cd0*/  IMAD.SHL.U32 R18, R18, 0x10, RZ ;  /* 0x0000001012127824 */ /* 0x000fe200078e00ff */
[--C-:B------:R-:W-:Y:S01]  /*0ce0*/  SHF.R.S32.HI R0, RZ, 0x2, R4.reuse ;  /* 0x00000002ff007819 */ /* 0x100fe20000011404 */
[C---:B------:R-:W-:Y:S01]  /*0cf0*/  VIADD R222, R204.reuse, 0x40 ;  /* 0x00000040ccde7836 */ /* 0x040fe20000000000 */
[----:B------:R-:W-:Y:S01]  /*0d00*/  SHF.R.S32.HI R5, RZ, 0x1f, R4 ;  /* 0x0000001fff057819 */ /* 0x000fe20000011404 */
[----:B------:R-:W-:Y:S01]  /*0d10*/  VIADD R223, R204, 0x20 ;  /* 0x00000020ccdf7836 */ /* 0x000fe20000000000 */
[----:B------:R-:W-:Y:S01]  /*0d20*/  LEA.HI R2, R2, R3, RZ, 0x1 ;  /* 0x0000000302027211 */ /* 0x000fe200078f08ff */
[----:B------:R-:W-:Y:S01]  /*0d30*/  VIADD R207, R18, 0x60 ;  /* 0x0000006012cf7836 */ /* 0x000fe20000000000 */
[----:B------:R-:W-:Y:S01]  /*0d40*/  LOP3.LUT R8, R8, 0x1ffffffe, RZ, 0xc0, !PT ;  /* 0x1ffffffe08087812 */ /* 0x000fe200078ec0ff */
[C---:B------:R-:W-:Y:S01]  /*0d50*/  VIADD R206, R18.reuse, 0x80 ;  /* 0x0000008012ce7836 */ /* 0x040fe20000000000 */
[----:B------:R-:W-:Y:S01]  /*0d60*/  LEA.HI R5, R5, R0, RZ, 0x2 ;  /* 0x0000000005057211 */ /* 0x000fe200078f10ff */
[----:B------:R-:W-:Y:S01]  /*0d70*/  VIADD R208, R18, 0xa0 ;  /* 0x000000a012d07836 */ /* 0x000fe20000000000 */
[----:B------:R-:W-:Y:S01]  /*0d80*/  LOP3.LUT R2, R2, 0x3fffffe, RZ, 0xc0, !PT ;  /* 0x03fffffe02027812 */ /* 0x000fe200078ec0ff */
[----:B------:R-:W-:Y:S01]  /*0d90*/  IMAD.IADD R8, R9, 0x1, -R8 ;  /* 0x0000000109087824 */ /* 0x000fe200078e0a08 */
[----:B------:R-:W-:Y:S01]  /*0da0*/  LOP3.LUT R5, R5, 0xfffffffc, RZ, 0xc0, !PT ;  /* 0xfffffffc05057812 */ /* 0x000fe200078ec0ff */
[----:B------:R-:W-:Y:S01]  /*0db0*/  VIADD R221, R204, 0x10 ;  /* 0x00000010ccdd7836 */ /* 0x000fe20000000000 */
[----:B------:R-:W-:Y:S01]  /*0dc0*/  LOP3.LUT R7, R6, 0x3fffffe, RZ, 0xc0, !PT ;  /* 0x03fffffe06077812 */ /* 0x000fe200078ec0ff */
[----:B------:R-:W-:Y:S01]  /*0dd0*/  IMAD.IADD R2, R3, 0x1, -R2 ;  /* 0x0000000103027824 */ /* 0x000fe200078e0a02 */
[----:B------:R-:W-:Y:S01]  /*0de0*/  LEA.HI R4, R10, R10, RZ, 0x1 ;  /* 0x0000000a0a047211 */ /* 0x000fe200078f08ff */
[----:B------:R-:W-:Y:S01]  /*0df0*/  IMAD R3, R8, 0x8, R11 ;  /* 0x0000000808037824 */ /* 0x000fe200078e020b */
[----:B------:R-:W-:Y:S01]  /*0e00*/  SHF.R.S32.HI R19, RZ, 0x1f, R18 ;  /* 0x0000001fff137819 */ /* 0x000fe20000011412 */
[----:B------:R-:W-:Y:S01]  /*0e10*/  IMAD.IADD R5, R0, 0x1, -R5 ;  /* 0x0000000100057824 */ /* 0x000fe200078e0a05 */
[----:B------:R-:W-:Y:S01]  /*0e20*/  SHF.R.S32.HI R0, RZ, 0x1f, R14 ;  /* 0x0000001fff007819 */ /* 0x000fe2000001140e */
[----:B------:R-:W-:Y:S01]  /*0e30*/  IMAD.IADD R7, R210, 0x1, -R7 ;  /* 0x00000001d2077824 */ /* 0x000fe200078e0a07 */
[----:B------:R0:W-:Y:S01]  /*0e40*/  STL [R1+0x44], R3 ;  /* 0x0000440301007387 */ /* 0x0001e20000100800 */
[----:B------:R-:W-:Y:S01]  /*0e50*/  IMAD.IADD R8, R204, 0x1, R222 ;  /* 0x00000001cc087824 */ /* 0x000fe200078e02de */
[----:B------:R-:W-:Y:S01]  /*0e60*/  SHF.R.S32.HI R220, RZ, 0x1f, R207 ;  /* 0x0000001fffdc7819 */ /* 0x000fe200000114cf */
[----:B------:R-:W-:Y:S01]  /*0e70*/  IMAD R216, R9, 0x8, R7 ;  /* 0x0000000809d87824 */ /* 0x000fe200078e0207 */
[----:B------:R-:W-:Y:S01]  /*0e80*/  LOP3.LUT R9, R4, 0x1ffffffe, RZ, 0xc0, !PT ;  /* 0x1ffffffe04097812 */ /* 0x000fe200078ec0ff */
[----:B------:R-:W-:Y:S01]  /*0e90*/  IMAD.IADD R6, R204, 0x1, R223 ;  /* 0x00000001cc067824 */ /* 0x000fe200078e02df */
[----:B------:R-:W-:Y:S01]  /*0ea0*/  SHF.R.S32.HI R15, RZ, 0x1f, R8 ;  /* 0x0000001fff0f7819 */ /* 0x000fe20000011408 */
[----:B------:R-:W-:Y:S01]  /*0eb0*/  IMAD.SHL.U32 R5, R5, 0x80, RZ ;  /* 0x0000008005057824 */ /* 0x000fe200078e00ff */
[----:B------:R-:W-:Y:S01]  /*0ec0*/  SHF.R.S32.HI R219, RZ, 0x1f, R206 ;  /* 0x0000001fffdb7819 */ /* 0x000fe200000114ce */
[----:B------:R-:W-:Y:S01]  /*0ed0*/  IMAD.IADD R9, R10, 0x1, -R9 ;  /* 0x000000010a097824 */ /* 0x000fe200078e0a09 */
[-C--:B0-----:R-:W-:Y:S01]  /*0ee0*/  LEA.HI R3, R0, R14.reuse, RZ, 0x2 ;  /* 0x0000000e00037211 */ /* 0x081fe200078f10ff */
[----:B------:R-:W-:Y:S01]  /*0ef0*/  IMAD.SHL.U32 R216, R216, 0x40, RZ ;  /* 0x00000040d8d87824 */ /* 0x000fe200078e00ff */
[----:B------:R-:W-:Y:S01]  /*0f00*/  LEA.HI R0, R0, R14, RZ, 0x5 ;  /* 0x0000000e00007211 */ /* 0x000fe200078f28ff */
[C---:B------:R-:W-:Y:S01]  /*0f10*/  VIADD R228, R204.reuse, 0x30 ;  /* 0x00000030cce47836 */ /* 0x040fe20000000000 */
[--C-:B------:R-:W-:Y:S01]  /*0f20*/  SHF.R.S32.HI R4, RZ, 0x2, R3.reuse ;  /* 0x00000002ff047819 */ /* 0x100fe20000011403 */
[----:B------:R-:W-:Y:S01]  /*0f30*/  VIADD R229, R204, 0x50 ;  /* 0x00000050cce57836 */ /* 0x000fe20000000000 */
[----:B------:R-:W-:-:S02]  /*0f40*/  SHF.R.S32.HI R7, RZ, 0x1f, R3 ;  /* 0x0000001fff077819 */ /* 0x000fc40000011403 */
[----:B------:R-:W-:Y:S02]  /*0f50*/  SHF.R.S32.HI R0, RZ, 0x5, R0 ;  /* 0x00000005ff007819 */ /* 0x000fe40000011400 */
[----:B------:R-:W-:Y:S02]  /*0f60*/  LEA.HI R7, R7, R4, RZ, 0x3 ;  /* 0x0000000407077211 */ /* 0x000fe400078f18ff */
[----:B------:R-:W-:Y:S02]  /*0f70*/  LOP3.LUT R3, R3, 0x7ffffffc, RZ, 0xc0, !PT ;  /* 0x7ffffffc03037812 */ /* 0x000fe400078ec0ff */
[----:B------:R-:W-:Y:S02]  /*0f80*/  LOP3.LUT R7, R7, 0xfffffff8, RZ, 0xc0, !PT ;  /* 0xfffffff807077812 */ /* 0x000fe400078ec0ff */
[----:B------:R-:W-:Y:S01]  /*0f90*/  SHF.R.S32.HI R11, RZ, 0x1f, R6 ;  /* 0x0000001fff0b7819 */ /* 0x000fe20000011406 */
[----:B------:R-:W-:Y:S01]  /*0fa0*/  IMAD.IADD R3, R14, 0x1, -R3 ;  /* 0x000000010e037824 */ /* 0x000fe200078e0a03 */
[----:B------:R-:W-:Y:S01]  /*0fb0*/  LOP3.LUT R214, R5, 0x180, RZ, 0xc0, !PT ;  /* 0x0000018005d67812 */ /* 0x000fe200078ec0ff */
[----:B------:R-:W-:Y:S01]  /*0fc0*/  IMAD.IADD R7, R4, 0x1, -R7 ;  /* 0x0000000104077824 */ /* 0x000fe200078e0a07 */
[----:B------:R-:W-:Y:S01]  /*0fd0*/  LEA.HI R213, R15, R8, RZ, 0x4 ;  /* 0x000000080fd57211 */ /* 0x000fe200078f20ff */
[----:B------:R-:W-:Y:S01]  /*0fe0*/  IMAD.SHL.U32 R201, R3, 0x2, RZ ;  /* 0x0000000203c97824 */ /* 0x000fe200078e00ff */
[----:B------:R-:W-:Y:S01]  /*0ff0*/  LEA.HI R13, R11, R6, RZ, 0x4 ;  /* 0x000000060b0d7211 */ /* 0x000fe200078f20ff */
[----:B------:R-:W-:Y:S01]  /*1000*/  IMAD R7, R0, 0x10, R7 ;  /* 0x0000001000077824 */ /* 0x000fe200078e0207 */
[----:B------:R-:W-:Y:S01]  /*1010*/  LEA.HI R8, R15, R8, RZ, 0x6 ;  /* 0x000000080f087211 */ /* 0x000fe200078f30ff */
[----:B------:R-:W-:Y:S01]  /*1020*/  VIADD R33, R201, 0x8 ;  /* 0x00000008c9217836 */ /* 0x000fe20000000000 */
[----:B------:R-:W-:Y:S01]  /*1030*/  SHF.R.U32.HI R215, RZ, 0x3, R214 ;  /* 0x00000003ffd77819 */ /* 0x000fe200000116d6 */
[----:B------:R-:W-:Y:S01]  /*1040*/  IMAD R12, R2, 0x40, R7 ;  /* 0x00000040020c7824 */ /* 0x000fe200078e0207 */
[--C-:B------:R-:W-:Y:S01]  /*1050*/  LOP3.LUT R0, R214, 0x10, R18.reuse, 0xf8, !PT ;  /* 0x00000010d6007812 */ /* 0x100fe200078ef812 */
[----:B------:R-:W-:Y:S01]  /*1060*/  IMAD.SHL.U32 R10, R8, 0x80, RZ ;  /* 0x00000080080a7824 */ /* 0x000fe200078e00ff */
[----:B------:R-:W-:Y:S01]  /*1070*/  LEA.HI R6, R11, R6, RZ, 0x6 ;  /* 0x000000060b067211 */ /* 0x000fe200078f30ff */
[C---:B------:R-:W-:Y:S01]  /*1080*/  VIADD R30, R201.reuse, 0x20 ;  /* 0x00000020c91e7836 */ /* 0x040fe20000000000 */
[-C--:B------:R-:W-:Y:S01]  /*1090*/  LOP3.LUT R3, R0, R215.reuse, RZ, 0x3c, !PT ;  /* 0x000000d700037212 */ /* 0x080fe200078e3cff */
[C---:B------:R-:W-:Y:S01]  /*10a0*/  VIADD R27, R201.reuse, 0x38 ;  /* 0x00000038c91b7836 */ /* 0x040fe20000000000 */
[----:B------:R-:W-:Y:S01]  /*10b0*/  LOP3.LUT R8, R214, 0x30, R213, 0xf8, !PT ;  /* 0x00000030d6087812 */ /* 0x000fe200078ef8d5 */
[----:B------:R-:W-:Y:S01]  /*10c0*/  IMAD.SHL.U32 R6, R6, 0x80, RZ ;  /* 0x0000008006067824 */ /* 0x000fe200078e00ff */
[----:B------:R-:W-:Y:S01]  /*10d0*/  LOP3.LUT R4, R214, 0x30, R13, 0xf8, !PT ;  /* 0x00000030d6047812 */ /* 0x000fe200078ef80d */
[----:B------:R-:W-:Y:S01]  /*10e0*/  IMAD.IADD R3, R216, 0x1, R3 ;  /* 0x00000001d8037824 */ /* 0x000fe200078e0203 */
[----:B------:R-:W-:Y:S01]  /*10f0*/  LOP3.LUT R15, R10, 0xffffe000, RZ, 0xc0, !PT ;  /* 0xffffe0000a0f7812 */ /* 0x000fe200078ec0ff */
[----:B------:R-:W-:Y:S01]  /*1100*/  STL [R1+0x40], R12 ;  /* 0x0000400c01007387 */ /* 0x000fe20000100800 */
[-C--:B------:R-:W-:Y:S01]  /*1110*/  LOP3.LUT R8, R8, R215.reuse, RZ, 0x3c, !PT ;  /* 0x000000d708087212 */ /* 0x080fe200078e3cff */
[C---:B------:R-:W-:Y:S01]  /*1120*/  VIADD R24, R201.reuse, 0x50 ;  /* 0x00000050c9187836 */ /* 0x040fe20000000000 */
[----:B------:R-:W-:Y:S01]  /*1130*/  LOP3.LUT R5, R6, 0xffffe000, RZ, 0xc0, !PT ;  /* 0xffffe00006057812 */ /* 0x000fe200078ec0ff */
[C---:B------:R-:W-:Y:S01]  /*1140*/  VIADD R14, R201.reuse, 0x68 ;  /* 0x00000068c90e7836 */ /* 0x040fe20000000000 */
[-C--:B------:R-:W-:Y:S01]  /*1150*/  LOP3.LUT R4, R4, R215.reuse, RZ, 0x3c, !PT ;  /* 0x000000d704047212 */ /* 0x080fe200078e3cff */
[----:B------:R0:W-:Y:S01]  /*1160*/  STL [R1+0x4], R3 ;  /* 0x0000040301007387 */ /* 0x0001e20000100800 */
[----:B------:R-:W-:Y:S01]  /*1170*/  LOP3.LUT R2, R214, 0x30, R18, 0xf8, !PT ;  /* 0x00000030d6027812 */ /* 0x000fe200078ef812 */
[C---:B------:R-:W-:Y:S01]  /*1180*/  VIADD R31, R201.reuse, 0x18 ;  /* 0x00000018c91f7836 */ /* 0x040fe20000000000 */
[-C--:B------:R-:W-:Y:S01]  /*1190*/  IADD3 R15, R8, R216.reuse, R15 ;  /* 0x000000d8080f7210 */ /* 0x080fe20007ffe00f */
[C---:B------:R-:W-:Y:S01]  /*11a0*/  VIADD R8, R201.reuse, 0x80 ;  /* 0x00000080c9087836 */ /* 0x040fe20000000000 */
[-C--:B------:R-:W-:Y:S01]  /*11b0*/  IADD3 R11, R4, R216.reuse, R5 ;  /* 0x000000d8040b7210 */ /* 0x080fe20007ffe005 */
[C---:B------:R-:W-:Y:S01]  /*11c0*/  VIADD R4, R201.reuse, 0x98 ;  /* 0x00000098c9047836 */ /* 0x040fe20000000000 */
[----:B------:R-:W-:Y:S01]  /*11d0*/  LOP3.LUT R5, R2, R215, RZ, 0x3c, !PT ;  /* 0x000000d702057212 */ /* 0x000fe200078e3cff */
        /* <DEDUP_REMOVED lines=15> */
[C---:B------:R-:W-:Y:S01]  /*12d0*/  IADD3 R5, R16.reuse, R216, R5 ;  /* 0x000000d810057210 */ /* 0x040fe20007ffe005 */
[----:B------:R-:W-:Y:S01]  /*12e0*/  VIADD R26, R201, 0x40 ;  /* 0x00000040c91a7836 */ /* 0x000fe20000000000 */
[----:B------:R-:W-:Y:S01]  /*12f0*/  SHF.R.S32.HI R3, RZ, 0x1f, R4 ;  /* 0x0000001fff037819 */ /* 0x000fe20000011404 */
[C---:B------:R-:W-:Y:S01]  /*1300*/  IMAD.IADD R3, R16.reuse, 0x1, R11 ;  /* 0x0000000110037824 */ /* 0x040fe200078e020b */
[----:B------:R-:W-:Y:S01]  /*1310*/  SHF.R.S32.HI R2, RZ, 0x1f, R2 ;  /* 0x0000001fff027819 */ /* 0x000fe20000011402 */
[----:B------:R-:W-:Y:S01]  /*1320*/  IMAD.IADD R2, R16, 0x1, R15 ;  /* 0x0000000110027824 */ /* 0x000fe200078e020f */
[----:B------:R-:W-:Y:S01]  /*1330*/  SHF.R.S32.HI R0, RZ, 0x1f, R0 ;  /* 0x0000001fff007819 */ /* 0x000fe20000011400 */
[----:B------:R-:W-:Y:S01]  /*1340*/  IMAD R0, R9, 0x8, R12 ;  /* 0x0000000809007824 */ /* 0x000fe200078e020c */
[----:B------:R0:W-:Y:S01]  /*1350*/  STL [R1+0x3c], R5 ;  /* 0x00003c0501007387 */ /* 0x0001e20000100800 */
[----:B------:R-:W-:Y:S01]  /*1360*/  SHF.R.S32.HI R212, RZ, 0x4, R13 ;  /* 0x00000004ffd47819 */ /* 0x000fe2000001140d */
[C---:B------:R-:W-:Y:S01]  /*1370*/  VIADD R21, R201.reuse, 0x58 ;  /* 0x00000058c9157836 */ /* 0x040fe20000000000 */
[----:B------:R-:W-:Y:S01]  /*1380*/  SHF.R.S32.HI R218, RZ, 0x1f, R208 ;  /* 0x0000001fffda7819 */ /* 0x000fe200000114d0 */
[----:B------:R1:W-:Y:S01]  /*1390*/  STL [R1+0x38], R3 ;  /* 0x0000380301007387 */ /* 0x0003e20000100800 */
[C---:B------:R-:W-:Y:S01]  /*13a0*/  VIADD R13, R201.reuse, 0x70 ;  /* 0x00000070c90d7836 */ /* 0x040fe20000000000 */
[----:B------:R-:W-:Y:S01]  /*13b0*/  SHF.R.S32.HI R213, RZ, 0x4, R213 ;  /* 0x00000004ffd57819 */ /* 0x000fe200000114d5 */
[C---:B------:R-:W-:Y:S01]  /*13c0*/  VIADD R7, R201.reuse, 0x88 ;  /* 0x00000088c9077836 */ /* 0x040fe20000000000 */
[----:B------:R1:W-:Y:S01]  /*13d0*/  STL [R1+0x34], R2 ;  /* 0x0000340201007387 */ /* 0x0003e20000100800 */
[C---:B------:R-:W-:Y:S01]  /*13e0*/  VIADD R6, R201.reuse, 0x90 ;  /* 0x00000090c9067836 */ /* 0x040fe20000000000 */
[----:B0-----:R-:W-:Y:S01]  /*13f0*/  SHF.R.S32.HI R5, RZ, 0x1f, R31 ;  /* 0x0000001fff057819 */ /* 0x001fe2000001141f */
[----:B------:R-:W-:Y:S01]  /*1400*/  VIADD R34, R201, 0xb0 ;  /* 0x000000b0c9227836 */ /* 0x000fe20000000000 */
[----:B------:R1:W-:Y:S01]  /*1410*/  STL [R1], R0 ;  /* 0x0000000001007387 */ /* 0x0003e20000100800 */
        /* <DEDUP_REMOVED lines=10> */
[----:B-1----:R-:W-:-:S07]  /*14c0*/  SHF.R.S32.HI R5, RZ, 0x1f, R6 ;  /* 0x0000001fff057819 */ /* 0x002fce0000011406 */
.L_x_5708:
[----:B------:R-:W-:Y:S05]  /*14d0*/  YIELD ;  /* 0x0000000000007946 */ /* 0x000fea0003800000 */
[----:B------:R-:W-:Y:S01]  /*14e0*/  ULDC.64 UR4, c[0x0][0xa28] ;  /* 0x00028a0000047ab9 */ /* 0x000fe20000000a00 */
[----:B0123--:R-:W0:Y:S01]  /*14f0*/  LDC.64 R4, c[0x0][0xa08] ;  /* 0x00028200ff047b82 */ /* 0x00fe220000000a00 */
[----:B------:R-:W-:Y:S01]  /*1500*/  ISETP.NE.U32.AND P1, PT, RZ, UR4, PT ;  /* 0x00000004ff007c0c */ /* 0x000fe2000bf25070 */
[----:B------:R-:W-:Y:S02]  /*1510*/  IMAD.MOV.U32 R79, RZ, RZ, RZ ;  /* 0x000000ffff4f7224 */ /* 0x000fe400078e00ff */
[----:B------:R-:W-:Y:S01]  /*1520*/  IMAD.MOV.U32 R11, RZ, RZ, RZ ;  /* 0x000000ffff0b7224 */ /* 0x000fe200078e00ff */
        /* <DEDUP_REMOVED lines=13> */
[----:B------:R-:W5:Y:S01]  /*1600*/  @P0 LDG.E R79, desc[UR42][R8.64] ;  /* 0x0000002a084f0981 */ /* 0x000f62000c1e1900 */
[----:B-1----:R-:W-:-:S04]  /*1610*/  @P1 IMAD.WIDE R2, R227, 0x4, R2 ;  /* 0x00000004e3021825 */ /* 0x002fc800078e0202 */
[----:B0-----:R-:W-:Y:S01]  /*1620*/  @P2 IMAD.WIDE R4, R227, 0x4, R6 ;  /* 0x00000004e3042825 */ /* 0x001fe200078e0206 */
[----:B------:R-:W-:Y:S01]  /*1630*/  UISETP.NE.U32.AND UP0, UPT, UR4, URZ, UPT ;  /* 0x0000003f0400728c */ /* 0x000fe2000bf05070 */
[----:B------:R0:W5:Y:S02]  /*1640*/  @P1 LDG.E R11, desc[UR42][R2.64] ;  /* 0x0000002a020b1981 */ /* 0x000164000c1e1900 */
[----:B------:R-:W-:Y:S02]  /*1650*/  ULDC UR4, c[0x0][0x424] ;  /* 0x0001090000047ab9 */ /* 0x000fe40000000800 */
[----:B------:R1:W5:Y:S01]  /*1660*/  @P2 LDG.E R202, desc[UR42][R4.64] ;  /* 0x0000002a04ca2981 */ /* 0x000362000c1e1900 */
[----:B------:R-:W-:-:S03]  /*1670*/  UISETP.NE.AND.EX UP0, UPT, UR5, URZ, UPT, UP0 ;  /* 0x0000003f0500728c */ /* 0x000fc6000bf05300 */
[----:B------:R-:W-:Y:S01]  /*1680*/  ULDC UR5, c[0x0][0x2f0] ;  /* 0x0000bc0000057ab9 */ /* 0x000fe20000000800 */
[----:B------:R-:W-:-:S04]  /*1690*/  USEL UR4, UR4, 0x1, UP0 ;  /* 0x0000000104047887 */ /* 0x000fc80008000000 */
[----:B------:R-:W-:-:S03]  /*16a0*/  UIMAD UR4, UR4, UR5, URZ ;  /* 0x00000005040472a4 */ /* 0x000fc6000f8e023f */
[----:B------:R-:W-:Y:S02]  /*16b0*/  ULDC UR5, c[0x0][0x348] ;  /* 0x0000d20000057ab9 */ /* 0x000fe40000000800 */
[----:B0-----:R-:W-:Y:S02]  /*16c0*/  IMAD.U32 R2, RZ, RZ, UR5 ;  /* 0x00000005ff027e24 */ /* 0x001fe4000f8e00ff */
[----:B------:R-:W-:Y:S01]  /*16d0*/  IMAD.U32 R28, RZ, RZ, UR4 ;  /* 0x00000004ff1c7e24 */ /* 0x000fe2000f8e00ff */
[----:B-1--4-:R-:W-:Y:S06]  /*16e0*/  @P2 BRA `(.L_x_5470) ;  /* 0x0000000000242947 */ /* 0x012fec0003800000 */
        /* <DEDUP_REMOVED lines=9> */
.L_x_5470:
        /* <DEDUP_REMOVED lines=10> */
[----:B------:R-:W0:Y:S02]  /*1820*/  LDC.64 R28, c[0x0][0xa20] ;  /* 0x00028800ff1c7b82 */ /* 0x000e240000000a00 */
[----:B0-----:R-:W-:-:S06]  /*1830*/  IMAD.WIDE R28, R227, 0x4, R28 ;  /* 0x00000004e31c7825 */ /* 0x001fcc00078e021c */
[----:B------:R0:W5:Y:S01]  /*1840*/  LDG.E R28, desc[UR42][R28.64] ;  /* 0x0000002a1c1c7981 */ /* 0x000162000c1e1900 */
[----:B------:R-:W-:Y:S05]  /*1850*/  BRA `(.L_x_5472) ;  /* 0x0000000000107947 */ /* 0x000fea0003800000 */
.L_x_5471:
[----:B------:R-:W-:Y:S05]  /*1860*/  @!P0 BRA `(.L_x_5472) ;  /* 0x00000000000c8947 */ /* 0x000fea0003800000 */
[----:B------:R-:W2:Y:S04]  /*1870*/  LDG.E R3, desc[UR42][R8.64] ;  /* 0x0000002a08037981 */ /* 0x000ea8000c1e1900 */
[----:B------:R-:W2:Y:S02]  /*1880*/  LDG.E R28, desc[UR42][R8.64+0x4] ;  /* 0x0000042a081c7981 */ /* 0x000ea4000c1e1900 */
[----:B--2---:R-:W-:-:S07]  /*1890*/  IMAD.IADD R28, R28, 0x1, -R3 ;  /* 0x000000011c1c7824 */ /* 0x004fce00078e0a03 */
.L_x_5472:
[----:B------:R-:W-:Y:S01]  /*18a0*/  ULDC.64 UR4, c[0x0][0xa10] ;  /* 0x0002840000047ab9 */ /* 0x000fe20000000a00 */
[----:B------:R-:W1:Y:S01]  /*18b0*/  LDC R4, c[0x0][0x448] ;  /* 0x00011200ff047b82 */ /* 0x000e620000000800 */
[----:B------:R-:W-:-:S04]  /*18c0*/  ISETP.NE.U32.AND P0, PT, RZ, UR4, PT ;  /* 0x00000004ff007c0c */ /* 0x000fc8000bf05070 */
[----:B------:R-:W-:Y:S01]  /*18d0*/  ISETP.NE.AND.EX P0, PT, RZ, UR5, PT, P0 ;  /* 0x00000005ff007c0c */ /* 0x000fe2000bf05300 */
[----:B------:R-:W-:Y:S02]  /*18e0*/  ULDC.64 UR4, c[0x0][0xa30] ;  /* 0x00028c0000047ab9 */ /* 0x000fe40000000a00 */
[----:B------:R-:W-:-:S04]  /*18f0*/  ISETP.NE.U32.AND P1, PT, RZ, UR4, PT ;  /* 0x00000004ff007c0c */ /* 0x000fc8000bf25070 */
[----:B------:R-:W-:-:S06]  /*1900*/  ISETP.NE.AND.EX P1, PT, RZ, UR5, PT, P1 ;  /* 0x00000005ff007c0c */ /* 0x000fcc000bf25310 */
[----:B------:R-:W2:Y:S08]  /*1910*/  @P0 LDC.64 R6, c[0x0][0xa10] ;  /* 0x00028400ff060b82 */ /* 0x000eb00000000a00 */
[----:B------:R-:W3:Y:S01]  /*1920*/  @P1 LDC.64 R8, c[0x0][0xa30] ;  /* 0x00028c00ff081b82 */ /* 0x000ee20000000a00 */
[----:B--2---:R-:W-:-:S05]  /*1930*/  @P0 IMAD.WIDE R6, R227, 0x4, R6 ;  /* 0x00000004e3060825 */ /* 0x004fca00078e0206 */
[----:B------:R-:W2:Y:S04]  /*1940*/  @P0 LDG.E R0, desc[UR42][R6.64] ;  /* 0x0000002a06000981 */ /* 0x000ea8000c1e1900 */
[----:B------:R-:W2:Y:S01]  /*1950*/  @P0 LDG.E R3, desc[UR42][R6.64+0x4] ;  /* 0x0000042a06030981 */ /* 0x000ea2000c1e1900 */
[----:B-----5:R-:W-:Y:S02]  /*1960*/  IMAD.MOV.U32 R26, RZ, RZ, R28 ;  /* 0x000000ffff1a7224 */ /* 0x020fe400078e001c */
[----:B---3--:R-:W-:-:S05]  /*1970*/  @P1 IMAD.WIDE R8, R227, 0x4, R8 ;  /* 0x00000004e3081825 */ /* 0x008fca00078e0208 */
[----:B------:R3:W5:Y:S01]  /*1980*/  @P1 LDG.E R26, desc[UR42][R8.64] ;  /* 0x0000002a081a1981 */ /* 0x000762000c1e1900 */
[----:B-1----:R-:W-:Y:S01]  /*1990*/  ISETP.NE.AND P1, PT, R4, 0x1, PT ;  /* 0x000000010400780c */ /* 0x002fe20003f25270 */
[----:B------:R-:W-:Y:S01]  /*19a0*/  IMAD.SHL.U32 R211, R225, 0x80, RZ ;  /* 0x00000080e1d37824 */ /* 0x000fe200078e00ff */
[----:B------:R-:W1:Y:S01]  /*19b0*/  LDC.64 R4, c[0x0][0x9e0] ;  /* 0x00027800ff047b82 */ /* 0x000e620000000a00 */
[----:B------:R-:W-:-:S10]  /*19c0*/  IMAD.IADD R11, R28, 0x1, -R11 ;  /* 0x000000011c0b7824 */ /* 0x000fd400078e0a0b */
[----:B------:R-:W4:Y:S08]  /*19d0*/  @P1 LDC R13, c[0x0][0x44c] ;  /* 0x00011300ff0d1b82 */ /* 0x000f300000000800 */
[----:B------:R-:W0:Y:S01]  /*19e0*/  @P1 LDC R10, c[0x0][0x450] ;  /* 0x00011400ff0a1b82 */ /* 0x000e220000000800 */
[----:B-1----:R-:W-:Y:S01]  /*19f0*/  ISETP.GE.AND P2, PT, R5, 0x1, PT ;  /* 0x000000010500780c */ /* 0x002fe20003f46270 */
[----:B--2---:R-:W-:-:S02]  /*1a00*/  @P0 IMAD.IADD R2, R3, 0x1, -R0 ;  /* 0x0000000103020824 */ /* 0x004fc400078e0a00 */
[----:B------:R-:W-:Y:S02]  /*1a10*/  VIADD R0, R211, 0x7f ;  /* 0x0000007fd3007836 */ /* 0x000fe40000000000 */
[----:B------:R-:W-:Y:S02]  /*1a20*/  IMAD.IADD R203, R11, 0x1, R2 ;  /* 0x000000010bcb7824 */ /* 0x000fe400078e0202 */
[----:B----4-:R-:W-:-:S03]  /*1a30*/  @P1 IMAD.HI.U32 R3, R0, R13, RZ ;  /* 0x0000000d00031227 */ /* 0x010fc600078e00ff */
[C---:B------:R-:W-:Y:S01]  /*1a40*/  IADD3 R7, R203.reuse, 0x1, -R202 ;  /* 0x00000001cb077810 */ /* 0x040fe20007ffe8ca */
[----:B------:R-:W-:Y:S01]  /*1a50*/  IMAD.MOV.U32 R6, RZ, RZ, R0 ;  /* 0x000000ffff067224 */ /* 0x000fe200078e0000 */
[----:B0-----:R-:W-:Y:S01]  /*1a60*/  @P1 SHF.R.U32.HI R6, RZ, R10, R3 ;  /* 0x0000000aff061219 */ /* 0x001fe20000011603 */
[----:B------:R-:W-:-:S04]  /*1a70*/  VIADD R0, R203, 0x7f ;  /* 0x0000007fcb007836 */ /* 0x000fc80000000000 */
[----:B---3--:R-:W-:Y:S01]  /*1a80*/  IMAD.IADD R9, R7, 0x1, R6 ;  /* 0x0000000107097824 */ /* 0x008fe200078e0206 */
        /* <DEDUP_REMOVED lines=16> */
.L_x_5475:
[----:B------:R-:W-:-:S13]  /*1b90*/  ISETP.NE.AND P0, PT, R5, 0x1, PT ;  /* 0x000000010500780c */ /* 0x000fda0003f05270 */
[----:B------:R-:W0:Y:S02]  /*1ba0*/  @P0 LDC.64 R6, c[0x0][0x9e8] ;  /* 0x00027a00ff060b82 */ /* 0x000e240000000a00 */
[----:B0-----:R-:W-:-:S05]  /*1bb0*/  @P0 IMAD.HI.U32 R6, R0, R6, RZ ;  /* 0x0000000600060227 */ /* 0x001fca00078e00ff */
[----:B------:R-:W-:-:S07]  /*1bc0*/  @P0 SHF.R.U32.HI R0, RZ, R7, R6 ;  /* 0x00000007ff000219 */ /* 0x000fce0000011606 */
.L_x_5476:
[----:B------:R-:W-:Y:S05]  /*1bd0*/  BSYNC B0 ;  /* 0x0000000000007941 */ /* 0x000fea0003800000 */
.L_x_5474:
[----:B------:R-:W-:-:S05]  /*1be0*/  IMAD R3, R0, R5, R5 ;  /* 0x0000000500037224 */ /* 0x000fca00078e0205 */
[----:B------:R-:W-:-:S07]  /*1bf0*/  VIMNMX R4, R4, R3, PT ;  /* 0x0000000304047248 */ /* 0x000fce0003fe0100 */
.L_x_5473:
[----:B------:R-:W0:Y:S01]  /*1c00*/  @P1 LDC R0, c[0x0][0x44c] ;  /* 0x00011300ff001b82 */ /* 0x000e220000000800 */
[----:B------:R-:W-:Y:S01]  /*1c10*/  VIADD R4, R4, 0x7f ;  /* 0x0000007f04047836 */ /* 0x000fe20000000000 */
[----:B------:R-:W-:Y:S01]  /*1c20*/  ULDC UR4, c[0x0][0x9dc] ;  /* 0x0002770000047ab9 */ /* 0x000fe20000000800 */
[----:B------:R-:W-:Y:S02]  /*1c30*/  IMAD.MOV.U32 R6, RZ, RZ, R211 ;  /* 0x000000ffff067224 */ /* 0x000fe400078e00d3 */
[----:B------:R-:W-:Y:S01]  /*1c40*/  IMAD.IADD R95, R203, 0x1, -R202 ;  /* 0x00000001cb5f7824 */ /* 0x000fe200078e0aca */
[----:B------:R-:W-:Y:S02]  /*1c50*/  SHF.R.S32.HI R3, RZ, 0x1f, R4 ;  /* 0x0000001fff037819 */ /* 0x000fe40000011404 */
[----:B------:R-:W1:Y:S02]  /*1c60*/  @P1 LDC R7, c[0x0][0x450] ;  /* 0x00011400ff071b82 */ /* 0x000e640000000800 */
[----:B------:R-:W-:Y:S01]  /*1c70*/  LEA.HI R3, R3, R4, RZ, 0x7 ;  /* 0x0000000403037211 */ /* 0x000fe200078f38ff */
[----:B0-----:R-:W-:-:S05]  /*1c80*/  @P1 IMAD.HI.U32 R0, R211, R0, RZ ;  /* 0x00000000d3001227 */ /* 0x001fca00078e00ff */
[----:B-1----:R-:W-:Y:S02]  /*1c90*/  @P1 SHF.R.U32.HI R6, RZ, R7, R0 ;  /* 0x00000007ff061219 */ /* 0x002fe40000011600 */
[----:B------:R-:W-:-:S03]  /*1ca0*/  SHF.R.S32.HI R0, RZ, 0x7, R3 ;  /* 0x00000007ff007819 */ /* 0x000fc60000011403 */
[----:B------:R-:W-:Y:S01]  /*1cb0*/  IMAD.IADD R3, R95, 0x1, R6 ;  /* 0x000000015f037824 */ /* 0x000fe200078e0206 */
[----:B------:R-:W-:-:S03]  /*1cc0*/  VIMNMX R8, R27, R0, PT ;  /* 0x000000001b087248 */ /* 0x000fc60003fe0100 */
        /* <DEDUP_REMOVED lines=12> */
.L_x_5479:
[----:B------:R-:W-:-:S13]  /*1d90*/  ISETP.NE.AND P0, PT, R5, 0x1, PT ;  /* 0x000000010500780c */ /* 0x000fda0003f05270 */
[----:B------:R-:W0:Y:S02]  /*1da0*/  @P0 LDC.64 R6, c[0x0][0x9e8] ;  /* 0x00027a00ff060b82 */ /* 0x000e240000000a00 */
[----:B0-----:R-:W-:-:S05]  /*1db0*/  @P0 IMAD.HI.U32 R4, R3, R6, RZ ;  /* 0x0000000603040227 */ /* 0x001fca00078e00ff */
[----:B------:R-:W-:-:S07]  /*1dc0*/  @P0 SHF.R.U32.HI R3, RZ, R7, R4 ;  /* 0x00000007ff030219 */ /* 0x000fce0000011604 */
.L_x_5480:
[----:B------:R-:W-:Y:S05]  /*1dd0*/  BSYNC B0 ;  /* 0x0000000000007941 */ /* 0x000fea0003800000 */
.L_x_5478:
[----:B------:R-:W-:-:S05]  /*1de0*/  IMAD R3, R3, R5, RZ ;  /* 0x0000000503037224 */ /* 0x000fca00078e02ff */
[----:B------:R-:W-:-:S07]  /*1df0*/  VIMNMX R0, R0, R3, !PT ;  /* 0x0000000300007248 */ /* 0x000fce0007fe0100 */
.L_x_5477:
[----:B------:R-:W-:Y:S01]  /*1e00*/  SHF.R.S32.HI R3, RZ, 0x1f, R0 ;  /* 0x0000001fff037819 */ /* 0x000fe20000011400 */
[----:B------:R-:W-:Y:S01]  /*1e10*/  BSSY B0, `(.L_x_5481) ;  /* 0x000002a000007945 */ /* 0x000fe20003800000 */
[----:B------:R-:W-:Y:S02]  /*1e20*/  LOP3.LUT R14, R12, 0xff, RZ, 0xc0, !PT ;  /* 0x000000ff0c0e7812 */ /* 0x000fe400078ec0ff */
[----:B------:R-:W-:Y:S01]  /*1e30*/  LEA.HI R3, R3, R0, RZ, 0x7 ;  /* 0x0000000003037211 */ /* 0x000fe200078f38ff */
[----:B------:R-:W-:Y:S01]  /*1e40*/  IMAD.MOV.U32 R0, RZ, RZ, RZ ;  /* 0x000000ffff007224 */ /* 0x000fe200078e00ff */
[----:B------:R-:W-:Y:S01]  /*1e50*/  SHF.R.U32.HI R4, RZ, 0x10, R12 ;  /* 0x00000010ff047819 */ /* 0x000fe2000001160c */
[----:B------:R0:W-:Y:S01]  /*1e60*/  STL [R1+0x14], R14 ;  /* 0x0000140e01007387 */ /* 0x0001e20000100800 */
[----:B------:R-:W-:-:S03]  /*1e70*/  SHF.R.S32.HI R3, RZ, 0x7, R3 ;  /* 0x00000007ff037819 */ /* 0x000fc60000011403 */
[----:B------:R0:W-:Y:S01]  /*1e80*/  STL [R1+0x8], R4 ;  /* 0x0000080401007387 */ /* 0x0001e20000100800 */
[----:B------:R-:W-:-:S04]  /*1e90*/  VIMNMX R9, RZ, R3, !PT ;  /* 0x00000003ff097248 */ /* 0x000fc80007fe0100 */
[----:B------:R-:W-:-:S13]  /*1ea0*/  ISETP.GT.AND P0, PT, R8, R9, PT ;  /* 0x000000090800720c */ /* 0x000fda0003f04270 */
[----:B0-----:R-:W-:Y:S05]  /*1eb0*/  @!P0 BRA `(.L_x_5482) ;  /* 0x00000000007c8947 */ /* 0x001fea0003800000 */
        /* <DEDUP_REMOVED lines=18> */
[----:B------:R-:W-:-:S04]  /*1fe0*/  IMAD.HI.U32 R5, R5, R7, R4 ;  /* 0x0000000705057227 */ /* 0x000fc800078e0004 */
[----:B------:R-:W-:-:S04]  /*1ff0*/  IMAD.MOV.U32 R4, RZ, RZ, R10 ;  /* 0x000000ffff047224 */ /* 0x000fc800078e000a */
        /* <DEDUP_REMOVED lines=11> */
.L_x_5482:
[----:B------:R-:W-:Y:S05]  /*20b0*/  BSYNC B0 ;  /* 0x0000000000007941 */ /* 0x000fea0003800000 */
.L_x_5481:
        /* <DEDUP_REMOVED lines=35> */
[----:B-1---5:R-:W-:Y:S05]  /*22f0*/  CALL.ABS.NOINC R14 ;  /* 0x000000000e007343 */ /* 0x022fea0003c00000 */
.L_x_5485:
[----:B------:R-:W-:Y:S05]  /*2300*/  BSYNC B6 ;  /* 0x0000000000067941 */ /* 0x000fea0003800000 */
.L_x_5484:
        /* <DEDUP_REMOVED lines=20> */
.L_x_5487:
[----:B------:R-:W-:Y:S05]  /*2450*/  BSYNC B6 ;  /* 0x0000000000067941 */ /* 0x000fea0003800000 */
.L_x_5486:
[----:B------:R-:W-:Y:S01]  /*2460*/  ULDC.64 UR4, c[0x0][0x9f8] ;  /* 0x00027e0000047ab9 */ /* 0x000fe20000000a00 */
[----:B------:R-:W-:Y:S01]  /*2470*/  IMAD.MOV.U32 R81, RZ, RZ, R227 ;  /* 0x000000ffff517224 */ /* 0x000fe200078e00e3 */
[----:B------:R-:W-:Y:S01]  /*2480*/  ISETP.NE.U32.AND P0, PT, RZ, UR4, PT ;  /* 0x00000004ff007c0c */ /* 0x000fe2000bf05070 */
[----:B------:R-:W0:Y:S01]  /*2490*/  S2R R20, SR_TID.X ;  /* 0x0000000000147919 */ /* 0x000e220000002100 */
[----:B------:R-:W1:Y:S02]  /*24a0*/  LDC.64 R70, c[0x0][0x408] ;  /* 0x00010200ff467b82 */ /* 0x000e640000000a00 */
[----:B------:R-:W-:Y:S01]  /*24b0*/  ISETP.NE.AND.EX P0, PT, RZ, UR5, PT, P0 ;  /* 0x00000005ff007c0c */ /* 0x000fe2000bf05300 */
[----:B------:R-:W-:-:S05]  /*24c0*/  VIADD R80, R18, 0x20 ;  /* 0x0000002012507836 */ /* 0x000fca0000000000 */
[----:B------:R-:W2:Y:S08]  /*24d0*/  LDC R13, c[0x0][0x3f4] ;  /* 0x0000fd00ff0d7b82 */ /* 0x000eb00000000800 */
[----:B------:R-:W3:Y:S01]  /*24e0*/  @P0 LDC.64 R4, c[0x0][0x9f8] ;  /* 0x00027e00ff040b82 */ /* 0x000ee20000000a00 */
[----:B------:R-:W-:-:S07]  /*24f0*/  VIADD R78, R18, 0x40 ;  /* 0x00000040124e7836 */ /* 0x000fce0000000000 */
[----:B------:R-:W4:Y:S01]  /*2500*/  LDC.64 R68, c[0x0][0x3f8] ;  /* 0x0000fe00ff447b82 */ /* 0x000f220000000a00 */
[----:B0-----:R-:W-:Y:S01]  /*2510*/  SHF.R.U32.HI R29, RZ, 0x7, R20 ;  /* 0x00000007ff1d7819 */ /* 0x001fe20000011614 */
[----:B---3--:R-:W-:-:S05]  /*2520*/  @P0 IMAD.WIDE R4, R227, 0x4, R4 ;  /* 0x00000004e3040825 */ /* 0x008fca00078e0204 */
[----:B------:R0:W3:Y:S01]  /*2530*/  @P0 LDG.E R81, desc[UR42][R4.64] ;  /* 0x0000002a04510981 */ /* 0x0000e2000c1e1900 */
[----:B------:R-:W-:Y:S01]  /*2540*/  VIADD R6, R20, 0xffffff80 ;  /* 0xffffff8014067836 */ /* 0x000fe20000000000 */
[----:B------:R-:W-:Y:S01]  /*2550*/  ISETP.NE.AND P6, PT, R29, 0x1, PT ;  /* 0x000000011d00780c */ /* 0x000fe20003fc5270 */
[C---:B-1----:R-:W-:Y:S01]  /*2560*/  IMAD.WIDE.U32 R20, R210.reuse, R70, R18 ;  /* 0x00000046d2147225 */ /* 0x042fe200078e0012 */
[----:B------:R-:W-:Y:S02]  /*2570*/  SHF.R.S32.HI R205, RZ, 0x1f, R204 ;  /* 0x0000001fffcd7819 */ /* 0x000fe400000114cc */
[----:B------:R-:W-:Y:S01]  /*2580*/  SHF.R.S32.HI R3, RZ, 0x1f, R6 ;  /* 0x0000001fff037819 */ /* 0x000fe20000011406 */
[----:B----4-:R-:W-:Y:S01]  /*2590*/  IMAD.WIDE.U32 R50, R210, R68, R18 ;  /* 0x00000044d2327225 */ /* 0x010fe200078e0012 */
[----:B--2---:R-:W-:Y:S02]  /*25a0*/  ISETP.GE.AND P2, PT, R80, R13, PT ;  /* 0x0000000d5000720c */ /* 0x004fe40003f46270 */
[----:B------:R-:W-:Y:S01]  /*25b0*/  LEA.HI R3, R3, R6, RZ, 0x2 ;  /* 0x0000000603037211 */ /* 0x000fe200078f10ff */
[----:B------:R-:W-:Y:S01]  /*25c0*/  IMAD.WIDE.U32 R48, R210, R70, R204 ;  /* 0x00000046d2307225 */ /* 0x000fe200078e00cc */
[----:B------:R-:W-:-:S02]  /*25d0*/  P2R R83, PR, RZ, 0x4 ;  /* 0x00000004ff537803 */ /* 0x000fc40000000000 */
[--C-:B------:R-:W-:Y:S01]  /*25e0*/  SHF.R.S32.HI R7, RZ, 0x2, R3.reuse ;  /* 0x00000002ff077819 */ /* 0x100fe20000011403 */
[----:B------:R-:W-:Y:S05]  /*25f0*/  @!P6 WARPSYNC.ALL ;  /* 0x000000000000e948 */ /* 0x000fea0003800000 */
[----:B------:R-:W-:Y:S01]  /*2600*/  SHF.R.S32.HI R0, RZ, 0x1f, R3 ;  /* 0x0000001fff007819 */ /* 0x000fe20000011403 */
[----:B------:R-:W-:Y:S01]  /*2610*/  ULDC UR4, c[0x0][0x2f4] ;  /* 0x0000bd0000047ab9 */ /* 0x000fe20000000800 */
[----:B------:R-:W-:Y:S01]  /*2620*/  IMAD.WIDE.U32 R52, R210, R68, R204 ;  /* 0x00000044d2347225 */ /* 0x000fe200078e00cc */
[----:B------:R-:W-:Y:S01]  /*2630*/  @!P6 BAR.SYNC.DEFER_BLOCKING 0x9, 0x100 ;  /* 0x024400000000eb1d */ /* 0x000fe20000010000 */
[----:B------:R-:W-:-:S02]  /*2640*/  ISETP.GE.AND P1, PT, R80, UR4, PT ;  /* 0x0000000450007c0c */ /* 0x000fc4000bf26270 */
[----:B------:R-:W-:Y:S01]  /*2650*/  LEA.HI R3, R0, R7, RZ, 0x2 ;  /* 0x0000000700037211 */ /* 0x000fe200078f10ff */
[----:B------:R-:W-:Y:S01]  /*2660*/  IMAD.IADD R79, R79, 0x1, R28 ;  /* 0x000000014f4f7824 */ /* 0x000fe200078e021c */
[----:B------:R-:W-:Y:S01]  /*2670*/  SEL R0, RZ, 0xffffffff, P1 ;  /* 0xffffffffff007807 */ /* 0x000fe20000800000 */
[----:B------:R-:W-:Y:S01]  /*2680*/  VIADD R67, R29, 0x8 ;  /* 0x000000081d437836 */ /* 0x000fe20000000000 */
[----:B0-----:R-:W-:Y:S01]  /*2690*/  LOP3.LUT R4, R3, 0xfffffffc, RZ, 0xc0, !PT ;  /* 0xfffffffc03047812 */ /* 0x001fe200078ec0ff */
[----:B------:R-:W-:Y:S01]  /*26a0*/  IMAD.SHL.U32 R66, R13, 0x2, RZ ;  /* 0x000000020d427824 */ /* 0x000fe200078e00ff */
[----:B------:R-:W-:Y:S01]  /*26b0*/  ISETP.GE.AND P0, PT, R18, UR4, PT ;  /* 0x0000000412007c0c */ /* 0x000fe2000bf06270 */
[----:B------:R-:W-:Y:S01]  /*26c0*/  IMAD.SHL.U32 R8, R0, 0x2, RZ ;  /* 0x0000000200087824 */ /* 0x000fe200078e00ff */
[----:B------:R-:W-:Y:S01]  /*26d0*/  ISETP.GE.AND P1, PT, R207, UR4, PT ;  /* 0x00000004cf007c0c */ /* 0x000fe2000bf26270 */
[----:B------:R-:W-:Y:S01]  /*26e0*/  IMAD.IADD R0, R7, 0x1, -R4 ;  /* 0x0000000107007824 */ /* 0x000fe200078e0a04 */
[----:B------:R-:W-:-:S02]  /*26f0*/  SHF.R.S32.HI R7, RZ, 0x1f, R210 ;  /* 0x0000001fff077819 */ /* 0x000fc400000114d2 */
[----:B------:R-:W-:Y:S02]  /*2700*/  SEL R3, RZ, 0x1, P0 ;  /* 0x00000001ff037807 */ /* 0x000fe40000000000 */
[----:B------:R-:W-:Y:S01]  /*2710*/  ISETP.GE.AND P0, PT, R78, UR4, PT ;  /* 0x000000044e007c0c */ /* 0x000fe2000bf06270 */
[C---:B------:R-:W-:Y:S01]  /*2720*/  IMAD R4, R7.reuse, R70, RZ ;  /* 0x0000004607047224 */ /* 0x040fe200078e02ff */
[----:B------:R-:W-:Y:S01]  /*2730*/  LOP3.LUT R3, R8, 0x2, R3, 0xe2, !PT ;  /* 0x0000000208037812 */ /* 0x000fe200078ee203 */
[----:B------:R-:W-:Y:S01]  /*2740*/  IMAD R7, R7, R68, RZ ;  /* 0x0000004407077224 */ /* 0x000fe200078e02ff */
[----:B------:R-:W-:Y:S01]  /*2750*/  SEL R5, RZ, 0x8, P1 ;  /* 0x00000008ff057807 */ /* 0x000fe20000800000 */
[----:B------:R-:W-:Y:S01]  /*2760*/  IMAD R9, R210, R71, R4 ;  /* 0x00000047d2097224 */ /* 0x000fe200078e0204 */
[----:B------:R-:W-:Y:S02]  /*2770*/  SEL R4, RZ, 0x4, P0 ;  /* 0x00000004ff047807 */ /* 0x000fe40000000000 */
[----:B------:R-:W-:Y:S01]  /*2780*/  ISETP.GE.AND P0, PT, R206, UR4, PT ;  /* 0x00000004ce007c0c */ /* 0x000fe2000bf06270 */
[----:B------:R-:W-:Y:S01]  /*2790*/  IMAD.IADD R21, R21, 0x1, R9 ;  /* 0x0000000115157824 */ /* 0x000fe200078e0209 */
[----:B------:R-:W-:Y:S01]  /*27a0*/  LOP3.LUT R3, R5, R3, R4, 0xfe, !PT ;  /* 0x0000000305037212 */ /* 0x000fe200078efe04 */
[----:B------:R-:W-:Y:S01]  /*27b0*/  IMAD.IADD R49, R9, 0x1, R49 ;  /* 0x0000000109317824 */ /* 0x000fe200078e0231 */
[----:B------:R-:W-:Y:S01]  /*27c0*/  LEA.HI R8, R6, R6, RZ, 0x1 ;  /* 0x0000000606087211 */ /* 0x000fe200078f08ff */
[----:B-----5:R-:W-:Y:S01]  /*27d0*/  IMAD.WIDE.U32 R20, R26, R70, R20 ;  /* 0x000000461a147225 */ /* 0x020fe200078e0014 */
[----:B------:R-:W-:-:S02]  /*27e0*/  SEL R4, RZ, 0x10, P0 ;  /* 0x00000010ff047807 */ /* 0x000fc40000000000 */
[----:B------:R-:W-:Y:S01]  /*27f0*/  LOP3.LUT P0, RZ, R0, 0x2, RZ, 0xc0, !PT ;  /* 0x0000000200ff7812 */ /* 0x000fe2000780c0ff */
[----:B------:R-:W-:Y:S01]  /*2800*/  IMAD.WIDE.U32 R48, R26, R70, R48 ;  /* 0x000000461a307225 */ /* 0x000fe200078e0030 */
[-C--:B------:R-:W-:Y:S02]  /*2810*/  ISETP.GE.AND P0, PT, R18, R13.reuse, PT ;  /* 0x0000000d1200720c */ /* 0x080fe40003f06270 */
[----:B------:R-:W-:Y:S02]  /*2820*/  LOP3.LUT R11, R8, 0xfffffffe, RZ, 0xc0, !PT ;  /* 0xfffffffe080b7812 */ /* 0x000fe400078ec0ff */
[----:B------:R-:W-:Y:S02]  /*2830*/  SEL R5, R13, RZ, P0 ;  /* 0x000000ff0d057207 */ /* 0x000fe40000000000 */
[----:B------:R-:W-:Y:S01]  /*2840*/  ISETP.GE.AND P1, PT, R78, R13, PT ;  /* 0x0000000d4e00720c */ /* 0x000fe20003f26270 */
[----:B------:R-:W-:Y:S01]  /*2850*/  IMAD.IADD R65, R6, 0x1, -R11 ;  /* 0x0000000106417824 */ /* 0x000fe200078e0a0b */
[----:B------:R-:W-:Y:S01]  /*2860*/  LOP3.LUT R3, R3, R4, RZ, 0xfc, !PT ;  /* 0x0000000403037212 */ /* 0x000fe200078efcff */
[----:B------:R-:W-:Y:S01]  /*2870*/  IMAD R11, R210, R69, R7 ;  /* 0x00000045d20b7224 */ /* 0x000fe200078e0207 */
[C---:B------:R-:W-:Y:S01]  /*2880*/  SEL R7, R13.reuse, RZ, P2 ;  /* 0x000000ff0d077207 */ /* 0x040fe20001000000 */
[----:B------:R-:W-:Y:S01]  /*2890*/  IMAD.IADD R5, R18, 0x1, R5 ;  /* 0x0000000112057824 */ /* 0x000fe200078e0205 */
[----:B------:R-:W-:Y:S01]  /*28a0*/  SEL R9, R13, RZ, P1 ;  /* 0x000000ff0d097207 */ /* 0x000fe20000800000 */
[----:B------:R-:W-:Y:S01]  /*28b0*/  IMAD.IADD R51, R51, 0x1, R11 ;  /* 0x0000000133337824 */ /* 0x000fe200078e020b */
[----:B------:R-:W-:Y:S01]  /*28c0*/  P2R R84, PR, RZ, 0x2 ;  /* 0x00000002ff547803 */ /* 0x000fe20000000000 */
[----:B------:R-:W-:Y:S01]  /*28d0*/  IMAD.IADD R7, R80, 0x1, R7 ;  /* 0x0000000150077824 */ /* 0x000fe200078e0207 */
[----:B------:R-:W-:Y:S01]  /*28e0*/  SHF.R.S32.HI R4, RZ, 0x1f, R5 ;  /* 0x0000001fff047819 */ /* 0x000fe20000011405 */
[----:B------:R-:W-:Y:S01]  /*28f0*/  IMAD.IADD R9, R78, 0x1, R9 ;  /* 0x000000014e097824 */ /* 0x000fe200078e0209 */
[----:B------:R-:W-:Y:S01]  /*2900*/  ISETP.GE.AND P1, PT, R208, UR4, PT ;  /* 0x00000004d0007c0c */ /* 0x000fe2000bf26270 */
[----:B------:R-:W-:Y:S01]  /*2910*/  IMAD.IADD R53, R11, 0x1, R53 ;  /* 0x000000010b357824 */ /* 0x000fe200078e0235 */
[----:B------:R-:W-:Y:S01]  /*2920*/  LEA.HI R77, R4, R5, RZ, 0x4 ;  /* 0x00000005044d7211 */ /* 0x000fe200078f20ff */
[----:B------:R-:W-:Y:S01]  /*2930*/  IMAD.WIDE.U32 R50, R26, R68, R50 ;  /* 0x000000441a327225 */ /* 0x000fe200078e0032 */
[----:B------:R-:W-:-:S02]  /*2940*/  SHF.R.S32.HI R6, RZ, 0x1f, R7 ;  /* 0x0000001fff067819 */ /* 0x000fc40000011407 */
[----:B------:R-:W-:Y:S01]  /*2950*/  SHF.R.S32.HI R8, RZ, 0x1f, R9 ;  /* 0x0000001fff087819 */ /* 0x000fe20000011409 */
[----:B------:R-:W-:Y:S01]  /*2960*/  IMAD.WIDE.U32 R52, R26, R68, R52 ;  /* 0x000000441a347225 */ /* 0x000fe200078e0034 */
[----:B------:R-:W-:Y:S02]  /*2970*/  LEA.HI R4, R4, R5, RZ, 0x6 ;  /* 0x0000000504047211 */ /* 0x000fe400078f30ff */
[----:B------:R-:W-:Y:S01]  /*2980*/  LEA.HI R76, R6, R7, RZ, 0x4 ;  /* 0x00000007064c7211 */ /* 0x000fe200078f20ff */
[----:B------:R-:W-:Y:S01]  /*2990*/  IMAD R65, R65, 0x80, R210 ;  /* 0x0000008041417824 */ /* 0x000fe200078e02d2 */
[----:B------:R-:W-:Y:S01]  /*29a0*/  LEA.HI R75, R8, R9, RZ, 0x4 ;  /* 0x00000009084b7211 */ /* 0x000fe200078f20ff */
[----:B------:R-:W-:Y:S01]  /*29b0*/  IMAD.SHL.U32 R5, R4, 0x80, RZ ;  /* 0x0000008004057824 */ /* 0x000fe200078e00ff */
[----:B------:R-:W-:Y:S02]  /*29c0*/  LEA.HI R6, R6, R7, RZ, 0x6 ;  /* 0x0000000706067211 */ /* 0x000fe400078f30ff */
[----:B------:R-:W-:-:S02]  /*29d0*/  LEA.HI R8, R8, R9, RZ, 0x6 ;  /* 0x0000000908087211 */ /* 0x000fc400078f30ff */
[----:B------:R-:W-:Y:S01]  /*29e0*/  SHF.R.S32.HI R11, RZ, 0x1f, R26 ;  /* 0x0000001fff0b7819 */ /* 0x000fe2000001141a */
[----:B------:R-:W-:Y:S01]  /*29f0*/  IMAD.SHL.U32 R7, R6, 0x80, RZ ;  /* 0x0000008006077824 */ /* 0x000fe200078e00ff */
[----:B------:R-:W-:Y:S01]  /*2a00*/  LOP3.LUT R4, R214, 0x30, R77, 0xf8, !PT ;  /* 0x00000030d6047812 */ /* 0x000fe200078ef84d */
[----:B------:R-:W-:Y:S01]  /*2a10*/  IMAD.SHL.U32 R9, R8, 0x80, RZ ;  /* 0x0000008008097824 */ /* 0x000fe200078e00ff */
[----:B------:R-:W-:Y:S01]  /*2a20*/  LOP3.LUT R5, R5, 0xffffe000, RZ, 0xc0, !PT ;  /* 0xffffe00005057812 */ /* 0x000fe200078ec0ff */
[C---:B------:R-:W-:Y:S01]  /*2a30*/  IMAD R10, R11.reuse, R70, RZ ;  /* 0x000000460b0a7224 */ /* 0x040fe200078e02ff */
[----:B------:R-:W-:Y:S01]  /*2a40*/  LOP3.LUT R4, R4, R215, RZ, 0x3c, !PT ;  /* 0x000000d704047212 */ /* 0x000fe200078e3cff */
[----:B------:R-:W-:Y:S01]  /*2a50*/  IMAD R11, R11, R68, RZ ;  /* 0x000000440b0b7224 */ /* 0x000fe200078e02ff */
[C---:B------:R-:W-:Y:S02]  /*2a60*/  LOP3.LUT R6, R214.reuse, 0x30, R76, 0xf8, !PT ;  /* 0x00000030d6067812 */ /* 0x040fe400078ef84c */
[----:B------:R-:W-:Y:S01]  /*2a70*/  LOP3.LUT R8, R214, 0x30, R75, 0xf8, !PT ;  /* 0x00000030d6087812 */ /* 0x000fe200078ef84b */
[----:B------:R-:W-:Y:S01]  /*2a80*/  IMAD R11, R26, R69, R11 ;  /* 0x000000451a0b7224 */ /* 0x000fe200078e020b */
[----:B------:R-:W-:-:S02]  /*2a90*/  SEL R58, RZ, 0x20, P1 ;  /* 0x00000020ff3a7807 */ /* 0x000fc40000800000 */
[----:B------:R-:W-:Y:S01]  /*2aa0*/  IADD3 R74, R4, R5, R216 ;  /* 0x00000005044a7210 */ /* 0x000fe20007ffe0d8 */
[----:B------:R-:W-:Y:S01]  /*2ab0*/  IMAD R5, R26, R71, R10 ;  /* 0x000000471a057224 */ /* 0x000fe200078e020a */
[----:B------:R-:W-:Y:S01]  /*2ac0*/  LOP3.LUT R7, R7, 0xffffe000, RZ, 0xc0, !PT ;  /* 0xffffe00007077812 */ /* 0x000fe200078ec0ff */
[----:B------:R-:W-:Y:S01]  /*2ad0*/  IMAD.IADD R61, R51, 0x1, R11 ;  /* 0x00000001333d7824 */ /* 0x000fe200078e020b */
[-C--:B------:R-:W-:Y:S01]  /*2ae0*/  LOP3.LUT R6, R6, R215.reuse, RZ, 0x3c, !PT ;  /* 0x000000d706067212 */ /* 0x080fe200078e3cff */
[----:B------:R-:W-:Y:S01]  /*2af0*/  IMAD.IADD R63, R21, 0x1, R5 ;  /* 0x00000001153f7824 */ /* 0x000fe200078e0205 */
[----:B------:R-:W-:Y:S01]  /*2b00*/  LOP3.LUT R9, R9, 0xffffe000, RZ, 0xc0, !PT ;  /* 0xffffe00009097812 */ /* 0x000fe200078ec0ff */
[----:B------:R-:W-:Y:S01]  /*2b10*/  IMAD.IADD R62, R5, 0x1, R49 ;  /* 0x00000001053e7824 */ /* 0x000fe200078e0231 */
[----:B------:R-:W-:Y:S01]  /*2b20*/  LOP3.LUT R8, R8, R215, RZ, 0x3c, !PT ;  /* 0x000000d708087212 */ /* 0x000fe200078e3cff */
[----:B------:R-:W-:Y:S01]  /*2b30*/  IMAD.IADD R60, R11, 0x1, R53 ;  /* 0x000000010b3c7824 */ /* 0x000fe200078e0235 */
[----:B------:R-:W-:-:S02]  /*2b40*/  LOP3.LUT R58, R3, R58, RZ, 0xfc, !PT ;  /* 0x0000003a033a7212 */ /* 0x000fc400078efcff */
[C---:B------:R-:W-:Y:S01]  /*2b50*/  SHF.L.U64.HI R71, R70.reuse, 0x7, R71 ;  /* 0x0000000746477819 */ /* 0x040fe20000010247 */
[----:B------:R-:W-:Y:S01]  /*2b60*/  IMAD.SHL.U32 R70, R70, 0x80, RZ ;  /* 0x0000008046467824 */ /* 0x000fe200078e00ff */
[C---:B------:R-:W-:Y:S01]  /*2b70*/  SHF.L.U64.HI R69, R68.reuse, 0x7, R69 ;  /* 0x0000000744457819 */ /* 0x040fe20000010245 */
[----:B------:R-:W-:Y:S01]  /*2b80*/  IMAD.SHL.U32 R68, R68, 0x80, RZ ;  /* 0x0000008044447824 */ /* 0x000fe200078e00ff */
[----:B------:R-:W-:Y:S02]  /*2b90*/  LOP3.LUT R55, R3, 0x1, RZ, 0xc0, !PT ;  /* 0x0000000103377812 */ /* 0x000fe400078ec0ff */
[--C-:B------:R-:W-:Y:S02]  /*2ba0*/  IADD3 R73, R6, R7, R216.reuse ;  /* 0x0000000706497210 */ /* 0x100fe40007ffe0d8 */
[----:B------:R-:W-:Y:S02]  /*2bb0*/  IADD3 R72, R8, R9, R216 ;  /* 0x0000000908487210 */ /* 0x000fe40007ffe0d8 */
[----:B------:R-:W-:-:S02]  /*2bc0*/  LOP3.LUT R59, R77, 0xfffffff0, RZ, 0xc0, !PT ;  /* 0xfffffff04d3b7812 */ /* 0x000fc400078ec0ff */
[----:B------:R-:W-:Y:S02]  /*2bd0*/  LOP3.LUT R57, R76, 0xfffffff0, RZ, 0xc0, !PT ;  /* 0xfffffff04c397812 */ /* 0x000fe400078ec0ff */
[----:B------:R-:W-:Y:S02]  /*2be0*/  LOP3.LUT R56, R75, 0xfffffff0, RZ, 0xc0, !PT ;  /* 0xfffffff04b387812 */ /* 0x000fe400078ec0ff */
[C---:B------:R-:W-:Y:S02]  /*2bf0*/  LOP3.LUT R54, R58.reuse, 0x2, RZ, 0xc0, !PT ;  /* 0x000000023a367812 */ /* 0x040fe400078ec0ff */
[----:B------:R-:W-:Y:S02]  /*2c00*/  LOP3.LUT R3, R58, 0x4, RZ, 0xc0, !PT ;  /* 0x000000043a037812 */ /* 0x000fe400078ec0ff */
[----:B---3--:R-:W-:-:S07]  /*2c10*/  SHF.R.S32.HI R64, RZ, 0x1f, R81 ;  /* 0x0000001fff407819 */ /* 0x008fce0000011451 */
.L_x_5546:
[----:B--2---:R-:W2:Y:S01]  /*2c20*/  LDL R13, [R1+0x4] ;  /* 0x00000400010d7983 */ /* 0x004ea20000100800 */
[----:B0-----:R-:W0:Y:S01]  /*2c30*/  LDC R88, c[0x0][0x430] ;  /* 0x00010c00ff587b82 */ /* 0x001e220000000800 */
        /* <DEDUP_REMOVED lines=10> */
[----:B---3--:R-:W3:Y:S08]  /*2ce0*/  @!P1 LDC.64 R4, c[0x0][0x418] ;  /* 0x00010600ff049b82 */ /* 0x008ef00000000a00 */
[----:B----4-:R-:W4:Y:S08]  /*2cf0*/  @P2 LDC R9, c[0x0][0x434] ;  /* 0x00010d00ff092b82 */ /* 0x010f300000000800 */
[----:B------:R-:W1:Y:S01]  /*2d00*/  @P2 LDC R10, c[0x0][0x438] ;  /* 0x00010e00ff0a2b82 */ /* 0x000e620000000800 */
[----:B----4-:R-:W-:-:S05]  /*2d10*/  @P2 IMAD.HI.U32 R9, R12, R9, RZ ;  /* 0x000000090c092227 */ /* 0x010fca00078e00ff */
[----:B-1----:R-:W-:Y:S01]  /*2d20*/  @P2 SHF.R.U32.HI R8, RZ, R10, R9 ;  /* 0x0000000aff082219 */ /* 0x002fe20000011609 */
[----:B0-----:R-:W-:-:S03]  /*2d30*/  @!P1 IMAD R10, R64, R6, RZ ;  /* 0x00000006400a9224 */ /* 0x001fc600078e02ff */
[----:B------:R-:W-:Y:S01]  /*2d40*/  @!P1 SHF.R.S32.HI R9, RZ, 0x1f, R8 ;  /* 0x0000001fff099819 */ /* 0x000fe20000011408 */
[C---:B------:R-:W-:Y:S02]  /*2d50*/  @!P1 IMAD R11, R81.reuse, R7, R10 ;  /* 0x00000007510b9224 */ /* 0x040fe400078e020a */
[----:B------:R-:W-:-:S04]  /*2d60*/  @!P1 IMAD.WIDE.U32 R6, R81, R6, R8 ;  /* 0x0000000651069225 */ /* 0x000fc800078e0008 */
[----:B------:R-:W-:Y:S01]  /*2d70*/  @!P1 IMAD.IADD R7, R7, 0x1, R11 ;  /* 0x0000000107079824 */ /* 0x000fe200078e020b */
[----:B---3--:R-:W-:Y:S02]  /*2d80*/  @!P1 LEA R4, P2, R6, R4, 0x2 ;  /* 0x0000000406049211 */ /* 0x008fe400078410ff */
[----:B------:R-:W-:Y:S02]  /*2d90*/  LOP3.LUT P3, RZ, R0, 0x2, RZ, 0xc0, !PT ;  /* 0x0000000200ff7812 */ /* 0x000fe4000786c0ff */
[----:B------:R-:W-:Y:S02]  /*2da0*/  @!P1 LEA.HI.X R5, R6, R5, R7, 0x2, P2 ;  /* 0x0000000506059211 */ /* 0x000fe400010f1407 */
[----:B------:R-:W-:Y:S01]  /*2db0*/  ISETP.GE.AND P2, PT, R96, 0x1, PT ;  /* 0x000000016000780c */ /* 0x000fe20003f46270 */
[----:B------:R-:W-:Y:S01]  /*2dc0*/  IMAD.MOV R9, RZ, RZ, -R8 ;  /* 0x000000ffff097224 */ /* 0x000fe200078e0a08 */
[----:B------:R-:W-:Y:S05]  /*2dd0*/  YIELD ;  /* 0x0000000000007946 */ /* 0x000fea0003800000 */
[----:B------:R-:W-:Y:S01]  /*2de0*/  BSSY B0, `(.L_x_5488) ;  /* 0x00006c3000007945 */ /* 0x000fe20003800000 */
[----:B------:R0:W5:Y:S01]  /*2df0*/  @!P1 LDG.E R87, desc[UR42][R4.64] ;  /* 0x0000002a04579981 */ /* 0x000162000c1e1900 */
[----:B------:R-:W-:Y:S01]  /*2e00*/  IMAD R88, R88, R9, R12 ;  /* 0x0000000958587224 */ /* 0x000fe200078e020c */
[----:B------:R-:W-:Y:S01]  /*2e10*/  ISETP.GT.AND P1, PT, R24, R25, PT ;  /* 0x000000191800720c */ /* 0x000fe20003f24270 */
[----:B--2---:R-:W-:-:S04]  /*2e20*/  IMAD R7, R22, 0x6000, R13 ;  /* 0x0000600016077824 */ /* 0x004fc800078e020d */
[C---:B------:R-:W-:Y:S02]  /*2e30*/  VIADD R85, R7.reuse, 0x20 ;  /* 0x0000002007557836 */ /* 0x040fe40000000000 */
[----:B------:R-:W-:Y:S02]  /*2e40*/  @P3 VIADD R85, R7, 0xffffffe0 ;  /* 0xffffffe007553836 */ /* 0x000fe40000000000 */
[C---:B------:R-:W-:Y:S02]  /*2e50*/  IMAD.IADD R86, R16.reuse, 0x1, R7 ;  /* 0x0000000110567824 */ /* 0x040fe400078e0207 */
[----:B------:R-:W-:Y:S01]  /*2e60*/  IMAD.IADD R85, R16, 0x1, R85 ;  /* 0x0000000110557824 */ /* 0x000fe200078e0255 */
[----:B0-----:R-:W-:Y:S06]  /*2e70*/  @!P2 BRA `(.L_x_5489) ;  /* 0x0000006400d0a947 */ /* 0x001fec0003800000 */
[----:B------:R-:W-:Y:S01]  /*2e80*/  SHF.R.S32.HI R89, RZ, 0x1f, R88 ;  /* 0x0000001fff597819 */ /* 0x000fe20000011458 */
[----:B------:R-:W-:Y:S01]  /*2e90*/  ULDC.64 UR4, c[0x0][0x300] ;  /* 0x0000c00000047ab9 */ /* 0x000fe20000000a00 */
[----:B-----5:R-:W-:Y:S01]  /*2ea0*/  SHF.R.S32.HI R90, RZ, 0x1f, R87 ;  /* 0x0000001fff5a7819 */ /* 0x020fe20000011457 */
[----:B------:R-:W-:-:S04]  /*2eb0*/  IMAD.WIDE.U32 R4, R88, UR4, RZ ;  /* 0x0000000458047c25 */ /* 0x000fc8000f8e00ff */
        /* <DEDUP_REMOVED lines=14> */
[----:B------:R-:W-:-:S04]  /*2fa0*/  IMAD.WIDE.U32 R4, R200, UR4, R4 ;  /* 0x00000004c8047c25 */ /* 0x000fc8000f8e0004 */
[----:B------:R-:W-:Y:S01]  /*2fb0*/  IMAD R99, R200, UR5, R5 ;  /* 0x00000005c8637c24 */ /* 0x000fe2000f8e0205 */
[----:B------:R-:W-:Y:S01]  /*2fc0*/  ULDC.64 UR4, c[0x0][0x2e8] ;  /* 0x0000ba0000047ab9 */ /* 0x000fe20000000a00 */
[C---:B------:R-:W-:Y:S01]  /*2fd0*/  IMAD R5, R7.reuse, R68, R6 ;  /* 0x0000004407057224 */ /* 0x040fe200078e0206 */
[----:B------:R-:W-:Y:S01]  /*2fe0*/  IADD3 R97, P2, R4, UR4, RZ ;  /* 0x0000000404617c10 */ /* 0x000fe2000ff5e0ff */
[----:B------:R-:W-:Y:S01]  /*2ff0*/  ULDC.U8 UR4, c[0x0][0x410] ;  /* 0x0001040000047ab9 */ /* 0x000fe20000000000 */
[----:B------:R-:W-:Y:S02]  /*3000*/  IMAD R7, R7, R70, R8 ;  /* 0x0000004607077224 */ /* 0x000fe400078e0208 */
[----:B------:R-:W-:Y:S01]  /*3010*/  IADD3.X R99, R99, UR5, RZ, P2, !PT ;  /* 0x0000000563637c10 */ /* 0x000fe200097fe4ff */
[----:B------:R-:W-:Y:S01]  /*3020*/  IMAD.WIDE.U32 R12, R68, R24, RZ ;  /* 0x00000018440c7225 */ /* 0x000fe200078e00ff */
[----:B------:R-:W-:-:S03]  /*3030*/  ISETP.NE.AND P2, PT, RZ, UR4, PT ;  /* 0x00000004ff007c0c */ /* 0x000fc6000bf45270 */
[----:B------:R-:W-:-:S04]  /*3040*/  IMAD.WIDE.U32 R10, R70, R24, RZ ;  /* 0x00000018460a7225 */ /* 0x000fc800078e00ff */
[----:B------:R-:W-:Y:S02]  /*3050*/  IMAD.IADD R14, R13, 0x1, R5 ;  /* 0x000000010d0e7824 */ /* 0x000fe400078e0205 */
[----:B------:R-:W-:-:S04]  /*3060*/  IMAD.IADD R15, R11, 0x1, R7 ;  /* 0x000000010b0f7824 */ /* 0x000fc800078e0207 */
[----:B------:R-:W-:Y:S05]  /*3070*/  @!P2 BRA `(.L_x_5490) ;  /* 0x000000300064a947 */ /* 0x000fea0003800000 */
[----:B------:R-:W-:Y:S01]  /*3080*/  ISETP.GE.AND P3, PT, R210, R91, PT ;  /* 0x0000005bd200720c */ /* 0x000fe20003f66270 */
        /* <DEDUP_REMOVED lines=50> */
.L_x_5492:
[----:B------:R-:W-:Y:S05]  /*33b0*/  BSYNC B1 ;  /* 0x0000000000017941 */ /* 0x000fea0003800000 */
.L_x_5491:
[----:B------:R-:W-:Y:S01]  /*33c0*/  UISETP.NE.AND UP0, UPT, UR40, 0x3, UPT ;  /* 0x000000032800788c */ /* 0x000fe2000bf05270 */
[----:B-----5:R-:W-:Y:S02]  /*33d0*/  IMAD.MOV.U32 R98, RZ, RZ, R8 ;  /* 0x000000ffff627224 */ /* 0x020fe400078e0008 */
[----:B------:R-:W-:Y:S02]  /*33e0*/  IMAD.MOV.U32 R101, RZ, RZ, R30 ;  /* 0x000000ffff657224 */ /* 0x000fe400078e001e */
        /* <DEDUP_REMOVED lines=13> */
.L_x_5493:
[----:B------:R-:W-:Y:S01]  /*34c0*/  IMAD R82, R22, 0x8, R16 ;  /* 0x0000000816527824 */ /* 0x000fe200078e0210 */
[----:B------:R-:W-:Y:S01]  /*34d0*/  SHF.L.U32 R94, R209, 0x1f, RZ ;  /* 0x0000001fd15e7819 */ /* 0x000fe200000006ff */
[----:B------:R-:W-:Y:S03]  /*34e0*/  BSSY B1, `(.L_x_5494) ;  /* 0x0000003000017945 */ /* 0x000fe60003800000 */
[----:B------:R-:W1:Y:S02]  /*34f0*/  SYNCS.PHASECHK.TRANS64.TRYWAIT P4, [R82+URZ+0x2a890], R94 ;  /* 0x02a8905e520075a7 */ /* 0x000e64000808017f */
[----:B-1----:R-:W-:Y:S05]  /*3500*/  @!P4 BRA `(.L_x_5495) ;  /* 0x000002c000e4c947 */ /* 0x002fea0003800000 */
.L_x_5871:
[----:B------:R-:W-:Y:S05]  /*3510*/  BSYNC B1 ;  /* 0x0000000000017941 */ /* 0x000fea0003800000 */
.L_x_5494:
[----:B------:R-:W-:-:S03]  /*3520*/  UMOV UR4, 0xffffffff ;  /* 0xffffffff00047882 */ /* 0x000fc60000000000 */
[----:B------:R-:W-:Y:S05]  /*3530*/  BRA.DIV UR4, `(.L_x_5496) ;  /* 0x000002c204ec7947 */ /* 0x000fea000b800000 */
[----:B------:R-:W2:Y:S04]  /*3540*/  SHFL.IDX PT, R99, R99, RZ, 0x1e1f ;  /* 0x001e1fff63637589 */ /* 0x000ea800000e0000 */
[----:B------:R3:W4:Y:S02]  /*3550*/  SHFL.IDX PT, R14, R97, RZ, 0x1e1f ;  /* 0x001e1fff610e7589 */ /* 0x00072400000e0000 */
.L_x_5875:
[----:B------:R-:W-:Y:S05]  /*3560*/  @P3 BRA `(.L_x_5497) ;  /* 0x0000006400283947 */ /* 0x000fea0003800000 */
[----:B------:R-:W-:Y:S01]  /*3570*/  ISETP.NE.AND P3, PT, R55, RZ, PT ;  /* 0x000000ff3700720c */ /* 0x000fe20003f65270 */
[----:B------:R-:W-:-:S12]  /*3580*/  BSSY B1, `(.L_x_5498) ;  /* 0x0000075000017945 */ /* 0x000fd80003800000 */
[----:B------:R-:W-:Y:S05]  /*3590*/  @!P3 BRA `(.L_x_5499) ;  /* 0x0000000400ccb947 */ /* 0x000fea0003800000 */
[----:B------:R1:W1:Y:S01]  /*35a0*/  LDS.128 R4, [R86+0x1e400] ;  /* 0x01e4000056047984 */ /* 0x0002620000000c00 */
[----:B0---4-:R-:W-:Y:S01]  /*35b0*/  IADD3 R10, P3, R18, R14, RZ ;  /* 0x0000000e120a7210 */ /* 0x011fe20007f7e0ff */
[----:B------:R-:W-:Y:S04]  /*35c0*/  BSSY B2, `(.L_x_5500) ;  /* 0x000006f000027945 */ /* 0x000fe80003800000 */
[----:B--2---:R-:W-:Y:S01]  /*35d0*/  IMAD.X R11, R99, 0x1, R19, P3 ;  /* 0x00000001630b7824 */ /* 0x004fe200018e0613 */
        /* <DEDUP_REMOVED lines=13> */
[----:B---3--:R-:W-:Y:S01]  /*36b0*/  SHF.R.U32.HI R97, RZ, 0x10, R93 ;  /* 0x00000010ff617819 */ /* 0x008fe2000001165d */
[----:B-1----:R-:W-:Y:S01]  /*36c0*/  IMAD.MOV.U32 R15, RZ, RZ, R4 ;  /* 0x000000ffff0f7224 */ /* 0x002fe200078e0004 */
[----:B------:R-:W-:Y:S01]  /*36d0*/  LOP3.LUT R13, R13, 0xff00, R12, 0xf8, !PT ;  /* 0x0000ff000d0d7812 */ /* 0x000fe200078ef80c */
[----:B------:R-:W-:Y:S01]  /*36e0*/  IMAD.U32 R12, R112, 0x10000, RZ ;  /* 0x00010000700c7824 */ /* 0x000fe200078e00ff */
[----:B------:R-:W-:Y:S01]  /*36f0*/  LOP3.LUT R93, R47, 0xff00, R46, 0xf8, !PT ;  /* 0x0000ff002f5d7812 */ /* 0x000fe200078ef82e */
[----:B------:R-:W-:Y:S01]  /*3700*/  IMAD.U32 R46, R97, 0x10000, RZ ;  /* 0x00010000612e7824 */ /* 0x000fe200078e00ff */
[----:B------:R-:W-:-:S02]  /*3710*/  F2FP.F16.E4M3.UNPACK_B R4, R5 ;  /* 0x00000005ff04723e */ /* 0x000fc400020006ff */
[-C--:B------:R-:W-:Y:S02]  /*3720*/  F2FP.F16.E4M3.UNPACK_B R47, R110.reuse.H1 ;  /* 0x0000006eff2f723e */ /* 0x080fe400030006ff */
        /* <DEDUP_REMOVED lines=9> */
[----:B------:R-:W-:Y:S01]  /*37c0*/  FMUL.FTZ R113, R46, R111 ;  /* 0x0000006f2e717220 */ /* 0x000fe20000410000 */
        /* <DEDUP_REMOVED lines=32> */
[-C--:B------:R-:W-:Y:S01]  /*39d0*/  F2FP.F16.E4M3.UNPACK_B R114, R13.reuse.H1 ;  /* 0x0000000dff72723e */ /* 0x080fe200030006ff */
[--C-:B------:R-:W-:Y:S01]  /*39e0*/  HADD2.F32 R109, -RZ, R97.reuse.H0_H0 ;  /* 0x20000061ff6d7230 */ /* 0x100fe20000004100 */
[----:B------:R-:W-:Y:S01]  /*39f0*/  F2FP.F16.E4M3.UNPACK_B R111, R12.H1 ;  /* 0x0000000cff6f723e */ /* 0x000fe200030006ff */
[----:B------:R-:W-:Y:S01]  /*3a00*/  HADD2.F32 R97, -RZ, R97.H1_H1 ;  /* 0x30000061ff617230 */ /* 0x000fe20000004100 */
[----:B------:R-:W-:Y:S01]  /*3a10*/  F2FP.SATFINITE.E4M3.F32.PACK_AB_MERGE_C R92, R93, R92, RZ ;  /* 0x0000005c5d5c723e */ /* 0x000fe200048070ff */
[--C-:B------:R-:W-:Y:S01]  /*3a20*/  HADD2.F32 R118, -RZ, R114.reuse.H1_H1 ;  /* 0x30000072ff767230 */ /* 0x100fe20000004100 */
[----:B------:R-:W-:Y:S01]  /*3a30*/  F2FP.F16.E4M3.UNPACK_B R93, R6.H1 ;  /* 0x00000006ff5d723e */ /* 0x000fe200030006ff */
[----:B------:R-:W-:Y:S01]  /*3a40*/  HADD2.F32 R112, -RZ, R111.H1_H1 ;  /* 0x3000006fff707230 */ /* 0x000fe20000004100 */
[----:B------:R-:W-:Y:S01]  /*3a50*/  F2FP.F16.E4M3.UNPACK_B R113, R13 ;  /* 0x0000000dff71723e */ /* 0x000fe200020006ff */
[----:B------:R-:W-:Y:S01]  /*3a60*/  HADD2.F32 R114, -RZ, R114.H0_H0 ;  /* 0x20000072ff727230 */ /* 0x000fe20000004100 */
[----:B------:R-:W-:Y:S01]  /*3a70*/  F2FP.F16.E4M3.UNPACK_B R110, R12 ;  /* 0x0000000cff6e723e */ /* 0x000fe200020006ff */
[----:B------:R-:W-:Y:S01]  /*3a80*/  FMUL.FTZ R12, R97, R118 ;  /* 0x00000076610c7220 */ /* 0x000fe20000410000 */
[----:B------:R-:W-:-:S02]  /*3a90*/  HADD2.F32 R13, -RZ, R93.H1_H1 ;  /* 0x3000005dff0d7230 */ /* 0x000fc40000004100 */
[C---:B------:R-:W-:Y:S01]  /*3aa0*/  FMUL.FTZ R120, R109.reuse, R118 ;  /* 0x000000766d787220 */ /* 0x040fe20000410000 */
[----:B------:R-:W-:Y:S02]  /*3ab0*/  HADD2.F32 R116, -RZ, R113.H1_H1 ;  /* 0x30000071ff747230 */ /* 0x000fe40000004100 */
[----:B------:R-:W-:Y:S01]  /*3ac0*/  FFMA.FTZ R109, R109, R112, -R12 ;  /* 0x000000706d6d7223 */ /* 0x000fe2000001080c */
[----:B------:R-:W-:Y:S01]  /*3ad0*/  HADD2.F32 R93, -RZ, R93.H0_H0 ;  /* 0x2000005dff5d7230 */ /* 0x000fe20000004100 */
[----:B------:R-:W-:Y:S01]  /*3ae0*/  F2FP.F16.E4M3.UNPACK_B R7, R7 ;  /* 0x00000007ff07723e */ /* 0x000fe200020006ff */
[----:B------:R-:W-:Y:S02]  /*3af0*/  HADD2.F32 R12, -RZ, R110.H1_H1 ;  /* 0x3000006eff0c7230 */ /* 0x000fe40000004100 */
[----:B------:R-:W-:Y:S01]  /*3b00*/  FMUL.FTZ R118, R13, R116 ;  /* 0x000000740d767220 */ /* 0x000fe20000410000 */
[----:B------:R-:W-:Y:S01]  /*3b10*/  F2FP.F16.E4M3.UNPACK_B R6, R6 ;  /* 0x00000006ff06723e */ /* 0x000fe200020006ff */
[----:B------:R-:W-:Y:S01]  /*3b20*/  FMUL.FTZ R116, R93, R116 ;  /* 0x000000745d747220 */ /* 0x000fe20000410000 */
[----:B------:R-:W-:-:S02]  /*3b30*/  HADD2.F32 R113, -RZ, R113.H0_H0 ;  /* 0x20000071ff717230 */ /* 0x000fc40000004100 */
[----:B------:R-:W-:Y:S01]  /*3b40*/  FFMA.FTZ R118, R93, R12, -R118 ;  /* 0x0000000c5d767223 */ /* 0x000fe20000010876 */
[----:B------:R-:W-:Y:S01]  /*3b50*/  FFMA.FTZ R120, R97, R112, R120 ;  /* 0x0000007061787223 */ /* 0x000fe20000010078 */
[----:B------:R-:W-:Y:S01]  /*3b60*/  FFMA.FTZ R93, R13, R12, R116 ;  /* 0x0000000c0d5d7223 */ /* 0x000fe20000010074 */
[--C-:B------:R-:W-:Y:S01]  /*3b70*/  HADD2.F32 R12, -RZ, R7.reuse.H0_H0 ;  /* 0x20000007ff0c7230 */ /* 0x100fe20000004100 */
[----:B------:R-:W-:Y:S01]  /*3b80*/  F2FP.SATFINITE.E4M3.F32.PACK_AB_MERGE_C R5, R5, R4, R47 ;  /* 0x000000040505723e */ /* 0x000fe2000480702f */
[----:B------:R-:W-:Y:S01]  /*3b90*/  HADD2.F32 R13, -RZ, R7.H1_H1 ;  /* 0x30000007ff0d7230 */ /* 0x000fe20000004100 */
[----:B------:R-:W-:Y:S01]  /*3ba0*/  F2FP.SATFINITE.E4M3.F32.PACK_AB_MERGE_C R109, R120, R109, RZ ;  /* 0x0000006d786d723e */ /* 0x000fe200048070ff */
        /* <DEDUP_REMOVED lines=13> */
[----:B------:R-:W-:Y:S02]  /*3c80*/  F2FP.SATFINITE.E4M3.F32.PACK_AB_MERGE_C R4, R46, R15, R92 ;  /* 0x0000000f2e04723e */ /* 0x000fe4000480705c */
[----:B------:R-:W-:-:S02]  /*3c90*/  F2FP.SATFINITE.E4M3.F32.PACK_AB_MERGE_C R7, R114, R97, R109 ;  /* 0x000000617207723e */ /* 0x000fc4000480706d */
[----:B------:R-:W-:-:S07]  /*3ca0*/  F2FP.SATFINITE.E4M3.F32.PACK_AB_MERGE_C R6, R113, R112, R93 ;  /* 0x000000707106723e */ /* 0x000fce000480705d */
.L_x_5501:
[----:B------:R-:W-:Y:S05]  /*3cb0*/  BSYNC B2 ;  /* 0x0000000000027941 */ /* 0x000fea0003800000 */
.L_x_5500:
[----:B-1----:R0:W-:Y:S02]  /*3cc0*/  ST.E.128 desc[UR42][R10.64], R4 ;  /* 0x000000040a007985 */ /* 0x0021e4000c101d2a */
.L_x_5499:
[----:B------:R-:W-:Y:S05]  /*3cd0*/  BSYNC B1 ;  /* 0x0000000000017941 */ /* 0x000fea0003800000 */
.L_x_5498:
[----:B------:R-:W-:Y:S01]  /*3ce0*/  ISETP.NE.AND P3, PT, R54, RZ, PT ;  /* 0x000000ff3600720c */ /* 0x000fe20003f65270 */
[----:B------:R-:W-:-:S12]  /*3cf0*/  BSSY B1, `(.L_x_5502) ;  /* 0x0000077000017945 */ /* 0x000fd80003800000 */
[----:B------:R-:W-:Y:S05]  /*3d00*/  @!P3 BRA `(.L_x_5503) ;  /* 0x0000000400d4b947 */ /* 0x000fea0003800000 */
[----:B0-----:R-:W-:Y:S01]  /*3d10*/  IMAD.SHL.U32 R4, R212, 0x10, RZ ;  /* 0x00000010d4047824 */ /* 0x001fe200078e00ff */
[----:B------:R-:W-:Y:S04]  /*3d20*/  BSSY B2, `(.L_x_5504) ;  /* 0x0000072000027945 */ /* 0x000fe80003800000 */
[----:B----4-:R-:W-:-:S04]  /*3d30*/  IADD3 R10, P3, R14, R4, RZ ;  /* 0x000000040e0a7210 */ /* 0x010fc80007f7e0ff */
[----:B--2---:R-:W-:Y:S02]  /*3d40*/  LEA.HI.X.SX32 R11, R4, R99, 0x1, P3 ;  /* 0x00000063040b7211 */ /* 0x004fe400018f0eff */
[----:B------:R0:W2:Y:S01]  /*3d50*/  LDS.128 R4, [R85+0x1e400] ;  /* 0x01e4000055047984 */ /* 0x0000a20000000c00 */
[----:B------:R-:W-:-:S13]  /*3d60*/  ISETP.GE.AND P3, PT, R221, R96, PT ;  /* 0x00000060dd00720c */ /* 0x000fda0003f66270 */
[----:B0-----:R-:W-:Y:S05]  /*3d70*/  @P3 BRA `(.L_x_5505) ;  /* 0x0000000400b03947 */ /* 0x001fea0003800000 */
[----:B------:R-:W-:Y:S02]  /*3d80*/  SHF.R.U32.HI R47, RZ, 0x8, R43 ;  /* 0x00000008ff2f7819 */ /* 0x000fe4000001162b */
[----:B------:R-:W-:Y:S02]  /*3d90*/  SHF.R.U32.HI R15, RZ, 0x8, R45 ;  /* 0x00000008ff0f7819 */ /* 0x000fe4000001162d */
[----:B------:R-:W-:Y:S02]  /*3da0*/  SHF.R.U32.HI R93, RZ, 0x18, R43 ;  /* 0x00000018ff5d7819 */ /* 0x000fe4000001162b */
[----:B------:R-:W-:Y:S02]  /*3db0*/  LOP3.LUT R12, R43, 0xff, RZ, 0xc0, !PT ;  /* 0x000000ff2b0c7812 */ /* 0x000fe400078ec0ff */
[----:B------:R-:W-:Y:S02]  /*3dc0*/  SHF.R.U32.HI R42, RZ, 0x18, R45 ;  /* 0x00000018ff2a7819 */ /* 0x000fe4000001162d */
[----:B------:R-:W-:-:S02]  /*3dd0*/  LOP3.LUT R13, R45, 0xff, RZ, 0xc0, !PT ;  /* 0x000000ff2d0d7812 */ /* 0x000fc400078ec0ff */
[----:B------:R-:W-:Y:S01]  /*3de0*/  SHF.R.U32.HI R46, RZ, 0x10, R43 ;  /* 0x00000010ff2e7819 */ /* 0x000fe2000001162b */
[----:B------:R-:W-:Y:S01]  /*3df0*/  IMAD.SHL.U32 R43, R47, 0x100, RZ ;  /* 0x000001002f2b7824 */ /* 0x000fe200078e00ff */
[----:B------:R-:W-:Y:S01]  /*3e00*/  SHF.R.U32.HI R44, RZ, 0x10, R45 ;  /* 0x00000010ff2c7819 */ /* 0x000fe2000001162d */
[----:B------:R-:W-:Y:S01]  /*3e10*/  IMAD.SHL.U32 R45, R15, 0x100, RZ ;  /* 0x000001000f2d7824 */ /* 0x000fe200078e00ff */
[----:B------:R-:W-:Y:S01]  /*3e20*/  PRMT R12, R93, 0x654, R12 ;  /* 0x000006545d0c7816 */ /* 0x000fe2000000000c */
[----:B--2---:R-:W-:Y:S01]  /*3e30*/  IMAD.MOV.U32 R15, RZ, RZ, R4 ;  /* 0x000000ffff0f7224 */ /* 0x004fe200078e0004 */
[----:B------:R-:W-:Y:S01]  /*3e40*/  PRMT R42, R42, 0x654, R13 ;  /* 0x000006542a2a7816 */ /* 0x000fe2000000000d */
[----:B------:R-:W-:Y:S01]  /*3e50*/  IMAD.MOV.U32 R13, RZ, RZ, R5 ;  /* 0x000000ffff0d7224 */ /* 0x000fe200078e0005 */
        /* <DEDUP_REMOVED lines=15> */
[----:B---3--:R-:W-:Y:S01]  /*3f50*/  FMUL.FTZ R97, R42, R93 ;  /* 0x0000005d2a617220 */ /* 0x008fe20000410000 */
        /* <DEDUP_REMOVED lines=15> */
[--C-:B------:R-:W-:Y:S02]  /*4050*/  HADD2.F32 R45, -RZ, R42.reuse.H1_H1 ;  /* 0x3000002aff2d7230 */ /* 0x100fe40000004100 */
[----:B------:R-:W-:Y:S01]  /*4060*/  HADD2.F32 R44, -RZ, R42.H0_H0 ;  /* 0x2000002aff2c7230 */ /* 0x000fe20000004100 */
[----:B------:R-:W-:Y:S01]  /*4070*/  F2FP.SATFINITE.E4M3.F32.PACK_AB_MERGE_C R112, R97, R92, RZ ;  /* 0x0000005c6170723e */ /* 0x000fe200048070ff */
        /* <DEDUP_REMOVED lines=12> */
[----:B------:R-:W-:Y:S01]  /*4140*/  FFMA.FTZ R15, R42, R107, -R47 ;  /* 0x0000006b2a0f7223 */ /* 0x000fe2000001082f */
[----:B------:R-:W-:Y:S01]  /*4150*/  F2FP.F16.E4M3.UNPACK_B R44, R7.H1 ;  /* 0x00000007ff2c723e */ /* 0x000fe200030006ff */
[----:B------:R-:W-:Y:S01]  /*4160*/  FFMA.FTZ R42, R43, R107, R108 ;  /* 0x0000006b2b2a7223 */ /* 0x000fe2000001006c */
[----:B------:R-:W-:Y:S01]  /*4170*/  F2FP.F16.E4M3.UNPACK_B R43, R6.H1 ;  /* 0x00000006ff2b723e */ /* 0x000fe200030006ff */
[----:B------:R-:W-:Y:S01]  /*4180*/  HADD2.F32 R108, -RZ, R97.H1_H1 ;  /* 0x30000061ff6c7230 */ /* 0x000fe20000004100 */
[----:B------:R-:W-:Y:S01]  /*4190*/  F2FP.SATFINITE.E4M3.F32.PACK_AB_MERGE_C R111, R46, R93, RZ ;  /* 0x0000005d2e6f723e */ /* 0x000fe200048070ff */
        /* <DEDUP_REMOVED lines=11> */
[-C--:B------:R-:W-:Y:S01]  /*4250*/  FMUL.FTZ R108, R12, R107.reuse ;  /* 0x0000006b0c6c7220 */ /* 0x080fe20000410000 */
        /* <DEDUP_REMOVED lines=21> */
[----:B------:R-:W-:-:S02]  /*43b0*/  F2FP.SATFINITE.E4M3.F32.PACK_AB_MERGE_C R109, R109, R110, RZ ;  /* 0x0000006e6d6d723e */ /* 0x000fc400048070ff */
[-C--:B------:R-:W-:Y:S01]  /*43c0*/  FFMA.FTZ R43, R12, R47.reuse, -R43 ;  /* 0x0000002f0c2b7223 */ /* 0x080fe2000001082b */
[----:B------:R-:W-:Y:S01]  /*43d0*/  FFMA.FTZ R92, R7, R47, R92 ;  /* 0x0000002f075c7223 */ /* 0x000fe2000001005c */
[-C--:B------:R-:W-:Y:S01]  /*43e0*/  FFMA.FTZ R44, R5, R46.reuse, -R44 ;  /* 0x0000002e052c7223 */ /* 0x080fe2000001082c */
[----:B------:R-:W-:Y:S01]  /*43f0*/  FFMA.FTZ R93, R6, R46, R93 ;  /* 0x0000002e065d7223 */ /* 0x000fe2000001005d */
[----:B------:R-:W-:Y:S02]  /*4400*/  F2FP.SATFINITE.E4M3.F32.PACK_AB_MERGE_C R5, R13, R4, R112 ;  /* 0x000000040d05723e */ /* 0x000fe40004807070 */
[----:B------:R-:W-:Y:S02]  /*4410*/  F2FP.SATFINITE.E4M3.F32.PACK_AB_MERGE_C R4, R42, R15, R111 ;  /* 0x0000000f2a04723e */ /* 0x000fe4000480706f */
[----:B------:R-:W-:Y:S02]  /*4420*/  F2FP.SATFINITE.E4M3.F32.PACK_AB_MERGE_C R6, R93, R44, R107 ;  /* 0x0000002c5d06723e */ /* 0x000fe4000480706b */
[----:B------:R-:W-:-:S07]  /*4430*/  F2FP.SATFINITE.E4M3.F32.PACK_AB_MERGE_C R7, R92, R43, R109 ;  /* 0x0000002b5c07723e */ /* 0x000fce000480706d */
.L_x_5505:
[----:B------:R-:W-:Y:S05]  /*4440*/  BSYNC B2 ;  /* 0x0000000000027941 */ /* 0x000fea0003800000 */
.L_x_5504:
[----:B--2---:R0:W-:Y:S02]  /*4450*/  ST.E.128 desc[UR42][R10.64], R4 ;  /* 0x000000040a007985 */ /* 0x0041e4000c101d2a */
.L_x_5503:
[----:B------:R-:W-:Y:S05]  /*4460*/  BSYNC B1 ;  /* 0x0000000000017941 */ /* 0x000fea0003800000 */
.L_x_5502:
        /* <DEDUP_REMOVED lines=11> */
[----:B------:R-:W-:Y:S02]  /*4520*/  LOP3.LUT R13, R41, 0xff, RZ, 0xc0, !PT ;  /* 0x000000ff290d7812 */ /* 0x000fe400078ec0ff */
[--C-:B------:R-:W-:Y:S02]  /*4530*/  SHF.R.U32.HI R40, RZ, 0x18, R41.reuse ;  /* 0x00000018ff287819 */ /* 0x100fe40000011629 */
[----:B------:R-:W-:Y:S02]  /*4540*/  SHF.R.U32.HI R15, RZ, 0x8, R41 ;  /* 0x00000008ff0f7819 */ /* 0x000fe40000011629 */
[----:B------:R-:W-:Y:S02]  /*4550*/  LOP3.LUT R12, R39, 0xff, RZ, 0xc0, !PT ;  /* 0x000000ff270c7812 */ /* 0x000fe400078ec0ff */
[----:B------:R-:W-:Y:S01]  /*4560*/  SHF.R.U32.HI R43, RZ, 0x18, R39 ;  /* 0x00000018ff2b7819 */ /* 0x000fe20000011627 */
[----:B------:R-:W-:Y:S01]  /*4570*/  IMAD.SHL.U32 R15, R15, 0x100, RZ ;  /* 0x000001000f0f7824 */ /* 0x000fe200078e00ff */
[----:B------:R-:W-:Y:S01]  /*4580*/  PRMT R40, R40, 0x654, R13 ;  /* 0x0000065428287816 */ /* 0x000fe2000000000d */
[----:B------:R-:W-:Y:S01]  /*4590*/  IMAD.SHL.U32 R13, R42, 0x100, RZ ;  /* 0x000001002a0d7824 */ /* 0x000fe200078e00ff */
[----:B------:R-:W-:-:S02]  /*45a0*/  SHF.R.U32.HI R44, RZ, 0x10, R39 ;  /* 0x00000010ff2c7819 */ /* 0x000fc40000011627 */
[----:B------:R-:W-:Y:S02]  /*45b0*/  SHF.R.U32.HI R39, RZ, 0x10, R41 ;  /* 0x00000010ff277819 */ /* 0x000fe40000011629 */
[----:B------:R-:W-:Y:S01]  /*45c0*/  PRMT R38, R43, 0x654, R12 ;  /* 0x000006542b267816 */ /* 0x000fe2000000000c */
[----:B--2---:R-:W-:Y:S01]  /*45d0*/  IMAD.MOV.U32 R12, RZ, RZ, R4 ;  /* 0x000000ffff0c7224 */ /* 0x004fe200078e0004 */
[----:B------:R-:W-:Y:S01]  /*45e0*/  LOP3.LUT R40, R40, 0xff00, R15, 0xf8, !PT ;  /* 0x0000ff0028287812 */ /* 0x000fe200078ef80f */
[----:B------:R-:W-:Y:S01]  /*45f0*/  IMAD.U32 R39, R39, 0x10000, RZ ;  /* 0x0001000027277824 */ /* 0x000fe200078e00ff */
[----:B------:R-:W-:Y:S01]  /*4600*/  LOP3.LUT R38, R38, 0xff00, R13, 0xf8, !PT ;  /* 0x0000ff0026267812 */ /* 0x000fe200078ef80d */
[----:B------:R-:W-:Y:S01]  /*4610*/  IMAD.U32 R13, R44, 0x10000, RZ ;  /* 0x000100002c0d7824 */ /* 0x000fe200078e00ff */
[----:B------:R-:W-:Y:S02]  /*4620*/  F2FP.F16.E4M3.UNPACK_B R15, R106.H1 ;  /* 0x0000006aff0f723e */ /* 0x000fe400030006ff */
[----:B------:R-:W-:-:S02]  /*4630*/  F2FP.F16.E4M3.UNPACK_B R4, R5 ;  /* 0x00000005ff04723e */ /* 0x000fc400020006ff */
        /* <DEDUP_REMOVED lines=14> */
[----:B------:R-:W-:Y:S01]  /*4720*/  FFMA.FTZ R5, R13, R40, R42 ;  /* 0x000000280d057223 */ /* 0x000fe2000001002a */
[----:B------:R-:W-:Y:S02]  /*4730*/  HADD2.F32 R39, -RZ, R39.H1_H1 ;  /* 0x30000027ff277230 */ /* 0x000fe40000004100 */
[-C--:B------:R-:W-:Y:S01]  /*4740*/  FMUL.FTZ R46, R38, R43.reuse ;  /* 0x0000002b262e7220 */ /* 0x080fe20000410000 */
[----:B------:R-:W-:Y:S01]  /*4750*/  F2FP.F16.E4M3.UNPACK_B R13, R12.H1 ;  /* 0x0000000cff0d723e */ /* 0x000fe200030006ff */
[C---:B------:R-:W-:Y:S01]  /*4760*/  FMUL.FTZ R43, R15.reuse, R43 ;  /* 0x0000002b0f2b7220 */ /* 0x040fe20000410000 */
[----:B------:R-:W-:Y:S01]  /*4770*/  FFMA.FTZ R4, R4, R40, -R45 ;  /* 0x0000002804047223 */ /* 0x000fe2000001082d */
[-C--:B------:R-:W-:Y:S01]  /*4780*/  FFMA.FTZ R47, R15, R39.reuse, -R46 ;  /* 0x000000270f2f7223 */ /* 0x080fe2000001082e */
[----:B------:R-:W-:Y:S01]  /*4790*/  F2FP.F16.E4M3.UNPACK_B R12, R12 ;  /* 0x0000000cff0c723e */ /* 0x000fe200020006ff */
[----:B------:R-:W-:Y:S01]  /*47a0*/  FFMA.FTZ R92, R38, R39, R43 ;  /* 0x00000027265c7223 */ /* 0x000fe2000001002b */
[----:B------:R-:W-:Y:S01]  /*47b0*/  F2FP.F16.E4M3.UNPACK_B R105, R105 ;  /* 0x00000069ff69723e */ /* 0x000fe200020006ff */
[----:B------:R-:W-:-:S02]  /*47c0*/  HADD2.F32 R40, -RZ, R106.H1_H1 ;  /* 0x3000006aff287230 */ /* 0x000fc40000004100 */
[--C-:B------:R-:W-:Y:S02]  /*47d0*/  HADD2.F32 R15, -RZ, R13.reuse.H0_H0 ;  /* 0x2000000dff0f7230 */ /* 0x100fe40000004100 */
[----:B------:R-:W-:Y:S02]  /*47e0*/  HADD2.F32 R38, -RZ, R13.H1_H1 ;  /* 0x3000000dff267230 */ /* 0x000fe40000004100 */
[----:B------:R-:W-:Y:S02]  /*47f0*/  HADD2.F32 R13, -RZ, R12.H0_H0 ;  /* 0x2000000cff0d7230 */ /* 0x000fe40000004100 */
[-C--:B------:R-:W-:Y:S01]  /*4800*/  FMUL.FTZ R45, R15, R40.reuse ;  /* 0x000000280f2d7220 */ /* 0x080fe20000410000 */
[----:B------:R-:W-:Y:S02]  /*4810*/  HADD2.F32 R39, -RZ, R105.H1_H1 ;  /* 0x30000069ff277230 */ /* 0x000fe40000004100 */
[----:B------:R-:W-:Y:S01]  /*4820*/  FMUL.FTZ R42, R38, R40 ;  /* 0x00000028262a7220 */ /* 0x000fe20000410000 */
[----:B------:R-:W-:-:S02]  /*4830*/  HADD2.F32 R106, -RZ, R106.H0_H0 ;  /* 0x2000006aff6a7230 */ /* 0x000fc40000004100 */
[----:B------:R-:W-:Y:S02]  /*4840*/  HADD2.F32 R12, -RZ, R12.H1_H1 ;  /* 0x3000000cff0c7230 */ /* 0x000fe40000004100 */
[-C--:B------:R-:W-:Y:S01]  /*4850*/  FFMA.FTZ R42, R15, R39.reuse, -R42 ;  /* 0x000000270f2a7223 */ /* 0x080fe2000001082a */
[----:B------:R-:W-:Y:S02]  /*4860*/  HADD2.F32 R105, -RZ, R105.H0_H0 ;  /* 0x20000069ff697230 */ /* 0x000fe40000004100 */
[----:B------:R-:W-:Y:S01]  /*4870*/  FFMA.FTZ R45, R38, R39, R45 ;  /* 0x00000027262d7223 */ /* 0x000fe2000001002d */
[-C--:B------:R-:W-:Y:S01]  /*4880*/  FMUL.FTZ R43, R13, R106.reuse ;  /* 0x0000006a0d2b7220 */ /* 0x080fe20000410000 */
[C---:B------:R-:W-:Y:S01]  /*4890*/  FMUL.FTZ R40, R12.reuse, R106 ;  /* 0x0000006a0c287220 */ /* 0x040fe20000410000 */
[----:B------:R-:W-:Y:S02]  /*48a0*/  F2FP.F16.E4M3.UNPACK_B R39, R41.H1 ;  /* 0x00000029ff27723e */ /* 0x000fe400030006ff */
[----:B---3--:R-:W-:Y:S01]  /*48b0*/  F2FP.SATFINITE.E4M3.F32.PACK_AB_MERGE_C R97, R45, R42, RZ ;  /* 0x0000002a2d61723e */ /* 0x008fe200048070ff */
[----:B------:R-:W-:Y:S01]  /*48c0*/  FFMA.FTZ R46, R13, R105, -R40 ;  /* 0x000000690d2e7223 */ /* 0x000fe20000010828 */
[----:B------:R-:W-:Y:S01]  /*48d0*/  F2FP.F16.E4M3.UNPACK_B R13, R7.H1 ;  /* 0x00000007ff0d723e */ /* 0x000fe200030006ff */
[----:B------:R-:W-:Y:S01]  /*48e0*/  FFMA.FTZ R105, R12, R105, R43 ;  /* 0x000000690c697223 */ /* 0x000fe2000001002b */
[----:B------:R-:W-:Y:S01]  /*48f0*/  F2FP.F16.E4M3.UNPACK_B R42, R44.H1 ;  /* 0x0000002cff2a723e */ /* 0x000fe200030006ff */
[----:B------:R-:W-:Y:S01]  /*4900*/  HADD2.F32 R40, -RZ, R39.H1_H1 ;  /* 0x30000027ff287230 */ /* 0x000fe20000004100 */
[----:B------:R-:W-:Y:S01]  /*4910*/  F2FP.F16.E4M3.UNPACK_B R12, R6.H1 ;  /* 0x00000006ff0c723e */ /* 0x000fe200030006ff */
[--C-:B------:R-:W-:Y:S01]  /*4920*/  HADD2.F32 R38, -RZ, R13.reuse.H1_H1 ;  /* 0x3000000dff267230 */ /* 0x100fe20000004100 */
[----:B------:R-:W-:Y:S01]  /*4930*/  F2FP.F16.E4M3.UNPACK_B R44, R44 ;  /* 0x0000002cff2c723e */ /* 0x000fe200020006ff */
[----:B------:R-:W-:Y:S01]  /*4940*/  HADD2.F32 R45, -RZ, R42.H1_H1 ;  /* 0x3000002aff2d7230 */ /* 0x000fe20000004100 */
[----:B------:R-:W-:Y:S01]  /*4950*/  F2FP.SATFINITE.E4M3.F32.PACK_AB_MERGE_C R106, R92, R47, RZ ;  /* 0x0000002f5c6a723e */ /* 0x000fe200048070ff */
[----:B------:R-:W-:Y:S01]  /*4960*/  HADD2.F32 R15, -RZ, R13.H0_H0 ;  /* 0x2000000dff0f7230 */ /* 0x000fe20000004100 */
        /* <DEDUP_REMOVED lines=25> */
[----:B------:R-:W-:Y:S01]  /*4b00*/  HADD2.F32 R39, -RZ, R39.H0_H0 ;  /* 0x20000027ff277230 */ /* 0x000fe20000004100 */
[----:B------:R-:W-:Y:S01]  /*4b10*/  F2FP.SATFINITE.E4M3.F32.PACK_AB_MERGE_C R40, R40, R47, RZ ;  /* 0x0000002f2828723e */ /* 0x000fe200048070ff */
        /* <DEDUP_REMOVED lines=9> */
[----:B------:R-:W-:-:S07]  /*4bb0*/  F2FP.SATFINITE.E4M3.F32.PACK_AB_MERGE_C R6, R15, R38, R45 ;  /* 0x000000260f06723e */ /* 0x000fce000480702d */
.L_x_5509:
[----:B------:R-:W-:Y:S05]  /*4bc0*/  BSYNC B2 ;  /* 0x0000000000027941 */ /* 0x000fea0003800000 */
.L_x_5508:
[----:B--2---:R0:W-:Y:S02]  /*4bd0*/  ST.E.128 desc[UR42][R10.64], R4 ;  /* 0x000000040a007985 */ /* 0x0041e4000c101d2a */
.L_x_5507:
[----:B------:R-:W-:Y:S05]  /*4be0*/  BSYNC B1 ;  /* 0x0000000000017941 */ /* 0x000fea0003800000 */
.L_x_5506:
[----:B------:R-:W-:Y:S01]  /*4bf0*/  LOP3.LUT P3, RZ, R58, 0x8, RZ, 0xc0, !PT ;  /* 0x000000083aff7812 */ /* 0x000fe2000786c0ff */
[----:B------:R-:W-:-:S12]  /*4c00*/  BSSY B1, `(.L_x_5510) ;  /* 0x0000075000017945 */ /* 0x000fd80003800000 */
[----:B------:R-:W-:Y:S05]  /*4c10*/  @!P3 BRA `(.L_x_5511) ;  /* 0x0000000400ccb947 */ /* 0x000fea0003800000 */
[----:B0-----:R0:W0:Y:S01]  /*4c20*/  LDS.128 R4, [R85+0x20400] ;  /* 0x0204000055047984 */ /* 0x0010220000000c00 */
[----:B----4-:R-:W-:Y:S01]  /*4c30*/  IADD3 R10, P3, R207, R14, RZ ;  /* 0x0000000ecf0a7210 */ /* 0x010fe20007f7e0ff */
        /* <DEDUP_REMOVED lines=13> */
[----:B------:R-:W-:-:S02]  /*4d10*/  SHF.R.U32.HI R38, RZ, 0x10, R35 ;  /* 0x00000010ff267819 */ /* 0x000fc40000011623 */
[----:B------:R-:W-:Y:S02]  /*4d20*/  SHF.R.U32.HI R35, RZ, 0x10, R37 ;  /* 0x00000010ff237819 */ /* 0x000fe40000011625 */
[----:B------:R-:W-:Y:S01]  /*4d30*/  PRMT R13, R13, 0x654, R12 ;  /* 0x000006540d0d7816 */ /* 0x000fe2000000000c */
[----:B0-----:R-:W-:Y:S01]  /*4d40*/  IMAD.MOV.U32 R12, RZ, RZ, R4 ;  /* 0x000000ffff0c7224 */ /* 0x001fe200078e0004 */
        /* <DEDUP_REMOVED lines=44> */
[-C--:B------:R-:W-:Y:S01]  /*5010*/  FMUL.FTZ R39, R13, R104.reuse ;  /* 0x000000680d277220 */ /* 0x080fe20000410000 */
[C---:B------:R-:W-:Y:S01]  /*5020*/  FMUL.FTZ R36, R12.reuse, R104 ;  /* 0x000000680c247220 */ /* 0x040fe20000410000 */
[----:B------:R-:W-:Y:S02]  /*5030*/  F2FP.F16.E4M3.UNPACK_B R35, R37.H1 ;  /* 0x00000025ff23723e */ /* 0x000fe400030006ff */
[----:B------:R-:W-:Y:S01]  /*5040*/  F2FP.SATFINITE.E4M3.F32.PACK_AB_MERGE_C R46, R41, R38, RZ ;  /* 0x00000026292e723e */ /* 0x000fe200048070ff */
        /* <DEDUP_REMOVED lines=9> */
[----:B------:R-:W-:Y:S01]  /*50e0*/  F2FP.F16.E4M3.UNPACK_B R37, R37 ;  /* 0x00000025ff25723e */ /* 0x000fe200020006ff */
        /* <DEDUP_REMOVED lines=11> */
[----:B------:R-:W-:Y:S01]  /*51a0*/  FMUL.FTZ R44, R12, R39 ;  /* 0x000000270c2c7220 */ /* 0x000fe20000410000 */
[----:B------:R-:W-:-:S02]  /*51b0*/  HADD2.F32 R38, -RZ, R38.H0_H0 ;  /* 0x20000026ff267230 */ /* 0x000fc40000004100 */
[-C--:B------:R-:W-:Y:S01]  /*51c0*/  FFMA.FTZ R41, R12, R15.reuse, -R41 ;  /* 0x0000000f0c297223 */ /* 0x080fe20000010829 */
[--C-:B------:R-:W-:Y:S02]  /*51d0*/  HADD2.F32 R12, -RZ, R7.reuse.H0_H0 ;  /* 0x20000007ff0c7230 */ /* 0x100fe40000004100 */
[----:B------:R-:W-:Y:S01]  /*51e0*/  FFMA.FTZ R44, R13, R15, R44 ;  /* 0x0000000f0d2c7223 */ /* 0x000fe2000001002c */
[----:B------:R-:W-:Y:S02]  /*51f0*/  HADD2.F32 R13, -RZ, R7.H1_H1 ;  /* 0x30000007ff0d7230 */ /* 0x000fe40000004100 */
[----:B------:R-:W-:Y:S01]  /*5200*/  FFMA.FTZ R36, R34, R36, R45 ;  /* 0x0000002422247223 */ /* 0x000fe2000001002d */
[--C-:B------:R-:W-:Y:S01]  /*5210*/  HADD2.F32 R7, -RZ, R6.reuse.H0_H0 ;  /* 0x20000006ff077230 */ /* 0x100fe20000004100 */
[----:B------:R-:W-:Y:S01]  /*5220*/  F2FP.SATFINITE.E4M3.F32.PACK_AB_MERGE_C R4, R103, R42, R46 ;  /* 0x0000002a6704723e */ /* 0x000fe2000480702e */
        /* <DEDUP_REMOVED lines=13> */
[----:B------:R-:W-:-:S04]  /*5300*/  F2FP.SATFINITE.E4M3.F32.PACK_AB_MERGE_C R36, R36, R43, RZ ;  /* 0x0000002b2424723e */ /* 0x000fc800048070ff */
[----:B------:R-:W-:Y:S02]  /*5310*/  F2FP.SATFINITE.E4M3.F32.PACK_AB_MERGE_C R6, R15, R34, R41 ;  /* 0x000000220f06723e */ /* 0x000fe40004807029 */
[----:B------:R-:W-:-:S07]  /*5320*/  F2FP.SATFINITE.E4M3.F32.PACK_AB_MERGE_C R7, R38, R39, R36 ;  /* 0x000000272607723e */ /* 0x000fce0004807024 */
.L_x_5513:
[----:B------:R-:W-:Y:S05]  /*5330*/  BSYNC B2 ;  /* 0x0000000000027941 */ /* 0x000fea0003800000 */
.L_x_5512:
[----:B0-----:R0:W-:Y:S02]  /*5340*/  ST.E.128 desc[UR42][R10.64], R4 ;  /* 0x000000040a007985 */ /* 0x0011e4000c101d2a */
.L_x_5511:
[----:B------:R-:W-:Y:S05]  /*5350*/  BSYNC B1 ;  /* 0x0000000000017941 */ /* 0x000fea0003800000 */
.L_x_5510:
        /* <DEDUP_REMOVED lines=116> */
.L_x_5517:
[----:B------:R-:W-:Y:S05]  /*5aa0*/  BSYNC B2 ;  /* 0x0000000000027941 */ /* 0x000fea0003800000 */
.L_x_5516:
[----:B0-----:R0:W-:Y:S02]  /*5ab0*/  ST.E.128 desc[UR42][R10.64], R4 ;  /* 0x000000040a007985 */ /* 0x0011e4000c101d2a */
.L_x_5515:
[----:B------:R-:W-:Y:S05]  /*5ac0*/  BSYNC B1 ;  /* 0x0000000000017941 */ /* 0x000fea0003800000 */
.L_x_5514:
[----:B------:R-:W-:-:S13]  /*5ad0*/  LOP3.LUT P3, RZ, R58, 0x20, RZ, 0xc0, !PT ;  /* 0x000000203aff7812 */ /* 0x000fda000786c0ff */
        /* <DEDUP_REMOVED lines=8> */
[----:B------:R-:W-:Y:S02]  /*5b60*/  SHF.R.U32.HI R14, RZ, 0x8, R29 ;  /* 0x00000008ff0e7819 */ /* 0x000fe4000001161d */
[----:B------:R-:W-:Y:S01]  /*5b70*/  SHF.R.U32.HI R31, RZ, 0x18, R9 ;  /* 0x00000018ff1f7819 */ /* 0x000fe20000011609 */
[----:B------:R-:W-:Y:S01]  /*5b80*/  IMAD.SHL.U32 R12, R12, 0x100, RZ ;  /* 0x000001000c0c7824 */ /* 0x000fe200078e00ff */
[----:B------:R-:W-:Y:S01]  /*5b90*/  LOP3.LUT R8, R9, 0xff, RZ, 0xc0, !PT ;  /* 0x000000ff09087812 */ /* 0x000fe200078ec0ff */
[----:B------:R-:W-:Y:S01]  /*5ba0*/  IMAD.SHL.U32 R14, R14, 0x100, RZ ;  /* 0x000001000e0e7824 */ /* 0x000fe200078e00ff */
[----:B------:R-:W-:Y:S02]  /*5bb0*/  SHF.R.U32.HI R28, RZ, 0x10, R29 ;  /* 0x00000010ff1c7819 */ /* 0x000fe4000001161d */
[----:B------:R-:W-:-:S02]  /*5bc0*/  SHF.R.U32.HI R15, RZ, 0x10, R9 ;  /* 0x00000010ff0f7819 */ /* 0x000fc40000011609 */
[----:B------:R-:W-:Y:S01]  /*5bd0*/  LOP3.LUT R13, R29, 0xff0000ff, RZ, 0xc0, !PT ;  /* 0xff0000ff1d0d7812 */ /* 0x000fe200078ec0ff */
[----:B------:R-:W-:Y:S01]  /*5be0*/  IMAD.U32 R28, R28, 0x10000, RZ ;  /* 0x000100001c1c7824 */ /* 0x000fe200078e00ff */
[----:B------:R-:W-:Y:S01]  /*5bf0*/  PRMT R9, R31, 0x654, R8 ;  /* 0x000006541f097816 */ /* 0x000fe20000000008 */
[----:B0-----:R-:W-:Y:S01]  /*5c00*/  IMAD.MOV.U32 R8, RZ, RZ, R4 ;  /* 0x000000ffff087224 */ /* 0x001fe200078e0004 */
[----:B------:R-:W-:Y:S02]  /*5c10*/  LOP3.LUT R13, R13, 0xff00, R14, 0xf8, !PT ;  /* 0x0000ff000d0d7812 */ /* 0x000fe400078ef80e */
[----:B------:R-:W-:Y:S01]  /*5c20*/  LOP3.LUT R9, R9, 0xff00, R12, 0xf8, !PT ;  /* 0x0000ff0009097812 */ /* 0x000fe200078ef80c */
[----:B------:R-:W-:Y:S01]  /*5c30*/  IMAD.U32 R12, R15, 0x10000, RZ ;  /* 0x000100000f0c7824 */ /* 0x000fe200078e00ff */
[----:B------:R-:W-:Y:S02]  /*5c40*/  F2FP.F16.E4M3.UNPACK_B R4, R5 ;  /* 0x00000005ff04723e */ /* 0x000fe400020006ff */
[----:B------:R-:W-:-:S02]  /*5c50*/  F2FP.F16.E4M3.UNPACK_B R14, R100.H1 ;  /* 0x00000064ff0e723e */ /* 0x000fc400030006ff */
[----:B------:R-:W-:Y:S02]  /*5c60*/  F2FP.F16.E4M3.UNPACK_B R5, R5.H1 ;  /* 0x00000005ff05723e */ /* 0x000fe400030006ff */
[----:B------:R-:W-:Y:S01]  /*5c70*/  LOP3.LUT R30, R13, 0xff0000, R28, 0xf8, !PT ;  /* 0x00ff00000d1e7812 */ /* 0x000fe200078ef81c */
[--C-:B------:R-:W-:Y:S01]  /*5c80*/  HADD2.F32 R29, -RZ, R14.reuse.H1_H1 ;  /* 0x3000000eff1d7230 */ /* 0x100fe20000004100 */
[----:B------:R-:W-:Y:S01]  /*5c90*/  F2FP.F16.E4M3.UNPACK_B R13, R98.H1 ;  /* 0x00000062ff0d723e */ /* 0x000fe200030006ff */
[----:B------:R-:W-:Y:S01]  /*5ca0*/  HADD2.F32 R28, -RZ, R14.H0_H0 ;  /* 0x2000000eff1c7230 */ /* 0x000fe20000004100 */
[----:B------:R-:W-:Y:S01]  /*5cb0*/  LOP3.LUT R15, R9, 0xff0000, R12, 0xf8, !PT ;  /* 0x00ff0000090f7812 */ /* 0x000fe200078ef80c */
[----:B------:R-:W-:Y:S01]  /*5cc0*/  HADD2.F32 R12, -RZ, R5.H1_H1 ;  /* 0x30000005ff0c7230 */ /* 0x000fe20000004100 */
[----:B------:R-:W-:Y:S01]  /*5cd0*/  F2FP.F16.E4M3.UNPACK_B R100, R100 ;  /* 0x00000064ff64723e */ /* 0x000fe200020006ff */
[----:B------:R-:W-:Y:S01]  /*5ce0*/  HADD2.F32 R14, -RZ, R13.H0_H0 ;  /* 0x2000000dff0e7230 */ /* 0x000fe20000004100 */
[----:B------:R-:W-:Y:S01]  /*5cf0*/  F2FP.F16.E4M3.UNPACK_B R98, R98 ;  /* 0x00000062ff62723e */ /* 0x000fe200020006ff */
[----:B------:R-:W-:-:S02]  /*5d00*/  HADD2.F32 R9, -RZ, R4.H1_H1 ;  /* 0x30000004ff097230 */ /* 0x000fc40000004100 */
[-C--:B------:R-:W-:Y:S01]  /*5d10*/  FMUL.FTZ R32, R12, R29.reuse ;  /* 0x0000001d0c207220 */ /* 0x080fe20000410000 */
[----:B------:R-:W-:Y:S02]  /*5d20*/  HADD2.F32 R5, -RZ, R5.H0_H0 ;  /* 0x20000005ff057230 */ /* 0x000fe40000004100 */
[----:B------:R-:W-:Y:S02]  /*5d30*/  HADD2.F32 R13, -RZ, R13.H1_H1 ;  /* 0x3000000dff0d7230 */ /* 0x000fe40000004100 */
[----:B------:R-:W-:Y:S01]  /*5d40*/  FMUL.FTZ R31, R9, R28 ;  /* 0x0000001c091f7220 */ /* 0x000fe20000410000 */
[----:B------:R-:W-:Y:S02]  /*5d50*/  HADD2.F32 R4, -RZ, R4.H0_H0 ;  /* 0x20000004ff047230 */ /* 0x000fe40000004100 */
[C---:B------:R-:W-:Y:S01]  /*5d60*/  FMUL.FTZ R29, R5.reuse, R29 ;  /* 0x0000001d051d7220 */ /* 0x040fe20000410000 */
[-C--:B------:R-:W-:Y:S01]  /*5d70*/  FFMA.FTZ R34, R5, R13.reuse, -R32 ;  /* 0x0000000d05227223 */ /* 0x080fe20000010820 */
[----:B------:R-:W-:Y:S01]  /*5d80*/  F2FP.F16.E4M3.UNPACK_B R5, R8.H1 ;  /* 0x00000008ff05723e */ /* 0x000fe200030006ff */
[C---:B------:R-:W-:Y:S01]  /*5d90*/  FMUL.FTZ R28, R4.reuse, R28 ;  /* 0x0000001c041c7220 */ /* 0x040fe20000410000 */
[----:B------:R-:W-:Y:S01]  /*5da0*/  FFMA.FTZ R4, R4, R14, -R31 ;  /* 0x0000000e04047223 */ /* 0x000fe2000001081f */
[----:B------:R-:W-:Y:S01]  /*5db0*/  FFMA.FTZ R37, R12, R13, R29 ;  /* 0x0000000d0c257223 */ /* 0x000fe2000001001d */
[----:B------:R-:W-:Y:S01]  /*5dc0*/  F2FP.F16.E4M3.UNPACK_B R8, R8 ;  /* 0x00000008ff08723e */ /* 0x000fe200020006ff */
[----:B------:R-:W-:Y:S01]  /*5dd0*/  FFMA.FTZ R35, R9, R14, R28 ;  /* 0x0000000e09237223 */ /* 0x000fe2000001001c */
[----:B------:R-:W-:-:S02]  /*5de0*/  HADD2.F32 R14, -RZ, R100.H1_H1 ;  /* 0x30000064ff0e7230 */ /* 0x000fc40000004100 */
[--C-:B------:R-:W-:Y:S01]  /*5df0*/  HADD2.F32 R9, -RZ, R5.reuse.H0_H0 ;  /* 0x20000005ff097230 */ /* 0x100fe20000004100 */
[----:B------:R-:W-:Y:S01]  /*5e00*/  F2FP.SATFINITE.E4M3.F32.PACK_AB_MERGE_C R39, R37, R34, RZ ;  /* 0x000000222527723e */ /* 0x000fe200048070ff */
[----:B------:R-:W-:Y:S02]  /*5e10*/  HADD2.F32 R12, -RZ, R5.H1_H1 ;  /* 0x30000005ff0c7230 */ /* 0x000fe40000004100 */
[----:B------:R-:W-:Y:S02]  /*5e20*/  HADD2.F32 R13, -RZ, R98.H1_H1 ;  /* 0x30000062ff0d7230 */ /* 0x000fe40000004100 */
[-C--:B------:R-:W-:Y:S01]  /*5e30*/  FMUL.FTZ R31, R9, R14.reuse ;  /* 0x0000000e091f7220 */ /* 0x080fe20000410000 */
[----:B------:R-:W-:Y:S02]  /*5e40*/  HADD2.F32 R100, -RZ, R100.H0_H0 ;  /* 0x20000064ff647230 */ /* 0x000fe40000004100 */
[----:B------:R-:W-:Y:S01]  /*5e50*/  FMUL.FTZ R28, R12, R14 ;  /* 0x0000000e0c1c7220 */ /* 0x000fe20000410000 */
[----:B------:R-:W-:-:S02]  /*5e60*/  HADD2.F32 R5, -RZ, R8.H0_H0 ;  /* 0x20000008ff057230 */ /* 0x000fc40000004100 */
[-C--:B------:R-:W-:Y:S01]  /*5e70*/  FFMA.FTZ R31, R12, R13.reuse, R31 ;  /* 0x0000000d0c1f7223 */ /* 0x080fe2000001001f */
[----:B------:R-:W-:Y:S02]  /*5e80*/  HADD2.F32 R8, -RZ, R8.H1_H1 ;  /* 0x30000008ff087230 */ /* 0x000fe40000004100 */
[----:B------:R-:W-:Y:S01]  /*5e90*/  FFMA.FTZ R28, R9, R13, -R28 ;  /* 0x0000000d091c7223 */ /* 0x000fe2000001081c */
[----:B------:R-:W-:Y:S02]  /*5ea0*/  HADD2.F32 R98, -RZ, R98.H0_H0 ;  /* 0x20000062ff627230 */ /* 0x000fe40000004100 */
[-C--:B------:R-:W-:Y:S01]  /*5eb0*/  FMUL.FTZ R29, R5, R100.reuse ;  /* 0x00000064051d7220 */ /* 0x080fe20000410000 */
[----:B------:R-:W-:Y:S01]  /*5ec0*/  F2FP.F16.E4M3.UNPACK_B R13, R15.H1 ;  /* 0x0000000fff0d723e */ /* 0x000fe200030006ff */
[C---:B------:R-:W-:Y:S01]  /*5ed0*/  FMUL.FTZ R14, R8.reuse, R100 ;  /* 0x00000064080e7220 */ /* 0x040fe20000410000 */
[----:B------:R-:W-:Y:S01]  /*5ee0*/  F2FP.SATFINITE.E4M3.F32.PACK_AB_MERGE_C R38, R31, R28, RZ ;  /* 0x0000001c1f26723e */ /* 0x000fe200048070ff */
[-C--:B------:R-:W-:Y:S01]  /*5ef0*/  FFMA.FTZ R33, R8, R98.reuse, R29 ;  /* 0x0000006208217223 */ /* 0x080fe2000001001d */
[----:B------:R-:W-:Y:S01]  /*5f00*/  F2FP.F16.E4M3.UNPACK_B R8, R7.H1 ;  /* 0x00000007ff08723e */ /* 0x000fe200030006ff */
[----:B------:R-:W-:Y:S01]  /*5f10*/  FFMA.FTZ R32, R5, R98, -R14 ;  /* 0x0000006205207223 */ /* 0x000fe2000001080e */
[----:B------:R-:W-:Y:S01]  /*5f20*/  F2FP.F16.E4M3.UNPACK_B R28, R30.H1 ;  /* 0x0000001eff1c723e */ /* 0x000fe200030006ff */
[----:B------:R-:W-:Y:S01]  /*5f30*/  HADD2.F32 R14, -RZ, R13.H1_H1 ;  /* 0x3000000dff0e7230 */ /* 0x000fe20000004100 */
[----:B------:R-:W-:Y:S01]  /*5f40*/  F2FP.F16.E4M3.UNPACK_B R5, R6.H1 ;  /* 0x00000006ff05723e */ /* 0x000fe200030006ff */
        /* <DEDUP_REMOVED lines=18> */
[----:B------:R-:W-:Y:S02]  /*6070*/  HADD2.F32 R30, -RZ, R30.H0_H0 ;  /* 0x2000001eff1e7230 */ /* 0x000fe40000004100 */
[----:B------:R-:W-:Y:S01]  /*6080*/  FFMA.FTZ R29, R8, R9, R29 ;  /* 0x00000009081d7223 */ /* 0x000fe2000001001d */
[--C-:B------:R-:W-:Y:S02]  /*6090*/  HADD2.F32 R8, -RZ, R7.reuse.H0_H0 ;  /* 0x20000007ff087230 */ /* 0x100fe40000004100 */
[----:B------:R-:W-:Y:S01]  /*60a0*/  FFMA.FTZ R37, R12, R14, R31 ;  /* 0x0000000e0c257223 */ /* 0x000fe2000001001f */
[----:B------:R-:W-:Y:S02]  /*60b0*/  HADD2.F32 R7, -RZ, R7.H1_H1 ;  /* 0x30000007ff077230 */ /* 0x000fe40000004100 */
[--C-:B------:R-:W-:Y:S01]  /*60c0*/  HADD2.F32 R5, -RZ, R6.reuse.H0_H0 ;  /* 0x20000006ff057230 */ /* 0x100fe20000004100 */
[----:B------:R-:W-:Y:S01]  /*60d0*/  F2FP.SATFINITE.E4M3.F32.PACK_AB_MERGE_C R29, R29, R34, RZ ;  /* 0x000000221d1d723e */ /* 0x000fe200048070ff */
[----:B------:R-:W-:-:S02]  /*60e0*/  HADD2.F32 R6, -RZ, R6.H1_H1 ;  /* 0x30000006ff067230 */ /* 0x000fc40000004100 */
        /* <DEDUP_REMOVED lines=15> */
.L_x_5519:
[----:B------:R-:W-:Y:S05]  /*61e0*/  BSYNC B1 ;  /* 0x0000000000017941 */ /* 0x000fea0003800000 */
.L_x_5518:
[----:B0-----:R0:W-:Y:S01]  /*61f0*/  ST.E.128 desc[UR42][R10.64], R4 ;  /* 0x000000040a007985 */ /* 0x0011e2000c101d2a */
[----:B------:R-:W-:Y:S05]  /*6200*/  BRA `(.L_x_5497) ;  /* 0x0000003800007947 */ /* 0x000fea0003800000 */
.L_x_5490:
        /* <DEDUP_REMOVED lines=42> */
.L_x_5521:
[----:B------:R-:W-:Y:S05]  /*64b0*/  BSYNC B1 ;  /* 0x0000000000017941 */ /* 0x000fea0003800000 */
.L_x_5520:
[----:B------:R-:W-:Y:S01]  /*64c0*/  UISETP.NE.AND UP0, UPT, UR40, 0x3, UPT ;  /* 0x000000032800788c */ /* 0x000fe2000bf05270 */
[----:B-----5:R-:W-:Y:S01]  /*64d0*/  IMAD.MOV.U32 R101, RZ, RZ, R6 ;  /* 0x000000ffff657224 */ /* 0x020fe200078e0006 */
[----:B------:R-:W-:Y:S01]  /*64e0*/  MOV R102, R4 ;  /* 0x0000000400667202 */ /* 0x000fe20000000f00 */
        /* <DEDUP_REMOVED lines=13> */
.L_x_5522:
[----:B------:R-:W-:Y:S01]  /*65c0*/  IMAD R82, R22, 0x8, R16 ;  /* 0x0000000816527824 */ /* 0x000fe200078e0210 */
[----:B------:R-:W-:Y:S01]  /*65d0*/  SHF.L.U32 R94, R209, 0x1f, RZ ;  /* 0x0000001fd15e7819 */ /* 0x000fe200000006ff */
[----:B------:R-:W-:Y:S03]  /*65e0*/  BSSY B1, `(.L_x_5523) ;  /* 0x0000003000017945 */ /* 0x000fe60003800000 */
[----:B------:R-:W1:Y:S02]  /*65f0*/  SYNCS.PHASECHK.TRANS64.TRYWAIT P4, [R82+URZ+0x2a890], R94 ;  /* 0x02a8905e520075a7 */ /* 0x000e64000808017f */
[----:B-1----:R-:W-:Y:S05]  /*6600*/  @!P4 BRA `(.L_x_5524) ;  /* 0x000002940000c947 */ /* 0x002fea0003800000 */
.L_x_5876:
[----:B------:R-:W-:Y:S05]  /*6610*/  BSYNC B1 ;  /* 0x0000000000017941 */ /* 0x000fea0003800000 */
.L_x_5523:
[----:B------:R-:W-:-:S03]  /*6620*/  UMOV UR4, 0xffffffff ;  /* 0xffffffff00047882 */ /* 0x000fc60000000000 */
[----:B------:R-:W-:Y:S05]  /*6630*/  BRA.DIV UR4, `(.L_x_5525) ;  /* 0x0000029604087947 */ /* 0x000fea000b800000 */
[----:B------:R2:W3:Y:S04]  /*6640*/  SHFL.IDX PT, R98, R99, RZ, 0x1e1f ;  /* 0x001e1fff63627589 */ /* 0x0004e800000e0000 */
[----:B------:R2:W4:Y:S02]  /*6650*/  SHFL.IDX PT, R100, R97, RZ, 0x1e1f ;  /* 0x001e1fff61647589 */ /* 0x00052400000e0000 */
.L_x_5880:
[----:B------:R-:W-:Y:S05]  /*6660*/  @P3 BRA `(.L_x_5497) ;  /* 0x0000003000e83947 */ /* 0x000fea0003800000 */
[----:B--2---:R-:W2:Y:S01]  /*6670*/  LDC R97, c[0x0][0x2f4] ;  /* 0x0000bd00ff617b82 */ /* 0x004ea20000000800 */
[----:B------:R-:W-:Y:S01]  /*6680*/  ISETP.NE.AND P3, PT, R55, RZ, PT ;  /* 0x000000ff3700720c */ /* 0x000fe20003f65270 */
[----:B------:R-:W-:Y:S01]  /*6690*/  BSSY B1, `(.L_x_5526) ;  /* 0x00000fd000017945 */ /* 0x000fe20003800000 */
[----:B--2---:R-:W-:-:S11]  /*66a0*/  IMAD.IADD R99, R97, 0x1, -R66 ;  /* 0x0000000161637824 */ /* 0x004fd600078e0a42 */
[----:B------:R-:W-:Y:S05]  /*66b0*/  @!P3 BRA `(.L_x_5527) ;  /* 0x0000000c00e8b947 */ /* 0x000fea0003800000 */
[----:B------:R-:W-:Y:S01]  /*66c0*/  SEL R8, R66, R99, !P0 ;  /* 0x0000006342087207 */ /* 0x000fe20004000000 */
[----:B------:R-:W-:Y:S01]  /*66d0*/  BSSY B2, `(.L_x_5528) ;  /* 0x00000f3000027945 */ /* 0x000fe20003800000 */
[C---:B----4-:R-:W-:Y:S02]  /*66e0*/  IADD3 R92, P3, R59.reuse, R100, RZ ;  /* 0x000000643b5c7210 */ /* 0x050fe40007f7e0ff */
[----:B------:R-:W-:Y:S02]  /*66f0*/  SHF.R.S32.HI R9, RZ, 0x1f, R8 ;  /* 0x0000001fff097819 */ /* 0x000fe40000011408 */
[----:B---3--:R-:W-:Y:S02]  /*6700*/  LEA.HI.X.SX32 R93, R59, R98, 0x1, P3 ;  /* 0x000000623b5d7211 */ /* 0x008fe400018f0eff */
[----:B------:R-:W-:Y:S02]  /*6710*/  LEA.HI R9, R9, R8, RZ, 0x5 ;  /* 0x0000000809097211 */ /* 0x000fe400078f28ff */
[----:B------:R-:W-:-:S02]  /*6720*/  ISETP.GE.AND P3, PT, R18, R96, PT ;  /* 0x000000601200720c */ /* 0x000fc40003f66270 */
[----:B------:R-:W-:-:S04]  /*6730*/  SHF.R.S32.HI R8, RZ, 0x5, R9 ;  /* 0x00000005ff087819 */ /* 0x000fc80000011409 */
        /* <DEDUP_REMOVED lines=8> */
[----:B0-----:R-:W-:Y:S01]  /*67c0*/  IADD3 R11, R8, R9, R216 ;  /* 0x00000009080b7210 */ /* 0x001fe20007ffe0d8 */
[----:B------:R-:W-:-:S04]  /*67d0*/  IMAD R9, R22, 0x6000, R74 ;  /* 0x0000600016097824 */ /* 0x000fc800078e024a */
[----:B------:R-:W-:Y:S02]  /*67e0*/  IMAD R11, R22, 0x6000, R11 ;  /* 0x00006000160b7824 */ /* 0x000fe400078e020b */
[C---:B------:R-:W-:Y:S02]  /*67f0*/  IMAD.IADD R9, R16.reuse, 0x1, R9 ;  /* 0x0000000110097824 */ /* 0x040fe400078e0209 */
[----:B------:R-:W-:-:S04]  /*6800*/  IMAD.IADD R12, R16, 0x1, R11 ;  /* 0x00000001100c7824 */ /* 0x000fc800078e020b */
[----:B------:R-:W0:Y:S04]  /*6810*/  LDS.128 R8, [R9+0x1e400] ;  /* 0x01e4000009087984 */ /* 0x000e280000000c00 */
[----:B------:R-:W2:Y:S01]  /*6820*/  LDS.128 R12, [R12+0x1e400] ;  /* 0x01e400000c0c7984 */ /* 0x000ea20000000c00 */
[----:B------:R-:W-:Y:S05]  /*6830*/  @P3 BRA `(.L_x_5529) ;  /* 0x0000000c00703947 */ /* 0x000fea0003800000 */
[--C-:B------:R-:W-:Y:S01]  /*6840*/  SHF.R.U32.HI R124, RZ, 0x8, R33.reuse ;  /* 0x00000008ff7c7819 */ /* 0x100fe20000011621 */
[----:B0-----:R-:W-:Y:S01]  /*6850*/  IMAD.MOV.U32 R44, RZ, RZ, R8 ;  /* 0x000000ffff2c7224 */ /* 0x001fe200078e0008 */
[----:B------:R-:W-:Y:S01]  /*6860*/  LOP3.LUT R114, R33, 0xff, RZ, 0xc0, !PT ;  /* 0x000000ff21727812 */ /* 0x000fe200078ec0ff */
[----:B--2---:R-:W-:Y:S01]  /*6870*/  IMAD.MOV.U32 R34, RZ, RZ, R14 ;  /* 0x000000ffff227224 */ /* 0x004fe200078e000e */
[----:B------:R-:W-:Y:S01]  /*6880*/  SHF.R.U32.HI R125, RZ, 0x18, R33 ;  /* 0x00000018ff7d7819 */ /* 0x000fe20000011621 */
[----:B------:R-:W-:Y:S01]  /*6890*/  IMAD.SHL.U32 R8, R124, 0x100, RZ ;  /* 0x000001007c087824 */ /* 0x000fe200078e00ff */
[--C-:B------:R-:W-:Y:S02]  /*68a0*/  SHF.R.U32.HI R46, RZ, 0x10, R35.reuse ;  /* 0x00000010ff2e7819 */ /* 0x100fe40000011623 */
[----:B------:R-:W-:Y:S02]  /*68b0*/  SHF.R.U32.HI R123, RZ, 0x8, R35 ;  /* 0x00000008ff7b7819 */ /* 0x000fe40000011623 */
[----:B------:R-:W-:-:S02]  /*68c0*/  LOP3.LUT R115, R35, 0xff, RZ, 0xc0, !PT ;  /* 0x000000ff23737812 */ /* 0x000fc400078ec0ff */
[----:B------:R-:W-:Y:S02]  /*68d0*/  SHF.R.U32.HI R122, RZ, 0x18, R35 ;  /* 0x00000018ff7a7819 */ /* 0x000fe40000011623 */
[--C-:B------:R-:W-:Y:S02]  /*68e0*/  SHF.R.U32.HI R35, RZ, 0x10, R47.reuse ;  /* 0x00000010ff237819 */ /* 0x100fe4000001162f */
[--C-:B------:R-:W-:Y:S02]  /*68f0*/  SHF.R.U32.HI R120, RZ, 0x8, R47.reuse ;  /* 0x00000008ff787819 */ /* 0x100fe4000001162f */
[----:B------:R-:W-:Y:S01]  /*6900*/  LOP3.LUT R118, R47, 0xff, RZ, 0xc0, !PT ;  /* 0x000000ff2f767812 */ /* 0x000fe200078ec0ff */
[----:B------:R-:W-:Y:S01]  /*6910*/  IMAD.U32 R35, R35, 0x10000, RZ ;  /* 0x0001000023237824 */ /* 0x000fe200078e00ff */
[----:B------:R-:W-:Y:S01]  /*6920*/  SHF.R.U32.HI R119, RZ, 0x18, R47 ;  /* 0x00000018ff777819 */ /* 0x000fe2000001162f */
[----:B------:R-:W-:Y:S01]  /*6930*/  IMAD.SHL.U32 R14, R120, 0x100, RZ ;  /* 0x00000100780e7824 */ /* 0x000fe200078e00ff */
[----:B------:R-:W-:-:S02]  /*6940*/  PRMT R47, R125, 0x654, R114 ;  /* 0x000006547d2f7816 */ /* 0x000fc40000000072 */
[----:B------:R-:W-:Y:S01]  /*6950*/  SHF.R.U32.HI R126, RZ, 0x10, R33 ;  /* 0x00000010ff7e7819 */ /* 0x000fe20000011621 */
[----:B------:R-:W-:Y:S01]  /*6960*/  IMAD.MOV.U32 R33, RZ, RZ, R10 ;  /* 0x000000ffff217224 */ /* 0x000fe200078e000a */
[----:B------:R-:W-:Y:S01]  /*6970*/  LOP3.LUT R47, R47, 0xff00, R8, 0xf8, !PT ;  /* 0x0000ff002f2f7812 */ /* 0x000fe200078ef808 */
[----:B------:R-:W-:Y:S01]  /*6980*/  IMAD.SHL.U32 R8, R123, 0x100, RZ ;  /* 0x000001007b087824 */ /* 0x000fe200078e00ff */
[--C-:B------:R-:W-:Y:S02]  /*6990*/  SHF.R.U32.HI R32, RZ, 0x10, R45.reuse ;  /* 0x00000010ff207819 */ /* 0x100fe4000001162d */
[--C-:B------:R-:W-:Y:S02]  /*69a0*/  SHF.R.U32.HI R121, RZ, 0x8, R45.reuse ;  /* 0x00000008ff797819 */ /* 0x100fe4000001162d */
[----:B------:R-:W-:Y:S02]  /*69b0*/  LOP3.LUT R116, R45, 0xff, RZ, 0xc0, !PT ;  /* 0x000000ff2d747812 */ /* 0x000fe400078ec0ff */
[----:B------:R-:W-:Y:S01]  /*69c0*/  SHF.R.U32.HI R117, RZ, 0x18, R45 ;  /* 0x00000018ff757819 */ /* 0x000fe2000001162d */
[----:B------:R-:W-:Y:S01]  /*69d0*/  IMAD.MOV.U32 R45, RZ, RZ, R12 ;  /* 0x000000ffff2d7224 */ /* 0x000fe200078e000c */
[----:B------:R-:W-:Y:S01]  /*69e0*/  PRMT R115, R122, 0x654, R115 ;  /* 0x000006547a737816 */ /* 0x000fe20000000073 */
[----:B------:R-:W-:Y:S01]  /*69f0*/  IMAD.SHL.U32 R10, R121, 0x100, RZ ;  /* 0x00000100790a7824 */ /* 0x000fe200078e00ff */
[----:B------:R-:W-:Y:S01]  /*6a00*/  PRMT R119, R119, 0x654, R118 ;  /* 0x0000065477777816 */ /* 0x000fe20000000076 */
[----:B------:R-:W-:Y:S01]  /*6a10*/  IMAD.U32 R12, R126, 0x10000, RZ ;  /* 0x000100007e0c7824 */ /* 0x000fe200078e00ff */
[----:B------:R-:W-:Y:S01]  /*6a20*/  LOP3.LUT R115, R115, 0xff00, R8, 0xf8, !PT ;  /* 0x0000ff0073737812 */ /* 0x000fe200078ef808 */
[----:B------:R-:W-:Y:S01]  /*6a30*/  IMAD.U32 R8, R46, 0x10000, RZ ;  /* 0x000100002e087824 */ /* 0x000fe200078e00ff */
[----:B------:R-:W-:Y:S01]  /*6a40*/  LOP3.LUT R120, R119, 0xff00, R14, 0xf8, !PT ;  /* 0x0000ff0077787812 */ /* 0x000fe200078ef80e */
[----:B------:R-:W-:Y:S01]  /*6a50*/  IMAD.U32 R14, R32, 0x10000, RZ ;  /* 0x00010000200e7824 */ /* 0x000fe200078e00ff */
[----:B------:R-:W-:-:S02]  /*6a60*/  PRMT R117, R117, 0x654, R116 ;  /* 0x0000065475757816 */ /* 0x000fc40000000074 */
[----:B------:R-:W-:Y:S02]  /*6a70*/  F2FP.F16.E4M3.UNPACK_B R119, R113.H1 ;  /* 0x00000071ff77723e */ /* 0x000fe400030006ff */
[----:B------:R-:W-:Y:S02]  /*6a80*/  F2FP.F16.E4M3.UNPACK_B R114, R45.H1 ;  /* 0x0000002dff72723e */ /* 0x000fe400030006ff */
[----:B------:R-:W-:Y:S02]  /*6a90*/  F2FP.F16.E4M3.UNPACK_B R46, R44.H1 ;  /* 0x0000002cff2e723e */ /* 0x000fe400030006ff */
[----:B------:R-:W-:Y:S01]  /*6aa0*/  LOP3.LUT R117, R117, 0xff00, R10, 0xf8, !PT ;  /* 0x0000ff0075757812 */ /* 0x000fe200078ef80a */
[----:B------:R-:W-:Y:S01]  /*6ab0*/  HADD2.F32 R10, -RZ, R119.H0_H0 ;  /* 0x20000077ff0a7230 */ /* 0x000fe20000004100 */
[----:B------:R-:W-:Y:S01]  /*6ac0*/  LOP3.LUT R12, R47, 0xff0000, R12, 0xf8, !PT ;  /* 0x00ff00002f0c7812 */ /* 0x000fe200078ef80c */
[----:B------:R-:W-:Y:S01]  /*6ad0*/  HADD2.F32 R47, -RZ, R46.H0_H0 ;  /* 0x2000002eff2f7230 */ /* 0x000fe20000004100 */
[----:B------:R-:W-:Y:S01]  /*6ae0*/  LOP3.LUT R8, R115, 0xff0000, R8, 0xf8, !PT ;  /* 0x00ff000073087812 */ /* 0x000fe200078ef808 */
[----:B------:R-:W-:Y:S01]  /*6af0*/  HADD2.F32 R115, -RZ, R114.H0_H0 ;  /* 0x20000072ff737230 */ /* 0x000fe20000004100 */
[----:B------:R-:W-:Y:S01]  /*6b00*/  F2FP.F16.E4M3.UNPACK_B R116, R112.H1 ;  /* 0x00000070ff74723e */ /* 0x000fe200030006ff */
[----:B------:R-:W-:-:S02]  /*6b10*/  HADD2.F32 R46, -RZ, R46.H1_H1 ;  /* 0x3000002eff2e7230 */ /* 0x000fc40000004100 */
[-C--:B------:R-:W-:Y:S01]  /*6b20*/  FMUL.FTZ R122, R47, R10.reuse ;  /* 0x0000000a2f7a7220 */ /* 0x080fe20000410000 */
[----:B------:R-:W-:Y:S01]  /*6b30*/  LOP3.LUT R14, R117, 0xff0000, R14, 0xf8, !PT ;  /* 0x00ff0000750e7812 */ /* 0x000fe200078ef80e */
[----:B------:R-:W-:Y:S01]  /*6b40*/  FMUL.FTZ R32, R115, R10 ;  /* 0x0000000a73207220 */ /* 0x000fe20000410000 */
[--C-:B------:R-:W-:Y:S01]  /*6b50*/  HADD2.F32 R118, -RZ, R116.reuse.H0_H0 ;  /* 0x20000074ff767230 */ /* 0x100fe20000004100 */
[----:B------:R-:W-:Y:S01]  /*6b60*/  LOP3.LUT R10, R120, 0xff0000, R35, 0xf8, !PT ;  /* 0x00ff0000780a7812 */ /* 0x000fe200078ef823 */
[----:B------:R-:W-:Y:S01]  /*6b70*/  HADD2.F32 R117, -RZ, R116.H1_H1 ;  /* 0x30000074ff757230 */ /* 0x000fe20000004100 */
[----:B------:R-:W-:Y:S02]  /*6b80*/  F2FP.F16.E4M3.UNPACK_B R116, R112 ;  /* 0x00000070ff74723e */ /* 0x000fe400020006ff */
[-C--:B------:R-:W-:Y:S01]  /*6b90*/  FFMA.FTZ R32, R47, R118.reuse, -R32 ;  /* 0x000000762f207223 */ /* 0x080fe20000010820 */
[----:B------:R-:W-:Y:S01]  /*6ba0*/  FFMA.FTZ R35, R115, R118, R122 ;  /* 0x0000007673237223 */ /* 0x000fe2000001007a */
[----:B------:R-:W-:Y:S01]  /*6bb0*/  HADD2.F32 R47, -RZ, R119.H1_H1 ;  /* 0x30000077ff2f7230 */ /* 0x000fe20000004100 */
[----:B------:R-:W-:Y:S01]  /*6bc0*/  F2FP.F16.E4M3.UNPACK_B R118, R113 ;  /* 0x00000071ff76723e */ /* 0x000fe200020006ff */
[----:B------:R-:W-:Y:S01]  /*6bd0*/  HADD2.F32 R115, -RZ, R114.H1_H1 ;  /* 0x30000072ff737230 */ /* 0x000fe20000004100 */
[----:B------:R-:W-:-:S02]  /*6be0*/  F2FP.F16.E4M3.UNPACK_B R113, R45 ;  /* 0x0000002dff71723e */ /* 0x000fc400020006ff */
[----:B------:R-:W-:Y:S01]  /*6bf0*/  F2FP.F16.E4M3.UNPACK_B R112, R44 ;  /* 0x0000002cff70723e */ /* 0x000fe200020006ff */
[----:B------:R-:W-:Y:S02]  /*6c00*/  HADD2.F32 R119, -RZ, R118.H0_H0 ;  /* 0x20000076ff777230 */ /* 0x000fe40000004100 */
[-C--:B------:R-:W-:Y:S01]  /*6c10*/  FMUL.FTZ R45, R115, R47.reuse ;  /* 0x0000002f732d7220 */ /* 0x080fe20000410000 */
[----:B------:R-:W-:Y:S02]  /*6c20*/  HADD2.F32 R114, -RZ, R113.H0_H0 ;  /* 0x20000071ff727230 */ /* 0x000fe40000004100 */
[C---:B------:R-:W-:Y:S01]  /*6c30*/  FMUL.FTZ R44, R46.reuse, R47 ;  /* 0x0000002f2e2c7220 */ /* 0x040fe20000410000 */
[----:B------:R-:W-:Y:S02]  /*6c40*/  HADD2.F32 R47, -RZ, R112.H0_H0 ;  /* 0x20000070ff2f7230 */ /* 0x000fe40000004100 */
[----:B------:R-:W-:Y:S01]  /*6c50*/  FFMA.FTZ R45, R46, R117, -R45 ;  /* 0x000000752e2d7223 */ /* 0x000fe2000001082d */
[----:B------:R-:W-:-:S02]  /*6c60*/  HADD2.F32 R46, -RZ, R116.H0_H0 ;  /* 0x20000074ff2e7230 */ /* 0x000fc40000004100 */
[----:B------:R-:W-:Y:S01]  /*6c70*/  FMUL.FTZ R120, R114, R119 ;  /* 0x0000007772787220 */ /* 0x000fe20000410000 */
[----:B------:R-:W-:Y:S02]  /*6c80*/  HADD2.F32 R118, -RZ, R118.H1_H1 ;  /* 0x30000076ff767230 */ /* 0x000fe40000004100 */
[----:B------:R-:W-:Y:S01]  /*6c90*/  FFMA.FTZ R44, R115, R117, R44 ;  /* 0x00000075732c7223 */ /* 0x000fe2000001002c */
[----:B------:R-:W-:Y:S02]  /*6ca0*/  HADD2.F32 R113, -RZ, R113.H1_H1 ;  /* 0x30000071ff717230 */ /* 0x000fe40000004100 */
[C---:B------:R-:W-:Y:S01]  /*6cb0*/  FMUL.FTZ R119, R47.reuse, R119 ;  /* 0x000000772f777220 */ /* 0x040fe20000410000 */
[----:B------:R-:W-:Y:S02]  /*6cc0*/  HADD2.F32 R112, -RZ, R112.H1_H1 ;  /* 0x30000070ff707230 */ /* 0x000fe40000004100 */
[----:B------:R-:W-:Y:S01]  /*6cd0*/  FFMA.FTZ R47, R47, R46, -R120 ;  /* 0x0000002e2f2f7223 */ /* 0x000fe20000010878 */
[----:B------:R-:W-:-:S02]  /*6ce0*/  HADD2.F32 R115, -RZ, R116.H1_H1 ;  /* 0x30000074ff737230 */ /* 0x000fc40000004100 */
[C---:B------:R-:W-:Y:S01]  /*6cf0*/  FMUL.FTZ R117, R113.reuse, R118 ;  /* 0x0000007671757220 */ /* 0x040fe20000410000 */
[----:B------:R-:W-:Y:S01]  /*6d00*/  F2FP.F16.E4M3.UNPACK_B R120, R111.H1 ;  /* 0x0000006fff78723e */ /* 0x000fe200030006ff */
[----:B------:R-:W-:Y:S01]  /*6d10*/  FFMA.FTZ R46, R114, R46, R119 ;  /* 0x0000002e722e7223 */ /* 0x000fe20000010077 */
[----:B------:R-:W-:Y:S01]  /*6d20*/  F2FP.F16.E4M3.UNPACK_B R116, R34.H1 ;  /* 0x00000022ff74723e */ /* 0x000fe200030006ff */
[C---:B------:R-:W-:Y:S01]  /*6d30*/  FMUL.FTZ R118, R112.reuse, R118 ;  /* 0x0000007670767220 */ /* 0x040fe20000410000 */
[----:B------:R-:W-:Y:S01]  /*6d40*/  FFMA.FTZ R112, R112, R115, -R117 ;  /* 0x0000007370707223 */ /* 0x000fe20000010875 */
[----:B------:R-:W-:Y:S01]  /*6d50*/  F2FP.F16.E4M3.UNPACK_B R119, R110.H1 ;  /* 0x0000006eff77723e */ /* 0x000fe200030006ff */
[----:B------:R-:W-:Y:S01]  /*6d60*/  HADD2.F32 R122, -RZ, R120.H0_H0 ;  /* 0x20000078ff7a7230 */ /* 0x000fe20000004100 */
[----:B------:R-:W-:Y:S01]  /*6d70*/  F2FP.F16.E4M3.UNPACK_B R114, R33.H1 ;  /* 0x00000021ff72723e */ /* 0x000fe200030006ff */
[----:B------:R-:W-:Y:S02]  /*6d80*/  HADD2.F32 R117, -RZ, R116.H0_H0 ;  /* 0x20000074ff757230 */ /* 0x000fe40000004100 */
[----:B------:R-:W-:Y:S01]  /*6d90*/  FFMA.FTZ R113, R113, R115, R118 ;  /* 0x0000007371717223 */ /* 0x000fe20000010076 */
[----:B------:R-:W-:Y:S01]  /*6da0*/  HADD2.F32 R121, -RZ, R120.H1_H1 ;  /* 0x30000078ff797230 */ /* 0x000fe20000004100 */
[----:B------:R-:W-:Y:S01]  /*6db0*/  F2FP.F16.E4M3.UNPACK_B R33, R33 ;  /* 0x00000021ff21723e */ /* 0x000fe200020006ff */
[----:B------:R-:W-:-:S02]  /*6dc0*/  HADD2.F32 R115, -RZ, R114.H0_H0 ;  /* 0x20000072ff737230 */ /* 0x000fc40000004100 */
[----:B------:R-:W-:Y:S01]  /*6dd0*/  FMUL.FTZ R124, R117, R122 ;  /* 0x0000007a757c7220 */ /* 0x000fe20000410000 */
[--C-:B------:R-:W-:Y:S01]  /*6de0*/  HADD2.F32 R120, -RZ, R119.reuse.H0_H0 ;  /* 0x20000077ff787230 */ /* 0x100fe20000004100 */
[----:B------:R-:W-:Y:S01]  /*6df0*/  F2FP.SATFINITE.E4M3.F32.PACK_AB_MERGE_C R32, R45, R32, RZ ;  /* 0x000000202d20723e */ /* 0x000fe200048070ff */
[----:B------:R-:W-:Y:S02]  /*6e00*/  HADD2.F32 R118, -RZ, R116.H1_H1 ;  /* 0x30000074ff767230 */ /* 0x000fe40000004100 */
[C---:B------:R-:W-:Y:S01]  /*6e10*/  FMUL.FTZ R122, R115.reuse, R122 ;  /* 0x0000007a737a7220 */ /* 0x040fe20000410000 */
[----:B------:R-:W-:Y:S02]  /*6e20*/  HADD2.F32 R116, -RZ, R114.H1_H1 ;  /* 0x30000072ff747230 */ /* 0x000fe40000004100 */
        /* <DEDUP_REMOVED lines=12> */
[----:B------:R-:W-:Y:S01]  /*6ef0*/  F2FP.F16.E4M3.UNPACK_B R115, R110 ;  /* 0x0000006eff73723e */ /* 0x000fe200020006ff */
[----:B------:R-:W-:Y:S01]  /*6f00*/  HADD2.F32 R110, -RZ, R111.H0_H0 ;  /* 0x2000006fff6e7230 */ /* 0x000fe20000004100 */
[----:B------:R-:W-:Y:S01]  /*6f10*/  F2FP.F16.E4M3.UNPACK_B R45, R9 ;  /* 0x00000009ff2d723e */ /* 0x000fe200020006ff */
[----:B------:R-:W-:Y:S01]  /*6f20*/  HADD2.F32 R33, -RZ, R33.H1_H1 ;  /* 0x30000021ff217230 */ /* 0x000fe20000004100 */
[----:B------:R-:W-:Y:S01]  /*6f30*/  F2FP.SATFINITE.E4M3.F32.PACK_AB_MERGE_C R114, R123, R114, RZ ;  /* 0x000000727b72723e */ /* 0x000fe200048070ff */
[----:B------:R-:W-:Y:S01]  /*6f40*/  HADD2.F32 R111, -RZ, R111.H1_H1 ;  /* 0x3000006fff6f7230 */ /* 0x000fe20000004100 */
[----:B------:R-:W-:Y:S01]  /*6f50*/  F2FP.SATFINITE.E4M3.F32.PACK_AB_MERGE_C R121, R124, R121, RZ ;  /* 0x000000797c79723e */ /* 0x000fe200048070ff */
[----:B------:R-:W-:-:S02]  /*6f60*/  HADD2.F32 R117, -RZ, R115.H0_H0 ;  /* 0x20000073ff757230 */ /* 0x000fc40000004100 */
[-C--:B------:R-:W-:Y:S01]  /*6f70*/  FMUL.FTZ R122, R33, R118.reuse ;  /* 0x00000076217a7220 */ /* 0x080fe20000410000 */
[----:B------:R-:W-:Y:S02]  /*6f80*/  HADD2.F32 R116, -RZ, R115.H1_H1 ;  /* 0x30000073ff747230 */ /* 0x000fe40000004100 */
[-C--:B------:R-:W-:Y:S01]  /*6f90*/  FMUL.FTZ R115, R110, R119.reuse ;  /* 0x000000776e737220 */ /* 0x080fe20000410000 */
[C---:B------:R-:W-:Y:S01]  /*6fa0*/  FMUL.FTZ R119, R34.reuse, R119 ;  /* 0x0000007722777220 */ /* 0x040fe20000410000 */
[C---:B------:R-:W-:Y:S02]  /*6fb0*/  FMUL.FTZ R120, R111.reuse, R118 ;  /* 0x000000766f787220 */ /* 0x040fe40000410000 */
[----:B------:R-:W-:Y:S01]  /*6fc0*/  FFMA.FTZ R118, R34, R117, -R115 ;  /* 0x0000007522767223 */ /* 0x000fe20000010873 */
[----:B------:R-:W-:Y:S01]  /*6fd0*/  F2FP.SATFINITE.E4M3.F32.PACK_AB_MERGE_C R34, R44, R35, RZ ;  /* 0x000000232c22723e */ /* 0x000fe200048070ff */
[----:B------:R-:W-:Y:S01]  /*6fe0*/  FFMA.FTZ R119, R110, R117, R119 ;  /* 0x000000756e777223 */ /* 0x000fe20000010077 */
[----:B------:R-:W-:Y:S01]  /*6ff0*/  F2FP.SATFINITE.E4M3.F32.PACK_AB_MERGE_C R35, R112, R47, R32 ;  /* 0x0000002f7023723e */ /* 0x000fe20004807020 */
[----:B------:R-:W-:Y:S01]  /*7000*/  HADD2.F32 R44, -RZ, R45.H0_H0 ;  /* 0x2000002dff2c7230 */ /* 0x000fe20000004100 */
[----:B------:R-:W-:Y:S01]  /*7010*/  F2FP.F16.E4M3.UNPACK_B R110, R13 ;  /* 0x0000000dff6e723e */ /* 0x000fe200020006ff */
[----:B------:R-:W-:Y:S01]  /*7020*/  FFMA.FTZ R122, R111, R116, R122 ;  /* 0x000000746f7a7223 */ /* 0x000fe2000001007a */
[----:B------:R-:W-:Y:S01]  /*7030*/  F2FP.F16.E4M3.UNPACK_B R47, R14 ;  /* 0x0000000eff2f723e */ /* 0x000fe200020006ff */
[----:B------:R-:W-:Y:S01]  /*7040*/  FFMA.FTZ R33, R33, R116, -R120 ;  /* 0x0000007421217223 */ /* 0x000fe20000010878 */
[----:B------:R-:W-:Y:S01]  /*7050*/  F2FP.SATFINITE.E4M3.F32.PACK_AB_MERGE_C R34, R113, R46, R34 ;  /* 0x0000002e7122723e */ /* 0x000fe20004807022 */
[--C-:B------:R-:W-:Y:S01]  /*7060*/  HADD2.F32 R46, -RZ, R110.reuse.H0_H0 ;  /* 0x2000006eff2e7230 */ /* 0x100fe20000004100 */
[----:B------:R-:W-:Y:S01]  /*7070*/  F2FP.F16.E4M3.UNPACK_B R112, R12 ;  /* 0x0000000cff70723e */ /* 0x000fe200020006ff */
[--C-:B------:R-:W-:Y:S01]  /*7080*/  HADD2.F32 R115, -RZ, R47.reuse.H0_H0 ;  /* 0x2000002fff737230 */ /* 0x100fe20000004100 */
[----:B------:R-:W-:Y:S01]  /*7090*/  F2FP.SATFINITE.E4M3.F32.PACK_AB_MERGE_C R33, R33, R118, R114 ;  /* 0x000000762121723e */ /* 0x000fe20004807072 */
[----:B------:R-:W-:Y:S01]  /*70a0*/  HADD2.F32 R111, -RZ, R110.H1_H1 ;  /* 0x3000006eff6f7230 */ /* 0x000fe20000004100 */
[----:B------:R-:W-:Y:S01]  /*70b0*/  F2FP.F16.E4M3.UNPACK_B R12, R12.H1 ;  /* 0x0000000cff0c723e */ /* 0x000fe200030006ff */
[----:B------:R-:W-:-:S02]  /*70c0*/  HADD2.F32 R110, -RZ, R47.H1_H1 ;  /* 0x3000002fff6e7230 */ /* 0x000fc40000004100 */
[-C--:B------:R-:W-:Y:S01]  /*70d0*/  FMUL.FTZ R117, R46, R115.reuse ;  /* 0x000000732e757220 */ /* 0x080fe20000410000 */
[--C-:B------:R-:W-:Y:S02]  /*70e0*/  HADD2.F32 R113, -RZ, R112.reuse.H0_H0 ;  /* 0x20000070ff717230 */ /* 0x100fe40000004100 */
[C---:B------:R-:W-:Y:S01]  /*70f0*/  FMUL.FTZ R115, R44.reuse, R115 ;  /* 0x000000732c737220 */ /* 0x040fe20000410000 */
[----:B------:R-:W-:Y:S02]  /*7100*/  HADD2.F32 R47, -RZ, R45.H1_H1 ;  /* 0x3000002dff2f7230 */ /* 0x000fe40000004100 */
[-C--:B------:R-:W-:Y:S01]  /*7110*/  FMUL.FTZ R114, R111, R110.reuse ;  /* 0x0000006e6f727220 */ /* 0x080fe20000410000 */
[----:B------:R-:W-:Y:S02]  /*7120*/  HADD2.F32 R112, -RZ, R112.H1_H1 ;  /* 0x30000070ff707230 */ /* 0x000fe40000004100 */
[-C--:B------:R-:W-:Y:S01]  /*7130*/  FFMA.FTZ R44, R44, R113.reuse, -R117 ;  /* 0x000000712c2c7223 */ /* 0x080fe20000010875 */
[----:B------:R-:W-:Y:S01]  /*7140*/  FFMA.FTZ R45, R46, R113, R115 ;  /* 0x000000712e2d7223 */ /* 0x000fe20000010073 */
[----:B------:R-:W-:Y:S01]  /*7150*/  FMUL.FTZ R116, R47, R110 ;  /* 0x0000006e2f747220 */ /* 0x000fe20000410000 */
[----:B------:R-:W-:-:S02]  /*7160*/  F2FP.F16.E4M3.UNPACK_B R110, R13.H1 ;  /* 0x0000000dff6e723e */ /* 0x000fc400030006ff */
[----:B------:R-:W-:Y:S01]  /*7170*/  F2FP.F16.E4M3.UNPACK_B R113, R14.H1 ;  /* 0x0000000eff71723e */ /* 0x000fe200030006ff */
[-C--:B------:R-:W-:Y:S01]  /*7180*/  FFMA.FTZ R14, R111, R112.reuse, R116 ;  /* 0x000000706f0e7223 */ /* 0x080fe20000010074 */
[----:B------:R-:W-:Y:S01]  /*7190*/  F2FP.F16.E4M3.UNPACK_B R46, R9.H1 ;  /* 0x00000009ff2e723e */ /* 0x000fe200030006ff */
[----:B------:R-:W-:Y:S01]  /*71a0*/  FFMA.FTZ R9, R47, R112, -R114 ;  /* 0x000000702f097223 */ /* 0x000fe20000010872 */
[----:B------:R-:W-:Y:S01]  /*71b0*/  HADD2.F32 R47, -RZ, R110.H0_H0 ;  /* 0x2000006eff2f7230 */ /* 0x000fe20000004100 */
[-C--:B------:R-:W-:Y:S01]  /*71c0*/  F2FP.F16.E4M3.UNPACK_B R118, R10.reuse ;  /* 0x0000000aff76723e */ /* 0x080fe200020006ff */
[----:B------:R-:W-:Y:S01]  /*71d0*/  HADD2.F32 R112, -RZ, R113.H0_H0 ;  /* 0x20000071ff707230 */ /* 0x000fe20000004100 */
[----:B------:R-:W-:Y:S01]  /*71e0*/  F2FP.SATFINITE.E4M3.F32.PACK_AB_MERGE_C R32, R122, R119, R121 ;  /* 0x000000777a20723e */ /* 0x000fe20004807079 */
[----:B------:R-:W-:Y:S01]  /*71f0*/  HADD2.F32 R13, -RZ, R46.H0_H0 ;  /* 0x2000002eff0d7230 */ /* 0x000fe20000004100 */
[----:B------:R-:W-:Y:S01]  /*7200*/  F2FP.F16.E4M3.UNPACK_B R119, R10.H1 ;  /* 0x0000000aff77723e */ /* 0x000fe200030006ff */
[----:B------:R-:W-:-:S02]  /*7210*/  HADD2.F32 R111, -RZ, R110.H1_H1 ;  /* 0x3000006eff6f7230 */ /* 0x000fc40000004100 */
[-C--:B------:R-:W-:Y:S01]  /*7220*/  FMUL.FTZ R116, R47, R112.reuse ;  /* 0x000000702f747220 */ /* 0x080fe20000410000 */
[----:B------:R-:W-:Y:S02]  /*7230*/  HADD2.F32 R114, -RZ, R113.H1_H1 ;  /* 0x30000071ff727230 */ /* 0x000fe40000004100 */
[----:B------:R-:W-:Y:S01]  /*7240*/  FMUL.FTZ R112, R13, R112 ;  /* 0x000000700d707220 */ /* 0x000fe20000410000 */
[----:B------:R-:W-:Y:S01]  /*7250*/  HADD2.F32 R110, -RZ, R12.H0_H0 ;  /* 0x2000000cff6e7230 */ /* 0x000fe20000004100 */
[----:B------:R-:W-:Y:S01]  /*7260*/  F2FP.F16.E4M3.UNPACK_B R10, R8 ;  /* 0x00000008ff0a723e */ /* 0x000fe200020006ff */
[----:B------:R-:W-:Y:S02]  /*7270*/  HADD2.F32 R46, -RZ, R46.H1_H1 ;  /* 0x3000002eff2e7230 */ /* 0x000fe40000004100 */
[----:B------:R-:W-:Y:S01]  /*7280*/  FMUL.FTZ R115, R111, R114 ;  /* 0x000000726f737220 */ /* 0x000fe20000410000 */
        /* <DEDUP_REMOVED lines=8> */
[----:B------:R-:W-:Y:S01]  /*7310*/  F2FP.F16.E4M3.UNPACK_B R113, R15.H1 ;  /* 0x0000000fff71723e */ /* 0x000fe200030006ff */
[----:B------:R-:W-:Y:S01]  /*7320*/  HADD2.F32 R15, -RZ, R110.H0_H0 ;  /* 0x2000006eff0f7230 */ /* 0x000fe20000004100 */
[----:B------:R-:W-:Y:S01]  /*7330*/  F2FP.F16.E4M3.UNPACK_B R11, R11.H1 ;  /* 0x0000000bff0b723e */ /* 0x000fe200030006ff */
[----:B------:R-:W-:Y:S01]  /*7340*/  HADD2.F32 R120, -RZ, R118.H0_H0 ;  /* 0x20000076ff787230 */ /* 0x000fe20000004100 */
[----:B------:R-:W-:Y:S01]  /*7350*/  F2FP.F16.E4M3.UNPACK_B R115, R8.H1 ;  /* 0x00000008ff73723e */ /* 0x000fe200030006ff */
[----:B------:R-:W-:Y:S01]  /*7360*/  HADD2.F32 R114, -RZ, R112.H0_H0 ;  /* 0x20000070ff727230 */ /* 0x000fe20000004100 */
[----:B------:R-:W-:Y:S01]  /*7370*/  F2FP.SATFINITE.E4M3.F32.PACK_AB_MERGE_C R12, R47, R12, RZ ;  /* 0x0000000c2f0c723e */ /* 0x000fe200048070ff */
[----:B------:R-:W-:-:S02]  /*7380*/  HADD2.F32 R8, -RZ, R113.H0_H0 ;  /* 0x20000071ff087230 */ /* 0x000fc40000004100 */
[-C--:B------:R-:W-:Y:S01]  /*7390*/  FMUL.FTZ R123, R15, R120.reuse ;  /* 0x000000780f7b7220 */ /* 0x080fe20000410000 */
[----:B------:R-:W-:Y:S02]  /*73a0*/  HADD2.F32 R121, -RZ, R119.H0_H0 ;  /* 0x20000077ff797230 */ /* 0x000fe40000004100 */
[----:B------:R-:W-:Y:S01]  /*73b0*/  FMUL.FTZ R122, R114, R120 ;  /* 0x00000078727a7220 */ /* 0x000fe20000410000 */
[----:B------:R-:W-:Y:S01]  /*73c0*/  HADD2.F32 R116, -RZ, R10.H0_H0 ;  /* 0x2000000aff747230 */ /* 0x000fe20000004100 */
[----:B------:R-:W-:Y:S01]  /*73d0*/  F2FP.SATFINITE.E4M3.F32.PACK_AB_MERGE_C R13, R46, R13, RZ ;  /* 0x0000000d2e0d723e */ /* 0x000fe200048070ff */
[----:B------:R-:W-:Y:S02]  /*73e0*/  HADD2.F32 R111, -RZ, R11.H0_H0 ;  /* 0x2000000bff6f7230 */ /* 0x000fe40000004100 */
[----:B------:R-:W-:Y:S01]  /*73f0*/  FMUL.FTZ R120, R8, R121 ;  /* 0x0000007908787220 */ /* 0x000fe20000410000 */
[----:B------:R-:W-:Y:S02]  /*7400*/  HADD2.F32 R117, -RZ, R115.H0_H0 ;  /* 0x20000073ff757230 */ /* 0x000fe40000004100 */
[----:B------:R-:W-:Y:S01]  /*7410*/  FFMA.FTZ R123, R114, R116, R123 ;  /* 0x00000074727b7223 */ /* 0x000fe2000001007b */
[----:B------:R-:W-:-:S02]  /*7420*/  HADD2.F32 R113, -RZ, R113.H1_H1 ;  /* 0x30000071ff717230 */ /* 0x000fc40000004100 */
[----:B------:R-:W-:Y:S01]  /*7430*/  FMUL.FTZ R121, R111, R121 ;  /* 0x000000796f797220 */ /* 0x000fe20000410000 */
[----:B------:R-:W-:Y:S02]  /*7440*/  HADD2.F32 R114, -RZ, R119.H1_H1 ;  /* 0x30000077ff727230 */ /* 0x000fe40000004100 */
[----:B------:R-:W-:Y:S01]  /*7450*/  FFMA.FTZ R122, R15, R116, -R122 ;  /* 0x000000740f7a7223 */ /* 0x000fe2000001087a */
[----:B------:R-:W-:Y:S02]  /*7460*/  HADD2.F32 R11, -RZ, R11.H1_H1 ;  /* 0x3000000bff0b7230 */ /* 0x000fe40000004100 */
[-C--:B------:R-:W-:Y:S01]  /*7470*/  FFMA.FTZ R120, R111, R117.reuse, -R120 ;  /* 0x000000756f787223 */ /* 0x080fe20000010878 */
[----:B------:R-:W-:Y:S01]  /*7480*/  FFMA.FTZ R121, R8, R117, R121 ;  /* 0x0000007508797223 */ /* 0x000fe20000010079 */
[----:B------:R-:W-:Y:S01]  /*7490*/  HADD2.F32 R112, -RZ, R112.H1_H1 ;  /* 0x30000070ff707230 */ /* 0x000fe20000004100 */
[----:B------:R-:W-:Y:S01]  /*74a0*/  F2FP.SATFINITE.E4M3.F32.PACK_AB_MERGE_C R9, R9, R44, R12 ;  /* 0x0000002c0909723e */ /* 0x000fe2000480700c */
[----:B------:R-:W-:Y:S01]  /*74b0*/  HADD2.F32 R111, -RZ, R118.H1_H1 ;  /* 0x30000076ff6f7230 */ /* 0x000fe20000004100 */
[----:B------:R-:W-:Y:S01]  /*74c0*/  F2FP.SATFINITE.E4M3.F32.PACK_AB_MERGE_C R13, R14, R45, R13 ;  /* 0x0000002d0e0d723e */ /* 0x000fe2000480700d */
[----:B------:R-:W-:-:S02]  /*74d0*/  HADD2.F32 R15, -RZ, R10.H1_H1 ;  /* 0x3000000aff0f7230 */ /* 0x000fc40000004100 */
[-C--:B------:R-:W-:Y:S01]  /*74e0*/  FMUL.FTZ R10, R113, R114.reuse ;  /* 0x00000072710a7220 */ /* 0x080fe20000410000 */
[----:B------:R-:W-:Y:S02]  /*74f0*/  HADD2.F32 R110, -RZ, R110.H1_H1 ;  /* 0x3000006eff6e7230 */ /* 0x000fe40000004100 */
[----:B------:R-:W-:Y:S01]  /*7500*/  FMUL.FTZ R114, R11, R114 ;  /* 0x000000720b727220 */ /* 0x000fe20000410000 */
[----:B------:R-:W-:Y:S02]  /*7510*/  HADD2.F32 R8, -RZ, R115.H1_H1 ;  /* 0x30000073ff087230 */ /* 0x000fe40000004100 */
[-C--:B------:R-:W-:Y:S01]  /*7520*/  FMUL.FTZ R115, R112, R111.reuse ;  /* 0x0000006f70737220 */ /* 0x080fe20000410000 */
[----:B------:R-:W-:Y:S02]  /*7530*/  IMAD.MOV.U32 R12, RZ, RZ, R34 ;  /* 0x000000ffff0c7224 */ /* 0x000fe400078e0022 */
[----:B------:R-:W-:Y:S01]  /*7540*/  FMUL.FTZ R111, R110, R111 ;  /* 0x0000006f6e6f7220 */ /* 0x000fe20000410000 */
[----:B------:R-:W-:-:S02]  /*7550*/  IMAD.MOV.U32 R14, RZ, RZ, R32 ;  /* 0x000000ffff0e7224 */ /* 0x000fc400078e0020 */
[-C--:B------:R-:W-:Y:S01]  /*7560*/  FFMA.FTZ R11, R11, R8.reuse, -R10 ;  /* 0x000000080b0b7223 */ /* 0x080fe2000001080a */
[----:B------:R-:W-:Y:S01]  /*7570*/  FFMA.FTZ R114, R113, R8, R114 ;  /* 0x0000000871727223 */ /* 0x000fe20000010072 */
[-C--:B------:R-:W-:Y:S01]  /*7580*/  FFMA.FTZ R115, R110, R15.reuse, -R115 ;  /* 0x0000000f6e737223 */ /* 0x080fe20000010873 */
[----:B------:R-:W-:Y:S01]  /*7590*/  FFMA.FTZ R112, R112, R15, R111 ;  /* 0x0000000f70707223 */ /* 0x000fe2000001006f */
[----:B------:R-:W-:Y:S01]  /*75a0*/  IMAD.MOV.U32 R8, RZ, RZ, R35 ;  /* 0x000000ffff087224 */ /* 0x000fe200078e0023 */
[----:B------:R-:W-:Y:S01]  /*75b0*/  F2FP.SATFINITE.E4M3.F32.PACK_AB_MERGE_C R11, R11, R120, RZ ;  /* 0x000000780b0b723e */ /* 0x000fe200048070ff */
[----:B------:R-:W-:Y:S01]  /*75c0*/  IMAD.MOV.U32 R10, RZ, RZ, R33 ;  /* 0x000000ffff0a7224 */ /* 0x000fe200078e0021 */
[----:B------:R-:W-:Y:S02]  /*75d0*/  F2FP.SATFINITE.E4M3.F32.PACK_AB_MERGE_C R114, R114, R121, RZ ;  /* 0x000000797272723e */ /* 0x000fe400048070ff */
[----:B------:R-:W-:Y:S02]  /*75e0*/  F2FP.SATFINITE.E4M3.F32.PACK_AB_MERGE_C R11, R115, R122, R11 ;  /* 0x0000007a730b723e */ /* 0x000fe4000480700b */
[----:B------:R-:W-:-:S07]  /*75f0*/  F2FP.SATFINITE.E4M3.F32.PACK_AB_MERGE_C R15, R112, R123, R114 ;  /* 0x0000007b700f723e */ /* 0x000fce0004807072 */
.L_x_5529:
[----:B------:R-:W-:Y:S05]  /*7600*/  BSYNC B2 ;  /* 0x0000000000027941 */ /* 0x000fea0003800000 */
.L_x_5528:
[----:B------:R-:W-:Y:S01]  /*7610*/  ISETP.GE.AND P3, PT, R109, R97, PT ;  /* 0x000000616d00720c */ /* 0x000fe20003f66270 */
[----:B0-----:R0:W-:-:S12]  /*7620*/  ST.E.128 desc[UR42][R92.64], R8 ;  /* 0x000000085c007985 */ /* 0x0011d8000c101d2a */
[----:B------:R-:W-:-:S04]  /*7630*/  @!P3 IADD3 R32, P4, R100, R109, RZ ;  /* 0x0000006d6420b210 */ /* 0x000fc80007f9e0ff */
[----:B------:R-:W-:-:S05]  /*7640*/  @!P3 LEA.HI.X.SX32 R33, R109, R98, 0x1, P4 ;  /* 0x000000626d21b211 */ /* 0x000fca00020f0eff */
[----:B--2---:R0:W-:Y:S04]  /*7650*/  @!P3 ST.E.128 desc[UR42][R32.64], R12 ;  /* 0x0000000c2000b985 */ /* 0x0041e8000c101d2a */
.L_x_5527:
[----:B------:R-:W-:Y:S05]  /*7660*/  BSYNC B1 ;  /* 0x0000000000017941 */ /* 0x000fea0003800000 */
.L_x_5526:
[----:B------:R-:W-:Y:S01]  /*7670*/  ISETP.NE.AND P3, PT, R54, RZ, PT ;  /* 0x000000ff3600720c */ /* 0x000fe20003f65270 */
[----:B------:R-:W-:-:S12]  /*7680*/  BSSY B1, `(.L_x_5530) ;  /* 0x00000fc000017945 */ /* 0x000fd80003800000 */
[----:B------:R-:W-:Y:S05]  /*7690*/  @!P3 BRA `(.L_x_5531) ;  /* 0x0000000c00e8b947 */ /* 0x000fea0003800000 */
[----:B------:R-:W-:Y:S01]  /*76a0*/  ISETP.NE.AND P4, PT, R83, RZ, PT ;  /* 0x000000ff5300720c */ /* 0x000fe20003f85270 */
[----:B------:R-:W-:Y:S01]  /*76b0*/  BSSY B2, `(.L_x_5532) ;  /* 0x00000f3000027945 */ /* 0x000fe20003800000 */
[C---:B0---4-:R-:W-:Y:S02]  /*76c0*/  IADD3 R32, P3, R57.reuse, R100, RZ ;  /* 0x0000006439207210 */ /* 0x051fe40007f7e0ff */
[----:B------:R-:W-:Y:S02]  /*76d0*/  SEL R8, R66, R99, !P4 ;  /* 0x0000006342087207 */ /* 0x000fe40006000000 */
[----:B---3--:R-:W-:Y:S02]  /*76e0*/  LEA.HI.X.SX32 R33, R57, R98, 0x1, P3 ;  /* 0x0000006239217211 */ /* 0x008fe400018f0eff */
[----:B------:R-:W-:Y:S02]  /*76f0*/  SHF.R.S32.HI R9, RZ, 0x1f, R8 ;  /* 0x0000001fff097819 */ /* 0x000fe40000011408 */
[----:B------:R-:W-:-:S02]  /*7700*/  ISETP.GE.AND P3, PT, R80, R96, PT ;  /* 0x000000605000720c */ /* 0x000fc40003f66270 */
[----:B------:R-:W-:-:S04]  /*7710*/  LEA.HI R9, R9, R8, RZ, 0x5 ;  /* 0x0000000809097211 */ /* 0x000fc800078f28ff */
        /* <DEDUP_REMOVED lines=15> */
[----:B------:R-:W2:Y:S01]  /*7810*/  LDS.128 R12, [R12+0x1e400] ;  /* 0x01e400000c0c7984 */ /* 0x000ea20000000c00 */
[----:B------:R-:W-:Y:S05]  /*7820*/  @P3 BRA `(.L_x_5533) ;  /* 0x0000000c006c3947 */ /* 0x000fea0003800000 */
[----:B------:R-:W-:Y:S01]  /*7830*/  SHF.R.U32.HI R113, RZ, 0x8, R29 ;  /* 0x00000008ff717819 */ /* 0x000fe2000001161d */
[----:B0-----:R-:W-:Y:S01]  /*7840*/  IMAD.MOV.U32 R28, RZ, RZ, R9 ;  /* 0x000000ffff1c7224 */ /* 0x001fe200078e0009 */
[----:B------:R-:W-:Y:S01]  /*7850*/  SHF.R.U32.HI R115, RZ, 0x18, R29 ;  /* 0x00000018ff737819 */ /* 0x000fe2000001161d */
[----:B--2---:R-:W-:Y:S01]  /*7860*/  IMAD.MOV.U32 R40, RZ, RZ, R12 ;  /* 0x000000ffff287224 */ /* 0x004fe200078e000c */
[----:B------:R-:W-:Y:S01]  /*7870*/  LOP3.LUT R30, R29, 0xff, RZ, 0xc0, !PT ;  /* 0x000000ff1d1e7812 */ /* 0x000fe200078ec0ff */
[----:B------:R-:W-:Y:S01]  /*7880*/  IMAD.SHL.U32 R9, R113, 0x100, RZ ;  /* 0x0000010071097824 */ /* 0x000fe200078e00ff */
[--C-:B------:R-:W-:Y:S01]  /*7890*/  SHF.R.U32.HI R111, RZ, 0x18, R31.reuse ;  /* 0x00000018ff6f7819 */ /* 0x100fe2000001161f */
[----:B------:R-:W-:Y:S01]  /*78a0*/  IMAD.MOV.U32 R34, RZ, RZ, R8 ;  /* 0x000000ffff227224 */ /* 0x000fe200078e0008 */
[----:B------:R-:W-:Y:S02]  /*78b0*/  LOP3.LUT R42, R31, 0xff, RZ, 0xc0, !PT ;  /* 0x000000ff1f2a7812 */ /* 0x000fe400078ec0ff */
[----:B------:R-:W-:-:S02]  /*78c0*/  SHF.R.U32.HI R110, RZ, 0x8, R31 ;  /* 0x00000008ff6e7819 */ /* 0x000fc4000001161f */
[----:B------:R-:W-:Y:S02]  /*78d0*/  SHF.R.U32.HI R109, RZ, 0x10, R31 ;  /* 0x00000010ff6d7819 */ /* 0x000fe4000001161f */
[----:B------:R-:W-:Y:S01]  /*78e0*/  SHF.R.U32.HI R112, RZ, 0x10, R29 ;  /* 0x00000010ff707819 */ /* 0x000fe2000001161d */
[----:B------:R-:W-:Y:S01]  /*78f0*/  IMAD.MOV.U32 R29, RZ, RZ, R10 ;  /* 0x000000ffff1d7224 */ /* 0x000fe200078e000a */
[--C-:B------:R-:W-:Y:S02]  /*7900*/  SHF.R.U32.HI R92, RZ, 0x18, R41.reuse ;  /* 0x00000018ff5c7819 */ /* 0x100fe40000011629 */
[----:B------:R-:W-:Y:S01]  /*7910*/  LOP3.LUT R31, R41, 0xff, RZ, 0xc0, !PT ;  /* 0x000000ff291f7812 */ /* 0x000fe200078ec0ff */
[----:B------:R-:W-:Y:S01]  /*7920*/  IMAD.U32 R10, R112, 0x10000, RZ ;  /* 0x00010000700a7824 */ /* 0x000fe200078e00ff */
[--C-:B------:R-:W-:Y:S02]  /*7930*/  SHF.R.U32.HI R45, RZ, 0x8, R41.reuse ;  /* 0x00000008ff2d7819 */ /* 0x100fe40000011629 */
[----:B------:R-:W-:-:S02]  /*7940*/  SHF.R.U32.HI R47, RZ, 0x10, R41 ;  /* 0x00000010ff2f7819 */ /* 0x000fc40000011629 */
[--C-:B------:R-:W-:Y:S02]  /*7950*/  SHF.R.U32.HI R46, RZ, 0x18, R43.reuse ;  /* 0x00000018ff2e7819 */ /* 0x100fe4000001162b */
[----:B------:R-:W-:Y:S01]  /*7960*/  LOP3.LUT R41, R43, 0xff, RZ, 0xc0, !PT ;  /* 0x000000ff2b297812 */ /* 0x000fe200078ec0ff */
[----:B------:R-:W-:Y:S01]  /*7970*/  IMAD.U32 R47, R47, 0x10000, RZ ;  /* 0x000100002f2f7824 */ /* 0x000fe200078e00ff */
[----:B------:R-:W-:Y:S02]  /*7980*/  PRMT R30, R115, 0x654, R30 ;  /* 0x00000654731e7816 */ /* 0x000fe4000000001e */
[--C-:B------:R-:W-:Y:S02]  /*7990*/  SHF.R.U32.HI R44, RZ, 0x8, R43.reuse ;  /* 0x00000008ff2c7819 */ /* 0x100fe4000001162b */
[----:B------:R-:W-:Y:S02]  /*79a0*/  SHF.R.U32.HI R93, RZ, 0x10, R43 ;  /* 0x00000010ff5d7819 */ /* 0x000fe4000001162b */
[----:B------:R-:W-:Y:S01]  /*79b0*/  PRMT R12, R92, 0x654, R31 ;  /* 0x000006545c0c7816 */ /* 0x000fe2000000001f */
[----:B------:R-:W-:Y:S01]  /*79c0*/  IMAD.SHL.U32 R31, R110, 0x100, RZ ;  /* 0x000001006e1f7824 */ /* 0x000fe200078e00ff */
[----:B------:R-:W-:Y:S01]  /*79d0*/  PRMT R43, R46, 0x654, R41 ;  /* 0x000006542e2b7816 */ /* 0x000fe20000000029 */
[----:B------:R-:W-:Y:S01]  /*79e0*/  IMAD.SHL.U32 R41, R45, 0x100, RZ ;  /* 0x000001002d297824 */ /* 0x000fe200078e00ff */
[----:B------:R-:W-:Y:S01]  /*79f0*/  LOP3.LUT R9, R30, 0xff00, R9, 0xf8, !PT ;  /* 0x0000ff001e097812 */ /* 0x000fe200078ef809 */
[----:B------:R-:W-:Y:S01]  /*7a00*/  IMAD.SHL.U32 R30, R44, 0x100, RZ ;  /* 0x000001002c1e7824 */ /* 0x000fe200078e00ff */
[----:B------:R-:W-:Y:S01]  /*7a10*/  PRMT R42, R111, 0x654, R42 ;  /* 0x000006546f2a7816 */ /* 0x000fe2000000002a */
[----:B------:R-:W-:Y:S01]  /*7a20*/  IMAD.U32 R93, R93, 0x10000, RZ ;  /* 0x000100005d5d7824 */ /* 0x000fe200078e00ff */
[----:B------:R-:W-:Y:S01]  /*7a30*/  LOP3.LUT R10, R9, 0xff0000, R10, 0xf8, !PT ;  /* 0x00ff0000090a7812 */ /* 0x000fe200078ef80a */
[----:B------:R-:W-:Y:S01]  /*7a40*/  IMAD.U32 R9, R109, 0x10000, RZ ;  /* 0x000100006d097824 */ /* 0x000fe200078e00ff */
[----:B------:R-:W-:-:S02]  /*7a50*/  LOP3.LUT R8, R42, 0xff00, R31, 0xf8, !PT ;  /* 0x0000ff002a087812 */ /* 0x000fc400078ef81f */
[----:B------:R-:W-:Y:S02]  /*7a60*/  LOP3.LUT R12, R12, 0xff00, R41, 0xf8, !PT ;  /* 0x0000ff000c0c7812 */ /* 0x000fe400078ef829 */
[----:B------:R-:W-:Y:S02]  /*7a70*/  F2FP.F16.E4M3.UNPACK_B R45, R108.H1 ;  /* 0x0000006cff2d723e */ /* 0x000fe400030006ff */
[----:B------:R-:W-:Y:S02]  /*7a80*/  F2FP.F16.E4M3.UNPACK_B R42, R40.H1 ;  /* 0x00000028ff2a723e */ /* 0x000fe400030006ff */
[----:B------:R-:W-:Y:S02]  /*7a90*/  F2FP.F16.E4M3.UNPACK_B R41, R34.H1 ;  /* 0x00000022ff29723e */ /* 0x000fe400030006ff */
[----:B------:R-:W-:Y:S01]  /*7aa0*/  LOP3.LUT R46, R43, 0xff00, R30, 0xf8, !PT ;  /* 0x0000ff002b2e7812 */ /* 0x000fe200078ef81e */
[----:B------:R-:W-:Y:S01]  /*7ab0*/  HADD2.F32 R31, -RZ, R42.H0_H0 ;  /* 0x2000002aff1f7230 */ /* 0x000fe20000004100 */
[----:B------:R-:W-:Y:S01]  /*7ac0*/  LOP3.LUT R8, R8, 0xff0000, R9, 0xf8, !PT ;  /* 0x00ff000008087812 */ /* 0x000fe200078ef809 */
[----:B------:R-:W-:Y:S01]  /*7ad0*/  HADD2.F32 R9, -RZ, R45.H0_H0 ;  /* 0x2000002dff097230 */ /* 0x000fe20000004100 */
[----:B------:R-:W-:Y:S01]  /*7ae0*/  F2FP.F16.E4M3.UNPACK_B R43, R106.H1 ;  /* 0x0000006aff2b723e */ /* 0x000fe200030006ff */
[--C-:B------:R-:W-:Y:S01]  /*7af0*/  HADD2.F32 R30, -RZ, R41.reuse.H0_H0 ;  /* 0x20000029ff1e7230 */ /* 0x100fe20000004100 */
[----:B------:R-:W-:Y:S01]  /*7b00*/  F2FP.F16.E4M3.UNPACK_B R108, R108 ;  /* 0x0000006cff6c723e */ /* 0x000fe200020006ff */
[----:B------:R-:W-:-:S02]  /*7b10*/  HADD2.F32 R41, -RZ, R41.H1_H1 ;  /* 0x30000029ff297230 */ /* 0x000fc40000004100 */
[CC--:B------:R-:W-:Y:S01]  /*7b20*/  FMUL.FTZ R109, R31.reuse, R9.reuse ;  /* 0x000000091f6d7220 */ /* 0x0c0fe20000410000 */
[--C-:B------:R-:W-:Y:S02]  /*7b30*/  HADD2.F32 R44, -RZ, R43.reuse.H0_H0 ;  /* 0x2000002bff2c7230 */ /* 0x100fe40000004100 */
[----:B------:R-:W-:Y:S01]  /*7b40*/  FMUL.FTZ R92, R30, R9 ;  /* 0x000000091e5c7220 */ /* 0x000fe20000410000 */
[----:B------:R-:W-:Y:S01]  /*7b50*/  LOP3.LUT R9, R46, 0xff0000, R93, 0xf8, !PT ;  /* 0x00ff00002e097812 */ /* 0x000fe200078ef85d */
[----:B------:R-:W-:Y:S01]  /*7b60*/  HADD2.F32 R46, -RZ, R43.H1_H1 ;  /* 0x3000002bff2e7230 */ /* 0x000fe20000004100 */
[----:B------:R-:W-:Y:S01]  /*7b70*/  F2FP.F16.E4M3.UNPACK_B R43, R34 ;  /* 0x00000022ff2b723e */ /* 0x000fe200020006ff */
[-C--:B------:R-:W-:Y:S01]  /*7b80*/  FFMA.FTZ R30, R30, R44.reuse, -R109 ;  /* 0x0000002c1e1e7223 */ /* 0x080fe2000001086d */
[----:B------:R-:W-:Y:S01]  /*7b90*/  FFMA.FTZ R31, R31, R44, R92 ;  /* 0x0000002c1f1f7223 */ /* 0x000fe2000001005c */
[----:B------:R-:W-:Y:S01]  /*7ba0*/  HADD2.F32 R44, -RZ, R45.H1_H1 ;  /* 0x3000002dff2c7230 */ /* 0x000fe20000004100 */
[----:B------:R-:W-:Y:S01]  /*7bb0*/  F2FP.F16.E4M3.UNPACK_B R106, R106 ;  /* 0x0000006aff6a723e */ /* 0x000fe200020006ff */
[----:B------:R-:W-:Y:S01]  /*7bc0*/  HADD2.F32 R45, -RZ, R42.H1_H1 ;  /* 0x3000002aff2d7230 */ /* 0x000fe20000004100 */
[----:B------:R-:W-:Y:S01]  /*7bd0*/  F2FP.F16.E4M3.UNPACK_B R42, R40 ;  /* 0x00000028ff2a723e */ /* 0x000fe200020006ff */
[----:B------:R-:W-:-:S02]  /*7be0*/  HADD2.F32 R93, -RZ, R108.H0_H0 ;  /* 0x2000006cff5d7230 */ /* 0x000fc40000004100 */
[-C--:B------:R-:W-:Y:S01]  /*7bf0*/  FMUL.FTZ R92, R41, R44.reuse ;  /* 0x0000002c295c7220 */ /* 0x080fe20000410000 */
[----:B------:R-:W-:Y:S02]  /*7c00*/  HADD2.F32 R40, -RZ, R43.H0_H0 ;  /* 0x2000002bff287230 */ /* 0x000fe40000004100 */
[----:B------:R-:W-:Y:S01]  /*7c10*/  FMUL.FTZ R34, R45, R44 ;  /* 0x0000002c2d227220 */ /* 0x000fe20000410000 */
[----:B------:R-:W-:Y:S01]  /*7c20*/  HADD2.F32 R44, -RZ, R42.H0_H0 ;  /* 0x2000002aff2c7230 */ /* 0x000fe20000004100 */
[----:B------:R-:W-:Y:S01]  /*7c30*/  LOP3.LUT R12, R12, 0xff0000, R47, 0xf8, !PT ;  /* 0x00ff00000c0c7812 */ /* 0x000fe200078ef82f */
[----:B------:R-:W-:Y:S02]  /*7c40*/  HADD2.F32 R47, -RZ, R106.H0_H0 ;  /* 0x2000006aff2f7230 */ /* 0x000fe40000004100 */
[-C--:B------:R-:W-:Y:S01]  /*7c50*/  FFMA.FTZ R41, R41, R46.reuse, -R34 ;  /* 0x0000002e29297223 */ /* 0x080fe20000010822 */
[----:B------:R-:W-:Y:S01]  /*7c60*/  FFMA.FTZ R34, R45, R46, R92 ;  /* 0x0000002e2d227223 */ /* 0x000fe2000001005c */
[-C--:B------:R-:W-:Y:S01]  /*7c70*/  FMUL.FTZ R109, R44, R93.reuse ;  /* 0x0000005d2c6d7220 */ /* 0x080fe20000410000 */
[----:B------:R-:W-:Y:S01]  /*7c80*/  FMUL.FTZ R93, R40, R93 ;  /* 0x0000005d285d7220 */ /* 0x000fe20000410000 */
[----:B------:R-:W-:Y:S01]  /*7c90*/  HADD2.F32 R108, -RZ, R108.H1_H1 ;  /* 0x3000006cff6c7230 */ /* 0x000fe20000004100 */
[----:B------:R-:W-:Y:S01]  /*7ca0*/  F2FP.F16.E4M3.UNPACK_B R46, R107.H1 ;  /* 0x0000006bff2e723e */ /* 0x000fe200030006ff */
[----:B------:R-:W-:-:S02]  /*7cb0*/  HADD2.F32 R45, -RZ, R42.H1_H1 ;  /* 0x3000002aff2d7230 */ /* 0x000fc40000004100 */
[-C--:B------:R-:W-:Y:S01]  /*7cc0*/  FFMA.FTZ R42, R44, R47.reuse, R93 ;  /* 0x0000002f2c2a7223 */ /* 0x080fe2000001005d */
[----:B------:R-:W-:Y:S02]  /*7cd0*/  HADD2.F32 R43, -RZ, R43.H1_H1 ;  /* 0x3000002bff2b7230 */ /* 0x000fe40000004100 */
[----:B------:R-:W-:Y:S01]  /*7ce0*/  FFMA.FTZ R40, R40, R47, -R109 ;  /* 0x0000002f28287223 */ /* 0x000fe2000001086d */
[----:B------:R-:W-:Y:S02]  /*7cf0*/  HADD2.F32 R106, -RZ, R106.H1_H1 ;  /* 0x3000006aff6a7230 */ /* 0x000fe40000004100 */
[----:B------:R-:W-:Y:S01]  /*7d00*/  FMUL.FTZ R44, R45, R108 ;  /* 0x0000006c2d2c7220 */ /* 0x000fe20000410000 */
[----:B------:R-:W-:Y:S01]  /*7d10*/  F2FP.F16.E4M3.UNPACK_B R47, R14.H1 ;  /* 0x0000000eff2f723e */ /* 0x000fe200030006ff */
[C---:B------:R-:W-:Y:S01]  /*7d20*/  FMUL.FTZ R108, R43.reuse, R108 ;  /* 0x0000006c2b6c7220 */ /* 0x040fe20000410000 */
[----:B------:R-:W-:Y:S01]  /*7d30*/  F2FP.F16.E4M3.UNPACK_B R93, R105.H1 ;  /* 0x00000069ff5d723e */ /* 0x000fe200030006ff */
[----:B------:R-:W-:Y:S01]  /*7d40*/  FFMA.FTZ R43, R43, R106, -R44 ;  /* 0x0000006a2b2b7223 */ /* 0x000fe2000001082c */
[----:B------:R-:W-:Y:S01]  /*7d50*/  F2FP.F16.E4M3.UNPACK_B R44, R29.H1 ;  /* 0x0000001dff2c723e */ /* 0x000fe200030006ff */
[----:B------:R-:W-:-:S02]  /*7d60*/  HADD2.F32 R111, -RZ, R46.H0_H0 ;  /* 0x2000002eff6f7230 */ /* 0x000fc40000004100 */
[----:B------:R-:W-:Y:S01]  /*7d70*/  FFMA.FTZ R45, R45, R106, R108 ;  /* 0x0000006a2d2d7223 */ /* 0x000fe2000001006c */
[--C-:B------:R-:W-:Y:S01]  /*7d80*/  HADD2.F32 R92, -RZ, R47.reuse.H0_H0 ;  /* 0x2000002fff5c7230 */ /* 0x100fe20000004100 */
[----:B------:R-:W-:Y:S01]  /*7d90*/  F2FP.F16.E4M3.UNPACK_B R107, R107 ;  /* 0x0000006bff6b723e */ /* 0x000fe200020006ff */
[----:B------:R-:W-:Y:S01]  /*7da0*/  HADD2.F32 R106, -RZ, R46.H1_H1 ;  /* 0x3000002eff6a7230 */ /* 0x000fe20000004100 */
[----:B------:R-:W-:Y:S01]  /*7db0*/  F2FP.F16.E4M3.UNPACK_B R29, R29 ;  /* 0x0000001dff1d723e */ /* 0x000fe200020006ff */
[----:B------:R-:W-:Y:S02]  /*7dc0*/  HADD2.F32 R47, -RZ, R47.H1_H1 ;  /* 0x3000002fff2f7230 */ /* 0x000fe40000004100 */
[----:B------:R-:W-:Y:S01]  /*7dd0*/  FMUL.FTZ R113, R92, R111 ;  /* 0x0000006f5c717220 */ /* 0x000fe20000410000 */
[----:B------:R-:W-:Y:S01]  /*7de0*/  HADD2.F32 R46, -RZ, R44.H0_H0 ;  /* 0x2000002cff2e7230 */ /* 0x000fe20000004100 */
[----:B------:R-:W-:Y:S01]  /*7df0*/  F2FP.F16.E4M3.UNPACK_B R105, R105 ;  /* 0x00000069ff69723e */ /* 0x000fe200020006ff */
[----:B------:R-:W-:-:S02]  /*7e00*/  HADD2.F32 R109, -RZ, R93.H0_H0 ;  /* 0x2000005dff6d7230 */ /* 0x000fc40000004100 */
[----:B------:R-:W-:Y:S01]  /*7e10*/  FMUL.FTZ R115, R47, R106 ;  /* 0x0000006a2f737220 */ /* 0x000fe20000410000 */
[----:B------:R-:W-:Y:S02]  /*7e20*/  HADD2.F32 R44, -RZ, R44.H1_H1 ;  /* 0x3000002cff2c7230 */ /* 0x000fe40000004100 */
[C---:B------:R-:W-:Y:S01]  /*7e30*/  FMUL.FTZ R111, R46.reuse, R111 ;  /* 0x0000006f2e6f7220 */ /* 0x040fe20000410000 */
[----:B------:R-:W-:Y:S02]  /*7e40*/  HADD2.F32 R93, -RZ, R93.H1_H1 ;  /* 0x3000005dff5d7230 */ /* 0x000fe40000004100 */
[-C--:B------:R-:W-:Y:S01]  /*7e50*/  FFMA.FTZ R113, R46, R109.reuse, -R113 ;  /* 0x0000006d2e717223 */ /* 0x080fe20000010871 */
[----:B------:R-:W-:Y:S01]  /*7e60*/  F2FP.SATFINITE.E4M3.F32.PACK_AB_MERGE_C R30, R41, R30, RZ ;  /* 0x0000001e291e723e */ /* 0x000fe200048070ff */
[----:B------:R-:W-:Y:S01]  /*7e70*/  FMUL.FTZ R46, R44, R106 ;  /* 0x0000006a2c2e7220 */ /* 0x000fe20000410000 */
[----:B------:R-:W-:Y:S01]  /*7e80*/  FFMA.FTZ R111, R92, R109, R111 ;  /* 0x0000006d5c6f7223 */ /* 0x000fe2000001006f */
[-C--:B------:R-:W-:Y:S01]  /*7e90*/  FFMA.FTZ R106, R44, R93.reuse, -R115 ;  /* 0x0000005d2c6a7223 */ /* 0x080fe20000010873 */
[----:B------:R-:W-:Y:S01]  /*7ea0*/  F2FP.F16.E4M3.UNPACK_B R44, R14 ;  /* 0x0000000eff2c723e */ /* 0x000fe200020006ff */
[----:B------:R-:W-:Y:S01]  /*7eb0*/  FFMA.FTZ R108, R47, R93, R46 ;  /* 0x0000005d2f6c7223 */ /* 0x000fe2000001002e */
[----:B------:R-:W-:Y:S01]  /*7ec0*/  HADD2.F32 R93, -RZ, R107.H0_H0 ;  /* 0x2000006bff5d7230 */ /* 0x000fe20000004100 */
[----:B------:R-:W-:Y:S01]  /*7ed0*/  F2FP.SATFINITE.E4M3.F32.PACK_AB_MERGE_C R34, R34, R31, RZ ;  /* 0x0000001f2222723e */ /* 0x000fe200048070ff */
[----:B------:R-:W-:Y:S01]  /*7ee0*/  HADD2.F32 R14, -RZ, R29.H0_H0 ;  /* 0x2000001dff0e7230 */ /* 0x000fe20000004100 */
[----:B------:R-:W-:Y:S01]  /*7ef0*/  F2FP.F16.E4M3.UNPACK_B R41, R13 ;  /* 0x0000000dff29723e */ /* 0x000fe200020006ff */
[----:B------:R-:W-:Y:S01]  /*7f00*/  HADD2.F32 R46, -RZ, R44.H0_H0 ;  /* 0x2000002cff2e7230 */ /* 0x000fe20000004100 */
[----:B------:R-:W-:Y:S01]  /*7f10*/  F2FP.SATFINITE.E4M3.F32.PACK_AB_MERGE_C R31, R43, R40, R30 ;  /* 0x000000282b1f723e */ /* 0x000fe2000480701e */
[----:B------:R-:W-:Y:S01]  /*7f20*/  HADD2.F32 R47, -RZ, R105.H0_H0 ;  /* 0x20000069ff2f7230 */ /* 0x000fe20000004100 */
[----:B------:R-:W-:Y:S01]  /*7f30*/  F2FP.F16.E4M3.UNPACK_B R40, R28 ;  /* 0x0000001cff28723e */ /* 0x000fe200020006ff */
[----:B------:R-:W-:-:S02]  /*7f40*/  HADD2.F32 R107, -RZ, R107.H1_H1 ;  /* 0x3000006bff6b7230 */ /* 0x000fc40000004100 */
[-C--:B------:R-:W-:Y:S01]  /*7f50*/  FMUL.FTZ R109, R46, R93.reuse ;  /* 0x0000005d2e6d7220 */ /* 0x080fe20000410000 */
[----:B------:R-:W-:Y:S02]  /*7f60*/  HADD2.F32 R44, -RZ, R44.H1_H1 ;  /* 0x3000002cff2c7230 */ /* 0x000fe40000004100 */
[C---:B------:R-:W-:Y:S01]  /*7f70*/  FMUL.FTZ R93, R14.reuse, R93 ;  /* 0x0000005d0e5d7220 */ /* 0x040fe20000410000 */
[----:B------:R-:W-:Y:S02]  /*7f80*/  HADD2.F32 R29, -RZ, R29.H1_H1 ;  /* 0x3000001dff1d7230 */ /* 0x000fe40000004100 */
[----:B------:R-:W-:Y:S01]  /*7f90*/  FFMA.FTZ R109, R14, R47, -R109 ;  /* 0x0000002f0e6d7223 */ /* 0x000fe2000001086d */
[----:B------:R-:W-:Y:S02]  /*7fa0*/  HADD2.F32 R105, -RZ, R105.H1_H1 ;  /* 0x30000069ff697230 */ /* 0x000fe40000004100 */
[----:B------:R-:W-:Y:S01]  /*7fb0*/  FMUL.FTZ R92, R44, R107 ;  /* 0x0000006b2c5c7220 */ /* 0x000fe20000410000 */
[----:B------:R-:W-:Y:S01]  /*7fc0*/  FFMA.FTZ R14, R46, R47, R93 ;  /* 0x0000002f2e0e7223 */ /* 0x000fe2000001005d */
[C---:B------:R-:W-:Y:S01]  /*7fd0*/  FMUL.FTZ R107, R29.reuse, R107 ;  /* 0x0000006b1d6b7220 */ /* 0x040fe20000410000 */
[----:B------:R-:W-:Y:S01]  /*7fe0*/  F2FP.F16.E4M3.UNPACK_B R46, R12 ;  /* 0x0000000cff2e723e */ /* 0x000fe200020006ff */
[-C--:B------:R-:W-:Y:S01]  /*7ff0*/  FFMA.FTZ R92, R29, R105.reuse, -R92 ;  /* 0x000000691d5c7223 */ /* 0x080fe2000001085c */
[----:B------:R-:W-:Y:S01]  /*8000*/  F2FP.SATFINITE.E4M3.F32.PACK_AB_MERGE_C R30, R45, R42, R34 ;  /* 0x0000002a2d1e723e */ /* 0x000fe20004807022 */
[----:B------:R-:W-:Y:S01]  /*8010*/  FFMA.FTZ R107, R44, R105, R107 ;  /* 0x000000692c6b7223 */ /* 0x000fe2000001006b */
[----:B------:R-:W-:Y:S01]  /*8020*/  HADD2.F32 R42, -RZ, R41.H0_H0 ;  /* 0x20000029ff2a7230 */ /* 0x000fe20000004100 */
[----:B------:R-:W-:Y:S01]  /*8030*/  F2FP.F16.E4M3.UNPACK_B R44, R10 ;  /* 0x0000000aff2c723e */ /* 0x000fe200020006ff */
[----:B------:R-:W-:Y:S01]  /*8040*/  HADD2.F32 R47, -RZ, R46.H0_H0 ;  /* 0x2000002eff2f7230 */ /* 0x000fe20000004100 */
[----:B------:R-:W-:Y:S01]  /*8050*/  F2FP.SATFINITE.E4M3.F32.PACK_AB_MERGE_C R29, R106, R113, RZ ;  /* 0x000000716a1d723e */ /* 0x000fe200048070ff */
[----:B------:R-:W-:Y:S01]  /*8060*/  HADD2.F32 R34, -RZ, R40.H0_H0 ;  /* 0x20000028ff227230 */ /* 0x000fe20000004100 */
[----:B------:R-:W-:Y:S01]  /*8070*/  F2FP.F16.E4M3.UNPACK_B R28, R28.H1 ;  /* 0x0000001cff1c723e */ /* 0x000fe200030006ff */
[----:B------:R-:W-:-:S02]  /*8080*/  HADD2.F32 R45, -RZ, R44.H0_H0 ;  /* 0x2000002cff2d7230 */ /* 0x000fc40000004100 */
[-C--:B------:R-:W-:Y:S01]  /*8090*/  FMUL.FTZ R93, R42, R47.reuse ;  /* 0x0000002f2a5d7220 */ /* 0x080fe20000410000 */
[----:B------:R-:W-:Y:S02]  /*80a0*/  HADD2.F32 R43, -RZ, R41.H1_H1 ;  /* 0x30000029ff2b7230 */ /* 0x000fe40000004100 */
[----:B------:R-:W-:Y:S01]  /*80b0*/  FMUL.FTZ R47, R34, R47 ;  /* 0x0000002f222f7220 */ /* 0x000fe20000410000 */
[----:B------:R-:W-:Y:S01]  /*80c0*/  HADD2.F32 R46, -RZ, R46.H1_H1 ;  /* 0x3000002eff2e7230 */ /* 0x000fe20000004100 */
[----:B------:R-:W-:Y:S01]  /*80d0*/  F2FP.SATFINITE.E4M3.F32.PACK_AB_MERGE_C R29, R92, R109, R29 ;  /* 0x0000006d5c1d723e */ /* 0x000fe2000480701d */
[----:B------:R-:W-:Y:S02]  /*80e0*/  HADD2.F32 R41, -RZ, R40.H1_H1 ;  /* 0x30000028ff297230 */ /* 0x000fe40000004100 */
[-C--:B------:R-:W-:Y:S01]  /*80f0*/  FFMA.FTZ R40, R42, R45.reuse, R47 ;  /* 0x0000002d2a287223 */ /* 0x080fe2000001002f */
[----:B------:R-:W-:Y:S02]  /*8100*/  HADD2.F32 R44, -RZ, R44.H1_H1 ;  /* 0x3000002cff2c7230 */ /* 0x000fe40000004100 */
[-C--:B------:R-:W-:Y:S01]  /*8110*/  FMUL.FTZ R92, R43, R46.reuse ;  /* 0x0000002e2b5c7220 */ /* 0x080fe20000410000 */
[----:B------:R-:W-:Y:S01]  /*8120*/  FFMA.FTZ R34, R34, R45, -R93 ;  /* 0x0000002d22227223 */ /* 0x000fe2000001085d */
[C---:B------:R-:W-:Y:S01]  /*8130*/  FMUL.FTZ R46, R41.reuse, R46 ;  /* 0x0000002e292e7220 */ /* 0x040fe20000410000 */
[----:B------:R-:W-:Y:S01]  /*8140*/  F2FP.F16.E4M3.UNPACK_B R42, R13.H1 ;  /* 0x0000000dff2a723e */ /* 0x000fe200030006ff */
[----:B------:R-:W-:Y:S01]  /*8150*/  FFMA.FTZ R13, R41, R44, -R92 ;  /* 0x0000002c290d7223 */ /* 0x000fe2000001085c */
[----:B------:R-:W-:Y:S01]  /*8160*/  F2FP.F16.E4M3.UNPACK_B R45, R12.H1 ;  /* 0x0000000cff2d723e */ /* 0x000fe200030006ff */
[----:B------:R-:W-:Y:S01]  /*8170*/  FFMA.FTZ R41, R43, R44, R46 ;  /* 0x0000002c2b297223 */ /* 0x000fe2000001002e */
[----:B------:R-:W-:Y:S01]  /*8180*/  HADD2.F32 R12, -RZ, R28.H0_H0 ;  /* 0x2000001cff0c7230 */ /* 0x000fe20000004100 */
[----:B------:R-:W-:Y:S01]  /*8190*/  F2FP.F16.E4M3.UNPACK_B R10, R10.H1 ;  /* 0x0000000aff0a723e */ /* 0x000fe200030006ff */
[--C-:B------:R-:W-:Y:S01]  /*81a0*/  HADD2.F32 R43, -RZ, R42.reuse.H0_H0 ;  /* 0x2000002aff2b7230 */ /* 0x100fe20000004100 */
[----:B------:R-:W-:Y:S01]  /*81b0*/  F2FP.SATFINITE.E4M3.F32.PACK_AB_MERGE_C R108, R108, R111, RZ ;  /* 0x0000006f6c6c723e */ /* 0x000fe200048070ff */
[----:B------:R-:W-:Y:S01]  /*81c0*/  HADD2.F32 R42, -RZ, R42.H1_H1 ;  /* 0x3000002aff2a7230 */ /* 0x000fe20000004100 */
[----:B------:R-:W-:Y:S01]  /*81d0*/  F2FP.F16.E4M3.UNPACK_B R92, R9.H1 ;  /* 0x00000009ff5c723e */ /* 0x000fe200030006ff */
[----:B------:R-:W-:Y:S01]  /*81e0*/  HADD2.F32 R47, -RZ, R45.H1_H1 ;  /* 0x3000002dff2f7230 */ /* 0x000fe20000004100 */
[----:B------:R-:W-:Y:S01]  /*81f0*/  F2FP.SATFINITE.E4M3.F32.PACK_AB_MERGE_C R14, R107, R14, R108 ;  /* 0x0000000e6b0e723e */ /* 0x000fe2000480706c */
[----:B------:R-:W-:-:S02]  /*8200*/  HADD2.F32 R28, -RZ, R28.H1_H1 ;  /* 0x3000001cff1c7230 */ /* 0x000fc40000004100 */
[----:B------:R-:W-:Y:S02]  /*8210*/  HADD2.F32 R46, -RZ, R45.H0_H0 ;  /* 0x2000002dff2e7230 */ /* 0x000fe40000004100 */
[-C--:B------:R-:W-:Y:S01]  /*8220*/  FMUL.FTZ R105, R42, R47.reuse ;  /* 0x0000002f2a697220 */ /* 0x080fe20000410000 */
[--C-:B------:R-:W-:Y:S02]  /*8230*/  HADD2.F32 R45, -RZ, R10.reuse.H1_H1 ;  /* 0x3000000aff2d7230 */ /* 0x100fe40000004100 */
[----:B------:R-:W-:Y:S01]  /*8240*/  FMUL.FTZ R47, R28, R47 ;  /* 0x0000002f1c2f7220 */ /* 0x000fe20000410000 */
[----:B------:R-:W-:Y:S02]  /*8250*/  HADD2.F32 R44, -RZ, R10.H0_H0 ;  /* 0x2000000aff2c7230 */ /* 0x000fe40000004100 */
[CC--:B------:R-:W-:Y:S01]  /*8260*/  FMUL.FTZ R93, R43.reuse, R46.reuse ;  /* 0x0000002e2b5d7220 */ /* 0x0c0fe20000410000 */
[----:B------:R-:W-:Y:S01]  /*8270*/  FMUL.FTZ R46, R12, R46 ;  /* 0x0000002e0c2e7220 */ /* 0x000fe20000410000 */
[----:B------:R-:W-:Y:S01]  /*8280*/  FFMA.FTZ R108, R42, R45, R47 ;  /* 0x0000002d2a6c7223 */ /* 0x000fe2000001002f */
[----:B------:R-:W-:Y:S01]  /*8290*/  F2FP.F16.E4M3.UNPACK_B R10, R11 ;  /* 0x0000000bff0a723e */ /* 0x000fe200020006ff */
[-C--:B------:R-:W-:Y:S01]  /*82a0*/  FFMA.FTZ R106, R12, R44.reuse, -R93 ;  /* 0x0000002c0c6a7223 */ /* 0x080fe2000001085d */
[----:B------:R-:W-:Y:S01]  /*82b0*/  F2FP.F16.E4M3.UNPACK_B R42, R15.H1 ;  /* 0x0000000fff2a723e */ /* 0x000fe200030006ff */
[----:B------:R-:W-:Y:S01]  /*82c0*/  FFMA.FTZ R107, R43, R44, R46 ;  /* 0x0000002c2b6b7223 */ /* 0x000fe2000001002e */
[----:B------:R-:W-:Y:S01]  /*82d0*/  F2FP.F16.E4M3.UNPACK_B R11, R11.H1 ;  /* 0x0000000bff0b723e */ /* 0x000fe200030006ff */
[----:B------:R-:W-:Y:S01]  /*82e0*/  FFMA.FTZ R109, R28, R45, -R105 ;  /* 0x0000002d1c6d7223 */ /* 0x000fe20000010869 */
[----:B------:R-:W-:Y:S01]  /*82f0*/  F2FP.F16.E4M3.UNPACK_B R47, R9 ;  /* 0x00000009ff2f723e */ /* 0x000fe200020006ff */
[----:B------:R-:W-:Y:S01]  /*8300*/  HADD2.F32 R105, -RZ, R92.H0_H0 ;  /* 0x2000005cff697230 */ /* 0x000fe20000004100 */
[-C--:B------:R-:W-:Y:S01]  /*8310*/  F2FP.F16.E4M3.UNPACK_B R9, R8.reuse ;  /* 0x00000008ff09723e */ /* 0x080fe200020006ff */
[----:B------:R-:W-:Y:S01]  /*8320*/  HADD2.F32 R12, -RZ, R10.H0_H0 ;  /* 0x2000000aff0c7230 */ /* 0x000fe20000004100 */
[----:B------:R-:W-:Y:S01]  /*8330*/  F2FP.F16.E4M3.UNPACK_B R44, R8.H1 ;  /* 0x00000008ff2c723e */ /* 0x000fe200030006ff */
[----:B------:R-:W-:Y:S01]  /*8340*/  HADD2.F32 R8, -RZ, R42.H0_H0 ;  /* 0x2000002aff087230 */ /* 0x000fe20000004100 */
[----:B------:R-:W-:Y:S01]  /*8350*/  F2FP.F16.E4M3.UNPACK_B R28, R15 ;  /* 0x0000000fff1c723e */ /* 0x000fe200020006ff */
[----:B------:R-:W-:Y:S01]  /*8360*/  HADD2.F32 R15, -RZ, R11.H0_H0 ;  /* 0x2000000bff0f7230 */ /* 0x000fe20000004100 */
[----:B------:R-:W-:Y:S01]  /*8370*/  F2FP.SATFINITE.E4M3.F32.PACK_AB_MERGE_C R106, R109, R106, RZ ;  /* 0x0000006a6d6a723e */ /* 0x000fe200048070ff */
[----:B------:R-:W-:-:S02]  /*8380*/  HADD2.F32 R93, -RZ, R47.H0_H0 ;  /* 0x2000002fff5d7230 */ /* 0x000fc40000004100 */
[-C--:B------:R-:W-:Y:S01]  /*8390*/  FMUL.FTZ R112, R8, R105.reuse ;  /* 0x0000006908707220 */ /* 0x080fe20000410000 */
[----:B------:R-:W-:Y:S02]  /*83a0*/  HADD2.F32 R46, -RZ, R44.H0_H0 ;  /* 0x2000002cff2e7230 */ /* 0x000fe40000004100 */
[----:B------:R-:W-:Y:S01]  /*83b0*/  FMUL.FTZ R105, R15, R105 ;  /* 0x000000690f697220 */ /* 0x000fe20000410000 */
[----:B------:R-:W-:Y:S02]  /*83c0*/  HADD2.F32 R43, -RZ, R28.H0_H0 ;  /* 0x2000001cff2b7230 */ /* 0x000fe40000004100 */
[----:B------:R-:W-:Y:S01]  /*83d0*/  FMUL.FTZ R110, R12, R93 ;  /* 0x0000005d0c6e7220 */ /* 0x000fe20000410000 */
[----:B------:R-:W-:Y:S02]  /*83e0*/  HADD2.F32 R45, -RZ, R9.H0_H0 ;  /* 0x20000009ff2d7230 */ /* 0x000fe40000004100 */
[----:B------:R-:W-:Y:S01]  /*83f0*/  FFMA.FTZ R105, R8, R46, R105 ;  /* 0x0000002e08697223 */ /* 0x000fe20000010069 */
[----:B------:R-:W-:-:S02]  /*8400*/  HADD2.F32 R42, -RZ, R42.H1_H1 ;  /* 0x3000002aff2a7230 */ /* 0x000fc40000004100 */
[C---:B------:R-:W-:Y:S01]  /*8410*/  FMUL.FTZ R111, R43.reuse, R93 ;  /* 0x0000005d2b6f7220 */ /* 0x040fe20000410000 */
[----:B------:R-:W-:Y:S02]  /*8420*/  HADD2.F32 R92, -RZ, R92.H1_H1 ;  /* 0x3000005cff5c7230 */ /* 0x000fe40000004100 */
[----:B------:R-:W-:Y:S01]  /*8430*/  FFMA.FTZ R110, R43, R45, R110 ;  /* 0x0000002d2b6e7223 */ /* 0x000fe2000001006e */
[----:B------:R-:W-:Y:S02]  /*8440*/  HADD2.F32 R11, -RZ, R11.H1_H1 ;  /* 0x3000000bff0b7230 */ /* 0x000fe40000004100 */
[----:B------:R-:W-:Y:S01]  /*8450*/  FFMA.FTZ R112, R15, R46, -R112 ;  /* 0x0000002e0f707223 */ /* 0x000fe20000010870 */
[----:B------:R-:W-:Y:S02]  /*8460*/  HADD2.F32 R28, -RZ, R28.H1_H1 ;  /* 0x3000001cff1c7230 */ /* 0x000fe40000004100 */
[----:B------:R-:W-:Y:S01]  /*8470*/  FMUL.FTZ R8, R42, R92 ;  /* 0x0000005c2a087220 */ /* 0x000fe20000410000 */
[----:B------:R-:W-:-:S02]  /*8480*/  HADD2.F32 R47, -RZ, R47.H1_H1 ;  /* 0x3000002fff2f7230 */ /* 0x000fc40000004100 */
[C---:B------:R-:W-:Y:S01]  /*8490*/  FMUL.FTZ R43, R11.reuse, R92 ;  /* 0x0000005c0b2b7220 */ /* 0x040fe20000410000 */
[----:B------:R-:W-:Y:S02]  /*84a0*/  HADD2.F32 R44, -RZ, R44.H1_H1 ;  /* 0x3000002cff2c7230 */ /* 0x000fe40000004100 */
[----:B------:R-:W-:Y:S01]  /*84b0*/  FFMA.FTZ R111, R12, R45, -R111 ;  /* 0x0000002d0c6f7223 */ /* 0x000fe2000001086f */
[----:B------:R-:W-:Y:S02]  /*84c0*/  HADD2.F32 R10, -RZ, R10.H1_H1 ;  /* 0x3000000aff0a7230 */ /* 0x000fe40000004100 */
[-C--:B------:R-:W-:Y:S01]  /*84d0*/  FMUL.FTZ R15, R28, R47.reuse ;  /* 0x0000002f1c0f7220 */ /* 0x080fe20000410000 */
[----:B------:R-:W-:Y:S02]  /*84e0*/  HADD2.F32 R9, -RZ, R9.H1_H1 ;  /* 0x30000009ff097230 */ /* 0x000fe40000004100 */
[-C--:B------:R-:W-:Y:S01]  /*84f0*/  FFMA.FTZ R11, R11, R44.reuse, -R8 ;  /* 0x0000002c0b0b7223 */ /* 0x080fe20000010808 */
[----:B------:R-:W-:Y:S01]  /*8500*/  FFMA.FTZ R42, R42, R44, R43 ;  /* 0x0000002c2a2a7223 */ /* 0x000fe2000001002b */
[----:B------:R-:W-:Y:S01]  /*8510*/  FMUL.FTZ R47, R10, R47 ;  /* 0x0000002f0a2f7220 */ /* 0x000fe20000410000 */
[----:B------:R-:W-:Y:S01]  /*8520*/  F2FP.SATFINITE.E4M3.F32.PACK_AB_MERGE_C R107, R108, R107, RZ ;  /* 0x0000006b6c6b723e */ /* 0x000fe200048070ff */
[-C--:B------:R-:W-:Y:S01]  /*8530*/  FFMA.FTZ R10, R10, R9.reuse, -R15 ;  /* 0x000000090a0a7223 */ /* 0x080fe2000001080f */
[----:B------:R-:W-:Y:S01]  /*8540*/  F2FP.SATFINITE.E4M3.F32.PACK_AB_MERGE_C R11, R11, R112, RZ ;  /* 0x000000700b0b723e */ /* 0x000fe200048070ff */
[----:B------:R-:W-:Y:S01]  /*8550*/  FFMA.FTZ R47, R28, R9, R47 ;  /* 0x000000091c2f7223 */ /* 0x000fe2000001002f */
[----:B------:R-:W-:Y:S01]  /*8560*/  F2FP.SATFINITE.E4M3.F32.PACK_AB_MERGE_C R42, R42, R105, RZ ;  /* 0x000000692a2a723e */ /* 0x000fe200048070ff */
[----:B------:R-:W-:Y:S01]  /*8570*/  IMAD.MOV.U32 R8, RZ, RZ, R31 ;  /* 0x000000ffff087224 */ /* 0x000fe200078e001f */
[----:B------:R-:W-:Y:S01]  /*8580*/  F2FP.SATFINITE.E4M3.F32.PACK_AB_MERGE_C R9, R13, R34, R106 ;  /* 0x000000220d09723e */ /* 0x000fe2000480706a */
[----:B------:R-:W-:Y:S01]  /*8590*/  IMAD.MOV.U32 R12, RZ, RZ, R30 ;  /* 0x000000ffff0c7224 */ /* 0x000fe200078e001e */
[----:B------:R-:W-:Y:S01]  /*85a0*/  F2FP.SATFINITE.E4M3.F32.PACK_AB_MERGE_C R11, R10, R111, R11 ;  /* 0x0000006f0a0b723e */ /* 0x000fe2000480700b */
[----:B------:R-:W-:Y:S01]  /*85b0*/  IMAD.MOV.U32 R10, RZ, RZ, R29 ;  /* 0x000000ffff0a7224 */ /* 0x000fe200078e001d */
[----:B------:R-:W-:-:S02]  /*85c0*/  F2FP.SATFINITE.E4M3.F32.PACK_AB_MERGE_C R13, R41, R40, R107 ;  /* 0x00000028290d723e */ /* 0x000fc4000480706b */
[----:B------:R-:W-:-:S07]  /*85d0*/  F2FP.SATFINITE.E4M3.F32.PACK_AB_MERGE_C R15, R47, R110, R42 ;  /* 0x0000006e2f0f723e */ /* 0x000fce000480702a */
.L_x_5533:
[----:B------:R-:W-:Y:S05]  /*85e0*/  BSYNC B2 ;  /* 0x0000000000027941 */ /* 0x000fea0003800000 */
.L_x_5532:
[----:B------:R-:W-:Y:S01]  /*85f0*/  ISETP.GE.AND P3, PT, R35, R97, PT ;  /* 0x000000612300720c */ /* 0x000fe20003f66270 */
[----:B0-----:R0:W-:-:S12]  /*8600*/  ST.E.128 desc[UR42][R32.64], R8 ;  /* 0x0000000820007985 */ /* 0x0011d8000c101d2a */
[----:B------:R-:W-:-:S04]  /*8610*/  @!P3 IADD3 R28, P4, R100, R35, RZ ;  /* 0x00000023641cb210 */ /* 0x000fc80007f9e0ff */
[----:B------:R-:W-:-:S05]  /*8620*/  @!P3 LEA.HI.X.SX32 R29, R35, R98, 0x1, P4 ;  /* 0x00000062231db211 */ /* 0x000fca00020f0eff */
[----:B--2---:R0:W-:Y:S04]  /*8630*/  @!P3 ST.E.128 desc[UR42][R28.64], R12 ;  /* 0x0000000c1c00b985 */ /* 0x0041e8000c101d2a */
.L_x_5531:
[----:B------:R-:W-:Y:S05]  /*8640*/  BSYNC B1 ;  /* 0x0000000000017941 */ /* 0x000fea0003800000 */
.L_x_5530:
[----:B------:R-:W-:-:S13]  /*8650*/  ISETP.NE.AND P3, PT, R3, RZ, PT ;  /* 0x000000ff0300720c */ /* 0x000fda0003f65270 */
[----:B------:R-:W-:Y:S05]  /*8660*/  @!P3 BRA `(.L_x_5497) ;  /* 0x0000001000e8b947 */ /* 0x000fea0003800000 */
[----:B------:R-:W-:Y:S01]  /*8670*/  ISETP.NE.AND P4, PT, R84, RZ, PT ;  /* 0x000000ff5400720c */ /* 0x000fe20003f85270 */
[----:B------:R-:W-:Y:S01]  /*8680*/  BSSY B1, `(.L_x_5534) ;  /* 0x00000ec000017945 */ /* 0x000fe20003800000 */
[----:B0---4-:R-:W-:Y:S02]  /*8690*/  IADD3 R28, P3, R56, R100, RZ ;  /* 0x00000064381c7210 */ /* 0x011fe40007f7e0ff */
        /* <DEDUP_REMOVED lines=23> */
[----:B--2---:R-:W-:Y:S01]  /*8810*/  IMAD.MOV.U32 R34, RZ, RZ, R12 ;  /* 0x000000ffff227224 */ /* 0x004fe200078e000c */
[--C-:B------:R-:W-:Y:S01]  /*8820*/  SHF.R.U32.HI R43, RZ, 0x8, R5.reuse ;  /* 0x00000008ff2b7819 */ /* 0x100fe20000011605 */
[----:B0-----:R-:W-:Y:S01]  /*8830*/  IMAD.MOV.U32 R30, RZ, RZ, R8 ;  /* 0x000000ffff1e7224 */ /* 0x001fe200078e0008 */
[----:B------:R-:W-:Y:S02]  /*8840*/  LOP3.LUT R4, R5, 0xff, RZ, 0xc0, !PT ;  /* 0x000000ff05047812 */ /* 0x000fe400078ec0ff */
[----:B------:R-:W-:Y:S02]  /*8850*/  SHF.R.U32.HI R5, RZ, 0x18, R5 ;  /* 0x00000018ff057819 */ /* 0x000fe40000011605 */
[----:B------:R-:W-:Y:S02]  /*8860*/  SHF.R.U32.HI R36, RZ, 0x8, R39 ;  /* 0x00000008ff247819 */ /* 0x000fe40000011627 */
[----:B------:R-:W-:Y:S01]  /*8870*/  PRMT R5, R5, 0x654, R4 ;  /* 0x0000065405057816 */ /* 0x000fe20000000004 */
[----:B------:R-:W-:Y:S01]  /*8880*/  IMAD.SHL.U32 R4, R43, 0x100, RZ ;  /* 0x000001002b047824 */ /* 0x000fe200078e00ff */
[--C-:B------:R-:W-:Y:S01]  /*8890*/  SHF.R.U32.HI R40, RZ, 0x8, R7.reuse ;  /* 0x00000008ff287819 */ /* 0x100fe20000011607 */
[----:B------:R-:W-:Y:S01]  /*88a0*/  IMAD.SHL.U32 R12, R36, 0x100, RZ ;  /* 0x00000100240c7824 */ /* 0x000fe200078e00ff */
[----:B------:R-:W-:-:S02]  /*88b0*/  SHF.R.U32.HI R42, RZ, 0x10, R7 ;  /* 0x00000010ff2a7819 */ /* 0x000fc40000011607 */
[----:B------:R-:W-:Y:S02]  /*88c0*/  LOP3.LUT R6, R7, 0xff, RZ, 0xc0, !PT ;  /* 0x000000ff07067812 */ /* 0x000fe400078ec0ff */
[----:B------:R-:W-:Y:S02]  /*88d0*/  SHF.R.U32.HI R38, RZ, 0x8, R37 ;  /* 0x00000008ff267819 */ /* 0x000fe40000011625 */
[----:B------:R-:W-:Y:S02]  /*88e0*/  SHF.R.U32.HI R7, RZ, 0x18, R7 ;  /* 0x00000018ff077819 */ /* 0x000fe40000011607 */
[----:B------:R-:W-:Y:S01]  /*88f0*/  LOP3.LUT R32, R37, 0xff, RZ, 0xc0, !PT ;  /* 0x000000ff25207812 */ /* 0x000fe200078ec0ff */
[----:B------:R-:W-:Y:S01]  /*8900*/  IMAD.SHL.U32 R8, R38, 0x100, RZ ;  /* 0x0000010026087824 */ /* 0x000fe200078e00ff */
[----:B------:R-:W-:Y:S02]  /*8910*/  SHF.R.U32.HI R33, RZ, 0x18, R37 ;  /* 0x00000018ff217819 */ /* 0x000fe40000011625 */
[----:B------:R-:W-:-:S02]  /*8920*/  LOP3.LUT R35, R39, 0xff0000ff, RZ, 0xc0, !PT ;  /* 0xff0000ff27237812 */ /* 0x000fc400078ec0ff */
[----:B------:R-:W-:Y:S01]  /*8930*/  LOP3.LUT R5, R5, 0xff00, R4, 0xf8, !PT ;  /* 0x0000ff0005057812 */ /* 0x000fe200078ef804 */
[----:B------:R-:W-:Y:S01]  /*8940*/  IMAD.SHL.U32 R4, R40, 0x100, RZ ;  /* 0x0000010028047824 */ /* 0x000fe200078e00ff */
[----:B------:R-:W-:Y:S01]  /*8950*/  PRMT R7, R7, 0x654, R6 ;  /* 0x0000065407077816 */ /* 0x000fe20000000006 */
[----:B------:R-:W-:Y:S01]  /*8960*/  IMAD.U32 R6, R44, 0x10000, RZ ;  /* 0x000100002c067824 */ /* 0x000fe200078e00ff */
[----:B------:R-:W-:Y:S02]  /*8970*/  PRMT R33, R33, 0x654, R32 ;  /* 0x0000065421217816 */ /* 0x000fe40000000020 */
[----:B------:R-:W-:Y:S02]  /*8980*/  LOP3.LUT R40, R35, 0xff00, R12, 0xf8, !PT ;  /* 0x0000ff0023287812 */ /* 0x000fe400078ef80c */
[----:B------:R-:W-:Y:S02]  /*8990*/  F2FP.F16.E4M3.UNPACK_B R36, R104.H1 ;  /* 0x00000068ff24723e */ /* 0x000fe400030006ff */
[----:B------:R-:W-:-:S02]  /*89a0*/  F2FP.F16.E4M3.UNPACK_B R35, R34.H1 ;  /* 0x00000022ff23723e */ /* 0x000fc400030006ff */
[----:B------:R-:W-:Y:S02]  /*89b0*/  F2FP.F16.E4M3.UNPACK_B R32, R30.H1 ;  /* 0x0000001eff20723e */ /* 0x000fe400030006ff */
[----:B------:R-:W-:Y:S01]  /*89c0*/  SHF.R.U32.HI R41, RZ, 0x10, R37 ;  /* 0x00000010ff297819 */ /* 0x000fe20000011625 */
[----:B------:R-:W-:Y:S01]  /*89d0*/  HADD2.F32 R12, -RZ, R35.H0_H0 ;  /* 0x20000023ff0c7230 */ /* 0x000fe20000004100 */
[----:B------:R-:W-:Y:S01]  /*89e0*/  LOP3.LUT R7, R7, 0xff00, R4, 0xf8, !PT ;  /* 0x0000ff0007077812 */ /* 0x000fe200078ef804 */
[----:B------:R-:W-:Y:S01]  /*89f0*/  IMAD.U32 R4, R42, 0x10000, RZ ;  /* 0x000100002a047824 */ /* 0x000fe200078e00ff */
[----:B------:R-:W-:Y:S02]  /*8a00*/  SHF.R.U32.HI R37, RZ, 0x10, R39 ;  /* 0x00000010ff257819 */ /* 0x000fe40000011627 */
[----:B------:R-:W-:Y:S01]  /*8a10*/  LOP3.LUT R38, R33, 0xff00, R8, 0xf8, !PT ;  /* 0x0000ff0021267812 */ /* 0x000fe200078ef808 */
[----:B------:R-:W-:Y:S01]  /*8a20*/  HADD2.F32 R8, -RZ, R32.H0_H0 ;  /* 0x20000020ff087230 */ /* 0x000fe20000004100 */
[----:B------:R-:W-:Y:S01]  /*8a30*/  LOP3.LUT R6, R5, 0xff0000, R6, 0xf8, !PT ;  /* 0x00ff000005067812 */ /* 0x000fe200078ef806 */
[----:B------:R-:W-:Y:S01]  /*8a40*/  HADD2.F32 R5, -RZ, R36.H0_H0 ;  /* 0x20000024ff057230 */ /* 0x000fe20000004100 */
[----:B------:R-:W-:Y:S01]  /*8a50*/  F2FP.F16.E4M3.UNPACK_B R33, R102.H1 ;  /* 0x00000066ff21723e */ /* 0x000fe200030006ff */
[----:B------:R-:W-:Y:S01]  /*8a60*/  IMAD.U32 R39, R37, 0x10000, RZ ;  /* 0x0001000025277824 */ /* 0x000fe200078e00ff */
[----:B------:R-:W-:Y:S01]  /*8a70*/  LOP3.LUT R4, R7, 0xff0000, R4, 0xf8, !PT ;  /* 0x00ff000007047812 */ /* 0x000fe200078ef804 */
[----:B------:R-:W-:-:S02]  /*8a80*/  IMAD.U32 R7, R41, 0x10000, RZ ;  /* 0x0001000029077824 */ /* 0x000fc400078e00ff */
[-C--:B------:R-:W-:Y:S01]  /*8a90*/  FMUL.FTZ R41, R12, R5.reuse ;  /* 0x000000050c297220 */ /* 0x080fe20000410000 */
        /* <DEDUP_REMOVED lines=13> */
[----:B------:R-:W-:Y:S01]  /*8b70*/  HADD2.F32 R38, -RZ, R104.H0_H0 ;  /* 0x20000068ff267230 */ /* 0x000fe20000004100 */
[----:B------:R-:W-:Y:S01]  /*8b80*/  F2FP.F16.E4M3.UNPACK_B R102, R102 ;  /* 0x00000066ff66723e */ /* 0x000fe200020006ff */
[-C--:B------:R-:W-:Y:S01]  /*8b90*/  FMUL.FTZ R40, R36, R39.reuse ;  /* 0x0000002724287220 */ /* 0x080fe20000410000 */
[----:B------:R-:W-:Y:S01]  /*8ba0*/  FMUL.FTZ R39, R33, R39 ;  /* 0x0000002721277220 */ /* 0x000fe20000410000 */
[----:B------:R-:W-:-:S02]  /*8bb0*/  HADD2.F32 R35, -RZ, R34.H0_H0 ;  /* 0x20000022ff237230 */ /* 0x000fc40000004100 */
[----:B------:R-:W-:Y:S02]  /*8bc0*/  HADD2.F32 R32, -RZ, R30.H0_H0 ;  /* 0x2000001eff207230 */ /* 0x000fe40000004100 */
[-C--:B------:R-:W-:Y:S01]  /*8bd0*/  FFMA.FTZ R45, R33, R37.reuse, -R40 ;  /* 0x00000025212d7223 */ /* 0x080fe20000010828 */
[----:B------:R-:W-:Y:S01]  /*8be0*/  FFMA.FTZ R47, R36, R37, R39 ;  /* 0x00000025242f7223 */ /* 0x000fe20000010027 */
[----:B------:R-:W-:Y:S02]  /*8bf0*/  HADD2.F32 R33, -RZ, R102.H0_H0 ;  /* 0x20000066ff217230 */ /* 0x000fe40000004100 */
[-C--:B------:R-:W-:Y:S01]  /*8c00*/  FMUL.FTZ R37, R35, R38.reuse ;  /* 0x0000002623257220 */ /* 0x080fe20000410000 */
[----:B------:R-:W-:Y:S01]  /*8c10*/  FMUL.FTZ R38, R32, R38 ;  /* 0x0000002620267220 */ /* 0x000fe20000410000 */
[----:B------:R-:W-:Y:S01]  /*8c20*/  HADD2.F32 R39, -RZ, R104.H1_H1 ;  /* 0x30000068ff277230 */ /* 0x000fe20000004100 */
[----:B------:R-:W-:Y:S01]  /*8c30*/  F2FP.F16.E4M3.UNPACK_B R36, R101.H1 ;  /* 0x00000065ff24723e */ /* 0x000fe200030006ff */
[----:B------:R-:W-:-:S02]  /*8c40*/  HADD2.F32 R34, -RZ, R34.H1_H1 ;  /* 0x30000022ff227230 */ /* 0x000fc40000004100 */
[-C--:B------:R-:W-:Y:S01]  /*8c50*/  FFMA.FTZ R40, R32, R33.reuse, -R37 ;  /* 0x0000002120287223 */ /* 0x080fe20000010825 */
[----:B------:R-:W-:Y:S02]  /*8c60*/  HADD2.F32 R30, -RZ, R30.H1_H1 ;  /* 0x3000001eff1e7230 */ /* 0x000fe40000004100 */
[----:B------:R-:W-:Y:S01]  /*8c70*/  FFMA.FTZ R41, R35, R33, R38 ;  /* 0x0000002123297223 */ /* 0x000fe20000010026 */
        /* <DEDUP_REMOVED lines=13> */
[----:B------:R-:W-:Y:S02]  /*8d50*/  HADD2.F32 R32, -RZ, R30.H0_H0 ;  /* 0x2000001eff207230 */ /* 0x000fe40000004100 */
[----:B------:R-:W-:Y:S01]  /*8d60*/  FMUL.FTZ R43, R35, R38 ;  /* 0x00000026232b7220 */ /* 0x000fe20000410000 */
[----:B------:R-:W-:Y:S01]  /*8d70*/  HADD2.F32 R34, -RZ, R36.H0_H0 ;  /* 0x20000024ff227230 */ /* 0x000fe20000004100 */
[----:B------:R-:W-:Y:S01]  /*8d80*/  F2FP.F16.E4M3.UNPACK_B R101, R101 ;  /* 0x00000065ff65723e */ /* 0x000fe200020006ff */
[----:B------:R-:W-:-:S02]  /*8d90*/  HADD2.F32 R33, -RZ, R33.H1_H1 ;  /* 0x30000021ff217230 */ /* 0x000fc40000004100 */
[C---:B------:R-:W-:Y:S01]  /*8da0*/  FMUL.FTZ R44, R32.reuse, R38 ;  /* 0x00000026202c7220 */ /* 0x040fe20000410000 */
[----:B------:R-:W-:Y:S02]  /*8db0*/  HADD2.F32 R30, -RZ, R30.H1_H1 ;  /* 0x3000001eff1e7230 */ /* 0x000fe40000004100 */
[-C--:B------:R-:W-:Y:S01]  /*8dc0*/  FFMA.FTZ R38, R32, R34.reuse, -R43 ;  /* 0x0000002220267223 */ /* 0x080fe2000001082b */
[----:B------:R-:W-:Y:S02]  /*8dd0*/  HADD2.F32 R36, -RZ, R36.H1_H1 ;  /* 0x30000024ff247230 */ /* 0x000fe40000004100 */
[-C--:B------:R-:W-:Y:S01]  /*8de0*/  FMUL.FTZ R43, R33, R37.reuse ;  /* 0x00000025212b7220 */ /* 0x080fe20000410000 */
[----:B------:R-:W-:Y:S01]  /*8df0*/  FFMA.FTZ R44, R35, R34, R44 ;  /* 0x00000022232c7223 */ /* 0x000fe2000001002c */
[C---:B------:R-:W-:Y:S01]  /*8e00*/  FMUL.FTZ R32, R30.reuse, R37 ;  /* 0x000000251e207220 */ /* 0x040fe20000410000 */
[--C-:B------:R-:W-:Y:S02]  /*8e10*/  HADD2.F32 R35, -RZ, R103.reuse.H0_H0 ;  /* 0x20000067ff237230 */ /* 0x100fe40000004100 */
[----:B------:R-:W-:Y:S01]  /*8e20*/  FFMA.FTZ R93, R30, R36, -R43 ;  /* 0x000000241e5d7223 */ /* 0x000fe2000001082b */
[----:B------:R-:W-:Y:S01]  /*8e30*/  F2FP.F16.E4M3.UNPACK_B R30, R14 ;  /* 0x0000000eff1e723e */ /* 0x000fe200020006ff */
[----:B------:R-:W-:Y:S01]  /*8e40*/  FFMA.FTZ R99, R33, R36, R32 ;  /* 0x0000002421637223 */ /* 0x000fe20000010020 */
[----:B------:R-:W-:Y:S01]  /*8e50*/  HADD2.F32 R14, -RZ, R10.H0_H0 ;  /* 0x2000000aff0e7230 */ /* 0x000fe20000004100 */
[----:B------:R-:W-:Y:S01]  /*8e60*/  F2FP.SATFINITE.E4M3.F32.PACK_AB_MERGE_C R8, R45, R8, RZ ;  /* 0x000000082d08723e */ /* 0x000fe200048070ff */
[----:B------:R-:W-:Y:S01]  /*8e70*/  HADD2.F32 R103, -RZ, R103.H1_H1 ;  /* 0x30000067ff677230 */ /* 0x000fe20000004100 */
[----:B------:R-:W-:Y:S01]  /*8e80*/  F2FP.F16.E4M3.UNPACK_B R34, R7 ;  /* 0x00000007ff22723e */ /* 0x000fe200020006ff */
[--C-:B------:R-:W-:Y:S01]  /*8e90*/  HADD2.F32 R32, -RZ, R30.reuse.H0_H0 ;  /* 0x2000001eff207230 */ /* 0x100fe20000004100 */
[----:B------:R-:W-:Y:S01]  /*8ea0*/  F2FP.SATFINITE.E4M3.F32.PACK_AB_MERGE_C R8, R39, R40, R8 ;  /* 0x000000282708723e */ /* 0x000fe20004807008 */
[----:B------:R-:W-:Y:S01]  /*8eb0*/  HADD2.F32 R30, -RZ, R30.H1_H1 ;  /* 0x3000001eff1e7230 */ /* 0x000fe20000004100 */
[----:B------:R-:W-:Y:S01]  /*8ec0*/  F2FP.SATFINITE.E4M3.F32.PACK_AB_MERGE_C R12, R47, R12, RZ ;  /* 0x0000000c2f0c723e */ /* 0x000fe200048070ff */
[----:B------:R-:W-:-:S02]  /*8ed0*/  HADD2.F32 R33, -RZ, R101.H0_H0 ;  /* 0x20000065ff217230 */ /* 0x000fc40000004100 */
[-C--:B------:R-:W-:Y:S01]  /*8ee0*/  FMUL.FTZ R37, R32, R35.reuse ;  /* 0x0000002320257220 */ /* 0x080fe20000410000 */
[----:B------:R-:W-:Y:S02]  /*8ef0*/  HADD2.F32 R10, -RZ, R10.H1_H1 ;  /* 0x3000000aff0a7230 */ /* 0x000fe40000004100 */
[----:B------:R-:W-:Y:S01]  /*8f00*/  FMUL.FTZ R35, R14, R35 ;  /* 0x000000230e237220 */ /* 0x000fe20000410000 */
[----:B------:R-:W-:Y:S02]  /*8f10*/  HADD2.F32 R101, -RZ, R101.H1_H1 ;  /* 0x30000065ff657230 */ /* 0x000fe40000004100 */
[----:B------:R-:W-:Y:S01]  /*8f20*/  FMUL.FTZ R43, R30, R103 ;  /* 0x000000671e2b7220 */ /* 0x000fe20000410000 */
[-C--:B------:R-:W-:Y:S01]  /*8f30*/  FFMA.FTZ R14, R14, R33.reuse, -R37 ;  /* 0x000000210e0e7223 */ /* 0x080fe20000010825 */
[----:B------:R-:W-:Y:S01]  /*8f40*/  FFMA.FTZ R36, R32, R33, R35 ;  /* 0x0000002120247223 */ /* 0x000fe20000010023 */
[C---:B------:R-:W-:Y:S01]  /*8f50*/  FMUL.FTZ R103, R10.reuse, R103 ;  /* 0x000000670a677220 */ /* 0x040fe20000410000 */
[----:B------:R-:W-:Y:S01]  /*8f60*/  F2FP.F16.E4M3.UNPACK_B R33, R13 ;  /* 0x0000000dff21723e */ /* 0x000fe200020006ff */
[----:B------:R-:W-:Y:S01]  /*8f70*/  FFMA.FTZ R43, R10, R101, -R43 ;  /* 0x000000650a2b7223 */ /* 0x000fe2000001082b */
[----:B------:R-:W-:Y:S01]  /*8f80*/  F2FP.F16.E4M3.UNPACK_B R32, R9 ;  /* 0x00000009ff20723e */ /* 0x000fe200020006ff */
        /* <DEDUP_REMOVED lines=10> */
[-C--:B------:R-:W-:Y:S01]  /*9030*/  FMUL.FTZ R41, R35, R39.reuse ;  /* 0x0000002723297220 */ /* 0x080fe20000410000 */
[----:B------:R-:W-:Y:S01]  /*9040*/  F2FP.SATFINITE.E4M3.F32.PACK_AB_MERGE_C R14, R103, R36, R44 ;  /* 0x00000024670e723e */ /* 0x000fe2000480702c */
[----:B------:R-:W-:Y:S01]  /*9050*/  FMUL.FTZ R40, R30, R39 ;  /* 0x000000271e287220 */ /* 0x000fe20000410000 */
[----:B------:R-:W-:Y:S01]  /*9060*/  HADD2.F32 R36, -RZ, R33.H1_H1 ;  /* 0x30000021ff247230 */ /* 0x000fe20000004100 */
[----:B------:R-:W-:Y:S01]  /*9070*/  F2FP.F16.E4M3.UNPACK_B R33, R9.H1 ;  /* 0x00000009ff21723e */ /* 0x000fe200030006ff */
[----:B------:R-:W-:Y:S01]  /*9080*/  HADD2.F32 R39, -RZ, R34.H1_H1 ;  /* 0x30000022ff277230 */ /* 0x000fe20000004100 */
[----:B------:R-:W-:Y:S01]  /*9090*/  F2FP.F16.E4M3.UNPACK_B R13, R13.H1 ;  /* 0x0000000dff0d723e */ /* 0x000fe200030006ff */
[----:B------:R-:W-:-:S02]  /*90a0*/  HADD2.F32 R34, -RZ, R32.H1_H1 ;  /* 0x30000020ff227230 */ /* 0x000fc40000004100 */
        /* <DEDUP_REMOVED lines=11> */
[----:B------:R-:W-:-:S02]  /*9160*/  HADD2.F32 R34, -RZ, R13.H0_H0 ;  /* 0x2000000dff227230 */ /* 0x000fc40000004100 */
[----:B------:R-:W-:Y:S02]  /*9170*/  HADD2.F32 R36, -RZ, R35.H0_H0 ;  /* 0x20000023ff247230 */ /* 0x000fe40000004100 */
[----:B------:R-:W-:Y:S02]  /*9180*/  HADD2.F32 R13, -RZ, R13.H1_H1 ;  /* 0x3000000dff0d7230 */ /* 0x000fe40000004100 */
[----:B------:R-:W-:Y:S02]  /*9190*/  HADD2.F32 R38, -RZ, R35.H1_H1 ;  /* 0x30000023ff267230 */ /* 0x000fe40000004100 */
[-C--:B------:R-:W-:Y:S01]  /*91a0*/  FMUL.FTZ R40, R34, R36.reuse ;  /* 0x0000002422287220 */ /* 0x080fe20000410000 */
[----:B------:R-:W-:Y:S02]  /*91b0*/  HADD2.F32 R33, -RZ, R33.H1_H1 ;  /* 0x30000021ff217230 */ /* 0x000fe40000004100 */
[----:B------:R-:W-:Y:S01]  /*91c0*/  FMUL.FTZ R37, R7, R36 ;  /* 0x0000002407257220 */ /* 0x000fe20000410000 */
[----:B------:R-:W-:-:S02]  /*91d0*/  HADD2.F32 R35, -RZ, R6.H0_H0 ;  /* 0x20000006ff237230 */ /* 0x000fc40000004100 */
[----:B------:R-:W-:Y:S02]  /*91e0*/  HADD2.F32 R36, -RZ, R6.H1_H1 ;  /* 0x30000006ff247230 */ /* 0x000fe40000004100 */
[-C--:B------:R-:W-:Y:S01]  /*91f0*/  FMUL.FTZ R6, R13, R38.reuse ;  /* 0x000000260d067220 */ /* 0x080fe20000410000 */
[----:B------:R-:W-:Y:S01]  /*9200*/  FMUL.FTZ R38, R33, R38 ;  /* 0x0000002621267220 */ /* 0x000fe20000410000 */
[-C--:B------:R-:W-:Y:S01]  /*9210*/  FFMA.FTZ R42, R7, R35.reuse, -R40 ;  /* 0x00000023072a7223 */ /* 0x080fe20000010828 */
[----:B------:R-:W-:Y:S01]  /*9220*/  FFMA.FTZ R44, R34, R35, R37 ;  /* 0x00000023222c7223 */ /* 0x000fe20000010025 */
[-C--:B------:R-:W-:Y:S01]  /*9230*/  FFMA.FTZ R45, R33, R36.reuse, -R6 ;  /* 0x00000024212d7223 */ /* 0x080fe20000010806 */
[----:B------:R-:W-:Y:S01]  /*9240*/  FFMA.FTZ R47, R13, R36, R38 ;  /* 0x000000240d2f7223 */ /* 0x000fe20000010026 */
[----:B------:R-:W-:Y:S01]  /*9250*/  F2FP.F16.E4M3.UNPACK_B R6, R11 ;  /* 0x0000000bff06723e */ /* 0x000fe200020006ff */
[----:B------:R-:W-:Y:S01]  /*9260*/  HADD2.F32 R41, -RZ, R39.H0_H0 ;  /* 0x20000027ff297230 */ /* 0x000fe20000004100 */
[----:B------:R-:W-:-:S02]  /*9270*/  F2FP.F16.E4M3.UNPACK_B R38, R5 ;  /* 0x00000005ff26723e */ /* 0x000fc400020006ff */
[-C--:B------:R-:W-:Y:S01]  /*9280*/  F2FP.F16.E4M3.UNPACK_B R33, R15.reuse ;  /* 0x0000000fff21723e */ /* 0x080fe200020006ff */
[----:B------:R-:W-:Y:S01]  /*9290*/  HADD2.F32 R7, -RZ, R6.H0_H0 ;  /* 0x20000006ff077230 */ /* 0x000fe20000004100 */
[----:B------:R-:W-:Y:S01]  /*92a0*/  F2FP.F16.E4M3.UNPACK_B R15, R15.H1 ;  /* 0x0000000fff0f723e */ /* 0x000fe200030006ff */
[----:B------:R-:W-:Y:S01]  /*92b0*/  HADD2.F32 R40, -RZ, R38.H0_H0 ;  /* 0x20000026ff287230 */ /* 0x000fe20000004100 */
[-C--:B------:R-:W-:Y:S01]  /*92c0*/  F2FP.F16.E4M3.UNPACK_B R5, R4.reuse ;  /* 0x00000004ff05723e */ /* 0x080fe200020006ff */
[--C-:B------:R-:W-:Y:S01]  /*92d0*/  HADD2.F32 R34, -RZ, R33.reuse.H0_H0 ;  /* 0x20000021ff227230 */ /* 0x100fe20000004100 */
[----:B------:R-:W-:Y:S01]  /*92e0*/  F2FP.F16.E4M3.UNPACK_B R11, R11.H1 ;  /* 0x0000000bff0b723e */ /* 0x000fe200030006ff */
[----:B------:R-:W-:Y:S01]  /*92f0*/  HADD2.F32 R33, -RZ, R33.H1_H1 ;  /* 0x30000021ff217230 */ /* 0x000fe20000004100 */
[----:B------:R-:W-:Y:S01]  /*9300*/  F2FP.F16.E4M3.UNPACK_B R35, R4.H1 ;  /* 0x00000004ff23723e */ /* 0x000fe200030006ff */
[----:B------:R-:W-:Y:S02]  /*9310*/  HADD2.F32 R4, -RZ, R15.H0_H0 ;  /* 0x2000000fff047230 */ /* 0x000fe40000004100 */
[----:B------:R-:W-:Y:S01]  /*9320*/  FMUL.FTZ R93, R7, R40 ;  /* 0x00000028075d7220 */ /* 0x000fe20000410000 */
[----:B------:R-:W-:-:S02]  /*9330*/  HADD2.F32 R36, -RZ, R5.H0_H0 ;  /* 0x20000005ff247230 */ /* 0x000fc40000004100 */
[----:B------:R-:W-:Y:S01]  /*9340*/  FMUL.FTZ R46, R34, R40 ;  /* 0x00000028222e7220 */ /* 0x000fe20000410000 */
[----:B------:R-:W-:Y:S02]  /*9350*/  HADD2.F32 R13, -RZ, R11.H0_H0 ;  /* 0x2000000bff0d7230 */ /* 0x000fe40000004100 */
[-C--:B------:R-:W-:Y:S01]  /*9360*/  FMUL.FTZ R40, R4, R41.reuse ;  /* 0x0000002904287220 */ /* 0x080fe20000410000 */
[----:B------:R-:W-:Y:S02]  /*9370*/  HADD2.F32 R37, -RZ, R35.H0_H0 ;  /* 0x20000023ff257230 */ /* 0x000fe40000004100 */
[----:B------:R-:W-:Y:S01]  /*9380*/  FFMA.FTZ R93, R34, R36, R93 ;  /* 0x00000024225d7223 */ /* 0x000fe2000001005d */
[----:B------:R-:W-:Y:S02]  /*9390*/  HADD2.F32 R15, -RZ, R15.H1_H1 ;  /* 0x3000000fff0f7230 */ /* 0x000fe40000004100 */
[----:B------:R-:W-:Y:S01]  /*93a0*/  FMUL.FTZ R41, R13, R41 ;  /* 0x000000290d297220 */ /* 0x000fe20000410000 */
[----:B------:R-:W-:-:S02]  /*93b0*/  HADD2.F32 R34, -RZ, R39.H1_H1 ;  /* 0x30000027ff227230 */ /* 0x000fc40000004100 */
[----:B------:R-:W-:Y:S01]  /*93c0*/  FFMA.FTZ R46, R7, R36, -R46 ;  /* 0x00000024072e7223 */ /* 0x000fe2000001082e */
[----:B------:R-:W-:Y:S02]  /*93d0*/  HADD2.F32 R11, -RZ, R11.H1_H1 ;  /* 0x3000000bff0b7230 */ /* 0x000fe40000004100 */
[----:B------:R-:W-:Y:S01]  /*93e0*/  FFMA.FTZ R41, R4, R37, R41 ;  /* 0x0000002504297223 */ /* 0x000fe20000010029 */
[----:B------:R-:W-:Y:S02]  /*93f0*/  HADD2.F32 R38, -RZ, R38.H1_H1 ;  /* 0x30000026ff267230 */ /* 0x000fe40000004100 */
[-C--:B------:R-:W-:Y:S01]  /*9400*/  FMUL.FTZ R36, R15, R34.reuse ;  /* 0x000000220f247220 */ /* 0x080fe20000410000 */
[----:B------:R-:W-:Y:S02]  /*9410*/  HADD2.F32 R6, -RZ, R6.H1_H1 ;  /* 0x30000006ff067230 */ /* 0x000fe40000004100 */
[----:B------:R-:W-:Y:S01]  /*9420*/  FMUL.FTZ R34, R11, R34 ;  /* 0x000000220b227220 */ /* 0x000fe20000410000 */
[----:B------:R-:W-:-:S02]  /*9430*/  HADD2.F32 R4, -RZ, R35.H1_H1 ;  /* 0x30000023ff047230 */ /* 0x000fc40000004100 */
[-C--:B------:R-:W-:Y:S01]  /*9440*/  FMUL.FTZ R7, R33, R38.reuse ;  /* 0x0000002621077220 */ /* 0x080fe20000410000 */
[----:B------:R-:W-:Y:S02]  /*9450*/  HADD2.F32 R5, -RZ, R5.H1_H1 ;  /* 0x30000005ff057230 */ /* 0x000fe40000004100 */
[----:B------:R-:W-:Y:S01]  /*9460*/  FFMA.FTZ R40, R13, R37, -R40 ;  /* 0x000000250d287223 */ /* 0x000fe20000010828 */
[C---:B------:R-:W-:Y:S01]  /*9470*/  FMUL.FTZ R38, R6.reuse, R38 ;  /* 0x0000002606267220 */ /* 0x040fe20000410000 */
[-C--:B------:R-:W-:Y:S01]  /*9480*/  FFMA.FTZ R11, R11, R4.reuse, -R36 ;  /* 0x000000040b0b7223 */ /* 0x080fe20000010824 */
[----:B------:R-:W-:Y:S01]  /*9490*/  FFMA.FTZ R34, R15, R4, R34 ;  /* 0x000000040f227223 */ /* 0x000fe20000010022 */
[-C--:B------:R-:W-:Y:S01]  /*94a0*/  FFMA.FTZ R7, R6, R5.reuse, -R7 ;  /* 0x0000000506077223 */ /* 0x080fe20000010807 */
        /* <DEDUP_REMOVED lines=8> */
[----:B------:R-:W-:-:S07]  /*9530*/  F2FP.SATFINITE.E4M3.F32.PACK_AB_MERGE_C R15, R38, R93, R34 ;  /* 0x0000005d260f723e */ /* 0x000fce0004807022 */
.L_x_5535:
[----:B------:R-:W-:Y:S05]  /*9540*/  BSYNC B1 ;  /* 0x0000000000017941 */ /* 0x000fea0003800000 */
.L_x_5534:
[----:B0-----:R0:W-:Y:S01]  /*9550*/  ST.E.128 desc[UR42][R28.64], R8 ;  /* 0x000000081c007985 */ /* 0x0011e2000c101d2a */
[----:B------:R-:W-:-:S13]  /*9560*/  ISETP.GE.AND P3, PT, R31, R97, PT ;  /* 0x000000611f00720c */ /* 0x000fda0003f66270 */
[----:B------:R-:W-:Y:S05]  /*9570*/  @P3 BRA `(.L_x_5497) ;  /* 0x0000000400243947 */ /* 0x000fea0003800000 */
[----:B------:R-:W-:-:S04]  /*9580*/  IADD3 R4, P3, R100, R31, RZ ;  /* 0x0000001f64047210 */ /* 0x000fc80007f7e0ff */
[----:B------:R-:W-:-:S05]  /*9590*/  LEA.HI.X.SX32 R5, R31, R98, 0x1, P3 ;  /* 0x000000621f057211 */ /* 0x000fca00018f0eff */
[----:B--2---:R2:W-:Y:S01]  /*95a0*/  ST.E.128 desc[UR42][R4.64], R12 ;  /* 0x0000000c04007985 */ /* 0x0045e2000c101d2a */
[----:B------:R-:W-:Y:S05]  /*95b0*/  BRA `(.L_x_5497) ;  /* 0x0000000400147947 */ /* 0x000fea0003800000 */
.L_x_5489:
[----:B------:R-:W-:-:S06]  /*95c0*/  UISETP.NE.AND UP0, UPT, UR40, 0x3, UPT ;  /* 0x000000032800788c */ /* 0x000fcc000bf05270 */
[----:B------:R-:W-:-:S13]  /*95d0*/  PLOP3.LUT P2, PT, PT, PT, UP0, 0x80, 0x0 ;  /* 0x000000000000781c */ /* 0x000fda0003f4f008 */
[----:B------:R-:W-:Y:S05]  /*95e0*/  @!P2 BRA `(.L_x_5536) ;  /* 0x000000000004a947 */ /* 0x000fea0003800000 */
[----:B------:R-:W-:Y:S01]  /*95f0*/  BPT.TRAP 0x1 ;  /* 0x000000040000795c */ /* 0x000fe20000300000 */
.L_x_5536:
[----:B------:R-:W-:Y:S01]  /*9600*/  IMAD R82, R22, 0x8, R16 ;  /* 0x0000000816527824 */ /* 0x000fe200078e0210 */
[----:B------:R-:W-:Y:S01]  /*9610*/  SHF.L.U32 R94, R209, 0x1f, RZ ;  /* 0x0000001fd15e7819 */ /* 0x000fe200000006ff */
[----:B------:R-:W-:Y:S01]  /*9620*/  BSSY B1, `(.L_x_5537) ;  /* 0x0000004000017945 */ /* 0x000fe20003800000 */
[----:B------:R-:W-:Y:S02]  /*9630*/  SHF.R.S32.HI R89, RZ, 0x1f, R88 ;  /* 0x0000001fff597819 */ /* 0x000fe40000011458 */
[----:B------:R-:W0:Y:S02]  /*9640*/  SYNCS.PHASECHK.TRANS64.TRYWAIT P3, [R82+URZ+0x2a890], R94 ;  /* 0x02a8905e520075a7 */ /* 0x000e24000806017f */
[----:B0-----:R-:W-:Y:S05]  /*9650*/  @!P3 BRA `(.L_x_5538) ;  /* 0x00000264004cb947 */ /* 0x001fea0003800000 */
.L_x_5881:
[----:B------:R-:W-:Y:S05]  /*9660*/  BSYNC B1 ;  /* 0x0000000000017941 */ /* 0x000fea0003800000 */
.L_x_5537:
        /* <DEDUP_REMOVED lines=19> */
[----:B------:R-:W-:Y:S02]  /*97a0*/  IADD3.X R13, R13, UR7, RZ, P3, !PT ;  /* 0x000000070d0d7c10 */ /* 0x000fe40009ffe4ff */
[----:B------:R-:W-:Y:S01]  /*97b0*/  ISETP.GT.AND P3, PT, R91, R210, PT ;  /* 0x000000d25b00720c */ /* 0x000fe20003f64270 */
[----:B------:R-:W-:-:S12]  /*97c0*/  BRA.DIV UR4, `(.L_x_5539) ;  /* 0x0000026604047947 */ /* 0x000fd8000b800000 */
[----:B------:R1:W2:Y:S04]  /*97d0*/  SHFL.IDX PT, R29, R13, RZ, 0x1e1f ;  /* 0x001e1fff0d1d7589 */ /* 0x0002a800000e0000 */
[----:B------:R1:W3:Y:S02]  /*97e0*/  SHFL.IDX PT, R14, R4, RZ, 0x1e1f ;  /* 0x001e1fff040e7589 */ /* 0x0002e400000e0000 */
.L_x_5885:
[----:B------:R-:W-:Y:S05]  /*97f0*/  @!P3 BRA `(.L_x_5497) ;  /* 0x000000000084b947 */ /* 0x000fea0003800000 */
[----:B------:R-:W-:Y:S02]  /*9800*/  ULDC UR4, c[0x0][0x2f4] ;  /* 0x0000bd0000047ab9 */ /* 0x000fe40000000800 */
[----:B------:R-:W-:-:S13]  /*9810*/  ISETP.GE.AND P5, PT, R18, UR4, PT ;  /* 0x0000000412007c0c */ /* 0x000fda000bfa6270 */
[----:B-1----:R-:W1:Y:S01]  /*9820*/  @!P5 LDS.128 R4, [R86+0x1e400] ;  /* 0x01e400005604d984 */ /* 0x002e620000000c00 */
[----:B---3--:R-:W-:-:S05]  /*9830*/  @!P5 IADD3 R12, P3, R18, R14, RZ ;  /* 0x0000000e120cd210 */ /* 0x008fca0007f7e0ff */
[----:B--2---:R-:W-:Y:S01]  /*9840*/  @!P5 IMAD.X R13, R29, 0x1, R19, P3 ;  /* 0x000000011d0dd824 */ /* 0x004fe200018e0613 */
[----:B------:R-:W-:-:S13]  /*9850*/  ISETP.GE.AND P3, PT, R207, UR4, PT ;  /* 0x00000004cf007c0c */ /* 0x000fda000bf66270 */
[----:B------:R-:W-:-:S05]  /*9860*/  @!P3 IADD3 R10, P4, R207, R14, RZ ;  /* 0x0000000ecf0ab210 */ /* 0x000fca0007f9e0ff */
[----:B------:R-:W-:Y:S01]  /*9870*/  @!P3 IMAD.X R11, R29, 0x1, R220, P4 ;  /* 0x000000011d0bb824 */ /* 0x000fe200020e06dc */
[----:B------:R-:W-:-:S13]  /*9880*/  ISETP.GE.AND P4, PT, R206, UR4, PT ;  /* 0x00000004ce007c0c */ /* 0x000fda000bf86270 */
[----:B------:R-:W-:Y:S01]  /*9890*/  @!P4 IADD3 R8, P6, R206, R14, RZ ;  /* 0x0000000ece08c210 */ /* 0x000fe20007fde0ff */
[----:B-1----:R1:W-:Y:S01]  /*98a0*/  @!P5 ST.E.128 desc[UR42][R12.64], R4 ;  /* 0x000000040c00d985 */ /* 0x0023e2000c101d2a */
[----:B------:R-:W-:-:S03]  /*98b0*/  ISETP.GE.AND P5, PT, R80, UR4, PT ;  /* 0x0000000450007c0c */ /* 0x000fc6000bfa6270 */
[----:B------:R-:W-:-:S10]  /*98c0*/  @!P4 IMAD.X R9, R29, 0x1, R219, P6 ;  /* 0x000000011d09c824 */ /* 0x000fd400030e06db */
[----:B------:R-:W2:Y:S01]  /*98d0*/  @!P5 LDS.128 R4, [R85+0x1e400] ;  /* 0x01e400005504d984 */ /* 0x000ea20000000c00 */
[----:B------:R-:W-:-:S05]  /*98e0*/  @!P5 IMAD.SHL.U32 R15, R212, 0x10, RZ ;  /* 0x00000010d40fd824 */ /* 0x000fca00078e00ff */
[----:B-1----:R-:W-:-:S04]  /*98f0*/  @!P5 IADD3 R12, P6, R15, R14, RZ ;  /* 0x0000000e0f0cd210 */ /* 0x002fc80007fde0ff */
[----:B------:R-:W-:-:S05]  /*9900*/  @!P5 LEA.HI.X.SX32 R13, R15, R29, 0x1, P6 ;  /* 0x0000001d0f0dd211 */ /* 0x000fca00030f0eff */
[----:B--2---:R1:W-:Y:S01]  /*9910*/  @!P5 ST.E.128 desc[UR42][R12.64], R4 ;  /* 0x000000040c00d985 */ /* 0x0043e2000c101d2a */
[----:B------:R-:W-:-:S13]  /*9920*/  ISETP.GE.AND P5, PT, R78, UR4, PT ;  /* 0x000000044e007c0c */ /* 0x000fda000bfa6270 */
[----:B------:R-:W2:Y:S01]  /*9930*/  @!P5 LDS.128 R4, [R86+0x20400] ;  /* 0x020400005604d984 */ /* 0x000ea20000000c00 */
[----:B------:R-:W-:-:S05]  /*9940*/  @!P5 IMAD.SHL.U32 R15, R213, 0x10, RZ ;  /* 0x00000010d50fd824 */ /* 0x000fca00078e00ff */
[----:B-1----:R-:W-:-:S04]  /*9950*/  @!P5 IADD3 R12, P6, R15, R14, RZ ;  /* 0x0000000e0f0cd210 */ /* 0x002fc80007fde0ff */
[----:B------:R-:W-:-:S05]  /*9960*/  @!P5 LEA.HI.X.SX32 R13, R15, R29, 0x1, P6 ;  /* 0x0000001d0f0dd211 */ /* 0x000fca00030f0eff */
[----:B--2---:R1:W-:Y:S01]  /*9970*/  @!P5 ST.E.128 desc[UR42][R12.64], R4 ;  /* 0x000000040c00d985 */ /* 0x0043e2000c101d2a */
[----:B------:R-:W-:-:S03]  /*9980*/  ISETP.GE.AND P5, PT, R208, UR4, PT ;  /* 0x00000004d0007c0c */ /* 0x000fc6000bfa6270 */
[----:B------:R-:W2:Y:S10]  /*9990*/  @!P3 LDS.128 R4, [R85+0x20400] ;  /* 0x020400005504b984 */ /* 0x000eb40000000c00 */
[----:B-1----:R-:W-:-:S05]  /*99a0*/  @!P5 IADD3 R12, P6, R208, R14, RZ ;  /* 0x0000000ed00cd210 */ /* 0x002fca0007fde0ff */
[----:B------:R-:W-:Y:S01]  /*99b0*/  @!P5 IMAD.X R13, R29, 0x1, R218, P6 ;  /* 0x000000011d0dd824 */ /* 0x000fe200030e06da */
[----:B--2---:R-:W-:Y:S04]  /*99c0*/  @!P3 ST.E.128 desc[UR42][R10.64], R4 ;  /* 0x000000040a00b985 */ /* 0x004fe8000c101d2a */
[----:B------:R-:W1:Y:S04]  /*99d0*/  @!P4 LDS.128 R4, [R86+0x22400] ;  /* 0x022400005604c984 */ /* 0x000e680000000c00 */
[----:B-1----:R-:W-:Y:S04]  /*99e0*/  @!P4 ST.E.128 desc[UR42][R8.64], R4 ;  /* 0x000000040800c985 */ /* 0x002fe8000c101d2a */
[----:B------:R-:W1:Y:S04]  /*99f0*/  @!P5 LDS.128 R4, [R85+0x22400] ;  /* 0x022400005504d984 */ /* 0x000e680000000c00 */
[----:B-1----:R4:W-:Y:S02]  /*9a00*/  @!P5 ST.E.128 desc[UR42][R12.64], R4 ;  /* 0x000000040c00d985 */ /* 0x0029e4000c101d2a */
.L_x_5497:
[----:B------:R-:W-:Y:S05]  /*9a10*/  BSYNC B0 ;  /* 0x0000000000007941 */ /* 0x000fea0003800000 */
.L_x_5488:
[----:B012-4-:R-:W0:Y:S01]  /*9a20*/  S2R R4, SR_TID.X ;  /* 0x0000000000047919 */ /* 0x017e220000002100 */
        /* <DEDUP_REMOVED lines=9> */
[----:B0-----:R-:W-:-:S13]  /*9ac0*/  LOP3.LUT P3, RZ, R4, 0x7f, RZ, 0xc0, !PT ;  /* 0x0000007f04ff7812 */ /* 0x001fda000786c0ff */
[----:B------:R-:W-:-:S05]  /*9ad0*/  @!P3 VIADD R4, R82, 0x2a8a0 ;  /* 0x0002a8a05204b836 */ /* 0x000fca0000000000 */
[----:B------:R-:W-:-:S04]  /*9ae0*/  @!P3 PRMT R4, RZ, 0x654, R4 ;  /* 0x00000654ff04b816 */ /* 0x000fc80000000004 */
[----:B------:R1:W-:Y:S01]  /*9af0*/  @!P3 SYNCS.ARRIVE.TRANS64.RED.A1T0 RZ, [R4+URZ], RZ ;  /* 0x000000ff04ffb9a7 */ /* 0x0003e2000810043f */
[----:B------:R-:W-:Y:S05]  /*9b00*/  @!P2 BRA `(.L_x_5541) ;  /* 0x000000000004a947 */ /* 0x000fea0003800000 */
[----:B------:R-:W-:Y:S01]  /*9b10*/  BPT.TRAP 0x1 ;  /* 0x000000040000795c */ /* 0x000fe20000300000 */
.L_x_5541:
[----:B------:R-:W-:Y:S05]  /*9b20*/  BSYNC B0 ;  /* 0x0000000000007941 */ /* 0x000fea0003800000 */
.L_x_5540:
[----:B------:R-:W0:Y:S01]  /*9b30*/  SYNCS.PHASECHK.TRANS64.TRYWAIT P2, [R82+URZ+0x2a8b0], R94 ;  /* 0x02a8b05e520075a7 */ /* 0x000e22000804017f */
[----:B------:R-:W-:Y:S04]  /*9b40*/  BSSY B0, `(.L_x_5542) ;  /* 0x0000002000007945 */ /* 0x000fe80003800000 */
[----:B0-----:R-:W-:Y:S05]  /*9b50*/  @!P2 BRA `(.L_x_5543) ;  /* 0x000002600064a947 */ /* 0x001fea0003800000 */
.L_x_5886:
[----:B------:R-:W-:Y:S05]  /*9b60*/  BSYNC B0 ;  /* 0x0000000000007941 */ /* 0x000fea0003800000 */
.L_x_5542:
[----:B------:R-:W-:Y:S01]  /*9b70*/  ULDC.64 UR4, c[0x0][0x328] ;  /* 0x0000ca0000047ab9 */ /* 0x000fe20000000a00 */
[----:B------:R-:W-:Y:S01]  /*9b80*/  ULDC.64 UR6, c[0x0][0x318] ;  /* 0x0000c60000067ab9 */ /* 0x000fe20000000a00 */
[----:B------:R-:W-:Y:S01]  /*9b90*/  IMAD R89, R89, UR4, RZ ;  /* 0x0000000459597c24 */ /* 0x000fe2000f8e02ff */
[----:B------:R-:W-:Y:S01]  /*9ba0*/  BSSY B0, `(.L_x_5544) ;  /* 0x0000033000007945 */ /* 0x000fe20003800000 */
[----:B-1----:R-:W-:-:S04]  /*9bb0*/  IMAD.WIDE.U32 R4, R88, UR4, RZ ;  /* 0x0000000458047c25 */ /* 0x002fc8000f8e00ff */
        /* <DEDUP_REMOVED lines=12> */
[----:B------:R1:W2:Y:S01]  /*9c80*/  SHFL.IDX PT, R29, R4, RZ, 0x1e1f ;  /* 0x001e1fff041d7589 */ /* 0x0002a200000e0000 */
[----:B------:R-:W-:-:S03]  /*9c90*/  ISETP.GT.AND P2, PT, R91, R210, PT ;  /* 0x000000d25b00720c */ /* 0x000fc60003f44270 */
[----:B------:R1:W4:Y:S10]  /*9ca0*/  SHFL.IDX PT, R15, R5, RZ, 0x1e1f ;  /* 0x001e1fff050f7589 */ /* 0x00033400000e0000 */
[----:B-1----:R-:W-:Y:S05]  /*9cb0*/  @!P2 BRA `(.L_x_5545) ;  /* 0x000000000084a947 */ /* 0x002fea0003800000 */
[----:B------:R-:W-:Y:S02]  /*9cc0*/  ULDC UR4, c[0x0][0x2f4] ;  /* 0x0000bd0000047ab9 */ /* 0x000fe40000000800 */
[----:B------:R-:W-:-:S13]  /*9cd0*/  ISETP.GE.AND P5, PT, R18, UR4, PT ;  /* 0x0000000412007c0c */ /* 0x000fda000bfa6270 */
[----:B------:R-:W1:Y:S01]  /*9ce0*/  @!P5 LDS.128 R4, [R86+0xc400] ;  /* 0x00c400005604d984 */ /* 0x000e620000000c00 */
[----:B--2---:R-:W-:-:S05]  /*9cf0*/  @!P5 IADD3 R12, P2, R18, R29, RZ ;  /* 0x0000001d120cd210 */ /* 0x004fca0007f5e0ff */
[----:B----4-:R-:W-:Y:S01]  /*9d00*/  @!P5 IMAD.X R13, R15, 0x1, R19, P2 ;  /* 0x000000010f0dd824 */ /* 0x010fe200010e0613 */
        /* <DEDUP_REMOVED lines=9> */
[----:B---3--:R-:W-:-:S05]  /*9da0*/  @!P5 IMAD.SHL.U32 R14, R212, 0x10, RZ ;  /* 0x00000010d40ed824 */ /* 0x008fca00078e00ff */
        /* <DEDUP_REMOVED lines=18> */
.L_x_5545:
[----:B------:R-:W-:Y:S05]  /*9ed0*/  BSYNC B0 ;  /* 0x0000000000007941 */ /* 0x000fea0003800000 */
.L_x_5544:
[----:B------:R-:W-:Y:S01]  /*9ee0*/  @!PT LDS RZ, [RZ] ;  /* 0x00000000fffff984 */ /* 0x000fe20000000800 */
[----:B------:R-:W-:Y:S01]  /*9ef0*/  @!PT LDS RZ, [RZ] ;  /* 0x00000000fffff984 */ /* 0x000fe20000000800 */
[----:B------:R-:W-:Y:S01]  /*9f00*/  @!PT LDS RZ, [RZ] ;  /* 0x00000000fffff984 */ /* 0x000fe20000000800 */
[----:B------:R-:W-:Y:S01]  /*9f10*/  @!PT LDS RZ, [RZ] ;  /* 0x00000000fffff984 */ /* 0x000fe20000000800 */
[----:B------:R5:W-:Y:S06]  /*9f20*/  MEMBAR.ALL.CTA ;  /* 0x0000000000007992 */ /* 0x000bec0000008000 */
[----:B-----5:R-:W5:Y:S01]  /*9f30*/  FENCE.VIEW.ASYNC.S ;  /* 0x00000000000073c6 */ /* 0x020f620000000000 */
[----:B------:R-:W-:Y:S02]  /*9f40*/  VIADD R22, R22, 0x1 ;  /* 0x0000000116167836 */ /* 0x000fe40000000000 */
[----:B0-----:R-:W-:Y:S01]  /*9f50*/  @!P3 VIADD R82, R82, 0x2a8c0 ;  /* 0x0002a8c05252b836 */ /* 0x001fe20000000000 */
[----:B-----5:R0:W-:Y:S02]  /*9f60*/  BAR.SYNC.DEFER_BLOCKING R67, 0x80 ;  /* 0x000200430000751d */ /* 0x0201e40000010000 */
[----:B------:R-:W-:-:S02]  /*9f70*/  ISETP.NE.AND P2, PT, R22, 0x2, PT ;  /* 0x000000021600780c */ /* 0x000fc40003f45270 */
[----:B------:R-:W-:Y:S02]  /*9f80*/  @!P3 PRMT R82, RZ, 0x654, R82 ;  /* 0x00000654ff52b816 */ /* 0x000fe40000000052 */
[----:B-1----:R-:W-:Y:S02]  /*9f90*/  SEL R4, RZ, 0x1, P2 ;  /* 0x00000001ff047807 */ /* 0x002fe40001000000 */
[----:B------:R-:W-:Y:S02]  /*9fa0*/  SEL R22, R22, RZ, P2 ;  /* 0x000000ff16167207 */ /* 0x000fe40001000000 */
[----:B------:R-:W-:Y:S01]  /*9fb0*/  LOP3.LUT R209, R209, R4, RZ, 0x3c, !PT ;  /* 0x00000004d1d17212 */ /* 0x000fe200078e3cff */
[----:B------:R0:W-:Y:S01]  /*9fc0*/  @!P3 SYNCS.ARRIVE.TRANS64.RED.A1T0 RZ, [R82+URZ], RZ ;  /* 0x000000ff52ffb9a7 */ /* 0x0001e2000810043f */
[----:B------:R-:W-:Y:S05]  /*9fd0*/  @P1 BRA `(.L_x_5546) ;  /* 0xffffff8c00101947 */ /* 0x000fea000383ffff */
[----:B------:R-:W1:Y:S01]  /*9fe0*/  S2R R5, SR_TID.X ;  /* 0x0000000000057919 */ /* 0x000e620000002100 */
[----:B------:R-:W-:Y:S02]  /*9ff0*/  PLOP3.LUT P0, PT, PT, PT, PT, 0x8, 0x0 ;  /* 0x000000000000781c */ /* 0x000fe40003f0e170 */
[----:B-1----:R-:W-:-:S04]  /*a000*/  SHF.R.U32.HI R5, RZ, 0x7, R5 ;  /* 0x00000007ff057819 */ /* 0x002fc80000011605 */
[----:B------:R-:W-:-:S13]  /*a010*/  ISETP.NE.AND P4, PT, R5, 0x1, PT ;  /* 0x000000010500780c */ /* 0x000fda0003f85270 */
[----:B------:R-:W-:Y:S06]  /*a020*/  @!P4 BAR.ARV 0x9, 0x100 ;  /* 0x024400000000cb1d */ /* 0x000fec0000002000 */
.L_x_5483:
[----:B------:R-:W1:Y:S01]  /*a030*/  LDC R0, c[0x0][0x448] ;  /* 0x00011200ff007b82 */ /* 0x000e620000000800 */
[----:B------:R-:W-:-:S07]  /*a040*/  IADD3 R7, R203, 0x1, -R202 ;  /* 0x00000001cb077810 */ /* 0x000fce0007ffe8ca */
[----:B------:R-:W0:Y:S01]  /*a050*/  LDC.64 R2, c[0x0][0x9e0] ;  /* 0x00027800ff027b82 */ /* 0x000e220000000a00 */
[----:B-1----:R-:W-:Y:S01]  /*a060*/  ISETP.NE.AND P1, PT, R0, 0x1, PT ;  /* 0x000000010000780c */ /* 0x002fe20003f25270 */
[----:B------:R-:W-:Y:S01]  /*a070*/  VIADD R0, R211, 0x7f ;  /* 0x0000007fd3007836 */ /* 0x000fe20000000000 */
[----:B0-----:R-:W-:-:S11]  /*a080*/  ISETP.GE.AND P2, PT, R3, 0x1, PT ;  /* 0x000000010300780c */ /* 0x001fd60003f46270 */
[----:B------:R-:W0:Y:S08]  /*a090*/  @P1 LDC R5, c[0x0][0x44c] ;  /* 0x00011300ff051b82 */ /* 0x000e300000000800 */
[----:B------:R-:W1:Y:S01]  /*a0a0*/  @P1 LDC R4, c[0x0][0x450] ;  /* 0x00011400ff041b82 */ /* 0x000e620000000800 */
[----:B0-----:R-:W-:-:S05]  /*a0b0*/  @P1 IMAD.HI.U32 R5, R0, R5, RZ ;  /* 0x0000000500051227 */ /* 0x001fca00078e00ff */
[----:B-1----:R-:W-:-:S05]  /*a0c0*/  @P1 SHF.R.U32.HI R0, RZ, R4, R5 ;  /* 0x00000004ff001219 */ /* 0x002fca0000011605 */
[----:B------:R-:W-:Y:S01]  /*a0d0*/  IMAD.IADD R5, R7, 0x1, R0 ;  /* 0x0000000107057824 */ /* 0x000fe200078e0200 */
[----:B------:R-:W-:Y:S06]  /*a0e0*/  @P0 BRA `(.L_x_5547) ;  /* 0x00000000000c0947 */ /* 0x000fec0003800000 */
[----:B------:R-:W0:Y:S01]  /*a0f0*/  FENCE.VIEW.ASYNC.G ;  /* 0x00000000000073c6 */ /* 0x000e220000000100 */
[----:B------:R-:W-:Y:S05]  /*a100*/  WARPSYNC.ALL ;  /* 0x0000000000007948 */ /* 0x000fea0003800000 */
[----:B0-----:R-:W-:Y:S06]  /*a110*/  BAR.ARV 0xc, 0x180 ;  /* 0x0306000000007b1d */ /* 0x001fec0000002000 */
.L_x_5547:
        /* <DEDUP_REMOVED lines=13> */
.L_x_5550:
[----:B------:R-:W-:-:S13]  /*a1f0*/  ISETP.NE.AND P0, PT, R3, 0x1, PT ;  /* 0x000000010300780c */ /* 0x000fda0003f05270 */
[----:B------:R-:W0:Y:S02]  /*a200*/  @P0 LDC.64 R4, c[0x0][0x9e8] ;  /* 0x00027a00ff040b82 */ /* 0x000e240000000a00 */
[----:B0-----:R-:W-:-:S05]  /*a210*/  @P0 IMAD.HI.U32 R4, R0, R4, RZ ;  /* 0x0000000400040227 */ /* 0x001fca00078e00ff */
[----:B------:R-:W-:-:S07]  /*a220*/  @P0 SHF.R.U32.HI R0, RZ, R5, R4 ;  /* 0x00000005ff000219 */ /* 0x000fce0000011604 */
.L_x_5551:
[----:B------:R-:W-:Y:S05]  /*a230*/  BSYNC B0 ;  /* 0x0000000000007941 */ /* 0x000fea0003800000 */
.L_x_5549:
[----:B------:R-:W-:-:S05]  /*a240*/  IMAD R5, R0, R3, R3 ;  /* 0x0000000300057224 */ /* 0x000fca00078e0203 */
[----:B------:R-:W-:-:S07]  /*a250*/  VIMNMX R2, R2, R5, PT ;  /* 0x0000000502027248 */ /* 0x000fce0003fe0100 */
.L_x_5548:
[----:B------:R-:W0:Y:S01]  /*a260*/  @P1 LDC R0, c[0x0][0x44c] ;  /* 0x00011300ff001b82 */ /* 0x000e220000000800 */
[----:B------:R-:W-:Y:S01]  /*a270*/  VIADD R2, R2, 0x7f ;  /* 0x0000007f02027836 */ /* 0x000fe20000000000 */
[----:B------:R-:W-:Y:S01]  /*a280*/  ULDC UR4, c[0x0][0x9dc] ;  /* 0x0002770000047ab9 */ /* 0x000fe20000000800 */
[----:B------:R-:W-:-:S03]  /*a290*/  IMAD.MOV.U32 R4, RZ, RZ, R211 ;  /* 0x000000ffff047224 */ /* 0x000fc600078e00d3 */
        /* <DEDUP_REMOVED lines=20> */
.L_x_5554:
[----:B------:R-:W-:-:S13]  /*a3e0*/  ISETP.NE.AND P0, PT, R3, 0x1, PT ;  /* 0x000000010300780c */ /* 0x000fda0003f05270 */
[----:B------:R-:W0:Y:S02]  /*a3f0*/  @P0 LDC.64 R4, c[0x0][0x9e8] ;  /* 0x00027a00ff040b82 */ /* 0x000e240000000a00 */
[----:B0-----:R-:W-:-:S05]  /*a400*/  @P0 IMAD.HI.U32 R4, R2, R4, RZ ;  /* 0x0000000402040227 */ /* 0x001fca00078e00ff */
[----:B------:R-:W-:-:S07]  /*a410*/  @P0 SHF.R.U32.HI R2, RZ, R5, R4 ;  /* 0x00000005ff020219 */ /* 0x000fce0000011604 */
.L_x_5555:
[----:B------:R-:W-:Y:S05]  /*a420*/  BSYNC B0 ;  /* 0x0000000000007941 */ /* 0x000fea0003800000 */
.L_x_5553:
[----:B------:R-:W-:-:S05]  /*a430*/  IMAD R3, R2, R3, RZ ;  /* 0x0000000302037224 */ /* 0x000fca00078e02ff */
[----:B------:R-:W-:-:S07]  /*a440*/  VIMNMX R0, R0, R3, !PT ;  /* 0x0000000300007248 */ /* 0x000fce0007fe0100 */
.L_x_5552:
[----:B------:R-:W-:Y:S01]  /*a450*/  SHF.R.S32.HI R3, RZ, 0x1f, R0 ;  /* 0x0000001fff037819 */ /* 0x000fe20000011400 */
[----:B------:R-:W-:Y:S03]  /*a460*/  BSSY B0, `(.L_x_5556) ;  /* 0x0000026000007945 */ /* 0x000fe60003800000 */
[----:B------:R-:W-:-:S04]  /*a470*/  LEA.HI R3, R3, R0, RZ, 0x7 ;  /* 0x0000000003037211 */ /* 0x000fc800078f38ff */
[----:B------:R-:W-:-:S04]  /*a480*/  SHF.R.S32.HI R3, RZ, 0x7, R3 ;  /* 0x00000007ff037819 */ /* 0x000fc80000011403 */
[----:B------:R-:W-:Y:S01]  /*a490*/  VIMNMX R224, RZ, R3, !PT ;  /* 0x00000003ffe07248 */ /* 0x000fe20007fe0100 */
[----:B------:R-:W-:-:S03]  /*a4a0*/  IMAD.MOV.U32 R3, RZ, RZ, RZ ;  /* 0x000000ffff037224 */ /* 0x000fc600078e00ff */
[----:B------:R-:W-:-:S13]  /*a4b0*/  ISETP.GT.AND P0, PT, R27, R224, PT ;  /* 0x000000e01b00720c */ /* 0x000fda0003f04270 */
        /* <DEDUP_REMOVED lines=32> */
.L_x_5557:
[----:B------:R-:W-:Y:S05]  /*a6c0*/  BSYNC B0 ;  /* 0x0000000000007941 */ /* 0x000fea0003800000 */
.L_x_5556:
[----:B------:R-:W3:Y:S01]  /*a6d0*/  LDL R0, [R1+0x14] ;  /* 0x0000140001007983 */ /* 0x000ee20000100800 */
[----:B------:R-:W-:Y:S02]  /*a6e0*/  PLOP3.LUT P0, PT, PT, PT, PT, 0x80, 0x0 ;  /* 0x000000000000781c */ /* 0x000fe40003f0f070 */
[----:B--2---:R-:W-:Y:S01]  /*a6f0*/  CS2R R28, SRZ ;  /* 0x00000000001c7805 */ /* 0x004fe2000001ff00 */
        /* <DEDUP_REMOVED lines=16> */
[----:B---34-:R-:W-:Y:S02]  /*a800*/  CS2R R14, SRZ ;  /* 0x00000000000e7805 */ /* 0x018fe4000001ff00 */
        /* <DEDUP_REMOVED lines=33> */
[----:B------:R-:W-:-:S02]  /*aa20*/  IMAD.MOV.U32 R78, RZ, RZ, RZ ;  /* 0x000000ffff4e7224 */ /* 0x000fc400078e00ff */
[----:B------:R-:W-:Y:S02]  /*aa30*/  IMAD.MOV.U32 R12, RZ, RZ, RZ ;  /* 0x000000ffff0c7224 */ /* 0x000fe400078e00ff */
[----:B------:R-:W-:Y:S02]  /*aa40*/  IMAD.MOV.U32 R5, RZ, RZ, RZ ;  /* 0x000000ffff057224 */ /* 0x000fe400078e00ff */
[----:B------:R-:W-:Y:S02]  /*aa50*/  IMAD.MOV.U32 R107, RZ, RZ, RZ ;  /* 0x000000ffff6b7224 */ /* 0x000fe400078e00ff */
[----:B------:R-:W-:Y:S02]  /*aa60*/  IMAD.MOV.U32 R115, RZ, RZ, RZ ;  /* 0x000000ffff737224 */ /* 0x000fe400078e00ff */
[----:B------:R-:W-:-:S05]  /*aa70*/  IMAD R224, R0, R3, R224 ;  /* 0x0000000300e07224 */ /* 0x000fca00078e02e0 */
[----:B------:R-:W-:Y:S02]  /*aa80*/  VIADDMNMX R94, R224, R3, R27, PT ;  /* 0x00000003e05e7246 */ /* 0x000fe4000380011b */
[----:B------:R-:W-:Y:S02]  /*aa90*/  CS2R R2, SRZ ;  /* 0x0000000000027805 */ /* 0x000fe4000001ff00 */
[----:B------:R-:W-:-:S13]  /*aaa0*/  ISETP.GT.AND P1, PT, R94, R224, PT ;  /* 0x000000e05e00720c */ /* 0x000fda0003f24270 */
[----:B------:R-:W-:Y:S05]  /*aab0*/  @!P1 BRA `(.L_x_5558) ;  /* 0x0000016400049947 */ /* 0x000fea0003800000 */
        /* <DEDUP_REMOVED lines=8> */
.L_x_5889:
[----:B-1----:R-:W-:Y:S01]  /*ab40*/  LEA.HI R0, R217, R217, RZ, 0x1 ;  /* 0x000000d9d9007211 */ /* 0x002fe200078f08ff */
[----:B------:R-:W-:-:S03]  /*ab50*/  ULOP3.LUT UP0, URZ, UR39, 0x3ff, URZ, 0xc0, !UPT ;  /* 0x000003ff273f7892 */ /* 0x000fc6000f80c03f */
[----:B------:R-:W-:-:S03]  /*ab60*/  LOP3.LUT R0, R0, 0x3e, RZ, 0xc0, !PT ;  /* 0x0000003e00007812 */ /* 0x000fc600078ec0ff */
[----:B------:R-:W-:Y:S02]  /*ab70*/  PLOP3.LUT P0, PT, PT, PT, UP0, 0x80, 0x0 ;  /* 0x000000000000781c */ /* 0x000fe40003f0f008 */
        /* <DEDUP_REMOVED lines=8> */
[----:B------:R-:W-:Y:S01]  /*ac00*/  IMAD.U32 R4, RZ, RZ, UR4 ;  /* 0x00000004ff047e24 */ /* 0x000fe2000f8e00ff */
[----:B------:R1:W2:Y:S01]  /*ac10*/  LDC.64 R2, c[0x4][R0] ;  /* 0x0100000000027b82 */ /* 0x0002a20000000a00 */
        /* <DEDUP_REMOVED lines=8> */
[----:B01----:R-:W-:-:S07]  /*aca0*/  IMAD.MOV.U32 R13, RZ, RZ, RZ ;  /* 0x000000ffff0d7224 */ /* 0x003fce00078e00ff */
[----:B------:R-:W-:-:S07]  /*acb0*/  LEPC R20, `(.L_x_5560) ;  /* 0x000000001014794e */ /* 0x000fce0000000000 */
[----:B--2--5:R-:W-:Y:S05]  /*acc0*/  CALL.ABS.NOINC R2 ;  /* 0x0000000002007343 */ /* 0x024fea0003c00000 */
.L_x_5560:
        /* <DEDUP_REMOVED lines=8> */
[----:B------:R-:W-:-:S05]  /*ad50*/  @P0 SHF.R.S32.HI R3, RZ, 0x1f, R227 ;  /* 0x0000001fff030819 */ /* 0x000fca00000114e3 */
[----:B------:R-:W2:Y:S08]  /*ad60*/  @P0 LDC.64 R6, c[0x0][0x9a8] ;  /* 0x00026a00ff060b82 */ /* 0x000eb00000000a00 */
[----:B------:R-:W3:Y:S08]  /*ad70*/  @P0 LDC.64 R10, c[0x0][0x9b0] ;  /* 0x00026c00ff0a0b82 */ /* 0x000ef00000000a00 */
[----:B0-----:R-:W0:Y:S01]  /*ad80*/  @P1 LDC.64 R12, c[0x0][0x9c0] ;  /* 0x00027000ff0c1b82 */ /* 0x001e220000000a00 */
[----:B-1----:R-:W-:-:S02]  /*ad90*/  @P1 IMAD R2, R5, R8, RZ ;  /* 0x0000000805021224 */ /* 0x002fc400078e02ff */
[----:B------:R-:W-:-:S04]  /*ada0*/  @P1 IMAD.WIDE.U32 R4, R227, R8, RZ ;  /* 0x00000008e3041225 */ /* 0x000fc800078e00ff */
[----:B------:R-:W-:Y:S02]  /*adb0*/  @P1 IMAD R9, R227, R9, R2 ;  /* 0x00000009e3091224 */ /* 0x000fe400078e0202 */
[-C--:B--2---:R-:W-:Y:S02]  /*adc0*/  @P0 IMAD R0, R3, R6.reuse, RZ ;  /* 0x0000000603000224 */ /* 0x084fe400078e02ff */
[----:B------:R-:W-:-:S04]  /*add0*/  @P0 IMAD.WIDE.U32 R2, R227, R6, RZ ;  /* 0x00000006e3020225 */ /* 0x000fc800078e00ff */
[----:B------:R-:W-:Y:S02]  /*ade0*/  @P0 IMAD R7, R227, R7, R0 ;  /* 0x00000007e3070224 */ /* 0x000fe400078e0200 */
[----:B------:R-:W-:Y:S02]  /*adf0*/  @P1 IMAD.IADD R5, R5, 0x1, R9 ;  /* 0x0000000105051824 */ /* 0x000fe400078e0209 */
[----:B------:R-:W-:Y:S02]  /*ae00*/  @P0 IMAD.IADD R3, R3, 0x1, R7 ;  /* 0x0000000103030824 */ /* 0x000fe400078e0207 */
[----:B------:R-:W-:Y:S02]  /*ae10*/  IMAD.MOV.U32 R0, RZ, RZ, 0x3f800000 ;  /* 0x3f800000ff007424 */ /* 0x000fe400078e00ff */
[----:B---3--:R-:W-:-:S04]  /*ae20*/  @P0 IMAD.WIDE.U32 R2, R200, R10, R2 ;  /* 0x0000000ac8020225 */ /* 0x008fc800078e0002 */
[----:B0-----:R-:W-:Y:S01]  /*ae30*/  @P1 IMAD.WIDE.U32 R6, R200, R12, R4 ;  /* 0x0000000cc8061225 */ /* 0x001fe200078e0004 */
[----:B------:R-:W-:Y:S01]  /*ae40*/  @P0 LEA R4, P2, R2, UR4, 0x2 ;  /* 0x0000000402040c11 */ /* 0x000fe2000f8410ff */
[----:B------:R-:W-:Y:S02]  /*ae50*/  ULDC UR4, c[0x0][0x3f4] ;  /* 0x0000fd0000047ab9 */ /* 0x000fe40000000800 */
[----:B------:R-:W-:Y:S01]  /*ae60*/  @P0 IMAD R5, R200, R11, R3 ;  /* 0x0000000bc8050224 */ /* 0x000fe200078e0203 */
[----:B------:R-:W-:Y:S01]  /*ae70*/  @P1 LEA R8, P3, R6, UR6, 0x2 ;  /* 0x0000000606081c11 */ /* 0x000fe2000f8610ff */
[----:B------:R-:W-:-:S03]  /*ae80*/  @P1 IMAD R3, R200, R13, R7 ;  /* 0x0000000dc8031224 */ /* 0x000fc600078e0207 */
[----:B------:R-:W-:Y:S02]  /*ae90*/  @P0 LEA.HI.X R5, R2, UR5, R5, 0x2, P2 ;  /* 0x0000000502050c11 */ /* 0x000fe400090f1405 */
[----:B------:R-:W-:Y:S01]  /*aea0*/  @P1 LEA.HI.X R9, R6, UR7, R3, 0x2, P3 ;  /* 0x0000000706091c11 */ /* 0x000fe200098f1403 */
[----:B------:R-:W-:-:S04]  /*aeb0*/  IMAD.MOV.U32 R3, RZ, RZ, 0x3f800000 ;  /* 0x3f800000ff037424 */ /* 0x000fc800078e00ff */
        /* <DEDUP_REMOVED lines=12> */
[----:B------:R0:W1:Y:S03]  /*af80*/  SYNCS.PHASECHK.TRANS64.TRYWAIT P0, [R16+URZ+0x2a800], R3 ;  /* 0x02a80003100075a7 */ /* 0x000066000800017f */
[----:B-1----:R-:W-:Y:S05]  /*af90*/  @!P0 NANOSLEEP.SYNCS 0x989680 ;  /* 0x009896800000895d */ /* 0x002fea0003900000 */
[----:B------:R-:W1:Y:S01]  /*afa0*/  @!P0 SYNCS.PHASECHK.TRANS64 P0, [R16+URZ+0x2a800], R3 ;  /* 0x02a80003100085a7 */ /* 0x000e62000800007f */
[----:B------:R-:W-:Y:S04]  /*afb0*/  BSSY B0, `(.L_x_5562) ;  /* 0x0000006000007945 */ /* 0x000fe80003800000 */
[----:B-1----:R-:W-:Y:S05]  /*afc0*/  @P0 BRA `(.L_x_5563) ;  /* 0x0000000000100947 */ /* 0x002fea0003800000 */
.L_x_5564:
[----:B-1----:R1:W2:Y:S02]  /*afd0*/  SYNCS.PHASECHK.TRANS64.TRYWAIT P0, [R16+URZ+0x2a800], R3 ;  /* 0x02a80003100075a7 */ /* 0x0022a4000800017f */
[----:B--2---:R-:W-:Y:S05]  /*afe0*/  @!P0 NANOSLEEP.SYNCS 0x989680 ;  /* 0x009896800000895d */ /* 0x004fea0003900000 */
[----:B------:R-:W2:Y:S02]  /*aff0*/  @!P0 SYNCS.PHASECHK.TRANS64 P0, [R16+URZ+0x2a800], R3 ;  /* 0x02a80003100085a7 */ /* 0x000ea4000800007f */
[----:B--2---:R-:W-:Y:S05]  /*b000*/  @!P0 BRA `(.L_x_5564) ;  /* 0xfffffffc00f08947 */ /* 0x004fea000383ffff */
.L_x_5563:
[----:B------:R-:W-:Y:S05]  /*b010*/  BSYNC B0 ;  /* 0x0000000000007941 */ /* 0x000fea0003800000 */
.L_x_5562:
[----:B------:R-:W-:Y:S05]  /*b020*/  BRA `(.L_x_5565) ;  /* 0x0000006c00ec7947 */ /* 0x000fea0003800000 */
.L_x_5561:
[----:B------:R-:W-:Y:S01]  /*b030*/  ULOP3.LUT UP0, URZ, UR39, 0x1bf, URZ, 0xc0, !UPT ;  /* 0x000001bf273f7892 */ /* 0x000fe2000f80c03f */
[----:B-----5:R-:W-:Y:S01]  /*b040*/  SHF.R.S32.HI R0, RZ, 0x1f, R26 ;  /* 0x0000001fff007819 */ /* 0x020fe2000001141a */
[----:B------:R-:W-:Y:S01]  /*b050*/  ULDC.64 UR4, c[0x0][0x3f8] ;  /* 0x0000fe0000047ab9 */ /* 0x000fe20000000a00 */
[----:B------:R-:W-:Y:S01]  /*b060*/  ULDC.64 UR6, c[0x0][0x408] ;  /* 0x0001020000067ab9 */ /* 0x000fe20000000a00 */
[----:B------:R-:W-:Y:S02]  /*b070*/  IMAD.WIDE.U32 R24, R26, UR4, RZ ;  /* 0x000000041a187c25 */ /* 0x000fe4000f8e00ff */
[----:B------:R-:W-:Y:S02]  /*b080*/  PLOP3.LUT P0, PT, PT, PT, UP0, 0x80, 0x0 ;  /* 0x000000000000781c */ /* 0x000fe40003f0f008 */
[C---:B------:R-:W-:Y:S02]  /*b090*/  IMAD R3, R0.reuse, UR4, RZ ;  /* 0x0000000400037c24 */ /* 0x040fe4000f8e02ff */
[----:B------:R-:W-:-:S02]  /*b0a0*/  IMAD R5, R0, UR6, RZ ;  /* 0x0000000600057c24 */ /* 0x000fc4000f8e02ff */
[C---:B------:R-:W-:Y:S02]  /*b0b0*/  IMAD R3, R26.reuse, UR5, R3 ;  /* 0x000000051a037c24 */ /* 0x040fe4000f8e0203 */
        /* <DEDUP_REMOVED lines=21> */
.L_x_5566:
[----:B------:R-:W-:Y:S01]  /*b210*/  ULDC.U8 UR4, c[0x0][0x410] ;  /* 0x0001040000047ab9 */ /* 0x000fe20000000000 */
[----:B------:R-:W-:Y:S01]  /*b220*/  BSSY B0, `(.L_x_5567) ;  /* 0x00006d3000007945 */ /* 0x000fe20003800000 */
[----:B------:R-:W-:Y:S01]  /*b230*/  ISETP.NE.AND P0, PT, RZ, UR4, PT ;  /* 0x00000004ff007c0c */ /* 0x000fe2000bf05270 */
[----:B------:R-:W-:-:S12]  /*b240*/  IMAD.IADD R10, R210, 0x1, R211 ;  /* 0x00000001d20a7824 */ /* 0x000fd800078e02d3 */
[----:B------:R-:W-:Y:S05]  /*b250*/  @!P0 BRA `(.L_x_5568) ;  /* 0x0000003400b48947 */ /* 0x000fea0003800000 */
[----:B------:R-:W0:Y:S01]  /*b260*/  LDC R55, c[0x0][0x448] ;  /* 0x00011200ff377b82 */ /* 0x000e220000000800 */
[----:B------:R-:W-:Y:S01]  /*b270*/  IMAD.MOV.U32 R11, RZ, RZ, R10 ;  /* 0x000000ffff0b7224 */ /* 0x000fe200078e000a */
[----:B------:R-:W-:Y:S01]  /*b280*/  ULDC.64 UR4, c[0x0][0x3f8] ;  /* 0x0000fe0000047ab9 */ /* 0x000fe20000000a00 */
[----:B------:R-:W-:Y:S01]  /*b290*/  IMAD.MOV.U32 R8, RZ, RZ, R26 ;  /* 0x000000ffff087224 */ /* 0x000fe200078e001a */
[----:B------:R-:W-:Y:S01]  /*b2a0*/  ULDC.64 UR6, c[0x0][0x408] ;  /* 0x0001020000067ab9 */ /* 0x000fe20000000a00 */
[----:B------:R-:W-:Y:S01]  /*b2b0*/  IMAD.MOV.U32 R9, RZ, RZ, R31 ;  /* 0x000000ffff097224 */ /* 0x000fe200078e001f */
[----:B------:R-:W-:Y:S01]  /*b2c0*/  ULDC.64 UR8, c[0x0][0x400] ;  /* 0x0001000000087ab9 */ /* 0x000fe20000000a00 */
[----:B------:R-:W-:Y:S02]  /*b2d0*/  IMAD.MOV.U32 R6, RZ, RZ, R24 ;  /* 0x000000ffff067224 */ /* 0x000fe400078e0018 */
[----:B------:R-:W-:Y:S01]  /*b2e0*/  IMAD.MOV.U32 R7, RZ, RZ, R29 ;  /* 0x000000ffff077224 */ /* 0x000fe200078e001d */
[----:B0-----:R-:W-:-:S13]  /*b2f0*/  ISETP.NE.AND P0, PT, R55, 0x1, PT ;  /* 0x000000013700780c */ /* 0x001fda0003f05270 */
[----:B------:R-:W0:Y:S08]  /*b300*/  @P0 LDC R3, c[0x0][0x44c] ;  /* 0x00011300ff030b82 */ /* 0x000e300000000800 */
[----:B------:R-:W1:Y:S01]  /*b310*/  @P0 LDC R5, c[0x0][0x450] ;  /* 0x00011400ff050b82 */ /* 0x000e620000000800 */
[----:B0-----:R-:W-:-:S05]  /*b320*/  @P0 IMAD.HI.U32 R0, R10, R3, RZ ;  /* 0x000000030a000227 */ /* 0x001fca00078e00ff */
[----:B-1----:R-:W-:-:S04]  /*b330*/  @P0 SHF.R.U32.HI R11, RZ, R5, R0 ;  /* 0x00000005ff0b0219 */ /* 0x002fc80000011600 */
[----:B------:R-:W-:Y:S01]  /*b340*/  SHF.R.S32.HI R0, RZ, 0x1f, R11 ;  /* 0x0000001fff007819 */ /* 0x000fe2000001140b */
[----:B------:R-:W-:-:S04]  /*b350*/  IMAD.WIDE.U32 R8, R11, UR6, R8 ;  /* 0x000000060b087c25 */ /* 0x000fc8000f8e0008 */
[----:B------:R-:W-:Y:S01]  /*b360*/  IMAD R4, R0, UR4, RZ ;  /* 0x0000000400047c24 */ /* 0x000fe2000f8e02ff */
[----:B------:R-:W-:Y:S01]  /*b370*/  IADD3 R5, P1, R8, UR8, RZ ;  /* 0x0000000808057c10 */ /* 0x000fe2000ff3e0ff */
[----:B------:R-:W-:-:S04]  /*b380*/  IMAD.WIDE.U32 R6, R11, UR4, R6 ;  /* 0x000000040b067c25 */ /* 0x000fc8000f8e0006 */
[----:B------:R-:W-:Y:S02]  /*b390*/  IMAD R0, R0, UR6, RZ ;  /* 0x0000000600007c24 */ /* 0x000fe4000f8e02ff */
        /* <DEDUP_REMOVED lines=8> */
[----:B------:R0:W1:Y:S04]  /*b420*/  SHFL.IDX PT, R0, R13, RZ, 0x1e1f ;  /* 0x001e1fff0d007589 */ /* 0x00006800000e0000 */
[----:B------:R-:W2:Y:S04]  /*b430*/  SHFL.IDX PT, R3, R3, RZ, 0x1e1f ;  /* 0x001e1fff03037589 */ /* 0x000ea800000e0000 */
[----:B------:R-:W3:Y:S04]  /*b440*/  SHFL.IDX PT, R4, R4, RZ, 0x1e1f ;  /* 0x001e1fff04047589 */ /* 0x000ee800000e0000 */
[----:B0-----:R-:W4:Y:S02]  /*b450*/  SHFL.IDX PT, R5, R5, RZ, 0x1e1f ;  /* 0x001e1fff05057589 */ /* 0x001f2400000e0000 */
.L_x_5895:
[----:B------:R-:W-:Y:S01]  /*b460*/  IMAD R55, R202, R55, RZ ;  /* 0x00000037ca377224 */ /* 0x000fe200078e02ff */
        /* <DEDUP_REMOVED lines=14> */
[----:B------:R-:W-:Y:S06]  /*b550*/  @P0 BRA `(.L_x_5571) ;  /* 0x0000000000f40947 */ /* 0x000fec0003800000 */
[----:B------:R-:W-:Y:S01]  /*b560*/  ULDC UR4, c[0x0][0x3f4] ;  /* 0x0000fd0000047ab9 */ /* 0x000fe20000000800 */
[----:B------:R-:W-:Y:S02]  /*b570*/  SHF.R.S32.HI R9, RZ, 0x1f, R221 ;  /* 0x0000001fff097819 */ /* 0x000fe400000114dd */
[----:B------:R-:W-:Y:S02]  /*b580*/  CS2R R32, SRZ ;  /* 0x0000000000207805 */ /* 0x000fe4000001ff00 */
[----:B------:R-:W-:Y:S02]  /*b590*/  ISETP.GE.AND P4, PT, R221, UR4, PT ;  /* 0x00000004dd007c0c */ /* 0x000fe4000bf86270 */
[----:B------:R-:W-:Y:S02]  /*b5a0*/  CS2R R30, SRZ ;  /* 0x00000000001e7805 */ /* 0x000fe4000001ff00 */
[----:B------:R-:W-:Y:S02]  /*b5b0*/  ISETP.GE.AND P3, PT, R223, UR4, PT ;  /* 0x00000004df007c0c */ /* 0x000fe4000bf66270 */
[----:B------:R-:W-:-:S07]  /*b5c0*/  ISETP.GE.AND P2, PT, R228, UR4, PT ;  /* 0x00000004e4007c0c */ /* 0x000fce000bf46270 */
[C---:B--2---:R-:W-:Y:S02]  /*b5d0*/  @!P4 IADD3 R6, P0, R221.reuse, R3, RZ ;  /* 0x00000003dd06c210 */ /* 0x044fe40007f1e0ff */
[----:B----4-:R-:W-:-:S03]  /*b5e0*/  @!P4 IADD3 R12, P1, R221, R5, RZ ;  /* 0x00000005dd0cc210 */ /* 0x010fc60007f3e0ff */
[--C-:B-1----:R-:W-:Y:S02]  /*b5f0*/  @!P4 IMAD.X R7, R0, 0x1, R9.reuse, P0 ;  /* 0x000000010007c824 */ /* 0x102fe400000e0609 */
[----:B---3--:R-:W-:Y:S01]  /*b600*/  @!P4 IMAD.X R13, R4, 0x1, R9, P1 ;  /* 0x00000001040dc824 */ /* 0x008fe200008e0609 */
[----:B------:R-:W-:Y:S02]  /*b610*/  ISETP.GE.AND P1, PT, R222, UR4, PT ;  /* 0x00000004de007c0c */ /* 0x000fe4000bf26270 */
[----:B------:R-:W5:Y:S01]  /*b620*/  @!P4 LD.E.64 R32, desc[UR42][R6.64] ;  /* 0x0000002a0620c980 */ /* 0x000f62000c101b00 */
[----:B------:R-:W-:-:S03]  /*b630*/  SHF.R.S32.HI R9, RZ, 0x1f, R223 ;  /* 0x0000001fff097819 */ /* 0x000fc600000114df */
[----:B------:R0:W5:Y:S01]  /*b640*/  @!P4 LD.E.64 R30, desc[UR42][R12.64] ;  /* 0x0000002a0c1ec980 */ /* 0x000162000c101b00 */
[C---:B------:R-:W-:Y:S02]  /*b650*/  @!P3 IADD3 R10, P4, R223.reuse, R3, RZ ;  /* 0x00000003df0ab210 */ /* 0x040fe40007f9e0ff */
[----:B------:R-:W-:Y:S02]  /*b660*/  CS2R R26, SRZ ;  /* 0x00000000001a7805 */ /* 0x000fe4000001ff00 */
[----:B------:R-:W-:Y:S02]  /*b670*/  @!P3 IADD3 R8, P5, R223, R5, RZ ;  /* 0x00000005df08b210 */ /* 0x000fe40007fbe0ff */
[----:B------:R-:W-:Y:S02]  /*b680*/  CS2R R28, SRZ ;  /* 0x00000000001c7805 */ /* 0x000fe4000001ff00 */
[----:B------:R-:W-:Y:S01]  /*b690*/  SHF.R.S32.HI R21, RZ, 0x1f, R228 ;  /* 0x0000001fff157819 */ /* 0x000fe200000114e4 */
[--C-:B------:R-:W-:Y:S01]  /*b6a0*/  @!P3 IMAD.X R11, R0, 0x1, R9.reuse, P4 ;  /* 0x00000001000bb824 */ /* 0x100fe200020e0609 */
[----:B------:R-:W-:Y:S01]  /*b6b0*/  ISETP.GE.AND P0, PT, R204, UR4, PT ;  /* 0x00000004cc007c0c */ /* 0x000fe2000bf06270 */
[----:B------:R-:W-:Y:S01]  /*b6c0*/  @!P3 IMAD.X R9, R4, 0x1, R9, P5 ;  /* 0x000000010409b824 */ /* 0x000fe200028e0609 */
[----:B------:R-:W-:-:S02]  /*b6d0*/  @!P2 IADD3 R52, P4, R228, R3, RZ ;  /* 0x00000003e434a210 */ /* 0x000fc40007f9e0ff */
[----:B------:R-:W-:Y:S01]  /*b6e0*/  @!P2 IADD3 R50, P5, R228, R5, RZ ;  /* 0x00000005e432a210 */ /* 0x000fe20007fbe0ff */
[----:B------:R-:W5:Y:S01]  /*b6f0*/  @!P3 LD.E.64 R26, desc[UR42][R10.64] ;  /* 0x0000002a0a1ab980 */ /* 0x000f62000c101b00 */
[----:B------:R-:W-:Y:S01]  /*b700*/  SHF.R.S32.HI R15, RZ, 0x1f, R222 ;  /* 0x0000001fff0f7819 */ /* 0x000fe200000114de */
[--C-:B------:R-:W-:Y:S01]  /*b710*/  @!P2 IMAD.X R53, R0, 0x1, R21.reuse, P4 ;  /* 0x000000010035a824 */ /* 0x100fe200020e0615 */
[----:B------:R-:W-:Y:S01]  /*b720*/  @!P1 IADD3 R48, P4, R222, R3, RZ ;  /* 0x00000003de309210 */ /* 0x000fe20007f9e0ff */
[----:B------:R-:W-:Y:S01]  /*b730*/  @!P2 IMAD.X R51, R4, 0x1, R21, P5 ;  /* 0x000000010433a824 */ /* 0x000fe200028e0615 */
[----:B------:R-:W-:Y:S01]  /*b740*/  @!P1 IADD3 R42, P5, R222, R5, RZ ;  /* 0x00000005de2a9210 */ /* 0x000fe20007fbe0ff */
[----:B------:R1:W5:Y:S01]  /*b750*/  @!P3 LD.E.64 R28, desc[UR42][R8.64] ;  /* 0x0000002a081cb980 */ /* 0x000362000c101b00 */
[----:B0-----:R-:W-:Y:S01]  /*b760*/  SHF.R.S32.HI R13, RZ, 0x1f, R229 ;  /* 0x0000001fff0d7819 */ /* 0x001fe200000114e5 */
[--C-:B------:R-:W-:Y:S01]  /*b770*/  @!P1 IMAD.X R49, R0, 0x1, R15.reuse, P4 ;  /* 0x0000000100319824 */ /* 0x100fe200020e060f */
[----:B------:R-:W-:Y:S01]  /*b780*/  ISETP.GE.AND P4, PT, R229, UR4, PT ;  /* 0x00000004e5007c0c */ /* 0x000fe2000bf86270 */
[----:B------:R-:W-:Y:S01]  /*b790*/  @!P1 IMAD.X R43, R4, 0x1, R15, P5 ;  /* 0x00000001042b9824 */ /* 0x000fe200028e060f */
[----:B------:R-:W-:-:S02]  /*b7a0*/  @!P0 SHF.R.S32.HI R7, RZ, 0x1f, R204 ;  /* 0x0000001fff078819 */ /* 0x000fc400000114cc */
[----:B------:R-:W-:-:S05]  /*b7b0*/  @!P0 IADD3 R40, P5, R204, R3, RZ ;  /* 0x00000003cc288210 */ /* 0x000fca0007fbe0ff */
[----:B------:R-:W-:Y:S01]  /*b7c0*/  @!P0 IMAD.X R41, R0, 0x1, R7, P5 ;  /* 0x0000000100298824 */ /* 0x000fe200028e0607 */
[----:B------:R-:W-:-:S05]  /*b7d0*/  @!P0 IADD3 R6, P5, R204, R5, RZ ;  /* 0x00000005cc068210 */ /* 0x000fca0007fbe0ff */
[----:B------:R-:W-:Y:S01]  /*b7e0*/  @!P0 IMAD.X R7, R4, 0x1, R7, P5 ;  /* 0x0000000104078824 */ /* 0x000fe200028e0607 */
[----:B------:R-:W-:-:S05]  /*b7f0*/  @!P4 IADD3 R38, P5, R229, R3, RZ ;  /* 0x00000003e526c210 */ /* 0x000fca0007fbe0ff */
[--C-:B------:R-:W-:Y:S01]  /*b800*/  @!P4 IMAD.X R39, R0, 0x1, R13.reuse, P5 ;  /* 0x000000010027c824 */ /* 0x100fe200028e060d */
[----:B------:R-:W-:Y:S02]  /*b810*/  @!P4 IADD3 R46, P5, R229, R5, RZ ;  /* 0x00000005e52ec210 */ /* 0x000fe40007fbe0ff */
[----:B------:R-:W-:Y:S02]  /*b820*/  CS2R R20, SRZ ;  /* 0x0000000000147805 */ /* 0x000fe4000001ff00 */
[----:B------:R-:W-:Y:S02]  /*b830*/  CS2R R24, SRZ ;  /* 0x0000000000187805 */ /* 0x000fe4000001ff00 */
[----:B------:R-:W-:Y:S02]  /*b840*/  CS2R R14, SRZ ;  /* 0x00000000000e7805 */ /* 0x000fe4000001ff00 */
[----:B------:R-:W-:Y:S01]  /*b850*/  CS2R R34, SRZ ;  /* 0x0000000000227805 */ /* 0x000fe2000001ff00 */
[----:B------:R-:W-:Y:S01]  /*b860*/  @!P4 IMAD.X R47, R4, 0x1, R13, P5 ;  /* 0x00000001042fc824 */ /* 0x000fe200028e060d */
[----:B------:R-:W-:-:S02]  /*b870*/  CS2R R12, SRZ ;  /* 0x00000000000c7805 */ /* 0x000fc4000001ff00 */
[----:B------:R-:W-:Y:S02]  /*b880*/  CS2R R36, SRZ ;  /* 0x0000000000247805 */ /* 0x000fe4000001ff00 */
[----:B-1----:R-:W-:Y:S02]  /*b890*/  CS2R R8, SRZ ;  /* 0x0000000000087805 */ /* 0x002fe4000001ff00 */
[----:B------:R-:W-:Y:S01]  /*b8a0*/  CS2R R10, SRZ ;  /* 0x00000000000a7805 */ /* 0x000fe2000001ff00 */
[----:B------:R0:W5:Y:S04]  /*b8b0*/  @!P2 LD.E.64 R20, desc[UR42][R52.64] ;  /* 0x0000002a3414a980 */ /* 0x000168000c101b00 */
[----:B------:R0:W5:Y:S04]  /*b8c0*/  @!P2 LD.E.64 R24, desc[UR42][R50.64] ;  /* 0x0000002a3218a980 */ /* 0x000168000c101b00 */
[----:B------:R0:W5:Y:S04]  /*b8d0*/  @!P1 LD.E.64 R12, desc[UR42][R48.64] ;  /* 0x0000002a300c9980 */ /* 0x000168000c101b00 */
[----:B------:R0:W5:Y:S04]  /*b8e0*/  @!P1 LD.E.64 R14, desc[UR42][R42.64] ;  /* 0x0000002a2a0e9980 */ /* 0x000168000c101b00 */
[----:B------:R0:W5:Y:S04]  /*b8f0*/  @!P0 LD.E.64 R34, desc[UR42][R40.64] ;  /* 0x0000002a28228980 */ /* 0x000168000c101b00 */
[----:B------:R0:W5:Y:S04]  /*b900*/  @!P0 LD.E.64 R36, desc[UR42][R6.64] ;  /* 0x0000002a06248980 */ /* 0x000168000c101b00 */
[----:B------:R0:W5:Y:S04]  /*b910*/  @!P4 LD.E.64 R8, desc[UR42][R38.64] ;  /* 0x0000002a2608c980 */ /* 0x000168000c101b00 */
[----:B------:R0:W5:Y:S02]  /*b920*/  @!P4 LD.E.64 R10, desc[UR42][R46.64] ;  /* 0x0000002a2e0ac980 */ /* 0x000164000c101b00 */
.L_x_5571:
[----:B------:R-:W-:Y:S05]  /*b930*/  BSYNC B1 ;  /* 0x0000000000017941 */ /* 0x000fea0003800000 */
.L_x_5570:
[----:B------:R-:W-:Y:S01]  /*b940*/  ULEA.HI UR4, UR37, UR37, URZ, 0x1 ;  /* 0x0000002525047291 */ /* 0x000fe2000f8f083f */
[----:B--2---:R-:W-:Y:S01]  /*b950*/  VIADDMNMX R3, R55, -R211, 0x80, PT ;  /* 0x0000008037037446 */ /* 0x004fe200038009d3 */
[----:B------:R-:W-:Y:S02]  /*b960*/  BSSY B1, `(.L_x_5572) ;  /* 0x0000008000017945 */ /* 0x000fe40003800000 */
[----:B------:R-:W-:Y:S01]  /*b970*/  ULOP3.LUT UR4, UR4, 0xfffffffe, URZ, 0xc0, !UPT ;  /* 0xfffffffe04047892 */ /* 0x000fe2000f8ec03f */
[----:B------:R-:W-:-:S03]  /*b980*/  ISETP.GE.AND P1, PT, R210, R3, PT ;  /* 0x00000003d200720c */ /* 0x000fc60003f26270 */
[----:B------:R-:W-:-:S06]  /*b990*/  UIADD3 UR4, UR37, -UR4, URZ ;  /* 0x8000000425047290 */ /* 0x000fcc000fffe03f */
[----:B----4-:R-:W-:-:S05]  /*b9a0*/  IMAD.U32 R5, RZ, RZ, UR4 ;  /* 0x00000004ff057e24 */ /* 0x010fca000f8e00ff */
[----:B------:R-:W-:-:S04]  /*b9b0*/  SHF.L.U32 R5, R5, 0x1f, RZ ;  /* 0x0000001f05057819 */ /* 0x000fc800000006ff */
[----:B------:R-:W2:Y:S02]  /*b9c0*/  SYNCS.PHASECHK.TRANS64.TRYWAIT P0, [R16+URZ+0x2a800], R5 ;  /* 0x02a80005100075a7 */ /* 0x000ea4000800017f */
[----:B--2---:R-:W-:Y:S05]  /*b9d0*/  @!P0 BRA `(.L_x_5573) ;  /* 0x0000024400708947 */ /* 0x004fea0003800000 */
.L_x_5896:
[----:B------:R-:W-:Y:S05]  /*b9e0*/  BSYNC B1 ;  /* 0x0000000000017941 */ /* 0x000fea0003800000 */
.L_x_5572:
[----:B------:R-:W-:Y:S05]  /*b9f0*/  @P1 BRA `(.L_x_5574) ;  /* 0x0000006400541947 */ /* 0x000fea0003800000 */
[----:B------:R-:W4:Y:S01]  /*ba00*/  LDL R3, [R1+0x4] ;  /* 0x0000040001037983 */ /* 0x000f220000100800 */
[----:B---3--:R-:W3:Y:S01]  /*ba10*/  LDC R4, c[0x0][0x3f4] ;  /* 0x0000fd00ff047b82 */ /* 0x008ee20000000800 */
[----:B------:R-:W-:Y:S01]  /*ba20*/  LEA.HI R45, R54, R45, RZ, 0x2 ;  /* 0x0000002d362d7211 */ /* 0x000fe200078f10ff */
[----:B------:R-:W-:Y:S03]  /*ba30*/  BSSY B1, `(.L_x_5575) ;  /* 0x0000086000017945 */ /* 0x000fe60003800000 */
[--C-:B-1----:R-:W-:Y:S02]  /*ba40*/  SHF.R.S32.HI R0, RZ, 0x2, R45.reuse ;  /* 0x00000002ff007819 */ /* 0x102fe4000001142d */
[----:B------:R-:W-:-:S04]  /*ba50*/  SHF.R.S32.HI R45, RZ, 0x1f, R45 ;  /* 0x0000001fff2d7819 */ /* 0x000fc8000001142d */
[----:B------:R-:W-:-:S04]  /*ba60*/  LEA.HI R45, R45, R0, RZ, 0x2 ;  /* 0x000000002d2d7211 */ /* 0x000fc800078f10ff */
[----:B------:R-:W-:-:S05]  /*ba70*/  LOP3.LUT R45, R45, 0xfffffffc, RZ, 0xc0, !PT ;  /* 0xfffffffc2d2d7812 */ /* 0x000fca00078ec0ff */
[----:B------:R-:W-:Y:S01]  /*ba80*/  IMAD.IADD R45, R0, 0x1, -R45 ;  /* 0x00000001002d7824 */ /* 0x000fe200078e0a2d */
[----:B---3--:R-:W-:-:S04]  /*ba90*/  ISETP.GE.AND P6, PT, R204, R4, PT ;  /* 0x00000004cc00720c */ /* 0x008fc80003fc6270 */
[----:B------:R-:W-:Y:S02]  /*baa0*/  LOP3.LUT P0, RZ, R45, 0x2, RZ, 0xc0, !PT ;  /* 0x000000022dff7812 */ /* 0x000fe4000780c0ff */
[-C--:B------:R-:W-:Y:S02]  /*bab0*/  ISETP.GE.AND P1, PT, R221, R4.reuse, PT ;  /* 0x00000004dd00720c */ /* 0x080fe40003f26270 */
[-C--:B------:R-:W-:Y:S02]  /*bac0*/  ISETP.GE.AND P2, PT, R223, R4.reuse, PT ;  /* 0x00000004df00720c */ /* 0x080fe40003f46270 */
[-C--:B------:R-:W-:Y:S02]  /*bad0*/  ISETP.GE.AND P3, PT, R228, R4.reuse, PT ;  /* 0x00000004e400720c */ /* 0x080fe40003f66270 */
[-C--:B------:R-:W-:Y:S02]  /*bae0*/  ISETP.GE.AND P4, PT, R222, R4.reuse, PT ;  /* 0x00000004de00720c */ /* 0x080fe40003f86270 */
[----:B------:R-:W-:Y:S01]  /*baf0*/  ISETP.GE.AND P5, PT, R229, R4, PT ;  /* 0x00000004e500720c */ /* 0x000fe20003fa6270 */
[----:B----4-:R-:W-:-:S04]  /*bb00*/  IMAD.IADD R3, R16, 0x1, R3 ;  /* 0x0000000110037824 */ /* 0x010fc800078e0203 */
[----:B------:R-:W-:Y:S01]  /*bb10*/  VIADD R0, R3, 0x20 ;  /* 0x0000002003007836 */ /* 0x000fe20000000000 */
[----:B------:R-:W-:Y:S07]  /*bb20*/  @P6 BRA `(.L_x_5576) ;  /* 0x0000000400d86947 */ /* 0x000fee0003800000 */
[----:B0-2---:R-:W0:Y:S01]  /*bb30*/  LDS.128 R4, [R3+0x18400] ;  /* 0x0184000003047984 */ /* 0x005e220000000c00 */
        /* <DEDUP_REMOVED lines=26> */
[----:B------:R-:W-:Y:S01]  /*bce0*/  F2FP.F16.E4M3.UNPACK_B R47, R46 ;  /* 0x0000002eff2f723e */ /* 0x000fe200020006ff */
[--C-:B------:R-:W-:Y:S01]  /*bcf0*/  HADD2.F32 R37, -RZ, R38.reuse.H0_H0 ;  /* 0x20000026ff257230 */ /* 0x100fe20000004100 */
[----:B------:R-:W-:Y:S01]  /*bd00*/  F2FP.F16.E4M3.UNPACK_B R42, R41 ;  /* 0x00000029ff2a723e */ /* 0x000fe200020006ff */
[----:B------:R-:W-:Y:S01]  /*bd10*/  HADD2.F32 R38, -RZ, R38.H1_H1 ;  /* 0x30000026ff267230 */ /* 0x000fe20000004100 */
[----:B------:R-:W-:Y:S01]  /*bd20*/  LOP3.LUT R39, R39, 0xff0000, R34, 0xf8, !PT ;  /* 0x00ff000027277812 */ /* 0x000fe200078ef822 */
[--C-:B------:R-:W-:Y:S01]  /*bd30*/  HADD2.F32 R48, -RZ, R47.reuse.H1_H1 ;  /* 0x3000002fff307230 */ /* 0x100fe20000004100 */
        /* <DEDUP_REMOVED lines=85> */
.L_x_5576:
[----:B------:R-:W-:Y:S05]  /*c290*/  BSYNC B1 ;  /* 0x0000000000017941 */ /* 0x000fea0003800000 */
.L_x_5575:
[----:B------:R-:W-:Y:S01]  /*c2a0*/  BSSY B1, `(.L_x_5577) ;  /* 0x000007d000017945 */ /* 0x000fe20003800000 */
[----:B------:R-:W-:-:S03]  /*c2b0*/  @P0 VIADD R0, R3, 0xffffffe0 ;  /* 0xffffffe003000836 */ /* 0x000fc60000000000 */
        /* <DEDUP_REMOVED lines=123> */
.L_x_5578:
[----:B------:R-:W-:Y:S05]  /*ca70*/  BSYNC B1 ;  /* 0x0000000000017941 */ /* 0x000fea0003800000 */
.L_x_5577:
        /* <DEDUP_REMOVED lines=120> */
.L_x_5580:
[----:B------:R-:W-:Y:S05]  /*d200*/  BSYNC B1 ;  /* 0x0000000000017941 */ /* 0x000fea0003800000 */
.L_x_5579:
[----:B------:R-:W-:Y:S04]  /*d210*/  BSSY B1, `(.L_x_5581) ;  /* 0x000007c000017945 */ /* 0x000fe80003800000 */
[----:B------:R-:W-:Y:S05]  /*d220*/  @P3 BRA `(.L_x_5582) ;  /* 0x0000000400e83947 */ /* 0x000fea0003800000 */
[----:B01234-:R-:W0:Y:S01]  /*d230*/  LDS.128 R4, [R0+0x1a400] ;  /* 0x01a4000000047984 */ /* 0x01fe220000000c00 */
        /* <DEDUP_REMOVED lines=121> */
.L_x_5582:
[----:B------:R-:W-:Y:S05]  /*d9d0*/  BSYNC B1 ;  /* 0x0000000000017941 */ /* 0x000fea0003800000 */
.L_x_5581:
[----:B------:R-:W-:Y:S04]  /*d9e0*/  BSSY B1, `(.L_x_5583) ;  /* 0x0000078000017945 */ /* 0x000fe80003800000 */
[----:B------:R-:W-:Y:S05]  /*d9f0*/  @P4 BRA `(.L_x_5584) ;  /* 0x0000000400d84947 */ /* 0x000fea0003800000 */
[----:B01234-:R-:W0:Y:S01]  /*da00*/  LDS.128 R4, [R3+0x1c400] ;  /* 0x01c4000003047984 */ /* 0x01fe220000000c00 */
        /* <DEDUP_REMOVED lines=117> */
.L_x_5584:
[----:B------:R-:W-:Y:S05]  /*e160*/  BSYNC B1 ;  /* 0x0000000000017941 */ /* 0x000fea0003800000 */
.L_x_5583:
        /* <DEDUP_REMOVED lines=124> */
.L_x_5568:
[----:B------:R-:W0:Y:S01]  /*e930*/  LDC R9, c[0x0][0x448] ;  /* 0x00011200ff097b82 */ /* 0x000e220000000800 */
[----:B------:R-:W-:Y:S01]  /*e940*/  IMAD.MOV.U32 R4, RZ, RZ, R24 ;  /* 0x000000ffff047224 */ /* 0x000fe200078e0018 */
        /* <DEDUP_REMOVED lines=8> */
[----:B0-----:R-:W-:-:S04]  /*e9d0*/  @P0 IMAD.HI.U32 R0, R10, R3, RZ ;  /* 0x000000030a000227 */ /* 0x001fc800078e00ff */
[----:B------:R-:W-:Y:S01]  /*e9e0*/  IMAD.MOV.U32 R3, RZ, RZ, R10 ;  /* 0x000000ffff037224 */ /* 0x000fe200078e000a */
[----:B-1----:R-:W-:Y:S01]  /*e9f0*/  @P0 SHF.R.U32.HI R3, RZ, R5, R0 ;  /* 0x00000005ff030219 */ /* 0x002fe20000011600 */
[----:B------:R-:W-:-:S03]  /*ea00*/  IMAD.MOV.U32 R5, RZ, RZ, R29 ;  /* 0x000000ffff057224 */ /* 0x000fc600078e001d */
        /* <DEDUP_REMOVED lines=18> */
.L_x_5902:
        /* <DEDUP_REMOVED lines=16> */
[C---:B------:R-:W-:Y:S01]  /*ec30*/  VIADD R4, R18.reuse, 0x20 ;  /* 0x0000002012047836 */ /* 0x040fe20000000000 */
[----:B------:R-:W-:Y:S01]  /*ec40*/  ULDC UR4, c[0x0][0x3f4] ;  /* 0x0000fd0000047ab9 */ /* 0x000fe20000000800 */
[C---:B------:R-:W-:Y:S01]  /*ec50*/  VIADD R5, R18.reuse, 0x40 ;  /* 0x0000004012057836 */ /* 0x040fe20000000000 */
[----:B------:R-:W-:Y:S02]  /*ec60*/  ISETP.GE.AND P2, PT, R18, UR4, PT ;  /* 0x0000000412007c0c */ /* 0x000fe4000bf46270 */
[----:B------:R-:W-:Y:S02]  /*ec70*/  CS2R R24, SRZ ;  /* 0x0000000000187805 */ /* 0x000fe4000001ff00 */
[----:B------:R-:W-:Y:S02]  /*ec80*/  ISETP.GE.AND P1, PT, R4, UR4, PT ;  /* 0x0000000404007c0c */ /* 0x000fe4000bf26270 */
[----:B------:R-:W-:Y:S02]  /*ec90*/  CS2R R26, SRZ ;  /* 0x00000000001a7805 */ /* 0x000fe4000001ff00 */
[----:B------:R-:W-:-:S02]  /*eca0*/  ISETP.GE.AND P0, PT, R5, UR4, PT ;  /* 0x0000000405007c0c */ /* 0x000fc4000bf06270 */
[----:B------:R-:W-:Y:S02]  /*ecb0*/  CS2R R4, SRZ ;  /* 0x0000000000047805 */ /* 0x000fe4000001ff00 */
[----:B------:R-:W-:Y:S02]  /*ecc0*/  CS2R R28, SRZ ;  /* 0x00000000001c7805 */ /* 0x000fe4000001ff00 */
[----:B------:R-:W-:Y:S02]  /*ecd0*/  CS2R R30, SRZ ;  /* 0x00000000001e7805 */ /* 0x000fe4000001ff00 */
[----:B--2---:R-:W-:Y:S01]  /*ece0*/  @!P2 IADD3 R46, P3, R18, R21, RZ ;  /* 0x00000015122ea210 */ /* 0x004fe20007f7e0ff */
[----:B------:R-:W-:-:S04]  /*ecf0*/  @!P1 IMAD.SHL.U32 R20, R212, 0x10, RZ ;  /* 0x00000010d4149824 */ /* 0x000fc800078e00ff */
[----:B------:R-:W-:Y:S02]  /*ed00*/  @!P0 IMAD.SHL.U32 R38, R213, 0x10, RZ ;  /* 0x00000010d5268824 */ /* 0x000fe400078e00ff */
[C---:B-1----:R-:W-:Y:S01]  /*ed10*/  @!P2 IMAD.X R47, R3.reuse, 0x1, R19, P3 ;  /* 0x00000001032fa824 */ /* 0x042fe200018e0613 */
[----:B------:R-:W-:Y:S02]  /*ed20*/  @!P1 SHF.R.S32.HI R6, RZ, 0x1f, R20 ;  /* 0x0000001fff069819 */ /* 0x000fe40000011414 */
[C---:B------:R-:W-:Y:S02]  /*ed30*/  @!P1 IADD3 R42, P5, R20.reuse, R21, RZ ;  /* 0x00000015142a9210 */ /* 0x040fe40007fbe0ff */
[----:B----4-:R-:W-:Y:S02]  /*ed40*/  @!P1 IADD3 R20, P4, R20, R39, RZ ;  /* 0x0000002714149210 */ /* 0x010fe40007f9e0ff */
[----:B------:R-:W-:Y:S02]  /*ed50*/  CS2R R10, SRZ ;  /* 0x00000000000a7805 */ /* 0x000fe4000001ff00 */
[C---:B------:R-:W-:Y:S01]  /*ed60*/  @!P0 IADD3 R40, P3, R38.reuse, R21, RZ ;  /* 0x0000001526288210 */ /* 0x040fe20007f7e0ff */
[----:B------:R-:W-:Y:S01]  /*ed70*/  @!P1 IMAD.X R43, R3, 0x1, R6, P5 ;  /* 0x00000001032b9824 */ /* 0x000fe200028e0606 */
[----:B------:R-:W-:Y:S01]  /*ed80*/  @!P0 SHF.R.S32.HI R8, RZ, 0x1f, R38 ;  /* 0x0000001fff088819 */ /* 0x000fe20000011426 */
[----:B---3--:R-:W-:Y:S01]  /*ed90*/  @!P1 IMAD.X R21, R37, 0x1, R6, P4 ;  /* 0x0000000125159824 */ /* 0x008fe200020e0606 */
[----:B------:R-:W-:-:S02]  /*eda0*/  @!P0 IADD3 R38, P5, R38, R39, RZ ;  /* 0x0000002726268210 */ /* 0x000fc40007fbe0ff */
[----:B------:R-:W-:Y:S02]  /*edb0*/  CS2R R6, SRZ ;  /* 0x0000000000067805 */ /* 0x000fe4000001ff00 */
[----:B------:R-:W-:Y:S01]  /*edc0*/  @!P2 IADD3 R36, P4, R18, R39, RZ ;  /* 0x000000271224a210 */ /* 0x000fe20007f9e0ff */
[--C-:B------:R-:W-:Y:S01]  /*edd0*/  @!P0 IMAD.X R41, R3, 0x1, R8.reuse, P3 ;  /* 0x0000000103298824 */ /* 0x100fe200018e0608 */
[----:B------:R-:W-:Y:S01]  /*ede0*/  CS2R R32, SRZ ;  /* 0x0000000000207805 */ /* 0x000fe2000001ff00 */
[----:B------:R-:W-:Y:S01]  /*edf0*/  @!P0 IMAD.X R39, R37, 0x1, R8, P5 ;  /* 0x0000000125278824 */ /* 0x000fe200028e0608 */
[----:B------:R-:W-:Y:S02]  /*ee00*/  CS2R R8, SRZ ;  /* 0x0000000000087805 */ /* 0x000fe4000001ff00 */
[----:B------:R-:W-:Y:S02]  /*ee10*/  CS2R R34, SRZ ;  /* 0x0000000000227805 */ /* 0x000fe4000001ff00 */
[----:B------:R-:W-:-:S02]  /*ee20*/  CS2R R12, SRZ ;  /* 0x00000000000c7805 */ /* 0x000fc4000001ff00 */
        /* <DEDUP_REMOVED lines=8> */
.L_x_5587:
[----:B------:R-:W-:Y:S05]  /*eeb0*/  BSYNC B1 ;  /* 0x0000000000017941 */ /* 0x000fea0003800000 */
.L_x_5586:
[----:B------:R-:W-:Y:S01]  /*eec0*/  ULEA.HI UR4, UR37, UR37, URZ, 0x1 ;  /* 0x0000002525047291 */ /* 0x000fe2000f8f083f */
[----:B-1----:R-:W-:Y:S01]  /*eed0*/  VIADDMNMX R3, R0, -R211, 0x80, PT ;  /* 0x0000008000037446 */ /* 0x002fe200038009d3 */
[----:B------:R-:W-:Y:S02]  /*eee0*/  BSSY B1, `(.L_x_5588) ;  /* 0x0000008000017945 */ /* 0x000fe40003800000 */
[----:B------:R-:W-:Y:S01]  /*eef0*/  ULOP3.LUT UR4, UR4, 0xfffffffe, URZ, 0xc0, !UPT ;  /* 0xfffffffe04047892 */ /* 0x000fe2000f8ec03f */
[----:B------:R-:W-:-:S03]  /*ef00*/  ISETP.GE.AND P1, PT, R210, R3, PT ;  /* 0x00000003d200720c */ /* 0x000fc60003f26270 */
[----:B------:R-:W-:-:S06]  /*ef10*/  UIADD3 UR4, UR37, -UR4, URZ ;  /* 0x8000000425047290 */ /* 0x000fcc000fffe03f */
[----:B0-2---:R-:W-:-:S05]  /*ef20*/  IMAD.U32 R21, RZ, RZ, UR4 ;  /* 0x00000004ff157e24 */ /* 0x005fca000f8e00ff */
[----:B------:R-:W-:-:S04]  /*ef30*/  SHF.L.U32 R21, R21, 0x1f, RZ ;  /* 0x0000001f15157819 */ /* 0x000fc800000006ff */
[----:B------:R-:W0:Y:S02]  /*ef40*/  SYNCS.PHASECHK.TRANS64.TRYWAIT P0, [R16+URZ+0x2a800], R21 ;  /* 0x02a80015100075a7 */ /* 0x000e24000800017f */
[----:B0-----:R-:W-:Y:S05]  /*ef50*/  @!P0 BRA `(.L_x_5589) ;  /* 0x0000021000948947 */ /* 0x001fea0003800000 */
.L_x_5903:
[----:B------:R-:W-:Y:S05]  /*ef60*/  BSYNC B1 ;  /* 0x0000000000017941 */ /* 0x000fea0003800000 */
.L_x_5588:
[----:B------:R-:W-:Y:S05]  /*ef70*/  @P1 BRA `(.L_x_5574) ;  /* 0x0000002c00f41947 */ /* 0x000fea0003800000 */
[----:B------:R-:W1:Y:S01]  /*ef80*/  LDC R3, c[0x0][0x3f4] ;  /* 0x0000fd00ff037b82 */ /* 0x000e620000000800 */
[C---:B------:R-:W-:Y:S01]  /*ef90*/  VIADD R0, R18.reuse, 0x20 ;  /* 0x0000002012007836 */ /* 0x040fe20000000000 */
[C---:B------:R-:W-:Y:S01]  /*efa0*/  IADD3 R20, R18.reuse, 0x40, RZ ;  /* 0x0000004012147810 */ /* 0x040fe20007ffe0ff */
[----:B------:R-:W-:Y:S01]  /*efb0*/  BSSY B1, `(.L_x_5590) ;  /* 0x00000ff000017945 */ /* 0x000fe20003800000 */
[-C--:B-1----:R-:W-:Y:S02]  /*efc0*/  ISETP.GE.AND P0, PT, R18, R3.reuse, PT ;  /* 0x000000031200720c */ /* 0x082fe40003f06270 */
[-C--:B------:R-:W-:Y:S02]  /*efd0*/  ISETP.GE.AND P1, PT, R0, R3.reuse, PT ;  /* 0x000000030000720c */ /* 0x080fe40003f26270 */
[----:B------:R-:W-:-:S09]  /*efe0*/  ISETP.GE.AND P2, PT, R20, R3, PT ;  /* 0x000000031400720c */ /* 0x000fd20003f46270 */
[----:B------:R-:W-:Y:S05]  /*eff0*/  @P0 BRA `(.L_x_5591) ;  /* 0x0000000c00e80947 */ /* 0x000fea0003800000 */
[----:B------:R-:W2:Y:S01]  /*f000*/  LDL R67, [R1+0x3c] ;  /* 0x00003c0001437983 */ /* 0x000ea20000100800 */
[C---:B------:R-:W-:Y:S02]  /*f010*/  LEA.HI R0, R45.reuse, R45, RZ, 0x1 ;  /* 0x0000002d2d007211 */ /* 0x040fe400078f08ff */
[----:B-----5:R-:W-:Y:S02]  /*f020*/  LOP3.LUT R20, R24, 0xff, RZ, 0xc0, !PT ;  /* 0x000000ff18147812 */ /* 0x020fe400078ec0ff */
[----:B------:R-:W-:Y:S02]  /*f030*/  LOP3.LUT R36, R0, 0xfffffffe, RZ, 0xc0, !PT ;  /* 0xfffffffe00247812 */ /* 0x000fe400078ec0ff */
[----:B------:R-:W-:Y:S02]  /*f040*/  SHF.R.U32.HI R0, RZ, 0x8, R24 ;  /* 0x00000008ff007819 */ /* 0x000fe40000011618 */
[----:B---3--:R-:W-:Y:S01]  /*f050*/  SHF.R.U32.HI R37, RZ, 0x8, R25 ;  /* 0x00000008ff257819 */ /* 0x008fe20000011619 */
[----:B------:R-:W-:Y:S01]  /*f060*/  IMAD.IADD R40, R45, 0x1, -R36 ;  /* 0x000000012d287824 */ /* 0x000fe200078e0a24 */
[----:B0-----:R-:W-:-:S02]  /*f070*/  LOP3.LUT R21, R0, 0xff, RZ, 0xc0, !PT ;  /* 0x000000ff00157812 */ /* 0x001fc400078ec0ff */
[----:B----4-:R-:W-:Y:S02]  /*f080*/  SHF.R.U32.HI R39, RZ, 0x8, R26 ;  /* 0x00000008ff277819 */ /* 0x010fe4000001161a */
        /* <DEDUP_REMOVED lines=23> */
[----:B------:R-:W-:Y:S02]  /*f200*/  SHF.R.U32.HI R40, RZ, 0x8, R5 ;  /* 0x00000008ff287819 */ /* 0x000fe40000011605 */
[----:B------:R-:W-:Y:S02]  /*f210*/  PRMT R20, R37, 0x7604, R36 ;  /* 0x0000760425147816 */ /* 0x000fe40000000024 */
[----:B------:R-:W-:Y:S02]  /*f220*/  PRMT R51, R39, 0x7604, R38 ;  /* 0x0000760427337816 */ /* 0x000fe40000000026 */
[----:B------:R-:W-:Y:S02]  /*f230*/  LOP3.LUT R21, R40, 0xff, RZ, 0xc0, !PT ;  /* 0x000000ff28157812 */ /* 0x000fe400078ec0ff */
[----:B------:R-:W0:Y:S01]  /*f240*/  LDS.128 R40, [R0+0x18400] ;  /* 0x0184000000287984 */ /* 0x000e220000000c00 */
        /* <DEDUP_REMOVED lines=11> */
[----:B------:R-:W-:Y:S01]  /*f300*/  PRMT R55, R50, 0x7604, R49 ;  /* 0x0000760432377816 */ /* 0x000fe20000000031 */
[----:B------:R-:W-:Y:S01]  /*f310*/  IMAD.U32 R53, R53, 0x10000, RZ ;  /* 0x0001000035357824 */ /* 0x000fe200078e00ff */
[----:B------:R-:W-:Y:S01]  /*f320*/  SHF.R.U32.HI R49, RZ, 0x10, R27 ;  /* 0x00000010ff317819 */ /* 0x000fe2000001161b */
[----:B------:R-:W-:Y:S01]  /*f330*/  IMAD.U32 R21, R21, 0x10000, RZ ;  /* 0x0001000015157824 */ /* 0x000fe200078e00ff */
[----:B------:R-:W-:-:S02]  /*f340*/  LOP3.LUT R45, R45, 0xff0000, R24, 0xf8, !PT ;  /* 0x00ff00002d2d7812 */ /* 0x000fc400078ef818 */
[----:B------:R-:W-:Y:S01]  /*f350*/  LOP3.LUT R53, R48, 0xff0000, R53, 0xf8, !PT ;  /* 0x00ff000030357812 */ /* 0x000fe200078ef835 */
[----:B------:R-:W-:Y:S01]  /*f360*/  IMAD.U32 R49, R49, 0x10000, RZ ;  /* 0x0001000031317824 */ /* 0x000fe200078e00ff */
[----:B------:R-:W-:Y:S02]  /*f370*/  LOP3.LUT R21, R46, 0xff0000, R21, 0xf8, !PT ;  /* 0x00ff00002e157812 */ /* 0x000fe400078ef815 */
[----:B------:R-:W-:Y:S02]  /*f380*/  LOP3.LUT R47, R47, 0xff0000, R26, 0xf8, !PT ;  /* 0x00ff00002f2f7812 */ /* 0x000fe400078ef81a */
[----:B------:R-:W-:Y:S02]  /*f390*/  LOP3.LUT R49, R20, 0xff0000, R49, 0xf8, !PT ;  /* 0x00ff000014317812 */ /* 0x000fe400078ef831 */
[----:B------:R-:W-:Y:S02]  /*f3a0*/  LOP3.LUT R55, R55, 0xff0000, R6, 0xf8, !PT ;  /* 0x00ff000037377812 */ /* 0x000fe400078ef806 */
[----:B------:R-:W-:-:S02]  /*f3b0*/  SHF.R.U32.HI R57, RZ, 0x10, R7 ;  /* 0x00000010ff397819 */ /* 0x000fc40000011607 */
[----:B------:R-:W-:Y:S02]  /*f3c0*/  LOP3.LUT R45, R45, 0xff000000, R24, 0xf8, !PT ;  /* 0xff0000002d2d7812 */ /* 0x000fe400078ef818 */
[----:B------:R-:W-:Y:S01]  /*f3d0*/  LOP3.LUT R50, R53, 0xff000000, R5, 0xf8, !PT ;  /* 0xff00000035327812 */ /* 0x000fe200078ef805 */
[----:B------:R-:W-:Y:S01]  /*f3e0*/  IMAD.U32 R57, R57, 0x10000, RZ ;  /* 0x0001000039397824 */ /* 0x000fe200078e00ff */
[----:B------:R-:W-:Y:S02]  /*f3f0*/  LOP3.LUT R24, R21, 0xff000000, R25, 0xf8, !PT ;  /* 0xff00000015187812 */ /* 0x000fe400078ef819 */
[----:B------:R-:W-:Y:S02]  /*f400*/  LOP3.LUT R20, R47, 0xff000000, R26, 0xf8, !PT ;  /* 0xff0000002f147812 */ /* 0x000fe400078ef81a */
[----:B------:R-:W-:Y:S02]  /*f410*/  LOP3.LUT R54, R49, 0xff000000, R27, 0xf8, !PT ;  /* 0xff00000031367812 */ /* 0x000fe400078ef81b */
[----:B------:R-:W-:-:S02]  /*f420*/  LOP3.LUT R5, R55, 0xff000000, R6, 0xf8, !PT ;  /* 0xff00000037057812 */ /* 0x000fc400078ef806 */
[----:B------:R-:W-:Y:S02]  /*f430*/  F2FP.F16.E4M3.UNPACK_B R55, R50 ;  /* 0x00000032ff37723e */ /* 0x000fe400020006ff */
[----:B0-----:R-:W-:Y:S02]  /*f440*/  F2FP.F16.E4M3.UNPACK_B R27, R41 ;  /* 0x00000029ff1b723e */ /* 0x001fe400020006ff */
[--C-:B------:R-:W-:Y:S01]  /*f450*/  LOP3.LUT R51, R51, 0xff0000, R4.reuse, 0xf8, !PT ;  /* 0x00ff000033337812 */ /* 0x100fe200078ef804 */
[----:B------:R-:W-:Y:S01]  /*f460*/  HADD2.F32 R56, -RZ, R55.H0_H0 ;  /* 0x20000037ff387230 */ /* 0x000fe20000004100 */
[----:B------:R-:W-:Y:S01]  /*f470*/  LOP3.LUT R57, R52, 0xff0000, R57, 0xf8, !PT ;  /* 0x00ff000034397812 */ /* 0x000fe200078ef839 */
[----:B------:R-:W-:Y:S01]  /*f480*/  HADD2.F32 R6, -RZ, R27.H0_H0 ;  /* 0x2000001bff067230 */ /* 0x000fe20000004100 */
[----:B------:R-:W-:Y:S01]  /*f490*/  LOP3.LUT R46, R51, 0xff000000, R4, 0xf8, !PT ;  /* 0xff000000332e7812 */ /* 0x000fe200078ef804 */
[----:B------:R-:W-:Y:S01]  /*f4a0*/  HADD2.F32 R55, -RZ, R55.H1_H1 ;  /* 0x30000037ff377230 */ /* 0x000fe20000004100 */
[-C--:B------:R-:W-:Y:S01]  /*f4b0*/  F2FP.F16.E4M3.UNPACK_B R51, R43.reuse ;  /* 0x0000002bff33723e */ /* 0x080fe200020006ff */
[----:B------:R-:W-:Y:S01]  /*f4c0*/  HADD2.F32 R27, -RZ, R27.H1_H1 ;  /* 0x3000001bff1b7230 */ /* 0x000fe20000004100 */
[----:B------:R-:W-:-:S02]  /*f4d0*/  F2FP.F16.E4M3.UNPACK_B R53, R43.H1 ;  /* 0x0000002bff35723e */ /* 0x000fc400030006ff */
[-C--:B------:R-:W-:Y:S02]  /*f4e0*/  F2FP.F16.E4M3.UNPACK_B R43, R40.reuse ;  /* 0x00000028ff2b723e */ /* 0x080fe400020006ff */
[----:B------:R-:W-:Y:S01]  /*f4f0*/  F2FP.F16.E4M3.UNPACK_B R52, R40.H1 ;  /* 0x00000028ff34723e */ /* 0x000fe200030006ff */
[----:B------:R-:W-:Y:S01]  /*f500*/  FMUL.FTZ R40, R6, R56 ;  /* 0x0000003806287220 */ /* 0x000fe20000410000 */
[----:B------:R-:W-:Y:S01]  /*f510*/  LOP3.LUT R59, R57, 0xff000000, R7, 0xf8, !PT ;  /* 0xff000000393b7812 */ /* 0x000fe200078ef807 */
[----:B------:R-:W-:Y:S01]  /*f520*/  FMUL.FTZ R61, R27, R55 ;  /* 0x000000371b3d7220 */ /* 0x000fe20000410000 */
[----:B------:R-:W-:Y:S02]  /*f530*/  F2FP.F16.E4M3.UNPACK_B R41, R41.H1 ;  /* 0x00000029ff29723e */ /* 0x000fe400030006ff */
[-C--:B------:R-:W-:Y:S02]  /*f540*/  F2FP.F16.E4M3.UNPACK_B R7, R42.reuse ;  /* 0x0000002aff07723e */ /* 0x080fe400020006ff */
[----:B------:R-:W-:Y:S01]  /*f550*/  F2FP.F16.E4M3.UNPACK_B R42, R42.H1 ;  /* 0x0000002aff2a723e */ /* 0x000fe200030006ff */
[----:B--2---:R-:W0:Y:S02]  /*f560*/  LDS.128 R36, [R67+0x18400] ;  /* 0x0184000043247984 */ /* 0x004e240000000c00 */
[----:B0-----:R-:W-:-:S02]  /*f570*/  F2FP.F16.E4M3.UNPACK_B R26, R36 ;  /* 0x00000024ff1a723e */ /* 0x001fc400020006ff */
[----:B------:R-:W-:Y:S02]  /*f580*/  F2FP.F16.E4M3.UNPACK_B R47, R36.H1 ;  /* 0x00000024ff2f723e */ /* 0x000fe400030006ff */
[----:B------:R-:W-:Y:S02]  /*f590*/  F2FP.F16.E4M3.UNPACK_B R36, R24 ;  /* 0x00000018ff24723e */ /* 0x000fe400020006ff */
[----:B------:R-:W-:Y:S02]  /*f5a0*/  F2FP.F16.E4M3.UNPACK_B R21, R37 ;  /* 0x00000025ff15723e */ /* 0x000fe400020006ff */
[-C--:B------:R-:W-:Y:S02]  /*f5b0*/  F2FP.F16.E4M3.UNPACK_B R48, R39.reuse ;  /* 0x00000027ff30723e */ /* 0x080fe400020006ff */
[----:B------:R-:W-:Y:S01]  /*f5c0*/  F2FP.F16.E4M3.UNPACK_B R49, R39.H1 ;  /* 0x00000027ff31723e */ /* 0x000fe200030006ff */
[----:B------:R-:W-:Y:S01]  /*f5d0*/  HADD2.F32 R39, -RZ, R36.H0_H0 ;  /* 0x20000024ff277230 */ /* 0x000fe20000004100 */
[----:B------:R-:W-:Y:S01]  /*f5e0*/  F2FP.F16.E4M3.UNPACK_B R37, R37.H1 ;  /* 0x00000025ff25723e */ /* 0x000fe200030006ff */
[----:B------:R-:W-:Y:S01]  /*f5f0*/  HADD2.F32 R25, -RZ, R21.H0_H0 ;  /* 0x20000015ff197230 */ /* 0x000fe20000004100 */
[----:B------:R-:W-:-:S02]  /*f600*/  F2FP.F16.E4M3.UNPACK_B R4, R38 ;  /* 0x00000026ff04723e */ /* 0x000fc400020006ff */
[-C--:B------:R-:W-:Y:S01]  /*f610*/  FMUL.FTZ R57, R6, R39.reuse ;  /* 0x0000002706397220 */ /* 0x080fe20000410000 */
[----:B------:R-:W-:Y:S01]  /*f620*/  F2FP.F16.E4M3.UNPACK_B R38, R38.H1 ;  /* 0x00000026ff26723e */ /* 0x000fe200030006ff */
[C---:B------:R-:W-:Y:S01]  /*f630*/  FFMA.FTZ R6, R25.reuse, R39, -R40 ;  /* 0x0000002719067223 */ /* 0x040fe20000010828 */
[----:B------:R-:W-:Y:S01]  /*f640*/  F2FP.F16.E4M3.UNPACK_B R39, R24.H1 ;  /* 0x00000018ff27723e */ /* 0x000fe200030006ff */
[----:B------:R-:W-:Y:S01]  /*f650*/  FFMA.FTZ R25, R25, R56, R57 ;  /* 0x0000003819197223 */ /* 0x000fe20000010039 */
[----:B------:R-:W-:Y:S01]  /*f660*/  F2FP.F16.E4M3.UNPACK_B R56, R50.H1 ;  /* 0x00000032ff38723e */ /* 0x000fe200030006ff */
[----:B------:R-:W-:Y:S02]  /*f670*/  HADD2.F32 R40, -RZ, R36.H1_H1 ;  /* 0x30000024ff287230 */ /* 0x000fe40000004100 */
[----:B------:R-:W-:Y:S02]  /*f680*/  HADD2.F32 R24, -RZ, R21.H1_H1 ;  /* 0x30000015ff187230 */ /* 0x000fe40000004100 */
[----:B------:R-:W-:-:S02]  /*f690*/  HADD2.F32 R57, -RZ, R56.H0_H0 ;  /* 0x20000038ff397230 */ /* 0x000fc40000004100 */
[----:B------:R-:W-:Y:S01]  /*f6a0*/  FMUL.FTZ R58, R27, R40 ;  /* 0x000000281b3a7220 */ /* 0x000fe20000410000 */
[----:B------:R-:W-:Y:S02]  /*f6b0*/  HADD2.F32 R21, -RZ, R41.H0_H0 ;  /* 0x20000029ff157230 */ /* 0x000fe40000004100 */
[----:B------:R-:W-:Y:S02]  /*f6c0*/  HADD2.F32 R50, -RZ, R39.H0_H0 ;  /* 0x20000027ff327230 */ /* 0x000fe40000004100 */
[----:B------:R-:W-:Y:S02]  /*f6d0*/  HADD2.F32 R36, -RZ, R37.H0_H0 ;  /* 0x20000025ff247230 */ /* 0x000fe40000004100 */
[C---:B------:R-:W-:Y:S01]  /*f6e0*/  FMUL.FTZ R27, R21.reuse, R57 ;  /* 0x00000039151b7220 */ /* 0x040fe20000410000 */
[----:B------:R-:W-:Y:S02]  /*f6f0*/  HADD2.F32 R41, -RZ, R41.H1_H1 ;  /* 0x30000029ff297230 */ /* 0x000fe40000004100 */
[----:B------:R-:W-:Y:S01]  /*f700*/  FMUL.FTZ R60, R21, R50 ;  /* 0x00000032153c7220 */ /* 0x000fe20000410000 */
[C---:B------:R-:W-:Y:S01]  /*f710*/  FFMA.FTZ R21, R24.reuse, R40, -R61 ;  /* 0x0000002818157223 */ /* 0x040fe2000001083d */
[----:B------:R-:W-:Y:S01]  /*f720*/  FFMA.FTZ R24, R24, R55, R58 ;  /* 0x0000003718187223 */ /* 0x000fe2000001003a */
[----:B------:R-:W-:Y:S01]  /*f730*/  F2FP.F16.E4M3.UNPACK_B R55, R54 ;  /* 0x00000036ff37723e */ /* 0x000fe200020006ff */
[C---:B------:R-:W-:Y:S01]  /*f740*/  FFMA.FTZ R27, R36.reuse, R50, -R27 ;  /* 0x00000032241b7223 */ /* 0x040fe2000001081b */
[----:B------:R-:W-:Y:S01]  /*f750*/  FFMA.FTZ R36, R36, R57, R60 ;  /* 0x0000003924247223 */ /* 0x000fe2000001003c */
[----:B------:R-:W-:Y:S01]  /*f760*/  HADD2.F32 R58, -RZ, R56.H1_H1 ;  /* 0x30000038ff3a7230 */ /* 0x000fe20000004100 */
[-C--:B------:R-:W-:Y:S01]  /*f770*/  F2FP.F16.E4M3.UNPACK_B R60, R59.reuse ;  /* 0x0000003bff3c723e */ /* 0x080fe200020006ff */
[----:B------:R-:W-:Y:S01]  /*f780*/  HADD2.F32 R40, -RZ, R39.H1_H1 ;  /* 0x30000027ff287230 */ /* 0x000fe20000004100 */
[----:B------:R-:W-:Y:S01]  /*f790*/  F2FP.F16.E4M3.UNPACK_B R59, R59.H1 ;  /* 0x0000003bff3b723e */ /* 0x000fe200030006ff */
[----:B------:R-:W-:-:S02]  /*f7a0*/  HADD2.F32 R39, -RZ, R51.H0_H0 ;  /* 0x20000033ff277230 */ /* 0x000fc40000004100 */
[C---:B------:R-:W-:Y:S01]  /*f7b0*/  FMUL.FTZ R62, R41.reuse, R58 ;  /* 0x0000003a293e7220 */ /* 0x040fe20000410000 */
[----:B------:R-:W-:Y:S02]  /*f7c0*/  HADD2.F32 R56, -RZ, R55.H0_H0 ;  /* 0x20000037ff387230 */ /* 0x000fe40000004100 */
[----:B------:R-:W-:Y:S01]  /*f7d0*/  FMUL.FTZ R41, R41, R40 ;  /* 0x0000002829297220 */ /* 0x000fe20000410000 */
[----:B------:R-:W-:Y:S02]  /*f7e0*/  HADD2.F32 R37, -RZ, R37.H1_H1 ;  /* 0x30000025ff257230 */ /* 0x000fe40000004100 */
[----:B------:R-:W-:Y:S02]  /*f7f0*/  HADD2.F32 R57, -RZ, R60.H0_H0 ;  /* 0x2000003cff397230 */ /* 0x000fe40000004100 */
[----:B------:R-:W-:Y:S01]  /*f800*/  FMUL.FTZ R64, R39, R56 ;  /* 0x0000003827407220 */ /* 0x000fe20000410000 */
[----:B------:R-:W-:Y:S02]  /*f810*/  HADD2.F32 R50, -RZ, R48.H0_H0 ;  /* 0x20000030ff327230 */ /* 0x000fe40000004100 */
[C---:B------:R-:W-:Y:S01]  /*f820*/  FFMA.FTZ R40, R37.reuse, R40, -R62 ;  /* 0x0000002825287223 */ /* 0x040fe2000001083e */
[----:B------:R-:W-:Y:S01]  /*f830*/  FFMA.FTZ R41, R37, R58, R41 ;  /* 0x0000003a25297223 */ /* 0x000fe20000010029 */
[----:B------:R-:W-:Y:S01]  /*f840*/  FMUL.FTZ R61, R39, R57 ;  /* 0x00000039273d7220 */ /* 0x000fe20000410000 */
[----:B------:R-:W-:-:S02]  /*f850*/  HADD2.F32 R58, -RZ, R59.H0_H0 ;  /* 0x2000003bff3a7230 */ /* 0x000fc40000004100 */
[C---:B------:R-:W-:Y:S01]  /*f860*/  FFMA.FTZ R37, R50.reuse, R57, R64 ;  /* 0x0000003932257223 */ /* 0x040fe20000010040 */
[----:B------:R-:W-:Y:S01]  /*f870*/  HADD2.F32 R57, -RZ, R55.H1_H1 ;  /* 0x30000037ff397230 */ /* 0x000fe20000004100 */
[----:B------:R-:W-:Y:S01]  /*f880*/  F2FP.F16.E4M3.UNPACK_B R55, R54.H1 ;  /* 0x00000036ff37723e */ /* 0x000fe200030006ff */
[----:B------:R-:W-:Y:S01]  /*f890*/  FFMA.FTZ R39, R50, R56, -R61 ;  /* 0x0000003832277223 */ /* 0x000fe2000001083d */
[----:B------:R-:W-:Y:S01]  /*f8a0*/  HADD2.F32 R50, -RZ, R48.H1_H1 ;  /* 0x30000030ff327230 */ /* 0x000fe20000004100 */
[----:B------:R-:W-:Y:S01]  /*f8b0*/  F2FP.SATFINITE.E4M3.F32.PACK_AB_MERGE_C R36, R41, R36, RZ ;  /* 0x000000242924723e */ /* 0x000fe200048070ff */
[----:B------:R-:W-:Y:S02]  /*f8c0*/  HADD2.F32 R61, -RZ, R60.H1_H1 ;  /* 0x3000003cff3d7230 */ /* 0x000fe40000004100 */
[----:B------:R-:W-:Y:S01]  /*f8d0*/  HADD2.F32 R48, -RZ, R51.H1_H1 ;  /* 0x30000033ff307230 */ /* 0x000fe20000004100 */
[----:B------:R-:W-:Y:S01]  /*f8e0*/  F2FP.SATFINITE.E4M3.F32.PACK_AB_MERGE_C R25, R24, R25, R36 ;  /* 0x000000191819723e */ /* 0x000fe20004807024 */
[----:B------:R-:W-:-:S02]  /*f8f0*/  HADD2.F32 R54, -RZ, R53.H0_H0 ;  /* 0x20000035ff367230 */ /* 0x000fc40000004100 */
[----:B------:R-:W-:Y:S02]  /*f900*/  HADD2.F32 R56, -RZ, R55.H0_H0 ;  /* 0x20000037ff387230 */ /* 0x000fe40000004100 */
[C---:B------:R-:W-:Y:S01]  /*f910*/  FMUL.FTZ R63, R48.reuse, R61 ;  /* 0x0000003d303f7220 */ /* 0x040fe20000410000 */
[----:B------:R-:W-:Y:S02]  /*f920*/  HADD2.F32 R51, -RZ, R49.H0_H0 ;  /* 0x20000031ff337230 */ /* 0x000fe40000004100 */
[-C--:B------:R-:W-:Y:S01]  /*f930*/  FMUL.FTZ R60, R48, R57.reuse ;  /* 0x00000039303c7220 */ /* 0x080fe20000410000 */
[C---:B------:R-:W-:Y:S01]  /*f940*/  FMUL.FTZ R62, R54.reuse, R58 ;  /* 0x0000003a363e7220 */ /* 0x040fe20000410000 */
[----:B------:R-:W-:Y:S01]  /*f950*/  FMUL.FTZ R65, R54, R56 ;  /* 0x0000003836417220 */ /* 0x000fe20000410000 */
[C---:B------:R-:W-:Y:S01]  /*f960*/  FFMA.FTZ R48, R50.reuse, R57, -R63 ;  /* 0x0000003932307223 */ /* 0x040fe2000001083f */
[----:B------:R-:W-:Y:S01]  /*f970*/  HADD2.F32 R57, -RZ, R55.H1_H1 ;  /* 0x30000037ff397230 */ /* 0x000fe20000004100 */
[----:B------:R-:W-:Y:S01]  /*f980*/  F2FP.F16.E4M3.UNPACK_B R55, R45.H1 ;  /* 0x0000002dff37723e */ /* 0x000fe200030006ff */
[----:B------:R-:W-:Y:S01]  /*f990*/  FFMA.FTZ R65, R51, R58, R65 ;  /* 0x0000003a33417223 */ /* 0x000fe20000010041 */
[----:B------:R-:W-:Y:S01]  /*f9a0*/  F2FP.F16.E4M3.UNPACK_B R58, R46.H1 ;  /* 0x0000002eff3a723e */ /* 0x000fe200030006ff */
[----:B------:R-:W-:Y:S01]  /*f9b0*/  FFMA.FTZ R50, R50, R61, R60 ;  /* 0x0000003d32327223 */ /* 0x000fe2000001003c */
[----:B------:R-:W-:-:S02]  /*f9c0*/  HADD2.F32 R59, -RZ, R59.H1_H1 ;  /* 0x3000003bff3b7230 */ /* 0x000fc40000004100 */
[----:B------:R-:W-:Y:S01]  /*f9d0*/  FFMA.FTZ R63, R51, R56, -R62 ;  /* 0x00000038333f7223 */ /* 0x000fe2000001083e */
        /* <DEDUP_REMOVED lines=21> */
[-C--:B------:R-:W-:Y:S01]  /*fb30*/  FMUL.FTZ R45, R52, R55.reuse ;  /* 0x00000037342d7220 */ /* 0x080fe20000410000 */
[----:B------:R-:W-:Y:S02]  /*fb40*/  HADD2.F32 R52, -RZ, R51.H0_H0 ;  /* 0x20000033ff347230 */ /* 0x000fe40000004100 */
        /* <DEDUP_REMOVED lines=13> */
[----:B------:R-:W-:Y:S01]  /*fc20*/  FMUL.FTZ R53, R43, R51 ;  /* 0x000000332b357220 */ /* 0x000fe20000410000 */
        /* <DEDUP_REMOVED lines=25> */
[----:B------:R-:W-:-:S02]  /*fdc0*/  HADD2.F32 R26, -RZ, R20.H0_H0 ;  /* 0x20000014ff1a7230 */ /* 0x000fc40000004100 */
[----:B------:R-:W-:Y:S01]  /*fdd0*/  HADD2.F32 R38, -RZ, R20.H1_H1 ;  /* 0x30000014ff267230 */ /* 0x000fe20000004100 */
[----:B------:R-:W-:Y:S01]  /*fde0*/  F2FP.SATFINITE.E4M3.F32.PACK_AB_MERGE_C R58, R58, R59, RZ ;  /* 0x0000003b3a3a723e */ /* 0x000fe200048070ff */
[----:B------:R-:W-:Y:S01]  /*fdf0*/  HADD2.F32 R42, -RZ, R5.H0_H0 ;  /* 0x20000005ff2a7230 */ /* 0x000fe20000004100 */
[----:B------:R-:W-:Y:S01]  /*fe00*/  F2FP.SATFINITE.E4M3.F32.PACK_AB_MERGE_C R49, R62, R49, RZ ;  /* 0x000000313e31723e */ /* 0x000fe200048070ff */
[----:B------:R-:W-:Y:S02]  /*fe10*/  HADD2.F32 R20, -RZ, R7.H0_H0 ;  /* 0x20000007ff147230 */ /* 0x000fe40000004100 */
[----:B------:R-:W-:Y:S02]  /*fe20*/  HADD2.F32 R43, -RZ, R5.H1_H1 ;  /* 0x30000005ff2b7230 */ /* 0x000fe40000004100 */
[----:B------:R-:W-:Y:S02]  /*fe30*/  HADD2.F32 R7, -RZ, R7.H1_H1 ;  /* 0x30000007ff077230 */ /* 0x000fe40000004100 */
[----:B------:R-:W-:Y:S01]  /*fe40*/  FMUL.FTZ R46, R20, R42 ;  /* 0x0000002a142e7220 */ /* 0x000fe20000410000 */
[----:B------:R-:W-:-:S02]  /*fe50*/  HADD2.F32 R5, -RZ, R4.H0_H0 ;  /* 0x20000004ff057230 */ /* 0x000fc40000004100 */
[----:B------:R-:W-:Y:S01]  /*fe60*/  FMUL.FTZ R45, R20, R26 ;  /* 0x0000001a142d7220 */ /* 0x000fe20000410000 */
[----:B------:R-:W-:Y:S02]  /*fe70*/  HADD2.F32 R4, -RZ, R4.H1_H1 ;  /* 0x30000004ff047230 */ /* 0x000fe40000004100 */
        /* <DEDUP_REMOVED lines=16> */
[----:B------:R1:W-:Y:S04]  /*ff80*/  STS.128 [R67+0x18400], R4 ;  /* 0x0184000443007388 */ /* 0x0003e80000000c00 */
[----:B------:R1:W-:Y:S02]  /*ff90*/  STS.128 [R0+0x18400], R24 ;  /* 0x0184001800007388 */ /* 0x0003e40000000c00 */
.L_x_5591:
[----:B------:R-:W-:Y:S05]  /*ffa0*/  BSYNC B1 ;  /* 0x0000000000017941 */ /* 0x000fea0003800000 */
.L_x_5590:
[----:B------:R-:W-:Y:S04]  /*ffb0*/  BSSY B1, `(.L_x_5592) ;  /* 0x0000101000017945 */ /* 0x000fe80003800000 */
[----:B------:R-:W-:Y:S05]  /*ffc0*/  @P1 BRA `(.L_x_5593) ;  /* 0x0000000c00fc1947 */ /* 0x000fea0003800000 */
[----:B------:R-:W2:Y:S01]  /*ffd0*/  LDL R57, [R1+0x38] ;  /* 0x0000380001397983 */ /* 0x000ea20000100800 */
[----:B-1---5:R-:W-:Y:S02]  /*ffe0*/  SHF.R.U32.HI R0, RZ, 0x8, R28 ;  /* 0x00000008ff007819 */ /* 0x022fe4000001161c */
[----:B------:R-:W-:Y:S02]  /*fff0*/  LOP3.LUT R5, R28, 0xff, RZ, 0xc0, !PT ;  /* 0x000000ff1c057812 */ /* 0x000fe400078ec0ff */
[----:B------:R-:W-:Y:S02]  /*10000*/  LOP3.LUT R4, R0, 0xff, RZ, 0xc0, !PT ;  /* 0x000000ff00047812 */ /* 0x000fe400078ec0ff */
[----:B------:R-:W-:Y:S02]  /*10010*/  LEA.HI R0, R3, R212, RZ, 0x1c ;  /* 0x000000d403007211 */ /* 0x000fe400078fe0ff */
[----:B---3--:R-:W-:Y:S02]  /*10020*/  PRMT R37, R4, 0x7604, R5 ;  /* 0x0000760404257816 */ /* 0x008fe40000000005 */
[----:B------:R-:W-:-:S02]  /*10030*/  SHF.R.S32.HI R5, RZ, 0x1f, R0 ;  /* 0x0000001fff057819 */ /* 0x000fc40000011400 */
[----:B------:R-:W-:Y:S02]  /*10040*/  SHF.R.U32.HI R20, RZ, 0x8, R31 ;  /* 0x00000008ff147819 */ /* 0x000fe4000001161f */
[----:B------:R-:W-:Y:S01]  /*10050*/  LEA.HI R4, R5, R0, RZ, 0x2 ;  /* 0x0000000005047211 */ /* 0x000fe200078f10ff */
[----:B------:R-:W-:Y:S01]  /*10060*/  IMAD.SHL.U32 R5, R0, 0x10, RZ ;  /* 0x0000001000057824 */ /* 0x000fe200078e00ff */
[----:B0-----:R-:W-:Y:S02]  /*10070*/  LOP3.LUT R21, R31, 0xff, RZ, 0xc0, !PT ;  /* 0x000000ff1f157812 */ /* 0x001fe400078ec0ff */
[----:B------:R-:W-:Y:S01]  /*10080*/  LOP3.LUT R20, R20, 0xff, RZ, 0xc0, !PT ;  /* 0x000000ff14147812 */ /* 0x000fe200078ec0ff */
[----:B------:R-:W-:Y:S01]  /*10090*/  IMAD.SHL.U32 R4, R4, 0x800, RZ ;  /* 0x0000080004047824 */ /* 0x000fe200078e00ff */
[----:B------:R-:W-:Y:S02]  /*100a0*/  LOP3.LUT R0, R214, 0x30, R5, 0xf8, !PT ;  /* 0x00000030d6007812 */ /* 0x000fe400078ef805 */
[----:B------:R-:W-:-:S02]  /*100b0*/  SHF.R.U32.HI R24, RZ, 0x8, R8 ;  /* 0x00000008ff187819 */ /* 0x000fc40000011608 */
[----:B------:R-:W-:Y:S02]  /*100c0*/  LOP3.LUT R0, R0, R215, RZ, 0x3c, !PT ;  /* 0x000000d700007212 */ /* 0x000fe400078e3cff */
[----:B------:R-:W-:Y:S02]  /*100d0*/  LOP3.LUT R5, R4, 0xffffe000, RZ, 0xc0, !PT ;  /* 0xffffe00004057812 */ /* 0x000fe400078ec0ff */
[----:B------:R-:W-:Y:S02]  /*100e0*/  PRMT R41, R20, 0x7604, R21 ;  /* 0x0000760414297816 */ /* 0x000fe40000000015 */
[----:B------:R-:W-:Y:S02]  /*100f0*/  SHF.R.U32.HI R6, RZ, 0x8, R29 ;  /* 0x00000008ff067819 */ /* 0x000fe4000001161d */
[----:B------:R-:W-:Y:S02]  /*10100*/  LOP3.LUT R25, R8, 0xff, RZ, 0xc0, !PT ;  /* 0x000000ff08197812 */ /* 0x000fe400078ec0ff */
[----:B------:R-:W-:-:S02]  /*10110*/  LOP3.LUT R24, R24, 0xff, RZ, 0xc0, !PT ;  /* 0x000000ff18187812 */ /* 0x000fc400078ec0ff */
[----:B------:R-:W-:Y:S02]  /*10120*/  IADD3 R21, R0, R216, R5 ;  /* 0x000000d800157210 */ /* 0x000fe40007ffe005 */
[----:B------:R-:W-:Y:S02]  /*10130*/  SHF.R.U32.HI R0, RZ, 0x8, R9 ;  /* 0x00000008ff007819 */ /* 0x000fe40000011609 */
[----:B------:R-:W-:Y:S02]  /*10140*/  LOP3.LUT R7, R29, 0xff, RZ, 0xc0, !PT ;  /* 0x000000ff1d077812 */ /* 0x000fe400078ec0ff */
[----:B------:R-:W-:Y:S02]  /*10150*/  LOP3.LUT R6, R6, 0xff, RZ, 0xc0, !PT ;  /* 0x000000ff06067812 */ /* 0x000fe400078ec0ff */
[----:B------:R-:W-:Y:S02]  /*10160*/  PRMT R43, R24, 0x7604, R25 ;  /* 0x00007604182b7816 */ /* 0x000fe40000000019 */
[----:B------:R-:W-:-:S02]  /*10170*/  LOP3.LUT R25, R9, 0xff, RZ, 0xc0, !PT ;  /* 0x000000ff09197812 */ /* 0x000fc400078ec0ff */
[----:B------:R-:W-:Y:S02]  /*10180*/  SHF.R.U32.HI R24, RZ, 0x8, R11 ;  /* 0x00000008ff187819 */ /* 0x000fe4000001160b */
[----:B------:R-:W-:Y:S02]  /*10190*/  LOP3.LUT R0, R0, 0xff, RZ, 0xc0, !PT ;  /* 0x000000ff00007812 */ /* 0x000fe400078ec0ff */
[----:B------:R-:W-:Y:S02]  /*101a0*/  SHF.R.U32.HI R20, RZ, 0x8, R10 ;  /* 0x00000008ff147819 */ /* 0x000fe4000001160a */
[----:B------:R-:W-:Y:S02]  /*101b0*/  PRMT R36, R6, 0x7604, R7 ;  /* 0x0000760406247816 */ /* 0x000fe40000000007 */
[----:B------:R-:W-:Y:S02]  /*101c0*/  SHF.R.U32.HI R6, RZ, 0x8, R30 ;  /* 0x00000008ff067819 */ /* 0x000fe4000001161e */
[----:B------:R-:W-:-:S02]  /*101d0*/  LOP3.LUT R27, R10, 0xff, RZ, 0xc0, !PT ;  /* 0x000000ff0a1b7812 */ /* 0x000fc400078ec0ff */
[----:B------:R-:W-:Y:S02]  /*101e0*/  LOP3.LUT R24, R24, 0xff, RZ, 0xc0, !PT ;  /* 0x000000ff18187812 */ /* 0x000fe400078ec0ff */
[----:B------:R-:W-:Y:S01]  /*101f0*/  PRMT R45, R0, 0x7604, R25 ;  /* 0x00007604002d7816 */ /* 0x000fe20000000019 */
[----:B------:R-:W-:Y:S01]  /*10200*/  IMAD.IADD R0, R16, 0x1, R21 ;  /* 0x0000000110007824 */ /* 0x000fe200078e0215 */
[----:B------:R-:W-:Y:S02]  /*10210*/  LOP3.LUT R20, R20, 0xff, RZ, 0xc0, !PT ;  /* 0x000000ff14147812 */ /* 0x000fe400078ec0ff */
[----:B------:R-:W-:Y:S02]  /*10220*/  LOP3.LUT R49, R11, 0xff, RZ, 0xc0, !PT ;  /* 0x000000ff0b317812 */ /* 0x000fe400078ec0ff */
[----:B------:R-:W-:Y:S02]  /*10230*/  LOP3.LUT R7, R30, 0xff, RZ, 0xc0, !PT ;  /* 0x000000ff1e077812 */ /* 0x000fe400078ec0ff */
[----:B------:R-:W-:-:S02]  /*10240*/  LOP3.LUT R6, R6, 0xff, RZ, 0xc0, !PT ;  /* 0x000000ff06067812 */ /* 0x000fc400078ec0ff */
[----:B------:R-:W-:Y:S02]  /*10250*/  PRMT R47, R20, 0x7604, R27 ;  /* 0x00007604142f7816 */ /* 0x000fe4000000001b */
[----:B------:R-:W-:Y:S02]  /*10260*/  PRMT R49, R24, 0x7604, R49 ;  /* 0x0000760418317816 */ /* 0x000fe40000000031 */
[----:B------:R-:W0:Y:S01]  /*10270*/  LDS.128 R24, [R0+0x18400] ;  /* 0x0184000000187984 */ /* 0x000e220000000c00 */
[----:B----4-:R-:W-:Y:S02]  /*10280*/  PRMT R39, R6, 0x7604, R7 ;  /* 0x0000760406277816 */ /* 0x010fe40000000007 */
[----:B------:R-:W-:Y:S02]  /*10290*/  SHF.R.U32.HI R21, RZ, 0x10, R29 ;  /* 0x00000010ff157819 */ /* 0x000fe4000001161d */
[----:B------:R-:W-:Y:S02]  /*102a0*/  SHF.R.U32.HI R20, RZ, 0x10, R28 ;  /* 0x00000010ff147819 */ /* 0x000fe4000001161c */
[----:B------:R-:W-:-:S02]  /*102b0*/  SHF.R.U32.HI R38, RZ, 0x10, R30 ;  /* 0x00000010ff267819 */ /* 0x000fc4000001161e */
[----:B------:R-:W-:Y:S02]  /*102c0*/  SHF.R.U32.HI R40, RZ, 0x10, R31 ;  /* 0x00000010ff287819 */ /* 0x000fe4000001161f */
[----:B------:R-:W-:Y:S02]  /*102d0*/  LOP3.LUT R21, R21, 0xff, RZ, 0xc0, !PT ;  /* 0x000000ff15157812 */ /* 0x000fe400078ec0ff */
[----:B------:R-:W-:Y:S02]  /*102e0*/  LOP3.LUT R20, R20, 0xff, RZ, 0xc0, !PT ;  /* 0x000000ff14147812 */ /* 0x000fe400078ec0ff */
[----:B------:R-:W-:Y:S02]  /*102f0*/  LOP3.LUT R38, R38, 0xff, RZ, 0xc0, !PT ;  /* 0x000000ff26267812 */ /* 0x000fe400078ec0ff */
[----:B------:R-:W-:Y:S02]  /*10300*/  LOP3.LUT R40, R40, 0xff, RZ, 0xc0, !PT ;  /* 0x000000ff28287812 */ /* 0x000fe400078ec0ff */
[----:B------:R-:W-:-:S02]  /*10310*/  PRMT R21, R21, 0x7054, R36 ;  /* 0x0000705415157816 */ /* 0x000fc40000000024 */
[----:B------:R-:W-:Y:S02]  /*10320*/  SHF.R.U32.HI R36, RZ, 0x10, R9 ;  /* 0x00000010ff247819 */ /* 0x000fe40000011609 */
[----:B------:R-:W-:Y:S02]  /*10330*/  PRMT R37, R20, 0x7054, R37 ;  /* 0x0000705414257816 */ /* 0x000fe40000000025 */
[----:B------:R-:W-:Y:S02]  /*10340*/  PRMT R39, R38, 0x7054, R39 ;  /* 0x0000705426277816 */ /* 0x000fe40000000027 */
[----:B------:R-:W-:Y:S02]  /*10350*/  PRMT R41, R40, 0x7054, R41 ;  /* 0x0000705428297816 */ /* 0x000fe40000000029 */
        /* <DEDUP_REMOVED lines=8> */
[----:B------:R-:W-:Y:S02]  /*103e0*/  PRMT R43, R20, 0x7054, R43 ;  /* 0x00007054142b7816 */ /* 0x000fe4000000002b */
[----:B------:R-:W-:Y:S02]  /*103f0*/  PRMT R47, R38, 0x7054, R47 ;  /* 0x00007054262f7816 */ /* 0x000fe4000000002f */
[----:B------:R-:W-:Y:S02]  /*10400*/  PRMT R51, R40, 0x7054, R49 ;  /* 0x0000705428337816 */ /* 0x000fe40000000031 */
[----:B------:R-:W-:Y:S02]  /*10410*/  LOP3.LUT R46, R45, 0xff000000, R9, 0xf8, !PT ;  /* 0xff0000002d2e7812 */ /* 0x000fe400078ef809 */
[----:B------:R-:W-:Y:S02]  /*10420*/  LOP3.LUT R21, R21, 0xff000000, R29, 0xf8, !PT ;  /* 0xff00000015157812 */ /* 0x000fe400078ef81d */
[----:B------:R-:W-:-:S02]  /*10430*/  LOP3.LUT R49, R43, 0xff000000, R8, 0xf8, !PT ;  /* 0xff0000002b317812 */ /* 0x000fc400078ef808 */
[----:B------:R-:W-:Y:S02]  /*10440*/  LOP3.LUT R8, R47, 0xff000000, R10, 0xf8, !PT ;  /* 0xff0000002f087812 */ /* 0x000fe400078ef80a */
[----:B------:R-:W-:Y:S02]  /*10450*/  LOP3.LUT R51, R51, 0xff000000, R11, 0xf8, !PT ;  /* 0xff00000033337812 */ /* 0x000fe400078ef80b */
[----:B------:R-:W-:Y:S02]  /*10460*/  LOP3.LUT R20, R39, 0xff000000, R30, 0xf8, !PT ;  /* 0xff00000027147812 */ /* 0x000fe400078ef81e */
[----:B------:R-:W-:Y:S02]  /*10470*/  F2FP.F16.E4M3.UNPACK_B R47, R46 ;  /* 0x0000002eff2f723e */ /* 0x000fe400020006ff */
[----:B0-----:R-:W-:Y:S02]  /*10480*/  F2FP.F16.E4M3.UNPACK_B R11, R25 ;  /* 0x00000019ff0b723e */ /* 0x001fe400020006ff */
[----:B------:R-:W-:Y:S01]  /*10490*/  F2FP.F16.E4M3.UNPACK_B R30, R21 ;  /* 0x00000015ff1e723e */ /* 0x000fe200020006ff */
[--C-:B------:R-:W-:Y:S01]  /*104a0*/  HADD2.F32 R48, -RZ, R47.reuse.H0_H0 ;  /* 0x2000002fff307230 */ /* 0x100fe20000004100 */
[----:B------:R-:W-:Y:S01]  /*104b0*/  LOP3.LUT R36, R37, 0xff000000, R28, 0xf8, !PT ;  /* 0xff00000025247812 */ /* 0x000fe200078ef81c */
[----:B------:R-:W-:Y:S01]  /*104c0*/  HADD2.F32 R47, -RZ, R47.H1_H1 ;  /* 0x3000002fff2f7230 */ /* 0x000fe20000004100 */
[-C--:B------:R-:W-:Y:S01]  /*104d0*/  F2FP.F16.E4M3.UNPACK_B R42, R24.reuse ;  /* 0x00000018ff2a723e */ /* 0x080fe200020006ff */
[--C-:B------:R-:W-:Y:S01]  /*104e0*/  HADD2.F32 R40, -RZ, R30.reuse.H0_H0 ;  /* 0x2000001eff287230 */ /* 0x100fe20000004100 */
[----:B------:R-:W-:Y:S01]  /*104f0*/  F2FP.F16.E4M3.UNPACK_B R43, R24.H1 ;  /* 0x00000018ff2b723e */ /* 0x000fe200030006ff */
[----:B------:R-:W-:Y:S01]  /*10500*/  HADD2.F32 R30, -RZ, R30.H1_H1 ;  /* 0x3000001eff1e7230 */ /* 0x000fe20000004100 */
[----:B------:R-:W-:-:S02]  /*10510*/  F2FP.F16.E4M3.UNPACK_B R38, R27 ;  /* 0x0000001bff26723e */ /* 0x000fc400020006ff */
[----:B------:R-:W-:Y:S02]  /*10520*/  F2FP.F16.E4M3.UNPACK_B R45, R27.H1 ;  /* 0x0000001bff2d723e */ /* 0x000fe400030006ff */
[----:B------:R-:W-:Y:S02]  /*10530*/  F2FP.F16.E4M3.UNPACK_B R25, R25.H1 ;  /* 0x00000019ff19723e */ /* 0x000fe400030006ff */
[----:B------:R-:W-:Y:S02]  /*10540*/  F2FP.F16.E4M3.UNPACK_B R46, R46.H1 ;  /* 0x0000002eff2e723e */ /* 0x000fe400030006ff */
[----:B------:R-:W-:Y:S01]  /*10550*/  LOP3.LUT R41, R41, 0xff000000, R31, 0xf8, !PT ;  /* 0xff00000029297812 */ /* 0x000fe200078ef81f */
[----:B--2---:R-:W0:Y:S02]  /*10560*/  LDS.128 R4, [R57+0x18400] ;  /* 0x0184000039047984 */ /* 0x004e240000000c00 */
        /* <DEDUP_REMOVED lines=9> */
[----:B------:R-:W-:Y:S02]  /*10600*/  F2FP.F16.E4M3.UNPACK_B R31, R4.H1 ;  /* 0x00000004ff1f723e */ /* 0x000fe400030006ff */
[C---:B------:R-:W-:Y:S01]  /*10610*/  FFMA.FTZ R5, R9.reuse, R40, -R24 ;  /* 0x0000002809057223 */ /* 0x040fe20000010818 */
[----:B------:R-:W-:Y:S01]  /*10620*/  FFMA.FTZ R9, R9, R48, R27 ;  /* 0x0000003009097223 */ /* 0x000fe2000001001b */
[----:B------:R-:W-:Y:S01]  /*10630*/  F2FP.F16.E4M3.UNPACK_B R27, R21.H1 ;  /* 0x00000015ff1b723e */ /* 0x000fe200030006ff */
[----:B------:R-:W-:Y:S02]  /*10640*/  HADD2.F32 R24, -RZ, R10.H1_H1 ;  /* 0x3000000aff187230 */ /* 0x000fe40000004100 */
[----:B------:R-:W-:Y:S01]  /*10650*/  FMUL.FTZ R53, R11, R47 ;  /* 0x0000002f0b357220 */ /* 0x000fe20000410000 */
[----:B------:R-:W-:-:S02]  /*10660*/  HADD2.F32 R48, -RZ, R46.H0_H0 ;  /* 0x2000002eff307230 */ /* 0x000fc40000004100 */
[----:B------:R-:W-:Y:S01]  /*10670*/  FMUL.FTZ R50, R11, R30 ;  /* 0x0000001e0b327220 */ /* 0x000fe20000410000 */
[----:B------:R-:W-:Y:S01]  /*10680*/  HADD2.F32 R10, -RZ, R25.H0_H0 ;  /* 0x20000019ff0a7230 */ /* 0x000fe20000004100 */
[----:B------:R-:W-:Y:S01]  /*10690*/  F2FP.F16.E4M3.UNPACK_B R29, R4 ;  /* 0x00000004ff1d723e */ /* 0x000fe200020006ff */
[----:B------:R-:W-:Y:S01]  /*106a0*/  HADD2.F32 R40, -RZ, R27.H0_H0 ;  /* 0x2000001bff287230 */ /* 0x000fe20000004100 */
[----:B------:R-:W-:Y:S01]  /*106b0*/  F2FP.F16.E4M3.UNPACK_B R4, R6 ;  /* 0x00000006ff04723e */ /* 0x000fe200020006ff */
[----:B------:R-:W-:Y:S02]  /*106c0*/  HADD2.F32 R21, -RZ, R28.H0_H0 ;  /* 0x2000001cff157230 */ /* 0x000fe40000004100 */
[C---:B------:R-:W-:Y:S01]  /*106d0*/  FMUL.FTZ R52, R10.reuse, R48 ;  /* 0x000000300a347220 */ /* 0x040fe20000410000 */
[----:B------:R-:W-:Y:S02]  /*106e0*/  HADD2.F32 R25, -RZ, R25.H1_H1 ;  /* 0x30000019ff197230 */ /* 0x000fe40000004100 */
[----:B------:R-:W-:Y:S01]  /*106f0*/  FMUL.FTZ R55, R10, R40 ;  /* 0x000000280a377220 */ /* 0x000fe20000410000 */
[C---:B------:R-:W-:Y:S01]  /*10700*/  FFMA.FTZ R10, R24.reuse, R30, -R53 ;  /* 0x0000001e180a7223 */ /* 0x040fe20000010835 */
[C---:B------:R-:W-:Y:S01]  /*10710*/  FFMA.FTZ R11, R21.reuse, R40, -R52 ;  /* 0x00000028150b7223 */ /* 0x040fe20000010834 */
[----:B------:R-:W-:Y:S01]  /*10720*/  FFMA.FTZ R24, R24, R47, R50 ;  /* 0x0000002f18187223 */ /* 0x000fe20000010032 */
[----:B------:R-:W-:Y:S01]  /*10730*/  FFMA.FTZ R21, R21, R48, R55 ;  /* 0x0000003015157223 */ /* 0x000fe20000010037 */
[----:B------:R-:W-:Y:S01]  /*10740*/  F2FP.F16.E4M3.UNPACK_B R50, R51 ;  /* 0x00000033ff32723e */ /* 0x000fe200020006ff */
[----:B------:R-:W-:Y:S01]  /*10750*/  HADD2.F32 R48, -RZ, R46.H1_H1 ;  /* 0x3000002eff307230 */ /* 0x000fe20000004100 */
[----:B------:R-:W-:Y:S01]  /*10760*/  F2FP.F16.E4M3.UNPACK_B R46, R41 ;  /* 0x00000029ff2e723e */ /* 0x000fe200020006ff */
[----:B------:R-:W-:Y:S01]  /*10770*/  HADD2.F32 R40, -RZ, R27.H1_H1 ;  /* 0x3000001bff287230 */ /* 0x000fe20000004100 */
[----:B------:R-:W-:Y:S01]  /*10780*/  F2FP.F16.E4M3.UNPACK_B R51, R51.H1 ;  /* 0x00000033ff33723e */ /* 0x000fe200030006ff */
[----:B------:R-:W-:-:S02]  /*10790*/  HADD2.F32 R30, -RZ, R28.H1_H1 ;  /* 0x3000001cff1e7230 */ /* 0x000fc40000004100 */
[C---:B------:R-:W-:Y:S01]  /*107a0*/  FMUL.FTZ R53, R25.reuse, R48 ;  /* 0x0000003019357220 */ /* 0x040fe20000410000 */
[----:B------:R-:W-:Y:S02]  /*107b0*/  HADD2.F32 R52, -RZ, R50.H0_H0 ;  /* 0x20000032ff347230 */ /* 0x000fe40000004100 */
[----:B------:R-:W-:Y:S01]  /*107c0*/  FMUL.FTZ R25, R25, R40 ;  /* 0x0000002819197220 */ /* 0x000fe20000410000 */
[----:B------:R-:W-:Y:S01]  /*107d0*/  HADD2.F32 R28, -RZ, R38.H0_H0 ;  /* 0x20000026ff1c7230 */ /* 0x000fe20000004100 */
[----:B------:R-:W-:Y:S01]  /*107e0*/  F2FP.F16.E4M3.UNPACK_B R7, R6.H1 ;  /* 0x00000006ff07723e */ /* 0x000fe200030006ff */
[----:B------:R-:W-:Y:S01]  /*107f0*/  HADD2.F32 R47, -RZ, R46.H0_H0 ;  /* 0x2000002eff2f7230 */ /* 0x000fe20000004100 */
[----:B------:R-:W-:Y:S01]  /*10800*/  F2FP.F16.E4M3.UNPACK_B R6, R26 ;  /* 0x0000001aff06723e */ /* 0x000fe200020006ff */
[----:B------:R-:W-:Y:S02]  /*10810*/  HADD2.F32 R27, -RZ, R37.H0_H0 ;  /* 0x20000025ff1b7230 */ /* 0x000fe40000004100 */
[----:B------:R-:W-:Y:S01]  /*10820*/  FMUL.FTZ R54, R28, R52 ;  /* 0x000000341c367220 */ /* 0x000fe20000410000 */
[----:B------:R-:W-:-:S02]  /*10830*/  HADD2.F32 R50, -RZ, R50.H1_H1 ;  /* 0x30000032ff327230 */ /* 0x000fc40000004100 */
[-C--:B------:R-:W-:Y:S01]  /*10840*/  FMUL.FTZ R55, R28, R47.reuse ;  /* 0x0000002f1c377220 */ /* 0x080fe20000410000 */
[C---:B------:R-:W-:Y:S01]  /*10850*/  FFMA.FTZ R28, R30.reuse, R40, -R53 ;  /* 0x000000281e1c7223 */ /* 0x040fe20000010835 */
[----:B------:R-:W-:Y:S01]  /*10860*/  FFMA.FTZ R30, R30, R48, R25 ;  /* 0x000000301e1e7223 */ /* 0x000fe20000010019 */
[C---:B------:R-:W-:Y:S01]  /*10870*/  FFMA.FTZ R25, R27.reuse, R47, -R54 ;  /* 0x0000002f1b197223 */ /* 0x040fe20000010836 */
[----:B------:R-:W-:Y:S01]  /*10880*/  HADD2.F32 R47, -RZ, R46.H1_H1 ;  /* 0x3000002eff2f7230 */ /* 0x000fe20000004100 */
[----:B------:R-:W-:Y:S01]  /*10890*/  F2FP.F16.E4M3.UNPACK_B R46, R41.H1 ;  /* 0x00000029ff2e723e */ /* 0x000fe200030006ff */
[----:B------:R-:W-:Y:S02]  /*108a0*/  HADD2.F32 R38, -RZ, R38.H1_H1 ;  /* 0x30000026ff267230 */ /* 0x000fe40000004100 */
[----:B------:R-:W-:Y:S01]  /*108b0*/  FFMA.FTZ R27, R27, R52, R55 ;  /* 0x000000341b1b7223 */ /* 0x000fe20000010037 */
[----:B------:R-:W-:Y:S01]  /*108c0*/  HADD2.F32 R37, -RZ, R37.H1_H1 ;  /* 0x30000025ff257230 */ /* 0x000fe20000004100 */
[----:B------:R-:W-:Y:S01]  /*108d0*/  F2FP.F16.E4M3.UNPACK_B R26, R26.H1 ;  /* 0x0000001aff1a723e */ /* 0x000fe200030006ff */
[----:B------:R-:W-:-:S02]  /*108e0*/  HADD2.F32 R52, -RZ, R51.H0_H0 ;  /* 0x20000033ff347230 */ /* 0x000fc40000004100 */
[C---:B------:R-:W-:Y:S01]  /*108f0*/  FMUL.FTZ R54, R38.reuse, R50 ;  /* 0x0000003226367220 */ /* 0x040fe20000410000 */
[----:B------:R-:W-:Y:S02]  /*10900*/  HADD2.F32 R40, -RZ, R45.H0_H0 ;  /* 0x2000002dff287230 */ /* 0x000fe40000004100 */
[-C--:B------:R-:W-:Y:S01]  /*10910*/  FMUL.FTZ R53, R38, R47.reuse ;  /* 0x0000002f26357220 */ /* 0x080fe20000410000 */
[--C-:B------:R-:W-:Y:S02]  /*10920*/  HADD2.F32 R48, -RZ, R46.reuse.H0_H0 ;  /* 0x2000002eff307230 */ /* 0x100fe40000004100 */
[C---:B------:R-:W-:Y:S01]  /*10930*/  FFMA.FTZ R38, R37.reuse, R47, -R54 ;  /* 0x0000002f25267223 */ /* 0x040fe20000010836 */
[----:B------:R-:W-:Y:S02]  /*10940*/  HADD2.F32 R41, -RZ, R39.H0_H0 ;  /* 0x20000027ff297230 */ /* 0x000fe40000004100 */
[C---:B------:R-:W-:Y:S01]  /*10950*/  FMUL.FTZ R56, R40.reuse, R52 ;  /* 0x0000003428387220 */ /* 0x040fe20000410000 */
[----:B------:R-:W-:Y:S01]  /*10960*/  F2FP.F16.E4M3.UNPACK_B R47, R49.H1 ;  /* 0x00000031ff2f723e */ /* 0x000fe200030006ff */
[----:B------:R-:W-:Y:S01]  /*10970*/  FMUL.FTZ R55, R40, R48 ;  /* 0x0000003028377220 */ /* 0x000fe20000410000 */
[----:B------:R-:W-:Y:S01]  /*10980*/  FFMA.FTZ R40, R37, R50, R53 ;  /* 0x0000003225287223 */ /* 0x000fe20000010035 */
[----:B------:R-:W-:-:S02]  /*10990*/  HADD2.F32 R50, -RZ, R46.H1_H1 ;  /* 0x3000002eff327230 */ /* 0x000fc40000004100 */
[C---:B------:R-:W-:Y:S01]  /*109a0*/  FFMA.FTZ R53, R41.reuse, R48, -R56 ;  /* 0x0000003029357223 */ /* 0x040fe20000010838 */
[----:B------:R-:W-:Y:S01]  /*109b0*/  FFMA.FTZ R55, R41, R52, R55 ;  /* 0x0000003429377223 */ /* 0x000fe20000010037 */
[----:B------:R-:W-:Y:S01]  /*109c0*/  F2FP.F16.E4M3.UNPACK_B R46, R36.H1 ;  /* 0x00000024ff2e723e */ /* 0x000fe200030006ff */
[----:B------:R-:W-:Y:S01]  /*109d0*/  HADD2.F32 R52, -RZ, R47.H0_H0 ;  /* 0x2000002fff347230 */ /* 0x000fe20000004100 */
[----:B------:R-:W-:Y:S01]  /*109e0*/  F2FP.F16.E4M3.UNPACK_B R49, R49 ;  /* 0x00000031ff31723e */ /* 0x000fe200020006ff */
[----:B------:R-:W-:Y:S01]  /*109f0*/  HADD2.F32 R41, -RZ, R43.H0_H0 ;  /* 0x2000002bff297230 */ /* 0x000fe20000004100 */
[----:B------:R-:W-:Y:S01]  /*10a00*/  F2FP.SATFINITE.E4M3.F32.PACK_AB_MERGE_C R11, R28, R11, RZ ;  /* 0x0000000b1c0b723e */ /* 0x000fe200048070ff */
[----:B------:R-:W-:Y:S01]  /*10a10*/  HADD2.F32 R48, -RZ, R46.H0_H0 ;  /* 0x2000002eff307230 */ /* 0x000fe20000004100 */
[----:B------:R-:W-:Y:S01]  /*10a20*/  F2FP.SATFINITE.E4M3.F32.PACK_AB_MERGE_C R21, R30, R21, RZ ;  /* 0x000000151e15723e */ /* 0x000fe200048070ff */
[----:B------:R-:W-:Y:S02]  /*10a30*/  HADD2.F32 R37, -RZ, R31.H0_H0 ;  /* 0x2000001fff257230 */ /* 0x000fe40000004100 */
[----:B------:R-:W-:Y:S01]  /*10a40*/  FMUL.FTZ R56, R41, R52 ;  /* 0x0000003429387220 */ /* 0x000fe20000410000 */
[----:B------:R-:W-:-:S02]  /*10a50*/  HADD2.F32 R54, -RZ, R51.H1_H1 ;  /* 0x30000033ff367230 */ /* 0x000fc40000004100 */
[-C--:B------:R-:W-:Y:S01]  /*10a60*/  FMUL.FTZ R41, R41, R48.reuse ;  /* 0x0000003029297220 */ /* 0x080fe20000410000 */
[----:B------:R-:W-:Y:S02]  /*10a70*/  HADD2.F32 R45, -RZ, R45.H1_H1 ;  /* 0x3000002dff2d7230 */ /* 0x000fe40000004100 */
[C---:B------:R-:W-:Y:S01]  /*10a80*/  FFMA.FTZ R56, R37.reuse, R48, -R56 ;  /* 0x0000003025387223 */ /* 0x040fe20000010838 */
[----:B------:R-:W-:Y:S02]  /*10a90*/  HADD2.F32 R39, -RZ, R39.H1_H1 ;  /* 0x30000027ff277230 */ /* 0x000fe40000004100 */
[----:B------:R-:W-:Y:S01]  /*10aa0*/  FFMA.FTZ R52, R37, R52, R41 ;  /* 0x0000003425347223 */ /* 0x000fe20000010029 */
[----:B------:R-:W-:Y:S02]  /*10ab0*/  HADD2.F32 R48, -RZ, R47.H1_H1 ;  /* 0x3000002fff307230 */ /* 0x000fe40000004100 */
[----:B------:R-:W-:Y:S01]  /*10ac0*/  FMUL.FTZ R58, R45, R54 ;  /* 0x000000362d3a7220 */ /* 0x000fe20000410000 */
[----:B------:R-:W-:-:S02]  /*10ad0*/  HADD2.F32 R43, -RZ, R43.H1_H1 ;  /* 0x3000002bff2b7230 */ /* 0x000fc40000004100 */
[-C--:B------:R-:W-:Y:S01]  /*10ae0*/  FMUL.FTZ R45, R45, R50.reuse ;  /* 0x000000322d2d7220 */ /* 0x080fe20000410000 */
[----:B------:R-:W-:Y:S02]  /*10af0*/  HADD2.F32 R46, -RZ, R46.H1_H1 ;  /* 0x3000002eff2e7230 */ /* 0x000fe40000004100 */
[----:B------:R-:W-:Y:S01]  /*10b00*/  FFMA.FTZ R60, R39, R50, -R58 ;  /* 0x00000032273c7223 */ /* 0x000fe2000001083a */
[----:B------:R-:W-:Y:S02]  /*10b10*/  HADD2.F32 R31, -RZ, R31.H1_H1 ;  /* 0x3000001fff1f7230 */ /* 0x000fe40000004100 */
[C---:B------:R-:W-:Y:S01]  /*10b20*/  FMUL.FTZ R50, R43.reuse, R48 ;  /* 0x000000302b327220 */ /* 0x040fe20000410000 */
[----:B------:R-:W-:Y:S01]  /*10b30*/  F2FP.F16.E4M3.UNPACK_B R37, R36 ;  /* 0x00000024ff25723e */ /* 0x000fe200020006ff */
[----:B------:R-:W-:Y:S01]  /*10b40*/  FMUL.FTZ R43, R43, R46 ;  /* 0x0000002e2b2b7220 */ /* 0x000fe20000410000 */
[----:B------:R-:W-:Y:S02]  /*10b50*/  HADD2.F32 R41, -RZ, R49.H0_H0 ;  /* 0x20000031ff297230 */ /* 0x000fe40000004100 */
[----:B------:R-:W-:Y:S01]  /*10b60*/  FFMA.FTZ R62, R39, R54, R45 ;  /* 0x00000036273e7223 */ /* 0x000fe2000001002d */
[----:B------:R-:W-:-:S02]  /*10b70*/  HADD2.F32 R36, -RZ, R42.H0_H0 ;  /* 0x2000002aff247230 */ /* 0x000fc40000004100 */
[C---:B------:R-:W-:Y:S01]  /*10b80*/  FFMA.FTZ R45, R31.reuse, R46, -R50 ;  /* 0x0000002e1f2d7223 */ /* 0x040fe20000010832 */
        /* <DEDUP_REMOVED lines=33> */
[----:B------:R-:W-:Y:S02]  /*10da0*/  HADD2.F32 R29, -RZ, R20.H1_H1 ;  /* 0x30000014ff1d7230 */ /* 0x000fe40000004100 */
[-C--:B------:R-:W-:Y:S01]  /*10db0*/  FMUL.FTZ R26, R26, R36.reuse ;  /* 0x000000241a1a7220 */ /* 0x080fe20000410000 */
[----:B------:R-:W-:Y:S02]  /*10dc0*/  HADD2.F32 R31, -RZ, R8.H1_H1 ;  /* 0x30000008ff1f7230 */ /* 0x000fe40000004100 */
[C---:B------:R-:W-:Y:S01]  /*10dd0*/  FFMA.FTZ R49, R7.reuse, R36, -R42 ;  /* 0x0000002407317223 */ /* 0x040fe2000001082a */
[----:B------:R-:W-:Y:S01]  /*10de0*/  F2FP.SATFINITE.E4M3.F32.PACK_AB_MERGE_C R5, R10, R5, R11 ;  /* 0x000000050a05723e */ /* 0x000fe2000480700b */
[----:B------:R-:W-:Y:S01]  /*10df0*/  FFMA.FTZ R51, R7, R39, R26 ;  /* 0x0000002707337223 */ /* 0x000fe2000001001a */
[----:B------:R-:W-:Y:S01]  /*10e00*/  HADD2.F32 R26, -RZ, R20.H0_H0 ;  /* 0x20000014ff1a7230 */ /* 0x000fe20000004100 */
[----:B------:R-:W-:Y:S01]  /*10e10*/  F2FP.SATFINITE.E4M3.F32.PACK_AB_MERGE_C R9, R24, R9, R21 ;  /* 0x000000091809723e */ /* 0x000fe20004807015 */
[----:B------:R-:W-:Y:S01]  /*10e20*/  HADD2.F32 R20, -RZ, R8.H0_H0 ;  /* 0x20000008ff147230 */ /* 0x000fe20000004100 */
[----:B------:R-:W-:Y:S01]  /*10e30*/  F2FP.SATFINITE.E4M3.F32.PACK_AB_MERGE_C R49, R49, R54, RZ ;  /* 0x000000363131723e */ /* 0x000fe200048070ff */
[--C-:B------:R-:W-:Y:S01]  /*10e40*/  HADD2.F32 R7, -RZ, R6.reuse.H0_H0 ;  /* 0x20000006ff077230 */ /* 0x100fe20000004100 */
[----:B------:R-:W-:Y:S01]  /*10e50*/  F2FP.SATFINITE.E4M3.F32.PACK_AB_MERGE_C R51, R51, R58, RZ ;  /* 0x0000003a3333723e */ /* 0x000fe200048070ff */
[----:B------:R-:W-:Y:S01]  /*10e60*/  HADD2.F32 R8, -RZ, R6.H1_H1 ;  /* 0x30000006ff087230 */ /* 0x000fe20000004100 */
[----:B------:R-:W-:Y:S01]  /*10e70*/  F2FP.SATFINITE.E4M3.F32.PACK_AB_MERGE_C R11, R40, R27, R55 ;  /* 0x0000001b280b723e */ /* 0x000fe20004807037 */
[----:B------:R-:W-:-:S02]  /*10e80*/  HADD2.F32 R6, -RZ, R4.H0_H0 ;  /* 0x20000004ff067230 */ /* 0x000fc40000004100 */
[C---:B------:R-:W-:Y:S01]  /*10e90*/  FMUL.FTZ R37, R7.reuse, R20 ;  /* 0x0000001407257220 */ /* 0x040fe20000410000 */
[----:B------:R-:W-:Y:S02]  /*10ea0*/  HADD2.F32 R4, -RZ, R4.H1_H1 ;  /* 0x30000004ff047230 */ /* 0x000fe40000004100 */
[-C--:B------:R-:W-:Y:S01]  /*10eb0*/  FMUL.FTZ R7, R7, R26.reuse ;  /* 0x0000001a07077220 */ /* 0x080fe20000410000 */
        /* <DEDUP_REMOVED lines=13> */
[----:B------:R-:W-:Y:S01]  /*10f90*/  F2FP.SATFINITE.E4M3.F32.PACK_AB_MERGE_C R10, R31, R20, R51 ;  /* 0x000000141f0a723e */ /* 0x000fe20004807033 */
[----:B------:R2:W-:Y:S04]  /*10fa0*/  STS.128 [R57+0x18400], R4 ;  /* 0x0184000439007388 */ /* 0x0005e80000000c00 */
[----:B------:R2:W-:Y:S02]  /*10fb0*/  STS.128 [R0+0x18400], R8 ;  /* 0x0184000800007388 */ /* 0x0005e40000000c00 */
.L_x_5593:
[----:B------:R-:W-:Y:S05]  /*10fc0*/  BSYNC B1 ;  /* 0x0000000000017941 */ /* 0x000fea0003800000 */
.L_x_5592:
[----:B------:R-:W-:Y:S05]  /*10fd0*/  @P2 BRA `(.L_x_5574) ;  /* 0x0000000c00dc2947 */ /* 0x000fea0003800000 */
[----:B------:R-:W3:Y:S01]  /*10fe0*/  LDL R47, [R1+0x34] ;  /* 0x00003400012f7983 */ /* 0x000ee20000100800 */
[----:B-12--5:R-:W-:Y:S02]  /*10ff0*/  SHF.R.U32.HI R4, RZ, 0x8, R32 ;  /* 0x00000008ff047819 */ /* 0x026fe40000011620 */
[----:B------:R-:W-:Y:S02]  /*11000*/  LOP3.LUT R0, R32, 0xff, RZ, 0xc0, !PT ;  /* 0x000000ff20007812 */ /* 0x000fe400078ec0ff */
[----:B------:R-:W-:Y:S02]  /*11010*/  SHF.R.U32.HI R8, RZ, 0x8, R34 ;  /* 0x00000008ff087819 */ /* 0x000fe40000011622 */
[----:B------:R-:W-:Y:S02]  /*11020*/  LOP3.LUT R5, R4, 0xff, RZ, 0xc0, !PT ;  /* 0x000000ff04057812 */ /* 0x000fe400078ec0ff */
[----:B------:R-:W-:Y:S02]  /*11030*/  LEA.HI R3, R3, R213, RZ, 0x1c ;  /* 0x000000d503037211 */ /* 0x000fe400078fe0ff */
[----:B------:R-:W-:-:S02]  /*11040*/  LOP3.LUT R4, R34, 0xff, RZ, 0xc0, !PT ;  /* 0x000000ff22047812 */ /* 0x000fc400078ec0ff */
[----:B------:R-:W-:Y:S02]  /*11050*/  LOP3.LUT R9, R8, 0xff, RZ, 0xc0, !PT ;  /* 0x000000ff08097812 */ /* 0x000fe400078ec0ff */
[----:B0-----:R-:W-:Y:S02]  /*11060*/  PRMT R21, R5, 0x7604, R0 ;  /* 0x0000760405157816 */ /* 0x001fe40000000000 */
[----:B------:R-:W-:Y:S02]  /*11070*/  SHF.R.S32.HI R0, RZ, 0x1f, R3 ;  /* 0x0000001fff007819 */ /* 0x000fe40000011403 */
[----:B------:R-:W-:Y:S02]  /*11080*/  PRMT R25, R9, 0x7604, R4 ;  /* 0x0000760409197816 */ /* 0x000fe40000000004 */
[----:B------:R-:W-:Y:S01]  /*11090*/  LEA.HI R4, R0, R3, RZ, 0x2 ;  /* 0x0000000300047211 */ /* 0x000fe200078f10ff */
[----:B------:R-:W-:Y:S01]  /*110a0*/  IMAD.SHL.U32 R3, R3, 0x10, RZ ;  /* 0x0000001003037824 */ /* 0x000fe200078e00ff */
[----:B------:R-:W-:-:S02]  /*110b0*/  SHF.R.U32.HI R7, RZ, 0x8, R33 ;  /* 0x00000008ff077819 */ /* 0x000fc40000011621 */
[----:B------:R-:W-:Y:S01]  /*110c0*/  LOP3.LUT R6, R33, 0xff, RZ, 0xc0, !PT ;  /* 0x000000ff21067812 */ /* 0x000fe200078ec0ff */
[----:B------:R-:W-:Y:S01]  /*110d0*/  IMAD.SHL.U32 R4, R4, 0x800, RZ ;  /* 0x0000080004047824 */ /* 0x000fe200078e00ff */
[----:B------:R-:W-:Y:S02]  /*110e0*/  LOP3.LUT R0, R214, 0x30, R3, 0xf8, !PT ;  /* 0x00000030d6007812 */ /* 0x000fe400078ef803 */
[----:B------:R-:W-:Y:S02]  /*110f0*/  LOP3.LUT R7, R7, 0xff, RZ, 0xc0, !PT ;  /* 0x000000ff07077812 */ /* 0x000fe400078ec0ff */
[----:B------:R-:W-:Y:S02]  /*11100*/  SHF.R.U32.HI R8, RZ, 0x8, R12 ;  /* 0x00000008ff087819 */ /* 0x000fe4000001160c */
[----:B------:R-:W-:Y:S02]  /*11110*/  LOP3.LUT R0, R0, R215, RZ, 0x3c, !PT ;  /* 0x000000d700007212 */ /* 0x000fe400078e3cff */
[----:B------:R-:W-:-:S02]  /*11120*/  LOP3.LUT R3, R4, 0xffffe000, RZ, 0xc0, !PT ;  /* 0xffffe00004037812 */ /* 0x000fc400078ec0ff */
[----:B------:R-:W-:Y:S02]  /*11130*/  PRMT R20, R7, 0x7604, R6 ;  /* 0x0000760407147816 */ /* 0x000fe40000000006 */
[----:B------:R-:W-:Y:S02]  /*11140*/  LOP3.LUT R7, R12, 0xff, RZ, 0xc0, !PT ;  /* 0x000000ff0c077812 */ /* 0x000fe400078ec0ff */
[----:B------:R-:W-:Y:S02]  /*11150*/  LOP3.LUT R8, R8, 0xff, RZ, 0xc0, !PT ;  /* 0x000000ff08087812 */ /* 0x000fe400078ec0ff */
[----:B------:R-:W-:Y:S02]  /*11160*/  IADD3 R3, R0, R216, R3 ;  /* 0x000000d800037210 */ /* 0x000fe40007ffe003 */
[----:B------:R-:W-:Y:S02]  /*11170*/  PRMT R29, R8, 0x7604, R7 ;  /* 0x00007604081d7816 */ /* 0x000fe40000000007 */
[----:B------:R-:W-:Y:S01]  /*11180*/  SHF.R.U32.HI R6, RZ, 0x8, R35 ;  /* 0x00000008ff067819 */ /* 0x000fe20000011623 */
[----:B------:R-:W-:Y:S01]  /*11190*/  IMAD.IADD R0, R16, 0x1, R3 ;  /* 0x0000000110007824 */ /* 0x000fe200078e0203 */
        /* <DEDUP_REMOVED lines=10> */
[----:B------:R-:W-:Y:S02]  /*11240*/  SHF.R.U32.HI R28, RZ, 0x8, R14 ;  /* 0x00000008ff1c7819 */ /* 0x000fe4000001160e */
[----:B------:R-:W-:Y:S02]  /*11250*/  PRMT R30, R31, 0x7604, R30 ;  /* 0x000076041f1e7816 */ /* 0x000fe4000000001e */
[----:B------:R-:W-:Y:S02]  /*11260*/  PRMT R26, R3, 0x7604, R26 ;  /* 0x00007604031a7816 */ /* 0x000fe4000000001a */
[----:B------:R-:W-:-:S02]  /*11270*/  SHF.R.U32.HI R31, RZ, 0x10, R13 ;  /* 0x00000010ff1f7819 */ /* 0x000fc4000001160d */
[----:B------:R-:W-:Y:S02]  /*11280*/  SHF.R.U32.HI R3, RZ, 0x10, R33 ;  /* 0x00000010ff037819 */ /* 0x000fe40000011621 */
[----:B------:R-:W-:Y:S01]  /*11290*/  LOP3.LUT R27, R14, 0xff, RZ, 0xc0, !PT ;  /* 0x000000ff0e1b7812 */ /* 0x000fe200078ec0ff */
[----:B------:R-:W-:Y:S01]  /*112a0*/  IMAD.U32 R31, R31, 0x10000, RZ ;  /* 0x000100001f1f7824 */ /* 0x000fe200078e00ff */
[----:B------:R-:W-:Y:S01]  /*112b0*/  LOP3.LUT R28, R28, 0xff, RZ, 0xc0, !PT ;  /* 0x000000ff1c1c7812 */ /* 0x000fe200078ec0ff */
[----:B------:R-:W-:Y:S01]  /*112c0*/  IMAD.U32 R3, R3, 0x10000, RZ ;  /* 0x0001000003037824 */ /* 0x000fe200078e00ff */
[----:B----4-:R-:W-:Y:S02]  /*112d0*/  SHF.R.U32.HI R39, RZ, 0x10, R15 ;  /* 0x00000010ff277819 */ /* 0x010fe4000001160f */
[----:B---3--:R-:W-:Y:S02]  /*112e0*/  PRMT R37, R28, 0x7604, R27 ;  /* 0x000076041c257816 */ /* 0x008fe4000000001b */
        /* <DEDUP_REMOVED lines=9> */
[----:B------:R-:W-:-:S02]  /*11380*/  LOP3.LUT R27, R24, 0xff0000, R27, 0xf8, !PT ;  /* 0x00ff0000181b7812 */ /* 0x000fc400078ef81b */
[----:B------:R-:W-:Y:S02]  /*11390*/  LOP3.LUT R3, R25, 0xff000000, R34, 0xf8, !PT ;  /* 0xff00000019037812 */ /* 0x000fe400078ef822 */
[----:B------:R-:W-:Y:S02]  /*113a0*/  F2FP.F16.E4M3.UNPACK_B R40, R39 ;  /* 0x00000027ff28723e */ /* 0x000fe400020006ff */
[----:B0-----:R-:W-:Y:S02]  /*113b0*/  F2FP.F16.E4M3.UNPACK_B R24, R9 ;  /* 0x00000009ff18723e */ /* 0x001fe400020006ff */
[----:B------:R-:W-:Y:S02]  /*113c0*/  F2FP.F16.E4M3.UNPACK_B R34, R36 ;  /* 0x00000024ff22723e */ /* 0x000fe400020006ff */
[----:B------:R-:W-:Y:S01]  /*113d0*/  LOP3.LUT R42, R41, 0xff000000, R15, 0xf8, !PT ;  /* 0xff000000292a7812 */ /* 0x000fe200078ef80f */
[--C-:B------:R-:W-:Y:S01]  /*113e0*/  HADD2.F32 R41, -RZ, R40.reuse.H0_H0 ;  /* 0x20000028ff297230 */ /* 0x100fe20000004100 */
[----:B------:R-:W-:Y:S01]  /*113f0*/  LOP3.LUT R33, R37, 0xff0000, R14, 0xf8, !PT ;  /* 0x00ff000025217812 */ /* 0x000fe200078ef80e */
[----:B------:R-:W-:Y:S01]  /*11400*/  HADD2.F32 R40, -RZ, R40.H1_H1 ;  /* 0x30000028ff287230 */ /* 0x000fe20000004100 */
[----:B------:R-:W-:-:S02]  /*11410*/  LOP3.LUT R21, R21, 0xff0000, R32, 0xf8, !PT ;  /* 0x00ff000015157812 */ /* 0x000fc400078ef820 */
[----:B------:R-:W-:Y:S01]  /*11420*/  LOP3.LUT R37, R27, 0xff000000, R35, 0xf8, !PT ;  /* 0xff0000001b257812 */ /* 0x000fe200078ef823 */
[--C-:B------:R-:W-:Y:S01]  /*11430*/  HADD2.F32 R35, -RZ, R34.reuse.H0_H0 ;  /* 0x20000022ff237230 */ /* 0x100fe20000004100 */
[----:B------:R-:W-:Y:S01]  /*11440*/  LOP3.LUT R21, R21, 0xff000000, R32, 0xf8, !PT ;  /* 0xff00000015157812 */ /* 0x000fe200078ef820 */
[----:B------:R-:W-:Y:S01]  /*11450*/  HADD2.F32 R34, -RZ, R34.H1_H1 ;  /* 0x30000022ff227230 */ /* 0x000fe20000004100 */
[----:B------:R-:W-:Y:S02]  /*11460*/  LOP3.LUT R29, R29, 0xff0000, R12, 0xf8, !PT ;  /* 0x00ff00001d1d7812 */ /* 0x000fe400078ef80c */
[----:B------:R-:W-:Y:S02]  /*11470*/  F2FP.F16.E4M3.UNPACK_B R25, R9.H1 ;  /* 0x00000009ff19723e */ /* 0x000fe400030006ff */
[-C--:B------:R-:W-:Y:S02]  /*11480*/  F2FP.F16.E4M3.UNPACK_B R31, R8.reuse ;  /* 0x00000008ff1f723e */ /* 0x080fe400020006ff */
[----:B------:R-:W-:-:S02]  /*11490*/  F2FP.F16.E4M3.UNPACK_B R32, R8.H1 ;  /* 0x00000008ff20723e */ /* 0x000fc400030006ff */
[----:B------:R-:W-:Y:S02]  /*114a0*/  F2FP.F16.E4M3.UNPACK_B R39, R39.H1 ;  /* 0x00000027ff27723e */ /* 0x000fe400030006ff */
[----:B------:R-:W-:Y:S02]  /*114b0*/  F2FP.F16.E4M3.UNPACK_B R36, R36.H1 ;  /* 0x00000024ff24723e */ /* 0x000fe400030006ff */
[----:B------:R-:W-:Y:S02]  /*114c0*/  LOP3.LUT R38, R29, 0xff000000, R12, 0xf8, !PT ;  /* 0xff0000001d267812 */ /* 0x000fe400078ef80c */
[----:B------:R-:W-:Y:S02]  /*114d0*/  LOP3.LUT R12, R33, 0xff000000, R14, 0xf8, !PT ;  /* 0xff000000210c7812 */ /* 0x000fe400078ef80e */
[-C--:B------:R-:W-:Y:S02]  /*114e0*/  F2FP.F16.E4M3.UNPACK_B R30, R11.reuse ;  /* 0x0000000bff1e723e */ /* 0x080fe400020006ff */
[----:B------:R-:W-:Y:S01]  /*114f0*/  F2FP.F16.E4M3.UNPACK_B R33, R11.H1 ;  /* 0x0000000bff21723e */ /* 0x000fe200030006ff */
[--C-:B------:R-:W-:Y:S01]  /*11500*/  HADD2.F32 R11, -RZ, R36.reuse.H0_H0 ;  /* 0x20000024ff0b7230 */ /* 0x100fe20000004100 */
[----:B------:R-:W-:Y:S01]  /*11510*/  F2FP.F16.E4M3.UNPACK_B R14, R10.H1 ;  /* 0x0000000aff0e723e */ /* 0x000fe200030006ff */
[----:B------:R-:W-:Y:S01]  /*11520*/  HADD2.F32 R36, -RZ, R36.H1_H1 ;  /* 0x30000024ff247230 */ /* 0x000fe20000004100 */
[----:B------:R-:W0:Y:S02]  /*11530*/  LDS.128 R4, [R47+0x18400] ;  /* 0x018400002f047984 */ /* 0x000e240000000c00 */
        /* <DEDUP_REMOVED lines=14> */
[-C--:B------:R-:W-:Y:S01]  /*11620*/  F2FP.F16.E4M3.UNPACK_B R4, R6.reuse ;  /* 0x00000006ff04723e */ /* 0x080fe200020006ff */
[----:B------:R-:W-:Y:S01]  /*11630*/  HADD2.F32 R35, -RZ, R39.H0_H0 ;  /* 0x20000027ff237230 */ /* 0x000fe20000004100 */
[----:B------:R-:W-:Y:S01]  /*11640*/  F2FP.F16.E4M3.UNPACK_B R7, R6.H1 ;  /* 0x00000006ff07723e */ /* 0x000fe200030006ff */
[----:B------:R-:W-:Y:S01]  /*11650*/  HADD2.F32 R8, -RZ, R25.H0_H0 ;  /* 0x20000019ff087230 */ /* 0x000fe20000004100 */
[----:B------:R-:W-:Y:S01]  /*11660*/  F2FP.F16.E4M3.UNPACK_B R6, R10 ;  /* 0x0000000aff06723e */ /* 0x000fe200020006ff */
[C---:B------:R-:W-:Y:S01]  /*11670*/  FMUL.FTZ R10, R24.reuse, R40 ;  /* 0x00000028180a7220 */ /* 0x040fe20000410000 */
[----:B------:R-:W-:Y:S01]  /*11680*/  FMUL.FTZ R41, R24, R34 ;  /* 0x0000002218297220 */ /* 0x000fe20000410000 */
[----:B------:R-:W-:-:S02]  /*11690*/  HADD2.F32 R20, -RZ, R15.H0_H0 ;  /* 0x2000000fff147230 */ /* 0x000fc40000004100 */
[C---:B------:R-:W-:Y:S01]  /*116a0*/  FMUL.FTZ R43, R8.reuse, R35 ;  /* 0x00000023082b7220 */ /* 0x040fe20000410000 */
[-C--:B------:R-:W-:Y:S01]  /*116b0*/  FMUL.FTZ R24, R8, R11.reuse ;  /* 0x0000000b08187220 */ /* 0x080fe20000410000 */
[C---:B------:R-:W-:Y:S01]  /*116c0*/  FFMA.FTZ R8, R13.reuse, R34, -R10 ;  /* 0x000000220d087223 */ /* 0x040fe2000001080a */
[----:B------:R-:W-:Y:S01]  /*116d0*/  FFMA.FTZ R10, R13, R40, R41 ;  /* 0x000000280d0a7223 */ /* 0x000fe20000010029 */
[-C--:B------:R-:W-:Y:S01]  /*116e0*/  F2FP.F16.E4M3.UNPACK_B R40, R42.reuse ;  /* 0x0000002aff28723e */ /* 0x080fe200020006ff */
[C---:B------:R-:W-:Y:S01]  /*116f0*/  FFMA.FTZ R11, R20.reuse, R11, -R43 ;  /* 0x0000000b140b7223 */ /* 0x040fe2000001082b */
[----:B------:R-:W-:Y:S01]  /*11700*/  F2FP.F16.E4M3.UNPACK_B R34, R37 ;  /* 0x00000025ff22723e */ /* 0x000fe200020006ff */
[----:B------:R-:W-:Y:S01]  /*11710*/  FFMA.FTZ R13, R20, R35, R24 ;  /* 0x00000023140d7223 */ /* 0x000fe20000010018 */
[----:B------:R-:W-:Y:S01]  /*11720*/  HADD2.F32 R39, -RZ, R39.H1_H1 ;  /* 0x30000027ff277230 */ /* 0x000fe20000004100 */
[----:B------:R-:W-:Y:S01]  /*11730*/  F2FP.F16.E4M3.UNPACK_B R42, R42.H1 ;  /* 0x0000002aff2a723e */ /* 0x000fe200030006ff */
        /* <DEDUP_REMOVED lines=9> */
[--C-:B------:R-:W-:Y:S02]  /*117d0*/  HADD2.F32 R25, -RZ, R28.reuse.H0_H0 ;  /* 0x2000001cff197230 */ /* 0x100fe40000004100 */
[----:B------:R-:W-:Y:S01]  /*117e0*/  FMUL.FTZ R52, R24, R35 ;  /* 0x0000002318347220 */ /* 0x000fe20000410000 */
[----:B------:R-:W-:-:S02]  /*117f0*/  HADD2.F32 R28, -RZ, R28.H1_H1 ;  /* 0x3000001cff1c7230 */ /* 0x000fc40000004100 */
[C---:B------:R-:W-:Y:S01]  /*11800*/  FFMA.FTZ R20, R15.reuse, R36, -R46 ;  /* 0x000000240f147223 */ /* 0x040fe2000001082e */
[----:B------:R-:W-:Y:S01]  /*11810*/  FFMA.FTZ R24, R15, R39, R48 ;  /* 0x000000270f187223 */ /* 0x000fe20000010030 */
[C---:B------:R-:W-:Y:S01]  /*11820*/  FFMA.FTZ R15, R25.reuse, R35, -R50 ;  /* 0x00000023190f7223 */ /* 0x040fe20000010832 */
[----:B------:R-:W-:Y:S01]  /*11830*/  FFMA.FTZ R25, R25, R41, R52 ;  /* 0x0000002919197223 */ /* 0x000fe20000010034 */
[----:B------:R-:W-:Y:S01]  /*11840*/  HADD2.F32 R41, -RZ, R40.H1_H1 ;  /* 0x30000028ff297230 */ /* 0x000fe20000004100 */
[----:B------:R-:W-:Y:S01]  /*11850*/  F2FP.SATFINITE.E4M3.F32.PACK_AB_MERGE_C R11, R20, R11, RZ ;  /* 0x0000000b140b723e */ /* 0x000fe200048070ff */
[----:B------:R-:W-:Y:S01]  /*11860*/  HADD2.F32 R39, -RZ, R34.H1_H1 ;  /* 0x30000022ff277230 */ /* 0x000fe20000004100 */
[----:B------:R-:W-:Y:S01]  /*11870*/  F2FP.SATFINITE.E4M3.F32.PACK_AB_MERGE_C R13, R24, R13, RZ ;  /* 0x0000000d180d723e */ /* 0x000fe200048070ff */
[----:B------:R-:W-:Y:S01]  /*11880*/  HADD2.F32 R40, -RZ, R42.H0_H0 ;  /* 0x2000002aff287230 */ /* 0x000fe20000004100 */
[----:B------:R-:W-:Y:S01]  /*11890*/  F2FP.SATFINITE.E4M3.F32.PACK_AB_MERGE_C R5, R8, R5, R11 ;  /* 0x000000050805723e */ /* 0x000fe2000480700b */
[----:B------:R-:W-:Y:S01]  /*118a0*/  HADD2.F32 R35, -RZ, R33.H0_H0 ;  /* 0x20000021ff237230 */ /* 0x000fe20000004100 */
[----:B------:R-:W-:Y:S01]  /*118b0*/  F2FP.SATFINITE.E4M3.F32.PACK_AB_MERGE_C R9, R10, R9, R13 ;  /* 0x000000090a09723e */ /* 0x000fe2000480700d */
[----:B------:R-:W-:-:S02]  /*118c0*/  HADD2.F32 R34, -RZ, R30.H1_H1 ;  /* 0x3000001eff227230 */ /* 0x000fc40000004100 */
[----:B------:R-:W-:Y:S02]  /*118d0*/  HADD2.F32 R36, -RZ, R37.H0_H0 ;  /* 0x20000025ff247230 */ /* 0x000fe40000004100 */
[C---:B------:R-:W-:Y:S01]  /*118e0*/  FMUL.FTZ R45, R35.reuse, R40 ;  /* 0x00000028232d7220 */ /* 0x040fe20000410000 */
[----:B------:R-:W-:Y:S02]  /*118f0*/  HADD2.F32 R30, -RZ, R29.H0_H0 ;  /* 0x2000001dff1e7230 */ /* 0x000fe40000004100 */
[C---:B------:R-:W-:Y:S01]  /*11900*/  FMUL.FTZ R43, R34.reuse, R41 ;  /* 0x00000029222b7220 */ /* 0x040fe20000410000 */
[----:B------:R-:W-:Y:S01]  /*11910*/  FMUL.FTZ R34, R34, R39 ;  /* 0x0000002722227220 */ /* 0x000fe20000410000 */
[-C--:B------:R-:W-:Y:S01]  /*11920*/  FMUL.FTZ R35, R35, R36.reuse ;  /* 0x0000002423237220 */ /* 0x080fe20000410000 */
[----:B------:R-:W-:Y:S02]  /*11930*/  HADD2.F32 R42, -RZ, R42.H1_H1 ;  /* 0x3000002aff2a7230 */ /* 0x000fe40000004100 */
[----:B------:R-:W-:Y:S01]  /*11940*/  FFMA.FTZ R45, R30, R36, -R45 ;  /* 0x000000241e2d7223 */ /* 0x000fe2000001082d */
[----:B------:R-:W-:-:S02]  /*11950*/  HADD2.F32 R36, -RZ, R37.H1_H1 ;  /* 0x30000025ff247230 */ /* 0x000fc40000004100 */
[C---:B------:R-:W-:Y:S01]  /*11960*/  FFMA.FTZ R50, R28.reuse, R41, R34 ;  /* 0x000000291c327223 */ /* 0x040fe20000010022 */
[----:B------:R-:W-:Y:S01]  /*11970*/  F2FP.F16.E4M3.UNPACK_B R37, R38.H1 ;  /* 0x00000026ff25723e */ /* 0x000fe200030006ff */
[----:B------:R-:W-:Y:S01]  /*11980*/  FFMA.FTZ R48, R28, R39, -R43 ;  /* 0x000000271c307223 */ /* 0x000fe2000001082b */
[----:B------:R-:W-:Y:S01]  /*11990*/  F2FP.F16.E4M3.UNPACK_B R34, R21.H1 ;  /* 0x00000015ff22723e */ /* 0x000fe200030006ff */
[----:B------:R-:W-:Y:S02]  /*119a0*/  HADD2.F32 R33, -RZ, R33.H1_H1 ;  /* 0x30000021ff217230 */ /* 0x000fe40000004100 */
[----:B------:R-:W-:Y:S01]  /*119b0*/  FFMA.FTZ R43, R30, R40, R35 ;  /* 0x000000281e2b7223 */ /* 0x000fe20000010023 */
[----:B------:R-:W-:Y:S01]  /*119c0*/  HADD2.F32 R39, -RZ, R37.H0_H0 ;  /* 0x20000025ff277230 */ /* 0x000fe20000004100 */
[----:B------:R-:W-:Y:S01]  /*119d0*/  F2FP.F16.E4M3.UNPACK_B R38, R38 ;  /* 0x00000026ff26723e */ /* 0x000fe200020006ff */
[----:B------:R-:W-:Y:S02]  /*119e0*/  HADD2.F32 R30, -RZ, R32.H0_H0 ;  /* 0x20000020ff1e7230 */ /* 0x000fe40000004100 */
[----:B------:R-:W-:Y:S01]  /*119f0*/  FMUL.FTZ R40, R33, R42 ;  /* 0x0000002a21287220 */ /* 0x000fe20000410000 */
[----:B------:R-:W-:-:S02]  /*11a00*/  HADD2.F32 R35, -RZ, R34.H0_H0 ;  /* 0x20000022ff237230 */ /* 0x000fc40000004100 */
[-C--:B------:R-:W-:Y:S01]  /*11a10*/  FMUL.FTZ R41, R33, R36.reuse ;  /* 0x0000002421297220 */ /* 0x080fe20000410000 */
[----:B------:R-:W-:Y:S02]  /*11a20*/  HADD2.F32 R29, -RZ, R29.H1_H1 ;  /* 0x3000001dff1d7230 */ /* 0x000fe40000004100 */
[C---:B------:R-:W-:Y:S01]  /*11a30*/  FMUL.FTZ R33, R30.reuse, R39 ;  /* 0x000000271e217220 */ /* 0x040fe20000410000 */
[----:B------:R-:W-:Y:S02]  /*11a40*/  HADD2.F32 R37, -RZ, R37.H1_H1 ;  /* 0x30000025ff257230 */ /* 0x000fe40000004100 */
[----:B------:R-:W-:Y:S01]  /*11a50*/  FMUL.FTZ R30, R30, R35 ;  /* 0x000000231e1e7220 */ /* 0x000fe20000410000 */
[----:B------:R-:W-:Y:S02]  /*11a60*/  HADD2.F32 R32, -RZ, R32.H1_H1 ;  /* 0x30000020ff207230 */ /* 0x000fe40000004100 */
[----:B------:R-:W-:Y:S01]  /*11a70*/  FFMA.FTZ R52, R29, R36, -R40 ;  /* 0x000000241d347223 */ /* 0x000fe20000010828 */
[----:B------:R-:W-:-:S02]  /*11a80*/  HADD2.F32 R34, -RZ, R34.H1_H1 ;  /* 0x30000022ff227230 */ /* 0x000fc40000004100 */
[----:B------:R-:W-:Y:S01]  /*11a90*/  FFMA.FTZ R54, R29, R42, R41 ;  /* 0x0000002a1d367223 */ /* 0x000fe20000010029 */
[--C-:B------:R-:W-:Y:S02]  /*11aa0*/  HADD2.F32 R28, -RZ, R27.reuse.H0_H0 ;  /* 0x2000001bff1c7230 */ /* 0x100fe40000004100 */
[C---:B------:R-:W-:Y:S01]  /*11ab0*/  FMUL.FTZ R36, R32.reuse, R37 ;  /* 0x0000002520247220 */ /* 0x040fe20000410000 */
[----:B------:R-:W-:Y:S01]  /*11ac0*/  HADD2.F32 R27, -RZ, R27.H1_H1 ;  /* 0x3000001bff1b7230 */ /* 0x000fe20000004100 */
[----:B------:R-:W-:Y:S01]  /*11ad0*/  F2FP.F16.E4M3.UNPACK_B R29, R21 ;  /* 0x00000015ff1d723e */ /* 0x000fe200020006ff */
[-C--:B------:R-:W-:Y:S01]  /*11ae0*/  FMUL.FTZ R32, R32, R34.reuse ;  /* 0x0000002220207220 */ /* 0x080fe20000410000 */
[C---:B------:R-:W-:Y:S01]  /*11af0*/  FFMA.FTZ R35, R28.reuse, R35, -R33 ;  /* 0x000000231c237223 */ /* 0x040fe20000010821 */
[----:B------:R-:W-:Y:S01]  /*11b00*/  FFMA.FTZ R39, R28, R39, R30 ;  /* 0x000000271c277223 */ /* 0x000fe2000001001e */
[----:B------:R-:W-:Y:S02]  /*11b10*/  HADD2.F32 R30, -RZ, R38.H0_H0 ;  /* 0x20000026ff1e7230 */ /* 0x000fe40000004100 */
[----:B------:R-:W-:Y:S01]  /*11b20*/  FFMA.FTZ R40, R27, R34, -R36 ;  /* 0x000000221b287223 */ /* 0x000fe20000010824 */
        /* <DEDUP_REMOVED lines=15> */
[----:B------:R-:W-:Y:S01]  /*11c20*/  F2FP.F16.E4M3.UNPACK_B R21, R3.H1 ;  /* 0x00000003ff15723e */ /* 0x000fe200030006ff */
        /* <DEDUP_REMOVED lines=10> */
[--C-:B------:R-:W-:Y:S02]  /*11cd0*/  HADD2.F32 R21, -RZ, R7.reuse.H0_H0 ;  /* 0x20000007ff157230 */ /* 0x100fe40000004100 */
[-C--:B------:R-:W-:Y:S01]  /*11ce0*/  FMUL.FTZ R46, R27, R26.reuse ;  /* 0x0000001a1b2e7220 */ /* 0x080fe20000410000 */
[----:B------:R-:W-:Y:S01]  /*11cf0*/  HADD2.F32 R32, -RZ, R32.H1_H1 ;  /* 0x30000020ff207230 */ /* 0x000fe20000004100 */
[----:B------:R-:W-:Y:S01]  /*11d00*/  F2FP.SATFINITE.E4M3.F32.PACK_AB_MERGE_C R11, R50, R25, R43 ;  /* 0x00000019320b723e */ /* 0x000fe2000480702b */
[----:B------:R-:W-:Y:S02]  /*11d10*/  HADD2.F32 R14, -RZ, R14.H1_H1 ;  /* 0x3000000eff0e7230 */ /* 0x000fe40000004100 */
[C---:B------:R-:W-:Y:S01]  /*11d20*/  FFMA.FTZ R38, R21.reuse, R26, -R38 ;  /* 0x0000001a15267223 */ /* 0x040fe20000010826 */
[----:B------:R-:W-:Y:S02]  /*11d30*/  HADD2.F32 R7, -RZ, R7.H1_H1 ;  /* 0x30000007ff077230 */ /* 0x000fe40000004100 */
[----:B------:R-:W-:Y:S01]  /*11d40*/  FFMA.FTZ R46, R21, R30, R46 ;  /* 0x0000001e152e7223 */ /* 0x000fe2000001002e */
[----:B------:R-:W-:-:S02]  /*11d50*/  HADD2.F32 R21, -RZ, R3.H1_H1 ;  /* 0x30000003ff157230 */ /* 0x000fc40000004100 */
[C---:B------:R-:W-:Y:S01]  /*11d60*/  FMUL.FTZ R26, R14.reuse, R32 ;  /* 0x000000200e1a7220 */ /* 0x040fe20000410000 */
[----:B------:R-:W-:Y:S01]  /*11d70*/  FMUL.FTZ R27, R14, R28 ;  /* 0x0000001c0e1b7220 */ /* 0x000fe20000410000 */
[----:B------:R-:W-:Y:S01]  /*11d80*/  F2FP.F16.E4M3.UNPACK_B R14, R12 ;  /* 0x0000000cff0e723e */ /* 0x000fe200020006ff */
[----:B------:R-:W-:Y:S02]  /*11d90*/  HADD2.F32 R12, -RZ, R3.H0_H0 ;  /* 0x20000003ff0c7230 */ /* 0x000fe40000004100 */
[C---:B------:R-:W-:Y:S01]  /*11da0*/  FFMA.FTZ R37, R7.reuse, R28, -R26 ;  /* 0x0000001c07257223 */ /* 0x040fe2000001081a */
[----:B------:R-:W-:Y:S01]  /*11db0*/  FFMA.FTZ R41, R7, R32, R27 ;  /* 0x0000002007297223 */ /* 0x000fe2000001001b */
[----:B------:R-:W-:Y:S01]  /*11dc0*/  HADD2.F32 R7, -RZ, R6.H0_H0 ;  /* 0x20000006ff077230 */ /* 0x000fe20000004100 */
        /* <DEDUP_REMOVED lines=21> */
[----:B------:R-:W-:-:S03]  /*11f20*/  F2FP.SATFINITE.E4M3.F32.PACK_AB_MERGE_C R10, R28, R3, R41 ;  /* 0x000000031c0a723e */ /* 0x000fc60004807029 */
[----:B------:R0:W-:Y:S04]  /*11f30*/  STS.128 [R47+0x18400], R4 ;  /* 0x018400042f007388 */ /* 0x0001e80000000c00 */
[----:B------:R0:W-:Y:S02]  /*11f40*/  STS.128 [R0+0x18400], R8 ;  /* 0x0184000800007388 */ /* 0x0001e40000000c00 */
.L_x_5574:
[----:B------:R-:W-:Y:S05]  /*11f50*/  BSYNC B0 ;  /* 0x0000000000007941 */ /* 0x000fea0003800000 */
.L_x_5567:
        /* <DEDUP_REMOVED lines=8> */
.L_x_5565:
[----:B0-23--:R-:W-:-:S05]  /*11fe0*/  IMAD.U32 R0, RZ, RZ, UR40 ;  /* 0x00000028ff007e24 */ /* 0x00dfca000f8e00ff */
[----:B------:R-:W-:-:S13]  /*11ff0*/  ISETP.NE.AND P0, PT, R0, 0x3, PT ;  /* 0x000000030000780c */ /* 0x000fda0003f05270 */
[----:B------:R-:W-:Y:S05]  /*12000*/  @!P0 BRA `(.L_x_5594) ;  /* 0x0000000000048947 */ /* 0x000fea0003800000 */
[----:B------:R-:W-:Y:S01]  /*12010*/  BPT.TRAP 0x1 ;  /* 0x000000040000795c */ /* 0x000fe20000300000 */
.L_x_5594:
[----:B-----5:R-:W-:Y:S01]  /*12020*/  IMAD R21, R17, 0x8, R16 ;  /* 0x0000000811157824 */ /* 0x020fe200078e0210 */
[----:B------:R-:W-:-:S04]  /*12030*/  SHF.L.U32 R0, R23, 0x1f, RZ ;  /* 0x0000001f17007819 */ /* 0x000fc800000006ff */
[----:B------:R0:W2:Y:S01]  /*12040*/  SYNCS.PHASECHK.TRANS64.TRYWAIT P1, [R21+URZ+0x2a830], R0 ;  /* 0x02a83000150075a7 */ /* 0x0000a2000802017f */
[----:B------:R-:W-:Y:S05]  /*12050*/  @!P0 BRA `(.L_x_5595) ;  /* 0x0000000000048947 */ /* 0x000fea0003800000 */
[----:B------:R-:W-:Y:S01]  /*12060*/  BPT.TRAP 0x1 ;  /* 0x000000040000795c */ /* 0x000fe20000300000 */
.L_x_5595:
[----:B--2---:R-:W-:Y:S05]  /*12070*/  @P1 BRA `(.L_x_5596) ;  /* 0x0000000000081947 */ /* 0x004fea0003800000 */
[----:B------:R-:W2:Y:S02]  /*12080*/  SYNCS.PHASECHK.TRANS64.TRYWAIT P1, [R21+URZ+0x2a830], R0 ;  /* 0x02a83000150075a7 */ /* 0x000ea4000802017f */
[----:B--2---:R-:W-:Y:S05]  /*12090*/  @!P1 BRA `(.L_x_5597) ;  /* 0x000001e000589947 */ /* 0x004fea0003800000 */
.L_x_5596:
[----:B------:R-:W-:Y:S05]  /*120a0*/  WARPSYNC.ALL ;  /* 0x0000000000007948 */ /* 0x000fea0003800000 */
[----:B0-2---:R-:W-:Y:S01]  /*120b0*/  VIADD R0, R16, 0x1e400 ;  /* 0x0001e40010007836 */ /* 0x005fe20000000000 */
[----:B------:R-:W-:Y:S01]  /*120c0*/  R2UR UR24, R44 ;  /* 0x000000002c1872ca */ /* 0x000fe200000e0000 */
[----:B----4-:R-:W-:Y:S01]  /*120d0*/  IMAD.MOV.U32 R7, RZ, RZ, -0x7fffffe0 ;  /* 0x80000020ff077424 */ /* 0x010fe200078e00ff */
[----:B------:R-:W-:Y:S01]  /*120e0*/  WARPGROUP.ARRIVE ;  /* 0x00000000000079c5 */ /* 0x000fe20000000000 */
[----:B------:R-:W-:Y:S01]  /*120f0*/  UMOV UR25, 0x80000020 ;  /* 0x8000002000197882 */ /* 0x000fe20000000000 */
[----:B------:R-:W-:Y:S01]  /*12100*/  SHF.R.U32.HI R0, RZ, 0x4, R0 ;  /* 0x00000004ff007819 */ /* 0x000fe20000011600 */
[----:B------:R-:W-:Y:S01]  /*12110*/  IMAD.MOV.U32 R9, RZ, RZ, -0x7fffffe0 ;  /* 0x80000020ff097424 */ /* 0x000fe200078e00ff */
[----:B------:R-:W-:Y:S01]  /*12120*/  R2UR UR27, R7 ;  /* 0x00000000071b72ca */ /* 0x000fe200000e0000 */
[----:B------:R-:W-:Y:S01]  /*12130*/  UMOV UR5, 0x80000020 ;  /* 0x8000002000057882 */ /* 0x000fe20000000000 */
[----:B------:R-:W-:Y:S01]  /*12140*/  LOP3.LUT R0, R0, 0x3fff, RZ, 0xc0, !PT ;  /* 0x00003fff00007812 */ /* 0x000fe200078ec0ff */
[----:B------:R-:W-:Y:S01]  /*12150*/  UMOV UR9, 0x80000020 ;  /* 0x8000002000097882 */ /* 0x000fe20000000000 */
[----:B------:R-:W-:Y:S01]  /*12160*/  R2UR UR7, R9 ;  /* 0x00000000090772ca */ /* 0x000fe200000e0000 */
[----:B------:R-:W-:Y:S01]  /*12170*/  IMAD.MOV.U32 R9, RZ, RZ, -0x7fffffe0 ;  /* 0x80000020ff097424 */ /* 0x000fe200078e00ff */
[----:B------:R-:W-:Y:S01]  /*12180*/  LOP3.LUT R5, R0, 0x10000, RZ, 0xfc, !PT ;  /* 0x0001000000057812 */ /* 0x000fe200078efcff */
[----:B------:R-:W-:Y:S01]  /*12190*/  ULOP3.LUT UR24, UR24, 0x10000, URZ, 0xfc, !UPT ;  /* 0x0001000018187892 */ /* 0x000fe2000f8efc3f */
[----:B------:R-:W-:Y:S01]  /*121a0*/  IMAD.MOV.U32 R7, RZ, RZ, -0x7fffffe0 ;  /* 0x80000020ff077424 */ /* 0x000fe200078e00ff */
[----:B------:R-:W-:Y:S01]  /*121b0*/  UMOV UR13, 0x80000020 ;  /* 0x80000020000d7882 */ /* 0x000fe20000000000 */
[----:B------:R-:W-:Y:S01]  /*121c0*/  R2UR UR11, R9 ;  /* 0x00000000090b72ca */ /* 0x000fe200000e0000 */
[----:B------:R-:W-:Y:S01]  /*121d0*/  IMAD R6, R17, 0x600, R5 ;  /* 0x0000060011067824 */ /* 0x000fe200078e0205 */
[----:B------:R-:W-:Y:S01]  /*121e0*/  UIADD3 UR4, UR24, 0x2, URZ ;  /* 0x0000000218047890 */ /* 0x000fe2000fffe03f */
[----:B------:R-:W-:Y:S01]  /*121f0*/  IMAD.MOV.U32 R9, RZ, RZ, -0x7fffffe0 ;  /* 0x80000020ff097424 */ /* 0x000fe200078e00ff */
[----:B------:R-:W-:Y:S01]  /*12200*/  UIADD3 UR8, UR24, 0x200, URZ ;  /* 0x0000020018087890 */ /* 0x000fe2000fffe03f */
[C---:B------:R-:W-:Y:S01]  /*12210*/  VIADD R8, R6.reuse, 0x2 ;  /* 0x0000000206087836 */ /* 0x040fe20000000000 */
[----:B------:R-:W-:Y:S01]  /*12220*/  R2UR UR26, R6 ;  /* 0x00000000061a72ca */ /* 0x000fe200000e0000 */
[----:B------:R-:W-:Y:S01]  /*12230*/  UIADD3 UR12, UR24, 0x202, URZ ;  /* 0x00000202180c7890 */ /* 0x000fe2000fffe03f */
[----:B------:R-:W-:Y:S01]  /*12240*/  R2UR UR15, R9 ;  /* 0x00000000090f72ca */ /* 0x000fe200000e0000 */
[----:B------:R-:W-:Y:S01]  /*12250*/  IMAD.MOV.U32 R9, RZ, RZ, -0x7fffffe0 ;  /* 0x80000020ff097424 */ /* 0x000fe200078e00ff */
[----:B------:R-:W-:Y:S01]  /*12260*/  R2UR UR6, R8 ;  /* 0x00000000080672ca */ /* 0x000fe200000e0000 */
[----:B------:R-:W-:Y:S01]  /*12270*/  VIADD R8, R6, 0x200 ;  /* 0x0000020006087836 */ /* 0x000fe20000000000 */
[----:B------:R-:W-:Y:S01]  /*12280*/  UIADD3 UR16, UR24, 0x400, URZ ;  /* 0x0000040018107890 */ /* 0x000fe2000fffe03f */
[----:B------:R-:W-:Y:S01]  /*12290*/  R2UR UR23, R7 ;  /* 0x00000000071772ca */ /* 0x000fe200000e0000 */
[----:B------:R-:W-:Y:S01]  /*122a0*/  UMOV UR17, 0x80000020 ;  /* 0x8000002000117882 */ /* 0x000fe20000000000 */
[----:B------:R-:W-:Y:S01]  /*122b0*/  R2UR UR19, R9 ;  /* 0x00000000091372ca */ /* 0x000fe200000e0000 */
[----:B------:R-:W-:Y:S01]  /*122c0*/  UIADD3 UR20, UR24, 0x402, URZ ;  /* 0x0000040218147890 */ /* 0x000fe2000fffe03f */
[----:B------:R-:W-:Y:S01]  /*122d0*/  R2UR UR10, R8 ;  /* 0x00000000080a72ca */ /* 0x000fe200000e0000 */
[----:B------:R-:W-:Y:S01]  /*122e0*/  VIADD R8, R6, 0x202 ;  /* 0x0000020206087836 */ /* 0x000fe20000000000 */
[----:B------:R-:W-:Y:S01]  /*122f0*/  QGMMA.64x128x32.F32.E4M3.E4M3 R24, gdesc[UR24], RZ, !UPT, gsb0 ;  /* 0x01e00000181879f3 */ /* 0x000fe2000c0008ff */
[----:B------:R-:W-:-:S03]  /*12300*/  UMOV UR21, 0x80000020 ;  /* 0x8000002000157882 */ /* 0x000fc60000000000 */
[----:B------:R-:W-:Y:S01]  /*12310*/  R2UR UR14, R8 ;  /* 0x00000000080e72ca */ /* 0x000fe200000e0000 */
[C---:B------:R-:W-:Y:S02]  /*12320*/  VIADD R8, R6.reuse, 0x400 ;  /* 0x0000040006087836 */ /* 0x040fe40000000000 */
[----:B------:R-:W-:-:S03]  /*12330*/  VIADD R6, R6, 0x402 ;  /* 0x0000040206067836 */ /* 0x000fc60000000000 */
[----:B------:R-:W-:Y:S02]  /*12340*/  R2UR UR18, R8 ;  /* 0x00000000081272ca */ /* 0x000fe400000e0000 */
[----:B------:R-:W-:Y:S01]  /*12350*/  R2UR UR22, R6 ;  /* 0x00000000061672ca */ /* 0x000fe200000e0000 */
        /* <DEDUP_REMOVED lines=18> */
.L_x_5598:
[----:B------:R-:W2:Y:S01]  /*12480*/  LDL R8, [R1] ;  /* 0x0000000001087983 */ /* 0x000ea20000100800 */
[----:B------:R-:W0:Y:S01]  /*12490*/  LDC R6, c[0x0][0x448] ;  /* 0x00011200ff067b82 */ /* 0x000e220000000800 */
[C---:B------:R-:W-:Y:S01]  /*124a0*/  FMUL.FTZ R91, R2.reuse, R33 ;  /* 0x00000021025b7220 */ /* 0x040fe20000410000 */
[C---:B------:R-:W-:Y:S01]  /*124b0*/  FMUL.FTZ R33, R2.reuse, R62 ;  /* 0x0000003e02217220 */ /* 0x040fe20000410000 */
[C---:B------:R-:W-:Y:S01]  /*124c0*/  FMUL.FTZ R62, R2.reuse, R65 ;  /* 0x00000041023e7220 */ /* 0x040fe20000410000 */
[C---:B------:R-:W-:Y:S01]  /*124d0*/  FMUL.FTZ R65, R2.reuse, R68 ;  /* 0x0000004402417220 */ /* 0x040fe20000410000 */
[C---:B------:R-:W-:Y:S01]  /*124e0*/  FMUL.FTZ R101, R2.reuse, R48 ;  /* 0x0000003002657220 */ /* 0x040fe20000410000 */
[C---:B------:R-:W-:Y:S01]  /*124f0*/  FMUL.FTZ R10, R2.reuse, R30 ;  /* 0x0000001e020a7220 */ /* 0x040fe20000410000 */
[----:B------:R-:W-:Y:S02]  /*12500*/  VIADD R21, R21, 0x2a840 ;  /* 0x0002a84015157836 */ /* 0x000fe40000000000 */
        /* <DEDUP_REMOVED lines=16> */
[----:B0-----:R-:W-:Y:S01]  /*12610*/  ISETP.NE.AND P1, PT, R6, 0x1, PT ;  /* 0x000000010600780c */ /* 0x001fe20003f25270 */
        /* <DEDUP_REMOVED lines=12> */
[----:B------:R-:W0:Y:S01]  /*126e0*/  @P1 LDC R7, c[0x0][0x44c] ;  /* 0x00011300ff071b82 */ /* 0x000e220000000800 */
[C---:B------:R-:W-:Y:S01]  /*126f0*/  FMUL.FTZ R98, R2.reuse, R45 ;  /* 0x0000002d02627220 */ /* 0x040fe20000410000 */
[C---:B------:R-:W-:Y:S01]  /*12700*/  FMUL.FTZ R25, R2.reuse, R46 ;  /* 0x0000002e02197220 */ /* 0x040fe20000410000 */
[C---:B------:R-:W-:Y:S01]  /*12710*/  FMUL.FTZ R32, R2.reuse, R59 ;  /* 0x0000003b02207220 */ /* 0x040fe20000410000 */
[C---:B------:R-:W-:Y:S01]  /*12720*/  FMUL.FTZ R35, R2.reuse, R66 ;  /* 0x0000004202237220 */ /* 0x040fe20000410000 */
[C---:B------:R-:W-:Y:S01]  /*12730*/  FMUL.FTZ R61, R2.reuse, R69 ;  /* 0x00000045023d7220 */ /* 0x040fe20000410000 */
[C---:B------:R-:W-:Y:S01]  /*12740*/  FMUL.FTZ R38, R2.reuse, R70 ;  /* 0x0000004602267220 */ /* 0x040fe20000410000 */
[C---:B------:R-:W-:Y:S01]  /*12750*/  FMUL.FTZ R63, R2.reuse, R72 ;  /* 0x00000048023f7220 */ /* 0x040fe20000410000 */
[----:B------:R-:W1:Y:S01]  /*12760*/  @P1 LDC R9, c[0x0][0x450] ;  /* 0x00011400ff091b82 */ /* 0x000e620000000800 */
        /* <DEDUP_REMOVED lines=24> */
[----:B------:R-:W-:Y:S01]  /*128f0*/  ULDC UR41, c[0x0][0x9dc] ;  /* 0x0002770000297ab9 */ /* 0x000fe20000000800 */
[----:B------:R-:W-:Y:S01]  /*12900*/  LEA R64, R94, 0xffffff80, 0x7 ;  /* 0xffffff805e407811 */ /* 0x000fe200078e38ff */
[----:B------:R-:W-:-:S05]  /*12910*/  ULOP3.LUT UR41, URZ, UR41, URZ, 0x33, !UPT ;  /* 0x000000293f297292 */ /* 0x000fca000f8e333f */
        /* <DEDUP_REMOVED lines=27> */
[----:B------:R-:W3:Y:S01]  /*12ad0*/  MUFU.TANH R100, R100 ;  /* 0x0000006400647308 */ /* 0x000ee20000002400 */
[----:B--2---:R-:W-:-:S07]  /*12ae0*/  IMAD.IADD R68, R8, 0x1, R211 ;  /* 0x0000000108447824 */ /* 0x004fce00078e02d3 */
[----:B------:R-:W2:Y:S01]  /*12af0*/  MUFU.TANH R96, R96 ;  /* 0x0000006000607308 */ /* 0x000ea20000002400 */
[----:B0-----:R-:W-:Y:S02]  /*12b00*/  @P1 IMAD.HI.U32 R8, R68, R7, RZ ;  /* 0x0000000744081227 */ /* 0x001fe400078e00ff */
[----:B------:R-:W0:Y:S03]  /*12b10*/  LDC.64 R6, c[0x0][0x9e0] ;  /* 0x00027800ff067b82 */ /* 0x000e260000000a00 */
[----:B-1----:R-:W-:Y:S01]  /*12b20*/  @P1 SHF.R.U32.HI R68, RZ, R9, R8 ;  /* 0x00000009ff441219 */ /* 0x002fe20000011608 */
[----:B------:R-:W-:Y:S01]  /*12b30*/  IMAD.U32 R8, RZ, RZ, UR38 ;  /* 0x00000026ff087e24 */ /* 0x000fe2000f8e00ff */
[----:B------:R-:W1:Y:S01]  /*12b40*/  MUFU.TANH R29, R29 ;  /* 0x0000001d001d7308 */ /* 0x000e620000002400 */
[----:B------:R-:W-:Y:S02]  /*12b50*/  IMAD.MOV.U32 R9, RZ, RZ, -0x80 ;  /* 0xffffff80ff097424 */ /* 0x000fe400078e00ff */
[----:B------:R-:W5:Y:S01]  /*12b60*/  SHFL.IDX PT, R48, R68, RZ, 0x1c1f ;  /* 0x001c1fff44307589 */ /* 0x000f6200000e0000 */
[----:B------:R-:W-:Y:S01]  /*12b70*/  PRMT R8, R8, 0x654, R21 ;  /* 0x0000065408087816 */ /* 0x000fe20000000015 */
[----:B------:R-:W-:-:S03]  /*12b80*/  IMAD R76, R94, R9, 0x80 ;  /* 0x000000805e4c7424 */ /* 0x000fc600078e0209 */
[----:B------:R4:W-:Y:S01]  /*12b90*/  SYNCS.ARRIVE.TRANS64.RED.A1T0 RZ, [R8+URZ], RZ ;  /* 0x000000ff08ff79a7 */ /* 0x0009e2000810043f */
[----:B------:R-:W0:Y:S01]  /*12ba0*/  MUFU.TANH R30, R30 ;  /* 0x0000001e001e7308 */ /* 0x000e220000002400 */
[C-C-:B------:R-:W-:Y:S02]  /*12bb0*/  IADD3 R75, -R201.reuse, R203, R76.reuse ;  /* 0x000000cbc94b7210 */ /* 0x140fe40007ffe14c */
[----:B----4-:R-:W-:-:S05]  /*12bc0*/  IADD3 R8, -R201, 0x1, R76 ;  /* 0x00000001c9087810 */ /* 0x010fca0007ffe14c */
[----:B------:R-:W4:Y:S01]  /*12bd0*/  MUFU.TANH R55, R55 ;  /* 0x0000003700377308 */ /* 0x000f220000002400 */
[----:B0-----:R-:W-:Y:S02]  /*12be0*/  ISETP.GE.AND P2, PT, R7, 0x1, PT ;  /* 0x000000010700780c */ /* 0x001fe40003f46270 */
[----:B------:R-:W-:-:S05]  /*12bf0*/  IADD3 R9, -R202, R8, R203 ;  /* 0x00000008ca097210 */ /* 0x000fca0007ffe1cb */
[----:B------:R-:W0:Y:S01]  /*12c00*/  MUFU.TANH R56, R56 ;  /* 0x0000003800387308 */ /* 0x000e220000002400 */
[C---:B------:R-:W-:Y:S02]  /*12c10*/  IMAD.IADD R74, R9.reuse, 0x1, R6 ;  /* 0x00000001094a7824 */ /* 0x040fe400078e0206 */
[----:B------:R-:W-:-:S03]  /*12c20*/  VIADD R71, R9, UR41 ;  /* 0x0000002909477c36 */ /* 0x000fc60008000000 */
[----:B-----5:R-:W-:Y:S01]  /*12c30*/  VIADDMNMX R78, R48, R74, R75, PT ;  /* 0x0000004a304e7246 */ /* 0x020fe2000380014b */
[----:B------:R-:W-:Y:S01]  /*12c40*/  IMAD.IADD R79, R71, 0x1, R48 ;  /* 0x00000001474f7824 */ /* 0x000fe200078e0230 */
        /* <DEDUP_REMOVED lines=29> */
[----:B------:R-:W0:Y:S01]  /*12e20*/  MUFU.TANH R46, R46 ;  /* 0x0000002e002e7308 */ /* 0x000e220000002400 */
[----:B-1234-:R-:W-:Y:S05]  /*12e30*/  @!P2 BRA `(.L_x_5599) ;  /* 0x000000000050a947 */ /* 0x01efea0003800000 */
[----:B------:R-:W-:Y:S01]  /*12e40*/  IADD3 R47, -R202, R203, R48 ;  /* 0x000000cbca2f7210 */ /* 0x000fe20007ffe130 */
[----:B------:R-:W-:Y:S03]  /*12e50*/  BSSY B0, `(.L_x_5600) ;  /* 0x000000e000007945 */ /* 0x000fe60003800000 */
[----:B------:R-:W-:-:S13]  /*12e60*/  ISETP.GT.AND P3, PT, R47, -0x1, PT ;  /* 0xffffffff2f00780c */ /* 0x000fda0003f64270 */
        /* <DEDUP_REMOVED lines=8> */
.L_x_5601:
[----:B------:R-:W-:-:S13]  /*12ef0*/  ISETP.NE.AND P3, PT, R7, 0x1, PT ;  /* 0x000000010700780c */ /* 0x000fda0003f65270 */
[----:B------:R-:W1:Y:S02]  /*12f00*/  @P3 LDC.64 R8, c[0x0][0x9e8] ;  /* 0x00027a00ff083b82 */ /* 0x000e640000000a00 */
[----:B-1----:R-:W-:-:S05]  /*12f10*/  @P3 IMAD.HI.U32 R8, R47, R8, RZ ;  /* 0x000000082f083227 */ /* 0x002fca00078e00ff */
[----:B------:R-:W-:-:S07]  /*12f20*/  @P3 SHF.R.U32.HI R47, RZ, R9, R8 ;  /* 0x00000009ff2f3219 */ /* 0x000fce0000011608 */
.L_x_5602:
[----:B------:R-:W-:Y:S05]  /*12f30*/  BSYNC B0 ;  /* 0x0000000000007941 */ /* 0x000fea0003800000 */
.L_x_5600:
[----:B------:R-:W-:-:S04]  /*12f40*/  IMAD R8, R47, R7, -R64 ;  /* 0x000000072f087224 */ /* 0x000fc800078e0a40 */
[----:B------:R-:W-:-:S05]  /*12f50*/  IMAD.IADD R8, R8, 0x1, -R201 ;  /* 0x0000000108087824 */ /* 0x000fca00078e0ac9 */
[----:B------:R-:W-:Y:S02]  /*12f60*/  VIMNMX R79, R79, R8, !PT ;  /* 0x000000084f4f7248 */ /* 0x000fe40007fe0100 */
[----:B------:R-:W-:-:S07]  /*12f70*/  VIADDMNMX R78, R8, R7, R78, PT ;  /* 0x00000007084e7246 */ /* 0x000fce000380014e */
.L_x_5599:
[C---:B------:R-:W-:Y:S01]  /*12f80*/  ISETP.GE.AND P3, PT, R76.reuse, 0x2, PT ;  /* 0x000000024c00780c */ /* 0x040fe20003f66270 */
[----:B------:R-:W1:Y:S01]  /*12f90*/  SHFL.IDX PT, R68, R68, 0x1, 0x1c1f ;  /* 0x003c1f0044447f89 */ /* 0x000e6200000e0000 */
[----:B------:R-:W-:Y:S02]  /*12fa0*/  ISETP.GE.AND P5, PT, R76, 0x9, PT ;  /* 0x000000094c00780c */ /* 0x000fe40003fa6270 */
[----:B------:R-:W-:Y:S02]  /*12fb0*/  ISETP.GT.AND P4, PT, R79, 0x1, !P3 ;  /* 0x000000014f00780c */ /* 0x000fe40005f84270 */
[----:B------:R-:W-:Y:S02]  /*12fc0*/  P2R R111, PR, RZ, 0x20 ;  /* 0x00000020ff6f7803 */ /* 0x000fe40000000000 */
[----:B------:R-:W-:-:S04]  /*12fd0*/  ISETP.LT.OR P4, PT, R78, 0x2, P4 ;  /* 0x000000024e00780c */ /* 0x000fc80002781670 */
[----:B------:R-:W-:Y:S02]  /*12fe0*/  FSEL R88, R88, -INF , !P4 ;  /* 0xff80000058587808 */ /* 0x000fe40006000000 */
[----:B------:R-:W-:Y:S02]  /*12ff0*/  ISETP.GT.AND P4, PT, R79, 0x8, !P5 ;  /* 0x000000084f00780c */ /* 0x000fe40006f84270 */
[----:B------:R-:W-:Y:S02]  /*13000*/  ISETP.GE.AND P5, PT, R76, 0xa, PT ;  /* 0x0000000a4c00780c */ /* 0x000fe40003fa6270 */
[----:B------:R-:W-:Y:S02]  /*13010*/  ISETP.LT.OR P4, PT, R78, 0x9, P4 ;  /* 0x000000094e00780c */ /* 0x000fe40002781670 */
[----:B------:R-:W-:Y:S02]  /*13020*/  P2R R110, PR, RZ, 0x20 ;  /* 0x00000020ff6e7803 */ /* 0x000fe40000000000 */
[----:B------:R-:W-:-:S02]  /*13030*/  FSEL R90, R90, -INF , !P4 ;  /* 0xff8000005a5a7808 */ /* 0x000fc40006000000 */
[----:B------:R-:W-:Y:S01]  /*13040*/  ISETP.GT.AND P4, PT, R79, 0x9, !P5 ;  /* 0x000000094f00780c */ /* 0x000fe20006f84270 */
[----:B-1----:R-:W-:Y:S01]  /*13050*/  IMAD.IADD R71, R71, 0x1, R68 ;  /* 0x0000000147477824 */ /* 0x002fe200078e0244 */
[----:B------:R-:W-:Y:S02]  /*13060*/  ISETP.GE.AND P5, PT, R76, 0x11, PT ;  /* 0x000000114c00780c */ /* 0x000fe40003fa6270 */
[----:B------:R-:W-:Y:S02]  /*13070*/  ISETP.LT.OR P4, PT, R78, 0xa, P4 ;  /* 0x0000000a4e00780c */ /* 0x000fe40002781670 */
[----:B------:R-:W-:Y:S02]  /*13080*/  P2R R109, PR, RZ, 0x20 ;  /* 0x00000020ff6d7803 */ /* 0x000fe40000000000 */
[----:B------:R-:W-:Y:S02]  /*13090*/  FSEL R89, R89, -INF , !P4 ;  /* 0xff80000059597808 */ /* 0x000fe40006000000 */
[----:B------:R-:W-:-:S02]  /*130a0*/  ISETP.GT.AND P4, PT, R79, 0x10, !P5 ;  /* 0x000000104f00780c */ /* 0x000fc40006f84270 */
[----:B------:R-:W-:Y:S02]  /*130b0*/  ISETP.GE.AND P5, PT, R76, 0x12, PT ;  /* 0x000000124c00780c */ /* 0x000fe40003fa6270 */
[----:B------:R-:W-:Y:S02]  /*130c0*/  ISETP.LT.OR P4, PT, R78, 0x11, P4 ;  /* 0x000000114e00780c */ /* 0x000fe40002781670 */
[----:B------:R-:W-:Y:S02]  /*130d0*/  P2R R108, PR, RZ, 0x20 ;  /* 0x00000020ff6c7803 */ /* 0x000fe40000000000 */
[----:B------:R-:W-:Y:S02]  /*130e0*/  FSEL R92, R92, -INF , !P4 ;  /* 0xff8000005c5c7808 */ /* 0x000fe40006000000 */
[----:B------:R-:W-:Y:S02]  /*130f0*/  ISETP.GT.AND P4, PT, R79, 0x11, !P5 ;  /* 0x000000114f00780c */ /* 0x000fe40006f84270 */
[----:B------:R-:W-:-:S02]  /*13100*/  ISETP.GE.AND P5, PT, R76, 0x19, PT ;  /* 0x000000194c00780c */ /* 0x000fc40003fa6270 */
[----:B------:R-:W-:Y:S02]  /*13110*/  ISETP.LT.OR P4, PT, R78, 0x12, P4 ;  /* 0x000000124e00780c */ /* 0x000fe40002781670 */
[----:B------:R-:W-:Y:S02]  /*13120*/  P2R R113, PR, RZ, 0x20 ;  /* 0x00000020ff717803 */ /* 0x000fe40000000000 */
[----:B------:R-:W-:Y:S02]  /*13130*/  FSEL R91, R91, -INF , !P4 ;  /* 0xff8000005b5b7808 */ /* 0x000fe40006000000 */
[----:B------:R-:W-:Y:S02]  /*13140*/  ISETP.GT.AND P4, PT, R79, 0x18, !P5 ;  /* 0x000000184f00780c */ /* 0x000fe40006f84270 */
[----:B------:R-:W-:Y:S02]  /*13150*/  ISETP.GE.AND P5, PT, R76, 0x1a, PT ;  /* 0x0000001a4c00780c */ /* 0x000fe40003fa6270 */
[----:B------:R-:W-:-:S02]  /*13160*/  ISETP.LT.OR P4, PT, R78, 0x19, P4 ;  /* 0x000000194e00780c */ /* 0x000fc40002781670 */
[----:B------:R-:W-:Y:S02]  /*13170*/  P2R R107, PR, RZ, 0x20 ;  /* 0x00000020ff6b7803 */ /* 0x000fe40000000000 */
[----:B------:R-:W-:Y:S02]  /*13180*/  FSEL R93, R93, -INF , !P4 ;  /* 0xff8000005d5d7808 */ /* 0x000fe40006000000 */
[----:B------:R-:W-:Y:S02]  /*13190*/  ISETP.GT.AND P4, PT, R79, 0x19, !P5 ;  /* 0x000000194f00780c */ /* 0x000fe40006f84270 */
[----:B------:R-:W-:Y:S02]  /*131a0*/  ISETP.GE.AND P5, PT, R76, 0x21, PT ;  /* 0x000000214c00780c */ /* 0x000fe40003fa6270 */
[----:B------:R-:W-:Y:S02]  /*131b0*/  ISETP.LT.OR P4, PT, R78, 0x1a, P4 ;  /* 0x0000001a4e00780c */ /* 0x000fe40002781670 */
[----:B------:R-:W-:-:S02]  /*131c0*/  P2R R106, PR, RZ, 0x20 ;  /* 0x00000020ff6a7803 */ /* 0x000fc40000000000 */
[----:B------:R-:W-:Y:S02]  /*131d0*/  FSEL R36, R36, -INF , !P4 ;  /* 0xff80000024247808 */ /* 0x000fe40006000000 */
[----:B------:R-:W-:Y:S02]  /*131e0*/  ISETP.GT.AND P4, PT, R79, 0x20, !P5 ;  /* 0x000000204f00780c */ /* 0x000fe40006f84270 */
[----:B------:R-:W-:Y:S02]  /*131f0*/  ISETP.GE.AND P5, PT, R76, 0x22, PT ;  /* 0x000000224c00780c */ /* 0x000fe40003fa6270 */
[----:B------:R-:W-:Y:S02]  /*13200*/  ISETP.LT.OR P4, PT, R78, 0x21, P4 ;  /* 0x000000214e00780c */ /* 0x000fe40002781670 */
[----:B------:R-:W-:Y:S02]  /*13210*/  P2R R105, PR, RZ, 0x20 ;  /* 0x00000020ff697803 */ /* 0x000fe40000000000 */
[----:B------:R-:W-:-:S02]  /*13220*/  FSEL R47, R103, -INF , !P4 ;  /* 0xff800000672f7808 */ /* 0x000fc40006000000 */
[----:B------:R-:W-:Y:S02]  /*13230*/  ISETP.GT.AND P4, PT, R79, 0x21, !P5 ;  /* 0x000000214f00780c */ /* 0x000fe40006f84270 */
        /* <DEDUP_REMOVED lines=29> */
[C---:B------:R-:W-:Y:S02]  /*13410*/  ISETP.GT.AND P4, PT, R79.reuse, 0x39, !P5 ;  /* 0x000000394f00780c */ /* 0x040fe40006f84270 */
[----:B------:R-:W-:Y:S02]  /*13420*/  ISETP.GE.AND P5, PT, R76, 0x41, PT ;  /* 0x000000414c00780c */ /* 0x000fe40003fa6270 */
[----:B------:R-:W-:Y:S02]  /*13430*/  ISETP.LT.OR P4, PT, R78, 0x3a, P4 ;  /* 0x0000003a4e00780c */ /* 0x000fe40002781670 */
[----:B------:R-:W-:Y:S02]  /*13440*/  VIADDMNMX R74, R68, R74, R75, PT ;  /* 0x0000004a444a7246 */ /* 0x000fe4000380014b */
        /* <DEDUP_REMOVED lines=10> */
[----:B0-----:R-:W-:Y:S02]  /*134f0*/  FSEL R56, R56, -INF , !P4 ;  /* 0xff80000038387808 */ /* 0x001fe40006000000 */
        /* <DEDUP_REMOVED lines=71> */
[----:B------:R-:W-:Y:S01]  /*13970*/  FSEL R72, R72, -INF , !P6 ;  /* 0xff80000048487808 */ /* 0x000fe20007000000 */
[----:B------:R-:W-:Y:S08]  /*13980*/  @!P2 BRA `(.L_x_5603) ;  /* 0x000000000050a947 */ /* 0x000ff00003800000 */
[----:B------:R-:W-:Y:S01]  /*13990*/  IADD3 R75, -R202, R203, R68 ;  /* 0x000000cbca4b7210 */ /* 0x000fe20007ffe144 */
[----:B------:R-:W-:Y:S03]  /*139a0*/  BSSY B0, `(.L_x_5604) ;  /* 0x000000e000007945 */ /* 0x000fe60003800000 */
        /* <DEDUP_REMOVED lines=9> */
.L_x_5605:
[----:B------:R-:W-:-:S13]  /*13a40*/  ISETP.NE.AND P6, PT, R7, 0x1, PT ;  /* 0x000000010700780c */ /* 0x000fda0003fc5270 */
[----:B------:R-:W0:Y:S02]  /*13a50*/  @P6 LDC.64 R8, c[0x0][0x9e8] ;  /* 0x00027a00ff086b82 */ /* 0x000e240000000a00 */
[----:B0-----:R-:W-:-:S05]  /*13a60*/  @P6 IMAD.HI.U32 R8, R75, R8, RZ ;  /* 0x000000084b086227 */ /* 0x001fca00078e00ff */
[----:B------:R-:W-:-:S07]  /*13a70*/  @P6 SHF.R.U32.HI R75, RZ, R9, R8 ;  /* 0x00000009ff4b6219 */ /* 0x000fce0000011608 */
.L_x_5606:
[----:B------:R-:W-:Y:S05]  /*13a80*/  BSYNC B0 ;  /* 0x0000000000007941 */ /* 0x000fea0003800000 */
.L_x_5604:
[----:B------:R-:W-:-:S04]  /*13a90*/  IMAD R64, R75, R7, -R64 ;  /* 0x000000074b407224 */ /* 0x000fc800078e0a40 */
[----:B------:R-:W-:-:S05]  /*13aa0*/  IMAD.IADD R64, R64, 0x1, -R201 ;  /* 0x0000000140407824 */ /* 0x000fca00078e0ac9 */
[----:B------:R-:W-:Y:S02]  /*13ab0*/  VIMNMX R71, R71, R64, !PT ;  /* 0x0000004047477248 */ /* 0x000fe40007fe0100 */
[----:B------:R-:W-:-:S07]  /*13ac0*/  VIADDMNMX R74, R64, R7, R74, PT ;  /* 0x00000007404a7246 */ /* 0x000fce000380014a */
.L_x_5603:
[----:B------:R-:W-:Y:S01]  /*13ad0*/  ISETP.GT.AND P3, PT, R71, 0x1, !P3 ;  /* 0x000000014700780c */ /* 0x000fe20005f64270 */
[----:B------:R-:W-:Y:S01]  /*13ae0*/  ULDC UR35, c[0x0][0x988] ;  /* 0x0002620000237ab9 */ /* 0x000fe20000000800 */
[----:B------:R-:W-:Y:S02]  /*13af0*/  ISETP.NE.AND P6, PT, R113, RZ, PT ;  /* 0x000000ff7100720c */ /* 0x000fe40003fc5270 */
[----:B------:R-:W-:Y:S02]  /*13b00*/  ISETP.LT.OR P3, PT, R74, 0x2, P3 ;  /* 0x000000024a00780c */ /* 0x000fe40001f61670 */
[----:B------:R-:W-:Y:S02]  /*13b10*/  FMNMX.FTZ R9, R77, R88, !PT ;  /* 0x000000584d097209 */ /* 0x000fe40007810000 */
[----:B------:R-:W-:Y:S02]  /*13b20*/  FSEL R3, R3, -INF , !P3 ;  /* 0xff80000003037808 */ /* 0x000fe40005800000 */
[----:B------:R-:W-:-:S02]  /*13b30*/  ISETP.NE.AND P3, PT, R111, RZ, PT ;  /* 0x000000ff6f00720c */ /* 0x000fc40003f65270 */
[C---:B------:R-:W-:Y:S02]  /*13b40*/  ISETP.GT.AND P4, PT, R71.reuse, 0x71, !P4 ;  /* 0x000000714700780c */ /* 0x040fe40006784270 */
[C---:B------:R-:W-:Y:S02]  /*13b50*/  ISETP.GT.AND P3, PT, R71.reuse, 0x8, !P3 ;  /* 0x000000084700780c */ /* 0x040fe40005f64270 */
[----:B------:R-:W-:Y:S02]  /*13b60*/  ISETP.GT.AND P5, PT, R71, 0x78, !P5 ;  /* 0x000000784700780c */ /* 0x000fe40006fa4270 */
[C---:B------:R-:W-:Y:S02]  /*13b70*/  ISETP.LT.OR P3, PT, R74.reuse, 0x9, P3 ;  /* 0x000000094a00780c */ /* 0x040fe40001f61670 */
[----:B------:R-:W-:Y:S02]  /*13b80*/  ISETP.LT.OR P4, PT, R74, 0x72, P4 ;  /* 0x000000724a00780c */ /* 0x000fe40002781670 */
        /* <DEDUP_REMOVED lines=22> */
[----:B------:R-:W-:Y:S02]  /*13cf0*/  ISETP.GT.AND P3, PT, R71, 0x18, !P6 ;  /* 0x000000184700780c */ /* 0x000fe40007764270 */
[----:B------:R-:W-:Y:S02]  /*13d00*/  ISETP.NE.AND P6, PT, R114, RZ, PT ;  /* 0x000000ff7200720c */ /* 0x000fe40003fc5270 */
        /* <DEDUP_REMOVED lines=49> */
[C---:B------:R-:W-:Y:S02]  /*14020*/  ISETP.LT.OR P3, PT, R74.reuse, 0x32, P3 ;  /* 0x000000324a00780c */ /* 0x040fe40001f61670 */
[----:B------:R-:W-:Y:S01]  /*14030*/  ISETP.LT.OR P5, PT, R74, 0x79, P5 ;  /* 0x000000794a00780c */ /* 0x000fe20002fa1670 */
[----:B------:R-:W0:Y:S01]  /*14040*/  SHFL.BFLY PT, R10, R9, 0x2, 0x1f ;  /* 0x0c401f00090a7f89 */ /* 0x000e2200000e0000 */
[----:B------:R-:W-:Y:S02]  /*14050*/  FSEL R28, R28, -INF , !P3 ;  /* 0xff8000001c1c7808 */ /* 0x000fe40005800000 */
[----:B------:R-:W-:Y:S02]  /*14060*/  ISETP.NE.AND P3, PT, R98, RZ, PT ;  /* 0x000000ff6200720c */ /* 0x000fe40003f65270 */
[----:B------:R-:W-:Y:S02]  /*14070*/  FSEL R44, R44, -INF , !P4 ;  /* 0xff8000002c2c7808 */ /* 0x000fe40006000000 */
[----:B------:R-:W-:-:S02]  /*14080*/  ISETP.GT.AND P3, PT, R71, 0x38, !P3 ;  /* 0x000000384700780c */ /* 0x000fc40005f64270 */
[----:B------:R-:W-:Y:S02]  /*14090*/  FSEL R21, R21, -INF , !P5 ;  /* 0xff80000015157808 */ /* 0x000fe40006800000 */
[----:B------:R-:W-:-:S04]  /*140a0*/  ISETP.LT.OR P3, PT, R74, 0x39, P3 ;  /* 0x000000394a00780c */ /* 0x000fc80001f61670 */
[----:B------:R-:W-:Y:S02]  /*140b0*/  FSEL R29, R29, -INF , !P3 ;  /* 0xff8000001d1d7808 */ /* 0x000fe40005800000 */
[----:B------:R-:W-:-:S04]  /*140c0*/  ISETP.NE.AND P3, PT, R97, RZ, PT ;  /* 0x000000ff6100720c */ /* 0x000fc80003f65270 */
[----:B------:R-:W-:Y:S02]  /*140d0*/  ISETP.GT.AND P3, PT, R71, 0x39, !P3 ;  /* 0x000000394700780c */ /* 0x000fe40005f64270 */
[----:B0-----:R-:W-:Y:S02]  /*140e0*/  FMNMX.FTZ R14, R9, R10, !PT ;  /* 0x0000000a090e7209 */ /* 0x001fe40007810000 */
[----:B------:R-:W-:-:S03]  /*140f0*/  ISETP.LT.OR P3, PT, R74, 0x3a, P3 ;  /* 0x0000003a4a00780c */ /* 0x000fc60001f61670 */
[----:B------:R-:W0:Y:S01]  /*14100*/  SHFL.BFLY PT, R75, R14, 0x1, 0x1f ;  /* 0x0c201f000e4b7f89 */ /* 0x000e2200000e0000 */
        /* <DEDUP_REMOVED lines=8> */
[----:B0-----:R-:W-:Y:S01]  /*14190*/  FMNMX.FTZ R10, R14, R75, !PT ;  /* 0x0000004b0e0a7209 */ /* 0x001fe20007810000 */
[----:B------:R-:W-:Y:S01]  /*141a0*/  IMAD.U32 R75, RZ, RZ, UR35 ;  /* 0x00000023ff4b7e24 */ /* 0x000fe2000f8e00ff */
[----:B------:R-:W-:-:S02]  /*141b0*/  FSEL R32, R32, -INF , !P3 ;  /* 0xff80000020207808 */ /* 0x000fc40005800000 */
        /* <DEDUP_REMOVED lines=45> */
[----:B------:R-:W-:-:S04]  /*14490*/  FSETP.NEU.FTZ.AND P3, PT, R10, -INF , PT ;  /* 0xff8000000a00780b */ /* 0x000fc80003f7d000 */
[----:B------:R-:W-:Y:S02]  /*144a0*/  FSEL R78, R78, RZ, P3 ;  /* 0x000000ff4e4e7208 */ /* 0x000fe40001800000 */
[----:B------:R-:W-:Y:S02]  /*144b0*/  ISETP.GT.AND P3, PT, R71, RZ, !P6 ;  /* 0x000000ff4700720c */ /* 0x000fe40007764270 */
[----:B------:R-:W-:Y:S01]  /*144c0*/  ISETP.NE.AND P6, PT, R76, RZ, PT ;  /* 0x000000ff4c00720c */ /* 0x000fe20003fc5270 */
[----:B------:R-:W-:-:S01]  /*144d0*/  FFMA.FTZ R82, R36, UR35, -R78 ;  /* 0x0000002324527c23 */ /* 0x000fc2000801084e */
[----:B------:R-:W-:Y:S01]  /*144e0*/  ISETP.LT.OR P3, PT, R74, 0x1, P3 ;  /* 0x000000014a00780c */ /* 0x000fe20001f61670 */
[----:B------:R-:W-:-:S01]  /*144f0*/  FFMA.FTZ R36, R47, UR35, -R78 ;  /* 0x000000232f247c23 */ /* 0x000fc2000801084e */
[--C-:B------:R-:W-:Y:S01]  /*14500*/  FFMA.FTZ R9, R88, UR35, -R78.reuse ;  /* 0x0000002358097c23 */ /* 0x100fe2000801084e */
[----:B------:R-:W-:-:S01]  /*14510*/  FFMA.FTZ R64, R90, UR35, -R78 ;  /* 0x000000235a407c23 */ /* 0x000fc2000801084e */
[----:B------:R-:W-:Y:S01]  /*14520*/  FSEL R80, R0, -INF , !P3 ;  /* 0xff80000000507808 */ /* 0x000fe20005800000 */
[----:B------:R-:W-:-:S01]  /*14530*/  FFMA.FTZ R0, R77, UR35, -R78 ;  /* 0x000000234d007c23 */ /* 0x000fc2000801084e */
[----:B------:R-:W-:Y:S01]  /*14540*/  ISETP.GT.AND P3, PT, R71, 0x79, !P6 ;  /* 0x000000794700780c */ /* 0x000fe20007764270 */
[----:B------:R-:W-:-:S01]  /*14550*/  FFMA.FTZ R75, R89, UR35, -R78 ;  /* 0x00000023594b7c23 */ /* 0x000fc2000801084e */
[----:B------:R-:W-:Y:S01]  /*14560*/  FMNMX.FTZ R77, R80, R3, !PT ;  /* 0x00000003504d7209 */ /* 0x000fe20007810000 */
[----:B------:R-:W-:Y:S01]  /*14570*/  MUFU.EX2 R9, R9 ;  /* 0x0000000900097308 */ /* 0x000fe20000000800 */
[----:B------:R-:W-:Y:S01]  /*14580*/  ISETP.LT.OR P3, PT, R74, 0x7a, P3 ;  /* 0x0000007a4a00780c */ /* 0x000fe20001f61670 */
[--C-:B------:R-:W-:Y:S01]  /*14590*/  FFMA.FTZ R68, R92, UR35, -R78.reuse ;  /* 0x000000235c447c23 */ /* 0x100fe2000801084e */
[----:B------:R-:W-:Y:S01]  /*145a0*/  FMNMX.FTZ R14, R4, R77, !PT ;  /* 0x0000004d040e7209 */ /* 0x000fe20007810000 */
[--C-:B------:R-:W-:Y:S01]  /*145b0*/  FFMA.FTZ R91, R91, UR35, -R78.reuse ;  /* 0x000000235b5b7c23 */ /* 0x100fe2000801084e */
[----:B------:R-:W-:Y:S01]  /*145c0*/  FSEL R46, R46, -INF , !P3 ;  /* 0xff8000002e2e7808 */ /* 0x000fe20005800000 */
        /* <DEDUP_REMOVED lines=8> */
[----:B------:R-:W-:Y:S01]  /*14650*/  FFMA.FTZ R72, R72, UR35, -R78 ;  /* 0x0000002348487c23 */ /* 0x000fe2000801084e */
[----:B------:R-:W-:Y:S01]  /*14660*/  FMNMX.FTZ R79, R13, R14, !PT ;  /* 0x0000000e0d4f7209 */ /* 0x000fe20007810000 */
[----:B------:R-:W-:Y:S03]  /*14670*/  MUFU.EX2 R64, R64 ;  /* 0x0000004000407308 */ /* 0x000fe60000000800 */
[----:B------:R-:W-:-:S04]  /*14680*/  FMNMX.FTZ R14, R8, R79, !PT ;  /* 0x0000004f080e7209 */ /* 0x000fc80007810000 */
[----:B------:R-:W-:Y:S01]  /*14690*/  FMNMX.FTZ R79, R15, R14, !PT ;  /* 0x0000000e0f4f7209 */ /* 0x000fe20007810000 */
[----:B------:R-:W0:Y:S03]  /*146a0*/  MUFU.EX2 R75, R75 ;  /* 0x0000004b004b7308 */ /* 0x000e260000000800 */
[----:B------:R-:W-:-:S04]  /*146b0*/  FMNMX.FTZ R81, R20, R79, !PT ;  /* 0x0000004f14517209 */ /* 0x000fc80007810000 */
[----:B------:R-:W-:Y:S01]  /*146c0*/  FMNMX.FTZ R14, R24, R81, !PT ;  /* 0x00000051180e7209 */ /* 0x000fe20007810000 */
[----:B------:R1:W-:Y:S03]  /*146d0*/  MUFU.EX2 R79, R82 ;  /* 0x00000052004f7308 */ /* 0x0003e60000000800 */
[----:B------:R-:W-:-:S04]  /*146e0*/  FMNMX.FTZ R47, R25, R14, !PT ;  /* 0x0000000e192f7209 */ /* 0x000fc80007810000 */
[----:B------:R-:W-:Y:S01]  /*146f0*/  FMNMX.FTZ R14, R26, R47, !PT ;  /* 0x0000002f1a0e7209 */ /* 0x000fe20007810000 */
[----:B------:R-:W-:-:S01]  /*14700*/  FFMA.FTZ R47, R48, UR35, -R78 ;  /* 0x00000023302f7c23 */ /* 0x000fc2000801084e */
[--C-:B------:R-:W-:Y:S01]  /*14710*/  FFMA.FTZ R48, R49, UR35, -R78.reuse ;  /* 0x0000002331307c23 */ /* 0x100fe2000801084e */
[----:B-1----:R-:W-:-:S01]  /*14720*/  FFMA.FTZ R82, R54, UR35, -R78 ;  /* 0x0000002336527c23 */ /* 0x002fc2000801084e */
[----:B------:R-:W-:Y:S01]  /*14730*/  FMNMX.FTZ R81, R27, R14, !PT ;  /* 0x0000000e1b517209 */ /* 0x000fe20007810000 */
[----:B------:R-:W-:-:S01]  /*14740*/  FFMA.FTZ R54, R55, UR35, -R78 ;  /* 0x0000002337367c23 */ /* 0x000fc2000801084e */
[--C-:B------:R-:W-:Y:S01]  /*14750*/  FFMA.FTZ R55, R56, UR35, -R78.reuse ;  /* 0x0000002338377c23 */ /* 0x100fe2000801084e */
[----:B------:R-:W-:-:S01]  /*14760*/  FFMA.FTZ R56, R57, UR35, -R78 ;  /* 0x0000002339387c23 */ /* 0x000fc2000801084e */
[----:B------:R-:W-:Y:S01]  /*14770*/  FMNMX.FTZ R14, R28, R81, !PT ;  /* 0x000000511c0e7209 */ /* 0x000fe20007810000 */
[----:B------:R-:W-:Y:S01]  /*14780*/  MUFU.EX2 R68, R68 ;  /* 0x0000004400447308 */ /* 0x000fe20000000800 */
[----:B0-----:R-:W-:-:S02]  /*14790*/  F2FP.SATFINITE.E4M3.F32.PACK_AB_MERGE_C R196, R75, R64, RZ ;  /* 0x000000404bc4723e */ /* 0x001fc400048070ff */
[----:B------:R-:W-:Y:S02]  /*147a0*/  FMNMX.FTZ R49, R29, R14, !PT ;  /* 0x0000000e1d317209 */ /* 0x000fe40007810000 */
[----:B------:R-:W-:Y:S02]  /*147b0*/  F2FP.SATFINITE.E4M3.F32.PACK_AB_MERGE_C R196, R9, R0, R196 ;  /* 0x0000000009c4723e */ /* 0x000fe400048070c4 */
[----:B------:R-:W-:Y:S01]  /*147c0*/  FMNMX.FTZ R14, R30, R49, !PT ;  /* 0x000000311e0e7209 */ /* 0x000fe20007810000 */
[----:B------:R-:W-:-:S01]  /*147d0*/  FFMA.FTZ R49, R50, UR35, -R78 ;  /* 0x0000002332317c23 */ /* 0x000fc2000801084e */
[----:B------:R-:W-:Y:S01]  /*147e0*/  FFMA.FTZ R50, R51, UR35, -R78 ;  /* 0x0000002333327c23 */ /* 0x000fe2000801084e */
[----:B------:R-:W-:Y:S01]  /*147f0*/  MUFU.EX2 R77, R91 ;  /* 0x0000005b004d7308 */ /* 0x000fe20000000800 */
[----:B------:R-:W-:-:S04]  /*14800*/  FMNMX.FTZ R81, R31, R14, !PT ;  /* 0x0000000e1f517209 */ /* 0x000fc80007810000 */
[----:B------:R-:W-:-:S03]  /*14810*/  FMNMX.FTZ R14, R32, R81, !PT ;  /* 0x00000051200e7209 */ /* 0x000fc60007810000 */
[----:B------:R-:W0:Y:S01]  /*14820*/  MUFU.EX2 R76, R76 ;  /* 0x0000004c004c7308 */ /* 0x000e220000000800 */
[----:B------:R-:W-:-:S04]  /*14830*/  FMNMX.FTZ R51, R33, R14, !PT ;  /* 0x0000000e21337209 */ /* 0x000fc80007810000 */
[----:B------:R-:W-:Y:S01]  /*14840*/  FMNMX.FTZ R14, R34, R51, !PT ;  /* 0x00000033220e7209 */ /* 0x000fe20007810000 */
[----:B------:R-:W-:-:S01]  /*14850*/  FFMA.FTZ R51, R52, UR35, -R78 ;  /* 0x0000002334337c23 */ /* 0x000fc2000801084e */
[----:B------:R-:W-:Y:S01]  /*14860*/  FFMA.FTZ R52, R53, UR35, -R78 ;  /* 0x0000002335347c23 */ /* 0x000fe2000801084e */
[----:B------:R-:W-:Y:S01]  /*14870*/  MUFU.EX2 R36, R36 ;  /* 0x0000002400247308 */ /* 0x000fe20000000800 */
[----:B------:R-:W-:-:S04]  /*14880*/  FMNMX.FTZ R14, R35, R14, !PT ;  /* 0x0000000e230e7209 */ /* 0x000fc80007810000 */
[----:B------:R-:W-:-:S03]  /*14890*/  FMNMX.FTZ R81, R37, R14, !PT ;  /* 0x0000000e25517209 */ /* 0x000fc60007810000 */
[----:B------:R-:W-:Y:S01]  /*148a0*/  MUFU.EX2 R47, R47 ;  /* 0x0000002f002f7308 */ /* 0x000fe20000000800 */
[----:B------:R-:W-:Y:S02]  /*148b0*/  FMNMX.FTZ R14, R38, R81, !PT ;  /* 0x00000051260e7209 */ /* 0x000fe40007810000 */
[----:B0-----:R-:W-:Y:S02]  /*148c0*/  F2FP.SATFINITE.E4M3.F32.PACK_AB_MERGE_C R198, R79, R76, RZ ;  /* 0x0000004c4fc6723e */ /* 0x001fe400048070ff */
[----:B------:R-:W-:Y:S02]  /*148d0*/  FMNMX.FTZ R53, R39, R14, !PT ;  /* 0x0000000e27357209 */ /* 0x000fe40007810000 */
[----:B------:R-:W-:Y:S01]  /*148e0*/  F2FP.SATFINITE.E4M3.F32.PACK_AB_MERGE_C R198, R77, R68, R198 ;  /* 0x000000444dc6723e */ /* 0x000fe200048070c6 */
[----:B------:R-:W-:Y:S01]  /*148f0*/  MUFU.EX2 R48, R48 ;  /* 0x0000003000307308 */ /* 0x000fe20000000800 */
[----:B------:R-:W-:-:S04]  /*14900*/  FMNMX.FTZ R14, R40, R53, !PT ;  /* 0x00000035280e7209 */ /* 0x000fc80007810000 */
[----:B------:R-:W-:-:S03]  /*14910*/  FMNMX.FTZ R81, R41, R14, !PT ;  /* 0x0000000e29517209 */ /* 0x000fc60007810000 */
[----:B------:R-:W0:Y:S01]  /*14920*/  MUFU.EX2 R49, R49 ;  /* 0x0000003100317308 */ /* 0x000e220000000800 */
[----:B------:R-:W-:Y:S01]  /*14930*/  FMNMX.FTZ R14, R42, R81, !PT ;  /* 0x000000512a0e7209 */ /* 0x000fe20007810000 */
[----:B------:R-:W-:-:S03]  /*14940*/  FADD.FTZ R81, R0, R9 ;  /* 0x0000000900517221 */ /* 0x000fc60000010000 */
[----:B------:R-:W-:-:S03]  /*14950*/  FMNMX.FTZ R14, R43, R14, !PT ;  /* 0x0000000e2b0e7209 */ /* 0x000fc60007810000 */
[----:B------:R-:W-:Y:S01]  /*14960*/  MUFU.EX2 R50, R50 ;  /* 0x0000003200327308 */ /* 0x000fe20000000800 */
[----:B------:R-:W-:-:S04]  /*14970*/  FMNMX.FTZ R71, R45, R14, !PT ;  /* 0x0000000e2d477209 */ /* 0x000fc80007810000 */
[----:B------:R-:W-:-:S03]  /*14980*/  FMNMX.FTZ R14, R44, R71, !PT ;  /* 0x000000472c0e7209 */ /* 0x000fc60007810000 */
[----:B------:R-:W-:Y:S01]  /*14990*/  MUFU.EX2 R51, R51 ;  /* 0x0000003300337308 */ /* 0x000fe20000000800 */
[----:B------:R-:W-:Y:S02]  /*149a0*/  FMNMX.FTZ R57, R21, R14, !PT ;  /* 0x0000000e15397209 */ /* 0x000fe40007810000 */
[----:B0-----:R-:W-:Y:S02]  /*149b0*/  F2FP.SATFINITE.E4M3.F32.PACK_AB_MERGE_C R192, R49, R48, RZ ;  /* 0x0000003031c0723e */ /* 0x001fe400048070ff */
[----:B------:R-:W-:Y:S01]  /*149c0*/  FMNMX.FTZ R14, R46, R57, !PT ;  /* 0x000000392e0e7209 */ /* 0x000fe20007810000 */
[--C-:B------:R-:W-:Y:S01]  /*149d0*/  FFMA.FTZ R57, R58, UR35, -R78.reuse ;  /* 0x000000233a397c23 */ /* 0x100fe2000801084e */
[----:B------:R-:W-:-:S01]  /*149e0*/  FFMA.FTZ R58, R59, UR35, -R78 ;  /* 0x000000233b3a7c23 */ /* 0x000fc2000801084e */
[--C-:B------:R-:W-:Y:S01]  /*149f0*/  FFMA.FTZ R59, R62, UR35, -R78.reuse ;  /* 0x000000233e3b7c23 */ /* 0x100fe2000801084e */
[----:B------:R-:W-:-:S01]  /*14a00*/  FFMA.FTZ R62, R65, UR35, -R78 ;  /* 0x00000023413e7c23 */ /* 0x000fc2000801084e */
[----:B------:R-:W0:Y:S01]  /*14a10*/  SHFL.BFLY PT, R71, R14, 0x2, 0x1f ;  /* 0x0c401f000e477f89 */ /* 0x000e2200000e0000 */
[----:B------:R-:W-:-:S01]  /*14a20*/  FFMA.FTZ R65, R67, UR35, -R78 ;  /* 0x0000002343417c23 */ /* 0x000fc2000801084e */
[--C-:B------:R-:W-:Y:S01]  /*14a30*/  FFMA.FTZ R67, R70, UR35, -R78.reuse ;  /* 0x0000002346437c23 */ /* 0x100fe2000801084e */
[----:B------:R-:W-:-:S01]  /*14a40*/  FFMA.FTZ R70, R69, UR35, -R78 ;  /* 0x0000002345467c23 */ /* 0x000fc2000801084e */
[----:B------:R-:W-:Y:S01]  /*14a50*/  FFMA.FTZ R69, R73, UR35, -R78 ;  /* 0x0000002349457c23 */ /* 0x000fe2000801084e */
[----:B------:R-:W-:Y:S01]  /*14a60*/  MUFU.EX2 R52, R52 ;  /* 0x0000003400347308 */ /* 0x000fe20000000800 */
[----:B------:R-:W-:-:S07]  /*14a70*/  F2FP.SATFINITE.E4M3.F32.PACK_AB_MERGE_C R192, R47, R36, R192 ;  /* 0x000000242fc0723e */ /* 0x000fce00048070c0 */
[----:B------:R-:W1:Y:S08]  /*14a80*/  MUFU.EX2 R53, R82 ;  /* 0x0000005200357308 */ /* 0x000e700000000800 */
[----:B------:R-:W-:Y:S01]  /*14a90*/  MUFU.EX2 R56, R56 ;  /* 0x0000003800387308 */ /* 0x000fe20000000800 */
[----:B0-----:R-:W-:-:S05]  /*14aa0*/  FMNMX.FTZ R71, R14, R71, !PT ;  /* 0x000000470e477209 */ /* 0x001fca0007810000 */
[----:B------:R-:W0:Y:S02]  /*14ab0*/  SHFL.BFLY PT, R14, R71, 0x1, 0x1f ;  /* 0x0c201f00470e7f89 */ /* 0x000e2400000e0000 */
[----:B------:R-:W2:Y:S01]  /*14ac0*/  MUFU.EX2 R57, R57 ;  /* 0x0000003900397308 */ /* 0x000ea20000000800 */
[----:B-1----:R-:W-:-:S04]  /*14ad0*/  F2FP.SATFINITE.E4M3.F32.PACK_AB_MERGE_C R194, R53, R52, RZ ;  /* 0x0000003435c2723e */ /* 0x002fc800048070ff */
[----:B------:R-:W-:-:S03]  /*14ae0*/  F2FP.SATFINITE.E4M3.F32.PACK_AB_MERGE_C R194, R51, R50, R194 ;  /* 0x0000003233c2723e */ /* 0x000fc600048070c2 */
[----:B------:R-:W-:Y:S08]  /*14af0*/  MUFU.EX2 R54, R54 ;  /* 0x0000003600367308 */ /* 0x000ff00000000800 */
[----:B------:R-:W1:Y:S01]  /*14b00*/  MUFU.EX2 R55, R55 ;  /* 0x0000003700377308 */ /* 0x000e620000000800 */
[----:B--2---:R-:W-:Y:S02]  /*14b10*/  F2FP.SATFINITE.E4M3.F32.PACK_AB_MERGE_C R188, R57, R56, RZ ;  /* 0x0000003839bc723e */ /* 0x004fe400048070ff */
[----:B0-----:R-:W-:Y:S01]  /*14b20*/  FMNMX.FTZ R14, R71, R14, !PT ;  /* 0x0000000e470e7209 */ /* 0x001fe20007810000 */
[----:B------:R-:W-:-:S04]  /*14b30*/  IMAD.U32 R71, RZ, RZ, UR35 ;  /* 0x00000023ff477e24 */ /* 0x000fc8000f8e00ff */
[----:B------:R-:W-:Y:S01]  /*14b40*/  MUFU.EX2 R62, R62 ;  /* 0x0000003e003e7308 */ /* 0x000fe20000000800 */
[C---:B------:R-:W-:Y:S01]  /*14b50*/  FSETP.NEU.FTZ.AND P3, PT, R14.reuse, -INF , PT ;  /* 0xff8000000e00780b */ /* 0x040fe20003f7d000 */
[----:B------:R-:W-:-:S05]  /*14b60*/  FFMA.FTZ R71, R14, R71, -8 ;  /* 0xc10000000e477423 */ /* 0x000fca0000010047 */
[----:B------:R-:W-:Y:S01]  /*14b70*/  FSEL R71, R71, RZ, P3 ;  /* 0x000000ff47477208 */ /* 0x000fe20001800000 */
[----:B------:R-:W-:Y:S01]  /*14b80*/  MUFU.EX2 R61, R61 ;  /* 0x0000003d003d7308 */ /* 0x000fe20000000800 */
[----:B-1----:R-:W-:-:S03]  /*14b90*/  F2FP.SATFINITE.E4M3.F32.PACK_AB_MERGE_C R188, R55, R54, R188 ;  /* 0x0000003637bc723e */ /* 0x002fc600048070bc */
        /* <DEDUP_REMOVED lines=18> */
[----:B------:R-:W-:Y:S01]  /*14cc0*/  FFMA.FTZ R26, R29, UR35, -R71 ;  /* 0x000000231d1a7c23 */ /* 0x000fe20008010847 */
[----:B------:R-:W-:-:S01]  /*14cd0*/  FADD.FTZ R81, R75, R32 ;  /* 0x000000204b517221 */ /* 0x000fc20000010000 */
[--C-:B------:R-:W-:Y:S01]  /*14ce0*/  FFMA.FTZ R29, R30, UR35, -R71.reuse ;  /* 0x000000231e1d7c23 */ /* 0x100fe20008010847 */
[----:B------:R-:W-:-:S01]  /*14cf0*/  FFMA.FTZ R30, R33, UR35, -R71 ;  /* 0x00000023211e7c23 */ /* 0x000fc20008010847 */
[----:B------:R-:W1:Y:S01]  /*14d00*/  MUFU.EX2 R3, R3 ;  /* 0x0000000300037308 */ /* 0x000e620000000800 */
[----:B------:R-:W-:-:S01]  /*14d10*/  FFMA.FTZ R33, R34, UR35, -R71 ;  /* 0x0000002322217c23 */ /* 0x000fc20008010847 */
[----:B------:R-:W-:Y:S01]  /*14d20*/  FADD.FTZ R34, R68, R81 ;  /* 0x0000005144227221 */ /* 0x000fe20000010000 */
[----:B------:R-:W-:-:S01]  /*14d30*/  FFMA.FTZ R15, R15, UR35, -R71 ;  /* 0x000000230f0f7c23 */ /* 0x000fc20008010847 */
[--C-:B------:R-:W-:Y:S01]  /*14d40*/  FFMA.FTZ R38, R38, UR35, -R71.reuse ;  /* 0x0000002326267c23 */ /* 0x100fe20008010847 */
[----:B------:R-:W-:-:S01]  /*14d50*/  FFMA.FTZ R39, R39, UR35, -R71 ;  /* 0x0000002327277c23 */ /* 0x000fc20008010847 */
[----:B------:R-:W-:Y:S01]  /*14d60*/  FADD.FTZ R83, R77, R34 ;  /* 0x000000224d537221 */ /* 0x000fe20000010000 */
[----:B------:R-:W-:-:S01]  /*14d70*/  FFMA.FTZ R40, R40, UR35, -R71 ;  /* 0x0000002328287c23 */ /* 0x000fc20008010847 */
[----:B------:R-:W2:Y:S01]  /*14d80*/  MUFU.EX2 R78, R78 ;  /* 0x0000004e004e7308 */ /* 0x000ea20000000800 */
[----:B0-----:R-:W-:-:S01]  /*14d90*/  FADD.FTZ R32, R73, R74 ;  /* 0x0000004a49207221 */ /* 0x001fc20000010000 */
[----:B------:R-:W-:Y:S01]  /*14da0*/  FADD.FTZ R34, R76, R83 ;  /* 0x000000534c227221 */ /* 0x000fe20000010000 */
[----:B------:R-:W-:-:S01]  /*14db0*/  FFMA.FTZ R41, R41, UR35, -R71 ;  /* 0x0000002329297c23 */ /* 0x000fc20008010847 */
[--C-:B------:R-:W-:Y:S01]  /*14dc0*/  FFMA.FTZ R42, R42, UR35, -R71.reuse ;  /* 0x000000232a2a7c23 */ /* 0x100fe20008010847 */
[----:B------:R-:W-:-:S01]  /*14dd0*/  FFMA.FTZ R43, R43, UR35, -R71 ;  /* 0x000000232b2b7c23 */ /* 0x000fc20008010847 */
[----:B------:R-:W-:Y:S01]  /*14de0*/  FADD.FTZ R75, R79, R34 ;  /* 0x000000224f4b7221 */ /* 0x000fe20000010000 */
[----:B------:R-:W-:-:S01]  /*14df0*/  FFMA.FTZ R45, R45, UR35, -R71 ;  /* 0x000000232d2d7c23 */ /* 0x000fc20008010847 */
[----:B------:R-:W0:Y:S01]  /*14e00*/  MUFU.EX2 R4, R4 ;  /* 0x0000000400047308 */ /* 0x000e220000000800 */
[----:B-1----:R-:W-:-:S01]  /*14e10*/  FADD.FTZ R81, R3, R32 ;  /* 0x0000002003517221 */ /* 0x002fc20000010000 */
[--C-:B------:R-:W-:Y:S01]  /*14e20*/  FFMA.FTZ R32, R35, UR35, -R71.reuse ;  /* 0x0000002323207c23 */ /* 0x100fe20008010847 */
[----:B------:R-:W-:-:S01]  /*14e30*/  FFMA.FTZ R35, R37, UR35, -R71 ;  /* 0x0000002325237c23 */ /* 0x000fc20008010847 */
[----:B------:R-:W-:Y:S01]  /*14e40*/  FADD.FTZ R64, R36, R75 ;  /* 0x0000004b24407221 */ /* 0x000fe20000010000 */
[----:B------:R-:W-:-:S01]  /*14e50*/  FFMA.FTZ R44, R44, UR35, -R71 ;  /* 0x000000232c2c7c23 */ /* 0x000fc20008010847 */
[--C-:B------:R-:W-:Y:S01]  /*14e60*/  FFMA.FTZ R21, R21, UR35, -R71.reuse ;  /* 0x0000002315157c23 */ /* 0x100fe20008010847 */
[----:B------:R-:W-:-:S01]  /*14e70*/  FFMA.FTZ R46, R46, UR35, -R71 ;  /* 0x000000232e2e7c23 */ /* 0x000fc20008010847 */
        /* <DEDUP_REMOVED lines=24> */
[----:B------:R-:W1:Y:S03]  /*15000*/  @P1 LDC R4, c[0x0][0x44c] ;  /* 0x00011300ff041b82 */ /* 0x000e660000000800 */
[----:B------:R-:W-:-:S02]  /*15010*/  FADD.FTZ R55, R55, R54 ;  /* 0x0000003637377221 */ /* 0x000fc40000010000 */
[----:B------:R-:W3:Y:S01]  /*15020*/  MUFU.EX2 R25, R25 ;  /* 0x0000001900197308 */ /* 0x000ee20000000800 */
[----:B--2---:R-:W-:-:S01]  /*15030*/  FADD.FTZ R9, R13, R0 ;  /* 0x000000000d097221 */ /* 0x004fc20000010000 */
[----:B------:R-:W-:Y:S01]  /*15040*/  FADD.FTZ R56, R56, R55 ;  /* 0x0000003738387221 */ /* 0x000fe20000010000 */
[----:B------:R-:W2:Y:S03]  /*15050*/  @P1 LDC R12, c[0x0][0x450] ;  /* 0x00011400ff0c1b82 */ /* 0x000ea60000000800 */
[----:B------:R-:W-:-:S02]  /*15060*/  FADD.FTZ R57, R57, R56 ;  /* 0x0000003839397221 */ /* 0x000fc40000010000 */
[----:B------:R-:W4:Y:S01]  /*15070*/  MUFU.EX2 R24, R24 ;  /* 0x0000001800187308 */ /* 0x000f220000000800 */
[----:B0-----:R-:W-:-:S07]  /*15080*/  FADD.FTZ R0, R20, R9 ;  /* 0x0000000914007221 */ /* 0x001fce0000010000 */
[----:B------:R-:W0:Y:S01]  /*15090*/  MUFU.EX2 R27, R27 ;  /* 0x0000001b001b7308 */ /* 0x000e220000000800 */
[----:B---3--:R-:W-:-:S01]  /*150a0*/  FADD.FTZ R9, R25, R0 ;  /* 0x0000000019097221 */ /* 0x008fc20000010000 */
[----:B------:R-:W-:-:S04]  /*150b0*/  F2FP.SATFINITE.E4M3.F32.PACK_AB_MERGE_C R20, R25, R20, RZ ;  /* 0x000000141914723e */ /* 0x000fc800048070ff */
[----:B------:R-:W-:Y:S01]  /*150c0*/  F2FP.SATFINITE.E4M3.F32.PACK_AB_MERGE_C R193, R13, R8, R20 ;  /* 0x000000080dc1723e */ /* 0x000fe20004807014 */
[----:B------:R-:W-:Y:S01]  /*150d0*/  IMAD.MOV.U32 R8, RZ, RZ, R211 ;  /* 0x000000ffff087224 */ /* 0x000fe200078e00d3 */
[----:B------:R-:W3:Y:S01]  /*150e0*/  MUFU.EX2 R26, R26 ;  /* 0x0000001a001a7308 */ /* 0x000ee20000000800 */
[----:B----4-:R-:W-:-:S07]  /*150f0*/  FADD.FTZ R0, R24, R9 ;  /* 0x0000000918007221 */ /* 0x010fce0000010000 */
[----:B------:R-:W4:Y:S01]  /*15100*/  MUFU.EX2 R29, R29 ;  /* 0x0000001d001d7308 */ /* 0x000f220000000800 */
[----:B0-----:R-:W-:-:S07]  /*15110*/  FADD.FTZ R9, R27, R0 ;  /* 0x000000001b097221 */ /* 0x001fce0000010000 */
[----:B------:R-:W0:Y:S01]  /*15120*/  MUFU.EX2 R28, R28 ;  /* 0x0000001c001c7308 */ /* 0x000e220000000800 */
[----:B---3--:R-:W-:-:S07]  /*15130*/  FADD.FTZ R0, R26, R9 ;  /* 0x000000091a007221 */ /* 0x008fce0000010000 */
[----:B------:R-:W3:Y:S01]  /*15140*/  MUFU.EX2 R31, R31 ;  /* 0x0000001f001f7308 */ /* 0x000ee20000000800 */
[----:B----4-:R-:W-:-:S01]  /*15150*/  FADD.FTZ R9, R29, R0 ;  /* 0x000000001d097221 */ /* 0x010fc20000010000 */
[----:B------:R-:W-:-:S04]  /*15160*/  F2FP.SATFINITE.E4M3.F32.PACK_AB_MERGE_C R26, R29, R26, RZ ;  /* 0x0000001a1d1a723e */ /* 0x000fc800048070ff */
[----:B------:R-:W-:Y:S02]  /*15170*/  F2FP.SATFINITE.E4M3.F32.PACK_AB_MERGE_C R195, R27, R24, R26 ;  /* 0x000000181bc3723e */ /* 0x000fe4000480701a */
[----:B------:R-:W4:Y:S01]  /*15180*/  MUFU.EX2 R30, R30 ;  /* 0x0000001e001e7308 */ /* 0x000f220000000800 */
[----:B0-----:R-:W-:-:S01]  /*15190*/  FADD.FTZ R0, R28, R9 ;  /* 0x000000091c007221 */ /* 0x001fc20000010000 */
[----:B------:R-:W-:-:S06]  /*151a0*/  F2FP.SATFINITE.E4M3.F32.PACK_AB_MERGE_C R9, R61, R62, RZ ;  /* 0x0000003e3d09723e */ /* 0x000fcc00048070ff */
[----:B------:R-:W0:Y:S01]  /*151b0*/  MUFU.EX2 R33, R33 ;  /* 0x0000002100217308 */ /* 0x000e220000000800 */
[----:B---3--:R-:W-:-:S07]  /*151c0*/  FADD.FTZ R3, R31, R0 ;  /* 0x000000001f037221 */ /* 0x008fce0000010000 */
[----:B------:R-:W-:Y:S01]  /*151d0*/  MUFU.EX2 R58, R58 ;  /* 0x0000003a003a7308 */ /* 0x000fe20000000800 */
[----:B----4-:R-:W-:-:S07]  /*151e0*/  FADD.FTZ R0, R30, R3 ;  /* 0x000000031e007221 */ /* 0x010fce0000010000 */
[----:B------:R-:W3:Y:S01]  /*151f0*/  MUFU.EX2 R59, R59 ;  /* 0x0000003b003b7308 */ /* 0x000ee20000000800 */
[----:B0-----:R-:W-:-:S01]  /*15200*/  FADD.FTZ R3, R33, R0 ;  /* 0x0000000021037221 */ /* 0x001fc20000010000 */
[----:B------:R-:W-:-:S04]  /*15210*/  F2FP.SATFINITE.E4M3.F32.PACK_AB_MERGE_C R30, R33, R30, RZ ;  /* 0x0000001e211e723e */ /* 0x000fc800048070ff */
[----:B------:R-:W-:Y:S02]  /*15220*/  F2FP.SATFINITE.E4M3.F32.PACK_AB_MERGE_C R189, R31, R28, R30 ;  /* 0x0000001c1fbd723e */ /* 0x000fe4000480701e */
[----:B------:R-:W0:Y:S08]  /*15230*/  MUFU.EX2 R32, R32 ;  /* 0x0000002000207308 */ /* 0x000e300000000800 */
[----:B------:R-:W4:Y:S01]  /*15240*/  MUFU.EX2 R35, R35 ;  /* 0x0000002300237308 */ /* 0x000f220000000800 */
[----:B---3--:R-:W-:Y:S01]  /*15250*/  F2FP.SATFINITE.E4M3.F32.PACK_AB_MERGE_C R190, R59, R58, R9 ;  /* 0x0000003a3bbe723e */ /* 0x008fe20004807009 */
[----:B------:R-:W-:Y:S01]  /*15260*/  FADD.FTZ R58, R58, R57 ;  /* 0x000000393a3a7221 */ /* 0x000fe20000010000 */
[----:B-1----:R-:W-:-:S04]  /*15270*/  @P1 IMAD.HI.U32 R9, R211, R4, RZ ;  /* 0x00000004d3091227 */ /* 0x002fc800078e00ff */
[----:B------:R-:W-:Y:S01]  /*15280*/  FADD.FTZ R59, R59, R58 ;  /* 0x0000003a3b3b7221 */ /* 0x000fe20000010000 */
[----:B------:R-:W1:Y:S01]  /*15290*/  MUFU.EX2 R38, R38 ;  /* 0x0000002600267308 */ /* 0x000e620000000800 */
[----:B0-----:R-:W-:-:S02]  /*152a0*/  FADD.FTZ R0, R32, R3 ;  /* 0x0000000320007221 */ /* 0x001fc40000010000 */
[----:B------:R-:W-:Y:S01]  /*152b0*/  FADD.FTZ R62, R62, R59 ;  /* 0x0000003b3e3e7221 */ /* 0x000fe20000010000 */
[----:B--2---:R-:W-:-:S03]  /*152c0*/  @P1 SHF.R.U32.HI R8, RZ, R12, R9 ;  /* 0x0000000cff081219 */ /* 0x004fc60000011609 */
[----:B------:R-:W-:Y:S01]  /*152d0*/  FADD.FTZ R62, R61, R62 ;  /* 0x0000003e3d3e7221 */ /* 0x000fe20000010000 */
[----:B------:R-:W-:Y:S01]  /*152e0*/  MUFU.EX2 R65, R65 ;  /* 0x0000004100417308 */ /* 0x000fe20000000800 */
[----:B----4-:R-:W-:-:S01]  /*152f0*/  FADD.FTZ R3, R35, R0 ;  /* 0x0000000023037221 */ /* 0x010fc20000010000 */
[----:B------:R-:W-:-:S04]  /*15300*/  IMAD.IADD R9, R95, 0x1, R8 ;  /* 0x000000015f097824 */ /* 0x000fc800078e0208 */
[----:B------:R-:W-:Y:S02]  /*15310*/  IMAD.IADD R6, R9, 0x1, R6 ;  /* 0x0000000109067824 */ /* 0x000fe400078e0206 */
        /* <DEDUP_REMOVED lines=35> */
[----:B0-----:R-:W-:-:S01]  /*15550*/  FADD.FTZ R3, R45, R0 ;  /* 0x000000002d037221 */ /* 0x001fc20000010000 */
[----:B------:R-:W-:-:S06]  /*15560*/  FADD.FTZ R69, R69, R70 ;  /* 0x0000004645457221 */ /* 0x000fcc0000010000 */
[----:B------:R-:W0:Y:S01]  /*15570*/  MUFU.EX2 R46, R46 ;  /* 0x0000002e002e7308 */ /* 0x000e220000000800 */
[----:B--2---:R-:W-:-:S04]  /*15580*/  FADD.FTZ R0, R44, R3 ;  /* 0x000000032c007221 */ /* 0x004fc80000010000 */
[----:B-1----:R-:W-:Y:S01]  /*15590*/  FADD.FTZ R3, R21, R0 ;  /* 0x0000000015037221 */ /* 0x002fe20000010000 */
[----:B------:R-:W-:Y:S01]  /*155a0*/  VIADD R0, R94, 0xfffffffe ;  /* 0xfffffffe5e007836 */ /* 0x000fe20000000000 */
[C---:B0-----:R-:W-:Y:S02]  /*155b0*/  F2FP.SATFINITE.E4M3.F32.PACK_AB_MERGE_C R4, R46.reuse, R21, RZ ;  /* 0x000000152e04723e */ /* 0x041fe400048070ff */
[----:B------:R-:W-:-:S02]  /*155c0*/  FADD.FTZ R3, R46, R3 ;  /* 0x000000032e037221 */ /* 0x000fc40000010000 */
[----:B------:R-:W-:Y:S01]  /*155d0*/  F2FP.SATFINITE.E4M3.F32.PACK_AB_MERGE_C R187, R44, R45, R4 ;  /* 0x0000002d2cbb723e */ /* 0x000fe20004807004 */
[----:B------:R-:W-:-:S01]  /*155e0*/  FADD.FTZ R4, R72, R69 ;  /* 0x0000004548047221 */ /* 0x000fc20000010000 */
        /* <DEDUP_REMOVED lines=12> */
.L_x_5609:
[----:B------:R-:W-:-:S13]  /*156b0*/  ISETP.NE.AND P3, PT, R7, 0x1, PT ;  /* 0x000000010700780c */ /* 0x000fda0003f65270 */
[----:B------:R-:W0:Y:S02]  /*156c0*/  @P3 LDC.64 R12, c[0x0][0x9e8] ;  /* 0x00027a00ff0c3b82 */ /* 0x000e240000000a00 */
[----:B0-----:R-:W-:-:S05]  /*156d0*/  @P3 IMAD.HI.U32 R12, R8, R12, RZ ;  /* 0x0000000c080c3227 */ /* 0x001fca00078e00ff */
[----:B------:R-:W-:-:S07]  /*156e0*/  @P3 SHF.R.U32.HI R8, RZ, R13, R12 ;  /* 0x0000000dff083219 */ /* 0x000fce000001160c */
.L_x_5610:
[----:B------:R-:W-:Y:S05]  /*156f0*/  BSYNC B0 ;  /* 0x0000000000007941 */ /* 0x000fea0003800000 */
.L_x_5608:
[----:B------:R-:W-:-:S05]  /*15700*/  IMAD R7, R8, R7, R7 ;  /* 0x0000000708077224 */ /* 0x000fca00078e0207 */
[----:B------:R-:W-:-:S07]  /*15710*/  VIMNMX R6, R6, R7, PT ;  /* 0x0000000706067248 */ /* 0x000fce0003fe0100 */
.L_x_5607:
        /* <DEDUP_REMOVED lines=9> */
[----:B------:R-:W-:Y:S01]  /*157b0*/  ULDC UR33, c[0x0][0x9e0] ;  /* 0x0002780000217ab9 */ /* 0x000fe20000000800 */
[----:B------:R-:W-:-:S02]  /*157c0*/  CS2R R24, SRZ ;  /* 0x0000000000187805 */ /* 0x000fc4000001ff00 */
[----:B------:R-:W-:Y:S02]  /*157d0*/  CS2R R26, SRZ ;  /* 0x00000000001a7805 */ /* 0x000fe4000001ff00 */
[----:B------:R-:W-:Y:S02]  /*157e0*/  VIMNMX R11, R224, R7, !PT ;  /* 0x00000007e00b7248 */ /* 0x000fe40007fe0100 */
        /* <DEDUP_REMOVED lines=95> */
[----:B------:R-:W-:-:S07]  /*15de0*/  CS2R R24, SRZ ;  /* 0x0000000000187805 */ /* 0x000fce000001ff00 */
.L_x_5631:
[----:B------:R-:W-:Y:S01]  /*15df0*/  ISETP.NE.AND P3, PT, R217, RZ, PT ;  /* 0x000000ffd900720c */ /* 0x000fe20003f65270 */
[----:B------:R-:W-:Y:S01]  /*15e00*/  VIADD R12, R17, 0x1 ;  /* 0x00000001110c7836 */ /* 0x000fe20000000000 */
[----:B------:R-:W-:Y:S05]  /*15e10*/  YIELD ;  /* 0x0000000000007946 */ /* 0x000fea0003800000 */
[----:B------:R-:W-:-:S04]  /*15e20*/  ISETP.NE.AND P4, PT, R12, 0x2, PT ;  /* 0x000000020c00780c */ /* 0x000fc80003f85270 */
[----:B------:R-:W-:Y:S02]  /*15e30*/  SEL R6, RZ, 0x1, P4 ;  /* 0x00000001ff067807 */ /* 0x000fe40002000000 */
[----:B------:R-:W-:Y:S02]  /*15e40*/  SEL R12, R12, RZ, P4 ;  /* 0x000000ff0c0c7207 */ /* 0x000fe40002000000 */
[----:B------:R-:W-:Y:S01]  /*15e50*/  LOP3.LUT R13, R23, R6, RZ, 0x3c, !PT ;  /* 0x00000006170d7212 */ /* 0x000fe200078e3cff */
[----:B------:R-:W-:Y:S06]  /*15e60*/  @P3 BRA `(.L_x_5612) ;  /* 0x0000000000303947 */ /* 0x000fec0003800000 */
[----:B------:R-:W-:Y:S05]  /*15e70*/  @!P0 BRA `(.L_x_5613) ;  /* 0x0000000000048947 */ /* 0x000fea0003800000 */
[----:B------:R-:W-:Y:S01]  /*15e80*/  BPT.TRAP 0x1 ;  /* 0x000000040000795c */ /* 0x000fe20000300000 */
.L_x_5613:
[----:B------:R-:W-:Y:S01]  /*15e90*/  IMAD R7, R12, 0x8, R16 ;  /* 0x000000080c077824 */ /* 0x000fe200078e0210 */
[----:B------:R-:W-:-:S04]  /*15ea0*/  SHF.L.U32 R6, R13, 0x1f, RZ ;  /* 0x0000001f0d067819 */ /* 0x000fc800000006ff */
[----:B------:R0:W1:Y:S01]  /*15eb0*/  SYNCS.PHASECHK.TRANS64.TRYWAIT P4, [R7+URZ+0x2a830], R6 ;  /* 0x02a83006070075a7 */ /* 0x000062000808017f */
[----:B------:R-:W-:Y:S05]  /*15ec0*/  @!P0 BRA `(.L_x_5614) ;  /* 0x0000000000048947 */ /* 0x000fea0003800000 */
[----:B------:R-:W-:Y:S01]  /*15ed0*/  BPT.TRAP 0x1 ;  /* 0x000000040000795c */ /* 0x000fe20000300000 */
.L_x_5614:
[----:B------:R-:W-:Y:S04]  /*15ee0*/  BSSY B0, `(.L_x_5612) ;  /* 0x0000004000007945 */ /* 0x000fe80003800000 */
[----:B-1----:R-:W-:Y:S05]  /*15ef0*/  @P4 BRA `(.L_x_5615) ;  /* 0x0000000000084947 */ /* 0x002fea0003800000 */
[----:B------:R-:W1:Y:S02]  /*15f00*/  SYNCS.PHASECHK.TRANS64.TRYWAIT P4, [R7+URZ+0x2a830], R6 ;  /* 0x02a83006070075a7 */ /* 0x000e64000808017f */
[----:B-1----:R-:W-:Y:S05]  /*15f10*/  @!P4 BRA `(.L_x_5616) ;  /* 0x000001a000ccc947 */ /* 0x002fea0003800000 */
.L_x_5615:
[----:B------:R-:W-:Y:S05]  /*15f20*/  BSYNC B0 ;  /* 0x0000000000007941 */ /* 0x000fea0003800000 */
.L_x_5612:
[----:B01----:R-:W0:Y:S01]  /*15f30*/  S2R R6, SR_TID.X ;  /* 0x0000000000067919 */ /* 0x003e220000002100 */
[----:B------:R-:W-:Y:S05]  /*15f40*/  WARPSYNC.ALL ;  /* 0x0000000000007948 */ /* 0x000fea0003800000 */
[----:B------:R-:W-:Y:S02]  /*15f50*/  IMAD.MOV.U32 R7, RZ, RZ, -0x7fffffe0 ;  /* 0x80000020ff077424 */ /* 0x000fe400078e00ff */
[----:B------:R-:W-:Y:S02]  /*15f60*/  IMAD.MOV.U32 R121, RZ, RZ, -0x7fffffe0 ;  /* 0x80000020ff797424 */ /* 0x000fe400078e00ff */
[----:B------:R-:W-:Y:S01]  /*15f70*/  IMAD.MOV.U32 R21, RZ, RZ, -0x7fffffe0 ;  /* 0x80000020ff157424 */ /* 0x000fe200078e00ff */
[----:B------:R-:W-:Y:S01]  /*15f80*/  R2UR UR27, R7 ;  /* 0x00000000071b72ca */ /* 0x000fe200000e0000 */
[----:B------:R-:W-:Y:S01]  /*15f90*/  IMAD.MOV.U32 R9, RZ, RZ, -0x7fffffe0 ;  /* 0x80000020ff097424 */ /* 0x000fe200078e00ff */
[----:B------:R-:W-:-:S02]  /*15fa0*/  R2UR UR19, R121 ;  /* 0x00000000791372ca */ /* 0x000fc400000e0000 */
[----:B------:R-:W-:Y:S02]  /*15fb0*/  R2UR UR7, R21 ;  /* 0x00000000150772ca */ /* 0x000fe400000e0000 */
[----:B------:R-:W-:Y:S02]  /*15fc0*/  R2UR UR11, R9 ;  /* 0x00000000090b72ca */ /* 0x000fe400000e0000 */
[----:B------:R-:W-:Y:S02]  /*15fd0*/  R2UR UR15, R21 ;  /* 0x00000000150f72ca */ /* 0x000fe400000e0000 */
[----:B------:R-:W-:Y:S02]  /*15fe0*/  R2UR UR23, R7 ;  /* 0x00000000071772ca */ /* 0x000fe400000e0000 */
[----:B0-----:R-:W-:Y:S01]  /*15ff0*/  SHF.R.U32.HI R8, RZ, 0x7, R6 ;  /* 0x00000007ff087819 */ /* 0x001fe20000011606 */
[----:B------:R-:W-:-:S04]  /*16000*/  IMAD R6, R12, 0x600, R5 ;  /* 0x000006000c067824 */ /* 0x000fc800078e0205 */
[----:B------:R-:W-:Y:S01]  /*16010*/  VIADD R15, R8, 0x8 ;  /* 0x00000008080f7836 */ /* 0x000fe20000000000 */
[C---:B------:R-:W-:Y:S01]  /*16020*/  R2UR UR26, R6.reuse ;  /* 0x00000000061a72ca */ /* 0x040fe200000e0000 */
[C---:B------:R-:W-:Y:S02]  /*16030*/  VIADD R120, R6.reuse, 0x400 ;  /* 0x0000040006787836 */ /* 0x040fe40000000000 */
[C---:B------:R-:W-:Y:S01]  /*16040*/  VIADD R20, R6.reuse, 0x2 ;  /* 0x0000000206147836 */ /* 0x040fe20000000000 */
[----:B------:R0:W-:Y:S01]  /*16050*/  BAR.SYNC.DEFER_BLOCKING R15, 0x100 ;  /* 0x0004000f0000751d */ /* 0x0001e20000010000 */
[----:B------:R-:W-:Y:S01]  /*16060*/  VIADD R8, R6, 0x200 ;  /* 0x0000020006087836 */ /* 0x000fe20000000000 */
[----:B------:R-:W-:Y:S02]  /*16070*/  R2UR UR18, R120 ;  /* 0x00000000781272ca */ /* 0x000fe400000e0000 */
[----:B------:R-:W-:Y:S01]  /*16080*/  R2UR UR6, R20 ;  /* 0x00000000140672ca */ /* 0x000fe200000e0000 */
[----:B------:R-:W-:Y:S01]  /*16090*/  VIADD R20, R6, 0x202 ;  /* 0x0000020206147836 */ /* 0x000fe20000000000 */
[----:B------:R-:W-:Y:S01]  /*160a0*/  R2UR UR10, R8 ;  /* 0x00000000080a72ca */ /* 0x000fe200000e0000 */
[----:B------:R-:W-:-:S03]  /*160b0*/  VIADD R6, R6, 0x402 ;  /* 0x0000040206067836 */ /* 0x000fc60000000000 */
[----:B------:R-:W-:Y:S02]  /*160c0*/  R2UR UR14, R20 ;  /* 0x00000000140e72ca */ /* 0x000fe400000e0000 */
[----:B------:R-:W-:Y:S01]  /*160d0*/  R2UR UR22, R6 ;  /* 0x00000000061672ca */ /* 0x000fe200000e0000 */
        /* <DEDUP_REMOVED lines=21> */
.L_x_5618:
[----:B------:R-:W-:Y:S01]  /*16230*/  SHF.L.U32 R6, R23, 0x1f, RZ ;  /* 0x0000001f17067819 */ /* 0x000fe200000006ff */
[----:B------:R-:W-:-:S04]  /*16240*/  IMAD R7, R17, 0x8, R16 ;  /* 0x0000000811077824 */ /* 0x000fc800078e0210 */
[----:B------:R0:W1:Y:S01]  /*16250*/  SYNCS.PHASECHK.TRANS64.TRYWAIT P3, [R7+URZ+0x2a850], R6 ;  /* 0x02a85006070075a7 */ /* 0x000062000806017f */
[----:B------:R-:W-:Y:S05]  /*16260*/  @!P0 BRA `(.L_x_5619) ;  /* 0x0000000000048947 */ /* 0x000fea0003800000 */
[----:B------:R-:W-:Y:S01]  /*16270*/  BPT.TRAP 0x1 ;  /* 0x000000040000795c */ /* 0x000fe20000300000 */
.L_x_5619:
[----:B-1----:R-:W-:Y:S05]  /*16280*/  @P3 BRA `(.L_x_5617) ;  /* 0x0000000000083947 */ /* 0x002fea0003800000 */
[----:B------:R-:W1:Y:S02]  /*16290*/  SYNCS.PHASECHK.TRANS64.TRYWAIT P3, [R7+URZ+0x2a850], R6 ;  /* 0x02a85006070075a7 */ /* 0x000e64000806017f */
[----:B-1----:R-:W-:Y:S05]  /*162a0*/  @!P3 BRA `(.L_x_5620) ;  /* 0x0000019c00fcb947 */ /* 0x002fea0003800000 */
.L_x_5617:
[----:B01----:R-:W-:Y:S01]  /*162b0*/  VIADD R6, R16, 0x400 ;  /* 0x0000040010067836 */ /* 0x003fe20000000000 */
[----:B------:R-:W-:Y:S05]  /*162c0*/  WARPSYNC.ALL ;  /* 0x0000000000007948 */ /* 0x000fea0003800000 */
[----:B------:R-:W-:Y:S01]  /*162d0*/  SHF.R.U32.HI R6, RZ, 0x4, R6 ;  /* 0x00000004ff067819 */ /* 0x000fe20000011606 */
[----:B------:R-:W-:Y:S01]  /*162e0*/  IMAD.MOV.U32 R7, RZ, RZ, 0x40000040 ;  /* 0x40000040ff077424 */ /* 0x000fe200078e00ff */
[----:B------:R-:W-:Y:S01]  /*162f0*/  WARPGROUP.ARRIVE ;  /* 0x00000000000079c5 */ /* 0x000fe20000000000 */
[----:B------:R-:W-:Y:S01]  /*16300*/  IMAD.MOV.U32 R9, RZ, RZ, 0x40000040 ;  /* 0x40000040ff097424 */ /* 0x000fe200078e00ff */
[----:B------:R-:W-:-:S04]  /*16310*/  LOP3.LUT R6, R6, 0x3fff, RZ, 0xc0, !PT ;  /* 0x00003fff06067812 */ /* 0x000fc800078ec0ff */
[----:B------:R-:W0:Y:S01]  /*16320*/  S2R R15, SR_TID.X ;  /* 0x00000000000f7919 */ /* 0x000e220000002100 */
[----:B------:R-:W-:Y:S01]  /*16330*/  R2UR UR7, R7 ;  /* 0x00000000070772ca */ /* 0x000fe200000e0000 */
[----:B------:R-:W-:Y:S01]  /*16340*/  IMAD.MOV.U32 R7, RZ, RZ, 0x40000040 ;  /* 0x40000040ff077424 */ /* 0x000fe200078e00ff */
[----:B------:R-:W-:-:S05]  /*16350*/  LOP3.LUT R6, R6, 0x10000, RZ, 0xfc, !PT ;  /* 0x0001000006067812 */ /* 0x000fca00078efcff */
[----:B------:R-:W-:-:S04]  /*16360*/  IMAD R6, R17, 0x600, R6 ;  /* 0x0000060011067824 */ /* 0x000fc800078e0206 */
[C---:B------:R-:W-:Y:S01]  /*16370*/  VIADD R8, R6.reuse, 0x2 ;  /* 0x0000000206087836 */ /* 0x040fe20000000000 */
[----:B------:R-:W-:-:S13]  /*16380*/  R2UR UR6, R6 ;  /* 0x00000000060672ca */ /* 0x000fda00000e0000 */
[----:B------:R-:W-:Y:S01]  /*16390*/  QGMMA.64x192x32.F32.E4M3.E4M3 R24, R196, gdesc[UR4], R24, gsb0 ;  /* 0x02e00004c4187df3 */ /* 0x000fe20008000818 */
[----:B------:R-:W-:Y:S01]  /*163a0*/  R2UR UR6, R8 ;  /* 0x00000000080672ca */ /* 0x000fe200000e0000 */
[C---:B------:R-:W-:Y:S01]  /*163b0*/  VIADD R8, R6.reuse, 0x4 ;  /* 0x0000000406087836 */ /* 0x040fe20000000000 */
[----:B------:R-:W-:Y:S01]  /*163c0*/  R2UR UR7, R9 ;  /* 0x00000000090772ca */ /* 0x000fe200000e0000 */
[----:B------:R-:W-:Y:S02]  /*163d0*/  IMAD.MOV.U32 R9, RZ, RZ, 0x40000040 ;  /* 0x40000040ff097424 */ /* 0x000fe400078e00ff */
[----:B------:R-:W-:Y:S01]  /*163e0*/  VIADD R6, R6, 0x6 ;  /* 0x0000000606067836 */ /* 0x000fe20000000000 */
[----:B0-----:R-:W-:Y:S01]  /*163f0*/  SHF.R.U32.HI R15, RZ, 0x7, R15 ;  /* 0x00000007ff0f7819 */ /* 0x001fe2000001160f */
[----:B------:R-:W-:Y:S02]  /*16400*/  WARPGROUP.DEPBAR.LE gsb0, 0x0 ;  /* 0x00008000000079c5 */ /* 0x000fe40000010000 */
[----:B------:R-:W-:-:S10]  /*16410*/  WARPGROUP.ARRIVE ;  /* 0x00000000000079c5 */ /* 0x000fd40000000000 */
[----:B------:R-:W-:Y:S01]  /*16420*/  QGMMA.64x192x32.F32.E4M3.E4M3 R24, R192, gdesc[UR4], R24, gsb0 ;  /* 0x02e00004c0187df3 */ /* 0x000fe20008000818 */
[----:B------:R-:W-:Y:S02]  /*16430*/  R2UR UR6, R8 ;  /* 0x00000000080672ca */ /* 0x000fe400000e0000 */
[----:B------:R-:W-:Y:S01]  /*16440*/  R2UR UR7, R9 ;  /* 0x00000000090772ca */ /* 0x000fe200000e0000 */
[----:B------:R-:W-:Y:S02]  /*16450*/  WARPGROUP.DEPBAR.LE gsb0, 0x0 ;  /* 0x00008000000079c5 */ /* 0x000fe40000010000 */
[----:B------:R-:W-:-:S14]  /*16460*/  WARPGROUP.ARRIVE ;  /* 0x00000000000079c5 */ /* 0x000fdc0000000000 */
[----:B------:R-:W-:Y:S01]  /*16470*/  QGMMA.64x192x32.F32.E4M3.E4M3 R24, R188, gdesc[UR4], R24, gsb0 ;  /* 0x02e00004bc187df3 */ /* 0x000fe20008000818 */
[----:B------:R-:W-:Y:S02]  /*16480*/  R2UR UR6, R6 ;  /* 0x00000000060672ca */ /* 0x000fe400000e0000 */
[----:B------:R-:W-:Y:S02]  /*16490*/  R2UR UR7, R7 ;  /* 0x00000000070772ca */ /* 0x000fe400000e0000 */
[----:B------:R-:W-:Y:S01]  /*164a0*/  IADD3 R6, -R15, 0xb, RZ ;  /* 0x0000000b0f067810 */ /* 0x000fe20007ffe1ff */
[----:B------:R-:W-:Y:S02]  /*164b0*/  WARPGROUP.DEPBAR.LE gsb0, 0x0 ;  /* 0x00008000000079c5 */ /* 0x000fe40000010000 */
[----:B------:R-:W-:-:S12]  /*164c0*/  WARPGROUP.ARRIVE ;  /* 0x00000000000079c5 */ /* 0x000fd80000000000 */
[----:B------:R-:W-:Y:S03]  /*164d0*/  QGMMA.64x192x32.F32.E4M3.E4M3 R24, R184, gdesc[UR4], R24, gsb0 ;  /* 0x02e00004b8187df3 */ /* 0x000fe60008000818 */
[----:B------:R-:W-:Y:S02]  /*164e0*/  WARPGROUP.DEPBAR.LE gsb0, 0x0 ;  /* 0x00008000000079c5 */ /* 0x000fe40000010000 */
[----:B------:R0:W-:Y:S06]  /*164f0*/  BAR.ARV R6, 0x100 ;  /* 0x000400060000751d */ /* 0x0001ec0000002000 */
[----:B------:R-:W-:Y:S05]  /*16500*/  @!P0 BRA `(.L_x_5621) ;  /* 0x0000000000048947 */ /* 0x000fea0003800000 */
[----:B------:R-:W-:Y:S01]  /*16510*/  BPT.TRAP 0x1 ;  /* 0x000000040000795c */ /* 0x000fe20000300000 */
.L_x_5621:
[----:B0-----:R-:W2:Y:S01]  /*16520*/  LDL R6, [R1] ;  /* 0x0000000001067983 */ /* 0x001ea20000100800 */
        /* <DEDUP_REMOVED lines=40> */
[----:B------:R-:W-:Y:S01]  /*167b0*/  FMUL.FTZ R176, R2, R182 ;  /* 0x000000b602b07220 */ /* 0x000fe20000410000 */
[----:B------:R-:W-:Y:S01]  /*167c0*/  IMAD R122, R12, 0x8, R16 ;  /* 0x000000080c7a7824 */ /* 0x000fe200078e0210 */
[----:B------:R-:W-:Y:S01]  /*167d0*/  IADD3 R181, -R201, 0x1, -R175 ;  /* 0x00000001c9b57810 */ /* 0x000fe20007ffe9af */
[----:B------:R-:W3:Y:S01]  /*167e0*/  MUFU.TANH R9, R9 ;  /* 0x0000000900097308 */ /* 0x000ee20000002400 */
[----:B------:R-:W-:Y:S02]  /*167f0*/  IMAD.U32 R123, RZ, RZ, UR38 ;  /* 0x00000026ff7b7e24 */ /* 0x000fe4000f8e00ff */
[----:B------:R-:W-:Y:S01]  /*16800*/  VIADD R122, R122, 0x2a840 ;  /* 0x0002a8407a7a7836 */ /* 0x000fe20000000000 */
[----:B------:R-:W-:-:S04]  /*16810*/  IADD3 R181, -R202, R181, R203 ;  /* 0x000000b5cab57210 */ /* 0x000fc80007ffe1cb */
[----:B------:R-:W4:Y:S01]  /*16820*/  MUFU.TANH R15, R15 ;  /* 0x0000000f000f7308 */ /* 0x000f220000002400 */
[----:B------:R-:W-:-:S04]  /*16830*/  PRMT R122, R123, 0x654, R122 ;  /* 0x000006547b7a7816 */ /* 0x000fc8000000007a */
[----:B------:R0:W-:Y:S03]  /*16840*/  SYNCS.ARRIVE.TRANS64.RED.A1T0 RZ, [R122+URZ], RZ ;  /* 0x000000ff7aff79a7 */ /* 0x0001e6000810043f */
        /* <DEDUP_REMOVED lines=29> */
[----:B------:R-:W1:Y:S01]  /*16a20*/  MUFU.TANH R169, R169 ;  /* 0x000000a900a97308 */ /* 0x000e620000002400 */
[----:B--2---:R-:W-:-:S07]  /*16a30*/  IMAD.IADD R6, R6, 0x1, R211 ;  /* 0x0000000106067824 */ /* 0x004fce00078e02d3 */
[----:B------:R-:W2:Y:S01]  /*16a40*/  MUFU.TANH R170, R170 ;  /* 0x000000aa00aa7308 */ /* 0x000ea20000002400 */
[----:B0-----:R-:W-:-:S05]  /*16a50*/  @P1 IMAD.HI.U32 R8, R6, R8, RZ ;  /* 0x0000000806081227 */ /* 0x001fca00078e00ff */
[----:B-1----:R-:W-:Y:S01]  /*16a60*/  @P1 SHF.R.U32.HI R6, RZ, R7, R8 ;  /* 0x00000007ff061219 */ /* 0x002fe20000011608 */
        /* <DEDUP_REMOVED lines=27> */
[----:B------:R-:W1:Y:S01]  /*16c20*/  MUFU.TANH R7, R7 ;  /* 0x0000000700077308 */ /* 0x000e620000002400 */
[----:B------:R-:W-:-:S02]  /*16c30*/  VIADD R180, R181, UR34 ;  /* 0x00000022b5b47c36 */ /* 0x000fc40008000000 */
[----:B------:R-:W-:-:S05]  /*16c40*/  VIADD R181, R181, UR41 ;  /* 0x00000029b5b57c36 */ /* 0x000fca0008000000 */
[----:B------:R-:W1:Y:S01]  /*16c50*/  MUFU.TANH R8, R8 ;  /* 0x0000000800087308 */ /* 0x000e620000002400 */
[--C-:B0-----:R-:W-:Y:S02]  /*16c60*/  IMAD.IADD R182, R180, 0x1, R184.reuse ;  /* 0x00000001b4b67824 */ /* 0x101fe400078e02b8 */
[----:B------:R-:W-:-:S05]  /*16c70*/  IMAD.IADD R183, R181, 0x1, R184 ;  /* 0x00000001b5b77824 */ /* 0x000fca00078e02b8 */
        /* <DEDUP_REMOVED lines=29> */
[----:B-1234-:R-:W-:Y:S05]  /*16e50*/  @!P2 BRA `(.L_x_5622) ;  /* 0x000000000058a947 */ /* 0x01efea0003800000 */
[----:B------:R-:W-:Y:S01]  /*16e60*/  IADD3 R184, -R202, R203, R184 ;  /* 0x000000cbcab87210 */ /* 0x000fe20007ffe1b8 */
[----:B------:R-:W-:Y:S03]  /*16e70*/  BSSY B0, `(.L_x_5623) ;  /* 0x0000010000007945 */ /* 0x000fe60003800000 */
        /* <DEDUP_REMOVED lines=10> */
.L_x_5624:
[----:B------:R-:W-:-:S05]  /*16f20*/  IMAD.U32 R185, RZ, RZ, UR32 ;  /* 0x00000020ffb97e24 */ /* 0x000fca000f8e00ff */
[----:B------:R-:W-:-:S13]  /*16f30*/  ISETP.NE.AND P3, PT, R185, 0x1, PT ;  /* 0x00000001b900780c */ /* 0x000fda0003f65270 */
[----:B------:R-:W1:Y:S02]  /*16f40*/  @P3 LDC.64 R122, c[0x0][0x9e8] ;  /* 0x00027a00ff7a3b82 */ /* 0x000e640000000a00 */
[----:B-1----:R-:W-:-:S05]  /*16f50*/  @P3 IMAD.HI.U32 R122, R184, R122, RZ ;  /* 0x0000007ab87a3227 */ /* 0x002fca00078e00ff */
[----:B------:R-:W-:-:S07]  /*16f60*/  @P3 SHF.R.U32.HI R184, RZ, R123, R122 ;  /* 0x0000007bffb83219 */ /* 0x000fce000001167a */
.L_x_5625:
[----:B------:R-:W-:Y:S05]  /*16f70*/  BSYNC B0 ;  /* 0x0000000000007941 */ /* 0x000fea0003800000 */
.L_x_5623:
[----:B------:R-:W-:-:S04]  /*16f80*/  IMAD R184, R184, R185, -R175 ;  /* 0x000000b9b8b87224 */ /* 0x000fc800078e0aaf */
[----:B------:R-:W-:-:S05]  /*16f90*/  IMAD.IADD R184, R184, 0x1, -R201 ;  /* 0x00000001b8b87824 */ /* 0x000fca00078e0ac9 */
[----:B------:R-:W-:Y:S02]  /*16fa0*/  VIMNMX R183, R183, R184, !PT ;  /* 0x000000b8b7b77248 */ /* 0x000fe40007fe0100 */
[----:B------:R-:W-:-:S07]  /*16fb0*/  VIADDMNMX R182, R184, R185, R182, PT ;  /* 0x000000b9b8b67246 */ /* 0x000fce00038001b6 */
.L_x_5622:
[----:B------:R-:W-:Y:S01]  /*16fc0*/  ISETP.GT.AND P3, PT, R0, -0x1, PT ;  /* 0xffffffff0000780c */ /* 0x000fe20003f64270 */
[----:B------:R-:W1:Y:S03]  /*16fd0*/  SHFL.IDX PT, R6, R6, 0x1, 0x1c1f ;  /* 0x003c1f0006067f89 */ /* 0x000e6600000e0000 */
[C---:B------:R-:W-:Y:S02]  /*16fe0*/  ISETP.GT.AND P5, PT, R183.reuse, RZ, P3 ;  /* 0x000000ffb700720c */ /* 0x040fe40001fa4270 */
        /* <DEDUP_REMOVED lines=9> */
[----:B------:R-:W-:Y:S01]  /*17080*/  FSEL R20, R20, -INF , !P5 ;  /* 0xff80000014147808 */ /* 0x000fe20006800000 */
[--C-:B-1----:R-:W-:Y:S01]  /*17090*/  IMAD.IADD R180, R180, 0x1, R6.reuse ;  /* 0x00000001b4b47824 */ /* 0x102fe200078e0206 */
[----:B------:R-:W-:Y:S01]  /*170a0*/  FSEL R21, R21, -INF , !P4 ;  /* 0xff80000015157808 */ /* 0x000fe20006000000 */
[----:B------:R-:W-:Y:S01]  /*170b0*/  IMAD.IADD R181, R181, 0x1, R6 ;  /* 0x00000001b5b57824 */ /* 0x000fe200078e0206 */
[C---:B------:R-:W-:Y:S02]  /*170c0*/  ISETP.GT.AND P5, PT, R183.reuse, 0x10, P3 ;  /* 0x00000010b700780c */ /* 0x040fe40001fa4270 */
[----:B------:R-:W-:Y:S02]  /*170d0*/  ISETP.GT.AND P4, PT, R183, 0x11, P3 ;  /* 0x00000011b700780c */ /* 0x000fe40001f84270 */
[C---:B------:R-:W-:Y:S02]  /*170e0*/  ISETP.LT.OR P5, PT, R182.reuse, 0x11, P5 ;  /* 0x00000011b600780c */ /* 0x040fe40002fa1670 */
[----:B------:R-:W-:-:S02]  /*170f0*/  ISETP.LT.OR P4, PT, R182, 0x12, P4 ;  /* 0x00000012b600780c */ /* 0x000fc40002781670 */
[----:B0-----:R-:W-:Y:S02]  /*17100*/  FSEL R121, R121, -INF , !P5 ;  /* 0xff80000079797808 */ /* 0x001fe40006800000 */
        /* <DEDUP_REMOVED lines=92> */
.L_x_5628:
[----:B------:R-:W-:-:S05]  /*176d0*/  IMAD.U32 R182, RZ, RZ, UR32 ;  /* 0x00000020ffb67e24 */ /* 0x000fca000f8e00ff */
[----:B------:R-:W-:-:S13]  /*176e0*/  ISETP.NE.AND P4, PT, R182, 0x1, PT ;  /* 0x00000001b600780c */ /* 0x000fda0003f85270 */
[----:B------:R-:W0:Y:S02]  /*176f0*/  @P4 LDC.64 R6, c[0x0][0x9e8] ;  /* 0x00027a00ff064b82 */ /* 0x000e240000000a00 */
[----:B0-----:R-:W-:-:S05]  /*17700*/  @P4 IMAD.HI.U32 R6, R123, R6, RZ ;  /* 0x000000067b064227 */ /* 0x001fca00078e00ff */
[----:B------:R-:W-:-:S07]  /*17710*/  @P4 SHF.R.U32.HI R123, RZ, R7, R6 ;  /* 0x00000007ff7b4219 */ /* 0x000fce0000011606 */
.L_x_5629:
[----:B------:R-:W-:Y:S05]  /*17720*/  BSYNC B0 ;  /* 0x0000000000007941 */ /* 0x000fea0003800000 */
.L_x_5627:
[----:B------:R-:W-:-:S04]  /*17730*/  IMAD R123, R123, R182, -R175 ;  /* 0x000000b67b7b7224 */ /* 0x000fc800078e0aaf */
[----:B------:R-:W-:-:S05]  /*17740*/  IMAD.IADD R123, R123, 0x1, -R201 ;  /* 0x000000017b7b7824 */ /* 0x000fca00078e0ac9 */
[----:B------:R-:W-:Y:S02]  /*17750*/  VIMNMX R181, R181, R123, !PT ;  /* 0x0000007bb5b57248 */ /* 0x000fe40007fe0100 */
[----:B------:R-:W-:-:S07]  /*17760*/  VIADDMNMX R180, R123, R182, R180, PT ;  /* 0x000000b67bb47246 */ /* 0x000fce00038001b4 */
.L_x_5626:
        /* <DEDUP_REMOVED lines=36> */
[----:B0-----:R-:W-:-:S04]  /*179b0*/  FMNMX.FTZ R6, R6, R7, !PT ;  /* 0x0000000706067209 */ /* 0x001fc80007810000 */
[----:B------:R-:W-:-:S04]  /*179c0*/  FSETP.NEU.FTZ.AND P4, PT, R6, -INF , PT ;  /* 0xff8000000600780b */ /* 0x000fc80003f9d000 */
[----:B------:R-:W-:-:S05]  /*179d0*/  FSEL R7, R6, RZ, P4 ;  /* 0x000000ff06077208 */ /* 0x000fca0002000000 */
[----:B------:R-:W-:Y:S01]  /*179e0*/  FADD.FTZ R7, -R7, R10 ;  /* 0x0000000a07077221 */ /* 0x000fe20000010100 */
[----:B------:R-:W-:-:S03]  /*179f0*/  IMAD.U32 R10, RZ, RZ, UR35 ;  /* 0x00000023ff0a7e24 */ /* 0x000fc6000f8e00ff */
[----:B------:R-:W-:Y:S01]  /*17a00*/  FMUL.FTZ R7, R7, UR35 ;  /* 0x0000002307077c20 */ /* 0x000fe20008410000 */
[----:B------:R-:W-:-:S05]  /*17a10*/  FFMA.FTZ R10, R6, R10, -8 ;  /* 0xc1000000060a7423 */ /* 0x000fca000001000a */
[----:B------:R-:W-:Y:S01]  /*17a20*/  FSEL R123, R10, RZ, P4 ;  /* 0x000000ff0a7b7208 */ /* 0x000fe20002000000 */
[----:B------:R-:W-:Y:S01]  /*17a30*/  MUFU.EX2 R7, R7 ;  /* 0x0000000700077308 */ /* 0x000fe20000000800 */
[----:B------:R-:W-:-:S03]  /*17a40*/  ISETP.GT.AND P4, PT, R181, 0x1, P3 ;  /* 0x00000001b500780c */ /* 0x000fc60001f84270 */
[--C-:B------:R-:W-:Y:S01]  /*17a50*/  FFMA.FTZ R141, R141, UR35, -R123.reuse ;  /* 0x000000238d8d7c23 */ /* 0x100fe2000801087b */
[----:B------:R-:W-:Y:S01]  /*17a60*/  ISETP.LT.OR P5, PT, R180, 0x2, P4 ;  /* 0x00000002b400780c */ /* 0x000fe200027a1670 */
[--C-:B------:R-:W-:Y:S01]  /*17a70*/  FFMA.FTZ R122, R122, UR35, -R123.reuse ;  /* 0x000000237a7a7c23 */ /* 0x100fe2000801087b */
[----:B------:R-:W-:Y:S01]  /*17a80*/  ISETP.GT.AND P4, PT, R181, 0x8, P3 ;  /* 0x00000008b500780c */ /* 0x000fe20001f84270 */
[--C-:B------:R-:W-:Y:S01]  /*17a90*/  FFMA.FTZ R8, R8, UR35, -R123.reuse ;  /* 0x0000002308087c23 */ /* 0x100fe2000801087b */
[----:B------:R-:W-:Y:S01]  /*17aa0*/  FSEL R15, R15, -INF , !P5 ;  /* 0xff8000000f0f7808 */ /* 0x000fe20006800000 */
[--C-:B------:R-:W-:Y:S01]  /*17ab0*/  FFMA.FTZ R20, R20, UR35, -R123.reuse ;  /* 0x0000002314147c23 */ /* 0x100fe2000801087b */
[----:B------:R-:W-:Y:S01]  /*17ac0*/  ISETP.GT.AND P5, PT, R181, 0x9, P3 ;  /* 0x00000009b500780c */ /* 0x000fe20001fa4270 */
[----:B------:R-:W0:Y:S01]  /*17ad0*/  MUFU.EX2 R122, R122 ;  /* 0x0000007a007a7308 */ /* 0x000e220000000800 */
[C---:B------:R-:W-:Y:S01]  /*17ae0*/  ISETP.LT.OR P4, PT, R180.reuse, 0x9, P4 ;  /* 0x00000009b400780c */ /* 0x040fe20002781670 */
[--C-:B------:R-:W-:Y:S01]  /*17af0*/  FFMA.FTZ R21, R21, UR35, -R123.reuse ;  /* 0x0000002315157c23 */ /* 0x100fe2000801087b */
[----:B------:R-:W-:Y:S01]  /*17b00*/  ISETP.LT.OR P5, PT, R180, 0xa, P5 ;  /* 0x0000000ab400780c */ /* 0x000fe20002fa1670 */
[--C-:B------:R-:W-:Y:S01]  /*17b10*/  FFMA.FTZ R121, R121, UR35, -R123.reuse ;  /* 0x0000002379797c23 */ /* 0x100fe2000801087b */
[----:B------:R-:W-:Y:S01]  /*17b20*/  FSEL R23, R23, -INF , !P4 ;  /* 0xff80000017177808 */ /* 0x000fe20006000000 */
[--C-:B------:R-:W-:Y:S01]  /*17b30*/  FFMA.FTZ R124, R124, UR35, -R123.reuse ;  /* 0x000000237c7c7c23 */ /* 0x100fe2000801087b */
[----:B------:R-:W-:Y:S01]  /*17b40*/  FSEL R120, R120, -INF , !P5 ;  /* 0xff80000078787808 */ /* 0x000fe20006800000 */
[----:B------:R-:W1:Y:S01]  /*17b50*/  MUFU.EX2 R8, R8 ;  /* 0x0000000800087308 */ /* 0x000e620000000800 */
[----:B------:R-:W-:Y:S01]  /*17b60*/  ISETP.GT.AND P5, PT, R181, 0x11, P3 ;  /* 0x00000011b500780c */ /* 0x000fe20001fa4270 */
[--C-:B------:R-:W-:Y:S01]  /*17b70*/  FFMA.FTZ R127, R127, UR35, -R123.reuse ;  /* 0x000000237f7f7c23 */ /* 0x100fe2000801087b */
[----:B------:R-:W-:Y:S01]  /*17b80*/  ISETP.GT.AND P4, PT, R181, 0x10, P3 ;  /* 0x00000010b500780c */ /* 0x000fe20001f84270 */
[--C-:B------:R-:W-:Y:S01]  /*17b90*/  FFMA.FTZ R128, R128, UR35, -R123.reuse ;  /* 0x0000002380807c23 */ /* 0x100fe2000801087b */
[C---:B------:R-:W-:Y:S01]  /*17ba0*/  ISETP.LT.OR P5, PT, R180.reuse, 0x12, P5 ;  /* 0x00000012b400780c */ /* 0x040fe20002fa1670 */
[--C-:B------:R-:W-:Y:S01]  /*17bb0*/  FFMA.FTZ R131, R131, UR35, -R123.reuse ;  /* 0x0000002383837c23 */ /* 0x100fe2000801087b */
[----:B------:R-:W-:Y:S01]  /*17bc0*/  ISETP.LT.OR P4, PT, R180, 0x11, P4 ;  /* 0x00000011b400780c */ /* 0x000fe20002781670 */
[----:B------:R-:W-:Y:S01]  /*17bd0*/  MUFU.EX2 R20, R20 ;  /* 0x0000001400147308 */ /* 0x000fe20000000800 */
[----:B------:R-:W-:Y:S01]  /*17be0*/  FSEL R126, R126, -INF , !P5 ;  /* 0xff8000007e7e7808 */ /* 0x000fe20006800000 */
[----:B0-----:R-:W-:Y:S01]  /*17bf0*/  FFMA.FTZ R4, R7, R4, R122 ;  /* 0x0000000407047223 */ /* 0x001fe2000001007a */
[----:B------:R-:W-:Y:S01]  /*17c00*/  ISETP.GT.AND P5, PT, R181, 0x19, P3 ;  /* 0x00000019b500780c */ /* 0x000fe20001fa4270 */
[--C-:B------:R-:W-:Y:S01]  /*17c10*/  FFMA.FTZ R132, R132, UR35, -R123.reuse ;  /* 0x0000002384847c23 */ /* 0x100fe2000801087b */
[----:B------:R-:W-:Y:S01]  /*17c20*/  FSEL R125, R125, -INF , !P4 ;  /* 0xff8000007d7d7808 */ /* 0x000fe20006000000 */
[--C-:B------:R-:W-:Y:S01]  /*17c30*/  FFMA.FTZ R137, R137, UR35, -R123.reuse ;  /* 0x0000002389897c23 */ /* 0x100fe2000801087b */
[----:B------:R-:W-:Y:S01]  /*17c40*/  ISETP.LT.OR P5, PT, R180, 0x1a, P5 ;  /* 0x0000001ab400780c */ /* 0x000fe20002fa1670 */
[----:B------:R-:W-:Y:S01]  /*17c50*/  MUFU.EX2 R21, R21 ;  /* 0x0000001500157308 */ /* 0x000fe20000000800 */
[C---:B------:R-:W-:Y:S01]  /*17c60*/  ISETP.GT.AND P4, PT, R181.reuse, 0x18, P3 ;  /* 0x00000018b500780c */ /* 0x040fe20001f84270 */
[----:B-1----:R-:W-:Y:S01]  /*17c70*/  FADD.FTZ R4, R8, R4 ;  /* 0x0000000408047221 */ /* 0x002fe20000010000 */
[----:B------:R-:W-:Y:S01]  /*17c80*/  FSEL R130, R130, -INF , !P5 ;  /* 0xff80000082827808 */ /* 0x000fe20006800000 */
[--C-:B------:R-:W-:Y:S01]  /*17c90*/  FFMA.FTZ R138, R138, UR35, -R123.reuse ;  /* 0x000000238a8a7c23 */ /* 0x100fe2000801087b */
[----:B------:R-:W-:Y:S01]  /*17ca0*/  ISETP.GT.AND P5, PT, R181, 0x21, P3 ;  /* 0x00000021b500780c */ /* 0x000fe20001fa4270 */
[--C-:B------:R-:W-:Y:S01]  /*17cb0*/  FFMA.FTZ R142, R142, UR35, -R123.reuse ;  /* 0x000000238e8e7c23 */ /* 0x100fe2000801087b */
[C---:B------:R-:W-:Y:S01]  /*17cc0*/  ISETP.LT.OR P4, PT, R180.reuse, 0x19, P4 ;  /* 0x00000019b400780c */ /* 0x040fe20002781670 */
[----:B------:R-:W-:Y:S01]  /*17cd0*/  MUFU.EX2 R121, R121 ;  /* 0x0000007900797308 */ /* 0x000fe20000000800 */
[----:B------:R-:W-:Y:S01]  /*17ce0*/  ISETP.LT.OR P5, PT, R180, 0x22, P5 ;  /* 0x00000022b400780c */ /* 0x000fe20002fa1670 */
[--C-:B------:R-:W-:Y:S01]  /*17cf0*/  FFMA.FTZ R145, R145, UR35, -R123.reuse ;  /* 0x0000002391917c23 */ /* 0x100fe2000801087b */
[----:B------:R-:W-:Y:S01]  /*17d00*/  FSEL R129, R129, -INF , !P4 ;  /* 0xff80000081817808 */ /* 0x000fe20006000000 */
[--C-:B------:R-:W-:Y:S01]  /*17d10*/  FFMA.FTZ R146, R146, UR35, -R123.reuse ;  /* 0x0000002392927c23 */ /* 0x100fe2000801087b */
[----:B------:R-:W-:Y:S01]  /*17d20*/  FSEL R134, R134, -INF , !P5 ;  /* 0xff80000086867808 */ /* 0x000fe20006800000 */
[--C-:B------:R-:W-:Y:S01]  /*17d30*/  FFMA.FTZ R149, R149, UR35, -R123.reuse ;  /* 0x0000002395957c23 */ /* 0x100fe2000801087b */
[C---:B------:R-:W-:Y:S01]  /*17d40*/  ISETP.GT.AND P5, PT, R181.reuse, 0x29, P3 ;  /* 0x00000029b500780c */ /* 0x040fe20001fa4270 */
[----:B------:R-:W-:Y:S01]  /*17d50*/  MUFU.EX2 R124, R124 ;  /* 0x0000007c007c7308 */ /* 0x000fe20000000800 */
[----:B------:R-:W-:Y:S01]  /*17d60*/  ISETP.GT.AND P4, PT, R181, 0x20, P3 ;  /* 0x00000020b500780c */ /* 0x000fe20001f84270 */
[--C-:B------:R-:W-:Y:S01]  /*17d70*/  FFMA.FTZ R150, R150, UR35, -R123.reuse ;  /* 0x0000002396967c23 */ /* 0x100fe2000801087b */
[C---:B------:R-:W-:Y:S01]  /*17d80*/  ISETP.LT.OR P5, PT, R180.reuse, 0x2a, P5 ;  /* 0x0000002ab400780c */ /* 0x040fe20002fa1670 */
[--C-:B------:R-:W-:Y:S01]  /*17d90*/  FFMA.FTZ R153, R153, UR35, -R123.reuse ;  /* 0x0000002399997c23 */ /* 0x100fe2000801087b */
[----:B------:R-:W-:Y:S01]  /*17da0*/  ISETP.LT.OR P4, PT, R180, 0x21, P4 ;  /* 0x00000021b400780c */ /* 0x000fe20002781670 */
[--C-:B------:R-:W-:Y:S01]  /*17db0*/  FFMA.FTZ R154, R154, UR35, -R123.reuse ;  /* 0x000000239a9a7c23 */ /* 0x100fe2000801087b */
[----:B------:R-:W-:Y:S01]  /*17dc0*/  FSEL R136, R136, -INF , !P5 ;  /* 0xff80000088887808 */ /* 0x000fe20006800000 */
[----:B------:R-:W-:Y:S01]  /*17dd0*/  MUFU.EX2 R127, R127 ;  /* 0x0000007f007f7308 */ /* 0x000fe20000000800 */
[----:B------:R-:W-:Y:S01]  /*17de0*/  ISETP.GT.AND P5, PT, R181, 0x31, P3 ;  /* 0x00000031b500780c */ /* 0x000fe20001fa4270 */
[--C-:B------:R-:W-:Y:S01]  /*17df0*/  FFMA.FTZ R157, R157, UR35, -R123.reuse ;  /* 0x000000239d9d7c23 */ /* 0x100fe2000801087b */
[----:B------:R-:W-:Y:S01]  /*17e00*/  FSEL R133, R133, -INF , !P4 ;  /* 0xff80000085857808 */ /* 0x000fe20006000000 */
[--C-:B------:R-:W-:Y:S01]  /*17e10*/  FFMA.FTZ R158, R158, UR35, -R123.reuse ;  /* 0x000000239e9e7c23 */ /* 0x100fe2000801087b */
[----:B------:R-:W-:Y:S01]  /*17e20*/  ISETP.LT.OR P5, PT, R180, 0x32, P5 ;  /* 0x00000032b400780c */ /* 0x000fe20002fa1670 */
[--C-:B------:R-:W-:Y:S01]  /*17e30*/  FFMA.FTZ R161, R161, UR35, -R123.reuse ;  /* 0x00000023a1a17c23 */ /* 0x100fe2000801087b */
[C---:B------:R-:W-:Y:S01]  /*17e40*/  ISETP.GT.AND P4, PT, R181.reuse, 0x28, P3 ;  /* 0x00000028b500780c */ /* 0x040fe20001f84270 */
[----:B------:R-:W-:Y:S01]  /*17e50*/  MUFU.EX2 R128, R128 ;  /* 0x0000008000807308 */ /* 0x000fe20000000800 */
[----:B------:R-:W-:Y:S01]  /*17e60*/  FSEL R140, R140, -INF , !P5 ;  /* 0xff8000008c8c7808 */ /* 0x000fe20006800000 */
[--C-:B------:R-:W-:Y:S01]  /*17e70*/  FFMA.FTZ R162, R162, UR35, -R123.reuse ;  /* 0x00000023a2a27c23 */ /* 0x100fe2000801087b */
[----:B------:R-:W-:Y:S01]  /*17e80*/  ISETP.GT.AND P5, PT, R181, 0x39, P3 ;  /* 0x00000039b500780c */ /* 0x000fe20001fa4270 */
[--C-:B------:R-:W-:Y:S01]  /*17e90*/  FFMA.FTZ R165, R165, UR35, -R123.reuse ;  /* 0x00000023a5a57c23 */ /* 0x100fe2000801087b */
[----:B------:R-:W-:Y:S01]  /*17ea0*/  ISETP.LT.OR P4, PT, R180, 0x29, P4 ;  /* 0x00000029b400780c */ /* 0x000fe20002781670 */
[--C-:B------:R-:W-:Y:S01]  /*17eb0*/  FFMA.FTZ R166, R166, UR35, -R123.reuse ;  /* 0x00000023a6a67c23 */ /* 0x100fe2000801087b */
[----:B------:R-:W-:Y:S01]  /*17ec0*/  ISETP.LT.OR P5, PT, R180, 0x3a, P5 ;  /* 0x0000003ab400780c */ /* 0x000fe20002fa1670 */
[----:B------:R-:W-:Y:S01]  /*17ed0*/  MUFU.EX2 R131, R131 ;  /* 0x0000008300837308 */ /* 0x000fe20000000800 */
[----:B------:R-:W-:Y:S01]  /*17ee0*/  FSEL R135, R135, -INF , !P4 ;  /* 0xff80000087877808 */ /* 0x000fe20006000000 */
[--C-:B------:R-:W-:Y:S01]  /*17ef0*/  FFMA.FTZ R169, R169, UR35, -R123.reuse ;  /* 0x00000023a9a97c23 */ /* 0x100fe2000801087b */
[----:B------:R-:W-:Y:S01]  /*17f00*/  FSEL R144, R144, -INF , !P5 ;  /* 0xff80000090907808 */ /* 0x000fe20006800000 */
[--C-:B------:R-:W-:Y:S01]  /*17f10*/  FFMA.FTZ R170, R170, UR35, -R123.reuse ;  /* 0x00000023aaaa7c23 */ /* 0x100fe2000801087b */
[----:B------:R-:W-:Y:S01]  /*17f20*/  ISETP.GT.AND P5, PT, R181, 0x41, P3 ;  /* 0x00000041b500780c */ /* 0x000fe20001fa4270 */
[--C-:B------:R-:W-:Y:S01]  /*17f30*/  FFMA.FTZ R173, R173, UR35, -R123.reuse ;  /* 0x00000023adad7c23 */ /* 0x100fe2000801087b */
[----:B------:R-:W-:Y:S01]  /*17f40*/  ISETP.GT.AND P4, PT, R181, 0x30, P3 ;  /* 0x00000030b500780c */ /* 0x000fe20001f84270 */
[----:B------:R-:W-:Y:S01]  /*17f50*/  MUFU.EX2 R132, R132 ;  /* 0x0000008400847308 */ /* 0x000fe20000000800 */
[----:B------:R-:W-:Y:S01]  /*17f60*/  ISETP.LT.OR P5, PT, R180, 0x42, P5 ;  /* 0x00000042b400780c */ /* 0x000fe20002fa1670 */
[--C-:B------:R-:W-:Y:S01]  /*17f70*/  FFMA.FTZ R174, R174, UR35, -R123.reuse ;  /* 0x00000023aeae7c23 */ /* 0x100fe2000801087b */
[----:B------:R-:W-:Y:S01]  /*17f80*/  ISETP.LT.OR P4, PT, R180, 0x31, P4 ;  /* 0x00000031b400780c */ /* 0x000fe20002781670 */
[--C-:B------:R-:W-:Y:S01]  /*17f90*/  FFMA.FTZ R178, R178, UR35, -R123.reuse ;  /* 0x00000023b2b27c23 */ /* 0x100fe2000801087b */
[----:B------:R-:W-:Y:S01]  /*17fa0*/  FSEL R148, R148, -INF , !P5 ;  /* 0xff80000094947808 */ /* 0x000fe20006800000 */
[----:B------:R-:W-:Y:S01]  /*17fb0*/  FFMA.FTZ R123, R179, UR35, -R123 ;  /* 0x00000023b37b7c23 */ /* 0x000fe2000801087b */
[----:B------:R-:W-:Y:S01]  /*17fc0*/  ISETP.GT.AND P5, PT, R181, 0x49, P3 ;  /* 0x00000049b500780c */ /* 0x000fe20001fa4270 */
[----:B------:R-:W-:Y:S01]  /*17fd0*/  MUFU.EX2 R137, R137 ;  /* 0x0000008900897308 */ /* 0x000fe20000000800 */
[----:B------:R-:W-:-:S02]  /*17fe0*/  FSEL R139, R139, -INF , !P4 ;  /* 0xff8000008b8b7808 */ /* 0x000fc40006000000 */
[----:B------:R-:W-:Y:S02]  /*17ff0*/  ISETP.LT.OR P5, PT, R180, 0x4a, P5 ;  /* 0x0000004ab400780c */ /* 0x000fe40002fa1670 */
[C---:B------:R-:W-:Y:S02]  /*18000*/  ISETP.GT.AND P4, PT, R181.reuse, 0x38, P3 ;  /* 0x00000038b500780c */ /* 0x040fe40001f84270 */
[----:B------:R-:W-:Y:S01]  /*18010*/  FSEL R152, R152, -INF , !P5 ;  /* 0xff80000098987808 */ /* 0x000fe20006800000 */
[----:B------:R-:W-:Y:S01]  /*18020*/  MUFU.EX2 R138, R138 ;  /* 0x0000008a008a7308 */ /* 0x000fe20000000800 */
[----:B------:R-:W-:Y:S02]  /*18030*/  ISETP.GT.AND P5, PT, R181, 0x51, P3 ;  /* 0x00000051b500780c */ /* 0x000fe40001fa4270 */
[C---:B------:R-:W-:Y:S02]  /*18040*/  ISETP.LT.OR P4, PT, R180.reuse, 0x39, P4 ;  /* 0x00000039b400780c */ /* 0x040fe40002781670 */
[----:B------:R-:W-:-:S02]  /*18050*/  ISETP.LT.OR P5, PT, R180, 0x52, P5 ;  /* 0x00000052b400780c */ /* 0x000fc40002fa1670 */
[----:B------:R-:W-:Y:S01]  /*18060*/  FSEL R143, R143, -INF , !P4 ;  /* 0xff8000008f8f7808 */ /* 0x000fe20006000000 */
[----:B------:R-:W-:Y:S01]  /*18070*/  MUFU.EX2 R142, R142 ;  /* 0x0000008e008e7308 */ /* 0x000fe20000000800 */
[----:B------:R-:W-:Y:S02]  /*18080*/  FSEL R156, R156, -INF , !P5 ;  /* 0xff8000009c9c7808 */ /* 0x000fe40006800000 */
[C---:B------:R-:W-:Y:S02]  /*18090*/  ISETP.GT.AND P5, PT, R181.reuse, 0x59, P3 ;  /* 0x00000059b500780c */ /* 0x040fe40001fa4270 */
[----:B------:R-:W-:Y:S02]  /*180a0*/  ISETP.GT.AND P4, PT, R181, 0x40, P3 ;  /* 0x00000040b500780c */ /* 0x000fe40001f84270 */
[C---:B------:R-:W-:Y:S01]  /*180b0*/  ISETP.LT.OR P5, PT, R180.reuse, 0x5a, P5 ;  /* 0x0000005ab400780c */ /* 0x040fe20002fa1670 */
[----:B------:R-:W-:Y:S01]  /*180c0*/  MUFU.EX2 R145, R145 ;  /* 0x0000009100917308 */ /* 0x000fe20000000800 */
[----:B------:R-:W-:-:S02]  /*180d0*/  ISETP.LT.OR P4, PT, R180, 0x41, P4 ;  /* 0x00000041b400780c */ /* 0x000fc40002781670 */
[----:B------:R-:W-:Y:S02]  /*180e0*/  FSEL R160, R160, -INF , !P5 ;  /* 0xff800000a0a07808 */ /* 0x000fe40006800000 */
[----:B------:R-:W-:Y:S02]  /*180f0*/  ISETP.GT.AND P5, PT, R181, 0x61, P3 ;  /* 0x00000061b500780c */ /* 0x000fe40001fa4270 */
[----:B------:R-:W-:Y:S01]  /*18100*/  FSEL R147, R147, -INF , !P4 ;  /* 0xff80000093937808 */ /* 0x000fe20006000000 */
[----:B------:R-:W-:Y:S01]  /*18110*/  MUFU.EX2 R146, R146 ;  /* 0x0000009200927308 */ /* 0x000fe20000000800 */
[----:B------:R-:W-:Y:S02]  /*18120*/  ISETP.LT.OR P5, PT, R180, 0x62, P5 ;  /* 0x00000062b400780c */ /* 0x000fe40002fa1670 */
[----:B------:R-:W-:Y:S02]  /*18130*/  ISETP.GT.AND P4, PT, R181, 0x48, P3 ;  /* 0x00000048b500780c */ /* 0x000fe40001f84270 */
[----:B------:R-:W-:-:S02]  /*18140*/  FSEL R164, R164, -INF , !P5 ;  /* 0xff800000a4a47808 */ /* 0x000fc40006800000 */
[----:B------:R-:W-:Y:S01]  /*18150*/  ISETP.GT.AND P5, PT, R181, 0x69, P3 ;  /* 0x00000069b500780c */ /* 0x000fe20001fa4270 */
[----:B------:R-:W-:Y:S01]  /*18160*/  MUFU.EX2 R149, R149 ;  /* 0x0000009500957308 */ /* 0x000fe20000000800 */
[C---:B------:R-:W-:Y:S02]  /*18170*/  ISETP.LT.OR P4, PT, R180.reuse, 0x49, P4 ;  /* 0x00000049b400780c */ /* 0x040fe40002781670 */
[----:B------:R-:W-:Y:S02]  /*18180*/  ISETP.LT.OR P5, PT, R180, 0x6a, P5 ;  /* 0x0000006ab400780c */ /* 0x000fe40002fa1670 */
[----:B------:R-:W-:Y:S02]  /*18190*/  FSEL R151, R151, -INF , !P4 ;  /* 0xff80000097977808 */ /* 0x000fe40006000000 */
[----:B------:R-:W-:Y:S01]  /*181a0*/  FSEL R168, R168, -INF , !P5 ;  /* 0xff800000a8a87808 */ /* 0x000fe20006800000 */
[----:B------:R-:W-:Y:S01]  /*181b0*/  MUFU.EX2 R150, R150 ;  /* 0x0000009600967308 */ /* 0x000fe20000000800 */
[----:B------:R-:W-:-:S02]  /*181c0*/  ISETP.GT.AND P5, PT, R181, RZ, P3 ;  /* 0x000000ffb500720c */ /* 0x000fc40001fa4270 */
[----:B------:R-:W-:Y:S02]  /*181d0*/  ISETP.GT.AND P4, PT, R181, 0x50, P3 ;  /* 0x00000050b500780c */ /* 0x000fe40001f84270 */
[C---:B------:R-:W-:Y:S02]  /*181e0*/  ISETP.LT.OR P5, PT, R180.reuse, 0x1, P5 ;  /* 0x00000001b400780c */ /* 0x040fe40002fa1670 */
[----:B------:R-:W-:Y:S01]  /*181f0*/  ISETP.LT.OR P4, PT, R180, 0x51, P4 ;  /* 0x00000051b400780c */ /* 0x000fe20002781670 */
[----:B------:R-:W-:Y:S01]  /*18200*/  MUFU.EX2 R153, R153 ;  /* 0x0000009900997308 */ /* 0x000fe20000000800 */
[----:B------:R-:W-:Y:S02]  /*18210*/  FSEL R9, R9, -INF , !P5 ;  /* 0xff80000009097808 */ /* 0x000fe40006800000 */
[----:B------:R-:W-:Y:S02]  /*18220*/  FSEL R155, R155, -INF , !P4 ;  /* 0xff8000009b9b7808 */ /* 0x000fe40006000000 */
[----:B------:R-:W-:-:S02]  /*18230*/  FMNMX.FTZ R10, R9, R14, !PT ;  /* 0x0000000e090a7209 */ /* 0x000fc40007810000 */
[----:B------:R-:W-:Y:S01]  /*18240*/  ISETP.GT.AND P4, PT, R181, 0x58, P3 ;  /* 0x00000058b500780c */ /* 0x000fe20001f84270 */
[----:B------:R-:W-:Y:S01]  /*18250*/  MUFU.EX2 R154, R154 ;  /* 0x0000009a009a7308 */ /* 0x000fe20000000800 */
[----:B------:R-:W-:Y:S02]  /*18260*/  FMNMX.FTZ R10, R15, R10, !PT ;  /* 0x0000000a0f0a7209 */ /* 0x000fe40007810000 */
[----:B------:R-:W-:Y:S02]  /*18270*/  ISETP.LT.OR P4, PT, R180, 0x59, P4 ;  /* 0x00000059b400780c */ /* 0x000fe40002781670 */
[----:B------:R-:W-:Y:S02]  /*18280*/  FMNMX.FTZ R10, R23, R10, !PT ;  /* 0x0000000a170a7209 */ /* 0x000fe40007810000 */
[----:B------:R-:W-:Y:S01]  /*18290*/  FSEL R159, R159, -INF , !P4 ;  /* 0xff8000009f9f7808 */ /* 0x000fe20006000000 */
[----:B------:R-:W-:Y:S01]  /*182a0*/  MUFU.EX2 R157, R157 ;  /* 0x0000009d009d7308 */ /* 0x000fe20000000800 */
[----:B------:R-:W-:-:S02]  /*182b0*/  FMNMX.FTZ R10, R120, R10, !PT ;  /* 0x0000000a780a7209 */ /* 0x000fc40007810000 */
[----:B------:R-:W-:Y:S02]  /*182c0*/  ISETP.GT.AND P4, PT, R181, 0x60, P3 ;  /* 0x00000060b500780c */ /* 0x000fe40001f84270 */
[----:B------:R-:W-:Y:S02]  /*182d0*/  FMNMX.FTZ R10, R125, R10, !PT ;  /* 0x0000000a7d0a7209 */ /* 0x000fe40007810000 */
[----:B------:R-:W-:Y:S01]  /*182e0*/  ISETP.LT.OR P4, PT, R180, 0x61, P4 ;  /* 0x00000061b400780c */ /* 0x000fe20002781670 */
[----:B------:R-:W-:Y:S01]  /*182f0*/  MUFU.EX2 R158, R158 ;  /* 0x0000009e009e7308 */ /* 0x000fe20000000800 */
[----:B------:R-:W-:Y:S02]  /*18300*/  FMNMX.FTZ R10, R126, R10, !PT ;  /* 0x0000000a7e0a7209 */ /* 0x000fe40007810000 */
        /* <DEDUP_REMOVED lines=17> */
[C---:B------:R-:W-:Y:S01]  /*18420*/  ISETP.GT.AND P4, PT, R181.reuse, 0x71, P3 ;  /* 0x00000071b500780c */ /* 0x040fe20001f84270 */
[----:B------:R-:W-:Y:S01]  /*18430*/  MUFU.EX2 R166, R166 ;  /* 0x000000a600a67308 */ /* 0x000fe20000000800 */
[----:B------:R-:W-:Y:S02]  /*18440*/  FMNMX.FTZ R10, R140, R10, !PT ;  /* 0x0000000a8c0a7209 */ /* 0x000fe40007810000 */
[----:B------:R-:W-:Y:S02]  /*18450*/  ISETP.GT.AND P5, PT, R181, 0x78, P3 ;  /* 0x00000078b500780c */ /* 0x000fe40001fa4270 */
[----:B------:R-:W-:Y:S02]  /*18460*/  FMNMX.FTZ R10, R143, R10, !PT ;  /* 0x0000000a8f0a7209 */ /* 0x000fe40007810000 */
[----:B------:R-:W-:Y:S01]  /*18470*/  ISETP.LT.OR P4, PT, R180, 0x72, P4 ;  /* 0x00000072b400780c */ /* 0x000fe20002781670 */
        /* <DEDUP_REMOVED lines=9> */
[----:B------:R-:W-:Y:S01]  /*18510*/  ISETP.LT.OR P3, PT, R180, 0x7a, P3 ;  /* 0x0000007ab400780c */ /* 0x000fe20001f61670 */
[----:B------:R-:W-:Y:S01]  /*18520*/  MUFU.EX2 R173, R173 ;  /* 0x000000ad00ad7308 */ /* 0x000fe20000000800 */
[----:B------:R-:W-:Y:S02]  /*18530*/  FMNMX.FTZ R10, R152, R10, !PT ;  /* 0x0000000a980a7209 */ /* 0x000fe40007810000 */
[----:B------:R-:W-:Y:S02]  /*18540*/  FSEL R176, R176, -INF , !P5 ;  /* 0xff800000b0b07808 */ /* 0x000fe40006800000 */
[----:B------:R-:W-:Y:S02]  /*18550*/  FMNMX.FTZ R10, R155, R10, !PT ;  /* 0x0000000a9b0a7209 */ /* 0x000fe40007810000 */
[----:B------:R-:W-:Y:S01]  /*18560*/  FSEL R177, R177, -INF , !P3 ;  /* 0xff800000b1b17808 */ /* 0x000fe20005800000 */
        /* <DEDUP_REMOVED lines=16> */
[----:B------:R0:W-:Y:S03]  /*18670*/  MUFU.EX2 R10, R141 ;  /* 0x0000008d000a7308 */ /* 0x0001e60000000800 */
[----:B0-----:R-:W0:Y:S02]  /*18680*/  SHFL.BFLY PT, R141, R175, 0x1, 0x1f ;  /* 0x0c201f00af8d7f89 */ /* 0x001e2400000e0000 */
        /* <DEDUP_REMOVED lines=8> */
[----:B------:R-:W-:Y:S04]  /*18710*/  MUFU.EX2 R14, R14 ;  /* 0x0000000e000e7308 */ /* 0x000fe80000000800 */
        /* <DEDUP_REMOVED lines=32> */
[----:B------:R-:W-:Y:S01]  /*18920*/  FADD.FTZ R3, R20, R4 ;  /* 0x0000000414037221 */ /* 0x000fe20000010000 */
[----:B------:R-:W-:-:S01]  /*18930*/  FFMA.FTZ R167, R167, UR35, -R180 ;  /* 0x00000023a7a77c23 */ /* 0x000fc200080108b4 */
[--C-:B------:R-:W-:Y:S01]  /*18940*/  FFMA.FTZ R168, R168, UR35, -R180.reuse ;  /* 0x00000023a8a87c23 */ /* 0x100fe200080108b4 */
[----:B------:R-:W-:-:S01]  /*18950*/  FFMA.FTZ R171, R171, UR35, -R180 ;  /* 0x00000023abab7c23 */ /* 0x000fc200080108b4 */
[----:B------:R-:W-:Y:S01]  /*18960*/  FADD.FTZ R3, R21, R3 ;  /* 0x0000000315037221 */ /* 0x000fe20000010000 */
[----:B------:R-:W-:-:S01]  /*18970*/  FFMA.FTZ R172, R172, UR35, -R180 ;  /* 0x00000023acac7c23 */ /* 0x000fc200080108b4 */
[----:B------:R-:W1:Y:S01]  /*18980*/  MUFU.EX2 R125, R125 ;  /* 0x0000007d007d7308 */ /* 0x000e620000000800 */
[----:B--2---:R-:W-:-:S01]  /*18990*/  FADD.FTZ R4, R23, R175 ;  /* 0x000000af17047221 */ /* 0x004fc20000010000 */
[----:B------:R-:W-:Y:S01]  /*189a0*/  FADD.FTZ R3, R121, R3 ;  /* 0x0000000379037221 */ /* 0x000fe20000010000 */
[----:B------:R-:W-:-:S01]  /*189b0*/  FFMA.FTZ R176, R176, UR35, -R180 ;  /* 0x00000023b0b07c23 */ /* 0x000fc200080108b4 */
[----:B------:R-:W-:-:S02]  /*189c0*/  FFMA.FTZ R177, R177, UR35, -R180 ;  /* 0x00000023b1b17c23 */ /* 0x000fc400080108b4 */
[----:B------:R-:W-:-:S02]  /*189d0*/  FADD.FTZ R3, R124, R3 ;  /* 0x000000037c037221 */ /* 0x000fc40000010000 */
        /* <DEDUP_REMOVED lines=50> */
[----:B------:R-:W-:-:S06]  /*18d00*/  FADD.FTZ R3, R178, R3 ;  /* 0x00000003b2037221 */ /* 0x000fcc0000010000 */
        /* <DEDUP_REMOVED lines=28> */
[----:B0-----:R-:W-:Y:S01]  /*18ed0*/  FADD.FTZ R175, R176, R4 ;  /* 0x00000004b0af7221 */ /* 0x001fe20000010000 */
[----:B------:R-:W-:-:S03]  /*18ee0*/  FADD.FTZ R4, R123, R3 ;  /* 0x000000037b047221 */ /* 0x000fc60000010000 */
[----:B-1----:R-:W-:Y:S01]  /*18ef0*/  FADD.FTZ R3, R177, R175 ;  /* 0x000000afb1037221 */ /* 0x002fe20000010000 */
[----:B------:R-:W-:Y:S06]  /*18f00*/  @!P0 BRA `(.L_x_5630) ;  /* 0x0000000000048947 */ /* 0x000fec0003800000 */
[----:B------:R-:W-:Y:S01]  /*18f10*/  BPT.TRAP 0x1 ;  /* 0x000000040000795c */ /* 0x000fe20000300000 */
.L_x_5630:
[----:B------:R-:W-:Y:S01]  /*18f20*/  IMAD R17, R17, 0x8, R16 ;  /* 0x0000000811117824 */ /* 0x000fe200078e0210 */
[----:B------:R-:W-:Y:S01]  /*18f30*/  ISETP.GT.AND P3, PT, R0, R11, PT ;  /* 0x0000000b0000720c */ /* 0x000fe20003f64270 */
[----:B------:R-:W-:Y:S01]  /*18f40*/  IMAD.U32 R175, RZ, RZ, UR38 ;  /* 0x00000026ffaf7e24 */ /* 0x000fe2000f8e00ff */
[----:B------:R-:W-:Y:S01]  /*18f50*/  F2FP.SATFINITE.E4M3.F32.PACK_AB_MERGE_C R20, R21, R20, RZ ;  /* 0x000000141514723e */ /* 0x000fe200048070ff */
[----:B------:R-:W-:Y:S01]  /*18f60*/  VIADD R17, R17, 0x2a860 ;  /* 0x0002a86011117836 */ /* 0x000fe20000000000 */
        /* <DEDUP_REMOVED lines=31> */
[----:B------:R-:W-:Y:S01]  /*19160*/  FMUL.FTZ R55, R55, R14 ;  /* 0x0000000e37377220 */ /* 0x000fe20000410000 */
[----:B------:R-:W-:Y:S01]  /*19170*/  F2FP.SATFINITE.E4M3.F32.PACK_AB_MERGE_C R8, R8, R122, R20 ;  /* 0x0000007a0808723e */ /* 0x000fe20004807014 */
[-C--:B------:R-:W-:Y:S01]  /*19180*/  FMUL.FTZ R58, R58, R14.reuse ;  /* 0x0000000e3a3a7220 */ /* 0x080fe20000410000 */
[----:B------:R-:W-:Y:S01]  /*19190*/  F2FP.SATFINITE.E4M3.F32.PACK_AB_MERGE_C R9, R15, R9, R23 ;  /* 0x000000090f09723e */ /* 0x000fe20004807017 */
[----:B------:R0:W-:Y:S01]  /*191a0*/  SYNCS.ARRIVE.TRANS64.RED.A1T0 RZ, [R17+URZ], RZ ;  /* 0x000000ff11ff79a7 */ /* 0x0001e2000810043f */
        /* <DEDUP_REMOVED lines=95> */
[----:B------:R-:W-:Y:S02]  /*197a0*/  IMAD.MOV.U32 R10, RZ, RZ, R6 ;  /* 0x000000ffff0a7224 */ /* 0x000fe400078e0006 */
[----:B------:R-:W-:Y:S02]  /*197b0*/  IMAD.MOV.U32 R23, RZ, RZ, R13 ;  /* 0x000000ffff177224 */ /* 0x000fe400078e000d */
[----:B0-----:R-:W-:Y:S02]  /*197c0*/  IMAD.MOV.U32 R17, RZ, RZ, R12 ;  /* 0x000000ffff117224 */ /* 0x001fe400078e000c */
        /* <DEDUP_REMOVED lines=16> */
[----:B------:R-:W-:Y:S06]  /*198d0*/  @P3 BRA `(.L_x_5631) ;  /* 0xffffffc400443947 */ /* 0x000fec000383ffff */
[----:B------:R-:W-:Y:S02]  /*198e0*/  IMAD.MOV.U32 R14, RZ, RZ, R141 ;  /* 0x000000ffff0e7224 */ /* 0x000fe400078e008d */
[----:B------:R-:W-:Y:S02]  /*198f0*/  IMAD.MOV.U32 R10, RZ, RZ, R6 ;  /* 0x000000ffff0a7224 */ /* 0x000fe400078e0006 */
[----:B------:R-:W-:Y:S02]  /*19900*/  IMAD.MOV.U32 R17, RZ, RZ, R12 ;  /* 0x000000ffff117224 */ /* 0x000fe400078e000c */
[----:B------:R-:W-:-:S07]  /*19910*/  IMAD.MOV.U32 R23, RZ, RZ, R13 ;  /* 0x000000ffff177224 */ /* 0x000fce00078e000d */
.L_x_5611:
[----:B------:R-:W0:Y:S01]  /*19920*/  LDC R6, c[0x0][0x448] ;  /* 0x00011200ff067b82 */ /* 0x000e220000000800 */
[----:B------:R-:W-:-:S07]  /*19930*/  ULDC UR6, c[0x0][0x9dc] ;  /* 0x0002770000067ab9 */ /* 0x000fce0000000800 */
[----:B------:R-:W1:Y:S01]  /*19940*/  LDC R12, c[0x0][0x9e4] ;  /* 0x00027900ff0c7b82 */ /* 0x000e620000000800 */
[----:B0-----:R-:W-:Y:S01]  /*19950*/  ISETP.NE.AND P4, PT, R6, 0x1, PT ;  /* 0x000000010600780c */ /* 0x001fe20003f85270 */
[----:B------:R-:W-:Y:S01]  /*19960*/  VIADD R6, R211, 0x7f ;  /* 0x0000007fd3067836 */ /* 0x000fe20000000000 */
[----:B-1----:R-:W-:-:S11]  /*19970*/  ISETP.GE.AND P5, PT, R12, 0x1, PT ;  /* 0x000000010c00780c */ /* 0x002fd60003fa6270 */
[----:B------:R-:W0:Y:S08]  /*19980*/  @P4 LDC R7, c[0x0][0x44c] ;  /* 0x00011300ff074b82 */ /* 0x000e300000000800 */
[----:B------:R-:W1:Y:S01]  /*19990*/  @P4 LDC R8, c[0x0][0x450] ;  /* 0x00011400ff084b82 */ /* 0x000e620000000800 */
[----:B0-----:R-:W-:-:S05]  /*199a0*/  @P4 IMAD.HI.U32 R7, R6, R7, RZ ;  /* 0x0000000706074227 */ /* 0x001fca00078e00ff */
[----:B-1----:R-:W-:Y:S02]  /*199b0*/  @P4 SHF.R.U32.HI R6, RZ, R8, R7 ;  /* 0x00000008ff064219 */ /* 0x002fe40000011607 */
[----:B------:R-:W-:-:S05]  /*199c0*/  IADD3 R7, R203, 0x1, -R202 ;  /* 0x00000001cb077810 */ /* 0x000fca0007ffe8ca */
[----:B------:R-:W-:-:S04]  /*199d0*/  IMAD.IADD R6, R7, 0x1, R6 ;  /* 0x0000000107067824 */ /* 0x000fc800078e0206 */
[----:B------:R-:W-:Y:S01]  /*199e0*/  VIADD R8, R6, -UR6 ;  /* 0x8000000606087c36 */ /* 0x000fe20008000000 */
        /* <DEDUP_REMOVED lines=12> */
.L_x_5634:
[----:B------:R-:W-:-:S13]  /*19ab0*/  ISETP.NE.AND P1, PT, R12, 0x1, PT ;  /* 0x000000010c00780c */ /* 0x000fda0003f25270 */
[----:B------:R-:W0:Y:S02]  /*19ac0*/  @P1 LDC.64 R6, c[0x0][0x9e8] ;  /* 0x00027a00ff061b82 */ /* 0x000e240000000a00 */
[----:B0-----:R-:W-:-:S05]  /*19ad0*/  @P1 IMAD.HI.U32 R6, R9, R6, RZ ;  /* 0x0000000609061227 */ /* 0x001fca00078e00ff */
[----:B------:R-:W-:-:S07]  /*19ae0*/  @P1 SHF.R.U32.HI R9, RZ, R7, R6 ;  /* 0x00000007ff091219 */ /* 0x000fce0000011606 */
.L_x_5635:
[----:B------:R-:W-:Y:S05]  /*19af0*/  BSYNC B0 ;  /* 0x0000000000007941 */ /* 0x000fea0003800000 */
.L_x_5633:
[----:B------:R-:W-:-:S05]  /*19b00*/  IMAD R9, R9, R12, RZ ;  /* 0x0000000c09097224 */ /* 0x000fca00078e02ff */
[----:B------:R-:W-:-:S07]  /*19b10*/  VIMNMX R8, R8, R9, !PT ;  /* 0x0000000908087248 */ /* 0x000fce0007fe0100 */
.L_x_5632:
        /* <DEDUP_REMOVED lines=9> */
[----:B------:R-:W-:Y:S02]  /*19bb0*/  IMAD.MOV.U32 R6, RZ, RZ, R23 ;  /* 0x000000ffff067224 */ /* 0x000fe400078e0017 */
[----:B------:R-:W-:-:S07]  /*19bc0*/  IMAD.MOV.U32 R15, RZ, RZ, R17 ;  /* 0x000000ffff0f7224 */ /* 0x000fce00078e0011 */
.L_x_5648:
[----:B------:R-:W-:Y:S01]  /*19bd0*/  ISETP.NE.AND P1, PT, R15, 0x1, PT ;  /* 0x000000010f00780c */ /* 0x000fe20003f25270 */
[----:B------:R-:W-:Y:S05]  /*19be0*/  YIELD ;  /* 0x0000000000007946 */ /* 0x000fea0003800000 */
[----:B------:R-:W-:Y:S02]  /*19bf0*/  SEL R23, RZ, 0x1, P1 ;  /* 0x00000001ff177807 */ /* 0x000fe40000800000 */
[----:B------:R-:W-:Y:S02]  /*19c00*/  ISETP.NE.AND P1, PT, R217, RZ, PT ;  /* 0x000000ffd900720c */ /* 0x000fe40003f25270 */
[----:B------:R-:W-:-:S11]  /*19c10*/  LOP3.LUT R23, R6, R23, RZ, 0x3c, !PT ;  /* 0x0000001706177212 */ /* 0x000fd600078e3cff */
[----:B------:R-:W-:Y:S05]  /*19c20*/  @P1 BRA `(.L_x_5637) ;  /* 0x00000000003c1947 */ /* 0x000fea0003800000 */
[----:B------:R-:W-:Y:S05]  /*19c30*/  @!P0 BRA `(.L_x_5638) ;  /* 0x0000000000048947 */ /* 0x000fea0003800000 */
[----:B------:R-:W-:Y:S01]  /*19c40*/  BPT.TRAP 0x1 ;  /* 0x000000040000795c */ /* 0x000fe20000300000 */
.L_x_5638:
[----:B------:R-:W-:Y:S01]  /*19c50*/  VIADD R7, R15, 0x1 ;  /* 0x000000010f077836 */ /* 0x000fe20000000000 */
[----:B------:R-:W-:-:S04]  /*19c60*/  SHF.L.U32 R8, R23, 0x1f, RZ ;  /* 0x0000001f17087819 */ /* 0x000fc800000006ff */
[----:B------:R-:W-:-:S04]  /*19c70*/  ISETP.NE.AND P2, PT, R7, 0x2, PT ;  /* 0x000000020700780c */ /* 0x000fc80003f45270 */
[----:B------:R-:W-:-:S05]  /*19c80*/  SEL R7, R7, RZ, P2 ;  /* 0x000000ff07077207 */ /* 0x000fca0001000000 */
[----:B------:R-:W-:-:S04]  /*19c90*/  IMAD R7, R7, 0x8, R16 ;  /* 0x0000000807077824 */ /* 0x000fc800078e0210 */
[----:B------:R0:W1:Y:S01]  /*19ca0*/  SYNCS.PHASECHK.TRANS64.TRYWAIT P2, [R7+URZ+0x2a830], R8 ;  /* 0x02a83008070075a7 */ /* 0x000062000804017f */
[----:B------:R-:W-:Y:S05]  /*19cb0*/  @!P0 BRA `(.L_x_5639) ;  /* 0x0000000000048947 */ /* 0x000fea0003800000 */
[----:B------:R-:W-:Y:S01]  /*19cc0*/  BPT.TRAP 0x1 ;  /* 0x000000040000795c */ /* 0x000fe20000300000 */
.L_x_5639:
[----:B------:R-:W-:Y:S04]  /*19cd0*/  BSSY B0, `(.L_x_5637) ;  /* 0x0000004000007945 */ /* 0x000fe80003800000 */
[----:B-1----:R-:W-:Y:S05]  /*19ce0*/  @P2 BRA `(.L_x_5640) ;  /* 0x0000000000082947 */ /* 0x002fea0003800000 */
[----:B------:R-:W1:Y:S02]  /*19cf0*/  SYNCS.PHASECHK.TRANS64.TRYWAIT P2, [R7+URZ+0x2a830], R8 ;  /* 0x02a83008070075a7 */ /* 0x000e64000804017f */
[----:B-1----:R-:W-:Y:S05]  /*19d00*/  @!P2 BRA `(.L_x_5641) ;  /* 0x000001640078a947 */ /* 0x002fea0003800000 */
.L_x_5640:
[----:B------:R-:W-:Y:S05]  /*19d10*/  BSYNC B0 ;  /* 0x0000000000007941 */ /* 0x000fea0003800000 */
.L_x_5637:
[----:B01----:R-:W0:Y:S01]  /*19d20*/  S2R R7, SR_TID.X ;  /* 0x0000000000077919 */ /* 0x003e220000002100 */
[----:B------:R-:W-:Y:S01]  /*19d30*/  VIADD R17, R15, 0x1 ;  /* 0x000000010f117836 */ /* 0x000fe20000000000 */
[----:B------:R-:W-:Y:S05]  /*19d40*/  WARPSYNC.ALL ;  /* 0x0000000000007948 */ /* 0x000fea0003800000 */
[C---:B------:R-:W-:Y:S01]  /*19d50*/  ISETP.NE.AND P2, PT, R17.reuse, 0x2, PT ;  /* 0x000000021100780c */ /* 0x040fe20003f45270 */
[----:B------:R-:W-:Y:S02]  /*19d60*/  IMAD.MOV.U32 R9, RZ, RZ, -0x7fffffe0 ;  /* 0x80000020ff097424 */ /* 0x000fe400078e00ff */
[----:B------:R-:W-:Y:S01]  /*19d70*/  IMAD.MOV.U32 R121, RZ, RZ, -0x7fffffe0 ;  /* 0x80000020ff797424 */ /* 0x000fe200078e00ff */
[----:B------:R-:W-:Y:S01]  /*19d80*/  SEL R17, R17, RZ, P2 ;  /* 0x000000ff11117207 */ /* 0x000fe20001000000 */
[----:B------:R-:W-:Y:S01]  /*19d90*/  IMAD.MOV.U32 R123, RZ, RZ, -0x7fffffe0 ;  /* 0x80000020ff7b7424 */ /* 0x000fe200078e00ff */
[----:B------:R-:W-:Y:S01]  /*19da0*/  R2UR UR27, R9 ;  /* 0x00000000091b72ca */ /* 0x000fe200000e0000 */
[----:B------:R-:W-:Y:S01]  /*19db0*/  IMAD.MOV.U32 R21, RZ, RZ, -0x7fffffe0 ;  /* 0x80000020ff157424 */ /* 0x000fe200078e00ff */
[----:B------:R-:W-:Y:S01]  /*19dc0*/  R2UR UR7, R121 ;  /* 0x00000000790772ca */ /* 0x000fe200000e0000 */
[----:B------:R-:W-:Y:S01]  /*19dd0*/  IMAD R8, R17, 0x600, R5 ;  /* 0x0000060011087824 */ /* 0x000fe200078e0205 */
[----:B------:R-:W-:-:S02]  /*19de0*/  R2UR UR15, R121 ;  /* 0x00000000790f72ca */ /* 0x000fc400000e0000 */
[----:B------:R-:W-:Y:S01]  /*19df0*/  R2UR UR19, R123 ;  /* 0x000000007b1372ca */ /* 0x000fe200000e0000 */
[C---:B------:R-:W-:Y:S01]  /*19e00*/  VIADD R120, R8.reuse, 0x2 ;  /* 0x0000000208787836 */ /* 0x040fe20000000000 */
[C---:B------:R-:W-:Y:S01]  /*19e10*/  R2UR UR26, R8.reuse ;  /* 0x00000000081a72ca */ /* 0x040fe200000e0000 */
[C---:B------:R-:W-:Y:S01]  /*19e20*/  VIADD R122, R8.reuse, 0x400 ;  /* 0x00000400087a7836 */ /* 0x040fe20000000000 */
[----:B------:R-:W-:Y:S01]  /*19e30*/  R2UR UR11, R21 ;  /* 0x00000000150b72ca */ /* 0x000fe200000e0000 */
[----:B------:R-:W-:Y:S01]  /*19e40*/  VIADD R20, R8, 0x200 ;  /* 0x0000020008147836 */ /* 0x000fe20000000000 */
[----:B------:R-:W-:Y:S01]  /*19e50*/  R2UR UR6, R120 ;  /* 0x00000000780672ca */ /* 0x000fe200000e0000 */
[----:B------:R-:W-:Y:S01]  /*19e60*/  VIADD R120, R8, 0x202 ;  /* 0x0000020208787836 */ /* 0x000fe20000000000 */
[----:B------:R-:W-:Y:S01]  /*19e70*/  R2UR UR18, R122 ;  /* 0x000000007a1272ca */ /* 0x000fe200000e0000 */
[----:B------:R-:W-:Y:S01]  /*19e80*/  VIADD R8, R8, 0x402 ;  /* 0x0000040208087836 */ /* 0x000fe20000000000 */
[----:B------:R-:W-:-:S02]  /*19e90*/  R2UR UR10, R20 ;  /* 0x00000000140a72ca */ /* 0x000fc400000e0000 */
[----:B------:R-:W-:Y:S02]  /*19ea0*/  R2UR UR14, R120 ;  /* 0x00000000780e72ca */ /* 0x000fe400000e0000 */
[----:B0-----:R-:W-:Y:S02]  /*19eb0*/  SHF.R.U32.HI R7, RZ, 0x7, R7 ;  /* 0x00000007ff077819 */ /* 0x001fe40000011607 */
[----:B------:R-:W-:Y:S02]  /*19ec0*/  R2UR UR22, R8 ;  /* 0x00000000081672ca */ /* 0x000fe400000e0000 */
[----:B------:R-:W-:Y:S01]  /*19ed0*/  R2UR UR23, R9 ;  /* 0x00000000091772ca */ /* 0x000fe200000e0000 */
[----:B------:R-:W-:-:S05]  /*19ee0*/  VIADD R7, R7, 0x8 ;  /* 0x0000000807077836 */ /* 0x000fca0000000000 */
        /* <DEDUP_REMOVED lines=22> */
.L_x_5643:
[----:B------:R-:W-:Y:S01]  /*1a050*/  SHF.L.U32 R6, R6, 0x1f, RZ ;  /* 0x0000001f06067819 */ /* 0x000fe200000006ff */
[----:B------:R-:W-:-:S04]  /*1a060*/  IMAD R7, R15, 0x8, R16 ;  /* 0x000000080f077824 */ /* 0x000fc800078e0210 */
[----:B------:R0:W1:Y:S01]  /*1a070*/  SYNCS.PHASECHK.TRANS64.TRYWAIT P1, [R7+URZ+0x2a850], R6 ;  /* 0x02a85006070075a7 */ /* 0x000062000802017f */
[----:B------:R-:W-:Y:S05]  /*1a080*/  @!P0 BRA `(.L_x_5644) ;  /* 0x0000000000048947 */ /* 0x000fea0003800000 */
[----:B------:R-:W-:Y:S01]  /*1a090*/  BPT.TRAP 0x1 ;  /* 0x000000040000795c */ /* 0x000fe20000300000 */
.L_x_5644:
[----:B-1----:R-:W-:Y:S05]  /*1a0a0*/  @P1 BRA `(.L_x_5642) ;  /* 0x0000000000081947 */ /* 0x002fea0003800000 */
[----:B------:R-:W1:Y:S02]  /*1a0b0*/  SYNCS.PHASECHK.TRANS64.TRYWAIT P1, [R7+URZ+0x2a850], R6 ;  /* 0x02a85006070075a7 */ /* 0x000e64000802017f */
[----:B-1----:R-:W-:Y:S05]  /*1a0c0*/  @!P1 BRA `(.L_x_5645) ;  /* 0x00000160009c9947 */ /* 0x002fea0003800000 */
.L_x_5642:
        /* <DEDUP_REMOVED lines=39> */
.L_x_5646:
[C---:B0-----:R-:W-:Y:S01]  /*1a340*/  FMUL.FTZ R6, R2.reuse, R120 ;  /* 0x0000007802067220 */ /* 0x041fe20000410000 */
[C---:B------:R-:W-:Y:S01]  /*1a350*/  FMUL.FTZ R7, R2.reuse, R121 ;  /* 0x0000007902077220 */ /* 0x040fe20000410000 */
[C---:B------:R-:W-:Y:S01]  /*1a360*/  FMUL.FTZ R20, R2.reuse, R124 ;  /* 0x0000007c02147220 */ /* 0x040fe20000410000 */
[----:B------:R-:W-:Y:S02]  /*1a370*/  IMAD R10, R17, 0x8, R16 ;  /* 0x00000008110a7824 */ /* 0x000fe400078e0210 */
[----:B------:R-:W-:Y:S01]  /*1a380*/  FMUL.FTZ R21, R2, R125 ;  /* 0x0000007d02157220 */ /* 0x000fe20000410000 */
[----:B------:R-:W-:Y:S01]  /*1a390*/  IMAD.U32 R14, RZ, RZ, UR38 ;  /* 0x00000026ff0e7e24 */ /* 0x000fe2000f8e00ff */
[----:B------:R-:W0:Y:S01]  /*1a3a0*/  MUFU.TANH R6, R6 ;  /* 0x0000000600067308 */ /* 0x000e220000002400 */
[----:B------:R-:W-:Y:S02]  /*1a3b0*/  VIADD R10, R10, 0x2a840 ;  /* 0x0002a8400a0a7836 */ /* 0x000fe40000000000 */
[C---:B------:R-:W-:Y:S01]  /*1a3c0*/  FMUL.FTZ R8, R2.reuse, R122 ;  /* 0x0000007a02087220 */ /* 0x040fe20000410000 */
[C---:B------:R-:W-:Y:S01]  /*1a3d0*/  FMUL.FTZ R122, R2.reuse, R128 ;  /* 0x00000080027a7220 */ /* 0x040fe20000410000 */
[C---:B------:R-:W-:Y:S01]  /*1a3e0*/  FMUL.FTZ R9, R2.reuse, R123 ;  /* 0x0000007b02097220 */ /* 0x040fe20000410000 */
[----:B------:R-:W-:Y:S01]  /*1a3f0*/  FMUL.FTZ R123, R2, R129 ;  /* 0x00000081027b7220 */ /* 0x000fe20000410000 */
[----:B------:R-:W-:Y:S01]  /*1a400*/  PRMT R10, R14, 0x654, R10 ;  /* 0x000006540e0a7816 */ /* 0x000fe2000000000a */
[C---:B------:R-:W-:Y:S01]  /*1a410*/  FMUL.FTZ R120, R2.reuse, R126 ;  /* 0x0000007e02787220 */ /* 0x040fe20000410000 */
[----:B------:R-:W1:Y:S01]  /*1a420*/  MUFU.TANH R7, R7 ;  /* 0x0000000700077308 */ /* 0x000e620000002400 */
[C---:B------:R-:W-:Y:S01]  /*1a430*/  FMUL.FTZ R126, R2.reuse, R132 ;  /* 0x00000084027e7220 */ /* 0x040fe20000410000 */
[----:B------:R0:W-:Y:S01]  /*1a440*/  SYNCS.ARRIVE.TRANS64.RED.A1T0 RZ, [R10+URZ], RZ ;  /* 0x000000ff0aff79a7 */ /* 0x0001e2000810043f */
[C---:B------:R-:W-:Y:S01]  /*1a450*/  FMUL.FTZ R121, R2.reuse, R127 ;  /* 0x0000007f02797220 */ /* 0x040fe20000410000 */
[C---:B------:R-:W-:Y:S01]  /*1a460*/  FMUL.FTZ R127, R2.reuse, R133 ;  /* 0x00000085027f7220 */ /* 0x040fe20000410000 */
[C---:B------:R-:W-:Y:S01]  /*1a470*/  FMUL.FTZ R128, R2.reuse, R136 ;  /* 0x0000008802807220 */ /* 0x040fe20000410000 */
[C---:B------:R-:W-:Y:S01]  /*1a480*/  FMUL.FTZ R129, R2.reuse, R137 ;  /* 0x0000008902817220 */ /* 0x040fe20000410000 */
[C---:B------:R-:W-:Y:S01]  /*1a490*/  FMUL.FTZ R124, R2.reuse, R130 ;  /* 0x00000082027c7220 */ /* 0x040fe20000410000 */
[----:B------:R-:W2:Y:S01]  /*1a4a0*/  MUFU.TANH R20, R20 ;  /* 0x0000001400147308 */ /* 0x000ea20000002400 */
[----:B------:R-:W-:Y:S01]  /*1a4b0*/  FMUL.FTZ R130, R2, R140 ;  /* 0x0000008c02827220 */ /* 0x000fe20000410000 */
[----:B0-----:R-:W-:Y:S01]  /*1a4c0*/  FMNMX.FTZ R10, R6, R11, !PT ;  /* 0x0000000b060a7209 */ /* 0x001fe20007810000 */
        /* <DEDUP_REMOVED lines=63> */
[----:B------:R-:W-:Y:S01]  /*1a8c0*/  FMUL.FTZ R178, R2, R183 ;  /* 0x000000b702b27220 */ /* 0x000fe20000410000 */
[----:B------:R-:W-:-:S05]  /*1a8d0*/  UMOV UR35, UR30 ;  /* 0x0000001e00237c82 */ /* 0x000fca0008000000 */
        /* <DEDUP_REMOVED lines=68> */
[----:B------:R-:W-:-:S03]  /*1ad20*/  FMNMX.FTZ R14, R134, R14, !PT ;  /* 0x0000000e860e7209 */ /* 0x000fc60007810000 */
[----:B------:R-:W1:Y:S01]  /*1ad30*/  MUFU.TANH R146, R146 ;  /* 0x0000009200927308 */ /* 0x000e620000002400 */
[----:B------:R-:W-:-:S04]  /*1ad40*/  FMNMX.FTZ R14, R135, R14, !PT ;  /* 0x0000000e870e7209 */ /* 0x000fc80007810000 */
        /* <DEDUP_REMOVED lines=83> */
[----:B------:R-:W-:-:S02]  /*1b280*/  IMAD.U32 R177, RZ, RZ, UR35 ;  /* 0x00000023ffb17e24 */ /* 0x000fc4000f8e00ff */
[----:B------:R-:W-:Y:S01]  /*1b290*/  FMUL.FTZ R12, R12, UR35 ;  /* 0x000000230c0c7c20 */ /* 0x000fe20008410000 */
[----:B------:R-:W0:Y:S01]  /*1b2a0*/  MUFU.EX2 R6, R6 ;  /* 0x0000000600067308 */ /* 0x000e220000000800 */
[----:B------:R-:W-:-:S04]  /*1b2b0*/  FFMA.FTZ R177, R14, R177, -8 ;  /* 0xc10000000eb17423 */ /* 0x000fc800000100b1 */
[--C-:B------:R-:W-:Y:S01]  /*1b2c0*/  FFMA.FTZ R8, R8, UR35, -R177.reuse ;  /* 0x0000002308087c23 */ /* 0x100fe200080108b1 */
[----:B------:R-:W-:-:S02]  /*1b2d0*/  FFMA.FTZ R9, R9, UR35, -R177 ;  /* 0x0000002309097c23 */ /* 0x000fc400080108b1 */
        /* <DEDUP_REMOVED lines=36> */
[----:B------:R-:W-:Y:S01]  /*1b520*/  FFMA.FTZ R177, R178, UR35, -R177 ;  /* 0x00000023b2b17c23 */ /* 0x000fe200080108b1 */
[----:B0-----:R-:W-:-:S03]  /*1b530*/  FADD.FTZ R4, R7, R4 ;  /* 0x0000000407047221 */ /* 0x001fc60000010000 */
        /* <DEDUP_REMOVED lines=122> */
.L_x_5647:
        /* <DEDUP_REMOVED lines=35> */
[----:B------:R-:W-:Y:S01]  /*1bf10*/  PRMT R15, R178, 0x654, R15 ;  /* 0x00000654b20f7816 */ /* 0x000fe2000000000f */
[-C--:B------:R-:W-:Y:S01]  /*1bf20*/  FMUL.FTZ R53, R53, R11.reuse ;  /* 0x0000000b35357220 */ /* 0x080fe20000410000 */
        /* <DEDUP_REMOVED lines=119> */
.L_x_5636:
[----:B------:R-:W-:-:S13]  /*1c6a0*/  ISETP.GE.AND P1, PT, R0, R224, PT ;  /* 0x000000e00000720c */ /* 0x000fda0003f26270 */
[----:B------:R-:W-:Y:S05]  /*1c6b0*/  @!P1 BRA `(.L_x_5649) ;  /* 0x0000003800dc9947 */ /* 0x000fea0003800000 */
[----:B------:R-:W-:Y:S02]  /*1c6c0*/  IMAD.MOV.U32 R11, RZ, RZ, R14 ;  /* 0x000000ffff0b7224 */ /* 0x000fe400078e000e */
[----:B------:R-:W-:Y:S02]  /*1c6d0*/  IMAD.MOV.U32 R12, RZ, RZ, R10 ;  /* 0x000000ffff0c7224 */ /* 0x000fe400078e000a */
[----:B------:R-:W-:Y:S02]  /*1c6e0*/  IMAD.MOV.U32 R6, RZ, RZ, R23 ;  /* 0x000000ffff067224 */ /* 0x000fe400078e0017 */
[----:B------:R-:W-:-:S07]  /*1c6f0*/  IMAD.MOV.U32 R13, RZ, RZ, R17 ;  /* 0x000000ffff0d7224 */ /* 0x000fce00078e0011 */
.L_x_5669:
        /* <DEDUP_REMOVED lines=8> */
.L_x_5651:
        /* <DEDUP_REMOVED lines=8> */
.L_x_5652:
[----:B------:R-:W-:Y:S04]  /*1c800*/  BSSY B0, `(.L_x_5650) ;  /* 0x0000004000007945 */ /* 0x000fe80003800000 */
[----:B-1----:R-:W-:Y:S05]  /*1c810*/  @P2 BRA `(.L_x_5653) ;  /* 0x0000000000082947 */ /* 0x002fea0003800000 */
[----:B------:R-:W1:Y:S02]  /*1c820*/  SYNCS.PHASECHK.TRANS64.TRYWAIT P2, [R7+URZ+0x2a830], R8 ;  /* 0x02a83008070075a7 */ /* 0x000e64000804017f */
[----:B-1----:R-:W-:Y:S05]  /*1c830*/  @!P2 BRA `(.L_x_5654) ;  /* 0x0000013800d4a947 */ /* 0x002fea0003800000 */
.L_x_5653:
[----:B------:R-:W-:Y:S05]  /*1c840*/  BSYNC B0 ;  /* 0x0000000000007941 */ /* 0x000fea0003800000 */
.L_x_5650:
[----:B01----:R-:W0:Y:S01]  /*1c850*/  S2R R7, SR_TID.X ;  /* 0x0000000000077919 */ /* 0x003e220000002100 */
[----:B------:R-:W-:Y:S01]  /*1c860*/  VIADD R17, R13, 0x1 ;  /* 0x000000010d117836 */ /* 0x000fe20000000000 */
[----:B------:R-:W-:Y:S05]  /*1c870*/  WARPSYNC.ALL ;  /* 0x0000000000007948 */ /* 0x000fea0003800000 */
[C---:B------:R-:W-:Y:S01]  /*1c880*/  ISETP.NE.AND P2, PT, R17.reuse, 0x2, PT ;  /* 0x000000021100780c */ /* 0x040fe20003f45270 */
[----:B------:R-:W-:Y:S01]  /*1c890*/  IMAD.MOV.U32 R9, RZ, RZ, -0x7fffffe0 ;  /* 0x80000020ff097424 */ /* 0x000fe200078e00ff */
[----:B------:R-:W-:Y:S01]  /*1c8a0*/  MOV R121, 0x80000020 ;  /* 0x8000002000797802 */ /* 0x000fe20000000f00 */
[----:B------:R-:W-:Y:S01]  /*1c8b0*/  IMAD.MOV.U32 R21, RZ, RZ, -0x7fffffe0 ;  /* 0x80000020ff157424 */ /* 0x000fe200078e00ff */
[----:B------:R-:W-:Y:S01]  /*1c8c0*/  SEL R17, R17, RZ, P2 ;  /* 0x000000ff11117207 */ /* 0x000fe20001000000 */
[----:B------:R-:W-:Y:S01]  /*1c8d0*/  IMAD.MOV.U32 R15, RZ, RZ, -0x7fffffe0 ;  /* 0x80000020ff0f7424 */ /* 0x000fe200078e00ff */
[----:B------:R-:W-:-:S02]  /*1c8e0*/  R2UR UR27, R9 ;  /* 0x00000000091b72ca */ /* 0x000fc400000e0000 */
[----:B------:R-:W-:Y:S01]  /*1c8f0*/  R2UR UR19, R121 ;  /* 0x00000000791372ca */ /* 0x000fe200000e0000 */
[----:B------:R-:W-:Y:S01]  /*1c900*/  IMAD R8, R17, 0x600, R5 ;  /* 0x0000060011087824 */ /* 0x000fe200078e0205 */
[----:B------:R-:W-:Y:S02]  /*1c910*/  R2UR UR7, R21 ;  /* 0x00000000150772ca */ /* 0x000fe400000e0000 */
[----:B------:R-:W-:Y:S01]  /*1c920*/  R2UR UR11, R15 ;  /* 0x000000000f0b72ca */ /* 0x000fe200000e0000 */
[C---:B------:R-:W-:Y:S01]  /*1c930*/  VIADD R120, R8.reuse, 0x400 ;  /* 0x0000040008787836 */ /* 0x040fe20000000000 */
[C---:B------:R-:W-:Y:S01]  /*1c940*/  R2UR UR26, R8.reuse ;  /* 0x00000000081a72ca */ /* 0x040fe200000e0000 */
[C---:B------:R-:W-:Y:S01]  /*1c950*/  VIADD R20, R8.reuse, 0x2 ;  /* 0x0000000208147836 */ /* 0x040fe20000000000 */
[----:B------:R-:W-:Y:S01]  /*1c960*/  R2UR UR15, R21 ;  /* 0x00000000150f72ca */ /* 0x000fe200000e0000 */
[----:B------:R-:W-:Y:S01]  /*1c970*/  VIADD R14, R8, 0x200 ;  /* 0x00000200080e7836 */ /* 0x000fe20000000000 */
[----:B------:R-:W-:-:S02]  /*1c980*/  R2UR UR18, R120 ;  /* 0x00000000781272ca */ /* 0x000fc400000e0000 */
[----:B------:R-:W-:Y:S01]  /*1c990*/  R2UR UR6, R20 ;  /* 0x00000000140672ca */ /* 0x000fe200000e0000 */
[----:B------:R-:W-:Y:S01]  /*1c9a0*/  VIADD R20, R8, 0x202 ;  /* 0x0000020208147836 */ /* 0x000fe20000000000 */
[----:B------:R-:W-:Y:S01]  /*1c9b0*/  R2UR UR10, R14 ;  /* 0x000000000e0a72ca */ /* 0x000fe200000e0000 */
[----:B------:R-:W-:Y:S01]  /*1c9c0*/  VIADD R8, R8, 0x402 ;  /* 0x0000040208087836 */ /* 0x000fe20000000000 */
        /* <DEDUP_REMOVED lines=27> */
.L_x_5656:
[----:B------:R-:W-:Y:S01]  /*1cb80*/  SHF.L.U32 R6, R6, 0x1f, RZ ;  /* 0x0000001f06067819 */ /* 0x000fe200000006ff */
[----:B------:R-:W-:-:S04]  /*1cb90*/  IMAD R7, R13, 0x8, R16 ;  /* 0x000000080d077824 */ /* 0x000fc800078e0210 */
[----:B------:R0:W1:Y:S01]  /*1cba0*/  SYNCS.PHASECHK.TRANS64.TRYWAIT P1, [R7+URZ+0x2a850], R6 ;  /* 0x02a85006070075a7 */ /* 0x000062000802017f */
[----:B------:R-:W-:Y:S05]  /*1cbb0*/  @!P0 BRA `(.L_x_5657) ;  /* 0x0000000000048947 */ /* 0x000fea0003800000 */
[----:B------:R-:W-:Y:S01]  /*1cbc0*/  BPT.TRAP 0x1 ;  /* 0x000000040000795c */ /* 0x000fe20000300000 */
.L_x_5657:
[----:B-1----:R-:W-:Y:S05]  /*1cbd0*/  @P1 BRA `(.L_x_5655) ;  /* 0x0000000000081947 */ /* 0x002fea0003800000 */
[----:B------:R-:W1:Y:S02]  /*1cbe0*/  SYNCS.PHASECHK.TRANS64.TRYWAIT P1, [R7+URZ+0x2a850], R6 ;  /* 0x02a85006070075a7 */ /* 0x000e64000802017f */
[----:B-1----:R-:W-:Y:S05]  /*1cbf0*/  @!P1 BRA `(.L_x_5658) ;  /* 0x0000013400f89947 */ /* 0x002fea0003800000 */
.L_x_5655:
        /* <DEDUP_REMOVED lines=39> */
.L_x_5659:
[----:B0-----:R-:W2:Y:S01]  /*1ce70*/  LDL R6, [R1] ;  /* 0x0000000001067983 */ /* 0x001ea20000100800 */
[----:B------:R-:W0:Y:S01]  /*1ce80*/  @P4 LDC R8, c[0x0][0x44c] ;  /* 0x00011300ff084b82 */ /* 0x000e220000000800 */
[C---:B------:R-:W-:Y:S01]  /*1ce90*/  FMUL.FTZ R9, R2.reuse, R121 ;  /* 0x0000007902097220 */ /* 0x040fe20000410000 */
[C---:B------:R-:W-:Y:S01]  /*1cea0*/  FMUL.FTZ R14, R2.reuse, R123 ;  /* 0x0000007b020e7220 */ /* 0x040fe20000410000 */
[C---:B------:R-:W-:Y:S01]  /*1ceb0*/  FMUL.FTZ R121, R2.reuse, R130 ;  /* 0x0000008202797220 */ /* 0x040fe20000410000 */
[C---:B------:R-:W-:Y:S01]  /*1cec0*/  FMUL.FTZ R130, R2.reuse, R136 ;  /* 0x0000008802827220 */ /* 0x040fe20000410000 */
[----:B------:R-:W-:Y:S02]  /*1ced0*/  IMAD.U32 R123, RZ, RZ, UR38 ;  /* 0x00000026ff7b7e24 */ /* 0x000fe4000f8e00ff */
        /* <DEDUP_REMOVED lines=50> */
[----:B------:R-:W-:Y:S01]  /*1d200*/  IADD3 R180, -R201, 0x1, -R176 ;  /* 0x00000001c9b47810 */ /* 0x000fe20007ffe9b0 */
[----:B------:R-:W3:Y:S03]  /*1d210*/  MUFU.TANH R9, R9 ;  /* 0x0000000900097308 */ /* 0x000ee60000002400 */
[----:B------:R-:W-:-:S05]  /*1d220*/  IADD3 R180, -R202, R180, R203 ;  /* 0x000000b4cab47210 */ /* 0x000fca0007ffe1cb */
[----:B------:R-:W4:Y:S01]  /*1d230*/  MUFU.TANH R14, R14 ;  /* 0x0000000e000e7308 */ /* 0x000f220000002400 */
[C---:B------:R-:W-:Y:S02]  /*1d240*/  VIADD R179, R180.reuse, UR33 ;  /* 0x00000021b4b37c36 */ /* 0x040fe40008000000 */
[----:B------:R-:W-:-:S05]  /*1d250*/  VIADD R180, R180, UR41 ;  /* 0x00000029b4b47c36 */ /* 0x000fca0008000000 */
        /* <DEDUP_REMOVED lines=27> */
[----:B------:R-:W1:Y:S08]  /*1d410*/  MUFU.TANH R152, R152 ;  /* 0x0000009800987308 */ /* 0x000e700000002400 */
[----:B------:R-:W3:Y:S01]  /*1d420*/  MUFU.TANH R149, R149 ;  /* 0x0000009500957308 */ /* 0x000ee20000002400 */
[----:B--2---:R-:W-:-:S04]  /*1d430*/  IMAD.IADD R6, R6, 0x1, R211 ;  /* 0x0000000106067824 */ /* 0x004fc800078e02d3 */
[----:B0-----:R-:W-:-:S03]  /*1d440*/  @P4 IMAD.HI.U32 R8, R6, R8, RZ ;  /* 0x0000000806084227 */ /* 0x001fc600078e00ff */
[----:B------:R-:W0:Y:S02]  /*1d450*/  MUFU.TANH R151, R151 ;  /* 0x0000009700977308 */ /* 0x000e240000002400 */
[----:B-1----:R-:W-:Y:S01]  /*1d460*/  @P4 SHF.R.U32.HI R6, RZ, R7, R8 ;  /* 0x00000007ff064219 */ /* 0x002fe20000011608 */
[C---:B------:R-:W-:Y:S01]  /*1d470*/  FMUL.FTZ R8, R2.reuse, R122 ;  /* 0x0000007a02087220 */ /* 0x040fe20000410000 */
[----:B------:R-:W-:Y:S02]  /*1d480*/  IMAD R122, R17, 0x8, R16 ;  /* 0x00000008117a7824 */ /* 0x000fe400078e0210 */
[C---:B------:R-:W-:Y:S01]  /*1d490*/  FMUL.FTZ R7, R2.reuse, R120 ;  /* 0x0000007802077220 */ /* 0x040fe20000410000 */
[C---:B------:R-:W-:Y:S01]  /*1d4a0*/  FMUL.FTZ R120, R2.reuse, R128 ;  /* 0x0000008002787220 */ /* 0x040fe20000410000 */
[----:B------:R-:W-:Y:S01]  /*1d4b0*/  FMUL.FTZ R128, R2, R133 ;  /* 0x0000008502807220 */ /* 0x000fe20000410000 */
[----:B------:R-:W-:Y:S02]  /*1d4c0*/  VIADD R122, R122, 0x2a840 ;  /* 0x0002a8407a7a7836 */ /* 0x000fe40000000000 */
[C---:B------:R-:W-:Y:S01]  /*1d4d0*/  FMUL.FTZ R133, R2.reuse, R142 ;  /* 0x0000008e02857220 */ /* 0x040fe20000410000 */
[C---:B------:R-:W-:Y:S01]  /*1d4e0*/  FMUL.FTZ R142, R2.reuse, R145 ;  /* 0x00000091028e7220 */ /* 0x040fe20000410000 */
[C---:B------:R-:W-:Y:S01]  /*1d4f0*/  FMUL.FTZ R145, R2.reuse, R154 ;  /* 0x0000009a02917220 */ /* 0x040fe20000410000 */
[C---:B------:R-:W-:Y:S01]  /*1d500*/  FMUL.FTZ R154, R2.reuse, R157 ;  /* 0x0000009d029a7220 */ /* 0x040fe20000410000 */
[----:B------:R-:W-:Y:S01]  /*1d510*/  PRMT R123, R123, 0x654, R122 ;  /* 0x000006547b7b7816 */ /* 0x000fe2000000007a */
[C---:B------:R-:W-:Y:S01]  /*1d520*/  FMUL.FTZ R157, R2.reuse, R166 ;  /* 0x000000a6029d7220 */ /* 0x040fe20000410000 */
[----:B------:R-:W1:Y:S01]  /*1d530*/  SHFL.IDX PT, R122, R6, RZ, 0x1c1f ;  /* 0x001c1fff067a7589 */ /* 0x000e6200000e0000 */
[C---:B------:R-:W-:Y:S01]  /*1d540*/  FMUL.FTZ R166, R2.reuse, R169 ;  /* 0x000000a902a67220 */ /* 0x040fe20000410000 */
[C---:B------:R-:W-:Y:S01]  /*1d550*/  FMUL.FTZ R169, R2.reuse, R178 ;  /* 0x000000b202a97220 */ /* 0x040fe20000410000 */
[----:B------:R-:W-:Y:S01]  /*1d560*/  FMUL.FTZ R178, R2, R181 ;  /* 0x000000b502b27220 */ /* 0x000fe20000410000 */
[----:B------:R-:W2:Y:S01]  /*1d570*/  MUFU.TANH R7, R7 ;  /* 0x0000000700077308 */ /* 0x000ea20000002400 */
[----:B------:R0:W-:Y:S07]  /*1d580*/  SYNCS.ARRIVE.TRANS64.RED.A1T0 RZ, [R123+URZ], RZ ;  /* 0x000000ff7bff79a7 */ /* 0x0001ee000810043f */
[----:B------:R-:W0:Y:S08]  /*1d590*/  MUFU.TANH R8, R8 ;  /* 0x0000000800087308 */ /* 0x000e300000002400 */
[----:B------:R-:W0:Y:S01]  /*1d5a0*/  MUFU.TANH R120, R120 ;  /* 0x0000007800787308 */ /* 0x000e220000002400 */
[----:B-1----:R-:W-:-:S02]  /*1d5b0*/  IMAD.IADD R181, R179, 0x1, R122 ;  /* 0x00000001b3b57824 */ /* 0x002fc400078e027a */
[----:B------:R-:W-:-:S05]  /*1d5c0*/  IMAD.IADD R182, R180, 0x1, R122 ;  /* 0x00000001b4b67824 */ /* 0x000fca00078e027a */
[----:B------:R-:W1:Y:S08]  /*1d5d0*/  MUFU.TANH R128, R128 ;  /* 0x0000008000807308 */ /* 0x000e700000002400 */
        /* <DEDUP_REMOVED lines=41> */
.L_x_5662:
[----:B------:R-:W-:-:S05]  /*1d870*/  IMAD.U32 R184, RZ, RZ, UR29 ;  /* 0x0000001dffb87e24 */ /* 0x000fca000f8e00ff */
[----:B------:R-:W-:-:S13]  /*1d880*/  ISETP.NE.AND P1, PT, R184, 0x1, PT ;  /* 0x00000001b800780c */ /* 0x000fda0003f25270 */
[----:B0-----:R-:W0:Y:S02]  /*1d890*/  @P1 LDC.64 R122, c[0x0][0x9e8] ;  /* 0x00027a00ff7a1b82 */ /* 0x001e240000000a00 */
[----:B0-----:R-:W-:-:S05]  /*1d8a0*/  @P1 IMAD.HI.U32 R122, R183, R122, RZ ;  /* 0x0000007ab77a1227 */ /* 0x001fca00078e00ff */
[----:B------:R-:W-:-:S07]  /*1d8b0*/  @P1 SHF.R.U32.HI R183, RZ, R123, R122 ;  /* 0x0000007bffb71219 */ /* 0x000fce000001167a */
.L_x_5663:
[----:B------:R-:W-:Y:S05]  /*1d8c0*/  BSYNC B0 ;  /* 0x0000000000007941 */ /* 0x000fea0003800000 */
.L_x_5661:
[----:B------:R-:W-:-:S04]  /*1d8d0*/  IMAD R183, R183, R184, -R176 ;  /* 0x000000b8b7b77224 */ /* 0x000fc800078e0ab0 */
[----:B------:R-:W-:-:S05]  /*1d8e0*/  IMAD.IADD R183, R183, 0x1, -R201 ;  /* 0x00000001b7b77824 */ /* 0x000fca00078e0ac9 */
[----:B------:R-:W-:Y:S02]  /*1d8f0*/  VIMNMX R182, R182, R183, !PT ;  /* 0x000000b7b6b67248 */ /* 0x000fe40007fe0100 */
[----:B------:R-:W-:-:S07]  /*1d900*/  VIADDMNMX R181, R183, R184, R181, PT ;  /* 0x000000b8b7b57246 */ /* 0x000fce00038001b5 */
.L_x_5660:
        /* <DEDUP_REMOVED lines=12> */
[----:B0-----:R-:W-:Y:S01]  /*1d9d0*/  FSEL R123, R10, -INF , !P3 ;  /* 0xff8000000a7b7808 */ /* 0x001fe20005800000 */
[--C-:B-1----:R-:W-:Y:S01]  /*1d9e0*/  IMAD.IADD R179, R179, 0x1, R6.reuse ;  /* 0x00000001b3b37824 */ /* 0x102fe200078e0206 */
        /* <DEDUP_REMOVED lines=99> */
.L_x_5666:
[----:B------:R-:W-:-:S05]  /*1e020*/  IMAD.U32 R181, RZ, RZ, UR29 ;  /* 0x0000001dffb57e24 */ /* 0x000fca000f8e00ff */
[----:B------:R-:W-:-:S13]  /*1e030*/  ISETP.NE.AND P2, PT, R181, 0x1, PT ;  /* 0x00000001b500780c */ /* 0x000fda0003f45270 */
[----:B------:R-:W0:Y:S02]  /*1e040*/  @P2 LDC.64 R6, c[0x0][0x9e8] ;  /* 0x00027a00ff062b82 */ /* 0x000e240000000a00 */
[----:B0-----:R-:W-:-:S05]  /*1e050*/  @P2 IMAD.HI.U32 R6, R10, R6, RZ ;  /* 0x000000060a062227 */ /* 0x001fca00078e00ff */
[----:B------:R-:W-:-:S07]  /*1e060*/  @P2 SHF.R.U32.HI R10, RZ, R7, R6 ;  /* 0x00000007ff0a2219 */ /* 0x000fce0000011606 */
.L_x_5667:
[----:B------:R-:W-:Y:S05]  /*1e070*/  BSYNC B0 ;  /* 0x0000000000007941 */ /* 0x000fea0003800000 */
.L_x_5665:
[----:B------:R-:W-:-:S04]  /*1e080*/  IMAD R10, R10, R181, -R176 ;  /* 0x000000b50a0a7224 */ /* 0x000fc800078e0ab0 */
[----:B------:R-:W-:-:S05]  /*1e090*/  IMAD.IADD R10, R10, 0x1, -R201 ;  /* 0x000000010a0a7824 */ /* 0x000fca00078e0ac9 */
[----:B------:R-:W-:Y:S02]  /*1e0a0*/  VIMNMX R180, R180, R10, !PT ;  /* 0x0000000ab4b47248 */ /* 0x000fe40007fe0100 */
[----:B------:R-:W-:-:S07]  /*1e0b0*/  VIADDMNMX R179, R10, R181, R179, PT ;  /* 0x000000b50ab37246 */ /* 0x000fce00038001b3 */
.L_x_5664:
        /* <DEDUP_REMOVED lines=45> */
[----:B------:R-:W-:Y:S01]  /*1e390*/  ISETP.LT.OR P3, PT, R179, 0x2, P2 ;  /* 0x00000002b300780c */ /* 0x000fe20001761670 */
[----:B------:R-:W-:Y:S01]  /*1e3a0*/  FMUL.FTZ R6, R6, UR35 ;  /* 0x0000002306067c20 */ /* 0x000fe20008410000 */
[----:B------:R-:W-:Y:S01]  /*1e3b0*/  ISETP.GT.AND P2, PT, R180, 0x8, P1 ;  /* 0x00000008b400780c */ /* 0x000fe20000f44270 */
[--C-:B------:R-:W-:Y:S01]  /*1e3c0*/  FFMA.FTZ R9, R9, UR35, -R7.reuse ;  /* 0x0000002309097c23 */ /* 0x100fe20008010807 */
[----:B------:R-:W-:Y:S01]  /*1e3d0*/  FSEL R12, R14, -INF , !P3 ;  /* 0xff8000000e0c7808 */ /* 0x000fe20005800000 */
        /* <DEDUP_REMOVED lines=8> */
[----:B------:R-:W0:Y:S01]  /*1e460*/  MUFU.EX2 R6, R6 ;  /* 0x0000000600067308 */ /* 0x000e220000000800 */
[----:B------:R-:W-:Y:S01]  /*1e470*/  FSEL R21, R21, -INF , !P3 ;  /* 0xff80000015157808 */ /* 0x000fe20005800000 */
[--C-:B------:R-:W-:Y:S01]  /*1e480*/  FFMA.FTZ R124, R124, UR35, -R7.reuse ;  /* 0x000000237c7c7c23 */ /* 0x100fe20008010807 */
[----:B------:R-:W-:Y:S01]  /*1e490*/  ISETP.GT.AND P3, PT, R180, 0x11, P1 ;  /* 0x00000011b400780c */ /* 0x000fe20000f64270 */
[--C-:B------:R-:W-:Y:S01]  /*1e4a0*/  FFMA.FTZ R126, R126, UR35, -R7.reuse ;  /* 0x000000237e7e7c23 */ /* 0x100fe20008010807 */
[----:B------:R-:W-:Y:S01]  /*1e4b0*/  ISETP.GT.AND P2, PT, R180, 0x10, P1 ;  /* 0x00000010b400780c */ /* 0x000fe20000f44270 */
[--C-:B------:R-:W-:Y:S01]  /*1e4c0*/  FFMA.FTZ R128, R128, UR35, -R7.reuse ;  /* 0x0000002380807c23 */ /* 0x100fe20008010807 */
[C---:B------:R-:W-:Y:S01]  /*1e4d0*/  ISETP.LT.OR P3, PT, R179.reuse, 0x12, P3 ;  /* 0x00000012b300780c */ /* 0x040fe20001f61670 */
[----:B------:R-:W1:Y:S01]  /*1e4e0*/  MUFU.EX2 R9, R9 ;  /* 0x0000000900097308 */ /* 0x000e620000000800 */
[----:B------:R-:W-:Y:S01]  /*1e4f0*/  ISETP.LT.OR P2, PT, R179, 0x11, P2 ;  /* 0x00000011b300780c */ /* 0x000fe20001741670 */
[--C-:B------:R-:W-:Y:S01]  /*1e500*/  FFMA.FTZ R130, R130, UR35, -R7.reuse ;  /* 0x0000002382827c23 */ /* 0x100fe20008010807 */
[----:B------:R-:W-:Y:S01]  /*1e510*/  FSEL R125, R125, -INF , !P3 ;  /* 0xff8000007d7d7808 */ /* 0x000fe20005800000 */
[--C-:B------:R-:W-:Y:S01]  /*1e520*/  FFMA.FTZ R134, R134, UR35, -R7.reuse ;  /* 0x0000002386867c23 */ /* 0x100fe20008010807 */
[----:B------:R-:W-:Y:S01]  /*1e530*/  ISETP.GT.AND P3, PT, R180, 0x19, P1 ;  /* 0x00000019b400780c */ /* 0x000fe20000f64270 */
[--C-:B------:R-:W-:Y:S01]  /*1e540*/  FFMA.FTZ R136, R136, UR35, -R7.reuse ;  /* 0x0000002388887c23 */ /* 0x100fe20008010807 */
[----:B------:R-:W-:Y:S01]  /*1e550*/  FSEL R121, R121, -INF , !P2 ;  /* 0xff80000079797808 */ /* 0x000fe20005000000 */
[----:B------:R-:W-:Y:S01]  /*1e560*/  MUFU.EX2 R123, R123 ;  /* 0x0000007b007b7308 */ /* 0x000fe20000000800 */
[----:B------:R-:W-:Y:S01]  /*1e570*/  ISETP.LT.OR P3, PT, R179, 0x1a, P3 ;  /* 0x0000001ab300780c */ /* 0x000fe20001f61670 */
[----:B0-----:R-:W-:Y:S01]  /*1e580*/  FFMA.FTZ R4, R6, R4, R122 ;  /* 0x0000000406047223 */ /* 0x001fe2000001007a */
[----:B------:R-:W-:Y:S01]  /*1e590*/  ISETP.GT.AND P2, PT, R180, 0x18, P1 ;  /* 0x00000018b400780c */ /* 0x000fe20000f44270 */
[--C-:B------:R-:W-:Y:S01]  /*1e5a0*/  FFMA.FTZ R138, R138, UR35, -R7.reuse ;  /* 0x000000238a8a7c23 */ /* 0x100fe20008010807 */
[----:B------:R-:W-:Y:S01]  /*1e5b0*/  FSEL R129, R129, -INF , !P3 ;  /* 0xff80000081817808 */ /* 0x000fe20005800000 */
[--C-:B------:R-:W-:Y:S01]  /*1e5c0*/  FFMA.FTZ R140, R140, UR35, -R7.reuse ;  /* 0x000000238c8c7c23 */ /* 0x100fe20008010807 */
[----:B------:R-:W-:Y:S01]  /*1e5d0*/  ISETP.GT.AND P3, PT, R180, 0x21, P1 ;  /* 0x00000021b400780c */ /* 0x000fe20000f64270 */
[----:B------:R-:W-:Y:S01]  /*1e5e0*/  MUFU.EX2 R20, R20 ;  /* 0x0000001400147308 */ /* 0x000fe20000000800 */
[----:B------:R-:W-:Y:S01]  /*1e5f0*/  ISETP.LT.OR P2, PT, R179, 0x19, P2 ;  /* 0x00000019b300780c */ /* 0x000fe20001741670 */
[----:B-1----:R-:W-:Y:S01]  /*1e600*/  FADD.FTZ R4, R9, R4 ;  /* 0x0000000409047221 */ /* 0x002fe20000010000 */
[----:B------:R-:W-:Y:S01]  /*1e610*/  ISETP.LT.OR P3, PT, R179, 0x22, P3 ;  /* 0x00000022b300780c */ /* 0x000fe20001f61670 */
[--C-:B------:R-:W-:Y:S01]  /*1e620*/  FFMA.FTZ R142, R142, UR35, -R7.reuse ;  /* 0x000000238e8e7c23 */ /* 0x100fe20008010807 */
[----:B------:R-:W-:Y:S01]  /*1e630*/  FSEL R127, R127, -INF , !P2 ;  /* 0xff8000007f7f7808 */ /* 0x000fe20005000000 */
[--C-:B------:R-:W-:Y:S01]  /*1e640*/  FFMA.FTZ R144, R144, UR35, -R7.reuse ;  /* 0x0000002390907c23 */ /* 0x100fe20008010807 */
[----:B------:R-:W-:Y:S01]  /*1e650*/  FSEL R132, R132, -INF , !P3 ;  /* 0xff80000084847808 */ /* 0x000fe20005800000 */
[----:B------:R-:W-:Y:S01]  /*1e660*/  MUFU.EX2 R120, R120 ;  /* 0x0000007800787308 */ /* 0x000fe20000000800 */
        /* <DEDUP_REMOVED lines=9> */
[--C-:B------:R-:W-:Y:S01]  /*1e700*/  FFMA.FTZ R152, R152, UR35, -R7.reuse ;  /* 0x0000002398987c23 */ /* 0x100fe20008010807 */
[----:B------:R-:W-:Y:S01]  /*1e710*/  ISETP.GT.AND P3, PT, R180, 0x31, P1 ;  /* 0x00000031b400780c */ /* 0x000fe20000f64270 */
[--C-:B------:R-:W-:Y:S01]  /*1e720*/  FFMA.FTZ R154, R154, UR35, -R7.reuse ;  /* 0x000000239a9a7c23 */ /* 0x100fe20008010807 */
[----:B------:R-:W-:Y:S01]  /*1e730*/  FSEL R131, R131, -INF , !P2 ;  /* 0xff80000083837808 */ /* 0x000fe20005000000 */
        /* <DEDUP_REMOVED lines=30> */
[----:B------:R-:W-:Y:S01]  /*1e920*/  FFMA.FTZ R7, R178, UR35, -R7 ;  /* 0x00000023b2077c23 */ /* 0x000fe20008010807 */
[----:B------:R-:W-:-:S02]  /*1e930*/  ISETP.LT.OR P3, PT, R179, 0x4a, P3 ;  /* 0x0000004ab300780c */ /* 0x000fc40001f61670 */
[C---:B------:R-:W-:Y:S01]  /*1e940*/  ISETP.GT.AND P2, PT, R180.reuse, 0x38, P1 ;  /* 0x00000038b400780c */ /* 0x040fe20000f44270 */
[----:B------:R-:W-:Y:S01]  /*1e950*/  MUFU.EX2 R136, R136 ;  /* 0x0000008800887308 */ /* 0x000fe20000000800 */
[----:B------:R-:W-:Y:S02]  /*1e960*/  FSEL R151, R151, -INF , !P3 ;  /* 0xff80000097977808 */ /* 0x000fe40005800000 */
[----:B------:R-:W-:Y:S02]  /*1e970*/  ISETP.GT.AND P3, PT, R180, 0x51, P1 ;  /* 0x00000051b400780c */ /* 0x000fe40000f64270 */
[C---:B------:R-:W-:Y:S02]  /*1e980*/  ISETP.LT.OR P2, PT, R179.reuse, 0x39, P2 ;  /* 0x00000039b300780c */ /* 0x040fe40001741670 */
[----:B------:R-:W-:Y:S01]  /*1e990*/  ISETP.LT.OR P3, PT, R179, 0x52, P3 ;  /* 0x00000052b300780c */ /* 0x000fe20001f61670 */
[----:B------:R-:W-:Y:S01]  /*1e9a0*/  MUFU.EX2 R138, R138 ;  /* 0x0000008a008a7308 */ /* 0x000fe20000000800 */
[----:B------:R-:W-:-:S02]  /*1e9b0*/  FSEL R141, R141, -INF , !P2 ;  /* 0xff8000008d8d7808 */ /* 0x000fc40005000000 */
[----:B------:R-:W-:Y:S02]  /*1e9c0*/  FSEL R155, R155, -INF , !P3 ;  /* 0xff8000009b9b7808 */ /* 0x000fe40005800000 */
[C---:B------:R-:W-:Y:S02]  /*1e9d0*/  ISETP.GT.AND P3, PT, R180.reuse, 0x59, P1 ;  /* 0x00000059b400780c */ /* 0x040fe40000f64270 */
[----:B------:R-:W-:Y:S01]  /*1e9e0*/  ISETP.GT.AND P2, PT, R180, 0x40, P1 ;  /* 0x00000040b400780c */ /* 0x000fe20000f44270 */
[----:B------:R-:W-:Y:S01]  /*1e9f0*/  MUFU.EX2 R140, R140 ;  /* 0x0000008c008c7308 */ /* 0x000fe20000000800 */
[C---:B------:R-:W-:Y:S02]  /*1ea00*/  ISETP.LT.OR P3, PT, R179.reuse, 0x5a, P3 ;  /* 0x0000005ab300780c */ /* 0x040fe40001f61670 */
[----:B------:R-:W-:Y:S02]  /*1ea10*/  ISETP.LT.OR P2, PT, R179, 0x41, P2 ;  /* 0x00000041b300780c */ /* 0x000fe40001741670 */
[----:B------:R-:W-:-:S02]  /*1ea20*/  FSEL R159, R159, -INF , !P3 ;  /* 0xff8000009f9f7808 */ /* 0x000fc40005800000 */
[C---:B------:R-:W-:Y:S01]  /*1ea30*/  ISETP.GT.AND P3, PT, R180.reuse, 0x61, P1 ;  /* 0x00000061b400780c */ /* 0x040fe20000f64270 */
[----:B------:R-:W-:Y:S01]  /*1ea40*/  MUFU.EX2 R142, R142 ;  /* 0x0000008e008e7308 */ /* 0x000fe20000000800 */
[----:B------:R-:W-:Y:S02]  /*1ea50*/  FSEL R145, R145, -INF , !P2 ;  /* 0xff80000091917808 */ /* 0x000fe40005000000 */
[----:B------:R-:W-:Y:S02]  /*1ea60*/  ISETP.LT.OR P3, PT, R179, 0x62, P3 ;  /* 0x00000062b300780c */ /* 0x000fe40001f61670 */
[C---:B------:R-:W-:Y:S02]  /*1ea70*/  ISETP.GT.AND P2, PT, R180.reuse, 0x48, P1 ;  /* 0x00000048b400780c */ /* 0x040fe40000f44270 */
[----:B------:R-:W-:Y:S01]  /*1ea80*/  FSEL R163, R163, -INF , !P3 ;  /* 0xff800000a3a37808 */ /* 0x000fe20005800000 */
[----:B------:R-:W-:Y:S01]  /*1ea90*/  MUFU.EX2 R144, R144 ;  /* 0x0000009000907308 */ /* 0x000fe20000000800 */
[----:B------:R-:W-:-:S02]  /*1eaa0*/  ISETP.GT.AND P3, PT, R180, 0x69, P1 ;  /* 0x00000069b400780c */ /* 0x000fc40000f64270 */
[C---:B------:R-:W-:Y:S02]  /*1eab0*/  ISETP.LT.OR P2, PT, R179.reuse, 0x49, P2 ;  /* 0x00000049b300780c */ /* 0x040fe40001741670 */
[----:B------:R-:W-:Y:S02]  /*1eac0*/  ISETP.LT.OR P3, PT, R179, 0x6a, P3 ;  /* 0x0000006ab300780c */ /* 0x000fe40001f61670 */
[----:B------:R-:W-:Y:S01]  /*1ead0*/  FSEL R149, R149, -INF , !P2 ;  /* 0xff80000095957808 */ /* 0x000fe20005000000 */
[----:B------:R-:W-:Y:S01]  /*1eae0*/  MUFU.EX2 R146, R146 ;  /* 0x0000009200927308 */ /* 0x000fe20000000800 */
[----:B------:R-:W-:Y:S02]  /*1eaf0*/  FSEL R167, R167, -INF , !P3 ;  /* 0xff800000a7a77808 */ /* 0x000fe40005800000 */
[C---:B------:R-:W-:Y:S02]  /*1eb00*/  ISETP.GT.AND P3, PT, R180.reuse, RZ, P1 ;  /* 0x000000ffb400720c */ /* 0x040fe40000f64270 */
[----:B------:R-:W-:-:S02]  /*1eb10*/  ISETP.GT.AND P2, PT, R180, 0x50, P1 ;  /* 0x00000050b400780c */ /* 0x000fc40000f44270 */
[C---:B------:R-:W-:Y:S01]  /*1eb20*/  ISETP.LT.OR P3, PT, R179.reuse, 0x1, P3 ;  /* 0x00000001b300780c */ /* 0x040fe20001f61670 */
[----:B------:R-:W-:Y:S01]  /*1eb30*/  MUFU.EX2 R148, R148 ;  /* 0x0000009400947308 */ /* 0x000fe20000000800 */
[----:B------:R-:W-:Y:S02]  /*1eb40*/  ISETP.LT.OR P2, PT, R179, 0x51, P2 ;  /* 0x00000051b300780c */ /* 0x000fe40001741670 */
[----:B------:R-:W-:Y:S02]  /*1eb50*/  FSEL R8, R8, -INF , !P3 ;  /* 0xff80000008087808 */ /* 0x000fe40005800000 */
[----:B------:R-:W-:Y:S02]  /*1eb60*/  FSEL R153, R153, -INF , !P2 ;  /* 0xff80000099997808 */ /* 0x000fe40005000000 */
[----:B------:R-:W-:Y:S01]  /*1eb70*/  FMNMX.FTZ R14, R8, R11, !PT ;  /* 0x0000000b080e7209 */ /* 0x000fe20007810000 */
[----:B------:R-:W-:Y:S01]  /*1eb80*/  MUFU.EX2 R150, R150 ;  /* 0x0000009600967308 */ /* 0x000fe20000000800 */
[----:B------:R-:W-:-:S02]  /*1eb90*/  ISETP.GT.AND P2, PT, R180, 0x58, P1 ;  /* 0x00000058b400780c */ /* 0x000fc40000f44270 */
[----:B------:R-:W-:Y:S02]  /*1eba0*/  FMNMX.FTZ R14, R12, R14, !PT ;  /* 0x0000000e0c0e7209 */ /* 0x000fe40007810000 */
[----:B------:R-:W-:Y:S02]  /*1ebb0*/  ISETP.LT.OR P2, PT, R179, 0x59, P2 ;  /* 0x00000059b300780c */ /* 0x000fe40001741670 */
[----:B------:R-:W-:Y:S01]  /*1ebc0*/  FMNMX.FTZ R14, R15, R14, !PT ;  /* 0x0000000e0f0e7209 */ /* 0x000fe20007810000 */
[----:B------:R-:W-:Y:S01]  /*1ebd0*/  MUFU.EX2 R152, R152 ;  /* 0x0000009800987308 */ /* 0x000fe20000000800 */
[----:B------:R-:W-:Y:S02]  /*1ebe0*/  FSEL R157, R157, -INF , !P2 ;  /* 0xff8000009d9d7808 */ /* 0x000fe40005000000 */
[----:B------:R-:W-:Y:S02]  /*1ebf0*/  FMNMX.FTZ R14, R21, R14, !PT ;  /* 0x0000000e150e7209 */ /* 0x000fe40007810000 */
[----:B------:R-:W-:-:S02]  /*1ec00*/  ISETP.GT.AND P2, PT, R180, 0x60, P1 ;  /* 0x00000060b400780c */ /* 0x000fc40000f44270 */
[----:B------:R-:W-:Y:S01]  /*1ec10*/  FMNMX.FTZ R14, R121, R14, !PT ;  /* 0x0000000e790e7209 */ /* 0x000fe20007810000 */
[----:B------:R-:W-:Y:S01]  /*1ec20*/  MUFU.EX2 R154, R154 ;  /* 0x0000009a009a7308 */ /* 0x000fe20000000800 */
[----:B------:R-:W-:Y:S02]  /*1ec30*/  ISETP.LT.OR P2, PT, R179, 0x61, P2 ;  /* 0x00000061b300780c */ /* 0x000fe40001741670 */
[----:B------:R-:W-:Y:S02]  /*1ec40*/  FMNMX.FTZ R14, R125, R14, !PT ;  /* 0x0000000e7d0e7209 */ /* 0x000fe40007810000 */
        /* <DEDUP_REMOVED lines=20> */
[C---:B------:R-:W-:Y:S02]  /*1ed90*/  ISETP.GT.AND P3, PT, R180.reuse, 0x78, P1 ;  /* 0x00000078b400780c */ /* 0x040fe40000f64270 */
[----:B------:R-:W-:Y:S01]  /*1eda0*/  FMNMX.FTZ R14, R141, R14, !PT ;  /* 0x0000000e8d0e7209 */ /* 0x000fe20007810000 */
[----:B------:R-:W-:Y:S01]  /*1edb0*/  MUFU.EX2 R164, R164 ;  /* 0x000000a400a47308 */ /* 0x000fe20000000800 */
[----:B------:R-:W-:Y:S02]  /*1edc0*/  ISETP.LT.OR P2, PT, R179, 0x72, P2 ;  /* 0x00000072b300780c */ /* 0x000fe40001741670 */
        /* <DEDUP_REMOVED lines=9> */
[----:B------:R-:W-:-:S02]  /*1ee60*/  ISETP.LT.OR P1, PT, R179, 0x7a, P1 ;  /* 0x0000007ab300780c */ /* 0x000fc40000f21670 */
[----:B------:R-:W-:Y:S02]  /*1ee70*/  FMNMX.FTZ R14, R151, R14, !PT ;  /* 0x0000000e970e7209 */ /* 0x000fe40007810000 */
[----:B------:R-:W-:Y:S02]  /*1ee80*/  FSEL R173, R173, -INF , !P3 ;  /* 0xff800000adad7808 */ /* 0x000fe40005800000 */
[----:B------:R-:W-:Y:S01]  /*1ee90*/  FMNMX.FTZ R14, R153, R14, !PT ;  /* 0x0000000e990e7209 */ /* 0x000fe20007810000 */
[----:B------:R-:W-:Y:S01]  /*1eea0*/  MUFU.EX2 R170, R170 ;  /* 0x000000aa00aa7308 */ /* 0x000fe20000000800 */
[----:B------:R-:W-:Y:S02]  /*1eeb0*/  FSEL R175, R175, -INF , !P1 ;  /* 0xff800000afaf7808 */ /* 0x000fe40004800000 */
        /* <DEDUP_REMOVED lines=66> */
[----:B------:R-:W-:-:S02]  /*1f2e0*/  FADD.FTZ R3, R123, R4 ;  /* 0x000000047b037221 */ /* 0x000fc40000010000 */
[----:B--2---:R-:W-:Y:S02]  /*1f2f0*/  FADD.FTZ R4, R15, R176 ;  /* 0x000000b00f047221 */ /* 0x004fe40000010000 */
        /* <DEDUP_REMOVED lines=55> */
[----:B------:R-:W-:-:S06]  /*1f670*/  FADD.FTZ R3, R177, R3 ;  /* 0x00000003b1037221 */ /* 0x000fcc0000010000 */
        /* <DEDUP_REMOVED lines=31> */
.L_x_5668:
[----:B------:R-:W-:Y:S01]  /*1f870*/  IMAD R13, R13, 0x8, R16 ;  /* 0x000000080d0d7824 */ /* 0x000fe200078e0210 */
[----:B------:R-:W-:Y:S01]  /*1f880*/  ISETP.GT.AND P1, PT, R0, R224, PT ;  /* 0x000000e00000720c */ /* 0x000fe20003f24270 */
[----:B------:R-:W-:Y:S01]  /*1f890*/  IMAD.U32 R176, RZ, RZ, UR38 ;  /* 0x00000026ffb07e24 */ /* 0x000fe2000f8e00ff */
[----:B------:R-:W-:Y:S01]  /*1f8a0*/  F2FP.SATFINITE.E4M3.F32.PACK_AB_MERGE_C R20, R20, R123, RZ ;  /* 0x0000007b1414723e */ /* 0x000fe200048070ff */
[----:B------:R-:W-:Y:S01]  /*1f8b0*/  VIADD R13, R13, 0x2a860 ;  /* 0x0002a8600d0d7836 */ /* 0x000fe20000000000 */
        /* <DEDUP_REMOVED lines=31> */
[----:B------:R-:W-:Y:S01]  /*1fab0*/  FMUL.FTZ R53, R53, R6 ;  /* 0x0000000635357220 */ /* 0x000fe20000410000 */
[----:B------:R-:W-:Y:S01]  /*1fac0*/  F2FP.SATFINITE.E4M3.F32.PACK_AB_MERGE_C R9, R9, R122, R20 ;  /* 0x0000007a0909723e */ /* 0x000fe20004807014 */
[----:B------:R-:W-:Y:S01]  /*1fad0*/  FMUL.FTZ R56, R56, R6 ;  /* 0x0000000638387220 */ /* 0x000fe20000410000 */
[----:B------:R-:W-:Y:S01]  /*1fae0*/  F2FP.SATFINITE.E4M3.F32.PACK_AB_MERGE_C R15, R12, R8, R15 ;  /* 0x000000080c0f723e */ /* 0x000fe2000480700f */
[----:B------:R0:W-:Y:S01]  /*1faf0*/  SYNCS.ARRIVE.TRANS64.RED.A1T0 RZ, [R13+URZ], RZ ;  /* 0x000000ff0dff79a7 */ /* 0x0001e2000810043f */
        /* <DEDUP_REMOVED lines=115> */
.L_x_5649:
[----:B------:R-:W-:Y:S05]  /*20230*/  WARPSYNC.ALL ;  /* 0x0000000000007948 */ /* 0x000fea0003800000 */
[----:B------:R-:W-:Y:S06]  /*20240*/  BAR.ARV 0x8, 0x180 ;  /* 0x0206000000007b1d */ /* 0x000fec0000002000 */
[----:B------:R-:W-:Y:S05]  /*20250*/  @!P0 BRA `(.L_x_5670) ;  /* 0x0000000000048947 */ /* 0x000fea0003800000 */
[----:B------:R-:W-:Y:S01]  /*20260*/  BPT.TRAP 0x1 ;  /* 0x000000040000795c */ /* 0x000fe20000300000 */
.L_x_5670:
[----:B------:R-:W-:Y:S01]  /*20270*/  IMAD R2, R17, 0x8, R16 ;  /* 0x0000000811027824 */ /* 0x000fe200078e0210 */
[----:B------:R-:W-:-:S04]  /*20280*/  SHF.L.U32 R5, R23, 0x1f, RZ ;  /* 0x0000001f17057819 */ /* 0x000fc800000006ff */
[----:B------:R0:W1:Y:S01]  /*20290*/  SYNCS.PHASECHK.TRANS64.TRYWAIT P1, [R2+URZ+0x2a850], R5 ;  /* 0x02a85005020075a7 */ /* 0x000062000802017f */
[----:B------:R-:W-:Y:S05]  /*202a0*/  @!P0 BRA `(.L_x_5671) ;  /* 0x0000000000048947 */ /* 0x000fea0003800000 */
[----:B------:R-:W-:Y:S01]  /*202b0*/  BPT.TRAP 0x1 ;  /* 0x000000040000795c */ /* 0x000fe20000300000 */
.L_x_5671:
[----:B------:R-:W-:-:S05]  /*202c0*/  VIADD R16, R16, 0x400 ;  /* 0x0000040010107836 */ /* 0x000fca0000000000 */
[----:B------:R-:W-:-:S04]  /*202d0*/  SHF.R.U32.HI R16, RZ, 0x4, R16 ;  /* 0x00000004ff107819 */ /* 0x000fc80000011610 */
[----:B------:R-:W-:-:S04]  /*202e0*/  LOP3.LUT R16, R16, 0x3fff, RZ, 0xc0, !PT ;  /* 0x00003fff10107812 */ /* 0x000fc800078ec0ff */
[----:B------:R-:W-:Y:S01]  /*202f0*/  LOP3.LUT R16, R16, 0x10000, RZ, 0xfc, !PT ;  /* 0x0001000010107812 */ /* 0x000fe200078efcff */
[----:B-1----:R-:W-:Y:S06]  /*20300*/  @P1 BRA `(.L_x_5672) ;  /* 0x0000000000081947 */ /* 0x002fec0003800000 */
[----:B------:R-:W1:Y:S02]  /*20310*/  SYNCS.PHASECHK.TRANS64.TRYWAIT P1, [R2+URZ+0x2a850], R5 ;  /* 0x02a85005020075a7 */ /* 0x000e64000802017f */
[----:B-1----:R-:W-:Y:S05]  /*20320*/  @!P1 BRA `(.L_x_5673) ;  /* 0x0000010000409947 */ /* 0x002fea0003800000 */
.L_x_5672:
[----:B------:R-:W-:Y:S01]  /*20330*/  IMAD R6, R17, 0x600, R16 ;  /* 0x0000060011067824 */ /* 0x000fe200078e0210 */
[----:B------:R-:W-:Y:S05]  /*20340*/  WARPSYNC.ALL ;  /* 0x0000000000007948 */ /* 0x000fea0003800000 */
[----:B------:R-:W-:Y:S01]  /*20350*/  IMAD.MOV.U32 R7, RZ, RZ, 0x40000040 ;  /* 0x40000040ff077424 */ /* 0x000fe200078e00ff */
[C---:B------:R-:W-:Y:S01]  /*20360*/  R2UR UR6, R6.reuse ;  /* 0x00000000060672ca */ /* 0x040fe200000e0000 */
[----:B------:R-:W-:Y:S01]  /*20370*/  WARPGROUP.ARRIVE ;  /* 0x00000000000079c5 */ /* 0x000fe20000000000 */
[----:B------:R-:W-:Y:S01]  /*20380*/  VIADD R8, R6, 0x2 ;  /* 0x0000000206087836 */ /* 0x000fe20000000000 */
[----:B------:R-:W-:Y:S01]  /*20390*/  ULDC.64 UR4, c[0x0][0x9a0] ;  /* 0x0002680000047ab9 */ /* 0x000fe20000000a00 */
[----:B------:R-:W-:Y:S01]  /*203a0*/  R2UR UR7, R7 ;  /* 0x00000000070772ca */ /* 0x000fe200000e0000 */
[----:B------:R-:W-:Y:S01]  /*203b0*/  IMAD.MOV.U32 R9, RZ, RZ, 0x40000040 ;  /* 0x40000040ff097424 */ /* 0x000fe200078e00ff */
[----:B------:R-:W-:-:S04]  /*203c0*/  ISETP.NE.U32.AND P1, PT, RZ, UR4, PT ;  /* 0x00000004ff007c0c */ /* 0x000fc8000bf25070 */
[----:B------:R-:W-:-:S07]  /*203d0*/  ISETP.NE.AND.EX P1, PT, RZ, UR5, PT, P1 ;  /* 0x00000005ff007c0c */ /* 0x000fce000bf25310 */
[----:B------:R-:W-:Y:S01]  /*203e0*/  QGMMA.64x192x32.F32.E4M3.E4M3 R24, R196, gdesc[UR4], R24, gsb0 ;  /* 0x02e00004c4187df3 */ /* 0x000fe20008000818 */
[----:B------:R-:W-:Y:S02]  /*203f0*/  R2UR UR6, R8 ;  /* 0x00000000080672ca */ /* 0x000fe400000e0000 */
[----:B------:R-:W-:-:S03]  /*20400*/  R2UR UR7, R9 ;  /* 0x00000000090772ca */ /* 0x000fc600000e0000 */
[----:B------:R-:W2:Y:S01]  /*20410*/  @P1 LDC.64 R8, c[0x0][0x9c8] ;  /* 0x00027200ff081b82 */ /* 0x000ea20000000a00 */
[----:B01----:R-:W-:-:S07]  /*20420*/  @P1 SHF.R.S32.HI R5, RZ, 0x1f, R227 ;  /* 0x0000001fff051819 */ /* 0x003fce00000114e3 */
[----:B------:R-:W0:Y:S01]  /*20430*/  @P1 LDC.64 R12, c[0x0][0x9d0] ;  /* 0x00027400ff0c1b82 */ /* 0x000e220000000a00 */
[----:B--2---:R-:W-:-:S04]  /*20440*/  @P1 IMAD R0, R5, R8, RZ ;  /* 0x0000000805001224 */ /* 0x004fc800078e02ff */
[C---:B------:R-:W-:Y:S02]  /*20450*/  @P1 IMAD R5, R227.reuse, R9, R0 ;  /* 0x00000009e3051224 */ /* 0x040fe400078e0200 */
[----:B------:R-:W-:-:S04]  /*20460*/  @P1 IMAD.WIDE.U32 R8, R227, R8, RZ ;  /* 0x00000008e3081225 */ /* 0x000fc800078e00ff */
[----:B------:R-:W-:Y:S02]  /*20470*/  @P1 IMAD.IADD R9, R9, 0x1, R5 ;  /* 0x0000000109091824 */ /* 0x000fe400078e0205 */
[----:B------:R-:W-:Y:S02]  /*20480*/  IMAD.MOV.U32 R0, RZ, RZ, 0x3f800000 ;  /* 0x3f800000ff007424 */ /* 0x000fe400078e00ff */
[----:B0-----:R-:W-:-:S04]  /*20490*/  @P1 IMAD.WIDE.U32 R8, R200, R12, R8 ;  /* 0x0000000cc8081225 */ /* 0x001fc800078e0008 */
[----:B------:R-:W-:Y:S01]  /*204a0*/  @P1 IMAD R13, R200, R13, R9 ;  /* 0x0000000dc80d1224 */ /* 0x000fe200078e0209 */
[----:B------:R-:W-:-:S04]  /*204b0*/  @P1 LEA R12, P2, R8, UR4, 0x2 ;  /* 0x00000004080c1c11 */ /* 0x000fc8000f8410ff */
[----:B------:R-:W-:-:S05]  /*204c0*/  @P1 LEA.HI.X R13, R8, UR5, R13, 0x2, P2 ;  /* 0x00000005080d1c11 */ /* 0x000fca00090f140d */
[----:B------:R0:W2:Y:S01]  /*204d0*/  @P1 LDG.E R0, desc[UR42][R12.64] ;  /* 0x0000002a0c001981 */ /* 0x0000a2000c1e1900 */
[----:B------:R-:W-:Y:S02]  /*204e0*/  VIADD R8, R6, 0x4 ;  /* 0x0000000406087836 */ /* 0x000fe40000000000 */
[----:B------:R-:W-:Y:S01]  /*204f0*/  IMAD.MOV.U32 R9, RZ, RZ, 0x40000040 ;  /* 0x40000040ff097424 */ /* 0x000fe200078e00ff */
[----:B------:R-:W-:Y:S02]  /*20500*/  WARPGROUP.DEPBAR.LE gsb0, 0x0 ;  /* 0x00008000000079c5 */ /* 0x000fe40000010000 */
[----:B------:R-:W-:-:S06]  /*20510*/  WARPGROUP.ARRIVE ;  /* 0x00000000000079c5 */ /* 0x000fcc0000000000 */
[----:B------:R-:W-:Y:S01]  /*20520*/  QGMMA.64x192x32.F32.E4M3.E4M3 R24, R192, gdesc[UR4], R24, gsb0 ;  /* 0x02e00004c0187df3 */ /* 0x000fe20008000818 */
[----:B------:R-:W-:Y:S02]  /*20530*/  R2UR UR6, R8 ;  /* 0x00000000080672ca */ /* 0x000fe400000e0000 */
[----:B------:R-:W-:Y:S01]  /*20540*/  R2UR UR7, R9 ;  /* 0x00000000090772ca */ /* 0x000fe200000e0000 */
[----:B------:R-:W-:Y:S02]  /*20550*/  VIADD R6, R6, 0x6 ;  /* 0x0000000606067836 */ /* 0x000fe40000000000 */
[----:B------:R-:W-:Y:S01]  /*20560*/  IMAD.MOV.U32 R7, RZ, RZ, 0x40000040 ;  /* 0x40000040ff077424 */ /* 0x000fe200078e00ff */
[----:B------:R-:W1:Y:S04]  /*20570*/  SHFL.BFLY PT, R5, R4, 0x2, 0x1f ;  /* 0x0c401f0004057f89 */ /* 0x000e6800000e0000 */
[----:B------:R-:W3:Y:S01]  /*20580*/  SHFL.BFLY PT, R8, R3, 0x2, 0x1f ;  /* 0x0c401f0003087f89 */ /* 0x000ee200000e0000 */
[----:B------:R-:W-:-:S02]  /*20590*/  WARPGROUP.DEPBAR.LE gsb0, 0x0 ;  /* 0x00008000000079c5 */ /* 0x000fc40000010000 */
[----:B------:R-:W-:-:S06]  /*205a0*/  WARPGROUP.ARRIVE ;  /* 0x00000000000079c5 */ /* 0x000fcc0000000000 */
[----:B------:R-:W-:Y:S01]  /*205b0*/  QGMMA.64x192x32.F32.E4M3.E4M3 R24, R188, gdesc[UR4], R24, gsb0 ;  /* 0x02e00004bc187df3 */ /* 0x000fe20008000818 */
[----:B------:R-:W-:Y:S02]  /*205c0*/  R2UR UR6, R6 ;  /* 0x00000000060672ca */ /* 0x000fe400000e0000 */
[----:B------:R-:W-:Y:S01]  /*205d0*/  R2UR UR7, R7 ;  /* 0x00000000070772ca */ /* 0x000fe200000e0000 */
[----:B-1----:R-:W-:-:S01]  /*205e0*/  FADD.FTZ R5, R5, R4 ;  /* 0x0000000405057221 */ /* 0x002fc20000010000 */
[----:B---3--:R-:W-:-:S04]  /*205f0*/  FADD.FTZ R8, R8, R3 ;  /* 0x0000000308087221 */ /* 0x008fc80000010000 */
[----:B------:R-:W1:Y:S04]  /*20600*/  SHFL.BFLY PT, R6, R5, 0x1, 0x1f ;  /* 0x0c201f0005067f89 */ /* 0x000e6800000e0000 */
[----:B------:R-:W3:Y:S01]  /*20610*/  SHFL.BFLY PT, R7, R8, 0x1, 0x1f ;  /* 0x0c201f0008077f89 */ /* 0x000ee200000e0000 */
[----:B-1----:R-:W-:-:S01]  /*20620*/  FADD.FTZ R9, R5, R6 ;  /* 0x0000000605097221 */ /* 0x002fc20000010000 */
[----:B---3--:R-:W-:-:S04]  /*20630*/  FADD.FTZ R11, R8, R7 ;  /* 0x00000007080b7221 */ /* 0x008fc80000010000 */
[C---:B------:R-:W-:Y:S01]  /*20640*/  FSETP.NE.FTZ.AND P1, PT, R9.reuse, RZ, PT ;  /* 0x000000ff0900720b */ /* 0x040fe20003f35000 */
[----:B0-----:R-:W-:Y:S01]  /*20650*/  FMUL.FTZ R12, R9, 0.00390625 ;  /* 0x3b800000090c7820 */ /* 0x001fe20000410000 */
[----:B------:R-:W-:Y:S01]  /*20660*/  FMUL.FTZ R6, R11, 0.00390625 ;  /* 0x3b8000000b067820 */ /* 0x000fe20000410000 */
[----:B------:R-:W-:-:S03]  /*20670*/  IMAD.MOV.U32 R7, RZ, RZ, RZ ;  /* 0x000000ffff077224 */ /* 0x000fc600078e00ff */
[----:B------:R-:W-:Y:S02]  /*20680*/  FSETP.NE.FTZ.AND P2, PT, R12, RZ, PT ;  /* 0x000000ff0c00720b */ /* 0x000fe40003f55000 */
[----:B------:R-:W-:-:S05]  /*20690*/  FSETP.NE.FTZ.AND P3, PT, R6, RZ, PT ;  /* 0x000000ff0600720b */ /* 0x000fca0003f75000 */
[----:B------:R-:W-:Y:S01]  /*206a0*/  @P1 MUFU.RCP R7, R9 ;  /* 0x0000000900071308 */ /* 0x000fe20000001000 */
[----:B------:R-:W-:Y:S01]  /*206b0*/  FSETP.NE.FTZ.AND P1, PT, R11, RZ, PT ;  /* 0x000000ff0b00720b */ /* 0x000fe20003f35000 */
[----:B------:R-:W-:-:S06]  /*206c0*/  IMAD.MOV.U32 R5, RZ, RZ, RZ ;  /* 0x000000ffff057224 */ /* 0x000fcc00078e00ff */
[----:B------:R-:W0:Y:S08]  /*206d0*/  @P2 MUFU.LG2 R4, R12 ;  /* 0x0000000c00042308 */ /* 0x000e300000000c00 */
[----:B------:R-:W1:Y:S01]  /*206e0*/  @P3 MUFU.LG2 R6, R6 ;  /* 0x0000000600063308 */ /* 0x000e620000000c00 */
[----:B------:R-:W-:-:S07]  /*206f0*/  IMAD.U32 R3, RZ, RZ, UR35 ;  /* 0x00000023ff037e24 */ /* 0x000fce000f8e00ff */
[----:B------:R-:W3:Y:S01]  /*20700*/  @P1 MUFU.RCP R5, R11 ;  /* 0x0000000b00051308 */ /* 0x000ee20000001000 */
[----:B------:R-:W-:Y:S02]  /*20710*/  WARPGROUP.DEPBAR.LE gsb0, 0x0 ;  /* 0x00008000000079c5 */ /* 0x000fe40000010000 */
[----:B------:R-:W-:-:S06]  /*20720*/  WARPGROUP.ARRIVE ;  /* 0x00000000000079c5 */ /* 0x000fcc0000000000 */
[----:B------:R-:W-:Y:S01]  /*20730*/  QGMMA.64x192x32.F32.E4M3.E4M3 R24, R184, gdesc[UR4], R24, gsb0 ;  /* 0x02e00004b8187df3 */ /* 0x000fe20008000818 */
[----:B------:R-:W-:Y:S02]  /*20740*/  IMAD.U32 R8, RZ, RZ, UR35 ;  /* 0x00000023ff087e24 */ /* 0x000fe4000f8e00ff */
[----:B------:R-:W-:Y:S01]  /*20750*/  @P2 FMUL.FTZ R3, R3, 0.69314718246459960938 ;  /* 0x3f31721803032820 */ /* 0x000fe20000410000 */
[----:B0-----:R-:W-:Y:S01]  /*20760*/  @P2 FMUL.FTZ R4, R4, 0.69314718246459960938 ;  /* 0x3f31721804042820 */ /* 0x001fe20000410000 */
[----:B-1----:R-:W-:Y:S01]  /*20770*/  @P3 FMUL.FTZ R9, R6, 0.69314718246459960938 ;  /* 0x3f31721806093820 */ /* 0x002fe20000410000 */
[----:B------:R-:W-:Y:S01]  /*20780*/  @P3 FMUL.FTZ R8, R8, 0.69314718246459960938 ;  /* 0x3f31721808083820 */ /* 0x000fe20000410000 */
[----:B------:R-:W-:Y:S02]  /*20790*/  IMAD.MOV.U32 R151, RZ, RZ, -0x800000 ;  /* 0xff800000ff977424 */ /* 0x000fe400078e00ff */
[----:B------:R-:W-:-:S01]  /*207a0*/  @P2 FFMA.FTZ R151, R3, R10, R4 ;  /* 0x0000000a03972223 */ /* 0x000fc20000010004 */
[----:B------:R-:W-:-:S02]  /*207b0*/  IMAD.MOV.U32 R152, RZ, RZ, -0x800000 ;  /* 0xff800000ff987424 */ /* 0x000fc400078e00ff */
[----:B--2---:R-:W-:Y:S01]  /*207c0*/  FMUL.FTZ R4, R7, R0 ;  /* 0x0000000007047220 */ /* 0x004fe20000410000 */
[----:B------:R-:W-:Y:S01]  /*207d0*/  @P3 FFMA.FTZ R152, R8, R14, R9 ;  /* 0x0000000e08983223 */ /* 0x000fe20000010009 */
[----:B---3--:R-:W-:Y:S01]  /*207e0*/  FMUL.FTZ R0, R5, R0 ;  /* 0x0000000005007220 */ /* 0x008fe20000410000 */
[----:B------:R-:W-:Y:S02]  /*207f0*/  WARPGROUP.DEPBAR.LE gsb0, 0x0 ;  /* 0x00008000000079c5 */ /* 0x000fe40000010000 */
[----:B------:R-:W-:Y:S05]  /*20800*/  @!P0 BRA `(.L_x_5674) ;  /* 0x0000000000048947 */ /* 0x000fea0003800000 */
[----:B------:R-:W-:Y:S01]  /*20810*/  BPT.TRAP 0x1 ;  /* 0x000000040000795c */ /* 0x000fe20000300000 */
.L_x_5674:
[----:B------:R-:W-:Y:S02]  /*20820*/  VIADD R6, R2, 0x2a860 ;  /* 0x0002a86002067836 */ /* 0x000fe40000000000 */
[-C--:B------:R-:W-:Y:S01]  /*20830*/  FMUL.FTZ R134, R49, R4.reuse ;  /* 0x0000000431867220 */ /* 0x080fe20000410000 */
[----:B------:R-:W-:Y:S02]  /*20840*/  IMAD.U32 R3, RZ, RZ, UR38 ;  /* 0x00000026ff037e24 */ /* 0x000fe4000f8e00ff */
[-C--:B------:R-:W-:Y:S01]  /*20850*/  FMUL.FTZ R121, R53, R4.reuse ;  /* 0x0000000435797220 */ /* 0x080fe20000410000 */
[----:B------:R-:W-:Y:S02]  /*20860*/  VIADD R17, R17, 0x1 ;  /* 0x0000000111117836 */ /* 0x000fe40000000000 */
[-C--:B------:R-:W-:Y:S01]  /*20870*/  FMUL.FTZ R122, R56, R4.reuse ;  /* 0x00000004387a7220 */ /* 0x080fe20000410000 */
[-C--:B------:R-:W-:Y:S01]  /*20880*/  FMUL.FTZ R8, R64, R4.reuse ;  /* 0x0000000440087220 */ /* 0x080fe20000410000 */
[----:B------:R-:W-:Y:S01]  /*20890*/  PRMT R6, R3, 0x654, R6 ;  /* 0x0000065403067816 */ /* 0x000fe20000000006 */
[-C--:B------:R-:W-:Y:S01]  /*208a0*/  FMUL.FTZ R7, R93, R4.reuse ;  /* 0x000000045d077220 */ /* 0x080fe20000410000 */
[----:B------:R-:W-:Y:S01]  /*208b0*/  ISETP.NE.AND P1, PT, R17, 0x2, PT ;  /* 0x000000021100780c */ /* 0x000fe20003f25270 */
[-C--:B------:R-:W-:Y:S01]  /*208c0*/  FMUL.FTZ R5, R109, R4.reuse ;  /* 0x000000046d057220 */ /* 0x080fe20000410000 */
[----:B------:R0:W-:Y:S01]  /*208d0*/  SYNCS.ARRIVE.TRANS64.RED.A1T0 RZ, [R6+URZ], RZ ;  /* 0x000000ff06ff79a7 */ /* 0x0001e2000810043f */
        /* <DEDUP_REMOVED lines=91> */
[----:B------:R-:W-:Y:S01]  /*20e90*/  FMUL.FTZ R115, R115, R0 ;  /* 0x0000000073737220 */ /* 0x000fe20000410000 */
[----:B------:R-:W-:Y:S01]  /*20ea0*/  LOP3.LUT R23, R23, R4, RZ, 0x3c, !PT ;  /* 0x0000000417177212 */ /* 0x000fe200078e3cff */
[----:B------:R-:W-:Y:S01]  /*20eb0*/  UIADD3 UR37, UR37, 0x1, URZ ;  /* 0x0000000125257890 */ /* 0x000fe2000fffe03f */
[----:B0-----:R-:W-:-:S11]  /*20ec0*/  SEL R17, R17, RZ, P1 ;  /* 0x000000ff11117207 */ /* 0x001fd60000800000 */
.L_x_5558:
        /* <DEDUP_REMOVED lines=16> */
[----:B------:R-:W1:Y:S01]  /*20fd0*/  S2R R167, SR_TID.X ;  /* 0x0000000000a77919 */ /* 0x000e620000002100 */
[----:B------:R-:W3:Y:S01]  /*20fe0*/  S2R R13, SR_SWINHI ;  /* 0x00000000000d7919 */ /* 0x000ee20000002f00 */
[----:B-1----:R-:W-:-:S05]  /*20ff0*/  IMAD.SHL.U32 R0, R167, 0x4, RZ ;  /* 0x00000004a7007824 */ /* 0x002fca00078e00ff */
[----:B------:R-:W-:Y:S02]  /*21000*/  LOP3.LUT R0, R0, 0xc, RZ, 0xc0, !PT ;  /* 0x0000000c00007812 */ /* 0x000fe400078ec0ff */
[----:B------:R-:W-:Y:S02]  /*21010*/  MOV R84, R16 ;  /* 0x0000001000547202 */ /* 0x000fe40000000f00 */
[----:B---3--:R-:W-:Y:S02]  /*21020*/  MOV R85, R13 ;  /* 0x0000000d00557202 */ /* 0x008fe40000000f00 */
[----:B------:R-:W-:-:S05]  /*21030*/  IADD3 R20, P0, R0, UR4, RZ ;  /* 0x0000000400147c10 */ /* 0x000fca000ff1e0ff */
[----:B------:R-:W-:Y:S01]  /*21040*/  IMAD.X R21, RZ, RZ, UR5, P0 ;  /* 0x00000005ff157e24 */ /* 0x000fe200080e06ff */
[----:B------:R-:W-:-:S04]  /*21050*/  LOP3.LUT P0, R4, R167, 0x3, RZ, 0xc0, !PT ;  /* 0x00000003a7047812 */ /* 0x000fc8000780c0ff */
[----:B------:R-:W-:Y:S01]  /*21060*/  ISETP.EQ.OR P0, PT, R4, 0x3, !P0 ;  /* 0x000000030400780c */ /* 0x000fe20004702670 */
[----:B------:R1:W5:Y:S01]  /*21070*/  LDG.E.CONSTANT R0, desc[UR42][R20.64] ;  /* 0x0000002a14007981 */ /* 0x000362000c1e9900 */
[----:B------:R-:W-:Y:S02]  /*21080*/  UMOV UR4, 0xffffffff ;  /* 0xffffffff00047882 */ /* 0x000fe40000000000 */
[----:B------:R-:W-:Y:S02]  /*21090*/  SEL R4, R24, R25, P0 ;  /* 0x0000001918047207 */ /* 0x000fe40000000000 */
[----:B------:R-:W-:Y:S02]  /*210a0*/  SEL R150, R25, R24, P0 ;  /* 0x0000001819967207 */ /* 0x000fe40000000000 */
[----:B------:R-:W-:Y:S02]  /*210b0*/  SEL R13, R28, R29, P0 ;  /* 0x0000001d1c0d7207 */ /* 0x000fe40000000000 */
[----:B------:R-:W-:Y:S01]  /*210c0*/  SEL R149, R29, R28, P0 ;  /* 0x0000001c1d957207 */ /* 0x000fe20000000000 */
[----:B--2---:R-:W-:-:S03]  /*210d0*/  IMAD.WIDE R62, R6, 0x2, R84 ;  /* 0x00000002063e7825 */ /* 0x004fc600078e0254 */
[C---:B------:R-:W-:Y:S02]  /*210e0*/  IADD3 R31, P3, R62.reuse, 0x8060, RZ ;  /* 0x000080603e1f7810 */ /* 0x040fe40007f7e0ff */
[----:B------:R-:W-:Y:S02]  /*210f0*/  IADD3 R25, P4, R62, 0x8040, RZ ;  /* 0x000080403e197810 */ /* 0x000fe40007f9e0ff */
[----:B-1----:R-:W-:Y:S01]  /*21100*/  LOP3.LUT R20, R31, 0x380, RZ, 0xc0, !PT ;  /* 0x000003801f147812 */ /* 0x002fe200078ec0ff */
[----:B------:R-:W-:Y:S01]  /*21110*/  IMAD.X R21, RZ, RZ, R63, P3 ;  /* 0x000000ffff157224 */ /* 0x000fe200018e063f */
[----:B------:R-:W-:Y:S02]  /*21120*/  LOP3.LUT R24, R25, 0x380, RZ, 0xc0, !PT ;  /* 0x0000038019187812 */ /* 0x000fe400078ec0ff */
[----:B------:R-:W-:Y:S02]  /*21130*/  SHF.R.U64 R20, R20, 0x3, RZ ;  /* 0x0000000314147819 */ /* 0x000fe400000012ff */
[----:B------:R-:W-:-:S02]  /*21140*/  SHF.R.U64 R24, R24, 0x3, RZ ;  /* 0x0000000318187819 */ /* 0x000fc400000012ff */
[----:B------:R-:W-:Y:S02]  /*21150*/  LOP3.LUT R20, R20, R31, RZ, 0x3c, !PT ;  /* 0x0000001f14147212 */ /* 0x000fe400078e3cff */
[C---:B------:R-:W-:Y:S02]  /*21160*/  IADD3 R27, P5, R62.reuse, 0x8020, RZ ;  /* 0x000080203e1b7810 */ /* 0x040fe40007fbe0ff */
[C---:B------:R-:W-:Y:S02]  /*21170*/  IADD3 R29, P1, R62.reuse, 0x8000, RZ ;  /* 0x000080003e1d7810 */ /* 0x040fe40007f3e0ff */
[C---:B------:R-:W-:Y:S02]  /*21180*/  IADD3 R31, P2, R62.reuse, 0x4060, RZ ;  /* 0x000040603e1f7810 */ /* 0x040fe40007f5e0ff */
[----:B------:R-:W-:Y:S02]  /*21190*/  IADD3 R45, P3, R62, 0x4040, RZ ;  /* 0x000040403e2d7810 */ /* 0x000fe40007f7e0ff */
[----:B------:R-:W-:Y:S01]  /*211a0*/  LOP3.LUT R24, R24, R25, RZ, 0x3c, !PT ;  /* 0x0000001918187212 */ /* 0x000fe200078e3cff */
[----:B------:R-:W-:Y:S01]  /*211b0*/  IMAD.X R25, RZ, RZ, R63, P4 ;  /* 0x000000ffff197224 */ /* 0x000fe200020e063f */
[----:B-----5:R-:W-:-:S02]  /*211c0*/  LOP3.LUT R26, R27, 0x380, RZ, 0xc0, !PT ;  /* 0x000003801b1a7812 */ /* 0x020fc400078ec0ff */
[----:B------:R-:W-:Y:S02]  /*211d0*/  LOP3.LUT R28, R29, 0x380, RZ, 0xc0, !PT ;  /* 0x000003801d1c7812 */ /* 0x000fe400078ec0ff */
[----:B------:R-:W-:Y:S02]  /*211e0*/  LOP3.LUT R30, R31, 0x380, RZ, 0xc0, !PT ;  /* 0x000003801f1e7812 */ /* 0x000fe400078ec0ff */
[----:B------:R-:W-:Y:S02]  /*211f0*/  LOP3.LUT R44, R45, 0x380, RZ, 0xc0, !PT ;  /* 0x000003802d2c7812 */ /* 0x000fe400078ec0ff */
[----:B------:R-:W-:Y:S02]  /*21200*/  IADD3 R47, P4, R62, 0x4020, RZ ;  /* 0x000040203e2f7810 */ /* 0x000fe40007f9e0ff */
[----:B------:R-:W-:Y:S02]  /*21210*/  SHF.R.U64 R26, R26, 0x3, RZ ;  /* 0x000000031a1a7819 */ /* 0x000fe400000012ff */
[----:B------:R-:W-:-:S02]  /*21220*/  SHF.R.U64 R28, R28, 0x3, RZ ;  /* 0x000000031c1c7819 */ /* 0x000fc400000012ff */
[----:B------:R-:W-:Y:S02]  /*21230*/  SHF.R.U64 R30, R30, 0x3, RZ ;  /* 0x000000031e1e7819 */ /* 0x000fe400000012ff */
[----:B------:R-:W-:Y:S02]  /*21240*/  SHF.R.U64 R44, R44, 0x3, RZ ;  /* 0x000000032c2c7819 */ /* 0x000fe400000012ff */
[----:B------:R-:W-:Y:S02]  /*21250*/  LOP3.LUT R46, R47, 0x380, RZ, 0xc0, !PT ;  /* 0x000003802f2e7812 */ /* 0x000fe400078ec0ff */
        /* <DEDUP_REMOVED lines=8> */
[----:B------:R-:W-:-:S02]  /*212e0*/  SHF.R.U64 R46, R46, 0x3, RZ ;  /* 0x000000032e2e7819 */ /* 0x000fc400000012ff */
[C---:B------:R-:W-:Y:S02]  /*212f0*/  IADD3 R51, P5, R62.reuse, 0x4000, RZ ;  /* 0x000040003e337810 */ /* 0x040fe40007fbe0ff */
[C---:B------:R-:W-:Y:S02]  /*21300*/  IADD3 R55, P1, R62.reuse, 0x60, RZ ;  /* 0x000000603e377810 */ /* 0x040fe40007f3e0ff */
[C---:B------:R-:W-:Y:S02]  /*21310*/  IADD3 R59, P2, R62.reuse, 0x40, RZ ;  /* 0x000000403e3b7810 */ /* 0x040fe40007f5e0ff */
[----:B------:R-:W-:Y:S02]  /*21320*/  IADD3 R67, P3, R62, 0x20, RZ ;  /* 0x000000203e437810 */ /* 0x000fe40007f7e0ff */
[----:B------:R-:W-:Y:S02]  /*21330*/  LOP3.LUT R46, R46, R47, RZ, 0x3c, !PT ;  /* 0x0000002f2e2e7212 */ /* 0x000fe400078e3cff */
        /* <DEDUP_REMOVED lines=31> */
[----:B------:R-:W-:Y:S01]  /*21530*/  MOV R154, R66 ;  /* 0x00000042009a7202 */ /* 0x000fe20000000f00 */
[----:B------:R-:W-:Y:S06]  /*21540*/  BRA.DIV UR4, `(.L_x_5677) ;  /* 0x000000ee04cc7947 */ /* 0x000fec000b800000 */
[----:B------:R-:W-:Y:S02]  /*21550*/  SEL R86, R108, R5, P0 ;  /* 0x000000056c567207 */ /* 0x000fe40000000000 */
[----:B------:R-:W-:Y:S02]  /*21560*/  SEL R63, R41, R87, P0 ;  /* 0x00000057293f7207 */ /* 0x000fe40000000000 */
[----:B------:R-:W-:Y:S02]  /*21570*/  SEL R6, R2, R129, P0 ;  /* 0x0000008102067207 */ /* 0x000fe40000000000 */
[----:B------:R-:W-:Y:S01]  /*21580*/  SEL R148, R129, R2, P0 ;  /* 0x0000000281947207 */ /* 0x000fe20000000000 */
[----:B------:R-:W-:Y:S01]  /*21590*/  SHFL.IDX PT, R86, R86, R0, 0x1c1f ;  /* 0x001c1f0056567589 */ /* 0x000fe200000e0000 */
        /* <DEDUP_REMOVED lines=50> */
[----:B------:R-:W-:Y:S01]  /*218c0*/  SEL R30, R57, R131, P0 ;  /* 0x00000083391e7207 */ /* 0x000fe20000000000 */
[----:B------:R-:W-:Y:S01]  /*218d0*/  IMAD.MOV.U32 R131, RZ, RZ, RZ ;  /* 0x000000ffff837224 */ /* 0x000fe200078e00ff */
        /* <DEDUP_REMOVED lines=79> */
[----:B------:R4:W5:Y:S01]  /*21dd0*/  SHFL.IDX PT, R74, R2, R87, 0x1c1f ;  /* 0x001c1f57024a7589 */ /* 0x00096200000e0000 */
[----:B------:R-:W-:Y:S02]  /*21de0*/  SEL R118, R119, R118, P0 ;  /* 0x0000007677767207 */ /* 0x000fe40000000000 */
[----:B-1----:R-:W-:Y:S01]  /*21df0*/  SEL R123, R125, R82, P0 ;  /* 0x000000527d7b7207 */ /* 0x002fe20000000000 */
[----:B------:R-:W1:Y:S01]  /*21e00*/  SHFL.IDX PT, R72, R134, R87, 0x1c1f ;  /* 0x001c1f5786487589 */ /* 0x000e6200000e0000 */
[----:B------:R-:W-:Y:S02]  /*21e10*/  SEL R125, R82, R125, P0 ;  /* 0x0000007d527d7207 */ /* 0x000fe40000000000 */
[----:B------:R-:W-:Y:S01]  /*21e20*/  SEL R82, R79, R3, P0 ;  /* 0x000000034f527207 */ /* 0x000fe20000000000 */
[----:B------:R-:W-:Y:S01]  /*21e30*/  SHFL.IDX PT, R68, R68, R87, 0x1c1f ;  /* 0x001c1f5744447589 */ /* 0x000fe200000e0000 */
[----:B------:R-:W-:-:S02]  /*21e40*/  SEL R79, R3, R79, P0 ;  /* 0x0000004f034f7207 */ /* 0x000fc40000000000 */
[----:B----4-:R-:W-:Y:S01]  /*21e50*/  SEL R2, R121, R92, P0 ;  /* 0x0000005c79027207 */ /* 0x010fe20000000000 */
[----:B------:R-:W-:Y:S01]  /*21e60*/  SHFL.IDX PT, R70, R70, R87, 0x1c1f ;  /* 0x001c1f5746467589 */ /* 0x000fe200000e0000 */
[----:B------:R-:W-:Y:S02]  /*21e70*/  SEL R3, R4, R46, P0 ;  /* 0x0000002e04037207 */ /* 0x000fe40000000000 */
[----:B------:R-:W-:Y:S01]  /*21e80*/  SEL R121, R92, R121, P0 ;  /* 0x000000795c797207 */ /* 0x000fe20000000000 */
[----:B------:R-:W4:Y:S01]  /*21e90*/  SHFL.IDX PT, R62, R62, R87, 0x1c1f ;  /* 0x001c1f573e3e7589 */ /* 0x000f2200000e0000 */
[----:B--2---:R-:W-:Y:S02]  /*21ea0*/  SEL R122, R124, R76, P0 ;  /* 0x0000004c7c7a7207 */ /* 0x004fe40000000000 */
[----:B------:R-:W-:Y:S01]  /*21eb0*/  SEL R124, R76, R124, P0 ;  /* 0x0000007c4c7c7207 */ /* 0x000fe20000000000 */
[----:B------:R-:W2:Y:S01]  /*21ec0*/  SHFL.IDX PT, R66, R66, R87, 0x1c1f ;  /* 0x001c1f5742427589 */ /* 0x000ea200000e0000 */
[----:B---3--:R-:W-:-:S02]  /*21ed0*/  SEL R126, R129, R78, P0 ;  /* 0x0000004e817e7207 */ /* 0x008fc40000000000 */
[----:B------:R-:W-:Y:S01]  /*21ee0*/  SEL R129, R78, R129, P0 ;  /* 0x000000814e817207 */ /* 0x000fe20000000000 */
[----:B------:R-:W3:Y:S01]  /*21ef0*/  SHFL.IDX PT, R58, R58, R87, 0x1c1f ;  /* 0x001c1f573a3a7589 */ /* 0x000ee200000e0000 */
[----:B-----5:R-:W-:Y:S02]  /*21f00*/  SEL R119, R128, R74, P0 ;  /* 0x0000004a80777207 */ /* 0x020fe40000000000 */
[----:B------:R-:W-:Y:S01]  /*21f10*/  SEL R128, R74, R128, P0 ;  /* 0x000000804a807207 */ /* 0x000fe20000000000 */
[----:B------:R-:W5:Y:S01]  /*21f20*/  SHFL.IDX PT, R64, R64, R87, 0x1c1f ;  /* 0x001c1f5740407589 */ /* 0x000f6200000e0000 */
[----:B-1----:R-:W-:Y:S02]  /*21f30*/  SEL R130, R117, R72, P0 ;  /* 0x0000004875827207 */ /* 0x002fe40000000000 */
[----:B------:R-:W-:Y:S01]  /*21f40*/  SEL R117, R72, R117, P0 ;  /* 0x0000007548757207 */ /* 0x000fe20000000000 */
[----:B------:R-:W1:Y:S01]  /*21f50*/  SHFL.IDX PT, R60, R60, R87, 0x1c1f ;  /* 0x001c1f573c3c7589 */ /* 0x000e6200000e0000 */
[----:B------:R-:W-:-:S03]  /*21f60*/  SEL R4, R46, R4, P0 ;  /* 0x000000042e047207 */ /* 0x000fc60000000000 */
[----:B------:R-:W0:Y:S04]  /*21f70*/  SHFL.IDX PT, R56, R56, R87, 0x1c1f ;  /* 0x001c1f5738387589 */ /* 0x000e2800000e0000 */
[----:B------:R-:W-:Y:S01]  /*21f80*/  SHFL.IDX PT, R44, R44, R87, 0x1c1f ;  /* 0x001c1f572c2c7589 */ /* 0x000fe200000e0000 */
[----:B----4-:R-:W-:Y:S02]  /*21f90*/  SEL R116, R109, R62, P0 ;  /* 0x0000003e6d747207 */ /* 0x010fe40000000000 */
[----:B------:R-:W-:Y:S01]  /*21fa0*/  SEL R109, R62, R109, P0 ;  /* 0x0000006d3e6d7207 */ /* 0x000fe20000000000 */
[----:B------:R-:W-:Y:S01]  /*21fb0*/  SHFL.IDX PT, R93, R93, R0, 0x1c1f ;  /* 0x001c1f005d5d7589 */ /* 0x000fe200000e0000 */
[----:B--2---:R-:W-:Y:S02]  /*21fc0*/  SEL R111, R110, R66, P0 ;  /* 0x000000426e6f7207 */ /* 0x004fe40000000000 */
[----:B------:R-:W-:Y:S01]  /*21fd0*/  SEL R110, R66, R110, P0 ;  /* 0x0000006e426e7207 */ /* 0x000fe20000000000 */
[----:B------:R-:W-:Y:S01]  /*21fe0*/  SHFL.IDX PT, R99, R99, R0, 0x1c1f ;  /* 0x001c1f0063637589 */ /* 0x000fe200000e0000 */
[----:B---3--:R-:W-:-:S02]  /*21ff0*/  SEL R112, R105, R58, P0 ;  /* 0x0000003a69707207 */ /* 0x008fc40000000000 */
[----:B------:R-:W-:Y:S01]  /*22000*/  SEL R105, R58, R105, P0 ;  /* 0x000000693a697207 */ /* 0x000fe20000000000 */
[----:B------:R-:W-:Y:S01]  /*22010*/  SHFL.IDX PT, R94, R94, R0, 0x1c1f ;  /* 0x001c1f005e5e7589 */ /* 0x000fe200000e0000 */
[----:B-----5:R-:W-:Y:S02]  /*22020*/  SEL R107, R106, R64, P0 ;  /* 0x000000406a6b7207 */ /* 0x020fe40000000000 */
[----:B------:R-:W-:Y:S01]  /*22030*/  SEL R106, R64, R106, P0 ;  /* 0x0000006a406a7207 */ /* 0x000fe20000000000 */
[----:B------:R-:W-:Y:S01]  /*22040*/  SHFL.IDX PT, R95, R95, R0, 0x1c1f ;  /* 0x001c1f005f5f7589 */ /* 0x000fe200000e0000 */
[----:B-1----:R-:W-:Y:S02]  /*22050*/  SEL R103, R102, R60, P0 ;  /* 0x0000003c66677207 */ /* 0x002fe40000000000 */
[----:B------:R-:W-:Y:S01]  /*22060*/  SEL R102, R60, R102, P0 ;  /* 0x000000663c667207 */ /* 0x000fe20000000000 */
[----:B------:R-:W-:Y:S01]  /*22070*/  SHFL.IDX PT, R83, R83, R0, 0x1c1f ;  /* 0x001c1f0053537589 */ /* 0x000fe200000e0000 */
[----:B0-----:R-:W-:-:S02]  /*22080*/  SEL R100, R97, R56, P0 ;  /* 0x0000003861647207 */ /* 0x001fc40000000000 */
        /* <DEDUP_REMOVED lines=15> */
[----:B------:R-:W1:Y:S04]  /*22180*/  SHFL.IDX PT, R53, R53, R87, 0x1c1f ;  /* 0x001c1f5735357589 */ /* 0x000e6800000e0000 */
[----:B------:R-:W2:Y:S04]  /*22190*/  SHFL.IDX PT, R51, R51, R87, 0x1c1f ;  /* 0x001c1f5733337589 */ /* 0x000ea800000e0000 */
[----:B------:R-:W3:Y:S04]  /*221a0*/  SHFL.IDX PT, R54, R54, R87, 0x1c1f ;  /* 0x001c1f5736367589 */ /* 0x000ee800000e0000 */
[----:B------:R-:W4:Y:S04]  /*221b0*/  SHFL.IDX PT, R49, R49, R87, 0x1c1f ;  /* 0x001c1f5731317589 */ /* 0x000f2800000e0000 */
[----:B------:R-:W5:Y:S04]  /*221c0*/  SHFL.IDX PT, R52, R52, R87, 0x1c1f ;  /* 0x001c1f5734347589 */ /* 0x000f6800000e0000 */
[----:B------:R-:W-:Y:S01]  /*221d0*/  SHFL.IDX PT, R50, R50, R87, 0x1c1f ;  /* 0x001c1f5732327589 */ /* 0x000fe200000e0000 */
[----:B0-----:R-:W-:-:S02]  /*221e0*/  SEL R108, R93, R55, P0 ;  /* 0x000000375d6c7207 */ /* 0x001fc40000000000 */
[----:B------:R-:W-:Y:S01]  /*221f0*/  SEL R93, R55, R93, P0 ;  /* 0x0000005d375d7207 */ /* 0x000fe20000000000 */
[----:B------:R-:W-:Y:S01]  /*22200*/  SHFL.IDX PT, R42, R42, R87, 0x1c1f ;  /* 0x001c1f572a2a7589 */ /* 0x000fe200000e0000 */
[----:B-1----:R-:W-:Y:S02]  /*22210*/  SEL R104, R99, R53, P0 ;  /* 0x0000003563687207 */ /* 0x002fe40000000000 */
[----:B------:R-:W-:Y:S01]  /*22220*/  SEL R99, R53, R99, P0 ;  /* 0x0000006335637207 */ /* 0x000fe20000000000 */
[----:B------:R-:W0:Y:S01]  /*22230*/  SHFL.IDX PT, R48, R48, R87, 0x1c1f ;  /* 0x001c1f5730307589 */ /* 0x000e2200000e0000 */
[----:B--2---:R-:W-:Y:S02]  /*22240*/  SEL R101, R98, R51, P0 ;  /* 0x0000003362657207 */ /* 0x004fe40000000000 */
[----:B------:R-:W-:Y:S01]  /*22250*/  SEL R98, R51, R98, P0 ;  /* 0x0000006233627207 */ /* 0x000fe20000000000 */
[----:B------:R-:W1:Y:S01]  /*22260*/  SHFL.IDX PT, R40, R40, R87, 0x1c1f ;  /* 0x001c1f5728287589 */ /* 0x000e6200000e0000 */
[----:B---3--:R-:W-:-:S02]  /*22270*/  SEL R96, R94, R54, P0 ;  /* 0x000000365e607207 */ /* 0x008fc40000000000 */
[----:B------:R-:W-:Y:S01]  /*22280*/  SEL R94, R54, R94, P0 ;  /* 0x0000005e365e7207 */ /* 0x000fe20000000000 */
[----:B------:R-:W2:Y:S01]  /*22290*/  SHFL.IDX PT, R43, R43, R87, 0x1c1f ;  /* 0x001c1f572b2b7589 */ /* 0x000ea200000e0000 */
[----:B----4-:R-:W-:Y:S02]  /*222a0*/  SEL R78, R95, R49, P0 ;  /* 0x000000315f4e7207 */ /* 0x010fe40000000000 */
[----:B------:R-:W-:Y:S01]  /*222b0*/  SEL R95, R49, R95, P0 ;  /* 0x0000005f315f7207 */ /* 0x000fe20000000000 */
[----:B------:R-:W3:Y:S01]  /*222c0*/  SHFL.IDX PT, R38, R38, R87, 0x1c1f ;  /* 0x001c1f5726267589 */ /* 0x000ee200000e0000 */
[----:B-----5:R-:W-:Y:S02]  /*222d0*/  SEL R92, R83, R52, P0 ;  /* 0x00000034535c7207 */ /* 0x020fe40000000000 */
[----:B------:R-:W-:Y:S01]  /*222e0*/  SEL R83, R52, R83, P0 ;  /* 0x0000005334537207 */ /* 0x000fe20000000000 */
[----:B------:R-:W4:Y:S04]  /*222f0*/  SHFL.IDX PT, R41, R41, R87, 0x1c1f ;  /* 0x001c1f5729297589 */ /* 0x000f2800000e0000 */
[----:B------:R-:W5:Y:S04]  /*22300*/  SHFL.IDX PT, R36, R36, R87, 0x1c1f ;  /* 0x001c1f5724247589 */ /* 0x000f6800000e0000 */
[----:B------:R-:W5:Y:S01]  /*22310*/  SHFL.IDX PT, R39, R39, R87, 0x1c1f ;  /* 0x001c1f5727277589 */ /* 0x000f6200000e0000 */
[----:B0-----:R-:W-:-:S02]  /*22320*/  SEL R46, R47, R48, P0 ;  /* 0x000000302f2e7207 */ /* 0x001fc40000000000 */
[----:B------:R-:W-:Y:S01]  /*22330*/  SEL R47, R48, R47, P0 ;  /* 0x0000002f302f7207 */ /* 0x000fe20000000000 */
[----:B------:R-:W0:Y:S01]  /*22340*/  SHFL.IDX PT, R34, R34, R87, 0x1c1f ;  /* 0x001c1f5722227589 */ /* 0x000e2200000e0000 */
[----:B-1----:R-:W-:Y:S02]  /*22350*/  SEL R56, R57, R40, P0 ;  /* 0x0000002839387207 */ /* 0x002fe40000000000 */
[----:B------:R-:W-:Y:S01]  /*22360*/  SEL R57, R40, R57, P0 ;  /* 0x0000003928397207 */ /* 0x000fe20000000000 */
[----:B------:R-:W1:Y:S01]  /*22370*/  SHFL.IDX PT, R37, R37, R87, 0x1c1f ;  /* 0x001c1f5725257589 */ /* 0x000e6200000e0000 */
[----:B--2---:R-:W-:Y:S02]  /*22380*/  SEL R58, R59, R43, P0 ;  /* 0x0000002b3b3a7207 */ /* 0x004fe40000000000 */
[----:B------:R-:W-:Y:S01]  /*22390*/  SEL R59, R43, R59, P0 ;  /* 0x0000003b2b3b7207 */ /* 0x000fe20000000000 */
[----:B------:R-:W2:Y:S01]  /*223a0*/  SHFL.IDX PT, R33, R33, R87, 0x1c1f ;  /* 0x001c1f5721217589 */ /* 0x000ea200000e0000 */
[----:B---3--:R-:W-:-:S02]  /*223b0*/  SEL R60, R61, R38, P0 ;  /* 0x000000263d3c7207 */ /* 0x008fc40000000000 */
[----:B------:R-:W-:Y:S01]  /*223c0*/  SEL R61, R38, R61, P0 ;  /* 0x0000003d263d7207 */ /* 0x000fe20000000000 */
[----:B------:R-:W3:Y:S01]  /*223d0*/  SHFL.IDX PT, R35, R35, R87, 0x1c1f ;  /* 0x001c1f5723237589 */ /* 0x000ee200000e0000 */
[----:B----4-:R-:W-:Y:S02]  /*223e0*/  SEL R62, R63, R41, P0 ;  /* 0x000000293f3e7207 */ /* 0x010fe40000000000 */
[----:B------:R-:W-:Y:S01]  /*223f0*/  SEL R63, R41, R63, P0 ;  /* 0x0000003f293f7207 */ /* 0x000fe20000000000 */
[----:B------:R-:W4:Y:S01]  /*22400*/  SHFL.IDX PT, R32, R32, R87, 0x1c1f ;  /* 0x001c1f5720207589 */ /* 0x000f2200000e0000 */
[----:B-----5:R-:W-:Y:S02]  /*22410*/  SEL R64, R65, R36, P0 ;  /* 0x0000002441407207 */ /* 0x020fe40000000000 */
[----:B------:R-:W-:Y:S01]  /*22420*/  SEL R65, R36, R65, P0 ;  /* 0x0000004124417207 */ /* 0x000fe20000000000 */
[----:B------:R5:W0:Y:S01]  /*22430*/  SHFL.IDX PT, R11, R115, R87, 0x1c1f ;  /* 0x001c1f57730b7589 */ /* 0x000a2200000e0000 */
[----:B------:R-:W-:-:S02]  /*22440*/  SEL R66, R67, R39, P0 ;  /* 0x0000002743427207 */ /* 0x000fc40000000000 */
[----:B------:R-:W-:Y:S01]  /*22450*/  SEL R67, R39, R67, P0 ;  /* 0x0000004327437207 */ /* 0x000fe20000000000 */
[----:B------:R1:W0:Y:S04]  /*22460*/  SHFL.IDX PT, R127, R118, R87, 0x1c1f ;  /* 0x001c1f57767f7589 */ /* 0x00022800000e0000 */
[----:B------:R-:W0:Y:S01]  /*22470*/  SHFL.IDX PT, R90, R153, R0, 0x1c1f ;  /* 0x001c1f00995a7589 */ /* 0x000e2200000e0000 */
[----:B-----5:R-:W-:-:S03]  /*22480*/  SEL R115, R114, R70, P0 ;  /* 0x0000004672737207 */ /* 0x020fc60000000000 */
[----:B------:R5:W0:Y:S01]  /*22490*/  SHFL.IDX PT, R91, R91, R0, 0x1c1f ;  /* 0x001c1f005b5b7589 */ /* 0x000a2200000e0000 */
[----:B------:R-:W-:Y:S02]  /*224a0*/  SEL R114, R70, R114, P0 ;  /* 0x0000007246727207 */ /* 0x000fe40000000000 */
[----:B-1----:R-:W-:Y:S02]  /*224b0*/  SEL R87, R86, R5, P0 ;  /* 0x0000000556577207 */ /* 0x002fe40000000000 */
        /* <DEDUP_REMOVED lines=15> */
[----:B-----5:R-:W-:-:S02]  /*225b0*/  SEL R0, R120, R81, P0 ;  /* 0x0000005178007207 */ /* 0x020fc40000000000 */
        /* <DEDUP_REMOVED lines=9> */
[----:B--2---:R-:W-:Y:S02]  /*22650*/  SEL R72, R73, R33, P0 ;  /* 0x0000002149487207 */ /* 0x004fe40000000000 */
[----:B---3--:R-:W-:Y:S02]  /*22660*/  SEL R74, R75, R35, P0 ;  /* 0x000000234b4a7207 */ /* 0x008fe40000000000 */
[----:B----4-:R-:W-:-:S02]  /*22670*/  SEL R76, R77, R32, P0 ;  /* 0x000000204d4c7207 */ /* 0x010fc40000000000 */
[----:B------:R-:W-:Y:S02]  /*22680*/  SEL R80, R50, R80, P0 ;  /* 0x0000005032507207 */ /* 0x000fe40000000000 */
[----:B------:R-:W-:Y:S02]  /*22690*/  SEL R45, R42, R45, P0 ;  /* 0x0000002d2a2d7207 */ /* 0x000fe40000000000 */
[----:B------:R-:W-:Y:S02]  /*226a0*/  SEL R69, R34, R69, P0 ;  /* 0x0000004522457207 */ /* 0x000fe40000000000 */
[----:B------:R-:W-:Y:S02]  /*226b0*/  SEL R71, R37, R71, P0 ;  /* 0x0000004725477207 */ /* 0x000fe40000000000 */
[----:B------:R-:W-:Y:S02]  /*226c0*/  SEL R73, R33, R73, P0 ;  /* 0x0000004921497207 */ /* 0x000fe40000000000 */
[----:B------:R-:W-:-:S02]  /*226d0*/  SEL R75, R35, R75, P0 ;  /* 0x0000004b234b7207 */ /* 0x000fc40000000000 */
[----:B------:R-:W-:-:S07]  /*226e0*/  SEL R77, R32, R77, P0 ;  /* 0x0000004d204d7207 */ /* 0x000fce0000000000 */
.L_x_6000:
[----:B------:R-:W2:Y:S01]  /*226f0*/  LDL R134, [R1+0xc] ;  /* 0x00000c0001867983 */ /* 0x000ea20000100800 */
[----:B------:R-:W-:Y:S05]  /*22700*/  WARPSYNC.ALL ;  /* 0x0000000000007948 */ /* 0x000fea0003800000 */
[----:B------:R-:W-:Y:S01]  /*22710*/  F2FP.BF16.F32.PACK_AB R48, R0, R2 ;  /* 0x000000020030723e */ /* 0x000fe200000010ff */
[----:B------:R-:W2:Y:S01]  /*22720*/  LDC.64 R132, c[0x0][0xc00] ;  /* 0x00030000ff847b82 */ /* 0x000ea20000000a00 */
[----:B------:R-:W-:Y:S01]  /*22730*/  F2FP.BF16.F32.PACK_AB R49, R5, R3 ;  /* 0x000000030531723e */ /* 0x000fe200000010ff */
[----:B------:R-:W-:Y:S01]  /*22740*/  ULDC.64 UR4, c[0x0][0xc00] ;  /* 0x0003000000047ab9 */ /* 0x000fe20000000a00 */
[----:B------:R-:W-:Y:S01]  /*22750*/  F2FP.BF16.F32.PACK_AB R50, R120, R121 ;  /* 0x000000797832723e */ /* 0x000fe200000010ff */
[----:B------:R-:W-:Y:S01]  /*22760*/  ULDC.64 UR6, c[0x0][0xc08] ;  /* 0x0003020000067ab9 */ /* 0x000fe20000000a00 */
[----:B------:R-:W-:-:S03]  /*22770*/  F2FP.BF16.F32.PACK_AB R51, R6, R4 ;  /* 0x000000040633723e */ /* 0x000fc600000010ff */
[----:B------:R-:W-:Y:S01]  /*22780*/  BAR.SYNC.DEFER_BLOCKING 0x1, 0x100 ;  /* 0x0044000000007b1d */ /* 0x000fe20000010000 */
[----:B------:R-:W-:Y:S02]  /*22790*/  F2FP.BF16.F32.PACK_AB R40, R122, R123 ;  /* 0x0000007b7a28723e */ /* 0x000fe400000010ff */
        /* <DEDUP_REMOVED lines=11> */
[----:B------:R0:W-:Y:S01]  /*22850*/  STSM.16.M88.4 [R158], R48 ;  /* 0x000000309e007844 */ /* 0x0001e20000000200 */
[----:B------:R-:W-:-:S02]  /*22860*/  F2FP.BF16.F32.PACK_AB R36, R116, R115 ;  /* 0x000000737424723e */ /* 0x000fc400000010ff */
[----:B------:R-:W-:Y:S01]  /*22870*/  F2FP.BF16.F32.PACK_AB R37, R44, R30 ;  /* 0x0000001e2c25723e */ /* 0x000fe200000010ff */
[----:B------:R1:W-:Y:S01]  /*22880*/  STSM.16.M88.4 [R154], R40 ;  /* 0x000000289a007844 */ /* 0x0003e20000000200 */
[----:B------:R-:W-:Y:S02]  /*22890*/  F2FP.BF16.F32.PACK_AB R38, R109, R114 ;  /* 0x000000726d26723e */ /* 0x000fe400000010ff */
[----:B------:R-:W-:Y:S01]  /*228a0*/  F2FP.BF16.F32.PACK_AB R39, R45, R31 ;  /* 0x0000001f2d27723e */ /* 0x000fe200000010ff */
[----:B------:R3:W-:Y:S01]  /*228b0*/  STSM.16.M88.4 [R155], R12 ;  /* 0x0000000c9b007844 */ /* 0x0007e20000000200 */
[----:B------:R-:W-:Y:S02]  /*228c0*/  SEL R88, R90, R11, P0 ;  /* 0x0000000b5a587207 */ /* 0x000fe40000000000 */
[----:B------:R-:W-:Y:S01]  /*228d0*/  SEL R89, R91, R127, P0 ;  /* 0x0000007f5b597207 */ /* 0x000fe20000000000 */
[----:B------:R4:W-:Y:S01]  /*228e0*/  STSM.16.M88.4 [R156], R32 ;  /* 0x000000209c007844 */ /* 0x0009e20000000200 */
[----:B------:R-:W-:-:S02]  /*228f0*/  SEL R90, R11, R90, P0 ;  /* 0x0000005a0b5a7207 */ /* 0x000fc40000000000 */
[----:B------:R-:W-:Y:S01]  /*22900*/  F2FP.BF16.F32.PACK_AB R52, R104, R103 ;  /* 0x000000676834723e */ /* 0x000fe200000010ff */
[----:B------:R4:W-:Y:S01]  /*22910*/  STSM.16.M88.4 [R157], R36 ;  /* 0x000000249d007844 */ /* 0x0009e20000000200 */
[----:B0-----:R-:W-:Y:S02]  /*22920*/  F2FP.BF16.F32.PACK_AB R48, R108, R107 ;  /* 0x0000006b6c30723e */ /* 0x001fe400000010ff */
[----:B------:R-:W-:Y:S02]  /*22930*/  F2FP.BF16.F32.PACK_AB R49, R60, R58 ;  /* 0x0000003a3c31723e */ /* 0x000fe400000010ff */
[----:B-1----:R-:W-:Y:S02]  /*22940*/  F2FP.BF16.F32.PACK_AB R40, R112, R111 ;  /* 0x0000006f7028723e */ /* 0x002fe400000010ff */
[----:B------:R-:W-:Y:S02]  /*22950*/  F2FP.BF16.F32.PACK_AB R41, R56, R46 ;  /* 0x0000002e3829723e */ /* 0x000fe400000010ff */
[----:B------:R-:W-:-:S02]  /*22960*/  F2FP.BF16.F32.PACK_AB R42, R105, R110 ;  /* 0x0000006e692a723e */ /* 0x000fc400000010ff */
[----:B------:R-:W-:Y:S02]  /*22970*/  F2FP.BF16.F32.PACK_AB R43, R57, R47 ;  /* 0x0000002f392b723e */ /* 0x000fe400000010ff */
[----:B------:R-:W-:Y:S02]  /*22980*/  F2FP.BF16.F32.PACK_AB R50, R93, R106 ;  /* 0x0000006a5d32723e */ /* 0x000fe400000010ff */
[----:B------:R-:W-:Y:S01]  /*22990*/  F2FP.BF16.F32.PACK_AB R51, R61, R59 ;  /* 0x0000003b3d33723e */ /* 0x000fe200000010ff */
[----:B------:R0:W-:Y:S01]  /*229a0*/  STSM.16.M88.4 [R159], R40 ;  /* 0x000000289f007844 */ /* 0x0001e20000000200 */
[----:B------:R-:W-:Y:S02]  /*229b0*/  F2FP.BF16.F32.PACK_AB R53, R64, R62 ;  /* 0x0000003e4035723e */ /* 0x000fe400000010ff */
[----:B------:R-:W-:Y:S01]  /*229c0*/  F2FP.BF16.F32.PACK_AB R54, R99, R102 ;  /* 0x000000666336723e */ /* 0x000fe200000010ff */
[----:B------:R-:W-:Y:S01]  /*229d0*/  STSM.16.M88.4 [R160], R48 ;  /* 0x00000030a0007844 */ /* 0x000fe20000000200 */
[----:B------:R-:W-:-:S02]  /*229e0*/  F2FP.BF16.F32.PACK_AB R55, R65, R63 ;  /* 0x0000003f4137723e */ /* 0x000fc400000010ff */
[----:B------:R-:W-:Y:S02]  /*229f0*/  SEL R91, R127, R91, P0 ;  /* 0x0000005b7f5b7207 */ /* 0x000fe40000000000 */
[----:B---3--:R-:W-:Y:S01]  /*22a00*/  F2FP.BF16.F32.PACK_AB R12, R101, R100 ;  /* 0x00000064650c723e */ /* 0x008fe200000010ff */
[----:B------:R-:W-:Y:S01]  /*22a10*/  STSM.16.M88.4 [R161], R52 ;  /* 0x00000034a1007844 */ /* 0x000fe20000000200 */
[----:B------:R-:W-:Y:S01]  /*22a20*/  F2FP.BF16.F32.PACK_AB R13, R68, R66 ;  /* 0x00000042440d723e */ /* 0x000fe200000010ff */
[----:B------:R-:W1:Y:S01]  /*22a30*/  LDC R127, c[0x0][0xbe8] ;  /* 0x0002fa00ff7f7b82 */ /* 0x000e620000000800 */
[----:B------:R-:W-:Y:S02]  /*22a40*/  F2FP.BF16.F32.PACK_AB R14, R98, R97 ;  /* 0x00000061620e723e */ /* 0x000fe400000010ff */
[----:B------:R-:W-:Y:S02]  /*22a50*/  F2FP.BF16.F32.PACK_AB R15, R69, R67 ;  /* 0x00000043450f723e */ /* 0x000fe400000010ff */
[----:B----4-:R-:W-:-:S02]  /*22a60*/  F2FP.BF16.F32.PACK_AB R32, R78, R96 ;  /* 0x000000604e20723e */ /* 0x010fc400000010ff */
[----:B------:R-:W-:Y:S01]  /*22a70*/  F2FP.BF16.F32.PACK_AB R33, R72, R70 ;  /* 0x000000464821723e */ /* 0x000fe200000010ff */
[----:B------:R2:W-:Y:S01]  /*22a80*/  STSM.16.M88.4 [R162], R12 ;  /* 0x0000000ca2007844 */ /* 0x0005e20000000200 */
[----:B------:R-:W-:Y:S02]  /*22a90*/  F2FP.BF16.F32.PACK_AB R34, R95, R94 ;  /* 0x0000005e5f22723e */ /* 0x000fe400000010ff */
[----:B------:R-:W-:Y:S02]  /*22aa0*/  F2FP.BF16.F32.PACK_AB R35, R73, R71 ;  /* 0x000000474923723e */ /* 0x000fe400000010ff */
[----:B------:R-:W-:Y:S02]  /*22ab0*/  F2FP.BF16.F32.PACK_AB R36, R87, R92 ;  /* 0x0000005c5724723e */ /* 0x000fe400000010ff */
[----:B------:R-:W-:Y:S01]  /*22ac0*/  F2FP.BF16.F32.PACK_AB R37, R76, R74 ;  /* 0x0000004a4c25723e */ /* 0x000fe200000010ff */
[----:B------:R-:W-:Y:S01]  /*22ad0*/  STSM.16.M88.4 [R163], R32 ;  /* 0x00000020a3007844 */ /* 0x000fe20000000200 */
[----:B------:R-:W-:-:S02]  /*22ae0*/  F2FP.BF16.F32.PACK_AB R38, R86, R83 ;  /* 0x000000535626723e */ /* 0x000fc400000010ff */
[----:B------:R-:W-:Y:S02]  /*22af0*/  F2FP.BF16.F32.PACK_AB R39, R77, R75 ;  /* 0x0000004b4d27723e */ /* 0x000fe400000010ff */
[----:B0-----:R-:W-:Y:S02]  /*22b00*/  F2FP.BF16.F32.PACK_AB R40, R82, R81 ;  /* 0x000000515228723e */ /* 0x001fe400000010ff */
[----:B------:R-:W-:Y:S01]  /*22b10*/  F2FP.BF16.F32.PACK_AB R42, R79, R80 ;  /* 0x000000504f2a723e */ /* 0x000fe200000010ff */
[----:B------:R-:W-:Y:S01]  /*22b20*/  STSM.16.M88.4 [R164], R36 ;  /* 0x00000024a4007844 */ /* 0x000fe20000000200 */
[----:B------:R-:W-:Y:S02]  /*22b30*/  F2FP.BF16.F32.PACK_AB R41, R89, R88 ;  /* 0x000000585929723e */ /* 0x000fe400000010ff */
[----:B------:R-:W-:Y:S02]  /*22b40*/  F2FP.BF16.F32.PACK_AB R43, R91, R90 ;  /* 0x0000005a5b2b723e */ /* 0x000fe400000010ff */
[----:B------:R-:W-:-:S03]  /*22b50*/  ISETP.NE.U32.AND P3, PT, RZ, UR4, PT ;  /* 0x00000004ff007c0c */ /* 0x000fc6000bf65070 */
[----:B------:R0:W-:Y:S01]  /*22b60*/  STSM.16.M88.4 [R165], R40 ;  /* 0x00000028a5007844 */ /* 0x0001e20000000200 */
[----:B------:R-:W-:Y:S01]  /*22b70*/  BAR.SYNC.DEFER_BLOCKING 0x1, 0x100 ;  /* 0x0044000000007b1d */ /* 0x000fe20000010000 */
[----:B------:R-:W-:Y:S01]  /*22b80*/  ISETP.NE.AND.EX P3, PT, RZ, UR5, PT, P3 ;  /* 0x00000005ff007c0c */ /* 0x000fe2000bf65330 */
[----:B--2---:R-:W-:-:S12]  /*22b90*/  IMAD.WIDE R12, R134, 0x4, R132 ;  /* 0x00000004860c7825 */ /* 0x004fd800078e0284 */
[----:B------:R-:W5:Y:S01]  /*22ba0*/  @P3 LDG.E R131, desc[UR42][R12.64] ;  /* 0x0000002a0c833981 */ /* 0x000f62000c1e1900 */
[----:B------:R-:W-:Y:S01]  /*22bb0*/  ISETP.NE.U32.AND P0, PT, RZ, UR6, PT ;  /* 0x00000006ff007c0c */ /* 0x000fe2000bf05070 */
[----:B------:R-:W-:Y:S01]  /*22bc0*/  ULDC UR6, c[0x0][0xa88] ;  /* 0x0002a20000067ab9 */ /* 0x000fe20000000800 */
[----:B0-----:R-:W-:Y:S02]  /*22bd0*/  IMAD.MOV.U32 R40, RZ, RZ, 0x9b8 ;  /* 0x000009b8ff287424 */ /* 0x001fe400078e00ff */
[----:B------:R-:W-:Y:S01]  /*22be0*/  ISETP.NE.AND.EX P0, PT, RZ, UR7, PT, P0 ;  /* 0x00000007ff007c0c */ /* 0x000fe2000bf05300 */
[----:B------:R-:W-:-:S12]  /*22bf0*/  IMAD.U32 R48, RZ, RZ, UR6 ;  /* 0x00000006ff307e24 */ /* 0x000fd8000f8e00ff */
[----:B------:R-:W0:Y:S01]  /*22c00*/  @P0 LDC.64 R14, c[0x0][0xc08] ;  /* 0x00030200ff0e0b82 */ /* 0x000e220000000a00 */
[----:B------:R-:W-:-:S04]  /*22c10*/  ISETP.GT.AND P1, PT, R166, 0x1, PT ;  /* 0x00000001a600780c */ /* 0x000fc80003f24270 */
[----:B------:R-:W-:-:S04]  /*22c20*/  SEL R40, R40, 0x978, P1 ;  /* 0x0000097828287807 */ /* 0x000fc80000800000 */
[----:B------:R2:W3:Y:S08]  /*22c30*/  LDC.64 R32, c[0x0][R40+0x218] ;  /* 0x0000860028207b82 */ /* 0x0004f00000000a00 */
[----:B------:R2:W4:Y:S01]  /*22c40*/  LDC.64 R34, c[0x0][R40+0x228] ;  /* 0x00008a0028227b82 */ /* 0x0005220000000a00 */
[----:B0-----:R-:W-:-:S05]  /*22c50*/  @P0 IMAD.WIDE R14, R134, 0x4, R14 ;  /* 0x00000004860e0825 */ /* 0x001fca00078e020e */
[----:B------:R0:W5:Y:S01]  /*22c60*/  @P0 LDG.E R48, desc[UR42][R14.64] ;  /* 0x0000002a0e300981 */ /* 0x000162000c1e1900 */
[----:B-1----:R-:W-:Y:S01]  /*22c70*/  ISETP.NE.AND P2, PT, R127, 0x1, PT ;  /* 0x000000017f00780c */ /* 0x002fe20003f45270 */
[----:B0-----:R2:W0:Y:S01]  /*22c80*/  LDC.64 R14, c[0x0][R40+0x220] ;  /* 0x00008800280e7b82 */ /* 0x0014220000000a00 */
[----:B---3--:R-:W-:Y:S11]  /*22c90*/  @P0 BRA `(.L_x_5678) ;  /* 0x0000000000100947 */ /* 0x008ff60003800000 */
[----:B------:R-:W-:Y:S05]  /*22ca0*/  @!P3 BRA `(.L_x_5678) ;  /* 0x00000000000cb947 */ /* 0x000fea0003800000 */
[----:B------:R-:W3:Y:S04]  /*22cb0*/  LDG.E R11, desc[UR42][R12.64] ;  /* 0x0000002a0c0b7981 */ /* 0x000ee8000c1e1900 */
[----:B-----5:R-:W3:Y:S02]  /*22cc0*/  LDG.E R48, desc[UR42][R12.64+0x4] ;  /* 0x0000042a0c307981 */ /* 0x020ee4000c1e1900 */
[----:B---3--:R-:W-:-:S07]  /*22cd0*/  IMAD.IADD R48, R48, 0x1, -R11 ;  /* 0x0000000130307824 */ /* 0x008fce00078e0a0b */
.L_x_5678:
[----:B------:R-:W3:Y:S04]  /*22ce0*/  LDL R38, [R1] ;  /* 0x0000000001267983 */ /* 0x000ee80000100800 */
[----:B------:R-:W2:Y:S01]  /*22cf0*/  LDL R132, [R1+0x14] ;  /* 0x0000140001847983 */ /* 0x000ea20000100800 */
[----:B------:R1:W1:Y:S01]  /*22d00*/  LDC.64 R12, c[0x0][R40+0x210] ;  /* 0x00008400280c7b82 */ /* 0x0002620000000a00 */
[----:B------:R-:W-:Y:S01]  /*22d10*/  ISETP.NE.U32.AND P0, PT, RZ, UR4, PT ;  /* 0x00000004ff007c0c */ /* 0x000fe2000bf05070 */
[-C--:B------:R-:W-:Y:S01]  /*22d20*/  IMAD R41, R33, R200.reuse, RZ ;  /* 0x000000c821297224 */ /* 0x080fe200078e02ff */
[----:B------:R-:W4:Y:S01]  /*22d30*/  LDL R50, [R1+0x40] ;  /* 0x0000400001327983 */ /* 0x000f220000100800 */
[----:B------:R-:W-:Y:S01]  /*22d40*/  SHF.R.S32.HI R39, RZ, 0x1f, R134 ;  /* 0x0000001fff277819 */ /* 0x000fe20000011486 */
[----:B------:R-:W-:Y:S01]  /*22d50*/  IMAD.WIDE.U32 R32, R32, R200, RZ ;  /* 0x000000c820207225 */ /* 0x000fe200078e00ff */
[----:B------:R-:W-:Y:S01]  /*22d60*/  ISETP.NE.AND.EX P0, PT, RZ, UR5, PT, P0 ;  /* 0x00000005ff007c0c */ /* 0x000fe2000bf05300 */
[----:B------:R-:W4:Y:S01]  /*22d70*/  LDL R42, [R1+0x30] ;  /* 0x00003000012a7983 */ /* 0x000f220000100800 */
[----:B------:R-:W1:Y:S02]  /*22d80*/  @P2 LDC R49, c[0x0][0xbec] ;  /* 0x0002fb00ff312b82 */ /* 0x000e640000000800 */
[----:B------:R-:W-:-:S02]  /*22d90*/  SEL R11, R134, RZ, !P0 ;  /* 0x000000ff860b7207 */ /* 0x000fc40004000000 */
[----:B------:R-:W-:-:S03]  /*22da0*/  SEL R39, R39, RZ, !P0 ;  /* 0x000000ff27277207 */ /* 0x000fc60004000000 */
[----:B0-----:R-:W-:Y:S01]  /*22db0*/  IMAD R15, R15, R11, RZ ;  /* 0x0000000b0f0f7224 */ /* 0x001fe200078e02ff */
[----:B------:R-:W0:Y:S03]  /*22dc0*/  @P2 LDC R51, c[0x0][0xbf0] ;  /* 0x0002fc00ff332b82 */ /* 0x000e260000000800 */
[C---:B------:R-:W-:Y:S02]  /*22dd0*/  IMAD R43, R14.reuse, R39, R15 ;  /* 0x000000270e2b7224 */ /* 0x040fe400078e020f */
[----:B------:R-:W-:-:S03]  /*22de0*/  IMAD.WIDE.U32 R14, R14, R11, RZ ;  /* 0x0000000b0e0e7225 */ /* 0x000fc600078e00ff */
[----:B------:R-:W1:Y:S01]  /*22df0*/  LDC.64 R36, c[0x0][0xba8] ;  /* 0x0002ea00ff247b82 */ /* 0x000e620000000a00 */
[----:B------:R-:W-:Y:S01]  /*22e00*/  IMAD.IADD R53, R33, 0x1, R41 ;  /* 0x0000000121357824 */ /* 0x000fe200078e0229 */
[----:B-----5:R-:W-:Y:S01]  /*22e10*/  IADD3 R33, P0, P3, R14, R32, R131 ;  /* 0x000000200e217210 */ /* 0x020fe20007b1e083 */
[----:B------:R-:W-:Y:S01]  /*22e20*/  IMAD.IADD R43, R15, 0x1, R43 ;  /* 0x000000010f2b7824 */ /* 0x000fe200078e022b */
[----:B------:R-:W-:-:S04]  /*22e30*/  SHF.R.S32.HI R32, RZ, 0x1f, R131 ;  /* 0x0000001fff207819 */ /* 0x000fc80000011483 */
[----:B-1----:R-:W1:Y:S08]  /*22e40*/  @!P1 LDC R36, c[0x0][0xb50] ;  /* 0x0002d400ff249b82 */ /* 0x002e700000000800 */
[----:B------:R-:W1:Y:S01]  /*22e50*/  @!P1 LDC R37, c[0x0][0xb54] ;  /* 0x0002d500ff259b82 */ /* 0x000e620000000800 */
[----:B---3--:R-:W-:-:S04]  /*22e60*/  IMAD.IADD R38, R38, 0x1, R211 ;  /* 0x0000000126267824 */ /* 0x008fc800078e02d3 */
[----:B------:R-:W-:Y:S01]  /*22e70*/  @P2 IMAD.HI.U32 R14, R38, R49, RZ ;  /* 0x00000031260e2227 */ /* 0x000fe200078e00ff */
[----:B--2---:R-:W-:-:S03]  /*22e80*/  SEL R39, R132, RZ, P1 ;  /* 0x000000ff84277207 */ /* 0x004fc60000800000 */
[----:B------:R-:W-:Y:S01]  /*22e90*/  IMAD.MOV.U32 R15, RZ, RZ, R38 ;  /* 0x000000ffff0f7224 */ /* 0x000fe200078e0026 */
[----:B0-----:R-:W-:Y:S01]  /*22ea0*/  @P2 SHF.R.U32.HI R15, RZ, R51, R14 ;  /* 0x00000033ff0f2219 */ /* 0x001fe2000001160e */
[-C--:B----4-:R-:W-:Y:S02]  /*22eb0*/  IMAD R41, R35, R39.reuse, RZ ;  /* 0x0000002723297224 */ /* 0x090fe400078e02ff */
[----:B------:R-:W-:Y:S01]  /*22ec0*/  IMAD.WIDE.U32 R34, R34, R39, RZ ;  /* 0x0000002722227225 */ /* 0x000fe200078e00ff */
[----:B------:R-:W-:-:S03]  /*22ed0*/  IADD3.X R39, R43, R53, R32, P0, P3 ;  /* 0x000000352b277210 */ /* 0x000fc600007e6420 */
[----:B------:R-:W-:Y:S01]  /*22ee0*/  IMAD.MOV R40, RZ, RZ, -R15 ;  /* 0x000000ffff287224 */ /* 0x000fe200078e0a0f */
[----:B------:R-:W-:Y:S01]  /*22ef0*/  IADD3 R34, P0, P3, R15, R33, R34 ;  /* 0x000000210f227210 */ /* 0x000fe20007b1e022 */
[----:B------:R-:W-:Y:S01]  /*22f00*/  IMAD.IADD R41, R35, 0x1, R41 ;  /* 0x0000000123297824 */ /* 0x000fe200078e0229 */
[----:B------:R-:W-:Y:S01]  /*22f10*/  SHF.R.S32.HI R14, RZ, 0x1f, R15 ;  /* 0x0000001fff0e7819 */ /* 0x000fe2000001140f */
[----:B------:R-:W-:-:S03]  /*22f20*/  IMAD R15, R127, R40, R38 ;  /* 0x000000287f0f7224 */ /* 0x000fc600078e0226 */
[----:B------:R-:W-:Y:S01]  /*22f30*/  IADD3.X R35, R14, R39, R41, P0, P3 ;  /* 0x000000270e237210 */ /* 0x000fe200007e6429 */
[-C--:B------:R-:W-:Y:S01]  /*22f40*/  IMAD R13, R13, R15.reuse, RZ ;  /* 0x0000000f0d0d7224 */ /* 0x080fe200078e02ff */
[----:B------:R-:W-:Y:S01]  /*22f50*/  SHF.R.S32.HI R33, RZ, 0x1f, R15 ;  /* 0x0000001fff217819 */ /* 0x000fe2000001140f */
[----:B------:R-:W-:-:S04]  /*22f60*/  IMAD.WIDE.U32 R34, R12, R15, R34 ;  /* 0x0000000f0c227225 */ /* 0x000fc800078e0022 */
[----:B------:R-:W-:Y:S01]  /*22f70*/  IMAD R13, R12, R33, R13 ;  /* 0x000000210c0d7224 */ /* 0x000fe200078e020d */
[----:B-1----:R-:W-:-:S03]  /*22f80*/  LEA R36, P0, R34, R36, 0x2 ;  /* 0x0000002422247211 */ /* 0x002fc600078010ff */
[----:B------:R-:W-:-:S05]  /*22f90*/  IMAD.IADD R12, R35, 0x1, R13 ;  /* 0x00000001230c7824 */ /* 0x000fca00078e020d */
[----:B------:R-:W-:Y:S01]  /*22fa0*/  LEA.HI.X R37, R34, R37, R12, 0x2, P0 ;  /* 0x0000002522257211 */ /* 0x000fe200000f140c */
[----:B------:R-:W-:Y:S01]  /*22fb0*/  SHFL.IDX PT, R14, R36, 0x1, 0x1c1f ;  /* 0x003c1f00240e7f89 */ /* 0x000fe200000e0000 */
[----:B------:R-:W-:-:S03]  /*22fc0*/  IMAD.IADD R33, R50, 0x1, R211 ;  /* 0x0000000132217824 */ /* 0x000fc600078e02d3 */
[----:B------:R-:W-:Y:S04]  /*22fd0*/  SHFL.IDX PT, R12, R36, RZ, 0x1c1f ;  /* 0x001c1fff240c7589 */ /* 0x000fe800000e0000 */
[----:B------:R-:W0:Y:S04]  /*22fe0*/  SHFL.IDX PT, R13, R37, RZ, 0x1c1f ;  /* 0x001c1fff250d7589 */ /* 0x000e2800000e0000 */
        /* <DEDUP_REMOVED lines=9> */
[----:B------:R-:W-:Y:S01]  /*23080*/  VIADD R0, R167, 0xffffff80 ;  /* 0xffffff80a7007836 */ /* 0x000fe20000000000 */
[----:B0-----:R-:W0:Y:S01]  /*23090*/  @P2 LDC R15, c[0x0][0xbec] ;  /* 0x0002fb00ff0f2b82 */ /* 0x001e220000000800 */
[----:B------:R-:W-:-:S03]  /*230a0*/  ULDC.64 UR4, c[0x0][0xaa0] ;  /* 0x0002a80000047ab9 */ /* 0x000fc60000000a00 */
        /* <DEDUP_REMOVED lines=23> */
[----:B------:R-:W-:-:S02]  /*23220*/  SHF.R.U64 R48, R48, 0x3, RZ ;  /* 0x0000000330307819 */ /* 0x000fc400000012ff */
[----:B------:R-:W-:Y:S02]  /*23230*/  LOP3.LUT R36, R37, 0x380, RZ, 0xc0, !PT ;  /* 0x0000038025247812 */ /* 0x000fe400078ec0ff */
[----:B------:R-:W-:Y:S01]  /*23240*/  LOP3.LUT R48, R48, R49, RZ, 0x3c, !PT ;  /* 0x0000003130307212 */ /* 0x000fe200078e3cff */
[--C-:B------:R-:W-:Y:S01]  /*23250*/  IMAD.X R49, RZ, RZ, R85.reuse, P3 ;  /* 0x000000ffff317224 */ /* 0x100fe200018e0655 */
[----:B------:R-:W-:Y:S02]  /*23260*/  IADD3 R3, P3, R84, 0xb000, RZ ;  /* 0x0000b00054037810 */ /* 0x000fe40007f7e0ff */
[----:B------:R-:W-:Y:S02]  /*23270*/  LOP3.LUT R40, R41, 0x380, RZ, 0xc0, !PT ;  /* 0x0000038029287812 */ /* 0x000fe400078ec0ff */
[----:B------:R-:W-:Y:S02]  /*23280*/  LOP3.LUT R0, R3, 0x380, RZ, 0xc0, !PT ;  /* 0x0000038003007812 */ /* 0x000fe400078ec0ff */
[----:B------:R-:W-:Y:S01]  /*23290*/  LOP3.LUT R44, R45, 0x380, RZ, 0xc0, !PT ;  /* 0x000003802d2c7812 */ /* 0x000fe200078ec0ff */
[----:B------:R-:W-:Y:S01]  /*232a0*/  IMAD R13, R131, UR5, R32 ;  /* 0x00000005830d7c24 */ /* 0x000fe2000f8e0220 */
[----:B------:R-:W-:Y:S01]  /*232b0*/  SHF.R.U64 R0, R0, 0x3, RZ ;  /* 0x0000000300007819 */ /* 0x000fe200000012ff */
[----:B------:R-:W-:Y:S01]  /*232c0*/  IMAD.X R69, RZ, RZ, R85, P3 ;  /* 0x000000ffff457224 */ /* 0x000fe200018e0655 */
[----:B------:R-:W-:Y:S01]  /*232d0*/  SHF.R.U64 R28, R28, 0x3, RZ ;  /* 0x000000031c1c7819 */ /* 0x000fe200000012ff */
[----:B------:R-:W5:Y:S01]  /*232e0*/  LD.E.128 R48, desc[UR42][R48.64] ;  /* 0x0000002a30307980 */ /* 0x000f62000c101d00 */
[----:B------:R-:W-:-:S02]  /*232f0*/  SHF.R.U64 R36, R36, 0x3, RZ ;  /* 0x0000000324247819 */ /* 0x000fc400000012ff */
        /* <DEDUP_REMOVED lines=12> */
[C---:B------:R-:W-:Y:S01]  /*233c0*/  IADD3 R53, P4, R84.reuse, 0x7000, RZ ;  /* 0x0000700054357810 */ /* 0x040fe20007f9e0ff */
[--C-:B------:R-:W-:Y:S01]  /*233d0*/  IMAD.X R41, RZ, RZ, R85.reuse, P0 ;  /* 0x000000ffff297224 */ /* 0x100fe200000e0655 */
[C---:B------:R-:W-:Y:S01]  /*233e0*/  IADD3 R57, P5, R84.reuse, 0x8000, RZ ;  /* 0x0000800054397810 */ /* 0x040fe20007fbe0ff */
[----:B------:R-:W-:Y:S01]  /*233f0*/  IMAD.X R45, RZ, RZ, R85, P1 ;  /* 0x000000ffff2d7224 */ /* 0x000fe200008e0655 */
[C---:B------:R-:W-:Y:S01]  /*23400*/  IADD3 R61, P0, R84.reuse, 0x9000, RZ ;  /* 0x00009000543d7810 */ /* 0x040fe20007f1e0ff */
[----:B------:R-:W-:Y:S01]  /*23410*/  IMAD.IADD R3, R3, 0x1, R13 ;  /* 0x0000000103037824 */ /* 0x000fe200078e020d */
[----:B------:R-:W-:Y:S01]  /*23420*/  IADD3 R65, P1, R84, 0xa000, RZ ;  /* 0x0000a00054417810 */ /* 0x000fe20007f3e0ff */
[----:B------:R-:W-:Y:S01]  /*23430*/  IMAD.IADD R12, R211, 0x1, R0 ;  /* 0x00000001d30c7824 */ /* 0x000fe200078e0200 */
[----:B------:R-:W-:Y:S01]  /*23440*/  LOP3.LUT R52, R53, 0x380, RZ, 0xc0, !PT ;  /* 0x0000038035347812 */ /* 0x000fe200078ec0ff */
[----:B------:R-:W-:Y:S01]  /*23450*/  IMAD.WIDE.U32 R2, R200, UR4, R2 ;  /* 0x00000004c8027c25 */ /* 0x000fe2000f8e0002 */
[----:B------:R-:W-:Y:S01]  /*23460*/  LOP3.LUT R56, R57, 0x380, RZ, 0xc0, !PT ;  /* 0x0000038039387812 */ /* 0x000fe200078ec0ff */
[----:B------:R-:W5:Y:S01]  /*23470*/  LD.E.128 R28, desc[UR42][R28.64] ;  /* 0x0000002a1c1c7980 */ /* 0x000f62000c101d00 */
[----:B------:R-:W-:-:S02]  /*23480*/  LOP3.LUT R60, R61, 0x380, RZ, 0xc0, !PT ;  /* 0x000003803d3c7812 */ /* 0x000fc400078ec0ff */
[----:B------:R-:W-:Y:S01]  /*23490*/  LOP3.LUT R64, R65, 0x380, RZ, 0xc0, !PT ;  /* 0x0000038041407812 */ /* 0x000fe200078ec0ff */
[----:B0-----:R-:W-:Y:S01]  /*234a0*/  @P2 IMAD.HI.U32 R0, R12, R15, RZ ;  /* 0x0000000f0c002227 */ /* 0x001fe200078e00ff */
[----:B------:R-:W-:Y:S01]  /*234b0*/  LOP3.LUT R5, R84, 0x380, RZ, 0xc0, !PT ;  /* 0x0000038054057812 */ /* 0x000fe200078ec0ff */
[----:B------:R-:W5:Y:S01]  /*234c0*/  LD.E.128 R36, desc[UR42][R36.64] ;  /* 0x0000002a24247980 */ /* 0x000f62000c101d00 */
[----:B------:R-:W-:Y:S01]  /*234d0*/  SHF.R.S32.HI R10, RZ, 0x1f, R11 ;  /* 0x0000001fff0a7819 */ /* 0x000fe2000001140b */
[----:B------:R-:W-:Y:S01]  /*234e0*/  IMAD R3, R200, UR5, R3 ;  /* 0x00000005c8037c24 */ /* 0x000fe2000f8e0203 */
[----:B------:R-:W-:Y:S01]  /*234f0*/  SHF.R.U64 R52, R52, 0x3, RZ ;  /* 0x0000000334347819 */ /* 0x000fe200000012ff */
[----:B------:R-:W-:Y:S01]  /*23500*/  ULDC.64 UR4, c[0x0][0xaf0] ;  /* 0x0002bc0000047ab9 */ /* 0x000fe20000000a00 */
[----:B------:R-:W-:Y:S01]  /*23510*/  SHF.R.U64 R56, R56, 0x3, RZ ;  /* 0x0000000338387819 */ /* 0x000fe200000012ff */
[----:B------:R-:W5:Y:S01]  /*23520*/  LD.E.128 R40, desc[UR42][R40.64] ;  /* 0x0000002a28287980 */ /* 0x000f62000c101d00 */
[----:B------:R-:W-:-:S02]  /*23530*/  SHF.R.U64 R60, R60, 0x3, RZ ;  /* 0x000000033c3c7819 */ /* 0x000fc400000012ff */
[----:B------:R-:W-:Y:S01]  /*23540*/  SHF.R.U64 R64, R64, 0x3, RZ ;  /* 0x0000000340407819 */ /* 0x000fe200000012ff */
[----:B------:R-:W-:Y:S01]  /*23550*/  IMAD.MOV.U32 R13, RZ, RZ, R12 ;  /* 0x000000ffff0d7224 */ /* 0x000fe200078e000c */
[----:B------:R-:W-:Y:S01]  /*23560*/  SHF.R.U64 R5, R5, 0x3, RZ ;  /* 0x0000000305057819 */ /* 0x000fe200000012ff */
[----:B------:R-:W-:Y:S01]  /*23570*/  IMAD R10, R10, UR4, RZ ;  /* 0x000000040a0a7c24 */ /* 0x000fe2000f8e02ff */
[----:B-1----:R-:W-:Y:S01]  /*23580*/  @P2 SHF.R.U32.HI R13, RZ, R21, R0 ;  /* 0x00000015ff0d2219 */ /* 0x002fe20000011600 */
        /* <DEDUP_REMOVED lines=10> */
[C---:B------:R-:W-:Y:S01]  /*23630*/  IMAD R15, R11.reuse, UR5, R10 ;  /* 0x000000050b0f7c24 */ /* 0x040fe2000f8e020a */
[--C-:B------:R-:W-:Y:S01]  /*23640*/  SHF.R.S32.HI R0, RZ, 0x1f, R13.reuse ;  /* 0x0000001fff007819 */ /* 0x100fe2000001140d */
[----:B------:R-:W-:Y:S01]  /*23650*/  IMAD.MOV R10, RZ, RZ, -R13 ;  /* 0x000000ffff0a7224 */ /* 0x000fe200078e0a0d */
[----:B------:R-:W5:Y:S01]  /*23660*/  LD.E.128 R52, desc[UR42][R52.64] ;  /* 0x0000002a34347980 */ /* 0x000f62000c101d00 */
[----:B------:R-:W-:Y:S01]  /*23670*/  IMAD.WIDE.U32 R2, R11, UR4, R2 ;  /* 0x000000040b027c25 */ /* 0x000fe2000f8e0002 */
[----:B------:R-:W-:-:S02]  /*23680*/  ULDC.64 UR4, c[0x0][0xae0] ;  /* 0x0002b80000047ab9 */ /* 0x000fc40000000a00 */
[----:B------:R0:W5:Y:S01]  /*23690*/  LD.E.128 R4, desc[UR42][R84.64] ;  /* 0x0000002a54047980 */ /* 0x000162000c101d00 */
[----:B------:R-:W-:-:S03]  /*236a0*/  IMAD R11, R127, R10, R12 ;  /* 0x0000000a7f0b7224 */ /* 0x000fc600078e020c */
[----:B------:R-:W5:Y:S01]  /*236b0*/  LD.E.128 R56, desc[UR42][R56.64] ;  /* 0x0000002a38387980 */ /* 0x000f62000c101d00 */
[----:B------:R-:W-:-:S03]  /*236c0*/  IMAD.IADD R3, R3, 0x1, R15 ;  /* 0x0000000103037824 */ /* 0x000fc600078e020f */
[----:B------:R-:W5:Y:S04]  /*236d0*/  LD.E.128 R60, desc[UR42][R60.64] ;  /* 0x0000002a3c3c7980 */ /* 0x000f68000c101d00 */
[----:B------:R-:W5:Y:S04]  /*236e0*/  LD.E.128 R64, desc[UR42][R64.64] ;  /* 0x0000002a40407980 */ /* 0x000f68000c101d00 */
[----:B------:R-:W5:Y:S01]  /*236f0*/  LD.E.128 R68, desc[UR42][R68.64] ;  /* 0x0000002a44447980 */ /* 0x000f62000c101d00 */
[----:B------:R-:W-:Y:S01]  /*23700*/  IMAD R0, R0, UR4, RZ ;  /* 0x0000000400007c24 */ /* 0x000fe2000f8e02ff */
[----:B------:R-:W-:Y:S01]  /*23710*/  @!PT LDS RZ, [RZ] ;  /* 0x00000000fffff984 */ /* 0x000fe20000000800 */
[----:B------:R-:W-:Y:S01]  /*23720*/  @!PT LDS RZ, [RZ] ;  /* 0x00000000fffff984 */ /* 0x000fe20000000800 */
[----:B------:R-:W-:Y:S01]  /*23730*/  @!PT LDS RZ, [RZ] ;  /* 0x00000000fffff984 */ /* 0x000fe20000000800 */
[----:B------:R-:W-:Y:S01]  /*23740*/  @!PT LDS RZ, [RZ] ;  /* 0x00000000fffff984 */ /* 0x000fe20000000800 */
[----:B------:R1:W-:Y:S06]  /*23750*/  MEMBAR.ALL.CTA ;  /* 0x0000000000007992 */ /* 0x0003ec0000008000 */
[----:B-1----:R-:W1:Y:S01]  /*23760*/  FENCE.VIEW.ASYNC.S ;  /* 0x00000000000073c6 */ /* 0x002e620000000000 */
[----:B------:R-:W-:Y:S01]  /*23770*/  SHF.R.S32.HI R10, RZ, 0x1f, R11 ;  /* 0x0000001fff0a7819 */ /* 0x000fe2000001140b */
[----:B------:R-:W-:-:S04]  /*23780*/  IMAD.WIDE.U32 R2, R13, UR4, R2 ;  /* 0x000000040d027c25 */ /* 0x000fc8000f8e0002 */
[----:B------:R-:W-:Y:S01]  /*23790*/  IMAD R13, R13, UR5, R0 ;  /* 0x000000050d0d7c24 */ /* 0x000fe2000f8e0200 */
[----:B------:R-:W-:Y:S02]  /*237a0*/  ULDC.64 UR4, c[0x0][0xad8] ;  /* 0x0002b60000047ab9 */ /* 0x000fe40000000a00 */
[----:B------:R-:W-:Y:S02]  /*237b0*/  IMAD R10, R10, UR4, RZ ;  /* 0x000000040a0a7c24 */ /* 0x000fe4000f8e02ff */
[----:B------:R-:W-:Y:S02]  /*237c0*/  IMAD.IADD R3, R3, 0x1, R13 ;  /* 0x0000000103037824 */ /* 0x000fe400078e020d */
[C---:B------:R-:W-:Y:S02]  /*237d0*/  IMAD R13, R11.reuse, UR5, R10 ;  /* 0x000000050b0d7c24 */ /* 0x040fe4000f8e020a */
[----:B------:R-:W-:Y:S02]  /*237e0*/  VIADD R0, R16, 0x2a820 ;  /* 0x0002a82010007836 */ /* 0x000fe40000000000 */
[----:B------:R-:W-:Y:S01]  /*237f0*/  IMAD.WIDE.U32 R10, R11, UR4, R2 ;  /* 0x000000040b0a7c25 */ /* 0x000fe2000f8e0002 */
[----:B------:R-:W-:-:S02]  /*23800*/  ULDC.64 UR4, c[0x0][0xa80] ;  /* 0x0002a00000047ab9 */ /* 0x000fc40000000a00 */
[----:B------:R-:W-:Y:S01]  /*23810*/  PRMT R0, RZ, 0x654, R0 ;  /* 0x00000654ff007816 */ /* 0x000fe20000000000 */
[----:B------:R-:W-:Y:S01]  /*23820*/  IMAD.IADD R3, R11, 0x1, R13 ;  /* 0x000000010b037824 */ /* 0x000fe200078e020d */
[C---:B------:R-:W-:Y:S01]  /*23830*/  LEA R2, P0, R10.reuse, UR4, 0x1 ;  /* 0x000000040a027c11 */ /* 0x040fe2000f8008ff */
[C---:B------:R-:W-:Y:S01]  /*23840*/  VIADD R21, R9.reuse, 0x80 ;  /* 0x0000008009157836 */ /* 0x040fe20000000000 */
[----:B------:R-:W-:Y:S01]  /*23850*/  UMOV UR4, 0xffffffff ;  /* 0xffffffff00047882 */ /* 0x000fe20000000000 */
[----:B------:R-:W-:Y:S01]  /*23860*/  VIADD R33, R9, 0x40 ;  /* 0x0000004009217836 */ /* 0x000fe20000000000 */
[----:B-1----:R0:W-:Y:S01]  /*23870*/  SYNCS.ARRIVE.TRANS64.RED.A1T0 RZ, [R0+URZ], RZ ;  /* 0x000000ff00ff79a7 */ /* 0x0021e2000810043f */
[----:B------:R-:W-:Y:S02]  /*23880*/  LEA.HI.X R3, R10, UR5, R3, 0x1, P0 ;  /* 0x000000050a037c11 */ /* 0x000fe400080f0c03 */
[----:B------:R-:W-:Y:S02]  /*23890*/  SHF.R.S32.HI R20, RZ, 0x1f, R9 ;  /* 0x0000001fff147819 */ /* 0x000fe40000011409 */
[----:B------:R-:W-:-:S02]  /*238a0*/  SHF.R.S32.HI R32, RZ, 0x1f, R21 ;  /* 0x0000001fff207819 */ /* 0x000fc40000011415 */
[----:B------:R-:W-:Y:S01]  /*238b0*/  SHF.R.S32.HI R35, RZ, 0x1f, R33 ;  /* 0x0000001fff237819 */ /* 0x000fe20000011421 */
[----:B0-----:R-:W-:Y:S06]  /*238c0*/  BRA.DIV UR4, `(.L_x_5680) ;  /* 0x000000fa041c7947 */ /* 0x001fec000b800000 */
[----:B------:R0:W1:Y:S04]  /*238d0*/  SHFL.IDX PT, R0, R3, RZ, 0x181f ;  /* 0x00181fff03007589 */ /* 0x00006800000e0000 */
[----:B------:R0:W2:Y:S02]  /*238e0*/  SHFL.IDX PT, R14, R2, RZ, 0x181f ;  /* 0x00181fff020e7589 */ /* 0x0000a400000e0000 */
.L_x_6003:
[----:B------:R-:W-:Y:S01]  /*238f0*/  IMAD.IADD R211, R8, 0x1, R211 ;  /* 0x0000000108d37824 */ /* 0x000fe200078e02d3 */
        /* <DEDUP_REMOVED lines=16> */
.L_x_5682:
[----:B------:R-:W-:Y:S05]  /*23a00*/  BSYNC B1 ;  /* 0x0000000000017941 */ /* 0x000fea0003800000 */
.L_x_5681:
[----:B------:R-:W-:-:S03]  /*23a10*/  UMOV UR4, 0xffffffff ;  /* 0xffffffff00047882 */ /* 0x000fc60000000000 */
[----:B------:R-:W-:Y:S05]  /*23a20*/  BRA.DIV UR4, `(.L_x_5683) ;  /* 0x000000f604f87947 */ /* 0x000fea000b800000 */
[----:B-1----:R1:W4:Y:S04]  /*23a30*/  SHFL.IDX PT, R0, R3, 0x1, 0x181f ;  /* 0x00381f0003007f89 */ /* 0x00232800000e0000 */
[----:B--23--:R1:W2:Y:S02]  /*23a40*/  SHFL.IDX PT, R14, R2, 0x1, 0x181f ;  /* 0x00381f00020e7f89 */ /* 0x00c2a400000e0000 */
.L_x_6007:
[----:B-----5:R-:W-:Y:S01]  /*23a50*/  VIADD R5, R211, 0x20 ;  /* 0x00000020d3057836 */ /* 0x020fe20000000000 */
        /* <DEDUP_REMOVED lines=16> */
.L_x_5685:
[----:B------:R-:W-:Y:S05]  /*23b60*/  BSYNC B1 ;  /* 0x0000000000017941 */ /* 0x000fea0003800000 */
.L_x_5684:
[----:B------:R-:W-:-:S03]  /*23b70*/  UMOV UR4, 0xffffffff ;  /* 0xffffffff00047882 */ /* 0x000fc60000000000 */
[----:B------:R-:W-:Y:S05]  /*23b80*/  BRA.DIV UR4, `(.L_x_5686) ;  /* 0x000000f604e87947 */ /* 0x000fea000b800000 */
[----:B----4-:R4:W0:Y:S04]  /*23b90*/  SHFL.IDX PT, R0, R3, 0x2, 0x181f ;  /* 0x00581f0003007f89 */ /* 0x01082800000e0000 */
[----:B--23--:R4:W2:Y:S02]  /*23ba0*/  SHFL.IDX PT, R14, R2, 0x2, 0x181f ;  /* 0x00581f00020e7f89 */ /* 0x00c8a400000e0000 */
.L_x_6011:
        /* <DEDUP_REMOVED lines=17> */
.L_x_5688:
[----:B------:R-:W-:Y:S05]  /*23cc0*/  BSYNC B1 ;  /* 0x0000000000017941 */ /* 0x000fea0003800000 */
.L_x_5687:
[----:B------:R-:W-:-:S03]  /*23cd0*/  UMOV UR4, 0xffffffff ;  /* 0xffffffff00047882 */ /* 0x000fc60000000000 */
[----:B------:R-:W-:Y:S05]  /*23ce0*/  BRA.DIV UR4, `(.L_x_5689) ;  /* 0x000000f604d87947 */ /* 0x000fea000b800000 */
[----:B0-----:R0:W0:Y:S04]  /*23cf0*/  SHFL.IDX PT, R0, R3, 0x3, 0x181f ;  /* 0x00781f0003007f89 */ /* 0x00102800000e0000 */
[----:B--23--:R2:W3:Y:S02]  /*23d00*/  SHFL.IDX PT, R14, R2, 0x3, 0x181f ;  /* 0x00781f00020e7f89 */ /* 0x00c4e400000e0000 */
.L_x_6015:
[----:B01--4-:R-:W-:-:S05]  /*23d10*/  VIADD R3, R211, 0x60 ;  /* 0x00000060d3037836 */ /* 0x013fca0000000000 */
[----:B------:R-:W-:-:S13]  /*23d20*/  ISETP.GE.AND P0, PT, R3, R34, PT ;  /* 0x000000220300720c */ /* 0x000fda0003f06270 */
[----:B------:R-:W-:Y:S05]  /*23d30*/  @P0 BRA `(.L_x_5690) ;  /* 0x0000002800e40947 */ /* 0x000fea0003800000 */
[----:B------:R-:W-:Y:S02]  /*23d40*/  ULDC UR4, c[0x0][0xac8] ;  /* 0x0002b20000047ab9 */ /* 0x000fe40000000800 */
[----:B------:R-:W-:Y:S02]  /*23d50*/  ISETP.GE.AND P2, PT, R9, UR4, PT ;  /* 0x0000000409007c0c */ /* 0x000fe4000bf46270 */
[----:B------:R-:W-:-:S11]  /*23d60*/  ISETP.GE.AND P3, PT, R33, UR4, PT ;  /* 0x0000000421007c0c */ /* 0x000fd6000bf66270 */
[-C--:B--23--:R-:W-:Y:S02]  /*23d70*/  @!P2 LEA R2, P0, R9, R14.reuse, 0x1 ;  /* 0x0000000e0902a211 */ /* 0x08cfe400078008ff */
[----:B------:R-:W-:Y:S02]  /*23d80*/  @!P3 LEA R4, P1, R33, R14, 0x1 ;  /* 0x0000000e2104b211 */ /* 0x000fe400078208ff */
[-C--:B------:R-:W-:Y:S02]  /*23d90*/  @!P2 LEA.HI.X R3, R9, R0.reuse, R20, 0x1, P0 ;  /* 0x000000000903a211 */ /* 0x080fe400000f0c14 */
        /* <DEDUP_REMOVED lines=9> */
.L_x_5679:
        /* <DEDUP_REMOVED lines=46> */
.L_x_6018:
[----:B------:R-:W-:Y:S01]  /*24110*/  ISETP.GE.AND P0, PT, R33, R34, PT ;  /* 0x000000222100720c */ /* 0x000fe20003f06270 */
[----:B------:R-:W-:-:S12]  /*24120*/  BSSY B1, `(.L_x_5692) ;  /* 0x00000cf000017945 */ /* 0x000fd80003800000 */
[----:B------:R-:W-:Y:S05]  /*24130*/  @P0 BRA `(.L_x_5693) ;  /* 0x0000000c00340947 */ /* 0x000fea0003800000 */
[----:B------:R-:W-:Y:S01]  /*24140*/  ULDC UR4, c[0x0][0xac8] ;  /* 0x0002b20000047ab9 */ /* 0x000fe20000000800 */
[C---:B------:R-:W-:Y:S01]  /*24150*/  VIADD R41, R201.reuse, 0x8 ;  /* 0x00000008c9297836 */ /* 0x040fe20000000000 */
[C---:B------:R-:W-:Y:S01]  /*24160*/  ISETP.GE.AND P3, PT, R201.reuse, UR4, PT ;  /* 0x00000004c9007c0c */ /* 0x040fe2000bf66270 */
[C---:B------:R-:W-:Y:S01]  /*24170*/  VIADD R40, R201.reuse, 0x10 ;  /* 0x00000010c9287836 */ /* 0x040fe20000000000 */
[----:B------:R-:W-:Y:S01]  /*24180*/  SHF.R.S32.HI R14, RZ, 0x1f, R201 ;  /* 0x0000001fff0e7819 */ /* 0x000fe200000114c9 */
[----:B------:R-:W-:Y:S01]  /*24190*/  VIADD R39, R201, 0x18 ;  /* 0x00000018c9277836 */ /* 0x000fe20000000000 */
[----:B------:R-:W-:Y:S01]  /*241a0*/  ISETP.GE.AND P2, PT, R41, UR4, PT ;  /* 0x0000000429007c0c */ /* 0x000fe2000bf46270 */
[C---:B------:R-:W-:Y:S01]  /*241b0*/  VIADD R48, R201.reuse, 0x8 ;  /* 0x00000008c9307836 */ /* 0x040fe20000000000 */
[----:B------:R-:W-:Y:S01]  /*241c0*/  ISETP.GE.AND P1, PT, R40, UR4, PT ;  /* 0x0000000428007c0c */ /* 0x000fe2000bf26270 */
[C---:B------:R-:W-:Y:S02]  /*241d0*/  VIADD R42, R201.reuse, 0x20 ;  /* 0x00000020c92a7836 */ /* 0x040fe40000000000 */
[----:B------:R-:W-:Y:S01]  /*241e0*/  VIADD R43, R201, 0x10 ;  /* 0x00000010c92b7836 */ /* 0x000fe20000000000 */
[----:B------:R-:W-:-:S03]  /*241f0*/  SHF.R.S32.HI R48, RZ, 0x1f, R48 ;  /* 0x0000001fff307819 */ /* 0x000fc60000011430 */
[CC--:B--2---:R-:W-:Y:S01]  /*24200*/  @!P3 LEA R12, P0, R201.reuse, R11.reuse, 0x2 ;  /* 0x0000000bc90cb211 */ /* 0x0c4fe200078010ff */
[----:B------:R-:W-:Y:S01]  /*24210*/  @!P3 IMAD.MOV.U32 R15, RZ, RZ, R0 ;  /* 0x000000ffff0fb224 */ /* 0x000fe200078e0000 */
[----:B------:R-:W-:Y:S01]  /*24220*/  SHF.R.S32.HI R43, RZ, 0x1f, R43 ;  /* 0x0000001fff2b7819 */ /* 0x000fe2000001142b */
[C---:B------:R-:W-:Y:S01]  /*24230*/  VIADD R0, R201.reuse, 0x40 ;  /* 0x00000040c9007836 */ /* 0x040fe20000000000 */
[----:B-1----:R-:W-:Y:S01]  /*24240*/  @!P3 LEA.HI.X R13, R201, R38, R14, 0x2, P0 ;  /* 0x00000026c90db211 */ /* 0x002fe200000f140e */
[----:B------:R-:W-:Y:S01]  /*24250*/  @!P3 IMAD.MOV.U32 R14, RZ, RZ, R2 ;  /* 0x000000ffff0eb224 */ /* 0x000fe200078e0002 */
[-C--:B------:R-:W-:Y:S01]  /*24260*/  @!P2 LOP3.LUT R121, R121, R120.reuse, RZ, 0x3c, !PT ;  /* 0x000000787979a212 */ /* 0x080fe200078e3cff */
[----:B------:R-:W-:Y:S01]  /*24270*/  VIADD R2, R201, 0x38 ;  /* 0x00000038c9027836 */ /* 0x000fe20000000000 */
[----:B------:R-:W-:Y:S02]  /*24280*/  ISETP.GE.AND P0, PT, R39, UR4, PT ;  /* 0x0000000427007c0c */ /* 0x000fe4000bf06270 */
[----:B------:R-:W-:Y:S01]  /*24290*/  @!P2 LEA R32, P4, R41, R11, 0x2 ;  /* 0x0000000b2920a211 */ /* 0x000fe200078810ff */
[----:B------:R1:W-:Y:S01]  /*242a0*/  @!P3 ST.E.64 desc[UR42][R12.64], R14 ;  /* 0x0000000e0c00b985 */ /* 0x0003e2000c101b2a */
[----:B------:R-:W-:-:S02]  /*242b0*/  @!P2 LOP3.LUT R120, R121, R120, RZ, 0x3c, !PT ;  /* 0x000000787978a212 */ /* 0x000fc400078e3cff */
[----:B------:R-:W-:Y:S02]  /*242c0*/  @!P1 LOP3.LUT R123, R123, R122, RZ, 0x3c, !PT ;  /* 0x0000007a7b7b9212 */ /* 0x000fe400078e3cff */
[----:B------:R-:W-:Y:S02]  /*242d0*/  ISETP.GE.AND P3, PT, R42, UR4, PT ;  /* 0x000000042a007c0c */ /* 0x000fe4000bf66270 */
[----:B------:R-:W-:Y:S01]  /*242e0*/  @!P2 LEA.HI.X R33, R41, R38, R48, 0x2, P4 ;  /* 0x000000262921a211 */ /* 0x000fe200020f1430 */
[----:B------:R-:W-:Y:S01]  /*242f0*/  VIADD R41, R201, 0x28 ;  /* 0x00000028c9297836 */ /* 0x000fe20000000000 */
[----:B------:R-:W-:Y:S01]  /*24300*/  @!P2 LOP3.LUT R121, R121, R120, RZ, 0x3c, !PT ;  /* 0x000000787979a212 */ /* 0x000fe200078e3cff */
[----:B------:R-:W-:Y:S01]  /*24310*/  VIADD R48, R201, 0x18 ;  /* 0x00000018c9307836 */ /* 0x000fe20000000000 */
[----:B------:R-:W-:Y:S02]  /*24320*/  @!P1 LOP3.LUT R122, R123, R122, RZ, 0x3c, !PT ;  /* 0x0000007a7b7a9212 */ /* 0x000fe400078e3cff */
[----:B------:R-:W-:Y:S01]  /*24330*/  @!P0 LOP3.LUT R125, R125, R124, RZ, 0x3c, !PT ;  /* 0x0000007c7d7d8212 */ /* 0x000fe200078e3cff */
[----:B------:R-:W-:Y:S01]  /*24340*/  @!P2 ST.E.64 desc[UR42][R32.64], R120 ;  /* 0x000000782000a985 */ /* 0x000fe2000c101b2a */
[----:B-1----:R-:W-:-:S02]  /*24350*/  @!P1 LEA R12, P5, R40, R11, 0x2 ;  /* 0x0000000b280c9211 */ /* 0x002fc400078a10ff */
[----:B------:R-:W-:Y:S01]  /*24360*/  @!P1 LOP3.LUT R123, R123, R122, RZ, 0x3c, !PT ;  /* 0x0000007a7b7b9212 */ /* 0x000fe200078e3cff */
[----:B------:R-:W-:Y:S01]  /*24370*/  @!P3 IMAD.MOV.U32 R127, RZ, RZ, R119 ;  /* 0x000000ffff7fb224 */ /* 0x000fe200078e0077 */
[----:B------:R-:W-:Y:S01]  /*24380*/  @!P1 LEA.HI.X R13, R40, R38, R43, 0x2, P5 ;  /* 0x00000026280d9211 */ /* 0x000fe200028f142b */
[----:B------:R-:W-:Y:S01]  /*24390*/  VIADD R40, R201, 0x30 ;  /* 0x00000030c9287836 */ /* 0x000fe20000000000 */
[----:B------:R-:W-:Y:S01]  /*243a0*/  ISETP.GE.AND P2, PT, R41, UR4, PT ;  /* 0x0000000429007c0c */ /* 0x000fe2000bf46270 */
[----:B------:R-:W-:Y:S01]  /*243b0*/  VIADD R43, R201, 0x20 ;  /* 0x00000020c92b7836 */ /* 0x000fe20000000000 */
[----:B------:R-:W-:Y:S01]  /*243c0*/  @!P0 LEA R14, P4, R39, R11, 0x2 ;  /* 0x0000000b270e8211 */ /* 0x000fe200078810ff */
[----:B------:R1:W-:Y:S01]  /*243d0*/  @!P1 ST.E.64 desc[UR42][R12.64], R122 ;  /* 0x0000007a0c009985 */ /* 0x0003e2000c101b2a */
[----:B------:R-:W-:Y:S02]  /*243e0*/  SHF.R.S32.HI R48, RZ, 0x1f, R48 ;  /* 0x0000001fff307819 */ /* 0x000fe40000011430 */
[----:B------:R-:W-:-:S02]  /*243f0*/  @!P0 LOP3.LUT R124, R125, R124, RZ, 0x3c, !PT ;  /* 0x0000007c7d7c8212 */ /* 0x000fc400078e3cff */
[----:B------:R-:W-:Y:S02]  /*24400*/  ISETP.GE.AND P1, PT, R40, UR4, PT ;  /* 0x0000000428007c0c */ /* 0x000fe4000bf26270 */
[----:B------:R-:W-:Y:S02]  /*24410*/  SHF.R.S32.HI R43, RZ, 0x1f, R43 ;  /* 0x0000001fff2b7819 */ /* 0x000fe4000001142b */
[----:B------:R-:W-:Y:S01]  /*24420*/  @!P0 LEA.HI.X R15, R39, R38, R48, 0x2, P4 ;  /* 0x00000026270f8211 */ /* 0x000fe200020f1430 */
[----:B------:R-:W-:Y:S01]  /*24430*/  VIADD R39, R201, 0x38 ;  /* 0x00000038c9277836 */ /* 0x000fe20000000000 */
[----:B------:R-:W-:Y:S01]  /*24440*/  @!P0 LOP3.LUT R125, R125, R124, RZ, 0x3c, !PT ;  /* 0x0000007c7d7d8212 */ /* 0x000fe200078e3cff */
[----:B------:R-:W-:Y:S01]  /*24450*/  VIADD R48, R201, 0x28 ;  /* 0x00000028c9307836 */ /* 0x000fe20000000000 */
[----:B------:R-:W-:Y:S02]  /*24460*/  @!P2 LOP3.LUT R129, R129, R128, RZ, 0x3c, !PT ;  /* 0x000000808181a212 */ /* 0x000fe400078e3cff */
[C---:B-1----:R-:W-:Y:S01]  /*24470*/  @!P3 LEA R12, P5, R42.reuse, R11, 0x2 ;  /* 0x0000000b2a0cb211 */ /* 0x042fe200078a10ff */
[----:B------:R1:W-:Y:S01]  /*24480*/  @!P0 ST.E.64 desc[UR42][R14.64], R124 ;  /* 0x0000007c0e008985 */ /* 0x0003e2000c101b2a */
[----:B------:R-:W-:Y:S01]  /*24490*/  ISETP.GE.AND P0, PT, R39, UR4, PT ;  /* 0x0000000427007c0c */ /* 0x000fe2000bf06270 */
[----:B------:R-:W-:Y:S01]  /*244a0*/  @!P1 IMAD.MOV.U32 R119, RZ, RZ, R118 ;  /* 0x000000ffff779224 */ /* 0x000fe200078e0076 */
[----:B------:R-:W-:Y:S01]  /*244b0*/  @!P3 LEA.HI.X R13, R42, R38, R43, 0x2, P5 ;  /* 0x000000262a0db211 */ /* 0x000fe200028f142b */
[C---:B------:R-:W-:Y:S01]  /*244c0*/  VIADD R42, R201.reuse, 0x40 ;  /* 0x00000040c92a7836 */ /* 0x040fe20000000000 */
[----:B------:R-:W-:Y:S01]  /*244d0*/  SHF.R.S32.HI R48, RZ, 0x1f, R48 ;  /* 0x0000001fff307819 */ /* 0x000fe20000011430 */
[----:B------:R-:W-:Y:S01]  /*244e0*/  VIADD R43, R201, 0x30 ;  /* 0x00000030c92b7836 */ /* 0x000fe20000000000 */
[----:B------:R-:W-:Y:S01]  /*244f0*/  @!P2 LOP3.LUT R128, R129, R128, RZ, 0x3c, !PT ;  /* 0x000000808180a212 */ /* 0x000fe200078e3cff */
[----:B------:R2:W-:Y:S01]  /*24500*/  @!P3 ST.E.64 desc[UR42][R12.64], R126 ;  /* 0x0000007e0c00b985 */ /* 0x0005e2000c101b2a */
[----:B------:R-:W-:Y:S01]  /*24510*/  ISETP.GE.AND P3, PT, R42, UR4, PT ;  /* 0x000000042a007c0c */ /* 0x000fe2000bf66270 */
[----:B------:R-:W-:Y:S01]  /*24520*/  @!P1 IMAD.MOV.U32 R118, RZ, RZ, R130 ;  /* 0x000000ffff769224 */ /* 0x000fe200078e0082 */
[----:B------:R-:W-:-:S02]  /*24530*/  SHF.R.S32.HI R43, RZ, 0x1f, R43 ;  /* 0x0000001fff2b7819 */ /* 0x000fc4000001142b */
[----:B------:R-:W-:Y:S01]  /*24540*/  @!P2 LOP3.LUT R129, R129, R128, RZ, 0x3c, !PT ;  /* 0x000000808181a212 */ /* 0x000fe200078e3cff */
[----:B------:R-:W-:Y:S01]  /*24550*/  @!P0 IMAD.MOV.U32 R32, RZ, RZ, R117 ;  /* 0x000000ffff208224 */ /* 0x000fe200078e0075 */
[CC--:B-1----:R-:W-:Y:S01]  /*24560*/  @!P2 LEA R14, P4, R41.reuse, R11.reuse, 0x2 ;  /* 0x0000000b290ea211 */ /* 0x0c2fe200078810ff */
[----:B------:R-:W-:Y:S01]  /*24570*/  @!P0 IMAD.MOV.U32 R33, RZ, RZ, R113 ;  /* 0x000000ffff218224 */ /* 0x000fe200078e0071 */
[----:B------:R-:W-:Y:S02]  /*24580*/  SHF.R.S32.HI R2, RZ, 0x1f, R2 ;  /* 0x0000001fff027819 */ /* 0x000fe40000011402 */
[-C--:B------:R-:W-:Y:S01]  /*24590*/  @!P2 LEA.HI.X R15, R41, R38.reuse, R48, 0x2, P4 ;  /* 0x00000026290fa211 */ /* 0x080fe200020f1430 */
[----:B------:R-:W-:Y:S01]  /*245a0*/  VIADD R41, R201, 0x48 ;  /* 0x00000048c9297836 */ /* 0x000fe20000000000 */
[----:B------:R-:W-:Y:S01]  /*245b0*/  SHF.R.S32.HI R0, RZ, 0x1f, R0 ;  /* 0x0000001fff007819 */ /* 0x000fe20000011400 */
[----:B------:R-:W-:Y:S01]  /*245c0*/  @!P3 IMAD.MOV.U32 R117, RZ, RZ, R116 ;  /* 0x000000ffff75b224 */ /* 0x000fe200078e0074 */
[C---:B--2---:R-:W-:Y:S01]  /*245d0*/  @!P1 LEA R12, P5, R40.reuse, R11, 0x2 ;  /* 0x0000000b280c9211 */ /* 0x044fe200078a10ff */
[----:B------:R1:W-:Y:S01]  /*245e0*/  @!P2 ST.E.64 desc[UR42][R14.64], R128 ;  /* 0x000000800e00a985 */ /* 0x0003e2000c101b2a */
[----:B------:R-:W-:Y:S01]  /*245f0*/  ISETP.GE.AND P2, PT, R41, UR4, PT ;  /* 0x0000000429007c0c */ /* 0x000fe2000bf46270 */
[----:B------:R-:W-:Y:S01]  /*24600*/  @!P3 IMAD.MOV.U32 R116, RZ, RZ, R115 ;  /* 0x000000ffff74b224 */ /* 0x000fe200078e0073 */
[----:B------:R-:W-:Y:S01]  /*24610*/  @!P1 LEA.HI.X R13, R40, R38, R43, 0x2, P5 ;  /* 0x00000026280d9211 */ /* 0x000fe200028f142b */
[----:B------:R-:W-:-:S02]  /*24620*/  VIADD R40, R201, 0x50 ;  /* 0x00000050c9287836 */ /* 0x000fc40000000000 */
[----:B------:R-:W-:Y:S02]  /*24630*/  VIADD R43, R201, 0x68 ;  /* 0x00000068c92b7836 */ /* 0x000fe40000000000 */
[----:B------:R2:W-:Y:S01]  /*24640*/  @!P1 ST.E.64 desc[UR42][R12.64], R118 ;  /* 0x000000760c009985 */ /* 0x0005e2000c101b2a */
[----:B------:R-:W-:Y:S02]  /*24650*/  ISETP.GE.AND P1, PT, R40, UR4, PT ;  /* 0x0000000428007c0c */ /* 0x000fe4000bf26270 */
[----:B------:R-:W-:Y:S02]  /*24660*/  SHF.R.S32.HI R43, RZ, 0x1f, R43 ;  /* 0x0000001fff2b7819 */ /* 0x000fe4000001142b */
[----:B-1----:R-:W-:Y:S01]  /*24670*/  @!P0 LEA R14, P4, R39, R11, 0x2 ;  /* 0x0000000b270e8211 */ /* 0x002fe200078810ff */
[----:B------:R-:W-:-:S03]  /*24680*/  @!P2 IMAD.MOV.U32 R115, RZ, RZ, R109 ;  /* 0x000000ffff73a224 */ /* 0x000fc600078e006d */
[-C--:B------:R-:W-:Y:S01]  /*24690*/  @!P0 LEA.HI.X R15, R39, R38.reuse, R2, 0x2, P4 ;  /* 0x00000026270f8211 */ /* 0x080fe200020f1402 */
[C---:B------:R-:W-:Y:S02]  /*246a0*/  VIADD R39, R201.reuse, 0x58 ;  /* 0x00000058c9277836 */ /* 0x040fe40000000000 */
[----:B------:R-:W-:Y:S01]  /*246b0*/  VIADD R2, R201, 0x50 ;  /* 0x00000050c9027836 */ /* 0x000fe20000000000 */
[C---:B--2---:R-:W-:Y:S01]  /*246c0*/  @!P3 LEA R12, P5, R42.reuse, R11, 0x2 ;  /* 0x0000000b2a0cb211 */ /* 0x044fe200078a10ff */
        /* <DEDUP_REMOVED lines=11> */
[----:B-1----:R-:W-:Y:S01]  /*24780*/  @!P2 LEA R14, P4, R41, R11, 0x2 ;  /* 0x0000000b290ea211 */ /* 0x002fe200078810ff */
[----:B------:R-:W-:Y:S02]  /*24790*/  @!P0 IMAD.MOV.U32 R111, RZ, RZ, R105 ;  /* 0x000000ffff6f8224 */ /* 0x000fe400078e0069 */
[----:B------:R-:W-:Y:S01]  /*247a0*/  VIADD R32, R201, 0x78 ;  /* 0x00000078c9207836 */ /* 0x000fe20000000000 */
[----:B------:R-:W-:Y:S01]  /*247b0*/  @!P2 LEA.HI.X R15, R41, R38, R42, 0x2, P4 ;  /* 0x00000026290fa211 */ /* 0x000fe200020f142a */
[----:B------:R-:W-:-:S02]  /*247c0*/  VIADD R42, R201, 0x68 ;  /* 0x00000068c92a7836 */ /* 0x000fc40000000000 */
[C---:B------:R-:W-:Y:S01]  /*247d0*/  VIADD R41, R201.reuse, 0x58 ;  /* 0x00000058c9297836 */ /* 0x040fe20000000000 */
[----:B--2---:R-:W-:Y:S01]  /*247e0*/  @!P1 LEA R12, P5, R40, R11, 0x2 ;  /* 0x0000000b280c9211 */ /* 0x004fe200078a10ff */
[----:B------:R1:W-:Y:S01]  /*247f0*/  @!P2 ST.E.64 desc[UR42][R14.64], R114 ;  /* 0x000000720e00a985 */ /* 0x0003e2000c101b2a */
[----:B------:R-:W-:Y:S01]  /*24800*/  ISETP.GE.AND P2, PT, R42, UR4, PT ;  /* 0x000000042a007c0c */ /* 0x000fe2000bf46270 */
[----:B------:R-:W-:Y:S01]  /*24810*/  @!P3 IMAD.MOV.U32 R109, RZ, RZ, R108 ;  /* 0x000000ffff6db224 */ /* 0x000fe200078e006c */
[----:B------:R-:W-:Y:S01]  /*24820*/  @!P1 LEA.HI.X R13, R40, R38, R2, 0x2, P5 ;  /* 0x00000026280d9211 */ /* 0x000fe200028f1402 */
[C---:B------:R-:W-:Y:S01]  /*24830*/  VIADD R2, R201.reuse, 0x70 ;  /* 0x00000070c9027836 */ /* 0x040fe20000000000 */
[----:B------:R-:W-:Y:S01]  /*24840*/  SHF.R.S32.HI R41, RZ, 0x1f, R41 ;  /* 0x0000001fff297819 */ /* 0x000fe20000011429 */
[----:B------:R-:W-:Y:S01]  /*24850*/  VIADD R40, R201, 0x60 ;  /* 0x00000060c9287836 */ /* 0x000fe20000000000 */
[----:B------:R-:W-:Y:S01]  /*24860*/  SHF.R.S32.HI R32, RZ, 0x1f, R32 ;  /* 0x0000001fff207819 */ /* 0x000fe20000011420 */
[----:B------:R2:W-:Y:S01]  /*24870*/  @!P1 ST.E.64 desc[UR42][R12.64], R112 ;  /* 0x000000700c009985 */ /* 0x0005e2000c101b2a */
[----:B------:R-:W-:Y:S01]  /*24880*/  ISETP.GE.AND P1, PT, R2, UR4, PT ;  /* 0x0000000402007c0c */ /* 0x000fe2000bf26270 */
[----:B------:R-:W-:Y:S01]  /*24890*/  @!P3 IMAD.MOV.U32 R108, RZ, RZ, R107 ;  /* 0x000000ffff6cb224 */ /* 0x000fe200078e006b */
[----:B------:R-:W-:-:S02]  /*248a0*/  SHF.R.S32.HI R40, RZ, 0x1f, R40 ;  /* 0x0000001fff287819 */ /* 0x000fc40000011428 */
        /* <DEDUP_REMOVED lines=16> */
[----:B-1----:R-:W-:-:S03]  /*249b0*/  @!P2 LEA R14, P5, R42, R11, 0x2 ;  /* 0x0000000b2a0ea211 */ /* 0x002fc600078a10ff */
[----:B------:R-:W-:Y:S01]  /*249c0*/  @!P0 IMAD.MOV.U32 R103, RZ, RZ, R99 ;  /* 0x000000ffff678224 */ /* 0x000fe200078e0063 */
[-C--:B------:R-:W-:Y:S01]  /*249d0*/  @!P2 LEA.HI.X R15, R42, R38.reuse, R43, 0x2, P5 ;  /* 0x000000262a0fa211 */ /* 0x080fe200028f142b */
[C---:B------:R-:W-:Y:S01]  /*249e0*/  VIADD R43, R201.reuse, 0xa0 ;  /* 0x000000a0c92b7836 */ /* 0x040fe20000000000 */
[----:B------:R-:W-:Y:S02]  /*249f0*/  ISETP.GE.AND P5, PT, R0, UR4, PT ;  /* 0x0000000400007c0c */ /* 0x000fe4000bfa6270 */
[C---:B--2---:R-:W-:Y:S01]  /*24a00*/  @!P1 LEA R12, P4, R2.reuse, R11, 0x2 ;  /* 0x0000000b020c9211 */ /* 0x044fe200078810ff */
[----:B------:R1:W-:Y:S01]  /*24a10*/  @!P2 ST.E.64 desc[UR42][R14.64], R106 ;  /* 0x0000006a0e00a985 */ /* 0x0003e2000c101b2a */
[C---:B------:R-:W-:Y:S02]  /*24a20*/  IADD3 R42, R201.reuse, 0xa0, RZ ;  /* 0x000000a0c92a7810 */ /* 0x040fe40007ffe0ff */
[----:B------:R-:W-:Y:S01]  /*24a30*/  @!P1 LEA.HI.X R13, R2, R38, R41, 0x2, P4 ;  /* 0x00000026020d9211 */ /* 0x000fe200020f1429 */
[C---:B------:R-:W-:Y:S01]  /*24a40*/  VIADD R41, R201.reuse, 0x80 ;  /* 0x00000080c9297836 */ /* 0x040fe20000000000 */
[----:B------:R-:W-:Y:S01]  /*24a50*/  SHF.R.S32.HI R43, RZ, 0x1f, R43 ;  /* 0x0000001fff2b7819 */ /* 0x000fe2000001142b */
[----:B------:R-:W-:-:S02]  /*24a60*/  VIADD R2, R201, 0x90 ;  /* 0x00000090c9027836 */ /* 0x000fc40000000000 */
[----:B------:R2:W-:Y:S01]  /*24a70*/  @!P1 ST.E.64 desc[UR42][R12.64], R104 ;  /* 0x000000680c009985 */ /* 0x0005e2000c101b2a */
[----:B------:R-:W-:Y:S01]  /*24a80*/  SHF.R.S32.HI R41, RZ, 0x1f, R41 ;  /* 0x0000001fff297819 */ /* 0x000fe20000011429 */
[----:B------:R-:W-:Y:S01]  /*24a90*/  @!P5 IMAD.MOV.U32 R99, RZ, RZ, R98 ;  /* 0x000000ffff63d224 */ /* 0x000fe200078e0062 */
[----:B------:R-:W-:Y:S01]  /*24aa0*/  ISETP.GE.AND P1, PT, R2, UR4, PT ;  /* 0x0000000402007c0c */ /* 0x000fe2000bf26270 */
[----:B------:R-:W-:Y:S01]  /*24ab0*/  @!P5 IMAD.MOV.U32 R98, RZ, RZ, R97 ;  /* 0x000000ffff62d224 */ /* 0x000fe200078e0061 */
[----:B-1----:R-:W-:-:S04]  /*24ac0*/  @!P0 LEA R14, P2, R39, R11, 0x2 ;  /* 0x0000000b270e8211 */ /* 0x002fc800078410ff */
[-C--:B------:R-:W-:Y:S01]  /*24ad0*/  @!P0 LEA.HI.X R15, R39, R38.reuse, R32, 0x2, P2 ;  /* 0x00000026270f8211 */ /* 0x080fe200010f1420 */
[----:B------:R-:W-:Y:S01]  /*24ae0*/  VIADD R39, R201, 0x98 ;  /* 0x00000098c9277836 */ /* 0x000fe20000000000 */
[-C--:B------:R-:W-:Y:S02]  /*24af0*/  @!P5 LEA R32, P2, R0, R11.reuse, 0x2 ;  /* 0x0000000b0020d211 */ /* 0x080fe400078410ff */
[C---:B--2---:R-:W-:Y:S01]  /*24b00*/  @!P3 LEA R12, P4, R40.reuse, R11, 0x2 ;  /* 0x0000000b280cb211 */ /* 0x044fe200078810ff */
[----:B------:R1:W-:Y:S01]  /*24b10*/  @!P0 ST.E.64 desc[UR42][R14.64], R102 ;  /* 0x000000660e008985 */ /* 0x0003e2000c101b2a */
[----:B------:R-:W-:Y:S01]  /*24b20*/  ISETP.GE.AND P0, PT, R39, UR4, PT ;  /* 0x0000000427007c0c */ /* 0x000fe2000bf06270 */
[----:B------:R-:W-:Y:S01]  /*24b30*/  @!P1 IMAD.MOV.U32 R97, RZ, RZ, R78 ;  /* 0x000000ffff619224 */ /* 0x000fe200078e004e */
[----:B------:R-:W-:Y:S01]  /*24b40*/  @!P3 LEA.HI.X R13, R40, R38, R41, 0x2, P4 ;  /* 0x00000026280db211 */ /* 0x000fe200020f1429 */
[C---:B------:R-:W-:Y:S02]  /*24b50*/  VIADD R40, R201.reuse, 0x88 ;  /* 0x00000088c9287836 */ /* 0x040fe40000000000 */
[----:B------:R-:W-:-:S02]  /*24b60*/  VIADD R41, R201, 0x90 ;  /* 0x00000090c9297836 */ /* 0x000fc40000000000 */
[----:B------:R2:W-:Y:S01]  /*24b70*/  @!P3 ST.E.64 desc[UR42][R12.64], R100 ;  /* 0x000000640c00b985 */ /* 0x0005e2000c101b2a */
[----:B------:R-:W-:Y:S02]  /*24b80*/  SHF.R.S32.HI R40, RZ, 0x1f, R40 ;  /* 0x0000001fff287819 */ /* 0x000fe40000011428 */
[----:B------:R-:W-:Y:S02]  /*24b90*/  SHF.R.S32.HI R41, RZ, 0x1f, R41 ;  /* 0x0000001fff297819 */ /* 0x000fe40000011429 */
[----:B------:R-:W-:Y:S01]  /*24ba0*/  @!P5 LEA.HI.X R33, R0, R38, R40, 0x2, P2 ;  /* 0x000000260021d211 */ /* 0x000fe200010f1428 */
[C---:B------:R-:W-:Y:S01]  /*24bb0*/  VIADD R40, R201.reuse, 0xb0 ;  /* 0x000000b0c9287836 */ /* 0x040fe20000000000 */
[----:B------:R-:W-:Y:S01]  /*24bc0*/  ISETP.GE.AND P3, PT, R42, UR4, PT ;  /* 0x000000042a007c0c */ /* 0x000fe2000bf66270 */
[----:B------:R-:W-:Y:S01]  /*24bd0*/  VIADD R0, R201, 0xb8 ;  /* 0x000000b8c9007836 */ /* 0x000fe20000000000 */
[-C--:B-1----:R-:W-:Y:S01]  /*24be0*/  @!P0 LEA R14, P4, R39, R11.reuse, 0x2 ;  /* 0x0000000b270e8211 */ /* 0x082fe200078810ff */
[----:B------:R1:W-:Y:S01]  /*24bf0*/  @!P5 ST.E.64 desc[UR42][R32.64], R98 ;  /* 0x000000622000d985 */ /* 0x0003e2000c101b2a */
[----:B--2---:R-:W-:-:S04]  /*24c00*/  @!P1 LEA R12, P2, R2, R11, 0x2 ;  /* 0x0000000b020c9211 */ /* 0x004fc800078410ff */
[-C--:B------:R-:W-:Y:S01]  /*24c10*/  @!P1 LEA.HI.X R13, R2, R38.reuse, R41, 0x2, P2 ;  /* 0x00000026020d9211 */ /* 0x080fe200010f1429 */
[C---:B------:R-:W-:Y:S01]  /*24c20*/  VIADD R41, R201.reuse, 0x98 ;  /* 0x00000098c9297836 */ /* 0x040fe20000000000 */
[----:B------:R-:W-:Y:S01]  /*24c30*/  ISETP.GE.AND P2, PT, R40, UR4, PT ;  /* 0x0000000428007c0c */ /* 0x000fe2000bf46270 */
[----:B------:R-:W-:Y:S02]  /*24c40*/  VIADD R2, R201, 0xa8 ;  /* 0x000000a8c9027836 */ /* 0x000fe40000000000 */
[----:B------:R2:W-:Y:S01]  /*24c50*/  @!P1 ST.E.64 desc[UR42][R12.64], R96 ;  /* 0x000000600c009985 */ /* 0x0005e2000c101b2a */
[----:B------:R-:W-:Y:S01]  /*24c60*/  SHF.R.S32.HI R41, RZ, 0x1f, R41 ;  /* 0x0000001fff297819 */ /* 0x000fe20000011429 */
[----:B------:R-:W-:Y:S01]  /*24c70*/  @!P3 IMAD.MOV.U32 R93, RZ, RZ, R87 ;  /* 0x000000ffff5db224 */ /* 0x000fe200078e0057 */
[----:B------:R-:W-:Y:S02]  /*24c80*/  ISETP.GE.AND P1, PT, R0, UR4, PT ;  /* 0x0000000400007c0c */ /* 0x000fe4000bf26270 */
[----:B------:R-:W-:-:S02]  /*24c90*/  @!P0 LEA.HI.X R15, R39, R38, R41, 0x2, P4 ;  /* 0x00000026270f8211 */ /* 0x000fc400020f1429 */
[----:B------:R-:W-:Y:S02]  /*24ca0*/  ISETP.GE.AND P4, PT, R2, UR4, PT ;  /* 0x0000000402007c0c */ /* 0x000fe4000bf86270 */
[CC--:B-1----:R-:W-:Y:S01]  /*24cb0*/  @!P3 LEA R32, P5, R42.reuse, R11.reuse, 0x2 ;  /* 0x0000000b2a20b211 */ /* 0x0c2fe200078a10ff */
[----:B------:R1:W-:Y:S01]  /*24cc0*/  @!P0 ST.E.64 desc[UR42][R14.64], R94 ;  /* 0x0000005e0e008985 */ /* 0x0003e2000c101b2a */
[----:B------:R-:W-:Y:S02]  /*24cd0*/  SHF.R.S32.HI R39, RZ, 0x1f, R40 ;  /* 0x0000001fff277819 */ /* 0x000fe40000011428 */
[-C--:B------:R-:W-:Y:S01]  /*24ce0*/  @!P3 LEA.HI.X R33, R42, R38.reuse, R43, 0x2, P5 ;  /* 0x000000262a21b211 */ /* 0x080fe200028f142b */
[----:B------:R-:W-:Y:S01]  /*24cf0*/  VIADD R42, R201, 0xa8 ;  /* 0x000000a8c92a7836 */ /* 0x000fe20000000000 */
[CC--:B--2---:R-:W-:Y:S02]  /*24d00*/  @!P2 LEA R12, P0, R40.reuse, R11.reuse, 0x2 ;  /* 0x0000000b280ca211 */ /* 0x0c4fe400078010ff */
[----:B------:R-:W-:Y:S01]  /*24d10*/  SHF.R.S32.HI R41, RZ, 0x1f, R0 ;  /* 0x0000001fff297819 */ /* 0x000fe20000011400 */
[----:B------:R3:W-:Y:S01]  /*24d20*/  @!P3 ST.E.64 desc[UR42][R32.64], R92 ;  /* 0x0000005c2000b985 */ /* 0x0007e2000c101b2a */
[----:B------:R-:W-:Y:S01]  /*24d30*/  @!P2 LEA.HI.X R13, R40, R38, R39, 0x2, P0 ;  /* 0x00000026280da211 */ /* 0x000fe200000f1427 */
[----:B------:R-:W-:Y:S01]  /*24d40*/  @!P4 IMAD.MOV.U32 R87, RZ, RZ, R86 ;  /* 0x000000ffff57c224 */ /* 0x000fe200078e0056 */
[----:B------:R-:W-:Y:S01]  /*24d50*/  SHF.R.S32.HI R42, RZ, 0x1f, R42 ;  /* 0x0000001fff2a7819 */ /* 0x000fe2000001142a */
[----:B------:R-:W-:Y:S01]  /*24d60*/  @!P4 IMAD.MOV.U32 R86, RZ, RZ, R83 ;  /* 0x000000ffff56c224 */ /* 0x000fe200078e0053 */
[-C--:B------:R-:W-:Y:S01]  /*24d70*/  @!P4 LEA R40, P0, R2, R11.reuse, 0x2 ;  /* 0x0000000b0228c211 */ /* 0x080fe200078010ff */
[----:B------:R-:W-:Y:S01]  /*24d80*/  @!P2 IMAD.MOV.U32 R83, RZ, RZ, R82 ;  /* 0x000000ffff53a224 */ /* 0x000fe200078e0052 */
[----:B-1----:R-:W-:Y:S01]  /*24d90*/  @!P1 LEA R14, P5, R0, R11, 0x2 ;  /* 0x0000000b000e9211 */ /* 0x002fe200078a10ff */
[----:B------:R-:W-:-:S02]  /*24da0*/  @!P2 IMAD.MOV.U32 R82, RZ, RZ, R81 ;  /* 0x000000ffff52a224 */ /* 0x000fc400078e0051 */
[----:B------:R-:W-:Y:S01]  /*24db0*/  @!P1 IMAD.MOV.U32 R81, RZ, RZ, R79 ;  /* 0x000000ffff519224 */ /* 0x000fe200078e004f */
[-C--:B------:R-:W-:Y:S02]  /*24dc0*/  @!P1 LEA.HI.X R15, R0, R38.reuse, R41, 0x2, P5 ;  /* 0x00000026000f9211 */ /* 0x080fe400028f1429 */
[----:B------:R-:W-:-:S05]  /*24dd0*/  @!P4 LEA.HI.X R41, R2, R38, R42, 0x2, P0 ;  /* 0x000000260229c211 */ /* 0x000fca00000f142a */
[----:B------:R3:W-:Y:S04]  /*24de0*/  @!P4 ST.E.64 desc[UR42][R40.64], R86 ;  /* 0x000000562800c985 */ /* 0x0007e8000c101b2a */
[----:B------:R3:W-:Y:S04]  /*24df0*/  @!P2 ST.E.64 desc[UR42][R12.64], R82 ;  /* 0x000000520c00a985 */ /* 0x0007e8000c101b2a */
[----:B------:R3:W-:Y:S02]  /*24e00*/  @!P1 ST.E.64 desc[UR42][R14.64], R80 ;  /* 0x000000500e009985 */ /* 0x0007e4000c101b2a */
.L_x_5693:
[----:B------:R-:W-:Y:S05]  /*24e10*/  BSYNC B1 ;  /* 0x0000000000017941 */ /* 0x000fea0003800000 */
.L_x_5692:
[----:B------:R-:W-:-:S03]  /*24e20*/  UMOV UR4, 0xffffffff ;  /* 0xffffffff00047882 */ /* 0x000fc60000000000 */
[----:B------:R-:W-:Y:S05]  /*24e30*/  BRA.DIV UR4, `(.L_x_5694) ;  /* 0x000000ea04047947 */ /* 0x000fea000b800000 */
[----:B------:R4:W1:Y:S04]  /*24e40*/  SHFL.IDX PT, R0, R37, 0x1, 0x1c1f ;  /* 0x003c1f0025007f89 */ /* 0x00086800000e0000 */
[----:B0-----:R-:W0:Y:S02]  /*24e50*/  SHFL.IDX PT, R36, R36, 0x1, 0x1c1f ;  /* 0x003c1f0024247f89 */ /* 0x001e2400000e0000 */
.L_x_6022:
[----:B------:R-:W-:-:S13]  /*24e60*/  ISETP.GE.AND P0, PT, R35, R34, PT ;  /* 0x000000222300720c */ /* 0x000fda0003f06270 */
[----:B------:R-:W-:Y:S05]  /*24e70*/  @P0 BRA `(.L_x_5690) ;  /* 0x0000001800940947 */ /* 0x000fea0003800000 */
[----:B------:R-:W-:Y:S01]  /*24e80*/  ULDC UR4, c[0x0][0xac8] ;  /* 0x0002b20000047ab9 */ /* 0x000fe20000000800 */
[C---:B---3--:R-:W-:Y:S01]  /*24e90*/  VIADD R32, R201.reuse, 0x8 ;  /* 0x00000008c9207836 */ /* 0x048fe20000000000 */
[C---:B------:R-:W-:Y:S01]  /*24ea0*/  ISETP.GE.AND P5, PT, R201.reuse, UR4, PT ;  /* 0x00000004c9007c0c */ /* 0x040fe2000bfa6270 */
[C---:B----4-:R-:W-:Y:S01]  /*24eb0*/  VIADD R37, R201.reuse, 0x10 ;  /* 0x00000010c9257836 */ /* 0x050fe20000000000 */
[----:B------:R-:W-:Y:S01]  /*24ec0*/  SHF.R.S32.HI R14, RZ, 0x1f, R201 ;  /* 0x0000001fff0e7819 */ /* 0x000fe200000114c9 */
[C---:B--2---:R-:W-:Y:S01]  /*24ed0*/  VIADD R11, R201.reuse, 0x18 ;  /* 0x00000018c90b7836 */ /* 0x044fe20000000000 */
[----:B------:R-:W-:Y:S01]  /*24ee0*/  ISETP.GE.AND P1, PT, R32, UR4, PT ;  /* 0x0000000420007c0c */ /* 0x000fe2000bf26270 */
[----:B------:R-:W-:Y:S01]  /*24ef0*/  VIADD R33, R201, 0x8 ;  /* 0x00000008c9217836 */ /* 0x000fe20000000000 */
[----:B------:R-:W-:Y:S01]  /*24f00*/  ISETP.GE.AND P2, PT, R37, UR4, PT ;  /* 0x0000000425007c0c */ /* 0x000fe2000bf46270 */
[----:B-1----:R-:W-:Y:S01]  /*24f10*/  VIADD R38, R201, 0x20 ;  /* 0x00000020c9267836 */ /* 0x002fe20000000000 */
[----:B------:R-:W-:Y:S01]  /*24f20*/  ISETP.GE.AND P3, PT, R11, UR4, PT ;  /* 0x000000040b007c0c */ /* 0x000fe2000bf66270 */
[C---:B------:R-:W-:Y:S01]  /*24f30*/  VIADD R39, R201.reuse, 0x10 ;  /* 0x00000010c9277836 */ /* 0x040fe20000000000 */
[----:B------:R-:W-:Y:S01]  /*24f40*/  SHF.R.S32.HI R33, RZ, 0x1f, R33 ;  /* 0x0000001fff217819 */ /* 0x000fe20000011421 */
[----:B------:R-:W-:-:S02]  /*24f50*/  VIADD R40, R201, 0x40 ;  /* 0x00000040c9287836 */ /* 0x000fc40000000000 */
[C---:B0-----:R-:W-:Y:S01]  /*24f60*/  @!P5 LEA R12, P0, R201.reuse, R36, 0x2 ;  /* 0x00000024c90cd211 */ /* 0x041fe200078010ff */
[----:B------:R-:W-:Y:S01]  /*24f70*/  @!P5 IMAD.MOV.U32 R15, RZ, RZ, R5 ;  /* 0x000000ffff0fd224 */ /* 0x000fe200078e0005 */
[----:B------:R-:W-:Y:S01]  /*24f80*/  SHF.R.S32.HI R39, RZ, 0x1f, R39 ;  /* 0x0000001fff277819 */ /* 0x000fe20000011427 */
[C---:B------:R-:W-:Y:S01]  /*24f90*/  VIADD R41, R201.reuse, 0x90 ;  /* 0x00000090c9297836 */ /* 0x040fe20000000000 */
[C---:B------:R-:W-:Y:S01]  /*24fa0*/  @!P5 LEA.HI.X R13, R201.reuse, R0, R14, 0x2, P0 ;  /* 0x00000000c90dd211 */ /* 0x040fe200000f140e */
[----:B------:R-:W-:Y:S01]  /*24fb0*/  @!P5 IMAD.MOV.U32 R14, RZ, RZ, R3 ;  /* 0x000000ffff0ed224 */ /* 0x000fe200078e0003 */
[----:B------:R-:W-:Y:S01]  /*24fc0*/  @!P1 LEA R2, P4, R32, R36, 0x2 ;  /* 0x0000002420029211 */ /* 0x000fe200078810ff */
[----:B------:R-:W-:Y:S01]  /*24fd0*/  @!P1 IMAD.MOV.U32 R5, RZ, RZ, R6 ;  /* 0x000000ffff059224 */ /* 0x000fe200078e0006 */
[----:B------:R-:W-:Y:S02]  /*24fe0*/  ISETP.GE.AND P0, PT, R38, UR4, PT ;  /* 0x0000000426007c0c */ /* 0x000fe4000bf06270 */
[----:B------:R-:W-:Y:S01]  /*24ff0*/  @!P1 LEA.HI.X R3, R32, R0, R33, 0x2, P4 ;  /* 0x0000000020039211 */ /* 0x000fe200020f1421 */
[----:B------:R0:W-:Y:S01]  /*25000*/  @!P5 ST.E.64 desc[UR42][R12.64], R14 ;  /* 0x0000000e0c00d985 */ /* 0x0001e2000c101b2a */
[C---:B------:R-:W-:Y:S01]  /*25010*/  VIADD R32, R201.reuse, 0x28 ;  /* 0x00000028c9207836 */ /* 0x040fe20000000000 */
[----:B------:R-:W-:Y:S01]  /*25020*/  SHF.R.S32.HI R40, RZ, 0x1f, R40 ;  /* 0x0000001fff287819 */ /* 0x000fe20000011428 */
[----:B------:R-:W-:Y:S01]  /*25030*/  VIADD R33, R201, 0x18 ;  /* 0x00000018c9217836 */ /* 0x000fe20000000000 */
[----:B------:R1:W-:Y:S01]  /*25040*/  @!P1 ST.E.64 desc[UR42][R2.64], R4 ;  /* 0x0000000402009985 */ /* 0x0003e2000c101b2a */
[----:B------:R-:W-:-:S02]  /*25050*/  SHF.R.S32.HI R41, RZ, 0x1f, R41 ;  /* 0x0000001fff297819 */ /* 0x000fc40000011429 */
[----:B------:R-:W-:Y:S02]  /*25060*/  ISETP.GE.AND P1, PT, R32, UR4, PT ;  /* 0x0000000420007c0c */ /* 0x000fe4000bf26270 */
[----:B------:R-:W-:Y:S01]  /*25070*/  SHF.R.S32.HI R33, RZ, 0x1f, R33 ;  /* 0x0000001fff217819 */ /* 0x000fe20000011421 */
[----:B------:R-:W-:Y:S01]  /*25080*/  @!P0 IMAD.MOV.U32 R6, RZ, RZ, R20 ;  /* 0x000000ffff068224 */ /* 0x000fe200078e0014 */
[----:B0-----:R-:W-:-:S04]  /*25090*/  @!P2 LEA R12, P4, R37, R36, 0x2 ;  /* 0x00000024250ca211 */ /* 0x001fc800078810ff */
[----:B------:R-:W-:Y:S01]  /*250a0*/  @!P2 LEA.HI.X R13, R37, R0, R39, 0x2, P4 ;  /* 0x00000000250da211 */ /* 0x000fe200020f1427 */
[----:B-1----:R-:W-:Y:S01]  /*250b0*/  @!P2 IMAD.MOV.U32 R4, RZ, RZ, R7 ;  /* 0x000000ffff04a224 */ /* 0x002fe200078e0007 */
[----:B------:R-:W-:Y:S01]  /*250c0*/  @!P3 LEA R2, P5, R11, R36, 0x2 ;  /* 0x000000240b02b211 */ /* 0x000fe200078a10ff */
[----:B------:R-:W-:Y:S02]  /*250d0*/  @!P2 IMAD.MOV.U32 R5, RZ, RZ, R9 ;  /* 0x000000ffff05a224 */ /* 0x000fe400078e0009 */
[----:B------:R-:W-:Y:S01]  /*250e0*/  VIADD R37, R201, 0x30 ;  /* 0x00000030c9257836 */ /* 0x000fe20000000000 */
[----:B------:R-:W-:Y:S01]  /*250f0*/  @!P3 LEA.HI.X R3, R11, R0, R33, 0x2, P5 ;  /* 0x000000000b03b211 */ /* 0x000fe200028f1421 */
[----:B------:R-:W-:Y:S01]  /*25100*/  VIADD R39, R201, 0x20 ;  /* 0x00000020c9277836 */ /* 0x000fe20000000000 */
[----:B------:R0:W-:Y:S01]  /*25110*/  @!P2 ST.E.64 desc[UR42][R12.64], R4 ;  /* 0x000000040c00a985 */ /* 0x0001e2000c101b2a */
[----:B------:R-:W-:Y:S01]  /*25120*/  @!P3 IMAD.MOV.U32 R9, RZ, RZ, R10 ;  /* 0x000000ffff09b224 */ /* 0x000fe200078e000a */
[----:B------:R-:W-:Y:S01]  /*25130*/  ISETP.GE.AND P2, PT, R37, UR4, PT ;  /* 0x0000000425007c0c */ /* 0x000fe2000bf46270 */
[C---:B------:R-:W-:Y:S01]  /*25140*/  VIADD R11, R201.reuse, 0x38 ;  /* 0x00000038c90b7836 */ /* 0x040fe20000000000 */
[----:B------:R-:W-:Y:S01]  /*25150*/  SHF.R.S32.HI R39, RZ, 0x1f, R39 ;  /* 0x0000001fff277819 */ /* 0x000fe20000011427 */
[----:B------:R-:W-:Y:S01]  /*25160*/  VIADD R33, R201, 0x28 ;  /* 0x00000028c9217836 */ /* 0x000fe20000000000 */
[----:B------:R1:W-:Y:S01]  /*25170*/  @!P3 ST.E.64 desc[UR42][R2.64], R8 ;  /* 0x000000080200b985 */ /* 0x0003e2000c101b2a */
[----:B------:R-:W-:Y:S01]  /*25180*/  @!P0 IMAD.MOV.U32 R7, RZ, RZ, R24 ;  /* 0x000000ffff078224 */ /* 0x000fe200078e0018 */
[----:B------:R-:W-:-:S02]  /*25190*/  ISETP.GE.AND P3, PT, R11, UR4, PT ;  /* 0x000000040b007c0c */ /* 0x000fc4000bf66270 */
[----:B------:R-:W-:Y:S02]  /*251a0*/  SHF.R.S32.HI R33, RZ, 0x1f, R33 ;  /* 0x0000001fff217819 */ /* 0x000fe40000011421 */
[----:B0-----:R-:W-:-:S04]  /*251b0*/  @!P0 LEA R4, P4, R38, R36, 0x2 ;  /* 0x0000002426048211 */ /* 0x001fc800078810ff */
[----:B------:R-:W-:Y:S01]  /*251c0*/  @!P0 LEA.HI.X R5, R38, R0, R39, 0x2, P4 ;  /* 0x0000000026058211 */ /* 0x000fe200020f1427 */
[C---:B------:R-:W-:Y:S01]  /*251d0*/  VIADD R38, R201.reuse, 0x40 ;  /* 0x00000040c9267836 */ /* 0x040fe20000000000 */
[C---:B-1----:R-:W-:Y:S01]  /*251e0*/  @!P1 LEA R2, P5, R32.reuse, R36, 0x2 ;  /* 0x0000002420029211 */ /* 0x042fe200078a10ff */
[C---:B------:R-:W-:Y:S02]  /*251f0*/  VIADD R39, R201.reuse, 0x30 ;  /* 0x00000030c9277836 */ /* 0x040fe40000000000 */
[----:B------:R0:W-:Y:S01]  /*25200*/  @!P0 ST.E.64 desc[UR42][R4.64], R6 ;  /* 0x0000000604008985 */ /* 0x0001e2000c101b2a */
[----:B------:R-:W-:Y:S01]  /*25210*/  @!P1 LEA.HI.X R3, R32, R0, R33, 0x2, P5 ;  /* 0x0000000020039211 */ /* 0x000fe200028f1421 */
[C---:B------:R-:W-:Y:S01]  /*25220*/  VIADD R32, R201.reuse, 0x48 ;  /* 0x00000048c9207836 */ /* 0x040fe20000000000 */
[----:B------:R-:W-:Y:S01]  /*25230*/  ISETP.GE.AND P0, PT, R38, UR4, PT ;  /* 0x0000000426007c0c */ /* 0x000fe2000bf06270 */
[----:B------:R-:W-:Y:S01]  /*25240*/  VIADD R33, R201, 0x38 ;  /* 0x00000038c9217836 */ /* 0x000fe20000000000 */
[----:B------:R-:W-:-:S04]  /*25250*/  SHF.R.S32.HI R39, RZ, 0x1f, R39 ;  /* 0x0000001fff277819 */ /* 0x000fc80000011427 */
        /* <DEDUP_REMOVED lines=8> */
[----:B------:R-:W-:Y:S01]  /*252e0*/  VIADD R37, R201, 0x48 ;  /* 0x00000048c9257836 */ /* 0x000fe20000000000 */
[----:B------:R-:W-:-:S04]  /*252f0*/  @!P0 LEA R8, P4, R38, R36, 0x2 ;  /* 0x0000002426088211 */ /* 0x000fc800078810ff */
[----:B------:R-:W-:Y:S01]  /*25300*/  @!P0 LEA.HI.X R9, R38, R0, R40, 0x2, P4 ;  /* 0x0000000026098211 */ /* 0x000fe200020f1428 */
[C---:B------:R-:W-:Y:S01]  /*25310*/  VIADD R38, R201.reuse, 0x60 ;  /* 0x00000060c9267836 */ /* 0x040fe20000000000 */
[----:B------:R-:W-:Y:S01]  /*25320*/  SHF.R.S32.HI R37, RZ, 0x1f, R37 ;  /* 0x0000001fff257819 */ /* 0x000fe20000011425 */
[----:B------:R-:W-:Y:S02]  /*25330*/  VIADD R40, R201, 0x50 ;  /* 0x00000050c9287836 */ /* 0x000fe40000000000 */
[----:B0-----:R-:W-:Y:S01]  /*25340*/  @!P2 IMAD.MOV.U32 R4, RZ, RZ, R26 ;  /* 0x000000ffff04a224 */ /* 0x001fe200078e001a */
[C---:B------:R-:W-:Y:S01]  /*25350*/  @!P3 LEA R2, P5, R11.reuse, R36, 0x2 ;  /* 0x000000240b02b211 */ /* 0x040fe200078a10ff */
[----:B------:R-:W-:Y:S01]  /*25360*/  @!P2 IMAD.MOV.U32 R5, RZ, RZ, R28 ;  /* 0x000000ffff05a224 */ /* 0x000fe200078e001c */
[----:B------:R-:W-:Y:S01]  /*25370*/  SHF.R.S32.HI R40, RZ, 0x1f, R40 ;  /* 0x0000001fff287819 */ /* 0x000fe20000011428 */
[----:B------:R-:W-:Y:S01]  /*25380*/  @!P3 IMAD.MOV.U32 R28, RZ, RZ, R27 ;  /* 0x000000ffff1cb224 */ /* 0x000fe200078e001b */
[----:B------:R-:W-:Y:S01]  /*25390*/  @!P3 LEA.HI.X R3, R11, R0, R33, 0x2, P5 ;  /* 0x000000000b03b211 */ /* 0x000fe200028f1421 */
[----:B------:R-:W-:Y:S01]  /*253a0*/  VIADD R33, R201, 0x58 ;  /* 0x00000058c9217836 */ /* 0x000fe20000000000 */
[----:B------:R0:W-:Y:S01]  /*253b0*/  @!P2 ST.E.64 desc[UR42][R6.64], R4 ;  /* 0x000000040600a985 */ /* 0x0001e2000c101b2a */
[----:B------:R-:W-:-:S02]  /*253c0*/  ISETP.GE.AND P2, PT, R39, UR4, PT ;  /* 0x0000000427007c0c */ /* 0x000fc4000bf46270 */
[C---:B------:R-:W-:Y:S01]  /*253d0*/  @!P1 LEA R10, P5, R32.reuse, R36, 0x2 ;  /* 0x00000024200a9211 */ /* 0x040fe200078a10ff */
[----:B------:R1:W-:Y:S01]  /*253e0*/  @!P3 ST.E.64 desc[UR42][R2.64], R28 ;  /* 0x0000001c0200b985 */ /* 0x0003e2000c101b2a */
[----:B------:R-:W-:Y:S02]  /*253f0*/  ISETP.GE.AND P3, PT, R33, UR4, PT ;  /* 0x0000000421007c0c */ /* 0x000fe4000bf66270 */
[----:B------:R-:W-:Y:S01]  /*25400*/  @!P1 LEA.HI.X R11, R32, R0, R37, 0x2, P5 ;  /* 0x00000000200b9211 */ /* 0x000fe200028f1425 */
[C---:B------:R-:W-:Y:S02]  /*25410*/  VIADD R32, R201.reuse, 0x68 ;  /* 0x00000068c9207836 */ /* 0x040fe40000000000 */
[----:B------:R-:W-:-:S04]  /*25420*/  VIADD R37, R201, 0x58 ;  /* 0x00000058c9257836 */ /* 0x000fc80000000000 */
[C---:B0-----:R-:W-:Y:S02]  /*25430*/  @!P2 LEA R4, P4, R39.reuse, R36, 0x2 ;  /* 0x000000242704a211 */ /* 0x041fe400078810ff */
[----:B------:R-:W-:Y:S01]  /*25440*/  SHF.R.S32.HI R37, RZ, 0x1f, R37 ;  /* 0x0000001fff257819 */ /* 0x000fe20000011425 */
[----:B-1----:R-:W-:Y:S01]  /*25450*/  @!P0 IMAD.MOV.U32 R2, RZ, RZ, R30 ;  /* 0x000000ffff028224 */ /* 0x002fe200078e001e */
[----:B------:R-:W-:Y:S01]  /*25460*/  @!P2 LEA.HI.X R5, R39, R0, R40, 0x2, P4 ;  /* 0x000000002705a211 */ /* 0x000fe200020f1428 */
[----:B------:R-:W-:Y:S01]  /*25470*/  @!P0 IMAD.MOV.U32 R3, RZ, RZ, R44 ;  /* 0x000000ffff038224 */ /* 0x000fe200078e002c */
[----:B------:R-:W-:Y:S01]  /*25480*/  @!P3 LEA R6, P5, R33, R36, 0x2 ;  /* 0x000000242106b211 */ /* 0x000fe200078a10ff */
[----:B------:R-:W-:Y:S02]  /*25490*/  @!P1 IMAD.MOV.U32 R44, RZ, RZ, R31 ;  /* 0x000000ffff2c9224 */ /* 0x000fe400078e001f */
[C---:B------:R-:W-:Y:S01]  /*254a0*/  VIADD R39, R201.reuse, 0x70 ;  /* 0x00000070c9277836 */ /* 0x040fe20000000000 */
[----:B------:R0:W-:Y:S01]  /*254b0*/  @!P0 ST.E.64 desc[UR42][R8.64], R2 ;  /* 0x0000000208008985 */ /* 0x0001e2000c101b2a */
[----:B------:R-:W-:Y:S01]  /*254c0*/  ISETP.GE.AND P0, PT, R38, UR4, PT ;  /* 0x0000000426007c0c */ /* 0x000fe2000bf06270 */
[----:B------:R-:W-:Y:S01]  /*254d0*/  VIADD R40, R201, 0x60 ;  /* 0x00000060c9287836 */ /* 0x000fe20000000000 */
[----:B------:R-:W-:Y:S01]  /*254e0*/  @!P3 LEA.HI.X R7, R33, R0, R37, 0x2, P5 ;  /* 0x000000002107b211 */ /* 0x000fe200028f1425 */
[----:B------:R1:W-:Y:S01]  /*254f0*/  @!P1 ST.E.64 desc[UR42][R10.64], R44 ;  /* 0x0000002c0a009985 */ /* 0x0003e2000c101b2a */
[----:B------:R-:W-:Y:S01]  /*25500*/  ISETP.GE.AND P1, PT, R32, UR4, PT ;  /* 0x0000000420007c0c */ /* 0x000fe2000bf26270 */
[C---:B------:R-:W-:Y:S01]  /*25510*/  VIADD R33, R201.reuse, 0x78 ;  /* 0x00000078c9217836 */ /* 0x040fe20000000000 */
[----:B------:R-:W-:Y:S01]  /*25520*/  SHF.R.S32.HI R40, RZ, 0x1f, R40 ;  /* 0x0000001fff287819 */ /* 0x000fe20000011428 */
[----:B------:R-:W-:-:S05]  /*25530*/  VIADD R37, R201, 0x68 ;  /* 0x00000068c9257836 */ /* 0x000fca0000000000 */
[----:B------:R-:W-:Y:S01]  /*25540*/  SHF.R.S32.HI R37, RZ, 0x1f, R37 ;  /* 0x0000001fff257819 */ /* 0x000fe20000011425 */
[----:B0-----:R-:W-:Y:S01]  /*25550*/  @!P2 IMAD.MOV.U32 R2, RZ, RZ, R46 ;  /* 0x000000ffff02a224 */ /* 0x001fe200078e002e */
[C---:B------:R-:W-:Y:S01]  /*25560*/  @!P0 LEA R8, P4, R38.reuse, R36, 0x2 ;  /* 0x0000002426088211 */ /* 0x040fe200078810ff */
[----:B------:R-:W-:Y:S02]  /*25570*/  @!P2 IMAD.MOV.U32 R3, RZ, RZ, R56 ;  /* 0x000000ffff03a224 */ /* 0x000fe400078e0038 */
[----:B------:R-:W-:Y:S01]  /*25580*/  @!P3 IMAD.MOV.U32 R56, RZ, RZ, R47 ;  /* 0x000000ffff38b224 */ /* 0x000fe200078e002f */
[----:B------:R-:W-:Y:S01]  /*25590*/  @!P0 LEA.HI.X R9, R38, R0, R40, 0x2, P4 ;  /* 0x0000000026098211 */ /* 0x000fe200020f1428 */
[----:B------:R-:W-:Y:S01]  /*255a0*/  VIADD R38, R201, 0x80 ;  /* 0x00000080c9267836 */ /* 0x000fe20000000000 */
[----:B------:R0:W-:Y:S01]  /*255b0*/  @!P2 ST.E.64 desc[UR42][R4.64], R2 ;  /* 0x000000020400a985 */ /* 0x0001e2000c101b2a */
[----:B------:R-:W-:Y:S01]  /*255c0*/  ISETP.GE.AND P2, PT, R39, UR4, PT ;  /* 0x0000000427007c0c */ /* 0x000fe2000bf46270 */
[----:B------:R-:W-:Y:S01]  /*255d0*/  VIADD R40, R201, 0x70 ;  /* 0x00000070c9287836 */ /* 0x000fe20000000000 */
[----:B-1----:R-:W-:Y:S01]  /*255e0*/  @!P1 LEA R10, P5, R32, R36, 0x2 ;  /* 0x00000024200a9211 */ /* 0x002fe200078a10ff */
[----:B------:R1:W-:Y:S01]  /*255f0*/  @!P3 ST.E.64 desc[UR42][R6.64], R56 ;  /* 0x000000380600b985 */ /* 0x0003e2000c101b2a */
[----:B------:R-:W-:-:S02]  /*25600*/  ISETP.GE.AND P3, PT, R33, UR4, PT ;  /* 0x0000000421007c0c */ /* 0x000fc4000bf66270 */
[----:B------:R-:W-:Y:S01]  /*25610*/  @!P1 LEA.HI.X R11, R32, R0, R37, 0x2, P5 ;  /* 0x00000000200b9211 */ /* 0x000fe200028f1425 */
[C---:B------:R-:W-:Y:S01]  /*25620*/  VIADD R32, R201.reuse, 0x88 ;  /* 0x00000088c9207836 */ /* 0x040fe20000000000 */
[----:B------:R-:W-:Y:S01]  /*25630*/  SHF.R.S32.HI R40, RZ, 0x1f, R40 ;  /* 0x0000001fff287819 */ /* 0x000fe20000011428 */
[----:B------:R-:W-:Y:S02]  /*25640*/  VIADD R37, R201, 0x78 ;  /* 0x00000078c9257836 */ /* 0x000fe40000000000 */
[----:B0-----:R-:W-:Y:S02]  /*25650*/  @!P0 IMAD.MOV.U32 R2, RZ, RZ, R58 ;  /* 0x000000ffff028224 */ /* 0x001fe400078e003a */
[C---:B------:R-:W-:Y:S01]  /*25660*/  @!P2 LEA R4, P4, R39.reuse, R36, 0x2 ;  /* 0x000000242704a211 */ /* 0x040fe200078810ff */
[----:B------:R-:W-:Y:S01]  /*25670*/  @!P0 IMAD.MOV.U32 R3, RZ, RZ, R60 ;  /* 0x000000ffff038224 */ /* 0x000fe200078e003c */
[----:B------:R-:W-:Y:S01]  /*25680*/  SHF.R.S32.HI R37, RZ, 0x1f, R37 ;  /* 0x0000001fff257819 */ /* 0x000fe20000011425 */
[----:B------:R-:W-:Y:S01]  /*25690*/  @!P1 IMAD.MOV.U32 R60, RZ, RZ, R59 ;  /* 0x000000ffff3c9224 */ /* 0x000fe200078e003b */
[----:B------:R-:W-:Y:S01]  /*256a0*/  @!P2 LEA.HI.X R5, R39, R0, R40, 0x2, P4 ;  /* 0x000000002705a211 */ /* 0x000fe200020f1428 */
[C---:B------:R-:W-:Y:S01]  /*256b0*/  VIADD R40, R201.reuse, 0x90 ;  /* 0x00000090c9287836 */ /* 0x040fe20000000000 */
        /* <DEDUP_REMOVED lines=9> */
[C---:B------:R-:W-:Y:S02]  /*25750*/  VIADD R37, R201.reuse, 0x88 ;  /* 0x00000088c9257836 */ /* 0x040fe40000000000 */
        /* <DEDUP_REMOVED lines=15> */
[----:B------:R-:W-:Y:S01]  /*25850*/  ISETP.GE.AND P4, PT, R38, UR4, PT ;  /* 0x0000000426007c0c */ /* 0x000fe2000bf86270 */
[----:B------:R-:W-:Y:S01]  /*25860*/  VIADD R32, R201, 0xa8 ;  /* 0x000000a8c9207836 */ /* 0x000fe20000000000 */
[----:B------:R-:W-:Y:S01]  /*25870*/  SHF.R.S32.HI R39, RZ, 0x1f, R39 ;  /* 0x0000001fff277819 */ /* 0x000fe20000011427 */
[----:B0-----:R-:W-:Y:S02]  /*25880*/  @!P0 IMAD.MOV.U32 R2, RZ, RZ, R66 ;  /* 0x000000ffff028224 */ /* 0x001fe400078e0042 */
[----:B------:R-:W-:Y:S02]  /*25890*/  @!P0 IMAD.MOV.U32 R3, RZ, RZ, R68 ;  /* 0x000000ffff038224 */ /* 0x000fe400078e0044 */
[----:B------:R-:W-:Y:S02]  /*258a0*/  @!P1 IMAD.MOV.U32 R68, RZ, RZ, R67 ;  /* 0x000000ffff449224 */ /* 0x000fe400078e0043 */
[-C--:B-1----:R-:W-:Y:S01]  /*258b0*/  @!P3 LEA R6, P5, R33, R36.reuse, 0x2 ;  /* 0x000000242106b211 */ /* 0x082fe200078a10ff */
[----:B------:R0:W-:Y:S01]  /*258c0*/  @!P0 ST.E.64 desc[UR42][R8.64], R2 ;  /* 0x0000000208008985 */ /* 0x0001e2000c101b2a */
[----:B------:R-:W-:-:S02]  /*258d0*/  @!P2 LEA R4, P0, R40, R36, 0x2 ;  /* 0x000000242804a211 */ /* 0x000fc400078010ff */
[-C--:B------:R-:W-:Y:S01]  /*258e0*/  @!P3 LEA.HI.X R7, R33, R0.reuse, R39, 0x2, P5 ;  /* 0x000000002107b211 */ /* 0x080fe200028f1427 */
[----:B------:R1:W-:Y:S01]  /*258f0*/  @!P1 ST.E.64 desc[UR42][R10.64], R68 ;  /* 0x000000440a009985 */ /* 0x0003e2000c101b2a */
[----:B------:R-:W-:Y:S01]  /*25900*/  @!P2 LEA.HI.X R5, R40, R0, R41, 0x2, P0 ;  /* 0x000000002805a211 */ /* 0x000fe200000f1429 */
[----:B------:R-:W-:Y:S01]  /*25910*/  VIADD R39, R201, 0xa0 ;  /* 0x000000a0c9277836 */ /* 0x000fe20000000000 */
[----:B------:R-:W-:Y:S01]  /*25920*/  ISETP.GE.AND P0, PT, R37, UR4, PT ;  /* 0x0000000425007c0c */ /* 0x000fe2000bf06270 */
[----:B------:R-:W-:Y:S01]  /*25930*/  VIADD R33, R201, 0xa8 ;  /* 0x000000a8c9217836 */ /* 0x000fe20000000000 */
[----:B------:R-:W-:Y:S02]  /*25940*/  ISETP.GE.AND P1, PT, R32, UR4, PT ;  /* 0x0000000420007c0c */ /* 0x000fe4000bf26270 */
[----:B------:R-:W-:Y:S02]  /*25950*/  SHF.R.S32.HI R39, RZ, 0x1f, R39 ;  /* 0x0000001fff277819 */ /* 0x000fe40000011427 */
[----:B------:R-:W-:Y:S01]  /*25960*/  SHF.R.S32.HI R33, RZ, 0x1f, R33 ;  /* 0x0000001fff217819 */ /* 0x000fe20000011421 */
[----:B0-----:R-:W-:-:S02]  /*25970*/  @!P2 IMAD.MOV.U32 R2, RZ, RZ, R70 ;  /* 0x000000ffff02a224 */ /* 0x001fc400078e0046 */
[----:B------:R-:W-:Y:S02]  /*25980*/  @!P2 IMAD.MOV.U32 R3, RZ, RZ, R72 ;  /* 0x000000ffff03a224 */ /* 0x000fe400078e0048 */
[----:B------:R-:W-:Y:S01]  /*25990*/  @!P3 IMAD.MOV.U32 R72, RZ, RZ, R71 ;  /* 0x000000ffff48b224 */ /* 0x000fe200078e0047 */
[----:B-1----:R-:W-:Y:S02]  /*259a0*/  SHF.R.S32.HI R11, RZ, 0x1f, R37 ;  /* 0x0000001fff0b7819 */ /* 0x002fe40000011425 */
[----:B------:R0:W-:Y:S01]  /*259b0*/  @!P2 ST.E.64 desc[UR42][R4.64], R2 ;  /* 0x000000020400a985 */ /* 0x0001e2000c101b2a */
[-C--:B------:R-:W-:Y:S02]  /*259c0*/  @!P4 LEA R8, P2, R38, R36.reuse, 0x2 ;  /* 0x000000242608c211 */ /* 0x080fe400078410ff */
[-C--:B------:R-:W-:Y:S01]  /*259d0*/  @!P0 LEA R12, P5, R37, R36.reuse, 0x2 ;  /* 0x00000024250c8211 */ /* 0x080fe200078a10ff */
[----:B------:R1:W-:Y:S01]  /*259e0*/  @!P3 ST.E.64 desc[UR42][R6.64], R72 ;  /* 0x000000480600b985 */ /* 0x0003e2000c101b2a */
[----:B------:R-:W-:-:S02]  /*259f0*/  @!P1 LEA R10, P3, R32, R36, 0x2 ;  /* 0x00000024200a9211 */ /* 0x000fc400078610ff */
[-C--:B------:R-:W-:Y:S02]  /*25a00*/  @!P4 LEA.HI.X R9, R38, R0.reuse, R39, 0x2, P2 ;  /* 0x000000002609c211 */ /* 0x080fe400010f1427 */
[-C--:B------:R-:W-:Y:S02]  /*25a10*/  @!P0 LEA.HI.X R13, R37, R0.reuse, R11, 0x2, P5 ;  /* 0x00000000250d8211 */ /* 0x080fe400028f140b */
[----:B------:R-:W-:Y:S01]  /*25a20*/  @!P1 LEA.HI.X R11, R32, R0, R33, 0x2, P3 ;  /* 0x00000000200b9211 */ /* 0x000fe200018f1421 */
[----:B0-----:R-:W-:Y:S02]  /*25a30*/  @!P4 IMAD.MOV.U32 R2, RZ, RZ, R74 ;  /* 0x000000ffff02c224 */ /* 0x001fe400078e004a */
[----:B------:R-:W-:Y:S02]  /*25a40*/  @!P4 IMAD.MOV.U32 R3, RZ, RZ, R76 ;  /* 0x000000ffff03c224 */ /* 0x000fe400078e004c */
[----:B------:R-:W-:Y:S02]  /*25a50*/  @!P1 IMAD.MOV.U32 R76, RZ, RZ, R75 ;  /* 0x000000ffff4c9224 */ /* 0x000fe400078e004b */
[----:B------:R-:W-:Y:S01]  /*25a60*/  VIADD R5, R201, 0xb8 ;  /* 0x000000b8c9057836 */ /* 0x000fe20000000000 */
[----:B------:R1:W-:Y:S04]  /*25a70*/  @!P4 ST.E.64 desc[UR42][R8.64], R2 ;  /* 0x000000020800c985 */ /* 0x0003e8000c101b2a */
[----:B------:R1:W-:Y:S04]  /*25a80*/  @!P1 ST.E.64 desc[UR42][R10.64], R76 ;  /* 0x0000004c0a009985 */ /* 0x0003e8000c101b2a */
[----:B------:R1:W-:Y:S01]  /*25a90*/  @!P0 ST.E.64 desc[UR42][R12.64], R88 ;  /* 0x000000580c008985 */ /* 0x0003e2000c101b2a */
[----:B------:R-:W-:-:S13]  /*25aa0*/  ISETP.GE.AND P0, PT, R5, UR4, PT ;  /* 0x0000000405007c0c */ /* 0x000fda000bf06270 */
[----:B-1----:R-:W-:Y:S05]  /*25ab0*/  @P0 BRA `(.L_x_5690) ;  /* 0x0000000c00840947 */ /* 0x002fea0003800000 */
[----:B------:R-:W-:Y:S02]  /*25ac0*/  LEA R36, P0, R5, R36, 0x2 ;  /* 0x0000002405247211 */ /* 0x000fe400078010ff */
[----:B------:R-:W-:-:S04]  /*25ad0*/  SHF.R.S32.HI R2, RZ, 0x1f, R5 ;  /* 0x0000001fff027819 */ /* 0x000fc80000011405 */
[----:B------:R-:W-:-:S05]  /*25ae0*/  LEA.HI.X R37, R5, R0, R2, 0x2, P0 ;  /* 0x0000000005257211 */ /* 0x000fca00000f1402 */
[----:B------:R0:W-:Y:S01]  /*25af0*/  ST.E.64 desc[UR42][R36.64], R90 ;  /* 0x0000005a24007985 */ /* 0x0001e2000c101b2a */
[----:B------:R-:W-:Y:S05]  /*25b00*/  BRA `(.L_x_5690) ;  /* 0x0000000c00707947 */ /* 0x000fea0003800000 */
.L_x_5676:
[----:B------:R-:W2:Y:S01]  /*25b10*/  LDL R6, [R1+0xc] ;  /* 0x00000c0001067983 */ /* 0x000ea20000100800 */
[----:B------:R-:W-:Y:S01]  /*25b20*/  ULDC.64 UR4, c[0x0][0xc08] ;  /* 0x0003020000047ab9 */ /* 0x000fe20000000a00 */
[----:B------:R-:W2:Y:S01]  /*25b30*/  LDC.64 R2, c[0x0][0xc00] ;  /* 0x00030000ff027b82 */ /* 0x000ea20000000a00 */
[----:B------:R-:W-:Y:S01]  /*25b40*/  ISETP.NE.U32.AND P0, PT, RZ, UR4, PT ;  /* 0x00000004ff007c0c */ /* 0x000fe2000bf05070 */
[----:B------:R-:W-:-:S03]  /*25b50*/  IMAD.MOV.U32 R15, RZ, RZ, RZ ;  /* 0x000000ffff0f7224 */ /* 0x000fc600078e00ff */
[----:B------:R-:W-:Y:S01]  /*25b60*/  ISETP.NE.AND.EX P1, PT, RZ, UR5, PT, P0 ;  /* 0x00000005ff007c0c */ /* 0x000fe2000bf25300 */
[----:B------:R-:W-:Y:S02]  /*25b70*/  ULDC.64 UR4, c[0x0][0xc00] ;  /* 0x0003000000047ab9 */ /* 0x000fe40000000a00 */
[----:B------:R-:W-:-:S04]  /*25b80*/  ISETP.NE.U32.AND P0, PT, RZ, UR4, PT ;  /* 0x00000004ff007c0c */ /* 0x000fc8000bf05070 */
[----:B------:R-:W-:-:S06]  /*25b90*/  ISETP.NE.AND.EX P0, PT, RZ, UR5, PT, P0 ;  /* 0x00000005ff007c0c */ /* 0x000fcc000bf05300 */
[----:B------:R-:W1:Y:S01]  /*25ba0*/  @P1 LDC.64 R4, c[0x0][0xc08] ;  /* 0x00030200ff041b82 */ /* 0x000e620000000a00 */
[----:B------:R-:W-:Y:S02]  /*25bb0*/  ULDC UR4, c[0x0][0xa88] ;  /* 0x0002a20000047ab9 */ /* 0x000fe40000000800 */
[----:B------:R-:W-:Y:S01]  /*25bc0*/  IMAD.U32 R20, RZ, RZ, UR4 ;  /* 0x00000004ff147e24 */ /* 0x000fe2000f8e00ff */
[----:B------:R-:W3:Y:S01]  /*25bd0*/  S2R R28, SR_TID.X ;  /* 0x00000000001c7919 */ /* 0x000ee20000002100 */
[----:B--2---:R-:W-:-:S04]  /*25be0*/  IMAD.WIDE R2, R6, 0x4, R2 ;  /* 0x0000000406027825 */ /* 0x004fc800078e0202 */
[----:B-1----:R-:W-:Y:S01]  /*25bf0*/  @P1 IMAD.WIDE R4, R6, 0x4, R4 ;  /* 0x0000000406041825 */ /* 0x002fe200078e0204 */
[----:B------:R1:W5:Y:S04]  /*25c00*/  @P0 LDG.E R15, desc[UR42][R2.64] ;  /* 0x0000002a020f0981 */ /* 0x000368000c1e1900 */
[----:B------:R1:W5:Y:S01]  /*25c10*/  @P1 LDG.E R20, desc[UR42][R4.64] ;  /* 0x0000002a04141981 */ /* 0x000362000c1e1900 */
[----:B---3--:R-:W-:Y:S01]  /*25c20*/  VIADD R0, R28, 0xffffff80 ;  /* 0xffffff801c007836 */ /* 0x008fe20000000000 */
[----:B------:R-:W-:Y:S02]  /*25c30*/  ISETP.GT.AND P2, PT, R166, 0x1, PT ;  /* 0x00000001a600780c */ /* 0x000fe40003f44270 */
[----:B------:R-:W-:Y:S02]  /*25c40*/  SHF.R.S32.HI R24, RZ, 0x1f, R6 ;  /* 0x0000001fff187819 */ /* 0x000fe40000011406 */
[----:B------:R-:W-:Y:S01]  /*25c50*/  ISETP.GT.AND P3, PT, R0, 0x7f, PT ;  /* 0x0000007f0000780c */ /* 0x000fe20003f64270 */
[----:B------:R-:W-:-:S12]  /*25c60*/  @P1 BRA `(.L_x_5695) ;  /* 0x0000000000101947 */ /* 0x000fd80003800000 */
[----:B------:R-:W-:Y:S05]  /*25c70*/  @!P0 BRA `(.L_x_5695) ;  /* 0x00000000000c8947 */ /* 0x000fea0003800000 */
[----:B-1----:R-:W2:Y:S04]  /*25c80*/  LDG.E R5, desc[UR42][R2.64] ;  /* 0x0000002a02057981 */ /* 0x002ea8000c1e1900 */
[----:B-----5:R-:W2:Y:S02]  /*25c90*/  LDG.E R20, desc[UR42][R2.64+0x4] ;  /* 0x0000042a02147981 */ /* 0x020ea4000c1e1900 */
[----:B--2---:R-:W-:-:S07]  /*25ca0*/  IMAD.IADD R20, R20, 0x1, -R5 ;  /* 0x0000000114147824 */ /* 0x004fce00078e0a05 */
.L_x_5695:
[----:B------:R-:W-:Y:S01]  /*25cb0*/  BSSY B1, `(.L_x_5696) ;  /* 0x0000036000017945 */ /* 0x000fe20003800000 */
[----:B------:R-:W-:Y:S02]  /*25cc0*/  SEL R25, R6, RZ, !P0 ;  /* 0x000000ff06197207 */ /* 0x000fe40004000000 */
[----:B------:R-:W-:Y:S02]  /*25cd0*/  SEL R24, R24, RZ, !P0 ;  /* 0x000000ff18187207 */ /* 0x000fe40004000000 */
[----:B-----5:R-:W-:Y:S01]  /*25ce0*/  SHF.R.S32.HI R14, RZ, 0x1f, R15 ;  /* 0x0000001fff0e7819 */ /* 0x020fe2000001140f */
[----:B------:R-:W-:Y:S06]  /*25cf0*/  @P3 BRA `(.L_x_5697) ;  /* 0x0000000000c43947 */ /* 0x000fec0003800000 */
[----:B------:R-:W2:Y:S01]  /*25d00*/  LDC R29, c[0x0][0xbe8] ;  /* 0x0002fa00ff1d7b82 */ /* 0x000ea20000000800 */
[----:B------:R-:W-:Y:S01]  /*25d10*/  IADD3 R27, R211, -0x80, R28 ;  /* 0xffffff80d31b7810 */ /* 0x000fe20007ffe01c */
[----:B--2---:R-:W-:-:S05]  /*25d20*/  IMAD R0, R20, R29, RZ ;  /* 0x0000001d14007224 */ /* 0x004fca00078e02ff */
[----:B------:R-:W-:-:S13]  /*25d30*/  ISETP.GE.AND P0, PT, R27, R0, PT ;  /* 0x000000001b00720c */ /* 0x000fda0003f06270 */
[----:B------:R-:W-:Y:S05]  /*25d40*/  @P0 BRA `(.L_x_5697) ;  /* 0x0000000000b00947 */ /* 0x000fea0003800000 */
[----:B------:R-:W2:Y:S01]  /*25d50*/  LDL.LU R30, [R1+0x14] ;  /* 0x00001400011e7983 */ /* 0x000ea20000300800 */
[----:B------:R-:W-:Y:S01]  /*25d60*/  IMAD.MOV.U32 R0, RZ, RZ, 0x9b8 ;  /* 0x000009b8ff007424 */ /* 0x000fe200078e00ff */
[----:B------:R-:W-:Y:S01]  /*25d70*/  ISETP.GT.AND P3, PT, R166, 0x1, PT ;  /* 0x00000001a600780c */ /* 0x000fe20003f64270 */
[----:B-1----:R-:W1:Y:S01]  /*25d80*/  LDC.64 R2, c[0x0][0xba8] ;  /* 0x0002ea00ff027b82 */ /* 0x002e620000000a00 */
        /* <DEDUP_REMOVED lines=20> */
[----:B------:R-:W-:Y:S02]  /*25ed0*/  IMAD.MOV R0, RZ, RZ, -R21 ;  /* 0x000000ffff007224 */ /* 0x000fe400078e0a15 */
[----:B------:R-:W-:Y:S02]  /*25ee0*/  IMAD.IADD R8, R7, 0x1, R9 ;  /* 0x0000000107087824 */ /* 0x000fe400078e0209 */
[----:B------:R-:W-:-:S03]  /*25ef0*/  IMAD R9, R29, R0, R27 ;  /* 0x000000001d097224 */ /* 0x000fc600078e021b */
[----:B------:R-:W-:Y:S02]  /*25f00*/  IADD3.X R0, R8, R13, R14, P0, P1 ;  /* 0x0000000d08007210 */ /* 0x000fe400007e240e */
[----:B--2---:R-:W-:-:S05]  /*25f10*/  SEL R33, R30, RZ, P3 ;  /* 0x000000ff1e217207 */ /* 0x004fca0001800000 */
[----:B------:R-:W-:-:S04]  /*25f20*/  IMAD.WIDE.U32 R6, R10, R33, RZ ;  /* 0x000000210a067225 */ /* 0x000fc800078e00ff */
[----:B------:R-:W-:Y:S01]  /*25f30*/  IMAD R11, R11, R33, RZ ;  /* 0x000000210b0b7224 */ /* 0x000fe200078e02ff */
[----:B------:R-:W-:Y:S02]  /*25f40*/  IADD3 R6, P0, P1, R21, R12, R6 ;  /* 0x0000000c15067210 */ /* 0x000fe4000791e006 */
[----:B------:R-:W-:Y:S01]  /*25f50*/  SHF.R.S32.HI R21, RZ, 0x1f, R21 ;  /* 0x0000001fff157819 */ /* 0x000fe20000011415 */
[----:B------:R-:W-:Y:S01]  /*25f60*/  IMAD.IADD R7, R11, 0x1, R7 ;  /* 0x000000010b077824 */ /* 0x000fe200078e0207 */
        /* <DEDUP_REMOVED lines=10> */
.L_x_5697:
[----:B------:R-:W-:Y:S05]  /*26010*/  BSYNC B1 ;  /* 0x0000000000017941 */ /* 0x000fea0003800000 */
.L_x_5696:
[----:B------:R-:W-:Y:S05]  /*26020*/  @P2 BRA `(.L_x_5690) ;  /* 0x0000000800282947 */ /* 0x000fea0003800000 */
[----:B------:R-:W3:Y:S01]  /*26030*/  LDC R21, c[0x0][0xbe8] ;  /* 0x0002fa00ff157b82 */ /* 0x000ee20000000800 */
[----:B-1----:R-:W-:Y:S01]  /*26040*/  VIADD R4, R28, 0xffffff80 ;  /* 0xffffff801c047836 */ /* 0x002fe20000000000 */
[----:B------:R-:W-:Y:S01]  /*26050*/  ULDC.64 UR4, c[0x0][0xaa0] ;  /* 0x0002a80000047ab9 */ /* 0x000fe20000000a00 */
[----:B------:R-:W-:Y:S01]  /*26060*/  ULDC.64 UR6, c[0x0][0xaf0] ;  /* 0x0002bc0000067ab9 */ /* 0x000fe20000000a00 */
[----:B------:R-:W-:Y:S02]  /*26070*/  IMAD R0, R14, UR4, RZ ;  /* 0x000000040e007c24 */ /* 0x000fe4000f8e02ff */
[----:B--2---:R-:W-:Y:S02]  /*26080*/  SHF.R.S32.HI R3, RZ, 0x1f, R4 ;  /* 0x0000001fff037819 */ /* 0x004fe40000011404 */
[----:B------:R-:W-:Y:S02]  /*26090*/  IMAD R5, R15, UR5, R0 ;  /* 0x000000050f057c24 */ /* 0x000fe4000f8e0200 */
[----:B------:R-:W-:Y:S01]  /*260a0*/  LEA.HI R7, R3, R4, RZ, 0x3 ;  /* 0x0000000403077211 */ /* 0x000fe200078f18ff */
[----:B------:R-:W-:Y:S01]  /*260b0*/  IMAD.WIDE.U32 R2, R15, UR4, RZ ;  /* 0x000000040f027c25 */ /* 0x000fe2000f8e00ff */
[----:B------:R-:W-:-:S02]  /*260c0*/  ULDC.64 UR4, c[0x0][0xae8] ;  /* 0x0002ba0000047ab9 */ /* 0x000fc40000000a00 */
[----:B------:R-:W-:Y:S01]  /*260d0*/  LOP3.LUT R9, R7, 0xfffffff8, RZ, 0xc0, !PT ;  /* 0xfffffff807097812 */ /* 0x000fe200078ec0ff */
[----:B------:R-:W-:Y:S01]  /*260e0*/  IMAD.IADD R3, R3, 0x1, R5 ;  /* 0x0000000103037824 */ /* 0x000fe200078e0205 */
[----:B------:R-:W-:-:S03]  /*260f0*/  SHF.R.S32.HI R8, RZ, 0x3, R7 ;  /* 0x00000003ff087819 */ /* 0x000fc60000011407 */
[----:B------:R-:W-:Y:S02]  /*26100*/  IMAD.IADD R13, R4, 0x1, -R9 ;  /* 0x00000001040d7824 */ /* 0x000fe400078e0a09 */
[----:B------:R-:W-:Y:S01]  /*26110*/  IMAD.WIDE.U32 R2, R200, UR4, R2 ;  /* 0x00000004c8027c25 */ /* 0x000fe2000f8e0002 */
[----:B---3--:R-:W-:-:S03]  /*26120*/  ISETP.NE.AND P0, PT, R21, 0x1, PT ;  /* 0x000000011500780c */ /* 0x008fc60003f05270 */
[----:B------:R-:W-:Y:S02]  /*26130*/  IMAD R0, R13, 0x20, R8 ;  /* 0x000000200d007824 */ /* 0x000fe400078e0208 */
[----:B------:R-:W-:Y:S01]  /*26140*/  IMAD R3, R200, UR5, R3 ;  /* 0x00000005c8037c24 */ /* 0x000fe2000f8e0203 */
[----:B------:R-:W-:Y:S01]  /*26150*/  ULDC.64 UR4, c[0x0][0xae0] ;  /* 0x0002b80000047ab9 */ /* 0x000fe20000000a00 */
[----:B------:R-:W-:Y:S02]  /*26160*/  IMAD.IADD R9, R211, 0x1, R0 ;  /* 0x00000001d3097824 */ /* 0x000fe400078e0200 */
[----:B------:R-:W-:Y:S02]  /*26170*/  IMAD R4, R24, UR6, RZ ;  /* 0x0000000618047c24 */ /* 0x000fe4000f8e02ff */
[----:B------:R-:W-:Y:S02]  /*26180*/  IMAD.MOV.U32 R5, RZ, RZ, R9 ;  /* 0x000000ffff057224 */ /* 0x000fe400078e0009 */
[C---:B------:R-:W-:Y:S01]  /*26190*/  IMAD R7, R25.reuse, UR7, R4 ;  /* 0x0000000719077c24 */ /* 0x040fe2000f8e0204 */
[----:B------:R-:W1:Y:S01]  /*261a0*/  @P0 LDC R6, c[0x0][0xbec] ;  /* 0x0002fb00ff060b82 */ /* 0x000e620000000800 */
[----:B------:R-:W-:-:S04]  /*261b0*/  IMAD.WIDE.U32 R2, R25, UR6, R2 ;  /* 0x0000000619027c25 */ /* 0x000fc8000f8e0002 */
[----:B------:R-:W-:-:S03]  /*261c0*/  IMAD.IADD R3, R3, 0x1, R7 ;  /* 0x0000000103037824 */ /* 0x000fc600078e0207 */
[----:B------:R-:W2:Y:S01]  /*261d0*/  @P0 LDC R11, c[0x0][0xbf0] ;  /* 0x0002fc00ff0b0b82 */ /* 0x000ea20000000800 */
[----:B-1----:R-:W-:-:S05]  /*261e0*/  @P0 IMAD.HI.U32 R0, R9, R6, RZ ;  /* 0x0000000609000227 */ /* 0x002fca00078e00ff */
[----:B--2---:R-:W-:-:S04]  /*261f0*/  @P0 SHF.R.U32.HI R5, RZ, R11, R0 ;  /* 0x0000000bff050219 */ /* 0x004fc80000011600 */
        /* <DEDUP_REMOVED lines=26> */
.L_x_6025:
[----:B------:R-:W-:Y:S01]  /*263a0*/  IMAD R21, R20, R21, RZ ;  /* 0x0000001514157224 */ /* 0x000fe200078e02ff */
[----:B------:R-:W-:Y:S01]  /*263b0*/  BSSY B1, `(.L_x_5699) ;  /* 0x0000011000017945 */ /* 0x000fe20003800000 */
[----:B------:R-:W-:-:S05]  /*263c0*/  IMAD.IADD R6, R8, 0x1, R211 ;  /* 0x0000000108067824 */ /* 0x000fca00078e02d3 */
        /* <DEDUP_REMOVED lines=15> */
.L_x_5700:
[----:B------:R-:W-:Y:S05]  /*264c0*/  BSYNC B1 ;  /* 0x0000000000017941 */ /* 0x000fea0003800000 */
.L_x_5699:
[----:B------:R-:W-:-:S03]  /*264d0*/  UMOV UR4, 0xffffffff ;  /* 0xffffffff00047882 */ /* 0x000fc60000000000 */
[----:B------:R-:W-:Y:S05]  /*264e0*/  BRA.DIV UR4, `(.L_x_5701) ;  /* 0x000000d204d87947 */ /* 0x000fea000b800000 */
[----:B--2---:R2:W0:Y:S04]  /*264f0*/  SHFL.IDX PT, R0, R3, 0x1, 0x181f ;  /* 0x00381f0003007f89 */ /* 0x00442800000e0000 */
[----:B---34-:R2:W3:Y:S02]  /*26500*/  SHFL.IDX PT, R14, R2, 0x1, 0x181f ;  /* 0x00381f00020e7f89 */ /* 0x0184e400000e0000 */
.L_x_6029:
        /* <DEDUP_REMOVED lines=17> */
.L_x_5703:
[----:B------:R-:W-:Y:S05]  /*26620*/  BSYNC B1 ;  /* 0x0000000000017941 */ /* 0x000fea0003800000 */
.L_x_5702:
[----:B------:R-:W-:-:S03]  /*26630*/  UMOV UR4, 0xffffffff ;  /* 0xffffffff00047882 */ /* 0x000fc60000000000 */
[----:B------:R-:W-:Y:S05]  /*26640*/  BRA.DIV UR4, `(.L_x_5704) ;  /* 0x000000d204c87947 */ /* 0x000fea000b800000 */
[----:B0-----:R0:W0:Y:S04]  /*26650*/  SHFL.IDX PT, R0, R3, 0x2, 0x181f ;  /* 0x00581f0003007f89 */ /* 0x00102800000e0000 */
[----:B---34-:R3:W4:Y:S02]  /*26660*/  SHFL.IDX PT, R14, R2, 0x2, 0x181f ;  /* 0x00581f00020e7f89 */ /* 0x01872400000e0000 */
.L_x_6033:
        /* <DEDUP_REMOVED lines=17> */
.L_x_5706:
[----:B------:R-:W-:Y:S05]  /*26780*/  BSYNC B1 ;  /* 0x0000000000017941 */ /* 0x000fea0003800000 */
.L_x_5705:
[----:B------:R-:W-:-:S03]  /*26790*/  UMOV UR4, 0xffffffff ;  /* 0xffffffff00047882 */ /* 0x000fc60000000000 */
[----:B------:R-:W-:Y:S05]  /*267a0*/  BRA.DIV UR4, `(.L_x_5707) ;  /* 0x000000d204b87947 */ /* 0x000fea000b800000 */
[----:B0-----:R0:W0:Y:S04]  /*267b0*/  SHFL.IDX PT, R0, R3, 0x3, 0x181f ;  /* 0x00781f0003007f89 */ /* 0x00102800000e0000 */
[----:B----4-:R4:W0:Y:S02]  /*267c0*/  SHFL.IDX PT, R14, R2, 0x3, 0x181f ;  /* 0x00781f00020e7f89 */ /* 0x01082400000e0000 */
.L_x_6037:
        /* <DEDUP_REMOVED lines=16> */
.L_x_5690:
[----:B------:R-:W-:Y:S05]  /*268d0*/  BSYNC B0 ;  /* 0x0000000000007941 */ /* 0x000fea0003800000 */
.L_x_5675:
[----:B------:R-:W-:Y:S02]  /*268e0*/  ULDC UR4, c[0x0][0xc3c] ;  /* 0x00030f0000047ab9 */ /* 0x000fe40000000800 */
[----:B------:R-:W-:-:S13]  /*268f0*/  ISETP.GE.AND P0, PT, R227, UR4, PT ;  /* 0x00000004e3007c0c */ /* 0x000fda000bf06270 */
[----:B------:R-:W-:Y:S05]  /*26900*/  @!P0 BRA `(.L_x_5708) ;  /* 0xfffffda800f08947 */ /* 0x000fea000383ffff */
[----:B------:R-:W-:Y:S05]  /*26910*/  BRA `(.L_x_5469) ;  /* 0x0000008c00d87947 */ /* 0x000fea0003800000 */
.L_x_5467:
        /* <DEDUP_REMOVED lines=58> */
.L_x_5712:
[----:B------:R-:W0:Y:S01]  /*26cc0*/  LDC R0, c[0x0][0xc3c] ;  /* 0x00030f00ff007b82 */ /* 0x000e220000000800 */
[----:B------:R-:W-:Y:S01]  /*26cd0*/  UIADD3 UR4, UR4, 0x1f, URZ ;  /* 0x0000001f04047890 */ /* 0x000fe2000fffe03f */
[----:B------:R-:W-:Y:S02]  /*26ce0*/  ULDC UR7, c[0x0][0xc3c] ;  /* 0x00030f0000077ab9 */ /* 0x000fe40000000800 */
[----:B-1----:R-:W-:-:S03]  /*26cf0*/  IMAD.U32 R19, RZ, RZ, UR7 ;  /* 0x00000007ff137e24 */ /* 0x002fc6000f8e00ff */
        /* <DEDUP_REMOVED lines=33> */
.L_x_5710:
        /* <DEDUP_REMOVED lines=13> */
.L_x_5713:
        /* <DEDUP_REMOVED lines=62> */
.L_x_5714:
        /* <DEDUP_REMOVED lines=61> */
.L_x_5715:
[----:B------:R-:W-:-:S05]  /*27790*/  LOP3.LUT R17, RZ, R2, RZ, 0x33, !PT ;  /* 0x00000002ff117212 */ /* 0x000fca00078e33ff */
[----:B------:R-:W-:Y:S01]  /*277a0*/  IMAD.IADD R17, R0, 0x1, R17 ;  /* 0x0000000100117824 */ /* 0x000fe200078e0211 */
[----:B------:R-:W-:Y:S06]  /*277b0*/  BRA `(.L_x_5716) ;  /* 0x00000000000c7947 */ /* 0x000fec0003800000 */
.L_x_5711:
[----:B------:R-:W-:Y:S02]  /*277c0*/  IMAD.MOV.U32 R17, RZ, RZ, RZ ;  /* 0x000000ffff117224 */ /* 0x000fe400078e00ff */
[----:B------:R-:W-:Y:S02]  /*277d0*/  IMAD.U32 R16, RZ, RZ, UR6 ;  /* 0x00000006ff107e24 */ /* 0x000fe4000f8e00ff */
[----:B------:R-:W-:-:S07]  /*277e0*/  IMAD.MOV.U32 R18, RZ, RZ, RZ ;  /* 0x000000ffff127224 */ /* 0x000fce00078e00ff */
.L_x_5716:
[----:B------:R-:W-:-:S13]  /*277f0*/  ISETP.NE.AND P0, PT, R7, RZ, PT ;  /* 0x000000ff0700720c */ /* 0x000fda0003f05270 */
[----:B------:R-:W0:Y:S01]  /*27800*/  @!P0 S2R R3, SR_CgaCtaId ;  /* 0x0000000000038919 */ /* 0x000e220000008800 */
[----:B------:R-:W-:-:S04]  /*27810*/  @!P0 MOV R0, 0x400 ;  /* 0x0000040000008802 */ /* 0x000fc80000000f00 */
[----:B0-----:R-:W-:-:S05]  /*27820*/  @!P0 LEA R0, R3, R0, 0x18 ;  /* 0x0000000003008211 */ /* 0x001fca00078ec0ff */
[----:B------:R2:W-:Y:S01]  /*27830*/  @!P0 STS.128 [R0+0x2a8d0], R16 ;  /* 0x02a8d01000008388 */ /* 0x0005e20000000c00 */
[----:B------:R-:W-:Y:S06]  /*27840*/  BAR.ARV 0x5, 0x180 ;  /* 0x0146000000007b1d */ /* 0x000fec0000002000 */
.L_x_5709:
[----:B------:R3:W-:Y:S01]  /*27850*/  STL [R1+0x2c], RZ ;  /* 0x00002cff01007387 */ /* 0x0007e20000100800 */
[----:B------:R-:W-:Y:S01]  /*27860*/  ULDC UR4, c[0x0][0xc3c] ;  /* 0x00030f0000047ab9 */ /* 0x000fe20000000800 */
[----:B------:R-:W-:Y:S01]  /*27870*/  IMAD.MOV.U32 R28, RZ, RZ, 0x1 ;  /* 0x00000001ff1c7424 */ /* 0x000fe200078e00ff */
[----:B-1----:R-:W-:Y:S01]  /*27880*/  ISETP.GE.AND P0, PT, R19, UR4, PT ;  /* 0x0000000413007c0c */ /* 0x002fe2000bf06270 */
[----:B------:R-:W-:-:S12]  /*27890*/  IMAD.MOV.U32 R25, RZ, RZ, RZ ;  /* 0x000000ffff197224 */ /* 0x000fd800078e00ff */
[----:B---3--:R-:W-:Y:S05]  /*278a0*/  @P0 BRA `(.L_x_5717) ;  /* 0x0000007800f80947 */ /* 0x008fea0003800000 */
[----:B------:R-:W1:Y:S01]  /*278b0*/  S2R R13, SR_TID.X ;  /* 0x00000000000d7919 */ /* 0x000e620000002100 */
[----:B------:R-:W3:Y:S01]  /*278c0*/  S2UR UR4, SR_CgaCtaId ;  /* 0x00000000000479c3 */ /* 0x000ee20000008800 */
[----:B------:R-:W-:Y:S01]  /*278d0*/  BSSY B7, `(.L_x_5717) ;  /* 0x00007bb000077945 */ /* 0x000fe20003800000 */
[----:B------:R-:W-:Y:S01]  /*278e0*/  IMAD.MOV.U32 R29, RZ, RZ, 0x1 ;  /* 0x00000001ff1d7424 */ /* 0x000fe200078e00ff */
[----:B------:R-:W-:Y:S01]  /*278f0*/  ULDC.64 UR40, c[0x0][0x198] ;  /* 0x0000660000287ab9 */ /* 0x000fe20000000a00 */
[----:B------:R-:W-:Y:S01]  /*27900*/  IMAD.MOV.U32 R26, RZ, RZ, RZ ;  /* 0x000000ffff1a7224 */ /* 0x000fe200078e00ff */
[----:B------:R-:W-:Y:S01]  /*27910*/  ULOP3.LUT UR39, UR36, 0x2, URZ, 0xfc, !UPT ;  /* 0x0000000224277892 */ /* 0x000fe2000f8efc3f */
[----:B------:R-:W-:Y:S01]  /*27920*/  IMAD.MOV.U32 R25, RZ, RZ, RZ ;  /* 0x000000ffff197224 */ /* 0x000fe200078e00ff */
[----:B------:R-:W-:Y:S01]  /*27930*/  ULOP3.LUT UR37, UR36, 0x1, URZ, 0xfc, !UPT ;  /* 0x0000000124257892 */ /* 0x000fe2000f8efc3f */
[----:B------:R-:W-:Y:S01]  /*27940*/  IMAD.MOV.U32 R28, RZ, RZ, 0x1 ;  /* 0x00000001ff1c7424 */ /* 0x000fe200078e00ff */
[----:B------:R-:W-:Y:S01]  /*27950*/  ULDC UR38, c[0x0][0xc] ;  /* 0x0000030000267ab9 */ /* 0x000fe20000000800 */
[----:B---3--:R-:W-:-:S02]  /*27960*/  IMAD.U32 R37, RZ, RZ, UR4 ;  /* 0x00000004ff257e24 */ /* 0x008fc4000f8e00ff */
[C---:B-1----:R-:W-:Y:S01]  /*27970*/  IMAD.SHL.U32 R22, R13.reuse, 0x40, RZ ;  /* 0x000000400d167824 */ /* 0x042fe200078e00ff */
[C---:B------:R-:W-:Y:S01]  /*27980*/  LOP3.LUT R12, R13.reuse, 0x7f, RZ, 0xc0, !PT ;  /* 0x0000007f0d0c7812 */ /* 0x040fe200078ec0ff */
[C---:B0-----:R-:W-:Y:S01]  /*27990*/  IMAD.SHL.U32 R2, R13.reuse, 0x80, RZ ;  /* 0x000000800d027824 */ /* 0x041fe200078e00ff */
[C---:B------:R-:W-:Y:S01]  /*279a0*/  SHF.L.U32 R31, R13.reuse, 0x4, RZ ;  /* 0x000000040d1f7819 */ /* 0x040fe200000006ff */
[----:B------:R-:W-:Y:S01]  /*279b0*/  IMAD.SHL.U32 R7, R13, 0x2, RZ ;  /* 0x000000020d077824 */ /* 0x000fe200078e00ff */
[----:B--2---:R-:W-:Y:S02]  /*279c0*/  SHF.R.U32.HI R0, RZ, 0x1, R13 ;  /* 0x00000001ff007819 */ /* 0x004fe4000001160d */
[----:B------:R-:W-:Y:S02]  /*279d0*/  LOP3.LUT R3, R22, 0x180, RZ, 0xc0, !PT ;  /* 0x0000018016037812 */ /* 0x000fe400078ec0ff */
[----:B------:R-:W-:Y:S02]  /*279e0*/  LOP3.LUT R4, R2, 0x380, RZ, 0xc0, !PT ;  /* 0x0000038002047812 */ /* 0x000fe400078ec0ff */
[----:B------:R-:W-:-:S02]  /*279f0*/  SHF.R.U32.HI R5, RZ, 0x5, R12 ;  /* 0x00000005ff057819 */ /* 0x000fc4000001160c */
[----:B------:R-:W-:Y:S02]  /*27a00*/  LOP3.LUT R2, R2, 0x400, RZ, 0xc0, !PT ;  /* 0x0000040002027812 */ /* 0x000fe400078ec0ff */
[----:B------:R-:W-:Y:S02]  /*27a10*/  LOP3.LUT R8, R31, 0x40, RZ, 0xc0, !PT ;  /* 0x000000401f087812 */ /* 0x000fe400078ec0ff */
[----:B------:R-:W-:Y:S01]  /*27a20*/  LOP3.LUT R0, R3, 0x30, R0, 0xf8, !PT ;  /* 0x0000003003007812 */ /* 0x000fe200078ef800 */
[----:B------:R-:W-:Y:S01]  /*27a30*/  IMAD.SHL.U32 R3, R13, 0x8, RZ ;  /* 0x000000080d037824 */ /* 0x000fe200078e00ff */
[----:B------:R-:W-:Y:S01]  /*27a40*/  LOP3.LUT R4, R4, 0x10, R13, 0xf8, !PT ;  /* 0x0000001004047812 */ /* 0x000fe200078ef80d */
[----:B------:R-:W-:Y:S01]  /*27a50*/  IMAD R2, R5, 0x800, R2 ;  /* 0x0000080005027824 */ /* 0x000fe200078e0202 */
[----:B------:R-:W-:Y:S01]  /*27a60*/  R2P PR, R13, 0x6 ;  /* 0x000000060d007804 */ /* 0x000fe20000000000 */
[----:B------:R-:W-:Y:S01]  /*27a70*/  IMAD R9, R5, 0x200, R8 ;  /* 0x0000020005097824 */ /* 0x000fe200078e0208 */
[----:B------:R-:W-:-:S02]  /*27a80*/  LOP3.LUT R6, R31, 0x1b0, RZ, 0xc0, !PT ;  /* 0x000001b01f067812 */ /* 0x000fc400078ec0ff */
[----:B------:R-:W-:Y:S02]  /*27a90*/  LOP3.LUT R5, R4, 0x70, R31, 0x78, !PT ;  /* 0x0000007004057812 */ /* 0x000fe400078e781f */
[----:B------:R-:W-:Y:S01]  /*27aa0*/  LOP3.LUT R3, R0, 0x30, R3, 0x78, !PT ;  /* 0x0000003000037812 */ /* 0x000fe200078e7803 */
[----:B------:R-:W-:Y:S01]  /*27ab0*/  IMAD.MOV.U32 R0, RZ, RZ, 0x20 ;  /* 0x00000020ff007424 */ /* 0x000fe200078e00ff */
[----:B------:R-:W-:Y:S01]  /*27ac0*/  LOP3.LUT R6, R6, 0x30, R7, 0x78, !PT ;  /* 0x0000003006067812 */ /* 0x000fe200078e7807 */
[----:B------:R-:W-:Y:S01]  /*27ad0*/  IMAD.IADD R11, R2, 0x1, R5 ;  /* 0x00000001020b7824 */ /* 0x000fe200078e0205 */
[----:B------:R-:W-:Y:S01]  /*27ae0*/  MOV R4, 0x400 ;  /* 0x0000040000047802 */ /* 0x000fe20000000f00 */
[----:B------:R-:W-:Y:S01]  /*27af0*/  IMAD.SHL.U32 R2, R13, 0x20, RZ ;  /* 0x000000200d027824 */ /* 0x000fe200078e00ff */
[----:B------:R-:W-:Y:S01]  /*27b00*/  SEL R0, R0, 0xffffffe0, !P1 ;  /* 0xffffffe000007807 */ /* 0x000fe20004800000 */
[----:B------:R-:W-:Y:S01]  /*27b10*/  IMAD.IADD R10, R6, 0x1, R9 ;  /* 0x00000001060a7824 */ /* 0x000fe200078e0209 */
[----:B------:R-:W-:Y:S01]  /*27b20*/  LEA R23, R37, R4, 0x18 ;  /* 0x0000000425177211 */ /* 0x000fe200078ec0ff */
[----:B------:R-:W-:Y:S01]  /*27b30*/  VIADD R5, R11, 0x40 ;  /* 0x000000400b057836 */ /* 0x000fe20000000000 */
[----:B------:R-:W-:Y:S01]  /*27b40*/  LOP3.LUT R22, R3, 0x640, R22, 0xf8, !PT ;  /* 0x0000064003167812 */ /* 0x000fe200078ef816 */
[----:B------:R-:W-:Y:S01]  /*27b50*/  @P2 VIADD R5, R11, 0xffffffc0 ;  /* 0xffffffc00b052836 */ /* 0x000fe20000000000 */
[----:B------:R-:W-:Y:S01]  /*27b60*/  STL [R1+0xc], R10 ;  /* 0x00000c0a01007387 */ /* 0x000fe20000100800 */
[C---:B------:R-:W-:Y:S01]  /*27b70*/  IMAD.IADD R4, R0.reuse, 0x1, R11 ;  /* 0x0000000100047824 */ /* 0x040fe200078e020b */
[----:B------:R-:W-:Y:S01]  /*27b80*/  SHF.R.U32.HI R3, RZ, 0x2, R12 ;  /* 0x00000002ff037819 */ /* 0x000fe2000001160c */
[----:B------:R-:W-:Y:S01]  /*27b90*/  IMAD.IADD R0, R0, 0x1, R5 ;  /* 0x0000000100007824 */ /* 0x000fe200078e0205 */
[----:B------:R-:W-:Y:S01]  /*27ba0*/  STL [R1+0x8], R11 ;  /* 0x0000080b01007387 */ /* 0x000fe20000100800 */
[----:B------:R-:W-:-:S02]  /*27bb0*/  LOP3.LUT R2, R2, 0x60, RZ, 0xc0, !PT ;  /* 0x0000006002027812 */ /* 0x000fc400078ec0ff */
[----:B------:R-:W-:Y:S01]  /*27bc0*/  LOP3.LUT R31, R31, 0x30, RZ, 0xc0, !PT ;  /* 0x000000301f1f7812 */ /* 0x000fe200078ec0ff */
[----:B------:R-:W-:Y:S04]  /*27bd0*/  STL [R1], R5 ;  /* 0x0000000501007387 */ /* 0x000fe80000100800 */
[----:B------:R-:W-:Y:S04]  /*27be0*/  STL [R1+0x4], R4 ;  /* 0x0000040401007387 */ /* 0x000fe80000100800 */
[----:B------:R-:W-:Y:S04]  /*27bf0*/  STL [R1+0x2c], RZ ;  /* 0x00002cff01007387 */ /* 0x000fe80000100800 */
[----:B------:R0:W-:Y:S02]  /*27c00*/  STL [R1+0x10], R0 ;  /* 0x0000100001007387 */ /* 0x0001e40000100800 */
[----:B0-----:R-:W-:Y:S01]  /*27c10*/  LOP3.LUT R0, R3, R2, RZ, 0xfc, !PT ;  /* 0x0000000203007212 */ /* 0x001fe200078efcff */
[----:B------:R-:W-:Y:S01]  /*27c20*/  IMAD.IADD R0, R23, 0x1, R10 ;  /* 0x0000000117007824 */ /* 0x000fe200078e020a */
[----:B------:R-:W-:-:S02]  /*27c30*/  LOP3.LUT R3, R31, 0x40, RZ, 0xfc, !PT ;  /* 0x000000401f037812 */ /* 0x000fc400078efcff */
[----:B------:R-:W-:Y:S02]  /*27c40*/  LOP3.LUT R2, R31, 0x80, RZ, 0xfc, !PT ;  /* 0x000000801f027812 */ /* 0x000fe400078efcff */
[----:B------:R0:W-:Y:S01]  /*27c50*/  STL [R1+0x14], R0 ;  /* 0x0000140001007387 */ /* 0x0001e20000100800 */
[C---:B------:R-:W-:Y:S02]  /*27c60*/  LOP3.LUT R3, R22.reuse, 0x2800, RZ, 0xfc, !PT ;  /* 0x0000280016037812 */ /* 0x040fe400078efcff */
[C---:B------:R-:W-:Y:S02]  /*27c70*/  LOP3.LUT R2, R22.reuse, 0x4800, RZ, 0xfc, !PT ;  /* 0x0000480016027812 */ /* 0x040fe400078efcff */
[C---:B------:R-:W-:Y:S02]  /*27c80*/  LOP3.LUT R3, R22.reuse, 0x5000, RZ, 0xfc, !PT ;  /* 0x0000500016037812 */ /* 0x040fe400078efcff */
[C---:B------:R-:W-:Y:S02]  /*27c90*/  LOP3.LUT R2, R22.reuse, 0x3800, RZ, 0xfc, !PT ;  /* 0x0000380016027812 */ /* 0x040fe400078efcff */
[----:B0-----:R-:W-:-:S02]  /*27ca0*/  LOP3.LUT R0, R22, 0x3000, RZ, 0xfc, !PT ;  /* 0x0000300016007812 */ /* 0x001fc400078efcff */
[----:B------:R-:W-:-:S07]  /*27cb0*/  LOP3.LUT R0, R22, 0x5800, RZ, 0xfc, !PT ;  /* 0x0000580016007812 */ /* 0x000fce00078efcff */
.L_x_5855:
[----:B------:R-:W-:Y:S05]  /*27cc0*/  YIELD ;  /* 0x0000000000007946 */ /* 0x000fea0003800000 */
[----:B------:R-:W-:Y:S01]  /*27cd0*/  ULDC.64 UR4, c[0x0][0xa28] ;  /* 0x00028a0000047ab9 */ /* 0x000fe20000000a00 */
[----:B------:R-:W-:Y:S01]  /*27ce0*/  IMAD.MOV.U32 R34, RZ, RZ, RZ ;  /* 0x000000ffff227224 */ /* 0x000fe200078e00ff */
[----:B------:R-:W-:Y:S01]  /*27cf0*/  ISETP.NE.U32.AND P0, PT, RZ, UR4, PT ;  /* 0x00000004ff007c0c */ /* 0x000fe2000bf05070 */
[----:B0-----:R-:W0:Y:S01]  /*27d00*/  LDC.64 R4, c[0x0][0xa00] ;  /* 0x00028000ff047b82 */ /* 0x001e220000000a00 */
[----:B------:R-:W-:Y:S02]  /*27d10*/  ULDC.64 UR6, c[0x0][0xa10] ;  /* 0x0002840000067ab9 */ /* 0x000fe40000000a00 */
[----:B------:R-:W-:Y:S01]  /*27d20*/  ISETP.NE.AND.EX P0, PT, RZ, UR5, PT, P0 ;  /* 0x00000005ff007c0c */ /* 0x000fe2000bf05300 */
[----:B------:R-:W-:-:S12]  /*27d30*/  ULDC.64 UR4, c[0x0][0xa18] ;  /* 0x0002860000047ab9 */ /* 0x000fd80000000a00 */
[----:B-1----:R-:W1:Y:S01]  /*27d40*/  @P0 LDC.64 R2, c[0x0][0xa28] ;  /* 0x00028a00ff020b82 */ /* 0x002e620000000a00 */
[----:B------:R-:W-:Y:S01]  /*27d50*/  ISETP.NE.U32.AND P1, PT, RZ, UR6, PT ;  /* 0x00000006ff007c0c */ /* 0x000fe2000bf25070 */
[----:B-1----:R-:W-:-:S05]  /*27d60*/  @P0 IMAD.WIDE R2, R19, 0x4, R2 ;  /* 0x0000000413020825 */ /* 0x002fca00078e0202 */
[----:B------:R1:W5:Y:S01]  /*27d70*/  @P0 LDG.E R34, desc[UR42][R2.64] ;  /* 0x0000002a02220981 */ /* 0x000362000c1e1900 */
[----:B------:R-:W-:Y:S01]  /*27d80*/  ISETP.NE.U32.AND P0, PT, RZ, UR4, PT ;  /* 0x00000004ff007c0c */ /* 0x000fe2000bf05070 */
[----:B------:R-:W-:Y:S01]  /*27d90*/  IMAD.MOV.U32 R8, RZ, RZ, RZ ;  /* 0x000000ffff087224 */ /* 0x000fe200078e00ff */
[----:B------:R-:W-:Y:S01]  /*27da0*/  ISETP.NE.AND.EX P1, PT, RZ, UR7, PT, P1 ;  /* 0x00000007ff007c0c */ /* 0x000fe2000bf25310 */
[----:B0-----:R-:W-:Y:S01]  /*27db0*/  IMAD.WIDE R4, R19, 0x4, R4 ;  /* 0x0000000413047825 */ /* 0x001fe200078e0204 */
[----:B------:R-:W-:Y:S01]  /*27dc0*/  ISETP.NE.AND.EX P2, PT, RZ, UR5, PT, P0 ;  /* 0x00000005ff007c0c */ /* 0x000fe2000bf45300 */
[----:B------:R-:W-:Y:S02]  /*27dd0*/  ULDC.64 UR4, c[0x0][0xa00] ;  /* 0x0002800000047ab9 */ /* 0x000fe40000000a00 */
[----:B------:R-:W-:Y:S01]  /*27de0*/  ISETP.NE.U32.AND P0, PT, RZ, UR4, PT ;  /* 0x00000004ff007c0c */ /* 0x000fe2000bf05070 */
[----:B------:R-:W-:Y:S01]  /*27df0*/  IMAD.MOV.U32 R0, RZ, RZ, RZ ;  /* 0x000000ffff007224 */ /* 0x000fe200078e00ff */
[----:B-1----:R-:W0:Y:S02]  /*27e00*/  LDC.64 R2, c[0x0][0xa10] ;  /* 0x00028400ff027b82 */ /* 0x002e240000000a00 */
[----:B------:R-:W-:-:S06]  /*27e10*/  ISETP.NE.AND.EX P0, PT, RZ, UR5, PT, P0 ;  /* 0x00000005ff007c0c */ /* 0x000fcc000bf05300 */
[----:B------:R-:W1:Y:S07]  /*27e20*/  @P2 LDC.64 R6, c[0x0][0xa18] ;  /* 0x00028600ff062b82 */ /* 0x000e6e0000000a00 */
[----:B--2---:R-:W2:Y:S01]  /*27e30*/  @P0 LDG.E R8, desc[UR42][R4.64] ;  /* 0x0000002a04080981 */ /* 0x004ea2000c1e1900 */
[----:B0-----:R-:W-:-:S05]  /*27e40*/  IMAD.WIDE R2, R19, 0x4, R2 ;  /* 0x0000000413027825 */ /* 0x001fca00078e0202 */
[----:B------:R-:W5:Y:S01]  /*27e50*/  @P1 LDG.E R0, desc[UR42][R2.64] ;  /* 0x0000002a02001981 */ /* 0x000f62000c1e1900 */
[----:B------:R-:W-:Y:S02]  /*27e60*/  ULDC UR4, c[0x0][0x288] ;  /* 0x0000a20000047ab9 */ /* 0x000fe40000000800 */
[----:B------:R-:W-:Y:S01]  /*27e70*/  IMAD.U32 R35, RZ, RZ, UR4 ;  /* 0x00000004ff237e24 */ /* 0x000fe2000f8e00ff */
[----:B------:R-:W-:Y:S02]  /*27e80*/  ULDC.64 UR4, c[0x0][0x418] ;  /* 0x0001060000047ab9 */ /* 0x000fe40000000a00 */
[----:B------:R-:W-:-:S03]  /*27e90*/  UISETP.NE.U32.AND UP0, UPT, UR4, URZ, UPT ;  /* 0x0000003f0400728c */ /* 0x000fc6000bf05070 */
[----:B------:R-:W-:Y:S01]  /*27ea0*/  ULDC UR4, c[0x0][0x424] ;  /* 0x0001090000047ab9 */ /* 0x000fe20000000800 */
[----:B------:R-:W-:Y:S01]  /*27eb0*/  UISETP.NE.AND.EX UP0, UPT, UR5, URZ, UPT, UP0 ;  /* 0x0000003f0500728c */ /* 0x000fe2000bf05300 */
[----:B-1----:R-:W-:Y:S02]  /*27ec0*/  @P2 IMAD.WIDE R6, R19, 0x4, R6 ;  /* 0x0000000413062825 */ /* 0x002fe400078e0206 */
[----:B------:R-:W-:Y:S01]  /*27ed0*/  ULDC UR5, c[0x0][0x2f0] ;  /* 0x0000bc0000057ab9 */ /* 0x000fe20000000800 */
[----:B------:R-:W-:Y:S02]  /*27ee0*/  USEL UR4, UR4, 0x1, UP0 ;  /* 0x0000000104047887 */ /* 0x000fe40008000000 */
[----:B------:R0:W5:Y:S02]  /*27ef0*/  @P2 LDG.E R35, desc[UR42][R6.64] ;  /* 0x0000002a06232981 */ /* 0x000164000c1e1900 */
[----:B------:R-:W-:-:S03]  /*27f00*/  UIMAD UR4, UR4, UR5, URZ ;  /* 0x00000005040472a4 */ /* 0x000fc6000f8e023f */
[----:B------:R-:W-:-:S03]  /*27f10*/  ULDC UR5, c[0x0][0x348] ;  /* 0x0000d20000057ab9 */ /* 0x000fc60000000800 */
[----:B0-----:R-:W-:Y:S01]  /*27f20*/  IMAD.U32 R7, RZ, RZ, UR4 ;  /* 0x00000004ff077e24 */ /* 0x001fe2000f8e00ff */
[----:B--2---:R0:W-:Y:S02]  /*27f30*/  STL [R1+0x18], R8 ;  /* 0x0000180801007387 */ /* 0x0041e40000100800 */
[----:B0-----:R-:W-:Y:S01]  /*27f40*/  IMAD.U32 R8, RZ, RZ, UR5 ;  /* 0x00000005ff087e24 */ /* 0x001fe2000f8e00ff */
[----:B------:R-:W-:Y:S06]  /*27f50*/  @P2 BRA `(.L_x_5718) ;  /* 0x0000000000102947 */ /* 0x000fec0003800000 */
[----:B------:R-:W-:Y:S05]  /*27f60*/  @!P0 BRA `(.L_x_5718) ;  /* 0x00000000000c8947 */ /* 0x000fea0003800000 */
[----:B-----5:R-:W2:Y:S04]  /*27f70*/  LDG.E R35, desc[UR42][R4.64] ;  /* 0x0000002a04237981 */ /* 0x020ea8000c1e1900 */
[----:B------:R-:W2:Y:S02]  /*27f80*/  LDG.E R4, desc[UR42][R4.64+0x4] ;  /* 0x0000042a04047981 */ /* 0x000ea4000c1e1900 */
[----:B--2---:R-:W-:-:S07]  /*27f90*/  IMAD.IADD R35, R4, 0x1, -R35 ;  /* 0x0000000104237824 */ /* 0x004fce00078e0a23 */
.L_x_5718:
        /* <DEDUP_REMOVED lines=9> */
[----:B------:R-:W0:Y:S02]  /*28030*/  LDC.64 R4, c[0x0][0xa20] ;  /* 0x00028800ff047b82 */ /* 0x000e240000000a00 */
[----:B0-----:R-:W-:-:S05]  /*28040*/  IMAD.WIDE R4, R19, 0x4, R4 ;  /* 0x0000000413047825 */ /* 0x001fca00078e0204 */
[----:B------:R0:W5:Y:S01]  /*28050*/  LDG.E R7, desc[UR42][R4.64] ;  /* 0x0000002a04077981 */ /* 0x000162000c1e1900 */
[----:B------:R-:W-:Y:S05]  /*28060*/  BRA `(.L_x_5720) ;  /* 0x0000000000247947 */ /* 0x000fea0003800000 */
.L_x_5719:
        /* <DEDUP_REMOVED lines=9> */
.L_x_5720:
[----:B0-----:R-:W2:Y:S04]  /*28100*/  @P1 LDG.E R4, desc[UR42][R2.64] ;  /* 0x0000002a02041981 */ /* 0x001ea8000c1e1900 */
[----:B------:R0:W2:Y:S01]  /*28110*/  @P1 LDG.E R5, desc[UR42][R2.64+0x4] ;  /* 0x0000042a02051981 */ /* 0x0000a2000c1e1900 */
[----:B------:R-:W-:Y:S02]  /*28120*/  IMAD.SHL.U32 R17, R17, 0x80, RZ ;  /* 0x0000008011117824 */ /* 0x000fe400078e00ff */
[----:B-----5:R-:W-:Y:S02]  /*28130*/  IMAD.IADD R7, R7, 0x1, -R34 ;  /* 0x0000000107077824 */ /* 0x020fe400078e0a22 */
[----:B------:R-:W-:Y:S01]  /*28140*/  VIADD R10, R17, 0x7f ;  /* 0x0000007f110a7836 */ /* 0x000fe20000000000 */
[----:B0-----:R-:W0:Y:S02]  /*28150*/  LDC R2, c[0x0][0x448] ;  /* 0x00011200ff027b82 */ /* 0x001e240000000800 */
[----:B0-----:R-:W-:-:S13]  /*28160*/  ISETP.NE.AND P2, PT, R2, 0x1, PT ;  /* 0x000000010200780c */ /* 0x001fda0003f45270 */
[----:B------:R-:W0:Y:S08]  /*28170*/  @P2 LDC R3, c[0x0][0x44c] ;  /* 0x00011300ff032b82 */ /* 0x000e300000000800 */
[----:B------:R-:W1:Y:S01]  /*28180*/  @P2 LDC R2, c[0x0][0x450] ;  /* 0x00011400ff022b82 */ /* 0x000e620000000800 */
[----:B0-----:R-:W-:-:S05]  /*28190*/  @P2 IMAD.HI.U32 R3, R10, R3, RZ ;  /* 0x000000030a032227 */ /* 0x001fca00078e00ff */
[----:B-1----:R-:W-:Y:S01]  /*281a0*/  @P2 SHF.R.U32.HI R10, RZ, R2, R3 ;  /* 0x00000002ff0a2219 */ /* 0x002fe20000011603 */
[----:B--2---:R-:W-:-:S04]  /*281b0*/  @P1 IMAD.IADD R8, R5, 0x1, -R4 ;  /* 0x0000000105081824 */ /* 0x004fc800078e0a04 */
[----:B------:R-:W-:-:S04]  /*281c0*/  IMAD.IADD R27, R7, 0x1, R8 ;  /* 0x00000001071b7824 */ /* 0x000fc800078e0208 */
[C---:B------:R-:W-:Y:S01]  /*281d0*/  VIADD R21, R27.reuse, 0x7f ;  /* 0x0000007f1b157836 */ /* 0x040fe20000000000 */
[----:B------:R-:W-:-:S04]  /*281e0*/  IADD3 R9, R27, 0x1, -R35 ;  /* 0x000000011b097810 */ /* 0x000fc80007ffe823 */
[----:B------:R-:W-:Y:S01]  /*281f0*/  SHF.R.S32.HI R2, RZ, 0x1f, R21 ;  /* 0x0000001fff027819 */ /* 0x000fe20000011415 */
[----:B------:R-:W-:-:S03]  /*28200*/  IMAD.IADD R10, R9, 0x1, R10 ;  /* 0x00000001090a7824 */ /* 0x000fc600078e020a */
[----:B------:R-:W-:Y:S02]  /*28210*/  LEA.HI R21, R2, R21, RZ, 0x7 ;  /* 0x0000001502157211 */ /* 0x000fe400078f38ff */
[----:B------:R-:W0:Y:S02]  /*28220*/  LDC.64 R2, c[0x0][0x9e0] ;  /* 0x00027800ff027b82 */ /* 0x000e240000000a00 */
[----:B------:R-:W-:Y:S02]  /*28230*/  SHF.R.S32.HI R21, RZ, 0x7, R21 ;  /* 0x00000007ff157819 */ /* 0x000fe40000011415 */
[----:B0-----:R-:W-:Y:S01]  /*28240*/  ISETP.GE.AND P3, PT, R3, 0x1, PT ;  /* 0x000000010300780c */ /* 0x001fe20003f66270 */
        /* <DEDUP_REMOVED lines=13> */
.L_x_5723:
[----:B------:R-:W-:-:S13]  /*28320*/  ISETP.NE.AND P0, PT, R3, 0x1, PT ;  /* 0x000000010300780c */ /* 0x000fda0003f05270 */
[----:B------:R-:W0:Y:S02]  /*28330*/  @P0 LDC.64 R4, c[0x0][0x9e8] ;  /* 0x00027a00ff040b82 */ /* 0x000e240000000a00 */
[----:B0-----:R-:W-:-:S05]  /*28340*/  @P0 IMAD.HI.U32 R4, R11, R4, RZ ;  /* 0x000000040b040227 */ /* 0x001fca00078e00ff */
[----:B------:R-:W-:-:S07]  /*28350*/  @P0 SHF.R.U32.HI R11, RZ, R5, R4 ;  /* 0x00000005ff0b0219 */ /* 0x000fce0000011604 */
.L_x_5724:
[----:B------:R-:W-:Y:S05]  /*28360*/  BSYNC B0 ;  /* 0x0000000000007941 */ /* 0x000fea0003800000 */
.L_x_5722:
[----:B------:R-:W-:-:S05]  /*28370*/  IMAD R11, R11, R3, R3 ;  /* 0x000000030b0b7224 */ /* 0x000fca00078e0203 */
[----:B------:R-:W-:-:S07]  /*28380*/  VIMNMX R2, R2, R11, PT ;  /* 0x0000000b02027248 */ /* 0x000fce0003fe0100 */
.L_x_5721:
[----:B------:R-:W0:Y:S01]  /*28390*/  @P2 LDC R10, c[0x0][0x44c] ;  /* 0x00011300ff0a2b82 */ /* 0x000e220000000800 */
[----:B------:R-:W-:Y:S01]  /*283a0*/  VIADD R2, R2, 0x7f ;  /* 0x0000007f02027836 */ /* 0x000fe20000000000 */
[----:B------:R-:W-:Y:S01]  /*283b0*/  ULDC UR4, c[0x0][0x9dc] ;  /* 0x0002770000047ab9 */ /* 0x000fe20000000800 */
[----:B------:R-:W-:Y:S02]  /*283c0*/  IMAD.MOV.U32 R4, RZ, RZ, R17 ;  /* 0x000000ffff047224 */ /* 0x000fe400078e0011 */
[----:B------:R-:W-:-:S03]  /*283d0*/  IMAD.IADD R20, R27, 0x1, -R35 ;  /* 0x000000011b147824 */ /* 0x000fc600078e0a23 */
[----:B------:R-:W1:Y:S01]  /*283e0*/  @P2 LDC R5, c[0x0][0x450] ;  /* 0x00011400ff052b82 */ /* 0x000e620000000800 */
[----:B0-----:R-:W-:-:S05]  /*283f0*/  @P2 IMAD.HI.U32 R10, R17, R10, RZ ;  /* 0x0000000a110a2227 */ /* 0x001fca00078e00ff */
[----:B-1----:R-:W-:Y:S02]  /*28400*/  @P2 SHF.R.U32.HI R4, RZ, R5, R10 ;  /* 0x00000005ff042219 */ /* 0x002fe4000001160a */
        /* <DEDUP_REMOVED lines=17> */
.L_x_5727:
[----:B------:R-:W-:-:S13]  /*28520*/  ISETP.NE.AND P0, PT, R3, 0x1, PT ;  /* 0x000000010300780c */ /* 0x000fda0003f05270 */
[----:B------:R-:W0:Y:S02]  /*28530*/  @P0 LDC.64 R4, c[0x0][0x9e8] ;  /* 0x00027a00ff040b82 */ /* 0x000e240000000a00 */
[----:B0-----:R-:W-:-:S05]  /*28540*/  @P0 IMAD.HI.U32 R4, R11, R4, RZ ;  /* 0x000000040b040227 */ /* 0x001fca00078e00ff */
[----:B------:R-:W-:-:S07]  /*28550*/  @P0 SHF.R.U32.HI R11, RZ, R5, R4 ;  /* 0x00000005ff0b0219 */ /* 0x000fce0000011604 */
.L_x_5728:
[----:B------:R-:W-:Y:S05]  /*28560*/  BSYNC B0 ;  /* 0x0000000000007941 */ /* 0x000fea0003800000 */
.L_x_5726:
[----:B------:R-:W-:-:S05]  /*28570*/  IMAD R3, R11, R3, RZ ;  /* 0x000000030b037224 */ /* 0x000fca00078e02ff */
[----:B------:R-:W-:-:S07]  /*28580*/  VIMNMX R2, R2, R3, !PT ;  /* 0x0000000302027248 */ /* 0x000fce0007fe0100 */
.L_x_5725:
        /* <DEDUP_REMOVED lines=14> */
[----:B------:R-:W-:Y:S02]  /*28670*/  IADD3 R12, R5, -0x1, R10 ;  /* 0xffffffff050c7810 */ /* 0x000fe40007ffe00a */
        /* <DEDUP_REMOVED lines=24> */
.L_x_5730:
[----:B------:R-:W-:Y:S05]  /*28800*/  BSYNC B0 ;  /* 0x0000000000007941 */ /* 0x000fea0003800000 */
.L_x_5729:
[-C--:B------:R-:W-:Y:S01]  /*28810*/  IMAD R4, R33, R2.reuse, R4 ;  /* 0x0000000221047224 */ /* 0x080fe200078e0204 */
[----:B------:R-:W-:Y:S04]  /*28820*/  BSSY B0, `(.L_x_5731) ;  /* 0x0000150000007945 */ /* 0x000fe80003800000 */
[C---:B------:R-:W-:Y:S01]  /*28830*/  VIADDMNMX R2, R4.reuse, R2, R10, PT ;  /* 0x0000000204027246 */ /* 0x040fe2000380010a */
[----:B------:R-:W-:-:S04]  /*28840*/  IMAD R4, R4, 0x80, -R7 ;  /* 0x0000008004047824 */ /* 0x000fc800078e0a07 */
        /* <DEDUP_REMOVED lines=20> */
.L_x_6040:
[----:B-1----:R-:W-:Y:S02]  /*28990*/  ISETP.NE.AND P0, PT, R14, RZ, PT ;  /* 0x000000ff0e00720c */ /* 0x002fe40003f05270 */
[----:B------:R-:W-:-:S11]  /*289a0*/  PLOP3.LUT P6, PT, PT, PT, PT, 0x8, 0x0 ;  /* 0x000000000000781c */ /* 0x000fd60003fce170 */
[----:B------:R-:W-:Y:S05]  /*289b0*/  @P0 BRA `(.L_x_5734) ;  /* 0x00000000000c0947 */ /* 0x000fea0003800000 */
[----:B------:R-:W-:-:S03]  /*289c0*/  UMOV UR4, 0xffffffff ;  /* 0xffffffff00047882 */ /* 0x000fc60000000000 */
[----:B------:R-:W-:Y:S05]  /*289d0*/  BRA.DIV UR4, `(.L_x_5735) ;  /* 0x000000b204a87947 */ /* 0x000fea000b800000 */
[----:B------:R-:W-:-:S13]  /*289e0*/  ELECT P6, URZ, PT ;  /* 0x00000000003f782f */ /* 0x000fda00038c0000 */
.L_x_5734:
        /* <DEDUP_REMOVED lines=9> */
.L_x_6043:
[----:B------:R-:W-:Y:S05]  /*28a80*/  BSYNC B1 ;  /* 0x0000000000017941 */ /* 0x000fea0003800000 */
.L_x_5736:
        /* <DEDUP_REMOVED lines=10> */
.L_x_6044:
[----:B------:R-:W-:Y:S05]  /*28b30*/  BSYNC B2 ;  /* 0x0000000000027941 */ /* 0x000fea0003800000 */
.L_x_5740:
        /* <DEDUP_REMOVED lines=9> */
.L_x_5743:
[----:B------:R-:W-:Y:S05]  /*28bd0*/  BSYNC B2 ;  /* 0x0000000000027941 */ /* 0x000fea0003800000 */
.L_x_5742:
        /* <DEDUP_REMOVED lines=8> */
[----:B0-----:R-:W-:Y:S01]  /*28c60*/  VIADD R5, R11, 0x2a890 ;  /* 0x0002a8900b057836 */ /* 0x001fe20000000000 */
[----:B------:R-:W-:Y:S01]  /*28c70*/  UMOV UR6, 0x0 ;  /* 0x0000000000067882 */ /* 0x000fe20000000000 */
[----:B------:R-:W-:Y:S01]  /*28c80*/  VIADD R12, R8, 0x1e400 ;  /* 0x0001e400080c7836 */ /* 0x000fe20000000000 */
[----:B------:R-:W-:-:S09]  /*28c90*/  UMOV UR7, 0x12f00000 ;  /* 0x12f0000000077882 */ /* 0x000fd20000000000 */
.L_x_5744:
        /* <DEDUP_REMOVED lines=16> */
.L_x_5745:
        /* <DEDUP_REMOVED lines=16> */
.L_x_5746:
        /* <DEDUP_REMOVED lines=13> */
.L_x_6045:
[----:B------:R-:W-:Y:S05]  /*28f70*/  BSYNC B2 ;  /* 0x0000000000027941 */ /* 0x000fea0003800000 */
.L_x_5747:
        /* <DEDUP_REMOVED lines=11> */
.L_x_5750:
[----:B------:R-:W-:Y:S05]  /*29030*/  BSYNC B2 ;  /* 0x0000000000027941 */ /* 0x000fea0003800000 */
.L_x_5749:
        /* <DEDUP_REMOVED lines=8> */
.L_x_5751:
        /* <DEDUP_REMOVED lines=15> */
.L_x_5752:
        /* <DEDUP_REMOVED lines=15> */
.L_x_5753:
        /* <DEDUP_REMOVED lines=10> */
.L_x_5739:
[----:B------:R-:W-:Y:S05]  /*29340*/  BSYNC B1 ;  /* 0x0000000000017941 */ /* 0x000fea0003800000 */
.L_x_5738:
        /* <DEDUP_REMOVED lines=9> */
.L_x_5770:
        /* <DEDUP_REMOVED lines=11> */
.L_x_6046:
[----:B------:R-:W-:Y:S05]  /*29490*/  BSYNC B2 ;  /* 0x0000000000027941 */ /* 0x000fea0003800000 */
.L_x_5756:
        /* <DEDUP_REMOVED lines=9> */
.L_x_5759:
[----:B------:R-:W-:Y:S05]  /*29530*/  BSYNC B2 ;  /* 0x0000000000027941 */ /* 0x000fea0003800000 */
.L_x_5758:
[----:B------:R-:W-:Y:S01]  /*29540*/  IMAD.MOV.U32 R14, RZ, RZ, RZ ;  /* 0x000000ffff0e7224 */ /* 0x000fe200078e00ff */
[----:B------:R-:W-:Y:S01]  /*29550*/  UIADD3 UR4, UP0, UR40, 0x570, URZ ;  /* 0x0000057028047890 */ /* 0x000fe2000ff1e03f */
[----:B------:R-:W-:Y:S01]  /*29560*/  IMAD R7, R26, 0x6000, R23 ;  /* 0x000060001a077824 */ /* 0x000fe200078e0217 */
[----:B------:R-:W-:Y:S01]  /*29570*/  PLOP3.LUT P1, PT, PT, PT, PT, 0x80, 0x0 ;  /* 0x000000000000781c */ /* 0x000fe20003f2f070 */
[----:B0-----:R-:W-:Y:S01]  /*29580*/  IMAD R5, R11, 0x80, R0 ;  /* 0x000000800b057824 */ /* 0x001fe200078e0200 */
[----:B------:R-:W-:Y:S01]  /*29590*/  R2UR UR10, R14 ;  /* 0x000000000e0a72ca */ /* 0x000fe200000e0000 */
[----:B------:R-:W-:Y:S01]  /*295a0*/  VIADD R3, R10, 0x2a890 ;  /* 0x0002a8900a037836 */ /* 0x000fe20000000000 */
[----:B------:R-:W-:Y:S01]  /*295b0*/  UIADD3.X UR5, URZ, UR41, URZ, UP0, !UPT ;  /* 0x000000293f057290 */ /* 0x000fe200087fe43f */
[----:B------:R-:W-:Y:S01]  /*295c0*/  VIADD R12, R7, 0x1e400 ;  /* 0x0001e400070c7836 */ /* 0x000fe20000000000 */
[----:B------:R-:W-:Y:S01]  /*295d0*/  UMOV UR6, 0x0 ;  /* 0x0000000000067882 */ /* 0x000fe20000000000 */
[----:B------:R-:W-:-:S10]  /*295e0*/  UMOV UR7, 0x12f00000 ;  /* 0x12f0000000077882 */ /* 0x000fd40000000000 */
.L_x_5760:
        /* <DEDUP_REMOVED lines=16> */
.L_x_5761:
        /* <DEDUP_REMOVED lines=16> */
.L_x_5762:
        /* <DEDUP_REMOVED lines=13> */
.L_x_6047:
[----:B------:R-:W-:Y:S05]  /*298c0*/  BSYNC B2 ;  /* 0x0000000000027941 */ /* 0x000fea0003800000 */
.L_x_5763:
        /* <DEDUP_REMOVED lines=11> */
.L_x_5766:
[----:B------:R-:W-:Y:S05]  /*29980*/  BSYNC B2 ;  /* 0x0000000000027941 */ /* 0x000fea0003800000 */
.L_x_5765:
        /* <DEDUP_REMOVED lines=8> */
.L_x_5767:
        /* <DEDUP_REMOVED lines=15> */
.L_x_5768:
        /* <DEDUP_REMOVED lines=15> */
.L_x_5769:
        /* <DEDUP_REMOVED lines=10> */
.L_x_5755:
[----:B------:R-:W-:Y:S05]  /*29c90*/  BSYNC B1 ;  /* 0x0000000000017941 */ /* 0x000fea0003800000 */
.L_x_5754:
[C---:B------:R-:W-:Y:S01]  /*29ca0*/  ISETP.GT.AND P2, PT, R11.reuse, R4, PT ;  /* 0x000000040b00720c */ /* 0x040fe20003f44270 */
[----:B------:R-:W-:Y:S02]  /*29cb0*/  VIADD R26, R26, 0x1 ;  /* 0x000000011a1a7836 */ /* 0x000fe40000000000 */
[----:B------:R-:W-:-:S03]  /*29cc0*/  VIADD R11, R11, 0xffffffff ;  /* 0xffffffff0b0b7836 */ /* 0x000fc60000000000 */
[----:B------:R-:W-:-:S04]  /*29cd0*/  ISETP.NE.AND P1, PT, R26, 0x2, PT ;  /* 0x000000021a00780c */ /* 0x000fc80003f25270 */
[----:B------:R-:W-:Y:S02]  /*29ce0*/  SEL R3, RZ, 0x1, P1 ;  /* 0x00000001ff037807 */ /* 0x000fe40000800000 */
[----:B------:R-:W-:Y:S02]  /*29cf0*/  SEL R26, R26, RZ, P1 ;  /* 0x000000ff1a1a7207 */ /* 0x000fe40000800000 */
[----:B------:R-:W-:Y:S01]  /*29d00*/  LOP3.LUT R29, R29, R3, RZ, 0x3c, !PT ;  /* 0x000000031d1d7212 */ /* 0x000fe200078e3cff */
[----:B------:R-:W-:Y:S06]  /*29d10*/  @P2 BRA `(.L_x_5770) ;  /* 0xfffffff400b02947 */ /* 0x000fec000383ffff */
.L_x_5732:
[----:B------:R-:W-:Y:S05]  /*29d20*/  BSYNC B0 ;  /* 0x0000000000007941 */ /* 0x000fea0003800000 */
.L_x_5731:
[----:B------:R-:W1:Y:S01]  /*29d30*/  LDC R0, c[0x0][0x448] ;  /* 0x00011200ff007b82 */ /* 0x000e620000000800 */
[----:B------:R-:W-:Y:S01]  /*29d40*/  VIADD R2, R17, 0x7f ;  /* 0x0000007f11027836 */ /* 0x000fe20000000000 */
[----:B------:R-:W-:Y:S06]  /*29d50*/  @!P0 WARPSYNC.ALL ;  /* 0x0000000000008948 */ /* 0x000fec0003800000 */
[----:B------:R-:W-:Y:S01]  /*29d60*/  @!P0 BAR.SYNC.DEFER_BLOCKING 0xc, 0x180 ;  /* 0x0306000000008b1d */ /* 0x000fe20000010000 */
[----:B-1----:R-:W-:-:S13]  /*29d70*/  ISETP.NE.AND P1, PT, R0, 0x1, PT ;  /* 0x000000010000780c */ /* 0x002fda0003f25270 */
[----:B------:R-:W1:Y:S08]  /*29d80*/  @P1 LDC R3, c[0x0][0x44c] ;  /* 0x00011300ff031b82 */ /* 0x000e700000000800 */
[----:B------:R-:W2:Y:S01]  /*29d90*/  @P1 LDC R0, c[0x0][0x450] ;  /* 0x00011400ff001b82 */ /* 0x000ea20000000800 */
[----:B-1----:R-:W-:-:S05]  /*29da0*/  @P1 IMAD.HI.U32 R3, R2, R3, RZ ;  /* 0x0000000302031227 */ /* 0x002fca00078e00ff */
[----:B--2---:R-:W-:-:S05]  /*29db0*/  @P1 SHF.R.U32.HI R2, RZ, R0, R3 ;  /* 0x00000000ff021219 */ /* 0x004fca0000011603 */
[----:B------:R-:W-:Y:S02]  /*29dc0*/  IMAD.IADD R9, R9, 0x1, R2 ;  /* 0x0000000109097824 */ /* 0x000fe400078e0202 */
[----:B------:R-:W1:Y:S02]  /*29dd0*/  LDC.64 R2, c[0x0][0x9e0] ;  /* 0x00027800ff027b82 */ /* 0x000e640000000a00 */
        /* <DEDUP_REMOVED lines=9> */
[----:B0-----:R-:W0:Y:S02]  /*29e70*/  @P0 LDC.64 R4, c[0x0][0x9e8] ;  /* 0x00027a00ff040b82 */ /* 0x001e240000000a00 */
[----:B0-----:R-:W-:-:S05]  /*29e80*/  @P0 IMAD.HI.U32 R4, R0, R4, RZ ;  /* 0x0000000400040227 */ /* 0x001fca00078e00ff */
[----:B------:R-:W-:-:S04]  /*29e90*/  @P0 SHF.R.U32.HI R0, RZ, R5, R4 ;  /* 0x00000005ff000219 */ /* 0x000fc80000011604 */
[----:B------:R-:W-:Y:S01]  /*29ea0*/  LOP3.LUT R0, RZ, R0, RZ, 0x33, !PT ;  /* 0x00000000ff007212 */ /* 0x000fe200078e33ff */
[----:B------:R-:W-:Y:S06]  /*29eb0*/  BRA `(.L_x_5774) ;  /* 0x0000000000107947 */ /* 0x000fec0003800000 */
.L_x_5773:
[----:B------:R-:W-:-:S13]  /*29ec0*/  ISETP.NE.AND P0, PT, R3, 0x1, PT ;  /* 0x000000010300780c */ /* 0x000fda0003f05270 */
[----:B0-----:R-:W0:Y:S02]  /*29ed0*/  @P0 LDC.64 R4, c[0x0][0x9e8] ;  /* 0x00027a00ff040b82 */ /* 0x001e240000000a00 */
[----:B0-----:R-:W-:-:S05]  /*29ee0*/  @P0 IMAD.HI.U32 R4, R0, R4, RZ ;  /* 0x0000000400040227 */ /* 0x001fca00078e00ff */
[----:B------:R-:W-:-:S07]  /*29ef0*/  @P0 SHF.R.U32.HI R0, RZ, R5, R4 ;  /* 0x00000005ff000219 */ /* 0x000fce0000011604 */
.L_x_5774:
[----:B------:R-:W-:Y:S05]  /*29f00*/  BSYNC B0 ;  /* 0x0000000000007941 */ /* 0x000fea0003800000 */
.L_x_5772:
[----:B------:R-:W-:-:S05]  /*29f10*/  IMAD R0, R0, R3, R3 ;  /* 0x0000000300007224 */ /* 0x000fca00078e0203 */
[----:B------:R-:W-:-:S07]  /*29f20*/  VIMNMX R2, R2, R0, PT ;  /* 0x0000000002027248 */ /* 0x000fce0003fe0100 */
.L_x_5771:
[----:B------:R-:W-:Y:S01]  /*29f30*/  VIADD R2, R2, 0x7f ;  /* 0x0000007f02027836 */ /* 0x000fe20000000000 */
[----:B------:R-:W-:Y:S01]  /*29f40*/  ULDC UR4, c[0x0][0x9dc] ;  /* 0x0002770000047ab9 */ /* 0x000fe20000000800 */
[----:B------:R-:W-:-:S03]  /*29f50*/  IMAD.MOV.U32 R4, RZ, RZ, R17 ;  /* 0x000000ffff047224 */ /* 0x000fc600078e0011 */
[----:B------:R-:W-:-:S04]  /*29f60*/  SHF.R.S32.HI R0, RZ, 0x1f, R2 ;  /* 0x0000001fff007819 */ /* 0x000fc80000011402 */
[----:B------:R-:W-:Y:S02]  /*29f70*/  LEA.HI R0, R0, R2, RZ, 0x7 ;  /* 0x0000000200007211 */ /* 0x000fe400078f38ff */
[----:B------:R-:W1:Y:S02]  /*29f80*/  @P1 LDC R2, c[0x0][0x44c] ;  /* 0x00011300ff021b82 */ /* 0x000e640000000800 */
[----:B------:R-:W-:-:S04]  /*29f90*/  SHF.R.S32.HI R0, RZ, 0x7, R0 ;  /* 0x00000007ff007819 */ /* 0x000fc80000011400 */
[----:B------:R-:W-:Y:S02]  /*29fa0*/  VIMNMX R21, R21, R0, PT ;  /* 0x0000000015157248 */ /* 0x000fe40003fe0100 */
[----:B------:R-:W2:Y:S01]  /*29fb0*/  @P1 LDC R0, c[0x0][0x450] ;  /* 0x00011400ff001b82 */ /* 0x000ea20000000800 */
[----:B-1----:R-:W-:-:S05]  /*29fc0*/  @P1 IMAD.HI.U32 R2, R17, R2, RZ ;  /* 0x0000000211021227 */ /* 0x002fca00078e00ff */
[----:B--2---:R-:W-:-:S05]  /*29fd0*/  @P1 SHF.R.U32.HI R4, RZ, R0, R2 ;  /* 0x00000000ff041219 */ /* 0x004fca0000011602 */
        /* <DEDUP_REMOVED lines=8> */
[----:B0-----:R-:W0:Y:S02]  /*2a060*/  @P0 LDC.64 R4, c[0x0][0x9e8] ;  /* 0x00027a00ff040b82 */ /* 0x001e240000000a00 */
[----:B0-----:R-:W-:-:S05]  /*2a070*/  @P0 IMAD.HI.U32 R4, R2, R4, RZ ;  /* 0x0000000402040227 */ /* 0x001fca00078e00ff */
[----:B------:R-:W-:-:S04]  /*2a080*/  @P0 SHF.R.U32.HI R2, RZ, R5, R4 ;  /* 0x00000005ff020219 */ /* 0x000fc80000011604 */
[----:B------:R-:W-:Y:S01]  /*2a090*/  LOP3.LUT R2, RZ, R2, RZ, 0x33, !PT ;  /* 0x00000002ff027212 */ /* 0x000fe200078e33ff */
[----:B------:R-:W-:Y:S06]  /*2a0a0*/  BRA `(.L_x_5778) ;  /* 0x0000000000107947 */ /* 0x000fec0003800000 */
.L_x_5777:
[----:B------:R-:W-:-:S13]  /*2a0b0*/  ISETP.NE.AND P0, PT, R3, 0x1, PT ;  /* 0x000000010300780c */ /* 0x000fda0003f05270 */
[----:B0-----:R-:W0:Y:S02]  /*2a0c0*/  @P0 LDC.64 R4, c[0x0][0x9e8] ;  /* 0x00027a00ff040b82 */ /* 0x001e240000000a00 */
[----:B0-----:R-:W-:-:S05]  /*2a0d0*/  @P0 IMAD.HI.U32 R4, R2, R4, RZ ;  /* 0x0000000402040227 */ /* 0x001fca00078e00ff */
[----:B------:R-:W-:-:S07]  /*2a0e0*/  @P0 SHF.R.U32.HI R2, RZ, R5, R4 ;  /* 0x00000005ff020219 */ /* 0x000fce0000011604 */
.L_x_5778:
[----:B------:R-:W-:Y:S05]  /*2a0f0*/  BSYNC B0 ;  /* 0x0000000000007941 */ /* 0x000fea0003800000 */
.L_x_5776:
[----:B------:R-:W-:-:S05]  /*2a100*/  IMAD R2, R2, R3, RZ ;  /* 0x0000000302027224 */ /* 0x000fca00078e02ff */
[----:B------:R-:W-:-:S07]  /*2a110*/  VIMNMX R0, R0, R2, !PT ;  /* 0x0000000200007248 */ /* 0x000fce0007fe0100 */
.L_x_5775:
        /* <DEDUP_REMOVED lines=18> */
[----:B0-----:R-:W-:Y:S02]  /*2a240*/  IMAD R5, R2, R4, RZ ;  /* 0x0000000402057224 */ /* 0x001fe400078e02ff */
        /* <DEDUP_REMOVED lines=18> */
.L_x_5780:
[----:B------:R-:W-:Y:S05]  /*2a370*/  BSYNC B0 ;  /* 0x0000000000007941 */ /* 0x000fea0003800000 */
.L_x_5779:
        /* <DEDUP_REMOVED lines=9> */
[----:B0-----:R-:W0:Y:S01]  /*2a410*/  S2R R5, SR_LANEID ;  /* 0x0000000000057919 */ /* 0x001e220000000000 */
        /* <DEDUP_REMOVED lines=10> */
[----:B0-----:R-:W-:Y:S01]  /*2a4c0*/  IADD3 R16, R0, UR38, R7 ;  /* 0x0000002600107c10 */ /* 0x001fe2000fffe007 */
[----:B------:R-:W-:Y:S06]  /*2a4d0*/  BRA `(.L_x_5782) ;  /* 0x0000003c00d47947 */ /* 0x000fec0003800000 */
.L_x_5781:
        /* <DEDUP_REMOVED lines=9> */
[----:B------:R-:W2:Y:S01]  /*2a570*/  LDC.64 R2, c[0x4][R2] ;  /* 0x0100000002027b82 */ /* 0x000ea20000000a00 */
[----:B0-----:R-:W-:Y:S02]  /*2a580*/  IMAD.U32 R5, RZ, RZ, UR7 ;  /* 0x00000007ff057e24 */ /* 0x001fe4000f8e00ff */
[----:B-1----:R-:W-:Y:S02]  /*2a590*/  IMAD.U32 R6, RZ, RZ, UR8 ;  /* 0x00000008ff067e24 */ /* 0x002fe4000f8e00ff */
[----:B------:R-:W-:-:S02]  /*2a5a0*/  IMAD.U32 R7, RZ, RZ, UR9 ;  /* 0x00000009ff077e24 */ /* 0x000fc4000f8e00ff */
[----:B------:R-:W-:Y:S02]  /*2a5b0*/  IMAD.U32 R10, RZ, RZ, UR4 ;  /* 0x00000004ff0a7e24 */ /* 0x000fe4000f8e00ff */
[----:B------:R-:W-:Y:S02]  /*2a5c0*/  IMAD.U32 R11, RZ, RZ, UR5 ;  /* 0x00000005ff0b7e24 */ /* 0x000fe4000f8e00ff */
[----:B------:R-:W-:Y:S02]  /*2a5d0*/  IMAD.MOV.U32 R8, RZ, RZ, 0x70 ;  /* 0x00000070ff087424 */ /* 0x000fe400078e00ff */
[----:B------:R-:W-:Y:S02]  /*2a5e0*/  IMAD.MOV.U32 R12, RZ, RZ, 0x1 ;  /* 0x00000001ff0c7424 */ /* 0x000fe400078e00ff */
[----:B------:R-:W-:-:S07]  /*2a5f0*/  IMAD.MOV.U32 R13, RZ, RZ, RZ ;  /* 0x000000ffff0d7224 */ /* 0x000fce00078e00ff */
[----:B------:R-:W-:-:S07]  /*2a600*/  LEPC R20, `(.L_x_5784) ;  /* 0x000000001014794e */ /* 0x000fce0000000000 */
[----:B--2---:R-:W-:Y:S05]  /*2a610*/  CALL.ABS.NOINC R2 ;  /* 0x0000000002007343 */ /* 0x004fea0003c00000 */
.L_x_5784:
[----:B------:R-:W-:Y:S05]  /*2a620*/  BSYNC B6 ;  /* 0x0000000000067941 */ /* 0x000fea0003800000 */
.L_x_5783:
        /* <DEDUP_REMOVED lines=22> */
.L_x_5786:
[----:B------:R-:W-:Y:S05]  /*2a790*/  BSYNC B6 ;  /* 0x0000000000067941 */ /* 0x000fea0003800000 */
.L_x_5785:
        /* <DEDUP_REMOVED lines=20> */
.L_x_5788:
[----:B------:R-:W-:Y:S05]  /*2a8e0*/  BSYNC B6 ;  /* 0x0000000000067941 */ /* 0x000fea0003800000 */
.L_x_5787:
        /* <DEDUP_REMOVED lines=19> */
.L_x_5790:
[----:B------:R-:W-:Y:S05]  /*2aa20*/  BSYNC B6 ;  /* 0x0000000000067941 */ /* 0x000fea0003800000 */
.L_x_5789:
[----:B------:R-:W-:Y:S01]  /*2aa30*/  ULDC.64 UR4, c[0x0][0x9f8] ;  /* 0x00027e0000047ab9 */ /* 0x000fe20000000a00 */
[----:B------:R-:W-:Y:S01]  /*2aa40*/  IMAD.MOV.U32 R0, RZ, RZ, R30 ;  /* 0x000000ffff007224 */ /* 0x000fe200078e001e */
[----:B------:R-:W-:Y:S01]  /*2aa50*/  ISETP.NE.U32.AND P0, PT, RZ, UR4, PT ;  /* 0x00000004ff007c0c */ /* 0x000fe2000bf05070 */
[----:B------:R-:W-:Y:S01]  /*2aa60*/  IMAD.MOV.U32 R30, RZ, RZ, R19 ;  /* 0x000000ffff1e7224 */ /* 0x000fe200078e0013 */
[----:B------:R-:W2:Y:S01]  /*2aa70*/  S2R R21, SR_TID.X ;  /* 0x0000000000157919 */ /* 0x000ea20000002100 */
[----:B------:R-:W3:Y:S01]  /*2aa80*/  LDC R8, c[0x0][0x430] ;  /* 0x00010c00ff087b82 */ /* 0x000ee20000000800 */
[----:B------:R-:W-:Y:S01]  /*2aa90*/  ISETP.NE.AND.EX P0, PT, RZ, UR5, PT, P0 ;  /* 0x00000005ff007c0c */ /* 0x000fe2000bf05300 */
[----:B------:R-:W4:Y:S06]  /*2aaa0*/  S2R R20, SR_TID.X ;  /* 0x0000000000147919 */ /* 0x000f2c0000002100 */
[----:B------:R-:W1:Y:S08]  /*2aab0*/  LDC R10, c[0x0][0x2f4] ;  /* 0x0000bd00ff0a7b82 */ /* 0x000e700000000800 */
[----:B------:R-:W1:Y:S01]  /*2aac0*/  @P0 LDC.64 R2, c[0x0][0x9f8] ;  /* 0x00027e00ff020b82 */ /* 0x000e620000000a00 */
[----:B0-----:R-:W-:-:S02]  /*2aad0*/  LEA R5, R0, 0xffffff80, 0x7 ;  /* 0xffffff8000057811 */ /* 0x001fc400078e38ff */
[----:B---3--:R-:W-:Y:S01]  /*2aae0*/  ISETP.NE.AND P1, PT, R8, 0x1, PT ;  /* 0x000000010800780c */ /* 0x008fe20003f25270 */
[----:B--2---:R-:W-:Y:S01]  /*2aaf0*/  IMAD.SHL.U32 R21, R21, 0x20, RZ ;  /* 0x0000002015157824 */ /* 0x004fe200078e00ff */
[----:B----4-:R-:W-:Y:S01]  /*2ab00*/  LOP3.LUT R20, R20, 0x7f, RZ, 0xc0, !PT ;  /* 0x0000007f14147812 */ /* 0x010fe200078ec0ff */
[----:B-1----:R-:W-:-:S10]  /*2ab10*/  @P0 IMAD.WIDE R2, R19, 0x4, R2 ;  /* 0x0000000413020825 */ /* 0x002fd400078e0202 */
[----:B------:R-:W0:Y:S01]  /*2ab20*/  @P1 LDC R7, c[0x0][0x434] ;  /* 0x00010d00ff071b82 */ /* 0x000e220000000800 */
[----:B------:R1:W2:Y:S01]  /*2ab30*/  @P0 LDG.E R30, desc[UR42][R2.64] ;  /* 0x0000002a021e0981 */ /* 0x0002a2000c1e1900 */
[----:B------:R-:W-:Y:S02]  /*2ab40*/  SHF.R.U32.HI R20, RZ, 0x2, R20 ;  /* 0x00000002ff147819 */ /* 0x000fe40000011614 */
[----:B------:R-:W-:-:S04]  /*2ab50*/  LOP3.LUT R21, R21, 0x60, RZ, 0xc0, !PT ;  /* 0x0000006015157812 */ /* 0x000fc800078ec0ff */
[----:B------:R-:W3:Y:S01]  /*2ab60*/  @P1 LDC R0, c[0x0][0x438] ;  /* 0x00010e00ff001b82 */ /* 0x000ee20000000800 */
[----:B------:R-:W-:-:S04]  /*2ab70*/  LOP3.LUT R4, R5, R20, R21, 0xfe, !PT ;  /* 0x0000001405047212 */ /* 0x000fc800078efe15 */
[C---:B------:R-:W-:Y:S01]  /*2ab80*/  ISETP.GE.AND P0, PT, R4.reuse, R27, PT ;  /* 0x0000001b0400720c */ /* 0x040fe20003f06270 */
[----:B------:R-:W-:-:S04]  /*2ab90*/  IMAD.IADD R4, R4, 0x1, R34 ;  /* 0x0000000104047824 */ /* 0x000fc800078e0222 */
[----:B------:R-:W-:Y:S02]  /*2aba0*/  IMAD.MOV.U32 R6, RZ, RZ, R4 ;  /* 0x000000ffff067224 */ /* 0x000fe400078e0004 */
[----:B0-----:R-:W-:-:S06]  /*2abb0*/  @P1 IMAD.HI.U32 R7, R4, R7, RZ ;  /* 0x0000000704071227 */ /* 0x001fcc00078e00ff */
[----:B-1----:R-:W0:Y:S01]  /*2abc0*/  @!P0 LDC.64 R2, c[0x0][0x428] ;  /* 0x00010a00ff028b82 */ /* 0x002e220000000a00 */
[----:B---3--:R-:W-:-:S04]  /*2abd0*/  @P1 SHF.R.U32.HI R6, RZ, R0, R7 ;  /* 0x00000000ff061219 */ /* 0x008fc80000011607 */
[--C-:B------:R-:W-:Y:S01]  /*2abe0*/  @!P0 SHF.R.S32.HI R7, RZ, 0x1f, R6.reuse ;  /* 0x0000001fff078819 */ /* 0x100fe20000011406 */
[----:B------:R-:W-:-:S04]  /*2abf0*/  IMAD.MOV R0, RZ, RZ, -R6 ;  /* 0x000000ffff007224 */ /* 0x000fc800078e0a06 */
[----:B------:R-:W-:Y:S01]  /*2ac00*/  IMAD R4, R8, R0, R4 ;  /* 0x0000000008047224 */ /* 0x000fe200078e0204 */
[C---:B------:R-:W-:Y:S02]  /*2ac10*/  ISETP.GE.AND P3, PT, R31.reuse, R10, PT ;  /* 0x0000000a1f00720c */ /* 0x040fe40003f66270 */
[C---:B------:R-:W-:Y:S02]  /*2ac20*/  LOP3.LUT R11, R31.reuse, 0x40, RZ, 0xfc, !PT ;  /* 0x000000401f0b7812 */ /* 0x040fe400078efcff */
[----:B------:R-:W-:Y:S01]  /*2ac30*/  LOP3.LUT R32, R32, 0xfffffffb, RZ, 0xc0, !PT ;  /* 0xfffffffb20207812 */ /* 0x000fe200078ec0ff */
[----:B------:R-:W-:Y:S01]  /*2ac40*/  IMAD.U32 R12, RZ, RZ, UR39 ;  /* 0x00000027ff0c7e24 */ /* 0x000fe2000f8e00ff */
[----:B------:R-:W-:-:S04]  /*2ac50*/  LOP3.LUT R9, R31, 0x80, RZ, 0xfc, !PT ;  /* 0x000000801f097812 */ /* 0x000fc800078efcff */
[----:B------:R-:W-:-:S03]  /*2ac60*/  ISETP.NE.AND P2, PT, R12, 0x3, PT ;  /* 0x000000030c00780c */ /* 0x000fc60003f45270 */
[----:B------:R-:W-:-:S04]  /*2ac70*/  @P3 LOP3.LUT R32, R32, 0x4, RZ, 0xfc, !PT ;  /* 0x0000000420203812 */ /* 0x000fc800078efcff */
[----:B------:R-:W-:-:S04]  /*2ac80*/  LOP3.LUT R32, R32, 0xfffffff7, RZ, 0xc0, !PT ;  /* 0xfffffff720207812 */ /* 0x000fc800078ec0ff */
[----:B------:R-:W-:Y:S01]  /*2ac90*/  LOP3.LUT R32, R32, 0xfffffffd, RZ, 0xc0, !PT ;  /* 0xfffffffd20207812 */ /* 0x000fe200078ec0ff */
[----:B------:R-:W-:Y:S01]  /*2aca0*/  UMOV UR4, 0xffffffff ;  /* 0xffffffff00047882 */ /* 0x000fe20000000000 */
[----:B--2---:R-:W-:Y:S01]  /*2acb0*/  SHF.R.S32.HI R36, RZ, 0x1f, R30 ;  /* 0x0000001fff247819 */ /* 0x004fe2000001141e */
[----:B0-----:R-:W-:-:S04]  /*2acc0*/  @!P0 IMAD.WIDE.U32 R6, R30, R2, R6 ;  /* 0x000000021e068225 */ /* 0x001fc800078e0006 */
[----:B------:R-:W-:-:S04]  /*2acd0*/  @!P0 IMAD R0, R36, R2, RZ ;  /* 0x0000000224008224 */ /* 0x000fc800078e02ff */
[----:B------:R-:W-:Y:S02]  /*2ace0*/  @!P0 IMAD R0, R30, R3, R0 ;  /* 0x000000031e008224 */ /* 0x000fe400078e0200 */
[----:B------:R-:W0:Y:S02]  /*2acf0*/  @!P0 LDC.64 R2, c[0x0][0x418] ;  /* 0x00010600ff028b82 */ /* 0x000e240000000a00 */
[----:B------:R-:W-:Y:S02]  /*2ad00*/  @!P0 IMAD.IADD R0, R7, 0x1, R0 ;  /* 0x0000000107008824 */ /* 0x000fe400078e0200 */
[----:B------:R-:W-:Y:S01]  /*2ad10*/  IMAD.MOV.U32 R7, RZ, RZ, RZ ;  /* 0x000000ffff077224 */ /* 0x000fe200078e00ff */
[----:B0-----:R-:W-:-:S04]  /*2ad20*/  @!P0 LEA R2, P1, R6, R2, 0x2 ;  /* 0x0000000206028211 */ /* 0x001fc800078210ff */
[----:B------:R-:W-:Y:S02]  /*2ad30*/  @!P0 LEA.HI.X R3, R6, R3, R0, 0x2, P1 ;  /* 0x0000000306038211 */ /* 0x000fe400008f1400 */
[----:B------:R-:W-:-:S03]  /*2ad40*/  ISETP.GE.AND P1, PT, R11, R10, PT ;  /* 0x0000000a0b00720c */ /* 0x000fc60003f26270 */
[----:B------:R0:W5:Y:S01]  /*2ad50*/  @!P0 LDG.E R7, desc[UR42][R2.64] ;  /* 0x0000002a02078981 */ /* 0x000162000c1e1900 */
[----:B------:R-:W-:-:S09]  /*2ad60*/  ISETP.GE.AND P0, PT, R9, R10, PT ;  /* 0x0000000a0900720c */ /* 0x000fd20003f06270 */
[----:B------:R-:W-:-:S04]  /*2ad70*/  @P1 LOP3.LUT R32, R32, 0x2, RZ, 0xfc, !PT ;  /* 0x0000000220201812 */ /* 0x000fc800078efcff */
[----:B------:R-:W-:-:S04]  /*2ad80*/  @P2 LOP3.LUT R32, R32, 0x8, RZ, 0xfc, !PT ;  /* 0x0000000820202812 */ /* 0x000fc800078efcff */
[----:B------:R-:W-:-:S04]  /*2ad90*/  LOP3.LUT R32, R32, 0xfffffffe, RZ, 0xc0, !PT ;  /* 0xfffffffe20207812 */ /* 0x000fc800078ec0ff */
[----:B------:R-:W-:Y:S01]  /*2ada0*/  @P0 LOP3.LUT R32, R32, 0x1, RZ, 0xfc, !PT ;  /* 0x0000000120200812 */ /* 0x000fe200078efcff */
[----:B0-----:R-:W-:Y:S06]  /*2adb0*/  BRA.DIV UR4, `(.L_x_5791) ;  /* 0x0000009204347947 */ /* 0x001fec000b800000 */
.L_x_6050:
[----:B------:R-:W-:Y:S05]  /*2adc0*/  @!P2 BRA `(.L_x_5792) ;  /* 0x000000000004a947 */ /* 0x000fea0003800000 */
[----:B------:R-:W-:Y:S01]  /*2add0*/  BPT.TRAP 0x1 ;  /* 0x000000040000795c */ /* 0x000fe20000300000 */
.L_x_5792:
[----:B------:R-:W-:Y:S01]  /*2ade0*/  IMAD R6, R25, 0x8, R23 ;  /* 0x0000000819067824 */ /* 0x000fe200078e0217 */
[----:B------:R-:W-:Y:S01]  /*2adf0*/  SHF.L.U32 R0, R28, 0x1f, RZ ;  /* 0x0000001f1c007819 */ /* 0x000fe200000006ff */
[----:B------:R-:W-:Y:S01]  /*2ae00*/  BSSY B0, `(.L_x_5793) ;  /* 0x0000006000007945 */ /* 0x000fe20003800000 */
[----:B------:R-:W-:Y:S02]  /*2ae10*/  IADD3 R5, -R20, R27, -R5 ;  /* 0x0000001b14057210 */ /* 0x000fe40007ffe905 */
[----:B------:R-:W0:Y:S01]  /*2ae20*/  SYNCS.PHASECHK.TRANS64.TRYWAIT P0, [R6+URZ+0x2a880], R0 ;  /* 0x02a88000060075a7 */ /* 0x000e22000800017f */
[----:B------:R1:W-:Y:S01]  /*2ae30*/  STL [R1+0x1c], R0 ;  /* 0x00001c0001007387 */ /* 0x0003e20000100800 */
[----:B------:R-:W-:Y:S01]  /*2ae40*/  SHF.R.S32.HI R20, RZ, 0x1f, R4 ;  /* 0x0000001fff147819 */ /* 0x000fe20000011404 */
[----:B01----:R-:W-:Y:S06]  /*2ae50*/  @!P0 BRA `(.L_x_5794) ;  /* 0x0000009000408947 */ /* 0x003fec0003800000 */
.L_x_6051:
[----:B------:R-:W-:Y:S05]  /*2ae60*/  BSYNC B0 ;  /* 0x0000000000007941 */ /* 0x000fea0003800000 */
.L_x_5793:
[----:B------:R-:W2:Y:S01]  /*2ae70*/  LDL R10, [R1+0xc] ;  /* 0x00000c00010a7983 */ /* 0x000ea20000100800 */
[----:B------:R-:W-:Y:S01]  /*2ae80*/  ULDC.64 UR4, c[0x0][0x328] ;  /* 0x0000ca0000047ab9 */ /* 0x000fe20000000a00 */
[----:B-----5:R-:W-:Y:S01]  /*2ae90*/  SHF.R.S32.HI R21, RZ, 0x1f, R7 ;  /* 0x0000001fff157819 */ /* 0x020fe20000011407 */
[----:B0-----:R-:W-:Y:S01]  /*2aea0*/  IMAD R0, R20, UR4, RZ ;  /* 0x0000000414007c24 */ /* 0x001fe2000f8e02ff */
        /* <DEDUP_REMOVED lines=18> */
[----:B------:R-:W0:Y:S01]  /*2afd0*/  SHFL.IDX PT, R2, R8, RZ, 0x1c1f ;  /* 0x001c1fff08027589 */ /* 0x000e2200000e0000 */
[----:B------:R-:W1:Y:S01]  /*2afe0*/  LDC R12, c[0x0][0x2f4] ;  /* 0x0000bd00ff0c7b82 */ /* 0x000e620000000800 */
[C---:B------:R-:W-:Y:S02]  /*2aff0*/  LOP3.LUT R13, R31.reuse, 0x40, RZ, 0xfc, !PT ;  /* 0x000000401f0d7812 */ /* 0x040fe400078efcff */
[----:B------:R-:W2:Y:S01]  /*2b000*/  SHFL.IDX PT, R0, R9, RZ, 0x1c1f ;  /* 0x001c1fff09007589 */ /* 0x000ea200000e0000 */
[----:B------:R-:W-:Y:S02]  /*2b010*/  LOP3.LUT R11, R31, 0x80, RZ, 0xfc, !PT ;  /* 0x000000801f0b7812 */ /* 0x000fe400078efcff */
[C---:B------:R-:W-:Y:S02]  /*2b020*/  ISETP.GE.AND P6, PT, R5.reuse, 0x61, PT ;  /* 0x000000610500780c */ /* 0x040fe40003fc6270 */
[----:B------:R-:W-:Y:S02]  /*2b030*/  LOP3.LUT R32, R32, 0xffffffef, RZ, 0xc0, !PT ;  /* 0xffffffef20207812 */ /* 0x000fe400078ec0ff */
[----:B------:R-:W-:-:S09]  /*2b040*/  ISETP.GE.AND P4, PT, R5, 0x21, PT ;  /* 0x000000210500780c */ /* 0x000fd20003f86270 */
[----:B------:R-:W-:Y:S02]  /*2b050*/  @P6 LOP3.LUT R32, R32, 0x10, RZ, 0xfc, !PT ;  /* 0x0000001020206812 */ /* 0x000fe400078efcff */
[C---:B0-----:R-:W-:Y:S02]  /*2b060*/  IADD3 R2, P0, R31.reuse, R2, RZ ;  /* 0x000000021f027210 */ /* 0x041fe40007f1e0ff */
[-C--:B-1----:R-:W-:Y:S02]  /*2b070*/  ISETP.GE.AND P3, PT, R31, R12.reuse, PT ;  /* 0x0000000c1f00720c */ /* 0x082fe40003f66270 */
[----:B------:R-:W-:Y:S01]  /*2b080*/  ISETP.GE.AND P2, PT, R13, R12, PT ;  /* 0x0000000c0d00720c */ /* 0x000fe20003f46270 */
[----:B--2---:R-:W-:Y:S01]  /*2b090*/  IMAD.X R3, RZ, RZ, R0, P0 ;  /* 0x000000ffff037224 */ /* 0x004fe200000e0600 */
[----:B------:R-:W-:Y:S01]  /*2b0a0*/  ISETP.LT.OR P0, PT, R5, 0x1, P3 ;  /* 0x000000010500780c */ /* 0x000fe20001f01670 */
[----:B------:R-:W-:Y:S01]  /*2b0b0*/  IMAD.IADD R0, R23, 0x1, R10 ;  /* 0x0000000117007824 */ /* 0x000fe200078e020a */
[----:B------:R-:W-:-:S11]  /*2b0c0*/  ISETP.LT.OR P1, PT, R5, 0x1, P2 ;  /* 0x000000010500780c */ /* 0x000fd60001721670 */
[----:B------:R-:W-:Y:S01]  /*2b0d0*/  @!PT LDS RZ, [RZ] ;  /* 0x00000000fffff984 */ /* 0x000fe20000000800 */
[----:B------:R-:W-:Y:S01]  /*2b0e0*/  LDGSTS.E.BYPASS.LTC128B.128 [R0+0xc400], desc[UR42][R2.64], !P0 ;  /* 0x0c40000002007fae */ /* 0x000fe2000c101d6a */
[----:B------:R-:W-:-:S03]  /*2b0f0*/  ISETP.GE.AND P0, PT, R11, R12, PT ;  /* 0x0000000c0b00720c */ /* 0x000fc60003f06270 */
        /* <DEDUP_REMOVED lines=15> */
[----:B------:R-:W2:Y:S01]  /*2b1f0*/  SHFL.IDX PT, R9, R9, 0x3, 0x1c1f ;  /* 0x007c1f0009097f89 */ /* 0x000ea200000e0000 */
[----:B0-----:R-:W-:-:S05]  /*2b200*/  IADD3 R2, P1, R31, R2, RZ ;  /* 0x000000021f027210 */ /* 0x001fca0007f3e0ff */
[----:B-1----:R-:W-:Y:S01]  /*2b210*/  IMAD.X R3, RZ, RZ, R3, P1 ;  /* 0x000000ffff037224 */ /* 0x002fe200008e0603 */
[----:B------:R-:W-:-:S13]  /*2b220*/  ISETP.LT.OR P1, PT, R5, 0x41, P3 ;  /* 0x000000410500780c */ /* 0x000fda0001f21670 */
[----:B------:R-:W-:Y:S01]  /*2b230*/  LDGSTS.E.BYPASS.LTC128B.128 [R0+0xd400], desc[UR42][R2.64], !P1 ;  /* 0x0d40000002007fae */ /* 0x000fe2000c901d6a */
[----:B------:R-:W-:-:S13]  /*2b240*/  ISETP.LT.OR P1, PT, R5, 0x41, P2 ;  /* 0x000000410500780c */ /* 0x000fda0001721670 */
[----:B------:R-:W-:Y:S01]  /*2b250*/  LDGSTS.E.BYPASS.LTC128B.128 [R0+0xf400], desc[UR42][R2.64+0x40], !P1 ;  /* 0x0f40004002007fae */ /* 0x000fe2000c901d6a */
[----:B------:R-:W-:-:S13]  /*2b260*/  ISETP.LT.OR P1, PT, R5, 0x41, P0 ;  /* 0x000000410500780c */ /* 0x000fda0000721670 */
[----:B------:R0:W-:Y:S01]  /*2b270*/  LDGSTS.E.BYPASS.LTC128B.128 [R0+0x11400], desc[UR42][R2.64+0x80], !P1 ;  /* 0x1140008002007fae */ /* 0x0001e2000c901d6a */
[----:B------:R-:W-:-:S03]  /*2b280*/  ISETP.GE.AND P1, PT, R5, 0x41, PT ;  /* 0x000000410500780c */ /* 0x000fc60003f26270 */
[----:B0-2---:R0:W1:Y:S10]  /*2b290*/  SHFL.IDX PT, R2, R8, 0x3, 0x1c1f ;  /* 0x007c1f0008027f89 */ /* 0x00507400000e0000 */
.L_x_6061:
        /* <DEDUP_REMOVED lines=13> */
.L_x_5796:
        /* <DEDUP_REMOVED lines=11> */
.L_x_5797:
[----:B------:R1:W-:Y:S01]  /*2b420*/  SYNCS.ARRIVE.TRANS64.A1T0 RZ, [R6+URZ+0x2a870], RZ ;  /* 0x02a870ff06ff79a7 */ /* 0x0003e2000810003f */
[----:B------:R-:W-:Y:S05]  /*2b430*/  @!P3 BRA `(.L_x_5798) ;  /* 0x000000000004b947 */ /* 0x000fea0003800000 */
[----:B------:R-:W-:Y:S01]  /*2b440*/  BPT.TRAP 0x1 ;  /* 0x000000040000795c */ /* 0x000fe20000300000 */
.L_x_5798:
[----:B------:R-:W2:Y:S01]  /*2b450*/  LDL R2, [R1+0x1c] ;  /* 0x00001c0001027983 */ /* 0x000ea20000100800 */
[----:B------:R-:W-:Y:S01]  /*2b460*/  BSSY B0, `(.L_x_5799) ;  /* 0x0000003000007945 */ /* 0x000fe20003800000 */
[----:B--2---:R-:W2:Y:S03]  /*2b470*/  SYNCS.PHASECHK.TRANS64.TRYWAIT P0, [R6+URZ+0x2a840], R2 ;  /* 0x02a84002060075a7 */ /* 0x004ea6000800017f */
[----:B--2---:R-:W-:Y:S05]  /*2b480*/  @!P0 BRA `(.L_x_5800) ;  /* 0x0000009000708947 */ /* 0x004fea0003800000 */
.L_x_6062:
[----:B------:R-:W-:Y:S05]  /*2b490*/  BSYNC B0 ;  /* 0x0000000000007941 */ /* 0x000fea0003800000 */
.L_x_5799:
[----:B------:R-:W-:Y:S01]  /*2b4a0*/  ULDC.64 UR4, c[0x0][0x300] ;  /* 0x0000c00000047ab9 */ /* 0x000fe20000000a00 */
[----:B0-----:R-:W0:Y:S01]  /*2b4b0*/  LDC R8, c[0x0][0x2f4] ;  /* 0x0000bd00ff087b82 */ /* 0x001e220000000800 */
[----:B------:R-:W-:Y:S01]  /*2b4c0*/  IMAD R5, R20, UR4, RZ ;  /* 0x0000000414057c24 */ /* 0x000fe2000f8e02ff */
[----:B------:R-:W-:Y:S01]  /*2b4d0*/  ULDC.64 UR6, c[0x0][0x2e8] ;  /* 0x0000ba0000067ab9 */ /* 0x000fe20000000a00 */
[C---:B--2---:R-:W-:Y:S01]  /*2b4e0*/  IMAD.WIDE.U32 R2, R4.reuse, UR4, RZ ;  /* 0x0000000404027c25 */ /* 0x044fe2000f8e00ff */
[C---:B------:R-:W-:Y:S02]  /*2b4f0*/  LOP3.LUT R10, R31.reuse, 0x80, RZ, 0xfc, !PT ;  /* 0x000000801f0a7812 */ /* 0x040fe400078efcff */
[----:B------:R-:W-:Y:S01]  /*2b500*/  LOP3.LUT R9, R31, 0x40, RZ, 0xfc, !PT ;  /* 0x000000401f097812 */ /* 0x000fe200078efcff */
[----:B------:R-:W-:Y:S01]  /*2b510*/  IMAD R5, R4, UR5, R5 ;  /* 0x0000000504057c24 */ /* 0x000fe2000f8e0205 */
[----:B------:R-:W-:Y:S02]  /*2b520*/  ULDC.64 UR4, c[0x0][0x310] ;  /* 0x0000c40000047ab9 */ /* 0x000fe40000000a00 */
[----:B------:R-:W-:-:S02]  /*2b530*/  IMAD R21, R21, UR4, RZ ;  /* 0x0000000415157c24 */ /* 0x000fc4000f8e02ff */
[----:B------:R-:W-:Y:S02]  /*2b540*/  IMAD.IADD R3, R3, 0x1, R5 ;  /* 0x0000000103037824 */ /* 0x000fe400078e0205 */
[C---:B------:R-:W-:Y:S02]  /*2b550*/  IMAD R21, R7.reuse, UR5, R21 ;  /* 0x0000000507157c24 */ /* 0x040fe4000f8e0215 */
[----:B------:R-:W-:Y:S01]  /*2b560*/  IMAD.WIDE.U32 R2, R7, UR4, R2 ;  /* 0x0000000407027c25 */ /* 0x000fe2000f8e0002 */
[----:B------:R-:W-:-:S03]  /*2b570*/  ULDC.64 UR4, c[0x0][0x308] ;  /* 0x0000c20000047ab9 */ /* 0x000fc60000000a00 */
[----:B------:R-:W-:Y:S02]  /*2b580*/  IMAD.IADD R3, R3, 0x1, R21 ;  /* 0x0000000103037824 */ /* 0x000fe400078e0215 */
[----:B------:R-:W-:Y:S01]  /*2b590*/  IMAD.WIDE.U32 R2, R18, UR4, R2 ;  /* 0x0000000412027c25 */ /* 0x000fe2000f8e0002 */
[----:B------:R-:W-:Y:S01]  /*2b5a0*/  UMOV UR4, 0xffffffff ;  /* 0xffffffff00047882 */ /* 0x000fe20000000000 */
[-C--:B0-----:R-:W-:Y:S02]  /*2b5b0*/  ISETP.GE.AND P2, PT, R10, R8.reuse, PT ;  /* 0x000000080a00720c */ /* 0x081fe40003f46270 */
[----:B------:R-:W-:Y:S01]  /*2b5c0*/  IMAD R5, R18, UR5, R3 ;  /* 0x0000000512057c24 */ /* 0x000fe2000f8e0203 */
[----:B------:R-:W-:Y:S02]  /*2b5d0*/  IADD3 R4, P0, R2, UR6, RZ ;  /* 0x0000000602047c10 */ /* 0x000fe4000ff1e0ff */
[----:B------:R-:W-:Y:S02]  /*2b5e0*/  ISETP.GE.AND P3, PT, R9, R8, PT ;  /* 0x000000080900720c */ /* 0x000fe40003f66270 */
[----:B------:R-:W-:Y:S01]  /*2b5f0*/  IADD3.X R5, R5, UR7, RZ, P0, !PT ;  /* 0x0000000705057c10 */ /* 0x000fe200087fe4ff */
[----:B------:R-:W-:Y:S10]  /*2b600*/  BRA.DIV UR4, `(.L_x_5801) ;  /* 0x0000009204287947 */ /* 0x000ff4000b800000 */
[----:B------:R-:W0:Y:S01]  /*2b610*/  SHFL.IDX PT, R3, R4, RZ, 0x1c1f ;  /* 0x001c1fff04037589 */ /* 0x000e2200000e0000 */
[----:B------:R-:W-:-:S03]  /*2b620*/  ISETP.GE.AND P6, PT, R31, R8, PT ;  /* 0x000000081f00720c */ /* 0x000fc60003fc6270 */
[----:B------:R-:W2:Y:S01]  /*2b630*/  SHFL.IDX PT, R2, R5, RZ, 0x1c1f ;  /* 0x001c1fff05027589 */ /* 0x000ea200000e0000 */
[----:B0-----:R-:W-:-:S05]  /*2b640*/  @P5 IADD3 R3, P0, R31, R3, RZ ;  /* 0x000000031f035210 */ /* 0x001fca0007f1e0ff */
[----:B--2---:R-:W-:-:S05]  /*2b650*/  @P5 IMAD.X R2, RZ, RZ, R2, P0 ;  /* 0x000000ffff025224 */ /* 0x004fca00000e0602 */
[----:B------:R-:W-:-:S04]  /*2b660*/  @P5 LOP3.LUT R3, R3, R2, RZ, 0x3c, !PT ;  /* 0x0000000203035212 */ /* 0x000fc800078e3cff */
[----:B------:R-:W-:-:S04]  /*2b670*/  @P5 LOP3.LUT R2, R3, R2, RZ, 0x3c, !PT ;  /* 0x0000000203025212 */ /* 0x000fc800078e3cff */
[----:B------:R-:W-:-:S05]  /*2b680*/  @P5 LOP3.LUT R3, R3, R2, RZ, 0x3c, !PT ;  /* 0x0000000203035212 */ /* 0x000fca00078e3cff */
[----:B------:R-:W-:Y:S01]  /*2b690*/  @!PT LDS RZ, [RZ] ;  /* 0x00000000fffff984 */ /* 0x000fe20000000800 */
[----:B------:R-:W-:Y:S04]  /*2b6a0*/  @P5 LDGSTS.E.BYPASS.LTC128B.128 [R0+0x1e400], desc[UR42][R2.64], !P6 ;  /* 0x1e40000002005fae */ /* 0x000fe8000f101d6a */
[----:B------:R-:W-:Y:S04]  /*2b6b0*/  @P5 LDGSTS.E.BYPASS.LTC128B.128 [R0+0x20400], desc[UR42][R2.64+0x40], !P3 ;  /* 0x2040004002005fae */ /* 0x000fe8000d901d6a */
[----:B------:R0:W-:Y:S04]  /*2b6c0*/  @P5 LDGSTS.E.BYPASS.LTC128B.128 [R0+0x22400], desc[UR42][R2.64+0x80], !P2 ;  /* 0x2240008002005fae */ /* 0x0001e8000d101d6a */
[----:B0-----:R-:W0:Y:S04]  /*2b6d0*/  SHFL.IDX PT, R3, R4, 0x1, 0x1c1f ;  /* 0x003c1f0004037f89 */ /* 0x001e2800000e0000 */
[----:B------:R-:W2:Y:S01]  /*2b6e0*/  SHFL.IDX PT, R2, R5, 0x1, 0x1c1f ;  /* 0x003c1f0005027f89 */ /* 0x000ea200000e0000 */
[----:B0-----:R-:W-:-:S05]  /*2b6f0*/  @P4 IADD3 R3, P0, R31, R3, RZ ;  /* 0x000000031f034210 */ /* 0x001fca0007f1e0ff */
[----:B--2---:R-:W-:-:S05]  /*2b700*/  @P4 IMAD.X R2, RZ, RZ, R2, P0 ;  /* 0x000000ffff024224 */ /* 0x004fca00000e0602 */
[----:B------:R-:W-:-:S04]  /*2b710*/  @P4 LOP3.LUT R3, R3, R2, RZ, 0x3c, !PT ;  /* 0x0000000203034212 */ /* 0x000fc800078e3cff */
[----:B------:R-:W-:-:S04]  /*2b720*/  @P4 LOP3.LUT R2, R3, R2, RZ, 0x3c, !PT ;  /* 0x0000000203024212 */ /* 0x000fc800078e3cff */
[----:B------:R-:W-:-:S05]  /*2b730*/  @P4 LOP3.LUT R3, R3, R2, RZ, 0x3c, !PT ;  /* 0x0000000203034212 */ /* 0x000fca00078e3cff */
[----:B------:R-:W-:Y:S04]  /*2b740*/  @P4 LDGSTS.E.BYPASS.LTC128B.128 [R0+0x1ec00], desc[UR42][R2.64], !P6 ;  /* 0x1ec0000002004fae */ /* 0x000fe8000f101d6a */
[----:B------:R-:W-:Y:S04]  /*2b750*/  @P4 LDGSTS.E.BYPASS.LTC128B.128 [R0+0x20c00], desc[UR42][R2.64+0x40], !P3 ;  /* 0x20c0004002004fae */ /* 0x000fe8000d901d6a */
[----:B------:R0:W-:Y:S04]  /*2b760*/  @P4 LDGSTS.E.BYPASS.LTC128B.128 [R0+0x22c00], desc[UR42][R2.64+0x80], !P2 ;  /* 0x22c0008002004fae */ /* 0x0001e8000d101d6a */
[----:B0-----:R-:W0:Y:S04]  /*2b770*/  SHFL.IDX PT, R3, R4, 0x2, 0x1c1f ;  /* 0x005c1f0004037f89 */ /* 0x001e2800000e0000 */
[----:B------:R-:W2:Y:S04]  /*2b780*/  SHFL.IDX PT, R2, R5, 0x2, 0x1c1f ;  /* 0x005c1f0005027f89 */ /* 0x000ea800000e0000 */
[----:B------:R-:W3:Y:S04]  /*2b790*/  SHFL.IDX PT, R4, R4, 0x3, 0x1c1f ;  /* 0x007c1f0004047f89 */ /* 0x000ee800000e0000 */
[----:B------:R-:W4:Y:S01]  /*2b7a0*/  SHFL.IDX PT, R5, R5, 0x3, 0x1c1f ;  /* 0x007c1f0005057f89 */ /* 0x000f2200000e0000 */
[----:B0-----:R-:W-:-:S05]  /*2b7b0*/  @P1 IADD3 R3, P0, R31, R3, RZ ;  /* 0x000000031f031210 */ /* 0x001fca0007f1e0ff */
[----:B--2---:R-:W-:-:S05]  /*2b7c0*/  @P1 IMAD.X R2, RZ, RZ, R2, P0 ;  /* 0x000000ffff021224 */ /* 0x004fca00000e0602 */
[----:B------:R-:W-:-:S04]  /*2b7d0*/  @P1 LOP3.LUT R3, R3, R2, RZ, 0x3c, !PT ;  /* 0x0000000203031212 */ /* 0x000fc800078e3cff */
[----:B------:R-:W-:-:S04]  /*2b7e0*/  @P1 LOP3.LUT R2, R3, R2, RZ, 0x3c, !PT ;  /* 0x0000000203021212 */ /* 0x000fc800078e3cff */
[----:B------:R-:W-:-:S05]  /*2b7f0*/  @P1 LOP3.LUT R3, R3, R2, RZ, 0x3c, !PT ;  /* 0x0000000203031212 */ /* 0x000fca00078e3cff */
[----:B------:R2:W-:Y:S04]  /*2b800*/  @P1 LDGSTS.E.BYPASS.LTC128B.128 [R0+0x1f400], desc[UR42][R2.64], !P6 ;  /* 0x1f40000002001fae */ /* 0x0005e8000f101d6a */
[----:B------:R2:W-:Y:S04]  /*2b810*/  @P1 LDGSTS.E.BYPASS.LTC128B.128 [R0+0x21400], desc[UR42][R2.64+0x40], !P3 ;  /* 0x2140004002001fae */ /* 0x0005e8000d901d6a */
[----:B---34-:R2:W-:Y:S02]  /*2b820*/  @P1 LDGSTS.E.BYPASS.LTC128B.128 [R0+0x23400], desc[UR42][R2.64+0x80], !P2 ;  /* 0x2340008002001fae */ /* 0x0185e4000d101d6a */
.L_x_6072:
[----:B------:R-:W-:Y:S02]  /*2b830*/  LOP3.LUT P1, RZ, R32, 0x10, RZ, 0xc0, !PT ;  /* 0x0000001020ff7812 */ /* 0x000fe4000782c0ff */
[----:B------:R-:W-:-:S11]  /*2b840*/  ISETP.GE.AND P4, PT, R31, R8, PT ;  /* 0x000000081f00720c */ /* 0x000fd60003f86270 */
[----:B0-2---:R-:W-:-:S05]  /*2b850*/  @P1 IADD3 R2, P0, R31, R4, RZ ;  /* 0x000000041f021210 */ /* 0x005fca0007f1e0ff */
        /* <DEDUP_REMOVED lines=9> */
.L_x_5802:
        /* <DEDUP_REMOVED lines=11> */
.L_x_5803:
[----:B------:R0:W5:Y:S01]  /*2b9a0*/  LDL.LU R3, [R1+0x18] ;  /* 0x0000180001037983 */ /* 0x0001620000300800 */
[----:B------:R0:W-:Y:S02]  /*2b9b0*/  SYNCS.ARRIVE.TRANS64.A1T0 RZ, [R6+URZ+0x2a830], RZ ;  /* 0x02a830ff06ff79a7 */ /* 0x0001e4000810003f */
        /* <DEDUP_REMOVED lines=25> */
[----:B--2---:R-:W-:Y:S02]  /*2bb50*/  IMAD.U32 R4, RZ, RZ, UR4 ;  /* 0x00000004ff047e24 */ /* 0x004fe4000f8e00ff */
[----:B------:R-:W2:Y:S01]  /*2bb60*/  LDC.64 R2, c[0x4][R2] ;  /* 0x0100000002027b82 */ /* 0x000ea20000000a00 */
[----:B------:R-:W-:Y:S02]  /*2bb70*/  IMAD.U32 R5, RZ, RZ, UR5 ;  /* 0x00000005ff057e24 */ /* 0x000fe4000f8e00ff */
[----:B01----:R-:W-:Y:S02]  /*2bb80*/  IMAD.U32 R6, RZ, RZ, UR6 ;  /* 0x00000006ff067e24 */ /* 0x003fe4000f8e00ff */
        /* <DEDUP_REMOVED lines=8> */
.L_x_5805:
[----:B------:R-:W-:Y:S05]  /*2bc10*/  BSYNC B6 ;  /* 0x0000000000067941 */ /* 0x000fea0003800000 */
.L_x_5804:
[----:B------:R-:W3:Y:S01]  /*2bc20*/  LDL.LU R21, [R1+0x28] ;  /* 0x0000280001157983 */ /* 0x000ee20000300800 */
[----:B------:R-:W4:Y:S01]  /*2bc30*/  LDC R7, c[0x0][0x448] ;  /* 0x00011200ff077b82 */ /* 0x000f220000000800 */
[----:B------:R-:W-:Y:S02]  /*2bc40*/  ULDC.64 UR4, c[0x0][0x2d8] ;  /* 0x0000b60000047ab9 */ /* 0x000fe40000000a00 */
[----:B------:R-:W3:Y:S04]  /*2bc50*/  LDL.LU R20, [R1+0x24] ;  /* 0x0000240001147983 */ /* 0x000ee80000300800 */
[----:B--2---:R-:W3:Y:S04]  /*2bc60*/  LDL.LU.64 R2, [R1+0x18] ;  /* 0x0000180001027983 */ /* 0x004ee80000300a00 */
[----:B------:R2:W5:Y:S01]  /*2bc70*/  LDL R8, [R1+0x14] ;  /* 0x0000140001087983 */ /* 0x0005620000100800 */
[----:B----4-:R-:W-:-:S13]  /*2bc80*/  ISETP.NE.AND P0, PT, R7, 0x1, PT ;  /* 0x000000010700780c */ /* 0x010fda0003f05270 */
[----:B01----:R-:W0:Y:S01]  /*2bc90*/  @P0 LDC R6, c[0x0][0x44c] ;  /* 0x00011300ff060b82 */ /* 0x003e220000000800 */
[C---:B------:R-:W-:Y:S02]  /*2bca0*/  LOP3.LUT R9, R31.reuse, 0x40, RZ, 0xfc, !PT ;  /* 0x000000401f097812 */ /* 0x040fe400078efcff */
[----:B------:R-:W-:Y:S01]  /*2bcb0*/  LOP3.LUT R10, R31, 0x80, RZ, 0xfc, !PT ;  /* 0x000000801f0a7812 */ /* 0x000fe200078efcff */
[----:B---3--:R-:W-:Y:S02]  /*2bcc0*/  IMAD.MOV.U32 R3, RZ, RZ, R20 ;  /* 0x000000ffff037224 */ /* 0x008fe400078e0014 */
[----:B------:R-:W1:Y:S01]  /*2bcd0*/  S2R R20, SR_TID.X ;  /* 0x0000000000147919 */ /* 0x000e620000002100 */
[----:B------:R-:W-:-:S04]  /*2bce0*/  IMAD.WIDE.U32 R2, R18, UR4, R2 ;  /* 0x0000000412027c25 */ /* 0x000fc8000f8e0002 */
[----:B------:R-:W-:Y:S01]  /*2bcf0*/  IMAD R3, R18, UR5, R3 ;  /* 0x0000000512037c24 */ /* 0x000fe2000f8e0203 */
[----:B------:R-:W-:Y:S02]  /*2bd00*/  ULDC.64 UR4, c[0x0][0x2e0] ;  /* 0x0000b80000047ab9 */ /* 0x000fe40000000a00 */
[----:B------:R-:W-:Y:S02]  /*2bd10*/  IMAD R0, R21, UR4, RZ ;  /* 0x0000000415007c24 */ /* 0x000fe4000f8e02ff */
[----:B------:R-:W3:Y:S01]  /*2bd20*/  S2R R21, SR_TID.X ;  /* 0x0000000000157919 */ /* 0x000ee20000002100 */
[----:B------:R-:W-:-:S04]  /*2bd30*/  IMAD.WIDE.U32 R2, R27, UR4, R2 ;  /* 0x000000041b027c25 */ /* 0x000fc8000f8e0002 */
[----:B------:R-:W-:Y:S01]  /*2bd40*/  IMAD R0, R27, UR5, R0 ;  /* 0x000000051b007c24 */ /* 0x000fe2000f8e0200 */
[----:B------:R-:W-:-:S03]  /*2bd50*/  ULDC.64 UR4, c[0x0][0x2d0] ;  /* 0x0000b40000047ab9 */ /* 0x000fc60000000a00 */
[----:B------:R-:W-:Y:S02]  /*2bd60*/  IMAD.IADD R3, R3, 0x1, R0 ;  /* 0x0000000103037824 */ /* 0x000fe400078e0200 */
[----:B------:R-:W4:Y:S01]  /*2bd70*/  @P0 LDC R0, c[0x0][0x450] ;  /* 0x00011400ff000b82 */ /* 0x000f220000000800 */
[----:B-1----:R-:W-:-:S04]  /*2bd80*/  LOP3.LUT R20, R20, 0x7f, RZ, 0xc0, !PT ;  /* 0x0000007f14147812 */ /* 0x002fc800078ec0ff */
[----:B------:R-:W-:Y:S02]  /*2bd90*/  SHF.R.U32.HI R20, RZ, 0x2, R20 ;  /* 0x00000002ff147819 */ /* 0x000fe40000011614 */
[----:B---3--:R-:W-:-:S04]  /*2bda0*/  SHF.L.U32 R21, R21, 0x5, RZ ;  /* 0x0000000515157819 */ /* 0x008fc800000006ff */
[----:B------:R-:W-:-:S04]  /*2bdb0*/  LOP3.LUT R21, R21, 0x60, RZ, 0xc0, !PT ;  /* 0x0000006015157812 */ /* 0x000fc800078ec0ff */
[----:B------:R-:W-:-:S05]  /*2bdc0*/  LOP3.LUT R20, R20, R21, RZ, 0xfc, !PT ;  /* 0x0000001514147212 */ /* 0x000fca00078efcff */
[----:B------:R-:W-:-:S04]  /*2bdd0*/  IMAD.IADD R5, R20, 0x1, R17 ;  /* 0x0000000114057824 */ /* 0x000fc800078e0211 */
[----:B0-----:R-:W-:-:S04]  /*2bde0*/  @P0 IMAD.HI.U32 R6, R5, R6, RZ ;  /* 0x0000000605060227 */ /* 0x001fc800078e00ff */
[----:B------:R-:W-:Y:S01]  /*2bdf0*/  IMAD.MOV.U32 R4, RZ, RZ, R5 ;  /* 0x000000ffff047224 */ /* 0x000fe200078e0005 */
[----:B----4-:R-:W-:Y:S01]  /*2be00*/  @P0 SHF.R.U32.HI R4, RZ, R0, R6 ;  /* 0x00000000ff040219 */ /* 0x010fe20000011606 */
        /* <DEDUP_REMOVED lines=23> */
[----:B--2---:R-:W-:Y:S10]  /*2bf80*/  BRA.DIV UR5, `(.L_x_5806) ;  /* 0x0000008e05307947 */ /* 0x004ff4000b800000 */
[----:B------:R-:W0:Y:S01]  /*2bf90*/  SHFL.IDX PT, R3, R4, RZ, 0x1c1f ;  /* 0x001c1fff04037589 */ /* 0x000e2200000e0000 */
[----:B------:R-:W-:Y:S02]  /*2bfa0*/  IMAD R35, R35, R7, RZ ;  /* 0x0000000723237224 */ /* 0x000fe400078e02ff */
        /* <DEDUP_REMOVED lines=26> */
[----:B------:R-:W-:Y:S02]  /*2c150*/  ISETP.GE.AND P2, PT, R2, R35, PT ;  /* 0x000000230200720c */ /* 0x000fe40003f46270 */
[----:B------:R-:W1:Y:S04]  /*2c160*/  SHFL.IDX PT, R2, R0, 0x2, 0x1c1f ;  /* 0x005c1f0000027f89 */ /* 0x000e6800000e0000 */
[----:B------:R-:W2:Y:S07]  /*2c170*/  SHFL.IDX PT, R0, R0, 0x3, 0x1c1f ;  /* 0x007c1f0000007f89 */ /* 0x000eae00000e0000 */
[----:B0-----:R-:W-:-:S05]  /*2c180*/  @!P2 IADD3 R3, P4, R31, R3, RZ ;  /* 0x000000031f03a210 */ /* 0x001fca0007f9e0ff */
[----:B-1----:R-:W-:-:S05]  /*2c190*/  @!P2 IMAD.X R2, RZ, RZ, R2, P4 ;  /* 0x000000ffff02a224 */ /* 0x002fca00020e0602 */
[----:B------:R-:W-:-:S04]  /*2c1a0*/  @!P2 LOP3.LUT R3, R3, R2, RZ, 0x3c, !PT ;  /* 0x000000020303a212 */ /* 0x000fc800078e3cff */
[----:B------:R-:W-:-:S04]  /*2c1b0*/  @!P2 LOP3.LUT R2, R3, R2, RZ, 0x3c, !PT ;  /* 0x000000020302a212 */ /* 0x000fc800078e3cff */
[----:B------:R-:W-:-:S05]  /*2c1c0*/  @!P2 LOP3.LUT R3, R3, R2, RZ, 0x3c, !PT ;  /* 0x000000020303a212 */ /* 0x000fca00078e3cff */
[----:B------:R-:W-:Y:S04]  /*2c1d0*/  @!P2 LDGSTS.E.BYPASS.LTC128B.128 [R8+0x19400], desc[UR42][R2.64], !P3 ;  /* 0x194000000208afae */ /* 0x000fe8000d901d6a */
[----:B------:R-:W-:Y:S04]  /*2c1e0*/  @!P2 LDGSTS.E.BYPASS.LTC128B.128 [R8+0x1b400], desc[UR42][R2.64+0x40], !P0 ;  /* 0x1b4000400208afae */ /* 0x000fe8000c101d6a */
[----:B------:R0:W-:Y:S04]  /*2c1f0*/  @!P2 LDGSTS.E.BYPASS.LTC128B.128 [R8+0x1d400], desc[UR42][R2.64+0x80], !P1 ;  /* 0x1d4000800208afae */ /* 0x0001e8000c901d6a */
[----:B0-2---:R0:W1:Y:S02]  /*2c200*/  SHFL.IDX PT, R2, R4, 0x3, 0x1c1f ;  /* 0x007c1f0004027f89 */ /* 0x00506400000e0000 */
.L_x_6081:
[----:B------:R-:W-:Y:S01]  /*2c210*/  VIADD R17, R17, 0x60 ;  /* 0x0000006011117836 */ /* 0x000fe20000000000 */
[----:B------:R-:W-:Y:S04]  /*2c220*/  BSSY B0, `(.L_x_5807) ;  /* 0x000000b000007945 */ /* 0x000fe80003800000 */
[----:B------:R-:W-:-:S13]  /*2c230*/  ISETP.GE.AND P2, PT, R17, R35, PT ;  /* 0x000000231100720c */ /* 0x000fda0003f46270 */
[----:B------:R-:W-:Y:S05]  /*2c240*/  @P2 BRA `(.L_x_5808) ;  /* 0x0000000000202947 */ /* 0x000fea0003800000 */
        /* <DEDUP_REMOVED lines=8> */
.L_x_5808:
[----:B------:R-:W-:Y:S05]  /*2c2d0*/  BSYNC B0 ;  /* 0x0000000000007941 */ /* 0x000fea0003800000 */
.L_x_5807:
[----:B------:R-:W-:Y:S01]  /*2c2e0*/  NOP ;  /* 0x0000000000007918 */ /* 0x000fe20000000000 */
[----:B------:R-:W-:-:S13]  /*2c2f0*/  PLOP3.LUT P0, PT, PT, PT, PT, 0x80, 0x0 ;  /* 0x000000000000781c */ /* 0x000fda0003f0f070 */
.L_x_5809:
[----:B------:R-:W-:Y:S02]  /*2c300*/  PLOP3.LUT P1, PT, P1, P0, PT, 0xa2, 0x0 ;  /* 0x000000000000781c */ /* 0x000fe40000f21472 */
[----:B------:R-:W-:-:S08]  /*2c310*/  @P0 R2UR P1, UR4, R23 ;  /* 0x00000000170402ca */ /* 0x000fd00000020000 */
[----:B------:R-:W-:-:S05]  /*2c320*/  @P0 PLOP3.LUT P0, PT, P1, PT, PT, 0x80, 0x0 ;  /* 0x000000000000081c */ /* 0x000fca0000f0f070 */
[----:B------:R-:W-:Y:S01]  /*2c330*/  @!P1 SYNCS.ARRIVE.TRANS64.RED.A0T1 RZ, [UR4+0x2a800], RZ ;  /* 0x02a800ffffff99a7 */ /* 0x000fe20008200404 */
[----:B------:R-:W-:Y:S07]  /*2c340*/  @!P1 ARRIVES.LDGSTSBAR.64.TRANSCNT [UR4+0x2a800] ;  /* 0x02a80000ff0099b0 */ /* 0x000fee0008000a84 */
[----:B------:R-:W-:Y:S05]  /*2c350*/  @P0 BRA.U.ANY `(.L_x_5809) ;  /* 0xfffffffd00e80947 */ /* 0x000fea000393ffff */
[----:B-12---:R-:W2:Y:S02]  /*2c360*/  LDL.LU R2, [R1+0x2c] ;  /* 0x00002c0001027983 */ /* 0x006ea40000300800 */
        /* <DEDUP_REMOVED lines=9> */
[----:B------:R-:W2:Y:S03]  /*2c400*/  SYNCS.PHASECHK.TRANS64.TRYWAIT P0, [R23+URZ+0x2a820], R0 ;  /* 0x02a82000170075a7 */ /* 0x000ea6000800017f */
[----:B-12---:R-:W-:Y:S05]  /*2c410*/  @!P0 BRA `(.L_x_5811) ;  /* 0x0000008c00688947 */ /* 0x006fea0003800000 */
.L_x_6082:
[----:B------:R-:W-:Y:S05]  /*2c420*/  BSYNC B0 ;  /* 0x0000000000007941 */ /* 0x000fea0003800000 */
.L_x_5810:
[----:B------:R-:W2:Y:S02]  /*2c430*/  LDL.LU R2, [R1+0x20] ;  /* 0x0000200001027983 */ /* 0x000ea40000300800 */
[----:B--2---:R-:W-:-:S05]  /*2c440*/  VIADD R20, R2, 0xfffffffe ;  /* 0xfffffffe02147836 */ /* 0x004fca0000000000 */
[----:B------:R-:W-:-:S13]  /*2c450*/  ISETP.GE.AND P0, PT, R20, R33, PT ;  /* 0x000000211400720c */ /* 0x000fda0003f06270 */
[----:B------:R-:W-:Y:S05]  /*2c460*/  @!P0 BRA `(.L_x_5812) ;  /* 0x0000001400588947 */ /* 0x000fea0003800000 */
[----:B------:R-:W-:Y:S02]  /*2c470*/  IMAD.MOV.U32 R5, RZ, RZ, R25 ;  /* 0x000000ffff057224 */ /* 0x000fe400078e0019 */
[----:B------:R-:W-:-:S07]  /*2c480*/  IMAD.MOV.U32 R6, RZ, RZ, R28 ;  /* 0x000000ffff067224 */ /* 0x000fce00078e001c */
.L_x_5832:
[----:B--2---:R-:W2:Y:S01]  /*2c490*/  LDC R7, c[0x0][0x430] ;  /* 0x00010c00ff077b82 */ /* 0x004ea20000000800 */
[----:B-1----:R-:W1:Y:S01]  /*2c4a0*/  S2R R2, SR_TID.X ;  /* 0x0000000000027919 */ /* 0x002e620000002100 */
[----:B------:R-:W-:Y:S05]  /*2c4b0*/  YIELD ;  /* 0x0000000000007946 */ /* 0x000fea0003800000 */
[----:B------:R-:W-:Y:S01]  /*2c4c0*/  ULDC.64 UR4, c[0x0][0x428] ;  /* 0x00010a0000047ab9 */ /* 0x000fe20000000a00 */
[----:B--2---:R-:W-:Y:S02]  /*2c4d0*/  ISETP.NE.AND P0, PT, R7, 0x1, PT ;  /* 0x000000010700780c */ /* 0x004fe40003f05270 */
[C---:B-1----:R-:W-:Y:S01]  /*2c4e0*/  LOP3.LUT R0, R2.reuse, 0x7f, RZ, 0xc0, !PT ;  /* 0x0000007f02007812 */ /* 0x042fe200078ec0ff */
[----:B------:R-:W-:-:S10]  /*2c4f0*/  IMAD.SHL.U32 R2, R2, 0x20, RZ ;  /* 0x0000002002027824 */ /* 0x000fd400078e00ff */
[----:B0-----:R-:W0:Y:S01]  /*2c500*/  @P0 LDC R4, c[0x0][0x434] ;  /* 0x00010d00ff040b82 */ /* 0x001e220000000800 */
[----:B------:R-:W-:Y:S02]  /*2c510*/  SHF.R.U32.HI R3, RZ, 0x2, R0 ;  /* 0x00000002ff037819 */ /* 0x000fe40000011600 */
[----:B------:R-:W-:-:S03]  /*2c520*/  LOP3.LUT R2, R2, 0x60, RZ, 0xc0, !PT ;  /* 0x0000006002027812 */ /* 0x000fc600078ec0ff */
[----:B------:R-:W-:Y:S02]  /*2c530*/  IMAD R3, R20, 0x80, R3 ;  /* 0x0000008014037824 */ /* 0x000fe400078e0203 */
[----:B------:R-:W1:Y:S03]  /*2c540*/  @P0 LDC R0, c[0x0][0x438] ;  /* 0x00010e00ff000b82 */ /* 0x000e660000000800 */
[----:B------:R-:W-:-:S05]  /*2c550*/  IADD3 R3, R2, R3, R34 ;  /* 0x0000000302037210 */ /* 0x000fca0007ffe022 */
[----:B------:R-:W-:Y:S02]  /*2c560*/  IMAD.MOV.U32 R2, RZ, RZ, R3 ;  /* 0x000000ffff027224 */ /* 0x000fe400078e0003 */
[----:B0-----:R-:W-:-:S05]  /*2c570*/  @P0 IMAD.HI.U32 R4, R3, R4, RZ ;  /* 0x0000000403040227 */ /* 0x001fca00078e00ff */
[----:B-1----:R-:W-:-:S05]  /*2c580*/  @P0 SHF.R.U32.HI R2, RZ, R0, R4 ;  /* 0x00000000ff020219 */ /* 0x002fca0000011604 */
[----:B------:R-:W-:-:S04]  /*2c590*/  IMAD.MOV R0, RZ, RZ, -R2 ;  /* 0x000000ffff007224 */ /* 0x000fc800078e0a02 */
[----:B------:R-:W-:Y:S01]  /*2c5a0*/  IMAD R7, R7, R0, R3 ;  /* 0x0000000007077224 */ /* 0x000fe200078e0203 */
        /* <DEDUP_REMOVED lines=15> */
[----:B------:R-:W-:-:S02]  /*2c6a0*/  ISETP.GT.AND P1, PT, R0, R33, PT ;  /* 0x000000210000720c */ /* 0x000fc40003f24270 */
[----:B------:R-:W-:Y:S02]  /*2c6b0*/  SEL R28, RZ, 0x1, P0 ;  /* 0x00000001ff1c7807 */ /* 0x000fe40000000000 */
[----:B------:R-:W-:Y:S02]  /*2c6c0*/  SEL R25, R25, RZ, P0 ;  /* 0x000000ff19197207 */ /* 0x000fe40000000000 */
[----:B------:R-:W-:Y:S02]  /*2c6d0*/  LOP3.LUT R28, R6, R28, RZ, 0x3c, !PT ;  /* 0x0000001c061c7212 */ /* 0x000fe400078e3cff */
[----:B--2---:R-:W-:Y:S01]  /*2c6e0*/  SHF.R.S32.HI R10, RZ, 0x1f, R8 ;  /* 0x0000001fff0a7819 */ /* 0x004fe20000011408 */
[----:B------:R-:W-:Y:S06]  /*2c6f0*/  @!P2 BRA `(.L_x_5813) ;  /* 0x000000000004a947 */ /* 0x000fec0003800000 */
[----:B------:R-:W-:Y:S01]  /*2c700*/  BPT.TRAP 0x1 ;  /* 0x000000040000795c */ /* 0x000fe20000300000 */
.L_x_5813:
[----:B------:R-:W-:Y:S01]  /*2c710*/  IMAD R4, R25, 0x8, R23 ;  /* 0x0000000819047824 */ /* 0x000fe200078e0217 */
[----:B------:R-:W-:Y:S01]  /*2c720*/  SHF.L.U32 R17, R28, 0x1f, RZ ;  /* 0x0000001f1c117819 */ /* 0x000fe200000006ff */
[----:B------:R-:W-:Y:S01]  /*2c730*/  BSSY B0, `(.L_x_5814) ;  /* 0x0000004000007945 */ /* 0x000fe20003800000 */
[----:B------:R-:W-:Y:S02]  /*2c740*/  SHF.R.S32.HI R9, RZ, 0x1f, R7 ;  /* 0x0000001fff097819 */ /* 0x000fe40000011407 */
[----:B------:R-:W0:Y:S02]  /*2c750*/  SYNCS.PHASECHK.TRANS64.TRYWAIT P0, [R4+URZ+0x2a880], R17 ;  /* 0x02a88011040075a7 */ /* 0x000e24000800017f */
[----:B0-----:R-:W-:Y:S05]  /*2c760*/  @!P0 BRA `(.L_x_5815) ;  /* 0x0000008800a88947 */ /* 0x001fea0003800000 */
.L_x_6083:
[----:B------:R-:W-:Y:S05]  /*2c770*/  BSYNC B0 ;  /* 0x0000000000007941 */ /* 0x000fea0003800000 */
.L_x_5814:
[----:B------:R-:W2:Y:S01]  /*2c780*/  LDL R14, [R1+0xc] ;  /* 0x00000c00010e7983 */ /* 0x000ea20000100800 */
[----:B------:R-:W-:Y:S01]  /*2c790*/  ULDC.64 UR4, c[0x0][0x328] ;  /* 0x0000ca0000047ab9 */ /* 0x000fe20000000a00 */
[----:B------:R-:W1:Y:S01]  /*2c7a0*/  LDC R11, c[0x0][0x2f4] ;  /* 0x0000bd00ff0b7b82 */ /* 0x000e620000000800 */
[----:B------:R-:W-:Y:S01]  /*2c7b0*/  IMAD R0, R9, UR4, RZ ;  /* 0x0000000409007c24 */ /* 0x000fe2000f8e02ff */
[----:B------:R-:W-:Y:S01]  /*2c7c0*/  ULDC.64 UR6, c[0x0][0x318] ;  /* 0x0000c60000067ab9 */ /* 0x000fe20000000a00 */
[----:B------:R-:W-:Y:S01]  /*2c7d0*/  IMAD.WIDE.U32 R2, R7, UR4, RZ ;  /* 0x0000000407027c25 */ /* 0x000fe2000f8e00ff */
[C---:B------:R-:W-:Y:S02]  /*2c7e0*/  LOP3.LUT R13, R31.reuse, 0x80, RZ, 0xfc, !PT ;  /* 0x000000801f0d7812 */ /* 0x040fe400078efcff */
[----:B------:R-:W-:Y:S01]  /*2c7f0*/  LOP3.LUT R12, R31, 0x40, RZ, 0xfc, !PT ;  /* 0x000000401f0c7812 */ /* 0x000fe200078efcff */
        /* <DEDUP_REMOVED lines=9> */
[-C--:B------:R-:W-:Y:S01]  /*2c890*/  ISETP.GE.AND P3, PT, R12, R11.reuse, PT ;  /* 0x0000000b0c00720c */ /* 0x080fe20003f66270 */
        /* <DEDUP_REMOVED lines=32> */
.L_x_6093:
        /* <DEDUP_REMOVED lines=10> */
.L_x_5817:
        /* <DEDUP_REMOVED lines=11> */
.L_x_5818:
[----:B------:R2:W-:Y:S01]  /*2cbf0*/  SYNCS.ARRIVE.TRANS64.A1T0 RZ, [R4+URZ+0x2a870], RZ ;  /* 0x02a870ff04ff79a7 */ /* 0x0005e2000810003f */
[----:B------:R-:W-:Y:S05]  /*2cc00*/  @!P3 BRA `(.L_x_5819) ;  /* 0x000000000004b947 */ /* 0x000fea0003800000 */
[----:B------:R-:W-:Y:S01]  /*2cc10*/  BPT.TRAP 0x1 ;  /* 0x000000040000795c */ /* 0x000fe20000300000 */
.L_x_5819:
[----:B------:R-:W3:Y:S01]  /*2cc20*/  SYNCS.PHASECHK.TRANS64.TRYWAIT P0, [R4+URZ+0x2a840], R17 ;  /* 0x02a84011040075a7 */ /* 0x000ee2000800017f */
[----:B------:R-:W-:Y:S04]  /*2cc30*/  BSSY B0, `(.L_x_5820) ;  /* 0x0000002000007945 */ /* 0x000fe80003800000 */
[----:B---3--:R-:W-:Y:S05]  /*2cc40*/  @!P0 BRA `(.L_x_5821) ;  /* 0x0000008800b88947 */ /* 0x008fea0003800000 */
.L_x_6094:
[----:B------:R-:W-:Y:S05]  /*2cc50*/  BSYNC B0 ;  /* 0x0000000000007941 */ /* 0x000fea0003800000 */
.L_x_5820:
[----:B------:R-:W-:Y:S01]  /*2cc60*/  ULDC.64 UR4, c[0x0][0x300] ;  /* 0x0000c00000047ab9 */ /* 0x000fe20000000a00 */
[----:B------:R-:W4:Y:S01]  /*2cc70*/  LDC R11, c[0x0][0x2f4] ;  /* 0x0000bd00ff0b7b82 */ /* 0x000f220000000800 */
[----:B------:R-:W-:Y:S01]  /*2cc80*/  IMAD R9, R9, UR4, RZ ;  /* 0x0000000409097c24 */ /* 0x000fe2000f8e02ff */
[----:B------:R-:W-:Y:S01]  /*2cc90*/  ULDC.64 UR6, c[0x0][0x2e8] ;  /* 0x0000ba0000067ab9 */ /* 0x000fe20000000a00 */
[----:B------:R-:W-:Y:S01]  /*2cca0*/  IMAD.WIDE.U32 R2, R7, UR4, RZ ;  /* 0x0000000407027c25 */ /* 0x000fe2000f8e00ff */
        /* <DEDUP_REMOVED lines=10> */
[C---:B------:R-:W-:Y:S01]  /*2cd50*/  IMAD.WIDE.U32 R2, R18.reuse, UR4, R2 ;  /* 0x0000000412027c25 */ /* 0x040fe2000f8e0002 */
[----:B------:R-:W-:Y:S01]  /*2cd60*/  UMOV UR4, 0xffffffff ;  /* 0xffffffff00047882 */ /* 0x000fe20000000000 */
[-C--:B----4-:R-:W-:Y:S02]  /*2cd70*/  ISETP.GE.AND P2, PT, R13, R11.reuse, PT ;  /* 0x0000000b0d00720c */ /* 0x090fe40003f46270 */
[----:B------:R-:W-:Y:S01]  /*2cd80*/  IMAD R8, R18, UR5, R3 ;  /* 0x0000000512087c24 */ /* 0x000fe2000f8e0203 */
[----:B------:R-:W-:Y:S02]  /*2cd90*/  IADD3 R7, P0, R2, UR6, RZ ;  /* 0x0000000602077c10 */ /* 0x000fe4000ff1e0ff */
[----:B------:R-:W-:Y:S02]  /*2cda0*/  ISETP.GE.AND P3, PT, R12, R11, PT ;  /* 0x0000000b0c00720c */ /* 0x000fe40003f66270 */
[----:B------:R-:W-:-:S02]  /*2cdb0*/  IADD3.X R8, R8, UR7, RZ, P0, !PT ;  /* 0x0000000708087c10 */ /* 0x000fc400087fe4ff */
[----:B------:R-:W-:Y:S01]  /*2cdc0*/  ISETP.GE.AND P4, PT, R31, R11, PT ;  /* 0x0000000b1f00720c */ /* 0x000fe20003f86270 */
[----:B------:R-:W-:-:S12]  /*2cdd0*/  BRA.DIV UR4, `(.L_x_5822) ;  /* 0x0000008a04687947 */ /* 0x000fd8000b800000 */
        /* <DEDUP_REMOVED lines=23> */
.L_x_6104:
        /* <DEDUP_REMOVED lines=10> */
.L_x_5823:
        /* <DEDUP_REMOVED lines=11> */
.L_x_5824:
[----:B------:R-:W-:Y:S01]  /*2d0a0*/  IMAD.U32 R0, RZ, RZ, UR37 ;  /* 0x00000025ff007e24 */ /* 0x000fe2000f8e00ff */
[----:B------:R0:W-:Y:S04]  /*2d0b0*/  SYNCS.ARRIVE.TRANS64.A1T0 RZ, [R4+URZ+0x2a830], RZ ;  /* 0x02a830ff04ff79a7 */ /* 0x0001e8000810003f */
[----:B------:R-:W-:-:S13]  /*2d0c0*/  ISETP.NE.AND P0, PT, R0, 0x3, PT ;  /* 0x000000030000780c */ /* 0x000fda0003f05270 */
[----:B0-----:R-:W-:Y:S05]  /*2d0d0*/  @!P0 BRA `(.L_x_5825) ;  /* 0x0000000000048947 */ /* 0x001fea0003800000 */
[----:B------:R-:W-:Y:S01]  /*2d0e0*/  BPT.TRAP 0x1 ;  /* 0x000000040000795c */ /* 0x000fe20000300000 */
.L_x_5825:
[----:B------:R-:W-:Y:S01]  /*2d0f0*/  LOP3.LUT R0, R6, 0x1, RZ, 0x3c, !PT ;  /* 0x0000000106007812 */ /* 0x000fe200078e3cff */
[----:B------:R-:W-:Y:S01]  /*2d100*/  IMAD R2, R5, 0x8, R23 ;  /* 0x0000000805027824 */ /* 0x000fe200078e0217 */
[----:B------:R-:W-:Y:S02]  /*2d110*/  BSSY B0, `(.L_x_5826) ;  /* 0x0000004000007945 */ /* 0x000fe40003800000 */
[----:B------:R-:W-:-:S04]  /*2d120*/  SHF.L.U32 R0, R0, 0x1f, RZ ;  /* 0x0000001f00007819 */ /* 0x000fc800000006ff */
[----:B------:R-:W0:Y:S02]  /*2d130*/  SYNCS.PHASECHK.TRANS64.TRYWAIT P2, [R2+URZ+0x2a870], R0 ;  /* 0x02a87000020075a7 */ /* 0x000e24000804017f */
[----:B0-----:R-:W-:Y:S05]  /*2d140*/  @!P2 BRA `(.L_x_5827) ;  /* 0x0000008800bca947 */ /* 0x001fea0003800000 */
.L_x_6105:
[----:B------:R-:W-:Y:S05]  /*2d150*/  BSYNC B0 ;  /* 0x0000000000007941 */ /* 0x000fea0003800000 */
.L_x_5826:
[----:B------:R-:W-:-:S05]  /*2d160*/  IMAD.U32 R3, RZ, RZ, UR39 ;  /* 0x00000027ff037e24 */ /* 0x000fca000f8e00ff */
[----:B------:R-:W-:-:S13]  /*2d170*/  ISETP.NE.AND P2, PT, R3, 0x3, PT ;  /* 0x000000030300780c */ /* 0x000fda0003f45270 */
[----:B------:R-:W-:Y:S05]  /*2d180*/  @!P2 BRA `(.L_x_5828) ;  /* 0x000000000004a947 */ /* 0x000fea0003800000 */
[----:B------:R-:W-:Y:S01]  /*2d190*/  BPT.TRAP 0x1 ;  /* 0x000000040000795c */ /* 0x000fe20000300000 */
.L_x_5828:
[----:B------:R-:W-:Y:S01]  /*2d1a0*/  SHF.L.U32 R3, R6, 0x1f, RZ ;  /* 0x0000001f06037819 */ /* 0x000fe200000006ff */
[----:B------:R-:W-:-:S03]  /*2d1b0*/  IMAD R0, R5, 0x6000, RZ ;  /* 0x0000600005007824 */ /* 0x000fc600078e02ff */
[----:B------:R-:W0:Y:S02]  /*2d1c0*/  SYNCS.PHASECHK.TRANS64.TRYWAIT P2, [R2+URZ+0x2a860], R3 ;  /* 0x02a86003020075a7 */ /* 0x000e24000804017f */
[----:B0-----:R-:W-:Y:S05]  /*2d1d0*/  @!P2 BRA `(.L_x_5829) ;  /* 0x0000008800aca947 */ /* 0x001fea0003800000 */
.L_x_6106:
[----:B------:R-:W5:Y:S04]  /*2d1e0*/  LDL R12, [R1+0x8] ;  /* 0x00000800010c7983 */ /* 0x000f680000100800 */
[----:B------:R-:W5:Y:S01]  /*2d1f0*/  LDL R13, [R1+0x4] ;  /* 0x00000400010d7983 */ /* 0x000f620000100800 */
[----:B------:R-:W-:Y:S01]  /*2d200*/  LOP3.LUT R3, R0, R22, RZ, 0xfc, !PT ;  /* 0x0000001600037212 */ /* 0x000fe200078efcff */
[----:B------:R-:W-:Y:S05]  /*2d210*/  WARPSYNC.ALL ;  /* 0x0000000000007948 */ /* 0x000fea0003800000 */
[----:B------:R-:W-:Y:S01]  /*2d220*/  IMAD.IADD R3, R23, 0x1, R3 ;  /* 0x0000000117037824 */ /* 0x000fe200078e0203 */
[----:B------:R-:W5:Y:S04]  /*2d230*/  LDL R14, [R1] ;  /* 0x00000000010e7983 */ /* 0x000f680000100800 */
[----:B--234-:R-:W0:Y:S02]  /*2d240*/  LDSM.16.MT88.4 R4, [R3+0xc400] ;  /* 0x00c400000304783b */ /* 0x01ce240000004200 */
[----:B0-----:R-:W-:-:S02]  /*2d250*/  PRMT R8, R4, 0x6420, R5 ;  /* 0x0000642004087816 */ /* 0x001fc40000000005 */
[----:B------:R-:W-:Y:S01]  /*2d260*/  PRMT R9, R4, 0x7531, R5 ;  /* 0x0000753104097816 */ /* 0x000fe20000000005 */
[----:B------:R-:W-:Y:S01]  /*2d270*/  VIADD R4, R0, 0x2000 ;  /* 0x0000200000047836 */ /* 0x000fe20000000000 */
[C-C-:B------:R-:W-:Y:S02]  /*2d280*/  PRMT R10, R6.reuse, 0x6420, R7.reuse ;  /* 0x00006420060a7816 */ /* 0x140fe40000000007 */
[----:B------:R-:W-:Y:S02]  /*2d290*/  PRMT R11, R6, 0x7531, R7 ;  /* 0x00007531060b7816 */ /* 0x000fe40000000007 */
[----:B------:R-:W-:-:S05]  /*2d2a0*/  LOP3.LUT R4, R4, R22, RZ, 0xfc, !PT ;  /* 0x0000001604047212 */ /* 0x000fca00078efcff */
[----:B------:R-:W-:Y:S01]  /*2d2b0*/  IMAD.IADD R4, R23, 0x1, R4 ;  /* 0x0000000117047824 */ /* 0x000fe200078e0204 */
[----:B-----5:R-:W-:-:S05]  /*2d2c0*/  IADD3 R3, R24, R0, R12 ;  /* 0x0000000018037210 */ /* 0x020fca0007ffe00c */
[----:B------:R-:W-:Y:S04]  /*2d2d0*/  STSM.16.M88.4 [R3], R8 ;  /* 0x0000000803007844 */ /* 0x000fe80000000200 */
[----:B------:R-:W0:Y:S02]  /*2d2e0*/  LDSM.16.MT88.4 R4, [R4+0xc400] ;  /* 0x00c400000404783b */ /* 0x000e240000004200 */
[C-C-:B0-----:R-:W-:Y:S02]  /*2d2f0*/  PRMT R8, R4.reuse, 0x6420, R5.reuse ;  /* 0x0000642004087816 */ /* 0x141fe40000000005 */
[----:B------:R-:W-:Y:S01]  /*2d300*/  PRMT R9, R4, 0x7531, R5 ;  /* 0x0000753104097816 */ /* 0x000fe20000000005 */
[----:B------:R-:W-:-:S05]  /*2d310*/  VIADD R4, R0, 0x4000 ;  /* 0x0000400000047836 */ /* 0x000fca0000000000 */
        /* <DEDUP_REMOVED lines=16> */
[----:B------:R-:W3:Y:S01]  /*2d420*/  LDL R13, [R1+0x10] ;  /* 0x00001000010d7983 */ /* 0x000ee20000100800 */
[C-C-:B--2---:R-:W-:Y:S02]  /*2d430*/  PRMT R8, R4.reuse, 0x6420, R5.reuse ;  /* 0x0000642004087816 */ /* 0x144fe40000000005 */
[----:B------:R-:W-:Y:S02]  /*2d440*/  PRMT R9, R4, 0x7531, R5 ;  /* 0x0000753104097816 */ /* 0x000fe40000000005 */
[----:B------:R-:W-:-:S02]  /*2d450*/  PRMT R10, R6, 0x6420, R7 ;  /* 0x00006420060a7816 */ /* 0x000fc40000000007 */
[----:B------:R-:W-:Y:S02]  /*2d460*/  PRMT R11, R6, 0x7531, R7 ;  /* 0x00007531060b7816 */ /* 0x000fe40000000007 */
        /* <DEDUP_REMOVED lines=45> */
[----:B---3--:R-:W-:Y:S02]  /*2d740*/  IADD3 R3, R24, R13, R0 ;  /* 0x0000000d18037210 */ /* 0x008fe40007ffe000 */
        /* <DEDUP_REMOVED lines=30> */
.L_x_5830:
[----:B--2---:R2:W-:Y:S01]  /*2d930*/  SYNCS.ARRIVE.TRANS64.A1T0 RZ, [R2+URZ+0x2a850], RZ ;  /* 0x02a850ff02ff79a7 */ /* 0x0045e2000810003f */
[----:B------:R-:W-:Y:S06]  /*2d940*/  BAR.SYNC.DEFER_BLOCKING 0x2, 0x80 ;  /* 0x0082000000007b1d */ /* 0x000fec0000010000 */
[----:B------:R-:W-:Y:S05]  /*2d950*/  @!P0 BRA `(.L_x_5831) ;  /* 0x0000000000048947 */ /* 0x000fea0003800000 */
[----:B------:R-:W-:Y:S01]  /*2d960*/  BPT.TRAP 0x1 ;  /* 0x000000040000795c */ /* 0x000fe20000300000 */
.L_x_5831:
[----:B--2---:R-:W-:Y:S02]  /*2d970*/  VIADD R2, R2, 0x2a880 ;  /* 0x0002a88002027836 */ /* 0x004fe40000000000 */
[----:B------:R-:W-:Y:S02]  /*2d980*/  IMAD.MOV.U32 R5, RZ, RZ, R25 ;  /* 0x000000ffff057224 */ /* 0x000fe400078e0019 */
[----:B------:R-:W-:Y:S01]  /*2d990*/  IMAD.MOV.U32 R6, RZ, RZ, R28 ;  /* 0x000000ffff067224 */ /* 0x000fe200078e001c */
[----:B------:R-:W-:-:S04]  /*2d9a0*/  PRMT R2, R37, 0x654, R2 ;  /* 0x0000065425027816 */ /* 0x000fc80000000002 */
[----:B------:R2:W-:Y:S01]  /*2d9b0*/  SYNCS.ARRIVE.TRANS64.RED.A1T0 RZ, [R2+URZ], RZ ;  /* 0x000000ff02ff79a7 */ /* 0x0005e2000810043f */
[----:B------:R-:W-:Y:S05]  /*2d9c0*/  @P1 BRA `(.L_x_5832) ;  /* 0xffffffe800b01947 */ /* 0x000fea000383ffff */
.L_x_5812:
[----:B-1----:R-:W2:Y:S01]  /*2d9d0*/  S2R R0, SR_TID.X ;  /* 0x0000000000007919 */ /* 0x002ea20000002100 */
[----:B------:R-:W-:Y:S01]  /*2d9e0*/  BSSY B0, `(.L_x_5833) ;  /* 0x0000012000007945 */ /* 0x000fe20003800000 */
[----:B--2---:R-:W-:Y:S01]  /*2d9f0*/  LOP3.LUT R2, R0, 0x7f, RZ, 0xc0, !PT ;  /* 0x0000007f00027812 */ /* 0x004fe200078ec0ff */
[----:B------:R-:W-:-:S03]  /*2da00*/  IMAD.U32 R0, RZ, RZ, UR37 ;  /* 0x00000025ff007e24 */ /* 0x000fc6000f8e00ff */
[----:B------:R-:W-:Y:S02]  /*2da10*/  ISETP.NE.AND P1, PT, R2, RZ, PT ;  /* 0x000000ff0200720c */ /* 0x000fe40003f25270 */
[----:B------:R-:W-:-:S11]  /*2da20*/  ISETP.NE.AND P0, PT, R0, 0x3, PT ;  /* 0x000000030000780c */ /* 0x000fd60003f05270 */
[----:B------:R-:W-:Y:S05]  /*2da30*/  @P1 BRA `(.L_x_5834) ;  /* 0x0000000000301947 */ /* 0x000fea0003800000 */
[----:B0-----:R-:W0:Y:S01]  /*2da40*/  S2R R3, SR_LANEID ;  /* 0x0000000000037919 */ /* 0x001e220000000000 */
[----:B------:R-:W-:Y:S02]  /*2da50*/  VOTEU.ANY UR4, UPT, PT ;  /* 0x0000000000047886 */ /* 0x000fe400038e0100 */
[----:B------:R-:W0:Y:S08]  /*2da60*/  FLO.U32 R0, UR4 ;  /* 0x0000000400007d00 */ /* 0x000e3000080e0000 */
[----:B------:R-:W1:Y:S01]  /*2da70*/  POPC R5, UR4 ;  /* 0x0000000400057d09 */ /* 0x000e620008000000 */
[----:B0-----:R-:W-:-:S02]  /*2da80*/  ISETP.EQ.U32.AND P1, PT, R0, R3, PT ;  /* 0x000000030000720c */ /* 0x001fc40003f22070 */
[----:B------:R-:W1:Y:S11]  /*2da90*/  LDC.64 R2, c[0x0][0xc60] ;  /* 0x00031800ff027b82 */ /* 0x000e760000000a00 */
[----:B-1----:R-:W2:Y:S01]  /*2daa0*/  @P1 ATOMG.E.ADD.STRONG.GPU PT, R3, desc[UR42][R2.64], R5 ;  /* 0x00000005020319a8 */ /* 0x002ea200081ee1ea */
[----:B------:R-:W0:Y:S02]  /*2dab0*/  S2R R4, SR_LTMASK ;  /* 0x0000000000047919 */ /* 0x000e240000003900 */
[----:B0-----:R-:W-:-:S04]  /*2dac0*/  LOP3.LUT R4, R4, UR4, RZ, 0xc0, !PT ;  /* 0x0000000404047c12 */ /* 0x001fc8000f8ec0ff */
[----:B------:R-:W0:Y:S01]  /*2dad0*/  POPC R7, R4 ;  /* 0x0000000400077309 */ /* 0x000e220000000000 */
[----:B--2---:R-:W0:Y:S02]  /*2dae0*/  SHFL.IDX PT, R0, R3, R0, 0x1f ;  /* 0x00001f0003007589 */ /* 0x004e2400000e0000 */
[----:B0-----:R-:W-:-:S07]  /*2daf0*/  IADD3 R16, R0, UR38, R7 ;  /* 0x0000002600107c10 */ /* 0x001fce000fffe007 */
.L_x_5834:
[----:B------:R-:W-:Y:S05]  /*2db00*/  BSYNC B0 ;  /* 0x0000000000007941 */ /* 0x000fea0003800000 */
.L_x_5833:
[----:B------:R-:W-:Y:S05]  /*2db10*/  @!P0 BRA `(.L_x_5835) ;  /* 0x0000000000048947 */ /* 0x000fea0003800000 */
[----:B------:R-:W-:Y:S01]  /*2db20*/  BPT.TRAP 0x1 ;  /* 0x000000040000795c */ /* 0x000fe20000300000 */
.L_x_5835:
[----:B0-----:R-:W-:Y:S01]  /*2db30*/  LOP3.LUT R3, R28, 0x1, RZ, 0x3c, !PT ;  /* 0x000000011c037812 */ /* 0x001fe200078e3cff */
[----:B------:R-:W-:Y:S01]  /*2db40*/  IMAD R2, R25, 0x8, R23 ;  /* 0x0000000819027824 */ /* 0x000fe200078e0217 */
[----:B------:R-:W-:Y:S02]  /*2db50*/  BSSY B0, `(.L_x_5836) ;  /* 0x0000004000007945 */ /* 0x000fe40003800000 */
[----:B------:R-:W-:-:S04]  /*2db60*/  SHF.L.U32 R3, R3, 0x1f, RZ ;  /* 0x0000001f03037819 */ /* 0x000fc800000006ff */
[----:B------:R-:W0:Y:S02]  /*2db70*/  SYNCS.PHASECHK.TRANS64.TRYWAIT P1, [R2+URZ+0x2a870], R3 ;  /* 0x02a87003020075a7 */ /* 0x000e24000802017f */
[----:B0-----:R-:W-:Y:S05]  /*2db80*/  @!P1 BRA `(.L_x_5837) ;  /* 0x0000008000549947 */ /* 0x001fea0003800000 */
.L_x_6107:
[----:B------:R-:W-:Y:S05]  /*2db90*/  BSYNC B0 ;  /* 0x0000000000007941 */ /* 0x000fea0003800000 */
.L_x_5836:
[----:B------:R-:W-:-:S05]  /*2dba0*/  IMAD.U32 R0, RZ, RZ, UR39 ;  /* 0x00000027ff007e24 */ /* 0x000fca000f8e00ff */
[----:B------:R-:W-:-:S13]  /*2dbb0*/  ISETP.NE.AND P1, PT, R0, 0x3, PT ;  /* 0x000000030000780c */ /* 0x000fda0003f25270 */
[----:B------:R-:W-:Y:S05]  /*2dbc0*/  @!P1 BRA `(.L_x_5838) ;  /* 0x0000000000049947 */ /* 0x000fea0003800000 */
[----:B------:R-:W-:Y:S01]  /*2dbd0*/  BPT.TRAP 0x1 ;  /* 0x000000040000795c */ /* 0x000fe20000300000 */
.L_x_5838:
[----:B0-----:R-:W-:-:S04]  /*2dbe0*/  SHF.L.U32 R3, R28, 0x1f, RZ ;  /* 0x0000001f1c037819 */ /* 0x001fc800000006ff */
[----:B------:R-:W0:Y:S02]  /*2dbf0*/  SYNCS.PHASECHK.TRANS64.TRYWAIT P1, [R2+URZ+0x2a860], R3 ;  /* 0x02a86003020075a7 */ /* 0x000e24000802017f */
[----:B0-----:R-:W-:Y:S05]  /*2dc00*/  @!P1 BRA `(.L_x_5839) ;  /* 0x0000008000489947 */ /* 0x001fea0003800000 */
.L_x_6108:
[----:B------:R-:W2:Y:S04]  /*2dc10*/  LDL R13, [R1+0x8] ;  /* 0x00000800010d7983 */ /* 0x000ea80000100800 */
[----:B------:R-:W3:Y:S01]  /*2dc20*/  LDL R14, [R1+0x4] ;  /* 0x00000400010e7983 */ /* 0x000ee20000100800 */
[----:B0-----:R-:W-:Y:S01]  /*2dc30*/  IMAD R3, R25, 0x6000, RZ ;  /* 0x0000600019037824 */ /* 0x001fe200078e02ff */
[----:B------:R-:W-:Y:S05]  /*2dc40*/  WARPSYNC.ALL ;  /* 0x0000000000007948 */ /* 0x000fea0003800000 */
[----:B------:R-:W-:Y:S01]  /*2dc50*/  LOP3.LUT R0, R3, R22, RZ, 0xfc, !PT ;  /* 0x0000001603007212 */ /* 0x000fe200078efcff */
[----:B------:R-:W4:Y:S04]  /*2dc60*/  LDL R15, [R1] ;  /* 0x00000000010f7983 */ /* 0x000f280000100800 */
[----:B------:R-:W-:-:S05]  /*2dc70*/  IMAD.IADD R12, R23, 0x1, R0 ;  /* 0x00000001170c7824 */ /* 0x000fca00078e0200 */
[----:B------:R-:W0:Y:S02]  /*2dc80*/  LDSM.16.MT88.4 R4, [R12+0xc400] ;  /* 0x00c400000c04783b */ /* 0x000e240000004200 */
[C-C-:B0-----:R-:W-:Y:S02]  /*2dc90*/  PRMT R8, R4.reuse, 0x6420, R5.reuse ;  /* 0x0000642004087816 */ /* 0x141fe40000000005 */
[----:B------:R-:W-:Y:S01]  /*2dca0*/  PRMT R9, R4, 0x7531, R5 ;  /* 0x0000753104097816 */ /* 0x000fe20000000005 */
[----:B------:R-:W-:Y:S01]  /*2dcb0*/  VIADD R4, R3, 0x2000 ;  /* 0x0000200003047836 */ /* 0x000fe20000000000 */
[C-C-:B------:R-:W-:Y:S02]  /*2dcc0*/  PRMT R10, R6.reuse, 0x6420, R7.reuse ;  /* 0x00006420060a7816 */ /* 0x140fe40000000007 */
[----:B------:R-:W-:Y:S02]  /*2dcd0*/  PRMT R11, R6, 0x7531, R7 ;  /* 0x00007531060b7816 */ /* 0x000fe40000000007 */
[----:B------:R-:W-:-:S05]  /*2dce0*/  LOP3.LUT R4, R4, R22, RZ, 0xfc, !PT ;  /* 0x0000001604047212 */ /* 0x000fca00078efcff */
[----:B------:R-:W-:Y:S01]  /*2dcf0*/  IMAD.IADD R4, R23, 0x1, R4 ;  /* 0x0000000117047824 */ /* 0x000fe200078e0204 */
[----:B--2---:R-:W-:-:S05]  /*2dd00*/  IADD3 R0, R24, R3, R13 ;  /* 0x0000000318007210 */ /* 0x004fca0007ffe00d */
        /* <DEDUP_REMOVED lines=18> */
[----:B------:R-:W0:Y:S01]  /*2de30*/  LDSM.16.MT88.4 R4, [R12+0xc400] ;  /* 0x00c400000c04783b */ /* 0x000e220000004200 */
[----:B------:R-:W-:Y:S02]  /*2de40*/  LOP3.LUT R13, R22, 0x2800, RZ, 0xfc, !PT ;  /* 0x00002800160d7812 */ /* 0x000fe400078efcff */
[----:B---3--:R-:W-:Y:S02]  /*2de50*/  IADD3 R0, R24, R14, R3 ;  /* 0x0000000e18007210 */ /* 0x008fe40007ffe003 */
[----:B------:R-:W2:Y:S01]  /*2de60*/  LDL R14, [R1+0x10] ;  /* 0x00001000010e7983 */ /* 0x000ea20000100800 */
[----:B0-----:R-:W-:-:S02]  /*2de70*/  PRMT R8, R4, 0x6420, R5 ;  /* 0x0000642004087816 */ /* 0x001fc40000000005 */
[----:B------:R-:W-:Y:S02]  /*2de80*/  PRMT R9, R4, 0x7531, R5 ;  /* 0x0000753104097816 */ /* 0x000fe40000000005 */
[C-C-:B------:R-:W-:Y:S02]  /*2de90*/  PRMT R10, R6.reuse, 0x6420, R7.reuse ;  /* 0x00006420060a7816 */ /* 0x140fe40000000007 */
        /* <DEDUP_REMOVED lines=21> */
[----:B----4-:R-:W-:Y:S02]  /*2dff0*/  IADD3 R0, R24, R15, R3 ;  /* 0x0000000f18007210 */ /* 0x010fe40007ffe003 */
[C-C-:B0-----:R-:W-:Y:S02]  /*2e000*/  PRMT R8, R4.reuse, 0x6420, R5.reuse ;  /* 0x0000642004087816 */ /* 0x141fe40000000005 */
[----:B------:R-:W-:-:S02]  /*2e010*/  PRMT R9, R4, 0x7531, R5 ;  /* 0x0000753104097816 */ /* 0x000fc40000000005 */
        /* <DEDUP_REMOVED lines=53> */
.L_x_5840:
[----:B-1----:R1:W-:Y:S01]  /*2e370*/  SYNCS.ARRIVE.TRANS64.A1T0 RZ, [R2+URZ+0x2a850], RZ ;  /* 0x02a850ff02ff79a7 */ /* 0x0023e2000810003f */
[----:B------:R-:W-:Y:S06]  /*2e380*/  BAR.SYNC.DEFER_BLOCKING 0x2, 0x80 ;  /* 0x0082000000007b1d */ /* 0x000fec0000010000 */
[----:B------:R-:W-:Y:S05]  /*2e390*/  @!P0 BRA `(.L_x_5841) ;  /* 0x0000000000048947 */ /* 0x000fea0003800000 */
[----:B------:R-:W-:Y:S01]  /*2e3a0*/  BPT.TRAP 0x1 ;  /* 0x000000040000795c */ /* 0x000fe20000300000 */
.L_x_5841:
[----:B-1----:R-:W-:Y:S02]  /*2e3b0*/  VIADD R2, R2, 0x2a880 ;  /* 0x0002a88002027836 */ /* 0x002fe40000000000 */
[----:B------:R-:W-:-:S03]  /*2e3c0*/  VIADD R25, R25, 0x1 ;  /* 0x0000000119197836 */ /* 0x000fc60000000000 */
[----:B------:R-:W-:Y:S02]  /*2e3d0*/  PRMT R2, R37, 0x654, R2 ;  /* 0x0000065425027816 */ /* 0x000fe40000000002 */
[C---:B------:R-:W-:Y:S02]  /*2e3e0*/  ISETP.NE.AND P0, PT, R25.reuse, 0x2, PT ;  /* 0x000000021900780c */ /* 0x040fe40003f05270 */
[----:B------:R1:W-:Y:S02]  /*2e3f0*/  SYNCS.ARRIVE.TRANS64.RED.A1T0 RZ, [R2+URZ], RZ ;  /* 0x000000ff02ff79a7 */ /* 0x0003e4000810043f */
[----:B------:R-:W-:Y:S02]  /*2e400*/  SEL R3, RZ, 0x1, P0 ;  /* 0x00000001ff037807 */ /* 0x000fe40000000000 */
[----:B------:R-:W-:Y:S02]  /*2e410*/  SEL R25, R25, RZ, P0 ;  /* 0x000000ff19197207 */ /* 0x000fe40000000000 */
[----:B------:R-:W-:-:S07]  /*2e420*/  LOP3.LUT R28, R28, R3, RZ, 0x3c, !PT ;  /* 0x000000031c1c7212 */ /* 0x000fce00078e3cff */
.L_x_5782:
[----:B------:R-:W-:-:S13]  /*2e430*/  LOP3.LUT P0, RZ, R32, 0x20, RZ, 0xc0, !PT ;  /* 0x0000002020ff7812 */ /* 0x000fda000780c0ff */
[----:B------:R-:W-:Y:S05]  /*2e440*/  @!P0 BRA `(.L_x_5842) ;  /* 0x0000000000248947 */ /* 0x000fea0003800000 */
[----:B------:R-:W-:Y:S05]  /*2e450*/  WARPSYNC.ALL ;  /* 0x0000000000007948 */ /* 0x000fea0003800000 */
[----:B------:R-:W2:Y:S08]  /*2e460*/  S2UR UR4, SR_CgaCtaId ;  /* 0x00000000000479c3 */ /* 0x000eb00000008800 */
[----:B------:R-:W-:Y:S01]  /*2e470*/  BAR.SYNC.DEFER_BLOCKING 0x5, 0x180 ;  /* 0x0146000000007b1d */ /* 0x000fe20000010000 */
[----:B------:R-:W-:Y:S01]  /*2e480*/  MOV R0, 0x400 ;  /* 0x0000040000007802 */ /* 0x000fe20000000f00 */
[----:B--2---:R-:W-:-:S05]  /*2e490*/  IMAD.U32 R37, RZ, RZ, UR4 ;  /* 0x00000004ff257e24 */ /* 0x004fca000f8e00ff */
[----:B0-----:R-:W-:-:S05]  /*2e4a0*/  LEA R23, R37, R0, 0x18 ;  /* 0x0000000025177211 */ /* 0x001fca00078ec0ff */
[----:B------:R2:W3:Y:S01]  /*2e4b0*/  LDS.128 R16, [R23+0x2a8d0] ;  /* 0x02a8d00017107984 */ /* 0x0004e20000000c00 */
[----:B------:R-:W-:Y:S06]  /*2e4c0*/  BAR.ARV 0x4, 0x180 ;  /* 0x0106000000007b1d */ /* 0x000fec0000002000 */
[----:B------:R-:W-:Y:S05]  /*2e4d0*/  BRA `(.L_x_5843) ;  /* 0x0000000c00dc7947 */ /* 0x000fea0003800000 */
.L_x_5842:
        /* <DEDUP_REMOVED lines=8> */
[----:B-1----:R-:W0:Y:S08]  /*2e560*/  @!P1 LDC.64 R2, c[0x0][0xc80] ;  /* 0x00032000ff029b82 */ /* 0x002e300000000a00 */
[----:B------:R-:W1:Y:S01]  /*2e570*/  @!P1 LDC.64 R4, c[0x0][0xc78] ;  /* 0x00031e00ff049b82 */ /* 0x000e620000000a00 */
[----:B0-----:R-:W-:-:S05]  /*2e580*/  @!P1 IMAD.WIDE R2, R0, 0x4, R2 ;  /* 0x0000000400029825 */ /* 0x001fca00078e0202 */
[----:B------:R1:W2:Y:S02]  /*2e590*/  @!P1 LDG.E R7, desc[UR42][R2.64] ;  /* 0x0000002a02079981 */ /* 0x0002a4000c1e1900 */
[----:B-1----:R-:W-:-:S06]  /*2e5a0*/  @!P1 IMAD.WIDE R2, R0, 0x4, R4 ;  /* 0x0000000400029825 */ /* 0x002fcc00078e0204 */
        /* <DEDUP_REMOVED lines=8> */
[----:B------:R0:W-:Y:S02]  /*2e630*/  SHFL.IDX PT, R6, R16, 0x1, 0x1f ;  /* 0x00201f0010067f89 */ /* 0x0001e400000e0000 */
        /* <DEDUP_REMOVED lines=21> */
.L_x_6118:
[----:B------:R-:W-:Y:S02]  /*2e790*/  ULDC UR4, c[0x0][0xc38] ;  /* 0x00030e0000047ab9 */ /* 0x000fe40000000800 */
[----:B------:R-:W-:-:S04]  /*2e7a0*/  IMAD.U32 R4, RZ, RZ, UR4 ;  /* 0x00000004ff047e24 */ /* 0x000fc8000f8e00ff */
[----:B-1----:R-:W-:-:S04]  /*2e7b0*/  IMAD R3, R3, R4, RZ ;  /* 0x0000000403037224 */ /* 0x002fc800078e02ff */
[----:B------:R-:W-:-:S05]  /*2e7c0*/  IMAD.IADD R6, R6, 0x1, R3 ;  /* 0x0000000106067824 */ /* 0x000fca00078e0203 */
[----:B------:R-:W-:-:S13]  /*2e7d0*/  ISETP.GT.AND P6, PT, R6, R0, PT ;  /* 0x000000000600720c */ /* 0x000fda0003fc4270 */
[----:B------:R-:W-:Y:S05]  /*2e7e0*/  @P6 BRA `(.L_x_5845) ;  /* 0x0000000000a46947 */ /* 0x000fea0003800000 */
.L_x_5848:
        /* <DEDUP_REMOVED lines=9> */
[----:B------:R-:W0:Y:S02]  /*2e880*/  @!P6 LDC.64 R2, c[0x0][0xc80] ;  /* 0x00032000ff02eb82 */ /* 0x000e240000000a00 */
[----:B0-----:R-:W-:-:S05]  /*2e890*/  @!P6 IMAD.WIDE R2, R4, 0x4, R2 ;  /* 0x000000040402e825 */ /* 0x001fca00078e0202 */
[----:B------:R0:W2:Y:S01]  /*2e8a0*/  @!P6 LDG.E R17, desc[UR42][R2.64] ;  /* 0x0000002a0211e981 */ /* 0x0000a2000c1e1900 */
[----:B------:R-:W-:Y:S01]  /*2e8b0*/  IMAD.MOV.U32 R5, RZ, RZ, RZ ;  /* 0x000000ffff057224 */ /* 0x000fe200078e00ff */
[----:B0-----:R-:W0:Y:S02]  /*2e8c0*/  @!P6 LDC.64 R2, c[0x0][0xc78] ;  /* 0x00031e00ff02eb82 */ /* 0x001e240000000a00 */
[----:B0-----:R-:W-:-:S05]  /*2e8d0*/  @!P6 IMAD.WIDE R2, R4, 0x4, R2 ;  /* 0x000000040402e825 */ /* 0x001fca00078e0202 */
        /* <DEDUP_REMOVED lines=20> */
.L_x_6126:
[----:B------:R-:W-:Y:S02]  /*2ea20*/  ULDC UR4, c[0x0][0xc38] ;  /* 0x00030e0000047ab9 */ /* 0x000fe40000000800 */
[----:B------:R-:W-:-:S04]  /*2ea30*/  IMAD.U32 R4, RZ, RZ, UR4 ;  /* 0x00000004ff047e24 */ /* 0x000fc8000f8e00ff */
[----:B-1----:R-:W-:-:S04]  /*2ea40*/  IMAD R3, R3, R4, RZ ;  /* 0x0000000403037224 */ /* 0x002fc800078e02ff */
[----:B------:R-:W-:-:S05]  /*2ea50*/  IMAD.IADD R6, R3, 0x1, R6 ;  /* 0x0000000103067824 */ /* 0x000fca00078e0206 */
[----:B------:R-:W-:-:S13]  /*2ea60*/  ISETP.GT.AND P6, PT, R6, R0, PT ;  /* 0x000000000600720c */ /* 0x000fda0003fc4270 */
[----:B------:R-:W-:Y:S05]  /*2ea70*/  @!P6 BRA `(.L_x_5848) ;  /* 0xfffffffc005ce947 */ /* 0x000fea000383ffff */
.L_x_5845:
[----:B------:R-:W-:Y:S01]  /*2ea80*/  IMAD.IADD R6, R6, 0x1, -R3 ;  /* 0x0000000106067824 */ /* 0x000fe200078e0a03 */
[----:B------:R-:W-:-:S03]  /*2ea90*/  UMOV UR4, 0xffffffff ;  /* 0xffffffff00047882 */ /* 0x000fc60000000000 */
[----:B------:R-:W-:-:S05]  /*2eaa0*/  IMAD R3, R2, R4, R6 ;  /* 0x0000000402037224 */ /* 0x000fca00078e0206 */
[----:B------:R-:W-:Y:S01]  /*2eab0*/  ISETP.GT.AND P6, PT, R3, R0, PT ;  /* 0x000000000300720c */ /* 0x000fe20003fc4270 */
[----:B------:R-:W-:-:S12]  /*2eac0*/  BRA.DIV UR4, `(.L_x_5849) ;  /* 0x0000007a04d87947 */ /* 0x000fd8000b800000 */
[----:B------:R-:W-:-:S04]  /*2ead0*/  VOTE.ANY R3, PT, !P6 ;  /* 0x0000000000037806 */ /* 0x000fc800070e0100 */
[----:B------:R-:W1:Y:S02]  /*2eae0*/  POPC R7, R3 ;  /* 0x0000000300077309 */ /* 0x000e640000000000 */
[----:B-1----:R1:W2:Y:S01]  /*2eaf0*/  SHFL.IDX PT, R17, R17, R7, 0x1f ;  /* 0x00001f0711117589 */ /* 0x0022a200000e0000 */
[----:B------:R-:W-:-:S03]  /*2eb00*/  IMAD.IADD R19, R7, 0x1, R19 ;  /* 0x0000000107137824 */ /* 0x000fc600078e0213 */
[----:B------:R1:W3:Y:S04]  /*2eb10*/  SHFL.IDX PT, R5, R5, R7, 0x1f ;  /* 0x00001f0705057589 */ /* 0x0002e800000e0000 */
.L_x_6131:
[----:B------:R-:W-:-:S13]  /*2eb20*/  ISETP.NE.AND P0, PT, R3, RZ, PT ;  /* 0x000000ff0300720c */ /* 0x000fda0003f05270 */
[----:B------:R-:W-:Y:S05]  /*2eb30*/  @!P0 BRA `(.L_x_5850) ;  /* 0x0000000000108947 */ /* 0x000fea0003800000 */
[----:B------:R-:W-:Y:S01]  /*2eb40*/  UMOV UR4, 0xffffffff ;  /* 0xffffffff00047882 */ /* 0x000fe20000000000 */
[----:B-1----:R-:W-:Y:S02]  /*2eb50*/  VIADD R7, R7, 0xffffffff ;  /* 0xffffffff07077836 */ /* 0x002fe40000000000 */
[----:B------:R-:W-:Y:S05]  /*2eb60*/  BRA.DIV UR4, `(.L_x_5851) ;  /* 0x0000007e04107947 */ /* 0x000fea000b800000 */
[----:B------:R4:W1:Y:S02]  /*2eb70*/  SHFL.IDX PT, R16, R2, R7, 0x1f ;  /* 0x00001f0702107589 */ /* 0x00086400000e0000 */
.L_x_5850:
[----:B---3--:R-:W-:Y:S01]  /*2eb80*/  ISETP.NE.AND P0, PT, R5, 0x1, PT ;  /* 0x000000010500780c */ /* 0x008fe20003f05270 */
[----:B-1----:R-:W-:-:S04]  /*2eb90*/  IMAD R16, R16, R4, R6 ;  /* 0x0000000410107224 */ /* 0x002fc800078e0206 */
[----:B------:R-:W-:-:S08]  /*2eba0*/  IMAD.IADD R0, R0, 0x1, -R16 ;  /* 0x0000000100007824 */ /* 0x000fd000078e0a10 */
[----:B------:R-:W-:Y:S05]  /*2ebb0*/  @!P0 BRA `(.L_x_5852) ;  /* 0x0000000000e08947 */ /* 0x000fea0003800000 */
[----:B--2---:R-:W-:-:S04]  /*2ebc0*/  IABS R4, R17 ;  /* 0x0000001100047213 */ /* 0x004fc80000000000 */
[----:B------:R-:W1:Y:S08]  /*2ebd0*/  I2F.RP R6, R4 ;  /* 0x0000000400067306 */ /* 0x000e700000209400 */
[----:B-1----:R-:W1:Y:S02]  /*2ebe0*/  MUFU.RCP R6, R6 ;  /* 0x0000000600067308 */ /* 0x002e640000001000 */
[----:B-1----:R-:W-:-:S06]  /*2ebf0*/  VIADD R8, R6, 0xffffffe ;  /* 0x0ffffffe06087836 */ /* 0x002fcc0000000000 */
[----:B------:R-:W0:Y:S02]  /*2ec00*/  F2I.FTZ.U32.TRUNC.NTZ R3, R8 ;  /* 0x0000000800037305 */ /* 0x000e24000021f000 */
[----:B0---4-:R-:W-:-:S04]  /*2ec10*/  IMAD.MOV R2, RZ, RZ, -R3 ;  /* 0x000000ffff027224 */ /* 0x011fc800078e0a03 */
        /* <DEDUP_REMOVED lines=17> */
[----:B0-----:R-:W-:-:S06]  /*2ed30*/  VIADD R2, R2, 0xffffffe ;  /* 0x0ffffffe02027836 */ /* 0x001fcc0000000000 */
[----:B------:R-:W0:Y:S02]  /*2ed40*/  F2I.FTZ.U32.TRUNC.NTZ R3, R2 ;  /* 0x0000000200037305 */ /* 0x000e24000021f000 */
[----:B0-----:R-:W-:-:S04]  /*2ed50*/  IMAD.MOV R2, RZ, RZ, -R3 ;  /* 0x000000ffff027224 */ /* 0x001fc800078e0a03 */
[----:B------:R-:W-:Y:S02]  /*2ed60*/  IMAD R6, R2, R4, RZ ;  /* 0x0000000402067224 */ /* 0x000fe400078e02ff */
[----:B------:R-:W-:-:S04]  /*2ed70*/  IMAD.MOV.U32 R2, RZ, RZ, RZ ;  /* 0x000000ffff027224 */ /* 0x000fc800078e00ff */
[----:B------:R-:W-:Y:S01]  /*2ed80*/  IMAD.HI.U32 R6, R3, R6, R2 ;  /* 0x0000000603067227 */ /* 0x000fe200078e0002 */
[----:B------:R-:W-:-:S03]  /*2ed90*/  LOP3.LUT R2, R0, R17, RZ, 0x3c, !PT ;  /* 0x0000001100027212 */ /* 0x000fc600078e3cff */
[----:B------:R-:W-:Y:S01]  /*2eda0*/  IMAD.MOV.U32 R3, RZ, RZ, R7 ;  /* 0x000000ffff037224 */ /* 0x000fe200078e0007 */
[----:B------:R-:W-:Y:S02]  /*2edb0*/  ISETP.GE.AND P2, PT, R2, RZ, PT ;  /* 0x000000ff0200720c */ /* 0x000fe40003f46270 */
        /* <DEDUP_REMOVED lines=11> */
[----:B------:R-:W-:Y:S01]  /*2ee70*/  ISETP.GE.U32.AND P0, PT, R2, R4, PT ;  /* 0x000000040200720c */ /* 0x000fe20003f06070 */
[----:B------:R-:W-:-:S04]  /*2ee80*/  IMAD.MOV R2, RZ, RZ, -R3 ;  /* 0x000000ffff027224 */ /* 0x000fc800078e0a03 */
[----:B------:R-:W-:Y:S01]  /*2ee90*/  IMAD R0, R17, R2, R0 ;  /* 0x0000000211007224 */ /* 0x000fe200078e0200 */
[----:B------:R-:W-:-:S04]  /*2eea0*/  LOP3.LUT R2, R3, R5, RZ, 0x3c, !PT ;  /* 0x0000000503027212 */ /* 0x000fc800078e3cff */
[----:B------:R-:W-:-:S03]  /*2eeb0*/  ISETP.GE.AND P2, PT, R2, RZ, PT ;  /* 0x000000ff0200720c */ /* 0x000fc60003f46270 */
[----:B------:R-:W-:-:S10]  /*2eec0*/  @P0 VIADD R6, R6, 0x1 ;  /* 0x0000000106060836 */ /* 0x000fd40000000000 */
[----:B------:R-:W-:Y:S01]  /*2eed0*/  @!P2 IMAD.MOV R6, RZ, RZ, -R6 ;  /* 0x000000ffff06a224 */ /* 0x000fe200078e0a06 */
[----:B------:R-:W-:-:S05]  /*2eee0*/  @!P1 LOP3.LUT R6, RZ, R5, RZ, 0x33, !PT ;  /* 0x00000005ff069212 */ /* 0x000fca00078e33ff */
[----:B------:R-:W-:-:S04]  /*2eef0*/  IMAD.MOV R2, RZ, RZ, -R6 ;  /* 0x000000ffff027224 */ /* 0x000fc800078e0a06 */
[C---:B------:R-:W-:Y:S02]  /*2ef00*/  IMAD R2, R5.reuse, R2, R3 ;  /* 0x0000000205027224 */ /* 0x040fe400078e0203 */
[----:B------:R-:W-:-:S04]  /*2ef10*/  IMAD R5, R5, 0x1000000, R6 ;  /* 0x0100000005057824 */ /* 0x000fc800078e0206 */
[----:B------:R-:W-:Y:S01]  /*2ef20*/  IMAD R18, R2, 0x10000, R5 ;  /* 0x0001000002127824 */ /* 0x000fe200078e0205 */
[----:B------:R-:W-:Y:S06]  /*2ef30*/  BRA `(.L_x_5853) ;  /* 0x0000000000f47947 */ /* 0x000fec0003800000 */
.L_x_5852:
[----:B0---4-:R-:W0:Y:S02]  /*2ef40*/  LDC.64 R2, c[0x0][0xc90] ;  /* 0x00032400ff027b82 */ /* 0x011e240000000a00 */
[----:B0-----:R-:W-:-:S05]  /*2ef50*/  IMAD.WIDE R2, R19, 0x4, R2 ;  /* 0x0000000413027825 */ /* 0x001fca00078e0202 */
        /* <DEDUP_REMOVED lines=30> */
[----:B------:R-:W-:Y:S02]  /*2f140*/  VIADDMNMX R4, R3, R4, R6, PT ;  /* 0x0000000403047246 */ /* 0x000fe40003800106 */
[----:B------:R-:W-:Y:S02]  /*2f150*/  IADD3 R7, R7, 0x1000000, R0 ;  /* 0x0100000007077810 */ /* 0x000fe40007ffe000 */
        /* <DEDUP_REMOVED lines=23> */
[----:B------:R-:W-:Y:S01]  /*2f2d0*/  @!P1 LOP3.LUT R2, RZ, R4, RZ, 0x33, !PT ;  /* 0x00000004ff029212 */ /* 0x000fe200078e33ff */
[----:B------:R-:W-:-:S04]  /*2f2e0*/  IMAD.MOV R4, RZ, RZ, -R4 ;  /* 0x000000ffff047224 */ /* 0x000fc800078e0a04 */
[----:B------:R-:W-:Y:S02]  /*2f2f0*/  IMAD R18, R2, R4, R7 ;  /* 0x0000000402127224 */ /* 0x000fe400078e0207 */
[----:B------:R-:W-:-:S07]  /*2f300*/  IMAD.MOV.U32 R0, RZ, RZ, R2 ;  /* 0x000000ffff007224 */ /* 0x000fce00078e0002 */
.L_x_5853:
[----:B------:R-:W-:-:S05]  /*2f310*/  LOP3.LUT R0, RZ, R0, RZ, 0x33, !PT ;  /* 0x00000000ff007212 */ /* 0x000fca00078e33ff */
[----:B------:R-:W-:Y:S01]  /*2f320*/  IMAD.IADD R17, R17, 0x1, R0 ;  /* 0x0000000111117824 */ /* 0x000fe200078e0200 */
[----:B------:R-:W-:Y:S06]  /*2f330*/  BRA `(.L_x_5854) ;  /* 0x00000000001c7947 */ /* 0x000fec0003800000 */
.L_x_5846:
[----:B------:R-:W-:Y:S01]  /*2f340*/  UMOV UR4, URZ ;  /* 0x0000003f00047c82 */ /* 0x000fe20008000000 */
[----:B------:R-:W-:Y:S01]  /*2f350*/  UMOV UR5, URZ ;  /* 0x0000003f00057c82 */ /* 0x000fe20008000000 */
[----:B------:R-:W-:Y:S01]  /*2f360*/  ULDC UR6, c[0x0][0xc3c] ;  /* 0x00030f0000067ab9 */ /* 0x000fe20000000800 */
[----:B------:R-:W-:Y:S02]  /*2f370*/  IMAD.MOV.U32 R16, RZ, RZ, R0 ;  /* 0x000000ffff107224 */ /* 0x000fe400078e0000 */
[----:B------:R-:W-:Y:S02]  /*2f380*/  IMAD.U32 R17, RZ, RZ, UR4 ;  /* 0x00000004ff117e24 */ /* 0x000fe4000f8e00ff */
[----:B------:R-:W-:Y:S02]  /*2f390*/  IMAD.U32 R18, RZ, RZ, UR5 ;  /* 0x00000005ff127e24 */ /* 0x000fe4000f8e00ff */
[----:B------:R-:W-:-:S07]  /*2f3a0*/  IMAD.U32 R19, RZ, RZ, UR6 ;  /* 0x00000006ff137e24 */ /* 0x000fce000f8e00ff */
.L_x_5854:
[----:B------:R-:W0:Y:S01]  /*2f3b0*/  S2R R0, SR_TID.X ;  /* 0x0000000000007919 */ /* 0x000e220000002100 */
[----:B------:R-:W-:Y:S05]  /*2f3c0*/  WARPSYNC.ALL ;  /* 0x0000000000007948 */ /* 0x000fea0003800000 */
        /* <DEDUP_REMOVED lines=8> */
.L_x_5843:
[----:B------:R-:W-:Y:S02]  /*2f450*/  ULDC UR4, c[0x0][0xc3c] ;  /* 0x00030f0000047ab9 */ /* 0x000fe40000000800 */
[----:B---3--:R-:W-:-:S13]  /*2f460*/  ISETP.GE.AND P0, PT, R19, UR4, PT ;  /* 0x0000000413007c0c */ /* 0x008fda000bf06270 */
[----:B------:R-:W-:Y:S05]  /*2f470*/  @!P0 BRA `(.L_x_5855) ;  /* 0xffffff8800108947 */ /* 0x000fea000383ffff */
[----:B------:R-:W-:Y:S05]  /*2f480*/  BSYNC B7 ;  /* 0x0000000000077941 */ /* 0x000fea0003800000 */
.L_x_5717:
[----:B--2---:R-:W2:Y:S01]  /*2f490*/  LDL.LU R0, [R1+0x2c] ;  /* 0x00002c0001007983 */ /* 0x004ea20000300800 */
[----:B------:R-:W-:Y:S01]  /*2f4a0*/  BSSY B0, `(.L_x_5856) ;  /* 0x000000b000007945 */ /* 0x000fe20003800000 */
[----:B------:R-:W3:Y:S01]  /*2f4b0*/  S2R R5, SR_CgaCtaId ;  /* 0x0000000000057919 */ /* 0x000ee20000008800 */
[----:B--2---:R-:W-:-:S05]  /*2f4c0*/  VIADD R0, R0, 0x1 ;  /* 0x0000000100007836 */ /* 0x004fca0000000000 */
[----:B01----:R-:W-:-:S04]  /*2f4d0*/  LEA.HI R2, R0, R0, RZ, 0x1 ;  /* 0x0000000000027211 */ /* 0x003fc800078f08ff */
[----:B------:R-:W-:Y:S02]  /*2f4e0*/  LOP3.LUT R3, R2, 0xfffffffe, RZ, 0xc0, !PT ;  /* 0xfffffffe02037812 */ /* 0x000fe400078ec0ff */
[----:B------:R-:W-:-:S03]  /*2f4f0*/  MOV R2, 0x400 ;  /* 0x0000040000027802 */ /* 0x000fc60000000f00 */
[----:B------:R-:W-:Y:S01]  /*2f500*/  IMAD.IADD R0, R0, 0x1, -R3 ;  /* 0x0000000100007824 */ /* 0x000fe200078e0a03 */
[----:B---3--:R-:W-:-:S04]  /*2f510*/  LEA R4, R5, R2, 0x18 ;  /* 0x0000000205047211 */ /* 0x008fc800078ec0ff */
[----:B------:R-:W-:-:S04]  /*2f520*/  SHF.L.U32 R0, R0, 0x1f, RZ ;  /* 0x0000001f00007819 */ /* 0x000fc800000006ff */
[----:B------:R-:W0:Y:S02]  /*2f530*/  SYNCS.PHASECHK.TRANS64.TRYWAIT P0, [R4+URZ+0x2a820], R0 ;  /* 0x02a82000040075a7 */ /* 0x000e24000800017f */
[----:B0-----:R-:W-:Y:S05]  /*2f540*/  @!P0 BRA `(.L_x_5857) ;  /* 0x0000007000c48947 */ /* 0x001fea0003800000 */
.L_x_6134:
[----:B------:R-:W-:Y:S05]  /*2f550*/  BSYNC B0 ;  /* 0x0000000000007941 */ /* 0x000fea0003800000 */
.L_x_5856:
[----:B------:R-:W-:-:S03]  /*2f560*/  UMOV UR4, 0xffffffff ;  /* 0xffffffff00047882 */ /* 0x000fc60000000000 */
[----:B------:R-:W-:Y:S05]  /*2f570*/  BRA.DIV UR4, `(.L_x_5858) ;  /* 0x0000007204cc7947 */ /* 0x000fea000b800000 */
[----:B0-----:R-:W0:Y:S02]  /*2f580*/  S2R R0, SR_TID.X ;  /* 0x0000000000007919 */ /* 0x001e240000002100 */
[----:B0-----:R-:W-:-:S04]  /*2f590*/  SHF.R.U32.HI R0, RZ, 0x5, R0 ;  /* 0x00000005ff007819 */ /* 0x001fc80000011600 */
[----:B------:R-:W-:-:S05]  /*2f5a0*/  LOP3.LUT R0, R0, 0x3, RZ, 0xc0, !PT ;  /* 0x0000000300007812 */ /* 0x000fca00078ec0ff */
[----:B------:R0:W1:Y:S02]  /*2f5b0*/  SHFL.IDX PT, R14, R0, RZ, 0x1f ;  /* 0x00001fff000e7589 */ /* 0x00006400000e0000 */
.L_x_6137:
[----:B-1----:R-:W-:-:S13]  /*2f5c0*/  ISETP.NE.AND P0, PT, R14, RZ, PT ;  /* 0x000000ff0e00720c */ /* 0x002fda0003f05270 */
[----:B------:R-:W-:Y:S05]  /*2f5d0*/  @P0 BRA `(.L_x_5469) ;  /* 0x0000000000a80947 */ /* 0x000fea0003800000 */
[----:B------:R-:W-:-:S03]  /*2f5e0*/  UMOV UR4, 0xffffffff ;  /* 0xffffffff00047882 */ /* 0x000fc60000000000 */
[----:B------:R-:W-:Y:S05]  /*2f5f0*/  BRA.DIV UR4, `(.L_x_5859) ;  /* 0x0000007204e07947 */ /* 0x000fea000b800000 */
[----:B------:R-:W-:-:S13]  /*2f600*/  ELECT P6, URZ, PT ;  /* 0x00000000003f782f */ /* 0x000fda00038c0000 */
.L_x_6140:
[----:B------:R-:W-:Y:S05]  /*2f610*/  @!P6 BRA `(.L_x_5469) ;  /* 0x000000000098e947 */ /* 0x000fea0003800000 */
[----:B------:R-:W-:-:S06]  /*2f620*/  ULOP3.LUT UR4, UR36, 0x2, URZ, 0xfc, !UPT ;  /* 0x0000000224047892 */ /* 0x000fcc000f8efc3f */
[----:B0-----:R-:W-:-:S05]  /*2f630*/  IMAD.U32 R0, RZ, RZ, UR4 ;  /* 0x00000004ff007e24 */ /* 0x001fca000f8e00ff */
[----:B------:R-:W-:-:S13]  /*2f640*/  ISETP.NE.AND P0, PT, R0, 0x3, PT ;  /* 0x000000030000780c */ /* 0x000fda0003f05270 */
[----:B------:R-:W-:Y:S05]  /*2f650*/  @!P0 BRA `(.L_x_5860) ;  /* 0x0000000000048947 */ /* 0x000fea0003800000 */
[----:B------:R-:W-:Y:S01]  /*2f660*/  BPT.TRAP 0x1 ;  /* 0x000000040000795c */ /* 0x000fe20000300000 */
.L_x_5860:
[C---:B------:R-:W-:Y:S01]  /*2f670*/  IMAD R5, R25.reuse, 0x8, R4 ;  /* 0x0000000819057824 */ /* 0x040fe200078e0204 */
[----:B------:R-:W-:Y:S01]  /*2f680*/  SHF.L.U32 R0, R28, 0x1f, RZ ;  /* 0x0000001f1c007819 */ /* 0x000fe200000006ff */
[----:B------:R-:W-:-:S03]  /*2f690*/  VIADD R25, R25, 0x1 ;  /* 0x0000000119197836 */ /* 0x000fc60000000000 */
[----:B------:R-:W0:Y:S02]  /*2f6a0*/  SYNCS.PHASECHK.TRANS64.TRYWAIT P1, [R5+URZ+0x2a840], R0 ;  /* 0x02a84000050075a7 */ /* 0x000e24000802017f */
[----:B------:R-:W-:-:S04]  /*2f6b0*/  ISETP.NE.AND P2, PT, R25, 0x2, PT ;  /* 0x000000021900780c */ /* 0x000fc80003f45270 */
[----:B------:R-:W-:Y:S01]  /*2f6c0*/  SEL R3, RZ, 0x1, P2 ;  /* 0x00000001ff037807 */ /* 0x000fe20001000000 */
[----:B0-----:R-:W-:Y:S08]  /*2f6d0*/  @!P1 BRA `(.L_x_5861) ;  /* 0x0000007000c89947 */ /* 0x001ff00003800000 */
.L_x_6141:
[----:B------:R-:W-:Y:S02]  /*2f6e0*/  SEL R25, R25, RZ, P2 ;  /* 0x000000ff19197207 */ /* 0x000fe40001000000 */
[----:B------:R-:W-:Y:S01]  /*2f6f0*/  LOP3.LUT R2, R28, R3, RZ, 0x3c, !PT ;  /* 0x000000031c027212 */ /* 0x000fe200078e3cff */
[----:B------:R-:W-:Y:S06]  /*2f700*/  @!P0 BRA `(.L_x_5862) ;  /* 0x0000000000048947 */ /* 0x000fec0003800000 */
[----:B------:R-:W-:Y:S01]  /*2f710*/  BPT.TRAP 0x1 ;  /* 0x000000040000795c */ /* 0x000fe20000300000 */
.L_x_5862:
[----:B------:R-:W-:Y:S01]  /*2f720*/  IMAD R25, R25, 0x8, R4 ;  /* 0x0000000819197824 */ /* 0x000fe200078e0204 */
[----:B------:R-:W-:-:S04]  /*2f730*/  SHF.L.U32 R2, R2, 0x1f, RZ ;  /* 0x0000001f02027819 */ /* 0x000fc800000006ff */
[----:B------:R-:W1:Y:S02]  /*2f740*/  SYNCS.PHASECHK.TRANS64.TRYWAIT P1, [R25+URZ+0x2a840], R2 ;  /* 0x02a84002190075a7 */ /* 0x000e64000802017f */
[----:B-1----:R-:W-:Y:S05]  /*2f750*/  @!P1 BRA `(.L_x_5863) ;  /* 0x0000007000bc9947 */ /* 0x002fea0003800000 */
.L_x_6142:
[----:B------:R-:W-:Y:S05]  /*2f760*/  @!P0 BRA `(.L_x_5864) ;  /* 0x0000000000048947 */ /* 0x000fea0003800000 */
[----:B------:R-:W-:Y:S01]  /*2f770*/  BPT.TRAP 0x1 ;  /* 0x000000040000795c */ /* 0x000fe20000300000 */
.L_x_5864:
[----:B------:R-:W2:Y:S02]  /*2f780*/  SYNCS.PHASECHK.TRANS64.TRYWAIT P1, [R5+URZ+0x2a860], R0 ;  /* 0x02a86000050075a7 */ /* 0x000ea4000802017f */
[----:B--2---:R-:W-:Y:S05]  /*2f790*/  @!P1 BRA `(.L_x_5865) ;  /* 0x0000007000c09947 */ /* 0x004fea0003800000 */
.L_x_6143:
[----:B------:R-:W-:Y:S05]  /*2f7a0*/  @!P0 BRA `(.L_x_5866) ;  /* 0x0000000000048947 */ /* 0x000fea0003800000 */
[----:B------:R-:W-:Y:S01]  /*2f7b0*/  BPT.TRAP 0x1 ;  /* 0x000000040000795c */ /* 0x000fe20000300000 */
.L_x_5866:
[----:B------:R-:W3:Y:S02]  /*2f7c0*/  SYNCS.PHASECHK.TRANS64.TRYWAIT P1, [R25+URZ+0x2a860], R2 ;  /* 0x02a86002190075a7 */ /* 0x000ee4000802017f */
[----:B---3--:R-:W-:Y:S05]  /*2f7d0*/  @!P1 BRA `(.L_x_5867) ;  /* 0x0000007000c49947 */ /* 0x008fea0003800000 */
.L_x_6144:
[----:B------:R-:W-:Y:S05]  /*2f7e0*/  @!P0 BRA `(.L_x_5868) ;  /* 0x0000000000048947 */ /* 0x000fea0003800000 */
[----:B------:R-:W-:Y:S01]  /*2f7f0*/  BPT.TRAP 0x1 ;  /* 0x000000040000795c */ /* 0x000fe20000300000 */
.L_x_5868:
[----:B------:R-:W4:Y:S02]  /*2f800*/  SYNCS.PHASECHK.TRANS64.TRYWAIT P1, [R5+URZ+0x2a880], R0 ;  /* 0x02a88000050075a7 */ /* 0x000f24000802017f */
[----:B----4-:R-:W-:Y:S05]  /*2f810*/  @!P1 BRA `(.L_x_5869) ;  /* 0x0000007000c89947 */ /* 0x010fea0003800000 */
.L_x_6145:
[----:B------:R-:W-:Y:S05]  /*2f820*/  @!P0 BRA `(.L_x_5870) ;  /* 0x0000000000048947 */ /* 0x000fea0003800000 */
[----:B------:R-:W-:Y:S01]  /*2f830*/  BPT.TRAP 0x1 ;  /* 0x000000040000795c */ /* 0x000fe20000300000 */
.L_x_5870:
[----:B------:R0:W0:Y:S02]  /*2f840*/  SYNCS.PHASECHK.TRANS64.TRYWAIT P0, [R25+URZ+0x2a880], R2 ;  /* 0x02a88002190075a7 */ /* 0x000024000800017f */
[----:B0-----:R-:W-:Y:S05]  /*2f850*/  @!P0 NANOSLEEP.SYNCS 0x989680 ;  /* 0x009896800000895d */ /* 0x001fea0003900000 */
[----:B------:R-:W0:Y:S02]  /*2f860*/  @!P0 SYNCS.PHASECHK.TRANS64 P0, [R25+URZ+0x2a880], R2 ;  /* 0x02a88002190085a7 */ /* 0x000e24000800007f */
[----:B0-----:R-:W-:Y:S05]  /*2f870*/  @!P0 BRA `(.L_x_5870) ;  /* 0xfffffffc00f08947 */ /* 0x001fea000383ffff */
.L_x_5469:
[----:B------:R-:W-:Y:S05]  /*2f880*/  BSYNC B8 ;  /* 0x0000000000087941 */ /* 0x000fea0003800000 */
.L_x_5466:
[----:B------:R-:W-:Y:S05]  /*2f890*/  EXIT ;  /* 0x000000000000794d */ /* 0x000fea0003800000 */
.L_x_5495:
[----:B-1----:R1:W2:Y:S02]  /*2f8a0*/  SYNCS.PHASECHK.TRANS64.TRYWAIT P4, [R82+URZ+0x2a890], R94 ;  /* 0x02a8905e520075a7 */ /* 0x0022a4000808017f */
[----:B--2---:R-:W-:Y:S05]  /*2f8b0*/  @!P4 NANOSLEEP.SYNCS 0x989680 ;  /* 0x009896800000c95d */ /* 0x004fea0003900000 */
[----:B------:R-:W2:Y:S02]  /*2f8c0*/  @!P4 SYNCS.PHASECHK.TRANS64 P4, [R82+URZ+0x2a890], R94 ;  /* 0x02a8905e5200c5a7 */ /* 0x000ea4000808007f */
[----:B--2---:R-:W-:Y:S05]  /*2f8d0*/  @!P4 BRA `(.L_x_5495) ;  /* 0xfffffffc00f0c947 */ /* 0x004fea000383ffff */
[----:B------:R-:W-:Y:S05]  /*2f8e0*/  BRA `(.L_x_5871) ;  /* 0xfffffd3c00087947 */ /* 0x000fea000383ffff */
.L_x_5496:
        /* <DEDUP_REMOVED lines=8> */
.L_x_5873:
[----:B------:R-:W-:Y:S05]  /*2f970*/  BSYNC B1 ;  /* 0x0000000000017941 */ /* 0x000fea0003800000 */
.L_x_5872:
        /* <DEDUP_REMOVED lines=8> */
.L_x_5874:
[----:B------:R-:W-:Y:S05]  /*2fa00*/  BRA `(.L_x_5875) ;  /* 0xfffffd3800d47947 */ /* 0x000fea000383ffff */
.L_x_5524:
[----:B-1----:R1:W2:Y:S02]  /*2fa10*/  SYNCS.PHASECHK.TRANS64.TRYWAIT P4, [R82+URZ+0x2a890], R94 ;  /* 0x02a8905e520075a7 */ /* 0x0022a4000808017f */
[----:B--2---:R-:W-:Y:S05]  /*2fa20*/  @!P4 NANOSLEEP.SYNCS 0x989680 ;  /* 0x009896800000c95d */ /* 0x004fea0003900000 */
[----:B------:R-:W2:Y:S02]  /*2fa30*/  @!P4 SYNCS.PHASECHK.TRANS64 P4, [R82+URZ+0x2a890], R94 ;  /* 0x02a8905e5200c5a7 */ /* 0x000ea4000808007f */
[----:B--2---:R-:W-:Y:S05]  /*2fa40*/  @!P4 BRA `(.L_x_5524) ;  /* 0xfffffffc00f0c947 */ /* 0x004fea000383ffff */
[----:B------:R-:W-:Y:S05]  /*2fa50*/  BRA `(.L_x_5876) ;  /* 0xfffffd6800ec7947 */ /* 0x000fea000383ffff */
.L_x_5525:
        /* <DEDUP_REMOVED lines=8> */
.L_x_5878:
[----:B------:R-:W-:Y:S05]  /*2fae0*/  BSYNC B1 ;  /* 0x0000000000017941 */ /* 0x000fea0003800000 */
.L_x_5877:
        /* <DEDUP_REMOVED lines=8> */
.L_x_5879:
[----:B------:R-:W-:Y:S01]  /*2fb70*/  IMAD.MOV.U32 R100, RZ, RZ, R14 ;  /* 0x000000ffff647224 */ /* 0x000fe200078e000e */
[----:B------:R-:W-:Y:S06]  /*2fb80*/  BRA `(.L_x_5880) ;  /* 0xfffffd6800b47947 */ /* 0x000fec000383ffff */
.L_x_5538:
[----:B0-----:R0:W1:Y:S02]  /*2fb90*/  SYNCS.PHASECHK.TRANS64.TRYWAIT P3, [R82+URZ+0x2a890], R94 ;  /* 0x02a8905e520075a7 */ /* 0x001064000806017f */
[----:B-1----:R-:W-:Y:S05]  /*2fba0*/  @!P3 NANOSLEEP.SYNCS 0x989680 ;  /* 0x009896800000b95d */ /* 0x002fea0003900000 */
[----:B------:R-:W1:Y:S02]  /*2fbb0*/  @!P3 SYNCS.PHASECHK.TRANS64 P3, [R82+URZ+0x2a890], R94 ;  /* 0x02a8905e5200b5a7 */ /* 0x000e64000806007f */
[----:B-1----:R-:W-:Y:S05]  /*2fbc0*/  @!P3 BRA `(.L_x_5538) ;  /* 0xfffffffc00f0b947 */ /* 0x002fea000383ffff */
[----:B------:R-:W-:Y:S05]  /*2fbd0*/  BRA `(.L_x_5881) ;  /* 0xfffffd9800a07947 */ /* 0x000fea000383ffff */
.L_x_5539:
[----:B------:R-:W-:Y:S01]  /*2fbe0*/  BSSY B1, `(.L_x_5882) ;  /* 0x0000007000017945 */ /* 0x000fe20003800000 */
[----:B------:R-:W-:Y:S02]  /*2fbf0*/  IMAD.MOV.U32 R12, RZ, RZ, RZ ;  /* 0x000000ffff0c7224 */ /* 0x000fe400078e00ff */
[----:B------:R-:W-:Y:S02]  /*2fc00*/  IMAD.MOV.U32 R11, RZ, RZ, 0x1e1f ;  /* 0x00001e1fff0b7424 */ /* 0x000fe400078e00ff */
[----:B------:R-:W-:-:S07]  /*2fc10*/  IMAD.MOV.U32 R15, RZ, RZ, -0x1 ;  /* 0xffffffffff0f7424 */ /* 0x000fce00078e00ff */
[----:B0-----:R-:W-:Y:S05]  /*2fc20*/  WARPSYNC.COLLECTIVE R15, `(.L_x_5883) ;  /* 0x000000000f087348 */ /* 0x001fea0003c00000 */
[----:B------:R1:W2:Y:S02]  /*2fc30*/  SHFL.IDX P6, R14, R13, R12, R11 ;  /* 0x0000000c0d0e7389 */ /* 0x0002a400000c000b */
[----:B012---:R-:W-:Y:S01]  /*2fc40*/  ENDCOLLECTIVE ;  /* 0x000000000000791b */ /* 0x007fe20003800000 */
.L_x_5883:
[----:B------:R-:W-:Y:S05]  /*2fc50*/  BSYNC B1 ;  /* 0x0000000000017941 */ /* 0x000fea0003800000 */
.L_x_5882:
        /* <DEDUP_REMOVED lines=8> */
.L_x_5884:
[----:B------:R-:W-:Y:S05]  /*2fce0*/  BRA `(.L_x_5885) ;  /* 0xfffffd9800c07947 */ /* 0x000fea000383ffff */
.L_x_5543:
[----:B0-----:R0:W2:Y:S02]  /*2fcf0*/  SYNCS.PHASECHK.TRANS64.TRYWAIT P2, [R82+URZ+0x2a8b0], R94 ;  /* 0x02a8b05e520075a7 */ /* 0x0010a4000804017f */
[----:B--2---:R-:W-:Y:S05]  /*2fd00*/  @!P2 NANOSLEEP.SYNCS 0x989680 ;  /* 0x009896800000a95d */ /* 0x004fea0003900000 */
[----:B------:R-:W2:Y:S02]  /*2fd10*/  @!P2 SYNCS.PHASECHK.TRANS64 P2, [R82+URZ+0x2a8b0], R94 ;  /* 0x02a8b05e5200a5a7 */ /* 0x000ea4000804007f */
[----:B--2---:R-:W-:Y:S05]  /*2fd20*/  @!P2 BRA `(.L_x_5543) ;  /* 0xfffffffc00f0a947 */ /* 0x004fea000383ffff */
[----:B------:R-:W-:Y:S05]  /*2fd30*/  BRA `(.L_x_5886) ;  /* 0xfffffd9c00887947 */ /* 0x000fea000383ffff */
.L_x_5559:
[----:B------:R-:W-:Y:S01]  /*2fd40*/  BSSY B0, `(.L_x_5887) ;  /* 0x0000007000007945 */ /* 0x000fe20003800000 */
[----:B------:R-:W-:Y:S02]  /*2fd50*/  IMAD.MOV.U32 R12, RZ, RZ, RZ ;  /* 0x000000ffff0c7224 */ /* 0x000fe400078e00ff */
[----:B------:R-:W-:Y:S02]  /*2fd60*/  IMAD.MOV.U32 R11, RZ, RZ, 0x1f ;  /* 0x0000001fff0b7424 */ /* 0x000fe400078e00ff */
[----:B------:R-:W-:-:S07]  /*2fd70*/  IMAD.MOV.U32 R15, RZ, RZ, -0x1 ;  /* 0xffffffffff0f7424 */ /* 0x000fce00078e00ff */
[----:B-----5:R-:W-:Y:S05]  /*2fd80*/  WARPSYNC.COLLECTIVE R15, `(.L_x_5888) ;  /* 0x000000000f087348 */ /* 0x020fea0003c00000 */
[----:B------:R0:W1:Y:S02]  /*2fd90*/  SHFL.IDX P6, R14, R13, R12, R11 ;  /* 0x0000000c0d0e7389 */ /* 0x00006400000c000b */
[----:B01---5:R-:W-:Y:S01]  /*2fda0*/  ENDCOLLECTIVE ;  /* 0x000000000000791b */ /* 0x023fe20003800000 */
.L_x_5888:
[----:B------:R-:W-:Y:S05]  /*2fdb0*/  BSYNC B0 ;  /* 0x0000000000007941 */ /* 0x000fea0003800000 */
.L_x_5887:
[----:B------:R-:W-:Y:S01]  /*2fdc0*/  IMAD.MOV.U32 R217, RZ, RZ, R14 ;  /* 0x000000ffffd97224 */ /* 0x000fe200078e000e */
[----:B------:R-:W-:Y:S06]  /*2fdd0*/  BRA `(.L_x_5889) ;  /* 0xfffffdac00587947 */ /* 0x000fec000383ffff */
.L_x_5569:
[----:B------:R-:W-:Y:S01]  /*2fde0*/  BSSY B1, `(.L_x_5890) ;  /* 0x0000007000017945 */ /* 0x000fe20003800000 */
[----:B------:R-:W-:Y:S02]  /*2fdf0*/  IMAD.MOV.U32 R12, RZ, RZ, RZ ;  /* 0x000000ffff0c7224 */ /* 0x000fe400078e00ff */
[----:B------:R-:W-:Y:S02]  /*2fe00*/  IMAD.MOV.U32 R11, RZ, RZ, 0x1e1f ;  /* 0x00001e1fff0b7424 */ /* 0x000fe400078e00ff */
[----:B------:R-:W-:-:S07]  /*2fe10*/  IMAD.MOV.U32 R15, RZ, RZ, -0x1 ;  /* 0xffffffffff0f7424 */ /* 0x000fce00078e00ff */
[----:B------:R-:W-:Y:S05]  /*2fe20*/  WARPSYNC.COLLECTIVE R15, `(.L_x_5891) ;  /* 0x000000000f087348 */ /* 0x000fea0003c00000 */
[----:B------:R0:W1:Y:S02]  /*2fe30*/  SHFL.IDX P6, R14, R13, R12, R11 ;  /* 0x0000000c0d0e7389 */ /* 0x00006400000c000b */
[----:B01----:R-:W-:Y:S01]  /*2fe40*/  ENDCOLLECTIVE ;  /* 0x000000000000791b */ /* 0x003fe20003800000 */
.L_x_5891:
[----:B------:R-:W-:Y:S05]  /*2fe50*/  BSYNC B1 ;  /* 0x0000000000017941 */ /* 0x000fea0003800000 */
.L_x_5890:
        /* <DEDUP_REMOVED lines=8> */
.L_x_5892:
[----:B------:R-:W-:Y:S01]  /*2fee0*/  MOV R13, R4 ;  /* 0x00000004000d7202 */ /* 0x000fe20000000f00 */
[----:B------:R-:W-:-:S07]  /*2fef0*/  IMAD.MOV.U32 R3, RZ, RZ, R14 ;  /* 0x000000ffff037224 */ /* 0x000fce00078e000e */
[----:B------:R-:W-:Y:S05]  /*2ff00*/  WARPSYNC.COLLECTIVE R15, `(.L_x_5893) ;  /* 0x000000000f087348 */ /* 0x000fea0003c00000 */
[----:B------:R0:W1:Y:S02]  /*2ff10*/  SHFL.IDX P6, R14, R13, R12, R11 ;  /* 0x0000000c0d0e7389 */ /* 0x00006400000c000b */
[----:B01----:R-:W-:Y:S01]  /*2ff20*/  ENDCOLLECTIVE ;  /* 0x000000000000791b */ /* 0x003fe20003800000 */
.L_x_5893:
[----:B------:R-:W-:Y:S02]  /*2ff30*/  IMAD.MOV.U32 R13, RZ, RZ, R5 ;  /* 0x000000ffff0d7224 */ /* 0x000fe400078e0005 */
[----:B------:R-:W-:-:S07]  /*2ff40*/  IMAD.MOV.U32 R4, RZ, RZ, R14 ;  /* 0x000000ffff047224 */ /* 0x000fce00078e000e */
[----:B------:R-:W-:Y:S05]  /*2ff50*/  WARPSYNC.COLLECTIVE R15, `(.L_x_5894) ;  /* 0x000000000f087348 */ /* 0x000fea0003c00000 */
[----:B------:R0:W1:Y:S02]  /*2ff60*/  SHFL.IDX P6, R14, R13, R12, R11 ;  /* 0x0000000c0d0e7389 */ /* 0x00006400000c000b */
[----:B01----:R-:W-:Y:S01]  /*2ff70*/  ENDCOLLECTIVE ;  /* 0x000000000000791b */ /* 0x003fe20003800000 */
.L_x_5894:
[----:B------:R-:W-:Y:S01]  /*2ff80*/  IMAD.MOV.U32 R5, RZ, RZ, R14 ;  /* 0x000000ffff057224 */ /* 0x000fe200078e000e */
[----:B------:R-:W-:Y:S06]  /*2ff90*/  BRA `(.L_x_5895) ;  /* 0xfffffdb400307947 */ /* 0x000fec000383ffff */
.L_x_5573:
[----:B--2---:R2:W4:Y:S02]  /*2ffa0*/  SYNCS.PHASECHK.TRANS64.TRYWAIT P0, [R16+URZ+0x2a800], R5 ;  /* 0x02a80005100075a7 */ /* 0x004524000800017f */
[----:B----4-:R-:W-:Y:S05]  /*2ffb0*/  @!P0 NANOSLEEP.SYNCS 0x989680 ;  /* 0x009896800000895d */ /* 0x010fea0003900000 */
[----:B------:R-:W4:Y:S02]  /*2ffc0*/  @!P0 SYNCS.PHASECHK.TRANS64 P0, [R16+URZ+0x2a800], R5 ;  /* 0x02a80005100085a7 */ /* 0x000f24000800007f */
[----:B----4-:R-:W-:Y:S05]  /*2ffd0*/  @!P0 BRA `(.L_x_5573) ;  /* 0xfffffffc00f08947 */ /* 0x010fea000383ffff */
[----:B------:R-:W-:Y:S05]  /*2ffe0*/  BRA `(.L_x_5896) ;  /* 0xfffffdb8007c7947 */ /* 0x000fea000383ffff */
.L_x_5585:
[----:B------:R-:W-:Y:S01]  /*2fff0*/  BSSY B1, `(.L_x_5897) ;  /* 0x0000007000017945 */ /* 0x000fe20003800000 */
[----:B------:R-:W-:Y:S02]  /*30000*/  IMAD.MOV.U32 R12, RZ, RZ, RZ ;  /* 0x000000ffff0c7224 */ /* 0x000fe400078e00ff */
[----:B------:R-:W-:Y:S02]  /*30010*/  IMAD.MOV.U32 R11, RZ, RZ, 0x1e1f ;  /* 0x00001e1fff0b7424 */ /* 0x000fe400078e00ff */
[----:B------:R-:W-:-:S07]  /*30020*/  IMAD.MOV.U32 R15, RZ, RZ, -0x1 ;  /* 0xffffffffff0f7424 */ /* 0x000fce00078e00ff */
[----:B------:R-:W-:Y:S05]  /*30030*/  WARPSYNC.COLLECTIVE R15, `(.L_x_5898) ;  /* 0x000000000f087348 */ /* 0x000fea0003c00000 */
[----:B------:R0:W1:Y:S02]  /*30040*/  SHFL.IDX P6, R14, R13, R12, R11 ;  /* 0x0000000c0d0e7389 */ /* 0x00006400000c000b */
[----:B01----:R-:W-:Y:S01]  /*30050*/  ENDCOLLECTIVE ;  /* 0x000000000000791b */ /* 0x003fe20003800000 */
.L_x_5898:
[----:B------:R-:W-:Y:S05]  /*30060*/  BSYNC B1 ;  /* 0x0000000000017941 */ /* 0x000fea0003800000 */
.L_x_5897:
        /* <DEDUP_REMOVED lines=8> */
.L_x_5899:
[----:B------:R-:W-:Y:S02]  /*300f0*/  IMAD.MOV.U32 R13, RZ, RZ, R37 ;  /* 0x000000ffff0d7224 */ /* 0x000fe400078e0025 */
[----:B------:R-:W-:-:S07]  /*30100*/  IMAD.MOV.U32 R21, RZ, RZ, R14 ;  /* 0x000000ffff157224 */ /* 0x000fce00078e000e */
[----:B------:R-:W-:Y:S05]  /*30110*/  WARPSYNC.COLLECTIVE R15, `(.L_x_5900) ;  /* 0x000000000f087348 */ /* 0x000fea0003c00000 */
[----:B------:R0:W1:Y:S02]  /*30120*/  SHFL.IDX P6, R14, R13, R12, R11 ;  /* 0x0000000c0d0e7389 */ /* 0x00006400000c000b */
[----:B01----:R-:W-:Y:S01]  /*30130*/  ENDCOLLECTIVE ;  /* 0x000000000000791b */ /* 0x003fe20003800000 */
.L_x_5900:
[----:B------:R-:W-:Y:S02]  /*30140*/  IMAD.MOV.U32 R13, RZ, RZ, R39 ;  /* 0x000000ffff0d7224 */ /* 0x000fe400078e0027 */
[----:B------:R-:W-:-:S07]  /*30150*/  IMAD.MOV.U32 R37, RZ, RZ, R14 ;  /* 0x000000ffff257224 */ /* 0x000fce00078e000e */
[----:B------:R-:W-:Y:S05]  /*30160*/  WARPSYNC.COLLECTIVE R15, `(.L_x_5901) ;  /* 0x000000000f087348 */ /* 0x000fea0003c00000 */
[----:B------:R0:W1:Y:S02]  /*30170*/  SHFL.IDX P6, R14, R13, R12, R11 ;  /* 0x0000000c0d0e7389 */ /* 0x00006400000c000b */
[----:B01----:R-:W-:Y:S01]  /*30180*/  ENDCOLLECTIVE ;  /* 0x000000000000791b */ /* 0x003fe20003800000 */
.L_x_5901:
[----:B------:R-:W-:Y:S01]  /*30190*/  IMAD.MOV.U32 R39, RZ, RZ, R14 ;  /* 0x000000ffff277224 */ /* 0x000fe200078e000e */
[----:B------:R-:W-:Y:S06]  /*301a0*/  BRA `(.L_x_5902) ;  /* 0xfffffde800607947 */ /* 0x000fec000383ffff */
.L_x_5589:
[----:B0-----:R0:W1:Y:S02]  /*301b0*/  SYNCS.PHASECHK.TRANS64.TRYWAIT P0, [R16+URZ+0x2a800], R21 ;  /* 0x02a80015100075a7 */ /* 0x001064000800017f */
[----:B-1----:R-:W-:Y:S05]  /*301c0*/  @!P0 NANOSLEEP.SYNCS 0x989680 ;  /* 0x009896800000895d */ /* 0x002fea0003900000 */
[----:B------:R-:W1:Y:S02]  /*301d0*/  @!P0 SYNCS.PHASECHK.TRANS64 P0, [R16+URZ+0x2a800], R21 ;  /* 0x02a80015100085a7 */ /* 0x000e64000800007f */
[----:B-1----:R-:W-:Y:S05]  /*301e0*/  @!P0 BRA `(.L_x_5589) ;  /* 0xfffffffc00f08947 */ /* 0x002fea000383ffff */
[----:B------:R-:W-:Y:S05]  /*301f0*/  BRA `(.L_x_5903) ;  /* 0xfffffdec00587947 */ /* 0x000fea000383ffff */
.L_x_5597:
[----:B--2---:R2:W3:Y:S02]  /*30200*/  SYNCS.PHASECHK.TRANS64.TRYWAIT P1, [R21+URZ+0x2a830], R0 ;  /* 0x02a83000150075a7 */ /* 0x0044e4000802017f */
[----:B---3--:R-:W-:Y:S05]  /*30210*/  @!P1 NANOSLEEP.SYNCS 0x989680 ;  /* 0x009896800000995d */ /* 0x008fea0003900000 */
[----:B------:R-:W3:Y:S02]  /*30220*/  @!P1 SYNCS.PHASECHK.TRANS64 P1, [R21+URZ+0x2a830], R0 ;  /* 0x02a83000150095a7 */ /* 0x000ee4000802007f */
[----:B---3--:R-:W-:Y:S05]  /*30230*/  @!P1 BRA `(.L_x_5597) ;  /* 0xfffffffc00f09947 */ /* 0x008fea000383ffff */
[----:B------:R-:W-:Y:S05]  /*30240*/  BRA `(.L_x_5596) ;  /* 0xfffffe1c00947947 */ /* 0x000fea000383ffff */
.L_x_5616:
[----:B-1----:R1:W2:Y:S02]  /*30250*/  SYNCS.PHASECHK.TRANS64.TRYWAIT P4, [R7+URZ+0x2a830], R6 ;  /* 0x02a83006070075a7 */ /* 0x0022a4000808017f */
[----:B--2---:R-:W-:Y:S05]  /*30260*/  @!P4 NANOSLEEP.SYNCS 0x989680 ;  /* 0x009896800000c95d */ /* 0x004fea0003900000 */
[----:B------:R-:W2:Y:S02]  /*30270*/  @!P4 SYNCS.PHASECHK.TRANS64 P4, [R7+URZ+0x2a830], R6 ;  /* 0x02a830060700c5a7 */ /* 0x000ea4000808007f */
[----:B--2---:R-:W-:Y:S05]  /*30280*/  @!P4 BRA `(.L_x_5616) ;  /* 0xfffffffc00f0c947 */ /* 0x004fea000383ffff */
[----:B------:R-:W-:Y:S05]  /*30290*/  BRA `(.L_x_5615) ;  /* 0xfffffe5c00207947 */ /* 0x000fea000383ffff */
.L_x_5620:
[----:B-1----:R1:W2:Y:S02]  /*302a0*/  SYNCS.PHASECHK.TRANS64.TRYWAIT P3, [R7+URZ+0x2a850], R6 ;  /* 0x02a85006070075a7 */ /* 0x0022a4000806017f */
[----:B--2---:R-:W-:Y:S05]  /*302b0*/  @!P3 NANOSLEEP.SYNCS 0x989680 ;  /* 0x009896800000b95d */ /* 0x004fea0003900000 */
[----:B------:R-:W2:Y:S02]  /*302c0*/  @!P3 SYNCS.PHASECHK.TRANS64 P3, [R7+URZ+0x2a850], R6 ;  /* 0x02a850060700b5a7 */ /* 0x000ea4000806007f */
[----:B--2---:R-:W-:Y:S05]  /*302d0*/  @!P3 BRA `(.L_x_5620) ;  /* 0xfffffffc00f0b947 */ /* 0x004fea000383ffff */
[----:B------:R-:W-:Y:S05]  /*302e0*/  BRA `(.L_x_5617) ;  /* 0xfffffe5c00f07947 */ /* 0x000fea000383ffff */
.L_x_5641:
[----:B-1----:R1:W2:Y:S02]  /*302f0*/  SYNCS.PHASECHK.TRANS64.TRYWAIT P2, [R7+URZ+0x2a830], R8 ;  /* 0x02a83008070075a7 */ /* 0x0022a4000804017f */
[----:B--2---:R-:W-:Y:S05]  /*30300*/  @!P2 NANOSLEEP.SYNCS 0x989680 ;  /* 0x009896800000a95d */ /* 0x004fea0003900000 */
[----:B------:R-:W2:Y:S02]  /*30310*/  @!P2 SYNCS.PHASECHK.TRANS64 P2, [R7+URZ+0x2a830], R8 ;  /* 0x02a830080700a5a7 */ /* 0x000ea4000804007f */
[----:B--2---:R-:W-:Y:S05]  /*30320*/  @!P2 BRA `(.L_x_5641) ;  /* 0xfffffffc00f0a947 */ /* 0x004fea000383ffff */
[----:B------:R-:W-:Y:S05]  /*30330*/  BRA `(.L_x_5640) ;  /* 0xfffffe9800747947 */ /* 0x000fea000383ffff */
.L_x_5645:
[----:B-1----:R1:W2:Y:S02]  /*30340*/  SYNCS.PHASECHK.TRANS64.TRYWAIT P1, [R7+URZ+0x2a850], R6 ;  /* 0x02a85006070075a7 */ /* 0x0022a4000802017f */
[----:B--2---:R-:W-:Y:S05]  /*30350*/  @!P1 NANOSLEEP.SYNCS 0x989680 ;  /* 0x009896800000995d */ /* 0x004fea0003900000 */
[----:B------:R-:W2:Y:S02]  /*30360*/  @!P1 SYNCS.PHASECHK.TRANS64 P1, [R7+URZ+0x2a850], R6 ;  /* 0x02a85006070095a7 */ /* 0x000ea4000802007f */
[----:B--2---:R-:W-:Y:S05]  /*30370*/  @!P1 BRA `(.L_x_5645) ;  /* 0xfffffffc00f09947 */ /* 0x004fea000383ffff */
[----:B------:R-:W-:Y:S05]  /*30380*/  BRA `(.L_x_5642) ;  /* 0xfffffe9c00507947 */ /* 0x000fea000383ffff */
.L_x_5654:
[----:B-1----:R1:W2:Y:S02]  /*30390*/  SYNCS.PHASECHK.TRANS64.TRYWAIT P2, [R7+URZ+0x2a830], R8 ;  /* 0x02a83008070075a7 */ /* 0x0022a4000804017f */
[----:B--2---:R-:W-:Y:S05]  /*303a0*/  @!P2 NANOSLEEP.SYNCS 0x989680 ;  /* 0x009896800000a95d */ /* 0x004fea0003900000 */
[----:B------:R-:W2:Y:S02]  /*303b0*/  @!P2 SYNCS.PHASECHK.TRANS64 P2, [R7+URZ+0x2a830], R8 ;  /* 0x02a830080700a5a7 */ /* 0x000ea4000804007f */
[----:B--2---:R-:W-:Y:S05]  /*303c0*/  @!P2 BRA `(.L_x_5654) ;  /* 0xfffffffc00f0a947 */ /* 0x004fea000383ffff */
[----:B------:R-:W-:Y:S05]  /*303d0*/  BRA `(.L_x_5653) ;  /* 0xfffffec400187947 */ /* 0x000fea000383ffff */
.L_x_5658:
[----:B-1----:R1:W2:Y:S02]  /*303e0*/  SYNCS.PHASECHK.TRANS64.TRYWAIT P1, [R7+URZ+0x2a850], R6 ;  /* 0x02a85006070075a7 */ /* 0x0022a4000802017f */
[----:B--2---:R-:W-:Y:S05]  /*303f0*/  @!P1 NANOSLEEP.SYNCS 0x989680 ;  /* 0x009896800000995d */ /* 0x004fea0003900000 */
[----:B------:R-:W2:Y:S02]  /*30400*/  @!P1 SYNCS.PHASECHK.TRANS64 P1, [R7+URZ+0x2a850], R6 ;  /* 0x02a85006070095a7 */ /* 0x000ea4000802007f */
[----:B--2---:R-:W-:Y:S05]  /*30410*/  @!P1 BRA `(.L_x_5658) ;  /* 0xfffffffc00f09947 */ /* 0x004fea000383ffff */
[----:B------:R-:W-:Y:S05]  /*30420*/  BRA `(.L_x_5655) ;  /* 0xfffffec400f47947 */ /* 0x000fea000383ffff */
.L_x_5673:
[----:B-1----:R1:W2:Y:S02]  /*30430*/  SYNCS.PHASECHK.TRANS64.TRYWAIT P1, [R2+URZ+0x2a850], R5 ;  /* 0x02a85005020075a7 */ /* 0x0022a4000802017f */
[----:B--2---:R-:W-:Y:S05]  /*30440*/  @!P1 NANOSLEEP.SYNCS 0x989680 ;  /* 0x009896800000995d */ /* 0x004fea0003900000 */
[----:B------:R-:W2:Y:S02]  /*30450*/  @!P1 SYNCS.PHASECHK.TRANS64 P1, [R2+URZ+0x2a850], R5 ;  /* 0x02a85005020095a7 */ /* 0x000ea4000802007f */
[----:B--2---:R-:W-:Y:S05]  /*30460*/  @!P1 BRA `(.L_x_5673) ;  /* 0xfffffffc00f09947 */ /* 0x004fea000383ffff */
[----:B------:R-:W-:Y:S05]  /*30470*/  BRA `(.L_x_5672) ;  /* 0xfffffefc00ac7947 */ /* 0x000fea000383ffff */
.L_x_5677:
        /* <DEDUP_REMOVED lines=15> */
[----:B------:R-:W-:Y:S01]  /*30570*/  IMAD.MOV.U32 R15, RZ, RZ, -0x1 ;  /* 0xffffffffff0f7424 */ /* 0x000fe200078e00ff */
[----:B------:R-:W-:Y:S02]  /*30580*/  SEL R75, R12, R107, P0 ;  /* 0x0000006b0c4b7207 */ /* 0x000fe40000000000 */
[----:B------:R-:W-:Y:S01]  /*30590*/  SEL R35, R107, R12, P0 ;  /* 0x0000000c6b237207 */ /* 0x000fe20000000000 */
[----:B------:R-:W-:Y:S01]  /*305a0*/  IMAD.MOV.U32 R12, RZ, RZ, R0 ;  /* 0x000000ffff0c7224 */ /* 0x000fe200078e0000 */
[----:B------:R-:W-:Y:S01]  /*305b0*/  SEL R115, R115, R11, P0 ;  /* 0x0000000b73737207 */ /* 0x000fe20000000000 */
[----:B------:R-:W-:Y:S01]  /*305c0*/  IMAD.MOV.U32 R11, RZ, RZ, 0x1c1f ;  /* 0x00001c1fff0b7424 */ /* 0x000fe200078e00ff */
[----:B------:R-:W-:-:S02]  /*305d0*/  SEL R145, R109, R9, P0 ;  /* 0x000000096d917207 */ /* 0x000fc40000000000 */
[----:B------:R-:W-:Y:S02]  /*305e0*/  SEL R146, R9, R109, P0 ;  /* 0x0000006d09927207 */ /* 0x000fe40000000000 */
[----:B------:R-:W-:Y:S02]  /*305f0*/  SEL R109, R128, R61, P0 ;  /* 0x0000003d806d7207 */ /* 0x000fe40000000000 */
[----:B------:R-:W-:Y:S02]  /*30600*/  SEL R62, R61, R128, P0 ;  /* 0x000000803d3e7207 */ /* 0x000fe40000000000 */
[----:B------:R-:W-:Y:S02]  /*30610*/  SEL R61, R38, R14, P0 ;  /* 0x0000000e263d7207 */ /* 0x000fe40000000000 */
[----:B------:R-:W-:-:S07]  /*30620*/  SEL R38, R14, R38, P0 ;  /* 0x000000260e267207 */ /* 0x000fce0000000000 */
[----:B0-----:R-:W-:Y:S05]  /*30630*/  WARPSYNC.COLLECTIVE R15, `(.L_x_5904) ;  /* 0x000000000f087348 */ /* 0x001fea0003c00000 */
[----:B------:R1:W2:Y:S02]  /*30640*/  SHFL.IDX P6, R14, R13, R12, R11 ;  /* 0x0000000c0d0e7389 */ /* 0x0002a400000c000b */
[----:B012---:R-:W-:Y:S01]  /*30650*/  ENDCOLLECTIVE ;  /* 0x000000000000791b */ /* 0x007fe20003800000 */
.L_x_5904:
[----:B------:R-:W-:Y:S02]  /*30660*/  SEL R117, R120, R134, P0 ;  /* 0x0000008678757207 */ /* 0x000fe40000000000 */
[----:B------:R-:W-:Y:S02]  /*30670*/  SEL R134, R134, R120, P0 ;  /* 0x0000007886867207 */ /* 0x000fe40000000000 */
[----:B------:R-:W-:Y:S02]  /*30680*/  SEL R63, R41, R87, P0 ;  /* 0x00000057293f7207 */ /* 0x000fe40000000000 */
[----:B------:R-:W-:Y:S02]  /*30690*/  SEL R41, R87, R41, P0 ;  /* 0x0000002957297207 */ /* 0x000fe40000000000 */
[----:B------:R-:W-:Y:S02]  /*306a0*/  LOP3.LUT R87, R0, 0x2, RZ, 0x3c, !PT ;  /* 0x0000000200577812 */ /* 0x000fe400078e3cff */
        /* <DEDUP_REMOVED lines=13> */
.L_x_5905:
        /* <DEDUP_REMOVED lines=19> */
.L_x_5906:
        /* <DEDUP_REMOVED lines=9> */
[----:B------:R-:W-:Y:S01]  /*30940*/  IMAD.MOV.U32 R131, RZ, RZ, RZ ;  /* 0x000000ffff837224 */ /* 0x000fe200078e00ff */
        /* <DEDUP_REMOVED lines=9> */
.L_x_5907:
        /* <DEDUP_REMOVED lines=19> */
.L_x_5908:
        /* <DEDUP_REMOVED lines=18> */
.L_x_5909:
[----:B------:R-:W-:Y:S02]  /*30c30*/  SEL R67, R39, R91, P0 ;  /* 0x0000005b27437207 */ /* 0x000fe40000000000 */
[----:B------:R-:W-:Y:S02]  /*30c40*/  SEL R39, R91, R39, P0 ;  /* 0x000000275b277207 */ /* 0x000fe40000000000 */
        /* <DEDUP_REMOVED lines=8> */
.L_x_5910:
[----:B------:R-:W-:Y:S02]  /*30cd0*/  IMAD.MOV.U32 R13, RZ, RZ, R148 ;  /* 0x000000ffff0d7224 */ /* 0x000fe400078e0094 */
[----:B------:R-:W-:-:S07]  /*30ce0*/  IMAD.MOV.U32 R76, RZ, RZ, R14 ;  /* 0x000000ffff4c7224 */ /* 0x000fce00078e000e */
[----:B------:R-:W-:Y:S05]  /*30cf0*/  WARPSYNC.COLLECTIVE R15, `(.L_x_5911) ;  /* 0x000000000f087348 */ /* 0x000fea0003c00000 */
[----:B------:R0:W1:Y:S02]  /*30d00*/  SHFL.IDX P6, R14, R13, R12, R11 ;  /* 0x0000000c0d0e7389 */ /* 0x00006400000c000b */
[----:B01----:R-:W-:Y:S01]  /*30d10*/  ENDCOLLECTIVE ;  /* 0x000000000000791b */ /* 0x003fe20003800000 */
.L_x_5911:
        /* <DEDUP_REMOVED lines=8> */
.L_x_5912:
[----:B------:R-:W-:Y:S02]  /*30da0*/  SEL R123, R125, R82, P0 ;  /* 0x000000527d7b7207 */ /* 0x000fe40000000000 */
[----:B------:R-:W-:Y:S01]  /*30db0*/  SEL R125, R82, R125, P0 ;  /* 0x0000007d527d7207 */ /* 0x000fe20000000000 */
[----:B------:R-:W-:Y:S02]  /*30dc0*/  IMAD.MOV.U32 R13, RZ, RZ, R129 ;  /* 0x000000ffff0d7224 */ /* 0x000fe400078e0081 */
[----:B------:R-:W-:-:S07]  /*30dd0*/  IMAD.MOV.U32 R128, RZ, RZ, R14 ;  /* 0x000000ffff807224 */ /* 0x000fce00078e000e */
[----:B------:R-:W-:Y:S05]  /*30de0*/  WARPSYNC.COLLECTIVE R15, `(.L_x_5913) ;  /* 0x000000000f087348 */ /* 0x000fea0003c00000 */
[----:B------:R0:W1:Y:S02]  /*30df0*/  SHFL.IDX P6, R14, R13, R12, R11 ;  /* 0x0000000c0d0e7389 */ /* 0x00006400000c000b */
[----:B01----:R-:W-:Y:S01]  /*30e00*/  ENDCOLLECTIVE ;  /* 0x000000000000791b */ /* 0x003fe20003800000 */
.L_x_5913:
[----:B------:R-:W-:Y:S01]  /*30e10*/  IMAD.MOV.U32 R13, RZ, RZ, R2 ;  /* 0x000000ffff0d7224 */ /* 0x000fe200078e0002 */
[----:B------:R-:W-:Y:S01]  /*30e20*/  SEL R2, R121, R92, P0 ;  /* 0x0000005c79027207 */ /* 0x000fe20000000000 */
[----:B------:R-:W-:Y:S01]  /*30e30*/  IMAD.MOV.U32 R12, RZ, RZ, R87 ;  /* 0x000000ffff0c7224 */ /* 0x000fe200078e0057 */
[----:B------:R-:W-:Y:S01]  /*30e40*/  SEL R121, R92, R121, P0 ;  /* 0x000000795c797207 */ /* 0x000fe20000000000 */
[----:B------:R-:W-:-:S07]  /*30e50*/  IMAD.MOV.U32 R129, RZ, RZ, R14 ;  /* 0x000000ffff817224 */ /* 0x000fce00078e000e */
[----:B------:R-:W-:Y:S05]  /*30e60*/  WARPSYNC.COLLECTIVE R15, `(.L_x_5914) ;  /* 0x000000000f087348 */ /* 0x000fea0003c00000 */
[----:B------:R0:W1:Y:S02]  /*30e70*/  SHFL.IDX P6, R14, R13, R12, R11 ;  /* 0x0000000c0d0e7389 */ /* 0x00006400000c000b */
[----:B01----:R-:W-:Y:S01]  /*30e80*/  ENDCOLLECTIVE ;  /* 0x000000000000791b */ /* 0x003fe20003800000 */
.L_x_5914:
[----:B------:R-:W-:Y:S02]  /*30e90*/  IMAD.MOV.U32 R13, RZ, RZ, R147 ;  /* 0x000000ffff0d7224 */ /* 0x000fe400078e0093 */
[----:B------:R-:W-:-:S07]  /*30ea0*/  IMAD.MOV.U32 R74, RZ, RZ, R14 ;  /* 0x000000ffff4a7224 */ /* 0x000fce00078e000e */
[----:B------:R-:W-:Y:S05]  /*30eb0*/  WARPSYNC.COLLECTIVE R15, `(.L_x_5915) ;  /* 0x000000000f087348 */ /* 0x000fea0003c00000 */
[----:B------:R0:W1:Y:S02]  /*30ec0*/  SHFL.IDX P6, R14, R13, R12, R11 ;  /* 0x0000000c0d0e7389 */ /* 0x00006400000c000b */
[----:B01----:R-:W-:Y:S01]  /*30ed0*/  ENDCOLLECTIVE ;  /* 0x000000000000791b */ /* 0x003fe20003800000 */
.L_x_5915:
        /* <DEDUP_REMOVED lines=8> */
.L_x_5916:
[----:B------:R-:W-:Y:S02]  /*30f60*/  SEL R126, R129, R78, P0 ;  /* 0x0000004e817e7207 */ /* 0x000fe40000000000 */
[----:B------:R-:W-:Y:S01]  /*30f70*/  SEL R129, R78, R129, P0 ;  /* 0x000000814e817207 */ /* 0x000fe20000000000 */
[----:B------:R-:W-:Y:S02]  /*30f80*/  IMAD.MOV.U32 R13, RZ, RZ, R117 ;  /* 0x000000ffff0d7224 */ /* 0x000fe400078e0075 */
[----:B------:R-:W-:-:S07]  /*30f90*/  IMAD.MOV.U32 R113, RZ, RZ, R14 ;  /* 0x000000ffff717224 */ /* 0x000fce00078e000e */
[----:B------:R-:W-:Y:S05]  /*30fa0*/  WARPSYNC.COLLECTIVE R15, `(.L_x_5917) ;  /* 0x000000000f087348 */ /* 0x000fea0003c00000 */
[----:B------:R0:W1:Y:S02]  /*30fb0*/  SHFL.IDX P6, R14, R13, R12, R11 ;  /* 0x0000000c0d0e7389 */ /* 0x00006400000c000b */
[----:B01----:R-:W-:Y:S01]  /*30fc0*/  ENDCOLLECTIVE ;  /* 0x000000000000791b */ /* 0x003fe20003800000 */
.L_x_5917:
[----:B------:R-:W-:Y:S02]  /*30fd0*/  IMAD.MOV.U32 R13, RZ, RZ, R68 ;  /* 0x000000ffff0d7224 */ /* 0x000fe400078e0044 */
[----:B------:R-:W-:Y:S02]  /*30fe0*/  IMAD.MOV.U32 R12, RZ, RZ, R87 ;  /* 0x000000ffff0c7224 */ /* 0x000fe400078e0057 */
[----:B------:R-:W-:-:S07]  /*30ff0*/  IMAD.MOV.U32 R117, RZ, RZ, R14 ;  /* 0x000000ffff757224 */ /* 0x000fce00078e000e */
[----:B------:R-:W-:Y:S05]  /*31000*/  WARPSYNC.COLLECTIVE R15, `(.L_x_5918) ;  /* 0x000000000f087348 */ /* 0x000fea0003c00000 */
[----:B------:R0:W1:Y:S02]  /*31010*/  SHFL.IDX P6, R14, R13, R12, R11 ;  /* 0x0000000c0d0e7389 */ /* 0x00006400000c000b */
[----:B01----:R-:W-:Y:S01]  /*31020*/  ENDCOLLECTIVE ;  /* 0x000000000000791b */ /* 0x003fe20003800000 */
.L_x_5918:
[----:B------:R-:W-:Y:S02]  /*31030*/  IMAD.MOV.U32 R13, RZ, RZ, R134 ;  /* 0x000000ffff0d7224 */ /* 0x000fe400078e0086 */
[----:B------:R-:W-:-:S07]  /*31040*/  IMAD.MOV.U32 R68, RZ, RZ, R14 ;  /* 0x000000ffff447224 */ /* 0x000fce00078e000e */
[----:B------:R-:W-:Y:S05]  /*31050*/  WARPSYNC.COLLECTIVE R15, `(.L_x_5919) ;  /* 0x000000000f087348 */ /* 0x000fea0003c00000 */
[----:B------:R0:W1:Y:S02]  /*31060*/  SHFL.IDX P6, R14, R13, R12, R11 ;  /* 0x0000000c0d0e7389 */ /* 0x00006400000c000b */
[----:B01----:R-:W-:Y:S01]  /*31070*/  ENDCOLLECTIVE ;  /* 0x000000000000791b */ /* 0x003fe20003800000 */
.L_x_5919:
[----:B------:R-:W-:Y:S02]  /*31080*/  IMAD.MOV.U32 R13, RZ, RZ, R109 ;  /* 0x000000ffff0d7224 */ /* 0x000fe400078e006d */
[----:B------:R-:W-:Y:S02]  /*31090*/  IMAD.MOV.U32 R12, RZ, RZ, R0 ;  /* 0x000000ffff0c7224 */ /* 0x000fe400078e0000 */
[----:B------:R-:W-:-:S07]  /*310a0*/  IMAD.MOV.U32 R72, RZ, RZ, R14 ;  /* 0x000000ffff487224 */ /* 0x000fce00078e000e */
[----:B------:R-:W-:Y:S05]  /*310b0*/  WARPSYNC.COLLECTIVE R15, `(.L_x_5920) ;  /* 0x000000000f087348 */ /* 0x000fea0003c00000 */
[----:B------:R0:W1:Y:S02]  /*310c0*/  SHFL.IDX P6, R14, R13, R12, R11 ;  /* 0x0000000c0d0e7389 */ /* 0x00006400000c000b */
[----:B01----:R-:W-:Y:S01]  /*310d0*/  ENDCOLLECTIVE ;  /* 0x000000000000791b */ /* 0x003fe20003800000 */
.L_x_5920:
[----:B------:R-:W-:Y:S02]  /*310e0*/  SEL R130, R117, R72, P0 ;  /* 0x0000004875827207 */ /* 0x000fe40000000000 */
[----:B------:R-:W-:Y:S01]  /*310f0*/  SEL R117, R72, R117, P0 ;  /* 0x0000007548757207 */ /* 0x000fe20000000000 */
[----:B------:R-:W-:Y:S02]  /*31100*/  IMAD.MOV.U32 R13, RZ, RZ, R114 ;  /* 0x000000ffff0d7224 */ /* 0x000fe400078e0072 */
[----:B------:R-:W-:-:S07]  /*31110*/  IMAD.MOV.U32 R109, RZ, RZ, R14 ;  /* 0x000000ffff6d7224 */ /* 0x000fce00078e000e */
[----:B------:R-:W-:Y:S05]  /*31120*/  WARPSYNC.COLLECTIVE R15, `(.L_x_5921) ;  /* 0x000000000f087348 */ /* 0x000fea0003c00000 */
[----:B------:R0:W1:Y:S02]  /*31130*/  SHFL.IDX P6, R14, R13, R12, R11 ;  /* 0x0000000c0d0e7389 */ /* 0x00006400000c000b */
[----:B01----:R-:W-:Y:S01]  /*31140*/  ENDCOLLECTIVE ;  /* 0x000000000000791b */ /* 0x003fe20003800000 */
.L_x_5921:
[----:B------:R-:W-:Y:S02]  /*31150*/  IMAD.MOV.U32 R13, RZ, RZ, R62 ;  /* 0x000000ffff0d7224 */ /* 0x000fe400078e003e */
[----:B------:R-:W-:Y:S02]  /*31160*/  IMAD.MOV.U32 R12, RZ, RZ, R87 ;  /* 0x000000ffff0c7224 */ /* 0x000fe400078e0057 */
[----:B------:R-:W-:-:S07]  /*31170*/  IMAD.MOV.U32 R114, RZ, RZ, R14 ;  /* 0x000000ffff727224 */ /* 0x000fce00078e000e */
[----:B------:R-:W-:Y:S05]  /*31180*/  WARPSYNC.COLLECTIVE R15, `(.L_x_5922) ;  /* 0x000000000f087348 */ /* 0x000fea0003c00000 */
[----:B------:R0:W1:Y:S02]  /*31190*/  SHFL.IDX P6, R14, R13, R12, R11 ;  /* 0x0000000c0d0e7389 */ /* 0x00006400000c000b */
[----:B01----:R-:W-:Y:S01]  /*311a0*/  ENDCOLLECTIVE ;  /* 0x000000000000791b */ /* 0x003fe20003800000 */
.L_x_5922:
[----:B------:R-:W-:Y:S02]  /*311b0*/  IMAD.MOV.U32 R13, RZ, RZ, R70 ;  /* 0x000000ffff0d7224 */ /* 0x000fe400078e0046 */
[----:B------:R-:W-:-:S07]  /*311c0*/  IMAD.MOV.U32 R62, RZ, RZ, R14 ;  /* 0x000000ffff3e7224 */ /* 0x000fce00078e000e */
[----:B------:R-:W-:Y:S05]  /*311d0*/  WARPSYNC.COLLECTIVE R15, `(.L_x_5923) ;  /* 0x000000000f087348 */ /* 0x000fea0003c00000 */
[----:B------:R0:W1:Y:S02]  /*311e0*/  SHFL.IDX P6, R14, R13, R12, R11 ;  /* 0x0000000c0d0e7389 */ /* 0x00006400000c000b */
[----:B01----:R-:W-:Y:S01]  /*311f0*/  ENDCOLLECTIVE ;  /* 0x000000000000791b */ /* 0x003fe20003800000 */
.L_x_5923:
        /* <DEDUP_REMOVED lines=8> */
.L_x_5924:
[----:B------:R-:W-:Y:S02]  /*31280*/  IMAD.MOV.U32 R13, RZ, RZ, R110 ;  /* 0x000000ffff0d7224 */ /* 0x000fe400078e006e */
[----:B------:R-:W-:-:S07]  /*31290*/  IMAD.MOV.U32 R105, RZ, RZ, R14 ;  /* 0x000000ffff697224 */ /* 0x000fce00078e000e */
[----:B------:R-:W-:Y:S05]  /*312a0*/  WARPSYNC.COLLECTIVE R15, `(.L_x_5925) ;  /* 0x000000000f087348 */ /* 0x000fea0003c00000 */
[----:B------:R0:W1:Y:S02]  /*312b0*/  SHFL.IDX P6, R14, R13, R12, R11 ;  /* 0x0000000c0d0e7389 */ /* 0x00006400000c000b */
[----:B01----:R-:W-:Y:S01]  /*312c0*/  ENDCOLLECTIVE ;  /* 0x000000000000791b */ /* 0x003fe20003800000 */
.L_x_5925:
[----:B------:R-:W-:Y:S02]  /*312d0*/  IMAD.MOV.U32 R13, RZ, RZ, R58 ;  /* 0x000000ffff0d7224 */ /* 0x000fe400078e003a */
[----:B------:R-:W-:Y:S02]  /*312e0*/  IMAD.MOV.U32 R12, RZ, RZ, R87 ;  /* 0x000000ffff0c7224 */ /* 0x000fe400078e0057 */
[----:B------:R-:W-:-:S07]  /*312f0*/  IMAD.MOV.U32 R110, RZ, RZ, R14 ;  /* 0x000000ffff6e7224 */ /* 0x000fce00078e000e */
[----:B------:R-:W-:Y:S05]  /*31300*/  WARPSYNC.COLLECTIVE R15, `(.L_x_5926) ;  /* 0x000000000f087348 */ /* 0x000fea0003c00000 */
[----:B------:R0:W1:Y:S02]  /*31310*/  SHFL.IDX P6, R14, R13, R12, R11 ;  /* 0x0000000c0d0e7389 */ /* 0x00006400000c000b */
[----:B01----:R-:W-:Y:S01]  /*31320*/  ENDCOLLECTIVE ;  /* 0x000000000000791b */ /* 0x003fe20003800000 */
.L_x_5926:
[----:B------:R-:W-:Y:S02]  /*31330*/  IMAD.MOV.U32 R13, RZ, RZ, R66 ;  /* 0x000000ffff0d7224 */ /* 0x000fe400078e0042 */
[----:B------:R-:W-:-:S07]  /*31340*/  IMAD.MOV.U32 R58, RZ, RZ, R14 ;  /* 0x000000ffff3a7224 */ /* 0x000fce00078e000e */
[----:B------:R-:W-:Y:S05]  /*31350*/  WARPSYNC.COLLECTIVE R15, `(.L_x_5927) ;  /* 0x000000000f087348 */ /* 0x000fea0003c00000 */
[----:B------:R0:W1:Y:S02]  /*31360*/  SHFL.IDX P6, R14, R13, R12, R11 ;  /* 0x0000000c0d0e7389 */ /* 0x00006400000c000b */
[----:B01----:R-:W-:Y:S01]  /*31370*/  ENDCOLLECTIVE ;  /* 0x000000000000791b */ /* 0x003fe20003800000 */
.L_x_5927:
        /* <DEDUP_REMOVED lines=8> */
.L_x_5928:
[----:B------:R-:W-:Y:S02]  /*31400*/  SEL R111, R110, R66, P0 ;  /* 0x000000426e6f7207 */ /* 0x000fe40000000000 */
[----:B------:R-:W-:Y:S01]  /*31410*/  SEL R110, R66, R110, P0 ;  /* 0x0000006e426e7207 */ /* 0x000fe20000000000 */
[----:B------:R-:W-:Y:S02]  /*31420*/  IMAD.MOV.U32 R13, RZ, RZ, R106 ;  /* 0x000000ffff0d7224 */ /* 0x000fe400078e006a */
[----:B------:R-:W-:-:S07]  /*31430*/  IMAD.MOV.U32 R93, RZ, RZ, R14 ;  /* 0x000000ffff5d7224 */ /* 0x000fce00078e000e */
[----:B------:R-:W-:Y:S05]  /*31440*/  WARPSYNC.COLLECTIVE R15, `(.L_x_5929) ;  /* 0x000000000f087348 */ /* 0x000fea0003c00000 */
[----:B------:R0:W1:Y:S02]  /*31450*/  SHFL.IDX P6, R14, R13, R12, R11 ;  /* 0x0000000c0d0e7389 */ /* 0x00006400000c000b */
[----:B01----:R-:W-:Y:S01]  /*31460*/  ENDCOLLECTIVE ;  /* 0x000000000000791b */ /* 0x003fe20003800000 */
.L_x_5929:
[----:B------:R-:W-:Y:S02]  /*31470*/  IMAD.MOV.U32 R13, RZ, RZ, R55 ;  /* 0x000000ffff0d7224 */ /* 0x000fe400078e0037 */
[----:B------:R-:W-:Y:S02]  /*31480*/  IMAD.MOV.U32 R12, RZ, RZ, R87 ;  /* 0x000000ffff0c7224 */ /* 0x000fe400078e0057 */
[----:B------:R-:W-:-:S07]  /*31490*/  IMAD.MOV.U32 R106, RZ, RZ, R14 ;  /* 0x000000ffff6a7224 */ /* 0x000fce00078e000e */
[----:B------:R-:W-:Y:S05]  /*314a0*/  WARPSYNC.COLLECTIVE R15, `(.L_x_5930) ;  /* 0x000000000f087348 */ /* 0x000fea0003c00000 */
[----:B------:R0:W1:Y:S02]  /*314b0*/  SHFL.IDX P6, R14, R13, R12, R11 ;  /* 0x0000000c0d0e7389 */ /* 0x00006400000c000b */
[----:B01----:R-:W-:Y:S01]  /*314c0*/  ENDCOLLECTIVE ;  /* 0x000000000000791b */ /* 0x003fe20003800000 */
.L_x_5930:
[----:B------:R-:W-:Y:S02]  /*314d0*/  IMAD.MOV.U32 R13, RZ, RZ, R64 ;  /* 0x000000ffff0d7224 */ /* 0x000fe400078e0040 */
[----:B------:R-:W-:-:S07]  /*314e0*/  IMAD.MOV.U32 R55, RZ, RZ, R14 ;  /* 0x000000ffff377224 */ /* 0x000fce00078e000e */
[----:B------:R-:W-:Y:S05]  /*314f0*/  WARPSYNC.COLLECTIVE R15, `(.L_x_5931) ;  /* 0x000000000f087348 */ /* 0x000fea0003c00000 */
[----:B------:R0:W1:Y:S02]  /*31500*/  SHFL.IDX P6, R14, R13, R12, R11 ;  /* 0x0000000c0d0e7389 */ /* 0x00006400000c000b */
[----:B01----:R-:W-:Y:S01]  /*31510*/  ENDCOLLECTIVE ;  /* 0x000000000000791b */ /* 0x003fe20003800000 */
.L_x_5931:
        /* <DEDUP_REMOVED lines=8> */
.L_x_5932:
[----:B------:R-:W-:Y:S02]  /*315a0*/  SEL R107, R106, R64, P0 ;  /* 0x000000406a6b7207 */ /* 0x000fe40000000000 */
[----:B------:R-:W-:Y:S01]  /*315b0*/  SEL R106, R64, R106, P0 ;  /* 0x0000006a406a7207 */ /* 0x000fe20000000000 */
[----:B------:R-:W-:Y:S02]  /*315c0*/  IMAD.MOV.U32 R13, RZ, RZ, R102 ;  /* 0x000000ffff0d7224 */ /* 0x000fe400078e0066 */
[----:B------:R-:W-:-:S07]  /*315d0*/  IMAD.MOV.U32 R99, RZ, RZ, R14 ;  /* 0x000000ffff637224 */ /* 0x000fce00078e000e */
[----:B------:R-:W-:Y:S05]  /*315e0*/  WARPSYNC.COLLECTIVE R15, `(.L_x_5933) ;  /* 0x000000000f087348 */ /* 0x000fea0003c00000 */
[----:B------:R0:W1:Y:S02]  /*315f0*/  SHFL.IDX P6, R14, R13, R12, R11 ;  /* 0x0000000c0d0e7389 */ /* 0x00006400000c000b */
[----:B01----:R-:W-:Y:S01]  /*31600*/  ENDCOLLECTIVE ;  /* 0x000000000000791b */ /* 0x003fe20003800000 */
.L_x_5933:
[----:B------:R-:W-:Y:S02]  /*31610*/  IMAD.MOV.U32 R13, RZ, RZ, R53 ;  /* 0x000000ffff0d7224 */ /* 0x000fe400078e0035 */
[----:B------:R-:W-:Y:S02]  /*31620*/  IMAD.MOV.U32 R12, RZ, RZ, R87 ;  /* 0x000000ffff0c7224 */ /* 0x000fe400078e0057 */
[----:B------:R-:W-:-:S07]  /*31630*/  IMAD.MOV.U32 R102, RZ, RZ, R14 ;  /* 0x000000ffff667224 */ /* 0x000fce00078e000e */
[----:B------:R-:W-:Y:S05]  /*31640*/  WARPSYNC.COLLECTIVE R15, `(.L_x_5934) ;  /* 0x000000000f087348 */ /* 0x000fea0003c00000 */
[----:B------:R0:W1:Y:S02]  /*31650*/  SHFL.IDX P6, R14, R13, R12, R11 ;  /* 0x0000000c0d0e7389 */ /* 0x00006400000c000b */
[----:B01----:R-:W-:Y:S01]  /*31660*/  ENDCOLLECTIVE ;  /* 0x000000000000791b */ /* 0x003fe20003800000 */
.L_x_5934:
[----:B------:R-:W-:Y:S02]  /*31670*/  IMAD.MOV.U32 R13, RZ, RZ, R60 ;  /* 0x000000ffff0d7224 */ /* 0x000fe400078e003c */
[----:B------:R-:W-:-:S07]  /*31680*/  IMAD.MOV.U32 R53, RZ, RZ, R14 ;  /* 0x000000ffff357224 */ /* 0x000fce00078e000e */
[----:B------:R-:W-:Y:S05]  /*31690*/  WARPSYNC.COLLECTIVE R15, `(.L_x_5935) ;  /* 0x000000000f087348 */ /* 0x000fea0003c00000 */
[----:B------:R0:W1:Y:S02]  /*316a0*/  SHFL.IDX P6, R14, R13, R12, R11 ;  /* 0x0000000c0d0e7389 */ /* 0x00006400000c000b */
[----:B01----:R-:W-:Y:S01]  /*316b0*/  ENDCOLLECTIVE ;  /* 0x000000000000791b */ /* 0x003fe20003800000 */
.L_x_5935:
        /* <DEDUP_REMOVED lines=8> */
.L_x_5936:
[----:B------:R-:W-:Y:S02]  /*31740*/  SEL R103, R102, R60, P0 ;  /* 0x0000003c66677207 */ /* 0x000fe40000000000 */
[----:B------:R-:W-:Y:S01]  /*31750*/  SEL R102, R60, R102, P0 ;  /* 0x000000663c667207 */ /* 0x000fe20000000000 */
[----:B------:R-:W-:Y:S02]  /*31760*/  IMAD.MOV.U32 R13, RZ, RZ, R97 ;  /* 0x000000ffff0d7224 */ /* 0x000fe400078e0061 */
[----:B------:R-:W-:-:S07]  /*31770*/  IMAD.MOV.U32 R98, RZ, RZ, R14 ;  /* 0x000000ffff627224 */ /* 0x000fce00078e000e */
[----:B------:R-:W-:Y:S05]  /*31780*/  WARPSYNC.COLLECTIVE R15, `(.L_x_5937) ;  /* 0x000000000f087348 */ /* 0x000fea0003c00000 */
[----:B------:R0:W1:Y:S02]  /*31790*/  SHFL.IDX P6, R14, R13, R12, R11 ;  /* 0x0000000c0d0e7389 */ /* 0x00006400000c000b */
[----:B01----:R-:W-:Y:S01]  /*317a0*/  ENDCOLLECTIVE ;  /* 0x000000000000791b */ /* 0x003fe20003800000 */
.L_x_5937:
[----:B------:R-:W-:Y:S02]  /*317b0*/  IMAD.MOV.U32 R13, RZ, RZ, R51 ;  /* 0x000000ffff0d7224 */ /* 0x000fe400078e0033 */
[----:B------:R-:W-:Y:S02]  /*317c0*/  IMAD.MOV.U32 R12, RZ, RZ, R87 ;  /* 0x000000ffff0c7224 */ /* 0x000fe400078e0057 */
[----:B------:R-:W-:-:S07]  /*317d0*/  IMAD.MOV.U32 R97, RZ, RZ, R14 ;  /* 0x000000ffff617224 */ /* 0x000fce00078e000e */
[----:B------:R-:W-:Y:S05]  /*317e0*/  WARPSYNC.COLLECTIVE R15, `(.L_x_5938) ;  /* 0x000000000f087348 */ /* 0x000fea0003c00000 */
[----:B------:R0:W1:Y:S02]  /*317f0*/  SHFL.IDX P6, R14, R13, R12, R11 ;  /* 0x0000000c0d0e7389 */ /* 0x00006400000c000b */
[----:B01----:R-:W-:Y:S01]  /*31800*/  ENDCOLLECTIVE ;  /* 0x000000000000791b */ /* 0x003fe20003800000 */
.L_x_5938:
[----:B------:R-:W-:Y:S02]  /*31810*/  IMAD.MOV.U32 R13, RZ, RZ, R56 ;  /* 0x000000ffff0d7224 */ /* 0x000fe400078e0038 */
[----:B------:R-:W-:-:S07]  /*31820*/  IMAD.MOV.U32 R51, RZ, RZ, R14 ;  /* 0x000000ffff337224 */ /* 0x000fce00078e000e */
[----:B------:R-:W-:Y:S05]  /*31830*/  WARPSYNC.COLLECTIVE R15, `(.L_x_5939) ;  /* 0x000000000f087348 */ /* 0x000fea0003c00000 */
[----:B------:R0:W1:Y:S02]  /*31840*/  SHFL.IDX P6, R14, R13, R12, R11 ;  /* 0x0000000c0d0e7389 */ /* 0x00006400000c000b */
[----:B01----:R-:W-:Y:S01]  /*31850*/  ENDCOLLECTIVE ;  /* 0x000000000000791b */ /* 0x003fe20003800000 */
.L_x_5939:
        /* <DEDUP_REMOVED lines=8> */
.L_x_5940:
[----:B------:R-:W-:Y:S02]  /*318e0*/  SEL R100, R97, R56, P0 ;  /* 0x0000003861647207 */ /* 0x000fe40000000000 */
[----:B------:R-:W-:Y:S01]  /*318f0*/  SEL R97, R56, R97, P0 ;  /* 0x0000006138617207 */ /* 0x000fe20000000000 */
[----:B------:R-:W-:Y:S02]  /*31900*/  IMAD.MOV.U32 R13, RZ, RZ, R94 ;  /* 0x000000ffff0d7224 */ /* 0x000fe400078e005e */
[----:B------:R-:W-:-:S07]  /*31910*/  IMAD.MOV.U32 R95, RZ, RZ, R14 ;  /* 0x000000ffff5f7224 */ /* 0x000fce00078e000e */
[----:B------:R-:W-:Y:S05]  /*31920*/  WARPSYNC.COLLECTIVE R15, `(.L_x_5941) ;  /* 0x000000000f087348 */ /* 0x000fea0003c00000 */
[----:B------:R0:W1:Y:S02]  /*31930*/  SHFL.IDX P6, R14, R13, R12, R11 ;  /* 0x0000000c0d0e7389 */ /* 0x00006400000c000b */
[----:B01----:R-:W-:Y:S01]  /*31940*/  ENDCOLLECTIVE ;  /* 0x000000000000791b */ /* 0x003fe20003800000 */
.L_x_5941:
[----:B------:R-:W-:Y:S02]  /*31950*/  IMAD.MOV.U32 R13, RZ, RZ, R49 ;  /* 0x000000ffff0d7224 */ /* 0x000fe400078e0031 */
[----:B------:R-:W-:Y:S02]  /*31960*/  IMAD.MOV.U32 R12, RZ, RZ, R87 ;  /* 0x000000ffff0c7224 */ /* 0x000fe400078e0057 */
[----:B------:R-:W-:-:S07]  /*31970*/  IMAD.MOV.U32 R94, RZ, RZ, R14 ;  /* 0x000000ffff5e7224 */ /* 0x000fce00078e000e */
[----:B------:R-:W-:Y:S05]  /*31980*/  WARPSYNC.COLLECTIVE R15, `(.L_x_5942) ;  /* 0x000000000f087348 */ /* 0x000fea0003c00000 */
[----:B------:R0:W1:Y:S02]  /*31990*/  SHFL.IDX P6, R14, R13, R12, R11 ;  /* 0x0000000c0d0e7389 */ /* 0x00006400000c000b */
[----:B01----:R-:W-:Y:S01]  /*319a0*/  ENDCOLLECTIVE ;  /* 0x000000000000791b */ /* 0x003fe20003800000 */
.L_x_5942:
[----:B------:R-:W-:Y:S02]  /*319b0*/  IMAD.MOV.U32 R13, RZ, RZ, R54 ;  /* 0x000000ffff0d7224 */ /* 0x000fe400078e0036 */
[----:B------:R-:W-:-:S07]  /*319c0*/  IMAD.MOV.U32 R49, RZ, RZ, R14 ;  /* 0x000000ffff317224 */ /* 0x000fce00078e000e */
[----:B------:R-:W-:Y:S05]  /*319d0*/  WARPSYNC.COLLECTIVE R15, `(.L_x_5943) ;  /* 0x000000000f087348 */ /* 0x000fea0003c00000 */
[----:B------:R0:W1:Y:S02]  /*319e0*/  SHFL.IDX P6, R14, R13, R12, R11 ;  /* 0x0000000c0d0e7389 */ /* 0x00006400000c000b */
[----:B01----:R-:W-:Y:S01]  /*319f0*/  ENDCOLLECTIVE ;  /* 0x000000000000791b */ /* 0x003fe20003800000 */
.L_x_5943:
        /* <DEDUP_REMOVED lines=8> */
.L_x_5944:
[----:B------:R-:W-:Y:S02]  /*31a80*/  SEL R96, R94, R54, P0 ;  /* 0x000000365e607207 */ /* 0x000fe40000000000 */
[----:B------:R-:W-:Y:S01]  /*31a90*/  SEL R94, R54, R94, P0 ;  /* 0x0000005e365e7207 */ /* 0x000fe20000000000 */
[----:B------:R-:W-:Y:S02]  /*31aa0*/  IMAD.MOV.U32 R13, RZ, RZ, R83 ;  /* 0x000000ffff0d7224 */ /* 0x000fe400078e0053 */
[----:B------:R-:W-:-:S07]  /*31ab0*/  IMAD.MOV.U32 R86, RZ, RZ, R14 ;  /* 0x000000ffff567224 */ /* 0x000fce00078e000e */
[----:B------:R-:W-:Y:S05]  /*31ac0*/  WARPSYNC.COLLECTIVE R15, `(.L_x_5945) ;  /* 0x000000000f087348 */ /* 0x000fea0003c00000 */
[----:B------:R0:W1:Y:S02]  /*31ad0*/  SHFL.IDX P6, R14, R13, R12, R11 ;  /* 0x0000000c0d0e7389 */ /* 0x00006400000c000b */
[----:B01----:R-:W-:Y:S01]  /*31ae0*/  ENDCOLLECTIVE ;  /* 0x000000000000791b */ /* 0x003fe20003800000 */
.L_x_5945:
[----:B------:R-:W-:Y:S02]  /*31af0*/  IMAD.MOV.U32 R13, RZ, RZ, R5 ;  /* 0x000000ffff0d7224 */ /* 0x000fe400078e0005 */
[----:B------:R-:W-:Y:S02]  /*31b00*/  IMAD.MOV.U32 R12, RZ, RZ, R87 ;  /* 0x000000ffff0c7224 */ /* 0x000fe400078e0057 */
[----:B------:R-:W-:-:S07]  /*31b10*/  IMAD.MOV.U32 R83, RZ, RZ, R14 ;  /* 0x000000ffff537224 */ /* 0x000fce00078e000e */
[----:B------:R-:W-:Y:S05]  /*31b20*/  WARPSYNC.COLLECTIVE R15, `(.L_x_5946) ;  /* 0x000000000f087348 */ /* 0x000fea0003c00000 */
[----:B------:R0:W1:Y:S02]  /*31b30*/  SHFL.IDX P6, R14, R13, R12, R11 ;  /* 0x0000000c0d0e7389 */ /* 0x00006400000c000b */
[----:B01----:R-:W-:Y:S01]  /*31b40*/  ENDCOLLECTIVE ;  /* 0x000000000000791b */ /* 0x003fe20003800000 */
.L_x_5946:
[----:B------:R-:W-:Y:S02]  /*31b50*/  IMAD.MOV.U32 R13, RZ, RZ, R52 ;  /* 0x000000ffff0d7224 */ /* 0x000fe400078e0034 */
[----:B------:R-:W-:-:S07]  /*31b60*/  IMAD.MOV.U32 R5, RZ, RZ, R14 ;  /* 0x000000ffff057224 */ /* 0x000fce00078e000e */
[----:B------:R-:W-:Y:S05]  /*31b70*/  WARPSYNC.COLLECTIVE R15, `(.L_x_5947) ;  /* 0x000000000f087348 */ /* 0x000fea0003c00000 */
[----:B------:R0:W1:Y:S02]  /*31b80*/  SHFL.IDX P6, R14, R13, R12, R11 ;  /* 0x0000000c0d0e7389 */ /* 0x00006400000c000b */
[----:B01----:R-:W-:Y:S01]  /*31b90*/  ENDCOLLECTIVE ;  /* 0x000000000000791b */ /* 0x003fe20003800000 */
.L_x_5947:
[----:B------:R-:W-:Y:S02]  /*31ba0*/  IMAD.MOV.U32 R13, RZ, RZ, R79 ;  /* 0x000000ffff0d7224 */ /* 0x000fe400078e004f */
[----:B------:R-:W-:Y:S02]  /*31bb0*/  IMAD.MOV.U32 R12, RZ, RZ, R0 ;  /* 0x000000ffff0c7224 */ /* 0x000fe400078e0000 */
[----:B------:R-:W-:-:S07]  /*31bc0*/  IMAD.MOV.U32 R52, RZ, RZ, R14 ;  /* 0x000000ffff347224 */ /* 0x000fce00078e000e */
[----:B------:R-:W-:Y:S05]  /*31bd0*/  WARPSYNC.COLLECTIVE R15, `(.L_x_5948) ;  /* 0x000000000f087348 */ /* 0x000fea0003c00000 */
[----:B------:R0:W1:Y:S02]  /*31be0*/  SHFL.IDX P6, R14, R13, R12, R11 ;  /* 0x0000000c0d0e7389 */ /* 0x00006400000c000b */
[----:B01----:R-:W-:Y:S01]  /*31bf0*/  ENDCOLLECTIVE ;  /* 0x000000000000791b */ /* 0x003fe20003800000 */
.L_x_5948:
[----:B------:R-:W-:Y:S02]  /*31c00*/  SEL R92, R83, R52, P0 ;  /* 0x00000034535c7207 */ /* 0x000fe40000000000 */
[----:B------:R-:W-:Y:S01]  /*31c10*/  SEL R83, R52, R83, P0 ;  /* 0x0000005334537207 */ /* 0x000fe20000000000 */
[----:B------:R-:W-:Y:S02]  /*31c20*/  IMAD.MOV.U32 R13, RZ, RZ, R80 ;  /* 0x000000ffff0d7224 */ /* 0x000fe400078e0050 */
[----:B------:R-:W-:-:S07]  /*31c30*/  IMAD.MOV.U32 R79, RZ, RZ, R14 ;  /* 0x000000ffff4f7224 */ /* 0x000fce00078e000e */
[----:B------:R-:W-:Y:S05]  /*31c40*/  WARPSYNC.COLLECTIVE R15, `(.L_x_5949) ;  /* 0x000000000f087348 */ /* 0x000fea0003c00000 */
[----:B------:R0:W1:Y:S02]  /*31c50*/  SHFL.IDX P6, R14, R13, R12, R11 ;  /* 0x0000000c0d0e7389 */ /* 0x00006400000c000b */
[----:B01----:R-:W-:Y:S01]  /*31c60*/  ENDCOLLECTIVE ;  /* 0x000000000000791b */ /* 0x003fe20003800000 */
.L_x_5949:
[----:B------:R-:W-:Y:S02]  /*31c70*/  IMAD.MOV.U32 R13, RZ, RZ, R3 ;  /* 0x000000ffff0d7224 */ /* 0x000fe400078e0003 */
[----:B------:R-:W-:Y:S02]  /*31c80*/  IMAD.MOV.U32 R12, RZ, RZ, R87 ;  /* 0x000000ffff0c7224 */ /* 0x000fe400078e0057 */
[----:B------:R-:W-:-:S07]  /*31c90*/  IMAD.MOV.U32 R80, RZ, RZ, R14 ;  /* 0x000000ffff507224 */ /* 0x000fce00078e000e */
[----:B------:R-:W-:Y:S05]  /*31ca0*/  WARPSYNC.COLLECTIVE R15, `(.L_x_5950) ;  /* 0x000000000f087348 */ /* 0x000fea0003c00000 */
[----:B------:R0:W1:Y:S02]  /*31cb0*/  SHFL.IDX P6, R14, R13, R12, R11 ;  /* 0x0000000c0d0e7389 */ /* 0x00006400000c000b */
[----:B01----:R-:W-:Y:S01]  /*31cc0*/  ENDCOLLECTIVE ;  /* 0x000000000000791b */ /* 0x003fe20003800000 */
.L_x_5950:
[----:B------:R-:W-:Y:S02]  /*31cd0*/  IMAD.MOV.U32 R13, RZ, RZ, R50 ;  /* 0x000000ffff0d7224 */ /* 0x000fe400078e0032 */
[----:B------:R-:W-:-:S07]  /*31ce0*/  IMAD.MOV.U32 R3, RZ, RZ, R14 ;  /* 0x000000ffff037224 */ /* 0x000fce00078e000e */
[----:B------:R-:W-:Y:S05]  /*31cf0*/  WARPSYNC.COLLECTIVE R15, `(.L_x_5951) ;  /* 0x000000000f087348 */ /* 0x000fea0003c00000 */
[----:B------:R0:W1:Y:S02]  /*31d00*/  SHFL.IDX P6, R14, R13, R12, R11 ;  /* 0x0000000c0d0e7389 */ /* 0x00006400000c000b */
[----:B01----:R-:W-:Y:S01]  /*31d10*/  ENDCOLLECTIVE ;  /* 0x000000000000791b */ /* 0x003fe20003800000 */
.L_x_5951:
        /* <DEDUP_REMOVED lines=8> */
.L_x_5952:
[----:B------:R-:W-:Y:S02]  /*31da0*/  IMAD.MOV.U32 R13, RZ, RZ, R10 ;  /* 0x000000ffff0d7224 */ /* 0x000fe400078e000a */
[----:B------:R-:W-:-:S07]  /*31db0*/  IMAD.MOV.U32 R6, RZ, RZ, R14 ;  /* 0x000000ffff067224 */ /* 0x000fce00078e000e */
[----:B------:R-:W-:Y:S05]  /*31dc0*/  WARPSYNC.COLLECTIVE R15, `(.L_x_5953) ;  /* 0x000000000f087348 */ /* 0x000fea0003c00000 */
[----:B------:R0:W1:Y:S02]  /*31dd0*/  SHFL.IDX P6, R14, R13, R12, R11 ;  /* 0x0000000c0d0e7389 */ /* 0x00006400000c000b */
[----:B01----:R-:W-:Y:S01]  /*31de0*/  ENDCOLLECTIVE ;  /* 0x000000000000791b */ /* 0x003fe20003800000 */
.L_x_5953:
[----:B------:R-:W-:Y:S02]  /*31df0*/  IMAD.MOV.U32 R13, RZ, RZ, R7 ;  /* 0x000000ffff0d7224 */ /* 0x000fe400078e0007 */
[----:B------:R-:W-:Y:S02]  /*31e00*/  IMAD.MOV.U32 R12, RZ, RZ, R87 ;  /* 0x000000ffff0c7224 */ /* 0x000fe400078e0057 */
[----:B------:R-:W-:-:S07]  /*31e10*/  IMAD.MOV.U32 R4, RZ, RZ, R14 ;  /* 0x000000ffff047224 */ /* 0x000fce00078e000e */
[----:B------:R-:W-:Y:S05]  /*31e20*/  WARPSYNC.COLLECTIVE R15, `(.L_x_5954) ;  /* 0x000000000f087348 */ /* 0x000fea0003c00000 */
[----:B------:R0:W1:Y:S02]  /*31e30*/  SHFL.IDX P6, R14, R13, R12, R11 ;  /* 0x0000000c0d0e7389 */ /* 0x00006400000c000b */
[----:B01----:R-:W-:Y:S01]  /*31e40*/  ENDCOLLECTIVE ;  /* 0x000000000000791b */ /* 0x003fe20003800000 */
.L_x_5954:
[----:B------:R-:W-:Y:S02]  /*31e50*/  IMAD.MOV.U32 R13, RZ, RZ, R46 ;  /* 0x000000ffff0d7224 */ /* 0x000fe400078e002e */
[----:B------:R-:W-:-:S07]  /*31e60*/  IMAD.MOV.U32 R7, RZ, RZ, R14 ;  /* 0x000000ffff077224 */ /* 0x000fce00078e000e */
[----:B------:R-:W-:Y:S05]  /*31e70*/  WARPSYNC.COLLECTIVE R15, `(.L_x_5955) ;  /* 0x000000000f087348 */ /* 0x000fea0003c00000 */
[----:B------:R0:W1:Y:S02]  /*31e80*/  SHFL.IDX P6, R14, R13, R12, R11 ;  /* 0x0000000c0d0e7389 */ /* 0x00006400000c000b */
[----:B01----:R-:W-:Y:S01]  /*31e90*/  ENDCOLLECTIVE ;  /* 0x000000000000791b */ /* 0x003fe20003800000 */
.L_x_5955:
[----:B------:R-:W-:Y:S02]  /*31ea0*/  IMAD.MOV.U32 R13, RZ, RZ, R88 ;  /* 0x000000ffff0d7224 */ /* 0x000fe400078e0058 */
[----:B------:R-:W-:Y:S02]  /*31eb0*/  IMAD.MOV.U32 R12, RZ, RZ, R0 ;  /* 0x000000ffff0c7224 */ /* 0x000fe400078e0000 */
[----:B------:R-:W-:-:S07]  /*31ec0*/  IMAD.MOV.U32 R46, RZ, RZ, R14 ;  /* 0x000000ffff2e7224 */ /* 0x000fce00078e000e */
[----:B------:R-:W-:Y:S05]  /*31ed0*/  WARPSYNC.COLLECTIVE R15, `(.L_x_5956) ;  /* 0x000000000f087348 */ /* 0x000fea0003c00000 */
[----:B------:R0:W1:Y:S02]  /*31ee0*/  SHFL.IDX P6, R14, R13, R12, R11 ;  /* 0x0000000c0d0e7389 */ /* 0x00006400000c000b */
[----:B01----:R-:W-:Y:S01]  /*31ef0*/  ENDCOLLECTIVE ;  /* 0x000000000000791b */ /* 0x003fe20003800000 */
.L_x_5956:
[----:B------:R-:W-:Y:S02]  /*31f00*/  SEL R3, R4, R46, P0 ;  /* 0x0000002e04037207 */ /* 0x000fe40000000000 */
[----:B------:R-:W-:Y:S01]  /*31f10*/  SEL R4, R46, R4, P0 ;  /* 0x000000042e047207 */ /* 0x000fe20000000000 */
[----:B------:R-:W-:Y:S02]  /*31f20*/  IMAD.MOV.U32 R13, RZ, RZ, R8 ;  /* 0x000000ffff0d7224 */ /* 0x000fe400078e0008 */
[----:B------:R-:W-:-:S07]  /*31f30*/  IMAD.MOV.U32 R10, RZ, RZ, R14 ;  /* 0x000000ffff0a7224 */ /* 0x000fce00078e000e */
[----:B------:R-:W-:Y:S05]  /*31f40*/  WARPSYNC.COLLECTIVE R15, `(.L_x_5957) ;  /* 0x000000000f087348 */ /* 0x000fea0003c00000 */
[----:B------:R0:W1:Y:S02]  /*31f50*/  SHFL.IDX P6, R14, R13, R12, R11 ;  /* 0x0000000c0d0e7389 */ /* 0x00006400000c000b */
[----:B01----:R-:W-:Y:S01]  /*31f60*/  ENDCOLLECTIVE ;  /* 0x000000000000791b */ /* 0x003fe20003800000 */
.L_x_5957:
[----:B------:R-:W-:Y:S02]  /*31f70*/  IMAD.MOV.U32 R13, RZ, RZ, R20 ;  /* 0x000000ffff0d7224 */ /* 0x000fe400078e0014 */
[----:B------:R-:W-:Y:S02]  /*31f80*/  IMAD.MOV.U32 R12, RZ, RZ, R87 ;  /* 0x000000ffff0c7224 */ /* 0x000fe400078e0057 */
[----:B------:R-:W-:-:S07]  /*31f90*/  IMAD.MOV.U32 R8, RZ, RZ, R14 ;  /* 0x000000ffff087224 */ /* 0x000fce00078e000e */
[----:B------:R-:W-:Y:S05]  /*31fa0*/  WARPSYNC.COLLECTIVE R15, `(.L_x_5958) ;  /* 0x000000000f087348 */ /* 0x000fea0003c00000 */
[----:B------:R0:W1:Y:S02]  /*31fb0*/  SHFL.IDX P6, R14, R13, R12, R11 ;  /* 0x0000000c0d0e7389 */ /* 0x00006400000c000b */
[----:B01----:R-:W-:Y:S01]  /*31fc0*/  ENDCOLLECTIVE ;  /* 0x000000000000791b */ /* 0x003fe20003800000 */
.L_x_5958:
[----:B------:R-:W-:Y:S02]  /*31fd0*/  IMAD.MOV.U32 R13, RZ, RZ, R9 ;  /* 0x000000ffff0d7224 */ /* 0x000fe400078e0009 */
[----:B------:R-:W-:-:S07]  /*31fe0*/  IMAD.MOV.U32 R20, RZ, RZ, R14 ;  /* 0x000000ffff147224 */ /* 0x000fce00078e000e */
[----:B------:R-:W-:Y:S05]  /*31ff0*/  WARPSYNC.COLLECTIVE R15, `(.L_x_5959) ;  /* 0x000000000f087348 */ /* 0x000fea0003c00000 */
[----:B------:R0:W1:Y:S02]  /*32000*/  SHFL.IDX P6, R14, R13, R12, R11 ;  /* 0x0000000c0d0e7389 */ /* 0x00006400000c000b */
[----:B01----:R-:W-:Y:S01]  /*32010*/  ENDCOLLECTIVE ;  /* 0x000000000000791b */ /* 0x003fe20003800000 */
.L_x_5959:
[----:B------:R-:W-:Y:S02]  /*32020*/  IMAD.MOV.U32 R13, RZ, RZ, R25 ;  /* 0x000000ffff0d7224 */ /* 0x000fe400078e0019 */
[----:B------:R-:W-:Y:S02]  /*32030*/  IMAD.MOV.U32 R12, RZ, RZ, R0 ;  /* 0x000000ffff0c7224 */ /* 0x000fe400078e0000 */
[----:B------:R-:W-:-:S07]  /*32040*/  IMAD.MOV.U32 R9, RZ, RZ, R14 ;  /* 0x000000ffff097224 */ /* 0x000fce00078e000e */
[----:B------:R-:W-:Y:S05]  /*32050*/  WARPSYNC.COLLECTIVE R15, `(.L_x_5960) ;  /* 0x000000000f087348 */ /* 0x000fea0003c00000 */
[----:B------:R0:W1:Y:S02]  /*32060*/  SHFL.IDX P6, R14, R13, R12, R11 ;  /* 0x0000000c0d0e7389 */ /* 0x00006400000c000b */
[----:B01----:R-:W-:Y:S01]  /*32070*/  ENDCOLLECTIVE ;  /* 0x000000000000791b */ /* 0x003fe20003800000 */
.L_x_5960:
[----:B------:R-:W-:Y:S02]  /*32080*/  IMAD.MOV.U32 R13, RZ, RZ, R21 ;  /* 0x000000ffff0d7224 */ /* 0x000fe400078e0015 */
[----:B------:R-:W-:-:S07]  /*32090*/  IMAD.MOV.U32 R25, RZ, RZ, R14 ;  /* 0x000000ffff197224 */ /* 0x000fce00078e000e */
[----:B------:R-:W-:Y:S05]  /*320a0*/  WARPSYNC.COLLECTIVE R15, `(.L_x_5961) ;  /* 0x000000000f087348 */ /* 0x000fea0003c00000 */
[----:B------:R0:W1:Y:S02]  /*320b0*/  SHFL.IDX P6, R14, R13, R12, R11 ;  /* 0x0000000c0d0e7389 */ /* 0x00006400000c000b */
[----:B01----:R-:W-:Y:S01]  /*320c0*/  ENDCOLLECTIVE ;  /* 0x000000000000791b */ /* 0x003fe20003800000 */
.L_x_5961:
[----:B------:R-:W-:Y:S02]  /*320d0*/  IMAD.MOV.U32 R13, RZ, RZ, R26 ;  /* 0x000000ffff0d7224 */ /* 0x000fe400078e001a */
[----:B------:R-:W-:Y:S02]  /*320e0*/  IMAD.MOV.U32 R12, RZ, RZ, R87 ;  /* 0x000000ffff0c7224 */ /* 0x000fe400078e0057 */
[----:B------:R-:W-:-:S07]  /*320f0*/  IMAD.MOV.U32 R21, RZ, RZ, R14 ;  /* 0x000000ffff157224 */ /* 0x000fce00078e000e */
[----:B------:R-:W-:Y:S05]  /*32100*/  WARPSYNC.COLLECTIVE R15, `(.L_x_5962) ;  /* 0x000000000f087348 */ /* 0x000fea0003c00000 */
[----:B------:R0:W1:Y:S02]  /*32110*/  SHFL.IDX P6, R14, R13, R12, R11 ;  /* 0x0000000c0d0e7389 */ /* 0x00006400000c000b */
[----:B01----:R-:W-:Y:S01]  /*32120*/  ENDCOLLECTIVE ;  /* 0x000000000000791b */ /* 0x003fe20003800000 */
.L_x_5962:
[----:B------:R-:W-:Y:S02]  /*32130*/  IMAD.MOV.U32 R13, RZ, RZ, R24 ;  /* 0x000000ffff0d7224 */ /* 0x000fe400078e0018 */
[----:B------:R-:W-:-:S07]  /*32140*/  IMAD.MOV.U32 R26, RZ, RZ, R14 ;  /* 0x000000ffff1a7224 */ /* 0x000fce00078e000e */
[----:B------:R-:W-:Y:S05]  /*32150*/  WARPSYNC.COLLECTIVE R15, `(.L_x_5963) ;  /* 0x000000000f087348 */ /* 0x000fea0003c00000 */
[----:B------:R0:W1:Y:S02]  /*32160*/  SHFL.IDX P6, R14, R13, R12, R11 ;  /* 0x0000000c0d0e7389 */ /* 0x00006400000c000b */
[----:B01----:R-:W-:Y:S01]  /*32170*/  ENDCOLLECTIVE ;  /* 0x000000000000791b */ /* 0x003fe20003800000 */
.L_x_5963:
[----:B------:R-:W-:Y:S02]  /*32180*/  IMAD.MOV.U32 R13, RZ, RZ, R29 ;  /* 0x000000ffff0d7224 */ /* 0x000fe400078e001d */
[----:B------:R-:W-:Y:S02]  /*32190*/  IMAD.MOV.U32 R12, RZ, RZ, R0 ;  /* 0x000000ffff0c7224 */ /* 0x000fe400078e0000 */
[----:B------:R-:W-:-:S07]  /*321a0*/  IMAD.MOV.U32 R24, RZ, RZ, R14 ;  /* 0x000000ffff187224 */ /* 0x000fce00078e000e */
[----:B------:R-:W-:Y:S05]  /*321b0*/  WARPSYNC.COLLECTIVE R15, `(.L_x_5964) ;  /* 0x000000000f087348 */ /* 0x000fea0003c00000 */
[----:B------:R0:W1:Y:S02]  /*321c0*/  SHFL.IDX P6, R14, R13, R12, R11 ;  /* 0x0000000c0d0e7389 */ /* 0x00006400000c000b */
[----:B01----:R-:W-:Y:S01]  /*321d0*/  ENDCOLLECTIVE ;  /* 0x000000000000791b */ /* 0x003fe20003800000 */
.L_x_5964:
[----:B------:R-:W-:Y:S02]  /*321e0*/  IMAD.MOV.U32 R13, RZ, RZ, R27 ;  /* 0x000000ffff0d7224 */ /* 0x000fe400078e001b */
[----:B------:R-:W-:-:S07]  /*321f0*/  IMAD.MOV.U32 R29, RZ, RZ, R14 ;  /* 0x000000ffff1d7224 */ /* 0x000fce00078e000e */
[----:B------:R-:W-:Y:S05]  /*32200*/  WARPSYNC.COLLECTIVE R15, `(.L_x_5965) ;  /* 0x000000000f087348 */ /* 0x000fea0003c00000 */
[----:B------:R0:W1:Y:S02]  /*32210*/  SHFL.IDX P6, R14, R13, R12, R11 ;  /* 0x0000000c0d0e7389 */ /* 0x00006400000c000b */
[----:B01----:R-:W-:Y:S01]  /*32220*/  ENDCOLLECTIVE ;  /* 0x000000000000791b */ /* 0x003fe20003800000 */
.L_x_5965:
[----:B------:R-:W-:Y:S02]  /*32230*/  IMAD.MOV.U32 R13, RZ, RZ, R30 ;  /* 0x000000ffff0d7224 */ /* 0x000fe400078e001e */
[----:B------:R-:W-:Y:S02]  /*32240*/  IMAD.MOV.U32 R12, RZ, RZ, R87 ;  /* 0x000000ffff0c7224 */ /* 0x000fe400078e0057 */
[----:B------:R-:W-:-:S07]  /*32250*/  IMAD.MOV.U32 R27, RZ, RZ, R14 ;  /* 0x000000ffff1b7224 */ /* 0x000fce00078e000e */
[----:B------:R-:W-:Y:S05]  /*32260*/  WARPSYNC.COLLECTIVE R15, `(.L_x_5966) ;  /* 0x000000000f087348 */ /* 0x000fea0003c00000 */
[----:B------:R0:W1:Y:S02]  /*32270*/  SHFL.IDX P6, R14, R13, R12, R11 ;  /* 0x0000000c0d0e7389 */ /* 0x00006400000c000b */
[----:B01----:R-:W-:Y:S01]  /*32280*/  ENDCOLLECTIVE ;  /* 0x000000000000791b */ /* 0x003fe20003800000 */
.L_x_5966:
[----:B------:R-:W-:Y:S02]  /*32290*/  IMAD.MOV.U32 R13, RZ, RZ, R28 ;  /* 0x000000ffff0d7224 */ /* 0x000fe400078e001c */
[----:B------:R-:W-:-:S07]  /*322a0*/  IMAD.MOV.U32 R30, RZ, RZ, R14 ;  /* 0x000000ffff1e7224 */ /* 0x000fce00078e000e */
[----:B------:R-:W-:Y:S05]  /*322b0*/  WARPSYNC.COLLECTIVE R15, `(.L_x_5967) ;  /* 0x000000000f087348 */ /* 0x000fea0003c00000 */
[----:B------:R0:W1:Y:S02]  /*322c0*/  SHFL.IDX P6, R14, R13, R12, R11 ;  /* 0x0000000c0d0e7389 */ /* 0x00006400000c000b */
[----:B01----:R-:W-:Y:S01]  /*322d0*/  ENDCOLLECTIVE ;  /* 0x000000000000791b */ /* 0x003fe20003800000 */
.L_x_5967:
[----:B------:R-:W-:Y:S02]  /*322e0*/  IMAD.MOV.U32 R13, RZ, RZ, R45 ;  /* 0x000000ffff0d7224 */ /* 0x000fe400078e002d */
[----:B------:R-:W-:Y:S02]  /*322f0*/  IMAD.MOV.U32 R12, RZ, RZ, R0 ;  /* 0x000000ffff0c7224 */ /* 0x000fe400078e0000 */
[----:B------:R-:W-:-:S07]  /*32300*/  IMAD.MOV.U32 R28, RZ, RZ, R14 ;  /* 0x000000ffff1c7224 */ /* 0x000fce00078e000e */
[----:B------:R-:W-:Y:S05]  /*32310*/  WARPSYNC.COLLECTIVE R15, `(.L_x_5968) ;  /* 0x000000000f087348 */ /* 0x000fea0003c00000 */
[----:B------:R0:W1:Y:S02]  /*32320*/  SHFL.IDX P6, R14, R13, R12, R11 ;  /* 0x0000000c0d0e7389 */ /* 0x00006400000c000b */
[----:B01----:R-:W-:Y:S01]  /*32330*/  ENDCOLLECTIVE ;  /* 0x000000000000791b */ /* 0x003fe20003800000 */
.L_x_5968:
[----:B------:R-:W-:Y:S02]  /*32340*/  IMAD.MOV.U32 R13, RZ, RZ, R31 ;  /* 0x000000ffff0d7224 */ /* 0x000fe400078e001f */
[----:B------:R-:W-:-:S07]  /*32350*/  IMAD.MOV.U32 R45, RZ, RZ, R14 ;  /* 0x000000ffff2d7224 */ /* 0x000fce00078e000e */
[----:B------:R-:W-:Y:S05]  /*32360*/  WARPSYNC.COLLECTIVE R15, `(.L_x_5969) ;  /* 0x000000000f087348 */ /* 0x000fea0003c00000 */
[----:B------:R0:W1:Y:S02]  /*32370*/  SHFL.IDX P6, R14, R13, R12, R11 ;  /* 0x0000000c0d0e7389 */ /* 0x00006400000c000b */
[----:B01----:R-:W-:Y:S01]  /*32380*/  ENDCOLLECTIVE ;  /* 0x000000000000791b */ /* 0x003fe20003800000 */
.L_x_5969:
[----:B------:R-:W-:Y:S02]  /*32390*/  IMAD.MOV.U32 R13, RZ, RZ, R42 ;  /* 0x000000ffff0d7224 */ /* 0x000fe400078e002a */
[----:B------:R-:W-:Y:S02]  /*323a0*/  IMAD.MOV.U32 R12, RZ, RZ, R87 ;  /* 0x000000ffff0c7224 */ /* 0x000fe400078e0057 */
[----:B------:R-:W-:-:S07]  /*323b0*/  IMAD.MOV.U32 R31, RZ, RZ, R14 ;  /* 0x000000ffff1f7224 */ /* 0x000fce00078e000e */
[----:B------:R-:W-:Y:S05]  /*323c0*/  WARPSYNC.COLLECTIVE R15, `(.L_x_5970) ;  /* 0x000000000f087348 */ /* 0x000fea0003c00000 */
[----:B------:R0:W1:Y:S02]  /*323d0*/  SHFL.IDX P6, R14, R13, R12, R11 ;  /* 0x0000000c0d0e7389 */ /* 0x00006400000c000b */
[----:B01----:R-:W-:Y:S01]  /*323e0*/  ENDCOLLECTIVE ;  /* 0x000000000000791b */ /* 0x003fe20003800000 */
.L_x_5970:
[----:B------:R-:W-:Y:S02]  /*323f0*/  IMAD.MOV.U32 R13, RZ, RZ, R44 ;  /* 0x000000ffff0d7224 */ /* 0x000fe400078e002c */
[----:B------:R-:W-:-:S07]  /*32400*/  IMAD.MOV.U32 R42, RZ, RZ, R14 ;  /* 0x000000ffff2a7224 */ /* 0x000fce00078e000e */
[----:B------:R-:W-:Y:S05]  /*32410*/  WARPSYNC.COLLECTIVE R15, `(.L_x_5971) ;  /* 0x000000000f087348 */ /* 0x000fea0003c00000 */
[----:B------:R0:W1:Y:S02]  /*32420*/  SHFL.IDX P6, R14, R13, R12, R11 ;  /* 0x0000000c0d0e7389 */ /* 0x00006400000c000b */
[----:B01----:R-:W-:Y:S01]  /*32430*/  ENDCOLLECTIVE ;  /* 0x000000000000791b */ /* 0x003fe20003800000 */
.L_x_5971:
[----:B------:R-:W-:Y:S02]  /*32440*/  IMAD.MOV.U32 R13, RZ, RZ, R57 ;  /* 0x000000ffff0d7224 */ /* 0x000fe400078e0039 */
[----:B------:R-:W-:Y:S02]  /*32450*/  IMAD.MOV.U32 R12, RZ, RZ, R0 ;  /* 0x000000ffff0c7224 */ /* 0x000fe400078e0000 */
[----:B------:R-:W-:-:S07]  /*32460*/  IMAD.MOV.U32 R44, RZ, RZ, R14 ;  /* 0x000000ffff2c7224 */ /* 0x000fce00078e000e */
[----:B------:R-:W-:Y:S05]  /*32470*/  WARPSYNC.COLLECTIVE R15, `(.L_x_5972) ;  /* 0x000000000f087348 */ /* 0x000fea0003c00000 */
[----:B------:R0:W1:Y:S02]  /*32480*/  SHFL.IDX P6, R14, R13, R12, R11 ;  /* 0x0000000c0d0e7389 */ /* 0x00006400000c000b */
[----:B01----:R-:W-:Y:S01]  /*32490*/  ENDCOLLECTIVE ;  /* 0x000000000000791b */ /* 0x003fe20003800000 */
.L_x_5972:
[----:B------:R-:W-:Y:S02]  /*324a0*/  IMAD.MOV.U32 R13, RZ, RZ, R47 ;  /* 0x000000ffff0d7224 */ /* 0x000fe400078e002f */
[----:B------:R-:W-:-:S07]  /*324b0*/  IMAD.MOV.U32 R57, RZ, RZ, R14 ;  /* 0x000000ffff397224 */ /* 0x000fce00078e000e */
[----:B------:R-:W-:Y:S05]  /*324c0*/  WARPSYNC.COLLECTIVE R15, `(.L_x_5973) ;  /* 0x000000000f087348 */ /* 0x000fea0003c00000 */
[----:B------:R0:W1:Y:S02]  /*324d0*/  SHFL.IDX P6, R14, R13, R12, R11 ;  /* 0x0000000c0d0e7389 */ /* 0x00006400000c000b */
[----:B01----:R-:W-:Y:S01]  /*324e0*/  ENDCOLLECTIVE ;  /* 0x000000000000791b */ /* 0x003fe20003800000 */
.L_x_5973:
[----:B------:R-:W-:Y:S01]  /*324f0*/  IMAD.MOV.U32 R13, RZ, RZ, R40 ;  /* 0x000000ffff0d7224 */ /* 0x000fe200078e0028 */
[----:B------:R-:W-:Y:S01]  /*32500*/  MOV R12, R87 ;  /* 0x00000057000c7202 */ /* 0x000fe20000000f00 */
[----:B------:R-:W-:-:S07]  /*32510*/  IMAD.MOV.U32 R47, RZ, RZ, R14 ;  /* 0x000000ffff2f7224 */ /* 0x000fce00078e000e */
[----:B------:R-:W-:Y:S05]  /*32520*/  WARPSYNC.COLLECTIVE R15, `(.L_x_5974) ;  /* 0x000000000f087348 */ /* 0x000fea0003c00000 */
[----:B------:R0:W1:Y:S02]  /*32530*/  SHFL.IDX P6, R14, R13, R12, R11 ;  /* 0x0000000c0d0e7389 */ /* 0x00006400000c000b */
[----:B01----:R-:W-:Y:S01]  /*32540*/  ENDCOLLECTIVE ;  /* 0x000000000000791b */ /* 0x003fe20003800000 */
.L_x_5974:
[----:B------:R-:W-:Y:S02]  /*32550*/  IMAD.MOV.U32 R13, RZ, RZ, R48 ;  /* 0x000000ffff0d7224 */ /* 0x000fe400078e0030 */
[----:B------:R-:W-:-:S07]  /*32560*/  IMAD.MOV.U32 R40, RZ, RZ, R14 ;  /* 0x000000ffff287224 */ /* 0x000fce00078e000e */
[----:B------:R-:W-:Y:S05]  /*32570*/  WARPSYNC.COLLECTIVE R15, `(.L_x_5975) ;  /* 0x000000000f087348 */ /* 0x000fea0003c00000 */
[----:B------:R0:W1:Y:S02]  /*32580*/  SHFL.IDX P6, R14, R13, R12, R11 ;  /* 0x0000000c0d0e7389 */ /* 0x00006400000c000b */
[----:B01----:R-:W-:Y:S01]  /*32590*/  ENDCOLLECTIVE ;  /* 0x000000000000791b */ /* 0x003fe20003800000 */
.L_x_5975:
        /* <DEDUP_REMOVED lines=8> */
.L_x_5976:
[----:B------:R-:W-:Y:S02]  /*32620*/  SEL R46, R47, R48, P0 ;  /* 0x000000302f2e7207 */ /* 0x000fe40000000000 */
[----:B------:R-:W-:Y:S01]  /*32630*/  SEL R47, R48, R47, P0 ;  /* 0x0000002f302f7207 */ /* 0x000fe20000000000 */
[----:B------:R-:W-:Y:S02]  /*32640*/  IMAD.MOV.U32 R13, RZ, RZ, R59 ;  /* 0x000000ffff0d7224 */ /* 0x000fe400078e003b */
[----:B------:R-:W-:-:S07]  /*32650*/  IMAD.MOV.U32 R61, RZ, RZ, R14 ;  /* 0x000000ffff3d7224 */ /* 0x000fce00078e000e */
[----:B------:R-:W-:Y:S05]  /*32660*/  WARPSYNC.COLLECTIVE R15, `(.L_x_5977) ;  /* 0x000000000f087348 */ /* 0x000fea0003c00000 */
[----:B------:R0:W1:Y:S02]  /*32670*/  SHFL.IDX P6, R14, R13, R12, R11 ;  /* 0x0000000c0d0e7389 */ /* 0x00006400000c000b */
[----:B01----:R-:W-:Y:S01]  /*32680*/  ENDCOLLECTIVE ;  /* 0x000000000000791b */ /* 0x003fe20003800000 */
.L_x_5977:
[----:B------:R-:W-:Y:S02]  /*32690*/  IMAD.MOV.U32 R13, RZ, RZ, R38 ;  /* 0x000000ffff0d7224 */ /* 0x000fe400078e0026 */
[----:B------:R-:W-:Y:S02]  /*326a0*/  IMAD.MOV.U32 R12, RZ, RZ, R87 ;  /* 0x000000ffff0c7224 */ /* 0x000fe400078e0057 */
[----:B------:R-:W-:-:S07]  /*326b0*/  IMAD.MOV.U32 R59, RZ, RZ, R14 ;  /* 0x000000ffff3b7224 */ /* 0x000fce00078e000e */
[----:B------:R-:W-:Y:S05]  /*326c0*/  WARPSYNC.COLLECTIVE R15, `(.L_x_5978) ;  /* 0x000000000f087348 */ /* 0x000fea0003c00000 */
[----:B------:R0:W1:Y:S02]  /*326d0*/  SHFL.IDX P6, R14, R13, R12, R11 ;  /* 0x0000000c0d0e7389 */ /* 0x00006400000c000b */
[----:B01----:R-:W-:Y:S01]  /*326e0*/  ENDCOLLECTIVE ;  /* 0x000000000000791b */ /* 0x003fe20003800000 */
.L_x_5978:
[----:B------:R-:W-:Y:S02]  /*326f0*/  IMAD.MOV.U32 R13, RZ, RZ, R43 ;  /* 0x000000ffff0d7224 */ /* 0x000fe400078e002b */
[----:B------:R-:W-:-:S07]  /*32700*/  IMAD.MOV.U32 R38, RZ, RZ, R14 ;  /* 0x000000ffff267224 */ /* 0x000fce00078e000e */
[----:B------:R-:W-:Y:S05]  /*32710*/  WARPSYNC.COLLECTIVE R15, `(.L_x_5979) ;  /* 0x000000000f087348 */ /* 0x000fea0003c00000 */
[----:B------:R0:W1:Y:S02]  /*32720*/  SHFL.IDX P6, R14, R13, R12, R11 ;  /* 0x0000000c0d0e7389 */ /* 0x00006400000c000b */
[----:B01----:R-:W-:Y:S01]  /*32730*/  ENDCOLLECTIVE ;  /* 0x000000000000791b */ /* 0x003fe20003800000 */
.L_x_5979:
        /* <DEDUP_REMOVED lines=8> */
.L_x_5980:
[----:B------:R-:W-:Y:S02]  /*327c0*/  SEL R58, R59, R43, P0 ;  /* 0x0000002b3b3a7207 */ /* 0x000fe40000000000 */
[----:B------:R-:W-:Y:S01]  /*327d0*/  SEL R59, R43, R59, P0 ;  /* 0x0000003b2b3b7207 */ /* 0x000fe20000000000 */
[----:B------:R-:W-:Y:S02]  /*327e0*/  IMAD.MOV.U32 R13, RZ, RZ, R63 ;  /* 0x000000ffff0d7224 */ /* 0x000fe400078e003f */
[----:B------:R-:W-:-:S07]  /*327f0*/  IMAD.MOV.U32 R65, RZ, RZ, R14 ;  /* 0x000000ffff417224 */ /* 0x000fce00078e000e */
[----:B------:R-:W-:Y:S05]  /*32800*/  WARPSYNC.COLLECTIVE R15, `(.L_x_5981) ;  /* 0x000000000f087348 */ /* 0x000fea0003c00000 */
[----:B------:R0:W1:Y:S02]  /*32810*/  SHFL.IDX P6, R14, R13, R12, R11 ;  /* 0x0000000c0d0e7389 */ /* 0x00006400000c000b */
[----:B01----:R-:W-:Y:S01]  /*32820*/  ENDCOLLECTIVE ;  /* 0x000000000000791b */ /* 0x003fe20003800000 */
.L_x_5981:
[----:B------:R-:W-:Y:S02]  /*32830*/  IMAD.MOV.U32 R13, RZ, RZ, R36 ;  /* 0x000000ffff0d7224 */ /* 0x000fe400078e0024 */
[----:B------:R-:W-:Y:S02]  /*32840*/  IMAD.MOV.U32 R12, RZ, RZ, R87 ;  /* 0x000000ffff0c7224 */ /* 0x000fe400078e0057 */
[----:B------:R-:W-:-:S07]  /*32850*/  IMAD.MOV.U32 R63, RZ, RZ, R14 ;  /* 0x000000ffff3f7224 */ /* 0x000fce00078e000e */
[----:B------:R-:W-:Y:S05]  /*32860*/  WARPSYNC.COLLECTIVE R15, `(.L_x_5982) ;  /* 0x000000000f087348 */ /* 0x000fea0003c00000 */
[----:B------:R0:W1:Y:S02]  /*32870*/  SHFL.IDX P6, R14, R13, R12, R11 ;  /* 0x0000000c0d0e7389 */ /* 0x00006400000c000b */
[----:B01----:R-:W-:Y:S01]  /*32880*/  ENDCOLLECTIVE ;  /* 0x000000000000791b */ /* 0x003fe20003800000 */
.L_x_5982:
[----:B------:R-:W-:Y:S02]  /*32890*/  IMAD.MOV.U32 R13, RZ, RZ, R41 ;  /* 0x000000ffff0d7224 */ /* 0x000fe400078e0029 */
[----:B------:R-:W-:-:S07]  /*328a0*/  IMAD.MOV.U32 R36, RZ, RZ, R14 ;  /* 0x000000ffff247224 */ /* 0x000fce00078e000e */
[----:B------:R-:W-:Y:S05]  /*328b0*/  WARPSYNC.COLLECTIVE R15, `(.L_x_5983) ;  /* 0x000000000f087348 */ /* 0x000fea0003c00000 */
[----:B------:R0:W1:Y:S02]  /*328c0*/  SHFL.IDX P6, R14, R13, R12, R11 ;  /* 0x0000000c0d0e7389 */ /* 0x00006400000c000b */
[----:B01----:R-:W-:Y:S01]  /*328d0*/  ENDCOLLECTIVE ;  /* 0x000000000000791b */ /* 0x003fe20003800000 */
.L_x_5983:
        /* <DEDUP_REMOVED lines=8> */
.L_x_5984:
[----:B------:R-:W-:Y:S02]  /*32960*/  SEL R62, R63, R41, P0 ;  /* 0x000000293f3e7207 */ /* 0x000fe40000000000 */
[----:B------:R-:W-:Y:S01]  /*32970*/  SEL R63, R41, R63, P0 ;  /* 0x0000003f293f7207 */ /* 0x000fe20000000000 */
[----:B------:R-:W-:Y:S02]  /*32980*/  IMAD.MOV.U32 R13, RZ, RZ, R67 ;  /* 0x000000ffff0d7224 */ /* 0x000fe400078e0043 */
[----:B------:R-:W-:-:S07]  /*32990*/  IMAD.MOV.U32 R69, RZ, RZ, R14 ;  /* 0x000000ffff457224 */ /* 0x000fce00078e000e */
[----:B------:R-:W-:Y:S05]  /*329a0*/  WARPSYNC.COLLECTIVE R15, `(.L_x_5985) ;  /* 0x000000000f087348 */ /* 0x000fea0003c00000 */
[----:B------:R0:W1:Y:S02]  /*329b0*/  SHFL.IDX P6, R14, R13, R12, R11 ;  /* 0x0000000c0d0e7389 */ /* 0x00006400000c000b */
[----:B01----:R-:W-:Y:S01]  /*329c0*/  ENDCOLLECTIVE ;  /* 0x000000000000791b */ /* 0x003fe20003800000 */
.L_x_5985:
[----:B------:R-:W-:Y:S02]  /*329d0*/  IMAD.MOV.U32 R13, RZ, RZ, R34 ;  /* 0x000000ffff0d7224 */ /* 0x000fe400078e0022 */
[----:B------:R-:W-:Y:S02]  /*329e0*/  IMAD.MOV.U32 R12, RZ, RZ, R87 ;  /* 0x000000ffff0c7224 */ /* 0x000fe400078e0057 */
[----:B------:R-:W-:-:S07]  /*329f0*/  IMAD.MOV.U32 R67, RZ, RZ, R14 ;  /* 0x000000ffff437224 */ /* 0x000fce00078e000e */
[----:B------:R-:W-:Y:S05]  /*32a00*/  WARPSYNC.COLLECTIVE R15, `(.L_x_5986) ;  /* 0x000000000f087348 */ /* 0x000fea0003c00000 */
[----:B------:R0:W1:Y:S02]  /*32a10*/  SHFL.IDX P6, R14, R13, R12, R11 ;  /* 0x0000000c0d0e7389 */ /* 0x00006400000c000b */
[----:B01----:R-:W-:Y:S01]  /*32a20*/  ENDCOLLECTIVE ;  /* 0x000000000000791b */ /* 0x003fe20003800000 */
.L_x_5986:
[----:B------:R-:W-:Y:S02]  /*32a30*/  IMAD.MOV.U32 R13, RZ, RZ, R39 ;  /* 0x000000ffff0d7224 */ /* 0x000fe400078e0027 */
[----:B------:R-:W-:-:S07]  /*32a40*/  IMAD.MOV.U32 R34, RZ, RZ, R14 ;  /* 0x000000ffff227224 */ /* 0x000fce00078e000e */
[----:B------:R-:W-:Y:S05]  /*32a50*/  WARPSYNC.COLLECTIVE R15, `(.L_x_5987) ;  /* 0x000000000f087348 */ /* 0x000fea0003c00000 */
[----:B------:R0:W1:Y:S02]  /*32a60*/  SHFL.IDX P6, R14, R13, R12, R11 ;  /* 0x0000000c0d0e7389 */ /* 0x00006400000c000b */
[----:B01----:R-:W-:Y:S01]  /*32a70*/  ENDCOLLECTIVE ;  /* 0x000000000000791b */ /* 0x003fe20003800000 */
.L_x_5987:
[----:B------:R-:W-:Y:S02]  /*32a80*/  IMAD.MOV.U32 R13, RZ, RZ, R73 ;  /* 0x000000ffff0d7224 */ /* 0x000fe400078e0049 */
[----:B------:R-:W-:Y:S02]  /*32a90*/  IMAD.MOV.U32 R12, RZ, RZ, R0 ;  /* 0x000000ffff0c7224 */ /* 0x000fe400078e0000 */
[----:B------:R-:W-:-:S07]  /*32aa0*/  IMAD.MOV.U32 R39, RZ, RZ, R14 ;  /* 0x000000ffff277224 */ /* 0x000fce00078e000e */
[----:B------:R-:W-:Y:S05]  /*32ab0*/  WARPSYNC.COLLECTIVE R15, `(.L_x_5988) ;  /* 0x000000000f087348 */ /* 0x000fea0003c00000 */
[----:B------:R0:W1:Y:S02]  /*32ac0*/  SHFL.IDX P6, R14, R13, R12, R11 ;  /* 0x0000000c0d0e7389 */ /* 0x00006400000c000b */
[----:B01----:R-:W-:Y:S01]  /*32ad0*/  ENDCOLLECTIVE ;  /* 0x000000000000791b */ /* 0x003fe20003800000 */
.L_x_5988:
[----:B------:R-:W-:Y:S02]  /*32ae0*/  SEL R66, R67, R39, P0 ;  /* 0x0000002743427207 */ /* 0x000fe40000000000 */
[----:B------:R-:W-:Y:S01]  /*32af0*/  SEL R67, R39, R67, P0 ;  /* 0x0000004327437207 */ /* 0x000fe20000000000 */
[----:B------:R-:W-:Y:S02]  /*32b00*/  IMAD.MOV.U32 R13, RZ, RZ, R71 ;  /* 0x000000ffff0d7224 */ /* 0x000fe400078e0047 */
[----:B------:R-:W-:-:S07]  /*32b10*/  IMAD.MOV.U32 R73, RZ, RZ, R14 ;  /* 0x000000ffff497224 */ /* 0x000fce00078e000e */
[----:B------:R-:W-:Y:S05]  /*32b20*/  WARPSYNC.COLLECTIVE R15, `(.L_x_5989) ;  /* 0x000000000f087348 */ /* 0x000fea0003c00000 */
[----:B------:R0:W1:Y:S02]  /*32b30*/  SHFL.IDX P6, R14, R13, R12, R11 ;  /* 0x0000000c0d0e7389 */ /* 0x00006400000c000b */
[----:B01----:R-:W-:Y:S01]  /*32b40*/  ENDCOLLECTIVE ;  /* 0x000000000000791b */ /* 0x003fe20003800000 */
.L_x_5989:
[----:B------:R-:W-:Y:S02]  /*32b50*/  IMAD.MOV.U32 R13, RZ, RZ, R33 ;  /* 0x000000ffff0d7224 */ /* 0x000fe400078e0021 */
[----:B------:R-:W-:Y:S02]  /*32b60*/  IMAD.MOV.U32 R12, RZ, RZ, R87 ;  /* 0x000000ffff0c7224 */ /* 0x000fe400078e0057 */
[----:B------:R-:W-:-:S07]  /*32b70*/  IMAD.MOV.U32 R71, RZ, RZ, R14 ;  /* 0x000000ffff477224 */ /* 0x000fce00078e000e */
[----:B------:R-:W-:Y:S05]  /*32b80*/  WARPSYNC.COLLECTIVE R15, `(.L_x_5990) ;  /* 0x000000000f087348 */ /* 0x000fea0003c00000 */
[----:B------:R0:W1:Y:S02]  /*32b90*/  SHFL.IDX P6, R14, R13, R12, R11 ;  /* 0x0000000c0d0e7389 */ /* 0x00006400000c000b */
[----:B01----:R-:W-:Y:S01]  /*32ba0*/  ENDCOLLECTIVE ;  /* 0x000000000000791b */ /* 0x003fe20003800000 */
.L_x_5990:
[----:B------:R-:W-:Y:S02]  /*32bb0*/  IMAD.MOV.U32 R13, RZ, RZ, R37 ;  /* 0x000000ffff0d7224 */ /* 0x000fe400078e0025 */
[----:B------:R-:W-:-:S07]  /*32bc0*/  IMAD.MOV.U32 R33, RZ, RZ, R14 ;  /* 0x000000ffff217224 */ /* 0x000fce00078e000e */
[----:B------:R-:W-:Y:S05]  /*32bd0*/  WARPSYNC.COLLECTIVE R15, `(.L_x_5991) ;  /* 0x000000000f087348 */ /* 0x000fea0003c00000 */
[----:B------:R0:W1:Y:S02]  /*32be0*/  SHFL.IDX P6, R14, R13, R12, R11 ;  /* 0x0000000c0d0e7389 */ /* 0x00006400000c000b */
[----:B01----:R-:W-:Y:S01]  /*32bf0*/  ENDCOLLECTIVE ;  /* 0x000000000000791b */ /* 0x003fe20003800000 */
.L_x_5991:
        /* <DEDUP_REMOVED lines=8> */
.L_x_5992:
[----:B------:R-:W-:Y:S02]  /*32c80*/  IMAD.MOV.U32 R13, RZ, RZ, R75 ;  /* 0x000000ffff0d7224 */ /* 0x000fe400078e004b */
[----:B------:R-:W-:-:S07]  /*32c90*/  IMAD.MOV.U32 R77, RZ, RZ, R14 ;  /* 0x000000ffff4d7224 */ /* 0x000fce00078e000e */
[----:B------:R-:W-:Y:S05]  /*32ca0*/  WARPSYNC.COLLECTIVE R15, `(.L_x_5993) ;  /* 0x000000000f087348 */ /* 0x000fea0003c00000 */
[----:B------:R0:W1:Y:S02]  /*32cb0*/  SHFL.IDX P6, R14, R13, R12, R11 ;  /* 0x0000000c0d0e7389 */ /* 0x00006400000c000b */
[----:B01----:R-:W-:Y:S01]  /*32cc0*/  ENDCOLLECTIVE ;  /* 0x000000000000791b */ /* 0x003fe20003800000 */
.L_x_5993:
[----:B------:R-:W-:Y:S02]  /*32cd0*/  IMAD.MOV.U32 R13, RZ, RZ, R32 ;  /* 0x000000ffff0d7224 */ /* 0x000fe400078e0020 */
[----:B------:R-:W-:Y:S02]  /*32ce0*/  IMAD.MOV.U32 R12, RZ, RZ, R87 ;  /* 0x000000ffff0c7224 */ /* 0x000fe400078e0057 */
[----:B------:R-:W-:-:S07]  /*32cf0*/  IMAD.MOV.U32 R75, RZ, RZ, R14 ;  /* 0x000000ffff4b7224 */ /* 0x000fce00078e000e */
[----:B------:R-:W-:Y:S05]  /*32d00*/  WARPSYNC.COLLECTIVE R15, `(.L_x_5994) ;  /* 0x000000000f087348 */ /* 0x000fea0003c00000 */
[----:B------:R0:W1:Y:S02]  /*32d10*/  SHFL.IDX P6, R14, R13, R12, R11 ;  /* 0x0000000c0d0e7389 */ /* 0x00006400000c000b */
[----:B01----:R-:W-:Y:S01]  /*32d20*/  ENDCOLLECTIVE ;  /* 0x000000000000791b */ /* 0x003fe20003800000 */
.L_x_5994:
[----:B------:R-:W-:Y:S02]  /*32d30*/  IMAD.MOV.U32 R13, RZ, RZ, R35 ;  /* 0x000000ffff0d7224 */ /* 0x000fe400078e0023 */
[----:B------:R-:W-:-:S07]  /*32d40*/  IMAD.MOV.U32 R32, RZ, RZ, R14 ;  /* 0x000000ffff207224 */ /* 0x000fce00078e000e */
[----:B------:R-:W-:Y:S05]  /*32d50*/  WARPSYNC.COLLECTIVE R15, `(.L_x_5995) ;  /* 0x000000000f087348 */ /* 0x000fea0003c00000 */
[----:B------:R0:W1:Y:S02]  /*32d60*/  SHFL.IDX P6, R14, R13, R12, R11 ;  /* 0x0000000c0d0e7389 */ /* 0x00006400000c000b */
[----:B01----:R-:W-:Y:S01]  /*32d70*/  ENDCOLLECTIVE ;  /* 0x000000000000791b */ /* 0x003fe20003800000 */
.L_x_5995:
[----:B------:R-:W-:Y:S02]  /*32d80*/  SEL R76, R77, R32, P0 ;  /* 0x000000204d4c7207 */ /* 0x000fe40000000000 */
[----:B------:R-:W-:Y:S01]  /*32d90*/  SEL R77, R32, R77, P0 ;  /* 0x0000004d204d7207 */ /* 0x000fe20000000000 */
[----:B------:R-:W-:Y:S02]  /*32da0*/  IMAD.MOV.U32 R13, RZ, RZ, R91 ;  /* 0x000000ffff0d7224 */ /* 0x000fe400078e005b */
[----:B------:R-:W-:Y:S01]  /*32db0*/  IMAD.MOV.U32 R12, RZ, RZ, R0 ;  /* 0x000000ffff0c7224 */ /* 0x000fe200078e0000 */
[----:B------:R-:W-:Y:S02]  /*32dc0*/  SEL R0, R120, R81, P0 ;  /* 0x0000005178007207 */ /* 0x000fe40000000000 */
[----:B------:R-:W-:Y:S02]  /*32dd0*/  SEL R120, R81, R120, P0 ;  /* 0x0000007851787207 */ /* 0x000fe40000000000 */
[----:B------:R-:W-:-:S02]  /*32de0*/  SEL R81, R80, R50, P0 ;  /* 0x0000003250517207 */ /* 0x000fc40000000000 */
[----:B------:R-:W-:Y:S01]  /*32df0*/  SEL R80, R50, R80, P0 ;  /* 0x0000005032507207 */ /* 0x000fe20000000000 */
[----:B------:R-:W-:-:S07]  /*32e00*/  IMAD.MOV.U32 R35, RZ, RZ, R14 ;  /* 0x000000ffff237224 */ /* 0x000fce00078e000e */
[----:B------:R-:W-:Y:S05]  /*32e10*/  WARPSYNC.COLLECTIVE R15, `(.L_x_5996) ;  /* 0x000000000f087348 */ /* 0x000fea0003c00000 */
[----:B------:R0:W1:Y:S02]  /*32e20*/  SHFL.IDX P6, R14, R13, R12, R11 ;  /* 0x0000000c0d0e7389 */ /* 0x00006400000c000b */
[----:B01----:R-:W-:Y:S01]  /*32e30*/  ENDCOLLECTIVE ;  /* 0x000000000000791b */ /* 0x003fe20003800000 */
.L_x_5996:
[----:B------:R-:W-:Y:S02]  /*32e40*/  SEL R74, R75, R35, P0 ;  /* 0x000000234b4a7207 */ /* 0x000fe40000000000 */
[----:B------:R-:W-:Y:S01]  /*32e50*/  SEL R75, R35, R75, P0 ;  /* 0x0000004b234b7207 */ /* 0x000fe20000000000 */
[----:B------:R-:W-:Y:S02]  /*32e60*/  IMAD.MOV.U32 R13, RZ, RZ, R153 ;  /* 0x000000ffff0d7224 */ /* 0x000fe400078e0099 */
[----:B------:R-:W-:-:S07]  /*32e70*/  IMAD.MOV.U32 R91, RZ, RZ, R14 ;  /* 0x000000ffff5b7224 */ /* 0x000fce00078e000e */
[----:B------:R-:W-:Y:S05]  /*32e80*/  WARPSYNC.COLLECTIVE R15, `(.L_x_5997) ;  /* 0x000000000f087348 */ /* 0x000fea0003c00000 */
[----:B------:R0:W1:Y:S02]  /*32e90*/  SHFL.IDX P6, R14, R13, R12, R11 ;  /* 0x0000000c0d0e7389 */ /* 0x00006400000c000b */
[----:B01----:R-:W-:Y:S01]  /*32ea0*/  ENDCOLLECTIVE ;  /* 0x000000000000791b */ /* 0x003fe20003800000 */
.L_x_5997:
        /* <DEDUP_REMOVED lines=12> */
.L_x_5998:
        /* <DEDUP_REMOVED lines=18> */
.L_x_5999:
        /* <DEDUP_REMOVED lines=9> */
[----:B------:R-:W-:Y:S01]  /*33120*/  IMAD.MOV.U32 R11, RZ, RZ, R14 ;  /* 0x000000ffff0b7224 */ /* 0x000fe200078e000e */
[----:B------:R-:W-:Y:S06]  /*33130*/  BRA `(.L_x_6000) ;  /* 0xfffffef4006c7947 */ /* 0x000fec000383ffff */
.L_x_5680:
[----:B------:R-:W-:Y:S02]  /*33140*/  IMAD.MOV.U32 R13, RZ, RZ, R3 ;  /* 0x000000ffff0d7224 */ /* 0x000fe400078e0003 */
[----:B------:R-:W-:Y:S02]  /*33150*/  IMAD.MOV.U32 R12, RZ, RZ, RZ ;  /* 0x000000ffff0c7224 */ /* 0x000fe400078e00ff */
[----:B------:R-:W-:Y:S02]  /*33160*/  IMAD.MOV.U32 R11, RZ, RZ, 0x181f ;  /* 0x0000181fff0b7424 */ /* 0x000fe400078e00ff */
[----:B------:R-:W-:-:S07]  /*33170*/  IMAD.MOV.U32 R15, RZ, RZ, -0x1 ;  /* 0xffffffffff0f7424 */ /* 0x000fce00078e00ff */
[----:B-----5:R-:W-:Y:S05]  /*33180*/  WARPSYNC.COLLECTIVE R15, `(.L_x_6001) ;  /* 0x000000000f087348 */ /* 0x020fea0003c00000 */
[----:B------:R0:W1:Y:S02]  /*33190*/  SHFL.IDX P6, R14, R13, R12, R11 ;  /* 0x0000000c0d0e7389 */ /* 0x00006400000c000b */
[----:B01---5:R-:W-:Y:S01]  /*331a0*/  ENDCOLLECTIVE ;  /* 0x000000000000791b */ /* 0x023fe20003800000 */
.L_x_6001:
[----:B------:R-:W-:Y:S02]  /*331b0*/  IMAD.MOV.U32 R13, RZ, RZ, R2 ;  /* 0x000000ffff0d7224 */ /* 0x000fe400078e0002 */
[----:B------:R-:W-:-:S07]  /*331c0*/  IMAD.MOV.U32 R0, RZ, RZ, R14 ;  /* 0x000000ffff007224 */ /* 0x000fce00078e000e */
[----:B------:R-:W-:Y:S05]  /*331d0*/  WARPSYNC.COLLECTIVE R15, `(.L_x_6002) ;  /* 0x000000000f087348 */ /* 0x000fea0003c00000 */
[----:B------:R0:W1:Y:S02]  /*331e0*/  SHFL.IDX P6, R14, R13, R12, R11 ;  /* 0x0000000c0d0e7389 */ /* 0x00006400000c000b */
[----:B01----:R-:W-:Y:S01]  /*331f0*/  ENDCOLLECTIVE ;  /* 0x000000000000791b */ /* 0x003fe20003800000 */
.L_x_6002:
[----:B------:R-:W-:Y:S05]  /*33200*/  BRA `(.L_x_6003) ;  /* 0xffffff0400b87947 */ /* 0x000fea000383ffff */
.L_x_5683:
[----:B------:R-:W-:Y:S01]  /*33210*/  BSSY B1, `(.L_x_6004) ;  /* 0x0000008000017945 */ /* 0x000fe20003800000 */
[----:B---3--:R-:W-:Y:S02]  /*33220*/  IMAD.MOV.U32 R13, RZ, RZ, R3 ;  /* 0x000000ffff0d7224 */ /* 0x008fe400078e0003 */
[----:B------:R-:W-:Y:S02]  /*33230*/  IMAD.MOV.U32 R12, RZ, RZ, 0x1 ;  /* 0x00000001ff0c7424 */ /* 0x000fe400078e00ff */
[----:B------:R-:W-:Y:S02]  /*33240*/  IMAD.MOV.U32 R11, RZ, RZ, 0x181f ;  /* 0x0000181fff0b7424 */ /* 0x000fe400078e00ff */
[----:B------:R-:W-:-:S07]  /*33250*/  IMAD.MOV.U32 R15, RZ, RZ, -0x1 ;  /* 0xffffffffff0f7424 */ /* 0x000fce00078e00ff */
[----:B012--5:R-:W-:Y:S05]  /*33260*/  WARPSYNC.COLLECTIVE R15, `(.L_x_6005) ;  /* 0x000000000f087348 */ /* 0x027fea0003c00000 */
[----:B--2---:R2:W3:Y:S02]  /*33270*/  SHFL.IDX P6, R14, R13, R12, R11 ;  /* 0x0000000c0d0e7389 */ /* 0x0044e400000c000b */
[----:B0123-5:R-:W-:Y:S01]  /*33280*/  ENDCOLLECTIVE ;  /* 0x000000000000791b */ /* 0x02ffe20003800000 */
.L_x_6005:
[----:B------:R-:W-:Y:S05]  /*33290*/  BSYNC B1 ;  /* 0x0000000000017941 */ /* 0x000fea0003800000 */
.L_x_6004:
        /* <DEDUP_REMOVED lines=8> */
.L_x_6006:
[----:B------:R-:W-:Y:S05]  /*33320*/  BRA `(.L_x_6007) ;  /* 0xffffff0400c87947 */ /* 0x000fea000383ffff */
.L_x_5686:
[----:B------:R-:W-:Y:S01]  /*33330*/  BSSY B1, `(.L_x_6008) ;  /* 0x0000008000017945 */ /* 0x000fe20003800000 */
[----:B------:R-:W-:Y:S02]  /*33340*/  IMAD.MOV.U32 R13, RZ, RZ, R3 ;  /* 0x000000ffff0d7224 */ /* 0x000fe400078e0003 */
[----:B------:R-:W-:Y:S02]  /*33350*/  IMAD.MOV.U32 R12, RZ, RZ, 0x2 ;  /* 0x00000002ff0c7424 */ /* 0x000fe400078e00ff */
[----:B------:R-:W-:Y:S02]  /*33360*/  IMAD.MOV.U32 R11, RZ, RZ, 0x181f ;  /* 0x0000181fff0b7424 */ /* 0x000fe400078e00ff */
[----:B---3--:R-:W-:-:S07]  /*33370*/  IMAD.MOV.U32 R15, RZ, RZ, -0x1 ;  /* 0xffffffffff0f7424 */ /* 0x008fce00078e00ff */
[----:B012-4-:R-:W-:Y:S05]  /*33380*/  WARPSYNC.COLLECTIVE R15, `(.L_x_6009) ;  /* 0x000000000f087348 */ /* 0x017fea0003c00000 */
[----:B--2---:R2:W3:Y:S02]  /*33390*/  SHFL.IDX P6, R14, R13, R12, R11 ;  /* 0x0000000c0d0e7389 */ /* 0x0044e400000c000b */
[----:B01234-:R-:W-:Y:S01]  /*333a0*/  ENDCOLLECTIVE ;  /* 0x000000000000791b */ /* 0x01ffe20003800000 */
.L_x_6009:
[----:B------:R-:W-:Y:S05]  /*333b0*/  BSYNC B1 ;  /* 0x0000000000017941 */ /* 0x000fea0003800000 */
.L_x_6008:
        /* <DEDUP_REMOVED lines=8> */
.L_x_6010:
[----:B------:R-:W-:Y:S05]  /*33440*/  BRA `(.L_x_6011) ;  /* 0xffffff0400d87947 */ /* 0x000fea000383ffff */
.L_x_5689:
        /* <DEDUP_REMOVED lines=8> */
.L_x_6013:
[----:B------:R-:W-:Y:S05]  /*334d0*/  BSYNC B1 ;  /* 0x0000000000017941 */ /* 0x000fea0003800000 */
.L_x_6012:
        /* <DEDUP_REMOVED lines=8> */
.L_x_6014:
[----:B------:R-:W-:Y:S05]  /*33560*/  BRA `(.L_x_6015) ;  /* 0xffffff0400e87947 */ /* 0x000fea000383ffff */
.L_x_5691:
[----:B------:R-:W-:Y:S02]  /*33570*/  IMAD.MOV.U32 R13, RZ, RZ, R37 ;  /* 0x000000ffff0d7224 */ /* 0x000fe400078e0025 */
[----:B------:R-:W-:Y:S02]  /*33580*/  IMAD.MOV.U32 R12, RZ, RZ, RZ ;  /* 0x000000ffff0c7224 */ /* 0x000fe400078e00ff */
[----:B------:R-:W-:Y:S02]  /*33590*/  IMAD.MOV.U32 R11, RZ, RZ, 0x1c1f ;  /* 0x00001c1fff0b7424 */ /* 0x000fe400078e00ff */
[----:B------:R-:W-:-:S07]  /*335a0*/  IMAD.MOV.U32 R15, RZ, RZ, -0x1 ;  /* 0xffffffffff0f7424 */ /* 0x000fce00078e00ff */
[----:B------:R-:W-:Y:S05]  /*335b0*/  WARPSYNC.COLLECTIVE R15, `(.L_x_6016) ;  /* 0x000000000f087348 */ /* 0x000fea0003c00000 */
[----:B------:R0:W1:Y:S02]  /*335c0*/  SHFL.IDX P6, R14, R13, R12, R11 ;  /* 0x0000000c0d0e7389 */ /* 0x00006400000c000b */
[----:B01----:R-:W-:Y:S01]  /*335d0*/  ENDCOLLECTIVE ;  /* 0x000000000000791b */ /* 0x003fe20003800000 */
.L_x_6016:
[----:B------:R-:W-:Y:S02]  /*335e0*/  IMAD.MOV.U32 R13, RZ, RZ, R36 ;  /* 0x000000ffff0d7224 */ /* 0x000fe400078e0024 */
[----:B------:R-:W-:-:S07]  /*335f0*/  IMAD.MOV.U32 R38, RZ, RZ, R14 ;  /* 0x000000ffff267224 */ /* 0x000fce00078e000e */
[----:B------:R-:W-:Y:S05]  /*33600*/  WARPSYNC.COLLECTIVE R15, `(.L_x_6017) ;  /* 0x000000000f087348 */ /* 0x000fea0003c00000 */
[----:B------:R0:W1:Y:S02]  /*33610*/  SHFL.IDX P6, R14, R13, R12, R11 ;  /* 0x0000000c0d0e7389 */ /* 0x00006400000c000b */
[----:B01----:R-:W-:Y:S01]  /*33620*/  ENDCOLLECTIVE ;  /* 0x000000000000791b */ /* 0x003fe20003800000 */
.L_x_6017:
[----:B------:R-:W-:Y:S01]  /*33630*/  IMAD.MOV.U32 R11, RZ, RZ, R14 ;  /* 0x000000ffff0b7224 */ /* 0x000fe200078e000e */
[----:B------:R-:W-:Y:S06]  /*33640*/  BRA `(.L_x_6018) ;  /* 0xffffff0800b07947 */ /* 0x000fec000383ffff */
.L_x_5694:
        /* <DEDUP_REMOVED lines=8> */
.L_x_6020:
[----:B------:R-:W-:Y:S05]  /*336d0*/  BSYNC B1 ;  /* 0x0000000000017941 */ /* 0x000fea0003800000 */
.L_x_6019:
        /* <DEDUP_REMOVED lines=8> */
.L_x_6021:
[----:B------:R-:W-:Y:S01]  /*33760*/  IMAD.MOV.U32 R36, RZ, RZ, R14 ;  /* 0x000000ffff247224 */ /* 0x000fe200078e000e */
[----:B------:R-:W-:Y:S06]  /*33770*/  BRA `(.L_x_6022) ;  /* 0xffffff1400b87947 */ /* 0x000fec000383ffff */
.L_x_5698:
[----:B------:R-:W-:Y:S02]  /*33780*/  IMAD.MOV.U32 R13, RZ, RZ, R3 ;  /* 0x000000ffff0d7224 */ /* 0x000fe400078e0003 */
[----:B------:R-:W-:Y:S02]  /*33790*/  IMAD.MOV.U32 R12, RZ, RZ, RZ ;  /* 0x000000ffff0c7224 */ /* 0x000fe400078e00ff */
[----:B------:R-:W-:Y:S02]  /*337a0*/  IMAD.MOV.U32 R11, RZ, RZ, 0x181f ;  /* 0x0000181fff0b7424 */ /* 0x000fe400078e00ff */
[----:B------:R-:W-:-:S07]  /*337b0*/  IMAD.MOV.U32 R15, RZ, RZ, -0x1 ;  /* 0xffffffffff0f7424 */ /* 0x000fce00078e00ff */
[----:B0-----:R-:W-:Y:S05]  /*337c0*/  WARPSYNC.COLLECTIVE R15, `(.L_x_6023) ;  /* 0x000000000f087348 */ /* 0x001fea0003c00000 */
[----:B------:R1:W2:Y:S02]  /*337d0*/  SHFL.IDX P6, R14, R13, R12, R11 ;  /* 0x0000000c0d0e7389 */ /* 0x0002a400000c000b */
[----:B012---:R-:W-:Y:S01]  /*337e0*/  ENDCOLLECTIVE ;  /* 0x000000000000791b */ /* 0x007fe20003800000 */
.L_x_6023:
[----:B------:R-:W-:Y:S02]  /*337f0*/  IMAD.MOV.U32 R13, RZ, RZ, R2 ;  /* 0x000000ffff0d7224 */ /* 0x000fe400078e0002 */
[----:B------:R-:W-:-:S07]  /*33800*/  IMAD.MOV.U32 R0, RZ, RZ, R14 ;  /* 0x000000ffff007224 */ /* 0x000fce00078e000e */
[----:B------:R-:W-:Y:S05]  /*33810*/  WARPSYNC.COLLECTIVE R15, `(.L_x_6024) ;  /* 0x000000000f087348 */ /* 0x000fea0003c00000 */
[----:B------:R0:W1:Y:S02]  /*33820*/  SHFL.IDX P6, R14, R13, R12, R11 ;  /* 0x0000000c0d0e7389 */ /* 0x00006400000c000b */
[----:B01----:R-:W-:Y:S01]  /*33830*/  ENDCOLLECTIVE ;  /* 0x000000000000791b */ /* 0x003fe20003800000 */
.L_x_6024:
[----:B------:R-:W-:Y:S05]  /*33840*/  BRA `(.L_x_6025) ;  /* 0xffffff2800d47947 */ /* 0x000fea000383ffff */
.L_x_5701:
        /* <DEDUP_REMOVED lines=8> */
.L_x_6027:
[----:B------:R-:W-:Y:S05]  /*338d0*/  BSYNC B1 ;  /* 0x0000000000017941 */ /* 0x000fea0003800000 */
.L_x_6026:
        /* <DEDUP_REMOVED lines=8> */
.L_x_6028:
[----:B------:R-:W-:Y:S05]  /*33960*/  BRA `(.L_x_6029) ;  /* 0xffffff2800e87947 */ /* 0x000fea000383ffff */
.L_x_5704:
        /* <DEDUP_REMOVED lines=8> */
.L_x_6031:
[----:B------:R-:W-:Y:S05]  /*339f0*/  BSYNC B1 ;  /* 0x0000000000017941 */ /* 0x000fea0003800000 */
.L_x_6030:
        /* <DEDUP_REMOVED lines=8> */
.L_x_6032:
[----:B------:R-:W-:Y:S05]  /*33a80*/  BRA `(.L_x_6033) ;  /* 0xffffff2800f87947 */ /* 0x000fea000383ffff */
.L_x_5707:
[----:B------:R-:W-:Y:S01]  /*33a90*/  BSSY B1, `(.L_x_6034) ;  /* 0x0000008000017945 */ /* 0x000fe20003800000 */
[----:B0-----:R-:W-:Y:S02]  /*33aa0*/  IMAD.MOV.U32 R13, RZ, RZ, R3 ;  /* 0x000000ffff0d7224 */ /* 0x001fe400078e0003 */
[----:B------:R-:W-:Y:S02]  /*33ab0*/  IMAD.MOV.U32 R12, RZ, RZ, 0x3 ;  /* 0x00000003ff0c7424 */ /* 0x000fe400078e00ff */
[----:B------:R-:W-:Y:S02]  /*33ac0*/  IMAD.MOV.U32 R11, RZ, RZ, 0x181f ;  /* 0x0000181fff0b7424 */ /* 0x000fe400078e00ff */
[----:B------:R-:W-:-:S07]  /*33ad0*/  IMAD.MOV.U32 R15, RZ, RZ, -0x1 ;  /* 0xffffffffff0f7424 */ /* 0x000fce00078e00ff */
[----:B-1234-:R-:W-:Y:S05]  /*33ae0*/  WARPSYNC.COLLECTIVE R15, `(.L_x_6035) ;  /* 0x000000000f087348 */ /* 0x01efea0003c00000 */
[----:B----4-:R0:W4:Y:S02]  /*33af0*/  SHFL.IDX P6, R14, R13, R12, R11 ;  /* 0x0000000c0d0e7389 */ /* 0x01012400000c000b */
[----:B01234-:R-:W-:Y:S01]  /*33b00*/  ENDCOLLECTIVE ;  /* 0x000000000000791b */ /* 0x01ffe20003800000 */
.L_x_6035:
[----:B------:R-:W-:Y:S05]  /*33b10*/  BSYNC B1 ;  /* 0x0000000000017941 */ /* 0x000fea0003800000 */
.L_x_6034:
        /* <DEDUP_REMOVED lines=8> */
.L_x_6036:
[----:B------:R-:W-:Y:S05]  /*33ba0*/  BRA `(.L_x_6037) ;  /* 0xffffff2c00087947 */ /* 0x000fea000383ffff */
.L_x_5733:
        /* <DEDUP_REMOVED lines=8> */
[----:B------:R-:W-:Y:S05]  /*33c30*/  WARPSYNC.COLLECTIVE R15, `(.L_x_6039) ;  /* 0x000000000f087348 */ /* 0x000fea0003c00000 */
[----:B------:R0:W1:Y:S02]  /*33c40*/  SHFL.IDX P6, R14, R13, R12, R11 ;  /* 0x0000000c0d0e7389 */ /* 0x00006400000c000b */
[----:B01----:R-:W-:Y:S01]  /*33c50*/  ENDCOLLECTIVE ;  /* 0x000000000000791b */ /* 0x003fe20003800000 */
.L_x_6039:
[----:B------:R-:W-:Y:S05]  /*33c60*/  BSYNC B1 ;  /* 0x0000000000017941 */ /* 0x000fea0003800000 */
.L_x_6038:
[----:B------:R-:W-:Y:S05]  /*33c70*/  BRA `(.L_x_6040) ;  /* 0xffffff4c00447947 */ /* 0x000fea000383ffff */
.L_x_5735:
[----:B------:R-:W-:Y:S01]  /*33c80*/  BSSY B1, `(.L_x_6041) ;  /* 0x0000006000017945 */ /* 0x000fe20003800000 */
[----:B------:R-:W-:-:S07]  /*33c90*/  IMAD.MOV.U32 R15, RZ, RZ, -0x1 ;  /* 0xffffffffff0f7424 */ /* 0x000fce00078e00ff */
[----:B0-----:R-:W-:Y:S05]  /*33ca0*/  WARPSYNC.COLLECTIVE R15, `(.L_x_6042) ;  /* 0x000000000f0c7348 */ /* 0x001fea0003c00000 */
[----:B------:R-:W-:Y:S02]  /*33cb0*/  ELECT P6, UR62, PT ;  /* 0x00000000003e782f */ /* 0x000fe400038c0000 */
[----:B------:R-:W-:Y:S01]  /*33cc0*/  MOV R14, UR62 ;  /* 0x0000003e000e7c02 */ /* 0x000fe20008000f00 */
[----:B0-----:R-:W-:Y:S10]  /*33cd0*/  ENDCOLLECTIVE ;  /* 0x000000000000791b */ /* 0x001ff40003800000 */
.L_x_6042:
[----:B------:R-:W-:Y:S05]  /*33ce0*/  BSYNC B1 ;  /* 0x0000000000017941 */ /* 0x000fea0003800000 */
.L_x_6041:
[----:B------:R-:W-:Y:S05]  /*33cf0*/  BRA `(.L_x_5734) ;  /* 0xffffff4c003c7947 */ /* 0x000fea000383ffff */
.L_x_5737:
[----:B0-----:R0:W1:Y:S02]  /*33d00*/  SYNCS.PHASECHK.TRANS64.TRYWAIT P0, [R23+URZ+0x2a820], R5 ;  /* 0x02a82005170075a7 */ /* 0x001064000800017f */
[----:B-1----:R-:W-:Y:S05]  /*33d10*/  @!P0 NANOSLEEP.SYNCS 0x989680 ;  /* 0x009896800000895d */ /* 0x002fea0003900000 */
[----:B------:R-:W1:Y:S02]  /*33d20*/  @!P0 SYNCS.PHASECHK.TRANS64 P0, [R23+URZ+0x2a820], R5 ;  /* 0x02a82005170085a7 */ /* 0x000e64000800007f */
[----:B-1----:R-:W-:Y:S05]  /*33d30*/  @!P0 BRA `(.L_x_5737) ;  /* 0xfffffffc00f08947 */ /* 0x002fea000383ffff */
[----:B------:R-:W-:Y:S05]  /*33d40*/  BRA `(.L_x_6043) ;  /* 0xffffff4c004c7947 */ /* 0x000fea000383ffff */
.L_x_5741:
[----:B-1----:R1:W2:Y:S02]  /*33d50*/  SYNCS.PHASECHK.TRANS64.TRYWAIT P0, [R11+URZ+0x2a8a0], R10 ;  /* 0x02a8a00a0b0075a7 */ /* 0x0022a4000800017f */
[----:B--2---:R-:W-:Y:S05]  /*33d60*/  @!P0 NANOSLEEP.SYNCS 0x989680 ;  /* 0x009896800000895d */ /* 0x004fea0003900000 */
[----:B------:R-:W2:Y:S02]  /*33d70*/  @!P0 SYNCS.PHASECHK.TRANS64 P0, [R11+URZ+0x2a8a0], R10 ;  /* 0x02a8a00a0b0085a7 */ /* 0x000ea4000800007f */
[----:B--2---:R-:W-:Y:S05]  /*33d80*/  @!P0 BRA `(.L_x_5741) ;  /* 0xfffffffc00f08947 */ /* 0x004fea000383ffff */
[----:B------:R-:W-:Y:S05]  /*33d90*/  BRA `(.L_x_6044) ;  /* 0xffffff4c00647947 */ /* 0x000fea000383ffff */
.L_x_5748:
[----:B0-----:R0:W2:Y:S02]  /*33da0*/  SYNCS.PHASECHK.TRANS64.TRYWAIT P0, [R11+URZ+0x2a8c0], R10 ;  /* 0x02a8c00a0b0075a7 */ /* 0x0010a4000800017f */
[----:B--2---:R-:W-:Y:S05]  /*33db0*/  @!P0 NANOSLEEP.SYNCS 0x989680 ;  /* 0x009896800000895d */ /* 0x004fea0003900000 */
[----:B------:R-:W2:Y:S02]  /*33dc0*/  @!P0 SYNCS.PHASECHK.TRANS64 P0, [R11+URZ+0x2a8c0], R10 ;  /* 0x02a8c00a0b0085a7 */ /* 0x000ea4000800007f */
[----:B--2---:R-:W-:Y:S05]  /*33dd0*/  @!P0 BRA `(.L_x_5748) ;  /* 0xfffffffc00f08947 */ /* 0x004fea000383ffff */
[----:B------:R-:W-:Y:S05]  /*33de0*/  BRA `(.L_x_6045) ;  /* 0xffffff5000607947 */ /* 0x000fea000383ffff */
.L_x_5757:
[----:B-1----:R1:W2:Y:S02]  /*33df0*/  SYNCS.PHASECHK.TRANS64.TRYWAIT P1, [R10+URZ+0x2a8a0], R8 ;  /* 0x02a8a0080a0075a7 */ /* 0x0022a4000802017f */
[----:B--2---:R-:W-:Y:S05]  /*33e00*/  @!P1 NANOSLEEP.SYNCS 0x989680 ;  /* 0x009896800000995d */ /* 0x004fea0003900000 */
[----:B------:R-:W2:Y:S02]  /*33e10*/  @!P1 SYNCS.PHASECHK.TRANS64 P1, [R10+URZ+0x2a8a0], R8 ;  /* 0x02a8a0080a0095a7 */ /* 0x000ea4000802007f */
[----:B--2---:R-:W-:Y:S05]  /*33e20*/  @!P1 BRA `(.L_x_5757) ;  /* 0xfffffffc00f09947 */ /* 0x004fea000383ffff */
[----:B------:R-:W-:Y:S05]  /*33e30*/  BRA `(.L_x_6046) ;  /* 0xffffff5400947947 */ /* 0x000fea000383ffff */
.L_x_5764:
[----:B0-----:R0:W2:Y:S02]  /*33e40*/  SYNCS.PHASECHK.TRANS64.TRYWAIT P1, [R10+URZ+0x2a8c0], R8 ;  /* 0x02a8c0080a0075a7 */ /* 0x0010a4000802017f */
[----:B--2---:R-:W-:Y:S05]  /*33e50*/  @!P1 NANOSLEEP.SYNCS 0x989680 ;  /* 0x009896800000995d */ /* 0x004fea0003900000 */
[----:B------:R-:W2:Y:S02]  /*33e60*/  @!P1 SYNCS.PHASECHK.TRANS64 P1, [R10+URZ+0x2a8c0], R8 ;  /* 0x02a8c0080a0095a7 */ /* 0x000ea4000802007f */
[----:B--2---:R-:W-:Y:S05]  /*33e70*/  @!P1 BRA `(.L_x_5764) ;  /* 0xfffffffc00f09947 */ /* 0x004fea000383ffff */
[----:B------:R-:W-:Y:S05]  /*33e80*/  BRA `(.L_x_6047) ;  /* 0xffffff58008c7947 */ /* 0x000fea000383ffff */
.L_x_5791:
        /* <DEDUP_REMOVED lines=11> */
.L_x_6049:
[----:B------:R-:W-:Y:S05]  /*33f40*/  BSYNC B0 ;  /* 0x0000000000007941 */ /* 0x000fea0003800000 */
.L_x_6048:
[----:B------:R-:W-:Y:S05]  /*33f50*/  BRA `(.L_x_6050) ;  /* 0xffffff6c00987947 */ /* 0x000fea000383ffff */
.L_x_5794:
[----:B0-----:R-:W2:Y:S02]  /*33f60*/  LDL R0, [R1+0x1c] ;  /* 0x00001c0001007983 */ /* 0x001ea40000100800 */
[----:B--2---:R0:W1:Y:S02]  /*33f70*/  SYNCS.PHASECHK.TRANS64.TRYWAIT P0, [R6+URZ+0x2a880], R0 ;  /* 0x02a88000060075a7 */ /* 0x004064000800017f */
[----:B-1----:R-:W-:Y:S05]  /*33f80*/  @!P0 NANOSLEEP.SYNCS 0x989680 ;  /* 0x009896800000895d */ /* 0x002fea0003900000 */
[----:B------:R-:W1:Y:S02]  /*33f90*/  @!P0 SYNCS.PHASECHK.TRANS64 P0, [R6+URZ+0x2a880], R0 ;  /* 0x02a88000060085a7 */ /* 0x000e64000800007f */
[----:B-1----:R-:W-:Y:S05]  /*33fa0*/  @!P0 BRA `(.L_x_5794) ;  /* 0xfffffffc00ec8947 */ /* 0x002fea000383ffff */
[----:B------:R-:W-:Y:S05]  /*33fb0*/  BRA `(.L_x_6051) ;  /* 0xffffff6c00a87947 */ /* 0x000fea000383ffff */
.L_x_5795:
        /* <DEDUP_REMOVED lines=8> */
.L_x_6053:
[----:B------:R-:W-:Y:S05]  /*34040*/  BSYNC B0 ;  /* 0x0000000000007941 */ /* 0x000fea0003800000 */
.L_x_6052:
[----:B------:R-:W-:Y:S01]  /*34050*/  IMAD.MOV.U32 R13, RZ, RZ, R8 ;  /* 0x000000ffff0d7224 */ /* 0x000fe200078e0008 */
[----:B------:R-:W-:Y:S01]  /*34060*/  LOP3.LUT R27, R31, 0x80, RZ, 0xfc, !PT ;  /* 0x000000801f1b7812 */ /* 0x000fe200078efcff */
        /* <DEDUP_REMOVED lines=9> */
.L_x_6054:
        /* <DEDUP_REMOVED lines=24> */
.L_x_6055:
        /* <DEDUP_REMOVED lines=9> */
.L_x_6056:
[----:B------:R-:W-:Y:S02]  /*34310*/  IMAD.MOV.U32 R13, RZ, RZ, R9 ;  /* 0x000000ffff0d7224 */ /* 0x000fe400078e0009 */
[----:B------:R-:W-:Y:S02]  /*34320*/  IMAD.MOV.U32 R12, RZ, RZ, 0x2 ;  /* 0x00000002ff0c7424 */ /* 0x000fe400078e00ff */
[----:B------:R-:W-:-:S07]  /*34330*/  IMAD.MOV.U32 R2, RZ, RZ, R14 ;  /* 0x000000ffff027224 */ /* 0x000fce00078e000e */
[----:B------:R-:W-:Y:S05]  /*34340*/  WARPSYNC.COLLECTIVE R15, `(.L_x_6057) ;  /* 0x000000000f087348 */ /* 0x000fea0003c00000 */
[----:B------:R0:W1:Y:S02]  /*34350*/  SHFL.IDX P6, R14, R13, R12, R11 ;  /* 0x0000000c0d0e7389 */ /* 0x00006400000c000b */
[----:B01----:R-:W-:Y:S01]  /*34360*/  ENDCOLLECTIVE ;  /* 0x000000000000791b */ /* 0x003fe20003800000 */
.L_x_6057:
        /* <DEDUP_REMOVED lines=16> */
.L_x_6058:
[----:B------:R-:W-:Y:S02]  /*34470*/  IMAD.MOV.U32 R13, RZ, RZ, R9 ;  /* 0x000000ffff0d7224 */ /* 0x000fe400078e0009 */
[----:B------:R-:W-:Y:S02]  /*34480*/  IMAD.MOV.U32 R12, RZ, RZ, 0x3 ;  /* 0x00000003ff0c7424 */ /* 0x000fe400078e00ff */
[----:B------:R-:W-:-:S07]  /*34490*/  IMAD.MOV.U32 R2, RZ, RZ, R14 ;  /* 0x000000ffff027224 */ /* 0x000fce00078e000e */
[----:B------:R-:W-:Y:S05]  /*344a0*/  WARPSYNC.COLLECTIVE R15, `(.L_x_6059) ;  /* 0x000000000f087348 */ /* 0x000fea0003c00000 */
[----:B------:R0:W1:Y:S02]  /*344b0*/  SHFL.IDX P6, R14, R13, R12, R11 ;  /* 0x0000000c0d0e7389 */ /* 0x00006400000c000b */
[----:B01----:R-:W-:Y:S01]  /*344c0*/  ENDCOLLECTIVE ;  /* 0x000000000000791b */ /* 0x003fe20003800000 */
.L_x_6059:
        /* <DEDUP_REMOVED lines=13> */
.L_x_6060:
        /* <DEDUP_REMOVED lines=11> */
.L_x_5800:
[----:B--2---:R-:W2:Y:S02]  /*34650*/  LDL R2, [R1+0x1c] ;  /* 0x00001c0001027983 */ /* 0x004ea40000100800 */
[----:B--2---:R2:W3:Y:S02]  /*34660*/  SYNCS.PHASECHK.TRANS64.TRYWAIT P0, [R6+URZ+0x2a840], R2 ;  /* 0x02a84002060075a7 */ /* 0x0044e4000800017f */
[----:B---3--:R-:W-:Y:S05]  /*34670*/  @!P0 NANOSLEEP.SYNCS 0x989680 ;  /* 0x009896800000895d */ /* 0x008fea0003900000 */
[----:B------:R-:W3:Y:S02]  /*34680*/  @!P0 SYNCS.PHASECHK.TRANS64 P0, [R6+URZ+0x2a840], R2 ;  /* 0x02a84002060085a7 */ /* 0x000ee4000800007f */
[----:B---3--:R-:W-:Y:S05]  /*34690*/  @!P0 BRA `(.L_x_5800) ;  /* 0xfffffffc00ec8947 */ /* 0x008fea000383ffff */
[----:B------:R-:W-:Y:S05]  /*346a0*/  BRA `(.L_x_6062) ;  /* 0xffffff6c00787947 */ /* 0x000fea000383ffff */
.L_x_5801:
        /* <DEDUP_REMOVED lines=8> */
.L_x_6064:
[----:B------:R-:W-:Y:S05]  /*34730*/  BSYNC B0 ;  /* 0x0000000000007941 */ /* 0x000fea0003800000 */
.L_x_6063:
        /* <DEDUP_REMOVED lines=8> */
.L_x_6065:
        /* <DEDUP_REMOVED lines=16> */
.L_x_6066:
        /* <DEDUP_REMOVED lines=11> */
.L_x_6067:
[----:B------:R-:W-:Y:S02]  /*34970*/  IMAD.MOV.U32 R13, RZ, RZ, R5 ;  /* 0x000000ffff0d7224 */ /* 0x000fe400078e0005 */
[----:B------:R-:W-:Y:S02]  /*34980*/  IMAD.MOV.U32 R12, RZ, RZ, 0x2 ;  /* 0x00000002ff0c7424 */ /* 0x000fe400078e00ff */
[----:B------:R-:W-:-:S07]  /*34990*/  IMAD.MOV.U32 R3, RZ, RZ, R14 ;  /* 0x000000ffff037224 */ /* 0x000fce00078e000e */
[----:B------:R-:W-:Y:S05]  /*349a0*/  WARPSYNC.COLLECTIVE R15, `(.L_x_6068) ;  /* 0x000000000f087348 */ /* 0x000fea0003c00000 */
[----:B------:R0:W1:Y:S02]  /*349b0*/  SHFL.IDX P6, R14, R13, R12, R11 ;  /* 0x0000000c0d0e7389 */ /* 0x00006400000c000b */
[----:B01----:R-:W-:Y:S01]  /*349c0*/  ENDCOLLECTIVE ;  /* 0x000000000000791b */ /* 0x003fe20003800000 */
.L_x_6068:
        /* <DEDUP_REMOVED lines=16> */
.L_x_6069:
[----:B------:R-:W-:Y:S02]  /*34ad0*/  IMAD.MOV.U32 R13, RZ, RZ, R5 ;  /* 0x000000ffff0d7224 */ /* 0x000fe400078e0005 */
[----:B------:R-:W-:Y:S02]  /*34ae0*/  IMAD.MOV.U32 R12, RZ, RZ, 0x3 ;  /* 0x00000003ff0c7424 */ /* 0x000fe400078e00ff */
[----:B------:R-:W-:-:S07]  /*34af0*/  IMAD.MOV.U32 R3, RZ, RZ, R14 ;  /* 0x000000ffff037224 */ /* 0x000fce00078e000e */
[----:B------:R-:W-:Y:S05]  /*34b00*/  WARPSYNC.COLLECTIVE R15, `(.L_x_6070) ;  /* 0x000000000f087348 */ /* 0x000fea0003c00000 */
[----:B------:R0:W1:Y:S02]  /*34b10*/  SHFL.IDX P6, R14, R13, R12, R11 ;  /* 0x0000000c0d0e7389 */ /* 0x00006400000c000b */
[----:B01----:R-:W-:Y:S01]  /*34b20*/  ENDCOLLECTIVE ;  /* 0x000000000000791b */ /* 0x003fe20003800000 */
.L_x_6070:
        /* <DEDUP_REMOVED lines=10> */
.L_x_6071:
        /* <DEDUP_REMOVED lines=8> */
.L_x_5806:
        /* <DEDUP_REMOVED lines=9> */
.L_x_6073:
[C---:B------:R-:W-:Y:S01]  /*34ce0*/  VIADD R6, R17.reuse, 0x20 ;  /* 0x0000002011067836 */ /* 0x040fe20000000000 */
[----:B------:R-:W-:Y:S01]  /*34cf0*/  ISETP.GE.AND P2, PT, R17, R35, PT ;  /* 0x000000231100720c */ /* 0x000fe20003f46270 */
[----:B------:R-:W-:Y:S02]  /*34d00*/  IMAD.MOV.U32 R13, RZ, RZ, R4 ;  /* 0x000000ffff0d7224 */ /* 0x000fe400078e0004 */
[----:B------:R-:W-:-:S10]  /*34d10*/  IMAD.MOV.U32 R2, RZ, RZ, R14 ;  /* 0x000000ffff027224 */ /* 0x000fd400078e000e */
[----:B------:R-:W-:Y:S05]  /*34d20*/  WARPSYNC.COLLECTIVE R15, `(.L_x_6074) ;  /* 0x000000000f087348 */ /* 0x000fea0003c00000 */
[----:B------:R0:W1:Y:S02]  /*34d30*/  SHFL.IDX P6, R14, R13, R12, R11 ;  /* 0x0000000c0d0e7389 */ /* 0x00006400000c000b */
[----:B01----:R-:W-:Y:S01]  /*34d40*/  ENDCOLLECTIVE ;  /* 0x000000000000791b */ /* 0x003fe20003800000 */
.L_x_6074:
[----:B------:R-:W-:Y:S02]  /*34d50*/  IMAD.MOV.U32 R13, RZ, RZ, R0 ;  /* 0x000000ffff0d7224 */ /* 0x000fe400078e0000 */
[----:B------:R-:W-:Y:S02]  /*34d60*/  IMAD.MOV.U32 R12, RZ, RZ, 0x1 ;  /* 0x00000001ff0c7424 */ /* 0x000fe400078e00ff */
[----:B------:R-:W-:-:S07]  /*34d70*/  IMAD.MOV.U32 R3, RZ, RZ, R14 ;  /* 0x000000ffff037224 */ /* 0x000fce00078e000e */
[----:B------:R-:W-:Y:S05]  /*34d80*/  WARPSYNC.COLLECTIVE R15, `(.L_x_6075) ;  /* 0x000000000f087348 */ /* 0x000fea0003c00000 */
[----:B------:R0:W1:Y:S02]  /*34d90*/  SHFL.IDX P6, R14, R13, R12, R11 ;  /* 0x0000000c0d0e7389 */ /* 0x00006400000c000b */
[----:B01----:R-:W-:Y:S01]  /*34da0*/  ENDCOLLECTIVE ;  /* 0x000000000000791b */ /* 0x003fe20003800000 */
.L_x_6075:
        /* <DEDUP_REMOVED lines=17> */
.L_x_6076:
[----:B------:R-:W-:Y:S02]  /*34ec0*/  IMAD.MOV.U32 R13, RZ, RZ, R0 ;  /* 0x000000ffff0d7224 */ /* 0x000fe400078e0000 */
[----:B------:R-:W-:Y:S02]  /*34ed0*/  IMAD.MOV.U32 R12, RZ, RZ, 0x2 ;  /* 0x00000002ff0c7424 */ /* 0x000fe400078e00ff */
[----:B------:R-:W-:-:S07]  /*34ee0*/  IMAD.MOV.U32 R3, RZ, RZ, R14 ;  /* 0x000000ffff037224 */ /* 0x000fce00078e000e */
[----:B------:R-:W-:Y:S05]  /*34ef0*/  WARPSYNC.COLLECTIVE R15, `(.L_x_6077) ;  /* 0x000000000f087348 */ /* 0x000fea0003c00000 */
[----:B------:R0:W1:Y:S02]  /*34f00*/  SHFL.IDX P6, R14, R13, R12, R11 ;  /* 0x0000000c0d0e7389 */ /* 0x00006400000c000b */
[----:B01----:R-:W-:Y:S01]  /*34f10*/  ENDCOLLECTIVE ;  /* 0x000000000000791b */ /* 0x003fe20003800000 */
.L_x_6077:
        /* <DEDUP_REMOVED lines=18> */
.L_x_6078:
[----:B------:R-:W-:Y:S02]  /*35040*/  IMAD.MOV.U32 R13, RZ, RZ, R0 ;  /* 0x000000ffff0d7224 */ /* 0x000fe400078e0000 */
[----:B------:R-:W-:Y:S02]  /*35050*/  IMAD.MOV.U32 R12, RZ, RZ, 0x3 ;  /* 0x00000003ff0c7424 */ /* 0x000fe400078e00ff */
[----:B------:R-:W-:-:S07]  /*35060*/  IMAD.MOV.U32 R3, RZ, RZ, R14 ;  /* 0x000000ffff037224 */ /* 0x000fce00078e000e */
[----:B------:R-:W-:Y:S05]  /*35070*/  WARPSYNC.COLLECTIVE R15, `(.L_x_6079) ;  /* 0x000000000f087348 */ /* 0x000fea0003c00000 */
[----:B------:R0:W1:Y:S02]  /*35080*/  SHFL.IDX P6, R14, R13, R12, R11 ;  /* 0x0000000c0d0e7389 */ /* 0x00006400000c000b */
[----:B01----:R-:W-:Y:S01]  /*35090*/  ENDCOLLECTIVE ;  /* 0x000000000000791b */ /* 0x003fe20003800000 */
.L_x_6079:
        /* <DEDUP_REMOVED lines=10> */
.L_x_6080:
[----:B------:R-:W-:Y:S01]  /*35140*/  @!PT LDS RZ, [RZ] ;  /* 0x00000000fffff984 */ /* 0x000fe20000000800 */
[----:B------:R-:W-:Y:S01]  /*35150*/  @!PT LDS RZ, [RZ] ;  /* 0x00000000fffff984 */ /* 0x000fe20000000800 */
[----:B------:R-:W-:Y:S01]  /*35160*/  @!PT LDS RZ, [RZ] ;  /* 0x00000000fffff984 */ /* 0x000fe20000000800 */
[----:B------:R-:W-:Y:S04]  /*35170*/  @!P2 LDGSTS.E.BYPASS.LTC128B.128 [R8+0x19400], desc[UR42][R2.64], !P3 ;  /* 0x194000000208afae */ /* 0x000fe8000d901d6a */
[----:B------:R-:W-:Y:S04]  /*35180*/  @!P2 LDGSTS.E.BYPASS.LTC128B.128 [R8+0x1b400], desc[UR42][R2.64+0x40], !P0 ;  /* 0x1b4000400208afae */ /* 0x000fe8000c101d6a */
[----:B------:R0:W-:Y:S02]  /*35190*/  @!P2 LDGSTS.E.BYPASS.LTC128B.128 [R8+0x1d400], desc[UR42][R2.64+0x80], !P1 ;  /* 0x1d4000800208afae */ /* 0x0001e4000c901d6a */
[----:B0-----:R-:W-:Y:S01]  /*351a0*/  IMAD.MOV.U32 R2, RZ, RZ, R14 ;  /* 0x000000ffff027224 */ /* 0x001fe200078e000e */
[----:B------:R-:W-:Y:S06]  /*351b0*/  BRA `(.L_x_6081) ;  /* 0xffffff7000147947 */ /* 0x000fec000383ffff */
.L_x_5811:
[----:B-1----:R1:W2:Y:S02]  /*351c0*/  SYNCS.PHASECHK.TRANS64.TRYWAIT P0, [R23+URZ+0x2a820], R0 ;  /* 0x02a82000170075a7 */ /* 0x0022a4000800017f */
[----:B--2---:R-:W-:Y:S05]  /*351d0*/  @!P0 NANOSLEEP.SYNCS 0x989680 ;  /* 0x009896800000895d */ /* 0x004fea0003900000 */
[----:B------:R-:W2:Y:S02]  /*351e0*/  @!P0 SYNCS.PHASECHK.TRANS64 P0, [R23+URZ+0x2a820], R0 ;  /* 0x02a82000170085a7 */ /* 0x000ea4000800007f */
[----:B--2---:R-:W-:Y:S05]  /*351f0*/  @!P0 BRA `(.L_x_5811) ;  /* 0xfffffffc00f08947 */ /* 0x004fea000383ffff */
[----:B------:R-:W-:Y:S05]  /*35200*/  BRA `(.L_x_6082) ;  /* 0xffffff7000847947 */ /* 0x000fea000383ffff */
.L_x_5815:
[----:B0-----:R0:W1:Y:S02]  /*35210*/  SYNCS.PHASECHK.TRANS64.TRYWAIT P0, [R4+URZ+0x2a880], R17 ;  /* 0x02a88011040075a7 */ /* 0x001064000800017f */
[----:B-1----:R-:W-:Y:S05]  /*35220*/  @!P0 NANOSLEEP.SYNCS 0x989680 ;  /* 0x009896800000895d */ /* 0x002fea0003900000 */
[----:B------:R-:W1:Y:S02]  /*35230*/  @!P0 SYNCS.PHASECHK.TRANS64 P0, [R4+URZ+0x2a880], R17 ;  /* 0x02a88011040085a7 */ /* 0x000e64000800007f */
[----:B-1----:R-:W-:Y:S05]  /*35240*/  @!P0 BRA `(.L_x_5815) ;  /* 0xfffffffc00f08947 */ /* 0x002fea000383ffff */
[----:B------:R-:W-:Y:S05]  /*35250*/  BRA `(.L_x_6083) ;  /* 0xffffff7400447947 */ /* 0x000fea000383ffff */
.L_x_5816:
        /* <DEDUP_REMOVED lines=8> */
.L_x_6085:
[----:B------:R-:W-:Y:S05]  /*352e0*/  BSYNC B0 ;  /* 0x0000000000007941 */ /* 0x000fea0003800000 */
.L_x_6084:
        /* <DEDUP_REMOVED lines=8> */
.L_x_6086:
[----:B------:R-:W-:Y:S02]  /*35370*/  IMAD.MOV.U32 R13, RZ, RZ, R27 ;  /* 0x000000ffff0d7224 */ /* 0x000fe400078e001b */
[----:B------:R-:W-:Y:S02]  /*35380*/  IMAD.MOV.U32 R12, RZ, RZ, 0x1 ;  /* 0x00000001ff0c7424 */ /* 0x000fe400078e00ff */
[----:B------:R-:W-:-:S07]  /*35390*/  IMAD.MOV.U32 R2, RZ, RZ, R14 ;  /* 0x000000ffff027224 */ /* 0x000fce00078e000e */
[----:B------:R-:W-:Y:S05]  /*353a0*/  WARPSYNC.COLLECTIVE R15, `(.L_x_6087) ;  /* 0x000000000f087348 */ /* 0x000fea0003c00000 */
[----:B------:R0:W1:Y:S02]  /*353b0*/  SHFL.IDX P6, R14, R13, R12, R11 ;  /* 0x0000000c0d0e7389 */ /* 0x00006400000c000b */
[----:B01----:R-:W-:Y:S01]  /*353c0*/  ENDCOLLECTIVE ;  /* 0x000000000000791b */ /* 0x003fe20003800000 */
.L_x_6087:
        /* <DEDUP_REMOVED lines=14> */
.L_x_6088:
[----:B------:R-:W-:Y:S02]  /*354b0*/  IMAD.MOV.U32 R13, RZ, RZ, R27 ;  /* 0x000000ffff0d7224 */ /* 0x000fe400078e001b */
[----:B------:R-:W-:Y:S02]  /*354c0*/  IMAD.MOV.U32 R12, RZ, RZ, 0x2 ;  /* 0x00000002ff0c7424 */ /* 0x000fe400078e00ff */
[----:B------:R-:W-:-:S07]  /*354d0*/  IMAD.MOV.U32 R2, RZ, RZ, R14 ;  /* 0x000000ffff027224 */ /* 0x000fce00078e000e */
[----:B------:R-:W-:Y:S05]  /*354e0*/  WARPSYNC.COLLECTIVE R15, `(.L_x_6089) ;  /* 0x000000000f087348 */ /* 0x000fea0003c00000 */
[----:B------:R0:W1:Y:S02]  /*354f0*/  SHFL.IDX P6, R14, R13, R12, R11 ;  /* 0x0000000c0d0e7389 */ /* 0x00006400000c000b */
[----:B01----:R-:W-:Y:S01]  /*35500*/  ENDCOLLECTIVE ;  /* 0x000000000000791b */ /* 0x003fe20003800000 */
.L_x_6089:
        /* <DEDUP_REMOVED lines=13> */
.L_x_6090:
[----:B------:R-:W-:Y:S02]  /*355e0*/  IMAD.MOV.U32 R13, RZ, RZ, R27 ;  /* 0x000000ffff0d7224 */ /* 0x000fe400078e001b */
[----:B------:R-:W-:Y:S02]  /*355f0*/  IMAD.MOV.U32 R12, RZ, RZ, 0x3 ;  /* 0x00000003ff0c7424 */ /* 0x000fe400078e00ff */
[----:B------:R-:W-:-:S07]  /*35600*/  IMAD.MOV.U32 R2, RZ, RZ, R14 ;  /* 0x000000ffff027224 */ /* 0x000fce00078e000e */
[----:B------:R-:W-:Y:S05]  /*35610*/  WARPSYNC.COLLECTIVE R15, `(.L_x_6091) ;  /* 0x000000000f087348 */ /* 0x000fea0003c00000 */
[----:B------:R0:W1:Y:S02]  /*35620*/  SHFL.IDX P6, R14, R13, R12, R11 ;  /* 0x0000000c0d0e7389 */ /* 0x00006400000c000b */
[----:B01----:R-:W-:Y:S01]  /*35630*/  ENDCOLLECTIVE ;  /* 0x000000000000791b */ /* 0x003fe20003800000 */
.L_x_6091:
        /* <DEDUP_REMOVED lines=13> */
.L_x_6092:
[----:B------:R-:W-:Y:S01]  /*35710*/  IMAD.MOV.U32 R2, RZ, RZ, R14 ;  /* 0x000000ffff027224 */ /* 0x000fe200078e000e */
[----:B------:R-:W-:Y:S06]  /*35720*/  BRA `(.L_x_6093) ;  /* 0xffffff7000dc7947 */ /* 0x000fec000383ffff */
.L_x_5821:
[----:B---3--:R3:W4:Y:S02]  /*35730*/  SYNCS.PHASECHK.TRANS64.TRYWAIT P0, [R4+URZ+0x2a840], R17 ;  /* 0x02a84011040075a7 */ /* 0x008724000800017f */
[----:B----4-:R-:W-:Y:S05]  /*35740*/  @!P0 NANOSLEEP.SYNCS 0x989680 ;  /* 0x009896800000895d */ /* 0x010fea0003900000 */
[----:B------:R-:W4:Y:S02]  /*35750*/  @!P0 SYNCS.PHASECHK.TRANS64 P0, [R4+URZ+0x2a840], R17 ;  /* 0x02a84011040085a7 */ /* 0x000f24000800007f */
[----:B----4-:R-:W-:Y:S05]  /*35760*/  @!P0 BRA `(.L_x_5821) ;  /* 0xfffffffc00f08947 */ /* 0x010fea000383ffff */
[----:B------:R-:W-:Y:S05]  /*35770*/  BRA `(.L_x_6094) ;  /* 0xffffff7400347947 */ /* 0x000fea000383ffff */
.L_x_5822:
        /* <DEDUP_REMOVED lines=8> */
.L_x_6096:
[----:B------:R-:W-:Y:S05]  /*35800*/  BSYNC B0 ;  /* 0x0000000000007941 */ /* 0x000fea0003800000 */
.L_x_6095:
        /* <DEDUP_REMOVED lines=8> */
.L_x_6097:
[----:B------:R-:W-:Y:S02]  /*35890*/  IMAD.MOV.U32 R13, RZ, RZ, R8 ;  /* 0x000000ffff0d7224 */ /* 0x000fe400078e0008 */
[----:B------:R-:W-:Y:S02]  /*358a0*/  IMAD.MOV.U32 R12, RZ, RZ, 0x1 ;  /* 0x00000001ff0c7424 */ /* 0x000fe400078e00ff */
[----:B------:R-:W-:-:S07]  /*358b0*/  IMAD.MOV.U32 R2, RZ, RZ, R14 ;  /* 0x000000ffff027224 */ /* 0x000fce00078e000e */
[----:B------:R-:W-:Y:S05]  /*358c0*/  WARPSYNC.COLLECTIVE R15, `(.L_x_6098) ;  /* 0x000000000f087348 */ /* 0x000fea0003c00000 */
[----:B------:R0:W1:Y:S02]  /*358d0*/  SHFL.IDX P6, R14, R13, R12, R11 ;  /* 0x0000000c0d0e7389 */ /* 0x00006400000c000b */
[----:B01----:R-:W-:Y:S01]  /*358e0*/  ENDCOLLECTIVE ;  /* 0x000000000000791b */ /* 0x003fe20003800000 */
.L_x_6098:
        /* <DEDUP_REMOVED lines=13> */
.L_x_6099:
[----:B------:R-:W-:Y:S02]  /*359c0*/  IMAD.MOV.U32 R13, RZ, RZ, R8 ;  /* 0x000000ffff0d7224 */ /* 0x000fe400078e0008 */
[----:B------:R-:W-:Y:S02]  /*359d0*/  IMAD.MOV.U32 R12, RZ, RZ, 0x2 ;  /* 0x00000002ff0c7424 */ /* 0x000fe400078e00ff */
[----:B------:R-:W-:-:S07]  /*359e0*/  IMAD.MOV.U32 R2, RZ, RZ, R14 ;  /* 0x000000ffff027224 */ /* 0x000fce00078e000e */
[----:B------:R-:W-:Y:S05]  /*359f0*/  WARPSYNC.COLLECTIVE R15, `(.L_x_6100) ;  /* 0x000000000f087348 */ /* 0x000fea0003c00000 */
[----:B------:R0:W1:Y:S02]  /*35a00*/  SHFL.IDX P6, R14, R13, R12, R11 ;  /* 0x0000000c0d0e7389 */ /* 0x00006400000c000b */
[----:B01----:R-:W-:Y:S01]  /*35a10*/  ENDCOLLECTIVE ;  /* 0x000000000000791b */ /* 0x003fe20003800000 */
.L_x_6100:
        /* <DEDUP_REMOVED lines=13> */
.L_x_6101:
[----:B------:R-:W-:Y:S02]  /*35af0*/  IMAD.MOV.U32 R13, RZ, RZ, R8 ;  /* 0x000000ffff0d7224 */ /* 0x000fe400078e0008 */
[----:B------:R-:W-:Y:S02]  /*35b00*/  IMAD.MOV.U32 R12, RZ, RZ, 0x3 ;  /* 0x00000003ff0c7424 */ /* 0x000fe400078e00ff */
[----:B------:R-:W-:-:S07]  /*35b10*/  IMAD.MOV.U32 R2, RZ, RZ, R14 ;  /* 0x000000ffff027224 */ /* 0x000fce00078e000e */
[----:B------:R-:W-:Y:S05]  /*35b20*/  WARPSYNC.COLLECTIVE R15, `(.L_x_6102) ;  /* 0x000000000f087348 */ /* 0x000fea0003c00000 */
[----:B------:R0:W1:Y:S02]  /*35b30*/  SHFL.IDX P6, R14, R13, R12, R11 ;  /* 0x0000000c0d0e7389 */ /* 0x00006400000c000b */
[----:B01----:R-:W-:Y:S01]  /*35b40*/  ENDCOLLECTIVE ;  /* 0x000000000000791b */ /* 0x003fe20003800000 */
.L_x_6102:
        /* <DEDUP_REMOVED lines=13> */
.L_x_6103:
[----:B------:R-:W-:Y:S01]  /*35c20*/  IMAD.MOV.U32 R2, RZ, RZ, R14 ;  /* 0x000000ffff027224 */ /* 0x000fe200078e000e */
[----:B------:R-:W-:Y:S06]  /*35c30*/  BRA `(.L_x_6104) ;  /* 0xffffff7000c47947 */ /* 0x000fec000383ffff */
.L_x_5827:
[----:B------:R0:W0:Y:S02]  /*35c40*/  SYNCS.PHASECHK.TRANS64.TRYWAIT P2, [R2+URZ+0x2a870], R0 ;  /* 0x02a87000020075a7 */ /* 0x000024000804017f */
[----:B0-----:R-:W-:Y:S05]  /*35c50*/  @!P2 NANOSLEEP.SYNCS 0x989680 ;  /* 0x009896800000a95d */ /* 0x001fea0003900000 */
[----:B------:R-:W0:Y:S02]  /*35c60*/  @!P2 SYNCS.PHASECHK.TRANS64 P2, [R2+URZ+0x2a870], R0 ;  /* 0x02a870000200a5a7 */ /* 0x000e24000804007f */
[----:B0-----:R-:W-:Y:S05]  /*35c70*/  @!P2 BRA `(.L_x_5827) ;  /* 0xfffffffc00f0a947 */ /* 0x001fea000383ffff */
[----:B------:R-:W-:Y:S05]  /*35c80*/  BRA `(.L_x_6105) ;  /* 0xffffff7400307947 */ /* 0x000fea000383ffff */
.L_x_5829:
[----:B------:R0:W0:Y:S02]  /*35c90*/  SYNCS.PHASECHK.TRANS64.TRYWAIT P2, [R2+URZ+0x2a860], R3 ;  /* 0x02a86003020075a7 */ /* 0x000024000804017f */
[----:B0-----:R-:W-:Y:S05]  /*35ca0*/  @!P2 NANOSLEEP.SYNCS 0x989680 ;  /* 0x009896800000a95d */ /* 0x001fea0003900000 */
[----:B------:R-:W0:Y:S02]  /*35cb0*/  @!P2 SYNCS.PHASECHK.TRANS64 P2, [R2+URZ+0x2a860], R3 ;  /* 0x02a860030200a5a7 */ /* 0x000e24000804007f */
[----:B0-----:R-:W-:Y:S05]  /*35cc0*/  @!P2 BRA `(.L_x_5829) ;  /* 0xfffffffc00f0a947 */ /* 0x001fea000383ffff */
[----:B------:R-:W-:Y:S05]  /*35cd0*/  BRA `(.L_x_6106) ;  /* 0xffffff7400407947 */ /* 0x000fea000383ffff */
.L_x_5837:
[----:B0-----:R0:W1:Y:S02]  /*35ce0*/  SYNCS.PHASECHK.TRANS64.TRYWAIT P1, [R2+URZ+0x2a870], R3 ;  /* 0x02a87003020075a7 */ /* 0x001064000802017f */
[----:B-1----:R-:W-:Y:S05]  /*35cf0*/  @!P1 NANOSLEEP.SYNCS 0x989680 ;  /* 0x009896800000995d */ /* 0x002fea0003900000 */
[----:B------:R-:W1:Y:S02]  /*35d00*/  @!P1 SYNCS.PHASECHK.TRANS64 P1, [R2+URZ+0x2a870], R3 ;  /* 0x02a87003020095a7 */ /* 0x000e64000802007f */
[----:B-1----:R-:W-:Y:S05]  /*35d10*/  @!P1 BRA `(.L_x_5837) ;  /* 0xfffffffc00f09947 */ /* 0x002fea000383ffff */
[----:B------:R-:W-:Y:S05]  /*35d20*/  BRA `(.L_x_6107) ;  /* 0xffffff7c00987947 */ /* 0x000fea000383ffff */
.L_x_5839:
[----:B0-----:R0:W1:Y:S02]  /*35d30*/  SYNCS.PHASECHK.TRANS64.TRYWAIT P1, [R2+URZ+0x2a860], R3 ;  /* 0x02a86003020075a7 */ /* 0x001064000802017f */
[----:B-1----:R-:W-:Y:S05]  /*35d40*/  @!P1 NANOSLEEP.SYNCS 0x989680 ;  /* 0x009896800000995d */ /* 0x002fea0003900000 */
[----:B------:R-:W1:Y:S02]  /*35d50*/  @!P1 SYNCS.PHASECHK.TRANS64 P1, [R2+URZ+0x2a860], R3 ;  /* 0x02a86003020095a7 */ /* 0x000e64000802007f */
[----:B-1----:R-:W-:Y:S05]  /*35d60*/  @!P1 BRA `(.L_x_5839) ;  /* 0xfffffffc00f09947 */ /* 0x002fea000383ffff */
[----:B------:R-:W-:Y:S05]  /*35d70*/  BRA `(.L_x_6108) ;  /* 0xffffff7c00a47947 */ /* 0x000fea000383ffff */
.L_x_5844:
        /* <DEDUP_REMOVED lines=8> */
.L_x_6110:
[----:B------:R-:W-:Y:S05]  /*35e00*/  BSYNC B0 ;  /* 0x0000000000007941 */ /* 0x000fea0003800000 */
.L_x_6109:
[----:B------:R-:W-:Y:S02]  /*35e10*/  IMAD.MOV.U32 R13, RZ, RZ, R16 ;  /* 0x000000ffff0d7224 */ /* 0x000fe400078e0010 */
        /* <DEDUP_REMOVED lines=8> */
.L_x_6111:
        /* <DEDUP_REMOVED lines=9> */
[----:B-1----:R-:W-:-:S06]  /*35f30*/  @!P1 IMAD.WIDE R2, R8, 0x4, R4 ;  /* 0x0000000408029825 */ /* 0x002fcc00078e0204 */
        /* <DEDUP_REMOVED lines=9> */
[----:B------:R-:W-:-:S04]  /*35fd0*/  IMAD R2, R5, R17, RZ ;  /* 0x0000001105027224 */ /* 0x000fc800078e02ff */
[----:B------:R-:W-:-:S07]  /*35fe0*/  IMAD.MOV.U32 R13, RZ, RZ, R2 ;  /* 0x000000ffff0d7224 */ /* 0x000fce00078e0002 */
[----:B------:R-:W-:Y:S05]  /*35ff0*/  WARPSYNC.COLLECTIVE R15, `(.L_x_6112) ;  /* 0x000000000f087348 */ /* 0x000fea0003c00000 */
[----:B------:R0:W1:Y:S02]  /*36000*/  SHFL.UP P6, R14, R13, R12, R11 ;  /* 0x0400000c0d0e7389 */ /* 0x00006400000c000b */
[----:B01----:R-:W-:Y:S01]  /*36010*/  ENDCOLLECTIVE ;  /* 0x000000000000791b */ /* 0x003fe20003800000 */
.L_x_6112:
[----:B------:R-:W-:Y:S02]  /*36020*/  IMAD.MOV.U32 R12, RZ, RZ, 0x2 ;  /* 0x00000002ff0c7424 */ /* 0x000fe400078e00ff */
[----:B------:R-:W-:-:S05]  /*36030*/  IMAD.MOV.U32 R3, RZ, RZ, R14 ;  /* 0x000000ffff037224 */ /* 0x000fca00078e000e */
[----:B------:R-:W-:-:S05]  /*36040*/  SEL R3, R3, RZ, P1 ;  /* 0x000000ff03037207 */ /* 0x000fca0000800000 */
[----:B------:R-:W-:-:S04]  /*36050*/  IMAD.IADD R2, R2, 0x1, R3 ;  /* 0x0000000102027824 */ /* 0x000fc800078e0203 */
[----:B------:R-:W-:-:S07]  /*36060*/  IMAD.MOV.U32 R13, RZ, RZ, R2 ;  /* 0x000000ffff0d7224 */ /* 0x000fce00078e0002 */
[----:B------:R-:W-:Y:S05]  /*36070*/  WARPSYNC.COLLECTIVE R15, `(.L_x_6113) ;  /* 0x000000000f087348 */ /* 0x000fea0003c00000 */
[----:B------:R0:W1:Y:S02]  /*36080*/  SHFL.UP P6, R14, R13, R12, R11 ;  /* 0x0400000c0d0e7389 */ /* 0x00006400000c000b */
[----:B01----:R-:W-:Y:S01]  /*36090*/  ENDCOLLECTIVE ;  /* 0x000000000000791b */ /* 0x003fe20003800000 */
.L_x_6113:
        /* <DEDUP_REMOVED lines=8> */
.L_x_6114:
        /* <DEDUP_REMOVED lines=8> */
.L_x_6115:
        /* <DEDUP_REMOVED lines=8> */
.L_x_6116:
[----:B------:R-:W-:Y:S02]  /*36220*/  IMAD.MOV.U32 R12, RZ, RZ, 0x1f ;  /* 0x0000001fff0c7424 */ /* 0x000fe400078e00ff */
[----:B------:R-:W-:Y:S02]  /*36230*/  IMAD.MOV.U32 R11, RZ, RZ, 0x1f ;  /* 0x0000001fff0b7424 */ /* 0x000fe400078e00ff */
[----:B------:R-:W-:-:S05]  /*36240*/  IMAD.MOV.U32 R3, RZ, RZ, R14 ;  /* 0x000000ffff037224 */ /* 0x000fca00078e000e */
[----:B------:R-:W-:-:S05]  /*36250*/  SEL R3, R3, RZ, P5 ;  /* 0x000000ff03037207 */ /* 0x000fca0002800000 */
[----:B------:R-:W-:-:S04]  /*36260*/  IMAD.IADD R2, R2, 0x1, R3 ;  /* 0x0000000102027824 */ /* 0x000fc800078e0203 */
[----:B------:R-:W-:-:S07]  /*36270*/  IMAD.MOV.U32 R13, RZ, RZ, R2 ;  /* 0x000000ffff0d7224 */ /* 0x000fce00078e0002 */
[----:B------:R-:W-:Y:S05]  /*36280*/  WARPSYNC.COLLECTIVE R15, `(.L_x_6117) ;  /* 0x000000000f087348 */ /* 0x000fea0003c00000 */
[----:B------:R0:W1:Y:S02]  /*36290*/  SHFL.IDX P6, R14, R13, R12, R11 ;  /* 0x0000000c0d0e7389 */ /* 0x00006400000c000b */
[----:B01----:R-:W-:Y:S01]  /*362a0*/  ENDCOLLECTIVE ;  /* 0x000000000000791b */ /* 0x003fe20003800000 */
.L_x_6117:
[----:B------:R-:W-:Y:S01]  /*362b0*/  IMAD.MOV.U32 R3, RZ, RZ, R14 ;  /* 0x000000ffff037224 */ /* 0x000fe200078e000e */
[----:B------:R-:W-:Y:S06]  /*362c0*/  BRA `(.L_x_6118) ;  /* 0xffffff8400307947 */ /* 0x000fec000383ffff */
.L_x_5847:
[----:B------:R-:W-:Y:S01]  /*362d0*/  BSSY B0, `(.L_x_6119) ;  /* 0x0000008000007945 */ /* 0x000fe20003800000 */
[----:B------:R-:W-:Y:S02]  /*362e0*/  IMAD.MOV.U32 R13, RZ, RZ, R2 ;  /* 0x000000ffff0d7224 */ /* 0x000fe400078e0002 */
[----:B------:R-:W-:Y:S02]  /*362f0*/  IMAD.MOV.U32 R12, RZ, RZ, 0x1 ;  /* 0x00000001ff0c7424 */ /* 0x000fe400078e00ff */
[----:B------:R-:W-:Y:S02]  /*36300*/  IMAD.MOV.U32 R11, RZ, RZ, RZ ;  /* 0x000000ffff0b7224 */ /* 0x000fe400078e00ff */
[----:B------:R-:W-:-:S07]  /*36310*/  IMAD.MOV.U32 R15, RZ, RZ, -0x1 ;  /* 0xffffffffff0f7424 */ /* 0x000fce00078e00ff */
[----:B------:R-:W-:Y:S05]  /*36320*/  WARPSYNC.COLLECTIVE R15, `(.L_x_6120) ;  /* 0x000000000f087348 */ /* 0x000fea0003c00000 */
[----:B------:R0:W1:Y:S02]  /*36330*/  SHFL.UP P6, R14, R13, R12, R11 ;  /* 0x0400000c0d0e7389 */ /* 0x00006400000c000b */
[----:B01----:R-:W-:Y:S01]  /*36340*/  ENDCOLLECTIVE ;  /* 0x000000000000791b */ /* 0x003fe20003800000 */
.L_x_6120:
[----:B------:R-:W-:Y:S05]  /*36350*/  BSYNC B0 ;  /* 0x0000000000007941 */ /* 0x000fea0003800000 */
.L_x_6119:
[----:B------:R-:W-:Y:S02]  /*36360*/  IMAD.MOV.U32 R3, RZ, RZ, R14 ;  /* 0x000000ffff037224 */ /* 0x000fe400078e000e */
[----:B------:R-:W-:Y:S02]  /*36370*/  IMAD.MOV.U32 R12, RZ, RZ, 0x2 ;  /* 0x00000002ff0c7424 */ /* 0x000fe400078e00ff */
[----:B------:R-:W-:Y:S01]  /*36380*/  IMAD.MOV.U32 R11, RZ, RZ, RZ ;  /* 0x000000ffff0b7224 */ /* 0x000fe200078e00ff */
[----:B------:R-:W-:Y:S01]  /*36390*/  SEL R3, R3, RZ, P1 ;  /* 0x000000ff03037207 */ /* 0x000fe20000800000 */
[----:B------:R-:W-:-:S04]  /*363a0*/  IMAD.MOV.U32 R15, RZ, RZ, -0x1 ;  /* 0xffffffffff0f7424 */ /* 0x000fc800078e00ff */
[----:B------:R-:W-:-:S04]  /*363b0*/  IMAD.IADD R2, R2, 0x1, R3 ;  /* 0x0000000102027824 */ /* 0x000fc800078e0203 */
[----:B------:R-:W-:-:S07]  /*363c0*/  IMAD.MOV.U32 R13, RZ, RZ, R2 ;  /* 0x000000ffff0d7224 */ /* 0x000fce00078e0002 */
[----:B------:R-:W-:Y:S05]  /*363d0*/  WARPSYNC.COLLECTIVE R15, `(.L_x_6121) ;  /* 0x000000000f087348 */ /* 0x000fea0003c00000 */
[----:B------:R0:W1:Y:S02]  /*363e0*/  SHFL.UP P6, R14, R13, R12, R11 ;  /* 0x0400000c0d0e7389 */ /* 0x00006400000c000b */
[----:B01----:R-:W-:Y:S01]  /*363f0*/  ENDCOLLECTIVE ;  /* 0x000000000000791b */ /* 0x003fe20003800000 */
.L_x_6121:
        /* <DEDUP_REMOVED lines=8> */
.L_x_6122:
        /* <DEDUP_REMOVED lines=8> */
.L_x_6123:
        /* <DEDUP_REMOVED lines=8> */
.L_x_6124:
        /* <DEDUP_REMOVED lines=9> */
.L_x_6125:
[----:B------:R-:W-:Y:S01]  /*36610*/  IMAD.MOV.U32 R3, RZ, RZ, R14 ;  /* 0x000000ffff037224 */ /* 0x000fe200078e000e */
[----:B------:R-:W-:Y:S06]  /*36620*/  BRA `(.L_x_6126) ;  /* 0xffffff8000fc7947 */ /* 0x000fec000383ffff */
.L_x_5849:
[----:B------:R-:W-:Y:S01]  /*36630*/  BSSY B0, `(.L_x_6127) ;  /* 0x0000006000007945 */ /* 0x000fe20003800000 */
[----:B------:R-:W-:Y:S01]  /*36640*/  PLOP3.LUT P6, PT, P6, PT, PT, 0x8, 0x0 ;  /* 0x000000000000781c */ /* 0x000fe200037ce170 */
[----:B------:R-:W-:-:S12]  /*36650*/  IMAD.MOV.U32 R15, RZ, RZ, -0x1 ;  /* 0xffffffffff0f7424 */ /* 0x000fd800078e00ff */
[----:B0-----:R-:W-:Y:S05]  /*36660*/  WARPSYNC.COLLECTIVE R15, `(.L_x_6128) ;  /* 0x000000000f087348 */ /* 0x001fea0003c00000 */
[----:B------:R-:W-:Y:S01]  /*36670*/  VOTE.ANY R14, PT, P6 ;  /* 0x00000000000e7806 */ /* 0x000fe200030e0100 */
[----:B0-----:R-:W-:Y:S06]  /*36680*/  ENDCOLLECTIVE ;  /* 0x000000000000791b */ /* 0x001fec0003800000 */
.L_x_6128:
[----:B------:R-:W-:Y:S05]  /*36690*/  BSYNC B0 ;  /* 0x0000000000007941 */ /* 0x000fea0003800000 */
.L_x_6127:
        /* <DEDUP_REMOVED lines=10> */
.L_x_6129:
[----:B------:R-:W-:Y:S02]  /*36740*/  IMAD.MOV.U32 R13, RZ, RZ, R5 ;  /* 0x000000ffff0d7224 */ /* 0x000fe400078e0005 */
[----:B------:R-:W-:-:S07]  /*36750*/  IMAD.MOV.U32 R17, RZ, RZ, R14 ;  /* 0x000000ffff117224 */ /* 0x000fce00078e000e */
[----:B------:R-:W-:Y:S05]  /*36760*/  WARPSYNC.COLLECTIVE R15, `(.L_x_6130) ;  /* 0x000000000f087348 */ /* 0x000fea0003c00000 */
[----:B------:R0:W1:Y:S02]  /*36770*/  SHFL.IDX P6, R14, R13, R12, R11 ;  /* 0x0000000c0d0e7389 */ /* 0x00006400000c000b */
[----:B01----:R-:W-:Y:S01]  /*36780*/  ENDCOLLECTIVE ;  /* 0x000000000000791b */ /* 0x003fe20003800000 */
.L_x_6130:
[----:B------:R-:W-:Y:S01]  /*36790*/  IMAD.MOV.U32 R5, RZ, RZ, R14 ;  /* 0x000000ffff057224 */ /* 0x000fe200078e000e */
[----:B------:R-:W-:Y:S06]  /*367a0*/  BRA `(.L_x_6131) ;  /* 0xffffff8000dc7947 */ /* 0x000fec000383ffff */
.L_x_5851:
[----:B------:R-:W-:Y:S01]  /*367b0*/  BSSY B0, `(.L_x_6132) ;  /* 0x0000008000007945 */ /* 0x000fe20003800000 */
[----:B------:R-:W-:Y:S02]  /*367c0*/  IMAD.MOV.U32 R13, RZ, RZ, R2 ;  /* 0x000000ffff0d7224 */ /* 0x000fe400078e0002 */
[----:B------:R-:W-:Y:S02]  /*367d0*/  IMAD.MOV.U32 R12, RZ, RZ, R7 ;  /* 0x000000ffff0c7224 */ /* 0x000fe400078e0007 */
[----:B------:R-:W-:Y:S02]  /*367e0*/  IMAD.MOV.U32 R11, RZ, RZ, 0x1f ;  /* 0x0000001fff0b7424 */ /* 0x000fe400078e00ff */
[----:B------:R-:W-:-:S07]  /*367f0*/  IMAD.MOV.U32 R15, RZ, RZ, -0x1 ;  /* 0xffffffffff0f7424 */ /* 0x000fce00078e00ff */
[----:B0-23--:R-:W-:Y:S05]  /*36800*/  WARPSYNC.COLLECTIVE R15, `(.L_x_6133) ;  /* 0x000000000f087348 */ /* 0x00dfea0003c00000 */
[----:B------:R1:W4:Y:S02]  /*36810*/  SHFL.IDX P6, R14, R13, R12, R11 ;  /* 0x0000000c0d0e7389 */ /* 0x00032400000c000b */
[----:B01234-:R-:W-:Y:S01]  /*36820*/  ENDCOLLECTIVE ;  /* 0x000000000000791b */ /* 0x01ffe20003800000 */
.L_x_6133:
[----:B------:R-:W-:Y:S05]  /*36830*/  BSYNC B0 ;  /* 0x0000000000007941 */ /* 0x000fea0003800000 */
.L_x_6132:
[----:B------:R-:W-:Y:S01]  /*36840*/  IMAD.MOV.U32 R16, RZ, RZ, R14 ;  /* 0x000000ffff107224 */ /* 0x000fe200078e000e */
[----:B------:R-:W-:Y:S06]  /*36850*/  BRA `(.L_x_5850) ;  /* 0xffffff8000c87947 */ /* 0x000fec000383ffff */
.L_x_5857:
[----:B0-----:R0:W1:Y:S02]  /*36860*/  SYNCS.PHASECHK.TRANS64.TRYWAIT P0, [R4+URZ+0x2a820], R0 ;  /* 0x02a82000040075a7 */ /* 0x001064000800017f */
[----:B-1----:R-:W-:Y:S05]  /*36870*/  @!P0 NANOSLEEP.SYNCS 0x989680 ;  /* 0x009896800000895d */ /* 0x002fea0003900000 */
[----:B------:R-:W1:Y:S02]  /*36880*/  @!P0 SYNCS.PHASECHK.TRANS64 P0, [R4+URZ+0x2a820], R0 ;  /* 0x02a82000040085a7 */ /* 0x000e64000800007f */
[----:B-1----:R-:W-:Y:S05]  /*36890*/  @!P0 BRA `(.L_x_5857) ;  /* 0xfffffffc00f08947 */ /* 0x002fea000383ffff */
[----:B------:R-:W-:Y:S05]  /*368a0*/  BRA `(.L_x_6134) ;  /* 0xffffff8c00287947 */ /* 0x000fea000383ffff */
.L_x_5858:
        /* <DEDUP_REMOVED lines=11> */
.L_x_6136:
[----:B------:R-:W-:Y:S05]  /*36960*/  BSYNC B0 ;  /* 0x0000000000007941 */ /* 0x000fea0003800000 */
.L_x_6135:
[----:B------:R-:W-:Y:S05]  /*36970*/  BRA `(.L_x_6137) ;  /* 0xffffff8c00107947 */ /* 0x000fea000383ffff */
.L_x_5859:
[----:B------:R-:W-:Y:S01]  /*36980*/  BSSY B0, `(.L_x_6138) ;  /* 0x0000006000007945 */ /* 0x000fe20003800000 */
[----:B------:R-:W-:-:S07]  /*36990*/  IMAD.MOV.U32 R15, RZ, RZ, -0x1 ;  /* 0xffffffffff0f7424 */ /* 0x000fce00078e00ff */
[----:B0-----:R-:W-:Y:S05]  /*369a0*/  WARPSYNC.COLLECTIVE R15, `(.L_x_6139) ;  /* 0x000000000f0c7348 */ /* 0x001fea0003c00000 */
[----:B------:R-:W-:Y:S02]  /*369b0*/  ELECT P6, UR62, PT ;  /* 0x00000000003e782f */ /* 0x000fe400038c0000 */
[----:B------:R-:W-:Y:S01]  /*369c0*/  MOV R14, UR62 ;  /* 0x0000003e000e7c02 */ /* 0x000fe20008000f00 */
[----:B0-----:R-:W-:Y:S10]  /*369d0*/  ENDCOLLECTIVE ;  /* 0x000000000000791b */ /* 0x001ff40003800000 */
.L_x_6139:
[----:B------:R-:W-:Y:S05]  /*369e0*/  BSYNC B0 ;  /* 0x0000000000007941 */ /* 0x000fea0003800000 */
.L_x_6138:
[----:B------:R-:W-:Y:S05]  /*369f0*/  BRA `(.L_x_6140) ;  /* 0xffffff8c00047947 */ /* 0x000fea000383ffff */
.L_x_5861:
[----:B0-----:R0:W1:Y:S02]  /*36a00*/  SYNCS.PHASECHK.TRANS64.TRYWAIT P1, [R5+URZ+0x2a840], R0 ;  /* 0x02a84000050075a7 */ /* 0x001064000802017f */
[----:B-1----:R-:W-:Y:S05]  /*36a10*/  @!P1 NANOSLEEP.SYNCS 0x989680 ;  /* 0x009896800000995d */ /* 0x002fea0003900000 */
[----:B------:R-:W1:Y:S02]  /*36a20*/  @!P1 SYNCS.PHASECHK.TRANS64 P1, [R5+URZ+0x2a840], R0 ;  /* 0x02a84000050095a7 */ /* 0x000e64000802007f */
[----:B-1----:R-:W-:Y:S05]  /*36a30*/  @!P1 BRA `(.L_x_5861) ;  /* 0xfffffffc00f09947 */ /* 0x002fea000383ffff */
[----:B------:R-:W-:Y:S05]  /*36a40*/  BRA `(.L_x_6141) ;  /* 0xffffff8c00247947 */ /* 0x000fea000383ffff */
.L_x_5863:
[----:B-1----:R1:W2:Y:S02]  /*36a50*/  SYNCS.PHASECHK.TRANS64.TRYWAIT P1, [R25+URZ+0x2a840], R2 ;  /* 0x02a84002190075a7 */ /* 0x0022a4000802017f */
[----:B--2---:R-:W-:Y:S05]  /*36a60*/  @!P1 NANOSLEEP.SYNCS 0x989680 ;  /* 0x009896800000995d */ /* 0x004fea0003900000 */
[----:B------:R-:W2:Y:S02]  /*36a70*/  @!P1 SYNCS.PHASECHK.TRANS64 P1, [R25+URZ+0x2a840], R2 ;  /* 0x02a84002190095a7 */ /* 0x000ea4000802007f */
[----:B--2---:R-:W-:Y:S05]  /*36a80*/  @!P1 BRA `(.L_x_5863) ;  /* 0xfffffffc00f09947 */ /* 0x004fea000383ffff */
[----:B------:R-:W-:Y:S05]  /*36a90*/  BRA `(.L_x_6142) ;  /* 0xffffff8c00307947 */ /* 0x000fea000383ffff */
.L_x_5865:
[----:B--2---:R2:W3:Y:S02]  /*36aa0*/  SYNCS.PHASECHK.TRANS64.TRYWAIT P1, [R5+URZ+0x2a860], R0 ;  /* 0x02a86000050075a7 */ /* 0x0044e4000802017f */
[----:B---3--:R-:W-:Y:S05]  /*36ab0*/  @!P1 NANOSLEEP.SYNCS 0x989680 ;  /* 0x009896800000995d */ /* 0x008fea0003900000 */
[----:B------:R-:W3:Y:S02]  /*36ac0*/  @!P1 SYNCS.PHASECHK.TRANS64 P1, [R5+URZ+0x2a860], R0 ;  /* 0x02a86000050095a7 */ /* 0x000ee4000802007f */
[----:B---3--:R-:W-:Y:S05]  /*36ad0*/  @!P1 BRA `(.L_x_5865) ;  /* 0xfffffffc00f09947 */ /* 0x008fea000383ffff */
[----:B------:R-:W-:Y:S05]  /*36ae0*/  BRA `(.L_x_6143) ;  /* 0xffffff8c002c7947 */ /* 0x000fea000383ffff */
.L_x_5867:
[----:B---3--:R3:W4:Y:S02]  /*36af0*/  SYNCS.PHASECHK.TRANS64.TRYWAIT P1, [R25+URZ+0x2a860], R2 ;  /* 0x02a86002190075a7 */ /* 0x008724000802017f */
[----:B----4-:R-:W-:Y:S05]  /*36b00*/  @!P1 NANOSLEEP.SYNCS 0x989680 ;  /* 0x009896800000995d */ /* 0x010fea0003900000 */
[----:B------:R-:W4:Y:S02]  /*36b10*/  @!P1 SYNCS.PHASECHK.TRANS64 P1, [R25+URZ+0x2a860], R2 ;  /* 0x02a86002190095a7 */ /* 0x000f24000802007f */
[----:B----4-:R-:W-:Y:S05]  /*36b20*/  @!P1 BRA `(.L_x_5867) ;  /* 0xfffffffc00f09947 */ /* 0x010fea000383ffff */
[----:B------:R-:W-:Y:S05]  /*36b30*/  BRA `(.L_x_6144) ;  /* 0xffffff8c00287947 */ /* 0x000fea000383ffff */
.L_x_5869:
[----:B----4-:R4:W0:Y:S02]  /*36b40*/  SYNCS.PHASECHK.TRANS64.TRYWAIT P1, [R5+URZ+0x2a880], R0 ;  /* 0x02a88000050075a7 */ /* 0x010824000802017f */
[----:B0-----:R-:W-:Y:S05]  /*36b50*/  @!P1 NANOSLEEP.SYNCS 0x989680 ;  /* 0x009896800000995d */ /* 0x001fea0003900000 */
[----:B------:R-:W0:Y:S02]  /*36b60*/  @!P1 SYNCS.PHASECHK.TRANS64 P1, [R5+URZ+0x2a880], R0 ;  /* 0x02a88000050095a7 */ /* 0x000e24000802007f */
[----:B0-----:R-:W-:Y:S05]  /*36b70*/  @!P1 BRA `(.L_x_5869) ;  /* 0xfffffffc00f09947 */ /* 0x001fea000383ffff */
[----:B------:R-:W-:Y:S05]  /*36b80*/  BRA `(.L_x_6145) ;  /* 0xffffff8c00247947 */ /* 0x000fea000383ffff */
.L_x_6146:
        /* <DEDUP_REMOVED lines=15> */
.L_x_16280:


//--------------------- .text._ZN7cutlass13device_kernelIN5flash11enable_sm90INS1_16FlashAttnFwdSm90INS1_25CollectiveMainloopFwdSm90ILi2EN4cute5tupleIJNS5_1CILi1EEES8_S8_EEENS6_IJNS7_ILi128EEENS7_ILi160EEENS7_ILi192EEEEEELi192ENS_12float_e4m3_tEfNS_4arch4Sm90ELb1ELb0ELb1ELb0ELb1ELb0ELb0ELb1ELb1ELb1ELb1ELb0EEENS1_21CollectiveEpilogueFwdINS6_IJSA_SC_SB_EEES9_NS_10bfloat16_tESG_Li256ELb0ELb1ELb1ELb1EEENS1_19SingleTileSchedulerILb0ELb1ELb1ELi128EEEEEEEEEvNT_6ParamsE --------------------------
	.section	.text._ZN7cutlass13device_kernelIN5flash11enable_sm90INS1_16FlashAttnFwdSm90INS1_25CollectiveMainloopFwdSm90ILi2EN4cute5tupleIJNS5_1CILi1EEES8_S8_EEENS6_IJNS7_ILi128EEENS7_ILi160EEENS7_ILi192EEEEEELi192ENS_12float_e4m3_tEfNS_4arch4Sm90ELb1ELb0ELb1ELb0ELb1ELb0ELb0ELb1ELb1ELb1ELb1ELb0EEENS1_21CollectiveEpilogueFwdINS6_IJSA_SC_SB_EEES9_NS_10bfloat16_tESG_Li256ELb0ELb1ELb1ELb1EEENS1_19SingleTileSchedulerILb0ELb1ELb1ELi128EEEEEEEEEvNT_6ParamsE,"ax",@progbits
	.align	128
.text._ZN7cutlass13device_kernelIN5flash11enable_sm90INS1_16FlashAttnFwdSm90INS1_25CollectiveMainloopFwdSm90ILi2EN4cute5tupleIJNS5_1CILi1EEES8_S8_EEENS6_IJNS7_ILi128EEENS7_ILi160EEENS7_ILi192EEEEEELi192ENS_12float_e4m3_tEfNS_4arch4Sm90ELb1ELb0ELb1ELb0ELb1ELb0ELb0ELb1ELb1ELb1ELb1ELb0EEENS1_21CollectiveEpilogueFwdINS6_IJSA_SC_SB_EEES9_NS_10bfloat16_tESG_Li256ELb0ELb1ELb1ELb1EEENS1_19SingleTileSchedulerILb0ELb1ELb1ELi128EEEEEEEEEvNT_6ParamsE:
        .type           _ZN7cutlass13device_kernelIN5flash11enable_sm90INS1_16FlashAttnFwdSm90INS1_25CollectiveMainloopFwdSm90ILi2EN4cute5tupleIJNS5_1CILi1EEES8_S8_EEENS6_IJNS7_ILi128EEENS7_ILi160EEENS7_ILi192EEEEEELi192ENS_12float_e4m3_tEfNS_4arch4Sm90ELb1ELb0ELb1ELb0ELb1ELb0ELb0ELb1ELb1ELb1ELb1ELb0EEENS1_21CollectiveEpilogueFwdINS6_IJSA_SC_SB_EEES9_NS_10bfloat16_tESG_Li256ELb0ELb1ELb1ELb1EEENS1_19SingleTileSchedulerILb0ELb1ELb1ELi128EEEEEEEEEvNT_6ParamsE,@function
        .size           _ZN7cutlass13device_kernelIN5flash11enable_sm90INS1_16FlashAttnFwdSm90INS1_25CollectiveMainloopFwdSm90ILi2EN4cute5tupleIJNS5_1CILi1EEES8_S8_EEENS6_IJNS7_ILi128EEENS7_ILi160EEENS7_ILi192EEEEEELi192ENS_12float_e4m3_tEfNS_4arch4Sm90ELb1ELb0ELb1ELb0ELb1ELb0ELb0ELb1ELb1ELb1ELb1ELb0EEENS1_21CollectiveEpilogueFwdINS6_IJSA_SC_SB_EEES9_NS_10bfloat16_tESG_Li256ELb0ELb1ELb1ELb1EEENS1_19SingleTileSchedulerILb0ELb1ELb1ELi128EEEEEEEEEvNT_6ParamsE,(.L_x_16281 - _ZN7cutlass13device_kernelIN5flash11enable_sm90INS1_16FlashAttnFwdSm90INS1_25CollectiveMainloopFwdSm90ILi2EN4cute5tupleIJNS5_1CILi1EEES8_S8_EEENS6_IJNS7_ILi128EEENS7_ILi160EEENS7_ILi192EEEEEELi192ENS_12float_e4m3_tEfNS_4arch4Sm90ELb1ELb0ELb1ELb0ELb1ELb0ELb0ELb1ELb1ELb1ELb1ELb0EEENS1_21CollectiveEpilogueFwdINS6_IJSA_SC_SB_EEES9_NS_10bfloat16_tESG_Li256ELb0ELb1ELb1ELb1EEENS1_19SingleTileSchedulerILb0ELb1ELb1ELi128EEEEEEEEEvNT_6ParamsE)
        .other          _ZN7cutlass13device_kernelIN5flash11enable_sm90INS1_16FlashAttnFwdSm90INS1_25CollectiveMainloopFwdSm90ILi2EN4cute5tupleIJNS5_1CILi1EEES8_S8_EEENS6_IJNS7_ILi128EEENS7_ILi160EEENS7_ILi192EEEEEELi192ENS_12float_e4m3_tEfNS_4arch4Sm90ELb1ELb0ELb1ELb0ELb1ELb0ELb0ELb1ELb1ELb1ELb1ELb0EEENS1_21CollectiveEpilogueFwdINS6_IJSA_SC_SB_EEES9_NS_10bfloat16_tESG_Li256ELb0ELb1ELb1ELb1EEENS1_19SingleTileSchedulerILb0ELb1ELb1ELi128EEEEEEEEEvNT_6ParamsE,@"STO_CUDA_ENTRY STV_DEFAULT"
_ZN7cutlass13device_kernelIN5flash11enable_sm90INS1_16FlashAttnFwdSm90INS1_25CollectiveMainloopFwdSm90ILi2EN4cute5tupleIJNS5_1CILi1EEES8_S8_EEENS6_IJNS7_ILi128EEENS7_ILi160EEENS7_ILi192EEEEEELi192ENS_12float_e4m3_tEfNS_4arch4Sm90ELb1ELb0ELb1ELb0ELb1ELb0ELb0ELb1ELb1ELb1ELb1ELb0EEENS1_21CollectiveEpilogueFwdINS6_IJSA_SC_SB_EEES9_NS_10bfloat16_tESG_Li256ELb0ELb1ELb1ELb1EEENS1_19SingleTileSchedulerILb0ELb1ELb1ELi128EEEEEEEEEvNT_6ParamsE:
        /* <DEDUP_REMOVED lines=45> */
.L_x_6147:
        /* <DEDUP_REMOVED lines=22> */
.L_x_6148:
        /* <DEDUP_REMOVED lines=18> */
.L_x_6149:
        /* <DEDUP_REMOVED lines=22> */
.L_x_6150:
        /* <DEDUP_REMOVED lines=23> */
.L_x_6151:
[----:B------:R-:W-:Y:S01]  /*0820*/  UISETP.NE.AND UP0, UPT, UR9, URZ, UPT ;  /* 0x0000003f0900728c */ /* 0x000fe2000bf05270 */
[----:B------:R-:W-:Y:S01]  /*0830*/  NOP ;  /* 0x0000000000007918 */ /* 0x000fe20000000000 */
[----:B-1----:R-:W-:Y:S01]  /*0840*/  UMOV UR4, 0x1 ;  /* 0x0000000100047882 */ /* 0x002fe20000000000 */
[----:B------:R-:W-:Y:S01]  /*0850*/  ULDC.64 UR36, c[0x0][0x208] ;  /* 0x0000820000247ab9 */ /* 0x000fe20000000a00 */
[----:B------:R-:W-:Y:S01]  /*0860*/  USEL UR4, UR4, 0x2, !UP0 ;  /* 0x0000000204047887 */ /* 0x000fe2000c000000 */
[----:B------:R-:W-:Y:S01]  /*0870*/  BSSY B6, `(.L_x_6152) ;  /* 0x000166c000067945 */ /* 0x000fe20003800000 */
[----:B0-234-:R-:W-:Y:S01]  /*0880*/  BAR.SYNC.DEFER_BLOCKING 0x0 ;  /* 0x0000000000007b1d */ /* 0x01dfe20000010000 */
[----:B------:R-:W-:-:S03]  /*0890*/  PLOP3.LUT P0, PT, PT, PT, UP0, 0x80, 0x0 ;  /* 0x000000000000781c */ /* 0x000fc60003f0f008 */
[----:B------:R-:W-:-:S05]  /*08a0*/  IMAD.U32 R2, RZ, RZ, UR4 ;  /* 0x00000004ff027e24 */ /* 0x000fca000f8e00ff */
[----:B------:R0:W-:Y:S05]  /*08b0*/  STL [R1+0x10], R2 ;  /* 0x0000100201007387 */ /* 0x0001ea0000100800 */
[----:B------:R-:W-:Y:S05]  /*08c0*/  @!P0 BRA `(.L_x_6153) ;  /* 0x0000011000388947 */ /* 0x000fea0003800000 */
.L_x_6154:
[----:B------:R-:W-:-:S08]  /*08d0*/  NOP ;  /* 0x0000000000007918 */ /* 0x000fd00000000000 */
[----:B------:R-:W1:Y:S02]  /*08e0*/  USETMAXREG.TRY_ALLOC.CTAPOOL UP0, 0xe8 ;  /* 0x000000e8000079c8 */ /* 0x000e640008000600 */
[----:B-1----:R-:W-:-:S13]  /*08f0*/  PLOP3.LUT P0, PT, PT, PT, UP0, 0x80, 0x0 ;  /* 0x000000000000781c */ /* 0x002fda0003f0f008 */
[----:B------:R-:W-:Y:S05]  /*0900*/  @!P0 BRA `(.L_x_6154) ;  /* 0xfffffffc00f08947 */ /* 0x000fea000383ffff */
[----:B------:R-:W1:Y:S01]  /*0910*/  S2UR UR6, SR_CTAID.Y ;  /* 0x00000000000679c3 */ /* 0x000e620000002600 */
[----:B------:R-:W-:Y:S01]  /*0920*/  LOP3.LUT R0, R23, 0xffffff80, RZ, 0xc0, !PT ;  /* 0xffffff8017007812 */ /* 0x000fe200078ec0ff */
[----:B------:R-:W-:Y:S02]  /*0930*/  ULDC UR7, c[0x0][0xc50] ;  /* 0x0003140000077ab9 */ /* 0x000fe40000000800 */
[----:B------:R-:W-:-:S04]  /*0940*/  UISETP.NE.AND UP0, UPT, UR7, 0x1, UPT ;  /* 0x000000010700788c */ /* 0x000fc8000bf05270 */
[----:B------:R-:W-:Y:S08]  /*0950*/  BAR.ARV 0x8, 0x180 ;  /* 0x0206000000007b1d */ /* 0x000ff00000002000 */
[----:B------:R-:W2:Y:S01]  /*0960*/  S2UR UR9, SR_CTAID.Z ;  /* 0x00000000000979c3 */ /* 0x000ea20000002700 */
[----:B------:R-:W-:Y:S01]  /*0970*/  ISETP.NE.AND P0, PT, R0, 0x80, PT ;  /* 0x000000800000780c */ /* 0x000fe20003f05270 */
[----:B------:R-:W-:Y:S01]  /*0980*/  @UP0 ULDC UR4, c[0x0][0xc54] ;  /* 0x0003150000040ab9 */ /* 0x000fe20000000800 */
[----:B------:R-:W-:Y:S01]  /*0990*/  @UP0 ULDC UR8, c[0x0][0xc58] ;  /* 0x0003160000080ab9 */ /* 0x000fe20000000800 */
[----:B-1----:R-:W-:-:S10]  /*09a0*/  UIMAD.WIDE.U32 UR4, UR6, UR4, URZ ;  /* 0x00000004060472a5 */ /* 0x002fd4000f8e003f */
[----:B------:R-:W-:Y:S06]  /*09b0*/  @!P0 BAR.ARV 0x9, 0x100 ;  /* 0x0244000000008b1d */ /* 0x000fec0000002000 */
[----:B------:R-:W-:Y:S01]  /*09c0*/  UMOV UR57, UR6 ;  /* 0x0000000600397c82 */ /* 0x000fe20008000000 */
[----:B------:R-:W-:Y:S01]  /*09d0*/  @UP0 USHF.R.U32.HI UR57, URZ, UR8, UR5 ;  /* 0x000000083f390299 */ /* 0x000fe20008011605 */
[----:B--2---:R-:W-:-:S03]  /*09e0*/  ISETP.LE.AND P0, PT, RZ, UR9, PT ;  /* 0x00000009ff007c0c */ /* 0x004fc6000bf03270 */
[----:B------:R-:W-:-:S04]  /*09f0*/  UIADD3 UR4, -UR57, URZ, URZ ;  /* 0x0000003f39047290 */ /* 0x000fc8000fffe13f */
[----:B------:R-:W-:-:S06]  /*0a00*/  UIMAD UR58, UR7, UR4, UR6 ;  /* 0x00000004073a72a4 */ /* 0x000fcc000f8e0206 */
[----:B------:R-:W-:Y:S06]  /*0a10*/  @!P0 BRA `(.L_x_6155) ;  /* 0x0000016400448947 */ /* 0x000fec0003800000 */
[----:B------:R-:W1:Y:S01]  /*0a20*/  S2UR UR39, SR_CTAID.X ;  /* 0x00000000002779c3 */ /* 0x000e620000002500 */
        /* <DEDUP_REMOVED lines=15> */
[----:B-1----:R-:W-:-:S02]  /*0b20*/  USHF.L.U32 UR39, UR39, 0x7, URZ ;  /* 0x0000000727277899 */ /* 0x002fc4000800063f */
[----:B------:R-:W-:Y:S02]  /*0b30*/  ULOP3.LUT UR58, UR58, 0xffff, URZ, 0xc0, !UPT ;  /* 0x0000ffff3a3a7892 */ /* 0x000fe4000f8ec03f */
[----:B------:R-:W-:Y:S02]  /*0b40*/  @UP1 UIADD3 UR4, UR39, 0x7f, URZ ;  /* 0x0000007f27041890 */ /* 0x000fe4000fffe03f */
[----:B------:R-:W-:Y:S02]  /*0b50*/  UIADD3 UR6, UR39, 0x7f, URZ ;  /* 0x0000007f27067890 */ /* 0x000fe4000fffe03f */
[----:B------:R-:W-:Y:S02]  /*0b60*/  UIMAD.WIDE.U32 UR4, UR4, UR5, URZ ;  /* 0x00000005040472a5 */ /* 0x000fe4000f8e003f */
[----:B------:R-:W-:Y:S02]  /*0b70*/  UIMAD UR4, UR55, UR41, 0x9f ;  /* 0x0000009f370474a4 */ /* 0x000fe4000f8e0229 */
[----:B------:R-:W-:-:S02]  /*0b80*/  @UP1 USHF.R.U32.HI UR6, URZ, UR8, UR5 ;  /* 0x000000083f061299 */ /* 0x000fc40008011605 */
[----:B------:R-:W-:Y:S02]  /*0b90*/  UIMAD.WIDE UR4, UR4, 0x66666667, URZ ;  /* 0x66666667040478a5 */ /* 0x000fe4000f8e023f */
[----:B------:R-:W-:Y:S02]  /*0ba0*/  UIADD3 UR6, UR7, UR6, URZ ;  /* 0x0000000607067290 */ /* 0x000fe4000fffe03f */
[----:B------:R-:W-:Y:S02]  /*0bb0*/  USHF.R.U32.HI UR4, URZ, 0x1f, UR5 ;  /* 0x0000001f3f047899 */ /* 0x000fe40008011605 */
[----:B------:R-:W-:Y:S02]  /*0bc0*/  UIMAD.WIDE UR6, UR6, 0x66666667, URZ ;  /* 0x66666667060678a5 */ /* 0x000fe4000f8e023f */
[----:B------:R-:W-:Y:S02]  /*0bd0*/  ULEA.HI.SX32 UR4, UR5, UR4, 0x1a ;  /* 0x0000000405047291 */ /* 0x000fe4000f8fd23f */
[----:B------:R-:W-:-:S04]  /*0be0*/  USHF.R.U32.HI UR6, URZ, 0x1f, UR7 ;  /* 0x0000001f3f067899 */ /* 0x000fc80008011607 */
[----:B------:R-:W-:-:S04]  /*0bf0*/  ULEA.HI.SX32 UR6, UR7, UR6, 0x1a ;  /* 0x0000000607067291 */ /* 0x000fc8000f8fd23f */
[----:B------:R-:W-:-:S04]  /*0c00*/  UISETP.LT.AND UP0, UPT, UR4, UR6, UPT ;  /* 0x000000060400728c */ /* 0x000fc8000bf01270 */
[----:B------:R-:W-:Y:S02]  /*0c10*/  USEL UR9, UR4, UR6, UP0 ;  /* 0x0000000604097287 */ /* 0x000fe40008000000 */
[----:B------:R-:W-:Y:S02]  /*0c20*/  UISETP.NE.AND UP0, UPT, UR10, URZ, UPT ;  /* 0x0000003f0a00728c */ /* 0x000fe4000bf05270 */
[----:B------:R-:W-:Y:S01]  /*0c30*/  UISETP.GE.AND UP1, UPT, UR9, 0x1, UPT ;  /* 0x000000010900788c */ /* 0x000fe2000bf26270 */
[----:B------:R-:W-:-:S05]  /*0c40*/  UMOV UR4, URZ ;  /* 0x0000003f00047c82 */ /* 0x000fca0008000000 */
        /* <DEDUP_REMOVED lines=14> */
[----:B------:R-:W1:Y:S08]  /*0d30*/  I2F.RP R0, UR11 ;  /* 0x0000000b00007d06 */ /* 0x000e700008209400 */
[----:B-1----:R-:W0:Y:S02]  /*0d40*/  MUFU.RCP R0, R0 ;  /* 0x0000000000007308 */ /* 0x002e240000001000 */
        /* <DEDUP_REMOVED lines=20> */
.L_x_6156:
[----:B------:R-:W-:Y:S01]  /*0e90*/  UIMAD UR58, UR58, UR4, URZ ;  /* 0x000000043a3a72a4 */ /* 0x000fe2000f8e023f */
[----:B------:R-:W-:Y:S01]  /*0ea0*/  IMAD.U32 R0, RZ, RZ, UR9 ;  /* 0x00000009ff007e24 */ /* 0x000fe2000f8e00ff */
[----:B------:R-:W1:Y:S01]  /*0eb0*/  S2UR UR5, SR_CTAID.Z ;  /* 0x00000000000579c3 */ /* 0x000e620000002700 */
[----:B------:R-:W-:Y:S01]  /*0ec0*/  IMAD.U32 R3, RZ, RZ, UR4 ;  /* 0x00000004ff037e24 */ /* 0x000fe2000f8e00ff */
[----:B------:R-:W-:Y:S01]  /*0ed0*/  UIMAD UR41, UR55, UR41, URZ ;  /* 0x00000029372972a4 */ /* 0x000fe2000f8e023f */
[----:B------:R-:W-:Y:S01]  /*0ee0*/  VIADD R23, R23, 0xffffff80 ;  /* 0xffffff8017177836 */ /* 0x000fe20000000000 */
[----:B------:R-:W-:Y:S02]  /*0ef0*/  PLOP3.LUT P0, PT, PT, PT, PT, 0x80, 0x0 ;  /* 0x000000000000781c */ /* 0x000fe40003f0f070 */
[----:B------:R-:W-:Y:S02]  /*0f00*/  CS2R R12, SRZ ;  /* 0x00000000000c7805 */ /* 0x000fe4000001ff00 */
[----:B------:R-:W-:Y:S01]  /*0f10*/  VIADDMNMX R0, R3, UR58, R0, PT ;  /* 0x0000003a03007c46 */ /* 0x000fe2000b800100 */
[----:B0-----:R-:W-:Y:S01]  /*0f20*/  IMAD.MOV.U32 R2, RZ, RZ, RZ ;  /* 0x000000ffff027224 */ /* 0x001fe200078e00ff */
[----:B------:R-:W-:Y:S01]  /*0f30*/  CS2R R62, SRZ ;  /* 0x00000000003e7805 */ /* 0x000fe2000001ff00 */
[----:B------:R-:W-:Y:S01]  /*0f40*/  IMAD.MOV.U32 R9, RZ, RZ, RZ ;  /* 0x000000ffff097224 */ /* 0x000fe200078e00ff */
[----:B------:R-:W-:Y:S01]  /*0f50*/  R2UR UR40, R0 ;  /* 0x00000000002872ca */ /* 0x000fe200000e0000 */
[----:B------:R-:W-:Y:S01]  /*0f60*/  IMAD.MOV.U32 R0, RZ, RZ, RZ ;  /* 0x000000ffff007224 */ /* 0x000fe200078e00ff */
        /* <DEDUP_REMOVED lines=11> */
[----:B------:R-:W-:Y:S01]  /*1020*/  UISETP.GT.AND UP0, UPT, UR40, UR58, UPT ;  /* 0x0000003a2800728c */ /* 0x000fe2000bf04270 */
[----:B------:R-:W-:Y:S01]  /*1030*/  IMAD.MOV.U32 R29, RZ, RZ, RZ ;  /* 0x000000ffff1d7224 */ /* 0x000fe200078e00ff */
[----:B-1----:R-:W-:Y:S01]  /*1040*/  USHF.R.S32.HI UR4, URZ, 0x1f, UR5 ;  /* 0x0000001f3f047899 */ /* 0x002fe20008011405 */
[----:B------:R-:W-:Y:S01]  /*1050*/  IMAD.MOV.U32 R50, RZ, RZ, RZ ;  /* 0x000000ffff327224 */ /* 0x000fe200078e00ff */
[----:B------:R-:W-:Y:S01]  /*1060*/  CS2R R20, SRZ ;  /* 0x0000000000147805 */ /* 0x000fe2000001ff00 */
[----:B------:R-:W-:Y:S01]  /*1070*/  IMAD.MOV.U32 R54, RZ, RZ, RZ ;  /* 0x000000ffff367224 */ /* 0x000fe200078e00ff */
[----:B------:R-:W-:Y:S01]  /*1080*/  PLOP3.LUT P1, PT, PT, PT, UP0, 0x80, 0x0 ;  /* 0x000000000000781c */ /* 0x000fe20003f2f008 */
[----:B------:R-:W-:Y:S01]  /*1090*/  IMAD.MOV.U32 R22, RZ, RZ, RZ ;  /* 0x000000ffff167224 */ /* 0x000fe200078e00ff */
[----:B------:R-:W-:Y:S01]  /*10a0*/  CS2R R52, SRZ ;  /* 0x0000000000347805 */ /* 0x000fe2000001ff00 */
[----:B------:R-:W-:Y:S01]  /*10b0*/  IMAD.U32 R17, RZ, RZ, UR4 ;  /* 0x00000004ff117e24 */ /* 0x000fe2000f8e00ff */
[----:B------:R-:W-:Y:S01]  /*10c0*/  CS2R R60, SRZ ;  /* 0x00000000003c7805 */ /* 0x000fe2000001ff00 */
[----:B------:R-:W-:Y:S01]  /*10d0*/  IMAD.MOV.U32 R45, RZ, RZ, RZ ;  /* 0x000000ffff2d7224 */ /* 0x000fe200078e00ff */
        /* <DEDUP_REMOVED lines=68> */
.L_x_6158:
[----:B------:R-:W0:Y:S01]  /*1520*/  S2UR UR8, SR_CTAID.Z ;  /* 0x00000000000879c3 */ /* 0x000e220000002700 */
[----:B------:R-:W-:Y:S01]  /*1530*/  ULDC.64 UR6, c[0x0][0x990] ;  /* 0x0002640000067ab9 */ /* 0x000fe20000000a00 */
[----:B------:R-:W-:Y:S01]  /*1540*/  ULDC.64 UR4, c[0x0][0x998] ;  /* 0x0002660000047ab9 */ /* 0x000fe20000000a00 */
[----:B------:R-:W-:Y:S01]  /*1550*/  UISETP.NE.U32.AND UP0, UPT, UR6, URZ, UPT ;  /* 0x0000003f0600728c */ /* 0x000fe2000bf05070 */
[----:B------:R-:W-:Y:S01]  /*1560*/  IMAD.MOV.U32 R7, RZ, RZ, 0x3f800000 ;  /* 0x3f800000ff077424 */ /* 0x000fe200078e00ff */
[----:B------:R-:W-:Y:S01]  /*1570*/  UISETP.NE.U32.AND UP1, UPT, UR4, URZ, UPT ;  /* 0x0000003f0400728c */ /* 0x000fe2000bf25070 */
[----:B------:R-:W-:Y:S01]  /*1580*/  IMAD.MOV.U32 R0, RZ, RZ, 0x3f800000 ;  /* 0x3f800000ff007424 */ /* 0x000fe200078e00ff */
[----:B------:R-:W-:Y:S01]  /*1590*/  UISETP.NE.AND.EX UP0, UPT, UR7, URZ, UPT, UP0 ;  /* 0x0000003f0700728c */ /* 0x000fe2000bf05300 */
[----:B------:R-:W1:Y:S01]  /*15a0*/  S2UR UR11, SR_CTAID.Z ;  /* 0x00000000000b79c3 */ /* 0x000e620000002700 */
[----:B------:R-:W-:-:S04]  /*15b0*/  UISETP.NE.AND.EX UP1, UPT, UR5, URZ, UPT, UP1 ;  /* 0x0000003f0500728c */ /* 0x000fc8000bf25310 */
[----:B------:R-:W-:Y:S02]  /*15c0*/  PLOP3.LUT P0, PT, PT, PT, UP0, 0x80, 0x0 ;  /* 0x000000000000781c */ /* 0x000fe40003f0f008 */
[----:B------:R-:W-:-:S03]  /*15d0*/  PLOP3.LUT P1, PT, PT, PT, UP1, 0x80, 0x0 ;  /* 0x000000000000781c */ /* 0x000fc60003f2f018 */
[----:B------:R-:W-:Y:S02]  /*15e0*/  @UP0 ULDC.64 UR16, c[0x0][0x9a8] ;  /* 0x00026a0000100ab9 */ /* 0x000fe40000000a00 */
[----:B------:R-:W-:Y:S01]  /*15f0*/  @UP1 ULDC.64 UR14, c[0x0][0x9b8] ;  /* 0x00026e00000e1ab9 */ /* 0x000fe20000000a00 */
[----:B------:R-:W-:Y:S02]  /*1600*/  @UP1 USHF.R.S32.HI UR19, URZ, 0x1f, UR57 ;  /* 0x0000001f3f131899 */ /* 0x000fe40008011439 */
[----:B0-----:R-:W-:-:S04]  /*1610*/  USHF.R.S32.HI UR9, URZ, 0x1f, UR8 ;  /* 0x0000001f3f097899 */ /* 0x001fc80008011408 */
[----:B------:R-:W-:Y:S02]  /*1620*/  @UP0 UIMAD UR8, UR9, UR16, URZ ;  /* 0x00000010090802a4 */ /* 0x000fe4000f8e023f */
[----:B------:R-:W-:Y:S02]  /*1630*/  @UP1 UIMAD UR10, UR9, UR14, URZ ;  /* 0x0000000e090a12a4 */ /* 0x000fe4000f8e023f */
[----:B-1----:R-:W-:Y:S02]  /*1640*/  @UP0 UIMAD.WIDE.U32 UR12, UR11, UR16, URZ ;  /* 0x000000100b0c02a5 */ /* 0x002fe4000f8e003f */
[----:B------:R-:W-:Y:S02]  /*1650*/  @UP0 UIMAD UR17, UR11, UR17, UR8 ;  /* 0x000000110b1102a4 */ /* 0x000fe4000f8e0208 */
[----:B------:R-:W-:Y:S02]  /*1660*/  @UP0 USHF.R.S32.HI UR16, URZ, 0x1f, UR57 ;  /* 0x0000001f3f100899 */ /* 0x000fe40008011439 */
[----:B------:R-:W-:-:S02]  /*1670*/  @UP1 UIMAD.WIDE.U32 UR8, UR11, UR14, URZ ;  /* 0x0000000e0b0812a5 */ /* 0x000fc4000f8e003f */
[----:B------:R-:W-:Y:S02]  /*1680*/  @UP1 UIMAD UR18, UR11, UR15, UR10 ;  /* 0x0000000f0b1212a4 */ /* 0x000fe4000f8e020a */
[----:B------:R-:W-:Y:S01]  /*1690*/  @UP0 UIADD3 UR13, UR13, UR17, URZ ;  /* 0x000000110d0d0290 */ /* 0x000fe2000fffe03f */
[----:B------:R-:W-:Y:S01]  /*16a0*/  @UP0 ULDC.64 UR14, c[0x0][0x9b0] ;  /* 0x00026c00000e0ab9 */ /* 0x000fe20000000a00 */
[----:B------:R-:W-:Y:S01]  /*16b0*/  @UP1 ULDC.64 UR10, c[0x0][0x9c0] ;  /* 0x00027000000a1ab9 */ /* 0x000fe20000000a00 */
[----:B------:R-:W-:Y:S02]  /*16c0*/  @UP0 UIMAD UR16, UR16, UR14, URZ ;  /* 0x0000000e101002a4 */ /* 0x000fe4000f8e023f */
[----:B------:R-:W-:Y:S02]  /*16d0*/  @UP1 UIMAD UR17, UR19, UR10, URZ ;  /* 0x0000000a131112a4 */ /* 0x000fe4000f8e023f */
[----:B------:R-:W-:Y:S02]  /*16e0*/  @UP1 UIADD3 UR9, UR9, UR18, URZ ;  /* 0x0000001209091290 */ /* 0x000fe4000fffe03f */
[----:B------:R-:W-:-:S02]  /*16f0*/  @UP0 UIMAD UR16, UR57, UR15, UR16 ;  /* 0x0000000f391002a4 */ /* 0x000fc4000f8e0210 */
[----:B------:R-:W-:Y:S02]  /*1700*/  @UP1 UIMAD UR17, UR57, UR11, UR17 ;  /* 0x0000000b391112a4 */ /* 0x000fe4000f8e0211 */
[----:B------:R-:W-:Y:S02]  /*1710*/  @UP0 UIMAD.WIDE.U32 UR14, UR57, UR14, UR12 ;  /* 0x0000000e390e02a5 */ /* 0x000fe4000f8e000c */
[----:B------:R-:W-:Y:S02]  /*1720*/  @UP1 UIMAD.WIDE.U32 UR10, UR57, UR10, UR8 ;  /* 0x0000000a390a12a5 */ /* 0x000fe4000f8e0008 */
[----:B------:R-:W-:Y:S02]  /*1730*/  @UP0 UIADD3 UR9, UR15, UR16, URZ ;  /* 0x000000100f090290 */ /* 0x000fe4000fffe03f */
[----:B------:R-:W-:Y:S02]  /*1740*/  @UP0 ULEA UR6, UP2, UR14, UR6, 0x2 ;  /* 0x000000060e060291 */ /* 0x000fe4000f84103f */
[----:B------:R-:W-:-:S02]  /*1750*/  @UP1 UIADD3 UR8, UR11, UR17, URZ ;  /* 0x000000110b081290 */ /* 0x000fc4000fffe03f */
        /* <DEDUP_REMOVED lines=15> */
.L_x_6257:
[----:B------:R-:W2:Y:S02]  /*1850*/  LDL R2, [R1+0x10] ;  /* 0x0000100001027983 */ /* 0x000ea40000100800 */
[----:B--2---:R-:W-:-:S13]  /*1860*/  R2UR UR4, R2 ;  /* 0x00000000020472ca */ /* 0x004fda00000e0000 */
[----:B------:R-:W-:-:S06]  /*1870*/  ULOP3.LUT UR4, UR4, 0x1, URZ, 0xfc, !UPT ;  /* 0x0000000104047892 */ /* 0x000fcc000f8efc3f */
[----:B------:R-:W-:-:S05]  /*1880*/  IMAD.U32 R2, RZ, RZ, UR4 ;  /* 0x00000004ff027e24 */ /* 0x000fca000f8e00ff */
[----:B------:R-:W-:-:S13]  /*1890*/  ISETP.NE.AND P0, PT, R2, 0x3, PT ;  /* 0x000000030200780c */ /* 0x000fda0003f05270 */
[----:B------:R-:W-:Y:S05]  /*18a0*/  @!P0 BRA `(.L_x_6160) ;  /* 0x0000000000048947 */ /* 0x000fea0003800000 */
[----:B------:R-:W-:Y:S01]  /*18b0*/  BPT.TRAP 0x1 ;  /* 0x000000040000795c */ /* 0x000fe20000300000 */
.L_x_6160:
[----:B------:R1:W2:Y:S01]  /*18c0*/  SYNCS.PHASECHK.TRANS64.TRYWAIT P1, [UR38+0x33430], R6 ;  /* 0x03343006ff0075a7 */ /* 0x0002a20008020166 */
[----:B------:R-:W-:Y:S05]  /*18d0*/  @!P0 BRA `(.L_x_6161) ;  /* 0x0000000000048947 */ /* 0x000fea0003800000 */
[----:B------:R-:W-:Y:S01]  /*18e0*/  BPT.TRAP 0x1 ;  /* 0x000000040000795c */ /* 0x000fe20000300000 */
.L_x_6161:
[----:B------:R-:W-:-:S05]  /*18f0*/  IMAD.U32 R2, RZ, RZ, UR43 ;  /* 0x0000002bff027e24 */ /* 0x000fca000f8e00ff */
[----:B------:R-:W-:Y:S01]  /*1900*/  LOP3.LUT R2, R2, 0x10000, RZ, 0xfc, !PT ;  /* 0x0001000002027812 */ /* 0x000fe200078efcff */
[----:B--2---:R-:W-:Y:S06]  /*1910*/  @P1 BRA `(.L_x_6162) ;  /* 0x0000000000081947 */ /* 0x004fec0003800000 */
[----:B------:R-:W2:Y:S02]  /*1920*/  SYNCS.PHASECHK.TRANS64.TRYWAIT P1, [UR38+0x33430], R6 ;  /* 0x03343006ff0075a7 */ /* 0x000ea40008020166 */
[----:B--2---:R-:W-:Y:S05]  /*1930*/  @!P1 BRA `(.L_x_6163) ;  /* 0x00000154009c9947 */ /* 0x004fea0003800000 */
.L_x_6162:
[----:B------:R-:W-:Y:S05]  /*1940*/  WARPSYNC.ALL ;  /* 0x0000000000007948 */ /* 0x000fea0003800000 */
        /* <DEDUP_REMOVED lines=30> */
[----:B------:R-:W-:Y:S01]  /*1b30*/  UMOV UR5, UR25 ;  /* 0x0000001900057c82 */ /* 0x000fe20008000000 */
[----:B------:R-:W-:Y:S01]  /*1b40*/  UIADD3 UR30, UR52, 0x602, URZ ;  /* 0x00000602341e7890 */ /* 0x000fe2000fffe03f */
        /* <DEDUP_REMOVED lines=16> */
[----:B------:R-:W-:Y:S01]  /*1c50*/  R2UR UR18, R2 ;  /* 0x00000000021272ca */ /* 0x000fe200000e0000 */
[----:B------:R-:W-:-:S12]  /*1c60*/  UMOV UR17, 0x80000020 ;  /* 0x8000002000117882 */ /* 0x000fd80000000000 */
[----:B------:R-:W-:Y:S02]  /*1c70*/  UIADD3 UR24, UR18, 0x2, URZ ;  /* 0x0000000212187890 */ /* 0x000fe4000fffe03f */
[----:B------:R-:W-:-:S05]  /*1c80*/  UIADD3 UR16, UR18, 0x202, URZ ;  /* 0x0000020212107890 */ /* 0x000fca000fffe03f */
[----:B------:R-:W-:Y:S01]  /*1c90*/  UMOV UR4, UR24 ;  /* 0x0000001800047c82 */ /* 0x000fe20008000000 */
[----:B------:R-:W-:Y:S01]  /*1ca0*/  UMOV UR8, UR24 ;  /* 0x0000001800087c82 */ /* 0x000fe20008000000 */
[----:B------:R-:W-:Y:S01]  /*1cb0*/  UMOV UR12, UR24 ;  /* 0x00000018000c7c82 */ /* 0x000fe20008000000 */
[----:B------:R-:W-:Y:S02]  /*1cc0*/  WARPGROUP.DEPBAR.LE gsb0, 0x0 ;  /* 0x00008000000079c5 */ /* 0x000fe40000010000 */
[----:B------:R-:W-:-:S06]  /*1cd0*/  WARPGROUP.ARRIVE ;  /* 0x00000000000079c5 */ /* 0x000fcc0000000000 */
[----:B------:R-:W-:Y:S01]  /*1ce0*/  QGMMA.64x32x32.F32.E4M3.E4M3 R24, gdesc[UR20], RZ, !UPT, gsb0 ;  /* 0x00600000141879f3 */ /* 0x000fe2000c0008ff */
        /* <DEDUP_REMOVED lines=87> */
[----:B------:R-:W-:Y:S02]  /*2260*/  WARPGROUP.DEPBAR.LE gsb0, 0x0 ;  /* 0x00008000000079c5 */ /* 0x000fe40000010000 */
[----:B------:R-:W-:-:S06]  /*2270*/  WARPGROUP.ARRIVE ;  /* 0x00000000000079c5 */ /* 0x000fcc0000000000 */
[----:B------:R-:W-:Y:S01]  /*2280*/  QGMMA.64x32x32.F32.E4M3.E4M3 R56, gdesc[UR12], R56, gsb0 ;  /* 0x006000000c3879f3 */ /* 0x000fe20008000838 */
[----:B------:R-:W-:Y:S01]  /*2290*/  UIADD3 UR12, UR18, 0x400, URZ ;  /* 0x00000400120c7890 */ /* 0x000fe2000fffe03f */
[----:B------:R-:W-:Y:S01]  /*22a0*/  UMOV UR13, 0x80000020 ;  /* 0x80000020000d7882 */ /* 0x000fe20000000000 */
[----:B------:R-:W-:Y:S01]  /*22b0*/  UIADD3 UR14, UR52, 0x600, URZ ;  /* 0x00000600340e7890 */ /* 0x000fe2000fffe03f */
        /* <DEDUP_REMOVED lines=29> */
[----:B------:R-:W-:Y:S01]  /*2490*/  UIADD3 UR10, UR52, 0x582, URZ ;  /* 0x00000582340a7890 */ /* 0x000fe2000fffe03f */
        /* <DEDUP_REMOVED lines=12> */
[----:B------:R-:W-:-:S07]  /*2560*/  UIADD3 UR8, UR18, 0x402, URZ ;  /* 0x0000040212087890 */ /* 0x000fce000fffe03f */
        /* <DEDUP_REMOVED lines=35> */
.L_x_6164:
[C---:B------:R-:W-:Y:S01]  /*27a0*/  FMUL.FTZ R74, R0.reuse, R74 ;  /* 0x0000004a004a7220 */ /* 0x040fe20000410000 */
[C---:B------:R-:W-:Y:S01]  /*27b0*/  FMUL.FTZ R4, R0.reuse, R88 ;  /* 0x0000005800047220 */ /* 0x040fe20000410000 */
[C---:B------:R-:W-:Y:S01]  /*27c0*/  FMUL.FTZ R82, R0.reuse, R82 ;  /* 0x0000005200527220 */ /* 0x040fe20000410000 */
[C---:B-12---:R-:W-:Y:S01]  /*27d0*/  FMUL.FTZ R6, R0.reuse, R58 ;  /* 0x0000003a00067220 */ /* 0x046fe20000410000 */
[----:B------:R0:W-:Y:S01]  /*27e0*/  MUFU.TANH R88, R74 ;  /* 0x0000004a00587308 */ /* 0x0001e20000002400 */
[C---:B------:R-:W-:Y:S01]  /*27f0*/  FMUL.FTZ R22, R0.reuse, R81 ;  /* 0x0000005100167220 */ /* 0x040fe20000410000 */
[----:B------:R-:W-:Y:S01]  /*2800*/  FMUL.FTZ R59, R0, R59 ;  /* 0x0000003b003b7220 */ /* 0x000fe20000410000 */
[----:B------:R-:W-:Y:S01]  /*2810*/  LEA.HI R104, R104, R23, RZ, 0x2 ;  /* 0x0000001768687211 */ /* 0x000fe200078f10ff */
[C---:B------:R-:W-:Y:S01]  /*2820*/  FMUL.FTZ R18, R0.reuse, R73 ;  /* 0x0000004900127220 */ /* 0x040fe20000410000 */
[C---:B------:R-:W-:Y:S01]  /*2830*/  FMUL.FTZ R86, R0.reuse, R86 ;  /* 0x0000005600567220 */ /* 0x040fe20000410000 */
[C---:B------:R-:W-:Y:S01]  /*2840*/  FMUL.FTZ R73, R0.reuse, R84 ;  /* 0x0000005400497220 */ /* 0x040fe20000410000 */
[C---:B------:R-:W-:Y:S01]  /*2850*/  FMUL.FTZ R62, R0.reuse, R62 ;  /* 0x0000003e003e7220 */ /* 0x040fe20000410000 */
[----:B------:R-:W-:Y:S01]  /*2860*/  MUFU.TANH R81, R82 ;  /* 0x0000005200517308 */ /* 0x000fe20000002400 */
[C---:B0-----:R-:W-:Y:S01]  /*2870*/  FMUL.FTZ R74, R0.reuse, R56 ;  /* 0x00000038004a7220 */ /* 0x041fe20000410000 */
[C---:B------:R-:W-:Y:S01]  /*2880*/  FMUL.FTZ R56, R0.reuse, R57 ;  /* 0x0000003900387220 */ /* 0x040fe20000410000 */
[C---:B------:R-:W-:Y:S01]  /*2890*/  FMUL.FTZ R57, R0.reuse, R60 ;  /* 0x0000003c00397220 */ /* 0x040fe20000410000 */
[----:B------:R-:W-:Y:S01]  /*28a0*/  LOP3.LUT R60, R105, 0xffffff80, RZ, 0xc0, !PT ;  /* 0xffffff80693c7812 */ /* 0x000fe200078ec0ff */
[----:B------:R-:W-:Y:S01]  /*28b0*/  FMUL.FTZ R58, R0, R61 ;  /* 0x0000003d003a7220 */ /* 0x000fe20000410000 */
[----:B------:R-:W-:Y:S01]  /*28c0*/  LOP3.LUT R104, R104, 0xfffffffc, RZ, 0xc0, !PT ;  /* 0xfffffffc68687812 */ /* 0x000fe200078ec0ff */
[----:B------:R-:W-:Y:S01]  /*28d0*/  FMUL.FTZ R20, R0, R77 ;  /* 0x0000004d00147220 */ /* 0x000fe20000410000 */
[----:B------:R0:W-:Y:S01]  /*28e0*/  MUFU.TANH R82, R6 ;  /* 0x0000000600527308 */ /* 0x0001e20000002400 */
[----:B------:R-:W-:-:S02]  /*28f0*/  IMAD.IADD R7, R23, 0x1, -R60 ;  /* 0x0000000117077824 */ /* 0x000fc400078e0a3c */
[C---:B------:R-:W-:Y:S01]  /*2900*/  FMUL.FTZ R63, R0.reuse, R63 ;  /* 0x0000003f003f7220 */ /* 0x040fe20000410000 */
[----:B------:R-:W-:Y:S02]  /*2910*/  IMAD.IADD R104, R23, 0x1, -R104 ;  /* 0x0000000117687824 */ /* 0x000fe400078e0a68 */
[C---:B------:R-:W-:Y:S01]  /*2920*/  FMUL.FTZ R8, R0.reuse, R92 ;  /* 0x0000005c00087220 */ /* 0x040fe20000410000 */
[----:B------:R-:W-:Y:S01]  /*2930*/  UISETP.NE.AND UP0, UPT, UR56, URZ, UPT ;  /* 0x0000003f3800728c */ /* 0x000fe2000bf05270 */
[C---:B------:R-:W-:Y:S01]  /*2940*/  FMUL.FTZ R23, R0.reuse, R64 ;  /* 0x0000004000177220 */ /* 0x040fe20000410000 */
[----:B------:R-:W-:Y:S01]  /*2950*/  UMOV UR5, 0xffffff60 ;  /* 0xffffff6000057882 */ /* 0x000fe20000000000 */
[----:B------:R1:W-:Y:S01]  /*2960*/  MUFU.TANH R84, R59 ;  /* 0x0000003b00547308 */ /* 0x0003e20000002400 */
[----:B0-----:R-:W-:Y:S01]  /*2970*/  SHF.R.S32.HI R6, RZ, 0x1f, R7 ;  /* 0x0000001fff067819 */ /* 0x001fe20000011407 */
[----:B------:R-:W-:Y:S01]  /*2980*/  UIMAD UR5, UR40, UR5, 0xa1 ;  /* 0x000000a1280574a4 */ /* 0x000fe2000f8e0205 */
[----:B------:R-:W-:Y:S01]  /*2990*/  PLOP3.LUT P1, PT, PT, PT, UP0, 0x80, 0x0 ;  /* 0x000000000000781c */ /* 0x000fe20003f2f008 */
[----:B------:R-:W-:Y:S01]  /*29a0*/  FMUL.FTZ R90, R0, R90 ;  /* 0x0000005a005a7220 */ /* 0x000fe20000410000 */
[----:B------:R-:W-:Y:S01]  /*29b0*/  LEA.HI R13, R6, R7, RZ, 0x2 ;  /* 0x00000007060d7211 */ /* 0x000fe200078f10ff */
[----:B------:R-:W-:Y:S01]  /*29c0*/  FMUL.FTZ R91, R0, R91 ;  /* 0x0000005b005b7220 */ /* 0x000fe20000410000 */
[----:B------:R-:W-:Y:S01]  /*29d0*/  PLOP3.LUT P2, PT, PT, PT, UP0, 0x80, 0x0 ;  /* 0x000000000000781c */ /* 0x000fe20003f4f008 */
[----:B------:R-:W-:Y:S01]  /*29e0*/  MUFU.TANH R77, R86 ;  /* 0x00000056004d7308 */ /* 0x000fe20000002400 */
[----:B-1----:R-:W-:Y:S01]  /*29f0*/  LEA.HI R59, R6, R7, RZ, 0x5 ;  /* 0x00000007063b7211 */ /* 0x002fe200078f28ff */
[----:B------:R-:W-:Y:S01]  /*2a00*/  @UP0 ULDC UR4, c[0x0][0x44c] ;  /* 0x0001130000040ab9 */ /* 0x000fe20000000800 */
[--C-:B------:R-:W-:Y:S01]  /*2a10*/  SHF.R.S32.HI R6, RZ, 0x2, R13.reuse ;  /* 0x00000002ff067819 */ /* 0x100fe2000001140d */
[C---:B------:R-:W-:Y:S01]  /*2a20*/  FMUL.FTZ R66, R0.reuse, R66 ;  /* 0x0000004200427220 */ /* 0x040fe20000410000 */
[----:B------:R-:W-:Y:S01]  /*2a30*/  SHF.R.S32.HI R61, RZ, 0x1f, R13 ;  /* 0x0000001fff3d7819 */ /* 0x000fe2000001140d */
[C---:B------:R-:W-:Y:S01]  /*2a40*/  FMUL.FTZ R15, R0.reuse, R72 ;  /* 0x00000048000f7220 */ /* 0x040fe20000410000 */
[----:B------:R-:W-:Y:S01]  /*2a50*/  SHF.R.S32.HI R60, RZ, 0x5, R59 ;  /* 0x00000005ff3c7819 */ /* 0x000fe2000001143b */
[----:B------:R0:W-:Y:S01]  /*2a60*/  MUFU.TANH R86, R62 ;  /* 0x0000003e00567308 */ /* 0x0001e20000002400 */
[----:B------:R-:W-:Y:S01]  /*2a70*/  LEA.HI R61, R61, R6, RZ, 0x3 ;  /* 0x000000063d3d7211 */ /* 0x000fe200078f18ff */
[C---:B------:R-:W-:Y:S01]  /*2a80*/  FMUL.FTZ R94, R0.reuse, R94 ;  /* 0x0000005e005e7220 */ /* 0x040fe20000410000 */
[C---:B------:R-:W-:Y:S01]  /*2a90*/  FMUL.FTZ R10, R0.reuse, R96 ;  /* 0x00000060000a7220 */ /* 0x040fe20000410000 */
[C---:B------:R-:W-:Y:S01]  /*2aa0*/  FMUL.FTZ R72, R0.reuse, R85 ;  /* 0x0000005500487220 */ /* 0x040fe20000410000 */
[----:B------:R-:W-:Y:S01]  /*2ab0*/  LOP3.LUT R61, R61, 0xfffffff8, RZ, 0xc0, !PT ;  /* 0xfffffff83d3d7812 */ /* 0x000fe200078ec0ff */
[----:B------:R-:W-:Y:S01]  /*2ac0*/  FMUL.FTZ R95, R0, R95 ;  /* 0x0000005f005f7220 */ /* 0x000fe20000410000 */
[----:B------:R-:W-:Y:S01]  /*2ad0*/  ULDC UR11, c[0x0][0x288] ;  /* 0x0000a200000b7ab9 */ /* 0x000fe20000000800 */
[----:B------:R1:W-:Y:S01]  /*2ae0*/  MUFU.TANH R92, R63 ;  /* 0x0000003f005c7308 */ /* 0x0003e20000002400 */
[----:B0-----:R-:W-:Y:S01]  /*2af0*/  LEA.HI R62, R106, R106, RZ, 0x1 ;  /* 0x0000006a6a3e7211 */ /* 0x001fe200078f08ff */
[C---:B------:R-:W-:Y:S01]  /*2b00*/  FMUL.FTZ R98, R0.reuse, R98 ;  /* 0x0000006200627220 */ /* 0x040fe20000410000 */
[C---:B------:R-:W-:Y:S01]  /*2b10*/  FMUL.FTZ R99, R0.reuse, R99 ;  /* 0x0000006300637220 */ /* 0x040fe20000410000 */
[C---:B------:R-:W-:Y:S01]  /*2b20*/  FMUL.FTZ R102, R0.reuse, R102 ;  /* 0x0000006600667220 */ /* 0x040fe20000410000 */
[C---:B------:R-:W-:Y:S01]  /*2b30*/  FMUL.FTZ R11, R0.reuse, R97 ;  /* 0x00000061000b7220 */ /* 0x040fe20000410000 */
[C---:B------:R-:W-:Y:S01]  /*2b40*/  FMUL.FTZ R103, R0.reuse, R103 ;  /* 0x0000006700677220 */ /* 0x040fe20000410000 */
[----:B------:R-:W-:Y:S01]  /*2b50*/  FMUL.FTZ R70, R0, R70 ;  /* 0x0000004600467220 */ /* 0x000fe20000410000 */
[----:B------:R0:W-:Y:S01]  /*2b60*/  MUFU.TANH R96, R66 ;  /* 0x0000004200607308 */ /* 0x0001e20000002400 */
[----:B-1----:R-:W-:Y:S01]  /*2b70*/  LOP3.LUT R63, R62, 0x3fffffe, RZ, 0xc0, !PT ;  /* 0x03fffffe3e3f7812 */ /* 0x002fe200078ec0ff */
[----:B------:R-:W-:Y:S01]  /*2b80*/  FMUL.FTZ R9, R0, R93 ;  /* 0x0000005d00097220 */ /* 0x000fe20000410000 */
[----:B------:R-:W-:Y:S01]  /*2b90*/  LEA R62, R60, UR39, 0x4 ;  /* 0x000000273c3e7c11 */ /* 0x000fe2000f8e20ff */
[----:B------:R-:W-:Y:S01]  /*2ba0*/  FMUL.FTZ R75, R0, R75 ;  /* 0x0000004b004b7220 */ /* 0x000fe20000410000 */
[----:B------:R-:W-:Y:S01]  /*2bb0*/  LEA.HI R60, R104, R104, RZ, 0x1 ;  /* 0x00000068683c7211 */ /* 0x000fe200078f08ff */
[----:B------:R-:W-:Y:S01]  /*2bc0*/  IMAD.IADD R63, R106, 0x1, -R63 ;  /* 0x000000016a3f7824 */ /* 0x000fe200078e0a3f */
[----:B------:R-:W-:Y:S01]  /*2bd0*/  IADD3 R62, R62, R6, -R61 ;  /* 0x000000063e3e7210 */ /* 0x000fe20007ffe83d */
[----:B------:R-:W1:Y:S01]  /*2be0*/  MUFU.TANH R90, R90 ;  /* 0x0000005a005a7308 */ /* 0x000e620000002400 */
[----:B------:R-:W-:Y:S01]  /*2bf0*/  LOP3.LUT R61, R60, 0x1ffffffe, RZ, 0xc0, !PT ;  /* 0x1ffffffe3c3d7812 */ /* 0x000fe200078ec0ff */
[C---:B------:R-:W-:Y:S01]  /*2c00*/  FMUL.FTZ R60, R0.reuse, R68 ;  /* 0x00000044003c7220 */ /* 0x040fe20000410000 */
[----:B------:R-:W-:Y:S01]  /*2c10*/  FMUL.FTZ R14, R0, R101 ;  /* 0x00000065000e7220 */ /* 0x000fe20000410000 */
[----:B------:R-:W-:Y:S01]  /*2c20*/  IMAD R63, R63, 0x40, R62 ;  /* 0x000000403f3f7824 */ /* 0x000fe200078e023e */
[----:B------:R-:W-:Y:S01]  /*2c30*/  LOP3.LUT R62, R13, 0x7ffffffc, RZ, 0xc0, !PT ;  /* 0x7ffffffc0d3e7812 */ /* 0x000fe200078ec0ff */
[----:B------:R-:W-:-:S02]  /*2c40*/  IMAD.IADD R6, R104, 0x1, -R61 ;  /* 0x0000000168067824 */ /* 0x000fc400078e0a3d */
[C---:B------:R-:W-:Y:S01]  /*2c50*/  FMUL.FTZ R78, R0.reuse, R78 ;  /* 0x0000004e004e7220 */ /* 0x040fe20000410000 */
[----:B------:R-:W2:Y:S01]  /*2c60*/  MUFU.TANH R91, R91 ;  /* 0x0000005b005b7308 */ /* 0x000ea20000002400 */
[----:B------:R-:W-:Y:S01]  /*2c70*/  FMUL.FTZ R79, R0, R79 ;  /* 0x0000004f004f7220 */ /* 0x000fe20000410000 */
[----:B------:R-:W-:Y:S02]  /*2c80*/  IMAD R6, R6, 0x8, R63 ;  /* 0x0000000806067824 */ /* 0x000fe400078e023f */
[C---:B------:R-:W-:Y:S01]  /*2c90*/  FMUL.FTZ R83, R0.reuse, R83 ;  /* 0x0000005300537220 */ /* 0x040fe20000410000 */
[----:B------:R-:W-:Y:S02]  /*2ca0*/  IMAD.IADD R7, R7, 0x1, -R62 ;  /* 0x0000000107077824 */ /* 0x000fe400078e0a3e */
[----:B------:R-:W-:Y:S01]  /*2cb0*/  FMUL.FTZ R19, R0, R76 ;  /* 0x0000004c00137220 */ /* 0x000fe20000410000 */
[----:B------:R-:W-:Y:S01]  /*2cc0*/  @P1 IMAD.HI.U32 R61, R6, UR4, RZ ;  /* 0x00000004063d1c27 */ /* 0x000fe2000f8e00ff */
[----:B------:R-:W-:Y:S01]  /*2cd0*/  @UP0 ULDC UR4, c[0x0][0x450] ;  /* 0x0001140000040ab9 */ /* 0x000fe20000000800 */
[----:B------:R-:W-:Y:S02]  /*2ce0*/  MUFU.TANH R94, R94 ;  /* 0x0000005e005e7308 */ /* 0x000fe40000002400 */
[----:B------:R-:W-:Y:S01]  /*2cf0*/  FMUL.FTZ R5, R0, R89 ;  /* 0x0000005900057220 */ /* 0x000fe20000410000 */
[----:B------:R-:W-:Y:S01]  /*2d00*/  IMAD.MOV.U32 R64, RZ, RZ, R6 ;  /* 0x000000ffff407224 */ /* 0x000fe200078e0006 */
[----:B------:R-:W-:Y:S01]  /*2d10*/  @P2 SHF.R.U32.HI R64, RZ, UR4, R61 ;  /* 0x00000004ff402c19 */ /* 0x000fe2000801163d */
[----:B------:R-:W-:Y:S01]  /*2d20*/  UIMAD UR4, UR40, -0xa0, UR41 ;  /* 0xffffff60280478a4 */ /* 0x000fe2000f8e0229 */
[----:B------:R-:W-:-:S02]  /*2d30*/  IMAD.U32 R62, RZ, RZ, UR5 ;  /* 0x00000005ff3e7e24 */ /* 0x000fc4000f8e00ff */
[C---:B------:R-:W-:Y:S01]  /*2d40*/  FMUL.FTZ R87, R0.reuse, R87 ;  /* 0x0000005700577220 */ /* 0x040fe20000410000 */
[C---:B------:R-:W-:Y:S01]  /*2d50*/  FMUL.FTZ R21, R0.reuse, R80 ;  /* 0x0000005000157220 */ /* 0x040fe20000410000 */
[----:B------:R-:W3:Y:S01]  /*2d60*/  SHFL.IDX PT, R63, R64, 0x1, 0x1c1f ;  /* 0x003c1f00403f7f89 */ /* 0x000ee200000e0000 */
[----:B------:R-:W-:Y:S01]  /*2d70*/  UIADD3 UR4, UR4, 0xa0, URZ ;  /* 0x000000a004047890 */ /* 0x000fe2000fffe03f */
[----:B------:R-:W-:Y:S01]  /*2d80*/  IMAD R85, R7, -0x2, R62 ;  /* 0xfffffffe07557824 */ /* 0x000fe200078e023e */
[----:B------:R-:W4:Y:S01]  /*2d90*/  MUFU.TANH R95, R95 ;  /* 0x0000005f005f7308 */ /* 0x000f220000002400 */
[----:B------:R-:W-:Y:S02]  /*2da0*/  IMAD.U32 R62, RZ, RZ, UR41 ;  /* 0x00000029ff3e7e24 */ /* 0x000fe4000f8e00ff */
[C---:B------:R-:W-:Y:S01]  /*2db0*/  FMUL.FTZ R71, R0.reuse, R71 ;  /* 0x0000004700477220 */ /* 0x040fe20000410000 */
[----:B------:R-:W-:Y:S01]  /*2dc0*/  FMUL.FTZ R67, R0, R67 ;  /* 0x0000004300437220 */ /* 0x000fe20000410000 */
[----:B0-----:R-:W-:-:S02]  /*2dd0*/  IMAD.U32 R66, RZ, RZ, UR4 ;  /* 0x00000004ff427e24 */ /* 0x001fc4000f8e00ff */
[C---:B------:R-:W-:Y:S01]  /*2de0*/  FMUL.FTZ R12, R0.reuse, R100 ;  /* 0x00000064000c7220 */ /* 0x040fe20000410000 */
[----:B------:R-:W-:Y:S01]  /*2df0*/  IADD3 R85, R85, -UR11, R62 ;  /* 0x8000000b55557c10 */ /* 0x000fe2000fffe03e */
[C---:B------:R-:W-:Y:S01]  /*2e00*/  FMUL.FTZ R61, R0.reuse, R69 ;  /* 0x00000045003d7220 */ /* 0x040fe20000410000 */
[----:B------:R-:W-:Y:S01]  /*2e10*/  IMAD R66, R7, -0x2, R66 ;  /* 0xfffffffe07427824 */ /* 0x000fe200078e0242 */
        /* <DEDUP_REMOVED lines=8> */
[----:B------:R4:W5:Y:S01]  /*2ea0*/  MUFU.TANH R97, R99 ;  /* 0x0000006300617308 */ /* 0x0009620000002400 */
[C---:B------:R-:W-:Y:S01]  /*2eb0*/  FMUL.FTZ R47, R0.reuse, R47 ;  /* 0x0000002f002f7220 */ /* 0x040fe20000410000 */
[C---:B------:R-:W-:Y:S01]  /*2ec0*/  FMUL.FTZ R26, R0.reuse, R26 ;  /* 0x0000001a001a7220 */ /* 0x040fe20000410000 */
[C---:B------:R-:W-:Y:S01]  /*2ed0*/  FMUL.FTZ R13, R0.reuse, R27 ;  /* 0x0000001b000d7220 */ /* 0x040fe20000410000 */
[----:B---3--:R-:W-:Y:S01]  /*2ee0*/  VIADDMNMX R68, R63, R85, R66, PT ;  /* 0x000000553f447246 */ /* 0x008fe20003800142 */
[C---:B------:R-:W-:Y:S01]  /*2ef0*/  FMUL.FTZ R51, R0.reuse, R51 ;  /* 0x0000003300337220 */ /* 0x040fe20000410000 */
[C---:B------:R-:W-:Y:S01]  /*2f00*/  FMUL.FTZ R54, R0.reuse, R54 ;  /* 0x0000003600367220 */ /* 0x040fe20000410000 */
[----:B------:R-:W-:Y:S01]  /*2f10*/  FMUL.FTZ R55, R0, R55 ;  /* 0x0000003700377220 */ /* 0x000fe20000410000 */
[C---:B------:R-:W-:Y:S01]  /*2f20*/  ISETP.GT.AND P1, PT, R68.reuse, RZ, PT ;  /* 0x000000ff4400720c */ /* 0x040fe20003f24270 */
[----:B------:R-:W3:Y:S01]  /*2f30*/  MUFU.TANH R102, R102 ;  /* 0x0000006600667308 */ /* 0x000ee20000002400 */
[----:B------:R-:W-:Y:S01]  /*2f40*/  ISETP.GT.AND P2, PT, R68, 0x1, PT ;  /* 0x000000014400780c */ /* 0x000fe20003f44270 */
[----:B------:R-:W-:Y:S01]  /*2f50*/  FMUL.FTZ R33, R0, R33 ;  /* 0x0000002100217220 */ /* 0x000fe20000410000 */
[----:B------:R-:W-:Y:S01]  /*2f60*/  ISETP.GT.AND P3, PT, R68, 0x8, PT ;  /* 0x000000084400780c */ /* 0x000fe20003f64270 */
[----:B------:R-:W-:Y:S01]  /*2f70*/  FMUL.FTZ R24, R0, R24 ;  /* 0x0000001800187220 */ /* 0x000fe20000410000 */
[----:B-1----:R-:W-:Y:S01]  /*2f80*/  FSEL R107, R90, -INF , P1 ;  /* 0xff8000005a6b7808 */ /* 0x002fe20000800000 */
[----:B------:R-:W-:Y:S01]  /*2f90*/  ULDC UR10, c[0x0][0x988] ;  /* 0x00026200000a7ab9 */ /* 0x000fe20000000800 */
[----:B--2---:R-:W-:Y:S01]  /*2fa0*/  FSEL R105, R91, -INF , P2 ;  /* 0xff8000005b697808 */ /* 0x004fe20001000000 */
[----:B------:R1:W2:Y:S01]  /*2fb0*/  MUFU.TANH R93, R103 ;  /* 0x00000067005d7308 */ /* 0x0002a20000002400 */
[----:B------:R-:W-:Y:S01]  /*2fc0*/  ISETP.GT.AND P1, PT, R68, 0x9, PT ;  /* 0x000000094400780c */ /* 0x000fe20003f24270 */
[----:B------:R-:W-:Y:S01]  /*2fd0*/  FMUL.FTZ R48, R0, R48 ;  /* 0x0000003000307220 */ /* 0x000fe20000410000 */
[----:B------:R-:W-:Y:S01]  /*2fe0*/  ISETP.GT.AND P2, PT, R68, 0x10, PT ;  /* 0x000000104400780c */ /* 0x000fe20003f44270 */
[C---:B------:R-:W-:Y:S01]  /*2ff0*/  FMUL.FTZ R52, R0.reuse, R52 ;  /* 0x0000003400347220 */ /* 0x040fe20000410000 */
[----:B----4-:R-:W-:Y:S01]  /*3000*/  FSEL R99, R95, -INF , P1 ;  /* 0xff8000005f637808 */ /* 0x010fe20000800000 */
[----:B------:R-:W-:Y:S01]  /*3010*/  FMUL.FTZ R37, R0, R37 ;  /* 0x0000002500257220 */ /* 0x000fe20000410000 */
[----:B------:R-:W-:Y:S01]  /*3020*/  ISETP.GT.AND P1, PT, R68, 0x11, PT ;  /* 0x000000114400780c */ /* 0x000fe20003f24270 */
[----:B------:R4:W-:Y:S01]  /*3030*/  MUFU.TANH R104, R70 ;  /* 0x0000004600687308 */ /* 0x0009e20000002400 */
[----:B-1----:R-:W-:Y:S01]  /*3040*/  FSEL R103, R94, -INF , P3 ;  /* 0xff8000005e677808 */ /* 0x002fe20001800000 */
[----:B------:R-:W-:Y:S01]  /*3050*/  FMUL.FTZ R36, R0, R36 ;  /* 0x0000002400247220 */ /* 0x000fe20000410000 */
[----:B0-----:R-:W-:Y:S01]  /*3060*/  FSEL R101, R98, -INF , P2 ;  /* 0xff80000062657808 */ /* 0x001fe20001000000 */
[----:B------:R-:W-:Y:S01]  /*3070*/  FMUL.FTZ R49, R0, R49 ;  /* 0x0000003100317220 */ /* 0x000fe20000410000 */
[----:B------:R-:W-:Y:S01]  /*3080*/  ISETP.GT.AND P2, PT, R68, 0x18, PT ;  /* 0x000000184400780c */ /* 0x000fe20003f44270 */
[C---:B------:R-:W-:Y:S01]  /*3090*/  FMUL.FTZ R53, R0.reuse, R53 ;  /* 0x0000003500357220 */ /* 0x040fe20000410000 */
[----:B-----5:R-:W-:Y:S01]  /*30a0*/  FSEL R97, R97, -INF , P1 ;  /* 0xff80000061617808 */ /* 0x020fe20000800000 */
[----:B------:R-:W0:Y:S01]  /*30b0*/  MUFU.TANH R75, R75 ;  /* 0x0000004b004b7308 */ /* 0x000e220000002400 */
[----:B----4-:R-:W-:Y:S01]  /*30c0*/  FMNMX.FTZ R70, R107, R105, !PT ;  /* 0x000000696b467209 */ /* 0x010fe20007810000 */
[----:B------:R-:W-:Y:S01]  /*30d0*/  FMUL.FTZ R25, R0, R25 ;  /* 0x0000001900197220 */ /* 0x000fe20000410000 */
[----:B------:R-:W-:Y:S01]  /*30e0*/  ISETP.GT.AND P1, PT, R68, 0x19, PT ;  /* 0x000000194400780c */ /* 0x000fe20003f24270 */
[C---:B------:R-:W-:Y:S01]  /*30f0*/  FMUL.FTZ R28, R0.reuse, R28 ;  /* 0x0000001c001c7220 */ /* 0x040fe20000410000 */
[----:B------:R-:W-:Y:S01]  /*3100*/  FMNMX.FTZ R70, R103, R70, !PT ;  /* 0x0000004667467209 */ /* 0x000fe20007810000 */
[----:B------:R-:W-:Y:S01]  /*3110*/  FMUL.FTZ R29, R0, R29 ;  /* 0x0000001d001d7220 */ /* 0x000fe20000410000 */
[----:B---3--:R-:W-:Y:S01]  /*3120*/  FSEL R95, R102, -INF , P2 ;  /* 0xff800000665f7808 */ /* 0x008fe20001000000 */
[----:B------:R-:W-:Y:S01]  /*3130*/  MUFU.TANH R78, R78 ;  /* 0x0000004e004e7308 */ /* 0x000fe20000002400 */
[----:B------:R-:W-:Y:S01]  /*3140*/  FMNMX.FTZ R70, R99, R70, !PT ;  /* 0x0000004663467209 */ /* 0x000fe20007810000 */
[----:B------:R-:W-:Y:S01]  /*3150*/  FMUL.FTZ R32, R0, R32 ;  /* 0x0000002000207220 */ /* 0x000fe20000410000 */
[C---:B------:R-:W-:Y:S01]  /*3160*/  ISETP.GT.AND P2, PT, R68.reuse, 0x20, PT ;  /* 0x000000204400780c */ /* 0x040fe20003f44270 */
[----:B------:R-:W-:Y:S01]  /*3170*/  @UP0 ULDC UR4, c[0x0][0x44c] ;  /* 0x0001130000040ab9 */ /* 0x000fe20000000800 */
[----:B------:R-:W-:Y:S01]  /*3180*/  FMNMX.FTZ R70, R101, R70, !PT ;  /* 0x0000004665467209 */ /* 0x000fe20007810000 */
[----:B------:R-:W-:Y:S01]  /*3190*/  UIMAD.WIDE.U32 UR4, UR39, UR4, URZ ;  /* 0x00000004270472a5 */ /* 0x000fe2000f8e003f */
[----:B--2---:R-:W-:Y:S01]  /*31a0*/  FSEL R93, R93, -INF , P1 ;  /* 0xff8000005d5d7808 */ /* 0x004fe20000800000 */
[----:B------:R-:W1:Y:S01]  /*31b0*/  MUFU.TANH R79, R79 ;  /* 0x0000004f004f7308 */ /* 0x000e620000002400 */
[----:B------:R-:W-:Y:S01]  /*31c0*/  FMNMX.FTZ R70, R97, R70, !PT ;  /* 0x0000004661467209 */ /* 0x000fe20007810000 */
[----:B------:R-:W-:Y:S01]  /*31d0*/  @UP0 ULDC UR14, c[0x0][0x450] ;  /* 0x00011400000e0ab9 */ /* 0x000fe20000000800 */
[----:B------:R-:W-:Y:S01]  /*31e0*/  ISETP.GT.AND P1, PT, R68, 0x21, PT ;  /* 0x000000214400780c */ /* 0x000fe20003f24270 */
[----:B------:R-:W-:Y:S01]  /*31f0*/  @UP0 USHF.R.U32.HI UR39, URZ, UR14, UR5 ;  /* 0x0000000e3f270299 */ /* 0x000fe20008011605 */
[----:B------:R-:W-:Y:S01]  /*3200*/  FMNMX.FTZ R70, R95, R70, !PT ;  /* 0x000000465f467209 */ /* 0x000fe20007810000 */
[----:B------:R-:W-:Y:S01]  /*3210*/  UIADD3 UR6, UR40, -0x2, URZ ;  /* 0xfffffffe28067890 */ /* 0x000fe2000fffe03f */
[----:B------:R-:W-:Y:S01]  /*3220*/  FSEL R91, R88, -INF , P2 ;  /* 0xff800000585b7808 */ /* 0x000fe20001000000 */
[----:B------:R1:W2:Y:S01]  /*3230*/  MUFU.TANH R76, R83 ;  /* 0x00000053004c7308 */ /* 0x0002a20000002400 */
[----:B------:R-:W-:Y:S01]  /*3240*/  FMNMX.FTZ R70, R93, R70, !PT ;  /* 0x000000465d467209 */ /* 0x000fe20007810000 */
[----:B------:R-:W-:Y:S01]  /*3250*/  UIADD3 UR4, UR39, -UR11, UR41 ;  /* 0x8000000b27047290 */ /* 0x000fe2000fffe029 */
[C---:B------:R-:W-:Y:S01]  /*3260*/  ISETP.GT.AND P2, PT, R68.reuse, 0x28, PT ;  /* 0x000000284400780c */ /* 0x040fe20003f44270 */
[----:B------:R-:W-:Y:S01]  /*3270*/  UIADD3 UR7, UR38, 0x33440, URZ ;  /* 0x0003344026077890 */ /* 0x000fe2000fffe03f */
[----:B0-----:R-:W-:Y:S01]  /*3280*/  FSEL R89, R75, -INF , P1 ;  /* 0xff8000004b597808 */ /* 0x001fe20000800000 */
[----:B------:R-:W-:Y:S01]  /*3290*/  UIMAD.WIDE UR4, UR4, 0x66666667, URZ ;  /* 0x66666667040478a5 */ /* 0x000fe2000f8e023f */
[----:B------:R-:W-:Y:S01]  /*32a0*/  FMNMX.FTZ R70, R91, R70, !PT ;  /* 0x000000465b467209 */ /* 0x000fe20007810000 */
[----:B------:R0:W3:Y:S01]  /*32b0*/  MUFU.TANH R80, R87 ;  /* 0x0000005700507308 */ /* 0x0000e20000002400 */
[C---:B------:R-:W-:Y:S01]  /*32c0*/  ISETP.GT.AND P1, PT, R68.reuse, 0x29, PT ;  /* 0x000000294400780c */ /* 0x040fe20003f24270 */
[----:B------:R-:W-:Y:S01]  /*32d0*/  USHF.R.U32.HI UR4, URZ, 0x1f, UR5 ;  /* 0x0000001f3f047899 */ /* 0x000fe20008011605 */
[----:B------:R-:W-:Y:S01]  /*32e0*/  FMNMX.FTZ R70, R89, R70, !PT ;  /* 0x0000004659467209 */ /* 0x000fe20007810000 */
[----:B------:R-:W-:Y:S01]  /*32f0*/  UPRMT UR7, UR42, 0x654, UR7 ;  /* 0x000006542a077896 */ /* 0x000fe20008000007 */
[----:B-1----:R-:W-:Y:S01]  /*3300*/  FSEL R83, R79, -INF , P1 ;  /* 0xff8000004f537808 */ /* 0x002fe20000800000 */
[----:B------:R-:W-:Y:S01]  /*3310*/  ULEA.HI.SX32 UR4, UR5, UR4, 0x1a ;  /* 0x0000000405047291 */ /* 0x000fe2000f8fd23f */
[----:B------:R-:W-:Y:S01]  /*3320*/  ISETP.GT.AND P1, PT, R68, 0x31, PT ;  /* 0x000000314400780c */ /* 0x000fe20003f24270 */
[----:B------:R1:W-:Y:S01]  /*3330*/  MUFU.TANH R106, R71 ;  /* 0x00000047006a7308 */ /* 0x0003e20000002400 */
[----:B0-----:R-:W-:Y:S01]  /*3340*/  FSEL R87, R78, -INF , P2 ;  /* 0xff8000004e577808 */ /* 0x001fe20001000000 */
[----:B------:R-:W-:Y:S01]  /*3350*/  UISETP.LT.AND UP0, UPT, UR58, UR4, UPT ;  /* 0x000000043a00728c */ /* 0x000fe2000bf01270 */
[C---:B------:R-:W-:Y:S01]  /*3360*/  ISETP.GT.AND P2, PT, R68.reuse, 0x30, PT ;  /* 0x000000304400780c */ /* 0x040fe20003f44270 */
[----:B------:R-:W0:Y:S01]  /*3370*/  S2UR UR60, SR_CgaCtaId ;  /* 0x00000000003c79c3 */ /* 0x000e220000008800 */
[----:B------:R-:W-:Y:S01]  /*3380*/  FMNMX.FTZ R70, R87, R70, !PT ;  /* 0x0000004657467209 */ /* 0x000fe20007810000 */
[----:B------:R-:W-:Y:S01]  /*3390*/  USEL UR53, UR58, UR4, !UP0 ;  /* 0x000000043a357287 */ /* 0x000fe2000c000000 */
[----:B------:R-:W-:Y:S01]  /*33a0*/  FSEL R81, R81, -INF , P2 ;  /* 0xff80000051517808 */ /* 0x000fe20001000000 */
[----:B------:R-:W4:Y:S01]  /*33b0*/  MUFU.TANH R100, R67 ;  /* 0x0000004300647308 */ /* 0x000f220000002400 */
[----:B------:R-:W-:Y:S01]  /*33c0*/  FMNMX.FTZ R70, R83, R70, !PT ;  /* 0x0000004653467209 */ /* 0x000fe20007810000 */
[----:B------:R-:W-:Y:S01]  /*33d0*/  UISETP.GE.AND UP0, UPT, UR6, UR53, UPT ;  /* 0x000000350600728c */ /* 0x000fe2000bf06270 */
[----:B------:R-:W-:Y:S01]  /*33e0*/  ISETP.GT.AND P2, PT, R68, 0x38, PT ;  /* 0x000000384400780c */ /* 0x000fe20003f44270 */
[----:B------:R-:W-:Y:S01]  /*33f0*/  SYNCS.ARRIVE.TRANS64.RED.A1T0 RZ, [UR7], RZ ;  /* 0x000000ffffff79a7 */ /* 0x000fe20008100407 */
[----:B--2---:R-:W-:Y:S01]  /*3400*/  FSEL R79, R76, -INF , P1 ;  /* 0xff8000004c4f7808 */ /* 0x004fe20000800000 */
[----:B------:R-:W-:Y:S01]  /*3410*/  UMOV UR4, URZ ;  /* 0x0000003f00047c82 */ /* 0x000fe20008000000 */
[----:B------:R-:W-:Y:S01]  /*3420*/  FMNMX.FTZ R70, R81, R70, !PT ;  /* 0x0000004651467209 */ /* 0x000fe20007810000 */
[----:B------:R-:W2:Y:S01]  /*3430*/  MUFU.TANH R90, R42 ;  /* 0x0000002a005a7308 */ /* 0x000ea20000002400 */
[----:B------:R-:W-:Y:S01]  /*3440*/  ISETP.GT.AND P1, PT, R68, 0x39, PT ;  /* 0x000000394400780c */ /* 0x000fe20003f24270 */
[----:B------:R-:W-:Y:S01]  /*3450*/  UMOV UR5, URZ ;  /* 0x0000003f00057c82 */ /* 0x000fe20008000000 */
[----:B------:R-:W-:-:S02]  /*3460*/  FSEL R77, R77, -INF , P2 ;  /* 0xff8000004d4d7808 */ /* 0x000fc40001000000 */
[----:B------:R-:W-:Y:S02]  /*3470*/  CS2R R112, SRZ ;  /* 0x0000000000707805 */ /* 0x000fe4000001ff00 */
[----:B------:R-:W-:Y:S02]  /*3480*/  FMNMX.FTZ R70, R79, R70, !PT ;  /* 0x000000464f467209 */ /* 0x000fe40007810000 */
[----:B------:R-:W-:Y:S02]  /*3490*/  CS2R R114, SRZ ;  /* 0x0000000000727805 */ /* 0x000fe4000001ff00 */
[----:B------:R-:W-:Y:S01]  /*34a0*/  ISETP.GT.AND P2, PT, R68, 0x40, PT ;  /* 0x000000404400780c */ /* 0x000fe20003f44270 */
[----:B------:R5:W0:Y:S01]  /*34b0*/  MUFU.TANH R94, R43 ;  /* 0x0000002b005e7308 */ /* 0x000a220000002400 */
[----:B---3--:R-:W-:Y:S02]  /*34c0*/  FSEL R75, R80, -INF , P1 ;  /* 0xff800000504b7808 */ /* 0x008fe40000800000 */
[----:B------:R-:W-:-:S02]  /*34d0*/  CS2R R116, SRZ ;  /* 0x0000000000747805 */ /* 0x000fc4000001ff00 */
[----:B------:R-:W-:Y:S02]  /*34e0*/  FMNMX.FTZ R70, R77, R70, !PT ;  /* 0x000000464d467209 */ /* 0x000fe40007810000 */
[----:B------:R-:W-:Y:S02]  /*34f0*/  CS2R R118, SRZ ;  /* 0x0000000000767805 */ /* 0x000fe4000001ff00 */
[----:B------:R-:W-:Y:S02]  /*3500*/  ISETP.GT.AND P1, PT, R68, 0x41, PT ;  /* 0x000000414400780c */ /* 0x000fe40003f24270 */
[----:B-1----:R-:W-:Y:S01]  /*3510*/  FSEL R71, R82, -INF , P2 ;  /* 0xff80000052477808 */ /* 0x002fe20001000000 */
[----:B------:R4:W-:Y:S01]  /*3520*/  MUFU.TANH R78, R50 ;  /* 0x00000032004e7308 */ /* 0x0009e20000002400 */
[----:B------:R-:W-:Y:S01]  /*3530*/  FMNMX.FTZ R70, R75, R70, !PT ;  /* 0x000000464b467209 */ /* 0x000fe20007810000 */
[----:B-----5:R-:W-:Y:S01]  /*3540*/  FMUL.FTZ R43, R0, R30 ;  /* 0x0000001e002b7220 */ /* 0x020fe20000410000 */
[----:B------:R-:W-:-:S02]  /*3550*/  ISETP.GT.AND P2, PT, R68, 0x48, PT ;  /* 0x000000484400780c */ /* 0x000fc40003f44270 */
[----:B------:R-:W-:Y:S02]  /*3560*/  FSEL R69, R84, -INF , P1 ;  /* 0xff80000054457808 */ /* 0x000fe40000800000 */
[----:B------:R-:W-:Y:S01]  /*3570*/  FMNMX.FTZ R70, R71, R70, !PT ;  /* 0x0000004647467209 */ /* 0x000fe20007810000 */
[----:B------:R1:W3:Y:S01]  /*3580*/  MUFU.TANH R88, R46 ;  /* 0x0000002e00587308 */ /* 0x0002e20000002400 */
[----:B------:R-:W-:Y:S02]  /*3590*/  ISETP.GT.AND P1, PT, R68, 0x49, PT ;  /* 0x000000494400780c */ /* 0x000fe40003f24270 */
[----:B------:R-:W-:Y:S02]  /*35a0*/  FSEL R67, R86, -INF , P2 ;  /* 0xff80000056437808 */ /* 0x000fe40001000000 */
[----:B------:R-:W-:Y:S02]  /*35b0*/  FMNMX.FTZ R70, R69, R70, !PT ;  /* 0x0000004645467209 */ /* 0x000fe40007810000 */
[----:B------:R-:W-:Y:S01]  /*35c0*/  ISETP.GT.AND P2, PT, R68, 0x50, PT ;  /* 0x000000504400780c */ /* 0x000fe20003f44270 */
[----:B------:R-:W5:Y:S01]  /*35d0*/  MUFU.TANH R47, R47 ;  /* 0x0000002f002f7308 */ /* 0x000f620000002400 */
[----:B------:R-:W-:-:S02]  /*35e0*/  FSEL R65, R92, -INF , P1 ;  /* 0xff8000005c417808 */ /* 0x000fc40000800000 */
[----:B------:R-:W-:Y:S02]  /*35f0*/  FMNMX.FTZ R70, R67, R70, !PT ;  /* 0x0000004643467209 */ /* 0x000fe40007810000 */
[----:B------:R-:W-:Y:S02]  /*3600*/  ISETP.GT.AND P1, PT, R68, 0x51, PT ;  /* 0x000000514400780c */ /* 0x000fe40003f24270 */
[----:B------:R-:W-:Y:S01]  /*3610*/  FSEL R63, R96, -INF , P2 ;  /* 0xff800000603f7808 */ /* 0x000fe20001000000 */
[----:B------:R2:W-:Y:S01]  /*3620*/  MUFU.TANH R80, R26 ;  /* 0x0000001a00507308 */ /* 0x0005e20000002400 */
[----:B------:R-:W-:Y:S02]  /*3630*/  FMNMX.FTZ R70, R65, R70, !PT ;  /* 0x0000004641467209 */ /* 0x000fe40007810000 */
[----:B------:R-:W-:Y:S02]  /*3640*/  ISETP.GT.AND P2, PT, R68, 0x58, PT ;  /* 0x000000584400780c */ /* 0x000fe40003f44270 */
[----:B----4-:R-:W-:-:S02]  /*3650*/  FSEL R50, R100, -INF , P1 ;  /* 0xff80000064327808 */ /* 0x010fc40000800000 */
[----:B------:R-:W-:Y:S01]  /*3660*/  FMNMX.FTZ R41, R63, R70, !PT ;  /* 0x000000463f297209 */ /* 0x000fe20007810000 */
[----:B------:R-:W4:Y:S01]  /*3670*/  MUFU.TANH R76, R51 ;  /* 0x00000033004c7308 */ /* 0x000f220000002400 */
[----:B------:R-:W-:Y:S02]  /*3680*/  ISETP.GT.AND P1, PT, R68, 0x59, PT ;  /* 0x000000594400780c */ /* 0x000fe40003f24270 */
[----:B------:R-:W-:Y:S02]  /*3690*/  FSEL R42, R104, -INF , P2 ;  /* 0xff800000682a7808 */ /* 0x000fe40001000000 */
[----:B------:R-:W-:Y:S02]  /*36a0*/  FMNMX.FTZ R41, R50, R41, !PT ;  /* 0x0000002932297209 */ /* 0x000fe40007810000 */
[----:B------:R-:W-:Y:S01]  /*36b0*/  ISETP.GT.AND P2, PT, R68, 0x60, PT ;  /* 0x000000604400780c */ /* 0x000fe20003f44270 */
[----:B------:R-:W4:Y:S01]  /*36c0*/  MUFU.TANH R54, R54 ;  /* 0x0000003600367308 */ /* 0x000f220000002400 */
[----:B------:R-:W-:-:S02]  /*36d0*/  FSEL R27, R106, -INF , P1 ;  /* 0xff8000006a1b7808 */ /* 0x000fc40000800000 */
[----:B-1----:R-:W-:Y:S02]  /*36e0*/  FMNMX.FTZ R46, R42, R41, !PT ;  /* 0x000000292a2e7209 */ /* 0x002fe40007810000 */
[----:B------:R-:W-:Y:S02]  /*36f0*/  ISETP.GT.AND P1, PT, R68, 0x61, PT ;  /* 0x000000614400780c */ /* 0x000fe40003f24270 */
[----:B--2---:R-:W-:Y:S01]  /*3700*/  FSEL R26, R90, -INF , P2 ;  /* 0xff8000005a1a7808 */ /* 0x004fe20001000000 */
[----:B------:R1:W-:Y:S01]  /*3710*/  MUFU.TANH R70, R13 ;  /* 0x0000000d00467308 */ /* 0x0003e20000002400 */
[----:B------:R-:W-:Y:S02]  /*3720*/  FMNMX.FTZ R41, R27, R46, !PT ;  /* 0x0000002e1b297209 */ /* 0x000fe40007810000 */
[----:B------:R-:W-:Y:S02]  /*3730*/  ISETP.GT.AND P2, PT, R68, 0x68, PT ;  /* 0x000000684400780c */ /* 0x000fe40003f44270 */
[----:B0-----:R-:W-:-:S02]  /*3740*/  FSEL R30, R94, -INF , P1 ;  /* 0xff8000005e1e7808 */ /* 0x001fc40000800000 */
[----:B------:R-:W-:Y:S01]  /*3750*/  FMNMX.FTZ R41, R26, R41, !PT ;  /* 0x000000291a297209 */ /* 0x000fe20007810000 */
[----:B------:R-:W0:Y:S01]  /*3760*/  MUFU.TANH R55, R55 ;  /* 0x0000003700377308 */ /* 0x000e220000002400 */
[----:B-1----:R-:W-:Y:S01]  /*3770*/  FMUL.FTZ R13, R0, R31 ;  /* 0x0000001f000d7220 */ /* 0x002fe20000410000 */
[----:B------:R-:W-:Y:S02]  /*3780*/  ISETP.GT.AND P1, PT, R68, 0x69, PT ;  /* 0x000000694400780c */ /* 0x000fe40003f24270 */
[----:B---3--:R-:W-:Y:S02]  /*3790*/  FSEL R31, R88, -INF , P2 ;  /* 0xff800000581f7808 */ /* 0x008fe40001000000 */
[----:B------:R-:W-:Y:S02]  /*37a0*/  FMNMX.FTZ R46, R30, R41, !PT ;  /* 0x000000291e2e7209 */ /* 0x000fe40007810000 */
[----:B------:R-:W-:Y:S01]  /*37b0*/  ISETP.GT.AND P2, PT, R68, 0x70, PT ;  /* 0x000000704400780c */ /* 0x000fe20003f44270 */
[----:B------:R4:W1:Y:S01]  /*37c0*/  MUFU.TANH R82, R43 ;  /* 0x0000002b00527308 */ /* 0x0008620000002400 */
[----:B-----5:R-:W-:Y:S01]  /*37d0*/  FSEL R41, R47, -INF , P1 ;  /* 0xff8000002f297808 */ /* 0x020fe20000800000 */
[----:B------:R-:W-:Y:S01]  /*37e0*/  FMUL.FTZ R47, R0, R34 ;  /* 0x00000022002f7220 */ /* 0x000fe20000410000 */
[----:B------:R-:W-:-:S02]  /*37f0*/  FMNMX.FTZ R46, R31, R46, !PT ;  /* 0x0000002e1f2e7209 */ /* 0x000fc40007810000 */
[----:B------:R-:W-:Y:S02]  /*3800*/  ISETP.GT.AND P1, PT, R68, 0x71, PT ;  /* 0x000000714400780c */ /* 0x000fe40003f24270 */
[----:B------:R-:W-:Y:S01]  /*3810*/  FSEL R34, R78, -INF , P2 ;  /* 0xff8000004e227808 */ /* 0x000fe20001000000 */
[----:B------:R2:W3:Y:S01]  /*3820*/  MUFU.TANH R84, R13 ;  /* 0x0000000d00547308 */ /* 0x0004e20000002400 */
[----:B------:R-:W-:Y:S02]  /*3830*/  FMNMX.FTZ R51, R41, R46, !PT ;  /* 0x0000002e29337209 */ /* 0x000fe40007810000 */
[----:B------:R-:W-:Y:S02]  /*3840*/  ISETP.GT.AND P2, PT, R68, 0x78, PT ;  /* 0x000000784400780c */ /* 0x000fe40003f44270 */
[----:B----4-:R-:W-:Y:S02]  /*3850*/  FSEL R43, R76, -INF , P1 ;  /* 0xff8000004c2b7808 */ /* 0x010fe40000800000 */
[----:B------:R-:W-:Y:S01]  /*3860*/  FMNMX.FTZ R46, R34, R51, !PT ;  /* 0x00000033222e7209 */ /* 0x000fe20007810000 */
[----:B------:R4:W5:Y:S01]  /*3870*/  MUFU.TANH R78, R47 ;  /* 0x0000002f004e7308 */ /* 0x0009620000002400 */
[----:B--2---:R-:W-:Y:S01]  /*3880*/  FMUL.FTZ R13, R0, R35 ;  /* 0x00000023000d7220 */ /* 0x004fe20000410000 */
[----:B------:R-:W-:-:S02]  /*3890*/  FSEL R35, R54, -INF , P2 ;  /* 0xff80000036237808 */ /* 0x000fc40001000000 */
[C---:B------:R-:W-:Y:S02]  /*38a0*/  ISETP.GT.AND P1, PT, R68.reuse, 0x79, PT ;  /* 0x000000794400780c */ /* 0x040fe40003f24270 */
[----:B------:R-:W-:Y:S02]  /*38b0*/  FMNMX.FTZ R54, R43, R46, !PT ;  /* 0x0000002e2b367209 */ /* 0x000fe40007810000 */
[----:B------:R-:W-:Y:S01]  /*38c0*/  ISETP.GT.AND P2, PT, R68, 0x80, PT ;  /* 0x000000804400780c */ /* 0x000fe20003f44270 */
[----:B------:R2:W5:Y:S01]  /*38d0*/  MUFU.TANH R76, R13 ;  /* 0x0000000d004c7308 */ /* 0x0005620000002400 */
[----:B0-----:R-:W-:Y:S01]  /*38e0*/  FSEL R46, R55, -INF , P1 ;  /* 0xff800000372e7808 */ /* 0x001fe20000800000 */
[C---:B------:R-:W-:Y:S01]  /*38f0*/  FMUL.FTZ R55, R0.reuse, R39 ;  /* 0x0000002700377220 */ /* 0x040fe20000410000 */
[----:B----4-:R-:W-:Y:S01]  /*3900*/  FMNMX.FTZ R47, R35, R54, !PT ;  /* 0x00000036232f7209 */ /* 0x010fe20007810000 */
[----:B------:R-:W-:Y:S01]  /*3910*/  FMUL.FTZ R54, R0, R38 ;  /* 0x0000002600367220 */ /* 0x000fe20000410000 */
[----:B------:R-:W-:-:S02]  /*3920*/  ISETP.GT.AND P1, PT, R68, 0x81, PT ;  /* 0x000000814400780c */ /* 0x000fc40003f24270 */
[----:B------:R-:W-:Y:S01]  /*3930*/  FSEL R38, R80, -INF , P2 ;  /* 0xff80000050267808 */ /* 0x000fe20001000000 */
[----:B------:R-:W-:Y:S01]  /*3940*/  MUFU.TANH R55, R55 ;  /* 0x0000003700377308 */ /* 0x000fe20000002400 */
[----:B------:R-:W-:Y:S01]  /*3950*/  FMNMX.FTZ R51, R46, R47, !PT ;  /* 0x0000002f2e337209 */ /* 0x000fe20007810000 */
[----:B--2---:R-:W-:Y:S01]  /*3960*/  FMUL.FTZ R13, R0, R44 ;  /* 0x0000002c000d7220 */ /* 0x004fe20000410000 */
[----:B------:R-:W-:Y:S02]  /*3970*/  FSEL R47, R70, -INF , P1 ;  /* 0xff800000462f7808 */ /* 0x000fe40000800000 */
[----:B------:R-:W-:Y:S02]  /*3980*/  ISETP.GT.AND P2, PT, R68, 0x88, PT ;  /* 0x000000884400780c */ /* 0x000fe40003f44270 */
[----:B------:R-:W-:Y:S01]  /*3990*/  FMNMX.FTZ R70, R38, R51, !PT ;  /* 0x0000003326467209 */ /* 0x000fe20007810000 */
[----:B------:R0:W2:Y:S01]  /*39a0*/  MUFU.TANH R80, R54 ;  /* 0x0000003600507308 */ /* 0x0000a20000002400 */
[----:B------:R-:W-:-:S02]  /*39b0*/  ISETP.GT.AND P1, PT, R68, 0x89, PT ;  /* 0x000000894400780c */ /* 0x000fc40003f24270 */
[----:B-1----:R-:W-:Y:S02]  /*39c0*/  FSEL R39, R82, -INF , P2 ;  /* 0xff80000052277808 */ /* 0x002fe40001000000 */
[----:B------:R-:W-:Y:S02]  /*39d0*/  FMNMX.FTZ R70, R47, R70, !PT ;  /* 0x000000462f467209 */ /* 0x000fe40007810000 */
[----:B------:R-:W-:Y:S01]  /*39e0*/  ISETP.GT.AND P2, PT, R68, 0x90, PT ;  /* 0x000000904400780c */ /* 0x000fe20003f44270 */
[----:B------:R1:W-:Y:S01]  /*39f0*/  MUFU.TANH R90, R13 ;  /* 0x0000000d005a7308 */ /* 0x0003e20000002400 */
[----:B---3--:R-:W-:Y:S02]  /*3a00*/  FSEL R51, R84, -INF , P1 ;  /* 0xff80000054337808 */ /* 0x008fe40000800000 */
[----:B------:R-:W-:Y:S02]  /*3a10*/  FMNMX.FTZ R70, R39, R70, !PT ;  /* 0x0000004627467209 */ /* 0x000fe40007810000 */
[----:B------:R-:W-:-:S02]  /*3a20*/  ISETP.GT.AND P1, PT, R68, 0x91, PT ;  /* 0x000000914400780c */ /* 0x000fc40003f24270 */
[----:B-----5:R-:W-:Y:S01]  /*3a30*/  FSEL R44, R78, -INF , P2 ;  /* 0xff8000004e2c7808 */ /* 0x020fe20001000000 */
[----:B------:R-:W-:Y:S01]  /*3a40*/  MUFU.TANH R4, R4 ;  /* 0x0000000400047308 */ /* 0x000fe20000002400 */
[----:B------:R-:W-:Y:S02]  /*3a50*/  FMNMX.FTZ R109, R51, R70, !PT ;  /* 0x00000046336d7209 */ /* 0x000fe40007810000 */
[----:B------:R-:W-:Y:S02]  /*3a60*/  ISETP.GT.AND P2, PT, R68, 0x98, PT ;  /* 0x000000984400780c */ /* 0x000fe40003f44270 */
[----:B0-----:R-:W-:Y:S02]  /*3a70*/  FSEL R54, R76, -INF , P1 ;  /* 0xff8000004c367808 */ /* 0x001fe40000800000 */
[----:B------:R-:W-:Y:S01]  /*3a80*/  FMNMX.FTZ R109, R44, R109, !PT ;  /* 0x0000006d2c6d7209 */ /* 0x000fe20007810000 */
[----:B------:R-:W0:Y:S01]  /*3a90*/  MUFU.TANH R5, R5 ;  /* 0x0000000500057308 */ /* 0x000e220000002400 */
[----:B------:R-:W-:Y:S01]  /*3aa0*/  ISETP.GT.AND P1, PT, R68, 0x99, PT ;  /* 0x000000994400780c */ /* 0x000fe20003f24270 */
[----:B------:R-:W-:Y:S01]  /*3ab0*/  FMUL.FTZ R68, R0, R45 ;  /* 0x0000002d00447220 */ /* 0x000fe20000410000 */
[----:B--2---:R-:W-:-:S02]  /*3ac0*/  FSEL R45, R80, -INF , P2 ;  /* 0xff800000502d7808 */ /* 0x004fc40001000000 */
[----:B------:R-:W-:Y:S02]  /*3ad0*/  FMNMX.FTZ R70, R54, R109, !PT ;  /* 0x0000006d36467209 */ /* 0x000fe40007810000 */
[----:B------:R-:W-:Y:S01]  /*3ae0*/  FSEL R55, R55, -INF , P1 ;  /* 0xff80000037377808 */ /* 0x000fe20000800000 */
[----:B------:R-:W-:Y:S01]  /*3af0*/  MUFU.TANH R92, R68 ;  /* 0x00000044005c7308 */ /* 0x000fe20000002400 */
[----:B------:R-:W-:-:S04]  /*3b00*/  FMNMX.FTZ R70, R45, R70, !PT ;  /* 0x000000462d467209 */ /* 0x000fc80007810000 */
[----:B------:R-:W-:-:S03]  /*3b10*/  FMNMX.FTZ R70, R55, R70, !PT ;  /* 0x0000004637467209 */ /* 0x000fc60007810000 */
[----:B------:R2:W-:Y:S02]  /*3b20*/  MUFU.TANH R109, R33 ;  /* 0x00000021006d7308 */ /* 0x0005e40000002400 */
[----:B-1----:R-:W1:Y:S06]  /*3b30*/  SHFL.BFLY PT, R13, R70, 0x2, 0x1f ;  /* 0x0c401f00460d7f89 */ /* 0x002e6c00000e0000 */
[----:B------:R3:W-:Y:S01]  /*3b40*/  MUFU.TANH R100, R24 ;  /* 0x0000001800647308 */ /* 0x0007e20000002400 */
[----:B--2---:R-:W2:Y:S07]  /*3b50*/  SHFL.IDX PT, R33, R64, RZ, 0x1c1f ;  /* 0x001c1fff40217589 */ /* 0x004eae00000e0000 */
[----:B------:R-:W-:Y:S01]  /*3b60*/  MUFU.TANH R8, R8 ;  /* 0x0000000800087308 */ /* 0x000fe20000002400 */
[----:B---3--:R-:W-:-:S07]  /*3b70*/  IMAD.U32 R24, RZ, RZ, UR10 ;  /* 0x0000000aff187e24 */ /* 0x008fce000f8e00ff */
[----:B------:R-:W-:Y:S01]  /*3b80*/  MUFU.TANH R9, R9 ;  /* 0x0000000900097308 */ /* 0x000fe20000002400 */
[----:B-1----:R-:W-:-:S05]  /*3b90*/  FMNMX.FTZ R68, R70, R13, !PT ;  /* 0x0000000d46447209 */ /* 0x002fca0007810000 */
[----:B------:R-:W1:Y:S02]  /*3ba0*/  SHFL.BFLY PT, R13, R68, 0x1, 0x1f ;  /* 0x0c201f00440d7f89 */ /* 0x000e6400000e0000 */
[----:B------:R2:W-:Y:S08]  /*3bb0*/  MUFU.TANH R94, R48 ;  /* 0x00000030005e7308 */ /* 0x0005f00000002400 */
[----:B------:R-:W3:Y:S01]  /*3bc0*/  MUFU.TANH R10, R10 ;  /* 0x0000000a000a7308 */ /* 0x000ee20000002400 */
[----:B--2---:R-:W-:-:S04]  /*3bd0*/  VIADDMNMX R48, R33, R85, R66, PT ;  /* 0x0000005521307246 */ /* 0x004fc80003800142 */
[C---:B------:R-:W-:Y:S02]  /*3be0*/  ISETP.GT.AND P2, PT, R48.reuse, 0x1, PT ;  /* 0x000000013000780c */ /* 0x040fe40003f44270 */
[C---:B------:R-:W-:Y:S01]  /*3bf0*/  ISETP.GT.AND P3, PT, R48.reuse, 0x8, PT ;  /* 0x000000083000780c */ /* 0x040fe20003f64270 */
[----:B------:R-:W2:Y:S01]  /*3c00*/  MUFU.TANH R11, R11 ;  /* 0x0000000b000b7308 */ /* 0x000ea20000002400 */
[----:B0-----:R-:W-:Y:S02]  /*3c10*/  FSEL R85, R5, -INF , P2 ;  /* 0xff80000005557808 */ /* 0x001fe40001000000 */
[----:B------:R-:W-:Y:S02]  /*3c20*/  ISETP.GT.AND P2, PT, R48, 0x10, PT ;  /* 0x000000103000780c */ /* 0x000fe40003f44270 */
[----:B-1----:R-:W-:-:S03]  /*3c30*/  FMNMX.FTZ R13, R68, R13, !PT ;  /* 0x0000000d440d7209 */ /* 0x002fc60007810000 */
[----:B------:R0:W-:Y:S01]  /*3c40*/  MUFU.TANH R98, R52 ;  /* 0x0000003400627308 */ /* 0x0001e20000002400 */
[----:B---3--:R-:W-:Y:S02]  /*3c50*/  FSEL R64, R10, -INF , P2 ;  /* 0xff8000000a407808 */ /* 0x008fe40001000000 */
[C---:B------:R-:W-:Y:S01]  /*3c60*/  FSETP.NEU.FTZ.AND P1, PT, R13.reuse, -INF , PT ;  /* 0xff8000000d00780b */ /* 0x040fe20003f3d000 */
[----:B------:R-:W-:Y:S01]  /*3c70*/  FFMA.FTZ R24, R13, R24, -8 ;  /* 0xc10000000d187423 */ /* 0x000fe20000010018 */
[----:B------:R-:W-:-:S03]  /*3c80*/  ISETP.GT.AND P2, PT, R48, 0x18, PT ;  /* 0x000000183000780c */ /* 0x000fc60003f44270 */
[----:B------:R1:W-:Y:S01]  /*3c90*/  MUFU.TANH R111, R37 ;  /* 0x00000025006f7308 */ /* 0x0003e20000002400 */
[----:B------:R-:W-:Y:S02]  /*3ca0*/  FSEL R24, R24, RZ, P1 ;  /* 0x000000ff18187208 */ /* 0x000fe40000800000 */
[----:B------:R-:W-:-:S03]  /*3cb0*/  ISETP.GT.AND P1, PT, R48, RZ, PT ;  /* 0x000000ff3000720c */ /* 0x000fc60003f24270 */
[--C-:B------:R-:W-:Y:S01]  /*3cc0*/  FFMA.FTZ R87, R87, UR10, -R24.reuse ;  /* 0x0000000a57577c23 */ /* 0x100fe20008010818 */
[----:B0-----:R-:W-:Y:S01]  /*3cd0*/  FSEL R52, R4, -INF , P1 ;  /* 0xff80000004347808 */ /* 0x001fe20000800000 */
[----:B------:R-:W0:Y:S01]  /*3ce0*/  MUFU.TANH R12, R12 ;  /* 0x0000000c000c7308 */ /* 0x000e220000002400 */
[----:B------:R-:W-:Y:S01]  /*3cf0*/  ISETP.GT.AND P1, PT, R48, 0x9, PT ;  /* 0x000000093000780c */ /* 0x000fe20003f24270 */
[--C-:B------:R-:W-:Y:S01]  /*3d00*/  FFMA.FTZ R10, R89, UR10, -R24.reuse ;  /* 0x0000000a590a7c23 */ /* 0x100fe20008010818 */
[----:B-1----:R-:W-:Y:S01]  /*3d10*/  FSEL R37, R8, -INF , P3 ;  /* 0xff80000008257808 */ /* 0x002fe20001800000 */
[--C-:B------:R-:W-:Y:S01]  /*3d20*/  FFMA.FTZ R67, R67, UR10, -R24.reuse ;  /* 0x0000000a43437c23 */ /* 0x100fe20008010818 */
[----:B------:R-:W-:Y:S01]  /*3d30*/  FMNMX.FTZ R8, R52, R85, !PT ;  /* 0x0000005534087209 */ /* 0x000fe20007810000 */
[--C-:B------:R-:W-:Y:S01]  /*3d40*/  FFMA.FTZ R69, R69, UR10, -R24.reuse ;  /* 0x0000000a45457c23 */ /* 0x100fe20008010818 */
[--C-:B------:R-:W-:Y:S01]  /*3d50*/  FFMA.FTZ R91, R91, UR10, -R24.reuse ;  /* 0x0000000a5b5b7c23 */ /* 0x100fe20008010818 */
[----:B------:R1:W-:Y:S01]  /*3d60*/  MUFU.TANH R110, R36 ;  /* 0x00000024006e7308 */ /* 0x0003e20000002400 */
[--C-:B------:R-:W-:Y:S01]  /*3d70*/  FFMA.FTZ R33, R101, UR10, -R24.reuse ;  /* 0x0000000a65217c23 */ /* 0x100fe20008010818 */
[--C-:B------:R-:W-:Y:S01]  /*3d80*/  FFMA.FTZ R4, R97, UR10, -R24.reuse ;  /* 0x0000000a61047c23 */ /* 0x100fe20008010818 */
[--C-:B------:R-:W-:Y:S01]  /*3d90*/  FFMA.FTZ R5, R95, UR10, -R24.reuse ;  /* 0x0000000a5f057c23 */ /* 0x100fe20008010818 */
[--C-:B------:R-:W-:Y:S01]  /*3da0*/  FFMA.FTZ R42, R42, UR10, -R24.reuse ;  /* 0x0000000a2a2a7c23 */ /* 0x100fe20008010818 */
[--C-:B------:R-:W-:Y:S01]  /*3db0*/  FFMA.FTZ R26, R26, UR10, -R24.reuse ;  /* 0x0000000a1a1a7c23 */ /* 0x100fe20008010818 */
[--C-:B------:R-:W-:Y:S01]  /*3dc0*/  FFMA.FTZ R41, R41, UR10, -R24.reuse ;  /* 0x0000000a29297c23 */ /* 0x100fe20008010818 */
[--C-:B------:R-:W-:Y:S01]  /*3dd0*/  FFMA.FTZ R35, R35, UR10, -R24.reuse ;  /* 0x0000000a23237c23 */ /* 0x100fe20008010818 */
[----:B------:R-:W3:Y:S01]  /*3de0*/  MUFU.TANH R14, R14 ;  /* 0x0000000e000e7308 */ /* 0x000ee20000002400 */
[----:B-1----:R-:W-:Y:S01]  /*3df0*/  FSEL R36, R9, -INF , P1 ;  /* 0xff80000009247808 */ /* 0x002fe20000800000 */
[--C-:B------:R-:W-:Y:S01]  /*3e00*/  FFMA.FTZ R46, R46, UR10, -R24.reuse ;  /* 0x0000000a2e2e7c23 */ /* 0x100fe20008010818 */
[----:B------:R-:W-:Y:S01]  /*3e10*/  FMNMX.FTZ R9, R37, R8, !PT ;  /* 0x0000000825097209 */ /* 0x000fe20007810000 */
[--C-:B------:R-:W-:Y:S01]  /*3e20*/  FFMA.FTZ R8, R93, UR10, -R24.reuse ;  /* 0x0000000a5d087c23 */ /* 0x100fe20008010818 */
[----:B------:R-:W-:Y:S01]  /*3e30*/  ISETP.GT.AND P1, PT, R48, 0x11, PT ;  /* 0x000000113000780c */ /* 0x000fe20003f24270 */
[--C-:B------:R-:W-:Y:S01]  /*3e40*/  FFMA.FTZ R38, R38, UR10, -R24.reuse ;  /* 0x0000000a26267c23 */ /* 0x100fe20008010818 */
[----:B------:R-:W-:Y:S01]  /*3e50*/  FMNMX.FTZ R9, R36, R9, !PT ;  /* 0x0000000924097209 */ /* 0x000fe20007810000 */
[----:B------:R-:W1:Y:S01]  /*3e60*/  MUFU.TANH R15, R15 ;  /* 0x0000000f000f7308 */ /* 0x000e620000002400 */
[----:B--2---:R-:W-:Y:S01]  /*3e70*/  FSEL R66, R11, -INF , P1 ;  /* 0xff8000000b427808 */ /* 0x004fe20000800000 */
[--C-:B------:R-:W-:Y:S01]  /*3e80*/  FFMA.FTZ R39, R39, UR10, -R24.reuse ;  /* 0x0000000a27277c23 */ /* 0x100fe20008010818 */
[----:B------:R-:W-:Y:S01]  /*3e90*/  FMNMX.FTZ R9, R64, R9, !PT ;  /* 0x0000000940097209 */ /* 0x000fe20007810000 */
[--C-:B------:R-:W-:Y:S01]  /*3ea0*/  FFMA.FTZ R44, R44, UR10, -R24.reuse ;  /* 0x0000000a2c2c7c23 */ /* 0x100fe20008010818 */
[----:B------:R-:W-:Y:S01]  /*3eb0*/  ISETP.GT.AND P1, PT, R48, 0x19, PT ;  /* 0x000000193000780c */ /* 0x000fe20003f24270 */
[--C-:B------:R-:W-:Y:S01]  /*3ec0*/  FFMA.FTZ R45, R45, UR10, -R24.reuse ;  /* 0x0000000a2d2d7c23 */ /* 0x100fe20008010818 */
[----:B0-----:R-:W-:Y:S01]  /*3ed0*/  FSEL R68, R12, -INF , P2 ;  /* 0xff8000000c447808 */ /* 0x001fe20001000000 */
[----:B------:R-:W0:Y:S01]  /*3ee0*/  MUFU.TANH R18, R18 ;  /* 0x0000001200127308 */ /* 0x000e220000002400 */
[----:B------:R-:W-:Y:S01]  /*3ef0*/  FMNMX.FTZ R9, R66, R9, !PT ;  /* 0x0000000942097209 */ /* 0x000fe20007810000 */
[----:B------:R-:W-:Y:S01]  /*3f00*/  FFMA.FTZ R12, R83, UR10, -R24 ;  /* 0x0000000a530c7c23 */ /* 0x000fe20008010818 */
[----:B------:R-:W-:-:S02]  /*3f10*/  ISETP.GT.AND P2, PT, R48, 0x20, PT ;  /* 0x000000203000780c */ /* 0x000fc40003f44270 */
[----:B---3--:R-:W-:Y:S02]  /*3f20*/  FSEL R70, R14, -INF , P1 ;  /* 0xff8000000e467808 */ /* 0x008fe40000800000 */
[----:B------:R-:W-:Y:S01]  /*3f30*/  FMNMX.FTZ R11, R68, R9, !PT ;  /* 0x00000009440b7209 */ /* 0x000fe20007810000 */
[----:B------:R-:W2:Y:S01]  /*3f40*/  MUFU.TANH R19, R19 ;  /* 0x0000001300137308 */ /* 0x000ea20000002400 */
[----:B------:R-:W-:Y:S02]  /*3f50*/  ISETP.GT.AND P1, PT, R48, 0x21, PT ;  /* 0x000000213000780c */ /* 0x000fe40003f24270 */
[----:B-1----:R-:W-:Y:S02]  /*3f60*/  FSEL R76, R15, -INF , P2 ;  /* 0xff8000000f4c7808 */ /* 0x002fe40001000000 */
[----:B------:R-:W-:Y:S02]  /*3f70*/  FMNMX.FTZ R11, R70, R11, !PT ;  /* 0x0000000b460b7209 */ /* 0x000fe40007810000 */
[----:B------:R-:W-:Y:S01]  /*3f80*/  ISETP.GT.AND P2, PT, R48, 0x28, PT ;  /* 0x000000283000780c */ /* 0x000fe20003f44270 */
[----:B------:R-:W1:Y:S01]  /*3f90*/  MUFU.TANH R20, R20 ;  /* 0x0000001400147308 */ /* 0x000e620000002400 */
[----:B0-----:R-:W-:-:S02]  /*3fa0*/  FSEL R78, R18, -INF , P1 ;  /* 0xff800000124e7808 */ /* 0x001fc40000800000 */
[----:B------:R-:W-:Y:S02]  /*3fb0*/  FMNMX.FTZ R11, R76, R11, !PT ;  /* 0x0000000b4c0b7209 */ /* 0x000fe40007810000 */
[----:B------:R-:W-:Y:S02]  /*3fc0*/  ISETP.GT.AND P1, PT, R48, 0x29, PT ;  /* 0x000000293000780c */ /* 0x000fe40003f24270 */
[----:B------:R-:W-:Y:S01]  /*3fd0*/  FMNMX.FTZ R11, R78, R11, !PT ;  /* 0x0000000b4e0b7209 */ /* 0x000fe20007810000 */
[----:B------:R-:W0:Y:S01]  /*3fe0*/  MUFU.TANH R21, R21 ;  /* 0x0000001500157308 */ /* 0x000e220000002400 */
[----:B--2---:R-:W-:Y:S01]  /*3ff0*/  FSEL R80, R19, -INF , P2 ;  /* 0xff80000013507808 */ /* 0x004fe20001000000 */
[----:B------:R-:W-:Y:S01]  /*4000*/  FFMA.FTZ R19, R81, UR10, -R24 ;  /* 0x0000000a51137c23 */ /* 0x000fe20008010818 */
[----:B------:R-:W-:Y:S02]  /*4010*/  ISETP.GT.AND P2, PT, R48, 0x30, PT ;  /* 0x000000303000780c */ /* 0x000fe40003f44270 */
[----:B------:R-:W-:-:S03]  /*4020*/  FMNMX.FTZ R15, R80, R11, !PT ;  /* 0x0000000b500f7209 */ /* 0x000fc60007810000 */
[----:B------:R-:W2:Y:S01]  /*4030*/  MUFU.TANH R22, R22 ;  /* 0x0000001600167308 */ /* 0x000ea20000002400 */
[----:B-1----:R-:W-:Y:S02]  /*4040*/  FSEL R82, R20, -INF , P1 ;  /* 0xff80000014527808 */ /* 0x002fe40000800000 */
[----:B------:R-:W-:Y:S02]  /*4050*/  ISETP.GT.AND P1, PT, R48, 0x31, PT ;  /* 0x000000313000780c */ /* 0x000fe40003f24270 */
[----:B------:R-:W-:-:S03]  /*4060*/  FMNMX.FTZ R15, R82, R15, !PT ;  /* 0x0000000f520f7209 */ /* 0x000fc60007810000 */
[----:B------:R-:W1:Y:S01]  /*4070*/  MUFU.TANH R73, R73 ;  /* 0x0000004900497308 */ /* 0x000e620000002400 */
[----:B0-----:R-:W-:Y:S01]  /*4080*/  FSEL R84, R21, -INF , P2 ;  /* 0xff80000015547808 */ /* 0x001fe20001000000 */
[----:B------:R-:W-:Y:S01]  /*4090*/  FFMA.FTZ R21, R79, UR10, -R24 ;  /* 0x0000000a4f157c23 */ /* 0x000fe20008010818 */
        /* <DEDUP_REMOVED lines=30> */
[----:B------:R-:W-:Y:S08]  /*4280*/  MUFU.TANH R60, R60 ;  /* 0x0000003c003c7308 */ /* 0x000ff00000002400 */
[----:B------:R-:W2:Y:S08]  /*4290*/  MUFU.TANH R61, R61 ;  /* 0x0000003d003d7308 */ /* 0x000eb00000002400 */
[----:B------:R3:W-:Y:S08]  /*42a0*/  MUFU.EX2 R14, R19 ;  /* 0x00000013000e7308 */ /* 0x0007f00000000800 */
[----:B------:R-:W4:Y:S01]  /*42b0*/  MUFU.TANH R62, R62 ;  /* 0x0000003e003e7308 */ /* 0x000f220000002400 */
[----:B---3--:R-:W-:Y:S01]  /*42c0*/  FFMA.FTZ R19, R77, UR10, -R24 ;  /* 0x0000000a4d137c23 */ /* 0x008fe20008010818 */
[----:B-1----:R-:W-:-:S02]  /*42d0*/  FSEL R77, R23, -INF , P2 ;  /* 0xff800000174d7808 */ /* 0x002fc40001000000 */
[----:B------:R-:W-:Y:S02]  /*42e0*/  ISETP.GT.AND P2, PT, R48, 0x58, PT ;  /* 0x000000583000780c */ /* 0x000fe40003f44270 */
[----:B------:R-:W-:Y:S02]  /*42f0*/  FMNMX.FTZ R20, R77, R20, !PT ;  /* 0x000000144d147209 */ /* 0x000fe40007810000 */
[----:B------:R-:W1:Y:S08]  /*4300*/  MUFU.TANH R40, R40 ;  /* 0x0000002800287308 */ /* 0x000e700000002400 */
[----:B------:R0:W-:Y:S08]  /*4310*/  MUFU.EX2 R11, R87 ;  /* 0x00000057000b7308 */ /* 0x0001f00000000800 */
[----:B------:R3:W-:Y:S01]  /*4320*/  MUFU.EX2 R15, R21 ;  /* 0x00000015000f7308 */ /* 0x0007e20000000800 */
[----:B0-----:R-:W-:-:S02]  /*4330*/  FSEL R87, R59, -INF , P1 ;  /* 0xff8000003b577808 */ /* 0x001fc40000800000 */
[----:B------:R-:W-:Y:S02]  /*4340*/  ISETP.GT.AND P1, PT, R48, 0x59, PT ;  /* 0x000000593000780c */ /* 0x000fe40003f24270 */
[----:B------:R-:W-:Y:S02]  /*4350*/  FMNMX.FTZ R20, R87, R20, !PT ;  /* 0x0000001457147209 */ /* 0x000fe40007810000 */
[----:B--2---:R-:W-:Y:S01]  /*4360*/  FSEL R88, R61, -INF , P1 ;  /* 0xff8000003d587808 */ /* 0x004fe20000800000 */
[----:B------:R0:W-:Y:S01]  /*4370*/  MUFU.EX2 R18, R19 ;  /* 0x0000001300127308 */ /* 0x0001e20000000800 */
[----:B---3--:R-:W-:Y:S01]  /*4380*/  FFMA.FTZ R21, R75, UR10, -R24 ;  /* 0x0000000a4b157c23 */ /* 0x008fe20008010818 */
[----:B------:R-:W-:Y:S02]  /*4390*/  FSEL R75, R60, -INF , P2 ;  /* 0xff8000003c4b7808 */ /* 0x000fe40001000000 */
[----:B------:R-:W-:Y:S02]  /*43a0*/  ISETP.GT.AND P2, PT, R48, 0x60, PT ;  /* 0x000000603000780c */ /* 0x000fe40003f44270 */
[----:B------:R-:W-:-:S02]  /*43b0*/  FMNMX.FTZ R23, R75, R20, !PT ;  /* 0x000000144b177209 */ /* 0x000fc40007810000 */
[----:B------:R-:W-:Y:S01]  /*43c0*/  ISETP.GT.AND P1, PT, R48, 0x61, PT ;  /* 0x000000613000780c */ /* 0x000fe20003f24270 */
[--C-:B0-----:R-:W-:Y:S01]  /*43d0*/  FFMA.FTZ R19, R71, UR10, -R24.reuse ;  /* 0x0000000a47137c23 */ /* 0x101fe20008010818 */
[----:B----4-:R-:W-:Y:S01]  /*43e0*/  FSEL R71, R62, -INF , P2 ;  /* 0xff8000003e477808 */ /* 0x010fe20001000000 */
[----:B------:R0:W2:Y:S01]  /*43f0*/  MUFU.TANH R96, R49 ;  /* 0x0000003100607308 */ /* 0x0000a20000002400 */
[----:B------:R-:W-:Y:S02]  /*4400*/  FMNMX.FTZ R20, R88, R23, !PT ;  /* 0x0000001758147209 */ /* 0x000fe40007810000 */
[----:B------:R-:W-:Y:S02]  /*4410*/  ISETP.GT.AND P2, PT, R48, 0x68, PT ;  /* 0x000000683000780c */ /* 0x000fe40003f44270 */
[----:B-1----:R-:W-:Y:S01]  /*4420*/  FSEL R89, R40, -INF , P1 ;  /* 0xff80000028597808 */ /* 0x002fe20000800000 */
[----:B------:R-:W-:Y:S01]  /*4430*/  FFMA.FTZ R40, R65, UR10, -R24 ;  /* 0x0000000a41287c23 */ /* 0x000fe20008010818 */
[----:B------:R-:W-:Y:S01]  /*4440*/  FMNMX.FTZ R22, R71, R20, !PT ;  /* 0x0000001447167209 */ /* 0x000fe20007810000 */
[----:B------:R-:W1:Y:S01]  /*4450*/  MUFU.TANH R53, R53 ;  /* 0x0000003500357308 */ /* 0x000e620000002400 */
[----:B------:R-:W-:-:S02]  /*4460*/  ISETP.GT.AND P1, PT, R48, 0x69, PT ;  /* 0x000000693000780c */ /* 0x000fc40003f24270 */
[----:B------:R-:W-:Y:S02]  /*4470*/  FSEL R62, R90, -INF , P2 ;  /* 0xff8000005a3e7808 */ /* 0x000fe40001000000 */
[----:B------:R-:W-:Y:S02]  /*4480*/  FMNMX.FTZ R23, R89, R22, !PT ;  /* 0x0000001659177209 */ /* 0x000fe40007810000 */
[----:B------:R-:W-:Y:S01]  /*4490*/  ISETP.GT.AND P2, PT, R48, 0x70, PT ;  /* 0x000000703000780c */ /* 0x000fe20003f44270 */
[----:B------:R3:W4:Y:S01]  /*44a0*/  MUFU.TANH R102, R25 ;  /* 0x0000001900667308 */ /* 0x0007220000002400 */
[----:B------:R-:W-:Y:S02]  /*44b0*/  FSEL R56, R92, -INF , P1 ;  /* 0xff8000005c387808 */ /* 0x000fe40000800000 */
[----:B0-----:R-:W-:Y:S02]  /*44c0*/  FMNMX.FTZ R49, R62, R23, !PT ;  /* 0x000000173e317209 */ /* 0x001fe40007810000 */
[----:B------:R-:W-:-:S02]  /*44d0*/  ISETP.GT.AND P1, PT, R48, 0x71, PT ;  /* 0x000000713000780c */ /* 0x000fc40003f24270 */
[----:B------:R-:W-:Y:S01]  /*44e0*/  FSEL R57, R94, -INF , P2 ;  /* 0xff8000005e397808 */ /* 0x000fe20001000000 */
[----:B------:R0:W5:Y:S01]  /*44f0*/  MUFU.TANH R104, R28 ;  /* 0x0000001c00687308 */ /* 0x0001620000002400 */
[----:B------:R-:W-:Y:S01]  /*4500*/  FMNMX.FTZ R22, R56, R49, !PT ;  /* 0x0000003138167209 */ /* 0x000fe20007810000 */
[--C-:B------:R-:W-:Y:S01]  /*4510*/  FFMA.FTZ R94, R27, UR10, -R24.reuse ;  /* 0x0000000a1b5e7c23 */ /* 0x100fe20008010818 */
[----:B------:R-:W-:Y:S01]  /*4520*/  ISETP.GT.AND P2, PT, R48, 0x78, PT ;  /* 0x000000783000780c */ /* 0x000fe20003f44270 */
[--C-:B---3--:R-:W-:Y:S01]  /*4530*/  FFMA.FTZ R25, R107, UR10, -R24.reuse ;  /* 0x0000000a6b197c23 */ /* 0x108fe20008010818 */
[----:B--2---:R-:W-:Y:S02]  /*4540*/  FSEL R59, R96, -INF , P1 ;  /* 0xff800000603b7808 */ /* 0x004fe40000800000 */
[----:B------:R-:W-:Y:S01]  /*4550*/  FMNMX.FTZ R22, R57, R22, !PT ;  /* 0x0000001639167209 */ /* 0x000fe20007810000 */
[----:B------:R2:W3:Y:S01]  /*4560*/  MUFU.TANH R106, R29 ;  /* 0x0000001d006a7308 */ /* 0x0004e20000002400 */
[----:B------:R-:W-:Y:S01]  /*4570*/  ISETP.GT.AND P1, PT, R48, 0x79, PT ;  /* 0x000000793000780c */ /* 0x000fe20003f24270 */
[----:B0-----:R-:W-:Y:S01]  /*4580*/  FFMA.FTZ R28, R105, UR10, -R24 ;  /* 0x0000000a691c7c23 */ /* 0x001fe20008010818 */
[----:B------:R-:W-:-:S02]  /*4590*/  FSEL R58, R98, -INF , P2 ;  /* 0xff800000623a7808 */ /* 0x000fc40001000000 */
[----:B------:R-:W-:Y:S01]  /*45a0*/  FMNMX.FTZ R49, R59, R22, !PT ;  /* 0x000000163b317209 */ /* 0x000fe20007810000 */
[--C-:B------:R-:W-:Y:S01]  /*45b0*/  FFMA.FTZ R22, R63, UR10, -R24.reuse ;  /* 0x0000000a3f167c23 */ /* 0x100fe20008010818 */
[----:B------:R-:W-:Y:S01]  /*45c0*/  ISETP.GT.AND P2, PT, R48, 0x80, PT ;  /* 0x000000803000780c */ /* 0x000fe20003f44270 */
[----:B------:R0:W3:Y:S01]  /*45d0*/  MUFU.TANH R108, R32 ;  /* 0x00000020006c7308 */ /* 0x0000e20000002400 */
[----:B-1----:R-:W-:Y:S01]  /*45e0*/  FSEL R60, R53, -INF , P1 ;  /* 0xff800000353c7808 */ /* 0x002fe20000800000 */
[--C-:B--2---:R-:W-:Y:S01]  /*45f0*/  FFMA.FTZ R29, R103, UR10, -R24.reuse ;  /* 0x0000000a671d7c23 */ /* 0x104fe20008010818 */
[----:B------:R-:W-:Y:S02]  /*4600*/  FMNMX.FTZ R49, R58, R49, !PT ;  /* 0x000000313a317209 */ /* 0x000fe40007810000 */
[----:B------:R-:W-:Y:S02]  /*4610*/  ISETP.GT.AND P1, PT, R48, 0x81, PT ;  /* 0x000000813000780c */ /* 0x000fe40003f24270 */
[----:B------:R-:W-:Y:S01]  /*4620*/  FSEL R65, R100, -INF , P2 ;  /* 0xff80000064417808 */ /* 0x000fe20001000000 */
[----:B------:R3:W-:Y:S01]  /*4630*/  MUFU.EX2 R23, R67 ;  /* 0x0000004300177308 */ /* 0x0007e20000000800 */
[----:B------:R-:W-:Y:S01]  /*4640*/  FMNMX.FTZ R90, R60, R49, !PT ;  /* 0x000000313c5a7209 */ /* 0x000fe20007810000 */
[--C-:B------:R-:W-:Y:S01]  /*4650*/  FFMA.FTZ R49, R50, UR10, -R24.reuse ;  /* 0x0000000a32317c23 */ /* 0x100fe20008010818 */
[----:B------:R-:W-:Y:S01]  /*4660*/  ISETP.GT.AND P2, PT, R48, 0x88, PT ;  /* 0x000000883000780c */ /* 0x000fe20003f44270 */
[----:B0-----:R-:W-:Y:S01]  /*4670*/  FFMA.FTZ R32, R99, UR10, -R24 ;  /* 0x0000000a63207c23 */ /* 0x001fe20008010818 */
[----:B----4-:R-:W-:-:S02]  /*4680*/  FSEL R61, R102, -INF , P1 ;  /* 0xff800000663d7808 */ /* 0x010fc40000800000 */
[----:B------:R-:W-:Y:S01]  /*4690*/  FMNMX.FTZ R90, R65, R90, !PT ;  /* 0x0000005a415a7209 */ /* 0x000fe20007810000 */
[----:B------:R0:W-:Y:S01]  /*46a0*/  MUFU.EX2 R20, R69 ;  /* 0x0000004500147308 */ /* 0x0001e20000000800 */
[----:B------:R-:W-:Y:S02]  /*46b0*/  ISETP.GT.AND P1, PT, R48, 0x89, PT ;  /* 0x000000893000780c */ /* 0x000fe40003f24270 */
[----:B-----5:R-:W-:Y:S02]  /*46c0*/  FSEL R63, R104, -INF , P2 ;  /* 0xff800000683f7808 */ /* 0x020fe40001000000 */
[----:B------:R-:W-:Y:S02]  /*46d0*/  CS2R R104, SRZ ;  /* 0x0000000000687805 */ /* 0x000fe4000001ff00 */
[----:B------:R-:W-:Y:S02]  /*46e0*/  FMNMX.FTZ R90, R61, R90, !PT ;  /* 0x0000005a3d5a7209 */ /* 0x000fe40007810000 */
[----:B------:R-:W-:Y:S01]  /*46f0*/  ISETP.GT.AND P2, PT, R48, 0x90, PT ;  /* 0x000000903000780c */ /* 0x000fe20003f44270 */
[----:B------:R1:W-:Y:S01]  /*4700*/  MUFU.EX2 R9, R91 ;  /* 0x0000005b00097308 */ /* 0x0003e20000000800 */
[----:B---3--:R-:W-:-:S02]  /*4710*/  FSEL R67, R106, -INF , P1 ;  /* 0xff8000006a437808 */ /* 0x008fc40000800000 */
[----:B------:R-:W-:Y:S02]  /*4720*/  CS2R R106, SRZ ;  /* 0x00000000006a7805 */ /* 0x000fe4000001ff00 */
[----:B------:R-:W-:Y:S02]  /*4730*/  FMNMX.FTZ R90, R63, R90, !PT ;  /* 0x0000005a3f5a7209 */ /* 0x000fe40007810000 */
[----:B------:R-:W-:Y:S02]  /*4740*/  ISETP.GT.AND P1, PT, R48, 0x91, PT ;  /* 0x000000913000780c */ /* 0x000fe40003f24270 */
[----:B------:R-:W-:Y:S01]  /*4750*/  FSEL R50, R108, -INF , P2 ;  /* 0xff8000006c327808 */ /* 0x000fe20001000000 */
[----:B------:R-:W-:Y:S01]  /*4760*/  MUFU.EX2 R25, R25 ;  /* 0x0000001900197308 */ /* 0x000fe20000000800 */
[----:B------:R-:W-:Y:S02]  /*4770*/  FMNMX.FTZ R53, R67, R90, !PT ;  /* 0x0000005a43357209 */ /* 0x000fe40007810000 */
[----:B------:R-:W-:-:S02]  /*4780*/  ISETP.GT.AND P2, PT, R48, 0x98, PT ;  /* 0x000000983000780c */ /* 0x000fc40003f44270 */
[----:B0-----:R-:W-:Y:S02]  /*4790*/  FSEL R69, R109, -INF , P1 ;  /* 0xff8000006d457808 */ /* 0x001fe40000800000 */
[----:B------:R-:W-:Y:S02]  /*47a0*/  CS2R R108, SRZ ;  /* 0x00000000006c7805 */ /* 0x000fe4000001ff00 */
[----:B------:R-:W-:Y:S01]  /*47b0*/  FMNMX.FTZ R92, R50, R53, !PT ;  /* 0x00000035325c7209 */ /* 0x000fe20007810000 */
[----:B------:R-:W-:Y:S01]  /*47c0*/  MUFU.EX2 R28, R28 ;  /* 0x0000001c001c7308 */ /* 0x000fe20000000800 */
[----:B------:R-:W-:Y:S02]  /*47d0*/  ISETP.GT.AND P1, PT, R48, 0x99, PT ;  /* 0x000000993000780c */ /* 0x000fe40003f24270 */
[----:B------:R-:W-:Y:S02]  /*47e0*/  FSEL R90, R110, -INF , P2 ;  /* 0xff8000006e5a7808 */ /* 0x000fe40001000000 */
[----:B------:R-:W-:-:S02]  /*47f0*/  FMNMX.FTZ R27, R69, R92, !PT ;  /* 0x0000005c451b7209 */ /* 0x000fc40007810000 */
[----:B-1----:R-:W-:Y:S01]  /*4800*/  FSEL R91, R111, -INF , P1 ;  /* 0xff8000006f5b7808 */ /* 0x002fe20000800000 */
        /* <DEDUP_REMOVED lines=9> */
[----:B------:R-:W-:Y:S01]  /*48a0*/  FFMA.FTZ R47, R54, UR10, -R24 ;  /* 0x0000000a362f7c23 */ /* 0x000fe20008010818 */
[----:B------:R-:W1:Y:S01]  /*48b0*/  SHFL.BFLY PT, R93, R48, 0x2, 0x1f ;  /* 0x0c401f00305d7f89 */ /* 0x000e6200000e0000 */
[----:B------:R-:W-:-:S05]  /*48c0*/  CS2R R110, SRZ ;  /* 0x00000000006e7805 */ /* 0x000fca000001ff00 */
[----:B------:R-:W-:Y:S08]  /*48d0*/  MUFU.EX2 R33, R33 ;  /* 0x0000002100217308 */ /* 0x000ff00000000800 */
[----:B------:R-:W-:Y:S01]  /*48e0*/  MUFU.EX2 R4, R4 ;  /* 0x0000000400047308 */ /* 0x000fe20000000800 */
[----:B0-----:R-:W-:-:S04]  /*48f0*/  F2FP.SATFINITE.E4M3.F32.PACK_AB_MERGE_C R217, R32, R29, RZ ;  /* 0x0000001d20d9723e */ /* 0x001fc800048070ff */
[----:B------:R-:W-:-:S03]  /*4900*/  F2FP.SATFINITE.E4M3.F32.PACK_AB_MERGE_C R217, R28, R25, R217 ;  /* 0x000000191cd9723e */ /* 0x000fc600048070d9 */
[----:B------:R-:W-:Y:S01]  /*4910*/  MUFU.EX2 R5, R5 ;  /* 0x0000000500057308 */ /* 0x000fe20000000800 */
[----:B-1----:R-:W-:Y:S01]  /*4920*/  FMNMX.FTZ R93, R48, R93, !PT ;  /* 0x0000005d305d7209 */ /* 0x002fe20007810000 */
[----:B------:R-:W-:Y:S01]  /*4930*/  FFMA.FTZ R48, R51, UR10, -R24 ;  /* 0x0000000a33307c23 */ /* 0x000fe20008010818 */
[----:B------:R-:W-:-:S03]  /*4940*/  IMAD.U32 R51, RZ, RZ, UR10 ;  /* 0x0000000aff337e24 */ /* 0x000fc6000f8e00ff */
[----:B------:R-:W0:Y:S02]  /*4950*/  SHFL.BFLY PT, R120, R93, 0x1, 0x1f ;  /* 0x0c201f005d787f89 */ /* 0x000e2400000e0000 */
[----:B------:R-:W1:Y:S08]  /*4960*/  MUFU.EX2 R8, R8 ;  /* 0x0000000800087308 */ /* 0x000e700000000800 */
[----:B------:R-:W-:Y:S08]  /*4970*/  MUFU.EX2 R10, R10 ;  /* 0x0000000a000a7308 */ /* 0x000ff00000000800 */
[----:B------:R-:W-:Y:S01]  /*4980*/  MUFU.EX2 R12, R12 ;  /* 0x0000000c000c7308 */ /* 0x000fe20000000800 */
[----:B-1----:R-:W-:-:S04]  /*4990*/  F2FP.SATFINITE.E4M3.F32.PACK_AB_MERGE_C R219, R8, R5, RZ ;  /* 0x0000000508db723e */ /* 0x002fc800048070ff */
[----:B------:R-:W-:Y:S02]  /*49a0*/  F2FP.SATFINITE.E4M3.F32.PACK_AB_MERGE_C R219, R4, R33, R219 ;  /* 0x0000002104db723e */ /* 0x000fe400048070db */
[----:B0-----:R-:W-:Y:S01]  /*49b0*/  FMNMX.FTZ R120, R93, R120, !PT ;  /* 0x000000785d787209 */ /* 0x001fe20007810000 */
[----:B------:R-:W-:Y:S03]  /*49c0*/  MUFU.EX2 R21, R21 ;  /* 0x0000001500157308 */ /* 0x000fe60000000800 */
[C---:B------:R-:W-:Y:S01]  /*49d0*/  FSETP.NEU.FTZ.AND P1, PT, R120.reuse, -INF , PT ;  /* 0xff8000007800780b */ /* 0x040fe20003f3d000 */
[----:B------:R-:W-:-:S04]  /*49e0*/  FFMA.FTZ R51, R120, R51, -8 ;  /* 0xc100000078337423 */ /* 0x000fc80000010033 */
[----:B------:R-:W-:Y:S01]  /*49f0*/  MUFU.EX2 R19, R19 ;  /* 0x0000001300137308 */ /* 0x000fe20000000800 */
[----:B------:R-:W-:Y:S02]  /*4a00*/  FSEL R51, R51, RZ, P1 ;  /* 0x000000ff33337208 */ /* 0x000fe40000800000 */
[----:B------:R-:W-:-:S03]  /*4a10*/  PLOP3.LUT P1, PT, PT, PT, UP0, 0x80, 0x0 ;  /* 0x000000000000781c */ /* 0x000fc60003f2f008 */
        /* <DEDUP_REMOVED lines=44> */
[----:B------:R-:W-:-:S02]  /*4ce0*/  FFMA.FTZ R51, R91, UR10, -R51 ;  /* 0x0000000a5b337c23 */ /* 0x000fc40008010833 */
[----:B------:R1:W-:Y:S01]  /*4cf0*/  MUFU.EX2 R97, R78 ;  /* 0x0000004e00617308 */ /* 0x0003e20000000800 */
[----:B0-----:R-:W-:-:S04]  /*4d00*/  F2FP.SATFINITE.E4M3.F32.PACK_AB_MERGE_C R216, R36, R37, RZ ;  /* 0x0000002524d8723e */ /* 0x001fc800048070ff */
[----:B------:R-:W-:-:S03]  /*4d10*/  F2FP.SATFINITE.E4M3.F32.PACK_AB_MERGE_C R216, R85, R52, R216 ;  /* 0x0000003455d8723e */ /* 0x000fc600048070d8 */
[----:B------:R-:W-:Y:S01]  /*4d20*/  MUFU.EX2 R93, R66 ;  /* 0x00000042005d7308 */ /* 0x000fe20000000800 */
[----:B-1----:R-:W-:-:S04]  /*4d30*/  FADD.FTZ R78, R25, R28 ;  /* 0x0000001c194e7221 */ /* 0x002fc80000010000 */
[----:B------:R-:W-:-:S03]  /*4d40*/  FADD.FTZ R103, R29, R78 ;  /* 0x0000004e1d677221 */ /* 0x000fc60000010000 */
[----:B------:R0:W-:Y:S01]  /*4d50*/  MUFU.EX2 R95, R70 ;  /* 0x00000046005f7308 */ /* 0x0001e20000000800 */
[----:B------:R-:W-:Y:S01]  /*4d60*/  FADD.FTZ R78, R32, R103 ;  /* 0x00000067204e7221 */ /* 0x000fe20000010000 */
[----:B------:R-:W-:-:S06]  /*4d70*/  CS2R R102, SRZ ;  /* 0x0000000000667805 */ /* 0x000fcc000001ff00 */
[----:B------:R-:W1:Y:S01]  /*4d80*/  MUFU.EX2 R68, R68 ;  /* 0x0000004400447308 */ /* 0x000e620000000800 */
[----:B0-----:R-:W-:-:S07]  /*4d90*/  FADD.FTZ R70, R52, R85 ;  /* 0x0000005534467221 */ /* 0x001fce0000010000 */
[----:B------:R0:W-:Y:S08]  /*4da0*/  MUFU.EX2 R54, R83 ;  /* 0x0000005300367308 */ /* 0x0001f00000000800 */
[----:B------:R2:W-:Y:S01]  /*4db0*/  MUFU.EX2 R66, R87 ;  /* 0x0000005700427308 */ /* 0x0005e20000000800 */
[----:B0-----:R-:W-:Y:S01]  /*4dc0*/  FADD.FTZ R83, R37, R70 ;  /* 0x0000004625537221 */ /* 0x001fe20000010000 */
[----:B-1----:R-:W-:-:S03]  /*4dd0*/  F2FP.SATFINITE.E4M3.F32.PACK_AB_MERGE_C R218, R95, R68, RZ ;  /* 0x000000445fda723e */ /* 0x002fc600048070ff */
[----:B------:R-:W-:Y:S01]  /*4de0*/  FADD.FTZ R83, R36, R83 ;  /* 0x0000005324537221 */ /* 0x000fe20000010000 */
[----:B------:R-:W-:Y:S02]  /*4df0*/  F2FP.SATFINITE.E4M3.F32.PACK_AB_MERGE_C R36, R12, R11, RZ ;  /* 0x0000000b0c24723e */ /* 0x000fe400048070ff */
[----:B------:R-:W0:Y:S01]  /*4e00*/  MUFU.EX2 R76, R76 ;  /* 0x0000004c004c7308 */ /* 0x000e220000000800 */
[----:B--2---:R-:W-:Y:S01]  /*4e10*/  FADD.FTZ R87, R33, R78 ;  /* 0x0000004e21577221 */ /* 0x004fe20000010000 */
[----:B------:R-:W-:Y:S01]  /*4e20*/  FFMA.FTZ R78, R55, UR10, -R24 ;  /* 0x0000000a374e7c23 */ /* 0x000fe20008010818 */
[----:B------:R-:W-:Y:S02]  /*4e30*/  F2FP.SATFINITE.E4M3.F32.PACK_AB_MERGE_C R213, R10, R9, R36 ;  /* 0x000000090ad5723e */ /* 0x000fe40004807024 */
[----:B------:R-:W-:-:S03]  /*4e40*/  F2FP.SATFINITE.E4M3.F32.PACK_AB_MERGE_C R218, R93, R64, R218 ;  /* 0x000000405dda723e */ /* 0x000fc600048070da */
[----:B------:R1:W-:Y:S08]  /*4e50*/  MUFU.EX2 R99, R82 ;  /* 0x0000005200637308 */ /* 0x0003f00000000800 */
[----:B------:R2:W-:Y:S01]  /*4e60*/  MUFU.EX2 R101, R86 ;  /* 0x0000005600657308 */ /* 0x0005e20000000800 */
[----:B-1----:R-:W-:-:S04]  /*4e70*/  FADD.FTZ R82, R64, R83 ;  /* 0x0000005340527221 */ /* 0x002fc80000010000 */
[----:B------:R-:W-:Y:S01]  /*4e80*/  FADD.FTZ R55, R93, R82 ;  /* 0x000000525d377221 */ /* 0x000fe20000010000 */
[----:B------:R-:W-:Y:S02]  /*4e90*/  CS2R R92, SRZ ;  /* 0x00000000005c7805 */ /* 0x000fe4000001ff00 */
[----:B------:R-:W1:Y:S01]  /*4ea0*/  MUFU.EX2 R80, R80 ;  /* 0x0000005000507308 */ /* 0x000e620000000800 */
[----:B--2---:R-:W-:Y:S01]  /*4eb0*/  FADD.FTZ R86, R4, R87 ;  /* 0x0000005704567221 */ /* 0x004fe20000010000 */
[----:B------:R-:W-:-:S03]  /*4ec0*/  FADD.FTZ R24, R68, R55 ;  /* 0x0000003744187221 */ /* 0x000fc60000010000 */
[----:B------:R-:W-:-:S03]  /*4ed0*/  FADD.FTZ R83, R5, R86 ;  /* 0x0000005605537221 */ /* 0x000fc60000010000 */
[----:B------:R-:W2:Y:S01]  /*4ee0*/  MUFU.EX2 R84, R84 ;  /* 0x0000005400547308 */ /* 0x000ea20000000800 */
[----:B------:R-:W-:Y:S01]  /*4ef0*/  FADD.FTZ R82, R8, R83 ;  /* 0x0000005308527221 */ /* 0x000fe20000010000 */
[----:B------:R-:W-:-:S03]  /*4f00*/  FADD.FTZ R83, R95, R24 ;  /* 0x000000185f537221 */ /* 0x000fc60000010000 */
[----:B------:R-:W-:Y:S01]  /*4f10*/  FADD.FTZ R87, R9, R82 ;  /* 0x0000005209577221 */ /* 0x000fe20000010000 */
[----:B0-----:R-:W-:Y:S02]  /*4f20*/  FADD.FTZ R24, R76, R83 ;  /* 0x000000534c187221 */ /* 0x001fe40000010000 */
[----:B------:R-:W0:Y:S01]  /*4f30*/  MUFU.EX2 R73, R73 ;  /* 0x0000004900497308 */ /* 0x000e220000000800 */
[----:B------:R-:W-:Y:S01]  /*4f40*/  FADD.FTZ R82, R10, R87 ;  /* 0x000000570a527221 */ /* 0x000fe20000010000 */
[----:B------:R-:W-:-:S03]  /*4f50*/  FADD.FTZ R83, R97, R24 ;  /* 0x0000001861537221 */ /* 0x000fc60000010000 */
[----:B------:R-:W-:Y:S01]  /*4f60*/  FADD.FTZ R87, R11, R82 ;  /* 0x000000520b577221 */ /* 0x000fe20000010000 */
[----:B-1----:R-:W-:Y:S01]  /*4f70*/  FADD.FTZ R24, R80, R83 ;  /* 0x0000005350187221 */ /* 0x002fe20000010000 */
[C---:B------:R-:W-:Y:S01]  /*4f80*/  F2FP.SATFINITE.E4M3.F32.PACK_AB_MERGE_C R80, R99.reuse, R80, RZ ;  /* 0x000000506350723e */ /* 0x040fe200048070ff */
[----:B------:R-:W1:Y:S01]  /*4f90*/  MUFU.EX2 R72, R72 ;  /* 0x0000004800487308 */ /* 0x000e620000000800 */
[----:B------:R-:W-:Y:S01]  /*4fa0*/  FADD.FTZ R87, R12, R87 ;  /* 0x000000570c577221 */ /* 0x000fe20000010000 */
[----:B------:R-:W-:Y:S01]  /*4fb0*/  FADD.FTZ R83, R99, R24 ;  /* 0x0000001863537221 */ /* 0x000fe20000010000 */
[----:B------:R-:W-:Y:S02]  /*4fc0*/  F2FP.SATFINITE.E4M3.F32.PACK_AB_MERGE_C R212, R97, R76, R80 ;  /* 0x0000004c61d4723e */ /* 0x000fe40004807050 */
[----:B------:R-:W-:Y:S01]  /*4fd0*/  CS2R R96, SRZ ;  /* 0x0000000000607805 */ /* 0x000fe2000001ff00 */
[----:B------:R-:W-:Y:S01]  /*4fe0*/  FADD.FTZ R82, R14, R87 ;  /* 0x000000570e527221 */ /* 0x000fe20000010000 */
[----:B------:R-:W-:-:S02]  /*4ff0*/  CS2R R86, SRZ ;  /* 0x0000000000567805 */ /* 0x000fc4000001ff00 */
[----:B------:R-:W-:Y:S01]  /*5000*/  CS2R R98, SRZ ;  /* 0x0000000000627805 */ /* 0x000fe2000001ff00 */
[----:B------:R-:W3:Y:S08]  /*5010*/  MUFU.EX2 R74, R74 ;  /* 0x0000004a004a7308 */ /* 0x000ef00000000800 */
[----:B------:R2:W-:Y:S08]  /*5020*/  MUFU.EX2 R55, R56 ;  /* 0x0000003800377308 */ /* 0x0005f00000000800 */
[----:B------:R-:W4:Y:S01]  /*5030*/  MUFU.EX2 R81, R81 ;  /* 0x0000005100517308 */ /* 0x000f220000000800 */
[----:B--2---:R-:W-:Y:S01]  /*5040*/  FADD.FTZ R56, R84, R83 ;  /* 0x0000005354387221 */ /* 0x004fe20000010000 */
[----:B------:R-:W-:-:S03]  /*5050*/  FADD.FTZ R83, R15, R82 ;  /* 0x000000520f537221 */ /* 0x000fc60000010000 */
[----:B------:R-:W-:Y:S01]  /*5060*/  FADD.FTZ R56, R101, R56 ;  /* 0x0000003865387221 */ /* 0x000fe20000010000 */
[----:B------:R-:W-:Y:S02]  /*5070*/  FADD.FTZ R82, R18, R83 ;  /* 0x0000005312527221 */ /* 0x000fe40000010000 */
[----:B------:R-:W2:Y:S02]  /*5080*/  MUFU.EX2 R79, R79 ;  /* 0x0000004f004f7308 */ /* 0x000ea40000000800 */
[C---:B------:R-:W-:Y:S01]  /*5090*/  FADD.FTZ R82, R21.reuse, R82 ;  /* 0x0000005215527221 */ /* 0x040fe20000010000 */
[----:B------:R-:W-:-:S03]  /*50a0*/  F2FP.SATFINITE.E4M3.F32.PACK_AB_MERGE_C R21, R21, R18, RZ ;  /* 0x000000121515723e */ /* 0x000fc600048070ff */
[----:B------:R-:W-:Y:S01]  /*50b0*/  FADD.FTZ R37, R19, R82 ;  /* 0x0000005213257221 */ /* 0x000fe20000010000 */
[----:B------:R-:W-:Y:S01]  /*50c0*/  F2FP.SATFINITE.E4M3.F32.PACK_AB_MERGE_C R215, R15, R14, R21 ;  /* 0x0000000e0fd7723e */ /* 0x000fe20004807015 */
[----:B------:R0:W-:Y:S01]  /*50d0*/  MUFU.EX2 R24, R59 ;  /* 0x0000003b00187308 */ /* 0x0001e20000000800 */
[----:B------:R-:W-:Y:S01]  /*50e0*/  CS2R R82, SRZ ;  /* 0x0000000000527805 */ /* 0x000fe2000001ff00 */
[----:B------:R-:W-:-:S04]  /*50f0*/  FADD.FTZ R8, R20, R37 ;  /* 0x0000002514087221 */ /* 0x000fc80000010000 */
[----:B------:R-:W-:Y:S02]  /*5100*/  FADD.FTZ R37, R23, R8 ;  /* 0x0000000817257221 */ /* 0x000fe40000010000 */
[----:B------:R-:W5:Y:S01]  /*5110*/  MUFU.EX2 R40, R40 ;  /* 0x0000002800287308 */ /* 0x000f620000000800 */
[----:B0-----:R-:W-:-:S04]  /*5120*/  FADD.FTZ R59, R73, R56 ;  /* 0x00000038493b7221 */ /* 0x001fc80000010000 */
[C---:B-1----:R-:W-:Y:S01]  /*5130*/  FADD.FTZ R59, R72.reuse, R59 ;  /* 0x0000003b483b7221 */ /* 0x042fe20000010000 */
[----:B------:R-:W-:Y:S02]  /*5140*/  F2FP.SATFINITE.E4M3.F32.PACK_AB_MERGE_C R72, R72, R73, RZ ;  /* 0x000000494848723e */ /* 0x000fe400048070ff */
[----:B------:R-:W0:Y:S01]  /*5150*/  MUFU.EX2 R22, R22 ;  /* 0x0000001600167308 */ /* 0x000e220000000800 */
[----:B---3--:R-:W-:Y:S01]  /*5160*/  FADD.FTZ R32, R74, R59 ;  /* 0x0000003b4a207221 */ /* 0x008fe20000010000 */
[----:B------:R-:W-:Y:S02]  /*5170*/  F2FP.SATFINITE.E4M3.F32.PACK_AB_MERGE_C R214, R101, R84, R72 ;  /* 0x0000005465d6723e */ /* 0x000fe40004807048 */
[----:B------:R-:W-:Y:S02]  /*5180*/  CS2R R72, SRZ ;  /* 0x0000000000487805 */ /* 0x000fe4000001ff00 */
[----:B------:R-:W-:Y:S01]  /*5190*/  CS2R R84, SRZ ;  /* 0x0000000000547805 */ /* 0x000fe2000001ff00 */
[----:B----4-:R-:W-:Y:S01]  /*51a0*/  FADD.FTZ R32, R81, R32 ;  /* 0x0000002051207221 */ /* 0x010fe20000010000 */
[----:B------:R-:W-:Y:S01]  /*51b0*/  CS2R R100, SRZ ;  /* 0x0000000000647805 */ /* 0x000fe2000001ff00 */
[----:B------:R-:W1:Y:S02]  /*51c0*/  MUFU.EX2 R77, R77 ;  /* 0x0000004d004d7308 */ /* 0x000e640000000800 */
[----:B--2---:R-:W-:Y:S01]  /*51d0*/  FADD.FTZ R5, R79, R32 ;  /* 0x000000204f057221 */ /* 0x004fe20000010000 */
[C---:B-----5:R-:W-:Y:S01]  /*51e0*/  FADD.FTZ R37, R40.reuse, R37 ;  /* 0x0000002528257221 */ /* 0x060fe20000010000 */
[----:B------:R-:W-:-:S02]  /*51f0*/  F2FP.SATFINITE.E4M3.F32.PACK_AB_MERGE_C R23, R40, R23, RZ ;  /* 0x000000172817723e */ /* 0x000fc400048070ff */
[----:B------:R-:W-:Y:S01]  /*5200*/  CS2R R32, SRZ ;  /* 0x0000000000207805 */ /* 0x000fe2000001ff00 */
[C---:B------:R-:W-:Y:S01]  /*5210*/  FADD.FTZ R12, R54.reuse, R5 ;  /* 0x00000005360c7221 */ /* 0x040fe20000010000 */
[----:B------:R-:W-:Y:S01]  /*5220*/  F2FP.SATFINITE.E4M3.F32.PACK_AB_MERGE_C R54, R54, R79, RZ ;  /* 0x0000004f3636723e */ /* 0x000fe200048070ff */
[----:B------:R-:W2:Y:S01]  /*5230*/  MUFU.EX2 R49, R49 ;  /* 0x0000003100317308 */ /* 0x000ea20000000800 */
[----:B0-----:R-:W-:Y:S02]  /*5240*/  FADD.FTZ R18, R22, R37 ;  /* 0x0000002516127221 */ /* 0x001fe40000010000 */
[----:B------:R-:W-:Y:S02]  /*5250*/  F2FP.SATFINITE.E4M3.F32.PACK_AB_MERGE_C R208, R81, R74, R54 ;  /* 0x0000004a51d0723e */ /* 0x000fe40004807036 */
[----:B------:R-:W-:Y:S02]  /*5260*/  CS2R R36, SRZ ;  /* 0x0000000000247805 */ /* 0x000fe4000001ff00 */
[----:B------:R-:W-:-:S02]  /*5270*/  F2FP.SATFINITE.E4M3.F32.PACK_AB_MERGE_C R209, R20, R19, R23 ;  /* 0x0000001314d1723e */ /* 0x000fc40004807017 */
[----:B------:R-:W-:Y:S01]  /*5280*/  CS2R R80, SRZ ;  /* 0x0000000000507805 */ /* 0x000fe2000001ff00 */
[----:B------:R-:W0:Y:S01]  /*5290*/  MUFU.EX2 R42, R42 ;  /* 0x0000002a002a7308 */ /* 0x000e220000000800 */
[----:B-1----:R-:W-:-:S04]  /*52a0*/  FADD.FTZ R5, R77, R12 ;  /* 0x0000000c4d057221 */ /* 0x002fc80000010000 */
[----:B------:R-:W-:-:S03]  /*52b0*/  FADD.FTZ R12, R66, R5 ;  /* 0x00000005420c7221 */ /* 0x000fc60000010000 */
[----:B------:R-:W1:Y:S01]  /*52c0*/  MUFU.EX2 R75, R75 ;  /* 0x0000004b004b7308 */ /* 0x000e620000000800 */
[----:B--2---:R-:W-:-:S07]  /*52d0*/  FADD.FTZ R11, R49, R18 ;  /* 0x00000012310b7221 */ /* 0x004fce0000010000 */
[----:B------:R2:W3:Y:S01]  /*52e0*/  MUFU.EX2 R53, R94 ;  /* 0x0000005e00357308 */ /* 0x0004e20000000800 */
[----:B0-----:R-:W-:-:S07]  /*52f0*/  FADD.FTZ R18, R42, R11 ;  /* 0x0000000b2a127221 */ /* 0x001fce0000010000 */
[----:B------:R-:W0:Y:S01]  /*5300*/  MUFU.EX2 R88, R88 ;  /* 0x0000005800587308 */ /* 0x000e220000000800 */
[----:B-1----:R-:W-:Y:S01]  /*5310*/  FADD.FTZ R5, R75, R12 ;  /* 0x0000000c4b057221 */ /* 0x002fe20000010000 */
[----:B--2---:R-:W-:-:S06]  /*5320*/  CS2R R94, SRZ ;  /* 0x00000000005e7805 */ /* 0x004fcc000001ff00 */
[----:B------:R-:W1:Y:S01]  /*5330*/  MUFU.EX2 R26, R26 ;  /* 0x0000001a001a7308 */ /* 0x000e620000000800 */
[C---:B---3--:R-:W-:Y:S01]  /*5340*/  F2FP.SATFINITE.E4M3.F32.PACK_AB_MERGE_C R42, R53.reuse, R42, RZ ;  /* 0x0000002a352a723e */ /* 0x048fe200048070ff */
[----:B------:R-:W-:-:S03]  /*5350*/  FADD.FTZ R53, R53, R18 ;  /* 0x0000001235357221 */ /* 0x000fc60000010000 */
[----:B------:R-:W-:-:S03]  /*5360*/  F2FP.SATFINITE.E4M3.F32.PACK_AB_MERGE_C R211, R49, R22, R42 ;  /* 0x0000001631d3723e */ /* 0x000fc6000480702a */
[----:B------:R-:W2:Y:S01]  /*5370*/  MUFU.EX2 R71, R71 ;  /* 0x0000004700477308 */ /* 0x000ea20000000800 */
[C---:B0-----:R-:W-:Y:S01]  /*5380*/  F2FP.SATFINITE.E4M3.F32.PACK_AB_MERGE_C R75, R88.reuse, R75, RZ ;  /* 0x0000004b584b723e */ /* 0x041fe200048070ff */
[----:B------:R-:W-:-:S03]  /*5390*/  FADD.FTZ R88, R88, R5 ;  /* 0x0000000558587221 */ /* 0x000fc60000010000 */
[----:B------:R-:W-:Y:S02]  /*53a0*/  F2FP.SATFINITE.E4M3.F32.PACK_AB_MERGE_C R210, R66, R77, R75 ;  /* 0x0000004d42d2723e */ /* 0x000fe4000480704b */
[----:B------:R-:W-:Y:S02]  /*53b0*/  CS2R R74, SRZ ;  /* 0x00000000004a7805 */ /* 0x000fe4000001ff00 */
[----:B------:R-:W-:Y:S01]  /*53c0*/  CS2R R76, SRZ ;  /* 0x00000000004c7805 */ /* 0x000fe2000001ff00 */
[----:B------:R-:W0:Y:S01]  /*53d0*/  MUFU.EX2 R27, R27 ;  /* 0x0000001b001b7308 */ /* 0x000e220000000800 */
[----:B-1----:R-:W-:Y:S01]  /*53e0*/  FADD.FTZ R18, R26, R53 ;  /* 0x000000351a127221 */ /* 0x002fe20000010000 */
[----:B------:R-:W-:-:S06]  /*53f0*/  CS2R R52, SRZ ;  /* 0x0000000000347805 */ /* 0x000fcc000001ff00 */
[----:B------:R1:W3:Y:S01]  /*5400*/  MUFU.EX2 R70, R89 ;  /* 0x0000005900467308 */ /* 0x0002e20000000800 */
[----:B--2---:R-:W-:-:S07]  /*5410*/  FADD.FTZ R5, R71, R88 ;  /* 0x0000005847057221 */ /* 0x004fce0000010000 */
[----:B------:R-:W2:Y:S01]  /*5420*/  MUFU.EX2 R30, R30 ;  /* 0x0000001e001e7308 */ /* 0x000ea20000000800 */
[----:B0-----:R-:W-:Y:S01]  /*5430*/  FADD.FTZ R11, R27, R18 ;  /* 0x000000121b0b7221 */ /* 0x001fe20000010000 */
[----:B-1----:R-:W-:-:S06]  /*5440*/  CS2R R88, SRZ ;  /* 0x0000000000587805 */ /* 0x002fcc000001ff00 */
[----:B------:R-:W0:Y:S01]  /*5450*/  MUFU.EX2 R62, R62 ;  /* 0x0000003e003e7308 */ /* 0x000e220000000800 */
[----:B---3--:R-:W-:-:S07]  /*5460*/  FADD.FTZ R5, R70, R5 ;  /* 0x0000000546057221 */ /* 0x008fce0000010000 */
[----:B------:R-:W1:Y:S01]  /*5470*/  MUFU.EX2 R41, R41 ;  /* 0x0000002900297308 */ /* 0x000e620000000800 */
[----:B--2---:R-:W-:-:S07]  /*5480*/  FADD.FTZ R18, R30, R11 ;  /* 0x0000000b1e127221 */ /* 0x004fce0000010000 */
[----:B------:R-:W2:Y:S01]  /*5490*/  MUFU.EX2 R31, R31 ;  /* 0x0000001f001f7308 */ /* 0x000ea20000000800 */
[----:B0-----:R-:W-:Y:S01]  /*54a0*/  FADD.FTZ R4, R62, R5 ;  /* 0x000000053e047221 */ /* 0x001fe20000010000 */
[----:B------:R-:W-:-:S03]  /*54b0*/  F2FP.SATFINITE.E4M3.F32.PACK_AB_MERGE_C R62, R55, R62, RZ ;  /* 0x0000003e373e723e */ /* 0x000fc600048070ff */
[----:B------:R-:W-:Y:S01]  /*54c0*/  FADD.FTZ R4, R55, R4 ;  /* 0x0000000437047221 */ /* 0x000fe20000010000 */
[----:B------:R-:W-:Y:S02]  /*54d0*/  F2FP.SATFINITE.E4M3.F32.PACK_AB_MERGE_C R204, R70, R71, R62 ;  /* 0x0000004746cc723e */ /* 0x000fe4000480703e */
[----:B------:R-:W-:Y:S01]  /*54e0*/  CS2R R54, SRZ ;  /* 0x0000000000367805 */ /* 0x000fe2000001ff00 */
[----:B------:R-:W0:Y:S01]  /*54f0*/  MUFU.EX2 R57, R57 ;  /* 0x0000003900397308 */ /* 0x000e220000000800 */
[C---:B-1----:R-:W-:Y:S01]  /*5500*/  FADD.FTZ R18, R41.reuse, R18 ;  /* 0x0000001229127221 */ /* 0x042fe20000010000 */
[----:B------:R-:W-:Y:S02]  /*5510*/  F2FP.SATFINITE.E4M3.F32.PACK_AB_MERGE_C R30, R41, R30, RZ ;  /* 0x0000001e291e723e */ /* 0x000fe400048070ff */
[----:B------:R-:W-:Y:S02]  /*5520*/  CS2R R40, SRZ ;  /* 0x0000000000287805 */ /* 0x000fe4000001ff00 */
[----:B------:R-:W-:-:S02]  /*5530*/  CS2R R70, SRZ ;  /* 0x0000000000467805 */ /* 0x000fc4000001ff00 */
[----:B------:R-:W-:Y:S02]  /*5540*/  F2FP.SATFINITE.E4M3.F32.PACK_AB_MERGE_C R205, R27, R26, R30 ;  /* 0x0000001a1bcd723e */ /* 0x000fe4000480701e */
[----:B------:R-:W-:Y:S01]  /*5550*/  CS2R R26, SRZ ;  /* 0x00000000001a7805 */ /* 0x000fe2000001ff00 */
        /* <DEDUP_REMOVED lines=12> */
[C---:B-1----:R-:W-:Y:S01]  /*5620*/  FADD.FTZ R9, R46.reuse, R9 ;  /* 0x000000092e097221 */ /* 0x042fe20000010000 */
[----:B------:R-:W-:-:S04]  /*5630*/  F2FP.SATFINITE.E4M3.F32.PACK_AB_MERGE_C R35, R46, R35, RZ ;  /* 0x000000232e23723e */ /* 0x000fc800048070ff */
[----:B------:R-:W-:Y:S02]  /*5640*/  F2FP.SATFINITE.E4M3.F32.PACK_AB_MERGE_C R207, R34, R31, R35 ;  /* 0x0000001f22cf723e */ /* 0x000fe40004807023 */
[----:B------:R-:W-:Y:S01]  /*5650*/  CS2R R30, SRZ ;  /* 0x00000000001e7805 */ /* 0x000fe2000001ff00 */
[----:B------:R-:W1:Y:S01]  /*5660*/  MUFU.EX2 R65, R65 ;  /* 0x0000004100417308 */ /* 0x000e620000000800 */
[C---:B--2---:R-:W-:Y:S01]  /*5670*/  FADD.FTZ R4, R29.reuse, R4 ;  /* 0x000000041d047221 */ /* 0x044fe20000010000 */
[----:B------:R-:W-:Y:S02]  /*5680*/  F2FP.SATFINITE.E4M3.F32.PACK_AB_MERGE_C R58, R29, R58, RZ ;  /* 0x0000003a1d3a723e */ /* 0x000fe400048070ff */
[----:B------:R-:W-:Y:S02]  /*5690*/  CS2R R28, SRZ ;  /* 0x00000000001c7805 */ /* 0x000fe4000001ff00 */
[----:B------:R-:W-:Y:S02]  /*56a0*/  CS2R R34, SRZ ;  /* 0x0000000000227805 */ /* 0x000fe4000001ff00 */
[----:B------:R-:W-:-:S02]  /*56b0*/  F2FP.SATFINITE.E4M3.F32.PACK_AB_MERGE_C R206, R24, R57, R58 ;  /* 0x0000003918ce723e */ /* 0x000fc4000480703a */
[----:B------:R-:W-:Y:S01]  /*56c0*/  CS2R R24, SRZ ;  /* 0x0000000000187805 */ /* 0x000fe2000001ff00 */
[----:B------:R-:W2:Y:S01]  /*56d0*/  MUFU.EX2 R43, R43 ;  /* 0x0000002b002b7308 */ /* 0x000ea20000000800 */
[----:B0-----:R-:W-:Y:S01]  /*56e0*/  FADD.FTZ R10, R38, R9 ;  /* 0x00000009260a7221 */ /* 0x001fe20000010000 */
[----:B------:R-:W-:Y:S02]  /*56f0*/  CS2R R56, SRZ ;  /* 0x0000000000387805 */ /* 0x000fe4000001ff00 */
[----:B------:R-:W-:-:S04]  /*5700*/  CS2R R58, SRZ ;  /* 0x00000000003a7805 */ /* 0x000fc8000001ff00 */
[----:B------:R0:W3:Y:S01]  /*5710*/  MUFU.EX2 R8, R61 ;  /* 0x0000003d00087308 */ /* 0x0000e20000000800 */
[----:B-1----:R-:W-:-:S07]  /*5720*/  FADD.FTZ R5, R65, R4 ;  /* 0x0000000441057221 */ /* 0x002fce0000010000 */
[----:B------:R-:W1:Y:S01]  /*5730*/  MUFU.EX2 R39, R39 ;  /* 0x0000002700277308 */ /* 0x000e620000000800 */
[----:B--2---:R-:W-:Y:S01]  /*5740*/  FADD.FTZ R10, R43, R10 ;  /* 0x0000000a2b0a7221 */ /* 0x004fe20000010000 */
[----:B0-----:R-:W-:-:S06]  /*5750*/  CS2R R60, SRZ ;  /* 0x00000000003c7805 */ /* 0x001fcc000001ff00 */
[----:B------:R-:W0:Y:S01]  /*5760*/  MUFU.EX2 R63, R63 ;  /* 0x0000003f003f7308 */ /* 0x000e220000000800 */
[----:B---3--:R-:W-:-:S07]  /*5770*/  FADD.FTZ R4, R8, R5 ;  /* 0x0000000508047221 */ /* 0x008fce0000010000 */
[----:B------:R-:W2:Y:S01]  /*5780*/  MUFU.EX2 R48, R48 ;  /* 0x0000003000307308 */ /* 0x000ea20000000800 */
[----:B-1----:R-:W-:-:S07]  /*5790*/  FADD.FTZ R9, R39, R10 ;  /* 0x0000000a27097221 */ /* 0x002fce0000010000 */
[----:B------:R1:W3:Y:S01]  /*57a0*/  MUFU.EX2 R12, R67 ;  /* 0x00000043000c7308 */ /* 0x0002e20000000800 */
[----:B0-----:R-:W-:-:S07]  /*57b0*/  FADD.FTZ R5, R63, R4 ;  /* 0x000000043f057221 */ /* 0x001fce0000010000 */
[----:B------:R-:W0:Y:S01]  /*57c0*/  MUFU.EX2 R44, R44 ;  /* 0x0000002c002c7308 */ /* 0x000e220000000800 */
[C---:B--2---:R-:W-:Y:S01]  /*57d0*/  FADD.FTZ R9, R48.reuse, R9 ;  /* 0x0000000930097221 */ /* 0x044fe20000010000 */
[----:B------:R-:W-:Y:S02]  /*57e0*/  F2FP.SATFINITE.E4M3.F32.PACK_AB_MERGE_C R39, R48, R39, RZ ;  /* 0x000000273027723e */ /* 0x000fe400048070ff */
[----:B------:R-:W-:Y:S02]  /*57f0*/  CS2R R48, SRZ ;  /* 0x0000000000307805 */ /* 0x000fe4000001ff00 */
[----:B-1----:R-:W-:Y:S02]  /*5800*/  CS2R R66, SRZ ;  /* 0x0000000000427805 */ /* 0x002fe4000001ff00 */
[----:B------:R-:W-:Y:S02]  /*5810*/  F2FP.SATFINITE.E4M3.F32.PACK_AB_MERGE_C R201, R43, R38, R39 ;  /* 0x000000262bc9723e */ /* 0x000fe40004807027 */
[----:B------:R-:W-:Y:S01]  /*5820*/  CS2R R38, SRZ ;  /* 0x0000000000267805 */ /* 0x000fe2000001ff00 */
[----:B------:R-:W1:Y:S01]  /*5830*/  MUFU.EX2 R50, R50 ;  /* 0x0000003200327308 */ /* 0x000e620000000800 */
[C---:B---3--:R-:W-:Y:S01]  /*5840*/  FADD.FTZ R5, R12.reuse, R5 ;  /* 0x000000050c057221 */ /* 0x048fe20000010000 */
[----:B------:R-:W-:-:S02]  /*5850*/  F2FP.SATFINITE.E4M3.F32.PACK_AB_MERGE_C R63, R12, R63, RZ ;  /* 0x0000003f0c3f723e */ /* 0x000fc400048070ff */
[----:B------:R-:W-:Y:S02]  /*5860*/  CS2R R42, SRZ ;  /* 0x00000000002a7805 */ /* 0x000fe4000001ff00 */
[----:B------:R-:W-:Y:S02]  /*5870*/  F2FP.SATFINITE.E4M3.F32.PACK_AB_MERGE_C R200, R8, R65, R63 ;  /* 0x0000004108c8723e */ /* 0x000fe4000480703f */
[----:B------:R-:W-:Y:S01]  /*5880*/  CS2R R62, SRZ ;  /* 0x00000000003e7805 */ /* 0x000fe2000001ff00 */
[----:B------:R-:W2:Y:S01]  /*5890*/  MUFU.EX2 R47, R47 ;  /* 0x0000002f002f7308 */ /* 0x000ea20000000800 */
[----:B0-----:R-:W-:Y:S01]  /*58a0*/  FADD.FTZ R10, R44, R9 ;  /* 0x000000092c0a7221 */ /* 0x001fe20000010000 */
[----:B------:R-:W-:-:S06]  /*58b0*/  CS2R R64, SRZ ;  /* 0x0000000000407805 */ /* 0x000fcc000001ff00 */
[----:B------:R-:W0:Y:S01]  /*58c0*/  MUFU.EX2 R69, R69 ;  /* 0x0000004500457308 */ /* 0x000e220000000800 */
[----:B-1----:R-:W-:-:S07]  /*58d0*/  FADD.FTZ R4, R50, R5 ;  /* 0x0000000532047221 */ /* 0x002fce0000010000 */
[----:B------:R-:W-:Y:S01]  /*58e0*/  MUFU.EX2 R45, R45 ;  /* 0x0000002d002d7308 */ /* 0x000fe20000000800 */
[----:B--2---:R-:W-:-:S07]  /*58f0*/  FADD.FTZ R10, R47, R10 ;  /* 0x0000000a2f0a7221 */ /* 0x004fce0000010000 */
[----:B------:R-:W-:Y:S01]  /*5900*/  MUFU.EX2 R90, R90 ;  /* 0x0000005a005a7308 */ /* 0x000fe20000000800 */
[----:B0-----:R-:W-:-:S07]  /*5910*/  FADD.FTZ R5, R69, R4 ;  /* 0x0000000445057221 */ /* 0x001fce0000010000 */
[----:B------:R-:W0:Y:S08]  /*5920*/  MUFU.EX2 R51, R51 ;  /* 0x0000003300337308 */ /* 0x000e300000000800 */
[----:B------:R-:W1:Y:S01]  /*5930*/  MUFU.EX2 R78, R78 ;  /* 0x0000004e004e7308 */ /* 0x000e620000000800 */
[----:B0-----:R-:W-:Y:S01]  /*5940*/  F2FP.SATFINITE.E4M3.F32.PACK_AB_MERGE_C R4, R51, R90, RZ ;  /* 0x0000005a3304723e */ /* 0x001fe200048070ff */
[----:B------:R-:W-:-:S03]  /*5950*/  FADD.FTZ R90, R90, R5 ;  /* 0x000000055a5a7221 */ /* 0x000fc60000010000 */
[----:B------:R-:W-:Y:S01]  /*5960*/  F2FP.SATFINITE.E4M3.F32.PACK_AB_MERGE_C R202, R69, R50, R4 ;  /* 0x0000003245ca723e */ /* 0x000fe20004807004 */
[----:B------:R-:W-:Y:S01]  /*5970*/  FADD.FTZ R5, R51, R90 ;  /* 0x0000005a33057221 */ /* 0x000fe20000010000 */
[----:B------:R-:W-:Y:S02]  /*5980*/  CS2R R50, SRZ ;  /* 0x0000000000327805 */ /* 0x000fe4000001ff00 */
[----:B------:R-:W-:Y:S02]  /*5990*/  CS2R R68, SRZ ;  /* 0x0000000000447805 */ /* 0x000fe4000001ff00 */
[C---:B-1----:R-:W-:Y:S01]  /*59a0*/  F2FP.SATFINITE.E4M3.F32.PACK_AB_MERGE_C R8, R78.reuse, R45, RZ ;  /* 0x0000002d4e08723e */ /* 0x042fe200048070ff */
[----:B------:R-:W-:Y:S01]  /*59b0*/  FADD.FTZ R45, R45, R10 ;  /* 0x0000000a2d2d7221 */ /* 0x000fe20000010000 */
[----:B------:R-:W-:Y:S02]  /*59c0*/  CS2R R90, SRZ ;  /* 0x00000000005a7805 */ /* 0x000fe4000001ff00 */
[----:B------:R-:W-:Y:S01]  /*59d0*/  F2FP.SATFINITE.E4M3.F32.PACK_AB_MERGE_C R203, R47, R44, R8 ;  /* 0x0000002c2fcb723e */ /* 0x000fe20004807008 */
[----:B------:R-:W-:Y:S01]  /*59e0*/  FADD.FTZ R4, R78, R45 ;  /* 0x0000002d4e047221 */ /* 0x000fe20000010000 */
[----:B------:R-:W-:-:S02]  /*59f0*/  CS2R R44, SRZ ;  /* 0x00000000002c7805 */ /* 0x000fc4000001ff00 */
        /* <DEDUP_REMOVED lines=54> */
[----:B------:R-:W-:Y:S01]  /*5d60*/  UMOV UR7, URZ ;  /* 0x0000003f00077c82 */ /* 0x000fe20008000000 */
[----:B------:R-:W-:Y:S01]  /*5d70*/  UMOV UR6, URZ ;  /* 0x0000003f00067c82 */ /* 0x000fe20008000000 */
[----:B------:R-:W-:Y:S01]  /*5d80*/  ULDC UR61, c[0x0][0x288] ;  /* 0x0000a200003d7ab9 */ /* 0x000fe20000000800 */
[----:B------:R-:W-:-:S05]  /*5d90*/  ULDC UR59, c[0x0][0x2f0] ;  /* 0x0000bc00003b7ab9 */ /* 0x000fca0000000800 */
.L_x_6176:
[----:B------:R-:W-:Y:S01]  /*5da0*/  ISETP.NE.AND P2, PT, RZ, UR54, PT ;  /* 0x00000036ff007c0c */ /* 0x000fe2000bf45270 */
[----:B------:R-:W-:-:S04]  /*5db0*/  UISETP.NE.AND UP0, UPT, UR6, 0x1, UPT ;  /* 0x000000010600788c */ /* 0x000fc8000bf05270 */
[----:B------:R-:W-:-:S04]  /*5dc0*/  USEL UR5, URZ, 0x1, UP0 ;  /* 0x000000013f057887 */ /* 0x000fc80008000000 */
[----:B------:R-:W-:-:S04]  /*5dd0*/  ULOP3.LUT UR5, UR7, UR5, URZ, 0x3c, !UPT ;  /* 0x0000000507057292 */ /* 0x000fc8000f8e3c3f */
[----:B------:R-:W-:Y:S08]  /*5de0*/  @P2 BRA `(.L_x_6166) ;  /* 0x0000000000382947 */ /* 0x000ff00003800000 */
[----:B------:R-:W-:Y:S05]  /*5df0*/  @!P0 BRA `(.L_x_6167) ;  /* 0x0000000000048947 */ /* 0x000fea0003800000 */
[----:B------:R-:W-:Y:S01]  /*5e00*/  BPT.TRAP 0x1 ;  /* 0x000000040000795c */ /* 0x000fe20000300000 */
.L_x_6167:
        /* <DEDUP_REMOVED lines=9> */
.L_x_6168:
[----:B-1----:R-:W-:Y:S05]  /*5ea0*/  @P1 BRA `(.L_x_6166) ;  /* 0x0000000000081947 */ /* 0x002fea0003800000 */
[----:B------:R-:W1:Y:S02]  /*5eb0*/  SYNCS.PHASECHK.TRANS64.TRYWAIT P1, [UR4+0x33430], R10 ;  /* 0x0334300aff0075a7 */ /* 0x000e640008020144 */
[----:B-1----:R-:W-:Y:S05]  /*5ec0*/  @!P1 BRA `(.L_x_6169) ;  /* 0x0000011000509947 */ /* 0x002fea0003800000 */
.L_x_6166:
        /* <DEDUP_REMOVED lines=21> */
[----:B------:R-:W-:Y:S01]  /*6020*/  UIADD3 UR46, UR30, 0x180, URZ ;  /* 0x000001801e2e7890 */ /* 0x000fe2000fffe03f */
[----:B------:R-:W-:Y:S01]  /*6030*/  UMOV UR47, 0x80000020 ;  /* 0x80000020002f7882 */ /* 0x000fe20000000000 */
[----:B------:R-:W-:Y:S01]  /*6040*/  UIADD3 UR50, UR30, 0x200, URZ ;  /* 0x000002001e327890 */ /* 0x000fe2000fffe03f */
[----:B------:R-:W-:Y:S01]  /*6050*/  UMOV UR51, 0x80000020 ;  /* 0x8000002000337882 */ /* 0x000fe20000000000 */
[----:B------:R-:W-:Y:S01]  /*6060*/  UIADD3 UR26, UR30, 0x2, URZ ;  /* 0x000000021e1a7890 */ /* 0x000fe2000fffe03f */
[----:B------:R-:W-:Y:S01]  /*6070*/  WARPGROUP.ARRIVE ;  /* 0x00000000000079c5 */ /* 0x000fe20000000000 */
[----:B------:R-:W-:Y:S01]  /*6080*/  UMOV UR27, 0x80000020 ;  /* 0x80000020001b7882 */ /* 0x000fe20000000000 */
[----:B------:R-:W-:-:S02]  /*6090*/  UIADD3 UR10, UR30, 0x82, URZ ;  /* 0x000000821e0a7890 */ /* 0x000fc4000fffe03f */
[----:B------:R-:W-:Y:S02]  /*60a0*/  UIADD3 UR11, UR30, 0x182, URZ ;  /* 0x000001821e0b7890 */ /* 0x000fe4000fffe03f */
[----:B------:R-:W-:Y:S01]  /*60b0*/  QGMMA.64x32x32.F32.E4M3.E4M3 R184, gdesc[UR28], RZ, !UPT, gsb0 ;  /* 0x006000001cb879f3 */ /* 0x000fe2000c0008ff */
[----:B------:R-:W-:Y:S01]  /*60c0*/  UIADD3 UR22, UR30, 0x280, URZ ;  /* 0x000002801e167890 */ /* 0x000fe2000fffe03f */
[----:B------:R-:W-:Y:S01]  /*60d0*/  UMOV UR23, 0x80000020 ;  /* 0x8000002000177882 */ /* 0x000fe20000000000 */
[----:B------:R-:W-:Y:S01]  /*60e0*/  UIADD3 UR18, UR30, 0x282, URZ ;  /* 0x000002821e127890 */ /* 0x000fe2000fffe03f */
[----:B------:R-:W-:Y:S01]  /*60f0*/  UMOV UR19, 0x80000020 ;  /* 0x8000002000137882 */ /* 0x000fe20000000000 */
[----:B------:R-:W-:Y:S01]  /*6100*/  UIADD3 UR14, UR30, 0x500, URZ ;  /* 0x000005001e0e7890 */ /* 0x000fe2000fffe03f */
[----:B------:R-:W-:Y:S01]  /*6110*/  UMOV UR15, 0x80000020 ;  /* 0x80000020000f7882 */ /* 0x000fe20000000000 */
[----:B------:R-:W-:Y:S01]  /*6120*/  UMOV UR28, UR8 ;  /* 0x00000008001c7c82 */ /* 0x000fe20008000000 */
[----:B------:R-:W-:Y:S01]  /*6130*/  UMOV UR29, UR9 ;  /* 0x00000009001d7c82 */ /* 0x000fe20008000000 */
[----:B------:R-:W-:Y:S01]  /*6140*/  UMOV UR31, 0x80000020 ;  /* 0x80000020001f7882 */ /* 0x000fe20000000000 */
[----:B------:R-:W-:-:S02]  /*6150*/  WARPGROUP.DEPBAR.LE gsb0, 0x0 ;  /* 0x00008000000079c5 */ /* 0x000fc40000010000 */
        /* <DEDUP_REMOVED lines=153> */
.L_x_6171:
[----:B------:R-:W-:Y:S01]  /*6af0*/  ULEA UR10, UR6, UR38, 0x3 ;  /* 0x00000026060a7291 */ /* 0x000fe2000f8e183f */
[----:B------:R-:W-:-:S05]  /*6b00*/  IMAD.U32 R10, RZ, RZ, UR7 ;  /* 0x00000007ff0a7e24 */ /* 0x000fca000f8e00ff */
[----:B------:R-:W-:-:S04]  /*6b10*/  SHF.L.U32 R10, R10, 0x1f, RZ ;  /* 0x0000001f0a0a7819 */ /* 0x000fc800000006ff */
[----:B------:R0:W1:Y:S01]  /*6b20*/  SYNCS.PHASECHK.TRANS64.TRYWAIT P1, [UR10+0x33450], R10 ;  /* 0x0334500aff0075a7 */ /* 0x000062000802014a */
[----:B------:R-:W-:Y:S05]  /*6b30*/  @!P0 BRA `(.L_x_6172) ;  /* 0x0000000000048947 */ /* 0x000fea0003800000 */
[----:B------:R-:W-:Y:S01]  /*6b40*/  BPT.TRAP 0x1 ;  /* 0x000000040000795c */ /* 0x000fe20000300000 */
.L_x_6172:
[----:B-1----:R-:W-:Y:S05]  /*6b50*/  @P1 BRA `(.L_x_6170) ;  /* 0x0000000000081947 */ /* 0x002fea0003800000 */
[----:B------:R-:W1:Y:S02]  /*6b60*/  SYNCS.PHASECHK.TRANS64.TRYWAIT P1, [UR10+0x33450], R10 ;  /* 0x0334500aff0075a7 */ /* 0x000e64000802014a */
[----:B-1----:R-:W-:Y:S05]  /*6b70*/  @!P1 BRA `(.L_x_6173) ;  /* 0x00000104003c9947 */ /* 0x002fea0003800000 */
.L_x_6170:
        /* <DEDUP_REMOVED lines=34> */
.L_x_6174:
[----:B------:R-:W-:Y:S01]  /*6da0*/  UISETP.NE.AND UP0, UPT, UR56, URZ, UPT ;  /* 0x0000003f3800728c */ /* 0x000fe2000bf05270 */
[C---:B------:R-:W-:Y:S01]  /*6db0*/  FMUL.FTZ R23, R0.reuse, R175 ;  /* 0x000000af00177220 */ /* 0x040fe20000410000 */
        /* <DEDUP_REMOVED lines=21> */
[----:B------:R-:W-:Y:S01]  /*6f10*/  IMAD.MOV.U32 R160, RZ, RZ, -0x2 ;  /* 0xfffffffeffa07424 */ /* 0x000fe200078e00ff */
[----:B------:R-:W-:Y:S01]  /*6f20*/  @P2 SHF.R.U32.HI R161, RZ, UR7, R157 ;  /* 0x00000007ffa12c19 */ /* 0x000fe2000801169d */
[C---:B------:R-:W-:Y:S01]  /*6f30*/  FMUL.FTZ R157, R0.reuse, R163 ;  /* 0x000000a3009d7220 */ /* 0x040fe20000410000 */
[----:B------:R-:W-:Y:S01]  /*6f40*/  UMOV UR7, 0x1 ;  /* 0x0000000100077882 */ /* 0x000fe20000000000 */
[C---:B------:R-:W-:Y:S01]  /*6f50*/  FMUL.FTZ R178, R0.reuse, R153 ;  /* 0x0000009900b27220 */ /* 0x040fe20000410000 */
[----:B------:R-:W-:Y:S01]  /*6f60*/  UIMAD UR7, UR39, -0xa0, UR7 ;  /* 0xffffff60270778a4 */ /* 0x000fe2000f8e0207 */
[----:B------:R-:W1:Y:S01]  /*6f70*/  SHFL.IDX PT, R163, R161, RZ, 0x1c1f ;  /* 0x001c1fffa1a37589 */ /* 0x000e6200000e0000 */
[C---:B------:R-:W-:Y:S01]  /*6f80*/  FMUL.FTZ R184, R0.reuse, R185 ;  /* 0x000000b900b87220 */ /* 0x040fe20000410000 */
[C---:B------:R-:W-:Y:S01]  /*6f90*/  FMUL.FTZ R153, R0.reuse, R155 ;  /* 0x0000009b00997220 */ /* 0x040fe20000410000 */
[----:B------:R-:W-:Y:S01]  /*6fa0*/  FMUL.FTZ R155, R0, R159 ;  /* 0x0000009f009b7220 */ /* 0x000fe20000410000 */
[----:B------:R-:W2:Y:S01]  /*6fb0*/  MUFU.TANH R200, R200 ;  /* 0x000000c800c87308 */ /* 0x000ea20000002400 */
[----:B------:R-:W-:-:S02]  /*6fc0*/  IMAD.U32 R159, RZ, RZ, UR59 ;  /* 0x0000003bff9f7e24 */ /* 0x000fc4000f8e00ff */
[C---:B------:R-:W-:Y:S01]  /*6fd0*/  FMUL.FTZ R185, R0.reuse, R188 ;  /* 0x000000bc00b97220 */ /* 0x040fe20000410000 */
[----:B------:R-:W-:Y:S02]  /*6fe0*/  IMAD R160, R7, R160, UR7 ;  /* 0x0000000707a07e24 */ /* 0x000fe4000f8e02a0 */
[C---:B------:R-:W-:Y:S01]  /*6ff0*/  FMUL.FTZ R20, R0.reuse, R170 ;  /* 0x000000aa00147220 */ /* 0x040fe20000410000 */
[C---:B------:R-:W-:Y:S01]  /*7000*/  FMUL.FTZ R170, R0.reuse, R182 ;  /* 0x000000b600aa7220 */ /* 0x040fe20000410000 */
[C---:B------:R-:W-:Y:S01]  /*7010*/  FMUL.FTZ R13, R0.reuse, R191 ;  /* 0x000000bf000d7220 */ /* 0x040fe20000410000 */
[----:B------:R-:W-:Y:S01]  /*7020*/  IMAD R160, R159, UR55, R160 ;  /* 0x000000379fa07c24 */ /* 0x000fe2000f8e02a0 */
[----:B------:R-:W3:Y:S01]  /*7030*/  MUFU.TANH R184, R184 ;  /* 0x000000b800b87308 */ /* 0x000ee20000002400 */
[C---:B------:R-:W-:Y:S01]  /*7040*/  FMUL.FTZ R191, R0.reuse, R192 ;  /* 0x000000c000bf7220 */ /* 0x040fe20000410000 */
        /* <DEDUP_REMOVED lines=10> */
[----:B-1----:R-:W-:Y:S01]  /*70f0*/  IADD3 R182, R163, -UR61, R160 ;  /* 0x8000003da3b67c10 */ /* 0x002fe2000fffe0a0 */
[C---:B------:R-:W-:Y:S01]  /*7100*/  FMUL.FTZ R136, R0.reuse, R136 ;  /* 0x0000008800887220 */ /* 0x040fe20000410000 */
[C---:B------:R-:W-:Y:S01]  /*7110*/  FMUL.FTZ R22, R0.reuse, R174 ;  /* 0x000000ae00167220 */ /* 0x040fe20000410000 */
[----:B------:R-:W-:Y:S01]  /*7120*/  FMUL.FTZ R174, R0, R177 ;  /* 0x000000b100ae7220 */ /* 0x000fe20000410000 */
[----:B------:R-:W1:Y:S01]  /*7130*/  MUFU.TANH R187, R187 ;  /* 0x000000bb00bb7308 */ /* 0x000e620000002400 */
[----:B------:R-:W-:Y:S01]  /*7140*/  ISETP.GT.AND P1, PT, R182, RZ, PT ;  /* 0x000000ffb600720c */ /* 0x000fe20003f24270 */
[----:B------:R-:W-:Y:S01]  /*7150*/  FMUL.FTZ R177, R0, R180 ;  /* 0x000000b400b17220 */ /* 0x000fe20000410000 */
[----:B------:R-:W-:Y:S01]  /*7160*/  ISETP.GT.AND P2, PT, R182, 0x1, PT ;  /* 0x00000001b600780c */ /* 0x000fe20003f44270 */
[----:B------:R-:W-:Y:S01]  /*7170*/  FMUL.FTZ R180, R0, R156 ;  /* 0x0000009c00b47220 */ /* 0x000fe20000410000 */
[----:B--2---:R-:W-:Y:S01]  /*7180*/  FSEL R186, R200, -INF , P1 ;  /* 0xff800000c8ba7808 */ /* 0x004fe20000800000 */
[----:B------:R-:W-:Y:S01]  /*7190*/  FMUL.FTZ R156, R0, R162 ;  /* 0x000000a2009c7220 */ /* 0x000fe20000410000 */
[----:B------:R-:W-:Y:S01]  /*71a0*/  ISETP.GT.AND P1, PT, R182, 0x8, PT ;  /* 0x00000008b600780c */ /* 0x000fe20003f24270 */
[----:B------:R-:W2:Y:S01]  /*71b0*/  MUFU.TANH R191, R191 ;  /* 0x000000bf00bf7308 */ /* 0x000ea20000002400 */
[----:B---3--:R-:W-:Y:S01]  /*71c0*/  FSEL R188, R184, -INF , P2 ;  /* 0xff800000b8bc7808 */ /* 0x008fe20001000000 */
[----:B------:R-:W-:Y:S01]  /*71d0*/  FMUL.FTZ R184, R0, R137 ;  /* 0x0000008900b87220 */ /* 0x000fe20000410000 */
[----:B------:R-:W-:Y:S01]  /*71e0*/  FMNMX.FTZ R163, R186, R8, !PT ;  /* 0x00000008baa37209 */ /* 0x000fe20007810000 */
[----:B------:R-:W-:Y:S01]  /*71f0*/  FMUL.FTZ R137, R0, R139 ;  /* 0x0000008b00897220 */ /* 0x000fe20000410000 */
[----:B------:R-:W-:Y:S01]  /*7200*/  ISETP.GT.AND P2, PT, R182, 0x9, PT ;  /* 0x00000009b600780c */ /* 0x000fe20003f44270 */
[----:B------:R-:W-:Y:S01]  /*7210*/  FMUL.FTZ R201, R0, R164 ;  /* 0x000000a400c97220 */ /* 0x000fe20000410000 */
[----:B0-----:R-:W-:Y:S01]  /*7220*/  FSEL R190, R185, -INF , P1 ;  /* 0xff800000b9be7808 */ /* 0x001fe20000800000 */
[----:B------:R-:W0:Y:S01]  /*7230*/  MUFU.TANH R189, R189 ;  /* 0x000000bd00bd7308 */ /* 0x000e220000002400 */
[----:B------:R-:W-:Y:S01]  /*7240*/  FMNMX.FTZ R163, R188, R163, !PT ;  /* 0x000000a3bca37209 */ /* 0x000fe20007810000 */
[----:B------:R-:W-:Y:S01]  /*7250*/  FMUL.FTZ R185, R0, R140 ;  /* 0x0000008c00b97220 */ /* 0x000fe20000410000 */
[----:B------:R-:W-:Y:S01]  /*7260*/  ISETP.GT.AND P1, PT, R182, 0x10, PT ;  /* 0x00000010b600780c */ /* 0x000fe20003f24270 */
[C---:B------:R-:W-:Y:S01]  /*7270*/  FMUL.FTZ R169, R0.reuse, R179 ;  /* 0x000000b300a97220 */ /* 0x040fe20000410000 */
[----:B-1----:R-:W-:Y:S01]  /*7280*/  FSEL R194, R187, -INF , P2 ;  /* 0xff800000bbc27808 */ /* 0x002fe20001000000 */
[----:B------:R-:W-:Y:S01]  /*7290*/  FMUL.FTZ R187, R0, R141 ;  /* 0x0000008d00bb7220 */ /* 0x000fe20000410000 */
[----:B------:R-:W-:Y:S01]  /*72a0*/  FMNMX.FTZ R163, R190, R163, !PT ;  /* 0x000000a3bea37209 */ /* 0x000fe20007810000 */
[----:B------:R-:W1:Y:S01]  /*72b0*/  MUFU.TANH R192, R192 ;  /* 0x000000c000c07308 */ /* 0x000e620000002400 */
[----:B------:R-:W-:Y:S01]  /*72c0*/  ISETP.GT.AND P2, PT, R182, 0x11, PT ;  /* 0x00000011b600780c */ /* 0x000fe20003f44270 */
[C---:B------:R-:W-:Y:S01]  /*72d0*/  FMUL.FTZ R179, R0.reuse, R152 ;  /* 0x0000009800b37220 */ /* 0x040fe20000410000 */
[----:B--2---:R-:W-:Y:S01]  /*72e0*/  FSEL R198, R191, -INF , P1 ;  /* 0xff800000bfc67808 */ /* 0x004fe20000800000 */
[----:B------:R-:W-:Y:S01]  /*72f0*/  FMUL.FTZ R202, R0, R165 ;  /* 0x000000a500ca7220 */ /* 0x000fe20000410000 */
[----:B------:R-:W-:Y:S01]  /*7300*/  FMNMX.FTZ R163, R194, R163, !PT ;  /* 0x000000a3c2a37209 */ /* 0x000fe20007810000 */
[----:B------:R-:W-:Y:S01]  /*7310*/  FMUL.FTZ R152, R0, R154 ;  /* 0x0000009a00987220 */ /* 0x000fe20000410000 */
[----:B------:R-:W-:Y:S01]  /*7320*/  ISETP.GT.AND P1, PT, R182, 0x18, PT ;  /* 0x00000018b600780c */ /* 0x000fe20003f24270 */
[----:B------:R-:W-:Y:S01]  /*7330*/  MUFU.TANH R193, R193 ;  /* 0x000000c100c17308 */ /* 0x000fe20000002400 */
[----:B0-----:R-:W-:Y:S01]  /*7340*/  FSEL R196, R189, -INF , P2 ;  /* 0xff800000bdc47808 */ /* 0x001fe20001000000 */
[----:B------:R-:W-:Y:S01]  /*7350*/  FMUL.FTZ R189, R0, R144 ;  /* 0x0000009000bd7220 */ /* 0x000fe20000410000 */
[----:B------:R-:W-:Y:S01]  /*7360*/  FMNMX.FTZ R163, R198, R163, !PT ;  /* 0x000000a3c6a37209 */ /* 0x000fe20007810000 */
[----:B------:R-:W-:Y:S01]  /*7370*/  FMUL.FTZ R154, R0, R158 ;  /* 0x0000009e009a7220 */ /* 0x000fe20000410000 */
[----:B------:R-:W-:Y:S01]  /*7380*/  ISETP.GT.AND P2, PT, R182, 0x19, PT ;  /* 0x00000019b600780c */ /* 0x000fe20003f44270 */
[----:B------:R-:W-:Y:S01]  /*7390*/  FMUL.FTZ R158, R0, R166 ;  /* 0x000000a6009e7220 */ /* 0x000fe20000410000 */
[----:B------:R-:W-:Y:S01]  /*73a0*/  FMNMX.FTZ R163, R196, R163, !PT ;  /* 0x000000a3c4a37209 */ /* 0x000fe20007810000 */
[----:B------:R-:W0:Y:S01]  /*73b0*/  MUFU.TANH R197, R197 ;  /* 0x000000c500c57308 */ /* 0x000e220000002400 */
[----:B-1----:R-:W-:Y:S01]  /*73c0*/  FSEL R192, R192, -INF , P1 ;  /* 0xff800000c0c07808 */ /* 0x002fe20000800000 */
[----:B------:R-:W-:Y:S01]  /*73d0*/  FMUL.FTZ R166, R0, R145 ;  /* 0x0000009100a67220 */ /* 0x000fe20000410000 */
[----:B------:R-:W-:Y:S01]  /*73e0*/  ISETP.GT.AND P1, PT, R182, 0x20, PT ;  /* 0x00000020b600780c */ /* 0x000fe20003f24270 */
[----:B------:R-:W-:Y:S01]  /*73f0*/  FMUL.FTZ R159, R0, R167 ;  /* 0x000000a7009f7220 */ /* 0x000fe20000410000 */
[----:B------:R-:W-:Y:S01]  /*7400*/  FMNMX.FTZ R163, R192, R163, !PT ;  /* 0x000000a3c0a37209 */ /* 0x000fe20007810000 */
[C---:B------:R-:W-:Y:S01]  /*7410*/  FMUL.FTZ R167, R0.reuse, R148 ;  /* 0x0000009400a77220 */ /* 0x040fe20000410000 */
[C---:B------:R-:W-:Y:S01]  /*7420*/  FMUL.FTZ R120, R0.reuse, R120 ;  /* 0x0000007800787220 */ /* 0x040fe20000410000 */
[----:B------:R-:W1:Y:S01]  /*7430*/  MUFU.TANH R195, R195 ;  /* 0x000000c300c37308 */ /* 0x000e620000002400 */
[----:B------:R-:W-:Y:S01]  /*7440*/  SHFL.IDX PT, R161, R161, 0x1, 0x1c1f ;  /* 0x003c1f00a1a17f89 */ /* 0x000fe200000e0000 */
[----:B------:R-:W-:Y:S01]  /*7450*/  ULDC UR10, c[0x0][0x988] ;  /* 0x00026200000a7ab9 */ /* 0x000fe20000000800 */
        /* <DEDUP_REMOVED lines=13> */
[----:B------:R0:W-:Y:S01]  /*7530*/  MUFU.TANH R200, R136 ;  /* 0x0000008800c87308 */ /* 0x0001e20000002400 */
[----:B------:R-:W-:Y:S01]  /*7540*/  FMUL.FTZ R134, R0, R134 ;  /* 0x0000008600867220 */ /* 0x000fe20000410000 */
[----:B------:R-:W-:-:S04]  /*7550*/  ULEA UR7, UR4, UR38, 0x3 ;  /* 0x0000002604077291 */ /* 0x000fc8000f8e183f */
[----:B------:R-:W-:Y:S02]  /*7560*/  UIADD3 UR7, UR7, 0x33440, URZ ;  /* 0x0003344007077890 */ /* 0x000fe4000fffe03f */
[----:B------:R-:W3:Y:S01]  /*7570*/  MUFU.TANH R173, R173 ;  /* 0x000000ad00ad7308 */ /* 0x000ee20000002400 */
[----:B0-----:R-:W-:Y:S01]  /*7580*/  FMUL.FTZ R136, R0, R138 ;  /* 0x0000008a00887220 */ /* 0x001fe20000410000 */
[----:B------:R-:W-:Y:S01]  /*7590*/  FSEL R138, R193, -INF , P2 ;  /* 0xff800000c18a7808 */ /* 0x000fe20001000000 */
[----:B------:R-:W-:Y:S01]  /*75a0*/  UPRMT UR7, UR60, 0x654, UR7 ;  /* 0x000006543c077896 */ /* 0x000fe20008000007 */
[----:B------:R-:W-:Y:S02]  /*75b0*/  ISETP.GT.AND P2, PT, R182, 0x21, PT ;  /* 0x00000021b600780c */ /* 0x000fe40003f44270 */
[----:B------:R-:W-:Y:S02]  /*75c0*/  FMNMX.FTZ R162, R138, R163, !PT ;  /* 0x000000a38aa27209 */ /* 0x000fe40007810000 */
[----:B------:R-:W0:Y:S01]  /*75d0*/  MUFU.TANH R175, R175 ;  /* 0x000000af00af7308 */ /* 0x000e220000002400 */
[----:B-1----:R-:W-:-:S02]  /*75e0*/  FSEL R140, R195, -INF , P2 ;  /* 0xff800000c38c7808 */ /* 0x002fc40001000000 */
[----:B------:R-:W-:Y:S01]  /*75f0*/  FMNMX.FTZ R163, R139, R162, !PT ;  /* 0x000000a28ba37209 */ /* 0x000fe20007810000 */
[----:B------:R-:W-:Y:S01]  /*7600*/  SYNCS.ARRIVE.TRANS64.RED.A1T0 RZ, [UR7], RZ ;  /* 0x000000ffffff79a7 */ /* 0x000fe20008100407 */
[----:B------:R-:W-:Y:S02]  /*7610*/  ISETP.GT.AND P2, PT, R182, 0x29, PT ;  /* 0x00000029b600780c */ /* 0x000fe40003f44270 */
[----:B--2---:R-:W-:Y:S01]  /*7620*/  FSEL R141, R172, -INF , P1 ;  /* 0xff800000ac8d7808 */ /* 0x004fe20000800000 */
[----:B------:R-:W1:Y:S01]  /*7630*/  MUFU.TANH R174, R174 ;  /* 0x000000ae00ae7308 */ /* 0x000e620000002400 */
[----:B------:R-:W-:Y:S02]  /*7640*/  FMNMX.FTZ R164, R140, R163, !PT ;  /* 0x000000a38ca47209 */ /* 0x000fe40007810000 */
[----:B------:R-:W-:Y:S02]  /*7650*/  ISETP.GT.AND P1, PT, R182, 0x30, PT ;  /* 0x00000030b600780c */ /* 0x000fe40003f24270 */
[----:B---3--:R-:W-:-:S02]  /*7660*/  FSEL R162, R173, -INF , P2 ;  /* 0xff800000ada27808 */ /* 0x008fc40001000000 */
        /* <DEDUP_REMOVED lines=8> */
[----:B------:R-:W-:Y:S02]  /*76f0*/  FMNMX.FTZ R164, R144, R165, !PT ;  /* 0x000000a590a47209 */ /* 0x000fe40007810000 */
[C---:B------:R-:W-:Y:S02]  /*7700*/  ISETP.GT.AND P2, PT, R182.reuse, 0x39, PT ;  /* 0x00000039b600780c */ /* 0x040fe40003f44270 */
        /* <DEDUP_REMOVED lines=11> */
[----:B------:R-:W-:-:S05]  /*77c0*/  ISETP.GT.AND P1, PT, R182, 0x48, PT ;  /* 0x00000048b600780c */ /* 0x000fca0003f24270 */
[----:B------:R-:W1:Y:S01]  /*77d0*/  MUFU.TANH R181, R181 ;  /* 0x000000b500b57308 */ /* 0x000e620000002400 */
[----:B--2---:R-:W-:Y:S01]  /*77e0*/  FSEL R165, R178, -INF , P2 ;  /* 0xff800000b2a57808 */ /* 0x004fe20001000000 */
[----:B------:R-:W-:Y:S01]  /*77f0*/  FMUL.FTZ R178, R0, R125 ;  /* 0x0000007d00b27220 */ /* 0x000fe20000410000 */
[----:B------:R-:W-:-:S05]  /*7800*/  ISETP.GT.AND P2, PT, R182, 0x49, PT ;  /* 0x00000049b600780c */ /* 0x000fca0003f44270 */
[----:B------:R-:W-:Y:S08]  /*7810*/  MUFU.TANH R183, R183 ;  /* 0x000000b700b77308 */ /* 0x000ff00000002400 */
[----:B------:R-:W2:Y:S08]  /*7820*/  MUFU.TANH R199, R199 ;  /* 0x000000c700c77308 */ /* 0x000eb00000002400 */
[----:B------:R3:W-:Y:S08]  /*7830*/  MUFU.TANH R177, R166 ;  /* 0x000000a600b17308 */ /* 0x0007f00000002400 */
[----:B------:R-:W4:Y:S01]  /*7840*/  MUFU.TANH R201, R201 ;  /* 0x000000c900c97308 */ /* 0x000f220000002400 */
[----:B---3--:R-:W-:Y:S01]  /*7850*/  FMNMX.FTZ R166, R148, R173, !PT ;  /* 0x000000ad94a67209 */ /* 0x008fe20007810000 */
[----:B------:R-:W-:Y:S01]  /*7860*/  FMUL.FTZ R173, R0, R149 ;  /* 0x0000009500ad7220 */ /* 0x000fe20000410000 */
[----:B0-----:R-:W-:Y:S01]  /*7870*/  FSEL R149, R180, -INF , P1 ;  /* 0xff800000b4957808 */ /* 0x001fe20000800000 */
[----:B------:R-:W-:Y:S01]  /*7880*/  FMUL.FTZ R180, R0, R129 ;  /* 0x0000008100b47220 */ /* 0x000fe20000410000 */
[----:B------:R-:W-:-:S02]  /*7890*/  FMNMX.FTZ R172, R165, R166, !PT ;  /* 0x000000a6a5ac7209 */ /* 0x000fc40007810000 */
[C---:B------:R-:W-:Y:S01]  /*78a0*/  ISETP.GT.AND P1, PT, R182.reuse, 0x50, PT ;  /* 0x00000050b600780c */ /* 0x040fe20003f24270 */
[----:B------:R-:W0:Y:S01]  /*78b0*/  MUFU.TANH R202, R202 ;  /* 0x000000ca00ca7308 */ /* 0x000e220000002400 */
[----:B-1----:R-:W-:Y:S02]  /*78c0*/  FSEL R166, R181, -INF , P2 ;  /* 0xff800000b5a67808 */ /* 0x002fe40001000000 */
[----:B------:R-:W-:Y:S02]  /*78d0*/  FMNMX.FTZ R175, R149, R172, !PT ;  /* 0x000000ac95af7209 */ /* 0x000fe40007810000 */
[----:B------:R-:W-:Y:S02]  /*78e0*/  ISETP.GT.AND P2, PT, R182, 0x51, PT ;  /* 0x00000051b600780c */ /* 0x000fe40003f44270 */
[----:B------:R-:W-:Y:S01]  /*78f0*/  FMNMX.FTZ R174, R166, R175, !PT ;  /* 0x000000afa6ae7209 */ /* 0x000fe20007810000 */
[----:B------:R1:W-:Y:S01]  /*7900*/  MUFU.TANH R179, R167 ;  /* 0x000000a700b37308 */ /* 0x0003e20000002400 */
[----:B--2---:R-:W-:Y:S01]  /*7910*/  FSEL R172, R199, -INF , P2 ;  /* 0xff800000c7ac7808 */ /* 0x004fe20001000000 */
[----:B------:R-:W-:Y:S01]  /*7920*/  FMUL.FTZ R175, R0, R121 ;  /* 0x0000007900af7220 */ /* 0x000fe20000410000 */
[----:B------:R-:W-:-:S05]  /*7930*/  ISETP.GT.AND P2, PT, R182, 0x59, PT ;  /* 0x00000059b600780c */ /* 0x000fca0003f44270 */
[----:B------:R-:W2:Y:S01]  /*7940*/  MUFU.TANH R184, R184 ;  /* 0x000000b800b87308 */ /* 0x000ea20000002400 */
[----:B-1----:R-:W-:Y:S02]  /*7950*/  FSEL R167, R183, -INF , P1 ;  /* 0xff800000b7a77808 */ /* 0x002fe40000800000 */
[----:B------:R-:W-:-:S04]  /*7960*/  ISETP.GT.AND P1, PT, R182, 0x58, PT ;  /* 0x00000058b600780c */ /* 0x000fc80003f24270 */
[----:B----4-:R-:W-:Y:S01]  /*7970*/  FSEL R121, R201, -INF , P1 ;  /* 0xff800000c9797808 */ /* 0x010fe20000800000 */
[----:B------:R1:W-:Y:S01]  /*7980*/  MUFU.TANH R191, R173 ;  /* 0x000000ad00bf7308 */ /* 0x0003e20000002400 */
[----:B------:R-:W-:-:S07]  /*7990*/  ISETP.GT.AND P1, PT, R182, 0x60, PT ;  /* 0x00000060b600780c */ /* 0x000fce0003f24270 */
[----:B------:R-:W3:Y:S01]  /*79a0*/  MUFU.TANH R185, R185 ;  /* 0x000000b900b97308 */ /* 0x000ee20000002400 */
[----:B-1----:R-:W-:-:S04]  /*79b0*/  FMNMX.FTZ R173, R167, R174, !PT ;  /* 0x000000aea7ad7209 */ /* 0x002fc80007810000 */
[----:B------:R-:W-:Y:S02]  /*79c0*/  FMNMX.FTZ R174, R172, R173, !PT ;  /* 0x000000adacae7209 */ /* 0x000fe40007810000 */
[----:B0-----:R-:W-:Y:S01]  /*79d0*/  FSEL R173, R202, -INF , P2 ;  /* 0xff800000caad7808 */ /* 0x001fe20001000000 */
[----:B------:R-:W0:Y:S01]  /*79e0*/  MUFU.TANH R187, R187 ;  /* 0x000000bb00bb7308 */ /* 0x000e220000002400 */
[----:B------:R-:W-:Y:S02]  /*79f0*/  FMNMX.FTZ R174, R121, R174, !PT ;  /* 0x000000ae79ae7209 */ /* 0x000fe40007810000 */
[----:B------:R-:W-:Y:S02]  /*7a00*/  ISETP.GT.AND P2, PT, R182, 0x61, PT ;  /* 0x00000061b600780c */ /* 0x000fe40003f44270 */
[----:B------:R-:W-:Y:S02]  /*7a10*/  FMNMX.FTZ R181, R173, R174, !PT ;  /* 0x000000aeadb57209 */ /* 0x000fe40007810000 */
[----:B--2---:R-:W-:Y:S01]  /*7a20*/  FSEL R174, R184, -INF , P2 ;  /* 0xff800000b8ae7808 */ /* 0x004fe20001000000 */
[----:B------:R1:W-:Y:S01]  /*7a30*/  MUFU.TANH R183, R120 ;  /* 0x0000007800b77308 */ /* 0x0003e20000002400 */
[----:B------:R-:W-:-:S07]  /*7a40*/  ISETP.GT.AND P2, PT, R182, 0x69, PT ;  /* 0x00000069b600780c */ /* 0x000fce0003f44270 */
[----:B------:R-:W2:Y:S01]  /*7a50*/  MUFU.TANH R189, R189 ;  /* 0x000000bd00bd7308 */ /* 0x000ea20000002400 */
[----:B-1----:R-:W-:Y:S01]  /*7a60*/  FMUL.FTZ R120, R0, R124 ;  /* 0x0000007c00787220 */ /* 0x002fe20000410000 */
[----:B------:R-:W-:Y:S02]  /*7a70*/  FSEL R124, R200, -INF , P1 ;  /* 0xff800000c87c7808 */ /* 0x000fe40000800000 */
[----:B------:R-:W-:Y:S02]  /*7a80*/  ISETP.GT.AND P1, PT, R182, 0x68, PT ;  /* 0x00000068b600780c */ /* 0x000fe40003f24270 */
[----:B------:R-:W-:Y:S02]  /*7a90*/  FMNMX.FTZ R181, R124, R181, !PT ;  /* 0x000000b57cb57209 */ /* 0x000fe40007810000 */
[----:B---3--:R-:W-:Y:S01]  /*7aa0*/  FSEL R125, R185, -INF , P1 ;  /* 0xff800000b97d7808 */ /* 0x008fe20000800000 */
[----:B------:R0:W1:Y:S01]  /*7ab0*/  MUFU.TANH R193, R175 ;  /* 0x000000af00c17308 */ /* 0x0000620000002400 */
[----:B------:R-:W-:-:S02]  /*7ac0*/  FMNMX.FTZ R176, R174, R181, !PT ;  /* 0x000000b5aeb07209 */ /* 0x000fc40007810000 */
[----:B------:R-:W-:Y:S02]  /*7ad0*/  ISETP.GT.AND P1, PT, R182, 0x70, PT ;  /* 0x00000070b600780c */ /* 0x000fe40003f24270 */
[----:B------:R-:W-:-:S03]  /*7ae0*/  FMNMX.FTZ R176, R125, R176, !PT ;  /* 0x000000b07db07209 */ /* 0x000fc60007810000 */
[----:B------:R3:W4:Y:S01]  /*7af0*/  MUFU.TANH R195, R120 ;  /* 0x0000007800c37308 */ /* 0x0007220000002400 */
[----:B0-----:R-:W-:Y:S02]  /*7b00*/  FSEL R175, R187, -INF , P2 ;  /* 0xff800000bbaf7808 */ /* 0x001fe40001000000 */
[----:B------:R-:W-:Y:S02]  /*7b10*/  ISETP.GT.AND P2, PT, R182, 0x71, PT ;  /* 0x00000071b600780c */ /* 0x000fe40003f44270 */
[----:B------:R-:W-:Y:S02]  /*7b20*/  FMNMX.FTZ R181, R175, R176, !PT ;  /* 0x000000b0afb57209 */ /* 0x000fe40007810000 */
[----:B------:R-:W-:Y:S01]  /*7b30*/  FSEL R176, R177, -INF , P2 ;  /* 0xff800000b1b07808 */ /* 0x000fe20001000000 */
[----:B------:R0:W5:Y:S01]  /*7b40*/  MUFU.TANH R185, R178 ;  /* 0x000000b200b97308 */ /* 0x0001620000002400 */
[----:B---3--:R-:W-:Y:S01]  /*7b50*/  FMUL.FTZ R120, R0, R128 ;  /* 0x0000008000787220 */ /* 0x008fe20000410000 */
[----:B--2---:R-:W-:-:S02]  /*7b60*/  FSEL R128, R189, -INF , P1 ;  /* 0xff800000bd807808 */ /* 0x004fc40000800000 */
[----:B------:R-:W-:Y:S02]  /*7b70*/  ISETP.GT.AND P1, PT, R182, 0x78, PT ;  /* 0x00000078b600780c */ /* 0x000fe40003f24270 */
[----:B------:R-:W-:Y:S02]  /*7b80*/  FMNMX.FTZ R181, R128, R181, !PT ;  /* 0x000000b580b57209 */ /* 0x000fe40007810000 */
[----:B------:R-:W-:Y:S01]  /*7b90*/  ISETP.GT.AND P2, PT, R182, 0x79, PT ;  /* 0x00000079b600780c */ /* 0x000fe20003f44270 */
[----:B------:R2:W3:Y:S01]  /*7ba0*/  MUFU.TANH R187, R120 ;  /* 0x0000007800bb7308 */ /* 0x0004e20000002400 */
[----:B------:R-:W-:Y:S02]  /*7bb0*/  FSEL R129, R179, -INF , P1 ;  /* 0xff800000b3817808 */ /* 0x000fe40000800000 */
[----:B0-----:R-:W-:Y:S02]  /*7bc0*/  FMNMX.FTZ R178, R176, R181, !PT ;  /* 0x000000b5b0b27209 */ /* 0x001fe40007810000 */
[----:B------:R-:W-:-:S02]  /*7bd0*/  ISETP.GT.AND P1, PT, R182, 0x80, PT ;  /* 0x00000080b600780c */ /* 0x000fc40003f24270 */
[----:B------:R-:W-:Y:S01]  /*7be0*/  FSEL R177, R191, -INF , P2 ;  /* 0xff800000bfb17808 */ /* 0x000fe20001000000 */
[----:B------:R5:W0:Y:S01]  /*7bf0*/  MUFU.TANH R189, R180 ;  /* 0x000000b400bd7308 */ /* 0x000a220000002400 */
[----:B------:R-:W-:Y:S01]  /*7c00*/  FMNMX.FTZ R178, R129, R178, !PT ;  /* 0x000000b281b27209 */ /* 0x000fe20007810000 */
[----:B--2---:R-:W-:Y:S01]  /*7c10*/  FMUL.FTZ R120, R0, R132 ;  /* 0x0000008400787220 */ /* 0x004fe20000410000 */
[----:B------:R-:W-:Y:S02]  /*7c20*/  ISETP.GT.AND P2, PT, R182, 0x81, PT ;  /* 0x00000081b600780c */ /* 0x000fe40003f44270 */
[----:B------:R-:W-:Y:S01]  /*7c30*/  FSEL R132, R183, -INF , P1 ;  /* 0xff800000b7847808 */ /* 0x000fe20000800000 */
[----:B------:R-:W-:Y:S01]  /*7c40*/  FMUL.FTZ R183, R0, R133 ;  /* 0x0000008500b77220 */ /* 0x000fe20000410000 */
[----:B------:R-:W-:Y:S01]  /*7c50*/  FMNMX.FTZ R179, R177, R178, !PT ;  /* 0x000000b2b1b37209 */ /* 0x000fe20007810000 */
[----:B------:R-:W2:Y:S01]  /*7c60*/  MUFU.TANH R191, R120 ;  /* 0x0000007800bf7308 */ /* 0x000ea20000002400 */
[----:B------:R-:W-:-:S02]  /*7c70*/  ISETP.GT.AND P1, PT, R182, 0x88, PT ;  /* 0x00000088b600780c */ /* 0x000fc40003f24270 */
[----:B-1----:R-:W-:Y:S02]  /*7c80*/  FSEL R178, R193, -INF , P2 ;  /* 0xff800000c1b27808 */ /* 0x002fe40001000000 */
[----:B------:R-:W-:Y:S02]  /*7c90*/  FMNMX.FTZ R181, R132, R179, !PT ;  /* 0x000000b384b57209 */ /* 0x000fe40007810000 */
[----:B------:R-:W-:Y:S01]  /*7ca0*/  ISETP.GT.AND P2, PT, R182, 0x89, PT ;  /* 0x00000089b600780c */ /* 0x000fe20003f44270 */
[----:B------:R1:W2:Y:S01]  /*7cb0*/  MUFU.TANH R193, R183 ;  /* 0x000000b700c17308 */ /* 0x0002a20000002400 */
[----:B----4-:R-:W-:Y:S02]  /*7cc0*/  FSEL R179, R195, -INF , P1 ;  /* 0xff800000c3b37808 */ /* 0x010fe40000800000 */
[----:B------:R-:W-:Y:S01]  /*7cd0*/  FMNMX.FTZ R184, R178, R181, !PT ;  /* 0x000000b5b2b87209 */ /* 0x000fe20007810000 */
[----:B------:R-:W-:Y:S01]  /*7ce0*/  FMUL.FTZ R181, R0, R142 ;  /* 0x0000008e00b57220 */ /* 0x000fe20000410000 */
[----:B------:R-:W-:-:S02]  /*7cf0*/  ISETP.GT.AND P1, PT, R182, 0x90, PT ;  /* 0x00000090b600780c */ /* 0x000fc40003f24270 */
[----:B-----5:R-:W-:Y:S01]  /*7d00*/  FSEL R180, R185, -INF , P2 ;  /* 0xff800000b9b47808 */ /* 0x020fe20001000000 */
[----:B------:R-:W4:Y:S01]  /*7d10*/  MUFU.TANH R10, R10 ;  /* 0x0000000a000a7308 */ /* 0x000f220000002400 */
[----:B------:R-:W-:Y:S01]  /*7d20*/  FMNMX.FTZ R133, R179, R184, !PT ;  /* 0x000000b8b3857209 */ /* 0x000fe20007810000 */
[----:B-1----:R-:W-:Y:S01]  /*7d30*/  FMUL.FTZ R183, R0, R143 ;  /* 0x0000008f00b77220 */ /* 0x002fe20000410000 */
[----:B------:R-:W-:Y:S02]  /*7d40*/  ISETP.GT.AND P2, PT, R182, 0x91, PT ;  /* 0x00000091b600780c */ /* 0x000fe40003f44270 */
[----:B---3--:R-:W-:Y:S02]  /*7d50*/  FSEL R142, R187, -INF , P1 ;  /* 0xff800000bb8e7808 */ /* 0x008fe40000800000 */
[----:B------:R-:W-:Y:S01]  /*7d60*/  FMNMX.FTZ R185, R180, R133, !PT ;  /* 0x00000085b4b97209 */ /* 0x000fe20007810000 */
[----:B------:R-:W1:Y:S01]  /*7d70*/  MUFU.TANH R11, R11 ;  /* 0x0000000b000b7308 */ /* 0x000e620000002400 */
[----:B------:R-:W-:-:S02]  /*7d80*/  ISETP.GT.AND P1, PT, R182, 0x98, PT ;  /* 0x00000098b600780c */ /* 0x000fc40003f24270 */
[----:B0-----:R-:W-:Y:S02]  /*7d90*/  FSEL R133, R189, -INF , P2 ;  /* 0xff800000bd857808 */ /* 0x001fe40001000000 */
[----:B------:R-:W-:Y:S02]  /*7da0*/  FMNMX.FTZ R120, R142, R185, !PT ;  /* 0x000000b98e787209 */ /* 0x000fe40007810000 */
[----:B------:R-:W-:Y:S01]  /*7db0*/  ISETP.GT.AND P2, PT, R182, 0x99, PT ;  /* 0x00000099b600780c */ /* 0x000fe20003f44270 */
[----:B------:R-:W0:Y:S01]  /*7dc0*/  MUFU.TANH R12, R12 ;  /* 0x0000000c000c7308 */ /* 0x000e220000002400 */
[----:B--2---:R-:W-:Y:S02]  /*7dd0*/  FSEL R143, R191, -INF , P1 ;  /* 0xff800000bf8f7808 */ /* 0x004fe40000800000 */
[----:B------:R-:W-:Y:S02]  /*7de0*/  FMNMX.FTZ R120, R133, R120, !PT ;  /* 0x0000007885787209 */ /* 0x000fe40007810000 */
[----:B------:R-:W-:-:S02]  /*7df0*/  FSEL R182, R193, -INF , P2 ;  /* 0xff800000c1b67808 */ /* 0x000fc40001000000 */
[----:B------:R-:W-:Y:S01]  /*7e00*/  FMNMX.FTZ R185, R143, R120, !PT ;  /* 0x000000788fb97209 */ /* 0x000fe20007810000 */
[----:B------:R-:W2:Y:S03]  /*7e10*/  MUFU.TANH R13, R13 ;  /* 0x0000000d000d7308 */ /* 0x000ea60000002400 */
[----:B------:R-:W-:-:S05]  /*7e20*/  FMNMX.FTZ R185, R182, R185, !PT ;  /* 0x000000b9b6b97209 */ /* 0x000fca0007810000 */
[----:B------:R-:W3:Y:S01]  /*7e30*/  SHFL.BFLY PT, R120, R185, 0x2, 0x1f ;  /* 0x0c401f00b9787f89 */ /* 0x000ee200000e0000 */
[----:B------:R-:W5:Y:S08]  /*7e40*/  MUFU.TANH R14, R14 ;  /* 0x0000000e000e7308 */ /* 0x000f700000002400 */
[----:B------:R-:W5:Y:S08]  /*7e50*/  MUFU.TANH R15, R15 ;  /* 0x0000000f000f7308 */ /* 0x000f700000002400 */
[----:B------:R-:W5:Y:S01]  /*7e60*/  MUFU.TANH R18, R18 ;  /* 0x0000001200127308 */ /* 0x000f620000002400 */
[----:B---3--:R-:W-:-:S07]  /*7e70*/  FMNMX.FTZ R184, R185, R120, !PT ;  /* 0x00000078b9b87209 */ /* 0x008fce0007810000 */
[----:B------:R-:W3:Y:S01]  /*7e80*/  MUFU.TANH R19, R19 ;  /* 0x0000001300137308 */ /* 0x000ee20000002400 */
[----:B------:R-:W4:Y:S07]  /*7e90*/  SHFL.BFLY PT, R185, R184, 0x1, 0x1f ;  /* 0x0c201f00b8b97f89 */ /* 0x000f2e00000e0000 */
[----:B------:R-:W3:Y:S08]  /*7ea0*/  MUFU.TANH R20, R20 ;  /* 0x0000001400147308 */ /* 0x000ef00000002400 */
[----:B------:R-:W3:Y:S08]  /*7eb0*/  MUFU.TANH R21, R21 ;  /* 0x0000001500157308 */ /* 0x000ef00000002400 */
[----:B------:R-:W3:Y:S01]  /*7ec0*/  MUFU.TANH R22, R22 ;  /* 0x0000001600167308 */ /* 0x000ee20000002400 */
[----:B----4-:R-:W-:Y:S01]  /*7ed0*/  FMNMX.FTZ R120, R184, R185, !PT ;  /* 0x000000b9b8787209 */ /* 0x010fe20007810000 */
[----:B------:R-:W-:-:S02]  /*7ee0*/  IMAD.U32 R185, RZ, RZ, UR10 ;  /* 0x0000000affb97e24 */ /* 0x000fc4000f8e00ff */
[----:B------:R-:W-:Y:S01]  /*7ef0*/  FMUL.FTZ R184, R0, R135 ;  /* 0x0000008700b87220 */ /* 0x000fe20000410000 */
[C---:B------:R-:W-:Y:S01]  /*7f00*/  FSETP.NEU.FTZ.AND P1, PT, R120.reuse, -INF , PT ;  /* 0xff8000007800780b */ /* 0x040fe20003f3d000 */
[----:B------:R-:W-:-:S02]  /*7f10*/  FFMA.FTZ R185, R120, R185, -8 ;  /* 0xc100000078b97423 */ /* 0x000fc400000100b9 */
[----:B------:R-:W4:Y:S03]  /*7f20*/  MUFU.TANH R23, R23 ;  /* 0x0000001700177308 */ /* 0x000f260000002400 */
[----:B------:R-:W-:-:S05]  /*7f30*/  FSEL R135, R185, RZ, P1 ;  /* 0x000000ffb9877208 */ /* 0x000fca0000800000 */
[----:B------:R-:W4:Y:S01]  /*7f40*/  MUFU.TANH R168, R168 ;  /* 0x000000a800a87308 */ /* 0x000f220000002400 */
[----:B------:R-:W-:-:S01]  /*7f50*/  FFMA.FTZ R187, R190, UR10, -R135 ;  /* 0x0000000abebb7c23 */ /* 0x000fc20008010887 */
[----:B------:R-:W-:Y:S01]  /*7f60*/  IADD3 R190, R161, -UR61, R160 ;  /* 0x8000003da1be7c10 */ /* 0x000fe2000fffe0a0 */
[----:B------:R-:W-:-:S01]  /*7f70*/  FFMA.FTZ R185, R188, UR10, -R135 ;  /* 0x0000000abcb97c23 */ /* 0x000fc20008010887 */
[--C-:B------:R-:W-:Y:S01]  /*7f80*/  FFMA.FTZ R188, R194, UR10, -R135.reuse ;  /* 0x0000000ac2bc7c23 */ /* 0x100fe20008010887 */
[----:B------:R-:W-:-:S01]  /*7f90*/  FFMA.FTZ R194, R192, UR10, -R135 ;  /* 0x0000000ac0c27c23 */ /* 0x000fc20008010887 */
[----:B------:R-:W-:Y:S01]  /*7fa0*/  ISETP.GT.AND P2, PT, R190, RZ, PT ;  /* 0x000000ffbe00720c */ /* 0x000fe20003f44270 */
[----:B------:R-:W-:-:S01]  /*7fb0*/  FFMA.FTZ R193, R138, UR10, -R135 ;  /* 0x0000000a8ac17c23 */ /* 0x000fc20008010887 */
[----:B------:R-:W-:Y:S01]  /*7fc0*/  ISETP.GT.AND P3, PT, R190, 0x1, PT ;  /* 0x00000001be00780c */ /* 0x000fe20003f64270 */
[----:B------:R-:W4:Y:S01]  /*7fd0*/  MUFU.TANH R169, R169 ;  /* 0x000000a900a97308 */ /* 0x000f220000002400 */
[----:B------:R-:W-:Y:S01]  /*7fe0*/  FSEL R10, R10, -INF , P2 ;  /* 0xff8000000a0a7808 */ /* 0x000fe20001000000 */
[--C-:B------:R-:W-:Y:S01]  /*7ff0*/  FFMA.FTZ R195, R167, UR10, -R135.reuse ;  /* 0x0000000aa7c37c23 */ /* 0x100fe20008010887 */
[----:B------:R-:W-:Y:S01]  /*8000*/  ISETP.GT.AND P2, PT, R190, 0x8, PT ;  /* 0x00000008be00780c */ /* 0x000fe20003f44270 */
[--C-:B------:R-:W-:Y:S01]  /*8010*/  FFMA.FTZ R167, R172, UR10, -R135.reuse ;  /* 0x0000000aaca77c23 */ /* 0x100fe20008010887 */
[----:B-1----:R-:W-:Y:S01]  /*8020*/  FSEL R11, R11, -INF , P3 ;  /* 0xff8000000b0b7808 */ /* 0x002fe20001800000 */
[--C-:B------:R-:W-:Y:S01]  /*8030*/  FFMA.FTZ R173, R173, UR10, -R135.reuse ;  /* 0x0000000aadad7c23 */ /* 0x100fe20008010887 */
[----:B------:R-:W-:Y:S01]  /*8040*/  FMNMX.FTZ R192, R10, R9, !PT ;  /* 0x000000090ac07209 */ /* 0x000fe20007810000 */
[----:B------:R-:W1:Y:S01]  /*8050*/  MUFU.TANH R170, R170 ;  /* 0x000000aa00aa7308 */ /* 0x000e620000002400 */
[----:B------:R-:W-:Y:S01]  /*8060*/  ISETP.GT.AND P3, PT, R190, 0x9, PT ;  /* 0x00000009be00780c */ /* 0x000fe20003f64270 */
[--C-:B------:R-:W-:Y:S01]  /*8070*/  FFMA.FTZ R186, R186, UR10, -R135.reuse ;  /* 0x0000000ababa7c23 */ /* 0x100fe20008010887 */
[----:B0-----:R-:W-:Y:S01]  /*8080*/  FSEL R161, R12, -INF , P2 ;  /* 0xff8000000ca17808 */ /* 0x001fe20001000000 */
[--C-:B------:R-:W-:Y:S01]  /*8090*/  FFMA.FTZ R189, R198, UR10, -R135.reuse ;  /* 0x0000000ac6bd7c23 */ /* 0x100fe20008010887 */
[----:B------:R-:W-:Y:S01]  /*80a0*/  FMNMX.FTZ R192, R11, R192, !PT ;  /* 0x000000c00bc07209 */ /* 0x000fe20007810000 */
[--C-:B------:R-:W-:Y:S01]  /*80b0*/  FFMA.FTZ R160, R196, UR10, -R135.reuse ;  /* 0x0000000ac4a07c23 */ /* 0x100fe20008010887 */
[----:B------:R-:W-:Y:S01]  /*80c0*/  ISETP.GT.AND P2, PT, R190, 0x10, PT ;  /* 0x00000010be00780c */ /* 0x000fe20003f44270 */
[----:B------:R0:W-:Y:S01]  /*80d0*/  MUFU.EX2 R12, R194 ;  /* 0x000000c2000c7308 */ /* 0x0001e20000000800 */
[----:B--2---:R-:W-:Y:S01]  /*80e0*/  FSEL R191, R13, -INF , P3 ;  /* 0xff8000000dbf7808 */ /* 0x004fe20001800000 */
[--C-:B------:R-:W-:Y:S01]  /*80f0*/  FFMA.FTZ R144, R144, UR10, -R135.reuse ;  /* 0x0000000a90907c23 */ /* 0x100fe20008010887 */
[----:B------:R-:W-:Y:S01]  /*8100*/  FMNMX.FTZ R192, R161, R192, !PT ;  /* 0x000000c0a1c07209 */ /* 0x000fe20007810000 */
[--C-:B------:R-:W-:Y:S01]  /*8110*/  FFMA.FTZ R163, R163, UR10, -R135.reuse ;  /* 0x0000000aa3a37c23 */ /* 0x100fe20008010887 */
[----:B------:R-:W-:Y:S01]  /*8120*/  ISETP.GT.AND P3, PT, R190, 0x11, PT ;  /* 0x00000011be00780c */ /* 0x000fe20003f64270 */
[--C-:B------:R-:W-:Y:S01]  /*8130*/  FFMA.FTZ R145, R145, UR10, -R135.reuse ;  /* 0x0000000a91917c23 */ /* 0x100fe20008010887 */
[----:B-----5:R-:W-:Y:S01]  /*8140*/  FSEL R14, R14, -INF , P2 ;  /* 0xff8000000e0e7808 */ /* 0x020fe20001000000 */
[----:B------:R-:W2:Y:S01]  /*8150*/  MUFU.TANH R171, R171 ;  /* 0x000000ab00ab7308 */ /* 0x000ea20000002400 */
[----:B------:R-:W-:Y:S01]  /*8160*/  FMNMX.FTZ R13, R191, R192, !PT ;  /* 0x000000c0bf0d7209 */ /* 0x000fe20007810000 */
[--C-:B0-----:R-:W-:Y:S01]  /*8170*/  FFMA.FTZ R194, R139, UR10, -R135.reuse ;  /* 0x0000000a8bc27c23 */ /* 0x101fe20008010887 */
[----:B------:R-:W-:Y:S01]  /*8180*/  ISETP.GT.AND P2, PT, R190, 0x18, PT ;  /* 0x00000018be00780c */ /* 0x000fe20003f44270 */
[--C-:B------:R-:W-:Y:S01]  /*8190*/  FFMA.FTZ R139, R140, UR10, -R135.reuse ;  /* 0x0000000a8c8b7c23 */ /* 0x100fe20008010887 */
[----:B------:R-:W-:Y:S01]  /*81a0*/  FSEL R15, R15, -INF , P3 ;  /* 0xff8000000f0f7808 */ /* 0x000fe20001800000 */
[--C-:B------:R-:W-:Y:S01]  /*81b0*/  FFMA.FTZ R148, R148, UR10, -R135.reuse ;  /* 0x0000000a94947c23 */ /* 0x100fe20008010887 */
[----:B------:R-:W-:Y:S01]  /*81c0*/  FMNMX.FTZ R192, R14, R13, !PT ;  /* 0x0000000d0ec07209 */ /* 0x000fe20007810000 */
[----:B------:R-:W0:Y:S01]  /*81d0*/  MUFU.TANH R152, R152 ;  /* 0x0000009800987308 */ /* 0x000e220000002400 */
[----:B------:R-:W-:Y:S01]  /*81e0*/  ISETP.GT.AND P3, PT, R190, 0x19, PT ;  /* 0x00000019be00780c */ /* 0x000fe20003f64270 */
[--C-:B------:R-:W-:Y:S01]  /*81f0*/  FFMA.FTZ R165, R165, UR10, -R135.reuse ;  /* 0x0000000aa5a57c23 */ /* 0x100fe20008010887 */
[----:B------:R-:W-:Y:S01]  /*8200*/  FSEL R138, R18, -INF , P2 ;  /* 0xff800000128a7808 */ /* 0x000fe20001000000 */
[--C-:B------:R-:W-:Y:S01]  /*8210*/  FFMA.FTZ R149, R149, UR10, -R135.reuse ;  /* 0x0000000a95957c23 */ /* 0x100fe20008010887 */
[----:B------:R-:W-:Y:S01]  /*8220*/  FMNMX.FTZ R13, R15, R192, !PT ;  /* 0x000000c00f0d7209 */ /* 0x000fe20007810000 */
[--C-:B------:R-:W-:Y:S01]  /*8230*/  FFMA.FTZ R121, R121, UR10, -R135.reuse ;  /* 0x0000000a79797c23 */ /* 0x100fe20008010887 */
[----:B------:R-:W-:Y:S01]  /*8240*/  ISETP.GT.AND P2, PT, R190, 0x20, PT ;  /* 0x00000020be00780c */ /* 0x000fe20003f44270 */
[----:B------:R5:W-:Y:S01]  /*8250*/  MUFU.EX2 R18, R194 ;  /* 0x000000c200127308 */ /* 0x000be20000000800 */
[----:B---3--:R-:W-:Y:S01]  /*8260*/  FSEL R19, R19, -INF , P3 ;  /* 0xff80000013137808 */ /* 0x008fe20001800000 */
[--C-:B------:R-:W-:Y:S01]  /*8270*/  FFMA.FTZ R124, R124, UR10, -R135.reuse ;  /* 0x0000000a7c7c7c23 */ /* 0x100fe20008010887 */
[----:B------:R-:W-:Y:S01]  /*8280*/  FMNMX.FTZ R140, R138, R13, !PT ;  /* 0x0000000d8a8c7209 */ /* 0x000fe20007810000 */
[--C-:B------:R-:W-:Y:S01]  /*8290*/  FFMA.FTZ R125, R125, UR10, -R135.reuse ;  /* 0x0000000a7d7d7c23 */ /* 0x100fe20008010887 */
[----:B------:R-:W-:Y:S01]  /*82a0*/  ISETP.GT.AND P3, PT, R190, 0x21, PT ;  /* 0x00000021be00780c */ /* 0x000fe20003f64270 */
[--C-:B------:R-:W-:Y:S01]  /*82b0*/  FFMA.FTZ R128, R128, UR10, -R135.reuse ;  /* 0x0000000a80807c23 */ /* 0x100fe20008010887 */
[----:B------:R-:W-:Y:S01]  /*82c0*/  FSEL R20, R20, -INF , P2 ;  /* 0xff80000014147808 */ /* 0x000fe20001000000 */
[----:B------:R-:W3:Y:S01]  /*82d0*/  MUFU.TANH R153, R153 ;  /* 0x0000009900997308 */ /* 0x000ee20000002400 */
[----:B------:R-:W-:Y:S01]  /*82e0*/  FMNMX.FTZ R13, R19, R140, !PT ;  /* 0x0000008c130d7209 */ /* 0x000fe20007810000 */
[--C-:B-----5:R-:W-:Y:S01]  /*82f0*/  FFMA.FTZ R194, R141, UR10, -R135.reuse ;  /* 0x0000000a8dc27c23 */ /* 0x120fe20008010887 */
[----:B------:R-:W-:Y:S01]  /*8300*/  ISETP.GT.AND P2, PT, R190, 0x28, PT ;  /* 0x00000028be00780c */ /* 0x000fe20003f44270 */
[--C-:B------:R-:W-:Y:S01]  /*8310*/  FFMA.FTZ R141, R162, UR10, -R135.reuse ;  /* 0x0000000aa28d7c23 */ /* 0x100fe20008010887 */
[----:B------:R-:W-:Y:S01]  /*8320*/  FSEL R21, R21, -INF , P3 ;  /* 0xff80000015157808 */ /* 0x000fe20001800000 */
[--C-:B------:R-:W-:Y:S01]  /*8330*/  FFMA.FTZ R129, R129, UR10, -R135.reuse ;  /* 0x0000000a81817c23 */ /* 0x100fe20008010887 */
[----:B------:R-:W-:Y:S01]  /*8340*/  FMNMX.FTZ R192, R20, R13, !PT ;  /* 0x0000000d14c07209 */ /* 0x000fe20007810000 */
[----:B------:R-:W5:Y:S01]  /*8350*/  MUFU.TANH R154, R154 ;  /* 0x0000009a009a7308 */ /* 0x000f620000002400 */
[----:B------:R-:W-:Y:S01]  /*8360*/  ISETP.GT.AND P3, PT, R190, 0x29, PT ;  /* 0x00000029be00780c */ /* 0x000fe20003f64270 */
[--C-:B------:R-:W-:Y:S01]  /*8370*/  FFMA.FTZ R132, R132, UR10, -R135.reuse ;  /* 0x0000000a84847c23 */ /* 0x100fe20008010887 */
[----:B------:R-:W-:Y:S01]  /*8380*/  FSEL R140, R22, -INF , P2 ;  /* 0xff800000168c7808 */ /* 0x000fe20001000000 */
[--C-:B------:R-:W-:Y:S01]  /*8390*/  FFMA.FTZ R142, R142, UR10, -R135.reuse ;  /* 0x0000000a8e8e7c23 */ /* 0x100fe20008010887 */
[----:B------:R-:W-:Y:S01]  /*83a0*/  FMNMX.FTZ R13, R21, R192, !PT ;  /* 0x000000c0150d7209 */ /* 0x000fe20007810000 */
[--C-:B------:R-:W-:Y:S01]  /*83b0*/  FFMA.FTZ R192, R164, UR10, -R135.reuse ;  /* 0x0000000aa4c07c23 */ /* 0x100fe20008010887 */
[----:B------:R-:W-:Y:S01]  /*83c0*/  ISETP.GT.AND P2, PT, R190, 0x30, PT ;  /* 0x00000030be00780c */ /* 0x000fe20003f44270 */
[----:B------:R-:W5:Y:S01]  /*83d0*/  MUFU.TANH R155, R155 ;  /* 0x0000009b009b7308 */ /* 0x000f620000002400 */
[----:B----4-:R-:W-:Y:S01]  /*83e0*/  FSEL R23, R23, -INF , P3 ;  /* 0xff80000017177808 */ /* 0x010fe20001800000 */
[--C-:B------:R-:W-:Y:S01]  /*83f0*/  FFMA.FTZ R133, R133, UR10, -R135.reuse ;  /* 0x0000000a85857c23 */ /* 0x100fe20008010887 */
[----:B------:R-:W-:Y:S01]  /*8400*/  FMNMX.FTZ R162, R140, R13, !PT ;  /* 0x0000000d8ca27209 */ /* 0x000fe20007810000 */
[----:B------:R-:W-:Y:S01]  /*8410*/  FFMA.FTZ R143, R143, UR10, -R135 ;  /* 0x0000000a8f8f7c23 */ /* 0x000fe20008010887 */
[----:B------:R-:W-:-:S02]  /*8420*/  ISETP.GT.AND P3, PT, R190, 0x31, PT ;  /* 0x00000031be00780c */ /* 0x000fc40003f64270 */
[----:B------:R-:W-:Y:S01]  /*8430*/  FSEL R168, R168, -INF , P2 ;  /* 0xff800000a8a87808 */ /* 0x000fe20001000000 */
[----:B------:R-:W4:Y:S01]  /*8440*/  MUFU.TANH R156, R156 ;  /* 0x0000009c009c7308 */ /* 0x000f220000002400 */
[----:B------:R-:W-:Y:S02]  /*8450*/  FMNMX.FTZ R13, R23, R162, !PT ;  /* 0x000000a2170d7209 */ /* 0x000fe40007810000 */
[----:B------:R-:W-:Y:S02]  /*8460*/  ISETP.GT.AND P2, PT, R190, 0x38, PT ;  /* 0x00000038be00780c */ /* 0x000fe40003f44270 */
[----:B------:R-:W-:Y:S02]  /*8470*/  FSEL R169, R169, -INF , P3 ;  /* 0xff800000a9a97808 */ /* 0x000fe40001800000 */
[----:B------:R-:W-:Y:S01]  /*8480*/  FMNMX.FTZ R162, R168, R13, !PT ;  /* 0x0000000da8a27209 */ /* 0x000fe20007810000 */
[----:B------:R-:W4:Y:S01]  /*8490*/  MUFU.TANH R157, R157 ;  /* 0x0000009d009d7308 */ /* 0x000f220000002400 */
[----:B------:R-:W-:-:S02]  /*84a0*/  ISETP.GT.AND P3, PT, R190, 0x39, PT ;  /* 0x00000039be00780c */ /* 0x000fc40003f64270 */
[----:B-1----:R-:W-:Y:S02]  /*84b0*/  FSEL R170, R170, -INF , P2 ;  /* 0xff800000aaaa7808 */ /* 0x002fe40001000000 */
[----:B------:R-:W-:Y:S02]  /*84c0*/  FMNMX.FTZ R13, R169, R162, !PT ;  /* 0x000000a2a90d7209 */ /* 0x000fe40007810000 */
[----:B------:R-:W-:Y:S01]  /*84d0*/  ISETP.GT.AND P2, PT, R190, 0x40, PT ;  /* 0x00000040be00780c */ /* 0x000fe20003f44270 */
[----:B------:R-:W1:Y:S01]  /*84e0*/  MUFU.TANH R158, R158 ;  /* 0x0000009e009e7308 */ /* 0x000e620000002400 */
[----:B--2---:R-:W-:Y:S02]  /*84f0*/  FSEL R171, R171, -INF , P3 ;  /* 0xff800000abab7808 */ /* 0x004fe40001800000 */
[----:B------:R-:W-:Y:S02]  /*8500*/  FMNMX.FTZ R162, R170, R13, !PT ;  /* 0x0000000daaa27209 */ /* 0x000fe40007810000 */
[----:B------:R-:W-:-:S02]  /*8510*/  ISETP.GT.AND P3, PT, R190, 0x41, PT ;  /* 0x00000041be00780c */ /* 0x000fc40003f64270 */
[----:B0-----:R-:W-:Y:S01]  /*8520*/  FSEL R152, R152, -INF , P2 ;  /* 0xff80000098987808 */ /* 0x001fe20001000000 */
[----:B------:R-:W0:Y:S01]  /*8530*/  MUFU.TANH R159, R159 ;  /* 0x0000009f009f7308 */ /* 0x000e220000002400 */
[----:B------:R-:W-:Y:S02]  /*8540*/  FMNMX.FTZ R13, R171, R162, !PT ;  /* 0x000000a2ab0d7209 */ /* 0x000fe40007810000 */
[----:B------:R-:W-:Y:S02]  /*8550*/  ISETP.GT.AND P2, PT, R190, 0x48, PT ;  /* 0x00000048be00780c */ /* 0x000fe40003f44270 */
[----:B---3--:R-:W-:Y:S02]  /*8560*/  FSEL R153, R153, -INF , P3 ;  /* 0xff80000099997808 */ /* 0x008fe40001800000 */
[----:B------:R-:W-:Y:S01]  /*8570*/  FMNMX.FTZ R162, R152, R13, !PT ;  /* 0x0000000d98a27209 */ /* 0x000fe20007810000 */
[----:B------:R-:W2:Y:S01]  /*8580*/  MUFU.TANH R136, R136 ;  /* 0x0000008800887308 */ /* 0x000ea20000002400 */
        /* <DEDUP_REMOVED lines=8> */
[----:B----4-:R-:W-:Y:S01]  /*8610*/  FSEL R162, R156, -INF , P2 ;  /* 0xff8000009ca27808 */ /* 0x010fe20001000000 */
[----:B------:R-:W4:Y:S01]  /*8620*/  MUFU.TANH R181, R181 ;  /* 0x000000b500b57308 */ /* 0x000f220000002400 */
[----:B------:R-:W-:Y:S02]  /*8630*/  FMNMX.FTZ R13, R155, R164, !PT ;  /* 0x000000a49b0d7209 */ /* 0x000fe40007810000 */
[----:B------:R-:W-:Y:S02]  /*8640*/  ISETP.GT.AND P2, PT, R190, 0x58, PT ;  /* 0x00000058be00780c */ /* 0x000fe40003f44270 */
[----:B------:R-:W-:Y:S02]  /*8650*/  FSEL R157, R157, -INF , P3 ;  /* 0xff8000009d9d7808 */ /* 0x000fe40001800000 */
[----:B------:R-:W-:Y:S01]  /*8660*/  FMNMX.FTZ R164, R162, R13, !PT ;  /* 0x0000000da2a47209 */ /* 0x000fe20007810000 */
[----:B------:R-:W5:Y:S01]  /*8670*/  MUFU.TANH R183, R183 ;  /* 0x000000b700b77308 */ /* 0x000f620000002400 */
[----:B------:R-:W-:-:S02]  /*8680*/  ISETP.GT.AND P3, PT, R190, 0x59, PT ;  /* 0x00000059be00780c */ /* 0x000fc40003f64270 */
[----:B-1----:R-:W-:Y:S02]  /*8690*/  FSEL R158, R158, -INF , P2 ;  /* 0xff8000009e9e7808 */ /* 0x002fe40001000000 */
[----:B------:R-:W-:Y:S02]  /*86a0*/  FMNMX.FTZ R13, R157, R164, !PT ;  /* 0x000000a49d0d7209 */ /* 0x000fe40007810000 */
[----:B------:R-:W-:Y:S01]  /*86b0*/  ISETP.GT.AND P2, PT, R190, 0x60, PT ;  /* 0x00000060be00780c */ /* 0x000fe20003f44270 */
[----:B------:R-:W-:Y:S01]  /*86c0*/  MUFU.TANH R146, R146 ;  /* 0x0000009200927308 */ /* 0x000fe20000002400 */
[----:B0-----:R-:W-:Y:S02]  /*86d0*/  FSEL R159, R159, -INF , P3 ;  /* 0xff8000009f9f7808 */ /* 0x001fe40001800000 */
[----:B------:R-:W-:Y:S02]  /*86e0*/  FMNMX.FTZ R164, R158, R13, !PT ;  /* 0x0000000d9ea47209 */ /* 0x000fe40007810000 */
[----:B------:R-:W-:-:S02]  /*86f0*/  ISETP.GT.AND P3, PT, R190, 0x61, PT ;  /* 0x00000061be00780c */ /* 0x000fc40003f64270 */
[----:B--2---:R-:W-:Y:S01]  /*8700*/  FSEL R136, R136, -INF , P2 ;  /* 0xff80000088887808 */ /* 0x004fe20001000000 */
[----:B------:R-:W0:Y:S01]  /*8710*/  MUFU.TANH R147, R147 ;  /* 0x0000009300937308 */ /* 0x000e220000002400 */
[----:B------:R-:W-:Y:S02]  /*8720*/  FMNMX.FTZ R13, R159, R164, !PT ;  /* 0x000000a49f0d7209 */ /* 0x000fe40007810000 */
[----:B------:R-:W-:Y:S02]  /*8730*/  ISETP.GT.AND P2, PT, R190, 0x68, PT ;  /* 0x00000068be00780c */ /* 0x000fe40003f44270 */
[----:B---3--:R-:W-:Y:S02]  /*8740*/  FSEL R137, R137, -INF , P3 ;  /* 0xff80000089897808 */ /* 0x008fe40001800000 */
[----:B------:R-:W-:Y:S01]  /*8750*/  FMNMX.FTZ R164, R136, R13, !PT ;  /* 0x0000000d88a47209 */ /* 0x000fe20007810000 */
[----:B------:R-:W1:Y:S01]  /*8760*/  MUFU.TANH R150, R150 ;  /* 0x0000009600967308 */ /* 0x000e620000002400 */
[----:B------:R-:W-:-:S02]  /*8770*/  ISETP.GT.AND P3, PT, R190, 0x69, PT ;  /* 0x00000069be00780c */ /* 0x000fc40003f64270 */
[----:B----4-:R-:W-:Y:S02]  /*8780*/  FSEL R181, R181, -INF , P2 ;  /* 0xff800000b5b57808 */ /* 0x010fe40001000000 */
[----:B------:R-:W-:Y:S02]  /*8790*/  FMNMX.FTZ R164, R137, R164, !PT ;  /* 0x000000a489a47209 */ /* 0x000fe40007810000 */
[C---:B------:R-:W-:Y:S01]  /*87a0*/  ISETP.GT.AND P2, PT, R190.reuse, 0x70, PT ;  /* 0x00000070be00780c */ /* 0x040fe20003f44270 */
[----:B------:R2:W-:Y:S01]  /*87b0*/  MUFU.EX2 R22, R194 ;  /* 0x000000c200167308 */ /* 0x0005e20000000800 */
[----:B-----5:R-:W-:Y:S02]  /*87c0*/  FSEL R183, R183, -INF , P3 ;  /* 0xff800000b7b77808 */ /* 0x020fe40001800000 */
[----:B------:R-:W-:-:S04]  /*87d0*/  ISETP.GT.AND P3, PT, R190, 0x71, PT ;  /* 0x00000071be00780c */ /* 0x000fc80003f64270 */
[----:B0-----:R-:W-:Y:S01]  /*87e0*/  FSEL R147, R147, -INF , P3 ;  /* 0xff80000093937808 */ /* 0x001fe20001800000 */
[----:B------:R-:W0:Y:S01]  /*87f0*/  MUFU.TANH R151, R151 ;  /* 0x0000009700977308 */ /* 0x000e220000002400 */
[----:B--2---:R-:W-:-:S01]  /*8800*/  FFMA.FTZ R194, R166, UR10, -R135 ;  /* 0x0000000aa6c27c23 */ /* 0x004fc20008010887 */
[----:B------:R-:W-:Y:S02]  /*8810*/  FMNMX.FTZ R166, R181, R164, !PT ;  /* 0x000000a4b5a67209 */ /* 0x000fe40007810000 */
[----:B------:R-:W-:Y:S02]  /*8820*/  FSEL R164, R146, -INF , P2 ;  /* 0xff80000092a47808 */ /* 0x000fe40001000000 */
[----:B------:R-:W-:Y:S02]  /*8830*/  FMNMX.FTZ R13, R183, R166, !PT ;  /* 0x000000a6b70d7209 */ /* 0x000fe40007810000 */
[----:B------:R-:W2:Y:S01]  /*8840*/  MUFU.TANH R122, R122 ;  /* 0x0000007a007a7308 */ /* 0x000ea20000002400 */
[----:B------:R-:W-:-:S02]  /*8850*/  ISETP.GT.AND P2, PT, R190, 0x78, PT ;  /* 0x00000078be00780c */ /* 0x000fc40003f44270 */
[----:B------:R-:W-:Y:S02]  /*8860*/  ISETP.GT.AND P3, PT, R190, 0x79, PT ;  /* 0x00000079be00780c */ /* 0x000fe40003f64270 */
[----:B-1----:R-:W-:Y:S02]  /*8870*/  FSEL R166, R150, -INF , P2 ;  /* 0xff80000096a67808 */ /* 0x002fe40001000000 */
[C---:B------:R-:W-:Y:S01]  /*8880*/  ISETP.GT.AND P2, PT, R190.reuse, 0x80, PT ;  /* 0x00000080be00780c */ /* 0x040fe20003f44270 */
[----:B------:R-:W1:Y:S01]  /*8890*/  MUFU.TANH R123, R123 ;  /* 0x0000007b007b7308 */ /* 0x000e620000002400 */
[----:B0-----:R-:W-:Y:S02]  /*88a0*/  FSEL R151, R151, -INF , P3 ;  /* 0xff80000097977808 */ /* 0x001fe40001800000 */
[----:B------:R-:W-:-:S05]  /*88b0*/  ISETP.GT.AND P3, PT, R190, 0x81, PT ;  /* 0x00000081be00780c */ /* 0x000fca0003f64270 */
[----:B------:R0:W-:Y:S01]  /*88c0*/  MUFU.EX2 R156, R192 ;  /* 0x000000c0009c7308 */ /* 0x0001e20000000800 */
[----:B--2---:R-:W-:Y:S02]  /*88d0*/  FSEL R122, R122, -INF , P2 ;  /* 0xff8000007a7a7808 */ /* 0x004fe40001000000 */
[----:B------:R-:W-:-:S05]  /*88e0*/  ISETP.GT.AND P2, PT, R190, 0x88, PT ;  /* 0x00000088be00780c */ /* 0x000fca0003f44270 */
[----:B------:R-:W2:Y:S01]  /*88f0*/  MUFU.TANH R126, R126 ;  /* 0x0000007e007e7308 */ /* 0x000ea20000002400 */
[----:B0-----:R-:W-:Y:S02]  /*8900*/  FMNMX.FTZ R192, R164, R13, !PT ;  /* 0x0000000da4c07209 */ /* 0x001fe40007810000 */
[----:B-1----:R-:W-:Y:S02]  /*8910*/  FSEL R123, R123, -INF , P3 ;  /* 0xff8000007b7b7808 */ /* 0x002fe40001800000 */
[----:B------:R-:W-:Y:S02]  /*8920*/  FMNMX.FTZ R13, R147, R192, !PT ;  /* 0x000000c0930d7209 */ /* 0x000fe40007810000 */
[----:B------:R-:W-:Y:S01]  /*8930*/  ISETP.GT.AND P3, PT, R190, 0x89, PT ;  /* 0x00000089be00780c */ /* 0x000fe20003f64270 */
[----:B------:R-:W0:Y:S01]  /*8940*/  MUFU.TANH R127, R127 ;  /* 0x0000007f007f7308 */ /* 0x000e220000002400 */
[----:B------:R-:W-:-:S04]  /*8950*/  FMNMX.FTZ R172, R166, R13, !PT ;  /* 0x0000000da6ac7209 */ /* 0x000fc80007810000 */
[----:B------:R-:W-:-:S03]  /*8960*/  FMNMX.FTZ R13, R151, R172, !PT ;  /* 0x000000ac970d7209 */ /* 0x000fc60007810000 */
[----:B------:R-:W1:Y:S01]  /*8970*/  MUFU.TANH R130, R130 ;  /* 0x0000008200827308 */ /* 0x000e620000002400 */
[----:B------:R-:W-:Y:S02]  /*8980*/  FMNMX.FTZ R172, R122, R13, !PT ;  /* 0x0000000d7aac7209 */ /* 0x000fe40007810000 */
[----:B--2---:R-:W-:Y:S02]  /*8990*/  FSEL R126, R126, -INF , P2 ;  /* 0xff8000007e7e7808 */ /* 0x004fe40001000000 */
[----:B------:R-:W-:Y:S02]  /*89a0*/  FMNMX.FTZ R13, R123, R172, !PT ;  /* 0x000000ac7b0d7209 */ /* 0x000fe40007810000 */
[----:B------:R-:W-:Y:S01]  /*89b0*/  ISETP.GT.AND P2, PT, R190, 0x90, PT ;  /* 0x00000090be00780c */ /* 0x000fe20003f44270 */
[----:B------:R-:W2:Y:S01]  /*89c0*/  MUFU.TANH R131, R131 ;  /* 0x0000008300837308 */ /* 0x000ea20000002400 */
[----:B0-----:R-:W-:Y:S02]  /*89d0*/  FSEL R127, R127, -INF , P3 ;  /* 0xff8000007f7f7808 */ /* 0x001fe40001800000 */
[----:B------:R-:W-:-:S02]  /*89e0*/  FMNMX.FTZ R192, R126, R13, !PT ;  /* 0x0000000d7ec07209 */ /* 0x000fc40007810000 */
[----:B------:R-:W-:Y:S02]  /*89f0*/  ISETP.GT.AND P3, PT, R190, 0x91, PT ;  /* 0x00000091be00780c */ /* 0x000fe40003f64270 */
[----:B------:R-:W-:Y:S01]  /*8a00*/  FMNMX.FTZ R13, R127, R192, !PT ;  /* 0x000000c07f0d7209 */ /* 0x000fe20007810000 */
        /* <DEDUP_REMOVED lines=8> */
[----:B------:R2:W-:Y:S01]  /*8a90*/  MUFU.EX2 R130, R173 ;  /* 0x000000ad00827308 */ /* 0x0005e20000000800 */
[----:B0-----:R-:W-:-:S04]  /*8aa0*/  FSEL R134, R134, -INF , P2 ;  /* 0xff80000086867808 */ /* 0x001fc80001000000 */
[----:B------:R-:W-:-:S03]  /*8ab0*/  FMNMX.FTZ R13, R134, R13, !PT ;  /* 0x0000000d860d7209 */ /* 0x000fc60007810000 */
[----:B------:R-:W-:Y:S01]  /*8ac0*/  MUFU.EX2 R186, R186 ;  /* 0x000000ba00ba7308 */ /* 0x000fe20000000800 */
[----:B-1----:R-:W-:Y:S01]  /*8ad0*/  FSEL R184, R184, -INF , P3 ;  /* 0xff800000b8b87808 */ /* 0x002fe20001800000 */
[--C-:B--2---:R-:W-:Y:S01]  /*8ae0*/  FFMA.FTZ R173, R174, UR10, -R135.reuse ;  /* 0x0000000aaead7c23 */ /* 0x104fe20008010887 */
        /* <DEDUP_REMOVED lines=8> */
[----:B------:R-:W-:-:S01]  /*8b70*/  FFMA.FTZ R180, R182, UR10, -R135 ;  /* 0x0000000ab6b47c23 */ /* 0x000fc20008010887 */
[----:B------:R-:W-:Y:S08]  /*8b80*/  MUFU.EX2 R185, R185 ;  /* 0x000000b900b97308 */ /* 0x000ff00000000800 */
        /* <DEDUP_REMOVED lines=9> */
[----:B------:R-:W-:-:S03]  /*8c20*/  IMAD.U32 R190, RZ, RZ, UR10 ;  /* 0x0000000affbe7e24 */ /* 0x000fc6000f8e00ff */
[C---:B------:R-:W-:Y:S01]  /*8c30*/  FSETP.NEU.FTZ.AND P2, PT, R13.reuse, -INF , PT ;  /* 0xff8000000d00780b */ /* 0x040fe20003f5d000 */
[----:B------:R-:W-:-:S02]  /*8c40*/  FFMA.FTZ R190, R13, R190, -8 ;  /* 0xc10000000dbe7423 */ /* 0x000fc400000100be */
[----:B------:R-:W-:Y:S03]  /*8c50*/  MUFU.EX2 R141, R141 ;  /* 0x0000008d008d7308 */ /* 0x000fe60000000800 */
[----:B------:R-:W-:-:S05]  /*8c60*/  FSEL R182, R190, RZ, P2 ;  /* 0x000000ffbeb67208 */ /* 0x000fca0001000000 */
        /* <DEDUP_REMOVED lines=9> */
[----:B------:R-:W-:Y:S01]  /*8d00*/  MUFU.EX2 R135, R135 ;  /* 0x0000008700877308 */ /* 0x000fe20000000800 */
[----:B------:R-:W-:-:S01]  /*8d10*/  FFMA.FTZ R190, R191, UR10, -R182 ;  /* 0x0000000abfbe7c23 */ /* 0x000fc200080108b6 */
[--C-:B------:R-:W-:Y:S01]  /*8d20*/  FFMA.FTZ R14, R14, UR10, -R182.reuse ;  /* 0x0000000a0e0e7c23 */ /* 0x100fe200080108b6 */
[----:B------:R-:W-:-:S01]  /*8d30*/  FFMA.FTZ R15, R15, UR10, -R182 ;  /* 0x0000000a0f0f7c23 */ /* 0x000fc200080108b6 */
[----:B------:R-:W-:Y:S01]  /*8d40*/  FADD.FTZ R171, -R171, R8 ;  /* 0x00000008abab7221 */ /* 0x000fe20000010100 */
[----:B------:R-:W-:-:S01]  /*8d50*/  FFMA.FTZ R8, R154, UR10, -R182 ;  /* 0x0000000a9a087c23 */ /* 0x000fc200080108b6 */
[----:B------:R-:W-:Y:S01]  /*8d60*/  FSEL R154, R13, RZ, P2 ;  /* 0x000000ff0d9a7208 */ /* 0x000fe20001000000 */
[----:B------:R-:W-:-:S01]  /*8d70*/  FFMA.FTZ R138, R138, UR10, -R182 ;  /* 0x0000000a8a8a7c23 */ /* 0x000fc200080108b6 */
[----:B------:R-:W-:Y:S01]  /*8d80*/  FMUL.FTZ R171, R171, UR10 ;  /* 0x0000000aabab7c20 */ /* 0x000fe20008410000 */
[----:B------:R-:W-:Y:S01]  /*8d90*/  MUFU.EX2 R10, R10 ;  /* 0x0000000a000a7308 */ /* 0x000fe20000000800 */
[----:B------:R-:W-:-:S01]  /*8da0*/  FFMA.FTZ R19, R19, UR10, -R182 ;  /* 0x0000000a13137c23 */ /* 0x000fc200080108b6 */
[----:B------:R-:W-:Y:S01]  /*8db0*/  FADD.FTZ R154, -R154, R9 ;  /* 0x000000099a9a7221 */ /* 0x000fe20000010100 */
[----:B------:R-:W-:-:S01]  /*8dc0*/  FFMA.FTZ R20, R20, UR10, -R182 ;  /* 0x0000000a14147c23 */ /* 0x000fc200080108b6 */
[--C-:B------:R-:W-:Y:S01]  /*8dd0*/  FFMA.FTZ R21, R21, UR10, -R182.reuse ;  /* 0x0000000a15157c23 */ /* 0x100fe200080108b6 */
[----:B------:R-:W-:-:S01]  /*8de0*/  FFMA.FTZ R140, R140, UR10, -R182 ;  /* 0x0000000a8c8c7c23 */ /* 0x000fc200080108b6 */
[----:B------:R-:W-:Y:S01]  /*8df0*/  FMUL.FTZ R154, R154, UR10 ;  /* 0x0000000a9a9a7c20 */ /* 0x000fe20008410000 */
        /* <DEDUP_REMOVED lines=21> */
[----:B------:R-:W-:Y:S01]  /*8f50*/  FFMA.FTZ R134, R134, UR10, -R182 ;  /* 0x0000000a86867c23 */ /* 0x000fe200080108b6 */
[----:B------:R-:W-:-:S03]  /*8f60*/  FADD.FTZ R192, R185, R192 ;  /* 0x000000c0b9c07221 */ /* 0x000fc60000010000 */
[----:B------:R-:W0:Y:S01]  /*8f70*/  MUFU.EX2 R190, R190 ;  /* 0x000000be00be7308 */ /* 0x000e220000000800 */
[----:B-1----:R-:W-:-:S04]  /*8f80*/  FFMA.FTZ R5, R154, R4, R135 ;  /* 0x000000049a057223 */ /* 0x002fc80000010087 */
[----:B------:R-:W-:Y:S01]  /*8f90*/  FADD.FTZ R4, R10, R5 ;  /* 0x000000050a047221 */ /* 0x000fe20000010000 */
[----:B------:R-:W-:-:S02]  /*8fa0*/  FADD.FTZ R5, R187, R192 ;  /* 0x000000c0bb057221 */ /* 0x000fc40000010000 */
        /* <DEDUP_REMOVED lines=10> */
[----:B--2---:R-:W-:-:S01]  /*9050*/  FADD.FTZ R171, R15, R4 ;  /* 0x000000040fab7221 */ /* 0x004fc20000010000 */
[----:B------:R-:W-:-:S04]  /*9060*/  FADD.FTZ R4, R12, R5 ;  /* 0x000000050c047221 */ /* 0x000fc80000010000 */
[----:B------:R-:W-:Y:S02]  /*9070*/  FADD.FTZ R5, R193, R4 ;  /* 0x00000004c1057221 */ /* 0x000fe40000010000 */
[----:B------:R-:W2:Y:S01]  /*9080*/  MUFU.EX2 R20, R20 ;  /* 0x0000001400147308 */ /* 0x000ea20000000800 */
[----:B0-----:R-:W-:-:S01]  /*9090*/  FADD.FTZ R192, R138, R171 ;  /* 0x000000ab8ac07221 */ /* 0x001fc20000010000 */
[----:B------:R-:W-:Y:S01]  /*90a0*/  FADD.FTZ R4, R18, R5 ;  /* 0x0000000512047221 */ /* 0x000fe20000010000 */
[----:B------:R-:W-:-:S03]  /*90b0*/  FFMA.FTZ R171, R181, UR10, -R182 ;  /* 0x0000000ab5ab7c23 */ /* 0x000fc600080108b6 */
[----:B------:R-:W-:Y:S02]  /*90c0*/  FADD.FTZ R5, R139, R4 ;  /* 0x000000048b057221 */ /* 0x000fe40000010000 */
[----:B------:R-:W0:Y:S01]  /*90d0*/  MUFU.EX2 R21, R21 ;  /* 0x0000001500157308 */ /* 0x000e220000000800 */
[----:B-1----:R-:W-:-:S01]  /*90e0*/  FADD.FTZ R191, R19, R192 ;  /* 0x000000c013bf7221 */ /* 0x002fc20000010000 */
[----:B------:R-:W-:-:S04]  /*90f0*/  FADD.FTZ R4, R22, R5 ;  /* 0x0000000516047221 */ /* 0x000fc80000010000 */
[----:B------:R-:W-:Y:S02]  /*9100*/  FADD.FTZ R5, R141, R4 ;  /* 0x000000048d057221 */ /* 0x000fe40000010000 */
[----:B------:R-:W-:Y:S01]  /*9110*/  MUFU.EX2 R140, R140 ;  /* 0x0000008c008c7308 */ /* 0x000fe20000000800 */
[----:B--2---:R-:W-:-:S01]  /*9120*/  FADD.FTZ R192, R20, R191 ;  /* 0x000000bf14c07221 */ /* 0x004fc20000010000 */
[----:B------:R-:W-:-:S06]  /*9130*/  FADD.FTZ R4, R144, R5 ;  /* 0x0000000590047221 */ /* 0x000fcc0000010000 */
[----:B------:R-:W-:Y:S01]  /*9140*/  MUFU.EX2 R23, R23 ;  /* 0x0000001700177308 */ /* 0x000fe20000000800 */
[----:B0-----:R-:W-:-:S01]  /*9150*/  FADD.FTZ R181, R21, R192 ;  /* 0x000000c015b57221 */ /* 0x001fc20000010000 */
[----:B------:R-:W-:-:S06]  /*9160*/  FFMA.FTZ R192, R183, UR10, -R182 ;  /* 0x0000000ab7c07c23 */ /* 0x000fcc00080108b6 */
[----:B------:R-:W-:Y:S08]  /*9170*/  MUFU.EX2 R161, R161 ;  /* 0x000000a100a17308 */ /* 0x000ff00000000800 */
[----:B------:R-:W0:Y:S08]  /*9180*/  MUFU.EX2 R163, R163 ;  /* 0x000000a300a37308 */ /* 0x000e300000000800 */
[----:B------:R-:W1:Y:S08]  /*9190*/  MUFU.EX2 R168, R168 ;  /* 0x000000a800a87308 */ /* 0x000e700000000800 */
[----:B------:R-:W2:Y:S01]  /*91a0*/  MUFU.EX2 R145, R145 ;  /* 0x0000009100917308 */ /* 0x000ea20000000800 */
[----:B0-----:R-:W-:-:S07]  /*91b0*/  FADD.FTZ R4, R163, R4 ;  /* 0x00000004a3047221 */ /* 0x001fce0000010000 */
[----:B------:R0:W-:Y:S08]  /*91c0*/  MUFU.EX2 R146, R194 ;  /* 0x000000c200927308 */ /* 0x0001f00000000800 */
[----:B------:R-:W3:Y:S01]  /*91d0*/  MUFU.EX2 R169, R169 ;  /* 0x000000a900a97308 */ /* 0x000ee20000000800 */
[----:B0-----:R-:W-:-:S04]  /*91e0*/  FADD.FTZ R194, R140, R181 ;  /* 0x000000b58cc27221 */ /* 0x001fc80000010000 */
[----:B------:R-:W-:-:S03]  /*91f0*/  FADD.FTZ R194, R23, R194 ;  /* 0x000000c217c27221 */ /* 0x000fc60000010000 */
[----:B------:R-:W0:Y:S01]  /*9200*/  MUFU.EX2 R170, R170 ;  /* 0x000000aa00aa7308 */ /* 0x000e220000000800 */
[----:B------:R-:W-:-:S04]  /*9210*/  FADD.FTZ R5, R161, R194 ;  /* 0x000000c2a1057221 */ /* 0x000fc80000010000 */
[----:B-1----:R-:W-:Y:S01]  /*9220*/  FADD.FTZ R194, R168, R5 ;  /* 0x00000005a8c27221 */ /* 0x002fe20000010000 */
[----:B--2---:R-:W-:-:S02]  /*9230*/  FADD.FTZ R5, R145, R4 ;  /* 0x0000000491057221 */ /* 0x004fc40000010000 */
[----:B------:R-:W1:Y:S01]  /*9240*/  MUFU.EX2 R148, R148 ;  /* 0x0000009400947308 */ /* 0x000e620000000800 */
[----:B---3--:R-:W-:-:S01]  /*9250*/  FADD.FTZ R181, R169, R194 ;  /* 0x000000c2a9b57221 */ /* 0x008fc20000010000 */
[----:B------:R-:W-:-:S06]  /*9260*/  FADD.FTZ R5, R156, R5 ;  /* 0x000000059c057221 */ /* 0x000fcc0000010000 */
        /* <DEDUP_REMOVED lines=58> */
[--C-:B------:R-:W-:Y:S01]  /*9610*/  FFMA.FTZ R172, R131, UR10, -R182.reuse ;  /* 0x0000000a83ac7c23 */ /* 0x100fe200080108b6 */
[----:B------:R-:W-:-:S05]  /*9620*/  FFMA.FTZ R182, R184, UR10, -R182 ;  /* 0x0000000ab8b67c23 */ /* 0x000fca00080108b6 */
        /* <DEDUP_REMOVED lines=40> */
.L_x_6175:
[----:B------:R-:W-:Y:S01]  /*98b0*/  ULEA UR6, UR6, UR38, 0x3 ;  /* 0x0000002606067291 */ /* 0x000fe2000f8e183f */
[----:B------:R-:W-:Y:S01]  /*98c0*/  F2FP.SATFINITE.E4M3.F32.PACK_AB_MERGE_C R8, R155, R8, RZ ;  /* 0x000000089b08723e */ /* 0x000fe200048070ff */
[----:B------:R-:W-:Y:S01]  /*98d0*/  UISETP.GT.AND UP0, UPT, UR39, UR53, UPT ;  /* 0x000000352700728c */ /* 0x000fe2000bf04270 */
[----:B------:R-:W-:Y:S01]  /*98e0*/  F2FP.SATFINITE.E4M3.F32.PACK_AB_MERGE_C R121, R130, R121, RZ ;  /* 0x000000798279723e */ /* 0x000fe200048070ff */
[----:B------:R-:W-:Y:S01]  /*98f0*/  UIADD3 UR6, UR6, 0x33460, URZ ;  /* 0x0003346006067890 */ /* 0x000fe2000fffe03f */
[----:B------:R-:W-:Y:S01]  /*9900*/  F2FP.SATFINITE.E4M3.F32.PACK_AB_MERGE_C R187, R188, R187, RZ ;  /* 0x000000bbbcbb723e */ /* 0x000fe200048070ff */
[----:B------:R-:W-:Y:S01]  /*9910*/  UIADD3 UR39, UR39, -0x1, URZ ;  /* 0xffffffff27277890 */ /* 0x000fe2000fffe03f */
[----:B------:R-:W-:Y:S01]  /*9920*/  F2FP.SATFINITE.E4M3.F32.PACK_AB_MERGE_C R11, R190, R11, RZ ;  /* 0x0000000bbe0b723e */ /* 0x000fe200048070ff */
[----:B------:R-:W-:Y:S01]  /*9930*/  UPRMT UR6, UR60, 0x654, UR6 ;  /* 0x000006543c067896 */ /* 0x000fe20008000006 */
[----:B------:R-:W-:Y:S01]  /*9940*/  PLOP3.LUT P1, PT, PT, PT, UP0, 0x80, 0x0 ;  /* 0x000000000000781c */ /* 0x000fe20003f2f008 */
[----:B------:R-:W-:Y:S01]  /*9950*/  UMOV UR7, UR5 ;  /* 0x0000000500077c82 */ /* 0x000fe20008000000 */
[----:B------:R-:W-:Y:S01]  /*9960*/  F2FP.SATFINITE.E4M3.F32.PACK_AB_MERGE_C R12, R193, R12, RZ ;  /* 0x0000000cc10c723e */ /* 0x000fe200048070ff */
[-C--:B------:R-:W-:Y:S01]  /*9970*/  FMUL.FTZ R24, R24, R9.reuse ;  /* 0x0000000918187220 */ /* 0x080fe20000410000 */
[----:B------:R-:W-:Y:S01]  /*9980*/  F2FP.SATFINITE.E4M3.F32.PACK_AB_MERGE_C R19, R19, R138, RZ ;  /* 0x0000008a1313723e */ /* 0x000fe200048070ff */
[-C--:B------:R-:W-:Y:S01]  /*9990*/  FMUL.FTZ R25, R25, R9.reuse ;  /* 0x0000000919197220 */ /* 0x080fe20000410000 */
[----:B------:R-:W-:Y:S01]  /*99a0*/  F2FP.SATFINITE.E4M3.F32.PACK_AB_MERGE_C R22, R141, R22, RZ ;  /* 0x000000168d16723e */ /* 0x000fe200048070ff */
[----:B------:R-:W-:Y:S01]  /*99b0*/  FMUL.FTZ R28, R28, R9 ;  /* 0x000000091c1c7220 */ /* 0x000fe20000410000 */
[----:B------:R-:W-:Y:S01]  /*99c0*/  F2FP.SATFINITE.E4M3.F32.PACK_AB_MERGE_C R23, R23, R140, RZ ;  /* 0x0000008c1717723e */ /* 0x000fe200048070ff */
[----:B------:R-:W-:Y:S01]  /*99d0*/  SYNCS.ARRIVE.TRANS64.RED.A1T0 RZ, [UR6], RZ ;  /* 0x000000ffffff79a7 */ /* 0x000fe20008100406 */
[----:B------:R-:W-:Y:S01]  /*99e0*/  F2FP.SATFINITE.E4M3.F32.PACK_AB_MERGE_C R145, R156, R145, RZ ;  /* 0x000000919c91723e */ /* 0x000fe200048070ff */
[----:B------:R-:W-:Y:S01]  /*99f0*/  UMOV UR6, UR4 ;  /* 0x0000000400067c82 */ /* 0x000fe20008000000 */
        /* <DEDUP_REMOVED lines=124> */
[----:B------:R-:W-:-:S02]  /*a1c0*/  IMAD.MOV.U32 R9, RZ, RZ, R13 ;  /* 0x000000ffff097224 */ /* 0x000fc400078e000d */
[----:B------:R-:W-:Y:S01]  /*a1d0*/  IMAD.MOV.U32 R8, RZ, RZ, R120 ;  /* 0x000000ffff087224 */ /* 0x000fe200078e0078 */
[----:B------:R-:W-:Y:S06]  /*a1e0*/  @P1 BRA `(.L_x_6176) ;  /* 0xffffffb800ec1947 */ /* 0x000fec000383ffff */
[----:B------:R-:W-:-:S05]  /*a1f0*/  UMOV UR6, UR39 ;  /* 0x0000002700067c82 */ /* 0x000fca0008000000 */
.L_x_6165:
[----:B------:R-:W-:-:S06]  /*a200*/  UISETP.GE.AND UP0, UPT, UR6, UR58, UPT ;  /* 0x0000003a0600728c */ /* 0x000fcc000bf06270 */
[----:B------:R-:W-:-:S13]  /*a210*/  PLOP3.LUT P1, PT, PT, PT, UP0, 0x80, 0x0 ;  /* 0x000000000000781c */ /* 0x000fda0003f2f008 */
[----:B------:R-:W-:Y:S05]  /*a220*/  @!P1 BRA `(.L_x_6177) ;  /* 0x0000003800409947 */ /* 0x000fea0003800000 */
[C---:B------:R-:W-:Y:S01]  /*a230*/  VIADD R6, R16.reuse, 0x8 ;  /* 0x0000000810067836 */ /* 0x040fe20000000000 */
[----:B------:R-:W-:Y:S01]  /*a240*/  IADD3 R16, -R16, 0xb, RZ ;  /* 0x0000000b10107810 */ /* 0x000fe20007ffe1ff */
[----:B------:R-:W-:Y:S01]  /*a250*/  IMAD.MOV.U32 R8, RZ, RZ, R13 ;  /* 0x000000ffff087224 */ /* 0x000fe200078e000d */
[----:B------:R-:W-:Y:S01]  /*a260*/  UMOV UR39, UR5 ;  /* 0x0000000500277c82 */ /* 0x000fe20008000000 */
[----:B------:R-:W-:Y:S01]  /*a270*/  IMAD.MOV.U32 R7, RZ, RZ, R120 ;  /* 0x000000ffff077224 */ /* 0x000fe200078e0078 */
[----:B------:R-:W-:Y:S01]  /*a280*/  UMOV UR7, UR4 ;  /* 0x0000000400077c82 */ /* 0x000fe20008000000 */
[----:B------:R-:W-:-:S05]  /*a290*/  ULDC UR53, c[0x0][0x988] ;  /* 0x0002620000357ab9 */ /* 0x000fca0000000800 */
.L_x_6188:
[----:B------:R-:W-:Y:S01]  /*a2a0*/  UIADD3 UR4, UR7, 0x1, URZ ;  /* 0x0000000107047890 */ /* 0x000fe2000fffe03f */
[----:B------:R-:W-:-:S03]  /*a2b0*/  ISETP.NE.AND P2, PT, RZ, UR54, PT ;  /* 0x00000036ff007c0c */ /* 0x000fc6000bf45270 */
[----:B------:R-:W-:-:S04]  /*a2c0*/  UISETP.NE.AND UP0, UPT, UR4, 0x2, UPT ;  /* 0x000000020400788c */ /* 0x000fc8000bf05270 */
[----:B------:R-:W-:Y:S02]  /*a2d0*/  USEL UR5, URZ, 0x1, UP0 ;  /* 0x000000013f057887 */ /* 0x000fe40008000000 */
[----:B------:R-:W-:Y:S02]  /*a2e0*/  USEL UR4, UR4, URZ, UP0 ;  /* 0x0000003f04047287 */ /* 0x000fe40008000000 */
[----:B------:R-:W-:Y:S02]  /*a2f0*/  ULOP3.LUT UR5, UR39, UR5, URZ, 0x3c, !UPT ;  /* 0x0000000527057292 */ /* 0x000fe4000f8e3c3f */
[----:B--2---:R-:W-:Y:S10]  /*a300*/  @P2 BRA `(.L_x_6178) ;  /* 0x00000000002c2947 */ /* 0x004ff40003800000 */
[----:B------:R-:W-:Y:S05]  /*a310*/  @!P0 BRA `(.L_x_6179) ;  /* 0x0000000000048947 */ /* 0x000fea0003800000 */
[----:B------:R-:W-:Y:S01]  /*a320*/  BPT.TRAP 0x1 ;  /* 0x000000040000795c */ /* 0x000fe20000300000 */
.L_x_6179:
[----:B------:R-:W-:Y:S01]  /*a330*/  ULEA UR10, UR4, UR38, 0x3 ;  /* 0x00000026040a7291 */ /* 0x000fe2000f8e183f */
[----:B------:R-:W-:-:S05]  /*a340*/  IMAD.U32 R9, RZ, RZ, UR5 ;  /* 0x00000005ff097e24 */ /* 0x000fca000f8e00ff */
[----:B------:R-:W-:-:S04]  /*a350*/  SHF.L.U32 R9, R9, 0x1f, RZ ;  /* 0x0000001f09097819 */ /* 0x000fc800000006ff */
[----:B------:R0:W1:Y:S01]  /*a360*/  SYNCS.PHASECHK.TRANS64.TRYWAIT P1, [UR10+0x33430], R9 ;  /* 0x03343009ff0075a7 */ /* 0x000062000802014a */
[----:B------:R-:W-:Y:S05]  /*a370*/  @!P0 BRA `(.L_x_6180) ;  /* 0x0000000000048947 */ /* 0x000fea0003800000 */
[----:B------:R-:W-:Y:S01]  /*a380*/  BPT.TRAP 0x1 ;  /* 0x000000040000795c */ /* 0x000fe20000300000 */
.L_x_6180:
[----:B-1----:R-:W-:Y:S05]  /*a390*/  @P1 BRA `(.L_x_6178) ;  /* 0x0000000000081947 */ /* 0x002fea0003800000 */
[----:B------:R-:W1:Y:S02]  /*a3a0*/  SYNCS.PHASECHK.TRANS64.TRYWAIT P1, [UR10+0x33430], R9 ;  /* 0x03343009ff0075a7 */ /* 0x000e64000802014a */
[----:B-1----:R-:W-:Y:S05]  /*a3b0*/  @!P1 BRA `(.L_x_6181) ;  /* 0x000000cc00449947 */ /* 0x002fea0003800000 */
.L_x_6178:
[----:B------:R2:W-:Y:S01]  /*a3c0*/  BAR.SYNC.DEFER_BLOCKING R6, 0x100 ;  /* 0x000400060000751d */ /* 0x0005e20000010000 */
[C---:B------:R-:W-:Y:S01]  /*a3d0*/  R2UR UR28, R2.reuse ;  /* 0x00000000021c72ca */ /* 0x040fe200000e0000 */
[----:B------:R-:W-:Y:S01]  /*a3e0*/  UIMAD UR10, UR4, 0x780, UR52 ;  /* 0x00000780040a78a4 */ /* 0x000fe2000f8e0234 */
[C---:B------:R-:W-:Y:S02]  /*a3f0*/  R2UR UR29, R3.reuse ;  /* 0x00000000031d72ca */ /* 0x040fe400000e0000 */
[C---:B------:R-:W-:Y:S01]  /*a400*/  R2UR UR32, R2.reuse ;  /* 0x00000000022072ca */ /* 0x040fe200000e0000 */
[----:B------:R-:W-:Y:S01]  /*a410*/  UMOV UR31, 0x80000020 ;  /* 0x80000020001f7882 */ /* 0x000fe20000000000 */
[C---:B------:R-:W-:Y:S01]  /*a420*/  R2UR UR33, R3.reuse ;  /* 0x00000000032172ca */ /* 0x040fe200000e0000 */
[----:B------:R-:W-:Y:S01]  /*a430*/  UIADD3 UR34, UR10, 0x80, URZ ;  /* 0x000000800a227890 */ /* 0x000fe2000fffe03f */
[C---:B------:R-:W-:Y:S01]  /*a440*/  R2UR UR40, R2.reuse ;  /* 0x00000000022872ca */ /* 0x040fe200000e0000 */
[----:B------:R-:W-:Y:S01]  /*a450*/  UMOV UR30, UR10 ;  /* 0x0000000a001e7c82 */ /* 0x000fe20008000000 */
[----:B------:R-:W-:Y:S01]  /*a460*/  UMOV UR35, 0x80000020 ;  /* 0x8000002000237882 */ /* 0x000fe20000000000 */
[C---:B------:R-:W-:Y:S01]  /*a470*/  R2UR UR41, R3.reuse ;  /* 0x00000000032972ca */ /* 0x040fe200000e0000 */
[----:B------:R-:W-:Y:S01]  /*a480*/  UIADD3 UR42, UR10, 0x100, URZ ;  /* 0x000001000a2a7890 */ /* 0x000fe2000fffe03f */
[C---:B------:R-:W-:Y:S01]  /*a490*/  R2UR UR44, R2.reuse ;  /* 0x00000000022c72ca */ /* 0x040fe200000e0000 */
[----:B------:R-:W-:Y:S01]  /*a4a0*/  UMOV UR43, 0x80000020 ;  /* 0x80000020002b7882 */ /* 0x000fe20000000000 */
[C---:B------:R-:W-:Y:S01]  /*a4b0*/  R2UR UR45, R3.reuse ;  /* 0x00000000032d72ca */ /* 0x040fe200000e0000 */
[----:B------:R-:W-:Y:S01]  /*a4c0*/  UIADD3 UR46, UR10, 0x180, URZ ;  /* 0x000001800a2e7890 */ /* 0x000fe2000fffe03f */
[----:B------:R-:W-:Y:S01]  /*a4d0*/  R2UR UR48, R2 ;  /* 0x00000000023072ca */ /* 0x000fe200000e0000 */
[----:B------:R-:W-:Y:S01]  /*a4e0*/  UMOV UR47, 0x80000020 ;  /* 0x80000020002f7882 */ /* 0x000fe20000000000 */
[----:B------:R-:W-:Y:S01]  /*a4f0*/  R2UR UR49, R3 ;  /* 0x00000000033172ca */ /* 0x000fe200000e0000 */
        /* <DEDUP_REMOVED lines=145> */
[----:B------:R-:W-:Y:S01]  /*ae10*/  QGMMA.64x32x32.F32.E4M3.E4M3 R120, gdesc[UR12], R120, gsb0 ;  /* 0x006000000c7879f3 */ /* 0x000fe20008000878 */
[----:B------:R-:W-:Y:S02]  /*ae20*/  UIADD3 UR14, UR10, 0x602, URZ ;  /* 0x000006020a0e7890 */ /* 0x000fe4000fffe03f */
[----:B------:R-:W-:-:S05]  /*ae30*/  UIADD3 UR15, UR10, 0x682, URZ ;  /* 0x000006820a0f7890 */ /* 0x000fca000fffe03f */
        /* <DEDUP_REMOVED lines=21> */
[----:B--2---:R-:W-:Y:S05]  /*af90*/  @P2 BRA `(.L_x_6182) ;  /* 0x00000000002c2947 */ /* 0x004fea0003800000 */
[----:B------:R-:W-:Y:S05]  /*afa0*/  @!P0 BRA `(.L_x_6183) ;  /* 0x0000000000048947 */ /* 0x000fea0003800000 */
[----:B------:R-:W-:Y:S01]  /*afb0*/  BPT.TRAP 0x1 ;  /* 0x000000040000795c */ /* 0x000fe20000300000 */
.L_x_6183:
[----:B------:R-:W-:Y:S01]  /*afc0*/  ULEA UR10, UR7, UR38, 0x3 ;  /* 0x00000026070a7291 */ /* 0x000fe2000f8e183f */
[----:B01----:R-:W-:-:S05]  /*afd0*/  IMAD.U32 R9, RZ, RZ, UR39 ;  /* 0x00000027ff097e24 */ /* 0x003fca000f8e00ff */
[----:B------:R-:W-:-:S04]  /*afe0*/  SHF.L.U32 R9, R9, 0x1f, RZ ;  /* 0x0000001f09097819 */ /* 0x000fc800000006ff */
[----:B------:R0:W1:Y:S01]  /*aff0*/  SYNCS.PHASECHK.TRANS64.TRYWAIT P1, [UR10+0x33450], R9 ;  /* 0x03345009ff0075a7 */ /* 0x000062000802014a */
[----:B------:R-:W-:Y:S05]  /*b000*/  @!P0 BRA `(.L_x_6184) ;  /* 0x0000000000048947 */ /* 0x000fea0003800000 */
[----:B------:R-:W-:Y:S01]  /*b010*/  BPT.TRAP 0x1 ;  /* 0x000000040000795c */ /* 0x000fe20000300000 */
.L_x_6184:
[----:B-1----:R-:W-:Y:S05]  /*b020*/  @P1 BRA `(.L_x_6182) ;  /* 0x0000000000081947 */ /* 0x002fea0003800000 */
[----:B------:R-:W1:Y:S02]  /*b030*/  SYNCS.PHASECHK.TRANS64.TRYWAIT P1, [UR10+0x33450], R9 ;  /* 0x03345009ff0075a7 */ /* 0x000e64000802014a */
[----:B-1----:R-:W-:Y:S05]  /*b040*/  @!P1 BRA `(.L_x_6185) ;  /* 0x000000c000389947 */ /* 0x002fea0003800000 */
.L_x_6182:
        /* <DEDUP_REMOVED lines=33> */
.L_x_6186:
[C---:B-1----:R-:W-:Y:S01]  /*b260*/  FMUL.FTZ R10, R0.reuse, R184 ;  /* 0x000000b8000a7220 */ /* 0x042fe20000410000 */
        /* <DEDUP_REMOVED lines=104> */
[----:B------:R-:W-:Y:S01]  /*b8f0*/  ULEA UR11, UR4, UR38, 0x3 ;  /* 0x00000026040b7291 */ /* 0x000fe2000f8e183f */
[----:B------:R-:W-:-:S03]  /*b900*/  IMAD.U32 R195, RZ, RZ, UR10 ;  /* 0x0000000affc37e24 */ /* 0x000fc6000f8e00ff */
[----:B------:R-:W-:Y:S01]  /*b910*/  UIADD3 UR11, UR11, 0x33440, URZ ;  /* 0x000334400b0b7890 */ /* 0x000fe2000fffe03f */
[----:B------:R-:W1:Y:S01]  /*b920*/  MUFU.TANH R186, R186 ;  /* 0x000000ba00ba7308 */ /* 0x000e620000002400 */
[----:B---3--:R-:W-:Y:S02]  /*b930*/  FMNMX.FTZ R189, R23, R120, !PT ;  /* 0x0000007817bd7209 */ /* 0x008fe40007810000 */
[----:B------:R-:W-:-:S05]  /*b940*/  UPRMT UR11, UR60, 0x654, UR11 ;  /* 0x000006543c0b7896 */ /* 0x000fca000800000b */
[----:B------:R-:W3:Y:S01]  /*b950*/  MUFU.TANH R185, R185 ;  /* 0x000000b900b97308 */ /* 0x000ee20000002400 */
[----:B0-----:R-:W-:-:S03]  /*b960*/  FMNMX.FTZ R120, R184, R13, !PT ;  /* 0x0000000db8787209 */ /* 0x001fc60007810000 */
[----:B------:R-:W-:Y:S04]  /*b970*/  SYNCS.ARRIVE.TRANS64.RED.A1T0 RZ, [UR11], RZ ;  /* 0x000000ffffff79a7 */ /* 0x000fe8000810040b */
[----:B------:R-:W0:Y:S01]  /*b980*/  MUFU.TANH R187, R187 ;  /* 0x000000bb00bb7308 */ /* 0x000e220000002400 */
[----:B-1----:R-:W-:-:S07]  /*b990*/  FMNMX.FTZ R190, R186, R189, !PT ;  /* 0x000000bdbabe7209 */ /* 0x002fce0007810000 */
[----:B------:R-:W1:Y:S01]  /*b9a0*/  MUFU.TANH R168, R168 ;  /* 0x000000a800a87308 */ /* 0x000e620000002400 */
[----:B---3--:R-:W-:-:S07]  /*b9b0*/  FMNMX.FTZ R13, R185, R120, !PT ;  /* 0x00000078b90d7209 */ /* 0x008fce0007810000 */
[----:B------:R-:W3:Y:S01]  /*b9c0*/  MUFU.TANH R170, R170 ;  /* 0x000000aa00aa7308 */ /* 0x000ee20000002400 */
[----:B0-----:R-:W-:-:S07]  /*b9d0*/  FMNMX.FTZ R189, R187, R190, !PT ;  /* 0x000000bebbbd7209 */ /* 0x001fce0007810000 */
        /* <DEDUP_REMOVED lines=123> */
[----:B---3--:R-:W-:Y:S02]  /*c190*/  FMNMX.FTZ R190, R134, R189, !PT ;  /* 0x000000bd86be7209 */ /* 0x008fe40007810000 */
[----:B0-----:R-:W-:-:S05]  /*c1a0*/  FMNMX.FTZ R189, R133, R120, !PT ;  /* 0x0000007885bd7209 */ /* 0x001fca0007810000 */
[----:B------:R-:W0:Y:S01]  /*c1b0*/  SHFL.BFLY PT, R120, R189, 0x2, 0x1f ;  /* 0x0c401f00bd787f89 */ /* 0x000e2200000e0000 */
[----:B-1----:R-:W-:-:S05]  /*c1c0*/  FMNMX.FTZ R190, R135, R190, !PT ;  /* 0x000000be87be7209 */ /* 0x002fca0007810000 */
[----:B------:R-:W1:Y:S01]  /*c1d0*/  SHFL.BFLY PT, R13, R190, 0x2, 0x1f ;  /* 0x0c401f00be0d7f89 */ /* 0x000e6200000e0000 */
[----:B0-----:R-:W-:-:S05]  /*c1e0*/  FMNMX.FTZ R191, R189, R120, !PT ;  /* 0x00000078bdbf7209 */ /* 0x001fca0007810000 */
[----:B------:R-:W0:Y:S01]  /*c1f0*/  SHFL.BFLY PT, R120, R191, 0x1, 0x1f ;  /* 0x0c201f00bf787f89 */ /* 0x000e2200000e0000 */
[----:B-1----:R-:W-:-:S05]  /*c200*/  FMNMX.FTZ R192, R190, R13, !PT ;  /* 0x0000000dbec07209 */ /* 0x002fca0007810000 */
        /* <DEDUP_REMOVED lines=22> */
[C---:B------:R-:W-:Y:S01]  /*c370*/  FADD.FTZ R7, -R13.reuse, R8 ;  /* 0x000000080d077221 */ /* 0x040fe20000010100 */
[----:B------:R-:W-:Y:S01]  /*c380*/  MUFU.EX2 R189, R189 ;  /* 0x000000bd00bd7308 */ /* 0x000fe20000000800 */
[----:B------:R-:W-:-:S01]  /*c390*/  FFMA.FTZ R132, R13, R132, -8 ;  /* 0xc10000000d847423 */ /* 0x000fc20000010084 */
[--C-:B------:R-:W-:Y:S01]  /*c3a0*/  FFMA.FTZ R168, R168, UR10, -R190.reuse ;  /* 0x0000000aa8a87c23 */ /* 0x100fe200080108be */
[----:B------:R-:W-:Y:S01]  /*c3b0*/  FMUL.FTZ R7, R7, UR10 ;  /* 0x0000000a07077c20 */ /* 0x000fe20008410000 */
[----:B------:R-:W-:Y:S01]  /*c3c0*/  FFMA.FTZ R169, R169, UR10, -R190 ;  /* 0x0000000aa9a97c23 */ /* 0x000fe200080108be */
[----:B------:R-:W-:-:S01]  /*c3d0*/  FFMA.FTZ R192, R11, UR10, -R132 ;  /* 0x0000000a0bc07c23 */ /* 0x000fc20008010884 */
[--C-:B------:R-:W-:Y:S01]  /*c3e0*/  FFMA.FTZ R11, R12, UR10, -R132.reuse ;  /* 0x0000000a0c0b7c23 */ /* 0x100fe20008010884 */
[----:B------:R-:W-:-:S01]  /*c3f0*/  FFMA.FTZ R12, R18, UR10, -R132 ;  /* 0x0000000a120c7c23 */ /* 0x000fc20008010884 */
[----:B------:R-:W0:Y:S01]  /*c400*/  MUFU.EX2 R8, R193 ;  /* 0x000000c100087308 */ /* 0x000e220000000800 */
[----:B------:R-:W-:-:S01]  /*c410*/  FFMA.FTZ R19, R19, UR10, -R132 ;  /* 0x0000000a13137c23 */ /* 0x000fc20008010884 */
[--C-:B------:R-:W-:Y:S01]  /*c420*/  FFMA.FTZ R18, R22, UR10, -R132.reuse ;  /* 0x0000000a16127c23 */ /* 0x100fe20008010884 */
        /* <DEDUP_REMOVED lines=46> */
[----:B---3--:R-:W-:-:S01]  /*c710*/  FADD.FTZ R5, R11, R4 ;  /* 0x000000040b057221 */ /* 0x008fc20000010000 */
[--C-:B------:R-:W-:Y:S01]  /*c720*/  FFMA.FTZ R159, R159, UR10, -R132.reuse ;  /* 0x0000000a9f9f7c23 */ /* 0x100fe20008010884 */
[----:B------:R-:W-:-:S01]  /*c730*/  FFMA.FTZ R162, R162, UR10, -R132 ;  /* 0x0000000aa2a27c23 */ /* 0x000fc20008010884 */
[--C-:B------:R-:W-:Y:S01]  /*c740*/  FFMA.FTZ R163, R163, UR10, -R132.reuse ;  /* 0x0000000aa3a37c23 */ /* 0x100fe20008010884 */
[----:B------:R-:W-:-:S01]  /*c750*/  FFMA.FTZ R166, R166, UR10, -R132 ;  /* 0x0000000aa6a67c23 */ /* 0x000fc20008010884 */
[--C-:B------:R-:W-:Y:S01]  /*c760*/  FFMA.FTZ R167, R167, UR10, -R132.reuse ;  /* 0x0000000aa7a77c23 */ /* 0x100fe20008010884 */
[----:B------:R-:W-:-:S01]  /*c770*/  FFMA.FTZ R138, R138, UR10, -R132 ;  /* 0x0000000a8a8a7c23 */ /* 0x000fc20008010884 */
[----:B------:R-:W3:Y:S01]  /*c780*/  MUFU.EX2 R14, R14 ;  /* 0x0000000e000e7308 */ /* 0x000ee20000000800 */
        /* <DEDUP_REMOVED lines=13> */
[----:B------:R-:W-:-:S02]  /*c860*/  FFMA.FTZ R134, R134, UR10, -R132 ;  /* 0x0000000a86867c23 */ /* 0x000fc40008010884 */
[----:B------:R-:W0:Y:S01]  /*c870*/  MUFU.EX2 R15, R15 ;  /* 0x0000000f000f7308 */ /* 0x000e220000000800 */
[----:B---3--:R-:W-:-:S07]  /*c880*/  FADD.FTZ R186, R14, R187 ;  /* 0x000000bb0eba7221 */ /* 0x008fce0000010000 */
[----:B------:R-:W3:Y:S01]  /*c890*/  MUFU.EX2 R18, R18 ;  /* 0x0000001200127308 */ /* 0x000ee20000000800 */
[----:B-1----:R-:W-:-:S07]  /*c8a0*/  FADD.FTZ R5, R19, R4 ;  /* 0x0000000413057221 */ /* 0x002fce0000010000 */
[----:B------:R-:W1:Y:S01]  /*c8b0*/  MUFU.EX2 R20, R20 ;  /* 0x0000001400147308 */ /* 0x000e620000000800 */
[----:B0-----:R-:W-:-:S07]  /*c8c0*/  FADD.FTZ R187, R15, R186 ;  /* 0x000000ba0fbb7221 */ /* 0x001fce0000010000 */
        /* <DEDUP_REMOVED lines=81> */
[----:B-1----:R-:W-:-:S01]  /*cde0*/  FADD.FTZ R186, R138, R187 ;  /* 0x000000bb8aba7221 */ /* 0x002fc20000010000 */
[--C-:B------:R-:W-:Y:S01]  /*cdf0*/  FFMA.FTZ R187, R127, UR10, -R132.reuse ;  /* 0x0000000a7fbb7c23 */ /* 0x100fe20008010884 */
[----:B------:R-:W-:-:S05]  /*ce00*/  FFMA.FTZ R127, R130, UR10, -R132 ;  /* 0x0000000a827f7c23 */ /* 0x000fca0008010884 */
        /* <DEDUP_REMOVED lines=19> */
[----:B0-----:R-:W-:-:S01]  /*cf40*/  FADD.FTZ R191, R147, R130 ;  /* 0x0000008293bf7221 */ /* 0x001fc20000010000 */
[--C-:B------:R-:W-:Y:S01]  /*cf50*/  FFMA.FTZ R130, R131, UR10, -R132.reuse ;  /* 0x0000000a83827c23 */ /* 0x100fe20008010884 */
[----:B------:R-:W-:-:S05]  /*cf60*/  FFMA.FTZ R132, R135, UR10, -R132 ;  /* 0x0000000a87847c23 */ /* 0x000fca0008010884 */
        /* <DEDUP_REMOVED lines=36> */
[----:B---3--:R-:W-:-:S03]  /*d1b0*/  FADD.FTZ R5, R190, R5 ;  /* 0x00000005be057221 */ /* 0x008fc60000010000 */
[----:B-1----:R-:W-:Y:S01]  /*d1c0*/  FADD.FTZ R4, R132, R131 ;  /* 0x0000008384047221 */ /* 0x002fe20000010000 */
[----:B------:R-:W-:Y:S06]  /*d1d0*/  @!P0 BRA `(.L_x_6187) ;  /* 0x0000000000048947 */ /* 0x000fec0003800000 */
[----:B------:R-:W-:Y:S01]  /*d1e0*/  BPT.TRAP 0x1 ;  /* 0x000000040000795c */ /* 0x000fe20000300000 */
.L_x_6187:
        /* <DEDUP_REMOVED lines=148> */
.L_x_6177:
[----:B------:R-:W-:Y:S06]  /*db30*/  BAR.ARV 0x8, 0x180 ;  /* 0x0206000000007b1d */ /* 0x000fec0000002000 */
[----:B------:R-:W-:Y:S05]  /*db40*/  @!P0 BRA `(.L_x_6189) ;  /* 0x0000000000048947 */ /* 0x000fea0003800000 */
[----:B------:R-:W-:Y:S01]  /*db50*/  BPT.TRAP 0x1 ;  /* 0x000000040000795c */ /* 0x000fe20000300000 */
.L_x_6189:
[----:B------:R-:W-:Y:S01]  /*db60*/  ULEA UR9, UR4, UR38, 0x3 ;  /* 0x0000002604097291 */ /* 0x000fe2000f8e183f */
[----:B------:R-:W-:-:S05]  /*db70*/  IMAD.U32 R0, RZ, RZ, UR5 ;  /* 0x00000005ff007e24 */ /* 0x000fca000f8e00ff */
[----:B------:R-:W-:-:S04]  /*db80*/  SHF.L.U32 R0, R0, 0x1f, RZ ;  /* 0x0000001f00007819 */ /* 0x000fc800000006ff */
[----:B------:R0:W1:Y:S01]  /*db90*/  SYNCS.PHASECHK.TRANS64.TRYWAIT P1, [UR9+0x33450], R0 ;  /* 0x03345000ff0075a7 */ /* 0x0000620008020149 */
[----:B------:R-:W-:Y:S05]  /*dba0*/  @!P0 BRA `(.L_x_6190) ;  /* 0x0000000000048947 */ /* 0x000fea0003800000 */
[----:B------:R-:W-:Y:S01]  /*dbb0*/  BPT.TRAP 0x1 ;  /* 0x000000040000795c */ /* 0x000fe20000300000 */
.L_x_6190:
[----:B-1----:R-:W-:Y:S05]  /*dbc0*/  @P1 BRA `(.L_x_6191) ;  /* 0x0000000000081947 */ /* 0x002fea0003800000 */
[----:B------:R-:W1:Y:S02]  /*dbd0*/  SYNCS.PHASECHK.TRANS64.TRYWAIT P1, [UR9+0x33450], R0 ;  /* 0x03345000ff0075a7 */ /* 0x000e640008020149 */
[----:B-1----:R-:W-:Y:S05]  /*dbe0*/  @!P1 BRA `(.L_x_6192) ;  /* 0x0000009400689947 */ /* 0x002fea0003800000 */
.L_x_6191:
[----:B------:R-:W-:Y:S01]  /*dbf0*/  UIADD3 UR38, UR38, 0x200, URZ ;  /* 0x0000020026267890 */ /* 0x000fe2000fffe03f */
[----:B------:R-:W-:Y:S01]  /*dc00*/  WARPGROUP.ARRIVE ;  /* 0x00000000000079c5 */ /* 0x000fe20000000000 */
[----:B------:R-:W-:-:S05]  /*dc10*/  UMOV UR7, 0xc0000010 ;  /* 0xc000001000077882 */ /* 0x000fca0000000000 */
[----:B------:R-:W3:Y:S01]  /*dc20*/  S2UR UR5, SR_CTAID.Z ;  /* 0x00000000000579c3 */ /* 0x000ee20000002700 */
[----:B------:R-:W-:Y:S01]  /*dc30*/  USHF.R.U32.HI UR38, URZ, 0x4, UR38 ;  /* 0x000000043f267899 */ /* 0x000fe20008011626 */
[----:B------:R-:W-:Y:S01]  /*dc40*/  IMAD.MOV.U32 R6, RZ, RZ, 0x3f800000 ;  /* 0x3f800000ff067424 */ /* 0x000fe200078e00ff */
[----:B------:R-:W-:Y:S02]  /*dc50*/  ULDC.64 UR12, c[0x0][0x9a0] ;  /* 0x00026800000c7ab9 */ /* 0x000fe40000000a00 */
[----:B------:R-:W-:Y:S02]  /*dc60*/  ULOP3.LUT UR38, UR38, 0x3fff, URZ, 0xc0, !UPT ;  /* 0x00003fff26267892 */ /* 0x000fe4000f8ec03f */
[----:B------:R-:W-:Y:S01]  /*dc70*/  UISETP.NE.U32.AND UP0, UPT, UR12, URZ, UPT ;  /* 0x0000003f0c00728c */ /* 0x000fe2000bf05070 */
[----:B------:R-:W4:Y:S01]  /*dc80*/  S2UR UR11, SR_CTAID.Z ;  /* 0x00000000000b79c3 */ /* 0x000f220000002700 */
[----:B------:R-:W-:Y:S02]  /*dc90*/  ULOP3.LUT UR8, UR38, 0x10000, URZ, 0xfc, !UPT ;  /* 0x0001000026087892 */ /* 0x000fe4000f8efc3f */
[----:B------:R-:W-:-:S02]  /*dca0*/  UISETP.NE.AND.EX UP0, UPT, UR13, URZ, UPT, UP0 ;  /* 0x0000003f0d00728c */ /* 0x000fc4000bf05300 */
[----:B------:R-:W-:-:S04]  /*dcb0*/  UIMAD UR8, UR4, 0x780, UR8 ;  /* 0x00000780040878a4 */ /* 0x000fc8000f8e0208 */
[----:B------:R-:W-:Y:S01]  /*dcc0*/  UIADD3 UR4, UR8, 0x180, URZ ;  /* 0x0000018008047890 */ /* 0x000fe2000fffe03f */
[----:B------:R-:W-:Y:S02]  /*dcd0*/  PLOP3.LUT P1, PT, PT, PT, UP0, 0x80, 0x0 ;  /* 0x000000000000781c */ /* 0x000fe40003f2f008 */
[----:B------:R-:W-:-:S06]  /*dce0*/  UMOV UR6, UR8 ;  /* 0x0000000800067c82 */ /* 0x000fcc0008000000 */
[----:B---3--:R-:W-:Y:S01]  /*dcf0*/  QGMMA.64x192x32.F32.E4M3.E4M3 R24, R216, gdesc[UR4], R24, gsb0 ;  /* 0x02e00004d8187df3 */ /* 0x008fe20008000818 */
[----:B------:R-:W-:Y:S01]  /*dd00*/  UMOV UR7, 0xc0000010 ;  /* 0xc000001000077882 */ /* 0x000fe20000000000 */
[----:B------:R-:W-:Y:S01]  /*dd10*/  UMOV UR6, UR4 ;  /* 0x0000000400067c82 */ /* 0x000fe20008000000 */
[----:B------:R-:W-:Y:S02]  /*dd20*/  UIADD3 UR4, UR8, 0x300, URZ ;  /* 0x0000030008047890 */ /* 0x000fe4000fffe03f */
[----:B------:R-:W-:Y:S01]  /*dd30*/  USHF.R.S32.HI UR5, URZ, 0x1f, UR5 ;  /* 0x0000001f3f057899 */ /* 0x000fe20008011405 */
[----:B------:R-:W-:Y:S01]  /*dd40*/  @UP0 ULDC.64 UR14, c[0x0][0x9c8] ;  /* 0x00027200000e0ab9 */ /* 0x000fe20000000a00 */
[----:B------:R-:W-:Y:S02]  /*dd50*/  WARPGROUP.DEPBAR.LE gsb0, 0x0 ;  /* 0x00008000000079c5 */ /* 0x000fe40000010000 */
[----:B------:R-:W-:-:S11]  /*dd60*/  WARPGROUP.ARRIVE ;  /* 0x00000000000079c5 */ /* 0x000fd60000000000 */
[----:B------:R-:W-:Y:S01]  /*dd70*/  QGMMA.64x192x32.F32.E4M3.E4M3 R24, R212, gdesc[UR4], R24, gsb0 ;  /* 0x02e00004d4187df3 */ /* 0x000fe20008000818 */
[----:B------:R-:W-:Y:S01]  /*dd80*/  UMOV UR6, UR4 ;  /* 0x0000000400067c82 */ /* 0x000fe20008000000 */
[----:B------:R-:W-:Y:S01]  /*dd90*/  UMOV UR7, 0xc0000010 ;  /* 0xc000001000077882 */ /* 0x000fe20000000000 */
[----:B------:R-:W-:Y:S02]  /*dda0*/  WARPGROUP.DEPBAR.LE gsb0, 0x0 ;  /* 0x00008000000079c5 */ /* 0x000fe40000010000 */
[----:B------:R-:W-:-:S15]  /*ddb0*/  WARPGROUP.ARRIVE ;  /* 0x00000000000079c5 */ /* 0x000fde0000000000 */
[----:B------:R-:W-:Y:S01]  /*ddc0*/  QGMMA.64x192x32.F32.E4M3.E4M3 R24, R208, gdesc[UR4], R24, gsb0 ;  /* 0x02e00004d0187df3 */ /* 0x000fe20008000818 */
[----:B------:R-:W-:Y:S02]  /*ddd0*/  @UP0 UIMAD UR6, UR5, UR14, URZ ;  /* 0x0000000e050602a4 */ /* 0x000fe4000f8e023f */
[----:B----4-:R-:W-:Y:S02]  /*dde0*/  @UP0 UIMAD.WIDE.U32 UR4, UR11, UR14, URZ ;  /* 0x0000000e0b0402a5 */ /* 0x010fe4000f8e003f */
[----:B------:R-:W-:Y:S02]  /*ddf0*/  @UP0 UIMAD UR6, UR11, UR15, UR6 ;  /* 0x0000000f0b0602a4 */ /* 0x000fe4000f8e0206 */
[----:B------:R-:W-:Y:S01]  /*de00*/  @UP0 USHF.R.S32.HI UR7, URZ, 0x1f, UR57 ;  /* 0x0000001f3f070899 */ /* 0x000fe20008011439 */
[----:B------:R-:W-:Y:S01]  /*de10*/  @UP0 ULDC.64 UR14, c[0x0][0x9d0] ;  /* 0x00027400000e0ab9 */ /* 0x000fe20000000a00 */
[----:B------:R-:W-:Y:S02]  /*de20*/  @UP0 UIADD3 UR5, UR5, UR6, URZ ;  /* 0x0000000605050290 */ /* 0x000fe4000fffe03f */
[----:B------:R-:W-:-:S02]  /*de30*/  @UP0 UIMAD UR6, UR7, UR14, URZ ;  /* 0x0000000e070602a4 */ /* 0x000fc4000f8e023f */
[----:B------:R-:W-:Y:S02]  /*de40*/  @UP0 UIMAD.WIDE.U32 UR4, UR57, UR14, UR4 ;  /* 0x0000000e390402a5 */ /* 0x000fe4000f8e0004 */
[----:B------:R-:W-:-:S04]  /*de50*/  @UP0 UIMAD UR6, UR57, UR15, UR6 ;  /* 0x0000000f390602a4 */ /* 0x000fc8000f8e0206 */
[----:B------:R-:W-:Y:S02]  /*de60*/  @UP0 UIADD3 UR5, UR5, UR6, URZ ;  /* 0x0000000605050290 */ /* 0x000fe4000fffe03f */
[----:B------:R-:W-:-:S04]  /*de70*/  @UP0 ULEA UR6, UP1, UR4, UR12, 0x2 ;  /* 0x0000000c04060291 */ /* 0x000fc8000f82103f */
[----:B------:R-:W-:Y:S02]  /*de80*/  @UP0 ULEA.HI.X UR7, UR4, UR13, UR5, 0x2, UP1 ;  /* 0x0000000d04070291 */ /* 0x000fe400088f1405 */
[----:B------:R-:W-:-:S04]  /*de90*/  IMAD.U32 R2, RZ, RZ, UR6 ;  /* 0x00000006ff027e24 */ /* 0x000fc8000f8e00ff */
[----:B-1----:R-:W-:-:S05]  /*dea0*/  IMAD.U32 R3, RZ, RZ, UR7 ;  /* 0x00000007ff037e24 */ /* 0x002fca000f8e00ff */
[----:B------:R1:W3:Y:S01]  /*deb0*/  @P1 LDG.E R6, desc[UR36][R2.64] ;  /* 0x0000002402061981 */ /* 0x0002e2000c1e1900 */
        /* <DEDUP_REMOVED lines=9> */
[----:B0-----:R-:W0:Y:S04]  /*df50*/  SHFL.BFLY PT, R0, R5, 0x2, 0x1f ;  /* 0x0c401f0005007f89 */ /* 0x001e2800000e0000 */
[----:B------:R-:W4:Y:S01]  /*df60*/  SHFL.BFLY PT, R9, R4, 0x2, 0x1f ;  /* 0x0c401f0004097f89 */ /* 0x000f2200000e0000 */
[----:B0-----:R-:W-:Y:S01]  /*df70*/  FADD.FTZ R0, R0, R5 ;  /* 0x0000000500007221 */ /* 0x001fe20000010000 */
[----:B----4-:R-:W-:-:S04]  /*df80*/  FADD.FTZ R9, R9, R4 ;  /* 0x0000000409097221 */ /* 0x010fc80000010000 */
        /* <DEDUP_REMOVED lines=18> */
[----:B------:R-:W4:Y:S01]  /*e0b0*/  @P1 MUFU.RCP R7, R11 ;  /* 0x0000000b00071308 */ /* 0x000f220000001000 */
        /* <DEDUP_REMOVED lines=10> */
[-C--:B---3--:R-:W-:Y:S01]  /*e160*/  FMUL.FTZ R3, R3, R6.reuse ;  /* 0x0000000603037220 */ /* 0x088fe20000410000 */
[----:B----4-:R-:W-:Y:S01]  /*e170*/  FMUL.FTZ R4, R7, R6 ;  /* 0x0000000607047220 */ /* 0x010fe20000410000 */
[----:B------:R-:W-:-:S02]  /*e180*/  WARPGROUP.DEPBAR.LE gsb0, 0x0 ;  /* 0x00008000000079c5 */ /* 0x000fc40000010000 */
[----:B------:R-:W-:Y:S05]  /*e190*/  @!P0 BRA `(.L_x_6193) ;  /* 0x0000000000048947 */ /* 0x000fea0003800000 */
[----:B------:R-:W-:Y:S01]  /*e1a0*/  BPT.TRAP 0x1 ;  /* 0x000000040000795c */ /* 0x000fe20000300000 */
.L_x_6193:
        /* <DEDUP_REMOVED lines=100> */
.L_x_6157:
        /* <DEDUP_REMOVED lines=11> */
[----:B------:R0:W3:Y:S01]  /*e8a0*/  LDG.E.CONSTANT R3, desc[UR36][R4.64] ;  /* 0x0000002404037981 */ /* 0x0000e2000c1e9900 */
[C---:B------:R-:W-:Y:S01]  /*e8b0*/  LOP3.LUT P0, R8, R107.reuse, 0x3, RZ, 0xc0, !PT ;  /* 0x000000036b087812 */ /* 0x040fe2000780c0ff */
[----:B------:R-:W-:Y:S01]  /*e8c0*/  VIADD R107, R107, 0xffffff80 ;  /* 0xffffff806b6b7836 */ /* 0x000fe20000000000 */
[----:B------:R-:W1:Y:S01]  /*e8d0*/  S2UR UR12, SR_CTAID.Z ;  /* 0x00000000000c79c3 */ /* 0x000e620000002700 */
[----:B------:R-:W-:Y:S01]  /*e8e0*/  UIMAD.WIDE.U32 UR4, UR57, UR8, URZ ;  /* 0x00000008390472a5 */ /* 0x000fe2000f8e003f */
[----:B------:R-:W-:Y:S01]  /*e8f0*/  ISETP.EQ.OR P0, PT, R8, 0x3, !P0 ;  /* 0x000000030800780c */ /* 0x000fe20004702670 */
[----:B------:R-:W-:Y:S01]  /*e900*/  UIMAD UR6, UR7, UR8, URZ ;  /* 0x00000008070672a4 */ /* 0x000fe2000f8e023f */
[----:B------:R-:W-:Y:S01]  /*e910*/  BSSY B0, `(.L_x_6195) ;  /* 0x0000222000007945 */ /* 0x000fe20003800000 */
[----:B------:R-:W-:Y:S01]  /*e920*/  UIMAD UR8, UR7, UR10, URZ ;  /* 0x0000000a070872a4 */ /* 0x000fe2000f8e023f */
[----:B------:R-:W-:Y:S01]  /*e930*/  SEL R8, R9, R12, P0 ;  /* 0x0000000c09087207 */ /* 0x000fe20000000000 */
[----:B------:R-:W-:Y:S01]  /*e940*/  UIMAD UR9, UR57, UR9, UR6 ;  /* 0x00000009390972a4 */ /* 0x000fe2000f8e0206 */
[----:B0-----:R-:W-:Y:S01]  /*e950*/  SHF.R.S32.HI R4, RZ, 0x1f, R107 ;  /* 0x0000001fff047819 */ /* 0x001fe2000001146b */
[----:B------:R-:W-:Y:S01]  /*e960*/  UIMAD.WIDE.U32 UR6, UR57, UR10, URZ ;  /* 0x0000000a390672a5 */ /* 0x000fe2000f8e003f */
[----:B--2---:R-:W-:Y:S01]  /*e970*/  SEL R16, R13, R10, P0 ;  /* 0x0000000a0d107207 */ /* 0x004fe20000000000 */
[----:B------:R-:W-:Y:S01]  /*e980*/  UIADD3 UR9, UR5, UR9, URZ ;  /* 0x0000000905097290 */ /* 0x000fe2000fffe03f */
[----:B------:R-:W-:Y:S01]  /*e990*/  LEA.HI R5, R4, R107, RZ, 0x7 ;  /* 0x0000006b04057211 */ /* 0x000fe200078f38ff */
[----:B------:R-:W-:Y:S01]  /*e9a0*/  UIMAD UR8, UR57, UR11, UR8 ;  /* 0x0000000b390872a4 */ /* 0x000fe2000f8e0208 */
[----:B------:R-:W-:-:S02]  /*e9b0*/  SEL R9, R12, R9, P0 ;  /* 0x000000090c097207 */ /* 0x000fc40000000000 */
[----:B------:R-:W-:Y:S01]  /*e9c0*/  SEL R13, R10, R13, P0 ;  /* 0x0000000d0a0d7207 */ /* 0x000fe20000000000 */
[----:B------:R-:W-:Y:S01]  /*e9d0*/  UIADD3 UR8, UR7, UR8, URZ ;  /* 0x0000000807087290 */ /* 0x000fe2000fffe03f */
[----:B------:R-:W-:Y:S02]  /*e9e0*/  SEL R28, R15, R14, P0 ;  /* 0x0000000e0f1c7207 */ /* 0x000fe40000000000 */
[----:B------:R-:W-:Y:S02]  /*e9f0*/  SEL R148, R6, R7, P0 ;  /* 0x0000000706947207 */ /* 0x000fe40000000000 */
[----:B------:R-:W-:Y:S02]  /*ea00*/  SEL R51, R7, R6, P0 ;  /* 0x0000000607337207 */ /* 0x000fe40000000000 */
[----:B------:R-:W-:Y:S01]  /*ea10*/  SEL R10, R32, R33, P0 ;  /* 0x00000021200a7207 */ /* 0x000fe20000000000 */
[----:B-1----:R-:W-:Y:S01]  /*ea20*/  USHF.R.S32.HI UR13, URZ, 0x1f, UR12 ;  /* 0x0000001f3f0d7899 */ /* 0x002fe2000801140c */
[----:B------:R-:W-:Y:S01]  /*ea30*/  SEL R12, R33, R32, P0 ;  /* 0x00000020210c7207 */ /* 0x000fe20000000000 */
[----:B------:R-:W0:Y:S01]  /*ea40*/  S2UR UR12, SR_CTAID.Z ;  /* 0x00000000000c79c3 */ /* 0x000e220000002700 */
[----:B------:R-:W-:-:S02]  /*ea50*/  SEL R15, R14, R15, P0 ;  /* 0x0000000f0e0f7207 */ /* 0x000fc40000000000 */
[----:B------:R-:W-:Y:S02]  /*ea60*/  LOP3.LUT R6, R5, 0xffffff80, RZ, 0xc0, !PT ;  /* 0xffffff8005067812 */ /* 0x000fe400078ec0ff */
        /* <DEDUP_REMOVED lines=12> */
[----:B------:R-:W-:Y:S01]  /*eb30*/  IMAD.IADD R98, R107, 0x1, -R6 ;  /* 0x000000016b627824 */ /* 0x000fe200078e0a06 */
[----:B------:R-:W-:Y:S02]  /*eb40*/  SEL R42, R21, R22, P0 ;  /* 0x00000016152a7207 */ /* 0x000fe40000000000 */
[----:B------:R-:W-:Y:S02]  /*eb50*/  SEL R21, R22, R21, P0 ;  /* 0x0000001516157207 */ /* 0x000fe40000000000 */
[----:B------:R-:W-:Y:S02]  /*eb60*/  SEL R144, R11, R66, P0 ;  /* 0x000000420b907207 */ /* 0x000fe40000000000 */
[----:B------:R-:W-:Y:S02]  /*eb70*/  SHF.R.S32.HI R7, RZ, 0x1f, R98 ;  /* 0x0000001fff077819 */ /* 0x000fe40000011462 */
[----:B------:R-:W-:-:S02]  /*eb80*/  SEL R174, R64, R37, P0 ;  /* 0x0000002540ae7207 */ /* 0x000fc40000000000 */
[----:B------:R-:W-:Y:S02]  /*eb90*/  SEL R22, R37, R64, P0 ;  /* 0x0000004025167207 */ /* 0x000fe40000000000 */
[----:B------:R-:W-:Y:S02]  /*eba0*/  SEL R176, R25, R24, P0 ;  /* 0x0000001819b07207 */ /* 0x000fe40000000000 */
[----:B------:R-:W-:Y:S02]  /*ebb0*/  SEL R66, R66, R11, P0 ;  /* 0x0000000b42427207 */ /* 0x000fe40000000000 */
[----:B------:R-:W-:Y:S02]  /*ebc0*/  SEL R25, R24, R25, P0 ;  /* 0x0000001918197207 */ /* 0x000fe40000000000 */
[----:B------:R-:W-:Y:S02]  /*ebd0*/  SEL R64, R65, R74, P0 ;  /* 0x0000004a41407207 */ /* 0x000fe40000000000 */
[----:B------:R-:W-:-:S02]  /*ebe0*/  SEL R71, R74, R65, P0 ;  /* 0x000000414a477207 */ /* 0x000fc40000000000 */
[----:B------:R-:W-:Y:S02]  /*ebf0*/  SHF.R.S32.HI R11, RZ, 0x7, R5 ;  /* 0x00000007ff0b7819 */ /* 0x000fe40000011405 */
[----:B------:R-:W-:Y:S02]  /*ec00*/  LEA.HI R6, R4, R107, RZ, 0x2 ;  /* 0x0000006b04067211 */ /* 0x000fe400078f10ff */
[----:B------:R-:W-:Y:S02]  /*ec10*/  LEA.HI R33, R7, R98, RZ, 0x2 ;  /* 0x0000006207217211 */ /* 0x000fe400078f10ff */
[----:B------:R-:W-:Y:S02]  /*ec20*/  SEL R168, R84, R85, P0 ;  /* 0x0000005554a87207 */ /* 0x000fe40000000000 */
[----:B------:R-:W-:Y:S02]  /*ec30*/  SEL R31, R85, R84, P0 ;  /* 0x00000054551f7207 */ /* 0x000fe40000000000 */
[----:B------:R-:W-:-:S02]  /*ec40*/  SEL R142, R46, R47, P0 ;  /* 0x0000002f2e8e7207 */ /* 0x000fc40000000000 */
[----:B------:R-:W-:Y:S02]  /*ec50*/  SEL R70, R47, R46, P0 ;  /* 0x0000002e2f467207 */ /* 0x000fe40000000000 */
[----:B------:R-:W-:Y:S02]  /*ec60*/  LEA.HI R4, R5, R11, RZ, 0x1 ;  /* 0x0000000b05047211 */ /* 0x000fe400078f08ff */
[----:B------:R-:W-:Y:S02]  /*ec70*/  SEL R84, R114, R115, P0 ;  /* 0x0000007372547207 */ /* 0x000fe40000000000 */
[----:B------:R-:W-:Y:S02]  /*ec80*/  SEL R90, R115, R114, P0 ;  /* 0x00000072735a7207 */ /* 0x000fe40000000000 */
[----:B------:R-:W-:Y:S02]  /*ec90*/  LOP3.LUT R46, R6, 0xfffffffc, RZ, 0xc0, !PT ;  /* 0xfffffffc062e7812 */ /* 0x000fe400078ec0ff */
[----:B------:R-:W-:-:S02]  /*eca0*/  SEL R34, R19, R18, P0 ;  /* 0x0000001213227207 */ /* 0x000fc40000000000 */
[--C-:B------:R-:W-:Y:S01]  /*ecb0*/  SHF.R.S32.HI R5, RZ, 0x2, R33.reuse ;  /* 0x00000002ff057819 */ /* 0x100fe20000011421 */
[----:B------:R-:W-:Y:S01]  /*ecc0*/  IMAD.IADD R107, R107, 0x1, -R46 ;  /* 0x000000016b6b7824 */ /* 0x000fe200078e0a2e */
[----:B------:R-:W-:Y:S02]  /*ecd0*/  SHF.R.S32.HI R6, RZ, 0x1f, R33 ;  /* 0x0000001fff067819 */ /* 0x000fe40000011421 */
[----:B------:R-:W-:Y:S02]  /*ece0*/  SEL R19, R18, R19, P0 ;  /* 0x0000001312137207 */ /* 0x000fe40000000000 */
[----:B------:R-:W-:Y:S02]  /*ecf0*/  SEL R38, R20, R49, P0 ;  /* 0x0000003114267207 */ /* 0x000fe40000000000 */
[----:B------:R-:W-:Y:S02]  /*ed00*/  SEL R18, R49, R20, P0 ;  /* 0x0000001431127207 */ /* 0x000fe40000000000 */
[----:B------:R-:W-:-:S02]  /*ed10*/  LOP3.LUT R4, R4, 0x3fffffe, RZ, 0xc0, !PT ;  /* 0x03fffffe04047812 */ /* 0x000fc400078ec0ff */
[----:B------:R-:W-:Y:S02]  /*ed20*/  SEL R158, R108, R109, P0 ;  /* 0x0000006d6c9e7207 */ /* 0x000fe40000000000 */
[----:B------:R-:W-:Y:S01]  /*ed30*/  SEL R49, R109, R108, P0 ;  /* 0x0000006c6d317207 */ /* 0x000fe20000000000 */
[----:B------:R-:W-:Y:S01]  /*ed40*/  IMAD.IADD R11, R11, 0x1, -R4 ;  /* 0x000000010b0b7824 */ /* 0x000fe200078e0a04 */
[----:B------:R-:W-:Y:S01]  /*ed50*/  LEA.HI R6, R6, R5, RZ, 0x3 ;  /* 0x0000000506067211 */ /* 0x000fe200078f18ff */
[----:B------:R-:W1:Y:S01]  /*ed60*/  LDC R109, c[0x0][0xbe8] ;  /* 0x0002fa00ff6d7b82 */ /* 0x000e620000000800 */
[----:B------:R-:W-:Y:S02]  /*ed70*/  SEL R24, R73, R120, P0 ;  /* 0x0000007849187207 */ /* 0x000fe40000000000 */
[----:B------:R-:W-:Y:S02]  /*ed80*/  SEL R170, R120, R73, P0 ;  /* 0x0000004978aa7207 */ /* 0x000fe40000000000 */
[----:B------:R-:W-:Y:S01]  /*ed90*/  LOP3.LUT R4, R6, 0xfffffff8, RZ, 0xc0, !PT ;  /* 0xfffffff806047812 */ /* 0x000fe200078ec0ff */
[----:B------:R-:W-:Y:S01]  /*eda0*/  IMAD.U32 R6, RZ, RZ, UR4 ;  /* 0x00000004ff067e24 */ /* 0x000fe2000f8e00ff */
[----:B------:R-:W-:Y:S01]  /*edb0*/  SEL R140, R29, R50, P0 ;  /* 0x000000321d8c7207 */ /* 0x000fe20000000000 */
[----:B------:R-:W2:Y:S01]  /*edc0*/  S2UR UR4, SR_CTAID.Y ;  /* 0x00000000000479c3 */ /* 0x000ea20000002600 */
[----:B------:R-:W-:Y:S01]  /*edd0*/  SEL R67, R50, R29, P0 ;  /* 0x0000001d32437207 */ /* 0x000fe20000000000 */
[----:B------:R-:W-:Y:S01]  /*ede0*/  IMAD.IADD R4, R5, 0x1, -R4 ;  /* 0x0000000105047824 */ /* 0x000fe200078e0a04 */
[----:B------:R-:W-:Y:S01]  /*edf0*/  SEL R128, R82, R83, P0 ;  /* 0x0000005352807207 */ /* 0x000fe20000000000 */
[----:B------:R-:W4:Y:S01]  /*ee00*/  S2R R29, SR_CTAID.X ;  /* 0x00000000001d7919 */ /* 0x000f220000002500 */
[----:B------:R-:W-:-:S02]  /*ee10*/  SEL R94, R83, R82, P0 ;  /* 0x00000052535e7207 */ /* 0x000fc40000000000 */
[----:B------:R-:W-:Y:S02]  /*ee20*/  SEL R154, R116, R117, P0 ;  /* 0x00000075749a7207 */ /* 0x000fe40000000000 */
[----:B------:R-:W-:Y:S02]  /*ee30*/  SEL R55, R117, R116, P0 ;  /* 0x0000007475377207 */ /* 0x000fe40000000000 */
[----:B------:R-:W-:Y:S02]  /*ee40*/  SEL R82, R118, R119, P0 ;  /* 0x0000007776527207 */ /* 0x000fe40000000000 */
[----:B------:R-:W-:Y:S02]  /*ee50*/  SEL R83, R119, R118, P0 ;  /* 0x0000007677537207 */ /* 0x000fe40000000000 */
[----:B------:R-:W-:Y:S02]  /*ee60*/  LEA.HI R5, R107, R107, RZ, 0x1 ;  /* 0x0000006b6b057211 */ /* 0x000fe400078f08ff */
        /* <DEDUP_REMOVED lines=9> */
[----:B------:R-:W-:Y:S01]  /*ef00*/  LOP3.LUT R50, R5, 0x1ffffffe, RZ, 0xc0, !PT ;  /* 0x1ffffffe05327812 */ /* 0x000fe200078ec0ff */
[----:B------:R-:W-:Y:S01]  /*ef10*/  IMAD.U32 R5, RZ, RZ, UR7 ;  /* 0x00000007ff057e24 */ /* 0x000fe2000f8e00ff */
[----:B------:R-:W-:Y:S01]  /*ef20*/  SEL R36, R93, R36, P0 ;  /* 0x000000245d247207 */ /* 0x000fe20000000000 */
[----:B------:R-:W-:Y:S01]  /*ef30*/  IMAD.U32 R5, RZ, RZ, UR8 ;  /* 0x00000008ff057e24 */ /* 0x000fe2000f8e00ff */
[----:B------:R-:W-:Y:S01]  /*ef40*/  SEL R134, R43, R72, P0 ;  /* 0x000000482b867207 */ /* 0x000fe20000000000 */
[----:B------:R-:W-:Y:S01]  /*ef50*/  IMAD.IADD R50, R107, 0x1, -R50 ;  /* 0x000000016b327824 */ /* 0x000fe200078e0a32 */
        /* <DEDUP_REMOVED lines=8> */
[----:B------:R-:W-:Y:S02]  /*efe0*/  LEA.HI R7, R7, R98, RZ, 0x5 ;  /* 0x0000006207077211 */ /* 0x000fe400078f28ff */
[----:B------:R-:W-:Y:S02]  /*eff0*/  SEL R23, R61, R60, P0 ;  /* 0x0000003c3d177207 */ /* 0x000fe40000000000 */
[----:B------:R-:W-:Y:S02]  /*f000*/  SEL R48, R86, R87, P0 ;  /* 0x0000005756307207 */ /* 0x000fe40000000000 */
[----:B------:R-:W-:Y:S02]  /*f010*/  SEL R99, R87, R86, P0 ;  /* 0x0000005657637207 */ /* 0x000fe40000000000 */
[----:B------:R-:W-:-:S02]  /*f020*/  SEL R92, R95, R92, P0 ;  /* 0x0000005c5f5c7207 */ /* 0x000fc40000000000 */
[----:B------:R-:W-:Y:S02]  /*f030*/  SEL R178, R60, R61, P0 ;  /* 0x0000003d3cb27207 */ /* 0x000fe40000000000 */
[----:B------:R-:W-:Y:S02]  /*f040*/  SEL R86, R105, R112, P0 ;  /* 0x0000007069567207 */ /* 0x000fe40000000000 */
[----:B------:R-:W-:Y:S02]  /*f050*/  SEL R95, R112, R105, P0 ;  /* 0x00000069705f7207 */ /* 0x000fe40000000000 */
[----:B-1----:R-:W-:Y:S02]  /*f060*/  ISETP.NE.AND P2, PT, R109, 0x1, PT ;  /* 0x000000016d00780c */ /* 0x002fe40003f45270 */
[----:B------:R-:W-:Y:S02]  /*f070*/  SHF.R.S32.HI R7, RZ, 0x5, R7 ;  /* 0x00000005ff077819 */ /* 0x000fe40000011407 */
[----:B------:R-:W-:-:S02]  /*f080*/  SEL R132, R78, R79, P0 ;  /* 0x0000004f4e847207 */ /* 0x000fc40000000000 */
        /* <DEDUP_REMOVED lines=9> */
[----:B----4-:R-:W-:Y:S01]  /*f120*/  IMAD R100, R29, 0x80, R11 ;  /* 0x000000801d647824 */ /* 0x010fe200078e020b */
[----:B------:R-:W-:Y:S01]  /*f130*/  LOP3.LUT R33, R33, 0x7ffffffc, RZ, 0xc0, !PT ;  /* 0x7ffffffc21217812 */ /* 0x000fe200078ec0ff */
        /* <DEDUP_REMOVED lines=9> */
[----:B------:R-:W-:Y:S01]  /*f1d0*/  SEL R59, R59, R58, P0 ;  /* 0x0000003a3b3b7207 */ /* 0x000fe20000000000 */
[----:B------:R-:W-:Y:S01]  /*f1e0*/  IMAD R58, R50, 0x8, R11 ;  /* 0x00000008323a7824 */ /* 0x000fe200078e020b */
[----:B------:R-:W-:Y:S02]  /*f1f0*/  SEL R62, R53, R62, P0 ;  /* 0x0000003e353e7207 */ /* 0x000fe40000000000 */
[----:B------:R-:W-:Y:S01]  /*f200*/  SEL R69, R52, R69, P0 ;  /* 0x0000004534457207 */ /* 0x000fe20000000000 */
[----:B------:R-:W-:Y:S01]  /*f210*/  IMAD R58, R29, 0x80, R58 ;  /* 0x000000801d3a7824 */ /* 0x000fe200078e023a */
[C---:B------:R-:W-:Y:S01]  /*f220*/  LOP3.LUT P1, RZ, R98.reuse, 0x3, RZ, 0xc0, !PT ;  /* 0x0000000362ff7812 */ /* 0x040fe2000782c0ff */
[----:B------:R-:W-:Y:S01]  /*f230*/  IMAD.IADD R98, R98, 0x1, -R33 ;  /* 0x0000000162627824 */ /* 0x000fe200078e0a21 */
[----:B------:R-:W-:-:S03]  /*f240*/  SEL R138, R54, R45, P0 ;  /* 0x0000002d368a7207 */ /* 0x000fc60000000000 */
[----:B------:R-:W-:Y:S01]  /*f250*/  IMAD.SHL.U32 R98, R98, 0x2, RZ ;  /* 0x0000000262627824 */ /* 0x000fe200078e00ff */
[----:B---3--:R-:W-:Y:S01]  /*f260*/  LOP3.LUT R74, R3, 0x2, RZ, 0x3c, !PT ;  /* 0x00000002034a7812 */ /* 0x008fe200078e3cff */
        /* <DEDUP_REMOVED lines=24> */
[----:B------:R-:W1:Y:S04]  /*f3f0*/  SHFL.IDX PT, R73, R28, R3, 0x1c1f ;  /* 0x001c1f031c497589 */ /* 0x000e6800000e0000 */
[----:B------:R-:W-:Y:S04]  /*f400*/  SHFL.IDX PT, R120, R120, R3, 0x1c1f ;  /* 0x001c1f0378787589 */ /* 0x000fe800000e0000 */
[----:B------:R3:W4:Y:S04]  /*f410*/  SHFL.IDX PT, R15, R26, R74, 0x1c1f ;  /* 0x001c1f4a1a0f7589 */ /* 0x00072800000e0000 */
[----:B------:R5:W-:Y:S04]  /*f420*/  SHFL.IDX PT, R133, R66, R74, 0x1c1f ;  /* 0x001c1f4a42857589 */ /* 0x000be800000e0000 */
[----:B------:R0:W-:Y:S01]  /*f430*/  SHFL.IDX PT, R128, R70, R74, 0x1c1f ;  /* 0x001c1f4a46807589 */ /* 0x0001e200000e0000 */
[----:B---3--:R-:W-:-:S03]  /*f440*/  SEL R26, R117, R24, P0 ;  /* 0x00000018751a7207 */ /* 0x008fc60000000000 */
[----:B------:R3:W-:Y:S01]  /*f450*/  SHFL.IDX PT, R135, R67, R74, 0x1c1f ;  /* 0x001c1f4a43877589 */ /* 0x0007e200000e0000 */
[----:B------:R-:W-:Y:S02]  /*f460*/  SEL R24, R24, R117, P0 ;  /* 0x0000007518187207 */ /* 0x000fe40000000000 */
[----:B-----5:R-:W-:Y:S01]  /*f470*/  SEL R66, R22, R115, P0 ;  /* 0x0000007316427207 */ /* 0x020fe20000000000 */
[----:B------:R5:W-:Y:S01]  /*f480*/  SHFL.IDX PT, R63, R71, R74, 0x1c1f ;  /* 0x001c1f4a473f7589 */ /* 0x000be200000e0000 */
[----:B-1----:R-:W-:Y:S02]  /*f490*/  SEL R85, R73, R76, P0 ;  /* 0x0000004c49557207 */ /* 0x002fe40000000000 */
[----:B0-----:R-:W-:Y:S01]  /*f4a0*/  SEL R70, R115, R22, P0 ;  /* 0x0000001673467207 */ /* 0x001fe20000000000 */
[----:B------:R-:W-:Y:S01]  /*f4b0*/  SHFL.IDX PT, R107, R38, R3, 0x1c1f ;  /* 0x001c1f03266b7589 */ /* 0x000fe200000e0000 */
[----:B---3--:R-:W-:-:S03]  /*f4c0*/  SEL R67, R25, R114, P0 ;  /* 0x0000007219437207 */ /* 0x008fc60000000000 */
[----:B------:R-:W-:Y:S01]  /*f4d0*/  SHFL.IDX PT, R106, R166, R3, 0x1c1f ;  /* 0x001c1f03a66a7589 */ /* 0x000fe200000e0000 */
[----:B----4-:R-:W-:Y:S02]  /*f4e0*/  SEL R22, R120, R15, P0 ;  /* 0x0000000f78167207 */ /* 0x010fe40000000000 */
[----:B-----5:R-:W-:Y:S01]  /*f4f0*/  SEL R71, R114, R25, P0 ;  /* 0x0000001972477207 */ /* 0x020fe20000000000 */
[----:B------:R-:W-:Y:S01]  /*f500*/  SHFL.IDX PT, R18, R18, R74, 0x1c1f ;  /* 0x001c1f4a12127589 */ /* 0x000fe200000e0000 */
[----:B------:R-:W0:Y:S01]  /*f510*/  LDC.64 R114, c[0x0][0xbd8] ;  /* 0x0002f600ff727b82 */ /* 0x000e220000000a00 */
[----:B------:R-:W-:Y:S02]  /*f520*/  SEL R25, R119, R116, P0 ;  /* 0x0000007477197207 */ /* 0x000fe40000000000 */
[----:B------:R-:W-:Y:S04]  /*f530*/  SHFL.IDX PT, R123, R36, R74, 0x1c1f ;  /* 0x001c1f4a247b7589 */ /* 0x000fe800000e0000 */
[----:B------:R-:W-:Y:S01]  /*f540*/  SHFL.IDX PT, R121, R164, R3, 0x1c1f ;  /* 0x001c1f03a4797589 */ /* 0x000fe200000e0000 */
[----:B------:R-:W2:Y:S03]  /*f550*/  LDC R119, c[0x0][0xc50] ;  /* 0x00031400ff777b82 */ /* 0x000ea60000000800 */
[----:B------:R-:W-:Y:S04]  /*f560*/  SHFL.IDX PT, R30, R30, R74, 0x1c1f ;  /* 0x001c1f4a1e1e7589 */ /* 0x000fe800000e0000 */
[----:B------:R-:W-:Y:S01]  /*f570*/  SHFL.IDX PT, R105, R160, R3, 0x1c1f ;  /* 0x001c1f03a0697589 */ /* 0x000fe200000e0000 */
[----:B------:R-:W1:Y:S03]  /*f580*/  LDC.64 R116, c[0x0][0xb40] ;  /* 0x0002d000ff747b82 */ /* 0x000e660000000a00 */
[----:B------:R-:W3:Y:S04]  /*f590*/  SHFL.IDX PT, R12, R35, R74, 0x1c1f ;  /* 0x001c1f4a230c7589 */ /* 0x000ee800000e0000 */
[----:B------:R-:W-:Y:S04]  /*f5a0*/  SHFL.IDX PT, R82, R82, R3, 0x1c1f ;  /* 0x001c1f0352527589 */ /* 0x000fe800000e0000 */
[----:B------:R-:W-:Y:S04]  /*f5b0*/  SHFL.IDX PT, R9, R83, R74, 0x1c1f ;  /* 0x001c1f4a53097589 */ /* 0x000fe800000e0000 */
[----:B------:R-:W-:Y:S04]  /*f5c0*/  SHFL.IDX PT, R112, R178, R3, 0x1c1f ;  /* 0x001c1f03b2707589 */ /* 0x000fe800000e0000 */
[----:B------:R-:W-:Y:S04]  /*f5d0*/  SHFL.IDX PT, R23, R23, R74, 0x1c1f ;  /* 0x001c1f4a17177589 */ /* 0x000fe800000e0000 */
[----:B------:R-:W-:Y:S01]  /*f5e0*/  SHFL.IDX PT, R78, R32, R3, 0x1c1f ;  /* 0x001c1f03204e7589 */ /* 0x000fe200000e0000 */
[----:B-1----:R-:W-:-:S03]  /*f5f0*/  IMAD.WIDE.U32 R4, R116, UR12, R4 ;  /* 0x0000000c74047c25 */ /* 0x002fc6000f8e0004 */
[----:B------:R1:W-:Y:S01]  /*f600*/  SHFL.IDX PT, R79, R14, R74, 0x1c1f ;  /* 0x001c1f4a0e4f7589 */ /* 0x0003e200000e0000 */
[----:B---3--:R-:W-:-:S03]  /*f610*/  SEL R36, R12, R105, P0 ;  /* 0x000000690c247207 */ /* 0x008fc60000000000 */
[----:B------:R-:W-:Y:S04]  /*f620*/  SHFL.IDX PT, R32, R108, R3, 0x1c1f ;  /* 0x001c1f036c207589 */ /* 0x000fe800000e0000 */
[----:B------:R-:W-:Y:S01]  /*f630*/  SHFL.IDX PT, R75, R34, R3, 0x1c1f ;  /* 0x001c1f03224b7589 */ /* 0x000fe200000e0000 */
[----:B-1----:R-:W-:-:S03]  /*f640*/  SEL R14, R30, R121, P0 ;  /* 0x000000791e0e7207 */ /* 0x002fc60000000000 */
[----:B------:R1:W3:Y:S04]  /*f650*/  SHFL.IDX PT, R108, R19, R74, 0x1c1f ;  /* 0x001c1f4a136c7589 */ /* 0x0002e800000e0000 */
[----:B------:R-:W-:Y:S04]  /*f660*/  SHFL.IDX PT, R110, R21, R74, 0x1c1f ;  /* 0x001c1f4a156e7589 */ /* 0x000fe800000e0000 */
[----:B------:R-:W-:Y:S01]  /*f670*/  SHFL.IDX PT, R8, R122, R3, 0x1c1f ;  /* 0x001c1f037a087589 */ /* 0x000fe200000e0000 */
[----:B-1----:R-:W-:-:S03]  /*f680*/  SEL R19, R106, R123, P0 ;  /* 0x0000007b6a137207 */ /* 0x002fc60000000000 */
[----:B------:R-:W-:Y:S04]  /*f690*/  SHFL.IDX PT, R122, R49, R74, 0x1c1f ;  /* 0x001c1f4a317a7589 */ /* 0x000fe800000e0000 */
[----:B------:R1:W-:Y:S04]  /*f6a0*/  SHFL.IDX PT, R49, R111, R74, 0x1c1f ;  /* 0x001c1f4a6f317589 */ /* 0x0003e800000e0000 */
[----:B------:R4:W-:Y:S04]  /*f6b0*/  SHFL.IDX PT, R10, R86, R3, 0x1c1f ;  /* 0x001c1f03560a7589 */ /* 0x0009e800000e0000 */
[----:B------:R-:W-:Y:S01]  /*f6c0*/  SHFL.IDX PT, R33, R126, R3, 0x1c1f ;  /* 0x001c1f037e217589 */ /* 0x000fe200000e0000 */
[----:B---3--:R-:W-:Y:S01]  /*f6d0*/  SEL R83, R75, R108, P0 ;  /* 0x0000006c4b537207 */ /* 0x008fe20000000000 */
[----:B-1----:R-:W1:Y:S02]  /*f6e0*/  @P2 LDC R111, c[0x0][0xbec] ;  /* 0x0002fb00ff6f2b82 */ /* 0x002e640000000800 */
[----:B------:R3:W-:Y:S01]  /*f6f0*/  SHFL.IDX PT, R11, R84, R3, 0x1c1f ;  /* 0x001c1f03540b7589 */ /* 0x0007e200000e0000 */
[----:B----4-:R-:W-:-:S02]  /*f700*/  SEL R86, R88, R89, P0 ;  /* 0x0000005958567207 */ /* 0x010fc40000000000 */
[----:B------:R-:W-:Y:S01]  /*f710*/  SEL R88, R89, R88, P0 ;  /* 0x0000005859587207 */ /* 0x000fe20000000000 */
[----:B------:R4:W-:Y:S01]  /*f720*/  SHFL.IDX PT, R126, R68, R74, 0x1c1f ;  /* 0x001c1f4a447e7589 */ /* 0x0009e200000e0000 */
[----:B------:R-:W-:Y:S02]  /*f730*/  SEL R89, R13, R72, P0 ;  /* 0x000000480d597207 */ /* 0x000fe40000000000 */
[----:B------:R-:W-:Y:S01]  /*f740*/  SEL R72, R113, R20, P0 ;  /* 0x0000001471487207 */ /* 0x000fe20000000000 */
[----:B------:R-:W-:Y:S01]  /*f750*/  SHFL.IDX PT, R31, R31, R74, 0x1c1f ;  /* 0x001c1f4a1f1f7589 */ /* 0x000fe200000e0000 */
[----:B---3--:R-:W-:Y:S02]  /*f760*/  SEL R84, R80, R81, P0 ;  /* 0x0000005150547207 */ /* 0x008fe40000000000 */
[----:B------:R-:W-:Y:S01]  /*f770*/  SEL R80, R81, R80, P0 ;  /* 0x0000005051507207 */ /* 0x000fe20000000000 */
[----:B------:R-:W-:Y:S01]  /*f780*/  SHFL.IDX PT, R125, R40, R74, 0x1c1f ;  /* 0x001c1f4a287d7589 */ /* 0x000fe200000e0000 */
[----:B------:R-:W-:-:S02]  /*f790*/  SEL R81, R76, R73, P0 ;  /* 0x000000494c517207 */ /* 0x000fc40000000000 */
[----:B----4-:R-:W-:Y:S01]  /*f7a0*/  SEL R68, R20, R113, P0 ;  /* 0x0000007114447207 */ /* 0x010fe20000000000 */
[----:B------:R-:W-:Y:S01]  /*f7b0*/  SHFL.IDX PT, R127, R37, R74, 0x1c1f ;  /* 0x001c1f4a257f7589 */ /* 0x000fe200000e0000 */
[----:B------:R-:W-:Y:S01]  /*f7c0*/  SEL R20, R15, R120, P0 ;  /* 0x000000780f147207 */ /* 0x000fe20000000000 */
[----:B------:R-:W3:Y:S01]  /*f7d0*/  @P2 LDC R113, c[0x0][0xbf0] ;  /* 0x0002fc00ff712b82 */ /* 0x000ee20000000800 */
[----:B------:R-:W-:Y:S01]  /*f7e0*/  SEL R76, R18, R107, P0 ;  /* 0x0000006b124c7207 */ /* 0x000fe20000000000 */
[----:B------:R-:W-:Y:S01]  /*f7f0*/  SHFL.IDX PT, R55, R55, R74, 0x1c1f ;  /* 0x001c1f4a37377589 */ /* 0x000fe200000e0000 */
[----:B------:R-:W-:Y:S01]  /*f800*/  SEL R15, R123, R106, P0 ;  /* 0x0000006a7b0f7207 */ /* 0x000fe20000000000 */
[----:B0-----:R-:W-:Y:S01]  /*f810*/  IMAD R106, R114, UR13, RZ ;  /* 0x0000000d726a7c24 */ /* 0x001fe2000f8e02ff */
[----:B------:R-:W-:Y:S01]  /*f820*/  SEL R73, R112, R23, P0 ;  /* 0x0000001770497207 */ /* 0x000fe20000000000 */
[----:B------:R-:W-:Y:S04]  /*f830*/  SHFL.IDX PT, R129, R41, R74, 0x1c1f ;  /* 0x001c1f4a29817589 */ /* 0x000fe800000e0000 */
[----:B------:R-:W-:Y:S04]  /*f840*/  SHFL.IDX PT, R131, R51, R74, 0x1c1f ;  /* 0x001c1f4a33837589 */ /* 0x000fe800000e0000 */
[----:B------:R-:W-:Y:S04]  /*f850*/  SHFL.IDX PT, R104, R104, R74, 0x1c1f ;  /* 0x001c1f4a68687589 */ /* 0x000fe800000e0000 */
[----:B------:R0:W-:Y:S04]  /*f860*/  SHFL.IDX PT, R103, R69, R74, 0x1c1f ;  /* 0x001c1f4a45677589 */ /* 0x0001e800000e0000 */
[----:B------:R-:W-:Y:S04]  /*f870*/  SHFL.IDX PT, R62, R62, R74, 0x1c1f ;  /* 0x001c1f4a3e3e7589 */ /* 0x000fe800000e0000 */
[----:B------:R-:W-:Y:S01]  /*f880*/  SHFL.IDX PT, R59, R59, R74, 0x1c1f ;  /* 0x001c1f4a3b3b7589 */ /* 0x000fe200000e0000 */
[----:B0-----:R-:W-:Y:S01]  /*f890*/  SEL R69, R23, R112, P0 ;  /* 0x0000007017457207 */ /* 0x001fe20000000000 */
[----:B------:R-:W-:-:S02]  /*f8a0*/  IMAD R112, RZ, RZ, -UR57 ;  /* 0x80000039ff707e24 */ /* 0x000fc4000f8e02ff */
[----:B------:R-:W-:Y:S02]  /*f8b0*/  SHFL.IDX PT, R102, R102, R74, 0x1c1f ;  /* 0x001c1f4a66667589 */ /* 0x000fe400000e0000 */
[----:B--2---:R-:W-:Y:S02]  /*f8c0*/  IMAD R119, R119, R112, UR4 ;  /* 0x0000000477777e24 */ /* 0x004fe4000f8e0270 */
[----:B------:R-:W-:Y:S01]  /*f8d0*/  SHFL.IDX PT, R93, R93, R74, 0x1c1f ;  /* 0x001c1f4a5d5d7589 */ /* 0x000fe200000e0000 */
[----:B------:R-:W-:-:S03]  /*f8e0*/  ULDC.64 UR4, c[0x0][0xbe0] ;  /* 0x0002f80000047ab9 */ /* 0x000fc60000000a00 */
[----:B------:R-:W-:Y:S01]  /*f8f0*/  SHFL.IDX PT, R96, R96, R74, 0x1c1f ;  /* 0x001c1f4a60607589 */ /* 0x000fe200000e0000 */
[----:B------:R-:W-:-:S03]  /*f900*/  SHF.R.S32.HI R112, RZ, 0x1f, R119 ;  /* 0x0000001fff707819 */ /* 0x000fc60000011477 */
        /* <DEDUP_REMOVED lines=9> */
[----:B------:R-:W4:Y:S01]  /*f9a0*/  SHFL.IDX PT, R50, R162, R3, 0x1c1f ;  /* 0x001c1f03a2327589 */ /* 0x000f2200000e0000 */
[----:B0-----:R-:W-:-:S02]  /*f9b0*/  SEL R74, R107, R18, P0 ;  /* 0x000000126b4a7207 */ /* 0x001fc40000000000 */
[----:B------:R-:W-:Y:S01]  /*f9c0*/  SEL R18, R121, R30, P0 ;  /* 0x0000001e79127207 */ /* 0x000fe20000000000 */
[----:B------:R-:W0:Y:S01]  /*f9d0*/  SHFL.IDX PT, R44, R156, R3, 0x1c1f ;  /* 0x001c1f039c2c7589 */ /* 0x000e2200000e0000 */
[----:B------:R-:W5:Y:S01]  /*f9e0*/  @P2 LDC R121, c[0x0][0xbec] ;  /* 0x0002fb00ff792b82 */ /* 0x000f620000000800 */
[----:B------:R-:W-:Y:S01]  /*f9f0*/  SEL R30, R105, R12, P0 ;  /* 0x0000000c691e7207 */ /* 0x000fe20000000000 */
[----:B------:R-:W-:Y:S01]  /*fa00*/  IMAD R105, R115, UR12, R106 ;  /* 0x0000000c73697c24 */ /* 0x000fe2000f8e026a */
[----:B------:R-:W1:Y:S01]  /*fa10*/  SHFL.IDX PT, R45, R158, R3, 0x1c1f ;  /* 0x001c1f039e2d7589 */ /* 0x000e6200000e0000 */
[----:B------:R-:W-:-:S03]  /*fa20*/  IMAD.WIDE.U32 R106, R114, UR12, R6 ;  /* 0x0000000c726a7c25 */ /* 0x000fc6000f8e0006 */
[----:B------:R-:W3:Y:S01]  /*fa30*/  SHFL.IDX PT, R54, R152, R3, 0x1c1f ;  /* 0x001c1f0398367589 */ /* 0x000ee200000e0000 */
[----:B------:R-:W3:Y:S01]  /*fa40*/  @P2 LDC R114, c[0x0][0xbf0] ;  /* 0x0002fc00ff722b82 */ /* 0x000ee20000000800 */
[----:B------:R-:W-:Y:S02]  /*fa50*/  IMAD.IADD R107, R107, 0x1, R105 ;  /* 0x000000016b6b7824 */ /* 0x000fe400078e0269 */
[----:B------:R-:W3:Y:S01]  /*fa60*/  SHFL.IDX PT, R34, R154, R3, 0x1c1f ;  /* 0x001c1f039a227589 */ /* 0x000ee200000e0000 */
[----:B------:R-:W-:Y:S01]  /*fa70*/  IMAD.MOV.U32 R105, RZ, RZ, R58 ;  /* 0x000000ffff697224 */ /* 0x000fe200078e003a */
[----:B--2---:R-:W-:Y:S02]  /*fa80*/  SEL R23, R118, R31, P0 ;  /* 0x0000001f76177207 */ /* 0x004fe40000000000 */
[----:B------:R-:W2:Y:S01]  /*fa90*/  SHFL.IDX PT, R28, R148, R3, 0x1c1f ;  /* 0x001c1f03941c7589 */ /* 0x000ea200000e0000 */
[----:B------:R-:W-:Y:S02]  /*faa0*/  SEL R21, R31, R118, P0 ;  /* 0x000000761f157207 */ /* 0x000fe40000000000 */
[----:B----4-:R-:W-:Y:S01]  /*fab0*/  SEL R31, R50, R125, P0 ;  /* 0x0000007d321f7207 */ /* 0x010fe20000000000 */
[----:B------:R-:W4:Y:S01]  /*fac0*/  SHFL.IDX PT, R29, R150, R3, 0x1c1f ;  /* 0x001c1f03961d7589 */ /* 0x000f2200000e0000 */
[----:B------:R-:W-:-:S03]  /*fad0*/  SEL R37, R125, R50, P0 ;  /* 0x000000327d257207 */ /* 0x000fc60000000000 */
[----:B------:R-:W4:Y:S01]  /*fae0*/  SHFL.IDX PT, R38, R144, R3, 0x1c1f ;  /* 0x001c1f0390267589 */ /* 0x000f2200000e0000 */
[----:B-----5:R-:W-:Y:S01]  /*faf0*/  @P2 IMAD.HI.U32 R121, R58, R121, RZ ;  /* 0x000000793a792227 */ /* 0x020fe200078e00ff */
[----:B0-----:R-:W-:Y:S02]  /*fb00*/  SEL R40, R44, R127, P0 ;  /* 0x0000007f2c287207 */ /* 0x001fe40000000000 */
[----:B------:R-:W0:Y:S01]  /*fb10*/  SHFL.IDX PT, R39, R146, R3, 0x1c1f ;  /* 0x001c1f0392277589 */ /* 0x000e2200000e0000 */
[----:B-1----:R-:W-:Y:S02]  /*fb20*/  SEL R41, R45, R122, P0 ;  /* 0x0000007a2d297207 */ /* 0x002fe40000000000 */
[----:B------:R-:W-:Y:S01]  /*fb30*/  SEL R44, R127, R44, P0 ;  /* 0x0000002c7f2c7207 */ /* 0x000fe20000000000 */
[----:B------:R-:W1:Y:S01]  /*fb40*/  SHFL.IDX PT, R52, R140, R3, 0x1c1f ;  /* 0x001c1f038c347589 */ /* 0x000e6200000e0000 */
[----:B---3--:R-:W-:Y:S02]  /*fb50*/  SEL R50, R54, R129, P0 ;  /* 0x0000008136327207 */ /* 0x008fe40000000000 */
[----:B------:R-:W-:Y:S01]  /*fb60*/  SEL R45, R122, R45, P0 ;  /* 0x0000002d7a2d7207 */ /* 0x000fe20000000000 */
[----:B------:R-:W3:Y:S01]  /*fb70*/  SHFL.IDX PT, R53, R142, R3, 0x1c1f ;  /* 0x001c1f038e357589 */ /* 0x000ee200000e0000 */
[----:B------:R-:W-:-:S02]  /*fb80*/  SEL R51, R34, R55, P0 ;  /* 0x0000003722337207 */ /* 0x000fc40000000000 */
[----:B------:R-:W-:Y:S01]  /*fb90*/  SEL R55, R55, R34, P0 ;  /* 0x0000002237377207 */ /* 0x000fe20000000000 */
[----:B------:R-:W-:Y:S01]  /*fba0*/  SHFL.IDX PT, R56, R56, R3, 0x1c1f ;  /* 0x001c1f0338387589 */ /* 0x000fe200000e0000 */
[----:B--2---:R-:W-:Y:S02]  /*fbb0*/  SEL R12, R28, R131, P0 ;  /* 0x000000831c0c7207 */ /* 0x004fe40000000000 */
[----:B------:R-:W-:Y:S01]  /*fbc0*/  SEL R54, R129, R54, P0 ;  /* 0x0000003681367207 */ /* 0x000fe20000000000 */
[----:B------:R-:W-:Y:S01]  /*fbd0*/  SHFL.IDX PT, R57, R138, R3, 0x1c1f ;  /* 0x001c1f038a397589 */ /* 0x000fe200000e0000 */
[----:B----4-:R-:W-:Y:S02]  /*fbe0*/  SEL R13, R29, R124, P0 ;  /* 0x0000007c1d0d7207 */ /* 0x010fe40000000000 */
[----:B------:R-:W-:Y:S01]  /*fbf0*/  SEL R28, R131, R28, P0 ;  /* 0x0000001c831c7207 */ /* 0x000fe20000000000 */
[----:B------:R-:W2:Y:S01]  /*fc00*/  SHFL.IDX PT, R60, R60, R3, 0x1c1f ;  /* 0x001c1f033c3c7589 */ /* 0x000ea200000e0000 */
[----:B------:R-:W-:-:S02]  /*fc10*/  SEL R34, R38, R133, P0 ;  /* 0x0000008526227207 */ /* 0x000fc40000000000 */
        /* <DEDUP_REMOVED lines=8> */
[----:B---3--:R-:W-:-:S02]  /*fca0*/  SEL R7, R53, R128, P0 ;  /* 0x0000008035077207 */ /* 0x008fc40000000000 */
[----:B------:R-:W-:Y:S01]  /*fcb0*/  SEL R52, R135, R52, P0 ;  /* 0x0000003487347207 */ /* 0x000fe20000000000 */
[----:B------:R-:W-:Y:S01]  /*fcc0*/  SHFL.IDX PT, R43, R130, R3, 0x1c1f ;  /* 0x001c1f03822b7589 */ /* 0x000fe200000e0000 */
[----:B------:R-:W-:-:S03]  /*fcd0*/  SEL R53, R128, R53, P0 ;  /* 0x0000003580357207 */ /* 0x000fc60000000000 */
[----:B------:R-:W-:Y:S04]  /*fce0*/  SHFL.IDX PT, R46, R132, R3, 0x1c1f ;  /* 0x001c1f03842e7589 */ /* 0x000fe800000e0000 */
[----:B------:R3:W-:Y:S02]  /*fcf0*/  SHFL.IDX PT, R48, R48, R3, 0x1c1f ;  /* 0x001c1f0330307589 */ /* 0x0007e400000e0000 */
[----:B---3--:R-:W-:Y:S02]  /*fd00*/  SEL R3, R82, R9, P0 ;  /* 0x0000000952037207 */ /* 0x008fe40000000000 */
[----:B------:R-:W-:Y:S02]  /*fd10*/  SEL R9, R9, R82, P0 ;  /* 0x0000005209097207 */ /* 0x000fe40000000000 */
[----:B------:R-:W-:-:S02]  /*fd20*/  SEL R82, R78, R79, P0 ;  /* 0x0000004f4e527207 */ /* 0x000fc40000000000 */
[----:B------:R-:W-:Y:S02]  /*fd30*/  SEL R78, R79, R78, P0 ;  /* 0x0000004e4f4e7207 */ /* 0x000fe40000000000 */
[----:B------:R-:W-:Y:S01]  /*fd40*/  SEL R79, R108, R75, P0 ;  /* 0x0000004b6c4f7207 */ /* 0x000fe20000000000 */
[----:B------:R-:W-:Y:S01]  /*fd50*/  @P2 IMAD.HI.U32 R108, R58, R111, RZ ;  /* 0x0000006f3a6c2227 */ /* 0x000fe200078e00ff */
[----:B------:R-:W-:Y:S02]  /*fd60*/  SEL R75, R77, R110, P0 ;  /* 0x0000006e4d4b7207 */ /* 0x000fe40000000000 */
[----:B------:R-:W-:Y:S01]  /*fd70*/  SEL R77, R110, R77, P0 ;  /* 0x0000004d6e4d7207 */ /* 0x000fe20000000000 */
[----:B------:R-:W-:Y:S01]  /*fd80*/  IMAD R110, R116, UR13, RZ ;  /* 0x0000000d746e7c24 */ /* 0x000fe2000f8e02ff */
[----:B------:R-:W-:Y:S01]  /*fd90*/  @P2 SHF.R.U32.HI R105, RZ, R113, R108 ;  /* 0x00000071ff692219 */ /* 0x000fe2000001166c */
[----:B------:R-:W-:Y:S01]  /*fda0*/  IMAD.MOV.U32 R113, RZ, RZ, R58 ;  /* 0x000000ffff717224 */ /* 0x000fe200078e003a */
[----:B------:R-:W-:Y:S01]  /*fdb0*/  @P2 SHF.R.U32.HI R113, RZ, R114, R121 ;  /* 0x00000072ff712219 */ /* 0x000fe20000011679 */
[----:B------:R-:W-:-:S02]  /*fdc0*/  IMAD R111, R117, UR12, R110 ;  /* 0x0000000c756f7c24 */ /* 0x000fc4000f8e026e */
[----:B------:R-:W-:Y:S02]  /*fdd0*/  IMAD.MOV.U32 R110, RZ, RZ, R4 ;  /* 0x000000ffff6e7224 */ /* 0x000fe400078e0004 */
[----:B------:R-:W-:Y:S02]  /*fde0*/  IMAD.IADD R111, R5, 0x1, R111 ;  /* 0x00000001056f7824 */ /* 0x000fe400078e026f */
[C---:B------:R-:W-:Y:S02]  /*fdf0*/  IMAD R5, R112.reuse, UR4, RZ ;  /* 0x0000000470057c24 */ /* 0x040fe4000f8e02ff */
[----:B------:R-:W-:Y:S02]  /*fe00*/  IMAD R112, R112, UR6, RZ ;  /* 0x0000000670707c24 */ /* 0x000fe4000f8e02ff */
[C---:B------:R-:W-:Y:S02]  /*fe10*/  IMAD R108, R119.reuse, UR5, R5 ;  /* 0x00000005776c7c24 */ /* 0x040fe4000f8e0205 */
[----:B------:R-:W-:Y:S01]  /*fe20*/  IMAD.WIDE.U32 R4, R119, UR4, R106 ;  /* 0x0000000477047c25 */ /* 0x000fe2000f8e006a */
[----:B------:R-:W-:Y:S01]  /*fe30*/  SHF.R.S32.HI R107, RZ, 0x1f, R105 ;  /* 0x0000001fff6b7819 */ /* 0x000fe20000011469 */
[----:B------:R-:W-:-:S02]  /*fe40*/  ULDC.64 UR4, c[0x0][0xb30] ;  /* 0x0002cc0000047ab9 */ /* 0x000fc40000000a00 */
[----:B------:R-:W-:Y:S01]  /*fe50*/  IMAD R115, R119, UR7, R112 ;  /* 0x0000000777737c24 */ /* 0x000fe2000f8e0270 */
[----:B------:R-:W-:Y:S01]  /*fe60*/  IADD3 R106, P2, R105, R4, RZ ;  /* 0x00000004696a7210 */ /* 0x000fe20007f5e0ff */
[----:B------:R-:W-:Y:S01]  /*fe70*/  IMAD.MOV R105, RZ, RZ, -R105 ;  /* 0x000000ffff697224 */ /* 0x000fe200078e0a69 */
[----:B------:R-:W-:Y:S01]  /*fe80*/  SHF.R.S32.HI R4, RZ, 0x1f, R113 ;  /* 0x0000001fff047819 */ /* 0x000fe20000011471 */
[----:B------:R-:W-:Y:S01]  /*fe90*/  IMAD.WIDE.U32 R110, R119, UR6, R110 ;  /* 0x00000006776e7c25 */ /* 0x000fe2000f8e006e */
[----:B------:R-:W-:Y:S01]  /*fea0*/  IADD3.X R107, R107, R5, R108, P2, !PT ;  /* 0x000000056b6b7210 */ /* 0x000fe200017fe46c */
[----:B------:R-:W-:Y:S02]  /*feb0*/  ULDC.64 UR6, c[0x0][0xbc8] ;  /* 0x0002f20000067ab9 */ /* 0x000fe40000000a00 */
[----:B------:R-:W-:Y:S02]  /*fec0*/  IMAD.MOV R112, RZ, RZ, -R113 ;  /* 0x000000ffff707224 */ /* 0x000fe400078e0a71 */
[----:B------:R-:W-:-:S02]  /*fed0*/  IMAD R105, R109, R105, R58 ;  /* 0x000000696d697224 */ /* 0x000fc400078e023a */
[----:B------:R-:W-:Y:S02]  /*fee0*/  IMAD R4, R4, UR4, RZ ;  /* 0x0000000404047c24 */ /* 0x000fe4000f8e02ff */
[----:B------:R-:W-:Y:S02]  /*fef0*/  IMAD.IADD R111, R111, 0x1, R115 ;  /* 0x000000016f6f7824 */ /* 0x000fe400078e0273 */
[----:B------:R-:W-:Y:S01]  /*ff00*/  IMAD R115, R109, R112, R58 ;  /* 0x000000706d737224 */ /* 0x000fe200078e023a */
[----:B------:R-:W-:Y:S01]  /*ff10*/  SHF.R.S32.HI R58, RZ, 0x1f, R105 ;  /* 0x0000001fff3a7819 */ /* 0x000fe20000011469 */
[C---:B------:R-:W-:Y:S01]  /*ff20*/  IMAD R117, R113.reuse, UR5, R4 ;  /* 0x0000000571757c24 */ /* 0x040fe2000f8e0204 */
[----:B------:R-:W3:Y:S01]  /*ff30*/  S2UR UR5, SR_CgaCtaId ;  /* 0x00000000000579c3 */ /* 0x000ee20000008800 */
[----:B------:R-:W-:Y:S01]  /*ff40*/  IMAD.WIDE.U32 R4, R113, UR4, R110 ;  /* 0x0000000471047c25 */ /* 0x000fe2000f8e006e */
[----:B------:R-:W-:Y:S01]  /*ff50*/  SHF.R.S32.HI R108, RZ, 0x1f, R115 ;  /* 0x0000001fff6c7819 */ /* 0x000fe20000011473 */
[----:B------:R-:W-:-:S02]  /*ff60*/  UMOV UR4, 0x400 ;  /* 0x0000040000047882 */ /* 0x000fc40000000000 */
[----:B------:R-:W-:Y:S02]  /*ff70*/  IMAD R58, R58, UR6, RZ ;  /* 0x000000063a3a7c24 */ /* 0x000fe4000f8e02ff */
[----:B------:R-:W-:Y:S02]  /*ff80*/  IMAD.IADD R5, R5, 0x1, R117 ;  /* 0x0000000105057824 */ /* 0x000fe400078e0275 */
[----:B------:R-:W-:Y:S02]  /*ff90*/  IMAD R108, R108, UR8, RZ ;  /* 0x000000086c6c7c24 */ /* 0x000fe4000f8e02ff */
[C---:B------:R-:W-:Y:S01]  /*ffa0*/  IMAD R113, R105.reuse, UR7, R58 ;  /* 0x0000000769717c24 */ /* 0x040fe2000f8e023a */
[----:B--2---:R-:W-:Y:S01]  /*ffb0*/  SEL R58, R60, R59, P0 ;  /* 0x0000003b3c3a7207 */ /* 0x004fe20000000000 */
[----:B------:R-:W-:Y:S01]  /*ffc0*/  IMAD.WIDE.U32 R106, R105, UR6, R106 ;  /* 0x00000006696a7c25 */ /* 0x000fe2000f8e006a */
[----:B------:R-:W-:Y:S01]  /*ffd0*/  ULDC.64 UR6, c[0x0][0xba8] ;  /* 0x0002ea0000067ab9 */ /* 0x000fe20000000a00 */
[----:B------:R-:W-:-:S02]  /*ffe0*/  SEL R60, R59, R60, P0 ;  /* 0x0000003c3b3c7207 */ /* 0x000fc40000000000 */
[----:B------:R-:W-:Y:S01]  /*fff0*/  IMAD.WIDE.U32 R110, R115, UR8, R4 ;  /* 0x00000008736e7c25 */ /* 0x000fe2000f8e0004 */
[----:B------:R-:W-:Y:S02]  /*10000*/  SEL R4, R56, R103, P0 ;  /* 0x0000006738047207 */ /* 0x000fe40000000000 */
[----:B------:R-:W-:Y:S01]  /*10010*/  SEL R56, R103, R56, P0 ;  /* 0x0000003867387207 */ /* 0x000fe20000000000 */
[----:B------:R-:W-:Y:S01]  /*10020*/  IMAD R105, R115, UR9, R108 ;  /* 0x0000000973697c24 */ /* 0x000fe2000f8e026c */
[----:B------:R-:W-:Y:S01]  /*10030*/  LEA R114, P2, R106, UR6, 0x2 ;  /* 0x000000066a727c11 */ /* 0x000fe2000f8410ff */
[----:B------:R-:W-:Y:S01]  /*10040*/  IMAD.IADD R103, R107, 0x1, R113 ;  /* 0x000000016b677824 */ /* 0x000fe200078e0271 */
[----:B------:R-:W-:Y:S01]  /*10050*/  ULDC.64 UR8, c[0x0][0xb00] ;  /* 0x0002c00000087ab9 */ /* 0x000fe20000000a00 */
[----:B------:R-:W-:Y:S01]  /*10060*/  IMAD.IADD R5, R111, 0x1, R105 ;  /* 0x000000016f057824 */ /* 0x000fe200078e0269 */
[----:B------:R-:W-:Y:S01]  /*10070*/  LEA R105, P3, R110, UR8, 0x2 ;  /* 0x000000086e697c11 */ /* 0x000fe2000f8610ff */
[----:B------:R-:W-:Y:S01]  /*10080*/  SHFL.IDX PT, R112, R114, 0x1, 0x1c1f ;  /* 0x003c1f0072707f89 */ /* 0x000fe200000e0000 */
[----:B------:R-:W-:Y:S01]  /*10090*/  LEA.HI.X R115, R106, UR7, R103, 0x2, P2 ;  /* 0x000000076a737c11 */ /* 0x000fe200090f1467 */
[----:B------:R-:W-:Y:S01]  /*100a0*/  ULDC UR6, c[0x0][0xa88] ;  /* 0x0002a20000067ab9 */ /* 0x000fe20000000800 */
[----:B------:R-:W-:Y:S01]  /*100b0*/  LEA.HI.X R108, R110, UR9, R5, 0x2, P3 ;  /* 0x000000096e6c7c11 */ /* 0x000fe200098f1405 */
[----:B---3--:R-:W-:Y:S01]  /*100c0*/  ULEA UR4, UR5, UR4, 0x18 ;  /* 0x0000000405047291 */ /* 0x008fe2000f8ec03f */
[----:B------:R-:W-:Y:S01]  /*100d0*/  SHFL.IDX PT, R110, R114, RZ, 0x1c1f ;  /* 0x001c1fff726e7589 */ /* 0x000fe200000e0000 */
[----:B------:R-:W-:Y:S01]  /*100e0*/  SEL R5, R57, R104, P0 ;  /* 0x0000006839057207 */ /* 0x000fe20000000000 */
[----:B------:R-:W-:Y:S01]  /*100f0*/  IMAD R103, R109, UR6, RZ ;  /* 0x000000066d677c24 */ /* 0x000fe2000f8e02ff */
[----:B------:R-:W-:Y:S01]  /*10100*/  SEL R57, R104, R57, P0 ;  /* 0x0000003968397207 */ /* 0x000fe20000000000 */
[----:B------:R-:W2:Y:S01]  /*10110*/  SHFL.IDX PT, R111, R115, RZ, 0x1c1f ;  /* 0x001c1fff736f7589 */ /* 0x000ea200000e0000 */
[C---:B------:R-:W-:Y:S01]  /*10120*/  VIADD R104, R100.reuse, 0x8 ;  /* 0x0000000864687836 */ /* 0x040fe20000000000 */
[----:B------:R-:W-:Y:S01]  /*10130*/  UIADD3 UR4, UR4, 0x33420, URZ ;  /* 0x0003342004047890 */ /* 0x000fe2000fffe03f */
[CC--:B------:R-:W-:Y:S01]  /*10140*/  ISETP.GE.OR P2, PT, R100.reuse, R103.reuse, P1 ;  /* 0x000000676400720c */ /* 0x0c0fe20000f46670 */
[----:B------:R-:W3:Y:S01]  /*10150*/  SHFL.IDX PT, R113, R115, 0x1, 0x1c1f ;  /* 0x003c1f0073717f89 */ /* 0x000ee200000e0000 */
[-C--:B------:R-:W-:Y:S01]  /*10160*/  ISETP.GE.AND P3, PT, R100, R103.reuse, PT ;  /* 0x000000676400720c */ /* 0x080fe20003f66270 */
[----:B------:R-:W-:Y:S01]  /*10170*/  UPRMT UR4, URZ, 0x654, UR4 ;  /* 0x000006543f047896 */ /* 0x000fe20008000004 */
[----:B------:R-:W-:Y:S01]  /*10180*/  ISETP.GE.OR P1, PT, R104, R103, P1 ;  /* 0x000000676800720c */ /* 0x000fe20000f26670 */
[----:B------:R1:W3:Y:S01]  /*10190*/  SHFL.IDX PT, R106, R105, RZ, 0x1c1f ;  /* 0x001c1fff696a7589 */ /* 0x0002e200000e0000 */
[----:B----4-:R-:W-:-:S02]  /*101a0*/  SEL R59, R61, R62, P0 ;  /* 0x0000003e3d3b7207 */ /* 0x010fc40000000000 */
[----:B------:R-:W-:Y:S01]  /*101b0*/  SEL R61, R62, R61, P0 ;  /* 0x0000003d3e3d7207 */ /* 0x000fe20000000000 */
[----:B------:R4:W4:Y:S01]  /*101c0*/  SHFL.IDX PT, R107, R108, RZ, 0x1c1f ;  /* 0x001c1fff6c6b7589 */ /* 0x00092200000e0000 */
[----:B0-----:R-:W-:Y:S02]  /*101d0*/  SEL R62, R64, R63, P0 ;  /* 0x0000003f403e7207 */ /* 0x001fe40000000000 */
[----:B------:R-:W-:Y:S01]  /*101e0*/  SYNCS.ARRIVE.TRANS64.RED.A1T0 RZ, [UR4], RZ ;  /* 0x000000ffffff79a7 */ /* 0x000fe20008100404 */
[----:B------:R-:W-:Y:S02]  /*101f0*/  SEL R64, R63, R64, P0 ;  /* 0x000000403f407207 */ /* 0x000fe40000000000 */
[----:B-1----:R-:W-:Y:S02]  /*10200*/  SEL R63, R65, R102, P0 ;  /* 0x00000066413f7207 */ /* 0x002fe40000000000 */
[----:B------:R-:W-:Y:S01]  /*10210*/  SEL R65, R102, R65, P0 ;  /* 0x0000004166417207 */ /* 0x000fe20000000000 */
[----:B--2---:R0:W-:Y:S04]  /*10220*/  @!P2 ST.E desc[UR36][R110.64], R2 ;  /* 0x000000026e00a985 */ /* 0x0041e8000c101924 */
[----:B---3--:R0:W-:Y:S01]  /*10230*/  @!P1 ST.E desc[UR36][R112.64], R0 ;  /* 0x0000000070009985 */ /* 0x0081e2000c101924 */
[----:B------:R-:W-:Y:S05]  /*10240*/  @P3 BRA `(.L_x_6196) ;  /* 0x0000000800383947 */ /* 0x000fea0003800000 */
[C---:B0-----:R-:W-:Y:S01]  /*10250*/  VIADD R0, R98.reuse, 0x8 ;  /* 0x0000000862007836 */ /* 0x041fe20000000000 */
        /* <DEDUP_REMOVED lines=10> */
[--C-:B----4-:R-:W-:Y:S02]  /*10300*/  @!P4 IMAD.WIDE R110, R98, 0x4, R106.reuse ;  /* 0x00000004626ec825 */ /* 0x110fe400078e026a */
        /* <DEDUP_REMOVED lines=22> */
[----:B------:R-:W-:Y:S01]  /*10470*/  @!P4 LOP3.LUT R109, R0, 0xfffffffe, RZ, 0xc0, !PT ;  /* 0xfffffffe006dc812 */ /* 0x000fe200078ec0ff */
[----:B-1----:R-:W-:Y:S01]  /*10480*/  @!P1 IMAD.WIDE R88, R115, 0x4, R106 ;  /* 0x0000000473589825 */ /* 0x002fe200078e026a */
        /* <DEDUP_REMOVED lines=106> */
.L_x_6196:
[----:B------:R-:W-:Y:S05]  /*10b30*/  BSYNC B0 ;  /* 0x0000000000007941 */ /* 0x000fea0003800000 */
.L_x_6195:
[----:B------:R-:W-:Y:S01]  /*10b40*/  ISETP.GE.AND P1, PT, R104, R103, PT ;  /* 0x000000676800720c */ /* 0x000fe20003f26270 */
[----:B-1----:R1:W2:Y:S01]  /*10b50*/  SHFL.IDX PT, R15, R108, 0x1, 0x1c1f ;  /* 0x003c1f006c0f7f89 */ /* 0x0022a200000e0000 */
        /* <DEDUP_REMOVED lines=21> */
[----:B0-----:R-:W-:Y:S02]  /*10cb0*/  SEL R2, R11, R90, P0 ;  /* 0x0000005a0b027207 */ /* 0x001fe40000000000 */
[----:B------:R-:W-:Y:S01]  /*10cc0*/  SEL R8, R90, R11, P0 ;  /* 0x0000000b5a087207 */ /* 0x000fe20000000000 */
[----:B-123--:R-:W-:Y:S06]  /*10cd0*/  @P1 BRA `(.L_x_6155) ;  /* 0x0000006000941947 */ /* 0x00efec0003800000 */
        /* <DEDUP_REMOVED lines=18> */
[----:B------:R-:W-:Y:S01]  /*10e00*/  @!P1 LOP3.LUT R27, R0, 0xfffffffe, RZ, 0xc0, !PT ;  /* 0xfffffffe001b9812 */ /* 0x000fe200078ec0ff */
[----:B------:R-:W-:Y:S01]  /*10e10*/  VIADD R0, R98, 0x38 ;  /* 0x0000003862007836 */ /* 0x000fe20000000000 */
[----:B------:R-:W-:Y:S01]  /*10e20*/  @!P5 LOP3.LUT R47, R16, 0xfffffffe, RZ, 0xc0, !PT ;  /* 0xfffffffe102fd812 */ /* 0x000fe200078ec0ff */
[----:B------:R-:W-:Y:S01]  /*10e30*/  VIADD R16, R98, 0x40 ;  /* 0x0000004062107836 */ /* 0x000fe20000000000 */
[----:B------:R-:W-:-:S02]  /*10e40*/  @!P6 LEA.HI R26, R26, R26, RZ, 0x1 ;  /* 0x0000001a1a1ae211 */ /* 0x000fc400078f08ff */
[----:B------:R-:W-:Y:S02]  /*10e50*/  @!P2 LEA.HI R46, R46, R46, RZ, 0x1 ;  /* 0x0000002e2e2ea211 */ /* 0x000fe400078f08ff */
[----:B------:R-:W-:Y:S02]  /*10e60*/  @!P6 LOP3.LUT R49, R26, 0xfffffffe, RZ, 0xc0, !PT ;  /* 0xfffffffe1a31e812 */ /* 0x000fe400078ec0ff */
[----:B------:R-:W-:Y:S02]  /*10e70*/  @!P3 LEA.HI R48, R48, R48, RZ, 0x1 ;  /* 0x000000303030b211 */ /* 0x000fe400078f08ff */
[----:B------:R-:W-:Y:S01]  /*10e80*/  @!P4 LEA.HI R50, R50, R50, RZ, 0x1 ;  /* 0x000000323232c211 */ /* 0x000fe200078f08ff */
[----:B0-----:R-:W-:-:S04]  /*10e90*/  @!P1 IMAD.WIDE R10, R27, 0x4, R14 ;  /* 0x000000041b0a9825 */ /* 0x001fc800078e020e */
        /* <DEDUP_REMOVED lines=18> */
[----:B--2---:R-:W-:Y:S01]  /*10fc0*/  @!P4 LOP3.LUT R27, R50, 0xfffffffe, RZ, 0xc0, !PT ;  /* 0xfffffffe321bc812 */ /* 0x004fe200078ec0ff */
[----:B------:R-:W-:Y:S01]  /*10fd0*/  VIADD R0, R98, 0x58 ;  /* 0x0000005862007836 */ /* 0x000fe20000000000 */
[----:B------:R-:W-:Y:S01]  /*10fe0*/  @!P0 LEA.HI R49, R49, R49, RZ, 0x1 ;  /* 0x0000003131318211 */ /* 0x000fe200078f08ff */
[----:B------:R1:W-:Y:S01]  /*10ff0*/  @!P3 ST.E.64 desc[UR36][R12.64], R52 ;  /* 0x000000340c00b985 */ /* 0x0003e2000c101b24 */
[----:B------:R-:W-:Y:S01]  /*11000*/  ISETP.GE.AND P2, PT, R28, UR4, PT ;  /* 0x000000041c007c0c */ /* 0x000fe2000bf46270 */
[----:B------:R-:W-:Y:S01]  /*11010*/  @!P4 IMAD.WIDE R26, R27, 0x4, R14 ;  /* 0x000000041b1ac825 */ /* 0x000fe200078e020e */
[----:B------:R-:W-:-:S02]  /*11020*/  @!P0 LOP3.LUT R49, R49, 0xfffffffe, RZ, 0xc0, !PT ;  /* 0xfffffffe31318812 */ /* 0x000fc400078ec0ff */
[----:B------:R-:W-:Y:S01]  /*11030*/  ISETP.GE.AND P3, PT, R0, UR4, PT ;  /* 0x0000000400007c0c */ /* 0x000fe2000bf66270 */
[----:B------:R-:W-:Y:S01]  /*11040*/  VIADD R34, R98, 0x60 ;  /* 0x0000006062227836 */ /* 0x000fe20000000000 */
[----:B0-----:R-:W-:Y:S01]  /*11050*/  @!P1 LOP3.LUT R11, R16, 0xfffffffe, RZ, 0xc0, !PT ;  /* 0xfffffffe100b9812 */ /* 0x001fe200078ec0ff */
[----:B------:R-:W-:Y:S01]  /*11060*/  @!P5 IMAD.WIDE R6, R29, 0x4, R14 ;  /* 0x000000041d06d825 */ /* 0x000fe200078e020e */
[----:B------:R0:W-:Y:S02]  /*11070*/  @!P4 ST.E.64 desc[UR36][R26.64], R4 ;  /* 0x000000041a00c985 */ /* 0x0001e4000c101b24 */
[----:B------:R-:W-:Y:S01]  /*11080*/  ISETP.GE.AND P4, PT, R34, UR4, PT ;  /* 0x0000000422007c0c */ /* 0x000fe2000bf86270 */
[C---:B------:R-:W-:Y:S01]  /*11090*/  VIADD R16, R98.reuse, 0x70 ;  /* 0x0000007062107836 */ /* 0x040fe20000000000 */
[----:B------:R2:W-:Y:S01]  /*110a0*/  @!P5 ST.E.64 desc[UR36][R6.64], R56 ;  /* 0x000000380600d985 */ /* 0x0005e2000c101b24 */
[----:B-1----:R-:W-:Y:S01]  /*110b0*/  VIADD R12, R98, 0x68 ;  /* 0x00000068620c7836 */ /* 0x002fe20000000000 */
[----:B------:R-:W-:-:S03]  /*110c0*/  @!P2 LEA.HI R28, R28, R28, RZ, 0x1 ;  /* 0x0000001c1c1ca211 */ /* 0x000fc600078f08ff */
[----:B------:R-:W-:Y:S02]  /*110d0*/  @!P3 LEA.HI R0, R0, R0, RZ, 0x1 ;  /* 0x000000000000b211 */ /* 0x000fe400078f08ff */
[----:B------:R-:W-:Y:S02]  /*110e0*/  ISETP.GE.AND P5, PT, R12, UR4, PT ;  /* 0x000000040c007c0c */ /* 0x000fe4000bfa6270 */
[----:B------:R-:W-:Y:S01]  /*110f0*/  @!P3 LOP3.LUT R13, R0, 0xfffffffe, RZ, 0xc0, !PT ;  /* 0xfffffffe000db812 */ /* 0x000fe200078ec0ff */
[----:B0-----:R-:W-:Y:S01]  /*11100*/  @!P1 IMAD.WIDE R4, R11, 0x4, R14 ;  /* 0x000000040b049825 */ /* 0x001fe200078e020e */
[----:B------:R-:W-:-:S03]  /*11110*/  @!P4 LEA.HI R34, R34, R34, RZ, 0x1 ;  /* 0x000000222222c211 */ /* 0x000fc600078f08ff */
[--C-:B------:R-:W-:Y:S01]  /*11120*/  @!P0 IMAD.WIDE R10, R49, 0x4, R14.reuse ;  /* 0x00000004310a8825 */ /* 0x100fe200078e020e */
[----:B------:R0:W-:Y:S01]  /*11130*/  @!P1 ST.E.64 desc[UR36][R4.64], R58 ;  /* 0x0000003a04009985 */ /* 0x0001e2000c101b24 */
[----:B------:R-:W-:Y:S02]  /*11140*/  ISETP.GE.AND P1, PT, R16, UR4, PT ;  /* 0x0000000410007c0c */ /* 0x000fe4000bf26270 */
[----:B------:R-:W-:Y:S01]  /*11150*/  VIADD R26, R98, 0x78 ;  /* 0x00000078621a7836 */ /* 0x000fe20000000000 */
[----:B------:R1:W-:Y:S01]  /*11160*/  @!P0 ST.E.64 desc[UR36][R10.64], R60 ;  /* 0x0000003c0a008985 */ /* 0x0003e2000c101b24 */
[----:B--2---:R-:W-:Y:S01]  /*11170*/  @!P2 LOP3.LUT R7, R28, 0xfffffffe, RZ, 0xc0, !PT ;  /* 0xfffffffe1c07a812 */ /* 0x004fe200078ec0ff */
[----:B------:R-:W-:Y:S01]  /*11180*/  VIADD R0, R98, 0x80 ;  /* 0x0000008062007836 */ /* 0x000fe20000000000 */
[----:B------:R-:W-:Y:S02]  /*11190*/  @!P5 LEA.HI R12, R12, R12, RZ, 0x1 ;  /* 0x0000000c0c0cd211 */ /* 0x000fe400078f08ff */
[----:B------:R-:W-:Y:S01]  /*111a0*/  ISETP.GE.AND P0, PT, R26, UR4, PT ;  /* 0x000000041a007c0c */ /* 0x000fe2000bf06270 */
[----:B0-----:R-:W-:-:S04]  /*111b0*/  @!P2 IMAD.WIDE R4, R7, 0x4, R14 ;  /* 0x000000040704a825 */ /* 0x001fc800078e020e */
[----:B------:R-:W-:Y:S02]  /*111c0*/  @!P1 LEA.HI R16, R16, R16, RZ, 0x1 ;  /* 0x0000001010109211 */ /* 0x000fe400078f08ff */
[----:B-1----:R-:W-:Y:S01]  /*111d0*/  @!P4 LOP3.LUT R11, R34, 0xfffffffe, RZ, 0xc0, !PT ;  /* 0xfffffffe220bc812 */ /* 0x002fe200078ec0ff */
[--C-:B------:R-:W-:Y:S01]  /*111e0*/  @!P3 IMAD.WIDE R6, R13, 0x4, R14.reuse ;  /* 0x000000040d06b825 */ /* 0x100fe200078e020e */
[----:B------:R-:W-:Y:S01]  /*111f0*/  @!P5 LOP3.LUT R13, R12, 0xfffffffe, RZ, 0xc0, !PT ;  /* 0xfffffffe0c0dd812 */ /* 0x000fe200078ec0ff */
[----:B------:R0:W-:Y:S03]  /*11200*/  @!P2 ST.E.64 desc[UR36][R4.64], R62 ;  /* 0x0000003e0400a985 */ /* 0x0001e6000c101b24 */
[----:B------:R-:W-:Y:S01]  /*11210*/  @!P0 LEA.HI R26, R26, R26, RZ, 0x1 ;  /* 0x0000001a1a1a8211 */ /* 0x000fe200078f08ff */
[--C-:B------:R-:W-:Y:S01]  /*11220*/  @!P4 IMAD.WIDE R10, R11, 0x4, R14.reuse ;  /* 0x000000040b0ac825 */ /* 0x100fe200078e020e */
[----:B------:R-:W-:Y:S01]  /*11230*/  @!P1 LOP3.LUT R27, R16, 0xfffffffe, RZ, 0xc0, !PT ;  /* 0xfffffffe101b9812 */ /* 0x000fe200078ec0ff */
[----:B------:R1:W-:Y:S01]  /*11240*/  @!P3 ST.E.64 desc[UR36][R6.64], R64 ;  /* 0x000000400600b985 */ /* 0x0003e2000c101b24 */
[----:B------:R-:W-:Y:S01]  /*11250*/  @!P0 LOP3.LUT R29, R26, 0xfffffffe, RZ, 0xc0, !PT ;  /* 0xfffffffe1a1d8812 */ /* 0x000fe200078ec0ff */
[----:B------:R-:W-:Y:S01]  /*11260*/  @!P5 IMAD.WIDE R12, R13, 0x4, R14 ;  /* 0x000000040d0cd825 */ /* 0x000fe200078e020e */
[----:B------:R-:W-:Y:S01]  /*11270*/  ISETP.GE.AND P2, PT, R0, UR4, PT ;  /* 0x0000000400007c0c */ /* 0x000fe2000bf46270 */
[----:B------:R2:W-:Y:S02]  /*11280*/  @!P4 ST.E.64 desc[UR36][R10.64], R30 ;  /* 0x0000001e0a00c985 */ /* 0x0005e4000c101b24 */
[----:B------:R-:W-:-:S02]  /*11290*/  VIADD R16, R98, 0x88 ;  /* 0x0000008862107836 */ /* 0x000fc40000000000 */
[----:B------:R3:W-:Y:S01]  /*112a0*/  @!P5 ST.E.64 desc[UR36][R12.64], R36 ;  /* 0x000000240c00d985 */ /* 0x0007e2000c101b24 */
[----:B------:R-:W-:Y:S02]  /*112b0*/  VIADD R26, R98, 0xa8 ;  /* 0x000000a8621a7836 */ /* 0x000fe40000000000 */
[--C-:B0-----:R-:W-:Y:S01]  /*112c0*/  @!P1 IMAD.WIDE R4, R27, 0x4, R14.reuse ;  /* 0x000000041b049825 */ /* 0x101fe200078e020e */
[----:B------:R-:W-:Y:S02]  /*112d0*/  ISETP.GE.AND P3, PT, R16, UR4, PT ;  /* 0x0000000410007c0c */ /* 0x000fe4000bf66270 */
[----:B------:R-:W-:Y:S01]  /*112e0*/  ISETP.GE.AND P5, PT, R26, UR4, PT ;  /* 0x000000041a007c0c */ /* 0x000fe2000bfa6270 */
[----:B-1----:R-:W-:Y:S01]  /*112f0*/  @!P0 IMAD.WIDE R6, R29, 0x4, R14 ;  /* 0x000000041d068825 */ /* 0x002fe200078e020e */
[----:B------:R0:W-:Y:S01]  /*11300*/  @!P1 ST.E.64 desc[UR36][R4.64], R40 ;  /* 0x0000002804009985 */ /* 0x0001e2000c101b24 */
[----:B------:R-:W-:Y:S02]  /*11310*/  @!P2 LEA.HI R0, R0, R0, RZ, 0x1 ;  /* 0x000000000000a211 */ /* 0x000fe400078f08ff */
[C---:B--2---:R-:W-:Y:S01]  /*11320*/  VIADD R10, R98.reuse, 0x90 ;  /* 0x00000090620a7836 */ /* 0x044fe20000000000 */
[----:B------:R1:W-:Y:S01]  /*11330*/  @!P0 ST.E.64 desc[UR36][R6.64], R44 ;  /* 0x0000002c06008985 */ /* 0x0003e2000c101b24 */
[----:B------:R-:W-:Y:S01]  /*11340*/  VIADD R27, R98, 0xb0 ;  /* 0x000000b0621b7836 */ /* 0x000fe20000000000 */
[----:B------:R-:W-:Y:S01]  /*11350*/  @!P2 LOP3.LUT R11, R0, 0xfffffffe, RZ, 0xc0, !PT ;  /* 0xfffffffe000ba812 */ /* 0x000fe200078ec0ff */
[----:B---3--:R-:W-:Y:S01]  /*11360*/  VIADD R12, R98, 0x98 ;  /* 0x00000098620c7836 */ /* 0x008fe20000000000 */
[----:B------:R-:W-:Y:S01]  /*11370*/  ISETP.GE.AND P1, PT, R10, UR4, PT ;  /* 0x000000040a007c0c */ /* 0x000fe2000bf26270 */
[C---:B------:R-:W-:Y:S01]  /*11380*/  VIADD R13, R98.reuse, 0xa0 ;  /* 0x000000a0620d7836 */ /* 0x040fe20000000000 */
[----:B------:R-:W-:Y:S01]  /*11390*/  ISETP.GE.AND P6, PT, R27, UR4, PT ;  /* 0x000000041b007c0c */ /* 0x000fe2000bfc6270 */
[----:B------:R-:W-:Y:S01]  /*113a0*/  VIADD R98, R98, 0xb8 ;  /* 0x000000b862627836 */ /* 0x000fe20000000000 */
[----:B------:R-:W-:-:S02]  /*113b0*/  ISETP.GE.AND P0, PT, R12, UR4, PT ;  /* 0x000000040c007c0c */ /* 0x000fc4000bf06270 */
[----:B------:R-:W-:Y:S01]  /*113c0*/  ISETP.GE.AND P4, PT, R13, UR4, PT ;  /* 0x000000040d007c0c */ /* 0x000fe2000bf86270 */
[--C-:B0-----:R-:W-:Y:S01]  /*113d0*/  @!P2 IMAD.WIDE R4, R11, 0x4, R14.reuse ;  /* 0x000000040b04a825 */ /* 0x101fe200078e020e */
[----:B------:R-:W-:Y:S02]  /*113e0*/  @!P3 LEA.HI R16, R16, R16, RZ, 0x1 ;  /* 0x000000101010b211 */ /* 0x000fe400078f08ff */
[----:B------:R-:W-:Y:S02]  /*113f0*/  @!P5 LEA.HI R26, R26, R26, RZ, 0x1 ;  /* 0x0000001a1a1ad211 */ /* 0x000fe400078f08ff */
[----:B-1----:R-:W-:Y:S01]  /*11400*/  @!P3 LOP3.LUT R7, R16, 0xfffffffe, RZ, 0xc0, !PT ;  /* 0xfffffffe1007b812 */ /* 0x002fe200078ec0ff */
[----:B------:R0:W-:Y:S01]  /*11410*/  @!P2 ST.E.64 desc[UR36][R4.64], R18 ;  /* 0x000000120400a985 */ /* 0x0001e2000c101b24 */
[----:B------:R-:W-:Y:S02]  /*11420*/  @!P1 LEA.HI R10, R10, R10, RZ, 0x1 ;  /* 0x0000000a0a0a9211 */ /* 0x000fe400078f08ff */
[----:B------:R-:W-:Y:S01]  /*11430*/  @!P6 LEA.HI R16, R27, R27, RZ, 0x1 ;  /* 0x0000001b1b10e211 */ /* 0x000fe200078f08ff */
[----:B------:R-:W-:Y:S01]  /*11440*/  @!P3 IMAD.WIDE R6, R7, 0x4, R14 ;  /* 0x000000040706b825 */ /* 0x000fe200078e020e */
[----:B------:R-:W-:-:S02]  /*11450*/  @!P0 LEA.HI R12, R12, R12, RZ, 0x1 ;  /* 0x0000000c0c0c8211 */ /* 0x000fc400078f08ff */
[----:B------:R-:W-:Y:S02]  /*11460*/  @!P4 LEA.HI R0, R13, R13, RZ, 0x1 ;  /* 0x0000000d0d00c211 */ /* 0x000fe400078f08ff */
[----:B------:R-:W-:Y:S01]  /*11470*/  @!P1 LOP3.LUT R11, R10, 0xfffffffe, RZ, 0xc0, !PT ;  /* 0xfffffffe0a0b9812 */ /* 0x000fe200078ec0ff */
[----:B------:R1:W-:Y:S01]  /*11480*/  @!P3 ST.E.64 desc[UR36][R6.64], R42 ;  /* 0x0000002a0600b985 */ /* 0x0003e2000c101b24 */
[----:B------:R-:W-:Y:S02]  /*11490*/  @!P0 LOP3.LUT R13, R12, 0xfffffffe, RZ, 0xc0, !PT ;  /* 0xfffffffe0c0d8812 */ /* 0x000fe400078ec0ff */
[----:B------:R-:W-:Y:S01]  /*114a0*/  @!P4 LOP3.LUT R27, R0, 0xfffffffe, RZ, 0xc0, !PT ;  /* 0xfffffffe001bc812 */ /* 0x000fe200078ec0ff */
[--C-:B------:R-:W-:Y:S01]  /*114b0*/  @!P1 IMAD.WIDE R10, R11, 0x4, R14.reuse ;  /* 0x000000040b0a9825 */ /* 0x100fe200078e020e */
[----:B0-----:R-:W-:Y:S02]  /*114c0*/  @!P5 LOP3.LUT R19, R26, 0xfffffffe, RZ, 0xc0, !PT ;  /* 0xfffffffe1a13d812 */ /* 0x001fe400078ec0ff */
[----:B------:R-:W-:Y:S01]  /*114d0*/  @!P6 LOP3.LUT R29, R16, 0xfffffffe, RZ, 0xc0, !PT ;  /* 0xfffffffe101de812 */ /* 0x000fe200078ec0ff */
[--C-:B------:R-:W-:Y:S01]  /*114e0*/  @!P0 IMAD.WIDE R12, R13, 0x4, R14.reuse ;  /* 0x000000040d0c8825 */ /* 0x100fe200078e020e */
[----:B------:R0:W-:Y:S03]  /*114f0*/  @!P1 ST.E.64 desc[UR36][R10.64], R20 ;  /* 0x000000140a009985 */ /* 0x0001e6000c101b24 */
[----:B------:R-:W-:Y:S01]  /*11500*/  @!P4 IMAD.WIDE R4, R27, 0x4, R14 ;  /* 0x000000041b04c825 */ /* 0x000fe200078e020e */
[----:B------:R0:W-:Y:S01]  /*11510*/  @!P0 ST.E.64 desc[UR36][R12.64], R32 ;  /* 0x000000200c008985 */ /* 0x0001e2000c101b24 */
[----:B------:R-:W-:-:S02]  /*11520*/  ISETP.GE.AND P0, PT, R98, UR4, PT ;  /* 0x0000000462007c0c */ /* 0x000fc4000bf06270 */
[--C-:B-1----:R-:W-:Y:S01]  /*11530*/  @!P5 IMAD.WIDE R6, R19, 0x4, R14.reuse ;  /* 0x000000041306d825 */ /* 0x102fe200078e020e */
[----:B------:R0:W-:Y:S03]  /*11540*/  @!P4 ST.E.64 desc[UR36][R4.64], R22 ;  /* 0x000000160400c985 */ /* 0x0001e6000c101b24 */
[----:B------:R-:W-:Y:S01]  /*11550*/  @!P6 IMAD.WIDE R18, R29, 0x4, R14 ;  /* 0x000000041d12e825 */ /* 0x000fe200078e020e */
[----:B------:R0:W-:Y:S04]  /*11560*/  @!P5 ST.E.64 desc[UR36][R6.64], R24 ;  /* 0x000000180600d985 */ /* 0x0001e8000c101b24 */
[----:B------:R0:W-:Y:S02]  /*11570*/  @!P6 ST.E.64 desc[UR36][R18.64], R2 ;  /* 0x000000021200e985 */ /* 0x0001e4000c101b24 */
[----:B------:R-:W-:Y:S05]  /*11580*/  @P0 BRA `(.L_x_6155) ;  /* 0x0000005800680947 */ /* 0x000fea0003800000 */
[----:B------:R-:W-:-:S04]  /*11590*/  LEA.HI R98, R98, R98, RZ, 0x1 ;  /* 0x0000006262627211 */ /* 0x000fc800078f08ff */
[----:B0-----:R-:W-:-:S05]  /*115a0*/  LOP3.LUT R3, R98, 0xfffffffe, RZ, 0xc0, !PT ;  /* 0xfffffffe62037812 */ /* 0x001fca00078ec0ff */
[----:B------:R-:W-:-:S05]  /*115b0*/  IMAD.WIDE R14, R3, 0x4, R14 ;  /* 0x00000004030e7825 */ /* 0x000fca00078e020e */
[----:B------:R0:W-:Y:S01]  /*115c0*/  ST.E.64 desc[UR36][R14.64], R8 ;  /* 0x000000080e007985 */ /* 0x0001e2000c101b24 */
[----:B------:R-:W-:Y:S05]  /*115d0*/  BRA `(.L_x_6155) ;  /* 0x0000005800547947 */ /* 0x000fea0003800000 */
.L_x_6194:
        /* <DEDUP_REMOVED lines=12> */
[----:B------:R-:W0:Y:S01]  /*116a0*/  S2UR UR10, SR_CTAID.Z ;  /* 0x00000000000a79c3 */ /* 0x000e220000002700 */
[----:B------:R-:W-:Y:S01]  /*116b0*/  ISETP.NE.AND P0, PT, R6, 0x1, PT ;  /* 0x000000010600780c */ /* 0x000fe20003f05270 */
[----:B------:R-:W-:Y:S01]  /*116c0*/  USHF.R.S32.HI UR6, URZ, 0x1f, UR57 ;  /* 0x0000001f3f067899 */ /* 0x000fe20008011439 */
[----:B------:R-:W-:Y:S01]  /*116d0*/  IMAD.MOV.U32 R5, RZ, RZ, R0 ;  /* 0x000000ffff057224 */ /* 0x000fe200078e0000 */
[----:B------:R-:W-:Y:S02]  /*116e0*/  ULDC.64 UR8, c[0x0][0xbd0] ;  /* 0x0002f40000087ab9 */ /* 0x000fe40000000a00 */
[----:B------:R-:W-:Y:S02]  /*116f0*/  UIMAD UR6, UR6, UR8, URZ ;  /* 0x00000008060672a4 */ /* 0x000fe4000f8e023f */
[----:B------:R-:W1:Y:S01]  /*11700*/  LDC.64 R10, c[0x0][0xbd8] ;  /* 0x0002f600ff0a7b82 */ /* 0x000e620000000a00 */
[----:B------:R-:W-:Y:S02]  /*11710*/  UIMAD.WIDE.U32 UR4, UR57, UR8, URZ ;  /* 0x00000008390472a5 */ /* 0x000fe4000f8e003f */
[----:B------:R-:W-:-:S04]  /*11720*/  UIMAD UR6, UR57, UR9, UR6 ;  /* 0x00000009390672a4 */ /* 0x000fc8000f8e0206 */
[----:B------:R-:W-:Y:S01]  /*11730*/  UIADD3 UR6, UR5, UR6, URZ ;  /* 0x0000000605067290 */ /* 0x000fe2000fffe03f */
[----:B------:R-:W3:Y:S01]  /*11740*/  @P0 LDC R7, c[0x0][0xbec] ;  /* 0x0002fb00ff070b82 */ /* 0x000ee20000000800 */
[----:B------:R-:W-:Y:S02]  /*11750*/  IMAD.U32 R3, RZ, RZ, UR5 ;  /* 0x00000005ff037e24 */ /* 0x000fe4000f8e00ff */
[----:B------:R-:W-:Y:S01]  /*11760*/  IMAD.U32 R2, RZ, RZ, UR4 ;  /* 0x00000004ff027e24 */ /* 0x000fe2000f8e00ff */
[----:B------:R-:W-:Y:S01]  /*11770*/  ULDC.64 UR4, c[0x0][0xbe0] ;  /* 0x0002f80000047ab9 */ /* 0x000fe20000000a00 */
[----:B------:R-:W-:Y:S01]  /*11780*/  IMAD.U32 R3, RZ, RZ, UR6 ;  /* 0x00000006ff037e24 */ /* 0x000fe2000f8e00ff */
[----:B0-----:R-:W-:Y:S02]  /*11790*/  USHF.R.S32.HI UR10, URZ, 0x1f, UR10 ;  /* 0x0000001f3f0a7899 */ /* 0x001fe4000801140a */
[----:B------:R-:W0:Y:S04]  /*117a0*/  @P0 LDC R9, c[0x0][0xbf0] ;  /* 0x0002fc00ff090b82 */ /* 0x000e280000000800 */
[----:B-1----:R-:W-:-:S04]  /*117b0*/  IMAD R12, R10, UR10, RZ ;  /* 0x0000000a0a0c7c24 */ /* 0x002fc8000f8e02ff */
[----:B------:R-:W1:Y:S01]  /*117c0*/  S2UR UR7, SR_CTAID.Y ;  /* 0x00000000000779c3 */ /* 0x000e620000002600 */
[----:B---3--:R-:W-:-:S07]  /*117d0*/  @P0 IMAD.HI.U32 R4, R0, R7, RZ ;  /* 0x0000000700040227 */ /* 0x008fce00078e00ff */
[----:B------:R-:W1:Y:S01]  /*117e0*/  LDC R8, c[0x0][0xc50] ;  /* 0x00031400ff087b82 */ /* 0x000e620000000800 */
[----:B------:R-:W-:-:S07]  /*117f0*/  IMAD R7, RZ, RZ, -UR57 ;  /* 0x80000039ff077e24 */ /* 0x000fce000f8e02ff */
[----:B------:R-:W3:Y:S01]  /*11800*/  S2UR UR10, SR_CTAID.Z ;  /* 0x00000000000a79c3 */ /* 0x000ee20000002700 */
[----:B0-----:R-:W-:Y:S01]  /*11810*/  @P0 SHF.R.U32.HI R5, RZ, R9, R4 ;  /* 0x00000009ff050219 */ /* 0x001fe20000011604 */
[----:B-1----:R-:W-:-:S04]  /*11820*/  IMAD R9, R8, R7, UR7 ;  /* 0x0000000708097e24 */ /* 0x002fc8000f8e0207 */
[----:B------:R-:W-:Y:S01]  /*11830*/  IMAD.MOV R7, RZ, RZ, -R5 ;  /* 0x000000ffff077224 */ /* 0x000fe200078e0a05 */
[----:B------:R-:W-:-:S03]  /*11840*/  SHF.R.S32.HI R4, RZ, 0x1f, R9 ;  /* 0x0000001fff047819 */ /* 0x000fc60000011409 */
[----:B------:R-:W-:Y:S02]  /*11850*/  IMAD R7, R6, R7, R0 ;  /* 0x0000000706077224 */ /* 0x000fe400078e0200 */
[----:B---3--:R-:W-:Y:S02]  /*11860*/  IMAD R11, R11, UR10, R12 ;  /* 0x0000000a0b0b7c24 */ /* 0x008fe4000f8e020c */
[----:B------:R-:W-:Y:S01]  /*11870*/  IMAD.WIDE.U32 R2, R10, UR10, R2 ;  /* 0x0000000a0a027c25 */ /* 0x000fe2000f8e0002 */
[----:B------:R-:W-:-:S03]  /*11880*/  SHF.R.S32.HI R0, RZ, 0x1f, R7 ;  /* 0x0000001fff007819 */ /* 0x000fc60000011407 */
[----:B------:R-:W-:Y:S02]  /*11890*/  IMAD.IADD R3, R11, 0x1, R3 ;  /* 0x000000010b037824 */ /* 0x000fe400078e0203 */
[----:B------:R-:W-:Y:S02]  /*118a0*/  IMAD R4, R4, UR4, RZ ;  /* 0x0000000404047c24 */ /* 0x000fe4000f8e02ff */
[----:B------:R-:W-:-:S04]  /*118b0*/  IMAD.WIDE.U32 R2, R9, UR4, R2 ;  /* 0x0000000409027c25 */ /* 0x000fc8000f8e0002 */
[----:B------:R-:W-:Y:S01]  /*118c0*/  IMAD R4, R9, UR5, R4 ;  /* 0x0000000509047c24 */ /* 0x000fe2000f8e0204 */
[----:B------:R-:W-:Y:S01]  /*118d0*/  SHF.R.S32.HI R9, RZ, 0x1f, R5 ;  /* 0x0000001fff097819 */ /* 0x000fe20000011405 */
[----:B------:R-:W-:Y:S01]  /*118e0*/  ULDC.64 UR4, c[0x0][0xbc8] ;  /* 0x0002f20000047ab9 */ /* 0x000fe20000000a00 */
[----:B------:R-:W-:Y:S01]  /*118f0*/  IADD3 R2, P0, R5, R2, RZ ;  /* 0x0000000205027210 */ /* 0x000fe20007f1e0ff */
[----:B------:R-:W-:-:S03]  /*11900*/  IMAD R0, R0, UR4, RZ ;  /* 0x0000000400007c24 */ /* 0x000fc6000f8e02ff */
[----:B------:R-:W-:Y:S01]  /*11910*/  IADD3.X R3, R9, R3, R4, P0, !PT ;  /* 0x0000000309037210 */ /* 0x000fe200007fe404 */
        /* <DEDUP_REMOVED lines=9> */
.L_x_6153:
[----:B------:R-:W-:-:S08]  /*119b0*/  NOP ;  /* 0x0000000000007918 */ /* 0x000fd00000000000 */
[----:B0-----:R-:W0:-:S00]  /*119c0*/  USETMAXREG.DEALLOC.CTAPOOL 0x28 ;  /* 0x00000028000079c8 */ /* 0x001e0000080e0500 */
[----:B0-----:R-:W-:Y:S01]  /*119d0*/  LOP3.LUT R19, R0, 0x3, RZ, 0xc0, !PT ;  /* 0x0000000300137812 */ /* 0x001fe200078ec0ff */
[----:B------:R-:W0:Y:S05]  /*119e0*/  S2R R32, SR_CTAID.Z ;  /* 0x0000000000207919 */ /* 0x000e2a0000002700 */
[----:B------:R-:W1:Y:S01]  /*119f0*/  S2UR UR6, SR_CTAID.Y ;  /* 0x00000000000679c3 */ /* 0x000e620000002600 */
        /* <DEDUP_REMOVED lines=13> */
.L_x_6197:
[----:B------:R-:W-:Y:S01]  /*11ad0*/  ULDC UR43, c[0x0][0xc50] ;  /* 0x00031400002b7ab9 */ /* 0x000fe20000000800 */
[----:B------:R-:W-:Y:S01]  /*11ae0*/  UMOV UR41, UR6 ;  /* 0x0000000600297c82 */ /* 0x000fe20008000000 */
[----:B------:R-:W-:-:S11]  /*11af0*/  UISETP.NE.AND UP0, UPT, UR43, 0x1, UPT ;  /* 0x000000012b00788c */ /* 0x000fd6000bf05270 */
[----:B------:R-:W-:Y:S01]  /*11b00*/  @UP0 ULDC UR4, c[0x0][0xc54] ;  /* 0x0003150000040ab9 */ /* 0x000fe20000000800 */
[----:B------:R-:W-:Y:S01]  /*11b10*/  @UP0 ULDC UR7, c[0x0][0xc58] ;  /* 0x0003160000070ab9 */ /* 0x000fe20000000800 */
[----:B------:R-:W-:-:S04]  /*11b20*/  UIMAD.WIDE.U32 UR4, UR6, UR4, URZ ;  /* 0x00000004060472a5 */ /* 0x000fc8000f8e003f */
[----:B------:R-:W-:-:S12]  /*11b30*/  @UP0 USHF.R.U32.HI UR41, URZ, UR7, UR5 ;  /* 0x000000073f290299 */ /* 0x000fd80008011605 */
.L_x_6198:
        /* <DEDUP_REMOVED lines=31> */
[----:B------:R-:W-:Y:S02]  /*11d30*/  UIMAD.WIDE UR4, UR4, 0x66666667, URZ ;  /* 0x66666667040478a5 */ /* 0x000fe4000f8e023f */
[----:B------:R-:W-:Y:S02]  /*11d40*/  UIMAD.WIDE UR6, UR6, 0x66666667, URZ ;  /* 0x66666667060678a5 */ /* 0x000fe4000f8e023f */
[----:B------:R-:W-:-:S02]  /*11d50*/  USHF.R.U32.HI UR42, URZ, 0x1f, UR5 ;  /* 0x0000001f3f2a7899 */ /* 0x000fc40008011605 */
[----:B------:R-:W-:Y:S02]  /*11d60*/  USHF.R.U32.HI UR44, URZ, 0x1f, UR7 ;  /* 0x0000001f3f2c7899 */ /* 0x000fe40008011607 */
[----:B------:R-:W-:Y:S02]  /*11d70*/  ULEA.HI.SX32 UR42, UR5, UR42, 0x1a ;  /* 0x0000002a052a7291 */ /* 0x000fe4000f8fd23f */
[----:B------:R-:W-:-:S04]  /*11d80*/  ULEA.HI.SX32 UR44, UR7, UR44, 0x1a ;  /* 0x0000002c072c7291 */ /* 0x000fc8000f8fd23f */
        /* <DEDUP_REMOVED lines=43> */
.L_x_6200:
[----:B------:R-:W-:Y:S02]  /*12040*/  UIMAD UR49, UR43, UR40, URZ ;  /* 0x000000282b3172a4 */ /* 0x000fe4000f8e023f */
[----:B------:R-:W-:-:S04]  /*12050*/  IMAD.U32 R3, RZ, RZ, UR40 ;  /* 0x00000028ff037e24 */ /* 0x000fc8000f8e00ff */
[----:B------:R-:W-:-:S05]  /*12060*/  IMAD.U32 R2, RZ, RZ, UR49 ;  /* 0x00000031ff027e24 */ /* 0x000fca000f8e00ff */
[----:B------:R-:W-:Y:S01]  /*12070*/  VIADDMNMX R2, R2, R3, UR11, PT ;  /* 0x0000000b02027e46 */ /* 0x000fe2000b800103 */
[----:B------:R-:W-:-:S03]  /*12080*/  IMAD.MOV.U32 R3, RZ, RZ, 0x1 ;  /* 0x00000001ff037424 */ /* 0x000fc600078e00ff */
[----:B------:R-:W-:Y:S01]  /*12090*/  R2UR UR50, R2 ;  /* 0x00000000023272ca */ /* 0x000fe200000e0000 */
[----:B------:R-:W-:-:S12]  /*120a0*/  IMAD.MOV.U32 R2, RZ, RZ, RZ ;  /* 0x000000ffff027224 */ /* 0x000fd800078e00ff */
        /* <DEDUP_REMOVED lines=27> */
.L_x_6201:
        /* <DEDUP_REMOVED lines=20> */
.L_x_6202:
        /* <DEDUP_REMOVED lines=20> */
.L_x_6203:
        /* <DEDUP_REMOVED lines=18> */
.L_x_6204:
        /* <DEDUP_REMOVED lines=13> */
.L_x_6259:
[----:B------:R-:W2:Y:S01]  /*126d0*/  LDL R0, [R1+0x10] ;  /* 0x0000100001007983 */ /* 0x000ea20000100800 */
[----:B------:R-:W-:Y:S01]  /*126e0*/  UMOV UR4, 0xa0 ;  /* 0x000000a000047882 */ /* 0x000fe20000000000 */
[----:B------:R-:W-:Y:S01]  /*126f0*/  ISETP.NE.AND P3, PT, R20, 0x1, PT ;  /* 0x000000011400780c */ /* 0x000fe20003f65270 */
[----:B------:R-:W-:Y:S01]  /*12700*/  UIMAD UR4, UR50, UR4, -0xa0 ;  /* 0xffffff60320474a4 */ /* 0x000fe2000f8e0204 */
[----:B------:R-:W-:Y:S02]  /*12710*/  LOP3.LUT R29, R31, 0x60, R8, 0xf8, !PT ;  /* 0x000000601f1d7812 */ /* 0x000fe400078ef808 */
[----:B-----5:R-:W-:Y:S02]  /*12720*/  SHF.R.S32.HI R21, RZ, 0x1f, R33 ;  /* 0x0000001fff157819 */ /* 0x020fe40000011421 */
[C---:B------:R-:W-:Y:S01]  /*12730*/  LOP3.LUT R14, R29.reuse, 0x80, RZ, 0xfc, !PT ;  /* 0x000000801d0e7812 */ /* 0x040fe200078efcff */
[----:B------:R-:W-:Y:S01]  /*12740*/  VIADD R9, R29, UR4 ;  /* 0x000000041d097c36 */ /* 0x000fe20008000000 */
[----:B------:R-:W-:Y:S01]  /*12750*/  LOP3.LUT R19, R19, 0xffffffdf, RZ, 0xc0, !PT ;  /* 0xffffffdf13137812 */ /* 0x000fe200078ec0ff */
[----:B------:R1:W-:Y:S02]  /*12760*/  STL [R1+0x4], R21 ;  /* 0x0000041501007387 */ /* 0x0003e40000100800 */
[----:B------:R-:W-:Y:S01]  /*12770*/  VIADD R13, R14, UR4 ;  /* 0x000000040e0d7c36 */ /* 0x000fe20008000000 */
[C---:B------:R-:W-:Y:S01]  /*12780*/  ISETP.GE.AND P1, PT, R9.reuse, UR38, PT ;  /* 0x0000002609007c0c */ /* 0x040fe2000bf26270 */
[----:B0-----:R-:W0:Y:S01]  /*12790*/  @P3 LDC R3, c[0x0][0x438] ;  /* 0x00010e00ff033b82 */ /* 0x001e220000000800 */
[----:B------:R-:W-:Y:S01]  /*127a0*/  IMAD.IADD R9, R9, 0x1, R22 ;  /* 0x0000000109097824 */ /* 0x000fe200078e0216 */
[----:B------:R-:W-:Y:S01]  /*127b0*/  @P3 LOP3.LUT R19, R19, 0x20, RZ, 0xfc, !PT ;  /* 0x0000002013133812 */ /* 0x000fe200078efcff */
[----:B------:R1:W-:Y:S01]  /*127c0*/  STL [R1+0x8], R14 ;  /* 0x0000080e01007387 */ /* 0x0003e20000100800 */
[----:B------:R-:W-:Y:S01]  /*127d0*/  ISETP.GE.AND P0, PT, R13, UR38, PT ;  /* 0x000000260d007c0c */ /* 0x000fe2000bf06270 */
[----:B------:R-:W-:-:S02]  /*127e0*/  IMAD.MOV.U32 R12, RZ, RZ, R9 ;  /* 0x000000ffff0c7224 */ /* 0x000fc400078e0009 */
[----:B------:R-:W-:Y:S01]  /*127f0*/  IMAD.IADD R13, R13, 0x1, R22 ;  /* 0x000000010d0d7824 */ /* 0x000fe200078e0216 */
[----:B------:R-:W3:Y:S01]  /*12800*/  @P3 LDC R6, c[0x0][0x434] ;  /* 0x00010d00ff063b82 */ /* 0x000ee20000000800 */
[----:B------:R-:W-:Y:S02]  /*12810*/  ISETP.GT.U32.OR P0, PT, R14, 0x9f, P0 ;  /* 0x0000009f0e00780c */ /* 0x000fe40000704470 */
[----:B------:R-:W-:-:S05]  /*12820*/  IMAD.MOV.U32 R15, RZ, RZ, R13 ;  /* 0x000000ffff0f7224 */ /* 0x000fca00078e000d */
[----:B------:R-:W4:Y:S08]  /*12830*/  @!P1 LDC.64 R4, c[0x0][0x428] ;  /* 0x00010a00ff049b82 */ /* 0x000f300000000a00 */
[----:B------:R-:W1:Y:S08]  /*12840*/  @P3 LDC R17, c[0x0][0x438] ;  /* 0x00010e00ff113b82 */ /* 0x000e700000000800 */
[----:B------:R-:W1:Y:S01]  /*12850*/  @!P0 LDC.64 R10, c[0x0][0x428] ;  /* 0x00010a00ff0a8b82 */ /* 0x000e620000000a00 */
[----:B------:R-:W-:Y:S01]  /*12860*/  LOP3.LUT R19, R19, 0xfffffff7, RZ, 0xc0, !PT ;  /* 0xfffffff713137812 */ /* 0x000fe200078ec0ff */
[----:B------:R-:W-:Y:S01]  /*12870*/  IMAD.U32 R36, RZ, RZ, UR41 ;  /* 0x00000029ff247e24 */ /* 0x000fe2000f8e00ff */
[----:B------:R-:W-:-:S04]  /*12880*/  LOP3.LUT R35, R8, 0x60, RZ, 0xc0, !PT ;  /* 0x0000006008237812 */ /* 0x000fc800078ec0ff */
[----:B------:R-:W-:Y:S02]  /*12890*/  SHF.R.S32.HI R36, RZ, 0x1f, R36 ;  /* 0x0000001fff247819 */ /* 0x000fe40000011424 */
[----:B--2---:R-:W-:Y:S02]  /*128a0*/  R2UR UR5, R0 ;  /* 0x00000000000572ca */ /* 0x004fe400000e0000 */
[----:B------:R-:W2:Y:S02]  /*128b0*/  @P3 LDC R0, c[0x0][0x434] ;  /* 0x00010d00ff003b82 */ /* 0x000ea40000000800 */
[----:B--2---:R-:W-:-:S05]  /*128c0*/  @P3 IMAD.HI.U32 R0, R9, R0, RZ ;  /* 0x0000000009003227 */ /* 0x004fca00078e00ff */
[----:B0-----:R-:W-:Y:S01]  /*128d0*/  @P3 SHF.R.U32.HI R12, RZ, R3, R0 ;  /* 0x00000003ff0c3219 */ /* 0x001fe20000011600 */
[----:B----4-:R-:W-:-:S03]  /*128e0*/  @!P1 IMAD R0, R21, R4, RZ ;  /* 0x0000000415009224 */ /* 0x010fc600078e02ff */
[--C-:B------:R-:W-:Y:S01]  /*128f0*/  @!P1 SHF.R.S32.HI R3, RZ, 0x1f, R12.reuse ;  /* 0x0000001fff039819 */ /* 0x100fe2000001140c */
[----:B------:R-:W-:Y:S02]  /*12900*/  @!P1 IMAD.MOV.U32 R2, RZ, RZ, R12 ;  /* 0x000000ffff029224 */ /* 0x000fe400078e000c */
[C---:B------:R-:W-:Y:S02]  /*12910*/  @!P1 IMAD R7, R33.reuse, R5, R0 ;  /* 0x0000000521079224 */ /* 0x040fe400078e0200 */
[----:B------:R-:W-:Y:S02]  /*12920*/  @!P1 IMAD.WIDE.U32 R2, R33, R4, R2 ;  /* 0x0000000421029225 */ /* 0x000fe400078e0002 */
[----:B------:R-:W0:Y:S02]  /*12930*/  @!P1 LDC.64 R4, c[0x0][0x418] ;  /* 0x00010600ff049b82 */ /* 0x000e240000000a00 */
[----:B------:R-:W-:Y:S01]  /*12940*/  @!P1 IMAD.IADD R0, R3, 0x1, R7 ;  /* 0x0000000103009824 */ /* 0x000fe200078e0207 */
[----:B0-----:R-:W-:-:S04]  /*12950*/  @!P1 LEA R4, P2, R2, R4, 0x2 ;  /* 0x0000000402049211 */ /* 0x001fc800078410ff */
[----:B------:R-:W-:Y:S01]  /*12960*/  @!P1 LEA.HI.X R5, R2, R5, R0, 0x2, P2 ;  /* 0x0000000502059211 */ /* 0x000fe200010f1400 */
[----:B---3--:R-:W-:Y:S02]  /*12970*/  @P3 IMAD.HI.U32 R0, R13, R6, RZ ;  /* 0x000000060d003227 */ /* 0x008fe400078e00ff */
[----:B------:R-:W0:Y:S03]  /*12980*/  @!P0 LDC.64 R6, c[0x0][0x418] ;  /* 0x00010600ff068b82 */ /* 0x000e260000000a00 */
[----:B-1----:R-:W-:Y:S01]  /*12990*/  @P3 SHF.R.U32.HI R15, RZ, R17, R0 ;  /* 0x00000011ff0f3219 */ /* 0x002fe20000011600 */
[----:B------:R-:W-:-:S03]  /*129a0*/  @!P0 IMAD R0, R21, R10, RZ ;  /* 0x0000000a15008224 */ /* 0x000fc600078e02ff */
[--C-:B------:R-:W-:Y:S01]  /*129b0*/  @!P0 SHF.R.S32.HI R3, RZ, 0x1f, R15.reuse ;  /* 0x0000001fff038819 */ /* 0x100fe2000001140f */
[----:B------:R-:W-:Y:S02]  /*129c0*/  @!P0 IMAD.MOV.U32 R2, RZ, RZ, R15 ;  /* 0x000000ffff028224 */ /* 0x000fe400078e000f */
[C---:B------:R-:W-:Y:S02]  /*129d0*/  @!P0 IMAD R11, R33.reuse, R11, R0 ;  /* 0x0000000b210b8224 */ /* 0x040fe400078e0200 */
[----:B------:R-:W-:-:S04]  /*129e0*/  @!P0 IMAD.WIDE.U32 R2, R33, R10, R2 ;  /* 0x0000000a21028225 */ /* 0x000fc800078e0002 */
[----:B------:R-:W-:Y:S02]  /*129f0*/  @!P0 IMAD.IADD R0, R11, 0x1, R3 ;  /* 0x000000010b008824 */ /* 0x000fe400078e0203 */
[----:B------:R-:W-:Y:S01]  /*12a00*/  IMAD.SHL.U32 R17, R23, 0x40, RZ ;  /* 0x0000004017117824 */ /* 0x000fe200078e00ff */
[----:B0-----:R-:W-:-:S04]  /*12a10*/  @!P0 LEA R6, P2, R2, R6, 0x2 ;  /* 0x0000000602068211 */ /* 0x001fc800078410ff */
[----:B------:R-:W-:Y:S02]  /*12a20*/  LOP3.LUT R3, R17, 0x180, RZ, 0xc0, !PT ;  /* 0x0000018011037812 */ /* 0x000fe400078ec0ff */
[----:B------:R-:W-:Y:S01]  /*12a30*/  @!P0 LEA.HI.X R7, R2, R7, R0, 0x2, P2 ;  /* 0x0000000702078211 */ /* 0x000fe200010f1400 */
[----:B------:R-:W-:Y:S01]  /*12a40*/  IMAD.MOV.U32 R0, RZ, RZ, RZ ;  /* 0x000000ffff007224 */ /* 0x000fe200078e00ff */
[----:B------:R-:W-:-:S04]  /*12a50*/  SHF.R.U32.HI R2, RZ, 0x1, R23 ;  /* 0x00000001ff027819 */ /* 0x000fc80000011617 */
[----:B------:R-:W-:Y:S01]  /*12a60*/  LOP3.LUT R2, R3, 0x30, R2, 0xf8, !PT ;  /* 0x0000003003027812 */ /* 0x000fe200078ef802 */
[----:B------:R-:W-:Y:S01]  /*12a70*/  IMAD.SHL.U32 R3, R23, 0x8, RZ ;  /* 0x0000000817037824 */ /* 0x000fe200078e00ff */
[----:B------:R0:W5:Y:S04]  /*12a80*/  @!P1 LDG.E R0, desc[UR36][R4.64] ;  /* 0x0000002404009981 */ /* 0x000168000c1e1900 */
[----:B------:R-:W-:Y:S01]  /*12a90*/  LOP3.LUT R2, R2, 0x30, R3, 0x78, !PT ;  /* 0x0000003002027812 */ /* 0x000fe200078e7803 */
[----:B------:R-:W-:Y:S02]  /*12aa0*/  IMAD.SHL.U32 R3, R18, 0x10, RZ ;  /* 0x0000001012037824 */ /* 0x000fe400078e00ff */
[----:B0-----:R-:W-:Y:S01]  /*12ab0*/  IMAD.MOV.U32 R4, RZ, RZ, RZ ;  /* 0x000000ffff047224 */ /* 0x001fe200078e00ff */
[----:B------:R-:W-:-:S02]  /*12ac0*/  LOP3.LUT R17, R2, 0x640, R17, 0xf8, !PT ;  /* 0x0000064002117812 */ /* 0x000fc400078ef811 */
[----:B------:R-:W-:Y:S01]  /*12ad0*/  LOP3.LUT R2, R8, 0x80, RZ, 0xc0, !PT ;  /* 0x0000008008027812 */ /* 0x000fe200078ec0ff */
[----:B------:R-:W-:Y:S02]  /*12ae0*/  IMAD.MOV R10, RZ, RZ, -R12 ;  /* 0x000000ffff0a7224 */ /* 0x000fe400078e0a0c */
[----:B------:R0:W5:Y:S01]  /*12af0*/  @!P0 LDG.E R4, desc[UR36][R6.64] ;  /* 0x0000002406048981 */ /* 0x000162000c1e1900 */
[----:B------:R-:W-:Y:S01]  /*12b00*/  LOP3.LUT R2, R2, 0x10, R23, 0xf8, !PT ;  /* 0x0000001002027812 */ /* 0x000fe200078ef817 */
[----:B------:R-:W-:Y:S01]  /*12b10*/  IMAD R5, R20, R10, R9 ;  /* 0x0000000a14057224 */ /* 0x000fe200078e0209 */
[----:B------:R-:W-:Y:S01]  /*12b20*/  LOP3.LUT R3, R3, 0x600, RZ, 0xc0, !PT ;  /* 0x0000060003037812 */ /* 0x000fe200078ec0ff */
[----:B------:R-:W1:Y:S01]  /*12b30*/  LDC R9, c[0x0][0x2f4] ;  /* 0x0000bd00ff097b82 */ /* 0x000e620000000800 */
[----:B------:R-:W-:Y:S01]  /*12b40*/  ISETP.GT.U32.AND P0, PT, R14, 0x9f, PT ;  /* 0x0000009f0e00780c */ /* 0x000fe20003f04070 */
[----:B------:R-:W-:Y:S01]  /*12b50*/  ULOP3.LUT UR4, UR5, 0x2, URZ, 0xfc, !UPT ;  /* 0x0000000205047892 */ /* 0x000fe2000f8efc3f */
[----:B------:R-:W-:-:S02]  /*12b60*/  IMAD.MOV R12, RZ, RZ, -R15 ;  /* 0x000000ffff0c7224 */ /* 0x000fc400078e0a0f */
[----:B0-----:R-:W-:Y:S02]  /*12b70*/  IMAD.SHL.U32 R7, R23, 0x4, RZ ;  /* 0x0000000417077824 */ /* 0x001fe400078e00ff */
[----:B------:R-:W-:-:S03]  /*12b80*/  IMAD R6, R20, R12, R13 ;  /* 0x0000000c14067224 */ /* 0x000fc600078e020d */
[----:B------:R-:W-:Y:S02]  /*12b90*/  LOP3.LUT R2, R2, 0x10, R7, 0x78, !PT ;  /* 0x0000001002027812 */ /* 0x000fe400078e7807 */
[--C-:B------:R-:W-:Y:S02]  /*12ba0*/  LOP3.LUT R7, R3, 0x60, R8.reuse, 0xf8, !PT ;  /* 0x0000006003077812 */ /* 0x100fe400078ef808 */
[----:B------:R-:W-:Y:S02]  /*12bb0*/  @P0 LOP3.LUT R19, R19, 0x8, RZ, 0xfc, !PT ;  /* 0x0000000813130812 */ /* 0x000fe400078efcff */
[----:B------:R-:W-:Y:S02]  /*12bc0*/  LOP3.LUT R7, R7, 0x100, R8, 0xf8, !PT ;  /* 0x0000010007077812 */ /* 0x000fe400078ef808 */
[----:B------:R-:W-:Y:S02]  /*12bd0*/  LOP3.LUT R19, R19, 0xffffffef, RZ, 0xc0, !PT ;  /* 0xffffffef13137812 */ /* 0x000fe400078ec0ff */
[----:B------:R-:W-:Y:S01]  /*12be0*/  LOP3.LUT R18, R7, R2, RZ, 0xfc, !PT ;  /* 0x0000000207127212 */ /* 0x000fe200078efcff */
[----:B------:R-:W-:-:S02]  /*12bf0*/  IMAD.U32 R2, RZ, RZ, UR4 ;  /* 0x00000004ff027e24 */ /* 0x000fc4000f8e00ff */
[----:B------:R-:W-:-:S03]  /*12c00*/  IMAD.U32 R7, RZ, RZ, UR50 ;  /* 0x00000032ff077e24 */ /* 0x000fc6000f8e00ff */
[----:B------:R-:W-:Y:S01]  /*12c10*/  ISETP.NE.AND P0, PT, R2, 0x3, PT ;  /* 0x000000030200780c */ /* 0x000fe20003f05270 */
[----:B------:R-:W-:Y:S01]  /*12c20*/  IMAD.SHL.U32 R2, R23, 0x10, RZ ;  /* 0x0000001017027824 */ /* 0x000fe200078e00ff */
[----:B------:R-:W-:Y:S01]  /*12c30*/  SHF.R.U32.HI R23, RZ, 0x3, R23 ;  /* 0x00000003ff177819 */ /* 0x000fe20000011617 */
[----:B------:R-:W-:-:S03]  /*12c40*/  VIADD R7, R7, 0xffffffff ;  /* 0xffffffff07077836 */ /* 0x000fc60000000000 */
[----:B------:R-:W-:-:S04]  /*12c50*/  LOP3.LUT R37, R2, 0x30, RZ, 0xc0, !PT ;  /* 0x0000003002257812 */ /* 0x000fc800078ec0ff */
[CC--:B-1----:R-:W-:Y:S02]  /*12c60*/  ISETP.GE.AND P3, PT, R37.reuse, R9.reuse, PT ;  /* 0x000000092500720c */ /* 0x0c2fe40003f66270 */
[----:B------:R-:W-:Y:S02]  /*12c70*/  LOP3.LUT R28, R37, 0x40, RZ, 0xfc, !PT ;  /* 0x00000040251c7812 */ /* 0x000fe400078efcff */
[----:B------:R-:W-:Y:S02]  /*12c80*/  @P0 LOP3.LUT R19, R19, 0x10, RZ, 0xfc, !PT ;  /* 0x0000001013130812 */ /* 0x000fe400078efcff */
[----:B------:R-:W-:Y:S02]  /*12c90*/  ISETP.GE.AND P2, PT, R28, R9, PT ;  /* 0x000000091c00720c */ /* 0x000fe40003f46270 */
[----:B------:R-:W-:Y:S02]  /*12ca0*/  LOP3.LUT R19, R19, 0xfffffffb, RZ, 0xc0, !PT ;  /* 0xfffffffb13137812 */ /* 0x000fe400078ec0ff */
[----:B------:R-:W-:-:S03]  /*12cb0*/  LOP3.LUT R27, R37, 0x80, RZ, 0xfc, !PT ;  /* 0x00000080251b7812 */ /* 0x000fc600078efcff */
[----:B------:R-:W-:Y:S02]  /*12cc0*/  @P3 LOP3.LUT R19, R19, 0x4, RZ, 0xfc, !PT ;  /* 0x0000000413133812 */ /* 0x000fe400078efcff */
[----:B------:R-:W-:Y:S02]  /*12cd0*/  ISETP.GE.AND P1, PT, R27, R9, PT ;  /* 0x000000091b00720c */ /* 0x000fe40003f26270 */
[----:B------:R-:W-:-:S04]  /*12ce0*/  LOP3.LUT R19, R19, 0xfffffffd, RZ, 0xc0, !PT ;  /* 0xfffffffd13137812 */ /* 0x000fc800078ec0ff */
[----:B------:R-:W-:-:S04]  /*12cf0*/  @P2 LOP3.LUT R19, R19, 0x2, RZ, 0xfc, !PT ;  /* 0x0000000213132812 */ /* 0x000fc800078efcff */
[----:B------:R-:W-:-:S04]  /*12d00*/  LOP3.LUT R19, R19, 0xfffffffe, RZ, 0xc0, !PT ;  /* 0xfffffffe13137812 */ /* 0x000fc800078ec0ff */
[----:B------:R-:W-:Y:S01]  /*12d10*/  @P1 LOP3.LUT R19, R19, 0x1, RZ, 0xfc, !PT ;  /* 0x0000000113131812 */ /* 0x000fe200078efcff */
[----:B------:R-:W-:Y:S06]  /*12d20*/  @!P0 BRA `(.L_x_6206) ;  /* 0x0000000000048947 */ /* 0x000fec0003800000 */
[----:B------:R-:W-:Y:S01]  /*12d30*/  BPT.TRAP 0x1 ;  /* 0x000000040000795c */ /* 0x000fe20000300000 */
.L_x_6206:
[----:B------:R-:W-:Y:S01]  /*12d40*/  IMAD.MOV.U32 R34, RZ, RZ, 0x1 ;  /* 0x00000001ff227424 */ /* 0x000fe200078e00ff */
[----:B------:R-:W-:Y:S01]  /*12d50*/  SHF.R.S32.HI R21, RZ, 0x1f, R5 ;  /* 0x0000001fff157819 */ /* 0x000fe20000011405 */
[----:B------:R-:W-:-:S03]  /*12d60*/  IMAD.SHL.U32 R8, R23, 0x80, RZ ;  /* 0x0000008017087824 */ /* 0x000fc600078e00ff */
[----:B------:R-:W-:Y:S02]  /*12d70*/  SHF.L.U32 R34, R34, 0x1f, RZ ;  /* 0x0000001f22227819 */ /* 0x000fe400000006ff */
[----:B------:R-:W-:Y:S01]  /*12d80*/  LOP3.LUT R9, R8, 0x180, RZ, 0xc0, !PT ;  /* 0x0000018008097812 */ /* 0x000fe200078ec0ff */
[----:B------:R-:W-:Y:S01]  /*12d90*/  IMAD.SHL.U32 R8, R23, 0x10, RZ ;  /* 0x0000001017087824 */ /* 0x000fe200078e00ff */
[----:B------:R-:W0:Y:S02]  /*12da0*/  SYNCS.PHASECHK.TRANS64.TRYWAIT P0, [UR45+0x33480], R34 ;  /* 0x03348022ff0075a7 */ /* 0x000e24000800016d */
[----:B------:R-:W-:Y:S02]  /*12db0*/  LOP3.LUT R9, R9, 0x30, R2, 0xf8, !PT ;  /* 0x0000003009097812 */ /* 0x000fe400078ef802 */
[----:B------:R-:W-:Y:S02]  /*12dc0*/  LOP3.LUT R2, R2, 0x40, RZ, 0xc0, !PT ;  /* 0x0000004002027812 */ /* 0x000fe400078ec0ff */
[----:B------:R-:W-:-:S04]  /*12dd0*/  LOP3.LUT R8, R9, 0x30, R8, 0x78, !PT ;  /* 0x0000003009087812 */ /* 0x000fc800078e7808 */
[----:B------:R-:W-:-:S05]  /*12de0*/  IADD3 R2, R8, R3, R2 ;  /* 0x0000000308027210 */ /* 0x000fca0007ffe002 */
[----:B------:R1:W-:Y:S02]  /*12df0*/  STL [R1], R2 ;  /* 0x0000000201007387 */ /* 0x0003e40000100800 */
[----:B01----:R-:W-:Y:S05]  /*12e00*/  @!P0 BRA `(.L_x_6207) ;  /* 0x0000004400188947 */ /* 0x003fea0003800000 */
.L_x_6260:
[----:B------:R-:W-:Y:S01]  /*12e10*/  ULDC.64 UR4, c[0x0][0x328] ;  /* 0x0000ca0000047ab9 */ /* 0x000fe20000000a00 */
[----:B-----5:R-:W-:Y:S01]  /*12e20*/  SHF.R.S32.HI R24, RZ, 0x1f, R0 ;  /* 0x0000001fff187819 */ /* 0x020fe20000011400 */
[----:B------:R-:W-:Y:S01]  /*12e30*/  IMAD R2, R21, UR4, RZ ;  /* 0x0000000415027c24 */ /* 0x000fe2000f8e02ff */
[----:B------:R-:W-:Y:S01]  /*12e40*/  SHF.R.S32.HI R26, RZ, 0x1f, R6 ;  /* 0x0000001fff1a7819 */ /* 0x000fe20000011406 */
[----:B------:R-:W-:Y:S01]  /*12e50*/  ULDC.64 UR6, c[0x0][0x338] ;  /* 0x0000ce0000067ab9 */ /* 0x000fe20000000a00 */
[----:B------:R-:W-:Y:S01]  /*12e60*/  SHF.R.S32.HI R25, RZ, 0x1f, R4 ;  /* 0x0000001fff197819 */ /* 0x000fe20000011404 */
[----:B------:R-:W-:Y:S01]  /*12e70*/  IMAD R9, R5, UR5, R2 ;  /* 0x0000000505097c24 */ /* 0x000fe2000f8e0202 */
[----:B------:R-:W-:Y:S01]  /*12e80*/  LOP3.LUT R19, R19, 0xffffffbf, RZ, 0xc0, !PT ;  /* 0xffffffbf13137812 */ /* 0x000fe200078ec0ff */
[----:B------:R-:W-:-:S04]  /*12e90*/  IMAD.WIDE.U32 R2, R5, UR4, RZ ;  /* 0x0000000405027c25 */ /* 0x000fc8000f8e00ff */
[----:B------:R-:W-:Y:S02]  /*12ea0*/  IMAD.IADD R3, R3, 0x1, R9 ;  /* 0x0000000103037824 */ /* 0x000fe400078e0209 */
[----:B------:R-:W-:Y:S02]  /*12eb0*/  IMAD R9, R24, UR6, RZ ;  /* 0x0000000618097c24 */ /* 0x000fe4000f8e02ff */
[----:B------:R-:W-:Y:S02]  /*12ec0*/  IMAD R11, R26, UR4, RZ ;  /* 0x000000041a0b7c24 */ /* 0x000fe4000f8e02ff */
[C---:B------:R-:W-:Y:S02]  /*12ed0*/  IMAD R10, R0.reuse, UR7, R9 ;  /* 0x00000007000a7c24 */ /* 0x040fe4000f8e0209 */
[----:B------:R-:W-:-:S04]  /*12ee0*/  IMAD.WIDE.U32 R8, R0, UR6, R2 ;  /* 0x0000000600087c25 */ /* 0x000fc8000f8e0002 */
[C---:B------:R-:W-:Y:S02]  /*12ef0*/  IMAD R11, R6.reuse, UR5, R11 ;  /* 0x00000005060b7c24 */ /* 0x040fe4000f8e020b */
[----:B------:R-:W-:Y:S01]  /*12f00*/  IMAD.WIDE.U32 R2, R6, UR4, RZ ;  /* 0x0000000406027c25 */ /* 0x000fe2000f8e00ff */
[----:B------:R-:W-:-:S03]  /*12f10*/  ULDC.64 UR4, c[0x0][0x330] ;  /* 0x0000cc0000047ab9 */ /* 0x000fc60000000a00 */
[----:B------:R-:W-:Y:S02]  /*12f20*/  IMAD.IADD R3, R3, 0x1, R11 ;  /* 0x0000000103037824 */ /* 0x000fe400078e020b */
        /* <DEDUP_REMOVED lines=12> */
[----:B------:R-:W-:Y:S01]  /*12ff0*/  IMAD.U32 R12, RZ, RZ, UR7 ;  /* 0x00000007ff0c7e24 */ /* 0x000fe2000f8e00ff */
        /* <DEDUP_REMOVED lines=13> */
[----:B------:R-:W-:Y:S02]  /*130d0*/  ISETP.GE.AND P6, PT, R7, 0x81, PT ;  /* 0x000000810700780c */ /* 0x000fe40003fc6270 */
        /* <DEDUP_REMOVED lines=51> */
.L_x_6272:
[C---:B------:R-:W-:Y:S02]  /*13410*/  ISETP.LT.OR P2, PT, R7.reuse, 0x81, P2 ;  /* 0x000000810700780c */ /* 0x040fe40001741670 */
[C---:B------:R-:W-:Y:S02]  /*13420*/  ISETP.LT.OR P1, PT, R7.reuse, 0x81, P1 ;  /* 0x000000810700780c */ /* 0x040fe40000f21670 */
[----:B------:R-:W-:Y:S02]  /*13430*/  ISETP.LT.OR P0, PT, R7, 0x81, P0 ;  /* 0x000000810700780c */ /* 0x000fe40000701670 */
[----:B-12---:R-:W-:-:S05]  /*13440*/  IADD3 R2, P6, R37, R14, RZ ;  /* 0x0000000e25027210 */ /* 0x006fca0007fde0ff */
        /* <DEDUP_REMOVED lines=11> */
[----:B------:R-:W-:-:S13]  /*13500*/  LOP3.LUT P6, RZ, R19, 0x10, RZ, 0xc0, !PT ;  /* 0x0000001013ff7812 */ /* 0x000fda00078cc0ff */
[----:B-1----:R-:W-:Y:S05]  /*13510*/  @!P6 BRA `(.L_x_6209) ;  /* 0x000000000004e947 */ /* 0x002fea0003800000 */
[----:B------:R-:W-:Y:S01]  /*13520*/  BPT.TRAP 0x1 ;  /* 0x000000040000795c */ /* 0x000fe20000300000 */
.L_x_6209:
[----:B------:R-:W-:Y:S01]  /*13530*/  SYNCS.ARRIVE.TRANS64.A1T0 RZ, [UR45+0x33470], RZ ;  /* 0x033470ffffff79a7 */ /* 0x000fe2000810002d */
[----:B------:R-:W-:Y:S05]  /*13540*/  @!P6 BRA `(.L_x_6210) ;  /* 0x000000000004e947 */ /* 0x000fea0003800000 */
[----:B------:R-:W-:Y:S01]  /*13550*/  BPT.TRAP 0x1 ;  /* 0x000000040000795c */ /* 0x000fe20000300000 */
.L_x_6210:
[----:B------:R-:W1:Y:S02]  /*13560*/  SYNCS.PHASECHK.TRANS64.TRYWAIT P0, [UR45+0x33440], R34 ;  /* 0x03344022ff0075a7 */ /* 0x000e64000800016d */
[----:B-1----:R-:W-:Y:S05]  /*13570*/  @!P0 BRA `(.L_x_6211) ;  /* 0x0000004400508947 */ /* 0x002fea0003800000 */
.L_x_6273:
        /* <DEDUP_REMOVED lines=20> */
[----:B------:R-:W-:-:S03]  /*136c0*/  IMAD R25, R4, UR11, R25 ;  /* 0x0000000b04197c24 */ /* 0x000fc6000f8e0219 */
[----:B------:R-:W-:Y:S01]  /*136d0*/  IADD3.X R5, R8, UR4, R3, P0, !PT ;  /* 0x0000000408057c10 */ /* 0x000fe200087fe403 */
[----:B------:R-:W-:-:S04]  /*136e0*/  IMAD R3, R26, UR8, RZ ;  /* 0x000000081a037c24 */ /* 0x000fc8000f8e02ff */
[C---:B------:R-:W-:Y:S02]  /*136f0*/  IMAD R9, R6.reuse, UR9, R3 ;  /* 0x0000000906097c24 */ /* 0x040fe4000f8e0203 */
[----:B------:R-:W-:-:S04]  /*13700*/  IMAD.WIDE.U32 R2, R6, UR8, RZ ;  /* 0x0000000806027c25 */ /* 0x000fc8000f8e00ff */
[----:B------:R-:W-:Y:S02]  /*13710*/  IMAD.IADD R3, R3, 0x1, R9 ;  /* 0x0000000103037824 */ /* 0x000fe400078e0209 */
        /* <DEDUP_REMOVED lines=28> */
[----:B----4-:R-:W-:-:S03]  /*138e0*/  @P5 IMAD.X R7, RZ, RZ, R6, P0 ;  /* 0x000000ffff075224 */ /* 0x010fc600000e0606 */
[----:B------:R-:W3:Y:S01]  /*138f0*/  SHFL.IDX PT, R6, R5, 0x2, 0x1c1f ;  /* 0x005c1f0005067f89 */ /* 0x000ee200000e0000 */
        /* <DEDUP_REMOVED lines=21> */
.L_x_6285:
[----:B------:R-:W-:Y:S01]  /*13a50*/  LOP3.LUT P0, RZ, R19, 0x80, RZ, 0xc0, !PT ;  /* 0x0000008013ff7812 */ /* 0x000fe2000780c0ff */
[----:B------:R-:W-:-:S12]  /*13a60*/  BSSY B0, `(.L_x_6213) ;  /* 0x000000e000007945 */ /* 0x000fd80003800000 */
[----:B------:R-:W-:Y:S05]  /*13a70*/  @!P0 BRA `(.L_x_6214) ;  /* 0x0000000000308947 */ /* 0x000fea0003800000 */
[----:B------:R-:W4:Y:S01]  /*13a80*/  LDC R0, c[0x0][0x2f4] ;  /* 0x0000bd00ff007b82 */ /* 0x000f220000000800 */
[----:B--23--:R-:W-:-:S05]  /*13a90*/  IADD3 R2, P0, R37, R14, RZ ;  /* 0x0000000e25027210 */ /* 0x00cfca0007f1e0ff */
[----:B------:R-:W-:Y:S01]  /*13aa0*/  IMAD.X R3, RZ, RZ, R8, P0 ;  /* 0x000000ffff037224 */ /* 0x000fe200000e0608 */
        /* <DEDUP_REMOVED lines=9> */
.L_x_6214:
[----:B------:R-:W-:Y:S05]  /*13b40*/  BSYNC B0 ;  /* 0x0000000000007941 */ /* 0x000fea0003800000 */
.L_x_6213:
[----:B------:R-:W-:Y:S01]  /*13b50*/  NOP ;  /* 0x0000000000007918 */ /* 0x000fe20000000000 */
[----:B------:R-:W-:Y:S01]  /*13b60*/  SYNCS.ARRIVE.TRANS64.RED.A0T1 RZ, [UR45+0x33430], RZ ;  /* 0x033430ffffff79a7 */ /* 0x000fe2000820042d */
[----:B------:R-:W-:Y:S01]  /*13b70*/  ARRIVES.LDGSTSBAR.64.TRANSCNT [UR45+0x33430] ;  /* 0x03343000ff0079b0 */ /* 0x000fe20008000aad */
[----:B------:R-:W-:Y:S01]  /*13b80*/  NOP ;  /* 0x0000000000007918 */ /* 0x000fe20000000000 */
[----:B------:R-:W-:-:S13]  /*13b90*/  LOP3.LUT P0, RZ, R19, 0x10, RZ, 0xc0, !PT ;  /* 0x0000001013ff7812 */ /* 0x000fda000780c0ff */
[----:B------:R-:W-:Y:S05]  /*13ba0*/  @!P0 BRA `(.L_x_6215) ;  /* 0x0000000000048947 */ /* 0x000fea0003800000 */
[----:B------:R-:W-:Y:S01]  /*13bb0*/  BPT.TRAP 0x1 ;  /* 0x000000040000795c */ /* 0x000fe20000300000 */
.L_x_6215:
        /* <DEDUP_REMOVED lines=14> */
[----:B--2-4-:R-:W-:Y:S01]  /*13ca0*/  MOV R2, 0x0 ;  /* 0x0000000000027802 */ /* 0x014fe20000000f00 */
        /* <DEDUP_REMOVED lines=14> */
[----:B0123--:R-:W-:Y:S05]  /*13d90*/  CALL.ABS.NOINC R2 ;  /* 0x0000000002007343 */ /* 0x00ffea0003c00000 */
.L_x_6216:
[----:B------:R-:W-:Y:S01]  /*13da0*/  UISETP.NE.AND UP0, UPT, UR48, URZ, UPT ;  /* 0x0000003f3000728c */ /* 0x000fe2000bf05270 */
[----:B------:R-:W-:Y:S01]  /*13db0*/  IMAD.U32 R0, RZ, RZ, UR47 ;  /* 0x0000002fff007e24 */ /* 0x000fe2000f8e00ff */
[----:B------:R-:W-:Y:S01]  /*13dc0*/  ULDC.64 UR4, c[0x0][0x2e0] ;  /* 0x0000b80000047ab9 */ /* 0x000fe20000000a00 */
[----:B--2---:R-:W-:Y:S02]  /*13dd0*/  IMAD.U32 R4, RZ, RZ, UR38 ;  /* 0x00000026ff047e24 */ /* 0x004fe4000f8e00ff */
[----:B------:R-:W-:Y:S01]  /*13de0*/  IMAD R29, R0, 0x80, R29 ;  /* 0x00000080001d7824 */ /* 0x000fe200078e021d */
[----:B------:R-:W-:Y:S01]  /*13df0*/  PLOP3.LUT P0, PT, PT, PT, UP0, 0x80, 0x0 ;  /* 0x000000000000781c */ /* 0x000fe20003f0f008 */
[----:B----4-:R-:W-:Y:S01]  /*13e00*/  IMAD.U32 R3, RZ, RZ, UR46 ;  /* 0x0000002eff037e24 */ /* 0x010fe2000f8e00ff */
[----:B------:R-:W2:Y:S01]  /*13e10*/  LDC R0, c[0x0][0x448] ;  /* 0x00011200ff007b82 */ /* 0x000ea20000000800 */
[----:B------:R-:W-:Y:S02]  /*13e20*/  IMAD.MOV.U32 R2, RZ, RZ, R4 ;  /* 0x000000ffff027224 */ /* 0x000fe400078e0004 */
[----:B------:R-:W-:Y:S01]  /*13e30*/  @UP0 ULDC UR6, c[0x0][0x44c] ;  /* 0x0001130000060ab9 */ /* 0x000fe20000000800 */
[----:B------:R-:W-:-:S02]  /*13e40*/  IMAD R7, R24, UR4, RZ ;  /* 0x0000000418077c24 */ /* 0x000fc4000f8e02ff */
[----:B------:R-:W-:Y:S01]  /*13e50*/  IMAD.WIDE.U32 R2, R32, UR4, R2 ;  /* 0x0000000420027c25 */ /* 0x000fe2000f8e0002 */
[----:B------:R-:W-:-:S03]  /*13e60*/  @UP0 ULDC UR4, c[0x0][0x450] ;  /* 0x0001140000040ab9 */ /* 0x000fc60000000800 */
[----:B------:R-:W-:Y:S02]  /*13e70*/  IMAD.U32 R5, RZ, RZ, UR39 ;  /* 0x00000027ff057e24 */ /* 0x000fe4000f8e00ff */
[----:B------:R-:W-:Y:S01]  /*13e80*/  @P0 IMAD.HI.U32 R6, R29, UR6, RZ ;  /* 0x000000061d060c27 */ /* 0x000fe2000f8e00ff */
[----:B------:R-:W-:-:S03]  /*13e90*/  PLOP3.LUT P0, PT, PT, PT, UP0, 0x80, 0x0 ;  /* 0x000000000000781c */ /* 0x000fc60003f0f008 */
[----:B------:R-:W-:Y:S02]  /*13ea0*/  IMAD.MOV.U32 R5, RZ, RZ, R29 ;  /* 0x000000ffff057224 */ /* 0x000fe400078e001d */
[----:B------:R-:W-:-:S04]  /*13eb0*/  IMAD R7, R32, UR5, R7 ;  /* 0x0000000520077c24 */ /* 0x000fc8000f8e0207 */
[----:B------:R-:W-:-:S04]  /*13ec0*/  IMAD.IADD R3, R3, 0x1, R7 ;  /* 0x0000000103037824 */ /* 0x000fc800078e0207 */
        /* <DEDUP_REMOVED lines=24> */
[----:B------:R-:W-:Y:S01]  /*14050*/  IMAD.U32 R6, RZ, RZ, UR47 ;  /* 0x0000002fff067e24 */ /* 0x000fe2000f8e00ff */
[----:B------:R-:W-:Y:S02]  /*14060*/  ULDC UR4, c[0x0][0x288] ;  /* 0x0000a20000047ab9 */ /* 0x000fe40000000800 */
[----:B------:R-:W3:Y:S01]  /*14070*/  SHFL.IDX PT, R2, R5, RZ, 0x1c1f ;  /* 0x001c1fff05027589 */ /* 0x000ee200000e0000 */
[----:B------:R-:W-:Y:S02]  /*14080*/  IMAD R7, R0, UR4, RZ ;  /* 0x0000000400077c24 */ /* 0x000fe4000f8e02ff */
[----:B------:R-:W-:Y:S02]  /*14090*/  IMAD R0, R6, 0x80, R31 ;  /* 0x0000008006007824 */ /* 0x000fe400078e021f */
[----:B------:R-:W-:Y:S02]  /*140a0*/  SHFL.IDX PT, R6, R5, 0x1, 0x1c1f ;  /* 0x003c1f0005067f89 */ /* 0x000fe400000e0000 */
[C---:B------:R-:W-:Y:S01]  /*140b0*/  VIADD R8, R0.reuse, 0x20 ;  /* 0x0000002000087836 */ /* 0x040fe20000000000 */
        /* <DEDUP_REMOVED lines=12> */
[----:B---3--:R-:W-:Y:S01]  /*14180*/  @!P0 IMAD.MOV.U32 R2, RZ, RZ, R14 ;  /* 0x000000ffff028224 */ /* 0x008fe200078e000e */
[----:B------:R-:W-:Y:S01]  /*14190*/  SHFL.IDX PT, R6, R5, 0x2, 0x1c1f ;  /* 0x005c1f0005067f89 */ /* 0x000fe200000e0000 */
[----:B------:R-:W-:-:S03]  /*141a0*/  @!P0 IMAD.MOV.U32 R3, RZ, RZ, R9 ;  /* 0x000000ffff038224 */ /* 0x000fc600078e0009 */
        /* <DEDUP_REMOVED lines=14> */
.L_x_6294:
        /* <DEDUP_REMOVED lines=12> */
.L_x_6219:
[----:B------:R-:W-:Y:S05]  /*14350*/  BSYNC B0 ;  /* 0x0000000000007941 */ /* 0x000fea0003800000 */
.L_x_6218:
        /* <DEDUP_REMOVED lines=9> */
.L_x_6295:
[----:B------:R-:W-:Y:S01]  /*143f0*/  UIADD3 UR4, UR50, -0x2, URZ ;  /* 0xfffffffe32047890 */ /* 0x000fe2000fffe03f */
[----:B------:R-:W-:-:S03]  /*14400*/  IMAD.MOV.U32 R32, RZ, RZ, 0x1 ;  /* 0x00000001ff207424 */ /* 0x000fc600078e00ff */
[----:B------:R-:W-:-:S06]  /*14410*/  UISETP.GE.AND UP0, UPT, UR4, UR49, UPT ;  /* 0x000000310400728c */ /* 0x000fcc000bf06270 */
[----:B------:R-:W-:-:S13]  /*14420*/  PLOP3.LUT P0, PT, PT, PT, UP0, 0x80, 0x0 ;  /* 0x000000000000781c */ /* 0x000fda0003f0f008 */
[----:B------:R-:W-:Y:S05]  /*14430*/  @!P0 BRA `(.L_x_6221) ;  /* 0x0000001800d88947 */ /* 0x000fea0003800000 */
[----:B------:R-:W5:Y:S01]  /*14440*/  LDL R0, [R1+0x10] ;  /* 0x0000100001007983 */ /* 0x000f620000100800 */
[----:B------:R-:W-:Y:S01]  /*14450*/  UIADD3 UR4, UR43, 0x1, URZ ;  /* 0x000000012b047890 */ /* 0x000fe2000fffe03f */
[----:B------:R-:W-:Y:S01]  /*14460*/  IADD3 R35, R35, R22, R31 ;  /* 0x0000001623237210 */ /* 0x000fe20007ffe01f */
[----:B------:R-:W-:Y:S01]  /*14470*/  ULOP3.LUT UR5, URZ, UR44, URZ, 0x33, !UPT ;  /* 0x0000002c3f057292 */ /* 0x000fe2000f8e333f */
[----:B------:R-:W-:Y:S01]  /*14480*/  IMAD.MOV.U32 R25, RZ, RZ, 0x1 ;  /* 0x00000001ff197424 */ /* 0x000fe200078e00ff */
[----:B------:R-:W-:Y:S01]  /*14490*/  UIMAD UR4, UR4, UR40, URZ ;  /* 0x00000028040472a4 */ /* 0x000fe2000f8e023f */
[----:B------:R-:W-:Y:S02]  /*144a0*/  IMAD.MOV.U32 R24, RZ, RZ, RZ ;  /* 0x000000ffff187224 */ /* 0x000fe400078e00ff */
[----:B------:R-:W-:-:S03]  /*144b0*/  VIADD R35, R35, 0xfffffe20 ;  /* 0xfffffe2023237836 */ /* 0x000fc60000000000 */
[----:B--2---:R-:W-:Y:S02]  /*144c0*/  LOP3.LUT R3, RZ, UR4, RZ, 0x33, !PT ;  /* 0x00000004ff037c12 */ /* 0x004fe4000f8e33ff */
[----:B-----5:R-:W-:Y:S02]  /*144d0*/  R2UR UR6, R0 ;  /* 0x00000000000672ca */ /* 0x020fe400000e0000 */
[----:B------:R-:W-:-:S04]  /*144e0*/  LOP3.LUT R0, RZ, UR42, RZ, 0x33, !PT ;  /* 0x0000002aff007c12 */ /* 0x000fc8000f8e33ff */
[----:B------:R-:W-:-:S04]  /*144f0*/  VIMNMX3 R0, R0, UR5, R3, !PT ;  /* 0x0000000500007c0f */ /* 0x000fc8000f800103 */
[C---:B01----:R-:W-:Y:S01]  /*14500*/  IADD3 R34, -R0.reuse, -0x2, RZ ;  /* 0xfffffffe00227810 */ /* 0x043fe20007ffe1ff */
[----:B------:R-:W-:Y:S02]  /*14510*/  IMAD R21, R0, -0xa0, R35 ;  /* 0xffffff6000157824 */ /* 0x000fe400078e0223 */
[----:B------:R-:W-:-:S05]  /*14520*/  IMAD.U32 R2, RZ, RZ, UR6 ;  /* 0x00000006ff027e24 */ /* 0x000fca000f8e00ff */
[----:B------:R-:W-:-:S05]  /*14530*/  LOP3.LUT R2, R2, 0x1, RZ, 0xfc, !PT ;  /* 0x0000000102027812 */ /* 0x000fca00078efcff */
[----:B------:R0:W-:Y:S02]  /*14540*/  STL [R1+0xc], R2 ;  /* 0x00000c0201007387 */ /* 0x0001e40000100800 */
.L_x_6236:
[----:B------:R-:W2:Y:S01]  /*14550*/  LDL R7, [R1+0x8] ;  /* 0x0000080001077983 */ /* 0x000ea20000100800 */
[----:B-1----:R-:W1:Y:S03]  /*14560*/  LDC R0, c[0x0][0x430] ;  /* 0x00010c00ff007b82 */ /* 0x002e660000000800 */
[----:B---3--:R-:W3:Y:S01]  /*14570*/  LDL R6, [R1+0x4] ;  /* 0x0000040001067983 */ /* 0x008ee20000100800 */
[----:B0-----:R-:W-:Y:S01]  /*14580*/  VIADD R11, R21, 0x80 ;  /* 0x00000080150b7836 */ /* 0x001fe20000000000 */
[----:B------:R-:W-:Y:S01]  /*14590*/  ULDC.64 UR4, c[0x0][0x428] ;  /* 0x00010a0000047ab9 */ /* 0x000fe20000000a00 */
[----:B-1----:R-:W-:-:S13]  /*145a0*/  ISETP.NE.AND P0, PT, R0, 0x1, PT ;  /* 0x000000010000780c */ /* 0x002fda0003f05270 */
[----:B------:R-:W1:Y:S08]  /*145b0*/  @P0 LDC R0, c[0x0][0x434] ;  /* 0x00010d00ff000b82 */ /* 0x000e700000000800 */
[----:B------:R-:W4:Y:S08]  /*145c0*/  @P0 LDC R3, c[0x0][0x438] ;  /* 0x00010e00ff030b82 */ /* 0x000f300000000800 */
[----:B0-----:R-:W0:Y:S08]  /*145d0*/  @P0 LDC R2, c[0x0][0x434] ;  /* 0x00010d00ff020b82 */ /* 0x001e300000000800 */
[----:B------:R-:W0:Y:S01]  /*145e0*/  @P0 LDC R5, c[0x0][0x438] ;  /* 0x00010e00ff050b82 */ /* 0x000e220000000800 */
[----:B-1----:R-:W-:-:S04]  /*145f0*/  @P0 IMAD.HI.U32 R0, R21, R0, RZ ;  /* 0x0000000015000227 */ /* 0x002fc800078e00ff */
[----:B------:R-:W-:Y:S01]  /*14600*/  IMAD.MOV.U32 R10, RZ, RZ, R21 ;  /* 0x000000ffff0a7224 */ /* 0x000fe200078e0015 */
[----:B----4-:R-:W-:Y:S01]  /*14610*/  @P0 SHF.R.U32.HI R10, RZ, R3, R0 ;  /* 0x00000003ff0a0219 */ /* 0x010fe20000011600 */
[----:B0-----:R-:W-:-:S04]  /*14620*/  @P0 IMAD.HI.U32 R0, R11, R2, RZ ;  /* 0x000000020b000227 */ /* 0x001fc800078e00ff */
[----:B------:R-:W-:Y:S01]  /*14630*/  IMAD.MOV.U32 R4, RZ, RZ, R10 ;  /* 0x000000ffff047224 */ /* 0x000fe200078e000a */
[----:B------:R-:W-:Y:S02]  /*14640*/  @P0 SHF.R.U32.HI R11, RZ, R5, R0 ;  /* 0x00000005ff0b0219 */ /* 0x000fe40000011600 */
[----:B------:R-:W-:-:S03]  /*14650*/  SHF.R.S32.HI R5, RZ, 0x1f, R10 ;  /* 0x0000001fff057819 */ /* 0x000fc6000001140a */
        /* <DEDUP_REMOVED lines=10> */
[----:B------:R-:W-:-:S06]  /*14700*/  LEA.HI.X R7, R4, UR5, R5, 0x2, P0 ;  /* 0x0000000504077c11 */ /* 0x000fcc00080f1405 */
[----:B------:R-:W2:Y:S01]  /*14710*/  LDG.E R7, desc[UR36][R6.64] ;  /* 0x0000002406077981 */ /* 0x000ea2000c1e1900 */
[----:B------:R-:W-:Y:S01]  /*14720*/  LOP3.LUT P1, RZ, R19, 0x10, RZ, 0xc0, !PT ;  /* 0x0000001013ff7812 */ /* 0x000fe2000782c0ff */
[----:B------:R-:W-:Y:S01]  /*14730*/  @!P2 IMAD.IADD R3, R9, 0x1, R3 ;  /* 0x000000010903a824 */ /* 0x000fe200078e0203 */
[----:B------:R-:W-:Y:S01]  /*14740*/  @!P2 LEA R8, P0, R2, UR4, 0x2 ;  /* 0x000000040208ac11 */ /* 0x000fe2000f8010ff */
[----:B------:R-:W-:-:S03]  /*14750*/  VIADD R20, R24, 0x1 ;  /* 0x0000000118147836 */ /* 0x000fc60000000000 */
[----:B------:R-:W-:Y:S01]  /*14760*/  @!P2 LEA.HI.X R9, R2, UR5, R3, 0x2, P0 ;  /* 0x000000050209ac11 */ /* 0x000fe200080f1403 */
[----:B------:R-:W-:Y:S01]  /*14770*/  IMAD.MOV.U32 R5, RZ, RZ, RZ ;  /* 0x000000ffff057224 */ /* 0x000fe200078e00ff */
[----:B------:R-:W-:Y:S01]  /*14780*/  ISETP.NE.AND P0, PT, R20, 0x2, PT ;  /* 0x000000021400780c */ /* 0x000fe20003f05270 */
[----:B------:R-:W-:-:S03]  /*14790*/  VIADD R34, R34, 0xffffffff ;  /* 0xffffffff22227836 */ /* 0x000fc60000000000 */
[----:B------:R-:W-:Y:S01]  /*147a0*/  SEL R32, RZ, 0x1, P0 ;  /* 0x00000001ff207807 */ /* 0x000fe20000000000 */
[----:B------:R0:W5:Y:S01]  /*147b0*/  @!P2 LDG.E R5, desc[UR36][R8.64] ;  /* 0x000000240805a981 */ /* 0x000162000c1e1900 */
[----:B------:R-:W-:Y:S02]  /*147c0*/  SEL R20, R20, RZ, P0 ;  /* 0x000000ff14147207 */ /* 0x000fe40000000000 */
[----:B------:R-:W-:Y:S02]  /*147d0*/  ISETP.GT.AND P2, PT, R34, UR49, PT ;  /* 0x0000003122007c0c */ /* 0x000fe4000bf44270 */
[----:B------:R-:W-:Y:S02]  /*147e0*/  LOP3.LUT R32, R25, R32, RZ, 0x3c, !PT ;  /* 0x0000002019207212 */ /* 0x000fe400078e3cff */
[----:B--2---:R-:W-:Y:S01]  /*147f0*/  SHF.R.S32.HI R27, RZ, 0x1f, R7 ;  /* 0x0000001fff1b7819 */ /* 0x004fe20000011407 */
[----:B0-----:R-:W-:Y:S08]  /*14800*/  @!P1 BRA `(.L_x_6222) ;  /* 0x0000000000049947 */ /* 0x001ff00003800000 */
[----:B------:R-:W-:Y:S01]  /*14810*/  BPT.TRAP 0x1 ;  /* 0x000000040000795c */ /* 0x000fe20000300000 */
.L_x_6222:
[----:B------:R-:W-:Y:S02]  /*14820*/  LEA R0, R20, UR45, 0x3 ;  /* 0x0000002d14007c11 */ /* 0x000fe4000f8e18ff */
[----:B------:R-:W-:-:S04]  /*14830*/  SHF.L.U32 R29, R32, 0x1f, RZ ;  /* 0x0000001f201d7819 */ /* 0x000fc800000006ff */
[----:B------:R-:W0:Y:S02]  /*14840*/  SYNCS.PHASECHK.TRANS64.TRYWAIT P0, [R0+URZ+0x33480], R29 ;  /* 0x0334801d000075a7 */ /* 0x000e24000800017f */
[----:B0-----:R-:W-:Y:S05]  /*14850*/  @!P0 BRA `(.L_x_6223) ;  /* 0x0000003c00b08947 */ /* 0x001fea0003800000 */
.L_x_6296:
        /* <DEDUP_REMOVED lines=30> */
[----:B------:R-:W-:Y:S02]  /*14a40*/  IMAD.IADD R9, R9, 0x1, R11 ;  /* 0x0000000109097824 */ /* 0x000fe400078e020b */
[----:B------:R-:W-:Y:S01]  /*14a50*/  IMAD.U32 R11, RZ, RZ, UR4 ;  /* 0x00000004ff0b7e24 */ /* 0x000fe2000f8e00ff */
[----:B------:R-:W-:Y:S01]  /*14a60*/  UIMAD UR4, UR6, UR4, URZ ;  /* 0x00000004060472a4 */ /* 0x000fe2000f8e023f */
[----:B------:R-:W-:Y:S02]  /*14a70*/  IMAD.IADD R3, R3, 0x1, R10 ;  /* 0x0000000103037824 */ /* 0x000fe400078e020a */
[C---:B------:R-:W-:Y:S01]  /*14a80*/  IMAD.WIDE.U32 R8, R11.reuse, UR41, R8 ;  /* 0x000000290b087c25 */ /* 0x040fe2000f8e0008 */
[----:B------:R-:W-:Y:S01]  /*14a90*/  ULDC.64 UR6, c[0x0][0x318] ;  /* 0x0000c60000067ab9 */ /* 0x000fe20000000a00 */
[----:B------:R-:W-:Y:S02]  /*14aa0*/  UIMAD UR4, UR41, UR5, UR4 ;  /* 0x00000005290472a4 */ /* 0x000fe4000f8e0204 */
        /* <DEDUP_REMOVED lines=39> */
.L_x_6308:
        /* <DEDUP_REMOVED lines=16> */
.L_x_6225:
[----:B------:R1:W-:Y:S01]  /*14e20*/  SYNCS.ARRIVE.TRANS64.A1T0 RZ, [R0+URZ+0x33470], RZ ;  /* 0x033470ff00ff79a7 */ /* 0x0003e2000810003f */
[----:B------:R-:W-:Y:S05]  /*14e30*/  @!P1 BRA `(.L_x_6226) ;  /* 0x0000000000049947 */ /* 0x000fea0003800000 */
[----:B------:R-:W-:Y:S01]  /*14e40*/  BPT.TRAP 0x1 ;  /* 0x000000040000795c */ /* 0x000fe20000300000 */
.L_x_6226:
[----:B------:R-:W2:Y:S02]  /*14e50*/  SYNCS.PHASECHK.TRANS64.TRYWAIT P0, [R0+URZ+0x33440], R29 ;  /* 0x0334401d000075a7 */ /* 0x000ea4000800017f */
[----:B--2---:R-:W-:Y:S05]  /*14e60*/  @!P0 BRA `(.L_x_6227) ;  /* 0x0000003c00bc8947 */ /* 0x004fea0003800000 */
.L_x_6309:
[----:B------:R-:W-:Y:S01]  /*14e70*/  ULDC.64 UR8, c[0x0][0x310] ;  /* 0x0000c40000087ab9 */ /* 0x000fe20000000a00 */
[----:B------:R-:W-:Y:S01]  /*14e80*/  ULDC.64 UR10, c[0x0][0x300] ;  /* 0x0000c000000a7ab9 */ /* 0x000fe20000000a00 */
[----:B------:R-:W-:Y:S01]  /*14e90*/  IMAD R2, R27, UR8, RZ ;  /* 0x000000081b027c24 */ /* 0x000fe2000f8e02ff */
[----:B------:R-:W-:Y:S01]  /*14ea0*/  R2UR UR6, R36 ;  /* 0x00000000240672ca */ /* 0x000fe200000e0000 */
[----:B------:R-:W-:Y:S01]  /*14eb0*/  ULDC.64 UR4, c[0x0][0x308] ;  /* 0x0000c20000047ab9 */ /* 0x000fe20000000a00 */
[----:B------:R-:W-:Y:S01]  /*14ec0*/  IMAD R30, R30, UR8, RZ ;  /* 0x000000081e1e7c24 */ /* 0x000fe2000f8e02ff */
[----:B------:R-:W3:Y:S01]  /*14ed0*/  LDC R8, c[0x0][0x2f4] ;  /* 0x0000bd00ff087b82 */ /* 0x000ee20000000800 */
[----:B------:R-:W-:Y:S01]  /*14ee0*/  IMAD R9, R7, UR9, R2 ;  /* 0x0000000907097c24 */ /* 0x000fe2000f8e0202 */
[----:B------:R-:W-:Y:S01]  /*14ef0*/  LOP3.LUT P3, RZ, R19, 0x2, RZ, 0xc0, !PT ;  /* 0x0000000213ff7812 */ /* 0x000fe2000786c0ff */
[----:B------:R-:W-:Y:S01]  /*14f00*/  IMAD.WIDE.U32 R2, R7, UR8, RZ ;  /* 0x0000000807027c25 */ /* 0x000fe2000f8e00ff */
[----:B------:R-:W-:-:S03]  /*14f10*/  LOP3.LUT P1, RZ, R19, 0x1, RZ, 0xc0, !PT ;  /* 0x0000000113ff7812 */ /* 0x000fc6000782c0ff */
        /* <DEDUP_REMOVED lines=45> */
[----:B---3--:R-:W-:-:S04]  /*151f0*/  IMAD R27, R20, 0x7800, R11 ;  /* 0x00007800141b7824 */ /* 0x008fc800078e020b */
[----:B------:R-:W-:-:S05]  /*15200*/  VIADD R27, R27, UR45 ;  /* 0x0000002d1b1b7c36 */ /* 0x000fca0008000000 */
        /* <DEDUP_REMOVED lines=12> */
.L_x_6321:
        /* <DEDUP_REMOVED lines=14> */
[----:B0-----:R-:W-:Y:S05]  /*153b0*/  @!P1 BRA `(.L_x_6229) ;  /* 0x0000000000049947 */ /* 0x001fea0003800000 */
[----:B------:R-:W-:Y:S01]  /*153c0*/  BPT.TRAP 0x1 ;  /* 0x000000040000795c */ /* 0x000fe20000300000 */
.L_x_6229:
[----:B------:R-:W3:Y:S01]  /*153d0*/  LDL R2, [R1+0xc] ;  /* 0x00000c0001027983 */ /* 0x000ee20000100800 */
[----:B------:R0:W-:Y:S01]  /*153e0*/  SYNCS.ARRIVE.TRANS64.A1T0 RZ, [R0+URZ+0x33430], RZ ;  /* 0x033430ff00ff79a7 */ /* 0x0001e2000810003f */
[----:B---3--:R-:W-:-:S13]  /*153f0*/  ISETP.NE.AND P0, PT, R2, 0x3, PT ;  /* 0x000000030200780c */ /* 0x008fda0003f05270 */
[----:B0-----:R-:W-:Y:S05]  /*15400*/  @!P0 BRA `(.L_x_6230) ;  /* 0x0000000000048947 */ /* 0x001fea0003800000 */
[----:B------:R-:W-:Y:S01]  /*15410*/  BPT.TRAP 0x1 ;  /* 0x000000040000795c */ /* 0x000fe20000300000 */
.L_x_6230:
[----:B------:R-:W-:Y:S02]  /*15420*/  LOP3.LUT R3, R25, 0x1, RZ, 0x3c, !PT ;  /* 0x0000000119037812 */ /* 0x000fe400078e3cff */
[----:B------:R-:W-:Y:S02]  /*15430*/  LEA R2, R24, UR45, 0x3 ;  /* 0x0000002d18027c11 */ /* 0x000fe4000f8e18ff */
[----:B------:R-:W-:-:S04]  /*15440*/  SHF.L.U32 R3, R3, 0x1f, RZ ;  /* 0x0000001f03037819 */ /* 0x000fc800000006ff */
[----:B------:R-:W0:Y:S02]  /*15450*/  SYNCS.PHASECHK.TRANS64.TRYWAIT P1, [R2+URZ+0x33470], R3 ;  /* 0x03347003020075a7 */ /* 0x000e24000802017f */
[----:B0-----:R-:W-:Y:S05]  /*15460*/  @!P1 BRA `(.L_x_6231) ;  /* 0x0000003c00c49947 */ /* 0x001fea0003800000 */
.L_x_6322:
[----:B------:R-:W-:-:S13]  /*15470*/  LOP3.LUT P1, RZ, R19, 0x10, RZ, 0xc0, !PT ;  /* 0x0000001013ff7812 */ /* 0x000fda000782c0ff */
[----:B------:R-:W-:Y:S05]  /*15480*/  @!P1 BRA `(.L_x_6232) ;  /* 0x0000000000049947 */ /* 0x000fea0003800000 */
[----:B------:R-:W-:Y:S01]  /*15490*/  BPT.TRAP 0x1 ;  /* 0x000000040000795c */ /* 0x000fe20000300000 */
.L_x_6232:
[----:B0-----:R-:W-:Y:S01]  /*154a0*/  SHF.L.U32 R3, R25, 0x1f, RZ ;  /* 0x0000001f19037819 */ /* 0x001fe200000006ff */
[----:B-12---:R-:W-:-:S03]  /*154b0*/  IMAD R0, R24, 0x7800, RZ ;  /* 0x0000780018007824 */ /* 0x006fc600078e02ff */
[----:B------:R-:W0:Y:S02]  /*154c0*/  SYNCS.PHASECHK.TRANS64.TRYWAIT P1, [R2+URZ+0x33460], R3 ;  /* 0x03346003020075a7 */ /* 0x000e24000802017f */
[----:B0-----:R-:W-:Y:S05]  /*154d0*/  @!P1 BRA `(.L_x_6233) ;  /* 0x0000003c00bc9947 */ /* 0x001fea0003800000 */
.L_x_6323:
[C---:B0-----:R-:W-:Y:S01]  /*154e0*/  LOP3.LUT R3, R0.reuse, R17, RZ, 0xfc, !PT ;  /* 0x0000001100037212 */ /* 0x041fe200078efcff */
[----:B------:R-:W-:Y:S05]  /*154f0*/  WARPSYNC.ALL ;  /* 0x0000000000007948 */ /* 0x000fea0003800000 */
[----:B------:R0:W1:Y:S01]  /*15500*/  LDSM.16.MT88.4 R4, [R3+UR45+0xf200] ;  /* 0x00f2002d0304783b */ /* 0x0000620008004200 */
[C---:B------:R-:W-:Y:S01]  /*15510*/  VIADD R12, R0.reuse, 0x2800 ;  /* 0x00002800000c7836 */ /* 0x040fe20000000000 */
[----:B------:R-:W-:Y:S01]  /*15520*/  LOP3.LUT P1, RZ, R19, 0x10, RZ, 0xc0, !PT ;  /* 0x0000001013ff7812 */ /* 0x000fe2000782c0ff */
[C---:B------:R-:W-:Y:S02]  /*15530*/  VIADD R13, R0.reuse, 0x800 ;  /* 0x00000800000d7836 */ /* 0x040fe40000000000 */
[----:B------:R-:W-:-:S03]  /*15540*/  VIADD R24, R0, 0x5000 ;  /* 0x0000500000187836 */ /* 0x000fc60000000000 */
[----:B0-----:R-:W-:-:S05]  /*15550*/  LOP3.LUT R3, R13, R18, RZ, 0xfc, !PT ;  /* 0x000000120d037212 */ /* 0x001fca00078efcff */
[----:B------:R-:W-:Y:S02]  /*15560*/  IMAD.IADD R15, R16, 0x1, R3 ;  /* 0x00000001100f7824 */ /* 0x000fe400078e0203 */
[----:B------:R-:W-:Y:S01]  /*15570*/  VIADD R3, R0, 0x1000 ;  /* 0x0000100000037836 */ /* 0x000fe20000000000 */
        /* <DEDUP_REMOVED lines=12> */
[----:B------:R-:W-:-:S02]  /*15640*/  PRMT R10, R6, 0x6420, R7 ;  /* 0x00006420060a7816 */ /* 0x000fc40000000007 */
[----:B------:R-:W-:-:S05]  /*15650*/  PRMT R11, R6, 0x7531, R7 ;  /* 0x00007531060b7816 */ /* 0x000fca0000000007 */
        /* <DEDUP_REMOVED lines=10> */
[C---:B------:R-:W-:Y:S01]  /*15700*/  VIADD R13, R0.reuse, 0x1800 ;  /* 0x00001800000d7836 */ /* 0x040fe20000000000 */
[----:B------:R-:W-:Y:S02]  /*15710*/  LOP3.LUT R3, R3, R17, RZ, 0xfc, !PT ;  /* 0x0000001103037212 */ /* 0x000fe400078efcff */
[----:B------:R0:W-:Y:S04]  /*15720*/  STSM.16.M88.4 [R22], R8 ;  /* 0x0000000816007844 */ /* 0x0001e80000000200 */
[----:B------:R-:W1:Y:S01]  /*15730*/  LDSM.16.MT88.4 R4, [R4+UR45+0xf200] ;  /* 0x00f2002d0404783b */ /* 0x000e620008004200 */
[----:B0-----:R-:W-:Y:S01]  /*15740*/  VIADD R22, R0, 0x3000 ;  /* 0x0000300000167836 */ /* 0x001fe20000000000 */
[----:B-1----:R-:W-:-:S02]  /*15750*/  PRMT R8, R4, 0x6420, R5 ;  /* 0x0000642004087816 */ /* 0x002fc40000000005 */
[----:B------:R-:W-:Y:S02]  /*15760*/  PRMT R9, R4, 0x7531, R5 ;  /* 0x0000753104097816 */ /* 0x000fe40000000005 */
[C---:B------:R-:W-:Y:S02]  /*15770*/  LOP3.LUT R5, R13.reuse, R18, RZ, 0xfc, !PT ;  /* 0x000000120d057212 */ /* 0x040fe400078efcff */
[C-C-:B------:R-:W-:Y:S02]  /*15780*/  PRMT R10, R6.reuse, 0x6420, R7.reuse ;  /* 0x00006420060a7816 */ /* 0x140fe40000000007 */
[----:B------:R-:W-:Y:S01]  /*15790*/  PRMT R11, R6, 0x7531, R7 ;  /* 0x00007531060b7816 */ /* 0x000fe20000000007 */
[----:B------:R-:W-:Y:S01]  /*157a0*/  IMAD.IADD R14, R16, 0x1, R5 ;  /* 0x00000001100e7824 */ /* 0x000fe200078e0205 */
[-C--:B------:R-:W-:Y:S02]  /*157b0*/  LOP3.LUT R5, R22, R17.reuse, RZ, 0xfc, !PT ;  /* 0x0000001116057212 */ /* 0x080fe400078efcff */
[----:B------:R-:W-:-:S02]  /*157c0*/  LOP3.LUT R13, R13, R17, RZ, 0xfc, !PT ;  /* 0x000000110d0d7212 */ /* 0x000fc400078efcff */
[----:B------:R0:W-:Y:S04]  /*157d0*/  STSM.16.M88.4 [R14], R8 ;  /* 0x000000080e007844 */ /* 0x0001e80000000200 */
[----:B------:R-:W1:Y:S01]  /*157e0*/  LDSM.16.MT88.4 R4, [R5+UR45+0xf200] ;  /* 0x00f2002d0504783b */ /* 0x000e620008004200 */
[----:B0-----:R-:W-:-:S05]  /*157f0*/  VIADD R14, R0, 0x5800 ;  /* 0x00005800000e7836 */ /* 0x001fca0000000000 */
[-C--:B------:R-:W-:Y:S02]  /*15800*/  LOP3.LUT R26, R14, R17.reuse, RZ, 0xfc, !PT ;  /* 0x000000110e1a7212 */ /* 0x080fe400078efcff */
[C-C-:B-1----:R-:W-:Y:S02]  /*15810*/  PRMT R10, R6.reuse, 0x6420, R7.reuse ;  /* 0x00006420060a7816 */ /* 0x142fe40000000007 */
[----:B------:R-:W-:Y:S02]  /*15820*/  PRMT R11, R6, 0x7531, R7 ;  /* 0x00007531060b7816 */ /* 0x000fe40000000007 */
[C---:B------:R-:W-:Y:S02]  /*15830*/  LOP3.LUT R7, R15.reuse, R18, RZ, 0xfc, !PT ;  /* 0x000000120f077212 */ /* 0x040fe400078efcff */
        /* <DEDUP_REMOVED lines=12> */
[----:B------:R-:W-:Y:S02]  /*15900*/  LOP3.LUT R5, R12, R18, RZ, 0xfc, !PT ;  /* 0x000000120c057212 */ /* 0x000fe400078efcff */
[C-C-:B------:R-:W-:Y:S02]  /*15910*/  PRMT R10, R6.reuse, 0x6420, R7.reuse ;  /* 0x00006420060a7816 */ /* 0x140fe40000000007 */
[----:B------:R-:W-:Y:S01]  /*15920*/  PRMT R11, R6, 0x7531, R7 ;  /* 0x00007531060b7816 */ /* 0x000fe20000000007 */
[----:B------:R-:W-:-:S05]  /*15930*/  IMAD.IADD R12, R16, 0x1, R5 ;  /* 0x00000001100c7824 */ /* 0x000fca00078e0205 */
[----:B------:R0:W-:Y:S04]  /*15940*/  STSM.16.M88.4 [R12], R8 ;  /* 0x000000080c007844 */ /* 0x0001e80000000200 */
[----:B------:R1:W2:Y:S01]  /*15950*/  LDSM.16.MT88.4 R4, [R3+UR45+0xf200] ;  /* 0x00f2002d0304783b */ /* 0x0002a20008004200 */
[----:B0-----:R-:W-:-:S05]  /*15960*/  VIADD R12, R0, 0x6000 ;  /* 0x00006000000c7836 */ /* 0x001fca0000000000 */
[----:B-1----:R-:W-:Y:S02]  /*15970*/  LOP3.LUT R3, R12, R17, RZ, 0xfc, !PT ;  /* 0x000000110c037212 */ /* 0x002fe400078efcff */
[C-C-:B--2---:R-:W-:Y:S02]  /*15980*/  PRMT R8, R4.reuse, 0x6420, R5.reuse ;  /* 0x0000642004087816 */ /* 0x144fe40000000005 */
[----:B------:R-:W-:Y:S02]  /*15990*/  PRMT R9, R4, 0x7531, R5 ;  /* 0x0000753104097816 */ /* 0x000fe40000000005 */
        /* <DEDUP_REMOVED lines=27> */
[C---:B------:R-:W-:Y:S02]  /*15b50*/  LOP3.LUT R5, R3.reuse, R18, RZ, 0xfc, !PT ;  /* 0x0000001203057212 */ /* 0x040fe400078efcff */
[C-C-:B------:R-:W-:Y:S02]  /*15b60*/  PRMT R10, R6.reuse, 0x6420, R7.reuse ;  /* 0x00006420060a7816 */ /* 0x140fe40000000007 */
[----:B------:R-:W-:Y:S01]  /*15b70*/  PRMT R11, R6, 0x7531, R7 ;  /* 0x00007531060b7816 */ /* 0x000fe20000000007 */
[----:B------:R-:W-:Y:S01]  /*15b80*/  IMAD.IADD R25, R16, 0x1, R5 ;  /* 0x0000000110197824 */ /* 0x000fe200078e0205 */
[----:B------:R-:W-:-:S04]  /*15b90*/  LOP3.LUT R3, R3, R17, RZ, 0xfc, !PT ;  /* 0x0000001103037212 */ /* 0x000fc800078efcff */
[----:B------:R0:W-:Y:S04]  /*15ba0*/  STSM.16.M88.4 [R25], R8 ;  /* 0x0000000819007844 */ /* 0x0001e80000000200 */
[----:B------:R-:W1:Y:S01]  /*15bb0*/  LDSM.16.MT88.4 R4, [R22+UR45+0xf200] ;  /* 0x00f2002d1604783b */ /* 0x000e620008004200 */
[C---:B0-----:R-:W-:Y:S02]  /*15bc0*/  LOP3.LUT R25, R13.reuse, R17, RZ, 0xfc, !PT ;  /* 0x000000110d197212 */ /* 0x041fe400078efcff */
[----:B------:R-:W-:-:S05]  /*15bd0*/  LOP3.LUT R13, R13, R18, RZ, 0xfc, !PT ;  /* 0x000000120d0d7212 */ /* 0x000fca00078efcff */
[----:B------:R-:W-:Y:S01]  /*15be0*/  IMAD.IADD R13, R16, 0x1, R13 ;  /* 0x00000001100d7824 */ /* 0x000fe200078e020d */
[C-C-:B-1----:R-:W-:Y:S02]  /*15bf0*/  PRMT R8, R4.reuse, 0x6420, R5.reuse ;  /* 0x0000642004087816 */ /* 0x142fe40000000005 */
[----:B------:R-:W-:Y:S02]  /*15c00*/  PRMT R9, R4, 0x7531, R5 ;  /* 0x0000753104097816 */ /* 0x000fe40000000005 */
[----:B------:R-:W-:Y:S02]  /*15c10*/  LOP3.LUT R5, R24, R18, RZ, 0xfc, !PT ;  /* 0x0000001218057212 */ /* 0x000fe400078efcff */
[C-C-:B------:R-:W-:Y:S02]  /*15c20*/  PRMT R10, R6.reuse, 0x6420, R7.reuse ;  /* 0x00006420060a7816 */ /* 0x140fe40000000007 */
[----:B------:R-:W-:Y:S01]  /*15c30*/  PRMT R11, R6, 0x7531, R7 ;  /* 0x00007531060b7816 */ /* 0x000fe20000000007 */
[----:B------:R-:W-:-:S05]  /*15c40*/  IMAD.IADD R24, R16, 0x1, R5 ;  /* 0x0000000110187824 */ /* 0x000fca00078e0205 */
        /* <DEDUP_REMOVED lines=17> */
[----:B------:R0:W1:Y:S02]  /*15d60*/  LDSM.16.MT88.4 R4, [R3+UR45+0xf200] ;  /* 0x00f2002d0304783b */ /* 0x0000640008004200 */
[----:B0-----:R-:W-:-:S05]  /*15d70*/  LOP3.LUT R3, R0, R18, RZ, 0xfc, !PT ;  /* 0x0000001200037212 */ /* 0x001fca00078efcff */
[----:B------:R-:W-:Y:S01]  /*15d80*/  IMAD.IADD R3, R16, 0x1, R3 ;  /* 0x0000000110037824 */ /* 0x000fe200078e0203 */
[C-C-:B-1----:R-:W-:Y:S02]  /*15d90*/  PRMT R8, R4.reuse, 0x6420, R5.reuse ;  /* 0x0000642004087816 */ /* 0x142fe40000000005 */
        /* <DEDUP_REMOVED lines=19> */
.L_x_6234:
[----:B-1----:R1:W-:Y:S01]  /*15ed0*/  SYNCS.ARRIVE.TRANS64.A1T0 RZ, [R2+URZ+0x33450], RZ ;  /* 0x033450ff02ff79a7 */ /* 0x0023e2000810003f */
[----:B------:R-:W-:Y:S06]  /*15ee0*/  BAR.SYNC.DEFER_BLOCKING 0x2, 0x80 ;  /* 0x0082000000007b1d */ /* 0x000fec0000010000 */
[----:B------:R-:W-:Y:S05]  /*15ef0*/  @!P0 BRA `(.L_x_6235) ;  /* 0x0000000000048947 */ /* 0x000fea0003800000 */
[----:B------:R-:W-:Y:S01]  /*15f00*/  BPT.TRAP 0x1 ;  /* 0x000000040000795c */ /* 0x000fe20000300000 */
.L_x_6235:
[----:B------:R-:W2:Y:S01]  /*15f10*/  S2R R0, SR_CgaCtaId ;  /* 0x0000000000007919 */ /* 0x000ea20000008800 */
[----:B-1----:R-:W-:Y:S02]  /*15f20*/  VIADD R2, R2, 0x33480 ;  /* 0x0003348002027836 */ /* 0x002fe40000000000 */
[----:B------:R-:W-:Y:S02]  /*15f30*/  VIADD R21, R21, 0xffffff60 ;  /* 0xffffff6015157836 */ /* 0x000fe40000000000 */
[----:B------:R-:W-:Y:S02]  /*15f40*/  IMAD.MOV.U32 R25, RZ, RZ, R32 ;  /* 0x000000ffff197224 */ /* 0x000fe400078e0020 */
[----:B------:R-:W-:Y:S01]  /*15f50*/  IMAD.MOV.U32 R24, RZ, RZ, R20 ;  /* 0x000000ffff187224 */ /* 0x000fe200078e0014 */
[----:B--2---:R-:W-:-:S04]  /*15f60*/  PRMT R2, R0, 0x654, R2 ;  /* 0x0000065400027816 */ /* 0x004fc80000000002 */
[----:B------:R1:W-:Y:S01]  /*15f70*/  SYNCS.ARRIVE.TRANS64.RED.A1T0 RZ, [R2+URZ], RZ ;  /* 0x000000ff02ff79a7 */ /* 0x0003e2000810043f */
[----:B------:R-:W-:Y:S05]  /*15f80*/  @P2 BRA `(.L_x_6236) ;  /* 0xffffffe400702947 */ /* 0x000fea000383ffff */
[----:B------:R-:W-:Y:S05]  /*15f90*/  BRA `(.L_x_6237) ;  /* 0x0000000000047947 */ /* 0x000fea0003800000 */
.L_x_6221:
[----:B------:R-:W-:-:S07]  /*15fa0*/  IMAD.MOV.U32 R20, RZ, RZ, RZ ;  /* 0x000000ffff147224 */ /* 0x000fce00078e00ff */
.L_x_6237:
[----:B------:R-:W5:Y:S02]  /*15fb0*/  LDL R0, [R1+0x10] ;  /* 0x0000100001007983 */ /* 0x000f640000100800 */
[----:B-----5:R-:W-:-:S13]  /*15fc0*/  R2UR UR4, R0 ;  /* 0x00000000000472ca */ /* 0x020fda00000e0000 */
[----:B------:R-:W-:-:S06]  /*15fd0*/  ULOP3.LUT UR4, UR4, 0x1, URZ, 0xfc, !UPT ;  /* 0x0000000104047892 */ /* 0x000fcc000f8efc3f */
[----:B------:R-:W-:-:S05]  /*15fe0*/  IMAD.U32 R0, RZ, RZ, UR4 ;  /* 0x00000004ff007e24 */ /* 0x000fca000f8e00ff */
[----:B------:R-:W-:-:S13]  /*15ff0*/  ISETP.NE.AND P1, PT, R0, 0x3, PT ;  /* 0x000000030000780c */ /* 0x000fda0003f25270 */
[----:B------:R-:W-:Y:S05]  /*16000*/  @!P1 BRA `(.L_x_6238) ;  /* 0x0000000000049947 */ /* 0x000fea0003800000 */
[----:B------:R-:W-:Y:S01]  /*16010*/  BPT.TRAP 0x1 ;  /* 0x000000040000795c */ /* 0x000fe20000300000 */
.L_x_6238:
[----:B0-2---:R-:W-:Y:S01]  /*16020*/  LOP3.LUT R3, R32, 0x1, RZ, 0x3c, !PT ;  /* 0x0000000120037812 */ /* 0x005fe200078e3cff */
[----:B------:R-:W-:Y:S01]  /*16030*/  BSSY B0, `(.L_x_6239) ;  /* 0x0000005000007945 */ /* 0x000fe20003800000 */
[----:B-1----:R-:W-:Y:S02]  /*16040*/  LEA R2, R20, UR45, 0x3 ;  /* 0x0000002d14027c11 */ /* 0x002fe4000f8e18ff */
[----:B------:R-:W-:-:S04]  /*16050*/  SHF.L.U32 R3, R3, 0x1f, RZ ;  /* 0x0000001f03037819 */ /* 0x000fc800000006ff */
[----:B------:R-:W0:Y:S02]  /*16060*/  SYNCS.PHASECHK.TRANS64.TRYWAIT P0, [R2+URZ+0x33470], R3 ;  /* 0x03347003020075a7 */ /* 0x000e24000800017f */
[----:B0-----:R-:W-:Y:S05]  /*16070*/  @!P0 BRA `(.L_x_6240) ;  /* 0x0000003000e88947 */ /* 0x001fea0003800000 */
.L_x_6324:
[----:B------:R-:W-:Y:S05]  /*16080*/  BSYNC B0 ;  /* 0x0000000000007941 */ /* 0x000fea0003800000 */
.L_x_6239:
[----:B------:R-:W-:-:S13]  /*16090*/  LOP3.LUT P0, RZ, R19, 0x10, RZ, 0xc0, !PT ;  /* 0x0000001013ff7812 */ /* 0x000fda000780c0ff */
[----:B------:R-:W-:Y:S05]  /*160a0*/  @!P0 BRA `(.L_x_6241) ;  /* 0x0000000000048947 */ /* 0x000fea0003800000 */
[----:B------:R-:W-:Y:S01]  /*160b0*/  BPT.TRAP 0x1 ;  /* 0x000000040000795c */ /* 0x000fe20000300000 */
.L_x_6241:
[----:B------:R-:W-:Y:S01]  /*160c0*/  SHF.L.U32 R5, R32, 0x1f, RZ ;  /* 0x0000001f20057819 */ /* 0x000fe200000006ff */
[----:B------:R-:W-:-:S03]  /*160d0*/  IMAD R0, R20, 0x7800, RZ ;  /* 0x0000780014007824 */ /* 0x000fc600078e02ff */
[----:B------:R-:W1:Y:S02]  /*160e0*/  SYNCS.PHASECHK.TRANS64.TRYWAIT P0, [R2+URZ+0x33460], R5 ;  /* 0x03346005020075a7 */ /* 0x000e64000800017f */
[----:B0-----:R-:W-:Y:S01]  /*160f0*/  LOP3.LUT R3, R0, R17, RZ, 0xfc, !PT ;  /* 0x0000001100037212 */ /* 0x001fe200078efcff */
[----:B-1----:R-:W-:Y:S06]  /*16100*/  @!P0 BRA `(.L_x_6242) ;  /* 0x0000003000d88947 */ /* 0x002fec0003800000 */
.L_x_6325:
[----:B------:R-:W-:Y:S05]  /*16110*/  WARPSYNC.ALL ;  /* 0x0000000000007948 */ /* 0x000fea0003800000 */
[----:B0--3--:R0:W1:Y:S01]  /*16120*/  LDSM.16.MT88.4 R4, [R3+UR45+0xf200] ;  /* 0x00f2002d0304783b */ /* 0x0090620008004200 */
[C---:B------:R-:W-:Y:S01]  /*16130*/  LOP3.LUT R13, R0.reuse, R18, RZ, 0xfc, !PT ;  /* 0x00000012000d7212 */ /* 0x040fe200078efcff */
[C---:B------:R-:W-:Y:S01]  /*16140*/  VIADD R12, R0.reuse, 0x2800 ;  /* 0x00002800000c7836 */ /* 0x040fe20000000000 */
[----:B------:R-:W-:Y:S01]  /*16150*/  LOP3.LUT P0, RZ, R19, 0x10, RZ, 0xc0, !PT ;  /* 0x0000001013ff7812 */ /* 0x000fe2000780c0ff */
[----:B----4-:R-:W-:Y:S02]  /*16160*/  VIADD R14, R0, 0x800 ;  /* 0x00000800000e7836 */ /* 0x010fe40000000000 */
[----:B------:R-:W-:-:S02]  /*16170*/  IMAD.IADD R13, R16, 0x1, R13 ;  /* 0x00000001100d7824 */ /* 0x000fc400078e020d */
[----:B------:R-:W-:Y:S01]  /*16180*/  VIADD R21, R0, 0x5000 ;  /* 0x0000500000157836 */ /* 0x000fe20000000000 */
[----:B0-----:R-:W-:-:S04]  /*16190*/  LOP3.LUT R3, R14, R18, RZ, 0xfc, !PT ;  /* 0x000000120e037212 */ /* 0x001fc800078efcff */
[C---:B------:R-:W-:Y:S01]  /*161a0*/  LOP3.LUT R19, R21.reuse, R17, RZ, 0xfc, !PT ;  /* 0x0000001115137212 */ /* 0x040fe200078efcff */
[----:B------:R-:W-:Y:S01]  /*161b0*/  IMAD.IADD R15, R16, 0x1, R3 ;  /* 0x00000001100f7824 */ /* 0x000fe200078e0203 */
[----:B------:R-:W-:Y:S01]  /*161c0*/  LOP3.LUT R21, R21, R18, RZ, 0xfc, !PT ;  /* 0x0000001215157212 */ /* 0x000fe200078efcff */
[----:B------:R-:W-:-:S04]  /*161d0*/  VIADD R3, R0, 0x1000 ;  /* 0x0000100000037836 */ /* 0x000fc80000000000 */
[----:B------:R-:W-:Y:S01]  /*161e0*/  IMAD.IADD R21, R16, 0x1, R21 ;  /* 0x0000000110157824 */ /* 0x000fe200078e0215 */
[C-C-:B-1----:R-:W-:Y:S02]  /*161f0*/  PRMT R8, R4.reuse, 0x6420, R5.reuse ;  /* 0x0000642004087816 */ /* 0x142fe40000000005 */
[----:B------:R-:W-:Y:S02]  /*16200*/  PRMT R9, R4, 0x7531, R5 ;  /* 0x0000753104097816 */ /* 0x000fe40000000005 */
[C-C-:B------:R-:W-:Y:S02]  /*16210*/  PRMT R10, R6.reuse, 0x6420, R7.reuse ;  /* 0x00006420060a7816 */ /* 0x140fe40000000007 */
[----:B------:R-:W-:Y:S02]  /*16220*/  PRMT R11, R6, 0x7531, R7 ;  /* 0x00007531060b7816 */ /* 0x000fe40000000007 */
[----:B------:R-:W-:-:S03]  /*16230*/  LOP3.LUT R4, R12, R17, RZ, 0xfc, !PT ;  /* 0x000000110c047212 */ /* 0x000fc600078efcff */
[----:B------:R0:W-:Y:S04]  /*16240*/  STSM.16.M88.4 [R13], R8 ;  /* 0x000000080d007844 */ /* 0x0001e80000000200 */
[----:B------:R-:W1:Y:S01]  /*16250*/  LDSM.16.MT88.4 R4, [R4+UR45+0xf200] ;  /* 0x00f2002d0404783b */ /* 0x000e620008004200 */
[C---:B0-----:R-:W-:Y:S02]  /*16260*/  LOP3.LUT R13, R3.reuse, R18, RZ, 0xfc, !PT ;  /* 0x00000012030d7212 */ /* 0x041fe400078efcff */
[----:B------:R-:W-:-:S03]  /*16270*/  LOP3.LUT R3, R3, R17, RZ, 0xfc, !PT ;  /* 0x0000001103037212 */ /* 0x000fc600078efcff */
[----:B------:R-:W-:Y:S02]  /*16280*/  IMAD.IADD R22, R16, 0x1, R13 ;  /* 0x0000000110167824 */ /* 0x000fe400078e020d */
[----:B------:R-:W-:Y:S01]  /*16290*/  VIADD R13, R0, 0x1800 ;  /* 0x00001800000d7836 */ /* 0x000fe20000000000 */
[C-C-:B-1----:R-:W-:Y:S02]  /*162a0*/  PRMT R8, R4.reuse, 0x6420, R5.reuse ;  /* 0x0000642004087816 */ /* 0x142fe40000000005 */
[----:B------:R-:W-:Y:S02]  /*162b0*/  PRMT R9, R4, 0x7531, R5 ;  /* 0x0000753104097816 */ /* 0x000fe40000000005 */
[C-C-:B------:R-:W-:Y:S02]  /*162c0*/  PRMT R10, R6.reuse, 0x6420, R7.reuse ;  /* 0x00006420060a7816 */ /* 0x140fe40000000007 */
[----:B------:R-:W-:-:S05]  /*162d0*/  PRMT R11, R6, 0x7531, R7 ;  /* 0x00007531060b7816 */ /* 0x000fca0000000007 */
[----:B------:R-:W-:Y:S04]  /*162e0*/  STSM.16.M88.4 [R15], R8 ;  /* 0x000000080f007844 */ /* 0x000fe80000000200 */
[----:B------:R0:W1:Y:S02]  /*162f0*/  LDSM.16.MT88.4 R4, [R19+UR45+0xf200] ;  /* 0x00f2002d1304783b */ /* 0x0000640008004200 */
[----:B0-----:R-:W-:Y:S01]  /*16300*/  VIADD R19, R0, 0x2000 ;  /* 0x0000200000137836 */ /* 0x001fe20000000000 */
[C---:B------:R-:W-:Y:S02]  /*16310*/  LOP3.LUT R15, R13.reuse, R18, RZ, 0xfc, !PT ;  /* 0x000000120d0f7212 */ /* 0x040fe400078efcff */
[----:B------:R-:W-:-:S03]  /*16320*/  LOP3.LUT R13, R13, R17, RZ, 0xfc, !PT ;  /* 0x000000110d0d7212 */ /* 0x000fc600078efcff */
[----:B------:R-:W-:Y:S02]  /*16330*/  IMAD.IADD R23, R16, 0x1, R15 ;  /* 0x0000000110177824 */ /* 0x000fe400078e020f */
[----:B------:R-:W-:Y:S01]  /*16340*/  VIADD R15, R0, 0x5800 ;  /* 0x00005800000f7836 */ /* 0x000fe20000000000 */
[C-C-:B-1----:R-:W-:Y:S02]  /*16350*/  PRMT R8, R4.reuse, 0x6420, R5.reuse ;  /* 0x0000642004087816 */ /* 0x142fe40000000005 */
[----:B------:R-:W-:Y:S02]  /*16360*/  PRMT R9, R4, 0x7531, R5 ;  /* 0x0000753104097816 */ /* 0x000fe40000000005 */
[C-C-:B------:R-:W-:Y:S02]  /*16370*/  PRMT R10, R6.reuse, 0x6420, R7.reuse ;  /* 0x00006420060a7816 */ /* 0x140fe40000000007 */
[----:B------:R-:W-:Y:S02]  /*16380*/  PRMT R11, R6, 0x7531, R7 ;  /* 0x00007531060b7816 */ /* 0x000fe40000000007 */
[----:B------:R-:W-:Y:S01]  /*16390*/  LOP3.LUT R4, R14, R17, RZ, 0xfc, !PT ;  /* 0x000000110e047212 */ /* 0x000fe200078efcff */
[----:B------:R-:W-:-:S02]  /*163a0*/  VIADD R14, R0, 0x3000 ;  /* 0x00003000000e7836 */ /* 0x000fc40000000000 */
[----:B------:R-:W-:Y:S03]  /*163b0*/  STSM.16.M88.4 [R22], R8 ;  /* 0x0000000816007844 */ /* 0x000fe60000000200 */
[----:B------:R-:W-:Y:S01]  /*163c0*/  LOP3.LUT R25, R14, R18, RZ, 0xfc, !PT ;  /* 0x000000120e197212 */ /* 0x000fe200078efcff */
[----:B------:R-:W0:Y:S04]  /*163d0*/  LDSM.16.MT88.4 R4, [R4+UR45+0xf200] ;  /* 0x00f2002d0404783b */ /* 0x000e280008004200 */
[----:B------:R-:W-:Y:S01]  /*163e0*/  IMAD.IADD R25, R16, 0x1, R25 ;  /* 0x0000000110197824 */ /* 0x000fe200078e0219 */
[C-C-:B0-----:R-:W-:Y:S02]  /*163f0*/  PRMT R8, R4.reuse, 0x6420, R5.reuse ;  /* 0x0000642004087816 */ /* 0x141fe40000000005 */
[----:B------:R-:W-:-:S02]  /*16400*/  PRMT R9, R4, 0x7531, R5 ;  /* 0x0000753104097816 */ /* 0x000fc40000000005 */
[C-C-:B------:R-:W-:Y:S02]  /*16410*/  PRMT R10, R6.reuse, 0x6420, R7.reuse ;  /* 0x00006420060a7816 */ /* 0x140fe40000000007 */
[----:B------:R-:W-:Y:S02]  /*16420*/  PRMT R11, R6, 0x7531, R7 ;  /* 0x00007531060b7816 */ /* 0x000fe40000000007 */
[-C--:B------:R-:W-:Y:S01]  /*16430*/  LOP3.LUT R5, R14, R17.reuse, RZ, 0xfc, !PT ;  /* 0x000000110e057212 */ /* 0x080fe200078efcff */
[----:B------:R-:W-:Y:S02]  /*16440*/  VIADD R14, R0, 0x3800 ;  /* 0x00003800000e7836 */ /* 0x000fe40000000000 */
[----:B------:R0:W-:Y:S04]  /*16450*/  STSM.16.M88.4 [R23], R8 ;  /* 0x0000000817007844 */ /* 0x0001e80000000200 */
[----:B------:R-:W1:Y:S01]  /*16460*/  LDSM.16.MT88.4 R4, [R5+UR45+0xf200] ;  /* 0x00f2002d0504783b */ /* 0x000e620008004200 */
[----:B0-----:R-:W-:-:S02]  /*16470*/  LOP3.LUT R23, R15, R17, RZ, 0xfc, !PT ;  /* 0x000000110f177212 */ /* 0x001fc400078efcff */
[----:B------:R-:W-:-:S05]  /*16480*/  LOP3.LUT R15, R15, R18, RZ, 0xfc, !PT ;  /* 0x000000120f0f7212 */ /* 0x000fca00078efcff */
[----:B------:R-:W-:Y:S01]  /*16490*/  IMAD.IADD R15, R16, 0x1, R15 ;  /* 0x00000001100f7824 */ /* 0x000fe200078e020f */
        /* <DEDUP_REMOVED lines=14> */
[----:B------:R-:W-:Y:S01]  /*16580*/  PRMT R11, R6, 0x7531, R7 ;  /* 0x00007531060b7816 */ /* 0x000fe20000000007 */
[----:B------:R-:W-:-:S05]  /*16590*/  IMAD.IADD R12, R16, 0x1, R5 ;  /* 0x00000001100c7824 */ /* 0x000fca00078e0205 */
[----:B------:R-:W-:Y:S04]  /*165a0*/  STSM.16.M88.4 [R12], R8 ;  /* 0x000000080c007844 */ /* 0x000fe80000000200 */
[----:B------:R0:W1:Y:S02]  /*165b0*/  LDSM.16.MT88.4 R4, [R3+UR45+0xf200] ;  /* 0x00f2002d0304783b */ /* 0x0000640008004200 */
[----:B0-----:R-:W-:Y:S01]  /*165c0*/  LOP3.LUT R3, R14, R18, RZ, 0xfc, !PT ;  /* 0x000000120e037212 */ /* 0x001fe200078efcff */
[----:B------:R-:W-:-:S04]  /*165d0*/  VIADD R12, R0, 0x6000 ;  /* 0x00006000000c7836 */ /* 0x000fc80000000000 */
[----:B------:R-:W-:Y:S01]  /*165e0*/  IMAD.IADD R3, R16, 0x1, R3 ;  /* 0x0000000110037824 */ /* 0x000fe200078e0203 */
[----:B------:R-:W-:Y:S02]  /*165f0*/  LOP3.LUT R14, R12, R17, RZ, 0xfc, !PT ;  /* 0x000000110c0e7212 */ /* 0x000fe400078efcff */
[C-C-:B-1----:R-:W-:Y:S02]  /*16600*/  PRMT R8, R4.reuse, 0x6420, R5.reuse ;  /* 0x0000642004087816 */ /* 0x142fe40000000005 */
[----:B------:R-:W-:Y:S02]  /*16610*/  PRMT R9, R4, 0x7531, R5 ;  /* 0x0000753104097816 */ /* 0x000fe40000000005 */
[C-C-:B------:R-:W-:Y:S02]  /*16620*/  PRMT R10, R6.reuse, 0x6420, R7.reuse ;  /* 0x00006420060a7816 */ /* 0x140fe40000000007 */
[----:B------:R-:W-:-:S05]  /*16630*/  PRMT R11, R6, 0x7531, R7 ;  /* 0x00007531060b7816 */ /* 0x000fca0000000007 */
[----:B------:R-:W-:Y:S04]  /*16640*/  STSM.16.M88.4 [R25], R8 ;  /* 0x0000000819007844 */ /* 0x000fe80000000200 */
[----:B------:R0:W1:Y:S02]  /*16650*/  LDSM.16.MT88.4 R4, [R22+UR45+0xf200] ;  /* 0x00f2002d1604783b */ /* 0x0000640008004200 */
[----:B0-----:R-:W-:Y:S01]  /*16660*/  VIADD R22, R0, 0x4000 ;  /* 0x0000400000167836 */ /* 0x001fe20000000000 */
        /* <DEDUP_REMOVED lines=17> */
[----:B------:R-:W-:-:S03]  /*16780*/  VIADD R0, R0, 0x7000 ;  /* 0x0000700000007836 */ /* 0x000fc60000000000 */
[C---:B------:R-:W-:Y:S02]  /*16790*/  LOP3.LUT R23, R13.reuse, R17, RZ, 0xfc, !PT ;  /* 0x000000110d177212 */ /* 0x040fe400078efcff */
        /* <DEDUP_REMOVED lines=13> */
[----:B------:R-:W-:-:S02]  /*16870*/  PRMT R10, R6, 0x6420, R7 ;  /* 0x00006420060a7816 */ /* 0x000fc40000000007 */
[----:B------:R-:W-:-:S05]  /*16880*/  PRMT R11, R6, 0x7531, R7 ;  /* 0x00007531060b7816 */ /* 0x000fca0000000007 */
[----:B------:R0:W-:Y:S04]  /*16890*/  STSM.16.M88.4 [R21], R8 ;  /* 0x0000000815007844 */ /* 0x0001e80000000200 */
[----:B------:R-:W1:Y:S01]  /*168a0*/  LDSM.16.MT88.4 R4, [R23+UR45+0xf200] ;  /* 0x00f2002d1704783b */ /* 0x000e620008004200 */
[----:B0-----:R-:W-:-:S05]  /*168b0*/  LOP3.LUT R21, R12, R18, RZ, 0xfc, !PT ;  /* 0x000000120c157212 */ /* 0x001fca00078efcff */
[----:B------:R-:W-:Y:S01]  /*168c0*/  IMAD.IADD R21, R16, 0x1, R21 ;  /* 0x0000000110157824 */ /* 0x000fe200078e0215 */
[C-C-:B-1----:R-:W-:Y:S02]  /*168d0*/  PRMT R8, R4.reuse, 0x6420, R5.reuse ;  /* 0x0000642004087816 */ /* 0x142fe40000000005 */
        /* <DEDUP_REMOVED lines=33> */
.L_x_6243:
[----:B-1----:R1:W-:Y:S01]  /*16af0*/  SYNCS.ARRIVE.TRANS64.A1T0 RZ, [R2+URZ+0x33450], RZ ;  /* 0x033450ff02ff79a7 */ /* 0x0023e2000810003f */
[----:B------:R-:W-:Y:S06]  /*16b00*/  BAR.SYNC.DEFER_BLOCKING 0x2, 0x80 ;  /* 0x0082000000007b1d */ /* 0x000fec0000010000 */
[----:B------:R-:W-:Y:S05]  /*16b10*/  @!P1 BRA `(.L_x_6244) ;  /* 0x0000000000049947 */ /* 0x000fea0003800000 */
[----:B------:R-:W-:Y:S01]  /*16b20*/  BPT.TRAP 0x1 ;  /* 0x000000040000795c */ /* 0x000fe20000300000 */
.L_x_6244:
[----:B------:R-:W2:Y:S01]  /*16b30*/  S2R R0, SR_CgaCtaId ;  /* 0x0000000000007919 */ /* 0x000ea20000008800 */
[----:B-1----:R-:W-:Y:S02]  /*16b40*/  VIADD R2, R2, 0x33480 ;  /* 0x0003348002027836 */ /* 0x002fe40000000000 */
[----:B0-----:R-:W-:-:S03]  /*16b50*/  IMAD.MOV.U32 R3, RZ, RZ, RZ ;  /* 0x000000ffff037224 */ /* 0x001fc600078e00ff */
[----:B--2---:R-:W-:-:S04]  /*16b60*/  PRMT R2, R0, 0x654, R2 ;  /* 0x0000065400027816 */ /* 0x004fc80000000002 */
[----:B------:R0:W-:Y:S02]  /*16b70*/  SYNCS.ARRIVE.TRANS64.RED.A1T0 RZ, [R2+URZ], RZ ;  /* 0x000000ff02ff79a7 */ /* 0x0001e4000810043f */
[----:B0-----:R-:W-:-:S05]  /*16b80*/  VIADD R2, R20, 0x1 ;  /* 0x0000000114027836 */ /* 0x001fca0000000000 */
[----:B------:R-:W-:-:S04]  /*16b90*/  ISETP.NE.AND P0, PT, R2, 0x2, PT ;  /* 0x000000020200780c */ /* 0x000fc80003f05270 */
[----:B------:R-:W-:Y:S02]  /*16ba0*/  SEL R5, RZ, 0x1, P0 ;  /* 0x00000001ff057807 */ /* 0x000fe40000000000 */
[----:B------:R-:W-:Y:S02]  /*16bb0*/  SEL R2, R2, RZ, P0 ;  /* 0x000000ff02027207 */ /* 0x000fe40000000000 */
[----:B------:R-:W-:-:S07]  /*16bc0*/  LOP3.LUT R0, R32, R5, RZ, 0x3c, !PT ;  /* 0x0000000520007212 */ /* 0x000fce00078e3cff */
.L_x_6199:
[----:B------:R-:W0:Y:S01]  /*16bd0*/  S2R R5, SR_CgaCtaId ;  /* 0x0000000000057919 */ /* 0x000e220000008800 */
[----:B------:R-:W-:Y:S02]  /*16be0*/  MOV R4, 0x400 ;  /* 0x0000040000047802 */ /* 0x000fe40000000f00 */
[----:B------:R-:W-:Y:S02]  /*16bf0*/  SHF.L.U32 R3, R3, 0x1f, RZ ;  /* 0x0000001f03037819 */ /* 0x000fe400000006ff */
[----:B0-----:R-:W-:-:S04]  /*16c00*/  LEA R6, R5, R4, 0x18 ;  /* 0x0000000405067211 */ /* 0x001fc800078ec0ff */
[----:B------:R-:W0:Y:S02]  /*16c10*/  SYNCS.PHASECHK.TRANS64.TRYWAIT P0, [R6+URZ+0x33420], R3 ;  /* 0x03342003060075a7 */ /* 0x000e24000800017f */
[----:B0-----:R-:W-:Y:S05]  /*16c20*/  @!P0 BRA `(.L_x_6245) ;  /* 0x0000002800248947 */ /* 0x001fea0003800000 */
.L_x_6326:
        /* <DEDUP_REMOVED lines=8> */
[----:B------:R-:W2:Y:S02]  /*16cb0*/  LDL R4, [R1+0x10] ;  /* 0x0000100001047983 */ /* 0x000ea40000100800 */
[----:B--2---:R-:W-:-:S13]  /*16cc0*/  R2UR UR4, R4 ;  /* 0x00000000040472ca */ /* 0x004fda00000e0000 */
[----:B------:R-:W-:-:S06]  /*16cd0*/  ULOP3.LUT UR4, UR4, 0x2, URZ, 0xfc, !UPT ;  /* 0x0000000204047892 */ /* 0x000fcc000f8efc3f */
[----:B------:R-:W-:-:S05]  /*16ce0*/  IMAD.U32 R3, RZ, RZ, UR4 ;  /* 0x00000004ff037e24 */ /* 0x000fca000f8e00ff */
[----:B------:R-:W-:-:S13]  /*16cf0*/  ISETP.NE.AND P0, PT, R3, 0x3, PT ;  /* 0x000000030300780c */ /* 0x000fda0003f05270 */
[----:B------:R-:W-:Y:S05]  /*16d00*/  @!P0 BRA `(.L_x_6246) ;  /* 0x0000000000048947 */ /* 0x000fea0003800000 */
[----:B------:R-:W-:Y:S01]  /*16d10*/  BPT.TRAP 0x1 ;  /* 0x000000040000795c */ /* 0x000fe20000300000 */
.L_x_6246:
[----:B------:R-:W-:Y:S01]  /*16d20*/  IMAD R5, R2, 0x8, R6 ;  /* 0x0000000802057824 */ /* 0x000fe200078e0206 */
[----:B------:R-:W-:Y:S01]  /*16d30*/  SHF.L.U32 R4, R0, 0x1f, RZ ;  /* 0x0000001f00047819 */ /* 0x000fe200000006ff */
[----:B------:R-:W-:-:S03]  /*16d40*/  VIADD R2, R2, 0x1 ;  /* 0x0000000102027836 */ /* 0x000fc60000000000 */
[----:B------:R-:W0:Y:S02]  /*16d50*/  SYNCS.PHASECHK.TRANS64.TRYWAIT P1, [R5+URZ+0x33440], R4 ;  /* 0x03344004050075a7 */ /* 0x000e24000802017f */
[----:B------:R-:W-:-:S04]  /*16d60*/  ISETP.NE.AND P2, PT, R2, 0x2, PT ;  /* 0x000000020200780c */ /* 0x000fc80003f45270 */
[----:B------:R-:W-:Y:S01]  /*16d70*/  SEL R3, RZ, 0x1, P2 ;  /* 0x00000001ff037807 */ /* 0x000fe20001000000 */
[----:B0-----:R-:W-:Y:S08]  /*16d80*/  @!P1 BRA `(.L_x_6247) ;  /* 0x0000002400e09947 */ /* 0x001ff00003800000 */
.L_x_6327:
[----:B------:R-:W-:Y:S02]  /*16d90*/  SEL R2, R2, RZ, P2 ;  /* 0x000000ff02027207 */ /* 0x000fe40001000000 */
[----:B------:R-:W-:Y:S01]  /*16da0*/  LOP3.LUT R0, R0, R3, RZ, 0x3c, !PT ;  /* 0x0000000300007212 */ /* 0x000fe200078e3cff */
[----:B------:R-:W-:Y:S06]  /*16db0*/  @!P0 BRA `(.L_x_6248) ;  /* 0x0000000000048947 */ /* 0x000fec0003800000 */
[----:B------:R-:W-:Y:S01]  /*16dc0*/  BPT.TRAP 0x1 ;  /* 0x000000040000795c */ /* 0x000fe20000300000 */
.L_x_6248:
[----:B------:R-:W-:Y:S01]  /*16dd0*/  IMAD R3, R2, 0x8, R6 ;  /* 0x0000000802037824 */ /* 0x000fe200078e0206 */
[----:B------:R-:W-:-:S04]  /*16de0*/  SHF.L.U32 R0, R0, 0x1f, RZ ;  /* 0x0000001f00007819 */ /* 0x000fc800000006ff */
[----:B------:R-:W1:Y:S02]  /*16df0*/  SYNCS.PHASECHK.TRANS64.TRYWAIT P1, [R3+URZ+0x33440], R0 ;  /* 0x03344000030075a7 */ /* 0x000e64000802017f */
[----:B-1----:R-:W-:Y:S05]  /*16e00*/  @!P1 BRA `(.L_x_6249) ;  /* 0x0000002400d49947 */ /* 0x002fea0003800000 */
.L_x_6328:
[----:B------:R-:W-:Y:S05]  /*16e10*/  @!P0 BRA `(.L_x_6250) ;  /* 0x0000000000048947 */ /* 0x000fea0003800000 */
[----:B------:R-:W-:Y:S01]  /*16e20*/  BPT.TRAP 0x1 ;  /* 0x000000040000795c */ /* 0x000fe20000300000 */
.L_x_6250:
[----:B------:R-:W2:Y:S02]  /*16e30*/  SYNCS.PHASECHK.TRANS64.TRYWAIT P1, [R5+URZ+0x33460], R4 ;  /* 0x03346004050075a7 */ /* 0x000ea4000802017f */
[----:B--2---:R-:W-:Y:S05]  /*16e40*/  @!P1 BRA `(.L_x_6251) ;  /* 0x0000002400d89947 */ /* 0x004fea0003800000 */
.L_x_6329:
[----:B------:R-:W-:Y:S05]  /*16e50*/  @!P0 BRA `(.L_x_6252) ;  /* 0x0000000000048947 */ /* 0x000fea0003800000 */
[----:B------:R-:W-:Y:S01]  /*16e60*/  BPT.TRAP 0x1 ;  /* 0x000000040000795c */ /* 0x000fe20000300000 */
.L_x_6252:
[----:B------:R-:W3:Y:S02]  /*16e70*/  SYNCS.PHASECHK.TRANS64.TRYWAIT P1, [R3+URZ+0x33460], R0 ;  /* 0x03346000030075a7 */ /* 0x000ee4000802017f */
[----:B---3--:R-:W-:Y:S05]  /*16e80*/  @!P1 BRA `(.L_x_6253) ;  /* 0x0000002400dc9947 */ /* 0x008fea0003800000 */
.L_x_6330:
[----:B------:R-:W-:Y:S05]  /*16e90*/  @!P0 BRA `(.L_x_6254) ;  /* 0x0000000000048947 */ /* 0x000fea0003800000 */
[----:B------:R-:W-:Y:S01]  /*16ea0*/  BPT.TRAP 0x1 ;  /* 0x000000040000795c */ /* 0x000fe20000300000 */
.L_x_6254:
[----:B------:R-:W4:Y:S02]  /*16eb0*/  SYNCS.PHASECHK.TRANS64.TRYWAIT P1, [R5+URZ+0x33480], R4 ;  /* 0x03348004050075a7 */ /* 0x000f24000802017f */
[----:B----4-:R-:W-:Y:S05]  /*16ec0*/  @!P1 BRA `(.L_x_6255) ;  /* 0x0000002400e09947 */ /* 0x010fea0003800000 */
.L_x_6331:
[----:B------:R-:W-:Y:S05]  /*16ed0*/  @!P0 BRA `(.L_x_6256) ;  /* 0x0000000000048947 */ /* 0x000fea0003800000 */
[----:B------:R-:W-:Y:S01]  /*16ee0*/  BPT.TRAP 0x1 ;  /* 0x000000040000795c */ /* 0x000fe20000300000 */
.L_x_6256:
[----:B------:R0:W0:Y:S02]  /*16ef0*/  SYNCS.PHASECHK.TRANS64.TRYWAIT P0, [R3+URZ+0x33480], R0 ;  /* 0x03348000030075a7 */ /* 0x000024000800017f */
[----:B0-----:R-:W-:Y:S05]  /*16f00*/  @!P0 NANOSLEEP.SYNCS 0x989680 ;  /* 0x009896800000895d */ /* 0x001fea0003900000 */
[----:B------:R-:W0:Y:S02]  /*16f10*/  @!P0 SYNCS.PHASECHK.TRANS64 P0, [R3+URZ+0x33480], R0 ;  /* 0x03348000030085a7 */ /* 0x000e24000800007f */
[----:B0-----:R-:W-:Y:S05]  /*16f20*/  @!P0 BRA `(.L_x_6256) ;  /* 0xfffffffc00f08947 */ /* 0x001fea000383ffff */
.L_x_6155:
[----:B------:R-:W-:Y:S05]  /*16f30*/  BSYNC B6 ;  /* 0x0000000000067941 */ /* 0x000fea0003800000 */
.L_x_6152:
[----:B------:R-:W-:Y:S05]  /*16f40*/  EXIT ;  /* 0x000000000000794d */ /* 0x000fea0003800000 */
.L_x_6159:
[----:B0-----:R-:W-:-:S04]  /*16f50*/  IMAD.U32 R3, RZ, RZ, UR38 ;  /* 0x00000026ff037e24 */ /* 0x001fc8000f8e00ff */
[----:B------:R0:W1:Y:S03]  /*16f60*/  SYNCS.PHASECHK.TRANS64.TRYWAIT P0, [R3+URZ+0x33400], R6 ;  /* 0x03340006030075a7 */ /* 0x000066000800017f */
[----:B-1----:R-:W-:Y:S05]  /*16f70*/  @!P0 NANOSLEEP.SYNCS 0x989680 ;  /* 0x009896800000895d */ /* 0x002fea0003900000 */
[----:B------:R-:W1:Y:S02]  /*16f80*/  @!P0 SYNCS.PHASECHK.TRANS64 P0, [R3+URZ+0x33400], R6 ;  /* 0x03340006030085a7 */ /* 0x000e64000800007f */
[----:B-1----:R-:W-:Y:S05]  /*16f90*/  @!P0 BRA `(.L_x_6159) ;  /* 0xfffffffc00ec8947 */ /* 0x002fea000383ffff */
[----:B------:R-:W-:Y:S05]  /*16fa0*/  BRA `(.L_x_6257) ;  /* 0xfffffea800287947 */ /* 0x000fea000383ffff */
.L_x_6163:
[----:B--2---:R-:W-:-:S04]  /*16fb0*/  IMAD.U32 R5, RZ, RZ, UR38 ;  /* 0x00000026ff057e24 */ /* 0x004fc8000f8e00ff */
[----:B------:R2:W3:Y:S03]  /*16fc0*/  SYNCS.PHASECHK.TRANS64.TRYWAIT P1, [R5+URZ+0x33430], R6 ;  /* 0x03343006050075a7 */ /* 0x0004e6000802017f */
[----:B---3--:R-:W-:Y:S05]  /*16fd0*/  @!P1 NANOSLEEP.SYNCS 0x989680 ;  /* 0x009896800000995d */ /* 0x008fea0003900000 */
[----:B------:R-:W3:Y:S02]  /*16fe0*/  @!P1 SYNCS.PHASECHK.TRANS64 P1, [R5+URZ+0x33430], R6 ;  /* 0x03343006050095a7 */ /* 0x000ee4000802007f */
[----:B---3--:R-:W-:Y:S05]  /*16ff0*/  @!P1 BRA `(.L_x_6163) ;  /* 0xfffffffc00ec9947 */ /* 0x008fea000383ffff */
[----:B------:R-:W-:Y:S05]  /*17000*/  BRA `(.L_x_6162) ;  /* 0xfffffea8004c7947 */ /* 0x000fea000383ffff */
.L_x_6169:
[----:B-1----:R-:W-:-:S04]  /*17010*/  IMAD.U32 R11, RZ, RZ, UR4 ;  /* 0x00000004ff0b7e24 */ /* 0x002fc8000f8e00ff */
[----:B------:R1:W2:Y:S03]  /*17020*/  SYNCS.PHASECHK.TRANS64.TRYWAIT P1, [R11+URZ+0x33430], R10 ;  /* 0x0334300a0b0075a7 */ /* 0x0002a6000802017f */
[----:B--2---:R-:W-:Y:S05]  /*17030*/  @!P1 NANOSLEEP.SYNCS 0x989680 ;  /* 0x009896800000995d */ /* 0x004fea0003900000 */
[----:B------:R-:W2:Y:S02]  /*17040*/  @!P1 SYNCS.PHASECHK.TRANS64 P1, [R11+URZ+0x33430], R10 ;  /* 0x0334300a0b0095a7 */ /* 0x000ea4000802007f */
[----:B--2---:R-:W-:Y:S05]  /*17050*/  @!P1 BRA `(.L_x_6169) ;  /* 0xfffffffc00ec9947 */ /* 0x004fea000383ffff */
[----:B------:R-:W-:Y:S05]  /*17060*/  BRA `(.L_x_6166) ;  /* 0xfffffeec00987947 */ /* 0x000fea000383ffff */
.L_x_6173:
[----:B-1----:R-:W-:-:S04]  /*17070*/  IMAD.U32 R11, RZ, RZ, UR10 ;  /* 0x0000000aff0b7e24 */ /* 0x002fc8000f8e00ff */
[----:B------:R1:W2:Y:S03]  /*17080*/  SYNCS.PHASECHK.TRANS64.TRYWAIT P1, [R11+URZ+0x33450], R10 ;  /* 0x0334500a0b0075a7 */ /* 0x0002a6000802017f */
[----:B--2---:R-:W-:Y:S05]  /*17090*/  @!P1 NANOSLEEP.SYNCS 0x989680 ;  /* 0x009896800000995d */ /* 0x004fea0003900000 */
[----:B------:R-:W2:Y:S02]  /*170a0*/  @!P1 SYNCS.PHASECHK.TRANS64 P1, [R11+URZ+0x33450], R10 ;  /* 0x0334500a0b0095a7 */ /* 0x000ea4000802007f */
[----:B--2---:R-:W-:Y:S05]  /*170b0*/  @!P1 BRA `(.L_x_6173) ;  /* 0xfffffffc00ec9947 */ /* 0x004fea000383ffff */
[----:B------:R-:W-:Y:S05]  /*170c0*/  BRA `(.L_x_6170) ;  /* 0xfffffef800ac7947 */ /* 0x000fea000383ffff */
.L_x_6181:
[----:B-1----:R-:W-:-:S04]  /*170d0*/  IMAD.U32 R10, RZ, RZ, UR10 ;  /* 0x0000000aff0a7e24 */ /* 0x002fc8000f8e00ff */
[----:B------:R1:W2:Y:S03]  /*170e0*/  SYNCS.PHASECHK.TRANS64.TRYWAIT P1, [R10+URZ+0x33430], R9 ;  /* 0x033430090a0075a7 */ /* 0x0002a6000802017f */
[----:B--2---:R-:W-:Y:S05]  /*170f0*/  @!P1 NANOSLEEP.SYNCS 0x989680 ;  /* 0x009896800000995d */ /* 0x004fea0003900000 */
[----:B------:R-:W2:Y:S02]  /*17100*/  @!P1 SYNCS.PHASECHK.TRANS64 P1, [R10+URZ+0x33430], R9 ;  /* 0x033430090a0095a7 */ /* 0x000ea4000802007f */
[----:B--2---:R-:W-:Y:S05]  /*17110*/  @!P1 BRA `(.L_x_6181) ;  /* 0xfffffffc00ec9947 */ /* 0x004fea000383ffff */
[----:B------:R-:W-:Y:S05]  /*17120*/  BRA `(.L_x_6178) ;  /* 0xffffff3000a47947 */ /* 0x000fea000383ffff */
.L_x_6185:
[----:B-1----:R-:W-:-:S04]  /*17130*/  IMAD.U32 R10, RZ, RZ, UR10 ;  /* 0x0000000aff0a7e24 */ /* 0x002fc8000f8e00ff */
[----:B------:R1:W2:Y:S03]  /*17140*/  SYNCS.PHASECHK.TRANS64.TRYWAIT P1, [R10+URZ+0x33450], R9 ;  /* 0x033450090a0075a7 */ /* 0x0002a6000802017f */
[----:B--2---:R-:W-:Y:S05]  /*17150*/  @!P1 NANOSLEEP.SYNCS 0x989680 ;  /* 0x009896800000995d */ /* 0x004fea0003900000 */
[----:B------:R-:W2:Y:S02]  /*17160*/  @!P1 SYNCS.PHASECHK.TRANS64 P1, [R10+URZ+0x33450], R9 ;  /* 0x033450090a0095a7 */ /* 0x000ea4000802007f */
[----:B--2---:R-:W-:Y:S05]  /*17170*/  @!P1 BRA `(.L_x_6185) ;  /* 0xfffffffc00ec9947 */ /* 0x004fea000383ffff */
[----:B------:R-:W-:Y:S05]  /*17180*/  BRA `(.L_x_6182) ;  /* 0xffffff3c00b07947 */ /* 0x000fea000383ffff */
.L_x_6192:
[----:B-1----:R-:W-:-:S04]  /*17190*/  IMAD.U32 R3, RZ, RZ, UR9 ;  /* 0x00000009ff037e24 */ /* 0x002fc8000f8e00ff */
[----:B------:R1:W3:Y:S03]  /*171a0*/  SYNCS.PHASECHK.TRANS64.TRYWAIT P1, [R3+URZ+0x33450], R0 ;  /* 0x03345000030075a7 */ /* 0x0002e6000802017f */
[----:B---3--:R-:W-:Y:S05]  /*171b0*/  @!P1 NANOSLEEP.SYNCS 0x989680 ;  /* 0x009896800000995d */ /* 0x008fea0003900000 */
[----:B------:R-:W3:Y:S02]  /*171c0*/  @!P1 SYNCS.PHASECHK.TRANS64 P1, [R3+URZ+0x33450], R0 ;  /* 0x03345000030095a7 */ /* 0x000ee4000802007f */
[----:B---3--:R-:W-:Y:S05]  /*171d0*/  @!P1 BRA `(.L_x_6192) ;  /* 0xfffffffc00ec9947 */ /* 0x008fea000383ffff */
[----:B------:R-:W-:Y:S05]  /*171e0*/  BRA `(.L_x_6191) ;  /* 0xffffff6800807947 */ /* 0x000fea000383ffff */
.L_x_6205:
[----:B------:R-:W-:Y:S02]  /*171f0*/  IMAD.MOV.U32 R13, RZ, RZ, R19 ;  /* 0x000000ffff0d7224 */ /* 0x000fe400078e0013 */
[----:B------:R-:W-:Y:S02]  /*17200*/  IMAD.MOV.U32 R12, RZ, RZ, RZ ;  /* 0x000000ffff0c7224 */ /* 0x000fe400078e00ff */
[----:B------:R-:W-:Y:S02]  /*17210*/  IMAD.MOV.U32 R11, RZ, RZ, 0x1f ;  /* 0x0000001fff0b7424 */ /* 0x000fe400078e00ff */
[----:B------:R-:W-:-:S07]  /*17220*/  IMAD.MOV.U32 R15, RZ, RZ, -0x1 ;  /* 0xffffffffff0f7424 */ /* 0x000fce00078e00ff */
[----:B0----5:R-:W-:Y:S05]  /*17230*/  WARPSYNC.COLLECTIVE R15, `(.L_x_6258) ;  /* 0x000000000f087348 */ /* 0x021fea0003c00000 */
[----:B------:R1:W2:Y:S02]  /*17240*/  SHFL.IDX P6, R14, R13, R12, R11 ;  /* 0x0000000c0d0e7389 */ /* 0x0002a400000c000b */
[----:B012--5:R-:W-:Y:S01]  /*17250*/  ENDCOLLECTIVE ;  /* 0x000000000000791b */ /* 0x027fe20003800000 */
.L_x_6258:
[----:B------:R-:W-:Y:S05]  /*17260*/  BRA `(.L_x_6259) ;  /* 0xffffffb400187947 */ /* 0x000fea000383ffff */
.L_x_6207:
[----:B0-----:R0:W1:Y:S02]  /*17270*/  SYNCS.PHASECHK.TRANS64.TRYWAIT P0, [R30+URZ+0x33480], R34 ;  /* 0x033480221e0075a7 */ /* 0x001064000800017f */
[----:B-1----:R-:W-:Y:S05]  /*17280*/  @!P0 NANOSLEEP.SYNCS 0x989680 ;  /* 0x009896800000895d */ /* 0x002fea0003900000 */
[----:B------:R-:W1:Y:S02]  /*17290*/  @!P0 SYNCS.PHASECHK.TRANS64 P0, [R30+URZ+0x33480], R34 ;  /* 0x033480221e0085a7 */ /* 0x000e64000800007f */
[----:B-1----:R-:W-:Y:S05]  /*172a0*/  @!P0 BRA `(.L_x_6207) ;  /* 0xfffffffc00f08947 */ /* 0x002fea000383ffff */
[----:B------:R-:W-:Y:S05]  /*172b0*/  BRA `(.L_x_6260) ;  /* 0xffffffb800d47947 */ /* 0x000fea000383ffff */
.L_x_6208:
        /* <DEDUP_REMOVED lines=8> */
.L_x_6262:
[----:B------:R-:W-:Y:S05]  /*17340*/  BSYNC B0 ;  /* 0x0000000000007941 */ /* 0x000fea0003800000 */
.L_x_6261:
        /* <DEDUP_REMOVED lines=12> */
.L_x_6263:
        /* <DEDUP_REMOVED lines=9> */
[----:B------:R-:W-:Y:S01]  /*174a0*/  ISETP.LT.OR P3, PT, R7, 0x1, P1 ;  /* 0x000000010700780c */ /* 0x000fe20000f61670 */
[----:B------:R-:W-:-:S10]  /*174b0*/  VIADD R23, R23, UR45 ;  /* 0x0000002d17177c36 */ /* 0x000fd40008000000 */
        /* <DEDUP_REMOVED lines=11> */
.L_x_6264:
        /* <DEDUP_REMOVED lines=9> */
.L_x_6265:
[----:B------:R-:W-:Y:S02]  /*17600*/  IMAD.MOV.U32 R13, RZ, RZ, R8 ;  /* 0x000000ffff0d7224 */ /* 0x000fe400078e0008 */
[----:B------:R-:W-:Y:S02]  /*17610*/  IMAD.MOV.U32 R12, RZ, RZ, 0x2 ;  /* 0x00000002ff0c7424 */ /* 0x000fe400078e00ff */
[----:B------:R-:W-:-:S07]  /*17620*/  IMAD.MOV.U32 R2, RZ, RZ, R14 ;  /* 0x000000ffff027224 */ /* 0x000fce00078e000e */
[----:B------:R-:W-:Y:S05]  /*17630*/  WARPSYNC.COLLECTIVE R15, `(.L_x_6266) ;  /* 0x000000000f087348 */ /* 0x000fea0003c00000 */
[----:B------:R0:W1:Y:S02]  /*17640*/  SHFL.IDX P6, R14, R13, R12, R11 ;  /* 0x0000000c0d0e7389 */ /* 0x00006400000c000b */
[----:B01----:R-:W-:Y:S01]  /*17650*/  ENDCOLLECTIVE ;  /* 0x000000000000791b */ /* 0x003fe20003800000 */
.L_x_6266:
        /* <DEDUP_REMOVED lines=16> */
.L_x_6267:
[----:B------:R-:W-:Y:S02]  /*17760*/  IMAD.MOV.U32 R13, RZ, RZ, R8 ;  /* 0x000000ffff0d7224 */ /* 0x000fe400078e0008 */
[----:B------:R-:W-:Y:S02]  /*17770*/  IMAD.MOV.U32 R12, RZ, RZ, 0x3 ;  /* 0x00000003ff0c7424 */ /* 0x000fe400078e00ff */
[----:B------:R-:W-:-:S07]  /*17780*/  IMAD.MOV.U32 R2, RZ, RZ, R14 ;  /* 0x000000ffff027224 */ /* 0x000fce00078e000e */
[----:B------:R-:W-:Y:S05]  /*17790*/  WARPSYNC.COLLECTIVE R15, `(.L_x_6268) ;  /* 0x000000000f087348 */ /* 0x000fea0003c00000 */
[----:B------:R0:W1:Y:S02]  /*177a0*/  SHFL.IDX P6, R14, R13, R12, R11 ;  /* 0x0000000c0d0e7389 */ /* 0x00006400000c000b */
[----:B01----:R-:W-:Y:S01]  /*177b0*/  ENDCOLLECTIVE ;  /* 0x000000000000791b */ /* 0x003fe20003800000 */
.L_x_6268:
        /* <DEDUP_REMOVED lines=13> */
.L_x_6269:
        /* <DEDUP_REMOVED lines=12> */
.L_x_6270:
        /* <DEDUP_REMOVED lines=13> */
.L_x_6271:
[----:B------:R-:W-:Y:S01]  /*17a20*/  @!PT LDS RZ, [RZ] ;  /* 0x00000000fffff984 */ /* 0x000fe20000000800 */
[----:B------:R-:W-:Y:S01]  /*17a30*/  @!PT LDS RZ, [RZ] ;  /* 0x00000000fffff984 */ /* 0x000fe20000000800 */
[----:B------:R-:W-:Y:S01]  /*17a40*/  @!PT LDS RZ, [RZ] ;  /* 0x00000000fffff984 */ /* 0x000fe20000000800 */
[----:B------:R2:W-:Y:S01]  /*17a50*/  LDGSTS.E.BYPASS.LTC128B.128 [R23+0x13200], desc[UR36][R2.64+0x40], !P3 ;  /* 0x1320004002177fae */ /* 0x0005e2000d901d64 */
[C---:B------:R-:W-:Y:S02]  /*17a60*/  ISETP.LT.OR P3, PT, R7.reuse, 0x61, P0 ;  /* 0x000000610700780c */ /* 0x040fe40000761670 */
[----:B------:R-:W-:-:S11]  /*17a70*/  ISETP.GE.AND P6, PT, R7, 0x81, PT ;  /* 0x000000810700780c */ /* 0x000fd60003fc6270 */
[----:B------:R2:W-:Y:S01]  /*17a80*/  LDGSTS.E.BYPASS.LTC128B.128 [R23+0x15a00], desc[UR36][R2.64+0x80], !P3 ;  /* 0x15a0008002177fae */ /* 0x0005e2000d901d64 */
[----:B------:R-:W-:Y:S02]  /*17a90*/  ISETP.GE.AND P3, PT, R7, 0x61, PT ;  /* 0x000000610700780c */ /* 0x000fe40003f66270 */
[----:B------:R-:W-:Y:S01]  /*17aa0*/  @P6 LOP3.LUT R19, R19, 0x80, RZ, 0xfc, !PT ;  /* 0x0000008013136812 */ /* 0x000fe200078efcff */
[----:B------:R-:W-:Y:S10]  /*17ab0*/  BRA `(.L_x_6272) ;  /* 0xffffffb800547947 */ /* 0x000ff4000383ffff */
.L_x_6211:
[----:B-1----:R1:W2:Y:S02]  /*17ac0*/  SYNCS.PHASECHK.TRANS64.TRYWAIT P0, [R30+URZ+0x33440], R34 ;  /* 0x033440221e0075a7 */ /* 0x0022a4000800017f */
[----:B--2---:R-:W-:Y:S05]  /*17ad0*/  @!P0 NANOSLEEP.SYNCS 0x989680 ;  /* 0x009896800000895d */ /* 0x004fea0003900000 */
[----:B------:R-:W2:Y:S02]  /*17ae0*/  @!P0 SYNCS.PHASECHK.TRANS64 P0, [R30+URZ+0x33440], R34 ;  /* 0x033440221e0085a7 */ /* 0x000ea4000800007f */
[----:B--2---:R-:W-:Y:S05]  /*17af0*/  @!P0 BRA `(.L_x_6211) ;  /* 0xfffffffc00f08947 */ /* 0x004fea000383ffff */
[----:B------:R-:W-:Y:S05]  /*17b00*/  BRA `(.L_x_6273) ;  /* 0xffffffb8009c7947 */ /* 0x000fea000383ffff */
.L_x_6212:
        /* <DEDUP_REMOVED lines=8> */
.L_x_6275:
[----:B------:R-:W-:Y:S05]  /*17b90*/  BSYNC B0 ;  /* 0x0000000000007941 */ /* 0x000fea0003800000 */
.L_x_6274:
        /* <DEDUP_REMOVED lines=9> */
.L_x_6276:
[-C--:B------:R-:W-:Y:S01]  /*17c30*/  ISETP.GE.AND P2, PT, R28, R10.reuse, PT ;  /* 0x0000000a1c00720c */ /* 0x080fe20003f46270 */
[----:B------:R-:W-:Y:S01]  /*17c40*/  IMAD.MOV.U32 R13, RZ, RZ, R5 ;  /* 0x000000ffff0d7224 */ /* 0x000fe200078e0005 */
[----:B------:R-:W-:Y:S01]  /*17c50*/  ISETP.GE.AND P1, PT, R27, R10, PT ;  /* 0x0000000a1b00720c */ /* 0x000fe20003f26270 */
        /* <DEDUP_REMOVED lines=15> */
.L_x_6277:
[----:B------:R-:W-:Y:S02]  /*17d50*/  IMAD.MOV.U32 R13, RZ, RZ, R0 ;  /* 0x000000ffff0d7224 */ /* 0x000fe400078e0000 */
[----:B------:R-:W-:-:S07]  /*17d60*/  IMAD.MOV.U32 R6, RZ, RZ, R14 ;  /* 0x000000ffff067224 */ /* 0x000fce00078e000e */
[----:B------:R-:W-:Y:S05]  /*17d70*/  WARPSYNC.COLLECTIVE R15, `(.L_x_6278) ;  /* 0x000000000f087348 */ /* 0x000fea0003c00000 */
[----:B------:R0:W1:Y:S02]  /*17d80*/  SHFL.IDX P6, R14, R13, R12, R11 ;  /* 0x0000000c0d0e7389 */ /* 0x00006400000c000b */
[----:B01----:R-:W-:Y:S01]  /*17d90*/  ENDCOLLECTIVE ;  /* 0x000000000000791b */ /* 0x003fe20003800000 */
.L_x_6278:
        /* <DEDUP_REMOVED lines=14> */
.L_x_6279:
        /* <DEDUP_REMOVED lines=11> */
.L_x_6280:
[----:B------:R-:W-:Y:S02]  /*17f30*/  IMAD.MOV.U32 R13, RZ, RZ, R5 ;  /* 0x000000ffff0d7224 */ /* 0x000fe400078e0005 */
[----:B------:R-:W-:Y:S01]  /*17f40*/  IMAD.MOV.U32 R12, RZ, RZ, 0x3 ;  /* 0x00000003ff0c7424 */ /* 0x000fe200078e00ff */
[----:B------:R-:W-:-:S05]  /*17f50*/  @P4 IADD3 R14, P0, R37, R14, RZ ;  /* 0x0000000e250e4210 */ /* 0x000fca0007f1e0ff */
[----:B------:R-:W-:-:S08]  /*17f60*/  @P4 IMAD.MOV.U32 R2, RZ, RZ, R14 ;  /* 0x000000ffff024224 */ /* 0x000fd000078e000e */
[----:B------:R-:W-:Y:S05]  /*17f70*/  WARPSYNC.COLLECTIVE R15, `(.L_x_6281) ;  /* 0x000000000f087348 */ /* 0x000fea0003c00000 */
[----:B------:R0:W1:Y:S02]  /*17f80*/  SHFL.IDX P6, R14, R13, R12, R11 ;  /* 0x0000000c0d0e7389 */ /* 0x00006400000c000b */
[----:B01----:R-:W-:Y:S01]  /*17f90*/  ENDCOLLECTIVE ;  /* 0x000000000000791b */ /* 0x003fe20003800000 */
.L_x_6281:
        /* <DEDUP_REMOVED lines=13> */
.L_x_6282:
[----:B------:R-:W-:Y:S02]  /*18070*/  IMAD.MOV.U32 R13, RZ, RZ, R8 ;  /* 0x000000ffff0d7224 */ /* 0x000fe400078e0008 */
[----:B------:R-:W-:Y:S01]  /*18080*/  IMAD.MOV.U32 R12, RZ, RZ, RZ ;  /* 0x000000ffff0c7224 */ /* 0x000fe200078e00ff */
[----:B------:R-:W-:-:S05]  /*18090*/  @P3 IADD3 R14, P0, R37, R14, RZ ;  /* 0x0000000e250e3210 */ /* 0x000fca0007f1e0ff */
[----:B------:R-:W-:-:S08]  /*180a0*/  @P3 IMAD.MOV.U32 R2, RZ, RZ, R14 ;  /* 0x000000ffff023224 */ /* 0x000fd000078e000e */
[----:B------:R-:W-:Y:S05]  /*180b0*/  WARPSYNC.COLLECTIVE R15, `(.L_x_6283) ;  /* 0x000000000f087348 */ /* 0x000fea0003c00000 */
[----:B------:R0:W1:Y:S02]  /*180c0*/  SHFL.IDX P6, R14, R13, R12, R11 ;  /* 0x0000000c0d0e7389 */ /* 0x00006400000c000b */
[----:B01----:R-:W-:Y:S01]  /*180d0*/  ENDCOLLECTIVE ;  /* 0x000000000000791b */ /* 0x003fe20003800000 */
.L_x_6283:
        /* <DEDUP_REMOVED lines=13> */
.L_x_6284:
[----:B------:R-:W-:Y:S05]  /*181b0*/  BRA `(.L_x_6285) ;  /* 0xffffffb800247947 */ /* 0x000fea000383ffff */
.L_x_6217:
[----:B------:R-:W-:Y:S02]  /*181c0*/  IMAD.MOV.U32 R13, RZ, RZ, R5 ;  /* 0x000000ffff0d7224 */ /* 0x000fe400078e0005 */
[----:B------:R-:W-:Y:S02]  /*181d0*/  IMAD.MOV.U32 R12, RZ, RZ, RZ ;  /* 0x000000ffff0c7224 */ /* 0x000fe400078e00ff */
[----:B------:R-:W-:Y:S02]  /*181e0*/  IMAD.MOV.U32 R11, RZ, RZ, 0x1c1f ;  /* 0x00001c1fff0b7424 */ /* 0x000fe400078e00ff */
[----:B------:R-:W-:Y:S02]  /*181f0*/  IMAD.MOV.U32 R15, RZ, RZ, -0x1 ;  /* 0xffffffffff0f7424 */ /* 0x000fe400078e00ff */
[----:B------:R-:W-:-:S07]  /*18200*/  IMAD.U32 R6, RZ, RZ, UR47 ;  /* 0x0000002fff067e24 */ /* 0x000fce000f8e00ff */
[----:B01-3--:R-:W-:Y:S05]  /*18210*/  WARPSYNC.COLLECTIVE R15, `(.L_x_6286) ;  /* 0x000000000f087348 */ /* 0x00bfea0003c00000 */
[----:B---3--:R2:W3:Y:S02]  /*18220*/  SHFL.IDX P6, R14, R13, R12, R11 ;  /* 0x0000000c0d0e7389 */ /* 0x0084e400000c000b */
[----:B0123--:R-:W-:Y:S01]  /*18230*/  ENDCOLLECTIVE ;  /* 0x000000000000791b */ /* 0x00ffe20003800000 */
.L_x_6286:
[----:B------:R-:W-:Y:S02]  /*18240*/  IMAD.MOV.U32 R13, RZ, RZ, R4 ;  /* 0x000000ffff0d7224 */ /* 0x000fe400078e0004 */
[----:B------:R-:W-:-:S07]  /*18250*/  IMAD.MOV.U32 R2, RZ, RZ, R14 ;  /* 0x000000ffff027224 */ /* 0x000fce00078e000e */
[----:B------:R-:W-:Y:S05]  /*18260*/  WARPSYNC.COLLECTIVE R15, `(.L_x_6287) ;  /* 0x000000000f087348 */ /* 0x000fea0003c00000 */
[----:B------:R0:W1:Y:S02]  /*18270*/  SHFL.IDX P6, R14, R13, R12, R11 ;  /* 0x0000000c0d0e7389 */ /* 0x00006400000c000b */
[----:B01----:R-:W-:Y:S01]  /*18280*/  ENDCOLLECTIVE ;  /* 0x000000000000791b */ /* 0x003fe20003800000 */
.L_x_6287:
[----:B------:R-:W-:Y:S02]  /*18290*/  ULDC UR4, c[0x0][0x288] ;  /* 0x0000a20000047ab9 */ /* 0x000fe40000000800 */
[----:B------:R-:W-:Y:S02]  /*182a0*/  IMAD R7, R0, UR4, RZ ;  /* 0x0000000400077c24 */ /* 0x000fe4000f8e02ff */
[----:B------:R-:W-:-:S04]  /*182b0*/  IMAD R0, R6, 0x80, R31 ;  /* 0x0000008006007824 */ /* 0x000fc800078e021f */
[C---:B------:R-:W-:Y:S01]  /*182c0*/  VIADD R6, R0.reuse, 0x20 ;  /* 0x0000002000067836 */ /* 0x040fe20000000000 */
        /* <DEDUP_REMOVED lines=9> */
.L_x_6288:
        /* <DEDUP_REMOVED lines=8> */
[----:B------:R-:W-:-:S10]  /*183e0*/  IMAD.MOV.U32 R6, RZ, RZ, R14 ;  /* 0x000000ffff067224 */ /* 0x000fd400078e000e */
[----:B0-----:R-:W-:Y:S05]  /*183f0*/  WARPSYNC.COLLECTIVE R15, `(.L_x_6289) ;  /* 0x000000000f087348 */ /* 0x001fea0003c00000 */
[----:B------:R1:W2:Y:S02]  /*18400*/  SHFL.IDX P6, R14, R13, R12, R11 ;  /* 0x0000000c0d0e7389 */ /* 0x0002a400000c000b */
[----:B012---:R-:W-:Y:S01]  /*18410*/  ENDCOLLECTIVE ;  /* 0x000000000000791b */ /* 0x007fe20003800000 */
.L_x_6289:
[----:B------:R-:W-:Y:S02]  /*18420*/  IMAD.MOV.U32 R13, RZ, RZ, R5 ;  /* 0x000000ffff0d7224 */ /* 0x000fe400078e0005 */
[----:B------:R-:W-:Y:S01]  /*18430*/  IMAD.MOV.U32 R12, RZ, RZ, 0x2 ;  /* 0x00000002ff0c7424 */ /* 0x000fe200078e00ff */
[----:B------:R-:W-:-:S05]  /*18440*/  @!P0 IADD3 R14, P4, R37, R14, RZ ;  /* 0x0000000e250e8210 */ /* 0x000fca0007f9e0ff */
[----:B------:R-:W-:-:S08]  /*18450*/  @!P0 IMAD.MOV.U32 R2, RZ, RZ, R14 ;  /* 0x000000ffff028224 */ /* 0x000fd000078e000e */
[----:B------:R-:W-:Y:S05]  /*18460*/  WARPSYNC.COLLECTIVE R15, `(.L_x_6290) ;  /* 0x000000000f087348 */ /* 0x000fea0003c00000 */
[----:B------:R0:W1:Y:S02]  /*18470*/  SHFL.IDX P6, R14, R13, R12, R11 ;  /* 0x0000000c0d0e7389 */ /* 0x00006400000c000b */
[----:B01----:R-:W-:Y:S01]  /*18480*/  ENDCOLLECTIVE ;  /* 0x000000000000791b */ /* 0x003fe20003800000 */
.L_x_6290:
[----:B------:R-:W-:Y:S02]  /*18490*/  @!P0 IMAD.X R9, RZ, RZ, R6, P4 ;  /* 0x000000ffff098224 */ /* 0x000fe400020e0606 */
[----:B------:R-:W-:Y:S02]  /*184a0*/  VIADD R6, R0, 0x40 ;  /* 0x0000004000067836 */ /* 0x000fe40000000000 */
        /* <DEDUP_REMOVED lines=13> */
.L_x_6291:
[----:B------:R-:W-:Y:S02]  /*18580*/  IMAD.MOV.U32 R13, RZ, RZ, R5 ;  /* 0x000000ffff0d7224 */ /* 0x000fe400078e0005 */
[----:B------:R-:W-:Y:S01]  /*18590*/  IMAD.MOV.U32 R12, RZ, RZ, 0x3 ;  /* 0x00000003ff0c7424 */ /* 0x000fe200078e00ff */
[----:B------:R-:W-:-:S05]  /*185a0*/  @!P0 IADD3 R14, P4, R37, R14, RZ ;  /* 0x0000000e250e8210 */ /* 0x000fca0007f9e0ff */
[----:B------:R-:W-:-:S08]  /*185b0*/  @!P0 IMAD.MOV.U32 R2, RZ, RZ, R14 ;  /* 0x000000ffff028224 */ /* 0x000fd000078e000e */
[----:B------:R-:W-:Y:S05]  /*185c0*/  WARPSYNC.COLLECTIVE R15, `(.L_x_6292) ;  /* 0x000000000f087348 */ /* 0x000fea0003c00000 */
[----:B------:R0:W1:Y:S02]  /*185d0*/  SHFL.IDX P6, R14, R13, R12, R11 ;  /* 0x0000000c0d0e7389 */ /* 0x00006400000c000b */
[----:B01----:R-:W-:Y:S01]  /*185e0*/  ENDCOLLECTIVE ;  /* 0x000000000000791b */ /* 0x003fe20003800000 */
.L_x_6292:
        /* <DEDUP_REMOVED lines=13> */
.L_x_6293:
[----:B------:R-:W-:Y:S05]  /*186c0*/  BRA `(.L_x_6294) ;  /* 0xffffffb800f07947 */ /* 0x000fea000383ffff */
.L_x_6220:
[----:B--2---:R2:W0:Y:S02]  /*186d0*/  SYNCS.PHASECHK.TRANS64.TRYWAIT P0, [R30+URZ+0x33420], R3 ;  /* 0x033420031e0075a7 */ /* 0x004424000800017f */
[----:B0-----:R-:W-:Y:S05]  /*186e0*/  @!P0 NANOSLEEP.SYNCS 0x989680 ;  /* 0x009896800000895d */ /* 0x001fea0003900000 */
[----:B------:R-:W0:Y:S02]  /*186f0*/  @!P0 SYNCS.PHASECHK.TRANS64 P0, [R30+URZ+0x33420], R3 ;  /* 0x033420031e0085a7 */ /* 0x000e24000800007f */
[----:B0-----:R-:W-:Y:S05]  /*18700*/  @!P0 BRA `(.L_x_6220) ;  /* 0xfffffffc00f08947 */ /* 0x001fea000383ffff */
[----:B------:R-:W-:Y:S05]  /*18710*/  BRA `(.L_x_6295) ;  /* 0xffffffbc00347947 */ /* 0x000fea000383ffff */
.L_x_6223:
[----:B0-----:R0:W1:Y:S02]  /*18720*/  SYNCS.PHASECHK.TRANS64.TRYWAIT P0, [R0+URZ+0x33480], R29 ;  /* 0x0334801d000075a7 */ /* 0x001064000800017f */
[----:B-1----:R-:W-:Y:S05]  /*18730*/  @!P0 NANOSLEEP.SYNCS 0x989680 ;  /* 0x009896800000895d */ /* 0x002fea0003900000 */
[----:B------:R-:W1:Y:S02]  /*18740*/  @!P0 SYNCS.PHASECHK.TRANS64 P0, [R0+URZ+0x33480], R29 ;  /* 0x0334801d000085a7 */ /* 0x000e64000800007f */
[----:B-1----:R-:W-:Y:S05]  /*18750*/  @!P0 BRA `(.L_x_6223) ;  /* 0xfffffffc00f08947 */ /* 0x002fea000383ffff */
[----:B------:R-:W-:Y:S05]  /*18760*/  BRA `(.L_x_6296) ;  /* 0xffffffc0003c7947 */ /* 0x000fea000383ffff */
.L_x_6224:
        /* <DEDUP_REMOVED lines=8> */
.L_x_6298:
[----:B------:R-:W-:Y:S05]  /*187f0*/  BSYNC B0 ;  /* 0x0000000000007941 */ /* 0x000fea0003800000 */
.L_x_6297:
        /* <DEDUP_REMOVED lines=9> */
.L_x_6299:
[----:B------:R-:W-:Y:S02]  /*18890*/  IMAD.MOV.U32 R13, RZ, RZ, R10 ;  /* 0x000000ffff0d7224 */ /* 0x000fe400078e000a */
[----:B------:R-:W-:Y:S02]  /*188a0*/  IMAD.MOV.U32 R12, RZ, RZ, 0x1 ;  /* 0x00000001ff0c7424 */ /* 0x000fe400078e00ff */
[----:B------:R-:W-:-:S07]  /*188b0*/  IMAD.MOV.U32 R2, RZ, RZ, R14 ;  /* 0x000000ffff027224 */ /* 0x000fce00078e000e */
[----:B------:R-:W-:Y:S05]  /*188c0*/  WARPSYNC.COLLECTIVE R15, `(.L_x_6300) ;  /* 0x000000000f087348 */ /* 0x000fea0003c00000 */
[----:B------:R0:W1:Y:S02]  /*188d0*/  SHFL.IDX P6, R14, R13, R12, R11 ;  /* 0x0000000c0d0e7389 */ /* 0x00006400000c000b */
[----:B01----:R-:W-:Y:S01]  /*188e0*/  ENDCOLLECTIVE ;  /* 0x000000000000791b */ /* 0x003fe20003800000 */
.L_x_6300:
        /* <DEDUP_REMOVED lines=13> */
.L_x_6301:
[----:B------:R-:W-:Y:S02]  /*189c0*/  IMAD.MOV.U32 R13, RZ, RZ, R10 ;  /* 0x000000ffff0d7224 */ /* 0x000fe400078e000a */
[----:B------:R-:W-:Y:S02]  /*189d0*/  IMAD.MOV.U32 R12, RZ, RZ, 0x2 ;  /* 0x00000002ff0c7424 */ /* 0x000fe400078e00ff */
[----:B------:R-:W-:-:S07]  /*189e0*/  IMAD.MOV.U32 R2, RZ, RZ, R14 ;  /* 0x000000ffff027224 */ /* 0x000fce00078e000e */
[----:B------:R-:W-:Y:S05]  /*189f0*/  WARPSYNC.COLLECTIVE R15, `(.L_x_6302) ;  /* 0x000000000f087348 */ /* 0x000fea0003c00000 */
[----:B------:R0:W1:Y:S02]  /*18a00*/  SHFL.IDX P6, R14, R13, R12, R11 ;  /* 0x0000000c0d0e7389 */ /* 0x00006400000c000b */
[----:B01----:R-:W-:Y:S01]  /*18a10*/  ENDCOLLECTIVE ;  /* 0x000000000000791b */ /* 0x003fe20003800000 */
.L_x_6302:
        /* <DEDUP_REMOVED lines=13> */
.L_x_6303:
[----:B------:R-:W-:Y:S02]  /*18af0*/  IMAD.MOV.U32 R13, RZ, RZ, R10 ;  /* 0x000000ffff0d7224 */ /* 0x000fe400078e000a */
[----:B------:R-:W-:Y:S02]  /*18b00*/  IMAD.MOV.U32 R12, RZ, RZ, 0x3 ;  /* 0x00000003ff0c7424 */ /* 0x000fe400078e00ff */
[----:B------:R-:W-:-:S07]  /*18b10*/  IMAD.MOV.U32 R2, RZ, RZ, R14 ;  /* 0x000000ffff027224 */ /* 0x000fce00078e000e */
[----:B------:R-:W-:Y:S05]  /*18b20*/  WARPSYNC.COLLECTIVE R15, `(.L_x_6304) ;  /* 0x000000000f087348 */ /* 0x000fea0003c00000 */
[----:B------:R0:W1:Y:S02]  /*18b30*/  SHFL.IDX P6, R14, R13, R12, R11 ;  /* 0x0000000c0d0e7389 */ /* 0x00006400000c000b */
[----:B01----:R-:W-:Y:S01]  /*18b40*/  ENDCOLLECTIVE ;  /* 0x000000000000791b */ /* 0x003fe20003800000 */
.L_x_6304:
        /* <DEDUP_REMOVED lines=13> */
.L_x_6305:
[----:B------:R-:W-:Y:S02]  /*18c20*/  IMAD.MOV.U32 R13, RZ, RZ, R22 ;  /* 0x000000ffff0d7224 */ /* 0x000fe400078e0016 */
[----:B------:R-:W-:Y:S02]  /*18c30*/  IMAD.MOV.U32 R12, RZ, RZ, RZ ;  /* 0x000000ffff0c7224 */ /* 0x000fe400078e00ff */
[----:B------:R-:W-:-:S07]  /*18c40*/  IMAD.MOV.U32 R2, RZ, RZ, R14 ;  /* 0x000000ffff027224 */ /* 0x000fce00078e000e */
[----:B------:R-:W-:Y:S05]  /*18c50*/  WARPSYNC.COLLECTIVE R15, `(.L_x_6306) ;  /* 0x000000000f087348 */ /* 0x000fea0003c00000 */
[----:B------:R0:W1:Y:S02]  /*18c60*/  SHFL.IDX P6, R14, R13, R12, R11 ;  /* 0x0000000c0d0e7389 */ /* 0x00006400000c000b */
[----:B01----:R-:W-:Y:S01]  /*18c70*/  ENDCOLLECTIVE ;  /* 0x000000000000791b */ /* 0x003fe20003800000 */
.L_x_6306:
        /* <DEDUP_REMOVED lines=13> */
.L_x_6307:
[----:B------:R-:W-:Y:S05]  /*18d50*/  BRA `(.L_x_6308) ;  /* 0xffffffbc00f07947 */ /* 0x000fea000383ffff */
.L_x_6227:
[----:B--2---:R2:W3:Y:S02]  /*18d60*/  SYNCS.PHASECHK.TRANS64.TRYWAIT P0, [R0+URZ+0x33440], R29 ;  /* 0x0334401d000075a7 */ /* 0x0044e4000800017f */
[----:B---3--:R-:W-:Y:S05]  /*18d70*/  @!P0 NANOSLEEP.SYNCS 0x989680 ;  /* 0x009896800000895d */ /* 0x008fea0003900000 */
[----:B------:R-:W3:Y:S02]  /*18d80*/  @!P0 SYNCS.PHASECHK.TRANS64 P0, [R0+URZ+0x33440], R29 ;  /* 0x0334401d000085a7 */ /* 0x000ee4000800007f */
[----:B---3--:R-:W-:Y:S05]  /*18d90*/  @!P0 BRA `(.L_x_6227) ;  /* 0xfffffffc00f08947 */ /* 0x008fea000383ffff */
[----:B------:R-:W-:Y:S05]  /*18da0*/  BRA `(.L_x_6309) ;  /* 0xffffffc000307947 */ /* 0x000fea000383ffff */
.L_x_6228:
        /* <DEDUP_REMOVED lines=8> */
.L_x_6311:
[----:B------:R-:W-:Y:S05]  /*18e30*/  BSYNC B0 ;  /* 0x0000000000007941 */ /* 0x000fea0003800000 */
.L_x_6310:
[----:B------:R0:W5:Y:S01]  /*18e40*/  LDL R8, [R1] ;  /* 0x0000000001087983 */ /* 0x0001620000100800 */
[----:B------:R-:W-:Y:S02]  /*18e50*/  IMAD.MOV.U32 R13, RZ, RZ, R10 ;  /* 0x000000ffff0d7224 */ /* 0x000fe400078e000a */
[----:B------:R-:W-:Y:S02]  /*18e60*/  IMAD.MOV.U32 R12, RZ, RZ, RZ ;  /* 0x000000ffff0c7224 */ /* 0x000fe400078e00ff */
[----:B------:R-:W-:Y:S02]  /*18e70*/  IMAD.MOV.U32 R11, RZ, RZ, 0x1c1f ;  /* 0x00001c1fff0b7424 */ /* 0x000fe400078e00ff */
[----:B------:R-:W-:Y:S02]  /*18e80*/  IMAD.MOV.U32 R15, RZ, RZ, -0x1 ;  /* 0xffffffffff0f7424 */ /* 0x000fe400078e00ff */
[----:B0-----:R-:W-:-:S07]  /*18e90*/  IMAD.MOV.U32 R3, RZ, RZ, R14 ;  /* 0x000000ffff037224 */ /* 0x001fce00078e000e */
[----:B-----5:R-:W-:Y:S05]  /*18ea0*/  WARPSYNC.COLLECTIVE R15, `(.L_x_6312) ;  /* 0x000000000f087348 */ /* 0x020fea0003c00000 */
[----:B------:R0:W1:Y:S02]  /*18eb0*/  SHFL.IDX P6, R14, R13, R12, R11 ;  /* 0x0000000c0d0e7389 */ /* 0x00006400000c000b */
[----:B01---5:R-:W-:Y:S01]  /*18ec0*/  ENDCOLLECTIVE ;  /* 0x000000000000791b */ /* 0x023fe20003800000 */
.L_x_6312:
[----:B------:R-:W-:Y:S02]  /*18ed0*/  IMAD.MOV.U32 R13, RZ, RZ, R22 ;  /* 0x000000ffff0d7224 */ /* 0x000fe400078e0016 */
[----:B------:R-:W-:Y:S01]  /*18ee0*/  IMAD.MOV.U32 R12, RZ, RZ, 0x1 ;  /* 0x00000001ff0c7424 */ /* 0x000fe200078e00ff */
[----:B------:R-:W-:-:S13]  /*18ef0*/  IADD3 R2, P0, R37, R14, RZ ;  /* 0x0000000e25027210 */ /* 0x000fda0007f1e0ff */
[----:B------:R-:W-:Y:S05]  /*18f00*/  WARPSYNC.COLLECTIVE R15, `(.L_x_6313) ;  /* 0x000000000f087348 */ /* 0x000fea0003c00000 */
[----:B------:R0:W1:Y:S02]  /*18f10*/  SHFL.IDX P6, R14, R13, R12, R11 ;  /* 0x0000000c0d0e7389 */ /* 0x00006400000c000b */
[----:B01----:R-:W-:Y:S01]  /*18f20*/  ENDCOLLECTIVE ;  /* 0x000000000000791b */ /* 0x003fe20003800000 */
.L_x_6313:
        /* <DEDUP_REMOVED lines=14> */
.L_x_6314:
[----:B------:R-:W-:Y:S02]  /*19010*/  IMAD.MOV.U32 R13, RZ, RZ, R22 ;  /* 0x000000ffff0d7224 */ /* 0x000fe400078e0016 */
[----:B------:R-:W-:Y:S01]  /*19020*/  IMAD.MOV.U32 R12, RZ, RZ, 0x2 ;  /* 0x00000002ff0c7424 */ /* 0x000fe200078e00ff */
[----:B------:R-:W-:-:S13]  /*19030*/  IADD3 R2, P0, R37, R14, RZ ;  /* 0x0000000e25027210 */ /* 0x000fda0007f1e0ff */
[----:B------:R-:W-:Y:S05]  /*19040*/  WARPSYNC.COLLECTIVE R15, `(.L_x_6315) ;  /* 0x000000000f087348 */ /* 0x000fea0003c00000 */
[----:B------:R0:W1:Y:S02]  /*19050*/  SHFL.IDX P6, R14, R13, R12, R11 ;  /* 0x0000000c0d0e7389 */ /* 0x00006400000c000b */
[----:B01----:R-:W-:Y:S01]  /*19060*/  ENDCOLLECTIVE ;  /* 0x000000000000791b */ /* 0x003fe20003800000 */
.L_x_6315:
        /* <DEDUP_REMOVED lines=12> */
.L_x_6316:
[----:B------:R-:W-:Y:S02]  /*19130*/  IMAD.MOV.U32 R13, RZ, RZ, R22 ;  /* 0x000000ffff0d7224 */ /* 0x000fe400078e0016 */
[----:B------:R-:W-:Y:S01]  /*19140*/  IMAD.MOV.U32 R12, RZ, RZ, 0x3 ;  /* 0x00000003ff0c7424 */ /* 0x000fe200078e00ff */
[----:B------:R-:W-:-:S13]  /*19150*/  IADD3 R2, P0, R37, R14, RZ ;  /* 0x0000000e25027210 */ /* 0x000fda0007f1e0ff */
[----:B------:R-:W-:Y:S05]  /*19160*/  WARPSYNC.COLLECTIVE R15, `(.L_x_6317) ;  /* 0x000000000f087348 */ /* 0x000fea0003c00000 */
[----:B------:R0:W1:Y:S02]  /*19170*/  SHFL.IDX P6, R14, R13, R12, R11 ;  /* 0x0000000c0d0e7389 */ /* 0x00006400000c000b */
[----:B01----:R-:W-:Y:S01]  /*19180*/  ENDCOLLECTIVE ;  /* 0x000000000000791b */ /* 0x003fe20003800000 */
.L_x_6317:
        /* <DEDUP_REMOVED lines=12> */
.L_x_6318:
[----:B------:R-:W-:Y:S02]  /*19250*/  IMAD.MOV.U32 R13, RZ, RZ, R28 ;  /* 0x000000ffff0d7224 */ /* 0x000fe400078e001c */
[----:B------:R-:W-:Y:S01]  /*19260*/  IMAD.MOV.U32 R12, RZ, RZ, RZ ;  /* 0x000000ffff0c7224 */ /* 0x000fe200078e00ff */
[----:B------:R-:W-:-:S13]  /*19270*/  IADD3 R2, P0, R37, R14, RZ ;  /* 0x0000000e25027210 */ /* 0x000fda0007f1e0ff */
[----:B------:R-:W-:Y:S05]  /*19280*/  WARPSYNC.COLLECTIVE R15, `(.L_x_6319) ;  /* 0x000000000f087348 */ /* 0x000fea0003c00000 */
[----:B------:R0:W1:Y:S02]  /*19290*/  SHFL.IDX P6, R14, R13, R12, R11 ;  /* 0x0000000c0d0e7389 */ /* 0x00006400000c000b */
[----:B01----:R-:W-:Y:S01]  /*192a0*/  ENDCOLLECTIVE ;  /* 0x000000000000791b */ /* 0x003fe20003800000 */
.L_x_6319:
        /* <DEDUP_REMOVED lines=12> */
.L_x_6320:
[----:B------:R-:W-:Y:S05]  /*19370*/  BRA `(.L_x_6321) ;  /* 0xffffffbc00d47947 */ /* 0x000fea000383ffff */
.L_x_6231:
[----:B0-----:R0:W3:Y:S02]  /*19380*/  SYNCS.PHASECHK.TRANS64.TRYWAIT P1, [R2+URZ+0x33470], R3 ;  /* 0x03347003020075a7 */ /* 0x0010e4000802017f */
[----:B---3--:R-:W-:Y:S05]  /*19390*/  @!P1 NANOSLEEP.SYNCS 0x989680 ;  /* 0x009896800000995d */ /* 0x008fea0003900000 */
[----:B------:R-:W3:Y:S02]  /*193a0*/  @!P1 SYNCS.PHASECHK.TRANS64 P1, [R2+URZ+0x33470], R3 ;  /* 0x03347003020095a7 */ /* 0x000ee4000802007f */
[----:B---3--:R-:W-:Y:S05]  /*193b0*/  @!P1 BRA `(.L_x_6231) ;  /* 0xfffffffc00f09947 */ /* 0x008fea000383ffff */
[----:B------:R-:W-:Y:S05]  /*193c0*/  BRA `(.L_x_6322) ;  /* 0xffffffc000287947 */ /* 0x000fea000383ffff */
.L_x_6233:
[----:B0-----:R0:W1:Y:S02]  /*193d0*/  SYNCS.PHASECHK.TRANS64.TRYWAIT P1, [R2+URZ+0x33460], R3 ;  /* 0x03346003020075a7 */ /* 0x001064000802017f */
[----:B-1----:R-:W-:Y:S05]  /*193e0*/  @!P1 NANOSLEEP.SYNCS 0x989680 ;  /* 0x009896800000995d */ /* 0x002fea0003900000 */
[----:B------:R-:W1:Y:S02]  /*193f0*/  @!P1 SYNCS.PHASECHK.TRANS64 P1, [R2+URZ+0x33460], R3 ;  /* 0x03346003020095a7 */ /* 0x000e64000802007f */
[----:B-1----:R-:W-:Y:S05]  /*19400*/  @!P1 BRA `(.L_x_6233) ;  /* 0xfffffffc00f09947 */ /* 0x002fea000383ffff */
[----:B------:R-:W-:Y:S05]  /*19410*/  BRA `(.L_x_6323) ;  /* 0xffffffc000307947 */ /* 0x000fea000383ffff */
.L_x_6240:
[----:B0-----:R0:W1:Y:S02]  /*19420*/  SYNCS.PHASECHK.TRANS64.TRYWAIT P0, [R2+URZ+0x33470], R3 ;  /* 0x03347003020075a7 */ /* 0x001064000800017f */
[----:B-1----:R-:W-:Y:S05]  /*19430*/  @!P0 NANOSLEEP.SYNCS 0x989680 ;  /* 0x009896800000895d */ /* 0x002fea0003900000 */
[----:B------:R-:W1:Y:S02]  /*19440*/  @!P0 SYNCS.PHASECHK.TRANS64 P0, [R2+URZ+0x33470], R3 ;  /* 0x03347003020085a7 */ /* 0x000e64000800007f */
[----:B-1----:R-:W-:Y:S05]  /*19450*/  @!P0 BRA `(.L_x_6240) ;  /* 0xfffffffc00f08947 */ /* 0x002fea000383ffff */
[----:B------:R-:W-:Y:S05]  /*19460*/  BRA `(.L_x_6324) ;  /* 0xffffffcc00047947 */ /* 0x000fea000383ffff */
.L_x_6242:
[----:B0-----:R0:W1:Y:S02]  /*19470*/  SYNCS.PHASECHK.TRANS64.TRYWAIT P0, [R2+URZ+0x33460], R5 ;  /* 0x03346005020075a7 */ /* 0x001064000800017f */
[----:B-1----:R-:W-:Y:S05]  /*19480*/  @!P0 NANOSLEEP.SYNCS 0x989680 ;  /* 0x009896800000895d */ /* 0x002fea0003900000 */
[----:B------:R-:W1:Y:S02]  /*19490*/  @!P0 SYNCS.PHASECHK.TRANS64 P0, [R2+URZ+0x33460], R5 ;  /* 0x03346005020085a7 */ /* 0x000e64000800007f */
[----:B-1----:R-:W-:Y:S05]  /*194a0*/  @!P0 BRA `(.L_x_6242) ;  /* 0xfffffffc00f08947 */ /* 0x002fea000383ffff */
[----:B------:R-:W-:Y:S05]  /*194b0*/  BRA `(.L_x_6325) ;  /* 0xffffffcc00147947 */ /* 0x000fea000383ffff */
.L_x_6245:
[----:B0-----:R0:W1:Y:S02]  /*194c0*/  SYNCS.PHASECHK.TRANS64.TRYWAIT P0, [R6+URZ+0x33420], R3 ;  /* 0x03342003060075a7 */ /* 0x001064000800017f */
[----:B-1----:R-:W-:Y:S05]  /*194d0*/  @!P0 NANOSLEEP.SYNCS 0x989680 ;  /* 0x009896800000895d */ /* 0x002fea0003900000 */
[----:B------:R-:W1:Y:S02]  /*194e0*/  @!P0 SYNCS.PHASECHK.TRANS64 P0, [R6+URZ+0x33420], R3 ;  /* 0x03342003060085a7 */ /* 0x000e64000800007f */
[----:B-1----:R-:W-:Y:S05]  /*194f0*/  @!P0 BRA `(.L_x_6245) ;  /* 0xfffffffc00f08947 */ /* 0x002fea000383ffff */
[----:B------:R-:W-:Y:S05]  /*19500*/  BRA `(.L_x_6326) ;  /* 0xffffffd400c87947 */ /* 0x000fea000383ffff */
.L_x_6247:
[----:B0-----:R0:W1:Y:S02]  /*19510*/  SYNCS.PHASECHK.TRANS64.TRYWAIT P1, [R5+URZ+0x33440], R4 ;  /* 0x03344004050075a7 */ /* 0x001064000802017f */
[----:B-1----:R-:W-:Y:S05]  /*19520*/  @!P1 NANOSLEEP.SYNCS 0x989680 ;  /* 0x009896800000995d */ /* 0x002fea0003900000 */
[----:B------:R-:W1:Y:S02]  /*19530*/  @!P1 SYNCS.PHASECHK.TRANS64 P1, [R5+URZ+0x33440], R4 ;  /* 0x03344004050095a7 */ /* 0x000e64000802007f */
[----:B-1----:R-:W-:Y:S05]  /*19540*/  @!P1 BRA `(.L_x_6247) ;  /* 0xfffffffc00f09947 */ /* 0x002fea000383ffff */
[----:B------:R-:W-:Y:S05]  /*19550*/  BRA `(.L_x_6327) ;  /* 0xffffffd8000c7947 */ /* 0x000fea000383ffff */
.L_x_6249:
[----:B-1----:R1:W2:Y:S02]  /*19560*/  SYNCS.PHASECHK.TRANS64.TRYWAIT P1, [R3+URZ+0x33440], R0 ;  /* 0x03344000030075a7 */ /* 0x0022a4000802017f */
[----:B--2---:R-:W-:Y:S05]  /*19570*/  @!P1 NANOSLEEP.SYNCS 0x989680 ;  /* 0x009896800000995d */ /* 0x004fea0003900000 */
[----:B------:R-:W2:Y:S02]  /*19580*/  @!P1 SYNCS.PHASECHK.TRANS64 P1, [R3+URZ+0x33440], R0 ;  /* 0x03344000030095a7 */ /* 0x000ea4000802007f */
[----:B--2---:R-:W-:Y:S05]  /*19590*/  @!P1 BRA `(.L_x_6249) ;  /* 0xfffffffc00f09947 */ /* 0x004fea000383ffff */
[----:B------:R-:W-:Y:S05]  /*195a0*/  BRA `(.L_x_6328) ;  /* 0xffffffd800187947 */ /* 0x000fea000383ffff */
.L_x_6251:
[----:B--2---:R2:W3:Y:S02]  /*195b0*/  SYNCS.PHASECHK.TRANS64.TRYWAIT P1, [R5+URZ+0x33460], R4 ;  /* 0x03346004050075a7 */ /* 0x0044e4000802017f */
[----:B---3--:R-:W-:Y:S05]  /*195c0*/  @!P1 NANOSLEEP.SYNCS 0x989680 ;  /* 0x009896800000995d */ /* 0x008fea0003900000 */
[----:B------:R-:W3:Y:S02]  /*195d0*/  @!P1 SYNCS.PHASECHK.TRANS64 P1, [R5+URZ+0x33460], R4 ;  /* 0x03346004050095a7 */ /* 0x000ee4000802007f */
[----:B---3--:R-:W-:Y:S05]  /*195e0*/  @!P1 BRA `(.L_x_6251) ;  /* 0xfffffffc00f09947 */ /* 0x008fea000383ffff */
[----:B------:R-:W-:Y:S05]  /*195f0*/  BRA `(.L_x_6329) ;  /* 0xffffffd800147947 */ /* 0x000fea000383ffff */
.L_x_6253:
[----:B---3--:R3:W4:Y:S02]  /*19600*/  SYNCS.PHASECHK.TRANS64.TRYWAIT P1, [R3+URZ+0x33460], R0 ;  /* 0x03346000030075a7 */ /* 0x008724000802017f */
[----:B----4-:R-:W-:Y:S05]  /*19610*/  @!P1 NANOSLEEP.SYNCS 0x989680 ;  /* 0x009896800000995d */ /* 0x010fea0003900000 */
[----:B------:R-:W4:Y:S02]  /*19620*/  @!P1 SYNCS.PHASECHK.TRANS64 P1, [R3+URZ+0x33460], R0 ;  /* 0x03346000030095a7 */ /* 0x000f24000802007f */
[----:B----4-:R-:W-:Y:S05]  /*19630*/  @!P1 BRA `(.L_x_6253) ;  /* 0xfffffffc00f09947 */ /* 0x010fea000383ffff */
[----:B------:R-:W-:Y:S05]  /*19640*/  BRA `(.L_x_6330) ;  /* 0xffffffd800107947 */ /* 0x000fea000383ffff */
.L_x_6255:
[----:B----4-:R4:W0:Y:S02]  /*19650*/  SYNCS.PHASECHK.TRANS64.TRYWAIT P1, [R5+URZ+0x33480], R4 ;  /* 0x03348004050075a7 */ /* 0x010824000802017f */
[----:B0-----:R-:W-:Y:S05]  /*19660*/  @!P1 NANOSLEEP.SYNCS 0x989680 ;  /* 0x009896800000995d */ /* 0x001fea0003900000 */
[----:B------:R-:W0:Y:S02]  /*19670*/  @!P1 SYNCS.PHASECHK.TRANS64 P1, [R5+URZ+0x33480], R4 ;  /* 0x03348004050095a7 */ /* 0x000e24000802007f */
[----:B0-----:R-:W-:Y:S05]  /*19680*/  @!P1 BRA `(.L_x_6255) ;  /* 0xfffffffc00f09947 */ /* 0x001fea000383ffff */
[----:B------:R-:W-:Y:S05]  /*19690*/  BRA `(.L_x_6331) ;  /* 0xffffffd8000c7947 */ /* 0x000fea000383ffff */
.L_x_6332:
        /* <DEDUP_REMOVED lines=14> */
.L_x_16281:


//--------------------- .text._ZN7cutlass13device_kernelIN5flash11enable_sm90INS1_16FlashAttnFwdSm90INS1_25CollectiveMainloopFwdSm90ILi2EN4cute5tupleIJNS5_1CILi1EEES8_S8_EEENS6_IJNS7_ILi128EEENS7_ILi160EEENS7_ILi192EEEEEELi192ENS_12float_e4m3_tEfNS_4arch4Sm90ELb1ELb0ELb1ELb1ELb1ELb0ELb0ELb1ELb1ELb1ELb1ELb0EEENS1_21CollectiveEpilogueFwdINS6_IJSA_SC_SB_EEES9_NS_10bfloat16_tESG_Li256ELb1ELb1ELb1ELb1EEENS1_36VarlenDynamicPersistentTileSchedulerILi128ELi160ELi256ELi128ELb1ELb1ELb1ELb1ELb1ELb1EEEEEEEEEvNT_6ParamsE --------------------------
	.section	.text._ZN7cutlass13device_kernelIN5flash11enable_sm90INS1_16FlashAttnFwdSm90INS1_25CollectiveMainloopFwdSm90ILi2EN4cute5tupleIJNS5_1CILi1EEES8_S8_EEENS6_IJNS7_ILi128EEENS7_ILi160EEENS7_ILi192EEEEEELi192ENS_12float_e4m3_tEfNS_4arch4Sm90ELb1ELb0ELb1ELb1ELb1ELb0ELb0ELb1ELb1ELb1ELb1ELb0EEENS1_21CollectiveEpilogueFwdINS6_IJSA_SC_SB_EEES9_NS_10bfloat16_tESG_Li256ELb1ELb1ELb1ELb1EEENS1_36VarlenDynamicPersistentTileSchedulerILi128ELi160ELi256ELi128ELb1ELb1ELb1ELb1ELb1ELb1EEEEEEEEEvNT_6ParamsE,"ax",@progbits
	.align	128
.text._ZN7cutlass13device_kernelIN5flash11enable_sm90INS1_16FlashAttnFwdSm90INS1_25CollectiveMainloopFwdSm90ILi2EN4cute5tupleIJNS5_1CILi1EEES8_S8_EEENS6_IJNS7_ILi128EEENS7_ILi160EEENS7_ILi192EEEEEELi192ENS_12float_e4m3_tEfNS_4arch4Sm90ELb1ELb0ELb1ELb1ELb1ELb0ELb0ELb1ELb1ELb1ELb1ELb0EEENS1_21CollectiveEpilogueFwdINS6_IJSA_SC_SB_EEES9_NS_10bfloat16_tESG_Li256ELb1ELb1ELb1ELb1EEENS1_36VarlenDynamicPersistentTileSchedulerILi128ELi160ELi256ELi128ELb1ELb1ELb1ELb1ELb1ELb1EEEEEEEEEvNT_6ParamsE:
        .type           _ZN7cutlass13device_kernelIN5flash11enable_sm90INS1_16FlashAttnFwdSm90INS1_25CollectiveMainloopFwdSm90ILi2EN4cute5tupleIJNS5_1CILi1EEES8_S8_EEENS6_IJNS7_ILi128EEENS7_ILi160EEENS7_ILi192EEEEEELi192ENS_12float_e4m3_tEfNS_4arch4Sm90ELb1ELb0ELb1ELb1ELb1ELb0ELb0ELb1ELb1ELb1ELb1ELb0EEENS1_21CollectiveEpilogueFwdINS6_IJSA_SC_SB_EEES9_NS_10bfloat16_tESG_Li256ELb1ELb1ELb1ELb1EEENS1_36VarlenDynamicPersistentTileSchedulerILi128ELi160ELi256ELi128ELb1ELb1ELb1ELb1ELb1ELb1EEEEEEEEEvNT_6ParamsE,@function
        .size           _ZN7cutlass13device_kernelIN5flash11enable_sm90INS1_16FlashAttnFwdSm90INS1_25CollectiveMainloopFwdSm90ILi2EN4cute5tupleIJNS5_1CILi1EEES8_S8_EEENS6_IJNS7_ILi128EEENS7_ILi160EEENS7_ILi192EEEEEELi192ENS_12float_e4m3_tEfNS_4arch4Sm90ELb1ELb0ELb1ELb1ELb1ELb0ELb0ELb1ELb1ELb1ELb1ELb0EEENS1_21CollectiveEpilogueFwdINS6_IJSA_SC_SB_EEES9_NS_10bfloat16_tESG_Li256ELb1ELb1ELb1ELb1EEENS1_36VarlenDynamicPersistentTileSchedulerILi128ELi160ELi256ELi128ELb1ELb1ELb1ELb1ELb1ELb1EEEEEEEEEvNT_6ParamsE,(.L_x_16282 - _ZN7cutlass13device_kernelIN5flash11enable_sm90INS1_16FlashAttnFwdSm90INS1_25CollectiveMainloopFwdSm90ILi2EN4cute5tupleIJNS5_1CILi1EEES8_S8_EEENS6_IJNS7_ILi128EEENS7_ILi160EEENS7_ILi192EEEEEELi192ENS_12float_e4m3_tEfNS_4arch4Sm90ELb1ELb0ELb1ELb1ELb1ELb0ELb0ELb1ELb1ELb1ELb1ELb0EEENS1_21CollectiveEpilogueFwdINS6_IJSA_SC_SB_EEES9_NS_10bfloat16_tESG_Li256ELb1ELb1ELb1ELb1EEENS1_36VarlenDynamicPersistentTileSchedulerILi128ELi160ELi256ELi128ELb1ELb1ELb1ELb1ELb1ELb1EEEEEEEEEvNT_6ParamsE)
        .other          _ZN7cutlass13device_kernelIN5flash11enable_sm90INS1_16FlashAttnFwdSm90INS1_25CollectiveMainloopFwdSm90ILi2EN4cute5tupleIJNS5_1CILi1EEES8_S8_EEENS6_IJNS7_ILi128EEENS7_ILi160EEENS7_ILi192EEEEEELi192ENS_12float_e4m3_tEfNS_4arch4Sm90ELb1ELb0ELb1ELb1ELb1ELb0ELb0ELb1ELb1ELb1ELb1ELb0EEENS1_21CollectiveEpilogueFwdINS6_IJSA_SC_SB_EEES9_NS_10bfloat16_tESG_Li256ELb1ELb1ELb1ELb1EEENS1_36VarlenDynamicPersistentTileSchedulerILi128ELi160ELi256ELi128ELb1ELb1ELb1ELb1ELb1ELb1EEEEEEEEEvNT_6ParamsE,@"STO_CUDA_ENTRY STV_DEFAULT"
_ZN7cutlass13device_kernelIN5flash11enable_sm90INS1_16FlashAttnFwdSm90INS1_25CollectiveMainloopFwdSm90ILi2EN4cute5tupleIJNS5_1CILi1EEES8_S8_EEENS6_IJNS7_ILi128EEENS7_ILi160EEENS7_ILi192EEEEEELi192ENS_12float_e4m3_tEfNS_4arch4Sm90ELb1ELb0ELb1ELb1ELb1ELb0ELb0ELb1ELb1ELb1ELb1ELb0EEENS1_21CollectiveEpilogueFwdINS6_IJSA_SC_SB_EEES9_NS_10bfloat16_tESG_Li256ELb1ELb1ELb1ELb1EEENS1_36VarlenDynamicPersistentTileSchedulerILi128ELi160ELi256ELi128ELb1ELb1ELb1ELb1ELb1ELb1EEEEEEEEEvNT_6ParamsE:
        /* <DEDUP_REMOVED lines=45> */
.L_x_6333:
        /* <DEDUP_REMOVED lines=22> */
.L_x_6334:
        /* <DEDUP_REMOVED lines=18> */
.L_x_6335:
        /* <DEDUP_REMOVED lines=22> */
.L_x_6336:
        /* <DEDUP_REMOVED lines=24> */
.L_x_6337:
        /* <DEDUP_REMOVED lines=10> */
.L_x_6339:
        /* <DEDUP_REMOVED lines=9> */
[----:B-1----:R-:W-:-:S04]  /*0960*/  LOP3.LUT R0, R2, 0xffffff80, RZ, 0xc0, !PT ;  /* 0xffffff8002007812 */ /* 0x002fc800078ec0ff */
        /* <DEDUP_REMOVED lines=8> */
[----:B0-----:R-:W2:Y:S01]  /*09f0*/  LDL R3, [R1+0x2c] ;  /* 0x00002c0001037983 */ /* 0x001ea20000100800 */
[----:B------:R-:W-:Y:S01]  /*0a00*/  VIADD R12, R2, 0xffffff80 ;  /* 0xffffff80020c7836 */ /* 0x000fe20000000000 */
[----:B------:R-:W-:Y:S01]  /*0a10*/  R2UR UR7, R7 ;  /* 0x00000000070772ca */ /* 0x000fe200000e0000 */
[----:B------:R-:W-:Y:S01]  /*0a20*/  UMOV UR60, URZ ;  /* 0x0000003f003c7c82 */ /* 0x000fe20008000000 */
[----:B------:R-:W-:Y:S01]  /*0a30*/  R2UR UR5, R6 ;  /* 0x00000000060572ca */ /* 0x000fe200000e0000 */
[----:B------:R-:W-:Y:S01]  /*0a40*/  UMOV UR44, URZ ;  /* 0x0000003f002c7c82 */ /* 0x000fe20008000000 */
[----:B------:R-:W-:Y:S01]  /*0a50*/  SHF.R.S32.HI R0, RZ, 0x1f, R12 ;  /* 0x0000001fff007819 */ /* 0x000fe2000001140c */
[----:B------:R-:W-:Y:S01]  /*0a60*/  UMOV UR38, URZ ;  /* 0x0000003f00267c82 */ /* 0x000fe20008000000 */
[----:B------:R-:W-:Y:S02]  /*0a70*/  R2UR UR6, R5 ;  /* 0x00000000050672ca */ /* 0x000fe400000e0000 */
[----:B------:R-:W-:-:S02]  /*0a80*/  LEA.HI R2, R0, R12, RZ, 0x7 ;  /* 0x0000000c00027211 */ /* 0x000fc400078f38ff */
[-C--:B------:R-:W-:Y:S02]  /*0a90*/  LEA.HI R4, R0, R12.reuse, RZ, 0x5 ;  /* 0x0000000c00047211 */ /* 0x080fe400078f28ff */
[----:B------:R-:W-:Y:S02]  /*0aa0*/  LOP3.LUT R229, R2, 0xffffff80, RZ, 0xc0, !PT ;  /* 0xffffff8002e57812 */ /* 0x000fe400078ec0ff */
[----:B------:R-:W-:Y:S01]  /*0ab0*/  SHF.R.S32.HI R13, RZ, 0x7, R2 ;  /* 0x00000007ff0d7819 */ /* 0x000fe20000011402 */
[----:B------:R-:W-:Y:S01]  /*0ac0*/  IMAD.SHL.U32 R5, R4, 0x20, RZ ;  /* 0x0000002004057824 */ /* 0x000fe200078e00ff */
[----:B------:R-:W-:Y:S01]  /*0ad0*/  LEA.HI R11, R0, R12, RZ, 0x2 ;  /* 0x0000000c000b7211 */ /* 0x000fe200078f10ff */
[----:B------:R-:W-:Y:S01]  /*0ae0*/  IMAD.IADD R229, R12, 0x1, -R229 ;  /* 0x000000010ce57824 */ /* 0x000fe200078e0ae5 */
[----:B------:R-:W-:Y:S02]  /*0af0*/  LEA.HI R2, R2, R13, RZ, 0x1 ;  /* 0x0000000d02027211 */ /* 0x000fe400078f08ff */
[----:B------:R-:W-:-:S02]  /*0b00*/  LOP3.LUT R5, R5, 0xfffffc00, RZ, 0xc0, !PT ;  /* 0xfffffc0005057812 */ /* 0x000fc400078ec0ff */
[----:B------:R-:W-:Y:S02]  /*0b10*/  SHF.R.S32.HI R8, RZ, 0x1f, R229 ;  /* 0x0000001fff087819 */ /* 0x000fe400000114e5 */
[----:B------:R-:W-:Y:S02]  /*0b20*/  LOP3.LUT R2, R2, 0x3fffffe, RZ, 0xc0, !PT ;  /* 0x03fffffe02027812 */ /* 0x000fe400078ec0ff */
[CC--:B------:R-:W-:Y:S02]  /*0b30*/  LEA.HI R7, R8.reuse, R229.reuse, RZ, 0x2 ;  /* 0x000000e508077211 */ /* 0x0c0fe400078f10ff */
[----:B------:R-:W-:Y:S01]  /*0b40*/  LEA.HI R8, R8, R229, RZ, 0x5 ;  /* 0x000000e508087211 */ /* 0x000fe200078f28ff */
[----:B------:R-:W-:Y:S01]  /*0b50*/  IMAD.IADD R2, R13, 0x1, -R2 ;  /* 0x000000010d027824 */ /* 0x000fe200078e0a02 */
[--C-:B------:R-:W-:Y:S02]  /*0b60*/  SHF.R.S32.HI R9, RZ, 0x2, R7.reuse ;  /* 0x00000002ff097819 */ /* 0x100fe40000011407 */
[----:B------:R-:W-:-:S02]  /*0b70*/  SHF.R.S32.HI R10, RZ, 0x1f, R7 ;  /* 0x0000001fff0a7819 */ /* 0x000fc40000011407 */
[----:B------:R-:W-:Y:S02]  /*0b80*/  SHF.R.S32.HI R8, RZ, 0x5, R8 ;  /* 0x00000005ff087819 */ /* 0x000fe40000011408 */
[----:B------:R-:W-:Y:S02]  /*0b90*/  LEA.HI R10, R10, R9, RZ, 0x3 ;  /* 0x000000090a0a7211 */ /* 0x000fe400078f18ff */
[----:B------:R-:W-:Y:S02]  /*0ba0*/  LOP3.LUT R11, R11, 0xfffffffc, RZ, 0xc0, !PT ;  /* 0xfffffffc0b0b7812 */ /* 0x000fe400078ec0ff */
[----:B------:R-:W-:-:S03]  /*0bb0*/  LOP3.LUT R10, R10, 0xfffffff8, RZ, 0xc0, !PT ;  /* 0xfffffff80a0a7812 */ /* 0x000fc600078ec0ff */
[----:B------:R-:W-:Y:S02]  /*0bc0*/  IMAD.IADD R11, R12, 0x1, -R11 ;  /* 0x000000010c0b7824 */ /* 0x000fe400078e0a0b */
[----:B------:R-:W-:-:S04]  /*0bd0*/  IMAD.IADD R9, R9, 0x1, -R10 ;  /* 0x0000000109097824 */ /* 0x000fc800078e0a0a */
[----:B------:R-:W-:Y:S01]  /*0be0*/  IMAD R9, R8, 0x10, R9 ;  /* 0x0000001008097824 */ /* 0x000fe200078e0209 */
[----:B--2---:R-:W-:Y:S02]  /*0bf0*/  R2UR UR4, R3 ;  /* 0x00000000030472ca */ /* 0x004fe400000e0000 */
[CC--:B------:R-:W-:Y:S02]  /*0c00*/  LEA.HI R3, R0.reuse, R12.reuse, RZ, 0x4 ;  /* 0x0000000c00037211 */ /* 0x0c0fe400078f20ff */
[----:B------:R-:W-:Y:S02]  /*0c10*/  LEA.HI R0, R0, R12, RZ, 0x3 ;  /* 0x0000000c00007211 */ /* 0x000fe400078f18ff */
[----:B------:R-:W-:Y:S02]  /*0c20*/  SHF.R.S32.HI R6, RZ, 0x4, R3 ;  /* 0x00000004ff067819 */ /* 0x000fe40000011403 */
[C---:B------:R-:W-:Y:S02]  /*0c30*/  LOP3.LUT R4, R3.reuse, 0x3fffff0, RZ, 0xc0, !PT ;  /* 0x03fffff003047812 */ /* 0x040fe400078ec0ff */
[----:B------:R-:W-:-:S02]  /*0c40*/  LEA.HI R3, R3, R6, RZ, 0x1 ;  /* 0x0000000603037211 */ /* 0x000fc400078f08ff */
[----:B------:R-:W-:Y:S01]  /*0c50*/  LOP3.LUT R18, R0, 0xfffffff8, RZ, 0xc0, !PT ;  /* 0xfffffff800127812 */ /* 0x000fe200078ec0ff */
[----:B------:R-:W-:Y:S01]  /*0c60*/  IMAD.IADD R4, R12, 0x1, -R4 ;  /* 0x000000010c047824 */ /* 0x000fe200078e0a04 */
[----:B------:R-:W-:Y:S01]  /*0c70*/  LOP3.LUT R3, R3, 0x1ffffffe, RZ, 0xc0, !PT ;  /* 0x1ffffffe03037812 */ /* 0x000fe200078ec0ff */
[----:B------:R-:W-:Y:S01]  /*0c80*/  ULOP3.LUT UR61, UR4, 0x1, URZ, 0xfc, !UPT ;  /* 0x00000001043d7892 */ /* 0x000fe2000f8efc3f */
[----:B------:R-:W-:Y:S01]  /*0c90*/  SHF.R.S32.HI R228, RZ, 0x3, R0 ;  /* 0x00000003ffe47819 */ /* 0x000fe20000011400 */
[----:B------:R-:W-:Y:S01]  /*0ca0*/  IMAD R4, R4, 0x40, R5 ;  /* 0x0000004004047824 */ /* 0x000fe200078e0205 */
[----:B------:R-:W-:Y:S01]  /*0cb0*/  LEA.HI R5, R11, R11, RZ, 0x1 ;  /* 0x0000000b0b057211 */ /* 0x000fe200078f08ff */
[----:B------:R-:W-:Y:S01]  /*0cc0*/  IMAD.IADD R3, R6, 0x1, -R3 ;  /* 0x0000000106037824 */ /* 0x000fe200078e0a03 */
[----:B------:R-:W-:Y:S01]  /*0cd0*/  LOP3.LUT R6, R7, 0x7ffffffc, RZ, 0xc0, !PT ;  /* 0x7ffffffc07067812 */ /* 0x000fe200078ec0ff */
[----:B------:R-:W-:Y:S02]  /*0ce0*/  IMAD.IADD R18, R12, 0x1, -R18 ;  /* 0x000000010c127824 */ /* 0x000fe400078e0a12 */
[----:B------:R-:W-:Y:S01]  /*0cf0*/  IMAD R3, R3, 0x8, R4 ;  /* 0x0000000803037824 */ /* 0x000fe200078e0204 */
[----:B------:R-:W-:Y:S01]  /*0d00*/  LOP3.LUT R4, R5, 0x1ffffffe, RZ, 0xc0, !PT ;  /* 0x1ffffffe05047812 */ /* 0x000fe200078ec0ff */
[----:B------:R-:W-:-:S03]  /*0d10*/  IMAD.IADD R6, R229, 0x1, -R6 ;  /* 0x00000001e5067824 */ /* 0x000fc600078e0a06 */
[----:B------:R0:W-:Y:S01]  /*0d20*/  STL [R1+0x28], R3 ;  /* 0x0000280301007387 */ /* 0x0001e20000100800 */
[----:B------:R-:W-:Y:S02]  /*0d30*/  IMAD.SHL.U32 R16, R6, 0x2, RZ ;  /* 0x0000000206107824 */ /* 0x000fe400078e00ff */
[----:B------:R-:W-:Y:S02]  /*0d40*/  IMAD.IADD R4, R11, 0x1, -R4 ;  /* 0x000000010b047824 */ /* 0x000fe400078e0a04 */
[C---:B------:R-:W-:Y:S02]  /*0d50*/  VIADD R227, R16.reuse, 0x8 ;  /* 0x0000000810e37836 */ /* 0x040fe40000000000 */
[C---:B------:R-:W-:Y:S02]  /*0d60*/  VIADD R226, R16.reuse, 0x10 ;  /* 0x0000001010e27836 */ /* 0x040fe40000000000 */
[----:B------:R-:W-:Y:S01]  /*0d70*/  VIADD R225, R16, 0x88 ;  /* 0x0000008810e17836 */ /* 0x000fe20000000000 */
        /* <DEDUP_REMOVED lines=20> */
.L_x_6403:
[----:B------:R-:W-:Y:S01]  /*0ec0*/  ULDC.64 UR8, c[0x0][0xc88] ;  /* 0x0003220000087ab9 */ /* 0x000fe20000000a00 */
[----:B------:R-:W-:Y:S01]  /*0ed0*/  ULDC.64 UR10, c[0x0][0xa18] ;  /* 0x00028600000a7ab9 */ /* 0x000fe20000000a00 */
[----:B------:R-:W-:Y:S02]  /*0ee0*/  UIMAD.WIDE UR8, UR7, 0x4, UR8 ;  /* 0x00000004070878a5 */ /* 0x000fe4000f8e0208 */
[----:B------:R-:W-:Y:S01]  /*0ef0*/  UISETP.NE.U32.AND UP1, UPT, UR10, URZ, UPT ;  /* 0x0000003f0a00728c */ /* 0x000fe2000bf25070 */
[----:B------:R-:W-:Y:S01]  /*0f00*/  ULDC UR4, c[0x0][0x424] ;  /* 0x0001090000047ab9 */ /* 0x000fe20000000800 */
[----:B------:R-:W-:Y:S02]  /*0f10*/  ULDC UR7, c[0x0][0x2f0] ;  /* 0x0000bc0000077ab9 */ /* 0x000fe40000000800 */
[----:B012---:R-:W-:Y:S02]  /*0f20*/  IMAD.U32 R2, RZ, RZ, UR8 ;  /* 0x00000008ff027e24 */ /* 0x007fe4000f8e00ff */
        /* <DEDUP_REMOVED lines=18> */
[----:B---3--:R-:W-:Y:S01]  /*1050*/  IMAD.U32 R5, RZ, RZ, UR11 ;  /* 0x0000000bff057e24 */ /* 0x008fe2000f8e00ff */
        /* <DEDUP_REMOVED lines=13> */
[----:B-----5:R-:W-:-:S14]  /*1130*/  @P2 BRA `(.L_x_6340) ;  /* 0x0000000000382947 */ /* 0x020fdc0003800000 */
        /* <DEDUP_REMOVED lines=14> */
.L_x_6340:
        /* <DEDUP_REMOVED lines=8> */
.L_x_6341:
        /* <DEDUP_REMOVED lines=13> */
.L_x_6342:
        /* <DEDUP_REMOVED lines=9> */
[----:B------:R-:W-:Y:S02]  /*1400*/  UIMAD.WIDE.U32 UR6, UR8, UR6, URZ ;  /* 0x00000006080672a5 */ /* 0x000fe4000f8e003f */
[----:B------:R-:W-:Y:S02]  /*1410*/  UIADD3 UR6, UR50, 0x9f, URZ ;  /* 0x0000009f32067890 */ /* 0x000fe4000fffe03f */
[----:B------:R-:W-:Y:S02]  /*1420*/  @UP0 USHF.R.U32.HI UR8, URZ, UR9, UR7 ;  /* 0x000000093f080299 */ /* 0x000fe40008011607 */
[----:B------:R-:W-:Y:S02]  /*1430*/  UIMAD.WIDE UR6, UR6, 0x66666667, URZ ;  /* 0x66666667060678a5 */ /* 0x000fe4000f8e023f */
[----:B------:R-:W-:-:S02]  /*1440*/  UIADD3 UR8, UR4, UR8, URZ ;  /* 0x0000000804087290 */ /* 0x000fc4000fffe03f */
[----:B------:R-:W-:Y:S02]  /*1450*/  USHF.R.U32.HI UR4, URZ, 0x1f, UR7 ;  /* 0x0000001f3f047899 */ /* 0x000fe40008011607 */
[----:B------:R-:W-:Y:S02]  /*1460*/  UIMAD.WIDE UR8, UR8, 0x66666667, URZ ;  /* 0x66666667080878a5 */ /* 0x000fe4000f8e023f */
[----:B------:R-:W-:Y:S02]  /*1470*/  ULEA.HI.SX32 UR7, UR7, UR4, 0x1a ;  /* 0x0000000407077291 */ /* 0x000fe4000f8fd23f */
[----:B------:R-:W-:Y:S02]  /*1480*/  USHF.R.U32.HI UR6, URZ, 0x1f, UR9 ;  /* 0x0000001f3f067899 */ /* 0x000fe40008011609 */
[----:B------:R-:W-:Y:S02]  /*1490*/  ULOP3.LUT UR4, UR5, 0xff000000, URZ, 0xc0, !UPT ;  /* 0xff00000005047892 */ /* 0x000fe4000f8ec03f */
[----:B------:R-:W-:-:S02]  /*14a0*/  ULEA.HI.SX32 UR6, UR9, UR6, 0x1a ;  /* 0x0000000609067291 */ /* 0x000fc4000f8fd23f */
[----:B------:R-:W-:Y:S02]  /*14b0*/  ULOP3.LUT UR5, UR5, 0xff0000, URZ, 0xc0, !UPT ;  /* 0x00ff000005057892 */ /* 0x000fe4000f8ec03f */
[----:B------:R-:W-:Y:S02]  /*14c0*/  UISETP.LT.AND UP0, UPT, UR7, UR6, UPT ;  /* 0x000000060700728c */ /* 0x000fe4000bf01270 */
[----:B------:R-:W-:Y:S02]  /*14d0*/  USHF.R.U32.HI UR4, URZ, 0x8, UR4 ;  /* 0x000000083f047899 */ /* 0x000fe40008011604 */
[----:B------:R-:W-:Y:S02]  /*14e0*/  USEL UR9, UR7, UR6, UP0 ;  /* 0x0000000607097287 */ /* 0x000fe40008000000 */
[----:B------:R-:W-:Y:S02]  /*14f0*/  ULEA.HI UR5, UR5, UR4, URZ, 0x10 ;  /* 0x0000000405057291 */ /* 0x000fe4000f8f803f */
[----:B------:R-:W-:-:S02]  /*1500*/  UISETP.GE.AND UP0, UPT, UR9, 0x1, UPT ;  /* 0x000000010900788c */ /* 0x000fc4000bf06270 */
[----:B------:R-:W-:Y:S01]  /*1510*/  ULOP3.LUT UR58, UR5, 0xff, URZ, 0xc0, !UPT ;  /* 0x000000ff053a7892 */ /* 0x000fe2000f8ec03f */
[----:B------:R-:W-:Y:S01]  /*1520*/  UMOV UR4, URZ ;  /* 0x0000003f00047c82 */ /* 0x000fe20008000000 */
[----:B------:R-:W-:Y:S02]  /*1530*/  USHF.R.U32.HI UR57, URZ, 0x10, UR5 ;  /* 0x000000103f397899 */ /* 0x000fe40008011605 */
[----:B------:R-:W-:-:S13]  /*1540*/  PLOP3.LUT P0, PT, PT, PT, UP0, 0x80, 0x0 ;  /* 0x000000000000781c */ /* 0x000fda0003f0f008 */
        /* <DEDUP_REMOVED lines=37> */
.L_x_6343:
        /* <DEDUP_REMOVED lines=8> */
[----:B------:R-:W-:-:S02]  /*1820*/  VIADDMNMX R0, R3, UR53, R0, PT ;  /* 0x0000003503007c46 */ /* 0x000fc4000b800100 */
[----:B------:R-:W-:Y:S01]  /*1830*/  CS2R R2, SRZ ;  /* 0x0000000000027805 */ /* 0x000fe2000001ff00 */
[----:B------:R-:W-:Y:S01]  /*1840*/  IMAD.MOV.U32 R96, RZ, RZ, RZ ;  /* 0x000000ffff607224 */ /* 0x000fe200078e00ff */
[----:B------:R-:W-:Y:S02]  /*1850*/  CS2R R52, SRZ ;  /* 0x0000000000347805 */ /* 0x000fe4000001ff00 */
[----:B------:R-:W-:Y:S01]  /*1860*/  R2UR UR40, R0 ;  /* 0x00000000002872ca */ /* 0x000fe200000e0000 */
[----:B------:R-:W-:Y:S01]  /*1870*/  IMAD.MOV.U32 R0, RZ, RZ, RZ ;  /* 0x000000ffff007224 */ /* 0x000fe200078e00ff */
        /* <DEDUP_REMOVED lines=11> */
[----:B------:R-:W-:Y:S01]  /*1930*/  UISETP.GT.AND UP0, UPT, UR40, UR53, UPT ;  /* 0x000000352800728c */ /* 0x000fe2000bf04270 */
[----:B------:R-:W-:Y:S01]  /*1940*/  IMAD.MOV.U32 R80, RZ, RZ, RZ ;  /* 0x000000ffff507224 */ /* 0x000fe200078e00ff */
[----:B------:R-:W-:Y:S01]  /*1950*/  CS2R R56, SRZ ;  /* 0x0000000000387805 */ /* 0x000fe2000001ff00 */
[----:B------:R-:W-:Y:S01]  /*1960*/  IMAD.MOV.U32 R141, RZ, RZ, RZ ;  /* 0x000000ffff8d7224 */ /* 0x000fe200078e00ff */
[----:B------:R-:W-:Y:S01]  /*1970*/  CS2R R32, SRZ ;  /* 0x0000000000207805 */ /* 0x000fe2000001ff00 */
[----:B------:R-:W-:Y:S01]  /*1980*/  IMAD.MOV.U32 R143, RZ, RZ, RZ ;  /* 0x000000ffff8f7224 */ /* 0x000fe200078e00ff */
[----:B------:R-:W-:Y:S01]  /*1990*/  PLOP3.LUT P1, PT, PT, PT, UP0, 0x80, 0x0 ;  /* 0x000000000000781c */ /* 0x000fe20003f2f008 */
        /* <DEDUP_REMOVED lines=40> */
[----:B------:R-:W-:Y:S02]  /*1c20*/  IMAD.MOV.U32 R118, RZ, RZ, RZ ;  /* 0x000000ffff767224 */ /* 0x000fe400078e00ff */
        /* <DEDUP_REMOVED lines=38> */
.L_x_6345:
        /* <DEDUP_REMOVED lines=42> */
.L_x_6508:
[----:B------:R-:W-:Y:S05]  /*2130*/  @!P1 BRA `(.L_x_6347) ;  /* 0x0000000000049947 */ /* 0x000fea0003800000 */
[----:B------:R-:W-:Y:S01]  /*2140*/  BPT.TRAP 0x1 ;  /* 0x000000040000795c */ /* 0x000fe20000300000 */
.L_x_6347:
[----:B0-----:R-:W-:Y:S02]  /*2150*/  IMAD.U32 R2, RZ, RZ, UR38 ;  /* 0x00000026ff027e24 */ /* 0x001fe4000f8e00ff */
[----:B------:R-:W-:-:S03]  /*2160*/  IMAD.U32 R3, RZ, RZ, UR44 ;  /* 0x0000002cff037e24 */ /* 0x000fc6000f8e00ff */
[----:B------:R-:W-:Y:S02]  /*2170*/  LEA R2, R2, UR39, 0x3 ;  /* 0x0000002702027c11 */ /* 0x000fe4000f8e18ff */
[----:B------:R-:W-:-:S04]  /*2180*/  SHF.L.U32 R3, R3, 0x1f, RZ ;  /* 0x0000001f03037819 */ /* 0x000fc800000006ff */
[----:B------:R0:W1:Y:S01]  /*2190*/  SYNCS.PHASECHK.TRANS64.TRYWAIT P0, [R2+URZ+0x33430], R3 ;  /* 0x03343003020075a7 */ /* 0x000062000800017f */
[----:B------:R-:W-:Y:S05]  /*21a0*/  @!P1 BRA `(.L_x_6348) ;  /* 0x0000000000049947 */ /* 0x000fea0003800000 */
[----:B------:R-:W-:Y:S01]  /*21b0*/  BPT.TRAP 0x1 ;  /* 0x000000040000795c */ /* 0x000fe20000300000 */
.L_x_6348:
[----:B-1----:R-:W-:Y:S05]  /*21c0*/  @P0 BRA `(.L_x_6349) ;  /* 0x0000000000080947 */ /* 0x002fea0003800000 */
[----:B------:R-:W1:Y:S02]  /*21d0*/  SYNCS.PHASECHK.TRANS64.TRYWAIT P0, [R2+URZ+0x33430], R3 ;  /* 0x03343003020075a7 */ /* 0x000e64000800017f */
[----:B-1----:R-:W-:Y:S05]  /*21e0*/  @!P0 BRA `(.L_x_6350) ;  /* 0x0000019c00bc8947 */ /* 0x002fea0003800000 */
.L_x_6349:
        /* <DEDUP_REMOVED lines=9> */
[----:B------:R-:W-:Y:S02]  /*2280*/  UMOV UR7, 0x80000020 ;  /* 0x8000002000077882 */ /* 0x000fe40000000000 */
[----:B------:R-:W-:Y:S01]  /*2290*/  ULOP3.LUT UR47, UR4, 0x10000, URZ, 0xfc, !UPT ;  /* 0x00010000042f7892 */ /* 0x000fe2000f8efc3f */
[----:B------:R-:W-:Y:S02]  /*22a0*/  UMOV UR12, UR8 ;  /* 0x00000008000c7c82 */ /* 0x000fe40008000000 */
[----:B------:R-:W-:Y:S01]  /*22b0*/  UMOV UR4, UR8 ;  /* 0x0000000800047c82 */ /* 0x000fe20008000000 */
[----:B------:R-:W-:Y:S01]  /*22c0*/  UIMAD UR10, UR38, 0x780, UR47 ;  /* 0x00000780260a78a4 */ /* 0x000fe2000f8e022f */
[----:B------:R-:W-:Y:S01]  /*22d0*/  UMOV UR13, UR9 ;  /* 0x00000009000d7c82 */ /* 0x000fe20008000000 */
[----:B------:R-:W-:-:S02]  /*22e0*/  UMOV UR15, 0x80000020 ;  /* 0x80000020000f7882 */ /* 0x000fc40000000000 */
[----:B------:R-:W-:Y:S02]  /*22f0*/  UIADD3 UR6, UR10, 0x80, URZ ;  /* 0x000000800a067890 */ /* 0x000fe4000fffe03f */
[----:B------:R-:W-:Y:S02]  /*2300*/  UIADD3 UR14, UR10, 0x100, URZ ;  /* 0x000001000a0e7890 */ /* 0x000fe4000fffe03f */
[----:B------:R-:W-:Y:S02]  /*2310*/  UIADD3 UR16, UR10, 0x200, URZ ;  /* 0x000002000a107890 */ /* 0x000fe4000fffe03f */
[----:B------:R-:W-:Y:S01]  /*2320*/  QGMMA.64x32x32.F32.E4M3.E4M3 R88, gdesc[UR8], RZ, !UPT, gsb0 ;  /* 0x00600000085879f3 */ /* 0x000fe2000c0008ff */
[----:B------:R-:W-:Y:S02]  /*2330*/  UIADD3 UR11, UR10, 0x180, URZ ;  /* 0x000001800a0b7890 */ /* 0x000fe4000fffe03f */
[----:B------:R-:W-:Y:S02]  /*2340*/  UIADD3 UR17, UR10, 0x202, URZ ;  /* 0x000002020a117890 */ /* 0x000fe4000fffe03f */
[----:B------:R-:W-:Y:S01]  /*2350*/  UIADD3 UR18, UR10, 0x280, URZ ;  /* 0x000002800a127890 */ /* 0x000fe2000fffe03f */
        /* <DEDUP_REMOVED lines=15> */
[----:B------:R-:W-:Y:S01]  /*2450*/  QGMMA.64x32x32.F32.E4M3.E4M3 R72, gdesc[UR4], RZ, !UPT, gsb0 ;  /* 0x00600000044879f3 */ /* 0x000fe2000c0008ff */
[----:B------:R-:W-:Y:S01]  /*2460*/  UMOV UR4, UR8 ;  /* 0x0000000800047c82 */ /* 0x000fe20008000000 */
[----:B------:R-:W-:Y:S01]  /*2470*/  UMOV UR5, UR9 ;  /* 0x0000000900057c82 */ /* 0x000fe20008000000 */
[----:B------:R-:W-:Y:S01]  /*2480*/  UMOV UR6, UR11 ;  /* 0x0000000b00067c82 */ /* 0x000fe20008000000 */
[----:B------:R-:W-:Y:S01]  /*2490*/  UMOV UR7, 0x80000020 ;  /* 0x8000002000077882 */ /* 0x000fe20000000000 */
[----:B------:R-:W-:Y:S01]  /*24a0*/  UIADD3 UR11, UR10, 0x102, URZ ;  /* 0x000001020a0b7890 */ /* 0x000fe2000fffe03f */
[----:B------:R-:W-:Y:S02]  /*24b0*/  WARPGROUP.DEPBAR.LE gsb0, 0x0 ;  /* 0x00008000000079c5 */ /* 0x000fe40000010000 */
[----:B------:R-:W-:-:S06]  /*24c0*/  WARPGROUP.ARRIVE ;  /* 0x00000000000079c5 */ /* 0x000fcc0000000000 */
[----:B------:R-:W-:Y:S01]  /*24d0*/  QGMMA.64x32x32.F32.E4M3.E4M3 R56, gdesc[UR12], RZ, !UPT, gsb0 ;  /* 0x006000000c3879f3 */ /* 0x000fe2000c0008ff */
[----:B------:R-:W-:Y:S02]  /*24e0*/  UIADD3 UR12, UR8, 0x2, URZ ;  /* 0x00000002080c7890 */ /* 0x000fe4000fffe03f */
[----:B------:R-:W-:Y:S01]  /*24f0*/  UIADD3 UR14, UR10, 0x2, URZ ;  /* 0x000000020a0e7890 */ /* 0x000fe2000fffe03f */
[----:B------:R-:W-:Y:S01]  /*2500*/  UMOV UR13, 0x80000020 ;  /* 0x80000020000d7882 */ /* 0x000fe20000000000 */
[----:B------:R-:W-:Y:S01]  /*2510*/  UMOV UR15, 0x80000020 ;  /* 0x80000020000f7882 */ /* 0x000fe20000000000 */
[----:B------:R-:W-:Y:S02]  /*2520*/  WARPGROUP.DEPBAR.LE gsb0, 0x0 ;  /* 0x00008000000079c5 */ /* 0x000fe40000010000 */
        /* <DEDUP_REMOVED lines=24> */
[----:B------:R-:W-:Y:S01]  /*26b0*/  UMOV UR5, UR13 ;  /* 0x0000000d00057c82 */ /* 0x000fe20008000000 */
        /* <DEDUP_REMOVED lines=147> */
.L_x_6351:
[----:B------:R-:W-:Y:S01]  /*2ff0*/  UISETP.NE.AND UP0, UPT, UR51, URZ, UPT ;  /* 0x0000003f3300728c */ /* 0x000fe2000bf05270 */
[C---:B------:R-:W-:Y:S01]  /*3000*/  FMUL.FTZ R13, R0.reuse, R76 ;  /* 0x0000004c000d7220 */ /* 0x040fe20000410000 */
[C---:B------:R-:W-:Y:S01]  /*3010*/  FMUL.FTZ R21, R0.reuse, R58 ;  /* 0x0000003a00157220 */ /* 0x040fe20000410000 */
[----:B------:R-:W-:Y:S02]  /*3020*/  VIADD R76, R17, UR48 ;  /* 0x00000030114c7c36 */ /* 0x000fe40008000000 */
[C---:B------:R-:W-:Y:S01]  /*3030*/  FMUL.FTZ R15, R0.reuse, R80 ;  /* 0x00000050000f7220 */ /* 0x040fe20000410000 */
[C---:B------:R-:W-:Y:S01]  /*3040*/  FMUL.FTZ R74, R0.reuse, R74 ;  /* 0x0000004a004a7220 */ /* 0x040fe20000410000 */
[----:B------:R-:W-:Y:S01]  /*3050*/  PLOP3.LUT P0, PT, PT, PT, UP0, 0x80, 0x0 ;  /* 0x000000000000781c */ /* 0x000fe20003f0f008 */
[----:B------:R2:W-:Y:S01]  /*3060*/  MUFU.TANH R80, R21 ;  /* 0x0000001500507308 */ /* 0x0005e20000002400 */
[----:B------:R-:W-:Y:S01]  /*3070*/  PLOP3.LUT P2, PT, PT, PT, UP0, 0x80, 0x0 ;  /* 0x000000000000781c */ /* 0x000fe20003f4f008 */
[C---:B------:R-:W-:Y:S01]  /*3080*/  FMUL.FTZ R63, R0.reuse, R63 ;  /* 0x0000003f003f7220 */ /* 0x040fe20000410000 */
[C---:B------:R-:W-:Y:S01]  /*3090*/  FMUL.FTZ R4, R0.reuse, R89 ;  /* 0x0000005900047220 */ /* 0x040fe20000410000 */
[----:B------:R-:W-:Y:S01]  /*30a0*/  @UP0 ULDC UR4, c[0x0][0x44c] ;  /* 0x0001130000040ab9 */ /* 0x000fe20000000800 */
[C---:B------:R-:W-:Y:S01]  /*30b0*/  FMUL.FTZ R90, R0.reuse, R90 ;  /* 0x0000005a005a7220 */ /* 0x040fe20000410000 */
[C---:B------:R-:W-:Y:S01]  /*30c0*/  FMUL.FTZ R91, R0.reuse, R91 ;  /* 0x0000005b005b7220 */ /* 0x040fe20000410000 */
[C---:B------:R-:W-:Y:S01]  /*30d0*/  FMUL.FTZ R9, R0.reuse, R100 ;  /* 0x0000006400097220 */ /* 0x040fe20000410000 */
[----:B------:R3:W-:Y:S01]  /*30e0*/  MUFU.TANH R89, R74 ;  /* 0x0000004a00597308 */ /* 0x0007e20000002400 */
[----:B------:R-:W-:Y:S01]  /*30f0*/  UIMAD UR5, UR40, -0xa0, UR50 ;  /* 0xffffff60280578a4 */ /* 0x000fe2000f8e0232 */
[C---:B------:R-:W-:Y:S01]  /*3100*/  FMUL.FTZ R62, R0.reuse, R62 ;  /* 0x0000003e003e7220 */ /* 0x040fe20000410000 */
[----:B------:R-:W-:Y:S01]  /*3110*/  FMUL.FTZ R67, R0, R67 ;  /* 0x0000004300437220 */ /* 0x000fe20000410000 */
[----:B--2---:R-:W-:Y:S01]  /*3120*/  @P0 IMAD.HI.U32 R21, R76, UR4, RZ ;  /* 0x000000044c150c27 */ /* 0x004fe2000f8e00ff */
[----:B------:R-:W-:-:S03]  /*3130*/  @UP0 ULDC UR4, c[0x0][0x450] ;  /* 0x0001140000040ab9 */ /* 0x000fc60000000800 */
[C---:B------:R-:W-:Y:S01]  /*3140*/  FMUL.FTZ R94, R0.reuse, R94 ;  /* 0x0000005e005e7220 */ /* 0x040fe20000410000 */
[C---:B------:R-:W-:Y:S01]  /*3150*/  FMUL.FTZ R7, R0.reuse, R96 ;  /* 0x0000006000077220 */ /* 0x040fe20000410000 */
[----:B------:R2:W-:Y:S01]  /*3160*/  MUFU.TANH R100, R63 ;  /* 0x0000003f00647308 */ /* 0x0005e20000002400 */
[----:B------:R-:W-:Y:S01]  /*3170*/  @P2 SHF.R.U32.HI R76, RZ, UR4, R21 ;  /* 0x00000004ff4c2c19 */ /* 0x000fe20008011615 */
[----:B------:R-:W-:Y:S01]  /*3180*/  UIMAD UR4, UR40, -0xa0, URZ ;  /* 0xffffff60280478a4 */ /* 0x000fe2000f8e023f */
[C---:B---3--:R-:W-:Y:S01]  /*3190*/  FMUL.FTZ R74, R0.reuse, R56 ;  /* 0x00000038004a7220 */ /* 0x048fe20000410000 */
[C---:B------:R-:W-:Y:S01]  /*31a0*/  FMUL.FTZ R56, R0.reuse, R57 ;  /* 0x0000003900387220 */ /* 0x040fe20000410000 */
[C---:B------:R-:W-:Y:S01]  /*31b0*/  FMUL.FTZ R57, R0.reuse, R60 ;  /* 0x0000003c00397220 */ /* 0x040fe20000410000 */
[----:B------:R-:W3:Y:S01]  /*31c0*/  SHFL.IDX PT, R21, R76, 0x1, 0x1c1f ;  /* 0x003c1f004c157f89 */ /* 0x000ee200000e0000 */
[C---:B------:R-:W-:Y:S01]  /*31d0*/  FMUL.FTZ R60, R0.reuse, R65 ;  /* 0x00000041003c7220 */ /* 0x040fe20000410000 */
[----:B------:R-:W-:Y:S01]  /*31e0*/  FMUL.FTZ R5, R0, R93 ;  /* 0x0000005d00057220 */ /* 0x000fe20000410000 */
[----:B--2---:R-:W-:Y:S01]  /*31f0*/  IMAD.U32 R63, RZ, RZ, UR4 ;  /* 0x00000004ff3f7e24 */ /* 0x004fe2000f8e00ff */
[----:B------:R2:W-:Y:S01]  /*3200*/  MUFU.TANH R96, R62 ;  /* 0x0000003e00607308 */ /* 0x0005e20000002400 */
[----:B------:R-:W-:-:S02]  /*3210*/  IMAD.U32 R93, RZ, RZ, UR5 ;  /* 0x00000005ff5d7e24 */ /* 0x000fc4000f8e00ff */
[C---:B------:R-:W-:Y:S01]  /*3220*/  FMUL.FTZ R95, R0.reuse, R95 ;  /* 0x0000005f005f7220 */ /* 0x040fe20000410000 */
[C---:B------:R-:W-:Y:S01]  /*3230*/  FMUL.FTZ R98, R0.reuse, R98 ;  /* 0x0000006200627220 */ /* 0x040fe20000410000 */
[C---:B------:R-:W-:Y:S01]  /*3240*/  FMUL.FTZ R99, R0.reuse, R99 ;  /* 0x0000006300637220 */ /* 0x040fe20000410000 */
[----:B------:R-:W-:Y:S01]  /*3250*/  FMUL.FTZ R75, R0, R75 ;  /* 0x0000004b004b7220 */ /* 0x000fe20000410000 */
[----:B------:R-:W-:Y:S01]  /*3260*/  IADD3 R93, -R16, 0xa0, R93 ;  /* 0x000000a0105d7810 */ /* 0x000fe20007ffe15d */
[C---:B------:R-:W-:Y:S01]  /*3270*/  FMUL.FTZ R102, R0.reuse, R102 ;  /* 0x0000006600667220 */ /* 0x040fe20000410000 */
[----:B------:R4:W-:Y:S01]  /*3280*/  MUFU.TANH R65, R67 ;  /* 0x0000004300417308 */ /* 0x0009e20000002400 */
[----:B--2---:R-:W-:Y:S01]  /*3290*/  FMUL.FTZ R62, R0, R68 ;  /* 0x00000044003e7220 */ /* 0x004fe20000410000 */
[----:B------:R-:W-:Y:S01]  /*32a0*/  IADD3 R68, -R16, 0xa1, R63 ;  /* 0x000000a110447810 */ /* 0x000fe20007ffe13f */
[C---:B------:R-:W-:Y:S01]  /*32b0*/  FMUL.FTZ R6, R0.reuse, R92 ;  /* 0x0000005c00067220 */ /* 0x040fe20000410000 */
[C---:B------:R-:W-:Y:S01]  /*32c0*/  FMUL.FTZ R8, R0.reuse, R97 ;  /* 0x0000006100087220 */ /* 0x040fe20000410000 */
[C---:B------:R-:W-:Y:S01]  /*32d0*/  FMUL.FTZ R103, R0.reuse, R103 ;  /* 0x0000006700677220 */ /* 0x040fe20000410000 */
[C---:B01----:R-:W-:Y:S01]  /*32e0*/  FMUL.FTZ R3, R0.reuse, R88 ;  /* 0x0000005800037220 */ /* 0x043fe20000410000 */
[----:B------:R-:W-:Y:S01]  /*32f0*/  FMUL.FTZ R10, R0, R101 ;  /* 0x00000065000a7220 */ /* 0x000fe20000410000 */
[----:B------:R-:W0:Y:S01]  /*3300*/  MUFU.TANH R90, R90 ;  /* 0x0000005a005a7308 */ /* 0x000e220000002400 */
[----:B----4-:R-:W-:-:S02]  /*3310*/  IMAD.U32 R67, RZ, RZ, UR45 ;  /* 0x0000002dff437e24 */ /* 0x010fc4000f8e00ff */
[C---:B------:R-:W-:Y:S01]  /*3320*/  FMUL.FTZ R78, R0.reuse, R78 ;  /* 0x0000004e004e7220 */ /* 0x040fe20000410000 */
[C---:B------:R-:W-:Y:S01]  /*3330*/  FMUL.FTZ R79, R0.reuse, R79 ;  /* 0x0000004f004f7220 */ /* 0x040fe20000410000 */
[C---:B------:R-:W-:Y:S01]  /*3340*/  FMUL.FTZ R82, R0.reuse, R82 ;  /* 0x0000005200527220 */ /* 0x040fe20000410000 */
[C---:B------:R-:W-:Y:S01]  /*3350*/  FMUL.FTZ R83, R0.reuse, R83 ;  /* 0x0000005300537220 */ /* 0x040fe20000410000 */
[----:B------:R-:W-:Y:S01]  /*3360*/  IADD3 R68, -R67, UR50, R68 ;  /* 0x0000003243447c10 */ /* 0x000fe2000fffe144 */
[C---:B------:R-:W-:Y:S01]  /*3370*/  FMUL.FTZ R86, R0.reuse, R86 ;  /* 0x0000005600567220 */ /* 0x040fe20000410000 */
[----:B------:R-:W1:Y:S01]  /*3380*/  MUFU.TANH R91, R91 ;  /* 0x0000005b005b7308 */ /* 0x000e620000002400 */
[C---:B------:R-:W-:Y:S01]  /*3390*/  FMUL.FTZ R20, R0.reuse, R81 ;  /* 0x0000005100147220 */ /* 0x040fe20000410000 */
[----:B---3--:R-:W-:Y:S01]  /*33a0*/  VIADDMNMX R21, R21, R68, R93, PT ;  /* 0x0000004415157246 */ /* 0x008fe2000380015d */
[C---:B------:R-:W-:Y:S01]  /*33b0*/  FMUL.FTZ R87, R0.reuse, R87 ;  /* 0x0000005700577220 */ /* 0x040fe20000410000 */
[C---:B------:R-:W-:Y:S01]  /*33c0*/  FMUL.FTZ R14, R0.reuse, R77 ;  /* 0x0000004d000e7220 */ /* 0x040fe20000410000 */
[C---:B------:R-:W-:Y:S01]  /*33d0*/  FMUL.FTZ R11, R0.reuse, R72 ;  /* 0x00000048000b7220 */ /* 0x040fe20000410000 */
[C---:B------:R-:W-:Y:S01]  /*33e0*/  ISETP.GT.AND P0, PT, R21.reuse, RZ, PT ;  /* 0x000000ff1500720c */ /* 0x040fe20003f04270 */
[C---:B------:R-:W-:Y:S01]  /*33f0*/  FMUL.FTZ R72, R0.reuse, R85 ;  /* 0x0000005500487220 */ /* 0x040fe20000410000 */
        /* <DEDUP_REMOVED lines=10> */
[C---:B------:R-:W-:Y:S01]  /*34a0*/  FMUL.FTZ R71, R0.reuse, R71 ;  /* 0x0000004700477220 */ /* 0x040fe20000410000 */
[----:B------:R-:W-:Y:S01]  /*34b0*/  ISETP.GT.AND P2, PT, R21, 0x10, PT ;  /* 0x000000101500780c */ /* 0x000fe20003f44270 */
[C---:B------:R-:W-:Y:S01]  /*34c0*/  FMUL.FTZ R70, R0.reuse, R70 ;  /* 0x0000004600467220 */ /* 0x040fe20000410000 */
[C---:B------:R-:W-:Y:S01]  /*34d0*/  FMUL.FTZ R58, R0.reuse, R61 ;  /* 0x0000003d003a7220 */ /* 0x040fe20000410000 */
[C---:B------:R-:W-:Y:S01]  /*34e0*/  FMUL.FTZ R61, R0.reuse, R69 ;  /* 0x00000045003d7220 */ /* 0x040fe20000410000 */
[----:B------:R-:W-:Y:S01]  /*34f0*/  FMUL.FTZ R42, R0, R42 ;  /* 0x0000002a002a7220 */ /* 0x000fe20000410000 */
[----:B------:R-:W-:Y:S01]  /*3500*/  MUFU.TANH R98, R98 ;  /* 0x0000006200627308 */ /* 0x000fe20000002400 */
[----:B--2---:R-:W-:Y:S01]  /*3510*/  FSEL R107, R94, -INF , P3 ;  /* 0xff8000005e6b7808 */ /* 0x004fe20001800000 */
[C---:B------:R-:W-:Y:S01]  /*3520*/  FMUL.FTZ R43, R0.reuse, R43 ;  /* 0x0000002b002b7220 */ /* 0x040fe20000410000 */
[C---:B------:R-:W-:Y:S01]  /*3530*/  FMUL.FTZ R63, R0.reuse, R40 ;  /* 0x00000028003f7220 */ /* 0x040fe20000410000 */
[C---:B------:R-:W-:Y:S01]  /*3540*/  FMUL.FTZ R40, R0.reuse, R41 ;  /* 0x0000002900287220 */ /* 0x040fe20000410000 */
[C---:B------:R-:W-:Y:S01]  /*3550*/  FMUL.FTZ R46, R0.reuse, R46 ;  /* 0x0000002e002e7220 */ /* 0x040fe20000410000 */
[C---:B------:R-:W-:Y:S01]  /*3560*/  FMUL.FTZ R47, R0.reuse, R47 ;  /* 0x0000002f002f7220 */ /* 0x040fe20000410000 */
[C---:B------:R-:W-:Y:S01]  /*3570*/  FMUL.FTZ R55, R0.reuse, R55 ;  /* 0x0000003700377220 */ /* 0x040fe20000410000 */
[----:B------:R-:W1:Y:S01]  /*3580*/  MUFU.TANH R99, R99 ;  /* 0x0000006300637308 */ /* 0x000e620000002400 */
[----:B0-----:R-:W-:Y:S01]  /*3590*/  FSEL R101, R95, -INF , P0 ;  /* 0xff8000005f657808 */ /* 0x001fe20000000000 */
[C---:B------:R-:W-:Y:S01]  /*35a0*/  FMUL.FTZ R26, R0.reuse, R26 ;  /* 0x0000001a001a7220 */ /* 0x040fe20000410000 */
[----:B------:R-:W-:Y:S01]  /*35b0*/  ISETP.GT.AND P0, PT, R21, 0x11, PT ;  /* 0x000000111500780c */ /* 0x000fe20003f04270 */
[C---:B------:R-:W-:Y:S01]  /*35c0*/  FMUL.FTZ R50, R0.reuse, R50 ;  /* 0x0000003200327220 */ /* 0x040fe20000410000 */
[C---:B------:R-:W-:Y:S01]  /*35d0*/  FMUL.FTZ R51, R0.reuse, R51 ;  /* 0x0000003300337220 */ /* 0x040fe20000410000 */
[C---:B------:R-:W-:Y:S01]  /*35e0*/  FMUL.FTZ R54, R0.reuse, R54 ;  /* 0x0000003600367220 */ /* 0x040fe20000410000 */
[C---:B------:R-:W-:Y:S01]  /*35f0*/  FMUL.FTZ R27, R0.reuse, R27 ;  /* 0x0000001b001b7220 */ /* 0x040fe20000410000 */
[----:B------:R0:W-:Y:S01]  /*3600*/  MUFU.TANH R92, R75 ;  /* 0x0000004b005c7308 */ /* 0x0001e20000002400 */
[C---:B------:R-:W-:Y:S01]  /*3610*/  FMUL.FTZ R31, R0.reuse, R31 ;  /* 0x0000001f001f7220 */ /* 0x040fe20000410000 */
[C---:B------:R-:W-:Y:S01]  /*3620*/  FMUL.FTZ R35, R0.reuse, R35 ;  /* 0x0000002300237220 */ /* 0x040fe20000410000 */
[C---:B------:R-:W-:Y:S01]  /*3630*/  FMUL.FTZ R39, R0.reuse, R39 ;  /* 0x0000002700277220 */ /* 0x040fe20000410000 */
[----:B------:R-:W2:Y:S01]  /*3640*/  SHFL.IDX PT, R76, R76, RZ, 0x1c1f ;  /* 0x001c1fff4c4c7589 */ /* 0x000ea200000e0000 */
[----:B------:R-:W-:Y:S01]  /*3650*/  ULDC UR59, c[0x0][0x988] ;  /* 0x00026200003b7ab9 */ /* 0x000fe20000000800 */
[----:B------:R-:W-:Y:S01]  /*3660*/  FMUL.FTZ R94, R0, R49 ;  /* 0x00000031005e7220 */ /* 0x000fe20000410000 */
[----:B------:R-:W-:Y:S01]  /*3670*/  R2UR UR10, R2 ;  /* 0x00000000020a72ca */ /* 0x000fe200000e0000 */
[----:B------:R-:W3:Y:S01]  /*3680*/  MUFU.TANH R97, R102 ;  /* 0x0000006600617308 */ /* 0x000ee20000002400 */
[C---:B0-----:R-:W-:Y:S01]  /*3690*/  FMUL.FTZ R75, R0.reuse, R59 ;  /* 0x0000003b004b7220 */ /* 0x041fe20000410000 */
[----:B------:R-:W-:Y:S01]  /*36a0*/  FMUL.FTZ R59, R0, R64 ;  /* 0x00000040003b7220 */ /* 0x000fe20000410000 */
[----:B------:R-:W-:Y:S01]  /*36b0*/  FMNMX.FTZ R64, R109, R105, !PT ;  /* 0x000000696d407209 */ /* 0x000fe20007810000 */
[----:B------:R-:W-:Y:S01]  /*36c0*/  @UP0 ULDC UR6, c[0x0][0x44c] ;  /* 0x0001130000060ab9 */ /* 0x000fe20000000800 */
[----:B-1----:R-:W-:Y:S01]  /*36d0*/  FSEL R99, R99, -INF , P0 ;  /* 0xff80000063637808 */ /* 0x002fe20000000000 */
[----:B------:R-:W-:Y:S01]  /*36e0*/  UIMAD.WIDE.U32 UR6, UR48, UR6, URZ ;  /* 0x00000006300672a5 */ /* 0x000fe2000f8e003f */
[----:B------:R-:W-:Y:S01]  /*36f0*/  FMNMX.FTZ R64, R107, R64, !PT ;  /* 0x000000406b407209 */ /* 0x000fe20007810000 */
[----:B------:R0:W1:Y:S01]  /*3700*/  MUFU.TANH R88, R103 ;  /* 0x0000006700587308 */ /* 0x0000620000002400 */
[----:B------:R-:W-:Y:S01]  /*3710*/  ISETP.GT.AND P0, PT, R21, 0x19, PT ;  /* 0x000000191500780c */ /* 0x000fe20003f04270 */
[----:B------:R-:W-:Y:S01]  /*3720*/  @UP0 ULDC UR11, c[0x0][0x450] ;  /* 0x00011400000b0ab9 */ /* 0x000fe20000000800 */
[----:B------:R-:W-:Y:S01]  /*3730*/  FMNMX.FTZ R64, R101, R64, !PT ;  /* 0x0000004065407209 */ /* 0x000fe20007810000 */
[----:B------:R-:W-:Y:S01]  /*3740*/  UMOV UR5, UR48 ;  /* 0x0000003000057c82 */ /* 0x000fe20008000000 */
[----:B------:R-:W-:Y:S01]  /*3750*/  @UP0 USHF.R.U32.HI UR5, URZ, UR11, UR7 ;  /* 0x0000000b3f050299 */ /* 0x000fe20008011607 */
[----:B------:R-:W-:Y:S01]  /*3760*/  CS2R R110, SRZ ;  /* 0x00000000006e7805 */ /* 0x000fe2000001ff00 */
[----:B------:R-:W-:Y:S01]  /*3770*/  UIADD3 UR4, UR40, -0x2, URZ ;  /* 0xfffffffe28047890 */ /* 0x000fe2000fffe03f */
[----:B------:R-:W-:Y:S01]  /*3780*/  MUFU.TANH R78, R78 ;  /* 0x0000004e004e7308 */ /* 0x000fe20000002400 */
[----:B0-----:R-:W-:Y:S01]  /*3790*/  FSEL R103, R98, -INF , P2 ;  /* 0xff80000062677808 */ /* 0x001fe20001000000 */
[----:B------:R-:W-:Y:S01]  /*37a0*/  FMUL.FTZ R98, R0, R52 ;  /* 0x0000003400627220 */ /* 0x000fe20000410000 */
[----:B------:R-:W-:Y:S01]  /*37b0*/  ISETP.GT.AND P2, PT, R21, 0x18, PT ;  /* 0x000000181500780c */ /* 0x000fe20003f44270 */
[----:B------:R-:W-:Y:S01]  /*37c0*/  UIADD3 UR6, UR5, UR50, -UR45 ;  /* 0x0000003205067290 */ /* 0x000fe2000fffe82d */
[----:B------:R-:W-:-:S02]  /*37d0*/  FMNMX.FTZ R64, R103, R64, !PT ;  /* 0x0000004067407209 */ /* 0x000fc40007810000 */
[----:B------:R-:W-:Y:S02]  /*37e0*/  CS2R R112, SRZ ;  /* 0x0000000000707805 */ /* 0x000fe4000001ff00 */
[----:B---3--:R-:W-:Y:S01]  /*37f0*/  FSEL R97, R97, -INF , P2 ;  /* 0xff80000061617808 */ /* 0x008fe20001000000 */
[----:B------:R-:W0:Y:S01]  /*3800*/  MUFU.TANH R79, R79 ;  /* 0x0000004f004f7308 */ /* 0x000e220000002400 */
[----:B------:R-:W-:Y:S01]  /*3810*/  FMNMX.FTZ R64, R99, R64, !PT ;  /* 0x0000004063407209 */ /* 0x000fe20007810000 */
[----:B------:R-:W-:Y:S01]  /*3820*/  UIMAD.WIDE UR6, UR6, 0x66666667, URZ ;  /* 0x66666667060678a5 */ /* 0x000fe2000f8e023f */
[----:B------:R-:W-:Y:S02]  /*3830*/  ISETP.GT.AND P2, PT, R21, 0x20, PT ;  /* 0x000000201500780c */ /* 0x000fe40003f44270 */
[----:B------:R-:W-:Y:S02]  /*3840*/  CS2R R114, SRZ ;  /* 0x0000000000727805 */ /* 0x000fe4000001ff00 */
[----:B-1----:R-:W-:Y:S01]  /*3850*/  FSEL R95, R88, -INF , P0 ;  /* 0xff800000585f7808 */ /* 0x002fe20000000000 */
[----:B------:R-:W-:Y:S01]  /*3860*/  USHF.R.U32.HI UR5, URZ, 0x1f, UR7 ;  /* 0x0000001f3f057899 */ /* 0x000fe20008011607 */
[----:B------:R-:W-:Y:S01]  /*3870*/  FMNMX.FTZ R64, R97, R64, !PT ;  /* 0x0000004061407209 */ /* 0x000fe20007810000 */
[----:B------:R-:W-:Y:S01]  /*3880*/  MUFU.TANH R82, R82 ;  /* 0x0000005200527308 */ /* 0x000fe20000002400 */
[----:B------:R-:W-:Y:S01]  /*3890*/  ISETP.GT.AND P0, PT, R21, 0x21, PT ;  /* 0x000000211500780c */ /* 0x000fe20003f04270 */
[----:B------:R-:W-:Y:S01]  /*38a0*/  ULEA.HI.SX32 UR7, UR7, UR5, 0x1a ;  /* 0x0000000507077291 */ /* 0x000fe2000f8fd23f */
[----:B------:R-:W-:Y:S01]  /*38b0*/  FSEL R91, R89, -INF , P2 ;  /* 0xff800000595b7808 */ /* 0x000fe20001000000 */
[----:B------:R-:W-:Y:S01]  /*38c0*/  UIADD3 UR5, UR10, 0x33440, URZ ;  /* 0x000334400a057890 */ /* 0x000fe2000fffe03f */
[----:B------:R-:W-:Y:S01]  /*38d0*/  FMNMX.FTZ R64, R95, R64, !PT ;  /* 0x000000405f407209 */ /* 0x000fe20007810000 */
[----:B------:R-:W-:Y:S01]  /*38e0*/  UISETP.LT.AND UP0, UPT, UR53, UR7, UPT ;  /* 0x000000073500728c */ /* 0x000fe2000bf01270 */
[----:B------:R-:W-:Y:S01]  /*38f0*/  ISETP.GT.AND P2, PT, R21, 0x28, PT ;  /* 0x000000281500780c */ /* 0x000fe20003f44270 */
[----:B------:R-:W1:Y:S01]  /*3900*/  MUFU.TANH R81, R83 ;  /* 0x0000005300517308 */ /* 0x000e620000002400 */
[----:B------:R-:W-:Y:S01]  /*3910*/  FSEL R89, R92, -INF , P0 ;  /* 0xff8000005c597808 */ /* 0x000fe20000000000 */
[----:B------:R-:W-:Y:S01]  /*3920*/  FMUL.FTZ R92, R0, R25 ;  /* 0x00000019005c7220 */ /* 0x000fe20000410000 */
[----:B------:R-:W-:Y:S01]  /*3930*/  FMNMX.FTZ R64, R91, R64, !PT ;  /* 0x000000405b407209 */ /* 0x000fe20007810000 */
[----:B------:R-:W-:Y:S01]  /*3940*/  USEL UR46, UR53, UR7, !UP0 ;  /* 0x00000007352e7287 */ /* 0x000fe2000c000000 */
[----:B------:R-:W-:Y:S01]  /*3950*/  ISETP.GT.AND P0, PT, R21, 0x29, PT ;  /* 0x000000291500780c */ /* 0x000fe20003f04270 */
[----:B------:R-:W-:Y:S01]  /*3960*/  UPRMT UR5, UR56, 0x654, UR5 ;  /* 0x0000065438057896 */ /* 0x000fe20008000005 */
[----:B------:R-:W-:Y:S01]  /*3970*/  FMNMX.FTZ R64, R89, R64, !PT ;  /* 0x0000004059407209 */ /* 0x000fe20007810000 */
[----:B------:R-:W3:Y:S01]  /*3980*/  MUFU.TANH R86, R86 ;  /* 0x0000005600567308 */ /* 0x000ee20000002400 */
[----:B0-----:R-:W-:Y:S01]  /*3990*/  FSEL R85, R79, -INF , P0 ;  /* 0xff8000004f557808 */ /* 0x001fe20000000000 */
[----:B------:R-:W-:Y:S01]  /*39a0*/  UISETP.GE.AND UP0, UPT, UR4, UR46, UPT ;  /* 0x0000002e0400728c */ /* 0x000fe2000bf06270 */
[----:B------:R-:W-:-:S02]  /*39b0*/  ISETP.GT.AND P0, PT, R21, 0x31, PT ;  /* 0x000000311500780c */ /* 0x000fc40003f04270 */
[----:B------:R-:W-:Y:S02]  /*39c0*/  CS2R R116, SRZ ;  /* 0x0000000000747805 */ /* 0x000fe4000001ff00 */
[----:B--2---:R-:W-:Y:S02]  /*39d0*/  VIADDMNMX R93, R76, R68, R93, PT ;  /* 0x000000444c5d7246 */ /* 0x004fe4000380015d */
[----:B------:R-:W-:Y:S01]  /*39e0*/  CS2R R118, SRZ ;  /* 0x0000000000767805 */ /* 0x000fe2000001ff00 */
[----:B------:R-:W-:Y:S01]  /*39f0*/  SYNCS.ARRIVE.TRANS64.RED.A1T0 RZ, [UR5], RZ ;  /* 0x000000ffffff79a7 */ /* 0x000fe20008100405 */
[----:B------:R0:W2:Y:S01]  /*3a00*/  MUFU.TANH R77, R87 ;  /* 0x00000057004d7308 */ /* 0x0000a20000002400 */
[----:B-1----:R-:W-:Y:S02]  /*3a10*/  FSEL R81, R81, -INF , P0 ;  /* 0xff80000051517808 */ /* 0x002fe40000000000 */
[----:B------:R-:W-:Y:S02]  /*3a20*/  ISETP.GT.AND P0, PT, R21, 0x39, PT ;  /* 0x000000391500780c */ /* 0x000fe40003f04270 */
[----:B------:R-:W-:-:S03]  /*3a30*/  ISETP.GT.AND P3, PT, R93, 0x8, PT ;  /* 0x000000085d00780c */ /* 0x000fc60003f64270 */
[----:B------:R1:W4:Y:S01]  /*3a40*/  MUFU.TANH R84, R75 ;  /* 0x0000004b00547308 */ /* 0x0003220000002400 */
[----:B0-----:R-:W-:Y:S02]  /*3a50*/  FSEL R87, R78, -INF , P2 ;  /* 0xff8000004e577808 */ /* 0x001fe40001000000 */
[----:B------:R-:W-:Y:S02]  /*3a60*/  ISETP.GT.AND P2, PT, R21, 0x30, PT ;  /* 0x000000301500780c */ /* 0x000fe40003f44270 */
[----:B------:R-:W-:Y:S02]  /*3a70*/  FMNMX.FTZ R64, R87, R64, !PT ;  /* 0x0000004057407209 */ /* 0x000fe40007810000 */
[----:B------:R-:W-:Y:S01]  /*3a80*/  FSEL R83, R82, -INF , P2 ;  /* 0xff80000052537808 */ /* 0x000fe20001000000 */
[----:B------:R-:W0:Y:S01]  /*3a90*/  MUFU.TANH R66, R66 ;  /* 0x0000004200427308 */ /* 0x000e220000002400 */
[----:B------:R-:W-:Y:S02]  /*3aa0*/  FMNMX.FTZ R64, R85, R64, !PT ;  /* 0x0000004055407209 */ /* 0x000fe40007810000 */
[----:B------:R-:W-:-:S02]  /*3ab0*/  ISETP.GT.AND P2, PT, R21, 0x38, PT ;  /* 0x000000381500780c */ /* 0x000fc40003f44270 */
[----:B------:R-:W-:Y:S02]  /*3ac0*/  FMNMX.FTZ R64, R83, R64, !PT ;  /* 0x0000004053407209 */ /* 0x000fe40007810000 */
[----:B---3--:R-:W-:Y:S01]  /*3ad0*/  FSEL R79, R86, -INF , P2 ;  /* 0xff800000564f7808 */ /* 0x008fe20001000000 */
[----:B------:R4:W-:Y:S01]  /*3ae0*/  MUFU.TANH R102, R71 ;  /* 0x0000004700667308 */ /* 0x0009e20000002400 */
[----:B------:R-:W-:Y:S02]  /*3af0*/  FMNMX.FTZ R64, R81, R64, !PT ;  /* 0x0000004051407209 */ /* 0x000fe40007810000 */
[----:B------:R-:W-:Y:S02]  /*3b00*/  ISETP.GT.AND P2, PT, R21, 0x40, PT ;  /* 0x000000401500780c */ /* 0x000fe40003f44270 */
[----:B--2---:R-:W-:Y:S02]  /*3b10*/  FSEL R77, R77, -INF , P0 ;  /* 0xff8000004d4d7808 */ /* 0x004fe40000000000 */
[----:B------:R-:W-:Y:S01]  /*3b20*/  FMNMX.FTZ R64, R79, R64, !PT ;  /* 0x000000404f407209 */ /* 0x000fe20007810000 */
[----:B------:R-:W2:Y:S01]  /*3b30*/  MUFU.TANH R70, R70 ;  /* 0x0000004600467308 */ /* 0x000ea20000002400 */
[----:B------:R-:W-:-:S02]  /*3b40*/  ISETP.GT.AND P0, PT, R21, 0x41, PT ;  /* 0x000000411500780c */ /* 0x000fc40003f04270 */
[----:B-1----:R-:W-:Y:S02]  /*3b50*/  FSEL R75, R80, -INF , P2 ;  /* 0xff800000504b7808 */ /* 0x002fe40001000000 */
[----:B------:R-:W-:Y:S02]  /*3b60*/  FMNMX.FTZ R64, R77, R64, !PT ;  /* 0x000000404d407209 */ /* 0x000fe40007810000 */
[----:B------:R-:W-:Y:S01]  /*3b70*/  ISETP.GT.AND P2, PT, R21, 0x48, PT ;  /* 0x000000481500780c */ /* 0x000fe20003f44270 */
[----:B------:R1:W3:Y:S01]  /*3b80*/  MUFU.TANH R90, R42 ;  /* 0x0000002a005a7308 */ /* 0x0002e20000002400 */
[----:B----4-:R-:W-:Y:S02]  /*3b90*/  FSEL R71, R84, -INF , P0 ;  /* 0xff80000054477808 */ /* 0x010fe40000000000 */
[----:B------:R-:W-:Y:S02]  /*3ba0*/  FMNMX.FTZ R64, R75, R64, !PT ;  /* 0x000000404b407209 */ /* 0x000fe40007810000 */
[----:B------:R-:W-:-:S02]  /*3bb0*/  ISETP.GT.AND P0, PT, R21, 0x49, PT ;  /* 0x000000491500780c */ /* 0x000fc40003f04270 */
[----:B------:R-:W-:Y:S01]  /*3bc0*/  FSEL R69, R96, -INF , P2 ;  /* 0xff80000060457808 */ /* 0x000fe20001000000 */
[----:B------:R-:W4:Y:S01]  /*3bd0*/  MUFU.TANH R43, R43 ;  /* 0x0000002b002b7308 */ /* 0x000f220000002400 */
[----:B------:R-:W-:Y:S01]  /*3be0*/  FMNMX.FTZ R64, R71, R64, !PT ;  /* 0x0000004047407209 */ /* 0x000fe20007810000 */
[----:B------:R-:W-:Y:S01]  /*3bf0*/  FMUL.FTZ R96, R0, R28 ;  /* 0x0000001c00607220 */ /* 0x000fe20000410000 */
[----:B------:R-:W-:Y:S02]  /*3c00*/  ISETP.GT.AND P2, PT, R21, 0x50, PT ;  /* 0x000000501500780c */ /* 0x000fe40003f44270 */
[----:B------:R-:W-:Y:S01]  /*3c10*/  FSEL R67, R100, -INF , P0 ;  /* 0xff80000064437808 */ /* 0x000fe20000000000 */
[----:B------:R-:W-:Y:S01]  /*3c20*/  FMUL.FTZ R100, R0, R36 ;  /* 0x0000002400647220 */ /* 0x000fe20000410000 */
[----:B------:R-:W-:Y:S01]  /*3c30*/  FMNMX.FTZ R64, R69, R64, !PT ;  /* 0x0000004045407209 */ /* 0x000fe20007810000 */
[----:B------:R-:W5:Y:S01]  /*3c40*/  MUFU.TANH R46, R46 ;  /* 0x0000002e002e7308 */ /* 0x000f620000002400 */
[----:B------:R-:W-:-:S02]  /*3c50*/  ISETP.GT.AND P0, PT, R21, 0x51, PT ;  /* 0x000000511500780c */ /* 0x000fc40003f04270 */
[----:B0-----:R-:W-:Y:S02]  /*3c60*/  FSEL R66, R66, -INF , P2 ;  /* 0xff80000042427808 */ /* 0x001fe40001000000 */
[----:B------:R-:W-:Y:S02]  /*3c70*/  FMNMX.FTZ R41, R67, R64, !PT ;  /* 0x0000004043297209 */ /* 0x000fe40007810000 */
[----:B------:R-:W-:Y:S01]  /*3c80*/  ISETP.GT.AND P2, PT, R21, 0x58, PT ;  /* 0x000000581500780c */ /* 0x000fe20003f44270 */
[----:B------:R-:W0:Y:S01]  /*3c90*/  MUFU.TANH R78, R47 ;  /* 0x0000002f004e7308 */ /* 0x000e220000002400 */
[----:B------:R-:W-:Y:S02]  /*3ca0*/  FSEL R65, R65, -INF , P0 ;  /* 0xff80000041417808 */ /* 0x000fe40000000000 */
[----:B-1----:R-:W-:Y:S02]  /*3cb0*/  FMNMX.FTZ R42, R66, R41, !PT ;  /* 0x00000029422a7209 */ /* 0x002fe40007810000 */
[----:B------:R-:W-:-:S02]  /*3cc0*/  ISETP.GT.AND P0, PT, R21, 0x59, PT ;  /* 0x000000591500780c */ /* 0x000fc40003f04270 */
[----:B--2---:R-:W-:Y:S01]  /*3cd0*/  FSEL R64, R70, -INF , P2 ;  /* 0xff80000046407808 */ /* 0x004fe20001000000 */
[----:B------:R1:W-:Y:S01]  /*3ce0*/  MUFU.TANH R84, R55 ;  /* 0x0000003700547308 */ /* 0x0003e20000002400 */
[----:B------:R-:W-:Y:S02]  /*3cf0*/  FMNMX.FTZ R41, R65, R42, !PT ;  /* 0x0000002a41297209 */ /* 0x000fe40007810000 */
[----:B------:R-:W-:Y:S02]  /*3d00*/  ISETP.GT.AND P2, PT, R21, 0x60, PT ;  /* 0x000000601500780c */ /* 0x000fe40003f44270 */
[----:B------:R-:W-:-:S03]  /*3d10*/  FMNMX.FTZ R42, R64, R41, !PT ;  /* 0x00000029402a7209 */ /* 0x000fc60007810000 */
[----:B------:R2:W-:Y:S01]  /*3d20*/  MUFU.TANH R86, R26 ;  /* 0x0000001a00567308 */ /* 0x0005e20000002400 */
[----:B-1----:R-:W-:Y:S01]  /*3d30*/  FSEL R55, R102, -INF , P0 ;  /* 0xff80000066377808 */ /* 0x002fe20000000000 */
[----:B------:R-:W-:Y:S01]  /*3d40*/  FMUL.FTZ R102, R0, R48 ;  /* 0x0000003000667220 */ /* 0x000fe20000410000 */
[----:B------:R-:W-:Y:S02]  /*3d50*/  ISETP.GT.AND P0, PT, R21, 0x61, PT ;  /* 0x000000611500780c */ /* 0x000fe40003f04270 */
[----:B------:R-:W-:-:S03]  /*3d60*/  FMNMX.FTZ R41, R55, R42, !PT ;  /* 0x0000002a37297209 */ /* 0x000fc60007810000 */
[----:B------:R4:W1:Y:S01]  /*3d70*/  MUFU.TANH R82, R50 ;  /* 0x0000003200527308 */ /* 0x0008620000002400 */
[----:B--2---:R-:W-:Y:S01]  /*3d80*/  FMUL.FTZ R26, R0, R30 ;  /* 0x0000001e001a7220 */ /* 0x004fe20000410000 */
[----:B---3--:R-:W-:Y:S01]  /*3d90*/  FSEL R30, R90, -INF , P2 ;  /* 0xff8000005a1e7808 */ /* 0x008fe20001000000 */
[----:B------:R-:W-:Y:S01]  /*3da0*/  FMUL.FTZ R90, R0, R24 ;  /* 0x00000018005a7220 */ /* 0x000fe20000410000 */
[----:B------:R-:W-:Y:S02]  /*3db0*/  ISETP.GT.AND P2, PT, R21, 0x68, PT ;  /* 0x000000681500780c */ /* 0x000fe40003f44270 */
[----:B------:R-:W-:Y:S02]  /*3dc0*/  FMNMX.FTZ R41, R30, R41, !PT ;  /* 0x000000291e297209 */ /* 0x000fe40007810000 */
[----:B------:R-:W2:Y:S01]  /*3dd0*/  MUFU.TANH R51, R51 ;  /* 0x0000003300337308 */ /* 0x000ea20000002400 */
[----:B----4-:R-:W-:Y:S02]  /*3de0*/  FSEL R50, R43, -INF , P0 ;  /* 0xff8000002b327808 */ /* 0x010fe40000000000 */
[----:B------:R-:W-:-:S02]  /*3df0*/  ISETP.GT.AND P0, PT, R21, 0x69, PT ;  /* 0x000000691500780c */ /* 0x000fc40003f04270 */
[----:B-----5:R-:W-:Y:S02]  /*3e00*/  FSEL R47, R46, -INF , P2 ;  /* 0xff8000002e2f7808 */ /* 0x020fe40001000000 */
[----:B------:R-:W-:Y:S01]  /*3e10*/  FMNMX.FTZ R42, R50, R41, !PT ;  /* 0x00000029322a7209 */ /* 0x000fe20007810000 */
[----:B------:R1:W3:Y:S01]  /*3e20*/  MUFU.TANH R80, R54 ;  /* 0x0000003600507308 */ /* 0x0002e20000002400 */
[----:B------:R-:W-:Y:S02]  /*3e30*/  ISETP.GT.AND P2, PT, R21, 0x70, PT ;  /* 0x000000701500780c */ /* 0x000fe40003f44270 */
[----:B0-----:R-:W-:Y:S02]  /*3e40*/  FSEL R41, R78, -INF , P0 ;  /* 0xff8000004e297808 */ /* 0x001fe40000000000 */
[----:B------:R-:W-:Y:S02]  /*3e50*/  FMNMX.FTZ R42, R47, R42, !PT ;  /* 0x0000002a2f2a7209 */ /* 0x000fe40007810000 */
[----:B------:R-:W-:Y:S01]  /*3e60*/  ISETP.GT.AND P0, PT, R21, 0x71, PT ;  /* 0x000000711500780c */ /* 0x000fe20003f04270 */
[----:B------:R0:W4:Y:S01]  /*3e70*/  MUFU.TANH R70, R27 ;  /* 0x0000001b00467308 */ /* 0x0001220000002400 */
[----:B-1----:R-:W-:-:S02]  /*3e80*/  FSEL R54, R82, -INF , P2 ;  /* 0xff80000052367808 */ /* 0x002fc40001000000 */
[----:B------:R-:W-:Y:S02]  /*3e90*/  ISETP.GT.AND P2, PT, R21, 0x78, PT ;  /* 0x000000781500780c */ /* 0x000fe40003f44270 */
[----:B--2---:R-:W-:Y:S02]  /*3ea0*/  FSEL R46, R51, -INF , P0 ;  /* 0xff800000332e7808 */ /* 0x004fe40000000000 */
[----:B------:R-:W-:Y:S01]  /*3eb0*/  ISETP.GT.AND P0, PT, R21, 0x79, PT ;  /* 0x000000791500780c */ /* 0x000fe20003f04270 */
[----:B------:R1:W2:Y:S01]  /*3ec0*/  MUFU.TANH R88, R26 ;  /* 0x0000001a00587308 */ /* 0x0002a20000002400 */
[----:B0-----:R-:W-:Y:S02]  /*3ed0*/  FMNMX.FTZ R27, R41, R42, !PT ;  /* 0x0000002a291b7209 */ /* 0x001fe40007810000 */
[----:B---3--:R-:W-:Y:S02]  /*3ee0*/  FSEL R43, R80, -INF , P2 ;  /* 0xff800000502b7808 */ /* 0x008fe40001000000 */
[----:B------:R-:W-:-:S02]  /*3ef0*/  FMNMX.FTZ R27, R54, R27, !PT ;  /* 0x0000001b361b7209 */ /* 0x000fc40007810000 */
[----:B------:R-:W-:Y:S01]  /*3f00*/  ISETP.GT.AND P2, PT, R21, 0x80, PT ;  /* 0x000000801500780c */ /* 0x000fe20003f44270 */
[----:B------:R-:W0:Y:S01]  /*3f10*/  MUFU.TANH R31, R31 ;  /* 0x0000001f001f7308 */ /* 0x000e220000002400 */
[----:B------:R-:W-:Y:S01]  /*3f20*/  FMNMX.FTZ R42, R46, R27, !PT ;  /* 0x0000001b2e2a7209 */ /* 0x000fe20007810000 */
[----:B-1----:R-:W-:Y:S01]  /*3f30*/  FMUL.FTZ R26, R0, R34 ;  /* 0x00000022001a7220 */ /* 0x002fe20000410000 */
[----:B------:R-:W-:Y:S02]  /*3f40*/  FSEL R34, R84, -INF , P0 ;  /* 0xff80000054227808 */ /* 0x000fe40000000000 */
[----:B------:R-:W-:Y:S02]  /*3f50*/  FMNMX.FTZ R27, R43, R42, !PT ;  /* 0x0000002a2b1b7209 */ /* 0x000fe40007810000 */
[C---:B------:R-:W-:Y:S01]  /*3f60*/  ISETP.GT.AND P0, PT, R21.reuse, 0x81, PT ;  /* 0x000000811500780c */ /* 0x040fe20003f04270 */
[----:B------:R1:W3:Y:S01]  /*3f70*/  MUFU.TANH R78, R26 ;  /* 0x0000001a004e7308 */ /* 0x0002e20000002400 */
[----:B------:R-:W-:Y:S01]  /*3f80*/  FSEL R51, R86, -INF , P2 ;  /* 0xff80000056337808 */ /* 0x000fe20001000000 */
[----:B------:R-:W-:Y:S01]  /*3f90*/  FMUL.FTZ R86, R0, R53 ;  /* 0x0000003500567220 */ /* 0x000fe20000410000 */
[----:B------:R-:W-:-:S02]  /*3fa0*/  ISETP.GT.AND P2, PT, R21, 0x88, PT ;  /* 0x000000881500780c */ /* 0x000fc40003f44270 */
[----:B----4-:R-:W-:Y:S01]  /*3fb0*/  FSEL R42, R70, -INF , P0 ;  /* 0xff800000462a7808 */ /* 0x010fe20000000000 */
[C---:B------:R-:W-:Y:S01]  /*3fc0*/  FMUL.FTZ R70, R0.reuse, R44 ;  /* 0x0000002c00467220 */ /* 0x040fe20000410000 */
[----:B------:R-:W-:Y:S01]  /*3fd0*/  ISETP.GT.AND P0, PT, R21, 0x89, PT ;  /* 0x000000891500780c */ /* 0x000fe20003f04270 */
[----:B------:R0:W4:Y:S01]  /*3fe0*/  MUFU.TANH R80, R35 ;  /* 0x0000002300507308 */ /* 0x0001220000002400 */
[----:B-1----:R-:W-:Y:S01]  /*3ff0*/  FMUL.FTZ R26, R0, R38 ;  /* 0x00000026001a7220 */ /* 0x002fe20000410000 */
[----:B------:R-:W-:-:S04]  /*4000*/  FMNMX.FTZ R38, R34, R27, !PT ;  /* 0x0000001b22267209 */ /* 0x000fc80007810000 */
[----:B------:R-:W-:Y:S02]  /*4010*/  FMNMX.FTZ R27, R51, R38, !PT ;  /* 0x00000026331b7209 */ /* 0x000fe40007810000 */
[----:B------:R1:W5:Y:S01]  /*4020*/  MUFU.TANH R82, R26 ;  /* 0x0000001a00527308 */ /* 0x0003620000002400 */
[----:B--2---:R-:W-:Y:S01]  /*4030*/  FSEL R38, R88, -INF , P2 ;  /* 0xff80000058267808 */ /* 0x004fe20001000000 */
[----:B------:R-:W-:Y:S01]  /*4040*/  FMUL.FTZ R88, R0, R37 ;  /* 0x0000002500587220 */ /* 0x000fe20000410000 */
[----:B------:R-:W-:Y:S02]  /*4050*/  FMNMX.FTZ R27, R42, R27, !PT ;  /* 0x0000001b2a1b7209 */ /* 0x000fe40007810000 */
[----:B------:R-:W-:Y:S02]  /*4060*/  ISETP.GT.AND P2, PT, R21, 0x90, PT ;  /* 0x000000901500780c */ /* 0x000fe40003f44270 */
[----:B0-----:R-:W-:Y:S01]  /*4070*/  FSEL R35, R31, -INF , P0 ;  /* 0xff8000001f237808 */ /* 0x001fe20000000000 */
[----:B------:R0:W2:Y:S01]  /*4080*/  MUFU.TANH R84, R39 ;  /* 0x0000002700547308 */ /* 0x0000a20000002400 */
[----:B-1----:R-:W-:-:S02]  /*4090*/  FMNMX.FTZ R26, R38, R27, !PT ;  /* 0x0000001b261a7209 */ /* 0x002fc40007810000 */
[----:B------:R-:W-:Y:S02]  /*40a0*/  ISETP.GT.AND P0, PT, R21, 0x91, PT ;  /* 0x000000911500780c */ /* 0x000fe40003f04270 */
[----:B---3--:R-:W-:Y:S01]  /*40b0*/  FSEL R27, R78, -INF , P2 ;  /* 0xff8000004e1b7808 */ /* 0x008fe20001000000 */
[----:B------:R-:W-:Y:S01]  /*40c0*/  FMUL.FTZ R78, R0, R33 ;  /* 0x00000021004e7220 */ /* 0x000fe20000410000 */
[----:B------:R-:W-:Y:S01]  /*40d0*/  FMNMX.FTZ R44, R35, R26, !PT ;  /* 0x0000001a232c7209 */ /* 0x000fe20007810000 */
[----:B------:R-:W-:Y:S01]  /*40e0*/  MUFU.TANH R3, R3 ;  /* 0x0000000300037308 */ /* 0x000fe20000002400 */
[----:B------:R-:W-:Y:S02]  /*40f0*/  ISETP.GT.AND P2, PT, R21, 0x98, PT ;  /* 0x000000981500780c */ /* 0x000fe40003f44270 */
[----:B----4-:R-:W-:Y:S01]  /*4100*/  FSEL R26, R80, -INF , P0 ;  /* 0xff800000501a7808 */ /* 0x010fe20000000000 */
[----:B------:R-:W-:Y:S01]  /*4110*/  FMUL.FTZ R80, R0, R45 ;  /* 0x0000002d00507220 */ /* 0x000fe20000410000 */
[----:B0-----:R-:W-:-:S02]  /*4120*/  FMNMX.FTZ R39, R27, R44, !PT ;  /* 0x0000002c1b277209 */ /* 0x001fc40007810000 */
[----:B------:R-:W-:Y:S01]  /*4130*/  ISETP.GT.AND P0, PT, R21, 0x99, PT ;  /* 0x000000991500780c */ /* 0x000fe20003f04270 */
[----:B------:R-:W-:Y:S01]  /*4140*/  MUFU.TANH R4, R4 ;  /* 0x0000000400047308 */ /* 0x000fe20000002400 */
[----:B-----5:R-:W-:Y:S01]  /*4150*/  FSEL R31, R82, -INF , P2 ;  /* 0xff800000521f7808 */ /* 0x020fe20001000000 */
[----:B------:R-:W-:Y:S01]  /*4160*/  FMUL.FTZ R82, R0, R29 ;  /* 0x0000001d00527220 */ /* 0x000fe20000410000 */
[----:B------:R-:W-:Y:S02]  /*4170*/  FMNMX.FTZ R44, R26, R39, !PT ;  /* 0x000000271a2c7209 */ /* 0x000fe40007810000 */
[----:B--2---:R-:W-:Y:S01]  /*4180*/  FSEL R21, R84, -INF , P0 ;  /* 0xff80000054157808 */ /* 0x004fe20000000000 */
[----:B------:R-:W-:Y:S01]  /*4190*/  FMUL.FTZ R84, R0, R32 ;  /* 0x0000002000547220 */ /* 0x000fe20000410000 */
[----:B------:R-:W-:Y:S01]  /*41a0*/  FMNMX.FTZ R44, R31, R44, !PT ;  /* 0x0000002c1f2c7209 */ /* 0x000fe20007810000 */
[----:B------:R-:W0:Y:S01]  /*41b0*/  MUFU.TANH R6, R6 ;  /* 0x0000000600067308 */ /* 0x000e220000002400 */
[----:B------:R-:W-:-:S02]  /*41c0*/  ISETP.GT.AND P2, PT, R93, 0x1, PT ;  /* 0x000000015d00780c */ /* 0x000fc40003f44270 */
[----:B------:R-:W-:-:S05]  /*41d0*/  FMNMX.FTZ R44, R21, R44, !PT ;  /* 0x0000002c152c7209 */ /* 0x000fca0007810000 */
[----:B------:R-:W1:Y:S01]  /*41e0*/  SHFL.BFLY PT, R39, R44, 0x2, 0x1f ;  /* 0x0c401f002c277f89 */ /* 0x000e6200000e0000 */
[----:B------:R-:W-:Y:S08]  /*41f0*/  MUFU.TANH R5, R5 ;  /* 0x0000000500057308 */ /* 0x000ff00000002400 */
[----:B------:R-:W2:Y:S01]  /*4200*/  MUFU.TANH R7, R7 ;  /* 0x0000000700077308 */ /* 0x000ea20000002400 */
[----:B0-----:R-:W-:-:S07]  /*4210*/  FSEL R37, R6, -INF , P3 ;  /* 0xff80000006257808 */ /* 0x001fce0001800000 */
[----:B------:R-:W0:Y:S01]  /*4220*/  MUFU.TANH R8, R8 ;  /* 0x0000000800087308 */ /* 0x000e220000002400 */
[----:B-1----:R-:W-:-:S07]  /*4230*/  FMNMX.FTZ R39, R44, R39, !PT ;  /* 0x000000272c277209 */ /* 0x002fce0007810000 */
[----:B------:R-:W1:Y:S01]  /*4240*/  MUFU.TANH R9, R9 ;  /* 0x0000000900097308 */ /* 0x000e620000002400 */
[----:B------:R-:W3:Y:S07]  /*4250*/  SHFL.BFLY PT, R24, R39, 0x1, 0x1f ;  /* 0x0c201f0027187f89 */ /* 0x000eee00000e0000 */
[----:B------:R-:W4:Y:S08]  /*4260*/  MUFU.TANH R10, R10 ;  /* 0x0000000a000a7308 */ /* 0x000f300000002400 */
[----:B------:R-:W5:Y:S08]  /*4270*/  MUFU.TANH R11, R11 ;  /* 0x0000000b000b7308 */ /* 0x000f700000002400 */
[----:B------:R-:W5:Y:S01]  /*4280*/  MUFU.TANH R12, R12 ;  /* 0x0000000c000c7308 */ /* 0x000f620000002400 */
[----:B---3--:R-:W-:Y:S01]  /*4290*/  FMNMX.FTZ R121, R39, R24, !PT ;  /* 0x0000001827797209 */ /* 0x008fe20007810000 */
[----:B------:R-:W-:Y:S01]  /*42a0*/  IMAD.U32 R24, RZ, RZ, UR59 ;  /* 0x0000003bff187e24 */ /* 0x000fe2000f8e00ff */
[----:B------:R-:W-:-:S02]  /*42b0*/  FSEL R39, R4, -INF , P2 ;  /* 0xff80000004277808 */ /* 0x000fc40001000000 */
[C---:B------:R-:W-:Y:S01]  /*42c0*/  FSETP.NEU.FTZ.AND P0, PT, R121.reuse, -INF , PT ;  /* 0xff8000007900780b */ /* 0x040fe20003f1d000 */
[----:B------:R-:W-:-:S01]  /*42d0*/  FFMA.FTZ R24, R121, R24, -8 ;  /* 0xc100000079187423 */ /* 0x000fc20000010018 */
[C---:B------:R-:W-:Y:S01]  /*42e0*/  ISETP.GT.AND P2, PT, R93.reuse, 0x10, PT ;  /* 0x000000105d00780c */ /* 0x040fe20003f44270 */
[----:B------:R-:W3:Y:S03]  /*42f0*/  MUFU.TANH R13, R13 ;  /* 0x0000000d000d7308 */ /* 0x000ee60000002400 */
[----:B------:R-:W-:Y:S02]  /*4300*/  FSEL R24, R24, RZ, P0 ;  /* 0x000000ff18187208 */ /* 0x000fe40000000000 */
[----:B------:R-:W-:Y:S02]  /*4310*/  ISETP.GT.AND P0, PT, R93, RZ, PT ;  /* 0x000000ff5d00720c */ /* 0x000fe40003f04270 */
[----:B--2---:R-:W-:Y:S01]  /*4320*/  FSEL R7, R7, -INF , P2 ;  /* 0xff80000007077808 */ /* 0x004fe20001000000 */
[----:B------:R-:W2:Y:S01]  /*4330*/  MUFU.TANH R14, R14 ;  /* 0x0000000e000e7308 */ /* 0x000ea20000002400 */
[----:B------:R-:W-:Y:S01]  /*4340*/  FSEL R36, R3, -INF , P0 ;  /* 0xff80000003247808 */ /* 0x000fe20000000000 */
[--C-:B------:R-:W-:Y:S01]  /*4350*/  FFMA.FTZ R85, R85, UR59, -R24.reuse ;  /* 0x0000003b55557c23 */ /* 0x100fe20008010818 */
[----:B------:R-:W-:Y:S01]  /*4360*/  ISETP.GT.AND P0, PT, R93, 0x9, PT ;  /* 0x000000095d00780c */ /* 0x000fe20003f04270 */
[--C-:B------:R-:W-:Y:S01]  /*4370*/  FFMA.FTZ R66, R66, UR59, -R24.reuse ;  /* 0x0000003b42427c23 */ /* 0x100fe20008010818 */
[----:B------:R-:W-:Y:S01]  /*4380*/  FMNMX.FTZ R6, R36, R39, !PT ;  /* 0x0000002724067209 */ /* 0x000fe20007810000 */
[--C-:B------:R-:W-:Y:S01]  /*4390*/  FFMA.FTZ R25, R109, UR59, -R24.reuse ;  /* 0x0000003b6d197c23 */ /* 0x100fe20008010818 */
[----:B------:R-:W-:Y:S01]  /*43a0*/  FSEL R44, R5, -INF , P0 ;  /* 0xff800000052c7808 */ /* 0x000fe20000000000 */
[----:B------:R-:W2:Y:S01]  /*43b0*/  MUFU.TANH R15, R15 ;  /* 0x0000000f000f7308 */ /* 0x000ea20000002400 */
[----:B------:R-:W-:Y:S01]  /*43c0*/  FMNMX.FTZ R5, R37, R6, !PT ;  /* 0x0000000625057209 */ /* 0x000fe20007810000 */
[--C-:B------:R-:W-:Y:S01]  /*43d0*/  FFMA.FTZ R28, R105, UR59, -R24.reuse ;  /* 0x0000003b691c7c23 */ /* 0x100fe20008010818 */
[----:B------:R-:W-:Y:S01]  /*43e0*/  ISETP.GT.AND P0, PT, R93, 0x11, PT ;  /* 0x000000115d00780c */ /* 0x000fe20003f04270 */
[--C-:B------:R-:W-:Y:S01]  /*43f0*/  FFMA.FTZ R29, R107, UR59, -R24.reuse ;  /* 0x0000003b6b1d7c23 */ /* 0x100fe20008010818 */
[----:B------:R-:W-:Y:S01]  /*4400*/  FMNMX.FTZ R6, R44, R5, !PT ;  /* 0x000000052c067209 */ /* 0x000fe20007810000 */
[--C-:B------:R-:W-:Y:S01]  /*4410*/  FFMA.FTZ R32, R101, UR59, -R24.reuse ;  /* 0x0000003b65207c23 */ /* 0x100fe20008010818 */
[----:B0-----:R-:W-:Y:S01]  /*4420*/  FSEL R45, R8, -INF , P0 ;  /* 0xff800000082d7808 */ /* 0x001fe20000000000 */
[----:B------:R-:W0:Y:S01]  /*4430*/  MUFU.TANH R20, R20 ;  /* 0x0000001400147308 */ /* 0x000e220000002400 */
[----:B------:R-:W-:Y:S01]  /*4440*/  ISETP.GT.AND P2, PT, R93, 0x18, PT ;  /* 0x000000185d00780c */ /* 0x000fe20003f44270 */
[--C-:B------:R-:W-:Y:S01]  /*4450*/  FFMA.FTZ R33, R103, UR59, -R24.reuse ;  /* 0x0000003b67217c23 */ /* 0x100fe20008010818 */
[----:B------:R-:W-:Y:S01]  /*4460*/  FMNMX.FTZ R8, R7, R6, !PT ;  /* 0x0000000607087209 */ /* 0x000fe20007810000 */
[--C-:B------:R-:W-:Y:S01]  /*4470*/  FFMA.FTZ R99, R99, UR59, -R24.reuse ;  /* 0x0000003b63637c23 */ /* 0x100fe20008010818 */
[----:B------:R-:W-:Y:S01]  /*4480*/  ISETP.GT.AND P0, PT, R93, 0x19, PT ;  /* 0x000000195d00780c */ /* 0x000fe20003f04270 */
[--C-:B------:R-:W-:Y:S01]  /*4490*/  FFMA.FTZ R3, R97, UR59, -R24.reuse ;  /* 0x0000003b61037c23 */ /* 0x100fe20008010818 */
[----:B-1----:R-:W-:Y:S01]  /*44a0*/  FSEL R9, R9, -INF , P2 ;  /* 0xff80000009097808 */ /* 0x002fe20001000000 */
[----:B------:R-:W1:Y:S01]  /*44b0*/  MUFU.TANH R73, R73 ;  /* 0x0000004900497308 */ /* 0x000e620000002400 */
[----:B------:R-:W-:Y:S01]  /*44c0*/  FMNMX.FTZ R8, R45, R8, !PT ;  /* 0x000000082d087209 */ /* 0x000fe20007810000 */
[--C-:B------:R-:W-:Y:S01]  /*44d0*/  FFMA.FTZ R95, R95, UR59, -R24.reuse ;  /* 0x0000003b5f5f7c23 */ /* 0x100fe20008010818 */
[----:B------:R-:W-:Y:S01]  /*44e0*/  ISETP.GT.AND P2, PT, R93, 0x20, PT ;  /* 0x000000205d00780c */ /* 0x000fe20003f44270 */
[--C-:B------:R-:W-:Y:S01]  /*44f0*/  FFMA.FTZ R5, R91, UR59, -R24.reuse ;  /* 0x0000003b5b057c23 */ /* 0x100fe20008010818 */
[----:B----4-:R-:W-:Y:S01]  /*4500*/  FSEL R10, R10, -INF , P0 ;  /* 0xff8000000a0a7808 */ /* 0x010fe20000000000 */
[--C-:B------:R-:W-:Y:S01]  /*4510*/  FFMA.FTZ R64, R64, UR59, -R24.reuse ;  /* 0x0000003b40407c23 */ /* 0x100fe20008010818 */
[----:B------:R-:W-:Y:S01]  /*4520*/  FMNMX.FTZ R49, R9, R8, !PT ;  /* 0x0000000809317209 */ /* 0x000fe20007810000 */
[----:B------:R-:W4:Y:S01]  /*4530*/  MUFU.TANH R72, R72 ;  /* 0x0000004800487308 */ /* 0x000f220000002400 */
[----:B------:R-:W-:Y:S01]  /*4540*/  ISETP.GT.AND P0, PT, R93, 0x21, PT ;  /* 0x000000215d00780c */ /* 0x000fe20003f04270 */
[--C-:B------:R-:W-:Y:S01]  /*4550*/  FFMA.FTZ R8, R89, UR59, -R24.reuse ;  /* 0x0000003b59087c23 */ /* 0x100fe20008010818 */
[----:B-----5:R-:W-:Y:S01]  /*4560*/  FSEL R48, R11, -INF , P2 ;  /* 0xff8000000b307808 */ /* 0x020fe20001000000 */
[--C-:B------:R-:W-:Y:S01]  /*4570*/  FFMA.FTZ R30, R30, UR59, -R24.reuse ;  /* 0x0000003b1e1e7c23 */ /* 0x100fe20008010818 */
[----:B------:R-:W-:Y:S01]  /*4580*/  FMNMX.FTZ R49, R10, R49, !PT ;  /* 0x000000310a317209 */ /* 0x000fe20007810000 */
[--C-:B------:R-:W-:Y:S01]  /*4590*/  FFMA.FTZ R47, R47, UR59, -R24.reuse ;  /* 0x0000003b2f2f7c23 */ /* 0x100fe20008010818 */
[----:B------:R-:W-:Y:S01]  /*45a0*/  ISETP.GT.AND P2, PT, R93, 0x28, PT ;  /* 0x000000285d00780c */ /* 0x000fe20003f44270 */
[----:B------:R-:W5:Y:S01]  /*45b0*/  MUFU.TANH R74, R74 ;  /* 0x0000004a004a7308 */ /* 0x000f620000002400 */
[----:B------:R-:W-:Y:S01]  /*45c0*/  FSEL R12, R12, -INF , P0 ;  /* 0xff8000000c0c7808 */ /* 0x000fe20000000000 */
[--C-:B------:R-:W-:Y:S01]  /*45d0*/  FFMA.FTZ R46, R46, UR59, -R24.reuse ;  /* 0x0000003b2e2e7c23 */ /* 0x100fe20008010818 */
[----:B------:R-:W-:Y:S01]  /*45e0*/  FMNMX.FTZ R11, R48, R49, !PT ;  /* 0x00000031300b7209 */ /* 0x000fe20007810000 */
[--C-:B------:R-:W-:Y:S01]  /*45f0*/  FFMA.FTZ R43, R43, UR59, -R24.reuse ;  /* 0x0000003b2b2b7c23 */ /* 0x100fe20008010818 */
[----:B------:R-:W-:Y:S01]  /*4600*/  ISETP.GT.AND P0, PT, R93, 0x29, PT ;  /* 0x000000295d00780c */ /* 0x000fe20003f04270 */
[--C-:B------:R-:W-:Y:S01]  /*4610*/  FFMA.FTZ R38, R38, UR59, -R24.reuse ;  /* 0x0000003b26267c23 */ /* 0x100fe20008010818 */
[----:B---3--:R-:W-:Y:S01]  /*4620*/  FSEL R49, R13, -INF , P2 ;  /* 0xff8000000d317808 */ /* 0x008fe20001000000 */
[----:B------:R-:W3:Y:S01]  /*4630*/  MUFU.TANH R56, R56 ;  /* 0x0000003800387308 */ /* 0x000ee20000002400 */
[----:B------:R-:W-:Y:S01]  /*4640*/  FMNMX.FTZ R68, R12, R11, !PT ;  /* 0x0000000b0c447209 */ /* 0x000fe20007810000 */
[--C-:B------:R-:W-:Y:S01]  /*4650*/  FFMA.FTZ R11, R87, UR59, -R24.reuse ;  /* 0x0000003b570b7c23 */ /* 0x100fe20008010818 */
[----:B------:R-:W-:Y:S01]  /*4660*/  ISETP.GT.AND P2, PT, R93, 0x30, PT ;  /* 0x000000305d00780c */ /* 0x000fe20003f44270 */
[--C-:B------:R-:W-:Y:S01]  /*4670*/  FFMA.FTZ R87, R75, UR59, -R24.reuse ;  /* 0x0000003b4b577c23 */ /* 0x100fe20008010818 */
[----:B--2---:R-:W-:Y:S01]  /*4680*/  FSEL R52, R14, -INF , P0 ;  /* 0xff8000000e347808 */ /* 0x004fe20000000000 */
[--C-:B------:R-:W-:Y:S01]  /*4690*/  FFMA.FTZ R35, R35, UR59, -R24.reuse ;  /* 0x0000003b23237c23 */ /* 0x100fe20008010818 */
[----:B------:R-:W-:Y:S01]  /*46a0*/  FMNMX.FTZ R13, R49, R68, !PT ;  /* 0x00000044310d7209 */ /* 0x000fe20007810000 */
[----:B------:R-:W2:Y:S01]  /*46b0*/  MUFU.TANH R57, R57 ;  /* 0x0000003900397308 */ /* 0x000ea20000002400 */
[----:B------:R-:W-:Y:S01]  /*46c0*/  ISETP.GT.AND P0, PT, R93, 0x31, PT ;  /* 0x000000315d00780c */ /* 0x000fe20003f04270 */
[--C-:B------:R-:W-:Y:S01]  /*46d0*/  FFMA.FTZ R27, R27, UR59, -R24.reuse ;  /* 0x0000003b1b1b7c23 */ /* 0x100fe20008010818 */
[----:B------:R-:W-:Y:S01]  /*46e0*/  FSEL R15, R15, -INF , P2 ;  /* 0xff8000000f0f7808 */ /* 0x000fe20001000000 */
        /* <DEDUP_REMOVED lines=8> */
[----:B------:R-:W-:Y:S01]  /*4770*/  FFMA.FTZ R21, R21, UR59, -R24 ;  /* 0x0000003b15157c23 */ /* 0x000fe20008010818 */
[----:B------:R-:W-:-:S02]  /*4780*/  ISETP.GT.AND P0, PT, R93, 0x39, PT ;  /* 0x000000395d00780c */ /* 0x000fc40003f04270 */
[----:B------:R-:W-:Y:S02]  /*4790*/  CS2R R108, SRZ ;  /* 0x00000000006c7805 */ /* 0x000fe4000001ff00 */
[----:B-1----:R-:W-:Y:S01]  /*47a0*/  FSEL R73, R73, -INF , P2 ;  /* 0xff80000049497808 */ /* 0x002fe20001000000 */
[----:B------:R-:W1:Y:S01]  /*47b0*/  MUFU.TANH R59, R59 ;  /* 0x0000003b003b7308 */ /* 0x000e620000002400 */
[----:B------:R-:W-:Y:S02]  /*47c0*/  FMNMX.FTZ R20, R53, R20, !PT ;  /* 0x0000001435147209 */ /* 0x000fe40007810000 */
[----:B------:R-:W-:Y:S02]  /*47d0*/  ISETP.GT.AND P2, PT, R93, 0x40, PT ;  /* 0x000000405d00780c */ /* 0x000fe40003f44270 */
[----:B----4-:R-:W-:Y:S02]  /*47e0*/  FSEL R72, R72, -INF , P0 ;  /* 0xff80000048487808 */ /* 0x010fe40000000000 */
[----:B------:R-:W-:Y:S01]  /*47f0*/  FMNMX.FTZ R83, R73, R20, !PT ;  /* 0x0000001449537209 */ /* 0x000fe20007810000 */
[----:B------:R-:W4:Y:S01]  /*4800*/  MUFU.TANH R60, R60 ;  /* 0x0000003c003c7308 */ /* 0x000f220000002400 */
[----:B------:R-:W-:Y:S01]  /*4810*/  ISETP.GT.AND P0, PT, R93, 0x41, PT ;  /* 0x000000415d00780c */ /* 0x000fe20003f04270 */
[----:B------:R-:W-:Y:S01]  /*4820*/  FFMA.FTZ R20, R81, UR59, -R24 ;  /* 0x0000003b51147c23 */ /* 0x000fe20008010818 */
[----:B-----5:R-:W-:-:S02]  /*4830*/  FSEL R74, R74, -INF , P2 ;  /* 0xff8000004a4a7808 */ /* 0x020fc40001000000 */
[----:B------:R-:W-:Y:S02]  /*4840*/  FMNMX.FTZ R83, R72, R83, !PT ;  /* 0x0000005348537209 */ /* 0x000fe40007810000 */
[C---:B------:R-:W-:Y:S01]  /*4850*/  ISETP.GT.AND P2, PT, R93.reuse, 0x48, PT ;  /* 0x000000485d00780c */ /* 0x040fe20003f44270 */
[----:B------:R-:W5:Y:S01]  /*4860*/  MUFU.TANH R62, R62 ;  /* 0x0000003e003e7308 */ /* 0x000f620000002400 */
[----:B---3--:R-:W-:Y:S02]  /*4870*/  FSEL R56, R56, -INF , P0 ;  /* 0xff80000038387808 */ /* 0x008fe40000000000 */
[----:B------:R-:W-:Y:S02]  /*4880*/  FMNMX.FTZ R83, R74, R83, !PT ;  /* 0x000000534a537209 */ /* 0x000fe40007810000 */
[----:B------:R-:W-:Y:S02]  /*4890*/  ISETP.GT.AND P0, PT, R93, 0x49, PT ;  /* 0x000000495d00780c */ /* 0x000fe40003f04270 */
[----:B--2---:R-:W-:Y:S01]  /*48a0*/  FSEL R68, R57, -INF , P2 ;  /* 0xff80000039447808 */ /* 0x004fe20001000000 */
[----:B------:R-:W2:Y:S01]  /*48b0*/  MUFU.TANH R61, R61 ;  /* 0x0000003d003d7308 */ /* 0x000ea20000002400 */
[----:B------:R-:W-:Y:S01]  /*48c0*/  FMNMX.FTZ R83, R56, R83, !PT ;  /* 0x0000005338537209 */ /* 0x000fe20007810000 */
[----:B------:R-:W-:Y:S01]  /*48d0*/  FFMA.FTZ R57, R79, UR59, -R24 ;  /* 0x0000003b4f397c23 */ /* 0x000fe20008010818 */
[----:B------:R-:W-:-:S02]  /*48e0*/  ISETP.GT.AND P2, PT, R93, 0x50, PT ;  /* 0x000000505d00780c */ /* 0x000fc40003f44270 */
[----:B0-----:R-:W-:Y:S02]  /*48f0*/  FSEL R76, R58, -INF , P0 ;  /* 0xff8000003a4c7808 */ /* 0x001fe40000000000 */
[----:B------:R-:W-:Y:S01]  /*4900*/  FMNMX.FTZ R83, R68, R83, !PT ;  /* 0x0000005344537209 */ /* 0x000fe20007810000 */
[----:B------:R-:W0:Y:S01]  /*4910*/  MUFU.TANH R63, R63 ;  /* 0x0000003f003f7308 */ /* 0x000e220000002400 */
[----:B------:R-:W-:Y:S02]  /*4920*/  ISETP.GT.AND P0, PT, R93, 0x51, PT ;  /* 0x000000515d00780c */ /* 0x000fe40003f04270 */
[----:B-1----:R-:W-:Y:S01]  /*4930*/  FSEL R79, R59, -INF , P2 ;  /* 0xff8000003b4f7808 */ /* 0x002fe20001000000 */
[----:B------:R-:W-:-:S01]  /*4940*/  FFMA.FTZ R59, R71, UR59, -R24 ;  /* 0x0000003b473b7c23 */ /* 0x000fc20008010818 */
[----:B------:R-:W-:Y:S02]  /*4950*/  FMNMX.FTZ R58, R76, R83, !PT ;  /* 0x000000534c3a7209 */ /* 0x000fe40007810000 */
[----:B------:R-:W-:Y:S01]  /*4960*/  ISETP.GT.AND P2, PT, R93, 0x58, PT ;  /* 0x000000585d00780c */ /* 0x000fe20003f44270 */
[----:B------:R-:W-:Y:S01]  /*4970*/  MUFU.TANH R40, R40 ;  /* 0x0000002800287308 */ /* 0x000fe20000002400 */
[----:B----4-:R-:W-:Y:S01]  /*4980*/  FSEL R81, R60, -INF , P0 ;  /* 0xff8000003c517808 */ /* 0x010fe20000000000 */
[----:B------:R-:W-:Y:S01]  /*4990*/  FFMA.FTZ R60, R77, UR59, -R24 ;  /* 0x0000003b4d3c7c23 */ /* 0x000fe20008010818 */
[----:B------:R-:W-:-:S02]  /*49a0*/  FMNMX.FTZ R58, R79, R58, !PT ;  /* 0x0000003a4f3a7209 */ /* 0x000fc40007810000 */
[----:B------:R-:W-:Y:S02]  /*49b0*/  ISETP.GT.AND P0, PT, R93, 0x59, PT ;  /* 0x000000595d00780c */ /* 0x000fe40003f04270 */
[----:B-----5:R-:W-:Y:S01]  /*49c0*/  FSEL R77, R62, -INF , P2 ;  /* 0xff8000003e4d7808 */ /* 0x020fe20001000000 */
[----:B------:R-:W1:Y:S01]  /*49d0*/  MUFU.TANH R70, R70 ;  /* 0x0000004600467308 */ /* 0x000e620000002400 */
[----:B------:R-:W-:Y:S02]  /*49e0*/  FMNMX.FTZ R58, R81, R58, !PT ;  /* 0x0000003a513a7209 */ /* 0x000fe40007810000 */
[----:B------:R-:W-:Y:S02]  /*49f0*/  ISETP.GT.AND P2, PT, R93, 0x60, PT ;  /* 0x000000605d00780c */ /* 0x000fe40003f44270 */
[----:B--2---:R-:W-:Y:S02]  /*4a00*/  FSEL R83, R61, -INF , P0 ;  /* 0xff8000003d537808 */ /* 0x004fe40000000000 */
[----:B------:R-:W-:Y:S01]  /*4a10*/  FMNMX.FTZ R62, R77, R58, !PT ;  /* 0x0000003a4d3e7209 */ /* 0x000fe20007810000 */
[----:B------:R-:W-:Y:S01]  /*4a20*/  MUFU.TANH R80, R80 ;  /* 0x0000005000507308 */ /* 0x000fe20000002400 */
[----:B------:R-:W-:-:S02]  /*4a30*/  ISETP.GT.AND P0, PT, R93, 0x61, PT ;  /* 0x000000615d00780c */ /* 0x000fc40003f04270 */
[----:B0-----:R-:W-:Y:S01]  /*4a40*/  FSEL R75, R63, -INF , P2 ;  /* 0xff8000003f4b7808 */ /* 0x001fe20001000000 */
[----:B------:R-:W-:-:S01]  /*4a50*/  FFMA.FTZ R63, R67, UR59, -R24 ;  /* 0x0000003b433f7c23 */ /* 0x000fc20008010818 */
[----:B------:R-:W-:Y:S02]  /*4a60*/  FMNMX.FTZ R62, R83, R62, !PT ;  /* 0x0000003e533e7209 */ /* 0x000fe40007810000 */
[----:B------:R-:W-:Y:S01]  /*4a70*/  ISETP.GT.AND P2, PT, R93, 0x68, PT ;  /* 0x000000685d00780c */ /* 0x000fe20003f44270 */
[----:B------:R-:W0:Y:S01]  /*4a80*/  MUFU.TANH R102, R102 ;  /* 0x0000006600667308 */ /* 0x000e220000002400 */
[----:B------:R-:W-:Y:S02]  /*4a90*/  FMNMX.FTZ R62, R75, R62, !PT ;  /* 0x0000003e4b3e7209 */ /* 0x000fe40007810000 */
[----:B-1----:R-:W-:Y:S02]  /*4aa0*/  FSEL R70, R70, -INF , P2 ;  /* 0xff80000046467808 */ /* 0x002fe40001000000 */
[----:B------:R-:W-:-:S03]  /*4ab0*/  ISETP.GT.AND P2, PT, R93, 0x70, PT ;  /* 0x000000705d00780c */ /* 0x000fc60003f44270 */
[----:B------:R-:W1:Y:S08]  /*4ac0*/  MUFU.TANH R94, R94 ;  /* 0x0000005e005e7308 */ /* 0x000e700000002400 */
[----:B------:R2:W-:Y:S01]  /*4ad0*/  MUFU.EX2 R14, R85 ;  /* 0x00000055000e7308 */ /* 0x0005e20000000800 */
[----:B0-----:R-:W-:Y:S02]  /*4ae0*/  FSEL R102, R102, -INF , P2 ;  /* 0xff80000066667808 */ /* 0x001fe40001000000 */
[----:B------:R-:W-:-:S05]  /*4af0*/  ISETP.GT.AND P2, PT, R93, 0x78, PT ;  /* 0x000000785d00780c */ /* 0x000fca0003f44270 */
[----:B------:R-:W0:Y:S01]  /*4b00*/  MUFU.TANH R98, R98 ;  /* 0x0000006200627308 */ /* 0x000e220000002400 */
[----:B--2---:R-:W-:Y:S01]  /*4b10*/  FSEL R85, R40, -INF , P0 ;  /* 0xff80000028557808 */ /* 0x004fe20000000000 */
[--C-:B------:R-:W-:Y:S01]  /*4b20*/  FFMA.FTZ R40, R69, UR59, -R24.reuse ;  /* 0x0000003b45287c23 */ /* 0x100fe20008010818 */
[----:B------:R-:W-:Y:S02]  /*4b30*/  ISETP.GT.AND P0, PT, R93, 0x69, PT ;  /* 0x000000695d00780c */ /* 0x000fe40003f04270 */
[----:B------:R-:W-:Y:S01]  /*4b40*/  FMNMX.FTZ R61, R85, R62, !PT ;  /* 0x0000003e553d7209 */ /* 0x000fe20007810000 */
[----:B------:R-:W-:-:S01]  /*4b50*/  FFMA.FTZ R62, R65, UR59, -R24 ;  /* 0x0000003b413e7c23 */ /* 0x000fc20008010818 */
        /* <DEDUP_REMOVED lines=8> */
[----:B-1----:R-:W-:Y:S01]  /*4be0*/  FSEL R94, R94, -INF , P0 ;  /* 0xff8000005e5e7808 */ /* 0x002fe20000000000 */
[----:B------:R-:W1:Y:S01]  /*4bf0*/  MUFU.TANH R90, R90 ;  /* 0x0000005a005a7308 */ /* 0x000e620000002400 */
[----:B------:R-:W-:Y:S01]  /*4c00*/  FMNMX.FTZ R61, R102, R61, !PT ;  /* 0x0000003d663d7209 */ /* 0x000fe20007810000 */
[--C-:B------:R-:W-:Y:S01]  /*4c10*/  FFMA.FTZ R41, R54, UR59, -R24.reuse ;  /* 0x0000003b36297c23 */ /* 0x100fe20008010818 */
[----:B------:R-:W-:Y:S01]  /*4c20*/  ISETP.GT.AND P0, PT, R93, 0x79, PT ;  /* 0x000000795d00780c */ /* 0x000fe20003f04270 */
[--C-:B------:R-:W-:Y:S01]  /*4c30*/  FFMA.FTZ R54, R34, UR59, -R24.reuse ;  /* 0x0000003b22367c23 */ /* 0x100fe20008010818 */
[----:B0-----:R-:W-:Y:S01]  /*4c40*/  FSEL R98, R98, -INF , P2 ;  /* 0xff80000062627808 */ /* 0x001fe20001000000 */
[--C-:B------:R-:W-:Y:S01]  /*4c50*/  FFMA.FTZ R34, R51, UR59, -R24.reuse ;  /* 0x0000003b33227c23 */ /* 0x100fe20008010818 */
[----:B------:R-:W-:Y:S01]  /*4c60*/  FMNMX.FTZ R61, R94, R61, !PT ;  /* 0x0000003d5e3d7209 */ /* 0x000fe20007810000 */
[----:B------:R-:W0:Y:S01]  /*4c70*/  MUFU.TANH R92, R92 ;  /* 0x0000005c005c7308 */ /* 0x000e220000002400 */
[----:B------:R-:W-:Y:S01]  /*4c80*/  ISETP.GT.AND P2, PT, R93, 0x80, PT ;  /* 0x000000805d00780c */ /* 0x000fe20003f44270 */
[----:B------:R-:W-:Y:S01]  /*4c90*/  FFMA.FTZ R51, R42, UR59, -R24 ;  /* 0x0000003b2a337c23 */ /* 0x000fe20008010818 */
[----:B--2---:R-:W-:-:S02]  /*4ca0*/  FSEL R86, R86, -INF , P0 ;  /* 0xff80000056567808 */ /* 0x004fc40000000000 */
[----:B------:R-:W-:Y:S02]  /*4cb0*/  FMNMX.FTZ R67, R98, R61, !PT ;  /* 0x0000003d62437209 */ /* 0x000fe40007810000 */
[C---:B------:R-:W-:Y:S01]  /*4cc0*/  ISETP.GT.AND P0, PT, R93.reuse, 0x81, PT ;  /* 0x000000815d00780c */ /* 0x040fe20003f04270 */
[----:B------:R-:W2:Y:S01]  /*4cd0*/  MUFU.TANH R96, R96 ;  /* 0x0000006000607308 */ /* 0x000ea20000002400 */
[----:B-1----:R-:W-:Y:S02]  /*4ce0*/  FSEL R90, R90, -INF , P2 ;  /* 0xff8000005a5a7808 */ /* 0x002fe40001000000 */
[----:B------:R-:W-:Y:S02]  /*4cf0*/  FMNMX.FTZ R67, R86, R67, !PT ;  /* 0x0000004356437209 */ /* 0x000fe40007810000 */
[----:B------:R-:W-:Y:S02]  /*4d00*/  ISETP.GT.AND P2, PT, R93, 0x88, PT ;  /* 0x000000885d00780c */ /* 0x000fe40003f44270 */
[----:B------:R-:W-:Y:S01]  /*4d10*/  FMNMX.FTZ R67, R90, R67, !PT ;  /* 0x000000435a437209 */ /* 0x000fe20007810000 */
[----:B------:R-:W1:Y:S01]  /*4d20*/  MUFU.TANH R82, R82 ;  /* 0x0000005200527308 */ /* 0x000e620000002400 */
[----:B0-----:R-:W-:-:S02]  /*4d30*/  FSEL R92, R92, -INF , P0 ;  /* 0xff8000005c5c7808 */ /* 0x001fc40000000000 */
        /* <DEDUP_REMOVED lines=18> */
[----:B------:R2:W-:Y:S01]  /*4e60*/  MUFU.EX2 R61, R66 ;  /* 0x00000042003d7308 */ /* 0x0005e20000000800 */
[----:B-1----:R-:W-:-:S04]  /*4e70*/  FSEL R100, R100, -INF , P2 ;  /* 0xff80000064647808 */ /* 0x002fc80001000000 */
[----:B------:R-:W-:-:S03]  /*4e80*/  FMNMX.FTZ R67, R100, R67, !PT ;  /* 0x0000004364437209 */ /* 0x000fc60007810000 */
[----:B------:R-:W-:Y:S01]  /*4e90*/  MUFU.EX2 R25, R25 ;  /* 0x0000001900197308 */ /* 0x000fe20000000800 */
[----:B0-----:R-:W-:-:S04]  /*4ea0*/  FSEL R88, R88, -INF , P0 ;  /* 0xff80000058587808 */ /* 0x001fc80000000000 */
[----:B------:R-:W-:-:S03]  /*4eb0*/  FMNMX.FTZ R67, R88, R67, !PT ;  /* 0x0000004358437209 */ /* 0x000fc60007810000 */
[----:B------:R-:W-:Y:S02]  /*4ec0*/  MUFU.EX2 R28, R28 ;  /* 0x0000001c001c7308 */ /* 0x000fe40000000800 */
[----:B--2---:R-:W0:Y:S06]  /*4ed0*/  SHFL.BFLY PT, R66, R67, 0x2, 0x1f ;  /* 0x0c401f0043427f89 */ /* 0x004e2c00000e0000 */
[----:B------:R-:W-:Y:S08]  /*4ee0*/  MUFU.EX2 R29, R29 ;  /* 0x0000001d001d7308 */ /* 0x000ff00000000800 */
[----:B------:R-:W1:Y:S08]  /*4ef0*/  MUFU.EX2 R32, R32 ;  /* 0x0000002000207308 */ /* 0x000e700000000800 */
[----:B------:R-:W-:Y:S01]  /*4f00*/  MUFU.EX2 R33, R33 ;  /* 0x0000002100217308 */ /* 0x000fe20000000800 */
[----:B0-----:R-:W-:-:S05]  /*4f10*/  FMNMX.FTZ R66, R67, R66, !PT ;  /* 0x0000004243427209 */ /* 0x001fca0007810000 */
[----:B------:R-:W0:Y:S02]  /*4f20*/  SHFL.BFLY PT, R67, R66, 0x1, 0x1f ;  /* 0x0c201f0042437f89 */ /* 0x000e2400000e0000 */
[----:B------:R-:W-:Y:S01]  /*4f30*/  MUFU.EX2 R4, R99 ;  /* 0x0000006300047308 */ /* 0x000fe20000000800 */
[----:B-1----:R-:W-:-:S04]  /*4f40*/  F2FP.SATFINITE.E4M3.F32.PACK_AB_MERGE_C R217, R32, R29, RZ ;  /* 0x0000001d20d9723e */ /* 0x002fc800048070ff */
[----:B------:R-:W-:-:S03]  /*4f50*/  F2FP.SATFINITE.E4M3.F32.PACK_AB_MERGE_C R217, R28, R25, R217 ;  /* 0x000000191cd9723e */ /* 0x000fc600048070d9 */
[----:B------:R-:W-:Y:S08]  /*4f60*/  MUFU.EX2 R3, R3 ;  /* 0x0000000300037308 */ /* 0x000ff00000000800 */
[----:B------:R1:W-:Y:S01]  /*4f70*/  MUFU.EX2 R58, R87 ;  /* 0x00000057003a7308 */ /* 0x0003e20000000800 */
[----:B0-----:R-:W-:Y:S01]  /*4f80*/  FMNMX.FTZ R120, R66, R67, !PT ;  /* 0x0000004342787209 */ /* 0x001fe20007810000 */
[----:B------:R-:W-:-:S06]  /*4f90*/  IMAD.U32 R67, RZ, RZ, UR59 ;  /* 0x0000003bff437e24 */ /* 0x000fcc000f8e00ff */
[----:B------:R-:W0:Y:S01]  /*4fa0*/  MUFU.EX2 R6, R95 ;  /* 0x0000005f00067308 */ /* 0x000e220000000800 */
        /* <DEDUP_REMOVED lines=16> */
[----:B-1----:R-:W-:-:S01]  /*50b0*/  FFMA.FTZ R87, R10, UR59, -R67 ;  /* 0x0000003b0a577c23 */ /* 0x002fc20008010843 */
        /* <DEDUP_REMOVED lines=9> */
[----:B0-----:R-:W-:Y:S01]  /*5150*/  F2FP.SATFINITE.E4M3.F32.PACK_AB_MERGE_C R219, R6, R3, RZ ;  /* 0x0000000306db723e */ /* 0x001fe200048070ff */
        /* <DEDUP_REMOVED lines=8> */
[----:B------:R1:W2:Y:S01]  /*51e0*/  MUFU.EX2 R69, R44 ;  /* 0x0000002c00457308 */ /* 0x0002a20000000800 */
[----:B0-----:R-:W-:-:S01]  /*51f0*/  FFMA.FTZ R37, R74, UR59, -R67 ;  /* 0x0000003b4a257c23 */ /* 0x001fc20008010843 */
[--C-:B------:R-:W-:Y:S01]  /*5200*/  FFMA.FTZ R90, R90, UR59, -R67.reuse ;  /* 0x0000003b5a5a7c23 */ /* 0x100fe20008010843 */
[----:B------:R-:W-:-:S01]  /*5210*/  FFMA.FTZ R92, R92, UR59, -R67 ;  /* 0x0000003b5c5c7c23 */ /* 0x000fc20008010843 */
[----:B------:R-:W-:Y:S01]  /*5220*/  FFMA.FTZ R96, R96, UR59, -R67 ;  /* 0x0000003b60607c23 */ /* 0x000fe20008010843 */
[----:B------:R-:W-:Y:S01]  /*5230*/  F2FP.SATFINITE.E4M3.F32.PACK_AB_MERGE_C R219, R4, R33, R219 ;  /* 0x0000002104db723e */ /* 0x000fe200048070db */
[--C-:B------:R-:W-:Y:S01]  /*5240*/  FFMA.FTZ R82, R82, UR59, -R67.reuse ;  /* 0x0000003b52527c23 */ /* 0x100fe20008010843 */
[----:B------:R-:W-:-:S01]  /*5250*/  FFMA.FTZ R84, R84, UR59, -R67 ;  /* 0x0000003b54547c23 */ /* 0x000fc20008010843 */
[----:B------:R-:W0:Y:S01]  /*5260*/  MUFU.EX2 R7, R7 ;  /* 0x0000000700077308 */ /* 0x000e220000000800 */
[----:B-1----:R-:W-:-:S01]  /*5270*/  FFMA.FTZ R44, R12, UR59, -R67 ;  /* 0x0000003b0c2c7c23 */ /* 0x002fc20008010843 */
[--C-:B------:R-:W-:Y:S01]  /*5280*/  FFMA.FTZ R12, R79, UR59, -R67.reuse ;  /* 0x0000003b4f0c7c23 */ /* 0x100fe20008010843 */
[----:B------:R-:W-:-:S01]  /*5290*/  FFMA.FTZ R78, R78, UR59, -R67 ;  /* 0x0000003b4e4e7c23 */ /* 0x000fc20008010843 */
[----:B------:R-:W-:-:S04]  /*52a0*/  FFMA.FTZ R100, R100, UR59, -R67 ;  /* 0x0000003b64647c23 */ /* 0x000fc80008010843 */
[----:B------:R1:W-:Y:S01]  /*52b0*/  MUFU.EX2 R89, R49 ;  /* 0x0000003100597308 */ /* 0x0003e20000000800 */
[----:B--2---:R-:W-:-:S04]  /*52c0*/  F2FP.SATFINITE.E4M3.F32.PACK_AB_MERGE_C R216, R69, R66, RZ ;  /* 0x0000004245d8723e */ /* 0x004fc800048070ff */
[----:B------:R-:W-:-:S03]  /*52d0*/  F2FP.SATFINITE.E4M3.F32.PACK_AB_MERGE_C R216, R39, R36, R216 ;  /* 0x0000002427d8723e */ /* 0x000fc600048070d8 */
[----:B------:R2:W3:Y:S01]  /*52e0*/  MUFU.EX2 R106, R52 ;  /* 0x00000034006a7308 */ /* 0x0004e20000000800 */
[----:B-1----:R-:W-:-:S01]  /*52f0*/  FFMA.FTZ R49, R75, UR59, -R67 ;  /* 0x0000003b4b317c23 */ /* 0x002fc20008010843 */
[----:B------:R-:W-:-:S04]  /*5300*/  FADD.FTZ R75, R36, R39 ;  /* 0x00000027244b7221 */ /* 0x000fc80000010000 */
[----:B------:R-:W-:Y:S02]  /*5310*/  FADD.FTZ R74, R66, R75 ;  /* 0x0000004b424a7221 */ /* 0x000fe40000010000 */
[----:B------:R-:W1:Y:S01]  /*5320*/  MUFU.EX2 R42, R42 ;  /* 0x0000002a002a7308 */ /* 0x000e620000000800 */
[----:B--2---:R-:W-:-:S01]  /*5330*/  FADD.FTZ R52, R25, R28 ;  /* 0x0000001c19347221 */ /* 0x004fc20000010000 */
[----:B------:R-:W-:-:S03]  /*5340*/  FADD.FTZ R74, R69, R74 ;  /* 0x0000004a454a7221 */ /* 0x000fc60000010000 */
[----:B------:R-:W-:Y:S01]  /*5350*/  FADD.FTZ R79, R29, R52 ;  /* 0x000000341d4f7221 */ /* 0x000fe20000010000 */
[----:B0-----:R-:W-:-:S01]  /*5360*/  FADD.FTZ R75, R7, R74 ;  /* 0x0000004a074b7221 */ /* 0x001fc20000010000 */
[----:B------:R-:W-:Y:S01]  /*5370*/  FFMA.FTZ R52, R85, UR59, -R67 ;  /* 0x0000003b55347c23 */ /* 0x000fe20008010843 */
[----:B------:R0:W2:Y:S01]  /*5380*/  MUFU.EX2 R71, R45 ;  /* 0x0000002d00477308 */ /* 0x0000a20000000800 */
[----:B---3--:R-:W-:-:S07]  /*5390*/  F2FP.SATFINITE.E4M3.F32.PACK_AB_MERGE_C R212, R106, R89, RZ ;  /* 0x000000596ad4723e */ /* 0x008fce00048070ff */
[----:B------:R3:W-:Y:S01]  /*53a0*/  MUFU.EX2 R53, R76 ;  /* 0x0000004c00357308 */ /* 0x0007e20000000800 */
[----:B-1----:R-:W-:-:S01]  /*53b0*/  FADD.FTZ R2, R42, R75 ;  /* 0x0000004b2a027221 */ /* 0x002fc20000010000 */
[--C-:B0-----:R-:W-:Y:S01]  /*53c0*/  FFMA.FTZ R45, R81, UR59, -R67.reuse ;  /* 0x0000003b512d7c23 */ /* 0x101fe20008010843 */
[----:B------:R-:W-:-:S05]  /*53d0*/  FFMA.FTZ R67, R88, UR59, -R67 ;  /* 0x0000003b58437c23 */ /* 0x000fca0008010843 */
[----:B------:R-:W0:Y:S01]  /*53e0*/  MUFU.EX2 R104, R87 ;  /* 0x0000005700687308 */ /* 0x000e220000000800 */
[----:B---3--:R-:W-:-:S01]  /*53f0*/  FADD.FTZ R76, R32, R79 ;  /* 0x0000004f204c7221 */ /* 0x008fc20000010000 */
[----:B--2---:R-:W-:-:S03]  /*5400*/  FADD.FTZ R75, R71, R2 ;  /* 0x00000002474b7221 */ /* 0x004fc60000010000 */
[----:B------:R-:W-:Y:S01]  /*5410*/  FADD.FTZ R79, R33, R76 ;  /* 0x0000004c214f7221 */ /* 0x000fe20000010000 */
[----:B------:R-:W-:Y:S02]  /*5420*/  CS2R R32, SRZ ;  /* 0x0000000000207805 */ /* 0x000fe4000001ff00 */
[----:B------:R-:W1:Y:S01]  /*5430*/  MUFU.EX2 R9, R9 ;  /* 0x0000000900097308 */ /* 0x000e620000000800 */
[----:B------:R-:W-:-:S04]  /*5440*/  FADD.FTZ R74, R4, R79 ;  /* 0x0000004f044a7221 */ /* 0x000fc80000010000 */
[----:B------:R-:W-:-:S03]  /*5450*/  FADD.FTZ R79, R3, R74 ;  /* 0x0000004a034f7221 */ /* 0x000fc60000010000 */
[----:B------:R-:W2:Y:S01]  /*5460*/  MUFU.EX2 R8, R8 ;  /* 0x0000000800087308 */ /* 0x000ea20000000800 */
[----:B------:R-:W-:-:S01]  /*5470*/  FADD.FTZ R24, R6, R79 ;  /* 0x0000004f06187221 */ /* 0x000fc20000010000 */
[C---:B0-----:R-:W-:Y:S01]  /*5480*/  FADD.FTZ R2, R104.reuse, R75 ;  /* 0x0000004b68027221 */ /* 0x041fe20000010000 */
[----:B------:R-:W-:Y:S02]  /*5490*/  F2FP.SATFINITE.E4M3.F32.PACK_AB_MERGE_C R218, R104, R71, RZ ;  /* 0x0000004768da723e */ /* 0x000fe400048070ff */
[----:B------:R-:W-:Y:S01]  /*54a0*/  CS2R R104, SRZ ;  /* 0x0000000000687805 */ /* 0x000fe2000001ff00 */
[----:B------:R-:W-:-:S01]  /*54b0*/  FADD.FTZ R81, R5, R24 ;  /* 0x0000001805517221 */ /* 0x000fc20000010000 */
[----:B------:R-:W-:Y:S01]  /*54c0*/  F2FP.SATFINITE.E4M3.F32.PACK_AB_MERGE_C R218, R42, R7, R218 ;  /* 0x000000072ada723e */ /* 0x000fe200048070da */
[----:B------:R-:W0:Y:S01]  /*54d0*/  MUFU.EX2 R44, R44 ;  /* 0x0000002c002c7308 */ /* 0x000e220000000800 */
[----:B-1----:R-:W-:-:S07]  /*54e0*/  FADD.FTZ R79, R9, R2 ;  /* 0x00000002094f7221 */ /* 0x002fce0000010000 */
[----:B------:R-:W1:Y:S01]  /*54f0*/  MUFU.EX2 R11, R11 ;  /* 0x0000000b000b7308 */ /* 0x000e620000000800 */
[----:B--2---:R-:W-:-:S07]  /*5500*/  FADD.FTZ R24, R8, R81 ;  /* 0x0000005108187221 */ /* 0x004fce0000010000 */
[----:B------:R-:W-:Y:S01]  /*5510*/  MUFU.EX2 R13, R13 ;  /* 0x0000000d000d7308 */ /* 0x000fe20000000800 */
[----:B0-----:R-:W-:-:S01]  /*5520*/  FADD.FTZ R2, R44, R79 ;  /* 0x0000004f2c027221 */ /* 0x001fc20000010000 */
[----:B------:R-:W-:-:S03]  /*5530*/  F2FP.SATFINITE.E4M3.F32.PACK_AB_MERGE_C R212, R44, R9, R212 ;  /* 0x000000092cd4723e */ /* 0x000fc600048070d4 */
[----:B------:R-:W-:Y:S01]  /*5540*/  FADD.FTZ R79, R89, R2 ;  /* 0x00000002594f7221 */ /* 0x000fe20000010000 */
[----:B------:R-:W-:Y:S02]  /*5550*/  CS2R R88, SRZ ;  /* 0x0000000000587805 */ /* 0x000fe4000001ff00 */
[----:B------:R-:W-:Y:S01]  /*5560*/  MUFU.EX2 R10, R10 ;  /* 0x0000000a000a7308 */ /* 0x000fe20000000800 */
[----:B-1----:R-:W-:-:S01]  /*5570*/  FADD.FTZ R81, R11, R24 ;  /* 0x000000180b517221 */ /* 0x002fc20000010000 */
[----:B------:R-:W-:-:S03]  /*5580*/  F2FP.SATFINITE.E4M3.F32.PACK_AB_MERGE_C R213, R14, R11, RZ ;  /* 0x0000000b0ed5723e */ /* 0x000fc600048070ff */
[----:B------:R-:W-:Y:S01]  /*5590*/  FADD.FTZ R2, R14, R81 ;  /* 0x000000510e027221 */ /* 0x000fe20000010000 */
[----:B------:R-:W-:-:S01]  /*55a0*/  FADD.FTZ R81, R106, R79 ;  /* 0x0000004f6a517221 */ /* 0x000fc20000010000 */
[----:B------:R-:W-:Y:S01]  /*55b0*/  F2FP.SATFINITE.E4M3.F32.PACK_AB_MERGE_C R213, R8, R5, R213 ;  /* 0x0000000508d5723e */ /* 0x000fe200048070d5 */
[----:B------:R-:W-:Y:S01]  /*55c0*/  MUFU.EX2 R20, R20 ;  /* 0x0000001400147308 */ /* 0x000fe20000000800 */
[----:B------:R-:W-:-:S07]  /*55d0*/  CS2R R106, SRZ ;  /* 0x00000000006a7805 */ /* 0x000fce000001ff00 */
[----:B------:R-:W-:Y:S08]  /*55e0*/  MUFU.EX2 R15, R15 ;  /* 0x0000000f000f7308 */ /* 0x000ff00000000800 */
[----:B------:R-:W-:Y:S08]  /*55f0*/  MUFU.EX2 R57, R57 ;  /* 0x0000003900397308 */ /* 0x000ff00000000800 */
[----:B------:R-:W-:Y:S08]  /*5600*/  MUFU.EX2 R73, R73 ;  /* 0x0000004900497308 */ /* 0x000ff00000000800 */
[----:B------:R-:W0:Y:S08]  /*5610*/  MUFU.EX2 R60, R60 ;  /* 0x0000003c003c7308 */ /* 0x000e300000000800 */
[----:B------:R-:W1:Y:S08]  /*5620*/  MUFU.EX2 R72, R72 ;  /* 0x0000004800487308 */ /* 0x000e700000000800 */
[----:B------:R2:W-:Y:S01]  /*5630*/  MUFU.EX2 R56, R83 ;  /* 0x0000005300387308 */ /* 0x0005e20000000800 */
[----:B0-----:R-:W-:-:S04]  /*5640*/  F2FP.SATFINITE.E4M3.F32.PACK_AB_MERGE_C R215, R60, R57, RZ ;  /* 0x000000393cd7723e */ /* 0x001fc800048070ff */
[----:B------:R-:W-:-:S03]  /*5650*/  F2FP.SATFINITE.E4M3.F32.PACK_AB_MERGE_C R215, R20, R13, R215 ;  /* 0x0000000d14d7723e */ /* 0x000fc600048070d7 */
[----:B------:R-:W0:Y:S01]  /*5660*/  MUFU.EX2 R37, R37 ;  /* 0x0000002500257308 */ /* 0x000e220000000800 */
[----:B--2---:R-:W-:-:S01]  /*5670*/  FADD.FTZ R83, R13, R2 ;  /* 0x000000020d537221 */ /* 0x004fc20000010000 */
[----:B------:R-:W-:Y:S01]  /*5680*/  FADD.FTZ R2, R10, R81 ;  /* 0x000000510a027221 */ /* 0x000fe20000010000 */
[----:B-1----:R-:W-:Y:S02]  /*5690*/  F2FP.SATFINITE.E4M3.F32.PACK_AB_MERGE_C R214, R72, R73, RZ ;  /* 0x0000004948d6723e */ /* 0x002fe400048070ff */
[----:B------:R-:W-:Y:S01]  /*56a0*/  FADD.FTZ R24, R20, R83 ;  /* 0x0000005314187221 */ /* 0x000fe20000010000 */
[----:B------:R-:W-:-:S01]  /*56b0*/  FADD.FTZ R2, R15, R2 ;  /* 0x000000020f027221 */ /* 0x000fc20000010000 */
[----:B------:R-:W-:Y:S01]  /*56c0*/  F2FP.SATFINITE.E4M3.F32.PACK_AB_MERGE_C R214, R15, R10, R214 ;  /* 0x0000000a0fd6723e */ /* 0x000fe200048070d6 */
[----:B------:R-:W1:Y:S01]  /*56d0*/  MUFU.EX2 R59, R59 ;  /* 0x0000003b003b7308 */ /* 0x000e620000000800 */
[----:B------:R-:W-:-:S01]  /*56e0*/  FADD.FTZ R83, R57, R24 ;  /* 0x0000001839537221 */ /* 0x000fc20000010000 */
[----:B------:R-:W-:-:S03]  /*56f0*/  FADD.FTZ R81, R73, R2 ;  /* 0x0000000249517221 */ /* 0x000fc60000010000 */
[----:B------:R-:W-:Y:S01]  /*5700*/  FADD.FTZ R83, R60, R83 ;  /* 0x000000533c537221 */ /* 0x000fe20000010000 */
[----:B------:R-:W-:-:S01]  /*5710*/  FADD.FTZ R2, R72, R81 ;  /* 0x0000005148027221 */ /* 0x000fc20000010000 */
[----:B------:R-:W-:Y:S01]  /*5720*/  CS2R R72, SRZ ;  /* 0x0000000000487805 */ /* 0x000fe2000001ff00 */
[----:B------:R-:W2:Y:S01]  /*5730*/  MUFU.EX2 R48, R48 ;  /* 0x0000003000307308 */ /* 0x000ea20000000800 */
[----:B------:R-:W-:-:S01]  /*5740*/  FADD.FTZ R6, R58, R83 ;  /* 0x000000533a067221 */ /* 0x000fc20000010000 */
[----:B0-----:R-:W-:-:S06]  /*5750*/  FADD.FTZ R29, R37, R2 ;  /* 0x00000002251d7221 */ /* 0x001fcc0000010000 */
        /* <DEDUP_REMOVED lines=8> */
[C---:B------:R-:W-:Y:S02]  /*57e0*/  F2FP.SATFINITE.E4M3.F32.PACK_AB_MERGE_C R208, R53.reuse, R68, RZ ;  /* 0x0000004435d0723e */ /* 0x040fe400048070ff */
[----:B------:R-:W-:Y:S01]  /*57f0*/  CS2R R68, SRZ ;  /* 0x0000000000447805 */ /* 0x000fe2000001ff00 */
[----:B------:R-:W-:Y:S01]  /*5800*/  FADD.FTZ R29, R53, R2 ;  /* 0x00000002351d7221 */ /* 0x000fe20000010000 */
[----:B------:R-:W-:Y:S02]  /*5810*/  F2FP.SATFINITE.E4M3.F32.PACK_AB_MERGE_C R208, R48, R37, R208 ;  /* 0x0000002530d0723e */ /* 0x000fe400048070d0 */
[----:B------:R-:W-:Y:S01]  /*5820*/  CS2R R36, SRZ ;  /* 0x0000000000247805 */ /* 0x000fe2000001ff00 */
[----:B------:R-:W1:Y:S01]  /*5830*/  MUFU.EX2 R62, R62 ;  /* 0x0000003e003e7308 */ /* 0x000e620000000800 */
[----:B--2---:R-:W-:-:S01]  /*5840*/  FADD.FTZ R6, R63, R6 ;  /* 0x000000063f067221 */ /* 0x004fc20000010000 */
[----:B------:R-:W-:-:S03]  /*5850*/  F2FP.SATFINITE.E4M3.F32.PACK_AB_MERGE_C R40, R63, R40, RZ ;  /* 0x000000283f28723e */ /* 0x000fc600048070ff */
[----:B------:R-:W-:Y:S01]  /*5860*/  FADD.FTZ R57, R61, R6 ;  /* 0x000000063d397221 */ /* 0x000fe20000010000 */
[----:B------:R-:W-:Y:S02]  /*5870*/  F2FP.SATFINITE.E4M3.F32.PACK_AB_MERGE_C R209, R59, R58, R40 ;  /* 0x0000003a3bd1723e */ /* 0x000fe40004807028 */
[----:B------:R-:W-:Y:S01]  /*5880*/  CS2R R58, SRZ ;  /* 0x00000000003a7805 */ /* 0x000fe2000001ff00 */
        /* <DEDUP_REMOVED lines=10> */
[----:B------:R-:W-:-:S03]  /*5930*/  F2FP.SATFINITE.E4M3.F32.PACK_AB_MERGE_C R77, R56, R77, RZ ;  /* 0x0000004d384d723e */ /* 0x000fc600048070ff */
[----:B------:R-:W-:Y:S01]  /*5940*/  FADD.FTZ R56, R56, R25 ;  /* 0x0000001938387221 */ /* 0x000fe20000010000 */
[----:B------:R-:W-:Y:S02]  /*5950*/  F2FP.SATFINITE.E4M3.F32.PACK_AB_MERGE_C R210, R45, R12, R77 ;  /* 0x0000000c2dd2723e */ /* 0x000fe4000480704d */
[----:B------:R-:W-:Y:S01]  /*5960*/  CS2R R44, SRZ ;  /* 0x00000000002c7805 */ /* 0x000fe2000001ff00 */
[----:B------:R-:W1:Y:S01]  /*5970*/  MUFU.EX2 R49, R49 ;  /* 0x0000003100317308 */ /* 0x000e620000000800 */
[C---:B--2---:R-:W-:Y:S01]  /*5980*/  F2FP.SATFINITE.E4M3.F32.PACK_AB_MERGE_C R64, R65.reuse, R64, RZ ;  /* 0x000000404140723e */ /* 0x044fe200048070ff */
[----:B------:R-:W-:Y:S01]  /*5990*/  FADD.FTZ R65, R65, R6 ;  /* 0x0000000641417221 */ /* 0x000fe20000010000 */
[----:B------:R-:W-:Y:S02]  /*59a0*/  CS2R R76, SRZ ;  /* 0x00000000004c7805 */ /* 0x000fe4000001ff00 */
[----:B------:R-:W-:Y:S02]  /*59b0*/  F2FP.SATFINITE.E4M3.F32.PACK_AB_MERGE_C R211, R62, R61, R64 ;  /* 0x0000003d3ed3723e */ /* 0x000fe40004807040 */
[----:B------:R-:W-:-:S02]  /*59c0*/  CS2R R60, SRZ ;  /* 0x00000000003c7805 */ /* 0x000fc4000001ff00 */
[----:B------:R-:W-:Y:S01]  /*59d0*/  CS2R R62, SRZ ;  /* 0x00000000003e7805 */ /* 0x000fe2000001ff00 */
[----:B------:R-:W2:Y:S01]  /*59e0*/  MUFU.EX2 R55, R55 ;  /* 0x0000003700377308 */ /* 0x000ea20000000800 */
[----:B0-----:R-:W-:-:S01]  /*59f0*/  FADD.FTZ R2, R30, R65 ;  /* 0x000000411e027221 */ /* 0x001fc20000010000 */
[----:B------:R-:W-:-:S06]  /*5a00*/  CS2R R64, SRZ ;  /* 0x0000000000407805 */ /* 0x000fcc000001ff00 */
[----:B------:R-:W0:Y:S01]  /*5a10*/  MUFU.EX2 R52, R52 ;  /* 0x0000003400347308 */ /* 0x000e220000000800 */
[----:B-1----:R-:W-:-:S01]  /*5a20*/  FADD.FTZ R29, R49, R56 ;  /* 0x00000038311d7221 */ /* 0x002fc20000010000 */
[----:B------:R-:W-:-:S06]  /*5a30*/  CS2R R56, SRZ ;  /* 0x0000000000387805 */ /* 0x000fcc000001ff00 */
[----:B------:R-:W1:Y:S01]  /*5a40*/  MUFU.EX2 R47, R47 ;  /* 0x0000002f002f7308 */ /* 0x000e620000000800 */
[----:B--2---:R-:W-:-:S07]  /*5a50*/  FADD.FTZ R2, R55, R2 ;  /* 0x0000000237027221 */ /* 0x004fce0000010000 */
[----:B------:R-:W2:Y:S01]  /*5a60*/  MUFU.EX2 R70, R70 ;  /* 0x0000004600467308 */ /* 0x000ea20000000800 */
[----:B0-----:R-:W-:-:S07]  /*5a70*/  FADD.FTZ R29, R52, R29 ;  /* 0x0000001d341d7221 */ /* 0x001fce0000010000 */
[----:B------:R-:W0:Y:S01]  /*5a80*/  MUFU.EX2 R50, R50 ;  /* 0x0000003200327308 */ /* 0x000e220000000800 */
[----:B-1----:R-:W-:-:S07]  /*5a90*/  FADD.FTZ R7, R47, R2 ;  /* 0x000000022f077221 */ /* 0x002fce0000010000 */
[----:B------:R1:W3:Y:S01]  /*5aa0*/  MUFU.EX2 R75, R80 ;  /* 0x00000050004b7308 */ /* 0x0002e20000000800 */
[----:B--2---:R-:W-:-:S01]  /*5ab0*/  FADD.FTZ R2, R70, R29 ;  /* 0x0000001d46027221 */ /* 0x004fc20000010000 */
[----:B------:R-:W-:-:S06]  /*5ac0*/  CS2R R28, SRZ ;  /* 0x00000000001c7805 */ /* 0x000fcc000001ff00 */
[----:B------:R-:W2:Y:S01]  /*5ad0*/  MUFU.EX2 R41, R41 ;  /* 0x0000002900297308 */ /* 0x000ea20000000800 */
[C---:B0-----:R-:W-:Y:S01]  /*5ae0*/  F2FP.SATFINITE.E4M3.F32.PACK_AB_MERGE_C R47, R50.reuse, R47, RZ ;  /* 0x0000002f322f723e */ /* 0x041fe200048070ff */
[----:B------:R-:W-:Y:S01]  /*5af0*/  FADD.FTZ R50, R50, R7 ;  /* 0x0000000732327221 */ /* 0x000fe20000010000 */
[----:B-1----:R-:W-:Y:S02]  /*5b00*/  CS2R R80, SRZ ;  /* 0x0000000000507805 */ /* 0x002fe4000001ff00 */
[----:B------:R-:W-:-:S03]  /*5b10*/  F2FP.SATFINITE.E4M3.F32.PACK_AB_MERGE_C R205, R55, R30, R47 ;  /* 0x0000001e37cd723e */ /* 0x000fc6000480702f */
[----:B------:R-:W0:Y:S01]  /*5b20*/  MUFU.EX2 R102, R102 ;  /* 0x0000006600667308 */ /* 0x000e220000000800 */
[C---:B---3--:R-:W-:Y:S01]  /*5b30*/  F2FP.SATFINITE.E4M3.F32.PACK_AB_MERGE_C R70, R75.reuse, R70, RZ ;  /* 0x000000464b46723e */ /* 0x048fe200048070ff */
[----:B------:R-:W-:-:S03]  /*5b40*/  FADD.FTZ R75, R75, R2 ;  /* 0x000000024b4b7221 */ /* 0x000fc60000010000 */
[----:B------:R-:W-:Y:S02]  /*5b50*/  F2FP.SATFINITE.E4M3.F32.PACK_AB_MERGE_C R204, R52, R49, R70 ;  /* 0x0000003134cc723e */ /* 0x000fe40004807046 */
[----:B------:R-:W-:Y:S02]  /*5b60*/  CS2R R48, SRZ ;  /* 0x0000000000307805 */ /* 0x000fe4000001ff00 */
[----:B------:R-:W-:Y:S01]  /*5b70*/  CS2R R52, SRZ ;  /* 0x0000000000347805 */ /* 0x000fe2000001ff00 */
[----:B------:R-:W1:Y:S01]  /*5b80*/  MUFU.EX2 R46, R46 ;  /* 0x0000002e002e7308 */ /* 0x000e620000000800 */
[----:B--2---:R-:W-:-:S01]  /*5b90*/  FADD.FTZ R7, R41, R50 ;  /* 0x0000003229077221 */ /* 0x004fc20000010000 */
[----:B------:R-:W-:-:S06]  /*5ba0*/  CS2R R70, SRZ ;  /* 0x0000000000467805 */ /* 0x000fcc000001ff00 */
[----:B------:R2:W3:Y:S01]  /*5bb0*/  MUFU.EX2 R79, R94 ;  /* 0x0000005e004f7308 */ /* 0x0004e20000000800 */
[----:B0-----:R-:W-:-:S01]  /*5bc0*/  FADD.FTZ R2, R102, R75 ;  /* 0x0000004b66027221 */ /* 0x001fc20000010000 */
[----:B------:R-:W-:-:S06]  /*5bd0*/  CS2R R74, SRZ ;  /* 0x00000000004a7805 */ /* 0x000fcc000001ff00 */
[----:B------:R-:W0:Y:S01]  /*5be0*/  MUFU.EX2 R43, R43 ;  /* 0x0000002b002b7308 */ /* 0x000e220000000800 */
[----:B-1----:R-:W-:-:S01]  /*5bf0*/  FADD.FTZ R4, R46, R7 ;  /* 0x000000072e047221 */ /* 0x002fc20000010000 */
[----:B--2---:R-:W-:-:S06]  /*5c00*/  CS2R R94, SRZ ;  /* 0x00000000005e7805 */ /* 0x004fcc000001ff00 */
[----:B------:R-:W1:Y:S01]  /*5c10*/  MUFU.EX2 R98, R98 ;  /* 0x0000006200627308 */ /* 0x000e620000000800 */
[----:B---3--:R-:W-:-:S07]  /*5c20*/  FADD.FTZ R7, R79, R2 ;  /* 0x000000024f077221 */ /* 0x008fce0000010000 */
[----:B------:R-:W2:Y:S01]  /*5c30*/  MUFU.EX2 R54, R54 ;  /* 0x0000003600367308 */ /* 0x000ea20000000800 */
[----:B0-----:R-:W-:-:S07]  /*5c40*/  FADD.FTZ R9, R43, R4 ;  /* 0x000000042b097221 */ /* 0x001fce0000010000 */
[----:B------:R0:W3:Y:S01]  /*5c50*/  MUFU.EX2 R3, R86 ;  /* 0x0000005600037308 */ /* 0x0000e20000000800 */
[----:B-1----:R-:W-:-:S07]  /*5c60*/  FADD.FTZ R2, R98, R7 ;  /* 0x0000000762027221 */ /* 0x002fce0000010000 */
[----:B------:R-:W1:Y:S01]  /*5c70*/  MUFU.EX2 R34, R34 ;  /* 0x0000002200227308 */ /* 0x000e620000000800 */
[----:B--2---:R-:W-:-:S01]  /*5c80*/  FADD.FTZ R9, R54, R9 ;  /* 0x0000000936097221 */ /* 0x004fc20000010000 */
[----:B------:R-:W-:Y:S02]  /*5c90*/  F2FP.SATFINITE.E4M3.F32.PACK_AB_MERGE_C R43, R54, R43, RZ ;  /* 0x0000002b362b723e */ /* 0x000fe400048070ff */
[----:B------:R-:W-:Y:S02]  /*5ca0*/  CS2R R54, SRZ ;  /* 0x0000000000367805 */ /* 0x000fe4000001ff00 */
[----:B0-----:R-:W-:Y:S02]  /*5cb0*/  CS2R R86, SRZ ;  /* 0x0000000000567805 */ /* 0x001fe4000001ff00 */
[----:B------:R-:W-:Y:S02]  /*5cc0*/  F2FP.SATFINITE.E4M3.F32.PACK_AB_MERGE_C R207, R46, R41, R43 ;  /* 0x000000292ecf723e */ /* 0x000fe4000480702b */
[----:B------:R-:W-:Y:S01]  /*5cd0*/  CS2R R40, SRZ ;  /* 0x0000000000287805 */ /* 0x000fe2000001ff00 */
[----:B------:R-:W0:Y:S01]  /*5ce0*/  MUFU.EX2 R90, R90 ;  /* 0x0000005a005a7308 */ /* 0x000e220000000800 */
[C---:B---3--:R-:W-:Y:S01]  /*5cf0*/  F2FP.SATFINITE.E4M3.F32.PACK_AB_MERGE_C R98, R3.reuse, R98, RZ ;  /* 0x000000620362723e */ /* 0x048fe200048070ff */
[----:B------:R-:W-:Y:S01]  /*5d00*/  FADD.FTZ R3, R3, R2 ;  /* 0x0000000203037221 */ /* 0x000fe20000010000 */
[----:B------:R-:W-:-:S02]  /*5d10*/  CS2R R42, SRZ ;  /* 0x00000000002a7805 */ /* 0x000fc4000001ff00 */
[----:B------:R-:W-:Y:S02]  /*5d20*/  CS2R R46, SRZ ;  /* 0x00000000002e7805 */ /* 0x000fe4000001ff00 */
[----:B------:R-:W-:Y:S02]  /*5d30*/  F2FP.SATFINITE.E4M3.F32.PACK_AB_MERGE_C R206, R79, R102, R98 ;  /* 0x000000664fce723e */ /* 0x000fe40004807062 */
[----:B------:R-:W-:Y:S02]  /*5d40*/  CS2R R98, SRZ ;  /* 0x0000000000627805 */ /* 0x000fe4000001ff00 */
[----:B------:R-:W-:Y:S01]  /*5d50*/  CS2R R102, SRZ ;  /* 0x0000000000667805 */ /* 0x000fe2000001ff00 */
[----:B------:R-:W2:Y:S01]  /*5d60*/  MUFU.EX2 R51, R51 ;  /* 0x0000003300337308 */ /* 0x000ea20000000800 */
[----:B-1----:R-:W-:-:S07]  /*5d70*/  FADD.FTZ R4, R34, R9 ;  /* 0x0000000922047221 */ /* 0x002fce0000010000 */
[----:B------:R1:W3:Y:S01]  /*5d80*/  MUFU.EX2 R11, R92 ;  /* 0x0000005c000b7308 */ /* 0x0002e20000000800 */
[----:B0-----:R-:W-:-:S07]  /*5d90*/  FADD.FTZ R2, R90, R3 ;  /* 0x000000035a027221 */ /* 0x001fce0000010000 */
[----:B------:R-:W0:Y:S01]  /*5da0*/  MUFU.EX2 R38, R38 ;  /* 0x0000002600267308 */ /* 0x000e220000000800 */
[----:B--2---:R-:W-:-:S01]  /*5db0*/  FADD.FTZ R7, R51, R4 ;  /* 0x0000000433077221 */ /* 0x004fc20000010000 */
[----:B-1----:R-:W-:-:S06]  /*5dc0*/  CS2R R92, SRZ ;  /* 0x00000000005c7805 */ /* 0x002fcc000001ff00 */
        /* <DEDUP_REMOVED lines=23> */
[----:B0-----:R-:W-:-:S01]  /*5f40*/  FADD.FTZ R4, R84, R25 ;  /* 0x0000001954047221 */ /* 0x001fc20000010000 */
[----:B------:R-:W-:-:S06]  /*5f50*/  CS2R R24, SRZ ;  /* 0x0000000000187805 */ /* 0x000fcc000001ff00 */
[----:B------:R-:W-:Y:S01]  /*5f60*/  MUFU.EX2 R31, R31 ;  /* 0x0000001f001f7308 */ /* 0x000fe20000000800 */
[----:B--2---:R-:W-:-:S01]  /*5f70*/  FADD.FTZ R6, R26, R3 ;  /* 0x000000031a067221 */ /* 0x004fc20000010000 */
[----:B-1----:R-:W-:-:S06]  /*5f80*/  CS2R R78, SRZ ;  /* 0x00000000004e7805 */ /* 0x002fcc000001ff00 */
[----:B------:R-:W-:Y:S01]  /*5f90*/  MUFU.EX2 R100, R100 ;  /* 0x0000006400647308 */ /* 0x000fe20000000800 */
[----:B---3--:R-:W-:-:S07]  /*5fa0*/  FADD.FTZ R3, R5, R4 ;  /* 0x0000000405037221 */ /* 0x008fce0000010000 */
[----:B------:R-:W0:Y:S08]  /*5fb0*/  MUFU.EX2 R67, R67 ;  /* 0x0000004300437308 */ /* 0x000e300000000800 */
[----:B------:R-:W1:Y:S01]  /*5fc0*/  MUFU.EX2 R2, R21 ;  /* 0x0000001500027308 */ /* 0x000e620000000800 */
[----:B0-----:R-:W-:Y:S01]  /*5fd0*/  F2FP.SATFINITE.E4M3.F32.PACK_AB_MERGE_C R4, R67, R100, RZ ;  /* 0x000000644304723e */ /* 0x001fe200048070ff */
[----:B------:R-:W-:-:S03]  /*5fe0*/  FADD.FTZ R100, R100, R3 ;  /* 0x0000000364647221 */ /* 0x000fc60000010000 */
[----:B------:R-:W-:Y:S01]  /*5ff0*/  F2FP.SATFINITE.E4M3.F32.PACK_AB_MERGE_C R202, R5, R84, R4 ;  /* 0x0000005405ca723e */ /* 0x000fe20004807004 */
[----:B------:R-:W-:-:S01]  /*6000*/  FADD.FTZ R3, R67, R100 ;  /* 0x0000006443037221 */ /* 0x000fc20000010000 */
[----:B------:R-:W-:Y:S02]  /*6010*/  CS2R R66, SRZ ;  /* 0x0000000000427805 */ /* 0x000fe4000001ff00 */
[----:B------:R-:W-:Y:S02]  /*6020*/  CS2R R84, SRZ ;  /* 0x0000000000547805 */ /* 0x000fe4000001ff00 */
[----:B-1----:R-:W-:Y:S01]  /*6030*/  F2FP.SATFINITE.E4M3.F32.PACK_AB_MERGE_C R7, R2, R31, RZ ;  /* 0x0000001f0207723e */ /* 0x002fe200048070ff */
[----:B------:R-:W-:-:S01]  /*6040*/  FADD.FTZ R31, R31, R6 ;  /* 0x000000061f1f7221 */ /* 0x000fc20000010000 */
[----:B------:R-:W-:Y:S02]  /*6050*/  CS2R R100, SRZ ;  /* 0x0000000000647805 */ /* 0x000fe4000001ff00 */
[----:B------:R-:W-:Y:S01]  /*6060*/  F2FP.SATFINITE.E4M3.F32.PACK_AB_MERGE_C R203, R26, R27, R7 ;  /* 0x0000001b1acb723e */ /* 0x000fe20004807007 */
[----:B------:R-:W-:Y:S01]  /*6070*/  FADD.FTZ R2, R2, R31 ;  /* 0x0000001f02027221 */ /* 0x000fe20000010000 */
[----:B------:R-:W-:-:S02]  /*6080*/  CS2R R26, SRZ ;  /* 0x00000000001a7805 */ /* 0x000fc4000001ff00 */
        /* <DEDUP_REMOVED lines=55> */
.L_x_6363:
[----:B------:R-:W-:Y:S01]  /*6400*/  ISETP.NE.AND P2, PT, RZ, UR49, PT ;  /* 0x00000031ff007c0c */ /* 0x000fe2000bf45270 */
[----:B------:R-:W-:-:S04]  /*6410*/  UISETP.NE.AND UP0, UPT, UR5, 0x1, UPT ;  /* 0x000000010500788c */ /* 0x000fc8000bf05270 */
[----:B------:R-:W-:-:S04]  /*6420*/  USEL UR44, URZ, 0x1, UP0 ;  /* 0x000000013f2c7887 */ /* 0x000fc80008000000 */
[----:B------:R-:W-:-:S04]  /*6430*/  ULOP3.LUT UR44, UR7, UR44, URZ, 0x3c, !UPT ;  /* 0x0000002c072c7292 */ /* 0x000fc8000f8e3c3f */
[----:B------:R-:W-:Y:S08]  /*6440*/  @P2 BRA `(.L_x_6353) ;  /* 0x0000000000382947 */ /* 0x000ff00003800000 */
[----:B------:R-:W-:Y:S05]  /*6450*/  @!P1 BRA `(.L_x_6354) ;  /* 0x0000000000049947 */ /* 0x000fea0003800000 */
[----:B------:R-:W-:Y:S01]  /*6460*/  BPT.TRAP 0x1 ;  /* 0x000000040000795c */ /* 0x000fe20000300000 */
.L_x_6354:
        /* <DEDUP_REMOVED lines=9> */
.L_x_6355:
[----:B-1----:R-:W-:Y:S05]  /*6500*/  @P0 BRA `(.L_x_6353) ;  /* 0x0000000000080947 */ /* 0x002fea0003800000 */
[----:B------:R-:W1:Y:S02]  /*6510*/  SYNCS.PHASECHK.TRANS64.TRYWAIT P0, [UR6+0x33430], R6 ;  /* 0x03343006ff0075a7 */ /* 0x000e640008000146 */
[----:B-1----:R-:W-:Y:S05]  /*6520*/  @!P0 BRA `(.L_x_6356) ;  /* 0x0000015c00008947 */ /* 0x002fea0003800000 */
.L_x_6353:
        /* <DEDUP_REMOVED lines=49> */
[----:B------:R-:W-:Y:S02]  /*6840*/  UIADD3 UR10, UR6, 0x202, URZ ;  /* 0x00000202060a7890 */ /* 0x000fe4000fffe03f */
        /* <DEDUP_REMOVED lines=142> */
.L_x_6358:
[----:B------:R-:W-:Y:S01]  /*7130*/  ULEA UR6, UR5, UR39, 0x3 ;  /* 0x0000002705067291 */ /* 0x000fe2000f8e183f */
[----:B------:R-:W-:-:S05]  /*7140*/  IMAD.U32 R6, RZ, RZ, UR7 ;  /* 0x00000007ff067e24 */ /* 0x000fca000f8e00ff */
[----:B------:R-:W-:-:S04]  /*7150*/  SHF.L.U32 R6, R6, 0x1f, RZ ;  /* 0x0000001f06067819 */ /* 0x000fc800000006ff */
[----:B------:R0:W1:Y:S01]  /*7160*/  SYNCS.PHASECHK.TRANS64.TRYWAIT P0, [UR6+0x33450], R6 ;  /* 0x03345006ff0075a7 */ /* 0x0000620008000146 */
[----:B------:R-:W-:Y:S05]  /*7170*/  @!P1 BRA `(.L_x_6359) ;  /* 0x0000000000049947 */ /* 0x000fea0003800000 */
[----:B------:R-:W-:Y:S01]  /*7180*/  BPT.TRAP 0x1 ;  /* 0x000000040000795c */ /* 0x000fe20000300000 */
.L_x_6359:
[----:B-1----:R-:W-:Y:S05]  /*7190*/  @P0 BRA `(.L_x_6357) ;  /* 0x0000000000080947 */ /* 0x002fea0003800000 */
[----:B------:R-:W1:Y:S02]  /*71a0*/  SYNCS.PHASECHK.TRANS64.TRYWAIT P0, [UR6+0x33450], R6 ;  /* 0x03345006ff0075a7 */ /* 0x000e640008000146 */
[----:B-1----:R-:W-:Y:S05]  /*71b0*/  @!P0 BRA `(.L_x_6360) ;  /* 0x0000014c00f48947 */ /* 0x002fea0003800000 */
.L_x_6357:
        /* <DEDUP_REMOVED lines=36> */
.L_x_6361:
[----:B------:R-:W-:Y:S01]  /*7400*/  UISETP.NE.AND UP0, UPT, UR51, URZ, UPT ;  /* 0x0000003f3300728c */ /* 0x000fe2000bf05270 */
[C---:B------:R-:W-:Y:S01]  /*7410*/  FMUL.FTZ R12, R0.reuse, R190 ;  /* 0x000000be000c7220 */ /* 0x040fe20000410000 */
[----:B------:R-:W-:Y:S02]  /*7420*/  VIADD R190, R17, UR48 ;  /* 0x0000003011be7c36 */ /* 0x000fe40008000000 */
[C---:B------:R-:W-:Y:S01]  /*7430*/  FMUL.FTZ R11, R0.reuse, R189 ;  /* 0x000000bd000b7220 */ /* 0x040fe20000410000 */
[C---:B------:R-:W-:Y:S01]  /*7440*/  FMUL.FTZ R10, R0.reuse, R188 ;  /* 0x000000bc000a7220 */ /* 0x040fe20000410000 */
[C---:B------:R-:W-:Y:S01]  /*7450*/  FMUL.FTZ R188, R0.reuse, R144 ;  /* 0x0000009000bc7220 */ /* 0x040fe20000410000 */
[----:B------:R-:W-:Y:S01]  /*7460*/  PLOP3.LUT P0, PT, PT, PT, UP0, 0x80, 0x0 ;  /* 0x000000000000781c */ /* 0x000fe20003f0f008 */
[----:B------:R-:W-:Y:S01]  /*7470*/  IMAD.MOV.U32 R144, RZ, RZ, R190 ;  /* 0x000000ffff907224 */ /* 0x000fe200078e00be */
[----:B------:R-:W-:Y:S01]  /*7480*/  PLOP3.LUT P2, PT, PT, PT, UP0, 0x80, 0x0 ;  /* 0x000000000000781c */ /* 0x000fe20003f4f008 */
[C---:B------:R-:W-:Y:S01]  /*7490*/  FMUL.FTZ R15, R0.reuse, R193 ;  /* 0x000000c1000f7220 */ /* 0x040fe20000410000 */
[C---:B0-----:R-:W-:Y:S01]  /*74a0*/  FMUL.FTZ R6, R0.reuse, R184 ;  /* 0x000000b800067220 */ /* 0x041fe20000410000 */
[----:B------:R-:W-:Y:S01]  /*74b0*/  @UP0 ULDC UR6, c[0x0][0x44c] ;  /* 0x0001130000060ab9 */ /* 0x000fe20000000800 */
[C---:B------:R-:W-:Y:S01]  /*74c0*/  FMUL.FTZ R7, R0.reuse, R185 ;  /* 0x000000b900077220 */ /* 0x040fe20000410000 */
[----:B------:R-:W-:Y:S01]  /*74d0*/  FMUL.FTZ R13, R0, R191 ;  /* 0x000000bf000d7220 */ /* 0x000fe20000410000 */
[----:B------:R-:W-:-:S02]  /*74e0*/  IMAD.U32 R191, RZ, RZ, UR45 ;  /* 0x0000002dffbf7e24 */ /* 0x000fc4000f8e00ff */
[C---:B------:R-:W-:Y:S01]  /*74f0*/  FMUL.FTZ R14, R0.reuse, R192 ;  /* 0x000000c0000e7220 */ /* 0x040fe20000410000 */
[C---:B------:R-:W-:Y:S01]  /*7500*/  FMUL.FTZ R184, R0.reuse, R196 ;  /* 0x000000c400b87220 */ /* 0x040fe20000410000 */
[C---:B------:R-:W-:Y:S01]  /*7510*/  FMUL.FTZ R185, R0.reuse, R197 ;  /* 0x000000c500b97220 */ /* 0x040fe20000410000 */
[----:B------:R-:W-:Y:S01]  /*7520*/  FMUL.FTZ R168, R0, R168 ;  /* 0x000000a800a87220 */ /* 0x000fe20000410000 */
[----:B------:R-:W-:Y:S01]  /*7530*/  @P0 IMAD.HI.U32 R189, R190, UR6, RZ ;  /* 0x00000006bebd0c27 */ /* 0x000fe2000f8e00ff */
[----:B------:R-:W-:-:S03]  /*7540*/  @UP0 ULDC UR6, c[0x0][0x450] ;  /* 0x0001140000060ab9 */ /* 0x000fc60000000800 */
[C---:B------:R-:W-:Y:S01]  /*7550*/  FMUL.FTZ R169, R0.reuse, R169 ;  /* 0x000000a900a97220 */ /* 0x040fe20000410000 */
[----:B------:R-:W0:Y:S01]  /*7560*/  MUFU.TANH R6, R6 ;  /* 0x0000000600067308 */ /* 0x000e220000002400 */
[C---:B------:R-:W-:Y:S01]  /*7570*/  FMUL.FTZ R172, R0.reuse, R172 ;  /* 0x000000ac00ac7220 */ /* 0x040fe20000410000 */
[----:B------:R-:W-:Y:S01]  /*7580*/  @P2 SHF.R.U32.HI R144, RZ, UR6, R189 ;  /* 0x00000006ff902c19 */ /* 0x000fe200080116bd */
[----:B------:R-:W-:Y:S01]  /*7590*/  UIMAD UR6, UR4, -0xa0, URZ ;  /* 0xffffff60040678a4 */ /* 0x000fe2000f8e023f */
[C---:B------:R-:W-:Y:S01]  /*75a0*/  FMUL.FTZ R173, R0.reuse, R173 ;  /* 0x000000ad00ad7220 */ /* 0x040fe20000410000 */
[C---:B------:R-:W-:Y:S01]  /*75b0*/  FMUL.FTZ R176, R0.reuse, R176 ;  /* 0x000000b000b07220 */ /* 0x040fe20000410000 */
[----:B------:R-:W-:Y:S01]  /*75c0*/  FMUL.FTZ R177, R0, R177 ;  /* 0x000000b100b17220 */ /* 0x000fe20000410000 */
[----:B------:R-:W1:Y:S01]  /*75d0*/  SHFL.IDX PT, R193, R144, RZ, 0x1c1f ;  /* 0x001c1fff90c17589 */ /* 0x000e6200000e0000 */
[----:B------:R-:W2:Y:S01]  /*75e0*/  MUFU.TANH R7, R7 ;  /* 0x0000000700077308 */ /* 0x000ea20000002400 */
[----:B------:R-:W-:-:S02]  /*75f0*/  IMAD.U32 R189, RZ, RZ, UR6 ;  /* 0x00000006ffbd7e24 */ /* 0x000fc4000f8e00ff */
[C---:B------:R-:W-:Y:S01]  /*7600*/  FMUL.FTZ R180, R0.reuse, R180 ;  /* 0x000000b400b47220 */ /* 0x040fe20000410000 */
[C---:B------:R-:W-:Y:S01]  /*7610*/  FMUL.FTZ R181, R0.reuse, R181 ;  /* 0x000000b500b57220 */ /* 0x040fe20000410000 */
[C---:B------:R-:W-:Y:S01]  /*7620*/  FMUL.FTZ R152, R0.reuse, R152 ;  /* 0x0000009800987220 */ /* 0x040fe20000410000 */
[----:B------:R-:W-:Y:S01]  /*7630*/  FMUL.FTZ R153, R0, R153 ;  /* 0x0000009900997220 */ /* 0x000fe20000410000 */
[----:B------:R-:W-:Y:S01]  /*7640*/  IADD3 R190, -R16, 0x1, R189 ;  /* 0x0000000110be7810 */ /* 0x000fe20007ffe1bd */
[C---:B------:R-:W-:Y:S01]  /*7650*/  FMUL.FTZ R189, R0.reuse, R120 ;  /* 0x0000007800bd7220 */ /* 0x040fe20000410000 */
[----:B------:R-:W3:Y:S01]  /*7660*/  MUFU.TANH R10, R10 ;  /* 0x0000000a000a7308 */ /* 0x000ee20000002400 */
[C---:B------:R-:W-:Y:S01]  /*7670*/  FMUL.FTZ R156, R0.reuse, R156 ;  /* 0x0000009c009c7220 */ /* 0x040fe20000410000 */
[----:B------:R-:W-:Y:S01]  /*7680*/  IADD3 R120, -R191, UR50, R190 ;  /* 0x00000032bf787c10 */ /* 0x000fe2000fffe1be */
        /* <DEDUP_REMOVED lines=11> */
[----:B------:R-:W-:Y:S01]  /*7740*/  FMUL.FTZ R145, R0, R145 ;  /* 0x0000009100917220 */ /* 0x000fe20000410000 */
[----:B-1----:R-:W-:Y:S01]  /*7750*/  IMAD.IADD R121, R120, 0x1, R193 ;  /* 0x0000000178797824 */ /* 0x002fe200078e02c1 */
[----:B------:R-:W1:Y:S01]  /*7760*/  MUFU.TANH R14, R14 ;  /* 0x0000000e000e7308 */ /* 0x000e620000002400 */
[C---:B------:R-:W-:Y:S01]  /*7770*/  FMUL.FTZ R148, R0.reuse, R148 ;  /* 0x0000009400947220 */ /* 0x040fe20000410000 */
[C---:B------:R-:W-:Y:S01]  /*7780*/  FMUL.FTZ R149, R0.reuse, R149 ;  /* 0x0000009500957220 */ /* 0x040fe20000410000 */
[C---:B------:R-:W-:Y:S01]  /*7790*/  FMUL.FTZ R190, R0.reuse, R183 ;  /* 0x000000b700be7220 */ /* 0x040fe20000410000 */
[C---:B------:R-:W-:Y:S01]  /*77a0*/  ISETP.GT.AND P2, PT, R121.reuse, RZ, PT ;  /* 0x000000ff7900720c */ /* 0x040fe20003f44270 */
[C---:B------:R-:W-:Y:S01]  /*77b0*/  FMUL.FTZ R124, R0.reuse, R124 ;  /* 0x0000007c007c7220 */ /* 0x040fe20000410000 */
[C---:B------:R-:W-:Y:S01]  /*77c0*/  ISETP.GT.AND P3, PT, R121.reuse, 0x1, PT ;  /* 0x000000017900780c */ /* 0x040fe20003f64270 */
[C---:B------:R-:W-:Y:S01]  /*77d0*/  FMUL.FTZ R125, R0.reuse, R125 ;  /* 0x0000007d007d7220 */ /* 0x040fe20000410000 */
[----:B------:R-:W5:Y:S01]  /*77e0*/  MUFU.TANH R15, R15 ;  /* 0x0000000f000f7308 */ /* 0x000f620000002400 */
[C---:B------:R-:W-:Y:S01]  /*77f0*/  ISETP.GT.AND P4, PT, R121.reuse, 0x8, PT ;  /* 0x000000087900780c */ /* 0x040fe20003f84270 */
[C---:B------:R-:W-:Y:S01]  /*7800*/  FMUL.FTZ R128, R0.reuse, R128 ;  /* 0x0000008000807220 */ /* 0x040fe20000410000 */
[----:B------:R-:W-:Y:S01]  /*7810*/  ISETP.GT.AND P5, PT, R121, 0x9, PT ;  /* 0x000000097900780c */ /* 0x000fe20003fa4270 */
[----:B------:R-:W-:Y:S01]  /*7820*/  FMUL.FTZ R129, R0, R129 ;  /* 0x0000008100817220 */ /* 0x000fe20000410000 */
[----:B0-----:R-:W-:Y:S01]  /*7830*/  FSEL R6, R6, -INF , P2 ;  /* 0xff80000006067808 */ /* 0x001fe20001000000 */
[----:B------:R-:W-:Y:S01]  /*7840*/  FMUL.FTZ R8, R0, R186 ;  /* 0x000000ba00087220 */ /* 0x000fe20000410000 */
[----:B--2---:R-:W-:Y:S01]  /*7850*/  FSEL R7, R7, -INF , P3 ;  /* 0xff80000007077808 */ /* 0x004fe20001800000 */
[----:B------:R-:W0:Y:S01]  /*7860*/  MUFU.TANH R184, R184 ;  /* 0x000000b800b87308 */ /* 0x000e220000002400 */
[----:B---3--:R-:W-:Y:S01]  /*7870*/  FSEL R10, R10, -INF , P4 ;  /* 0xff8000000a0a7808 */ /* 0x008fe20002000000 */
[C---:B------:R-:W-:Y:S01]  /*7880*/  FMUL.FTZ R9, R0.reuse, R187 ;  /* 0x000000bb00097220 */ /* 0x040fe20000410000 */
[----:B----4-:R-:W-:Y:S01]  /*7890*/  FSEL R11, R11, -INF , P5 ;  /* 0xff8000000b0b7808 */ /* 0x010fe20002800000 */
[C---:B------:R-:W-:Y:S01]  /*78a0*/  FMUL.FTZ R20, R0.reuse, R194 ;  /* 0x000000c200147220 */ /* 0x040fe20000410000 */
[C---:B------:R-:W-:Y:S01]  /*78b0*/  ISETP.GT.AND P6, PT, R121.reuse, 0x10, PT ;  /* 0x000000107900780c */ /* 0x040fe20003fc4270 */
[C---:B------:R-:W-:Y:S01]  /*78c0*/  FMUL.FTZ R21, R0.reuse, R195 ;  /* 0x000000c300157220 */ /* 0x040fe20000410000 */
[C---:B------:R-:W-:Y:S01]  /*78d0*/  ISETP.GT.AND P0, PT, R121.reuse, 0x11, PT ;  /* 0x000000117900780c */ /* 0x040fe20003f04270 */
[----:B------:R-:W2:Y:S01]  /*78e0*/  MUFU.TANH R185, R185 ;  /* 0x000000b900b97308 */ /* 0x000ea20000002400 */
[C---:B------:R-:W-:Y:S01]  /*78f0*/  ISETP.GT.AND P2, PT, R121.reuse, 0x18, PT ;  /* 0x000000187900780c */ /* 0x040fe20003f44270 */
[C---:B------:R-:W-:Y:S01]  /*7900*/  FMUL.FTZ R186, R0.reuse, R198 ;  /* 0x000000c600ba7220 */ /* 0x040fe20000410000 */
[C---:B------:R-:W-:Y:S01]  /*7910*/  ISETP.GT.AND P3, PT, R121.reuse, 0x19, PT ;  /* 0x000000197900780c */ /* 0x040fe20003f64270 */
[C---:B------:R-:W-:Y:S01]  /*7920*/  FMUL.FTZ R187, R0.reuse, R199 ;  /* 0x000000c700bb7220 */ /* 0x040fe20000410000 */
[C---:B------:R-:W-:Y:S01]  /*7930*/  ISETP.GT.AND P4, PT, R121.reuse, 0x20, PT ;  /* 0x000000207900780c */ /* 0x040fe20003f84270 */
[----:B------:R-:W-:Y:S01]  /*7940*/  FMUL.FTZ R170, R0, R170 ;  /* 0x000000aa00aa7220 */ /* 0x000fe20000410000 */
[----:B------:R-:W-:Y:S01]  /*7950*/  ISETP.GT.AND P5, PT, R121, 0x21, PT ;  /* 0x000000217900780c */ /* 0x000fe20003fa4270 */
[----:B------:R-:W3:Y:S01]  /*7960*/  MUFU.TANH R168, R168 ;  /* 0x000000a800a87308 */ /* 0x000ee20000002400 */
[----:B-1----:R-:W-:Y:S01]  /*7970*/  FSEL R14, R14, -INF , P6 ;  /* 0xff8000000e0e7808 */ /* 0x002fe20003000000 */
[C---:B------:R-:W-:Y:S01]  /*7980*/  FMUL.FTZ R174, R0.reuse, R174 ;  /* 0x000000ae00ae7220 */ /* 0x040fe20000410000 */
[----:B-----5:R-:W-:Y:S01]  /*7990*/  FSEL R15, R15, -INF , P0 ;  /* 0xff8000000f0f7808 */ /* 0x020fe20000000000 */
[----:B------:R-:W-:Y:S01]  /*79a0*/  FMUL.FTZ R175, R0, R175 ;  /* 0x000000af00af7220 */ /* 0x000fe20000410000 */
[----:B0-----:R-:W-:Y:S01]  /*79b0*/  FSEL R184, R184, -INF , P2 ;  /* 0xff800000b8b87808 */ /* 0x001fe20001000000 */
[C---:B------:R-:W-:Y:S01]  /*79c0*/  FMUL.FTZ R178, R0.reuse, R178 ;  /* 0x000000b200b27220 */ /* 0x040fe20000410000 */
[----:B------:R-:W-:Y:S01]  /*79d0*/  ISETP.GT.AND P6, PT, R121, 0x28, PT ;  /* 0x000000287900780c */ /* 0x000fe20003fc4270 */
[----:B------:R-:W0:Y:S01]  /*79e0*/  MUFU.TANH R169, R169 ;  /* 0x000000a900a97308 */ /* 0x000e220000002400 */
[----:B--2---:R-:W-:Y:S01]  /*79f0*/  FSEL R185, R185, -INF , P3 ;  /* 0xff800000b9b97808 */ /* 0x004fe20001800000 */
[C---:B------:R-:W-:Y:S01]  /*7a00*/  FMUL.FTZ R179, R0.reuse, R179 ;  /* 0x000000b300b37220 */ /* 0x040fe20000410000 */
[C---:B------:R-:W-:Y:S01]  /*7a10*/  ISETP.GT.AND P0, PT, R121.reuse, 0x29, PT ;  /* 0x000000297900780c */ /* 0x040fe20003f04270 */
[C---:B------:R-:W-:Y:S01]  /*7a20*/  FMUL.FTZ R182, R0.reuse, R182 ;  /* 0x000000b600b67220 */ /* 0x040fe20000410000 */
[C---:B------:R-:W-:Y:S01]  /*7a30*/  ISETP.GT.AND P2, PT, R121.reuse, 0x30, PT ;  /* 0x000000307900780c */ /* 0x040fe20003f44270 */
[----:B------:R-:W-:Y:S01]  /*7a40*/  FMUL.FTZ R171, R0, R171 ;  /* 0x000000ab00ab7220 */ /* 0x000fe20000410000 */
[C---:B------:R-:W-:Y:S01]  /*7a50*/  ISETP.GT.AND P3, PT, R121.reuse, 0x31, PT ;  /* 0x000000317900780c */ /* 0x040fe20003f64270 */
[----:B------:R-:W1:Y:S01]  /*7a60*/  MUFU.TANH R172, R172 ;  /* 0x000000ac00ac7308 */ /* 0x000e620000002400 */
[----:B---3--:R-:W-:Y:S01]  /*7a70*/  FSEL R168, R168, -INF , P4 ;  /* 0xff800000a8a87808 */ /* 0x008fe20002000000 */
[C---:B------:R-:W-:Y:S01]  /*7a80*/  FMUL.FTZ R138, R0.reuse, R138 ;  /* 0x0000008a008a7220 */ /* 0x040fe20000410000 */
[----:B------:R-:W-:Y:S01]  /*7a90*/  ISETP.GT.AND P4, PT, R121, 0x38, PT ;  /* 0x000000387900780c */ /* 0x000fe20003f84270 */
[----:B------:R-:W-:Y:S01]  /*7aa0*/  FMUL.FTZ R139, R0, R139 ;  /* 0x0000008b008b7220 */ /* 0x000fe20000410000 */
[----:B------:R-:W-:Y:S01]  /*7ab0*/  FMNMX.FTZ R192, R6, R5, !PT ;  /* 0x0000000506c07209 */ /* 0x000fe20007810000 */
[C---:B------:R-:W-:Y:S01]  /*7ac0*/  FMUL.FTZ R142, R0.reuse, R142 ;  /* 0x0000008e008e7220 */ /* 0x040fe20000410000 */
[C---:B------:R-:W-:Y:S01]  /*7ad0*/  FMUL.FTZ R147, R0.reuse, R147 ;  /* 0x0000009300937220 */ /* 0x040fe20000410000 */
[----:B------:R-:W2:Y:S01]  /*7ae0*/  MUFU.TANH R173, R173 ;  /* 0x000000ad00ad7308 */ /* 0x000ea20000002400 */
[----:B0-----:R-:W-:Y:S01]  /*7af0*/  FSEL R169, R169, -INF , P5 ;  /* 0xff800000a9a97808 */ /* 0x001fe20002800000 */
[C---:B------:R-:W-:Y:S01]  /*7b00*/  FMUL.FTZ R150, R0.reuse, R150 ;  /* 0x0000009600967220 */ /* 0x040fe20000410000 */
[C---:B------:R-:W-:Y:S01]  /*7b10*/  ISETP.GT.AND P5, PT, R121.reuse, 0x39, PT ;  /* 0x000000397900780c */ /* 0x040fe20003fa4270 */
[C---:B------:R-:W-:Y:S01]  /*7b20*/  FMUL.FTZ R151, R0.reuse, R151 ;  /* 0x0000009700977220 */ /* 0x040fe20000410000 */
[C---:B------:R-:W-:Y:S01]  /*7b30*/  FMUL.FTZ R122, R0.reuse, R122 ;  /* 0x0000007a007a7220 */ /* 0x040fe20000410000 */
[C---:B------:R-:W-:Y:S01]  /*7b40*/  FMUL.FTZ R123, R0.reuse, R123 ;  /* 0x0000007b007b7220 */ /* 0x040fe20000410000 */
[----:B------:R-:W-:Y:S01]  /*7b50*/  FMUL.FTZ R126, R0, R126 ;  /* 0x0000007e007e7220 */ /* 0x000fe20000410000 */
[----:B------:R-:W0:Y:S01]  /*7b60*/  MUFU.TANH R176, R176 ;  /* 0x000000b000b07308 */ /* 0x000e220000002400 */
[----:B-1----:R-:W-:Y:S01]  /*7b70*/  FSEL R172, R172, -INF , P6 ;  /* 0xff800000acac7808 */ /* 0x002fe20003000000 */
[----:B------:R-:W-:Y:S01]  /*7b80*/  IMAD.U32 R193, RZ, RZ, UR59 ;  /* 0x0000003bffc17e24 */ /* 0x000fe2000f8e00ff */
[----:B------:R-:W-:Y:S01]  /*7b90*/  ISETP.GT.AND P6, PT, R121, 0x40, PT ;  /* 0x000000407900780c */ /* 0x000fe20003fc4270 */
[C---:B------:R-:W-:Y:S01]  /*7ba0*/  FMUL.FTZ R127, R0.reuse, R127 ;  /* 0x0000007f007f7220 */ /* 0x040fe20000410000 */
[C---:B------:R-:W-:Y:S01]  /*7bb0*/  FMUL.FTZ R130, R0.reuse, R130 ;  /* 0x0000008200827220 */ /* 0x040fe20000410000 */
[C---:B------:R-:W-:Y:S01]  /*7bc0*/  FMUL.FTZ R131, R0.reuse, R131 ;  /* 0x0000008300837220 */ /* 0x040fe20000410000 */
[C---:B------:R-:W-:Y:S01]  /*7bd0*/  FMUL.FTZ R134, R0.reuse, R134 ;  /* 0x0000008600867220 */ /* 0x040fe20000410000 */
[----:B------:R-:W1:Y:S01]  /*7be0*/  MUFU.TANH R177, R177 ;  /* 0x000000b100b17308 */ /* 0x000e620000002400 */
[----:B--2---:R-:W-:Y:S01]  /*7bf0*/  FSEL R173, R173, -INF , P0 ;  /* 0xff800000adad7808 */ /* 0x004fe20000000000 */
[----:B------:R-:W-:Y:S01]  /*7c00*/  FMUL.FTZ R135, R0, R135 ;  /* 0x0000008700877220 */ /* 0x000fe20000410000 */
[----:B------:R-:W-:Y:S01]  /*7c10*/  ISETP.GT.AND P0, PT, R121, 0x41, PT ;  /* 0x000000417900780c */ /* 0x000fe20003f04270 */
[----:B------:R-:W-:-:S04]  /*7c20*/  ULEA UR6, UR38, UR39, 0x3 ;  /* 0x0000002726067291 */ /* 0x000fc8000f8e183f */
[----:B------:R-:W2:Y:S01]  /*7c30*/  MUFU.TANH R180, R180 ;  /* 0x000000b400b47308 */ /* 0x000ea20000002400 */
[----:B0-----:R-:W-:Y:S01]  /*7c40*/  FSEL R176, R176, -INF , P2 ;  /* 0xff800000b0b07808 */ /* 0x001fe20001000000 */
[----:B------:R-:W-:Y:S01]  /*7c50*/  UIADD3 UR6, UR6, 0x33440, URZ ;  /* 0x0003344006067890 */ /* 0x000fe2000fffe03f */
[----:B------:R-:W-:-:S03]  /*7c60*/  ISETP.GT.AND P2, PT, R121, 0x48, PT ;  /* 0x000000487900780c */ /* 0x000fc60003f44270 */
[----:B------:R-:W-:Y:S02]  /*7c70*/  UPRMT UR6, UR56, 0x654, UR6 ;  /* 0x0000065438067896 */ /* 0x000fe40008000006 */
[----:B------:R-:W0:Y:S01]  /*7c80*/  MUFU.TANH R181, R181 ;  /* 0x000000b500b57308 */ /* 0x000e220000002400 */
[----:B-1----:R-:W-:Y:S02]  /*7c90*/  FSEL R177, R177, -INF , P3 ;  /* 0xff800000b1b17808 */ /* 0x002fe40001800000 */
[----:B------:R-:W-:-:S04]  /*7ca0*/  ISETP.GT.AND P3, PT, R121, 0x49, PT ;  /* 0x000000497900780c */ /* 0x000fc80003f64270 */
[----:B------:R-:W-:Y:S01]  /*7cb0*/  SYNCS.ARRIVE.TRANS64.RED.A1T0 RZ, [UR6], RZ ;  /* 0x000000ffffff79a7 */ /* 0x000fe20008100406 */
[----:B------:R-:W1:Y:S01]  /*7cc0*/  MUFU.TANH R152, R152 ;  /* 0x0000009800987308 */ /* 0x000e620000002400 */
[----:B--2---:R-:W-:Y:S02]  /*7cd0*/  FSEL R180, R180, -INF , P4 ;  /* 0xff800000b4b47808 */ /* 0x004fe40002000000 */
[----:B------:R-:W-:-:S05]  /*7ce0*/  ISETP.GT.AND P4, PT, R121, 0x50, PT ;  /* 0x000000507900780c */ /* 0x000fca0003f84270 */
[----:B------:R-:W2:Y:S01]  /*7cf0*/  MUFU.TANH R153, R153 ;  /* 0x0000009900997308 */ /* 0x000ea20000002400 */
[----:B0-----:R-:W-:Y:S02]  /*7d00*/  FSEL R181, R181, -INF , P5 ;  /* 0xff800000b5b57808 */ /* 0x001fe40002800000 */
[----:B------:R-:W-:-:S05]  /*7d10*/  ISETP.GT.AND P5, PT, R121, 0x51, PT ;  /* 0x000000517900780c */ /* 0x000fca0003fa4270 */
[----:B------:R-:W0:Y:S01]  /*7d20*/  MUFU.TANH R156, R156 ;  /* 0x0000009c009c7308 */ /* 0x000e220000002400 */
[----:B-1----:R-:W-:Y:S02]  /*7d30*/  FSEL R152, R152, -INF , P6 ;  /* 0xff80000098987808 */ /* 0x002fe40003000000 */
[----:B------:R-:W-:-:S05]  /*7d40*/  ISETP.GT.AND P6, PT, R121, 0x58, PT ;  /* 0x000000587900780c */ /* 0x000fca0003fc4270 */
        /* <DEDUP_REMOVED lines=46> */
[----:B0-----:R-:W-:Y:S02]  /*8030*/  FMNMX.FTZ R191, R7, R192, !PT ;  /* 0x000000c007bf7209 */ /* 0x001fe40007810000 */
[----:B--2---:R-:W-:Y:S02]  /*8040*/  FSEL R189, R189, -INF , P4 ;  /* 0xff800000bdbd7808 */ /* 0x004fe40002000000 */
[----:B------:R-:W-:Y:S02]  /*8050*/  FMNMX.FTZ R192, R10, R191, !PT ;  /* 0x000000bf0ac07209 */ /* 0x000fe40007810000 */
[----:B------:R-:W-:Y:S01]  /*8060*/  ISETP.GT.AND P4, PT, R121, 0x98, PT ;  /* 0x000000987900780c */ /* 0x000fe20003f84270 */
[----:B------:R-:W0:Y:S01]  /*8070*/  MUFU.TANH R125, R125 ;  /* 0x0000007d007d7308 */ /* 0x000e220000002400 */
[----:B---3--:R-:W-:Y:S02]  /*8080*/  FSEL R183, R183, -INF , P5 ;  /* 0xff800000b7b77808 */ /* 0x008fe40002800000 */
[----:B------:R-:W-:Y:S01]  /*8090*/  ISETP.GT.AND P5, PT, R121, 0x99, PT ;  /* 0x000000997900780c */ /* 0x000fe20003fa4270 */
[C---:B------:R-:W-:Y:S01]  /*80a0*/  FMUL.FTZ R121, R0.reuse, R154 ;  /* 0x0000009a00797220 */ /* 0x040fe20000410000 */
[----:B------:R-:W-:Y:S01]  /*80b0*/  FMUL.FTZ R154, R0, R155 ;  /* 0x0000009b009a7220 */ /* 0x000fe20000410000 */
[----:B------:R-:W-:-:S02]  /*80c0*/  FMNMX.FTZ R155, R11, R192, !PT ;  /* 0x000000c00b9b7209 */ /* 0x000fc40007810000 */
[----:B------:R-:W2:Y:S01]  /*80d0*/  MUFU.TANH R128, R128 ;  /* 0x0000008000807308 */ /* 0x000ea20000002400 */
[----:B-1----:R-:W-:Y:S02]  /*80e0*/  FSEL R124, R124, -INF , P6 ;  /* 0xff8000007c7c7808 */ /* 0x002fe40003000000 */
[----:B------:R-:W-:Y:S01]  /*80f0*/  FMNMX.FTZ R192, R14, R155, !PT ;  /* 0x0000009b0ec07209 */ /* 0x000fe20007810000 */
[C---:B------:R-:W-:Y:S01]  /*8100*/  FMUL.FTZ R155, R0.reuse, R158 ;  /* 0x0000009e009b7220 */ /* 0x040fe20000410000 */
[----:B------:R-:W-:Y:S02]  /*8110*/  FMUL.FTZ R158, R0, R159 ;  /* 0x0000009f009e7220 */ /* 0x000fe40000410000 */
[----:B------:R-:W-:Y:S01]  /*8120*/  FMNMX.FTZ R191, R15, R192, !PT ;  /* 0x000000c00fbf7209 */ /* 0x000fe20007810000 */
[----:B------:R-:W1:Y:S01]  /*8130*/  MUFU.TANH R129, R129 ;  /* 0x0000008100817308 */ /* 0x000e620000002400 */
[----:B0-----:R-:W-:Y:S02]  /*8140*/  FSEL R125, R125, -INF , P0 ;  /* 0xff8000007d7d7808 */ /* 0x001fe40000000000 */
[----:B------:R-:W-:-:S04]  /*8150*/  FMNMX.FTZ R192, R184, R191, !PT ;  /* 0x000000bfb8c07209 */ /* 0x000fc80007810000 */
[----:B------:R-:W-:Y:S01]  /*8160*/  FMNMX.FTZ R159, R185, R192, !PT ;  /* 0x000000c0b99f7209 */ /* 0x000fe20007810000 */
[----:B------:R-:W-:Y:S01]  /*8170*/  MUFU.TANH R8, R8 ;  /* 0x0000000800087308 */ /* 0x000fe20000002400 */
[----:B--2---:R-:W-:Y:S02]  /*8180*/  FSEL R128, R128, -INF , P2 ;  /* 0xff80000080807808 */ /* 0x004fe40001000000 */
[----:B------:R-:W-:Y:S01]  /*8190*/  FMNMX.FTZ R192, R168, R159, !PT ;  /* 0x0000009fa8c07209 */ /* 0x000fe20007810000 */
[C---:B------:R-:W-:Y:S01]  /*81a0*/  FMUL.FTZ R159, R0.reuse, R162 ;  /* 0x000000a2009f7220 */ /* 0x040fe20000410000 */
[----:B------:R-:W-:Y:S02]  /*81b0*/  FMUL.FTZ R162, R0, R163 ;  /* 0x000000a300a27220 */ /* 0x000fe40000410000 */
[----:B------:R-:W-:Y:S01]  /*81c0*/  FMNMX.FTZ R191, R169, R192, !PT ;  /* 0x000000c0a9bf7209 */ /* 0x000fe20007810000 */
[----:B------:R-:W-:Y:S01]  /*81d0*/  MUFU.TANH R9, R9 ;  /* 0x0000000900097308 */ /* 0x000fe20000002400 */
[----:B-1----:R-:W-:-:S02]  /*81e0*/  FSEL R129, R129, -INF , P3 ;  /* 0xff80000081817808 */ /* 0x002fc40001800000 */
[----:B------:R-:W-:-:S04]  /*81f0*/  FMNMX.FTZ R192, R172, R191, !PT ;  /* 0x000000bfacc07209 */ /* 0x000fc80007810000 */
[----:B------:R-:W-:Y:S01]  /*8200*/  FMNMX.FTZ R163, R173, R192, !PT ;  /* 0x000000c0ada37209 */ /* 0x000fe20007810000 */
[----:B------:R-:W-:Y:S03]  /*8210*/  MUFU.TANH R12, R12 ;  /* 0x0000000c000c7308 */ /* 0x000fe60000002400 */
[----:B------:R-:W-:Y:S01]  /*8220*/  FMNMX.FTZ R192, R176, R163, !PT ;  /* 0x000000a3b0c07209 */ /* 0x000fe20007810000 */
[C---:B------:R-:W-:Y:S01]  /*8230*/  FMUL.FTZ R163, R0.reuse, R166 ;  /* 0x000000a600a37220 */ /* 0x040fe20000410000 */
[----:B------:R-:W-:Y:S02]  /*8240*/  FMUL.FTZ R166, R0, R167 ;  /* 0x000000a700a67220 */ /* 0x000fe40000410000 */
[----:B------:R-:W-:Y:S01]  /*8250*/  FMNMX.FTZ R191, R177, R192, !PT ;  /* 0x000000c0b1bf7209 */ /* 0x000fe20007810000 */
[----:B------:R-:W-:Y:S03]  /*8260*/  MUFU.TANH R20, R20 ;  /* 0x0000001400147308 */ /* 0x000fe60000002400 */
[----:B------:R-:W-:Y:S01]  /*8270*/  FMNMX.FTZ R192, R180, R191, !PT ;  /* 0x000000bfb4c07209 */ /* 0x000fe20007810000 */
[----:B------:R-:W-:-:S03]  /*8280*/  FMUL.FTZ R191, R0, R133 ;  /* 0x0000008500bf7220 */ /* 0x000fc60000410000 */
[----:B------:R-:W-:Y:S01]  /*8290*/  FMNMX.FTZ R167, R181, R192, !PT ;  /* 0x000000c0b5a77209 */ /* 0x000fe20007810000 */
[----:B------:R-:W-:Y:S03]  /*82a0*/  MUFU.TANH R21, R21 ;  /* 0x0000001500157308 */ /* 0x000fe60000002400 */
[----:B------:R-:W-:-:S04]  /*82b0*/  FMNMX.FTZ R192, R152, R167, !PT ;  /* 0x000000a798c07209 */ /* 0x000fc80007810000 */
[----:B------:R-:W-:Y:S01]  /*82c0*/  FMNMX.FTZ R167, R153, R192, !PT ;  /* 0x000000c099a77209 */ /* 0x000fe20007810000 */
[----:B------:R-:W0:Y:S03]  /*82d0*/  MUFU.TANH R191, R191 ;  /* 0x000000bf00bf7308 */ /* 0x000e260000002400 */
[----:B------:R-:W-:-:S04]  /*82e0*/  FMNMX.FTZ R192, R156, R167, !PT ;  /* 0x000000a79cc07209 */ /* 0x000fc80007810000 */
[----:B------:R-:W-:Y:S01]  /*82f0*/  FMNMX.FTZ R167, R157, R192, !PT ;  /* 0x000000c09da77209 */ /* 0x000fe20007810000 */
[----:B------:R-:W-:Y:S03]  /*8300*/  MUFU.TANH R186, R186 ;  /* 0x000000ba00ba7308 */ /* 0x000fe60000002400 */
        /* <DEDUP_REMOVED lines=15> */
[----:B------:R-:W-:Y:S01]  /*8400*/  FMNMX.FTZ R192, R148, R167, !PT ;  /* 0x000000a794c07209 */ /* 0x000fe20007810000 */
[C---:B------:R-:W-:Y:S01]  /*8410*/  FMUL.FTZ R167, R0.reuse, R132 ;  /* 0x0000008400a77220 */ /* 0x040fe20000410000 */
[C---:B------:R-:W-:Y:S01]  /*8420*/  FMUL.FTZ R132, R0.reuse, R143 ;  /* 0x0000008f00847220 */ /* 0x040fe20000410000 */
[----:B------:R-:W-:Y:S01]  /*8430*/  FMUL.FTZ R143, R0, R146 ;  /* 0x00000092008f7220 */ /* 0x000fe20000410000 */
[----:B------:R-:W-:Y:S01]  /*8440*/  FMNMX.FTZ R192, R149, R192, !PT ;  /* 0x000000c095c07209 */ /* 0x000fe20007810000 */
[----:B------:R-:W-:Y:S01]  /*8450*/  MUFU.TANH R179, R179 ;  /* 0x000000b300b37308 */ /* 0x000fe20000002400 */
[----:B0-----:R-:W-:-:S02]  /*8460*/  FSEL R146, R191, -INF , P5 ;  /* 0xff800000bf927808 */ /* 0x001fc40002800000 */
[----:B------:R-:W-:-:S04]  /*8470*/  FMNMX.FTZ R192, R189, R192, !PT ;  /* 0x000000c0bdc07209 */ /* 0x000fc80007810000 */
[----:B------:R-:W-:Y:S01]  /*8480*/  FMNMX.FTZ R133, R183, R192, !PT ;  /* 0x000000c0b7857209 */ /* 0x000fe20007810000 */
[----:B------:R-:W0:Y:S03]  /*8490*/  MUFU.TANH R167, R167 ;  /* 0x000000a700a77308 */ /* 0x000e260000002400 */
[----:B------:R-:W-:-:S04]  /*84a0*/  FMNMX.FTZ R192, R124, R133, !PT ;  /* 0x000000857cc07209 */ /* 0x000fc80007810000 */
[----:B------:R-:W-:Y:S01]  /*84b0*/  FMNMX.FTZ R133, R125, R192, !PT ;  /* 0x000000c07d857209 */ /* 0x000fe20007810000 */
[----:B------:R-:W1:Y:S03]  /*84c0*/  MUFU.TANH R182, R182 ;  /* 0x000000b600b67308 */ /* 0x000e660000002400 */
[----:B------:R-:W-:-:S04]  /*84d0*/  FMNMX.FTZ R192, R128, R133, !PT ;  /* 0x0000008580c07209 */ /* 0x000fc80007810000 */
[----:B------:R-:W-:Y:S01]  /*84e0*/  FMNMX.FTZ R192, R129, R192, !PT ;  /* 0x000000c081c07209 */ /* 0x000fe20007810000 */
[----:B------:R-:W2:Y:S01]  /*84f0*/  MUFU.TANH R13, R13 ;  /* 0x0000000d000d7308 */ /* 0x000ea20000002400 */
[----:B0-----:R-:W-:-:S04]  /*8500*/  FSEL R133, R167, -INF , P4 ;  /* 0xff800000a7857808 */ /* 0x001fc80002000000 */
[----:B------:R-:W-:-:S03]  /*8510*/  FMNMX.FTZ R167, R133, R192, !PT ;  /* 0x000000c085a77209 */ /* 0x000fc60007810000 */
[----:B------:R-:W0:Y:S01]  /*8520*/  MUFU.TANH R190, R190 ;  /* 0x000000be00be7308 */ /* 0x000e220000002400 */
[----:B------:R-:W-:-:S05]  /*8530*/  FMNMX.FTZ R167, R146, R167, !PT ;  /* 0x000000a792a77209 */ /* 0x000fca0007810000 */
[----:B------:R-:W3:Y:S02]  /*8540*/  SHFL.BFLY PT, R192, R167, 0x2, 0x1f ;  /* 0x0c401f00a7c07f89 */ /* 0x000ee400000e0000 */
[----:B------:R-:W4:Y:S08]  /*8550*/  MUFU.TANH R121, R121 ;  /* 0x0000007900797308 */ /* 0x000f300000002400 */
[----:B------:R-:W5:Y:S08]  /*8560*/  MUFU.TANH R154, R154 ;  /* 0x0000009a009a7308 */ /* 0x000f700000002400 */
[----:B------:R-:W5:Y:S01]  /*8570*/  MUFU.TANH R155, R155 ;  /* 0x0000009b009b7308 */ /* 0x000f620000002400 */
[----:B---3--:R-:W-:-:S02]  /*8580*/  FMNMX.FTZ R192, R167, R192, !PT ;  /* 0x000000c0a7c07209 */ /* 0x008fc40007810000 */
[----:B------:R-:W3:Y:S05]  /*8590*/  SHFL.IDX PT, R167, R144, 0x1, 0x1c1f ;  /* 0x003c1f0090a77f89 */ /* 0x000eea00000e0000 */
[----:B------:R-:W5:Y:S01]  /*85a0*/  MUFU.TANH R158, R158 ;  /* 0x0000009e009e7308 */ /* 0x000f620000002400 */
[----:B------:R-:W1:Y:S07]  /*85b0*/  SHFL.BFLY PT, R191, R192, 0x1, 0x1f ;  /* 0x0c201f00c0bf7f89 */ /* 0x000e6e00000e0000 */
[----:B------:R-:W5:Y:S08]  /*85c0*/  MUFU.TANH R171, R171 ;  /* 0x000000ab00ab7308 */ /* 0x000f700000002400 */
[----:B------:R-:W5:Y:S01]  /*85d0*/  MUFU.TANH R159, R159 ;  /* 0x0000009f009f7308 */ /* 0x000f620000002400 */
[----:B---3--:R-:W-:-:S07]  /*85e0*/  IMAD.IADD R167, R120, 0x1, R167 ;  /* 0x0000000178a77824 */ /* 0x008fce00078e02a7 */
[----:B------:R-:W3:Y:S01]  /*85f0*/  MUFU.TANH R162, R162 ;  /* 0x000000a200a27308 */ /* 0x000ee20000002400 */
[----:B-1----:R-:W-:Y:S02]  /*8600*/  FMNMX.FTZ R120, R192, R191, !PT ;  /* 0x000000bfc0787209 */ /* 0x002fe40007810000 */
[C---:B------:R-:W-:Y:S02]  /*8610*/  ISETP.GT.AND P6, PT, R167.reuse, RZ, PT ;  /* 0x000000ffa700720c */ /* 0x040fe40003fc4270 */
[----:B------:R-:W-:-:S03]  /*8620*/  ISETP.GT.AND P2, PT, R167, 0x1, PT ;  /* 0x00000001a700780c */ /* 0x000fc60003f44270 */
[----:B------:R-:W1:Y:S01]  /*8630*/  MUFU.TANH R163, R163 ;  /* 0x000000a300a37308 */ /* 0x000e620000002400 */
[----:B------:R-:W-:Y:S02]  /*8640*/  ISETP.GT.AND P3, PT, R167, 0x8, PT ;  /* 0x00000008a700780c */ /* 0x000fe40003f64270 */
[----:B------:R-:W-:Y:S01]  /*8650*/  FSEL R191, R8, -INF , P6 ;  /* 0xff80000008bf7808 */ /* 0x000fe20003000000 */
[----:B------:R-:W-:-:S01]  /*8660*/  FFMA.FTZ R8, R120, R193, -8 ;  /* 0xc100000078087423 */ /* 0x000fc200000100c1 */
[----:B------:R-:W-:Y:S02]  /*8670*/  FSEL R9, R9, -INF , P2 ;  /* 0xff80000009097808 */ /* 0x000fe40001000000 */
[----:B------:R-:W-:Y:S01]  /*8680*/  FSEL R12, R12, -INF , P3 ;  /* 0xff8000000c0c7808 */ /* 0x000fe20001800000 */
[----:B------:R-:W1:Y:S01]  /*8690*/  MUFU.TANH R166, R166 ;  /* 0x000000a600a67308 */ /* 0x000e620000002400 */
[C---:B------:R-:W-:Y:S02]  /*86a0*/  ISETP.GT.AND P4, PT, R167.reuse, 0x10, PT ;  /* 0x00000010a700780c */ /* 0x040fe40003f84270 */
[----:B------:R-:W-:-:S02]  /*86b0*/  ISETP.GT.AND P5, PT, R167, 0x11, PT ;  /* 0x00000011a700780c */ /* 0x000fc40003fa4270 */
[C---:B------:R-:W-:Y:S02]  /*86c0*/  ISETP.GT.AND P6, PT, R167.reuse, 0x18, PT ;  /* 0x00000018a700780c */ /* 0x040fe40003fc4270 */
[C---:B------:R-:W-:Y:S01]  /*86d0*/  ISETP.GT.AND P2, PT, R167.reuse, 0x19, PT ;  /* 0x00000019a700780c */ /* 0x040fe20003f44270 */
[----:B------:R-:W1:Y:S01]  /*86e0*/  MUFU.TANH R138, R138 ;  /* 0x0000008a008a7308 */ /* 0x000e620000002400 */
[----:B------:R-:W-:Y:S02]  /*86f0*/  ISETP.GT.AND P3, PT, R167, 0x20, PT ;  /* 0x00000020a700780c */ /* 0x000fe40003f64270 */
[----:B------:R-:W-:Y:S02]  /*8700*/  FSEL R20, R20, -INF , P4 ;  /* 0xff80000014147808 */ /* 0x000fe40002000000 */
[----:B------:R-:W-:Y:S02]  /*8710*/  FSEL R21, R21, -INF , P5 ;  /* 0xff80000015157808 */ /* 0x000fe40002800000 */
[----:B------:R-:W-:Y:S01]  /*8720*/  FSEL R186, R186, -INF , P6 ;  /* 0xff800000baba7808 */ /* 0x000fe20003000000 */
[----:B------:R-:W1:Y:S01]  /*8730*/  MUFU.TANH R139, R139 ;  /* 0x0000008b008b7308 */ /* 0x000e620000002400 */
[----:B------:R-:W-:-:S02]  /*8740*/  FSEL R187, R187, -INF , P2 ;  /* 0xff800000bbbb7808 */ /* 0x000fc40001000000 */
[----:B------:R-:W-:Y:S02]  /*8750*/  FSEL R170, R170, -INF , P3 ;  /* 0xff800000aaaa7808 */ /* 0x000fe40001800000 */
[C---:B------:R-:W-:Y:S02]  /*8760*/  ISETP.GT.AND P4, PT, R167.reuse, 0x28, PT ;  /* 0x00000028a700780c */ /* 0x040fe40003f84270 */
[C---:B------:R-:W-:Y:S01]  /*8770*/  ISETP.GT.AND P5, PT, R167.reuse, 0x29, PT ;  /* 0x00000029a700780c */ /* 0x040fe20003fa4270 */
[----:B------:R-:W1:Y:S01]  /*8780*/  MUFU.TANH R142, R142 ;  /* 0x0000008e008e7308 */ /* 0x000e620000002400 */
[C---:B------:R-:W-:Y:S02]  /*8790*/  ISETP.GT.AND P6, PT, R167.reuse, 0x30, PT ;  /* 0x00000030a700780c */ /* 0x040fe40003fc4270 */
[C---:B------:R-:W-:Y:S02]  /*87a0*/  ISETP.GT.AND P2, PT, R167.reuse, 0x31, PT ;  /* 0x00000031a700780c */ /* 0x040fe40003f44270 */
[----:B------:R-:W-:-:S02]  /*87b0*/  ISETP.GT.AND P3, PT, R167, 0x38, PT ;  /* 0x00000038a700780c */ /* 0x000fc40003f64270 */
[----:B------:R-:W-:Y:S01]  /*87c0*/  ISETP.GT.AND P0, PT, R167, 0x9, PT ;  /* 0x00000009a700780c */ /* 0x000fe20003f04270 */
[----:B------:R-:W1:Y:S01]  /*87d0*/  MUFU.TANH R132, R132 ;  /* 0x0000008400847308 */ /* 0x000e620000002400 */
[----:B------:R-:W-:Y:S02]  /*87e0*/  FSEL R174, R174, -INF , P4 ;  /* 0xff800000aeae7808 */ /* 0x000fe40002000000 */
[----:B------:R-:W-:Y:S02]  /*87f0*/  FSEL R175, R175, -INF , P5 ;  /* 0xff800000afaf7808 */ /* 0x000fe40002800000 */
[----:B------:R-:W-:Y:S02]  /*8800*/  FSEL R178, R178, -INF , P6 ;  /* 0xff800000b2b27808 */ /* 0x000fe40003000000 */
[----:B------:R-:W-:Y:S01]  /*8810*/  FSEL R179, R179, -INF , P2 ;  /* 0xff800000b3b37808 */ /* 0x000fe20001000000 */
[----:B------:R-:W1:Y:S01]  /*8820*/  MUFU.TANH R143, R143 ;  /* 0x0000008f008f7308 */ /* 0x000e620000002400 */
[----:B------:R-:W-:-:S02]  /*8830*/  FSEL R182, R182, -INF , P3 ;  /* 0xff800000b6b67808 */ /* 0x000fc40001800000 */
[C---:B------:R-:W-:Y:S02]  /*8840*/  ISETP.GT.AND P4, PT, R167.reuse, 0x39, PT ;  /* 0x00000039a700780c */ /* 0x040fe40003f84270 */
[C---:B------:R-:W-:Y:S02]  /*8850*/  ISETP.GT.AND P5, PT, R167.reuse, 0x40, PT ;  /* 0x00000040a700780c */ /* 0x040fe40003fa4270 */
[C---:B------:R-:W-:Y:S01]  /*8860*/  ISETP.GT.AND P6, PT, R167.reuse, 0x41, PT ;  /* 0x00000041a700780c */ /* 0x040fe20003fc4270 */
[----:B------:R-:W1:Y:S01]  /*8870*/  MUFU.TANH R147, R147 ;  /* 0x0000009300937308 */ /* 0x000e620000002400 */
[C---:B------:R-:W-:Y:S02]  /*8880*/  ISETP.GT.AND P2, PT, R167.reuse, 0x48, PT ;  /* 0x00000048a700780c */ /* 0x040fe40003f44270 */
[----:B------:R-:W-:Y:S02]  /*8890*/  ISETP.GT.AND P3, PT, R167, 0x49, PT ;  /* 0x00000049a700780c */ /* 0x000fe40003f64270 */
[----:B--2---:R-:W-:-:S02]  /*88a0*/  FSEL R13, R13, -INF , P0 ;  /* 0xff8000000d0d7808 */ /* 0x004fc40000000000 */
[----:B------:R-:W-:Y:S01]  /*88b0*/  ISETP.GT.AND P0, PT, R167, 0x21, PT ;  /* 0x00000021a700780c */ /* 0x000fe20003f04270 */
[----:B------:R-:W2:Y:S01]  /*88c0*/  MUFU.TANH R150, R150 ;  /* 0x0000009600967308 */ /* 0x000ea20000002400 */
[----:B0-----:R-:W-:Y:S02]  /*88d0*/  FSEL R190, R190, -INF , P4 ;  /* 0xff800000bebe7808 */ /* 0x001fe40002000000 */
[----:B----4-:R-:W-:Y:S02]  /*88e0*/  FSEL R144, R121, -INF , P5 ;  /* 0xff80000079907808 */ /* 0x010fe40002800000 */
[----:B-----5:R-:W-:Y:S02]  /*88f0*/  FSEL R154, R154, -INF , P6 ;  /* 0xff8000009a9a7808 */ /* 0x020fe40003000000 */
[----:B------:R-:W-:Y:S01]  /*8900*/  FSEL R155, R155, -INF , P2 ;  /* 0xff8000009b9b7808 */ /* 0x000fe20001000000 */
[----:B------:R-:W0:Y:S01]  /*8910*/  MUFU.TANH R151, R151 ;  /* 0x0000009700977308 */ /* 0x000e220000002400 */
[----:B------:R-:W-:-:S02]  /*8920*/  FSEL R158, R158, -INF , P3 ;  /* 0xff8000009e9e7808 */ /* 0x000fc40001800000 */
[C---:B------:R-:W-:Y:S02]  /*8930*/  ISETP.GT.AND P4, PT, R167.reuse, 0x50, PT ;  /* 0x00000050a700780c */ /* 0x040fe40003f84270 */
[C---:B------:R-:W-:Y:S02]  /*8940*/  ISETP.GT.AND P5, PT, R167.reuse, 0x51, PT ;  /* 0x00000051a700780c */ /* 0x040fe40003fa4270 */
[C---:B------:R-:W-:Y:S01]  /*8950*/  ISETP.GT.AND P6, PT, R167.reuse, 0x58, PT ;  /* 0x00000058a700780c */ /* 0x040fe20003fc4270 */
[----:B------:R-:W4:Y:S01]  /*8960*/  MUFU.TANH R122, R122 ;  /* 0x0000007a007a7308 */ /* 0x000f220000002400 */
[C---:B------:R-:W-:Y:S02]  /*8970*/  ISETP.GT.AND P2, PT, R167.reuse, 0x59, PT ;  /* 0x00000059a700780c */ /* 0x040fe40003f44270 */
[----:B------:R-:W-:Y:S02]  /*8980*/  ISETP.GT.AND P3, PT, R167, 0x60, PT ;  /* 0x00000060a700780c */ /* 0x000fe40003f64270 */
[----:B------:R-:W-:-:S02]  /*8990*/  FSEL R171, R171, -INF , P0 ;  /* 0xff800000abab7808 */ /* 0x000fc40000000000 */
[----:B------:R-:W-:Y:S01]  /*89a0*/  FSETP.NEU.FTZ.AND P0, PT, R120, -INF , PT ;  /* 0xff8000007800780b */ /* 0x000fe20003f1d000 */
[----:B------:R-:W5:Y:S01]  /*89b0*/  MUFU.TANH R123, R123 ;  /* 0x0000007b007b7308 */ /* 0x000f620000002400 */
[----:B------:R-:W-:Y:S02]  /*89c0*/  FSEL R159, R159, -INF , P4 ;  /* 0xff8000009f9f7808 */ /* 0x000fe40002000000 */
[----:B---3--:R-:W-:Y:S02]  /*89d0*/  FSEL R162, R162, -INF , P5 ;  /* 0xff800000a2a27808 */ /* 0x008fe40002800000 */
[----:B-1----:R-:W-:Y:S02]  /*89e0*/  FSEL R163, R163, -INF , P6 ;  /* 0xff800000a3a37808 */ /* 0x002fe40003000000 */
[----:B------:R-:W-:Y:S01]  /*89f0*/  FSEL R166, R166, -INF , P2 ;  /* 0xff800000a6a67808 */ /* 0x000fe20001000000 */
[----:B------:R-:W1:Y:S01]  /*8a00*/  MUFU.TANH R126, R126 ;  /* 0x0000007e007e7308 */ /* 0x000e620000002400 */
[----:B------:R-:W-:-:S02]  /*8a10*/  FSEL R138, R138, -INF , P3 ;  /* 0xff8000008a8a7808 */ /* 0x000fc40001800000 */
[C---:B------:R-:W-:Y:S02]  /*8a20*/  ISETP.GT.AND P4, PT, R167.reuse, 0x61, PT ;  /* 0x00000061a700780c */ /* 0x040fe40003f84270 */
[C---:B------:R-:W-:Y:S02]  /*8a30*/  ISETP.GT.AND P5, PT, R167.reuse, 0x68, PT ;  /* 0x00000068a700780c */ /* 0x040fe40003fa4270 */
[C---:B------:R-:W-:Y:S01]  /*8a40*/  ISETP.GT.AND P6, PT, R167.reuse, 0x69, PT ;  /* 0x00000069a700780c */ /* 0x040fe20003fc4270 */
[----:B------:R-:W3:Y:S01]  /*8a50*/  MUFU.TANH R127, R127 ;  /* 0x0000007f007f7308 */ /* 0x000ee20000002400 */
[C---:B------:R-:W-:Y:S02]  /*8a60*/  ISETP.GT.AND P2, PT, R167.reuse, 0x70, PT ;  /* 0x00000070a700780c */ /* 0x040fe40003f44270 */
[----:B------:R-:W-:Y:S02]  /*8a70*/  ISETP.GT.AND P3, PT, R167, 0x71, PT ;  /* 0x00000071a700780c */ /* 0x000fe40003f64270 */
[----:B------:R-:W-:-:S02]  /*8a80*/  FSEL R8, R8, RZ, P0 ;  /* 0x000000ff08087208 */ /* 0x000fc40000000000 */
[----:B------:R-:W-:Y:S01]  /*8a90*/  FSEL R139, R139, -INF , P4 ;  /* 0xff8000008b8b7808 */ /* 0x000fe20002000000 */
[----:B------:R-:W-:Y:S01]  /*8aa0*/  MUFU.TANH R130, R130 ;  /* 0x0000008200827308 */ /* 0x000fe20000002400 */
[----:B------:R-:W-:Y:S01]  /*8ab0*/  FSEL R142, R142, -INF , P5 ;  /* 0xff8000008e8e7808 */ /* 0x000fe20002800000 */
[--C-:B------:R-:W-:Y:S01]  /*8ac0*/  FFMA.FTZ R193, R184, UR59, -R8.reuse ;  /* 0x0000003bb8c17c23 */ /* 0x100fe20008010808 */
[----:B------:R-:W-:Y:S01]  /*8ad0*/  FSEL R132, R132, -INF , P6 ;  /* 0xff80000084847808 */ /* 0x000fe20003000000 */
[--C-:B------:R-:W-:Y:S01]  /*8ae0*/  FFMA.FTZ R192, R185, UR59, -R8.reuse ;  /* 0x0000003bb9c07c23 */ /* 0x100fe20008010808 */
[----:B------:R-:W-:Y:S01]  /*8af0*/  FSEL R143, R143, -INF , P2 ;  /* 0xff8000008f8f7808 */ /* 0x000fe20001000000 */
[--C-:B------:R-:W-:Y:S01]  /*8b00*/  FFMA.FTZ R6, R6, UR59, -R8.reuse ;  /* 0x0000003b06067c23 */ /* 0x100fe20008010808 */
[----:B------:R-:W-:Y:S01]  /*8b10*/  FSEL R147, R147, -INF , P3 ;  /* 0xff80000093937808 */ /* 0x000fe20001800000 */
[----:B------:R-:W3:Y:S01]  /*8b20*/  MUFU.TANH R131, R131 ;  /* 0x0000008300837308 */ /* 0x000ee20000002400 */
[----:B------:R-:W-:Y:S01]  /*8b30*/  FMNMX.FTZ R194, R191, R4, !PT ;  /* 0x00000004bfc27209 */ /* 0x000fe20007810000 */
[--C-:B------:R-:W-:Y:S01]  /*8b40*/  FFMA.FTZ R7, R7, UR59, -R8.reuse ;  /* 0x0000003b07077c23 */ /* 0x100fe20008010808 */
[C---:B------:R-:W-:Y:S01]  /*8b50*/  ISETP.GT.AND P4, PT, R167.reuse, 0x78, PT ;  /* 0x00000078a700780c */ /* 0x040fe20003f84270 */
[--C-:B------:R-:W-:Y:S01]  /*8b60*/  FFMA.FTZ R10, R10, UR59, -R8.reuse ;  /* 0x0000003b0a0a7c23 */ /* 0x100fe20008010808 */
[----:B------:R-:W-:Y:S01]  /*8b70*/  ISETP.GT.AND P5, PT, R167, 0x79, PT ;  /* 0x00000079a700780c */ /* 0x000fe20003fa4270 */
[--C-:B------:R-:W-:Y:S01]  /*8b80*/  FFMA.FTZ R11, R11, UR59, -R8.reuse ;  /* 0x0000003b0b0b7c23 */ /* 0x100fe20008010808 */
[C---:B------:R-:W-:Y:S01]  /*8b90*/  ISETP.GT.AND P6, PT, R167.reuse, 0x80, PT ;  /* 0x00000080a700780c */ /* 0x040fe20003fc4270 */
[----:B------:R-:W3:Y:S01]  /*8ba0*/  MUFU.TANH R134, R134 ;  /* 0x0000008600867308 */ /* 0x000ee20000002400 */
[C---:B------:R-:W-:Y:S01]  /*8bb0*/  ISETP.GT.AND P2, PT, R167.reuse, 0x81, PT ;  /* 0x00000081a700780c */ /* 0x040fe20003f44270 */
[--C-:B------:R-:W-:Y:S01]  /*8bc0*/  FFMA.FTZ R14, R14, UR59, -R8.reuse ;  /* 0x0000003b0e0e7c23 */ /* 0x100fe20008010808 */
[----:B------:R-:W-:Y:S01]  /*8bd0*/  ISETP.GT.AND P3, PT, R167, 0x88, PT ;  /* 0x00000088a700780c */ /* 0x000fe20003f64270 */
[--C-:B------:R-:W-:Y:S01]  /*8be0*/  FFMA.FTZ R15, R15, UR59, -R8.reuse ;  /* 0x0000003b0f0f7c23 */ /* 0x100fe20008010808 */
[----:B------:R-:W-:Y:S01]  /*8bf0*/  FMNMX.FTZ R121, R9, R194, !PT ;  /* 0x000000c209797209 */ /* 0x000fe20007810000 */
[--C-:B------:R-:W-:Y:S01]  /*8c00*/  FFMA.FTZ R152, R152, UR59, -R8.reuse ;  /* 0x0000003b98987c23 */ /* 0x100fe20008010808 */
[----:B--2---:R-:W-:Y:S01]  /*8c10*/  FSEL R150, R150, -INF , P4 ;  /* 0xff80000096967808 */ /* 0x004fe20002000000 */
[----:B------:R-:W2:Y:S01]  /*8c20*/  MUFU.TANH R135, R135 ;  /* 0x0000008700877308 */ /* 0x000ea20000002400 */
[----:B0-----:R-:W-:Y:S01]  /*8c30*/  FSEL R151, R151, -INF , P5 ;  /* 0xff80000097977808 */ /* 0x001fe20002800000 */
[--C-:B------:R-:W-:Y:S01]  /*8c40*/  FFMA.FTZ R153, R153, UR59, -R8.reuse ;  /* 0x0000003b99997c23 */ /* 0x100fe20008010808 */
[----:B----4-:R-:W-:Y:S01]  /*8c50*/  FSEL R122, R122, -INF , P6 ;  /* 0xff8000007a7a7808 */ /* 0x010fe20003000000 */
[--C-:B------:R-:W-:Y:S01]  /*8c60*/  FFMA.FTZ R156, R156, UR59, -R8.reuse ;  /* 0x0000003b9c9c7c23 */ /* 0x100fe20008010808 */
[----:B-----5:R-:W-:Y:S01]  /*8c70*/  FSEL R184, R123, -INF , P2 ;  /* 0xff8000007bb87808 */ /* 0x020fe20001000000 */
[--C-:B------:R-:W-:Y:S01]  /*8c80*/  FFMA.FTZ R157, R157, UR59, -R8.reuse ;  /* 0x0000003b9d9d7c23 */ /* 0x100fe20008010808 */
[----:B-1----:R-:W-:Y:S01]  /*8c90*/  FSEL R126, R126, -INF , P3 ;  /* 0xff8000007e7e7808 */ /* 0x002fe20001800000 */
[--C-:B------:R-:W-:Y:S01]  /*8ca0*/  FFMA.FTZ R160, R160, UR59, -R8.reuse ;  /* 0x0000003ba0a07c23 */ /* 0x100fe20008010808 */
[----:B------:R-:W-:Y:S01]  /*8cb0*/  ISETP.GT.AND P4, PT, R167, 0x89, PT ;  /* 0x00000089a700780c */ /* 0x000fe20003f84270 */
[--C-:B------:R-:W-:Y:S01]  /*8cc0*/  FFMA.FTZ R161, R161, UR59, -R8.reuse ;  /* 0x0000003ba1a17c23 */ /* 0x100fe20008010808 */
[C---:B------:R-:W-:Y:S01]  /*8cd0*/  ISETP.GT.AND P5, PT, R167.reuse, 0x90, PT ;  /* 0x00000090a700780c */ /* 0x040fe20003fa4270 */
[--C-:B------:R-:W-:Y:S01]  /*8ce0*/  FFMA.FTZ R164, R164, UR59, -R8.reuse ;  /* 0x0000003ba4a47c23 */ /* 0x100fe20008010808 */
[----:B------:R-:W-:Y:S01]  /*8cf0*/  ISETP.GT.AND P6, PT, R167, 0x91, PT ;  /* 0x00000091a700780c */ /* 0x000fe20003fc4270 */
[--C-:B------:R-:W-:Y:S01]  /*8d00*/  FFMA.FTZ R165, R165, UR59, -R8.reuse ;  /* 0x0000003ba5a57c23 */ /* 0x100fe20008010808 */
[----:B------:R-:W-:Y:S01]  /*8d10*/  ISETP.GT.AND P2, PT, R167, 0x98, PT ;  /* 0x00000098a700780c */ /* 0x000fe20003f44270 */
[--C-:B------:R-:W-:Y:S01]  /*8d20*/  FFMA.FTZ R137, R137, UR59, -R8.reuse ;  /* 0x0000003b89897c23 */ /* 0x100fe20008010808 */
[----:B------:R-:W-:Y:S01]  /*8d30*/  ISETP.GT.AND P3, PT, R167, 0x99, PT ;  /* 0x00000099a700780c */ /* 0x000fe20003f64270 */
[--C-:B------:R-:W-:Y:S01]  /*8d40*/  FFMA.FTZ R167, R168, UR59, -R8.reuse ;  /* 0x0000003ba8a77c23 */ /* 0x100fe20008010808 */
[----:B------:R-:W-:Y:S01]  /*8d50*/  FMNMX.FTZ R168, R12, R121, !PT ;  /* 0x000000790ca87209 */ /* 0x000fe20007810000 */
[--C-:B------:R-:W-:Y:S01]  /*8d60*/  FFMA.FTZ R140, R140, UR59, -R8.reuse ;  /* 0x0000003b8c8c7c23 */ /* 0x100fe20008010808 */
[----:B---3--:R-:W-:Y:S01]  /*8d70*/  FSEL R127, R127, -INF , P4 ;  /* 0xff8000007f7f7808 */ /* 0x008fe20002000000 */
[--C-:B------:R-:W-:Y:S01]  /*8d80*/  FFMA.FTZ R141, R141, UR59, -R8.reuse ;  /* 0x0000003b8d8d7c23 */ /* 0x100fe20008010808 */
[----:B------:R-:W-:Y:S01]  /*8d90*/  FMNMX.FTZ R121, R13, R168, !PT ;  /* 0x000000a80d797209 */ /* 0x000fe20007810000 */
[--C-:B------:R-:W-:Y:S01]  /*8da0*/  FFMA.FTZ R168, R169, UR59, -R8.reuse ;  /* 0x0000003ba9a87c23 */ /* 0x100fe20008010808 */
[----:B------:R-:W-:-:S01]  /*8db0*/  FFMA.FTZ R169, R172, UR59, -R8 ;  /* 0x0000003baca97c23 */ /* 0x000fc20008010808 */
[----:B------:R-:W-:Y:S01]  /*8dc0*/  FSEL R131, R131, -INF , P6 ;  /* 0xff80000083837808 */ /* 0x000fe20003000000 */
[----:B------:R-:W-:-:S01]  /*8dd0*/  FFMA.FTZ R124, R124, UR59, -R8 ;  /* 0x0000003b7c7c7c23 */ /* 0x000fc20008010808 */
[----:B------:R-:W-:Y:S01]  /*8de0*/  FMNMX.FTZ R194, R20, R121, !PT ;  /* 0x0000007914c27209 */ /* 0x000fe20007810000 */
[----:B------:R-:W-:-:S01]  /*8df0*/  FFMA.FTZ R125, R125, UR59, -R8 ;  /* 0x0000003b7d7d7c23 */ /* 0x000fc20008010808 */
[----:B------:R-:W-:Y:S01]  /*8e00*/  FSEL R134, R134, -INF , P2 ;  /* 0xff80000086867808 */ /* 0x000fe20001000000 */
[----:B------:R-:W-:-:S01]  /*8e10*/  FFMA.FTZ R128, R128, UR59, -R8 ;  /* 0x0000003b80807c23 */ /* 0x000fc20008010808 */
[----:B------:R-:W-:Y:S01]  /*8e20*/  FMNMX.FTZ R121, R21, R194, !PT ;  /* 0x000000c215797209 */ /* 0x000fe20007810000 */
[----:B------:R-:W-:-:S01]  /*8e30*/  FFMA.FTZ R129, R129, UR59, -R8 ;  /* 0x0000003b81817c23 */ /* 0x000fc20008010808 */
[----:B--2---:R-:W-:Y:S01]  /*8e40*/  FSEL R135, R135, -INF , P3 ;  /* 0xff80000087877808 */ /* 0x004fe20001800000 */
[----:B------:R-:W-:-:S01]  /*8e50*/  FFMA.FTZ R133, R133, UR59, -R8 ;  /* 0x0000003b85857c23 */ /* 0x000fc20008010808 */
[----:B------:R-:W-:Y:S01]  /*8e60*/  FMNMX.FTZ R172, R186, R121, !PT ;  /* 0x00000079baac7209 */ /* 0x000fe20007810000 */
[----:B------:R-:W-:Y:S03]  /*8e70*/  MUFU.EX2 R6, R6 ;  /* 0x0000000600067308 */ /* 0x000fe60000000800 */
[----:B------:R-:W-:Y:S01]  /*8e80*/  FMNMX.FTZ R121, R187, R172, !PT ;  /* 0x000000acbb797209 */ /* 0x000fe20007810000 */
[--C-:B------:R-:W-:Y:S01]  /*8e90*/  FFMA.FTZ R172, R173, UR59, -R8.reuse ;  /* 0x0000003badac7c23 */ /* 0x100fe20008010808 */
[----:B------:R-:W-:-:S02]  /*8ea0*/  FFMA.FTZ R173, R176, UR59, -R8 ;  /* 0x0000003bb0ad7c23 */ /* 0x000fc40008010808 */
[----:B------:R-:W-:Y:S01]  /*8eb0*/  FMNMX.FTZ R194, R170, R121, !PT ;  /* 0x00000079aac27209 */ /* 0x000fe20007810000 */
[----:B------:R-:W-:Y:S03]  /*8ec0*/  MUFU.EX2 R7, R7 ;  /* 0x0000000700077308 */ /* 0x000fe60000000800 */
[----:B------:R-:W-:-:S04]  /*8ed0*/  FMNMX.FTZ R121, R171, R194, !PT ;  /* 0x000000c2ab797209 */ /* 0x000fc80007810000 */
[----:B------:R-:W-:Y:S01]  /*8ee0*/  FMNMX.FTZ R176, R174, R121, !PT ;  /* 0x00000079aeb07209 */ /* 0x000fe20007810000 */
[----:B------:R-:W-:Y:S03]  /*8ef0*/  MUFU.EX2 R10, R10 ;  /* 0x0000000a000a7308 */ /* 0x000fe60000000800 */
[----:B------:R-:W-:Y:S01]  /*8f00*/  FMNMX.FTZ R121, R175, R176, !PT ;  /* 0x000000b0af797209 */ /* 0x000fe20007810000 */
[--C-:B------:R-:W-:Y:S01]  /*8f10*/  FFMA.FTZ R176, R177, UR59, -R8.reuse ;  /* 0x0000003bb1b07c23 */ /* 0x100fe20008010808 */
[----:B------:R-:W-:-:S01]  /*8f20*/  FFMA.FTZ R177, R180, UR59, -R8 ;  /* 0x0000003bb4b17c23 */ /* 0x000fc20008010808 */
[--C-:B------:R-:W-:Y:S01]  /*8f30*/  FFMA.FTZ R180, R181, UR59, -R8.reuse ;  /* 0x0000003bb5b47c23 */ /* 0x100fe20008010808 */
[----:B------:R-:W-:Y:S01]  /*8f40*/  FMNMX.FTZ R194, R178, R121, !PT ;  /* 0x00000079b2c27209 */ /* 0x000fe20007810000 */
[----:B------:R-:W-:Y:S01]  /*8f50*/  FFMA.FTZ R181, R136, UR59, -R8 ;  /* 0x0000003b88b57c23 */ /* 0x000fe20008010808 */
[----:B------:R-:W-:Y:S01]  /*8f60*/  FSEL R136, R130, -INF , P5 ;  /* 0xff80000082887808 */ /* 0x000fe20002800000 */
        /* <DEDUP_REMOVED lines=8> */
[--C-:B0-----:R-:W-:Y:S01]  /*8ff0*/  FFMA.FTZ R181, R188, UR59, -R8.reuse ;  /* 0x0000003bbcb57c23 */ /* 0x101fe20008010808 */
[----:B------:R-:W-:-:S01]  /*9000*/  FFMA.FTZ R188, R145, UR59, -R8 ;  /* 0x0000003b91bc7c23 */ /* 0x000fc20008010808 */
[--C-:B------:R-:W-:Y:S01]  /*9010*/  FFMA.FTZ R145, R148, UR59, -R8.reuse ;  /* 0x0000003b94917c23 */ /* 0x100fe20008010808 */
[----:B------:R-:W-:Y:S01]  /*9020*/  FMNMX.FTZ R121, R155, R194, !PT ;  /* 0x000000c29b797209 */ /* 0x000fe20007810000 */
[--C-:B------:R-:W-:Y:S01]  /*9030*/  FFMA.FTZ R148, R149, UR59, -R8.reuse ;  /* 0x0000003b95947c23 */ /* 0x100fe20008010808 */
[----:B------:R-:W-:-:S01]  /*9040*/  FFMA.FTZ R149, R189, UR59, -R8 ;  /* 0x0000003bbd957c23 */ /* 0x000fc20008010808 */
        /* <DEDUP_REMOVED lines=31> */
[----:B------:R-:W-:-:S05]  /*9240*/  FMNMX.FTZ R194, R135, R194, !PT ;  /* 0x000000c287c27209 */ /* 0x000fca0007810000 */
[----:B------:R-:W0:Y:S02]  /*9250*/  SHFL.BFLY PT, R121, R194, 0x2, 0x1f ;  /* 0x0c401f00c2797f89 */ /* 0x000e2400000e0000 */
[----:B------:R-:W-:Y:S08]  /*9260*/  MUFU.EX2 R152, R152 ;  /* 0x0000009800987308 */ /* 0x000ff00000000800 */
[----:B------:R-:W-:Y:S08]  /*9270*/  MUFU.EX2 R153, R153 ;  /* 0x0000009900997308 */ /* 0x000ff00000000800 */
[----:B------:R-:W-:Y:S01]  /*9280*/  MUFU.EX2 R156, R156 ;  /* 0x0000009c009c7308 */ /* 0x000fe20000000800 */
[----:B0-----:R-:W-:Y:S01]  /*9290*/  FMNMX.FTZ R185, R194, R121, !PT ;  /* 0x00000079c2b97209 */ /* 0x001fe20007810000 */
[--C-:B------:R-:W-:Y:S01]  /*92a0*/  FFMA.FTZ R194, R183, UR59, -R8.reuse ;  /* 0x0000003bb7c27c23 */ /* 0x100fe20008010808 */
[----:B------:R-:W-:-:S05]  /*92b0*/  FFMA.FTZ R8, R146, UR59, -R8 ;  /* 0x0000003b92087c23 */ /* 0x000fca0008010808 */
        /* <DEDUP_REMOVED lines=22> */
[----:B------:R-:W-:Y:S01]  /*9420*/  FSEL R190, R120, RZ, P0 ;  /* 0x000000ff78be7208 */ /* 0x000fe20000000000 */
[--C-:B------:R-:W-:Y:S01]  /*9430*/  FFMA.FTZ R185, R191, UR59, -R183.reuse ;  /* 0x0000003bbfb97c23 */ /* 0x100fe200080108b7 */
[----:B------:R-:W-:Y:S01]  /*9440*/  FSEL R155, R121, RZ, P2 ;  /* 0x000000ff799b7208 */ /* 0x000fe20001000000 */
[----:B------:R-:W-:Y:S01]  /*9450*/  MUFU.EX2 R146, R146 ;  /* 0x0000009200927308 */ /* 0x000fe20000000800 */
[----:B------:R-:W-:-:S01]  /*9460*/  FFMA.FTZ R159, R159, UR59, -R183 ;  /* 0x0000003b9f9f7c23 */ /* 0x000fc200080108b7 */
[----:B------:R-:W-:Y:S01]  /*9470*/  FADD.FTZ R190, -R190, R5 ;  /* 0x00000005bebe7221 */ /* 0x000fe20000010100 */
[----:B------:R-:W-:-:S01]  /*9480*/  FFMA.FTZ R5, R158, UR59, -R183 ;  /* 0x0000003b9e057c23 */ /* 0x000fc200080108b7 */
[----:B------:R-:W-:Y:S01]  /*9490*/  FADD.FTZ R4, -R155, R4 ;  /* 0x000000049b047221 */ /* 0x000fe20000010100 */
[----:B------:R-:W-:-:S01]  /*94a0*/  FFMA.FTZ R158, R143, UR59, -R183 ;  /* 0x0000003b8f9e7c23 */ /* 0x000fc200080108b7 */
[----:B------:R-:W-:Y:S01]  /*94b0*/  FMUL.FTZ R155, R190, UR59 ;  /* 0x0000003bbe9b7c20 */ /* 0x000fe20008410000 */
[----:B------:R-:W-:-:S01]  /*94c0*/  FFMA.FTZ R170, R170, UR59, -R183 ;  /* 0x0000003baaaa7c23 */ /* 0x000fc200080108b7 */
        /* <DEDUP_REMOVED lines=30> */
[----:B------:R-:W-:-:S03]  /*96b0*/  FFMA.FTZ R135, R135, UR59, -R183 ;  /* 0x0000003b87877c23 */ /* 0x000fc600080108b7 */
[----:B------:R-:W0:Y:S01]  /*96c0*/  MUFU.EX2 R12, R12 ;  /* 0x0000000c000c7308 */ /* 0x000e220000000800 */
[----:B-1----:R-:W-:-:S04]  /*96d0*/  FFMA.FTZ R3, R4, R2, R185 ;  /* 0x0000000204037223 */ /* 0x002fc800000100b9 */
[----:B------:R-:W-:-:S03]  /*96e0*/  FADD.FTZ R2, R146, R3 ;  /* 0x0000000392027221 */ /* 0x000fc60000010000 */
[----:B------:R-:W1:Y:S01]  /*96f0*/  MUFU.EX2 R13, R13 ;  /* 0x0000000d000d7308 */ /* 0x000e620000000800 */
[----:B--2---:R-:W-:-:S07]  /*9700*/  FADD.FTZ R3, R9, R2 ;  /* 0x0000000209037221 */ /* 0x004fce0000010000 */
[----:B------:R2:W-:Y:S01]  /*9710*/  MUFU.EX2 R143, R159 ;  /* 0x0000009f008f7308 */ /* 0x0005e20000000800 */
[----:B0-----:R-:W-:-:S07]  /*9720*/  FADD.FTZ R2, R12, R3 ;  /* 0x000000030c027221 */ /* 0x001fce0000010000 */
[----:B------:R-:W0:Y:S01]  /*9730*/  MUFU.EX2 R20, R20 ;  /* 0x0000001400147308 */ /* 0x000e220000000800 */
[----:B--2---:R-:W-:-:S01]  /*9740*/  FADD.FTZ R159, R7, R190 ;  /* 0x000000be079f7221 */ /* 0x004fc20000010000 */
[----:B-1----:R-:W-:-:S03]  /*9750*/  FADD.FTZ R3, R13, R2 ;  /* 0x000000020d037221 */ /* 0x002fc60000010000 */
[----:B------:R-:W-:-:S03]  /*9760*/  FADD.FTZ R190, R10, R159 ;  /* 0x0000009f0abe7221 */ /* 0x000fc60000010000 */
[----:B------:R-:W1:Y:S01]  /*9770*/  MUFU.EX2 R21, R21 ;  /* 0x0000001500157308 */ /* 0x000e620000000800 */
[----:B------:R-:W-:-:S04]  /*9780*/  FADD.FTZ R159, R11, R190 ;  /* 0x000000be0b9f7221 */ /* 0x000fc80000010000 */
[----:B------:R-:W-:-:S03]  /*9790*/  FADD.FTZ R190, R14, R159 ;  /* 0x0000009f0ebe7221 */ /* 0x000fc60000010000 */
[----:B------:R-:W2:Y:S01]  /*97a0*/  MUFU.EX2 R186, R186 ;  /* 0x000000ba00ba7308 */ /* 0x000ea20000000800 */
[----:B------:R-:W-:-:S01]  /*97b0*/  FADD.FTZ R190, R15, R190 ;  /* 0x000000be0fbe7221 */ /* 0x000fc20000010000 */
[----:B0-----:R-:W-:-:S03]  /*97c0*/  FADD.FTZ R2, R20, R3 ;  /* 0x0000000314027221 */ /* 0x001fc60000010000 */
[----:B------:R-:W-:-:S03]  /*97d0*/  FADD.FTZ R3, R123, R190 ;  /* 0x000000be7b037221 */ /* 0x000fc60000010000 */
        /* <DEDUP_REMOVED lines=29> */
[----:B------:R-:W-:-:S06]  /*99b0*/  FADD.FTZ R2, R152, R183 ;  /* 0x000000b798027221 */ /* 0x000fcc0000010000 */
[----:B------:R-:W1:Y:S08]  /*99c0*/  MUFU.EX2 R154, R154 ;  /* 0x0000009a009a7308 */ /* 0x000e700000000800 */
[----:B------:R-:W3:Y:S08]  /*99d0*/  MUFU.EX2 R5, R5 ;  /* 0x0000000500057308 */ /* 0x000ef00000000800 */
[----:B------:R2:W-:Y:S08]  /*99e0*/  MUFU.EX2 R159, R132 ;  /* 0x00000084009f7308 */ /* 0x0005f00000000800 */
[----:B------:R-:W4:Y:S01]  /*99f0*/  MUFU.EX2 R162, R162 ;  /* 0x000000a200a27308 */ /* 0x000f220000000800 */
[----:B--2---:R-:W-:-:S01]  /*9a00*/  FADD.FTZ R132, R144, R3 ;  /* 0x0000000390847221 */ /* 0x004fc20000010000 */
[----:B------:R-:W-:-:S03]  /*9a10*/  FADD.FTZ R3, R153, R2 ;  /* 0x0000000299037221 */ /* 0x000fc60000010000 */
[----:B0-----:R-:W-:Y:S01]  /*9a20*/  FADD.FTZ R183, R189, R132 ;  /* 0x00000084bdb77221 */ /* 0x001fe20000010000 */
[----:B------:R-:W-:-:S02]  /*9a30*/  FADD.FTZ R2, R156, R3 ;  /* 0x000000039c027221 */ /* 0x000fc40000010000 */
[----:B------:R-:W0:Y:S01]  /*9a40*/  MUFU.EX2 R163, R163 ;  /* 0x000000a300a37308 */ /* 0x000e220000000800 */
[----:B-1----:R-:W-:-:S01]  /*9a50*/  FADD.FTZ R132, R154, R183 ;  /* 0x000000b79a847221 */ /* 0x002fc20000010000 */
[----:B------:R-:W-:-:S03]  /*9a60*/  FADD.FTZ R3, R157, R2 ;  /* 0x000000029d037221 */ /* 0x000fc60000010000 */
[----:B---3--:R-:W-:Y:S01]  /*9a70*/  FADD.FTZ R132, R5, R132 ;  /* 0x0000008405847221 */ /* 0x008fe20000010000 */
[----:B------:R-:W-:-:S02]  /*9a80*/  FADD.FTZ R2, R160, R3 ;  /* 0x00000003a0027221 */ /* 0x000fc40000010000 */
[----:B------:R-:W1:Y:S01]  /*9a90*/  MUFU.EX2 R166, R166 ;  /* 0x000000a600a67308 */ /* 0x000e620000000800 */
[----:B------:R-:W-:-:S01]  /*9aa0*/  FADD.FTZ R3, R143, R132 ;  /* 0x000000848f037221 */ /* 0x000fc20000010000 */
[----:B------:R-:W-:-:S03]  /*9ab0*/  FADD.FTZ R183, R161, R2 ;  /* 0x00000002a1b77221 */ /* 0x000fc60000010000 */
[----:B----4-:R-:W-:Y:S01]  /*9ac0*/  FADD.FTZ R2, R162, R3 ;  /* 0x00000003a2027221 */ /* 0x010fe20000010000 */
[----:B------:R-:W-:-:S02]  /*9ad0*/  FADD.FTZ R132, R164, R183 ;  /* 0x000000b7a4847221 */ /* 0x000fc40000010000 */
[----:B------:R-:W2:Y:S01]  /*9ae0*/  MUFU.EX2 R138, R138 ;  /* 0x0000008a008a7308 */ /* 0x000ea20000000800 */
[----:B0-----:R-:W-:-:S01]  /*9af0*/  FADD.FTZ R3, R163, R2 ;  /* 0x00000002a3037221 */ /* 0x001fc20000010000 */
[----:B------:R-:W-:-:S04]  /*9b00*/  FADD.FTZ R191, R165, R132 ;  /* 0x00000084a5bf7221 */ /* 0x000fc80000010000 */
[----:B------:R-:W-:Y:S02]  /*9b10*/  FADD.FTZ R2, R130, R191 ;  /* 0x000000bf82027221 */ /* 0x000fe40000010000 */
        /* <DEDUP_REMOVED lines=58> */
[----:B--2---:R-:W-:-:S03]  /*9ec0*/  FADD.FTZ R3, R8, R191 ;  /* 0x000000bf08037221 */ /* 0x004fc60000010000 */
[----:B0-----:R-:W-:Y:S01]  /*9ed0*/  FADD.FTZ R2, R135, R2 ;  /* 0x0000000287027221 */ /* 0x001fe20000010000 */
[----:B------:R-:W-:Y:S06]  /*9ee0*/  @!P1 BRA `(.L_x_6362) ;  /* 0x0000000000049947 */ /* 0x000fec0003800000 */
[----:B------:R-:W-:Y:S01]  /*9ef0*/  BPT.TRAP 0x1 ;  /* 0x000000040000795c */ /* 0x000fe20000300000 */
.L_x_6362:
        /* <DEDUP_REMOVED lines=148> */
.L_x_6352:
[----:B------:R-:W-:-:S06]  /*a840*/  UISETP.GE.AND UP0, UPT, UR4, UR53, UPT ;  /* 0x000000350400728c */ /* 0x000fcc000bf06270 */
[----:B------:R-:W-:-:S13]  /*a850*/  PLOP3.LUT P0, PT, PT, PT, UP0, 0x80, 0x0 ;  /* 0x000000000000781c */ /* 0x000fda0003f0f008 */
[----:B------:R-:W-:Y:S05]  /*a860*/  @!P0 BRA `(.L_x_6364) ;  /* 0x0000003800388947 */ /* 0x000fea0003800000 */
[----:B------:R-:W-:Y:S01]  /*a870*/  IMAD.MOV.U32 R4, RZ, RZ, R121 ;  /* 0x000000ffff047224 */ /* 0x000fe200078e0079 */
[----:B------:R-:W-:Y:S01]  /*a880*/  UMOV UR7, UR44 ;  /* 0x0000002c00077c82 */ /* 0x000fe20008000000 */
[----:B------:R-:W-:Y:S01]  /*a890*/  IMAD.MOV.U32 R5, RZ, RZ, R120 ;  /* 0x000000ffff057224 */ /* 0x000fe200078e0078 */
[----:B------:R-:W-:Y:S01]  /*a8a0*/  UMOV UR5, UR38 ;  /* 0x0000002600057c82 */ /* 0x000fe20008000000 */
[----:B------:R-:W-:-:S05]  /*a8b0*/  ULDC UR45, c[0x0][0x988] ;  /* 0x00026200002d7ab9 */ /* 0x000fca0000000800 */
.L_x_6375:
        /* <DEDUP_REMOVED lines=9> */
.L_x_6366:
[----:B------:R-:W-:Y:S01]  /*a950*/  ULEA UR6, UR38, UR39, 0x3 ;  /* 0x0000002726067291 */ /* 0x000fe2000f8e183f */
[----:B------:R-:W-:-:S05]  /*a960*/  IMAD.U32 R6, RZ, RZ, UR44 ;  /* 0x0000002cff067e24 */ /* 0x000fca000f8e00ff */
[----:B------:R-:W-:-:S04]  /*a970*/  SHF.L.U32 R6, R6, 0x1f, RZ ;  /* 0x0000001f06067819 */ /* 0x000fc800000006ff */
[----:B------:R0:W1:Y:S01]  /*a980*/  SYNCS.PHASECHK.TRANS64.TRYWAIT P0, [UR6+0x33430], R6 ;  /* 0x03343006ff0075a7 */ /* 0x0000620008000146 */
[----:B------:R-:W-:Y:S05]  /*a990*/  @!P1 BRA `(.L_x_6367) ;  /* 0x0000000000049947 */ /* 0x000fea0003800000 */
[----:B------:R-:W-:Y:S01]  /*a9a0*/  BPT.TRAP 0x1 ;  /* 0x000000040000795c */ /* 0x000fe20000300000 */
.L_x_6367:
[----:B-1----:R-:W-:Y:S05]  /*a9b0*/  @P0 BRA `(.L_x_6365) ;  /* 0x0000000000080947 */ /* 0x002fea0003800000 */
[----:B------:R-:W1:Y:S02]  /*a9c0*/  SYNCS.PHASECHK.TRANS64.TRYWAIT P0, [UR6+0x33430], R6 ;  /* 0x03343006ff0075a7 */ /* 0x000e640008000146 */
[----:B-1----:R-:W-:Y:S05]  /*a9d0*/  @!P0 BRA `(.L_x_6368) ;  /* 0x0000011800048947 */ /* 0x002fea0003800000 */
.L_x_6365:
[----:B-1----:R-:W1:Y:S01]  /*a9e0*/  S2R R7, SR_TID.X ;  /* 0x0000000000077919 */ /* 0x002e620000002100 */
[----:B------:R-:W-:Y:S01]  /*a9f0*/  UIMAD UR6, UR38, 0x780, UR47 ;  /* 0x00000780260678a4 */ /* 0x000fe2000f8e022f */
[----:B------:R-:W-:Y:S01]  /*aa00*/  UMOV UR11, 0x80000020 ;  /* 0x80000020000b7882 */ /* 0x000fe20000000000 */
[----:B------:R-:W-:Y:S02]  /*aa10*/  UMOV UR32, UR8 ;  /* 0x0000000800207c82 */ /* 0x000fe40008000000 */
[----:B------:R-:W-:Y:S01]  /*aa20*/  UIADD3 UR34, UR6, 0x80, URZ ;  /* 0x0000008006227890 */ /* 0x000fe2000fffe03f */
[----:B------:R-:W-:Y:S02]  /*aa30*/  UMOV UR33, UR9 ;  /* 0x0000000900217c82 */ /* 0x000fe40008000000 */
[----:B------:R-:W-:Y:S01]  /*aa40*/  UMOV UR10, UR6 ;  /* 0x00000006000a7c82 */ /* 0x000fe20008000000 */
[----:B------:R-:W-:Y:S01]  /*aa50*/  UMOV UR35, 0x80000020 ;  /* 0x8000002000237882 */ /* 0x000fe20000000000 */
        /* <DEDUP_REMOVED lines=181> */
.L_x_6370:
[----:B------:R-:W-:Y:S01]  /*b5b0*/  ULEA UR6, UR5, UR39, 0x3 ;  /* 0x0000002705067291 */ /* 0x000fe2000f8e183f */
[----:B------:R-:W-:-:S05]  /*b5c0*/  IMAD.U32 R6, RZ, RZ, UR7 ;  /* 0x00000007ff067e24 */ /* 0x000fca000f8e00ff */
[----:B------:R-:W-:-:S04]  /*b5d0*/  SHF.L.U32 R6, R6, 0x1f, RZ ;  /* 0x0000001f06067819 */ /* 0x000fc800000006ff */
[----:B------:R0:W1:Y:S01]  /*b5e0*/  SYNCS.PHASECHK.TRANS64.TRYWAIT P0, [UR6+0x33450], R6 ;  /* 0x03345006ff0075a7 */ /* 0x0000620008000146 */
[----:B------:R-:W-:Y:S05]  /*b5f0*/  @!P1 BRA `(.L_x_6371) ;  /* 0x0000000000049947 */ /* 0x000fea0003800000 */
[----:B------:R-:W-:Y:S01]  /*b600*/  BPT.TRAP 0x1 ;  /* 0x000000040000795c */ /* 0x000fe20000300000 */
.L_x_6371:
[----:B-1----:R-:W-:Y:S05]  /*b610*/  @P0 BRA `(.L_x_6369) ;  /* 0x0000000000080947 */ /* 0x002fea0003800000 */
[----:B------:R-:W1:Y:S02]  /*b620*/  SYNCS.PHASECHK.TRANS64.TRYWAIT P0, [UR6+0x33450], R6 ;  /* 0x03345006ff0075a7 */ /* 0x000e640008000146 */
[----:B-1----:R-:W-:Y:S05]  /*b630*/  @!P0 BRA `(.L_x_6372) ;  /* 0x0000010c00048947 */ /* 0x002fea0003800000 */
.L_x_6369:
        /* <DEDUP_REMOVED lines=36> */
.L_x_6373:
        /* <DEDUP_REMOVED lines=101> */
[----:B------:R-:W-:Y:S01]  /*bed0*/  UMOV UR59, UR45 ;  /* 0x0000002d003b7c82 */ /* 0x000fe20008000000 */
[----:B------:R-:W0:Y:S01]  /*bee0*/  MUFU.TANH R184, R184 ;  /* 0x000000b800b87308 */ /* 0x000e220000002400 */
[----:B-1----:R-:W-:Y:S01]  /*bef0*/  FMNMX.FTZ R189, R15, R190, !PT ;  /* 0x000000be0fbd7209 */ /* 0x002fe20007810000 */
[----:B------:R-:W-:-:S04]  /*bf00*/  ULEA UR6, UR38, UR39, 0x3 ;  /* 0x0000002726067291 */ /* 0x000fc8000f8e183f */
[----:B------:R-:W-:Y:S02]  /*bf10*/  UIADD3 UR6, UR6, 0x33440, URZ ;  /* 0x0003344006067890 */ /* 0x000fe4000fffe03f */
[----:B------:R-:W1:Y:S01]  /*bf20*/  MUFU.TANH R186, R186 ;  /* 0x000000ba00ba7308 */ /* 0x000e620000002400 */
[----:B--2---:R-:W-:Y:S01]  /*bf30*/  FMNMX.FTZ R191, R21, R120, !PT ;  /* 0x0000007815bf7209 */ /* 0x004fe20007810000 */
[----:B------:R-:W-:-:S06]  /*bf40*/  UPRMT UR6, UR56, 0x654, UR6 ;  /* 0x0000065438067896 */ /* 0x000fcc0008000006 */
[----:B------:R-:W2:Y:S01]  /*bf50*/  MUFU.TANH R185, R185 ;  /* 0x000000b900b97308 */ /* 0x000ea20000002400 */
[----:B0-----:R-:W-:Y:S01]  /*bf60*/  FMNMX.FTZ R120, R184, R189, !PT ;  /* 0x000000bdb8787209 */ /* 0x001fe20007810000 */
[----:B------:R-:W-:Y:S01]  /*bf70*/  FMUL.FTZ R189, R0, R121 ;  /* 0x0000007900bd7220 */ /* 0x000fe20000410000 */
[----:B------:R-:W-:Y:S05]  /*bf80*/  SYNCS.ARRIVE.TRANS64.RED.A1T0 RZ, [UR6], RZ ;  /* 0x000000ffffff79a7 */ /* 0x000fea0008100406 */
        /* <DEDUP_REMOVED lines=134> */
[----:B0-----:R-:W-:Y:S01]  /*c7f0*/  FMNMX.FTZ R192, R191, R120, !PT ;  /* 0x00000078bfc07209 */ /* 0x001fe20007810000 */
[----:B------:R-:W-:Y:S01]  /*c800*/  IMAD.U32 R191, RZ, RZ, UR59 ;  /* 0x0000003bffbf7e24 */ /* 0x000fe2000f8e00ff */
[----:B-1----:R-:W-:-:S03]  /*c810*/  FMNMX.FTZ R193, R190, R121, !PT ;  /* 0x00000079bec17209 */ /* 0x002fc60007810000 */
[----:B------:R-:W0:Y:S04]  /*c820*/  SHFL.BFLY PT, R121, R192, 0x1, 0x1f ;  /* 0x0c201f00c0797f89 */ /* 0x000e2800000e0000 */
[----:B------:R-:W1:Y:S01]  /*c830*/  SHFL.BFLY PT, R194, R193, 0x1, 0x1f ;  /* 0x0c201f00c1c27f89 */ /* 0x000e6200000e0000 */
[----:B0-----:R-:W-:Y:S02]  /*c840*/  FMNMX.FTZ R120, R192, R121, !PT ;  /* 0x00000079c0787209 */ /* 0x001fe40007810000 */
[----:B-1----:R-:W-:-:S03]  /*c850*/  FMNMX.FTZ R121, R193, R194, !PT ;  /* 0x000000c2c1797209 */ /* 0x002fc60007810000 */
[C---:B------:R-:W-:Y:S01]  /*c860*/  FFMA.FTZ R190, R120.reuse, R191, -8 ;  /* 0xc100000078be7423 */ /* 0x040fe200000100bf */
        /* <DEDUP_REMOVED lines=45> */
[----:B------:R-:W-:-:S02]  /*cb40*/  FFMA.FTZ R189, R121, R190, -8 ;  /* 0xc100000079bd7423 */ /* 0x000fc400000100be */
[----:B------:R-:W-:Y:S02]  /*cb50*/  FMUL.FTZ R5, R5, UR59 ;  /* 0x0000003b05057c20 */ /* 0x000fe40008410000 */
        /* <DEDUP_REMOVED lines=47> */
[----:B------:R-:W-:-:S04]  /*ce50*/  FFMA.FTZ R135, R135, UR59, -R189 ;  /* 0x0000003b87877c23 */ /* 0x000fc800080108bd */
[----:B------:R-:W3:Y:S08]  /*ce60*/  MUFU.EX2 R8, R8 ;  /* 0x0000000800087308 */ /* 0x000ef00000000800 */
[----:B------:R-:W4:Y:S08]  /*ce70*/  MUFU.EX2 R10, R10 ;  /* 0x0000000a000a7308 */ /* 0x000f300000000800 */
[----:B------:R-:W5:Y:S08]  /*ce80*/  MUFU.EX2 R13, R13 ;  /* 0x0000000d000d7308 */ /* 0x000f700000000800 */
[----:B------:R-:W5:Y:S08]  /*ce90*/  MUFU.EX2 R11, R11 ;  /* 0x0000000b000b7308 */ /* 0x000f700000000800 */
[----:B------:R-:W5:Y:S08]  /*cea0*/  MUFU.EX2 R12, R12 ;  /* 0x0000000c000c7308 */ /* 0x000f700000000800 */
[----:B------:R-:W5:Y:S08]  /*ceb0*/  MUFU.EX2 R14, R14 ;  /* 0x0000000e000e7308 */ /* 0x000f700000000800 */
[----:B------:R0:W-:Y:S08]  /*cec0*/  MUFU.EX2 R146, R186 ;  /* 0x000000ba00927308 */ /* 0x0001f00000000800 */
[----:B------:R-:W5:Y:S01]  /*ced0*/  MUFU.EX2 R21, R21 ;  /* 0x0000001500157308 */ /* 0x000f620000000800 */
[----:B0-----:R-:W-:-:S01]  /*cee0*/  FADD.FTZ R186, R6, R3 ;  /* 0x0000000306ba7221 */ /* 0x001fc20000010000 */
[----:B--2---:R-:W-:-:S03]  /*cef0*/  FADD.FTZ R3, R9, R2 ;  /* 0x0000000209037221 */ /* 0x004fc60000010000 */
[----:B-1----:R-:W-:Y:S01]  /*cf00*/  FADD.FTZ R189, R7, R186 ;  /* 0x000000ba07bd7221 */ /* 0x002fe20000010000 */
[----:B---3--:R-:W-:-:S02]  /*cf10*/  FADD.FTZ R2, R8, R3 ;  /* 0x0000000308027221 */ /* 0x008fc40000010000 */
[----:B------:R-:W0:Y:S01]  /*cf20*/  MUFU.EX2 R15, R15 ;  /* 0x0000000f000f7308 */ /* 0x000e220000000800 */
[----:B----4-:R-:W-:-:S01]  /*cf30*/  FADD.FTZ R186, R10, R189 ;  /* 0x000000bd0aba7221 */ /* 0x010fc20000010000 */
[----:B-----5:R-:W-:-:S03]  /*cf40*/  FADD.FTZ R3, R13, R2 ;  /* 0x000000020d037221 */ /* 0x020fc60000010000 */
[----:B------:R-:W-:Y:S01]  /*cf50*/  FADD.FTZ R189, R11, R186 ;  /* 0x000000ba0bbd7221 */ /* 0x000fe20000010000 */
[----:B------:R-:W-:-:S02]  /*cf60*/  FADD.FTZ R2, R12, R3 ;  /* 0x000000030c027221 */ /* 0x000fc40000010000 */
[----:B------:R-:W1:Y:S01]  /*cf70*/  MUFU.EX2 R20, R20 ;  /* 0x0000001400147308 */ /* 0x000e620000000800 */
[----:B------:R-:W-:-:S01]  /*cf80*/  FADD.FTZ R186, R14, R189 ;  /* 0x000000bd0eba7221 */ /* 0x000fc20000010000 */
        /* <DEDUP_REMOVED lines=136> */
.L_x_6374:
        /* <DEDUP_REMOVED lines=148> */
.L_x_6364:
[----:B------:R-:W-:Y:S06]  /*e150*/  BAR.ARV 0x8, 0x180 ;  /* 0x0206000000007b1d */ /* 0x000fec0000002000 */
[----:B------:R-:W-:Y:S05]  /*e160*/  @!P1 BRA `(.L_x_6376) ;  /* 0x0000000000049947 */ /* 0x000fea0003800000 */
[----:B------:R-:W-:Y:S01]  /*e170*/  BPT.TRAP 0x1 ;  /* 0x000000040000795c */ /* 0x000fe20000300000 */
.L_x_6376:
[----:B------:R-:W-:Y:S01]  /*e180*/  ULEA UR5, UR38, UR39, 0x3 ;  /* 0x0000002726057291 */ /* 0x000fe2000f8e183f */
[----:B------:R-:W-:-:S05]  /*e190*/  IMAD.U32 R0, RZ, RZ, UR44 ;  /* 0x0000002cff007e24 */ /* 0x000fca000f8e00ff */
[----:B------:R-:W-:-:S04]  /*e1a0*/  SHF.L.U32 R0, R0, 0x1f, RZ ;  /* 0x0000001f00007819 */ /* 0x000fc800000006ff */
[----:B------:R0:W1:Y:S01]  /*e1b0*/  SYNCS.PHASECHK.TRANS64.TRYWAIT P0, [UR5+0x33450], R0 ;  /* 0x03345000ff0075a7 */ /* 0x0000620008000145 */
[----:B------:R-:W-:Y:S05]  /*e1c0*/  @!P1 BRA `(.L_x_6377) ;  /* 0x0000000000049947 */ /* 0x000fea0003800000 */
[----:B------:R-:W-:Y:S01]  /*e1d0*/  BPT.TRAP 0x1 ;  /* 0x000000040000795c */ /* 0x000fe20000300000 */
.L_x_6377:
[----:B-1----:R-:W-:Y:S05]  /*e1e0*/  @P0 BRA `(.L_x_6378) ;  /* 0x0000000000080947 */ /* 0x002fea0003800000 */
[----:B------:R-:W1:Y:S02]  /*e1f0*/  SYNCS.PHASECHK.TRANS64.TRYWAIT P0, [UR5+0x33450], R0 ;  /* 0x03345000ff0075a7 */ /* 0x000e640008000145 */
[----:B-1----:R-:W-:Y:S05]  /*e200*/  @!P0 BRA `(.L_x_6379) ;  /* 0x000000e000288947 */ /* 0x002fea0003800000 */
.L_x_6378:
        /* <DEDUP_REMOVED lines=19> */
[----:B------:R-:W-:Y:S02]  /*e340*/  ULDC.64 UR6, c[0x0][0x9a0] ;  /* 0x0002680000067ab9 */ /* 0x000fe40000000a00 */
[----:B------:R-:W-:-:S04]  /*e350*/  ISETP.NE.U32.AND P0, PT, RZ, UR6, PT ;  /* 0x00000006ff007c0c */ /* 0x000fc8000bf05070 */
[----:B------:R-:W-:-:S13]  /*e360*/  ISETP.NE.AND.EX P0, PT, RZ, UR7, PT, P0 ;  /* 0x00000007ff007c0c */ /* 0x000fda000bf05300 */
[----:B------:R-:W0:Y:S08]  /*e370*/  @P0 LDC.64 R6, c[0x0][0x9c8] ;  /* 0x00027200ff060b82 */ /* 0x000e300000000a00 */
[----:B------:R-:W2:Y:S01]  /*e380*/  @P0 LDC.64 R8, c[0x0][0x9d0] ;  /* 0x00027400ff080b82 */ /* 0x000ea20000000a00 */
[C---:B01----:R-:W-:Y:S02]  /*e390*/  @P0 IMAD R0, R6.reuse, UR55, RZ ;  /* 0x0000003706000c24 */ /* 0x043fe4000f8e02ff */
[----:B------:R-:W-:-:S04]  /*e3a0*/  @P0 IMAD.WIDE.U32 R4, R6, UR52, RZ ;  /* 0x0000003406040c25 */ /* 0x000fc8000f8e00ff */
[----:B------:R-:W-:-:S04]  /*e3b0*/  @P0 IMAD R7, R7, UR52, R0 ;  /* 0x0000003407070c24 */ /* 0x000fc8000f8e0200 */
[----:B------:R-:W-:Y:S02]  /*e3c0*/  @P0 IMAD.IADD R5, R5, 0x1, R7 ;  /* 0x0000000105050824 */ /* 0x000fe400078e0207 */
[----:B--2---:R-:W-:-:S04]  /*e3d0*/  @P0 IMAD.WIDE.U32 R4, R8, UR54, R4 ;  /* 0x0000003608040c25 */ /* 0x004fc8000f8e0004 */
[----:B------:R-:W-:Y:S01]  /*e3e0*/  @P0 IMAD R5, R9, UR54, R5 ;  /* 0x0000003609050c24 */ /* 0x000fe2000f8e0205 */
[----:B------:R-:W-:-:S04]  /*e3f0*/  @P0 LEA R6, P2, R4, UR6, 0x2 ;  /* 0x0000000604060c11 */ /* 0x000fc8000f8410ff */
[----:B------:R-:W-:Y:S01]  /*e400*/  @P0 LEA.HI.X R7, R4, UR7, R5, 0x2, P2 ;  /* 0x0000000704070c11 */ /* 0x000fe200090f1405 */
[----:B------:R-:W-:-:S06]  /*e410*/  IMAD.MOV.U32 R4, RZ, RZ, 0x3f800000 ;  /* 0x3f800000ff047424 */ /* 0x000fcc00078e00ff */
[----:B------:R0:W2:Y:S01]  /*e420*/  @P0 LDG.E R4, desc[UR36][R6.64] ;  /* 0x0000002406040981 */ /* 0x0000a2000c1e1900 */
[----:B------:R-:W-:Y:S01]  /*e430*/  UIADD3 UR6, UR4, 0x480, URZ ;  /* 0x0000048004067890 */ /* 0x000fe2000fffe03f */
[----:B------:R-:W-:Y:S01]  /*e440*/  UMOV UR7, 0xc0000010 ;  /* 0xc000001000077882 */ /* 0x000fe20000000000 */
[----:B------:R-:W-:Y:S02]  /*e450*/  WARPGROUP.DEPBAR.LE gsb0, 0x0 ;  /* 0x00008000000079c5 */ /* 0x000fe40000010000 */
[----:B------:R-:W-:-:S06]  /*e460*/  WARPGROUP.ARRIVE ;  /* 0x00000000000079c5 */ /* 0x000fcc0000000000 */
[----:B------:R-:W-:Y:S01]  /*e470*/  QGMMA.64x192x32.F32.E4M3.E4M3 R24, R204, gdesc[UR4], R24, gsb0 ;  /* 0x02e00004cc187df3 */ /* 0x000fe20008000818 */
[----:B------:R-:W-:Y:S01]  /*e480*/  UIADD3 UR6, UR4, 0x600, URZ ;  /* 0x0000060004067890 */ /* 0x000fe2000fffe03f */
[----:B------:R-:W-:Y:S01]  /*e490*/  UMOV UR7, 0xc0000010 ;  /* 0xc000001000077882 */ /* 0x000fe20000000000 */
[----:B------:R-:W1:Y:S04]  /*e4a0*/  SHFL.BFLY PT, R0, R3, 0x2, 0x1f ;  /* 0x0c401f0003007f89 */ /* 0x000e6800000e0000 */
[----:B------:R-:W3:Y:S01]  /*e4b0*/  SHFL.BFLY PT, R9, R2, 0x2, 0x1f ;  /* 0x0c401f0002097f89 */ /* 0x000ee200000e0000 */
[----:B-1----:R-:W-:-:S01]  /*e4c0*/  FADD.FTZ R0, R0, R3 ;  /* 0x0000000300007221 */ /* 0x002fc20000010000 */
[----:B---3--:R-:W-:-:S04]  /*e4d0*/  FADD.FTZ R9, R9, R2 ;  /* 0x0000000209097221 */ /* 0x008fc80000010000 */
[----:B------:R-:W1:Y:S04]  /*e4e0*/  SHFL.BFLY PT, R5, R0, 0x1, 0x1f ;  /* 0x0c201f0000057f89 */ /* 0x000e6800000e0000 */
[----:B0-----:R-:W0:Y:S01]  /*e4f0*/  SHFL.BFLY PT, R6, R9, 0x1, 0x1f ;  /* 0x0c201f0009067f89 */ /* 0x001e2200000e0000 */
[----:B------:R-:W-:Y:S02]  /*e500*/  IMAD.MOV.U32 R3, RZ, RZ, RZ ;  /* 0x000000ffff037224 */ /* 0x000fe400078e00ff */
[----:B-1----:R-:W-:Y:S01]  /*e510*/  FADD.FTZ R5, R0, R5 ;  /* 0x0000000500057221 */ /* 0x002fe20000010000 */
[----:B0-----:R-:W-:-:S04]  /*e520*/  FADD.FTZ R10, R9, R6 ;  /* 0x00000006090a7221 */ /* 0x001fc80000010000 */
        /* <DEDUP_REMOVED lines=29> */
.L_x_6380:
        /* <DEDUP_REMOVED lines=102> */
[----:B------:R-:W-:Y:S01]  /*ed60*/  FMUL.FTZ R66, R115, R12 ;  /* 0x0000000c73427220 */ /* 0x000fe20000410000 */
[----:B------:R-:W-:-:S02]  /*ed70*/  UIADD3 UR60, UR60, 0x1, URZ ;  /* 0x000000013c3c7890 */ /* 0x000fc4000fffe03f */
[----:B------:R-:W-:Y:S02]  /*ed80*/  USEL UR38, UR38, URZ, UP0 ;  /* 0x0000003f26267287 */ /* 0x000fe40008000000 */
[----:B------:R-:W-:-:S12]  /*ed90*/  ULOP3.LUT UR44, UR44, UR4, URZ, 0x3c, !UPT ;  /* 0x000000042c2c7292 */ /* 0x000fd8000f8e3c3f */
.L_x_6344:
        /* <DEDUP_REMOVED lines=23> */
[----:B------:R0:W2:Y:S01]  /*ef10*/  LDG.E.CONSTANT R24, desc[UR36][R12.64] ;  /* 0x000000240c187981 */ /* 0x0000a2000c1e9900 */
[----:B------:R-:W-:-:S03]  /*ef20*/  LOP3.LUT P0, R14, R25, 0x3, RZ, 0xc0, !PT ;  /* 0x00000003190e7812 */ /* 0x000fc6000780c0ff */
[----:B------:R-:W3:Y:S01]  /*ef30*/  LDL R13, [R1+0x28] ;  /* 0x00002800010d7983 */ /* 0x000ee20000100800 */
[----:B0-----:R-:W-:Y:S01]  /*ef40*/  IMAD.MOV.U32 R12, RZ, RZ, 0x2 ;  /* 0x00000002ff0c7424 */ /* 0x001fe200078e00ff */
[----:B------:R-:W-:Y:S01]  /*ef50*/  UMOV UR10, UR8 ;  /* 0x00000008000a7c82 */ /* 0x000fe20008000000 */
[----:B-1----:R-:W-:Y:S01]  /*ef60*/  UMOV UR11, UR4 ;  /* 0x00000004000b7c82 */ /* 0x002fe20008000000 */
[----:B------:R-:W-:Y:S01]  /*ef70*/  ISETP.EQ.OR P0, PT, R14, 0x3, !P0 ;  /* 0x000000030e00780c */ /* 0x000fe20004702670 */
[----:B------:R-:W-:-:S03]  /*ef80*/  UIMAD.WIDE UR12, UR52, 0x4, UR12 ;  /* 0x00000004340c78a5 */ /* 0x000fc6000f8e020c */
        /* <DEDUP_REMOVED lines=96> */
[----:B--2---:R-:W-:Y:S01]  /*f590*/  LOP3.LUT R92, R24, 0x2, RZ, 0x3c, !PT ;  /* 0x00000002185c7812 */ /* 0x004fe200078e3cff */
[----:B------:R-:W-:Y:S04]  /*f5a0*/  SHFL.IDX PT, R87, R87, R24, 0x1c1f ;  /* 0x001c1f1857577589 */ /* 0x000fe800000e0000 */
[----:B------:R-:W0:Y:S04]  /*f5b0*/  SHFL.IDX PT, R114, R29, R92, 0x1c1f ;  /* 0x001c1f5c1d727589 */ /* 0x000e2800000e0000 */
[----:B------:R-:W-:Y:S01]  /*f5c0*/  SHFL.IDX PT, R89, R89, R24, 0x1c1f ;  /* 0x001c1f1859597589 */ /* 0x000fe200000e0000 */
[----:B---3--:R-:W-:-:S03]  /*f5d0*/  IMAD.WIDE R12, R13, R12, UR10 ;  /* 0x0000000a0d0c7e25 */ /* 0x008fc6000f8e020c */
[----:B------:R-:W-:Y:S01]  /*f5e0*/  SHFL.IDX PT, R88, R131, R24, 0x1c1f ;  /* 0x001c1f1883587589 */ /* 0x000fe200000e0000 */
[C---:B------:R-:W-:Y:S02]  /*f5f0*/  LOP3.LUT R3, R12.reuse, 0x380, RZ, 0xc0, !PT ;  /* 0x000003800c037812 */ /* 0x040fe400078ec0ff */
[C---:B------:R-:W-:Y:S01]  /*f600*/  IADD3 R193, P3, R12.reuse, 0x8040, RZ ;  /* 0x000080400cc17810 */ /* 0x040fe20007f7e0ff */
[----:B------:R-:W-:Y:S01]  /*f610*/  SHFL.IDX PT, R86, R159, R24, 0x1c1f ;  /* 0x001c1f189f567589 */ /* 0x000fe200000e0000 */
[C---:B------:R-:W-:Y:S02]  /*f620*/  IADD3 R195, P4, R12.reuse, 0x8060, RZ ;  /* 0x000080600cc37810 */ /* 0x040fe40007f9e0ff */
        /* <DEDUP_REMOVED lines=12> */
[----:B------:R-:W-:-:S02]  /*f6f0*/  IADD3 R37, P1, R12, 0x4040, RZ ;  /* 0x000040400c257810 */ /* 0x000fc40007f3e0ff */
[C---:B------:R-:W-:Y:S01]  /*f700*/  IADD3 R6, P4, R12.reuse, 0x4020, RZ ;  /* 0x000040200c067810 */ /* 0x040fe20007f9e0ff */
[----:B------:R-:W-:Y:S01]  /*f710*/  SHFL.IDX PT, R148, R39, R92, 0x1c1f ;  /* 0x001c1f5c27947589 */ /* 0x000fe200000e0000 */
        /* <DEDUP_REMOVED lines=14> */
[----:B------:R-:W-:-:S02]  /*f800*/  LOP3.LUT R134, R14, R193, RZ, 0x3c, !PT ;  /* 0x000000c10e867212 */ /* 0x000fc400078e3cff */
[----:B------:R-:W-:Y:S01]  /*f810*/  LOP3.LUT R14, R3, R10, RZ, 0x3c, !PT ;  /* 0x0000000a030e7212 */ /* 0x000fe200078e3cff */
[----:B------:R-:W-:Y:S01]  /*f820*/  SHFL.IDX PT, R127, R127, R24, 0x1c1f ;  /* 0x001c1f187f7f7589 */ /* 0x000fe200000e0000 */
[----:B------:R-:W-:Y:S02]  /*f830*/  LOP3.LUT R8, R37, 0x380, RZ, 0xc0, !PT ;  /* 0x0000038025087812 */ /* 0x000fe400078ec0ff */
[----:B------:R-:W-:Y:S01]  /*f840*/  LOP3.LUT R3, R6, 0x380, RZ, 0xc0, !PT ;  /* 0x0000038006037812 */ /* 0x000fe200078ec0ff */
[----:B------:R-:W-:Y:S01]  /*f850*/  SHFL.IDX PT, R80, R161, R24, 0x1c1f ;  /* 0x001c1f18a1507589 */ /* 0x000fe200000e0000 */
[----:B------:R-:W-:Y:S02]  /*f860*/  LOP3.LUT R50, R191, 0x380, RZ, 0xc0, !PT ;  /* 0x00000380bf327812 */ /* 0x000fe400078ec0ff */
[----:B------:R-:W-:Y:S01]  /*f870*/  SHF.R.U64 R8, R8, 0x3, RZ ;  /* 0x0000000308087819 */ /* 0x000fe200000012ff */
[----:B------:R-:W1:Y:S01]  /*f880*/  SHFL.IDX PT, R131, R25, R92, 0x1c1f ;  /* 0x001c1f5c19837589 */ /* 0x000e6200000e0000 */
[----:B------:R-:W-:-:S02]  /*f890*/  SHF.R.U64 R3, R3, 0x3, RZ ;  /* 0x0000000303037819 */ /* 0x000fc400000012ff */
[----:B------:R-:W-:Y:S01]  /*f8a0*/  SHF.R.U64 R50, R50, 0x3, RZ ;  /* 0x0000000332327819 */ /* 0x000fe200000012ff */
[----:B------:R-:W-:Y:S01]  /*f8b0*/  SHFL.IDX PT, R159, R40, R92, 0x1c1f ;  /* 0x001c1f5c289f7589 */ /* 0x000fe200000e0000 */
[----:B------:R-:W-:Y:S02]  /*f8c0*/  LOP3.LUT R138, R8, R37, RZ, 0x3c, !PT ;  /* 0x00000025088a7212 */ /* 0x000fe400078e3cff */
[----:B------:R-:W-:Y:S01]  /*f8d0*/  LOP3.LUT R8, R3, R6, RZ, 0x3c, !PT ;  /* 0x0000000603087212 */ /* 0x000fe200078e3cff */
[----:B------:R-:W2:Y:S01]  /*f8e0*/  SHFL.IDX PT, R126, R51, R92, 0x1c1f ;  /* 0x001c1f5c337e7589 */ /* 0x000ea200000e0000 */
[----:B------:R-:W-:Y:S02]  /*f8f0*/  LOP3.LUT R6, R187, 0x380, RZ, 0xc0, !PT ;  /* 0x00000380bb067812 */ /* 0x000fe400078ec0ff */
[----:B------:R-:W-:Y:S01]  /*f900*/  LOP3.LUT R136, R50, R191, RZ, 0x3c, !PT ;  /* 0x000000bf32887212 */ /* 0x000fe200078e3cff */
[----:B------:R-:W3:Y:S01]  /*f910*/  SHFL.IDX PT, R39, R64, R92, 0x1c1f ;  /* 0x001c1f5c40277589 */ /* 0x000ee200000e0000 */
[----:B------:R-:W-:-:S02]  /*f920*/  LOP3.LUT R3, R4, 0x380, RZ, 0xc0, !PT ;  /* 0x0000038004037812 */ /* 0x000fc400078ec0ff */
[----:B------:R-:W-:Y:S01]  /*f930*/  LOP3.LUT R20, R195, 0x380, RZ, 0xc0, !PT ;  /* 0x00000380c3147812 */ /* 0x000fe200078ec0ff */
[----:B------:R-:W-:Y:S01]  /*f940*/  SHFL.IDX PT, R98, R95, R24, 0x1c1f ;  /* 0x001c1f185f627589 */ /* 0x000fe200000e0000 */
[----:B------:R-:W-:Y:S02]  /*f950*/  LOP3.LUT R10, R189, 0x380, RZ, 0xc0, !PT ;  /* 0x00000380bd0a7812 */ /* 0x000fe400078ec0ff */
[----:B------:R-:W-:Y:S01]  /*f960*/  LOP3.LUT R50, R185, 0x380, RZ, 0xc0, !PT ;  /* 0x00000380b9327812 */ /* 0x000fe200078ec0ff */
[----:B------:R-:W-:Y:S01]  /*f970*/  SHFL.IDX PT, R81, R163, R24, 0x1c1f ;  /* 0x001c1f18a3517589 */ /* 0x000fe200000e0000 */
[----:B------:R-:W-:Y:S02]  /*f980*/  LOP3.LUT R37, R42, 0x380, RZ, 0xc0, !PT ;  /* 0x000003802a257812 */ /* 0x000fe400078ec0ff */
[----:B------:R-:W-:Y:S01]  /*f990*/  SHF.R.U64 R6, R6, 0x3, RZ ;  /* 0x0000000306067819 */ /* 0x000fe200000012ff */
[----:B------:R-:W-:Y:S01]  /*f9a0*/  SHFL.IDX PT, R40, R65, R92, 0x1c1f ;  /* 0x001c1f5c41287589 */ /* 0x000fe200000e0000 */
[----:B------:R-:W-:-:S02]  /*f9b0*/  SHF.R.U64 R3, R3, 0x3, RZ ;  /* 0x0000000303037819 */ /* 0x000fc400000012ff */
[----:B------:R-:W-:Y:S01]  /*f9c0*/  SHF.R.U64 R20, R20, 0x3, RZ ;  /* 0x0000000314147819 */ /* 0x000fe200000012ff */
[----:B------:R-:W-:Y:S01]  /*f9d0*/  SHFL.IDX PT, R113, R113, R24, 0x1c1f ;  /* 0x001c1f1871717589 */ /* 0x000fe200000e0000 */
[----:B------:R-:W-:Y:S02]  /*f9e0*/  SHF.R.U64 R10, R10, 0x3, RZ ;  /* 0x000000030a0a7819 */ /* 0x000fe400000012ff */
[----:B------:R-:W-:Y:S01]  /*f9f0*/  SHF.R.U64 R50, R50, 0x3, RZ ;  /* 0x0000000332327819 */ /* 0x000fe200000012ff */
[----:B------:R-:W-:Y:S01]  /*fa00*/  SHFL.IDX PT, R95, R129, R24, 0x1c1f ;  /* 0x001c1f18815f7589 */ /* 0x000fe200000e0000 */
[----:B------:R-:W-:Y:S02]  /*fa10*/  SHF.R.U64 R37, R37, 0x3, RZ ;  /* 0x0000000325257819 */ /* 0x000fe400000012ff */
[----:B------:R-:W-:Y:S01]  /*fa20*/  LOP3.LUT R140, R6, R187, RZ, 0x3c, !PT ;  /* 0x000000bb068c7212 */ /* 0x000fe200078e3cff */
[----:B------:R-:W-:Y:S01]  /*fa30*/  SHFL.IDX PT, R146, R165, R24, 0x1c1f ;  /* 0x001c1f18a5927589 */ /* 0x000fe200000e0000 */
[----:B------:R-:W-:-:S02]  /*fa40*/  LOP3.LUT R6, R3, R4, RZ, 0x3c, !PT ;  /* 0x0000000403067212 */ /* 0x000fc400078e3cff */
[----:B------:R-:W-:Y:S01]  /*fa50*/  LOP3.LUT R20, R20, R195, RZ, 0x3c, !PT ;  /* 0x000000c314147212 */ /* 0x000fe200078e3cff */
[----:B------:R-:W-:Y:S01]  /*fa60*/  SHFL.IDX PT, R144, R167, R24, 0x1c1f ;  /* 0x001c1f18a7907589 */ /* 0x000fe200000e0000 */
[----:B------:R-:W-:Y:S02]  /*fa70*/  LOP3.LUT R10, R10, R189, RZ, 0x3c, !PT ;  /* 0x000000bd0a0a7212 */ /* 0x000fe400078e3cff */
[----:B------:R-:W-:Y:S01]  /*fa80*/  LOP3.LUT R4, R50, R185, RZ, 0x3c, !PT ;  /* 0x000000b932047212 */ /* 0x000fe200078e3cff */
[----:B------:R-:W4:Y:S01]  /*fa90*/  SHFL.IDX PT, R94, R26, R92, 0x1c1f ;  /* 0x001c1f5c1a5e7589 */ /* 0x000f2200000e0000 */
[----:B------:R-:W-:Y:S02]  /*faa0*/  LOP3.LUT R142, R37, R42, RZ, 0x3c, !PT ;  /* 0x0000002a258e7212 */ /* 0x000fe400078e3cff */
[----:B------:R-:W-:Y:S01]  /*fab0*/  MOV R138, R138 ;  /* 0x0000008a008a7202 */ /* 0x000fe20000000f00 */
[----:B------:R-:W4:Y:S01]  /*fac0*/  SHFL.IDX PT, R52, R52, R92, 0x1c1f ;  /* 0x001c1f5c34347589 */ /* 0x000f2200000e0000 */
        /* <DEDUP_REMOVED lines=16> */
[----:B0-----:R-:W-:Y:S01]  /*fbd0*/  SEL R116, R87, R114, P0 ;  /* 0x0000007257747207 */ /* 0x001fe20000000000 */
[----:B------:R-:W-:Y:S01]  /*fbe0*/  SHFL.IDX PT, R122, R27, R92, 0x1c1f ;  /* 0x001c1f5c1b7a7589 */ /* 0x000fe200000e0000 */
[----:B------:R-:W-:-:S02]  /*fbf0*/  SEL R114, R114, R87, P0 ;  /* 0x0000005772727207 */ /* 0x000fc40000000000 */
[----:B-1----:R-:W-:Y:S01]  /*fc00*/  SEL R132, R130, R131, P0 ;  /* 0x0000008382847207 */ /* 0x002fe20000000000 */
[----:B------:R-:W0:Y:S01]  /*fc10*/  SHFL.IDX PT, R106, R31, R92, 0x1c1f ;  /* 0x001c1f5c1f6a7589 */ /* 0x000e2200000e0000 */
[----:B--2---:R-:W-:Y:S02]  /*fc20*/  SEL R128, R127, R126, P0 ;  /* 0x0000007e7f807207 */ /* 0x004fe40000000000 */
[----:B---3--:R-:W-:Y:S01]  /*fc30*/  SEL R87, R39, R80, P0 ;  /* 0x0000005027577207 */ /* 0x008fe20000000000 */
[----:B------:R-:W-:Y:S01]  /*fc40*/  SHFL.IDX PT, R44, R44, R92, 0x1c1f ;  /* 0x001c1f5c2c2c7589 */ /* 0x000fe200000e0000 */
[----:B------:R-:W-:Y:S02]  /*fc50*/  SEL R130, R131, R130, P0 ;  /* 0x0000008283827207 */ /* 0x000fe40000000000 */
[----:B------:R-:W-:Y:S01]  /*fc60*/  SEL R126, R126, R127, P0 ;  /* 0x0000007f7e7e7207 */ /* 0x000fe20000000000 */
[----:B------:R-:W1:Y:S01]  /*fc70*/  SHFL.IDX PT, R56, R56, R92, 0x1c1f ;  /* 0x001c1f5c38387589 */ /* 0x000e6200000e0000 */
[----:B----4-:R-:W-:-:S02]  /*fc80*/  SEL R131, R94, R113, P0 ;  /* 0x000000715e837207 */ /* 0x010fc40000000000 */
[----:B------:R-:W-:Y:S01]  /*fc90*/  SEL R129, R95, R52, P0 ;  /* 0x000000345f817207 */ /* 0x000fe20000000000 */
[----:B------:R-:W2:Y:S01]  /*fca0*/  SHFL.IDX PT, R83, R83, R24, 0x1c1f ;  /* 0x001c1f1853537589 */ /* 0x000ea200000e0000 */
[----:B------:R-:W-:-:S03]  /*fcb0*/  SEL R127, R52, R95, P0 ;  /* 0x0000005f347f7207 */ /* 0x000fc60000000000 */
[----:B------:R-:W-:Y:S04]  /*fcc0*/  SHFL.IDX PT, R85, R85, R24, 0x1c1f ;  /* 0x001c1f1855557589 */ /* 0x000fe800000e0000 */
[----:B------:R-:W-:Y:S04]  /*fcd0*/  SHFL.IDX PT, R93, R93, R24, 0x1c1f ;  /* 0x001c1f185d5d7589 */ /* 0x000fe800000e0000 */
[----:B------:R-:W-:Y:S01]  /*fce0*/  SHFL.IDX PT, R77, R77, R24, 0x1c1f ;  /* 0x001c1f184d4d7589 */ /* 0x000fe200000e0000 */
[----:B0-----:R-:W-:Y:S02]  /*fcf0*/  SEL R108, R91, R106, P0 ;  /* 0x0000006a5b6c7207 */ /* 0x001fe40000000000 */
[----:B------:R-:W-:Y:S01]  /*fd00*/  SEL R106, R106, R91, P0 ;  /* 0x0000005b6a6a7207 */ /* 0x000fe20000000000 */
[----:B------:R-:W-:Y:S04]  /*fd10*/  SHFL.IDX PT, R90, R97, R24, 0x1c1f ;  /* 0x001c1f18615a7589 */ /* 0x000fe800000e0000 */
[----:B------:R-:W-:Y:S01]  /*fd20*/  SHFL.IDX PT, R70, R99, R24, 0x1c1f ;  /* 0x001c1f1863467589 */ /* 0x000fe200000e0000 */
[----:B-1----:R-:W-:-:S02]  /*fd30*/  SEL R112, R147, R56, P0 ;  /* 0x0000003893707207 */ /* 0x002fc40000000000 */
[----:B------:R-:W-:Y:S01]  /*fd40*/  SEL R110, R56, R147, P0 ;  /* 0x00000093386e7207 */ /* 0x000fe20000000000 */
[----:B------:R-:W-:Y:S01]  /*fd50*/  SHFL.IDX PT, R82, R101, R24, 0x1c1f ;  /* 0x001c1f1865527589 */ /* 0x000fe200000e0000 */
[----:B--2---:R-:W-:Y:S02]  /*fd60*/  SEL R124, R83, R122, P0 ;  /* 0x0000007a537c7207 */ /* 0x004fe40000000000 */
[----:B------:R-:W-:Y:S01]  /*fd70*/  SEL R122, R122, R83, P0 ;  /* 0x000000537a7a7207 */ /* 0x000fe20000000000 */
[----:B------:R-:W0:Y:S04]  /*fd80*/  SHFL.IDX PT, R15, R103, R24, 0x1c1f ;  /* 0x001c1f18670f7589 */ /* 0x000e2800000e0000 */
[----:B------:R-:W-:Y:S04]  /*fd90*/  SHFL.IDX PT, R74, R105, R24, 0x1c1f ;  /* 0x001c1f18694a7589 */ /* 0x000fe800000e0000 */
[----:B------:R-:W-:Y:S04]  /*fda0*/  SHFL.IDX PT, R11, R107, R24, 0x1c1f ;  /* 0x001c1f186b0b7589 */ /* 0x000fe800000e0000 */
[----:B------:R-:W-:Y:S04]  /*fdb0*/  SHFL.IDX PT, R66, R109, R24, 0x1c1f ;  /* 0x001c1f186d427589 */ /* 0x000fe800000e0000 */
[----:B------:R1:W-:Y:S04]  /*fdc0*/  SHFL.IDX PT, R58, R115, R24, 0x1c1f ;  /* 0x001c1f18733a7589 */ /* 0x0003e800000e0000 */
[----:B------:R2:W-:Y:S04]  /*fdd0*/  SHFL.IDX PT, R7, R117, R24, 0x1c1f ;  /* 0x001c1f1875077589 */ /* 0x0005e800000e0000 */
[----:B------:R-:W-:Y:S01]  /*fde0*/  SHFL.IDX PT, R50, R119, R24, 0x1c1f ;  /* 0x001c1f1877327589 */ /* 0x000fe200000e0000 */
[----:B0-----:R-:W-:-:S02]  /*fdf0*/  SEL R83, R148, R15, P0 ;  /* 0x0000000f94537207 */ /* 0x001fc40000000000 */
[----:B-1----:R-:W-:Y:S01]  /*fe00*/  SEL R115, R30, R89, P0 ;  /* 0x000000591e737207 */ /* 0x002fe20000000000 */
[----:B------:R-:W-:Y:S01]  /*fe10*/  SHFL.IDX PT, R5, R121, R24, 0x1c1f ;  /* 0x001c1f1879057589 */ /* 0x000fe200000e0000 */
[----:B--2---:R-:W-:-:S03]  /*fe20*/  SEL R117, R89, R30, P0 ;  /* 0x0000001e59757207 */ /* 0x004fc60000000000 */
[----:B------:R-:W-:Y:S01]  /*fe30*/  SHFL.IDX PT, R42, R123, R24, 0x1c1f ;  /* 0x001c1f187b2a7589 */ /* 0x000fe200000e0000 */
[----:B------:R-:W-:Y:S02]  /*fe40*/  SEL R89, R80, R39, P0 ;  /* 0x0000002750597207 */ /* 0x000fe40000000000 */
[----:B------:R-:W-:Y:S01]  /*fe50*/  SEL R80, R81, R40, P0 ;  /* 0x0000002851507207 */ /* 0x000fe20000000000 */
[----:B------:R-:W-:Y:S04]  /*fe60*/  SHFL.IDX PT, R4, R125, R24, 0x1c1f ;  /* 0x001c1f187d047589 */ /* 0x000fe800000e0000 */
[----:B------:R0:W-:Y:S04]  /*fe70*/  SHFL.IDX PT, R84, R133, R24, 0x1c1f ;  /* 0x001c1f1885547589 */ /* 0x0001e800000e0000 */
[----:B------:R-:W-:Y:S04]  /*fe80*/  SHFL.IDX PT, R149, R149, R24, 0x1c1f ;  /* 0x001c1f1895957589 */ /* 0x000fe800000e0000 */
[----:B------:R-:W-:Y:S01]  /*fe90*/  SHFL.IDX PT, R151, R151, R24, 0x1c1f ;  /* 0x001c1f1897977589 */ /* 0x000fe200000e0000 */
[----:B0-----:R-:W-:-:S03]  /*fea0*/  SEL R133, R113, R94, P0 ;  /* 0x0000005e71857207 */ /* 0x001fc60000000000 */
        /* <DEDUP_REMOVED lines=16> */
[----:B------:R3:W4:Y:S04]  /*ffb0*/  SHFL.IDX PT, R51, R73, R92, 0x1c1f ;  /* 0x001c1f5c49337589 */ /* 0x00072800000e0000 */
[----:B------:R-:W4:Y:S04]  /*ffc0*/  SHFL.IDX PT, R163, R36, R92, 0x1c1f ;  /* 0x001c1f5c24a37589 */ /* 0x000f2800000e0000 */
[----:B------:R-:W-:Y:S01]  /*ffd0*/  SHFL.IDX PT, R26, R47, R92, 0x1c1f ;  /* 0x001c1f5c2f1a7589 */ /* 0x000fe200000e0000 */
[----:B0-----:R-:W-:-:S02]  /*ffe0*/  SEL R109, R93, R32, P0 ;  /* 0x000000205d6d7207 */ /* 0x001fc40000000000 */
[----:B---3--:R-:W-:Y:S01]  /*fff0*/  SEL R73, R144, R69, P0 ;  /* 0x0000004590497207 */ /* 0x008fe20000000000 */
[----:B------:R-:W0:Y:S01]  /*10000*/  SHFL.IDX PT, R24, R49, R92, 0x1c1f ;  /* 0x001c1f5c31187589 */ /* 0x000e2200000e0000 */
[----:B------:R-:W-:Y:S02]  /*10010*/  SEL R107, R32, R93, P0 ;  /* 0x0000005d206b7207 */ /* 0x000fe40000000000 */
[----:B-1----:R-:W-:Y:S01]  /*10020*/  SEL R52, R50, R27, P0 ;  /* 0x0000001b32347207 */ /* 0x002fe20000000000 */
[----:B------:R1:W3:Y:S01]  /*10030*/  SHFL.IDX PT, R119, R54, R92, 0x1c1f ;  /* 0x001c1f5c36777589 */ /* 0x0002e200000e0000 */
[----:B------:R-:W-:Y:S02]  /*10040*/  SEL R50, R27, R50, P0 ;  /* 0x000000321b327207 */ /* 0x000fe40000000000 */
[----:B------:R-:W-:Y:S01]  /*10050*/  F2FP.BF16.F32.PACK_AB R27, R127, R126 ;  /* 0x0000007e7f1b723e */ /* 0x000fe200000010ff */
[----:B------:R-:W3:Y:S01]  /*10060*/  SHFL.IDX PT, R96, R28, R92, 0x1c1f ;  /* 0x001c1f5c1c607589 */ /* 0x000ee200000e0000 */
[----:B--2---:R-:W-:-:S03]  /*10070*/  SEL R21, R118, R183, P0 ;  /* 0x000000b776157207 */ /* 0x004fc60000000000 */
[----:B------:R-:W2:Y:S01]  /*10080*/  SHFL.IDX PT, R55, R55, R92, 0x1c1f ;  /* 0x001c1f5c37377589 */ /* 0x000ea200000e0000 */
[----:B----4-:R-:W-:Y:S02]  /*10090*/  SEL R56, R14, R51, P0 ;  /* 0x000000330e387207 */ /* 0x010fe40000000000 */
[----:B-1----:R-:W-:Y:S01]  /*100a0*/  SEL R54, R51, R14, P0 ;  /* 0x0000000e33367207 */ /* 0x002fe20000000000 */
[----:B------:R-:W1:Y:S01]  /*100b0*/  SHFL.IDX PT, R60, R60, R92, 0x1c1f ;  /* 0x001c1f5c3c3c7589 */ /* 0x000e6200000e0000 */
[----:B------:R-:W-:Y:S02]  /*100c0*/  SEL R93, R70, R163, P0 ;  /* 0x000000a3465d7207 */ /* 0x000fe40000000000 */
[----:B------:R-:W-:Y:S01]  /*100d0*/  SEL R91, R163, R70, P0 ;  /* 0x00000046a35b7207 */ /* 0x000fe20000000000 */
[----:B------:R-:W-:Y:S01]  /*100e0*/  SHFL.IDX PT, R63, R63, R92, 0x1c1f ;  /* 0x001c1f5c3f3f7589 */ /* 0x000fe200000e0000 */
[----:B------:R-:W-:-:S03]  /*100f0*/  F2FP.BF16.F32.PACK_AB R14, R107, R106 ;  /* 0x0000006a6b0e723e */ /* 0x000fc600000010ff */
[----:B------:R-:W4:Y:S01]  /*10100*/  SHFL.IDX PT, R68, R68, R92, 0x1c1f ;  /* 0x001c1f5c44447589 */ /* 0x000f2200000e0000 */
[----:B0-----:R-:W-:-:S03]  /*10110*/  SEL R51, R24, R5, P0 ;  /* 0x0000000518337207 */ /* 0x001fc60000000000 */
[----:B------:R-:W0:Y:S01]  /*10120*/  SHFL.IDX PT, R99, R33, R92, 0x1c1f ;  /* 0x001c1f5c21637589 */ /* 0x000e2200000e0000 */
[----:B---3--:R-:W-:-:S03]  /*10130*/  SEL R120, R88, R119, P0 ;  /* 0x0000007758787207 */ /* 0x008fc60000000000 */
[----:B------:R-:W-:Y:S01]  /*10140*/  SHFL.IDX PT, R43, R43, R92, 0x1c1f ;  /* 0x001c1f5c2b2b7589 */ /* 0x000fe200000e0000 */
[----:B------:R-:W-:Y:S02]  /*10150*/  SEL R125, R85, R96, P0 ;  /* 0x00000060557d7207 */ /* 0x000fe40000000000 */
[----:B------:R-:W-:Y:S01]  /*10160*/  SEL R123, R96, R85, P0 ;  /* 0x00000055607b7207 */ /* 0x000fe20000000000 */
[----:B------:R-:W3:Y:S01]  /*10170*/  SHFL.IDX PT, R45, R45, R92, 0x1c1f ;  /* 0x001c1f5c2d2d7589 */ /* 0x000ee200000e0000 */
[----:B--2---:R-:W-:Y:S02]  /*10180*/  SEL R121, R84, R55, P0 ;  /* 0x0000003754797207 */ /* 0x004fe40000000000 */
[----:B------:R-:W-:Y:S01]  /*10190*/  SEL R85, R15, R148, P0 ;  /* 0x000000940f557207 */ /* 0x000fe20000000000 */
[----:B------:R-:W2:Y:S01]  /*101a0*/  SHFL.IDX PT, R36, R57, R92, 0x1c1f ;  /* 0x001c1f5c39247589 */ /* 0x000ea200000e0000 */
[----:B-1----:R-:W-:Y:S02]  /*101b0*/  SEL R105, R153, R60, P0 ;  /* 0x0000003c99697207 */ /* 0x002fe40000000000 */
[----:B------:R-:W-:Y:S01]  /*101c0*/  SEL R103, R60, R153, P0 ;  /* 0x000000993c677207 */ /* 0x000fe20000000000 */
[----:B------:R1:W2:Y:S04]  /*101d0*/  SHFL.IDX PT, R102, R59, R92, 0x1c1f ;  /* 0x001c1f5c3b667589 */ /* 0x0002a800000e0000 */
[----:B------:R-:W2:Y:S01]  /*101e0*/  SHFL.IDX PT, R62, R62, R92, 0x1c1f ;  /* 0x001c1f5c3e3e7589 */ /* 0x000ea200000e0000 */
[----:B----4-:R-:W-:-:S03]  /*101f0*/  SEL R70, R68, R145, P0 ;  /* 0x0000009144467207 */ /* 0x010fc60000000000 */
[----:B------:R-:W-:Y:S01]  /*10200*/  SHFL.IDX PT, R161, R38, R92, 0x1c1f ;  /* 0x001c1f5c26a17589 */ /* 0x000fe200000e0000 */
[----:B0-----:R-:W-:Y:S02]  /*10210*/  SEL R100, R98, R99, P0 ;  /* 0x0000006362647207 */ /* 0x001fe40000000000 */
[----:B-1----:R-:W-:Y:S01]  /*10220*/  SEL R59, R26, R7, P0 ;  /* 0x000000071a3b7207 */ /* 0x002fe20000000000 */
[----:B------:R0:W-:Y:S01]  /*10230*/  SHFL.IDX PT, R49, R72, R92, 0x1c1f ;  /* 0x001c1f5c48317589 */ /* 0x0001e200000e0000 */
[----:B------:R-:W-:-:S03]  /*10240*/  SEL R98, R99, R98, P0 ;  /* 0x0000006263627207 */ /* 0x000fc60000000000 */
[----:B------:R1:W4:Y:S01]  /*10250*/  SHFL.IDX PT, R46, R71, R92, 0x1c1f ;  /* 0x001c1f5c472e7589 */ /* 0x00032200000e0000 */
[----:B---3--:R-:W-:Y:S02]  /*10260*/  SEL R60, R58, R45, P0 ;  /* 0x0000002d3a3c7207 */ /* 0x008fe40000000000 */
[----:B------:R-:W-:Y:S01]  /*10270*/  SEL R58, R45, R58, P0 ;  /* 0x0000003a2d3a7207 */ /* 0x000fe20000000000 */
[----:B------:R-:W3:Y:S01]  /*10280*/  SHFL.IDX PT, R34, R34, R92, 0x1c1f ;  /* 0x001c1f5c22227589 */ /* 0x000ee200000e0000 */
[----:B--2---:R-:W-:Y:S02]  /*10290*/  SEL R113, R149, R36, P0 ;  /* 0x0000002495717207 */ /* 0x004fe40000000000 */
[----:B0-----:R-:W-:Y:S01]  /*102a0*/  SEL R72, R145, R68, P0 ;  /* 0x0000004491487207 */ /* 0x001fe20000000000 */
[----:B------:R-:W-:Y:S01]  /*102b0*/  SHFL.IDX PT, R165, R35, R92, 0x1c1f ;  /* 0x001c1f5c23a57589 */ /* 0x000fe200000e0000 */
[----:B------:R-:W-:Y:S02]  /*102c0*/  SEL R111, R36, R149, P0 ;  /* 0x00000095246f7207 */ /* 0x000fe40000000000 */
[----:B-1----:R-:W-:Y:S01]  /*102d0*/  SEL R71, R69, R144, P0 ;  /* 0x0000009045477207 */ /* 0x002fe20000000000 */
[----:B------:R0:W-:Y:S01]  /*102e0*/  SHFL.IDX PT, R29, R53, R92, 0x1c1f ;  /* 0x001c1f5c351d7589 */ /* 0x0001e200000e0000 */
[----:B------:R-:W-:-:S02]  /*102f0*/  SEL R69, R9, R44, P0 ;  /* 0x0000002c09457207 */ /* 0x000fc40000000000 */
[----:B------:R-:W-:Y:S01]  /*10300*/  SEL R104, R151, R102, P0 ;  /* 0x0000006697687207 */ /* 0x000fe20000000000 */
[----:B------:R1:W2:Y:S01]  /*10310*/  SHFL.IDX PT, R38, R61, R92, 0x1c1f ;  /* 0x001c1f5c3d267589 */ /* 0x0002a200000e0000 */
[----:B------:R-:W-:Y:S02]  /*10320*/  SEL R97, R157, R62, P0 ;  /* 0x0000003e9d617207 */ /* 0x000fe40000000000 */
[----:B------:R-:W-:Y:S01]  /*10330*/  SEL R95, R62, R157, P0 ;  /* 0x0000009d3e5f7207 */ /* 0x000fe20000000000 */
[----:B------:R-:W2:Y:S01]  /*10340*/  SHFL.IDX PT, R47, R76, R92, 0x1c1f ;  /* 0x001c1f5c4c2f7589 */ /* 0x000ea200000e0000 */
[----:B------:R-:W-:Y:S02]  /*10350*/  SEL R68, R66, R43, P0 ;  /* 0x0000002b42447207 */ /* 0x000fe40000000000 */
[----:B0-----:R-:W-:Y:S01]  /*10360*/  SEL R53, R5, R24, P0 ;  /* 0x0000001805357207 */ /* 0x001fe20000000000 */
[----:B------:R0:W2:Y:S01]  /*10370*/  SHFL.IDX PT, R31, R79, R92, 0x1c1f ;  /* 0x001c1f5c4f1f7589 */ /* 0x0000a200000e0000 */
[----:B------:R-:W-:-:S02]  /*10380*/  F2FP.BF16.F32.PACK_AB R24, R133, R132 ;  /* 0x000000848518723e */ /* 0x000fc400000010ff */
[----:B-1----:R-:W-:Y:S01]  /*10390*/  SEL R61, R7, R26, P0 ;  /* 0x0000001a073d7207 */ /* 0x002fe20000000000 */
[----:B------:R1:W2:Y:S01]  /*103a0*/  SHFL.IDX PT, R28, R41, R92, 0x1c1f ;  /* 0x001c1f5c291c7589 */ /* 0x0002a200000e0000 */
[----:B------:R-:W-:Y:S02]  /*103b0*/  F2FP.BF16.F32.PACK_AB R26, R131, R130 ;  /* 0x00000082831a723e */ /* 0x000fe400000010ff */
[----:B------:R-:W-:Y:S01]  /*103c0*/  SEL R102, R102, R151, P0 ;  /* 0x0000009766667207 */ /* 0x000fe20000000000 */
[----:B------:R3:W2:Y:S01]  /*103d0*/  SHFL.IDX PT, R33, R78, R92, 0x1c1f ;  /* 0x001c1f5c4e217589 */ /* 0x0006a200000e0000 */
[----:B------:R-:W-:Y:S02]  /*103e0*/  SEL R66, R43, R66, P0 ;  /* 0x000000422b427207 */ /* 0x000fe40000000000 */
[----:B0-----:R-:W-:Y:S01]  /*103f0*/  SEL R79, R67, R146, P0 ;  /* 0x00000092434f7207 */ /* 0x001fe20000000000 */
[----:B------:R0:W0:Y:S01]  /*10400*/  SHFL.IDX PT, R35, R75, R92, 0x1c1f ;  /* 0x001c1f5c4b237589 */ /* 0x00002200000e0000 */
[----:B----4-:R-:W-:-:S02]  /*10410*/  SEL R64, R143, R46, P0 ;  /* 0x0000002e8f407207 */ /* 0x010fc40000000000 */
[----:B-1----:R-:W-:Y:S02]  /*10420*/  SEL R41, R183, R118, P0 ;  /* 0x00000076b7297207 */ /* 0x002fe40000000000 */
[----:B------:R-:W-:Y:S02]  /*10430*/  SEL R118, R119, R88, P0 ;  /* 0x0000005877767207 */ /* 0x000fe40000000000 */
[----:B---3--:R-:W-:Y:S02]  /*10440*/  SEL R78, R40, R81, P0 ;  /* 0x00000051284e7207 */ /* 0x008fe40000000000 */
[----:B------:R-:W-:Y:S02]  /*10450*/  SEL R81, R146, R67, P0 ;  /* 0x0000004392517207 */ /* 0x000fe40000000000 */
[----:B------:R-:W-:Y:S02]  /*10460*/  SEL R67, R44, R9, P0 ;  /* 0x000000092c437207 */ /* 0x000fe40000000000 */
[----:B------:R-:W-:-:S02]  /*10470*/  SEL R44, R42, R25, P0 ;  /* 0x000000192a2c7207 */ /* 0x000fc40000000000 */
[----:B------:R-:W-:Y:S02]  /*10480*/  SEL R42, R25, R42, P0 ;  /* 0x0000002a192a7207 */ /* 0x000fe40000000000 */
[----:B------:R-:W-:Y:S02]  /*10490*/  SEL R119, R55, R84, P0 ;  /* 0x0000005437777207 */ /* 0x000fe40000000000 */
[----:B------:R-:W-:Y:S02]  /*104a0*/  SEL R88, R86, R63, P0 ;  /* 0x0000003f56587207 */ /* 0x000fe40000000000 */
[----:B------:R-:W-:Y:S02]  /*104b0*/  F2FP.BF16.F32.PACK_AB R25, R129, R128 ;  /* 0x000000808119723e */ /* 0x000fe400000010ff */
[----:B------:R-:W-:Y:S02]  /*104c0*/  SEL R86, R63, R86, P0 ;  /* 0x000000563f567207 */ /* 0x000fe40000000000 */
[----:B------:R-:W-:Y:S01]  /*104d0*/  SEL R62, R46, R143, P0 ;  /* 0x0000008f2e3e7207 */ /* 0x000fe20000000000 */
[----:B------:R1:W-:Y:S01]  /*104e0*/  STSM.16.M88.4 [R13], R24 ;  /* 0x000000180d007844 */ /* 0x0003e20000000200 */
[----:B------:R-:W-:-:S02]  /*104f0*/  SEL R65, R20, R49, P0 ;  /* 0x0000003114417207 */ /* 0x000fc40000000000 */
[----:B------:R-:W-:Y:S02]  /*10500*/  SEL R63, R49, R20, P0 ;  /* 0x00000014313f7207 */ /* 0x000fe40000000000 */
[----:B------:R-:W-:Y:S02]  /*10510*/  SEL R101, R77, R34, P0 ;  /* 0x000000224d657207 */ /* 0x000fe40000000000 */
[----:B------:R-:W-:Y:S02]  /*10520*/  SEL R99, R34, R77, P0 ;  /* 0x0000004d22637207 */ /* 0x000fe40000000000 */
[----:B--2---:R-:W-:Y:S02]  /*10530*/  SEL R96, R155, R38, P0 ;  /* 0x000000269b607207 */ /* 0x004fe40000000000 */
[----:B------:R-:W-:Y:S02]  /*10540*/  SEL R94, R38, R155, P0 ;  /* 0x0000009b265e7207 */ /* 0x000fe40000000000 */
[----:B0-----:R-:W-:-:S02]  /*10550*/  SEL R92, R90, R165, P0 ;  /* 0x000000a55a5c7207 */ /* 0x001fc40000000000 */
        /* <DEDUP_REMOVED lines=21> */
[----:B------:R-:W-:Y:S02]  /*106b0*/  F2FP.BF16.F32.PACK_AB R8, R117, R116 ;  /* 0x000000747508723e */ /* 0x000fe400000010ff */
[----:B------:R-:W-:Y:S02]  /*106c0*/  F2FP.BF16.F32.PACK_AB R10, R115, R114 ;  /* 0x00000072730a723e */ /* 0x000fe400000010ff */
[----:B------:R-:W-:Y:S02]  /*106d0*/  F2FP.BF16.F32.PACK_AB R11, R111, R110 ;  /* 0x0000006e6f0b723e */ /* 0x000fe400000010ff */
[----:B------:R-:W-:Y:S02]  /*106e0*/  F2FP.BF16.F32.PACK_AB R9, R113, R112 ;  /* 0x000000707109723e */ /* 0x000fe400000010ff */
[----:B------:R-:W-:-:S02]  /*106f0*/  SEL R74, R159, R74, P0 ;  /* 0x0000004a9f4a7207 */ /* 0x000fc40000000000 */
        /* <DEDUP_REMOVED lines=9> */
[----:B------:R-:W-:Y:S02]  /*10790*/  F2FP.BF16.F32.PACK_AB R28, R93, R92 ;  /* 0x0000005c5d1c723e */ /* 0x000fe400000010ff */
[----:B------:R-:W-:Y:S01]  /*107a0*/  F2FP.BF16.F32.PACK_AB R30, R91, R90 ;  /* 0x0000005a5b1e723e */ /* 0x000fe200000010ff */
[----:B------:R-:W-:Y:S01]  /*107b0*/  STSM.16.M88.4 [R140], R24 ;  /* 0x000000188c007844 */ /* 0x000fe20000000200 */
        /* <DEDUP_REMOVED lines=11> */
[----:B0-----:R-:W-:Y:S02]  /*10870*/  F2FP.BF16.F32.PACK_AB R37, R73, R72 ;  /* 0x000000484925723e */ /* 0x001fe400000010ff */
[----:B------:R-:W-:Y:S02]  /*10880*/  F2FP.BF16.F32.PACK_AB R4, R69, R68 ;  /* 0x000000444504723e */ /* 0x000fe400000010ff */
[----:B------:R-:W-:Y:S01]  /*10890*/  F2FP.BF16.F32.PACK_AB R6, R67, R66 ;  /* 0x000000424306723e */ /* 0x000fe200000010ff */
[----:B------:R-:W-:Y:S01]  /*108a0*/  STSM.16.M88.4 [R137], R36 ;  /* 0x0000002489007844 */ /* 0x000fe20000000200 */
[----:B------:R-:W-:Y:S01]  /*108b0*/  F2FP.BF16.F32.PACK_AB R7, R63, R62 ;  /* 0x0000003e3f07723e */ /* 0x000fe200000010ff */
[----:B-1----:R-:W-:Y:S01]  /*108c0*/  IMAD.U32 R28, RZ, RZ, UR12 ;  /* 0x0000000cff1c7e24 */ /* 0x002fe2000f8e00ff */
[----:B------:R-:W-:Y:S01]  /*108d0*/  F2FP.BF16.F32.PACK_AB R5, R65, R64 ;  /* 0x000000404105723e */ /* 0x000fe200000010ff */
[----:B------:R-:W-:Y:S01]  /*108e0*/  IMAD.U32 R29, RZ, RZ, UR13 ;  /* 0x0000000dff1d7e24 */ /* 0x000fe2000f8e00ff */
[----:B------:R-:W-:Y:S01]  /*108f0*/  F2FP.BF16.F32.PACK_AB R8, R61, R60 ;  /* 0x0000003c3d08723e */ /* 0x000fe200000010ff */
[----:B------:R-:W-:Y:S01]  /*10900*/  ULDC.64 UR12, c[0x0][0xc08] ;  /* 0x00030200000c7ab9 */ /* 0x000fe20000000a00 */
        /* <DEDUP_REMOVED lines=14> */
[----:B------:R-:W-:-:S03]  /*109f0*/  ISETP.NE.U32.AND P0, PT, RZ, UR14, PT ;  /* 0x0000000eff007c0c */ /* 0x000fc6000bf05070 */
[----:B------:R1:W-:Y:S01]  /*10a00*/  STSM.16.M88.4 [R3], R24 ;  /* 0x0000001803007844 */ /* 0x0003e20000000200 */
[----:B------:R-:W-:Y:S01]  /*10a10*/  BAR.SYNC.DEFER_BLOCKING 0x1, 0x100 ;  /* 0x0044000000007b1d */ /* 0x000fe20000010000 */
[----:B------:R-:W-:-:S07]  /*10a20*/  ISETP.NE.AND.EX P0, PT, RZ, UR15, PT, P0 ;  /* 0x0000000fff007c0c */ /* 0x000fce000bf05300 */
[----:B0-----:R-:W0:Y:S06]  /*10a30*/  LDC R134, c[0x0][0xbe8] ;  /* 0x0002fa00ff867b82 */ /* 0x001e2c0000000800 */
[----:B------:R-:W2:Y:S01]  /*10a40*/  @P0 LDG.E R30, desc[UR36][R28.64] ;  /* 0x000000241c1e0981 */ /* 0x000ea2000c1e1900 */
[----:B------:R-:W-:Y:S01]  /*10a50*/  UISETP.NE.U32.AND UP0, UPT, UR12, URZ, UPT ;  /* 0x0000003f0c00728c */ /* 0x000fe2000bf05070 */
[----:B------:R-:W-:Y:S01]  /*10a60*/  UMOV UR20, 0x9b8 ;  /* 0x000009b800147882 */ /* 0x000fe20000000000 */
[----:B------:R-:W-:Y:S02]  /*10a70*/  ULDC UR4, c[0x0][0xa88] ;  /* 0x0002a20000047ab9 */ /* 0x000fe40000000800 */
[----:B------:R-:W-:Y:S01]  /*10a80*/  UISETP.NE.AND.EX UP0, UPT, UR13, URZ, UPT, UP0 ;  /* 0x0000003f0d00728c */ /* 0x000fe2000bf05300 */
[----:B0-----:R-:W-:Y:S01]  /*10a90*/  ISETP.NE.AND P1, PT, R134, 0x1, PT ;  /* 0x000000018600780c */ /* 0x001fe20003f25270 */
[----:B------:R-:W-:-:S04]  /*10aa0*/  IMAD.U32 R9, RZ, RZ, UR4 ;  /* 0x00000004ff097e24 */ /* 0x000fc8000f8e00ff */
[----:B------:R-:W-:-:S05]  /*10ab0*/  PLOP3.LUT P4, PT, PT, PT, UP0, 0x80, 0x0 ;  /* 0x000000000000781c */ /* 0x000fca0003f8f008 */
[----:B------:R-:W-:-:S03]  /*10ac0*/  @UP0 ULEA UR12, UP1, UR52, UR12, 0x2 ;  /* 0x0000000c340c0291 */ /* 0x000fc6000f82103f */
[----:B-1----:R-:W0:Y:S01]  /*10ad0*/  @P1 LDC R3, c[0x0][0xbec] ;  /* 0x0002fb00ff031b82 */ /* 0x002e220000000800 */
[----:B------:R-:W-:Y:S02]  /*10ae0*/  @UP0 ULEA.HI.X UR13, UR52, UR13, UR55, 0x2, UP1 ;  /* 0x0000000d340d0291 */ /* 0x000fe400088f1437 */
[----:B------:R-:W-:Y:S01]  /*10af0*/  UISETP.GT.AND UP1, UPT, UR57, 0x1, UPT ;  /* 0x000000013900788c */ /* 0x000fe2000bf24270 */
[----:B------:R-:W-:-:S04]  /*10b00*/  IMAD.U32 R4, RZ, RZ, UR12 ;  /* 0x0000000cff047e24 */ /* 0x000fc8000f8e00ff */
[----:B------:R-:W1:Y:S01]  /*10b10*/  @P1 LDC R7, c[0x0][0xbf0] ;  /* 0x0002fc00ff071b82 */ /* 0x000e620000000800 */
[----:B------:R-:W-:Y:S01]  /*10b20*/  USEL UR20, UR20, 0x978, UP1 ;  /* 0x0000097814147887 */ /* 0x000fe20008800000 */
[----:B------:R-:W-:Y:S01]  /*10b30*/  IMAD.U32 R5, RZ, RZ, UR13 ;  /* 0x0000000dff057e24 */ /* 0x000fe2000f8e00ff */
[----:B------:R-:W-:Y:S01]  /*10b40*/  UISETP.NE.U32.AND UP0, UPT, UR14, URZ, UPT ;  /* 0x0000003f0e00728c */ /* 0x000fe2000bf05070 */
[----:B------:R-:W-:Y:S01]  /*10b50*/  VIADD R14, R17, UR48 ;  /* 0x00000030110e7c36 */ /* 0x000fe20008000000 */
[----:B------:R-:W-:Y:S02]  /*10b60*/  UMOV UR4, URZ ;  /* 0x0000003f00047c82 */ /* 0x000fe40008000000 */
[----:B------:R-:W-:Y:S01]  /*10b70*/  UISETP.NE.AND.EX UP0, UPT, UR15, URZ, UPT, UP0 ;  /* 0x0000003f0f00728c */ /* 0x000fe2000bf05300 */
[----:B------:R0:W5:Y:S01]  /*10b80*/  @P4 LDG.E R9, desc[UR36][R4.64] ;  /* 0x0000002404094981 */ /* 0x000162000c1e1900 */
[----:B------:R-:W-:Y:S02]  /*10b90*/  USEL UR9, UR58, URZ, UP1 ;  /* 0x0000003f3a097287 */ /* 0x000fe40008800000 */
[----:B------:R-:W-:-:S02]  /*10ba0*/  USEL UR52, UR52, URZ, !UP0 ;  /* 0x0000003f34347287 */ /* 0x000fc4000c000000 */
[----:B------:R-:W-:Y:S01]  /*10bb0*/  ULDC.64 UR16, c[0x0][UR20+0x218] ;  /* 0x0000860014107abb */ /* 0x000fe20008000a00 */
[----:B------:R-:W-:Y:S01]  /*10bc0*/  ULDC.64 UR18, c[0x0][UR20+0x228] ;  /* 0x00008a0014127abb */ /* 0x000fe20008000a00 */
[----:B------:R-:W-:Y:S01]  /*10bd0*/  ULDC.64 UR14, c[0x0][UR20+0x220] ;  /* 0x00008800140e7abb */ /* 0x000fe20008000a00 */
[----:B------:R-:W-:Y:S02]  /*10be0*/  UIMAD.WIDE.U32 UR12, UR16, UR54, URZ ;  /* 0x00000036100c72a5 */ /* 0x000fe4000f8e003f */
[----:B------:R-:W-:Y:S01]  /*10bf0*/  UIMAD.WIDE.U32 UR22, UR18, UR9, URZ ;  /* 0x00000009121672a5 */ /* 0x000fe2000f8e003f */
[----:B0-----:R-:W-:Y:S01]  /*10c00*/  @P1 IMAD.HI.U32 R4, R14, R3, RZ ;  /* 0x000000030e041227 */ /* 0x001fe200078e00ff */
[----:B------:R-:W-:Y:S02]  /*10c10*/  UIMAD UR16, UR17, UR54, URZ ;  /* 0x00000036111072a4 */ /* 0x000fe4000f8e023f */
[----:B------:R-:W-:Y:S01]  /*10c20*/  UIMAD UR18, UR19, UR9, URZ ;  /* 0x00000009131272a4 */ /* 0x000fe2000f8e023f */
[----:B------:R-:W-:Y:S01]  /*10c30*/  IMAD.MOV.U32 R3, RZ, RZ, R14 ;  /* 0x000000ffff037224 */ /* 0x000fe200078e000e */
[----:B------:R-:W-:Y:S01]  /*10c40*/  USEL UR55, UR55, URZ, !UP0 ;  /* 0x0000003f37377287 */ /* 0x000fe2000c000000 */
[----:B-1----:R-:W-:Y:S01]  /*10c50*/  @P1 SHF.R.U32.HI R3, RZ, R7, R4 ;  /* 0x00000007ff031219 */ /* 0x002fe20000011604 */
[----:B------:R-:W-:Y:S01]  /*10c60*/  UIMAD UR9, UR15, UR52, URZ ;  /* 0x000000340f0972a4 */ /* 0x000fe2000f8e023f */
[----:B------:R-:W-:Y:S01]  /*10c70*/  IMAD.U32 R4, RZ, RZ, UR22 ;  /* 0x00000016ff047e24 */ /* 0x000fe2000f8e00ff */
[----:B------:R-:W-:Y:S01]  /*10c80*/  UIADD3 UR13, UR13, UR16, URZ ;  /* 0x000000100d0d7290 */ /* 0x000fe2000fffe03f */
[----:B------:R-:W-:Y:S01]  /*10c90*/  IMAD.U32 R5, RZ, RZ, UR23 ;  /* 0x00000017ff057e24 */ /* 0x000fe2000f8e00ff */
[----:B------:R-:W-:Y:S01]  /*10ca0*/  UIMAD.WIDE.U32 UR16, UR14, UR52, URZ ;  /* 0x000000340e1072a5 */ /* 0x000fe2000f8e003f */
[--C-:B------:R-:W-:Y:S01]  /*10cb0*/  IMAD.MOV R7, RZ, RZ, -R3.reuse ;  /* 0x000000ffff077224 */ /* 0x100fe200078e0a03 */
[----:B------:R-:W-:Y:S01]  /*10cc0*/  UIMAD UR9, UR14, UR55, UR9 ;  /* 0x000000370e0972a4 */ /* 0x000fe2000f8e0209 */
[----:B------:R-:W-:Y:S01]  /*10cd0*/  SHF.R.S32.HI R5, RZ, 0x1f, R3 ;  /* 0x0000001fff057819 */ /* 0x000fe20000011403 */
[----:B------:R-:W-:Y:S01]  /*10ce0*/  UIADD3 UR18, UR23, UR18, URZ ;  /* 0x0000001217127290 */ /* 0x000fe2000fffe03f */
[----:B------:R-:W-:Y:S01]  /*10cf0*/  IMAD R7, R134, R7, R14 ;  /* 0x0000000786077224 */ /* 0x000fe200078e020e */
[----:B------:R-:W-:-:S04]  /*10d00*/  UIADD3 UR9, UR17, UR9, URZ ;  /* 0x0000000911097290 */ /* 0x000fc8000fffe03f */
        /* <DEDUP_REMOVED lines=23> */
.L_x_6383:
[----:B------:R-:W2:Y:S01]  /*10e80*/  LDL R3, [R1+0x24] ;  /* 0x0000240001037983 */ /* 0x000ea20000100800 */
[----:B------:R-:W-:Y:S02]  /*10e90*/  LOP3.LUT P0, RZ, R229, 0x3, RZ, 0xc0, !PT ;  /* 0x00000003e5ff7812 */ /* 0x000fe4000780c0ff */
[----:B------:R-:W-:Y:S01]  /*10ea0*/  PLOP3.LUT P3, PT, PT, PT, UP1, 0x80, 0x0 ;  /* 0x000000000000781c */ /* 0x000fe20003f6f018 */
[----:B------:R-:W-:Y:S04]  /*10eb0*/  SHFL.IDX PT, R4, R10, RZ, 0x1c1f ;  /* 0x001c1fff0a047589 */ /* 0x000fe800000e0000 */
[----:B------:R-:W0:Y:S04]  /*10ec0*/  SHFL.IDX PT, R5, R11, RZ, 0x1c1f ;  /* 0x001c1fff0b057589 */ /* 0x000e2800000e0000 */
[----:B------:R-:W-:Y:S04]  /*10ed0*/  SHFL.IDX PT, R6, R10, 0x1, 0x1c1f ;  /* 0x003c1f000a067f89 */ /* 0x000fe800000e0000 */
[----:B------:R-:W1:Y:S01]  /*10ee0*/  SHFL.IDX PT, R7, R11, 0x1, 0x1c1f ;  /* 0x003c1f000b077f89 */ /* 0x000e6200000e0000 */
[----:B--2---:R-:W-:-:S02]  /*10ef0*/  VIADD R12, R3, UR48 ;  /* 0x00000030030c7c36 */ /* 0x004fc40008000000 */
[----:B-----5:R-:W-:Y:S02]  /*10f00*/  IMAD R3, R9, R134, RZ ;  /* 0x0000008609037224 */ /* 0x020fe400078e02ff */
[----:B------:R-:W-:-:S03]  /*10f10*/  VIADD R8, R12, 0x8 ;  /* 0x000000080c087836 */ /* 0x000fc60000000000 */
[-C--:B------:R-:W-:Y:S02]  /*10f20*/  ISETP.GE.OR P2, PT, R12, R3.reuse, P0 ;  /* 0x000000030c00720c */ /* 0x080fe40000746670 */
[----:B------:R-:W-:-:S11]  /*10f30*/  ISETP.GE.OR P0, PT, R8, R3, P0 ;  /* 0x000000030800720c */ /* 0x000fd60000706670 */
        /* <DEDUP_REMOVED lines=52> */
[----:B------:R-:W-:Y:S01]  /*11280*/  UIMAD UR11, UR54, UR13, UR11 ;  /* 0x0000000d360b72a4 */ /* 0x000fe2000f8e020b */
[----:B------:R-:W-:Y:S01]  /*11290*/  IADD3 R37, P0, R4, 0x6000, RZ ;  /* 0x0000600004257810 */ /* 0x000fe20007f1e0ff */
[----:B-1----:R-:W-:Y:S01]  /*112a0*/  @P1 IMAD.HI.U32 R0, R2, R21, RZ ;  /* 0x0000001502001227 */ /* 0x002fe200078e00ff */
[C---:B------:R-:W-:Y:S01]  /*112b0*/  IADD3 R41, P4, R4.reuse, 0x7000, RZ ;  /* 0x0000700004297810 */ /* 0x040fe20007f9e0ff */
[----:B------:R-:W-:Y:S01]  /*112c0*/  ULDC.64 UR12, c[0x0][0xaf0] ;  /* 0x0002bc00000c7ab9 */ /* 0x000fe20000000a00 */
[C---:B------:R-:W-:Y:S01]  /*112d0*/  IADD3 R57, P3, R4.reuse, 0x8000, RZ ;  /* 0x0000800004397810 */ /* 0x040fe20007f7e0ff */
[----:B------:R-:W-:Y:S01]  /*112e0*/  IMAD.MOV.U32 R61, RZ, RZ, R2 ;  /* 0x000000ffff3d7224 */ /* 0x000fe200078e0002 */
[C---:B------:R-:W-:Y:S01]  /*112f0*/  IADD3 R45, P6, R4.reuse, 0x9000, RZ ;  /* 0x00009000042d7810 */ /* 0x040fe20007fde0ff */
[----:B------:R-:W5:Y:S01]  /*11300*/  LD.E.128 R12, desc[UR36][R12.64] ;  /* 0x000000240c0c7980 */ /* 0x000f62000c101d00 */
[----:B------:R-:W-:Y:S01]  /*11310*/  IADD3 R49, P5, R4, 0xa000, RZ ;  /* 0x0000a00004317810 */ /* 0x000fe20007fbe0ff */
[----:B------:R-:W-:Y:S01]  /*11320*/  UIMAD UR4, UR4, UR12, URZ ;  /* 0x0000000c040472a4 */ /* 0x000fe2000f8e023f */
        /* <DEDUP_REMOVED lines=8> */
[----:B------:R-:W-:Y:S01]  /*113b0*/  LOP3.LUT R11, R4, 0x380, RZ, 0xc0, !PT ;  /* 0x00000380040b7812 */ /* 0x000fe200078ec0ff */
[----:B------:R-:W5:Y:S01]  /*113c0*/  LD.E.128 R52, desc[UR36][R52.64] ;  /* 0x0000002434347980 */ /* 0x000f62000c101d00 */
[----:B0-----:R-:W-:Y:S01]  /*113d0*/  @P1 SHF.R.U32.HI R61, RZ, R63, R0 ;  /* 0x0000003fff3d1219 */ /* 0x001fe20000011600 */
[----:B------:R-:W-:Y:S01]  /*113e0*/  UIMAD.WIDE.U32 UR52, UR52, UR12, UR10 ;  /* 0x0000000c343472a5 */ /* 0x000fe2000f8e000a */
[----:B------:R-:W-:-:S02]  /*113f0*/  SHF.R.U64 R36, R36, 0x3, RZ ;  /* 0x0000000324247819 */ /* 0x000fc400000012ff */
[----:B------:R-:W-:Y:S02]  /*11400*/  SHF.R.U64 R40, R40, 0x3, RZ ;  /* 0x0000000328287819 */ /* 0x000fe400000012ff */
[----:B------:R-:W-:Y:S02]  /*11410*/  SHF.R.U64 R56, R56, 0x3, RZ ;  /* 0x0000000338387819 */ /* 0x000fe400000012ff */
[----:B------:R-:W-:Y:S02]  /*11420*/  SHF.R.U64 R44, R44, 0x3, RZ ;  /* 0x000000032c2c7819 */ /* 0x000fe400000012ff */
[----:B------:R-:W-:Y:S01]  /*11430*/  SHF.R.U64 R48, R48, 0x3, RZ ;  /* 0x0000000330307819 */ /* 0x000fe200000012ff */
[--C-:B------:R-:W-:Y:S01]  /*11440*/  IMAD.MOV R63, RZ, RZ, -R61.reuse ;  /* 0x000000ffff3f7224 */ /* 0x100fe200078e0a3d */
[----:B------:R-:W-:Y:S02]  /*11450*/  SHF.R.U64 R11, R11, 0x3, RZ ;  /* 0x000000030b0b7819 */ /* 0x000fe400000012ff */
[----:B------:R-:W-:Y:S01]  /*11460*/  SHF.R.S32.HI R0, RZ, 0x1f, R61 ;  /* 0x0000001fff007819 */ /* 0x000fe2000001143d */
[----:B------:R-:W-:Y:S01]  /*11470*/  UIADD3 UR4, UR53, UR4, URZ ;  /* 0x0000000435047290 */ /* 0x000fe2000fffe03f */
[----:B------:R-:W-:Y:S01]  /*11480*/  LOP3.LUT R36, R36, R37, RZ, 0x3c, !PT ;  /* 0x0000002524247212 */ /* 0x000fe200078e3cff */
[----:B------:R-:W-:Y:S01]  /*11490*/  ULDC.64 UR10, c[0x0][0xae0] ;  /* 0x0002b800000a7ab9 */ /* 0x000fe20000000a00 */
        /* <DEDUP_REMOVED lines=12> */
[----:B------:R-:W-:Y:S01]  /*11560*/  IMAD R63, R134, R63, R2 ;  /* 0x0000003f863f7224 */ /* 0x000fe200078e0202 */
[----:B------:R-:W5:Y:S01]  /*11570*/  LD.E.128 R4, desc[UR36][R4.64] ;  /* 0x0000002404047980 */ /* 0x000f62000c101d00 */
[----:B------:R-:W-:Y:S02]  /*11580*/  IMAD.U32 R21, RZ, RZ, UR53 ;  /* 0x00000035ff157e24 */ /* 0x000fe4000f8e00ff */
[----:B------:R-:W-:Y:S01]  /*11590*/  IMAD.U32 R20, RZ, RZ, UR52 ;  /* 0x00000034ff147e24 */ /* 0x000fe2000f8e00ff */
[----:B------:R-:W5:Y:S01]  /*115a0*/  LD.E.128 R36, desc[UR36][R36.64] ;  /* 0x0000002424247980 */ /* 0x000f62000c101d00 */
[----:B------:R-:W-:Y:S02]  /*115b0*/  IMAD.U32 R21, RZ, RZ, UR4 ;  /* 0x00000004ff157e24 */ /* 0x000fe4000f8e00ff */
[C---:B------:R-:W-:Y:S01]  /*115c0*/  IMAD R65, R61.reuse, UR11, R0 ;  /* 0x0000000b3d417c24 */ /* 0x040fe2000f8e0200 */
[----:B------:R-:W5:Y:S01]  /*115d0*/  LD.E.128 R40, desc[UR36][R40.64] ;  /* 0x0000002428287980 */ /* 0x000f62000c101d00 */
[----:B------:R-:W-:Y:S01]  /*115e0*/  SHF.R.S32.HI R0, RZ, 0x1f, R63 ;  /* 0x0000001fff007819 */ /* 0x000fe2000001143f */
[----:B------:R-:W-:Y:S01]  /*115f0*/  IMAD.WIDE.U32 R20, R61, UR10, R20 ;  /* 0x0000000a3d147c25 */ /* 0x000fe2000f8e0014 */
[----:B------:R-:W-:Y:S01]  /*11600*/  ULDC.64 UR10, c[0x0][0xad8] ;  /* 0x0002b600000a7ab9 */ /* 0x000fe20000000a00 */
        /* <DEDUP_REMOVED lines=9> */
[----:B------:R-:W-:-:S02]  /*116a0*/  IMAD R2, R0, UR10, RZ ;  /* 0x0000000a00027c24 */ /* 0x000fc4000f8e02ff */
[----:B------:R-:W-:Y:S02]  /*116b0*/  VIADD R66, R228, UR48 ;  /* 0x00000030e4427c36 */ /* 0x000fe40008000000 */
[----:B------:R-:W-:Y:S02]  /*116c0*/  IMAD.IADD R21, R21, 0x1, R65 ;  /* 0x0000000115157824 */ /* 0x000fe400078e0241 */
[C---:B------:R-:W-:Y:S02]  /*116d0*/  IMAD R61, R63.reuse, UR11, R2 ;  /* 0x0000000b3f3d7c24 */ /* 0x040fe4000f8e0202 */
[C---:B------:R-:W-:Y:S01]  /*116e0*/  VIADD R2, R66.reuse, 0x40 ;  /* 0x0000004042027836 */ /* 0x040fe20000000000 */
[----:B------:R-:W-:Y:S01]  /*116f0*/  UIADD3 UR8, UR8, 0x33420, URZ ;  /* 0x0003342008087890 */ /* 0x000fe2000fffe03f */
        /* <DEDUP_REMOVED lines=33> */
.L_x_6386:
[----:B------:R-:W-:Y:S05]  /*11910*/  BSYNC B1 ;  /* 0x0000000000017941 */ /* 0x000fea0003800000 */
.L_x_6385:
[----:B--2---:R2:W4:Y:S01]  /*11920*/  SHFL.IDX PT, R0, R64, 0x1, 0x181f ;  /* 0x00381f0040007f89 */ /* 0x00452200000e0000 */
[----:B------:R-:W-:Y:S03]  /*11930*/  BSSY B1, `(.L_x_6387) ;  /* 0x0000010000017945 */ /* 0x000fe60003800000 */
[----:B---3--:R2:W3:Y:S01]  /*11940*/  SHFL.IDX PT, R20, R2, 0x1, 0x181f ;  /* 0x00381f0002147f89 */ /* 0x0084e200000e0000 */
[----:B------:R-:W-:Y:S05]  /*11950*/  @P0 BRA `(.L_x_6388) ;  /* 0x0000000000340947 */ /* 0x000fea0003800000 */
[----:B------:R-:W-:Y:S02]  /*11960*/  ULDC UR4, c[0x0][0xac8] ;  /* 0x0002b20000047ab9 */ /* 0x000fe40000000800 */
[----:B------:R-:W-:Y:S02]  /*11970*/  ISETP.GE.AND P4, PT, R67, UR4, PT ;  /* 0x0000000443007c0c */ /* 0x000fe4000bf86270 */
[----:B------:R-:W-:Y:S02]  /*11980*/  ISETP.GE.AND P5, PT, R69, UR4, PT ;  /* 0x0000000445007c0c */ /* 0x000fe4000bfa6270 */
[----:B------:R-:W-:-:S09]  /*11990*/  ISETP.GE.AND P6, PT, R71, UR4, PT ;  /* 0x0000000447007c0c */ /* 0x000fd2000bfc6270 */
[-C--:B---3-5:R-:W-:Y:S02]  /*119a0*/  @!P4 LEA R4, P0, R67, R20.reuse, 0x1 ;  /* 0x000000144304c211 */ /* 0x0a8fe400078008ff */
        /* <DEDUP_REMOVED lines=8> */
.L_x_6388:
[----:B------:R-:W-:Y:S05]  /*11a30*/  BSYNC B1 ;  /* 0x0000000000017941 */ /* 0x000fea0003800000 */
.L_x_6387:
[----:B----4-:R4:W0:Y:S01]  /*11a40*/  SHFL.IDX PT, R0, R64, 0x2, 0x181f ;  /* 0x00581f0040007f89 */ /* 0x01082200000e0000 */
[----:B------:R-:W-:Y:S03]  /*11a50*/  BSSY B1, `(.L_x_6389) ;  /* 0x0000010000017945 */ /* 0x000fe60003800000 */
[----:B---3-5:R4:W3:Y:S01]  /*11a60*/  SHFL.IDX PT, R8, R2, 0x2, 0x181f ;  /* 0x00581f0002087f89 */ /* 0x0288e200000e0000 */
        /* <DEDUP_REMOVED lines=14> */
.L_x_6390:
[----:B------:R-:W-:Y:S05]  /*11b50*/  BSYNC B1 ;  /* 0x0000000000017941 */ /* 0x000fea0003800000 */
.L_x_6389:
[----:B0-----:R-:W-:Y:S01]  /*11b60*/  VIADD R0, R66, 0x60 ;  /* 0x0000006042007836 */ /* 0x001fe20000000000 */
[----:B--2-4-:R-:W0:Y:S04]  /*11b70*/  SHFL.IDX PT, R64, R64, 0x3, 0x181f ;  /* 0x00781f0040407f89 */ /* 0x014e2800000e0000 */
[----:B------:R-:W-:Y:S01]  /*11b80*/  ISETP.GE.AND P0, PT, R0, R3, PT ;  /* 0x000000030000720c */ /* 0x000fe20003f06270 */
[----:B------:R2:W4:-:S12]  /*11b90*/  SHFL.IDX PT, R6, R2, 0x3, 0x181f ;  /* 0x00781f0002067f89 */ /* 0x00051800000e0000 */
[----:B--2---:R-:W-:Y:S05]  /*11ba0*/  @P0 BRA `(.L_x_6391) ;  /* 0x00000020007c0947 */ /* 0x004fea0003800000 */
        /* <DEDUP_REMOVED lines=15> */
.L_x_6384:
[----:B------:R-:W-:Y:S01]  /*11ca0*/  ULDC.64 UR12, c[0x0][0xb08] ;  /* 0x0002c200000c7ab9 */ /* 0x000fe20000000a00 */
[----:B------:R-:W1:Y:S01]  /*11cb0*/  @P1 LDC R3, c[0x0][0xbec] ;  /* 0x0002fb00ff031b82 */ /* 0x000e620000000800 */
[----:B------:R-:W-:Y:S01]  /*11cc0*/  UIMAD UR9, UR14, UR12, URZ ;  /* 0x0000000c0e0972a4 */ /* 0x000fe2000f8e023f */
[----:B0-----:R-:W-:Y:S01]  /*11cd0*/  IMAD.MOV.U32 R5, RZ, RZ, R14 ;  /* 0x000000ffff057224 */ /* 0x001fe200078e000e */
[----:B------:R-:W-:Y:S01]  /*11ce0*/  UIMAD.WIDE.U32 UR10, UR4, UR12, URZ ;  /* 0x0000000c040a72a5 */ /* 0x000fe2000f8e003f */
[----:B------:R-:W-:Y:S01]  /*11cf0*/  BSSY B1, `(.L_x_6392) ;  /* 0x00000b0000017945 */ /* 0x000fe20003800000 */
[----:B------:R-:W-:Y:S01]  /*11d00*/  UIMAD UR9, UR4, UR13, UR9 ;  /* 0x0000000d040972a4 */ /* 0x000fe2000f8e0209 */
[----:B------:R-:W-:Y:S01]  /*11d10*/  SHF.R.S32.HI R28, RZ, 0x1f, R23 ;  /* 0x0000001fff1c7819 */ /* 0x000fe20000011417 */
[----:B------:R-:W-:Y:S01]  /*11d20*/  USHF.R.S32.HI UR4, URZ, 0x1f, UR52 ;  /* 0x0000001f3f047899 */ /* 0x000fe20008011434 */
[----:B------:R-:W0:Y:S01]  /*11d30*/  @P1 LDC R0, c[0x0][0xbf0] ;  /* 0x0002fc00ff001b82 */ /* 0x000e220000000800 */
        /* <DEDUP_REMOVED lines=14> */
[----:B-1----:R-:W-:Y:S01]  /*11e20*/  @P1 IMAD.HI.U32 R3, R14, R3, RZ ;  /* 0x000000030e031227 */ /* 0x002fe200078e00ff */
[----:B------:R-:W-:Y:S01]  /*11e30*/  SYNCS.ARRIVE.TRANS64.RED.A1T0 RZ, [UR8], RZ ;  /* 0x000000ffffff79a7 */ /* 0x000fe20008100408 */
[----:B------:R-:W-:Y:S01]  /*11e40*/  SHF.R.S32.HI R36, RZ, 0x1f, R226 ;  /* 0x0000001fff247819 */ /* 0x000fe200000114e2 */
[----:B------:R-:W-:Y:S01]  /*11e50*/  UIMAD UR4, UR52, UR13, UR4 ;  /* 0x0000000d340472a4 */ /* 0x000fe2000f8e0204 */
[----:B------:R-:W-:Y:S01]  /*11e60*/  SHF.R.S32.HI R29, RZ, 0x1f, R227 ;  /* 0x0000001fff1d7819 */ /* 0x000fe200000114e3 */
[----:B------:R-:W-:-:S03]  /*11e70*/  UIMAD.WIDE.U32 UR52, UR52, UR12, UR10 ;  /* 0x0000000c343472a5 */ /* 0x000fc6000f8e000a */
[----:B------:R-:W-:Y:S01]  /*11e80*/  ULDC.64 UR12, c[0x0][0xb48] ;  /* 0x0002d200000c7ab9 */ /* 0x000fe20000000a00 */
[----:B------:R-:W-:Y:S01]  /*11e90*/  UIADD3 UR11, UR53, UR4, URZ ;  /* 0x00000004350b7290 */ /* 0x000fe2000fffe03f */
[----:B0-----:R-:W-:Y:S02]  /*11ea0*/  @P1 SHF.R.U32.HI R5, RZ, R0, R3 ;  /* 0x00000000ff051219 */ /* 0x001fe40000011603 */
        /* <DEDUP_REMOVED lines=29> */
[C---:B------:R-:W-:Y:S01]  /*12080*/  VIADD R13, R16.reuse, 0x28 ;  /* 0x00000028100d7836 */ /* 0x040fe20000000000 */
[----:B------:R-:W-:Y:S01]  /*12090*/  ISETP.GE.AND P3, PT, R227, UR4, PT ;  /* 0x00000004e3007c0c */ /* 0x000fe2000bf66270 */
[----:B------:R-:W-:Y:S01]  /*120a0*/  VIADD R15, R16, 0x30 ;  /* 0x00000030100f7836 */ /* 0x000fe20000000000 */
[----:B------:R-:W-:Y:S01]  /*120b0*/  ISETP.GE.AND P5, PT, R226, UR4, PT ;  /* 0x00000004e2007c0c */ /* 0x000fe2000bfa6270 */
[C---:B------:R-:W-:Y:S01]  /*120c0*/  VIADD R25, R16.reuse, 0x38 ;  /* 0x0000003810197836 */ /* 0x040fe20000000000 */
[----:B------:R-:W-:Y:S01]  /*120d0*/  ISETP.GE.AND P4, PT, R13, UR4, PT ;  /* 0x000000040d007c0c */ /* 0x000fe2000bf86270 */
[----:B------:R-:W-:Y:S01]  /*120e0*/  VIADD R27, R16, 0x48 ;  /* 0x00000048101b7836 */ /* 0x000fe20000000000 */
[----:B------:R-:W-:-:S02]  /*120f0*/  SHF.R.S32.HI R12, RZ, 0x1f, R11 ;  /* 0x0000001fff0c7819 */ /* 0x000fc4000001140b */
[----:B------:R-:W-:-:S03]  /*12100*/  SHF.R.S32.HI R14, RZ, 0x1f, R15 ;  /* 0x0000001fff0e7819 */ /* 0x000fc6000001140f */
[----:B-12---:R-:W-:Y:S02]  /*12110*/  @!P1 IMAD.WIDE R4, R16, 0x4, R2 ;  /* 0x0000000410049825 */ /* 0x006fe400078e0202 */
[CC--:B------:R-:W-:Y:S02]  /*12120*/  @!P3 LEA R6, P2, R227.reuse, R2.reuse, 0x2 ;  /* 0x00000002e306b211 */ /* 0x0c0fe400078410ff */
[----:B------:R-:W-:Y:S01]  /*12130*/  @!P5 LEA R8, P6, R226, R2, 0x2 ;  /* 0x00000002e208d211 */ /* 0x000fe200078c10ff */
[----:B------:R1:W-:Y:S01]  /*12140*/  @!P1 ST.E.64 desc[UR36][R4.64], R132 ;  /* 0x0000008404009985 */ /* 0x0003e2000c101b24 */
[----:B------:R-:W-:Y:S02]  /*12150*/  @!P3 LEA.HI.X R7, R227, R3, R29, 0x2, P2 ;  /* 0x00000003e307b211 */ /* 0x000fe400010f141d */
[----:B------:R-:W-:Y:S02]  /*12160*/  ISETP.GE.AND P2, PT, R22, UR4, PT ;  /* 0x0000000416007c0c */ /* 0x000fe4000bf46270 */
[----:B------:R-:W-:Y:S01]  /*12170*/  ISETP.GE.AND P1, PT, R11, UR4, PT ;  /* 0x000000040b007c0c */ /* 0x000fe2000bf26270 */
[----:B------:R2:W-:Y:S01]  /*12180*/  @!P3 ST.E.64 desc[UR36][R6.64], R130 ;  /* 0x000000820600b985 */ /* 0x0005e2000c101b24 */
[----:B------:R-:W-:-:S02]  /*12190*/  ISETP.GE.AND P3, PT, R15, UR4, PT ;  /* 0x000000040f007c0c */ /* 0x000fc4000bf66270 */
[----:B------:R-:W-:-:S05]  /*121a0*/  @!P5 LEA.HI.X R9, R226, R3, R36, 0x2, P6 ;  /* 0x00000003e209d211 */ /* 0x000fca00030f1424 */
[----:B------:R3:W-:Y:S01]  /*121b0*/  @!P5 ST.E.64 desc[UR36][R8.64], R124 ;  /* 0x0000007c0800d985 */ /* 0x0007e2000c101b24 */
[----:B-1----:R-:W-:Y:S02]  /*121c0*/  SHF.R.S32.HI R5, RZ, 0x1f, R22 ;  /* 0x0000001fff057819 */ /* 0x002fe40000011416 */
[CC--:B------:R-:W-:Y:S02]  /*121d0*/  @!P2 LEA R4, P5, R22.reuse, R2.reuse, 0x2 ;  /* 0x000000021604a211 */ /* 0x0c0fe400078a10ff */
[CC--:B------:R-:W-:Y:S02]  /*121e0*/  @!P1 LEA R10, P6, R11.reuse, R2.reuse, 0x2 ;  /* 0x000000020b0a9211 */ /* 0x0c0fe400078c10ff */
[-C--:B------:R-:W-:Y:S02]  /*121f0*/  @!P2 LEA.HI.X R5, R22, R3.reuse, R5, 0x2, P5 ;  /* 0x000000031605a211 */ /* 0x080fe400028f1405 */
[----:B------:R-:W-:Y:S02]  /*12200*/  @!P1 LEA.HI.X R11, R11, R3, R12, 0x2, P6 ;  /* 0x000000030b0b9211 */ /* 0x000fe400030f140c */
[----:B--2---:R-:W-:Y:S01]  /*12210*/  SHF.R.S32.HI R7, RZ, 0x1f, R13 ;  /* 0x0000001fff077819 */ /* 0x004fe2000001140d */
[----:B------:R1:W-:Y:S01]  /*12220*/  @!P2 ST.E.64 desc[UR36][R4.64], R122 ;  /* 0x0000007a0400a985 */ /* 0x0003e2000c101b24 */
[----:B------:R-:W-:-:S02]  /*12230*/  @!P4 LEA R6, P5, R13, R2, 0x2 ;  /* 0x000000020d06c211 */ /* 0x000fc400078a10ff */
[----:B------:R-:W-:Y:S01]  /*12240*/  @!P3 LEA R12, P6, R15, R2, 0x2 ;  /* 0x000000020f0cb211 */ /* 0x000fe200078c10ff */
[----:B------:R2:W-:Y:S01]  /*12250*/  @!P1 ST.E.64 desc[UR36][R10.64], R116 ;  /* 0x000000740a009985 */ /* 0x0005e2000c101b24 */
[-C--:B------:R-:W-:Y:S02]  /*12260*/  @!P4 LEA.HI.X R7, R13, R3.reuse, R7, 0x2, P5 ;  /* 0x000000030d07c211 */ /* 0x080fe400028f1407 */
[----:B------:R-:W-:Y:S01]  /*12270*/  @!P3 LEA.HI.X R13, R15, R3, R14, 0x2, P6 ;  /* 0x000000030f0db211 */ /* 0x000fe200030f140e */
[----:B------:R-:W-:Y:S01]  /*12280*/  VIADD R15, R16, 0x40 ;  /* 0x00000040100f7836 */ /* 0x000fe20000000000 */
[----:B------:R-:W-:Y:S01]  /*12290*/  ISETP.GE.AND P5, PT, R25, UR4, PT ;  /* 0x0000000419007c0c */ /* 0x000fe2000bfa6270 */
[----:B------:R4:W-:Y:S01]  /*122a0*/  @!P4 ST.E.64 desc[UR36][R6.64], R114 ;  /* 0x000000720600c985 */ /* 0x0009e2000c101b24 */
[----:B------:R-:W-:Y:S02]  /*122b0*/  ISETP.GE.AND P1, PT, R27, UR4, PT ;  /* 0x000000041b007c0c */ /* 0x000fe4000bf26270 */
[----:B------:R-:W-:Y:S01]  /*122c0*/  ISETP.GE.AND P2, PT, R15, UR4, PT ;  /* 0x000000040f007c0c */ /* 0x000fe2000bf46270 */
[----:B------:R5:W-:Y:S01]  /*122d0*/  @!P3 ST.E.64 desc[UR36][R12.64], R108 ;  /* 0x0000006c0c00b985 */ /* 0x000be2000c101b24 */
[----:B---3--:R-:W-:-:S02]  /*122e0*/  SHF.R.S32.HI R9, RZ, 0x1f, R25 ;  /* 0x0000001fff097819 */ /* 0x008fc40000011419 */
[----:B-1----:R-:W-:Y:S02]  /*122f0*/  SHF.R.S32.HI R5, RZ, 0x1f, R15 ;  /* 0x0000001fff057819 */ /* 0x002fe4000001140f */
[----:B------:R-:W-:-:S03]  /*12300*/  SHF.R.S32.HI R14, RZ, 0x1f, R27 ;  /* 0x0000001fff0e7819 */ /* 0x000fc6000001141b */
[----:B------:R-:W-:-:S04]  /*12310*/  @!P5 LEA R8, P6, R25, R2, 0x2 ;  /* 0x000000021908d211 */ /* 0x000fc800078c10ff */
[-C--:B------:R-:W-:Y:S01]  /*12320*/  @!P5 LEA.HI.X R9, R25, R3.reuse, R9, 0x2, P6 ;  /* 0x000000031909d211 */ /* 0x080fe200030f1409 */
[C---:B------:R-:W-:Y:S01]  /*12330*/  VIADD R25, R16.reuse, 0x50 ;  /* 0x0000005010197836 */ /* 0x040fe20000000000 */
[-C--:B------:R-:W-:Y:S02]  /*12340*/  @!P2 LEA R4, P4, R15, R2.reuse, 0x2 ;  /* 0x000000020f04a211 */ /* 0x080fe400078810ff */
[----:B--2---:R-:W-:Y:S01]  /*12350*/  @!P1 LEA R10, P6, R27, R2, 0x2 ;  /* 0x000000021b0a9211 */ /* 0x004fe200078c10ff */
        /* <DEDUP_REMOVED lines=11> */
[----:B-----5:R-:W-:Y:S02]  /*12410*/  SHF.R.S32.HI R13, RZ, 0x1f, R15 ;  /* 0x0000001fff0d7819 */ /* 0x020fe4000001140f */
        /* <DEDUP_REMOVED lines=13> */
[----:B------:R-:W-:Y:S01]  /*124f0*/  @!P5 ST.E.64 desc[UR36][R12.64], R90 ;  /* 0x0000005a0c00d985 */ /* 0x000fe2000c101b24 */
[----:B--2---:R-:W-:-:S02]  /*12500*/  SHF.R.S32.HI R5, RZ, 0x1f, R25 ;  /* 0x0000001fff057819 */ /* 0x004fc40000011419 */
[----:B------:R-:W-:Y:S01]  /*12510*/  ISETP.GE.AND P4, PT, R27, UR4, PT ;  /* 0x000000041b007c0c */ /* 0x000fe2000bf86270 */
[----:B------:R2:W-:Y:S01]  /*12520*/  @!P3 ST.E.64 desc[UR36][R8.64], R84 ;  /* 0x000000540800b985 */ /* 0x0005e2000c101b24 */
[----:B------:R-:W-:Y:S02]  /*12530*/  ISETP.GE.AND P5, PT, R19, UR4, PT ;  /* 0x0000000413007c0c */ /* 0x000fe4000bfa6270 */
[----:B------:R-:W-:Y:S02]  /*12540*/  SHF.R.S32.HI R24, RZ, 0x1f, R15 ;  /* 0x0000001fff187819 */ /* 0x000fe4000001140f */
[----:B------:R-:W-:Y:S02]  /*12550*/  @!P2 LEA R4, P6, R25, R2, 0x2 ;  /* 0x000000021904a211 */ /* 0x000fe400078c10ff */
[----:B------:R-:W-:Y:S02]  /*12560*/  ISETP.GE.AND P3, PT, R225, UR4, PT ;  /* 0x00000004e1007c0c */ /* 0x000fe4000bf66270 */
[----:B------:R-:W-:-:S02]  /*12570*/  @!P2 LEA.HI.X R5, R25, R3, R5, 0x2, P6 ;  /* 0x000000031905a211 */ /* 0x000fc400030f1405 */
[CC--:B------:R-:W-:Y:S02]  /*12580*/  @!P1 LEA R14, P6, R15.reuse, R2.reuse, 0x2 ;  /* 0x000000020f0e9211 */ /* 0x0c0fe400078c10ff */
[----:B---3--:R-:W-:Y:S01]  /*12590*/  SHF.R.S32.HI R11, RZ, 0x1f, R27 ;  /* 0x0000001fff0b7819 */ /* 0x008fe2000001141b */
[----:B------:R3:W-:Y:S01]  /*125a0*/  @!P2 ST.E.64 desc[UR36][R4.64], R82 ;  /* 0x000000520400a985 */ /* 0x0007e2000c101b24 */
[-C--:B------:R-:W-:Y:S02]  /*125b0*/  @!P1 LEA.HI.X R15, R15, R3.reuse, R24, 0x2, P6 ;  /* 0x000000030f0f9211 */ /* 0x080fe400030f1418 */
[C---:B------:R-:W-:Y:S02]  /*125c0*/  @!P4 LEA R10, P6, R27.reuse, R2, 0x2 ;  /* 0x000000021b0ac211 */ /* 0x040fe400078c10ff */
[----:B------:R-:W-:Y:S01]  /*125d0*/  ISETP.GE.AND P2, PT, R224, UR4, PT ;  /* 0x00000004e0007c0c */ /* 0x000fe2000bf46270 */
[----:B------:R-:W-:Y:S01]  /*125e0*/  @!P1 ST.E.64 desc[UR36][R14.64], R76 ;  /* 0x0000004c0e009985 */ /* 0x000fe2000c101b24 */
[----:B------:R-:W-:-:S02]  /*125f0*/  @!P4 LEA.HI.X R11, R27, R3, R11, 0x2, P6 ;  /* 0x000000031b0bc211 */ /* 0x000fc400030f140b */
[----:B-1----:R-:W-:Y:S02]  /*12600*/  SHF.R.S32.HI R7, RZ, 0x1f, R19 ;  /* 0x0000001fff077819 */ /* 0x002fe40000011413 */
[-C--:B------:R-:W-:Y:S01]  /*12610*/  @!P5 LEA R6, P1, R19, R2.reuse, 0x2 ;  /* 0x000000021306d211 */ /* 0x080fe200078210ff */
[----:B------:R1:W-:Y:S01]  /*12620*/  @!P4 ST.E.64 desc[UR36][R10.64], R74 ;  /* 0x0000004a0a00c985 */ /* 0x0003e2000c101b24 */
[-C--:B------:R-:W-:Y:S02]  /*12630*/  @!P3 LEA R24, P4, R225, R2.reuse, 0x2 ;  /* 0x00000002e118b211 */ /* 0x080fe400078810ff */
[-C--:B------:R-:W-:Y:S02]  /*12640*/  @!P5 LEA.HI.X R7, R19, R3.reuse, R7, 0x2, P1 ;  /* 0x000000031307d211 */ /* 0x080fe400008f1407 */
[----:B------:R-:W-:Y:S02]  /*12650*/  ISETP.GE.AND P1, PT, R223, UR4, PT ;  /* 0x00000004df007c0c */ /* 0x000fe4000bf26270 */
[----:B------:R-:W-:Y:S01]  /*12660*/  @!P3 LEA.HI.X R25, R225, R3, R35, 0x2, P4 ;  /* 0x00000003e119b211 */ /* 0x000fe200020f1423 */
[----:B------:R4:W-:Y:S01]  /*12670*/  @!P5 ST.E.64 desc[UR36][R6.64], R68 ;  /* 0x000000440600d985 */ /* 0x0009e2000c101b24 */
[----:B--2---:R-:W-:-:S02]  /*12680*/  @!P2 LEA R8, P6, R224, R2, 0x2 ;  /* 0x00000002e008a211 */ /* 0x004fc400078c10ff */
[----:B------:R-:W-:Y:S01]  /*12690*/  ISETP.GE.AND P4, PT, R222, UR4, PT ;  /* 0x00000004de007c0c */ /* 0x000fe2000bf86270 */
[----:B------:R2:W-:Y:S01]  /*126a0*/  @!P3 ST.E.64 desc[UR36][R24.64], R66 ;  /* 0x000000421800b985 */ /* 0x0005e2000c101b24 */
[----:B------:R-:W-:Y:S02]  /*126b0*/  @!P2 LEA.HI.X R9, R224, R3, R34, 0x2, P6 ;  /* 0x00000003e009a211 */ /* 0x000fe400030f1422 */
[----:B------:R-:W-:Y:S02]  /*126c0*/  ISETP.GE.AND P5, PT, R221, UR4, PT ;  /* 0x00000004dd007c0c */ /* 0x000fe4000bfa6270 */
[----:B------:R-:W-:Y:S01]  /*126d0*/  ISETP.GE.AND P6, PT, R220, UR4, PT ;  /* 0x00000004dc007c0c */ /* 0x000fe2000bfc6270 */
[----:B------:R2:W-:Y:S01]  /*126e0*/  @!P2 ST.E.64 desc[UR36][R8.64], R60 ;  /* 0x0000003c0800a985 */ /* 0x0005e2000c101b24 */
[----:B---3--:R-:W-:Y:S02]  /*126f0*/  @!P1 LEA R4, P3, R223, R2, 0x2 ;  /* 0x00000002df049211 */ /* 0x008fe400078610ff */
[----:B------:R-:W-:-:S02]  /*12700*/  ISETP.GE.AND P2, PT, R23, UR4, PT ;  /* 0x0000000417007c0c */ /* 0x000fc4000bf46270 */
[----:B------:R-:W-:Y:S02]  /*12710*/  @!P1 LEA.HI.X R5, R223, R3, R33, 0x2, P3 ;  /* 0x00000003df059211 */ /* 0x000fe400018f1421 */
[----:B-1----:R-:W-:-:S03]  /*12720*/  @!P4 LEA R10, P3, R222, R2, 0x2 ;  /* 0x00000002de0ac211 */ /* 0x002fc600078610ff */
[----:B------:R2:W-:Y:S01]  /*12730*/  @!P1 ST.E.64 desc[UR36][R4.64], R58 ;  /* 0x0000003a04009985 */ /* 0x0005e2000c101b24 */
[-C--:B------:R-:W-:Y:S02]  /*12740*/  @!P4 LEA.HI.X R11, R222, R3.reuse, R32, 0x2, P3 ;  /* 0x00000003de0bc211 */ /* 0x080fe400018f1420 */
[-C--:B----4-:R-:W-:Y:S02]  /*12750*/  @!P5 LEA R6, P1, R221, R2.reuse, 0x2 ;  /* 0x00000002dd06d211 */ /* 0x090fe400078210ff */
[CC--:B------:R-:W-:Y:S01]  /*12760*/  @!P6 LEA R12, P3, R220.reuse, R2.reuse, 0x2 ;  /* 0x00000002dc0ce211 */ /* 0x0c0fe200078610ff */
[----:B------:R2:W-:Y:S01]  /*12770*/  @!P4 ST.E.64 desc[UR36][R10.64], R52 ;  /* 0x000000340a00c985 */ /* 0x0005e2000c101b24 */
[----:B------:R-:W-:Y:S02]  /*12780*/  @!P2 LEA R2, P4, R23, R2, 0x2 ;  /* 0x000000021702a211 */ /* 0x000fe400078810ff */
[-C--:B------:R-:W-:Y:S02]  /*12790*/  @!P5 LEA.HI.X R7, R221, R3.reuse, R31, 0x2, P1 ;  /* 0x00000003dd07d211 */ /* 0x080fe400008f141f */
[----:B------:R-:W-:-:S02]  /*127a0*/  @!P6 LEA.HI.X R13, R220, R3, R30, 0x2, P3 ;  /* 0x00000003dc0de211 */ /* 0x000fc400018f141e */
[----:B------:R-:W-:Y:S01]  /*127b0*/  @!P2 LEA.HI.X R3, R23, R3, R28, 0x2, P4 ;  /* 0x000000031703a211 */ /* 0x000fe200020f141c */
[----:B------:R2:W-:Y:S04]  /*127c0*/  @!P5 ST.E.64 desc[UR36][R6.64], R50 ;  /* 0x000000320600d985 */ /* 0x0005e8000c101b24 */
[----:B------:R2:W-:Y:S04]  /*127d0*/  @!P6 ST.E.64 desc[UR36][R12.64], R44 ;  /* 0x0000002c0c00e985 */ /* 0x0005e8000c101b24 */
[----:B------:R2:W-:Y:S02]  /*127e0*/  @!P2 ST.E.64 desc[UR36][R2.64], R42 ;  /* 0x0000002a0200a985 */ /* 0x0005e4000c101b24 */
.L_x_6393:
[----:B------:R-:W-:Y:S05]  /*127f0*/  BSYNC B1 ;  /* 0x0000000000017941 */ /* 0x000fea0003800000 */
.L_x_6392:
[----:B--2---:R2:W3:Y:S04]  /*12800*/  SHFL.IDX PT, R5, R26, 0x1, 0x1c1f ;  /* 0x003c1f001a057f89 */ /* 0x0044e800000e0000 */
[----:B------:R2:W4:Y:S01]  /*12810*/  SHFL.IDX PT, R4, R0, 0x1, 0x1c1f ;  /* 0x003c1f0000047f89 */ /* 0x00052200000e0000 */
        /* <DEDUP_REMOVED lines=8> */
[----:B------:R-:W-:Y:S01]  /*128a0*/  VIADD R25, R16, 0x40 ;  /* 0x0000004010197836 */ /* 0x000fe20000000000 */
[----:B------:R-:W-:Y:S01]  /*128b0*/  ISETP.GE.AND P5, PT, R226, UR4, PT ;  /* 0x00000004e2007c0c */ /* 0x000fe2000bfa6270 */
[----:B------:R-:W-:Y:S01]  /*128c0*/  VIADD R27, R16, 0x48 ;  /* 0x00000048101b7836 */ /* 0x000fe20000000000 */
[----:B------:R-:W-:-:S02]  /*128d0*/  SHF.R.S32.HI R9, RZ, 0x1f, R22 ;  /* 0x0000001fff097819 */ /* 0x000fc40000011416 */
[----:B0-2---:R-:W-:Y:S02]  /*128e0*/  SHF.R.S32.HI R0, RZ, 0x1f, R11 ;  /* 0x0000001fff007819 */ /* 0x005fe4000001140b */
[----:B------:R-:W-:Y:S01]  /*128f0*/  SHF.R.S32.HI R14, RZ, 0x1f, R15 ;  /* 0x0000001fff0e7819 */ /* 0x000fe2000001140f */
[----:B-1-34-:R-:W-:Y:S02]  /*12900*/  @!P1 IMAD.WIDE R2, R16, 0x4, R4 ;  /* 0x0000000410029825 */ /* 0x01afe400078e0204 */
[-C--:B------:R-:W-:Y:S02]  /*12910*/  @!P3 LEA R6, P2, R227, R4.reuse, 0x2 ;  /* 0x00000004e306b211 */ /* 0x080fe400078410ff */
[----:B------:R-:W-:Y:S01]  /*12920*/  @!P0 LEA R8, P6, R22, R4, 0x2 ;  /* 0x0000000416088211 */ /* 0x000fe200078c10ff */
[----:B------:R0:W-:Y:S01]  /*12930*/  @!P1 ST.E.64 desc[UR36][R2.64], R128 ;  /* 0x0000008002009985 */ /* 0x0001e2000c101b24 */
[----:B------:R-:W-:Y:S02]  /*12940*/  ISETP.GE.AND P1, PT, R11, UR4, PT ;  /* 0x000000040b007c0c */ /* 0x000fe4000bf26270 */
[----:B------:R-:W-:Y:S01]  /*12950*/  @!P3 LEA.HI.X R7, R227, R5, R29, 0x2, P2 ;  /* 0x00000005e307b211 */ /* 0x000fe200010f141d */
[----:B------:R-:W-:Y:S01]  /*12960*/  VIADD R29, R16, 0x38 ;  /* 0x00000038101d7836 */ /* 0x000fe20000000000 */
[----:B------:R-:W-:-:S02]  /*12970*/  ISETP.GE.AND P2, PT, R13, UR4, PT ;  /* 0x000000040d007c0c */ /* 0x000fc4000bf46270 */
[----:B------:R-:W-:Y:S01]  /*12980*/  @!P0 LEA.HI.X R9, R22, R5, R9, 0x2, P6 ;  /* 0x0000000516098211 */ /* 0x000fe200030f1409 */
[----:B------:R1:W-:Y:S01]  /*12990*/  @!P3 ST.E.64 desc[UR36][R6.64], R126 ;  /* 0x0000007e0600b985 */ /* 0x0003e2000c101b24 */
[----:B------:R-:W-:-:S05]  /*129a0*/  ISETP.GE.AND P3, PT, R15, UR4, PT ;  /* 0x000000040f007c0c */ /* 0x000fca000bf66270 */
[CC--:B------:R-:W-:Y:S02]  /*129b0*/  @!P1 LEA R10, P4, R11.reuse, R4.reuse, 0x2 ;  /* 0x000000040b0a9211 */ /* 0x0c0fe400078810ff */
[CC--:B0-----:R-:W-:Y:S02]  /*129c0*/  @!P5 LEA R2, P6, R226.reuse, R4.reuse, 0x2 ;  /* 0x00000004e202d211 */ /* 0x0c1fe400078c10ff */
[-C--:B------:R-:W-:Y:S02]  /*129d0*/  @!P1 LEA.HI.X R11, R11, R5.reuse, R0, 0x2, P4 ;  /* 0x000000050b0b9211 */ /* 0x080fe400020f1400 */
[----:B------:R-:W-:Y:S02]  /*129e0*/  SHF.R.S32.HI R0, RZ, 0x1f, R13 ;  /* 0x0000001fff007819 */ /* 0x000fe4000001140d */
[----:B-1----:R-:W-:Y:S02]  /*129f0*/  @!P2 LEA R6, P4, R13, R4, 0x2 ;  /* 0x000000040d06a211 */ /* 0x002fe400078810ff */
[----:B------:R-:W-:-:S02]  /*12a00*/  @!P5 LEA.HI.X R3, R226, R5, R36, 0x2, P6 ;  /* 0x00000005e203d211 */ /* 0x000fc400030f1424 */
[-C--:B------:R-:W-:Y:S02]  /*12a10*/  @!P2 LEA.HI.X R7, R13, R5.reuse, R0, 0x2, P4 ;  /* 0x000000050d07a211 */ /* 0x080fe400020f1400 */
[----:B------:R-:W-:Y:S01]  /*12a20*/  ISETP.GE.AND P4, PT, R29, UR4, PT ;  /* 0x000000041d007c0c */ /* 0x000fe2000bf86270 */
[----:B------:R0:W-:Y:S01]  /*12a30*/  @!P5 ST.E.64 desc[UR36][R2.64], R120 ;  /* 0x000000780200d985 */ /* 0x0001e2000c101b24 */
[----:B------:R-:W-:Y:S02]  /*12a40*/  ISETP.GE.AND P5, PT, R25, UR4, PT ;  /* 0x0000000419007c0c */ /* 0x000fe4000bfa6270 */
[----:B------:R-:W-:Y:S01]  /*12a50*/  @!P3 LEA R12, P6, R15, R4, 0x2 ;  /* 0x000000040f0cb211 */ /* 0x000fe200078c10ff */
[----:B------:R1:W-:Y:S01]  /*12a60*/  @!P0 ST.E.64 desc[UR36][R8.64], R118 ;  /* 0x0000007608008985 */ /* 0x0003e2000c101b24 */
[----:B------:R-:W-:Y:S02]  /*12a70*/  ISETP.GE.AND P0, PT, R27, UR4, PT ;  /* 0x000000041b007c0c */ /* 0x000fe4000bf06270 */
[----:B------:R-:W-:Y:S01]  /*12a80*/  @!P3 LEA.HI.X R13, R15, R5, R14, 0x2, P6 ;  /* 0x000000050f0db211 */ /* 0x000fe200030f140e */
[----:B------:R2:W-:Y:S01]  /*12a90*/  @!P1 ST.E.64 desc[UR36][R10.64], R112 ;  /* 0x000000700a009985 */ /* 0x0005e2000c101b24 */
[----:B------:R-:W-:-:S03]  /*12aa0*/  SHF.R.S32.HI R0, RZ, 0x1f, R29 ;  /* 0x0000001fff007819 */ /* 0x000fc6000001141d */
[CC--:B------:R-:W-:Y:S01]  /*12ab0*/  @!P4 LEA R14, P6, R29.reuse, R4.reuse, 0x2 ;  /* 0x000000041d0ec211 */ /* 0x0c0fe200078c10ff */
[----:B------:R3:W-:Y:S01]  /*12ac0*/  @!P2 ST.E.64 desc[UR36][R6.64], R110 ;  /* 0x0000006e0600a985 */ /* 0x0007e2000c101b24 */
[----:B0-----:R-:W-:Y:S02]  /*12ad0*/  SHF.R.S32.HI R3, RZ, 0x1f, R25 ;  /* 0x0000001fff037819 */ /* 0x001fe40000011419 */
[-C--:B------:R-:W-:Y:S01]  /*12ae0*/  @!P4 LEA.HI.X R15, R29, R5.reuse, R0, 0x2, P6 ;  /* 0x000000051d0fc211 */ /* 0x080fe200030f1400 */
[C---:B------:R-:W-:Y:S01]  /*12af0*/  VIADD R29, R16.reuse, 0x50 ;  /* 0x00000050101d7836 */ /* 0x040fe20000000000 */
[CC--:B------:R-:W-:Y:S01]  /*12b00*/  @!P5 LEA R2, P1, R25.reuse, R4.reuse, 0x2 ;  /* 0x000000041902d211 */ /* 0x0c0fe200078210ff */
[----:B------:R0:W-:Y:S01]  /*12b10*/  @!P3 ST.E.64 desc[UR36][R12.64], R104 ;  /* 0x000000680c00b985 */ /* 0x0001e2000c101b24 */
[----:B------:R-:W-:Y:S02]  /*12b20*/  SHF.R.S32.HI R0, RZ, 0x1f, R27 ;  /* 0x0000001fff007819 */ /* 0x000fe4000001141b */
[----:B------:R-:W-:Y:S01]  /*12b30*/  @!P5 LEA.HI.X R3, R25, R5, R3, 0x2, P1 ;  /* 0x000000051903d211 */ /* 0x000fe200008f1403 */
[----:B------:R-:W-:Y:S01]  /*12b40*/  VIADD R25, R16, 0x58 ;  /* 0x0000005810197836 */ /* 0x000fe20000000000 */
[----:B-1----:R-:W-:Y:S01]  /*12b50*/  @!P0 LEA R8, P6, R27, R4, 0x2 ;  /* 0x000000041b088211 */ /* 0x002fe200078c10ff */
[----:B------:R1:W-:Y:S01]  /*12b60*/  @!P4 ST.E.64 desc[UR36][R14.64], R102 ;  /* 0x000000660e00c985 */ /* 0x0003e2000c101b24 */
[----:B------:R-:W-:-:S02]  /*12b70*/  ISETP.GE.AND P1, PT, R29, UR4, PT ;  /* 0x000000041d007c0c */ /* 0x000fc4000bf26270 */
[----:B------:R-:W-:Y:S01]  /*12b80*/  @!P0 LEA.HI.X R9, R27, R5, R0, 0x2, P6 ;  /* 0x000000051b098211 */ /* 0x000fe200030f1400 */
[----:B------:R-:W-:Y:S01]  /*12b90*/  VIADD R27, R16, 0x60 ;  /* 0x00000060101b7836 */ /* 0x000fe20000000000 */
[----:B------:R-:W-:Y:S01]  /*12ba0*/  ISETP.GE.AND P2, PT, R25, UR4, PT ;  /* 0x0000000419007c0c */ /* 0x000fe2000bf46270 */
[----:B------:R-:W-:Y:S01]  /*12bb0*/  @!P5 ST.E.64 desc[UR36][R2.64], R96 ;  /* 0x000000600200d985 */ /* 0x000fe2000c101b24 */
[----:B------:R-:W-:Y:S02]  /*12bc0*/  SHF.R.S32.HI R0, RZ, 0x1f, R29 ;  /* 0x0000001fff007819 */ /* 0x000fe4000001141d */
[----:B------:R-:W-:Y:S01]  /*12bd0*/  ISETP.GE.AND P3, PT, R27, UR4, PT ;  /* 0x000000041b007c0c */ /* 0x000fe2000bf66270 */
[----:B------:R4:W-:Y:S01]  /*12be0*/  @!P0 ST.E.64 desc[UR36][R8.64], R94 ;  /* 0x0000005e08008985 */ /* 0x0009e2000c101b24 */
[----:B------:R-:W-:-:S03]  /*12bf0*/  SHF.R.S32.HI R24, RZ, 0x1f, R27 ;  /* 0x0000001fff187819 */ /* 0x000fc6000001141b */
[----:B--2---:R-:W-:-:S04]  /*12c00*/  @!P1 LEA R10, P6, R29, R4, 0x2 ;  /* 0x000000041d0a9211 */ /* 0x004fc800078c10ff */
[-C--:B------:R-:W-:Y:S01]  /*12c10*/  @!P1 LEA.HI.X R11, R29, R5.reuse, R0, 0x2, P6 ;  /* 0x000000051d0b9211 */ /* 0x080fe200030f1400 */
[C---:B------:R-:W-:Y:S01]  /*12c20*/  VIADD R29, R16.reuse, 0x68 ;  /* 0x00000068101d7836 */ /* 0x040fe20000000000 */
[----:B------:R-:W-:Y:S02]  /*12c30*/  SHF.R.S32.HI R0, RZ, 0x1f, R25 ;  /* 0x0000001fff007819 */ /* 0x000fe40000011419 */
[-C--:B---3--:R-:W-:Y:S01]  /*12c40*/  @!P2 LEA R6, P4, R25, R4.reuse, 0x2 ;  /* 0x000000041906a211 */ /* 0x088fe200078810ff */
[----:B------:R2:W-:Y:S01]  /*12c50*/  @!P1 ST.E.64 desc[UR36][R10.64], R88 ;  /* 0x000000580a009985 */ /* 0x0005e2000c101b24 */
[----:B0-----:R-:W-:Y:S02]  /*12c60*/  @!P3 LEA R12, P6, R27, R4, 0x2 ;  /* 0x000000041b0cb211 */ /* 0x001fe400078c10ff */
[----:B------:R-:W-:Y:S01]  /*12c70*/  @!P2 LEA.HI.X R7, R25, R5, R0, 0x2, P4 ;  /* 0x000000051907a211 */ /* 0x000fe200020f1400 */
[----:B------:R-:W-:Y:S01]  /*12c80*/  VIADD R25, R16, 0x70 ;  /* 0x0000007010197836 */ /* 0x000fe20000000000 */
[----:B------:R-:W-:-:S02]  /*12c90*/  ISETP.GE.AND P4, PT, R29, UR4, PT ;  /* 0x000000041d007c0c */ /* 0x000fc4000bf86270 */
[----:B------:R-:W-:Y:S01]  /*12ca0*/  @!P3 LEA.HI.X R13, R27, R5, R24, 0x2, P6 ;  /* 0x000000051b0db211 */ /* 0x000fe200030f1418 */
[----:B------:R-:W-:Y:S01]  /*12cb0*/  VIADD R27, R16, 0x78 ;  /* 0x00000078101b7836 */ /* 0x000fe20000000000 */
[----:B------:R-:W-:Y:S01]  /*12cc0*/  ISETP.GE.AND P5, PT, R25, UR4, PT ;  /* 0x0000000419007c0c */ /* 0x000fe2000bfa6270 */
[----:B------:R0:W-:Y:S01]  /*12cd0*/  @!P2 ST.E.64 desc[UR36][R6.64], R86 ;  /* 0x000000560600a985 */ /* 0x0001e2000c101b24 */
[----:B------:R-:W-:Y:S02]  /*12ce0*/  SHF.R.S32.HI R0, RZ, 0x1f, R29 ;  /* 0x0000001fff007819 */ /* 0x000fe4000001141d */
[----:B------:R-:W-:Y:S01]  /*12cf0*/  ISETP.GE.AND P0, PT, R27, UR4, PT ;  /* 0x000000041b007c0c */ /* 0x000fe2000bf06270 */
[----:B------:R-:W-:Y:S01]  /*12d00*/  @!P3 ST.E.64 desc[UR36][R12.64], R80 ;  /* 0x000000500c00b985 */ /* 0x000fe2000c101b24 */
[----:B------:R-:W-:Y:S02]  /*12d10*/  ISETP.GE.AND P1, PT, R19, UR4, PT ;  /* 0x0000000413007c0c */ /* 0x000fe4000bf26270 */
[----:B------:R-:W-:-:S02]  /*12d20*/  ISETP.GE.AND P3, PT, R225, UR4, PT ;  /* 0x00000004e1007c0c */ /* 0x000fc4000bf66270 */
[CC--:B-1----:R-:W-:Y:S02]  /*12d30*/  @!P4 LEA R14, P6, R29.reuse, R4.reuse, 0x2 ;  /* 0x000000041d0ec211 */ /* 0x0c2fe400078c10ff */
[----:B------:R-:W-:Y:S02]  /*12d40*/  ISETP.GE.AND P2, PT, R224, UR4, PT ;  /* 0x00000004e0007c0c */ /* 0x000fe4000bf46270 */
[----:B------:R-:W-:Y:S02]  /*12d50*/  @!P4 LEA.HI.X R15, R29, R5, R0, 0x2, P6 ;  /* 0x000000051d0fc211 */ /* 0x000fe400030f1400 */
[----:B------:R-:W-:Y:S02]  /*12d60*/  SHF.R.S32.HI R0, RZ, 0x1f, R25 ;  /* 0x0000001fff007819 */ /* 0x000fe40000011419 */
[-C--:B------:R-:W-:Y:S01]  /*12d70*/  @!P5 LEA R24, P6, R25, R4.reuse, 0x2 ;  /* 0x000000041918d211 */ /* 0x080fe200078c10ff */
[----:B------:R-:W-:Y:S01]  /*12d80*/  @!P4 ST.E.64 desc[UR36][R14.64], R78 ;  /* 0x0000004e0e00c985 */ /* 0x000fe2000c101b24 */
[----:B----4-:R-:W-:-:S02]  /*12d90*/  @!P1 LEA R8, P4, R19, R4, 0x2 ;  /* 0x0000000413089211 */ /* 0x010fc400078810ff */
[-C--:B------:R-:W-:Y:S02]  /*12da0*/  @!P5 LEA.HI.X R25, R25, R5.reuse, R0, 0x2, P6 ;  /* 0x000000051919d211 */ /* 0x080fe400030f1400 */
[----:B------:R-:W-:Y:S02]  /*12db0*/  SHF.R.S32.HI R0, RZ, 0x1f, R27 ;  /* 0x0000001fff007819 */ /* 0x000fe4000001141b */
[C---:B------:R-:W-:Y:S01]  /*12dc0*/  @!P0 LEA R2, P6, R27.reuse, R4, 0x2 ;  /* 0x000000041b028211 */ /* 0x040fe200078c10ff */
[----:B------:R-:W-:Y:S01]  /*12dd0*/  @!P5 ST.E.64 desc[UR36][R24.64], R72 ;  /* 0x000000481800d985 */ /* 0x000fe2000c101b24 */
[----:B------:R-:W-:Y:S02]  /*12de0*/  ISETP.GE.AND P5, PT, R222, UR4, PT ;  /* 0x00000004de007c0c */ /* 0x000fe4000bfa6270 */
[----:B------:R-:W-:Y:S02]  /*12df0*/  @!P0 LEA.HI.X R3, R27, R5, R0, 0x2, P6 ;  /* 0x000000051b038211 */ /* 0x000fe400030f1400 */
[----:B------:R-:W-:-:S02]  /*12e00*/  SHF.R.S32.HI R0, RZ, 0x1f, R19 ;  /* 0x0000001fff007819 */ /* 0x000fc40000011413 */
[-C--:B--2---:R-:W-:Y:S01]  /*12e10*/  @!P2 LEA R10, P6, R224, R4.reuse, 0x2 ;  /* 0x00000004e00aa211 */ /* 0x084fe200078c10ff */
[----:B------:R1:W-:Y:S01]  /*12e20*/  @!P0 ST.E.64 desc[UR36][R2.64], R70 ;  /* 0x0000004602008985 */ /* 0x0003e2000c101b24 */
[-C--:B------:R-:W-:Y:S02]  /*12e30*/  @!P1 LEA.HI.X R9, R19, R5.reuse, R0, 0x2, P4 ;  /* 0x0000000513099211 */ /* 0x080fe400020f1400 */
[----:B------:R-:W-:Y:S02]  /*12e40*/  ISETP.GE.AND P0, PT, R223, UR4, PT ;  /* 0x00000004df007c0c */ /* 0x000fe4000bf06270 */
[C---:B0-----:R-:W-:Y:S01]  /*12e50*/  @!P3 LEA R6, P4, R225.reuse, R4, 0x2 ;  /* 0x00000004e106b211 */ /* 0x041fe200078810ff */
[----:B------:R0:W-:Y:S01]  /*12e60*/  @!P1 ST.E.64 desc[UR36][R8.64], R64 ;  /* 0x0000004008009985 */ /* 0x0001e2000c101b24 */
[----:B------:R-:W-:Y:S02]  /*12e70*/  ISETP.GE.AND P1, PT, R220, UR4, PT ;  /* 0x00000004dc007c0c */ /* 0x000fe4000bf26270 */
[----:B------:R-:W-:-:S02]  /*12e80*/  @!P3 LEA.HI.X R7, R225, R5, R35, 0x2, P4 ;  /* 0x00000005e107b211 */ /* 0x000fc400020f1423 */
[----:B------:R-:W-:Y:S02]  /*12e90*/  ISETP.GE.AND P4, PT, R221, UR4, PT ;  /* 0x00000004dd007c0c */ /* 0x000fe4000bf86270 */
[-C--:B------:R-:W-:Y:S01]  /*12ea0*/  @!P2 LEA.HI.X R11, R224, R5.reuse, R34, 0x2, P6 ;  /* 0x00000005e00ba211 */ /* 0x080fe200030f1422 */
[----:B------:R2:W-:Y:S02]  /*12eb0*/  @!P3 ST.E.64 desc[UR36][R6.64], R62 ;  /* 0x0000003e0600b985 */ /* 0x0005e4000c101b24 */
[CC--:B-1----:R-:W-:Y:S02]  /*12ec0*/  @!P0 LEA R2, P3, R223.reuse, R4.reuse, 0x2 ;  /* 0x00000004df028211 */ /* 0x0c2fe400078610ff */
[----:B------:R2:W-:Y:S01]  /*12ed0*/  @!P2 ST.E.64 desc[UR36][R10.64], R56 ;  /* 0x000000380a00a985 */ /* 0x0005e2000c101b24 */
[----:B------:R-:W-:Y:S02]  /*12ee0*/  @!P5 LEA R12, P2, R222, R4, 0x2 ;  /* 0x00000004de0cd211 */ /* 0x000fe400078410ff */
[----:B------:R-:W-:-:S02]  /*12ef0*/  @!P0 LEA.HI.X R3, R223, R5, R33, 0x2, P3 ;  /* 0x00000005df038211 */ /* 0x000fc400018f1421 */
[-C--:B------:R-:W-:Y:S02]  /*12f00*/  @!P1 LEA R14, P6, R220, R4.reuse, 0x2 ;  /* 0x00000004dc0e9211 */ /* 0x080fe400078c10ff */
[C---:B0-----:R-:W-:Y:S01]  /*12f10*/  @!P4 LEA R8, P3, R221.reuse, R4, 0x2 ;  /* 0x00000004dd08c211 */ /* 0x041fe200078610ff */
[----:B------:R2:W-:Y:S01]  /*12f20*/  @!P0 ST.E.64 desc[UR36][R2.64], R54 ;  /* 0x0000003602008985 */ /* 0x0005e2000c101b24 */
        /* <DEDUP_REMOVED lines=8> */
[----:B--2---:R-:W-:-:S04]  /*12fb0*/  LEA R2, P0, R23, R4, 0x2 ;  /* 0x0000000417027211 */ /* 0x004fc800078010ff */
[----:B------:R-:W-:-:S05]  /*12fc0*/  LEA.HI.X R3, R23, R5, R28, 0x2, P0 ;  /* 0x0000000517037211 */ /* 0x000fca00000f141c */
[----:B------:R0:W-:Y:S01]  /*12fd0*/  ST.E.64 desc[UR36][R2.64], R20 ;  /* 0x0000001402007985 */ /* 0x0001e2000c101b24 */
[----:B------:R-:W-:Y:S05]  /*12fe0*/  BRA `(.L_x_6391) ;  /* 0x0000000c006c7947 */ /* 0x000fea0003800000 */
.L_x_6382:
        /* <DEDUP_REMOVED lines=31> */
.L_x_6394:
[----:B------:R-:W-:Y:S01]  /*131e0*/  USEL UR52, UR52, URZ, !UP0 ;  /* 0x0000003f34347287 */ /* 0x000fe2000c000000 */
[----:B------:R-:W-:Y:S01]  /*131f0*/  BSSY B1, `(.L_x_6395) ;  /* 0x0000038000017945 */ /* 0x000fe20003800000 */
[----:B------:R-:W-:-:S03]  /*13200*/  USEL UR55, UR55, URZ, !UP0 ;  /* 0x0000003f37377287 */ /* 0x000fc6000c000000 */
[----:B------:R-:W-:Y:S09]  /*13210*/  @P0 BRA `(.L_x_6396) ;  /* 0x0000000000d40947 */ /* 0x000ff20003800000 */
        /* <DEDUP_REMOVED lines=53> */
.L_x_6396:
[----:B------:R-:W-:Y:S05]  /*13570*/  BSYNC B1 ;  /* 0x0000000000017941 */ /* 0x000fea0003800000 */
.L_x_6395:
        /* <DEDUP_REMOVED lines=34> */
[----:B------:R-:W-:Y:S02]  /*137a0*/  IMAD.U32 R2, RZ, RZ, UR52 ;  /* 0x00000034ff027e24 */ /* 0x000fe4000f8e00ff */
[C---:B------:R-:W-:Y:S01]  /*137b0*/  IMAD R9, R5.reuse, UR9, R4 ;  /* 0x0000000905097c24 */ /* 0x040fe2000f8e0204 */
[----:B------:R-:W-:Y:S01]  /*137c0*/  SHF.R.S32.HI R4, RZ, 0x1f, R7 ;  /* 0x0000001fff047819 */ /* 0x000fe20000011407 */
[----:B------:R-:W-:Y:S01]  /*137d0*/  IMAD.WIDE.U32 R2, R5, UR8, R2 ;  /* 0x0000000805027c25 */ /* 0x000fe2000f8e0002 */
[----:B------:R-:W-:-:S03]  /*137e0*/  ULDC.64 UR8, c[0x0][0xad8] ;  /* 0x0002b60000087ab9 */ /* 0x000fc60000000a00 */
        /* <DEDUP_REMOVED lines=36> */
.L_x_6398:
[----:B------:R-:W-:Y:S05]  /*13a30*/  BSYNC B1 ;  /* 0x0000000000017941 */ /* 0x000fea0003800000 */
.L_x_6397:
        /* <DEDUP_REMOVED lines=17> */
.L_x_6400:
[----:B------:R-:W-:Y:S05]  /*13b50*/  BSYNC B1 ;  /* 0x0000000000017941 */ /* 0x000fea0003800000 */
.L_x_6399:
        /* <DEDUP_REMOVED lines=17> */
.L_x_6402:
[----:B------:R-:W-:Y:S05]  /*13c70*/  BSYNC B1 ;  /* 0x0000000000017941 */ /* 0x000fea0003800000 */
.L_x_6401:
        /* <DEDUP_REMOVED lines=18> */
.L_x_6391:
[----:B------:R-:W-:Y:S05]  /*13da0*/  BSYNC B0 ;  /* 0x0000000000007941 */ /* 0x000fea0003800000 */
.L_x_6381:
[----:B------:R-:W-:Y:S02]  /*13db0*/  ULDC UR4, c[0x0][0xc3c] ;  /* 0x00030f0000047ab9 */ /* 0x000fe40000000800 */
[----:B------:R-:W-:-:S06]  /*13dc0*/  UISETP.GE.AND UP0, UPT, UR7, UR4, UPT ;  /* 0x000000040700728c */ /* 0x000fcc000bf06270 */
[----:B------:R-:W-:-:S13]  /*13dd0*/  PLOP3.LUT P0, PT, PT, PT, UP0, 0x80, 0x0 ;  /* 0x000000000000781c */ /* 0x000fda0003f0f008 */
[----:B------:R-:W-:Y:S05]  /*13de0*/  @!P0 BRA `(.L_x_6403) ;  /* 0xfffffed000348947 */ /* 0x000fea000383ffff */
[----:B------:R-:W-:Y:S05]  /*13df0*/  EXIT ;  /* 0x000000000000794d */ /* 0x000fea0003800000 */
.L_x_6338:
        /* <DEDUP_REMOVED lines=62> */
.L_x_6407:
        /* <DEDUP_REMOVED lines=36> */
.L_x_6405:
[----:B------:R-:W-:-:S04]  /*14420*/  IMAD.IADD R8, R11, 0x1, -R8 ;  /* 0x000000010b087824 */ /* 0x000fc800078e0a08 */
[----:B------:R-:W-:-:S05]  /*14430*/  IMAD R3, R5, R4, R8 ;  /* 0x0000000405037224 */ /* 0x000fca00078e0208 */
[----:B------:R-:W-:Y:S01]  /*14440*/  ISETP.GT.AND P0, PT, R3, R6, PT ;  /* 0x000000060300720c */ /* 0x000fe20003f04270 */
[----:B------:R-:W-:-:S12]  /*14450*/  IMAD.MOV.U32 R3, RZ, RZ, RZ ;  /* 0x000000ffff037224 */ /* 0x000fd800078e00ff */
        /* <DEDUP_REMOVED lines=13> */
.L_x_6408:
[----:B01----:R-:W-:-:S04]  /*14530*/  IMAD R2, R3, R4, R8 ;  /* 0x0000000403027224 */ /* 0x003fc800078e0208 */
[----:B------:R-:W-:Y:S01]  /*14540*/  IMAD.IADD R5, R6, 0x1, -R2 ;  /* 0x0000000106057824 */ /* 0x000fe200078e0a02 */
[----:B------:R0:W-:Y:S01]  /*14550*/  STL [R1], R2 ;  /* 0x0000000201007387 */ /* 0x0001e20000100800 */
[----:B------:R-:W-:Y:S05]  /*14560*/  @!P1 BRA `(.L_x_6409) ;  /* 0x0000000000ec9947 */ /* 0x000fea0003800000 */
        /* <DEDUP_REMOVED lines=40> */
[----:B------:R-:W-:Y:S02]  /*147f0*/  IMAD R3, R2, R6, R3 ;  /* 0x0000000602037224 */ /* 0x000fe400078e0203 */
[----:B------:R-:W-:-:S03]  /*14800*/  IMAD.MOV R6, RZ, RZ, -R8 ;  /* 0x000000ffff067224 */ /* 0x000fc600078e0a08 */
        /* <DEDUP_REMOVED lines=13> */
[----:B------:R-:W-:Y:S02]  /*148e0*/  IMAD R2, R0, R6, R5 ;  /* 0x0000000600027224 */ /* 0x000fe400078e0205 */
[----:B------:R-:W-:-:S05]  /*148f0*/  IMAD R3, R3, 0x10000, R4 ;  /* 0x0001000003037824 */ /* 0x000fca00078e0204 */
[----:B------:R1:W-:Y:S01]  /*14900*/  STL [R1+0x8], R3 ;  /* 0x0000080301007387 */ /* 0x0003e20000100800 */
[----:B------:R-:W-:Y:S05]  /*14910*/  BRA `(.L_x_6410) ;  /* 0x0000000400007947 */ /* 0x000fea0003800000 */
.L_x_6409:
        /* <DEDUP_REMOVED lines=40> */
[----:B0-----:R-:W-:-:S02]  /*14ba0*/  VIADD R3, R4, 0xffffffe ;  /* 0x0ffffffe04037836 */ /* 0x001fc40000000000 */
[----:B------:R-:W-:-:S04]  /*14bb0*/  IMAD.MOV R4, RZ, RZ, -R13 ;  /* 0x000000ffff047224 */ /* 0x000fc800078e0a0d */
        /* <DEDUP_REMOVED lines=20> */
[----:B------:R-:W-:-:S05]  /*14d00*/  IMAD R3, R2, R4, R3 ;  /* 0x0000000402037224 */ /* 0x000fca00078e0203 */
[----:B------:R0:W-:Y:S02]  /*14d10*/  STL [R1+0x8], R3 ;  /* 0x0000080301007387 */ /* 0x0001e40000100800 */
.L_x_6410:
[----:B01----:R-:W-:-:S05]  /*14d20*/  LOP3.LUT R3, RZ, R2, RZ, 0x33, !PT ;  /* 0x00000002ff037212 */ /* 0x003fca00078e33ff */
[----:B------:R-:W-:-:S05]  /*14d30*/  IMAD.IADD R0, R0, 0x1, R3 ;  /* 0x0000000100007824 */ /* 0x000fca00078e0203 */
[----:B------:R1:W-:Y:S01]  /*14d40*/  STL [R1+0x4], R0 ;  /* 0x0000040001007387 */ /* 0x0003e20000100800 */
[----:B------:R-:W-:Y:S05]  /*14d50*/  BRA `(.L_x_6411) ;  /* 0x0000000000107947 */ /* 0x000fea0003800000 */
.L_x_6406:
[----:B------:R0:W-:Y:S01]  /*14d60*/  STL [R1], R6 ;  /* 0x0000000601007387 */ /* 0x0001e20000100800 */
[----:B------:R-:W-:-:S03]  /*14d70*/  ULDC UR41, c[0x0][0xc3c] ;  /* 0x00030f0000297ab9 */ /* 0x000fc60000000800 */
[----:B------:R0:W-:Y:S04]  /*14d80*/  STL [R1+0x4], RZ ;  /* 0x000004ff01007387 */ /* 0x0001e80000100800 */
[----:B------:R0:W-:Y:S02]  /*14d90*/  STL [R1+0x8], RZ ;  /* 0x000008ff01007387 */ /* 0x0001e40000100800 */
.L_x_6411:
[----:B------:R-:W2:Y:S04]  /*14da0*/  LDL R8, [R1] ;  /* 0x0000000001087983 */ /* 0x000ea80000100800 */
[----:B------:R-:W2:Y:S04]  /*14db0*/  LDL R9, [R1+0x4] ;  /* 0x0000040001097983 */ /* 0x000ea80000100800 */
[----:B------:R-:W2:Y:S01]  /*14dc0*/  LDL R10, [R1+0x8] ;  /* 0x00000800010a7983 */ /* 0x000ea20000100800 */
[----:B------:R-:W-:Y:S01]  /*14dd0*/  ISETP.NE.AND P0, PT, R7, RZ, PT ;  /* 0x000000ff0700720c */ /* 0x000fe20003f05270 */
[----:B------:R-:W-:-:S12]  /*14de0*/  IMAD.U32 R2, RZ, RZ, UR41 ;  /* 0x00000029ff027e24 */ /* 0x000fd8000f8e00ff */
[----:B------:R-:W3:Y:S01]  /*14df0*/  @!P0 S2R R3, SR_CgaCtaId ;  /* 0x0000000000038919 */ /* 0x000ee20000008800 */
[----:B-1----:R-:W-:Y:S01]  /*14e00*/  @!P0 MOV R0, 0x400 ;  /* 0x0000040000008802 */ /* 0x002fe20000000f00 */
[----:B------:R-:W-:-:S03]  /*14e10*/  @!P0 IMAD.MOV.U32 R11, RZ, RZ, R2 ;  /* 0x000000ffff0b8224 */ /* 0x000fc600078e0002 */
[----:B---3--:R-:W-:-:S05]  /*14e20*/  @!P0 LEA R0, R3, R0, 0x18 ;  /* 0x0000000003008211 */ /* 0x008fca00078ec0ff */
[----:B--2---:R1:W-:Y:S01]  /*14e30*/  @!P0 STS.128 [R0+0x334d0], R8 ;  /* 0x0334d00800008388 */ /* 0x0043e20000000c00 */
[----:B------:R-:W-:Y:S06]  /*14e40*/  BAR.ARV 0x5, 0x180 ;  /* 0x0146000000007b1d */ /* 0x000fec0000002000 */
.L_x_6404:
[----:B------:R-:W-:Y:S01]  /*14e50*/  ULDC UR4, c[0x0][0xc3c] ;  /* 0x00030f0000047ab9 */ /* 0x000fe20000000800 */
[----:B------:R2:W-:Y:S01]  /*14e60*/  STL [R1+0x20], RZ ;  /* 0x000020ff01007387 */ /* 0x0005e20000100800 */
[----:B------:R-:W-:Y:S01]  /*14e70*/  UISETP.GE.AND UP0, UPT, UR41, UR4, UPT ;  /* 0x000000042900728c */ /* 0x000fe2000bf06270 */
[----:B------:R-:W-:Y:S02]  /*14e80*/  IMAD.MOV.U32 R34, RZ, RZ, 0x1 ;  /* 0x00000001ff227424 */ /* 0x000fe400078e00ff */
[----:B------:R-:W-:-:S03]  /*14e90*/  IMAD.MOV.U32 R31, RZ, RZ, RZ ;  /* 0x000000ffff1f7224 */ /* 0x000fc600078e00ff */
[----:B------:R-:W-:-:S13]  /*14ea0*/  PLOP3.LUT P0, PT, PT, PT, UP0, 0x80, 0x0 ;  /* 0x000000000000781c */ /* 0x000fda0003f0f008 */
[----:B--2---:R-:W-:Y:S05]  /*14eb0*/  @P0 BRA `(.L_x_6412) ;  /* 0x0000006c00600947 */ /* 0x004fea0003800000 */
[----:B-1----:R-:W2:Y:S01]  /*14ec0*/  LDL R0, [R1+0x2c] ;  /* 0x00002c0001007983 */ /* 0x002ea20000100800 */
[----:B------:R-:W1:Y:S01]  /*14ed0*/  S2UR UR4, SR_CgaCtaId ;  /* 0x00000000000479c3 */ /* 0x000e620000008800 */
[----:B------:R-:W-:Y:S01]  /*14ee0*/  MOV R18, 0x400 ;  /* 0x0000040000127802 */ /* 0x000fe20000000f00 */
[----:B------:R-:W-:Y:S01]  /*14ef0*/  IMAD.MOV.U32 R34, RZ, RZ, 0x1 ;  /* 0x00000001ff227424 */ /* 0x000fe200078e00ff */
[----:B------:R-:W3:Y:S01]  /*14f00*/  S2R R8, SR_TID.X ;  /* 0x0000000000087919 */ /* 0x000ee20000002100 */
[----:B------:R-:W-:Y:S01]  /*14f10*/  IMAD.MOV.U32 R31, RZ, RZ, RZ ;  /* 0x000000ffff1f7224 */ /* 0x000fe200078e00ff */
[----:B------:R-:W-:Y:S01]  /*14f20*/  ULDC UR47, c[0x0][0xc] ;  /* 0x00000300002f7ab9 */ /* 0x000fe20000000800 */
[----:B------:R-:W-:Y:S01]  /*14f30*/  STL [R1+0x20], RZ ;  /* 0x000020ff01007387 */ /* 0x000fe20000100800 */
[C---:B---3--:R-:W-:Y:S02]  /*14f40*/  IMAD.SHL.U32 R16, R8.reuse, 0x40, RZ ;  /* 0x0000004008107824 */ /* 0x048fe400078e00ff */
[----:B------:R-:W-:-:S02]  /*14f50*/  IMAD.SHL.U32 R36, R8, 0x10, RZ ;  /* 0x0000001008247824 */ /* 0x000fc400078e00ff */
[----:B------:R-:W-:Y:S01]  /*14f60*/  IMAD.SHL.U32 R7, R8, 0x2, RZ ;  /* 0x0000000208077824 */ /* 0x000fe200078e00ff */
[----:B------:R-:W-:Y:S01]  /*14f70*/  LOP3.LUT R3, R16, 0x180, RZ, 0xc0, !PT ;  /* 0x0000018010037812 */ /* 0x000fe200078ec0ff */
[----:B------:R-:W-:Y:S01]  /*14f80*/  IMAD.SHL.U32 R2, R8, 0x20, RZ ;  /* 0x0000002008027824 */ /* 0x000fe200078e00ff */
[----:B0-----:R-:W-:Y:S01]  /*14f90*/  LOP3.LUT R6, R36, 0x1b0, RZ, 0xc0, !PT ;  /* 0x000001b024067812 */ /* 0x001fe200078ec0ff */
[----:B------:R-:W-:Y:S01]  /*14fa0*/  IMAD.SHL.U32 R9, R8, 0x4, RZ ;  /* 0x0000000408097824 */ /* 0x000fe200078e00ff */
[----:B------:R-:W-:Y:S02]  /*14fb0*/  LOP3.LUT R5, R36, 0x600, RZ, 0xc0, !PT ;  /* 0x0000060024057812 */ /* 0x000fe400078ec0ff */
[----:B------:R-:W-:Y:S02]  /*14fc0*/  LOP3.LUT R7, R6, 0x30, R7, 0x78, !PT ;  /* 0x0000003006077812 */ /* 0x000fe400078e7807 */
[----:B------:R-:W-:Y:S02]  /*14fd0*/  LOP3.LUT R4, R2, 0x80, RZ, 0xc0, !PT ;  /* 0x0000008002047812 */ /* 0x000fe400078ec0ff */
[----:B------:R-:W-:-:S02]  /*14fe0*/  LOP3.LUT R5, R5, 0x60, R2, 0xf8, !PT ;  /* 0x0000006005057812 */ /* 0x000fc400078ef802 */
[----:B------:R-:W-:Y:S02]  /*14ff0*/  LOP3.LUT R4, R4, 0x10, R8, 0xf8, !PT ;  /* 0x0000001004047812 */ /* 0x000fe400078ef808 */
[----:B------:R-:W-:Y:S02]  /*15000*/  LOP3.LUT R5, R5, 0x100, R2, 0xf8, !PT ;  /* 0x0000010005057812 */ /* 0x000fe400078ef802 */
[----:B------:R-:W-:-:S04]  /*15010*/  LOP3.LUT R4, R4, 0x10, R9, 0x78, !PT ;  /* 0x0000001004047812 */ /* 0x000fc800078e7809 */
[----:B------:R-:W-:Y:S02]  /*15020*/  LOP3.LUT R17, R5, R4, RZ, 0xfc, !PT ;  /* 0x0000000405117212 */ /* 0x000fe400078efcff */
[----:B--2---:R-:W-:Y:S02]  /*15030*/  R2UR UR5, R0 ;  /* 0x00000000000572ca */ /* 0x004fe400000e0000 */
[----:B------:R-:W-:-:S04]  /*15040*/  SHF.R.U32.HI R0, RZ, 0x1, R8 ;  /* 0x00000001ff007819 */ /* 0x000fc80000011608 */
[----:B------:R-:W-:Y:S01]  /*15050*/  LOP3.LUT R0, R3, 0x30, R0, 0xf8, !PT ;  /* 0x0000003003007812 */ /* 0x000fe200078ef800 */
[C---:B------:R-:W-:Y:S01]  /*15060*/  IMAD.SHL.U32 R3, R8.reuse, 0x8, RZ ;  /* 0x0000000808037824 */ /* 0x040fe200078e00ff */
[----:B------:R-:W-:-:S04]  /*15070*/  LOP3.LUT R8, R8, 0x7f, RZ, 0xc0, !PT ;  /* 0x0000007f08087812 */ /* 0x000fc800078ec0ff */
[----:B------:R-:W-:Y:S01]  /*15080*/  LOP3.LUT R3, R0, 0x30, R3, 0x78, !PT ;  /* 0x0000003000037812 */ /* 0x000fe200078e7803 */
[----:B------:R-:W-:Y:S01]  /*15090*/  ULOP3.LUT UR44, UR5, 0x2, URZ, 0xfc, !UPT ;  /* 0x00000002052c7892 */ /* 0x000fe2000f8efc3f */
[----:B------:R-:W-:Y:S01]  /*150a0*/  LOP3.LUT R0, R7, 0x640, R36, 0xf8, !PT ;  /* 0x0000064007007812 */ /* 0x000fe200078ef824 */
[----:B------:R-:W-:Y:S01]  /*150b0*/  ULOP3.LUT UR46, UR5, 0x1, URZ, 0xfc, !UPT ;  /* 0x00000001052e7892 */ /* 0x000fe2000f8efc3f */
[----:B------:R-:W-:Y:S01]  /*150c0*/  LOP3.LUT R16, R3, 0x640, R16, 0xf8, !PT ;  /* 0x0000064003107812 */ /* 0x000fe200078ef810 */
[----:B-1----:R-:W-:Y:S01]  /*150d0*/  IMAD.U32 R3, RZ, RZ, UR4 ;  /* 0x00000004ff037e24 */ /* 0x002fe2000f8e00ff */
[----:B------:R-:W-:Y:S02]  /*150e0*/  SHF.R.U32.HI R4, RZ, 0x2, R8 ;  /* 0x00000002ff047819 */ /* 0x000fe40000011608 */
[----:B------:R-:W-:Y:S02]  /*150f0*/  LOP3.LUT R36, R36, 0x30, RZ, 0xc0, !PT ;  /* 0x0000003024247812 */ /* 0x000fe400078ec0ff */
[----:B------:R-:W-:Y:S01]  /*15100*/  LEA R18, R3, R18, 0x18 ;  /* 0x0000001203127211 */ /* 0x000fe200078ec0ff */
[----:B------:R0:W-:Y:S01]  /*15110*/  STL [R1+0x14], R3 ;  /* 0x0000140301007387 */ /* 0x0001e20000100800 */
[----:B------:R-:W-:-:S02]  /*15120*/  LOP3.LUT R2, R4, 0x60, R2, 0xf8, !PT ;  /* 0x0000006004027812 */ /* 0x000fc400078ef802 */
[----:B------:R-:W-:Y:S01]  /*15130*/  LOP3.LUT R4, R36, 0x40, RZ, 0xfc, !PT ;  /* 0x0000004024047812 */ /* 0x000fe200078efcff */
[----:B------:R1:W-:Y:S01]  /*15140*/  STL [R1+0x18], R0 ;  /* 0x0000180001007387 */ /* 0x0003e20000100800 */
[----:B------:R-:W-:Y:S02]  /*15150*/  LOP3.LUT R2, R2, 0x80, RZ, 0xfc, !PT ;  /* 0x0000008002027812 */ /* 0x000fe400078efcff */
[----:B0-----:R-:W-:Y:S01]  /*15160*/  LOP3.LUT R3, R36, 0x80, RZ, 0xfc, !PT ;  /* 0x0000008024037812 */ /* 0x001fe200078efcff */
[----:B-1----:R-:W-:-:S05]  /*15170*/  IMAD.IADD R0, R18, 0x1, R0 ;  /* 0x0000000112007824 */ /* 0x002fca00078e0200 */
[----:B------:R0:W-:Y:S02]  /*15180*/  STL [R1+0x1c], R0 ;  /* 0x00001c0001007387 */ /* 0x0001e40000100800 */
.L_x_6490:
[----:B------:R-:W-:Y:S01]  /*15190*/  ULDC.64 UR4, c[0x0][0xc88] ;  /* 0x0003220000047ab9 */ /* 0x000fe20000000a00 */
[----:B------:R-:W-:Y:S01]  /*151a0*/  ULDC.64 UR6, c[0x0][0xa18] ;  /* 0x0002860000067ab9 */ /* 0x000fe20000000a00 */
[----:B------:R-:W-:Y:S01]  /*151b0*/  UIMAD.WIDE UR4, UR41, 0x4, UR4 ;  /* 0x00000004290478a5 */ /* 0x000fe2000f8e0204 */
[----:B------:R-:W-:Y:S01]  /*151c0*/  IMAD.MOV.U32 R37, RZ, RZ, RZ ;  /* 0x000000ffff257224 */ /* 0x000fe200078e00ff */
[----:B0-----:R-:W0:Y:S04]  /*151d0*/  LDC R0, c[0x0][0x424] ;  /* 0x00010900ff007b82 */ /* 0x001e280000000800 */
[----:B---3--:R-:W-:Y:S02]  /*151e0*/  IMAD.U32 R2, RZ, RZ, UR4 ;  /* 0x00000004ff027e24 */ /* 0x008fe4000f8e00ff */
        /* <DEDUP_REMOVED lines=45> */
.L_x_6413:
        /* <DEDUP_REMOVED lines=16> */
.L_x_6414:
        /* <DEDUP_REMOVED lines=9> */
.L_x_6415:
[----:B------:R-:W2:Y:S01]  /*15650*/  LDL R0, [R1+0x4] ;  /* 0x0000040001007983 */ /* 0x000ea20000100800 */
[----:B-1----:R-:W1:Y:S03]  /*15660*/  LDC R2, c[0x0][0x448] ;  /* 0x00011200ff027b82 */ /* 0x002e660000000800 */
[----:B------:R-:W3:Y:S01]  /*15670*/  LDL R23, [R1+0x8] ;  /* 0x0000080001177983 */ /* 0x000ee20000100800 */
[----:B-1----:R-:W-:-:S13]  /*15680*/  ISETP.NE.AND P0, PT, R2, 0x1, PT ;  /* 0x000000010200780c */ /* 0x002fda0003f05270 */
[----:B------:R-:W1:Y:S08]  /*15690*/  @P0 LDC R3, c[0x0][0x44c] ;  /* 0x00011300ff030b82 */ /* 0x000e700000000800 */
[----:B------:R-:W4:Y:S01]  /*156a0*/  @P0 LDC R5, c[0x0][0x450] ;  /* 0x00011400ff050b82 */ /* 0x000f220000000800 */
[----:B-----5:R-:W-:Y:S01]  /*156b0*/  IMAD.IADD R24, R24, 0x1, -R37 ;  /* 0x0000000118187824 */ /* 0x020fe200078e0a25 */
[----:B------:R-:W-:-:S04]  /*156c0*/  LOP3.LUT R22, R22, 0xfffffeff, RZ, 0xc0, !PT ;  /* 0xfffffeff16167812 */ /* 0x000fc800078ec0ff */
[----:B------:R-:W-:Y:S01]  /*156d0*/  @P0 LOP3.LUT R22, R22, 0x100, RZ, 0xfc, !PT ;  /* 0x0000010016160812 */ /* 0x000fe200078efcff */
[----:B--2---:R-:W-:-:S04]  /*156e0*/  IMAD.SHL.U32 R0, R0, 0x80, RZ ;  /* 0x0000008000007824 */ /* 0x004fc800078e00ff */
[----:B------:R-:W-:-:S04]  /*156f0*/  VIADD R0, R0, 0x7f ;  /* 0x0000007f00007836 */ /* 0x000fc80000000000 */
[----:B-1----:R-:W-:Y:S01]  /*15700*/  @P0 IMAD.HI.U32 R2, R0, R3, RZ ;  /* 0x0000000300020227 */ /* 0x002fe200078e00ff */
[----:B0-----:R-:W-:-:S04]  /*15710*/  IADD3 R3, R24, 0xa0, -R25 ;  /* 0x000000a018037810 */ /* 0x001fc80007ffe819 */
[----:B----4-:R-:W-:Y:S01]  /*15720*/  @P0 SHF.R.U32.HI R0, RZ, R5, R2 ;  /* 0x00000005ff000219 */ /* 0x010fe20000011602 */
[----:B------:R-:W-:-:S04]  /*15730*/  VIADD R2, R24, 0x9f ;  /* 0x0000009f18027836 */ /* 0x000fc80000000000 */
[----:B------:R-:W-:Y:S02]  /*15740*/  IMAD.IADD R0, R3, 0x1, R0 ;  /* 0x0000000103007824 */ /* 0x000fe400078e0200 */
[----:B------:R-:W-:-:S04]  /*15750*/  IMAD.HI R2, R2, 0x66666667, RZ ;  /* 0x6666666702027827 */ /* 0x000fc800078e02ff */
[----:B------:R-:W-:Y:S01]  /*15760*/  IMAD.HI R0, R0, 0x66666667, RZ ;  /* 0x6666666700007827 */ /* 0x000fe200078e02ff */
[----:B------:R-:W-:-:S04]  /*15770*/  SHF.R.U32.HI R3, RZ, 0x1f, R2 ;  /* 0x0000001fff037819 */ /* 0x000fc80000011602 */
[----:B------:R-:W-:Y:S02]  /*15780*/  SHF.R.U32.HI R5, RZ, 0x1f, R0 ;  /* 0x0000001fff057819 */ /* 0x000fe40000011600 */
[----:B------:R-:W-:Y:S02]  /*15790*/  LEA.HI.SX32 R3, R2, R3, 0x1a ;  /* 0x0000000302037211 */ /* 0x000fe400078fd2ff */
[----:B------:R-:W-:-:S04]  /*157a0*/  LEA.HI.SX32 R26, R0, R5, 0x1a ;  /* 0x00000005001a7211 */ /* 0x000fc800078fd2ff */
[----:B------:R-:W-:-:S04]  /*157b0*/  VIMNMX R26, R3, R26, PT ;  /* 0x0000001a031a7248 */ /* 0x000fc80003fe0100 */
[----:B------:R-:W-:Y:S02]  /*157c0*/  ISETP.GE.AND P0, PT, R26, 0x1, PT ;  /* 0x000000011a00780c */ /* 0x000fe40003f06270 */
[C---:B---3--:R-:W-:Y:S02]  /*157d0*/  LOP3.LUT R0, R23.reuse, 0xff000000, RZ, 0xc0, !PT ;  /* 0xff00000017007812 */ /* 0x048fe400078ec0ff */
[----:B------:R-:W-:Y:S02]  /*157e0*/  LOP3.LUT R3, R23, 0xff0000, RZ, 0xc0, !PT ;  /* 0x00ff000017037812 */ /* 0x000fe400078ec0ff */
[----:B------:R-:W-:-:S04]  /*157f0*/  SHF.R.U32.HI R0, RZ, 0x8, R0 ;  /* 0x00000008ff007819 */ /* 0x000fc80000011600 */
        /* <DEDUP_REMOVED lines=33> */
.L_x_6416:
[-C--:B------:R-:W-:Y:S01]  /*15a10*/  IMAD R0, R0, R3.reuse, RZ ;  /* 0x0000000300007224 */ /* 0x080fe200078e02ff */
[----:B------:R-:W-:Y:S04]  /*15a20*/  BSSY B7, `(.L_x_6417) ;  /* 0x0000511000077945 */ /* 0x000fe80003800000 */
[----:B------:R0:W-:Y:S01]  /*15a30*/  STL [R1+0x10], R0 ;  /* 0x0000100001007387 */ /* 0x0001e20000100800 */
[----:B------:R-:W-:-:S04]  /*15a40*/  VIADDMNMX R26, R0, R3, R26, PT ;  /* 0x00000003001a7246 */ /* 0x000fc8000380011a */
[----:B------:R-:W-:-:S13]  /*15a50*/  ISETP.GT.AND P0, PT, R26, R0, PT ;  /* 0x000000001a00720c */ /* 0x000fda0003f04270 */
        /* <DEDUP_REMOVED lines=16> */
[----:B0-----:R-:W-:-:S05]  /*15b60*/  IADD3 R0, R0, UR47, R7 ;  /* 0x0000002f00007c10 */ /* 0x001fca000fffe007 */
[----:B------:R2:W-:Y:S01]  /*15b70*/  STL [R1], R0 ;  /* 0x0000000001007387 */ /* 0x0005e20000100800 */
[----:B------:R-:W-:Y:S05]  /*15b80*/  BRA `(.L_x_6419) ;  /* 0x0000004c00e87947 */ /* 0x000fea0003800000 */
.L_x_6418:
        /* <DEDUP_REMOVED lines=20> */
.L_x_6421:
[----:B------:R-:W-:Y:S05]  /*15cd0*/  BSYNC B6 ;  /* 0x0000000000067941 */ /* 0x000fea0003800000 */
.L_x_6420:
        /* <DEDUP_REMOVED lines=22> */
.L_x_6423:
[----:B------:R-:W-:Y:S05]  /*15e40*/  BSYNC B6 ;  /* 0x0000000000067941 */ /* 0x000fea0003800000 */
.L_x_6422:
        /* <DEDUP_REMOVED lines=20> */
.L_x_6425:
[----:B------:R-:W-:Y:S05]  /*15f90*/  BSYNC B6 ;  /* 0x0000000000067941 */ /* 0x000fea0003800000 */
.L_x_6424:
        /* <DEDUP_REMOVED lines=19> */
.L_x_6427:
[----:B------:R-:W-:Y:S05]  /*160d0*/  BSYNC B6 ;  /* 0x0000000000067941 */ /* 0x000fea0003800000 */
.L_x_6426:
        /* <DEDUP_REMOVED lines=11> */
[----:B-1----:R-:W-:Y:S01]  /*16190*/  ISETP.NE.AND P1, PT, R9, 0x1, PT ;  /* 0x000000010900780c */ /* 0x002fe20003f25270 */
[----:B------:R-:W-:Y:S01]  /*161a0*/  IMAD.MOV.U32 R5, RZ, RZ, 0xa0 ;  /* 0x000000a0ff057424 */ /* 0x000fe200078e00ff */
[----:B0-----:R-:W-:Y:S01]  /*161b0*/  LOP3.LUT R20, R20, 0x7f, RZ, 0xc0, !PT ;  /* 0x0000007f14147812 */ /* 0x001fe200078ec0ff */
[----:B------:R-:W0:Y:S01]  /*161c0*/  S2R R21, SR_TID.X ;  /* 0x0000000000157919 */ /* 0x000e220000002100 */
[----:B------:R-:W-:Y:S01]  /*161d0*/  LOP3.LUT R22, R22, 0xffffffbf, RZ, 0xc0, !PT ;  /* 0xffffffbf16167812 */ /* 0x000fe200078ec0ff */
[----:B------:R-:W-:Y:S01]  /*161e0*/  IMAD R0, R26, R5, -0xa0 ;  /* 0xffffff601a007424 */ /* 0x000fe200078e0205 */
[----:B------:R-:W-:-:S07]  /*161f0*/  SHF.R.U32.HI R27, RZ, 0x2, R20 ;  /* 0x00000002ff1b7819 */ /* 0x000fce0000011614 */
[----:B--2---:R-:W1:Y:S01]  /*16200*/  @P1 LDC R3, c[0x0][0x434] ;  /* 0x00010d00ff031b82 */ /* 0x004e620000000800 */
[----:B------:R-:W-:-:S07]  /*16210*/  @P1 LOP3.LUT R22, R22, 0x40, RZ, 0xfc, !PT ;  /* 0x0000004016161812 */ /* 0x000fce00078efcff */
[----:B------:R-:W2:Y:S08]  /*16220*/  @P1 LDC R2, c[0x0][0x438] ;  /* 0x00010e00ff021b82 */ /* 0x000eb00000000800 */
[----:B------:R-:W4:Y:S01]  /*16230*/  @P1 LDC R8, c[0x0][0x434] ;  /* 0x00010d00ff081b82 */ /* 0x000f220000000800 */
[C---:B0-----:R-:W-:Y:S02]  /*16240*/  IMAD.SHL.U32 R20, R21.reuse, 0x20, RZ ;  /* 0x0000002015147824 */ /* 0x041fe400078e00ff */
[----:B------:R-:W-:-:S05]  /*16250*/  IMAD.SHL.U32 R21, R21, 0x20, RZ ;  /* 0x0000002015157824 */ /* 0x000fca00078e00ff */
[----:B------:R-:W0:Y:S01]  /*16260*/  @P1 LDC R7, c[0x0][0x438] ;  /* 0x00010e00ff071b82 */ /* 0x000e220000000800 */
[C---:B------:R-:W-:Y:S02]  /*16270*/  LOP3.LUT R20, R27.reuse, 0x60, R20, 0xf8, !PT ;  /* 0x000000601b147812 */ /* 0x040fe400078ef814 */
[----:B------:R-:W-:Y:S02]  /*16280*/  LOP3.LUT R21, R27, 0x60, R21, 0xf8, !PT ;  /* 0x000000601b157812 */ /* 0x000fe400078ef815 */
[----:B------:R-:W-:-:S05]  /*16290*/  LOP3.LUT R20, R20, 0x80, RZ, 0xfc, !PT ;  /* 0x0000008014147812 */ /* 0x000fca00078efcff */
[--C-:B------:R-:W-:Y:S02]  /*162a0*/  IMAD.IADD R5, R20, 0x1, R0.reuse ;  /* 0x0000000114057824 */ /* 0x100fe400078e0200 */
[----:B------:R-:W-:-:S03]  /*162b0*/  IMAD.IADD R0, R21, 0x1, R0 ;  /* 0x0000000115007824 */ /* 0x000fc600078e0200 */
[C---:B------:R-:W-:Y:S01]  /*162c0*/  ISETP.GE.AND P0, PT, R5.reuse, R24, PT ;  /* 0x000000180500720c */ /* 0x040fe20003f06270 */
[--C-:B------:R-:W-:Y:S02]  /*162d0*/  IMAD.IADD R6, R0, 0x1, R37.reuse ;  /* 0x0000000100067824 */ /* 0x100fe400078e0225 */
[----:B------:R-:W-:Y:S01]  /*162e0*/  IMAD.IADD R5, R5, 0x1, R37 ;  /* 0x0000000105057824 */ /* 0x000fe200078e0225 */
[----:B------:R-:W-:Y:S01]  /*162f0*/  ISETP.GT.U32.OR P0, PT, R20, 0x9f, P0 ;  /* 0x0000009f1400780c */ /* 0x000fe20000704470 */
[----:B-1----:R-:W-:-:S04]  /*16300*/  @P1 IMAD.HI.U32 R3, R6, R3, RZ ;  /* 0x0000000306031227 */ /* 0x002fc800078e00ff */
[----:B------:R-:W-:Y:S01]  /*16310*/  IMAD.MOV.U32 R10, RZ, RZ, R6 ;  /* 0x000000ffff0a7224 */ /* 0x000fe200078e0006 */
[----:B--2---:R-:W-:Y:S01]  /*16320*/  @P1 SHF.R.U32.HI R10, RZ, R2, R3 ;  /* 0x00000002ff0a1219 */ /* 0x004fe20000011603 */
[----:B----4-:R-:W-:-:S04]  /*16330*/  @P1 IMAD.HI.U32 R8, R5, R8, RZ ;  /* 0x0000000805081227 */ /* 0x010fc800078e00ff */
[--C-:B------:R-:W-:Y:S01]  /*16340*/  IMAD.MOV.U32 R4, RZ, RZ, R5.reuse ;  /* 0x000000ffff047224 */ /* 0x100fe200078e0005 */
[----:B0-----:R-:W-:Y:S01]  /*16350*/  @P1 SHF.R.U32.HI R4, RZ, R7, R8 ;  /* 0x00000007ff041219 */ /* 0x001fe20000011608 */
[----:B------:R-:W0:Y:S01]  /*16360*/  @!P0 LDC.64 R2, c[0x0][0x428] ;  /* 0x00010a00ff028b82 */ /* 0x000e220000000a00 */
[----:B------:R-:W-:Y:S01]  /*16370*/  IMAD.MOV R8, RZ, RZ, -R10 ;  /* 0x000000ffff087224 */ /* 0x000fe200078e0a0a */
[----:B------:R-:W-:Y:S02]  /*16380*/  ISETP.GE.AND P1, PT, R0, R24, PT ;  /* 0x000000180000720c */ /* 0x000fe40003f26270 */
[----:B------:R-:W-:Y:S02]  /*16390*/  IMAD.MOV R7, RZ, RZ, -R4 ;  /* 0x000000ffff077224 */ /* 0x000fe400078e0a04 */
[C---:B------:R-:W-:Y:S02]  /*163a0*/  IMAD R6, R9.reuse, R8, R6 ;  /* 0x0000000809067224 */ /* 0x040fe400078e0206 */
[----:B------:R-:W-:Y:S01]  /*163b0*/  IMAD R7, R9, R7, R5 ;  /* 0x0000000709077224 */ /* 0x000fe200078e0205 */
[----:B------:R-:W-:-:S06]  /*163c0*/  @!P0 SHF.R.S32.HI R5, RZ, 0x1f, R4 ;  /* 0x0000001fff058819 */ /* 0x000fcc0000011404 */
[----:B------:R-:W-:Y:S02]  /*163d0*/  @!P1 SHF.R.S32.HI R11, RZ, 0x1f, R10 ;  /* 0x0000001fff0b9819 */ /* 0x000fe4000001140a */
[----:B------:R-:W-:Y:S01]  /*163e0*/  LOP3.LUT R22, R22, 0xfffffff7, RZ, 0xc0, !PT ;  /* 0xfffffff716167812 */ /* 0x000fe200078ec0ff */
[----:B------:R-:W-:Y:S01]  /*163f0*/  IMAD.U32 R0, RZ, RZ, UR44 ;  /* 0x0000002cff007e24 */ /* 0x000fe2000f8e00ff */
[----:B------:R-:W-:-:S04]  /*16400*/  LOP3.LUT R12, R36, 0x40, RZ, 0xfc, !PT ;  /* 0x00000040240c7812 */ /* 0x000fc800078efcff */
[----:B------:R-:W-:Y:S01]  /*16410*/  ISETP.NE.AND P3, PT, R0, 0x3, PT ;  /* 0x000000030000780c */ /* 0x000fe20003f65270 */
[----:B------:R-:W-:Y:S01]  /*16420*/  UMOV UR4, 0xffffffff ;  /* 0xffffffff00047882 */ /* 0x000fe20000000000 */
[----:B------:R-:W-:Y:S02]  /*16430*/  LOP3.LUT R23, R23, 0xffff, RZ, 0xc0, !PT ;  /* 0x0000ffff17177812 */ /* 0x000fe400078ec0ff */
[----:B---3--:R-:W-:Y:S01]  /*16440*/  SHF.R.S32.HI R9, RZ, 0x1f, R33 ;  /* 0x0000001fff097819 */ /* 0x008fe20000011421 */
[----:B0-----:R-:W-:-:S04]  /*16450*/  @!P0 IMAD.WIDE.U32 R4, R33, R2, R4 ;  /* 0x0000000221048225 */ /* 0x001fc800078e0004 */
[----:B------:R-:W-:Y:S01]  /*16460*/  @!P0 IMAD R8, R9, R2, RZ ;  /* 0x0000000209088224 */ /* 0x000fe200078e02ff */
[----:B------:R0:W-:Y:S03]  /*16470*/  STL [R1+0xc], R9 ;  /* 0x00000c0901007387 */ /* 0x0001e60000100800 */
[----:B------:R-:W-:Y:S02]  /*16480*/  @!P0 IMAD R8, R33, R3, R8 ;  /* 0x0000000321088224 */ /* 0x000fe400078e0208 */
[----:B------:R-:W1:Y:S02]  /*16490*/  @!P0 LDC.64 R2, c[0x0][0x418] ;  /* 0x00010600ff028b82 */ /* 0x000e640000000a00 */
[----:B------:R-:W-:Y:S01]  /*164a0*/  @!P0 IMAD.IADD R8, R8, 0x1, R5 ;  /* 0x0000000108088824 */ /* 0x000fe200078e0205 */
[----:B-1----:R-:W-:-:S04]  /*164b0*/  @!P0 LEA R2, P2, R4, R2, 0x2 ;  /* 0x0000000204028211 */ /* 0x002fc800078410ff */
[----:B------:R-:W-:Y:S01]  /*164c0*/  @!P0 LEA.HI.X R3, R4, R3, R8, 0x2, P2 ;  /* 0x0000000304038211 */ /* 0x000fe200010f1408 */
[----:B------:R-:W-:Y:S01]  /*164d0*/  IMAD.MOV.U32 R8, RZ, RZ, RZ ;  /* 0x000000ffff087224 */ /* 0x000fe200078e00ff */
[----:B------:R-:W1:Y:S05]  /*164e0*/  @!P1 LDC.64 R4, c[0x0][0x418] ;  /* 0x00010600ff049b82 */ /* 0x000e6a0000000a00 */
[----:B------:R2:W5:Y:S03]  /*164f0*/  @!P0 LDG.E R8, desc[UR36][R2.64] ;  /* 0x0000002402088981 */ /* 0x000566000c1e1900 */
[----:B--2---:R-:W2:Y:S01]  /*16500*/  @!P1 LDC.64 R2, c[0x0][0x428] ;  /* 0x00010a00ff029b82 */ /* 0x004ea20000000a00 */
[----:B------:R-:W-:Y:S01]  /*16510*/  ISETP.GT.U32.AND P2, PT, R20, 0x9f, PT ;  /* 0x0000009f1400780c */ /* 0x000fe20003f44070 */
[----:B--2---:R-:W-:-:S04]  /*16520*/  @!P1 IMAD.WIDE.U32 R10, R33, R2, R10 ;  /* 0x00000002210a9225 */ /* 0x004fc800078e000a */
[----:B------:R-:W-:Y:S02]  /*16530*/  @!P1 IMAD R2, R9, R2, RZ ;  /* 0x0000000209029224 */ /* 0x000fe400078e02ff */
[----:B0-----:R-:W0:Y:S02]  /*16540*/  LDC R9, c[0x0][0x2f4] ;  /* 0x0000bd00ff097b82 */ /* 0x001e240000000800 */
[----:B------:R-:W-:Y:S01]  /*16550*/  @!P1 IMAD R3, R33, R3, R2 ;  /* 0x0000000321039224 */ /* 0x000fe200078e0202 */
[----:B-1----:R-:W-:-:S03]  /*16560*/  @!P1 LEA R2, P0, R10, R4, 0x2 ;  /* 0x000000040a029211 */ /* 0x002fc600078010ff */
[----:B------:R-:W-:-:S05]  /*16570*/  @!P1 IMAD.IADD R3, R11, 0x1, R3 ;  /* 0x000000010b039824 */ /* 0x000fca00078e0203 */
[----:B------:R-:W-:Y:S01]  /*16580*/  @!P1 LEA.HI.X R3, R10, R5, R3, 0x2, P0 ;  /* 0x000000050a039211 */ /* 0x000fe200000f1403 */
[----:B------:R-:W-:Y:S01]  /*16590*/  IMAD.MOV.U32 R5, RZ, RZ, RZ ;  /* 0x000000ffff057224 */ /* 0x000fe200078e00ff */
[----:B------:R-:W-:-:S05]  /*165a0*/  @P2 LOP3.LUT R22, R22, 0x8, RZ, 0xfc, !PT ;  /* 0x0000000816162812 */ /* 0x000fca00078efcff */
[----:B------:R1:W5:Y:S01]  /*165b0*/  @!P1 LDG.E R5, desc[UR36][R2.64] ;  /* 0x0000002402059981 */ /* 0x000362000c1e1900 */
[----:B------:R-:W-:-:S04]  /*165c0*/  LOP3.LUT R22, R22, 0xffffffef, RZ, 0xc0, !PT ;  /* 0xffffffef16167812 */ /* 0x000fc800078ec0ff */
[----:B------:R-:W-:Y:S02]  /*165d0*/  LOP3.LUT R22, R22, 0xfffffffb, RZ, 0xc0, !PT ;  /* 0xfffffffb16167812 */ /* 0x000fe400078ec0ff */
[-C--:B0-----:R-:W-:Y:S02]  /*165e0*/  ISETP.GE.AND P1, PT, R36, R9.reuse, PT ;  /* 0x000000092400720c */ /* 0x081fe40003f26270 */
[----:B------:R-:W-:-:S11]  /*165f0*/  ISETP.GE.AND P0, PT, R12, R9, PT ;  /* 0x000000090c00720c */ /* 0x000fd60003f06270 */
[----:B------:R-:W-:-:S04]  /*16600*/  @P1 LOP3.LUT R22, R22, 0x4, RZ, 0xfc, !PT ;  /* 0x0000000416161812 */ /* 0x000fc800078efcff */
[----:B------:R-:W-:-:S04]  /*16610*/  @P3 LOP3.LUT R22, R22, 0x10, RZ, 0xfc, !PT ;  /* 0x0000001016163812 */ /* 0x000fc800078efcff */
[----:B------:R-:W-:-:S04]  /*16620*/  LOP3.LUT R22, R22, 0xfffffffd, RZ, 0xc0, !PT ;  /* 0xfffffffd16167812 */ /* 0x000fc800078ec0ff */
[----:B------:R-:W-:Y:S01]  /*16630*/  @P0 LOP3.LUT R22, R22, 0x2, RZ, 0xfc, !PT ;  /* 0x0000000216160812 */ /* 0x000fe200078efcff */
[----:B-1----:R-:W-:Y:S06]  /*16640*/  BRA.DIV UR4, `(.L_x_6428) ;  /* 0x0000005e04307947 */ /* 0x002fec000b800000 */
.L_x_6510:
[----:B------:R-:W-:Y:S01]  /*16650*/  LOP3.LUT R2, R36, 0x80, RZ, 0xfc, !PT ;  /* 0x0000008024027812 */ /* 0x000fe200078efcff */
[----:B------:R-:W-:Y:S01]  /*16660*/  VIADD R0, R26, 0xffffffff ;  /* 0xffffffff1a007836 */ /* 0x000fe20000000000 */
[----:B------:R-:W-:Y:S02]  /*16670*/  LOP3.LUT R22, R22, 0xfffffffe, RZ, 0xc0, !PT ;  /* 0xfffffffe16167812 */ /* 0x000fe400078ec0ff */
[----:B------:R-:W-:-:S13]  /*16680*/  ISETP.GE.AND P0, PT, R2, R9, PT ;  /* 0x000000090200720c */ /* 0x000fda0003f06270 */
[----:B------:R-:W-:Y:S01]  /*16690*/  @P0 LOP3.LUT R22, R22, 0x1, RZ, 0xfc, !PT ;  /* 0x0000000116160812 */ /* 0x000fe200078efcff */
[----:B------:R-:W-:Y:S06]  /*166a0*/  @!P3 BRA `(.L_x_6429) ;  /* 0x000000000004b947 */ /* 0x000fec0003800000 */
[----:B------:R-:W-:Y:S01]  /*166b0*/  BPT.TRAP 0x1 ;  /* 0x000000040000795c */ /* 0x000fe20000300000 */
.L_x_6429:
[----:B------:R-:W-:Y:S01]  /*166c0*/  IMAD R4, R31, 0x8, R18 ;  /* 0x000000081f047824 */ /* 0x000fe200078e0212 */
[----:B------:R-:W-:Y:S01]  /*166d0*/  SHF.L.U32 R35, R34, 0x1f, RZ ;  /* 0x0000001f22237819 */ /* 0x000fe200000006ff */
[----:B------:R-:W-:Y:S01]  /*166e0*/  BSSY B0, `(.L_x_6430) ;  /* 0x0000004000007945 */ /* 0x000fe20003800000 */
[----:B------:R-:W-:Y:S02]  /*166f0*/  SHF.R.S32.HI R28, RZ, 0x1f, R6 ;  /* 0x0000001fff1c7819 */ /* 0x000fe40000011406 */
[----:B------:R-:W0:Y:S02]  /*16700*/  SYNCS.PHASECHK.TRANS64.TRYWAIT P0, [R4+URZ+0x33480], R35 ;  /* 0x03348023040075a7 */ /* 0x000e24000800017f */
[----:B0-----:R-:W-:Y:S05]  /*16710*/  @!P0 BRA `(.L_x_6431) ;  /* 0x0000005c00288947 */ /* 0x001fea0003800000 */
.L_x_6511:
[----:B------:R-:W-:Y:S05]  /*16720*/  BSYNC B0 ;  /* 0x0000000000007941 */ /* 0x000fea0003800000 */
.L_x_6430:
        /* <DEDUP_REMOVED lines=98> */
.L_x_6523:
        /* <DEDUP_REMOVED lines=13> */
.L_x_6433:
        /* <DEDUP_REMOVED lines=10> */
.L_x_6434:
[----:B------:R3:W-:Y:S01]  /*16ec0*/  SYNCS.ARRIVE.TRANS64.A1T0 RZ, [R4+URZ+0x33470], RZ ;  /* 0x033470ff04ff79a7 */ /* 0x0007e2000810003f */
[----:B------:R-:W-:Y:S05]  /*16ed0*/  @!P2 BRA `(.L_x_6435) ;  /* 0x000000000004a947 */ /* 0x000fea0003800000 */
[----:B------:R-:W-:Y:S01]  /*16ee0*/  BPT.TRAP 0x1 ;  /* 0x000000040000795c */ /* 0x000fe20000300000 */
.L_x_6435:
[----:B------:R-:W4:Y:S01]  /*16ef0*/  SYNCS.PHASECHK.TRANS64.TRYWAIT P0, [R4+URZ+0x33440], R35 ;  /* 0x03344023040075a7 */ /* 0x000f22000800017f */
[----:B------:R-:W-:Y:S04]  /*16f00*/  BSSY B0, `(.L_x_6436) ;  /* 0x0000002000007945 */ /* 0x000fe80003800000 */
[----:B----4-:R-:W-:Y:S05]  /*16f10*/  @!P0 BRA `(.L_x_6437) ;  /* 0x0000005c00488947 */ /* 0x010fea0003800000 */
.L_x_6524:
[----:B------:R-:W-:Y:S05]  /*16f20*/  BSYNC B0 ;  /* 0x0000000000007941 */ /* 0x000fea0003800000 */
.L_x_6436:
[----:B------:R-:W-:Y:S01]  /*16f30*/  ULDC.64 UR4, c[0x0][0x300] ;  /* 0x0000c00000047ab9 */ /* 0x000fe20000000a00 */
[----:B------:R-:W-:Y:S01]  /*16f40*/  ULDC.64 UR6, c[0x0][0x310] ;  /* 0x0000c40000067ab9 */ /* 0x000fe20000000a00 */
[----:B------:R-:W-:Y:S02]  /*16f50*/  IMAD R9, R28, UR4, RZ ;  /* 0x000000041c097c24 */ /* 0x000fe4000f8e02ff */
[----:B--2---:R-:W-:-:S04]  /*16f60*/  IMAD.WIDE.U32 R2, R6, UR4, RZ ;  /* 0x0000000406027c25 */ /* 0x004fc8000f8e00ff */
        /* <DEDUP_REMOVED lines=26> */
[----:B------:R-:W2:Y:S01]  /*17110*/  SHFL.IDX PT, R3, R5, RZ, 0x1c1f ;  /* 0x001c1fff05037589 */ /* 0x000ea200000e0000 */
        /* <DEDUP_REMOVED lines=9> */
[----:B--2---:R-:W-:-:S02]  /*171b0*/  @P3 IADD3 R3, P0, R36, R3, RZ ;  /* 0x0000000324033210 */ /* 0x004fc40007f1e0ff */
        /* <DEDUP_REMOVED lines=23> */
[----:B------:R-:W5:Y:S04]  /*17330*/  SHFL.IDX PT, R5, R5, 0x3, 0x1c1f ;  /* 0x007c1f0005057f89 */ /* 0x000f6800000e0000 */
[----:B------:R-:W1:Y:S01]  /*17340*/  SHFL.IDX PT, R10, R10, 0x3, 0x1c1f ;  /* 0x007c1f000a0a7f89 */ /* 0x000e6200000e0000 */
[----:B0-----:R-:W-:-:S05]  /*17350*/  @P4 IADD3 R3, P0, R36, R3, RZ ;  /* 0x0000000324034210 */ /* 0x001fca0007f1e0ff */
[----:B--2---:R-:W-:-:S05]  /*17360*/  @P4 IMAD.X R2, RZ, RZ, R2, P0 ;  /* 0x000000ffff024224 */ /* 0x004fca00000e0602 */
[----:B------:R-:W-:-:S04]  /*17370*/  @P4 LOP3.LUT R3, R3, R2, RZ, 0x3c, !PT ;  /* 0x0000000203034212 */ /* 0x000fc800078e3cff */
[----:B------:R-:W-:-:S04]  /*17380*/  @P4 LOP3.LUT R2, R3, R2, RZ, 0x3c, !PT ;  /* 0x0000000203024212 */ /* 0x000fc800078e3cff */
[----:B------:R-:W-:-:S05]  /*17390*/  @P4 LOP3.LUT R3, R3, R2, RZ, 0x3c, !PT ;  /* 0x0000000203034212 */ /* 0x000fca00078e3cff */
[----:B------:R-:W-:Y:S04]  /*173a0*/  @P4 LDGSTS.E.BYPASS.LTC128B.128 [R0+0x25200], desc[UR36][R2.64], !P6 ;  /* 0x2520000002004fae */ /* 0x000fe8000f101d64 */
[----:B------:R-:W-:Y:S04]  /*173b0*/  @P4 LDGSTS.E.BYPASS.LTC128B.128 [R0+0x27a00], desc[UR36][R2.64+0x40], !P2 ;  /* 0x27a0004002004fae */ /* 0x000fe8000d101d64 */
[----:B------:R5:W-:Y:S02]  /*173c0*/  @P4 LDGSTS.E.BYPASS.LTC128B.128 [R0+0x2a200], desc[UR36][R2.64+0x80], !P1 ;  /* 0x2a20008002004fae */ /* 0x000be4000c901d64 */
[----:B-----5:R-:W-:-:S05]  /*173d0*/  @P3 IADD3 R2, P0, R36, R5, RZ ;  /* 0x0000000524023210 */ /* 0x020fca0007f1e0ff */
[----:B-1----:R-:W-:-:S05]  /*173e0*/  @P3 IMAD.X R3, RZ, RZ, R10, P0 ;  /* 0x000000ffff033224 */ /* 0x002fca00000e060a */
[----:B------:R0:W-:Y:S04]  /*173f0*/  @P3 LDGSTS.E.BYPASS.LTC128B.128 [R0+0x25a00], desc[UR36][R2.64], !P6 ;  /* 0x25a0000002003fae */ /* 0x0001e8000f101d64 */
[----:B------:R0:W-:Y:S04]  /*17400*/  @P3 LDGSTS.E.BYPASS.LTC128B.128 [R0+0x28200], desc[UR36][R2.64+0x40], !P2 ;  /* 0x2820004002003fae */ /* 0x0001e8000d101d64 */
[----:B------:R0:W-:Y:S02]  /*17410*/  @P3 LDGSTS.E.BYPASS.LTC128B.128 [R0+0x2aa00], desc[UR36][R2.64+0x80], !P1 ;  /* 0x2aa0008002003fae */ /* 0x0001e4000c901d64 */
.L_x_6536:
        /* <DEDUP_REMOVED lines=17> */
.L_x_6440:
[----:B------:R-:W-:Y:S05]  /*17530*/  BSYNC B0 ;  /* 0x0000000000007941 */ /* 0x000fea0003800000 */
.L_x_6439:
[----:B------:R-:W-:Y:S01]  /*17540*/  NOP ;  /* 0x0000000000007918 */ /* 0x000fe20000000000 */
[----:B------:R-:W-:-:S13]  /*17550*/  PLOP3.LUT P0, PT, PT, PT, PT, 0x80, 0x0 ;  /* 0x000000000000781c */ /* 0x000fda0003f0f070 */
.L_x_6441:
        /* <DEDUP_REMOVED lines=10> */
.L_x_6442:
[----:B------:R2:W-:Y:S02]  /*17600*/  SYNCS.ARRIVE.TRANS64.A1T0 RZ, [R4+URZ+0x33430], RZ ;  /* 0x033430ff04ff79a7 */ /* 0x0005e4000810003f */
[----:B------:R-:W-:Y:S05]  /*17610*/  WARPSYNC.ALL ;  /* 0x0000000000007948 */ /* 0x000fea0003800000 */
[----:B01----:R-:W-:Y:S01]  /*17620*/  VIADD R0, R18, 0x1e200 ;  /* 0x0001e20012007836 */ /* 0x003fe20000000000 */
        /* <DEDUP_REMOVED lines=17> */
[----:B--234-:R-:W-:Y:S02]  /*17740*/  IMAD.U32 R4, RZ, RZ, UR6 ;  /* 0x00000006ff047e24 */ /* 0x01cfe4000f8e00ff */
        /* <DEDUP_REMOVED lines=11> */
.L_x_6444:
[----:B------:R-:W-:Y:S05]  /*17800*/  BSYNC B6 ;  /* 0x0000000000067941 */ /* 0x000fea0003800000 */
.L_x_6443:
[----:B------:R-:W0:Y:S01]  /*17810*/  S2R R2, SR_TID.X ;  /* 0x0000000000027919 */ /* 0x000e220000002100 */
[----:B------:R-:W1:Y:S01]  /*17820*/  LDC R21, c[0x0][0x448] ;  /* 0x00011200ff157b82 */ /* 0x000e620000000800 */
[----:B------:R0:W5:Y:S01]  /*17830*/  LDL R8, [R1+0x1c] ;  /* 0x00001c0001087983 */ /* 0x0001620000100800 */
[C---:B------:R-:W-:Y:S01]  /*17840*/  R2UR UR8, R23.reuse ;  /* 0x00000000170872ca */ /* 0x040fe200000e0000 */
[----:B------:R-:W-:Y:S01]  /*17850*/  ULDC.64 UR6, c[0x0][0x2d8] ;  /* 0x0000b60000067ab9 */ /* 0x000fe20000000a00 */
[----:B------:R-:W-:-:S04]  /*17860*/  R2UR UR10, R23 ;  /* 0x00000000170a72ca */ /* 0x000fc800000e0000 */
[----:B------:R-:W2:Y:S01]  /*17870*/  LDC R5, c[0x0][0x448] ;  /* 0x00011200ff057b82 */ /* 0x000ea20000000800 */
[----:B0-----:R-:W-:-:S04]  /*17880*/  LOP3.LUT R20, R2, 0x7f, RZ, 0xc0, !PT ;  /* 0x0000007f02147812 */ /* 0x001fc800078ec0ff */
[----:B------:R-:W-:Y:S02]  /*17890*/  SHF.R.U32.HI R24, RZ, 0x2, R20 ;  /* 0x00000002ff187819 */ /* 0x000fe40000011614 */
[----:B------:R-:W2:Y:S01]  /*178a0*/  LDL R20, [R1+0x4] ;  /* 0x0000040001147983 */ /* 0x000ea20000100800 */
[----:B-1----:R-:W-:Y:S01]  /*178b0*/  ISETP.NE.AND P6, PT, R21, 0x1, PT ;  /* 0x000000011500780c */ /* 0x002fe20003fc5270 */
[----:B------:R-:W-:-:S05]  /*178c0*/  IMAD.SHL.U32 R2, R2, 0x20, RZ ;  /* 0x0000002002027824 */ /* 0x000fca00078e00ff */
[----:B------:R-:W-:-:S07]  /*178d0*/  LOP3.LUT R2, R24, 0x60, R2, 0xf8, !PT ;  /* 0x0000006018027812 */ /* 0x000fce00078ef802 */
[----:B------:R-:W0:Y:S08]  /*178e0*/  @P6 LDC R3, c[0x0][0x44c] ;  /* 0x00011300ff036b82 */ /* 0x000e300000000800 */
[----:B--234-:R-:W1:Y:S01]  /*178f0*/  @P6 LDC R4, c[0x0][0x450] ;  /* 0x00011400ff046b82 */ /* 0x01ce620000000800 */
[----:B------:R-:W-:Y:S01]  /*17900*/  UMOV UR4, UR38 ;  /* 0x0000002600047c82 */ /* 0x000fe20008000000 */
[----:B------:R-:W-:-:S02]  /*17910*/  UMOV UR5, UR45 ;  /* 0x0000002d00057c82 */ /* 0x000fc40008000000 */
[----:B------:R-:W-:-:S03]  /*17920*/  UIMAD.WIDE.U32 UR4, UR8, UR6, UR4 ;  /* 0x00000006080472a5 */ /* 0x000fc6000f8e0004 */
[----:B------:R-:W-:Y:S01]  /*17930*/  ULDC.64 UR8, c[0x0][0x2e0] ;  /* 0x0000b80000087ab9 */ /* 0x000fe20000000a00 */
[----:B------:R-:W-:Y:S02]  /*17940*/  UIMAD UR5, UR10, UR7, UR5 ;  /* 0x000000070a0572a4 */ /* 0x000fe4000f8e0205 */
[----:B------:R-:W-:Y:S01]  /*17950*/  UIMAD UR6, UR42, UR8, URZ ;  /* 0x000000082a0672a4 */ /* 0x000fe2000f8e023f */
[----:B------:R-:W2:Y:S01]  /*17960*/  S2R R21, SR_TID.X ;  /* 0x0000000000157919 */ /* 0x000ea20000002100 */
[----:B------:R-:W-:Y:S02]  /*17970*/  UIMAD.WIDE.U32 UR4, UR43, UR8, UR4 ;  /* 0x000000082b0472a5 */ /* 0x000fe4000f8e0004 */
[----:B------:R-:W-:-:S03]  /*17980*/  UIMAD UR6, UR43, UR9, UR6 ;  /* 0x000000092b0672a4 */ /* 0x000fc6000f8e0206 */
[----:B------:R-:W-:Y:S01]  /*17990*/  ULDC.64 UR8, c[0x0][0x2d0] ;  /* 0x0000b40000087ab9 */ /* 0x000fe20000000a00 */
[----:B------:R-:W-:Y:S01]  /*179a0*/  UIADD3 UR5, UR5, UR6, URZ ;  /* 0x0000000605057290 */ /* 0x000fe2000fffe03f */
[C---:B------:R-:W-:Y:S02]  /*179b0*/  LOP3.LUT R9, R36.reuse, 0x40, RZ, 0xfc, !PT ;  /* 0x0000004024097812 */ /* 0x040fe400078efcff */
[----:B------:R-:W-:Y:S02]  /*179c0*/  LOP3.LUT R10, R36, 0x80, RZ, 0xfc, !PT ;  /* 0x00000080240a7812 */ /* 0x000fe400078efcff */
[----:B--2---:R-:W-:Y:S01]  /*179d0*/  LOP3.LUT R21, R21, 0x7f, RZ, 0xc0, !PT ;  /* 0x0000007f15157812 */ /* 0x004fe200078ec0ff */
[----:B------:R-:W-:-:S04]  /*179e0*/  IMAD R0, R20, 0x80, R2 ;  /* 0x0000008014007824 */ /* 0x000fc800078e0202 */
[----:B0-----:R-:W-:-:S04]  /*179f0*/  @P6 IMAD.HI.U32 R3, R0, R3, RZ ;  /* 0x0000000300036227 */ /* 0x001fc800078e00ff */
[----:B------:R-:W-:Y:S01]  /*17a00*/  IMAD.MOV.U32 R2, RZ, RZ, R0 ;  /* 0x000000ffff027224 */ /* 0x000fe200078e0000 */
[----:B-1----:R-:W-:-:S04]  /*17a10*/  @P6 SHF.R.U32.HI R2, RZ, R4, R3 ;  /* 0x00000004ff026219 */ /* 0x002fc80000011603 */
[--C-:B------:R-:W-:Y:S01]  /*17a20*/  SHF.R.S32.HI R3, RZ, 0x1f, R2.reuse ;  /* 0x0000001fff037819 */ /* 0x100fe20000011402 */
[----:B------:R-:W-:-:S04]  /*17a30*/  IMAD.MOV R6, RZ, RZ, -R2 ;  /* 0x000000ffff067224 */ /* 0x000fc800078e0a02 */
[----:B------:R-:W-:Y:S02]  /*17a40*/  IMAD R7, R3, UR8, RZ ;  /* 0x0000000803077c24 */ /* 0x000fe4000f8e02ff */
[----:B------:R-:W-:Y:S02]  /*17a50*/  IMAD.U32 R3, RZ, RZ, UR8 ;  /* 0x00000008ff037e24 */ /* 0x000fe4000f8e00ff */
[C---:B------:R-:W-:Y:S02]  /*17a60*/  IMAD R4, R2.reuse, UR9, R7 ;  /* 0x0000000902047c24 */ /* 0x040fe4000f8e0207 */
[----:B------:R-:W-:Y:S01]  /*17a70*/  IMAD.WIDE.U32 R2, R2, R3, UR4 ;  /* 0x0000000402027e25 */ /* 0x000fe2000f8e0003 */
[----:B------:R-:W-:-:S03]  /*17a80*/  ULDC.64 UR4, c[0x0][0x2c8] ;  /* 0x0000b20000047ab9 */ /* 0x000fc60000000a00 */
[----:B------:R-:W-:Y:S02]  /*17a90*/  IMAD R0, R5, R6, R0 ;  /* 0x0000000605007224 */ /* 0x000fe400078e0200 */
[----:B------:R-:W-:-:S03]  /*17aa0*/  IMAD.IADD R3, R3, 0x1, R4 ;  /* 0x0000000103037824 */ /* 0x000fc600078e0204 */
[----:B------:R-:W-:Y:S01]  /*17ab0*/  SHF.R.S32.HI R4, RZ, 0x1f, R0 ;  /* 0x0000001fff047819 */ /* 0x000fe20000011400 */
[----:B------:R-:W-:-:S04]  /*17ac0*/  IMAD.WIDE.U32 R2, R0, UR4, R2 ;  /* 0x0000000400027c25 */ /* 0x000fc8000f8e0002 */
[----:B------:R-:W-:-:S04]  /*17ad0*/  IMAD R4, R4, UR4, RZ ;  /* 0x0000000404047c24 */ /* 0x000fc8000f8e02ff */
[----:B------:R-:W-:Y:S01]  /*17ae0*/  IMAD R7, R0, UR5, R4 ;  /* 0x0000000500077c24 */ /* 0x000fe2000f8e0204 */
[----:B------:R-:W-:Y:S02]  /*17af0*/  ULDC.64 UR4, c[0x0][0x280] ;  /* 0x0000a00000047ab9 */ /* 0x000fe40000000a00 */
[----:B------:R-:W-:Y:S01]  /*17b00*/  IADD3 R0, P0, R2, UR4, RZ ;  /* 0x0000000402007c10 */ /* 0x000fe2000ff1e0ff */
[----:B------:R-:W-:-:S03]  /*17b10*/  ULDC UR4, c[0x0][0x2b8] ;  /* 0x0000ae0000047ab9 */ /* 0x000fc60000000800 */
[----:B------:R-:W-:Y:S01]  /*17b20*/  IADD3.X R4, R3, UR5, R7, P0, !PT ;  /* 0x0000000503047c10 */ /* 0x000fe200087fe407 */
[----:B------:R-:W-:Y:S01]  /*17b30*/  UMOV UR5, 0xffffffff ;  /* 0xffffffff00057882 */ /* 0x000fe20000000000 */
[----:B------:R-:W-:Y:S02]  /*17b40*/  ISETP.GE.AND P3, PT, R36, UR4, PT ;  /* 0x0000000424007c0c */ /* 0x000fe4000bf66270 */
[----:B------:R-:W-:Y:S02]  /*17b50*/  ISETP.GE.AND P2, PT, R9, UR4, PT ;  /* 0x0000000409007c0c */ /* 0x000fe4000bf46270 */
[----:B------:R-:W-:Y:S02]  /*17b60*/  ISETP.GE.AND P1, PT, R10, UR4, PT ;  /* 0x000000040a007c0c */ /* 0x000fe4000bf26270 */
[----:B------:R-:W-:Y:S01]  /*17b70*/  SHF.R.U32.HI R9, RZ, 0x2, R21 ;  /* 0x00000002ff097819 */ /* 0x000fe20000011615 */
[----:B------:R-:W-:Y:S10]  /*17b80*/  BRA.DIV UR5, `(.L_x_6445) ;  /* 0x0000005a050c7947 */ /* 0x000ff4000b800000 */
[----:B------:R-:W0:Y:S01]  /*17b90*/  SHFL.IDX PT, R14, R0, RZ, 0x1c1f ;  /* 0x001c1fff000e7589 */ /* 0x000e2200000e0000 */
[----:B------:R-:W-:Y:S02]  /*17ba0*/  IMAD R25, R25, R5, RZ ;  /* 0x0000000519197224 */ /* 0x000fe400078e02ff */
[----:B------:R-:W-:Y:S01]  /*17bb0*/  IMAD R5, R20, 0x80, R9 ;  /* 0x0000008014057824 */ /* 0x000fe200078e0209 */
        /* <DEDUP_REMOVED lines=32> */
.L_x_6545:
        /* <DEDUP_REMOVED lines=12> */
.L_x_6447:
[----:B------:R-:W-:Y:S05]  /*17e80*/  BSYNC B0 ;  /* 0x0000000000007941 */ /* 0x000fea0003800000 */
.L_x_6446:
[----:B------:R-:W-:Y:S01]  /*17e90*/  NOP ;  /* 0x0000000000007918 */ /* 0x000fe20000000000 */
[----:B------:R-:W-:-:S13]  /*17ea0*/  PLOP3.LUT P0, PT, PT, PT, PT, 0x80, 0x0 ;  /* 0x000000000000781c */ /* 0x000fda0003f0f070 */
.L_x_6448:
[----:B------:R-:W-:Y:S02]  /*17eb0*/  PLOP3.LUT P1, PT, P1, P0, PT, 0xa2, 0x0 ;  /* 0x000000000000781c */ /* 0x000fe40000f21472 */
[----:B------:R-:W-:-:S08]  /*17ec0*/  @P0 R2UR P1, UR4, R18 ;  /* 0x00000000120402ca */ /* 0x000fd00000020000 */
[----:B------:R-:W-:-:S05]  /*17ed0*/  @P0 PLOP3.LUT P0, PT, P1, PT, PT, 0x80, 0x0 ;  /* 0x000000000000081c */ /* 0x000fca0000f0f070 */
[----:B------:R-:W-:Y:S01]  /*17ee0*/  @!P1 SYNCS.ARRIVE.TRANS64.RED.A0T1 RZ, [UR4+0x33400], RZ ;  /* 0x033400ffffff99a7 */ /* 0x000fe20008200404 */
[----:B------:R-:W-:Y:S07]  /*17ef0*/  @!P1 ARRIVES.LDGSTSBAR.64.TRANSCNT [UR4+0x33400] ;  /* 0x03340000ff0099b0 */ /* 0x000fee0008000a84 */
[----:B------:R-:W-:Y:S05]  /*17f00*/  @P0 BRA.U.ANY `(.L_x_6448) ;  /* 0xfffffffd00e80947 */ /* 0x000fea000393ffff */
[----:B0-----:R-:W3:Y:S01]  /*17f10*/  LDL.LU R2, [R1+0x20] ;  /* 0x0000200001027983 */ /* 0x001ee20000300800 */
[----:B------:R-:W-:Y:S02]  /*17f20*/  VIADD R32, R26, 0xfffffffe ;  /* 0xfffffffe1a207836 */ /* 0x000fe40000000000 */
        /* <DEDUP_REMOVED lines=11> */
.L_x_6546:
[----:B------:R-:W-:Y:S05]  /*17fe0*/  BSYNC B0 ;  /* 0x0000000000007941 */ /* 0x000fea0003800000 */
.L_x_6449:
[----:B------:R-:W3:Y:S02]  /*17ff0*/  LDL R0, [R1+0x10] ;  /* 0x0000100001007983 */ /* 0x000ee40000100800 */
[----:B---3--:R-:W-:-:S13]  /*18000*/  ISETP.GE.AND P0, PT, R32, R0, PT ;  /* 0x000000002000720c */ /* 0x008fda0003f06270 */
[----:B------:R-:W-:Y:S05]  /*18010*/  @!P0 BRA `(.L_x_6451) ;  /* 0x0000001c00448947 */ /* 0x000fea0003800000 */
[----:B------:R-:W-:Y:S02]  /*18020*/  IMAD.MOV.U32 R20, RZ, RZ, R31 ;  /* 0x000000ffff147224 */ /* 0x000fe400078e001f */
[----:B------:R-:W-:-:S07]  /*18030*/  IMAD.MOV.U32 R21, RZ, RZ, R34 ;  /* 0x000000ffff157224 */ /* 0x000fce00078e0022 */
.L_x_6471:
        /* <DEDUP_REMOVED lines=31> */
[----:B--2---:R-:W-:Y:S01]  /*18230*/  @P0 SHF.R.U32.HI R10, RZ, R2, R3 ;  /* 0x00000002ff0a0219 */ /* 0x004fe20000011603 */
[--C-:B------:R-:W-:Y:S01]  /*18240*/  IMAD.MOV.U32 R2, RZ, RZ, R6.reuse ;  /* 0x000000ffff027224 */ /* 0x100fe200078e0006 */
[----:B------:R-:W-:-:S03]  /*18250*/  SHF.R.S32.HI R3, RZ, 0x1f, R6 ;  /* 0x0000001fff037819 */ /* 0x000fc60000011406 */
[----:B------:R-:W-:Y:S01]  /*18260*/  IMAD.WIDE.U32 R2, R33, UR4, R2 ;  /* 0x0000000421027c25 */ /* 0x000fe2000f8e0002 */
[----:B------:R-:W-:Y:S02]  /*18270*/  ISETP.GT.U32.AND P2, PT, R8, 0x9f, PT ;  /* 0x0000009f0800780c */ /* 0x000fe40003f44070 */
[----:B------:R-:W-:Y:S01]  /*18280*/  LEA R8, P0, R2, UR6, 0x2 ;  /* 0x0000000602087c11 */ /* 0x000fe2000f8010ff */
[----:B---3--:R-:W-:-:S04]  /*18290*/  IMAD R4, R9, UR4, RZ ;  /* 0x0000000409047c24 */ /* 0x008fc8000f8e02ff */
[----:B------:R-:W-:-:S04]  /*182a0*/  IMAD R4, R33, UR5, R4 ;  /* 0x0000000521047c24 */ /* 0x000fc8000f8e0204 */
[----:B------:R-:W-:-:S05]  /*182b0*/  IMAD.IADD R3, R4, 0x1, R3 ;  /* 0x0000000104037824 */ /* 0x000fca00078e0203 */
[----:B------:R-:W-:-:S05]  /*182c0*/  LEA.HI.X R9, R2, UR7, R3, 0x2, P0 ;  /* 0x0000000702097c11 */ /* 0x000fca00080f1403 */
[----:B------:R-:W2:Y:S01]  /*182d0*/  LDG.E R8, desc[UR36][R8.64] ;  /* 0x0000002408087981 */ /* 0x000ea2000c1e1900 */
[--C-:B------:R-:W-:Y:S01]  /*182e0*/  @!P2 SHF.R.S32.HI R3, RZ, 0x1f, R10.reuse ;  /* 0x0000001fff03a819 */ /* 0x100fe2000001140a */
[----:B------:R-:W-:-:S04]  /*182f0*/  @!P2 IMAD.MOV.U32 R2, RZ, RZ, R10 ;  /* 0x000000ffff02a224 */ /* 0x000fc800078e000a */
[----:B------:R-:W-:Y:S01]  /*18300*/  @!P2 IMAD.WIDE.U32 R2, R33, UR4, R2 ;  /* 0x000000042102ac25 */ /* 0x000fe2000f8e0002 */
[----:B------:R-:W-:Y:S01]  /*18310*/  LOP3.LUT P1, RZ, R22, 0x10, RZ, 0xc0, !PT ;  /* 0x0000001016ff7812 */ /* 0x000fe2000782c0ff */
[----:B------:R-:W-:Y:S02]  /*18320*/  ULDC UR4, c[0x0][0x430] ;  /* 0x00010c0000047ab9 */ /* 0x000fe40000000800 */
[----:B------:R-:W-:Y:S01]  /*18330*/  @!P2 IMAD.IADD R3, R4, 0x1, R3 ;  /* 0x000000010403a824 */ /* 0x000fe200078e0203 */
[----:B------:R-:W-:Y:S01]  /*18340*/  @!P2 LEA R4, P0, R2, UR6, 0x2 ;  /* 0x000000060204ac11 */ /* 0x000fe2000f8010ff */
[----:B------:R-:W-:-:S03]  /*18350*/  VIADD R31, R20, 0x1 ;  /* 0x00000001141f7836 */ /* 0x000fc60000000000 */
[----:B------:R-:W-:Y:S01]  /*18360*/  @!P2 LEA.HI.X R5, R2, UR7, R3, 0x2, P0 ;  /* 0x000000070205ac11 */ /* 0x000fe200080f1403 */
[----:B------:R-:W-:Y:S02]  /*18370*/  IMAD.MOV R2, RZ, RZ, -R6 ;  /* 0x000000ffff027224 */ /* 0x000fe400078e0a06 */
[----:B------:R-:W-:Y:S02]  /*18380*/  IMAD.MOV.U32 R6, RZ, RZ, RZ ;  /* 0x000000ffff067224 */ /* 0x000fe400078e00ff */
[----:B------:R-:W-:Y:S01]  /*18390*/  IMAD.MOV R3, RZ, RZ, -R10 ;  /* 0x000000ffff037224 */ /* 0x000fe200078e0a0a */
[----:B------:R-:W-:-:S03]  /*183a0*/  ISETP.NE.AND P0, PT, R31, 0x2, PT ;  /* 0x000000021f00780c */ /* 0x000fc60003f05270 */
[----:B------:R0:W5:Y:S01]  /*183b0*/  @!P2 LDG.E R6, desc[UR36][R4.64] ;  /* 0x000000240406a981 */ /* 0x000162000c1e1900 */
[----:B------:R-:W-:Y:S01]  /*183c0*/  SEL R34, RZ, 0x1, P0 ;  /* 0x00000001ff227807 */ /* 0x000fe20000000000 */
[----:B------:R-:W-:Y:S01]  /*183d0*/  IMAD R7, R2, UR4, R7 ;  /* 0x0000000402077c24 */ /* 0x000fe2000f8e0207 */
[----:B------:R-:W-:Y:S01]  /*183e0*/  SEL R31, R31, RZ, P0 ;  /* 0x000000ff1f1f7207 */ /* 0x000fe20000000000 */
[----:B0-----:R-:W-:Y:S02]  /*183f0*/  IMAD R5, R3, UR4, R0 ;  /* 0x0000000403057c24 */ /* 0x001fe4000f8e0200 */
[----:B------:R-:W-:Y:S01]  /*18400*/  IMAD.MOV.U32 R0, RZ, RZ, R32 ;  /* 0x000000ffff007224 */ /* 0x000fe200078e0020 */
[----:B------:R-:W-:Y:S01]  /*18410*/  LOP3.LUT R34, R21, R34, RZ, 0x3c, !PT ;  /* 0x0000002215227212 */ /* 0x000fe200078e3cff */
[----:B------:R-:W-:-:S03]  /*18420*/  VIADD R32, R32, 0xffffffff ;  /* 0xffffffff20207836 */ /* 0x000fc60000000000 */
[----:B------:R-:W-:Y:S02]  /*18430*/  ISETP.GT.AND P2, PT, R0, R11, PT ;  /* 0x0000000b0000720c */ /* 0x000fe40003f44270 */
[----:B--2---:R-:W-:Y:S01]  /*18440*/  SHF.R.S32.HI R27, RZ, 0x1f, R8 ;  /* 0x0000001fff1b7819 */ /* 0x004fe20000011408 */
[----:B------:R-:W-:Y:S10]  /*18450*/  @!P1 BRA `(.L_x_6452) ;  /* 0x0000000000049947 */ /* 0x000ff40003800000 */
[----:B------:R-:W-:Y:S01]  /*18460*/  BPT.TRAP 0x1 ;  /* 0x000000040000795c */ /* 0x000fe20000300000 */
.L_x_6452:
[----:B------:R-:W-:Y:S01]  /*18470*/  IMAD R4, R31, 0x8, R18 ;  /* 0x000000081f047824 */ /* 0x000fe200078e0212 */
[----:B------:R-:W-:Y:S01]  /*18480*/  SHF.L.U32 R29, R34, 0x1f, RZ ;  /* 0x0000001f221d7819 */ /* 0x000fe200000006ff */
[----:B------:R-:W-:Y:S01]  /*18490*/  BSSY B0, `(.L_x_6453) ;  /* 0x0000004000007945 */ /* 0x000fe20003800000 */
[----:B------:R-:W-:Y:S02]  /*184a0*/  SHF.R.S32.HI R28, RZ, 0x1f, R7 ;  /* 0x0000001fff1c7819 */ /* 0x000fe40000011407 */
[----:B------:R-:W0:Y:S02]  /*184b0*/  SYNCS.PHASECHK.TRANS64.TRYWAIT P0, [R4+URZ+0x33480], R29 ;  /* 0x0334801d040075a7 */ /* 0x000e24000800017f */
[----:B0-----:R-:W-:Y:S05]  /*184c0*/  @!P0 BRA `(.L_x_6454) ;  /* 0x00000054000c8947 */ /* 0x001fea0003800000 */
.L_x_6547:
[----:B------:R-:W-:Y:S05]  /*184d0*/  BSYNC B0 ;  /* 0x0000000000007941 */ /* 0x000fea0003800000 */
.L_x_6453:
[----:B------:R-:W2:Y:S01]  /*184e0*/  LDL R15, [R1+0x18] ;  /* 0x00001800010f7983 */ /* 0x000ea20000100800 */
[----:B------:R-:W-:Y:S01]  /*184f0*/  ULDC.64 UR4, c[0x0][0x328] ;  /* 0x0000ca0000047ab9 */ /* 0x000fe20000000a00 */
[----:B------:R-:W-:Y:S01]  /*18500*/  ULDC.64 UR6, c[0x0][0x338] ;  /* 0x0000ce0000067ab9 */ /* 0x000fe20000000a00 */
[----:B------:R-:W-:Y:S01]  /*18510*/  IMAD R0, R28, UR4, RZ ;  /* 0x000000041c007c24 */ /* 0x000fe2000f8e02ff */
[----:B------:R-:W-:Y:S01]  /*18520*/  SHF.R.S32.HI R30, RZ, 0x1f, R5 ;  /* 0x0000001fff1e7819 */ /* 0x000fe20000011405 */
[C---:B------:R-:W-:Y:S01]  /*18530*/  IMAD.WIDE.U32 R2, R7.reuse, UR4, RZ ;  /* 0x0000000407027c25 */ /* 0x040fe2000f8e00ff */
[----:B-----5:R-:W-:Y:S01]  /*18540*/  SHF.R.S32.HI R26, RZ, 0x1f, R6 ;  /* 0x0000001fff1a7819 */ /* 0x020fe20000011406 */
[----:B------:R-:W1:Y:S01]  /*18550*/  LDC R12, c[0x0][0x2f4] ;  /* 0x0000bd00ff0c7b82 */ /* 0x000e620000000800 */
[C---:B------:R-:W-:Y:S01]  /*18560*/  LOP3.LUT R14, R36.reuse, 0x80, RZ, 0xfc, !PT ;  /* 0x00000080240e7812 */ /* 0x040fe200078efcff */
        /* <DEDUP_REMOVED lines=62> */
.L_x_6559:
        /* <DEDUP_REMOVED lines=10> */
.L_x_6456:
        /* <DEDUP_REMOVED lines=10> */
.L_x_6457:
[----:B------:R3:W-:Y:S01]  /*18a90*/  SYNCS.ARRIVE.TRANS64.A1T0 RZ, [R4+URZ+0x33470], RZ ;  /* 0x033470ff04ff79a7 */ /* 0x0007e2000810003f */
[----:B------:R-:W-:Y:S05]  /*18aa0*/  @!P3 BRA `(.L_x_6458) ;  /* 0x000000000004b947 */ /* 0x000fea0003800000 */
[----:B------:R-:W-:Y:S01]  /*18ab0*/  BPT.TRAP 0x1 ;  /* 0x000000040000795c */ /* 0x000fe20000300000 */
.L_x_6458:
[----:B------:R-:W4:Y:S01]  /*18ac0*/  SYNCS.PHASECHK.TRANS64.TRYWAIT P0, [R4+URZ+0x33440], R29 ;  /* 0x0334401d040075a7 */ /* 0x000f22000800017f */
[----:B------:R-:W-:Y:S04]  /*18ad0*/  BSSY B0, `(.L_x_6459) ;  /* 0x0000002000007945 */ /* 0x000fe80003800000 */
[----:B----4-:R-:W-:Y:S05]  /*18ae0*/  @!P0 BRA `(.L_x_6460) ;  /* 0x0000005400188947 */ /* 0x010fea0003800000 */
.L_x_6560:
[----:B------:R-:W-:Y:S05]  /*18af0*/  BSYNC B0 ;  /* 0x0000000000007941 */ /* 0x000fea0003800000 */
.L_x_6459:
[----:B------:R-:W-:Y:S01]  /*18b00*/  ULDC.64 UR4, c[0x0][0x310] ;  /* 0x0000c40000047ab9 */ /* 0x000fe20000000a00 */
[----:B------:R-:W-:Y:S01]  /*18b10*/  ULDC.64 UR6, c[0x0][0x300] ;  /* 0x0000c00000067ab9 */ /* 0x000fe20000000a00 */
[----:B------:R-:W-:Y:S01]  /*18b20*/  IMAD R9, R27, UR4, RZ ;  /* 0x000000041b097c24 */ /* 0x000fe2000f8e02ff */
[----:B------:R-:W5:Y:S01]  /*18b30*/  LDC R11, c[0x0][0x2f4] ;  /* 0x0000bd00ff0b7b82 */ /* 0x000f620000000800 */
[----:B--2---:R-:W-:Y:S01]  /*18b40*/  IMAD.WIDE.U32 R2, R8, UR4, RZ ;  /* 0x0000000408027c25 */ /* 0x004fe2000f8e00ff */
[C---:B------:R-:W-:Y:S02]  /*18b50*/  LOP3.LUT R13, R36.reuse, 0x80, RZ, 0xfc, !PT ;  /* 0x00000080240d7812 */ /* 0x040fe400078efcff */
[----:B------:R-:W-:Y:S01]  /*18b60*/  LOP3.LUT R12, R36, 0x40, RZ, 0xfc, !PT ;  /* 0x00000040240c7812 */ /* 0x000fe200078efcff */
        /* <DEDUP_REMOVED lines=8> */
[C---:B------:R-:W-:Y:S01]  /*18bf0*/  IMAD R7, R6.reuse, UR5, R7 ;  /* 0x0000000506077c24 */ /* 0x040fe2000f8e0207 */
[-C--:B-----5:R-:W-:Y:S01]  /*18c00*/  ISETP.GE.AND P1, PT, R13, R11.reuse, PT ;  /* 0x0000000b0d00720c */ /* 0x0a0fe20003f26270 */
        /* <DEDUP_REMOVED lines=20> */
[----:B------:R-:W2:Y:S04]  /*18d50*/  SHFL.IDX PT, R2, R5, RZ, 0x1c1f ;  /* 0x001c1fff05027589 */ /* 0x000ea800000e0000 */
[----:B------:R-:W5:Y:S04]  /*18d60*/  SHFL.IDX PT, R3, R8, RZ, 0x1c1f ;  /* 0x001c1fff08037589 */ /* 0x000f6800000e0000 */
[----:B------:R-:W-:Y:S04]  /*18d70*/  SHFL.IDX PT, R9, R8, 0x2, 0x1c1f ;  /* 0x005c1f0008097f89 */ /* 0x000fe800000e0000 */
[----:B------:R-:W-:Y:S04]  /*18d80*/  SHFL.IDX PT, R7, R7, RZ, 0x1c1f ;  /* 0x001c1fff07077589 */ /* 0x000fe800000e0000 */
[----:B------:R-:W-:Y:S01]  /*18d90*/  SHFL.IDX PT, R14, R6, RZ, 0x1c1f ;  /* 0x001c1fff060e7589 */ /* 0x000fe200000e0000 */
[----:B--2---:R-:W-:-:S05]  /*18da0*/  IADD3 R2, P0, R36, R2, RZ ;  /* 0x0000000224027210 */ /* 0x004fca0007f1e0ff */
[----:B-----5:R-:W-:-:S05]  /*18db0*/  IMAD.X R3, RZ, RZ, R3, P0 ;  /* 0x000000ffff037224 */ /* 0x020fca00000e0603 */
[----:B------:R-:W-:Y:S04]  /*18dc0*/  LDGSTS.E.BYPASS.LTC128B.128 [R0+0x24200], desc[UR36][R2.64], !P4 ;  /* 0x2420000002007fae */ /* 0x000fe8000e101d64 */
[----:B------:R-:W-:Y:S04]  /*18dd0*/  LDGSTS.E.BYPASS.LTC128B.128 [R0+0x26a00], desc[UR36][R2.64+0x40], !P3 ;  /* 0x26a0004002007fae */ /* 0x000fe8000d901d64 */
[----:B------:R2:W-:Y:S04]  /*18de0*/  LDGSTS.E.BYPASS.LTC128B.128 [R0+0x29200], desc[UR36][R2.64+0x80], !P1 ;  /* 0x2920008002007fae */ /* 0x0005e8000c901d64 */
[----:B--2---:R-:W2:Y:S04]  /*18df0*/  SHFL.IDX PT, R2, R5, 0x1, 0x1c1f ;  /* 0x003c1f0005027f89 */ /* 0x004ea800000e0000 */
[----:B------:R-:W5:Y:S01]  /*18e00*/  SHFL.IDX PT, R3, R8, 0x1, 0x1c1f ;  /* 0x003c1f0008037f89 */ /* 0x000f6200000e0000 */
[----:B--2---:R-:W-:-:S05]  /*18e10*/  IADD3 R2, P0, R36, R2, RZ ;  /* 0x0000000224027210 */ /* 0x004fca0007f1e0ff */
[----:B-----5:R-:W-:-:S05]  /*18e20*/  IMAD.X R3, RZ, RZ, R3, P0 ;  /* 0x000000ffff037224 */ /* 0x020fca00000e0603 */
[----:B------:R-:W-:Y:S04]  /*18e30*/  LDGSTS.E.BYPASS.LTC128B.128 [R0+0x24a00], desc[UR36][R2.64], !P4 ;  /* 0x24a0000002007fae */ /* 0x000fe8000e101d64 */
[----:B------:R-:W-:Y:S04]  /*18e40*/  LDGSTS.E.BYPASS.LTC128B.128 [R0+0x27200], desc[UR36][R2.64+0x40], !P3 ;  /* 0x2720004002007fae */ /* 0x000fe8000d901d64 */
[----:B------:R2:W-:Y:S04]  /*18e50*/  LDGSTS.E.BYPASS.LTC128B.128 [R0+0x29a00], desc[UR36][R2.64+0x80], !P1 ;  /* 0x29a0008002007fae */ /* 0x0005e8000c901d64 */
[----:B--2---:R-:W2:Y:S02]  /*18e60*/  SHFL.IDX PT, R2, R5, 0x2, 0x1c1f ;  /* 0x005c1f0005027f89 */ /* 0x004ea400000e0000 */
[----:B--2---:R-:W-:-:S05]  /*18e70*/  IADD3 R2, P0, R36, R2, RZ ;  /* 0x0000000224027210 */ /* 0x004fca0007f1e0ff */
[----:B------:R-:W-:Y:S02]  /*18e80*/  IMAD.X R3, RZ, RZ, R9, P0 ;  /* 0x000000ffff037224 */ /* 0x000fe400000e0609 */
[----:B------:R-:W-:Y:S04]  /*18e90*/  SHFL.IDX PT, R9, R8, 0x3, 0x1c1f ;  /* 0x007c1f0008097f89 */ /* 0x000fe800000e0000 */
[----:B------:R-:W-:Y:S04]  /*18ea0*/  LDGSTS.E.BYPASS.LTC128B.128 [R0+0x25200], desc[UR36][R2.64], !P4 ;  /* 0x2520000002007fae */ /* 0x000fe8000e101d64 */
[----:B------:R-:W-:Y:S04]  /*18eb0*/  LDGSTS.E.BYPASS.LTC128B.128 [R0+0x27a00], desc[UR36][R2.64+0x40], !P3 ;  /* 0x27a0004002007fae */ /* 0x000fe8000d901d64 */
[----:B------:R2:W-:Y:S04]  /*18ec0*/  LDGSTS.E.BYPASS.LTC128B.128 [R0+0x2a200], desc[UR36][R2.64+0x80], !P1 ;  /* 0x2a20008002007fae */ /* 0x0005e8000c901d64 */
[----:B--2---:R-:W2:Y:S02]  /*18ed0*/  SHFL.IDX PT, R2, R5, 0x3, 0x1c1f ;  /* 0x007c1f0005027f89 */ /* 0x004ea400000e0000 */
[----:B--2---:R-:W-:-:S05]  /*18ee0*/  IADD3 R2, P0, R36, R2, RZ ;  /* 0x0000000224027210 */ /* 0x004fca0007f1e0ff */
[----:B------:R-:W-:-:S05]  /*18ef0*/  IMAD.X R3, RZ, RZ, R9, P0 ;  /* 0x000000ffff037224 */ /* 0x000fca00000e0609 */
[----:B------:R2:W-:Y:S04]  /*18f00*/  LDGSTS.E.BYPASS.LTC128B.128 [R0+0x25a00], desc[UR36][R2.64], !P4 ;  /* 0x25a0000002007fae */ /* 0x0005e8000e101d64 */
[----:B------:R2:W-:Y:S04]  /*18f10*/  LDGSTS.E.BYPASS.LTC128B.128 [R0+0x28200], desc[UR36][R2.64+0x40], !P3 ;  /* 0x2820004002007fae */ /* 0x0005e8000d901d64 */
[----:B------:R2:W-:Y:S02]  /*18f20*/  LDGSTS.E.BYPASS.LTC128B.128 [R0+0x2aa00], desc[UR36][R2.64+0x80], !P1 ;  /* 0x2aa0008002007fae */ /* 0x0005e4000c901d64 */
.L_x_6572:
        /* <DEDUP_REMOVED lines=10> */
.L_x_6462:
        /* <DEDUP_REMOVED lines=10> */
.L_x_6463:
[----:B--2---:R-:W-:Y:S01]  /*19070*/  IMAD.U32 R0, RZ, RZ, UR46 ;  /* 0x0000002eff007e24 */ /* 0x004fe2000f8e00ff */
[----:B------:R2:W-:Y:S04]  /*19080*/  SYNCS.ARRIVE.TRANS64.A1T0 RZ, [R4+URZ+0x33430], RZ ;  /* 0x033430ff04ff79a7 */ /* 0x0005e8000810003f */
[----:B------:R-:W-:-:S13]  /*19090*/  ISETP.NE.AND P0, PT, R0, 0x3, PT ;  /* 0x000000030000780c */ /* 0x000fda0003f05270 */
[----:B--2---:R-:W-:Y:S05]  /*190a0*/  @!P0 BRA `(.L_x_6464) ;  /* 0x0000000000048947 */ /* 0x004fea0003800000 */
[----:B------:R-:W-:Y:S01]  /*190b0*/  BPT.TRAP 0x1 ;  /* 0x000000040000795c */ /* 0x000fe20000300000 */
.L_x_6464:
[----:B------:R-:W-:Y:S01]  /*190c0*/  LOP3.LUT R3, R21, 0x1, RZ, 0x3c, !PT ;  /* 0x0000000115037812 */ /* 0x000fe200078e3cff */
[----:B------:R-:W-:Y:S01]  /*190d0*/  IMAD R2, R20, 0x8, R18 ;  /* 0x0000000814027824 */ /* 0x000fe200078e0212 */
[----:B------:R-:W-:Y:S02]  /*190e0*/  BSSY B0, `(.L_x_6465) ;  /* 0x0000004000007945 */ /* 0x000fe40003800000 */
[----:B------:R-:W-:-:S04]  /*190f0*/  SHF.L.U32 R3, R3, 0x1f, RZ ;  /* 0x0000001f03037819 */ /* 0x000fc800000006ff */
[----:B------:R-:W2:Y:S02]  /*19100*/  SYNCS.PHASECHK.TRANS64.TRYWAIT P1, [R2+URZ+0x33470], R3 ;  /* 0x03347003020075a7 */ /* 0x000ea4000802017f */
[----:B--2---:R-:W-:Y:S05]  /*19110*/  @!P1 BRA `(.L_x_6466) ;  /* 0x0000005400189947 */ /* 0x004fea0003800000 */
.L_x_6573:
[----:B------:R-:W-:Y:S05]  /*19120*/  BSYNC B0 ;  /* 0x0000000000007941 */ /* 0x000fea0003800000 */
.L_x_6465:
[----:B------:R-:W-:-:S13]  /*19130*/  LOP3.LUT P1, RZ, R22, 0x10, RZ, 0xc0, !PT ;  /* 0x0000001016ff7812 */ /* 0x000fda000782c0ff */
[----:B------:R-:W-:Y:S05]  /*19140*/  @!P1 BRA `(.L_x_6467) ;  /* 0x0000000000049947 */ /* 0x000fea0003800000 */
[----:B------:R-:W-:Y:S01]  /*19150*/  BPT.TRAP 0x1 ;  /* 0x000000040000795c */ /* 0x000fe20000300000 */
.L_x_6467:
[----:B--2---:R-:W-:Y:S01]  /*19160*/  SHF.L.U32 R3, R21, 0x1f, RZ ;  /* 0x0000001f15037819 */ /* 0x004fe200000006ff */
[----:B------:R-:W-:-:S03]  /*19170*/  IMAD R0, R20, 0x7800, RZ ;  /* 0x0000780014007824 */ /* 0x000fc600078e02ff */
[----:B------:R-:W2:Y:S02]  /*19180*/  SYNCS.PHASECHK.TRANS64.TRYWAIT P1, [R2+URZ+0x33460], R3 ;  /* 0x03346003020075a7 */ /* 0x000ea4000802017f */
[----:B--2---:R-:W-:Y:S05]  /*19190*/  @!P1 BRA `(.L_x_6468) ;  /* 0x00000054000c9947 */ /* 0x004fea0003800000 */
.L_x_6574:
[----:B--2---:R-:W-:Y:S01]  /*191a0*/  LOP3.LUT R3, R0, R16, RZ, 0xfc, !PT ;  /* 0x0000001000037212 */ /* 0x004fe200078efcff */
[----:B------:R-:W-:Y:S05]  /*191b0*/  WARPSYNC.ALL ;  /* 0x0000000000007948 */ /* 0x000fea0003800000 */
[----:B------:R-:W-:Y:S01]  /*191c0*/  IMAD.IADD R5, R18, 0x1, R3 ;  /* 0x0000000112057824 */ /* 0x000fe200078e0203 */
[----:B------:R-:W-:Y:S01]  /*191d0*/  LOP3.LUT P1, RZ, R22, 0x10, RZ, 0xc0, !PT ;  /* 0x0000001016ff7812 */ /* 0x000fe2000782c0ff */
[C---:B------:R-:W-:Y:S02]  /*191e0*/  VIADD R12, R0.reuse, 0x2800 ;  /* 0x00002800000c7836 */ /* 0x040fe40000000000 */
[----:B------:R-:W-:-:S02]  /*191f0*/  VIADD R13, R0, 0x800 ;  /* 0x00000800000d7836 */ /* 0x000fc40000000000 */
[----:B0--34-:R-:W0:Y:S01]  /*19200*/  LDSM.16.MT88.4 R4, [R5+0xf200] ;  /* 0x00f200000504783b */ /* 0x019e220000004200 */
[----:B------:R-:W-:Y:S01]  /*19210*/  LOP3.LUT R3, R12, R16, RZ, 0xfc, !PT ;  /* 0x000000100c037212 */ /* 0x000fe200078efcff */
[----:B------:R-:W-:Y:S01]  /*19220*/  VIADD R20, R0, 0x5000 ;  /* 0x0000500000147836 */ /* 0x000fe20000000000 */
[----:B------:R-:W-:Y:S01]  /*19230*/  LOP3.LUT R12, R12, R17, RZ, 0xfc, !PT ;  /* 0x000000110c0c7212 */ /* 0x000fe200078efcff */
[C---:B------:R-:W-:Y:S02]  /*19240*/  VIADD R21, R0.reuse, 0x3000 ;  /* 0x0000300000157836 */ /* 0x040fe40000000000 */
[----:B------:R-:W-:Y:S02]  /*19250*/  VIADD R15, R0, 0x2000 ;  /* 0x00002000000f7836 */ /* 0x000fe40000000000 */
[----:B------:R-:W-:Y:S01]  /*19260*/  IMAD.IADD R12, R19, 0x1, R12 ;  /* 0x00000001130c7824 */ /* 0x000fe200078e020c */
[C-C-:B0-----:R-:W-:Y:S02]  /*19270*/  PRMT R8, R4.reuse, 0x6420, R5.reuse ;  /* 0x0000642004087816 */ /* 0x141fe40000000005 */
[----:B------:R-:W-:-:S02]  /*19280*/  PRMT R9, R4, 0x7531, R5 ;  /* 0x0000753104097816 */ /* 0x000fc40000000005 */
[-C--:B------:R-:W-:Y:S02]  /*19290*/  LOP3.LUT R4, R0, R17.reuse, RZ, 0xfc, !PT ;  /* 0x0000001100047212 */ /* 0x080fe400078efcff */
[C-C-:B------:R-:W-:Y:S02]  /*192a0*/  PRMT R10, R6.reuse, 0x6420, R7.reuse ;  /* 0x00006420060a7816 */ /* 0x140fe40000000007 */
[----:B------:R-:W-:Y:S01]  /*192b0*/  PRMT R11, R6, 0x7531, R7 ;  /* 0x00007531060b7816 */ /* 0x000fe20000000007 */
[----:B------:R-:W-:Y:S02]  /*192c0*/  IMAD.IADD R14, R19, 0x1, R4 ;  /* 0x00000001130e7824 */ /* 0x000fe400078e0204 */
[----:B------:R-:W-:Y:S01]  /*192d0*/  IMAD.IADD R4, R18, 0x1, R3 ;  /* 0x0000000112047824 */ /* 0x000fe200078e0203 */
[C---:B------:R-:W-:Y:S02]  /*192e0*/  LOP3.LUT R3, R13.reuse, R17, RZ, 0xfc, !PT ;  /* 0x000000110d037212 */ /* 0x040fe400078efcff */
[----:B------:R0:W-:Y:S01]  /*192f0*/  STSM.16.M88.4 [R14], R8 ;  /* 0x000000080e007844 */ /* 0x0001e20000000200 */
[----:B------:R-:W-:-:S02]  /*19300*/  LOP3.LUT R13, R13, R16, RZ, 0xfc, !PT ;  /* 0x000000100d0d7212 */ /* 0x000fc400078efcff */
[----:B------:R-:W-:Y:S01]  /*19310*/  IMAD.IADD R3, R19, 0x1, R3 ;  /* 0x0000000113037824 */ /* 0x000fe200078e0203 */
        /* <DEDUP_REMOVED lines=19> */
[----:B------:R-:W-:Y:S01]  /*19450*/  LOP3.LUT R3, R3, R16, RZ, 0xfc, !PT ;  /* 0x0000001003037212 */ /* 0x000fe200078efcff */
[----:B------:R-:W-:Y:S02]  /*19460*/  IMAD.IADD R6, R18, 0x1, R13 ;  /* 0x0000000112067824 */ /* 0x000fe400078e020d */
[----:B------:R-:W-:Y:S01]  /*19470*/  VIADD R13, R0, 0x1800 ;  /* 0x00001800000d7836 */ /* 0x000fe20000000000 */
[----:B------:R-:W-:Y:S01]  /*19480*/  STSM.16.M88.4 [R4], R8 ;  /* 0x0000000804007844 */ /* 0x000fe20000000200 */
[----:B------:R-:W-:-:S03]  /*19490*/  IMAD.IADD R3, R18, 0x1, R3 ;  /* 0x0000000112037824 */ /* 0x000fc600078e0203 */
        /* <DEDUP_REMOVED lines=38> */
[C---:B------:R-:W-:Y:S02]  /*19700*/  LOP3.LUT R4, R3.reuse, R16, RZ, 0xfc, !PT ;  /* 0x0000001003047212 */ /* 0x040fe400078efcff */
        /* <DEDUP_REMOVED lines=58> */
[----:B------:R-:W-:Y:S01]  /*19ab0*/  PRMT R9, R4, 0x7531, R5 ;  /* 0x0000753104097816 */ /* 0x000fe20000000005 */
[----:B------:R-:W-:Y:S01]  /*19ac0*/  IMAD.IADD R4, R18, 0x1, R3 ;  /* 0x0000000112047824 */ /* 0x000fe200078e0203 */
[----:B------:R-:W-:-:S02]  /*19ad0*/  PRMT R10, R6, 0x6420, R7 ;  /* 0x00006420060a7816 */ /* 0x000fc40000000007 */
[----:B------:R-:W-:Y:S02]  /*19ae0*/  PRMT R11, R6, 0x7531, R7 ;  /* 0x00007531060b7816 */ /* 0x000fe40000000007 */
[C---:B------:R-:W-:Y:S02]  /*19af0*/  LOP3.LUT R3, R0.reuse, R16, RZ, 0xfc, !PT ;  /* 0x0000001000037212 */ /* 0x040fe400078efcff */
[----:B------:R-:W-:Y:S01]  /*19b00*/  LOP3.LUT R0, R0, R17, RZ, 0xfc, !PT ;  /* 0x0000001100007212 */ /* 0x000fe200078efcff */
[----:B------:R-:W-:Y:S02]  /*19b10*/  STSM.16.M88.4 [R12], R8 ;  /* 0x000000080c007844 */ /* 0x000fe40000000200 */
[----:B------:R-:W-:Y:S02]  /*19b20*/  IMAD.IADD R3, R18, 0x1, R3 ;  /* 0x0000000112037824 */ /* 0x000fe400078e0203 */
[----:B------:R-:W0:Y:S01]  /*19b30*/  LDSM.16.MT88.4 R4, [R4+0xf200] ;  /* 0x00f200000404783b */ /* 0x000e220000004200 */
[----:B------:R-:W-:Y:S01]  /*19b40*/  IMAD.IADD R0, R19, 0x1, R0 ;  /* 0x0000000113007824 */ /* 0x000fe200078e0200 */
[----:B0-----:R-:W-:-:S02]  /*19b50*/  PRMT R8, R4, 0x6420, R5 ;  /* 0x0000642004087816 */ /* 0x001fc40000000005 */
        /* <DEDUP_REMOVED lines=18> */
.L_x_6469:
[----:B--2---:R2:W-:Y:S01]  /*19c80*/  SYNCS.ARRIVE.TRANS64.A1T0 RZ, [R2+URZ+0x33450], RZ ;  /* 0x033450ff02ff79a7 */ /* 0x0045e2000810003f */
[----:B------:R-:W-:Y:S06]  /*19c90*/  BAR.SYNC.DEFER_BLOCKING 0x2, 0x80 ;  /* 0x0082000000007b1d */ /* 0x000fec0000010000 */
[----:B------:R-:W-:Y:S05]  /*19ca0*/  @!P0 BRA `(.L_x_6470) ;  /* 0x0000000000048947 */ /* 0x000fea0003800000 */
[----:B------:R-:W-:Y:S01]  /*19cb0*/  BPT.TRAP 0x1 ;  /* 0x000000040000795c */ /* 0x000fe20000300000 */
.L_x_6470:
[----:B0-----:R-:W3:Y:S01]  /*19cc0*/  LDL R0, [R1+0x14] ;  /* 0x0000140001007983 */ /* 0x001ee20000100800 */
[----:B--2---:R-:W-:Y:S02]  /*19cd0*/  VIADD R2, R2, 0x33480 ;  /* 0x0003348002027836 */ /* 0x004fe40000000000 */
[----:B------:R-:W-:Y:S02]  /*19ce0*/  IMAD.MOV.U32 R20, RZ, RZ, R31 ;  /* 0x000000ffff147224 */ /* 0x000fe400078e001f */
[----:B------:R-:W-:Y:S01]  /*19cf0*/  IMAD.MOV.U32 R21, RZ, RZ, R34 ;  /* 0x000000ffff157224 */ /* 0x000fe200078e0022 */
[----:B---3--:R-:W-:-:S04]  /*19d00*/  PRMT R2, R0, 0x654, R2 ;  /* 0x0000065400027816 */ /* 0x008fc80000000002 */
[----:B------:R3:W-:Y:S01]  /*19d10*/  SYNCS.ARRIVE.TRANS64.RED.A1T0 RZ, [R2+URZ], RZ ;  /* 0x000000ff02ff79a7 */ /* 0x0007e2000810043f */
[----:B------:R-:W-:Y:S05]  /*19d20*/  @P2 BRA `(.L_x_6471) ;  /* 0xffffffe000c42947 */ /* 0x000fea000383ffff */
.L_x_6451:
        /* <DEDUP_REMOVED lines=20> */
.L_x_6473:
[----:B------:R-:W-:Y:S05]  /*19e70*/  BSYNC B0 ;  /* 0x0000000000007941 */ /* 0x000fea0003800000 */
.L_x_6472:
[----:B------:R-:W-:Y:S05]  /*19e80*/  @!P0 BRA `(.L_x_6474) ;  /* 0x0000000000048947 */ /* 0x000fea0003800000 */
[----:B------:R-:W-:Y:S01]  /*19e90*/  BPT.TRAP 0x1 ;  /* 0x000000040000795c */ /* 0x000fe20000300000 */
.L_x_6474:
[----:B0-----:R-:W-:Y:S01]  /*19ea0*/  LOP3.LUT R3, R34, 0x1, RZ, 0x3c, !PT ;  /* 0x0000000122037812 */ /* 0x001fe200078e3cff */
[----:B---3--:R-:W-:Y:S01]  /*19eb0*/  IMAD R0, R31, 0x8, R18 ;  /* 0x000000081f007824 */ /* 0x008fe200078e0212 */
[----:B------:R-:W-:Y:S02]  /*19ec0*/  BSSY B0, `(.L_x_6475) ;  /* 0x0000004000007945 */ /* 0x000fe40003800000 */
[----:B------:R-:W-:-:S04]  /*19ed0*/  SHF.L.U32 R3, R3, 0x1f, RZ ;  /* 0x0000001f03037819 */ /* 0x000fc800000006ff */
[----:B------:R-:W0:Y:S02]  /*19ee0*/  SYNCS.PHASECHK.TRANS64.TRYWAIT P1, [R0+URZ+0x33470], R3 ;  /* 0x03347003000075a7 */ /* 0x000e24000802017f */
[----:B0-----:R-:W-:Y:S05]  /*19ef0*/  @!P1 BRA `(.L_x_6476) ;  /* 0x0000004400c89947 */ /* 0x001fea0003800000 */
.L_x_6575:
[----:B------:R-:W-:Y:S05]  /*19f00*/  BSYNC B0 ;  /* 0x0000000000007941 */ /* 0x000fea0003800000 */
.L_x_6475:
[----:B------:R-:W-:-:S13]  /*19f10*/  LOP3.LUT P1, RZ, R22, 0x10, RZ, 0xc0, !PT ;  /* 0x0000001016ff7812 */ /* 0x000fda000782c0ff */
[----:B------:R-:W-:Y:S05]  /*19f20*/  @!P1 BRA `(.L_x_6477) ;  /* 0x0000000000049947 */ /* 0x000fea0003800000 */
[----:B------:R-:W-:Y:S01]  /*19f30*/  BPT.TRAP 0x1 ;  /* 0x000000040000795c */ /* 0x000fe20000300000 */
.L_x_6477:
[----:B0-----:R-:W-:-:S04]  /*19f40*/  SHF.L.U32 R3, R34, 0x1f, RZ ;  /* 0x0000001f22037819 */ /* 0x001fc800000006ff */
[----:B------:R-:W0:Y:S02]  /*19f50*/  SYNCS.PHASECHK.TRANS64.TRYWAIT P1, [R0+URZ+0x33460], R3 ;  /* 0x03346003000075a7 */ /* 0x000e24000802017f */
[----:B0-----:R-:W-:Y:S05]  /*19f60*/  @!P1 BRA `(.L_x_6478) ;  /* 0x0000004400c09947 */ /* 0x001fea0003800000 */
.L_x_6576:
[----:B------:R-:W-:Y:S01]  /*19f70*/  IMAD R2, R31, 0x7800, RZ ;  /* 0x000078001f027824 */ /* 0x000fe200078e02ff */
[----:B------:R-:W-:Y:S05]  /*19f80*/  WARPSYNC.ALL ;  /* 0x0000000000007948 */ /* 0x000fea0003800000 */
[CC--:B0-----:R-:W-:Y:S01]  /*19f90*/  LOP3.LUT R3, R2.reuse, R16.reuse, RZ, 0xfc, !PT ;  /* 0x0000001002037212 */ /* 0x0c1fe200078efcff */
[----:B------:R-:W-:Y:S01]  /*19fa0*/  VIADD R13, R2, 0x2800 ;  /* 0x00002800020d7836 */ /* 0x000fe20000000000 */
[----:B------:R-:W-:Y:S01]  /*19fb0*/  LOP3.LUT P1, RZ, R22, 0x10, RZ, 0xc0, !PT ;  /* 0x0000001016ff7812 */ /* 0x000fe2000782c0ff */
[----:B------:R-:W-:Y:S02]  /*19fc0*/  VIADD R21, R2, 0x5000 ;  /* 0x0000500002157836 */ /* 0x000fe40000000000 */
[----:B------:R-:W-:Y:S01]  /*19fd0*/  IMAD.IADD R5, R18, 0x1, R3 ;  /* 0x0000000112057824 */ /* 0x000fe200078e0203 */
[----:B------:R-:W-:Y:S01]  /*19fe0*/  LOP3.LUT R3, R13, R16, RZ, 0xfc, !PT ;  /* 0x000000100d037212 */ /* 0x000fe200078efcff */
[----:B------:R-:W-:-:S04]  /*19ff0*/  VIADD R20, R2, 0x2000 ;  /* 0x0000200002147836 */ /* 0x000fc80000000000 */
[----:B------:R-:W0:Y:S02]  /*1a000*/  LDSM.16.MT88.4 R4, [R5+0xf200] ;  /* 0x00f200000504783b */ /* 0x000e240000004200 */
[C-C-:B0-----:R-:W-:Y:S02]  /*1a010*/  PRMT R8, R4.reuse, 0x6420, R5.reuse ;  /* 0x0000642004087816 */ /* 0x141fe40000000005 */
[----:B------:R-:W-:Y:S02]  /*1a020*/  PRMT R9, R4, 0x7531, R5 ;  /* 0x0000753104097816 */ /* 0x000fe40000000005 */
[----:B------:R-:W-:Y:S02]  /*1a030*/  LOP3.LUT R4, R2, R17, RZ, 0xfc, !PT ;  /* 0x0000001102047212 */ /* 0x000fe400078efcff */
[C-C-:B------:R-:W-:Y:S02]  /*1a040*/  PRMT R10, R6.reuse, 0x6420, R7.reuse ;  /* 0x00006420060a7816 */ /* 0x140fe40000000007 */
[----:B------:R-:W-:Y:S01]  /*1a050*/  PRMT R11, R6, 0x7531, R7 ;  /* 0x00007531060b7816 */ /* 0x000fe20000000007 */
[----:B------:R-:W-:-:S02]  /*1a060*/  IMAD.IADD R12, R19, 0x1, R4 ;  /* 0x00000001130c7824 */ /* 0x000fc400078e0204 */
[----:B------:R-:W-:Y:S02]  /*1a070*/  IMAD.IADD R6, R18, 0x1, R3 ;  /* 0x0000000112067824 */ /* 0x000fe400078e0203 */
[C---:B------:R-:W-:Y:S01]  /*1a080*/  VIADD R3, R2.reuse, 0x800 ;  /* 0x0000080002037836 */ /* 0x040fe20000000000 */
[----:B------:R0:W-:Y:S04]  /*1a090*/  STSM.16.M88.4 [R12], R8 ;  /* 0x000000080c007844 */ /* 0x0001e80000000200 */
[----:B------:R-:W3:Y:S01]  /*1a0a0*/  LDSM.16.MT88.4 R4, [R6+0xf200] ;  /* 0x00f200000604783b */ /* 0x000ee20000004200 */
[----:B0-----:R-:W-:Y:S01]  /*1a0b0*/  VIADD R12, R2, 0x1000 ;  /* 0x00001000020c7836 */ /* 0x001fe20000000000 */
[C-C-:B---3--:R-:W-:Y:S02]  /*1a0c0*/  PRMT R8, R4.reuse, 0x6420, R5.reuse ;  /* 0x0000642004087816 */ /* 0x148fe40000000005 */
[----:B------:R-:W-:-:S02]  /*1a0d0*/  PRMT R9, R4, 0x7531, R5 ;  /* 0x0000753104097816 */ /* 0x000fc40000000005 */
        /* <DEDUP_REMOVED lines=19> */
[----:B------:R-:W2:Y:S01]  /*1a210*/  LDSM.16.MT88.4 R4, [R6+0xf200] ;  /* 0x00f200000604783b */ /* 0x000ea20000004200 */
[----:B0-----:R-:W-:Y:S01]  /*1a220*/  VIADD R15, R2, 0x5800 ;  /* 0x00005800020f7836 */ /* 0x001fe20000000000 */
[----:B--2---:R-:W-:-:S02]  /*1a230*/  PRMT R8, R4, 0x6420, R5 ;  /* 0x0000642004087816 */ /* 0x004fc40000000005 */
        /* <DEDUP_REMOVED lines=29> */
[----:B------:R-:W2:Y:S01]  /*1a410*/  LDSM.16.MT88.4 R4, [R6+0xf200] ;  /* 0x00f200000604783b */ /* 0x000ea20000004200 */
[----:B0-----:R-:W-:Y:S01]  /*1a420*/  VIADD R13, R2, 0x6000 ;  /* 0x00006000020d7836 */ /* 0x001fe20000000000 */
[C-C-:B--2---:R-:W-:Y:S02]  /*1a430*/  PRMT R8, R4.reuse, 0x6420, R5.reuse ;  /* 0x0000642004087816 */ /* 0x144fe40000000005 */
        /* <DEDUP_REMOVED lines=11> */
[----:B0-----:R-:W-:Y:S02]  /*1a4f0*/  LOP3.LUT R3, R13, R16, RZ, 0xfc, !PT ;  /* 0x000000100d037212 */ /* 0x001fe400078efcff */
        /* <DEDUP_REMOVED lines=86> */
.L_x_6479:
[----:B--2---:R2:W-:Y:S01]  /*1aa60*/  SYNCS.ARRIVE.TRANS64.A1T0 RZ, [R0+URZ+0x33450], RZ ;  /* 0x033450ff00ff79a7 */ /* 0x0045e2000810003f */
[----:B------:R-:W-:Y:S06]  /*1aa70*/  BAR.SYNC.DEFER_BLOCKING 0x2, 0x80 ;  /* 0x0082000000007b1d */ /* 0x000fec0000010000 */
[----:B------:R-:W-:Y:S05]  /*1aa80*/  @!P0 BRA `(.L_x_6480) ;  /* 0x0000000000048947 */ /* 0x000fea0003800000 */
[----:B------:R-:W-:Y:S01]  /*1aa90*/  BPT.TRAP 0x1 ;  /* 0x000000040000795c */ /* 0x000fe20000300000 */
.L_x_6480:
[----:B0-----:R-:W3:Y:S01]  /*1aaa0*/  LDL R2, [R1+0x14] ;  /* 0x0000140001027983 */ /* 0x001ee20000100800 */
[----:B--2---:R-:W-:Y:S02]  /*1aab0*/  VIADD R0, R0, 0x33480 ;  /* 0x0003348000007836 */ /* 0x004fe40000000000 */
[----:B------:R-:W-:-:S05]  /*1aac0*/  VIADD R31, R31, 0x1 ;  /* 0x000000011f1f7836 */ /* 0x000fca0000000000 */
[----:B------:R-:W-:-:S04]  /*1aad0*/  ISETP.NE.AND P0, PT, R31, 0x2, PT ;  /* 0x000000021f00780c */ /* 0x000fc80003f05270 */
[----:B------:R-:W-:Y:S02]  /*1aae0*/  SEL R3, RZ, 0x1, P0 ;  /* 0x00000001ff037807 */ /* 0x000fe40000000000 */
[----:B------:R-:W-:Y:S02]  /*1aaf0*/  SEL R31, R31, RZ, P0 ;  /* 0x000000ff1f1f7207 */ /* 0x000fe40000000000 */
[----:B------:R-:W-:Y:S02]  /*1ab00*/  LOP3.LUT R34, R34, R3, RZ, 0x3c, !PT ;  /* 0x0000000322227212 */ /* 0x000fe400078e3cff */
[----:B---3--:R-:W-:-:S04]  /*1ab10*/  PRMT R0, R2, 0x654, R0 ;  /* 0x0000065402007816 */ /* 0x008fc80000000000 */
[----:B------:R0:W-:Y:S03]  /*1ab20*/  SYNCS.ARRIVE.TRANS64.RED.A1T0 RZ, [R0+URZ], RZ ;  /* 0x000000ff00ff79a7 */ /* 0x0001e6000810043f */
.L_x_6419:
[----:B------:R-:W-:Y:S05]  /*1ab30*/  BSYNC B7 ;  /* 0x0000000000077941 */ /* 0x000fea0003800000 */
.L_x_6417:
[----:B------:R-:W-:-:S13]  /*1ab40*/  LOP3.LUT P0, RZ, R22, 0x200, RZ, 0xc0, !PT ;  /* 0x0000020016ff7812 */ /* 0x000fda000780c0ff */
[----:B------:R-:W-:Y:S05]  /*1ab50*/  @!P0 BRA `(.L_x_6481) ;  /* 0x0000000000348947 */ /* 0x000fea0003800000 */
[----:B------:R-:W0:Y:S08]  /*1ab60*/  S2UR UR4, SR_CgaCtaId ;  /* 0x00000000000479c3 */ /* 0x000e300000008800 */
[----:B------:R-:W-:Y:S01]  /*1ab70*/  BAR.SYNC.DEFER_BLOCKING 0x5, 0x180 ;  /* 0x0146000000007b1d */ /* 0x000fe20000010000 */
[----:B------:R-:W-:Y:S01]  /*1ab80*/  MOV R18, 0x400 ;  /* 0x0000040000127802 */ /* 0x000fe20000000f00 */
[----:B0-2---:R-:W-:-:S05]  /*1ab90*/  IMAD.U32 R0, RZ, RZ, UR4 ;  /* 0x00000004ff007e24 */ /* 0x005fca000f8e00ff */
[----:B------:R-:W-:Y:S01]  /*1aba0*/  LEA R18, R0, R18, 0x18 ;  /* 0x0000001200127211 */ /* 0x000fe200078ec0ff */
[----:B------:R-:W-:Y:S04]  /*1abb0*/  STL [R1+0x14], R0 ;  /* 0x0000140001007387 */ /* 0x000fe80000100800 */
[----:B------:R-:W0:Y:S04]  /*1abc0*/  LDS.128 R4, [R18+0x334d0] ;  /* 0x0334d00012047984 */ /* 0x000e280000000c00 */
[----:B0-----:R0:W-:Y:S01]  /*1abd0*/  STL.64 [R1], R4 ;  /* 0x0000000401007387 */ /* 0x0011e20000100a00 */
[----:B------:R-:W-:-:S03]  /*1abe0*/  IMAD.MOV.U32 R0, RZ, RZ, R7 ;  /* 0x000000ffff007224 */ /* 0x000fc600078e0007 */
[----:B------:R0:W-:Y:S02]  /*1abf0*/  STL [R1+0x8], R6 ;  /* 0x0000080601007387 */ /* 0x0001e40000100800 */
[----:B------:R-:W-:Y:S01]  /*1ac00*/  R2UR UR41, R0 ;  /* 0x00000000002972ca */ /* 0x000fe200000e0000 */
[----:B------:R-:W-:Y:S06]  /*1ac10*/  BAR.ARV 0x4, 0x180 ;  /* 0x0106000000007b1d */ /* 0x000fec0000002000 */
[----:B------:R-:W-:Y:S08]  /*1ac20*/  BRA `(.L_x_6482) ;  /* 0x0000000c00f47947 */ /* 0x000ff00003800000 */
.L_x_6481:
[----:B0-2---:R-:W2:Y:S01]  /*1ac30*/  LDL.LU R0, [R1] ;  /* 0x0000000001007983 */ /* 0x005ea20000300800 */
[----:B------:R-:W-:Y:S01]  /*1ac40*/  ULDC UR4, c[0x0][0xc3c] ;  /* 0x00030f0000047ab9 */ /* 0x000fe20000000800 */
[----:B------:R-:W0:Y:S02]  /*1ac50*/  S2R R2, SR_TID.X ;  /* 0x0000000000027919 */ /* 0x000e240000002100 */
[----:B0-----:R-:W-:-:S04]  /*1ac60*/  LOP3.LUT R9, R2, 0x1f, RZ, 0xc0, !PT ;  /* 0x0000001f02097812 */ /* 0x001fc800078ec0ff */
[C---:B------:R-:W-:Y:S01]  /*1ac70*/  ISETP.NE.AND P0, PT, R9.reuse, 0x1f, PT ;  /* 0x0000001f0900780c */ /* 0x040fe20003f05270 */
[----:B------:R-:W-:-:S05]  /*1ac80*/  VIADD R7, R9, UR41 ;  /* 0x0000002909077c36 */ /* 0x000fca0008000000 */
[----:B------:R-:W-:Y:S01]  /*1ac90*/  ISETP.GE.OR P1, PT, R7, UR4, !P0 ;  /* 0x0000000407007c0c */ /* 0x000fe2000c726670 */
[----:B------:R-:W-:-:S12]  /*1aca0*/  ULDC UR4, c[0x0][0xc3c] ;  /* 0x00030f0000047ab9 */ /* 0x000fd80000000800 */
[----:B------:R-:W0:Y:S08]  /*1acb0*/  @!P1 LDC.64 R2, c[0x0][0xc80] ;  /* 0x00032000ff029b82 */ /* 0x000e300000000a00 */
[----:B------:R-:W3:Y:S01]  /*1acc0*/  @!P1 LDC.64 R4, c[0x0][0xc78] ;  /* 0x00031e00ff049b82 */ /* 0x000ee20000000a00 */
[----:B0-----:R-:W-:-:S04]  /*1acd0*/  @!P1 IMAD.WIDE R2, R7, 0x4, R2 ;  /* 0x0000000407029825 */ /* 0x001fc800078e0202 */
        /* <DEDUP_REMOVED lines=24> */
[----:B0-----:R-:W-:-:S05]  /*1ae60*/  SEL R3, R3, RZ, P4 ;  /* 0x000000ff03037207 */ /* 0x001fca0002000000 */
[----:B------:R-:W-:-:S05]  /*1ae70*/  IMAD.IADD R7, R2, 0x1, R3 ;  /* 0x0000000102077824 */ /* 0x000fca00078e0203 */
[----:B------:R-:W0:Y:S02]  /*1ae80*/  SHFL.UP PT, R3, R7, 0x10, RZ ;  /* 0x0600000007037989 */ /* 0x000e2400000e00ff */
[----:B0-----:R-:W-:-:S05]  /*1ae90*/  SEL R4, R3, RZ, P5 ;  /* 0x000000ff03047207 */ /* 0x001fca0002800000 */
[----:B------:R-:W-:Y:S02]  /*1aea0*/  IMAD.IADD R3, R7, 0x1, R4 ;  /* 0x0000000107037824 */ /* 0x000fe400078e0204 */
[----:B------:R-:W0:Y:S01]  /*1aeb0*/  LDC R4, c[0x0][0xc38] ;  /* 0x00030e00ff047b82 */ /* 0x000e220000000800 */
[----:B------:R-:W-:Y:S02]  /*1aec0*/  IMAD.MOV.U32 R7, RZ, RZ, RZ ;  /* 0x000000ffff077224 */ /* 0x000fe400078e00ff */
[----:B------:R-:W0:Y:S02]  /*1aed0*/  SHFL.IDX PT, R9, R3, 0x1f, 0x1f ;  /* 0x03e01f0003097f89 */ /* 0x000e2400000e0000 */
[----:B0-----:R-:W-:-:S04]  /*1aee0*/  IMAD R2, R9, R4, RZ ;  /* 0x0000000409027224 */ /* 0x001fc800078e02ff */
[----:B------:R-:W-:-:S05]  /*1aef0*/  IMAD.IADD R9, R11, 0x1, R2 ;  /* 0x000000010b097824 */ /* 0x000fca00078e0202 */
[----:B------:R-:W-:-:S13]  /*1af00*/  ISETP.GT.AND P6, PT, R9, R6, PT ;  /* 0x000000060900720c */ /* 0x000fda0003fc4270 */
[----:B------:R-:W-:Y:S05]  /*1af10*/  @P6 BRA `(.L_x_6483) ;  /* 0x0000000000a06947 */ /* 0x000fea0003800000 */
.L_x_6485:
        /* <DEDUP_REMOVED lines=10> */
[----:B------:R-:W2:Y:S01]  /*1afc0*/  @!P6 LDC.64 R4, c[0x0][0xc78] ;  /* 0x00031e00ff04eb82 */ /* 0x000ea20000000a00 */
[----:B0-----:R-:W-:-:S05]  /*1afd0*/  @!P6 IMAD.WIDE R2, R11, 0x4, R2 ;  /* 0x000000040b02e825 */ /* 0x001fca00078e0202 */
[----:B------:R2:W3:Y:S02]  /*1afe0*/  @!P6 LDG.E R0, desc[UR36][R2.64] ;  /* 0x000000240200e981 */ /* 0x0004e4000c1e1900 */
[----:B--2---:R-:W-:-:S04]  /*1aff0*/  @!P6 IMAD.WIDE R2, R11, 0x4, R4 ;  /* 0x000000040b02e825 */ /* 0x004fc800078e0204 */
[----:B------:R-:W-:-:S06]  /*1b000*/  IMAD.MOV.U32 R5, RZ, RZ, RZ ;  /* 0x000000ffff057224 */ /* 0x000fcc00078e00ff */
[----:B------:R-:W3:Y:S02]  /*1b010*/  @!P6 LDG.E R5, desc[UR36][R2.64] ;  /* 0x000000240205e981 */ /* 0x000ee4000c1e1900 */
[----:B---3--:R-:W-:-:S05]  /*1b020*/  IMAD R13, R5, R0, RZ ;  /* 0x00000000050d7224 */ /* 0x008fca00078e02ff */
        /* <DEDUP_REMOVED lines=23> */
.L_x_6483:
        /* <DEDUP_REMOVED lines=8> */
[----:B------:R0:W2:Y:S04]  /*1b220*/  SHFL.IDX PT, R8, R5, R8, 0x1f ;  /* 0x00001f0805087589 */ /* 0x0000a800000e0000 */
[----:B------:R0:W3:Y:S01]  /*1b230*/  SHFL.IDX PT, R0, R0, R9, 0x1f ;  /* 0x00001f0900007589 */ /* 0x0000e200000e0000 */
[----:B------:R-:W-:Y:S05]  /*1b240*/  @!P0 BRA `(.L_x_6486) ;  /* 0x00000000000c8947 */ /* 0x000fea0003800000 */
[----:B------:R-:W-:-:S06]  /*1b250*/  UIADD3 UR5, UR4, -0x1, URZ ;  /* 0xffffffff04057890 */ /* 0x000fcc000fffe03f */
[----:B------:R-:W-:-:S05]  /*1b260*/  IMAD.U32 R10, RZ, RZ, UR5 ;  /* 0x00000005ff0a7e24 */ /* 0x000fca000f8e00ff */
[----:B------:R4:W0:Y:S02]  /*1b270*/  SHFL.IDX PT, R7, R3, R10, 0x1f ;  /* 0x00001f0a03077589 */ /* 0x00082400000e0000 */
.L_x_6486:
[----:B0-----:R-:W-:Y:S01]  /*1b280*/  IMAD R2, R7, R4, R2 ;  /* 0x0000000407027224 */ /* 0x001fe200078e0202 */
[----:B--2---:R-:W-:Y:S01]  /*1b290*/  ISETP.NE.AND P0, PT, R8, 0x1, PT ;  /* 0x000000010800780c */ /* 0x004fe20003f05270 */
[----:B------:R-:W-:Y:S02]  /*1b2a0*/  UIADD3 UR41, UR4, UR41, URZ ;  /* 0x0000002904297290 */ /* 0x000fe4000fffe03f */
[----:B------:R-:W-:Y:S01]  /*1b2b0*/  IMAD.IADD R5, R6, 0x1, -R2 ;  /* 0x0000000106057824 */ /* 0x000fe200078e0a02 */
[----:B------:R0:W-:Y:S09]  /*1b2c0*/  STL [R1], R2 ;  /* 0x0000000201007387 */ /* 0x0001f20000100800 */
[----:B------:R-:W-:Y:S05]  /*1b2d0*/  @!P0 BRA `(.L_x_6487) ;  /* 0x0000000000e08947 */ /* 0x000fea0003800000 */
[----:B---3--:R-:W-:Y:S02]  /*1b2e0*/  IABS R4, R0 ;  /* 0x0000000000047213 */ /* 0x008fe40000000000 */
[----:B------:R-:W-:Y:S02]  /*1b2f0*/  IABS R6, R8 ;  /* 0x0000000800067213 */ /* 0x000fe40000000000 */
[----:B------:R-:W2:Y:S08]  /*1b300*/  I2F.RP R7, R4 ;  /* 0x0000000400077306 */ /* 0x000eb00000209400 */
[----:B----4-:R-:W3:Y:S08]  /*1b310*/  I2F.RP R10, R6 ;  /* 0x00000006000a7306 */ /* 0x010ef00000209400 */
[----:B--2---:R-:W0:Y:S08]  /*1b320*/  MUFU.RCP R7, R7 ;  /* 0x0000000700077308 */ /* 0x004e300000001000 */
[----:B---3--:R-:W-:Y:S01]  /*1b330*/  MUFU.RCP R10, R10 ;  /* 0x0000000a000a7308 */ /* 0x008fe20000001000 */
[----:B0-----:R-:W-:Y:S01]  /*1b340*/  VIADD R2, R7, 0xffffffe ;  /* 0x0ffffffe07027836 */ /* 0x001fe20000000000 */
[----:B------:R-:W-:-:S06]  /*1b350*/  IABS R7, R0 ;  /* 0x0000000000077213 */ /* 0x000fcc0000000000 */
[----:B------:R0:W2:Y:S02]  /*1b360*/  F2I.FTZ.U32.TRUNC.NTZ R3, R2 ;  /* 0x0000000200037305 */ /* 0x0000a4000021f000 */
[----:B0-----:R-:W-:Y:S02]  /*1b370*/  IMAD.MOV.U32 R2, RZ, RZ, RZ ;  /* 0x000000ffff027224 */ /* 0x001fe400078e00ff */
[----:B--2---:R-:W-:-:S04]  /*1b380*/  IMAD.MOV R9, RZ, RZ, -R3 ;  /* 0x000000ffff097224 */ /* 0x004fc800078e0a03 */
[----:B------:R-:W-:-:S04]  /*1b390*/  IMAD R9, R9, R4, RZ ;  /* 0x0000000409097224 */ /* 0x000fc800078e02ff */
[----:B------:R-:W-:Y:S01]  /*1b3a0*/  IMAD.HI.U32 R3, R3, R9, R2 ;  /* 0x0000000903037227 */ /* 0x000fe200078e0002 */
[----:B------:R-:W-:-:S03]  /*1b3b0*/  IABS R2, R5 ;  /* 0x0000000500027213 */ /* 0x000fc60000000000 */
[----:B------:R-:W-:Y:S02]  /*1b3c0*/  IMAD.MOV R9, RZ, RZ, -R7 ;  /* 0x000000ffff097224 */ /* 0x000fe400078e0a07 */
[----:B------:R-:W-:-:S04]  /*1b3d0*/  IMAD.HI.U32 R7, R3, R2, RZ ;  /* 0x0000000203077227 */ /* 0x000fc800078e00ff */
[----:B------:R-:W-:Y:S02]  /*1b3e0*/  IMAD R9, R7, R9, R2 ;  /* 0x0000000907097224 */ /* 0x000fe400078e0202 */
[----:B------:R-:W-:Y:S02]  /*1b3f0*/  VIADD R3, R10, 0xffffffe ;  /* 0x0ffffffe0a037836 */ /* 0x000fe40000000000 */
[----:B------:R-:W-:Y:S01]  /*1b400*/  IMAD.MOV.U32 R2, RZ, RZ, RZ ;  /* 0x000000ffff027224 */ /* 0x000fe200078e00ff */
[----:B------:R-:W-:-:S03]  /*1b410*/  ISETP.GT.U32.AND P1, PT, R4, R9, PT ;  /* 0x000000090400720c */ /* 0x000fc60003f24070 */
[----:B------:R-:W0:Y:S10]  /*1b420*/  F2I.FTZ.U32.TRUNC.NTZ R3, R3 ;  /* 0x0000000300037305 */ /* 0x000e34000021f000 */
[----:B------:R-:W-:-:S02]  /*1b430*/  @!P1 IMAD.IADD R9, R9, 0x1, -R4 ;  /* 0x0000000109099824 */ /* 0x000fc400078e0a04 */
[----:B------:R-:W-:Y:S01]  /*1b440*/  @!P1 VIADD R7, R7, 0x1 ;  /* 0x0000000107079836 */ /* 0x000fe20000000000 */
[----:B------:R-:W-:Y:S02]  /*1b450*/  ISETP.NE.AND P1, PT, R0, RZ, PT ;  /* 0x000000ff0000720c */ /* 0x000fe40003f25270 */
[----:B------:R-:W-:Y:S01]  /*1b460*/  ISETP.GE.U32.AND P0, PT, R9, R4, PT ;  /* 0x000000040900720c */ /* 0x000fe20003f06070 */
[----:B0-----:R-:W-:-:S04]  /*1b470*/  IMAD.MOV R9, RZ, RZ, -R3 ;  /* 0x000000ffff097224 */ /* 0x001fc800078e0a03 */
[----:B------:R-:W-:-:S04]  /*1b480*/  IMAD R9, R9, R6, RZ ;  /* 0x0000000609097224 */ /* 0x000fc800078e02ff */
[----:B------:R-:W-:Y:S01]  /*1b490*/  IMAD.HI.U32 R4, R3, R9, R2 ;  /* 0x0000000903047227 */ /* 0x000fe200078e0002 */
[----:B------:R-:W-:-:S03]  /*1b4a0*/  LOP3.LUT R2, R5, R0, RZ, 0x3c, !PT ;  /* 0x0000000005027212 */ /* 0x000fc600078e3cff */
[----:B------:R-:W-:Y:S01]  /*1b4b0*/  @P0 VIADD R7, R7, 0x1 ;  /* 0x0000000107070836 */ /* 0x000fe20000000000 */
[----:B------:R-:W-:Y:S02]  /*1b4c0*/  ISETP.GE.AND P2, PT, R2, RZ, PT ;  /* 0x000000ff0200720c */ /* 0x000fe40003f46270 */
[----:B------:R-:W-:-:S05]  /*1b4d0*/  IABS R2, R8 ;  /* 0x0000000800027213 */ /* 0x000fca0000000000 */
[----:B------:R-:W-:-:S06]  /*1b4e0*/  IMAD.MOV R2, RZ, RZ, -R2 ;  /* 0x000000ffff027224 */ /* 0x000fcc00078e0a02 */
[----:B------:R-:W-:Y:S01]  /*1b4f0*/  @!P2 IMAD.MOV R7, RZ, RZ, -R7 ;  /* 0x000000ffff07a224 */ /* 0x000fe200078e0a07 */
[----:B------:R-:W-:-:S04]  /*1b500*/  @!P1 LOP3.LUT R7, RZ, R0, RZ, 0x33, !PT ;  /* 0x00000000ff079212 */ /* 0x000fc800078e33ff */
[----:B------:R-:W-:-:S05]  /*1b510*/  IABS R3, R7 ;  /* 0x0000000700037213 */ /* 0x000fca0000000000 */
[----:B------:R-:W-:-:S04]  /*1b520*/  IMAD.HI.U32 R4, R4, R3, RZ ;  /* 0x0000000304047227 */ /* 0x000fc800078e00ff */
        /* <DEDUP_REMOVED lines=13> */
[--C-:B------:R-:W-:Y:S02]  /*1b600*/  IMAD R8, R8, R2, R7.reuse ;  /* 0x0000000208087224 */ /* 0x100fe400078e0207 */
[----:B------:R-:W-:Y:S02]  /*1b610*/  IMAD.MOV R2, RZ, RZ, -R7 ;  /* 0x000000ffff027224 */ /* 0x000fe400078e0a07 */
[----:B------:R-:W-:Y:S02]  /*1b620*/  IMAD R3, R8, 0x10000, R3 ;  /* 0x0001000008037824 */ /* 0x000fe400078e0203 */
[----:B------:R-:W-:-:S03]  /*1b630*/  IMAD R2, R0, R2, R5 ;  /* 0x0000000200027224 */ /* 0x000fc600078e0205 */
[----:B------:R2:W-:Y:S01]  /*1b640*/  STL [R1+0x8], R3 ;  /* 0x0000080301007387 */ /* 0x0005e20000100800 */
[----:B------:R-:W-:Y:S05]  /*1b650*/  BRA `(.L_x_6488) ;  /* 0x0000000000fc7947 */ /* 0x000fea0003800000 */
.L_x_6487:
[----:B------:R-:W-:Y:S02]  /*1b660*/  ULDC.64 UR4, c[0x0][0xc90] ;  /* 0x0003240000047ab9 */ /* 0x000fe40000000a00 */
[----:B------:R-:W-:-:S06]  /*1b670*/  UIMAD.WIDE UR4, UR41, 0x4, UR4 ;  /* 0x00000004290478a5 */ /* 0x000fcc000f8e0204 */
[----:B0-----:R-:W-:Y:S02]  /*1b680*/  IMAD.U32 R2, RZ, RZ, UR4 ;  /* 0x00000004ff027e24 */ /* 0x001fe4000f8e00ff */
[----:B----4-:R-:W-:-:S05]  /*1b690*/  IMAD.U32 R3, RZ, RZ, UR5 ;  /* 0x00000005ff037e24 */ /* 0x010fca000f8e00ff */
[----:B------:R0:W3:Y:S02]  /*1b6a0*/  LDG.E R9, desc[UR36][R2.64] ;  /* 0x0000002402097981 */ /* 0x0000e4000c1e1900 */
[----:B0-----:R-:W-:Y:S02]  /*1b6b0*/  IMAD.MOV.U32 R2, RZ, RZ, RZ ;  /* 0x000000ffff027224 */ /* 0x001fe400078e00ff */
[----:B---3--:R-:W-:-:S05]  /*1b6c0*/  IMAD R6, R0, R9, RZ ;  /* 0x0000000900067224 */ /* 0x008fca00078e02ff */
        /* <DEDUP_REMOVED lines=54> */
[----:B------:R-:W-:-:S05]  /*1ba30*/  IMAD R3, R2, R4, R5 ;  /* 0x0000000402037224 */ /* 0x000fca00078e0205 */
[----:B------:R0:W-:Y:S02]  /*1ba40*/  STL [R1+0x8], R3 ;  /* 0x0000080301007387 */ /* 0x0001e40000100800 */
.L_x_6488:
[----:B0-2---:R-:W-:-:S05]  /*1ba50*/  LOP3.LUT R3, RZ, R2, RZ, 0x33, !PT ;  /* 0x00000002ff037212 */ /* 0x005fca00078e33ff */
[----:B------:R-:W-:-:S05]  /*1ba60*/  IMAD.IADD R0, R0, 0x1, R3 ;  /* 0x0000000100007824 */ /* 0x000fca00078e0203 */
[----:B------:R2:W-:Y:S01]  /*1ba70*/  STL [R1+0x4], R0 ;  /* 0x0000040001007387 */ /* 0x0005e20000100800 */
[----:B------:R-:W-:Y:S05]  /*1ba80*/  BRA `(.L_x_6489) ;  /* 0x0000000000107947 */ /* 0x000fea0003800000 */
.L_x_6484:
[----:B------:R0:W-:Y:S01]  /*1ba90*/  STL [R1], R6 ;  /* 0x0000000601007387 */ /* 0x0001e20000100800 */
[----:B------:R-:W-:-:S03]  /*1baa0*/  ULDC UR41, c[0x0][0xc3c] ;  /* 0x00030f0000297ab9 */ /* 0x000fc60000000800 */
[----:B------:R0:W-:Y:S04]  /*1bab0*/  STL [R1+0x4], RZ ;  /* 0x000004ff01007387 */ /* 0x0001e80000100800 */
[----:B------:R0:W-:Y:S02]  /*1bac0*/  STL [R1+0x8], RZ ;  /* 0x000008ff01007387 */ /* 0x0001e40000100800 */
.L_x_6489:
[----:B------:R-:W3:Y:S04]  /*1bad0*/  LDL R3, [R1+0x4] ;  /* 0x0000040001037983 */ /* 0x000ee80000100800 */
[----:B------:R-:W4:Y:S04]  /*1bae0*/  LDL R2, [R1+0x8] ;  /* 0x0000080001027983 */ /* 0x000f280000100800 */
[----:B------:R-:W5:Y:S01]  /*1baf0*/  LDL R4, [R1] ;  /* 0x0000000001047983 */ /* 0x000f620000100800 */
[----:B--2---:R-:W2:Y:S01]  /*1bb00*/  S2R R0, SR_TID.X ;  /* 0x0000000000007919 */ /* 0x004ea20000002100 */
[----:B------:R-:W-:Y:S01]  /*1bb10*/  BAR.SYNC.DEFER_BLOCKING 0x4, 0x180 ;  /* 0x0106000000007b1d */ /* 0x000fe20000010000 */
[----:B---3--:R-:W-:-:S02]  /*1bb20*/  IMAD.MOV.U32 R5, RZ, RZ, R3 ;  /* 0x000000ffff057224 */ /* 0x008fc400078e0003 */
[----:B----4-:R-:W-:-:S03]  /*1bb30*/  IMAD.MOV.U32 R3, RZ, RZ, R2 ;  /* 0x000000ffff037224 */ /* 0x010fc600078e0002 */
[----:B------:R3:W4:Y:S01]  /*1bb40*/  LDL R2, [R1+0x14] ;  /* 0x0000140001027983 */ /* 0x0007220000100800 */
[----:B--2---:R-:W-:Y:S01]  /*1bb50*/  LOP3.LUT R0, R0, 0x1f, RZ, 0xc0, !PT ;  /* 0x0000001f00007812 */ /* 0x004fe200078ec0ff */
[----:B0-----:R-:W-:-:S03]  /*1bb60*/  IMAD.MOV.U32 R6, RZ, RZ, R3 ;  /* 0x000000ffff067224 */ /* 0x001fc600078e0003 */
[----:B------:R-:W-:-:S13]  /*1bb70*/  ISETP.NE.AND P0, PT, R0, RZ, PT ;  /* 0x000000ff0000720c */ /* 0x000fda0003f05270 */
[----:B------:R-:W-:Y:S01]  /*1bb80*/  @!P0 MOV R0, 0x400 ;  /* 0x0000040000008802 */ /* 0x000fe20000000f00 */
[----:B----4-:R-:W0:Y:S03]  /*1bb90*/  @!P0 S2R R2, SR_CgaCtaId ;  /* 0x0000000000028919 */ /* 0x010e260000008800 */
[----:B0-----:R-:W-:Y:S01]  /*1bba0*/  @!P0 LEA R18, R2, R0, 0x18 ;  /* 0x0000000002128211 */ /* 0x001fe200078ec0ff */
[----:B------:R-:W-:Y:S01]  /*1bbb0*/  IMAD.U32 R0, RZ, RZ, UR41 ;  /* 0x00000029ff007e24 */ /* 0x000fe2000f8e00ff */
[----:B------:R3:W-:Y:S03]  /*1bbc0*/  @!P0 STL [R1+0x14], R2 ;  /* 0x0000140201008387 */ /* 0x0007e60000100800 */
[----:B------:R-:W-:-:S05]  /*1bbd0*/  @!P0 IMAD.MOV.U32 R7, RZ, RZ, R0 ;  /* 0x000000ffff078224 */ /* 0x000fca00078e0000 */
[----:B-----5:R3:W-:Y:S01]  /*1bbe0*/  @!P0 STS.128 [R18+0x334d0], R4 ;  /* 0x0334d00412008388 */ /* 0x0207e20000000c00 */
[----:B------:R-:W-:Y:S06]  /*1bbf0*/  BAR.ARV 0x5, 0x180 ;  /* 0x0146000000007b1d */ /* 0x000fec0000002000 */
.L_x_6482:
[----:B------:R-:W-:Y:S02]  /*1bc00*/  ULDC UR4, c[0x0][0xc3c] ;  /* 0x00030f0000047ab9 */ /* 0x000fe40000000800 */
[----:B------:R-:W-:-:S06]  /*1bc10*/  UISETP.GE.AND UP0, UPT, UR41, UR4, UPT ;  /* 0x000000042900728c */ /* 0x000fcc000bf06270 */
[----:B------:R-:W-:-:S13]  /*1bc20*/  PLOP3.LUT P0, PT, PT, PT, UP0, 0x80, 0x0 ;  /* 0x000000000000781c */ /* 0x000fda0003f0f008 */
[----:B------:R-:W-:Y:S05]  /*1bc30*/  @!P0 BRA `(.L_x_6490) ;  /* 0xffffff9400548947 */ /* 0x000fea000383ffff */
.L_x_6412:
[----:B-1----:R-:W2:Y:S01]  /*1bc40*/  LDL.LU R0, [R1+0x20] ;  /* 0x0000200001007983 */ /* 0x002ea20000300800 */
[----:B------:R-:W-:Y:S01]  /*1bc50*/  BSSY B0, `(.L_x_6491) ;  /* 0x000000b000007945 */ /* 0x000fe20003800000 */
[----:B0--3--:R-:W0:Y:S01]  /*1bc60*/  S2R R5, SR_CgaCtaId ;  /* 0x0000000000057919 */ /* 0x009e220000008800 */
        /* <DEDUP_REMOVED lines=9> */
.L_x_6577:
[----:B------:R-:W-:Y:S05]  /*1bd00*/  BSYNC B0 ;  /* 0x0000000000007941 */ /* 0x000fea0003800000 */
.L_x_6491:
[----:B------:R-:W-:-:S03]  /*1bd10*/  UMOV UR4, 0xffffffff ;  /* 0xffffffff00047882 */ /* 0x000fc60000000000 */
[----:B------:R-:W-:Y:S05]  /*1bd20*/  BRA.DIV UR4, `(.L_x_6493) ;  /* 0x0000002a04787947 */ /* 0x000fea000b800000 */
[----:B0-----:R-:W0:Y:S02]  /*1bd30*/  S2R R0, SR_TID.X ;  /* 0x0000000000007919 */ /* 0x001e240000002100 */
[----:B0-----:R-:W-:-:S04]  /*1bd40*/  SHF.R.U32.HI R0, RZ, 0x5, R0 ;  /* 0x00000005ff007819 */ /* 0x001fc80000011600 */
[----:B------:R-:W-:-:S05]  /*1bd50*/  LOP3.LUT R0, R0, 0x3, RZ, 0xc0, !PT ;  /* 0x0000000300007812 */ /* 0x000fca00078ec0ff */
[----:B------:R0:W1:Y:S02]  /*1bd60*/  SHFL.IDX PT, R14, R0, RZ, 0x1f ;  /* 0x00001fff000e7589 */ /* 0x00006400000e0000 */
.L_x_6580:
[----:B-1----:R-:W-:Y:S01]  /*1bd70*/  ISETP.NE.AND P0, PT, R14, RZ, PT ;  /* 0x000000ff0e00720c */ /* 0x002fe20003f05270 */
[----:B------:R-:W-:-:S12]  /*1bd80*/  BSSY B0, `(.L_x_6494) ;  /* 0x000002e000007945 */ /* 0x000fd80003800000 */
[----:B------:R-:W-:Y:S05]  /*1bd90*/  @P0 BRA `(.L_x_6495) ;  /* 0x0000000000b00947 */ /* 0x000fea0003800000 */
[----:B------:R-:W-:-:S03]  /*1bda0*/  UMOV UR4, 0xffffffff ;  /* 0xffffffff00047882 */ /* 0x000fc60000000000 */
[----:B------:R-:W-:Y:S05]  /*1bdb0*/  BRA.DIV UR4, `(.L_x_6496) ;  /* 0x0000002a04887947 */ /* 0x000fea000b800000 */
[----:B------:R-:W-:-:S13]  /*1bdc0*/  ELECT P6, URZ, PT ;  /* 0x00000000003f782f */ /* 0x000fda00038c0000 */
.L_x_6583:
        /* <DEDUP_REMOVED lines=8> */
.L_x_6497:
[C---:B------:R-:W-:Y:S01]  /*1be50*/  IMAD R5, R31.reuse, 0x8, R4 ;  /* 0x000000081f057824 */ /* 0x040fe200078e0204 */
[----:B------:R-:W-:Y:S01]  /*1be60*/  SHF.L.U32 R0, R34, 0x1f, RZ ;  /* 0x0000001f22007819 */ /* 0x000fe200000006ff */
[----:B------:R-:W-:-:S03]  /*1be70*/  VIADD R31, R31, 0x1 ;  /* 0x000000011f1f7836 */ /* 0x000fc60000000000 */
[----:B------:R-:W0:Y:S02]  /*1be80*/  SYNCS.PHASECHK.TRANS64.TRYWAIT P1, [R5+URZ+0x33440], R0 ;  /* 0x03344000050075a7 */ /* 0x000e24000802017f */
[----:B------:R-:W-:-:S04]  /*1be90*/  ISETP.NE.AND P2, PT, R31, 0x2, PT ;  /* 0x000000021f00780c */ /* 0x000fc80003f45270 */
[----:B------:R-:W-:Y:S01]  /*1bea0*/  SEL R3, RZ, 0x1, P2 ;  /* 0x00000001ff037807 */ /* 0x000fe20001000000 */
[----:B0-----:R-:W-:Y:S08]  /*1beb0*/  @!P1 BRA `(.L_x_6498) ;  /* 0x0000002800689947 */ /* 0x001ff00003800000 */
.L_x_6584:
[----:B------:R-:W-:Y:S02]  /*1bec0*/  SEL R31, R31, RZ, P2 ;  /* 0x000000ff1f1f7207 */ /* 0x000fe40001000000 */
[----:B------:R-:W-:Y:S01]  /*1bed0*/  LOP3.LUT R2, R34, R3, RZ, 0x3c, !PT ;  /* 0x0000000322027212 */ /* 0x000fe200078e3cff */
[----:B------:R-:W-:Y:S06]  /*1bee0*/  @!P0 BRA `(.L_x_6499) ;  /* 0x0000000000048947 */ /* 0x000fec0003800000 */
[----:B------:R-:W-:Y:S01]  /*1bef0*/  BPT.TRAP 0x1 ;  /* 0x000000040000795c */ /* 0x000fe20000300000 */
.L_x_6499:
[----:B------:R-:W-:Y:S01]  /*1bf00*/  IMAD R31, R31, 0x8, R4 ;  /* 0x000000081f1f7824 */ /* 0x000fe200078e0204 */
[----:B------:R-:W-:-:S04]  /*1bf10*/  SHF.L.U32 R2, R2, 0x1f, RZ ;  /* 0x0000001f02027819 */ /* 0x000fc800000006ff */
[----:B------:R-:W1:Y:S02]  /*1bf20*/  SYNCS.PHASECHK.TRANS64.TRYWAIT P1, [R31+URZ+0x33440], R2 ;  /* 0x033440021f0075a7 */ /* 0x000e64000802017f */
[----:B-1----:R-:W-:Y:S05]  /*1bf30*/  @!P1 BRA `(.L_x_6500) ;  /* 0x00000028005c9947 */ /* 0x002fea0003800000 */
.L_x_6585:
[----:B------:R-:W-:Y:S05]  /*1bf40*/  @!P0 BRA `(.L_x_6501) ;  /* 0x0000000000048947 */ /* 0x000fea0003800000 */
[----:B------:R-:W-:Y:S01]  /*1bf50*/  BPT.TRAP 0x1 ;  /* 0x000000040000795c */ /* 0x000fe20000300000 */
.L_x_6501:
[----:B------:R-:W2:Y:S02]  /*1bf60*/  SYNCS.PHASECHK.TRANS64.TRYWAIT P1, [R5+URZ+0x33460], R0 ;  /* 0x03346000050075a7 */ /* 0x000ea4000802017f */
[----:B--2---:R-:W-:Y:S05]  /*1bf70*/  @!P1 BRA `(.L_x_6502) ;  /* 0x0000002800609947 */ /* 0x004fea0003800000 */
.L_x_6586:
[----:B------:R-:W-:Y:S05]  /*1bf80*/  @!P0 BRA `(.L_x_6503) ;  /* 0x0000000000048947 */ /* 0x000fea0003800000 */
[----:B------:R-:W-:Y:S01]  /*1bf90*/  BPT.TRAP 0x1 ;  /* 0x000000040000795c */ /* 0x000fe20000300000 */
.L_x_6503:
[----:B------:R-:W3:Y:S02]  /*1bfa0*/  SYNCS.PHASECHK.TRANS64.TRYWAIT P1, [R31+URZ+0x33460], R2 ;  /* 0x033460021f0075a7 */ /* 0x000ee4000802017f */
[----:B---3--:R-:W-:Y:S05]  /*1bfb0*/  @!P1 BRA `(.L_x_6504) ;  /* 0x0000002800649947 */ /* 0x008fea0003800000 */
.L_x_6587:
[----:B------:R-:W-:Y:S05]  /*1bfc0*/  @!P0 BRA `(.L_x_6505) ;  /* 0x0000000000048947 */ /* 0x000fea0003800000 */
[----:B------:R-:W-:Y:S01]  /*1bfd0*/  BPT.TRAP 0x1 ;  /* 0x000000040000795c */ /* 0x000fe20000300000 */
.L_x_6505:
[----:B------:R-:W4:Y:S02]  /*1bfe0*/  SYNCS.PHASECHK.TRANS64.TRYWAIT P1, [R5+URZ+0x33480], R0 ;  /* 0x03348000050075a7 */ /* 0x000f24000802017f */
[----:B----4-:R-:W-:Y:S05]  /*1bff0*/  @!P1 BRA `(.L_x_6506) ;  /* 0x0000002800689947 */ /* 0x010fea0003800000 */
.L_x_6588:
[----:B------:R-:W-:Y:S05]  /*1c000*/  @!P0 BRA `(.L_x_6507) ;  /* 0x0000000000048947 */ /* 0x000fea0003800000 */
[----:B------:R-:W-:Y:S01]  /*1c010*/  BPT.TRAP 0x1 ;  /* 0x000000040000795c */ /* 0x000fe20000300000 */
.L_x_6507:
[----:B------:R0:W0:Y:S02]  /*1c020*/  SYNCS.PHASECHK.TRANS64.TRYWAIT P0, [R31+URZ+0x33480], R2 ;  /* 0x033480021f0075a7 */ /* 0x000024000800017f */
[----:B0-----:R-:W-:Y:S05]  /*1c030*/  @!P0 NANOSLEEP.SYNCS 0x989680 ;  /* 0x009896800000895d */ /* 0x001fea0003900000 */
[----:B------:R-:W0:Y:S02]  /*1c040*/  @!P0 SYNCS.PHASECHK.TRANS64 P0, [R31+URZ+0x33480], R2 ;  /* 0x033480021f0085a7 */ /* 0x000e24000800007f */
[----:B0-----:R-:W-:Y:S05]  /*1c050*/  @!P0 BRA `(.L_x_6507) ;  /* 0xfffffffc00f08947 */ /* 0x001fea000383ffff */
.L_x_6495:
[----:B------:R-:W-:Y:S05]  /*1c060*/  BSYNC B0 ;  /* 0x0000000000007941 */ /* 0x000fea0003800000 */
.L_x_6494:
[----:B------:R-:W-:Y:S05]  /*1c070*/  EXIT ;  /* 0x000000000000794d */ /* 0x000fea0003800000 */
.L_x_6346:
[----:B0-----:R-:W-:-:S04]  /*1c080*/  IMAD.U32 R3, RZ, RZ, UR39 ;  /* 0x00000027ff037e24 */ /* 0x001fc8000f8e00ff */
[----:B------:R0:W1:Y:S03]  /*1c090*/  SYNCS.PHASECHK.TRANS64.TRYWAIT P0, [R3+URZ+0x33400], R2 ;  /* 0x03340002030075a7 */ /* 0x000066000800017f */
[----:B-1----:R-:W-:Y:S05]  /*1c0a0*/  @!P0 NANOSLEEP.SYNCS 0x989680 ;  /* 0x009896800000895d */ /* 0x002fea0003900000 */
[----:B------:R-:W1:Y:S02]  /*1c0b0*/  @!P0 SYNCS.PHASECHK.TRANS64 P0, [R3+URZ+0x33400], R2 ;  /* 0x03340002030085a7 */ /* 0x000e64000800007f */
[----:B-1----:R-:W-:Y:S05]  /*1c0c0*/  @!P0 BRA `(.L_x_6346) ;  /* 0xfffffffc00ec8947 */ /* 0x002fea000383ffff */
[----:B------:R-:W-:Y:S05]  /*1c0d0*/  BRA `(.L_x_6508) ;  /* 0xfffffe6000147947 */ /* 0x000fea000383ffff */
.L_x_6350:
[----:B-1----:R1:W2:Y:S02]  /*1c0e0*/  SYNCS.PHASECHK.TRANS64.TRYWAIT P0, [R2+URZ+0x33430], R3 ;  /* 0x03343003020075a7 */ /* 0x0022a4000800017f */
[----:B--2---:R-:W-:Y:S05]  /*1c0f0*/  @!P0 NANOSLEEP.SYNCS 0x989680 ;  /* 0x009896800000895d */ /* 0x004fea0003900000 */
[----:B------:R-:W2:Y:S02]  /*1c100*/  @!P0 SYNCS.PHASECHK.TRANS64 P0, [R2+URZ+0x33430], R3 ;  /* 0x03343003020085a7 */ /* 0x000ea4000800007f */
[----:B--2---:R-:W-:Y:S05]  /*1c110*/  @!P0 BRA `(.L_x_6350) ;  /* 0xfffffffc00f08947 */ /* 0x004fea000383ffff */
[----:B------:R-:W-:Y:S05]  /*1c120*/  BRA `(.L_x_6349) ;  /* 0xfffffe6000307947 */ /* 0x000fea000383ffff */
.L_x_6356:
[----:B-1----:R-:W-:-:S04]  /*1c130*/  IMAD.U32 R7, RZ, RZ, UR6 ;  /* 0x00000006ff077e24 */ /* 0x002fc8000f8e00ff */
[----:B------:R1:W2:Y:S03]  /*1c140*/  SYNCS.PHASECHK.TRANS64.TRYWAIT P0, [R7+URZ+0x33430], R6 ;  /* 0x03343006070075a7 */ /* 0x0002a6000800017f */
[----:B--2---:R-:W-:Y:S05]  /*1c150*/  @!P0 NANOSLEEP.SYNCS 0x989680 ;  /* 0x009896800000895d */ /* 0x004fea0003900000 */
[----:B------:R-:W2:Y:S02]  /*1c160*/  @!P0 SYNCS.PHASECHK.TRANS64 P0, [R7+URZ+0x33430], R6 ;  /* 0x03343006070085a7 */ /* 0x000ea4000800007f */
[----:B--2---:R-:W-:Y:S05]  /*1c170*/  @!P0 BRA `(.L_x_6356) ;  /* 0xfffffffc00ec8947 */ /* 0x004fea000383ffff */
[----:B------:R-:W-:Y:S05]  /*1c180*/  BRA `(.L_x_6353) ;  /* 0xfffffea000e87947 */ /* 0x000fea000383ffff */
.L_x_6360:
[----:B-1----:R-:W-:-:S04]  /*1c190*/  IMAD.U32 R7, RZ, RZ, UR6 ;  /* 0x00000006ff077e24 */ /* 0x002fc8000f8e00ff */
[----:B------:R1:W2:Y:S03]  /*1c1a0*/  SYNCS.PHASECHK.TRANS64.TRYWAIT P0, [R7+URZ+0x33450], R6 ;  /* 0x03345006070075a7 */ /* 0x0002a6000800017f */
[----:B--2---:R-:W-:Y:S05]  /*1c1b0*/  @!P0 NANOSLEEP.SYNCS 0x989680 ;  /* 0x009896800000895d */ /* 0x004fea0003900000 */
[----:B------:R-:W2:Y:S02]  /*1c1c0*/  @!P0 SYNCS.PHASECHK.TRANS64 P0, [R7+URZ+0x33450], R6 ;  /* 0x03345006070085a7 */ /* 0x000ea4000800007f */
[----:B--2---:R-:W-:Y:S05]  /*1c1d0*/  @!P0 BRA `(.L_x_6360) ;  /* 0xfffffffc00ec8947 */ /* 0x004fea000383ffff */
[----:B------:R-:W-:Y:S05]  /*1c1e0*/  BRA `(.L_x_6357) ;  /* 0xfffffeac00f47947 */ /* 0x000fea000383ffff */
.L_x_6368:
[----:B-1----:R-:W-:-:S04]  /*1c1f0*/  IMAD.U32 R7, RZ, RZ, UR6 ;  /* 0x00000006ff077e24 */ /* 0x002fc8000f8e00ff */
[----:B------:R1:W2:Y:S03]  /*1c200*/  SYNCS.PHASECHK.TRANS64.TRYWAIT P0, [R7+URZ+0x33430], R6 ;  /* 0x03343006070075a7 */ /* 0x0002a6000800017f */
[----:B--2---:R-:W-:Y:S05]  /*1c210*/  @!P0 NANOSLEEP.SYNCS 0x989680 ;  /* 0x009896800000895d */ /* 0x004fea0003900000 */
[----:B------:R-:W2:Y:S02]  /*1c220*/  @!P0 SYNCS.PHASECHK.TRANS64 P0, [R7+URZ+0x33430], R6 ;  /* 0x03343006070085a7 */ /* 0x000ea4000800007f */
[----:B--2---:R-:W-:Y:S05]  /*1c230*/  @!P0 BRA `(.L_x_6368) ;  /* 0xfffffffc00ec8947 */ /* 0x004fea000383ffff */
[----:B------:R-:W-:Y:S05]  /*1c240*/  BRA `(.L_x_6365) ;  /* 0xfffffee400e47947 */ /* 0x000fea000383ffff */
.L_x_6372:
[----:B-1----:R-:W-:-:S04]  /*1c250*/  IMAD.U32 R7, RZ, RZ, UR6 ;  /* 0x00000006ff077e24 */ /* 0x002fc8000f8e00ff */
[----:B------:R1:W2:Y:S03]  /*1c260*/  SYNCS.PHASECHK.TRANS64.TRYWAIT P0, [R7+URZ+0x33450], R6 ;  /* 0x03345006070075a7 */ /* 0x0002a6000800017f */
[----:B--2---:R-:W-:Y:S05]  /*1c270*/  @!P0 NANOSLEEP.SYNCS 0x989680 ;  /* 0x009896800000895d */ /* 0x004fea0003900000 */
[----:B------:R-:W2:Y:S02]  /*1c280*/  @!P0 SYNCS.PHASECHK.TRANS64 P0, [R7+URZ+0x33450], R6 ;  /* 0x03345006070085a7 */ /* 0x000ea4000800007f */
[----:B--2---:R-:W-:Y:S05]  /*1c290*/  @!P0 BRA `(.L_x_6372) ;  /* 0xfffffffc00ec8947 */ /* 0x004fea000383ffff */
[----:B------:R-:W-:Y:S05]  /*1c2a0*/  BRA `(.L_x_6369) ;  /* 0xfffffef000e47947 */ /* 0x000fea000383ffff */
.L_x_6379:
[----:B-1----:R-:W-:-:S04]  /*1c2b0*/  IMAD.U32 R5, RZ, RZ, UR5 ;  /* 0x00000005ff057e24 */ /* 0x002fc8000f8e00ff */
[----:B------:R1:W2:Y:S03]  /*1c2c0*/  SYNCS.PHASECHK.TRANS64.TRYWAIT P0, [R5+URZ+0x33450], R0 ;  /* 0x03345000050075a7 */ /* 0x0002a6000800017f */
[----:B--2---:R-:W-:Y:S05]  /*1c2d0*/  @!P0 NANOSLEEP.SYNCS 0x989680 ;  /* 0x009896800000895d */ /* 0x004fea0003900000 */
[----:B------:R-:W2:Y:S02]  /*1c2e0*/  @!P0 SYNCS.PHASECHK.TRANS64 P0, [R5+URZ+0x33450], R0 ;  /* 0x03345000050085a7 */ /* 0x000ea4000800007f */
[----:B--2---:R-:W-:Y:S05]  /*1c2f0*/  @!P0 BRA `(.L_x_6379) ;  /* 0xfffffffc00ec8947 */ /* 0x004fea000383ffff */
[----:B------:R-:W-:Y:S05]  /*1c300*/  BRA `(.L_x_6378) ;  /* 0xffffff1c00c07947 */ /* 0x000fea000383ffff */
.L_x_6428:
[----:B------:R-:W0:Y:S01]  /*1c310*/  S2R R20, SR_TID.X ;  /* 0x0000000000147919 */ /* 0x000e220000002100 */
[----:B------:R-:W-:Y:S02]  /*1c320*/  IMAD.MOV.U32 R11, RZ, RZ, 0x1f ;  /* 0x0000001fff0b7424 */ /* 0x000fe400078e00ff */
[----:B------:R-:W-:Y:S01]  /*1c330*/  IMAD.MOV.U32 R15, RZ, RZ, -0x1 ;  /* 0xffffffffff0f7424 */ /* 0x000fe200078e00ff */
[----:B0-----:R-:W-:-:S04]  /*1c340*/  SHF.R.U32.HI R12, RZ, 0x5, R20 ;  /* 0x00000005ff0c7819 */ /* 0x001fc80000011614 */
[----:B------:R-:W-:-:S05]  /*1c350*/  LOP3.LUT R12, R12, 0x3, RZ, 0xc0, !PT ;  /* 0x000000030c0c7812 */ /* 0x000fca00078ec0ff */
[----:B------:R-:W-:Y:S02]  /*1c360*/  IMAD.MOV.U32 R13, RZ, RZ, R12 ;  /* 0x000000ffff0d7224 */ /* 0x000fe400078e000c */
[----:B------:R-:W-:-:S07]  /*1c370*/  IMAD.MOV.U32 R12, RZ, RZ, RZ ;  /* 0x000000ffff0c7224 */ /* 0x000fce00078e00ff */
[----:B-----5:R-:W-:Y:S05]  /*1c380*/  WARPSYNC.COLLECTIVE R15, `(.L_x_6509) ;  /* 0x000000000f087348 */ /* 0x020fea0003c00000 */
[----:B------:R0:W1:Y:S02]  /*1c390*/  SHFL.IDX P6, R14, R13, R12, R11 ;  /* 0x0000000c0d0e7389 */ /* 0x00006400000c000b */
[----:B01---5:R-:W-:Y:S01]  /*1c3a0*/  ENDCOLLECTIVE ;  /* 0x000000000000791b */ /* 0x023fe20003800000 */
.L_x_6509:
[----:B------:R-:W-:Y:S05]  /*1c3b0*/  BRA `(.L_x_6510) ;  /* 0xffffffa000a47947 */ /* 0x000fea000383ffff */
.L_x_6431:
[----:B0-----:R0:W1:Y:S02]  /*1c3c0*/  SYNCS.PHASECHK.TRANS64.TRYWAIT P0, [R4+URZ+0x33480], R35 ;  /* 0x03348023040075a7 */ /* 0x001064000800017f */
[----:B-1----:R-:W-:Y:S05]  /*1c3d0*/  @!P0 NANOSLEEP.SYNCS 0x989680 ;  /* 0x009896800000895d */ /* 0x002fea0003900000 */
[----:B------:R-:W1:Y:S02]  /*1c3e0*/  @!P0 SYNCS.PHASECHK.TRANS64 P0, [R4+URZ+0x33480], R35 ;  /* 0x03348023040085a7 */ /* 0x000e64000800007f */
[----:B-1----:R-:W-:Y:S05]  /*1c3f0*/  @!P0 BRA `(.L_x_6431) ;  /* 0xfffffffc00f08947 */ /* 0x002fea000383ffff */
[----:B------:R-:W-:Y:S05]  /*1c400*/  BRA `(.L_x_6511) ;  /* 0xffffffa000c47947 */ /* 0x000fea000383ffff */
.L_x_6432:
        /* <DEDUP_REMOVED lines=8> */
.L_x_6513:
[----:B------:R-:W-:Y:S05]  /*1c490*/  BSYNC B0 ;  /* 0x0000000000007941 */ /* 0x000fea0003800000 */
.L_x_6512:
[----:B------:R-:W-:Y:S01]  /*1c4a0*/  IMAD.MOV.U32 R13, RZ, RZ, R20 ;  /* 0x000000ffff0d7224 */ /* 0x000fe200078e0014 */
[----:B------:R-:W-:Y:S01]  /*1c4b0*/  LOP3.LUT R22, R22, 0xffffff7f, RZ, 0xc0, !PT ;  /* 0xffffff7f16167812 */ /* 0x000fe200078ec0ff */
[----:B------:R-:W-:Y:S01]  /*1c4c0*/  IMAD.MOV.U32 R12, RZ, RZ, RZ ;  /* 0x000000ffff0c7224 */ /* 0x000fe200078e00ff */
[C---:B------:R-:W-:Y:S01]  /*1c4d0*/  ISETP.GE.AND P5, PT, R9.reuse, 0x21, PT ;  /* 0x000000210900780c */ /* 0x040fe20003fa6270 */
[----:B------:R-:W-:Y:S01]  /*1c4e0*/  IMAD.MOV.U32 R11, RZ, RZ, 0x1c1f ;  /* 0x00001c1fff0b7424 */ /* 0x000fe200078e00ff */
[----:B------:R-:W-:Y:S01]  /*1c4f0*/  ISETP.GE.AND P4, PT, R9, 0x41, PT ;  /* 0x000000410900780c */ /* 0x000fe20003f86270 */
[----:B------:R-:W-:Y:S02]  /*1c500*/  IMAD.MOV.U32 R15, RZ, RZ, -0x1 ;  /* 0xffffffffff0f7424 */ /* 0x000fe400078e00ff */
[----:B------:R-:W-:-:S10]  /*1c510*/  IMAD.MOV.U32 R0, RZ, RZ, R14 ;  /* 0x000000ffff007224 */ /* 0x000fd400078e000e */
[----:B------:R-:W-:Y:S05]  /*1c520*/  WARPSYNC.COLLECTIVE R15, `(.L_x_6514) ;  /* 0x000000000f087348 */ /* 0x000fea0003c00000 */
[----:B------:R0:W1:Y:S02]  /*1c530*/  SHFL.IDX P6, R14, R13, R12, R11 ;  /* 0x0000000c0d0e7389 */ /* 0x00006400000c000b */
[----:B01----:R-:W-:Y:S01]  /*1c540*/  ENDCOLLECTIVE ;  /* 0x000000000000791b */ /* 0x003fe20003800000 */
.L_x_6514:
[----:B------:R-:W0:Y:S01]  /*1c550*/  LDC R11, c[0x0][0x2f4] ;  /* 0x0000bd00ff0b7b82 */ /* 0x000e220000000800 */
[C---:B------:R-:W-:Y:S01]  /*1c560*/  LOP3.LUT R12, R36.reuse, 0x40, RZ, 0xfc, !PT ;  /* 0x00000040240c7812 */ /* 0x040fe200078efcff */
[----:B------:R-:W-:Y:S01]  /*1c570*/  IMAD.MOV.U32 R13, RZ, RZ, R10 ;  /* 0x000000ffff0d7224 */ /* 0x000fe200078e000a */
[----:B------:R-:W-:Y:S01]  /*1c580*/  LOP3.LUT R15, R36, 0x80, RZ, 0xfc, !PT ;  /* 0x00000080240f7812 */ /* 0x000fe200078efcff */
        /* <DEDUP_REMOVED lines=14> */
[----:B------:R-:W-:Y:S02]  /*1c670*/  IMAD.MOV.U32 R11, RZ, RZ, 0x1c1f ;  /* 0x00001c1fff0b7424 */ /* 0x000fe400078e00ff */
[----:B------:R-:W-:Y:S01]  /*1c680*/  IMAD.MOV.U32 R15, RZ, RZ, -0x1 ;  /* 0xffffffffff0f7424 */ /* 0x000fe200078e00ff */
[----:B------:R0:W-:Y:S01]  /*1c690*/  LDGSTS.E.BYPASS.LTC128B.128 [R0+0x11a00], desc[UR36][R2.64+0x40], !P3 ;  /* 0x11a0004002007fae */ /* 0x0001e2000d901d64 */
[----:B------:R-:W-:-:S13]  /*1c6a0*/  ISETP.LT.OR P3, PT, R9, 0x1, P0 ;  /* 0x000000010900780c */ /* 0x000fda0000761670 */
[----:B0-----:R-:W-:Y:S05]  /*1c6b0*/  WARPSYNC.COLLECTIVE R15, `(.L_x_6515) ;  /* 0x000000000f087348 */ /* 0x001fea0003c00000 */
[----:B------:R1:W2:Y:S02]  /*1c6c0*/  SHFL.IDX P6, R14, R13, R12, R11 ;  /* 0x0000000c0d0e7389 */ /* 0x0002a400000c000b */
[----:B012---:R-:W-:Y:S01]  /*1c6d0*/  ENDCOLLECTIVE ;  /* 0x000000000000791b */ /* 0x007fe20003800000 */
.L_x_6515:
        /* <DEDUP_REMOVED lines=9> */
.L_x_6516:
[----:B------:R-:W-:Y:S02]  /*1c770*/  IMAD.MOV.U32 R13, RZ, RZ, R10 ;  /* 0x000000ffff0d7224 */ /* 0x000fe400078e000a */
[----:B------:R-:W-:Y:S02]  /*1c780*/  IMAD.MOV.U32 R12, RZ, RZ, 0x2 ;  /* 0x00000002ff0c7424 */ /* 0x000fe400078e00ff */
[----:B------:R-:W-:-:S07]  /*1c790*/  IMAD.MOV.U32 R2, RZ, RZ, R14 ;  /* 0x000000ffff027224 */ /* 0x000fce00078e000e */
[----:B------:R-:W-:Y:S05]  /*1c7a0*/  WARPSYNC.COLLECTIVE R15, `(.L_x_6517) ;  /* 0x000000000f087348 */ /* 0x000fea0003c00000 */
[----:B------:R0:W1:Y:S02]  /*1c7b0*/  SHFL.IDX P6, R14, R13, R12, R11 ;  /* 0x0000000c0d0e7389 */ /* 0x00006400000c000b */
[----:B01----:R-:W-:Y:S01]  /*1c7c0*/  ENDCOLLECTIVE ;  /* 0x000000000000791b */ /* 0x003fe20003800000 */
.L_x_6517:
        /* <DEDUP_REMOVED lines=16> */
.L_x_6518:
[----:B------:R-:W-:Y:S02]  /*1c8d0*/  IMAD.MOV.U32 R13, RZ, RZ, R10 ;  /* 0x000000ffff0d7224 */ /* 0x000fe400078e000a */
[----:B------:R-:W-:Y:S02]  /*1c8e0*/  IMAD.MOV.U32 R12, RZ, RZ, 0x3 ;  /* 0x00000003ff0c7424 */ /* 0x000fe400078e00ff */
[----:B------:R-:W-:-:S07]  /*1c8f0*/  IMAD.MOV.U32 R2, RZ, RZ, R14 ;  /* 0x000000ffff027224 */ /* 0x000fce00078e000e */
[----:B------:R-:W-:Y:S05]  /*1c900*/  WARPSYNC.COLLECTIVE R15, `(.L_x_6519) ;  /* 0x000000000f087348 */ /* 0x000fea0003c00000 */
[----:B------:R0:W1:Y:S02]  /*1c910*/  SHFL.IDX P6, R14, R13, R12, R11 ;  /* 0x0000000c0d0e7389 */ /* 0x00006400000c000b */
[----:B01----:R-:W-:Y:S01]  /*1c920*/  ENDCOLLECTIVE ;  /* 0x000000000000791b */ /* 0x003fe20003800000 */
.L_x_6519:
        /* <DEDUP_REMOVED lines=13> */
.L_x_6520:
        /* <DEDUP_REMOVED lines=12> */
.L_x_6521:
        /* <DEDUP_REMOVED lines=13> */
.L_x_6522:
        /* <DEDUP_REMOVED lines=11> */
.L_x_6437:
[----:B----4-:R4:W0:Y:S02]  /*1cc40*/  SYNCS.PHASECHK.TRANS64.TRYWAIT P0, [R4+URZ+0x33440], R35 ;  /* 0x03344023040075a7 */ /* 0x010824000800017f */
[----:B0-----:R-:W-:Y:S05]  /*1cc50*/  @!P0 NANOSLEEP.SYNCS 0x989680 ;  /* 0x009896800000895d */ /* 0x001fea0003900000 */
[----:B------:R-:W0:Y:S02]  /*1cc60*/  @!P0 SYNCS.PHASECHK.TRANS64 P0, [R4+URZ+0x33440], R35 ;  /* 0x03344023040085a7 */ /* 0x000e24000800007f */
[----:B0-----:R-:W-:Y:S05]  /*1cc70*/  @!P0 BRA `(.L_x_6437) ;  /* 0xfffffffc00f08947 */ /* 0x001fea000383ffff */
[----:B------:R-:W-:Y:S05]  /*1cc80*/  BRA `(.L_x_6524) ;  /* 0xffffffa000a47947 */ /* 0x000fea000383ffff */
.L_x_6438:
        /* <DEDUP_REMOVED lines=8> */
.L_x_6526:
[----:B------:R-:W-:Y:S05]  /*1cd10*/  BSYNC B0 ;  /* 0x0000000000007941 */ /* 0x000fea0003800000 */
.L_x_6525:
        /* <DEDUP_REMOVED lines=11> */
.L_x_6527:
        /* <DEDUP_REMOVED lines=21> */
.L_x_6528:
[----:B------:R-:W-:Y:S02]  /*1cf20*/  IMAD.MOV.U32 R13, RZ, RZ, R5 ;  /* 0x000000ffff0d7224 */ /* 0x000fe400078e0005 */
[----:B------:R-:W-:-:S07]  /*1cf30*/  IMAD.MOV.U32 R2, RZ, RZ, R14 ;  /* 0x000000ffff027224 */ /* 0x000fce00078e000e */
[----:B------:R-:W-:Y:S05]  /*1cf40*/  WARPSYNC.COLLECTIVE R15, `(.L_x_6529) ;  /* 0x000000000f087348 */ /* 0x000fea0003c00000 */
[----:B------:R0:W1:Y:S02]  /*1cf50*/  SHFL.IDX P6, R14, R13, R12, R11 ;  /* 0x0000000c0d0e7389 */ /* 0x00006400000c000b */
[----:B01----:R-:W-:Y:S01]  /*1cf60*/  ENDCOLLECTIVE ;  /* 0x000000000000791b */ /* 0x003fe20003800000 */
.L_x_6529:
        /* <DEDUP_REMOVED lines=16> */
.L_x_6530:
        /* <DEDUP_REMOVED lines=11> */
.L_x_6531:
[----:B------:R-:W-:Y:S02]  /*1d120*/  IMAD.MOV.U32 R13, RZ, RZ, R10 ;  /* 0x000000ffff0d7224 */ /* 0x000fe400078e000a */
[----:B------:R-:W-:Y:S02]  /*1d130*/  IMAD.MOV.U32 R12, RZ, RZ, 0x3 ;  /* 0x00000003ff0c7424 */ /* 0x000fe400078e00ff */
[----:B------:R-:W-:-:S07]  /*1d140*/  IMAD.MOV.U32 R3, RZ, RZ, R14 ;  /* 0x000000ffff037224 */ /* 0x000fce00078e000e */
[----:B------:R-:W-:Y:S05]  /*1d150*/  WARPSYNC.COLLECTIVE R15, `(.L_x_6532) ;  /* 0x000000000f087348 */ /* 0x000fea0003c00000 */
[----:B------:R0:W1:Y:S02]  /*1d160*/  SHFL.IDX P6, R14, R13, R12, R11 ;  /* 0x0000000c0d0e7389 */ /* 0x00006400000c000b */
[----:B01----:R-:W-:Y:S01]  /*1d170*/  ENDCOLLECTIVE ;  /* 0x000000000000791b */ /* 0x003fe20003800000 */
.L_x_6532:
        /* <DEDUP_REMOVED lines=10> */
.L_x_6533:
        /* <DEDUP_REMOVED lines=12> */
.L_x_6534:
        /* <DEDUP_REMOVED lines=13> */
.L_x_6535:
[----:B------:R-:W-:Y:S05]  /*1d3b0*/  BRA `(.L_x_6536) ;  /* 0xffffffa000187947 */ /* 0x000fea000383ffff */
.L_x_6445:
        /* <DEDUP_REMOVED lines=9> */
.L_x_6537:
[C---:B------:R-:W-:Y:S01]  /*1d450*/  VIADD R6, R5.reuse, 0x20 ;  /* 0x0000002005067836 */ /* 0x040fe20000000000 */
[----:B------:R-:W-:Y:S01]  /*1d460*/  ISETP.GE.AND P0, PT, R5, R25, PT ;  /* 0x000000190500720c */ /* 0x000fe20003f06270 */
[----:B------:R-:W-:Y:S02]  /*1d470*/  IMAD.MOV.U32 R13, RZ, RZ, R0 ;  /* 0x000000ffff0d7224 */ /* 0x000fe400078e0000 */
[----:B------:R-:W-:-:S10]  /*1d480*/  IMAD.MOV.U32 R2, RZ, RZ, R14 ;  /* 0x000000ffff027224 */ /* 0x000fd400078e000e */
[----:B------:R-:W-:Y:S05]  /*1d490*/  WARPSYNC.COLLECTIVE R15, `(.L_x_6538) ;  /* 0x000000000f087348 */ /* 0x000fea0003c00000 */
[----:B------:R0:W1:Y:S02]  /*1d4a0*/  SHFL.IDX P6, R14, R13, R12, R11 ;  /* 0x0000000c0d0e7389 */ /* 0x00006400000c000b */
[----:B01----:R-:W-:Y:S01]  /*1d4b0*/  ENDCOLLECTIVE ;  /* 0x000000000000791b */ /* 0x003fe20003800000 */
.L_x_6538:
        /* <DEDUP_REMOVED lines=8> */
.L_x_6539:
        /* <DEDUP_REMOVED lines=13> */
.L_x_6540:
        /* <DEDUP_REMOVED lines=8> */
.L_x_6541:
        /* <DEDUP_REMOVED lines=13> */
.L_x_6542:
        /* <DEDUP_REMOVED lines=8> */
.L_x_6543:
        /* <DEDUP_REMOVED lines=12> */
.L_x_6544:
[----:B------:R-:W-:Y:S05]  /*1d8a0*/  BRA `(.L_x_6545) ;  /* 0xffffffa400447947 */ /* 0x000fea000383ffff */
.L_x_6450:
[----:B0-----:R0:W1:Y:S02]  /*1d8b0*/  SYNCS.PHASECHK.TRANS64.TRYWAIT P0, [R18+URZ+0x33420], R3 ;  /* 0x03342003120075a7 */ /* 0x001064000800017f */
[----:B-1----:R-:W-:Y:S05]  /*1d8c0*/  @!P0 NANOSLEEP.SYNCS 0x989680 ;  /* 0x009896800000895d */ /* 0x002fea0003900000 */
[----:B------:R-:W1:Y:S02]  /*1d8d0*/  @!P0 SYNCS.PHASECHK.TRANS64 P0, [R18+URZ+0x33420], R3 ;  /* 0x03342003120085a7 */ /* 0x000e64000800007f */
[----:B-1----:R-:W-:Y:S05]  /*1d8e0*/  @!P0 BRA `(.L_x_6450) ;  /* 0xfffffffc00f08947 */ /* 0x002fea000383ffff */
[----:B------:R-:W-:Y:S05]  /*1d8f0*/  BRA `(.L_x_6546) ;  /* 0xffffffa400b87947 */ /* 0x000fea000383ffff */
.L_x_6454:
[----:B0-----:R0:W1:Y:S02]  /*1d900*/  SYNCS.PHASECHK.TRANS64.TRYWAIT P0, [R4+URZ+0x33480], R29 ;  /* 0x0334801d040075a7 */ /* 0x001064000800017f */
[----:B-1----:R-:W-:Y:S05]  /*1d910*/  @!P0 NANOSLEEP.SYNCS 0x989680 ;  /* 0x009896800000895d */ /* 0x002fea0003900000 */
[----:B------:R-:W1:Y:S02]  /*1d920*/  @!P0 SYNCS.PHASECHK.TRANS64 P0, [R4+URZ+0x33480], R29 ;  /* 0x0334801d040085a7 */ /* 0x000e64000800007f */
[----:B-1----:R-:W-:Y:S05]  /*1d930*/  @!P0 BRA `(.L_x_6454) ;  /* 0xfffffffc00f08947 */ /* 0x002fea000383ffff */
[----:B------:R-:W-:Y:S05]  /*1d940*/  BRA `(.L_x_6547) ;  /* 0xffffffa800e07947 */ /* 0x000fea000383ffff */
.L_x_6455:
        /* <DEDUP_REMOVED lines=8> */
.L_x_6549:
[----:B------:R-:W-:Y:S05]  /*1d9d0*/  BSYNC B0 ;  /* 0x0000000000007941 */ /* 0x000fea0003800000 */
.L_x_6548:
        /* <DEDUP_REMOVED lines=8> */
.L_x_6550:
[----:B------:R-:W-:Y:S02]  /*1da60*/  IMAD.MOV.U32 R13, RZ, RZ, R10 ;  /* 0x000000ffff0d7224 */ /* 0x000fe400078e000a */
[----:B------:R-:W-:Y:S02]  /*1da70*/  IMAD.MOV.U32 R12, RZ, RZ, 0x1 ;  /* 0x00000001ff0c7424 */ /* 0x000fe400078e00ff */
[----:B------:R-:W-:-:S07]  /*1da80*/  IMAD.MOV.U32 R2, RZ, RZ, R14 ;  /* 0x000000ffff027224 */ /* 0x000fce00078e000e */
[----:B------:R-:W-:Y:S05]  /*1da90*/  WARPSYNC.COLLECTIVE R15, `(.L_x_6551) ;  /* 0x000000000f087348 */ /* 0x000fea0003c00000 */
[----:B------:R0:W1:Y:S02]  /*1daa0*/  SHFL.IDX P6, R14, R13, R12, R11 ;  /* 0x0000000c0d0e7389 */ /* 0x00006400000c000b */
[----:B01----:R-:W-:Y:S01]  /*1dab0*/  ENDCOLLECTIVE ;  /* 0x000000000000791b */ /* 0x003fe20003800000 */
.L_x_6551:
        /* <DEDUP_REMOVED lines=14> */
.L_x_6552:
[----:B------:R-:W-:Y:S02]  /*1dba0*/  IMAD.MOV.U32 R13, RZ, RZ, R10 ;  /* 0x000000ffff0d7224 */ /* 0x000fe400078e000a */
[----:B------:R-:W-:Y:S02]  /*1dbb0*/  IMAD.MOV.U32 R12, RZ, RZ, 0x2 ;  /* 0x00000002ff0c7424 */ /* 0x000fe400078e00ff */
[----:B------:R-:W-:-:S07]  /*1dbc0*/  IMAD.MOV.U32 R2, RZ, RZ, R14 ;  /* 0x000000ffff027224 */ /* 0x000fce00078e000e */
[----:B------:R-:W-:Y:S05]  /*1dbd0*/  WARPSYNC.COLLECTIVE R15, `(.L_x_6553) ;  /* 0x000000000f087348 */ /* 0x000fea0003c00000 */
[----:B------:R0:W1:Y:S02]  /*1dbe0*/  SHFL.IDX P6, R14, R13, R12, R11 ;  /* 0x0000000c0d0e7389 */ /* 0x00006400000c000b */
[----:B01----:R-:W-:Y:S01]  /*1dbf0*/  ENDCOLLECTIVE ;  /* 0x000000000000791b */ /* 0x003fe20003800000 */
.L_x_6553:
        /* <DEDUP_REMOVED lines=13> */
.L_x_6554:
[----:B------:R-:W-:Y:S02]  /*1dcd0*/  IMAD.MOV.U32 R13, RZ, RZ, R10 ;  /* 0x000000ffff0d7224 */ /* 0x000fe400078e000a */
[----:B------:R-:W-:Y:S02]  /*1dce0*/  IMAD.MOV.U32 R12, RZ, RZ, 0x3 ;  /* 0x00000003ff0c7424 */ /* 0x000fe400078e00ff */
[----:B------:R-:W-:-:S07]  /*1dcf0*/  IMAD.MOV.U32 R2, RZ, RZ, R14 ;  /* 0x000000ffff027224 */ /* 0x000fce00078e000e */
[----:B------:R-:W-:Y:S05]  /*1dd00*/  WARPSYNC.COLLECTIVE R15, `(.L_x_6555) ;  /* 0x000000000f087348 */ /* 0x000fea0003c00000 */
[----:B------:R0:W1:Y:S02]  /*1dd10*/  SHFL.IDX P6, R14, R13, R12, R11 ;  /* 0x0000000c0d0e7389 */ /* 0x00006400000c000b */
[----:B01----:R-:W-:Y:S01]  /*1dd20*/  ENDCOLLECTIVE ;  /* 0x000000000000791b */ /* 0x003fe20003800000 */
.L_x_6555:
        /* <DEDUP_REMOVED lines=13> */
.L_x_6556:
[----:B------:R-:W-:Y:S02]  /*1de00*/  IMAD.MOV.U32 R13, RZ, RZ, R24 ;  /* 0x000000ffff0d7224 */ /* 0x000fe400078e0018 */
[----:B------:R-:W-:Y:S02]  /*1de10*/  IMAD.MOV.U32 R12, RZ, RZ, RZ ;  /* 0x000000ffff0c7224 */ /* 0x000fe400078e00ff */
[----:B------:R-:W-:-:S07]  /*1de20*/  IMAD.MOV.U32 R2, RZ, RZ, R14 ;  /* 0x000000ffff027224 */ /* 0x000fce00078e000e */
[----:B------:R-:W-:Y:S05]  /*1de30*/  WARPSYNC.COLLECTIVE R15, `(.L_x_6557) ;  /* 0x000000000f087348 */ /* 0x000fea0003c00000 */
[----:B------:R0:W1:Y:S02]  /*1de40*/  SHFL.IDX P6, R14, R13, R12, R11 ;  /* 0x0000000c0d0e7389 */ /* 0x00006400000c000b */
[----:B01----:R-:W-:Y:S01]  /*1de50*/  ENDCOLLECTIVE ;  /* 0x000000000000791b */ /* 0x003fe20003800000 */
.L_x_6557:
        /* <DEDUP_REMOVED lines=13> */
.L_x_6558:
[----:B------:R-:W-:Y:S01]  /*1df30*/  IMAD.MOV.U32 R2, RZ, RZ, R14 ;  /* 0x000000ffff027224 */ /* 0x000fe200078e000e */
[----:B------:R-:W-:Y:S06]  /*1df40*/  BRA `(.L_x_6559) ;  /* 0xffffffa800807947 */ /* 0x000fec000383ffff */
.L_x_6460:
[----:B----4-:R4:W0:Y:S02]  /*1df50*/  SYNCS.PHASECHK.TRANS64.TRYWAIT P0, [R4+URZ+0x33440], R29 ;  /* 0x0334401d040075a7 */ /* 0x010824000800017f */
[----:B0-----:R-:W-:Y:S05]  /*1df60*/  @!P0 NANOSLEEP.SYNCS 0x989680 ;  /* 0x009896800000895d */ /* 0x001fea0003900000 */
[----:B------:R-:W0:Y:S02]  /*1df70*/  @!P0 SYNCS.PHASECHK.TRANS64 P0, [R4+URZ+0x33440], R29 ;  /* 0x0334401d040085a7 */ /* 0x000e24000800007f */
[----:B0-----:R-:W-:Y:S05]  /*1df80*/  @!P0 BRA `(.L_x_6460) ;  /* 0xfffffffc00f08947 */ /* 0x001fea000383ffff */
[----:B------:R-:W-:Y:S05]  /*1df90*/  BRA `(.L_x_6560) ;  /* 0xffffffa800d47947 */ /* 0x000fea000383ffff */
.L_x_6461:
        /* <DEDUP_REMOVED lines=8> */
.L_x_6562:
[----:B------:R-:W-:Y:S05]  /*1e020*/  BSYNC B0 ;  /* 0x0000000000007941 */ /* 0x000fea0003800000 */
.L_x_6561:
        /* <DEDUP_REMOVED lines=8> */
.L_x_6563:
[----:B------:R-:W-:Y:S02]  /*1e0b0*/  IMAD.MOV.U32 R13, RZ, RZ, R8 ;  /* 0x000000ffff0d7224 */ /* 0x000fe400078e0008 */
[----:B------:R-:W-:Y:S02]  /*1e0c0*/  IMAD.MOV.U32 R12, RZ, RZ, 0x1 ;  /* 0x00000001ff0c7424 */ /* 0x000fe400078e00ff */
[----:B------:R-:W-:-:S07]  /*1e0d0*/  IMAD.MOV.U32 R2, RZ, RZ, R14 ;  /* 0x000000ffff027224 */ /* 0x000fce00078e000e */
[----:B------:R-:W-:Y:S05]  /*1e0e0*/  WARPSYNC.COLLECTIVE R15, `(.L_x_6564) ;  /* 0x000000000f087348 */ /* 0x000fea0003c00000 */
[----:B------:R0:W1:Y:S02]  /*1e0f0*/  SHFL.IDX P6, R14, R13, R12, R11 ;  /* 0x0000000c0d0e7389 */ /* 0x00006400000c000b */
[----:B01----:R-:W-:Y:S01]  /*1e100*/  ENDCOLLECTIVE ;  /* 0x000000000000791b */ /* 0x003fe20003800000 */
.L_x_6564:
        /* <DEDUP_REMOVED lines=13> */
.L_x_6565:
[----:B------:R-:W-:Y:S02]  /*1e1e0*/  IMAD.MOV.U32 R13, RZ, RZ, R8 ;  /* 0x000000ffff0d7224 */ /* 0x000fe400078e0008 */
[----:B------:R-:W-:Y:S02]  /*1e1f0*/  IMAD.MOV.U32 R12, RZ, RZ, 0x2 ;  /* 0x00000002ff0c7424 */ /* 0x000fe400078e00ff */
[----:B------:R-:W-:-:S07]  /*1e200*/  IMAD.MOV.U32 R2, RZ, RZ, R14 ;  /* 0x000000ffff027224 */ /* 0x000fce00078e000e */
[----:B------:R-:W-:Y:S05]  /*1e210*/  WARPSYNC.COLLECTIVE R15, `(.L_x_6566) ;  /* 0x000000000f087348 */ /* 0x000fea0003c00000 */
[----:B------:R0:W1:Y:S02]  /*1e220*/  SHFL.IDX P6, R14, R13, R12, R11 ;  /* 0x0000000c0d0e7389 */ /* 0x00006400000c000b */
[----:B01----:R-:W-:Y:S01]  /*1e230*/  ENDCOLLECTIVE ;  /* 0x000000000000791b */ /* 0x003fe20003800000 */
.L_x_6566:
        /* <DEDUP_REMOVED lines=13> */
.L_x_6567:
[----:B------:R-:W-:Y:S02]  /*1e310*/  IMAD.MOV.U32 R13, RZ, RZ, R8 ;  /* 0x000000ffff0d7224 */ /* 0x000fe400078e0008 */
[----:B------:R-:W-:Y:S02]  /*1e320*/  IMAD.MOV.U32 R12, RZ, RZ, 0x3 ;  /* 0x00000003ff0c7424 */ /* 0x000fe400078e00ff */
[----:B------:R-:W-:-:S07]  /*1e330*/  IMAD.MOV.U32 R2, RZ, RZ, R14 ;  /* 0x000000ffff027224 */ /* 0x000fce00078e000e */
[----:B------:R-:W-:Y:S05]  /*1e340*/  WARPSYNC.COLLECTIVE R15, `(.L_x_6568) ;  /* 0x000000000f087348 */ /* 0x000fea0003c00000 */
[----:B------:R0:W1:Y:S02]  /*1e350*/  SHFL.IDX P6, R14, R13, R12, R11 ;  /* 0x0000000c0d0e7389 */ /* 0x00006400000c000b */
[----:B01----:R-:W-:Y:S01]  /*1e360*/  ENDCOLLECTIVE ;  /* 0x000000000000791b */ /* 0x003fe20003800000 */
.L_x_6568:
        /* <DEDUP_REMOVED lines=13> */
.L_x_6569:
[----:B------:R-:W-:Y:S02]  /*1e440*/  IMAD.MOV.U32 R13, RZ, RZ, R7 ;  /* 0x000000ffff0d7224 */ /* 0x000fe400078e0007 */
[----:B------:R-:W-:Y:S02]  /*1e450*/  IMAD.MOV.U32 R12, RZ, RZ, RZ ;  /* 0x000000ffff0c7224 */ /* 0x000fe400078e00ff */
[----:B------:R-:W-:-:S07]  /*1e460*/  IMAD.MOV.U32 R2, RZ, RZ, R14 ;  /* 0x000000ffff027224 */ /* 0x000fce00078e000e */
[----:B------:R-:W-:Y:S05]  /*1e470*/  WARPSYNC.COLLECTIVE R15, `(.L_x_6570) ;  /* 0x000000000f087348 */ /* 0x000fea0003c00000 */
[----:B------:R0:W1:Y:S02]  /*1e480*/  SHFL.IDX P6, R14, R13, R12, R11 ;  /* 0x0000000c0d0e7389 */ /* 0x00006400000c000b */
[----:B01----:R-:W-:Y:S01]  /*1e490*/  ENDCOLLECTIVE ;  /* 0x000000000000791b */ /* 0x003fe20003800000 */
.L_x_6570:
        /* <DEDUP_REMOVED lines=13> */
.L_x_6571:
[----:B------:R-:W-:Y:S05]  /*1e570*/  BRA `(.L_x_6572) ;  /* 0xffffffa8006c7947 */ /* 0x000fea000383ffff */
.L_x_6466:
[----:B--2---:R2:W0:Y:S02]  /*1e580*/  SYNCS.PHASECHK.TRANS64.TRYWAIT P1, [R2+URZ+0x33470], R3 ;  /* 0x03347003020075a7 */ /* 0x004424000802017f */
[----:B0-----:R-:W-:Y:S05]  /*1e590*/  @!P1 NANOSLEEP.SYNCS 0x989680 ;  /* 0x009896800000995d */ /* 0x001fea0003900000 */
[----:B------:R-:W0:Y:S02]  /*1e5a0*/  @!P1 SYNCS.PHASECHK.TRANS64 P1, [R2+URZ+0x33470], R3 ;  /* 0x03347003020095a7 */ /* 0x000e24000802007f */
[----:B0-----:R-:W-:Y:S05]  /*1e5b0*/  @!P1 BRA `(.L_x_6466) ;  /* 0xfffffffc00f09947 */ /* 0x001fea000383ffff */
[----:B------:R-:W-:Y:S05]  /*1e5c0*/  BRA `(.L_x_6573) ;  /* 0xffffffa800d47947 */ /* 0x000fea000383ffff */
.L_x_6468:
[----:B--2---:R2:W0:Y:S02]  /*1e5d0*/  SYNCS.PHASECHK.TRANS64.TRYWAIT P1, [R2+URZ+0x33460], R3 ;  /* 0x03346003020075a7 */ /* 0x004424000802017f */
[----:B0-----:R-:W-:Y:S05]  /*1e5e0*/  @!P1 NANOSLEEP.SYNCS 0x989680 ;  /* 0x009896800000995d */ /* 0x001fea0003900000 */
[----:B------:R-:W0:Y:S02]  /*1e5f0*/  @!P1 SYNCS.PHASECHK.TRANS64 P1, [R2+URZ+0x33460], R3 ;  /* 0x03346003020095a7 */ /* 0x000e24000802007f */
[----:B0-----:R-:W-:Y:S05]  /*1e600*/  @!P1 BRA `(.L_x_6468) ;  /* 0xfffffffc00f09947 */ /* 0x001fea000383ffff */
[----:B------:R-:W-:Y:S05]  /*1e610*/  BRA `(.L_x_6574) ;  /* 0xffffffa800e07947 */ /* 0x000fea000383ffff */
.L_x_6476:
[----:B0-----:R0:W3:Y:S02]  /*1e620*/  SYNCS.PHASECHK.TRANS64.TRYWAIT P1, [R0+URZ+0x33470], R3 ;  /* 0x03347003000075a7 */ /* 0x0010e4000802017f */
[----:B---3--:R-:W-:Y:S05]  /*1e630*/  @!P1 NANOSLEEP.SYNCS 0x989680 ;  /* 0x009896800000995d */ /* 0x008fea0003900000 */
[----:B------:R-:W3:Y:S02]  /*1e640*/  @!P1 SYNCS.PHASECHK.TRANS64 P1, [R0+URZ+0x33470], R3 ;  /* 0x03347003000095a7 */ /* 0x000ee4000802007f */
[----:B---3--:R-:W-:Y:S05]  /*1e650*/  @!P1 BRA `(.L_x_6476) ;  /* 0xfffffffc00f09947 */ /* 0x008fea000383ffff */
[----:B------:R-:W-:Y:S05]  /*1e660*/  BRA `(.L_x_6575) ;  /* 0xffffffb800247947 */ /* 0x000fea000383ffff */
.L_x_6478:
[----:B0-----:R0:W3:Y:S02]  /*1e670*/  SYNCS.PHASECHK.TRANS64.TRYWAIT P1, [R0+URZ+0x33460], R3 ;  /* 0x03346003000075a7 */ /* 0x0010e4000802017f */
[----:B---3--:R-:W-:Y:S05]  /*1e680*/  @!P1 NANOSLEEP.SYNCS 0x989680 ;  /* 0x009896800000995d */ /* 0x008fea0003900000 */
[----:B------:R-:W3:Y:S02]  /*1e690*/  @!P1 SYNCS.PHASECHK.TRANS64 P1, [R0+URZ+0x33460], R3 ;  /* 0x03346003000095a7 */ /* 0x000ee4000802007f */
[----:B---3--:R-:W-:Y:S05]  /*1e6a0*/  @!P1 BRA `(.L_x_6478) ;  /* 0xfffffffc00f09947 */ /* 0x008fea000383ffff */
[----:B------:R-:W-:Y:S05]  /*1e6b0*/  BRA `(.L_x_6576) ;  /* 0xffffffb8002c7947 */ /* 0x000fea000383ffff */
.L_x_6492:
[----:B0-----:R0:W1:Y:S02]  /*1e6c0*/  SYNCS.PHASECHK.TRANS64.TRYWAIT P0, [R4+URZ+0x33420], R0 ;  /* 0x03342000040075a7 */ /* 0x001064000800017f */
[----:B-1----:R-:W-:Y:S05]  /*1e6d0*/  @!P0 NANOSLEEP.SYNCS 0x989680 ;  /* 0x009896800000895d */ /* 0x002fea0003900000 */
[----:B------:R-:W1:Y:S02]  /*1e6e0*/  @!P0 SYNCS.PHASECHK.TRANS64 P0, [R4+URZ+0x33420], R0 ;  /* 0x03342000040085a7 */ /* 0x000e64000800007f */
[----:B-1----:R-:W-:Y:S05]  /*1e6f0*/  @!P0 BRA `(.L_x_6492) ;  /* 0xfffffffc00f08947 */ /* 0x002fea000383ffff */
[----:B------:R-:W-:Y:S05]  /*1e700*/  BRA `(.L_x_6577) ;  /* 0xffffffd4007c7947 */ /* 0x000fea000383ffff */
.L_x_6493:
        /* <DEDUP_REMOVED lines=11> */
.L_x_6579:
[----:B------:R-:W-:Y:S05]  /*1e7c0*/  BSYNC B0 ;  /* 0x0000000000007941 */ /* 0x000fea0003800000 */
.L_x_6578:
[----:B------:R-:W-:Y:S05]  /*1e7d0*/  BRA `(.L_x_6580) ;  /* 0xffffffd400647947 */ /* 0x000fea000383ffff */
.L_x_6496:
[----:B------:R-:W-:Y:S01]  /*1e7e0*/  BSSY B1, `(.L_x_6581) ;  /* 0x0000006000017945 */ /* 0x000fe20003800000 */
[----:B------:R-:W-:-:S07]  /*1e7f0*/  IMAD.MOV.U32 R15, RZ, RZ, -0x1 ;  /* 0xffffffffff0f7424 */ /* 0x000fce00078e00ff */
[----:B0-----:R-:W-:Y:S05]  /*1e800*/  WARPSYNC.COLLECTIVE R15, `(.L_x_6582) ;  /* 0x000000000f0c7348 */ /* 0x001fea0003c00000 */
[----:B------:R-:W-:Y:S02]  /*1e810*/  ELECT P6, UR62, PT ;  /* 0x00000000003e782f */ /* 0x000fe400038c0000 */
[----:B------:R-:W-:Y:S01]  /*1e820*/  MOV R14, UR62 ;  /* 0x0000003e000e7c02 */ /* 0x000fe20008000f00 */
[----:B0-----:R-:W-:Y:S10]  /*1e830*/  ENDCOLLECTIVE ;  /* 0x000000000000791b */ /* 0x001ff40003800000 */
.L_x_6582:
[----:B------:R-:W-:Y:S05]  /*1e840*/  BSYNC B1 ;  /* 0x0000000000017941 */ /* 0x000fea0003800000 */
.L_x_6581:
[----:B------:R-:W-:Y:S05]  /*1e850*/  BRA `(.L_x_6583) ;  /* 0xffffffd4005c7947 */ /* 0x000fea000383ffff */
.L_x_6498:
[----:B0-----:R0:W1:Y:S02]  /*1e860*/  SYNCS.PHASECHK.TRANS64.TRYWAIT P1, [R5+URZ+0x33440], R0 ;  /* 0x03344000050075a7 */ /* 0x001064000802017f */
[----:B-1----:R-:W-:Y:S05]  /*1e870*/  @!P1 NANOSLEEP.SYNCS 0x989680 ;  /* 0x009896800000995d */ /* 0x002fea0003900000 */
[----:B------:R-:W1:Y:S02]  /*1e880*/  @!P1 SYNCS.PHASECHK.TRANS64 P1, [R5+URZ+0x33440], R0 ;  /* 0x03344000050095a7 */ /* 0x000e64000802007f */
[----:B-1----:R-:W-:Y:S05]  /*1e890*/  @!P1 BRA `(.L_x_6498) ;  /* 0xfffffffc00f09947 */ /* 0x002fea000383ffff */
[----:B------:R-:W-:Y:S05]  /*1e8a0*/  BRA `(.L_x_6584) ;  /* 0xffffffd400847947 */ /* 0x000fea000383ffff */
.L_x_6500:
[----:B-1----:R1:W2:Y:S02]  /*1e8b0*/  SYNCS.PHASECHK.TRANS64.TRYWAIT P1, [R31+URZ+0x33440], R2 ;  /* 0x033440021f0075a7 */ /* 0x0022a4000802017f */
[----:B--2---:R-:W-:Y:S05]  /*1e8c0*/  @!P1 NANOSLEEP.SYNCS 0x989680 ;  /* 0x009896800000995d */ /* 0x004fea0003900000 */
[----:B------:R-:W2:Y:S02]  /*1e8d0*/  @!P1 SYNCS.PHASECHK.TRANS64 P1, [R31+URZ+0x33440], R2 ;  /* 0x033440021f0095a7 */ /* 0x000ea4000802007f */
[----:B--2---:R-:W-:Y:S05]  /*1e8e0*/  @!P1 BRA `(.L_x_6500) ;  /* 0xfffffffc00f09947 */ /* 0x004fea000383ffff */
[----:B------:R-:W-:Y:S05]  /*1e8f0*/  BRA `(.L_x_6585) ;  /* 0xffffffd400907947 */ /* 0x000fea000383ffff */
.L_x_6502:
[----:B--2---:R2:W3:Y:S02]  /*1e900*/  SYNCS.PHASECHK.TRANS64.TRYWAIT P1, [R5+URZ+0x33460], R0 ;  /* 0x03346000050075a7 */ /* 0x0044e4000802017f */
[----:B---3--:R-:W-:Y:S05]  /*1e910*/  @!P1 NANOSLEEP.SYNCS 0x989680 ;  /* 0x009896800000995d */ /* 0x008fea0003900000 */
[----:B------:R-:W3:Y:S02]  /*1e920*/  @!P1 SYNCS.PHASECHK.TRANS64 P1, [R5+URZ+0x33460], R0 ;  /* 0x03346000050095a7 */ /* 0x000ee4000802007f */
[----:B---3--:R-:W-:Y:S05]  /*1e930*/  @!P1 BRA `(.L_x_6502) ;  /* 0xfffffffc00f09947 */ /* 0x008fea000383ffff */
[----:B------:R-:W-:Y:S05]  /*1e940*/  BRA `(.L_x_6586) ;  /* 0xffffffd4008c7947 */ /* 0x000fea000383ffff */
.L_x_6504:
[----:B---3--:R3:W4:Y:S02]  /*1e950*/  SYNCS.PHASECHK.TRANS64.TRYWAIT P1, [R31+URZ+0x33460], R2 ;  /* 0x033460021f0075a7 */ /* 0x008724000802017f */
[----:B----4-:R-:W-:Y:S05]  /*1e960*/  @!P1 NANOSLEEP.SYNCS 0x989680 ;  /* 0x009896800000995d */ /* 0x010fea0003900000 */
[----:B------:R-:W4:Y:S02]  /*1e970*/  @!P1 SYNCS.PHASECHK.TRANS64 P1, [R31+URZ+0x33460], R2 ;  /* 0x033460021f0095a7 */ /* 0x000f24000802007f */
[----:B----4-:R-:W-:Y:S05]  /*1e980*/  @!P1 BRA `(.L_x_6504) ;  /* 0xfffffffc00f09947 */ /* 0x010fea000383ffff */
[----:B------:R-:W-:Y:S05]  /*1e990*/  BRA `(.L_x_6587) ;  /* 0xffffffd400887947 */ /* 0x000fea000383ffff */
.L_x_6506:
[----:B----4-:R4:W0:Y:S02]  /*1e9a0*/  SYNCS.PHASECHK.TRANS64.TRYWAIT P1, [R5+URZ+0x33480], R0 ;  /* 0x03348000050075a7 */ /* 0x010824000802017f */
[----:B0-----:R-:W-:Y:S05]  /*1e9b0*/  @!P1 NANOSLEEP.SYNCS 0x989680 ;  /* 0x009896800000995d */ /* 0x001fea0003900000 */
[----:B------:R-:W0:Y:S02]  /*1e9c0*/  @!P1 SYNCS.PHASECHK.TRANS64 P1, [R5+URZ+0x33480], R0 ;  /* 0x03348000050095a7 */ /* 0x000e24000802007f */
[----:B0-----:R-:W-:Y:S05]  /*1e9d0*/  @!P1 BRA `(.L_x_6506) ;  /* 0xfffffffc00f09947 */ /* 0x001fea000383ffff */
[----:B------:R-:W-:Y:S05]  /*1e9e0*/  BRA `(.L_x_6588) ;  /* 0xffffffd400847947 */ /* 0x000fea000383ffff */
.L_x_6589:
        /* <DEDUP_REMOVED lines=9> */
.L_x_16282:


//--------------------- .text._ZN7cutlass13device_kernelIN5flash11enable_sm90INS1_16FlashAttnFwdSm90INS1_25CollectiveMainloopFwdSm90ILi2EN4cute5tupleIJNS5_1CILi1EEES8_S8_EEENS6_IJNS7_ILi128EEENS7_ILi160EEENS7_ILi192EEEEEELi192ENS_12float_e4m3_tEfNS_4arch4Sm90ELb1ELb0ELb1ELb1ELb1ELb1ELb0ELb1ELb1ELb1ELb1ELb0EEENS1_21CollectiveEpilogueFwdINS6_IJSA_SC_SB_EEES9_NS_10bfloat16_tESG_Li256ELb1ELb1ELb1ELb1EEENS1_36VarlenDynamicPersistentTileSchedulerILi128ELi160ELi256ELi128ELb1ELb1ELb1ELb1ELb1ELb1EEEEEEEEEvNT_6ParamsE --------------------------
	.section	.text._ZN7cutlass13device_kernelIN5flash11enable_sm90INS1_16FlashAttnFwdSm90INS1_25CollectiveMainloopFwdSm90ILi2EN4cute5tupleIJNS5_1CILi1EEES8_S8_EEENS6_IJNS7_ILi128EEENS7_ILi160EEENS7_ILi192EEEEEELi192ENS_12float_e4m3_tEfNS_4arch4Sm90ELb1ELb0ELb1ELb1ELb1ELb1ELb0ELb1ELb1ELb1ELb1ELb0EEENS1_21CollectiveEpilogueFwdINS6_IJSA_SC_SB_EEES9_NS_10bfloat16_tESG_Li256ELb1ELb1ELb1ELb1EEENS1_36VarlenDynamicPersistentTileSchedulerILi128ELi160ELi256ELi128ELb1ELb1ELb1ELb1ELb1ELb1EEEEEEEEEvNT_6ParamsE,"ax",@progbits
	.align	128
.text._ZN7cutlass13device_kernelIN5flash11enable_sm90INS1_16FlashAttnFwdSm90INS1_25CollectiveMainloopFwdSm90ILi2EN4cute5tupleIJNS5_1CILi1EEES8_S8_EEENS6_IJNS7_ILi128EEENS7_ILi160EEENS7_ILi192EEEEEELi192ENS_12float_e4m3_tEfNS_4arch4Sm90ELb1ELb0ELb1ELb1ELb1ELb1ELb0ELb1ELb1ELb1ELb1ELb0EEENS1_21CollectiveEpilogueFwdINS6_IJSA_SC_SB_EEES9_NS_10bfloat16_tESG_Li256ELb1ELb1ELb1ELb1EEENS1_36VarlenDynamicPersistentTileSchedulerILi128ELi160ELi256ELi128ELb1ELb1ELb1ELb1ELb1ELb1EEEEEEEEEvNT_6ParamsE:
        .type           _ZN7cutlass13device_kernelIN5flash11enable_sm90INS1_16FlashAttnFwdSm90INS1_25CollectiveMainloopFwdSm90ILi2EN4cute5tupleIJNS5_1CILi1EEES8_S8_EEENS6_IJNS7_ILi128EEENS7_ILi160EEENS7_ILi192EEEEEELi192ENS_12float_e4m3_tEfNS_4arch4Sm90ELb1ELb0ELb1ELb1ELb1ELb1ELb0ELb1ELb1ELb1ELb1ELb0EEENS1_21CollectiveEpilogueFwdINS6_IJSA_SC_SB_EEES9_NS_10bfloat16_tESG_Li256ELb1ELb1ELb1ELb1EEENS1_36VarlenDynamicPersistentTileSchedulerILi128ELi160ELi256ELi128ELb1ELb1ELb1ELb1ELb1ELb1EEEEEEEEEvNT_6ParamsE,@function
        .size           _ZN7cutlass13device_kernelIN5flash11enable_sm90INS1_16FlashAttnFwdSm90INS1_25CollectiveMainloopFwdSm90ILi2EN4cute5tupleIJNS5_1CILi1EEES8_S8_EEENS6_IJNS7_ILi128EEENS7_ILi160EEENS7_ILi192EEEEEELi192ENS_12float_e4m3_tEfNS_4arch4Sm90ELb1ELb0ELb1ELb1ELb1ELb1ELb0ELb1ELb1ELb1ELb1ELb0EEENS1_21CollectiveEpilogueFwdINS6_IJSA_SC_SB_EEES9_NS_10bfloat16_tESG_Li256ELb1ELb1ELb1ELb1EEENS1_36VarlenDynamicPersistentTileSchedulerILi128ELi160ELi256ELi128ELb1ELb1ELb1ELb1ELb1ELb1EEEEEEEEEvNT_6ParamsE,(.L_x_16283 - _ZN7cutlass13device_kernelIN5flash11enable_sm90INS1_16FlashAttnFwdSm90INS1_25CollectiveMainloopFwdSm90ILi2EN4cute5tupleIJNS5_1CILi1EEES8_S8_EEENS6_IJNS7_ILi128EEENS7_ILi160EEENS7_ILi192EEEEEELi192ENS_12float_e4m3_tEfNS_4arch4Sm90ELb1ELb0ELb1ELb1ELb1ELb1ELb0ELb1ELb1ELb1ELb1ELb0EEENS1_21CollectiveEpilogueFwdINS6_IJSA_SC_SB_EEES9_NS_10bfloat16_tESG_Li256ELb1ELb1ELb1ELb1EEENS1_36VarlenDynamicPersistentTileSchedulerILi128ELi160ELi256ELi128ELb1ELb1ELb1ELb1ELb1ELb1EEEEEEEEEvNT_6ParamsE)
        .other          _ZN7cutlass13device_kernelIN5flash11enable_sm90INS1_16FlashAttnFwdSm90INS1_25CollectiveMainloopFwdSm90ILi2EN4cute5tupleIJNS5_1CILi1EEES8_S8_EEENS6_IJNS7_ILi128EEENS7_ILi160EEENS7_ILi192EEEEEELi192ENS_12float_e4m3_tEfNS_4arch4Sm90ELb1ELb0ELb1ELb1ELb1ELb1ELb0ELb1ELb1ELb1ELb1ELb0EEENS1_21CollectiveEpilogueFwdINS6_IJSA_SC_SB_EEES9_NS_10bfloat16_tESG_Li256ELb1ELb1ELb1ELb1EEENS1_36VarlenDynamicPersistentTileSchedulerILi128ELi160ELi256ELi128ELb1ELb1ELb1ELb1ELb1ELb1EEEEEEEEEvNT_6ParamsE,@"STO_CUDA_ENTRY STV_DEFAULT"
_ZN7cutlass13device_kernelIN5flash11enable_sm90INS1_16FlashAttnFwdSm90INS1_25CollectiveMainloopFwdSm90ILi2EN4cute5tupleIJNS5_1CILi1EEES8_S8_EEENS6_IJNS7_ILi128EEENS7_ILi160EEENS7_ILi192EEEEEELi192ENS_12float_e4m3_tEfNS_4arch4Sm90ELb1ELb0ELb1ELb1ELb1ELb1ELb0ELb1ELb1ELb1ELb1ELb0EEENS1_21CollectiveEpilogueFwdINS6_IJSA_SC_SB_EEES9_NS_10bfloat16_tESG_Li256ELb1ELb1ELb1ELb1EEENS1_36VarlenDynamicPersistentTileSchedulerILi128ELi160ELi256ELi128ELb1ELb1ELb1ELb1ELb1ELb1EEEEEEEEEvNT_6ParamsE:
        /* <DEDUP_REMOVED lines=18> */
.L_x_6591:
[----:B------:R-:W-:Y:S05]  /*0120*/  BSYNC B0 ;  /* 0x0000000000007941 */ /* 0x000fea0003800000 */
.L_x_6590:
        /* <DEDUP_REMOVED lines=41> */
.L_x_6592:
        /* <DEDUP_REMOVED lines=22> */
.L_x_6593:
        /* <DEDUP_REMOVED lines=18> */
.L_x_6594:
        /* <DEDUP_REMOVED lines=22> */
.L_x_6595:
        /* <DEDUP_REMOVED lines=23> */
.L_x_6596:
        /* <DEDUP_REMOVED lines=8> */
.L_x_6599:
        /* <DEDUP_REMOVED lines=27> */
[----:B------:R-:W-:Y:S01]  /*0b40*/  IMAD.MOV.U32 R229, RZ, RZ, RZ ;  /* 0x000000ffffe57224 */ /* 0x000fe200078e00ff */
[----:B------:R-:W-:Y:S01]  /*0b50*/  UMOV UR37, URZ ;  /* 0x0000003f00257c82 */ /* 0x000fe20008000000 */
[----:B------:R-:W-:-:S08]  /*0b60*/  IMAD.MOV.U32 R221, RZ, RZ, RZ ;  /* 0x000000ffffdd7224 */ /* 0x000fd000078e00ff */
        /* <DEDUP_REMOVED lines=13> */
[----:B------:R-:W-:Y:S01]  /*0c40*/  IMAD.SHL.U32 R224, R16, 0x8, RZ ;  /* 0x0000000810e07824 */ /* 0x000fe200078e00ff */
[----:B------:R-:W-:Y:S01]  /*0c50*/  LOP3.LUT R6, R5, 0xfffffc00, RZ, 0xc0, !PT ;  /* 0xfffffc0005067812 */ /* 0x000fe200078ec0ff */
[C---:B------:R-:W-:Y:S01]  /*0c60*/  IMAD.IADD R5, R0.reuse, 0x1, -R3 ;  /* 0x0000000100057824 */ /* 0x040fe200078e0a03 */
[----:B------:R-:W-:Y:S02]  /*0c70*/  LOP3.LUT R11, R9, 0xfffffffc, RZ, 0xc0, !PT ;  /* 0xfffffffc090b7812 */ /* 0x000fe400078ec0ff */
[C---:B------:R-:W-:Y:S01]  /*0c80*/  IADD3 R20, R0.reuse, -R7, RZ ;  /* 0x8000000700147210 */ /* 0x040fe20007ffe0ff */
[----:B------:R-:W-:Y:S01]  /*0c90*/  IMAD R7, R5, 0x40, R6 ;  /* 0x0000004005077824 */ /* 0x000fe200078e0206 */
[----:B------:R-:W-:Y:S01]  /*0ca0*/  SHF.R.S32.HI R10, RZ, 0x1, R8 ;  /* 0x00000001ff0a7819 */ /* 0x000fe20000011408 */
[----:B------:R-:W-:Y:S01]  /*0cb0*/  IMAD.IADD R11, R0, 0x1, -R11 ;  /* 0x00000001000b7824 */ /* 0x000fe200078e0a0b */
[----:B------:R-:W-:Y:S01]  /*0cc0*/  SHF.R.S32.HI R3, RZ, 0x7, R2 ;  /* 0x00000007ff037819 */ /* 0x000fe20000011402 */
[----:B------:R-:W-:Y:S01]  /*0cd0*/  STL [R1+0xd4], R20 ;  /* 0x0000d41401007387 */ /* 0x000fe20000100800 */
[----:B------:R-:W-:Y:S01]  /*0ce0*/  SHF.R.S32.HI R5, RZ, 0x4, R4 ;  /* 0x00000004ff057819 */ /* 0x000fe20000011404 */
[----:B------:R-:W-:Y:S01]  /*0cf0*/  VIADD R13, R10, 0x80 ;  /* 0x000000800a0d7836 */ /* 0x000fe20000000000 */
[----:B------:R-:W-:-:S02]  /*0d00*/  SHF.R.S32.HI R0, RZ, 0x2, R9 ;  /* 0x00000002ff007819 */ /* 0x000fc40000011409 */
[----:B------:R-:W-:Y:S02]  /*0d10*/  SHF.R.S32.HI R9, RZ, 0x1f, R9 ;  /* 0x0000001fff097819 */ /* 0x000fe40000011409 */
[----:B------:R-:W-:Y:S02]  /*0d20*/  LEA.HI R8, R8, R10, RZ, 0x1 ;  /* 0x0000000a08087211 */ /* 0x000fe400078f08ff */
[----:B------:R-:W-:Y:S02]  /*0d30*/  LEA.HI R2, R2, R3, RZ, 0x1 ;  /* 0x0000000302027211 */ /* 0x000fe400078f08ff */
[----:B------:R-:W-:Y:S02]  /*0d40*/  LEA.HI R4, R4, R5, RZ, 0x1 ;  /* 0x0000000504047211 */ /* 0x000fe400078f08ff */
[----:B------:R-:W-:Y:S02]  /*0d50*/  LEA.HI R9, R9, R0, RZ, 0x2 ;  /* 0x0000000009097211 */ /* 0x000fe400078f10ff */
[----:B------:R-:W-:-:S02]  /*0d60*/  LOP3.LUT R8, R8, 0x3fffffe, RZ, 0xc0, !PT ;  /* 0x03fffffe08087812 */ /* 0x000fc400078ec0ff */
[----:B------:R-:W-:Y:S02]  /*0d70*/  LOP3.LUT R2, R2, 0x3fffffe, RZ, 0xc0, !PT ;  /* 0x03fffffe02027812 */ /* 0x000fe400078ec0ff */
[----:B------:R-:W-:Y:S01]  /*0d80*/  LOP3.LUT R4, R4, 0x1ffffffe, RZ, 0xc0, !PT ;  /* 0x1ffffffe04047812 */ /* 0x000fe200078ec0ff */
[----:B------:R-:W-:Y:S01]  /*0d90*/  IMAD.IADD R8, R10, 0x1, -R8 ;  /* 0x000000010a087824 */ /* 0x000fe200078e0a08 */
[----:B------:R-:W-:Y:S01]  /*0da0*/  LOP3.LUT R9, R9, 0xfffffffc, RZ, 0xc0, !PT ;  /* 0xfffffffc09097812 */ /* 0x000fe200078ec0ff */
[----:B------:R-:W-:Y:S01]  /*0db0*/  IMAD.IADD R2, R3, 0x1, -R2 ;  /* 0x0000000103027824 */ /* 0x000fe200078e0a02 */
[C---:B------:R-:W-:Y:S01]  /*0dc0*/  IADD3 R4, R5.reuse, -R4, RZ ;  /* 0x8000000405047210 */ /* 0x040fe20007ffe0ff */
[----:B------:R-:W-:Y:S01]  /*0dd0*/  IMAD R12, R5, 0x8, R8 ;  /* 0x00000008050c7824 */ /* 0x000fe200078e0208 */
[----:B------:R-:W-:Y:S01]  /*0de0*/  SHF.R.S32.HI R3, RZ, 0x1f, R13 ;  /* 0x0000001fff037819 */ /* 0x000fe2000001140d */
[----:B------:R-:W-:Y:S01]  /*0df0*/  IMAD.IADD R9, R0, 0x1, -R9 ;  /* 0x0000000100097824 */ /* 0x000fe200078e0a09 */
[----:B------:R-:W-:Y:S01]  /*0e00*/  SHF.R.S32.HI R0, RZ, 0x1f, R20 ;  /* 0x0000001fff007819 */ /* 0x000fe20000011414 */
[----:B------:R-:W-:Y:S01]  /*0e10*/  IMAD R5, R4, 0x8, R7 ;  /* 0x0000000804057824 */ /* 0x000fe200078e0207 */
[-C--:B------:R-:W-:Y:S01]  /*0e20*/  LEA.HI R4, R3, R13.reuse, RZ, 0x3 ;  /* 0x0000000d03047211 */ /* 0x080fe200078f18ff */
[----:B------:R-:W-:Y:S01]  /*0e30*/  IMAD.SHL.U32 R9, R9, 0x80, RZ ;  /* 0x0000008009097824 */ /* 0x000fe200078e00ff */
[----:B------:R-:W-:-:S02]  /*0e40*/  LEA.HI R8, R13, R13, RZ, 0x1 ;  /* 0x0000000d0d087211 */ /* 0x000fc400078f08ff */
[----:B------:R-:W-:Y:S01]  /*0e50*/  LEA.HI R3, R0, R20, RZ, 0x2 ;  /* 0x0000001400037211 */ /* 0x000fe200078f10ff */
[----:B------:R0:W-:Y:S01]  /*0e60*/  STL [R1+0x144], R5 ;  /* 0x0001440501007387 */ /* 0x0001e20000100800 */
[----:B------:R-:W-:Y:S01]  /*0e70*/  IMAD.SHL.U32 R10, R4, 0x40, RZ ;  /* 0x00000040040a7824 */ /* 0x000fe200078e00ff */
[----:B------:R-:W-:Y:S02]  /*0e80*/  LOP3.LUT R7, R8, 0x3fffffe, RZ, 0xc0, !PT ;  /* 0x03fffffe08077812 */ /* 0x000fe400078ec0ff */
[----:B------:R-:W-:Y:S02]  /*0e90*/  SHF.R.S32.HI R4, RZ, 0x2, R3 ;  /* 0x00000002ff047819 */ /* 0x000fe40000011403 */
[----:B------:R-:W-:Y:S01]  /*0ea0*/  LEA.HI R6, R11, R11, RZ, 0x1 ;  /* 0x0000000b0b067211 */ /* 0x000fe200078f08ff */
[----:B------:R-:W-:Y:S01]  /*0eb0*/  IMAD.IADD R7, R13, 0x1, -R7 ;  /* 0x000000010d077824 */ /* 0x000fe200078e0a07 */
[----:B------:R-:W-:Y:S01]  /*0ec0*/  LOP3.LUT R10, R10, 0xfffffe00, RZ, 0xc0, !PT ;  /* 0xfffffe000a0a7812 */ /* 0x000fe200078ec0ff */
[----:B------:R-:W-:Y:S01]  /*0ed0*/  VIADD R13, R224, 0x20 ;  /* 0x00000020e00d7836 */ /* 0x000fe20000000000 */
[----:B0-----:R-:W-:-:S02]  /*0ee0*/  SHF.R.S32.HI R5, RZ, 0x1f, R3 ;  /* 0x0000001fff057819 */ /* 0x001fc40000011403 */
[----:B------:R-:W-:Y:S01]  /*0ef0*/  LOP3.LUT R6, R6, 0x1ffffffe, RZ, 0xc0, !PT ;  /* 0x1ffffffe06067812 */ /* 0x000fe200078ec0ff */
[----:B------:R-:W-:Y:S01]  /*0f00*/  IMAD.IADD R222, R224, 0x1, R13 ;  /* 0x00000001e0de7824 */ /* 0x000fe200078e020d */
[----:B------:R-:W-:Y:S02]  /*0f10*/  LEA.HI R5, R5, R4, RZ, 0x3 ;  /* 0x0000000405057211 */ /* 0x000fe400078f18ff */
[----:B------:R-:W-:Y:S01]  /*0f20*/  LEA.HI R0, R0, R20, RZ, 0x5 ;  /* 0x0000001400007211 */ /* 0x000fe200078f28ff */
[----:B------:R-:W-:Y:S01]  /*0f30*/  IMAD.IADD R6, R11, 0x1, -R6 ;  /* 0x000000010b067824 */ /* 0x000fe200078e0a06 */
[----:B------:R-:W-:Y:S01]  /*0f40*/  LOP3.LUT R5, R5, 0xfffffff8, RZ, 0xc0, !PT ;  /* 0xfffffff805057812 */ /* 0x000fe200078ec0ff */
[----:B------:R-:W-:Y:S01]  /*0f50*/  VIADD R11, R224, 0x40 ;  /* 0x00000040e00b7836 */ /* 0x000fe20000000000 */
[----:B------:R-:W-:Y:S02]  /*0f60*/  LEA R7, R7, R10, 0x6 ;  /* 0x0000000a07077211 */ /* 0x000fe400078e30ff */
[----:B------:R-:W-:Y:S01]  /*0f70*/  SHF.R.S32.HI R0, RZ, 0x5, R0 ;  /* 0x00000005ff007819 */ /* 0x000fe20000011400 */
[----:B------:R-:W-:Y:S01]  /*0f80*/  IMAD.IADD R5, R4, 0x1, -R5 ;  /* 0x0000000104057824 */ /* 0x000fe200078e0a05 */
[----:B------:R-:W-:Y:S01]  /*0f90*/  LOP3.LUT R15, R9, 0x180, RZ, 0xc0, !PT ;  /* 0x00000180090f7812 */ /* 0x000fe200078ec0ff */
[----:B------:R0:W-:Y:S01]  /*0fa0*/  STL [R1+0x40], R7 ;  /* 0x0000400701007387 */ /* 0x0001e20000100800 */
[----:B------:R-:W-:Y:S01]  /*0fb0*/  IMAD.IADD R223, R224, 0x1, R11 ;  /* 0x00000001e0df7824 */ /* 0x000fe200078e020b */
[----:B------:R-:W-:Y:S01]  /*0fc0*/  SHF.L.U32 R39, R12, 0x6, RZ ;  /* 0x000000060c277819 */ /* 0x000fe200000006ff */
[----:B------:R-:W-:Y:S01]  /*0fd0*/  IMAD R5, R0, 0x10, R5 ;  /* 0x0000001000057824 */ /* 0x000fe200078e0205 */
[----:B------:R1:W-:Y:S01]  /*0fe0*/  STL [R1+0x20], R13 ;  /* 0x0000200d01007387 */ /* 0x0003e20000100800 */
[----:B------:R-:W-:Y:S01]  /*0ff0*/  SHF.R.U32.HI R14, RZ, 0x3, R15 ;  /* 0x00000003ff0e7819 */ /* 0x000fe2000001160f */
[----:B------:R-:W-:Y:S01]  /*1000*/  VIADD R0, R224, 0x30 ;  /* 0x00000030e0007836 */ /* 0x000fe20000000000 */
[----:B------:R-:W-:Y:S01]  /*1010*/  SHF.L.U32 R16, R16, 0x4, RZ ;  /* 0x0000000410107819 */ /* 0x000fe200000006ff */
[----:B------:R2:W-:Y:S01]  /*1020*/  STL [R1+0x1c], R11 ;  /* 0x00001c0b01007387 */ /* 0x0005e20000100800 */
[----:B------:R-:W-:-:S02]  /*1030*/  SHF.R.S32.HI R4, RZ, 0x1f, R223 ;  /* 0x0000001fff047819 */ /* 0x000fc400000114df */
[----:B0-----:R-:W-:Y:S01]  /*1040*/  SHF.R.S32.HI R7, RZ, 0x1f, R222 ;  /* 0x0000001fff077819 */ /* 0x001fe200000114de */
[----:B------:R-:W-:Y:S01]  /*1050*/  STL [R1+0x38], R39 ;  /* 0x0000382701007387 */ /* 0x000fe20000100800 */
[-C--:B------:R-:W-:Y:S01]  /*1060*/  LEA.HI R228, R4, R223.reuse, RZ, 0x4 ;  /* 0x000000df04e47211 */ /* 0x080fe200078f20ff */
[----:B-1----:R-:W-:Y:S01]  /*1070*/  IMAD R13, R2, 0x40, R5 ;  /* 0x00000040020d7824 */ /* 0x002fe200078e0205 */
[CC--:B------:R-:W-:Y:S01]  /*1080*/  LEA.HI R9, R7.reuse, R222.reuse, RZ, 0x6 ;  /* 0x000000de07097211 */ /* 0x0c0fe200078f30ff */
[----:B------:R-:W-:Y:S01]  /*1090*/  VIADD R2, R224, 0x10 ;  /* 0x00000010e0027836 */ /* 0x000fe20000000000 */
[----:B------:R-:W-:Y:S01]  /*10a0*/  LEA.HI R7, R7, R222, RZ, 0x4 ;  /* 0x000000de07077211 */ /* 0x000fe200078f20ff */
[----:B------:R-:W-:Y:S01]  /*10b0*/  STL [R1+0x30], R15 ;  /* 0x0000300f01007387 */ /* 0x000fe20000100800 */
[----:B------:R-:W-:Y:S01]  /*10c0*/  LEA.HI R10, R4, R223, RZ, 0x6 ;  /* 0x000000df040a7211 */ /* 0x000fe200078f30ff */
[----:B------:R-:W-:Y:S01]  /*10d0*/  IMAD.SHL.U32 R9, R9, 0x80, RZ ;  /* 0x0000008009097824 */ /* 0x000fe200078e00ff */
[----:B------:R-:W-:Y:S01]  /*10e0*/  LOP3.LUT R4, R15, 0x30, R7, 0xf8, !PT ;  /* 0x000000300f047812 */ /* 0x000fe200078ef807 */
[----:B------:R-:W-:Y:S01]  /*10f0*/  STL [R1+0x34], R14 ;  /* 0x0000340e01007387 */ /* 0x000fe20000100800 */
[C---:B------:R-:W-:Y:S01]  /*1100*/  VIADD R23, R16.reuse, 0x60 ;  /* 0x0000006010177836 */ /* 0x040fe20000000000 */
[----:B------:R-:W-:Y:S01]  /*1110*/  LOP3.LUT R3, R3, 0x7ffffffc, RZ, 0xc0, !PT ;  /* 0x7ffffffc03037812 */ /* 0x000fe200078ec0ff */
[C---:B------:R-:W-:Y:S01]  /*1120*/  VIADD R22, R16.reuse, 0x80 ;  /* 0x0000008010167836 */ /* 0x040fe20000000000 */
[----:B------:R-:W-:Y:S01]  /*1130*/  STL [R1+0x140], R13 ;  /* 0x0001400d01007387 */ /* 0x000fe20000100800 */
[----:B------:R-:W-:Y:S01]  /*1140*/  SHF.R.S32.HI R8, RZ, 0x1, R8 ;  /* 0x00000001ff087819 */ /* 0x000fe20000011408 */
[----:B------:R-:W-:Y:S01]  /*1150*/  VIADD R220, R16, 0xa0 ;  /* 0x000000a010dc7836 */ /* 0x000fe20000000000 */
[----:B------:R-:W-:Y:S01]  /*1160*/  LOP3.LUT R9, R9, 0xffffe000, RZ, 0xc0, !PT ;  /* 0xffffe00009097812 */ /* 0x000fe200078ec0ff */
[----:B------:R-:W-:Y:S01]  /*1170*/  STL [R1+0x14], RZ ;  /* 0x000014ff01007387 */ /* 0x000fe20000100800 */
[-C--:B------:R-:W-:Y:S01]  /*1180*/  LOP3.LUT R4, R4, R14.reuse, RZ, 0x3c, !PT ;  /* 0x0000000e04047212 */ /* 0x080fe200078e3cff */
[----:B------:R-:W-:Y:S01]  /*1190*/  IMAD.IADD R3, R20, 0x1, -R3 ;  /* 0x0000000114037824 */ /* 0x000fe200078e0a03 */
[----:B------:R-:W-:Y:S01]  /*11a0*/  SHF.R.S32.HI R227, RZ, 0x4, R7 ;  /* 0x00000004ffe37819 */ /* 0x000fe20000011407 */
[----:B------:R0:W-:Y:S01]  /*11b0*/  STL [R1+0x18], R2 ;  /* 0x0000180201007387 */ /* 0x0001e20000100800 */
[----:B------:R-:W-:Y:S01]  /*11c0*/  IMAD.SHL.U32 R8, R8, 0x80, RZ ;  /* 0x0000008008087824 */ /* 0x000fe200078e00ff */
[-C--:B------:R-:W-:Y:S01]  /*11d0*/  IADD3 R9, R4, R39.reuse, R9 ;  /* 0x0000002704097210 */ /* 0x080fe20007ffe009 */
[----:B------:R-:W-:Y:S01]  /*11e0*/  IMAD.SHL.U32 R40, R3, 0x2, RZ ;  /* 0x0000000203287824 */ /* 0x000fe200078e00ff */
[----:B------:R1:W-:Y:S01]  /*11f0*/  STL [R1+0x24], R0 ;  /* 0x0000240001007387 */ /* 0x0003e20000100800 */
[----:B------:R-:W-:Y:S01]  /*1200*/  SHF.R.S32.HI R4, RZ, 0x1f, R22 ;  /* 0x0000001fff047819 */ /* 0x000fe20000011416 */
[----:B--2---:R-:W-:Y:S01]  /*1210*/  IMAD.SHL.U32 R11, R10, 0x80, RZ ;  /* 0x000000800a0b7824 */ /* 0x004fe200078e00ff */
[----:B------:R-:W-:Y:S01]  /*1220*/  LOP3.LUT R10, R15, 0x30, R228, 0xf8, !PT ;  /* 0x000000300f0a7812 */ /* 0x000fe200078ef8e4 */
[C---:B------:R-:W-:Y:S01]  /*1230*/  VIADD R38, R40.reuse, 0x8 ;  /* 0x0000000828267836 */ /* 0x040fe20000000000 */
[C---:B------:R-:W-:Y:S01]  /*1240*/  IADD3 R35, R40.reuse, 0x20, RZ ;  /* 0x0000002028237810 */ /* 0x040fe20007ffe0ff */
[----:B------:R-:W-:Y:S01]  /*1250*/  VIADD R37, R40, 0x10 ;  /* 0x0000001028257836 */ /* 0x000fe20000000000 */
[----:B0-----:R-:W-:Y:S01]  /*1260*/  IADD3 R2, R224, 0x50, RZ ;  /* 0x00000050e0027810 */ /* 0x001fe20007ffe0ff */
[C---:B------:R-:W-:Y:S01]  /*1270*/  VIADD R36, R40.reuse, 0x18 ;  /* 0x0000001828247836 */ /* 0x040fe20000000000 */
[C---:B------:R-:W-:Y:S01]  /*1280*/  IADD3 R25, R40.reuse, 0x58, RZ ;  /* 0x0000005828197810 */ /* 0x040fe20007ffe0ff */
[C---:B------:R-:W-:Y:S01]  /*1290*/  VIADD R34, R40.reuse, 0x28 ;  /* 0x0000002828227836 */ /* 0x040fe20000000000 */
[----:B-1----:R-:W-:Y:S01]  /*12a0*/  SHF.R.S32.HI R0, RZ, 0x1f, R23 ;  /* 0x0000001fff007819 */ /* 0x002fe20000011417 */
[----:B------:R0:W-:Y:S01]  /*12b0*/  STL [R1+0x28], R2 ;  /* 0x0000280201007387 */ /* 0x0001e20000100800 */
[C---:B------:R-:W-:Y:S01]  /*12c0*/  VIADD R33, R40.reuse, 0x30 ;  /* 0x0000003028217836 */ /* 0x040fe20000000000 */
[----:B------:R-:W-:Y:S01]  /*12d0*/  LOP3.LUT R11, R11, 0xffffe000, RZ, 0xc0, !PT ;  /* 0xffffe0000b0b7812 */ /* 0x000fe200078ec0ff */
[C---:B------:R-:W-:Y:S01]  /*12e0*/  VIADD R32, R40.reuse, 0x38 ;  /* 0x0000003828207836 */ /* 0x040fe20000000000 */
[----:B------:R1:W-:Y:S01]  /*12f0*/  STL [R1+0x8], R0 ;  /* 0x0000080001007387 */ /* 0x0003e20000100800 */
[----:B------:R-:W-:Y:S01]  /*1300*/  VIADD R28, R40, 0x40 ;  /* 0x00000040281c7836 */ /* 0x000fe20000000000 */
[----:B------:R-:W-:Y:S01]  /*1310*/  LOP3.LUT R10, R10, R14, RZ, 0x3c, !PT ;  /* 0x0000000e0a0a7212 */ /* 0x000fe200078e3cff */
[C---:B------:R-:W-:Y:S01]  /*1320*/  VIADD R27, R40.reuse, 0x48 ;  /* 0x00000048281b7836 */ /* 0x040fe20000000000 */
[----:B------:R2:W-:Y:S01]  /*1330*/  STL [R1+0x4], R4 ;  /* 0x0000040401007387 */ /* 0x0005e20000100800 */
[----:B------:R-:W-:Y:S01]  /*1340*/  VIADD R26, R40, 0x50 ;  /* 0x00000050281a7836 */ /* 0x000fe20000000000 */
[----:B0-----:R-:W-:Y:S01]  /*1350*/  LOP3.LUT R2, R8, 0x180, RZ, 0xc0, !PT ;  /* 0x0000018008027812 */ /* 0x001fe200078ec0ff */
[----:B------:R-:W-:Y:S01]  /*1360*/  VIADD R24, R40, 0x60 ;  /* 0x0000006028187836 */ /* 0x000fe20000000000 */
[----:B------:R-:W-:Y:S01]  /*1370*/  IADD3 R11, R10, R39, R11 ;  /* 0x000000270a0b7210 */ /* 0x000fe20007ffe00b */
[C---:B------:R-:W-:Y:S01]  /*1380*/  VIADD R21, R40.reuse, 0x68 ;  /* 0x0000006828157836 */ /* 0x040fe20000000000 */
[----:B-1----:R-:W-:Y:S01]  /*1390*/  SHF.R.S32.HI R0, RZ, 0x1f, R220 ;  /* 0x0000001fff007819 */ /* 0x002fe200000114dc */
[C---:B------:R-:W-:Y:S01]  /*13a0*/  VIADD R20, R40.reuse, 0x70 ;  /* 0x0000007028147836 */ /* 0x040fe20000000000 */
[C---:B------:R-:W-:Y:S01]  /*13b0*/  IADD3 R10, R40.reuse, 0x90, RZ ;  /* 0x00000090280a7810 */ /* 0x040fe20007ffe0ff */
[C---:B------:R-:W-:Y:S01]  /*13c0*/  VIADD R12, R40.reuse, 0x88 ;  /* 0x00000088280c7836 */ /* 0x040fe20000000000 */
[----:B------:R-:W-:Y:S01]  /*13d0*/  SHF.R.S32.HI R17, RZ, 0x1f, R16 ;  /* 0x0000001fff117819 */ /* 0x000fe20000011410 */
[----:B------:R0:W-:Y:S01]  /*13e0*/  STL [R1], R0 ;  /* 0x0000000001007387 */ /* 0x0001e20000100800 */
[C---:B------:R-:W-:Y:S01]  /*13f0*/  VIADD R8, R40.reuse, 0x98 ;  /* 0x0000009828087836 */ /* 0x040fe20000000000 */
[----:B------:R-:W-:Y:S01]  /*1400*/  SHF.R.S32.HI R228, RZ, 0x4, R228 ;  /* 0x00000004ffe47819 */ /* 0x000fe200000114e4 */
[C---:B------:R-:W-:Y:S01]  /*1410*/  VIADD R7, R40.reuse, 0xa0 ;  /* 0x000000a028077836 */ /* 0x040fe20000000000 */
[----:B------:R1:W-:Y:S01]  /*1420*/  STL [R1+0x3c], R2 ;  /* 0x00003c0201007387 */ /* 0x0003e20000100800 */
[----:B------:R-:W-:-:S02]  /*1430*/  VIADD R5, R40, 0xa8 ;  /* 0x000000a828057836 */ /* 0x000fc40000000000 */
[----:B--2---:R-:W-:Y:S01]  /*1440*/  VIADD R4, R40, 0xb0 ;  /* 0x000000b028047836 */ /* 0x004fe20000000000 */
[----:B------:R2:W-:Y:S01]  /*1450*/  STL [R1+0x54], R40 ;  /* 0x0000542801007387 */ /* 0x0005e20000100800 */
[----:B0-----:R-:W-:-:S03]  /*1460*/  LOP3.LUT R0, R15, 0x10, R16, 0xf8, !PT ;  /* 0x000000100f007812 */ /* 0x001fc600078ef810 */
[----:B------:R-:W-:Y:S01]  /*1470*/  STL [R1+0xd0], R38 ;  /* 0x0000d02601007387 */ /* 0x000fe20000100800 */
[----:B-1----:R-:W-:Y:S01]  /*1480*/  LOP3.LUT R2, R15, 0x30, R16, 0xf8, !PT ;  /* 0x000000300f027812 */ /* 0x002fe200078ef810 */
[----:B------:R-:W-:Y:S02]  /*1490*/  VIADD R15, R40, 0x78 ;  /* 0x00000078280f7836 */ /* 0x000fe40000000000 */
[----:B------:R-:W-:Y:S01]  /*14a0*/  STL [R1+0xcc], R37 ;  /* 0x0000cc2501007387 */ /* 0x000fe20000100800 */
[-C--:B------:R-:W-:Y:S02]  /*14b0*/  LOP3.LUT R0, R0, R14.reuse, RZ, 0x3c, !PT ;  /* 0x0000000e00007212 */ /* 0x080fe400078e3cff */
[----:B------:R-:W-:Y:S01]  /*14c0*/  LOP3.LUT R3, R2, R14, RZ, 0x3c, !PT ;  /* 0x0000000e02037212 */ /* 0x000fe200078e3cff */
[----:B------:R-:W-:Y:S01]  /*14d0*/  STL [R1+0xc8], R36 ;  /* 0x0000c82401007387 */ /* 0x000fe20000100800 */
[C---:B------:R-:W-:Y:S02]  /*14e0*/  VIADD R14, R40.reuse, 0x80 ;  /* 0x00000080280e7836 */ /* 0x040fe40000000000 */
[----:B------:R-:W-:Y:S01]  /*14f0*/  VIADD R2, R40, 0xb8 ;  /* 0x000000b828027836 */ /* 0x000fe20000000000 */
[----:B------:R0:W-:Y:S01]  /*1500*/  STL [R1+0xc4], R35 ;  /* 0x0000c42301007387 */ /* 0x0001e20000100800 */
[----:B--2---:R-:W-:Y:S01]  /*1510*/  IMAD.IADD R40, R39, 0x1, R0 ;  /* 0x0000000127287824 */ /* 0x004fe200078e0200 */
[----:B------:R-:W-:-:S02]  /*1520*/  IADD3 R0, R18, R39, R3 ;  /* 0x0000002712007210 */ /* 0x000fc40007ffe003 */
[----:B------:R-:W-:Y:S01]  /*1530*/  STL [R1+0xc0], R34 ;  /* 0x0000c02201007387 */ /* 0x000fe20000100800 */
[----:B------:R-:W-:-:S03]  /*1540*/  SHF.R.S32.HI R3, RZ, 0x1f, R38 ;  /* 0x0000001fff037819 */ /* 0x000fc60000011426 */
        /* <DEDUP_REMOVED lines=66> */
[----:B0-----:R-:W-:-:S05]  /*1970*/  IADD3 R3, R18, R9, RZ ;  /* 0x0000000912037210 */ /* 0x001fca0007ffe0ff */
[----:B------:R0:W-:Y:S01]  /*1980*/  STL [R1+0x138], R3 ;  /* 0x0001380301007387 */ /* 0x0001e20000100800 */
[----:B-1----:R-:W-:-:S03]  /*1990*/  IMAD R0, R6, 0x8, R13 ;  /* 0x0000000806007824 */ /* 0x002fc600078e020d */
[----:B------:R0:W-:Y:S04]  /*19a0*/  STL [R1+0x134], R2 ;  /* 0x0001340201007387 */ /* 0x0001e80000100800 */
[----:B------:R0:W-:Y:S02]  /*19b0*/  STL [R1+0x5c], R0 ;  /* 0x00005c0001007387 */ /* 0x0001e40000100800 */
.L_x_6825:
[----:B01-3--:R-:W0:Y:S02]  /*19c0*/  LDC.64 R2, c[0x0][0xc88] ;  /* 0x00032200ff027b82 */ /* 0x00be240000000a00 */
[----:B0-----:R-:W-:-:S05]  /*19d0*/  IMAD.WIDE R2, R31, 0x4, R2 ;  /* 0x000000041f027825 */ /* 0x001fca00078e0202 */
[----:B--2---:R-:W2:Y:S01]  /*19e0*/  LDG.E R26, desc[UR54][R2.64] ;  /* 0x00000036021a7981 */ /* 0x004ea2000c1e1900 */
[----:B------:R-:W-:Y:S05]  /*19f0*/  YIELD ;  /* 0x0000000000007946 */ /* 0x000fea0003800000 */
[----:B------:R-:W-:Y:S01]  /*1a00*/  ULDC.64 UR4, c[0x0][0xa28] ;  /* 0x00028a0000047ab9 */ /* 0x000fe20000000a00 */
[----:B------:R-:W-:Y:S01]  /*1a10*/  ULDC.64 UR8, c[0x0][0xa18] ;  /* 0x0002860000087ab9 */ /* 0x000fe20000000a00 */
[----:B------:R-:W-:Y:S01]  /*1a20*/  ISETP.NE.U32.AND P1, PT, RZ, UR4, PT ;  /* 0x00000004ff007c0c */ /* 0x000fe2000bf25070 */
[----:B------:R-:W-:Y:S01]  /*1a30*/  IMAD.MOV.U32 R10, RZ, RZ, RZ ;  /* 0x000000ffff0a7224 */ /* 0x000fe200078e00ff */
        /* <DEDUP_REMOVED lines=16> */
[----:B------:R1:W5:Y:S01]  /*1b40*/  @P1 LDG.E R10, desc[UR54][R4.64] ;  /* 0x00000036040a1981 */ /* 0x000362000c1e1900 */
[----:B------:R-:W-:-:S03]  /*1b50*/  IADD3.X R9, R27, UR7, RZ, P3, !PT ;  /* 0x000000071b097c10 */ /* 0x000fc60009ffe4ff */
[----:B------:R1:W-:Y:S01]  /*1b60*/  STL [R1+0x68], R28 ;  /* 0x0000681c01007387 */ /* 0x0003e20000100800 */
[----:B0-----:R-:W-:Y:S01]  /*1b70*/  IMAD.U32 R0, RZ, RZ, UR4 ;  /* 0x00000004ff007e24 */ /* 0x001fe2000f8e00ff */
[----:B------:R-:W-:Y:S02]  /*1b80*/  ULDC.64 UR4, c[0x0][0x418] ;  /* 0x0001060000047ab9 */ /* 0x000fe40000000a00 */
[----:B------:R1:W5:Y:S04]  /*1b90*/  @P0 LDG.E R118, desc[UR54][R8.64] ;  /* 0x0000003608760981 */ /* 0x000368000c1e1900 */
[----:B------:R-:W-:Y:S01]  /*1ba0*/  @P2 IADD3 R6, P1, R28, UR8, RZ ;  /* 0x000000081c062c10 */ /* 0x000fe2000ff3e0ff */
[----:B------:R1:W-:Y:S03]  /*1bb0*/  STL [R1+0x6c], R27 ;  /* 0x00006c1b01007387 */ /* 0x0003e60000100800 */
[----:B------:R-:W-:-:S05]  /*1bc0*/  @P2 IADD3.X R7, R27, UR9, RZ, P1, !PT ;  /* 0x000000091b072c10 */ /* 0x000fca0008ffe4ff */
[----:B------:R-:W2:Y:S01]  /*1bd0*/  @P2 LDG.E R0, desc[UR54][R6.64] ;  /* 0x0000003606002981 */ /* 0x000ea2000c1e1900 */
        /* <DEDUP_REMOVED lines=9> */
[----:B--2---:R1:W-:Y:S01]  /*1c70*/  STL [R1+0x4c], R0 ;  /* 0x00004c0001007387 */ /* 0x0043e20000100800 */
[----:B------:R-:W-:Y:S01]  /*1c80*/  MOV R12, R0 ;  /* 0x00000000000c7202 */ /* 0x000fe20000000f00 */
[----:B----4-:R-:W-:Y:S06]  /*1c90*/  @P2 BRA `(.L_x_6601) ;  /* 0x0000000000282947 */ /* 0x010fec0003800000 */
[----:B------:R-:W-:Y:S02]  /*1ca0*/  ULDC.64 UR4, c[0x0][0xa00] ;  /* 0x0002800000047ab9 */ /* 0x000fe40000000a00 */
[----:B------:R-:W-:-:S04]  /*1cb0*/  ISETP.NE.U32.AND P1, PT, RZ, UR4, PT ;  /* 0x00000004ff007c0c */ /* 0x000fc8000bf25070 */
[----:B------:R-:W-:-:S13]  /*1cc0*/  ISETP.NE.AND.EX P1, PT, RZ, UR5, PT, P1 ;  /* 0x00000005ff007c0c */ /* 0x000fda000bf25310 */
[----:B------:R-:W-:Y:S05]  /*1cd0*/  @!P1 BRA `(.L_x_6601) ;  /* 0x0000000000189947 */ /* 0x000fea0003800000 */
[----:B-1----:R-:W0:Y:S02]  /*1ce0*/  LDC.64 R4, c[0x0][0xa00] ;  /* 0x00028000ff047b82 */ /* 0x002e240000000a00 */
[----:B0-----:R-:W-:-:S05]  /*1cf0*/  IMAD.WIDE R4, R26, 0x4, R4 ;  /* 0x000000041a047825 */ /* 0x001fca00078e0204 */
[----:B------:R-:W2:Y:S04]  /*1d00*/  LDG.E R0, desc[UR54][R4.64] ;  /* 0x0000003604007981 */ /* 0x000ea8000c1e1900 */
[----:B------:R-:W2:Y:S02]  /*1d10*/  LDG.E R3, desc[UR54][R4.64+0x4] ;  /* 0x0000043604037981 */ /* 0x000ea4000c1e1900 */
[----:B--2---:R-:W-:-:S05]  /*1d20*/  IMAD.IADD R12, R3, 0x1, -R0 ;  /* 0x00000001030c7824 */ /* 0x004fca00078e0a00 */
[----:B------:R0:W-:Y:S02]  /*1d30*/  STL [R1+0x4c], R12 ;  /* 0x00004c0c01007387 */ /* 0x0001e40000100800 */
.L_x_6601:
        /* <DEDUP_REMOVED lines=13> */
.L_x_6602:
[----:B------:R-:W-:Y:S05]  /*1e10*/  @!P0 BRA `(.L_x_6603) ;  /* 0x00000000000c8947 */ /* 0x000fea0003800000 */
[----:B------:R-:W2:Y:S04]  /*1e20*/  LDG.E R0, desc[UR54][R8.64] ;  /* 0x0000003608007981 */ /* 0x000ea8000c1e1900 */
[----:B------:R-:W2:Y:S02]  /*1e30*/  LDG.E R25, desc[UR54][R8.64+0x4] ;  /* 0x0000043608197981 */ /* 0x000ea4000c1e1900 */
[----:B--2---:R-:W-:-:S07]  /*1e40*/  IMAD.IADD R25, R25, 0x1, -R0 ;  /* 0x0000000119197824 */ /* 0x004fce00078e0a00 */
.L_x_6603:
        /* <DEDUP_REMOVED lines=12> */
[----:B------:R-:W-:-:S04]  /*1f10*/  @P1 IADD3 R6, P2, R28, UR4, RZ ;  /* 0x000000041c061c10 */ /* 0x000fc8000ff5e0ff */
[----:B------:R-:W-:-:S05]  /*1f20*/  @P1 IADD3.X R7, R27, UR5, RZ, P2, !PT ;  /* 0x000000051b071c10 */ /* 0x000fca00097fe4ff */
[----:B------:R4:W5:Y:S01]  /*1f30*/  @P1 LDG.E R129, desc[UR54][R6.64] ;  /* 0x0000003606811981 */ /* 0x000962000c1e1900 */
[----:B--2---:R-:W-:Y:S01]  /*1f40*/  ISETP.NE.AND P1, PT, R8, 0x1, PT ;  /* 0x000000010800780c */ /* 0x004fe20003f25270 */
[----:B------:R-:W-:Y:S01]  /*1f50*/  IMAD.SHL.U32 R13, R29, 0x80, RZ ;  /* 0x000000801d0d7824 */ /* 0x000fe200078e00ff */
[----:B------:R-:W-:Y:S04]  /*1f60*/  BSSY B0, `(.L_x_6604) ;  /* 0x0000039000007945 */ /* 0x000fe80003800000 */
[----:B------:R2:W-:Y:S01]  /*1f70*/  STL [R1+0x48], R13 ;  /* 0x0000480d01007387 */ /* 0x0005e20000100800 */
[----:B-1----:R-:W-:-:S06]  /*1f80*/  IADD3 R4, R13, 0x7f, RZ ;  /* 0x0000007f0d047810 */ /* 0x002fcc0007ffe0ff */
[----:B------:R-:W1:Y:S01]  /*1f90*/  @P1 LDC R9, c[0x0][0x44c] ;  /* 0x00011300ff091b82 */ /* 0x000e620000000800 */
[----:B--2---:R-:W-:-:S07]  /*1fa0*/  IMAD.IADD R13, R25, 0x1, -R10 ;  /* 0x00000001190d7824 */ /* 0x004fce00078e0a0a */
[----:B------:R-:W2:Y:S01]  /*1fb0*/  @P1 LDC R5, c[0x0][0x450] ;  /* 0x00011400ff051b82 */ /* 0x000ea20000000800 */
[----:B---3--:R-:W-:Y:S02]  /*1fc0*/  @P0 IMAD.IADD R2, R3, 0x1, -R0 ;  /* 0x0000000103020824 */ /* 0x008fe400078e0a00 */
[----:B-1----:R-:W-:-:S04]  /*1fd0*/  @P1 IMAD.HI.U32 R0, R4, R9, RZ ;  /* 0x0000000904001227 */ /* 0x002fc800078e00ff */
[----:B----4-:R-:W-:Y:S01]  /*1fe0*/  IMAD.IADD R6, R13, 0x1, R2 ;  /* 0x000000010d067824 */ /* 0x010fe200078e0202 */
[----:B--2---:R-:W-:Y:S02]  /*1ff0*/  @P1 SHF.R.U32.HI R4, RZ, R5, R0 ;  /* 0x00000005ff041219 */ /* 0x004fe40000011600 */
[----:B------:R-:W-:Y:S01]  /*2000*/  SHF.R.U32.HI R5, RZ, 0x10, R11 ;  /* 0x00000010ff057819 */ /* 0x000fe2000001160b */
[C---:B------:R-:W-:Y:S01]  /*2010*/  VIADD R0, R6.reuse, 0x9f ;  /* 0x0000009f06007836 */ /* 0x040fe20000000000 */
[----:B------:R-:W-:Y:S01]  /*2020*/  IADD3 R136, R6, 0xa0, -R12 ;  /* 0x000000a006887810 */ /* 0x000fe20007ffe80c */
[----:B------:R1:W-:Y:S01]  /*2030*/  STL [R1+0x50], R6 ;  /* 0x0000500601007387 */ /* 0x0003e20000100800 */
[----:B0-----:R-:W-:Y:S01]  /*2040*/  LOP3.LUT R12, R11, 0xff, RZ, 0xc0, !PT ;  /* 0x000000ff0b0c7812 */ /* 0x001fe200078ec0ff */
[----:B------:R-:W-:-:S04]  /*2050*/  IMAD.HI R0, R0, 0x66666667, RZ ;  /* 0x6666666700007827 */ /* 0x000fc800078e02ff */
[----:B------:R-:W-:Y:S01]  /*2060*/  IMAD.IADD R4, R136, 0x1, R4 ;  /* 0x0000000188047824 */ /* 0x000fe200078e0204 */
[----:B------:R-:W-:Y:S01]  /*2070*/  SHF.R.U32.HI R137, RZ, 0x1f, R0 ;  /* 0x0000001fff897819 */ /* 0x000fe20000011600 */
[----:B------:R1:W-:Y:S02]  /*2080*/  STL [R1+0x74], R12 ;  /* 0x0000740c01007387 */ /* 0x0003e40000100800 */
[----:B------:R-:W-:Y:S01]  /*2090*/  IMAD.HI R4, R4, 0x66666667, RZ ;  /* 0x6666666704047827 */ /* 0x000fe200078e02ff */
[----:B------:R-:W-:Y:S01]  /*20a0*/  LEA.HI.SX32 R137, R0, R137, 0x1a ;  /* 0x0000008900897211 */ /* 0x000fe200078fd2ff */
[----:B------:R1:W-:Y:S02]  /*20b0*/  STL [R1+0x64], R5 ;  /* 0x0000640501007387 */ /* 0x0003e40000100800 */
[----:B------:R-:W-:Y:S01]  /*20c0*/  IMAD.MOV.U32 R0, RZ, RZ, RZ ;  /* 0x000000ffff007224 */ /* 0x000fe200078e00ff */
[----:B------:R-:W-:-:S04]  /*20d0*/  SHF.R.U32.HI R3, RZ, 0x1f, R4 ;  /* 0x0000001fff037819 */ /* 0x000fc80000011604 */
[----:B------:R-:W-:-:S04]  /*20e0*/  LEA.HI.SX32 R4, R4, R3, 0x1a ;  /* 0x0000000304047211 */ /* 0x000fc800078fd2ff */
[----:B------:R-:W-:-:S04]  /*20f0*/  VIMNMX R9, R137, R4, PT ;  /* 0x0000000489097248 */ /* 0x000fc80003fe0100 */
[----:B------:R-:W-:-:S13]  /*2100*/  ISETP.GE.AND P0, PT, R9, 0x1, PT ;  /* 0x000000010900780c */ /* 0x000fda0003f06270 */
[----:B-1----:R-:W-:Y:S05]  /*2110*/  @!P0 BRA `(.L_x_6605) ;  /* 0x0000000000748947 */ /* 0x002fea0003800000 */
[----:B------:R-:W-:Y:S01]  /*2120*/  ISETP.NE.AND P0, PT, R5, RZ, PT ;  /* 0x000000ff0500720c */ /* 0x000fe20003f05270 */
[----:B------:R-:W-:-:S03]  /*2130*/  ULDC UR4, c[0x0][0x9f0] ;  /* 0x00027c0000047ab9 */ /* 0x000fc60000000800 */
[----:B------:R-:W-:-:S04]  /*2140*/  SEL R10, R5, UR4, P0 ;  /* 0x00000004050a7c07 */ /* 0x000fc80008000000 */
[-C--:B------:R-:W-:Y:S02]  /*2150*/  IABS R6, R10.reuse ;  /* 0x0000000a00067213 */ /* 0x080fe40000000000 */
[----:B------:R-:W-:Y:S02]  /*2160*/  IADD3 R0, R10, -0x1, R9 ;  /* 0xffffffff0a007810 */ /* 0x000fe40007ffe009 */
[----:B------:R-:W0:Y:S01]  /*2170*/  I2F.RP R3, R6 ;  /* 0x0000000600037306 */ /* 0x000e220000209400 */
[----:B------:R-:W-:Y:S02]  /*2180*/  IABS R11, R10 ;  /* 0x0000000a000b7213 */ /* 0x000fe40000000000 */
[----:B------:R-:W-:Y:S02]  /*2190*/  IABS R8, R0 ;  /* 0x0000000000087213 */ /* 0x000fe40000000000 */
[----:B------:R-:W-:-:S04]  /*21a0*/  LOP3.LUT R0, R0, R10, RZ, 0x3c, !PT ;  /* 0x0000000a00007212 */ /* 0x000fc800078e3cff */
[----:B------:R-:W-:Y:S01]  /*21b0*/  ISETP.GE.AND P2, PT, R0, RZ, PT ;  /* 0x000000ff0000720c */ /* 0x000fe20003f46270 */
[----:B0-----:R-:W0:Y:S02]  /*21c0*/  MUFU.RCP R3, R3 ;  /* 0x0000000300037308 */ /* 0x001e240000001000 */
        /* <DEDUP_REMOVED lines=18> */
.L_x_6605:
[----:B------:R-:W-:Y:S05]  /*22f0*/  BSYNC B0 ;  /* 0x0000000000007941 */ /* 0x000fea0003800000 */
.L_x_6604:
        /* <DEDUP_REMOVED lines=37> */
.L_x_6608:
[----:B------:R-:W-:Y:S05]  /*2550*/  BSYNC B6 ;  /* 0x0000000000067941 */ /* 0x000fea0003800000 */
.L_x_6607:
        /* <DEDUP_REMOVED lines=20> */
.L_x_6610:
[----:B------:R-:W-:Y:S05]  /*26a0*/  BSYNC B6 ;  /* 0x0000000000067941 */ /* 0x000fea0003800000 */
.L_x_6609:
[----:B------:R-:W2:Y:S01]  /*26b0*/  LDL.LU R10, [R1+0xc] ;  /* 0x00000c00010a7983 */ /* 0x000ea20000300800 */
[----:B------:R-:W-:Y:S01]  /*26c0*/  ULDC.64 UR4, c[0x0][0x9f8] ;  /* 0x00027e0000047ab9 */ /* 0x000fe20000000a00 */
[----:B------:R-:W-:Y:S01]  /*26d0*/  IMAD.MOV.U32 R0, RZ, RZ, R26 ;  /* 0x000000ffff007224 */ /* 0x000fe200078e001a */
[----:B------:R-:W-:Y:S01]  /*26e0*/  ISETP.NE.U32.AND P0, PT, RZ, UR4, PT ;  /* 0x00000004ff007c0c */ /* 0x000fe2000bf05070 */
[----:B------:R-:W3:Y:S01]  /*26f0*/  LDL R33, [R1+0x30] ;  /* 0x0000300001217983 */ /* 0x000ee20000100800 */
[----:B------:R-:W0:Y:S02]  /*2700*/  LDC.64 R102, c[0x0][0x3f8] ;  /* 0x0000fe00ff667b82 */ /* 0x000e240000000a00 */
[----:B------:R-:W-:Y:S01]  /*2710*/  ISETP.NE.AND.EX P0, PT, RZ, UR5, PT, P0 ;  /* 0x00000005ff007c0c */ /* 0x000fe2000bf05300 */
[----:B------:R-:W4:Y:S04]  /*2720*/  LDL R32, [R1+0x3c] ;  /* 0x00003c0001207983 */ /* 0x000f280000100800 */
[----:B------:R-:W3:Y:S04]  /*2730*/  LDL R14, [R1+0x34] ;  /* 0x00003400010e7983 */ /* 0x000ee80000100800 */
[----:B------:R-:W3:Y:S04]  /*2740*/  LDL R31, [R1+0x38] ;  /* 0x00003800011f7983 */ /* 0x000ee80000100800 */
[----:B------:R-:W3:Y:S01]  /*2750*/  LDL R15, [R1+0x40] ;  /* 0x00004000010f7983 */ /* 0x000ee20000100800 */
[----:B------:R-:W-:Y:S01]  /*2760*/  @P0 IADD3 R4, P1, R28, UR4, RZ ;  /* 0x000000041c040c10 */ /* 0x000fe2000ff3e0ff */
[----:B------:R-:W1:Y:S03]  /*2770*/  S2R R20, SR_TID.X ;  /* 0x0000000000147919 */ /* 0x000e660000002100 */
[----:B------:R-:W-:-:S02]  /*2780*/  @P0 IADD3.X R5, R27, UR5, RZ, P1, !PT ;  /* 0x000000051b050c10 */ /* 0x000fc40008ffe4ff */
[----:B------:R-:W0:Y:S03]  /*2790*/  LDC R27, c[0x0][0x3f4] ;  /* 0x0000fd00ff1b7b82 */ /* 0x000e260000000800 */
[----:B------:R1:W3:Y:S02]  /*27a0*/  @P0 LDG.E R0, desc[UR54][R4.64] ;  /* 0x0000003604000981 */ /* 0x0002e4000c1e1900 */
[----:B-1----:R-:W-:-:S04]  /*27b0*/  SHF.R.U32.HI R30, RZ, 0x7, R20 ;  /* 0x00000007ff1e7819 */ /* 0x002fc80000011614 */
[----:B------:R-:W-:Y:S01]  /*27c0*/  ISETP.NE.AND P6, PT, R30, 0x1, PT ;  /* 0x000000011e00780c */ /* 0x000fe20003fc5270 */
[----:B------:R-:W-:-:S05]  /*27d0*/  VIADD R3, R20, 0xffffff80 ;  /* 0xffffff8014037836 */ /* 0x000fca0000000000 */
[----:B------:R-:W-:Y:S02]  /*27e0*/  LEA.HI R6, R3, R3, RZ, 0x1 ;  /* 0x0000000303067211 */ /* 0x000fe400078f08ff */
[----:B------:R-:W-:Y:S02]  /*27f0*/  SHF.R.S32.HI R8, RZ, 0x1f, R3 ;  /* 0x0000001fff087819 */ /* 0x000fe40000011403 */
[----:B------:R-:W-:-:S03]  /*2800*/  LOP3.LUT R6, R6, 0xfffffffe, RZ, 0xc0, !PT ;  /* 0xfffffffe06067812 */ /* 0x000fc600078ec0ff */
[----:B------:R-:W-:Y:S05]  /*2810*/  @!P6 WARPSYNC.ALL ;  /* 0x000000000000e948 */ /* 0x000fea0003800000 */
[----:B------:R-:W-:Y:S01]  /*2820*/  ULDC UR4, c[0x0][0x2f4] ;  /* 0x0000bd0000047ab9 */ /* 0x000fe20000000800 */
[----:B------:R-:W-:Y:S02]  /*2830*/  LEA.HI R8, R8, R3, RZ, 0x2 ;  /* 0x0000000308087211 */ /* 0x000fe400078f10ff */
[----:B------:R-:W-:Y:S01]  /*2840*/  ISETP.GE.AND P1, PT, R222, UR4, PT ;  /* 0x00000004de007c0c */ /* 0x000fe2000bf26270 */
[----:B------:R-:W-:Y:S01]  /*2850*/  IMAD.IADD R109, R3, 0x1, -R6 ;  /* 0x00000001036d7824 */ /* 0x000fe200078e0a06 */
[----:B------:R-:W-:-:S02]  /*2860*/  SHF.R.S32.HI R116, RZ, 0x2, R8 ;  /* 0x00000002ff747819 */ /* 0x000fc40000011408 */
[----:B------:R-:W-:Y:S02]  /*2870*/  SHF.R.S32.HI R7, RZ, 0x1f, R8 ;  /* 0x0000001fff077819 */ /* 0x000fe40000011408 */
[----:B------:R-:W-:Y:S01]  /*2880*/  SEL R3, RZ, 0xffffffff, P1 ;  /* 0xffffffffff037807 */ /* 0x000fe20000800000 */
[----:B------:R-:W1:Y:S01]  /*2890*/  LDC.64 R8, c[0x0][0x408] ;  /* 0x00010200ff087b82 */ /* 0x000e620000000a00 */
[----:B------:R-:W-:Y:S02]  /*28a0*/  ISETP.GE.AND P0, PT, R16, UR4, PT ;  /* 0x0000000410007c0c */ /* 0x000fe4000bf06270 */
[----:B------:R-:W-:Y:S01]  /*28b0*/  LEA.HI R7, R7, R116, RZ, 0x2 ;  /* 0x0000007407077211 */ /* 0x000fe200078f10ff */
[----:B------:R-:W-:Y:S01]  /*28c0*/  IMAD.SHL.U32 R3, R3, 0x2, RZ ;  /* 0x0000000203037824 */ /* 0x000fe200078e00ff */
[----:B------:R-:W-:Y:S02]  /*28d0*/  SEL R4, RZ, 0x1, P0 ;  /* 0x00000001ff047807 */ /* 0x000fe40000000000 */
[----:B------:R-:W-:-:S02]  /*28e0*/  LOP3.LUT R7, R7, 0xfffffffc, RZ, 0xc0, !PT ;  /* 0xfffffffc07077812 */ /* 0x000fc400078ec0ff */
[----:B------:R-:W-:Y:S02]  /*28f0*/  ISETP.GE.AND P0, PT, R223, UR4, PT ;  /* 0x00000004df007c0c */ /* 0x000fe4000bf06270 */
[----:B------:R-:W-:Y:S02]  /*2900*/  ISETP.GE.AND P1, PT, R23, UR4, PT ;  /* 0x0000000417007c0c */ /* 0x000fe4000bf26270 */
[----:B------:R-:W-:Y:S01]  /*2910*/  LOP3.LUT R4, R3, 0x2, R4, 0xe2, !PT ;  /* 0x0000000203047812 */ /* 0x000fe200078ee204 */
[----:B------:R-:W-:Y:S01]  /*2920*/  IMAD.IADD R116, R116, 0x1, -R7 ;  /* 0x0000000174747824 */ /* 0x000fe200078e0a07 */
[----:B------:R-:W-:Y:S02]  /*2930*/  SEL R3, RZ, 0x4, P0 ;  /* 0x00000004ff037807 */ /* 0x000fe40000000000 */
[----:B------:R-:W-:Y:S02]  /*2940*/  SEL R5, RZ, 0x8, P1 ;  /* 0x00000008ff057807 */ /* 0x000fe40000800000 */
[----:B------:R-:W-:-:S02]  /*2950*/  ISETP.GE.AND P0, PT, R22, UR4, PT ;  /* 0x0000000416007c0c */ /* 0x000fc4000bf06270 */
[C---:B------:R-:W-:Y:S01]  /*2960*/  IADD3 R29, R20.reuse, -0x80, RZ ;  /* 0xffffff80141d7810 */ /* 0x040fe20007ffe0ff */
[----:B------:R-:W-:Y:S01]  /*2970*/  VIADD R20, R20, 0xffffff80 ;  /* 0xffffff8014147836 */ /* 0x000fe20000000000 */
[----:B------:R-:W-:Y:S02]  /*2980*/  LOP3.LUT R3, R5, R4, R3, 0xfe, !PT ;  /* 0x0000000405037212 */ /* 0x000fe400078efe03 */
[----:B------:R-:W-:Y:S02]  /*2990*/  SEL R4, RZ, 0x10, P0 ;  /* 0x00000010ff047807 */ /* 0x000fe40000000000 */
[----:B------:R-:W-:Y:S02]  /*29a0*/  LOP3.LUT P0, RZ, R116, 0x2, RZ, 0xc0, !PT ;  /* 0x0000000274ff7812 */ /* 0x000fe4000780c0ff */
[----:B------:R-:W-:-:S04]  /*29b0*/  LEA.HI R20, R20, R29, RZ, 0x1 ;  /* 0x0000001d14147211 */ /* 0x000fc800078f08ff */
[----:B------:R-:W-:Y:S02]  /*29c0*/  SHF.R.S32.HI R20, RZ, 0x1, R20 ;  /* 0x00000001ff147819 */ /* 0x000fe40000011414 */
[-C--:B0-----:R-:W-:Y:S02]  /*29d0*/  ISETP.GE.AND P1, PT, R222, R27.reuse, PT ;  /* 0x0000001bde00720c */ /* 0x081fe40003f26270 */
[----:B------:R-:W-:Y:S02]  /*29e0*/  SHF.R.S32.HI R7, RZ, 0x1f, R20 ;  /* 0x0000001fff077819 */ /* 0x000fe40000011414 */
[----:B------:R-:W-:Y:S02]  /*29f0*/  LOP3.LUT R28, R3, R4, RZ, 0xfc, !PT ;  /* 0x00000004031c7212 */ /* 0x000fe400078efcff */
[----:B------:R-:W-:Y:S01]  /*2a00*/  ISETP.GE.AND P2, PT, R223, R27, PT ;  /* 0x0000001bdf00720c */ /* 0x000fe20003f46270 */
[----:B------:R-:W-:Y:S01]  /*2a10*/  IMAD R6, R7, R102, RZ ;  /* 0x0000006607067224 */ /* 0x000fe200078e02ff */
[----:B------:R-:W-:-:S03]  /*2a20*/  SEL R5, R27, RZ, P1 ;  /* 0x000000ff1b057207 */ /* 0x000fc60000800000 */
[----:B------:R-:W-:Y:S01]  /*2a30*/  IMAD R11, R20, R103, R6 ;  /* 0x00000067140b7224 */ /* 0x000fe200078e0206 */
[----:B------:R-:W-:Y:S01]  /*2a40*/  SEL R6, R27, RZ, P2 ;  /* 0x000000ff1b067207 */ /* 0x000fe20001000000 */
[----:B------:R-:W-:Y:S02]  /*2a50*/  IMAD.IADD R5, R222, 0x1, R5 ;  /* 0x00000001de057824 */ /* 0x000fe400078e0205 */
[-C--:B-1----:R-:W-:Y:S01]  /*2a60*/  IMAD R4, R7, R8.reuse, RZ ;  /* 0x0000000807047224 */ /* 0x082fe200078e02ff */
[----:B------:R-:W-:Y:S01]  /*2a70*/  SHF.R.S32.HI R225, RZ, 0x1f, R224 ;  /* 0x0000001fffe17819 */ /* 0x000fe200000114e0 */
[----:B------:R-:W-:Y:S01]  /*2a80*/  IMAD.IADD R12, R223, 0x1, R6 ;  /* 0x00000001df0c7824 */ /* 0x000fe200078e0206 */
[----:B------:R-:W-:Y:S01]  /*2a90*/  SHF.R.S32.HI R6, RZ, 0x1f, R5 ;  /* 0x0000001fff067819 */ /* 0x000fe20000011405 */
[----:B------:R-:W-:Y:S02]  /*2aa0*/  IMAD R7, R20, R9, R4 ;  /* 0x0000000914077224 */ /* 0x000fe400078e0204 */
[----:B------:R-:W-:Y:S01]  /*2ab0*/  IMAD.IADD R118, R118, 0x1, R25 ;  /* 0x0000000176767824 */ /* 0x000fe200078e0219 */
[-C--:B------:R-:W-:Y:S01]  /*2ac0*/  LEA.HI R25, R6, R5.reuse, RZ, 0x4 ;  /* 0x0000000506197211 */ /* 0x080fe200078f20ff */
[----:B------:R-:W-:Y:S01]  /*2ad0*/  IMAD.WIDE.U32 R96, R20, R8, R16 ;  /* 0x0000000814607225 */ /* 0x000fe200078e0010 */
[----:B------:R-:W-:-:S03]  /*2ae0*/  LEA.HI R6, R6, R5, RZ, 0x6 ;  /* 0x0000000506067211 */ /* 0x000fc600078f30ff */
[----:B------:R-:W-:Y:S01]  /*2af0*/  IMAD.WIDE.U32 R98, R20, R8, R224 ;  /* 0x0000000814627225 */ /* 0x000fe200078e00e0 */
[----:B------:R-:W-:-:S03]  /*2b00*/  IADD3 R97, R7, R97, RZ ;  /* 0x0000006107617210 */ /* 0x000fc60007ffe0ff */
[----:B------:R-:W-:Y:S01]  /*2b10*/  IMAD.IADD R99, R99, 0x1, R7 ;  /* 0x0000000163637824 */ /* 0x000fe200078e0207 */
[----:B------:R-:W-:Y:S01]  /*2b20*/  SHF.R.S32.HI R7, RZ, 0x6, R6 ;  /* 0x00000006ff077819 */ /* 0x000fe20000011406 */
[----:B------:R-:W-:-:S04]  /*2b30*/  IMAD.WIDE.U32 R106, R20, R102, R224 ;  /* 0x00000066146a7225 */ /* 0x000fc800078e00e0 */
[----:B------:R-:W-:-:S04]  /*2b40*/  IMAD.WIDE.U32 R104, R20, R102, R16 ;  /* 0x0000006614687225 */ /* 0x000fc800078e0010 */
[----:B------:R-:W-:Y:S02]  /*2b50*/  IMAD.IADD R107, R107, 0x1, R11 ;  /* 0x000000016b6b7824 */ /* 0x000fe400078e020b */
[----:B------:R-:W-:Y:S01]  /*2b60*/  IMAD.IADD R105, R11, 0x1, R105 ;  /* 0x000000010b697824 */ /* 0x000fe200078e0269 */
[----:B------:R-:W-:-:S04]  /*2b70*/  SHF.R.S32.HI R13, RZ, 0x1f, R12 ;  /* 0x0000001fff0d7819 */ /* 0x000fc8000001140c */
[CC--:B------:R-:W-:Y:S02]  /*2b80*/  LEA.HI R26, R13.reuse, R12.reuse, RZ, 0x4 ;  /* 0x0000000c0d1a7211 */ /* 0x0c0fe400078f20ff */
[----:B------:R-:W-:Y:S01]  /*2b90*/  LEA.HI R12, R13, R12, RZ, 0x6 ;  /* 0x0000000c0d0c7211 */ /* 0x000fe200078f30ff */
[----:B------:R-:W-:-:S03]  /*2ba0*/  IMAD.WIDE.U32 R100, R8, 0xa0, RZ ;  /* 0x000000a008647825 */ /* 0x000fc600078e00ff */
[----:B------:R-:W-:Y:S01]  /*2bb0*/  SHF.R.S32.HI R12, RZ, 0x6, R12 ;  /* 0x00000006ff0c7819 */ /* 0x000fe2000001140c */
[----:B------:R-:W-:Y:S01]  /*2bc0*/  IMAD R121, R103, 0xa0, RZ ;  /* 0x000000a067797824 */ /* 0x000fe200078e02ff */
[----:B------:R-:W-:Y:S01]  /*2bd0*/  SHF.R.S32.HI R111, RZ, 0x4, R25 ;  /* 0x00000004ff6f7819 */ /* 0x000fe20000011419 */
[----:B-----5:R-:W-:Y:S01]  /*2be0*/  IMAD.WIDE.U32 R106, R129, R102, R106 ;  /* 0x00000066816a7225 */ /* 0x020fe200078e006a */
[----:B------:R-:W-:-:S03]  /*2bf0*/  SHF.R.S32.HI R110, RZ, 0x4, R26 ;  /* 0x00000004ff6e7819 */ /* 0x000fc6000001141a */
[----:B------:R-:W-:-:S04]  /*2c00*/  IMAD.WIDE.U32 R104, R129, R102, R104 ;  /* 0x0000006681687225 */ /* 0x000fc800078e0068 */
[----:B------:R-:W-:-:S04]  /*2c10*/  IMAD.WIDE.U32 R98, R129, R8, R98 ;  /* 0x0000000881627225 */ /* 0x000fc800078e0062 */
[----:B------:R-:W-:-:S04]  /*2c20*/  IMAD.WIDE.U32 R96, R129, R8, R96 ;  /* 0x0000000881607225 */ /* 0x000fc800078e0060 */
[----:B------:R-:W-:Y:S02]  /*2c30*/  VIADD R130, R30, 0x8 ;  /* 0x000000081e827836 */ /* 0x000fe40000000000 */
[----:B------:R-:W-:Y:S02]  /*2c40*/  IMAD.SHL.U32 R114, R27, 0x2, RZ ;  /* 0x000000021b727824 */ /* 0x000fe400078e00ff */
[----:B------:R-:W-:Y:S01]  /*2c50*/  IMAD R109, R109, 0x80, R20 ;  /* 0x000000806d6d7824 */ /* 0x000fe200078e0214 */
[----:B--2---:R-:W-:-:S04]  /*2c60*/  LOP3.LUT R10, R10, 0xfffffffb, RZ, 0xc0, !PT ;  /* 0xfffffffb0a0a7812 */ /* 0x004fc800078ec0ff */
[----:B------:R-:W-:Y:S02]  /*2c70*/  @P0 LOP3.LUT R10, R10, 0x4, RZ, 0xfc, !PT ;  /* 0x000000040a0a0812 */ /* 0x000fe400078efcff */
[----:B------:R-:W-:-:S04]  /*2c80*/  ISETP.GE.AND P0, PT, R16, R27, PT ;  /* 0x0000001b1000720c */ /* 0x000fc80003f06270 */
[----:B------:R-:W-:-:S05]  /*2c90*/  SEL R3, R27, RZ, P0 ;  /* 0x000000ff1b037207 */ /* 0x000fca0000000000 */
[----:B------:R-:W-:Y:S01]  /*2ca0*/  IMAD.IADD R3, R16, 0x1, R3 ;  /* 0x0000000110037824 */ /* 0x000fe200078e0203 */
[----:B------:R-:W-:-:S04]  /*2cb0*/  LOP3.LUT R10, R10, 0xfffffffe, RZ, 0xc0, !PT ;  /* 0xfffffffe0a0a7812 */ /* 0x000fc800078ec0ff */
[----:B------:R-:W-:Y:S02]  /*2cc0*/  SHF.R.S32.HI R4, RZ, 0x1f, R3 ;  /* 0x0000001fff047819 */ /* 0x000fe40000011403 */
[----:B------:R-:W-:Y:S02]  /*2cd0*/  @P2 LOP3.LUT R10, R10, 0x1, RZ, 0xfc, !PT ;  /* 0x000000010a0a2812 */ /* 0x000fe400078efcff */
[CC--:B------:R-:W-:Y:S02]  /*2ce0*/  LEA.HI R21, R4.reuse, R3.reuse, RZ, 0x4 ;  /* 0x0000000304157211 */ /* 0x0c0fe400078f20ff */
[----:B------:R-:W-:Y:S01]  /*2cf0*/  LEA.HI R4, R4, R3, RZ, 0x6 ;  /* 0x0000000304047211 */ /* 0x000fe200078f30ff */
[----:B------:R0:W-:Y:S01]  /*2d00*/  STL [R1+0xc], R10 ;  /* 0x00000c0a01007387 */ /* 0x0001e20000100800 */
[----:B----4-:R-:W-:Y:S02]  /*2d10*/  SHF.R.U32.HI R3, RZ, 0x3, R32 ;  /* 0x00000003ff037819 */ /* 0x010fe40000011620 */
[----:B------:R-:W-:-:S02]  /*2d20*/  SHF.R.S32.HI R5, RZ, 0x6, R4 ;  /* 0x00000006ff057819 */ /* 0x000fc40000011404 */
[----:B---3--:R-:W-:Y:S02]  /*2d30*/  LOP3.LUT R6, R33, 0x30, R25, 0xf8, !PT ;  /* 0x0000003021067812 */ /* 0x008fe400078ef819 */
[----:B0-----:R-:W-:Y:S01]  /*2d40*/  LOP3.LUT R10, R32, 0x30, R21, 0xf8, !PT ;  /* 0x00000030200a7812 */ /* 0x001fe200078ef815 */
[----:B------:R-:W-:Y:S01]  /*2d50*/  IMAD R126, R5, 0x2800, R15 ;  /* 0x00002800057e7824 */ /* 0x000fe200078e020f */
[----:B------:R-:W-:Y:S01]  /*2d60*/  LOP3.LUT R4, R33, 0x30, R21, 0xf8, !PT ;  /* 0x0000003021047812 */ /* 0x000fe200078ef815 */
[--C-:B------:R-:W-:Y:S01]  /*2d70*/  IMAD R127, R7, 0x2800, R31.reuse ;  /* 0x00002800077f7824 */ /* 0x100fe200078e021f */
[-C--:B------:R-:W-:Y:S02]  /*2d80*/  LOP3.LUT R6, R6, R14.reuse, RZ, 0x3c, !PT ;  /* 0x0000000e06067212 */ /* 0x080fe400078e3cff */
[-C--:B------:R-:W-:Y:S01]  /*2d90*/  LOP3.LUT R11, R10, R3.reuse, RZ, 0x3c, !PT ;  /* 0x000000030a0b7212 */ /* 0x080fe200078e3cff */
[----:B------:R-:W-:Y:S01]  /*2da0*/  IMAD R128, R5, 0x2800, R31 ;  /* 0x0000280005807824 */ /* 0x000fe200078e021f */
[----:B------:R-:W-:Y:S01]  /*2db0*/  LOP3.LUT R5, R4, R14, RZ, 0x3c, !PT ;  /* 0x0000000e04057212 */ /* 0x000fe200078e3cff */
[----:B------:R-:W-:Y:S01]  /*2dc0*/  IMAD.IADD R127, R127, 0x1, R6 ;  /* 0x000000017f7f7824 */ /* 0x000fe200078e0206 */
[----:B------:R-:W-:Y:S01]  /*2dd0*/  LOP3.LUT R6, R32, 0x30, R25, 0xf8, !PT ;  /* 0x0000003020067812 */ /* 0x000fe200078ef819 */
[----:B------:R-:W-:Y:S01]  /*2de0*/  IMAD.IADD R126, R126, 0x1, R11 ;  /* 0x000000017e7e7824 */ /* 0x000fe200078e020b */
[----:B------:R-:W-:Y:S01]  /*2df0*/  SHF.R.S32.HI R11, RZ, 0x1f, R129 ;  /* 0x0000001fff0b7819 */ /* 0x000fe20000011481 */
[----:B------:R-:W-:Y:S01]  /*2e00*/  IMAD.IADD R128, R128, 0x1, R5 ;  /* 0x0000000180807824 */ /* 0x000fe200078e0205 */
[----:B------:R-:W-:-:S03]  /*2e10*/  LOP3.LUT R5, R6, R3, RZ, 0x3c, !PT ;  /* 0x0000000306057212 */ /* 0x000fc600078e3cff */
[----:B------:R-:W-:Y:S01]  /*2e20*/  IMAD R6, R11, R102, RZ ;  /* 0x000000660b067224 */ /* 0x000fe200078e02ff */
[----:B------:R-:W-:-:S03]  /*2e30*/  LOP3.LUT R4, R33, 0x30, R26, 0xf8, !PT ;  /* 0x0000003021047812 */ /* 0x000fc600078ef81a */
[----:B------:R-:W-:Y:S02]  /*2e40*/  IMAD R13, R129, R103, R6 ;  /* 0x00000067810d7224 */ /* 0x000fe400078e0206 */
[----:B------:R-:W-:Y:S01]  /*2e50*/  IMAD R6, R11, R8, RZ ;  /* 0x000000080b067224 */ /* 0x000fe200078e02ff */
[----:B------:R-:W-:Y:S01]  /*2e60*/  LOP3.LUT R4, R4, R14, RZ, 0x3c, !PT ;  /* 0x0000000e04047212 */ /* 0x000fe200078e3cff */
[----:B------:R-:W-:Y:S01]  /*2e70*/  IMAD R11, R9, 0xa0, RZ ;  /* 0x000000a0090b7824 */ /* 0x000fe200078e02ff */
[----:B------:R-:W-:Y:S01]  /*2e80*/  ISETP.GE.AND P2, PT, R220, UR4, PT ;  /* 0x00000004dc007c0c */ /* 0x000fe2000bf46270 */
[----:B------:R-:W-:Y:S01]  /*2e90*/  IMAD R124, R7, 0x2800, R15 ;  /* 0x00002800077c7824 */ /* 0x000fe200078e020f */
[----:B------:R-:W-:Y:S01]  /*2ea0*/  LOP3.LUT R10, R32, 0x30, R26, 0xf8, !PT ;  /* 0x00000030200a7812 */ /* 0x000fe200078ef81a */
[----:B------:R-:W-:Y:S02]  /*2eb0*/  IMAD R125, R12, 0x2800, R31 ;  /* 0x000028000c7d7824 */ /* 0x000fe400078e021f */
[----:B------:R-:W-:Y:S01]  /*2ec0*/  IMAD.IADD R122, R101, 0x1, R11 ;  /* 0x00000001657a7824 */ /* 0x000fe200078e020b */
[----:B------:R-:W-:Y:S01]  /*2ed0*/  SEL R11, RZ, 0x20, P2 ;  /* 0x00000020ff0b7807 */ /* 0x000fe20001000000 */
[----:B------:R-:W-:Y:S01]  /*2ee0*/  IMAD.IADD R125, R125, 0x1, R4 ;  /* 0x000000017d7d7824 */ /* 0x000fe200078e0204 */
[----:B------:R-:W-:Y:S01]  /*2ef0*/  IADD3 R124, R124, R5, RZ ;  /* 0x000000057c7c7210 */ /* 0x000fe20007ffe0ff */
[----:B------:R-:W-:Y:S01]  /*2f00*/  IMAD.SHL.U32 R5, R102, 0x80, RZ ;  /* 0x0000008066057824 */ /* 0x000fe200078e00ff */
[----:B------:R-:W-:Y:S01]  /*2f10*/  LOP3.LUT R10, R10, R3, RZ, 0x3c, !PT ;  /* 0x000000030a0a7212 */ /* 0x000fe200078e3cff */
[----:B------:R-:W-:Y:S01]  /*2f20*/  IMAD R123, R12, 0x2800, R15 ;  /* 0x000028000c7b7824 */ /* 0x000fe200078e020f */
[C---:B------:R-:W-:Y:S01]  /*2f30*/  SHF.L.U64.HI R4, R102.reuse, 0x7, R103 ;  /* 0x0000000766047819 */ /* 0x040fe20000010267 */
[----:B------:R-:W-:Y:S01]  /*2f40*/  IMAD.WIDE.U32 R102, R102, 0xa0, RZ ;  /* 0x000000a066667825 */ /* 0x000fe200078e00ff */
[----:B------:R-:W-:-:S02]  /*2f50*/  SHF.R.S32.HI R112, RZ, 0x4, R21 ;  /* 0x00000004ff707819 */ /* 0x000fc40000011415 */
[----:B------:R-:W-:Y:S01]  /*2f60*/  LOP3.LUT R21, R21, 0xfffffff0, RZ, 0xc0, !PT ;  /* 0xfffffff015157812 */ /* 0x000fe200078ec0ff */
[----:B------:R-:W-:Y:S01]  /*2f70*/  IMAD R15, R129, R9, R6 ;  /* 0x00000009810f7224 */ /* 0x000fe200078e0206 */
[----:B------:R-:W-:Y:S02]  /*2f80*/  LOP3.LUT R25, R25, 0xfffffff0, RZ, 0xc0, !PT ;  /* 0xfffffff019197812 */ /* 0x000fe400078ec0ff */
[----:B------:R-:W-:Y:S02]  /*2f90*/  LOP3.LUT R26, R26, 0xfffffff0, RZ, 0xc0, !PT ;  /* 0xfffffff01a1a7812 */ /* 0x000fe400078ec0ff */
[----:B------:R-:W-:Y:S01]  /*2fa0*/  LOP3.LUT R11, R28, R11, RZ, 0xfc, !PT ;  /* 0x0000000b1c0b7212 */ /* 0x000fe200078efcff */
[----:B------:R-:W-:Y:S01]  /*2fb0*/  IMAD.IADD R123, R123, 0x1, R10 ;  /* 0x000000017b7b7824 */ /* 0x000fe200078e020a */
[C---:B------:R-:W-:Y:S01]  /*2fc0*/  SHF.L.U64.HI R6, R8.reuse, 0x7, R9 ;  /* 0x0000000708067819 */ /* 0x040fe20000010209 */
[----:B------:R-:W-:Y:S01]  /*2fd0*/  IMAD.SHL.U32 R7, R8, 0x80, RZ ;  /* 0x0000008008077824 */ /* 0x000fe200078e00ff */
[----:B------:R-:W-:Y:S01]  /*2fe0*/  IADD3 R121, R103, R121, RZ ;  /* 0x0000007967797210 */ /* 0x000fe20007ffe0ff */
[----:B------:R-:W-:Y:S01]  /*2ff0*/  IMAD.IADD R8, R107, 0x1, R13 ;  /* 0x000000016b087824 */ /* 0x000fe200078e020d */
[----:B------:R-:W-:Y:S01]  /*3000*/  SHF.R.S32.HI R117, RZ, 0x1f, R0 ;  /* 0x0000001fff757819 */ /* 0x000fe20000011400 */
[----:B------:R-:W-:Y:S01]  /*3010*/  IMAD.IADD R9, R13, 0x1, R105 ;  /* 0x000000010d097824 */ /* 0x000fe200078e0269 */
[----:B------:R-:W-:Y:S01]  /*3020*/  SHF.R.S32.HI R108, RZ, 0x1f, R21 ;  /* 0x0000001fff6c7819 */ /* 0x000fe20000011415 */
[----:B------:R-:W-:Y:S01]  /*3030*/  IMAD.IADD R10, R99, 0x1, R15 ;  /* 0x00000001630a7824 */ /* 0x000fe200078e020f */
[----:B------:R-:W-:Y:S01]  /*3040*/  SHF.R.S32.HI R95, RZ, 0x1f, R25 ;  /* 0x0000001fff5f7819 */ /* 0x000fe20000011419 */
[----:B------:R-:W-:Y:S01]  /*3050*/  IMAD.IADD R20, R15, 0x1, R97 ;  /* 0x000000010f147824 */ /* 0x000fe200078e0261 */
[----:B------:R-:W-:-:S02]  /*3060*/  SHF.R.S32.HI R27, RZ, 0x1f, R26 ;  /* 0x0000001fff1b7819 */ /* 0x000fc4000001141a */
[----:B------:R-:W-:Y:S02]  /*3070*/  LOP3.LUT R28, R28, 0x1, RZ, 0xc0, !PT ;  /* 0x000000011c1c7812 */ /* 0x000fe400078ec0ff */
[C---:B------:R-:W-:Y:S02]  /*3080*/  LOP3.LUT R29, R11.reuse, 0x2, RZ, 0xc0, !PT ;  /* 0x000000020b1d7812 */ /* 0x040fe400078ec0ff */
[C---:B------:R-:W-:Y:S02]  /*3090*/  LOP3.LUT R30, R11.reuse, 0x4, RZ, 0xc0, !PT ;  /* 0x000000040b1e7812 */ /* 0x040fe400078ec0ff */
[C---:B------:R-:W-:Y:S02]  /*30a0*/  LOP3.LUT R31, R11.reuse, 0x8, RZ, 0xc0, !PT ;  /* 0x000000080b1f7812 */ /* 0x040fe400078ec0ff */
[C---:B------:R-:W-:Y:S02]  /*30b0*/  LOP3.LUT R32, R11.reuse, 0x10, RZ, 0xc0, !PT ;  /* 0x000000100b207812 */ /* 0x040fe400078ec0ff */
[----:B------:R-:W-:Y:S01]  /*30c0*/  LOP3.LUT R33, R11, 0x20, RZ, 0xc0, !PT ;  /* 0x000000200b217812 */ /* 0x000fe200078ec0ff */
[----:B------:R-:W-:Y:S06]  /*30d0*/  @!P6 BAR.SYNC.DEFER_BLOCKING 0x9, 0x100 ;  /* 0x024400000000eb1d */ /* 0x000fec0000010000 */
.L_x_6716:
[----:B------:R-:W2:Y:S01]  /*30e0*/  LDL R40, [R1+0x58] ;  /* 0x0000580001287983 */ /* 0x000ea20000100800 */
[----:B0-----:R-:W0:Y:S03]  /*30f0*/  LDC R36, c[0x0][0x430] ;  /* 0x00010c00ff247b82 */ /* 0x001e260000000800 */
[----:B------:R-:W3:Y:S01]  /*3100*/  LDL.LU R38, [R1+0xc] ;  /* 0x00000c0001267983 */ /* 0x000ee20000300800 */
[----:B------:R-:W-:-:S04]  /*3110*/  IADD3 R24, R24, -0x1, RZ ;  /* 0xffffffff18187810 */ /* 0x000fc80007ffe0ff */
[----:B-1----:R-:W1:Y:S01]  /*3120*/  LDC R113, c[0x0][0x3f4] ;  /* 0x0000fd00ff717b82 */ /* 0x002e620000000800 */
[----:B------:R-:W-:-:S04]  /*3130*/  IMAD R11, R24, 0xa0, R109 ;  /* 0x000000a0180b7824 */ /* 0x000fc800078e026d */
[----:B------:R-:W-:Y:S01]  /*3140*/  IMAD.IADD R39, R118, 0x1, R11 ;  /* 0x0000000176277824 */ /* 0x000fe200078e020b */
[----:B------:R-:W-:-:S03]  /*3150*/  ISETP.GE.AND P2, PT, R11, R2, PT ;  /* 0x000000020b00720c */ /* 0x000fc60003f46270 */
[----:B------:R-:W-:Y:S01]  /*3160*/  IMAD.MOV.U32 R11, RZ, RZ, R39 ;  /* 0x000000ffff0b7224 */ /* 0x000fe200078e0027 */
[----:B------:R-:W-:Y:S02]  /*3170*/  ISETP.GT.OR P2, PT, R109, 0x9f, P2 ;  /* 0x0000009f6d00780c */ /* 0x000fe40001744670 */
[----:B0-----:R-:W-:-:S11]  /*3180*/  ISETP.NE.AND P3, PT, R36, 0x1, PT ;  /* 0x000000012400780c */ /* 0x001fd60003f65270 */
[----:B------:R-:W0:Y:S08]  /*3190*/  @!P2 LDC.64 R14, c[0x0][0x428] ;  /* 0x00010a00ff0eab82 */ /* 0x000e300000000a00 */
[----:B----4-:R-:W4:Y:S08]  /*31a0*/  @P3 LDC R34, c[0x0][0x434] ;  /* 0x00010d00ff223b82 */ /* 0x010f300000000800 */
[----:B------:R-:W1:Y:S08]  /*31b0*/  @P3 LDC R35, c[0x0][0x438] ;  /* 0x00010e00ff233b82 */ /* 0x000e700000000800 */
[----:B------:R-:W0:Y:S01]  /*31c0*/  @!P2 LDC.64 R12, c[0x0][0x418] ;  /* 0x00010600ff0cab82 */ /* 0x000e220000000a00 */
[----:B----4-:R-:W-:-:S05]  /*31d0*/  @P3 IMAD.HI.U32 R34, R39, R34, RZ ;  /* 0x0000002227223227 */ /* 0x010fca00078e00ff */
[----:B-1----:R-:W-:Y:S01]  /*31e0*/  @P3 SHF.R.U32.HI R11, RZ, R35, R34 ;  /* 0x00000023ff0b3219 */ /* 0x002fe20000011622 */
[----:B0-----:R-:W-:-:S03]  /*31f0*/  @!P2 IMAD R34, R117, R14, RZ ;  /* 0x0000000e7522a224 */ /* 0x001fc600078e02ff */
[--C-:B------:R-:W-:Y:S01]  /*3200*/  @!P2 SHF.R.S32.HI R35, RZ, 0x1f, R11.reuse ;  /* 0x0000001fff23a819 */ /* 0x100fe2000001140b */
[----:B------:R-:W-:Y:S02]  /*3210*/  @!P2 IMAD R37, R0, R15, R34 ;  /* 0x0000000f0025a224 */ /* 0x000fe400078e0222 */
[----:B------:R-:W-:-:S04]  /*3220*/  @!P2 IMAD.MOV.U32 R34, RZ, RZ, R11 ;  /* 0x000000ffff22a224 */ /* 0x000fc800078e000b */
[----:B------:R-:W-:-:S04]  /*3230*/  @!P2 IMAD.WIDE.U32 R14, R0, R14, R34 ;  /* 0x0000000e000ea225 */ /* 0x000fc800078e0022 */
[----:B------:R-:W-:Y:S01]  /*3240*/  @!P2 IMAD.IADD R15, R15, 0x1, R37 ;  /* 0x000000010f0fa824 */ /* 0x000fe200078e0225 */
[----:B------:R-:W-:Y:S01]  /*3250*/  @!P2 LEA R12, P3, R14, R12, 0x2 ;  /* 0x0000000c0e0ca211 */ /* 0x000fe200078610ff */
        /* <DEDUP_REMOVED lines=15> */
[----:B------:R-:W-:Y:S01]  /*3350*/  ISETP.GE.AND P2, PT, R113, 0x1, PT ;  /* 0x000000017100780c */ /* 0x000fe20003f46270 */
[----:B------:R-:W-:Y:S02]  /*3360*/  IMAD.IADD R89, R18, 0x1, R89 ;  /* 0x0000000112597824 */ /* 0x000fe400078e0259 */
[----:B------:R0:W-:Y:S10]  /*3370*/  STL [R1+0xc], R38 ;  /* 0x00000c2601007387 */ /* 0x0001f40000100800 */
[----:B0-----:R-:W-:Y:S05]  /*3380*/  @!P2 BRA `(.L_x_6612) ;  /* 0x000000d00074a947 */ /* 0x001fea0003800000 */
[----:B------:R-:W-:Y:S01]  /*3390*/  SHF.R.S32.HI R90, RZ, 0x1f, R35 ;  /* 0x0000001fff5a7819 */ /* 0x000fe20000011423 */
[----:B------:R-:W-:Y:S01]  /*33a0*/  ULDC.64 UR4, c[0x0][0x300] ;  /* 0x0000c00000047ab9 */ /* 0x000fe20000000a00 */
[----:B-----5:R-:W-:Y:S01]  /*33b0*/  SHF.R.S32.HI R91, RZ, 0x1f, R34 ;  /* 0x0000001fff5b7819 */ /* 0x020fe20000011422 */
[----:B------:R-:W-:-:S04]  /*33c0*/  IMAD.WIDE.U32 R12, R35, UR4, RZ ;  /* 0x00000004230c7c25 */ /* 0x000fc8000f8e00ff */
[----:B------:R-:W-:Y:S02]  /*33d0*/  IMAD R14, R90, UR4, RZ ;  /* 0x000000045a0e7c24 */ /* 0x000fe4000f8e02ff */
[----:B------:R-:W-:Y:S02]  /*33e0*/  IMAD R92, R24, -0xa0, R2 ;  /* 0xffffff60185c7824 */ /* 0x000fe400078e0202 */
[----:B------:R-:W-:Y:S01]  /*33f0*/  IMAD R11, R35, UR5, R14 ;  /* 0x00000005230b7c24 */ /* 0x000fe2000f8e020e */
[----:B------:R-:W-:Y:S01]  /*3400*/  ULDC.64 UR4, c[0x0][0x310] ;  /* 0x0000c40000047ab9 */ /* 0x000fe20000000a00 */
[----:B------:R-:W-:Y:S01]  /*3410*/  IMAD R14, R121, R24, RZ ;  /* 0x00000018790e7224 */ /* 0x000fe200078e02ff */
[----:B------:R-:W-:Y:S01]  /*3420*/  VIMNMX R92, R92, 0xa0, PT ;  /* 0x000000a05c5c7848 */ /* 0x000fe20003fe0100 */
[----:B------:R-:W-:Y:S02]  /*3430*/  IMAD R15, R91, UR4, RZ ;  /* 0x000000045b0f7c24 */ /* 0x000fe4000f8e02ff */
[----:B------:R-:W-:Y:S01]  /*3440*/  IMAD.IADD R13, R13, 0x1, R11 ;  /* 0x000000010d0d7824 */ /* 0x000fe200078e020b */
[----:B------:R-:W-:Y:S01]  /*3450*/  SHF.R.S32.HI R11, RZ, 0x1f, R24 ;  /* 0x0000001fff0b7819 */ /* 0x000fe20000011418 */
[----:B------:R-:W-:-:S02]  /*3460*/  IMAD R15, R34, UR5, R15 ;  /* 0x00000005220f7c24 */ /* 0x000fc4000f8e020f */
[----:B------:R-:W-:Y:S01]  /*3470*/  IMAD.WIDE.U32 R12, R34, UR4, R12 ;  /* 0x00000004220c7c25 */ /* 0x000fe2000f8e000c */
[----:B------:R-:W-:-:S03]  /*3480*/  ULDC.64 UR4, c[0x0][0x308] ;  /* 0x0000c20000047ab9 */ /* 0x000fc60000000a00 */
[----:B------:R-:W-:Y:S02]  /*3490*/  IMAD.IADD R13, R13, 0x1, R15 ;  /* 0x000000010d0d7824 */ /* 0x000fe400078e020f */
[----:B------:R-:W-:Y:S02]  /*34a0*/  IMAD R37, R11, R102, R14 ;  /* 0x000000660b257224 */ /* 0x000fe400078e020e */
[----:B------:R-:W-:-:S04]  /*34b0*/  IMAD.WIDE.U32 R12, R226, UR4, R12 ;  /* 0x00000004e20c7c25 */ /* 0x000fc8000f8e000c */
[----:B------:R-:W-:Y:S01]  /*34c0*/  IMAD R119, R226, UR5, R13 ;  /* 0x00000005e2777c24 */ /* 0x000fe2000f8e020d */
[----:B------:R-:W-:Y:S01]  /*34d0*/  ULDC.64 UR4, c[0x0][0x2e8] ;  /* 0x0000ba0000047ab9 */ /* 0x000fe20000000a00 */
[-C--:B------:R-:W-:Y:S01]  /*34e0*/  IMAD R13, R122, R24.reuse, RZ ;  /* 0x000000187a0d7224 */ /* 0x080fe200078e02ff */
[----:B------:R-:W-:Y:S01]  /*34f0*/  IADD3 R120, P2, R12, UR4, RZ ;  /* 0x000000040c787c10 */ /* 0x000fe2000ff5e0ff */
[----:B------:R-:W-:Y:S01]  /*3500*/  ULDC.U8 UR4, c[0x0][0x410] ;  /* 0x0001040000047ab9 */ /* 0x000fe20000000000 */
[----:B------:R-:W-:Y:S02]  /*3510*/  IMAD.WIDE.U32 R14, R102, R24, RZ ;  /* 0x00000018660e7225 */ /* 0x000fe400078e00ff */
[----:B------:R-:W-:Y:S02]  /*3520*/  IADD3.X R119, R119, UR5, RZ, P2, !PT ;  /* 0x0000000577777c10 */ /* 0x000fe400097fe4ff */
[----:B------:R-:W-:Y:S01]  /*3530*/  ISETP.NE.AND P2, PT, RZ, UR4, PT ;  /* 0x00000004ff007c0c */ /* 0x000fe2000bf45270 */
[----:B------:R-:W-:-:S02]  /*3540*/  IMAD R39, R11, R100, R13 ;  /* 0x000000640b277224 */ /* 0x000fc400078e020d */
[----:B------:R-:W-:-:S04]  /*3550*/  IMAD.WIDE.U32 R12, R100, R24, RZ ;  /* 0x00000018640c7225 */ /* 0x000fc800078e00ff */
[----:B------:R-:W-:Y:S01]  /*3560*/  IMAD.IADD R11, R15, 0x1, R37 ;  /* 0x000000010f0b7824 */ /* 0x000fe200078e0225 */
[----:B------:R-:W-:-:S05]  /*3570*/  IADD3 R86, R13, R39, RZ ;  /* 0x000000270d567210 */ /* 0x000fca0007ffe0ff */
[----:B------:R-:W-:Y:S05]  /*3580*/  @!P2 BRA `(.L_x_6613) ;  /* 0x000000640090a947 */ /* 0x000fea0003800000 */
[----:B------:R0:W5:Y:S04]  /*3590*/  LDL R132, [R1+0x18] ;  /* 0x0000180001847983 */ /* 0x0001680000100800 */
[----:B------:R0:W5:Y:S04]  /*35a0*/  LDL R131, [R1+0x20] ;  /* 0x0000200001837983 */ /* 0x0001680000100800 */
[----:B------:R0:W5:Y:S04]  /*35b0*/  LDL R94, [R1+0x24] ;  /* 0x00002400015e7983 */ /* 0x0001680000100800 */
[----:B------:R0:W5:Y:S04]  /*35c0*/  LDL R93, [R1+0x1c] ;  /* 0x00001c00015d7983 */ /* 0x0001680000100800 */
[----:B------:R0:W5:Y:S01]  /*35d0*/  LDL R87, [R1+0x28] ;  /* 0x0000280001577983 */ /* 0x0001620000100800 */
[----:B------:R-:W1:Y:S01]  /*35e0*/  S2R R36, SR_TID.X ;  /* 0x0000000000247919 */ /* 0x000e620000002100 */
[----:B------:R-:W-:Y:S01]  /*35f0*/  BSSY B1, `(.L_x_6614) ;  /* 0x0000043000017945 */ /* 0x000fe20003800000 */
[----:B------:R-:W-:-:S02]  /*3600*/  CS2R R60, SRZ ;  /* 0x00000000003c7805 */ /* 0x000fc4000001ff00 */
[----:B------:R-:W-:Y:S01]  /*3610*/  CS2R R64, SRZ ;  /* 0x0000000000407805 */ /* 0x000fe2000001ff00 */
[C---:B-1----:R-:W-:Y:S02]  /*3620*/  VIADD R38, R36.reuse, 0xffffff80 ;  /* 0xffffff8024267836 */ /* 0x042fe40000000000 */
[----:B------:R-:W-:-:S05]  /*3630*/  VIADD R36, R36, 0xffffff80 ;  /* 0xffffff8024247836 */ /* 0x000fca0000000000 */
[----:B------:R-:W-:-:S04]  /*3640*/  LEA.HI R36, R36, R38, RZ, 0x1 ;  /* 0x0000002624247211 */ /* 0x000fc800078f08ff */
[----:B------:R-:W-:-:S04]  /*3650*/  SHF.R.S32.HI R36, RZ, 0x1, R36 ;  /* 0x00000001ff247819 */ /* 0x000fc80000011424 */
[----:B------:R-:W-:Y:S02]  /*3660*/  ISETP.GE.AND P3, PT, R36, R92, PT ;  /* 0x0000005c2400720c */ /* 0x000fe40003f66270 */
        /* <DEDUP_REMOVED lines=22> */
[----:B0-----:R-:W-:Y:S06]  /*37d0*/  @P3 BRA `(.L_x_6615) ;  /* 0x0000000000903947 */ /* 0x001fec0003800000 */
        /* <DEDUP_REMOVED lines=36> */
.L_x_6615:
[----:B------:R-:W-:Y:S05]  /*3a20*/  BSYNC B1 ;  /* 0x0000000000017941 */ /* 0x000fea0003800000 */
.L_x_6614:
[----:B0-----:R-:W0:Y:S01]  /*3a30*/  S2R R84, SR_TID.X ;  /* 0x0000000000547919 */ /* 0x001e220000002100 */
[----:B------:R-:W-:Y:S01]  /*3a40*/  BSSY B1, `(.L_x_6616) ;  /* 0x0000030000017945 */ /* 0x000fe20003800000 */
[C---:B0-----:R-:W-:Y:S02]  /*3a50*/  VIADD R85, R84.reuse, 0xffffff80 ;  /* 0xffffff8054557836 */ /* 0x041fe40000000000 */
[----:B------:R-:W-:-:S05]  /*3a60*/  VIADD R84, R84, 0xffffff80 ;  /* 0xffffff8054547836 */ /* 0x000fca0000000000 */
        /* <DEDUP_REMOVED lines=45> */
.L_x_6617:
[----:B------:R-:W-:Y:S05]  /*3d40*/  BSYNC B1 ;  /* 0x0000000000017941 */ /* 0x000fea0003800000 */
.L_x_6616:
        /* <DEDUP_REMOVED lines=28> */
.L_x_6618:
[----:B------:R-:W2:Y:S01]  /*3f10*/  LDL R11, [R1+0x14] ;  /* 0x00001400010b7983 */ /* 0x000ea20000100800 */
[----:B------:R-:W-:Y:S01]  /*3f20*/  IMAD R93, R19, 0x8, R18 ;  /* 0x00000008135d7824 */ /* 0x000fe200078e0212 */
[----:B------:R-:W-:Y:S01]  /*3f30*/  BSSY B1, `(.L_x_6619) ;  /* 0x0000004000017945 */ /* 0x000fe20003800000 */
[----:B--2---:R-:W-:-:S04]  /*3f40*/  SHF.L.U32 R94, R11, 0x1f, RZ ;  /* 0x0000001f0b5e7819 */ /* 0x004fc800000006ff */
[----:B------:R-:W1:Y:S02]  /*3f50*/  SYNCS.PHASECHK.TRANS64.TRYWAIT P5, [R93+URZ+0x33490], R94 ;  /* 0x0334905e5d0075a7 */ /* 0x000e6400080a017f */
[----:B-1----:R-:W-:Y:S05]  /*3f60*/  @!P5 BRA `(.L_x_6620) ;  /* 0x0000032c0058d947 */ /* 0x002fea0003800000 */
.L_x_6974:
[----:B------:R-:W-:Y:S05]  /*3f70*/  BSYNC B1 ;  /* 0x0000000000017941 */ /* 0x000fea0003800000 */
.L_x_6619:
[----:B------:R-:W-:-:S03]  /*3f80*/  UMOV UR4, 0xffffffff ;  /* 0xffffffff00047882 */ /* 0x000fc60000000000 */
[----:B------:R-:W-:Y:S05]  /*3f90*/  BRA.DIV UR4, `(.L_x_6621) ;  /* 0x0000032e04607947 */ /* 0x000fea000b800000 */
[----:B------:R2:W3:Y:S04]  /*3fa0*/  SHFL.IDX PT, R143, R119, RZ, 0x1e1f ;  /* 0x001e1fff778f7589 */ /* 0x0004e800000e0000 */
[----:B------:R2:W4:Y:S02]  /*3fb0*/  SHFL.IDX PT, R11, R120, RZ, 0x1e1f ;  /* 0x001e1fff780b7589 */ /* 0x00052400000e0000 */
.L_x_6978:
        /* <DEDUP_REMOVED lines=120> */
.L_x_6627:
[----:B------:R-:W-:Y:S05]  /*4740*/  BSYNC B3 ;  /* 0x0000000000037941 */ /* 0x000fea0003800000 */
.L_x_6626:
[----:B----4-:R-:W-:-:S05]  /*4750*/  IADD3 R80, P3, R16, R11, RZ ;  /* 0x0000000b10507210 */ /* 0x010fca0007f7e0ff */
[----:B---3--:R-:W-:-:S05]  /*4760*/  IMAD.X R81, R143, 0x1, R17, P3 ;  /* 0x000000018f517824 */ /* 0x008fca00018e0611 */
[----:B0-----:R0:W-:Y:S03]  /*4770*/  ST.E.128 desc[UR54][R80.64], R12 ;  /* 0x0000000c50007985 */ /* 0x0011e6000c101d36 */
.L_x_6625:
[----:B------:R-:W-:Y:S05]  /*4780*/  BSYNC B2 ;  /* 0x0000000000027941 */ /* 0x000fea0003800000 */
.L_x_6624:
        /* <DEDUP_REMOVED lines=17> */
[----:B------:R-:W-:Y:S02]  /*48a0*/  LOP3.LUT R83, R79, 0xff, RZ, 0xc0, !PT ;  /* 0x000000ff4f537812 */ /* 0x000fe400078ec0ff */
[----:B------:R-:W-:Y:S02]  /*48b0*/  SHF.R.U32.HI R152, RZ, 0x8, R79 ;  /* 0x00000008ff987819 */ /* 0x000fe4000001164f */
[----:B------:R-:W-:Y:S02]  /*48c0*/  LOP3.LUT R77, R78, 0xff0000, R77, 0xf8, !PT ;  /* 0x00ff00004e4d7812 */ /* 0x000fe400078ef84d */
[----:B------:R-:W-:Y:S02]  /*48d0*/  PRMT R82, R82, 0x654, R83 ;  /* 0x0000065452527816 */ /* 0x000fe40000000053 */
[----:B------:R-:W-:Y:S02]  /*48e0*/  SHF.L.U32 R152, R152, 0x8, RZ ;  /* 0x0000000898987819 */ /* 0x000fe400000006ff */
        /* <DEDUP_REMOVED lines=93> */
[----:B------:R-:W-:Y:S01]  /*4ec0*/  MOV R15, R76 ;  /* 0x0000004c000f7202 */ /* 0x000fe20000000f00 */
[----:B------:R-:W-:-:S05]  /*4ed0*/  FFMA.FTZ R150, R12, R151, R150 ;  /* 0x000000970c967223 */ /* 0x000fca0000010096 */
[----:B------:R-:W-:-:S05]  /*4ee0*/  F2FP.SATFINITE.E4M3.F32.PACK_AB_MERGE_C R77, R150, R77, R80 ;  /* 0x0000004d964d723e */ /* 0x000fca0004807050 */
[----:B------:R-:W-:-:S07]  /*4ef0*/  IMAD.MOV.U32 R12, RZ, RZ, R77 ;  /* 0x000000ffff0c7224 */ /* 0x000fce00078e004d */
.L_x_6631:
[----:B------:R-:W-:Y:S05]  /*4f00*/  BSYNC B3 ;  /* 0x0000000000037941 */ /* 0x000fea0003800000 */
.L_x_6630:
[----:B------:R-:W-:-:S05]  /*4f10*/  IMAD.SHL.U32 R77, R227, 0x10, RZ ;  /* 0x00000010e34d7824 */ /* 0x000fca00078e00ff */
[----:B----4-:R-:W-:-:S04]  /*4f20*/  IADD3 R76, P3, R11, R77, RZ ;  /* 0x0000004d0b4c7210 */ /* 0x010fc80007f7e0ff */
[----:B---3--:R-:W-:-:S05]  /*4f30*/  LEA.HI.X.SX32 R77, R77, R143, 0x1, P3 ;  /* 0x0000008f4d4d7211 */ /* 0x008fca00018f0eff */
[----:B------:R0:W-:Y:S04]  /*4f40*/  ST.E.128 desc[UR54][R76.64], R12 ;  /* 0x0000000c4c007985 */ /* 0x0001e8000c101d36 */
.L_x_6629:
[----:B------:R-:W-:Y:S05]  /*4f50*/  BSYNC B2 ;  /* 0x0000000000027941 */ /* 0x000fea0003800000 */
.L_x_6628:
        /* <DEDUP_REMOVED lines=117> */
[----:B------:R-:W-:-:S04]  /*56b0*/  F2FP.SATFINITE.E4M3.F32.PACK_AB_MERGE_C R73, R149, R73, R76 ;  /* 0x000000499549723e */ /* 0x000fc8000480704c */
[----:B------:R-:W-:-:S07]  /*56c0*/  MOV R12, R73 ;  /* 0x00000049000c7202 */ /* 0x000fce0000000f00 */
.L_x_6635:
[----:B------:R-:W-:Y:S05]  /*56d0*/  BSYNC B3 ;  /* 0x0000000000037941 */ /* 0x000fea0003800000 */
.L_x_6634:
[----:B------:R-:W-:-:S05]  /*56e0*/  IMAD.SHL.U32 R73, R228, 0x10, RZ ;  /* 0x00000010e4497824 */ /* 0x000fca00078e00ff */
[----:B----4-:R-:W-:-:S04]  /*56f0*/  IADD3 R72, P3, R11, R73, RZ ;  /* 0x000000490b487210 */ /* 0x010fc80007f7e0ff */
[----:B---3--:R-:W-:-:S05]  /*5700*/  LEA.HI.X.SX32 R73, R73, R143, 0x1, P3 ;  /* 0x0000008f49497211 */ /* 0x008fca00018f0eff */
[----:B------:R0:W-:Y:S04]  /*5710*/  ST.E.128 desc[UR54][R72.64], R12 ;  /* 0x0000000c48007985 */ /* 0x0001e8000c101d36 */
.L_x_6633:
[----:B------:R-:W-:Y:S05]  /*5720*/  BSYNC B2 ;  /* 0x0000000000027941 */ /* 0x000fea0003800000 */
.L_x_6632:
        /* <DEDUP_REMOVED lines=14> */
[----:B------:R-:W-:-:S02]  /*5810*/  SHF.R.U32.HI R76, RZ, 0x8, R71 ;  /* 0x00000008ff4c7819 */ /* 0x000fc40000011647 */
[----:B------:R-:W-:Y:S02]  /*5820*/  LOP3.LUT R70, R70, 0xff00, R72, 0xf8, !PT ;  /* 0x0000ff0046467812 */ /* 0x000fe400078ef848 */
[----:B------:R-:W-:Y:S01]  /*5830*/  SHF.L.U32 R69, R69, 0x10, RZ ;  /* 0x0000001045457819 */ /* 0x000fe200000006ff */
[----:B------:R-:W-:Y:S01]  /*5840*/  IMAD.SHL.U32 R76, R76, 0x100, RZ ;  /* 0x000001004c4c7824 */ /* 0x000fe200078e00ff */
[----:B------:R-:W-:Y:S02]  /*5850*/  SHF.R.U32.HI R74, RZ, 0x18, R71 ;  /* 0x00000018ff4a7819 */ /* 0x000fe40000011647 */
[----:B------:R-:W-:Y:S02]  /*5860*/  LOP3.LUT R75, R71, 0xff, RZ, 0xc0, !PT ;  /* 0x000000ff474b7812 */ /* 0x000fe400078ec0ff */
[----:B------:R-:W-:Y:S02]  /*5870*/  LOP3.LUT R69, R70, 0xff0000, R69, 0xf8, !PT ;  /* 0x00ff000046457812 */ /* 0x000fe400078ef845 */
[----:B------:R-:W-:-:S02]  /*5880*/  PRMT R74, R74, 0x654, R75 ;  /* 0x000006544a4a7816 */ /* 0x000fc4000000004b */
[----:B------:R-:W-:Y:S02]  /*5890*/  F2FP.F16.E4M3.UNPACK_B R70, R147.H1 ;  /* 0x00000093ff46723e */ /* 0x000fe400030006ff */
        /* <DEDUP_REMOVED lines=93> */
.L_x_6639:
[----:B------:R-:W-:Y:S05]  /*5e70*/  BSYNC B3 ;  /* 0x0000000000037941 */ /* 0x000fea0003800000 */
.L_x_6638:
[----:B------:R-:W3:Y:S01]  /*5e80*/  LDL R70, [R1+0x8] ;  /* 0x0000080001467983 */ /* 0x000ee20000100800 */
[----:B----4-:R-:W-:-:S05]  /*5e90*/  IADD3 R68, P3, R23, R11, RZ ;  /* 0x0000000b17447210 */ /* 0x010fca0007f7e0ff */
[----:B---3--:R-:W-:-:S05]  /*5ea0*/  IMAD.X R69, R143, 0x1, R70, P3 ;  /* 0x000000018f457824 */ /* 0x008fca00018e0646 */
[----:B------:R0:W-:Y:S03]  /*5eb0*/  ST.E.128 desc[UR54][R68.64], R12 ;  /* 0x0000000c44007985 */ /* 0x0001e6000c101d36 */
.L_x_6637:
[----:B------:R-:W-:Y:S05]  /*5ec0*/  BSYNC B2 ;  /* 0x0000000000027941 */ /* 0x000fea0003800000 */
.L_x_6636:
        /* <DEDUP_REMOVED lines=45> */
[----:B------:R-:W-:Y:S01]  /*61a0*/  SHF.L.U32 R71, R66, 0x10, RZ ;  /* 0x0000001042477819 */ /* 0x000fe200000006ff */
[----:B------:R-:W-:Y:S01]  /*61b0*/  IMAD.U32 R66, R65, 0x10000, RZ ;  /* 0x0001000041427824 */ /* 0x000fe200078e00ff */
[----:B------:R-:W-:Y:S02]  /*61c0*/  F2FP.F16.E4M3.UNPACK_B R15, R15.H1 ;  /* 0x0000000fff0f723e */ /* 0x000fe400030006ff */
[----:B------:R-:W-:Y:S01]  /*61d0*/  LOP3.LUT R65, R68, 0xff0000, R71, 0xf8, !PT ;  /* 0x00ff000044417812 */ /* 0x000fe200078ef847 */
[--C-:B------:R-:W-:Y:S01]  /*61e0*/  HADD2.F32 R71, -RZ, R73.reuse.H1_H1 ;  /* 0x30000049ff477230 */ /* 0x100fe20000004100 */
[----:B------:R-:W-:Y:S01]  /*61f0*/  LOP3.LUT R66, R67, 0xff0000, R66, 0xf8, !PT ;  /* 0x00ff000043427812 */ /* 0x000fe200078ef842 */
[----:B------:R-:W-:Y:S01]  /*6200*/  HADD2.F32 R73, -RZ, R73.H0_H0 ;  /* 0x20000049ff497230 */ /* 0x000fe20000004100 */
[----:B------:R-:W-:-:S02]  /*6210*/  F2FP.F16.E4M3.UNPACK_B R68, R65.H1 ;  /* 0x00000041ff44723e */ /* 0x000fc400030006ff */
[-C--:B------:R-:W-:Y:S02]  /*6220*/  F2FP.F16.E4M3.UNPACK_B R67, R66.reuse.H1 ;  /* 0x00000042ff43723e */ /* 0x080fe400030006ff */
[----:B------:R-:W-:Y:S01]  /*6230*/  F2FP.F16.E4M3.UNPACK_B R66, R66 ;  /* 0x00000042ff42723e */ /* 0x000fe200020006ff */
[--C-:B------:R-:W-:Y:S01]  /*6240*/  HADD2.F32 R72, -RZ, R68.reuse.H0_H0 ;  /* 0x20000044ff487230 */ /* 0x100fe20000004100 */
[----:B------:R-:W-:Y:S01]  /*6250*/  F2FP.SATFINITE.E4M3.F32.PACK_AB_MERGE_C R13, R13, R64, RZ ;  /* 0x000000400d0d723e */ /* 0x000fe200048070ff */
[--C-:B------:R-:W-:Y:S02]  /*6260*/  HADD2.F32 R74, -RZ, R67.reuse.H0_H0 ;  /* 0x20000043ff4a7230 */ /* 0x100fe40000004100 */
[----:B------:R-:W-:Y:S01]  /*6270*/  HADD2.F32 R67, -RZ, R67.H1_H1 ;  /* 0x30000043ff437230 */ /* 0x000fe20000004100 */
[----:B------:R-:W-:Y:S01]  /*6280*/  F2FP.SATFINITE.E4M3.F32.PACK_AB_MERGE_C R13, R69, R70, R13 ;  /* 0x00000046450d723e */ /* 0x000fe2000480700d */
[----:B------:R-:W-:Y:S02]  /*6290*/  HADD2.F32 R68, -RZ, R68.H1_H1 ;  /* 0x30000044ff447230 */ /* 0x000fe40000004100 */
[----:B------:R-:W-:-:S04]  /*62a0*/  FMUL.FTZ R75, R71, R74 ;  /* 0x0000004a474b7220 */ /* 0x000fc80000410000 */
        /* <DEDUP_REMOVED lines=52> */
.L_x_6643:
[----:B------:R-:W-:Y:S05]  /*65f0*/  BSYNC B3 ;  /* 0x0000000000037941 */ /* 0x000fea0003800000 */
.L_x_6642:
[----:B------:R-:W3:Y:S01]  /*6600*/  LDL R66, [R1+0x4] ;  /* 0x0000040001427983 */ /* 0x000ee20000100800 */
[----:B----4-:R-:W-:-:S05]  /*6610*/  IADD3 R64, P3, R22, R11, RZ ;  /* 0x0000000b16407210 */ /* 0x010fca0007f7e0ff */
[----:B---3--:R-:W-:-:S05]  /*6620*/  IMAD.X R65, R143, 0x1, R66, P3 ;  /* 0x000000018f417824 */ /* 0x008fca00018e0642 */
[----:B------:R0:W-:Y:S03]  /*6630*/  ST.E.128 desc[UR54][R64.64], R12 ;  /* 0x0000000c40007985 */ /* 0x0001e6000c101d36 */
.L_x_6641:
[----:B------:R-:W-:Y:S05]  /*6640*/  BSYNC B2 ;  /* 0x0000000000027941 */ /* 0x000fea0003800000 */
.L_x_6640:
[----:B------:R-:W-:-:S13]  /*6650*/  ISETP.NE.AND P3, PT, R33, RZ, PT ;  /* 0x000000ff2100720c */ /* 0x000fda0003f65270 */
[----:B------:R-:W-:Y:S05]  /*6660*/  @!P3 BRA `(.L_x_6623) ;  /* 0x0000000400e4b947 */ /* 0x000fea0003800000 */
[----:B0-----:R-:W3:Y:S04]  /*6670*/  LDL R12, [R1] ;  /* 0x00000000010c7983 */ /* 0x001ee80000100800 */
[----:B------:R-:W5:Y:S01]  /*6680*/  LDL R66, [R1+0x28] ;  /* 0x0000280001427983 */ /* 0x000f620000100800 */
[----:B----4-:R-:W-:Y:S01]  /*6690*/  IADD3 R64, P3, R220, R11, RZ ;  /* 0x0000000bdc407210 */ /* 0x010fe20007f7e0ff */
[----:B------:R-:W-:Y:S04]  /*66a0*/  BSSY B2, `(.L_x_6644) ;  /* 0x0000074000027945 */ /* 0x000fe80003800000 */
[----:B---3--:R-:W-:-:S02]  /*66b0*/  IMAD.X R65, R143, 0x1, R12, P3 ;  /* 0x000000018f417824 */ /* 0x008fc400018e060c */
[----:B------:R0:W3:Y:S01]  /*66c0*/  LDS.128 R12, [R89+0x29200] ;  /* 0x02920000590c7984 */ /* 0x0000e20000000c00 */
[----:B-----5:R-:W-:-:S13]  /*66d0*/  ISETP.GE.AND P3, PT, R66, R113, PT ;  /* 0x000000714200720c */ /* 0x020fda0003f66270 */
[----:B0-----:R-:W-:Y:S05]  /*66e0*/  @P3 BRA `(.L_x_6645) ;  /* 0x0000000400bc3947 */ /* 0x001fea0003800000 */
[----:B---3--:R-:W-:Y:S01]  /*66f0*/  IMAD.MOV.U32 R60, RZ, RZ, R13 ;  /* 0x000000ffff3c7224 */ /* 0x008fe200078e000d */
        /* <DEDUP_REMOVED lines=20> */
[-C--:B------:R-:W-:Y:S01]  /*6840*/  FFMA.FTZ R13, R66, R11.reuse, -R69 ;  /* 0x0000000b420d7223 */ /* 0x080fe20000010845 */
[----:B------:R-:W-:Y:S01]  /*6850*/  F2FP.F16.E4M3.UNPACK_B R69, R142 ;  /* 0x0000008eff45723e */ /* 0x000fe200020006ff */
[----:B------:R-:W-:Y:S01]  /*6860*/  FFMA.FTZ R68, R68, R11, R71 ;  /* 0x0000000b44447223 */ /* 0x000fe20000010047 */
[-C--:B------:R-:W-:Y:S02]  /*6870*/  F2FP.F16.E4M3.UNPACK_B R11, R60.reuse.H1 ;  /* 0x0000003cff0b723e */ /* 0x080fe400030006ff */
        /* <DEDUP_REMOVED lines=86> */
.L_x_6645:
[----:B------:R-:W-:Y:S05]  /*6de0*/  BSYNC B2 ;  /* 0x0000000000027941 */ /* 0x000fea0003800000 */
.L_x_6644:
[----:B---3--:R0:W-:Y:S02]  /*6df0*/  ST.E.128 desc[UR54][R64.64], R12 ;  /* 0x0000000c40007985 */ /* 0x0081e4000c101d36 */
.L_x_6623:
[----:B------:R-:W-:Y:S05]  /*6e00*/  BSYNC B1 ;  /* 0x0000000000017941 */ /* 0x000fea0003800000 */
.L_x_6622:
[----:B------:R-:W-:-:S03]  /*6e10*/  UMOV UR4, 0xffffffff ;  /* 0xffffffff00047882 */ /* 0x000fc60000000000 */
[----:B------:R-:W-:Y:S05]  /*6e20*/  BRA.DIV UR4, `(.L_x_6646) ;  /* 0x0000030204087947 */ /* 0x000fea000b800000 */
[----:B--2---:R-:W2:Y:S04]  /*6e30*/  SHFL.IDX PT, R119, R119, 0x1, 0x1e1f ;  /* 0x003e1f0077777f89 */ /* 0x004ea800000e0000 */
[----:B------:R-:W0:Y:S02]  /*6e40*/  SHFL.IDX PT, R120, R120, 0x1, 0x1e1f ;  /* 0x003e1f0078787f89 */ /* 0x000e2400000e0000 */
.L_x_6982:
[----:B------:R-:W-:Y:S05]  /*6e50*/  @P4 BRA `(.L_x_6647) ;  /* 0x0000009c00ac4947 */ /* 0x000fea0003800000 */
[----:B------:R-:W-:Y:S01]  /*6e60*/  ISETP.NE.AND P3, PT, R28, RZ, PT ;  /* 0x000000ff1c00720c */ /* 0x000fe20003f65270 */
[----:B------:R-:W-:-:S12]  /*6e70*/  BSSY B1, `(.L_x_6648) ;  /* 0x0000077000017945 */ /* 0x000fd80003800000 */
[----:B------:R-:W-:Y:S05]  /*6e80*/  @!P3 BRA `(.L_x_6649) ;  /* 0x0000000400d4b947 */ /* 0x000fea0003800000 */
[----:B0-----:R0:W0:Y:S01]  /*6e90*/  LDS.128 R12, [R88+0x26200] ;  /* 0x02620000580c7984 */ /* 0x0010220000000c00 */
[----:B------:R-:W-:Y:S01]  /*6ea0*/  IADD3 R60, P3, R16, R120, RZ ;  /* 0x00000078103c7210 */ /* 0x000fe20007f7e0ff */
[----:B------:R-:W-:Y:S04]  /*6eb0*/  BSSY B2, `(.L_x_6650) ;  /* 0x0000071000027945 */ /* 0x000fe80003800000 */
[----:B--2---:R-:W-:Y:S01]  /*6ec0*/  IMAD.X R61, R119, 0x1, R17, P3 ;  /* 0x00000001773d7824 */ /* 0x004fe200018e0611 */
        /* <DEDUP_REMOVED lines=15> */
[----:B------:R-:W-:Y:S01]  /*6fc0*/  MOV R62, R12 ;  /* 0x0000000c003e7202 */ /* 0x000fe20000000f00 */
        /* <DEDUP_REMOVED lines=43> */
[----:B------:R-:W-:Y:S02]  /*7280*/  IMAD.U32 R66, R67, 0x10000, RZ ;  /* 0x0001000043427824 */ /* 0x000fe400078e00ff */
[----:B------:R-:W-:-:S03]  /*7290*/  IMAD.SHL.U32 R57, R70, 0x100, RZ ;  /* 0x0000010046397824 */ /* 0x000fc600078e00ff */
        /* <DEDUP_REMOVED lines=50> */
.L_x_6651:
[----:B------:R-:W-:Y:S05]  /*75c0*/  BSYNC B2 ;  /* 0x0000000000027941 */ /* 0x000fea0003800000 */
.L_x_6650:
[----:B0-----:R0:W-:Y:S02]  /*75d0*/  ST.E.128 desc[UR54][R60.64], R12 ;  /* 0x0000000c3c007985 */ /* 0x0011e4000c101d36 */
.L_x_6649:
[----:B------:R-:W-:Y:S05]  /*75e0*/  BSYNC B1 ;  /* 0x0000000000017941 */ /* 0x000fea0003800000 */
.L_x_6648:
[----:B------:R-:W-:Y:S01]  /*75f0*/  ISETP.NE.AND P3, PT, R29, RZ, PT ;  /* 0x000000ff1d00720c */ /* 0x000fe20003f65270 */
[----:B------:R-:W-:-:S12]  /*7600*/  BSSY B1, `(.L_x_6652) ;  /* 0x0000078000017945 */ /* 0x000fd80003800000 */
[----:B------:R-:W-:Y:S05]  /*7610*/  @!P3 BRA `(.L_x_6653) ;  /* 0x0000000400d8b947 */ /* 0x000fea0003800000 */
[----:B------:R-:W5:Y:S01]  /*7620*/  LDL R58, [R1+0x18] ;  /* 0x00001800013a7983 */ /* 0x000f620000100800 */
[----:B----4-:R-:W-:Y:S01]  /*7630*/  SHF.L.U32 R11, R227, 0x4, RZ ;  /* 0x00000004e30b7819 */ /* 0x010fe200000006ff */
[----:B------:R-:W-:Y:S02]  /*7640*/  BSSY B2, `(.L_x_6654) ;  /* 0x0000072000027945 */ /* 0x000fe40003800000 */
[----:B0-----:R0:W4:Y:S01]  /*7650*/  LDS.128 R12, [R89+0x26200] ;  /* 0x02620000590c7984 */ /* 0x0011220000000c00 */
        /* <DEDUP_REMOVED lines=11> */
[----:B------:R-:W-:Y:S01]  /*7710*/  SHF.R.U32.HI R62, RZ, 0x10, R53 ;  /* 0x00000010ff3e7819 */ /* 0x000fe20000011635 */
[----:B------:R-:W-:Y:S01]  /*7720*/  IMAD.MOV.U32 R53, RZ, RZ, R12 ;  /* 0x000000ffff357224 */ /* 0x000fe200078e000c */
        /* <DEDUP_REMOVED lines=31> */
[----:B------:R-:W-:-:S02]  /*7920*/  HADD2.F32 R61, -RZ, R138.H0_H0 ;  /* 0x2000008aff3d7230 */ /* 0x000fc40000004100 */
        /* <DEDUP_REMOVED lines=9> */
[----:B------:R-:W-:-:S02]  /*79c0*/  HADD2.F32 R58, -RZ, R53.H1_H1 ;  /* 0x30000035ff3a7230 */ /* 0x000fc40000004100 */
[C---:B------:R-:W-:Y:S01]  /*79d0*/  FMUL.FTZ R62, R55.reuse, R62 ;  /* 0x0000003e373e7220 */ /* 0x040fe20000410000 */
[----:B------:R-:W-:Y:S02]  /*79e0*/  HADD2.F32 R54, -RZ, R53.H0_H0 ;  /* 0x20000035ff367230 */ /* 0x000fe40000004100 */
[-C--:B------:R-:W-:Y:S01]  /*79f0*/  FFMA.FTZ R64, R55, R60.reuse, -R64 ;  /* 0x0000003c37407223 */ /* 0x080fe20000010840 */
[----:B------:R-:W-:Y:S02]  /*7a00*/  HADD2.F32 R135, -RZ, R135.H0_H0 ;  /* 0x20000087ff877230 */ /* 0x000fe40000004100 */
[----:B------:R-:W-:Y:S01]  /*7a10*/  FFMA.FTZ R63, R59, R60, R62 ;  /* 0x0000003c3b3f7223 */ /* 0x000fe2000001003e */
[----:B------:R-:W-:Y:S01]  /*7a20*/  F2FP.F16.E4M3.UNPACK_B R59, R15.H1 ;  /* 0x0000000fff3b723e */ /* 0x000fe200030006ff */
[-C--:B------:R-:W-:Y:S01]  /*7a30*/  FMUL.FTZ R53, R58, R61.reuse ;  /* 0x0000003d3a357220 */ /* 0x080fe20000410000 */
[----:B------:R-:W-:Y:S01]  /*7a40*/  FMUL.FTZ R61, R54, R61 ;  /* 0x0000003d363d7220 */ /* 0x000fe20000410000 */
[----:B------:R-:W-:-:S02]  /*7a50*/  F2FP.F16.E4M3.UNPACK_B R62, R52.H1 ;  /* 0x00000034ff3e723e */ /* 0x000fc400030006ff */
[----:B------:R-:W-:Y:S01]  /*7a60*/  F2FP.SATFINITE.E4M3.F32.PACK_AB_MERGE_C R55, R66, R65, RZ ;  /* 0x000000414237723e */ /* 0x000fe200048070ff */
[--C-:B------:R-:W-:Y:S02]  /*7a70*/  HADD2.F32 R65, -RZ, R59.reuse.H0_H0 ;  /* 0x2000003bff417230 */ /* 0x100fe40000004100 */
[----:B------:R-:W-:Y:S01]  /*7a80*/  FFMA.FTZ R58, R58, R135, R61 ;  /* 0x000000873a3a7223 */ /* 0x000fe2000001003d */
[----:B------:R-:W-:Y:S01]  /*7a90*/  HADD2.F32 R66, -RZ, R59.H1_H1 ;  /* 0x3000003bff427230 */ /* 0x000fe20000004100 */
[----:B------:R-:W-:Y:S01]  /*7aa0*/  F2FP.F16.E4M3.UNPACK_B R59, R13.H1 ;  /* 0x0000000dff3b723e */ /* 0x000fe200030006ff */
[----:B------:R-:W-:Y:S01]  /*7ab0*/  HADD2.F32 R67, -RZ, R62.H1_H1 ;  /* 0x3000003eff437230 */ /* 0x000fe20000004100 */
[----:B------:R-:W-:Y:S01]  /*7ac0*/  F2FP.F16.E4M3.UNPACK_B R60, R14.H1 ;  /* 0x0000000eff3c723e */ /* 0x000fe200030006ff */
[----:B------:R-:W-:Y:S01]  /*7ad0*/  FFMA.FTZ R53, R54, R135, -R53 ;  /* 0x0000008736357223 */ /* 0x000fe20000010835 */
[----:B------:R-:W-:Y:S01]  /*7ae0*/  F2FP.F16.E4M3.UNPACK_B R61, R52 ;  /* 0x00000034ff3d723e */ /* 0x000fe200020006ff */
[----:B------:R-:W-:Y:S01]  /*7af0*/  HADD2.F32 R68, -RZ, R59.H1_H1 ;  /* 0x3000003bff447230 */ /* 0x000fe20000004100 */
[----:B------:R-:W-:Y:S01]  /*7b00*/  F2FP.SATFINITE.E4M3.F32.PACK_AB_MERGE_C R54, R63, R64, RZ ;  /* 0x000000403f36723e */ /* 0x000fe200048070ff */
[----:B------:R-:W-:Y:S01]  /*7b10*/  HADD2.F32 R64, -RZ, R60.H1_H1 ;  /* 0x3000003cff407230 */ /* 0x000fe20000004100 */
[----:B------:R-:W-:Y:S01]  /*7b20*/  F2FP.F16.E4M3.UNPACK_B R52, R13 ;  /* 0x0000000dff34723e */ /* 0x000fe200020006ff */
[----:B------:R-:W-:Y:S01]  /*7b30*/  FMUL.FTZ R70, R66, R67 ;  /* 0x0000004342467220 */ /* 0x000fe20000410000 */
[----:B------:R-:W-:-:S02]  /*7b40*/  HADD2.F32 R69, -RZ, R61.H1_H1 ;  /* 0x3000003dff457230 */ /* 0x000fc40000004100 */
        /* <DEDUP_REMOVED lines=8> */
[----:B------:R-:W-:Y:S02]  /*7bd0*/  HADD2.F32 R66, -RZ, R62.H0_H0 ;  /* 0x2000003eff427230 */ /* 0x000fe40000004100 */
[C---:B------:R-:W-:Y:S01]  /*7be0*/  FMUL.FTZ R69, R63.reuse, R69 ;  /* 0x000000453f457220 */ /* 0x040fe20000410000 */
[----:B------:R-:W-:Y:S01]  /*7bf0*/  FFMA.FTZ R15, R63, R67, -R70 ;  /* 0x000000433f0f7223 */ /* 0x000fe20000010846 */
[----:B------:R-:W-:Y:S01]  /*7c00*/  HADD2.F32 R62, -RZ, R14.H0_H0 ;  /* 0x2000000eff3e7230 */ /* 0x000fe20000004100 */
[----:B------:R-:W-:Y:S01]  /*7c10*/  F2FP.SATFINITE.E4M3.F32.PACK_AB_MERGE_C R60, R60, R13, RZ ;  /* 0x0000000d3c3c723e */ /* 0x000fe200048070ff */
[----:B------:R-:W-:-:S02]  /*7c20*/  HADD2.F32 R63, -RZ, R65.H0_H0 ;  /* 0x20000041ff3f7230 */ /* 0x000fc40000004100 */
[----:B------:R-:W-:Y:S01]  /*7c30*/  FFMA.FTZ R68, R64, R67, R69 ;  /* 0x0000004340447223 */ /* 0x000fe20000010045 */
[----:B------:R-:W-:Y:S01]  /*7c40*/  HADD2.F32 R14, -RZ, R14.H1_H1 ;  /* 0x3000000eff0e7230 */ /* 0x000fe20000004100 */
[----:B------:R-:W-:Y:S01]  /*7c50*/  F2FP.SATFINITE.E4M3.F32.PACK_AB_MERGE_C R13, R12, R11, R55 ;  /* 0x0000000b0c0d723e */ /* 0x000fe20004807037 */
[----:B------:R-:W-:Y:S01]  /*7c60*/  HADD2.F32 R61, -RZ, R61.H0_H0 ;  /* 0x2000003dff3d7230 */ /* 0x000fe20000004100 */
[----:B------:R-:W-:Y:S01]  /*7c70*/  F2FP.SATFINITE.E4M3.F32.PACK_AB_MERGE_C R12, R58, R53, R54 ;  /* 0x000000353a0c723e */ /* 0x000fe20004807036 */
[----:B------:R-:W-:Y:S01]  /*7c80*/  HADD2.F32 R65, -RZ, R65.H1_H1 ;  /* 0x30000041ff417230 */ /* 0x000fe20000004100 */
[----:B------:R-:W-:Y:S01]  /*7c90*/  F2FP.SATFINITE.E4M3.F32.PACK_AB_MERGE_C R15, R68, R15, RZ ;  /* 0x0000000f440f723e */ /* 0x000fe200048070ff */
        /* <DEDUP_REMOVED lines=12> */
.L_x_6655:
[----:B------:R-:W-:Y:S05]  /*7d60*/  BSYNC B2 ;  /* 0x0000000000027941 */ /* 0x000fea0003800000 */
.L_x_6654:
[----:B------:R0:W-:Y:S02]  /*7d70*/  ST.E.128 desc[UR54][R56.64], R12 ;  /* 0x0000000c38007985 */ /* 0x0001e4000c101d36 */
.L_x_6653:
[----:B------:R-:W-:Y:S05]  /*7d80*/  BSYNC B1 ;  /* 0x0000000000017941 */ /* 0x000fea0003800000 */
.L_x_6652:
        /* <DEDUP_REMOVED lines=22> */
[----:B------:R-:W-:Y:S01]  /*7ef0*/  IMAD.MOV.U32 R11, RZ, RZ, R13 ;  /* 0x000000ffff0b7224 */ /* 0x000fe200078e000d */
        /* <DEDUP_REMOVED lines=96> */
.L_x_6659:
[----:B------:R-:W-:Y:S05]  /*8500*/  BSYNC B2 ;  /* 0x0000000000027941 */ /* 0x000fea0003800000 */
.L_x_6658:
[----:B------:R0:W-:Y:S02]  /*8510*/  ST.E.128 desc[UR54][R52.64], R12 ;  /* 0x0000000c34007985 */ /* 0x0001e4000c101d36 */
.L_x_6657:
[----:B------:R-:W-:Y:S05]  /*8520*/  BSYNC B1 ;  /* 0x0000000000017941 */ /* 0x000fea0003800000 */
.L_x_6656:
[----:B------:R-:W-:Y:S01]  /*8530*/  ISETP.NE.AND P3, PT, R31, RZ, PT ;  /* 0x000000ff1f00720c */ /* 0x000fe20003f65270 */
[----:B------:R-:W-:-:S12]  /*8540*/  BSSY B1, `(.L_x_6660) ;  /* 0x0000078000017945 */ /* 0x000fd80003800000 */
[----:B------:R-:W-:Y:S05]  /*8550*/  @!P3 BRA `(.L_x_6661) ;  /* 0x0000000400d8b947 */ /* 0x000fea0003800000 */
[----:B0-----:R-:W2:Y:S04]  /*8560*/  LDL R12, [R1+0x8] ;  /* 0x00000800010c7983 */ /* 0x001ea80000100800 */
[----:B----4-:R-:W4:Y:S01]  /*8570*/  LDL R11, [R1+0x24] ;  /* 0x00002400010b7983 */ /* 0x010f220000100800 */
[----:B------:R-:W-:Y:S01]  /*8580*/  IADD3 R48, P3, R23, R120, RZ ;  /* 0x0000007817307210 */ /* 0x000fe20007f7e0ff */
[----:B------:R-:W-:Y:S03]  /*8590*/  BSSY B2, `(.L_x_6662) ;  /* 0x0000071000027945 */ /* 0x000fe60003800000 */
[----:B--2---:R-:W-:Y:S02]  /*85a0*/  IADD3.X R49, R119, R12, RZ, P3, !PT ;  /* 0x0000000c77317210 */ /* 0x004fe40001ffe4ff */
        /* <DEDUP_REMOVED lines=13> */
[----:B------:R-:W-:Y:S01]  /*8680*/  IMAD.SHL.U32 R46, R46, 0x100, RZ ;  /* 0x000001002e2e7824 */ /* 0x000fe200078e00ff */
[----:B------:R-:W-:Y:S01]  /*8690*/  SHF.R.U32.HI R54, RZ, 0x10, R45 ;  /* 0x00000010ff367819 */ /* 0x000fe2000001162d */
[----:B--2---:R-:W-:Y:S01]  /*86a0*/  IMAD.MOV.U32 R11, RZ, RZ, R13 ;  /* 0x000000ffff0b7224 */ /* 0x004fe200078e000d */
[----:B------:R-:W-:Y:S01]  /*86b0*/  LOP3.LUT R47, R47, 0xff00, R44, 0xf8, !PT ;  /* 0x0000ff002f2f7812 */ /* 0x000fe200078ef82c */
[----:B------:R-:W-:Y:S01]  /*86c0*/  IMAD.U32 R13, R50, 0x10000, RZ ;  /* 0x00010000320d7824 */ /* 0x000fe200078e00ff */
[----:B------:R-:W-:Y:S01]  /*86d0*/  LOP3.LUT R46, R51, 0xff00, R46, 0xf8, !PT ;  /* 0x0000ff00332e7812 */ /* 0x000fe200078ef82e */
[----:B------:R-:W-:Y:S01]  /*86e0*/  IMAD.MOV.U32 R45, RZ, RZ, R12 ;  /* 0x000000ffff2d7224 */ /* 0x000fe200078e000c */
[----:B------:R-:W-:Y:S01]  /*86f0*/  F2FP.F16.E4M3.UNPACK_B R50, R132.H1 ;  /* 0x00000084ff32723e */ /* 0x000fe200030006ff */
[----:B------:R-:W-:Y:S01]  /*8700*/  IMAD.U32 R12, R54, 0x10000, RZ ;  /* 0x00010000360c7824 */ /* 0x000fe200078e00ff */
[----:B------:R-:W-:-:S02]  /*8710*/  F2FP.F16.E4M3.UNPACK_B R44, R11 ;  /* 0x0000000bff2c723e */ /* 0x000fc400020006ff */
[----:B------:R-:W-:Y:S01]  /*8720*/  LOP3.LUT R13, R46, 0xff0000, R13, 0xf8, !PT ;  /* 0x00ff00002e0d7812 */ /* 0x000fe200078ef80d */
[----:B------:R-:W-:Y:S01]  /*8730*/  HADD2.F32 R55, -RZ, R50.H0_H0 ;  /* 0x20000032ff377230 */ /* 0x000fe20000004100 */
[----:B------:R-:W-:Y:S01]  /*8740*/  F2FP.F16.E4M3.UNPACK_B R51, R131.H1 ;  /* 0x00000083ff33723e */ /* 0x000fe200030006ff */
[--C-:B------:R-:W-:Y:S01]  /*8750*/  HADD2.F32 R46, -RZ, R44.reuse.H1_H1 ;  /* 0x3000002cff2e7230 */ /* 0x100fe20000004100 */
[----:B------:R-:W-:Y:S01]  /*8760*/  F2FP.F16.E4M3.UNPACK_B R11, R11.H1 ;  /* 0x0000000bff0b723e */ /* 0x000fe200030006ff */
[----:B------:R-:W-:Y:S01]  /*8770*/  HADD2.F32 R44, -RZ, R44.H0_H0 ;  /* 0x2000002cff2c7230 */ /* 0x000fe20000004100 */
[----:B------:R-:W-:Y:S01]  /*8780*/  LOP3.LUT R12, R47, 0xff0000, R12, 0xf8, !PT ;  /* 0x00ff00002f0c7812 */ /* 0x000fe200078ef80c */
[----:B------:R-:W-:Y:S02]  /*8790*/  HADD2.F32 R53, -RZ, R51.H0_H0 ;  /* 0x20000033ff357230 */ /* 0x000fe40000004100 */
[----:B------:R-:W-:Y:S01]  /*87a0*/  FMUL.FTZ R57, R46, R55 ;  /* 0x000000372e397220 */ /* 0x000fe20000410000 */
[----:B------:R-:W-:-:S02]  /*87b0*/  HADD2.F32 R52, -RZ, R50.H1_H1 ;  /* 0x30000032ff347230 */ /* 0x000fc40000004100 */
        /* <DEDUP_REMOVED lines=78> */
.L_x_6663:
[----:B------:R-:W-:Y:S05]  /*8ca0*/  BSYNC B2 ;  /* 0x0000000000027941 */ /* 0x000fea0003800000 */
.L_x_6662:
[----:B--2---:R0:W-:Y:S02]  /*8cb0*/  ST.E.128 desc[UR54][R48.64], R12 ;  /* 0x0000000c30007985 */ /* 0x0041e4000c101d36 */
.L_x_6661:
[----:B------:R-:W-:Y:S05]  /*8cc0*/  BSYNC B1 ;  /* 0x0000000000017941 */ /* 0x000fea0003800000 */
.L_x_6660:
        /* <DEDUP_REMOVED lines=119> */
.L_x_6667:
[----:B------:R-:W-:Y:S05]  /*9440*/  BSYNC B2 ;  /* 0x0000000000027941 */ /* 0x000fea0003800000 */
.L_x_6666:
[----:B--2---:R0:W-:Y:S02]  /*9450*/  ST.E.128 desc[UR54][R44.64], R12 ;  /* 0x0000000c2c007985 */ /* 0x0041e4000c101d36 */
.L_x_6665:
[----:B------:R-:W-:Y:S05]  /*9460*/  BSYNC B1 ;  /* 0x0000000000017941 */ /* 0x000fea0003800000 */
.L_x_6664:
[----:B------:R-:W-:-:S13]  /*9470*/  ISETP.NE.AND P3, PT, R33, RZ, PT ;  /* 0x000000ff2100720c */ /* 0x000fda0003f65270 */
[----:B------:R-:W-:Y:S05]  /*9480*/  @!P3 BRA `(.L_x_6647) ;  /* 0x000000780020b947 */ /* 0x000fea0003800000 */
[----:B0-----:R-:W2:Y:S04]  /*9490*/  LDL R12, [R1] ;  /* 0x00000000010c7983 */ /* 0x001ea80000100800 */
[----:B----4-:R-:W4:Y:S01]  /*94a0*/  LDL R11, [R1+0x28] ;  /* 0x00002800010b7983 */ /* 0x010f220000100800 */
[----:B------:R-:W-:Y:S01]  /*94b0*/  IADD3 R40, P3, R220, R120, RZ ;  /* 0x00000078dc287210 */ /* 0x000fe20007f7e0ff */
[----:B------:R-:W-:Y:S03]  /*94c0*/  BSSY B1, `(.L_x_6668) ;  /* 0x000006e000017945 */ /* 0x000fe60003800000 */
[----:B--2---:R-:W-:Y:S02]  /*94d0*/  IADD3.X R41, R119, R12, RZ, P3, !PT ;  /* 0x0000000c77297210 */ /* 0x004fe40001ffe4ff */
[----:B------:R0:W2:Y:S01]  /*94e0*/  LDS.128 R12, [R89+0x2b200] ;  /* 0x02b20000590c7984 */ /* 0x0000a20000000c00 */
        /* <DEDUP_REMOVED lines=107> */
.L_x_6669:
[----:B------:R-:W-:Y:S05]  /*9ba0*/  BSYNC B1 ;  /* 0x0000000000017941 */ /* 0x000fea0003800000 */
.L_x_6668:
[----:B--2---:R0:W-:Y:S01]  /*9bb0*/  ST.E.128 desc[UR54][R40.64], R12 ;  /* 0x0000000c28007985 */ /* 0x0041e2000c101d36 */
[----:B------:R-:W-:Y:S05]  /*9bc0*/  BRA `(.L_x_6647) ;  /* 0x0000007000507947 */ /* 0x000fea0003800000 */
.L_x_6613:
        /* <DEDUP_REMOVED lines=20> */
[----:B------:R-:W-:-:S04]  /*9d10*/  IADD3 R36, R36, -0x80, RZ ;  /* 0xffffff8024247810 */ /* 0x000fc80007ffe0ff */
[----:B------:R-:W-:-:S04]  /*9d20*/  LEA.HI R36, R36, R37, RZ, 0x1 ;  /* 0x0000002524247211 */ /* 0x000fc800078f08ff */
[----:B------:R-:W-:-:S04]  /*9d30*/  SHF.R.S32.HI R36, RZ, 0x1, R36 ;  /* 0x00000001ff247819 */ /* 0x000fc80000011424 */
[----:B------:R-:W-:Y:S02]  /*9d40*/  ISETP.GE.AND P3, PT, R36, R92, PT ;  /* 0x0000005c2400720c */ /* 0x000fe40003f66270 */
[----:B------:R-:W-:-:S11]  /*9d50*/  CS2R R36, SRZ ;  /* 0x0000000000247805 */ /* 0x000fd6000001ff00 */
        /* <DEDUP_REMOVED lines=28> */
.L_x_6671:
[----:B------:R-:W-:Y:S05]  /*9f20*/  BSYNC B1 ;  /* 0x0000000000017941 */ /* 0x000fea0003800000 */
.L_x_6670:
        /* <DEDUP_REMOVED lines=46> */
.L_x_6673:
[----:B------:R-:W-:Y:S05]  /*a210*/  BSYNC B1 ;  /* 0x0000000000017941 */ /* 0x000fea0003800000 */
.L_x_6672:
        /* <DEDUP_REMOVED lines=25> */
[----:B------:R-:W-:Y:S01]  /*a3b0*/  IMAD.MOV.U32 R146, RZ, RZ, R80 ;  /* 0x000000ffff927224 */ /* 0x000fe200078e0050 */
[----:B------:R-:W-:Y:S06]  /*a3c0*/  @!P2 BRA `(.L_x_6674) ;  /* 0x000000000004a947 */ /* 0x000fec0003800000 */
[----:B------:R-:W-:Y:S01]  /*a3d0*/  BPT.TRAP 0x1 ;  /* 0x000000040000795c */ /* 0x000fe20000300000 */
.L_x_6674:
[----:B------:R-:W2:Y:S01]  /*a3e0*/  LDL R11, [R1+0x14] ;  /* 0x00001400010b7983 */ /* 0x000ea20000100800 */
[----:B------:R-:W-:Y:S01]  /*a3f0*/  LEA R93, R19, R18, 0x3 ;  /* 0x00000012135d7211 */ /* 0x000fe200078e18ff */
[----:B------:R-:W-:Y:S01]  /*a400*/  BSSY B1, `(.L_x_6675) ;  /* 0x0000004000017945 */ /* 0x000fe20003800000 */
[----:B--2---:R-:W-:-:S04]  /*a410*/  SHF.L.U32 R94, R11, 0x1f, RZ ;  /* 0x0000001f0b5e7819 */ /* 0x004fc800000006ff */
[----:B------:R-:W1:Y:S02]  /*a420*/  SYNCS.PHASECHK.TRANS64.TRYWAIT P5, [R93+URZ+0x33490], R94 ;  /* 0x0334905e5d0075a7 */ /* 0x000e6400080a017f */
[----:B-1----:R-:W-:Y:S05]  /*a430*/  @!P5 BRA `(.L_x_6676) ;  /* 0x000002c800d0d947 */ /* 0x002fea0003800000 */
.L_x_6983:
[----:B------:R-:W-:Y:S05]  /*a440*/  BSYNC B1 ;  /* 0x0000000000017941 */ /* 0x000fea0003800000 */
.L_x_6675:
[----:B------:R-:W2:Y:S01]  /*a450*/  LDC R131, c[0x0][0x2f4] ;  /* 0x0000bd00ff837b82 */ /* 0x000ea20000000800 */
[----:B------:R-:W-:Y:S01]  /*a460*/  UMOV UR4, 0xffffffff ;  /* 0xffffffff00047882 */ /* 0x000fe20000000000 */
[----:B--2---:R-:W-:Y:S02]  /*a470*/  IMAD.IADD R138, R131, 0x1, -R114 ;  /* 0x00000001838a7824 */ /* 0x004fe400078e0a72 */
[----:B------:R-:W-:Y:S05]  /*a480*/  BRA.DIV UR4, `(.L_x_6677) ;  /* 0x000002ca04d07947 */ /* 0x000fea000b800000 */
[----:B------:R2:W3:Y:S04]  /*a490*/  SHFL.IDX PT, R147, R119, RZ, 0x1e1f ;  /* 0x001e1fff77937589 */ /* 0x0004e800000e0000 */
[----:B------:R2:W4:Y:S02]  /*a4a0*/  SHFL.IDX PT, R11, R120, RZ, 0x1e1f ;  /* 0x001e1fff780b7589 */ /* 0x00052400000e0000 */
.L_x_6987:
        /* <DEDUP_REMOVED lines=51> */
[--C-:B------:R-:W-:Y:S02]  /*a7e0*/  SHF.R.U32.HI R46, RZ, 0x8, R71.reuse ;  /* 0x00000008ff2e7819 */ /* 0x100fe40000011647 */
[----:B------:R-:W-:Y:S01]  /*a7f0*/  LOP3.LUT R167, R71, 0xff, RZ, 0xc0, !PT ;  /* 0x000000ff47a77812 */ /* 0x000fe200078ec0ff */
[----:B------:R-:W-:Y:S01]  /*a800*/  IMAD.U32 R45, R45, 0x10000, RZ ;  /* 0x000100002d2d7824 */ /* 0x000fe200078e00ff */
[----:B------:R-:W-:Y:S01]  /*a810*/  SHF.R.U32.HI R71, RZ, 0x18, R71 ;  /* 0x00000018ff477819 */ /* 0x000fe20000011647 */
[----:B------:R-:W-:Y:S01]  /*a820*/  IMAD.SHL.U32 R46, R46, 0x100, RZ ;  /* 0x000001002e2e7824 */ /* 0x000fe200078e00ff */
[----:B------:R-:W-:-:S02]  /*a830*/  LOP3.LUT R163, R70, 0xff0000, R68, 0xf8, !PT ;  /* 0x00ff000046a37812 */ /* 0x000fc400078ef844 */
[----:B------:R-:W-:Y:S02]  /*a840*/  LOP3.LUT R70, R165, 0xff0000, R47, 0xf8, !PT ;  /* 0x00ff0000a5467812 */ /* 0x000fe400078ef82f */
[----:B------:R-:W-:Y:S02]  /*a850*/  PRMT R69, R71, 0x654, R167 ;  /* 0x0000065447457816 */ /* 0x000fe400000000a7 */
[----:B------:R-:W-:Y:S02]  /*a860*/  PRMT R162, R164, 0x654, R162 ;  /* 0x00000654a4a27816 */ /* 0x000fe400000000a2 */
[----:B------:R-:W-:Y:S02]  /*a870*/  SHF.L.U32 R71, R161, 0x8, RZ ;  /* 0x00000008a1477819 */ /* 0x000fe400000006ff */
[----:B0-----:R-:W-:Y:S02]  /*a880*/  F2FP.F16.E4M3.UNPACK_B R161, R85 ;  /* 0x00000055ffa1723e */ /* 0x001fe400020006ff */
[----:B------:R-:W-:-:S02]  /*a890*/  F2FP.F16.E4M3.UNPACK_B R164, R70 ;  /* 0x00000046ffa4723e */ /* 0x000fc400020006ff */
[----:B--2---:R-:W-:Y:S01]  /*a8a0*/  F2FP.F16.E4M3.UNPACK_B R47, R13 ;  /* 0x0000000dff2f723e */ /* 0x004fe200020006ff */
[----:B------:R-:W-:Y:S01]  /*a8b0*/  HADD2.F32 R68, -RZ, R161.H0_H0 ;  /* 0x200000a1ff447230 */ /* 0x000fe20000004100 */
[----:B------:R-:W-:Y:S01]  /*a8c0*/  LOP3.LUT R71, R162, 0xff00, R71, 0xf8, !PT ;  /* 0x0000ff00a2477812 */ /* 0x000fe200078ef847 */
[--C-:B------:R-:W-:Y:S01]  /*a8d0*/  HADD2.F32 R167, -RZ, R164.reuse.H0_H0 ;  /* 0x200000a4ffa77230 */ /* 0x100fe20000004100 */
[----:B------:R-:W-:Y:S01]  /*a8e0*/  F2FP.F16.E4M3.UNPACK_B R165, R163 ;  /* 0x000000a3ffa5723e */ /* 0x000fe200020006ff */
[----:B------:R-:W-:Y:S01]  /*a8f0*/  HADD2.F32 R162, -RZ, R47.H0_H0 ;  /* 0x2000002fffa27230 */ /* 0x000fe20000004100 */
[----:B------:R-:W-:Y:S01]  /*a900*/  F2FP.F16.E4M3.UNPACK_B R85, R85.H1 ;  /* 0x00000055ff55723e */ /* 0x000fe200030006ff */
[----:B------:R-:W-:Y:S02]  /*a910*/  HADD2.F32 R164, -RZ, R164.H1_H1 ;  /* 0x300000a4ffa47230 */ /* 0x000fe40000004100 */
[----:B------:R-:W-:Y:S01]  /*a920*/  FMUL.FTZ R168, R68, R167 ;  /* 0x000000a744a87220 */ /* 0x000fe20000410000 */
[----:B------:R-:W-:-:S02]  /*a930*/  HADD2.F32 R166, -RZ, R165.H0_H0 ;  /* 0x200000a5ffa67230 */ /* 0x000fc40000004100 */
[C---:B------:R-:W-:Y:S01]  /*a940*/  FMUL.FTZ R167, R162.reuse, R167 ;  /* 0x000000a7a2a77220 */ /* 0x040fe20000410000 */
[----:B------:R-:W-:Y:S01]  /*a950*/  HADD2.F32 R47, -RZ, R47.H1_H1 ;  /* 0x3000002fff2f7230 */ /* 0x000fe20000004100 */
[----:B------:R-:W-:Y:S01]  /*a960*/  F2FP.F16.E4M3.UNPACK_B R163, R163.H1 ;  /* 0x000000a3ffa3723e */ /* 0x000fe200030006ff */
[----:B------:R-:W-:Y:S02]  /*a970*/  HADD2.F32 R165, -RZ, R165.H1_H1 ;  /* 0x300000a5ffa57230 */ /* 0x000fe40000004100 */
[-C--:B------:R-:W-:Y:S01]  /*a980*/  FFMA.FTZ R162, R162, R166.reuse, -R168 ;  /* 0x000000a6a2a27223 */ /* 0x080fe200000108a8 */
[----:B------:R-:W-:Y:S01]  /*a990*/  FFMA.FTZ R68, R68, R166, R167 ;  /* 0x000000a644447223 */ /* 0x000fe200000100a7 */
[----:B------:R-:W-:Y:S01]  /*a9a0*/  HADD2.F32 R166, -RZ, R161.H1_H1 ;  /* 0x300000a1ffa67230 */ /* 0x000fe20000004100 */
[----:B------:R-:W-:Y:S02]  /*a9b0*/  LOP3.LUT R69, R69, 0xff00, R46, 0xf8, !PT ;  /* 0x0000ff0045457812 */ /* 0x000fe400078ef82e */
[----:B------:R-:W-:-:S02]  /*a9c0*/  LOP3.LUT R71, R71, 0xff0000, R44, 0xf8, !PT ;  /* 0x00ff000047477812 */ /* 0x000fc400078ef82c */
        /* <DEDUP_REMOVED lines=9> */
[----:B------:R-:W-:Y:S01]  /*aa60*/  MOV R45, R87 ;  /* 0x00000057002d7202 */ /* 0x000fe20000000f00 */
[----:B------:R-:W-:-:S02]  /*aa70*/  HADD2.F32 R167, -RZ, R164.H0_H0 ;  /* 0x200000a4ffa77230 */ /* 0x000fc40000004100 */
[----:B------:R-:W-:Y:S01]  /*aa80*/  HADD2.F32 R70, -RZ, R165.H0_H0 ;  /* 0x200000a5ff467230 */ /* 0x000fe20000004100 */
[----:B------:R-:W-:Y:S01]  /*aa90*/  F2FP.F16.E4M3.UNPACK_B R46, R45 ;  /* 0x0000002dff2e723e */ /* 0x000fe200020006ff */
[----:B------:R-:W-:Y:S02]  /*aaa0*/  HADD2.F32 R85, -RZ, R85.H1_H1 ;  /* 0x30000055ff557230 */ /* 0x000fe40000004100 */
[CC--:B------:R-:W-:Y:S01]  /*aab0*/  FMUL.FTZ R168, R13.reuse, R167.reuse ;  /* 0x000000a70da87220 */ /* 0x0c0fe20000410000 */
[----:B------:R-:W-:Y:S02]  /*aac0*/  HADD2.F32 R164, -RZ, R164.H1_H1 ;  /* 0x300000a4ffa47230 */ /* 0x000fe40000004100 */
[C---:B------:R-:W-:Y:S01]  /*aad0*/  FMUL.FTZ R167, R70.reuse, R167 ;  /* 0x000000a746a77220 */ /* 0x040fe20000410000 */
[----:B------:R-:W-:Y:S02]  /*aae0*/  IMAD.MOV.U32 R87, RZ, RZ, R15 ;  /* 0x000000ffff577224 */ /* 0x000fe400078e000f */
[-C--:B------:R-:W-:Y:S01]  /*aaf0*/  FFMA.FTZ R70, R70, R166.reuse, -R168 ;  /* 0x000000a646467223 */ /* 0x080fe200000108a8 */
[----:B------:R-:W-:Y:S01]  /*ab00*/  F2FP.F16.E4M3.UNPACK_B R45, R45.H1 ;  /* 0x0000002dff2d723e */ /* 0x000fe200030006ff */
[----:B------:R-:W-:Y:S01]  /*ab10*/  FFMA.FTZ R13, R13, R166, R167 ;  /* 0x000000a60d0d7223 */ /* 0x000fe200000100a7 */
[----:B------:R-:W-:Y:S01]  /*ab20*/  HADD2.F32 R166, -RZ, R165.H1_H1 ;  /* 0x300000a5ffa67230 */ /* 0x000fe20000004100 */
[----:B------:R-:W-:Y:S01]  /*ab30*/  F2FP.F16.E4M3.UNPACK_B R15, R87 ;  /* 0x00000057ff0f723e */ /* 0x000fe200020006ff */
[----:B------:R-:W-:-:S02]  /*ab40*/  HADD2.F32 R165, -RZ, R163.H1_H1 ;  /* 0x300000a3ffa57230 */ /* 0x000fc40000004100 */
[CC--:B------:R-:W-:Y:S01]  /*ab50*/  FMUL.FTZ R163, R85.reuse, R164.reuse ;  /* 0x000000a455a37220 */ /* 0x0c0fe20000410000 */
[C---:B------:R-:W-:Y:S01]  /*ab60*/  FMUL.FTZ R164, R166.reuse, R164 ;  /* 0x000000a4a6a47220 */ /* 0x040fe20000410000 */
[--C-:B------:R-:W-:Y:S02]  /*ab70*/  HADD2.F32 R168, -RZ, R15.reuse.H0_H0 ;  /* 0x2000000fffa87230 */ /* 0x100fe40000004100 */
[-C--:B------:R-:W-:Y:S01]  /*ab80*/  FFMA.FTZ R163, R166, R165.reuse, -R163 ;  /* 0x000000a5a6a37223 */ /* 0x080fe200000108a3 */
[----:B------:R-:W-:Y:S02]  /*ab90*/  HADD2.F32 R166, -RZ, R46.H0_H0 ;  /* 0x2000002effa67230 */ /* 0x000fe40000004100 */
[----:B------:R-:W-:Y:S01]  /*aba0*/  FFMA.FTZ R85, R85, R165, R164 ;  /* 0x000000a555557223 */ /* 0x000fe200000100a4 */
[----:B------:R-:W-:Y:S01]  /*abb0*/  F2FP.F16.E4M3.UNPACK_B R164, R44 ;  /* 0x0000002cffa4723e */ /* 0x000fe200020006ff */
[----:B------:R-:W-:Y:S01]  /*abc0*/  HADD2.F32 R15, -RZ, R15.H1_H1 ;  /* 0x3000000fff0f7230 */ /* 0x000fe20000004100 */
        /* <DEDUP_REMOVED lines=136> */
[----:B------:R-:W-:-:S03]  /*b450*/  MOV R14, R70 ;  /* 0x00000046000e7202 */ /* 0x000fc60000000f00 */
[----:B------:R-:W-:-:S07]  /*b460*/  IMAD.MOV.U32 R86, RZ, RZ, R157 ;  /* 0x000000ffff567224 */ /* 0x000fce00078e009d */
.L_x_6683:
[----:B------:R-:W-:Y:S05]  /*b470*/  BSYNC B3 ;  /* 0x0000000000037941 */ /* 0x000fea0003800000 */
.L_x_6682:
[----:B----4-:R-:W-:-:S05]  /*b480*/  IADD3 R44, P3, R21, R11, RZ ;  /* 0x0000000b152c7210 */ /* 0x010fca0007f7e0ff */
[----:B------:R-:W-:Y:S01]  /*b490*/  IMAD.X R45, R147, 0x1, R108, P3 ;  /* 0x00000001932d7824 */ /* 0x000fe200018e066c */
[----:B------:R-:W-:-:S04]  /*b4a0*/  ISETP.GE.AND P3, PT, R160, R131, PT ;  /* 0x00000083a000720c */ /* 0x000fc80003f66270 */
[----:B--2---:R2:W-:Y:S09]  /*b4b0*/  ST.E.128 desc[UR54][R44.64], R12 ;  /* 0x0000000c2c007985 */ /* 0x0045f2000c101d36 */
[----:B------:R-:W-:-:S04]  /*b4c0*/  @!P3 IADD3 R46, P5, R11, R160, RZ ;  /* 0x000000a00b2eb210 */ /* 0x000fc80007fbe0ff */
[----:B------:R-:W-:-:S05]  /*b4d0*/  @!P3 LEA.HI.X.SX32 R47, R160, R147, 0x1, P5 ;  /* 0x00000093a02fb211 */ /* 0x000fca00028f0eff */
[----:B0-----:R2:W-:Y:S04]  /*b4e0*/  @!P3 ST.E.128 desc[UR54][R46.64], R84 ;  /* 0x000000542e00b985 */ /* 0x0015e8000c101d36 */
.L_x_6681:
[----:B------:R-:W-:Y:S05]  /*b4f0*/  BSYNC B2 ;  /* 0x0000000000027941 */ /* 0x000fea0003800000 */
.L_x_6680:
        /* <DEDUP_REMOVED lines=22> */
[----:B------:R-:W-:-:S03]  /*b660*/  IMAD.IADD R44, R18, 0x1, R44 ;  /* 0x00000001122c7824 */ /* 0x000fc600078e022c */
[----:B------:R-:W-:-:S03]  /*b670*/  IADD3 R12, R18, R12, RZ ;  /* 0x0000000c120c7210 */ /* 0x000fc60007ffe0ff */
        /* <DEDUP_REMOVED lines=18> */
[----:B------:R-:W-:Y:S02]  /*b7a0*/  SHF.R.U32.HI R87, RZ, 0x10, R53 ;  /* 0x00000010ff577819 */ /* 0x000fe40000011635 */
[----:B------:R-:W-:Y:S01]  /*b7b0*/  PRMT R84, R84, 0x654, R42 ;  /* 0x0000065454547816 */ /* 0x000fe2000000002a */
[----:B------:R-:W-:Y:S01]  /*b7c0*/  IMAD.U32 R52, R52, 0x10000, RZ ;  /* 0x0001000034347824 */ /* 0x000fe200078e00ff */
[----:B------:R-:W-:Y:S01]  /*b7d0*/  PRMT R85, R85, 0x654, R86 ;  /* 0x0000065455557816 */ /* 0x000fe20000000056 */
[----:B------:R-:W-:Y:S01]  /*b7e0*/  IMAD.U32 R87, R87, 0x10000, RZ ;  /* 0x0001000057577824 */ /* 0x000fe200078e00ff */
[----:B------:R-:W-:-:S02]  /*b7f0*/  LOP3.LUT R54, R84, 0xff00, R54, 0xf8, !PT ;  /* 0x0000ff0054367812 */ /* 0x000fc400078ef836 */
[----:B------:R-:W-:Y:S02]  /*b800*/  LOP3.LUT R43, R85, 0xff00, R43, 0xf8, !PT ;  /* 0x0000ff00552b7812 */ /* 0x000fe400078ef82b */
[--C-:B------:R-:W-:Y:S02]  /*b810*/  SHF.R.U32.HI R53, RZ, 0x18, R55.reuse ;  /* 0x00000018ff357819 */ /* 0x100fe40000011637 */
[----:B------:R-:W-:Y:S02]  /*b820*/  LOP3.LUT R156, R55, 0xff, RZ, 0xc0, !PT ;  /* 0x000000ff379c7812 */ /* 0x000fe400078ec0ff */
[--C-:B------:R-:W-:Y:S02]  /*b830*/  SHF.R.U32.HI R41, RZ, 0x8, R55.reuse ;  /* 0x00000008ff297819 */ /* 0x100fe40000011637 */
[----:B------:R-:W-:Y:S02]  /*b840*/  SHF.R.U32.HI R42, RZ, 0x10, R55 ;  /* 0x00000010ff2a7819 */ /* 0x000fe40000011637 */
[----:B------:R-:W-:Y:S01]  /*b850*/  PRMT R55, R71, 0x654, R70 ;  /* 0x0000065447377816 */ /* 0x000fe20000000046 */
[----:B------:R-:W-:Y:S01]  /*b860*/  IMAD.SHL.U32 R41, R41, 0x100, RZ ;  /* 0x0000010029297824 */ /* 0x000fe200078e00ff */
[----:B------:R-:W-:Y:S01]  /*b870*/  LOP3.LUT R71, R54, 0xff0000, R52, 0xf8, !PT ;  /* 0x00ff000036477812 */ /* 0x000fe200078ef834 */
[----:B------:R-:W-:Y:S01]  /*b880*/  IMAD.U32 R42, R42, 0x10000, RZ ;  /* 0x000100002a2a7824 */ /* 0x000fe200078e00ff */
[----:B------:R-:W-:-:S02]  /*b890*/  LOP3.LUT R52, R43, 0xff0000, R87, 0xf8, !PT ;  /* 0x00ff00002b347812 */ /* 0x000fc400078ef857 */
[----:B0-----:R-:W-:Y:S02]  /*b8a0*/  MOV R54, R45 ;  /* 0x0000002d00367202 */ /* 0x001fe40000000f00 */
        /* <DEDUP_REMOVED lines=20> */
[----:B------:R-:W-:Y:S02]  /*b9f0*/  LOP3.LUT R41, R53, 0xff00, R41, 0xf8, !PT ;  /* 0x0000ff0035297812 */ /* 0x000fe400078ef829 */
        /* <DEDUP_REMOVED lines=13> */
[----:B------:R-:W-:-:S02]  /*bad0*/  HADD2.F32 R52, -RZ, R85.H0_H0 ;  /* 0x20000055ff347230 */ /* 0x000fc40000004100 */
[----:B------:R-:W-:Y:S02]  /*bae0*/  HADD2.F32 R54, -RZ, R54.H1_H1 ;  /* 0x30000036ff367230 */ /* 0x000fe40000004100 */
[CC--:B------:R-:W-:Y:S01]  /*baf0*/  FMUL.FTZ R156, R13.reuse, R87.reuse ;  /* 0x000000570d9c7220 */ /* 0x0c0fe20000410000 */
[----:B------:R-:W-:Y:S02]  /*bb00*/  HADD2.F32 R84, -RZ, R84.H1_H1 ;  /* 0x30000054ff547230 */ /* 0x000fe40000004100 */
[C---:B------:R-:W-:Y:S01]  /*bb10*/  FMUL.FTZ R87, R52.reuse, R87 ;  /* 0x0000005734577220 */ /* 0x040fe20000410000 */
[----:B------:R-:W-:Y:S02]  /*bb20*/  IMAD.MOV.U32 R41, RZ, RZ, R47 ;  /* 0x000000ffff297224 */ /* 0x000fe400078e002f */
[-C--:B------:R-:W-:Y:S01]  /*bb30*/  FFMA.FTZ R52, R52, R86.reuse, -R156 ;  /* 0x0000005634347223 */ /* 0x080fe2000001089c */
[----:B------:R-:W-:Y:S02]  /*bb40*/  HADD2.F32 R156, -RZ, R15.H0_H0 ;  /* 0x2000000fff9c7230 */ /* 0x000fe40000004100 */
[----:B------:R-:W-:Y:S01]  /*bb50*/  FFMA.FTZ R13, R13, R86, R87 ;  /* 0x000000560d0d7223 */ /* 0x000fe20000010057 */
[----:B------:R-:W-:Y:S01]  /*bb60*/  HADD2.F32 R86, -RZ, R85.H1_H1 ;  /* 0x30000055ff567230 */ /* 0x000fe20000004100 */
        /* <DEDUP_REMOVED lines=115> */
[----:B------:R-:W-:Y:S01]  /*c2a0*/  FFMA.FTZ R154, R84, R152, -R154 ;  /* 0x00000098549a7223 */ /* 0x000fe2000001089a */
[----:B------:R-:W-:Y:S01]  /*c2b0*/  MOV R12, R70 ;  /* 0x00000046000c7202 */ /* 0x000fe20000000f00 */
        /* <DEDUP_REMOVED lines=30> */
.L_x_6687:
[----:B------:R-:W-:Y:S05]  /*c4a0*/  BSYNC B3 ;  /* 0x0000000000037941 */ /* 0x000fea0003800000 */
.L_x_6686:
[----:B----4-:R-:W-:-:S04]  /*c4b0*/  IADD3 R40, P3, R25, R11, RZ ;  /* 0x0000000b19287210 */ /* 0x010fc80007f7e0ff */
[----:B------:R-:W-:Y:S02]  /*c4c0*/  IADD3.X R41, R147, R95, RZ, P3, !PT ;  /* 0x0000005f93297210 */ /* 0x000fe40001ffe4ff */
[----:B------:R-:W-:-:S03]  /*c4d0*/  ISETP.GE.AND P3, PT, R68, R131, PT ;  /* 0x000000834400720c */ /* 0x000fc60003f66270 */
[----:B--2---:R2:W-:Y:S10]  /*c4e0*/  ST.E.128 desc[UR54][R40.64], R12 ;  /* 0x0000000c28007985 */ /* 0x0045f4000c101d36 */
[----:B------:R-:W-:-:S04]  /*c4f0*/  @!P3 IADD3 R42, P5, R11, R68, RZ ;  /* 0x000000440b2ab210 */ /* 0x000fc80007fbe0ff */
[----:B------:R-:W-:-:S05]  /*c500*/  @!P3 LEA.HI.X.SX32 R43, R68, R147, 0x1, P5 ;  /* 0x00000093442bb211 */ /* 0x000fca00028f0eff */
[----:B0-----:R2:W-:Y:S04]  /*c510*/  @!P3 ST.E.128 desc[UR54][R42.64], R44 ;  /* 0x0000002c2a00b985 */ /* 0x0015e8000c101d36 */
.L_x_6685:
[----:B------:R-:W-:Y:S05]  /*c520*/  BSYNC B2 ;  /* 0x0000000000027941 */ /* 0x000fea0003800000 */
.L_x_6684:
        /* <DEDUP_REMOVED lines=26> */
[----:B------:R-:W-:-:S03]  /*c6d0*/  IMAD.IADD R13, R18, 0x1, R13 ;  /* 0x00000001120d7824 */ /* 0x000fc600078e020d */
[----:B------:R-:W-:-:S03]  /*c6e0*/  IADD3 R40, R18, R15, RZ ;  /* 0x0000000f12287210 */ /* 0x000fc60007ffe0ff */
        /* <DEDUP_REMOVED lines=18> */
[----:B------:R-:W-:Y:S01]  /*c810*/  SHF.R.U32.HI R49, RZ, 0x18, R49 ;  /* 0x00000018ff317819 */ /* 0x000fe20000011631 */
[----:B------:R-:W-:Y:S01]  /*c820*/  IMAD.U32 R39, R39, 0x10000, RZ ;  /* 0x0001000027277824 */ /* 0x000fe200078e00ff */
[----:B------:R-:W-:-:S02]  /*c830*/  PRMT R54, R37, 0x654, R38 ;  /* 0x0000065425367816 */ /* 0x000fc40000000026 */
[--C-:B------:R-:W-:Y:S02]  /*c840*/  SHF.R.U32.HI R37, RZ, 0x10, R51.reuse ;  /* 0x00000010ff257819 */ /* 0x100fe40000011633 */
[--C-:B------:R-:W-:Y:S02]  /*c850*/  SHF.R.U32.HI R38, RZ, 0x8, R51.reuse ;  /* 0x00000008ff267819 */ /* 0x100fe40000011633 */
[----:B------:R-:W-:Y:S01]  /*c860*/  LOP3.LUT R55, R51, 0xff, RZ, 0xc0, !PT ;  /* 0x000000ff33377812 */ /* 0x000fe200078ec0ff */
[----:B------:R-:W-:Y:S01]  /*c870*/  IMAD.U32 R37, R37, 0x10000, RZ ;  /* 0x0001000025257824 */ /* 0x000fe200078e00ff */
[----:B------:R-:W-:Y:S01]  /*c880*/  PRMT R48, R52, 0x654, R48 ;  /* 0x0000065434307816 */ /* 0x000fe20000000030 */
[----:B------:R-:W-:Y:S01]  /*c890*/  IMAD.SHL.U32 R52, R46, 0x100, RZ ;  /* 0x000001002e347824 */ /* 0x000fe200078e00ff */
[----:B------:R-:W-:Y:S02]  /*c8a0*/  SHF.R.U32.HI R51, RZ, 0x18, R51 ;  /* 0x00000018ff337819 */ /* 0x000fe40000011633 */
[----:B------:R-:W-:-:S02]  /*c8b0*/  PRMT R49, R49, 0x654, R53 ;  /* 0x0000065431317816 */ /* 0x000fc40000000035 */
[----:B------:R-:W-:Y:S02]  /*c8c0*/  PRMT R46, R51, 0x654, R55 ;  /* 0x00000654332e7816 */ /* 0x000fe40000000037 */
[----:B------:R-:W-:Y:S02]  /*c8d0*/  LOP3.LUT R51, R54, 0xff00, R52, 0xf8, !PT ;  /* 0x0000ff0036337812 */ /* 0x000fe400078ef834 */
[----:B------:R-:W-:Y:S02]  /*c8e0*/  LOP3.LUT R49, R49, 0xff00, R50, 0xf8, !PT ;  /* 0x0000ff0031317812 */ /* 0x000fe400078ef832 */
[----:B------:R-:W-:Y:S01]  /*c8f0*/  LOP3.LUT R48, R48, 0xff00, R47, 0xf8, !PT ;  /* 0x0000ff0030307812 */ /* 0x000fe200078ef82f */
[----:B--2---:R-:W-:Y:S01]  /*c900*/  IMAD.MOV.U32 R47, RZ, RZ, R41 ;  /* 0x000000ffff2f7224 */ /* 0x004fe200078e0029 */
[----:B------:R-:W-:Y:S02]  /*c910*/  LOP3.LUT R51, R51, 0xff0000, R45, 0xf8, !PT ;  /* 0x00ff000033337812 */ /* 0x000fe400078ef82d */
[----:B------:R-:W-:-:S02]  /*c920*/  LOP3.LUT R45, R49, 0xff0000, R39, 0xf8, !PT ;  /* 0x00ff0000312d7812 */ /* 0x000fc400078ef827 */
        /* <DEDUP_REMOVED lines=18> */
[----:B------:R-:W-:-:S04]  /*ca50*/  SHF.L.U32 R38, R38, 0x8, RZ ;  /* 0x0000000826267819 */ /* 0x000fc800000006ff */
[-C--:B------:R-:W-:Y:S01]  /*ca60*/  FMUL.FTZ R49, R54, R52.reuse ;  /* 0x0000003436317220 */ /* 0x080fe20000410000 */
[C---:B------:R-:W-:Y:S01]  /*ca70*/  FMUL.FTZ R52, R39.reuse, R52 ;  /* 0x0000003427347220 */ /* 0x040fe20000410000 */
        /* <DEDUP_REMOVED lines=12> */
[-C--:B------:R-:W-:Y:S01]  /*cb40*/  FMUL.FTZ R68, R13, R55.reuse ;  /* 0x000000370d447220 */ /* 0x080fe20000410000 */
        /* <DEDUP_REMOVED lines=9> */
[C---:B------:R-:W-:Y:S01]  /*cbe0*/  FMUL.FTZ R51, R47.reuse, R52 ;  /* 0x000000342f337220 */ /* 0x040fe20000410000 */
[----:B------:R-:W-:Y:S01]  /*cbf0*/  F2FP.F16.E4M3.UNPACK_B R15, R48 ;  /* 0x00000030ff0f723e */ /* 0x000fe200020006ff */
[C---:B------:R-:W-:Y:S01]  /*cc00*/  FMUL.FTZ R52, R54.reuse, R52 ;  /* 0x0000003436347220 */ /* 0x040fe20000410000 */
[----:B------:R-:W-:Y:S01]  /*cc10*/  F2FP.F16.E4M3.UNPACK_B R37, R37.H1 ;  /* 0x00000025ff25723e */ /* 0x000fe200030006ff */
[-C--:B------:R-:W-:Y:S01]  /*cc20*/  FFMA.FTZ R51, R54, R53.reuse, -R51 ;  /* 0x0000003536337223 */ /* 0x080fe20000010833 */
[----:B------:R-:W-:Y:S02]  /*cc30*/  HADD2.F32 R54, -RZ, R38.H0_H0 ;  /* 0x20000026ff367230 */ /* 0x000fe40000004100 */
[----:B------:R-:W-:Y:S01]  /*cc40*/  FFMA.FTZ R47, R47, R53, R52 ;  /* 0x000000352f2f7223 */ /* 0x000fe20000010034 */
[----:B------:R-:W-:Y:S01]  /*cc50*/  F2FP.F16.E4M3.UNPACK_B R52, R36 ;  /* 0x00000024ff34723e */ /* 0x000fe200020006ff */
[--C-:B------:R-:W-:Y:S01]  /*cc60*/  HADD2.F32 R68, -RZ, R15.reuse.H0_H0 ;  /* 0x2000000fff447230 */ /* 0x100fe20000004100 */
[----:B------:R-:W-:Y:S01]  /*cc70*/  F2FP.F16.E4M3.UNPACK_B R53, R46 ;  /* 0x0000002eff35723e */ /* 0x000fe200020006ff */
        /* <DEDUP_REMOVED lines=137> */
.L_x_6689:
[----:B------:R-:W-:Y:S05]  /*d510*/  BSYNC B2 ;  /* 0x0000000000027941 */ /* 0x000fea0003800000 */
.L_x_6688:
[----:B------:R-:W-:-:S13]  /*d520*/  ISETP.GE.AND P3, PT, R44, R131, PT ;  /* 0x000000832c00720c */ /* 0x000fda0003f66270 */
[----:B------:R-:W-:-:S04]  /*d530*/  @!P3 IADD3 R36, P5, R11, R44, RZ ;  /* 0x0000002c0b24b210 */ /* 0x000fc80007fbe0ff */
[----:B------:R-:W-:Y:S02]  /*d540*/  @!P3 LEA.HI.X.SX32 R37, R44, R147, 0x1, P5 ;  /* 0x000000932c25b211 */ /* 0x000fe400028f0eff */
[----:B------:R-:W-:-:S05]  /*d550*/  IADD3 R38, P5, R26, R11, RZ ;  /* 0x0000000b1a267210 */ /* 0x000fca0007fbe0ff */
[----:B------:R-:W-:-:S05]  /*d560*/  IMAD.X R39, R147, 0x1, R27, P5 ;  /* 0x0000000193277824 */ /* 0x000fca00028e061b */
[----:B0-----:R0:W-:Y:S04]  /*d570*/  ST.E.128 desc[UR54][R38.64], R12 ;  /* 0x0000000c26007985 */ /* 0x0011e8000c101d36 */
[----:B--2---:R0:W-:Y:S02]  /*d580*/  @!P3 ST.E.128 desc[UR54][R36.64], R40 ;  /* 0x000000282400b985 */ /* 0x0041e4000c101d36 */
.L_x_6679:
[----:B------:R-:W-:Y:S05]  /*d590*/  BSYNC B1 ;  /* 0x0000000000017941 */ /* 0x000fea0003800000 */
.L_x_6678:
[----:B------:R-:W-:-:S03]  /*d5a0*/  UMOV UR4, 0xffffffff ;  /* 0xffffffff00047882 */ /* 0x000fc60000000000 */
[----:B------:R-:W-:Y:S05]  /*d5b0*/  BRA.DIV UR4, `(.L_x_6690) ;  /* 0x0000029a04d07947 */ /* 0x000fea000b800000 */
[----:B--2---:R-:W2:Y:S04]  /*d5c0*/  SHFL.IDX PT, R119, R119, 0x1, 0x1e1f ;  /* 0x003e1f0077777f89 */ /* 0x004ea800000e0000 */
[----:B------:R-:W0:Y:S02]  /*d5d0*/  SHFL.IDX PT, R120, R120, 0x1, 0x1e1f ;  /* 0x003e1f0078787f89 */ /* 0x000e2400000e0000 */
.L_x_6991:
        /* <DEDUP_REMOVED lines=9> */
[----:B------:R-:W-:Y:S02]  /*d670*/  SHF.R.S32.HI R12, RZ, 0x1f, R11 ;  /* 0x0000001fff0c7819 */ /* 0x000fe4000001140b */
[----:B--2---:R-:W-:-:S02]  /*d680*/  IADD3.X R41, R119, R108, RZ, P3, !PT ;  /* 0x0000006c77297210 */ /* 0x004fc40001ffe4ff */
[----:B------:R-:W-:Y:S02]  /*d690*/  LEA.HI R11, R12, R11, RZ, 0x5 ;  /* 0x0000000b0c0b7211 */ /* 0x000fe400078f28ff */
[----:B------:R-:W-:Y:S02]  /*d6a0*/  ISETP.GE.AND P3, PT, R16, R113, PT ;  /* 0x000000711000720c */ /* 0x000fe40003f66270 */
[----:B------:R-:W-:-:S04]  /*d6b0*/  LEA.HI.SX32 R11, R11, R112, 0x1b ;  /* 0x000000700b0b7211 */ /* 0x000fc800078fdaff */
[----:B------:R-:W-:-:S04]  /*d6c0*/  SHF.R.S32.HI R12, RZ, 0x1f, R11 ;  /* 0x0000001fff0c7819 */ /* 0x000fc8000001140b */
[----:B------:R-:W-:Y:S01]  /*d6d0*/  LEA.HI R12, R12, R11, RZ, 0x2 ;  /* 0x0000000b0c0c7211 */ /* 0x000fe200078f10ff */
[----:B------:R-:W-:-:S03]  /*d6e0*/  IMAD.SHL.U32 R11, R11, 0x10, RZ ;  /* 0x000000100b0b7824 */ /* 0x000fc600078e00ff */
[----:B------:R-:W-:Y:S02]  /*d6f0*/  SHF.R.S32.HI R13, RZ, 0x2, R12 ;  /* 0x00000002ff0d7819 */ /* 0x000fe4000001140c */
[----:B-----5:R-:W-:-:S04]  /*d700*/  LOP3.LUT R12, R15, 0x30, R11, 0xf8, !PT ;  /* 0x000000300f0c7812 */ /* 0x020fc800078ef80b */
[----:B------:R-:W-:Y:S01]  /*d710*/  LOP3.LUT R12, R12, R3, RZ, 0x3c, !PT ;  /* 0x000000030c0c7212 */ /* 0x000fe200078e3cff */
[----:B---3--:R-:W-:-:S04]  /*d720*/  IMAD R13, R13, 0x2800, R14 ;  /* 0x000028000d0d7824 */ /* 0x008fc800078e020e */
[----:B------:R-:W-:Y:S02]  /*d730*/  IMAD.IADD R12, R13, 0x1, R12 ;  /* 0x000000010d0c7824 */ /* 0x000fe400078e020c */
        /* <DEDUP_REMOVED lines=8> */
[----:B------:R-:W-:Y:S02]  /*d7c0*/  SHF.R.U32.HI R44, RZ, 0x18, R81 ;  /* 0x00000018ff2c7819 */ /* 0x000fe40000011651 */
[----:B------:R-:W-:Y:S02]  /*d7d0*/  LOP3.LUT R43, R81, 0xff, RZ, 0xc0, !PT ;  /* 0x000000ff512b7812 */ /* 0x000fe400078ec0ff */
[----:B------:R-:W-:Y:S02]  /*d7e0*/  SHF.R.U32.HI R49, RZ, 0x18, R65 ;  /* 0x00000018ff317819 */ /* 0x000fe40000011641 */
[----:B------:R-:W-:Y:S02]  /*d7f0*/  LOP3.LUT R42, R65, 0xff, RZ, 0xc0, !PT ;  /* 0x000000ff412a7812 */ /* 0x000fe400078ec0ff */
[----:B------:R-:W-:-:S02]  /*d800*/  SHF.R.U32.HI R45, RZ, 0x8, R81 ;  /* 0x00000008ff2d7819 */ /* 0x000fc40000011651 */
        /* <DEDUP_REMOVED lines=8> */
[----:B------:R-:W-:-:S02]  /*d890*/  LOP3.LUT R44, R44, 0xff00, R45, 0xf8, !PT ;  /* 0x0000ff002c2c7812 */ /* 0x000fc400078ef82d */
[----:B------:R-:W-:Y:S01]  /*d8a0*/  SHF.L.U32 R45, R47, 0x10, RZ ;  /* 0x000000102f2d7819 */ /* 0x000fe200000006ff */
[----:B--2---:R-:W-:Y:S01]  /*d8b0*/  IMAD.MOV.U32 R47, RZ, RZ, R37 ;  /* 0x000000ffff2f7224 */ /* 0x004fe200078e0025 */
[----:B------:R-:W-:Y:S02]  /*d8c0*/  LOP3.LUT R46, R44, 0xff0000, R43, 0xf8, !PT ;  /* 0x00ff00002c2e7812 */ /* 0x000fe400078ef82b */
[----:B0-----:R-:W-:Y:S02]  /*d8d0*/  F2FP.F16.E4M3.UNPACK_B R43, R13 ;  /* 0x0000000dff2b723e */ /* 0x001fe400020006ff */
[-C--:B------:R-:W-:Y:S02]  /*d8e0*/  F2FP.F16.E4M3.UNPACK_B R49, R47.reuse ;  /* 0x0000002fff31723e */ /* 0x080fe400020006ff */
[-C--:B------:R-:W-:Y:S01]  /*d8f0*/  F2FP.F16.E4M3.UNPACK_B R48, R46.reuse ;  /* 0x0000002eff30723e */ /* 0x080fe200020006ff */
[----:B------:R-:W-:Y:S01]  /*d900*/  HADD2.F32 R44, -RZ, R43.H0_H0 ;  /* 0x2000002bff2c7230 */ /* 0x000fe20000004100 */
[----:B------:R-:W-:Y:S01]  /*d910*/  LOP3.LUT R45, R42, 0xff0000, R45, 0xf8, !PT ;  /* 0x00ff00002a2d7812 */ /* 0x000fe200078ef82d */
[--C-:B------:R-:W-:Y:S01]  /*d920*/  HADD2.F32 R42, -RZ, R49.reuse.H0_H0 ;  /* 0x20000031ff2a7230 */ /* 0x100fe20000004100 */
[----:B------:R-:W-:Y:S01]  /*d930*/  F2FP.F16.E4M3.UNPACK_B R47, R47.H1 ;  /* 0x0000002fff2f723e */ /* 0x000fe200030006ff */
[----:B------:R-:W-:Y:S01]  /*d940*/  HADD2.F32 R49, -RZ, R49.H1_H1 ;  /* 0x30000031ff317230 */ /* 0x000fe20000004100 */
[-C--:B------:R-:W-:Y:S01]  /*d950*/  F2FP.F16.E4M3.UNPACK_B R37, R45.reuse ;  /* 0x0000002dff25723e */ /* 0x080fe200020006ff */
[--C-:B------:R-:W-:Y:S01]  /*d960*/  HADD2.F32 R50, -RZ, R48.reuse.H1_H1 ;  /* 0x30000030ff327230 */ /* 0x100fe20000004100 */
[----:B------:R-:W-:Y:S01]  /*d970*/  F2FP.F16.E4M3.UNPACK_B R46, R46.H1 ;  /* 0x0000002eff2e723e */ /* 0x000fe200030006ff */
[----:B------:R-:W-:Y:S01]  /*d980*/  HADD2.F32 R43, -RZ, R43.H1_H1 ;  /* 0x3000002bff2b7230 */ /* 0x000fe20000004100 */
[----:B------:R-:W-:Y:S01]  /*d990*/  F2FP.F16.E4M3.UNPACK_B R45, R45.H1 ;  /* 0x0000002dff2d723e */ /* 0x000fe200030006ff */
[----:B------:R-:W-:-:S02]  /*d9a0*/  HADD2.F32 R53, -RZ, R48.H0_H0 ;  /* 0x20000030ff357230 */ /* 0x000fc40000004100 */
        /* <DEDUP_REMOVED lines=17> */
[----:B------:R-:W-:Y:S01]  /*dac0*/  HADD2.F32 R52, -RZ, R48.H0_H0 ;  /* 0x20000030ff347230 */ /* 0x000fe20000004100 */
[----:B------:R-:W-:Y:S01]  /*dad0*/  SHF.R.U32.HI R55, RZ, 0x18, R67 ;  /* 0x00000018ff377819 */ /* 0x000fe20000011643 */
        /* <DEDUP_REMOVED lines=164> */
.L_x_6694:
[----:B------:R-:W-:Y:S05]  /*e520*/  BSYNC B2 ;  /* 0x0000000000027941 */ /* 0x000fea0003800000 */
.L_x_6693:
[----:B------:R-:W-:Y:S01]  /*e530*/  ISETP.GE.AND P3, PT, R11, R131, PT ;  /* 0x000000830b00720c */ /* 0x000fe20003f66270 */
[----:B0-----:R0:W-:-:S12]  /*e540*/  ST.E.128 desc[UR54][R40.64], R12 ;  /* 0x0000000c28007985 */ /* 0x0011d8000c101d36 */
[----:B------:R-:W-:-:S04]  /*e550*/  @!P3 IADD3 R42, P4, R11, R120, RZ ;  /* 0x000000780b2ab210 */ /* 0x000fc80007f9e0ff */
[----:B------:R-:W-:-:S05]  /*e560*/  @!P3 LEA.HI.X.SX32 R43, R11, R119, 0x1, P4 ;  /* 0x000000770b2bb211 */ /* 0x000fca00020f0eff */
[----:B--2---:R0:W-:Y:S04]  /*e570*/  @!P3 ST.E.128 desc[UR54][R42.64], R36 ;  /* 0x000000242a00b985 */ /* 0x0041e8000c101d36 */
.L_x_6692:
[----:B------:R-:W-:Y:S05]  /*e580*/  BSYNC B1 ;  /* 0x0000000000017941 */ /* 0x000fea0003800000 */
.L_x_6691:
        /* <DEDUP_REMOVED lines=24> */
[----:B------:R-:W-:-:S03]  /*e710*/  IMAD.IADD R36, R18, 0x1, R13 ;  /* 0x0000000112247824 */ /* 0x000fc600078e020d */
[----:B------:R0:W2:Y:S04]  /*e720*/  LDS.128 R12, [R11+0x24200] ;  /* 0x024200000b0c7984 */ /* 0x0000a80000000c00 */
[----:B------:R-:W3:Y:S01]  /*e730*/  LDS.128 R36, [R36+0x24200] ;  /* 0x0242000024247984 */ /* 0x000ee20000000c00 */
[----:B------:R-:W-:Y:S05]  /*e740*/  @P3 BRA `(.L_x_6698) ;  /* 0x0000000c00683947 */ /* 0x000fea0003800000 */
[----:B------:R-:W-:Y:S01]  /*e750*/  SHF.R.U32.HI R52, RZ, 0x8, R61 ;  /* 0x00000008ff347819 */ /* 0x000fe2000001163d */
[----:B---3--:R-:W-:Y:S01]  /*e760*/  IMAD.MOV.U32 R47, RZ, RZ, R36 ;  /* 0x000000ffff2f7224 */ /* 0x008fe200078e0024 */
[----:B------:R-:W-:Y:S01]  /*e770*/  SHF.R.U32.HI R50, RZ, 0x8, R77 ;  /* 0x00000008ff327819 */ /* 0x000fe2000001164d */
[----:B--2---:R-:W-:Y:S01]  /*e780*/  IMAD.MOV.U32 R42, RZ, RZ, R14 ;  /* 0x000000ffff2a7224 */ /* 0x004fe200078e000e */
[----:B------:R-:W-:Y:S01]  /*e790*/  LOP3.LUT R53, R61, 0xff, RZ, 0xc0, !PT ;  /* 0x000000ff3d357812 */ /* 0x000fe200078ec0ff */
[----:B------:R-:W-:Y:S01]  /*e7a0*/  IMAD.SHL.U32 R52, R52, 0x100, RZ ;  /* 0x0000010034347824 */ /* 0x000fe200078e00ff */
[----:B------:R-:W-:Y:S01]  /*e7b0*/  SHF.R.U32.HI R64, RZ, 0x18, R61 ;  /* 0x00000018ff407819 */ /* 0x000fe2000001163d */
[----:B------:R-:W-:Y:S01]  /*e7c0*/  IMAD.SHL.U32 R50, R50, 0x100, RZ ;  /* 0x0000010032327824 */ /* 0x000fe200078e00ff */
[----:B------:R-:W-:Y:S02]  /*e7d0*/  LOP3.LUT R55, R77, 0xff, RZ, 0xc0, !PT ;  /* 0x000000ff4d377812 */ /* 0x000fe400078ec0ff */
[----:B------:R-:W-:-:S02]  /*e7e0*/  SHF.R.U32.HI R62, RZ, 0x18, R77 ;  /* 0x00000018ff3e7819 */ /* 0x000fc4000001164d */
[----:B------:R-:W-:Y:S02]  /*e7f0*/  SHF.R.U32.HI R48, RZ, 0x10, R61 ;  /* 0x00000010ff307819 */ /* 0x000fe4000001163d */
[--C-:B------:R-:W-:Y:S02]  /*e800*/  SHF.R.U32.HI R51, RZ, 0x8, R79.reuse ;  /* 0x00000008ff337819 */ /* 0x100fe4000001164f */
[----:B------:R-:W-:Y:S02]  /*e810*/  LOP3.LUT R60, R79, 0xff, RZ, 0xc0, !PT ;  /* 0x000000ff4f3c7812 */ /* 0x000fe400078ec0ff */
[----:B------:R-:W-:Y:S01]  /*e820*/  SHF.R.U32.HI R61, RZ, 0x18, R79 ;  /* 0x00000018ff3d7819 */ /* 0x000fe2000001164f */
[----:B------:R-:W-:Y:S01]  /*e830*/  IMAD.SHL.U32 R51, R51, 0x100, RZ ;  /* 0x0000010033337824 */ /* 0x000fe200078e00ff */
[----:B------:R-:W-:Y:S02]  /*e840*/  SHF.R.U32.HI R49, RZ, 0x8, R63 ;  /* 0x00000008ff317819 */ /* 0x000fe4000001163f */
[----:B------:R-:W-:-:S02]  /*e850*/  PRMT R53, R64, 0x654, R53 ;  /* 0x0000065440357816 */ /* 0x000fc40000000035 */
[----:B------:R-:W-:Y:S01]  /*e860*/  PRMT R55, R62, 0x654, R55 ;  /* 0x000006543e377816 */ /* 0x000fe20000000037 */
[----:B------:R-:W-:Y:S01]  /*e870*/  IMAD.SHL.U32 R49, R49, 0x100, RZ ;  /* 0x0000010031317824 */ /* 0x000fe200078e00ff */
[--C-:B0-----:R-:W-:Y:S02]  /*e880*/  SHF.R.U32.HI R11, RZ, 0x10, R63.reuse ;  /* 0x00000010ff0b7819 */ /* 0x101fe4000001163f */
[----:B------:R-:W-:Y:S02]  /*e890*/  LOP3.LUT R54, R63, 0xff, RZ, 0xc0, !PT ;  /* 0x000000ff3f367812 */ /* 0x000fe400078ec0ff */
[----:B------:R-:W-:Y:S01]  /*e8a0*/  SHF.R.U32.HI R63, RZ, 0x18, R63 ;  /* 0x00000018ff3f7819 */ /* 0x000fe2000001163f */
[----:B------:R-:W-:Y:S01]  /*e8b0*/  IMAD.U32 R11, R11, 0x10000, RZ ;  /* 0x000100000b0b7824 */ /* 0x000fe200078e00ff */
[----:B------:R-:W-:Y:S02]  /*e8c0*/  MOV R46, R12 ;  /* 0x0000000c002e7202 */ /* 0x000fe40000000f00 */
[----:B------:R-:W-:-:S02]  /*e8d0*/  PRMT R60, R61, 0x654, R60 ;  /* 0x000006543d3c7816 */ /* 0x000fc4000000003c */
[----:B------:R-:W-:Y:S02]  /*e8e0*/  LOP3.LUT R53, R53, 0xff00, R52, 0xf8, !PT ;  /* 0x0000ff0035357812 */ /* 0x000fe400078ef834 */
[----:B------:R-:W-:Y:S02]  /*e8f0*/  LOP3.LUT R61, R55, 0xff00, R50, 0xf8, !PT ;  /* 0x0000ff00373d7812 */ /* 0x000fe400078ef832 */
[----:B------:R-:W-:Y:S02]  /*e900*/  SHF.L.U32 R14, R48, 0x10, RZ ;  /* 0x00000010300e7819 */ /* 0x000fe400000006ff */
[----:B------:R-:W-:Y:S02]  /*e910*/  F2FP.F16.E4M3.UNPACK_B R55, R142.H1 ;  /* 0x0000008eff37723e */ /* 0x000fe400030006ff */
        /* <DEDUP_REMOVED lines=34> */
[C---:B------:R-:W-:Y:S01]  /*eb40*/  FMUL.FTZ R55, R48.reuse, R55 ;  /* 0x0000003730377220 */ /* 0x040fe20000410000 */
[----:B------:R-:W-:Y:S02]  /*eb50*/  HADD2.F32 R54, -RZ, R140.H0_H0 ;  /* 0x2000008cff367230 */ /* 0x000fe40000004100 */
[-C--:B------:R-:W-:Y:S01]  /*eb60*/  FMUL.FTZ R60, R49, R46.reuse ;  /* 0x0000002e313c7220 */ /* 0x080fe20000410000 */
[C---:B------:R-:W-:Y:S01]  /*eb70*/  FMUL.FTZ R62, R47.reuse, R46 ;  /* 0x0000002e2f3e7220 */ /* 0x040fe20000410000 */
[-C--:B------:R-:W-:Y:S01]  /*eb80*/  FFMA.FTZ R46, R48, R53.reuse, -R61 ;  /* 0x00000035302e7223 */ /* 0x080fe2000001083d */
[----:B------:R-:W-:Y:S01]  /*eb90*/  FFMA.FTZ R48, R52, R53, R55 ;  /* 0x0000003534307223 */ /* 0x000fe20000010037 */
[----:B------:R-:W-:Y:S02]  /*eba0*/  HADD2.F32 R55, -RZ, R142.H1_H1 ;  /* 0x3000008eff377230 */ /* 0x000fe40000004100 */
[----:B------:R-:W-:Y:S01]  /*ebb0*/  FFMA.FTZ R47, R47, R54, -R60 ;  /* 0x000000362f2f7223 */ /* 0x000fe2000001083c */
[----:B------:R-:W-:-:S02]  /*ebc0*/  HADD2.F32 R50, -RZ, R50.H1_H1 ;  /* 0x30000032ff327230 */ /* 0x000fc40000004100 */
[----:B------:R-:W-:Y:S01]  /*ebd0*/  FFMA.FTZ R49, R49, R54, R62 ;  /* 0x0000003631317223 */ /* 0x000fe2000001003e */
[----:B------:R-:W-:Y:S01]  /*ebe0*/  HADD2.F32 R52, -RZ, R51.H1_H1 ;  /* 0x30000033ff347230 */ /* 0x000fe20000004100 */
[----:B------:R-:W-:Y:S01]  /*ebf0*/  F2FP.F16.E4M3.UNPACK_B R63, R141.H1 ;  /* 0x0000008dff3f723e */ /* 0x000fe200030006ff */
[----:B------:R-:W-:Y:S01]  /*ec00*/  HADD2.F32 R61, -RZ, R140.H1_H1 ;  /* 0x3000008cff3d7230 */ /* 0x000fe20000004100 */
[----:B------:R-:W-:Y:S01]  /*ec10*/  F2FP.F16.E4M3.UNPACK_B R53, R38.H1 ;  /* 0x00000026ff35723e */ /* 0x000fe200030006ff */
[-C--:B------:R-:W-:Y:S01]  /*ec20*/  FMUL.FTZ R67, R50, R55.reuse ;  /* 0x0000003732437220 */ /* 0x080fe20000410000 */
[----:B------:R-:W-:Y:S01]  /*ec30*/  F2FP.F16.E4M3.UNPACK_B R54, R42.H1 ;  /* 0x0000002aff36723e */ /* 0x000fe200030006ff */
[C---:B------:R-:W-:Y:S01]  /*ec40*/  FMUL.FTZ R65, R52.reuse, R55 ;  /* 0x0000003734417220 */ /* 0x040fe20000410000 */
[----:B------:R-:W-:Y:S01]  /*ec50*/  F2FP.F16.E4M3.UNPACK_B R60, R139.H1 ;  /* 0x0000008bff3c723e */ /* 0x000fe200030006ff */
[----:B------:R-:W-:Y:S02]  /*ec60*/  HADD2.F32 R64, -RZ, R63.H0_H0 ;  /* 0x2000003fff407230 */ /* 0x000fe40000004100 */
[----:B------:R-:W-:Y:S01]  /*ec70*/  FFMA.FTZ R52, R52, R61, R67 ;  /* 0x0000003d34347223 */ /* 0x000fe20000010043 */
[----:B------:R-:W-:-:S02]  /*ec80*/  HADD2.F32 R55, -RZ, R53.H0_H0 ;  /* 0x20000035ff377230 */ /* 0x000fc40000004100 */
[----:B------:R-:W-:Y:S01]  /*ec90*/  FFMA.FTZ R50, R50, R61, -R65 ;  /* 0x0000003d32327223 */ /* 0x000fe20000010841 */
        /* <DEDUP_REMOVED lines=11> */
[CC--:B------:R-:W-:Y:S01]  /*ed50*/  FMUL.FTZ R65, R61.reuse, R63.reuse ;  /* 0x0000003f3d417220 */ /* 0x0c0fe20000410000 */
[----:B------:R-:W-:Y:S01]  /*ed60*/  F2FP.F16.E4M3.UNPACK_B R55, R38 ;  /* 0x00000026ff37723e */ /* 0x000fe200020006ff */
[C---:B------:R-:W-:Y:S01]  /*ed70*/  FMUL.FTZ R64, R54.reuse, R63 ;  /* 0x0000003f36407220 */ /* 0x040fe20000410000 */
[----:B------:R-:W-:Y:S01]  /*ed80*/  F2FP.F16.E4M3.UNPACK_B R139, R139 ;  /* 0x0000008bff8b723e */ /* 0x000fe200020006ff */
[----:B------:R-:W-:Y:S01]  /*ed90*/  FFMA.FTZ R38, R54, R62, -R65 ;  /* 0x0000003e36267223 */ /* 0x000fe20000010841 */
[----:B------:R-:W-:Y:S01]  /*eda0*/  F2FP.F16.E4M3.UNPACK_B R42, R42 ;  /* 0x0000002aff2a723e */ /* 0x000fe200020006ff */
[----:B------:R-:W-:Y:S02]  /*edb0*/  HADD2.F32 R65, -RZ, R141.H0_H0 ;  /* 0x2000008dff417230 */ /* 0x000fe40000004100 */
[----:B------:R-:W-:Y:S01]  /*edc0*/  FFMA.FTZ R66, R61, R62, R64 ;  /* 0x0000003e3d427223 */ /* 0x000fe20000010040 */
[----:B------:R-:W-:Y:S01]  /*edd0*/  HADD2.F32 R60, -RZ, R55.H0_H0 ;  /* 0x20000037ff3c7230 */ /* 0x000fe20000004100 */
[----:B------:R-:W-:Y:S01]  /*ede0*/  F2FP.SATFINITE.E4M3.F32.PACK_AB_MERGE_C R43, R46, R43, RZ ;  /* 0x0000002b2e2b723e */ /* 0x000fe200048070ff */
[----:B------:R-:W-:Y:S01]  /*edf0*/  HADD2.F32 R54, -RZ, R42.H0_H0 ;  /* 0x2000002aff367230 */ /* 0x000fe20000004100 */
[----:B------:R-:W-:Y:S01]  /*ee00*/  F2FP.SATFINITE.E4M3.F32.PACK_AB_MERGE_C R46, R48, R45, RZ ;  /* 0x0000002d302e723e */ /* 0x000fe200048070ff */
[----:B------:R-:W-:-:S02]  /*ee10*/  HADD2.F32 R63, -RZ, R139.H0_H0 ;  /* 0x2000008bff3f7230 */ /* 0x000fc40000004100 */
[-C--:B------:R-:W-:Y:S01]  /*ee20*/  FMUL.FTZ R67, R60, R65.reuse ;  /* 0x000000413c437220 */ /* 0x080fe20000410000 */
[----:B------:R-:W-:Y:S02]  /*ee30*/  HADD2.F32 R62, -RZ, R141.H1_H1 ;  /* 0x3000008dff3e7230 */ /* 0x000fe40000004100 */
[----:B------:R-:W-:Y:S01]  /*ee40*/  FMUL.FTZ R65, R54, R65 ;  /* 0x0000004136417220 */ /* 0x000fe20000410000 */
[----:B------:R-:W-:Y:S01]  /*ee50*/  HADD2.F32 R61, -RZ, R55.H1_H1 ;  /* 0x30000037ff3d7230 */ /* 0x000fe20000004100 */
[----:B------:R-:W-:Y:S01]  /*ee60*/  F2FP.SATFINITE.E4M3.F32.PACK_AB_MERGE_C R45, R50, R47, R43 ;  /* 0x0000002f322d723e */ /* 0x000fe2000480702b */
[----:B------:R-:W-:Y:S02]  /*ee70*/  HADD2.F32 R55, -RZ, R42.H1_H1 ;  /* 0x3000002aff377230 */ /* 0x000fe40000004100 */
[----:B------:R-:W-:Y:S01]  /*ee80*/  FFMA.FTZ R42, R54, R63, -R67 ;  /* 0x0000003f362a7223 */ /* 0x000fe20000010843 */
[----:B------:R-:W-:Y:S02]  /*ee90*/  HADD2.F32 R54, -RZ, R139.H1_H1 ;  /* 0x3000008bff367230 */ /* 0x000fe40000004100 */
[-C--:B------:R-:W-:Y:S01]  /*eea0*/  FMUL.FTZ R64, R61, R62.reuse ;  /* 0x0000003e3d407220 */ /* 0x080fe20000410000 */
[----:B------:R-:W-:Y:S01]  /*eeb0*/  F2FP.F16.E4M3.UNPACK_B R48, R37 ;  /* 0x00000025ff30723e */ /* 0x000fe200020006ff */
[C---:B------:R-:W-:Y:S01]  /*eec0*/  FMUL.FTZ R62, R55.reuse, R62 ;  /* 0x0000003e373e7220 */ /* 0x040fe20000410000 */
[----:B------:R-:W-:Y:S01]  /*eed0*/  F2FP.F16.E4M3.UNPACK_B R47, R13 ;  /* 0x0000000dff2f723e */ /* 0x000fe200020006ff */
[-C--:B------:R-:W-:Y:S01]  /*eee0*/  FFMA.FTZ R55, R55, R54.reuse, -R64 ;  /* 0x0000003637377223 */ /* 0x080fe20000010840 */
[----:B------:R-:W-:Y:S01]  /*eef0*/  FFMA.FTZ R65, R60, R63, R65 ;  /* 0x0000003f3c417223 */ /* 0x000fe20000010041 */
[----:B------:R-:W-:Y:S01]  /*ef00*/  FFMA.FTZ R62, R61, R54, R62 ;  /* 0x000000363d3e7223 */ /* 0x000fe2000001003e */
[----:B------:R-:W-:Y:S01]  /*ef10*/  F2FP.F16.E4M3.UNPACK_B R54, R36 ;  /* 0x00000024ff36723e */ /* 0x000fe200020006ff */
[--C-:B------:R-:W-:Y:S01]  /*ef20*/  HADD2.F32 R50, -RZ, R48.reuse.H0_H0 ;  /* 0x20000030ff327230 */ /* 0x100fe20000004100 */
[----:B------:R-:W-:Y:S01]  /*ef30*/  F2FP.SATFINITE.E4M3.F32.PACK_AB_MERGE_C R38, R38, R51, RZ ;  /* 0x000000332626723e */ /* 0x000fe200048070ff */
[----:B------:R-:W-:Y:S01]  /*ef40*/  HADD2.F32 R51, -RZ, R48.H1_H1 ;  /* 0x30000030ff337230 */ /* 0x000fe20000004100 */
[----:B------:R-:W-:Y:S01]  /*ef50*/  F2FP.SATFINITE.E4M3.F32.PACK_AB_MERGE_C R43, R52, R49, R46 ;  /* 0x00000031342b723e */ /* 0x000fe2000480702e */
[--C-:B------:R-:W-:Y:S01]  /*ef60*/  HADD2.F32 R49, -RZ, R54.reuse.H0_H0 ;  /* 0x20000036ff317230 */ /* 0x100fe20000004100 */
        /* <DEDUP_REMOVED lines=9> */
[----:B------:R-:W-:Y:S02]  /*f000*/  HADD2.F32 R49, -RZ, R47.H1_H1 ;  /* 0x3000002fff317230 */ /* 0x000fe40000004100 */
[-C--:B------:R-:W-:Y:S01]  /*f010*/  FMUL.FTZ R60, R51, R54.reuse ;  /* 0x00000036333c7220 */ /* 0x080fe20000410000 */
[----:B------:R-:W-:Y:S02]  /*f020*/  HADD2.F32 R52, -RZ, R52.H1_H1 ;  /* 0x30000034ff347230 */ /* 0x000fe40000004100 */
[-C--:B------:R-:W-:Y:S01]  /*f030*/  FFMA.FTZ R46, R46, R53.reuse, -R55 ;  /* 0x000000352e2e7223 */ /* 0x080fe20000010837 */
[----:B------:R-:W-:Y:S01]  /*f040*/  FFMA.FTZ R47, R50, R53, R61 ;  /* 0x00000035322f7223 */ /* 0x000fe2000001003d */
[----:B------:R-:W-:Y:S01]  /*f050*/  FMUL.FTZ R54, R49, R54 ;  /* 0x0000003631367220 */ /* 0x000fe20000410000 */
[----:B------:R-:W-:Y:S02]  /*f060*/  F2FP.F16.E4M3.UNPACK_B R50, R37.H1 ;  /* 0x00000025ff32723e */ /* 0x000fe400030006ff */
[----:B------:R-:W-:Y:S01]  /*f070*/  F2FP.F16.E4M3.UNPACK_B R53, R36.H1 ;  /* 0x00000024ff35723e */ /* 0x000fe200030006ff */
[-C--:B------:R-:W-:Y:S01]  /*f080*/  FFMA.FTZ R36, R51, R52.reuse, R54 ;  /* 0x0000003433247223 */ /* 0x080fe20000010036 */
[----:B------:R-:W-:Y:S01]  /*f090*/  F2FP.F16.E4M3.UNPACK_B R48, R13.H1 ;  /* 0x0000000dff30723e */ /* 0x000fe200030006ff */
[----:B------:R-:W-:Y:S01]  /*f0a0*/  FFMA.FTZ R13, R49, R52, -R60 ;  /* 0x00000034310d7223 */ /* 0x000fe2000001083c */
        /* <DEDUP_REMOVED lines=11> */
[----:B------:R-:W-:Y:S02]  /*f160*/  HADD2.F32 R54, -RZ, R53.H1_H1 ;  /* 0x30000035ff367230 */ /* 0x000fe40000004100 */
        /* <DEDUP_REMOVED lines=56> */
.L_x_6698:
[----:B------:R-:W-:Y:S05]  /*f4f0*/  BSYNC B2 ;  /* 0x0000000000027941 */ /* 0x000fea0003800000 */
.L_x_6697:
[----:B------:R-:W-:Y:S01]  /*f500*/  ISETP.GE.AND P3, PT, R44, R131, PT ;  /* 0x000000832c00720c */ /* 0x000fe20003f66270 */
[----:B--2---:R2:W-:-:S12]  /*f510*/  ST.E.128 desc[UR54][R40.64], R12 ;  /* 0x0000000c28007985 */ /* 0x0045d8000c101d36 */
[----:B------:R-:W-:-:S04]  /*f520*/  @!P3 IADD3 R42, P4, R44, R120, RZ ;  /* 0x000000782c2ab210 */ /* 0x000fc80007f9e0ff */
[----:B------:R-:W-:-:S05]  /*f530*/  @!P3 LEA.HI.X.SX32 R43, R44, R119, 0x1, P4 ;  /* 0x000000772c2bb211 */ /* 0x000fca00020f0eff */
[----:B---3--:R2:W-:Y:S04]  /*f540*/  @!P3 ST.E.128 desc[UR54][R42.64], R36 ;  /* 0x000000242a00b985 */ /* 0x0085e8000c101d36 */
.L_x_6696:
[----:B------:R-:W-:Y:S05]  /*f550*/  BSYNC B1 ;  /* 0x0000000000017941 */ /* 0x000fea0003800000 */
.L_x_6695:
        /* <DEDUP_REMOVED lines=10> */
[----:B------:R-:W-:-:S04]  /*f600*/  SEL R138, R114, R138, !P4 ;  /* 0x0000008a728a7207 */ /* 0x000fc80006000000 */
[----:B------:R-:W-:-:S04]  /*f610*/  SHF.R.S32.HI R11, RZ, 0x1f, R138 ;  /* 0x0000001fff0b7819 */ /* 0x000fc8000001148a */
[----:B------:R-:W-:Y:S02]  /*f620*/  LEA.HI R11, R11, R138, RZ, 0x5 ;  /* 0x0000008a0b0b7211 */ /* 0x000fe400078f28ff */
[----:B--2---:R-:W-:Y:S02]  /*f630*/  MOV R14, R13 ;  /* 0x0000000d000e7202 */ /* 0x004fe40000000f00 */
[----:B------:R-:W-:Y:S01]  /*f640*/  LEA.HI.SX32 R11, R11, R110, 0x1b ;  /* 0x0000006e0b0b7211 */ /* 0x000fe200078fdaff */
[----:B-----5:R-:W-:-:S03]  /*f650*/  IMAD.MOV.U32 R13, RZ, RZ, R12 ;  /* 0x000000ffff0d7224 */ /* 0x020fc600078e000c */
        /* <DEDUP_REMOVED lines=15> */
[--C-:B------:R-:W-:Y:S01]  /*f750*/  SHF.R.U32.HI R44, RZ, 0x8, R57.reuse ;  /* 0x00000008ff2c7819 */ /* 0x100fe20000011639 */
[----:B----4-:R-:W-:Y:S01]  /*f760*/  IMAD.MOV.U32 R47, RZ, RZ, R36 ;  /* 0x000000ffff2f7224 */ /* 0x010fe200078e0024 */
[----:B------:R-:W-:Y:S01]  /*f770*/  SHF.R.U32.HI R60, RZ, 0x18, R57 ;  /* 0x00000018ff3c7819 */ /* 0x000fe20000011639 */
[----:B--2---:R-:W-:Y:S01]  /*f780*/  IMAD.MOV.U32 R43, RZ, RZ, R14 ;  /* 0x000000ffff2b7224 */ /* 0x004fe200078e000e */
[----:B0-----:R-:W-:Y:S02]  /*f790*/  LOP3.LUT R11, R57, 0xff, RZ, 0xc0, !PT ;  /* 0x000000ff390b7812 */ /* 0x001fe400078ec0ff */
[----:B------:R-:W-:Y:S02]  /*f7a0*/  SHF.R.U32.HI R54, RZ, 0x8, R59 ;  /* 0x00000008ff367819 */ /* 0x000fe4000001163b */
[----:B------:R-:W-:Y:S02]  /*f7b0*/  SHF.R.U32.HI R52, RZ, 0x18, R73 ;  /* 0x00000018ff347819 */ /* 0x000fe40000011649 */
[----:B------:R-:W-:-:S02]  /*f7c0*/  LOP3.LUT R49, R73, 0xff, RZ, 0xc0, !PT ;  /* 0x000000ff49317812 */ /* 0x000fc400078ec0ff */
[----:B------:R-:W-:Y:S02]  /*f7d0*/  SHF.R.U32.HI R58, RZ, 0x10, R57 ;  /* 0x00000010ff3a7819 */ /* 0x000fe40000011639 */
[----:B------:R-:W-:Y:S02]  /*f7e0*/  SHF.R.U32.HI R53, RZ, 0x8, R75 ;  /* 0x00000008ff357819 */ /* 0x000fe4000001164b */
[----:B------:R-:W-:Y:S01]  /*f7f0*/  SHF.R.U32.HI R57, RZ, 0x18, R59 ;  /* 0x00000018ff397819 */ /* 0x000fe2000001163b */
[----:B------:R-:W-:Y:S01]  /*f800*/  IMAD.U32 R14, R58, 0x10000, RZ ;  /* 0x000100003a0e7824 */ /* 0x000fe200078e00ff */
[----:B------:R-:W-:Y:S02]  /*f810*/  LOP3.LUT R48, R59, 0xff, RZ, 0xc0, !PT ;  /* 0x000000ff3b307812 */ /* 0x000fe400078ec0ff */
[----:B------:R-:W-:Y:S01]  /*f820*/  MOV R46, R12 ;  /* 0x0000000c002e7202 */ /* 0x000fe20000000f00 */
[----:B------:R-:W-:Y:S01]  /*f830*/  IMAD.SHL.U32 R12, R44, 0x100, RZ ;  /* 0x000001002c0c7824 */ /* 0x000fe200078e00ff */
[----:B------:R-:W-:Y:S01]  /*f840*/  SHF.R.U32.HI R51, RZ, 0x8, R73 ;  /* 0x00000008ff337819 */ /* 0x000fe20000011649 */
[----:B------:R-:W-:Y:S01]  /*f850*/  IMAD.MOV.U32 R44, RZ, RZ, R38 ;  /* 0x000000ffff2c7224 */ /* 0x000fe200078e0026 */
[----:B------:R-:W-:-:S02]  /*f860*/  SHF.R.U32.HI R56, RZ, 0x10, R59 ;  /* 0x00000010ff387819 */ /* 0x000fc4000001163b */
[----:B------:R-:W-:Y:S01]  /*f870*/  PRMT R11, R60, 0x654, R11 ;  /* 0x000006543c0b7816 */ /* 0x000fe2000000000b */
[----:B------:R-:W-:Y:S01]  /*f880*/  IMAD.SHL.U32 R51, R51, 0x100, RZ ;  /* 0x0000010033337824 */ /* 0x000fe200078e00ff */
[----:B------:R-:W-:Y:S01]  /*f890*/  PRMT R36, R52, 0x654, R49 ;  /* 0x0000065434247816 */ /* 0x000fe20000000031 */
[----:B------:R-:W-:Y:S01]  /*f8a0*/  IMAD.SHL.U32 R49, R54, 0x100, RZ ;  /* 0x0000010036317824 */ /* 0x000fe200078e00ff */
[----:B------:R-:W-:Y:S02]  /*f8b0*/  LOP3.LUT R50, R75, 0xff0000ff, RZ, 0xc0, !PT ;  /* 0xff0000ff4b327812 */ /* 0x000fe400078ec0ff */
[----:B------:R-:W-:Y:S02]  /*f8c0*/  SHF.L.U32 R53, R53, 0x8, RZ ;  /* 0x0000000835357819 */ /* 0x000fe400000006ff */
[----:B------:R-:W-:Y:S02]  /*f8d0*/  PRMT R48, R57, 0x654, R48 ;  /* 0x0000065439307816 */ /* 0x000fe40000000030 */
[----:B------:R-:W-:Y:S01]  /*f8e0*/  LOP3.LUT R11, R11, 0xff00, R12, 0xf8, !PT ;  /* 0x0000ff000b0b7812 */ /* 0x000fe200078ef80c */
[----:B------:R-:W-:Y:S01]  /*f8f0*/  IMAD.U32 R12, R56, 0x10000, RZ ;  /* 0x00010000380c7824 */ /* 0x000fe200078e00ff */
        /* <DEDUP_REMOVED lines=190> */
.L_x_6700:
[----:B------:R-:W-:Y:S05]  /*104e0*/  BSYNC B1 ;  /* 0x0000000000017941 */ /* 0x000fea0003800000 */
.L_x_6699:
[----:B--2---:R2:W-:Y:S01]  /*104f0*/  ST.E.128 desc[UR54][R40.64], R12 ;  /* 0x0000000c28007985 */ /* 0x0045e2000c101d36 */
[----:B------:R-:W-:-:S13]  /*10500*/  ISETP.GE.AND P3, PT, R42, R131, PT ;  /* 0x000000832a00720c */ /* 0x000fda0003f66270 */
[----:B------:R-:W-:Y:S05]  /*10510*/  @P3 BRA `(.L_x_6647) ;  /* 0x0000000400fc3947 */ /* 0x000fea0003800000 */
[----:B--2---:R-:W-:-:S04]  /*10520*/  IADD3 R12, P3, R42, R120, RZ ;  /* 0x000000782a0c7210 */ /* 0x004fc80007f7e0ff */
[----:B------:R-:W-:-:S05]  /*10530*/  LEA.HI.X.SX32 R13, R42, R119, 0x1, P3 ;  /* 0x000000772a0d7211 */ /* 0x000fca00018f0eff */
[----:B----4-:R2:W-:Y:S01]  /*10540*/  ST.E.128 desc[UR54][R12.64], R36 ;  /* 0x000000240c007985 */ /* 0x0105e2000c101d36 */
[----:B------:R-:W-:Y:S05]  /*10550*/  BRA `(.L_x_6647) ;  /* 0x0000000400ec7947 */ /* 0x000fea0003800000 */
.L_x_6612:
[----:B------:R-:W-:-:S06]  /*10560*/  UISETP.NE.AND UP0, UPT, UR49, 0x3, UPT ;  /* 0x000000033100788c */ /* 0x000fcc000bf05270 */
[----:B------:R-:W-:-:S13]  /*10570*/  PLOP3.LUT P2, PT, PT, PT, UP0, 0x80, 0x0 ;  /* 0x000000000000781c */ /* 0x000fda0003f4f008 */
[----:B------:R-:W-:Y:S05]  /*10580*/  @!P2 BRA `(.L_x_6701) ;  /* 0x000000000004a947 */ /* 0x000fea0003800000 */
[----:B------:R-:W-:Y:S01]  /*10590*/  BPT.TRAP 0x1 ;  /* 0x000000040000795c */ /* 0x000fe20000300000 */
.L_x_6701:
[----:B------:R-:W2:Y:S01]  /*105a0*/  LDL R11, [R1+0x14] ;  /* 0x00001400010b7983 */ /* 0x000ea20000100800 */
[----:B------:R-:W-:Y:S01]  /*105b0*/  IMAD R93, R19, 0x8, R18 ;  /* 0x00000008135d7824 */ /* 0x000fe200078e0212 */
[----:B------:R-:W-:Y:S01]  /*105c0*/  BSSY B1, `(.L_x_6702) ;  /* 0x0000005000017945 */ /* 0x000fe20003800000 */
[----:B------:R-:W-:Y:S02]  /*105d0*/  SHF.R.S32.HI R90, RZ, 0x1f, R35 ;  /* 0x0000001fff5a7819 */ /* 0x000fe40000011423 */
[----:B--2---:R-:W-:-:S04]  /*105e0*/  SHF.L.U32 R94, R11, 0x1f, RZ ;  /* 0x0000001f0b5e7819 */ /* 0x004fc800000006ff */
[----:B------:R-:W0:Y:S02]  /*105f0*/  SYNCS.PHASECHK.TRANS64.TRYWAIT P3, [R93+URZ+0x33490], R94 ;  /* 0x0334905e5d0075a7 */ /* 0x000e24000806017f */
[----:B0-----:R-:W-:Y:S05]  /*10600*/  @!P3 BRA `(.L_x_6703) ;  /* 0x0000026c0008b947 */ /* 0x001fea0003800000 */
.L_x_6992:
[----:B------:R-:W-:Y:S05]  /*10610*/  BSYNC B1 ;  /* 0x0000000000017941 */ /* 0x000fea0003800000 */
.L_x_6702:
        /* <DEDUP_REMOVED lines=24> */
[----:B------:R-:W-:-:S05]  /*107a0*/  SHF.R.S32.HI R36, RZ, 0x1, R36 ;  /* 0x00000001ff247819 */ /* 0x000fca0000011424 */
[----:B------:R-:W-:-:S05]  /*107b0*/  IMAD.IADD R47, R92, 0x1, -R36 ;  /* 0x000000015c2f7824 */ /* 0x000fca00078e0a24 */
[----:B------:R-:W-:Y:S01]  /*107c0*/  ISETP.GE.AND P3, PT, R47, 0x1, PT ;  /* 0x000000012f00780c */ /* 0x000fe20003f66270 */
[----:B------:R-:W-:-:S12]  /*107d0*/  BRA.DIV UR4, `(.L_x_6704) ;  /* 0x0000026a04a87947 */ /* 0x000fd8000b800000 */
[----:B------:R1:W2:Y:S04]  /*107e0*/  SHFL.IDX PT, R43, R44, RZ, 0x1e1f ;  /* 0x001e1fff2c2b7589 */ /* 0x0002a800000e0000 */
[----:B------:R1:W3:Y:S02]  /*107f0*/  SHFL.IDX PT, R45, R42, RZ, 0x1e1f ;  /* 0x001e1fff2a2d7589 */ /* 0x0002e400000e0000 */
.L_x_6996:
[----:B------:R-:W-:Y:S04]  /*10800*/  BSSY B1, `(.L_x_6705) ;  /* 0x0000026000017945 */ /* 0x000fe80003800000 */
[----:B------:R-:W-:Y:S05]  /*10810*/  @!P3 BRA `(.L_x_6706) ;  /* 0x000000000090b947 */ /* 0x000fea0003800000 */
[----:B------:R-:W4:Y:S01]  /*10820*/  LDL R13, [R1+0x8] ;  /* 0x00000800010d7983 */ /* 0x000f220000100800 */
[----:B------:R-:W-:-:S03]  /*10830*/  ULDC UR4, c[0x0][0x2f4] ;  /* 0x0000bd0000047ab9 */ /* 0x000fc60000000800 */
[----:B------:R-:W5:Y:S01]  /*10840*/  LDL R12, [R1+0x4] ;  /* 0x00000400010c7983 */ /* 0x000f620000100800 */
[----:B------:R-:W-:-:S03]  /*10850*/  ISETP.GE.AND P5, PT, R16, UR4, PT ;  /* 0x0000000410007c0c */ /* 0x000fc6000bfa6270 */
[----:B------:R-:W5:Y:S10]  /*10860*/  LDL R11, [R1] ;  /* 0x00000000010b7983 */ /* 0x000f740000100800 */
[----:B---3--:R-:W-:-:S04]  /*10870*/  @!P5 IADD3 R40, P3, R16, R45, RZ ;  /* 0x0000002d1028d210 */ /* 0x008fc80007f7e0ff */
[----:B--2---:R-:W-:Y:S02]  /*10880*/  @!P5 IADD3.X R41, R43, R17, RZ, P3, !PT ;  /* 0x000000112b29d210 */ /* 0x004fe40001ffe4ff */
[----:B------:R-:W-:-:S13]  /*10890*/  ISETP.GE.AND P3, PT, R23, UR4, PT ;  /* 0x0000000417007c0c */ /* 0x000fda000bf66270 */
[----:B------:R-:W-:-:S05]  /*108a0*/  @!P3 IADD3 R38, P4, R23, R45, RZ ;  /* 0x0000002d1726b210 */ /* 0x000fca0007f9e0ff */
[----:B----4-:R-:W-:Y:S01]  /*108b0*/  @!P3 IMAD.X R39, R43, 0x1, R13, P4 ;  /* 0x000000012b27b824 */ /* 0x010fe200020e060d */
[----:B------:R-:W-:-:S13]  /*108c0*/  ISETP.GE.AND P4, PT, R22, UR4, PT ;  /* 0x0000000416007c0c */ /* 0x000fda000bf86270 */
[----:B------:R-:W-:-:S05]  /*108d0*/  @!P4 IADD3 R36, P6, R22, R45, RZ ;  /* 0x0000002d1624c210 */ /* 0x000fca0007fde0ff */
[----:B-----5:R-:W-:Y:S02]  /*108e0*/  @!P4 IMAD.X R37, R43, 0x1, R12, P6 ;  /* 0x000000012b25c824 */ /* 0x020fe400030e060c */
[----:B------:R-:W2:Y:S04]  /*108f0*/  @!P5 LDS.128 R12, [R88+0x24200] ;  /* 0x02420000580cd984 */ /* 0x000ea80000000c00 */
[----:B--2---:R2:W-:Y:S01]  /*10900*/  @!P5 ST.E.128 desc[UR54][R40.64], R12 ;  /* 0x0000000c2800d985 */ /* 0x0045e2000c101d36 */
[----:B------:R-:W-:-:S13]  /*10910*/  ISETP.GE.AND P5, PT, R222, UR4, PT ;  /* 0x00000004de007c0c */ /* 0x000fda000bfa6270 */
[----:B------:R-:W3:Y:S01]  /*10920*/  @!P5 LDS.128 R12, [R89+0x24200] ;  /* 0x02420000590cd984 */ /* 0x000ee20000000c00 */
[----:B------:R-:W-:-:S05]  /*10930*/  @!P5 IMAD.SHL.U32 R46, R227, 0x10, RZ ;  /* 0x00000010e32ed824 */ /* 0x000fca00078e00ff */
        /* <DEDUP_REMOVED lines=11> */
[----:B--2---:R-:W-:-:S05]  /*109f0*/  @!P5 IADD3 R40, P6, R220, R45, RZ ;  /* 0x0000002ddc28d210 */ /* 0x004fca0007fde0ff */
[----:B------:R-:W-:Y:S01]  /*10a00*/  @!P5 IMAD.X R41, R43, 0x1, R11, P6 ;  /* 0x000000012b29d824 */ /* 0x000fe200030e060b */
[----:B---3--:R-:W-:Y:S04]  /*10a10*/  @!P3 ST.E.128 desc[UR54][R38.64], R12 ;  /* 0x0000000c2600b985 */ /* 0x008fe8000c101d36 */
[----:B------:R-:W2:Y:S04]  /*10a20*/  @!P4 LDS.128 R12, [R88+0x29200] ;  /* 0x02920000580cc984 */ /* 0x000ea80000000c00 */
[----:B--2---:R-:W-:Y:S04]  /*10a30*/  @!P4 ST.E.128 desc[UR54][R36.64], R12 ;  /* 0x0000000c2400c985 */ /* 0x004fe8000c101d36 */
[----:B------:R-:W2:Y:S04]  /*10a40*/  @!P5 LDS.128 R12, [R89+0x29200] ;  /* 0x02920000590cd984 */ /* 0x000ea80000000c00 */
[----:B--2---:R4:W-:Y:S02]  /*10a50*/  @!P5 ST.E.128 desc[UR54][R40.64], R12 ;  /* 0x0000000c2800d985 */ /* 0x0049e4000c101d36 */
.L_x_6706:
[----:B------:R-:W-:Y:S05]  /*10a60*/  BSYNC B1 ;  /* 0x0000000000017941 */ /* 0x000fea0003800000 */
.L_x_6705:
[----:B------:R-:W-:-:S03]  /*10a70*/  UMOV UR4, 0xffffffff ;  /* 0xffffffff00047882 */ /* 0x000fc60000000000 */
[----:B------:R-:W-:Y:S05]  /*10a80*/  BRA.DIV UR4, `(.L_x_6707) ;  /* 0x0000026a04487947 */ /* 0x000fea000b800000 */
[----:B--2---:R2:W0:Y:S04]  /*10a90*/  SHFL.IDX PT, R43, R44, 0x1, 0x1e1f ;  /* 0x003e1f002c2b7f89 */ /* 0x00442800000e0000 */
[----:B---3--:R2:W3:Y:S02]  /*10aa0*/  SHFL.IDX PT, R45, R42, 0x1, 0x1e1f ;  /* 0x003e1f002a2d7f89 */ /* 0x0084e400000e0000 */
.L_x_7000:
[----:B------:R-:W-:-:S13]  /*10ab0*/  ISETP.GE.AND P3, PT, R47, 0x81, PT ;  /* 0x000000812f00780c */ /* 0x000fda0003f66270 */
[----:B------:R-:W-:Y:S05]  /*10ac0*/  @!P3 BRA `(.L_x_6647) ;  /* 0x000000000090b947 */ /* 0x000fea0003800000 */
[----:B----4-:R-:W4:Y:S01]  /*10ad0*/  LDL R13, [R1+0x8] ;  /* 0x00000800010d7983 */ /* 0x010f220000100800 */
[----:B------:R-:W-:-:S03]  /*10ae0*/  ULDC UR4, c[0x0][0x2f4] ;  /* 0x0000bd0000047ab9 */ /* 0x000fc60000000800 */
[----:B------:R-:W5:Y:S01]  /*10af0*/  LDL R12, [R1+0x4] ;  /* 0x00000400010c7983 */ /* 0x000f620000100800 */
[----:B------:R-:W-:-:S03]  /*10b00*/  ISETP.GE.AND P5, PT, R16, UR4, PT ;  /* 0x0000000410007c0c */ /* 0x000fc6000bfa6270 */
[----:B------:R-:W2:Y:S10]  /*10b10*/  LDL R11, [R1] ;  /* 0x00000000010b7983 */ /* 0x000eb40000100800 */
[----:B---3--:R-:W-:-:S05]  /*10b20*/  @!P5 IADD3 R40, P3, R16, R45, RZ ;  /* 0x0000002d1028d210 */ /* 0x008fca0007f7e0ff */
[----:B0-----:R-:W-:Y:S01]  /*10b30*/  @!P5 IMAD.X R41, R43, 0x1, R17, P3 ;  /* 0x000000012b29d824 */ /* 0x001fe200018e0611 */
[----:B------:R-:W-:-:S13]  /*10b40*/  ISETP.GE.AND P3, PT, R23, UR4, PT ;  /* 0x0000000417007c0c */ /* 0x000fda000bf66270 */
[----:B------:R-:W-:-:S04]  /*10b50*/  @!P3 IADD3 R38, P4, R23, R45, RZ ;  /* 0x0000002d1726b210 */ /* 0x000fc80007f9e0ff */
[----:B----4-:R-:W-:Y:S02]  /*10b60*/  @!P3 IADD3.X R39, R43, R13, RZ, P4, !PT ;  /* 0x0000000d2b27b210 */ /* 0x010fe400027fe4ff */
[----:B------:R-:W-:-:S13]  /*10b70*/  ISETP.GE.AND P4, PT, R22, UR4, PT ;  /* 0x0000000416007c0c */ /* 0x000fda000bf86270 */
[----:B------:R-:W-:-:S05]  /*10b80*/  @!P4 IADD3 R36, P6, R22, R45, RZ ;  /* 0x0000002d1624c210 */ /* 0x000fca0007fde0ff */
[----:B-----5:R-:W-:Y:S02]  /*10b90*/  @!P4 IMAD.X R37, R43, 0x1, R12, P6 ;  /* 0x000000012b25c824 */ /* 0x020fe400030e060c */
[----:B------:R-:W0:Y:S04]  /*10ba0*/  @!P5 LDS.128 R12, [R88+0x26200] ;  /* 0x02620000580cd984 */ /* 0x000e280000000c00 */
[----:B0-----:R0:W-:Y:S01]  /*10bb0*/  @!P5 ST.E.128 desc[UR54][R40.64], R12 ;  /* 0x0000000c2800d985 */ /* 0x0011e2000c101d36 */
[----:B------:R-:W-:-:S13]  /*10bc0*/  ISETP.GE.AND P5, PT, R222, UR4, PT ;  /* 0x00000004de007c0c */ /* 0x000fda000bfa6270 */
[----:B------:R-:W3:Y:S01]  /*10bd0*/  @!P5 LDS.128 R12, [R89+0x26200] ;  /* 0x02620000590cd984 */ /* 0x000ee20000000c00 */
[----:B-12---:R-:W-:-:S05]  /*10be0*/  @!P5 IMAD.SHL.U32 R42, R227, 0x10, RZ ;  /* 0x00000010e32ad824 */ /* 0x006fca00078e00ff */
        /* <DEDUP_REMOVED lines=11> */
[----:B0-----:R-:W-:-:S05]  /*10ca0*/  @!P5 IADD3 R40, P6, R220, R45, RZ ;  /* 0x0000002ddc28d210 */ /* 0x001fca0007fde0ff */
[----:B------:R-:W-:Y:S01]  /*10cb0*/  @!P5 IMAD.X R41, R43, 0x1, R11, P6 ;  /* 0x000000012b29d824 */ /* 0x000fe200030e060b */
[----:B-1----:R-:W-:Y:S04]  /*10cc0*/  @!P3 ST.E.128 desc[UR54][R38.64], R12 ;  /* 0x0000000c2600b985 */ /* 0x002fe8000c101d36 */
[----:B------:R-:W0:Y:S04]  /*10cd0*/  @!P4 LDS.128 R12, [R88+0x2b200] ;  /* 0x02b20000580cc984 */ /* 0x000e280000000c00 */
[----:B0-----:R-:W-:Y:S04]  /*10ce0*/  @!P4 ST.E.128 desc[UR54][R36.64], R12 ;  /* 0x0000000c2400c985 */ /* 0x001fe8000c101d36 */
[----:B------:R-:W0:Y:S04]  /*10cf0*/  @!P5 LDS.128 R12, [R89+0x2b200] ;  /* 0x02b20000590cd984 */ /* 0x000e280000000c00 */
[----:B0-----:R0:W-:Y:S02]  /*10d00*/  @!P5 ST.E.128 desc[UR54][R40.64], R12 ;  /* 0x0000000c2800d985 */ /* 0x0011e4000c101d36 */
.L_x_6647:
[----:B------:R-:W-:Y:S05]  /*10d10*/  BSYNC B0 ;  /* 0x0000000000007941 */ /* 0x000fea0003800000 */
.L_x_6611:
        /* <DEDUP_REMOVED lines=16> */
.L_x_6709:
[----:B------:R-:W-:Y:S05]  /*10e20*/  BSYNC B0 ;  /* 0x0000000000007941 */ /* 0x000fea0003800000 */
.L_x_6708:
[----:B------:R-:W0:Y:S01]  /*10e30*/  SYNCS.PHASECHK.TRANS64.TRYWAIT P2, [R93+URZ+0x334b0], R94 ;  /* 0x0334b05e5d0075a7 */ /* 0x000e22000804017f */
[----:B------:R-:W-:Y:S01]  /*10e40*/  ULDC UR39, c[0x0][0x2f4] ;  /* 0x0000bd0000277ab9 */ /* 0x000fe20000000800 */
[----:B------:R-:W-:Y:S04]  /*10e50*/  BSSY B0, `(.L_x_6710) ;  /* 0x0000002000007945 */ /* 0x000fe80003800000 */
[----:B0-----:R-:W-:Y:S05]  /*10e60*/  @!P2 BRA `(.L_x_6711) ;  /* 0x00000264009ca947 */ /* 0x001fea0003800000 */
.L_x_7001:
[----:B------:R-:W-:Y:S05]  /*10e70*/  BSYNC B0 ;  /* 0x0000000000007941 */ /* 0x000fea0003800000 */
.L_x_6710:
[----:B------:R0:W5:Y:S01]  /*10e80*/  LDL R46, [R1+0x8] ;  /* 0x00000800012e7983 */ /* 0x0001620000100800 */
[----:B------:R-:W-:Y:S01]  /*10e90*/  ULDC.64 UR4, c[0x0][0x328] ;  /* 0x0000ca0000047ab9 */ /* 0x000fe20000000a00 */
[----:B------:R-:W-:Y:S02]  /*10ea0*/  ULDC.64 UR6, c[0x0][0x318] ;  /* 0x0000c60000067ab9 */ /* 0x000fe40000000a00 */
[----:B---3--:R0:W5:Y:S01]  /*10eb0*/  LDL R45, [R1+0x4] ;  /* 0x00000400012d7983 */ /* 0x0081620000100800 */
[----:B------:R-:W-:Y:S02]  /*10ec0*/  IMAD R90, R90, UR4, RZ ;  /* 0x000000045a5a7c24 */ /* 0x000fe4000f8e02ff */
[C---:B--2---:R-:W-:Y:S01]  /*10ed0*/  IMAD.WIDE.U32 R12, R35.reuse, UR4, RZ ;  /* 0x00000004230c7c25 */ /* 0x044fe2000f8e00ff */
[----:B-1----:R0:W5:Y:S03]  /*10ee0*/  LDL R44, [R1] ;  /* 0x00000000012c7983 */ /* 0x0021660000100800 */
[----:B------:R-:W-:Y:S01]  /*10ef0*/  IMAD R35, R35, UR5, R90 ;  /* 0x0000000523237c24 */ /* 0x000fe2000f8e025a */
[----:B----4-:R-:W1:Y:S01]  /*10f00*/  S2R R11, SR_TID.X ;  /* 0x00000000000b7919 */ /* 0x010e620000002100 */
[----:B------:R-:W-:-:S02]  /*10f10*/  ULDC.64 UR4, c[0x0][0x338] ;  /* 0x0000ce0000047ab9 */ /* 0x000fc40000000a00 */
[----:B------:R-:W-:Y:S02]  /*10f20*/  IMAD R91, R91, UR4, RZ ;  /* 0x000000045b5b7c24 */ /* 0x000fe4000f8e02ff */
[----:B------:R-:W-:Y:S02]  /*10f30*/  IMAD.IADD R13, R13, 0x1, R35 ;  /* 0x000000010d0d7824 */ /* 0x000fe400078e0223 */
[C---:B------:R-:W-:Y:S02]  /*10f40*/  IMAD R91, R34.reuse, UR5, R91 ;  /* 0x00000005225b7c24 */ /* 0x040fe4000f8e025b */
[----:B------:R-:W-:Y:S01]  /*10f50*/  IMAD.WIDE.U32 R12, R34, UR4, R12 ;  /* 0x00000004220c7c25 */ /* 0x000fe2000f8e000c */
[----:B------:R-:W-:-:S04]  /*10f60*/  ULDC.64 UR4, c[0x0][0x330] ;  /* 0x0000cc0000047ab9 */ /* 0x000fc80000000a00 */
[----:B------:R-:W-:-:S03]  /*10f70*/  IADD3 R13, R13, R91, RZ ;  /* 0x0000005b0d0d7210 */ /* 0x000fc60007ffe0ff */
[----:B------:R-:W-:-:S03]  /*10f80*/  IMAD.WIDE.U32 R12, R226, UR4, R12 ;  /* 0x00000004e20c7c25 */ /* 0x000fc6000f8e000c */
[----:B------:R-:W-:Y:S01]  /*10f90*/  IADD3 R40, P2, R12, UR6, RZ ;  /* 0x000000060c287c10 */ /* 0x000fe2000ff5e0ff */
[C---:B-1----:R-:W-:Y:S02]  /*10fa0*/  VIADD R15, R11.reuse, 0xffffff80 ;  /* 0xffffff800b0f7836 */ /* 0x042fe40000000000 */
[----:B------:R-:W-:Y:S02]  /*10fb0*/  VIADD R14, R11, 0xffffff80 ;  /* 0xffffff800b0e7836 */ /* 0x000fe40000000000 */
[----:B------:R-:W-:-:S03]  /*10fc0*/  IMAD R11, R226, UR5, R13 ;  /* 0x00000005e20b7c24 */ /* 0x000fc6000f8e020d */
[----:B------:R-:W-:Y:S02]  /*10fd0*/  LEA.HI R14, R14, R15, RZ, 0x1 ;  /* 0x0000000f0e0e7211 */ /* 0x000fe400078f08ff */
[----:B------:R-:W-:Y:S02]  /*10fe0*/  IADD3.X R11, R11, UR7, RZ, P2, !PT ;  /* 0x000000070b0b7c10 */ /* 0x000fe400097fe4ff */
[----:B------:R-:W-:-:S05]  /*10ff0*/  SHF.R.S32.HI R14, RZ, 0x1, R14 ;  /* 0x00000001ff0e7819 */ /* 0x000fca000001140e */
[----:B------:R-:W-:-:S05]  /*11000*/  IMAD.IADD R92, R92, 0x1, -R14 ;  /* 0x000000015c5c7824 */ /* 0x000fca00078e0a0e */
[----:B------:R-:W-:Y:S01]  /*11010*/  ISETP.GE.AND P2, PT, R92, 0x1, PT ;  /* 0x000000015c00780c */ /* 0x000fe20003f46270 */
[----:B------:R0:W1:Y:S01]  /*11020*/  SHFL.IDX PT, R43, R40, RZ, 0x1e1f ;  /* 0x001e1fff282b7589 */ /* 0x00006200000e0000 */
[----:B------:R-:W-:Y:S03]  /*11030*/  BSSY B0, `(.L_x_6712) ;  /* 0x0000023000007945 */ /* 0x000fe60003800000 */
[----:B------:R0:W2:Y:S08]  /*11040*/  SHFL.IDX PT, R41, R11, RZ, 0x1e1f ;  /* 0x001e1fff0b297589 */ /* 0x0000b000000e0000 */
[----:B0-----:R-:W-:Y:S05]  /*11050*/  @!P2 BRA `(.L_x_6713) ;  /* 0x000000000080a947 */ /* 0x001fea0003800000 */
[----:B------:R-:W-:-:S13]  /*11060*/  ISETP.GE.AND P5, PT, R16, UR39, PT ;  /* 0x0000002710007c0c */ /* 0x000fda000bfa6270 */
[----:B------:R-:W0:Y:S01]  /*11070*/  @!P5 LDS.128 R12, [R88+0xf200] ;  /* 0x00f20000580cd984 */ /* 0x000e220000000c00 */
[----:B-1----:R-:W-:-:S05]  /*11080*/  @!P5 IADD3 R38, P2, R16, R43, RZ ;  /* 0x0000002b1026d210 */ /* 0x002fca0007f5e0ff */
        /* <DEDUP_REMOVED lines=10> */
[----:B------:R-:W-:-:S04]  /*11130*/  @!P5 SHF.L.U32 R42, R227, 0x4, RZ ;  /* 0x00000004e32ad819 */ /* 0x000fc800000006ff */
        /* <DEDUP_REMOVED lines=18> */
.L_x_6713:
[----:B------:R-:W-:Y:S05]  /*11260*/  BSYNC B0 ;  /* 0x0000000000007941 */ /* 0x000fea0003800000 */
.L_x_6712:
[----:B------:R-:W-:Y:S01]  /*11270*/  ISETP.GE.AND P2, PT, R92, 0x81, PT ;  /* 0x000000815c00780c */ /* 0x000fe20003f46270 */
[----:B------:R-:W3:Y:S01]  /*11280*/  SHFL.IDX PT, R11, R11, 0x1, 0x1e1f ;  /* 0x003e1f000b0b7f89 */ /* 0x000ee200000e0000 */
[----:B------:R-:W-:Y:S03]  /*11290*/  BSSY B0, `(.L_x_6714) ;  /* 0x0000023000007945 */ /* 0x000fe60003800000 */
[----:B--2---:R2:W4:Y:S08]  /*112a0*/  SHFL.IDX PT, R41, R40, 0x1, 0x1e1f ;  /* 0x003e1f0028297f89 */ /* 0x00453000000e0000 */
[----:B--2---:R-:W-:Y:S05]  /*112b0*/  @!P2 BRA `(.L_x_6715) ;  /* 0x000000000080a947 */ /* 0x004fea0003800000 */
[----:B------:R-:W-:-:S13]  /*112c0*/  ISETP.GE.AND P5, PT, R16, UR39, PT ;  /* 0x0000002710007c0c */ /* 0x000fda000bfa6270 */
[----:B0-----:R-:W0:Y:S01]  /*112d0*/  @!P5 LDS.128 R12, [R88+0x11200] ;  /* 0x01120000580cd984 */ /* 0x001e220000000c00 */
[----:B----4-:R-:W-:-:S05]  /*112e0*/  @!P5 IADD3 R38, P2, R16, R41, RZ ;  /* 0x000000291026d210 */ /* 0x010fca0007f5e0ff */
[----:B---3--:R-:W-:Y:S01]  /*112f0*/  @!P5 IMAD.X R39, R11, 0x1, R17, P2 ;  /* 0x000000010b27d824 */ /* 0x008fe200010e0611 */
        /* <DEDUP_REMOVED lines=8> */
[----:B------:R-:W2:Y:S01]  /*11380*/  @!P5 LDS.128 R12, [R89+0x11200] ;  /* 0x01120000590cd984 */ /* 0x000ea20000000c00 */
[----:B------:R-:W-:-:S05]  /*11390*/  @!P5 IMAD.SHL.U32 R40, R227, 0x10, RZ ;  /* 0x00000010e328d824 */ /* 0x000fca00078e00ff */
[----:B0-----:R-:W-:-:S04]  /*113a0*/  @!P5 IADD3 R38, P6, R40, R41, RZ ;  /* 0x000000292826d210 */ /* 0x001fc80007fde0ff */
[----:B------:R-:W-:-:S05]  /*113b0*/  @!P5 LEA.HI.X.SX32 R39, R40, R11, 0x1, P6 ;  /* 0x0000000b2827d211 */ /* 0x000fca00030f0eff */
[----:B--2---:R0:W-:Y:S01]  /*113c0*/  @!P5 ST.E.128 desc[UR54][R38.64], R12 ;  /* 0x0000000c2600d985 */ /* 0x0041e2000c101d36 */
[----:B------:R-:W-:-:S13]  /*113d0*/  ISETP.GE.AND P5, PT, R223, UR39, PT ;  /* 0x00000027df007c0c */ /* 0x000fda000bfa6270 */
[----:B------:R-:W2:Y:S01]  /*113e0*/  @!P5 LDS.128 R12, [R88+0x13a00] ;  /* 0x013a0000580cd984 */ /* 0x000ea20000000c00 */
[----:B------:R-:W-:-:S04]  /*113f0*/  @!P5 SHF.L.U32 R40, R228, 0x4, RZ ;  /* 0x00000004e428d819 */ /* 0x000fc800000006ff */
[----:B0-----:R-:W-:-:S04]  /*11400*/  @!P5 IADD3 R38, P6, R40, R41, RZ ;  /* 0x000000292826d210 */ /* 0x001fc80007fde0ff */
[----:B------:R-:W-:-:S05]  /*11410*/  @!P5 LEA.HI.X.SX32 R39, R40, R11, 0x1, P6 ;  /* 0x0000000b2827d211 */ /* 0x000fca00030f0eff */
[----:B--2---:R0:W-:Y:S01]  /*11420*/  @!P5 ST.E.128 desc[UR54][R38.64], R12 ;  /* 0x0000000c2600d985 */ /* 0x0041e2000c101d36 */
[----:B------:R-:W-:-:S03]  /*11430*/  ISETP.GE.AND P5, PT, R220, UR39, PT ;  /* 0x00000027dc007c0c */ /* 0x000fc6000bfa6270 */
[----:B------:R-:W2:Y:S10]  /*11440*/  @!P2 LDS.128 R12, [R89+0x13a00] ;  /* 0x013a0000590ca984 */ /* 0x000eb40000000c00 */
[----:B0-----:R-:W-:-:S05]  /*11450*/  @!P5 IADD3 R38, P6, R220, R41, RZ ;  /* 0x00000029dc26d210 */ /* 0x001fca0007fde0ff */
[----:B------:R-:W-:Y:S01]  /*11460*/  @!P5 IMAD.X R39, R11, 0x1, R44, P6 ;  /* 0x000000010b27d824 */ /* 0x000fe200030e062c */
[----:B--2---:R-:W-:Y:S04]  /*11470*/  @!P2 ST.E.128 desc[UR54][R36.64], R12 ;  /* 0x0000000c2400a985 */ /* 0x004fe8000c101d36 */
[----:B------:R-:W0:Y:S04]  /*11480*/  @!P4 LDS.128 R12, [R88+0x16200] ;  /* 0x01620000580cc984 */ /* 0x000e280000000c00 */
[----:B0-----:R-:W-:Y:S04]  /*11490*/  @!P4 ST.E.128 desc[UR54][R34.64], R12 ;  /* 0x0000000c2200c985 */ /* 0x001fe8000c101d36 */
[----:B------:R-:W0:Y:S04]  /*114a0*/  @!P5 LDS.128 R12, [R89+0x16200] ;  /* 0x01620000590cd984 */ /* 0x000e280000000c00 */
[----:B0-----:R2:W-:Y:S02]  /*114b0*/  @!P5 ST.E.128 desc[UR54][R38.64], R12 ;  /* 0x0000000c2600d985 */ /* 0x0015e4000c101d36 */
.L_x_6715:
[----:B------:R-:W-:Y:S05]  /*114c0*/  BSYNC B0 ;  /* 0x0000000000007941 */ /* 0x000fea0003800000 */
.L_x_6714:
[----:B---3--:R-:W3:Y:S04]  /*114d0*/  LDL R11, [R1+0xc] ;  /* 0x00000c00010b7983 */ /* 0x008ee80000100800 */
        /* <DEDUP_REMOVED lines=24> */
.L_x_6606:
        /* <DEDUP_REMOVED lines=8> */
[----:B---3--:R-:W-:-:S05]  /*116e0*/  @P1 SHF.R.U32.HI R3, RZ, R5, R0 ;  /* 0x00000005ff031219 */ /* 0x008fca0000011600 */
[----:B------:R-:W-:-:S04]  /*116f0*/  IMAD.IADD R3, R136, 0x1, R3 ;  /* 0x0000000188037824 */ /* 0x000fc800078e0203 */
[----:B------:R-:W-:-:S05]  /*11700*/  IMAD.HI R3, R3, 0x66666667, RZ ;  /* 0x6666666703037827 */ /* 0x000fca00078e02ff */
[----:B------:R-:W-:-:S04]  /*11710*/  SHF.R.U32.HI R0, RZ, 0x1f, R3 ;  /* 0x0000001fff007819 */ /* 0x000fc80000011603 */
[----:B------:R-:W-:-:S04]  /*11720*/  LEA.HI.SX32 R0, R3, R0, 0x1a ;  /* 0x0000000003007211 */ /* 0x000fc800078fd2ff */
[----:B------:R-:W-:-:S04]  /*11730*/  VIMNMX R137, R137, R0, PT ;  /* 0x0000000089897248 */ /* 0x000fc80003fe0100 */
[----:B------:R-:W-:Y:S01]  /*11740*/  ISETP.GE.AND P1, PT, R137, 0x1, PT ;  /* 0x000000018900780c */ /* 0x000fe20003f26270 */
[----:B------:R-:W-:-:S12]  /*11750*/  @P0 BRA `(.L_x_6717) ;  /* 0x00000000000c0947 */ /* 0x000fd80003800000 */
[----:B------:R-:W0:Y:S01]  /*11760*/  FENCE.VIEW.ASYNC.G ;  /* 0x00000000000073c6 */ /* 0x000e220000000100 */
[----:B------:R-:W-:Y:S05]  /*11770*/  WARPSYNC.ALL ;  /* 0x0000000000007948 */ /* 0x000fea0003800000 */
[----:B0-----:R-:W-:Y:S06]  /*11780*/  BAR.ARV 0xc, 0x180 ;  /* 0x0306000000007b1d */ /* 0x001fec0000002000 */
.L_x_6717:
        /* <DEDUP_REMOVED lines=12> */
[----:B0-----:R-:W-:Y:S02]  /*11850*/  IADD3 R2, R4, 0xffffffe, RZ ;  /* 0x0ffffffe04027810 */ /* 0x001fe40007ffe0ff */
[----:B------:R-:W-:-:S04]  /*11860*/  IABS R4, R0 ;  /* 0x0000000000047213 */ /* 0x000fc80000000000 */
[----:B------:R0:W2:Y:S01]  /*11870*/  F2I.FTZ.U32.TRUNC.NTZ R3, R2 ;  /* 0x0000000200037305 */ /* 0x0000a2000021f000 */
[----:B------:R-:W-:-:S04]  /*11880*/  LOP3.LUT R0, R0, R6, RZ, 0x3c, !PT ;  /* 0x0000000600007212 */ /* 0x000fc800078e3cff */
        /* <DEDUP_REMOVED lines=14> */
[----:B------:R-:W-:Y:S01]  /*11970*/  @!P2 IMAD.MOV R3, RZ, RZ, -R3 ;  /* 0x000000ffff03a224 */ /* 0x000fe200078e0a03 */
[----:B------:R-:W-:-:S05]  /*11980*/  @!P1 LOP3.LUT R3, RZ, R6, RZ, 0x33, !PT ;  /* 0x00000006ff039212 */ /* 0x000fca00078e33ff */
[----:B------:R-:W-:-:S07]  /*11990*/  IMAD.MOV.U32 R106, RZ, RZ, R3 ;  /* 0x000000ffff6a7224 */ /* 0x000fce00078e0003 */
.L_x_6719:
[----:B------:R-:W-:Y:S05]  /*119a0*/  BSYNC B0 ;  /* 0x0000000000007941 */ /* 0x000fea0003800000 */
.L_x_6718:
[----:B------:R-:W2:Y:S01]  /*119b0*/  LDL R0, [R1+0x74] ;  /* 0x0000740001007983 */ /* 0x000ea20000100800 */
[----:B------:R-:W-:Y:S01]  /*119c0*/  PLOP3.LUT P0, PT, PT, PT, PT, 0x80, 0x0 ;  /* 0x000000000000781c */ /* 0x000fe20003f0f070 */
[----:B------:R-:W-:Y:S01]  /*119d0*/  IMAD.MOV.U32 R149, RZ, RZ, RZ ;  /* 0x000000ffff957224 */ /* 0x000fe200078e00ff */
[----:B------:R-:W-:Y:S01]  /*119e0*/  CS2R R24, SRZ ;  /* 0x0000000000187805 */ /* 0x000fe2000001ff00 */
        /* <DEDUP_REMOVED lines=15> */
[----:B------:R-:W-:Y:S01]  /*11ae0*/  MOV R3, RZ ;  /* 0x000000ff00037202 */ /* 0x000fe20000000f00 */
        /* <DEDUP_REMOVED lines=10> */
[----:B-----5:R-:W-:-:S02]  /*11b90*/  CS2R R46, SRZ ;  /* 0x00000000002e7805 */ /* 0x020fc4000001ff00 */
[----:B------:R-:W-:Y:S02]  /*11ba0*/  CS2R R84, SRZ ;  /* 0x0000000000547805 */ /* 0x000fe4000001ff00 */
[----:B------:R-:W-:Y:S02]  /*11bb0*/  CS2R R60, SRZ ;  /* 0x00000000003c7805 */ /* 0x000fe4000001ff00 */
[----:B------:R-:W-:Y:S02]  /*11bc0*/  CS2R R134, SRZ ;  /* 0x0000000000867805 */ /* 0x000fe4000001ff00 */
[----:B------:R-:W-:Y:S01]  /*11bd0*/  CS2R R76, SRZ ;  /* 0x00000000004c7805 */ /* 0x000fe2000001ff00 */
[----:B------:R-:W-:Y:S01]  /*11be0*/  IMAD.MOV.U32 R128, RZ, RZ, RZ ;  /* 0x000000ffff807224 */ /* 0x000fe200078e00ff */
[----:B------:R-:W-:Y:S02]  /*11bf0*/  CS2R R8, SRZ ;  /* 0x0000000000087805 */ /* 0x000fe4000001ff00 */
[----:B------:R-:W-:-:S02]  /*11c00*/  CS2R R102, SRZ ;  /* 0x0000000000667805 */ /* 0x000fc4000001ff00 */
[----:B------:R-:W-:Y:S02]  /*11c10*/  CS2R R10, SRZ ;  /* 0x00000000000a7805 */ /* 0x000fe4000001ff00 */
[----:B------:R-:W-:Y:S02]  /*11c20*/  CS2R R132, SRZ ;  /* 0x0000000000847805 */ /* 0x000fe4000001ff00 */
[----:B------:R-:W-:Y:S02]  /*11c30*/  CS2R R44, SRZ ;  /* 0x00000000002c7805 */ /* 0x000fe4000001ff00 */
[----:B------:R-:W-:Y:S02]  /*11c40*/  CS2R R94, SRZ ;  /* 0x00000000005e7805 */ /* 0x000fe4000001ff00 */
[----:B-1----:R-:W-:Y:S02]  /*11c50*/  CS2R R42, SRZ ;  /* 0x00000000002a7805 */ /* 0x002fe4000001ff00 */
[----:B------:R-:W-:-:S02]  /*11c60*/  CS2R R110, SRZ ;  /* 0x00000000006e7805 */ /* 0x000fc4000001ff00 */
[----:B----4-:R-:W-:Y:S01]  /*11c70*/  CS2R R40, SRZ ;  /* 0x0000000000287805 */ /* 0x010fe2000001ff00 */
[----:B------:R-:W-:Y:S01]  /*11c80*/  IMAD.MOV.U32 R98, RZ, RZ, RZ ;  /* 0x000000ffff627224 */ /* 0x000fe200078e00ff */
[----:B------:R-:W-:Y:S01]  /*11c90*/  CS2R R38, SRZ ;  /* 0x0000000000267805 */ /* 0x000fe2000001ff00 */
[----:B------:R-:W-:Y:S01]  /*11ca0*/  IMAD.MOV.U32 R90, RZ, RZ, RZ ;  /* 0x000000ffff5a7224 */ /* 0x000fe200078e00ff */
[----:B------:R-:W-:Y:S02]  /*11cb0*/  CS2R R120, SRZ ;  /* 0x0000000000787805 */ /* 0x000fe4000001ff00 */
[----:B------:R-:W-:Y:S02]  /*11cc0*/  CS2R R56, SRZ ;  /* 0x0000000000387805 */ /* 0x000fe4000001ff00 */
[----:B------:R-:W-:Y:S02]  /*11cd0*/  CS2R R36, SRZ ;  /* 0x0000000000247805 */ /* 0x000fe4000001ff00 */
[----:B------:R-:W-:Y:S01]  /*11ce0*/  CS2R R116, SRZ ;  /* 0x0000000000747805 */ /* 0x000fe2000001ff00 */
[----:B------:R-:W-:Y:S01]  /*11cf0*/  IMAD.MOV.U32 R82, RZ, RZ, RZ ;  /* 0x000000ffff527224 */ /* 0x000fe200078e00ff */
[----:B------:R-:W-:-:S02]  /*11d00*/  MOV R118, RZ ;  /* 0x000000ff00767202 */ /* 0x000fc40000000f00 */
[----:B------:R-:W-:Y:S02]  /*11d10*/  CS2R R114, SRZ ;  /* 0x0000000000727805 */ /* 0x000fe4000001ff00 */
[----:B------:R-:W-:Y:S01]  /*11d20*/  CS2R R64, SRZ ;  /* 0x0000000000407805 */ /* 0x000fe2000001ff00 */
[----:B--2---:R-:W-:-:S05]  /*11d30*/  IMAD R0, R0, R106, RZ ;  /* 0x0000006a00007224 */ /* 0x004fca00078e02ff */
[----:B------:R0:W-:Y:S01]  /*11d40*/  STL [R1+0x44], R0 ;  /* 0x0000440001007387 */ /* 0x0001e20000100800 */
[----:B------:R-:W-:Y:S02]  /*11d50*/  VIADDMNMX R106, R0, R106, R137, PT ;  /* 0x0000006a006a7246 */ /* 0x000fe40003800189 */
[----:B------:R-:W-:Y:S02]  /*11d60*/  CS2R R136, SRZ ;  /* 0x0000000000887805 */ /* 0x000fe4000001ff00 */
        /* <DEDUP_REMOVED lines=11> */
.L_x_7004:
[----:B------:R-:W1:Y:S01]  /*11e20*/  LDL R2, [R1+0x2c] ;  /* 0x00002c0001027983 */ /* 0x000e620000100800 */
[----:B------:R-:W-:-:S06]  /*11e30*/  ULOP3.LUT UP0, URZ, UR48, 0x9f, URZ, 0xc0, !UPT ;  /* 0x0000009f303f7892 */ /* 0x000fcc000f80c03f */
[----:B------:R-:W-:Y:S02]  /*11e40*/  PLOP3.LUT P0, PT, PT, PT, UP0, 0x80, 0x0 ;  /* 0x000000000000781c */ /* 0x000fe40003f0f008 */
[----:B-1----:R-:W-:-:S04]  /*11e50*/  LEA.HI R0, R2, R2, RZ, 0x1 ;  /* 0x0000000202007211 */ /* 0x002fc800078f08ff */
        /* <DEDUP_REMOVED lines=21> */
[----:B01----:R-:W-:Y:S05]  /*11fb0*/  CALL.ABS.NOINC R2 ;  /* 0x0000000002007343 */ /* 0x003fea0003c00000 */
.L_x_6722:
        /* <DEDUP_REMOVED lines=11> */
[----:B------:R-:W5:Y:S01]  /*12070*/  @P0 LDC.64 R4, c[0x0][0x9b0] ;  /* 0x00026c00ff040b82 */ /* 0x000f620000000a00 */
[----:B--2---:R-:W-:-:S02]  /*12080*/  @P1 IMAD R6, R21, R12, RZ ;  /* 0x0000000c15061224 */ /* 0x004fc400078e02ff */
[----:B-1----:R-:W-:Y:S02]  /*12090*/  @P0 IMAD R0, R21, R10, RZ ;  /* 0x0000000a15000224 */ /* 0x002fe400078e02ff */
[C---:B---3--:R-:W-:Y:S02]  /*120a0*/  @P1 IMAD R13, R20.reuse, R13, R6 ;  /* 0x0000000d140d1224 */ /* 0x048fe400078e0206 */
[----:B------:R-:W-:-:S04]  /*120b0*/  @P1 IMAD.WIDE.U32 R8, R20, R12, RZ ;  /* 0x0000000c14081225 */ /* 0x000fc800078e00ff */
[C---:B------:R-:W-:Y:S02]  /*120c0*/  @P0 IMAD R11, R20.reuse, R11, R0 ;  /* 0x0000000b140b0224 */ /* 0x040fe400078e0200 */
[----:B------:R-:W-:-:S04]  /*120d0*/  @P0 IMAD.WIDE.U32 R6, R20, R10, RZ ;  /* 0x0000000a14060225 */ /* 0x000fc800078e00ff */
[----:B------:R-:W-:Y:S02]  /*120e0*/  @P1 IMAD.IADD R9, R9, 0x1, R13 ;  /* 0x0000000109091824 */ /* 0x000fe400078e020d */
[----:B------:R-:W-:Y:S02]  /*120f0*/  @P0 IMAD.IADD R7, R7, 0x1, R11 ;  /* 0x0000000107070824 */ /* 0x000fe400078e020b */
[----:B----4-:R-:W-:-:S04]  /*12100*/  @P1 IMAD.WIDE.U32 R8, R226, R2, R8 ;  /* 0x00000002e2081225 */ /* 0x010fc800078e0008 */
[----:B-----5:R-:W-:Y:S01]  /*12110*/  @P0 IMAD.WIDE.U32 R6, R226, R4, R6 ;  /* 0x00000004e2060225 */ /* 0x020fe200078e0006 */
[----:B------:R-:W-:-:S03]  /*12120*/  @P1 LEA R10, P3, R8, UR6, 0x2 ;  /* 0x00000006080a1c11 */ /* 0x000fc6000f8610ff */
[----:B------:R-:W-:Y:S01]  /*12130*/  @P1 IMAD R3, R226, R3, R9 ;  /* 0x00000003e2031224 */ /* 0x000fe200078e0209 */
[----:B------:R-:W-:Y:S01]  /*12140*/  @P0 LEA R4, P2, R6, UR4, 0x2 ;  /* 0x0000000406040c11 */ /* 0x000fe2000f8410ff */
[----:B------:R-:W-:Y:S01]  /*12150*/  @P0 IMAD R5, R226, R5, R7 ;  /* 0x00000005e2050224 */ /* 0x000fe200078e0207 */
[----:B------:R-:W-:Y:S01]  /*12160*/  ULDC UR4, c[0x0][0x3f4] ;  /* 0x0000fd0000047ab9 */ /* 0x000fe20000000800 */
[----:B------:R-:W-:Y:S01]  /*12170*/  IMAD.MOV.U32 R0, RZ, RZ, 0x3f800000 ;  /* 0x3f800000ff007424 */ /* 0x000fe200078e00ff */
[----:B------:R-:W-:Y:S02]  /*12180*/  @P1 LEA.HI.X R11, R8, UR7, R3, 0x2, P3 ;  /* 0x00000007080b1c11 */ /* 0x000fe400098f1403 */
[----:B------:R-:W-:Y:S02]  /*12190*/  MOV R3, 0x3f800000 ;  /* 0x3f80000000037802 */ /* 0x000fe40000000f00 */
[----:B------:R-:W-:Y:S01]  /*121a0*/  @P0 LEA.HI.X R5, R6, UR5, R5, 0x2, P2 ;  /* 0x0000000506050c11 */ /* 0x000fe200090f1405 */
        /* <DEDUP_REMOVED lines=17> */
.L_x_6726:
[----:B--2---:R2:W3:Y:S02]  /*122c0*/  SYNCS.PHASECHK.TRANS64.TRYWAIT P0, [R18+URZ+0x33400], R3 ;  /* 0x03340003120075a7 */ /* 0x0044e4000800017f */
[----:B---3--:R-:W-:Y:S05]  /*122d0*/  @!P0 NANOSLEEP.SYNCS 0x989680 ;  /* 0x009896800000895d */ /* 0x008fea0003900000 */
[----:B------:R-:W3:Y:S02]  /*122e0*/  @!P0 SYNCS.PHASECHK.TRANS64 P0, [R18+URZ+0x33400], R3 ;  /* 0x03340003120085a7 */ /* 0x000ee4000800007f */
[----:B---3--:R-:W-:Y:S05]  /*122f0*/  @!P0 BRA `(.L_x_6726) ;  /* 0xfffffffc00f08947 */ /* 0x008fea000383ffff */
.L_x_6725:
[----:B------:R-:W-:Y:S05]  /*12300*/  BSYNC B0 ;  /* 0x0000000000007941 */ /* 0x000fea0003800000 */
.L_x_6724:
[----:B------:R-:W-:Y:S05]  /*12310*/  BRA `(.L_x_6727) ;  /* 0x0000007000487947 */ /* 0x000fea0003800000 */
.L_x_6723:
[----:B------:R-:W-:Y:S01]  /*12320*/  ULOP3.LUT UP0, URZ, UR48, 0x1bf, URZ, 0xc0, !UPT ;  /* 0x000001bf303f7892 */ /* 0x000fe2000f80c03f */
[----:B------:R-:W-:Y:S01]  /*12330*/  SHF.R.S32.HI R0, RZ, 0x1f, R129 ;  /* 0x0000001fff007819 */ /* 0x000fe20000011481 */
        /* <DEDUP_REMOVED lines=12> */
[----:B0-----:R-:W-:Y:S01]  /*12400*/  MOV R14, 0x0 ;  /* 0x00000000000e7802 */ /* 0x001fe20000000f00 */
        /* <DEDUP_REMOVED lines=15> */
.L_x_6728:
[----:B------:R-:W2:Y:S01]  /*12500*/  LDL R45, [R1+0x48] ;  /* 0x00004800012d7983 */ /* 0x000ea20000100800 */
[----:B------:R-:W-:Y:S01]  /*12510*/  ULDC.U8 UR4, c[0x0][0x410] ;  /* 0x0001040000047ab9 */ /* 0x000fe20000000000 */
[----:B------:R-:W1:Y:S01]  /*12520*/  S2R R20, SR_TID.X ;  /* 0x0000000000147919 */ /* 0x000e620000002100 */
[----:B------:R-:W-:Y:S01]  /*12530*/  ISETP.NE.AND P0, PT, RZ, UR4, PT ;  /* 0x00000004ff007c0c */ /* 0x000fe2000bf05270 */
[----:B------:R-:W-:Y:S01]  /*12540*/  BSSY B0, `(.L_x_6729) ;  /* 0x00006e7000007945 */ /* 0x000fe20003800000 */
[C---:B-1----:R-:W-:Y:S01]  /*12550*/  VIADD R40, R20.reuse, 0xffffff80 ;  /* 0xffffff8014287836 */ /* 0x042fe20000000000 */
[----:B------:R-:W-:-:S04]  /*12560*/  IADD3 R42, R20, -0x80, RZ ;  /* 0xffffff80142a7810 */ /* 0x000fc80007ffe0ff */
[----:B------:R-:W-:-:S04]  /*12570*/  LEA.HI R40, R40, R42, RZ, 0x1 ;  /* 0x0000002a28287211 */ /* 0x000fc800078f08ff */
[----:B------:R-:W-:-:S05]  /*12580*/  SHF.R.S32.HI R40, RZ, 0x1, R40 ;  /* 0x00000001ff287819 */ /* 0x000fca0000011428 */
[----:B--2---:R-:W-:Y:S01]  /*12590*/  IMAD.IADD R10, R40, 0x1, R45 ;  /* 0x00000001280a7824 */ /* 0x004fe200078e022d */
[----:B------:R-:W-:Y:S06]  /*125a0*/  @!P0 BRA `(.L_x_6730) ;  /* 0x0000003400e08947 */ /* 0x000fec0003800000 */
[----:B------:R-:W1:Y:S01]  /*125b0*/  LDC R43, c[0x0][0x448] ;  /* 0x00011200ff2b7b82 */ /* 0x000e620000000800 */
[----:B------:R-:W-:Y:S01]  /*125c0*/  IMAD.MOV.U32 R8, RZ, RZ, R24 ;  /* 0x000000ffff087224 */ /* 0x000fe200078e0018 */
[----:B------:R-:W-:Y:S01]  /*125d0*/  ULDC.64 UR4, c[0x0][0x3f8] ;  /* 0x0000fe0000047ab9 */ /* 0x000fe20000000a00 */
[----:B------:R-:W-:Y:S01]  /*125e0*/  IMAD.MOV.U32 R9, RZ, RZ, R29 ;  /* 0x000000ffff097224 */ /* 0x000fe200078e001d */
[----:B------:R-:W-:Y:S01]  /*125f0*/  ULDC.64 UR6, c[0x0][0x408] ;  /* 0x0001020000067ab9 */ /* 0x000fe20000000a00 */
[----:B------:R-:W-:Y:S01]  /*12600*/  IMAD.MOV.U32 R4, RZ, RZ, R26 ;  /* 0x000000ffff047224 */ /* 0x000fe200078e001a */
[----:B------:R-:W-:Y:S01]  /*12610*/  ULDC.64 UR8, c[0x0][0x400] ;  /* 0x0001000000087ab9 */ /* 0x000fe20000000a00 */
[----:B-1----:R-:W-:-:S13]  /*12620*/  ISETP.NE.AND P0, PT, R43, 0x1, PT ;  /* 0x000000012b00780c */ /* 0x002fda0003f05270 */
[----:B------:R-:W1:Y:S08]  /*12630*/  @P0 LDC R3, c[0x0][0x44c] ;  /* 0x00011300ff030b82 */ /* 0x000e700000000800 */
[----:B------:R-:W2:Y:S01]  /*12640*/  @P0 LDC R5, c[0x0][0x450] ;  /* 0x00011400ff050b82 */ /* 0x000ea20000000800 */
[----:B-1----:R-:W-:-:S04]  /*12650*/  @P0 IMAD.HI.U32 R0, R10, R3, RZ ;  /* 0x000000030a000227 */ /* 0x002fc800078e00ff */
[----:B------:R-:W-:Y:S01]  /*12660*/  IMAD.MOV.U32 R3, RZ, RZ, R10 ;  /* 0x000000ffff037224 */ /* 0x000fe200078e000a */
[----:B--2---:R-:W-:Y:S02]  /*12670*/  @P0 SHF.R.U32.HI R3, RZ, R5, R0 ;  /* 0x00000005ff030219 */ /* 0x004fe40000011600 */
[----:B------:R-:W-:Y:S02]  /*12680*/  MOV R5, R31 ;  /* 0x0000001f00057202 */ /* 0x000fe40000000f00 */
        /* <DEDUP_REMOVED lines=14> */
[----:B------:R1:W2:Y:S04]  /*12770*/  SHFL.IDX PT, R0, R13, RZ, 0x1e1f ;  /* 0x001e1fff0d007589 */ /* 0x0002a800000e0000 */
[----:B------:R-:W3:Y:S04]  /*12780*/  SHFL.IDX PT, R7, R7, RZ, 0x1e1f ;  /* 0x001e1fff07077589 */ /* 0x000ee800000e0000 */
[----:B------:R-:W4:Y:S04]  /*12790*/  SHFL.IDX PT, R3, R3, RZ, 0x1e1f ;  /* 0x001e1fff03037589 */ /* 0x000f2800000e0000 */
[----:B-1----:R-:W0:Y:S02]  /*127a0*/  SHFL.IDX PT, R39, R39, RZ, 0x1e1f ;  /* 0x001e1fff27277589 */ /* 0x002e2400000e0000 */
.L_x_7010:
[----:B------:R-:W5:Y:S01]  /*127b0*/  LDL R4, [R1+0x4c] ;  /* 0x00004c0001047983 */ /* 0x000f620000100800 */
[----:B------:R-:W-:Y:S01]  /*127c0*/  BSSY B1, `(.L_x_6732) ;  /* 0x0000052000017945 */ /* 0x000fe20003800000 */
[----:B------:R-:W-:Y:S02]  /*127d0*/  CS2R R8, SRZ ;  /* 0x0000000000087805 */ /* 0x000fe4000001ff00 */
[----:B------:R-:W-:Y:S02]  /*127e0*/  CS2R R12, SRZ ;  /* 0x00000000000c7805 */ /* 0x000fe4000001ff00 */
[----:B------:R-:W-:Y:S02]  /*127f0*/  CS2R R20, SRZ ;  /* 0x0000000000147805 */ /* 0x000fe4000001ff00 */
[----:B------:R-:W-:Y:S02]  /*12800*/  CS2R R26, SRZ ;  /* 0x00000000001a7805 */ /* 0x000fe4000001ff00 */
[----:B------:R-:W-:-:S02]  /*12810*/  CS2R R30, SRZ ;  /* 0x00000000001e7805 */ /* 0x000fc4000001ff00 */
[----:B------:R-:W-:Y:S02]  /*12820*/  CS2R R36, SRZ ;  /* 0x0000000000247805 */ /* 0x000fe4000001ff00 */
[----:B0-----:R-:W-:Y:S02]  /*12830*/  CS2R R14, SRZ ;  /* 0x00000000000e7805 */ /* 0x001fe4000001ff00 */
[----:B------:R-:W-:Y:S02]  /*12840*/  CS2R R24, SRZ ;  /* 0x0000000000187805 */ /* 0x000fe4000001ff00 */
[----:B------:R-:W-:Y:S02]  /*12850*/  CS2R R28, SRZ ;  /* 0x00000000001c7805 */ /* 0x000fe4000001ff00 */
[----:B------:R-:W-:Y:S02]  /*12860*/  CS2R R32, SRZ ;  /* 0x0000000000207805 */ /* 0x000fe4000001ff00 */
[----:B------:R-:W-:Y:S01]  /*12870*/  CS2R R34, SRZ ;  /* 0x0000000000227805 */ /* 0x000fe2000001ff00 */
[----:B-----5:R-:W-:-:S05]  /*12880*/  IMAD R43, R4, R43, RZ ;  /* 0x0000002b042b7224 */ /* 0x020fca00078e02ff */
[----:B------:R-:W-:Y:S02]  /*12890*/  ISETP.GE.AND P0, PT, R10, R43, PT ;  /* 0x0000002b0a00720c */ /* 0x000fe40003f06270 */
[----:B------:R-:W-:-:S11]  /*128a0*/  CS2R R10, SRZ ;  /* 0x00000000000a7805 */ /* 0x000fd6000001ff00 */
[----:B------:R-:W-:Y:S05]  /*128b0*/  @P0 BRA `(.L_x_6733) ;  /* 0x0000000400080947 */ /* 0x000fea0003800000 */
        /* <DEDUP_REMOVED lines=20> */
[----:B------:R-:W-:Y:S02]  /*12a00*/  SHF.R.S32.HI R10, RZ, 0x1f, R47 ;  /* 0x0000001fff0a7819 */ /* 0x000fe4000001142f */
[C---:B------:R-:W-:Y:S01]  /*12a10*/  @!P3 IADD3 R24, P5, R47.reuse, R39, RZ ;  /* 0x000000272f18b210 */ /* 0x040fe20007fbe0ff */
[----:B------:R1:W5:Y:S01]  /*12a20*/  @!P4 LD.E.64 R32, desc[UR54][R8.64] ;  /* 0x000000360820c980 */ /* 0x000362000c101b00 */
[----:B------:R-:W-:-:S02]  /*12a30*/  @!P3 IADD3 R20, P4, R47, R7, RZ ;  /* 0x000000072f14b210 */ /* 0x000fc40007f9e0ff */
[----:B------:R-:W-:Y:S01]  /*12a40*/  ISETP.GE.AND P0, PT, R224, UR4, PT ;  /* 0x00000004e0007c0c */ /* 0x000fe2000bf06270 */
[C---:B------:R-:W-:Y:S01]  /*12a50*/  @!P3 IMAD.X R25, R3.reuse, 0x1, R10, P5 ;  /* 0x000000010319b824 */ /* 0x040fe200028e060a */
[----:B------:R-:W-:Y:S01]  /*12a60*/  SHF.R.S32.HI R11, RZ, 0x1f, R46 ;  /* 0x0000001fff0b7819 */ /* 0x000fe2000001142e */
[----:B------:R-:W-:Y:S01]  /*12a70*/  @!P3 IMAD.X R21, R0, 0x1, R10, P4 ;  /* 0x000000010015b824 */ /* 0x000fe200020e060a */
[C---:B------:R-:W-:Y:S02]  /*12a80*/  @!P2 IADD3 R12, P4, R46.reuse, R7, RZ ;  /* 0x000000072e0ca210 */ /* 0x040fe40007f9e0ff */
[----:B------:R-:W-:Y:S02]  /*12a90*/  @!P2 IADD3 R14, P5, R46, R39, RZ ;  /* 0x000000272e0ea210 */ /* 0x000fe40007fbe0ff */
[----:B------:R-:W-:Y:S01]  /*12aa0*/  SHF.R.S32.HI R6, RZ, 0x1f, R42 ;  /* 0x0000001fff067819 */ /* 0x000fe2000001142a */
[--C-:B------:R-:W-:Y:S01]  /*12ab0*/  @!P2 IMAD.X R13, R0, 0x1, R11.reuse, P4 ;  /* 0x00000001000da824 */ /* 0x100fe200020e060b */
[C---:B------:R-:W-:Y:S01]  /*12ac0*/  @!P1 IADD3 R34, P4, R42.reuse, R7, RZ ;  /* 0x000000072a229210 */ /* 0x040fe20007f9e0ff */
[----:B------:R-:W-:Y:S01]  /*12ad0*/  @!P2 IMAD.X R15, R3, 0x1, R11, P5 ;  /* 0x00000001030fa824 */ /* 0x000fe200028e060b */
[----:B------:R-:W-:Y:S01]  /*12ae0*/  @!P1 IADD3 R10, P5, R42, R39, RZ ;  /* 0x000000272a0a9210 */ /* 0x000fe20007fbe0ff */
[----:B------:R2:W5:Y:S01]  /*12af0*/  @!P3 LD.E.64 R26, desc[UR54][R20.64] ;  /* 0x00000036141ab980 */ /* 0x000562000c101b00 */
[----:B------:R-:W-:-:S02]  /*12b00*/  @!P1 IADD3.X R35, R0, R6, RZ, P4, !PT ;  /* 0x0000000600239210 */ /* 0x000fc400027fe4ff */
[----:B------:R-:W-:Y:S01]  /*12b10*/  ISETP.GE.AND P4, PT, R38, UR4, PT ;  /* 0x0000000426007c0c */ /* 0x000fe2000bf86270 */
[----:B------:R-:W-:Y:S01]  /*12b20*/  @!P1 IMAD.X R11, R3, 0x1, R6, P5 ;  /* 0x00000001030b9824 */ /* 0x000fe200028e0606 */
[----:B0-----:R-:W-:Y:S02]  /*12b30*/  @!P0 SHF.R.S32.HI R5, RZ, 0x1f, R224 ;  /* 0x0000001fff058819 */ /* 0x001fe400000114e0 */
[----:B-1----:R-:W-:Y:S02]  /*12b40*/  @!P0 IADD3 R8, P5, R224, R7, RZ ;  /* 0x00000007e0088210 */ /* 0x002fe40007fbe0ff */
[----:B------:R-:W-:-:S03]  /*12b50*/  SHF.R.S32.HI R28, RZ, 0x1f, R38 ;  /* 0x0000001fff1c7819 */ /* 0x000fc60000011426 */
[--C-:B------:R-:W-:Y:S01]  /*12b60*/  @!P0 IMAD.X R9, R0, 0x1, R5.reuse, P5 ;  /* 0x0000000100098824 */ /* 0x100fe200028e0605 */
[----:B------:R-:W-:Y:S02]  /*12b70*/  @!P0 IADD3 R4, P5, R224, R39, RZ ;  /* 0x00000027e0048210 */ /* 0x000fe40007fbe0ff */
[----:B--2---:R-:W-:Y:S02]  /*12b80*/  CS2R R20, SRZ ;  /* 0x0000000000147805 */ /* 0x004fe4000001ff00 */
[----:B------:R-:W5:Y:S01]  /*12b90*/  @!P0 LD.E.64 R36, desc[UR54][R8.64] ;  /* 0x0000003608248980 */ /* 0x000f62000c101b00 */
        /* <DEDUP_REMOVED lines=20> */
.L_x_6733:
[----:B------:R-:W-:Y:S05]  /*12ce0*/  BSYNC B1 ;  /* 0x0000000000017941 */ /* 0x000fea0003800000 */
.L_x_6732:
        /* <DEDUP_REMOVED lines=8> */
[----:B------:R-:W1:Y:S02]  /*12d70*/  SYNCS.PHASECHK.TRANS64.TRYWAIT P0, [R18+URZ+0x33400], R3 ;  /* 0x03340003120075a7 */ /* 0x000e64000800017f */
[----:B-1----:R-:W-:Y:S05]  /*12d80*/  @!P0 BRA `(.L_x_6735) ;  /* 0x0000024800808947 */ /* 0x002fea0003800000 */
.L_x_7011:
[----:B------:R-:W-:Y:S05]  /*12d90*/  BSYNC B1 ;  /* 0x0000000000017941 */ /* 0x000fea0003800000 */
.L_x_6734:
[----:B------:R-:W-:Y:S05]  /*12da0*/  @P1 BRA `(.L_x_6736) ;  /* 0x0000006400801947 */ /* 0x000fea0003800000 */
[----:B------:R-:W1:Y:S01]  /*12db0*/  LDL R40, [R1+0x58] ;  /* 0x0000580001287983 */ /* 0x000e620000100800 */
[----:B------:R-:W2:Y:S03]  /*12dc0*/  LDC R5, c[0x0][0x3f4] ;  /* 0x0000fd00ff057b82 */ /* 0x000ea60000000800 */
[----:B0-----:R-:W4:Y:S04]  /*12dd0*/  LDL R39, [R1+0x18] ;  /* 0x0000180001277983 */ /* 0x001f280000100800 */
[----:B------:R-:W4:Y:S04]  /*12de0*/  LDL R38, [R1+0x20] ;  /* 0x0000200001267983 */ /* 0x000f280000100800 */
[----:B---3--:R-:W3:Y:S04]  /*12df0*/  LDL R7, [R1+0x24] ;  /* 0x0000240001077983 */ /* 0x008ee80000100800 */
[----:B------:R-:W3:Y:S04]  /*12e00*/  LDL R6, [R1+0x1c] ;  /* 0x00001c0001067983 */ /* 0x000ee80000100800 */
[----:B------:R-:W3:Y:S01]  /*12e10*/  LDL R4, [R1+0x28] ;  /* 0x0000280001047983 */ /* 0x000ee20000100800 */
[----:B------:R-:W-:Y:S01]  /*12e20*/  LEA.HI R41, R41, R48, RZ, 0x2 ;  /* 0x0000003029297211 */ /* 0x000fe200078f10ff */
[----:B------:R-:W-:Y:S03]  /*12e30*/  BSSY B1, `(.L_x_6737) ;  /* 0x0000086000017945 */ /* 0x000fe60003800000 */
[----:B------:R-:W-:-:S02]  /*12e40*/  SHF.R.S32.HI R0, RZ, 0x2, R41 ;  /* 0x00000002ff007819 */ /* 0x000fc40000011429 */
[----:B------:R-:W-:Y:S02]  /*12e50*/  SHF.R.S32.HI R41, RZ, 0x1f, R41 ;  /* 0x0000001fff297819 */ /* 0x000fe40000011429 */
[----:B--2---:R-:W-:Y:S02]  /*12e60*/  ISETP.GE.AND P6, PT, R224, R5, PT ;  /* 0x00000005e000720c */ /* 0x004fe40003fc6270 */
[----:B------:R-:W-:-:S04]  /*12e70*/  LEA.HI R41, R41, R0, RZ, 0x2 ;  /* 0x0000000029297211 */ /* 0x000fc800078f10ff */
[----:B------:R-:W-:-:S05]  /*12e80*/  LOP3.LUT R41, R41, 0xfffffffc, RZ, 0xc0, !PT ;  /* 0xfffffffc29297812 */ /* 0x000fca00078ec0ff */
[----:B------:R-:W-:-:S05]  /*12e90*/  IMAD.IADD R41, R0, 0x1, -R41 ;  /* 0x0000000100297824 */ /* 0x000fca00078e0a29 */
[----:B------:R-:W-:Y:S02]  /*12ea0*/  LOP3.LUT P0, RZ, R41, 0x2, RZ, 0xc0, !PT ;  /* 0x0000000229ff7812 */ /* 0x000fe4000780c0ff */
[----:B-1----:R-:W-:Y:S02]  /*12eb0*/  IADD3 R3, R18, R40, RZ ;  /* 0x0000002812037210 */ /* 0x002fe40007ffe0ff */
[----:B----4-:R-:W-:-:S03]  /*12ec0*/  ISETP.GE.AND P1, PT, R39, R5, PT ;  /* 0x000000052700720c */ /* 0x010fc60003f26270 */
[----:B------:R-:W-:Y:S01]  /*12ed0*/  VIADD R0, R3, 0x20 ;  /* 0x0000002003007836 */ /* 0x000fe20000000000 */
[-C--:B------:R-:W-:Y:S02]  /*12ee0*/  ISETP.GE.AND P2, PT, R38, R5.reuse, PT ;  /* 0x000000052600720c */ /* 0x080fe40003f46270 */
[-C--:B---3--:R-:W-:Y:S02]  /*12ef0*/  ISETP.GE.AND P3, PT, R7, R5.reuse, PT ;  /* 0x000000050700720c */ /* 0x088fe40003f66270 */
        /* <DEDUP_REMOVED lines=121> */
.L_x_6738:
[----:B------:R-:W-:Y:S05]  /*13690*/  BSYNC B1 ;  /* 0x0000000000017941 */ /* 0x000fea0003800000 */
.L_x_6737:
        /* <DEDUP_REMOVED lines=125> */
.L_x_6740:
[----:B------:R-:W-:Y:S05]  /*13e70*/  BSYNC B1 ;  /* 0x0000000000017941 */ /* 0x000fea0003800000 */
.L_x_6739:
        /* <DEDUP_REMOVED lines=120> */
.L_x_6742:
[----:B------:R-:W-:Y:S05]  /*14600*/  BSYNC B1 ;  /* 0x0000000000017941 */ /* 0x000fea0003800000 */
.L_x_6741:
        /* <DEDUP_REMOVED lines=124> */
.L_x_6744:
[----:B------:R-:W-:Y:S05]  /*14dd0*/  BSYNC B1 ;  /* 0x0000000000017941 */ /* 0x000fea0003800000 */
.L_x_6743:
        /* <DEDUP_REMOVED lines=120> */
.L_x_6746:
[----:B------:R-:W-:Y:S05]  /*15560*/  BSYNC B1 ;  /* 0x0000000000017941 */ /* 0x000fea0003800000 */
.L_x_6745:
        /* <DEDUP_REMOVED lines=124> */
.L_x_6730:
[----:B------:R-:W1:Y:S01]  /*15d30*/  LDC R9, c[0x0][0x448] ;  /* 0x00011200ff097b82 */ /* 0x000e620000000800 */
[----:B------:R-:W-:Y:S01]  /*15d40*/  MOV R7, R31 ;  /* 0x0000001f00077202 */ /* 0x000fe20000000f00 */
[----:B------:R-:W-:Y:S01]  /*15d50*/  IMAD.MOV.U32 R4, RZ, RZ, R24 ;  /* 0x000000ffff047224 */ /* 0x000fe200078e0018 */
[----:B------:R-:W-:Y:S01]  /*15d60*/  ULDC.64 UR4, c[0x0][0x3f8] ;  /* 0x0000fe0000047ab9 */ /* 0x000fe20000000a00 */
[----:B------:R-:W-:Y:S01]  /*15d70*/  IMAD.MOV.U32 R6, RZ, RZ, R26 ;  /* 0x000000ffff067224 */ /* 0x000fe200078e001a */
[----:B------:R-:W-:Y:S01]  /*15d80*/  ULDC.64 UR6, c[0x0][0x408] ;  /* 0x0001020000067ab9 */ /* 0x000fe20000000a00 */
[----:B------:R-:W-:Y:S01]  /*15d90*/  ULDC.64 UR8, c[0x0][0x400] ;  /* 0x0001000000087ab9 */ /* 0x000fe20000000a00 */
[----:B-1----:R-:W-:-:S13]  /*15da0*/  ISETP.NE.AND P0, PT, R9, 0x1, PT ;  /* 0x000000010900780c */ /* 0x002fda0003f05270 */
[----:B------:R-:W1:Y:S08]  /*15db0*/  @P0 LDC R3, c[0x0][0x44c] ;  /* 0x00011300ff030b82 */ /* 0x000e700000000800 */
[----:B------:R-:W2:Y:S01]  /*15dc0*/  @P0 LDC R5, c[0x0][0x450] ;  /* 0x00011400ff050b82 */ /* 0x000ea20000000800 */
[----:B-1----:R-:W-:-:S04]  /*15dd0*/  @P0 IMAD.HI.U32 R0, R10, R3, RZ ;  /* 0x000000030a000227 */ /* 0x002fc800078e00ff */
[----:B------:R-:W-:Y:S01]  /*15de0*/  IMAD.MOV.U32 R3, RZ, RZ, R10 ;  /* 0x000000ffff037224 */ /* 0x000fe200078e000a */
[----:B--2---:R-:W-:Y:S01]  /*15df0*/  @P0 SHF.R.U32.HI R3, RZ, R5, R0 ;  /* 0x00000005ff030219 */ /* 0x004fe20000011600 */
        /* <DEDUP_REMOVED lines=19> */
.L_x_7017:
[----:B------:R-:W5:Y:S01]  /*15f30*/  LDL R0, [R1+0x4c] ;  /* 0x00004c0001007983 */ /* 0x000f620000100800 */
[----:B------:R-:W-:Y:S01]  /*15f40*/  BSSY B1, `(.L_x_6748) ;  /* 0x0000036000017945 */ /* 0x000fe20003800000 */
[----:B------:R-:W-:Y:S02]  /*15f50*/  CS2R R4, SRZ ;  /* 0x0000000000047805 */ /* 0x000fe4000001ff00 */
[----:B------:R-:W-:Y:S02]  /*15f60*/  CS2R R6, SRZ ;  /* 0x0000000000067805 */ /* 0x000fe4000001ff00 */
[----:B------:R-:W-:Y:S02]  /*15f70*/  CS2R R12, SRZ ;  /* 0x00000000000c7805 */ /* 0x000fe4000001ff00 */
[----:B0-----:R-:W-:Y:S02]  /*15f80*/  CS2R R14, SRZ ;  /* 0x00000000000e7805 */ /* 0x001fe4000001ff00 */
[----:B------:R-:W-:-:S02]  /*15f90*/  CS2R R24, SRZ ;  /* 0x0000000000187805 */ /* 0x000fc4000001ff00 */
[----:B------:R-:W-:Y:S02]  /*15fa0*/  CS2R R26, SRZ ;  /* 0x00000000001a7805 */ /* 0x000fe4000001ff00 */
[----:B------:R-:W-:Y:S02]  /*15fb0*/  CS2R R28, SRZ ;  /* 0x00000000001c7805 */ /* 0x000fe4000001ff00 */
[----:B------:R-:W-:Y:S02]  /*15fc0*/  CS2R R30, SRZ ;  /* 0x00000000001e7805 */ /* 0x000fe4000001ff00 */
[----:B------:R-:W-:Y:S02]  /*15fd0*/  CS2R R32, SRZ ;  /* 0x0000000000207805 */ /* 0x000fe4000001ff00 */
[----:B------:R-:W-:Y:S01]  /*15fe0*/  CS2R R34, SRZ ;  /* 0x0000000000227805 */ /* 0x000fe2000001ff00 */
[----:B-----5:R-:W-:Y:S01]  /*15ff0*/  IMAD R49, R0, R9, RZ ;  /* 0x0000000900317224 */ /* 0x020fe200078e02ff */
[----:B------:R-:W-:-:S04]  /*16000*/  CS2R R8, SRZ ;  /* 0x0000000000087805 */ /* 0x000fc8000001ff00 */
[----:B------:R-:W-:Y:S02]  /*16010*/  ISETP.GE.AND P0, PT, R10, R49, PT ;  /* 0x000000310a00720c */ /* 0x000fe40003f06270 */
[----:B------:R-:W-:-:S11]  /*16020*/  CS2R R10, SRZ ;  /* 0x00000000000a7805 */ /* 0x000fd6000001ff00 */
[----:B------:R-:W-:Y:S05]  /*16030*/  @P0 BRA `(.L_x_6749) ;  /* 0x0000000000980947 */ /* 0x000fea0003800000 */
        /* <DEDUP_REMOVED lines=11> */
[----:B---3--:R-:W-:-:S04]  /*160f0*/  @!P2 IADD3 R40, P3, R16, R37, RZ ;  /* 0x000000251028a210 */ /* 0x008fc80007f7e0ff */
[----:B------:R-:W-:Y:S01]  /*16100*/  @!P0 IMAD.SHL.U32 R38, R228, 0x10, RZ ;  /* 0x00000010e4268824 */ /* 0x000fe200078e00ff */
[----:B------:R-:W-:Y:S02]  /*16110*/  @!P1 SHF.R.S32.HI R0, RZ, 0x1f, R20 ;  /* 0x0000001fff009819 */ /* 0x000fe40000011414 */
[C---:B------:R-:W-:Y:S01]  /*16120*/  @!P1 IADD3 R42, P5, R20.reuse, R37, RZ ;  /* 0x00000025142a9210 */ /* 0x040fe20007fbe0ff */
[C---:B--2---:R-:W-:Y:S01]  /*16130*/  @!P2 IMAD.X R41, R3.reuse, 0x1, R17, P3 ;  /* 0x000000010329a824 */ /* 0x044fe200018e0611 */
[----:B------:R-:W-:Y:S02]  /*16140*/  @!P1 IADD3 R20, P4, R20, R47, RZ ;  /* 0x0000002f14149210 */ /* 0x000fe40007f9e0ff */
[C---:B------:R-:W-:Y:S01]  /*16150*/  @!P0 IADD3 R36, P3, R38.reuse, R37, RZ ;  /* 0x0000002526248210 */ /* 0x040fe20007f7e0ff */
[----:B------:R-:W-:Y:S01]  /*16160*/  @!P1 IMAD.X R43, R3, 0x1, R0, P5 ;  /* 0x00000001032b9824 */ /* 0x000fe200028e0600 */
[----:B------:R-:W-:Y:S01]  /*16170*/  @!P0 SHF.R.S32.HI R8, RZ, 0x1f, R38 ;  /* 0x0000001fff088819 */ /* 0x000fe20000011426 */
[----:B----4-:R-:W-:Y:S01]  /*16180*/  @!P1 IMAD.X R21, R45, 0x1, R0, P4 ;  /* 0x000000012d159824 */ /* 0x010fe200020e0600 */
[----:B------:R-:W-:-:S02]  /*16190*/  @!P0 IADD3 R38, P5, R38, R47, RZ ;  /* 0x0000002f26268210 */ /* 0x000fc40007fbe0ff */
[----:B------:R-:W-:Y:S02]  /*161a0*/  CS2R R10, SRZ ;  /* 0x00000000000a7805 */ /* 0x000fe4000001ff00 */
[----:B------:R-:W-:Y:S01]  /*161b0*/  @!P2 IADD3 R46, P4, R16, R47, RZ ;  /* 0x0000002f102ea210 */ /* 0x000fe20007f9e0ff */
[----:B------:R-:W-:Y:S01]  /*161c0*/  @!P0 IMAD.X R37, R3, 0x1, R8, P3 ;  /* 0x0000000103258824 */ /* 0x000fe200018e0608 */
[----:B------:R-:W-:Y:S02]  /*161d0*/  @!P0 IADD3.X R39, R45, R8, RZ, P5, !PT ;  /* 0x000000082d278210 */ /* 0x000fe40002ffe4ff */
[----:B------:R-:W-:Y:S02]  /*161e0*/  CS2R R8, SRZ ;  /* 0x0000000000087805 */ /* 0x000fe4000001ff00 */
[----:B------:R-:W-:Y:S02]  /*161f0*/  CS2R R32, SRZ ;  /* 0x0000000000207805 */ /* 0x000fe4000001ff00 */
        /* <DEDUP_REMOVED lines=10> */
.L_x_6749:
[----:B------:R-:W-:Y:S05]  /*162a0*/  BSYNC B1 ;  /* 0x0000000000017941 */ /* 0x000fea0003800000 */
.L_x_6748:
[----:B------:R-:W3:Y:S01]  /*162b0*/  LDL R0, [R1+0x48] ;  /* 0x0000480001007983 */ /* 0x000ee20000100800 */
[----:B------:R-:W-:Y:S01]  /*162c0*/  ULEA.HI UR4, UR37, UR37, URZ, 0x1 ;  /* 0x0000002525047291 */ /* 0x000fe2000f8f083f */
[----:B------:R-:W-:Y:S01]  /*162d0*/  BSSY B1, `(.L_x_6750) ;  /* 0x000000e000017945 */ /* 0x000fe20003800000 */
[----:B0-----:R-:W0:Y:S02]  /*162e0*/  S2R R20, SR_TID.X ;  /* 0x0000000000147919 */ /* 0x001e240000002100 */
[----:B------:R-:W-:-:S04]  /*162f0*/  ULOP3.LUT UR4, UR4, 0xfffffffe, URZ, 0xc0, !UPT ;  /* 0xfffffffe04047892 */ /* 0x000fc8000f8ec03f */
[----:B------:R-:W-:-:S06]  /*16300*/  UIADD3 UR4, UR37, -UR4, URZ ;  /* 0x8000000425047290 */ /* 0x000fcc000fffe03f */
[----:B--2---:R-:W-:-:S05]  /*16310*/  IMAD.U32 R3, RZ, RZ, UR4 ;  /* 0x00000004ff037e24 */ /* 0x004fca000f8e00ff */
[----:B------:R-:W-:-:S04]  /*16320*/  SHF.L.U32 R3, R3, 0x1f, RZ ;  /* 0x0000001f03037819 */ /* 0x000fc800000006ff */
[----:B------:R-:W1:Y:S01]  /*16330*/  SYNCS.PHASECHK.TRANS64.TRYWAIT P0, [R18+URZ+0x33400], R3 ;  /* 0x03340003120075a7 */ /* 0x000e62000800017f */
[C---:B0-----:R-:W-:Y:S02]  /*16340*/  VIADD R21, R20.reuse, 0xffffff80 ;  /* 0xffffff8014157836 */ /* 0x041fe40000000000 */
[----:B------:R-:W-:-:S05]  /*16350*/  VIADD R20, R20, 0xffffff80 ;  /* 0xffffff8014147836 */ /* 0x000fca0000000000 */
[----:B------:R-:W-:-:S04]  /*16360*/  LEA.HI R20, R20, R21, RZ, 0x1 ;  /* 0x0000001514147211 */ /* 0x000fc800078f08ff */
[----:B------:R-:W-:Y:S02]  /*16370*/  SHF.R.S32.HI R20, RZ, 0x1, R20 ;  /* 0x00000001ff147819 */ /* 0x000fe40000011414 */
[----:B---3--:R-:W-:-:S04]  /*16380*/  VIADDMNMX R0, R49, -R0, 0x80, PT ;  /* 0x0000008031007446 */ /* 0x008fc80003800900 */
[----:B------:R-:W-:Y:S01]  /*16390*/  ISETP.GE.AND P1, PT, R20, R0, PT ;  /* 0x000000001400720c */ /* 0x000fe20003f26270 */
[----:B-1----:R-:W-:-:S12]  /*163a0*/  @!P0 BRA `(.L_x_6751) ;  /* 0x00000214007c8947 */ /* 0x002fd80003800000 */
.L_x_7018:
[----:B------:R-:W-:Y:S05]  /*163b0*/  BSYNC B1 ;  /* 0x0000000000017941 */ /* 0x000fea0003800000 */
.L_x_6750:
        /* <DEDUP_REMOVED lines=10> */
[----:B------:R-:W2:Y:S01]  /*16460*/  LDL R70, [R1+0x13c] ;  /* 0x00013c0001467983 */ /* 0x000ea20000100800 */
[----:B------:R-:W-:Y:S02]  /*16470*/  LEA.HI R0, R48, R48, RZ, 0x1 ;  /* 0x0000003030007211 */ /* 0x000fe400078f08ff */
[----:B-----5:R-:W-:Y:S02]  /*16480*/  LOP3.LUT R20, R24, 0xff, RZ, 0xc0, !PT ;  /* 0x000000ff18147812 */ /* 0x020fe400078ec0ff */
[----:B------:R-:W-:Y:S02]  /*16490*/  LOP3.LUT R21, R0, 0xfffffffe, RZ, 0xc0, !PT ;  /* 0xfffffffe00157812 */ /* 0x000fe400078ec0ff */
[----:B------:R-:W-:Y:S02]  /*164a0*/  SHF.R.U32.HI R0, RZ, 0x8, R24 ;  /* 0x00000008ff007819 */ /* 0x000fe40000011618 */
[----:B------:R-:W-:Y:S01]  /*164b0*/  SHF.R.U32.HI R37, RZ, 0x8, R25 ;  /* 0x00000008ff257819 */ /* 0x000fe20000011619 */
[----:B------:R-:W-:Y:S01]  /*164c0*/  IMAD.IADD R48, R48, 0x1, -R21 ;  /* 0x0000000130307824 */ /* 0x000fe200078e0a15 */
[----:B------:R-:W-:-:S02]  /*164d0*/  LOP3.LUT R21, R0, 0xff, RZ, 0xc0, !PT ;  /* 0x000000ff00157812 */ /* 0x000fc400078ec0ff */
[----:B------:R-:W-:Y:S02]  /*164e0*/  SHF.R.U32.HI R39, RZ, 0x8, R26 ;  /* 0x00000008ff277819 */ /* 0x000fe4000001161a */
[----:B------:R-:W-:Y:S02]  /*164f0*/  LEA.HI R0, R3, R48, RZ, 0x1c ;  /* 0x0000003003007211 */ /* 0x000fe400078fe0ff */
[----:B----4-:R-:W-:Y:S02]  /*16500*/  PRMT R45, R21, 0x7604, R20 ;  /* 0x00007604152d7816 */ /* 0x010fe40000000014 */
[----:B------:R-:W-:Y:S02]  /*16510*/  SHF.R.S32.HI R21, RZ, 0x1f, R0 ;  /* 0x0000001fff157819 */ /* 0x000fe40000011400 */
[----:B------:R-:W-:Y:S02]  /*16520*/  LOP3.LUT R36, R25, 0xff, RZ, 0xc0, !PT ;  /* 0x000000ff19247812 */ /* 0x000fe400078ec0ff */
[----:B------:R-:W-:Y:S01]  /*16530*/  LEA.HI R21, R21, R0, RZ, 0x2 ;  /* 0x0000000015157211 */ /* 0x000fe200078f10ff */
[----:B------:R-:W-:Y:S01]  /*16540*/  IMAD.SHL.U32 R0, R0, 0x10, RZ ;  /* 0x0000001000007824 */ /* 0x000fe200078e00ff */
[----:B------:R-:W-:-:S02]  /*16550*/  LOP3.LUT R38, R26, 0xff, RZ, 0xc0, !PT ;  /* 0x000000ff1a267812 */ /* 0x000fc400078ec0ff */
[----:B------:R-:W-:Y:S02]  /*16560*/  SHF.L.U32 R21, R21, 0xb, RZ ;  /* 0x0000000b15157819 */ /* 0x000fe400000006ff */
[----:B------:R-:W-:Y:S02]  /*16570*/  LOP3.LUT R0, R69, 0x30, R0, 0xf8, !PT ;  /* 0x0000003045007812 */ /* 0x000fe400078ef800 */
[----:B------:R-:W-:Y:S02]  /*16580*/  LOP3.LUT R21, R21, 0xffffe000, RZ, 0xc0, !PT ;  /* 0xffffe00015157812 */ /* 0x000fe400078ec0ff */
[----:B------:R-:W-:Y:S02]  /*16590*/  LOP3.LUT R0, R0, R68, RZ, 0x3c, !PT ;  /* 0x0000004400007212 */ /* 0x000fe400078e3cff */
[----:B------:R-:W-:Y:S02]  /*165a0*/  LOP3.LUT R37, R37, 0xff, RZ, 0xc0, !PT ;  /* 0x000000ff25257812 */ /* 0x000fe400078ec0ff */
[----:B------:R-:W-:-:S02]  /*165b0*/  LOP3.LUT R39, R39, 0xff, RZ, 0xc0, !PT ;  /* 0x000000ff27277812 */ /* 0x000fc400078ec0ff */
[----:B------:R-:W-:Y:S02]  /*165c0*/  IADD3 R21, R0, R67, R21 ;  /* 0x0000004300157210 */ /* 0x000fe40007ffe015 */
[----:B------:R-:W-:Y:S02]  /*165d0*/  PRMT R20, R37, 0x7604, R36 ;  /* 0x0000760425147816 */ /* 0x000fe40000000024 */
[----:B------:R-:W-:Y:S01]  /*165e0*/  PRMT R49, R39, 0x7604, R38 ;  /* 0x0000760427317816 */ /* 0x000fe20000000026 */
[----:B------:R-:W-:Y:S01]  /*165f0*/  IMAD.IADD R0, R18, 0x1, R21 ;  /* 0x0000000112007824 */ /* 0x000fe200078e0215 */
[----:B------:R-:W-:Y:S02]  /*16600*/  SHF.R.U32.HI R37, RZ, 0x8, R27 ;  /* 0x00000008ff257819 */ /* 0x000fe4000001161b */
[----:B------:R-:W-:Y:S02]  /*16610*/  SHF.R.U32.HI R39, RZ, 0x8, R4 ;  /* 0x00000008ff277819 */ /* 0x000fe40000011604 */
[----:B------:R-:W-:Y:S01]  /*16620*/  LOP3.LUT R36, R27, 0xff, RZ, 0xc0, !PT ;  /* 0x000000ff1b247812 */ /* 0x000fe200078ec0ff */
[----:B------:R-:W0:Y:S01]  /*16630*/  LDS.128 R40, [R0+0x1e200] ;  /* 0x01e2000000287984 */ /* 0x000e220000000c00 */
[----:B------:R-:W-:-:S02]  /*16640*/  LOP3.LUT R38, R4, 0xff, RZ, 0xc0, !PT ;  /* 0x000000ff04267812 */ /* 0x000fc400078ec0ff */
[----:B------:R-:W-:Y:S02]  /*16650*/  LOP3.LUT R37, R37, 0xff, RZ, 0xc0, !PT ;  /* 0x000000ff25257812 */ /* 0x000fe400078ec0ff */
[----:B------:R-:W-:Y:S02]  /*16660*/  LOP3.LUT R39, R39, 0xff, RZ, 0xc0, !PT ;  /* 0x000000ff27277812 */ /* 0x000fe400078ec0ff */
[----:B------:R-:W-:Y:S02]  /*16670*/  PRMT R46, R37, 0x7604, R36 ;  /* 0x00007604252e7816 */ /* 0x000fe40000000024 */
[----:B------:R-:W-:Y:S02]  /*16680*/  PRMT R53, R39, 0x7604, R38 ;  /* 0x0000760427357816 */ /* 0x000fe40000000026 */
[----:B------:R-:W-:Y:S02]  /*16690*/  SHF.R.U32.HI R48, RZ, 0x8, R5 ;  /* 0x00000008ff307819 */ /* 0x000fe40000011605 */
[----:B------:R-:W-:-:S02]  /*166a0*/  SHF.R.U32.HI R52, RZ, 0x8, R7 ;  /* 0x00000008ff347819 */ /* 0x000fc40000011607 */
[----:B------:R-:W-:Y:S02]  /*166b0*/  LOP3.LUT R47, R5, 0xff, RZ, 0xc0, !PT ;  /* 0x000000ff052f7812 */ /* 0x000fe400078ec0ff */
[----:B------:R-:W-:Y:S02]  /*166c0*/  LOP3.LUT R48, R48, 0xff, RZ, 0xc0, !PT ;  /* 0x000000ff30307812 */ /* 0x000fe400078ec0ff */
[----:B------:R-:W-:Y:S02]  /*166d0*/  SHF.R.U32.HI R50, RZ, 0x8, R6 ;  /* 0x00000008ff327819 */ /* 0x000fe40000011606 */
[----:B------:R-:W-:Y:S02]  /*166e0*/  LOP3.LUT R51, R7, 0xff, RZ, 0xc0, !PT ;  /* 0x000000ff07337812 */ /* 0x000fe400078ec0ff */
[----:B------:R-:W-:Y:S02]  /*166f0*/  LOP3.LUT R52, R52, 0xff, RZ, 0xc0, !PT ;  /* 0x000000ff34347812 */ /* 0x000fe400078ec0ff */
[----:B------:R-:W-:-:S02]  /*16700*/  PRMT R48, R48, 0x7604, R47 ;  /* 0x0000760430307816 */ /* 0x000fc4000000002f */
[----:B------:R-:W-:Y:S02]  /*16710*/  SHF.R.U32.HI R55, RZ, 0x10, R5 ;  /* 0x00000010ff377819 */ /* 0x000fe40000011605 */
[----:B------:R-:W-:Y:S02]  /*16720*/  LOP3.LUT R21, R6, 0xff, RZ, 0xc0, !PT ;  /* 0x000000ff06157812 */ /* 0x000fe400078ec0ff */
[----:B------:R-:W-:Y:S01]  /*16730*/  LOP3.LUT R50, R50, 0xff, RZ, 0xc0, !PT ;  /* 0x000000ff32327812 */ /* 0x000fe200078ec0ff */
[----:B------:R-:W-:Y:S01]  /*16740*/  IMAD.U32 R55, R55, 0x10000, RZ ;  /* 0x0001000037377824 */ /* 0x000fe200078e00ff */
[----:B------:R-:W-:Y:S02]  /*16750*/  SHF.R.U32.HI R47, RZ, 0x10, R25 ;  /* 0x00000010ff2f7819 */ /* 0x000fe40000011619 */
[----:B------:R-:W-:Y:S02]  /*16760*/  PRMT R52, R52, 0x7604, R51 ;  /* 0x0000760434347816 */ /* 0x000fe40000000033 */
[----:B------:R-:W-:-:S02]  /*16770*/  SHF.R.U32.HI R51, RZ, 0x10, R27 ;  /* 0x00000010ff337819 */ /* 0x000fc4000001161b */
[----:B------:R-:W-:Y:S01]  /*16780*/  PRMT R57, R50, 0x7604, R21 ;  /* 0x0000760432397816 */ /* 0x000fe20000000015 */
[----:B------:R-:W-:Y:S01]  /*16790*/  IMAD.U32 R21, R47, 0x10000, RZ ;  /* 0x000100002f157824 */ /* 0x000fe200078e00ff */
[----:B------:R-:W-:Y:S01]  /*167a0*/  LOP3.LUT R55, R48, 0xff0000, R55, 0xf8, !PT ;  /* 0x00ff000030377812 */ /* 0x000fe200078ef837 */
[----:B------:R-:W-:Y:S01]  /*167b0*/  IMAD.U32 R51, R51, 0x10000, RZ ;  /* 0x0001000033337824 */ /* 0x000fe200078e00ff */
[----:B------:R-:W-:Y:S02]  /*167c0*/  LOP3.LUT R49, R49, 0xff0000, R26, 0xf8, !PT ;  /* 0x00ff000031317812 */ /* 0x000fe400078ef81a */
[----:B------:R-:W-:Y:S02]  /*167d0*/  LOP3.LUT R47, R20, 0xff0000, R21, 0xf8, !PT ;  /* 0x00ff0000142f7812 */ /* 0x000fe400078ef815 */
[----:B------:R-:W-:Y:S02]  /*167e0*/  LOP3.LUT R51, R46, 0xff0000, R51, 0xf8, !PT ;  /* 0x00ff00002e337812 */ /* 0x000fe400078ef833 */
[----:B------:R-:W-:-:S02]  /*167f0*/  LOP3.LUT R54, R55, 0xff000000, R5, 0xf8, !PT ;  /* 0xff00000037367812 */ /* 0x000fc400078ef805 */
[----:B------:R-:W-:Y:S02]  /*16800*/  LOP3.LUT R47, R47, 0xff000000, R25, 0xf8, !PT ;  /* 0xff0000002f2f7812 */ /* 0x000fe400078ef819 */
[----:B------:R-:W-:Y:S02]  /*16810*/  SHF.R.U32.HI R59, RZ, 0x10, R7 ;  /* 0x00000010ff3b7819 */ /* 0x000fe40000011607 */
[----:B------:R-:W-:Y:S02]  /*16820*/  LOP3.LUT R21, R45, 0xff0000, R24, 0xf8, !PT ;  /* 0x00ff00002d157812 */ /* 0x000fe400078ef818 */
[----:B------:R-:W-:Y:S01]  /*16830*/  LOP3.LUT R45, R53, 0xff0000, R4, 0xf8, !PT ;  /* 0x00ff0000352d7812 */ /* 0x000fe200078ef804 */
[----:B------:R-:W-:Y:S01]  /*16840*/  IMAD.U32 R59, R59, 0x10000, RZ ;  /* 0x000100003b3b7824 */ /* 0x000fe200078e00ff */
[----:B------:R-:W-:Y:S02]  /*16850*/  LOP3.LUT R20, R49, 0xff000000, R26, 0xf8, !PT ;  /* 0xff00000031147812 */ /* 0x000fe400078ef81a */
[----:B------:R-:W-:-:S02]  /*16860*/  LOP3.LUT R57, R57, 0xff0000, R6, 0xf8, !PT ;  /* 0x00ff000039397812 */ /* 0x000fc400078ef806 */
[----:B------:R-:W-:Y:S02]  /*16870*/  LOP3.LUT R51, R51, 0xff000000, R27, 0xf8, !PT ;  /* 0xff00000033337812 */ /* 0x000fe400078ef81b */
[----:B------:R-:W-:Y:S02]  /*16880*/  F2FP.F16.E4M3.UNPACK_B R56, R54 ;  /* 0x00000036ff38723e */ /* 0x000fe400020006ff */
[----:B0-----:R-:W-:Y:S02]  /*16890*/  F2FP.F16.E4M3.UNPACK_B R26, R41 ;  /* 0x00000029ff1a723e */ /* 0x001fe400020006ff */
[----:B------:R-:W-:Y:S02]  /*168a0*/  F2FP.F16.E4M3.UNPACK_B R27, R47 ;  /* 0x0000002fff1b723e */ /* 0x000fe400020006ff */
[----:B------:R-:W-:Y:S02]  /*168b0*/  LOP3.LUT R21, R21, 0xff000000, R24, 0xf8, !PT ;  /* 0xff00000015157812 */ /* 0x000fe400078ef818 */
[----:B------:R-:W-:-:S02]  /*168c0*/  LOP3.LUT R45, R45, 0xff000000, R4, 0xf8, !PT ;  /* 0xff0000002d2d7812 */ /* 0x000fc400078ef804 */
[----:B------:R-:W-:Y:S01]  /*168d0*/  LOP3.LUT R4, R57, 0xff000000, R6, 0xf8, !PT ;  /* 0xff00000039047812 */ /* 0x000fe200078ef806 */
[----:B------:R-:W-:Y:S01]  /*168e0*/  HADD2.F32 R57, -RZ, R56.H0_H0 ;  /* 0x20000038ff397230 */ /* 0x000fe20000004100 */
[----:B------:R-:W-:Y:S01]  /*168f0*/  LOP3.LUT R59, R52, 0xff0000, R59, 0xf8, !PT ;  /* 0x00ff0000343b7812 */ /* 0x000fe200078ef83b */
[--C-:B------:R-:W-:Y:S01]  /*16900*/  HADD2.F32 R6, -RZ, R26.reuse.H0_H0 ;  /* 0x2000001aff067230 */ /* 0x100fe20000004100 */
[----:B------:R-:W-:Y:S01]  /*16910*/  F2FP.F16.E4M3.UNPACK_B R52, R40.H1 ;  /* 0x00000028ff34723e */ /* 0x000fe200030006ff */
[----:B------:R-:W-:Y:S01]  /*16920*/  HADD2.F32 R26, -RZ, R26.H1_H1 ;  /* 0x3000001aff1a7230 */ /* 0x000fe20000004100 */
[----:B------:R-:W-:Y:S02]  /*16930*/  F2FP.F16.E4M3.UNPACK_B R54, R54.H1 ;  /* 0x00000036ff36723e */ /* 0x000fe400030006ff */
[----:B------:R-:W-:Y:S02]  /*16940*/  F2FP.F16.E4M3.UNPACK_B R47, R47.H1 ;  /* 0x0000002fff2f723e */ /* 0x000fe400030006ff */
[----:B------:R-:W-:-:S02]  /*16950*/  F2FP.F16.E4M3.UNPACK_B R49, R43 ;  /* 0x0000002bff31723e */ /* 0x000fc400020006ff */
[----:B------:R-:W-:Y:S01]  /*16960*/  F2FP.F16.E4M3.UNPACK_B R55, R43.H1 ;  /* 0x0000002bff37723e */ /* 0x000fe200030006ff */
[----:B------:R-:W-:Y:S01]  /*16970*/  HADD2.F32 R43, -RZ, R27.H1_H1 ;  /* 0x3000001bff2b7230 */ /* 0x000fe20000004100 */
[----:B------:R-:W-:Y:S02]  /*16980*/  LOP3.LUT R59, R59, 0xff000000, R7, 0xf8, !PT ;  /* 0xff0000003b3b7812 */ /* 0x000fe400078ef807 */
[-C--:B------:R-:W-:Y:S02]  /*16990*/  F2FP.F16.E4M3.UNPACK_B R7, R42.reuse ;  /* 0x0000002aff07723e */ /* 0x080fe400020006ff */
[----:B------:R-:W-:Y:S01]  /*169a0*/  F2FP.F16.E4M3.UNPACK_B R42, R42.H1 ;  /* 0x0000002aff2a723e */ /* 0x000fe200030006ff */
[----:B--2---:R-:W0:Y:S02]  /*169b0*/  LDS.128 R36, [R70+0x1e200] ;  /* 0x01e2000046247984 */ /* 0x004e240000000c00 */
[-C--:B0-----:R-:W-:Y:S02]  /*169c0*/  F2FP.F16.E4M3.UNPACK_B R24, R37.reuse ;  /* 0x00000025ff18723e */ /* 0x081fe400020006ff */
[----:B------:R-:W-:-:S02]  /*169d0*/  F2FP.F16.E4M3.UNPACK_B R46, R37.H1 ;  /* 0x00000025ff2e723e */ /* 0x000fc400030006ff */
[-C--:B------:R-:W-:Y:S01]  /*169e0*/  F2FP.F16.E4M3.UNPACK_B R37, R36.reuse ;  /* 0x00000024ff25723e */ /* 0x080fe200020006ff */
[--C-:B------:R-:W-:Y:S01]  /*169f0*/  HADD2.F32 R25, -RZ, R24.reuse.H0_H0 ;  /* 0x20000018ff197230 */ /* 0x100fe20000004100 */
[----:B------:R-:W-:Y:S01]  /*16a00*/  F2FP.F16.E4M3.UNPACK_B R50, R36.H1 ;  /* 0x00000024ff32723e */ /* 0x000fe200030006ff */
[----:B------:R-:W-:Y:S01]  /*16a10*/  HADD2.F32 R36, -RZ, R27.H0_H0 ;  /* 0x2000001bff247230 */ /* 0x000fe20000004100 */
[-C--:B------:R-:W-:Y:S01]  /*16a20*/  F2FP.F16.E4M3.UNPACK_B R48, R39.reuse ;  /* 0x00000027ff30723e */ /* 0x080fe200020006ff */
[----:B------:R-:W-:Y:S01]  /*16a30*/  HADD2.F32 R24, -RZ, R24.H1_H1 ;  /* 0x30000018ff187230 */ /* 0x000fe20000004100 */
[----:B------:R-:W-:Y:S02]  /*16a40*/  F2FP.F16.E4M3.UNPACK_B R53, R39.H1 ;  /* 0x00000027ff35723e */ /* 0x000fe400030006ff */
[----:B------:R-:W-:Y:S01]  /*16a50*/  F2FP.F16.E4M3.UNPACK_B R39, R41.H1 ;  /* 0x00000029ff27723e */ /* 0x000fe200030006ff */
[C---:B------:R-:W-:Y:S01]  /*16a60*/  FMUL.FTZ R58, R6.reuse, R36 ;  /* 0x00000024063a7220 */ /* 0x040fe20000410000 */
[----:B------:R-:W-:Y:S01]  /*16a70*/  F2FP.F16.E4M3.UNPACK_B R41, R40 ;  /* 0x00000028ff29723e */ /* 0x000fe200020006ff */
[-C--:B------:R-:W-:Y:S01]  /*16a80*/  FMUL.FTZ R40, R6, R57.reuse ;  /* 0x0000003906287220 */ /* 0x080fe20000410000 */
[-C--:B------:R-:W-:Y:S01]  /*16a90*/  F2FP.F16.E4M3.UNPACK_B R5, R38.reuse ;  /* 0x00000026ff05723e */ /* 0x080fe200020006ff */
[----:B------:R-:W-:Y:S01]  /*16aa0*/  HADD2.F32 R27, -RZ, R39.H0_H0 ;  /* 0x20000027ff1b7230 */ /* 0x000fe20000004100 */
[----:B------:R-:W-:Y:S01]  /*16ab0*/  F2FP.F16.E4M3.UNPACK_B R38, R38.H1 ;  /* 0x00000026ff26723e */ /* 0x000fe200030006ff */
[C---:B------:R-:W-:Y:S01]  /*16ac0*/  FFMA.FTZ R6, R25.reuse, R36, -R40 ;  /* 0x0000002419067223 */ /* 0x040fe20000010828 */
[----:B------:R-:W-:Y:S01]  /*16ad0*/  FFMA.FTZ R25, R25, R57, R58 ;  /* 0x0000003919197223 */ /* 0x000fe2000001003a */
[----:B------:R-:W-:Y:S01]  /*16ae0*/  HADD2.F32 R57, -RZ, R56.H1_H1 ;  /* 0x30000038ff397230 */ /* 0x000fe20000004100 */
[----:B------:R-:W-:Y:S01]  /*16af0*/  F2FP.F16.E4M3.UNPACK_B R58, R59 ;  /* 0x0000003bff3a723e */ /* 0x000fe200020006ff */
[----:B------:R-:W-:-:S02]  /*16b00*/  HADD2.F32 R56, -RZ, R54.H0_H0 ;  /* 0x20000036ff387230 */ /* 0x000fc40000004100 */
[----:B------:R-:W-:Y:S02]  /*16b10*/  HADD2.F32 R40, -RZ, R47.H0_H0 ;  /* 0x2000002fff287230 */ /* 0x000fe40000004100 */
[C---:B------:R-:W-:Y:S01]  /*16b20*/  FMUL.FTZ R61, R26.reuse, R57 ;  /* 0x000000391a3d7220 */ /* 0x040fe20000410000 */
[-C--:B------:R-:W-:Y:S01]  /*16b30*/  FMUL.FTZ R26, R26, R43.reuse ;  /* 0x0000002b1a1a7220 */ /* 0x080fe20000410000 */
[C---:B------:R-:W-:Y:S01]  /*16b40*/  FMUL.FTZ R63, R27.reuse, R56 ;  /* 0x000000381b3f7220 */ /* 0x040fe20000410000 */
[----:B------:R-:W-:Y:S02]  /*16b50*/  HADD2.F32 R36, -RZ, R46.H0_H0 ;  /* 0x2000002eff247230 */ /* 0x000fe40000004100 */
[----:B------:R-:W-:Y:S01]  /*16b60*/  FMUL.FTZ R65, R27, R40 ;  /* 0x000000281b417220 */ /* 0x000fe20000410000 */
[C---:B------:R-:W-:Y:S01]  /*16b70*/  FFMA.FTZ R27, R24.reuse, R43, -R61 ;  /* 0x0000002b181b7223 */ /* 0x040fe2000001083d */
[----:B------:R-:W-:Y:S01]  /*16b80*/  FFMA.FTZ R24, R24, R57, R26 ;  /* 0x0000003918187223 */ /* 0x000fe2000001001a */
[----:B------:R-:W-:Y:S01]  /*16b90*/  HADD2.F32 R57, -RZ, R54.H1_H1 ;  /* 0x30000036ff397230 */ /* 0x000fe20000004100 */
[----:B------:R-:W-:Y:S01]  /*16ba0*/  F2FP.F16.E4M3.UNPACK_B R54, R51 ;  /* 0x00000033ff36723e */ /* 0x000fe200020006ff */
[----:B------:R-:W-:-:S02]  /*16bb0*/  HADD2.F32 R39, -RZ, R39.H1_H1 ;  /* 0x30000027ff277230 */ /* 0x000fc40000004100 */
[C---:B------:R-:W-:Y:S01]  /*16bc0*/  FFMA.FTZ R26, R36.reuse, R40, -R63 ;  /* 0x00000028241a7223 */ /* 0x040fe2000001083f */
[----:B------:R-:W-:Y:S02]  /*16bd0*/  HADD2.F32 R60, -RZ, R58.H0_H0 ;  /* 0x2000003aff3c7230 */ /* 0x000fe40000004100 */
[----:B------:R-:W-:Y:S01]  /*16be0*/  FFMA.FTZ R36, R36, R56, R65 ;  /* 0x0000003824247223 */ /* 0x000fe20000010041 */
[----:B------:R-:W-:Y:S02]  /*16bf0*/  HADD2.F32 R43, -RZ, R49.H0_H0 ;  /* 0x20000031ff2b7230 */ /* 0x000fe40000004100 */
[----:B------:R-:W-:Y:S01]  /*16c00*/  FMUL.FTZ R61, R39, R57 ;  /* 0x00000039273d7220 */ /* 0x000fe20000410000 */
[----:B------:R-:W-:Y:S02]  /*16c10*/  HADD2.F32 R47, -RZ, R47.H1_H1 ;  /* 0x3000002fff2f7230 */ /* 0x000fe40000004100 */
[----:B------:R-:W-:Y:S02]  /*16c20*/  HADD2.F32 R46, -RZ, R46.H1_H1 ;  /* 0x3000002eff2e7230 */ /* 0x000fe40000004100 */
[----:B------:R-:W-:Y:S01]  /*16c30*/  FMUL.FTZ R63, R43, R60 ;  /* 0x0000003c2b3f7220 */ /* 0x000fe20000410000 */
[----:B------:R-:W-:-:S02]  /*16c40*/  HADD2.F32 R56, -RZ, R54.H0_H0 ;  /* 0x20000036ff387230 */ /* 0x000fc40000004100 */
[-C--:B------:R-:W-:Y:S01]  /*16c50*/  FMUL.FTZ R62, R39, R47.reuse ;  /* 0x0000002f273e7220 */ /* 0x080fe20000410000 */
[----:B------:R-:W-:Y:S02]  /*16c60*/  HADD2.F32 R40, -RZ, R48.H0_H0 ;  /* 0x20000030ff287230 */ /* 0x000fe40000004100 */
[----:B------:R-:W-:Y:S01]  /*16c70*/  FFMA.FTZ R39, R46, R47, -R61 ;  /* 0x0000002f2e277223 */ /* 0x000fe2000001083d */
[----:B------:R-:W-:Y:S01]  /*16c80*/  F2FP.F16.E4M3.UNPACK_B R61, R59.H1 ;  /* 0x0000003bff3d723e */ /* 0x000fe200030006ff */
[-C--:B------:R-:W-:Y:S01]  /*16c90*/  FMUL.FTZ R65, R43, R56.reuse ;  /* 0x000000382b417220 */ /* 0x080fe20000410000 */
[----:B------:R-:W-:Y:S02]  /*16ca0*/  HADD2.F32 R58, -RZ, R58.H1_H1 ;  /* 0x3000003aff3a7230 */ /* 0x000fe40000004100 */
[----:B------:R-:W-:Y:S01]  /*16cb0*/  FFMA.FTZ R43, R40, R56, -R63 ;  /* 0x00000038282b7223 */ /* 0x000fe2000001083f */
[----:B------:R-:W-:Y:S01]  /*16cc0*/  HADD2.F32 R56, -RZ, R54.H1_H1 ;  /* 0x30000036ff387230 */ /* 0x000fe20000004100 */
[----:B------:R-:W-:Y:S01]  /*16cd0*/  F2FP.F16.E4M3.UNPACK_B R54, R51.H1 ;  /* 0x00000033ff36723e */ /* 0x000fe200030006ff */
[----:B------:R-:W-:-:S02]  /*16ce0*/  HADD2.F32 R49, -RZ, R49.H1_H1 ;  /* 0x30000031ff317230 */ /* 0x000fc40000004100 */
[----:B------:R-:W-:Y:S01]  /*16cf0*/  FFMA.FTZ R47, R46, R57, R62 ;  /* 0x000000392e2f7223 */ /* 0x000fe2000001003e */
[----:B------:R-:W-:Y:S02]  /*16d00*/  HADD2.F32 R59, -RZ, R61.H0_H0 ;  /* 0x2000003dff3b7230 */ /* 0x000fe40000004100 */
[----:B------:R-:W-:Y:S01]  /*16d10*/  FFMA.FTZ R40, R40, R60, R65 ;  /* 0x0000003c28287223 */ /* 0x000fe20000010041 */
[----:B------:R-:W-:Y:S02]  /*16d20*/  HADD2.F32 R46, -RZ, R55.H0_H0 ;  /* 0x20000037ff2e7230 */ /* 0x000fe40000004100 */
[C---:B------:R-:W-:Y:S01]  /*16d30*/  FMUL.FTZ R63, R49.reuse, R58 ;  /* 0x0000003a313f7220 */ /* 0x040fe20000410000 */
[----:B------:R-:W-:Y:S02]  /*16d40*/  HADD2.F32 R57, -RZ, R54.H0_H0 ;  /* 0x20000036ff397230 */ /* 0x000fe40000004100 */
[----:B------:R-:W-:Y:S01]  /*16d50*/  FMUL.FTZ R49, R49, R56 ;  /* 0x0000003831317220 */ /* 0x000fe20000410000 */
[----:B------:R-:W-:-:S02]  /*16d60*/  HADD2.F32 R48, -RZ, R48.H1_H1 ;  /* 0x30000030ff307230 */ /* 0x000fc40000004100 */
[C---:B------:R-:W-:Y:S01]  /*16d70*/  FMUL.FTZ R60, R46.reuse, R59 ;  /* 0x0000003b2e3c7220 */ /* 0x040fe20000410000 */
[----:B------:R-:W-:Y:S02]  /*16d80*/  HADD2.F32 R51, -RZ, R53.H0_H0 ;  /* 0x20000035ff337230 */ /* 0x000fe40000004100 */
[-C--:B------:R-:W-:Y:S01]  /*16d90*/  FMUL.FTZ R62, R46, R57.reuse ;  /* 0x000000392e3e7220 */ /* 0x080fe20000410000 */
[----:B------:R-:W-:Y:S02]  /*16da0*/  HADD2.F32 R61, -RZ, R61.H1_H1 ;  /* 0x3000003dff3d7230 */ /* 0x000fe40000004100 */
[C---:B------:R-:W-:Y:S01]  /*16db0*/  FFMA.FTZ R46, R48.reuse, R56, -R63 ;  /* 0x00000038302e7223 */ /* 0x040fe2000001083f */
[----:B------:R-:W-:Y:S01]  /*16dc0*/  FFMA.FTZ R49, R48, R58, R49 ;  /* 0x0000003a30317223 */ /* 0x000fe20000010031 */
[C---:B------:R-:W-:Y:S01]  /*16dd0*/  FFMA.FTZ R48, R51.reuse, R57, -R60 ;  /* 0x0000003933307223 */ /* 0x040fe2000001083c */
        /* <DEDUP_REMOVED lines=16> */
[----:B------:R-:W-:Y:S02]  /*16ee0*/  HADD2.F32 R52, -RZ, R52.H1_H1 ;  /* 0x30000034ff347230 */ /* 0x000fe40000004100 */
[C---:B------:R-:W-:Y:S01]  /*16ef0*/  FFMA.FTZ R63, R54.reuse, R59, -R63 ;  /* 0x0000003b363f7223 */ /* 0x040fe2000001083f */
[----:B------:R-:W-:Y:S02]  /*16f00*/  HADD2.F32 R57, -RZ, R57.H1_H1 ;  /* 0x30000039ff397230 */ /* 0x000fe40000004100 */
[C---:B------:R-:W-:Y:S01]  /*16f10*/  FFMA.FTZ R62, R53.reuse, R62, R55 ;  /* 0x0000003e353e7223 */ /* 0x040fe20000010037 */
[----:B------:R-:W-:Y:S02]  /*16f20*/  HADD2.F32 R55, -RZ, R60.H1_H1 ;  /* 0x3000003cff377230 */ /* 0x000fe40000004100 */
[----:B------:R-:W-:Y:S01]  /*16f30*/  FFMA.FTZ R66, R54, R61, R64 ;  /* 0x0000003d36427223 */ /* 0x000fe20000010040 */
[----:B------:R-:W-:Y:S01]  /*16f40*/  FFMA.FTZ R59, R53, R58, -R56 ;  /* 0x0000003a353b7223 */ /* 0x000fe20000010838 */
        /* <DEDUP_REMOVED lines=19> */
[----:B------:R-:W-:Y:S01]  /*17080*/  HADD2.F32 R37, -RZ, R37.H1_H1 ;  /* 0x30000025ff257230 */ /* 0x000fe20000004100 */
[----:B------:R-:W-:Y:S01]  /*17090*/  F2FP.F16.E4M3.UNPACK_B R45, R4.H1 ;  /* 0x00000004ff2d723e */ /* 0x000fe200030006ff */
[C---:B------:R-:W-:Y:S01]  /*170a0*/  FMUL.FTZ R60, R41.reuse, R54 ;  /* 0x00000036293c7220 */ /* 0x040fe20000410000 */
[----:B------:R-:W-:Y:S01]  /*170b0*/  F2FP.F16.E4M3.UNPACK_B R21, R20.H1 ;  /* 0x00000014ff15723e */ /* 0x000fe200030006ff */
        /* <DEDUP_REMOVED lines=12> */
[----:B------:R-:W-:Y:S01]  /*17180*/  F2FP.F16.E4M3.UNPACK_B R4, R4 ;  /* 0x00000004ff04723e */ /* 0x000fe200020006ff */
[----:B------:R-:W-:-:S02]  /*17190*/  HADD2.F32 R21, -RZ, R38.H0_H0 ;  /* 0x20000026ff157230 */ /* 0x000fc40000004100 */
[C---:B------:R-:W-:Y:S01]  /*171a0*/  FMUL.FTZ R41, R42.reuse, R45 ;  /* 0x0000002d2a297220 */ /* 0x040fe20000410000 */
[----:B------:R-:W-:Y:S02]  /*171b0*/  HADD2.F32 R38, -RZ, R38.H1_H1 ;  /* 0x30000026ff267230 */ /* 0x000fe40000004100 */
[-C--:B------:R-:W-:Y:S01]  /*171c0*/  FMUL.FTZ R42, R42, R37.reuse ;  /* 0x000000252a2a7220 */ /* 0x080fe20000410000 */
[----:B------:R-:W-:Y:S01]  /*171d0*/  F2FP.SATFINITE.E4M3.F32.PACK_AB_MERGE_C R57, R57, R62, RZ ;  /* 0x0000003e3939723e */ /* 0x000fe200048070ff */
[C---:B------:R-:W-:Y:S01]  /*171e0*/  FFMA.FTZ R54, R21.reuse, R50, -R54 ;  /* 0x0000003215367223 */ /* 0x040fe20000010836 */
[----:B------:R-:W-:Y:S01]  /*171f0*/  FFMA.FTZ R60, R21, R52, R60 ;  /* 0x00000034153c7223 */ /* 0x000fe2000001003c */
[C---:B------:R-:W-:Y:S01]  /*17200*/  FFMA.FTZ R61, R38.reuse, R37, -R41 ;  /* 0x00000025263d7223 */ /* 0x040fe20000010829 */
[----:B------:R-:W-:Y:S01]  /*17210*/  FFMA.FTZ R45, R38, R45, R42 ;  /* 0x0000002d262d7223 */ /* 0x000fe2000001002a */
[--C-:B------:R-:W-:Y:S01]  /*17220*/  HADD2.F32 R21, -RZ, R20.reuse.H0_H0 ;  /* 0x20000014ff157230 */ /* 0x100fe20000004100 */
[----:B------:R-:W-:Y:S01]  /*17230*/  F2FP.SATFINITE.E4M3.F32.PACK_AB_MERGE_C R24, R55, R58, R57 ;  /* 0x0000003a3718723e */ /* 0x000fe20004807039 */
[----:B------:R-:W-:Y:S01]  /*17240*/  HADD2.F32 R38, -RZ, R20.H1_H1 ;  /* 0x30000014ff267230 */ /* 0x000fe20000004100 */
[----:B------:R-:W-:Y:S01]  /*17250*/  F2FP.SATFINITE.E4M3.F32.PACK_AB_MERGE_C R54, R61, R54, RZ ;  /* 0x000000363d36723e */ /* 0x000fe200048070ff */
[----:B------:R-:W-:-:S02]  /*17260*/  HADD2.F32 R20, -RZ, R7.H0_H0 ;  /* 0x20000007ff147230 */ /* 0x000fc40000004100 */
[--C-:B------:R-:W-:Y:S02]  /*17270*/  HADD2.F32 R37, -RZ, R4.reuse.H0_H0 ;  /* 0x20000004ff257230 */ /* 0x100fe40000004100 */
[----:B------:R-:W-:Y:S02]  /*17280*/  HADD2.F32 R42, -RZ, R4.H1_H1 ;  /* 0x30000004ff2a7230 */ /* 0x000fe40000004100 */
[----:B------:R-:W-:Y:S02]  /*17290*/  HADD2.F32 R7, -RZ, R7.H1_H1 ;  /* 0x30000007ff077230 */ /* 0x000fe40000004100 */
[C---:B------:R-:W-:Y:S01]  /*172a0*/  FMUL.FTZ R41, R20.reuse, R37 ;  /* 0x0000002514297220 */ /* 0x040fe20000410000 */
[--C-:B------:R-:W-:Y:S02]  /*172b0*/  HADD2.F32 R4, -RZ, R5.reuse.H0_H0 ;  /* 0x20000005ff047230 */ /* 0x100fe40000004100 */
[----:B------:R-:W-:Y:S01]  /*172c0*/  FMUL.FTZ R20, R20, R21 ;  /* 0x0000001514147220 */ /* 0x000fe20000410000 */
[----:B------:R-:W-:-:S02]  /*172d0*/  HADD2.F32 R5, -RZ, R5.H1_H1 ;  /* 0x30000005ff057230 */ /* 0x000fc40000004100 */
[C---:B------:R-:W-:Y:S01]  /*172e0*/  FMUL.FTZ R50, R7.reuse, R42 ;  /* 0x0000002a07327220 */ /* 0x040fe20000410000 */
[-C--:B------:R-:W-:Y:S01]  /*172f0*/  FMUL.FTZ R7, R7, R38.reuse ;  /* 0x0000002607077220 */ /* 0x080fe20000410000 */
[C---:B------:R-:W-:Y:S01]  /*17300*/  FFMA.FTZ R41, R4.reuse, R21, -R41 ;  /* 0x0000001504297223 */ /* 0x040fe20000010829 */
[----:B------:R-:W-:Y:S01]  /*17310*/  FFMA.FTZ R20, R4, R37, R20 ;  /* 0x0000002504147223 */ /* 0x000fe20000010014 */
[C---:B------:R-:W-:Y:S01]  /*17320*/  FFMA.FTZ R50, R5.reuse, R38, -R50 ;  /* 0x0000002605327223 */ /* 0x040fe20000010832 */
[----:B------:R-:W-:Y:S01]  /*17330*/  FFMA.FTZ R21, R5, R42, R7 ;  /* 0x0000002a05157223 */ /* 0x000fe20000010007 */
[----:B------:R-:W-:Y:S02]  /*17340*/  F2FP.SATFINITE.E4M3.F32.PACK_AB_MERGE_C R5, R39, R26, RZ ;  /* 0x0000001a2705723e */ /* 0x000fe400048070ff */
[----:B------:R-:W-:Y:S02]  /*17350*/  F2FP.SATFINITE.E4M3.F32.PACK_AB_MERGE_C R7, R63, R48, RZ ;  /* 0x000000303f07723e */ /* 0x000fe400048070ff */
[----:B------:R-:W-:-:S02]  /*17360*/  F2FP.SATFINITE.E4M3.F32.PACK_AB_MERGE_C R4, R64, R59, RZ ;  /* 0x0000003b4004723e */ /* 0x000fc400048070ff */
[----:B------:R-:W-:Y:S02]  /*17370*/  F2FP.SATFINITE.E4M3.F32.PACK_AB_MERGE_C R26, R45, R60, RZ ;  /* 0x0000003c2d1a723e */ /* 0x000fe400048070ff */
[----:B------:R-:W-:Y:S02]  /*17380*/  F2FP.SATFINITE.E4M3.F32.PACK_AB_MERGE_C R5, R27, R6, R5 ;  /* 0x000000061b05723e */ /* 0x000fe40004807005 */
[----:B------:R-:W-:Y:S02]  /*17390*/  F2FP.SATFINITE.E4M3.F32.PACK_AB_MERGE_C R7, R46, R43, R7 ;  /* 0x0000002b2e07723e */ /* 0x000fe40004807007 */
[----:B------:R-:W-:Y:S02]  /*173a0*/  F2FP.SATFINITE.E4M3.F32.PACK_AB_MERGE_C R4, R53, R56, R4 ;  /* 0x000000383504723e */ /* 0x000fe40004807004 */
[----:B------:R-:W-:Y:S02]  /*173b0*/  F2FP.SATFINITE.E4M3.F32.PACK_AB_MERGE_C R6, R50, R41, R54 ;  /* 0x000000293206723e */ /* 0x000fe40004807036 */
[----:B------:R-:W-:-:S02]  /*173c0*/  F2FP.SATFINITE.E4M3.F32.PACK_AB_MERGE_C R27, R49, R40, R51 ;  /* 0x00000028311b723e */ /* 0x000fc40004807033 */
[----:B------:R-:W-:Y:S01]  /*173d0*/  F2FP.SATFINITE.E4M3.F32.PACK_AB_MERGE_C R26, R21, R20, R26 ;  /* 0x00000014151a723e */ /* 0x000fe2000480701a */
[----:B------:R0:W-:Y:S04]  /*173e0*/  STS.128 [R70+0x1e200], R4 ;  /* 0x01e2000446007388 */ /* 0x0001e80000000c00 */
[----:B------:R0:W-:Y:S02]  /*173f0*/  STS.128 [R0+0x1e200], R24 ;  /* 0x01e2001800007388 */ /* 0x0001e40000000c00 */
.L_x_6753:
[----:B------:R-:W-:Y:S05]  /*17400*/  BSYNC B1 ;  /* 0x0000000000017941 */ /* 0x000fea0003800000 */
.L_x_6752:
[----:B------:R-:W-:Y:S04]  /*17410*/  BSSY B1, `(.L_x_6754) ;  /* 0x0000101000017945 */ /* 0x000fe80003800000 */
[----:B------:R-:W-:Y:S05]  /*17420*/  @P1 BRA `(.L_x_6755) ;  /* 0x0000000c00fc1947 */ /* 0x000fea0003800000 */
[----:B------:R-:W2:Y:S01]  /*17430*/  LDL R61, [R1+0x138] ;  /* 0x00013800013d7983 */ /* 0x000ea20000100800 */
[----:B0----5:R-:W-:Y:S02]  /*17440*/  SHF.R.U32.HI R0, RZ, 0x8, R28 ;  /* 0x00000008ff007819 */ /* 0x021fe4000001161c */
[----:B------:R-:W-:Y:S02]  /*17450*/  LOP3.LUT R5, R28, 0xff, RZ, 0xc0, !PT ;  /* 0x000000ff1c057812 */ /* 0x000fe400078ec0ff */
[----:B------:R-:W-:Y:S02]  /*17460*/  LOP3.LUT R4, R0, 0xff, RZ, 0xc0, !PT ;  /* 0x000000ff00047812 */ /* 0x000fe400078ec0ff */
        /* <DEDUP_REMOVED lines=9> */
[----:B------:R-:W-:-:S02]  /*17500*/  SHF.R.U32.HI R6, RZ, 0x8, R31 ;  /* 0x00000008ff067819 */ /* 0x000fc4000001161f */
[----:B------:R-:W-:Y:S02]  /*17510*/  LOP3.LUT R0, R69, 0x30, R0, 0xf8, !PT ;  /* 0x0000003045007812 */ /* 0x000fe400078ef800 */
[----:B------:R-:W-:Y:S02]  /*17520*/  SHF.L.U32 R5, R5, 0xb, RZ ;  /* 0x0000000b05057819 */ /* 0x000fe400000006ff */
[----:B------:R-:W-:Y:S02]  /*17530*/  LOP3.LUT R21, R31, 0xff, RZ, 0xc0, !PT ;  /* 0x000000ff1f157812 */ /* 0x000fe400078ec0ff */
[----:B------:R-:W-:Y:S02]  /*17540*/  LOP3.LUT R6, R6, 0xff, RZ, 0xc0, !PT ;  /* 0x000000ff06067812 */ /* 0x000fe400078ec0ff */
[----:B------:R-:W-:Y:S02]  /*17550*/  SHF.R.U32.HI R20, RZ, 0x8, R8 ;  /* 0x00000008ff147819 */ /* 0x000fe40000011608 */
[----:B------:R-:W-:-:S02]  /*17560*/  LOP3.LUT R0, R0, R68, RZ, 0x3c, !PT ;  /* 0x0000004400007212 */ /* 0x000fc400078e3cff */
[----:B------:R-:W-:Y:S02]  /*17570*/  LOP3.LUT R5, R5, 0xffffe000, RZ, 0xc0, !PT ;  /* 0xffffe00005057812 */ /* 0x000fe400078ec0ff */
[----:B------:R-:W-:Y:S02]  /*17580*/  PRMT R43, R6, 0x7604, R21 ;  /* 0x00007604062b7816 */ /* 0x000fe40000000015 */
[----:B------:R-:W-:Y:S02]  /*17590*/  LOP3.LUT R25, R8, 0xff, RZ, 0xc0, !PT ;  /* 0x000000ff08197812 */ /* 0x000fe400078ec0ff */
[----:B------:R-:W-:Y:S02]  /*175a0*/  LOP3.LUT R20, R20, 0xff, RZ, 0xc0, !PT ;  /* 0x000000ff14147812 */ /* 0x000fe400078ec0ff */
[----:B------:R-:W-:Y:S02]  /*175b0*/  IADD3 R21, R0, R67, R5 ;  /* 0x0000004300157210 */ /* 0x000fe40007ffe005 */
[----:B------:R-:W-:-:S02]  /*175c0*/  SHF.R.U32.HI R0, RZ, 0x8, R9 ;  /* 0x00000008ff007819 */ /* 0x000fc40000011609 */
[----:B----4-:R-:W-:Y:S02]  /*175d0*/  PRMT R45, R20, 0x7604, R25 ;  /* 0x00007604142d7816 */ /* 0x010fe40000000019 */
[----:B------:R-:W-:Y:S02]  /*175e0*/  LOP3.LUT R25, R9, 0xff, RZ, 0xc0, !PT ;  /* 0x000000ff09197812 */ /* 0x000fe400078ec0ff */
[----:B------:R-:W-:Y:S02]  /*175f0*/  SHF.R.U32.HI R24, RZ, 0x8, R11 ;  /* 0x00000008ff187819 */ /* 0x000fe4000001160b */
[----:B------:R-:W-:Y:S02]  /*17600*/  LOP3.LUT R0, R0, 0xff, RZ, 0xc0, !PT ;  /* 0x000000ff00007812 */ /* 0x000fe400078ec0ff */
[----:B------:R-:W-:Y:S02]  /*17610*/  SHF.R.U32.HI R20, RZ, 0x8, R10 ;  /* 0x00000008ff147819 */ /* 0x000fe4000001160a */
[----:B------:R-:W-:-:S02]  /*17620*/  SHF.R.U32.HI R4, RZ, 0x8, R30 ;  /* 0x00000008ff047819 */ /* 0x000fc4000001161e */
[----:B------:R-:W-:Y:S02]  /*17630*/  LOP3.LUT R27, R10, 0xff, RZ, 0xc0, !PT ;  /* 0x000000ff0a1b7812 */ /* 0x000fe400078ec0ff */
[----:B------:R-:W-:Y:S02]  /*17640*/  LOP3.LUT R24, R24, 0xff, RZ, 0xc0, !PT ;  /* 0x000000ff18187812 */ /* 0x000fe400078ec0ff */
[----:B------:R-:W-:Y:S01]  /*17650*/  PRMT R47, R0, 0x7604, R25 ;  /* 0x00007604002f7816 */ /* 0x000fe20000000019 */
[----:B------:R-:W-:Y:S01]  /*17660*/  IMAD.IADD R0, R18, 0x1, R21 ;  /* 0x0000000112007824 */ /* 0x000fe200078e0215 */
[----:B------:R-:W-:Y:S02]  /*17670*/  LOP3.LUT R20, R20, 0xff, RZ, 0xc0, !PT ;  /* 0x000000ff14147812 */ /* 0x000fe400078ec0ff */
[----:B------:R-:W-:Y:S02]  /*17680*/  LOP3.LUT R51, R11, 0xff, RZ, 0xc0, !PT ;  /* 0x000000ff0b337812 */ /* 0x000fe400078ec0ff */
[----:B------:R-:W-:-:S02]  /*17690*/  LOP3.LUT R7, R30, 0xff, RZ, 0xc0, !PT ;  /* 0x000000ff1e077812 */ /* 0x000fc400078ec0ff */
[----:B------:R-:W-:Y:S02]  /*176a0*/  LOP3.LUT R4, R4, 0xff, RZ, 0xc0, !PT ;  /* 0x000000ff04047812 */ /* 0x000fe400078ec0ff */
[----:B------:R-:W-:Y:S02]  /*176b0*/  PRMT R49, R20, 0x7604, R27 ;  /* 0x0000760414317816 */ /* 0x000fe4000000001b */
[----:B------:R-:W-:Y:S02]  /*176c0*/  PRMT R51, R24, 0x7604, R51 ;  /* 0x0000760418337816 */ /* 0x000fe40000000033 */
[----:B------:R-:W0:Y:S01]  /*176d0*/  LDS.128 R24, [R0+0x1e200] ;  /* 0x01e2000000187984 */ /* 0x000e220000000c00 */
[----:B------:R-:W-:Y:S02]  /*176e0*/  PRMT R41, R4, 0x7604, R7 ;  /* 0x0000760404297816 */ /* 0x000fe40000000007 */
[----:B------:R-:W-:Y:S02]  /*176f0*/  SHF.R.U32.HI R20, RZ, 0x10, R28 ;  /* 0x00000010ff147819 */ /* 0x000fe4000001161c */
[----:B------:R-:W-:-:S02]  /*17700*/  SHF.R.U32.HI R36, RZ, 0x10, R29 ;  /* 0x00000010ff247819 */ /* 0x000fc4000001161d */
        /* <DEDUP_REMOVED lines=11> */
[----:B------:R-:W-:-:S02]  /*177c0*/  SHF.R.U32.HI R37, RZ, 0x10, R10 ;  /* 0x00000010ff257819 */ /* 0x000fc4000001160a */
[----:B------:R-:W-:Y:S02]  /*177d0*/  SHF.R.U32.HI R40, RZ, 0x10, R11 ;  /* 0x00000010ff287819 */ /* 0x000fe4000001160b */
[----:B------:R-:W-:Y:S02]  /*177e0*/  LOP3.LUT R20, R20, 0xff, RZ, 0xc0, !PT ;  /* 0x000000ff14147812 */ /* 0x000fe400078ec0ff */
[----:B------:R-:W-:Y:S02]  /*177f0*/  LOP3.LUT R36, R36, 0xff, RZ, 0xc0, !PT ;  /* 0x000000ff24247812 */ /* 0x000fe400078ec0ff */
[----:B------:R-:W-:Y:S02]  /*17800*/  PRMT R41, R38, 0x7054, R41 ;  /* 0x0000705426297816 */ /* 0x000fe40000000029 */
[----:B------:R-:W-:Y:S02]  /*17810*/  LOP3.LUT R38, R37, 0xff, RZ, 0xc0, !PT ;  /* 0x000000ff25267812 */ /* 0x000fe400078ec0ff */
[----:B------:R-:W-:-:S02]  /*17820*/  LOP3.LUT R40, R40, 0xff, RZ, 0xc0, !PT ;  /* 0x000000ff28287812 */ /* 0x000fc400078ec0ff */
[----:B------:R-:W-:Y:S02]  /*17830*/  PRMT R37, R20, 0x7054, R45 ;  /* 0x0000705414257816 */ /* 0x000fe4000000002d */
[----:B------:R-:W-:Y:S02]  /*17840*/  PRMT R45, R36, 0x7054, R47 ;  /* 0x00007054242d7816 */ /* 0x000fe4000000002f */
[----:B------:R-:W-:Y:S02]  /*17850*/  PRMT R49, R38, 0x7054, R49 ;  /* 0x0000705426317816 */ /* 0x000fe40000000031 */
[----:B------:R-:W-:Y:S02]  /*17860*/  PRMT R51, R40, 0x7054, R51 ;  /* 0x0000705428337816 */ /* 0x000fe40000000033 */
        /* <DEDUP_REMOVED lines=11> */
[----:B------:R-:W-:Y:S01]  /*17920*/  LOP3.LUT R20, R41, 0xff000000, R30, 0xf8, !PT ;  /* 0xff00000029147812 */ /* 0x000fe200078ef81e */
[--C-:B------:R-:W-:Y:S01]  /*17930*/  HADD2.F32 R46, -RZ, R40.reuse.H0_H0 ;  /* 0x20000028ff2e7230 */ /* 0x100fe20000004100 */
[-C--:B------:R-:W-:Y:S01]  /*17940*/  F2FP.F16.E4M3.UNPACK_B R31, R24.reuse ;  /* 0x00000018ff1f723e */ /* 0x080fe200020006ff */
[----:B------:R-:W-:Y:S01]  /*17950*/  HADD2.F32 R40, -RZ, R40.H1_H1 ;  /* 0x30000028ff287230 */ /* 0x000fe20000004100 */
[----:B------:R-:W-:-:S02]  /*17960*/  F2FP.F16.E4M3.UNPACK_B R43, R24.H1 ;  /* 0x00000018ff2b723e */ /* 0x000fc400030006ff */
[----:B------:R-:W-:Y:S02]  /*17970*/  F2FP.F16.E4M3.UNPACK_B R30, R25.H1 ;  /* 0x00000019ff1e723e */ /* 0x000fe400030006ff */
[----:B------:R-:W-:Y:S02]  /*17980*/  F2FP.F16.E4M3.UNPACK_B R48, R48.H1 ;  /* 0x00000030ff30723e */ /* 0x000fe400030006ff */
[----:B------:R-:W-:Y:S02]  /*17990*/  F2FP.F16.E4M3.UNPACK_B R36, R36.H1 ;  /* 0x00000024ff24723e */ /* 0x000fe400030006ff */
[-C--:B------:R-:W-:Y:S02]  /*179a0*/  F2FP.F16.E4M3.UNPACK_B R42, R27.reuse ;  /* 0x0000001bff2a723e */ /* 0x080fe400020006ff */
[----:B------:R-:W-:Y:S01]  /*179b0*/  F2FP.F16.E4M3.UNPACK_B R45, R27.H1 ;  /* 0x0000001bff2d723e */ /* 0x000fe200030006ff */
[----:B------:R-:W-:Y:S01]  /*179c0*/  HADD2.F32 R27, -RZ, R36.H0_H0 ;  /* 0x20000024ff1b7230 */ /* 0x000fe20000004100 */
[----:B------:R-:W-:Y:S01]  /*179d0*/  LOP3.LUT R21, R21, 0xff000000, R28, 0xf8, !PT ;  /* 0xff00000015157812 */ /* 0x000fe200078ef81c */
[----:B--2---:R-:W0:Y:S02]  /*179e0*/  LDS.128 R4, [R61+0x1e200] ;  /* 0x01e200003d047984 */ /* 0x004e240000000c00 */
        /* <DEDUP_REMOVED lines=9> */
[----:B------:R-:W-:Y:S01]  /*17a80*/  HADD2.F32 R10, -RZ, R10.H1_H1 ;  /* 0x3000000aff0a7230 */ /* 0x000fe20000004100 */
[----:B------:R-:W-:Y:S01]  /*17a90*/  F2FP.F16.E4M3.UNPACK_B R39, R4.H1 ;  /* 0x00000004ff27723e */ /* 0x000fe200030006ff */
[----:B------:R-:W-:Y:S01]  /*17aa0*/  FFMA.FTZ R5, R9, R46, -R24 ;  /* 0x0000002e09057223 */ /* 0x000fe20000010818 */
[----:B------:R-:W-:-:S02]  /*17ab0*/  HADD2.F32 R46, -RZ, R48.H0_H0 ;  /* 0x20000030ff2e7230 */ /* 0x000fc40000004100 */
[----:B------:R-:W-:Y:S01]  /*17ac0*/  FFMA.FTZ R9, R9, R50, R25 ;  /* 0x0000003209097223 */ /* 0x000fe20000010019 */
[--C-:B------:R-:W-:Y:S02]  /*17ad0*/  HADD2.F32 R24, -RZ, R30.reuse.H0_H0 ;  /* 0x2000001eff187230 */ /* 0x100fe40000004100 */
[C---:B------:R-:W-:Y:S01]  /*17ae0*/  FMUL.FTZ R53, R11.reuse, R49 ;  /* 0x000000310b357220 */ /* 0x040fe20000410000 */
[----:B------:R-:W-:Y:S02]  /*17af0*/  HADD2.F32 R25, -RZ, R29.H0_H0 ;  /* 0x2000001dff197230 */ /* 0x000fe40000004100 */
        /* <DEDUP_REMOVED lines=8> */
[----:B------:R-:W-:Y:S01]  /*17b80*/  F2FP.F16.E4M3.UNPACK_B R50, R51 ;  /* 0x00000033ff32723e */ /* 0x000fe200020006ff */
[----:B------:R-:W-:Y:S01]  /*17b90*/  HADD2.F32 R40, -RZ, R36.H1_H1 ;  /* 0x30000024ff287230 */ /* 0x000fe20000004100 */
[-C--:B------:R-:W-:Y:S01]  /*17ba0*/  F2FP.F16.E4M3.UNPACK_B R46, R47.reuse ;  /* 0x0000002fff2e723e */ /* 0x080fe200020006ff */
[----:B------:R-:W-:Y:S01]  /*17bb0*/  HADD2.F32 R49, -RZ, R48.H1_H1 ;  /* 0x30000030ff317230 */ /* 0x000fe20000004100 */
[----:B------:R-:W-:Y:S01]  /*17bc0*/  F2FP.F16.E4M3.UNPACK_B R47, R47.H1 ;  /* 0x0000002fff2f723e */ /* 0x000fe200030006ff */
[----:B------:R-:W-:-:S02]  /*17bd0*/  HADD2.F32 R52, -RZ, R50.H0_H0 ;  /* 0x20000032ff347230 */ /* 0x000fc40000004100 */
[C---:B------:R-:W-:Y:S01]  /*17be0*/  FMUL.FTZ R56, R30.reuse, R40 ;  /* 0x000000281e387220 */ /* 0x040fe20000410000 */
[----:B------:R-:W-:Y:S02]  /*17bf0*/  HADD2.F32 R36, -RZ, R42.H0_H0 ;  /* 0x2000002aff247230 */ /* 0x000fe40000004100 */
[-C--:B------:R-:W-:Y:S01]  /*17c00*/  FMUL.FTZ R54, R30, R49.reuse ;  /* 0x000000311e367220 */ /* 0x080fe20000410000 */
[----:B------:R-:W-:Y:S01]  /*17c10*/  HADD2.F32 R48, -RZ, R46.H0_H0 ;  /* 0x2000002eff307230 */ /* 0x000fe20000004100 */
[----:B------:R-:W-:Y:S01]  /*17c20*/  F2FP.F16.E4M3.UNPACK_B R28, R4 ;  /* 0x00000004ff1c723e */ /* 0x000fe200020006ff */
[----:B------:R-:W-:Y:S02]  /*17c30*/  HADD2.F32 R29, -RZ, R29.H1_H1 ;  /* 0x3000001dff1d7230 */ /* 0x000fe40000004100 */
[C---:B------:R-:W-:Y:S01]  /*17c40*/  FMUL.FTZ R58, R36.reuse, R52 ;  /* 0x00000034243a7220 */ /* 0x040fe20000410000 */
[--C-:B------:R-:W-:Y:S02]  /*17c50*/  HADD2.F32 R27, -RZ, R38.reuse.H0_H0 ;  /* 0x20000026ff1b7230 */ /* 0x100fe40000004100 */
[----:B------:R-:W-:Y:S01]  /*17c60*/  FMUL.FTZ R53, R36, R48 ;  /* 0x0000003024357220 */ /* 0x000fe20000410000 */
[----:B------:R-:W-:Y:S01]  /*17c70*/  F2FP.F16.E4M3.UNPACK_B R4, R6 ;  /* 0x00000006ff04723e */ /* 0x000fe200020006ff */
        /* <DEDUP_REMOVED lines=8> */
[-C--:B------:R-:W-:Y:S01]  /*17d00*/  F2FP.F16.E4M3.UNPACK_B R6, R26.reuse ;  /* 0x0000001aff06723e */ /* 0x080fe200020006ff */
        /* <DEDUP_REMOVED lines=8> */
[----:B------:R-:W-:Y:S02]  /*17d90*/  HADD2.F32 R51, -RZ, R47.H0_H0 ;  /* 0x2000002fff337230 */ /* 0x000fe40000004100 */
[----:B------:R-:W-:Y:S01]  /*17da0*/  FFMA.FTZ R38, R40, R49, -R57 ;  /* 0x0000003128267223 */ /* 0x000fe20000010839 */
[----:B------:R-:W-:Y:S02]  /*17db0*/  HADD2.F32 R42, -RZ, R41.H0_H0 ;  /* 0x20000029ff2a7230 */ /* 0x000fe40000004100 */
[----:B------:R-:W-:Y:S01]  /*17dc0*/  FMUL.FTZ R59, R46, R55 ;  /* 0x000000372e3b7220 */ /* 0x000fe20000410000 */
[----:B------:R-:W-:Y:S01]  /*17dd0*/  FFMA.FTZ R40, R40, R53, R50 ;  /* 0x0000003528287223 */ /* 0x000fe20000010032 */
[----:B------:R-:W-:Y:S01]  /*17de0*/  FMUL.FTZ R46, R46, R51 ;  /* 0x000000332e2e7220 */ /* 0x000fe20000410000 */
[----:B------:R-:W-:Y:S01]  /*17df0*/  HADD2.F32 R49, -RZ, R47.H1_H1 ;  /* 0x3000002fff317230 */ /* 0x000fe20000004100 */
[----:B------:R-:W-:Y:S01]  /*17e00*/  F2FP.F16.E4M3.UNPACK_B R50, R37.H1 ;  /* 0x00000025ff32723e */ /* 0x000fe200030006ff */
[C---:B------:R-:W-:Y:S01]  /*17e10*/  FFMA.FTZ R59, R42.reuse, R51, -R59 ;  /* 0x000000332a3b7223 */ /* 0x040fe2000001083b */
[----:B------:R-:W-:Y:S01]  /*17e20*/  F2FP.F16.E4M3.UNPACK_B R47, R21.H1 ;  /* 0x00000015ff2f723e */ /* 0x000fe200030006ff */
[----:B------:R-:W-:Y:S01]  /*17e30*/  FFMA.FTZ R55, R42, R55, R46 ;  /* 0x000000372a377223 */ /* 0x000fe2000001002e */
[----:B------:R-:W-:Y:S01]  /*17e40*/  HADD2.F32 R51, -RZ, R48.H1_H1 ;  /* 0x30000030ff337230 */ /* 0x000fe20000004100 */
[----:B------:R-:W-:Y:S01]  /*17e50*/  F2FP.SATFINITE.E4M3.F32.PACK_AB_MERGE_C R25, R36, R25, RZ ;  /* 0x000000192419723e */ /* 0x000fe200048070ff */
[----:B------:R-:W-:Y:S01]  /*17e60*/  HADD2.F32 R46, -RZ, R45.H1_H1 ;  /* 0x3000002dff2e7230 */ /* 0x000fe20000004100 */
[----:B------:R-:W-:Y:S01]  /*17e70*/  F2FP.SATFINITE.E4M3.F32.PACK_AB_MERGE_C R5, R24, R5, R11 ;  /* 0x000000051805723e */ /* 0x000fe2000480700b */
[----:B------:R-:W-:Y:S01]  /*17e80*/  HADD2.F32 R52, -RZ, R50.H0_H0 ;  /* 0x20000032ff347230 */ /* 0x000fe20000004100 */
[----:B------:R-:W-:Y:S01]  /*17e90*/  F2FP.SATFINITE.E4M3.F32.PACK_AB_MERGE_C R9, R10, R9, R25 ;  /* 0x000000090a09723e */ /* 0x000fe20004807019 */
        /* <DEDUP_REMOVED lines=10> */
[----:B------:R-:W-:Y:S02]  /*17f40*/  HADD2.F32 R43, -RZ, R43.H1_H1 ;  /* 0x3000002bff2b7230 */ /* 0x000fe40000004100 */
[----:B------:R-:W-:Y:S01]  /*17f50*/  FFMA.FTZ R60, R42, R51, R54 ;  /* 0x000000332a3c7223 */ /* 0x000fe20000010036 */
[C---:B------:R-:W-:Y:S01]  /*17f60*/  FFMA.FTZ R49, R41.reuse, R48, -R46 ;  /* 0x0000003029317223 */ /* 0x040fe2000001082e */
[----:B------:R-:W-:Y:S01]  /*17f70*/  FFMA.FTZ R52, R41, R52, R45 ;  /* 0x0000003429347223 */ /* 0x000fe2000001002d */
[----:B------:R-:W-:Y:S01]  /*17f80*/  HADD2.F32 R42, -RZ, R47.H1_H1 ;  /* 0x3000002fff2a7230 */ /* 0x000fe20000004100 */
[----:B------:R-:W-:Y:S01]  /*17f90*/  F2FP.F16.E4M3.UNPACK_B R45, R37 ;  /* 0x00000025ff2d723e */ /* 0x000fe200020006ff */
[----:B------:R-:W-:Y:S01]  /*17fa0*/  HADD2.F32 R39, -RZ, R39.H1_H1 ;  /* 0x30000027ff277230 */ /* 0x000fe20000004100 */
[----:B------:R-:W-:Y:S01]  /*17fb0*/  F2FP.F16.E4M3.UNPACK_B R41, R21 ;  /* 0x00000015ff29723e */ /* 0x000fe200020006ff */
[C---:B------:R-:W-:Y:S01]  /*17fc0*/  FMUL.FTZ R48, R43.reuse, R50 ;  /* 0x000000322b307220 */ /* 0x040fe20000410000 */
[-C--:B------:R-:W-:Y:S01]  /*17fd0*/  FMUL.FTZ R43, R43, R42.reuse ;  /* 0x0000002a2b2b7220 */ /* 0x080fe20000410000 */
[----:B------:R-:W-:Y:S01]  /*17fe0*/  HADD2.F32 R46, -RZ, R45.H0_H0 ;  /* 0x2000002dff2e7230 */ /* 0x000fe20000004100 */
[----:B------:R-:W-:Y:S01]  /*17ff0*/  F2FP.SATFINITE.E4M3.F32.PACK_AB_MERGE_C R55, R60, R55, RZ ;  /* 0x000000373c37723e */ /* 0x000fe200048070ff */
[----:B------:R-:W-:Y:S01]  /*18000*/  FFMA.FTZ R54, R39, R42, -R48 ;  /* 0x0000002a27367223 */ /* 0x000fe20000010830 */
[----:B------:R-:W-:-:S02]  /*18010*/  HADD2.F32 R37, -RZ, R31.H0_H0 ;  /* 0x2000001fff257230 */ /* 0x000fc40000004100 */
[----:B------:R-:W-:Y:S01]  /*18020*/  FFMA.FTZ R43, R39, R50, R43 ;  /* 0x00000032272b7223 */ /* 0x000fe2000001002b */
[----:B------:R-:W-:Y:S01]  /*18030*/  HADD2.F32 R42, -RZ, R41.H0_H0 ;  /* 0x20000029ff2a7230 */ /* 0x000fe20000004100 */
[----:B------:R-:W-:Y:S01]  /*18040*/  F2FP.F16.E4M3.UNPACK_B R39, R8.H1 ;  /* 0x00000008ff27723e */ /* 0x000fe200030006ff */
        /* <DEDUP_REMOVED lines=10> */
[-C--:B------:R-:W-:Y:S01]  /*180f0*/  F2FP.F16.E4M3.UNPACK_B R21, R20.reuse.H1 ;  /* 0x00000014ff15723e */ /* 0x080fe200030006ff */
[-C--:B------:R-:W-:Y:S01]  /*18100*/  FMUL.FTZ R46, R31, R41.reuse ;  /* 0x000000291f2e7220 */ /* 0x080fe20000410000 */
[----:B------:R-:W-:Y:S02]  /*18110*/  HADD2.F32 R42, -RZ, R39.H0_H0 ;  /* 0x20000027ff2a7230 */ /* 0x000fe40000004100 */
[C---:B------:R-:W-:Y:S01]  /*18120*/  FFMA.FTZ R41, R28.reuse, R41, -R37 ;  /* 0x000000291c297223 */ /* 0x040fe20000010825 */
[----:B------:R-:W-:Y:S02]  /*18130*/  HADD2.F32 R31, -RZ, R26.H0_H0 ;  /* 0x2000001aff1f7230 */ /* 0x000fe40000004100 */
[----:B------:R-:W-:Y:S01]  /*18140*/  FFMA.FTZ R45, R28, R45, R46 ;  /* 0x0000002d1c2d7223 */ /* 0x000fe2000001002e */
[--C-:B------:R-:W-:Y:S01]  /*18150*/  HADD2.F32 R28, -RZ, R21.reuse.H0_H0 ;  /* 0x20000015ff1c7230 */ /* 0x100fe20000004100 */
[----:B------:R-:W-:Y:S01]  /*18160*/  F2FP.F16.E4M3.UNPACK_B R20, R20 ;  /* 0x00000014ff14723e */ /* 0x000fe200020006ff */
[----:B------:R-:W-:-:S02]  /*18170*/  HADD2.F32 R37, -RZ, R21.H1_H1 ;  /* 0x30000015ff257230 */ /* 0x000fc40000004100 */
[C---:B------:R-:W-:Y:S01]  /*18180*/  FMUL.FTZ R46, R31.reuse, R42 ;  /* 0x0000002a1f2e7220 */ /* 0x040fe20000410000 */
[----:B------:R-:W-:Y:S02]  /*18190*/  HADD2.F32 R21, -RZ, R7.H0_H0 ;  /* 0x20000007ff157230 */ /* 0x000fe40000004100 */
[----:B------:R-:W-:Y:S01]  /*181a0*/  FMUL.FTZ R56, R31, R28 ;  /* 0x0000001c1f387220 */ /* 0x000fe20000410000 */
[----:B------:R-:W-:Y:S01]  /*181b0*/  HADD2.F32 R39, -RZ, R39.H1_H1 ;  /* 0x30000027ff277230 */ /* 0x000fe20000004100 */
[----:B------:R-:W-:Y:S01]  /*181c0*/  F2FP.F16.E4M3.UNPACK_B R8, R8 ;  /* 0x00000008ff08723e */ /* 0x000fe200020006ff */
[----:B------:R-:W-:Y:S02]  /*181d0*/  HADD2.F32 R26, -RZ, R26.H1_H1 ;  /* 0x3000001aff1a7230 */ /* 0x000fe40000004100 */
[C---:B------:R-:W-:Y:S01]  /*181e0*/  FFMA.FTZ R46, R21.reuse, R28, -R46 ;  /* 0x0000001c152e7223 */ /* 0x040fe2000001082e */
[----:B------:R-:W-:Y:S02]  /*181f0*/  HADD2.F32 R7, -RZ, R7.H1_H1 ;  /* 0x30000007ff077230 */ /* 0x000fe40000004100 */
[----:B------:R-:W-:Y:S01]  /*18200*/  FFMA.FTZ R56, R21, R42, R56 ;  /* 0x0000002a15387223 */ /* 0x000fe20000010038 */
[----:B------:R-:W-:-:S02]  /*18210*/  HADD2.F32 R21, -RZ, R20.H0_H0 ;  /* 0x20000014ff157230 */ /* 0x000fc40000004100 */
[C---:B------:R-:W-:Y:S01]  /*18220*/  FMUL.FTZ R28, R26.reuse, R39 ;  /* 0x000000271a1c7220 */ /* 0x040fe20000410000 */
[----:B------:R-:W-:Y:S01]  /*18230*/  FMUL.FTZ R26, R26, R37 ;  /* 0x000000251a1a7220 */ /* 0x000fe20000410000 */
[----:B------:R-:W-:Y:S01]  /*18240*/  HADD2.F32 R31, -RZ, R20.H1_H1 ;  /* 0x30000014ff1f7230 */ /* 0x000fe20000004100 */
[----:B------:R-:W-:Y:S01]  /*18250*/  F2FP.SATFINITE.E4M3.F32.PACK_AB_MERGE_C R11, R40, R27, R55 ;  /* 0x0000001b280b723e */ /* 0x000fe20004807037 */
[C---:B------:R-:W-:Y:S01]  /*18260*/  FFMA.FTZ R51, R7.reuse, R37, -R28 ;  /* 0x0000002507337223 */ /* 0x040fe2000001081c */
[----:B------:R-:W-:Y:S01]  /*18270*/  FFMA.FTZ R53, R7, R39, R26 ;  /* 0x0000002707357223 */ /* 0x000fe2000001001a */
[----:B------:R-:W-:Y:S02]  /*18280*/  HADD2.F32 R20, -RZ, R8.H0_H0 ;  /* 0x20000008ff147230 */ /* 0x000fe40000004100 */
[----:B------:R-:W-:Y:S01]  /*18290*/  HADD2.F32 R7, -RZ, R6.H0_H0 ;  /* 0x20000006ff077230 */ /* 0x000fe20000004100 */
        /* <DEDUP_REMOVED lines=24> */
.L_x_6755:
[----:B------:R-:W-:Y:S05]  /*18420*/  BSYNC B1 ;  /* 0x0000000000017941 */ /* 0x000fea0003800000 */
.L_x_6754:
[----:B------:R-:W-:Y:S05]  /*18430*/  @P2 BRA `(.L_x_6736) ;  /* 0x0000000c00dc2947 */ /* 0x000fea0003800000 */
[----:B------:R-:W2:Y:S01]  /*18440*/  LDL R49, [R1+0x134] ;  /* 0x0001340001317983 */ /* 0x000ea20000100800 */
[----:B01---5:R-:W-:Y:S02]  /*18450*/  SHF.R.U32.HI R4, RZ, 0x8, R32 ;  /* 0x00000008ff047819 */ /* 0x023fe40000011620 */
[----:B------:R-:W-:Y:S02]  /*18460*/  LOP3.LUT R0, R32, 0xff, RZ, 0xc0, !PT ;  /* 0x000000ff20007812 */ /* 0x000fe400078ec0ff */
        /* <DEDUP_REMOVED lines=35> */
[----:B------:R-:W-:Y:S02]  /*186a0*/  SHF.R.U32.HI R28, RZ, 0x8, R14 ;  /* 0x00000008ff1c7819 */ /* 0x000fe4000001160e */
[----:B------:R-:W-:Y:S02]  /*186b0*/  PRMT R26, R3, 0x7604, R26 ;  /* 0x00007604031a7816 */ /* 0x000fe4000000001a */
[----:B------:R-:W-:Y:S02]  /*186c0*/  SHF.R.U32.HI R3, RZ, 0x10, R33 ;  /* 0x00000010ff037819 */ /* 0x000fe40000011621 */
[----:B------:R-:W-:-:S02]  /*186d0*/  PRMT R30, R31, 0x7604, R30 ;  /* 0x000076041f1e7816 */ /* 0x000fc4000000001e */
[----:B------:R-:W-:Y:S01]  /*186e0*/  LOP3.LUT R27, R14, 0xff, RZ, 0xc0, !PT ;  /* 0x000000ff0e1b7812 */ /* 0x000fe200078ec0ff */
[----:B------:R-:W-:Y:S01]  /*186f0*/  IMAD.U32 R3, R3, 0x10000, RZ ;  /* 0x0001000003037824 */ /* 0x000fe200078e00ff */
[----:B------:R-:W-:Y:S02]  /*18700*/  LOP3.LUT R28, R28, 0xff, RZ, 0xc0, !PT ;  /* 0x000000ff1c1c7812 */ /* 0x000fe400078ec0ff */
[----:B------:R-:W-:Y:S02]  /*18710*/  SHF.R.U32.HI R31, RZ, 0x10, R13 ;  /* 0x00000010ff1f7819 */ /* 0x000fe4000001160d */
[----:B------:R-:W-:Y:S02]  /*18720*/  PRMT R37, R28, 0x7604, R27 ;  /* 0x000076041c257816 */ /* 0x000fe4000000001b */
[----:B------:R-:W-:Y:S02]  /*18730*/  SHF.L.U32 R31, R31, 0x10, RZ ;  /* 0x000000101f1f7819 */ /* 0x000fe400000006ff */
[----:B------:R-:W-:-:S02]  /*18740*/  SHF.R.U32.HI R27, RZ, 0x10, R35 ;  /* 0x00000010ff1b7819 */ /* 0x000fc40000011623 */
[----:B------:R-:W-:Y:S02]  /*18750*/  SHF.R.U32.HI R39, RZ, 0x10, R15 ;  /* 0x00000010ff277819 */ /* 0x000fe4000001160f */
[--C-:B------:R-:W-:Y:S01]  /*18760*/  LOP3.LUT R21, R21, 0xff0000, R32.reuse, 0xf8, !PT ;  /* 0x00ff000015157812 */ /* 0x100fe200078ef820 */
[----:B------:R-:W-:Y:S01]  /*18770*/  IMAD.U32 R27, R27, 0x10000, RZ ;  /* 0x000100001b1b7824 */ /* 0x000fe200078e00ff */
[----:B------:R-:W-:Y:S01]  /*18780*/  LOP3.LUT R31, R26, 0xff0000, R31, 0xf8, !PT ;  /* 0x00ff00001a1f7812 */ /* 0x000fe200078ef81f */
        /* <DEDUP_REMOVED lines=8> */
[----:B------:R-:W-:Y:S02]  /*18810*/  F2FP.F16.E4M3.UNPACK_B R38, R37 ;  /* 0x00000025ff26723e */ /* 0x000fe400020006ff */
[----:B0-----:R-:W-:-:S02]  /*18820*/  F2FP.F16.E4M3.UNPACK_B R24, R9 ;  /* 0x00000009ff18723e */ /* 0x001fc400020006ff */
[----:B------:R-:W-:Y:S01]  /*18830*/  F2FP.F16.E4M3.UNPACK_B R30, R26 ;  /* 0x0000001aff1e723e */ /* 0x000fe200020006ff */
[--C-:B------:R-:W-:Y:S01]  /*18840*/  HADD2.F32 R40, -RZ, R38.reuse.H0_H0 ;  /* 0x20000026ff287230 */ /* 0x100fe20000004100 */
[----:B------:R-:W-:Y:S01]  /*18850*/  LOP3.LUT R29, R29, 0xff0000, R12, 0xf8, !PT ;  /* 0x00ff00001d1d7812 */ /* 0x000fe200078ef80c */
[----:B------:R-:W-:Y:S01]  /*18860*/  HADD2.F32 R38, -RZ, R38.H1_H1 ;  /* 0x30000026ff267230 */ /* 0x000fe20000004100 */
[----:B------:R-:W-:Y:S02]  /*18870*/  LOP3.LUT R41, R41, 0xff000000, R15, 0xf8, !PT ;  /* 0xff00000029297812 */ /* 0x000fe400078ef80f */
[----:B------:R-:W-:Y:S02]  /*18880*/  LOP3.LUT R25, R25, 0xff0000, R34, 0xf8, !PT ;  /* 0x00ff000019197812 */ /* 0x000fe400078ef822 */
[----:B------:R-:W-:Y:S01]  /*18890*/  LOP3.LUT R36, R27, 0xff000000, R35, 0xf8, !PT ;  /* 0xff0000001b247812 */ /* 0x000fe200078ef823 */
[--C-:B------:R-:W-:Y:S01]  /*188a0*/  HADD2.F32 R35, -RZ, R30.reuse.H0_H0 ;  /* 0x2000001eff237230 */ /* 0x100fe20000004100 */
[----:B------:R-:W-:Y:S01]  /*188b0*/  LOP3.LUT R39, R29, 0xff000000, R12, 0xf8, !PT ;  /* 0xff0000001d277812 */ /* 0x000fe200078ef80c */
[----:B------:R-:W-:Y:S01]  /*188c0*/  HADD2.F32 R30, -RZ, R30.H1_H1 ;  /* 0x3000001eff1e7230 */ /* 0x000fe20000004100 */
[----:B------:R-:W-:-:S02]  /*188d0*/  LOP3.LUT R3, R25, 0xff000000, R34, 0xf8, !PT ;  /* 0xff00000019037812 */ /* 0x000fc400078ef822 */
[----:B------:R-:W-:Y:S02]  /*188e0*/  LOP3.LUT R12, R21, 0xff000000, R14, 0xf8, !PT ;  /* 0xff000000150c7812 */ /* 0x000fe400078ef80e */
[----:B------:R-:W-:Y:S02]  /*188f0*/  F2FP.F16.E4M3.UNPACK_B R25, R9.H1 ;  /* 0x00000009ff19723e */ /* 0x000fe400030006ff */
[-C--:B------:R-:W-:Y:S02]  /*18900*/  F2FP.F16.E4M3.UNPACK_B R31, R11.reuse ;  /* 0x0000000bff1f723e */ /* 0x080fe400020006ff */
[----:B------:R-:W-:Y:S02]  /*18910*/  F2FP.F16.E4M3.UNPACK_B R34, R11.H1 ;  /* 0x0000000bff22723e */ /* 0x000fe400030006ff */
[----:B------:R-:W-:Y:S02]  /*18920*/  F2FP.F16.E4M3.UNPACK_B R26, R26.H1 ;  /* 0x0000001aff1a723e */ /* 0x000fe400030006ff */
[----:B------:R-:W-:-:S02]  /*18930*/  F2FP.F16.E4M3.UNPACK_B R32, R8 ;  /* 0x00000008ff20723e */ /* 0x000fc400020006ff */
[----:B------:R-:W-:Y:S01]  /*18940*/  F2FP.F16.E4M3.UNPACK_B R33, R8.H1 ;  /* 0x00000008ff21723e */ /* 0x000fe200030006ff */
[----:B------:R-:W-:Y:S01]  /*18950*/  HADD2.F32 R8, -RZ, R24.H1_H1 ;  /* 0x30000018ff087230 */ /* 0x000fe20000004100 */
[----:B------:R-:W-:-:S04]  /*18960*/  F2FP.F16.E4M3.UNPACK_B R37, R37.H1 ;  /* 0x00000025ff25723e */ /* 0x000fc800030006ff */
[----:B------:R-:W-:Y:S01]  /*18970*/  FMUL.FTZ R43, R8, R30 ;  /* 0x0000001e082b7220 */ /* 0x000fe20000410000 */
[----:B--2---:R-:W0:Y:S02]  /*18980*/  LDS.128 R4, [R49+0x1e200] ;  /* 0x01e2000031047984 */ /* 0x004e240000000c00 */
[-C--:B0-----:R-:W-:Y:S02]  /*18990*/  F2FP.F16.E4M3.UNPACK_B R13, R5.reuse ;  /* 0x00000005ff0d723e */ /* 0x081fe400020006ff */
[----:B------:R-:W-:Y:S01]  /*189a0*/  F2FP.F16.E4M3.UNPACK_B R15, R5.H1 ;  /* 0x00000005ff0f723e */ /* 0x000fe200030006ff */
[----:B------:R-:W-:Y:S01]  /*189b0*/  HADD2.F32 R5, -RZ, R24.H0_H0 ;  /* 0x20000018ff057230 */ /* 0x000fe20000004100 */
[-C--:B------:R-:W-:Y:S01]  /*189c0*/  F2FP.F16.E4M3.UNPACK_B R28, R7.reuse ;  /* 0x00000007ff1c723e */ /* 0x080fe200020006ff */
[--C-:B------:R-:W-:Y:S01]  /*189d0*/  HADD2.F32 R14, -RZ, R13.reuse.H0_H0 ;  /* 0x2000000dff0e7230 */ /* 0x100fe20000004100 */
[----:B------:R-:W-:Y:S01]  /*189e0*/  F2FP.F16.E4M3.UNPACK_B R29, R7.H1 ;  /* 0x00000007ff1d723e */ /* 0x000fe200030006ff */
[----:B------:R-:W-:-:S02]  /*189f0*/  HADD2.F32 R13, -RZ, R13.H1_H1 ;  /* 0x3000000dff0d7230 */ /* 0x000fc40000004100 */
[C---:B------:R-:W-:Y:S01]  /*18a00*/  FMUL.FTZ R9, R5.reuse, R40 ;  /* 0x0000002805097220 */ /* 0x040fe20000410000 */
[-C--:B------:R-:W-:Y:S01]  /*18a10*/  FMUL.FTZ R11, R5, R35.reuse ;  /* 0x00000023050b7220 */ /* 0x080fe20000410000 */
[----:B------:R-:W-:Y:S01]  /*18a20*/  HADD2.F32 R24, -RZ, R15.H0_H0 ;  /* 0x2000000fff187230 */ /* 0x000fe20000004100 */
[----:B------:R-:W-:Y:S01]  /*18a30*/  F2FP.F16.E4M3.UNPACK_B R27, R4.H1 ;  /* 0x00000004ff1b723e */ /* 0x000fe200030006ff */
[C---:B------:R-:W-:Y:S01]  /*18a40*/  FFMA.FTZ R5, R14.reuse, R35, -R9 ;  /* 0x000000230e057223 */ /* 0x040fe20000010809 */
[----:B------:R-:W-:Y:S01]  /*18a50*/  FFMA.FTZ R9, R14, R40, R11 ;  /* 0x000000280e097223 */ /* 0x000fe2000001000b */
[----:B------:R-:W-:Y:S02]  /*18a60*/  HADD2.F32 R11, -RZ, R25.H0_H0 ;  /* 0x20000019ff0b7230 */ /* 0x000fe40000004100 */
[----:B------:R-:W-:Y:S01]  /*18a70*/  FMUL.FTZ R14, R8, R38 ;  /* 0x00000026080e7220 */ /* 0x000fe20000410000 */
[----:B------:R-:W-:Y:S01]  /*18a80*/  HADD2.F32 R35, -RZ, R26.H0_H0 ;  /* 0x2000001aff237230 */ /* 0x000fe20000004100 */
[----:B------:R-:W-:Y:S01]  /*18a90*/  F2FP.F16.E4M3.UNPACK_B R21, R4 ;  /* 0x00000004ff15723e */ /* 0x000fe200020006ff */
[----:B------:R-:W-:-:S02]  /*18aa0*/  HADD2.F32 R40, -RZ, R37.H0_H0 ;  /* 0x20000025ff287230 */ /* 0x000fc40000004100 */
[C---:B------:R-:W-:Y:S01]  /*18ab0*/  FFMA.FTZ R8, R13.reuse, R30, -R14 ;  /* 0x0000001e0d087223 */ /* 0x040fe2000001080e */
[----:B------:R-:W-:Y:S01]  /*18ac0*/  FFMA.FTZ R14, R13, R38, R43 ;  /* 0x000000260d0e7223 */ /* 0x000fe2000001002b */
[C---:B------:R-:W-:Y:S01]  /*18ad0*/  FMUL.FTZ R47, R11.reuse, R35 ;  /* 0x000000230b2f7220 */ /* 0x040fe20000410000 */
[----:B------:R-:W-:Y:S02]  /*18ae0*/  HADD2.F32 R30, -RZ, R26.H1_H1 ;  /* 0x3000001aff1e7230 */ /* 0x000fe40000004100 */
[-C--:B----4-:R-:W-:Y:S01]  /*18af0*/  FMUL.FTZ R45, R11, R40.reuse ;  /* 0x000000280b2d7220 */ /* 0x090fe20000410000 */
[----:B------:R-:W-:Y:S02]  /*18b00*/  HADD2.F32 R38, -RZ, R37.H1_H1 ;  /* 0x30000025ff267230 */ /* 0x000fe40000004100 */
[C---:B------:R-:W-:Y:S01]  /*18b10*/  FFMA.FTZ R13, R24.reuse, R40, R47 ;  /* 0x00000028180d7223 */ /* 0x040fe2000001002f */
[----:B------:R-:W-:Y:S01]  /*18b20*/  F2FP.F16.E4M3.UNPACK_B R40, R41 ;  /* 0x00000029ff28723e */ /* 0x000fe200020006ff */
[----:B------:R-:W-:Y:S01]  /*18b30*/  FFMA.FTZ R11, R24, R35, -R45 ;  /* 0x00000023180b7223 */ /* 0x000fe2000001082d */
[-C--:B------:R-:W-:Y:S01]  /*18b40*/  F2FP.F16.E4M3.UNPACK_B R35, R36.reuse ;  /* 0x00000024ff23723e */ /* 0x080fe200020006ff */
        /* <DEDUP_REMOVED lines=8> */
[----:B------:R-:W-:Y:S02]  /*18bd0*/  HADD2.F32 R15, -RZ, R15.H1_H1 ;  /* 0x3000000fff0f7230 */ /* 0x000fe40000004100 */
[C---:B------:R-:W-:Y:S01]  /*18be0*/  FMUL.FTZ R48, R26.reuse, R42 ;  /* 0x0000002a1a307220 */ /* 0x040fe20000410000 */
[--C-:B------:R-:W-:Y:S02]  /*18bf0*/  HADD2.F32 R25, -RZ, R28.reuse.H0_H0 ;  /* 0x2000001cff197230 */ /* 0x100fe40000004100 */
[-C--:B------:R-:W-:Y:S01]  /*18c00*/  FMUL.FTZ R45, R26, R37.reuse ;  /* 0x000000251a2d7220 */ /* 0x080fe20000410000 */
[----:B------:R-:W-:Y:S01]  /*18c10*/  F2FP.F16.E4M3.UNPACK_B R4, R6 ;  /* 0x00000006ff04723e */ /* 0x000fe200020006ff */
[C---:B------:R-:W-:Y:S01]  /*18c20*/  FFMA.FTZ R24, R15.reuse, R30, -R46 ;  /* 0x0000001e0f187223 */ /* 0x040fe2000001082e */
[----:B------:R-:W-:Y:S01]  /*18c30*/  FFMA.FTZ R26, R15, R38, R43 ;  /* 0x000000260f1a7223 */ /* 0x000fe2000001002b */
[----:B------:R-:W-:Y:S01]  /*18c40*/  FFMA.FTZ R15, R25, R37, -R48 ;  /* 0x00000025190f7223 */ /* 0x000fe20000010830 */
[----:B------:R-:W-:-:S02]  /*18c50*/  HADD2.F32 R30, -RZ, R28.H1_H1 ;  /* 0x3000001cff1e7230 */ /* 0x000fc40000004100 */
[----:B------:R-:W-:Y:S01]  /*18c60*/  FFMA.FTZ R25, R25, R42, R45 ;  /* 0x0000002a19197223 */ /* 0x000fe2000001002d */
[----:B------:R-:W-:Y:S01]  /*18c70*/  HADD2.F32 R37, -RZ, R35.H1_H1 ;  /* 0x30000023ff257230 */ /* 0x000fe20000004100 */
[----:B------:R-:W-:Y:S01]  /*18c80*/  F2FP.F16.E4M3.UNPACK_B R7, R6.H1 ;  /* 0x00000006ff07723e */ /* 0x000fe200030006ff */
[----:B------:R-:W-:Y:S01]  /*18c90*/  HADD2.F32 R43, -RZ, R40.H1_H1 ;  /* 0x30000028ff2b7230 */ /* 0x000fe20000004100 */
[-C--:B------:R-:W-:Y:S01]  /*18ca0*/  F2FP.F16.E4M3.UNPACK_B R6, R10.reuse ;  /* 0x0000000aff06723e */ /* 0x080fe200020006ff */
[----:B------:R-:W-:Y:S01]  /*18cb0*/  HADD2.F32 R28, -RZ, R31.H1_H1 ;  /* 0x3000001fff1c7230 */ /* 0x000fe20000004100 */
[----:B------:R-:W-:Y:S01]  /*18cc0*/  F2FP.F16.E4M3.UNPACK_B R10, R10.H1 ;  /* 0x0000000aff0a723e */ /* 0x000fe200030006ff */
        /* <DEDUP_REMOVED lines=20> */
[----:B------:R-:W-:Y:S01]  /*18e10*/  F2FP.SATFINITE.E4M3.F32.PACK_AB_MERGE_C R13, R26, R13, RZ ;  /* 0x0000000d1a0d723e */ /* 0x000fe200048070ff */
        /* <DEDUP_REMOVED lines=24> */
[-C--:B------:R-:W-:Y:S01]  /*18fa0*/  F2FP.F16.E4M3.UNPACK_B R34, R12.reuse.H1 ;  /* 0x0000000cff22723e */ /* 0x080fe200030006ff */
[----:B------:R-:W-:Y:S02]  /*18fb0*/  HADD2.F32 R39, -RZ, R39.H1_H1 ;  /* 0x30000027ff277230 */ /* 0x000fe40000004100 */
[C---:B------:R-:W-:Y:S01]  /*18fc0*/  FMUL.FTZ R35, R29.reuse, R33 ;  /* 0x000000211d237220 */ /* 0x040fe20000410000 */
[----:B------:R-:W-:Y:S02]  /*18fd0*/  HADD2.F32 R32, -RZ, R32.H1_H1 ;  /* 0x30000020ff207230 */ /* 0x000fe40000004100 */
[----:B------:R-:W-:Y:S01]  /*18fe0*/  FMUL.FTZ R29, R29, R27 ;  /* 0x0000001b1d1d7220 */ /* 0x000fe20000410000 */
[----:B------:R-:W-:Y:S01]  /*18ff0*/  HADD2.F32 R20, -RZ, R21.H0_H0 ;  /* 0x20000015ff147230 */ /* 0x000fe20000004100 */
[----:B------:R-:W-:Y:S01]  /*19000*/  F2FP.F16.E4M3.UNPACK_B R12, R12 ;  /* 0x0000000cff0c723e */ /* 0x000fe200020006ff */
        /* <DEDUP_REMOVED lines=13> */
[----:B------:R-:W-:Y:S01]  /*190e0*/  F2FP.SATFINITE.E4M3.F32.PACK_AB_MERGE_C R45, R50, R45, RZ ;  /* 0x0000002d322d723e */ /* 0x000fe200048070ff */
        /* <DEDUP_REMOVED lines=10> */
[----:B------:R-:W-:Y:S02]  /*19190*/  HADD2.F32 R20, -RZ, R12.H0_H0 ;  /* 0x2000000cff147230 */ /* 0x000fe40000004100 */
[CC--:B------:R-:W-:Y:S01]  /*191a0*/  FMUL.FTZ R38, R10.reuse, R34.reuse ;  /* 0x000000220a267220 */ /* 0x0c0fe20000410000 */
[----:B------:R-:W-:Y:S01]  /*191b0*/  FMUL.FTZ R21, R10, R29 ;  /* 0x0000001d0a157220 */ /* 0x000fe20000410000 */
[--C-:B------:R-:W-:Y:S01]  /*191c0*/  HADD2.F32 R10, -RZ, R3.reuse.H0_H0 ;  /* 0x20000003ff0a7230 */ /* 0x100fe20000004100 */
[----:B------:R-:W-:Y:S01]  /*191d0*/  F2FP.SATFINITE.E4M3.F32.PACK_AB_MERGE_C R5, R8, R5, R11 ;  /* 0x000000050805723e */ /* 0x000fe2000480700b */
[C---:B------:R-:W-:Y:S01]  /*191e0*/  FFMA.FTZ R38, R7.reuse, R29, -R38 ;  /* 0x0000001d07267223 */ /* 0x040fe20000010826 */
[----:B------:R-:W-:Y:S01]  /*191f0*/  FFMA.FTZ R42, R7, R34, R21 ;  /* 0x00000022072a7223 */ /* 0x000fe20000010015 */
[----:B------:R-:W-:Y:S01]  /*19200*/  HADD2.F32 R7, -RZ, R6.H0_H0 ;  /* 0x20000006ff077230 */ /* 0x000fe20000004100 */
[----:B------:R-:W-:Y:S01]  /*19210*/  F2FP.SATFINITE.E4M3.F32.PACK_AB_MERGE_C R9, R14, R9, R13 ;  /* 0x000000090e09723e */ /* 0x000fe2000480700d */
[----:B------:R-:W-:Y:S01]  /*19220*/  HADD2.F32 R21, -RZ, R3.H1_H1 ;  /* 0x30000003ff157230 */ /* 0x000fe20000004100 */
[----:B------:R-:W-:Y:S01]  /*19230*/  F2FP.SATFINITE.E4M3.F32.PACK_AB_MERGE_C R38, R38, R39, RZ ;  /* 0x000000272626723e */ /* 0x000fe200048070ff */
[----:B------:R-:W-:-:S02]  /*19240*/  HADD2.F32 R27, -RZ, R12.H1_H1 ;  /* 0x3000000cff1b7230 */ /* 0x000fc40000004100 */
[C---:B------:R-:W-:Y:S01]  /*19250*/  FMUL.FTZ R12, R7.reuse, R20 ;  /* 0x00000014070c7220 */ /* 0x040fe20000410000 */
[----:B------:R-:W-:Y:S02]  /*19260*/  HADD2.F32 R6, -RZ, R6.H1_H1 ;  /* 0x30000006ff067230 */ /* 0x000fe40000004100 */
[-C--:B------:R-:W-:Y:S01]  /*19270*/  FMUL.FTZ R7, R7, R10.reuse ;  /* 0x0000000a07077220 */ /* 0x080fe20000410000 */
        /* <DEDUP_REMOVED lines=19> */
.L_x_6736:
[----:B------:R-:W-:Y:S05]  /*193b0*/  BSYNC B0 ;  /* 0x0000000000007941 */ /* 0x000fea0003800000 */
.L_x_6729:
        /* <DEDUP_REMOVED lines=8> */
.L_x_6727:
[----:B0-23--:R-:W-:-:S05]  /*19440*/  IMAD.U32 R0, RZ, RZ, UR49 ;  /* 0x00000031ff007e24 */ /* 0x00dfca000f8e00ff */
[----:B------:R-:W-:-:S13]  /*19450*/  ISETP.NE.AND P0, PT, R0, 0x3, PT ;  /* 0x000000030000780c */ /* 0x000fda0003f05270 */
[----:B------:R-:W-:Y:S05]  /*19460*/  @!P0 BRA `(.L_x_6756) ;  /* 0x0000000000048947 */ /* 0x000fea0003800000 */
[----:B------:R-:W-:Y:S01]  /*19470*/  BPT.TRAP 0x1 ;  /* 0x000000040000795c */ /* 0x000fe20000300000 */
.L_x_6756:
[----:B------:R-:W-:Y:S01]  /*19480*/  IMAD R0, R221, 0x8, R18 ;  /* 0x00000008dd007824 */ /* 0x000fe200078e0212 */
[----:B-1--4-:R-:W-:-:S04]  /*19490*/  SHF.L.U32 R3, R229, 0x1f, RZ ;  /* 0x0000001fe5037819 */ /* 0x012fc800000006ff */
[----:B------:R0:W1:Y:S01]  /*194a0*/  SYNCS.PHASECHK.TRANS64.TRYWAIT P1, [R0+URZ+0x33430], R3 ;  /* 0x03343003000075a7 */ /* 0x000062000802017f */
[----:B------:R-:W-:Y:S05]  /*194b0*/  @!P0 BRA `(.L_x_6757) ;  /* 0x0000000000048947 */ /* 0x000fea0003800000 */
[----:B------:R-:W-:Y:S01]  /*194c0*/  BPT.TRAP 0x1 ;  /* 0x000000040000795c */ /* 0x000fe20000300000 */
.L_x_6757:
[----:B-1----:R-:W-:Y:S05]  /*194d0*/  @P1 BRA `(.L_x_6758) ;  /* 0x0000000000081947 */ /* 0x002fea0003800000 */
[----:B------:R-:W1:Y:S02]  /*194e0*/  SYNCS.PHASECHK.TRANS64.TRYWAIT P1, [R0+URZ+0x33430], R3 ;  /* 0x03343003000075a7 */ /* 0x000e64000802017f */
[----:B-1----:R-:W-:Y:S05]  /*194f0*/  @!P1 BRA `(.L_x_6759) ;  /* 0x000001e4003c9947 */ /* 0x002fea0003800000 */
.L_x_6758:
[----:B------:R-:W-:Y:S05]  /*19500*/  WARPSYNC.ALL ;  /* 0x0000000000007948 */ /* 0x000fea0003800000 */
[----:B01----:R-:W-:Y:S01]  /*19510*/  VIADD R3, R18, 0x24200 ;  /* 0x0002420012037836 */ /* 0x003fe20000000000 */
[----:B------:R-:W-:Y:S01]  /*19520*/  R2UR UR24, R44 ;  /* 0x000000002c1872ca */ /* 0x000fe200000e0000 */
[----:B------:R-:W-:Y:S01]  /*19530*/  WARPGROUP.ARRIVE ;  /* 0x00000000000079c5 */ /* 0x000fe20000000000 */
[----:B-----5:R-:W-:Y:S01]  /*19540*/  MOV R5, 0x80000020 ;  /* 0x8000002000057802 */ /* 0x020fe20000000f00 */
        /* <DEDUP_REMOVED lines=14> */
[----:B------:R-:W-:Y:S01]  /*19630*/  IMAD R4, R221, 0x780, R13 ;  /* 0x00000780dd047824 */ /* 0x000fe200078e020d */
[----:B------:R-:W-:Y:S01]  /*19640*/  R2UR UR19, R9 ;  /* 0x00000000091372ca */ /* 0x000fe200000e0000 */
[----:B------:R-:W-:Y:S01]  /*19650*/  UMOV UR17, UR25 ;  /* 0x0000001900117c82 */ /* 0x000fe20008000000 */
[----:B------:R-:W-:Y:S01]  /*19660*/  UMOV UR4, UR24 ;  /* 0x0000001800047c82 */ /* 0x000fe20008000000 */
[C---:B------:R-:W-:Y:S01]  /*19670*/  VIADD R6, R4.reuse, 0x80 ;  /* 0x0000008004067836 */ /* 0x040fe20000000000 */
[C---:B------:R-:W-:Y:S01]  /*19680*/  R2UR UR26, R4.reuse ;  /* 0x00000000041a72ca */ /* 0x040fe200000e0000 */
[----:B------:R-:W-:Y:S01]  /*19690*/  VIADD R8, R4, 0x100 ;  /* 0x0000010004087836 */ /* 0x000fe20000000000 */
[----:B------:R-:W-:Y:S01]  /*196a0*/  UMOV UR8, UR24 ;  /* 0x0000001800087c82 */ /* 0x000fe20008000000 */
[----:B------:R-:W-:Y:S01]  /*196b0*/  UMOV UR12, UR24 ;  /* 0x00000018000c7c82 */ /* 0x000fe20008000000 */
[----:B------:R-:W-:Y:S01]  /*196c0*/  R2UR UR6, R6 ;  /* 0x00000000060672ca */ /* 0x000fe200000e0000 */
[----:B------:R-:W-:Y:S01]  /*196d0*/  VIADD R6, R4, 0x180 ;  /* 0x0000018004067836 */ /* 0x000fe20000000000 */
[----:B------:R-:W-:Y:S01]  /*196e0*/  R2UR UR10, R8 ;  /* 0x00000000080a72ca */ /* 0x000fe200000e0000 */
[----:B------:R-:W-:Y:S01]  /*196f0*/  VIADD R8, R4, 0x200 ;  /* 0x0000020004087836 */ /* 0x000fe20000000000 */
[----:B------:R-:W-:Y:S01]  /*19700*/  UMOV UR16, UR24 ;  /* 0x0000001800107c82 */ /* 0x000fe20008000000 */
[----:B------:R-:W-:Y:S01]  /*19710*/  IMAD.MOV.U32 R7, RZ, RZ, -0x7fffffe0 ;  /* 0x80000020ff077424 */ /* 0x000fe200078e00ff */
[----:B------:R-:W-:Y:S01]  /*19720*/  R2UR UR14, R6 ;  /* 0x00000000060e72ca */ /* 0x000fe200000e0000 */
[----:B------:R-:W-:Y:S01]  /*19730*/  VIADD R6, R4, 0x2 ;  /* 0x0000000204067836 */ /* 0x000fe20000000000 */
[----:B------:R-:W-:Y:S01]  /*19740*/  R2UR UR18, R8 ;  /* 0x00000000081272ca */ /* 0x000fe200000e0000 */
[----:B------:R-:W-:Y:S01]  /*19750*/  QGMMA.64x32x32.F32.E4M3.E4M3 R88, gdesc[UR24], RZ, !UPT, gsb0 ;  /* 0x00600000185879f3 */ /* 0x000fe2000c0008ff */
[C---:B------:R-:W-:Y:S01]  /*19760*/  VIADD R8, R4.reuse, 0x82 ;  /* 0x0000008204087836 */ /* 0x040fe20000000000 */
[----:B------:R-:W-:Y:S01]  /*19770*/  IADD3 R10, R4, 0x102, RZ ;  /* 0x00000102040a7810 */ /* 0x000fe20007ffe0ff */
[----:B------:R-:W-:-:S02]  /*19780*/  IMAD.MOV.U32 R9, RZ, RZ, -0x7fffffe0 ;  /* 0x80000020ff097424 */ /* 0x000fc400078e00ff */
[----:B------:R-:W-:Y:S02]  /*19790*/  IMAD.MOV.U32 R11, RZ, RZ, -0x7fffffe0 ;  /* 0x80000020ff0b7424 */ /* 0x000fe400078e00ff */
[----:B------:R-:W-:-:S05]  /*197a0*/  IMAD.MOV.U32 R5, RZ, RZ, -0x7fffffe0 ;  /* 0x80000020ff057424 */ /* 0x000fca00078e00ff */
[----:B------:R-:W-:Y:S01]  /*197b0*/  R2UR UR47, R5 ;  /* 0x00000000052f72ca */ /* 0x000fe200000e0000 */
[----:B------:R-:W-:Y:S02]  /*197c0*/  WARPGROUP.DEPBAR.LE gsb0, 0x0 ;  /* 0x00008000000079c5 */ /* 0x000fe40000010000 */
[----:B------:R-:W-:-:S06]  /*197d0*/  WARPGROUP.ARRIVE ;  /* 0x00000000000079c5 */ /* 0x000fcc0000000000 */
[----:B------:R-:W-:Y:S01]  /*197e0*/  QGMMA.64x32x32.F32.E4M3.E4M3 R72, gdesc[UR4], RZ, !UPT, gsb0 ;  /* 0x00600000044879f3 */ /* 0x000fe2000c0008ff */
        /* <DEDUP_REMOVED lines=10> */
[----:B------:R-:W-:Y:S01]  /*19890*/  QGMMA.64x32x32.F32.E4M3.E4M3 R56, gdesc[UR8], RZ, !UPT, gsb0 ;  /* 0x00600000083879f3 */ /* 0x000fe2000c0008ff */
        /* <DEDUP_REMOVED lines=143> */
[----:B------:R-:W-:Y:S02]  /*1a190*/  R2UR UR43, R9 ;  /* 0x00000000092b72ca */ /* 0x000fe400000e0000 */
        /* <DEDUP_REMOVED lines=30> */
[----:B------:R-:W-:Y:S01]  /*1a380*/  UMOV UR45, UR21 ;  /* 0x00000015002d7c82 */ /* 0x000fe20008000000 */
[----:B------:R-:W-:Y:S02]  /*1a390*/  IMAD.MOV.U32 R7, RZ, RZ, -0x7fffffe0 ;  /* 0x80000020ff077424 */ /* 0x000fe400078e00ff */
[----:B------:R-:W-:Y:S01]  /*1a3a0*/  VIADD R4, R4, 0x702 ;  /* 0x0000070204047836 */ /* 0x000fe20000000000 */
[----:B------:R-:W-:-:S04]  /*1a3b0*/  UMOV UR44, UR20 ;  /* 0x00000014002c7c82 */ /* 0x000fc80008000000 */
[----:B------:R-:W-:Y:S01]  /*1a3c0*/  R2UR UR46, R4 ;  /* 0x00000000042e72ca */ /* 0x000fe200000e0000 */
        /* <DEDUP_REMOVED lines=39> */
.L_x_6760:
[----:B------:R-:W2:Y:S01]  /*1a640*/  LDL.LU R107, [R1+0xc] ;  /* 0x00000c00016b7983 */ /* 0x000ea20000300800 */
[----:B------:R-:W0:Y:S01]  /*1a650*/  LDC R105, c[0x0][0x448] ;  /* 0x00011200ff697b82 */ /* 0x000e220000000800 */
[C---:B------:R-:W-:Y:S01]  /*1a660*/  FMUL.FTZ R21, R2.reuse, R80 ;  /* 0x0000005002157220 */ /* 0x040fe20000410000 */
[C---:B------:R-:W-:Y:S01]  /*1a670*/  FMUL.FTZ R11, R2.reuse, R72 ;  /* 0x00000048020b7220 */ /* 0x040fe20000410000 */
[----:B------:R-:W3:Y:S01]  /*1a680*/  LDL R104, [R1+0x5c] ;  /* 0x00005c0001687983 */ /* 0x000ee20000100800 */
[C---:B------:R-:W-:Y:S01]  /*1a690*/  FMUL.FTZ R20, R2.reuse, R77 ;  /* 0x0000004d02147220 */ /* 0x040fe20000410000 */
[C---:B------:R-:W-:Y:S01]  /*1a6a0*/  FMUL.FTZ R15, R2.reuse, R90 ;  /* 0x0000005a020f7220 */ /* 0x040fe20000410000 */
[C---:B------:R-:W-:Y:S01]  /*1a6b0*/  FMUL.FTZ R10, R2.reuse, R101 ;  /* 0x00000065020a7220 */ /* 0x040fe20000410000 */
[----:B------:R-:W3:Y:S01]  /*1a6c0*/  LDL R108, [R1+0x48] ;  /* 0x00004800016c7983 */ /* 0x000ee20000100800 */
[C---:B------:R-:W-:Y:S01]  /*1a6d0*/  FMUL.FTZ R80, R2.reuse, R87 ;  /* 0x0000005702507220 */ /* 0x040fe20000410000 */
[C---:B------:R-:W-:Y:S01]  /*1a6e0*/  FMUL.FTZ R72, R2.reuse, R81 ;  /* 0x0000005102487220 */ /* 0x040fe20000410000 */
[C---:B------:R-:W-:Y:S01]  /*1a6f0*/  FMUL.FTZ R81, R2.reuse, R86 ;  /* 0x0000005602517220 */ /* 0x040fe20000410000 */
[----:B------:R-:W4:Y:S01]  /*1a700*/  LDL R87, [R1+0x54] ;  /* 0x0000540001577983 */ /* 0x000f220000100800 */
        /* <DEDUP_REMOVED lines=11> */
[----:B------:R-:W-:Y:S01]  /*1a7c0*/  ULDC UR52, c[0x0][0x988] ;  /* 0x0002620000347ab9 */ /* 0x000fe20000000800 */
[----:B0-----:R-:W-:Y:S01]  /*1a7d0*/  ISETP.NE.AND P4, PT, R105, 0x1, PT ;  /* 0x000000016900780c */ /* 0x001fe20003f85270 */
[C---:B------:R-:W-:Y:S01]  /*1a7e0*/  FMUL.FTZ R86, R2.reuse, R63 ;  /* 0x0000003f02567220 */ /* 0x040fe20000410000 */
[----:B------:R-:W5:Y:S01]  /*1a7f0*/  LDL R105, [R1+0x50] ;  /* 0x0000500001697983 */ /* 0x000f620000100800 */
        /* <DEDUP_REMOVED lines=10> */
[----:B------:R-:W1:Y:S01]  /*1a8a0*/  @P4 LDC R63, c[0x0][0x44c] ;  /* 0x00011300ff3f4b82 */ /* 0x000e620000000800 */
[C---:B------:R-:W-:Y:S01]  /*1a8b0*/  FMUL.FTZ R100, R2.reuse, R102 ;  /* 0x0000006602647220 */ /* 0x040fe20000410000 */
[C---:B------:R-:W-:Y:S01]  /*1a8c0*/  FMUL.FTZ R73, R2.reuse, R84 ;  /* 0x0000005402497220 */ /* 0x040fe20000410000 */
[C---:B------:R-:W-:Y:S01]  /*1a8d0*/  FMUL.FTZ R56, R2.reuse, R56 ;  /* 0x0000003802387220 */ /* 0x040fe20000410000 */
[C---:B------:R-:W-:Y:S01]  /*1a8e0*/  FMUL.FTZ R57, R2.reuse, R57 ;  /* 0x0000003902397220 */ /* 0x040fe20000410000 */
[----:B------:R-:W-:Y:S01]  /*1a8f0*/  MUFU.TANH R75, R75 ;  /* 0x0000004b004b7308 */ /* 0x000fe20000002400 */
        /* <DEDUP_REMOVED lines=14> */
[----:B------:R-:W-:Y:S01]  /*1a9e0*/  VIADD R0, R0, 0x33440 ;  /* 0x0003344000007836 */ /* 0x000fe20000000000 */
[----:B------:R-:W-:Y:S01]  /*1a9f0*/  ULDC UR50, c[0x0][0x988] ;  /* 0x0002620000327ab9 */ /* 0x000fe20000000800 */
[----:B------:R-:W-:Y:S01]  /*1aa00*/  ULDC UR51, c[0x0][0x988] ;  /* 0x0002620000337ab9 */ /* 0x000fe20000000800 */
[----:B--2---:R-:W-:Y:S01]  /*1aa10*/  LOP3.LUT R107, R107, 0xfffffffe, RZ, 0xc0, !PT ;  /* 0xfffffffe6b6b7812 */ /* 0x004fe200078ec0ff */
[C---:B------:R-:W-:Y:S01]  /*1aa20*/  FMUL.FTZ R85, R2.reuse, R62 ;  /* 0x0000003e02557220 */ /* 0x040fe20000410000 */
[C---:B------:R-:W-:Y:S01]  /*1aa30*/  FMUL.FTZ R79, R2.reuse, R82 ;  /* 0x00000052024f7220 */ /* 0x040fe20000410000 */
[C---:B------:R-:W-:Y:S01]  /*1aa40*/  FMUL.FTZ R82, R2.reuse, R58 ;  /* 0x0000003a02527220 */ /* 0x040fe20000410000 */
[----:B------:R-:W-:Y:S01]  /*1aa50*/  @P4 LOP3.LUT R107, R107, 0x1, RZ, 0xfc, !PT ;  /* 0x000000016b6b4812 */ /* 0x000fe200078efcff */
[C---:B------:R-:W-:Y:S01]  /*1aa60*/  FMUL.FTZ R58, R2.reuse, R60 ;  /* 0x0000003c023a7220 */ /* 0x040fe20000410000 */
[----:B------:R-:W2:Y:S01]  /*1aa70*/  MUFU.TANH R89, R89 ;  /* 0x0000005900597308 */ /* 0x000ea20000002400 */
[----:B------:R-:W-:Y:S01]  /*1aa80*/  FMUL.FTZ R94, R2, R98 ;  /* 0x00000062025e7220 */ /* 0x000fe20000410000 */
[----:B---3--:R-:W-:Y:S01]  /*1aa90*/  IMAD.IADD R90, R104, 0x1, R108 ;  /* 0x00000001685a7824 */ /* 0x008fe200078e026c */
[----:B------:R3:W-:Y:S01]  /*1aaa0*/  STL [R1+0xc], R107 ;  /* 0x00000c6b01007387 */ /* 0x0007e20000100800 */
[C---:B------:R-:W-:Y:S01]  /*1aab0*/  FMUL.FTZ R60, R2.reuse, R64 ;  /* 0x00000040023c7220 */ /* 0x040fe20000410000 */
[C---:B------:R-:W-:Y:S01]  /*1aac0*/  FMUL.FTZ R98, R2.reuse, R103 ;  /* 0x0000006702627220 */ /* 0x040fe20000410000 */
[----:B------:R-:W-:-:S02]  /*1aad0*/  FMUL.FTZ R84, R2, R59 ;  /* 0x0000003b02547220 */ /* 0x000fc40000410000 */
[----:B------:R-:W2:Y:S01]  /*1aae0*/  MUFU.TANH R93, R93 ;  /* 0x0000005d005d7308 */ /* 0x000ea20000002400 */
[----:B---3--:R-:W3:Y:S01]  /*1aaf0*/  LDL R107, [R1+0x4c] ;  /* 0x00004c00016b7983 */ /* 0x008ee20000100800 */
[----:B-1----:R-:W-:-:S06]  /*1ab00*/  @P4 IMAD.HI.U32 R62, R90, R63, RZ ;  /* 0x0000003f5a3e4227 */ /* 0x002fcc00078e00ff */
[----:B------:R-:W1:Y:S01]  /*1ab10*/  MUFU.TANH R88, R88 ;  /* 0x0000005800587308 */ /* 0x000e620000002400 */
[----:B0-----:R-:W-:-:S05]  /*1ab20*/  @P4 SHF.R.U32.HI R90, RZ, R83, R62 ;  /* 0x00000053ff5a4219 */ /* 0x001fca000001163e */
[----:B------:R-:W0:Y:S01]  /*1ab30*/  SHFL.IDX PT, R83, R90, 0x1, 0x1c1f ;  /* 0x003c1f005a537f89 */ /* 0x000e2200000e0000 */
[C---:B------:R-:W-:Y:S01]  /*1ab40*/  IMAD R64, R106.reuse, -0xa0, RZ ;  /* 0xffffff606a407824 */ /* 0x040fe200078e02ff */
[----:B------:R-:W1:Y:S01]  /*1ab50*/  MUFU.TANH R94, R94 ;  /* 0x0000005e005e7308 */ /* 0x000e620000002400 */
[----:B-----5:R-:W-:-:S03]  /*1ab60*/  IMAD R91, R106, -0xa0, R105 ;  /* 0xffffff606a5b7824 */ /* 0x020fc600078e0269 */
[C---:B----4-:R-:W-:Y:S02]  /*1ab70*/  IADD3 R64, -R87.reuse, 0xa1, R64 ;  /* 0x000000a157407810 */ /* 0x050fe40007ffe140 */
[----:B------:R-:W-:Y:S02]  /*1ab80*/  IADD3 R91, -R87, 0xa0, R91 ;  /* 0x000000a0575b7810 */ /* 0x000fe40007ffe15b */
[----:B------:R-:W4:Y:S08]  /*1ab90*/  MUFU.TANH R96, R96 ;  /* 0x0000006000607308 */ /* 0x000f300000002400 */
[----:B------:R-:W5:Y:S08]  /*1aba0*/  MUFU.TANH R100, R100 ;  /* 0x0000006400647308 */ /* 0x000f700000002400 */
[----:B------:R-:W5:Y:S08]  /*1abb0*/  MUFU.TANH R98, R98 ;  /* 0x0000006200627308 */ /* 0x000f700000002400 */
[----:B------:R-:W5:Y:S01]  /*1abc0*/  MUFU.TANH R101, R101 ;  /* 0x0000006500657308 */ /* 0x000f620000002400 */
[C---:B------:R-:W-:Y:S01]  /*1abd0*/  FMUL.FTZ R59, R2.reuse, R61 ;  /* 0x0000003d023b7220 */ /* 0x040fe20000410000 */
[----:B------:R-:W-:-:S06]  /*1abe0*/  FMUL.FTZ R61, R2, R65 ;  /* 0x00000041023d7220 */ /* 0x000fcc0000410000 */
[----:B------:R-:W5:Y:S08]  /*1abf0*/  MUFU.TANH R77, R77 ;  /* 0x0000004d004d7308 */ /* 0x000f700000002400 */
[----:B------:R-:W5:Y:S01]  /*1ac00*/  MUFU.TANH R76, R76 ;  /* 0x0000004c004c7308 */ /* 0x000f620000002400 */
[----:B------:R-:W-:-:S07]  /*1ac10*/  FMUL.FTZ R103, R2, R67 ;  /* 0x0000004302677220 */ /* 0x000fce0000410000 */
[----:B------:R-:W5:Y:S01]  /*1ac20*/  MUFU.TANH R79, R79 ;  /* 0x0000004f004f7308 */ /* 0x000f620000002400 */
[C---:B------:R-:W-:Y:S01]  /*1ac30*/  FMUL.FTZ R102, R2.reuse, R66 ;  /* 0x0000004202667220 */ /* 0x040fe20000410000 */
[----:B------:R-:W-:-:S06]  /*1ac40*/  FMUL.FTZ R67, R2, R47 ;  /* 0x0000002f02437220 */ /* 0x000fcc0000410000 */
[----:B------:R-:W5:Y:S01]  /*1ac50*/  MUFU.TANH R78, R78 ;  /* 0x0000004e004e7308 */ /* 0x000f620000002400 */
[----:B------:R-:W-:-:S07]  /*1ac60*/  FMUL.FTZ R62, R2, R68 ;  /* 0x00000044023e7220 */ /* 0x000fce0000410000 */
[----:B------:R-:W5:Y:S01]  /*1ac70*/  MUFU.TANH R81, R81 ;  /* 0x0000005100517308 */ /* 0x000f620000002400 */
[C---:B------:R-:W-:Y:S01]  /*1ac80*/  FMUL.FTZ R63, R2.reuse, R69 ;  /* 0x00000045023f7220 */ /* 0x040fe20000410000 */
[----:B------:R-:W-:-:S06]  /*1ac90*/  FMUL.FTZ R68, R2, R50 ;  /* 0x0000003202447220 */ /* 0x000fcc0000410000 */
[----:B------:R-:W5:Y:S08]  /*1aca0*/  MUFU.TANH R80, R80 ;  /* 0x0000005000507308 */ /* 0x000f700000002400 */
[----:B------:R-:W5:Y:S01]  /*1acb0*/  MUFU.TANH R82, R82 ;  /* 0x0000005200527308 */ /* 0x000f620000002400 */
[----:B------:R-:W-:-:S07]  /*1acc0*/  FMUL.FTZ R104, R2, R70 ;  /* 0x0000004602687220 */ /* 0x000fce0000410000 */
[----:B------:R-:W-:Y:S08]  /*1acd0*/  MUFU.TANH R84, R84 ;  /* 0x0000005400547308 */ /* 0x000ff00000002400 */
        /* <DEDUP_REMOVED lines=23> */
[----:B---3--:R-:W-:-:S07]  /*1ae50*/  IADD3 R92, -R107, R64, R105 ;  /* 0x000000406b5c7210 */ /* 0x008fce0007ffe169 */
[----:B------:R-:W-:Y:S01]  /*1ae60*/  MUFU.TANH R57, R57 ;  /* 0x0000003900397308 */ /* 0x000fe20000002400 */
[----:B0-----:R-:W-:-:S04]  /*1ae70*/  VIADDMNMX R83, R83, R92, R91, PT ;  /* 0x0000005c53537246 */ /* 0x001fc8000380015b */
[----:B------:R-:W-:-:S03]  /*1ae80*/  ISETP.GT.AND P1, PT, R83, RZ, PT ;  /* 0x000000ff5300720c */ /* 0x000fc60003f24270 */
[----:B------:R-:W-:Y:S01]  /*1ae90*/  MUFU.TANH R58, R58 ;  /* 0x0000003a003a7308 */ /* 0x000fe20000002400 */
[C---:B------:R-:W-:Y:S02]  /*1aea0*/  ISETP.GT.AND P2, PT, R83.reuse, 0x1, PT ;  /* 0x000000015300780c */ /* 0x040fe40003f44270 */
[----:B------:R-:W-:Y:S02]  /*1aeb0*/  ISETP.GT.AND P3, PT, R83, 0x8, PT ;  /* 0x000000085300780c */ /* 0x000fe40003f64270 */
[----:B------:R-:W-:Y:S02]  /*1aec0*/  FSEL R87, R15, -INF , P1 ;  /* 0xff8000000f577808 */ /* 0x000fe40000800000 */
[----:B--2---:R-:W-:Y:S02]  /*1aed0*/  FSEL R89, R89, -INF , P2 ;  /* 0xff80000059597808 */ /* 0x004fe40001000000 */
[----:B------:R-:W-:Y:S02]  /*1aee0*/  ISETP.GT.AND P1, PT, R83, 0x9, PT ;  /* 0x000000095300780c */ /* 0x000fe40003f24270 */
[----:B------:R-:W-:-:S02]  /*1aef0*/  FSEL R95, R93, -INF , P3 ;  /* 0xff8000005d5f7808 */ /* 0x000fc40001800000 */
[----:B------:R-:W-:Y:S02]  /*1af00*/  FMNMX.FTZ R64, R87, R89, !PT ;  /* 0x0000005957407209 */ /* 0x000fe40007810000 */
[----:B------:R-:W-:Y:S02]  /*1af10*/  ISETP.GT.AND P2, PT, R83, 0x10, PT ;  /* 0x000000105300780c */ /* 0x000fe40003f44270 */
[----:B-1----:R-:W-:Y:S02]  /*1af20*/  FSEL R97, R88, -INF , P1 ;  /* 0xff80000058617808 */ /* 0x002fe40000800000 */
[----:B------:R-:W-:Y:S02]  /*1af30*/  FMNMX.FTZ R64, R95, R64, !PT ;  /* 0x000000405f407209 */ /* 0x000fe40007810000 */
[----:B------:R-:W-:Y:S02]  /*1af40*/  ISETP.GT.AND P1, PT, R83, 0x11, PT ;  /* 0x000000115300780c */ /* 0x000fe40003f24270 */
[----:B------:R-:W-:-:S02]  /*1af50*/  FSEL R99, R94, -INF , P2 ;  /* 0xff8000005e637808 */ /* 0x000fc40001000000 */
[----:B------:R-:W-:Y:S02]  /*1af60*/  FMNMX.FTZ R64, R97, R64, !PT ;  /* 0x0000004061407209 */ /* 0x000fe40007810000 */
[----:B------:R-:W-:Y:S02]  /*1af70*/  ISETP.GT.AND P2, PT, R83, 0x18, PT ;  /* 0x000000185300780c */ /* 0x000fe40003f44270 */
[----:B----4-:R-:W-:Y:S02]  /*1af80*/  FSEL R93, R96, -INF , P1 ;  /* 0xff800000605d7808 */ /* 0x010fe40000800000 */
[----:B------:R-:W-:Y:S01]  /*1af90*/  FMNMX.FTZ R64, R99, R64, !PT ;  /* 0x0000004063407209 */ /* 0x000fe20007810000 */
[----:B------:R-:W-:Y:S01]  /*1afa0*/  FMUL.FTZ R88, R2, R43 ;  /* 0x0000002b02587220 */ /* 0x000fe20000410000 */
[----:B------:R-:W-:Y:S02]  /*1afb0*/  ISETP.GT.AND P1, PT, R83, 0x19, PT ;  /* 0x000000195300780c */ /* 0x000fe40003f24270 */
[----:B-----5:R-:W-:-:S02]  /*1afc0*/  FSEL R43, R100, -INF , P2 ;  /* 0xff800000642b7808 */ /* 0x020fc40001000000 */
[----:B------:R-:W-:Y:S01]  /*1afd0*/  FMNMX.FTZ R64, R93, R64, !PT ;  /* 0x000000405d407209 */ /* 0x000fe20007810000 */
[----:B------:R-:W-:Y:S01]  /*1afe0*/  FMUL.FTZ R15, R2, R42 ;  /* 0x0000002a020f7220 */ /* 0x000fe20000410000 */
[----:B------:R-:W-:Y:S02]  /*1aff0*/  ISETP.GT.AND P2, PT, R83, 0x20, PT ;  /* 0x000000205300780c */ /* 0x000fe40003f44270 */
[----:B------:R-:W-:Y:S02]  /*1b000*/  FSEL R42, R98, -INF , P1 ;  /* 0xff800000622a7808 */ /* 0x000fe40000800000 */
[----:B------:R-:W-:Y:S01]  /*1b010*/  FMNMX.FTZ R65, R43, R64, !PT ;  /* 0x000000402b417209 */ /* 0x000fe20007810000 */
[----:B------:R-:W-:Y:S01]  /*1b020*/  FMUL.FTZ R94, R2, R46 ;  /* 0x0000002e025e7220 */ /* 0x000fe20000410000 */
[----:B------:R-:W-:Y:S02]  /*1b030*/  ISETP.GT.AND P1, PT, R83, 0x21, PT ;  /* 0x000000215300780c */ /* 0x000fe40003f24270 */
[----:B------:R-:W-:-:S02]  /*1b040*/  FSEL R46, R101, -INF , P2 ;  /* 0xff800000652e7808 */ /* 0x000fc40001000000 */
[----:B------:R-:W-:Y:S02]  /*1b050*/  FMNMX.FTZ R65, R42, R65, !PT ;  /* 0x000000412a417209 */ /* 0x000fe40007810000 */
[----:B------:R-:W-:Y:S02]  /*1b060*/  ISETP.GT.AND P2, PT, R83, 0x28, PT ;  /* 0x000000285300780c */ /* 0x000fe40003f44270 */
[----:B------:R-:W-:Y:S02]  /*1b070*/  FSEL R64, R75, -INF , P1 ;  /* 0xff8000004b407808 */ /* 0x000fe40000800000 */
[----:B------:R-:W-:Y:S02]  /*1b080*/  FMNMX.FTZ R65, R46, R65, !PT ;  /* 0x000000412e417209 */ /* 0x000fe40007810000 */
        /* <DEDUP_REMOVED lines=9> */
[C---:B------:R-:W-:Y:S02]  /*1b120*/  ISETP.GT.AND P2, PT, R83.reuse, 0x38, PT ;  /* 0x000000385300780c */ /* 0x040fe40003f44270 */
[----:B------:R-:W-:Y:S02]  /*1b130*/  FSEL R66, R78, -INF , P1 ;  /* 0xff8000004e427808 */ /* 0x000fe40000800000 */
[----:B------:R-:W-:Y:S01]  /*1b140*/  FMNMX.FTZ R69, R50, R69, !PT ;  /* 0x0000004532457209 */ /* 0x000fe20007810000 */
[----:B------:R-:W-:Y:S01]  /*1b150*/  FMUL.FTZ R78, R2, R51 ;  /* 0x00000033024e7220 */ /* 0x000fe20000410000 */
[----:B------:R-:W-:Y:S02]  /*1b160*/  ISETP.GT.AND P1, PT, R83, 0x39, PT ;  /* 0x000000395300780c */ /* 0x000fe40003f24270 */
[----:B------:R-:W-:-:S02]  /*1b170*/  FSEL R51, R81, -INF , P2 ;  /* 0xff80000051337808 */ /* 0x000fc40001000000 */
[----:B------:R-:W-:Y:S01]  /*1b180*/  FMNMX.FTZ R70, R66, R69, !PT ;  /* 0x0000004542467209 */ /* 0x000fe20007810000 */
[----:B------:R0:W-:Y:S01]  /*1b190*/  MUFU.TANH R77, R67 ;  /* 0x00000043004d7308 */ /* 0x0001e20000002400 */
[----:B------:R-:W-:Y:S02]  /*1b1a0*/  ISETP.GT.AND P2, PT, R83, 0x40, PT ;  /* 0x000000405300780c */ /* 0x000fe40003f44270 */
[----:B------:R-:W-:Y:S02]  /*1b1b0*/  FMNMX.FTZ R70, R51, R70, !PT ;  /* 0x0000004633467209 */ /* 0x000fe40007810000 */
[----:B0-----:R-:W-:Y:S01]  /*1b1c0*/  FSEL R67, R80, -INF , P1 ;  /* 0xff80000050437808 */ /* 0x001fe20000800000 */
[----:B------:R-:W-:Y:S01]  /*1b1d0*/  FMUL.FTZ R80, R2, R54 ;  /* 0x0000003602507220 */ /* 0x000fe20000410000 */
[----:B------:R-:W-:Y:S02]  /*1b1e0*/  ISETP.GT.AND P1, PT, R83, 0x41, PT ;  /* 0x000000415300780c */ /* 0x000fe40003f24270 */
[----:B------:R-:W-:-:S02]  /*1b1f0*/  FSEL R54, R82, -INF , P2 ;  /* 0xff80000052367808 */ /* 0x000fc40001000000 */
[----:B------:R-:W-:Y:S01]  /*1b200*/  FMNMX.FTZ R69, R67, R70, !PT ;  /* 0x0000004643457209 */ /* 0x000fe20007810000 */
[----:B------:R0:W-:Y:S01]  /*1b210*/  MUFU.TANH R79, R68 ;  /* 0x00000044004f7308 */ /* 0x0001e20000002400 */
[----:B------:R-:W-:Y:S02]  /*1b220*/  ISETP.GT.AND P2, PT, R83, 0x48, PT ;  /* 0x000000485300780c */ /* 0x000fe40003f44270 */
[----:B------:R-:W-:Y:S02]  /*1b230*/  FMNMX.FTZ R81, R54, R69, !PT ;  /* 0x0000004536517209 */ /* 0x000fe40007810000 */
[----:B------:R-:W-:Y:S02]  /*1b240*/  FSEL R69, R85, -INF , P2 ;  /* 0xff80000055457808 */ /* 0x000fe40001000000 */
[----:B0-----:R-:W-:Y:S02]  /*1b250*/  FSEL R68, R84, -INF , P1 ;  /* 0xff80000054447808 */ /* 0x001fe40000800000 */
[----:B------:R-:W-:-:S02]  /*1b260*/  ISETP.GT.AND P1, PT, R83, 0x49, PT ;  /* 0x000000495300780c */ /* 0x000fc40003f24270 */
[----:B------:R-:W-:Y:S01]  /*1b270*/  FMNMX.FTZ R70, R68, R81, !PT ;  /* 0x0000005144467209 */ /* 0x000fe20007810000 */
[----:B------:R-:W-:Y:S01]  /*1b280*/  FMUL.FTZ R75, R2, R55 ;  /* 0x00000037024b7220 */ /* 0x000fe20000410000 */
[----:B------:R-:W-:Y:S02]  /*1b290*/  ISETP.GT.AND P2, PT, R83, 0x50, PT ;  /* 0x000000505300780c */ /* 0x000fe40003f44270 */
[----:B------:R-:W-:Y:S02]  /*1b2a0*/  FSEL R55, R86, -INF , P1 ;  /* 0xff80000056377808 */ /* 0x000fe40000800000 */
[----:B------:R-:W-:Y:S01]  /*1b2b0*/  FMNMX.FTZ R70, R69, R70, !PT ;  /* 0x0000004645467209 */ /* 0x000fe20007810000 */
[----:B------:R-:W0:Y:S01]  /*1b2c0*/  MUFU.TANH R15, R15 ;  /* 0x0000000f000f7308 */ /* 0x000e220000002400 */
[----:B------:R-:W-:Y:S01]  /*1b2d0*/  FMUL.FTZ R76, R2, R26 ;  /* 0x0000001a024c7220 */ /* 0x000fe20000410000 */
[----:B------:R-:W-:Y:S02]  /*1b2e0*/  ISETP.GT.AND P1, PT, R83, 0x51, PT ;  /* 0x000000515300780c */ /* 0x000fe40003f24270 */
[----:B------:R-:W-:-:S02]  /*1b2f0*/  FSEL R26, R102, -INF , P2 ;  /* 0xff800000661a7808 */ /* 0x000fc40001000000 */
[----:B------:R-:W-:Y:S02]  /*1b300*/  FMNMX.FTZ R81, R55, R70, !PT ;  /* 0x0000004637517209 */ /* 0x000fe40007810000 */
[----:B------:R-:W1:Y:S01]  /*1b310*/  MUFU.TANH R88, R88 ;  /* 0x0000005800587308 */ /* 0x000e620000002400 */
[----:B------:R-:W-:Y:S02]  /*1b320*/  ISETP.GT.AND P2, PT, R83, 0x58, PT ;  /* 0x000000585300780c */ /* 0x000fe40003f44270 */
[----:B------:R-:W-:-:S05]  /*1b330*/  FSEL R70, R103, -INF , P1 ;  /* 0xff80000067467808 */ /* 0x000fca0000800000 */
[----:B------:R2:W-:Y:S01]  /*1b340*/  MUFU.TANH R85, R75 ;  /* 0x0000004b00557308 */ /* 0x0005e20000002400 */
[----:B------:R-:W-:Y:S02]  /*1b350*/  ISETP.GT.AND P1, PT, R83, 0x59, PT ;  /* 0x000000595300780c */ /* 0x000fe40003f24270 */
[----:B--2---:R-:W-:-:S05]  /*1b360*/  FMNMX.FTZ R75, R26, R81, !PT ;  /* 0x000000511a4b7209 */ /* 0x004fca0007810000 */
[----:B------:R-:W2:Y:S01]  /*1b370*/  MUFU.TANH R94, R94 ;  /* 0x0000005e005e7308 */ /* 0x000ea20000002400 */
[----:B------:R-:W-:Y:S01]  /*1b380*/  FMUL.FTZ R81, R2, R27 ;  /* 0x0000001b02517220 */ /* 0x000fe20000410000 */
[----:B------:R-:W-:Y:S02]  /*1b390*/  FSEL R27, R104, -INF , P2 ;  /* 0xff800000681b7808 */ /* 0x000fe40001000000 */
[----:B------:R-:W-:Y:S02]  /*1b3a0*/  FMNMX.FTZ R82, R70, R75, !PT ;  /* 0x0000004b46527209 */ /* 0x000fe40007810000 */
[----:B------:R-:W-:Y:S02]  /*1b3b0*/  ISETP.GT.AND P2, PT, R83, 0x60, PT ;  /* 0x000000605300780c */ /* 0x000fe40003f44270 */
[----:B------:R3:W-:Y:S01]  /*1b3c0*/  MUFU.TANH R86, R76 ;  /* 0x0000004c00567308 */ /* 0x0007e20000002400 */
[----:B------:R-:W-:Y:S02]  /*1b3d0*/  FSEL R71, R71, -INF , P1 ;  /* 0xff80000047477808 */ /* 0x000fe40000800000 */
[----:B------:R-:W-:-:S02]  /*1b3e0*/  ISETP.GT.AND P1, PT, R83, 0x61, PT ;  /* 0x000000615300780c */ /* 0x000fc40003f24270 */
[----:B---3--:R-:W-:Y:S01]  /*1b3f0*/  FMNMX.FTZ R76, R27, R82, !PT ;  /* 0x000000521b4c7209 */ /* 0x008fe20007810000 */
[----:B------:R-:W-:Y:S01]  /*1b400*/  FMUL.FTZ R82, R2, R30 ;  /* 0x0000001e02527220 */ /* 0x000fe20000410000 */
[----:B0-----:R-:W-:Y:S02]  /*1b410*/  FSEL R30, R15, -INF , P2 ;  /* 0xff8000000f1e7808 */ /* 0x001fe40001000000 */
[----:B------:R-:W-:Y:S01]  /*1b420*/  FMNMX.FTZ R15, R71, R76, !PT ;  /* 0x0000004c470f7209 */ /* 0x000fe20007810000 */
[----:B------:R-:W0:Y:S01]  /*1b430*/  MUFU.TANH R78, R78 ;  /* 0x0000004e004e7308 */ /* 0x000e220000002400 */
[----:B------:R-:W-:Y:S02]  /*1b440*/  ISETP.GT.AND P2, PT, R83, 0x68, PT ;  /* 0x000000685300780c */ /* 0x000fe40003f44270 */
[----:B-1----:R-:W-:Y:S02]  /*1b450*/  FSEL R75, R88, -INF , P1 ;  /* 0xff800000584b7808 */ /* 0x002fe40000800000 */
[----:B------:R-:W-:-:S02]  /*1b460*/  FMNMX.FTZ R84, R30, R15, !PT ;  /* 0x0000000f1e547209 */ /* 0x000fc40007810000 */
[C---:B------:R-:W-:Y:S01]  /*1b470*/  ISETP.GT.AND P1, PT, R83.reuse, 0x69, PT ;  /* 0x000000695300780c */ /* 0x040fe20003f24270 */
[----:B------:R-:W1:Y:S01]  /*1b480*/  MUFU.TANH R80, R80 ;  /* 0x0000005000507308 */ /* 0x000e620000002400 */
[----:B--2---:R-:W-:Y:S01]  /*1b490*/  FSEL R76, R94, -INF , P2 ;  /* 0xff8000005e4c7808 */ /* 0x004fe20001000000 */
[----:B------:R-:W-:Y:S01]  /*1b4a0*/  FMUL.FTZ R15, R2, R31 ;  /* 0x0000001f020f7220 */ /* 0x000fe20000410000 */
[----:B------:R-:W-:-:S05]  /*1b4b0*/  ISETP.GT.AND P2, PT, R83, 0x70, PT ;  /* 0x000000705300780c */ /* 0x000fca0003f44270 */
[----:B------:R2:W3:Y:S01]  /*1b4c0*/  MUFU.TANH R96, R81 ;  /* 0x0000005100607308 */ /* 0x0004e20000002400 */
[----:B------:R-:W-:Y:S02]  /*1b4d0*/  FSEL R31, R77, -INF , P1 ;  /* 0xff8000004d1f7808 */ /* 0x000fe40000800000 */
[----:B--2---:R-:W-:-:S05]  /*1b4e0*/  FMNMX.FTZ R81, R75, R84, !PT ;  /* 0x000000544b517209 */ /* 0x004fca0007810000 */
[----:B------:R2:W4:Y:S01]  /*1b4f0*/  MUFU.TANH R98, R82 ;  /* 0x0000005200627308 */ /* 0x0005220000002400 */
[----:B------:R-:W-:Y:S02]  /*1b500*/  ISETP.GT.AND P1, PT, R83, 0x71, PT ;  /* 0x000000715300780c */ /* 0x000fe40003f24270 */
[----:B--2---:R-:W-:Y:S01]  /*1b510*/  FMNMX.FTZ R82, R76, R81, !PT ;  /* 0x000000514c527209 */ /* 0x004fe20007810000 */
[----:B------:R-:W-:Y:S01]  /*1b520*/  FMUL.FTZ R81, R2, R34 ;  /* 0x0000002202517220 */ /* 0x000fe20000410000 */
[----:B------:R-:W-:Y:S02]  /*1b530*/  FSEL R34, R79, -INF , P2 ;  /* 0xff8000004f227808 */ /* 0x000fe40001000000 */
[----:B------:R-:W-:Y:S02]  /*1b540*/  FMNMX.FTZ R79, R31, R82, !PT ;  /* 0x000000521f4f7209 */ /* 0x000fe40007810000 */
[----:B------:R-:W-:Y:S02]  /*1b550*/  ISETP.GT.AND P2, PT, R83, 0x78, PT ;  /* 0x000000785300780c */ /* 0x000fe40003f44270 */
[----:B0-----:R-:W-:-:S02]  /*1b560*/  FSEL R77, R78, -INF , P1 ;  /* 0xff8000004e4d7808 */ /* 0x001fc40000800000 */
[----:B------:R-:W-:Y:S02]  /*1b570*/  FMNMX.FTZ R82, R34, R79, !PT ;  /* 0x0000004f22527209 */ /* 0x000fe40007810000 */
[----:B------:R-:W-:Y:S02]  /*1b580*/  ISETP.GT.AND P1, PT, R83, 0x79, PT ;  /* 0x000000795300780c */ /* 0x000fe40003f24270 */
[----:B-1----:R-:W-:Y:S02]  /*1b590*/  FSEL R78, R80, -INF , P2 ;  /* 0xff800000504e7808 */ /* 0x002fe40001000000 */
[----:B------:R-:W-:Y:S01]  /*1b5a0*/  FMNMX.FTZ R79, R77, R82, !PT ;  /* 0x000000524d4f7209 */ /* 0x000fe20007810000 */
[----:B------:R0:W1:Y:S01]  /*1b5b0*/  MUFU.TANH R84, R15 ;  /* 0x0000000f00547308 */ /* 0x0000620000002400 */
[----:B------:R-:W-:Y:S02]  /*1b5c0*/  ISETP.GT.AND P2, PT, R83, 0x80, PT ;  /* 0x000000805300780c */ /* 0x000fe40003f44270 */
[----:B------:R-:W-:Y:S01]  /*1b5d0*/  FMNMX.FTZ R80, R78, R79, !PT ;  /* 0x0000004f4e507209 */ /* 0x000fe20007810000 */
[----:B0-----:R-:W-:Y:S01]  /*1b5e0*/  FMUL.FTZ R15, R2, R35 ;  /* 0x00000023020f7220 */ /* 0x001fe20000410000 */
[----:B------:R-:W-:-:S03]  /*1b5f0*/  FSEL R35, R85, -INF , P1 ;  /* 0xff80000055237808 */ /* 0x000fc60000800000 */
[----:B------:R0:W2:Y:S01]  /*1b600*/  MUFU.TANH R88, R81 ;  /* 0x0000005100587308 */ /* 0x0000a20000002400 */
[----:B------:R-:W-:Y:S02]  /*1b610*/  ISETP.GT.AND P1, PT, R83, 0x81, PT ;  /* 0x000000815300780c */ /* 0x000fe40003f24270 */
[----:B------:R-:W-:Y:S02]  /*1b620*/  FSEL R79, R86, -INF , P2 ;  /* 0xff800000564f7808 */ /* 0x000fe40001000000 */
[----:B------:R-:W-:Y:S01]  /*1b630*/  FMNMX.FTZ R80, R35, R80, !PT ;  /* 0x0000005023507209 */ /* 0x000fe20007810000 */
[----:B------:R-:W-:Y:S01]  /*1b640*/  FMUL.FTZ R82, R2, R38 ;  /* 0x0000002602527220 */ /* 0x000fe20000410000 */
[----:B------:R-:W-:Y:S01]  /*1b650*/  ISETP.GT.AND P2, PT, R83, 0x88, PT ;  /* 0x000000885300780c */ /* 0x000fe20003f44270 */
[----:B------:R5:W2:Y:S01]  /*1b660*/  MUFU.TANH R94, R15 ;  /* 0x0000000f005e7308 */ /* 0x000aa20000002400 */
[----:B---3--:R-:W-:Y:S02]  /*1b670*/  FSEL R38, R96, -INF , P1 ;  /* 0xff80000060267808 */ /* 0x008fe40000800000 */
[----:B0-----:R-:W-:-:S02]  /*1b680*/  FMNMX.FTZ R81, R79, R80, !PT ;  /* 0x000000504f517209 */ /* 0x001fc40007810000 */
[C---:B------:R-:W-:Y:S02]  /*1b690*/  ISETP.GT.AND P1, PT, R83.reuse, 0x89, PT ;  /* 0x000000895300780c */ /* 0x040fe40003f24270 */
[----:B----4-:R-:W-:Y:S01]  /*1b6a0*/  FSEL R80, R98, -INF , P2 ;  /* 0xff80000062507808 */ /* 0x010fe20001000000 */
[----:B------:R0:W3:Y:S01]  /*1b6b0*/  MUFU.TANH R85, R82 ;  /* 0x0000005200557308 */ /* 0x0000e20000002400 */
[----:B-----5:R-:W-:Y:S01]  /*1b6c0*/  FMUL.FTZ R15, R2, R39 ;  /* 0x00000027020f7220 */ /* 0x020fe20000410000 */
[----:B------:R-:W-:Y:S02]  /*1b6d0*/  FMNMX.FTZ R39, R38, R81, !PT ;  /* 0x0000005126277209 */ /* 0x000fe40007810000 */
[----:B-1----:R-:W-:Y:S02]  /*1b6e0*/  FSEL R81, R84, -INF , P1 ;  /* 0xff80000054517808 */ /* 0x002fe40000800000 */
[----:B------:R-:W-:Y:S02]  /*1b6f0*/  ISETP.GT.AND P2, PT, R83, 0x90, PT ;  /* 0x000000905300780c */ /* 0x000fe40003f44270 */
[----:B------:R1:W4:Y:S01]  /*1b700*/  MUFU.TANH R96, R15 ;  /* 0x0000000f00607308 */ /* 0x0003220000002400 */
[----:B------:R-:W-:-:S02]  /*1b710*/  FMNMX.FTZ R84, R80, R39, !PT ;  /* 0x0000002750547209 */ /* 0x000fc40007810000 */
[----:B------:R-:W-:Y:S02]  /*1b720*/  ISETP.GT.AND P1, PT, R83, 0x91, PT ;  /* 0x000000915300780c */ /* 0x000fe40003f24270 */
[----:B--2---:R-:W-:Y:S02]  /*1b730*/  FSEL R39, R88, -INF , P2 ;  /* 0xff80000058277808 */ /* 0x004fe40001000000 */
[----:B------:R-:W-:Y:S01]  /*1b740*/  FMNMX.FTZ R84, R81, R84, !PT ;  /* 0x0000005451547209 */ /* 0x000fe20007810000 */
[----:B0-----:R-:W-:Y:S01]  /*1b750*/  FMUL.FTZ R82, R2, R44 ;  /* 0x0000002c02527220 */ /* 0x001fe20000410000 */
[----:B------:R-:W-:Y:S02]  /*1b760*/  ISETP.GT.AND P2, PT, R83, 0x98, PT ;  /* 0x000000985300780c */ /* 0x000fe40003f44270 */
[----:B------:R-:W-:Y:S02]  /*1b770*/  FSEL R44, R94, -INF , P1 ;  /* 0xff8000005e2c7808 */ /* 0x000fe40000800000 */
[----:B-1----:R-:W-:Y:S01]  /*1b780*/  FMNMX.FTZ R15, R39, R84, !PT ;  /* 0x00000054270f7209 */ /* 0x002fe20007810000 */
[----:B------:R-:W-:Y:S01]  /*1b790*/  FMUL.FTZ R84, R2, R45 ;  /* 0x0000002d02547220 */ /* 0x000fe20000410000 */
[----:B------:R-:W-:-:S02]  /*1b7a0*/  ISETP.GT.AND P1, PT, R83, 0x99, PT ;  /* 0x000000995300780c */ /* 0x000fc40003f24270 */
[----:B---3--:R-:W-:Y:S02]  /*1b7b0*/  FSEL R45, R85, -INF , P2 ;  /* 0xff800000552d7808 */ /* 0x008fe40001000000 */
[----:B------:R-:W-:Y:S02]  /*1b7c0*/  FMNMX.FTZ R86, R44, R15, !PT ;  /* 0x0000000f2c567209 */ /* 0x000fe40007810000 */
[----:B----4-:R-:W-:Y:S02]  /*1b7d0*/  FSEL R83, R96, -INF , P1 ;  /* 0xff80000060537808 */ /* 0x010fe40000800000 */
[----:B------:R-:W-:-:S04]  /*1b7e0*/  FMNMX.FTZ R86, R45, R86, !PT ;  /* 0x000000562d567209 */ /* 0x000fc80007810000 */
[----:B------:R-:W-:-:S05]  /*1b7f0*/  FMNMX.FTZ R86, R83, R86, !PT ;  /* 0x0000005653567209 */ /* 0x000fca0007810000 */
[----:B------:R-:W0:Y:S04]  /*1b800*/  SHFL.BFLY PT, R15, R86, 0x2, 0x1f ;  /* 0x0c401f00560f7f89 */ /* 0x000e2800000e0000 */
[----:B------:R-:W1:Y:S01]  /*1b810*/  SHFL.IDX PT, R90, R90, RZ, 0x1c1f ;  /* 0x001c1fff5a5a7589 */ /* 0x000e6200000e0000 */
[----:B0-----:R-:W-:-:S05]  /*1b820*/  FMNMX.FTZ R85, R86, R15, !PT ;  /* 0x0000000f56557209 */ /* 0x001fca0007810000 */
[----:B------:R-:W0:Y:S01]  /*1b830*/  SHFL.BFLY PT, R86, R85, 0x1, 0x1f ;  /* 0x0c201f0055567f89 */ /* 0x000e2200000e0000 */
[----:B-1----:R-:W-:-:S04]  /*1b840*/  VIADDMNMX R91, R90, R92, R91, PT ;  /* 0x0000005c5a5b7246 */ /* 0x002fc8000380015b */
[C---:B------:R-:W-:Y:S02]  /*1b850*/  ISETP.GT.AND P2, PT, R91.reuse, 0x1, PT ;  /* 0x000000015b00780c */ /* 0x040fe40003f44270 */
[----:B------:R-:W-:Y:S02]  /*1b860*/  ISETP.GT.AND P3, PT, R91, 0x8, PT ;  /* 0x000000085b00780c */ /* 0x000fe40003f64270 */
[----:B0-----:R-:W-:Y:S01]  /*1b870*/  FMNMX.FTZ R15, R85, R86, !PT ;  /* 0x00000056550f7209 */ /* 0x001fe20007810000 */
[----:B------:R-:W-:Y:S01]  /*1b880*/  FMUL.FTZ R85, R2, R36 ;  /* 0x0000002402557220 */ /* 0x000fe20000410000 */
[----:B------:R-:W-:Y:S02]  /*1b890*/  MOV R36, UR52 ;  /* 0x0000003400247c02 */ /* 0x000fe40008000f00 */
[----:B------:R-:W-:-:S03]  /*1b8a0*/  FSETP.NEU.FTZ.AND P1, PT, R15, -INF , PT ;  /* 0xff8000000f00780b */ /* 0x000fc60003f3d000 */
[----:B------:R-:W-:-:S05]  /*1b8b0*/  FFMA.FTZ R36, R15, R36, -8 ;  /* 0xc10000000f247423 */ /* 0x000fca0000010024 */
[----:B------:R-:W-:Y:S02]  /*1b8c0*/  FSEL R36, R36, RZ, P1 ;  /* 0x000000ff24247208 */ /* 0x000fe40000800000 */
[----:B------:R-:W-:Y:S02]  /*1b8d0*/  ISETP.GT.AND P1, PT, R91, RZ, PT ;  /* 0x000000ff5b00720c */ /* 0x000fe40003f24270 */
[----:B------:R-:W-:Y:S02]  /*1b8e0*/  FSEL R92, R4, -INF , P2 ;  /* 0xff800000045c7808 */ /* 0x000fe40001000000 */
[----:B------:R-:W-:Y:S01]  /*1b8f0*/  FSEL R3, R3, -INF , P1 ;  /* 0xff80000003037808 */ /* 0x000fe20000800000 */
[----:B------:R-:W-:Y:S01]  /*1b900*/  FFMA.FTZ R94, R93, UR52, -R36 ;  /* 0x000000345d5e7c23 */ /* 0x000fe20008010824 */
[----:B------:R-:W-:Y:S02]  /*1b910*/  ISETP.GT.AND P1, PT, R91, 0x9, PT ;  /* 0x000000095b00780c */ /* 0x000fe40003f24270 */
[----:B------:R-:W-:-:S02]  /*1b920*/  FSEL R93, R5, -INF , P3 ;  /* 0xff800000055d7808 */ /* 0x000fc40001800000 */
[----:B------:R-:W-:Y:S01]  /*1b930*/  FMNMX.FTZ R4, R3, R92, !PT ;  /* 0x0000005c03047209 */ /* 0x000fe20007810000 */
[--C-:B------:R-:W-:Y:S01]  /*1b940*/  FFMA.FTZ R88, R95, UR52, -R36.reuse ;  /* 0x000000345f587c23 */ /* 0x100fe20008010824 */
[----:B------:R-:W-:Y:S02]  /*1b950*/  ISETP.GT.AND P2, PT, R91, 0x10, PT ;  /* 0x000000105b00780c */ /* 0x000fe40003f44270 */
[----:B------:R-:W-:Y:S02]  /*1b960*/  FSEL R6, R6, -INF , P1 ;  /* 0xff80000006067808 */ /* 0x000fe40000800000 */
[----:B------:R-:W-:Y:S01]  /*1b970*/  FMNMX.FTZ R95, R93, R4, !PT ;  /* 0x000000045d5f7209 */ /* 0x000fe20007810000 */
[----:B------:R-:W-:Y:S01]  /*1b980*/  FFMA.FTZ R96, R43, UR52, -R36 ;  /* 0x000000342b607c23 */ /* 0x000fe20008010824 */
[----:B------:R-:W-:Y:S02]  /*1b990*/  ISETP.GT.AND P1, PT, R91, 0x11, PT ;  /* 0x000000115b00780c */ /* 0x000fe40003f24270 */
[----:B------:R-:W-:-:S02]  /*1b9a0*/  FSEL R43, R7, -INF , P2 ;  /* 0xff800000072b7808 */ /* 0x000fc40001000000 */
[----:B------:R-:W-:Y:S01]  /*1b9b0*/  FMNMX.FTZ R4, R6, R95, !PT ;  /* 0x0000005f06047209 */ /* 0x000fe20007810000 */
[----:B------:R0:W-:Y:S01]  /*1b9c0*/  MUFU.EX2 R5, R94 ;  /* 0x0000005e00057308 */ /* 0x0001e20000000800 */
[----:B------:R-:W-:Y:S02]  /*1b9d0*/  ISETP.GT.AND P2, PT, R91, 0x18, PT ;  /* 0x000000185b00780c */ /* 0x000fe40003f44270 */
[----:B------:R-:W-:Y:S02]  /*1b9e0*/  FMNMX.FTZ R95, R43, R4, !PT ;  /* 0x000000042b5f7209 */ /* 0x000fe40007810000 */
[----:B------:R-:W-:Y:S02]  /*1b9f0*/  FSEL R9, R9, -INF , P2 ;  /* 0xff80000009097808 */ /* 0x000fe40001000000 */
[----:B0-----:R-:W-:Y:S02]  /*1ba00*/  FSEL R94, R8, -INF , P1 ;  /* 0xff800000085e7808 */ /* 0x001fe40000800000 */
[----:B------:R-:W-:-:S02]  /*1ba10*/  ISETP.GT.AND P1, PT, R91, 0x19, PT ;  /* 0x000000195b00780c */ /* 0x000fc40003f24270 */
[----:B------:R-:W-:Y:S02]  /*1ba20*/  FMNMX.FTZ R4, R94, R95, !PT ;  /* 0x0000005f5e047209 */ /* 0x000fe40007810000 */
[----:B------:R-:W-:Y:S02]  /*1ba30*/  ISETP.GT.AND P2, PT, R91, 0x20, PT ;  /* 0x000000205b00780c */ /* 0x000fe40003f44270 */
[----:B------:R-:W-:Y:S02]  /*1ba40*/  FSEL R10, R10, -INF , P1 ;  /* 0xff8000000a0a7808 */ /* 0x000fe40000800000 */
[----:B------:R-:W-:Y:S01]  /*1ba50*/  FMNMX.FTZ R95, R9, R4, !PT ;  /* 0x00000004095f7209 */ /* 0x000fe20007810000 */
[----:B------:R-:W-:Y:S01]  /*1ba60*/  FFMA.FTZ R8, R46, UR52, -R36 ;  /* 0x000000342e087c23 */ /* 0x000fe20008010824 */
[----:B------:R-:W-:Y:S02]  /*1ba70*/  ISETP.GT.AND P1, PT, R91, 0x21, PT ;  /* 0x000000215b00780c */ /* 0x000fe40003f24270 */
[----:B------:R-:W-:-:S02]  /*1ba80*/  FSEL R46, R11, -INF , P2 ;  /* 0xff8000000b2e7808 */ /* 0x000fc40001000000 */
[----:B------:R-:W-:Y:S02]  /*1ba90*/  FMNMX.FTZ R95, R10, R95, !PT ;  /* 0x0000005f0a5f7209 */ /* 0x000fe40007810000 */
[C---:B------:R-:W-:Y:S02]  /*1baa0*/  ISETP.GT.AND P2, PT, R91.reuse, 0x28, PT ;  /* 0x000000285b00780c */ /* 0x040fe40003f44270 */
        /* <DEDUP_REMOVED lines=8> */
[----:B------:R0:W-:Y:S01]  /*1bb30*/  MUFU.EX2 R7, R96 ;  /* 0x0000006000077308 */ /* 0x0001e20000000800 */
[----:B------:R-:W-:Y:S02]  /*1bb40*/  ISETP.GT.AND P1, PT, R91, 0x31, PT ;  /* 0x000000315b00780c */ /* 0x000fe40003f24270 */
[----:B------:R-:W-:Y:S01]  /*1bb50*/  FMNMX.FTZ R4, R20, R95, !PT ;  /* 0x0000005f14047209 */ /* 0x000fe20007810000 */
[----:B------:R-:W-:-:S01]  /*1bb60*/  FFMA.FTZ R11, R64, UR52, -R36 ;  /* 0x00000034400b7c23 */ /* 0x000fc20008010824 */
[--C-:B------:R-:W-:Y:S01]  /*1bb70*/  FFMA.FTZ R64, R65, UR52, -R36.reuse ;  /* 0x0000003441407c23 */ /* 0x100fe20008010824 */
[----:B0-----:R-:W-:-:S01]  /*1bb80*/  FFMA.FTZ R96, R47, UR52, -R36 ;  /* 0x000000342f607c23 */ /* 0x001fc20008010824 */
[----:B------:R-:W-:-:S02]  /*1bb90*/  FSEL R47, R21, -INF , P2 ;  /* 0xff800000152f7808 */ /* 0x000fc40001000000 */
[----:B------:R-:W-:Y:S02]  /*1bba0*/  ISETP.GT.AND P2, PT, R91, 0x38, PT ;  /* 0x000000385b00780c */ /* 0x000fe40003f44270 */
[----:B------:R-:W-:Y:S02]  /*1bbb0*/  FSEL R72, R72, -INF , P1 ;  /* 0xff80000048487808 */ /* 0x000fe40000800000 */
[----:B------:R-:W-:Y:S02]  /*1bbc0*/  FMNMX.FTZ R65, R47, R4, !PT ;  /* 0x000000042f417209 */ /* 0x000fe40007810000 */
[----:B------:R-:W-:Y:S02]  /*1bbd0*/  ISETP.GT.AND P1, PT, R91, 0x39, PT ;  /* 0x000000395b00780c */ /* 0x000fe40003f24270 */
[----:B------:R-:W-:Y:S02]  /*1bbe0*/  FSEL R73, R73, -INF , P2 ;  /* 0xff80000049497808 */ /* 0x000fe40001000000 */
[----:B------:R-:W-:Y:S01]  /*1bbf0*/  FMNMX.FTZ R4, R72, R65, !PT ;  /* 0x0000004148047209 */ /* 0x000fe20007810000 */
[----:B------:R-:W0:Y:S01]  /*1bc00*/  MUFU.TANH R59, R59 ;  /* 0x0000003b003b7308 */ /* 0x000e220000002400 */
[----:B------:R-:W-:-:S02]  /*1bc10*/  ISETP.GT.AND P2, PT, R91, 0x40, PT ;  /* 0x000000405b00780c */ /* 0x000fc40003f44270 */
[----:B------:R-:W-:Y:S02]  /*1bc20*/  FSEL R74, R74, -INF , P1 ;  /* 0xff8000004a4a7808 */ /* 0x000fe40000800000 */
[----:B------:R-:W-:Y:S02]  /*1bc30*/  FMNMX.FTZ R65, R73, R4, !PT ;  /* 0x0000000449417209 */ /* 0x000fe40007810000 */
[C---:B------:R-:W-:Y:S01]  /*1bc40*/  ISETP.GT.AND P1, PT, R91.reuse, 0x41, PT ;  /* 0x000000415b00780c */ /* 0x040fe20003f24270 */
[----:B------:R-:W1:Y:S01]  /*1bc50*/  MUFU.TANH R60, R60 ;  /* 0x0000003c003c7308 */ /* 0x000e620000002400 */
[----:B------:R-:W-:Y:S02]  /*1bc60*/  FSEL R56, R56, -INF , P2 ;  /* 0xff80000038387808 */ /* 0x000fe40001000000 */
[----:B------:R-:W-:Y:S02]  /*1bc70*/  FMNMX.FTZ R65, R74, R65, !PT ;  /* 0x000000414a417209 */ /* 0x000fe40007810000 */
[----:B------:R-:W-:-:S02]  /*1bc80*/  ISETP.GT.AND P2, PT, R91, 0x48, PT ;  /* 0x000000485b00780c */ /* 0x000fc40003f44270 */
[----:B------:R-:W-:Y:S01]  /*1bc90*/  FSEL R57, R57, -INF , P1 ;  /* 0xff80000039397808 */ /* 0x000fe20000800000 */
[----:B------:R-:W2:Y:S01]  /*1bca0*/  MUFU.TANH R61, R61 ;  /* 0x0000003d003d7308 */ /* 0x000ea20000002400 */
[----:B------:R-:W-:Y:S02]  /*1bcb0*/  FMNMX.FTZ R4, R56, R65, !PT ;  /* 0x0000004138047209 */ /* 0x000fe40007810000 */
[----:B------:R-:W-:Y:S02]  /*1bcc0*/  ISETP.GT.AND P1, PT, R91, 0x49, PT ;  /* 0x000000495b00780c */ /* 0x000fe40003f24270 */
[----:B------:R-:W-:Y:S02]  /*1bcd0*/  FSEL R58, R58, -INF , P2 ;  /* 0xff8000003a3a7808 */ /* 0x000fe40001000000 */
[----:B------:R-:W-:Y:S01]  /*1bce0*/  FMNMX.FTZ R65, R57, R4, !PT ;  /* 0x0000000439417209 */ /* 0x000fe20007810000 */
[----:B------:R-:W3:Y:S01]  /*1bcf0*/  MUFU.TANH R62, R62 ;  /* 0x0000003e003e7308 */ /* 0x000ee20000002400 */
[----:B------:R-:W-:-:S02]  /*1bd00*/  ISETP.GT.AND P2, PT, R91, 0x50, PT ;  /* 0x000000505b00780c */ /* 0x000fc40003f44270 */
[----:B0-----:R-:W-:Y:S02]  /*1bd10*/  FSEL R59, R59, -INF , P1 ;  /* 0xff8000003b3b7808 */ /* 0x001fe40000800000 */
        /* <DEDUP_REMOVED lines=9> */
[----:B------:R-:W-:Y:S01]  /*1bdb0*/  MUFU.TANH R41, R41 ;  /* 0x0000002900297308 */ /* 0x000fe20000002400 */
[----:B------:R-:W-:Y:S02]  /*1bdc0*/  ISETP.GT.AND P1, PT, R91, 0x59, PT ;  /* 0x000000595b00780c */ /* 0x000fe40003f24270 */
[----:B---3--:R-:W-:Y:S02]  /*1bdd0*/  FSEL R65, R62, -INF , P2 ;  /* 0xff8000003e417808 */ /* 0x008fe40001000000 */
[----:B------:R-:W-:-:S03]  /*1bde0*/  FMNMX.FTZ R4, R61, R4, !PT ;  /* 0x000000043d047209 */ /* 0x000fc60007810000 */
[----:B------:R-:W2:Y:S01]  /*1bdf0*/  MUFU.TANH R82, R82 ;  /* 0x0000005200527308 */ /* 0x000ea20000002400 */
[----:B------:R-:W-:Y:S01]  /*1be00*/  ISETP.GT.AND P2, PT, R91, 0x60, PT ;  /* 0x000000605b00780c */ /* 0x000fe20003f44270 */
[----:B------:R-:W-:Y:S01]  /*1be10*/  FFMA.FTZ R215, R50, UR52, -R36 ;  /* 0x0000003432d77c23 */ /* 0x000fe20008010824 */
[----:B0-----:R-:W-:Y:S02]  /*1be20*/  FSEL R63, R63, -INF , P1 ;  /* 0xff8000003f3f7808 */ /* 0x001fe40000800000 */
[----:B------:R-:W-:-:S03]  /*1be30*/  FMNMX.FTZ R4, R65, R4, !PT ;  /* 0x0000000441047209 */ /* 0x000fc60007810000 */
[----:B------:R-:W0:Y:S01]  /*1be40*/  MUFU.TANH R84, R84 ;  /* 0x0000005400547308 */ /* 0x000e220000002400 */
[----:B------:R-:W-:-:S01]  /*1be50*/  FFMA.FTZ R50, R66, UR52, -R36 ;  /* 0x0000003442327c23 */ /* 0x000fc20008010824 */
[--C-:B------:R-:W-:Y:S01]  /*1be60*/  FFMA.FTZ R66, R67, UR52, -R36.reuse ;  /* 0x0000003443427c23 */ /* 0x100fe20008010824 */
[----:B------:R-:W-:-:S01]  /*1be70*/  FFMA.FTZ R209, R54, UR52, -R36 ;  /* 0x0000003436d17c23 */ /* 0x000fc20008010824 */
[----:B------:R-:W-:Y:S02]  /*1be80*/  ISETP.GT.AND P1, PT, R91, 0x61, PT ;  /* 0x000000615b00780c */ /* 0x000fe40003f24270 */
[----:B-1----:R-:W-:Y:S02]  /*1be90*/  FSEL R54, R40, -INF , P2 ;  /* 0xff80000028367808 */ /* 0x002fe40001000000 */
[----:B------:R-:W1:Y:S01]  /*1bea0*/  MUFU.TANH R48, R48 ;  /* 0x0000003000307308 */ /* 0x000e620000002400 */
[----:B------:R-:W-:Y:S02]  /*1beb0*/  FMNMX.FTZ R67, R63, R4, !PT ;  /* 0x000000043f437209 */ /* 0x000fe40007810000 */
[----:B------:R-:W-:-:S02]  /*1bec0*/  ISETP.GT.AND P2, PT, R91, 0x68, PT ;  /* 0x000000685b00780c */ /* 0x000fc40003f44270 */
[----:B------:R-:W-:-:S03]  /*1bed0*/  FMNMX.FTZ R67, R54, R67, !PT ;  /* 0x0000004336437209 */ /* 0x000fc60007810000 */
[----:B------:R-:W3:Y:S01]  /*1bee0*/  MUFU.TANH R49, R49 ;  /* 0x0000003100317308 */ /* 0x000ee20000002400 */
[----:B--2---:R-:W-:-:S07]  /*1bef0*/  FSEL R82, R82, -INF , P2 ;  /* 0xff80000052527808 */ /* 0x004fce0001000000 */
[----:B------:R2:W-:Y:S01]  /*1bf00*/  MUFU.EX2 R62, R66 ;  /* 0x00000042003e7308 */ /* 0x0005e20000000800 */
[----:B------:R-:W-:Y:S02]  /*1bf10*/  ISETP.GT.AND P2, PT, R91, 0x70, PT ;  /* 0x000000705b00780c */ /* 0x000fe40003f44270 */
[----:B--2---:R-:W-:-:S05]  /*1bf20*/  FSEL R66, R41, -INF , P1 ;  /* 0xff80000029427808 */ /* 0x004fca0000800000 */
[----:B------:R-:W2:Y:S01]  /*1bf30*/  MUFU.TANH R52, R52 ;  /* 0x0000003400347308 */ /* 0x000ea20000002400 */
[----:B------:R-:W-:Y:S02]  /*1bf40*/  ISETP.GT.AND P1, PT, R91, 0x69, PT ;  /* 0x000000695b00780c */ /* 0x000fe40003f24270 */
[----:B------:R-:W-:Y:S01]  /*1bf50*/  FMNMX.FTZ R67, R66, R67, !PT ;  /* 0x0000004342437209 */ /* 0x000fe20007810000 */
[----:B------:R-:W-:-:S01]  /*1bf60*/  FFMA.FTZ R41, R69, UR52, -R36 ;  /* 0x0000003445297c23 */ /* 0x000fc20008010824 */
[----:B0-----:R-:W-:Y:S02]  /*1bf70*/  FSEL R84, R84, -INF , P1 ;  /* 0xff80000054547808 */ /* 0x001fe40000800000 */
[----:B------:R-:W-:Y:S01]  /*1bf80*/  FMNMX.FTZ R69, R82, R67, !PT ;  /* 0x0000004352457209 */ /* 0x000fe20007810000 */
[----:B------:R-:W0:Y:S01]  /*1bf90*/  MUFU.TANH R53, R53 ;  /* 0x0000003500357308 */ /* 0x000e220000002400 */
[----:B------:R-:W-:Y:S02]  /*1bfa0*/  ISETP.GT.AND P1, PT, R91, 0x71, PT ;  /* 0x000000715b00780c */ /* 0x000fe40003f24270 */
[----:B-1----:R-:W-:-:S02]  /*1bfb0*/  FSEL R67, R48, -INF , P2 ;  /* 0xff80000030437808 */ /* 0x002fc40001000000 */
[----:B------:R-:W-:-:S03]  /*1bfc0*/  FMNMX.FTZ R4, R84, R69, !PT ;  /* 0x0000004554047209 */ /* 0x000fc60007810000 */
[----:B------:R-:W1:Y:S01]  /*1bfd0*/  MUFU.TANH R24, R24 ;  /* 0x0000001800187308 */ /* 0x000e620000002400 */
[----:B------:R-:W-:Y:S02]  /*1bfe0*/  ISETP.GT.AND P2, PT, R91, 0x78, PT ;  /* 0x000000785b00780c */ /* 0x000fe40003f44270 */
[----:B---3--:R-:W-:Y:S02]  /*1bff0*/  FSEL R49, R49, -INF , P1 ;  /* 0xff80000031317808 */ /* 0x008fe40000800000 */
[----:B------:R-:W-:-:S03]  /*1c000*/  FMNMX.FTZ R4, R67, R4, !PT ;  /* 0x0000000443047209 */ /* 0x000fc60007810000 */
[----:B------:R-:W3:Y:S01]  /*1c010*/  MUFU.TANH R25, R25 ;  /* 0x0000001900197308 */ /* 0x000ee20000002400 */
[----:B------:R-:W-:-:S01]  /*1c020*/  FFMA.FTZ R48, R55, UR52, -R36 ;  /* 0x0000003437307c23 */ /* 0x000fc20008010824 */
[----:B------:R-:W-:Y:S02]  /*1c030*/  ISETP.GT.AND P1, PT, R91, 0x79, PT ;  /* 0x000000795b00780c */ /* 0x000fe40003f24270 */
[----:B--2---:R-:W-:Y:S02]  /*1c040*/  FSEL R52, R52, -INF , P2 ;  /* 0xff80000034347808 */ /* 0x004fe40001000000 */
[----:B------:R-:W-:Y:S02]  /*1c050*/  FMNMX.FTZ R55, R49, R4, !PT ;  /* 0x0000000431377209 */ /* 0x000fe40007810000 */
[----:B------:R-:W2:Y:S01]  /*1c060*/  MUFU.TANH R28, R28 ;  /* 0x0000001c001c7308 */ /* 0x000ea20000002400 */
[----:B------:R-:W-:Y:S02]  /*1c070*/  ISETP.GT.AND P2, PT, R91, 0x80, PT ;  /* 0x000000805b00780c */ /* 0x000fe40003f44270 */
[----:B0-----:R-:W-:-:S02]  /*1c080*/  FSEL R53, R53, -INF , P1 ;  /* 0xff80000035357808 */ /* 0x001fc40000800000 */
[----:B------:R-:W-:-:S03]  /*1c090*/  FMNMX.FTZ R4, R52, R55, !PT ;  /* 0x0000003734047209 */ /* 0x000fc60007810000 */
[----:B------:R-:W0:Y:S01]  /*1c0a0*/  MUFU.TANH R29, R29 ;  /* 0x0000001d001d7308 */ /* 0x000e220000002400 */
[----:B------:R-:W-:-:S01]  /*1c0b0*/  FFMA.FTZ R211, R26, UR52, -R36 ;  /* 0x000000341ad37c23 */ /* 0x000fc20008010824 */
[----:B------:R-:W-:Y:S02]  /*1c0c0*/  ISETP.GT.AND P1, PT, R91, 0x81, PT ;  /* 0x000000815b00780c */ /* 0x000fe40003f24270 */
[----:B-1----:R-:W-:Y:S02]  /*1c0d0*/  FSEL R26, R24, -INF , P2 ;  /* 0xff800000181a7808 */ /* 0x002fe40001000000 */
[----:B------:R-:W-:Y:S02]  /*1c0e0*/  FMNMX.FTZ R69, R53, R4, !PT ;  /* 0x0000000435457209 */ /* 0x000fe40007810000 */
[----:B------:R-:W1:Y:S01]  /*1c0f0*/  MUFU.TANH R32, R32 ;  /* 0x0000002000207308 */ /* 0x000e620000002400 */
[----:B------:R-:W-:Y:S02]  /*1c100*/  ISETP.GT.AND P2, PT, R91, 0x88, PT ;  /* 0x000000885b00780c */ /* 0x000fe40003f44270 */
[----:B---3--:R-:W-:-:S02]  /*1c110*/  FSEL R55, R25, -INF , P1 ;  /* 0xff80000019377808 */ /* 0x008fc40000800000 */
        /* <DEDUP_REMOVED lines=11> */
[----:B------:R-:W-:Y:S02]  /*1c1d0*/  ISETP.GT.AND P1, PT, R91, 0x91, PT ;  /* 0x000000915b00780c */ /* 0x000fe40003f24270 */
[----:B-1----:R-:W-:Y:S02]  /*1c1e0*/  FSEL R95, R32, -INF , P2 ;  /* 0xff800000205f7808 */ /* 0x002fe40001000000 */
[----:B------:R-:W-:Y:S02]  /*1c1f0*/  FMNMX.FTZ R4, R69, R4, !PT ;  /* 0x0000000445047209 */ /* 0x000fe40007810000 */
[----:B------:R-:W-:Y:S02]  /*1c200*/  ISETP.GT.AND P2, PT, R91, 0x98, PT ;  /* 0x000000985b00780c */ /* 0x000fe40003f44270 */
[----:B---3--:R-:W-:Y:S02]  /*1c210*/  FSEL R33, R33, -INF , P1 ;  /* 0xff80000021217808 */ /* 0x008fe40000800000 */
[----:B------:R-:W-:-:S02]  /*1c220*/  FMNMX.FTZ R4, R95, R4, !PT ;  /* 0x000000045f047209 */ /* 0x000fc40007810000 */
[----:B------:R-:W-:Y:S02]  /*1c230*/  ISETP.GT.AND P1, PT, R91, 0x99, PT ;  /* 0x000000995b00780c */ /* 0x000fe40003f24270 */
[----:B--2---:R-:W-:Y:S02]  /*1c240*/  FSEL R85, R85, -INF , P2 ;  /* 0xff80000055557808 */ /* 0x004fe40001000000 */
[----:B------:R-:W-:Y:S02]  /*1c250*/  FMNMX.FTZ R4, R33, R4, !PT ;  /* 0x0000000421047209 */ /* 0x000fe40007810000 */
[----:B0-----:R-:W-:Y:S02]  /*1c260*/  FSEL R37, R37, -INF , P1 ;  /* 0xff80000025257808 */ /* 0x001fe40000800000 */
[----:B------:R-:W-:-:S04]  /*1c270*/  FMNMX.FTZ R4, R85, R4, !PT ;  /* 0x0000000455047209 */ /* 0x000fc80007810000 */
[----:B------:R-:W-:-:S05]  /*1c280*/  FMNMX.FTZ R4, R37, R4, !PT ;  /* 0x0000000425047209 */ /* 0x000fca0007810000 */
[----:B------:R-:W0:Y:S01]  /*1c290*/  SHFL.BFLY PT, R29, R4, 0x2, 0x1f ;  /* 0x0c401f00041d7f89 */ /* 0x000e2200000e0000 */
[----:B------:R-:W-:-:S01]  /*1c2a0*/  FFMA.FTZ R32, R71, UR52, -R36 ;  /* 0x0000003447207c23 */ /* 0x000fc20008010824 */
[----:B0-----:R-:W-:-:S05]  /*1c2b0*/  FMNMX.FTZ R71, R4, R29, !PT ;  /* 0x0000001d04477209 */ /* 0x001fca0007810000 */
[----:B------:R-:W0:Y:S01]  /*1c2c0*/  SHFL.BFLY PT, R4, R71, 0x1, 0x1f ;  /* 0x0c201f0047047f89 */ /* 0x000e2200000e0000 */
[----:B------:R-:W-:-:S01]  /*1c2d0*/  FFMA.FTZ R86, R87, UR52, -R36 ;  /* 0x0000003457567c23 */ /* 0x000fc20008010824 */
[--C-:B------:R-:W-:Y:S01]  /*1c2e0*/  FFMA.FTZ R87, R89, UR52, -R36.reuse ;  /* 0x0000003459577c23 */ /* 0x100fe20008010824 */
[----:B------:R-:W-:-:S01]  /*1c2f0*/  FFMA.FTZ R29, R35, UR52, -R36 ;  /* 0x00000034231d7c23 */ /* 0x000fc20008010824 */
[----:B------:R-:W-:Y:S01]  /*1c300*/  FFMA.FTZ R35, R45, UR52, -R36 ;  /* 0x000000342d237c23 */ /* 0x000fe20008010824 */
[----:B0-----:R-:W-:Y:S01]  /*1c310*/  FMNMX.FTZ R4, R71, R4, !PT ;  /* 0x0000000447047209 */ /* 0x001fe20007810000 */
[----:B------:R-:W-:-:S03]  /*1c320*/  IMAD.U32 R71, RZ, RZ, UR52 ;  /* 0x00000034ff477e24 */ /* 0x000fc6000f8e00ff */
[C---:B------:R-:W-:Y:S01]  /*1c330*/  FSETP.NEU.FTZ.AND P1, PT, R4.reuse, -INF , PT ;  /* 0xff8000000400780b */ /* 0x040fe20003f3d000 */
[----:B------:R-:W-:-:S05]  /*1c340*/  FFMA.FTZ R71, R4, R71, -8 ;  /* 0xc100000004477423 */ /* 0x000fca0000010047 */
[----:B------:R-:W-:-:S05]  /*1c350*/  FSEL R71, R71, RZ, P1 ;  /* 0x000000ff47477208 */ /* 0x000fca0000800000 */
[--C-:B------:R-:W-:Y:S01]  /*1c360*/  FFMA.FTZ R216, R3, UR52, -R71.reuse ;  /* 0x0000003403d87c23 */ /* 0x100fe20008010847 */
[----:B------:R-:W-:-:S01]  /*1c370*/  FFMA.FTZ R3, R92, UR52, -R71 ;  /* 0x000000345c037c23 */ /* 0x000fc20008010847 */
[----:B------:R-:W-:Y:S01]  /*1c380*/  FFMA.FTZ R45, R93, UR52, -R71 ;  /* 0x000000345d2d7c23 */ /* 0x000fe20008010847 */
[----:B------:R-:W-:Y:S01]  /*1c390*/  MUFU.EX2 R86, R86 ;  /* 0x0000005600567308 */ /* 0x000fe20000000800 */
[----:B------:R-:W-:-:S01]  /*1c3a0*/  FFMA.FTZ R89, R97, UR52, -R36 ;  /* 0x0000003461597c23 */ /* 0x000fc20008010824 */
[----:B------:R-:W-:-:S06]  /*1c3b0*/  FFMA.FTZ R6, R6, UR52, -R71 ;  /* 0x0000003406067c23 */ /* 0x000fcc0008010847 */
[----:B------:R-:W0:Y:S01]  /*1c3c0*/  MUFU.EX2 R87, R87 ;  /* 0x0000005700577308 */ /* 0x000e220000000800 */
[----:B------:R-:W-:-:S07]  /*1c3d0*/  FFMA.FTZ R218, R43, UR52, -R71 ;  /* 0x000000342bda7c23 */ /* 0x000fce0008010847 */
[----:B------:R-:W-:Y:S01]  /*1c3e0*/  MUFU.EX2 R216, R216 ;  /* 0x000000d800d87308 */ /* 0x000fe20000000800 */
[----:B------:R-:W-:-:S07]  /*1c3f0*/  FFMA.FTZ R99, R99, UR52, -R36 ;  /* 0x0000003463637c23 */ /* 0x000fce0008010824 */
[----:B------:R-:W1:Y:S01]  /*1c400*/  MUFU.EX2 R3, R3 ;  /* 0x0000000300037308 */ /* 0x000e620000000800 */
[----:B------:R-:W-:-:S07]  /*1c410*/  FFMA.FTZ R203, R39, UR52, -R36 ;  /* 0x0000003427cb7c23 */ /* 0x000fce0008010824 */
[----:B------:R-:W2:Y:S01]  /*1c420*/  MUFU.EX2 R88, R88 ;  /* 0x0000005800587308 */ /* 0x000ea20000000800 */
[----:B------:R-:W-:-:S07]  /*1c430*/  FFMA.FTZ R39, R94, UR52, -R71 ;  /* 0x000000345e277c23 */ /* 0x000fce0008010847 */
[----:B------:R-:W3:Y:S01]  /*1c440*/  MUFU.EX2 R45, R45 ;  /* 0x0000002d002d7308 */ /* 0x000ee20000000800 */
[----:B------:R-:W-:-:S07]  /*1c450*/  FFMA.FTZ R43, R9, UR52, -R71 ;  /* 0x00000034092b7c23 */ /* 0x000fce0008010847 */
[----:B------:R-:W4:Y:S01]  /*1c460*/  MUFU.EX2 R89, R89 ;  /* 0x0000005900597308 */ /* 0x000f220000000800 */
[----:B------:R-:W-:-:S07]  /*1c470*/  FFMA.FTZ R212, R46, UR52, -R71 ;  /* 0x000000342ed47c23 */ /* 0x000fce0008010847 */
[----:B------:R-:W5:Y:S01]  /*1c480*/  MUFU.EX2 R6, R6 ;  /* 0x0000000600067308 */ /* 0x000f620000000800 */
[----:B------:R-:W-:-:S01]  /*1c490*/  FFMA.FTZ R46, R65, UR52, -R71 ;  /* 0x00000034412e7c23 */ /* 0x000fc20008010847 */
[----:B------:R-:W-:Y:S01]  /*1c4a0*/  FFMA.FTZ R204, R54, UR52, -R71 ;  /* 0x0000003436cc7c23 */ /* 0x000fe20008010847 */
[----:B0-----:R-:W-:-:S05]  /*1c4b0*/  FADD.FTZ R65, R86, R87 ;  /* 0x0000005756417221 */ /* 0x001fca0000010000 */
[----:B------:R-:W0:Y:S01]  /*1c4c0*/  MUFU.EX2 R90, R99 ;  /* 0x00000063005a7308 */ /* 0x000e220000000800 */
[----:B------:R-:W-:-:S01]  /*1c4d0*/  FFMA.FTZ R42, R42, UR52, -R36 ;  /* 0x000000342a2a7c23 */ /* 0x000fc20008010824 */
[----:B-1----:R-:W-:-:S06]  /*1c4e0*/  FADD.FTZ R54, R216, R3 ;  /* 0x00000003d8367221 */ /* 0x002fcc0000010000 */
[----:B------:R-:W1:Y:S01]  /*1c4f0*/  MUFU.EX2 R218, R218 ;  /* 0x000000da00da7308 */ /* 0x000e620000000800 */
[----:B------:R-:W-:-:S01]  /*1c500*/  FFMA.FTZ R10, R10, UR52, -R71 ;  /* 0x000000340a0a7c23 */ /* 0x000fc20008010847 */
[----:B------:R-:W-:Y:S01]  /*1c510*/  FFMA.FTZ R208, R56, UR52, -R71 ;  /* 0x0000003438d07c23 */ /* 0x000fe20008010847 */
[----:B--2---:R-:W-:-:S05]  /*1c520*/  FADD.FTZ R56, R88, R65 ;  /* 0x0000004158387221 */ /* 0x004fca0000010000 */
[----:B------:R-:W2:Y:S01]  /*1c530*/  MUFU.EX2 R39, R39 ;  /* 0x0000002700277308 */ /* 0x000ea20000000800 */
[----:B---3--:R-:W-:-:S01]  /*1c540*/  FADD.FTZ R65, R45, R54 ;  /* 0x000000362d417221 */ /* 0x008fc20000010000 */
[----:B------:R-:W-:Y:S01]  /*1c550*/  FFMA.FTZ R54, R49, UR52, -R71 ;  /* 0x0000003431367c23 */ /* 0x000fe20008010847 */
[----:B----4-:R-:W-:-:S05]  /*1c560*/  FADD.FTZ R49, R89, R56 ;  /* 0x0000003859317221 */ /* 0x010fca0000010000 */
[----:B------:R-:W3:Y:S01]  /*1c570*/  MUFU.EX2 R43, R43 ;  /* 0x0000002b002b7308 */ /* 0x000ee20000000800 */
[----:B-----5:R-:W-:-:S01]  /*1c580*/  FADD.FTZ R65, R6, R65 ;  /* 0x0000004106417221 */ /* 0x020fc20000010000 */
[----:B------:R-:W-:Y:S01]  /*1c590*/  FFMA.FTZ R28, R75, UR52, -R36 ;  /* 0x000000344b1c7c23 */ /* 0x000fe20008010824 */
[----:B------:R-:W-:-:S01]  /*1c5a0*/  FFMA.FTZ R9, R12, UR52, -R71 ;  /* 0x000000340c097c23 */ /* 0x000fc20008010847 */
[----:B------:R-:W-:-:S04]  /*1c5b0*/  FFMA.FTZ R75, R20, UR52, -R71 ;  /* 0x00000034144b7c23 */ /* 0x000fc80008010847 */
[----:B------:R-:W4:Y:S01]  /*1c5c0*/  MUFU.EX2 R42, R42 ;  /* 0x0000002a002a7308 */ /* 0x000f220000000800 */
[----:B------:R-:W-:-:S01]  /*1c5d0*/  FFMA.FTZ R210, R60, UR52, -R71 ;  /* 0x000000343cd27c23 */ /* 0x000fc20008010847 */
[----:B------:R-:W-:Y:S01]  /*1c5e0*/  FFMA.FTZ R20, R58, UR52, -R71 ;  /* 0x000000343a147c23 */ /* 0x000fe20008010847 */
[----:B0-----:R-:W-:-:S05]  /*1c5f0*/  FADD.FTZ R60, R90, R49 ;  /* 0x000000315a3c7221 */ /* 0x001fca0000010000 */
[----:B------:R-:W0:Y:S01]  /*1c600*/  MUFU.EX2 R10, R10 ;  /* 0x0000000a000a7308 */ /* 0x000e220000000800 */
[----:B-1----:R-:W-:-:S01]  /*1c610*/  FADD.FTZ R58, R218, R65 ;  /* 0x00000041da3a7221 */ /* 0x002fc20000010000 */
[----:B------:R-:W-:Y:S01]  /*1c620*/  FFMA.FTZ R12, R14, UR52, -R71 ;  /* 0x000000340e0c7c23 */ /* 0x000fe20008010847 */
[----:B------:R-:W-:-:S05]  /*1c630*/  FADD.FTZ R60, R5, R60 ;  /* 0x0000003c053c7221 */ /* 0x000fca0000010000 */
[----:B------:R-:W1:Y:S01]  /*1c640*/  MUFU.EX2 R8, R8 ;  /* 0x0000000800087308 */ /* 0x000e620000000800 */
[----:B--2---:R-:W-:-:S07]  /*1c650*/  FADD.FTZ R58, R39, R58 ;  /* 0x0000003a273a7221 */ /* 0x004fce0000010000 */
[----:B------:R-:W2:Y:S01]  /*1c660*/  MUFU.EX2 R212, R212 ;  /* 0x000000d400d47308 */ /* 0x000ea20000000800 */
[----:B------:R-:W-:-:S01]  /*1c670*/  FFMA.FTZ R56, R53, UR52, -R71 ;  /* 0x0000003435387c23 */ /* 0x000fc20008010847 */
[----:B------:R-:W-:-:S06]  /*1c680*/  FADD.FTZ R65, R7, R60 ;  /* 0x0000003c07417221 */ /* 0x000fcc0000010000 */
[----:B------:R-:W5:Y:S01]  /*1c690*/  MUFU.EX2 R11, R11 ;  /* 0x0000000b000b7308 */ /* 0x000f620000000800 */
[----:B---3--:R-:W-:-:S01]  /*1c6a0*/  FADD.FTZ R53, R43, R58 ;  /* 0x0000003a2b357221 */ /* 0x008fc20000010000 */
[----:B------:R-:W-:-:S06]  /*1c6b0*/  FFMA.FTZ R214, R47, UR52, -R71 ;  /* 0x000000342fd67c23 */ /* 0x000fcc0008010847 */
[----:B------:R-:W3:Y:S01]  /*1c6c0*/  MUFU.EX2 R9, R9 ;  /* 0x0000000900097308 */ /* 0x000ee20000000800 */
[----:B----4-:R-:W-:-:S01]  /*1c6d0*/  FADD.FTZ R65, R42, R65 ;  /* 0x000000412a417221 */ /* 0x010fc20000010000 */
[----:B0-----:R-:W-:-:S06]  /*1c6e0*/  FADD.FTZ R53, R10, R53 ;  /* 0x000000350a357221 */ /* 0x001fcc0000010000 */
[----:B------:R-:W0:Y:S01]  /*1c6f0*/  MUFU.EX2 R21, R96 ;  /* 0x0000006000157308 */ /* 0x000e220000000800 */
[----:B------:R-:W-:-:S07]  /*1c700*/  FFMA.FTZ R47, R72, UR52, -R71 ;  /* 0x00000034482f7c23 */ /* 0x000fce0008010847 */
[----:B------:R-:W4:Y:S01]  /*1c710*/  MUFU.EX2 R12, R12 ;  /* 0x0000000c000c7308 */ /* 0x000f220000000800 */
[----:B------:R-:W-:-:S01]  /*1c720*/  FFMA.FTZ R200, R26, UR52, -R71 ;  /* 0x000000341ac87c23 */ /* 0x000fc20008010847 */
[----:B-1----:R-:W-:-:S06]  /*1c730*/  FADD.FTZ R58, R8, R65 ;  /* 0x00000041083a7221 */ /* 0x002fcc0000010000 */
[----:B------:R-:W1:Y:S01]  /*1c740*/  MUFU.EX2 R64, R64 ;  /* 0x0000004000407308 */ /* 0x000e620000000800 */
[----:B------:R-:W-:-:S01]  /*1c750*/  FFMA.FTZ R51, R51, UR52, -R36 ;  /* 0x0000003433337c23 */ /* 0x000fc20008010824 */
[----:B--2---:R-:W-:-:S06]  /*1c760*/  FADD.FTZ R26, R212, R53 ;  /* 0x00000035d41a7221 */ /* 0x004fcc0000010000 */
[----:B------:R-:W2:Y:S01]  /*1c770*/  MUFU.EX2 R75, R75 ;  /* 0x0000004b004b7308 */ /* 0x000ea20000000800 */
[----:B------:R-:W-:-:S01]  /*1c780*/  FFMA.FTZ R14, R73, UR52, -R71 ;  /* 0x00000034490e7c23 */ /* 0x000fc20008010847 */
[----:B-----5:R-:W-:-:S06]  /*1c790*/  FADD.FTZ R58, R11, R58 ;  /* 0x0000003a0b3a7221 */ /* 0x020fcc0000010000 */
[----:B------:R-:W5:Y:S01]  /*1c7a0*/  MUFU.EX2 R215, R215 ;  /* 0x000000d700d77308 */ /* 0x000f620000000800 */
[----:B------:R-:W-:-:S01]  /*1c7b0*/  FFMA.FTZ R73, R74, UR52, -R71 ;  /* 0x000000344a497c23 */ /* 0x000fc20008010847 */
[----:B---3--:R-:W-:-:S06]  /*1c7c0*/  FADD.FTZ R65, R9, R26 ;  /* 0x0000001a09417221 */ /* 0x008fcc0000010000 */
[----:B------:R-:W3:Y:S01]  /*1c7d0*/  MUFU.EX2 R214, R214 ;  /* 0x000000d600d67308 */ /* 0x000ee20000000800 */
[----:B------:R-:W-:-:S01]  /*1c7e0*/  FFMA.FTZ R206, R67, UR52, -R71 ;  /* 0x0000003443ce7c23 */ /* 0x000fc20008010847 */
[----:B0-----:R-:W-:-:S06]  /*1c7f0*/  FADD.FTZ R67, R21, R58 ;  /* 0x0000003a15437221 */ /* 0x001fcc0000010000 */
[----:B------:R-:W0:Y:S01]  /*1c800*/  MUFU.EX2 R50, R50 ;  /* 0x0000003200327308 */ /* 0x000e220000000800 */
[----:B----4-:R-:W-:-:S07]  /*1c810*/  FADD.FTZ R26, R12, R65 ;  /* 0x000000410c1a7221 */ /* 0x010fce0000010000 */
[----:B------:R-:W4:Y:S01]  /*1c820*/  MUFU.EX2 R47, R47 ;  /* 0x0000002f002f7308 */ /* 0x000f220000000800 */
[----:B------:R-:W-:Y:S01]  /*1c830*/  F2FP.SATFINITE.E4M3.F32.PACK_AB_MERGE_C R219, R42, R7, RZ ;  /* 0x000000072adb723e */ /* 0x000fe200048070ff */
[----:B-1----:R-:W-:-:S06]  /*1c840*/  FADD.FTZ R42, R64, R67 ;  /* 0x00000043402a7221 */ /* 0x002fcc0000010000 */
[----:B------:R-:W1:Y:S01]  /*1c850*/  MUFU.EX2 R51, R51 ;  /* 0x0000003300337308 */ /* 0x000e620000000800 */
[----:B--2---:R-:W-:-:S01]  /*1c860*/  FADD.FTZ R7, R75, R26 ;  /* 0x0000001a4b077221 */ /* 0x004fc20000010000 */
[----:B------:R-:W-:-:S06]  /*1c870*/  FFMA.FTZ R57, R57, UR52, -R71 ;  /* 0x0000003439397c23 */ /* 0x000fcc0008010847 */
[----:B------:R-:W2:Y:S01]  /*1c880*/  MUFU.EX2 R14, R14 ;  /* 0x0000000e000e7308 */ /* 0x000ea20000000800 */
[----:B------:R-:W-:Y:S01]  /*1c890*/  F2FP.SATFINITE.E4M3.F32.PACK_AB_MERGE_C R58, R6, R45, RZ ;  /* 0x0000002d063a723e */ /* 0x000fe200048070ff */
[----:B-----5:R-:W-:Y:S01]  /*1c8a0*/  FADD.FTZ R45, R215, R42 ;  /* 0x0000002ad72d7221 */ /* 0x020fe20000010000 */
[----:B------:R-:W-:-:S05]  /*1c8b0*/  F2FP.SATFINITE.E4M3.F32.PACK_AB_MERGE_C R26, R10, R43, RZ ;  /* 0x0000002b0a1a723e */ /* 0x000fca00048070ff */
[----:B------:R-:W5:Y:S01]  /*1c8c0*/  MUFU.EX2 R73, R73 ;  /* 0x0000004900497308 */ /* 0x000f620000000800 */
[----:B---3--:R-:W-:-:S01]  /*1c8d0*/  FADD.FTZ R10, R214, R7 ;  /* 0x00000007d60a7221 */ /* 0x008fc20000010000 */
[----:B------:R-:W-:Y:S01]  /*1c8e0*/  FFMA.FTZ R205, R30, UR52, -R36 ;  /* 0x000000341ecd7c23 */ /* 0x000fe20008010824 */
[----:B------:R-:W-:-:S05]  /*1c8f0*/  F2FP.SATFINITE.E4M3.F32.PACK_AB_MERGE_C R75, R75, R12, RZ ;  /* 0x0000000c4b4b723e */ /* 0x000fca00048070ff */
[----:B------:R-:W3:Y:S01]  /*1c900*/  MUFU.EX2 R209, R209 ;  /* 0x000000d100d17308 */ /* 0x000ee20000000800 */
[----:B------:R-:W-:-:S01]  /*1c910*/  FFMA.FTZ R30, R77, UR52, -R36 ;  /* 0x000000344d1e7c23 */ /* 0x000fc20008010824 */
[----:B0-----:R-:W-:Y:S01]  /*1c920*/  FADD.FTZ R12, R50, R45 ;  /* 0x0000002d320c7221 */ /* 0x001fe20000010000 */
[----:B------:R-:W-:-:S05]  /*1c930*/  F2FP.SATFINITE.E4M3.F32.PACK_AB_MERGE_C R213, R64, R21, RZ ;  /* 0x0000001540d5723e */ /* 0x000fca00048070ff */
[----:B------:R-:W0:Y:S01]  /*1c940*/  MUFU.EX2 R208, R208 ;  /* 0x000000d000d07308 */ /* 0x000e220000000800 */
[----:B------:R-:W-:-:S01]  /*1c950*/  FFMA.FTZ R77, R59, UR52, -R71 ;  /* 0x000000343b4d7c23 */ /* 0x000fc20008010847 */
[----:B----4-:R-:W-:Y:S01]  /*1c960*/  FADD.FTZ R21, R47, R10 ;  /* 0x0000000a2f157221 */ /* 0x010fe20000010000 */
[----:B-1----:R-:W-:-:S05]  /*1c970*/  FADD.FTZ R43, R51, R12 ;  /* 0x0000000c332b7221 */ /* 0x002fca0000010000 */
[----:B------:R-:W1:Y:S01]  /*1c980*/  MUFU.EX2 R40, R40 ;  /* 0x0000002800287308 */ /* 0x000e620000000800 */
[----:B--2---:R-:W-:-:S07]  /*1c990*/  FADD.FTZ R10, R14, R21 ;  /* 0x000000150e0a7221 */ /* 0x004fce0000010000 */
[----:B------:R-:W2:Y:S01]  /*1c9a0*/  MUFU.EX2 R57, R57 ;  /* 0x0000003900397308 */ /* 0x000ea20000000800 */
[C---:B------:R-:W-:Y:S01]  /*1c9b0*/  F2FP.SATFINITE.E4M3.F32.PACK_AB_MERGE_C R51, R62.reuse, R51, RZ ;  /* 0x000000333e33723e */ /* 0x040fe200048070ff */
[----:B------:R-:W-:Y:S01]  /*1c9c0*/  FADD.FTZ R62, R62, R43 ;  /* 0x0000002b3e3e7221 */ /* 0x000fe20000010000 */
[----:B-----5:R-:W-:-:S05]  /*1c9d0*/  F2FP.SATFINITE.E4M3.F32.PACK_AB_MERGE_C R14, R73, R14, RZ ;  /* 0x0000000e490e723e */ /* 0x020fca00048070ff */
[----:B------:R-:W4:Y:S01]  /*1c9e0*/  MUFU.EX2 R41, R41 ;  /* 0x0000002900297308 */ /* 0x000f220000000800 */
[----:B------:R-:W-:-:S01]  /*1c9f0*/  FFMA.FTZ R24, R70, UR52, -R36 ;  /* 0x0000003446187c23 */ /* 0x000fc20008010824 */
[----:B------:R-:W-:-:S06]  /*1ca00*/  FADD.FTZ R73, R73, R10 ;  /* 0x0000000a49497221 */ /* 0x000fcc0000010000 */
[----:B------:R-:W5:Y:S01]  /*1ca10*/  MUFU.EX2 R20, R20 ;  /* 0x0000001400147308 */ /* 0x000f620000000800 */
[----:B------:R-:W-:-:S01]  /*1ca20*/  FFMA.FTZ R59, R61, UR52, -R71 ;  /* 0x000000343d3b7c23 */ /* 0x000fc20008010847 */
[----:B---3--:R-:W-:-:S06]  /*1ca30*/  FADD.FTZ R21, R209, R62 ;  /* 0x0000003ed1157221 */ /* 0x008fcc0000010000 */
[----:B------:R-:W3:Y:S01]  /*1ca40*/  MUFU.EX2 R48, R48 ;  /* 0x0000003000307308 */ /* 0x000ee20000000800 */
[----:B0-----:R-:W-:-:S07]  /*1ca50*/  FADD.FTZ R10, R208, R73 ;  /* 0x00000049d00a7221 */ /* 0x001fce0000010000 */
[----:B------:R-:W0:Y:S01]  /*1ca60*/  MUFU.EX2 R77, R77 ;  /* 0x0000004d004d7308 */ /* 0x000e220000000800 */
[----:B------:R-:W-:-:S01]  /*1ca70*/  FFMA.FTZ R27, R27, UR52, -R36 ;  /* 0x000000341b1b7c23 */ /* 0x000fc20008010824 */
[----:B------:R-:W-:Y:S01]  /*1ca80*/  F2FP.SATFINITE.E4M3.F32.PACK_AB_MERGE_C R216, R3, R216, R58 ;  /* 0x000000d803d8723e */ /* 0x000fe2000480703a */
[----:B-1----:R-:W-:-:S05]  /*1ca90*/  FADD.FTZ R12, R40, R21 ;  /* 0x00000015280c7221 */ /* 0x002fca0000010000 */
[----:B------:R-:W1:Y:S01]  /*1caa0*/  MUFU.EX2 R211, R211 ;  /* 0x000000d300d37308 */ /* 0x000e620000000800 */
[----:B------:R-:W-:-:S01]  /*1cab0*/  FFMA.FTZ R61, R63, UR52, -R71 ;  /* 0x000000343f3d7c23 */ /* 0x000fc20008010847 */
[----:B--2---:R-:W-:-:S06]  /*1cac0*/  FADD.FTZ R3, R57, R10 ;  /* 0x0000000a39037221 */ /* 0x004fcc0000010000 */
[----:B------:R-:W2:Y:S01]  /*1cad0*/  MUFU.EX2 R210, R210 ;  /* 0x000000d200d27308 */ /* 0x000ea20000000800 */
[----:B------:R-:W-:Y:S01]  /*1cae0*/  F2FP.SATFINITE.E4M3.F32.PACK_AB_MERGE_C R219, R5, R90, R219 ;  /* 0x0000005a05db723e */ /* 0x000fe200048070db */
[----:B------:R-:W-:Y:S02]  /*1caf0*/  IMAD.U32 R63, RZ, RZ, UR38 ;  /* 0x00000026ff3f7e24 */ /* 0x000fe4000f8e00ff */
[----:B----4-:R-:W-:-:S04]  /*1cb00*/  FADD.FTZ R5, R41, R12 ;  /* 0x0000000c29057221 */ /* 0x010fc80000010000 */
[----:B------:R-:W4:Y:S01]  /*1cb10*/  MUFU.EX2 R24, R24 ;  /* 0x0000001800187308 */ /* 0x000f220000000800 */
[----:B-----5:R-:W-:-:S07]  /*1cb20*/  FADD.FTZ R10, R20, R3 ;  /* 0x00000003140a7221 */ /* 0x020fce0000010000 */
[----:B------:R-:W5:Y:S01]  /*1cb30*/  MUFU.EX2 R59, R59 ;  /* 0x0000003b003b7308 */ /* 0x000f620000000800 */
[C---:B---3--:R-:W-:Y:S01]  /*1cb40*/  F2FP.SATFINITE.E4M3.F32.PACK_AB_MERGE_C R41, R48.reuse, R41, RZ ;  /* 0x000000293029723e */ /* 0x048fe200048070ff */
[----:B------:R-:W-:Y:S01]  /*1cb50*/  FADD.FTZ R48, R48, R5 ;  /* 0x0000000530307221 */ /* 0x000fe20000010000 */
[----:B0-----:R-:W-:-:S05]  /*1cb60*/  F2FP.SATFINITE.E4M3.F32.PACK_AB_MERGE_C R20, R77, R20, RZ ;  /* 0x000000144d14723e */ /* 0x001fca00048070ff */
[----:B------:R0:W3:Y:S01]  /*1cb70*/  MUFU.EX2 R25, R27 ;  /* 0x0000001b00197308 */ /* 0x0000e20000000800 */
[----:B------:R-:W-:Y:S01]  /*1cb80*/  PRMT R0, R63, 0x654, R0 ;  /* 0x000006543f007816 */ /* 0x000fe20000000000 */
[----:B------:R-:W-:-:S06]  /*1cb90*/  FADD.FTZ R77, R77, R10 ;  /* 0x0000000a4d4d7221 */ /* 0x000fcc0000010000 */
[----:B------:R-:W3:Y:S01]  /*1cba0*/  MUFU.EX2 R46, R46 ;  /* 0x0000002e002e7308 */ /* 0x000ee20000000800 */
[----:B------:R-:W-:-:S01]  /*1cbb0*/  FFMA.FTZ R63, R66, UR52, -R71 ;  /* 0x00000034423f7c23 */ /* 0x000fc20008010847 */
[----:B-1----:R-:W-:-:S06]  /*1cbc0*/  FADD.FTZ R3, R211, R48 ;  /* 0x00000030d3037221 */ /* 0x002fcc0000010000 */
[----:B------:R-:W1:Y:S01]  /*1cbd0*/  MUFU.EX2 R32, R32 ;  /* 0x0000002000207308 */ /* 0x000e620000000800 */
[----:B------:R-:W-:Y:S01]  /*1cbe0*/  F2FP.SATFINITE.E4M3.F32.PACK_AB_MERGE_C R213, R11, R8, R213 ;  /* 0x000000080bd5723e */ /* 0x000fe200048070d5 */
[----:B0-----:R-:W-:Y:S01]  /*1cbf0*/  FFMA.FTZ R27, R76, UR52, -R36 ;  /* 0x000000344c1b7c23 */ /* 0x001fe20008010824 */
[----:B------:R0:W-:Y:S05]  /*1cc00*/  SYNCS.ARRIVE.TRANS64.RED.A1T0 RZ, [R0+URZ], RZ ;  /* 0x000000ff00ff79a7 */ /* 0x0001ea000810043f */
[----:B------:R-:W1:Y:S01]  /*1cc10*/  MUFU.EX2 R61, R61 ;  /* 0x0000003d003d7308 */ /* 0x000e620000000800 */
[----:B--2---:R-:W-:-:S01]  /*1cc20*/  FADD.FTZ R8, R210, R77 ;  /* 0x0000004dd2087221 */ /* 0x004fc20000010000 */
[----:B0-----:R-:W-:-:S06]  /*1cc30*/  FFMA.FTZ R0, R82, UR52, -R71 ;  /* 0x0000003452007c23 */ /* 0x001fcc0008010847 */
[----:B------:R-:W0:Y:S01]  /*1cc40*/  MUFU.EX2 R205, R205 ;  /* 0x000000cd00cd7308 */ /* 0x000e220000000800 */
[----:B------:R-:W-:-:S01]  /*1cc50*/  FFMA.FTZ R70, R31, UR52, -R36 ;  /* 0x000000341f467c23 */ /* 0x000fc20008010824 */
[----:B----4-:R-:W-:Y:S01]  /*1cc60*/  FADD.FTZ R10, R24, R3 ;  /* 0x00000003180a7221 */ /* 0x010fe20000010000 */
[----:B-----5:R-:W-:-:S05]  /*1cc70*/  FADD.FTZ R3, R59, R8 ;  /* 0x000000083b037221 */ /* 0x020fca0000010000 */
[----:B------:R-:W2:Y:S01]  /*1cc80*/  MUFU.EX2 R204, R204 ;  /* 0x000000cc00cc7308 */ /* 0x000ea20000000800 */
[----:B------:R-:W-:-:S01]  /*1cc90*/  FFMA.FTZ R84, R84, UR52, -R71 ;  /* 0x0000003454547c23 */ /* 0x000fc20008010847 */
[----:B---3--:R-:W-:-:S06]  /*1cca0*/  FADD.FTZ R5, R25, R10 ;  /* 0x0000000a19057221 */ /* 0x008fcc0000010000 */
[----:B------:R-:W3:Y:S01]  /*1ccb0*/  MUFU.EX2 R28, R28 ;  /* 0x0000001c001c7308 */ /* 0x000ee20000000800 */
[----:B------:R-:W-:-:S01]  /*1ccc0*/  FFMA.FTZ R207, R34, UR52, -R36 ;  /* 0x0000003422cf7c23 */ /* 0x000fc20008010824 */
[----:B------:R-:W-:-:S06]  /*1ccd0*/  FADD.FTZ R8, R46, R3 ;  /* 0x000000032e087221 */ /* 0x000fcc0000010000 */
[----:B------:R-:W4:Y:S01]  /*1cce0*/  MUFU.EX2 R63, R63 ;  /* 0x0000003f003f7308 */ /* 0x000f220000000800 */
[C---:B-1----:R-:W-:Y:S01]  /*1ccf0*/  F2FP.SATFINITE.E4M3.F32.PACK_AB_MERGE_C R25, R32.reuse, R25, RZ ;  /* 0x000000192019723e */ /* 0x042fe200048070ff */
[----:B------:R-:W-:Y:S01]  /*1cd00*/  FADD.FTZ R32, R32, R5 ;  /* 0x0000000520207221 */ /* 0x000fe20000010000 */
[----:B------:R-:W-:-:S05]  /*1cd10*/  F2FP.SATFINITE.E4M3.F32.PACK_AB_MERGE_C R46, R61, R46, RZ ;  /* 0x0000002e3d2e723e */ /* 0x000fca00048070ff */
[----:B------:R-:W1:Y:S01]  /*1cd20*/  MUFU.EX2 R27, R27 ;  /* 0x0000001b001b7308 */ /* 0x000e620000000800 */
[----:B------:R-:W-:-:S07]  /*1cd30*/  FADD.FTZ R61, R61, R8 ;  /* 0x000000083d3d7221 */ /* 0x000fce0000010000 */
[----:B------:R-:W5:Y:S01]  /*1cd40*/  MUFU.EX2 R0, R0 ;  /* 0x0000000000007308 */ /* 0x000f620000000800 */
[----:B0-----:R-:W-:-:S07]  /*1cd50*/  FADD.FTZ R3, R205, R32 ;  /* 0x00000020cd037221 */ /* 0x001fce0000010000 */
[----:B------:R-:W0:Y:S01]  /*1cd60*/  MUFU.EX2 R70, R70 ;  /* 0x0000004600467308 */ /* 0x000e220000000800 */
[----:B--2---:R-:W-:-:S07]  /*1cd70*/  FADD.FTZ R8, R204, R61 ;  /* 0x0000003dcc087221 */ /* 0x004fce0000010000 */
[----:B------:R-:W2:Y:S01]  /*1cd80*/  MUFU.EX2 R49, R84 ;  /* 0x0000005400317308 */ /* 0x000ea20000000800 */
[----:B------:R-:W-:-:S01]  /*1cd90*/  FFMA.FTZ R52, R52, UR52, -R71 ;  /* 0x0000003434347c23 */ /* 0x000fc20008010847 */
[----:B---3--:R-:W-:-:S06]  /*1cda0*/  FADD.FTZ R10, R28, R3 ;  /* 0x000000031c0a7221 */ /* 0x008fcc0000010000 */
[----:B------:R-:W3:Y:S01]  /*1cdb0*/  MUFU.EX2 R207, R207 ;  /* 0x000000cf00cf7308 */ /* 0x000ee20000000800 */
[----:B----4-:R-:W-:-:S07]  /*1cdc0*/  FADD.FTZ R3, R63, R8 ;  /* 0x000000083f037221 */ /* 0x010fce0000010000 */
[----:B------:R-:W4:Y:S01]  /*1cdd0*/  MUFU.EX2 R206, R206 ;  /* 0x000000ce00ce7308 */ /* 0x000f220000000800 */
[----:B-1----:R-:W-:-:S01]  /*1cde0*/  FADD.FTZ R5, R27, R10 ;  /* 0x0000000a1b057221 */ /* 0x002fc20000010000 */
[----:B------:R-:W-:-:S06]  /*1cdf0*/  F2FP.SATFINITE.E4M3.F32.PACK_AB_MERGE_C R212, R9, R212, R75 ;  /* 0x000000d409d4723e */ /* 0x000fcc000480704b */
[----:B------:R-:W1:Y:S01]  /*1ce00*/  MUFU.EX2 R30, R30 ;  /* 0x0000001e001e7308 */ /* 0x000e620000000800 */
[----:B-----5:R-:W-:-:S01]  /*1ce10*/  FADD.FTZ R8, R0, R3 ;  /* 0x0000000300087221 */ /* 0x020fc20000010000 */
[----:B------:R-:W5:Y:S06]  /*1ce20*/  @P4 LDC R9, c[0x0][0x44c] ;  /* 0x00011300ff094b82 */ /* 0x000f6c0000000800 */
[----:B------:R-:W1:Y:S01]  /*1ce30*/  MUFU.EX2 R53, R54 ;  /* 0x0000003600357308 */ /* 0x000e620000000800 */
[C---:B0-----:R-:W-:Y:S01]  /*1ce40*/  F2FP.SATFINITE.E4M3.F32.PACK_AB_MERGE_C R27, R70.reuse, R27, RZ ;  /* 0x0000001b461b723e */ /* 0x041fe200048070ff */
[----:B------:R-:W-:Y:S01]  /*1ce50*/  FADD.FTZ R70, R70, R5 ;  /* 0x0000000546467221 */ /* 0x000fe20000010000 */
[----:B--2---:R-:W-:-:S05]  /*1ce60*/  F2FP.SATFINITE.E4M3.F32.PACK_AB_MERGE_C R0, R49, R0, RZ ;  /* 0x000000003100723e */ /* 0x004fca00048070ff */
[----:B------:R-:W-:Y:S01]  /*1ce70*/  MUFU.EX2 R6, R52 ;  /* 0x0000003400067308 */ /* 0x000fe20000000800 */
[----:B------:R-:W-:-:S07]  /*1ce80*/  FADD.FTZ R49, R49, R8 ;  /* 0x0000000831317221 */ /* 0x000fce0000010000 */
[----:B------:R-:W0:Y:S01]  /*1ce90*/  MUFU.EX2 R7, R56 ;  /* 0x0000003800077308 */ /* 0x000e220000000800 */
[----:B------:R-:W-:Y:S01]  /*1cea0*/  F2FP.SATFINITE.E4M3.F32.PACK_AB_MERGE_C R204, R63, R204, R0 ;  /* 0x000000cc3fcc723e */ /* 0x000fe20004807000 */
[----:B---3--:R-:W-:Y:S01]  /*1ceb0*/  FADD.FTZ R3, R207, R70 ;  /* 0x00000046cf037221 */ /* 0x008fe20000010000 */
[----:B----4-:R-:W-:-:S05]  /*1cec0*/  FADD.FTZ R0, R206, R49 ;  /* 0x00000031ce007221 */ /* 0x010fca0000010000 */
[----:B------:R-:W2:Y:S01]  /*1ced0*/  MUFU.EX2 R200, R200 ;  /* 0x000000c800c87308 */ /* 0x000ea20000000800 */
[----:B-1----:R-:W-:-:S01]  /*1cee0*/  FADD.FTZ R5, R30, R3 ;  /* 0x000000031e057221 */ /* 0x002fc20000010000 */
[----:B------:R-:W-:Y:S01]  /*1cef0*/  FADD.FTZ R3, R53, R0 ;  /* 0x0000000035037221 */ /* 0x000fe20000010000 */
[----:B------:R-:W-:-:S01]  /*1cf00*/  FFMA.FTZ R34, R78, UR52, -R36 ;  /* 0x000000344e227c23 */ /* 0x000fc20008010824 */
[----:B------:R-:W-:-:S04]  /*1cf10*/  FFMA.FTZ R201, R79, UR52, -R36 ;  /* 0x000000344fc97c23 */ /* 0x000fc80008010824 */
[----:B------:R-:W-:Y:S01]  /*1cf20*/  MUFU.EX2 R29, R29 ;  /* 0x0000001d001d7308 */ /* 0x000fe20000000800 */
[----:B0-----:R-:W-:Y:S01]  /*1cf30*/  F2FP.SATFINITE.E4M3.F32.PACK_AB_MERGE_C R0, R7, R6, RZ ;  /* 0x000000060700723e */ /* 0x001fe200048070ff */
[----:B------:R-:W-:Y:S01]  /*1cf40*/  FADD.FTZ R6, R6, R3 ;  /* 0x0000000306067221 */ /* 0x000fe20000010000 */
[----:B------:R-:W-:-:S01]  /*1cf50*/  FFMA.FTZ R68, R68, UR52, -R71 ;  /* 0x0000003444447c23 */ /* 0x000fc20008010847 */
[----:B------:R-:W-:Y:S01]  /*1cf60*/  FFMA.FTZ R69, R69, UR52, -R71 ;  /* 0x0000003445457c23 */ /* 0x000fe20008010847 */
[----:B------:R-:W-:-:S01]  /*1cf70*/  FFMA.FTZ R38, R38, UR52, -R36 ;  /* 0x0000003426267c23 */ /* 0x000fc20008010824 */
[----:B------:R-:W-:Y:S01]  /*1cf80*/  FADD.FTZ R7, R7, R6 ;  /* 0x0000000607077221 */ /* 0x000fe20000010000 */
[----:B------:R-:W-:Y:S01]  /*1cf90*/  F2FP.SATFINITE.E4M3.F32.PACK_AB_MERGE_C R206, R53, R206, R0 ;  /* 0x000000ce35ce723e */ /* 0x000fe20004807000 */
[----:B------:R-:W-:Y:S01]  /*1cfa0*/  FFMA.FTZ R55, R55, UR52, -R71 ;  /* 0x0000003437377c23 */ /* 0x000fe20008010847 */
[----:B------:R-:W0:Y:S01]  /*1cfb0*/  @P4 LDC R10, c[0x0][0x450] ;  /* 0x00011400ff0a4b82 */ /* 0x000e220000000800 */
[----:B--2---:R-:W-:-:S01]  /*1cfc0*/  FADD.FTZ R0, R200, R7 ;  /* 0x00000007c8007221 */ /* 0x004fc20000010000 */
[----:B-----5:R-:W-:-:S02]  /*1cfd0*/  @P4 IMAD.HI.U32 R7, R108, R9, RZ ;  /* 0x000000096c074227 */ /* 0x020fc400078e00ff */
[----:B------:R-:W2:Y:S01]  /*1cfe0*/  LDL R9, [R1+0x44] ;  /* 0x0000440001097983 */ /* 0x000ea20000100800 */
[----:B------:R-:W1:Y:S01]  /*1cff0*/  MUFU.EX2 R34, R34 ;  /* 0x0000002200227308 */ /* 0x000e620000000800 */
[----:B------:R-:W-:-:S01]  /*1d000*/  FFMA.FTZ R31, R80, UR52, -R36 ;  /* 0x00000034501f7c23 */ /* 0x000fc20008010824 */
[----:B------:R-:W-:-:S06]  /*1d010*/  FFMA.FTZ R76, R81, UR52, -R36 ;  /* 0x00000034514c7c23 */ /* 0x000fcc0008010824 */
[----:B------:R-:W3:Y:S08]  /*1d020*/  MUFU.EX2 R201, R201 ;  /* 0x000000c900c97308 */ /* 0x000ef00000000800 */
[----:B------:R-:W-:Y:S01]  /*1d030*/  MUFU.EX2 R68, R68 ;  /* 0x0000004400447308 */ /* 0x000fe20000000800 */
[----:B-1----:R-:W-:Y:S01]  /*1d040*/  F2FP.SATFINITE.E4M3.F32.PACK_AB_MERGE_C R8, R29, R34, RZ ;  /* 0x000000221d08723e */ /* 0x002fe200048070ff */
[----:B------:R-:W-:-:S06]  /*1d050*/  FADD.FTZ R34, R34, R5 ;  /* 0x0000000522227221 */ /* 0x000fcc0000010000 */
[----:B------:R-:W1:Y:S08]  /*1d060*/  MUFU.EX2 R69, R69 ;  /* 0x0000004500457308 */ /* 0x000e700000000800 */
[----:B------:R-:W4:Y:S01]  /*1d070*/  MUFU.EX2 R38, R38 ;  /* 0x0000002600267308 */ /* 0x000f220000000800 */
[----:B------:R-:W-:-:S07]  /*1d080*/  FFMA.FTZ R95, R95, UR52, -R71 ;  /* 0x000000345f5f7c23 */ /* 0x000fce0008010847 */
[----:B------:R-:W5:Y:S01]  /*1d090*/  MUFU.EX2 R55, R55 ;  /* 0x0000003700377308 */ /* 0x000f620000000800 */
[----:B------:R-:W-:-:S01]  /*1d0a0*/  FADD.FTZ R34, R29, R34 ;  /* 0x000000221d227221 */ /* 0x000fc20000010000 */
[----:B------:R-:W-:-:S06]  /*1d0b0*/  FFMA.FTZ R44, R44, UR52, -R36 ;  /* 0x000000342c2c7c23 */ /* 0x000fcc0008010824 */
[----:B------:R-:W0:Y:S01]  /*1d0c0*/  MUFU.EX2 R31, R31 ;  /* 0x0000001f001f7308 */ /* 0x000e220000000800 */
[----:B------:R-:W-:-:S01]  /*1d0d0*/  FFMA.FTZ R36, R83, UR52, -R36 ;  /* 0x0000003453247c23 */ /* 0x000fc20008010824 */
[----:B---3--:R-:W-:-:S06]  /*1d0e0*/  FADD.FTZ R3, R201, R34 ;  /* 0x00000022c9037221 */ /* 0x008fcc0000010000 */
[----:B------:R-:W3:Y:S01]  /*1d0f0*/  MUFU.EX2 R76, R76 ;  /* 0x0000004c004c7308 */ /* 0x000ee20000000800 */
[----:B------:R-:W-:-:S01]  /*1d100*/  FFMA.FTZ R33, R33, UR52, -R71 ;  /* 0x0000003421217c23 */ /* 0x000fc20008010847 */
[----:B-1----:R-:W-:Y:S01]  /*1d110*/  F2FP.SATFINITE.E4M3.F32.PACK_AB_MERGE_C R5, R69, R68, RZ ;  /* 0x000000444505723e */ /* 0x002fe200048070ff */
[----:B----4-:R-:W-:-:S05]  /*1d120*/  FADD.FTZ R6, R38, R3 ;  /* 0x0000000326067221 */ /* 0x010fca0000010000 */
[----:B------:R-:W1:Y:S01]  /*1d130*/  MUFU.EX2 R203, R203 ;  /* 0x000000cb00cb7308 */ /* 0x000e620000000800 */
[----:B------:R-:W-:Y:S01]  /*1d140*/  F2FP.SATFINITE.E4M3.F32.PACK_AB_MERGE_C R207, R30, R207, R8 ;  /* 0x000000cf1ecf723e */ /* 0x000fe20004807008 */
[----:B------:R-:W-:Y:S02]  /*1d150*/  IMAD.MOV.U32 R8, RZ, RZ, R108 ;  /* 0x000000ffff087224 */ /* 0x000fe400078e006c */
[----:B-----5:R-:W-:-:S04]  /*1d160*/  FADD.FTZ R3, R55, R0 ;  /* 0x0000000037037221 */ /* 0x020fc80000010000 */
[----:B------:R-:W4:Y:S01]  /*1d170*/  MUFU.EX2 R95, R95 ;  /* 0x0000005f005f7308 */ /* 0x000f220000000800 */
[----:B------:R-:W-:Y:S01]  /*1d180*/  F2FP.SATFINITE.E4M3.F32.PACK_AB_MERGE_C R200, R55, R200, R5 ;  /* 0x000000c837c8723e */ /* 0x000fe20004807005 */
[----:B0-----:R-:W-:Y:S01]  /*1d190*/  FADD.FTZ R5, R31, R6 ;  /* 0x000000061f057221 */ /* 0x001fe20000010000 */
[----:B------:R-:W-:-:S05]  /*1d1a0*/  @P4 SHF.R.U32.HI R8, RZ, R10, R7 ;  /* 0x0000000aff084219 */ /* 0x000fca0000011607 */
[----:B------:R-:W0:Y:S01]  /*1d1b0*/  MUFU.EX2 R44, R44 ;  /* 0x0000002c002c7308 */ /* 0x000e220000000800 */
[----:B------:R-:W-:-:S01]  /*1d1c0*/  FADD.FTZ R68, R68, R3 ;  /* 0x0000000344447221 */ /* 0x000fc20000010000 */
[----:B---3--:R-:W-:-:S06]  /*1d1d0*/  F2FP.SATFINITE.E4M3.F32.PACK_AB_MERGE_C R31, R76, R31, RZ ;  /* 0x0000001f4c1f723e */ /* 0x008fcc00048070ff */
[----:B------:R-:W3:Y:S01]  /*1d1e0*/  MUFU.EX2 R202, R33 ;  /* 0x0000002100ca7308 */ /* 0x000ee20000000800 */
[----:B------:R-:W-:Y:S01]  /*1d1f0*/  IADD3 R0, R8, R105, -R107 ;  /* 0x0000006908007210 */ /* 0x000fe20007ffe86b */
[----:B------:R-:W-:-:S06]  /*1d200*/  FADD.FTZ R76, R76, R5 ;  /* 0x000000054c4c7221 */ /* 0x000fcc0000010000 */
[----:B------:R-:W-:Y:S08]  /*1d210*/  MUFU.EX2 R35, R35 ;  /* 0x0000002300237308 */ /* 0x000ff00000000800 */
[----:B------:R-:W5:Y:S01]  /*1d220*/  MUFU.EX2 R36, R36 ;  /* 0x0000002400247308 */ /* 0x000f620000000800 */
[----:B------:R-:W-:-:S01]  /*1d230*/  FADD.FTZ R68, R69, R68 ;  /* 0x0000004445447221 */ /* 0x000fc20000010000 */
[----:B-1----:R-:W-:Y:S01]  /*1d240*/  FADD.FTZ R5, R203, R76 ;  /* 0x0000004ccb057221 */ /* 0x002fe20000010000 */
[----:B------:R-:W-:-:S04]  /*1d250*/  IMAD.HI R8, R0, 0x66666667, RZ ;  /* 0x6666666700087827 */ /* 0x000fc800078e02ff */
[----:B------:R-:W-:Y:S01]  /*1d260*/  FFMA.FTZ R85, R85, UR52, -R71 ;  /* 0x0000003455557c23 */ /* 0x000fe20008010847 */
[----:B----4-:R-:W-:-:S01]  /*1d270*/  FADD.FTZ R3, R95, R68 ;  /* 0x000000445f037221 */ /* 0x010fc20000010000 */
[----:B0-----:R-:W-:Y:S01]  /*1d280*/  FADD.FTZ R6, R44, R5 ;  /* 0x000000052c067221 */ /* 0x001fe20000010000 */
[----:B------:R-:W-:-:S01]  /*1d290*/  FFMA.FTZ R37, R37, UR52, -R71 ;  /* 0x0000003425257c23 */ /* 0x000fc20008010847 */
[----:B------:R-:W-:Y:S01]  /*1d2a0*/  SHF.R.U32.HI R5, RZ, 0x1f, R8 ;  /* 0x0000001fff057819 */ /* 0x000fe20000011608 */
[----:B---3--:R-:W-:-:S01]  /*1d2b0*/  FADD.FTZ R0, R202, R3 ;  /* 0x00000003ca007221 */ /* 0x008fc20000010000 */
[----:B------:R-:W-:Y:S02]  /*1d2c0*/  MUFU.EX2 R85, R85 ;  /* 0x0000005500557308 */ /* 0x000fe40000000800 */
[----:B------:R-:W-:Y:S02]  /*1d2d0*/  LEA.HI.SX32 R5, R8, R5, 0x1a ;  /* 0x0000000508057211 */ /* 0x000fe400078fd2ff */
[----:B-----5:R-:W-:-:S04]  /*1d2e0*/  F2FP.SATFINITE.E4M3.F32.PACK_AB_MERGE_C R3, R36, R35, RZ ;  /* 0x000000232403723e */ /* 0x020fc800048070ff */
[----:B------:R-:W0:Y:S01]  /*1d2f0*/  MUFU.EX2 R12, R37 ;  /* 0x00000025000c7308 */ /* 0x000e220000000800 */
[----:B------:R-:W-:Y:S02]  /*1d300*/  F2FP.SATFINITE.E4M3.F32.PACK_AB_MERGE_C R208, R57, R208, R20 ;  /* 0x000000d039d0723e */ /* 0x000fe40004807014 */
[----:B------:R-:W-:Y:S01]  /*1d310*/  F2FP.SATFINITE.E4M3.F32.PACK_AB_MERGE_C R203, R44, R203, R3 ;  /* 0x000000cb2ccb723e */ /* 0x000fe20004807003 */
[----:B------:R-:W-:Y:S01]  /*1d320*/  VIADD R3, R106, 0xfffffffe ;  /* 0xfffffffe6a037836 */ /* 0x000fe20000000000 */
[----:B------:R-:W-:Y:S01]  /*1d330*/  F2FP.SATFINITE.E4M3.F32.PACK_AB_MERGE_C R217, R89, R88, RZ ;  /* 0x0000005859d9723e */ /* 0x000fe200048070ff */
[----:B------:R-:W-:-:S01]  /*1d340*/  FADD.FTZ R11, R35, R6 ;  /* 0x00000006230b7221 */ /* 0x000fc20000010000 */
[----:B------:R-:W-:Y:S02]  /*1d350*/  F2FP.SATFINITE.E4M3.F32.PACK_AB_MERGE_C R218, R39, R218, R26 ;  /* 0x000000da27da723e */ /* 0x000fe4000480701a */
[----:B------:R-:W-:Y:S02]  /*1d360*/  CS2R R32, SRZ ;  /* 0x0000000000207805 */ /* 0x000fe4000001ff00 */
[----:B------:R-:W-:Y:S01]  /*1d370*/  F2FP.SATFINITE.E4M3.F32.PACK_AB_MERGE_C R217, R87, R86, R217 ;  /* 0x0000005657d9723e */ /* 0x000fe200048070d9 */
[----:B------:R-:W-:-:S01]  /*1d380*/  FADD.FTZ R11, R36, R11 ;  /* 0x0000000b240b7221 */ /* 0x000fc20000010000 */
[----:B------:R-:W-:-:S02]  /*1d390*/  F2FP.SATFINITE.E4M3.F32.PACK_AB_MERGE_C R214, R47, R214, R14 ;  /* 0x000000d62fd6723e */ /* 0x000fc4000480700e */
[----:B0-----:R-:W-:Y:S01]  /*1d3a0*/  F2FP.SATFINITE.E4M3.F32.PACK_AB_MERGE_C R7, R12, R85, RZ ;  /* 0x000000550c07723e */ /* 0x001fe200048070ff */
[----:B------:R-:W-:Y:S01]  /*1d3b0*/  FADD.FTZ R85, R85, R0 ;  /* 0x0000000055557221 */ /* 0x000fe20000010000 */
[----:B------:R-:W-:Y:S02]  /*1d3c0*/  F2FP.SATFINITE.E4M3.F32.PACK_AB_MERGE_C R215, R50, R215, R51 ;  /* 0x000000d732d7723e */ /* 0x000fe40004807033 */
[----:B------:R-:W-:Y:S02]  /*1d3d0*/  CS2R R34, SRZ ;  /* 0x0000000000227805 */ /* 0x000fe4000001ff00 */
[----:B------:R-:W-:Y:S01]  /*1d3e0*/  F2FP.SATFINITE.E4M3.F32.PACK_AB_MERGE_C R209, R40, R209, R41 ;  /* 0x000000d128d1723e */ /* 0x000fe20004807029 */
[----:B------:R-:W-:Y:S01]  /*1d3f0*/  FADD.FTZ R12, R12, R85 ;  /* 0x000000550c0c7221 */ /* 0x000fe20000010000 */
[----:B------:R-:W-:Y:S02]  /*1d400*/  F2FP.SATFINITE.E4M3.F32.PACK_AB_MERGE_C R210, R59, R210, R46 ;  /* 0x000000d23bd2723e */ /* 0x000fe4000480702e */
[----:B------:R-:W-:-:S02]  /*1d410*/  CS2R R36, SRZ ;  /* 0x0000000000247805 */ /* 0x000fc4000001ff00 */
[----:B------:R-:W-:Y:S02]  /*1d420*/  F2FP.SATFINITE.E4M3.F32.PACK_AB_MERGE_C R211, R24, R211, R25 ;  /* 0x000000d318d3723e */ /* 0x000fe40004807019 */
[----:B------:R-:W-:Y:S02]  /*1d430*/  CS2R R24, SRZ ;  /* 0x0000000000187805 */ /* 0x000fe4000001ff00 */
[----:B------:R-:W-:Y:S02]  /*1d440*/  F2FP.SATFINITE.E4M3.F32.PACK_AB_MERGE_C R205, R28, R205, R27 ;  /* 0x000000cd1ccd723e */ /* 0x000fe4000480701b */
[----:B------:R-:W-:Y:S02]  /*1d450*/  CS2R R26, SRZ ;  /* 0x00000000001a7805 */ /* 0x000fe4000001ff00 */
[----:B------:R-:W-:Y:S02]  /*1d460*/  F2FP.SATFINITE.E4M3.F32.PACK_AB_MERGE_C R201, R38, R201, R31 ;  /* 0x000000c926c9723e */ /* 0x000fe4000480701f */
[----:B------:R-:W-:-:S02]  /*1d470*/  CS2R R28, SRZ ;  /* 0x00000000001c7805 */ /* 0x000fc4000001ff00 */
[----:B------:R-:W-:Y:S02]  /*1d480*/  F2FP.SATFINITE.E4M3.F32.PACK_AB_MERGE_C R202, R202, R95, R7 ;  /* 0x0000005fcaca723e */ /* 0x000fe40004807007 */
        /* <DEDUP_REMOVED lines=42> */
[----:B--2---:R-:W-:-:S04]  /*1d730*/  VIMNMX R20, R9, R5, !PT ;  /* 0x0000000509147248 */ /* 0x004fc80007fe0100 */
[----:B------:R-:W-:-:S13]  /*1d740*/  ISETP.GE.AND P1, PT, R3, R20, PT ;  /* 0x000000140300720c */ /* 0x000fda0003f26270 */
[----:B------:R-:W-:Y:S05]  /*1d750*/  @!P1 BRA `(.L_x_6761) ;  /* 0x0000004c00a09947 */ /* 0x000fea0003800000 */
[----:B------:R-:W-:Y:S01]  /*1d760*/  IMAD.MOV.U32 R0, RZ, RZ, R3 ;  /* 0x000000ffff007224 */ /* 0x000fe200078e0003 */
[----:B------:R-:W-:Y:S01]  /*1d770*/  MOV R9, R4 ;  /* 0x0000000400097202 */ /* 0x000fe20000000f00 */
        /* <DEDUP_REMOVED lines=50> */
[----:B------:R-:W-:-:S07]  /*1daa0*/  CS2R R24, SRZ ;  /* 0x0000000000187805 */ /* 0x000fce000001ff00 */
.L_x_6773:
[----:B------:R-:W2:Y:S01]  /*1dab0*/  LDL R4, [R1+0x2c] ;  /* 0x00002c0001047983 */ /* 0x000ea20000100800 */
[----:B------:R-:W-:Y:S01]  /*1dac0*/  ISETP.NE.AND P1, PT, R3, 0x1, PT ;  /* 0x000000010300780c */ /* 0x000fe20003f25270 */
[----:B------:R-:W-:Y:S05]  /*1dad0*/  YIELD ;  /* 0x0000000000007946 */ /* 0x000fea0003800000 */
[----:B------:R-:W-:-:S04]  /*1dae0*/  SEL R229, RZ, 0x1, P1 ;  /* 0x00000001ffe57807 */ /* 0x000fc80000800000 */
[----:B------:R-:W-:Y:S02]  /*1daf0*/  LOP3.LUT R229, R8, R229, RZ, 0x3c, !PT ;  /* 0x000000e508e57212 */ /* 0x000fe400078e3cff */
[----:B--2---:R-:W-:-:S13]  /*1db00*/  ISETP.NE.AND P1, PT, R4, RZ, PT ;  /* 0x000000ff0400720c */ /* 0x004fda0003f25270 */
[----:B------:R-:W-:Y:S05]  /*1db10*/  @P1 BRA `(.L_x_6762) ;  /* 0x00000000003c1947 */ /* 0x000fea0003800000 */
[----:B------:R-:W-:Y:S05]  /*1db20*/  @!P0 BRA `(.L_x_6763) ;  /* 0x0000000000048947 */ /* 0x000fea0003800000 */
[----:B------:R-:W-:Y:S01]  /*1db30*/  BPT.TRAP 0x1 ;  /* 0x000000040000795c */ /* 0x000fe20000300000 */
.L_x_6763:
        /* <DEDUP_REMOVED lines=8> */
.L_x_6764:
[----:B------:R-:W-:Y:S04]  /*1dbc0*/  BSSY B0, `(.L_x_6762) ;  /* 0x0000004000007945 */ /* 0x000fe80003800000 */
[----:B-1----:R-:W-:Y:S05]  /*1dbd0*/  @P2 BRA `(.L_x_6765) ;  /* 0x0000000000082947 */ /* 0x002fea0003800000 */
[----:B------:R-:W1:Y:S02]  /*1dbe0*/  SYNCS.PHASECHK.TRANS64.TRYWAIT P2, [R5+URZ+0x33430], R4 ;  /* 0x03343004050075a7 */ /* 0x000e64000804017f */
[----:B-1----:R-:W-:Y:S05]  /*1dbf0*/  @!P2 BRA `(.L_x_6766) ;  /* 0x0000019c0090a947 */ /* 0x002fea0003800000 */
.L_x_6765:
[----:B------:R-:W-:Y:S05]  /*1dc00*/  BSYNC B0 ;  /* 0x0000000000007941 */ /* 0x000fea0003800000 */
.L_x_6762:
[----:B01----:R-:W0:Y:S01]  /*1dc10*/  S2R R4, SR_TID.X ;  /* 0x0000000000047919 */ /* 0x003e220000002100 */
[----:B------:R-:W-:Y:S01]  /*1dc20*/  VIADD R221, R3, 0x1 ;  /* 0x0000000103dd7836 */ /* 0x000fe20000000000 */
[----:B------:R-:W-:Y:S05]  /*1dc30*/  WARPSYNC.ALL ;  /* 0x0000000000007948 */ /* 0x000fea0003800000 */
[C---:B------:R-:W-:Y:S01]  /*1dc40*/  ISETP.NE.AND P2, PT, R221.reuse, 0x2, PT ;  /* 0x00000002dd00780c */ /* 0x040fe20003f45270 */
[----:B------:R-:W-:Y:S01]  /*1dc50*/  UMOV UR44, UR24 ;  /* 0x00000018002c7c82 */ /* 0x000fe20008000000 */
[----:B------:R-:W-:Y:S01]  /*1dc60*/  UMOV UR45, UR25 ;  /* 0x00000019002d7c82 */ /* 0x000fe20008000000 */
[----:B------:R-:W-:Y:S01]  /*1dc70*/  IMAD.MOV.U32 R121, RZ, RZ, -0x7fffffe0 ;  /* 0x80000020ff797424 */ /* 0x000fe200078e00ff */
[----:B------:R-:W-:Y:S01]  /*1dc80*/  SEL R221, R221, RZ, P2 ;  /* 0x000000ffdddd7207 */ /* 0x000fe20001000000 */
[----:B------:R-:W-:Y:S01]  /*1dc90*/  UMOV UR40, UR24 ;  /* 0x0000001800287c82 */ /* 0x000fe20008000000 */
[----:B------:R-:W-:Y:S01]  /*1dca0*/  UMOV UR41, UR25 ;  /* 0x0000001900297c82 */ /* 0x000fe20008000000 */
[----:B------:R-:W-:Y:S01]  /*1dcb0*/  MOV R7, 0x80000020 ;  /* 0x8000002000077802 */ /* 0x000fe20000000f00 */
[----:B------:R-:W-:Y:S01]  /*1dcc0*/  IMAD.MOV.U32 R15, RZ, RZ, -0x7fffffe0 ;  /* 0x80000020ff0f7424 */ /* 0x000fe200078e00ff */
[----:B------:R-:W-:Y:S01]  /*1dcd0*/  R2UR UR43, R121 ;  /* 0x00000000792b72ca */ /* 0x000fe200000e0000 */
[----:B------:R-:W-:Y:S01]  /*1dce0*/  UMOV UR32, UR24 ;  /* 0x0000001800207c82 */ /* 0x000fe20008000000 */
[----:B------:R-:W-:Y:S01]  /*1dcf0*/  R2UR UR27, R7 ;  /* 0x00000000071b72ca */ /* 0x000fe200000e0000 */
[----:B------:R-:W-:Y:S01]  /*1dd00*/  UMOV UR33, UR25 ;  /* 0x0000001900217c82 */ /* 0x000fe20008000000 */
[----:B------:R-:W-:Y:S01]  /*1dd10*/  R2UR UR35, R15 ;  /* 0x000000000f2372ca */ /* 0x000fe200000e0000 */
[----:B------:R-:W-:Y:S01]  /*1dd20*/  UMOV UR28, UR24 ;  /* 0x00000018001c7c82 */ /* 0x000fe20008000000 */
[----:B------:R-:W-:Y:S01]  /*1dd30*/  R2UR UR31, R121 ;  /* 0x00000000791f72ca */ /* 0x000fe200000e0000 */
[----:B------:R-:W-:Y:S01]  /*1dd40*/  UMOV UR29, UR25 ;  /* 0x00000019001d7c82 */ /* 0x000fe20008000000 */
[----:B------:R-:W-:Y:S01]  /*1dd50*/  R2UR UR7, R7 ;  /* 0x00000000070772ca */ /* 0x000fe200000e0000 */
[----:B------:R-:W-:-:S02]  /*1dd60*/  IMAD.MOV.U32 R15, RZ, RZ, -0x7fffffe0 ;  /* 0x80000020ff0f7424 */ /* 0x000fc400078e00ff */
[----:B------:R-:W-:Y:S01]  /*1dd70*/  IMAD.MOV.U32 R7, RZ, RZ, -0x7fffffe0 ;  /* 0x80000020ff077424 */ /* 0x000fe200078e00ff */
[----:B0-----:R-:W-:-:S04]  /*1dd80*/  SHF.R.U32.HI R4, RZ, 0x7, R4 ;  /* 0x00000007ff047819 */ /* 0x001fc80000011604 */
[----:B------:R-:W-:Y:S01]  /*1dd90*/  IADD3 R5, R4, 0x8, RZ ;  /* 0x0000000804057810 */ /* 0x000fe20007ffe0ff */
[----:B------:R-:W-:-:S04]  /*1dda0*/  IMAD R4, R221, 0x780, R13 ;  /* 0x00000780dd047824 */ /* 0x000fc800078e020d */
[----:B------:R0:W-:Y:S01]  /*1ddb0*/  BAR.SYNC.DEFER_BLOCKING R5, 0x100 ;  /* 0x000400050000751d */ /* 0x0001e20000010000 */
[C---:B------:R-:W-:Y:S01]  /*1ddc0*/  R2UR UR46, R4.reuse ;  /* 0x00000000042e72ca */ /* 0x040fe200000e0000 */
[C---:B------:R-:W-:Y:S02]  /*1ddd0*/  VIADD R120, R4.reuse, 0x80 ;  /* 0x0000008004787836 */ /* 0x040fe40000000000 */
[C---:B------:R-:W-:Y:S02]  /*1dde0*/  VIADD R6, R4.reuse, 0x100 ;  /* 0x0000010004067836 */ /* 0x040fe40000000000 */
[----:B------:R-:W-:Y:S01]  /*1ddf0*/  VIADD R14, R4, 0x180 ;  /* 0x00000180040e7836 */ /* 0x000fe20000000000 */
[----:B------:R-:W-:Y:S01]  /*1de00*/  R2UR UR42, R120 ;  /* 0x00000000782a72ca */ /* 0x000fe200000e0000 */
[----:B0-----:R-:W-:Y:S01]  /*1de10*/  IMAD.MOV.U32 R5, RZ, RZ, -0x7fffffe0 ;  /* 0x80000020ff057424 */ /* 0x001fe200078e00ff */
[----:B------:R-:W-:Y:S01]  /*1de20*/  R2UR UR26, R6 ;  /* 0x00000000061a72ca */ /* 0x000fe200000e0000 */
[----:B------:R-:W-:Y:S01]  /*1de30*/  VIADD R120, R4, 0x200 ;  /* 0x0000020004787836 */ /* 0x000fe20000000000 */
[----:B------:R-:W-:Y:S01]  /*1de40*/  R2UR UR34, R14 ;  /* 0x000000000e2272ca */ /* 0x000fe200000e0000 */
[C---:B------:R-:W-:Y:S01]  /*1de50*/  VIADD R6, R4.reuse, 0x2 ;  /* 0x0000000204067836 */ /* 0x040fe20000000000 */
[----:B------:R-:W-:Y:S01]  /*1de60*/  R2UR UR47, R5 ;  /* 0x00000000052f72ca */ /* 0x000fe200000e0000 */
[----:B------:R-:W-:Y:S01]  /*1de70*/  VIADD R14, R4, 0x82 ;  /* 0x00000082040e7836 */ /* 0x000fe20000000000 */
[----:B------:R-:W-:Y:S01]  /*1de80*/  R2UR UR30, R120 ;  /* 0x00000000781e72ca */ /* 0x000fe200000e0000 */
[----:B------:R-:W-:Y:S01]  /*1de90*/  IMAD.MOV.U32 R5, RZ, RZ, -0x7fffffe0 ;  /* 0x80000020ff057424 */ /* 0x000fe200078e00ff */
[----:B------:R-:W-:Y:S01]  /*1dea0*/  R2UR UR6, R6 ;  /* 0x00000000060672ca */ /* 0x000fe200000e0000 */
[----:B------:R-:W-:Y:S01]  /*1deb0*/  VIADD R6, R4, 0x102 ;  /* 0x0000010204067836 */ /* 0x000fe20000000000 */
[----:B------:R-:W-:-:S07]  /*1dec0*/  WARPGROUP.ARRIVE ;  /* 0x00000000000079c5 */ /* 0x000fce0000000000 */
        /* <DEDUP_REMOVED lines=14> */
[----:B------:R-:W-:Y:S02]  /*1dfb0*/  WARPGROUP.DEPBAR.LE gsb0, 0x0 ;  /* 0x00008000000079c5 */ /* 0x000fe40000010000 */
[----:B------:R-:W-:-:S06]  /*1dfc0*/  WARPGROUP.ARRIVE ;  /* 0x00000000000079c5 */ /* 0x000fcc0000000000 */
[----:B------:R-:W-:Y:S03]  /*1dfd0*/  QGMMA.64x32x32.F32.E4M3.E4M3 R152, gdesc[UR24], RZ, !UPT, gsb0 ;  /* 0x00600000189879f3 */ /* 0x000fe6000c0008ff */
[----:B------:R-:W-:Y:S02]  /*1dfe0*/  WARPGROUP.DEPBAR.LE gsb0, 0x0 ;  /* 0x00008000000079c5 */ /* 0x000fe40000010000 */
[----:B------:R-:W-:-:S06]  /*1dff0*/  WARPGROUP.ARRIVE ;  /* 0x00000000000079c5 */ /* 0x000fcc0000000000 */
[----:B------:R-:W-:Y:S01]  /*1e000*/  QGMMA.64x32x32.F32.E4M3.E4M3 R136, gdesc[UR32], RZ, !UPT, gsb0 ;  /* 0x00600000208879f3 */ /* 0x000fe2000c0008ff */
[----:B------:R-:W-:Y:S01]  /*1e010*/  UMOV UR32, UR4 ;  /* 0x0000000400207c82 */ /* 0x000fe20008000000 */
[----:B------:R-:W-:Y:S01]  /*1e020*/  UMOV UR33, UR5 ;  /* 0x0000000500217c82 */ /* 0x000fe20008000000 */
        /* <DEDUP_REMOVED lines=52> */
[----:B------:R-:W-:Y:S02]  /*1e370*/  R2UR UR46, R6 ;  /* 0x00000000062e72ca */ /* 0x000fe400000e0000 */
[----:B------:R-:W-:Y:S01]  /*1e380*/  R2UR UR47, R7 ;  /* 0x00000000072f72ca */ /* 0x000fe200000e0000 */
        /* <DEDUP_REMOVED lines=111> */
[C---:B------:R-:W-:Y:S01]  /*1ea80*/  VIADD R6, R4.reuse, 0x682 ;  /* 0x0000068204067836 */ /* 0x040fe20000000000 */
[----:B------:R-:W-:Y:S01]  /*1ea90*/  IADD3 R4, R4, 0x702, RZ ;  /* 0x0000070204047810 */ /* 0x000fe20007ffe0ff */
        /* <DEDUP_REMOVED lines=34> */
.L_x_6768:
[----:B------:R-:W-:Y:S01]  /*1ecc0*/  SHF.L.U32 R4, R8, 0x1f, RZ ;  /* 0x0000001f08047819 */ /* 0x000fe200000006ff */
[----:B------:R-:W-:-:S04]  /*1ecd0*/  IMAD R5, R3, 0x8, R18 ;  /* 0x0000000803057824 */ /* 0x000fc800078e0212 */
[----:B------:R0:W1:Y:S01]  /*1ece0*/  SYNCS.PHASECHK.TRANS64.TRYWAIT P1, [R5+URZ+0x33450], R4 ;  /* 0x03345004050075a7 */ /* 0x000062000802017f */
[----:B------:R-:W-:Y:S05]  /*1ecf0*/  @!P0 BRA `(.L_x_6769) ;  /* 0x0000000000048947 */ /* 0x000fea0003800000 */
[----:B------:R-:W-:Y:S01]  /*1ed00*/  BPT.TRAP 0x1 ;  /* 0x000000040000795c */ /* 0x000fe20000300000 */
.L_x_6769:
[----:B-1----:R-:W-:Y:S05]  /*1ed10*/  @P1 BRA `(.L_x_6767) ;  /* 0x0000000000081947 */ /* 0x002fea0003800000 */
[----:B------:R-:W1:Y:S02]  /*1ed20*/  SYNCS.PHASECHK.TRANS64.TRYWAIT P1, [R5+URZ+0x33450], R4 ;  /* 0x03345004050075a7 */ /* 0x000e64000802017f */
[----:B-1----:R-:W-:Y:S05]  /*1ed30*/  @!P1 BRA `(.L_x_6770) ;  /* 0x0000018c00549947 */ /* 0x002fea0003800000 */
.L_x_6767:
[----:B01----:R-:W-:Y:S01]  /*1ed40*/  VIADD R4, R18, 0x200 ;  /* 0x0000020012047836 */ /* 0x003fe20000000000 */
[----:B------:R-:W-:Y:S05]  /*1ed50*/  WARPSYNC.ALL ;  /* 0x0000000000007948 */ /* 0x000fea0003800000 */
[----:B------:R-:W-:Y:S01]  /*1ed60*/  SHF.R.U32.HI R4, RZ, 0x4, R4 ;  /* 0x00000004ff047819 */ /* 0x000fe20000011604 */
[----:B------:R-:W-:Y:S01]  /*1ed70*/  IMAD.MOV.U32 R5, RZ, RZ, -0x3ffffff0 ;  /* 0xc0000010ff057424 */ /* 0x000fe200078e00ff */
[----:B------:R-:W-:Y:S01]  /*1ed80*/  WARPGROUP.ARRIVE ;  /* 0x00000000000079c5 */ /* 0x000fe20000000000 */
[----:B------:R-:W-:Y:S01]  /*1ed90*/  IMAD.MOV.U32 R7, RZ, RZ, -0x3ffffff0 ;  /* 0xc0000010ff077424 */ /* 0x000fe200078e00ff */
[----:B------:R-:W-:-:S04]  /*1eda0*/  LOP3.LUT R4, R4, 0x3fff, RZ, 0xc0, !PT ;  /* 0x00003fff04047812 */ /* 0x000fc800078ec0ff */
[----:B------:R-:W0:Y:S01]  /*1edb0*/  S2R R8, SR_TID.X ;  /* 0x0000000000087919 */ /* 0x000e220000002100 */
[----:B------:R-:W-:Y:S01]  /*1edc0*/  R2UR UR7, R5 ;  /* 0x00000000050772ca */ /* 0x000fe200000e0000 */
[----:B------:R-:W-:Y:S01]  /*1edd0*/  IMAD.MOV.U32 R5, RZ, RZ, -0x3ffffff0 ;  /* 0xc0000010ff057424 */ /* 0x000fe200078e00ff */
[----:B------:R-:W-:-:S05]  /*1ede0*/  LOP3.LUT R4, R4, 0x10000, RZ, 0xfc, !PT ;  /* 0x0001000004047812 */ /* 0x000fca00078efcff */
[----:B------:R-:W-:-:S04]  /*1edf0*/  IMAD R4, R3, 0x780, R4 ;  /* 0x0000078003047824 */ /* 0x000fc800078e0204 */
[C---:B------:R-:W-:Y:S01]  /*1ee00*/  VIADD R6, R4.reuse, 0x180 ;  /* 0x0000018004067836 */ /* 0x040fe20000000000 */
[----:B------:R-:W-:-:S13]  /*1ee10*/  R2UR UR6, R4 ;  /* 0x00000000040672ca */ /* 0x000fda00000e0000 */
[----:B------:R-:W-:Y:S01]  /*1ee20*/  QGMMA.64x192x32.F32.E4M3.E4M3 R24, R216, gdesc[UR4], R24, gsb0 ;  /* 0x02e00004d8187df3 */ /* 0x000fe20008000818 */
[----:B------:R-:W-:Y:S02]  /*1ee30*/  R2UR UR6, R6 ;  /* 0x00000000060672ca */ /* 0x000fe400000e0000 */
[----:B------:R-:W-:Y:S01]  /*1ee40*/  R2UR UR7, R7 ;  /* 0x00000000070772ca */ /* 0x000fe200000e0000 */
[----:B------:R-:W-:Y:S01]  /*1ee50*/  IMAD.MOV.U32 R7, RZ, RZ, -0x3ffffff0 ;  /* 0xc0000010ff077424 */ /* 0x000fe200078e00ff */
[----:B------:R-:W-:Y:S02]  /*1ee60*/  IADD3 R6, R4, 0x300, RZ ;  /* 0x0000030004067810 */ /* 0x000fe40007ffe0ff */
[----:B0-----:R-:W-:Y:S01]  /*1ee70*/  SHF.R.U32.HI R8, RZ, 0x7, R8 ;  /* 0x00000007ff087819 */ /* 0x001fe20000011608 */
[----:B------:R-:W-:Y:S02]  /*1ee80*/  WARPGROUP.DEPBAR.LE gsb0, 0x0 ;  /* 0x00008000000079c5 */ /* 0x000fe40000010000 */
[----:B------:R-:W-:-:S10]  /*1ee90*/  WARPGROUP.ARRIVE ;  /* 0x00000000000079c5 */ /* 0x000fd40000000000 */
[----:B------:R-:W-:Y:S01]  /*1eea0*/  QGMMA.64x192x32.F32.E4M3.E4M3 R24, R212, gdesc[UR4], R24, gsb0 ;  /* 0x02e00004d4187df3 */ /* 0x000fe20008000818 */
[----:B------:R-:W-:Y:S01]  /*1eeb0*/  R2UR UR6, R6 ;  /* 0x00000000060672ca */ /* 0x000fe200000e0000 */
[C---:B------:R-:W-:Y:S01]  /*1eec0*/  VIADD R6, R4.reuse, 0x480 ;  /* 0x0000048004067836 */ /* 0x040fe20000000000 */
[----:B------:R-:W-:Y:S01]  /*1eed0*/  R2UR UR7, R7 ;  /* 0x00000000070772ca */ /* 0x000fe200000e0000 */
[----:B------:R-:W-:Y:S02]  /*1eee0*/  IMAD.MOV.U32 R7, RZ, RZ, -0x3ffffff0 ;  /* 0xc0000010ff077424 */ /* 0x000fe400078e00ff */
        /* <DEDUP_REMOVED lines=19> */
.L_x_6771:
[----:B------:R-:W2:Y:S01]  /*1f020*/  LDL R7, [R1+0x48] ;  /* 0x0000480001077983 */ /* 0x000ea20000100800 */
[----:B------:R-:W1:Y:S03]  /*1f030*/  LDC R5, c[0x0][0x448] ;  /* 0x00011200ff057b82 */ /* 0x000e660000000800 */
[----:B0-----:R-:W2:Y:S04]  /*1f040*/  LDL R4, [R1+0x5c] ;  /* 0x00005c0001047983 */ /* 0x001ea80000100800 */
[----:B------:R-:W3:Y:S04]  /*1f050*/  LDL R202, [R1+0x54] ;  /* 0x0000540001ca7983 */ /* 0x000ee80000100800 */
[----:B------:R-:W4:Y:S04]  /*1f060*/  LDL R201, [R1+0x50] ;  /* 0x0000500001c97983 */ /* 0x000f280000100800 */
[----:B------:R-:W4:Y:S01]  /*1f070*/  LDL R200, [R1+0x4c] ;  /* 0x00004c0001c87983 */ /* 0x000f220000100800 */
[----:B-1----:R-:W-:-:S13]  /*1f080*/  ISETP.NE.AND P1, PT, R5, 0x1, PT ;  /* 0x000000010500780c */ /* 0x002fda0003f25270 */
[----:B------:R-:W0:Y:S08]  /*1f090*/  @P1 LDC R6, c[0x0][0x44c] ;  /* 0x00011300ff061b82 */ /* 0x000e300000000800 */
[----:B------:R-:W1:Y:S01]  /*1f0a0*/  @P1 LDC R5, c[0x0][0x450] ;  /* 0x00011400ff051b82 */ /* 0x000e620000000800 */
[C---:B------:R-:W-:Y:S01]  /*1f0b0*/  FMUL.FTZ R8, R2.reuse, R187 ;  /* 0x000000bb02087220 */ /* 0x040fe20000410000 */
[C---:B------:R-:W-:Y:S01]  /*1f0c0*/  FMUL.FTZ R14, R2.reuse, R188 ;  /* 0x000000bc020e7220 */ /* 0x040fe20000410000 */
[C---:B------:R-:W-:Y:S01]  /*1f0d0*/  FMUL.FTZ R15, R2.reuse, R189 ;  /* 0x000000bd020f7220 */ /* 0x040fe20000410000 */
[----:B------:R-:W-:Y:S01]  /*1f0e0*/  FMUL.FTZ R187, R2, R194 ;  /* 0x000000c202bb7220 */ /* 0x000fe20000410000 */
[----:B------:R-:W-:-:S02]  /*1f0f0*/  IMAD R194, R0, -0xa0, RZ ;  /* 0xffffff6000c27824 */ /* 0x000fc400078e02ff */
[C---:B------:R-:W-:Y:S01]  /*1f100*/  FMUL.FTZ R21, R2.reuse, R190 ;  /* 0x000000be02157220 */ /* 0x040fe20000410000 */
[C---:B------:R-:W-:Y:S01]  /*1f110*/  FMUL.FTZ R189, R2.reuse, R196 ;  /* 0x000000c402bd7220 */ /* 0x040fe20000410000 */
[C---:B------:R-:W-:Y:S01]  /*1f120*/  FMUL.FTZ R190, R2.reuse, R197 ;  /* 0x000000c502be7220 */ /* 0x040fe20000410000 */
[----:B------:R-:W-:Y:S01]  /*1f130*/  MUFU.TANH R14, R14 ;  /* 0x0000000e000e7308 */ /* 0x000fe20000002400 */
[C---:B------:R-:W-:Y:S01]  /*1f140*/  FMUL.FTZ R168, R2.reuse, R168 ;  /* 0x000000a802a87220 */ /* 0x040fe20000410000 */
[C---:B------:R-:W-:Y:S01]  /*1f150*/  FMUL.FTZ R169, R2.reuse, R169 ;  /* 0x000000a902a97220 */ /* 0x040fe20000410000 */
[C---:B------:R-:W-:Y:S01]  /*1f160*/  FMUL.FTZ R172, R2.reuse, R172 ;  /* 0x000000ac02ac7220 */ /* 0x040fe20000410000 */
[----:B------:R-:W-:-:S04]  /*1f170*/  FMUL.FTZ R173, R2, R173 ;  /* 0x000000ad02ad7220 */ /* 0x000fc80000410000 */
[----:B------:R-:W-:Y:S01]  /*1f180*/  MUFU.TANH R15, R15 ;  /* 0x0000000f000f7308 */ /* 0x000fe20000002400 */
[C---:B------:R-:W-:Y:S01]  /*1f190*/  FMUL.FTZ R176, R2.reuse, R176 ;  /* 0x000000b002b07220 */ /* 0x040fe20000410000 */
[C---:B------:R-:W-:Y:S01]  /*1f1a0*/  FMUL.FTZ R177, R2.reuse, R177 ;  /* 0x000000b102b17220 */ /* 0x040fe20000410000 */
[C---:B------:R-:W-:Y:S01]  /*1f1b0*/  FMUL.FTZ R180, R2.reuse, R180 ;  /* 0x000000b402b47220 */ /* 0x040fe20000410000 */
[----:B------:R-:W-:-:S04]  /*1f1c0*/  FMUL.FTZ R181, R2, R181 ;  /* 0x000000b502b57220 */ /* 0x000fc80000410000 */
[----:B------:R-:W-:Y:S08]  /*1f1d0*/  MUFU.TANH R189, R189 ;  /* 0x000000bd00bd7308 */ /* 0x000ff00000002400 */
[----:B------:R-:W-:Y:S01]  /*1f1e0*/  MUFU.TANH R190, R190 ;  /* 0x000000be00be7308 */ /* 0x000fe20000002400 */
[C---:B------:R-:W-:Y:S01]  /*1f1f0*/  FMUL.FTZ R152, R2.reuse, R152 ;  /* 0x0000009802987220 */ /* 0x040fe20000410000 */
[C---:B------:R-:W-:Y:S01]  /*1f200*/  FMUL.FTZ R153, R2.reuse, R153 ;  /* 0x0000009902997220 */ /* 0x040fe20000410000 */
[C---:B------:R-:W-:Y:S01]  /*1f210*/  FMUL.FTZ R156, R2.reuse, R156 ;  /* 0x0000009c029c7220 */ /* 0x040fe20000410000 */
[----:B------:R-:W-:-:S04]  /*1f220*/  FMUL.FTZ R157, R2, R157 ;  /* 0x0000009d029d7220 */ /* 0x000fc80000410000 */
[----:B------:R-:W-:Y:S08]  /*1f230*/  MUFU.TANH R168, R168 ;  /* 0x000000a800a87308 */ /* 0x000ff00000002400 */
[----:B------:R-:W-:Y:S08]  /*1f240*/  MUFU.TANH R169, R169 ;  /* 0x000000a900a97308 */ /* 0x000ff00000002400 */
        /* <DEDUP_REMOVED lines=34> */
[----:B--2---:R-:W-:-:S04]  /*1f470*/  IMAD.IADD R4, R4, 0x1, R7 ;  /* 0x0000000104047824 */ /* 0x004fc800078e0207 */
[----:B0-----:R-:W-:-:S04]  /*1f480*/  @P1 IMAD.HI.U32 R6, R4, R6, RZ ;  /* 0x0000000604061227 */ /* 0x001fc800078e00ff */
[C---:B------:R-:W-:Y:S01]  /*1f490*/  FMUL.FTZ R7, R2.reuse, R186 ;  /* 0x000000ba02077220 */ /* 0x040fe20000410000 */
[----:B-1----:R-:W-:Y:S01]  /*1f4a0*/  @P1 SHF.R.U32.HI R4, RZ, R5, R6 ;  /* 0x00000005ff041219 */ /* 0x002fe20000011606 */
[----:B------:R-:W-:-:S04]  /*1f4b0*/  FMUL.FTZ R186, R2, R193 ;  /* 0x000000c102ba7220 */ /* 0x000fc80000410000 */
[----:B------:R-:W0:Y:S01]  /*1f4c0*/  SHFL.IDX PT, R193, R4, RZ, 0x1c1f ;  /* 0x001c1fff04c17589 */ /* 0x000e2200000e0000 */
[C---:B------:R-:W-:Y:S01]  /*1f4d0*/  FMUL.FTZ R5, R2.reuse, R184 ;  /* 0x000000b802057220 */ /* 0x040fe20000410000 */
[C---:B------:R-:W-:Y:S01]  /*1f4e0*/  FMUL.FTZ R6, R2.reuse, R185 ;  /* 0x000000b902067220 */ /* 0x040fe20000410000 */
[----:B------:R-:W-:Y:S01]  /*1f4f0*/  FMUL.FTZ R185, R2, R192 ;  /* 0x000000c002b97220 */ /* 0x000fe20000410000 */
[----:B---3--:R-:W-:-:S03]  /*1f500*/  IADD3 R194, -R202, 0x1, R194 ;  /* 0x00000001cac27810 */ /* 0x008fc60007ffe1c2 */
[----:B------:R-:W1:Y:S01]  /*1f510*/  MUFU.TANH R5, R5 ;  /* 0x0000000500057308 */ /* 0x000e620000002400 */
[----:B----4-:R-:W-:-:S07]  /*1f520*/  IADD3 R194, -R200, R194, R201 ;  /* 0x000000c2c8c27210 */ /* 0x010fce0007ffe1c9 */
[----:B------:R-:W2:Y:S08]  /*1f530*/  MUFU.TANH R6, R6 ;  /* 0x0000000600067308 */ /* 0x000eb00000002400 */
[----:B------:R-:W3:Y:S01]  /*1f540*/  MUFU.TANH R185, R185 ;  /* 0x000000b900b97308 */ /* 0x000ee20000002400 */
[----:B0-----:R-:W-:-:S07]  /*1f550*/  IADD3 R193, R194, R193, RZ ;  /* 0x000000c1c2c17210 */ /* 0x001fce0007ffe0ff */
[----:B------:R-:W0:Y:S01]  /*1f560*/  MUFU.TANH R186, R186 ;  /* 0x000000ba00ba7308 */ /* 0x000e220000002400 */
[C---:B------:R-:W-:Y:S02]  /*1f570*/  ISETP.GT.AND P2, PT, R193.reuse, RZ, PT ;  /* 0x000000ffc100720c */ /* 0x040fe40003f44270 */
[C---:B------:R-:W-:Y:S02]  /*1f580*/  ISETP.GT.AND P3, PT, R193.reuse, 0x1, PT ;  /* 0x00000001c100780c */ /* 0x040fe40003f64270 */
[C---:B------:R-:W-:Y:S02]  /*1f590*/  ISETP.GT.AND P4, PT, R193.reuse, 0x8, PT ;  /* 0x00000008c100780c */ /* 0x040fe40003f84270 */
[----:B------:R-:W-:Y:S02]  /*1f5a0*/  ISETP.GT.AND P1, PT, R193, 0x9, PT ;  /* 0x00000009c100780c */ /* 0x000fe40003f24270 */
[----:B-1----:R-:W-:Y:S02]  /*1f5b0*/  FSEL R5, R5, -INF , P2 ;  /* 0xff80000005057808 */ /* 0x002fe40001000000 */
[----:B--2---:R-:W-:-:S02]  /*1f5c0*/  FSEL R6, R6, -INF , P3 ;  /* 0xff80000006067808 */ /* 0x004fc40001800000 */
[----:B------:R-:W-:Y:S02]  /*1f5d0*/  FSEL R14, R14, -INF , P4 ;  /* 0xff8000000e0e7808 */ /* 0x000fe40002000000 */
[----:B------:R-:W-:Y:S02]  /*1f5e0*/  FSEL R15, R15, -INF , P1 ;  /* 0xff8000000f0f7808 */ /* 0x000fe40000800000 */
[C---:B------:R-:W-:Y:S02]  /*1f5f0*/  ISETP.GT.AND P2, PT, R193.reuse, 0x10, PT ;  /* 0x00000010c100780c */ /* 0x040fe40003f44270 */
[C---:B------:R-:W-:Y:S02]  /*1f600*/  ISETP.GT.AND P3, PT, R193.reuse, 0x11, PT ;  /* 0x00000011c100780c */ /* 0x040fe40003f64270 */
[C---:B------:R-:W-:Y:S02]  /*1f610*/  ISETP.GT.AND P4, PT, R193.reuse, 0x18, PT ;  /* 0x00000018c100780c */ /* 0x040fe40003f84270 */
[----:B------:R-:W-:-:S02]  /*1f620*/  ISETP.GT.AND P1, PT, R193, 0x19, PT ;  /* 0x00000019c100780c */ /* 0x000fc40003f24270 */
[----:B---3--:R-:W-:Y:S02]  /*1f630*/  FSEL R185, R185, -INF , P2 ;  /* 0xff800000b9b97808 */ /* 0x008fe40001000000 */
[----:B0-----:R-:W-:Y:S02]  /*1f640*/  FSEL R186, R186, -INF , P3 ;  /* 0xff800000baba7808 */ /* 0x001fe40001800000 */
[----:B------:R-:W-:Y:S02]  /*1f650*/  FSEL R189, R189, -INF , P4 ;  /* 0xff800000bdbd7808 */ /* 0x000fe40002000000 */
[----:B------:R-:W-:Y:S02]  /*1f660*/  FSEL R190, R190, -INF , P1 ;  /* 0xff800000bebe7808 */ /* 0x000fe40000800000 */
[C---:B------:R-:W-:Y:S02]  /*1f670*/  ISETP.GT.AND P2, PT, R193.reuse, 0x20, PT ;  /* 0x00000020c100780c */ /* 0x040fe40003f44270 */
[----:B------:R-:W-:-:S02]  /*1f680*/  ISETP.GT.AND P3, PT, R193, 0x21, PT ;  /* 0x00000021c100780c */ /* 0x000fc40003f64270 */
[C---:B------:R-:W-:Y:S02]  /*1f690*/  ISETP.GT.AND P4, PT, R193.reuse, 0x28, PT ;  /* 0x00000028c100780c */ /* 0x040fe40003f84270 */
[----:B------:R-:W-:Y:S02]  /*1f6a0*/  ISETP.GT.AND P1, PT, R193, 0x29, PT ;  /* 0x00000029c100780c */ /* 0x000fe40003f24270 */
[----:B------:R-:W-:Y:S02]  /*1f6b0*/  FSEL R168, R168, -INF , P2 ;  /* 0xff800000a8a87808 */ /* 0x000fe40001000000 */
[----:B------:R-:W-:Y:S02]  /*1f6c0*/  FSEL R169, R169, -INF , P3 ;  /* 0xff800000a9a97808 */ /* 0x000fe40001800000 */
[----:B------:R-:W-:Y:S02]  /*1f6d0*/  FSEL R172, R172, -INF , P4 ;  /* 0xff800000acac7808 */ /* 0x000fe40002000000 */
[----:B------:R-:W-:-:S02]  /*1f6e0*/  FSEL R173, R173, -INF , P1 ;  /* 0xff800000adad7808 */ /* 0x000fc40000800000 */
[C---:B------:R-:W-:Y:S02]  /*1f6f0*/  ISETP.GT.AND P2, PT, R193.reuse, 0x30, PT ;  /* 0x00000030c100780c */ /* 0x040fe40003f44270 */
[C---:B------:R-:W-:Y:S02]  /*1f700*/  ISETP.GT.AND P3, PT, R193.reuse, 0x31, PT ;  /* 0x00000031c100780c */ /* 0x040fe40003f64270 */
[C---:B------:R-:W-:Y:S02]  /*1f710*/  ISETP.GT.AND P4, PT, R193.reuse, 0x38, PT ;  /* 0x00000038c100780c */ /* 0x040fe40003f84270 */
[----:B------:R-:W-:Y:S02]  /*1f720*/  ISETP.GT.AND P1, PT, R193, 0x39, PT ;  /* 0x00000039c100780c */ /* 0x000fe40003f24270 */
[----:B------:R-:W-:Y:S02]  /*1f730*/  FSEL R176, R176, -INF , P2 ;  /* 0xff800000b0b07808 */ /* 0x000fe40001000000 */
[----:B------:R-:W-:-:S02]  /*1f740*/  FSEL R177, R177, -INF , P3 ;  /* 0xff800000b1b17808 */ /* 0x000fc40001800000 */
[----:B------:R-:W-:Y:S02]  /*1f750*/  FSEL R180, R180, -INF , P4 ;  /* 0xff800000b4b47808 */ /* 0x000fe40002000000 */
[----:B------:R-:W-:Y:S02]  /*1f760*/  FSEL R181, R181, -INF , P1 ;  /* 0xff800000b5b57808 */ /* 0x000fe40000800000 */
[C---:B------:R-:W-:Y:S02]  /*1f770*/  ISETP.GT.AND P2, PT, R193.reuse, 0x40, PT ;  /* 0x00000040c100780c */ /* 0x040fe40003f44270 */
[C---:B------:R-:W-:Y:S02]  /*1f780*/  ISETP.GT.AND P3, PT, R193.reuse, 0x41, PT ;  /* 0x00000041c100780c */ /* 0x040fe40003f64270 */
[C---:B------:R-:W-:Y:S02]  /*1f790*/  ISETP.GT.AND P4, PT, R193.reuse, 0x48, PT ;  /* 0x00000048c100780c */ /* 0x040fe40003f84270 */
[----:B------:R-:W-:Y:S01]  /*1f7a0*/  ISETP.GT.AND P1, PT, R193, 0x49, PT ;  /* 0x00000049c100780c */ /* 0x000fe20003f24270 */
[----:B------:R-:W0:Y:S01]  /*1f7b0*/  MUFU.TANH R144, R144 ;  /* 0x0000009000907308 */ /* 0x000e220000002400 */
[----:B------:R-:W-:-:S02]  /*1f7c0*/  FSEL R152, R152, -INF , P2 ;  /* 0xff80000098987808 */ /* 0x000fc40001000000 */
[----:B------:R-:W-:Y:S02]  /*1f7d0*/  FSEL R153, R153, -INF , P3 ;  /* 0xff80000099997808 */ /* 0x000fe40001800000 */
[----:B------:R-:W-:-:S03]  /*1f7e0*/  FSEL R156, R156, -INF , P4 ;  /* 0xff8000009c9c7808 */ /* 0x000fc60002000000 */
[----:B------:R-:W1:Y:S01]  /*1f7f0*/  MUFU.TANH R145, R145 ;  /* 0x0000009100917308 */ /* 0x000e620000002400 */
[----:B------:R-:W-:Y:S02]  /*1f800*/  FSEL R157, R157, -INF , P1 ;  /* 0xff8000009d9d7808 */ /* 0x000fe40000800000 */
[C---:B------:R-:W-:Y:S02]  /*1f810*/  ISETP.GT.AND P2, PT, R193.reuse, 0x50, PT ;  /* 0x00000050c100780c */ /* 0x040fe40003f44270 */
[----:B------:R-:W-:-:S03]  /*1f820*/  ISETP.GT.AND P3, PT, R193, 0x51, PT ;  /* 0x00000051c100780c */ /* 0x000fc60003f64270 */
[----:B------:R-:W2:Y:S01]  /*1f830*/  MUFU.TANH R148, R148 ;  /* 0x0000009400947308 */ /* 0x000ea20000002400 */
[C---:B------:R-:W-:Y:S02]  /*1f840*/  ISETP.GT.AND P4, PT, R193.reuse, 0x58, PT ;  /* 0x00000058c100780c */ /* 0x040fe40003f84270 */
[----:B------:R-:W-:-:S05]  /*1f850*/  ISETP.GT.AND P1, PT, R193, 0x59, PT ;  /* 0x00000059c100780c */ /* 0x000fca0003f24270 */
[----:B------:R-:W3:Y:S01]  /*1f860*/  MUFU.TANH R149, R149 ;  /* 0x0000009500957308 */ /* 0x000ee20000002400 */
[----:B------:R-:W-:Y:S02]  /*1f870*/  FSEL R160, R160, -INF , P2 ;  /* 0xff800000a0a07808 */ /* 0x000fe40001000000 */
[----:B------:R-:W-:Y:S02]  /*1f880*/  FSEL R161, R161, -INF , P3 ;  /* 0xff800000a1a17808 */ /* 0x000fe40001800000 */
[----:B------:R-:W-:-:S03]  /*1f890*/  FSEL R164, R164, -INF , P4 ;  /* 0xff800000a4a47808 */ /* 0x000fc60002000000 */
[----:B------:R-:W4:Y:S01]  /*1f8a0*/  MUFU.TANH R120, R120 ;  /* 0x0000007800787308 */ /* 0x000f220000002400 */
[----:B------:R-:W-:Y:S02]  /*1f8b0*/  FSEL R165, R165, -INF , P1 ;  /* 0xff800000a5a57808 */ /* 0x000fe40000800000 */
[C---:B------:R-:W-:Y:S02]  /*1f8c0*/  ISETP.GT.AND P2, PT, R193.reuse, 0x60, PT ;  /* 0x00000060c100780c */ /* 0x040fe40003f44270 */
[----:B------:R-:W-:-:S03]  /*1f8d0*/  ISETP.GT.AND P3, PT, R193, 0x61, PT ;  /* 0x00000061c100780c */ /* 0x000fc60003f64270 */
[----:B------:R-:W5:Y:S01]  /*1f8e0*/  MUFU.TANH R121, R121 ;  /* 0x0000007900797308 */ /* 0x000f620000002400 */
[C---:B------:R-:W-:Y:S02]  /*1f8f0*/  ISETP.GT.AND P4, PT, R193.reuse, 0x68, PT ;  /* 0x00000068c100780c */ /* 0x040fe40003f84270 */
[----:B------:R-:W-:-:S05]  /*1f900*/  ISETP.GT.AND P1, PT, R193, 0x69, PT ;  /* 0x00000069c100780c */ /* 0x000fca0003f24270 */
[----:B------:R-:W5:Y:S01]  /*1f910*/  MUFU.TANH R124, R124 ;  /* 0x0000007c007c7308 */ /* 0x000f620000002400 */
[----:B------:R-:W-:-:S07]  /*1f920*/  FSEL R136, R136, -INF , P2 ;  /* 0xff80000088887808 */ /* 0x000fce0001000000 */
[----:B------:R-:W5:Y:S01]  /*1f930*/  MUFU.TANH R125, R125 ;  /* 0x0000007d007d7308 */ /* 0x000f620000002400 */
[----:B------:R-:W-:Y:S02]  /*1f940*/  FSEL R137, R137, -INF , P3 ;  /* 0xff80000089897808 */ /* 0x000fe40001800000 */
[----:B------:R-:W-:Y:S02]  /*1f950*/  FSEL R140, R140, -INF , P4 ;  /* 0xff8000008c8c7808 */ /* 0x000fe40002000000 */
[----:B------:R-:W-:Y:S02]  /*1f960*/  FSEL R141, R141, -INF , P1 ;  /* 0xff8000008d8d7808 */ /* 0x000fe40000800000 */
[C---:B------:R-:W-:Y:S02]  /*1f970*/  ISETP.GT.AND P2, PT, R193.reuse, 0x70, PT ;  /* 0x00000070c100780c */ /* 0x040fe40003f44270 */
[C---:B------:R-:W-:Y:S02]  /*1f980*/  ISETP.GT.AND P3, PT, R193.reuse, 0x71, PT ;  /* 0x00000071c100780c */ /* 0x040fe40003f64270 */
[----:B------:R-:W-:-:S02]  /*1f990*/  ISETP.GT.AND P4, PT, R193, 0x78, PT ;  /* 0x00000078c100780c */ /* 0x000fc40003f84270 */
[----:B------:R-:W-:Y:S02]  /*1f9a0*/  ISETP.GT.AND P1, PT, R193, 0x79, PT ;  /* 0x00000079c100780c */ /* 0x000fe40003f24270 */
[----:B0-----:R-:W-:Y:S02]  /*1f9b0*/  FSEL R144, R144, -INF , P2 ;  /* 0xff80000090907808 */ /* 0x001fe40001000000 */
[----:B-1----:R-:W-:Y:S02]  /*1f9c0*/  FSEL R145, R145, -INF , P3 ;  /* 0xff80000091917808 */ /* 0x002fe40001800000 */
[----:B--2---:R-:W-:Y:S02]  /*1f9d0*/  FSEL R148, R148, -INF , P4 ;  /* 0xff80000094947808 */ /* 0x004fe40002000000 */
[----:B---3--:R-:W-:Y:S02]  /*1f9e0*/  FSEL R149, R149, -INF , P1 ;  /* 0xff80000095957808 */ /* 0x008fe40000800000 */
[----:B------:R-:W-:-:S02]  /*1f9f0*/  ISETP.GT.AND P2, PT, R193, 0x80, PT ;  /* 0x00000080c100780c */ /* 0x000fc40003f44270 */
[C---:B------:R-:W-:Y:S02]  /*1fa00*/  ISETP.GT.AND P3, PT, R193.reuse, 0x81, PT ;  /* 0x00000081c100780c */ /* 0x040fe40003f64270 */
[C---:B------:R-:W-:Y:S02]  /*1fa10*/  ISETP.GT.AND P4, PT, R193.reuse, 0x88, PT ;  /* 0x00000088c100780c */ /* 0x040fe40003f84270 */
[----:B------:R-:W-:Y:S02]  /*1fa20*/  ISETP.GT.AND P1, PT, R193, 0x89, PT ;  /* 0x00000089c100780c */ /* 0x000fe40003f24270 */
[----:B----4-:R-:W-:Y:S02]  /*1fa30*/  FSEL R120, R120, -INF , P2 ;  /* 0xff80000078787808 */ /* 0x010fe40001000000 */
[----:B-----5:R-:W-:Y:S02]  /*1fa40*/  FSEL R121, R121, -INF , P3 ;  /* 0xff80000079797808 */ /* 0x020fe40001800000 */
[----:B------:R-:W-:-:S02]  /*1fa50*/  FSEL R124, R124, -INF , P4 ;  /* 0xff8000007c7c7808 */ /* 0x000fc40002000000 */
[----:B------:R-:W-:Y:S02]  /*1fa60*/  FSEL R125, R125, -INF , P1 ;  /* 0xff8000007d7d7808 */ /* 0x000fe40000800000 */
[C---:B------:R-:W-:Y:S02]  /*1fa70*/  ISETP.GT.AND P2, PT, R193.reuse, 0x90, PT ;  /* 0x00000090c100780c */ /* 0x040fe40003f44270 */
[C---:B------:R-:W-:Y:S02]  /*1fa80*/  ISETP.GT.AND P3, PT, R193.reuse, 0x91, PT ;  /* 0x00000091c100780c */ /* 0x040fe40003f64270 */
[C---:B------:R-:W-:Y:S02]  /*1fa90*/  ISETP.GT.AND P4, PT, R193.reuse, 0x98, PT ;  /* 0x00000098c100780c */ /* 0x040fe40003f84270 */
[----:B------:R-:W-:Y:S02]  /*1faa0*/  ISETP.GT.AND P1, PT, R193, 0x99, PT ;  /* 0x00000099c100780c */ /* 0x000fe40003f24270 */
        /* <DEDUP_REMOVED lines=16> */
[----:B------:R-:W0:Y:S03]  /*1fbb0*/  SHFL.IDX PT, R4, R4, 0x1, 0x1c1f ;  /* 0x003c1f0004047f89 */ /* 0x000e2600000e0000 */
[----:B------:R-:W-:-:S04]  /*1fbc0*/  FMNMX.FTZ R193, R152, R193, !PT ;  /* 0x000000c198c17209 */ /* 0x000fc80007810000 */
[----:B------:R-:W-:-:S04]  /*1fbd0*/  FMNMX.FTZ R193, R153, R193, !PT ;  /* 0x000000c199c17209 */ /* 0x000fc80007810000 */
[----:B------:R-:W-:-:S04]  /*1fbe0*/  FMNMX.FTZ R193, R156, R193, !PT ;  /* 0x000000c19cc17209 */ /* 0x000fc80007810000 */
[----:B------:R-:W-:Y:S01]  /*1fbf0*/  FMNMX.FTZ R193, R157, R193, !PT ;  /* 0x000000c19dc17209 */ /* 0x000fe20007810000 */
[C---:B------:R-:W-:Y:S01]  /*1fc00*/  FMUL.FTZ R128, R2.reuse, R128 ;  /* 0x0000008002807220 */ /* 0x040fe20000410000 */
[----:B------:R-:W-:Y:S02]  /*1fc10*/  FMUL.FTZ R129, R2, R129 ;  /* 0x0000008102817220 */ /* 0x000fe40000410000 */
[----:B------:R-:W-:Y:S01]  /*1fc20*/  FMNMX.FTZ R193, R160, R193, !PT ;  /* 0x000000c1a0c17209 */ /* 0x000fe20007810000 */
[----:B------:R-:W-:-:S03]  /*1fc30*/  FMUL.FTZ R132, R2, R132 ;  /* 0x0000008402847220 */ /* 0x000fc60000410000 */
[----:B------:R-:W-:Y:S01]  /*1fc40*/  FMNMX.FTZ R193, R161, R193, !PT ;  /* 0x000000c1a1c17209 */ /* 0x000fe20007810000 */
[----:B------:R-:W1:Y:S01]  /*1fc50*/  MUFU.TANH R128, R128 ;  /* 0x0000008000807308 */ /* 0x000e620000002400 */
[----:B0-----:R-:W-:Y:S02]  /*1fc60*/  IMAD.IADD R4, R194, 0x1, R4 ;  /* 0x00000001c2047824 */ /* 0x001fe400078e0204 */
[----:B------:R-:W-:Y:S01]  /*1fc70*/  FMUL.FTZ R194, R2, R133 ;  /* 0x0000008502c27220 */ /* 0x000fe20000410000 */
[----:B------:R-:W-:Y:S01]  /*1fc80*/  FMNMX.FTZ R193, R164, R193, !PT ;  /* 0x000000c1a4c17209 */ /* 0x000fe20007810000 */
[----:B------:R-:W-:-:S03]  /*1fc90*/  FMUL.FTZ R184, R2, R191 ;  /* 0x000000bf02b87220 */ /* 0x000fc60000410000 */
[----:B------:R-:W0:Y:S01]  /*1fca0*/  MUFU.TANH R129, R129 ;  /* 0x0000008100817308 */ /* 0x000e220000002400 */
[C---:B------:R-:W-:Y:S01]  /*1fcb0*/  FMUL.FTZ R188, R2.reuse, R195 ;  /* 0x000000c302bc7220 */ /* 0x040fe20000410000 */
[C---:B------:R-:W-:Y:S01]  /*1fcc0*/  FMUL.FTZ R191, R2.reuse, R198 ;  /* 0x000000c602bf7220 */ /* 0x040fe20000410000 */
[----:B------:R-:W-:Y:S01]  /*1fcd0*/  FMUL.FTZ R133, R2, R126 ;  /* 0x0000007e02857220 */ /* 0x000fe20000410000 */
[----:B------:R-:W-:-:S04]  /*1fce0*/  FMNMX.FTZ R193, R165, R193, !PT ;  /* 0x000000c1a5c17209 */ /* 0x000fc80007810000 */
[----:B------:R-:W2:Y:S01]  /*1fcf0*/  MUFU.TANH R132, R132 ;  /* 0x0000008400847308 */ /* 0x000ea20000002400 */
[----:B------:R-:W-:Y:S01]  /*1fd00*/  FMNMX.FTZ R193, R136, R193, !PT ;  /* 0x000000c188c17209 */ /* 0x000fe20007810000 */
[C---:B------:R-:W-:Y:S01]  /*1fd10*/  FMUL.FTZ R192, R2.reuse, R199 ;  /* 0x000000c702c07220 */ /* 0x040fe20000410000 */
[C---:B------:R-:W-:Y:S01]  /*1fd20*/  FMUL.FTZ R170, R2.reuse, R170 ;  /* 0x000000aa02aa7220 */ /* 0x040fe20000410000 */
[----:B------:R-:W-:-:S04]  /*1fd30*/  FMUL.FTZ R171, R2, R171 ;  /* 0x000000ab02ab7220 */ /* 0x000fc80000410000 */
[----:B------:R-:W-:Y:S01]  /*1fd40*/  MUFU.TANH R7, R7 ;  /* 0x0000000700077308 */ /* 0x000fe20000002400 */
[----:B------:R-:W-:-:S07]  /*1fd50*/  FMUL.FTZ R174, R2, R174 ;  /* 0x000000ae02ae7220 */ /* 0x000fce0000410000 */
[----:B------:R-:W-:Y:S01]  /*1fd60*/  MUFU.TANH R8, R8 ;  /* 0x0000000800087308 */ /* 0x000fe20000002400 */
[----:B------:R-:W-:-:S07]  /*1fd70*/  FMNMX.FTZ R193, R137, R193, !PT ;  /* 0x000000c189c17209 */ /* 0x000fce0007810000 */
[----:B------:R-:W-:Y:S08]  /*1fd80*/  MUFU.TANH R21, R21 ;  /* 0x0000001500157308 */ /* 0x000ff00000002400 */
[----:B------:R-:W3:Y:S01]  /*1fd90*/  MUFU.TANH R126, R194 ;  /* 0x000000c2007e7308 */ /* 0x000ee20000002400 */
[C---:B------:R-:W-:Y:S01]  /*1fda0*/  FMUL.FTZ R175, R2.reuse, R175 ;  /* 0x000000af02af7220 */ /* 0x040fe20000410000 */
[C---:B------:R-:W-:Y:S01]  /*1fdb0*/  FMUL.FTZ R178, R2.reuse, R178 ;  /* 0x000000b202b27220 */ /* 0x040fe20000410000 */
[C---:B------:R-:W-:Y:S01]  /*1fdc0*/  FMUL.FTZ R179, R2.reuse, R179 ;  /* 0x000000b302b37220 */ /* 0x040fe20000410000 */
[----:B------:R-:W-:-:S04]  /*1fdd0*/  FMUL.FTZ R182, R2, R182 ;  /* 0x000000b602b67220 */ /* 0x000fc80000410000 */
[----:B------:R-:W4:Y:S01]  /*1fde0*/  MUFU.TANH R184, R184 ;  /* 0x000000b800b87308 */ /* 0x000f220000002400 */
[----:B------:R-:W-:-:S07]  /*1fdf0*/  FMNMX.FTZ R193, R140, R193, !PT ;  /* 0x000000c18cc17209 */ /* 0x000fce0007810000 */
[----:B------:R-:W5:Y:S01]  /*1fe00*/  MUFU.TANH R187, R187 ;  /* 0x000000bb00bb7308 */ /* 0x000f620000002400 */
[----:B-1----:R-:W-:-:S07]  /*1fe10*/  FSEL R128, R128, -INF , P2 ;  /* 0xff80000080807808 */ /* 0x002fce0001000000 */
[----:B------:R-:W1:Y:S01]  /*1fe20*/  MUFU.TANH R188, R188 ;  /* 0x000000bc00bc7308 */ /* 0x000e620000002400 */
[----:B0-----:R-:W-:-:S07]  /*1fe30*/  FSEL R129, R129, -INF , P3 ;  /* 0xff80000081817808 */ /* 0x001fce0001800000 */
[----:B------:R-:W0:Y:S01]  /*1fe40*/  MUFU.TANH R191, R191 ;  /* 0x000000bf00bf7308 */ /* 0x000e220000002400 */
[----:B--2---:R-:W-:Y:S01]  /*1fe50*/  FSEL R132, R132, -INF , P4 ;  /* 0xff80000084847808 */ /* 0x004fe20002000000 */
[----:B------:R-:W-:Y:S01]  /*1fe60*/  FMUL.FTZ R183, R2, R183 ;  /* 0x000000b702b77220 */ /* 0x000fe20000410000 */
[----:B------:R-:W-:Y:S01]  /*1fe70*/  ISETP.GT.AND P2, PT, R4, RZ, PT ;  /* 0x000000ff0400720c */ /* 0x000fe20003f44270 */
[----:B------:R-:W-:Y:S01]  /*1fe80*/  FMUL.FTZ R154, R2, R154 ;  /* 0x0000009a029a7220 */ /* 0x000fe20000410000 */
[----:B------:R-:W-:-:S03]  /*1fe90*/  ISETP.GT.AND P3, PT, R4, 0x1, PT ;  /* 0x000000010400780c */ /* 0x000fc60003f64270 */
[----:B------:R-:W2:Y:S01]  /*1fea0*/  MUFU.TANH R192, R192 ;  /* 0x000000c000c07308 */ /* 0x000ea20000002400 */
[----:B------:R-:W-:Y:S01]  /*1feb0*/  ISETP.GT.AND P4, PT, R4, 0x8, PT ;  /* 0x000000080400780c */ /* 0x000fe20003f84270 */
[C---:B------:R-:W-:Y:S01]  /*1fec0*/  FMUL.FTZ R155, R2.reuse, R155 ;  /* 0x0000009b029b7220 */ /* 0x040fe20000410000 */
[----:B------:R-:W-:-:S05]  /*1fed0*/  FMUL.FTZ R158, R2, R158 ;  /* 0x0000009e029e7220 */ /* 0x000fca0000410000 */
[----:B------:R-:W2:Y:S01]  /*1fee0*/  MUFU.TANH R170, R170 ;  /* 0x000000aa00aa7308 */ /* 0x000ea20000002400 */
[----:B------:R-:W-:-:S07]  /*1fef0*/  FMNMX.FTZ R193, R141, R193, !PT ;  /* 0x000000c18dc17209 */ /* 0x000fce0007810000 */
[----:B------:R-:W2:Y:S01]  /*1ff00*/  MUFU.TANH R171, R171 ;  /* 0x000000ab00ab7308 */ /* 0x000ea20000002400 */
[----:B---3--:R-:W-:-:S07]  /*1ff10*/  FSEL R126, R126, -INF , P1 ;  /* 0xff8000007e7e7808 */ /* 0x008fce0000800000 */
[----:B------:R-:W3:Y:S01]  /*1ff20*/  MUFU.TANH R174, R174 ;  /* 0x000000ae00ae7308 */ /* 0x000ee20000002400 */
[----:B------:R-:W-:Y:S02]  /*1ff30*/  FSEL R7, R7, -INF , P2 ;  /* 0xff80000007077808 */ /* 0x000fe40001000000 */
[----:B------:R-:W-:Y:S02]  /*1ff40*/  FSEL R8, R8, -INF , P3 ;  /* 0xff80000008087808 */ /* 0x000fe40001800000 */
[----:B------:R-:W-:-:S03]  /*1ff50*/  FSEL R21, R21, -INF , P4 ;  /* 0xff80000015157808 */ /* 0x000fc60002000000 */
[----:B------:R-:W3:Y:S01]  /*1ff60*/  MUFU.TANH R175, R175 ;  /* 0x000000af00af7308 */ /* 0x000ee20000002400 */
[----:B------:R-:W-:Y:S01]  /*1ff70*/  ISETP.GT.AND P1, PT, R4, 0x9, PT ;  /* 0x000000090400780c */ /* 0x000fe20003f24270 */
[----:B------:R-:W-:Y:S01]  /*1ff80*/  FMUL.FTZ R159, R2, R159 ;  /* 0x0000009f029f7220 */ /* 0x000fe20000410000 */
[----:B------:R-:W-:Y:S01]  /*1ff90*/  ISETP.GT.AND P2, PT, R4, 0x10, PT ;  /* 0x000000100400780c */ /* 0x000fe20003f44270 */
[----:B------:R-:W-:Y:S01]  /*1ffa0*/  FMUL.FTZ R162, R2, R162 ;  /* 0x000000a202a27220 */ /* 0x000fe20000410000 */
[----:B------:R-:W-:-:S03]  /*1ffb0*/  ISETP.GT.AND P3, PT, R4, 0x11, PT ;  /* 0x000000110400780c */ /* 0x000fc60003f64270 */
[----:B------:R-:W3:Y:S01]  /*1ffc0*/  MUFU.TANH R178, R178 ;  /* 0x000000b200b27308 */ /* 0x000ee20000002400 */
[----:B------:R-:W-:Y:S01]  /*1ffd0*/  ISETP.GT.AND P4, PT, R4, 0x18, PT ;  /* 0x000000180400780c */ /* 0x000fe20003f84270 */
[C---:B------:R-:W-:Y:S01]  /*1ffe0*/  FMUL.FTZ R163, R2.reuse, R163 ;  /* 0x000000a302a37220 */ /* 0x040fe20000410000 */
[----:B------:R-:W-:Y:S01]  /*1fff0*/  FMUL.FTZ R166, R2, R166 ;  /* 0x000000a602a67220 */ /* 0x000fe20000410000 */
[----:B------:R-:W-:-:S04]  /*20000*/  FMNMX.FTZ R193, R144, R193, !PT ;  /* 0x000000c190c17209 */ /* 0x000fc80007810000 */
[----:B------:R-:W3:Y:S01]  /*20010*/  MUFU.TANH R179, R179 ;  /* 0x000000b300b37308 */ /* 0x000ee20000002400 */
[----:B----4-:R-:W-:-:S07]  /*20020*/  FSEL R184, R184, -INF , P1 ;  /* 0xff800000b8b87808 */ /* 0x010fce0000800000 */
[----:B------:R-:W4:Y:S01]  /*20030*/  MUFU.TANH R182, R182 ;  /* 0x000000b600b67308 */ /* 0x000f220000002400 */
[----:B-----5:R-:W-:Y:S02]  /*20040*/  FSEL R187, R187, -INF , P2 ;  /* 0xff800000bbbb7808 */ /* 0x020fe40001000000 */
[----:B-1----:R-:W-:Y:S02]  /*20050*/  FSEL R188, R188, -INF , P3 ;  /* 0xff800000bcbc7808 */ /* 0x002fe40001800000 */
[----:B0-----:R-:W-:-:S03]  /*20060*/  FSEL R191, R191, -INF , P4 ;  /* 0xff800000bfbf7808 */ /* 0x001fc60002000000 */
[----:B------:R-:W0:Y:S01]  /*20070*/  MUFU.TANH R183, R183 ;  /* 0x000000b700b77308 */ /* 0x000e220000002400 */
[----:B------:R-:W-:Y:S01]  /*20080*/  ISETP.GT.AND P1, PT, R4, 0x19, PT ;  /* 0x000000190400780c */ /* 0x000fe20003f24270 */
[----:B------:R-:W-:Y:S01]  /*20090*/  FMUL.FTZ R167, R2, R167 ;  /* 0x000000a702a77220 */ /* 0x000fe20000410000 */
[----:B------:R-:W-:Y:S01]  /*200a0*/  ISETP.GT.AND P2, PT, R4, 0x20, PT ;  /* 0x000000200400780c */ /* 0x000fe20003f44270 */
[----:B------:R-:W-:Y:S01]  /*200b0*/  FMUL.FTZ R138, R2, R138 ;  /* 0x0000008a028a7220 */ /* 0x000fe20000410000 */
[----:B------:R-:W-:-:S03]  /*200c0*/  ISETP.GT.AND P3, PT, R4, 0x21, PT ;  /* 0x000000210400780c */ /* 0x000fc60003f64270 */
[----:B------:R-:W1:Y:S01]  /*200d0*/  MUFU.TANH R154, R154 ;  /* 0x0000009a009a7308 */ /* 0x000e620000002400 */
[----:B------:R-:W-:Y:S01]  /*200e0*/  ISETP.GT.AND P4, PT, R4, 0x28, PT ;  /* 0x000000280400780c */ /* 0x000fe20003f84270 */
[C---:B------:R-:W-:Y:S01]  /*200f0*/  FMUL.FTZ R139, R2.reuse, R139 ;  /* 0x0000008b028b7220 */ /* 0x040fe20000410000 */
[----:B------:R-:W-:Y:S01]  /*20100*/  FMNMX.FTZ R193, R145, R193, !PT ;  /* 0x000000c191c17209 */ /* 0x000fe20007810000 */
[----:B------:R-:W-:-:S04]  /*20110*/  FMUL.FTZ R142, R2, R142 ;  /* 0x0000008e028e7220 */ /* 0x000fc80000410000 */
[----:B------:R-:W5:Y:S01]  /*20120*/  MUFU.TANH R155, R155 ;  /* 0x0000009b009b7308 */ /* 0x000f620000002400 */
[----:B--2---:R-:W-:-:S07]  /*20130*/  FSEL R192, R192, -INF , P1 ;  /* 0xff800000c0c07808 */ /* 0x004fce0000800000 */
[----:B------:R-:W2:Y:S01]  /*20140*/  MUFU.TANH R158, R158 ;  /* 0x0000009e009e7308 */ /* 0x000ea20000002400 */
[----:B------:R-:W-:Y:S02]  /*20150*/  FSEL R170, R170, -INF , P2 ;  /* 0xff800000aaaa7808 */ /* 0x000fe40001000000 */
[----:B------:R-:W-:Y:S02]  /*20160*/  FSEL R171, R171, -INF , P3 ;  /* 0xff800000abab7808 */ /* 0x000fe40001800000 */
[----:B---3--:R-:W-:-:S03]  /*20170*/  FSEL R174, R174, -INF , P4 ;  /* 0xff800000aeae7808 */ /* 0x008fc60002000000 */
[----:B------:R-:W3:Y:S01]  /*20180*/  MUFU.TANH R159, R159 ;  /* 0x0000009f009f7308 */ /* 0x000ee20000002400 */
[----:B------:R-:W-:Y:S01]  /*20190*/  FMNMX.FTZ R193, R148, R193, !PT ;  /* 0x000000c194c17209 */ /* 0x000fe20007810000 */
[----:B------:R-:W-:Y:S01]  /*201a0*/  FMUL.FTZ R143, R2, R143 ;  /* 0x0000008f028f7220 */ /* 0x000fe20000410000 */
[----:B------:R-:W-:Y:S01]  /*201b0*/  ISETP.GT.AND P1, PT, R4, 0x29, PT ;  /* 0x000000290400780c */ /* 0x000fe20003f24270 */
[----:B------:R-:W-:Y:S01]  /*201c0*/  FMUL.FTZ R146, R2, R146 ;  /* 0x0000009202927220 */ /* 0x000fe20000410000 */
[----:B------:R-:W-:-:S03]  /*201d0*/  ISETP.GT.AND P2, PT, R4, 0x30, PT ;  /* 0x000000300400780c */ /* 0x000fc60003f44270 */
[----:B------:R-:W3:Y:S01]  /*201e0*/  MUFU.TANH R162, R162 ;  /* 0x000000a200a27308 */ /* 0x000ee20000002400 */
[----:B------:R-:W-:Y:S01]  /*201f0*/  ISETP.GT.AND P3, PT, R4, 0x31, PT ;  /* 0x000000310400780c */ /* 0x000fe20003f64270 */
[----:B------:R-:W-:Y:S01]  /*20200*/  FMUL.FTZ R147, R2, R147 ;  /* 0x0000009302937220 */ /* 0x000fe20000410000 */
[----:B------:R-:W-:Y:S01]  /*20210*/  ISETP.GT.AND P4, PT, R4, 0x38, PT ;  /* 0x000000380400780c */ /* 0x000fe20003f84270 */
[----:B------:R-:W-:-:S04]  /*20220*/  FMUL.FTZ R150, R2, R150 ;  /* 0x0000009602967220 */ /* 0x000fc80000410000 */
[----:B------:R-:W3:Y:S01]  /*20230*/  MUFU.TANH R163, R163 ;  /* 0x000000a300a37308 */ /* 0x000ee20000002400 */
[----:B------:R-:W-:-:S07]  /*20240*/  FMNMX.FTZ R193, R149, R193, !PT ;  /* 0x000000c195c17209 */ /* 0x000fce0007810000 */
[----:B------:R-:W3:Y:S01]  /*20250*/  MUFU.TANH R166, R166 ;  /* 0x000000a600a67308 */ /* 0x000ee20000002400 */
[----:B------:R-:W-:Y:S02]  /*20260*/  FSEL R175, R175, -INF , P1 ;  /* 0xff800000afaf7808 */ /* 0x000fe40000800000 */
[----:B------:R-:W-:Y:S02]  /*20270*/  FSEL R178, R178, -INF , P2 ;  /* 0xff800000b2b27808 */ /* 0x000fe40001000000 */
[----:B------:R-:W-:-:S03]  /*20280*/  FSEL R179, R179, -INF , P3 ;  /* 0xff800000b3b37808 */ /* 0x000fc60001800000 */
[----:B------:R-:W3:Y:S01]  /*20290*/  MUFU.TANH R167, R167 ;  /* 0x000000a700a77308 */ /* 0x000ee20000002400 */
[----:B----4-:R-:W-:Y:S01]  /*202a0*/  FSEL R182, R182, -INF , P4 ;  /* 0xff800000b6b67808 */ /* 0x010fe20002000000 */
[----:B------:R-:W-:Y:S01]  /*202b0*/  FMUL.FTZ R151, R2, R151 ;  /* 0x0000009702977220 */ /* 0x000fe20000410000 */
[----:B------:R-:W-:Y:S01]  /*202c0*/  ISETP.GT.AND P1, PT, R4, 0x39, PT ;  /* 0x000000390400780c */ /* 0x000fe20003f24270 */
[----:B------:R-:W-:Y:S01]  /*202d0*/  FMUL.FTZ R122, R2, R122 ;  /* 0x0000007a027a7220 */ /* 0x000fe20000410000 */
[----:B------:R-:W-:-:S03]  /*202e0*/  ISETP.GT.AND P2, PT, R4, 0x40, PT ;  /* 0x000000400400780c */ /* 0x000fc60003f44270 */
[----:B------:R-:W4:Y:S01]  /*202f0*/  MUFU.TANH R138, R138 ;  /* 0x0000008a008a7308 */ /* 0x000f220000002400 */
[----:B------:R-:W-:Y:S01]  /*20300*/  ISETP.GT.AND P3, PT, R4, 0x41, PT ;  /* 0x000000410400780c */ /* 0x000fe20003f64270 */
[----:B------:R-:W-:Y:S01]  /*20310*/  FMUL.FTZ R123, R2, R123 ;  /* 0x0000007b027b7220 */ /* 0x000fe20000410000 */
[----:B------:R-:W-:-:S05]  /*20320*/  ISETP.GT.AND P4, PT, R4, 0x48, PT ;  /* 0x000000480400780c */ /* 0x000fca0003f84270 */
[----:B------:R-:W4:Y:S01]  /*20330*/  MUFU.TANH R139, R139 ;  /* 0x0000008b008b7308 */ /* 0x000f220000002400 */
[----:B------:R-:W-:-:S07]  /*20340*/  FMNMX.FTZ R193, R120, R193, !PT ;  /* 0x000000c178c17209 */ /* 0x000fce0007810000 */
[----:B------:R-:W4:Y:S01]  /*20350*/  MUFU.TANH R142, R142 ;  /* 0x0000008e008e7308 */ /* 0x000f220000002400 */
[----:B0-----:R-:W-:Y:S02]  /*20360*/  FSEL R183, R183, -INF , P1 ;  /* 0xff800000b7b77808 */ /* 0x001fe40000800000 */
[----:B-1----:R-:W-:Y:S02]  /*20370*/  FSEL R154, R154, -INF , P2 ;  /* 0xff8000009a9a7808 */ /* 0x002fe40001000000 */
[----:B-----5:R-:W-:-:S03]  /*20380*/  FSEL R155, R155, -INF , P3 ;  /* 0xff8000009b9b7808 */ /* 0x020fc60001800000 */
[----:B------:R-:W0:Y:S01]  /*20390*/  MUFU.TANH R143, R143 ;  /* 0x0000008f008f7308 */ /* 0x000e220000002400 */
[----:B--2---:R-:W-:Y:S02]  /*203a0*/  FSEL R158, R158, -INF , P4 ;  /* 0xff8000009e9e7808 */ /* 0x004fe40002000000 */
[C---:B------:R-:W-:Y:S02]  /*203b0*/  ISETP.GT.AND P1, PT, R4.reuse, 0x49, PT ;  /* 0x000000490400780c */ /* 0x040fe40003f24270 */
[----:B------:R-:W-:-:S03]  /*203c0*/  ISETP.GT.AND P2, PT, R4, 0x50, PT ;  /* 0x000000500400780c */ /* 0x000fc60003f44270 */
[----:B------:R-:W1:Y:S01]  /*203d0*/  MUFU.TANH R146, R146 ;  /* 0x0000009200927308 */ /* 0x000e620000002400 */
[C---:B------:R-:W-:Y:S02]  /*203e0*/  ISETP.GT.AND P3, PT, R4.reuse, 0x51, PT ;  /* 0x000000510400780c */ /* 0x040fe40003f64270 */
[----:B------:R-:W-:-:S05]  /*203f0*/  ISETP.GT.AND P4, PT, R4, 0x58, PT ;  /* 0x000000580400780c */ /* 0x000fca0003f84270 */
[----:B------:R-:W2:Y:S01]  /*20400*/  MUFU.TANH R147, R147 ;  /* 0x0000009300937308 */ /* 0x000ea20000002400 */
[----:B------:R-:W-:-:S07]  /*20410*/  FMNMX.FTZ R193, R121, R193, !PT ;  /* 0x000000c179c17209 */ /* 0x000fce0007810000 */
[----:B------:R-:W5:Y:S01]  /*20420*/  MUFU.TANH R150, R150 ;  /* 0x0000009600967308 */ /* 0x000f620000002400 */
[----:B---3--:R-:W-:Y:S02]  /*20430*/  FSEL R159, R159, -INF , P1 ;  /* 0xff8000009f9f7808 */ /* 0x008fe40000800000 */
[----:B------:R-:W-:Y:S02]  /*20440*/  FSEL R162, R162, -INF , P2 ;  /* 0xff800000a2a27808 */ /* 0x000fe40001000000 */
[----:B------:R-:W-:-:S03]  /*20450*/  FSEL R163, R163, -INF , P3 ;  /* 0xff800000a3a37808 */ /* 0x000fc60001800000 */
[----:B------:R-:W3:Y:S01]  /*20460*/  MUFU.TANH R151, R151 ;  /* 0x0000009700977308 */ /* 0x000ee20000002400 */
[----:B------:R-:W-:Y:S02]  /*20470*/  FSEL R166, R166, -INF , P4 ;  /* 0xff800000a6a67808 */ /* 0x000fe40002000000 */
[C---:B------:R-:W-:Y:S02]  /*20480*/  ISETP.GT.AND P1, PT, R4.reuse, 0x59, PT ;  /* 0x000000590400780c */ /* 0x040fe40003f24270 */
[----:B------:R-:W-:-:S03]  /*20490*/  ISETP.GT.AND P2, PT, R4, 0x60, PT ;  /* 0x000000600400780c */ /* 0x000fc60003f44270 */
[----:B------:R-:W3:Y:S01]  /*204a0*/  MUFU.TANH R122, R122 ;  /* 0x0000007a007a7308 */ /* 0x000ee20000002400 */
[C---:B------:R-:W-:Y:S02]  /*204b0*/  ISETP.GT.AND P3, PT, R4.reuse, 0x61, PT ;  /* 0x000000610400780c */ /* 0x040fe40003f64270 */
[----:B------:R-:W-:Y:S02]  /*204c0*/  ISETP.GT.AND P4, PT, R4, 0x68, PT ;  /* 0x000000680400780c */ /* 0x000fe40003f84270 */
[----:B------:R-:W-:-:S03]  /*204d0*/  FMNMX.FTZ R193, R124, R193, !PT ;  /* 0x000000c17cc17209 */ /* 0x000fc60007810000 */
[----:B------:R-:W3:Y:S01]  /*204e0*/  MUFU.TANH R123, R123 ;  /* 0x0000007b007b7308 */ /* 0x000ee20000002400 */
[----:B------:R-:W-:-:S07]  /*204f0*/  FSEL R167, R167, -INF , P1 ;  /* 0xff800000a7a77808 */ /* 0x000fce0000800000 */
[----:B------:R-:W3:Y:S01]  /*20500*/  MUFU.TANH R133, R133 ;  /* 0x0000008500857308 */ /* 0x000ee20000002400 */
[----:B----4-:R-:W-:Y:S02]  /*20510*/  FSEL R138, R138, -INF , P2 ;  /* 0xff8000008a8a7808 */ /* 0x010fe40001000000 */
[----:B------:R-:W-:Y:S02]  /*20520*/  FSEL R139, R139, -INF , P3 ;  /* 0xff8000008b8b7808 */ /* 0x000fe40001800000 */
[----:B------:R-:W-:Y:S02]  /*20530*/  FSEL R142, R142, -INF , P4 ;  /* 0xff8000008e8e7808 */ /* 0x000fe40002000000 */
[----:B------:R-:W-:Y:S02]  /*20540*/  FMNMX.FTZ R193, R125, R193, !PT ;  /* 0x000000c17dc17209 */ /* 0x000fe40007810000 */
[C---:B------:R-:W-:Y:S02]  /*20550*/  ISETP.GT.AND P1, PT, R4.reuse, 0x69, PT ;  /* 0x000000690400780c */ /* 0x040fe40003f24270 */
[----:B------:R-:W-:-:S02]  /*20560*/  ISETP.GT.AND P2, PT, R4, 0x70, PT ;  /* 0x000000700400780c */ /* 0x000fc40003f44270 */
[C---:B------:R-:W-:Y:S02]  /*20570*/  ISETP.GT.AND P3, PT, R4.reuse, 0x71, PT ;  /* 0x000000710400780c */ /* 0x040fe40003f64270 */
[----:B------:R-:W-:Y:S02]  /*20580*/  ISETP.GT.AND P4, PT, R4, 0x78, PT ;  /* 0x000000780400780c */ /* 0x000fe40003f84270 */
[----:B------:R-:W-:Y:S02]  /*20590*/  FMNMX.FTZ R193, R128, R193, !PT ;  /* 0x000000c180c17209 */ /* 0x000fe40007810000 */
[----:B0-----:R-:W-:Y:S02]  /*205a0*/  FSEL R143, R143, -INF , P1 ;  /* 0xff8000008f8f7808 */ /* 0x001fe40000800000 */
[----:B-1----:R-:W-:Y:S02]  /*205b0*/  FSEL R146, R146, -INF , P2 ;  /* 0xff80000092927808 */ /* 0x002fe40001000000 */
[----:B--2---:R-:W-:-:S02]  /*205c0*/  FSEL R147, R147, -INF , P3 ;  /* 0xff80000093937808 */ /* 0x004fc40001800000 */
[----:B-----5:R-:W-:Y:S02]  /*205d0*/  FSEL R150, R150, -INF , P4 ;  /* 0xff80000096967808 */ /* 0x020fe40002000000 */
[C---:B------:R-:W-:Y:S02]  /*205e0*/  ISETP.GT.AND P1, PT, R4.reuse, 0x79, PT ;  /* 0x000000790400780c */ /* 0x040fe40003f24270 */
[C---:B------:R-:W-:Y:S02]  /*205f0*/  ISETP.GT.AND P2, PT, R4.reuse, 0x80, PT ;  /* 0x000000800400780c */ /* 0x040fe40003f44270 */
[C---:B------:R-:W-:Y:S02]  /*20600*/  ISETP.GT.AND P3, PT, R4.reuse, 0x81, PT ;  /* 0x000000810400780c */ /* 0x040fe40003f64270 */
[----:B------:R-:W-:Y:S02]  /*20610*/  ISETP.GT.AND P4, PT, R4, 0x88, PT ;  /* 0x000000880400780c */ /* 0x000fe40003f84270 */
[----:B------:R-:W-:-:S02]  /*20620*/  FMNMX.FTZ R193, R129, R193, !PT ;  /* 0x000000c181c17209 */ /* 0x000fc40007810000 */
[----:B---3--:R-:W-:Y:S02]  /*20630*/  FSEL R151, R151, -INF , P1 ;  /* 0xff80000097977808 */ /* 0x008fe40000800000 */
[----:B------:R-:W-:Y:S02]  /*20640*/  FSEL R122, R122, -INF , P2 ;  /* 0xff8000007a7a7808 */ /* 0x000fe40001000000 */
[----:B------:R-:W-:Y:S02]  /*20650*/  FSEL R123, R123, -INF , P3 ;  /* 0xff8000007b7b7808 */ /* 0x000fe40001800000 */
[----:B------:R-:W-:Y:S02]  /*20660*/  FSEL R133, R133, -INF , P4 ;  /* 0xff80000085857808 */ /* 0x000fe40002000000 */
[C---:B------:R-:W-:Y:S02]  /*20670*/  ISETP.GT.AND P1, PT, R4.reuse, 0x89, PT ;  /* 0x000000890400780c */ /* 0x040fe40003f24270 */
[----:B------:R-:W-:-:S02]  /*20680*/  ISETP.GT.AND P2, PT, R4, 0x90, PT ;  /* 0x000000900400780c */ /* 0x000fc40003f44270 */
[C---:B------:R-:W-:Y:S02]  /*20690*/  ISETP.GT.AND P3, PT, R4.reuse, 0x91, PT ;  /* 0x000000910400780c */ /* 0x040fe40003f64270 */
[C---:B------:R-:W-:Y:S02]  /*206a0*/  ISETP.GT.AND P4, PT, R4.reuse, 0x98, PT ;  /* 0x000000980400780c */ /* 0x040fe40003f84270 */
[----:B------:R-:W-:Y:S02]  /*206b0*/  ISETP.GT.AND P5, PT, R4, 0x99, PT ;  /* 0x000000990400780c */ /* 0x000fe40003fa4270 */
[----:B------:R-:W-:-:S04]  /*206c0*/  FMNMX.FTZ R4, R132, R193, !PT ;  /* 0x000000c184047209 */ /* 0x000fc80007810000 */
[----:B------:R-:W-:-:S05]  /*206d0*/  FMNMX.FTZ R4, R126, R4, !PT ;  /* 0x000000047e047209 */ /* 0x000fca0007810000 */
[----:B------:R-:W0:Y:S02]  /*206e0*/  SHFL.BFLY PT, R193, R4, 0x2, 0x1f ;  /* 0x0c401f0004c17f89 */ /* 0x000e2400000e0000 */
[----:B0-----:R-:W-:-:S05]  /*206f0*/  FMNMX.FTZ R4, R4, R193, !PT ;  /* 0x000000c104047209 */ /* 0x001fca0007810000 */
[----:B------:R-:W0:Y:S01]  /*20700*/  SHFL.BFLY PT, R193, R4, 0x1, 0x1f ;  /* 0x0c201f0004c17f89 */ /* 0x000e2200000e0000 */
[----:B------:R-:W-:Y:S01]  /*20710*/  UMOV UR52, UR51 ;  /* 0x0000003300347c82 */ /* 0x000fe20008000000 */
[----:B0-----:R-:W-:-:S04]  /*20720*/  FMNMX.FTZ R4, R4, R193, !PT ;  /* 0x000000c104047209 */ /* 0x001fc80007810000 */
[----:B------:R-:W-:-:S04]  /*20730*/  FSETP.NEU.FTZ.AND P6, PT, R4, -INF , PT ;  /* 0xff8000000400780b */ /* 0x000fc80003fdd000 */
[----:B------:R-:W-:-:S05]  /*20740*/  FSEL R193, R4, RZ, P6 ;  /* 0x000000ff04c17208 */ /* 0x000fca0003000000 */
[----:B------:R-:W-:Y:S01]  /*20750*/  FADD.FTZ R9, -R193, R9 ;  /* 0x00000009c1097221 */ /* 0x000fe20000010100 */
[----:B------:R-:W-:-:S04]  /*20760*/  IMAD.U32 R193, RZ, RZ, UR52 ;  /* 0x00000034ffc17e24 */ /* 0x000fc8000f8e00ff */
[----:B------:R-:W-:-:S05]  /*20770*/  FFMA.FTZ R193, R4, R193, -8 ;  /* 0xc100000004c17423 */ /* 0x000fca00000100c1 */
[----:B------:R-:W-:-:S05]  /*20780*/  FSEL R193, R193, RZ, P6 ;  /* 0x000000ffc1c17208 */ /* 0x000fca0003000000 */
        /* <DEDUP_REMOVED lines=68> */
[----:B------:R-:W-:-:S03]  /*20bd0*/  FMUL.FTZ R127, R2, R127 ;  /* 0x0000007f027f7220 */ /* 0x000fc60000410000 */
[----:B------:R-:W-:Y:S01]  /*20be0*/  FMNMX.FTZ R193, R146, R193, !PT ;  /* 0x000000c192c17209 */ /* 0x000fe20007810000 */
[----:B------:R-:W-:-:S03]  /*20bf0*/  FMUL.FTZ R130, R2, R130 ;  /* 0x0000008202827220 */ /* 0x000fc60000410000 */
[----:B------:R-:W-:Y:S01]  /*20c00*/  FMNMX.FTZ R193, R147, R193, !PT ;  /* 0x000000c193c17209 */ /* 0x000fe20007810000 */
[----:B------:R-:W0:Y:S01]  /*20c10*/  MUFU.TANH R127, R127 ;  /* 0x0000007f007f7308 */ /* 0x000e220000002400 */
[----:B------:R-:W-:Y:S02]  /*20c20*/  FMUL.FTZ R131, R2, R131 ;  /* 0x0000008302837220 */ /* 0x000fe40000410000 */
[----:B------:R-:W-:Y:S01]  /*20c30*/  FMNMX.FTZ R193, R150, R193, !PT ;  /* 0x000000c196c17209 */ /* 0x000fe20007810000 */
[----:B------:R-:W-:-:S03]  /*20c40*/  FMUL.FTZ R134, R2, R134 ;  /* 0x0000008602867220 */ /* 0x000fc60000410000 */
[----:B------:R-:W-:Y:S01]  /*20c50*/  FMNMX.FTZ R193, R151, R193, !PT ;  /* 0x000000c197c17209 */ /* 0x000fe20007810000 */
[----:B------:R-:W1:Y:S01]  /*20c60*/  MUFU.TANH R130, R130 ;  /* 0x0000008200827308 */ /* 0x000e620000002400 */
[----:B------:R-:W-:Y:S02]  /*20c70*/  FMUL.FTZ R135, R2, R135 ;  /* 0x0000008702877220 */ /* 0x000fe40000410000 */
[----:B------:R-:W-:-:S05]  /*20c80*/  FMNMX.FTZ R193, R122, R193, !PT ;  /* 0x000000c17ac17209 */ /* 0x000fca0007810000 */
[----:B------:R-:W2:Y:S01]  /*20c90*/  MUFU.TANH R131, R131 ;  /* 0x0000008300837308 */ /* 0x000ea20000002400 */
[----:B------:R-:W-:Y:S02]  /*20ca0*/  FMNMX.FTZ R193, R123, R193, !PT ;  /* 0x000000c17bc17209 */ /* 0x000fe40007810000 */
[----:B0-----:R-:W-:-:S05]  /*20cb0*/  FSEL R127, R127, -INF , P1 ;  /* 0xff8000007f7f7808 */ /* 0x001fca0000800000 */
[----:B------:R-:W0:Y:S01]  /*20cc0*/  MUFU.TANH R134, R134 ;  /* 0x0000008600867308 */ /* 0x000e220000002400 */
[----:B------:R-:W-:Y:S02]  /*20cd0*/  FMNMX.FTZ R193, R133, R193, !PT ;  /* 0x000000c185c17209 */ /* 0x000fe40007810000 */
[----:B-1----:R-:W-:-:S05]  /*20ce0*/  FSEL R130, R130, -INF , P2 ;  /* 0xff80000082827808 */ /* 0x002fca0001000000 */
[----:B------:R-:W1:Y:S01]  /*20cf0*/  MUFU.TANH R135, R135 ;  /* 0x0000008700877308 */ /* 0x000e620000002400 */
[----:B------:R-:W-:Y:S02]  /*20d00*/  FMNMX.FTZ R193, R127, R193, !PT ;  /* 0x000000c17fc17209 */ /* 0x000fe40007810000 */
[----:B--2---:R-:W-:Y:S02]  /*20d10*/  FSEL R131, R131, -INF , P3 ;  /* 0xff80000083837808 */ /* 0x004fe40001800000 */
[----:B------:R-:W-:Y:S02]  /*20d20*/  FMNMX.FTZ R193, R130, R193, !PT ;  /* 0x000000c182c17209 */ /* 0x000fe40007810000 */
[----:B0-----:R-:W-:Y:S02]  /*20d30*/  FSEL R134, R134, -INF , P4 ;  /* 0xff80000086867808 */ /* 0x001fe40002000000 */
[----:B------:R-:W-:-:S04]  /*20d40*/  FMNMX.FTZ R193, R131, R193, !PT ;  /* 0x000000c183c17209 */ /* 0x000fc80007810000 */
[----:B------:R-:W-:Y:S02]  /*20d50*/  FMNMX.FTZ R193, R134, R193, !PT ;  /* 0x000000c186c17209 */ /* 0x000fe40007810000 */
[----:B-1----:R-:W-:-:S04]  /*20d60*/  FSEL R135, R135, -INF , P5 ;  /* 0xff80000087877808 */ /* 0x002fc80002800000 */
[----:B------:R-:W-:-:S05]  /*20d70*/  FMNMX.FTZ R193, R135, R193, !PT ;  /* 0x000000c187c17209 */ /* 0x000fca0007810000 */
[----:B------:R-:W0:Y:S01]  /*20d80*/  SHFL.BFLY PT, R194, R193, 0x2, 0x1f ;  /* 0x0c401f00c1c27f89 */ /* 0x000e2200000e0000 */
[----:B------:R1:W-:Y:S01]  /*20d90*/  MUFU.EX2 R195, R15 ;  /* 0x0000000f00c37308 */ /* 0x0003e20000000800 */
[----:B0-----:R-:W-:-:S05]  /*20da0*/  FMNMX.FTZ R194, R193, R194, !PT ;  /* 0x000000c2c1c27209 */ /* 0x001fca0007810000 */
[----:B-1----:R-:W0:Y:S02]  /*20db0*/  SHFL.BFLY PT, R15, R194, 0x1, 0x1f ;  /* 0x0c201f00c20f7f89 */ /* 0x002e2400000e0000 */
[----:B0-----:R-:W-:-:S04]  /*20dc0*/  FMNMX.FTZ R15, R194, R15, !PT ;  /* 0x0000000fc20f7209 */ /* 0x001fc80007810000 */
[----:B------:R-:W-:-:S04]  /*20dd0*/  FSETP.NEU.FTZ.AND P1, PT, R15, -INF , PT ;  /* 0xff8000000f00780b */ /* 0x000fc80003f3d000 */
[----:B------:R-:W-:-:S05]  /*20de0*/  FSEL R193, R15, RZ, P1 ;  /* 0x000000ff0fc17208 */ /* 0x000fca0000800000 */
[----:B------:R-:W-:Y:S01]  /*20df0*/  FADD.FTZ R10, -R193, R10 ;  /* 0x0000000ac10a7221 */ /* 0x000fe20000010100 */
[----:B------:R-:W-:-:S04]  /*20e00*/  IMAD.U32 R193, RZ, RZ, UR52 ;  /* 0x00000034ffc17e24 */ /* 0x000fc8000f8e00ff */
[----:B------:R-:W-:Y:S01]  /*20e10*/  FFMA.FTZ R193, R15, R193, -8 ;  /* 0xc10000000fc17423 */ /* 0x000fe200000100c1 */
[----:B------:R-:W-:-:S04]  /*20e20*/  FMUL.FTZ R9, R9, UR52 ;  /* 0x0000003409097c20 */ /* 0x000fc80008410000 */
[----:B------:R-:W-:Y:S01]  /*20e30*/  FSEL R194, R193, RZ, P1 ;  /* 0x000000ffc1c27208 */ /* 0x000fe20000800000 */
[----:B------:R-:W-:-:S04]  /*20e40*/  FMUL.FTZ R10, R10, UR52 ;  /* 0x000000340a0a7c20 */ /* 0x000fc80008410000 */
[--C-:B------:R-:W-:Y:S01]  /*20e50*/  FFMA.FTZ R7, R7, UR52, -R194.reuse ;  /* 0x0000003407077c23 */ /* 0x100fe200080108c2 */
[----:B------:R-:W-:-:S01]  /*20e60*/  FFMA.FTZ R8, R8, UR52, -R194 ;  /* 0x0000003408087c23 */ /* 0x000fc200080108c2 */
[----:B------:R-:W-:Y:S01]  /*20e70*/  MUFU.EX2 R5, R5 ;  /* 0x0000000500057308 */ /* 0x000fe20000000800 */
[----:B------:R-:W-:-:S07]  /*20e80*/  FFMA.FTZ R21, R21, UR52, -R194 ;  /* 0x0000003415157c23 */ /* 0x000fce00080108c2 */
[----:B------:R-:W0:Y:S01]  /*20e90*/  MUFU.EX2 R9, R9 ;  /* 0x0000000900097308 */ /* 0x000e220000000800 */
[----:B------:R-:W-:-:S07]  /*20ea0*/  FFMA.FTZ R184, R184, UR52, -R194 ;  /* 0x00000034b8b87c23 */ /* 0x000fce00080108c2 */
[----:B------:R-:W-:Y:S01]  /*20eb0*/  MUFU.EX2 R7, R7 ;  /* 0x0000000700077308 */ /* 0x000fe20000000800 */
[----:B------:R-:W-:-:S07]  /*20ec0*/  IMAD R193, R221, 0x8, R18 ;  /* 0x00000008ddc17824 */ /* 0x000fce00078e0212 */
        /* <DEDUP_REMOVED lines=9> */
[--C-:B------:R-:W-:Y:S01]  /*20f60*/  FFMA.FTZ R174, R174, UR52, -R194.reuse ;  /* 0x00000034aeae7c23 */ /* 0x100fe200080108c2 */
[----:B------:R-:W-:-:S03]  /*20f70*/  FFMA.FTZ R175, R175, UR52, -R194 ;  /* 0x00000034afaf7c23 */ /* 0x000fc600080108c2 */
[----:B------:R-:W4:Y:S01]  /*20f80*/  MUFU.EX2 R14, R14 ;  /* 0x0000000e000e7308 */ /* 0x000f220000000800 */
        /* <DEDUP_REMOVED lines=29> */
[----:B------:R-:W-:Y:S01]  /*21160*/  VIADD R193, R193, 0x33440 ;  /* 0x00033440c1c17836 */ /* 0x000fe20000000000 */
[----:B------:R-:W5:Y:S01]  /*21170*/  MUFU.EX2 R184, R184 ;  /* 0x000000b800b87308 */ /* 0x000f620000000800 */
[----:B------:R-:W-:-:S02]  /*21180*/  IMAD.U32 R194, RZ, RZ, UR38 ;  /* 0x00000026ffc27e24 */ /* 0x000fc4000f8e00ff */
[----:B0-----:R-:W-:Y:S01]  /*21190*/  FFMA.FTZ R12, R9, R12, R5 ;  /* 0x0000000c090c7223 */ /* 0x001fe20000010005 */
[----:B-1----:R-:W-:-:S02]  /*211a0*/  FFMA.FTZ R11, R10, R11, R7 ;  /* 0x0000000b0a0b7223 */ /* 0x002fc40000010007 */
[----:B------:R-:W-:Y:S02]  /*211b0*/  PRMT R193, R194, 0x654, R193 ;  /* 0x00000654c2c17816 */ /* 0x000fe400000000c1 */
[----:B------:R-:W0:Y:S01]  /*211c0*/  MUFU.EX2 R185, R185 ;  /* 0x000000b900b97308 */ /* 0x000e220000000800 */
[----:B--2---:R-:W-:-:S01]  /*211d0*/  FADD.FTZ R12, R6, R12 ;  /* 0x0000000c060c7221 */ /* 0x004fc20000010000 */
[----:B------:R3:W-:Y:S06]  /*211e0*/  SYNCS.ARRIVE.TRANS64.RED.A1T0 RZ, [R193+URZ], RZ ;  /* 0x000000ffc1ff79a7 */ /* 0x0007ec000810043f */
[----:B------:R-:W1:Y:S01]  /*211f0*/  MUFU.EX2 R187, R187 ;  /* 0x000000bb00bb7308 */ /* 0x000e620000000800 */
[----:B---3--:R-:W-:-:S01]  /*21200*/  FADD.FTZ R193, R8, R11 ;  /* 0x0000000b08c17221 */ /* 0x008fc20000010000 */
[----:B----4-:R-:W-:-:S06]  /*21210*/  FADD.FTZ R11, R14, R12 ;  /* 0x0000000c0e0b7221 */ /* 0x010fcc0000010000 */
[----:B------:R-:W2:Y:S01]  /*21220*/  MUFU.EX2 R186, R186 ;  /* 0x000000ba00ba7308 */ /* 0x000ea20000000800 */
[----:B-----5:R-:W-:-:S07]  /*21230*/  FADD.FTZ R12, R21, R193 ;  /* 0x000000c1150c7221 */ /* 0x020fce0000010000 */
[----:B------:R-:W3:Y:S01]  /*21240*/  MUFU.EX2 R188, R188 ;  /* 0x000000bc00bc7308 */ /* 0x000ee20000000800 */
[----:B------:R-:W-:-:S01]  /*21250*/  FADD.FTZ R11, R195, R11 ;  /* 0x0000000bc30b7221 */ /* 0x000fc20000010000 */
[----:B------:R-:W-:-:S06]  /*21260*/  FADD.FTZ R12, R184, R12 ;  /* 0x0000000cb80c7221 */ /* 0x000fcc0000010000 */
[----:B------:R-:W4:Y:S08]  /*21270*/  MUFU.EX2 R189, R189 ;  /* 0x000000bd00bd7308 */ /* 0x000f300000000800 */
[----:B------:R-:W5:Y:S01]  /*21280*/  MUFU.EX2 R191, R191 ;  /* 0x000000bf00bf7308 */ /* 0x000f620000000800 */
[----:B0-----:R-:W-:-:S01]  /*21290*/  FADD.FTZ R11, R185, R11 ;  /* 0x0000000bb90b7221 */ /* 0x001fc20000010000 */
[----:B-1----:R-:W-:-:S06]  /*212a0*/  FADD.FTZ R12, R187, R12 ;  /* 0x0000000cbb0c7221 */ /* 0x002fcc0000010000 */
[----:B------:R-:W0:Y:S08]  /*212b0*/  MUFU.EX2 R190, R190 ;  /* 0x000000be00be7308 */ /* 0x000e300000000800 */
[----:B------:R-:W1:Y:S01]  /*212c0*/  MUFU.EX2 R192, R192 ;  /* 0x000000c000c07308 */ /* 0x000e620000000800 */
[----:B--2---:R-:W-:-:S01]  /*212d0*/  FADD.FTZ R11, R186, R11 ;  /* 0x0000000bba0b7221 */ /* 0x004fc20000010000 */
[----:B---3--:R-:W-:-:S06]  /*212e0*/  FADD.FTZ R12, R188, R12 ;  /* 0x0000000cbc0c7221 */ /* 0x008fcc0000010000 */
[----:B------:R-:W2:Y:S08]  /*212f0*/  MUFU.EX2 R168, R168 ;  /* 0x000000a800a87308 */ /* 0x000eb00000000800 */
[----:B------:R-:W3:Y:S01]  /*21300*/  MUFU.EX2 R170, R170 ;  /* 0x000000aa00aa7308 */ /* 0x000ee20000000800 */
[----:B----4-:R-:W-:-:S01]  /*21310*/  FADD.FTZ R11, R189, R11 ;  /* 0x0000000bbd0b7221 */ /* 0x010fc20000010000 */
[----:B-----5:R-:W-:-:S06]  /*21320*/  FADD.FTZ R12, R191, R12 ;  /* 0x0000000cbf0c7221 */ /* 0x020fcc0000010000 */
        /* <DEDUP_REMOVED lines=123> */
[----:B-1----:R-:W-:-:S03]  /*21ae0*/  FADD.FTZ R12, R131, R12 ;  /* 0x0000000c830c7221 */ /* 0x002fc60000010000 */
[----:B--2---:R-:W-:Y:S01]  /*21af0*/  FADD.FTZ R11, R132, R11 ;  /* 0x0000000b840b7221 */ /* 0x004fe20000010000 */
[----:B---3--:R-:W-:-:S03]  /*21b00*/  FADD.FTZ R193, R134, R12 ;  /* 0x0000000c86c17221 */ /* 0x008fc60000010000 */
[----:B----4-:R-:W-:Y:S01]  /*21b10*/  FADD.FTZ R12, R126, R11 ;  /* 0x0000000b7e0c7221 */ /* 0x010fe20000010000 */
[----:B-----5:R-:W-:-:S01]  /*21b20*/  FADD.FTZ R11, R135, R193 ;  /* 0x000000c1870b7221 */ /* 0x020fc20000010000 */
[----:B------:R-:W-:Y:S06]  /*21b30*/  @!P0 BRA `(.L_x_6772) ;  /* 0x0000000000048947 */ /* 0x000fec0003800000 */
[----:B------:R-:W-:Y:S01]  /*21b40*/  BPT.TRAP 0x1 ;  /* 0x000000040000795c */ /* 0x000fe20000300000 */
.L_x_6772:
[----:B------:R-:W-:Y:S01]  /*21b50*/  LEA R3, R3, R18, 0x3 ;  /* 0x0000001203037211 */ /* 0x000fe200078e18ff */
[----:B------:R-:W-:Y:S01]  /*21b60*/  IMAD.U32 R193, RZ, RZ, UR38 ;  /* 0x00000026ffc17e24 */ /* 0x000fe2000f8e00ff */
[----:B------:R-:W-:Y:S01]  /*21b70*/  ISETP.GT.AND P1, PT, R0, R20, PT ;  /* 0x000000140000720c */ /* 0x000fe20003f24270 */
[----:B------:R-:W-:Y:S01]  /*21b80*/  FMUL.FTZ R24, R24, R9 ;  /* 0x0000000918187220 */ /* 0x000fe20000410000 */
[----:B------:R-:W-:Y:S01]  /*21b90*/  F2FP.SATFINITE.E4M3.F32.PACK_AB_MERGE_C R14, R195, R14, RZ ;  /* 0x0000000ec30e723e */ /* 0x000fe200048070ff */
[----:B------:R-:W-:Y:S01]  /*21ba0*/  VIADD R3, R3, 0x33460 ;  /* 0x0003346003037836 */ /* 0x000fe20000000000 */
        /* <DEDUP_REMOVED lines=137> */
[----:B0-----:R-:W-:Y:S01]  /*22440*/  MOV R3, R221 ;  /* 0x000000dd00037202 */ /* 0x001fe20000000f00 */
        /* <DEDUP_REMOVED lines=23> */
[----:B------:R-:W-:Y:S06]  /*225c0*/  @P1 BRA `(.L_x_6773) ;  /* 0xffffffb400381947 */ /* 0x000fec000383ffff */
[----:B------:R-:W-:-:S07]  /*225d0*/  MOV R3, R0 ;  /* 0x0000000000037202 */ /* 0x000fce0000000f00 */
.L_x_6761:
[----:B------:R-:W2:Y:S02]  /*225e0*/  LDL R0, [R1+0x44] ;  /* 0x0000440001007983 */ /* 0x000ea40000100800 */
[----:B--2---:R-:W-:-:S13]  /*225f0*/  ISETP.GE.AND P1, PT, R3, R0, PT ;  /* 0x000000000300720c */ /* 0x004fda0003f26270 */
[----:B------:R-:W-:Y:S05]  /*22600*/  @!P1 BRA `(.L_x_6774) ;  /* 0x0000003c00e89947 */ /* 0x000fea0003800000 */
[----:B------:R-:W-:Y:S02]  /*22610*/  IMAD.MOV.U32 R10, RZ, RZ, R15 ;  /* 0x000000ffff0a7224 */ /* 0x000fe400078e000f */
[----:B------:R-:W-:Y:S02]  /*22620*/  IMAD.MOV.U32 R9, RZ, RZ, R4 ;  /* 0x000000ffff097224 */ /* 0x000fe400078e0004 */
[----:B------:R-:W-:Y:S02]  /*22630*/  IMAD.MOV.U32 R8, RZ, RZ, R229 ;  /* 0x000000ffff087224 */ /* 0x000fe400078e00e5 */
[----:B------:R-:W-:-:S07]  /*22640*/  IMAD.MOV.U32 R0, RZ, RZ, R221 ;  /* 0x000000ffff007224 */ /* 0x000fce00078e00dd */
.L_x_6786:
[----:B------:R-:W2:Y:S01]  /*22650*/  LDL R4, [R1+0x2c] ;  /* 0x00002c0001047983 */ /* 0x000ea20000100800 */
[----:B------:R-:W-:Y:S01]  /*22660*/  VIADD R221, R0, 0x1 ;  /* 0x0000000100dd7836 */ /* 0x000fe20000000000 */
[----:B------:R-:W-:Y:S05]  /*22670*/  YIELD ;  /* 0x0000000000007946 */ /* 0x000fea0003800000 */
[----:B------:R-:W-:-:S04]  /*22680*/  ISETP.NE.AND P1, PT, R221, 0x2, PT ;  /* 0x00000002dd00780c */ /* 0x000fc80003f25270 */
[----:B------:R-:W-:Y:S02]  /*22690*/  SEL R229, RZ, 0x1, P1 ;  /* 0x00000001ffe57807 */ /* 0x000fe40000800000 */
[----:B------:R-:W-:Y:S02]  /*226a0*/  SEL R221, R221, RZ, P1 ;  /* 0x000000ffdddd7207 */ /* 0x000fe40000800000 */
[----:B------:R-:W-:Y:S02]  /*226b0*/  LOP3.LUT R229, R8, R229, RZ, 0x3c, !PT ;  /* 0x000000e508e57212 */ /* 0x000fe400078e3cff */
[----:B--2---:R-:W-:-:S13]  /*226c0*/  ISETP.NE.AND P2, PT, R4, RZ, PT ;  /* 0x000000ff0400720c */ /* 0x004fda0003f45270 */
[----:B------:R-:W-:Y:S05]  /*226d0*/  @P2 BRA `(.L_x_6775) ;  /* 0x0000000000302947 */ /* 0x000fea0003800000 */
[----:B------:R-:W-:Y:S05]  /*226e0*/  @!P0 BRA `(.L_x_6776) ;  /* 0x0000000000048947 */ /* 0x000fea0003800000 */
[----:B------:R-:W-:Y:S01]  /*226f0*/  BPT.TRAP 0x1 ;  /* 0x000000040000795c */ /* 0x000fe20000300000 */
.L_x_6776:
[----:B------:R-:W-:Y:S01]  /*22700*/  IMAD R4, R221, 0x8, R18 ;  /* 0x00000008dd047824 */ /* 0x000fe200078e0212 */
[----:B------:R-:W-:-:S04]  /*22710*/  SHF.L.U32 R5, R229, 0x1f, RZ ;  /* 0x0000001fe5057819 */ /* 0x000fc800000006ff */
[----:B------:R0:W1:Y:S01]  /*22720*/  SYNCS.PHASECHK.TRANS64.TRYWAIT P1, [R4+URZ+0x33430], R5 ;  /* 0x03343005040075a7 */ /* 0x000062000802017f */
[----:B------:R-:W-:Y:S05]  /*22730*/  @!P0 BRA `(.L_x_6777) ;  /* 0x0000000000048947 */ /* 0x000fea0003800000 */
[----:B------:R-:W-:Y:S01]  /*22740*/  BPT.TRAP 0x1 ;  /* 0x000000040000795c */ /* 0x000fe20000300000 */
.L_x_6777:
[----:B------:R-:W-:Y:S04]  /*22750*/  BSSY B0, `(.L_x_6775) ;  /* 0x0000004000007945 */ /* 0x000fe80003800000 */
[----:B-1----:R-:W-:Y:S05]  /*22760*/  @P1 BRA `(.L_x_6778) ;  /* 0x0000000000081947 */ /* 0x002fea0003800000 */
[----:B------:R-:W1:Y:S02]  /*22770*/  SYNCS.PHASECHK.TRANS64.TRYWAIT P1, [R4+URZ+0x33430], R5 ;  /* 0x03343005040075a7 */ /* 0x000e64000802017f */
[----:B-1----:R-:W-:Y:S05]  /*22780*/  @!P1 BRA `(.L_x_6779) ;  /* 0x0000015000d49947 */ /* 0x002fea0003800000 */
.L_x_6778:
[----:B------:R-:W-:Y:S05]  /*22790*/  BSYNC B0 ;  /* 0x0000000000007941 */ /* 0x000fea0003800000 */
.L_x_6775:
[----:B01----:R-:W0:Y:S01]  /*227a0*/  S2R R4, SR_TID.X ;  /* 0x0000000000047919 */ /* 0x003e220000002100 */
[----:B------:R-:W-:Y:S05]  /*227b0*/  WARPSYNC.ALL ;  /* 0x0000000000007948 */ /* 0x000fea0003800000 */
[----:B------:R-:W-:Y:S01]  /*227c0*/  IMAD.MOV.U32 R5, RZ, RZ, -0x7fffffe0 ;  /* 0x80000020ff057424 */ /* 0x000fe200078e00ff */
[----:B------:R-:W-:Y:S01]  /*227d0*/  UMOV UR44, UR24 ;  /* 0x00000018002c7c82 */ /* 0x000fe20008000000 */
[----:B------:R-:W-:Y:S01]  /*227e0*/  UMOV UR45, UR25 ;  /* 0x00000019002d7c82 */ /* 0x000fe20008000000 */
[----:B------:R-:W-:Y:S01]  /*227f0*/  IMAD.MOV.U32 R21, RZ, RZ, -0x7fffffe0 ;  /* 0x80000020ff157424 */ /* 0x000fe200078e00ff */
[----:B------:R-:W-:Y:S01]  /*22800*/  UMOV UR40, UR24 ;  /* 0x0000001800287c82 */ /* 0x000fe20008000000 */
[----:B------:R-:W-:Y:S01]  /*22810*/  R2UR UR47, R5 ;  /* 0x00000000052f72ca */ /* 0x000fe200000e0000 */
        /* <DEDUP_REMOVED lines=13> */
[----:B------:R-:W-:Y:S02]  /*228f0*/  IMAD.MOV.U32 R7, RZ, RZ, -0x7fffffe0 ;  /* 0x80000020ff077424 */ /* 0x000fe400078e00ff */
        /* <DEDUP_REMOVED lines=10> */
[----:B------:R-:W-:Y:S01]  /*229a0*/  VIADD R20, R4, 0x200 ;  /* 0x0000020004147836 */ /* 0x000fe20000000000 */
[----:B------:R-:W-:Y:S01]  /*229b0*/  R2UR UR26, R6 ;  /* 0x00000000061a72ca */ /* 0x000fe200000e0000 */
[----:B------:R-:W-:Y:S01]  /*229c0*/  VIADD R6, R4, 0x2 ;  /* 0x0000000204067836 */ /* 0x000fe20000000000 */
[----:B------:R-:W-:Y:S01]  /*229d0*/  R2UR UR34, R14 ;  /* 0x000000000e2272ca */ /* 0x000fe200000e0000 */
[----:B------:R-:W-:Y:S01]  /*229e0*/  VIADD R14, R4, 0x82 ;  /* 0x00000082040e7836 */ /* 0x000fe20000000000 */
[----:B------:R-:W-:-:S02]  /*229f0*/  R2UR UR30, R20 ;  /* 0x00000000141e72ca */ /* 0x000fc400000e0000 */
[----:B------:R-:W-:Y:S01]  /*22a00*/  R2UR UR6, R6 ;  /* 0x00000000060672ca */ /* 0x000fe200000e0000 */
[----:B------:R-:W-:Y:S01]  /*22a10*/  VIADD R6, R4, 0x102 ;  /* 0x0000010204067836 */ /* 0x000fe20000000000 */
        /* <DEDUP_REMOVED lines=224> */
.L_x_6781:
[----:B------:R-:W-:Y:S01]  /*23820*/  SHF.L.U32 R4, R8, 0x1f, RZ ;  /* 0x0000001f08047819 */ /* 0x000fe200000006ff */
[----:B------:R-:W-:-:S04]  /*23830*/  IMAD R5, R0, 0x8, R18 ;  /* 0x0000000800057824 */ /* 0x000fc800078e0212 */
[----:B------:R0:W1:Y:S01]  /*23840*/  SYNCS.PHASECHK.TRANS64.TRYWAIT P1, [R5+URZ+0x33450], R4 ;  /* 0x03345004050075a7 */ /* 0x000062000802017f */
[----:B------:R-:W-:Y:S05]  /*23850*/  @!P0 BRA `(.L_x_6782) ;  /* 0x0000000000048947 */ /* 0x000fea0003800000 */
[----:B------:R-:W-:Y:S01]  /*23860*/  BPT.TRAP 0x1 ;  /* 0x000000040000795c */ /* 0x000fe20000300000 */
.L_x_6782:
[----:B-1----:R-:W-:Y:S05]  /*23870*/  @P1 BRA `(.L_x_6780) ;  /* 0x0000000000081947 */ /* 0x002fea0003800000 */
[----:B------:R-:W1:Y:S02]  /*23880*/  SYNCS.PHASECHK.TRANS64.TRYWAIT P1, [R5+URZ+0x33450], R4 ;  /* 0x03345004050075a7 */ /* 0x000e64000802017f */
[----:B-1----:R-:W-:Y:S05]  /*23890*/  @!P1 BRA `(.L_x_6783) ;  /* 0x0000014000a49947 */ /* 0x002fea0003800000 */
.L_x_6780:
        /* <DEDUP_REMOVED lines=46> */
.L_x_6784:
[C---:B------:R-:W-:Y:S01]  /*23b80*/  FMUL.FTZ R5, R2.reuse, R184 ;  /* 0x000000b802057220 */ /* 0x040fe20000410000 */
[C---:B------:R-:W-:Y:S01]  /*23b90*/  FMUL.FTZ R6, R2.reuse, R185 ;  /* 0x000000b902067220 */ /* 0x040fe20000410000 */
[C---:B------:R-:W-:Y:S01]  /*23ba0*/  FMUL.FTZ R14, R2.reuse, R188 ;  /* 0x000000bc020e7220 */ /* 0x040fe20000410000 */
[----:B0-----:R-:W-:Y:S02]  /*23bb0*/  IMAD R4, R221, 0x8, R18 ;  /* 0x00000008dd047824 */ /* 0x001fe400078e0212 */
[C---:B------:R-:W-:Y:S01]  /*23bc0*/  FMUL.FTZ R20, R2.reuse, R189 ;  /* 0x000000bd02147220 */ /* 0x040fe20000410000 */
[----:B------:R-:W-:Y:S01]  /*23bd0*/  IMAD.U32 R15, RZ, RZ, UR38 ;  /* 0x00000026ff0f7e24 */ /* 0x000fe2000f8e00ff */
[----:B------:R-:W0:Y:S01]  /*23be0*/  MUFU.TANH R5, R5 ;  /* 0x0000000500057308 */ /* 0x000e220000002400 */
[----:B------:R-:W-:Y:S01]  /*23bf0*/  FMUL.FTZ R185, R2, R192 ;  /* 0x000000c002b97220 */ /* 0x000fe20000410000 */
[----:B------:R-:W-:Y:S01]  /*23c00*/  IADD3 R4, R4, 0x33440, RZ ;  /* 0x0003344004047810 */ /* 0x000fe20007ffe0ff */
[C---:B------:R-:W-:Y:S01]  /*23c10*/  FMUL.FTZ R7, R2.reuse, R186 ;  /* 0x000000ba02077220 */ /* 0x040fe20000410000 */
[C---:B------:R-:W-:Y:S01]  /*23c20*/  FMUL.FTZ R186, R2.reuse, R193 ;  /* 0x000000c102ba7220 */ /* 0x040fe20000410000 */
[C---:B------:R-:W-:Y:S01]  /*23c30*/  FMUL.FTZ R189, R2.reuse, R196 ;  /* 0x000000c402bd7220 */ /* 0x040fe20000410000 */
        /* <DEDUP_REMOVED lines=11> */
[C---:B------:R-:W-:Y:S01]  /*23cf0*/  FMUL.FTZ R177, R2.reuse, R177 ;  /* 0x000000b102b17220 */ /* 0x040fe20000410000 */
[----:B0-----:R-:W-:Y:S01]  /*23d00*/  FMNMX.FTZ R4, R5, R9, !PT ;  /* 0x0000000905047209 */ /* 0x001fe20007810000 */
        /* <DEDUP_REMOVED lines=83> */
[----:B------:R-:W-:Y:S01]  /*24240*/  FMUL.FTZ R193, R2, R135 ;  /* 0x0000008702c17220 */ /* 0x000fe20000410000 */
[----:B------:R-:W-:Y:S01]  /*24250*/  UMOV UR52, UR50 ;  /* 0x0000003200347c82 */ /* 0x000fe20008000000 */
        /* <DEDUP_REMOVED lines=57> */
[----:B0-----:R-:W-:-:S05]  /*245f0*/  FMNMX.FTZ R15, R133, R4, !PT ;  /* 0x00000004850f7209 */ /* 0x001fca0007810000 */
[----:B------:R-:W0:Y:S02]  /*24600*/  SHFL.BFLY PT, R4, R15, 0x2, 0x1f ;  /* 0x0c401f000f047f89 */ /* 0x000e2400000e0000 */
[----:B------:R-:W3:Y:S08]  /*24610*/  MUFU.TANH R21, R21 ;  /* 0x0000001500157308 */ /* 0x000ef00000002400 */
[----:B------:R-:W4:Y:S08]  /*24620*/  MUFU.TANH R184, R184 ;  /* 0x000000b800b87308 */ /* 0x000f300000002400 */
[----:B------:R-:W5:Y:S01]  /*24630*/  MUFU.TANH R187, R187 ;  /* 0x000000bb00bb7308 */ /* 0x000f620000002400 */
[----:B0-----:R-:W-:-:S07]  /*24640*/  FMNMX.FTZ R4, R15, R4, !PT ;  /* 0x000000040f047209 */ /* 0x001fce0007810000 */
[----:B------:R-:W0:Y:S01]  /*24650*/  MUFU.TANH R188, R188 ;  /* 0x000000bc00bc7308 */ /* 0x000e220000002400 */
[----:B------:R-:W1:Y:S07]  /*24660*/  SHFL.BFLY PT, R15, R4, 0x1, 0x1f ;  /* 0x0c201f00040f7f89 */ /* 0x000e6e00000e0000 */
[----:B------:R-:W0:Y:S08]  /*24670*/  MUFU.TANH R191, R191 ;  /* 0x000000bf00bf7308 */ /* 0x000e300000002400 */
[----:B------:R-:W0:Y:S08]  /*24680*/  MUFU.TANH R192, R192 ;  /* 0x000000c000c07308 */ /* 0x000e300000002400 */
[----:B------:R-:W0:Y:S01]  /*24690*/  MUFU.TANH R170, R170 ;  /* 0x000000aa00aa7308 */ /* 0x000e220000002400 */
[----:B-1----:R-:W-:-:S02]  /*246a0*/  FMNMX.FTZ R4, R4, R15, !PT ;  /* 0x0000000f04047209 */ /* 0x002fc40007810000 */
[----:B------:R-:W-:-:S05]  /*246b0*/  FMNMX.FTZ R15, R7, R10, !PT ;  /* 0x0000000a070f7209 */ /* 0x000fca0007810000 */
[----:B------:R-:W1:Y:S01]  /*246c0*/  MUFU.TANH R171, R171 ;  /* 0x000000ab00ab7308 */ /* 0x000e620000002400 */
[----:B--2---:R-:W-:Y:S01]  /*246d0*/  FMNMX.FTZ R15, R8, R15, !PT ;  /* 0x0000000f080f7209 */ /* 0x004fe20007810000 */
[----:B------:R-:W-:-:S03]  /*246e0*/  FADD.FTZ R9, -R4, R9 ;  /* 0x0000000904097221 */ /* 0x000fc60000010100 */
[----:B---3--:R-:W-:Y:S01]  /*246f0*/  FMNMX.FTZ R15, R21, R15, !PT ;  /* 0x0000000f150f7209 */ /* 0x008fe20007810000 */
[----:B------:R-:W-:Y:S02]  /*24700*/  FMUL.FTZ R9, R9, UR52 ;  /* 0x0000003409097c20 */ /* 0x000fe40008410000 */
[----:B------:R-:W2:Y:S01]  /*24710*/  MUFU.TANH R174, R174 ;  /* 0x000000ae00ae7308 */ /* 0x000ea20000002400 */
[----:B----4-:R-:W-:-:S04]  /*24720*/  FMNMX.FTZ R15, R184, R15, !PT ;  /* 0x0000000fb80f7209 */ /* 0x010fc80007810000 */
[----:B-----5:R-:W-:-:S03]  /*24730*/  FMNMX.FTZ R15, R187, R15, !PT ;  /* 0x0000000fbb0f7209 */ /* 0x020fc60007810000 */
[----:B------:R-:W3:Y:S01]  /*24740*/  MUFU.TANH R175, R175 ;  /* 0x000000af00af7308 */ /* 0x000ee20000002400 */
[----:B0-----:R-:W-:-:S04]  /*24750*/  FMNMX.FTZ R15, R188, R15, !PT ;  /* 0x0000000fbc0f7209 */ /* 0x001fc80007810000 */
[----:B------:R-:W-:-:S03]  /*24760*/  FMNMX.FTZ R15, R191, R15, !PT ;  /* 0x0000000fbf0f7209 */ /* 0x000fc60007810000 */
[----:B------:R-:W0:Y:S01]  /*24770*/  MUFU.TANH R178, R178 ;  /* 0x000000b200b27308 */ /* 0x000e220000002400 */
[----:B------:R-:W-:-:S04]  /*24780*/  FMNMX.FTZ R15, R192, R15, !PT ;  /* 0x0000000fc00f7209 */ /* 0x000fc80007810000 */
[----:B------:R-:W-:-:S03]  /*24790*/  FMNMX.FTZ R15, R170, R15, !PT ;  /* 0x0000000faa0f7209 */ /* 0x000fc60007810000 */
[----:B------:R-:W4:Y:S01]  /*247a0*/  MUFU.TANH R179, R179 ;  /* 0x000000b300b37308 */ /* 0x000f220000002400 */
[----:B-1----:R-:W-:-:S04]  /*247b0*/  FMNMX.FTZ R15, R171, R15, !PT ;  /* 0x0000000fab0f7209 */ /* 0x002fc80007810000 */
[----:B--2---:R-:W-:-:S03]  /*247c0*/  FMNMX.FTZ R15, R174, R15, !PT ;  /* 0x0000000fae0f7209 */ /* 0x004fc60007810000 */
[----:B------:R-:W1:Y:S01]  /*247d0*/  MUFU.TANH R182, R182 ;  /* 0x000000b600b67308 */ /* 0x000e620000002400 */
[----:B---3--:R-:W-:-:S04]  /*247e0*/  FMNMX.FTZ R15, R175, R15, !PT ;  /* 0x0000000faf0f7209 */ /* 0x008fc80007810000 */
[----:B0-----:R-:W-:-:S03]  /*247f0*/  FMNMX.FTZ R15, R178, R15, !PT ;  /* 0x0000000fb20f7209 */ /* 0x001fc60007810000 */
[----:B------:R-:W0:Y:S01]  /*24800*/  MUFU.TANH R183, R183 ;  /* 0x000000b700b77308 */ /* 0x000e220000002400 */
[----:B----4-:R-:W-:-:S07]  /*24810*/  FMNMX.FTZ R15, R179, R15, !PT ;  /* 0x0000000fb30f7209 */ /* 0x010fce0007810000 */
[----:B------:R-:W2:Y:S01]  /*24820*/  MUFU.TANH R154, R154 ;  /* 0x0000009a009a7308 */ /* 0x000ea20000002400 */
[----:B-1----:R-:W-:-:S07]  /*24830*/  FMNMX.FTZ R15, R182, R15, !PT ;  /* 0x0000000fb60f7209 */ /* 0x002fce0007810000 */
[----:B------:R-:W1:Y:S01]  /*24840*/  MUFU.TANH R155, R155 ;  /* 0x0000009b009b7308 */ /* 0x000e620000002400 */
[----:B0-----:R-:W-:-:S07]  /*24850*/  FMNMX.FTZ R15, R183, R15, !PT ;  /* 0x0000000fb70f7209 */ /* 0x001fce0007810000 */
[----:B------:R-:W0:Y:S01]  /*24860*/  MUFU.TANH R158, R158 ;  /* 0x0000009e009e7308 */ /* 0x000e220000002400 */
[----:B--2---:R-:W-:-:S07]  /*24870*/  FMNMX.FTZ R15, R154, R15, !PT ;  /* 0x0000000f9a0f7209 */ /* 0x004fce0007810000 */
        /* <DEDUP_REMOVED lines=42> */
[----:B------:R-:W-:Y:S01]  /*24b20*/  MUFU.EX2 R9, R9 ;  /* 0x0000000900097308 */ /* 0x000fe20000000800 */
[----:B-1----:R-:W-:-:S04]  /*24b30*/  FMNMX.FTZ R15, R134, R15, !PT ;  /* 0x0000000f860f7209 */ /* 0x002fc80007810000 */
[----:B0-----:R-:W-:-:S05]  /*24b40*/  FMNMX.FTZ R15, R193, R15, !PT ;  /* 0x0000000fc10f7209 */ /* 0x001fca0007810000 */
        /* <DEDUP_REMOVED lines=99> */
[----:B0-----:R-:W-:Y:S01]  /*25180*/  FADD.FTZ R12, R6, R12 ;  /* 0x0000000c060c7221 */ /* 0x001fe20000010000 */
[----:B--2---:R-:W-:-:S01]  /*25190*/  FADD.FTZ R193, R8, R11 ;  /* 0x0000000b08c17221 */ /* 0x004fc20000010000 */
[----:B------:R-:W0:Y:S02]  /*251a0*/  MUFU.EX2 R20, R20 ;  /* 0x0000001400147308 */ /* 0x000e240000000800 */
        /* <DEDUP_REMOVED lines=151> */
.L_x_6785:
[----:B------:R-:W2:Y:S01]  /*25b20*/  LDL R194, [R1+0x44] ;  /* 0x0000440001c27983 */ /* 0x000ea20000100800 */
[----:B------:R-:W-:Y:S01]  /*25b30*/  IMAD R0, R0, 0x8, R18 ;  /* 0x0000000800007824 */ /* 0x000fe200078e0212 */
[----:B------:R-:W-:Y:S01]  /*25b40*/  F2FP.SATFINITE.E4M3.F32.PACK_AB_MERGE_C R14, R20, R14, RZ ;  /* 0x0000000e140e723e */ /* 0x000fe200048070ff */
        /* <DEDUP_REMOVED lines=139> */
[----:B------:R-:W-:Y:S01]  /*26400*/  IMAD.MOV.U32 R10, RZ, RZ, R15 ;  /* 0x000000ffff0a7224 */ /* 0x000fe200078e000f */
[----:B------:R-:W-:Y:S01]  /*26410*/  MOV R218, R189 ;  /* 0x000000bd00da7202 */ /* 0x000fe20000000f00 */
[----:B------:R-:W-:Y:S01]  /*26420*/  IMAD.MOV.U32 R9, RZ, RZ, R4 ;  /* 0x000000ffff097224 */ /* 0x000fe200078e0004 */
[----:B------:R-:W-:Y:S01]  /*26430*/  MOV R209, R158 ;  /* 0x0000009e00d17202 */ /* 0x000fe20000000f00 */
[----:B------:R-:W-:Y:S01]  /*26440*/  IMAD.MOV.U32 R8, RZ, RZ, R229 ;  /* 0x000000ffff087224 */ /* 0x000fe200078e00e5 */
[----:B------:R-:W-:Y:S01]  /*26450*/  MOV R200, R124 ;  /* 0x0000007c00c87202 */ /* 0x000fe20000000f00 */
[----:B0-----:R-:W-:-:S02]  /*26460*/  IMAD.MOV.U32 R0, RZ, RZ, R221 ;  /* 0x000000ffff007224 */ /* 0x001fc400078e00dd */
        /* <DEDUP_REMOVED lines=17> */
[C---:B--2---:R-:W-:Y:S02]  /*26580*/  ISETP.GT.AND P1, PT, R3.reuse, R194, PT ;  /* 0x000000c20300720c */ /* 0x044fe40003f24270 */
[----:B------:R-:W-:-:S11]  /*26590*/  IADD3 R3, R3, -0x1, RZ ;  /* 0xffffffff03037810 */ /* 0x000fd60007ffe0ff */
[----:B------:R-:W-:Y:S05]  /*265a0*/  @P1 BRA `(.L_x_6786) ;  /* 0xffffffc000281947 */ /* 0x000fea000383ffff */
.L_x_6774:
[----:B------:R-:W-:Y:S05]  /*265b0*/  WARPSYNC.ALL ;  /* 0x0000000000007948 */ /* 0x000fea0003800000 */
[----:B------:R-:W-:Y:S06]  /*265c0*/  BAR.ARV 0x8, 0x180 ;  /* 0x0206000000007b1d */ /* 0x000fec0000002000 */
[----:B------:R-:W-:Y:S05]  /*265d0*/  @!P0 BRA `(.L_x_6787) ;  /* 0x0000000000048947 */ /* 0x000fea0003800000 */
[----:B------:R-:W-:Y:S01]  /*265e0*/  BPT.TRAP 0x1 ;  /* 0x000000040000795c */ /* 0x000fe20000300000 */
.L_x_6787:
[----:B------:R-:W-:Y:S01]  /*265f0*/  IMAD R5, R221, 0x8, R18 ;  /* 0x00000008dd057824 */ /* 0x000fe200078e0212 */
[----:B------:R-:W-:-:S04]  /*26600*/  SHF.L.U32 R0, R229, 0x1f, RZ ;  /* 0x0000001fe5007819 */ /* 0x000fc800000006ff */
[----:B------:R0:W1:Y:S01]  /*26610*/  SYNCS.PHASECHK.TRANS64.TRYWAIT P1, [R5+URZ+0x33450], R0 ;  /* 0x03345000050075a7 */ /* 0x000062000802017f */
[----:B------:R-:W-:Y:S05]  /*26620*/  @!P0 BRA `(.L_x_6788) ;  /* 0x0000000000048947 */ /* 0x000fea0003800000 */
[----:B------:R-:W-:Y:S01]  /*26630*/  BPT.TRAP 0x1 ;  /* 0x000000040000795c */ /* 0x000fe20000300000 */
.L_x_6788:
[----:B------:R-:W-:-:S05]  /*26640*/  VIADD R18, R18, 0x200 ;  /* 0x0000020012127836 */ /* 0x000fca0000000000 */
[----:B------:R-:W-:-:S04]  /*26650*/  SHF.R.U32.HI R18, RZ, 0x4, R18 ;  /* 0x00000004ff127819 */ /* 0x000fc80000011612 */
[----:B------:R-:W-:-:S04]  /*26660*/  LOP3.LUT R18, R18, 0x3fff, RZ, 0xc0, !PT ;  /* 0x00003fff12127812 */ /* 0x000fc800078ec0ff */
[----:B------:R-:W-:Y:S01]  /*26670*/  LOP3.LUT R18, R18, 0x10000, RZ, 0xfc, !PT ;  /* 0x0001000012127812 */ /* 0x000fe200078efcff */
[----:B-1----:R-:W-:Y:S06]  /*26680*/  @P1 BRA `(.L_x_6789) ;  /* 0x0000000000081947 */ /* 0x002fec0003800000 */
[----:B------:R-:W1:Y:S02]  /*26690*/  SYNCS.PHASECHK.TRANS64.TRYWAIT P1, [R5+URZ+0x33450], R0 ;  /* 0x03345000050075a7 */ /* 0x000e64000802017f */
[----:B-1----:R-:W-:Y:S05]  /*266a0*/  @!P1 BRA `(.L_x_6790) ;  /* 0x0000011400349947 */ /* 0x002fea0003800000 */
.L_x_6789:
[----:B------:R-:W-:Y:S01]  /*266b0*/  IMAD R2, R221, 0x780, R18 ;  /* 0x00000780dd027824 */ /* 0x000fe200078e0212 */
[----:B------:R-:W0:Y:S01]  /*266c0*/  LDL R13, [R1+0x70] ;  /* 0x00007000010d7983 */ /* 0x000e220000100800 */
[----:B------:R-:W-:Y:S01]  /*266d0*/  IMAD.MOV.U32 R3, RZ, RZ, -0x3ffffff0 ;  /* 0xc0000010ff037424 */ /* 0x000fe200078e00ff */
[----:B------:R-:W-:Y:S05]  /*266e0*/  WARPSYNC.ALL ;  /* 0x0000000000007948 */ /* 0x000fea0003800000 */
[C---:B------:R-:W-:Y:S01]  /*266f0*/  R2UR UR6, R2.reuse ;  /* 0x00000000020672ca */ /* 0x040fe200000e0000 */
[----:B------:R-:W2:Y:S01]  /*26700*/  LDL R10, [R1+0x60] ;  /* 0x00006000010a7983 */ /* 0x000ea20000100800 */
[----:B------:R-:W-:Y:S01]  /*26710*/  R2UR UR7, R3 ;  /* 0x00000000030772ca */ /* 0x000fe200000e0000 */
[----:B------:R-:W-:Y:S01]  /*26720*/  WARPGROUP.ARRIVE ;  /* 0x00000000000079c5 */ /* 0x000fe20000000000 */
[----:B------:R-:W-:Y:S01]  /*26730*/  IMAD.MOV.U32 R7, RZ, RZ, -0x3ffffff0 ;  /* 0xc0000010ff077424 */ /* 0x000fe200078e00ff */
[----:B------:R-:W-:Y:S01]  /*26740*/  IADD3 R6, R2, 0x180, RZ ;  /* 0x0000018002067810 */ /* 0x000fe20007ffe0ff */
[----:B------:R-:W-:-:S02]  /*26750*/  ULDC.64 UR4, c[0x0][0x9a0] ;  /* 0x0002680000047ab9 */ /* 0x000fc40000000a00 */
[----:B------:R-:W-:-:S04]  /*26760*/  ISETP.NE.U32.AND P1, PT, RZ, UR4, PT ;  /* 0x00000004ff007c0c */ /* 0x000fc8000bf25070 */
[----:B------:R-:W-:-:S03]  /*26770*/  ISETP.NE.AND.EX P1, PT, RZ, UR5, PT, P1 ;  /* 0x00000005ff007c0c */ /* 0x000fc6000bf25310 */
[----:B------:R-:W-:Y:S01]  /*26780*/  QGMMA.64x192x32.F32.E4M3.E4M3 R24, R216, gdesc[UR4], R24, gsb0 ;  /* 0x02e00004d8187df3 */ /* 0x000fe20008000818 */
[----:B------:R-:W-:Y:S01]  /*26790*/  R2UR UR6, R6 ;  /* 0x00000000060672ca */ /* 0x000fe200000e0000 */
[----:B------:R-:W-:Y:S01]  /*267a0*/  VIADD R6, R2, 0x300 ;  /* 0x0000030002067836 */ /* 0x000fe20000000000 */
[----:B------:R-:W-:Y:S01]  /*267b0*/  R2UR UR7, R7 ;  /* 0x00000000070772ca */ /* 0x000fe200000e0000 */
[----:B------:R-:W-:-:S06]  /*267c0*/  IMAD.MOV.U32 R7, RZ, RZ, -0x3ffffff0 ;  /* 0xc0000010ff077424 */ /* 0x000fcc00078e00ff */
[----:B------:R-:W0:Y:S01]  /*267d0*/  @P1 LDC.64 R8, c[0x0][0x9c8] ;  /* 0x00027200ff081b82 */ /* 0x000e220000000a00 */
[----:B------:R-:W-:Y:S02]  /*267e0*/  WARPGROUP.DEPBAR.LE gsb0, 0x0 ;  /* 0x00008000000079c5 */ /* 0x000fe40000010000 */
[----:B------:R-:W-:-:S07]  /*267f0*/  WARPGROUP.ARRIVE ;  /* 0x00000000000079c5 */ /* 0x000fce0000000000 */
[----:B------:R-:W-:Y:S01]  /*26800*/  QGMMA.64x192x32.F32.E4M3.E4M3 R24, R212, gdesc[UR4], R24, gsb0 ;  /* 0x02e00004d4187df3 */ /* 0x000fe20008000818 */
[----:B------:R-:W-:Y:S02]  /*26810*/  R2UR UR6, R6 ;  /* 0x00000000060672ca */ /* 0x000fe400000e0000 */
[----:B------:R-:W-:Y:S02]  /*26820*/  R2UR UR7, R7 ;  /* 0x00000000070772ca */ /* 0x000fe400000e0000 */
[----:B------:R-:W3:Y:S01]  /*26830*/  @P1 LDC.64 R6, c[0x0][0x9d0] ;  /* 0x00027400ff061b82 */ /* 0x000ee20000000a00 */
[----:B01----:R-:W-:-:S04]  /*26840*/  @P1 IMAD R0, R13, R8, RZ ;  /* 0x000000080d001224 */ /* 0x003fc800078e02ff */
[C---:B--2---:R-:W-:Y:S02]  /*26850*/  @P1 IMAD R3, R10.reuse, R9, R0 ;  /* 0x000000090a031224 */ /* 0x044fe400078e0200 */
[----:B------:R-:W-:-:S04]  /*26860*/  @P1 IMAD.WIDE.U32 R8, R10, R8, RZ ;  /* 0x000000080a081225 */ /* 0x000fc800078e00ff */
[----:B------:R-:W-:Y:S02]  /*26870*/  @P1 IMAD.IADD R9, R9, 0x1, R3 ;  /* 0x0000000109091824 */ /* 0x000fe400078e0203 */
[----:B------:R-:W-:Y:S02]  /*26880*/  IMAD.MOV.U32 R0, RZ, RZ, 0x3f800000 ;  /* 0x3f800000ff007424 */ /* 0x000fe400078e00ff */
[----:B---3--:R-:W-:-:S04]  /*26890*/  @P1 IMAD.WIDE.U32 R8, R226, R6, R8 ;  /* 0x00000006e2081225 */ /* 0x008fc800078e0008 */
[----:B------:R-:W-:Y:S01]  /*268a0*/  @P1 IMAD R7, R226, R7, R9 ;  /* 0x00000007e2071224 */ /* 0x000fe200078e0209 */
[----:B------:R-:W-:-:S04]  /*268b0*/  @P1 LEA R6, P2, R8, UR4, 0x2 ;  /* 0x0000000408061c11 */ /* 0x000fc8000f8410ff */
[----:B------:R-:W-:-:S05]  /*268c0*/  @P1 LEA.HI.X R7, R8, UR5, R7, 0x2, P2 ;  /* 0x0000000508071c11 */ /* 0x000fca00090f1407 */
[----:B------:R0:W2:Y:S01]  /*268d0*/  @P1 LDG.E R0, desc[UR54][R6.64] ;  /* 0x0000003606001981 */ /* 0x0000a2000c1e1900 */
[----:B------:R-:W-:Y:S02]  /*268e0*/  WARPGROUP.DEPBAR.LE gsb0, 0x0 ;  /* 0x00008000000079c5 */ /* 0x000fe40000010000 */
[----:B------:R-:W-:-:S06]  /*268f0*/  WARPGROUP.ARRIVE ;  /* 0x00000000000079c5 */ /* 0x000fcc0000000000 */
[----:B------:R-:W-:Y:S01]  /*26900*/  QGMMA.64x192x32.F32.E4M3.E4M3 R24, R208, gdesc[UR4], R24, gsb0 ;  /* 0x02e00004d0187df3 */ /* 0x000fe20008000818 */
[----:B0-----:R-:W-:Y:S01]  /*26910*/  VIADD R6, R2, 0x480 ;  /* 0x0000048002067836 */ /* 0x001fe20000000000 */
[----:B------:R-:W-:-:S04]  /*26920*/  MOV R7, 0xc0000010 ;  /* 0xc000001000077802 */ /* 0x000fc80000000f00 */
[----:B------:R-:W-:Y:S02]  /*26930*/  R2UR UR6, R6 ;  /* 0x00000000060672ca */ /* 0x000fe400000e0000 */
[----:B------:R-:W-:Y:S01]  /*26940*/  R2UR UR7, R7 ;  /* 0x00000000070772ca */ /* 0x000fe200000e0000 */
[----:B------:R-:W-:Y:S02]  /*26950*/  VIADD R2, R2, 0x600 ;  /* 0x0000060002027836 */ /* 0x000fe40000000000 */
[----:B------:R-:W-:Y:S01]  /*26960*/  IMAD.MOV.U32 R3, RZ, RZ, -0x3ffffff0 ;  /* 0xc0000010ff037424 */ /* 0x000fe200078e00ff */
[----:B------:R-:W0:Y:S01]  /*26970*/  SHFL.BFLY PT, R8, R11, 0x2, 0x1f ;  /* 0x0c401f000b087f89 */ /* 0x000e2200000e0000 */
[----:B------:R-:W-:Y:S02]  /*26980*/  WARPGROUP.DEPBAR.LE gsb0, 0x0 ;  /* 0x00008000000079c5 */ /* 0x000fe40000010000 */
[----:B------:R-:W-:-:S06]  /*26990*/  WARPGROUP.ARRIVE ;  /* 0x00000000000079c5 */ /* 0x000fcc0000000000 */
        /* <DEDUP_REMOVED lines=9> */
[----:B------:R-:W-:-:S03]  /*26a30*/  IMAD.MOV.U32 R7, RZ, RZ, RZ ;  /* 0x000000ffff077224 */ /* 0x000fc600078e00ff */
        /* <DEDUP_REMOVED lines=19> */
[----:B------:R-:W-:Y:S01]  /*26b70*/  MOV R151, 0xff800000 ;  /* 0xff80000000977802 */ /* 0x000fe20000000f00 */
        /* <DEDUP_REMOVED lines=10> */
.L_x_6791:
[----:B------:R-:W-:Y:S02]  /*26c20*/  VIADD R221, R221, 0x1 ;  /* 0x00000001dddd7836 */ /* 0x000fe40000000000 */
[-C--:B------:R-:W-:Y:S01]  /*26c30*/  FMUL.FTZ R8, R64, R2.reuse ;  /* 0x0000000240087220 */ /* 0x080fe20000410000 */
[----:B------:R-:W-:Y:S02]  /*26c40*/  VIADD R5, R5, 0x33460 ;  /* 0x0003346005057836 */ /* 0x000fe40000000000 */
[-C--:B------:R-:W-:Y:S01]  /*26c50*/  FMUL.FTZ R12, R56, R2.reuse ;  /* 0x00000002380c7220 */ /* 0x080fe20000410000 */
[----:B------:R-:W-:Y:S01]  /*26c60*/  IMAD.U32 R6, RZ, RZ, UR38 ;  /* 0x00000026ff067e24 */ /* 0x000fe2000f8e00ff */
[----:B------:R-:W-:Y:S01]  /*26c70*/  ISETP.NE.AND P1, PT, R221, 0x2, PT ;  /* 0x00000002dd00780c */ /* 0x000fe20003f25270 */
        /* <DEDUP_REMOVED lines=48> */
[----:B------:R-:W-:Y:S01]  /*26f80*/  SEL R2, RZ, 0x1, P1 ;  /* 0x00000001ff027807 */ /* 0x000fe20000800000 */
[-C--:B------:R-:W-:Y:S01]  /*26f90*/  FMUL.FTZ R100, R42, R0.reuse ;  /* 0x000000002a647220 */ /* 0x080fe20000410000 */
[-C--:B------:R-:W-:Y:S01]  /*26fa0*/  FMUL.FTZ R47, R74, R0.reuse ;  /* 0x000000004a2f7220 */ /* 0x080fe20000410000 */
[-C--:B------:R-:W-:Y:S01]  /*26fb0*/  FMUL.FTZ R42, R79, R0.reuse ;  /* 0x000000004f2a7220 */ /* 0x080fe20000410000 */
[-C--:B------:R-:W-:Y:S01]  /*26fc0*/  FMUL.FTZ R74, R38, R0.reuse ;  /* 0x00000000264a7220 */ /* 0x080fe20000410000 */
        /* <DEDUP_REMOVED lines=24> */
[-C--:B0-----:R-:W-:Y:S01]  /*27150*/  FMUL.FTZ R5, R119, R0.reuse ;  /* 0x0000000077057220 */ /* 0x081fe20000410000 */
        /* <DEDUP_REMOVED lines=22> */
[----:B------:R-:W-:-:S11]  /*272c0*/  SEL R221, R221, RZ, P1 ;  /* 0x000000ffdddd7207 */ /* 0x000fd60000800000 */
.L_x_6720:
        /* <DEDUP_REMOVED lines=22> */
[----:B------:R-:W-:-:S04]  /*27430*/  IADD3 R14, P0, R0, UR4, RZ ;  /* 0x00000004000e7c10 */ /* 0x000fc8000ff1e0ff */
[----:B------:R-:W-:Y:S02]  /*27440*/  IADD3.X R15, RZ, UR5, RZ, P0, !PT ;  /* 0x00000005ff0f7c10 */ /* 0x000fe400087fe4ff */
[----:B------:R-:W-:-:S03]  /*27450*/  LOP3.LUT P0, R2, R168, 0x3, RZ, 0xc0, !PT ;  /* 0x00000003a8027812 */ /* 0x000fc6000780c0ff */
[----:B------:R1:W5:Y:S01]  /*27460*/  LDG.E.CONSTANT R0, desc[UR54][R14.64] ;  /* 0x000000360e007981 */ /* 0x000362000c1e9900 */
[----:B------:R-:W-:Y:S01]  /*27470*/  ISETP.EQ.OR P0, PT, R2, 0x3, !P0 ;  /* 0x000000030200780c */ /* 0x000fe20004702670 */
[----:B------:R-:W-:-:S03]  /*27480*/  UMOV UR4, 0xffffffff ;  /* 0xffffffff00047882 */ /* 0x000fc60000000000 */
[----:B------:R-:W-:Y:S02]  /*27490*/  SEL R2, R24, R25, P0 ;  /* 0x0000001918027207 */ /* 0x000fe40000000000 */
[----:B------:R-:W-:Y:S02]  /*274a0*/  SEL R150, R25, R24, P0 ;  /* 0x0000001819967207 */ /* 0x000fe40000000000 */
[----:B------:R-:W-:Y:S02]  /*274b0*/  SEL R13, R149, R4, P0 ;  /* 0x00000004950d7207 */ /* 0x000fe40000000000 */
[----:B------:R-:W-:Y:S01]  /*274c0*/  SEL R149, R4, R149, P0 ;  /* 0x0000009504957207 */ /* 0x000fe20000000000 */
[----:B--2---:R-:W-:-:S03]  /*274d0*/  IMAD.WIDE R50, R26, 0x2, R80 ;  /* 0x000000021a327825 */ /* 0x004fc600078e0250 */
[C---:B------:R-:W-:Y:S02]  /*274e0*/  IADD3 R55, P3, R50.reuse, 0x8060, RZ ;  /* 0x0000806032377810 */ /* 0x040fe40007f7e0ff */
[----:B------:R-:W-:Y:S02]  /*274f0*/  IADD3 R67, P1, R50, 0x8000, RZ ;  /* 0x0000800032437810 */ /* 0x000fe40007f3e0ff */
[----:B------:R-:W-:Y:S02]  /*27500*/  LOP3.LUT R54, R55, 0x380, RZ, 0xc0, !PT ;  /* 0x0000038037367812 */ /* 0x000fe400078ec0ff */
[----:B------:R-:W-:Y:S02]  /*27510*/  LOP3.LUT R66, R67, 0x380, RZ, 0xc0, !PT ;  /* 0x0000038043427812 */ /* 0x000fe400078ec0ff */
[----:B------:R-:W-:Y:S02]  /*27520*/  SHF.R.U64 R54, R54, 0x3, RZ ;  /* 0x0000000336367819 */ /* 0x000fe400000012ff */
[----:B------:R-:W-:-:S02]  /*27530*/  SHF.R.U64 R66, R66, 0x3, RZ ;  /* 0x0000000342427819 */ /* 0x000fc400000012ff */
[----:B------:R-:W-:Y:S01]  /*27540*/  LOP3.LUT R54, R54, R55, RZ, 0x3c, !PT ;  /* 0x0000003736367212 */ /* 0x000fe200078e3cff */
[--C-:B------:R-:W-:Y:S01]  /*27550*/  IMAD.X R55, RZ, RZ, R51.reuse, P3 ;  /* 0x000000ffff377224 */ /* 0x100fe200018e0633 */
[C---:B------:R-:W-:Y:S02]  /*27560*/  IADD3 R63, P5, R50.reuse, 0x8020, RZ ;  /* 0x00008020323f7810 */ /* 0x040fe40007fbe0ff */
[C---:B------:R-:W-:Y:S02]  /*27570*/  IADD3 R69, P2, R50.reuse, 0x4060, RZ ;  /* 0x0000406032457810 */ /* 0x040fe40007f5e0ff */
[C---:B------:R-:W-:Y:S02]  /*27580*/  IADD3 R71, P3, R50.reuse, 0x4040, RZ ;  /* 0x0000404032477810 */ /* 0x040fe40007f7e0ff */
[----:B------:R-:W-:Y:S02]  /*27590*/  IADD3 R59, P4, R50, 0x8040, RZ ;  /* 0x00008040323b7810 */ /* 0x000fe40007f9e0ff */
[----:B------:R-:W-:Y:S01]  /*275a0*/  LOP3.LUT R66, R66, R67, RZ, 0x3c, !PT ;  /* 0x0000004342427212 */ /* 0x000fe200078e3cff */
[----:B------:R-:W-:Y:S01]  /*275b0*/  IMAD.X R67, RZ, RZ, R51, P1 ;  /* 0x000000ffff437224 */ /* 0x000fe200008e0633 */
[----:B------:R-:W-:-:S02]  /*275c0*/  LOP3.LUT R62, R63, 0x380, RZ, 0xc0, !PT ;  /* 0x000003803f3e7812 */ /* 0x000fc400078ec0ff */
        /* <DEDUP_REMOVED lines=18> */
[C---:B-1----:R-:W-:Y:S02]  /*276f0*/  IADD3 R15, P5, R50.reuse, 0x4000, RZ ;  /* 0x00004000320f7810 */ /* 0x042fe40007fbe0ff */
        /* <DEDUP_REMOVED lines=35> */
[----:B------:R-:W-:Y:S01]  /*27930*/  MOV R155, R34 ;  /* 0x00000022009b7202 */ /* 0x000fe20000000f00 */
[----:B------:R-:W-:Y:S06]  /*27940*/  BRA.DIV UR4, `(.L_x_6794) ;  /* 0x0000010204a07947 */ /* 0x000fec000b800000 */
[----:B------:R-:W-:Y:S02]  /*27950*/  SEL R4, R32, R124, P0 ;  /* 0x0000007c20047207 */ /* 0x000fe40000000000 */
[----:B------:R-:W-:Y:S02]  /*27960*/  SEL R148, R124, R32, P0 ;  /* 0x000000207c947207 */ /* 0x000fe40000000000 */
[----:B------:R-:W-:Y:S02]  /*27970*/  SEL R119, R3, R127, P0 ;  /* 0x0000007f03777207 */ /* 0x000fe40000000000 */
[----:B------:R-:W-:Y:S02]  /*27980*/  SEL R147, R127, R3, P0 ;  /* 0x000000037f937207 */ /* 0x000fe40000000000 */
[----:B------:R-:W-:Y:S02]  /*27990*/  SEL R28, R33, R85, P0 ;  /* 0x00000055211c7207 */ /* 0x000fe40000000000 */
[----:B------:R-:W-:Y:S01]  /*279a0*/  SEL R32, R85, R33, P0 ;  /* 0x0000002155207207 */ /* 0x000fe20000000000 */
[----:B-----5:R-:W-:Y:S01]  /*279b0*/  SHFL.IDX PT, R119, R119, R0, 0x1c1f ;  /* 0x001c1f0077777589 */ /* 0x020fe200000e0000 */
        /* <DEDUP_REMOVED lines=9> */
[----:B------:R-:W-:-:S02]  /*27a50*/  LOP3.LUT R121, R0, 0x2, RZ, 0x3c, !PT ;  /* 0x0000000200797812 */ /* 0x000fc400078e3cff */
[----:B------:R-:W-:Y:S02]  /*27a60*/  SEL R142, R123, R7, P0 ;  /* 0x000000077b8e7207 */ /* 0x000fe40000000000 */
        /* <DEDUP_REMOVED lines=29> */
[----:B------:R1:W2:Y:S01]  /*27c40*/  SHFL.IDX PT, R5, R124, R0, 0x1c1f ;  /* 0x001c1f007c057589 */ /* 0x0002a200000e0000 */
        /* <DEDUP_REMOVED lines=33> */
[----:B------:R-:W-:-:S02]  /*27e60*/  SEL R65, R113, R141, P0 ;  /* 0x0000008d71417207 */ /* 0x000fc40000000000 */
[----:B------:R-:W-:Y:S01]  /*27e70*/  SEL R66, R141, R113, P0 ;  /* 0x000000718d427207 */ /* 0x000fe20000000000 */
[----:B------:R-:W-:Y:S01]  /*27e80*/  SHFL.IDX PT, R55, R55, R0, 0x1c1f ;  /* 0x001c1f0037377589 */ /* 0x000fe200000e0000 */
[----:B--2---:R-:W-:Y:S02]  /*27e90*/  SEL R4, R5, R6, P0 ;  /* 0x0000000605047207 */ /* 0x004fe40000000000 */
        /* <DEDUP_REMOVED lines=11> */
[----:B---3--:R-:W-:Y:S02]  /*27f50*/  SEL R8, R9, R10, P0 ;  /* 0x0000000a09087207 */ /* 0x008fe40000000000 */
[----:B------:R-:W-:Y:S01]  /*27f60*/  SEL R75, R79, R97, P0 ;  /* 0x000000614f4b7207 */ /* 0x000fe20000000000 */
[----:B------:R-:W3:Y:S01]  /*27f70*/  SHFL.IDX PT, R60, R60, R121, 0x1c1f ;  /* 0x001c1f793c3c7589 */ /* 0x000ee200000e0000 */
        /* <DEDUP_REMOVED lines=17> */
[----:B------:R-:W3:Y:S01]  /*28090*/  SHFL.IDX PT, R66, R66, R121, 0x1c1f ;  /* 0x001c1f7942427589 */ /* 0x000ee200000e0000 */
[----:B------:R-:W-:-:S02]  /*280a0*/  SEL R44, R44, R103, P0 ;  /* 0x000000672c2c7207 */ /* 0x000fc40000000000 */
[----:B------:R-:W-:Y:S01]  /*280b0*/  SEL R42, R42, R95, P0 ;  /* 0x0000005f2a2a7207 */ /* 0x000fe20000000000 */
[----:B------:R-:W-:Y:S01]  /*280c0*/  SHFL.IDX PT, R67, R67, R0, 0x1c1f ;  /* 0x001c1f0043437589 */ /* 0x000fe200000e0000 */
[----:B------:R-:W-:Y:S02]  /*280d0*/  SEL R97, R43, R40, P0 ;  /* 0x000000282b617207 */ /* 0x000fe40000000000 */
[----:B----4-:R-:W-:Y:S01]  /*280e0*/  SEL R21, R24, R25, P0 ;  /* 0x0000001918157207 */ /* 0x010fe20000000000 */
        /* <DEDUP_REMOVED lines=46> */
[----:B-1----:R-:W-:Y:S02]  /*283d0*/  SEL R52, R53, R54, P0 ;  /* 0x0000003635347207 */ /* 0x002fe40000000000 */
[----:B------:R-:W-:Y:S01]  /*283e0*/  SEL R53, R54, R53, P0 ;  /* 0x0000003536357207 */ /* 0x000fe20000000000 */
[----:B------:R-:W1:Y:S01]  /*283f0*/  SHFL.IDX PT, R86, R146, R121, 0x1c1f ;  /* 0x001c1f7992567589 */ /* 0x000e6200000e0000 */
[----:B--2---:R-:W-:-:S02]  /*28400*/  SEL R54, R55, R56, P0 ;  /* 0x0000003837367207 */ /* 0x004fc40000000000 */
[----:B------:R-:W-:Y:S01]  /*28410*/  SEL R55, R56, R55, P0 ;  /* 0x0000003738377207 */ /* 0x000fe20000000000 */
[----:B------:R-:W2:Y:S01]  /*28420*/  SHFL.IDX PT, R88, R147, R121, 0x1c1f ;  /* 0x001c1f7993587589 */ /* 0x000ea200000e0000 */
        /* <DEDUP_REMOVED lines=11> */
[----:B------:R-:W3:Y:S01]  /*284e0*/  SHFL.IDX PT, R78, R78, R121, 0x1c1f ;  /* 0x001c1f794e4e7589 */ /* 0x000ee200000e0000 */
[----:B------:R-:W-:Y:S02]  /*284f0*/  SEL R64, R65, R66, P0 ;  /* 0x0000004241407207 */ /* 0x000fe40000000000 */
[----:B------:R-:W-:Y:S01]  /*28500*/  SEL R65, R66, R65, P0 ;  /* 0x0000004142417207 */ /* 0x000fe20000000000 */
[----:B------:R-:W-:Y:S01]  /*28510*/  SHFL.IDX PT, R75, R75, R0, 0x1c1f ;  /* 0x001c1f004b4b7589 */ /* 0x000fe200000e0000 */
[----:B----4-:R-:W-:-:S02]  /*28520*/  SEL R66, R67, R68, P0 ;  /* 0x0000004443427207 */ /* 0x010fc40000000000 */
        /* <DEDUP_REMOVED lines=12> */
[----:B-1----:R-:W-:Y:S01]  /*285f0*/  SEL R112, R114, R86, P0 ;  /* 0x0000005672707207 */ /* 0x002fe20000000000 */
[----:B------:R-:W-:Y:S01]  /*28600*/  SHFL.IDX PT, R89, R89, R0, 0x1c1f ;  /* 0x001c1f0059597589 */ /* 0x000fe200000e0000 */
[----:B--2---:R-:W-:Y:S02]  /*28610*/  SEL R117, R119, R88, P0 ;  /* 0x0000005877757207 */ /* 0x004fe40000000000 */
[----:B------:R-:W-:Y:S01]  /*28620*/  SEL R116, R118, R84, P0 ;  /* 0x0000005476747207 */ /* 0x000fe20000000000 */
[----:B------:R-:W-:Y:S01]  /*28630*/  SHFL.IDX PT, R91, R91, R0, 0x1c1f ;  /* 0x001c1f005b5b7589 */ /* 0x000fe200000e0000 */
[----:B---3--:R-:W-:-:S02]  /*28640*/  SEL R72, R73, R74, P0 ;  /* 0x0000004a49487207 */ /* 0x008fc40000000000 */
        /* <DEDUP_REMOVED lines=21> */
[----:B------:R-:W4:Y:S04]  /*287a0*/  SHFL.IDX PT, R44, R44, R121, 0x1c1f ;  /* 0x001c1f792c2c7589 */ /* 0x000f2800000e0000 */
[----:B------:R-:W-:Y:S01]  /*287b0*/  SHFL.IDX PT, R47, R47, R121, 0x1c1f ;  /* 0x001c1f792f2f7589 */ /* 0x000fe200000e0000 */
        /* <DEDUP_REMOVED lines=12> */
[----:B------:R-:W3:Y:S01]  /*28880*/  SHFL.IDX PT, R38, R38, R121, 0x1c1f ;  /* 0x001c1f7926267589 */ /* 0x000ee200000e0000 */
[----:B----4-:R-:W-:Y:S02]  /*28890*/  SEL R88, R89, R44, P0 ;  /* 0x0000002c59587207 */ /* 0x010fe40000000000 */
[----:B------:R-:W-:Y:S01]  /*288a0*/  SEL R89, R44, R89, P0 ;  /* 0x000000592c597207 */ /* 0x000fe20000000000 */
[----:B------:R-:W4:Y:S04]  /*288b0*/  SHFL.IDX PT, R41, R41, R121, 0x1c1f ;  /* 0x001c1f7929297589 */ /* 0x000f2800000e0000 */
[----:B------:R-:W4:Y:S01]  /*288c0*/  SHFL.IDX PT, R37, R37, R121, 0x1c1f ;  /* 0x001c1f7925257589 */ /* 0x000f2200000e0000 */
[----:B0-----:R-:W-:-:S02]  /*288d0*/  SEL R92, R93, R42, P0 ;  /* 0x0000002a5d5c7207 */ /* 0x001fc40000000000 */
[----:B------:R-:W-:Y:S01]  /*288e0*/  SEL R93, R42, R93, P0 ;  /* 0x0000005d2a5d7207 */ /* 0x000fe20000000000 */
[----:B------:R-:W0:Y:S01]  /*288f0*/  SHFL.IDX PT, R39, R39, R121, 0x1c1f ;  /* 0x001c1f7927277589 */ /* 0x000e2200000e0000 */
[----:B-1----:R-:W-:Y:S02]  /*28900*/  SEL R94, R95, R45, P0 ;  /* 0x0000002d5f5e7207 */ /* 0x002fe40000000000 */
[----:B------:R-:W-:Y:S01]  /*28910*/  SEL R95, R45, R95, P0 ;  /* 0x0000005f2d5f7207 */ /* 0x000fe20000000000 */
[----:B------:R-:W1:Y:S01]  /*28920*/  SHFL.IDX PT, R36, R36, R121, 0x1c1f ;  /* 0x001c1f7924247589 */ /* 0x000e6200000e0000 */
[----:B------:R-:W-:Y:S02]  /*28930*/  SEL R96, R97, R40, P0 ;  /* 0x0000002861607207 */ /* 0x000fe40000000000 */
[----:B------:R-:W-:Y:S01]  /*28940*/  SEL R97, R40, R97, P0 ;  /* 0x0000006128617207 */ /* 0x000fe20000000000 */
[----:B------:R-:W0:Y:S01]  /*28950*/  SHFL.IDX PT, R127, R153, R0, 0x1c1f ;  /* 0x001c1f00997f7589 */ /* 0x000e2200000e0000 */
[----:B--2---:R-:W-:-:S02]  /*28960*/  SEL R98, R99, R43, P0 ;  /* 0x0000002b63627207 */ /* 0x004fc40000000000 */
[----:B------:R-:W-:Y:S01]  /*28970*/  SEL R99, R43, R99, P0 ;  /* 0x000000632b637207 */ /* 0x000fe20000000000 */
[----:B------:R2:W0:Y:S01]  /*28980*/  SHFL.IDX PT, R125, R125, R0, 0x1c1f ;  /* 0x001c1f007d7d7589 */ /* 0x00042200000e0000 */
[----:B---3--:R-:W-:Y:S02]  /*28990*/  SEL R100, R101, R38, P0 ;  /* 0x0000002665647207 */ /* 0x008fe40000000000 */
[----:B------:R-:W-:Y:S01]  /*289a0*/  SEL R101, R38, R101, P0 ;  /* 0x0000006526657207 */ /* 0x000fe20000000000 */
[----:B------:R-:W3:Y:S01]  /*289b0*/  SHFL.IDX PT, R11, R154, R121, 0x1c1f ;  /* 0x001c1f799a0b7589 */ /* 0x000ee200000e0000 */
[----:B----4-:R-:W-:Y:S02]  /*289c0*/  SEL R102, R103, R41, P0 ;  /* 0x0000002967667207 */ /* 0x010fe40000000000 */
[----:B------:R-:W-:Y:S01]  /*289d0*/  SEL R103, R41, R103, P0 ;  /* 0x0000006729677207 */ /* 0x000fe20000000000 */
[----:B------:R4:W3:Y:S01]  /*289e0*/  SHFL.IDX PT, R126, R126, R121, 0x1c1f ;  /* 0x001c1f797e7e7589 */ /* 0x0008e200000e0000 */
[----:B------:R-:W-:-:S02]  /*289f0*/  SEL R104, R105, R37, P0 ;  /* 0x0000002569687207 */ /* 0x000fc40000000000 */
[----:B--2---:R-:W-:Y:S02]  /*28a00*/  SEL R0, R111, R2, P0 ;  /* 0x000000026f007207 */ /* 0x004fe40000000000 */
[----:B------:R-:W-:Y:S02]  /*28a10*/  SEL R111, R2, R111, P0 ;  /* 0x0000006f026f7207 */ /* 0x000fe40000000000 */
[----:B------:R-:W-:Y:S02]  /*28a20*/  SEL R2, R110, R90, P0 ;  /* 0x0000005a6e027207 */ /* 0x000fe40000000000 */
[----:B------:R-:W-:Y:S02]  /*28a30*/  SEL R110, R90, R110, P0 ;  /* 0x0000006e5a6e7207 */ /* 0x000fe40000000000 */
[----:B----4-:R-:W-:Y:S02]  /*28a40*/  SEL R121, R123, R82, P0 ;  /* 0x000000527b797207 */ /* 0x010fe40000000000 */
[----:B------:R-:W-:-:S02]  /*28a50*/  SEL R123, R82, R123, P0 ;  /* 0x0000007b527b7207 */ /* 0x000fc40000000000 */
[----:B------:R-:W-:Y:S02]  /*28a60*/  SEL R82, R83, R51, P0 ;  /* 0x0000003353527207 */ /* 0x000fe40000000000 */
[----:B------:R-:W-:Y:S02]  /*28a70*/  SEL R90, R91, R47, P0 ;  /* 0x0000002f5b5a7207 */ /* 0x000fe40000000000 */
[----:B0-----:R-:W-:Y:S02]  /*28a80*/  SEL R106, R107, R39, P0 ;  /* 0x000000276b6a7207 */ /* 0x001fe40000000000 */
[----:B-1----:R-:W-:Y:S02]  /*28a90*/  SEL R108, R109, R36, P0 ;  /* 0x000000246d6c7207 */ /* 0x002fe40000000000 */
[----:B------:R-:W-:Y:S02]  /*28aa0*/  SEL R83, R51, R83, P0 ;  /* 0x0000005333537207 */ /* 0x000fe40000000000 */
[----:B------:R-:W-:-:S02]  /*28ab0*/  SEL R91, R47, R91, P0 ;  /* 0x0000005b2f5b7207 */ /* 0x000fc40000000000 */
[----:B------:R-:W-:Y:S02]  /*28ac0*/  SEL R105, R37, R105, P0 ;  /* 0x0000006925697207 */ /* 0x000fe40000000000 */
[----:B------:R-:W-:Y:S02]  /*28ad0*/  SEL R107, R39, R107, P0 ;  /* 0x0000006b276b7207 */ /* 0x000fe40000000000 */
[----:B---3--:R-:W-:-:S07]  /*28ae0*/  SEL R109, R36, R109, P0 ;  /* 0x0000006d246d7207 */ /* 0x008fce0000000000 */
.L_x_7115:
        /* <DEDUP_REMOVED lines=62> */
[----:B------:R1:W-:Y:S01]  /*28ed0*/  STSM.16.M88.4 [R164], R44 ;  /* 0x0000002ca4007844 */ /* 0x0003e20000000200 */
[----:B------:R-:W-:Y:S02]  /*28ee0*/  F2FP.BF16.F32.PACK_AB R14, R59, R57 ;  /* 0x000000393b0e723e */ /* 0x000fe400000010ff */
[----:B------:R-:W-:Y:S02]  /*28ef0*/  F2FP.BF16.F32.PACK_AB R15, R109, R107 ;  /* 0x0000006b6d0f723e */ /* 0x000fe400000010ff */
[----:B------:R-:W-:Y:S02]  /*28f00*/  ISETP.NE.U32.AND P0, PT, RZ, UR4, PT ;  /* 0x00000004ff007c0c */ /* 0x000fe4000bf05070 */
[----:B----4-:R-:W-:Y:S01]  /*28f10*/  F2FP.BF16.F32.PACK_AB R36, R62, R60 ;  /* 0x0000003c3e24723e */ /* 0x010fe200000010ff */
[----:B------:R4:W-:Y:S01]  /*28f20*/  STSM.16.M88.4 [R165], R12 ;  /* 0x0000000ca5007844 */ /* 0x0009e20000000200 */
        /* <DEDUP_REMOVED lines=10> */
[----:B------:R-:W-:Y:S02]  /*28fd0*/  ISETP.NE.AND.EX P3, PT, RZ, UR7, PT, P3 ;  /* 0x00000007ff007c0c */ /* 0x000fe4000bf65330 */
[----:B------:R-:W-:Y:S02]  /*28fe0*/  ISETP.GT.AND P2, PT, R167, 0x1, PT ;  /* 0x00000001a700780c */ /* 0x000fe40003f44270 */
[----:B-1----:R-:W-:-:S09]  /*28ff0*/  MOV R46, 0x9b8 ;  /* 0x000009b8002e7802 */ /* 0x002fd20000000f00 */
[----:B----4-:R-:W-:Y:S01]  /*29000*/  @P3 IADD3 R12, P1, R130, UR6, RZ ;  /* 0x00000006820c3c10 */ /* 0x010fe2000ff3e0ff */
[----:B------:R-:W-:Y:S02]  /*29010*/  ULDC UR6, c[0x0][0xa88] ;  /* 0x0002a20000067ab9 */ /* 0x000fe40000000800 */
[----:B------:R-:W-:Y:S01]  /*29020*/  IMAD.U32 R43, RZ, RZ, UR6 ;  /* 0x00000006ff2b7e24 */ /* 0x000fe2000f8e00ff */
[----:B------:R-:W-:Y:S02]  /*29030*/  @P3 IADD3.X R13, R129, UR7, RZ, P1, !PT ;  /* 0x00000007810d3c10 */ /* 0x000fe40008ffe4ff */
[----:B------:R-:W-:-:S03]  /*29040*/  SEL R46, R46, 0x978, P2 ;  /* 0x000009782e2e7807 */ /* 0x000fc60001000000 */
[----:B------:R1:W5:Y:S01]  /*29050*/  @P3 LDG.E R43, desc[UR54][R12.64] ;  /* 0x000000360c2b3981 */ /* 0x000362000c1e1900 */
[----:B0-----:R0:W2:Y:S01]  /*29060*/  LDC.64 R36, c[0x0][R46+0x218] ;  /* 0x000086002e247b82 */ /* 0x0010a20000000a00 */
[----:B------:R-:W-:-:S07]  /*29070*/  ISETP.NE.AND P1, PT, R125, 0x1, PT ;  /* 0x000000017d00780c */ /* 0x000fce0003f25270 */
[----:B------:R0:W3:Y:S08]  /*29080*/  LDC.64 R14, c[0x0][R46+0x228] ;  /* 0x00008a002e0e7b82 */ /* 0x0000f00000000a00 */
[----:B-1----:R0:W1:Y:S01]  /*29090*/  LDC.64 R12, c[0x0][R46+0x220] ;  /* 0x000088002e0c7b82 */ /* 0x0020620000000a00 */
[----:B------:R-:W-:Y:S05]  /*290a0*/  @P3 BRA `(.L_x_6795) ;  /* 0x0000000000103947 */ /* 0x000fea0003800000 */
[----:B------:R-:W-:Y:S05]  /*290b0*/  @!P0 BRA `(.L_x_6795) ;  /* 0x00000000000c8947 */ /* 0x000fea0003800000 */
[----:B------:R-:W4:Y:S04]  /*290c0*/  LDG.E R38, desc[UR54][R40.64] ;  /* 0x0000003628267981 */ /* 0x000f28000c1e1900 */
[----:B-----5:R-:W4:Y:S02]  /*290d0*/  LDG.E R43, desc[UR54][R40.64+0x4] ;  /* 0x00000436282b7981 */ /* 0x020f24000c1e1900 */
[----:B----4-:R-:W-:-:S07]  /*290e0*/  IMAD.IADD R43, R43, 0x1, -R38 ;  /* 0x000000012b2b7824 */ /* 0x010fce00078e0a26 */
.L_x_6795:
[----:B------:R-:W4:Y:S01]  /*290f0*/  LDL.LU R11, [R1+0x60] ;  /* 0x00006000010b7983 */ /* 0x000f220000300800 */
[----:B------:R0:W3:Y:S03]  /*29100*/  LDC.64 R40, c[0x0][R46+0x210] ;  /* 0x000084002e287b82 */ /* 0x0000e60000000a00 */
[----:B------:R-:W2:Y:S04]  /*29110*/  LDL.LU R38, [R1+0x70] ;  /* 0x0000700001267983 */ /* 0x000ea80000300800 */
[----:B------:R-:W3:Y:S01]  /*29120*/  LDL R42, [R1+0x5c] ;  /* 0x00005c00012a7983 */ /* 0x000ee20000100800 */
[----:B------:R-:W-:Y:S01]  /*29130*/  ISETP.NE.U32.AND P0, PT, RZ, UR4, PT ;  /* 0x00000004ff007c0c */ /* 0x000fe2000bf05070 */
[----:B------:R-:W3:Y:S02]  /*29140*/  @P1 LDC R127, c[0x0][0xbec] ;  /* 0x0002fb00ff7f1b82 */ /* 0x000ee40000000800 */
[----:B------:R-:W3:Y:S04]  /*29150*/  LDL R131, [R1+0x48] ;  /* 0x0000480001837983 */ /* 0x000ee80000100800 */
[----:B------:R-:W3:Y:S01]  /*29160*/  LDL R130, [R1+0x74] ;  /* 0x0000740001827983 */ /* 0x000ee20000100800 */
[----:B------:R-:W-:Y:S01]  /*29170*/  ISETP.NE.AND.EX P0, PT, RZ, UR5, PT, P0 ;  /* 0x00000005ff007c0c */ /* 0x000fe2000bf05300 */
[----:B------:R-:W3:Y:S02]  /*29180*/  @P1 LDC R129, c[0x0][0xbf0] ;  /* 0x0002fc00ff811b82 */ /* 0x000ee40000000800 */
[----:B------:R-:W3:Y:S04]  /*29190*/  LDL R132, [R1+0x140] ;  /* 0x0001400001847983 */ /* 0x000ee80000100800 */
[----:B0-----:R-:W3:Y:S01]  /*291a0*/  LDL R46, [R1+0xd4] ;  /* 0x0000d400012e7983 */ /* 0x001ee20000100800 */
[----:B----4-:R-:W-:-:S02]  /*291b0*/  SEL R11, R11, RZ, !P0 ;  /* 0x000000ff0b0b7207 */ /* 0x010fc40004000000 */
[----:B--2---:R-:W-:-:S03]  /*291c0*/  SEL R45, R38, RZ, !P0 ;  /* 0x000000ff262d7207 */ /* 0x004fc60004000000 */
[----:B-1----:R-:W-:Y:S01]  /*291d0*/  IMAD R13, R13, R11, RZ ;  /* 0x0000000b0d0d7224 */ /* 0x002fe200078e02ff */
[----:B------:R-:W0:Y:S03]  /*291e0*/  LDC.64 R38, c[0x0][0xba8] ;  /* 0x0002ea00ff267b82 */ /* 0x000e260000000a00 */
[C---:B------:R-:W-:Y:S02]  /*291f0*/  IMAD R47, R12.reuse, R45, R13 ;  /* 0x0000002d0c2f7224 */ /* 0x040fe400078e020d */
[----:B------:R-:W-:Y:S02]  /*29200*/  IMAD R45, R37, R226, RZ ;  /* 0x000000e2252d7224 */ /* 0x000fe400078e02ff */
[----:B------:R-:W-:-:S04]  /*29210*/  IMAD.WIDE.U32 R12, R12, R11, RZ ;  /* 0x0000000b0c0c7225 */ /* 0x000fc800078e00ff */
[----:B------:R-:W-:-:S04]  /*29220*/  IMAD.WIDE.U32 R36, R36, R226, RZ ;  /* 0x000000e224247225 */ /* 0x000fc800078e00ff */
[----:B---3--:R-:W-:Y:S01]  /*29230*/  IMAD.IADD R42, R42, 0x1, R131 ;  /* 0x000000012a2a7824 */ /* 0x008fe200078e0283 */
[----:B-----5:R-:W-:Y:S01]  /*29240*/  IADD3 R44, P0, P3, R12, R36, R128 ;  /* 0x000000240c2c7210 */ /* 0x020fe20007b1e080 */
[----:B------:R-:W-:Y:S02]  /*29250*/  IMAD.IADD R126, R13, 0x1, R47 ;  /* 0x000000010d7e7824 */ /* 0x000fe400078e022f */
[----:B------:R-:W-:Y:S01]  /*29260*/  @P1 IMAD.HI.U32 R12, R42, R127, RZ ;  /* 0x0000007f2a0c1227 */ /* 0x000fe200078e00ff */
[----:B------:R-:W-:-:S03]  /*29270*/  SEL R13, R130, RZ, P2 ;  /* 0x000000ff820d7207 */ /* 0x000fc60001000000 */
[----:B------:R-:W-:Y:S01]  /*29280*/  IMAD.IADD R45, R37, 0x1, R45 ;  /* 0x00000001252d7824 */ /* 0x000fe200078e022d */
[----:B0-----:R-:W0:Y:S01]  /*29290*/  @!P2 LDC R38, c[0x0][0xb50] ;  /* 0x0002d400ff26ab82 */ /* 0x001e220000000800 */
[----:B------:R-:W-:Y:S01]  /*292a0*/  IMAD.MOV.U32 R37, RZ, RZ, R42 ;  /* 0x000000ffff257224 */ /* 0x000fe200078e002a */
[----:B------:R-:W-:Y:S01]  /*292b0*/  @P1 SHF.R.U32.HI R37, RZ, R129, R12 ;  /* 0x00000081ff251219 */ /* 0x000fe2000001160c */
[-C--:B------:R-:W-:Y:S01]  /*292c0*/  IMAD R47, R15, R13.reuse, RZ ;  /* 0x0000000d0f2f7224 */ /* 0x080fe200078e02ff */
[----:B------:R-:W-:Y:S01]  /*292d0*/  SHF.R.S32.HI R36, RZ, 0x1f, R128 ;  /* 0x0000001fff247819 */ /* 0x000fe20000011480 */
[----:B------:R-:W-:-:S03]  /*292e0*/  IMAD.WIDE.U32 R14, R14, R13, RZ ;  /* 0x0000000d0e0e7225 */ /* 0x000fc600078e00ff */
[----:B------:R-:W1:Y:S01]  /*292f0*/  @!P2 LDC R39, c[0x0][0xb54] ;  /* 0x0002d500ff27ab82 */ /* 0x000e620000000800 */
[--C-:B------:R-:W-:Y:S01]  /*29300*/  IMAD.MOV R13, RZ, RZ, -R37.reuse ;  /* 0x000000ffff0d7224 */ /* 0x100fe200078e0a25 */
[----:B------:R-:W-:Y:S02]  /*29310*/  IADD3.X R45, R126, R45, R36, P0, P3 ;  /* 0x0000002d7e2d7210 */ /* 0x000fe400007e6424 */
[----:B------:R-:W-:Y:S01]  /*29320*/  IADD3 R47, R15, R47, RZ ;  /* 0x0000002f0f2f7210 */ /* 0x000fe20007ffe0ff */
[----:B------:R-:W-:Y:S01]  /*29330*/  IMAD R13, R125, R13, R42 ;  /* 0x0000000d7d0d7224 */ /* 0x000fe200078e022a */
[----:B------:R-:W-:Y:S02]  /*29340*/  IADD3 R14, P0, P3, R37, R44, R14 ;  /* 0x0000002c250e7210 */ /* 0x000fe40007b1e00e */
[----:B------:R-:W-:Y:S02]  /*29350*/  SHF.R.S32.HI R12, RZ, 0x1f, R37 ;  /* 0x0000001fff0c7819 */ /* 0x000fe40000011425 */
[----:B------:R-:W-:-:S02]  /*29360*/  SHF.R.S32.HI R37, RZ, 0x1f, R13 ;  /* 0x0000001fff257819 */ /* 0x000fc4000001140d */
[----:B------:R-:W-:Y:S01]  /*29370*/  IADD3.X R15, R12, R45, R47, P0, P3 ;  /* 0x0000002d0c0f7210 */ /* 0x000fe200007e642f */
[----:B------:R-:W-:-:S04]  /*29380*/  IMAD R12, R41, R13, RZ ;  /* 0x0000000d290c7224 */ /* 0x000fc800078e02ff */
[C---:B------:R-:W-:Y:S02]  /*29390*/  IMAD R37, R40.reuse, R37, R12 ;  /* 0x0000002528257224 */ /* 0x040fe400078e020c */
[----:B------:R-:W-:-:S04]  /*293a0*/  IMAD.WIDE.U32 R14, R40, R13, R14 ;  /* 0x0000000d280e7225 */ /* 0x000fc800078e000e */
[----:B------:R-:W-:Y:S01]  /*293b0*/  IMAD.IADD R12, R15, 0x1, R37 ;  /* 0x000000010f0c7824 */ /* 0x000fe200078e0225 */
[----:B0-----:R-:W-:-:S04]  /*293c0*/  LEA R40, P0, R14, R38, 0x2 ;  /* 0x000000260e287211 */ /* 0x001fc800078010ff */
[----:B-1----:R-:W-:Y:S02]  /*293d0*/  LEA.HI.X R41, R14, R39, R12, 0x2, P0 ;  /* 0x000000270e297211 */ /* 0x002fe400000f140c */
[----:B------:R-:W-:Y:S01]  /*293e0*/  SHFL.IDX PT, R12, R40, RZ, 0x1c1f ;  /* 0x001c1fff280c7589 */ /* 0x000fe200000e0000 */
[----:B------:R-:W-:-:S03]  /*293f0*/  IMAD.IADD R37, R132, 0x1, R131 ;  /* 0x0000000184257824 */ /* 0x000fc600078e0283 */
        /* <DEDUP_REMOVED lines=12> */
[----:B------:R-:W1:Y:S01]  /*294c0*/  @P1 LDC R9, c[0x0][0xbec] ;  /* 0x0002fb00ff091b82 */ /* 0x000e620000000800 */
[----:B------:R-:W-:-:S03]  /*294d0*/  ULDC.64 UR4, c[0x0][0xaa0] ;  /* 0x0002a80000047ab9 */ /* 0x000fc60000000a00 */
[----:B------:R-:W-:-:S04]  /*294e0*/  SHF.R.S32.HI R3, RZ, 0x1f, R0 ;  /* 0x0000001fff037819 */ /* 0x000fc80000011400 */
[----:B------:R-:W-:Y:S01]  /*294f0*/  LEA.HI R3, R3, R0, RZ, 0x3 ;  /* 0x0000000003037211 */ /* 0x000fe200078f18ff */
[----:B0-----:R-:W0:Y:S03]  /*29500*/  @P1 LDC R13, c[0x0][0xbf0] ;  /* 0x0002fc00ff0d1b82 */ /* 0x001e260000000800 */
[----:B------:R-:W-:Y:S02]  /*29510*/  LOP3.LUT R5, R3, 0xfffffff8, RZ, 0xc0, !PT ;  /* 0xfffffff803057812 */ /* 0x000fe400078ec0ff */
[----:B------:R-:W-:-:S03]  /*29520*/  SHF.R.S32.HI R2, RZ, 0x3, R3 ;  /* 0x00000003ff027819 */ /* 0x000fc60000011403 */
[----:B------:R-:W-:-:S04]  /*29530*/  IMAD.IADD R15, R0, 0x1, -R5 ;  /* 0x00000001000f7824 */ /* 0x000fc800078e0a05 */
[----:B------:R-:W-:-:S05]  /*29540*/  IMAD.SHL.U32 R21, R15, 0x8, RZ ;  /* 0x000000080f157824 */ /* 0x000fca00078e00ff */
[----:B------:R-:W-:-:S05]  /*29550*/  LEA R3, R2, R21, 0x6 ;  /* 0x0000001502037211 */ /* 0x000fca00078e30ff */
        /* <DEDUP_REMOVED lines=12> */
[----:B------:R-:W5:Y:S01]  /*29620*/  LD.E.128 R24, desc[UR54][R24.64] ;  /* 0x0000003618187980 */ /* 0x000f62000c101d00 */
[----:B------:R-:W-:Y:S02]  /*29630*/  LOP3.LUT R32, R33, 0x380, RZ, 0xc0, !PT ;  /* 0x0000038021207812 */ /* 0x000fe400078ec0ff */
[----:B------:R-:W-:-:S02]  /*29640*/  SHF.R.U64 R52, R52, 0x3, RZ ;  /* 0x0000000334347819 */ /* 0x000fc400000012ff */
[----:B------:R-:W-:Y:S02]  /*29650*/  LOP3.LUT R40, R41, 0x380, RZ, 0xc0, !PT ;  /* 0x0000038029287812 */ /* 0x000fe400078ec0ff */
[----:B------:R-:W-:Y:S02]  /*29660*/  LOP3.LUT R44, R45, 0x380, RZ, 0xc0, !PT ;  /* 0x000003802d2c7812 */ /* 0x000fe400078ec0ff */
[----:B------:R-:W-:Y:S02]  /*29670*/  LOP3.LUT R48, R49, 0x380, RZ, 0xc0, !PT ;  /* 0x0000038031307812 */ /* 0x000fe400078ec0ff */
[----:B------:R-:W-:Y:S01]  /*29680*/  LOP3.LUT R52, R52, R53, RZ, 0x3c, !PT ;  /* 0x0000003534347212 */ /* 0x000fe200078e3cff */
[----:B------:R-:W-:Y:S01]  /*29690*/  IMAD.X R53, RZ, RZ, R81, P3 ;  /* 0x000000ffff357224 */ /* 0x000fe200018e0651 */
[----:B------:R-:W-:Y:S02]  /*296a0*/  SHF.R.U64 R32, R32, 0x3, RZ ;  /* 0x0000000320207819 */ /* 0x000fe400000012ff */
[----:B------:R-:W-:-:S02]  /*296b0*/  SHF.R.U64 R40, R40, 0x3, RZ ;  /* 0x0000000328287819 */ /* 0x000fc400000012ff */
        /* <DEDUP_REMOVED lines=27> */
[----:B------:R-:W-:Y:S02]  /*29870*/  LOP3.LUT R5, R80, 0x380, RZ, 0xc0, !PT ;  /* 0x0000038050057812 */ /* 0x000fe400078ec0ff */
[----:B------:R-:W-:Y:S01]  /*29880*/  LOP3.LUT R72, R0, R3, RZ, 0x3c, !PT ;  /* 0x0000000300487212 */ /* 0x000fe200078e3cff */
[----:B------:R-:W-:Y:S01]  /*29890*/  IMAD R3, R36, UR4, RZ ;  /* 0x0000000424037c24 */ /* 0x000fe2000f8e02ff */
[----:B------:R-:W-:Y:S02]  /*298a0*/  SHF.R.U64 R56, R56, 0x3, RZ ;  /* 0x0000000338387819 */ /* 0x000fe400000012ff */
[----:B------:R-:W-:Y:S02]  /*298b0*/  SHF.R.U64 R60, R60, 0x3, RZ ;  /* 0x000000033c3c7819 */ /* 0x000fe400000012ff */
[----:B------:R-:W-:-:S02]  /*298c0*/  SHF.R.U64 R64, R64, 0x3, RZ ;  /* 0x0000000340407819 */ /* 0x000fc400000012ff */
[----:B------:R-:W-:Y:S01]  /*298d0*/  SHF.R.U64 R68, R68, 0x3, RZ ;  /* 0x0000000344447819 */ /* 0x000fe200000012ff */
[----:B------:R-:W-:Y:S01]  /*298e0*/  IMAD R0, R15, 0x20, R2 ;  /* 0x000000200f007824 */ /* 0x000fe200078e0202 */
[----:B------:R-:W-:Y:S01]  /*298f0*/  SHF.R.U64 R5, R5, 0x3, RZ ;  /* 0x0000000305057819 */ /* 0x000fe200000012ff */
[----:B------:R-:W-:Y:S01]  /*29900*/  IMAD R3, R128, UR5, R3 ;  /* 0x0000000580037c24 */ /* 0x000fe2000f8e0203 */
        /* <DEDUP_REMOVED lines=12> */
[----:B------:R-:W-:Y:S01]  /*299d0*/  IADD3 R12, R131, R0, RZ ;  /* 0x00000000830c7210 */ /* 0x000fe20007ffe0ff */
[----:B------:R-:W5:Y:S01]  /*299e0*/  LD.E.128 R60, desc[UR54][R60.64] ;  /* 0x000000363c3c7980 */ /* 0x000f62000c101d00 */
[----:B------:R-:W-:-:S03]  /*299f0*/  IMAD.WIDE.U32 R128, R226, UR4, R128 ;  /* 0x00000004e2807c25 */ /* 0x000fc6000f8e0080 */
[----:B------:R2:W5:Y:S01]  /*29a00*/  LD.E.128 R4, desc[UR54][R80.64] ;  /* 0x0000003650047980 */ /* 0x000562000c101d00 */
[----:B-1----:R-:W-:-:S03]  /*29a10*/  @P1 IMAD.HI.U32 R0, R12, R9, RZ ;  /* 0x000000090c001227 */ /* 0x002fc600078e00ff */
[----:B------:R-:W5:Y:S01]  /*29a20*/  LD.E.128 R56, desc[UR54][R56.64] ;  /* 0x0000003638387980 */ /* 0x000f62000c101d00 */
[----:B------:R-:W-:-:S03]  /*29a30*/  SHF.R.S32.HI R8, RZ, 0x1f, R11 ;  /* 0x0000001fff087819 */ /* 0x000fc6000001140b */
        /* <DEDUP_REMOVED lines=11> */
[----:B------:R-:W-:Y:S01]  /*29af0*/  IMAD.MOV.U32 R3, RZ, RZ, R12 ;  /* 0x000000ffff037224 */ /* 0x000fe200078e000c */
[----:B0-----:R-:W-:Y:S01]  /*29b00*/  @P1 SHF.R.U32.HI R3, RZ, R13, R0 ;  /* 0x0000000dff031219 */ /* 0x001fe20000011600 */
        /* <DEDUP_REMOVED lines=15> */
[----:B-1----:R0:W-:Y:S01]  /*29c00*/  SYNCS.ARRIVE.TRANS64.RED.A1T0 RZ, [R0+URZ], RZ ;  /* 0x000000ff00ff79a7 */ /* 0x0021e2000810043f */
        /* <DEDUP_REMOVED lines=10> */
[----:B------:R-:W-:Y:S01]  /*29cb0*/  VIADD R77, R21, 0x80 ;  /* 0x00000080154d7836 */ /* 0x000fe20000000000 */
[----:B--2---:R-:W-:Y:S06]  /*29cc0*/  BRA.DIV UR4, `(.L_x_6797) ;  /* 0x0000010a04f07947 */ /* 0x004fec000b800000 */
[----:B------:R0:W1:Y:S04]  /*29cd0*/  SHFL.IDX PT, R0, R128, RZ, 0x181f ;  /* 0x00181fff80007589 */ /* 0x00006800000e0000 */
[----:B------:R0:W2:Y:S02]  /*29ce0*/  SHFL.IDX PT, R14, R20, RZ, 0x181f ;  /* 0x00181fff140e7589 */ /* 0x0000a400000e0000 */
.L_x_7118:
[----:B------:R-:W-:Y:S01]  /*29cf0*/  IMAD.IADD R37, R2, 0x1, R131 ;  /* 0x0000000102257824 */ /* 0x000fe200078e0283 */
[----:B------:R-:W-:Y:S01]  /*29d00*/  BSSY B1, `(.L_x_6798) ;  /* 0x0000014000017945 */ /* 0x000fe20003800000 */
[----:B------:R-:W-:-:S03]  /*29d10*/  SHF.R.S32.HI R28, RZ, 0x1f, R39 ;  /* 0x0000001fff1c7819 */ /* 0x000fc60000011427 */
[----:B------:R-:W-:-:S13]  /*29d20*/  ISETP.GE.AND P0, PT, R37, R38, PT ;  /* 0x000000262500720c */ /* 0x000fda0003f06270 */
[----:B------:R-:W-:Y:S05]  /*29d30*/  @P0 BRA `(.L_x_6799) ;  /* 0x0000000000400947 */ /* 0x000fea0003800000 */
[----:B------:R-:W-:Y:S01]  /*29d40*/  ULDC UR4, c[0x0][0xac8] ;  /* 0x0002b20000047ab9 */ /* 0x000fe20000000800 */
[----:B------:R-:W-:Y:S02]  /*29d50*/  SHF.R.S32.HI R3, RZ, 0x1f, R21 ;  /* 0x0000001fff037819 */ /* 0x000fe40000011415 */
[----:B------:R-:W-:Y:S02]  /*29d60*/  ISETP.GE.AND P0, PT, R21, UR4, PT ;  /* 0x0000000415007c0c */ /* 0x000fe4000bf06270 */
[----:B------:R-:W-:Y:S02]  /*29d70*/  ISETP.GE.AND P1, PT, R39, UR4, PT ;  /* 0x0000000427007c0c */ /* 0x000fe4000bf26270 */
[----:B------:R-:W-:Y:S02]  /*29d80*/  ISETP.GE.AND P2, PT, R77, UR4, PT ;  /* 0x000000044d007c0c */ /* 0x000fe4000bf46270 */
[----:B------:R-:W-:Y:S02]  /*29d90*/  SHF.R.S32.HI R9, RZ, 0x1f, R39 ;  /* 0x0000001fff097819 */ /* 0x000fe40000011427 */
        /* <DEDUP_REMOVED lines=10> */
.L_x_6799:
[----:B------:R-:W-:Y:S05]  /*29e40*/  BSYNC B1 ;  /* 0x0000000000017941 */ /* 0x000fea0003800000 */
.L_x_6798:
[----:B------:R-:W-:Y:S01]  /*29e50*/  UMOV UR4, 0xffffffff ;  /* 0xffffffff00047882 */ /* 0x000fe20000000000 */
[----:B---3-5:R-:W-:Y:S02]  /*29e60*/  SHF.R.S32.HI R6, RZ, 0x1f, R21 ;  /* 0x0000001fff067819 */ /* 0x028fe40000011415 */
[----:B------:R-:W-:Y:S01]  /*29e70*/  SHF.R.S32.HI R7, RZ, 0x1f, R77 ;  /* 0x0000001fff077819 */ /* 0x000fe2000001144d */
[----:B------:R-:W-:Y:S06]  /*29e80*/  BRA.DIV UR4, `(.L_x_6800) ;  /* 0x0000010a04b47947 */ /* 0x000fec000b800000 */
[----:B-1----:R1:W3:Y:S04]  /*29e90*/  SHFL.IDX PT, R0, R128, 0x1, 0x181f ;  /* 0x00381f0080007f89 */ /* 0x0022e800000e0000 */
[----:B--2---:R1:W2:Y:S02]  /*29ea0*/  SHFL.IDX PT, R14, R20, 0x1, 0x181f ;  /* 0x00381f00140e7f89 */ /* 0x0042a400000e0000 */
.L_x_7122:
        /* <DEDUP_REMOVED lines=17> */
.L_x_6802:
[----:B------:R-:W-:Y:S05]  /*29fc0*/  BSYNC B1 ;  /* 0x0000000000017941 */ /* 0x000fea0003800000 */
.L_x_6801:
[----:B------:R-:W-:-:S03]  /*29fd0*/  UMOV UR4, 0xffffffff ;  /* 0xffffffff00047882 */ /* 0x000fc60000000000 */
[----:B------:R-:W-:Y:S05]  /*29fe0*/  BRA.DIV UR4, `(.L_x_6803) ;  /* 0x0000010a04a47947 */ /* 0x000fea000b800000 */
[----:B---3--:R3:W0:Y:S04]  /*29ff0*/  SHFL.IDX PT, R0, R128, 0x2, 0x181f ;  /* 0x00581f0080007f89 */ /* 0x00862800000e0000 */
[----:B--2-4-:R3:W2:Y:S02]  /*2a000*/  SHFL.IDX PT, R14, R20, 0x2, 0x181f ;  /* 0x00581f00140e7f89 */ /* 0x0146a400000e0000 */
.L_x_7126:
        /* <DEDUP_REMOVED lines=17> */
.L_x_6805:
[----:B------:R-:W-:Y:S05]  /*2a120*/  BSYNC B1 ;  /* 0x0000000000017941 */ /* 0x000fea0003800000 */
.L_x_6804:
[----:B------:R-:W-:-:S03]  /*2a130*/  UMOV UR4, 0xffffffff ;  /* 0xffffffff00047882 */ /* 0x000fc60000000000 */
[----:B------:R-:W-:Y:S05]  /*2a140*/  BRA.DIV UR4, `(.L_x_6806) ;  /* 0x0000010a04947947 */ /* 0x000fea000b800000 */
[----:B0-----:R0:W0:Y:S04]  /*2a150*/  SHFL.IDX PT, R0, R128, 0x3, 0x181f ;  /* 0x00781f0080007f89 */ /* 0x00102800000e0000 */
[----:B--2-4-:R2:W4:Y:S02]  /*2a160*/  SHFL.IDX PT, R14, R20, 0x3, 0x181f ;  /* 0x00781f00140e7f89 */ /* 0x01452400000e0000 */
.L_x_7130:
[----:B------:R-:W-:-:S05]  /*2a170*/  VIADD R3, R37, 0x60 ;  /* 0x0000006025037836 */ /* 0x000fca0000000000 */
        /* <DEDUP_REMOVED lines=17> */
.L_x_6796:
[----:B------:R-:W-:Y:S01]  /*2a290*/  ULDC.64 UR4, c[0x0][0xb08] ;  /* 0x0002c20000047ab9 */ /* 0x000fe20000000a00 */
[----:B------:R-:W1:Y:S01]  /*2a2a0*/  @P1 LDC R41, c[0x0][0xbec] ;  /* 0x0002fb00ff291b82 */ /* 0x000e620000000800 */
[----:B0-----:R-:W-:Y:S01]  /*2a2b0*/  IMAD R15, R36, UR4, RZ ;  /* 0x00000004240f7c24 */ /* 0x001fe2000f8e02ff */
[----:B------:R-:W-:Y:S01]  /*2a2c0*/  SHF.R.S32.HI R14, RZ, 0x1f, R11 ;  /* 0x0000001fff0e7819 */ /* 0x000fe2000001140b */
[----:B------:R-:W-:-:S04]  /*2a2d0*/  IMAD.WIDE.U32 R12, R128, UR4, RZ ;  /* 0x00000004800c7c25 */ /* 0x000fc8000f8e00ff */
[----:B------:R-:W-:Y:S01]  /*2a2e0*/  IMAD R15, R128, UR5, R15 ;  /* 0x00000005800f7c24 */ /* 0x000fe2000f8e020f */
[----:B------:R-:W0:Y:S01]  /*2a2f0*/  @P1 LDC R36, c[0x0][0xbf0] ;  /* 0x0002fc00ff241b82 */ /* 0x000e220000000800 */
[----:B------:R-:W-:Y:S02]  /*2a300*/  ULDC.64 UR4, c[0x0][0xb38] ;  /* 0x0002ce0000047ab9 */ /* 0x000fe40000000a00 */
[----:B------:R-:W-:Y:S02]  /*2a310*/  IMAD.IADD R13, R13, 0x1, R15 ;  /* 0x000000010d0d7824 */ /* 0x000fe400078e020f */
[----:B------:R-:W-:-:S04]  /*2a320*/  IMAD.WIDE.U32 R12, R226, UR4, R12 ;  /* 0x00000004e20c7c25 */ /* 0x000fc8000f8e000c */
[----:B------:R-:W-:Y:S01]  /*2a330*/  IMAD R13, R226, UR5, R13 ;  /* 0x00000005e20d7c24 */ /* 0x000fe2000f8e020d */
[----:B------:R-:W-:Y:S02]  /*2a340*/  ULDC.64 UR4, c[0x0][0xb40] ;  /* 0x0002d00000047ab9 */ /* 0x000fe40000000a00 */
[----:B------:R-:W-:Y:S02]  /*2a350*/  IMAD R14, R14, UR4, RZ ;  /* 0x000000040e0e7c24 */ /* 0x000fe4000f8e02ff */
[----:B------:R-:W-:-:S04]  /*2a360*/  IMAD.WIDE.U32 R12, R11, UR4, R12 ;  /* 0x000000040b0c7c25 */ /* 0x000fc8000f8e000c */
[----:B------:R-:W-:Y:S01]  /*2a370*/  IMAD R15, R11, UR5, R14 ;  /* 0x000000050b0f7c24 */ /* 0x000fe2000f8e020e */
[----:B------:R-:W-:Y:S01]  /*2a380*/  MOV R11, R42 ;  /* 0x0000002a000b7202 */ /* 0x000fe20000000f00 */
[----:B-1----:R-:W-:Y:S01]  /*2a390*/  @P1 IMAD.HI.U32 R41, R42, R41, RZ ;  /* 0x000000292a291227 */ /* 0x002fe200078e00ff */
[----:B------:R-:W-:-:S03]  /*2a3a0*/  ULDC.64 UR4, c[0x0][0xb48] ;  /* 0x0002d20000047ab9 */ /* 0x000fc60000000a00 */
[----:B------:R-:W-:Y:S01]  /*2a3b0*/  IMAD.IADD R13, R13, 0x1, R15 ;  /* 0x000000010d0d7824 */ /* 0x000fe200078e020f */
[----:B0-----:R-:W-:Y:S01]  /*2a3c0*/  @P1 SHF.R.U32.HI R11, RZ, R36, R41 ;  /* 0x00000024ff0b1219 */ /* 0x001fe20000011629 */
[----:B------:R-:W-:Y:S02]  /*2a3d0*/  VIADD R36, R18, 0x33420 ;  /* 0x0003342012247836 */ /* 0x000fe40000000000 */
[C---:B------:R-:W-:Y:S01]  /*2a3e0*/  IMAD.WIDE.U32 R12, R130.reuse, UR4, R12 ;  /* 0x00000004820c7c25 */ /* 0x040fe2000f8e000c */
[--C-:B------:R-:W-:Y:S02]  /*2a3f0*/  SHF.R.S32.HI R14, RZ, 0x1f, R11.reuse ;  /* 0x0000001fff0e7819 */ /* 0x100fe4000001140b */
[----:B------:R-:W-:Y:S01]  /*2a400*/  PRMT R36, RZ, 0x654, R36 ;  /* 0x00000654ff247816 */ /* 0x000fe20000000024 */
[----:B------:R-:W-:Y:S02]  /*2a410*/  IMAD.MOV R15, RZ, RZ, -R11 ;  /* 0x000000ffff0f7224 */ /* 0x000fe400078e0a0b */
[----:B------:R-:W-:Y:S01]  /*2a420*/  IMAD R13, R130, UR5, R13 ;  /* 0x00000005820d7c24 */ /* 0x000fe2000f8e020d */
[----:B------:R-:W-:Y:S01]  /*2a430*/  ULDC.64 UR4, c[0x0][0xb30] ;  /* 0x0002cc0000047ab9 */ /* 0x000fe20000000a00 */
[----:B------:R-:W-:Y:S01]  /*2a440*/  IMAD R125, R125, R15, R42 ;  /* 0x0000000f7d7d7224 */ /* 0x000fe200078e022a */
[----:B------:R0:W-:Y:S01]  /*2a450*/  SYNCS.ARRIVE.TRANS64.RED.A1T0 RZ, [R36+URZ], RZ ;  /* 0x000000ff24ff79a7 */ /* 0x0001e2000810043f */
[----:B------:R-:W-:-:S02]  /*2a460*/  IMAD R14, R14, UR4, RZ ;  /* 0x000000040e0e7c24 */ /* 0x000fc4000f8e02ff */
        /* <DEDUP_REMOVED lines=16> */
.L_x_7133:
[----:B------:R-:W-:Y:S01]  /*2a570*/  ISETP.GE.AND P0, PT, R37, R38, PT ;  /* 0x000000262500720c */ /* 0x000fe20003f06270 */
[----:B------:R-:W-:-:S12]  /*2a580*/  BSSY B1, `(.L_x_6809) ;  /* 0x00000c6000017945 */ /* 0x000fd80003800000 */
[----:B------:R-:W-:Y:S05]  /*2a590*/  @P0 BRA `(.L_x_6810) ;  /* 0x0000000c00100947 */ /* 0x000fea0003800000 */
[----:B------:R-:W3:Y:S01]  /*2a5a0*/  LDL R36, [R1+0x54] ;  /* 0x0000540001247983 */ /* 0x000ee20000100800 */
[----:B------:R-:W-:-:S03]  /*2a5b0*/  ULDC UR4, c[0x0][0xac8] ;  /* 0x0002b20000047ab9 */ /* 0x000fc60000000800 */
[----:B------:R-:W4:Y:S04]  /*2a5c0*/  LDL R46, [R1+0xd0] ;  /* 0x0000d000012e7983 */ /* 0x000f280000100800 */
[----:B------:R-:W5:Y:S04]  /*2a5d0*/  LDL R80, [R1+0xcc] ;  /* 0x0000cc0001507983 */ /* 0x000f680000100800 */
        /* <DEDUP_REMOVED lines=10> */
[----:B---3--:R-:W-:-:S02]  /*2a680*/  ISETP.GE.AND P2, PT, R36, UR4, PT ;  /* 0x0000000424007c0c */ /* 0x008fc4000bf46270 */
[----:B----4-:R-:W-:Y:S02]  /*2a690*/  ISETP.GE.AND P3, PT, R46, UR4, PT ;  /* 0x000000042e007c0c */ /* 0x010fe4000bf66270 */
[----:B-----5:R-:W-:-:S09]  /*2a6a0*/  ISETP.GE.AND P0, PT, R80, UR4, PT ;  /* 0x0000000450007c0c */ /* 0x020fd2000bf06270 */
[----:B-1----:R-:W-:Y:S01]  /*2a6b0*/  @!P2 MOV R15, R42 ;  /* 0x0000002a000fa202 */ /* 0x002fe20000000f00 */
[----:B--2---:R-:W-:Y:S01]  /*2a6c0*/  @!P2 IMAD.MOV.U32 R14, RZ, RZ, R43 ;  /* 0x000000ffff0ea224 */ /* 0x004fe200078e002b */
[----:B------:R-:W-:-:S03]  /*2a6d0*/  @!P3 LEA R12, P4, R46, R43, 0x2 ;  /* 0x0000002b2e0cb211 */ /* 0x000fc600078810ff */
[----:B------:R-:W-:Y:S01]  /*2a6e0*/  @!P2 IMAD.WIDE R14, R36, 0x4, R14 ;  /* 0x00000004240ea825 */ /* 0x000fe200078e020e */
[----:B------:R-:W-:-:S03]  /*2a6f0*/  @!P3 LEA.HI.X R13, R46, R42, R125, 0x2, P4 ;  /* 0x0000002a2e0db211 */ /* 0x000fc600020f147d */
[----:B------:R-:W-:Y:S01]  /*2a700*/  @!P2 IMAD.MOV.U32 R36, RZ, RZ, R0 ;  /* 0x000000ffff24a224 */ /* 0x000fe200078e0000 */
[----:B------:R-:W2:Y:S01]  /*2a710*/  LDL R46, [R1+0xb4] ;  /* 0x0000b400012e7983 */ /* 0x000ea20000100800 */
[----:B------:R-:W-:-:S03]  /*2a720*/  @!P2 IMAD.MOV.U32 R37, RZ, RZ, R2 ;  /* 0x000000ffff25a224 */ /* 0x000fc600078e0002 */
[----:B------:R-:W3:Y:S04]  /*2a730*/  LDL R125, [R1+0x11c] ;  /* 0x00011c00017d7983 */ /* 0x000ee80000100800 */
[----:B------:R1:W-:Y:S01]  /*2a740*/  @!P2 ST.E.64 desc[UR54][R14.64], R36 ;  /* 0x000000240e00a985 */ /* 0x0003e2000c101b36 */
[----:B------:R-:W-:Y:S02]  /*2a750*/  ISETP.GE.AND P1, PT, R44, UR4, PT ;  /* 0x000000042c007c0c */ /* 0x000fe4000bf26270 */
[----:B------:R-:W-:Y:S01]  /*2a760*/  @!P3 LOP3.LUT R111, R111, R110, RZ, 0x3c, !PT ;  /* 0x0000006e6f6fb212 */ /* 0x000fe200078e3cff */
[----:B------:R-:W4:Y:S01]  /*2a770*/  LDL R2, [R1+0xb0] ;  /* 0x0000b00001027983 */ /* 0x000f220000100800 */
[----:B------:R-:W-:-:S03]  /*2a780*/  @!P0 LOP3.LUT R113, R113, R112, RZ, 0x3c, !PT ;  /* 0x0000007071718212 */ /* 0x000fc600078e3cff */
[----:B------:R-:W5:Y:S01]  /*2a790*/  LDL R0, [R1+0xa0] ;  /* 0x0000a00001007983 */ /* 0x000f620000100800 */
[----:B-1----:R-:W-:-:S03]  /*2a7a0*/  @!P0 LEA R14, P4, R80, R43, 0x2 ;  /* 0x0000002b500e8211 */ /* 0x002fc600078810ff */
[----:B------:R-:W4:Y:S01]  /*2a7b0*/  LDL R37, [R1+0x114] ;  /* 0x0001140001257983 */ /* 0x000f220000100800 */
[----:B------:R-:W-:-:S03]  /*2a7c0*/  @!P0 LEA.HI.X R15, R80, R42, R126, 0x2, P4 ;  /* 0x0000002a500f8211 */ /* 0x000fc600020f147e */
[----:B------:R-:W5:Y:S04]  /*2a7d0*/  LDL R36, [R1+0xa8] ;  /* 0x0000a80001247983 */ /* 0x000f680000100800 */
[----:B------:R-:W4:Y:S01]  /*2a7e0*/  LDL R80, [R1+0x118] ;  /* 0x0001180001507983 */ /* 0x000f220000100800 */
[----:B------:R-:W-:Y:S02]  /*2a7f0*/  @!P3 LOP3.LUT R110, R111, R110, RZ, 0x3c, !PT ;  /* 0x0000006e6f6eb212 */ /* 0x000fe400078e3cff */
[----:B------:R-:W-:Y:S01]  /*2a800*/  ISETP.GE.AND P2, PT, R127, UR4, PT ;  /* 0x000000047f007c0c */ /* 0x000fe2000bf46270 */
[----:B------:R-:W5:Y:S01]  /*2a810*/  LDL R126, [R1+0xac] ;  /* 0x0000ac00017e7983 */ /* 0x000f620000100800 */
[----:B------:R-:W-:Y:S02]  /*2a820*/  @!P3 LOP3.LUT R111, R111, R110, RZ, 0x3c, !PT ;  /* 0x0000006e6f6fb212 */ /* 0x000fe400078e3cff */
[----:B------:R-:W-:-:S02]  /*2a830*/  @!P0 LOP3.LUT R112, R113, R112, RZ, 0x3c, !PT ;  /* 0x0000007071708212 */ /* 0x000fc400078e3cff */
[----:B------:R-:W-:Y:S01]  /*2a840*/  @!P1 LOP3.LUT R115, R115, R114, RZ, 0x3c, !PT ;  /* 0x0000007273739212 */ /* 0x000fe200078e3cff */
[----:B------:R1:W-:Y:S01]  /*2a850*/  @!P3 ST.E.64 desc[UR54][R12.64], R110 ;  /* 0x0000006e0c00b985 */ /* 0x0003e2000c101b36 */
[----:B------:R-:W-:Y:S02]  /*2a860*/  ISETP.GE.AND P3, PT, R11, UR4, PT ;  /* 0x000000040b007c0c */ /* 0x000fe4000bf66270 */
[----:B------:R-:W-:Y:S02]  /*2a870*/  @!P0 LOP3.LUT R113, R113, R112, RZ, 0x3c, !PT ;  /* 0x0000007071718212 */ /* 0x000fe400078e3cff */
[----:B------:R-:W-:Y:S02]  /*2a880*/  @!P1 LOP3.LUT R114, R115, R114, RZ, 0x3c, !PT ;  /* 0x0000007273729212 */ /* 0x000fe400078e3cff */
[----:B------:R-:W-:Y:S01]  /*2a890*/  @!P2 LOP3.LUT R117, R117, R116, RZ, 0x3c, !PT ;  /* 0x000000747575a212 */ /* 0x000fe200078e3cff */
[----:B------:R0:W-:Y:S01]  /*2a8a0*/  @!P0 ST.E.64 desc[UR54][R14.64], R112 ;  /* 0x000000700e008985 */ /* 0x0001e2000c101b36 */
[----:B------:R-:W-:-:S02]  /*2a8b0*/  @!P1 LOP3.LUT R115, R115, R114, RZ, 0x3c, !PT ;  /* 0x0000007273739212 */ /* 0x000fc400078e3cff */
[CC--:B-1----:R-:W-:Y:S01]  /*2a8c0*/  @!P1 LEA R12, P5, R44.reuse, R43.reuse, 0x2 ;  /* 0x0000002b2c0c9211 */ /* 0x0c2fe200078a10ff */
[----:B------:R-:W5:Y:S01]  /*2a8d0*/  LDL R110, [R1+0x9c] ;  /* 0x00009c00016e7983 */ /* 0x000f620000100800 */
[----:B------:R-:W-:Y:S02]  /*2a8e0*/  ISETP.GE.AND P0, PT, R81, UR4, PT ;  /* 0x0000000451007c0c */ /* 0x000fe4000bf06270 */
[----:B------:R-:W-:Y:S01]  /*2a8f0*/  @!P1 LEA.HI.X R13, R44, R42, R129, 0x2, P5 ;  /* 0x0000002a2c0d9211 */ /* 0x000fe200028f1481 */
[----:B------:R-:W5:Y:S01]  /*2a900*/  LDL R111, [R1+0xfc] ;  /* 0x0000fc00016f7983 */ /* 0x000f620000100800 */
[----:B------:R-:W-:Y:S02]  /*2a910*/  @!P2 LOP3.LUT R116, R117, R116, RZ, 0x3c, !PT ;  /* 0x000000747574a212 */ /* 0x000fe400078e3cff */
[----:B0-----:R-:W-:Y:S01]  /*2a920*/  @!P2 LEA R14, P4, R127, R43, 0x2 ;  /* 0x0000002b7f0ea211 */ /* 0x001fe200078810ff */
[----:B------:R-:W5:Y:S04]  /*2a930*/  LDL R44, [R1+0x110] ;  /* 0x00011000012c7983 */ /* 0x000f680000100800 */
[----:B------:R0:W-:Y:S01]  /*2a940*/  @!P1 ST.E.64 desc[UR54][R12.64], R114 ;  /* 0x000000720c009985 */ /* 0x0001e2000c101b36 */
[----:B------:R-:W-:-:S02]  /*2a950*/  @!P3 LOP3.LUT R119, R119, R118, RZ, 0x3c, !PT ;  /* 0x000000767777b212 */ /* 0x000fc400078e3cff */
[----:B------:R-:W-:Y:S01]  /*2a960*/  ISETP.GE.AND P1, PT, R45, UR4, PT ;  /* 0x000000042d007c0c */ /* 0x000fe2000bf26270 */
[----:B------:R-:W5:Y:S01]  /*2a970*/  LDL R112, [R1+0x10c] ;  /* 0x00010c0001707983 */ /* 0x000f620000100800 */
[----:B------:R-:W-:Y:S02]  /*2a980*/  @!P2 LEA.HI.X R15, R127, R42, R128, 0x2, P4 ;  /* 0x0000002a7f0fa211 */ /* 0x000fe400020f1480 */
[----:B------:R-:W-:Y:S02]  /*2a990*/  @!P2 LOP3.LUT R117, R117, R116, RZ, 0x3c, !PT ;  /* 0x000000747575a212 */ /* 0x000fe400078e3cff */
[----:B0-----:R-:W-:-:S04]  /*2a9a0*/  @!P3 LEA R12, P5, R11, R43, 0x2 ;  /* 0x0000002b0b0cb211 */ /* 0x001fc800078a10ff */
[----:B------:R-:W-:Y:S02]  /*2a9b0*/  @!P3 LEA.HI.X R13, R11, R42, R47, 0x2, P5 ;  /* 0x0000002a0b0db211 */ /* 0x000fe400028f142f */
[----:B------:R-:W5:Y:S01]  /*2a9c0*/  LDL R11, [R1+0xa4] ;  /* 0x0000a400010b7983 */ /* 0x000f620000100800 */
[----:B------:R-:W-:Y:S02]  /*2a9d0*/  @!P3 LOP3.LUT R118, R119, R118, RZ, 0x3c, !PT ;  /* 0x000000767776b212 */ /* 0x000fe400078e3cff */
[----:B------:R-:W-:Y:S01]  /*2a9e0*/  @!P0 LOP3.LUT R121, R121, R120, RZ, 0x3c, !PT ;  /* 0x0000007879798212 */ /* 0x000fe200078e3cff */
[----:B------:R0:W-:Y:S01]  /*2a9f0*/  @!P2 ST.E.64 desc[UR54][R14.64], R116 ;  /* 0x000000740e00a985 */ /* 0x0001e2000c101b36 */
[----:B------:R-:W-:-:S03]  /*2aa00*/  @!P3 LOP3.LUT R119, R119, R118, RZ, 0x3c, !PT ;  /* 0x000000767777b212 */ /* 0x000fc600078e3cff */
[----:B------:R-:W5:Y:S01]  /*2aa10*/  LDL R47, [R1+0x108] ;  /* 0x00010800012f7983 */ /* 0x000f620000100800 */
[----:B------:R-:W-:-:S03]  /*2aa20*/  @!P0 LOP3.LUT R120, R121, R120, RZ, 0x3c, !PT ;  /* 0x0000007879788212 */ /* 0x000fc600078e3cff */
[----:B------:R1:W-:Y:S01]  /*2aa30*/  @!P3 ST.E.64 desc[UR54][R12.64], R118 ;  /* 0x000000760c00b985 */ /* 0x0003e2000c101b36 */
[----:B------:R-:W-:Y:S02]  /*2aa40*/  @!P0 LOP3.LUT R121, R121, R120, RZ, 0x3c, !PT ;  /* 0x0000007879798212 */ /* 0x000fe400078e3cff */
[-C--:B0-----:R-:W-:Y:S02]  /*2aa50*/  @!P0 LEA R14, P4, R81, R43.reuse, 0x2 ;  /* 0x0000002b510e8211 */ /* 0x081fe400078810ff */
[-C--:B------:R-:W-:Y:S02]  /*2aa60*/  @!P1 LOP3.LUT R123, R123, R122.reuse, RZ, 0x3c, !PT ;  /* 0x0000007a7b7b9212 */ /* 0x080fe400078e3cff */
[----:B-1----:R-:W-:Y:S02]  /*2aa70*/  @!P1 LEA R12, P5, R45, R43, 0x2 ;  /* 0x0000002b2d0c9211 */ /* 0x002fe400078a10ff */
[----:B------:R-:W-:-:S04]  /*2aa80*/  @!P1 LOP3.LUT R122, R123, R122, RZ, 0x3c, !PT ;  /* 0x0000007a7b7a9212 */ /* 0x000fc800078e3cff */
[----:B------:R-:W-:Y:S02]  /*2aa90*/  @!P1 LOP3.LUT R123, R123, R122, RZ, 0x3c, !PT ;  /* 0x0000007a7b7b9212 */ /* 0x000fe400078e3cff */
[C---:B--2---:R-:W-:Y:S02]  /*2aaa0*/  ISETP.GE.AND P2, PT, R46.reuse, UR4, PT ;  /* 0x000000042e007c0c */ /* 0x044fe4000bf46270 */
[----:B---3--:R-:W-:Y:S02]  /*2aab0*/  @!P0 LEA.HI.X R15, R81, R42, R125, 0x2, P4 ;  /* 0x0000002a510f8211 */ /* 0x008fe400020f147d */
[----:B------:R-:W2:Y:S04]  /*2aac0*/  LDL R81, [R1+0x98] ;  /* 0x0000980001517983 */ /* 0x000ea80000100800 */
[----:B------:R0:W-:Y:S05]  /*2aad0*/  @!P0 ST.E.64 desc[UR54][R14.64], R120 ;  /* 0x000000780e008985 */ /* 0x0001ea000c101b36 */
[----:B------:R-:W-:Y:S01]  /*2aae0*/  @!P2 IMAD.MOV.U32 R125, RZ, RZ, R4 ;  /* 0x000000ffff7da224 */ /* 0x000fe200078e0004 */
[----:B0-----:R-:W-:-:S02]  /*2aaf0*/  @!P2 LEA R14, P4, R46, R43, 0x2 ;  /* 0x0000002b2e0ea211 */ /* 0x001fc400078810ff */
[-C--:B----4-:R-:W-:Y:S02]  /*2ab00*/  @!P1 LEA.HI.X R13, R45, R42.reuse, R80, 0x2, P5 ;  /* 0x0000002a2d0d9211 */ /* 0x090fe400028f1450 */
[----:B------:R-:W3:Y:S01]  /*2ab10*/  LDL R45, [R1+0x104] ;  /* 0x00010400012d7983 */ /* 0x000ee20000100800 */
[----:B------:R-:W-:-:S03]  /*2ab20*/  @!P2 LEA.HI.X R15, R46, R42, R37, 0x2, P4 ;  /* 0x0000002a2e0fa211 */ /* 0x000fc600020f1425 */
[----:B------:R-:W4:Y:S04]  /*2ab30*/  LDL R37, [R1+0x100] ;  /* 0x0001000001257983 */ /* 0x000f280000100800 */
[----:B------:R-:W-:Y:S04]  /*2ab40*/  @!P1 ST.E.64 desc[UR54][R12.64], R122 ;  /* 0x0000007a0c009985 */ /* 0x000fe8000c101b36 */
[----:B------:R0:W-:Y:S01]  /*2ab50*/  @!P2 ST.E.64 desc[UR54][R14.64], R124 ;  /* 0x0000007c0e00a985 */ /* 0x0001e2000c101b36 */
[----:B------:R-:W-:Y:S02]  /*2ab60*/  ISETP.GE.AND P3, PT, R2, UR4, PT ;  /* 0x0000000402007c0c */ /* 0x000fe4000bf66270 */
[----:B-----5:R-:W-:Y:S01]  /*2ab70*/  ISETP.GE.AND P0, PT, R126, UR4, PT ;  /* 0x000000047e007c0c */ /* 0x020fe2000bf06270 */
[----:B------:R-:W5:Y:S04]  /*2ab80*/  LDL R80, [R1+0x94] ;  /* 0x0000940001507983 */ /* 0x000f680000100800 */
[----:B------:R-:W5:Y:S04]  /*2ab90*/  LDL R46, [R1+0x90] ;  /* 0x00009000012e7983 */ /* 0x000f680000100800 */
[----:B0-----:R-:W5:Y:S01]  /*2aba0*/  LDL R14, [R1+0xf8] ;  /* 0x0000f800010e7983 */ /* 0x001f620000100800 */
[----:B------:R-:W-:-:S02]  /*2abb0*/  ISETP.GE.AND P1, PT, R36, UR4, PT ;  /* 0x0000000424007c0c */ /* 0x000fc4000bf26270 */
[CC--:B------:R-:W-:Y:S01]  /*2abc0*/  @!P3 LEA R12, P5, R2.reuse, R43.reuse, 0x2 ;  /* 0x0000002b020cb211 */ /* 0x0c0fe200078a10ff */
[----:B------:R-:W5:Y:S03]  /*2abd0*/  LDL R15, [R1+0x84] ;  /* 0x00008400010f7983 */ /* 0x000f660000100800 */
[----:B------:R-:W-:Y:S01]  /*2abe0*/  @!P3 LEA.HI.X R13, R2, R42, R44, 0x2, P5 ;  /* 0x0000002a020db211 */ /* 0x000fe200028f142c */
[----:B------:R-:W-:Y:S01]  /*2abf0*/  @!P3 IMAD.MOV.U32 R2, RZ, RZ, R3 ;  /* 0x000000ffff02b224 */ /* 0x000fe200078e0003 */
[----:B------:R-:W5:Y:S01]  /*2ac00*/  LDL R44, [R1+0x8c] ;  /* 0x00008c00012c7983 */ /* 0x000f620000100800 */
[----:B------:R-:W-:Y:S01]  /*2ac10*/  @!P3 IMAD.MOV.U32 R3, RZ, RZ, R5 ;  /* 0x000000ffff03b224 */ /* 0x000fe200078e0005 */
[----:B------:R-:W-:-:S04]  /*2ac20*/  @!P0 LEA R4, P5, R126, R43, 0x2 ;  /* 0x0000002b7e048211 */ /* 0x000fc800078a10ff */
[----:B------:R0:W-:Y:S01]  /*2ac30*/  @!P3 ST.E.64 desc[UR54][R12.64], R2 ;  /* 0x000000020c00b985 */ /* 0x0001e2000c101b36 */
[----:B------:R-:W-:Y:S02]  /*2ac40*/  @!P0 LEA.HI.X R5, R126, R42, R112, 0x2, P5 ;  /* 0x0000002a7e058211 */ /* 0x000fe400028f1470 */
[----:B------:R-:W-:Y:S02]  /*2ac50*/  ISETP.GE.AND P4, PT, R0, UR4, PT ;  /* 0x0000000400007c0c */ /* 0x000fe4000bf86270 */
[----:B------:R-:W-:Y:S02]  /*2ac60*/  ISETP.GE.AND P2, PT, R11, UR4, PT ;  /* 0x000000040b007c0c */ /* 0x000fe4000bf46270 */
[C---:B0-----:R-:W-:Y:S01]  /*2ac70*/  @!P1 LEA R2, P3, R36.reuse, R43, 0x2 ;  /* 0x0000002b24029211 */ /* 0x041fe200078610ff */
[----:B------:R-:W-:Y:S01]  /*2ac80*/  @!P0 IMAD.MOV.U32 R12, RZ, RZ, R6 ;  /* 0x000000ffff0c8224 */ /* 0x000fe200078e0006 */
[----:B------:R-:W-:Y:S02]  /*2ac90*/  @!P0 MOV R13, R8 ;  /* 0x00000008000d8202 */ /* 0x000fe40000000f00 */
[----:B------:R-:W5:Y:S01]  /*2aca0*/  LDL R8, [R1+0xf4] ;  /* 0x0000f40001087983 */ /* 0x000f620000100800 */
[----:B------:R-:W-:-:S03]  /*2acb0*/  @!P1 LEA.HI.X R3, R36, R42, R47, 0x2, P3 ;  /* 0x0000002a24039211 */ /* 0x000fc600018f142f */
[----:B------:R-:W5:Y:S04]  /*2acc0*/  LDL R36, [R1+0x88] ;  /* 0x0000880001247983 */ /* 0x000f680000100800 */
[----:B------:R0:W-:Y:S01]  /*2acd0*/  @!P0 ST.E.64 desc[UR54][R4.64], R12 ;  /* 0x0000000c04008985 */ /* 0x0001e2000c101b36 */
[----:B------:R-:W-:-:S03]  /*2ace0*/  @!P2 LEA R6, P3, R11, R43, 0x2 ;  /* 0x0000002b0b06a211 */ /* 0x000fc600078610ff */
[----:B------:R-:W5:Y:S01]  /*2acf0*/  LDL R47, [R1+0xf0] ;  /* 0x0000f000012f7983 */ /* 0x000f620000100800 */
[----:B0-----:R-:W-:-:S03]  /*2ad00*/  @!P1 IMAD.MOV.U32 R4, RZ, RZ, R7 ;  /* 0x000000ffff049224 */ /* 0x001fc600078e0007 */
[----:B------:R-:W5:Y:S01]  /*2ad10*/  LDL R13, [R1+0x80] ;  /* 0x00008000010d7983 */ /* 0x000f620000100800 */
[----:B------:R-:W-:-:S03]  /*2ad20*/  @!P1 IMAD.MOV.U32 R5, RZ, RZ, R9 ;  /* 0x000000ffff059224 */ /* 0x000fc600078e0009 */
[----:B------:R-:W5:Y:S04]  /*2ad30*/  LDL R12, [R1+0x7c] ;  /* 0x00007c00010c7983 */ /* 0x000f680000100800 */
[----:B------:R0:W-:Y:S02]  /*2ad40*/  @!P1 ST.E.64 desc[UR54][R2.64], R4 ;  /* 0x0000000402009985 */ /* 0x0001e4000c101b36 */
[----:B0-----:R-:W-:Y:S02]  /*2ad50*/  @!P4 LEA R2, P5, R0, R43, 0x2 ;  /* 0x0000002b0002c211 */ /* 0x001fe400078a10ff */
[----:B--2---:R-:W-:Y:S02]  /*2ad60*/  ISETP.GE.AND P1, PT, R81, UR4, PT ;  /* 0x0000000451007c0c */ /* 0x004fe4000bf26270 */
[----:B---3--:R-:W-:-:S02]  /*2ad70*/  @!P2 LEA.HI.X R7, R11, R42, R45, 0x2, P3 ;  /* 0x0000002a0b07a211 */ /* 0x008fc400018f142d */
[----:B------:R-:W2:Y:S01]  /*2ad80*/  LDL R45, [R1+0xec] ;  /* 0x0000ec00012d7983 */ /* 0x000ea20000100800 */
[----:B------:R-:W-:Y:S01]  /*2ad90*/  @!P2 IMAD.MOV.U32 R11, RZ, RZ, R21 ;  /* 0x000000ffff0ba224 */ /* 0x000fe200078e0015 */
[----:B----4-:R-:W-:Y:S01]  /*2ada0*/  @!P4 LEA.HI.X R3, R0, R42, R37, 0x2, P5 ;  /* 0x0000002a0003c211 */ /* 0x010fe200028f1425 */
[----:B------:R-:W-:Y:S01]  /*2adb0*/  @!P4 IMAD.MOV.U32 R21, RZ, RZ, R24 ;  /* 0x000000ffff15c224 */ /* 0x000fe200078e0018 */
[----:B------:R-:W3:Y:S04]  /*2adc0*/  LDL R37, [R1+0xe8] ;  /* 0x0000e80001257983 */ /* 0x000ee80000100800 */
[----:B------:R-:W4:Y:S04]  /*2add0*/  LDL R0, [R1+0x78] ;  /* 0x0000780001007983 */ /* 0x000f280000100800 */
[----:B------:R0:W-:Y:S04]  /*2ade0*/  @!P2 ST.E.64 desc[UR54][R6.64], R10 ;  /* 0x0000000a0600a985 */ /* 0x0001e8000c101b36 */
[----:B------:R1:W-:Y:S04]  /*2adf0*/  @!P4 ST.E.64 desc[UR54][R2.64], R20 ;  /* 0x000000140200c985 */ /* 0x0003e8000c101b36 */
[----:B0-----:R-:W4:Y:S01]  /*2ae00*/  LDL R11, [R1+0xdc] ;  /* 0x0000dc00010b7983 */ /* 0x001f220000100800 */
[----:B-1----:R-:W-:-:S03]  /*2ae10*/  @!P1 LEA R2, P5, R81, R43, 0x2 ;  /* 0x0000002b51029211 */ /* 0x002fc600078a10ff */
[----:B------:R-:W4:Y:S01]  /*2ae20*/  LDL R20, [R1+0xe4] ;  /* 0x0000e40001147983 */ /* 0x000f220000100800 */
[----:B-----5:R-:W-:-:S03]  /*2ae30*/  @!P1 LEA.HI.X R3, R81, R42, R14, 0x2, P5 ;  /* 0x0000002a51039211 */ /* 0x020fc600028f140e */
[----:B------:R-:W5:Y:S04]  /*2ae40*/  LDL R10, [R1+0xd8] ;  /* 0x0000d800010a7983 */ /* 0x000f680000100800 */
[----:B------:R-:W5:Y:S01]  /*2ae50*/  LDL R14, [R1+0xe0] ;  /* 0x0000e000010e7983 */ /* 0x000f620000100800 */
[----:B------:R-:W-:Y:S02]  /*2ae60*/  ISETP.GE.AND P0, PT, R110, UR4, PT ;  /* 0x000000046e007c0c */ /* 0x000fe4000bf06270 */
[----:B------:R-:W-:Y:S02]  /*2ae70*/  ISETP.GE.AND P2, PT, R80, UR4, PT ;  /* 0x0000000450007c0c */ /* 0x000fe4000bf46270 */
[----:B------:R-:W-:-:S09]  /*2ae80*/  ISETP.GE.AND P4, PT, R46, UR4, PT ;  /* 0x000000042e007c0c */ /* 0x000fd2000bf86270 */
[CC--:B------:R-:W-:Y:S01]  /*2ae90*/  @!P0 LEA R4, P3, R110.reuse, R43.reuse, 0x2 ;  /* 0x0000002b6e048211 */ /* 0x0c0fe200078610ff */
[----:B------:R-:W-:Y:S02]  /*2aea0*/  @!P0 IMAD.MOV.U32 R6, RZ, RZ, R25 ;  /* 0x000000ffff068224 */ /* 0x000fe400078e0019 */
[----:B------:R-:W-:Y:S01]  /*2aeb0*/  @!P0 IMAD.MOV.U32 R7, RZ, RZ, R27 ;  /* 0x000000ffff078224 */ /* 0x000fe200078e001b */
[----:B------:R-:W-:Y:S02]  /*2aec0*/  @!P0 LEA.HI.X R5, R110, R42, R111, 0x2, P3 ;  /* 0x0000002a6e058211 */ /* 0x000fe400018f146f */
[----:B------:R-:W-:Y:S02]  /*2aed0*/  ISETP.GE.AND P3, PT, R44, UR4, PT ;  /* 0x000000042c007c0c */ /* 0x000fe4000bf66270 */
[----:B------:R-:W-:Y:S01]  /*2aee0*/  @!P1 MOV R27, R28 ;  /* 0x0000001c001b9202 */ /* 0x000fe20000000f00 */
[----:B------:R0:W-:Y:S04]  /*2aef0*/  @!P0 ST.E.64 desc[UR54][R4.64], R6 ;  /* 0x0000000604008985 */ /* 0x0001e8000c101b36 */
[----:B------:R1:W-:Y:S01]  /*2af00*/  @!P1 ST.E.64 desc[UR54][R2.64], R26 ;  /* 0x0000001a02009985 */ /* 0x0003e2000c101b36 */
[----:B0-----:R-:W-:Y:S01]  /*2af10*/  @!P2 LEA R4, P0, R80, R43, 0x2 ;  /* 0x0000002b5004a211 */ /* 0x001fe200078010ff */
[----:B------:R-:W-:-:S02]  /*2af20*/  @!P2 IMAD.MOV.U32 R6, RZ, RZ, R32 ;  /* 0x000000ffff06a224 */ /* 0x000fc400078e0020 */
[----:B------:R-:W-:Y:S01]  /*2af30*/  @!P2 IMAD.MOV.U32 R7, RZ, RZ, R34 ;  /* 0x000000ffff07a224 */ /* 0x000fe200078e0022 */
[-C--:B------:R-:W-:Y:S02]  /*2af40*/  @!P2 LEA.HI.X R5, R80, R42.reuse, R8, 0x2, P0 ;  /* 0x0000002a5005a211 */ /* 0x080fe400000f1408 */
[-C--:B-1----:R-:W-:Y:S02]  /*2af50*/  @!P4 LEA R2, P1, R46, R43.reuse, 0x2 ;  /* 0x0000002b2e02c211 */ /* 0x082fe400078210ff */
[----:B------:R-:W-:Y:S01]  /*2af60*/  ISETP.GE.AND P0, PT, R36, UR4, PT ;  /* 0x0000000424007c0c */ /* 0x000fe2000bf06270 */
[----:B------:R0:W-:Y:S01]  /*2af70*/  @!P2 ST.E.64 desc[UR54][R4.64], R6 ;  /* 0x000000060400a985 */ /* 0x0001e2000c101b36 */
[----:B------:R-:W-:Y:S02]  /*2af80*/  @!P4 LEA.HI.X R3, R46, R42, R47, 0x2, P1 ;  /* 0x0000002a2e03c211 */ /* 0x000fe400008f142f */
[----:B------:R-:W-:Y:S02]  /*2af90*/  ISETP.GE.AND P1, PT, R15, UR4, PT ;  /* 0x000000040f007c0c */ /* 0x000fe4000bf26270 */
[----:B------:R-:W-:Y:S01]  /*2afa0*/  @!P3 LEA R8, P5, R44, R43, 0x2 ;  /* 0x0000002b2c08b211 */ /* 0x000fe200078a10ff */
[----:B0-----:R-:W-:-:S02]  /*2afb0*/  @!P4 IMAD.MOV.U32 R4, RZ, RZ, R33 ;  /* 0x000000ffff04c224 */ /* 0x001fc400078e0021 */
[----:B------:R-:W-:-:S05]  /*2afc0*/  @!P4 IMAD.MOV.U32 R5, RZ, RZ, R35 ;  /* 0x000000ffff05c224 */ /* 0x000fca00078e0023 */
[----:B------:R0:W-:Y:S01]  /*2afd0*/  @!P4 ST.E.64 desc[UR54][R2.64], R4 ;  /* 0x000000040200c985 */ /* 0x0001e2000c101b36 */
[----:B------:R-:W-:Y:S01]  /*2afe0*/  ISETP.GE.AND P4, PT, R13, UR4, PT ;  /* 0x000000040d007c0c */ /* 0x000fe2000bf86270 */
[----:B------:R-:W-:Y:S01]  /*2aff0*/  @!P0 IMAD.MOV.U32 R7, RZ, RZ, R55 ;  /* 0x000000ffff078224 */ /* 0x000fe200078e0037 */
[----:B------:R-:W-:Y:S01]  /*2b000*/  @!P0 MOV R6, R53 ;  /* 0x0000003500068202 */ /* 0x000fe20000000f00 */
[----:B0-----:R-:W-:Y:S02]  /*2b010*/  @!P3 IMAD.MOV.U32 R2, RZ, RZ, R52 ;  /* 0x000000ffff02b224 */ /* 0x001fe400078e0034 */
[----:B------:R-:W-:Y:S01]  /*2b020*/  @!P3 IMAD.MOV.U32 R3, RZ, RZ, R54 ;  /* 0x000000ffff03b224 */ /* 0x000fe200078e0036 */
[----:B------:R-:W-:Y:S02]  /*2b030*/  @!P0 LEA R4, P2, R36, R43, 0x2 ;  /* 0x0000002b24048211 */ /* 0x000fe400078410ff */
[----:B--2---:R-:W-:Y:S02]  /*2b040*/  @!P3 LEA.HI.X R9, R44, R42, R45, 0x2, P5 ;  /* 0x0000002a2c09b211 */ /* 0x004fe400028f142d */
[----:B------:R-:W-:-:S02]  /*2b050*/  ISETP.GE.AND P5, PT, R12, UR4, PT ;  /* 0x000000040c007c0c */ /* 0x000fc4000bfa6270 */
[----:B---3--:R-:W-:Y:S01]  /*2b060*/  @!P0 LEA.HI.X R5, R36, R42, R37, 0x2, P2 ;  /* 0x0000002a24058211 */ /* 0x008fe200010f1425 */
[----:B------:R0:W-:Y:S01]  /*2b070*/  @!P3 ST.E.64 desc[UR54][R8.64], R2 ;  /* 0x000000020800b985 */ /* 0x0001e2000c101b36 */
[----:B----4-:R-:W-:-:S03]  /*2b080*/  ISETP.GE.AND P3, PT, R0, UR4, PT ;  /* 0x0000000400007c0c */ /* 0x010fc6000bf66270 */
[----:B------:R1:W-:Y:S01]  /*2b090*/  @!P0 ST.E.64 desc[UR54][R4.64], R6 ;  /* 0x0000000604008985 */ /* 0x0003e2000c101b36 */
[-C--:B0-----:R-:W-:Y:S01]  /*2b0a0*/  @!P1 LEA R2, P2, R15, R43.reuse, 0x2 ;  /* 0x0000002b0f029211 */ /* 0x081fe200078410ff */
[----:B-1----:R-:W-:Y:S01]  /*2b0b0*/  @!P1 IMAD.MOV.U32 R4, RZ, RZ, R56 ;  /* 0x000000ffff049224 */ /* 0x002fe200078e0038 */
[----:B------:R-:W-:Y:S01]  /*2b0c0*/  @!P4 LEA R6, P0, R13, R43, 0x2 ;  /* 0x0000002b0d06c211 */ /* 0x000fe200078010ff */
[----:B------:R-:W-:Y:S02]  /*2b0d0*/  @!P1 IMAD.MOV.U32 R5, RZ, RZ, R58 ;  /* 0x000000ffff059224 */ /* 0x000fe400078e003a */
[----:B------:R-:W-:Y:S01]  /*2b0e0*/  @!P4 IMAD.MOV.U32 R8, RZ, RZ, R57 ;  /* 0x000000ffff08c224 */ /* 0x000fe200078e0039 */
[----:B------:R-:W-:Y:S01]  /*2b0f0*/  @!P1 LEA.HI.X R3, R15, R42, R20, 0x2, P2 ;  /* 0x0000002a0f039211 */ /* 0x000fe200010f1414 */
[----:B------:R-:W-:-:S04]  /*2b100*/  @!P4 IMAD.MOV.U32 R9, RZ, RZ, R59 ;  /* 0x000000ffff09c224 */ /* 0x000fc800078e003b */
[----:B------:R0:W-:Y:S01]  /*2b110*/  @!P1 ST.E.64 desc[UR54][R2.64], R4 ;  /* 0x0000000402009985 */ /* 0x0001e2000c101b36 */
[----:B-----5:R-:W-:-:S05]  /*2b120*/  @!P4 LEA.HI.X R7, R13, R42, R14, 0x2, P0 ;  /* 0x0000002a0d07c211 */ /* 0x020fca00000f140e */
[----:B------:R1:W-:Y:S01]  /*2b130*/  @!P4 ST.E.64 desc[UR54][R6.64], R8 ;  /* 0x000000080600c985 */ /* 0x0003e2000c101b36 */
[-C--:B0-----:R-:W-:Y:S02]  /*2b140*/  @!P5 LEA R2, P1, R12, R43.reuse, 0x2 ;  /* 0x0000002b0c02d211 */ /* 0x081fe400078210ff */
[----:B------:R-:W-:Y:S02]  /*2b150*/  @!P3 LEA R4, P2, R0, R43, 0x2 ;  /* 0x0000002b0004b211 */ /* 0x000fe400078410ff */
[-C--:B------:R-:W-:Y:S02]  /*2b160*/  @!P5 LEA.HI.X R3, R12, R42.reuse, R11, 0x2, P1 ;  /* 0x0000002a0c03d211 */ /* 0x080fe400008f140b */
[----:B------:R-:W-:Y:S01]  /*2b170*/  @!P3 LEA.HI.X R5, R0, R42, R10, 0x2, P2 ;  /* 0x0000002a0005b211 */ /* 0x000fe200010f140a */
[----:B-1----:R-:W-:Y:S01]  /*2b180*/  @!P5 IMAD.MOV.U32 R6, RZ, RZ, R60 ;  /* 0x000000ffff06d224 */ /* 0x002fe200078e003c */
[----:B------:R-:W-:Y:S01]  /*2b190*/  @!P5 MOV R7, R62 ;  /* 0x0000003e0007d202 */ /* 0x000fe20000000f00 */
[----:B------:R-:W-:-:S02]  /*2b1a0*/  @!P3 IMAD.MOV.U32 R8, RZ, RZ, R61 ;  /* 0x000000ffff08b224 */ /* 0x000fc400078e003d */
[----:B------:R-:W-:Y:S02]  /*2b1b0*/  @!P3 IMAD.MOV.U32 R9, RZ, RZ, R63 ;  /* 0x000000ffff09b224 */ /* 0x000fe400078e003f */
[----:B------:R3:W-:Y:S04]  /*2b1c0*/  @!P5 ST.E.64 desc[UR54][R2.64], R6 ;  /* 0x000000060200d985 */ /* 0x0007e8000c101b36 */
[----:B------:R3:W-:Y:S02]  /*2b1d0*/  @!P3 ST.E.64 desc[UR54][R4.64], R8 ;  /* 0x000000080400b985 */ /* 0x0007e4000c101b36 */
.L_x_6810:
[----:B------:R-:W-:Y:S05]  /*2b1e0*/  BSYNC B1 ;  /* 0x0000000000017941 */ /* 0x000fea0003800000 */
.L_x_6809:
[----:B------:R-:W-:-:S03]  /*2b1f0*/  UMOV UR4, 0xffffffff ;  /* 0xffffffff00047882 */ /* 0x000fc60000000000 */
[----:B------:R-:W-:Y:S05]  /*2b200*/  BRA.DIV UR4, `(.L_x_6811) ;  /* 0x000000fa04e47947 */ /* 0x000fea000b800000 */
[----:B0-----:R-:W0:Y:S04]  /*2b210*/  SHFL.IDX PT, R41, R41, 0x1, 0x1c1f ;  /* 0x003c1f0029297f89 */ /* 0x001e2800000e0000 */
[----:B------:R4:W0:Y:S02]  /*2b220*/  SHFL.IDX PT, R14, R40, 0x1, 0x1c1f ;  /* 0x003c1f00280e7f89 */ /* 0x00082400000e0000 */
.L_x_7137:
[----:B------:R-:W-:-:S13]  /*2b230*/  ISETP.GE.AND P0, PT, R39, R38, PT ;  /* 0x000000262700720c */ /* 0x000fda0003f06270 */
[----:B------:R-:W-:Y:S05]  /*2b240*/  @P0 BRA `(.L_x_6807) ;  /* 0x0000001c00380947 */ /* 0x000fea0003800000 */
[----:B------:R-:W5:Y:S01]  /*2b250*/  LDL R46, [R1+0x54] ;  /* 0x00005400012e7983 */ /* 0x000f620000100800 */
[----:B------:R-:W-:-:S03]  /*2b260*/  ULDC UR4, c[0x0][0xac8] ;  /* 0x0002b20000047ab9 */ /* 0x000fc60000000800 */
[----:B------:R-:W5:Y:S04]  /*2b270*/  LDL R58, [R1+0xd0] ;  /* 0x0000d000013a7983 */ /* 0x000f680000100800 */
[----:B------:R-:W5:Y:S04]  /*2b280*/  LDL R44, [R1+0x130] ;  /* 0x00013000012c7983 */ /* 0x000f680000100800 */
[----:B---3--:R-:W3:Y:S04]  /*2b290*/  LDL R6, [R1+0x108] ;  /* 0x0001080001067983 */ /* 0x008ee80000100800 */
        /* <DEDUP_REMOVED lines=25> */
[----:B----4-:R-:W4:Y:S04]  /*2b430*/  LDL R40, [R1+0xa0] ;  /* 0x0000a00001287983 */ /* 0x010f280000100800 */
        /* <DEDUP_REMOVED lines=8> */
[----:B------:R-:W4:Y:S01]  /*2b4c0*/  LDL R0, [R1+0x78] ;  /* 0x0000780001007983 */ /* 0x000f220000100800 */
[----:B-----5:R-:W-:-:S02]  /*2b4d0*/  ISETP.GE.AND P3, PT, R46, UR4, PT ;  /* 0x000000042e007c0c */ /* 0x020fc4000bf66270 */
[----:B------:R-:W-:Y:S01]  /*2b4e0*/  ISETP.GE.AND P0, PT, R58, UR4, PT ;  /* 0x000000043a007c0c */ /* 0x000fe2000bf06270 */
[----:B------:R-:W-:-:S10]  /*2b4f0*/  IMAD.MOV.U32 R63, RZ, RZ, R44 ;  /* 0x000000ffff3f7224 */ /* 0x000fd400078e002c */
[----:B0-----:R-:W-:Y:S02]  /*2b500*/  @!P3 IMAD.MOV.U32 R2, RZ, RZ, R14 ;  /* 0x000000ffff02b224 */ /* 0x001fe400078e000e */
[----:B------:R-:W-:Y:S02]  /*2b510*/  @!P3 IMAD.MOV.U32 R3, RZ, RZ, R41 ;  /* 0x000000ffff03b224 */ /* 0x000fe400078e0029 */
[----:B---3--:R-:W-:Y:S01]  /*2b520*/  IMAD.MOV.U32 R44, RZ, RZ, R6 ;  /* 0x000000ffff2c7224 */ /* 0x008fe200078e0006 */
[----:B------:R-:W-:Y:S01]  /*2b530*/  @!P0 LEA R6, P4, R58, R14, 0x2 ;  /* 0x0000000e3a068211 */ /* 0x000fe200078810ff */
[----:B------:R-:W-:Y:S02]  /*2b540*/  IMAD.MOV.U32 R56, RZ, RZ, R42 ;  /* 0x000000ffff387224 */ /* 0x000fe400078e002a */
[----:B------:R-:W-:Y:S01]  /*2b550*/  IMAD.MOV.U32 R54, RZ, RZ, R35 ;  /* 0x000000ffff367224 */ /* 0x000fe200078e0023 */
[----:B------:R-:W3:Y:S01]  /*2b560*/  LDL R42, [R1+0x11c] ;  /* 0x00011c00012a7983 */ /* 0x000ee20000100800 */
[----:B------:R-:W-:-:S04]  /*2b570*/  @!P3 IMAD.WIDE R2, R46, 0x4, R2 ;  /* 0x000000042e02b825 */ /* 0x000fc800078e0202 */
[----:B------:R-:W-:Y:S02]  /*2b580*/  IMAD.MOV.U32 R52, RZ, RZ, R27 ;  /* 0x000000ffff347224 */ /* 0x000fe400078e001b */
[----:B------:R-:W-:Y:S02]  /*2b590*/  IMAD.MOV.U32 R46, RZ, RZ, R5 ;  /* 0x000000ffff2e7224 */ /* 0x000fe400078e0005 */
[----:B------:R-:W-:Y:S01]  /*2b5a0*/  IMAD.MOV.U32 R27, RZ, RZ, R13 ;  /* 0x000000ffff1b7224 */ /* 0x000fe200078e000d */
[----:B------:R-:W-:Y:S02]  /*2b5b0*/  MOV R13, R7 ;  /* 0x00000007000d7202 */ /* 0x000fe40000000f00 */
[----:B------:R-:W-:Y:S02]  /*2b5c0*/  @!P0 LEA.HI.X R7, R58, R41, R63, 0x2, P4 ;  /* 0x000000293a078211 */ /* 0x000fe400020f143f */
[----:B------:R-:W-:Y:S01]  /*2b5d0*/  MOV R58, R54 ;  /* 0x00000036003a7202 */ /* 0x000fe20000000f00 */
[----:B------:R-:W-:-:S02]  /*2b5e0*/  IMAD.MOV.U32 R54, RZ, RZ, R46 ;  /* 0x000000ffff367224 */ /* 0x000fc400078e002e */
[----:B------:R-:W-:Y:S02]  /*2b5f0*/  IMAD.MOV.U32 R46, RZ, RZ, R37 ;  /* 0x000000ffff2e7224 */ /* 0x000fe400078e0025 */
[----:B------:R-:W-:Y:S02]  /*2b600*/  IMAD.MOV.U32 R37, RZ, RZ, R34 ;  /* 0x000000ffff257224 */ /* 0x000fe400078e0022 */
[----:B------:R-:W5:Y:S01]  /*2b610*/  LDL R34, [R1+0x10c] ;  /* 0x00010c0001227983 */ /* 0x000f620000100800 */
[----:B------:R-:W-:Y:S01]  /*2b620*/  ISETP.GE.AND P1, PT, R62, UR4, PT ;  /* 0x000000043e007c0c */ /* 0x000fe2000bf26270 */
[----:B------:R-:W-:Y:S02]  /*2b630*/  @!P3 IMAD.MOV.U32 R5, RZ, RZ, R66 ;  /* 0x000000ffff05b224 */ /* 0x000fe400078e0042 */
[----:B------:R-:W-:Y:S02]  /*2b640*/  IMAD.MOV.U32 R35, RZ, RZ, R25 ;  /* 0x000000ffff237224 */ /* 0x000fe400078e0019 */
[----:B------:R-:W-:-:S02]  /*2b650*/  IMAD.MOV.U32 R25, RZ, RZ, R4 ;  /* 0x000000ffff197224 */ /* 0x000fc400078e0004 */
[----:B------:R-:W-:Y:S02]  /*2b660*/  @!P3 IMAD.MOV.U32 R4, RZ, RZ, R64 ;  /* 0x000000ffff04b224 */ /* 0x000fe400078e0040 */
[----:B------:R-:W-:-:S03]  /*2b670*/  IMAD.MOV.U32 R63, RZ, RZ, R56 ;  /* 0x000000ffff3f7224 */ /* 0x000fc600078e0038 */
[----:B------:R0:W-:Y:S01]  /*2b680*/  @!P3 ST.E.64 desc[UR54][R2.64], R4 ;  /* 0x000000040200b985 */ /* 0x0001e2000c101b36 */
[----:B------:R-:W-:Y:S01]  /*2b690*/  IMAD.MOV.U32 R56, RZ, RZ, R52 ;  /* 0x000000ffff387224 */ /* 0x000fe200078e0034 */
[----:B0-----:R-:W-:-:S04]  /*2b6a0*/  @!P1 LEA R2, P5, R62, R14, 0x2 ;  /* 0x0000000e3e029211 */ /* 0x001fc800078a10ff */
[----:B------:R-:W-:Y:S01]  /*2b6b0*/  @!P1 LEA.HI.X R3, R62, R41, R63, 0x2, P5 ;  /* 0x000000293e039211 */ /* 0x000fe200028f143f */
[----:B------:R-:W-:Y:S02]  /*2b6c0*/  IMAD.MOV.U32 R62, RZ, RZ, R58 ;  /* 0x000000ffff3e7224 */ /* 0x000fe400078e003a */
[----:B------:R-:W-:Y:S02]  /*2b6d0*/  IMAD.MOV.U32 R58, RZ, RZ, R56 ;  /* 0x000000ffff3a7224 */ /* 0x000fe400078e0038 */
[----:B------:R-:W-:Y:S02]  /*2b6e0*/  IMAD.MOV.U32 R56, RZ, RZ, R54 ;  /* 0x000000ffff387224 */ /* 0x000fe400078e0036 */
[----:B---3--:R-:W-:Y:S02]  /*2b6f0*/  IMAD.MOV.U32 R52, RZ, RZ, R42 ;  /* 0x000000ffff347224 */ /* 0x008fe400078e002a */
[----:B------:R-:W-:Y:S01]  /*2b700*/  IMAD.MOV.U32 R42, RZ, RZ, R36 ;  /* 0x000000ffff2a7224 */ /* 0x000fe200078e0024 */
[----:B------:R-:W-:Y:S01]  /*2b710*/  MOV R36, R32 ;  /* 0x0000002000247202 */ /* 0x000fe20000000f00 */
[----:B------:R-:W-:Y:S01]  /*2b720*/  IMAD.MOV.U32 R54, RZ, RZ, R52 ;  /* 0x000000ffff367224 */ /* 0x000fe200078e0034 */
[----:B------:R-:W-:Y:S01]  /*2b730*/  MOV R52, R46 ;  /* 0x0000002e00347202 */ /* 0x000fe20000000f00 */
[----:B------:R-:W-:Y:S01]  /*2b740*/  IMAD.MOV.U32 R46, RZ, RZ, R42 ;  /* 0x000000ffff2e7224 */ /* 0x000fe200078e002a */
[----:B------:R-:W-:Y:S01]  /*2b750*/  ISETP.GE.AND P2, PT, R61, UR4, PT ;  /* 0x000000043d007c0c */ /* 0x000fe2000bf46270 */
[----:B------:R-:W-:-:S02]  /*2b760*/  IMAD.MOV.U32 R42, RZ, RZ, R36 ;  /* 0x000000ffff2a7224 */ /* 0x000fc400078e0024 */
[----:B------:R-:W-:Y:S02]  /*2b770*/  @!P0 IMAD.MOV.U32 R4, RZ, RZ, R65 ;  /* 0x000000ffff048224 */ /* 0x000fe400078e0041 */
[----:B------:R-:W-:Y:S02]  /*2b780*/  @!P0 IMAD.MOV.U32 R5, RZ, RZ, R67 ;  /* 0x000000ffff058224 */ /* 0x000fe400078e0043 */
[----:B------:R-:W-:Y:S01]  /*2b790*/  IMAD.MOV.U32 R47, RZ, RZ, R45 ;  /* 0x000000ffff2f7224 */ /* 0x000fe200078e002d */
[----:B--2---:R-:W-:Y:S01]  /*2b7a0*/  ISETP.GE.AND P3, PT, R60, UR4, PT ;  /* 0x000000043c007c0c */ /* 0x004fe2000bf66270 */
[----:B------:R-:W2:Y:S01]  /*2b7b0*/  LDL R32, [R1+0x8c] ;  /* 0x00008c0001207983 */ /* 0x000ea20000100800 */
[----:B-----5:R-:W-:-:S03]  /*2b7c0*/  IMAD.MOV.U32 R36, RZ, RZ, R34 ;  /* 0x000000ffff247224 */ /* 0x020fc600078e0022 */
[----:B------:R-:W3:Y:S04]  /*2b7d0*/  LDL R34, [R1+0x100] ;  /* 0x0001000001227983 */ /* 0x000ee80000100800 */
[----:B------:R0:W-:Y:S01]  /*2b7e0*/  @!P0 ST.E.64 desc[UR54][R6.64], R4 ;  /* 0x0000000406008985 */ /* 0x0001e2000c101b36 */
[----:B------:R-:W-:Y:S01]  /*2b7f0*/  MOV R45, R43 ;  /* 0x0000002b002d7202 */ /* 0x000fe20000000f00 */
[----:B------:R-:W-:Y:S02]  /*2b800*/  IMAD.MOV.U32 R43, RZ, RZ, R24 ;  /* 0x000000ffff2b7224 */ /* 0x000fe400078e0018 */
[----:B------:R-:W5:Y:S01]  /*2b810*/  LDL R24, [R1+0x9c] ;  /* 0x00009c0001187983 */ /* 0x000f620000100800 */
        /* <DEDUP_REMOVED lines=8> */
[----:B------:R-:W-:-:S02]  /*2b8a0*/  IMAD.MOV.U32 R42, RZ, RZ, R36 ;  /* 0x000000ffff2a7224 */ /* 0x000fc400078e0024 */
[----:B------:R-:W-:Y:S02]  /*2b8b0*/  @!P1 IMAD.MOV.U32 R4, RZ, RZ, R68 ;  /* 0x000000ffff049224 */ /* 0x000fe400078e0044 */
[----:B------:R-:W-:-:S05]  /*2b8c0*/  @!P1 IMAD.MOV.U32 R5, RZ, RZ, R70 ;  /* 0x000000ffff059224 */ /* 0x000fca00078e0046 */
[----:B------:R0:W-:Y:S02]  /*2b8d0*/  @!P1 ST.E.64 desc[UR54][R2.64], R4 ;  /* 0x0000000402009985 */ /* 0x0001e4000c101b36 */
[----:B0-----:R-:W-:-:S04]  /*2b8e0*/  @!P3 LEA R2, P5, R60, R14, 0x2 ;  /* 0x0000000e3c02b211 */ /* 0x001fc800078a10ff */
[----:B------:R-:W-:Y:S01]  /*2b8f0*/  @!P3 LEA.HI.X R3, R60, R41, R61, 0x2, P5 ;  /* 0x000000293c03b211 */ /* 0x000fe200028f143d */
[----:B------:R-:W-:Y:S02]  /*2b900*/  IMAD.MOV.U32 R60, RZ, RZ, R58 ;  /* 0x000000ffff3c7224 */ /* 0x000fe400078e003a */
[----:B------:R-:W-:Y:S01]  /*2b910*/  IMAD.MOV.U32 R58, RZ, RZ, R56 ;  /* 0x000000ffff3a7224 */ /* 0x000fe200078e0038 */
[----:B------:R-:W-:Y:S01]  /*2b920*/  MOV R56, R54 ;  /* 0x0000003600387202 */ /* 0x000fe20000000f00 */
[----:B------:R-:W-:Y:S02]  /*2b930*/  IMAD.MOV.U32 R54, RZ, RZ, R46 ;  /* 0x000000ffff367224 */ /* 0x000fe400078e002e */
[----:B------:R-:W-:Y:S02]  /*2b940*/  IMAD.MOV.U32 R46, RZ, RZ, R42 ;  /* 0x000000ffff2e7224 */ /* 0x000fe400078e002a */
[----:B---3--:R-:W-:Y:S01]  /*2b950*/  IMAD.MOV.U32 R36, RZ, RZ, R34 ;  /* 0x000000ffff247224 */ /* 0x008fe200078e0022 */
[----:B------:R-:W-:Y:S01]  /*2b960*/  MOV R34, R21 ;  /* 0x0000001500227202 */ /* 0x000fe20000000f00 */
[----:B------:R-:W-:-:S02]  /*2b970*/  IMAD.MOV.U32 R21, RZ, RZ, R12 ;  /* 0x000000ffff157224 */ /* 0x000fc400078e000c */
[----:B------:R-:W-:Y:S02]  /*2b980*/  IMAD.MOV.U32 R12, RZ, RZ, R8 ;  /* 0x000000ffff0c7224 */ /* 0x000fe400078e0008 */
[----:B------:R-:W3:Y:S01]  /*2b990*/  LDL R8, [R1+0xec] ;  /* 0x0000ec0001087983 */ /* 0x000ee20000100800 */
[----:B------:R-:W-:Y:S02]  /*2b9a0*/  IMAD.MOV.U32 R42, RZ, RZ, R36 ;  /* 0x000000ffff2a7224 */ /* 0x000fe400078e0024 */
[----:B------:R-:W-:Y:S02]  /*2b9b0*/  IMAD.MOV.U32 R36, RZ, RZ, R21 ;  /* 0x000000ffff247224 */ /* 0x000fe400078e0015 */
[----:B------:R-:W2:Y:S01]  /*2b9c0*/  LDL R21, [R1+0x80] ;  /* 0x0000800001157983 */ /* 0x000ea20000100800 */
[----:B------:R-:W-:Y:S01]  /*2b9d0*/  ISETP.GE.AND P0, PT, R59, UR4, PT ;  /* 0x000000043b007c0c */ /* 0x000fe2000bf06270 */
[----:B------:R-:W-:Y:S01]  /*2b9e0*/  @!P2 IMAD.MOV.U32 R4, RZ, RZ, R69 ;  /* 0x000000ffff04a224 */ /* 0x000fe200078e0045 */
[----:B------:R-:W-:Y:S01]  /*2b9f0*/  ISETP.GE.AND P1, PT, R57, UR4, PT ;  /* 0x0000000439007c0c */ /* 0x000fe2000bf26270 */
[----:B------:R-:W-:-:S05]  /*2ba00*/  @!P2 IMAD.MOV.U32 R5, RZ, RZ, R71 ;  /* 0x000000ffff05a224 */ /* 0x000fca00078e0047 */
[----:B------:R0:W-:Y:S01]  /*2ba10*/  @!P2 ST.E.64 desc[UR54][R6.64], R4 ;  /* 0x000000040600a985 */ /* 0x0001e2000c101b36 */
[----:B------:R-:W-:Y:S01]  /*2ba20*/  ISETP.GE.AND P2, PT, R55, UR4, PT ;  /* 0x0000000437007c0c */ /* 0x000fe2000bf46270 */
[----:B0-----:R-:W-:Y:S02]  /*2ba30*/  @!P3 IMAD.MOV.U32 R4, RZ, RZ, R72 ;  /* 0x000000ffff04b224 */ /* 0x001fe400078e0048 */
[----:B------:R-:W-:Y:S01]  /*2ba40*/  @!P3 IMAD.MOV.U32 R5, RZ, RZ, R74 ;  /* 0x000000ffff05b224 */ /* 0x000fe200078e004a */
[----:B------:R-:W-:-:S04]  /*2ba50*/  @!P0 LEA R6, P4, R59, R14, 0x2 ;  /* 0x0000000e3b068211 */ /* 0x000fc800078810ff */
[----:B------:R0:W-:Y:S01]  /*2ba60*/  @!P3 ST.E.64 desc[UR54][R2.64], R4 ;  /* 0x000000040200b985 */ /* 0x0001e2000c101b36 */
[----:B------:R-:W-:Y:S02]  /*2ba70*/  @!P0 LEA.HI.X R7, R59, R41, R60, 0x2, P4 ;  /* 0x000000293b078211 */ /* 0x000fe400020f143c */
[----:B------:R-:W-:Y:S02]  /*2ba80*/  ISETP.GE.AND P3, PT, R53, UR4, PT ;  /* 0x0000000435007c0c */ /* 0x000fe4000bf66270 */
        /* <DEDUP_REMOVED lines=17> */
[----:B------:R-:W-:Y:S02]  /*2bba0*/  ISETP.GE.AND P2, PT, R43, UR4, PT ;  /* 0x000000042b007c0c */ /* 0x000fe4000bf46270 */
[----:B------:R-:W-:Y:S01]  /*2bbb0*/  ISETP.GE.AND P4, PT, R35, UR4, PT ;  /* 0x0000000423007c0c */ /* 0x000fe2000bf86270 */
[----:B0-----:R-:W-:Y:S01]  /*2bbc0*/  @!P3 IMAD.MOV.U32 R4, RZ, RZ, R82 ;  /* 0x000000ffff04b224 */ /* 0x001fe200078e0052 */
[----:B------:R-:W-:Y:S02]  /*2bbd0*/  @!P3 MOV R5, R84 ;  /* 0x000000540005b202 */ /* 0x000fe40000000f00 */
[----:B------:R-:W-:-:S03]  /*2bbe0*/  @!P0 LEA R6, P5, R47, R14, 0x2 ;  /* 0x0000000e2f068211 */ /* 0x000fc600078a10ff */
[----:B------:R0:W-:Y:S01]  /*2bbf0*/  @!P3 ST.E.64 desc[UR54][R2.64], R4 ;  /* 0x000000040200b985 */ /* 0x0001e2000c101b36 */
[----:B------:R-:W-:Y:S01]  /*2bc00*/  @!P0 LEA.HI.X R7, R47, R41, R52, 0x2, P5 ;  /* 0x000000292f078211 */ /* 0x000fe200028f1434 */
[----:B0-----:R-:W-:Y:S02]  /*2bc10*/  @!P0 IMAD.MOV.U32 R4, RZ, RZ, R83 ;  /* 0x000000ffff048224 */ /* 0x001fe400078e0053 */
[----:B------:R-:W-:Y:S01]  /*2bc20*/  @!P0 IMAD.MOV.U32 R5, RZ, RZ, R85 ;  /* 0x000000ffff058224 */ /* 0x000fe200078e0055 */
[----:B------:R-:W-:-:S04]  /*2bc30*/  @!P1 LEA R2, P3, R45, R14, 0x2 ;  /* 0x0000000e2d029211 */ /* 0x000fc800078610ff */
[----:B------:R0:W-:Y:S01]  /*2bc40*/  @!P0 ST.E.64 desc[UR54][R6.64], R4 ;  /* 0x0000000406008985 */ /* 0x0001e2000c101b36 */
[-C--:B------:R-:W-:Y:S02]  /*2bc50*/  @!P1 LEA.HI.X R3, R45, R41.reuse, R46, 0x2, P3 ;  /* 0x000000292d039211 */ /* 0x080fe400018f142e */
[----:B----4-:R-:W-:Y:S01]  /*2bc60*/  ISETP.GE.AND P0, PT, R40, UR4, PT ;  /* 0x0000000428007c0c */ /* 0x010fe2000bf06270 */
[----:B0-----:R-:W-:Y:S01]  /*2bc70*/  @!P1 IMAD.MOV.U32 R4, RZ, RZ, R86 ;  /* 0x000000ffff049224 */ /* 0x001fe200078e0056 */
[C---:B------:R-:W-:Y:S01]  /*2bc80*/  @!P2 LEA R6, P3, R43.reuse, R14, 0x2 ;  /* 0x0000000e2b06a211 */ /* 0x040fe200078610ff */
[----:B------:R-:W-:Y:S02]  /*2bc90*/  @!P1 IMAD.MOV.U32 R5, RZ, RZ, R88 ;  /* 0x000000ffff059224 */ /* 0x000fe400078e0058 */
[----:B------:R-:W-:Y:S01]  /*2bca0*/  @!P2 IMAD.MOV.U32 R88, RZ, RZ, R87 ;  /* 0x000000ffff58a224 */ /* 0x000fe200078e0057 */
[----:B------:R-:W-:Y:S02]  /*2bcb0*/  @!P2 LEA.HI.X R7, R43, R41, R44, 0x2, P3 ;  /* 0x000000292b07a211 */ /* 0x000fe400018f142c */
[----:B------:R0:W-:Y:S01]  /*2bcc0*/  @!P1 ST.E.64 desc[UR54][R2.64], R4 ;  /* 0x0000000402009985 */ /* 0x0001e2000c101b36 */
[----:B-----5:R-:W-:-:S03]  /*2bcd0*/  ISETP.GE.AND P1, PT, R24, UR4, PT ;  /* 0x0000000418007c0c */ /* 0x020fc6000bf26270 */
[----:B------:R1:W-:Y:S01]  /*2bce0*/  @!P2 ST.E.64 desc[UR54][R6.64], R88 ;  /* 0x000000580600a985 */ /* 0x0003e2000c101b36 */
[----:B------:R-:W-:Y:S02]  /*2bcf0*/  ISETP.GE.AND P2, PT, R12, UR4, PT ;  /* 0x000000040c007c0c */ /* 0x000fe4000bf46270 */
[----:B0-----:R-:W-:-:S04]  /*2bd00*/  @!P4 LEA R2, P5, R35, R14, 0x2 ;  /* 0x0000000e2302c211 */ /* 0x001fc800078a10ff */
[----:B------:R-:W-:Y:S01]  /*2bd10*/  @!P4 LEA.HI.X R3, R35, R41, R37, 0x2, P5 ;  /* 0x000000292303c211 */ /* 0x000fe200028f1425 */
[----:B-1----:R-:W-:Y:S02]  /*2bd20*/  @!P4 IMAD.MOV.U32 R6, RZ, RZ, R90 ;  /* 0x000000ffff06c224 */ /* 0x002fe400078e005a */
[----:B------:R-:W-:Y:S02]  /*2bd30*/  @!P4 IMAD.MOV.U32 R7, RZ, RZ, R92 ;  /* 0x000000ffff07c224 */ /* 0x000fe400078e005c */
[----:B------:R-:W-:Y:S01]  /*2bd40*/  IMAD.MOV.U32 R37, RZ, RZ, R33 ;  /* 0x000000ffff257224 */ /* 0x000fe200078e0021 */
[----:B------:R-:W-:Y:S02]  /*2bd50*/  MOV R35, R9 ;  /* 0x0000000900237202 */ /* 0x000fe40000000f00 */
[----:B------:R0:W-:Y:S01]  /*2bd60*/  @!P4 ST.E.64 desc[UR54][R2.64], R6 ;  /* 0x000000060200c985 */ /* 0x0001e2000c101b36 */
[----:B------:R-:W-:Y:S01]  /*2bd70*/  ISETP.GE.AND P4, PT, R36, UR4, PT ;  /* 0x0000000424007c0c */ /* 0x000fe2000bf86270 */
[----:B------:R-:W-:Y:S01]  /*2bd80*/  @!P0 IMAD.MOV.U32 R92, RZ, RZ, R91 ;  /* 0x000000ffff5c8224 */ /* 0x000fe200078e005b */
[----:B------:R-:W-:-:S04]  /*2bd90*/  @!P1 LEA R4, P5, R24, R14, 0x2 ;  /* 0x0000000e18049211 */ /* 0x000fc800078a10ff */
[----:B------:R-:W-:Y:S01]  /*2bda0*/  @!P1 LEA.HI.X R5, R24, R41, R26, 0x2, P5 ;  /* 0x0000002918059211 */ /* 0x000fe200028f141a */
[----:B------:R-:W-:Y:S02]  /*2bdb0*/  IMAD.MOV.U32 R26, RZ, RZ, R10 ;  /* 0x000000ffff1a7224 */ /* 0x000fe400078e000a */
[----:B------:R-:W-:Y:S01]  /*2bdc0*/  IMAD.MOV.U32 R24, RZ, RZ, R11 ;  /* 0x000000ffff187224 */ /* 0x000fe200078e000b */
[----:B0-----:R-:W-:Y:S01]  /*2bdd0*/  @!P1 MOV R2, R94 ;  /* 0x0000005e00029202 */ /* 0x001fe20000000f00 */
[----:B------:R-:W-:Y:S02]  /*2bde0*/  @!P1 IMAD.MOV.U32 R3, RZ, RZ, R96 ;  /* 0x000000ffff039224 */ /* 0x000fe400078e0060 */
[----:B------:R-:W-:Y:S02]  /*2bdf0*/  @!P2 IMAD.MOV.U32 R96, RZ, RZ, R95 ;  /* 0x000000ffff60a224 */ /* 0x000fe400078e005f */
        /* <DEDUP_REMOVED lines=12> */
[----:B------:R-:W-:Y:S01]  /*2bec0*/  @!P3 LEA R12, P5, R34, R14, 0x2 ;  /* 0x0000000e220cb211 */ /* 0x000fe200078a10ff */
[----:B0-----:R-:W-:-:S02]  /*2bed0*/  @!P4 IMAD.MOV.U32 R2, RZ, RZ, R98 ;  /* 0x000000ffff02c224 */ /* 0x001fc400078e0062 */
[----:B------:R-:W-:Y:S01]  /*2bee0*/  @!P4 IMAD.MOV.U32 R3, RZ, RZ, R100 ;  /* 0x000000ffff03c224 */ /* 0x000fe200078e0064 */
[----:B------:R-:W-:Y:S01]  /*2bef0*/  @!P3 LEA.HI.X R13, R34, R41, R35, 0x2, P5 ;  /* 0x00000029220db211 */ /* 0x000fe200028f1423 */
[----:B------:R-:W-:Y:S01]  /*2bf00*/  @!P3 IMAD.MOV.U32 R100, RZ, RZ, R99 ;  /* 0x000000ffff64b224 */ /* 0x000fe200078e0063 */
[----:B------:R-:W-:Y:S01]  /*2bf10*/  @!P2 ST.E.64 desc[UR54][R10.64], R96 ;  /* 0x000000600a00a985 */ /* 0x000fe2000c101b36 */
[----:B------:R-:W-:-:S03]  /*2bf20*/  @!P0 LEA R4, P2, R32, R14, 0x2 ;  /* 0x0000000e20048211 */ /* 0x000fc600078410ff */
[----:B------:R0:W-:Y:S01]  /*2bf30*/  @!P4 ST.E.64 desc[UR54][R6.64], R2 ;  /* 0x000000020600c985 */ /* 0x0001e2000c101b36 */
[----:B------:R-:W-:Y:S02]  /*2bf40*/  ISETP.GE.AND P4, PT, R25, UR4, PT ;  /* 0x0000000419007c0c */ /* 0x000fe4000bf86270 */
[----:B------:R-:W-:Y:S01]  /*2bf50*/  ISETP.GE.AND P5, PT, R21, UR4, PT ;  /* 0x0000000415007c0c */ /* 0x000fe2000bfa6270 */
[----:B------:R1:W-:Y:S01]  /*2bf60*/  @!P3 ST.E.64 desc[UR54][R12.64], R100 ;  /* 0x000000640c00b985 */ /* 0x0003e2000c101b36 */
[----:B------:R-:W-:Y:S02]  /*2bf70*/  ISETP.GE.AND P3, PT, R15, UR4, PT ;  /* 0x000000040f007c0c */ /* 0x000fe4000bf66270 */
[----:B------:R-:W-:Y:S02]  /*2bf80*/  @!P0 LEA.HI.X R5, R32, R41, R33, 0x2, P2 ;  /* 0x0000002920058211 */ /* 0x000fe400010f1421 */
[----:B------:R-:W-:-:S04]  /*2bf90*/  @!P1 LEA R8, P2, R27, R14, 0x2 ;  /* 0x0000000e1b089211 */ /* 0x000fc800078410ff */
[----:B------:R-:W-:Y:S01]  /*2bfa0*/  @!P1 LEA.HI.X R9, R27, R41, R28, 0x2, P2 ;  /* 0x000000291b099211 */ /* 0x000fe200010f141c */
[----:B0-----:R-:W-:Y:S01]  /*2bfb0*/  @!P0 IMAD.MOV.U32 R2, RZ, RZ, R102 ;  /* 0x000000ffff028224 */ /* 0x001fe200078e0066 */
[----:B------:R-:W-:Y:S01]  /*2bfc0*/  @!P0 MOV R3, R104 ;  /* 0x0000006800038202 */ /* 0x000fe20000000f00 */
[----:B------:R-:W-:-:S04]  /*2bfd0*/  @!P1 IMAD.MOV.U32 R104, RZ, RZ, R103 ;  /* 0x000000ffff689224 */ /* 0x000fc800078e0067 */
[----:B------:R0:W-:Y:S01]  /*2bfe0*/  @!P0 ST.E.64 desc[UR54][R4.64], R2 ;  /* 0x0000000204008985 */ /* 0x0001e2000c101b36 */
[----:B------:R-:W-:-:S03]  /*2bff0*/  @!P4 LEA R6, P0, R25, R14, 0x2 ;  /* 0x0000000e1906c211 */ /* 0x000fc600078010ff */
[----:B------:R2:W-:Y:S01]  /*2c000*/  @!P1 ST.E.64 desc[UR54][R8.64], R104 ;  /* 0x0000006808009985 */ /* 0x0005e2000c101b36 */
[-C--:B------:R-:W-:Y:S02]  /*2c010*/  @!P5 LEA R10, P1, R21, R14.reuse, 0x2 ;  /* 0x0000000e150ad211 */ /* 0x080fe400078210ff */
[----:B-1----:R-:W-:Y:S02]  /*2c020*/  @!P3 LEA R12, P2, R15, R14, 0x2 ;  /* 0x0000000e0f0cb211 */ /* 0x002fe400078410ff */
[-C--:B------:R-:W-:Y:S02]  /*2c030*/  @!P4 LEA.HI.X R7, R25, R41.reuse, R26, 0x2, P0 ;  /* 0x000000291907c211 */ /* 0x080fe400000f141a */
[-C--:B------:R-:W-:Y:S01]  /*2c040*/  @!P5 LEA.HI.X R11, R21, R41.reuse, R24, 0x2, P1 ;  /* 0x00000029150bd211 */ /* 0x080fe200008f1418 */
[----:B0-----:R-:W-:Y:S02]  /*2c050*/  @!P4 IMAD.MOV.U32 R2, RZ, RZ, R106 ;  /* 0x000000ffff02c224 */ /* 0x001fe400078e006a */
[----:B------:R-:W-:Y:S01]  /*2c060*/  @!P4 IMAD.MOV.U32 R3, RZ, RZ, R108 ;  /* 0x000000ffff03c224 */ /* 0x000fe200078e006c */
[----:B------:R-:W-:Y:S01]  /*2c070*/  @!P3 LEA.HI.X R13, R15, R41, R20, 0x2, P2 ;  /* 0x000000290f0db211 */ /* 0x000fe200010f1414 */
[----:B------:R-:W-:-:S03]  /*2c080*/  @!P5 IMAD.MOV.U32 R108, RZ, RZ, R107 ;  /* 0x000000ffff6cd224 */ /* 0x000fc600078e006b */
        /* <DEDUP_REMOVED lines=10> */
.L_x_6793:
        /* <DEDUP_REMOVED lines=18> */
[----:B-1----:R-:W-:Y:S02]  /*2c250*/  IADD3 R0, R28, -0x80, RZ ;  /* 0xffffff801c007810 */ /* 0x002fe40007ffe0ff */
[----:B------:R-:W-:Y:S02]  /*2c260*/  ISETP.GT.AND P2, PT, R167, 0x1, PT ;  /* 0x00000001a700780c */ /* 0x000fe40003f44270 */
[----:B------:R-:W-:Y:S01]  /*2c270*/  ISETP.GT.AND P3, PT, R0, 0x7f, PT ;  /* 0x0000007f0000780c */ /* 0x000fe20003f64270 */
[----:B------:R-:W-:-:S12]  /*2c280*/  @P1 BRA `(.L_x_6812) ;  /* 0x0000000000101947 */ /* 0x000fd80003800000 */
[----:B------:R-:W-:Y:S05]  /*2c290*/  @!P0 BRA `(.L_x_6812) ;  /* 0x00000000000c8947 */ /* 0x000fea0003800000 */
[----:B--2---:R-:W2:Y:S04]  /*2c2a0*/  LDG.E R5, desc[UR54][R2.64] ;  /* 0x0000003602057981 */ /* 0x004ea8000c1e1900 */
[----:B-----5:R-:W2:Y:S02]  /*2c2b0*/  LDG.E R20, desc[UR54][R2.64+0x4] ;  /* 0x0000043602147981 */ /* 0x020ea4000c1e1900 */
[----:B--2---:R-:W-:-:S07]  /*2c2c0*/  IMAD.IADD R20, R20, 0x1, -R5 ;  /* 0x0000000114147824 */ /* 0x004fce00078e0a05 */
.L_x_6812:
        /* <DEDUP_REMOVED lines=10> */
[----:B--2---:R-:W-:-:S04]  /*2c370*/  IADD3 R27, R2, -0x80, R28 ;  /* 0xffffff80021b7810 */ /* 0x004fc80007ffe01c */
        /* <DEDUP_REMOVED lines=46> */
.L_x_6814:
[----:B------:R-:W-:Y:S05]  /*2c660*/  BSYNC B1 ;  /* 0x0000000000017941 */ /* 0x000fea0003800000 */
.L_x_6813:
        /* <DEDUP_REMOVED lines=21> */
[----:B------:R-:W-:Y:S02]  /*2c7c0*/  IMAD R4, R24, UR6, RZ ;  /* 0x0000000618047c24 */ /* 0x000fe4000f8e02ff */
[----:B------:R-:W-:-:S04]  /*2c7d0*/  IMAD.WIDE.U32 R2, R25, UR6, R2 ;  /* 0x0000000619027c25 */ /* 0x000fc8000f8e0002 */
[----:B------:R-:W-:Y:S01]  /*2c7e0*/  IMAD R7, R25, UR7, R4 ;  /* 0x0000000719077c24 */ /* 0x000fe2000f8e0204 */
[----:B------:R-:W1:Y:S03]  /*2c7f0*/  @P0 LDC R6, c[0x0][0xbec] ;  /* 0x0002fb00ff060b82 */ /* 0x000e660000000800 */
[----:B------:R-:W-:-:S05]  /*2c800*/  IMAD.IADD R3, R3, 0x1, R7 ;  /* 0x0000000103037824 */ /* 0x000fca00078e0207 */
[----:B------:R-:W3:Y:S01]  /*2c810*/  @P0 LDC R11, c[0x0][0xbf0] ;  /* 0x0002fc00ff0b0b82 */ /* 0x000ee20000000800 */
[----:B--2---:R-:W-:-:S05]  /*2c820*/  IADD3 R9, R26, R0, RZ ;  /* 0x000000001a097210 */ /* 0x004fca0007ffe0ff */
        /* <DEDUP_REMOVED lines=21> */
[----:B------:R-:W-:Y:S02]  /*2c980*/  IADD3 R5, R7, 0x80, RZ ;  /* 0x0000008007057810 */ /* 0x000fe40007ffe0ff */
[----:B------:R-:W-:Y:S02]  /*2c990*/  LEA.HI.X R3, R4, UR5, R3, 0x1, P0 ;  /* 0x0000000504037c11 */ /* 0x000fe400080f0c03 */
[----:B------:R-:W-:-:S02]  /*2c9a0*/  SHF.R.S32.HI R10, RZ, 0x1f, R7 ;  /* 0x0000001fff0a7819 */ /* 0x000fc40000011407 */
[----:B------:R-:W-:Y:S02]  /*2c9b0*/  SHF.R.S32.HI R8, RZ, 0x1f, R5 ;  /* 0x0000001fff087819 */ /* 0x000fe40000011405 */
[----:B------:R-:W-:Y:S01]  /*2c9c0*/  SHF.R.S32.HI R24, RZ, 0x1f, R9 ;  /* 0x0000001fff187819 */ /* 0x000fe20000011409 */
[----:B------:R-:W-:Y:S06]  /*2c9d0*/  BRA.DIV UR4, `(.L_x_6815) ;  /* 0x000000e604387947 */ /* 0x000fec000b800000 */
[----:B------:R1:W2:Y:S04]  /*2c9e0*/  SHFL.IDX PT, R0, R3, RZ, 0x181f ;  /* 0x00181fff03007589 */ /* 0x0002a800000e0000 */
[----:B------:R1:W3:Y:S02]  /*2c9f0*/  SHFL.IDX PT, R14, R2, RZ, 0x181f ;  /* 0x00181fff020e7589 */ /* 0x0002e400000e0000 */
.L_x_7140:
        /* <DEDUP_REMOVED lines=18> */
.L_x_6817:
[----:B------:R-:W-:Y:S05]  /*2cb20*/  BSYNC B1 ;  /* 0x0000000000017941 */ /* 0x000fea0003800000 */
.L_x_6816:
[----:B------:R-:W-:-:S03]  /*2cb30*/  UMOV UR4, 0xffffffff ;  /* 0xffffffff00047882 */ /* 0x000fc60000000000 */
[----:B------:R-:W-:Y:S05]  /*2cb40*/  BRA.DIV UR4, `(.L_x_6818) ;  /* 0x000000e604107947 */ /* 0x000fea000b800000 */
[----:B--2---:R2:W0:Y:S04]  /*2cb50*/  SHFL.IDX PT, R0, R3, 0x1, 0x181f ;  /* 0x00381f0003007f89 */ /* 0x00442800000e0000 */
[----:B---34-:R2:W3:Y:S02]  /*2cb60*/  SHFL.IDX PT, R14, R2, 0x1, 0x181f ;  /* 0x00381f00020e7f89 */ /* 0x0184e400000e0000 */
.L_x_7144:
        /* <DEDUP_REMOVED lines=17> */
.L_x_6820:
[----:B------:R-:W-:Y:S05]  /*2cc80*/  BSYNC B1 ;  /* 0x0000000000017941 */ /* 0x000fea0003800000 */
.L_x_6819:
[----:B------:R-:W-:-:S03]  /*2cc90*/  UMOV UR4, 0xffffffff ;  /* 0xffffffff00047882 */ /* 0x000fc60000000000 */
[----:B------:R-:W-:Y:S05]  /*2cca0*/  BRA.DIV UR4, `(.L_x_6821) ;  /* 0x000000e604007947 */ /* 0x000fea000b800000 */
[----:B0-----:R0:W0:Y:S04]  /*2ccb0*/  SHFL.IDX PT, R0, R3, 0x2, 0x181f ;  /* 0x00581f0003007f89 */ /* 0x00102800000e0000 */
[----:B---34-:R3:W4:Y:S02]  /*2ccc0*/  SHFL.IDX PT, R14, R2, 0x2, 0x181f ;  /* 0x00581f00020e7f89 */ /* 0x01872400000e0000 */
.L_x_7148:
        /* <DEDUP_REMOVED lines=17> */
.L_x_6823:
[----:B------:R-:W-:Y:S05]  /*2cde0*/  BSYNC B1 ;  /* 0x0000000000017941 */ /* 0x000fea0003800000 */
.L_x_6822:
[----:B------:R-:W-:-:S03]  /*2cdf0*/  UMOV UR4, 0xffffffff ;  /* 0xffffffff00047882 */ /* 0x000fc60000000000 */
[----:B------:R-:W-:Y:S05]  /*2ce00*/  BRA.DIV UR4, `(.L_x_6824) ;  /* 0x000000e204f07947 */ /* 0x000fea000b800000 */
[----:B0-----:R0:W0:Y:S04]  /*2ce10*/  SHFL.IDX PT, R0, R3, 0x3, 0x181f ;  /* 0x00781f0003007f89 */ /* 0x00102800000e0000 */
[----:B----4-:R4:W0:Y:S02]  /*2ce20*/  SHFL.IDX PT, R14, R2, 0x3, 0x181f ;  /* 0x00781f00020e7f89 */ /* 0x01082400000e0000 */
.L_x_7152:
        /* <DEDUP_REMOVED lines=16> */
.L_x_6807:
[----:B------:R-:W-:Y:S05]  /*2cf30*/  BSYNC B0 ;  /* 0x0000000000007941 */ /* 0x000fea0003800000 */
.L_x_6792:
[----:B------:R-:W-:Y:S02]  /*2cf40*/  ULDC UR4, c[0x0][0xc3c] ;  /* 0x00030f0000047ab9 */ /* 0x000fe40000000800 */
[----:B------:R-:W-:-:S13]  /*2cf50*/  ISETP.GE.AND P0, PT, R31, UR4, PT ;  /* 0x000000041f007c0c */ /* 0x000fda000bf06270 */
[----:B------:R-:W-:Y:S05]  /*2cf60*/  @!P0 BRA `(.L_x_6825) ;  /* 0xfffffd4800948947 */ /* 0x000fea000383ffff */
[----:B------:R-:W-:Y:S05]  /*2cf70*/  BRA `(.L_x_6600) ;  /* 0x0000009c004c7947 */ /* 0x000fea0003800000 */
.L_x_6598:
        /* <DEDUP_REMOVED lines=57> */
[----:B------:R-:W-:Y:S01]  /*2d310*/  MOV R6, R3 ;  /* 0x0000000300067202 */ /* 0x000fe20000000f00 */
[----:B------:R-:W-:Y:S01]  /*2d320*/  UMOV UR4, URZ ;  /* 0x0000003f00047c82 */ /* 0x000fe20008000000 */
[----:B------:R-:W-:-:S05]  /*2d330*/  ULDC UR5, c[0x0][0xc38] ;  /* 0x00030e0000057ab9 */ /* 0x000fca0000000800 */
.L_x_6829:
        /* <DEDUP_REMOVED lines=37> */
.L_x_6827:
        /* <DEDUP_REMOVED lines=13> */
.L_x_6830:
[----:B-1----:R-:W-:Y:S01]  /*2d660*/  IMAD R24, R24, UR5, R3 ;  /* 0x0000000518187c24 */ /* 0x002fe2000f8e0203 */
[----:B------:R-:W-:-:S04]  /*2d670*/  IADD3 R27, R27, UR4, RZ ;  /* 0x000000041b1b7c10 */ /* 0x000fc8000fffe0ff */
        /* <DEDUP_REMOVED lines=23> */
[----:B------:R-:W-:Y:S01]  /*2d7f0*/  @!P1 IMAD.IADD R3, R3, 0x1, -R12 ;  /* 0x0000000103039824 */ /* 0x000fe200078e0a0c */
[----:B------:R-:W-:Y:S02]  /*2d800*/  @!P1 IADD3 R2, R2, 0x1, RZ ;  /* 0x0000000102029810 */ /* 0x000fe40007ffe0ff */
        /* <DEDUP_REMOVED lines=13> */
[----:B------:R-:W-:Y:S01]  /*2d8e0*/  IMAD.HI.U32 R2, R3, R11, R2 ;  /* 0x0000000b03027227 */ /* 0x000fe200078e0002 */
[----:B------:R-:W-:-:S03]  /*2d8f0*/  MOV R3, R6 ;  /* 0x0000000600037202 */ /* 0x000fc60000000f00 */
        /* <DEDUP_REMOVED lines=10> */
[----:B------:R-:W-:-:S05]  /*2d9a0*/  IADD3 R3, -R8, RZ, RZ ;  /* 0x000000ff08037210 */ /* 0x000fca0007ffe1ff */
        /* <DEDUP_REMOVED lines=9> */
.L_x_6831:
        /* <DEDUP_REMOVED lines=41> */
[----:B0-----:R-:W-:-:S05]  /*2dcd0*/  IADD3 R9, RZ, -R3, RZ ;  /* 0x80000003ff097210 */ /* 0x001fca0007ffe0ff */
        /* <DEDUP_REMOVED lines=16> */
[----:B------:R-:W-:Y:S02]  /*2dde0*/  @!P2 IADD3 R2, -R2, RZ, RZ ;  /* 0x000000ff0202a210 */ /* 0x000fe40007ffe1ff */
[----:B------:R-:W-:-:S05]  /*2ddf0*/  @!P1 LOP3.LUT R2, RZ, R11, RZ, 0x33, !PT ;  /* 0x0000000bff029212 */ /* 0x000fca00078e33ff */
[----:B------:R-:W-:-:S07]  /*2de00*/  IMAD R26, R2, R26, R3 ;  /* 0x0000001a021a7224 */ /* 0x000fce00078e0203 */
.L_x_6832:
[----:B------:R-:W-:-:S05]  /*2de10*/  LOP3.LUT R25, RZ, R2, RZ, 0x33, !PT ;  /* 0x00000002ff197212 */ /* 0x000fca00078e33ff */
[----:B------:R-:W-:Y:S01]  /*2de20*/  IMAD.IADD R25, R0, 0x1, R25 ;  /* 0x0000000100197824 */ /* 0x000fe200078e0219 */
[----:B------:R-:W-:Y:S06]  /*2de30*/  BRA `(.L_x_6833) ;  /* 0x00000000000c7947 */ /* 0x000fec0003800000 */
.L_x_6828:
[----:B------:R-:W-:Y:S02]  /*2de40*/  IMAD.MOV.U32 R25, RZ, RZ, RZ ;  /* 0x000000ffff197224 */ /* 0x000fe400078e00ff */
[----:B------:R-:W-:Y:S02]  /*2de50*/  IMAD.U32 R24, RZ, RZ, UR6 ;  /* 0x00000006ff187e24 */ /* 0x000fe4000f8e00ff */
[----:B------:R-:W-:-:S07]  /*2de60*/  IMAD.MOV.U32 R26, RZ, RZ, RZ ;  /* 0x000000ffff1a7224 */ /* 0x000fce00078e00ff */
.L_x_6833:
[----:B------:R-:W-:-:S13]  /*2de70*/  ISETP.NE.AND P0, PT, R7, RZ, PT ;  /* 0x000000ff0700720c */ /* 0x000fda0003f05270 */
[----:B------:R-:W0:Y:S01]  /*2de80*/  @!P0 S2R R3, SR_CgaCtaId ;  /* 0x0000000000038919 */ /* 0x000e220000008800 */
[----:B------:R-:W-:-:S04]  /*2de90*/  @!P0 MOV R0, 0x400 ;  /* 0x0000040000008802 */ /* 0x000fc80000000f00 */
[----:B0-----:R-:W-:-:S05]  /*2dea0*/  @!P0 LEA R0, R3, R0, 0x18 ;  /* 0x0000000003008211 */ /* 0x001fca00078ec0ff */
[----:B------:R2:W-:Y:S01]  /*2deb0*/  @!P0 STS.128 [R0+0x334d0], R24 ;  /* 0x0334d01800008388 */ /* 0x0005e20000000c00 */
[----:B------:R-:W-:Y:S06]  /*2dec0*/  BAR.ARV 0x5, 0x180 ;  /* 0x0146000000007b1d */ /* 0x000fec0000002000 */
.L_x_6826:
[----:B------:R3:W-:Y:S01]  /*2ded0*/  STL [R1+0x38], RZ ;  /* 0x000038ff01007387 */ /* 0x0007e20000100800 */
[----:B------:R-:W-:Y:S01]  /*2dee0*/  ULDC UR4, c[0x0][0xc3c] ;  /* 0x00030f0000047ab9 */ /* 0x000fe20000000800 */
[----:B------:R-:W-:Y:S01]  /*2def0*/  IMAD.MOV.U32 R37, RZ, RZ, 0x1 ;  /* 0x00000001ff257424 */ /* 0x000fe200078e00ff */
[----:B-1----:R-:W-:Y:S02]  /*2df00*/  ISETP.GE.AND P0, PT, R27, UR4, PT ;  /* 0x000000041b007c0c */ /* 0x002fe4000bf06270 */
[----:B------:R-:W-:-:S11]  /*2df10*/  MOV R32, RZ ;  /* 0x000000ff00207202 */ /* 0x000fd60000000f00 */
[----:B---3--:R-:W-:Y:S05]  /*2df20*/  @P0 BRA `(.L_x_6834) ;  /* 0x0000008800640947 */ /* 0x008fea0003800000 */
[----:B------:R-:W1:Y:S01]  /*2df30*/  S2R R9, SR_TID.X ;  /* 0x0000000000097919 */ /* 0x000e620000002100 */
[----:B------:R-:W3:Y:S01]  /*2df40*/  S2UR UR4, SR_CgaCtaId ;  /* 0x00000000000479c3 */ /* 0x000ee20000008800 */
[----:B------:R-:W-:Y:S01]  /*2df50*/  MOV R17, 0x400 ;  /* 0x0000040000117802 */ /* 0x000fe20000000f00 */
[----:B------:R-:W-:Y:S01]  /*2df60*/  BSSY B7, `(.L_x_6834) ;  /* 0x0000895000077945 */ /* 0x000fe20003800000 */
[----:B------:R-:W-:Y:S01]  /*2df70*/  IMAD.MOV.U32 R35, RZ, RZ, RZ ;  /* 0x000000ffff237224 */ /* 0x000fe200078e00ff */
[----:B------:R-:W-:Y:S01]  /*2df80*/  ULDC.64 UR40, c[0x0][0x198] ;  /* 0x0000660000287ab9 */ /* 0x000fe20000000a00 */
[----:B------:R-:W-:Y:S01]  /*2df90*/  IMAD.MOV.U32 R32, RZ, RZ, RZ ;  /* 0x000000ffff207224 */ /* 0x000fe200078e00ff */
[----:B------:R-:W-:Y:S01]  /*2dfa0*/  ULOP3.LUT UR39, UR36, 0x2, URZ, 0xfc, !UPT ;  /* 0x0000000224277892 */ /* 0x000fe2000f8efc3f */
[----:B------:R-:W-:Y:S01]  /*2dfb0*/  IMAD.MOV.U32 R37, RZ, RZ, 0x1 ;  /* 0x00000001ff257424 */ /* 0x000fe200078e00ff */
[----:B------:R-:W-:Y:S01]  /*2dfc0*/  ULOP3.LUT UR37, UR36, 0x1, URZ, 0xfc, !UPT ;  /* 0x0000000124257892 */ /* 0x000fe2000f8efc3f */
[----:B------:R-:W-:Y:S01]  /*2dfd0*/  ULDC UR38, c[0x0][0xc] ;  /* 0x0000030000267ab9 */ /* 0x000fe20000000800 */
[C---:B-1----:R-:W-:Y:S01]  /*2dfe0*/  IMAD.SHL.U32 R22, R9.reuse, 0x40, RZ ;  /* 0x0000004009167824 */ /* 0x042fe200078e00ff */
[----:B0-----:R-:W-:Y:S01]  /*2dff0*/  SHF.R.U32.HI R2, RZ, 0x1, R9 ;  /* 0x00000001ff027819 */ /* 0x001fe20000011609 */
[C---:B--2---:R-:W-:Y:S01]  /*2e000*/  IMAD.SHL.U32 R0, R9.reuse, 0x10, RZ ;  /* 0x0000001009007824 */ /* 0x044fe200078e00ff */
[C---:B------:R-:W-:Y:S01]  /*2e010*/  LOP3.LUT R11, R9.reuse, 0x7f, RZ, 0xc0, !PT ;  /* 0x0000007f090b7812 */ /* 0x040fe200078ec0ff */
[----:B------:R-:W-:Y:S01]  /*2e020*/  IMAD.SHL.U32 R6, R9, 0x2, RZ ;  /* 0x0000000209067824 */ /* 0x000fe200078e00ff */
[----:B------:R-:W-:-:S02]  /*2e030*/  LOP3.LUT R3, R22, 0x180, RZ, 0xc0, !PT ;  /* 0x0000018016037812 */ /* 0x000fc400078ec0ff */
[----:B------:R-:W-:Y:S01]  /*2e040*/  LOP3.LUT R5, R0, 0x1b0, RZ, 0xc0, !PT ;  /* 0x000001b000057812 */ /* 0x000fe200078ec0ff */
[----:B------:R-:W-:Y:S01]  /*2e050*/  IMAD.SHL.U32 R4, R11, 0x10, RZ ;  /* 0x000000100b047824 */ /* 0x000fe200078e00ff */
[----:B------:R-:W-:Y:S01]  /*2e060*/  LOP3.LUT R3, R3, 0x30, R2, 0xf8, !PT ;  /* 0x0000003003037812 */ /* 0x000fe200078ef802 */
[----:B------:R-:W-:Y:S01]  /*2e070*/  IMAD.SHL.U32 R2, R9, 0x20, RZ ;  /* 0x0000002009027824 */ /* 0x000fe200078e00ff */
[----:B------:R-:W-:Y:S02]  /*2e080*/  LOP3.LUT R6, R5, 0x30, R6, 0x78, !PT ;  /* 0x0000003005067812 */ /* 0x000fe400078e7806 */
[----:B------:R-:W-:Y:S01]  /*2e090*/  LOP3.LUT R7, R4, 0x600, RZ, 0xc0, !PT ;  /* 0x0000060004077812 */ /* 0x000fe200078ec0ff */
[C---:B------:R-:W-:Y:S01]  /*2e0a0*/  IMAD.SHL.U32 R4, R9.reuse, 0x8, RZ ;  /* 0x0000000809047824 */ /* 0x040fe200078e00ff */
[----:B------:R-:W-:Y:S02]  /*2e0b0*/  LOP3.LUT R5, R2, 0x80, RZ, 0xc0, !PT ;  /* 0x0000008002057812 */ /* 0x000fe400078ec0ff */
[----:B------:R-:W-:-:S02]  /*2e0c0*/  SHF.L.U32 R8, R9, 0x2, RZ ;  /* 0x0000000209087819 */ /* 0x000fc400000006ff */
[----:B------:R-:W-:Y:S02]  /*2e0d0*/  LOP3.LUT R5, R5, 0x10, R9, 0xf8, !PT ;  /* 0x0000001005057812 */ /* 0x000fe400078ef809 */
        /* <DEDUP_REMOVED lines=23> */
.L_x_6958:
[----:B01----:R-:W1:Y:S02]  /*2e250*/  LDC.64 R2, c[0x0][0xc88] ;  /* 0x00032200ff027b82 */ /* 0x003e640000000a00 */
[----:B-1----:R-:W-:-:S05]  /*2e260*/  IMAD.WIDE R2, R27, 0x4, R2 ;  /* 0x000000041b027825 */ /* 0x002fca00078e0202 */
[----:B------:R-:W0:Y:S01]  /*2e270*/  LDG.E R23, desc[UR54][R2.64] ;  /* 0x0000003602177981 */ /* 0x000e22000c1e1900 */
[----:B------:R-:W-:Y:S05]  /*2e280*/  YIELD ;  /* 0x0000000000007946 */ /* 0x000fea0003800000 */
[----:B------:R-:W-:Y:S01]  /*2e290*/  ULDC.64 UR4, c[0x0][0xa28] ;  /* 0x00028a0000047ab9 */ /* 0x000fe20000000a00 */
[----:B------:R-:W-:Y:S01]  /*2e2a0*/  MOV R10, RZ ;  /* 0x000000ff000a7202 */ /* 0x000fe20000000f00 */
[----:B------:R-:W-:Y:S01]  /*2e2b0*/  ULDC.64 UR6, c[0x0][0xa10] ;  /* 0x0002840000067ab9 */ /* 0x000fe20000000a00 */
[----:B------:R-:W-:Y:S01]  /*2e2c0*/  ISETP.NE.U32.AND P0, PT, RZ, UR4, PT ;  /* 0x00000004ff007c0c */ /* 0x000fe2000bf05070 */
[----:B------:R-:W-:Y:S01]  /*2e2d0*/  IMAD.MOV.U32 R30, RZ, RZ, RZ ;  /* 0x000000ffff1e7224 */ /* 0x000fe200078e00ff */
[----:B------:R-:W-:-:S02]  /*2e2e0*/  ULDC.64 UR8, c[0x0][0xa18] ;  /* 0x0002860000087ab9 */ /* 0x000fc40000000a00 */
[----:B------:R-:W-:Y:S02]  /*2e2f0*/  ISETP.NE.AND.EX P0, PT, RZ, UR5, PT, P0 ;  /* 0x00000005ff007c0c */ /* 0x000fe4000bf05300 */
[----:B0-2---:R-:W-:-:S11]  /*2e300*/  SHF.R.S32.HI R0, RZ, 0x1f, R23 ;  /* 0x0000001fff007819 */ /* 0x005fd60000011417 */
[C---:B------:R-:W-:Y:S01]  /*2e310*/  @P0 LEA R2, P1, R23.reuse, UR4, 0x2 ;  /* 0x0000000417020c11 */ /* 0x040fe2000f8210ff */
[C---:B------:R-:W-:Y:S01]  /*2e320*/  IMAD.SHL.U32 R28, R23.reuse, 0x4, RZ ;  /* 0x00000004171c7824 */ /* 0x040fe200078e00ff */
[C-C-:B------:R-:W-:Y:S01]  /*2e330*/  SHF.L.U64.HI R29, R23.reuse, 0x2, R0.reuse ;  /* 0x00000002171d7819 */ /* 0x140fe20000010200 */
[----:B------:R0:W-:Y:S01]  /*2e340*/  STL [R1+0x34], R0 ;  /* 0x0000340001007387 */ /* 0x0001e20000100800 */
[----:B------:R-:W-:Y:S01]  /*2e350*/  @P0 LEA.HI.X R3, R23, UR5, R0, 0x2, P1 ;  /* 0x0000000517030c11 */ /* 0x000fe200088f1400 */
[----:B------:R-:W-:-:S04]  /*2e360*/  ULDC.64 UR4, c[0x0][0xa00] ;  /* 0x0002800000047ab9 */ /* 0x000fc80000000a00 */
[----:B------:R1:W2:Y:S01]  /*2e370*/  @P0 LDG.E R10, desc[UR54][R2.64] ;  /* 0x00000036020a0981 */ /* 0x0002a2000c1e1900 */
[----:B------:R-:W-:Y:S02]  /*2e380*/  ISETP.NE.U32.AND P0, PT, RZ, UR4, PT ;  /* 0x00000004ff007c0c */ /* 0x000fe4000bf05070 */
[----:B------:R-:W-:Y:S01]  /*2e390*/  ISETP.NE.U32.AND P1, PT, RZ, UR6, PT ;  /* 0x00000006ff007c0c */ /* 0x000fe2000bf25070 */
[----:B0-----:R-:W-:Y:S01]  /*2e3a0*/  IMAD.MOV.U32 R0, RZ, RZ, RZ ;  /* 0x000000ffff007224 */ /* 0x001fe200078e00ff */
[----:B------:R-:W-:Y:S02]  /*2e3b0*/  ISETP.NE.AND.EX P0, PT, RZ, UR5, PT, P0 ;  /* 0x00000005ff007c0c */ /* 0x000fe4000bf05300 */
[----:B------:R-:W-:Y:S02]  /*2e3c0*/  ISETP.NE.AND.EX P1, PT, RZ, UR7, PT, P1 ;  /* 0x00000007ff007c0c */ /* 0x000fe4000bf25310 */
[C---:B------:R-:W-:Y:S02]  /*2e3d0*/  IADD3 R4, P4, R28.reuse, UR6, RZ ;  /* 0x000000061c047c10 */ /* 0x040fe4000ff9e0ff */
[----:B-1----:R-:W-:-:S02]  /*2e3e0*/  IADD3 R2, P3, R28, UR4, RZ ;  /* 0x000000041c027c10 */ /* 0x002fc4000ff7e0ff */
[C---:B------:R-:W-:Y:S02]  /*2e3f0*/  IADD3.X R5, R29.reuse, UR7, RZ, P4, !PT ;  /* 0x000000071d057c10 */ /* 0x040fe4000a7fe4ff */
[----:B------:R-:W-:Y:S02]  /*2e400*/  IADD3.X R3, R29, UR5, RZ, P3, !PT ;  /* 0x000000051d037c10 */ /* 0x000fe40009ffe4ff */
[----:B------:R-:W-:-:S03]  /*2e410*/  ISETP.NE.U32.AND P2, PT, RZ, UR8, PT ;  /* 0x00000008ff007c0c */ /* 0x000fc6000bf45070 */
[----:B------:R-:W5:Y:S01]  /*2e420*/  @P0 LDG.E R30, desc[UR54][R2.64] ;  /* 0x00000036021e0981 */ /* 0x000f62000c1e1900 */
[----:B------:R-:W-:-:S03]  /*2e430*/  ISETP.NE.AND.EX P2, PT, RZ, UR9, PT, P2 ;  /* 0x00000009ff007c0c */ /* 0x000fc6000bf45320 */
[----:B------:R-:W5:Y:S01]  /*2e440*/  @P1 LDG.E R0, desc[UR54][R4.64] ;  /* 0x0000003604001981 */ /* 0x000f62000c1e1900 */
[----:B------:R-:W-:Y:S02]  /*2e450*/  ULDC UR4, c[0x0][0x288] ;  /* 0x0000a20000047ab9 */ /* 0x000fe40000000800 */
[----:B------:R-:W-:Y:S01]  /*2e460*/  IMAD.U32 R33, RZ, RZ, UR4 ;  /* 0x00000004ff217e24 */ /* 0x000fe2000f8e00ff */
[----:B------:R-:W-:Y:S02]  /*2e470*/  ULDC.64 UR4, c[0x0][0x418] ;  /* 0x0001060000047ab9 */ /* 0x000fe40000000a00 */
[----:B------:R-:W-:-:S03]  /*2e480*/  UISETP.NE.U32.AND UP0, UPT, UR4, URZ, UPT ;  /* 0x0000003f0400728c */ /* 0x000fc6000bf05070 */
[----:B------:R-:W-:Y:S01]  /*2e490*/  ULDC UR4, c[0x0][0x424] ;  /* 0x0001090000047ab9 */ /* 0x000fe20000000800 */
[----:B------:R-:W-:Y:S01]  /*2e4a0*/  UISETP.NE.AND.EX UP0, UPT, UR5, URZ, UPT, UP0 ;  /* 0x0000003f0500728c */ /* 0x000fe2000bf05300 */
[----:B------:R-:W-:Y:S02]  /*2e4b0*/  @P2 IADD3 R6, P3, R28, UR8, RZ ;  /* 0x000000081c062c10 */ /* 0x000fe4000ff7e0ff */
[----:B------:R-:W-:Y:S01]  /*2e4c0*/  ULDC UR5, c[0x0][0x2f0] ;  /* 0x0000bc0000057ab9 */ /* 0x000fe20000000800 */
[----:B------:R-:W-:Y:S01]  /*2e4d0*/  USEL UR4, UR4, 0x1, UP0 ;  /* 0x0000000104047887 */ /* 0x000fe20008000000 */
[----:B------:R-:W-:-:S03]  /*2e4e0*/  @P2 IADD3.X R7, R29, UR9, RZ, P3, !PT ;  /* 0x000000091d072c10 */ /* 0x000fc60009ffe4ff */
[----:B------:R-:W-:Y:S02]  /*2e4f0*/  UIMAD UR4, UR4, UR5, URZ ;  /* 0x00000005040472a4 */ /* 0x000fe4000f8e023f */
[----:B------:R0:W5:Y:S01]  /*2e500*/  @P2 LDG.E R33, desc[UR54][R6.64] ;  /* 0x0000003606212981 */ /* 0x000162000c1e1900 */
[----:B------:R-:W-:-:S03]  /*2e510*/  ULDC UR5, c[0x0][0x348] ;  /* 0x0000d20000057ab9 */ /* 0x000fc60000000800 */
[----:B------:R-:W-:Y:S02]  /*2e520*/  IMAD.U32 R9, RZ, RZ, UR4 ;  /* 0x00000004ff097e24 */ /* 0x000fe4000f8e00ff */
[----:B0-----:R-:W-:Y:S01]  /*2e530*/  IMAD.U32 R6, RZ, RZ, UR5 ;  /* 0x00000005ff067e24 */ /* 0x001fe2000f8e00ff */
[----:B--2---:R0:W-:Y:S01]  /*2e540*/  STL [R1+0x8], R10 ;  /* 0x0000080a01007387 */ /* 0x0041e20000100800 */
[----:B------:R-:W-:Y:S05]  /*2e550*/  @P2 BRA `(.L_x_6835) ;  /* 0x0000000000102947 */ /* 0x000fea0003800000 */
[----:B------:R-:W-:Y:S05]  /*2e560*/  @!P0 BRA `(.L_x_6835) ;  /* 0x00000000000c8947 */ /* 0x000fea0003800000 */
[----:B-----5:R-:W2:Y:S04]  /*2e570*/  LDG.E R33, desc[UR54][R2.64] ;  /* 0x0000003602217981 */ /* 0x020ea8000c1e1900 */
[----:B------:R-:W2:Y:S02]  /*2e580*/  LDG.E R2, desc[UR54][R2.64+0x4] ;  /* 0x0000043602027981 */ /* 0x000ea4000c1e1900 */
[----:B--2---:R-:W-:-:S07]  /*2e590*/  IADD3 R33, -R33, R2, RZ ;  /* 0x0000000221217210 */ /* 0x004fce0007ffe1ff */
.L_x_6835:
        /* <DEDUP_REMOVED lines=14> */
.L_x_6836:
        /* <DEDUP_REMOVED lines=9> */
.L_x_6837:
[----:B-1----:R-:W2:Y:S01]  /*2e710*/  @P1 LDG.E R2, desc[UR54][R4.64] ;  /* 0x0000003604021981 */ /* 0x002ea2000c1e1900 */
[----:B------:R-:W1:Y:S03]  /*2e720*/  LDC R3, c[0x0][0x448] ;  /* 0x00011200ff037b82 */ /* 0x000e660000000800 */
[----:B------:R3:W2:Y:S01]  /*2e730*/  @P1 LDG.E R5, desc[UR54][R4.64+0x4] ;  /* 0x0000043604051981 */ /* 0x0006a2000c1e1900 */
[----:B-----5:R-:W-:Y:S01]  /*2e740*/  IMAD.IADD R9, R9, 0x1, -R10 ;  /* 0x0000000109097824 */ /* 0x020fe200078e0a0a */
[----:B------:R-:W-:Y:S01]  /*2e750*/  BSSY B0, `(.L_x_6838) ;  /* 0x0000036000007945 */ /* 0x000fe20003800000 */
[----:B------:R-:W-:Y:S02]  /*2e760*/  LOP3.LUT R19, R8, 0xff, RZ, 0xc0, !PT ;  /* 0x000000ff08137812 */ /* 0x000fe400078ec0ff */
[----:B-1----:R-:W-:-:S13]  /*2e770*/  ISETP.NE.AND P0, PT, R3, 0x1, PT ;  /* 0x000000010300780c */ /* 0x002fda0003f05270 */
[----:B---3--:R-:W1:Y:S08]  /*2e780*/  @P0 LDC R4, c[0x0][0x44c] ;  /* 0x00011300ff040b82 */ /* 0x008e700000000800 */
[----:B------:R-:W3:Y:S01]  /*2e790*/  @P0 LDC R3, c[0x0][0x450] ;  /* 0x00011400ff030b82 */ /* 0x000ee20000000800 */
[----:B--2---:R-:W-:Y:S02]  /*2e7a0*/  @P1 IMAD.IADD R6, R5, 0x1, -R2 ;  /* 0x0000000105061824 */ /* 0x004fe400078e0a02 */
[----:B------:R-:W-:-:S03]  /*2e7b0*/  IMAD.SHL.U32 R2, R25, 0x80, RZ ;  /* 0x0000008019027824 */ /* 0x000fc600078e00ff */
[----:B------:R-:W-:Y:S01]  /*2e7c0*/  IADD3 R26, R9, R6, RZ ;  /* 0x00000006091a7210 */ /* 0x000fe20007ffe0ff */
[----:B------:R-:W-:-:S03]  /*2e7d0*/  VIADD R2, R2, 0x7f ;  /* 0x0000007f02027836 */ /* 0x000fc60000000000 */
[----:B------:R-:W-:Y:S01]  /*2e7e0*/  IADD3 R7, R26, 0xa0, -R33 ;  /* 0x000000a01a077810 */ /* 0x000fe20007ffe821 */
[----:B-1----:R-:W-:-:S04]  /*2e7f0*/  @P0 IMAD.HI.U32 R4, R2, R4, RZ ;  /* 0x0000000402040227 */ /* 0x002fc800078e00ff */
[----:B------:R-:W-:Y:S01]  /*2e800*/  VIADD R5, R26, 0x9f ;  /* 0x0000009f1a057836 */ /* 0x000fe20000000000 */
[----:B---3--:R-:W-:Y:S02]  /*2e810*/  @P0 SHF.R.U32.HI R2, RZ, R3, R4 ;  /* 0x00000003ff020219 */ /* 0x008fe40000011604 */
[----:B------:R-:W-:Y:S01]  /*2e820*/  SHF.R.U32.HI R4, RZ, 0x10, R8 ;  /* 0x00000010ff047819 */ /* 0x000fe20000011608 */
[----:B------:R-:W-:-:S04]  /*2e830*/  IMAD.HI R5, R5, 0x66666667, RZ ;  /* 0x6666666705057827 */ /* 0x000fc800078e02ff */
[----:B------:R-:W-:Y:S01]  /*2e840*/  IMAD.IADD R2, R7, 0x1, R2 ;  /* 0x0000000107027824 */ /* 0x000fe200078e0202 */
[----:B------:R-:W-:-:S03]  /*2e850*/  SHF.R.U32.HI R3, RZ, 0x1f, R5 ;  /* 0x0000001fff037819 */ /* 0x000fc60000011605 */
[----:B------:R-:W-:Y:S01]  /*2e860*/  IMAD.HI R2, R2, 0x66666667, RZ ;  /* 0x6666666702027827 */ /* 0x000fe200078e02ff */
[----:B------:R-:W-:-:S04]  /*2e870*/  LEA.HI.SX32 R5, R5, R3, 0x1a ;  /* 0x0000000305057211 */ /* 0x000fc800078fd2ff */
[----:B------:R-:W-:-:S04]  /*2e880*/  SHF.R.U32.HI R3, RZ, 0x1f, R2 ;  /* 0x0000001fff037819 */ /* 0x000fc80000011602 */
[----:B------:R-:W-:Y:S01]  /*2e890*/  LEA.HI.SX32 R3, R2, R3, 0x1a ;  /* 0x0000000302037211 */ /* 0x000fe200078fd2ff */
[----:B------:R-:W-:-:S03]  /*2e8a0*/  IMAD.MOV.U32 R2, RZ, RZ, RZ ;  /* 0x000000ffff027224 */ /* 0x000fc600078e00ff */
[----:B0-----:R-:W-:-:S04]  /*2e8b0*/  VIMNMX R10, R5, R3, PT ;  /* 0x00000003050a7248 */ /* 0x001fc80003fe0100 */
[----:B------:R-:W-:-:S13]  /*2e8c0*/  ISETP.GE.AND P0, PT, R10, 0x1, PT ;  /* 0x000000010a00780c */ /* 0x000fda0003f06270 */
[----:B------:R-:W-:Y:S05]  /*2e8d0*/  @!P0 BRA `(.L_x_6839) ;  /* 0x0000000000748947 */ /* 0x000fea0003800000 */
        /* <DEDUP_REMOVED lines=29> */
.L_x_6839:
[----:B------:R-:W-:Y:S05]  /*2eab0*/  BSYNC B0 ;  /* 0x0000000000007941 */ /* 0x000fea0003800000 */
.L_x_6838:
        /* <DEDUP_REMOVED lines=8> */
[----:B------:R-:W-:Y:S02]  /*2eb40*/  @P0 VIADD R8, R2, 0x9f ;  /* 0x0000009f02080836 */ /* 0x000fe40000000000 */
[----:B------:R-:W-:-:S04]  /*2eb50*/  IMAD.WIDE.U32 R2, R3, -0x33333333, RZ ;  /* 0xcccccccd03027825 */ /* 0x000fc800078e00ff */
[----:B------:R-:W-:Y:S01]  /*2eb60*/  @P0 IMAD.HI R8, R8, 0x66666667, RZ ;  /* 0x6666666708080827 */ /* 0x000fe200078e02ff */
[----:B------:R-:W-:-:S04]  /*2eb70*/  SHF.R.U32.HI R6, RZ, 0x7, R3 ;  /* 0x00000007ff067819 */ /* 0x000fc80000011603 */
[----:B------:R-:W-:Y:S02]  /*2eb80*/  @P0 SHF.R.U32.HI R2, RZ, 0x1f, R8 ;  /* 0x0000001fff020819 */ /* 0x000fe40000011608 */
[----:B------:R-:W-:Y:S02]  /*2eb90*/  MOV R3, R6 ;  /* 0x0000000600037202 */ /* 0x000fe40000000f00 */
        /* <DEDUP_REMOVED lines=11> */
.L_x_7155:
[----:B-1----:R-:W-:Y:S02]  /*2ec50*/  ISETP.NE.AND P0, PT, R14, RZ, PT ;  /* 0x000000ff0e00720c */ /* 0x002fe40003f05270 */
[----:B------:R-:W-:-:S11]  /*2ec60*/  PLOP3.LUT P6, PT, PT, PT, PT, 0x8, 0x0 ;  /* 0x000000000000781c */ /* 0x000fd60003fce170 */
[----:B------:R-:W-:Y:S05]  /*2ec70*/  @P0 BRA `(.L_x_6843) ;  /* 0x00000000000c0947 */ /* 0x000fea0003800000 */
[----:B------:R-:W-:-:S03]  /*2ec80*/  UMOV UR4, 0xffffffff ;  /* 0xffffffff00047882 */ /* 0x000fc60000000000 */
[----:B------:R-:W-:Y:S05]  /*2ec90*/  BRA.DIV UR4, `(.L_x_6844) ;  /* 0x000000c604c87947 */ /* 0x000fea000b800000 */
[----:B------:R-:W-:-:S13]  /*2eca0*/  ELECT P6, URZ, PT ;  /* 0x00000000003f782f */ /* 0x000fda00038c0000 */
.L_x_6843:
        /* <DEDUP_REMOVED lines=9> */
.L_x_7158:
[----:B------:R-:W-:Y:S05]  /*2ed40*/  BSYNC B1 ;  /* 0x0000000000017941 */ /* 0x000fea0003800000 */
.L_x_6845:
        /* <DEDUP_REMOVED lines=11> */
.L_x_7159:
[----:B------:R-:W-:Y:S05]  /*2ee00*/  BSYNC B2 ;  /* 0x0000000000027941 */ /* 0x000fea0003800000 */
.L_x_6849:
        /* <DEDUP_REMOVED lines=9> */
.L_x_6852:
[----:B------:R-:W-:Y:S05]  /*2eea0*/  BSYNC B2 ;  /* 0x0000000000027941 */ /* 0x000fea0003800000 */
.L_x_6851:
[----:B------:R-:W-:Y:S01]  /*2eeb0*/  IMAD.MOV.U32 R31, RZ, RZ, RZ ;  /* 0x000000ffff1f7224 */ /* 0x000fe200078e00ff */
[----:B------:R-:W-:Y:S01]  /*2eec0*/  UIADD3 UR4, UP0, UR40, 0x570, URZ ;  /* 0x0000057028047890 */ /* 0x000fe2000ff1e03f */
[----:B------:R-:W-:Y:S01]  /*2eed0*/  IMAD R9, R3, 0xa0, R0 ;  /* 0x000000a003097824 */ /* 0x000fe200078e0200 */
[----:B------:R-:W-:Y:S01]  /*2eee0*/  PLOP3.LUT P0, PT, PT, PT, PT, 0x80, 0x0 ;  /* 0x000000000000781c */ /* 0x000fe20003f0f070 */
[----:B------:R-:W-:Y:S01]  /*2eef0*/  IMAD R10, R35, 0x7800, R17 ;  /* 0x00007800230a7824 */ /* 0x000fe200078e0211 */
[----:B------:R-:W-:Y:S01]  /*2ef00*/  R2UR UR10, R31 ;  /* 0x000000001f0a72ca */ /* 0x000fe200000e0000 */
[----:B------:R-:W-:Y:S01]  /*2ef10*/  VIADD R9, R9, 0xffffff60 ;  /* 0xffffff6009097836 */ /* 0x000fe20000000000 */
[----:B0-----:R-:W-:Y:S01]  /*2ef20*/  IADD3 R8, R12, 0x33490, RZ ;  /* 0x000334900c087810 */ /* 0x001fe20007ffe0ff */
[----:B------:R-:W-:Y:S01]  /*2ef30*/  VIADD R13, R10, 0x24200 ;  /* 0x000242000a0d7836 */ /* 0x000fe20000000000 */
[----:B------:R-:W-:Y:S01]  /*2ef40*/  UIADD3.X UR5, URZ, UR41, URZ, UP0, !UPT ;  /* 0x000000293f057290 */ /* 0x000fe200087fe43f */
[----:B------:R-:W-:Y:S01]  /*2ef50*/  UMOV UR6, 0x0 ;  /* 0x0000000000067882 */ /* 0x000fe20000000000 */
[----:B------:R-:W-:-:S10]  /*2ef60*/  UMOV UR7, 0x12f00000 ;  /* 0x12f0000000077882 */ /* 0x000fd40000000000 */
.L_x_6853:
        /* <DEDUP_REMOVED lines=16> */
.L_x_6854:
        /* <DEDUP_REMOVED lines=16> */
.L_x_6855:
        /* <DEDUP_REMOVED lines=13> */
.L_x_7160:
[----:B------:R-:W-:Y:S05]  /*2f240*/  BSYNC B2 ;  /* 0x0000000000027941 */ /* 0x000fea0003800000 */
.L_x_6856:
        /* <DEDUP_REMOVED lines=11> */
.L_x_6859:
[----:B------:R-:W-:Y:S05]  /*2f300*/  BSYNC B2 ;  /* 0x0000000000027941 */ /* 0x000fea0003800000 */
.L_x_6858:
        /* <DEDUP_REMOVED lines=8> */
.L_x_6860:
        /* <DEDUP_REMOVED lines=15> */
.L_x_6861:
        /* <DEDUP_REMOVED lines=15> */
.L_x_6862:
        /* <DEDUP_REMOVED lines=10> */
.L_x_6848:
[----:B------:R-:W-:Y:S05]  /*2f610*/  BSYNC B1 ;  /* 0x0000000000017941 */ /* 0x000fea0003800000 */
.L_x_6847:
[----:B0-----:R-:W2:Y:S01]  /*2f620*/  LDL.LU R8, [R1] ;  /* 0x0000000001087983 */ /* 0x001ea20000300800 */
[----:B------:R-:W-:Y:S01]  /*2f630*/  VIADD R35, R35, 0x1 ;  /* 0x0000000123237836 */ /* 0x000fe20000000000 */
[----:B------:R-:W-:Y:S02]  /*2f640*/  IADD3 R12, R3, -0x2, RZ ;  /* 0xfffffffe030c7810 */ /* 0x000fe40007ffe0ff */
[----:B------:R-:W-:Y:S02]  /*2f650*/  PLOP3.LUT P0, PT, PT, PT, PT, 0x8, 0x0 ;  /* 0x000000000000781c */ /* 0x000fe40003f0e170 */
[----:B------:R-:W-:Y:S02]  /*2f660*/  ISETP.NE.AND P1, PT, R35, 0x2, PT ;  /* 0x000000022300780c */ /* 0x000fe40003f25270 */
[----:B------:R-:W-:Y:S02]  /*2f670*/  ISETP.GE.AND P2, PT, R12, R6, PT ;  /* 0x000000060c00720c */ /* 0x000fe40003f46270 */
[----:B------:R-:W-:-:S02]  /*2f680*/  SEL R3, RZ, 0x1, P1 ;  /* 0x00000001ff037807 */ /* 0x000fc40000800000 */
[----:B------:R-:W-:Y:S02]  /*2f690*/  SEL R35, R35, RZ, P1 ;  /* 0x000000ff23237207 */ /* 0x000fe40000800000 */
[----:B--2---:R-:W-:-:S05]  /*2f6a0*/  LOP3.LUT R8, R8, R3, RZ, 0x3c, !PT ;  /* 0x0000000308087212 */ /* 0x004fca00078e3cff */
[----:B------:R0:W-:Y:S02]  /*2f6b0*/  STL [R1], R8 ;  /* 0x0000000801007387 */ /* 0x0001e40000100800 */
[----:B------:R-:W-:Y:S05]  /*2f6c0*/  @!P2 BRA `(.L_x_6841) ;  /* 0x00000008005ca947 */ /* 0x000fea0003800000 */
.L_x_6879:
        /* <DEDUP_REMOVED lines=12> */
.L_x_7161:
[----:B------:R-:W-:Y:S05]  /*2f790*/  BSYNC B2 ;  /* 0x0000000000027941 */ /* 0x000fea0003800000 */
.L_x_6865:
        /* <DEDUP_REMOVED lines=9> */
.L_x_6868:
[----:B------:R-:W-:Y:S05]  /*2f830*/  BSYNC B2 ;  /* 0x0000000000027941 */ /* 0x000fea0003800000 */
.L_x_6867:
        /* <DEDUP_REMOVED lines=8> */
[----:B------:R-:W-:Y:S01]  /*2f8c0*/  VIADD R13, R9, 0x24200 ;  /* 0x00024200090d7836 */ /* 0x000fe20000000000 */
[----:B------:R-:W-:Y:S01]  /*2f8d0*/  UMOV UR6, 0x0 ;  /* 0x0000000000067882 */ /* 0x000fe20000000000 */
[----:B------:R-:W-:-:S10]  /*2f8e0*/  UMOV UR7, 0x12f00000 ;  /* 0x12f0000000077882 */ /* 0x000fd40000000000 */
.L_x_6869:
        /* <DEDUP_REMOVED lines=16> */
.L_x_6870:
        /* <DEDUP_REMOVED lines=16> */
.L_x_6871:
        /* <DEDUP_REMOVED lines=13> */
.L_x_7162:
[----:B------:R-:W-:Y:S05]  /*2fbc0*/  BSYNC B2 ;  /* 0x0000000000027941 */ /* 0x000fea0003800000 */
.L_x_6872:
        /* <DEDUP_REMOVED lines=11> */
.L_x_6875:
[----:B------:R-:W-:Y:S05]  /*2fc80*/  BSYNC B2 ;  /* 0x0000000000027941 */ /* 0x000fea0003800000 */
.L_x_6874:
[----:B------:R-:W-:Y:S01]  /*2fc90*/  R2UR UR10, R20 ;  /* 0x00000000140a72ca */ /* 0x000fe200000e0000 */
[----:B------:R-:W-:Y:S01]  /*2fca0*/  UIADD3 UR4, UP0, UR40, 0x670, URZ ;  /* 0x0000067028047890 */ /* 0x000fe2000ff1e03f */
[----:B------:R-:W-:Y:S01]  /*2fcb0*/  R2UR UR6, R14 ;  /* 0x000000000e0672ca */ /* 0x000fe200000e0000 */
[----:B01----:R-:W-:Y:S01]  /*2fcc0*/  VIADD R11, R11, 0x334b0 ;  /* 0x000334b00b0b7836 */ /* 0x003fe20000000000 */
[----:B------:R-:W-:Y:S01]  /*2fcd0*/  R2UR UR7, R15 ;  /* 0x000000000f0772ca */ /* 0x000fe200000e0000 */
[----:B------:R-:W-:Y:S01]  /*2fce0*/  UIADD3.X UR5, URZ, UR41, URZ, UP0, !UPT ;  /* 0x000000293f057290 */ /* 0x000fe200087fe43f */
[----:B------:R-:W-:Y:S02]  /*2fcf0*/  PLOP3.LUT P1, PT, PT, PT, PT, 0x80, 0x0 ;  /* 0x000000000000781c */ /* 0x000fe40003f2f070 */
[----:B------:R-:W-:-:S11]  /*2fd00*/  IADD3 R3, R9, 0xf200, RZ ;  /* 0x0000f20009037810 */ /* 0x000fd60007ffe0ff */
.L_x_6876:
        /* <DEDUP_REMOVED lines=15> */
.L_x_6877:
        /* <DEDUP_REMOVED lines=15> */
.L_x_6878:
        /* <DEDUP_REMOVED lines=10> */
.L_x_6864:
[----:B------:R-:W-:Y:S05]  /*2ff90*/  BSYNC B1 ;  /* 0x0000000000017941 */ /* 0x000fea0003800000 */
.L_x_6863:
[----:B------:R-:W2:Y:S01]  /*2ffa0*/  LDL.LU R10, [R1] ;  /* 0x00000000010a7983 */ /* 0x000ea20000300800 */
[----:B------:R-:W-:Y:S01]  /*2ffb0*/  VIADD R35, R35, 0x1 ;  /* 0x0000000123237836 */ /* 0x000fe20000000000 */
[C---:B------:R-:W-:Y:S01]  /*2ffc0*/  ISETP.GT.AND P2, PT, R12.reuse, R6, PT ;  /* 0x000000060c00720c */ /* 0x040fe20003f44270 */
[----:B------:R-:W-:-:S03]  /*2ffd0*/  VIADD R12, R12, 0xffffffff ;  /* 0xffffffff0c0c7836 */ /* 0x000fc60000000000 */
[----:B------:R-:W-:-:S04]  /*2ffe0*/  ISETP.NE.AND P1, PT, R35, 0x2, PT ;  /* 0x000000022300780c */ /* 0x000fc80003f25270 */
[----:B------:R-:W-:Y:S02]  /*2fff0*/  SEL R3, RZ, 0x1, P1 ;  /* 0x00000001ff037807 */ /* 0x000fe40000800000 */
[----:B------:R-:W-:Y:S02]  /*30000*/  SEL R35, R35, RZ, P1 ;  /* 0x000000ff23237207 */ /* 0x000fe40000800000 */
[----:B--2---:R-:W-:-:S05]  /*30010*/  LOP3.LUT R10, R10, R3, RZ, 0x3c, !PT ;  /* 0x000000030a0a7212 */ /* 0x004fca00078e3cff */
[----:B------:R1:W-:Y:S01]  /*30020*/  STL [R1], R10 ;  /* 0x0000000a01007387 */ /* 0x0003e20000100800 */
[----:B------:R-:W-:Y:S05]  /*30030*/  @P2 BRA `(.L_x_6879) ;  /* 0xfffffff400a42947 */ /* 0x000fea000383ffff */
.L_x_6841:
[----:B------:R-:W-:Y:S05]  /*30040*/  BSYNC B0 ;  /* 0x0000000000007941 */ /* 0x000fea0003800000 */
.L_x_6840:
[----:B------:R-:W2:Y:S01]  /*30050*/  LDC R0, c[0x0][0x448] ;  /* 0x00011200ff007b82 */ /* 0x000ea20000000800 */
[----:B------:R-:W-:Y:S01]  /*30060*/  LEA R2, R25, 0x7f, 0x7 ;  /* 0x0000007f19027811 */ /* 0x000fe200078e38ff */
[----:B------:R-:W-:Y:S06]  /*30070*/  @!P0 WARPSYNC.ALL ;  /* 0x0000000000008948 */ /* 0x000fec0003800000 */
[----:B------:R-:W-:Y:S01]  /*30080*/  @!P0 BAR.SYNC.DEFER_BLOCKING 0xc, 0x180 ;  /* 0x0306000000008b1d */ /* 0x000fe20000010000 */
[----:B------:R-:W-:Y:S01]  /*30090*/  ISETP.NE.AND P2, PT, R4, RZ, PT ;  /* 0x000000ff0400720c */ /* 0x000fe20003f45270 */
[----:B------:R-:W-:-:S04]  /*300a0*/  IMAD.MOV.U32 R31, RZ, RZ, RZ ;  /* 0x000000ffff1f7224 */ /* 0x000fc800078e00ff */
[----:B------:R-:W-:Y:S08]  /*300b0*/  BSSY B0, `(.L_x_6880) ;  /* 0x0000028000007945 */ /* 0x000ff00003800000 */
[----:B------:R-:W3:Y:S01]  /*300c0*/  @!P2 LDC R4, c[0x0][0x9f0] ;  /* 0x00027c00ff04ab82 */ /* 0x000ee20000000800 */
[----:B--2---:R-:W-:-:S13]  /*300d0*/  ISETP.NE.AND P1, PT, R0, 0x1, PT ;  /* 0x000000010000780c */ /* 0x004fda0003f25270 */
[----:B------:R-:W2:Y:S08]  /*300e0*/  @P1 LDC R3, c[0x0][0x44c] ;  /* 0x00011300ff031b82 */ /* 0x000eb00000000800 */
[----:B------:R-:W4:Y:S01]  /*300f0*/  @P1 LDC R0, c[0x0][0x450] ;  /* 0x00011400ff001b82 */ /* 0x000f220000000800 */
[----:B--2---:R-:W-:-:S05]  /*30100*/  @P1 IMAD.HI.U32 R3, R2, R3, RZ ;  /* 0x0000000302031227 */ /* 0x004fca00078e00ff */
[----:B----4-:R-:W-:-:S05]  /*30110*/  @P1 SHF.R.U32.HI R2, RZ, R0, R3 ;  /* 0x00000000ff021219 */ /* 0x010fca0000011603 */
[----:B------:R-:W-:-:S04]  /*30120*/  IMAD.IADD R0, R7, 0x1, R2 ;  /* 0x0000000107007824 */ /* 0x000fc800078e0202 */
[----:B------:R-:W-:-:S05]  /*30130*/  IMAD.HI R0, R0, 0x66666667, RZ ;  /* 0x6666666700007827 */ /* 0x000fca00078e02ff */
[----:B------:R-:W-:-:S04]  /*30140*/  SHF.R.U32.HI R2, RZ, 0x1f, R0 ;  /* 0x0000001fff027819 */ /* 0x000fc80000011600 */
[----:B------:R-:W-:-:S04]  /*30150*/  LEA.HI.SX32 R2, R0, R2, 0x1a ;  /* 0x0000000200027211 */ /* 0x000fc800078fd2ff */
[----:B------:R-:W-:-:S04]  /*30160*/  VIMNMX R5, R5, R2, PT ;  /* 0x0000000205057248 */ /* 0x000fc80003fe0100 */
[----:B------:R-:W-:-:S13]  /*30170*/  ISETP.GE.AND P1, PT, R5, 0x1, PT ;  /* 0x000000010500780c */ /* 0x000fda0003f26270 */
[----:B---3--:R-:W-:Y:S05]  /*30180*/  @!P1 BRA `(.L_x_6881) ;  /* 0x0000000000689947 */ /* 0x008fea0003800000 */
[-C--:B------:R-:W-:Y:S02]  /*30190*/  IABS R0, R4.reuse ;  /* 0x0000000400007213 */ /* 0x080fe40000000000 */
[----:B------:R-:W-:Y:S02]  /*301a0*/  IABS R7, R4 ;  /* 0x0000000400077213 */ /* 0x000fe40000000000 */
        /* <DEDUP_REMOVED lines=24> */
.L_x_6881:
[----:B------:R-:W-:Y:S05]  /*30330*/  BSYNC B0 ;  /* 0x0000000000007941 */ /* 0x000fea0003800000 */
.L_x_6880:
        /* <DEDUP_REMOVED lines=22> */
.L_x_6882:
        /* <DEDUP_REMOVED lines=15> */
[----:B0-----:R-:W-:Y:S02]  /*30590*/  IMAD.MOV.U32 R8, RZ, RZ, 0x70 ;  /* 0x00000070ff087424 */ /* 0x001fe400078e00ff */
[----:B------:R-:W-:Y:S02]  /*305a0*/  IMAD.MOV.U32 R12, RZ, RZ, 0x1 ;  /* 0x00000001ff0c7424 */ /* 0x000fe400078e00ff */
[----:B------:R-:W-:-:S07]  /*305b0*/  IMAD.MOV.U32 R13, RZ, RZ, RZ ;  /* 0x000000ffff0d7224 */ /* 0x000fce00078e00ff */
[----:B------:R-:W-:-:S07]  /*305c0*/  LEPC R20, `(.L_x_6885) ;  /* 0x000000001014794e */ /* 0x000fce0000000000 */
[----:B-1----:R-:W-:Y:S05]  /*305d0*/  CALL.ABS.NOINC R2 ;  /* 0x0000000002007343 */ /* 0x002fea0003c00000 */
.L_x_6885:
[----:B------:R-:W-:Y:S05]  /*305e0*/  BSYNC B6 ;  /* 0x0000000000067941 */ /* 0x000fea0003800000 */
.L_x_6884:
        /* <DEDUP_REMOVED lines=16> */
[----:B------:R-:W-:Y:S01]  /*306f0*/  MOV R13, RZ ;  /* 0x000000ff000d7202 */ /* 0x000fe20000000f00 */
[----:B------:R-:W-:Y:S02]  /*30700*/  IMAD.U32 R7, RZ, RZ, UR9 ;  /* 0x00000009ff077e24 */ /* 0x000fe4000f8e00ff */
[----:B-1----:R-:W-:-:S02]  /*30710*/  IMAD.U32 R10, RZ, RZ, UR4 ;  /* 0x00000004ff0a7e24 */ /* 0x002fc4000f8e00ff */
[----:B------:R-:W-:Y:S02]  /*30720*/  IMAD.U32 R11, RZ, RZ, UR5 ;  /* 0x00000005ff0b7e24 */ /* 0x000fe4000f8e00ff */
[----:B0-----:R-:W-:Y:S02]  /*30730*/  IMAD.MOV.U32 R8, RZ, RZ, 0x70 ;  /* 0x00000070ff087424 */ /* 0x001fe400078e00ff */
[----:B------:R-:W-:-:S07]  /*30740*/  IMAD.MOV.U32 R12, RZ, RZ, 0x1 ;  /* 0x00000001ff0c7424 */ /* 0x000fce00078e00ff */
[----:B------:R-:W-:-:S07]  /*30750*/  LEPC R20, `(.L_x_6887) ;  /* 0x000000001014794e */ /* 0x000fce0000000000 */
[----:B--23--:R-:W-:Y:S05]  /*30760*/  CALL.ABS.NOINC R2 ;  /* 0x0000000002007343 */ /* 0x00cfea0003c00000 */
.L_x_6887:
[----:B------:R-:W-:Y:S05]  /*30770*/  BSYNC B6 ;  /* 0x0000000000067941 */ /* 0x000fea0003800000 */
.L_x_6886:
        /* <DEDUP_REMOVED lines=12> */
[----:B------:R-:W-:Y:S02]  /*30840*/  IMAD.U32 R6, RZ, RZ, UR8 ;  /* 0x00000008ff067e24 */ /* 0x000fe4000f8e00ff */
[----:B------:R-:W-:-:S02]  /*30850*/  IMAD.U32 R7, RZ, RZ, UR9 ;  /* 0x00000009ff077e24 */ /* 0x000fc4000f8e00ff */
[----:B-1----:R-:W-:Y:S02]  /*30860*/  IMAD.U32 R10, RZ, RZ, UR4 ;  /* 0x00000004ff0a7e24 */ /* 0x002fe4000f8e00ff */
[----:B0-----:R-:W-:Y:S02]  /*30870*/  IMAD.MOV.U32 R8, RZ, RZ, 0x70 ;  /* 0x00000070ff087424 */ /* 0x001fe400078e00ff */
[----:B------:R-:W-:Y:S02]  /*30880*/  IMAD.MOV.U32 R12, RZ, RZ, 0x1 ;  /* 0x00000001ff0c7424 */ /* 0x000fe400078e00ff */
[----:B------:R-:W-:-:S07]  /*30890*/  IMAD.MOV.U32 R13, RZ, RZ, RZ ;  /* 0x000000ffff0d7224 */ /* 0x000fce00078e00ff */
[----:B------:R-:W-:-:S07]  /*308a0*/  LEPC R20, `(.L_x_6889) ;  /* 0x000000001014794e */ /* 0x000fce0000000000 */
[----:B--23--:R-:W-:Y:S05]  /*308b0*/  CALL.ABS.NOINC R2 ;  /* 0x0000000002007343 */ /* 0x00cfea0003c00000 */
.L_x_6889:
[----:B------:R-:W-:Y:S05]  /*308c0*/  BSYNC B6 ;  /* 0x0000000000067941 */ /* 0x000fea0003800000 */
.L_x_6888:
        /* <DEDUP_REMOVED lines=12> */
[----:B-1----:R-:W-:-:S02]  /*30990*/  IMAD.U32 R10, RZ, RZ, UR8 ;  /* 0x00000008ff0a7e24 */ /* 0x002fc4000f8e00ff */
[----:B------:R-:W-:Y:S02]  /*309a0*/  IMAD.U32 R11, RZ, RZ, UR9 ;  /* 0x00000009ff0b7e24 */ /* 0x000fe4000f8e00ff */
[----:B0-----:R-:W-:Y:S02]  /*309b0*/  IMAD.MOV.U32 R8, RZ, RZ, 0x70 ;  /* 0x00000070ff087424 */ /* 0x001fe400078e00ff */
[----:B------:R-:W-:Y:S02]  /*309c0*/  IMAD.MOV.U32 R12, RZ, RZ, 0x1 ;  /* 0x00000001ff0c7424 */ /* 0x000fe400078e00ff */
[----:B------:R-:W-:-:S07]  /*309d0*/  IMAD.MOV.U32 R13, RZ, RZ, RZ ;  /* 0x000000ffff0d7224 */ /* 0x000fce00078e00ff */
[----:B------:R-:W-:-:S07]  /*309e0*/  LEPC R20, `(.L_x_6891) ;  /* 0x000000001014794e */ /* 0x000fce0000000000 */
[----:B--23--:R-:W-:Y:S05]  /*309f0*/  CALL.ABS.NOINC R2 ;  /* 0x0000000002007343 */ /* 0x00cfea0003c00000 */
.L_x_6891:
[----:B------:R-:W-:Y:S05]  /*30a00*/  BSYNC B6 ;  /* 0x0000000000067941 */ /* 0x000fea0003800000 */
.L_x_6890:
        /* <DEDUP_REMOVED lines=13> */
[C---:B0-----:R-:W-:Y:S02]  /*30ae0*/  LOP3.LUT R20, R2.reuse, 0x7f, RZ, 0xc0, !PT ;  /* 0x0000007f02147812 */ /* 0x041fe400078ec0ff */
[----:B------:R-:W-:Y:S02]  /*30af0*/  SHF.L.U32 R2, R2, 0x5, RZ ;  /* 0x0000000502027819 */ /* 0x000fe400000006ff */
[----:B------:R-:W-:-:S03]  /*30b00*/  SHF.R.U32.HI R20, RZ, 0x2, R20 ;  /* 0x00000002ff147819 */ /* 0x000fc60000011614 */
[----:B------:R-:W0:Y:S01]  /*30b10*/  @P0 LDC R3, c[0x0][0x434] ;  /* 0x00010d00ff030b82 */ /* 0x000e220000000800 */
[----:B------:R-:W-:Y:S02]  /*30b20*/  LOP3.LUT R2, R20, 0x60, R2, 0xf8, !PT ;  /* 0x0000006014027812 */ /* 0x000fe400078ef802 */
[----:B------:R-:W1:Y:S03]  /*30b30*/  S2R R20, SR_TID.X ;  /* 0x0000000000147919 */ /* 0x000e660000002100 */
[----:B------:R-:W-:Y:S02]  /*30b40*/  IMAD.IADD R2, R2, 0x1, R5 ;  /* 0x0000000102027824 */ /* 0x000fe400078e0205 */
[----:B------:R-:W0:Y:S03]  /*30b50*/  @P0 LDC R0, c[0x0][0x438] ;  /* 0x00010e00ff000b82 */ /* 0x000e260000000800 */
[----:B------:R-:W-:-:S05]  /*30b60*/  ISETP.GE.AND P1, PT, R2, R26, PT ;  /* 0x0000001a0200720c */ /* 0x000fca0003f26270 */
[----:B------:R-:W0:Y:S01]  /*30b70*/  @P0 LDC R9, c[0x0][0x434] ;  /* 0x00010d00ff090b82 */ /* 0x000e220000000800 */
[----:B-1----:R-:W-:-:S04]  /*30b80*/  LOP3.LUT R20, R20, 0x7f, RZ, 0xc0, !PT ;  /* 0x0000007f14147812 */ /* 0x002fc800078ec0ff */
[----:B------:R-:W-:Y:S01]  /*30b90*/  SHF.R.U32.HI R4, RZ, 0x2, R20 ;  /* 0x00000002ff047819 */ /* 0x000fe20000011614 */
[----:B----4-:R-:W-:-:S05]  /*30ba0*/  IMAD.SHL.U32 R20, R13, 0x20, RZ ;  /* 0x000000200d147824 */ /* 0x010fca00078e00ff */
[----:B------:R-:W-:Y:S02]  /*30bb0*/  LOP3.LUT R20, R4, 0x60, R20, 0xf8, !PT ;  /* 0x0000006004147812 */ /* 0x000fe400078ef814 */
[----:B------:R-:W1:Y:S02]  /*30bc0*/  @P0 LDC R4, c[0x0][0x438] ;  /* 0x00010e00ff040b82 */ /* 0x000e640000000800 */
[----:B------:R-:W-:-:S05]  /*30bd0*/  LOP3.LUT R20, R20, 0x80, RZ, 0xfc, !PT ;  /* 0x0000008014147812 */ /* 0x000fca00078efcff */
[----:B------:R-:W-:Y:S01]  /*30be0*/  IMAD.IADD R5, R20, 0x1, R5 ;  /* 0x0000000114057824 */ /* 0x000fe200078e0205 */
[----:B--2---:R-:W-:Y:S01]  /*30bf0*/  LOP3.LUT R34, R34, 0xfffffff7, RZ, 0xc0, !PT ;  /* 0xfffffff722227812 */ /* 0x004fe200078ec0ff */
[----:B------:R-:W-:Y:S01]  /*30c00*/  UMOV UR4, 0xffffffff ;  /* 0xffffffff00047882 */ /* 0x000fe20000000000 */
[--C-:B---3--:R-:W-:Y:S02]  /*30c10*/  IMAD.IADD R6, R2, 0x1, R21.reuse ;  /* 0x0000000102067824 */ /* 0x108fe400078e0215 */
[----:B------:R-:W-:Y:S02]  /*30c20*/  IMAD.IADD R7, R5, 0x1, R21 ;  /* 0x0000000105077824 */ /* 0x000fe400078e0215 */
[----:B0-----:R-:W-:-:S04]  /*30c30*/  @P0 IMAD.HI.U32 R3, R6, R3, RZ ;  /* 0x0000000306030227 */ /* 0x001fc800078e00ff */
[----:B------:R-:W-:Y:S01]  /*30c40*/  IMAD.MOV.U32 R8, RZ, RZ, R6 ;  /* 0x000000ffff087224 */ /* 0x000fe200078e0006 */
[----:B------:R-:W-:Y:S01]  /*30c50*/  @P0 SHF.R.U32.HI R8, RZ, R0, R3 ;  /* 0x00000000ff080219 */ /* 0x000fe20000011603 */
[----:B------:R-:W-:Y:S01]  /*30c60*/  @P0 IMAD.HI.U32 R9, R7, R9, RZ ;  /* 0x0000000907090227 */ /* 0x000fe200078e00ff */
[----:B------:R-:W0:Y:S01]  /*30c70*/  @!P1 LDC.64 R2, c[0x0][0x428] ;  /* 0x00010a00ff029b82 */ /* 0x000e220000000a00 */
[----:B------:R-:W-:-:S03]  /*30c80*/  MOV R0, R7 ;  /* 0x0000000700007202 */ /* 0x000fc60000000f00 */
[----:B-1----:R-:W-:Y:S01]  /*30c90*/  @P0 SHF.R.U32.HI R0, RZ, R4, R9 ;  /* 0x00000004ff000219 */ /* 0x002fe20000011609 */
[--C-:B------:R-:W-:Y:S01]  /*30ca0*/  @!P1 IMAD.MOV.U32 R4, RZ, RZ, R8.reuse ;  /* 0x000000ffff049224 */ /* 0x100fe200078e0008 */
[----:B------:R-:W-:Y:S02]  /*30cb0*/  ISETP.GE.AND P0, PT, R5, R26, PT ;  /* 0x0000001a0500720c */ /* 0x000fe40003f06270 */
[----:B------:R-:W-:Y:S02]  /*30cc0*/  @!P1 SHF.R.S32.HI R5, RZ, 0x1f, R8 ;  /* 0x0000001fff059819 */ /* 0x000fe40000011408 */
[----:B------:R-:W-:Y:S02]  /*30cd0*/  ISETP.GT.U32.OR P0, PT, R20, 0x9f, P0 ;  /* 0x0000009f1400780c */ /* 0x000fe40000704470 */
[----:B------:R-:W-:Y:S01]  /*30ce0*/  SHF.R.S32.HI R14, RZ, 0x1f, R36 ;  /* 0x0000001fff0e7819 */ /* 0x000fe20000011424 */
[----:B------:R-:W-:-:S04]  /*30cf0*/  IMAD.SHL.U32 R21, R13, 0x10, RZ ;  /* 0x000000100d157824 */ /* 0x000fc800078e00ff */
[-C--:B0-----:R-:W-:Y:S01]  /*30d00*/  @!P1 IMAD R9, R14, R2.reuse, RZ ;  /* 0x000000020e099224 */ /* 0x081fe200078e02ff */
[----:B------:R0:W-:Y:S01]  /*30d10*/  STL [R1+0x10], R14 ;  /* 0x0000100e01007387 */ /* 0x0001e20000100800 */
[----:B------:R-:W-:-:S04]  /*30d20*/  @!P1 IMAD.WIDE.U32 R4, R36, R2, R4 ;  /* 0x0000000224049225 */ /* 0x000fc800078e0004 */
[----:B------:R-:W-:Y:S02]  /*30d30*/  @!P1 IMAD R9, R36, R3, R9 ;  /* 0x0000000324099224 */ /* 0x000fe400078e0209 */
[----:B------:R-:W1:Y:S02]  /*30d40*/  @!P1 LDC.64 R2, c[0x0][0x418] ;  /* 0x00010600ff029b82 */ /* 0x000e640000000a00 */
[----:B-1----:R-:W-:Y:S01]  /*30d50*/  @!P1 LEA R10, P2, R4, R2, 0x2 ;  /* 0x00000002040a9211 */ /* 0x002fe200078410ff */
[----:B------:R-:W-:Y:S01]  /*30d60*/  @!P1 IMAD.IADD R2, R5, 0x1, R9 ;  /* 0x0000000105029824 */ /* 0x000fe200078e0209 */
[----:B------:R-:W-:-:S04]  /*30d70*/  @!P0 SHF.R.S32.HI R9, RZ, 0x1f, R0 ;  /* 0x0000001fff098819 */ /* 0x000fc80000011400 */
[----:B------:R-:W-:Y:S01]  /*30d80*/  @!P1 LEA.HI.X R11, R4, R3, R2, 0x2, P2 ;  /* 0x00000003040b9211 */ /* 0x000fe200010f1402 */
[----:B------:R-:W-:Y:S01]  /*30d90*/  IMAD.MOV R2, RZ, RZ, -R8 ;  /* 0x000000ffff027224 */ /* 0x000fe200078e0a08 */
[----:B------:R-:W1:Y:S01]  /*30da0*/  @!P0 LDC.64 R4, c[0x0][0x418] ;  /* 0x00010600ff048b82 */ /* 0x000e620000000a00 */
[----:B------:R-:W-:Y:S02]  /*30db0*/  @!P0 IMAD.MOV.U32 R8, RZ, RZ, R0 ;  /* 0x000000ffff088224 */ /* 0x000fe400078e0000 */
[----:B------:R-:W-:Y:S02]  /*30dc0*/  IMAD R6, R12, R2, R6 ;  /* 0x000000020c067224 */ /* 0x000fe400078e0206 */
[----:B------:R-:W-:-:S04]  /*30dd0*/  IMAD.MOV R2, RZ, RZ, -R0 ;  /* 0x000000ffff027224 */ /* 0x000fc800078e0a00 */
[----:B------:R-:W-:Y:S02]  /*30de0*/  IMAD R7, R12, R2, R7 ;  /* 0x000000020c077224 */ /* 0x000fe400078e0207 */
[----:B------:R-:W2:Y:S08]  /*30df0*/  @!P0 LDC.64 R2, c[0x0][0x428] ;  /* 0x00010a00ff028b82 */ /* 0x000eb00000000a00 */
[----:B------:R-:W3:Y:S01]  /*30e00*/  LDC R12, c[0x0][0x2f4] ;  /* 0x0000bd00ff0c7b82 */ /* 0x000ee20000000800 */
[----:B--2---:R-:W-:-:S04]  /*30e10*/  @!P0 IMAD.WIDE.U32 R8, R36, R2, R8 ;  /* 0x0000000224088225 */ /* 0x004fc800078e0008 */
[----:B------:R-:W-:-:S04]  /*30e20*/  @!P0 IMAD R2, R14, R2, RZ ;  /* 0x000000020e028224 */ /* 0x000fc800078e02ff */
[----:B------:R-:W-:Y:S01]  /*30e30*/  @!P0 IMAD R0, R36, R3, R2 ;  /* 0x0000000324008224 */ /* 0x000fe200078e0202 */
[----:B-1----:R-:W-:-:S03]  /*30e40*/  @!P0 LEA R2, P2, R8, R4, 0x2 ;  /* 0x0000000408028211 */ /* 0x002fc600078410ff */
[----:B------:R-:W-:-:S05]  /*30e50*/  @!P0 IMAD.IADD R0, R0, 0x1, R9 ;  /* 0x0000000100008824 */ /* 0x000fca00078e0209 */
[----:B------:R-:W-:Y:S02]  /*30e60*/  @!P0 LEA.HI.X R3, R8, R5, R0, 0x2, P2 ;  /* 0x0000000508038211 */ /* 0x000fe400010f1400 */
[----:B------:R-:W-:Y:S01]  /*30e70*/  ISETP.GT.U32.AND P2, PT, R20, 0x9f, PT ;  /* 0x0000009f1400780c */ /* 0x000fe20003f44070 */
[----:B------:R-:W-:Y:S01]  /*30e80*/  IMAD.SHL.U32 R13, R13, 0x10, RZ ;  /* 0x000000100d0d7824 */ /* 0x000fe200078e00ff */
[----:B------:R-:W-:Y:S01]  /*30e90*/  MOV R8, RZ ;  /* 0x000000ff00087202 */ /* 0x000fe20000000f00 */
[----:B------:R-:W-:-:S03]  /*30ea0*/  IMAD.U32 R0, RZ, RZ, UR39 ;  /* 0x00000027ff007e24 */ /* 0x000fc6000f8e00ff */
[----:B------:R-:W-:Y:S02]  /*30eb0*/  LOP3.LUT R13, R13, 0x30, RZ, 0xc0, !PT ;  /* 0x000000300d0d7812 */ /* 0x000fe400078ec0ff */
[----:B------:R1:W5:Y:S01]  /*30ec0*/  @!P1 LDG.E R8, desc[UR54][R10.64] ;  /* 0x000000360a089981 */ /* 0x000362000c1e1900 */
[----:B------:R-:W-:Y:S01]  /*30ed0*/  LOP3.LUT R21, R21, 0x30, RZ, 0xc0, !PT ;  /* 0x0000003015157812 */ /* 0x000fe200078ec0ff */
[----:B------:R-:W-:Y:S01]  /*30ee0*/  IMAD.MOV.U32 R5, RZ, RZ, RZ ;  /* 0x000000ffff057224 */ /* 0x000fe200078e00ff */
[----:B---3--:R-:W-:Y:S02]  /*30ef0*/  ISETP.GE.AND P1, PT, R13, R12, PT ;  /* 0x0000000c0d00720c */ /* 0x008fe40003f26270 */
[----:B------:R-:W-:Y:S02]  /*30f00*/  @P2 LOP3.LUT R34, R34, 0x8, RZ, 0xfc, !PT ;  /* 0x0000000822222812 */ /* 0x000fe400078efcff */
[----:B------:R-:W-:Y:S01]  /*30f10*/  ISETP.NE.AND P3, PT, R0, 0x3, PT ;  /* 0x000000030000780c */ /* 0x000fe20003f65270 */
[----:B------:R1:W5:Y:S01]  /*30f20*/  @!P0 LDG.E R5, desc[UR54][R2.64] ;  /* 0x0000003602058981 */ /* 0x000362000c1e1900 */
[----:B------:R-:W-:-:S02]  /*30f30*/  LOP3.LUT R34, R34, 0xffffffef, RZ, 0xc0, !PT ;  /* 0xffffffef22227812 */ /* 0x000fc400078ec0ff */
[----:B0-----:R-:W-:Y:S02]  /*30f40*/  LOP3.LUT R14, R21, 0x40, RZ, 0xfc, !PT ;  /* 0x00000040150e7812 */ /* 0x001fe400078efcff */
[----:B------:R-:W-:Y:S02]  /*30f50*/  LOP3.LUT R34, R34, 0xfffffffb, RZ, 0xc0, !PT ;  /* 0xfffffffb22227812 */ /* 0x000fe400078ec0ff */
[----:B------:R-:W-:Y:S02]  /*30f60*/  ISETP.GE.AND P0, PT, R14, R12, PT ;  /* 0x0000000c0e00720c */ /* 0x000fe40003f06270 */
[----:B------:R-:W-:Y:S02]  /*30f70*/  @P1 LOP3.LUT R34, R34, 0x4, RZ, 0xfc, !PT ;  /* 0x0000000422221812 */ /* 0x000fe400078efcff */
[----:B------:R-:W-:Y:S02]  /*30f80*/  LOP3.LUT R13, R13, 0x80, RZ, 0xfc, !PT ;  /* 0x000000800d0d7812 */ /* 0x000fe400078efcff */
        /* <DEDUP_REMOVED lines=8> */
.L_x_7165:
[----:B------:R-:W-:Y:S01]  /*31010*/  VIADD R9, R31, 0xffffffff ;  /* 0xffffffff1f097836 */ /* 0x000fe20000000000 */
[----:B------:R-:W-:Y:S06]  /*31020*/  @!P3 BRA `(.L_x_6893) ;  /* 0x000000000004b947 */ /* 0x000fec0003800000 */
[----:B------:R-:W-:Y:S01]  /*31030*/  BPT.TRAP 0x1 ;  /* 0x000000040000795c */ /* 0x000fe20000300000 */
.L_x_6893:
[----:B------:R-:W-:Y:S01]  /*31040*/  IMAD R4, R32, 0x8, R17 ;  /* 0x0000000820047824 */ /* 0x000fe200078e0211 */
[----:B------:R-:W-:Y:S01]  /*31050*/  SHF.L.U32 R0, R37, 0x1f, RZ ;  /* 0x0000001f25007819 */ /* 0x000fe200000006ff */
[----:B------:R-:W-:Y:S03]  /*31060*/  BSSY B0, `(.L_x_6894) ;  /* 0x0000006000007945 */ /* 0x000fe60003800000 */
[----:B------:R0:W2:Y:S01]  /*31070*/  SYNCS.PHASECHK.TRANS64.TRYWAIT P0, [R4+URZ+0x33480], R0 ;  /* 0x03348000040075a7 */ /* 0x0000a2000800017f */
[----:B------:R0:W-:Y:S02]  /*31080*/  STL [R1+0x30], R0 ;  /* 0x0000300001007387 */ /* 0x0001e40000100800 */
[----:B0-----:R-:W-:-:S05]  /*31090*/  SHF.R.S32.HI R0, RZ, 0x1f, R6 ;  /* 0x0000001fff007819 */ /* 0x001fca0000011406 */
[----:B------:R0:W-:Y:S02]  /*310a0*/  STL [R1+0x2c], R0 ;  /* 0x00002c0001007387 */ /* 0x0001e40000100800 */
[----:B0-2---:R-:W-:Y:S05]  /*310b0*/  @!P0 BRA `(.L_x_6895) ;  /* 0x000000a400748947 */ /* 0x005fea0003800000 */
.L_x_7166:
[----:B------:R-:W-:Y:S05]  /*310c0*/  BSYNC B0 ;  /* 0x0000000000007941 */ /* 0x000fea0003800000 */
.L_x_6894:
[----:B0-----:R-:W2:Y:S01]  /*310d0*/  LDL R0, [R1+0x2c] ;  /* 0x00002c0001007983 */ /* 0x001ea20000100800 */
[----:B------:R-:W-:-:S03]  /*310e0*/  ULDC.64 UR4, c[0x0][0x328] ;  /* 0x0000ca0000047ab9 */ /* 0x000fc60000000a00 */
[----:B------:R-:W3:Y:S01]  /*310f0*/  LDL R13, [R1+0x1c] ;  /* 0x00001c00010d7983 */ /* 0x000ee20000100800 */
[----:B-----5:R-:W-:Y:S01]  /*31100*/  SHF.R.S32.HI R29, RZ, 0x1f, R8 ;  /* 0x0000001fff1d7819 */ /* 0x020fe20000011408 */
[----:B------:R-:W-:Y:S02]  /*31110*/  ULDC.64 UR6, c[0x0][0x338] ;  /* 0x0000ce0000067ab9 */ /* 0x000fe40000000a00 */
[----:B------:R-:W4:Y:S01]  /*31120*/  LDL.LU R12, [R1+0xc] ;  /* 0x00000c00010c7983 */ /* 0x000f220000300800 */
[----:B-1----:R-:W-:Y:S01]  /*31130*/  IMAD.WIDE.U32 R2, R6, UR4, RZ ;  /* 0x0000000406027c25 */ /* 0x002fe2000f8e00ff */
[----:B------:R-:W-:Y:S02]  /*31140*/  SHF.R.S32.HI R34, RZ, 0x1f, R5 ;  /* 0x0000001fff227819 */ /* 0x000fe40000011405 */
[----:B------:R-:W-:-:S05]  /*31150*/  SHF.R.S32.HI R14, RZ, 0x1f, R7 ;  /* 0x0000001fff0e7819 */ /* 0x000fca0000011407 */
[----:B------:R0:W-:Y:S01]  /*31160*/  STL [R1+0x28], R14 ;  /* 0x0000280e01007387 */ /* 0x0001e20000100800 */
[----:B------:R-:W-:Y:S02]  /*31170*/  IMAD R9, R9, -0xa0, R26 ;  /* 0xffffff6009097824 */ /* 0x000fe400078e021a */
[----:B--2---:R-:W-:-:S04]  /*31180*/  IMAD R0, R0, UR4, RZ ;  /* 0x0000000400007c24 */ /* 0x004fc8000f8e02ff */
[----:B------:R-:W-:-:S05]  /*31190*/  IMAD R0, R6, UR5, R0 ;  /* 0x0000000506007c24 */ /* 0x000fca000f8e0200 */
[----:B------:R-:W-:Y:S01]  /*311a0*/  IADD3 R3, R3, R0, RZ ;  /* 0x0000000003037210 */ /* 0x000fe20007ffe0ff */
[----:B------:R-:W-:-:S04]  /*311b0*/  IMAD R0, R29, UR6, RZ ;  /* 0x000000061d007c24 */ /* 0x000fc8000f8e02ff */
[C---:B------:R-:W-:Y:S02]  /*311c0*/  IMAD R0, R8.reuse, UR7, R0 ;  /* 0x0000000708007c24 */ /* 0x040fe4000f8e0200 */
[----:B------:R-:W-:-:S04]  /*311d0*/  IMAD.WIDE.U32 R2, R8, UR6, R2 ;  /* 0x0000000608027c25 */ /* 0x000fc8000f8e0002 */
        /* <DEDUP_REMOVED lines=8> */
[----:B0-----:R-:W0:Y:S01]  /*31260*/  S2R R14, SR_TID.X ;  /* 0x00000000000e7919 */ /* 0x001e220000002100 */
        /* <DEDUP_REMOVED lines=9> */
[----:B------:R-:W-:Y:S02]  /*31300*/  IADD3 R28, P0, R2, UR6, RZ ;  /* 0x00000006021c7c10 */ /* 0x000fe4000ff1e0ff */
[----:B0-----:R-:W-:-:S04]  /*31310*/  LOP3.LUT R14, R14, 0x7f, RZ, 0xc0, !PT ;  /* 0x0000007f0e0e7812 */ /* 0x001fc800078ec0ff */
[----:B------:R-:W-:-:S05]  /*31320*/  SHF.R.U32.HI R14, RZ, 0x2, R14 ;  /* 0x00000002ff0e7819 */ /* 0x000fca000001160e */
[----:B------:R-:W-:Y:S01]  /*31330*/  IMAD.IADD R9, R9, 0x1, -R14 ;  /* 0x0000000109097824 */ /* 0x000fe200078e0a0e */
[----:B------:R-:W-:-:S04]  /*31340*/  IADD3.X R26, R0, UR7, R3, P0, !PT ;  /* 0x00000007001a7c10 */ /* 0x000fc800087fe403 */
        /* <DEDUP_REMOVED lines=11> */
[C---:B0-----:R-:W-:Y:S01]  /*31400*/  IMAD.SHL.U32 R12, R11.reuse, 0x10, RZ ;  /* 0x000000100b0c7824 */ /* 0x041fe200078e00ff */
[----:B------:R-:W-:-:S04]  /*31410*/  SHF.L.U32 R11, R11, 0x4, RZ ;  /* 0x000000040b0b7819 */ /* 0x000fc800000006ff */
        /* <DEDUP_REMOVED lines=52> */
[----:B0-----:R1:W3:Y:S04]  /*31760*/  SHFL.IDX PT, R3, R26, RZ, 0x1c1f ;  /* 0x001c1fff1a037589 */ /* 0x0012e800000e0000 */
[----:B------:R1:W4:Y:S01]  /*31770*/  SHFL.IDX PT, R2, R28, RZ, 0x1c1f ;  /* 0x001c1fff1c027589 */ /* 0x00032200000e0000 */
[----:B--2---:R-:W-:-:S04]  /*31780*/  LOP3.LUT R11, R11, 0xffffffbf, RZ, 0xc0, !PT ;  /* 0xffffffbf0b0b7812 */ /* 0x004fc800078ec0ff */
[----:B------:R-:W-:-:S05]  /*31790*/  @P6 LOP3.LUT R11, R11, 0x40, RZ, 0xfc, !PT ;  /* 0x000000400b0b6812 */ /* 0x000fca00078efcff */
[----:B------:R1:W-:Y:S02]  /*317a0*/  STL [R1+0xc], R11 ;  /* 0x00000c0b01007387 */ /* 0x0003e40000100800 */
.L_x_7178:
[----:B------:R-:W2:Y:S01]  /*317b0*/  S2R R10, SR_TID.X ;  /* 0x00000000000a7919 */ /* 0x000ea20000002100 */
[C---:B------:R-:W-:Y:S02]  /*317c0*/  ISETP.LT.OR P3, PT, R9.reuse, 0x81, P3 ;  /* 0x000000810900780c */ /* 0x040fe40001f61670 */
[C---:B------:R-:W-:Y:S02]  /*317d0*/  ISETP.LT.OR P2, PT, R9.reuse, 0x81, P2 ;  /* 0x000000810900780c */ /* 0x040fe40001741670 */
[----:B------:R-:W-:Y:S01]  /*317e0*/  ISETP.LT.OR P0, PT, R9, 0x81, P0 ;  /* 0x000000810900780c */ /* 0x000fe20000701670 */
[----:B--2---:R-:W-:-:S05]  /*317f0*/  IMAD.SHL.U32 R10, R10, 0x10, RZ ;  /* 0x000000100a0a7824 */ /* 0x004fca00078e00ff */
[----:B------:R-:W-:-:S04]  /*31800*/  LOP3.LUT R10, R10, 0x30, RZ, 0xc0, !PT ;  /* 0x000000300a0a7812 */ /* 0x000fc800078ec0ff */
[----:B----4-:R-:W-:-:S04]  /*31810*/  IADD3 R2, P6, R10, R2, RZ ;  /* 0x000000020a027210 */ /* 0x010fc80007fde0ff */
[----:B---3--:R-:W-:-:S05]  /*31820*/  IADD3.X R3, RZ, R3, RZ, P6, !PT ;  /* 0x00000003ff037210 */ /* 0x008fca00037fe4ff */
        /* <DEDUP_REMOVED lines=8> */
.L_x_6897:
        /* <DEDUP_REMOVED lines=11> */
.L_x_6898:
[----:B------:R2:W-:Y:S01]  /*31960*/  SYNCS.ARRIVE.TRANS64.A1T0 RZ, [R4+URZ+0x33470], RZ ;  /* 0x033470ff04ff79a7 */ /* 0x0005e2000810003f */
[----:B------:R-:W-:Y:S05]  /*31970*/  @!P3 BRA `(.L_x_6899) ;  /* 0x000000000004b947 */ /* 0x000fea0003800000 */
[----:B------:R-:W-:Y:S01]  /*31980*/  BPT.TRAP 0x1 ;  /* 0x000000040000795c */ /* 0x000fe20000300000 */
.L_x_6899:
[----:B------:R-:W3:Y:S01]  /*31990*/  LDL R2, [R1+0x30] ;  /* 0x0000300001027983 */ /* 0x000ee20000100800 */
[----:B------:R-:W-:Y:S01]  /*319a0*/  BSSY B0, `(.L_x_6900) ;  /* 0x0000003000007945 */ /* 0x000fe20003800000 */
[----:B---3--:R-:W3:Y:S03]  /*319b0*/  SYNCS.PHASECHK.TRANS64.TRYWAIT P0, [R4+URZ+0x33440], R2 ;  /* 0x03344002040075a7 */ /* 0x008ee6000800017f */
[----:B---3--:R-:W-:Y:S05]  /*319c0*/  @!P0 BRA `(.L_x_6901) ;  /* 0x000000a400948947 */ /* 0x008fea0003800000 */
.L_x_7179:
[----:B------:R-:W-:Y:S05]  /*319d0*/  BSYNC B0 ;  /* 0x0000000000007941 */ /* 0x000fea0003800000 */
.L_x_6900:
[----:B-1----:R-:W4:Y:S01]  /*319e0*/  LDL.LU R11, [R1+0x2c] ;  /* 0x00002c00010b7983 */ /* 0x002f220000300800 */
[----:B------:R-:W-:Y:S01]  /*319f0*/  ULDC.64 UR4, c[0x0][0x310] ;  /* 0x0000c40000047ab9 */ /* 0x000fe20000000a00 */
[----:B------:R-:W-:Y:S02]  /*31a00*/  ULDC.64 UR6, c[0x0][0x300] ;  /* 0x0000c00000067ab9 */ /* 0x000fe40000000a00 */
[----:B------:R-:W2:Y:S01]  /*31a10*/  LDL.LU R10, [R1+0x28] ;  /* 0x00002800010a7983 */ /* 0x000ea20000300800 */
[----:B------:R-:W-:Y:S02]  /*31a20*/  IMAD R9, R29, UR4, RZ ;  /* 0x000000041d097c24 */ /* 0x000fe4000f8e02ff */
[C---:B---3--:R-:W-:Y:S01]  /*31a30*/  IMAD.WIDE.U32 R2, R8.reuse, UR4, RZ ;  /* 0x0000000408027c25 */ /* 0x048fe2000f8e00ff */
[----:B------:R1:W5:Y:S03]  /*31a40*/  LDL R20, [R1+0xc] ;  /* 0x00000c0001147983 */ /* 0x0003660000100800 */
[----:B------:R-:W-:-:S04]  /*31a50*/  IMAD R9, R8, UR5, R9 ;  /* 0x0000000508097c24 */ /* 0x000fc8000f8e0209 */
[----:B------:R-:W-:Y:S02]  /*31a60*/  IMAD.IADD R3, R3, 0x1, R9 ;  /* 0x0000000103037824 */ /* 0x000fe400078e0209 */
[----:B------:R-:W-:-:S04]  /*31a70*/  IMAD.WIDE.U32 R2, R6, UR6, R2 ;  /* 0x0000000606027c25 */ /* 0x000fc8000f8e0002 */
[----:B----4-:R-:W-:-:S04]  /*31a80*/  IMAD R8, R11, UR6, RZ ;  /* 0x000000060b087c24 */ /* 0x010fc8000f8e02ff */
[----:B------:R-:W-:Y:S02]  /*31a90*/  IMAD R8, R6, UR7, R8 ;  /* 0x0000000706087c24 */ /* 0x000fe4000f8e0208 */
[----:B------:R-:W-:Y:S02]  /*31aa0*/  IMAD R6, R34, UR4, RZ ;  /* 0x0000000422067c24 */ /* 0x000fe4000f8e02ff */
[----:B------:R-:W-:Y:S02]  /*31ab0*/  IMAD.IADD R9, R3, 0x1, R8 ;  /* 0x0000000103097824 */ /* 0x000fe400078e0208 */
[----:B------:R-:W-:Y:S02]  /*31ac0*/  IMAD.MOV.U32 R8, RZ, RZ, R2 ;  /* 0x000000ffff087224 */ /* 0x000fe400078e0002 */
[C---:B------:R-:W-:Y:S02]  /*31ad0*/  IMAD R6, R5.reuse, UR5, R6 ;  /* 0x0000000505067c24 */ /* 0x040fe4000f8e0206 */
[----:B------:R-:W-:Y:S01]  /*31ae0*/  IMAD.WIDE.U32 R2, R5, UR4, RZ ;  /* 0x0000000405027c25 */ /* 0x000fe2000f8e00ff */
[----:B------:R-:W-:-:S03]  /*31af0*/  ULDC.64 UR4, c[0x0][0x308] ;  /* 0x0000c20000047ab9 */ /* 0x000fc60000000a00 */
[----:B------:R-:W-:Y:S02]  /*31b00*/  IMAD.IADD R3, R3, 0x1, R6 ;  /* 0x0000000103037824 */ /* 0x000fe400078e0206 */
[----:B--2---:R-:W-:Y:S02]  /*31b10*/  IMAD R10, R10, UR6, RZ ;  /* 0x000000060a0a7c24 */ /* 0x004fe4000f8e02ff */
        /* <DEDUP_REMOVED lines=12> */
[----:B-1----:R-:W-:Y:S08]  /*31be0*/  BRA.DIV UR4, `(.L_x_6902) ;  /* 0x000000a604247947 */ /* 0x002ff0000b800000 */
[----:B------:R-:W1:Y:S01]  /*31bf0*/  S2R R10, SR_TID.X ;  /* 0x00000000000a7919 */ /* 0x000e620000002100 */
[----:B-----5:R-:W-:Y:S01]  /*31c00*/  LOP3.LUT R20, R20, 0xfffffeff, RZ, 0xc0, !PT ;  /* 0xfffffeff14147812 */ /* 0x020fe200078ec0ff */
[----:B------:R-:W2:Y:S01]  /*31c10*/  LDC R11, c[0x0][0x2f4] ;  /* 0x0000bd00ff0b7b82 */ /* 0x000ea20000000800 */
[----:B------:R-:W3:Y:S02]  /*31c20*/  SHFL.IDX PT, R3, R5, RZ, 0x1c1f ;  /* 0x001c1fff05037589 */ /* 0x000ee400000e0000 */
[----:B------:R-:W-:Y:S02]  /*31c30*/  @P1 LOP3.LUT R20, R20, 0x100, RZ, 0xfc, !PT ;  /* 0x0000010014141812 */ /* 0x000fe400078efcff */
[----:B------:R-:W4:Y:S02]  /*31c40*/  SHFL.IDX PT, R2, R6, RZ, 0x1c1f ;  /* 0x001c1fff06027589 */ /* 0x000f2400000e0000 */
[----:B------:R-:W-:Y:S02]  /*31c50*/  LOP3.LUT P1, RZ, R20, 0x20, RZ, 0xc0, !PT ;  /* 0x0000002014ff7812 */ /* 0x000fe4000782c0ff */
[----:B------:R-:W-:Y:S04]  /*31c60*/  STL [R1+0xc], R20 ;  /* 0x00000c1401007387 */ /* 0x000fe80000100800 */
[----:B------:R-:W-:Y:S01]  /*31c70*/  SHFL.IDX PT, R7, R7, RZ, 0x1c1f ;  /* 0x001c1fff07077589 */ /* 0x000fe200000e0000 */
[C---:B-1----:R-:W-:Y:S01]  /*31c80*/  SHF.L.U32 R8, R10.reuse, 0x4, RZ ;  /* 0x000000040a087819 */ /* 0x042fe200000006ff */
[----:B------:R-:W-:-:S03]  /*31c90*/  IMAD.SHL.U32 R10, R10, 0x10, RZ ;  /* 0x000000100a0a7824 */ /* 0x000fc600078e00ff */
[----:B------:R-:W-:Y:S02]  /*31ca0*/  LOP3.LUT R8, R8, 0x30, RZ, 0xc0, !PT ;  /* 0x0000003008087812 */ /* 0x000fe400078ec0ff */
[----:B------:R-:W-:Y:S02]  /*31cb0*/  LOP3.LUT R10, R10, 0x30, RZ, 0xc0, !PT ;  /* 0x000000300a0a7812 */ /* 0x000fe400078ec0ff */
[----:B---3--:R-:W-:Y:S02]  /*31cc0*/  @P1 IADD3 R3, P0, R8, R3, RZ ;  /* 0x0000000308031210 */ /* 0x008fe40007f1e0ff */
[C---:B------:R-:W-:Y:S02]  /*31cd0*/  LOP3.LUT R12, R10.reuse, 0x40, RZ, 0xfc, !PT ;  /* 0x000000400a0c7812 */ /* 0x040fe400078efcff */
[----:B------:R-:W-:Y:S01]  /*31ce0*/  LOP3.LUT R10, R10, 0x80, RZ, 0xfc, !PT ;  /* 0x000000800a0a7812 */ /* 0x000fe200078efcff */
[----:B----4-:R-:W-:Y:S01]  /*31cf0*/  @P1 IMAD.X R2, RZ, RZ, R2, P0 ;  /* 0x000000ffff021224 */ /* 0x010fe200000e0602 */
[----:B--2---:R-:W-:-:S02]  /*31d00*/  ISETP.GE.AND P6, PT, R8, R11, PT ;  /* 0x0000000b0800720c */ /* 0x004fc40003fc6270 */
[-C--:B------:R-:W-:Y:S02]  /*31d10*/  ISETP.GE.AND P3, PT, R12, R11.reuse, PT ;  /* 0x0000000b0c00720c */ /* 0x080fe40003f66270 */
[-C--:B------:R-:W-:Y:S02]  /*31d20*/  @P1 LOP3.LUT R3, R3, R2.reuse, RZ, 0x3c, !PT ;  /* 0x0000000203031212 */ /* 0x080fe400078e3cff */
[----:B------:R-:W-:Y:S02]  /*31d30*/  ISETP.GE.AND P2, PT, R10, R11, PT ;  /* 0x0000000b0a00720c */ /* 0x000fe40003f46270 */
[----:B------:R-:W-:-:S04]  /*31d40*/  @P1 LOP3.LUT R2, R3, R2, RZ, 0x3c, !PT ;  /* 0x0000000203021212 */ /* 0x000fc800078e3cff */
[----:B------:R-:W-:-:S05]  /*31d50*/  @P1 LOP3.LUT R3, R3, R2, RZ, 0x3c, !PT ;  /* 0x0000000203031212 */ /* 0x000fca00078e3cff */
[----:B------:R-:W-:Y:S04]  /*31d60*/  @P1 LDGSTS.E.BYPASS.LTC128B.128 [R0+0x24200], desc[UR54][R2.64], !P6 ;  /* 0x2420000002001fae */ /* 0x000fe8000f101d76 */
[----:B------:R-:W-:Y:S04]  /*31d70*/  @P1 LDGSTS.E.BYPASS.LTC128B.128 [R0+0x26a00], desc[UR54][R2.64+0x40], !P3 ;  /* 0x26a0004002001fae */ /* 0x000fe8000d901d76 */
[----:B------:R1:W-:Y:S01]  /*31d80*/  @P1 LDGSTS.E.BYPASS.LTC128B.128 [R0+0x29200], desc[UR54][R2.64+0x80], !P2 ;  /* 0x2920008002001fae */ /* 0x0003e2000d101d76 */
[----:B------:R-:W-:-:S03]  /*31d90*/  LOP3.LUT P1, RZ, R20, 0x100, RZ, 0xc0, !PT ;  /* 0x0000010014ff7812 */ /* 0x000fc6000782c0ff */
        /* <DEDUP_REMOVED lines=8> */
[----:B------:R-:W-:Y:S04]  /*31e20*/  @P5 LDGSTS.E.BYPASS.LTC128B.128 [R0+0x27200], desc[UR54][R2.64+0x40], !P3 ;  /* 0x2720004002005fae */ /* 0x000fe8000d901d76 */
[----:B------:R1:W-:Y:S04]  /*31e30*/  @P5 LDGSTS.E.BYPASS.LTC128B.128 [R0+0x29a00], desc[UR54][R2.64+0x80], !P2 ;  /* 0x29a0008002005fae */ /* 0x0003e8000d101d76 */
[----:B-1----:R-:W1:Y:S04]  /*31e40*/  SHFL.IDX PT, R3, R5, 0x2, 0x1c1f ;  /* 0x005c1f0005037f89 */ /* 0x002e6800000e0000 */
[----:B------:R-:W2:Y:S04]  /*31e50*/  SHFL.IDX PT, R2, R6, 0x2, 0x1c1f ;  /* 0x005c1f0006027f89 */ /* 0x000ea800000e0000 */
[----:B------:R-:W3:Y:S04]  /*31e60*/  SHFL.IDX PT, R5, R5, 0x3, 0x1c1f ;  /* 0x007c1f0005057f89 */ /* 0x000ee800000e0000 */
[----:B------:R-:W4:Y:S01]  /*31e70*/  SHFL.IDX PT, R6, R6, 0x3, 0x1c1f ;  /* 0x007c1f0006067f89 */ /* 0x000f2200000e0000 */
[----:B-1----:R-:W-:-:S05]  /*31e80*/  @P4 IADD3 R3, P0, R8, R3, RZ ;  /* 0x0000000308034210 */ /* 0x002fca0007f1e0ff */
[----:B--2---:R-:W-:-:S05]  /*31e90*/  @P4 IMAD.X R2, RZ, RZ, R2, P0 ;  /* 0x000000ffff024224 */ /* 0x004fca00000e0602 */
        /* <DEDUP_REMOVED lines=11> */
[----:B-1----:R1:W2:Y:S02]  /*31f50*/  SHFL.IDX PT, R2, R9, RZ, 0x1c1f ;  /* 0x001c1fff09027589 */ /* 0x0022a400000e0000 */
.L_x_7191:
[----:B------:R-:W-:Y:S01]  /*31f60*/  LOP3.LUT P0, RZ, R20, 0x40, RZ, 0xc0, !PT ;  /* 0x0000004014ff7812 */ /* 0x000fe2000780c0ff */
[----:B------:R-:W-:-:S12]  /*31f70*/  BSSY B0, `(.L_x_6903) ;  /* 0x0000013000007945 */ /* 0x000fd80003800000 */
[----:B------:R-:W-:Y:S05]  /*31f80*/  @!P0 BRA `(.L_x_6904) ;  /* 0x0000000000448947 */ /* 0x000fea0003800000 */
[----:B------:R-:W1:Y:S01]  /*31f90*/  S2R R3, SR_TID.X ;  /* 0x0000000000037919 */ /* 0x000e620000002100 */
[----:B------:R-:W3:Y:S01]  /*31fa0*/  LDC R6, c[0x0][0x2f4] ;  /* 0x0000bd00ff067b82 */ /* 0x000ee20000000800 */
[----:B-1----:R-:W-:-:S05]  /*31fb0*/  IMAD.SHL.U32 R9, R3, 0x10, RZ ;  /* 0x0000001003097824 */ /* 0x002fca00078e00ff */
[----:B------:R-:W-:-:S04]  /*31fc0*/  LOP3.LUT R9, R9, 0x30, RZ, 0xc0, !PT ;  /* 0x0000003009097812 */ /* 0x000fc800078ec0ff */
[C---:B------:R-:W-:Y:S02]  /*31fd0*/  LOP3.LUT R8, R9.reuse, 0x40, RZ, 0xfc, !PT ;  /* 0x0000004009087812 */ /* 0x040fe400078efcff */
[C---:B------:R-:W-:Y:S02]  /*31fe0*/  LOP3.LUT R5, R9.reuse, 0x80, RZ, 0xfc, !PT ;  /* 0x0000008009057812 */ /* 0x040fe400078efcff */
[-C--:B---3--:R-:W-:Y:S02]  /*31ff0*/  ISETP.GE.AND P3, PT, R9, R6.reuse, PT ;  /* 0x000000060900720c */ /* 0x088fe40003f66270 */
[-C--:B------:R-:W-:Y:S02]  /*32000*/  ISETP.GE.AND P2, PT, R8, R6.reuse, PT ;  /* 0x000000060800720c */ /* 0x080fe40003f46270 */
[----:B------:R-:W-:Y:S02]  /*32010*/  ISETP.GE.AND P1, PT, R5, R6, PT ;  /* 0x000000060500720c */ /* 0x000fe40003f26270 */
[----:B--2---:R-:W-:-:S04]  /*32020*/  IADD3 R2, P0, R9, R2, RZ ;  /* 0x0000000209027210 */ /* 0x004fc80007f1e0ff */
[----:B------:R-:W-:-:S05]  /*32030*/  IADD3.X R3, RZ, R7, RZ, P0, !PT ;  /* 0x00000007ff037210 */ /* 0x000fca00007fe4ff */
[----:B------:R-:W-:Y:S01]  /*32040*/  @!PT LDS RZ, [RZ] ;  /* 0x00000000fffff984 */ /* 0x000fe20000000800 */
[----:B------:R-:W-:Y:S01]  /*32050*/  @!PT LDS RZ, [RZ] ;  /* 0x00000000fffff984 */ /* 0x000fe20000000800 */
[----:B------:R-:W-:Y:S01]  /*32060*/  @!PT LDS RZ, [RZ] ;  /* 0x00000000fffff984 */ /* 0x000fe20000000800 */
[----:B------:R3:W-:Y:S04]  /*32070*/  LDGSTS.E.BYPASS.LTC128B.128 [R0+0x26200], desc[UR54][R2.64], !P3 ;  /* 0x2620000002007fae */ /* 0x0007e8000d901d76 */
[----:B------:R3:W-:Y:S04]  /*32080*/  LDGSTS.E.BYPASS.LTC128B.128 [R0+0x28a00], desc[UR54][R2.64+0x40], !P2 ;  /* 0x28a0004002007fae */ /* 0x0007e8000d101d76 */
[----:B------:R3:W-:Y:S02]  /*32090*/  LDGSTS.E.BYPASS.LTC128B.128 [R0+0x2b200], desc[UR54][R2.64+0x80], !P1 ;  /* 0x2b20008002007fae */ /* 0x0007e4000c901d76 */
.L_x_6904:
[----:B------:R-:W-:Y:S05]  /*320a0*/  BSYNC B0 ;  /* 0x0000000000007941 */ /* 0x000fea0003800000 */
.L_x_6903:
[----:B------:R-:W-:Y:S01]  /*320b0*/  NOP ;  /* 0x0000000000007918 */ /* 0x000fe20000000000 */
[----:B------:R-:W-:-:S13]  /*320c0*/  PLOP3.LUT P0, PT, PT, PT, PT, 0x80, 0x0 ;  /* 0x000000000000781c */ /* 0x000fda0003f0f070 */
.L_x_6905:
[----:B------:R-:W-:Y:S02]  /*320d0*/  PLOP3.LUT P1, PT, P1, P0, PT, 0xa2, 0x0 ;  /* 0x000000000000781c */ /* 0x000fe40000f21472 */
[----:B------:R-:W-:-:S08]  /*320e0*/  @P0 R2UR P1, UR4, R4 ;  /* 0x00000000040402ca */ /* 0x000fd00000020000 */
[----:B------:R-:W-:-:S05]  /*320f0*/  @P0 PLOP3.LUT P0, PT, P1, PT, PT, 0x80, 0x0 ;  /* 0x000000000000081c */ /* 0x000fca0000f0f070 */
[----:B------:R-:W-:Y:S01]  /*32100*/  @!P1 SYNCS.ARRIVE.TRANS64.RED.A0T1 RZ, [UR4+0x33430], RZ ;  /* 0x033430ffffff99a7 */ /* 0x000fe20008200404 */
[----:B------:R-:W-:Y:S07]  /*32110*/  @!P1 ARRIVES.LDGSTSBAR.64.TRANSCNT [UR4+0x33430] ;  /* 0x03343000ff0099b0 */ /* 0x000fee0008000a84 */
[----:B------:R-:W-:Y:S05]  /*32120*/  @P0 BRA.U.ANY `(.L_x_6905) ;  /* 0xfffffffd00e80947 */ /* 0x000fea000393ffff */
[----:B------:R-:W-:Y:S01]  /*32130*/  NOP ;  /* 0x0000000000007918 */ /* 0x000fe20000000000 */
[----:B---3--:R-:W-:-:S05]  /*32140*/  IMAD.U32 R0, RZ, RZ, UR39 ;  /* 0x00000027ff007e24 */ /* 0x008fca000f8e00ff */
[----:B------:R-:W-:-:S13]  /*32150*/  ISETP.NE.AND P2, PT, R0, 0x3, PT ;  /* 0x000000030000780c */ /* 0x000fda0003f45270 */
[----:B------:R-:W-:Y:S05]  /*32160*/  @!P2 BRA `(.L_x_6906) ;  /* 0x000000000004a947 */ /* 0x000fea0003800000 */
[----:B------:R-:W-:Y:S01]  /*32170*/  BPT.TRAP 0x1 ;  /* 0x000000040000795c */ /* 0x000fe20000300000 */
.L_x_6906:
[----:B------:R3:W5:Y:S01]  /*32180*/  LDL.LU R3, [R1+0x34] ;  /* 0x0000340001037983 */ /* 0x0007620000300800 */
[----:B------:R3:W-:Y:S02]  /*32190*/  SYNCS.ARRIVE.TRANS64.A1T0 RZ, [R4+URZ+0x33430], RZ ;  /* 0x033430ff04ff79a7 */ /* 0x0007e4000810003f */
[----:B------:R-:W-:Y:S05]  /*321a0*/  WARPSYNC.ALL ;  /* 0x0000000000007948 */ /* 0x000fea0003800000 */
[----:B------:R-:W-:Y:S01]  /*321b0*/  ULDC.64 UR6, c[0x0][0xa00] ;  /* 0x0002800000067ab9 */ /* 0x000fe20000000a00 */
[----:B--2---:R-:W-:Y:S01]  /*321c0*/  VIADD R2, R17, 0x1e200 ;  /* 0x0001e20011027836 */ /* 0x004fe20000000000 */
        /* <DEDUP_REMOVED lines=20> */
[----:B------:R-:W2:Y:S01]  /*32310*/  LDC.64 R2, c[0x4][R2] ;  /* 0x0100000002027b82 */ /* 0x000ea20000000a00 */
[----:B------:R-:W-:Y:S02]  /*32320*/  IMAD.U32 R5, RZ, RZ, UR5 ;  /* 0x00000005ff057e24 */ /* 0x000fe4000f8e00ff */
[----:B------:R-:W-:Y:S02]  /*32330*/  IMAD.U32 R6, RZ, RZ, UR6 ;  /* 0x00000006ff067e24 */ /* 0x000fe4000f8e00ff */
[----:B------:R-:W-:-:S02]  /*32340*/  IMAD.U32 R10, RZ, RZ, UR8 ;  /* 0x00000008ff0a7e24 */ /* 0x000fc4000f8e00ff */
[----:B------:R-:W-:Y:S02]  /*32350*/  IMAD.U32 R11, RZ, RZ, UR9 ;  /* 0x00000009ff0b7e24 */ /* 0x000fe4000f8e00ff */
[----:B------:R-:W-:Y:S02]  /*32360*/  IMAD.MOV.U32 R8, RZ, RZ, 0x70 ;  /* 0x00000070ff087424 */ /* 0x000fe400078e00ff */
[----:B------:R-:W-:Y:S02]  /*32370*/  IMAD.MOV.U32 R12, RZ, RZ, 0x1 ;  /* 0x00000001ff0c7424 */ /* 0x000fe400078e00ff */
[----:B------:R-:W-:-:S07]  /*32380*/  IMAD.MOV.U32 R13, RZ, RZ, RZ ;  /* 0x000000ffff0d7224 */ /* 0x000fce00078e00ff */
[----:B0-----:R-:W-:-:S07]  /*32390*/  LEPC R20, `(.L_x_6908) ;  /* 0x000000001014794e */ /* 0x001fce0000000000 */
[----:B-12---:R-:W-:Y:S05]  /*323a0*/  CALL.ABS.NOINC R2 ;  /* 0x0000000002007343 */ /* 0x006fea0003c00000 */
.L_x_6908:
[----:B------:R-:W-:Y:S05]  /*323b0*/  BSYNC B6 ;  /* 0x0000000000067941 */ /* 0x000fea0003800000 */
.L_x_6907:
[----:B------:R2:W5:Y:S01]  /*323c0*/  LDL R8, [R1+0x20] ;  /* 0x0000200001087983 */ /* 0x0005620000100800 */
[----:B------:R-:W4:Y:S01]  /*323d0*/  LDC R7, c[0x0][0x448] ;  /* 0x00011200ff077b82 */ /* 0x000f220000000800 */
[----:B------:R-:W-:Y:S01]  /*323e0*/  MOV R3, R26 ;  /* 0x0000001a00037202 */ /* 0x000fe20000000f00 */
[----:B------:R-:W-:Y:S01]  /*323f0*/  IMAD.MOV.U32 R2, RZ, RZ, R28 ;  /* 0x000000ffff027224 */ /* 0x000fe200078e001c */
[----:B------:R-:W0:Y:S01]  /*32400*/  S2R R20, SR_TID.X ;  /* 0x0000000000147919 */ /* 0x000e220000002100 */
[----:B------:R-:W-:Y:S02]  /*32410*/  ULDC.64 UR4, c[0x0][0x2d8] ;  /* 0x0000b60000047ab9 */ /* 0x000fe40000000a00 */
[----:B------:R-:W-:-:S04]  /*32420*/  IMAD.WIDE.U32 R2, R18, UR4, R2 ;  /* 0x0000000412027c25 */ /* 0x000fc8000f8e0002 */
[----:B------:R-:W-:Y:S01]  /*32430*/  IMAD R3, R18, UR5, R3 ;  /* 0x0000000512037c24 */ /* 0x000fe2000f8e0203 */
[----:B------:R-:W-:Y:S02]  /*32440*/  ULDC.64 UR4, c[0x0][0x2e0] ;  /* 0x0000b80000047ab9 */ /* 0x000fe40000000a00 */
[----:B------:R-:W-:Y:S02]  /*32450*/  IMAD R0, R34, UR4, RZ ;  /* 0x0000000422007c24 */ /* 0x000fe4000f8e02ff */
[----:B------:R-:W-:-:S04]  /*32460*/  IMAD.WIDE.U32 R2, R23, UR4, R2 ;  /* 0x0000000417027c25 */ /* 0x000fc8000f8e0002 */
[----:B------:R-:W-:Y:S01]  /*32470*/  IMAD R0, R23, UR5, R0 ;  /* 0x0000000517007c24 */ /* 0x000fe2000f8e0200 */
[----:B------:R-:W1:Y:S01]  /*32480*/  S2R R30, SR_TID.X ;  /* 0x00000000001e7919 */ /* 0x000e620000002100 */
[----:B------:R-:W-:Y:S02]  /*32490*/  ULDC.64 UR4, c[0x0][0x2d0] ;  /* 0x0000b40000047ab9 */ /* 0x000fe40000000a00 */
[----:B------:R-:W-:Y:S01]  /*324a0*/  IMAD.IADD R3, R3, 0x1, R0 ;  /* 0x0000000103037824 */ /* 0x000fe200078e0200 */
[----:B----4-:R-:W-:Y:S02]  /*324b0*/  ISETP.NE.AND P0, PT, R7, 0x1, PT ;  /* 0x000000010700780c */ /* 0x010fe40003f05270 */
[C---:B0-----:R-:W-:Y:S01]  /*324c0*/  LOP3.LUT R21, R20.reuse, 0x7f, RZ, 0xc0, !PT ;  /* 0x0000007f14157812 */ /* 0x041fe200078ec0ff */
[----:B------:R-:W-:-:S10]  /*324d0*/  IMAD.SHL.U32 R20, R20, 0x20, RZ ;  /* 0x0000002014147824 */ /* 0x000fd400078e00ff */
[----:B------:R-:W0:Y:S01]  /*324e0*/  @P0 LDC R6, c[0x0][0x44c] ;  /* 0x00011300ff060b82 */ /* 0x000e220000000800 */
[----:B------:R-:W-:-:S04]  /*324f0*/  SHF.R.U32.HI R21, RZ, 0x2, R21 ;  /* 0x00000002ff157819 */ /* 0x000fc80000011615 */
[----:B------:R-:W-:-:S03]  /*32500*/  LOP3.LUT R20, R21, 0x60, R20, 0xf8, !PT ;  /* 0x0000006015147812 */ /* 0x000fc600078ef814 */
[----:B------:R-:W4:Y:S02]  /*32510*/  @P0 LDC R0, c[0x0][0x450] ;  /* 0x00011400ff000b82 */ /* 0x000f240000000800 */
[----:B------:R-:W-:-:S04]  /*32520*/  IMAD R5, R25, 0x80, R20 ;  /* 0x0000008019057824 */ /* 0x000fc800078e0214 */
[----:B---3--:R-:W-:Y:S02]  /*32530*/  IMAD.MOV.U32 R4, RZ, RZ, R5 ;  /* 0x000000ffff047224 */ /* 0x008fe400078e0005 */
[----:B0-----:R-:W-:-:S05]  /*32540*/  @P0 IMAD.HI.U32 R6, R5, R6, RZ ;  /* 0x0000000605060227 */ /* 0x001fca00078e00ff */
[----:B----4-:R-:W-:-:S05]  /*32550*/  @P0 SHF.R.U32.HI R4, RZ, R0, R6 ;  /* 0x00000000ff040219 */ /* 0x010fca0000011606 */
        /* <DEDUP_REMOVED lines=10> */
[----:B-1----:R-:W-:Y:S02]  /*32600*/  IMAD.SHL.U32 R21, R30, 0x10, RZ ;  /* 0x000000101e157824 */ /* 0x002fe400078e00ff */
[----:B------:R-:W-:Y:S01]  /*32610*/  IMAD.WIDE.U32 R2, R0, UR4, R2 ;  /* 0x0000000400027c25 */ /* 0x000fe2000f8e0002 */
[----:B------:R-:W-:-:S02]  /*32620*/  SHF.L.U32 R20, R30, 0x4, RZ ;  /* 0x000000041e147819 */ /* 0x000fc400000006ff */
[----:B------:R-:W-:Y:S01]  /*32630*/  LOP3.LUT R21, R21, 0x30, RZ, 0xc0, !PT ;  /* 0x0000003015157812 */ /* 0x000fe200078ec0ff */
[----:B------:R-:W-:Y:S01]  /*32640*/  IMAD R4, R0, UR5, R4 ;  /* 0x0000000500047c24 */ /* 0x000fe2000f8e0204 */
[----:B------:R-:W-:Y:S02]  /*32650*/  ULDC.64 UR4, c[0x0][0x280] ;  /* 0x0000a00000047ab9 */ /* 0x000fe40000000a00 */
        /* <DEDUP_REMOVED lines=12> */
[----:B--2---:R-:W-:Y:S10]  /*32720*/  BRA.DIV UR5, `(.L_x_6909) ;  /* 0x000000a205387947 */ /* 0x004ff4000b800000 */
[----:B------:R-:W0:Y:S01]  /*32730*/  SHFL.IDX PT, R3, R0, RZ, 0x1c1f ;  /* 0x001c1fff00037589 */ /* 0x000e2200000e0000 */
[----:B------:R-:W-:Y:S02]  /*32740*/  IMAD R33, R33, R7, RZ ;  /* 0x0000000721217224 */ /* 0x000fe400078e02ff */
[----:B------:R-:W-:Y:S01]  /*32750*/  IMAD R25, R25, 0x80, R9 ;  /* 0x0000008019197824 */ /* 0x000fe200078e0209 */
[----:B------:R-:W1:Y:S03]  /*32760*/  SHFL.IDX PT, R2, R4, RZ, 0x1c1f ;  /* 0x001c1fff04027589 */ /* 0x000e6600000e0000 */
[C---:B------:R-:W-:Y:S01]  /*32770*/  VIADD R6, R25.reuse, 0x20 ;  /* 0x0000002019067836 */ /* 0x040fe20000000000 */
        /* <DEDUP_REMOVED lines=26> */
[----:B0-----:R-:W-:-:S04]  /*32920*/  @!P1 IADD3 R3, P4, R20, R3, RZ ;  /* 0x0000000314039210 */ /* 0x001fc80007f9e0ff */
[----:B-1----:R-:W-:-:S04]  /*32930*/  @!P1 IADD3.X R2, RZ, R2, RZ, P4, !PT ;  /* 0x00000002ff029210 */ /* 0x002fc800027fe4ff */
[----:B------:R-:W-:-:S04]  /*32940*/  @!P1 LOP3.LUT R3, R3, R2, RZ, 0x3c, !PT ;  /* 0x0000000203039212 */ /* 0x000fc800078e3cff */
[----:B------:R-:W-:-:S04]  /*32950*/  @!P1 LOP3.LUT R2, R3, R2, RZ, 0x3c, !PT ;  /* 0x0000000203029212 */ /* 0x000fc800078e3cff */
[----:B------:R-:W-:-:S05]  /*32960*/  @!P1 LOP3.LUT R3, R3, R2, RZ, 0x3c, !PT ;  /* 0x0000000203039212 */ /* 0x000fca00078e3cff */
[----:B------:R0:W-:Y:S04]  /*32970*/  @!P1 LDGSTS.E.BYPASS.LTC128B.128 [R8+0x1f200], desc[UR54][R2.64], !P3 ;  /* 0x1f20000002089fae */ /* 0x0001e8000d901d76 */
[----:B------:R0:W-:Y:S04]  /*32980*/  @!P1 LDGSTS.E.BYPASS.LTC128B.128 [R8+0x21200], desc[UR54][R2.64+0x40], !P2 ;  /* 0x2120004002089fae */ /* 0x0001e8000d101d76 */
[----:B--2---:R0:W-:Y:S02]  /*32990*/  @!P1 LDGSTS.E.BYPASS.LTC128B.128 [R8+0x23200], desc[UR54][R2.64+0x80], !P0 ;  /* 0x2320008002089fae */ /* 0x0041e4000c101d76 */
.L_x_7200:
        /* <DEDUP_REMOVED lines=12> */
.L_x_6911:
[----:B------:R-:W-:Y:S05]  /*32a60*/  BSYNC B0 ;  /* 0x0000000000007941 */ /* 0x000fea0003800000 */
.L_x_6910:
[----:B------:R-:W-:Y:S01]  /*32a70*/  NOP ;  /* 0x0000000000007918 */ /* 0x000fe20000000000 */
[----:B------:R-:W-:-:S13]  /*32a80*/  PLOP3.LUT P0, PT, PT, PT, PT, 0x80, 0x0 ;  /* 0x000000000000781c */ /* 0x000fda0003f0f070 */
.L_x_6912:
        /* <DEDUP_REMOVED lines=19> */
.L_x_7201:
[----:B------:R-:W-:Y:S05]  /*32bc0*/  BSYNC B0 ;  /* 0x0000000000007941 */ /* 0x000fea0003800000 */
.L_x_6913:
[----:B------:R-:W2:Y:S02]  /*32bd0*/  LDL R2, [R1+0x14] ;  /* 0x0000140001027983 */ /* 0x000ea40000100800 */
[----:B--2---:R-:W-:-:S13]  /*32be0*/  ISETP.GE.AND P0, PT, R33, R2, PT ;  /* 0x000000022100720c */ /* 0x004fda0003f06270 */
[----:B------:R-:W-:Y:S05]  /*32bf0*/  @!P0 BRA `(.L_x_6915) ;  /* 0x0000001c008c8947 */ /* 0x000fea0003800000 */
[----:B------:R-:W-:Y:S01]  /*32c00*/  IMAD.MOV.U32 R20, RZ, RZ, R32 ;  /* 0x000000ffff147224 */ /* 0x000fe200078e0020 */
[----:B------:R-:W-:-:S07]  /*32c10*/  MOV R21, R37 ;  /* 0x0000002500157202 */ /* 0x000fce0000000f00 */
.L_x_6935:
        /* <DEDUP_REMOVED lines=23> */
[----:B--2---:R-:W-:-:S04]  /*32d90*/  IMAD R0, R33, 0xa0, R0 ;  /* 0x000000a021007824 */ /* 0x004fc800078e0200 */
[----:B------:R-:W-:-:S04]  /*32da0*/  IMAD.IADD R5, R5, 0x1, R0 ;  /* 0x0000000105057824 */ /* 0x000fc800078e0200 */
[----:B0-----:R-:W-:-:S04]  /*32db0*/  @P0 IMAD.HI.U32 R4, R5, R4, RZ ;  /* 0x0000000405040227 */ /* 0x001fc800078e00ff */
[----:B------:R-:W-:Y:S01]  /*32dc0*/  IMAD.MOV.U32 R2, RZ, RZ, R5 ;  /* 0x000000ffff027224 */ /* 0x000fe200078e0005 */
[----:B-1----:R-:W-:Y:S02]  /*32dd0*/  @P0 SHF.R.U32.HI R2, RZ, R3, R4 ;  /* 0x00000003ff020219 */ /* 0x002fe40000011604 */
[----:B------:R-:W0:Y:S01]  /*32de0*/  @P0 LDC R3, c[0x0][0x438] ;  /* 0x00010e00ff030b82 */ /* 0x000e220000000800 */
[----:B------:R-:W-:-:S04]  /*32df0*/  IMAD.IADD R0, R8, 0x1, R0 ;  /* 0x0000000108007824 */ /* 0x000fc800078e0200 */
[----:B----4-:R-:W-:-:S04]  /*32e00*/  @P0 IMAD.HI.U32 R7, R0, R7, RZ ;  /* 0x0000000700070227 */ /* 0x010fc800078e00ff */
[----:B------:R-:W-:Y:S01]  /*32e10*/  IMAD.MOV.U32 R4, RZ, RZ, R0 ;  /* 0x000000ffff047224 */ /* 0x000fe200078e0000 */
[----:B0-----:R-:W-:Y:S02]  /*32e20*/  @P0 SHF.R.U32.HI R4, RZ, R3, R7 ;  /* 0x00000003ff040219 */ /* 0x001fe40000011607 */
[----:B------:R-:W-:-:S03]  /*32e30*/  IADD3 R7, -R2, RZ, RZ ;  /* 0x000000ff02077210 */ /* 0x000fc60007ffe1ff */
[----:B------:R-:W-:Y:S02]  /*32e40*/  IMAD.MOV R3, RZ, RZ, -R4 ;  /* 0x000000ffff037224 */ /* 0x000fe400078e0a04 */
[C---:B------:R-:W-:Y:S02]  /*32e50*/  IMAD R5, R6.reuse, R7, R5 ;  /* 0x0000000706057224 */ /* 0x040fe400078e0205 */
        /* <DEDUP_REMOVED lines=30> */
.L_x_6916:
[----:B------:R-:W-:Y:S01]  /*33040*/  IMAD R4, R32, 0x8, R17 ;  /* 0x0000000820047824 */ /* 0x000fe200078e0211 */
[----:B------:R-:W-:Y:S01]  /*33050*/  SHF.L.U32 R31, R37, 0x1f, RZ ;  /* 0x0000001f251f7819 */ /* 0x000fe200000006ff */
[----:B------:R-:W-:Y:S01]  /*33060*/  BSSY B0, `(.L_x_6917) ;  /* 0x0000004000007945 */ /* 0x000fe20003800000 */
[----:B------:R-:W-:Y:S02]  /*33070*/  SHF.R.S32.HI R30, RZ, 0x1f, R5 ;  /* 0x0000001fff1e7819 */ /* 0x000fe40000011405 */
[----:B------:R-:W0:Y:S02]  /*33080*/  SYNCS.PHASECHK.TRANS64.TRYWAIT P0, [R4+URZ+0x33480], R31 ;  /* 0x0334801f040075a7 */ /* 0x000e24000800017f */
[----:B0-----:R-:W-:Y:S05]  /*33090*/  @!P0 BRA `(.L_x_6918) ;  /* 0x0000009c00488947 */ /* 0x001fea0003800000 */
.L_x_7202:
[----:B------:R-:W-:Y:S05]  /*330a0*/  BSYNC B0 ;  /* 0x0000000000007941 */ /* 0x000fea0003800000 */
.L_x_6917:
[----:B------:R-:W2:Y:S01]  /*330b0*/  LDL R15, [R1+0x1c] ;  /* 0x00001c00010f7983 */ /* 0x000ea20000100800 */
[----:B------:R-:W-:Y:S01]  /*330c0*/  ULDC.64 UR4, c[0x0][0x328] ;  /* 0x0000ca0000047ab9 */ /* 0x000fe20000000a00 */
[----:B------:R-:W-:Y:S01]  /*330d0*/  ULDC.64 UR6, c[0x0][0x338] ;  /* 0x0000ce0000067ab9 */ /* 0x000fe20000000a00 */
[----:B------:R-:W-:Y:S01]  /*330e0*/  IMAD R0, R30, UR4, RZ ;  /* 0x000000041e007c24 */ /* 0x000fe2000f8e02ff */
[----:B-----5:R-:W-:Y:S01]  /*330f0*/  SHF.R.S32.HI R28, RZ, 0x1f, R8 ;  /* 0x0000001fff1c7819 */ /* 0x020fe20000011408 */
[C---:B------:R-:W-:Y:S01]  /*33100*/  IMAD.WIDE.U32 R2, R5.reuse, UR4, RZ ;  /* 0x0000000405027c25 */ /* 0x040fe2000f8e00ff */
[----:B------:R-:W1:Y:S01]  /*33110*/  S2R R14, SR_TID.X ;  /* 0x00000000000e7919 */ /* 0x000e620000002100 */
[----:B------:R-:W-:Y:S01]  /*33120*/  SHF.R.S32.HI R29, RZ, 0x1f, R6 ;  /* 0x0000001fff1d7819 */ /* 0x000fe20000011406 */
[----:B------:R-:W3:Y:S01]  /*33130*/  LDC R12, c[0x0][0x2f4] ;  /* 0x0000bd00ff0c7b82 */ /* 0x000ee20000000800 */
        /* <DEDUP_REMOVED lines=10> */
[----:B------:R-:W-:-:S04]  /*331e0*/  ULDC.64 UR6, c[0x0][0x318] ;  /* 0x0000c60000067ab9 */ /* 0x000fc80000000a00 */
[----:B------:R-:W-:Y:S01]  /*331f0*/  IADD3 R3, R3, R0, RZ ;  /* 0x0000000003037210 */ /* 0x000fe20007ffe0ff */
[----:B------:R-:W-:Y:S02]  /*33200*/  IMAD R0, R29, UR4, RZ ;  /* 0x000000041d007c24 */ /* 0x000fe4000f8e02ff */
[----:B-1----:R-:W-:Y:S02]  /*33210*/  IMAD.SHL.U32 R13, R14, 0x10, RZ ;  /* 0x000000100e0d7824 */ /* 0x002fe400078e00ff */
[C---:B------:R-:W-:Y:S02]  /*33220*/  IMAD R0, R6.reuse, UR5, R0 ;  /* 0x0000000506007c24 */ /* 0x040fe4000f8e0200 */
[----:B------:R-:W-:Y:S01]  /*33230*/  IMAD.WIDE.U32 R2, R6, UR4, R2 ;  /* 0x0000000406027c25 */ /* 0x000fe2000f8e0002 */
[----:B------:R-:W-:Y:S01]  /*33240*/  ULDC.64 UR4, c[0x0][0x330] ;  /* 0x0000cc0000047ab9 */ /* 0x000fe20000000a00 */
[----:B------:R-:W-:Y:S02]  /*33250*/  LOP3.LUT R13, R13, 0x30, RZ, 0xc0, !PT ;  /* 0x000000300d0d7812 */ /* 0x000fe400078ec0ff */
        /* <DEDUP_REMOVED lines=24> */
[----:B--2---:R-:W-:-:S05]  /*333e0*/  IADD3 R2, P0, R11, R2, RZ ;  /* 0x000000020b027210 */ /* 0x004fca0007f1e0ff */
[----:B---3--:R-:W-:Y:S02]  /*333f0*/  IMAD.X R3, RZ, RZ, R0, P0 ;  /* 0x000000ffff037224 */ /* 0x008fe400000e0600 */
[----:B------:R-:W-:Y:S02]  /*33400*/  IMAD.IADD R0, R17, 0x1, R34 ;  /* 0x0000000111007824 */ /* 0x000fe400078e0222 */
[----:B------:R-:W-:Y:S04]  /*33410*/  SHFL.IDX PT, R34, R10, 0x2, 0x1c1f ;  /* 0x005c1f000a227f89 */ /* 0x000fe800000e0000 */
[----:B------:R-:W-:Y:S04]  /*33420*/  LDGSTS.E.BYPASS.LTC128B.128 [R0+0xf200], desc[UR54][R2.64], !P4 ;  /* 0x0f20000002007fae */ /* 0x000fe8000e101d76 */
[----:B------:R-:W-:Y:S04]  /*33430*/  LDGSTS.E.BYPASS.LTC128B.128 [R0+0x11a00], desc[UR54][R2.64+0x40], !P3 ;  /* 0x11a0004002007fae */ /* 0x000fe8000d901d76 */
[----:B------:R1:W-:Y:S04]  /*33440*/  LDGSTS.E.BYPASS.LTC128B.128 [R0+0x14200], desc[UR54][R2.64+0x80], !P2 ;  /* 0x1420008002007fae */ /* 0x0003e8000d101d76 */
[----:B-1----:R-:W1:Y:S04]  /*33450*/  SHFL.IDX PT, R2, R9, 0x1, 0x1c1f ;  /* 0x003c1f0009027f89 */ /* 0x002e6800000e0000 */
[----:B------:R-:W2:Y:S01]  /*33460*/  SHFL.IDX PT, R3, R10, 0x1, 0x1c1f ;  /* 0x003c1f000a037f89 */ /* 0x000ea200000e0000 */
[----:B-1----:R-:W-:-:S04]  /*33470*/  IADD3 R2, P0, R11, R2, RZ ;  /* 0x000000020b027210 */ /* 0x002fc80007f1e0ff */
[----:B--2---:R-:W-:-:S05]  /*33480*/  IADD3.X R3, RZ, R3, RZ, P0, !PT ;  /* 0x00000003ff037210 */ /* 0x004fca00007fe4ff */
        /* <DEDUP_REMOVED lines=17> */
.L_x_7214:
[----:B------:R-:W3:Y:S02]  /*335a0*/  S2R R3, SR_TID.X ;  /* 0x0000000000037919 */ /* 0x000ee40000002100 */
[----:B---3--:R-:W-:-:S05]  /*335b0*/  IMAD.SHL.U32 R3, R3, 0x10, RZ ;  /* 0x0000001003037824 */ /* 0x008fca00078e00ff */
[----:B------:R-:W-:-:S04]  /*335c0*/  LOP3.LUT R3, R3, 0x30, RZ, 0xc0, !PT ;  /* 0x0000003003037812 */ /* 0x000fc800078ec0ff */
        /* <DEDUP_REMOVED lines=10> */
.L_x_6920:
        /* <DEDUP_REMOVED lines=11> */
.L_x_6921:
[----:B------:R2:W-:Y:S01]  /*33720*/  SYNCS.ARRIVE.TRANS64.A1T0 RZ, [R4+URZ+0x33470], RZ ;  /* 0x033470ff04ff79a7 */ /* 0x0005e2000810003f */
[----:B------:R-:W-:Y:S05]  /*33730*/  @!P3 BRA `(.L_x_6922) ;  /* 0x000000000004b947 */ /* 0x000fea0003800000 */
[----:B------:R-:W-:Y:S01]  /*33740*/  BPT.TRAP 0x1 ;  /* 0x000000040000795c */ /* 0x000fe20000300000 */
.L_x_6922:
[----:B------:R-:W3:Y:S01]  /*33750*/  SYNCS.PHASECHK.TRANS64.TRYWAIT P0, [R4+URZ+0x33440], R31 ;  /* 0x0334401f040075a7 */ /* 0x000ee2000800017f */
[----:B------:R-:W-:Y:S04]  /*33760*/  BSSY B0, `(.L_x_6923) ;  /* 0x0000002000007945 */ /* 0x000fe80003800000 */
[----:B---3--:R-:W-:Y:S05]  /*33770*/  @!P0 BRA `(.L_x_6924) ;  /* 0x0000009c00488947 */ /* 0x008fea0003800000 */
.L_x_7215:
[----:B------:R-:W-:Y:S05]  /*33780*/  BSYNC B0 ;  /* 0x0000000000007941 */ /* 0x000fea0003800000 */
.L_x_6923:
        /* <DEDUP_REMOVED lines=11> */
[----:B------:R-:W-:Y:S01]  /*33840*/  IMAD R5, R28, UR4, RZ ;  /* 0x000000041c057c24 */ /* 0x000fe2000f8e02ff */
        /* <DEDUP_REMOVED lines=13> */
[----:B----4-:R-:W-:Y:S02]  /*33920*/  IMAD.SHL.U32 R13, R14, 0x10, RZ ;  /* 0x000000100e0d7824 */ /* 0x010fe400078e00ff */
        /* <DEDUP_REMOVED lines=26> */
[----:B----4-:R-:W-:-:S04]  /*33ad0*/  IADD3 R2, P0, R23, R2, RZ ;  /* 0x0000000217027210 */ /* 0x010fc80007f1e0ff */
[----:B-----5:R-:W-:-:S05]  /*33ae0*/  IADD3.X R3, RZ, R3, RZ, P0, !PT ;  /* 0x00000003ff037210 */ /* 0x020fca00007fe4ff */
        /* <DEDUP_REMOVED lines=13> */
[----:B------:R-:W-:Y:S04]  /*33bc0*/  LDGSTS.E.BYPASS.LTC128B.128 [R0+0x25a00], desc[UR54][R2.64], !P4 ;  /* 0x25a0000002007fae */ /* 0x000fe8000e101d76 */
[----:B------:R-:W-:Y:S04]  /*33bd0*/  LDGSTS.E.BYPASS.LTC128B.128 [R0+0x28200], desc[UR54][R2.64+0x40], !P3 ;  /* 0x2820004002007fae */ /* 0x000fe8000d901d76 */
[----:B------:R4:W-:Y:S04]  /*33be0*/  LDGSTS.E.BYPASS.LTC128B.128 [R0+0x2aa00], desc[UR54][R2.64+0x80], !P2 ;  /* 0x2aa0008002007fae */ /* 0x0009e8000d101d76 */
[----:B----4-:R4:W0:Y:S02]  /*33bf0*/  SHFL.IDX PT, R2, R6, RZ, 0x1c1f ;  /* 0x001c1fff06027589 */ /* 0x01082400000e0000 */
.L_x_7227:
        /* <DEDUP_REMOVED lines=10> */
.L_x_6926:
        /* <DEDUP_REMOVED lines=11> */
.L_x_6927:
[----:B------:R-:W-:Y:S01]  /*33d50*/  IMAD.U32 R0, RZ, RZ, UR37 ;  /* 0x00000025ff007e24 */ /* 0x000fe2000f8e00ff */
[----:B------:R0:W-:Y:S04]  /*33d60*/  SYNCS.ARRIVE.TRANS64.A1T0 RZ, [R4+URZ+0x33430], RZ ;  /* 0x033430ff04ff79a7 */ /* 0x0001e8000810003f */
[----:B------:R-:W-:-:S13]  /*33d70*/  ISETP.NE.AND P0, PT, R0, 0x3, PT ;  /* 0x000000030000780c */ /* 0x000fda0003f05270 */
[----:B0-----:R-:W-:Y:S05]  /*33d80*/  @!P0 BRA `(.L_x_6928) ;  /* 0x0000000000048947 */ /* 0x001fea0003800000 */
[----:B------:R-:W-:Y:S01]  /*33d90*/  BPT.TRAP 0x1 ;  /* 0x000000040000795c */ /* 0x000fe20000300000 */
.L_x_6928:
[----:B------:R-:W-:Y:S01]  /*33da0*/  LOP3.LUT R3, R21, 0x1, RZ, 0x3c, !PT ;  /* 0x0000000115037812 */ /* 0x000fe200078e3cff */
[----:B------:R-:W-:Y:S01]  /*33db0*/  IMAD R2, R20, 0x8, R17 ;  /* 0x0000000814027824 */ /* 0x000fe200078e0211 */
[----:B------:R-:W-:Y:S02]  /*33dc0*/  BSSY B0, `(.L_x_6929) ;  /* 0x0000004000007945 */ /* 0x000fe40003800000 */
[----:B------:R-:W-:-:S04]  /*33dd0*/  SHF.L.U32 R3, R3, 0x1f, RZ ;  /* 0x0000001f03037819 */ /* 0x000fc800000006ff */
[----:B------:R-:W0:Y:S02]  /*33de0*/  SYNCS.PHASECHK.TRANS64.TRYWAIT P2, [R2+URZ+0x33470], R3 ;  /* 0x03347003020075a7 */ /* 0x000e24000804017f */
[----:B0-----:R-:W-:Y:S05]  /*33df0*/  @!P2 BRA `(.L_x_6930) ;  /* 0x0000009c0038a947 */ /* 0x001fea0003800000 */
.L_x_7228:
[----:B------:R-:W-:Y:S05]  /*33e00*/  BSYNC B0 ;  /* 0x0000000000007941 */ /* 0x000fea0003800000 */
.L_x_6929:
[----:B------:R-:W-:-:S04]  /*33e10*/  MOV R0, UR39 ;  /* 0x0000002700007c02 */ /* 0x000fc80008000f00 */
[----:B------:R-:W-:-:S13]  /*33e20*/  ISETP.NE.AND P2, PT, R0, 0x3, PT ;  /* 0x000000030000780c */ /* 0x000fda0003f45270 */
[----:B------:R-:W-:Y:S05]  /*33e30*/  @!P2 BRA `(.L_x_6931) ;  /* 0x000000000004a947 */ /* 0x000fea0003800000 */
[----:B------:R-:W-:Y:S01]  /*33e40*/  BPT.TRAP 0x1 ;  /* 0x000000040000795c */ /* 0x000fe20000300000 */
.L_x_6931:
[----:B------:R-:W-:Y:S01]  /*33e50*/  SHF.L.U32 R3, R21, 0x1f, RZ ;  /* 0x0000001f15037819 */ /* 0x000fe200000006ff */
[----:B------:R-:W-:-:S03]  /*33e60*/  IMAD R0, R20, 0x7800, RZ ;  /* 0x0000780014007824 */ /* 0x000fc600078e02ff */
[----:B------:R-:W0:Y:S02]  /*33e70*/  SYNCS.PHASECHK.TRANS64.TRYWAIT P2, [R2+URZ+0x33460], R3 ;  /* 0x03346003020075a7 */ /* 0x000e24000804017f */
[----:B0-----:R-:W-:Y:S05]  /*33e80*/  @!P2 BRA `(.L_x_6932) ;  /* 0x0000009c0028a947 */ /* 0x001fea0003800000 */
.L_x_7229:
[C---:B--23--:R-:W-:Y:S01]  /*33e90*/  LOP3.LUT R4, R0.reuse, R22, RZ, 0xfc, !PT ;  /* 0x0000001600047212 */ /* 0x04cfe200078efcff */
[----:B------:R-:W-:Y:S05]  /*33ea0*/  WARPSYNC.ALL ;  /* 0x0000000000007948 */ /* 0x000fea0003800000 */
[----:B------:R-:W-:Y:S01]  /*33eb0*/  IMAD.IADD R5, R17, 0x1, R4 ;  /* 0x0000000111057824 */ /* 0x000fe200078e0204 */
[C---:B------:R-:W-:Y:S01]  /*33ec0*/  LOP3.LUT R3, R0.reuse, R16, RZ, 0xfc, !PT ;  /* 0x0000001000037212 */ /* 0x040fe200078efcff */
[C---:B------:R-:W-:Y:S01]  /*33ed0*/  VIADD R12, R0.reuse, 0x2800 ;  /* 0x00002800000c7836 */ /* 0x040fe20000000000 */
[C---:B------:R-:W-:Y:S01]  /*33ee0*/  IADD3 R21, R0.reuse, 0x5000, RZ ;  /* 0x0000500000157810 */ /* 0x040fe20007ffe0ff */
[C---:B------:R-:W-:Y:S01]  /*33ef0*/  VIADD R13, R0.reuse, 0x800 ;  /* 0x00000800000d7836 */ /* 0x040fe20000000000 */
[----:B------:R-:W-:Y:S01]  /*33f00*/  IADD3 R20, R0, 0x3000, RZ ;  /* 0x0000300000147810 */ /* 0x000fe20007ffe0ff */
        /* <DEDUP_REMOVED lines=38> */
[C---:B------:R-:W-:Y:S01]  /*34170*/  IADD3 R3, R17.reuse, R3, RZ ;  /* 0x0000000311037210 */ /* 0x040fe20007ffe0ff */
[----:B0-----:R-:W-:Y:S02]  /*34180*/  IMAD.IADD R4, R17, 0x1, R13 ;  /* 0x0000000111047824 */ /* 0x001fe400078e020d */
[----:B------:R-:W-:-:S04]  /*34190*/  VIADD R13, R0, 0x1800 ;  /* 0x00001800000d7836 */ /* 0x000fc80000000000 */
        /* <DEDUP_REMOVED lines=45> */
[----:B0-----:R-:W-:Y:S02]  /*34470*/  IADD3 R20, R0, 0x4000, RZ ;  /* 0x0000400000147810 */ /* 0x001fe40007ffe0ff */
        /* <DEDUP_REMOVED lines=16> */
[C-C-:B------:R-:W-:Y:S02]  /*34580*/  PRMT R10, R6.reuse, 0x6420, R7.reuse ;  /* 0x00006420060a7816 */ /* 0x140fe40000000007 */
[----:B------:R-:W-:Y:S02]  /*34590*/  PRMT R11, R6, 0x7531, R7 ;  /* 0x00007531060b7816 */ /* 0x000fe40000000007 */
[----:B------:R-:W-:-:S03]  /*345a0*/  IADD3 R13, R0, 0x6800, RZ ;  /* 0x00006800000d7810 */ /* 0x000fc60007ffe0ff */
[----:B------:R0:W-:Y:S04]  /*345b0*/  STSM.16.M88.4 [R3], R8 ;  /* 0x0000000803007844 */ /* 0x0001e80000000200 */
[----:B------:R-:W2:Y:S01]  /*345c0*/  LDSM.16.MT88.4 R4, [R4+0xf200] ;  /* 0x00f200000404783b */ /* 0x000ea20000004200 */
[C---:B0-----:R-:W-:Y:S01]  /*345d0*/  VIADD R3, R0.reuse, 0x4800 ;  /* 0x0000480000037836 */ /* 0x041fe20000000000 */
[----:B------:R-:W-:Y:S02]  /*345e0*/  IADD3 R0, R0, 0x7000, RZ ;  /* 0x0000700000007810 */ /* 0x000fe40007ffe0ff */
[C-C-:B--2---:R-:W-:Y:S02]  /*345f0*/  PRMT R8, R4.reuse, 0x6420, R5.reuse ;  /* 0x0000642004087816 */ /* 0x144fe40000000005 */
[----:B------:R-:W-:-:S02]  /*34600*/  PRMT R9, R4, 0x7531, R5 ;  /* 0x0000753104097816 */ /* 0x000fc40000000005 */
        /* <DEDUP_REMOVED lines=55> */
.L_x_6933:
[----:B--2---:R2:W-:Y:S01]  /*34980*/  SYNCS.ARRIVE.TRANS64.A1T0 RZ, [R2+URZ+0x33450], RZ ;  /* 0x033450ff02ff79a7 */ /* 0x0045e2000810003f */
[----:B------:R-:W-:Y:S06]  /*34990*/  BAR.SYNC.DEFER_BLOCKING 0x2, 0x80 ;  /* 0x0082000000007b1d */ /* 0x000fec0000010000 */
[----:B------:R-:W-:Y:S05]  /*349a0*/  @!P0 BRA `(.L_x_6934) ;  /* 0x0000000000048947 */ /* 0x000fea0003800000 */
[----:B------:R-:W-:Y:S01]  /*349b0*/  BPT.TRAP 0x1 ;  /* 0x000000040000795c */ /* 0x000fe20000300000 */
.L_x_6934:
[----:B0-----:R-:W3:Y:S01]  /*349c0*/  LDL R0, [R1+0x18] ;  /* 0x0000180001007983 */ /* 0x001ee20000100800 */
[----:B--2---:R-:W-:Y:S02]  /*349d0*/  VIADD R2, R2, 0x33480 ;  /* 0x0003348002027836 */ /* 0x004fe40000000000 */
[----:B------:R-:W-:Y:S02]  /*349e0*/  IMAD.MOV.U32 R20, RZ, RZ, R32 ;  /* 0x000000ffff147224 */ /* 0x000fe400078e0020 */
[----:B------:R-:W-:Y:S01]  /*349f0*/  IMAD.MOV.U32 R21, RZ, RZ, R37 ;  /* 0x000000ffff157224 */ /* 0x000fe200078e0025 */
[----:B---3--:R-:W-:-:S04]  /*34a00*/  PRMT R2, R0, 0x654, R2 ;  /* 0x0000065400027816 */ /* 0x008fc80000000002 */
[----:B------:R2:W-:Y:S01]  /*34a10*/  SYNCS.ARRIVE.TRANS64.RED.A1T0 RZ, [R2+URZ], RZ ;  /* 0x000000ff02ff79a7 */ /* 0x0005e2000810043f */
[----:B------:R-:W-:Y:S05]  /*34a20*/  @P1 BRA `(.L_x_6935) ;  /* 0xffffffe0007c1947 */ /* 0x000fea000383ffff */
.L_x_6915:
        /* <DEDUP_REMOVED lines=19> */
.L_x_6937:
[----:B------:R-:W-:Y:S05]  /*34b60*/  BSYNC B0 ;  /* 0x0000000000007941 */ /* 0x000fea0003800000 */
.L_x_6936:
[----:B------:R-:W-:Y:S05]  /*34b70*/  @!P0 BRA `(.L_x_6938) ;  /* 0x0000000000048947 */ /* 0x000fea0003800000 */
[----:B------:R-:W-:Y:S01]  /*34b80*/  BPT.TRAP 0x1 ;  /* 0x000000040000795c */ /* 0x000fe20000300000 */
.L_x_6938:
[----:B------:R-:W-:Y:S01]  /*34b90*/  LOP3.LUT R3, R37, 0x1, RZ, 0x3c, !PT ;  /* 0x0000000125037812 */ /* 0x000fe200078e3cff */
[----:B------:R-:W-:Y:S01]  /*34ba0*/  IMAD R0, R32, 0x8, R17 ;  /* 0x0000000820007824 */ /* 0x000fe200078e0211 */
[----:B------:R-:W-:Y:S02]  /*34bb0*/  BSSY B0, `(.L_x_6939) ;  /* 0x0000004000007945 */ /* 0x000fe40003800000 */
[----:B------:R-:W-:-:S04]  /*34bc0*/  SHF.L.U32 R3, R3, 0x1f, RZ ;  /* 0x0000001f03037819 */ /* 0x000fc800000006ff */
[----:B------:R-:W0:Y:S02]  /*34bd0*/  SYNCS.PHASECHK.TRANS64.TRYWAIT P1, [R0+URZ+0x33470], R3 ;  /* 0x03347003000075a7 */ /* 0x000e24000802017f */
[----:B0-----:R-:W-:Y:S05]  /*34be0*/  @!P1 BRA `(.L_x_6940) ;  /* 0x0000008c00e49947 */ /* 0x001fea0003800000 */
.L_x_7230:
[----:B------:R-:W-:Y:S05]  /*34bf0*/  BSYNC B0 ;  /* 0x0000000000007941 */ /* 0x000fea0003800000 */
.L_x_6939:
[----:B------:R-:W-:-:S05]  /*34c00*/  IMAD.U32 R2, RZ, RZ, UR39 ;  /* 0x00000027ff027e24 */ /* 0x000fca000f8e00ff */
[----:B------:R-:W-:-:S13]  /*34c10*/  ISETP.NE.AND P1, PT, R2, 0x3, PT ;  /* 0x000000030200780c */ /* 0x000fda0003f25270 */
[----:B------:R-:W-:Y:S05]  /*34c20*/  @!P1 BRA `(.L_x_6941) ;  /* 0x0000000000049947 */ /* 0x000fea0003800000 */
[----:B------:R-:W-:Y:S01]  /*34c30*/  BPT.TRAP 0x1 ;  /* 0x000000040000795c */ /* 0x000fe20000300000 */
.L_x_6941:
[----:B0-----:R-:W-:-:S04]  /*34c40*/  SHF.L.U32 R3, R37, 0x1f, RZ ;  /* 0x0000001f25037819 */ /* 0x001fc800000006ff */
[----:B------:R-:W0:Y:S02]  /*34c50*/  SYNCS.PHASECHK.TRANS64.TRYWAIT P1, [R0+URZ+0x33460], R3 ;  /* 0x03346003000075a7 */ /* 0x000e24000802017f */
[----:B0-----:R-:W-:Y:S05]  /*34c60*/  @!P1 BRA `(.L_x_6942) ;  /* 0x0000008c00d89947 */ /* 0x001fea0003800000 */
.L_x_7231:
[----:B------:R-:W-:Y:S01]  /*34c70*/  IMAD R2, R32, 0x7800, RZ ;  /* 0x0000780020027824 */ /* 0x000fe200078e02ff */
[----:B------:R-:W-:Y:S05]  /*34c80*/  WARPSYNC.ALL ;  /* 0x0000000000007948 */ /* 0x000fea0003800000 */
[C---:B------:R-:W-:Y:S01]  /*34c90*/  LOP3.LUT R4, R2.reuse, R22, RZ, 0xfc, !PT ;  /* 0x0000001602047212 */ /* 0x040fe200078efcff */
[C---:B------:R-:W-:Y:S01]  /*34ca0*/  VIADD R13, R2.reuse, 0x2800 ;  /* 0x00002800020d7836 */ /* 0x040fe20000000000 */
[C---:B0-----:R-:W-:Y:S01]  /*34cb0*/  IADD3 R3, R2.reuse, 0x800, RZ ;  /* 0x0000080002037810 */ /* 0x041fe20007ffe0ff */
[----:B------:R-:W-:Y:S02]  /*34cc0*/  VIADD R20, R2, 0x5000 ;  /* 0x0000500002147836 */ /* 0x000fe40000000000 */
        /* <DEDUP_REMOVED lines=13> */
[----:B------:R0:W-:Y:S01]  /*34da0*/  STSM.16.M88.4 [R12], R8 ;  /* 0x000000080c007844 */ /* 0x0001e20000000200 */
[----:B------:R-:W-:-:S02]  /*34db0*/  IMAD.IADD R6, R17, 0x1, R4 ;  /* 0x0000000111067824 */ /* 0x000fc400078e0204 */
[----:B------:R-:W-:-:S04]  /*34dc0*/  IMAD.IADD R13, R19, 0x1, R13 ;  /* 0x00000001130d7824 */ /* 0x000fc800078e020d */
        /* <DEDUP_REMOVED lines=11> */
[----:B------:R-:W-:Y:S02]  /*34e80*/  IMAD.IADD R5, R17, 0x1, R4 ;  /* 0x0000000111057824 */ /* 0x000fe400078e0204 */
[----:B------:R-:W-:-:S04]  /*34e90*/  IMAD.IADD R20, R19, 0x1, R20 ;  /* 0x0000000113147824 */ /* 0x000fc800078e0214 */
[----:B------:R-:W2:Y:S01]  /*34ea0*/  LDSM.16.MT88.4 R4, [R5+0xf200] ;  /* 0x00f200000504783b */ /* 0x000ea20000004200 */
[----:B0-----:R-:W-:Y:S02]  /*34eb0*/  IADD3 R14, R2, 0x1800, RZ ;  /* 0x00001800020e7810 */ /* 0x001fe40007ffe0ff */
[C-C-:B--2---:R-:W-:Y:S02]  /*34ec0*/  PRMT R8, R4.reuse, 0x6420, R5.reuse ;  /* 0x0000642004087816 */ /* 0x144fe40000000005 */
[----:B------:R-:W-:Y:S02]  /*34ed0*/  PRMT R9, R4, 0x7531, R5 ;  /* 0x0000753104097816 */ /* 0x000fe40000000005 */
[----:B------:R-:W-:Y:S02]  /*34ee0*/  LOP3.LUT R4, R12, R16, RZ, 0xfc, !PT ;  /* 0x000000100c047212 */ /* 0x000fe400078efcff */
[C-C-:B------:R-:W-:Y:S02]  /*34ef0*/  PRMT R10, R6.reuse, 0x6420, R7.reuse ;  /* 0x00006420060a7816 */ /* 0x140fe40000000007 */
[----:B------:R-:W-:Y:S01]  /*34f00*/  PRMT R11, R6, 0x7531, R7 ;  /* 0x00007531060b7816 */ /* 0x000fe20000000007 */
[----:B------:R-:W-:Y:S01]  /*34f10*/  IMAD.IADD R15, R19, 0x1, R4 ;  /* 0x00000001130f7824 */ /* 0x000fe200078e0204 */
[-C--:B------:R-:W-:Y:S01]  /*34f20*/  LOP3.LUT R4, R3, R22.reuse, RZ, 0xfc, !PT ;  /* 0x0000001603047212 */ /* 0x080fe200078efcff */
[----:B------:R-:W-:Y:S01]  /*34f30*/  VIADD R3, R2, 0x3000 ;  /* 0x0000300002037836 */ /* 0x000fe20000000000 */
[----:B------:R-:W-:-:S02]  /*34f40*/  LOP3.LUT R12, R12, R22, RZ, 0xfc, !PT ;  /* 0x000000160c0c7212 */ /* 0x000fc400078efcff */
[----:B------:R0:W-:Y:S01]  /*34f50*/  STSM.16.M88.4 [R15], R8 ;  /* 0x000000080f007844 */ /* 0x0001e20000000200 */
[----:B------:R-:W-:-:S06]  /*34f60*/  IMAD.IADD R6, R17, 0x1, R4 ;  /* 0x0000000111067824 */ /* 0x000fcc00078e0204 */
        /* <DEDUP_REMOVED lines=10> */
[----:B------:R-:W-:Y:S01]  /*35010*/  STSM.16.M88.4 [R21], R8 ;  /* 0x0000000815007844 */ /* 0x000fe20000000200 */
[----:B------:R-:W-:Y:S01]  /*35020*/  IMAD.IADD R5, R17, 0x1, R4 ;  /* 0x0000000111057824 */ /* 0x000fe200078e0204 */
[----:B------:R-:W-:-:S05]  /*35030*/  LOP3.LUT R14, R14, R22, RZ, 0xfc, !PT ;  /* 0x000000160e0e7212 */ /* 0x000fca00078efcff */
[----:B------:R-:W0:Y:S02]  /*35040*/  LDSM.16.MT88.4 R4, [R5+0xf200] ;  /* 0x00f200000504783b */ /* 0x000e240000004200 */
[C-C-:B0-----:R-:W-:Y:S02]  /*35050*/  PRMT R8, R4.reuse, 0x6420, R5.reuse ;  /* 0x0000642004087816 */ /* 0x141fe40000000005 */
[----:B------:R-:W-:Y:S02]  /*35060*/  PRMT R9, R4, 0x7531, R5 ;  /* 0x0000753104097816 */ /* 0x000fe40000000005 */
[----:B------:R-:W-:Y:S02]  /*35070*/  LOP3.LUT R4, R18, R16, RZ, 0xfc, !PT ;  /* 0x0000001012047212 */ /* 0x000fe400078efcff */
[C-C-:B------:R-:W-:Y:S02]  /*35080*/  PRMT R10, R6.reuse, 0x6420, R7.reuse ;  /* 0x00006420060a7816 */ /* 0x140fe40000000007 */
[----:B------:R-:W-:Y:S01]  /*35090*/  PRMT R11, R6, 0x7531, R7 ;  /* 0x00007531060b7816 */ /* 0x000fe20000000007 */
[----:B------:R-:W-:Y:S01]  /*350a0*/  IMAD.IADD R4, R19, 0x1, R4 ;  /* 0x0000000113047824 */ /* 0x000fe200078e0204 */
[----:B------:R-:W-:-:S02]  /*350b0*/  LOP3.LUT R6, R15, R22, RZ, 0xfc, !PT ;  /* 0x000000160f067212 */ /* 0x000fc400078efcff */
[----:B------:R-:W-:Y:S02]  /*350c0*/  LOP3.LUT R15, R15, R16, RZ, 0xfc, !PT ;  /* 0x000000100f0f7212 */ /* 0x000fe400078efcff */
[----:B------:R-:W-:Y:S01]  /*350d0*/  IADD3 R21, R17, R6, RZ ;  /* 0x0000000611157210 */ /* 0x000fe20007ffe0ff */
[----:B------:R-:W-:Y:S01]  /*350e0*/  STSM.16.M88.4 [R4], R8 ;  /* 0x0000000804007844 */ /* 0x000fe20000000200 */
[----:B------:R-:W-:Y:S01]  /*350f0*/  LOP3.LUT R18, R18, R22, RZ, 0xfc, !PT ;  /* 0x0000001612127212 */ /* 0x000fe200078efcff */
[----:B------:R-:W-:Y:S02]  /*35100*/  IMAD.IADD R15, R19, 0x1, R15 ;  /* 0x00000001130f7824 */ /* 0x000fe400078e020f */
[----:B------:R-:W0:Y:S02]  /*35110*/  LDSM.16.MT88.4 R4, [R21+0xf200] ;  /* 0x00f200001504783b */ /* 0x000e240000004200 */
[----:B------:R-:W-:Y:S01]  /*35120*/  IMAD.IADD R18, R17, 0x1, R18 ;  /* 0x0000000111127824 */ /* 0x000fe200078e0212 */
[----:B0-----:R-:W-:-:S02]  /*35130*/  PRMT R8, R4, 0x6420, R5 ;  /* 0x0000642004087816 */ /* 0x001fc40000000005 */
[----:B------:R-:W-:Y:S01]  /*35140*/  PRMT R9, R4, 0x7531, R5 ;  /* 0x0000753104097816 */ /* 0x000fe20000000005 */
[----:B------:R-:W-:Y:S01]  /*35150*/  IMAD.IADD R5, R17, 0x1, R12 ;  /* 0x0000000111057824 */ /* 0x000fe200078e020c */
[C---:B------:R-:W-:Y:S01]  /*35160*/  PRMT R10, R6.reuse, 0x6420, R7 ;  /* 0x00006420060a7816 */ /* 0x040fe20000000007 */
[----:B------:R-:W-:Y:S01]  /*35170*/  IMAD.IADD R12, R19, 0x1, R3 ;  /* 0x00000001130c7824 */ /* 0x000fe200078e0203 */
[----:B------:R-:W-:Y:S01]  /*35180*/  PRMT R11, R6, 0x7531, R7 ;  /* 0x00007531060b7816 */ /* 0x000fe20000000007 */
[----:B------:R-:W-:-:S04]  /*35190*/  VIADD R3, R2, 0x3800 ;  /* 0x0000380002037836 */ /* 0x000fc80000000000 */
[----:B------:R0:W-:Y:S04]  /*351a0*/  STSM.16.M88.4 [R13], R8 ;  /* 0x000000080d007844 */ /* 0x0001e80000000200 */
[----:B------:R-:W2:Y:S01]  /*351b0*/  LDSM.16.MT88.4 R4, [R5+0xf200] ;  /* 0x00f200000504783b */ /* 0x000ea20000004200 */
[----:B0-----:R-:W-:Y:S02]  /*351c0*/  IADD3 R13, R2, 0x6000, RZ ;  /* 0x00006000020d7810 */ /* 0x001fe40007ffe0ff */
        /* <DEDUP_REMOVED lines=10> */
[C---:B------:R-:W-:Y:S02]  /*35270*/  VIADD R3, R2.reuse, 0x4000 ;  /* 0x0000400002037836 */ /* 0x040fe40000000000 */
[----:B0-----:R-:W-:Y:S01]  /*35280*/  VIADD R12, R2, 0x4800 ;  /* 0x00004800020c7836 */ /* 0x001fe20000000000 */
[C-C-:B--2---:R-:W-:Y:S02]  /*35290*/  PRMT R8, R4.reuse, 0x6420, R5.reuse ;  /* 0x0000642004087816 */ /* 0x144fe40000000005 */
        /* <DEDUP_REMOVED lines=24> */
[----:B------:R-:W-:Y:S01]  /*35420*/  IMAD.IADD R4, R19, 0x1, R4 ;  /* 0x0000000113047824 */ /* 0x000fe200078e0204 */
[----:B------:R-:W-:-:S04]  /*35430*/  IADD3 R6, R17, R6, RZ ;  /* 0x0000000611067210 */ /* 0x000fc80007ffe0ff */
        /* <DEDUP_REMOVED lines=51> */
.L_x_6943:
[----:B--2---:R2:W-:Y:S01]  /*35770*/  SYNCS.ARRIVE.TRANS64.A1T0 RZ, [R0+URZ+0x33450], RZ ;  /* 0x033450ff00ff79a7 */ /* 0x0045e2000810003f */
[----:B------:R-:W-:Y:S06]  /*35780*/  BAR.SYNC.DEFER_BLOCKING 0x2, 0x80 ;  /* 0x0082000000007b1d */ /* 0x000fec0000010000 */
[----:B------:R-:W-:Y:S05]  /*35790*/  @!P0 BRA `(.L_x_6944) ;  /* 0x0000000000048947 */ /* 0x000fea0003800000 */
[----:B------:R-:W-:Y:S01]  /*357a0*/  BPT.TRAP 0x1 ;  /* 0x000000040000795c */ /* 0x000fe20000300000 */
.L_x_6944:
[----:B0-----:R-:W3:Y:S01]  /*357b0*/  LDL R2, [R1+0x18] ;  /* 0x0000180001027983 */ /* 0x001ee20000100800 */
[----:B--2---:R-:W-:Y:S01]  /*357c0*/  VIADD R0, R0, 0x33480 ;  /* 0x0003348000007836 */ /* 0x004fe20000000000 */
[----:B------:R-:W-:-:S04]  /*357d0*/  IADD3 R32, R32, 0x1, RZ ;  /* 0x0000000120207810 */ /* 0x000fc80007ffe0ff */
[----:B------:R-:W-:-:S04]  /*357e0*/  ISETP.NE.AND P0, PT, R32, 0x2, PT ;  /* 0x000000022000780c */ /* 0x000fc80003f05270 */
[----:B------:R-:W-:Y:S02]  /*357f0*/  SEL R32, R32, RZ, P0 ;  /* 0x000000ff20207207 */ /* 0x000fe40000000000 */
[----:B---3--:R-:W-:-:S04]  /*35800*/  PRMT R0, R2, 0x654, R0 ;  /* 0x0000065402007816 */ /* 0x008fc80000000000 */
[----:B------:R0:W-:Y:S02]  /*35810*/  SYNCS.ARRIVE.TRANS64.RED.A1T0 RZ, [R0+URZ], RZ ;  /* 0x000000ff00ff79a7 */ /* 0x0001e4000810043f */
[----:B0-----:R-:W-:-:S04]  /*35820*/  SEL R0, RZ, 0x1, P0 ;  /* 0x00000001ff007807 */ /* 0x001fc80000000000 */
[----:B------:R-:W-:-:S07]  /*35830*/  LOP3.LUT R37, R37, R0, RZ, 0x3c, !PT ;  /* 0x0000000025257212 */ /* 0x000fce00078e3cff */
.L_x_6883:
        /* <DEDUP_REMOVED lines=10> */
[----:B-1----:R2:W3:Y:S01]  /*358e0*/  LDS.128 R24, [R17+0x334d0] ;  /* 0x0334d00011187984 */ /* 0x0024e20000000c00 */
[----:B------:R-:W-:Y:S06]  /*358f0*/  BAR.ARV 0x4, 0x180 ;  /* 0x0106000000007b1d */ /* 0x000fec0000002000 */
[----:B------:R-:W-:Y:S05]  /*35900*/  BRA `(.L_x_6946) ;  /* 0x0000000c00dc7947 */ /* 0x000fea0003800000 */
.L_x_6945:
        /* <DEDUP_REMOVED lines=9> */
[----:B------:R-:W2:Y:S01]  /*359a0*/  @!P1 LDC.64 R4, c[0x0][0xc78] ;  /* 0x00031e00ff049b82 */ /* 0x000ea20000000a00 */
[----:B0-----:R-:W-:-:S05]  /*359b0*/  @!P1 IMAD.WIDE R2, R9, 0x4, R2 ;  /* 0x0000000409029825 */ /* 0x001fca00078e0202 */
[----:B------:R2:W3:Y:S02]  /*359c0*/  @!P1 LDG.E R7, desc[UR54][R2.64] ;  /* 0x0000003602079981 */ /* 0x0004e4000c1e1900 */
[----:B--2---:R-:W-:-:S05]  /*359d0*/  @!P1 IMAD.WIDE R2, R9, 0x4, R4 ;  /* 0x0000000409029825 */ /* 0x004fca00078e0204 */
[----:B------:R-:W2:Y:S01]  /*359e0*/  @!P1 LDG.E R4, desc[UR54][R2.64] ;  /* 0x0000003602049981 */ /* 0x000ea2000c1e1900 */
[----:B-1----:R-:W-:Y:S01]  /*359f0*/  IMAD.MOV.U32 R25, RZ, RZ, RZ ;  /* 0x000000ffff197224 */ /* 0x002fe200078e00ff */
        /* <DEDUP_REMOVED lines=8> */
[----:B---3--:R-:W-:Y:S02]  /*35a80*/  @!P1 IMAD.MOV.U32 R25, RZ, RZ, R7 ;  /* 0x000000ffff199224 */ /* 0x008fe400078e0007 */
[----:B--2---:R-:W-:Y:S01]  /*35a90*/  @!P1 IMAD.MOV.U32 R5, RZ, RZ, R4 ;  /* 0x000000ffff059224 */ /* 0x004fe200078e0004 */
[----:B------:R-:W-:-:S03]  /*35aa0*/  ISETP.NE.AND P1, PT, R8, RZ, PT ;  /* 0x000000ff0800720c */ /* 0x000fc60003f25270 */
[----:B------:R-:W-:-:S05]  /*35ab0*/  IMAD R13, R5, R25, RZ ;  /* 0x00000019050d7224 */ /* 0x000fca00078e02ff */
        /* <DEDUP_REMOVED lines=16> */
.L_x_7241:
[----:B------:R-:W-:Y:S02]  /*35bc0*/  ULDC UR4, c[0x0][0xc38] ;  /* 0x00030e0000047ab9 */ /* 0x000fe40000000800 */
[----:B------:R-:W-:-:S04]  /*35bd0*/  IMAD.U32 R4, RZ, RZ, UR4 ;  /* 0x00000004ff047e24 */ /* 0x000fc8000f8e00ff */
[----:B-1----:R-:W-:-:S05]  /*35be0*/  IMAD R7, R14, R4, RZ ;  /* 0x000000040e077224 */ /* 0x002fca00078e02ff */
[----:B------:R-:W-:-:S04]  /*35bf0*/  IADD3 R6, R6, R7, RZ ;  /* 0x0000000706067210 */ /* 0x000fc80007ffe0ff */
[----:B------:R-:W-:-:S13]  /*35c00*/  ISETP.GT.AND P6, PT, R6, R0, PT ;  /* 0x000000000600720c */ /* 0x000fda0003fc4270 */
[----:B------:R-:W-:Y:S05]  /*35c10*/  @P6 BRA `(.L_x_6948) ;  /* 0x0000000000a46947 */ /* 0x000fea0003800000 */
.L_x_6951:
        /* <DEDUP_REMOVED lines=34> */
[----:B------:R0:W1:Y:S02]  /*35e40*/  SHFL.IDX PT, R14, R3, 0x1f, 0x1f ;  /* 0x03e01f00030e7f89 */ /* 0x00006400000e0000 */
.L_x_7249:
[----:B------:R-:W-:Y:S02]  /*35e50*/  ULDC UR4, c[0x0][0xc38] ;  /* 0x00030e0000047ab9 */ /* 0x000fe40000000800 */
[----:B------:R-:W-:-:S04]  /*35e60*/  IMAD.U32 R4, RZ, RZ, UR4 ;  /* 0x00000004ff047e24 */ /* 0x000fc8000f8e00ff */
[----:B-1----:R-:W-:-:S04]  /*35e70*/  IMAD R7, R14, R4, RZ ;  /* 0x000000040e077224 */ /* 0x002fc800078e02ff */
[----:B------:R-:W-:-:S05]  /*35e80*/  IMAD.IADD R6, R7, 0x1, R6 ;  /* 0x0000000107067824 */ /* 0x000fca00078e0206 */
[----:B------:R-:W-:-:S13]  /*35e90*/  ISETP.GT.AND P6, PT, R6, R0, PT ;  /* 0x000000000600720c */ /* 0x000fda0003fc4270 */
[----:B------:R-:W-:Y:S05]  /*35ea0*/  @!P6 BRA `(.L_x_6951) ;  /* 0xfffffffc005ce947 */ /* 0x000fea000383ffff */
.L_x_6948:
        /* <DEDUP_REMOVED lines=10> */
.L_x_7254:
[----:B------:R-:W-:-:S13]  /*35f50*/  ISETP.NE.AND P0, PT, R2, RZ, PT ;  /* 0x000000ff0200720c */ /* 0x000fda0003f05270 */
[----:B------:R-:W-:Y:S05]  /*35f60*/  @!P0 BRA `(.L_x_6953) ;  /* 0x0000000000108947 */ /* 0x000fea0003800000 */
[----:B------:R-:W-:Y:S01]  /*35f70*/  UMOV UR4, 0xffffffff ;  /* 0xffffffff00047882 */ /* 0x000fe20000000000 */
[----:B-1----:R-:W-:Y:S02]  /*35f80*/  IADD3 R12, R12, -0x1, RZ ;  /* 0xffffffff0c0c7810 */ /* 0x002fe40007ffe0ff */
[----:B------:R-:W-:Y:S05]  /*35f90*/  BRA.DIV UR4, `(.L_x_6954) ;  /* 0x00000086046c7947 */ /* 0x000fea000b800000 */
[----:B------:R4:W1:Y:S02]  /*35fa0*/  SHFL.IDX PT, R24, R3, R12, 0x1f ;  /* 0x00001f0c03187589 */ /* 0x00086400000e0000 */
.L_x_6953:
[----:B---3--:R-:W-:Y:S01]  /*35fb0*/  ISETP.NE.AND P0, PT, R5, 0x1, PT ;  /* 0x000000010500780c */ /* 0x008fe20003f05270 */
[----:B-1----:R-:W-:-:S04]  /*35fc0*/  IMAD R24, R24, R4, R7 ;  /* 0x0000000418187224 */ /* 0x002fc800078e0207 */
[----:B------:R-:W-:-:S08]  /*35fd0*/  IMAD.IADD R0, R0, 0x1, -R24 ;  /* 0x0000000100007824 */ /* 0x000fd000078e0a18 */
[----:B------:R-:W-:Y:S05]  /*35fe0*/  @!P0 BRA `(.L_x_6955) ;  /* 0x0000000000dc8947 */ /* 0x000fea0003800000 */
[----:B--2---:R-:W-:Y:S02]  /*35ff0*/  IABS R4, R25 ;  /* 0x0000001900047213 */ /* 0x004fe40000000000 */
[----:B------:R-:W-:Y:S02]  /*36000*/  IABS R6, R5 ;  /* 0x0000000500067213 */ /* 0x000fe40000000000 */
[----:B------:R-:W1:Y:S08]  /*36010*/  I2F.RP R7, R4 ;  /* 0x0000000400077306 */ /* 0x000e700000209400 */
[----:B------:R-:W2:Y:S08]  /*36020*/  I2F.RP R8, R6 ;  /* 0x0000000600087306 */ /* 0x000eb00000209400 */
[----:B-1----:R-:W1:Y:S08]  /*36030*/  MUFU.RCP R7, R7 ;  /* 0x0000000700077308 */ /* 0x002e700000001000 */
[----:B--2---:R-:W-:Y:S01]  /*36040*/  MUFU.RCP R8, R8 ;  /* 0x0000000800087308 */ /* 0x004fe20000001000 */
[----:B-1----:R-:W-:Y:S01]  /*36050*/  VIADD R2, R7, 0xffffffe ;  /* 0x0ffffffe07027836 */ /* 0x002fe20000000000 */
[----:B------:R-:W-:-:S06]  /*36060*/  IABS R7, R25 ;  /* 0x0000001900077213 */ /* 0x000fcc0000000000 */
[----:B0---4-:R0:W1:Y:S02]  /*36070*/  F2I.FTZ.U32.TRUNC.NTZ R3, R2 ;  /* 0x0000000200037305 */ /* 0x011064000021f000 */
[----:B0-----:R-:W-:Y:S02]  /*36080*/  IMAD.MOV.U32 R2, RZ, RZ, RZ ;  /* 0x000000ffff027224 */ /* 0x001fe400078e00ff */
[----:B-1----:R-:W-:-:S04]  /*36090*/  IMAD.MOV R9, RZ, RZ, -R3 ;  /* 0x000000ffff097224 */ /* 0x002fc800078e0a03 */
        /* <DEDUP_REMOVED lines=10> */
[----:B------:R-:W-:Y:S01]  /*36140*/  @!P1 IADD3 R9, R9, -R4, RZ ;  /* 0x8000000409099210 */ /* 0x000fe20007ffe0ff */
[----:B------:R-:W-:Y:S01]  /*36150*/  @!P1 VIADD R7, R7, 0x1 ;  /* 0x0000000107079836 */ /* 0x000fe20000000000 */
[----:B------:R-:W-:-:S02]  /*36160*/  ISETP.NE.AND P1, PT, R25, RZ, PT ;  /* 0x000000ff1900720c */ /* 0x000fc40003f25270 */
        /* <DEDUP_REMOVED lines=20> */
[----:B------:R-:W-:Y:S01]  /*362b0*/  ISETP.GE.U32.AND P0, PT, R3, R6, PT ;  /* 0x000000060300720c */ /* 0x000fe20003f06070 */
[----:B------:R-:W-:-:S04]  /*362c0*/  IMAD.MOV R3, RZ, RZ, -R7 ;  /* 0x000000ffff037224 */ /* 0x000fc800078e0a07 */
[----:B------:R-:W-:-:S08]  /*362d0*/  IMAD R3, R25, R3, R0 ;  /* 0x0000000319037224 */ /* 0x000fd000078e0200 */
[----:B------:R-:W-:-:S04]  /*362e0*/  @P0 VIADD R4, R4, 0x1 ;  /* 0x0000000104040836 */ /* 0x000fc80000000000 */
[----:B------:R-:W-:Y:S01]  /*362f0*/  @!P2 IMAD.MOV R4, RZ, RZ, -R4 ;  /* 0x000000ffff04a224 */ /* 0x000fe200078e0a04 */
[----:B------:R-:W-:-:S05]  /*36300*/  @!P1 LOP3.LUT R4, RZ, R5, RZ, 0x33, !PT ;  /* 0x00000005ff049212 */ /* 0x000fca00078e33ff */
[--C-:B------:R-:W-:Y:S02]  /*36310*/  IMAD.MOV R2, RZ, RZ, -R4.reuse ;  /* 0x000000ffff027224 */ /* 0x100fe400078e0a04 */
[C---:B------:R-:W-:Y:S02]  /*36320*/  IMAD R4, R5.reuse, 0x1000000, R4 ;  /* 0x0100000005047824 */ /* 0x040fe400078e0204 */
[----:B------:R-:W-:-:S05]  /*36330*/  IMAD R5, R5, R2, R7 ;  /* 0x0000000205057224 */ /* 0x000fca00078e0207 */
[----:B------:R-:W-:Y:S01]  /*36340*/  LEA R26, R5, R4, 0x10 ;  /* 0x00000004051a7211 */ /* 0x000fe200078e80ff */
[----:B------:R-:W-:Y:S06]  /*36350*/  BRA `(.L_x_6956) ;  /* 0x0000000000f07947 */ /* 0x000fec0003800000 */
.L_x_6955:
[----:B0---4-:R-:W0:Y:S02]  /*36360*/  LDC.64 R2, c[0x0][0xc90] ;  /* 0x00032400ff027b82 */ /* 0x011e240000000a00 */
[----:B0-----:R-:W-:-:S05]  /*36370*/  IMAD.WIDE R2, R27, 0x4, R2 ;  /* 0x000000041b027825 */ /* 0x001fca00078e0202 */
        /* <DEDUP_REMOVED lines=23> */
[----:B------:R-:W-:-:S06]  /*364f0*/  @P0 IADD3 R9, R9, 0x1, RZ ;  /* 0x0000000109090810 */ /* 0x000fcc0007ffe0ff */
        /* <DEDUP_REMOVED lines=19> */
[----:B------:R-:W-:Y:S01]  /*36630*/  IADD3 R5, RZ, -R5, RZ ;  /* 0x80000005ff057210 */ /* 0x000fe20007ffe0ff */
[----:B------:R-:W-:Y:S01]  /*36640*/  IMAD.HI.U32 R3, R3, R8, RZ ;  /* 0x0000000803037227 */ /* 0x000fe200078e00ff */
[----:B------:R-:W-:Y:S02]  /*36650*/  ISETP.GE.AND P2, PT, R2, RZ, PT ;  /* 0x000000ff0200720c */ /* 0x000fe40003f46270 */
[----:B------:R-:W-:Y:S01]  /*36660*/  IADD3 R0, R7, 0x1000000, R0 ;  /* 0x0100000007007810 */ /* 0x000fe20007ffe000 */
        /* <DEDUP_REMOVED lines=11> */
.L_x_6956:
[----:B------:R-:W-:-:S05]  /*36720*/  LOP3.LUT R0, RZ, R3, RZ, 0x33, !PT ;  /* 0x00000003ff007212 */ /* 0x000fca00078e33ff */
[----:B------:R-:W-:Y:S01]  /*36730*/  IMAD.IADD R25, R25, 0x1, R0 ;  /* 0x0000000119197824 */ /* 0x000fe200078e0200 */
[----:B------:R-:W-:Y:S06]  /*36740*/  BRA `(.L_x_6957) ;  /* 0x00000000001c7947 */ /* 0x000fec0003800000 */
.L_x_6949:
[----:B------:R-:W-:Y:S01]  /*36750*/  UMOV UR4, URZ ;  /* 0x0000003f00047c82 */ /* 0x000fe20008000000 */
[----:B------:R-:W-:Y:S01]  /*36760*/  UMOV UR5, URZ ;  /* 0x0000003f00057c82 */ /* 0x000fe20008000000 */
[----:B------:R-:W-:Y:S01]  /*36770*/  ULDC UR6, c[0x0][0xc3c] ;  /* 0x00030f0000067ab9 */ /* 0x000fe20000000800 */
[----:B------:R-:W-:Y:S01]  /*36780*/  MOV R24, R0 ;  /* 0x0000000000187202 */ /* 0x000fe20000000f00 */
[----:B------:R-:W-:Y:S02]  /*36790*/  IMAD.U32 R25, RZ, RZ, UR4 ;  /* 0x00000004ff197e24 */ /* 0x000fe4000f8e00ff */
[----:B------:R-:W-:Y:S02]  /*367a0*/  IMAD.U32 R26, RZ, RZ, UR5 ;  /* 0x00000005ff1a7e24 */ /* 0x000fe4000f8e00ff */
[----:B------:R-:W-:-:S07]  /*367b0*/  IMAD.U32 R27, RZ, RZ, UR6 ;  /* 0x00000006ff1b7e24 */ /* 0x000fce000f8e00ff */
.L_x_6957:
        /* <DEDUP_REMOVED lines=12> */
.L_x_6946:
[----:B------:R-:W-:Y:S02]  /*36880*/  ULDC UR4, c[0x0][0xc3c] ;  /* 0x00030f0000047ab9 */ /* 0x000fe40000000800 */
[----:B---3--:R-:W-:-:S13]  /*36890*/  ISETP.GE.AND P0, PT, R27, UR4, PT ;  /* 0x000000041b007c0c */ /* 0x008fda000bf06270 */
[----:B------:R-:W-:Y:S05]  /*368a0*/  @!P0 BRA `(.L_x_6958) ;  /* 0xffffff7800688947 */ /* 0x000fea000383ffff */
[----:B------:R-:W-:Y:S05]  /*368b0*/  BSYNC B7 ;  /* 0x0000000000077941 */ /* 0x000fea0003800000 */
.L_x_6834:
        /* <DEDUP_REMOVED lines=12> */
.L_x_7257:
[----:B------:R-:W-:Y:S05]  /*36980*/  BSYNC B0 ;  /* 0x0000000000007941 */ /* 0x000fea0003800000 */
.L_x_6959:
[----:B------:R-:W-:-:S03]  /*36990*/  UMOV UR4, 0xffffffff ;  /* 0xffffffff00047882 */ /* 0x000fc60000000000 */
[----:B------:R-:W-:Y:S05]  /*369a0*/  BRA.DIV UR4, `(.L_x_6961) ;  /* 0x0000007e04247947 */ /* 0x000fea000b800000 */
[----:B0-----:R-:W0:Y:S02]  /*369b0*/  S2R R0, SR_TID.X ;  /* 0x0000000000007919 */ /* 0x001e240000002100 */
[----:B0-----:R-:W-:-:S04]  /*369c0*/  SHF.R.U32.HI R0, RZ, 0x5, R0 ;  /* 0x00000005ff007819 */ /* 0x001fc80000011600 */
[----:B------:R-:W-:-:S05]  /*369d0*/  LOP3.LUT R0, R0, 0x3, RZ, 0xc0, !PT ;  /* 0x0000000300007812 */ /* 0x000fca00078ec0ff */
[----:B------:R0:W1:Y:S02]  /*369e0*/  SHFL.IDX PT, R14, R0, RZ, 0x1f ;  /* 0x00001fff000e7589 */ /* 0x00006400000e0000 */
.L_x_7260:
[----:B-1----:R-:W-:-:S13]  /*369f0*/  ISETP.NE.AND P0, PT, R14, RZ, PT ;  /* 0x000000ff0e00720c */ /* 0x002fda0003f05270 */
[----:B------:R-:W-:Y:S05]  /*36a00*/  @P0 BRA `(.L_x_6600) ;  /* 0x0000000000a80947 */ /* 0x000fea0003800000 */
[----:B------:R-:W-:-:S03]  /*36a10*/  UMOV UR4, 0xffffffff ;  /* 0xffffffff00047882 */ /* 0x000fc60000000000 */
[----:B------:R-:W-:Y:S05]  /*36a20*/  BRA.DIV UR4, `(.L_x_6962) ;  /* 0x0000007e04387947 */ /* 0x000fea000b800000 */
[----:B------:R-:W-:-:S13]  /*36a30*/  ELECT P6, URZ, PT ;  /* 0x00000000003f782f */ /* 0x000fda00038c0000 */
.L_x_7263:
[----:B------:R-:W-:Y:S05]  /*36a40*/  @!P6 BRA `(.L_x_6600) ;  /* 0x000000000098e947 */ /* 0x000fea0003800000 */
[----:B------:R-:W-:-:S06]  /*36a50*/  ULOP3.LUT UR4, UR36, 0x2, URZ, 0xfc, !UPT ;  /* 0x0000000224047892 */ /* 0x000fcc000f8efc3f */
[----:B0-----:R-:W-:-:S05]  /*36a60*/  IMAD.U32 R0, RZ, RZ, UR4 ;  /* 0x00000004ff007e24 */ /* 0x001fca000f8e00ff */
[----:B------:R-:W-:-:S13]  /*36a70*/  ISETP.NE.AND P0, PT, R0, 0x3, PT ;  /* 0x000000030000780c */ /* 0x000fda0003f05270 */
[----:B------:R-:W-:Y:S05]  /*36a80*/  @!P0 BRA `(.L_x_6963) ;  /* 0x0000000000048947 */ /* 0x000fea0003800000 */
[----:B------:R-:W-:Y:S01]  /*36a90*/  BPT.TRAP 0x1 ;  /* 0x000000040000795c */ /* 0x000fe20000300000 */
.L_x_6963:
[C---:B------:R-:W-:Y:S01]  /*36aa0*/  LEA R3, R32.reuse, R5, 0x3 ;  /* 0x0000000520037211 */ /* 0x040fe200078e18ff */
[----:B------:R-:W-:Y:S01]  /*36ab0*/  VIADD R32, R32, 0x1 ;  /* 0x0000000120207836 */ /* 0x000fe20000000000 */
[----:B------:R-:W-:-:S04]  /*36ac0*/  SHF.L.U32 R2, R37, 0x1f, RZ ;  /* 0x0000001f25027819 */ /* 0x000fc800000006ff */
[----:B------:R-:W0:Y:S01]  /*36ad0*/  SYNCS.PHASECHK.TRANS64.TRYWAIT P1, [R3+URZ+0x33440], R2 ;  /* 0x03344002030075a7 */ /* 0x000e22000802017f */
[----:B------:R-:W-:-:S04]  /*36ae0*/  ISETP.NE.AND P2, PT, R32, 0x2, PT ;  /* 0x000000022000780c */ /* 0x000fc80003f45270 */
[----:B------:R-:W-:Y:S01]  /*36af0*/  SEL R0, RZ, 0x1, P2 ;  /* 0x00000001ff007807 */ /* 0x000fe20001000000 */
[----:B0-----:R-:W-:Y:S08]  /*36b00*/  @!P1 BRA `(.L_x_6964) ;  /* 0x0000007c00209947 */ /* 0x001ff00003800000 */
.L_x_7264:
[----:B------:R-:W-:Y:S02]  /*36b10*/  SEL R32, R32, RZ, P2 ;  /* 0x000000ff20207207 */ /* 0x000fe40001000000 */
[----:B------:R-:W-:Y:S01]  /*36b20*/  LOP3.LUT R0, R37, R0, RZ, 0x3c, !PT ;  /* 0x0000000025007212 */ /* 0x000fe200078e3cff */
[----:B------:R-:W-:Y:S06]  /*36b30*/  @!P0 BRA `(.L_x_6965) ;  /* 0x0000000000048947 */ /* 0x000fec0003800000 */
[----:B------:R-:W-:Y:S01]  /*36b40*/  BPT.TRAP 0x1 ;  /* 0x000000040000795c */ /* 0x000fe20000300000 */
.L_x_6965:
[----:B------:R-:W-:Y:S01]  /*36b50*/  IMAD R5, R32, 0x8, R5 ;  /* 0x0000000820057824 */ /* 0x000fe200078e0205 */
[----:B------:R-:W-:-:S04]  /*36b60*/  SHF.L.U32 R0, R0, 0x1f, RZ ;  /* 0x0000001f00007819 */ /* 0x000fc800000006ff */
[----:B------:R-:W1:Y:S02]  /*36b70*/  SYNCS.PHASECHK.TRANS64.TRYWAIT P1, [R5+URZ+0x33440], R0 ;  /* 0x03344000050075a7 */ /* 0x000e64000802017f */
[----:B-1----:R-:W-:Y:S05]  /*36b80*/  @!P1 BRA `(.L_x_6966) ;  /* 0x0000007c00149947 */ /* 0x002fea0003800000 */
.L_x_7265:
[----:B------:R-:W-:Y:S05]  /*36b90*/  @!P0 BRA `(.L_x_6967) ;  /* 0x0000000000048947 */ /* 0x000fea0003800000 */
[----:B------:R-:W-:Y:S01]  /*36ba0*/  BPT.TRAP 0x1 ;  /* 0x000000040000795c */ /* 0x000fe20000300000 */
.L_x_6967:
[----:B------:R-:W2:Y:S02]  /*36bb0*/  SYNCS.PHASECHK.TRANS64.TRYWAIT P1, [R3+URZ+0x33460], R2 ;  /* 0x03346002030075a7 */ /* 0x000ea4000802017f */
[----:B--2---:R-:W-:Y:S05]  /*36bc0*/  @!P1 BRA `(.L_x_6968) ;  /* 0x0000007c00189947 */ /* 0x004fea0003800000 */
.L_x_7266:
[----:B------:R-:W-:Y:S05]  /*36bd0*/  @!P0 BRA `(.L_x_6969) ;  /* 0x0000000000048947 */ /* 0x000fea0003800000 */
[----:B------:R-:W-:Y:S01]  /*36be0*/  BPT.TRAP 0x1 ;  /* 0x000000040000795c */ /* 0x000fe20000300000 */
.L_x_6969:
[----:B------:R-:W3:Y:S02]  /*36bf0*/  SYNCS.PHASECHK.TRANS64.TRYWAIT P1, [R5+URZ+0x33460], R0 ;  /* 0x03346000050075a7 */ /* 0x000ee4000802017f */
[----:B---3--:R-:W-:Y:S05]  /*36c00*/  @!P1 BRA `(.L_x_6970) ;  /* 0x0000007c001c9947 */ /* 0x008fea0003800000 */
.L_x_7267:
[----:B------:R-:W-:Y:S05]  /*36c10*/  @!P0 BRA `(.L_x_6971) ;  /* 0x0000000000048947 */ /* 0x000fea0003800000 */
[----:B------:R-:W-:Y:S01]  /*36c20*/  BPT.TRAP 0x1 ;  /* 0x000000040000795c */ /* 0x000fe20000300000 */
.L_x_6971:
[----:B------:R-:W4:Y:S02]  /*36c30*/  SYNCS.PHASECHK.TRANS64.TRYWAIT P1, [R3+URZ+0x33480], R2 ;  /* 0x03348002030075a7 */ /* 0x000f24000802017f */
[----:B----4-:R-:W-:Y:S05]  /*36c40*/  @!P1 BRA `(.L_x_6972) ;  /* 0x0000007c00209947 */ /* 0x010fea0003800000 */
.L_x_7268:
[----:B------:R-:W-:Y:S05]  /*36c50*/  @!P0 BRA `(.L_x_6973) ;  /* 0x0000000000048947 */ /* 0x000fea0003800000 */
[----:B------:R-:W-:Y:S01]  /*36c60*/  BPT.TRAP 0x1 ;  /* 0x000000040000795c */ /* 0x000fe20000300000 */
.L_x_6973:
[----:B------:R0:W0:Y:S02]  /*36c70*/  SYNCS.PHASECHK.TRANS64.TRYWAIT P0, [R5+URZ+0x33480], R0 ;  /* 0x03348000050075a7 */ /* 0x000024000800017f */
[----:B0-----:R-:W-:Y:S05]  /*36c80*/  @!P0 NANOSLEEP.SYNCS 0x989680 ;  /* 0x009896800000895d */ /* 0x001fea0003900000 */
[----:B------:R-:W0:Y:S02]  /*36c90*/  @!P0 SYNCS.PHASECHK.TRANS64 P0, [R5+URZ+0x33480], R0 ;  /* 0x03348000050085a7 */ /* 0x000e24000800007f */
[----:B0-----:R-:W-:Y:S05]  /*36ca0*/  @!P0 BRA `(.L_x_6973) ;  /* 0xfffffffc00f08947 */ /* 0x001fea000383ffff */
.L_x_6600:
[----:B------:R-:W-:Y:S05]  /*36cb0*/  BSYNC B8 ;  /* 0x0000000000087941 */ /* 0x000fea0003800000 */
.L_x_6597:
[----:B------:R-:W-:Y:S05]  /*36cc0*/  EXIT ;  /* 0x000000000000794d */ /* 0x000fea0003800000 */
.L_x_6620:
[----:B-1----:R1:W2:Y:S02]  /*36cd0*/  SYNCS.PHASECHK.TRANS64.TRYWAIT P5, [R93+URZ+0x33490], R94 ;  /* 0x0334905e5d0075a7 */ /* 0x0022a400080a017f */
[----:B--2---:R-:W-:Y:S05]  /*36ce0*/  @!P5 NANOSLEEP.SYNCS 0x989680 ;  /* 0x009896800000d95d */ /* 0x004fea0003900000 */
[----:B------:R-:W2:Y:S02]  /*36cf0*/  @!P5 SYNCS.PHASECHK.TRANS64 P5, [R93+URZ+0x33490], R94 ;  /* 0x0334905e5d00d5a7 */ /* 0x000ea400080a007f */
[----:B--2---:R-:W-:Y:S05]  /*36d00*/  @!P5 BRA `(.L_x_6620) ;  /* 0xfffffffc00f0d947 */ /* 0x004fea000383ffff */
[----:B------:R-:W-:Y:S05]  /*36d10*/  BRA `(.L_x_6974) ;  /* 0xfffffcd000947947 */ /* 0x000fea000383ffff */
.L_x_6621:
        /* <DEDUP_REMOVED lines=8> */
.L_x_6976:
[----:B------:R-:W-:Y:S05]  /*36da0*/  BSYNC B1 ;  /* 0x0000000000017941 */ /* 0x000fea0003800000 */
.L_x_6975:
        /* <DEDUP_REMOVED lines=8> */
.L_x_6977:
[----:B------:R-:W-:Y:S01]  /*36e30*/  IMAD.MOV.U32 R11, RZ, RZ, R14 ;  /* 0x000000ffff0b7224 */ /* 0x000fe200078e000e */
[----:B------:R-:W-:Y:S06]  /*36e40*/  BRA `(.L_x_6978) ;  /* 0xfffffcd0005c7947 */ /* 0x000fec000383ffff */
.L_x_6646:
        /* <DEDUP_REMOVED lines=8> */
.L_x_6980:
[----:B------:R-:W-:Y:S05]  /*36ed0*/  BSYNC B1 ;  /* 0x0000000000017941 */ /* 0x000fea0003800000 */
.L_x_6979:
        /* <DEDUP_REMOVED lines=8> */
.L_x_6981:
[----:B------:R-:W-:Y:S01]  /*36f60*/  IMAD.MOV.U32 R120, RZ, RZ, R14 ;  /* 0x000000ffff787224 */ /* 0x000fe200078e000e */
[----:B------:R-:W-:Y:S06]  /*36f70*/  BRA `(.L_x_6982) ;  /* 0xfffffcfc00b47947 */ /* 0x000fec000383ffff */
.L_x_6676:
[----:B-1----:R1:W2:Y:S02]  /*36f80*/  SYNCS.PHASECHK.TRANS64.TRYWAIT P5, [R93+URZ+0x33490], R94 ;  /* 0x0334905e5d0075a7 */ /* 0x0022a400080a017f */
[----:B--2---:R-:W-:Y:S05]  /*36f90*/  @!P5 NANOSLEEP.SYNCS 0x989680 ;  /* 0x009896800000d95d */ /* 0x004fea0003900000 */
[----:B------:R-:W2:Y:S02]  /*36fa0*/  @!P5 SYNCS.PHASECHK.TRANS64 P5, [R93+URZ+0x33490], R94 ;  /* 0x0334905e5d00d5a7 */ /* 0x000ea400080a007f */
[----:B--2---:R-:W-:Y:S05]  /*36fb0*/  @!P5 BRA `(.L_x_6676) ;  /* 0xfffffffc00f0d947 */ /* 0x004fea000383ffff */
[----:B------:R-:W-:Y:S05]  /*36fc0*/  BRA `(.L_x_6983) ;  /* 0xfffffd34001c7947 */ /* 0x000fea000383ffff */
.L_x_6677:
        /* <DEDUP_REMOVED lines=8> */
.L_x_6985:
[----:B------:R-:W-:Y:S05]  /*37050*/  BSYNC B1 ;  /* 0x0000000000017941 */ /* 0x000fea0003800000 */
.L_x_6984:
        /* <DEDUP_REMOVED lines=8> */
.L_x_6986:
[----:B------:R-:W-:Y:S01]  /*370e0*/  IMAD.MOV.U32 R11, RZ, RZ, R14 ;  /* 0x000000ffff0b7224 */ /* 0x000fe200078e000e */
[----:B------:R-:W-:Y:S06]  /*370f0*/  BRA `(.L_x_6987) ;  /* 0xfffffd3000ec7947 */ /* 0x000fec000383ffff */
.L_x_6690:
[----:B------:R-:W-:Y:S01]  /*37100*/  BSSY B1, `(.L_x_6988) ;  /* 0x0000008000017945 */ /* 0x000fe20003800000 */
[----:B0-2---:R-:W-:Y:S01]  /*37110*/  IMAD.MOV.U32 R13, RZ, RZ, R119 ;  /* 0x000000ffff0d7224 */ /* 0x005fe200078e0077 */
[----:B----4-:R-:W-:Y:S01]  /*37120*/  MOV R11, 0x1e1f ;  /* 0x00001e1f000b7802 */ /* 0x010fe20000000f00 */
[----:B------:R-:W-:Y:S02]  /*37130*/  IMAD.MOV.U32 R12, RZ, RZ, 0x1 ;  /* 0x00000001ff0c7424 */ /* 0x000fe400078e00ff */
[----:B------:R-:W-:-:S07]  /*37140*/  IMAD.MOV.U32 R15, RZ, RZ, -0x1 ;  /* 0xffffffffff0f7424 */ /* 0x000fce00078e00ff */
[----:B-1-3--:R-:W-:Y:S05]  /*37150*/  WARPSYNC.COLLECTIVE R15, `(.L_x_6989) ;  /* 0x000000000f087348 */ /* 0x00afea0003c00000 */
[----:B------:R0:W2:Y:S02]  /*37160*/  SHFL.IDX P6, R14, R13, R12, R11 ;  /* 0x0000000c0d0e7389 */ /* 0x0000a400000c000b */
[----:B0123--:R-:W-:Y:S01]  /*37170*/  ENDCOLLECTIVE ;  /* 0x000000000000791b */ /* 0x00ffe20003800000 */
.L_x_6989:
[----:B------:R-:W-:Y:S05]  /*37180*/  BSYNC B1 ;  /* 0x0000000000017941 */ /* 0x000fea0003800000 */
.L_x_6988:
        /* <DEDUP_REMOVED lines=8> */
.L_x_6990:
[----:B------:R-:W-:Y:S01]  /*37210*/  MOV R120, R14 ;  /* 0x0000000e00787202 */ /* 0x000fe20000000f00 */
[----:B------:R-:W-:Y:S06]  /*37220*/  BRA `(.L_x_6991) ;  /* 0xfffffd6000ec7947 */ /* 0x000fec000383ffff */
.L_x_6703:
[----:B0-----:R0:W1:Y:S02]  /*37230*/  SYNCS.PHASECHK.TRANS64.TRYWAIT P3, [R93+URZ+0x33490], R94 ;  /* 0x0334905e5d0075a7 */ /* 0x001064000806017f */
[----:B-1----:R-:W-:Y:S05]  /*37240*/  @!P3 NANOSLEEP.SYNCS 0x989680 ;  /* 0x009896800000b95d */ /* 0x002fea0003900000 */
[----:B------:R-:W1:Y:S02]  /*37250*/  @!P3 SYNCS.PHASECHK.TRANS64 P3, [R93+URZ+0x33490], R94 ;  /* 0x0334905e5d00b5a7 */ /* 0x000e64000806007f */
[----:B-1----:R-:W-:Y:S05]  /*37260*/  @!P3 BRA `(.L_x_6703) ;  /* 0xfffffffc00f0b947 */ /* 0x002fea000383ffff */
[----:B------:R-:W-:Y:S05]  /*37270*/  BRA `(.L_x_6992) ;  /* 0xfffffd9000e47947 */ /* 0x000fea000383ffff */
.L_x_6704:
        /* <DEDUP_REMOVED lines=8> */
.L_x_6994:
[----:B------:R-:W-:Y:S05]  /*37300*/  BSYNC B1 ;  /* 0x0000000000017941 */ /* 0x000fea0003800000 */
.L_x_6993:
        /* <DEDUP_REMOVED lines=8> */
.L_x_6995:
[----:B------:R-:W-:Y:S01]  /*37390*/  IMAD.MOV.U32 R45, RZ, RZ, R14 ;  /* 0x000000ffff2d7224 */ /* 0x000fe200078e000e */
[----:B------:R-:W-:Y:S06]  /*373a0*/  BRA `(.L_x_6996) ;  /* 0xfffffd9400147947 */ /* 0x000fec000383ffff */
.L_x_6707:
        /* <DEDUP_REMOVED lines=8> */
.L_x_6998:
[----:B------:R-:W-:Y:S05]  /*37430*/  BSYNC B1 ;  /* 0x0000000000017941 */ /* 0x000fea0003800000 */
.L_x_6997:
        /* <DEDUP_REMOVED lines=8> */
.L_x_6999:
[----:B------:R-:W-:Y:S01]  /*374c0*/  IMAD.MOV.U32 R45, RZ, RZ, R14 ;  /* 0x000000ffff2d7224 */ /* 0x000fe200078e000e */
[----:B------:R-:W-:Y:S06]  /*374d0*/  BRA `(.L_x_7000) ;  /* 0xfffffd9400747947 */ /* 0x000fec000383ffff */
.L_x_6711:
[----:B------:R0:W0:Y:S02]  /*374e0*/  SYNCS.PHASECHK.TRANS64.TRYWAIT P2, [R93+URZ+0x334b0], R94 ;  /* 0x0334b05e5d0075a7 */ /* 0x000024000804017f */
[----:B0-----:R-:W-:Y:S05]  /*374f0*/  @!P2 NANOSLEEP.SYNCS 0x989680 ;  /* 0x009896800000a95d */ /* 0x001fea0003900000 */
[----:B------:R-:W0:Y:S02]  /*37500*/  @!P2 SYNCS.PHASECHK.TRANS64 P2, [R93+URZ+0x334b0], R94 ;  /* 0x0334b05e5d00a5a7 */ /* 0x000e24000804007f */
[----:B0-----:R-:W-:Y:S05]  /*37510*/  @!P2 BRA `(.L_x_6711) ;  /* 0xfffffffc00f0a947 */ /* 0x001fea000383ffff */
[----:B------:R-:W-:Y:S05]  /*37520*/  BRA `(.L_x_7001) ;  /* 0xfffffd9800507947 */ /* 0x000fea000383ffff */
.L_x_6721:
[----:B------:R-:W-:Y:S01]  /*37530*/  BSSY B0, `(.L_x_7002) ;  /* 0x0000007000007945 */ /* 0x000fe20003800000 */
[----:B------:R-:W-:Y:S01]  /*37540*/  MOV R12, RZ ;  /* 0x000000ff000c7202 */ /* 0x000fe20000000f00 */
[----:B------:R-:W-:Y:S02]  /*37550*/  IMAD.MOV.U32 R11, RZ, RZ, 0x1f ;  /* 0x0000001fff0b7424 */ /* 0x000fe400078e00ff */
[----:B------:R-:W-:-:S07]  /*37560*/  IMAD.MOV.U32 R15, RZ, RZ, -0x1 ;  /* 0xffffffffff0f7424 */ /* 0x000fce00078e00ff */
[----:B------:R-:W-:Y:S05]  /*37570*/  WARPSYNC.COLLECTIVE R15, `(.L_x_7003) ;  /* 0x000000000f087348 */ /* 0x000fea0003c00000 */
[----:B------:R0:W1:Y:S02]  /*37580*/  SHFL.IDX P6, R14, R13, R12, R11 ;  /* 0x0000000c0d0e7389 */ /* 0x00006400000c000b */
[----:B01----:R-:W-:Y:S01]  /*37590*/  ENDCOLLECTIVE ;  /* 0x000000000000791b */ /* 0x003fe20003800000 */
.L_x_7003:
[----:B------:R-:W-:Y:S05]  /*375a0*/  BSYNC B0 ;  /* 0x0000000000007941 */ /* 0x000fea0003800000 */
.L_x_7002:
[----:B------:R0:W-:Y:S01]  /*375b0*/  STL [R1+0x2c], R14 ;  /* 0x00002c0e01007387 */ /* 0x0001e20000100800 */
[----:B------:R-:W-:Y:S05]  /*375c0*/  BRA `(.L_x_7004) ;  /* 0xfffffda800147947 */ /* 0x000fea000383ffff */
.L_x_6731:
[----:B------:R-:W-:Y:S01]  /*375d0*/  BSSY B1, `(.L_x_7005) ;  /* 0x0000007000017945 */ /* 0x000fe20003800000 */
[----:B------:R-:W-:Y:S02]  /*375e0*/  IMAD.MOV.U32 R12, RZ, RZ, RZ ;  /* 0x000000ffff0c7224 */ /* 0x000fe400078e00ff */
[----:B------:R-:W-:Y:S02]  /*375f0*/  IMAD.MOV.U32 R11, RZ, RZ, 0x1e1f ;  /* 0x00001e1fff0b7424 */ /* 0x000fe400078e00ff */
[----:B------:R-:W-:-:S07]  /*37600*/  IMAD.MOV.U32 R15, RZ, RZ, -0x1 ;  /* 0xffffffffff0f7424 */ /* 0x000fce00078e00ff */
[----:B0-----:R-:W-:Y:S05]  /*37610*/  WARPSYNC.COLLECTIVE R15, `(.L_x_7006) ;  /* 0x000000000f087348 */ /* 0x001fea0003c00000 */
[----:B0-----:R0:W1:Y:S02]  /*37620*/  SHFL.IDX P6, R14, R13, R12, R11 ;  /* 0x0000000c0d0e7389 */ /* 0x00106400000c000b */
[----:B01----:R-:W-:Y:S01]  /*37630*/  ENDCOLLECTIVE ;  /* 0x000000000000791b */ /* 0x003fe20003800000 */
.L_x_7006:
[----:B------:R-:W-:Y:S05]  /*37640*/  BSYNC B1 ;  /* 0x0000000000017941 */ /* 0x000fea0003800000 */
.L_x_7005:
        /* <DEDUP_REMOVED lines=8> */
.L_x_7007:
[----:B------:R-:W-:Y:S02]  /*376d0*/  IMAD.MOV.U32 R13, RZ, RZ, R3 ;  /* 0x000000ffff0d7224 */ /* 0x000fe400078e0003 */
[----:B------:R-:W-:-:S07]  /*376e0*/  IMAD.MOV.U32 R7, RZ, RZ, R14 ;  /* 0x000000ffff077224 */ /* 0x000fce00078e000e */
[----:B------:R-:W-:Y:S05]  /*376f0*/  WARPSYNC.COLLECTIVE R15, `(.L_x_7008) ;  /* 0x000000000f087348 */ /* 0x000fea0003c00000 */
[----:B------:R0:W1:Y:S02]  /*37700*/  SHFL.IDX P6, R14, R13, R12, R11 ;  /* 0x0000000c0d0e7389 */ /* 0x00006400000c000b */
[----:B01----:R-:W-:Y:S01]  /*37710*/  ENDCOLLECTIVE ;  /* 0x000000000000791b */ /* 0x003fe20003800000 */
.L_x_7008:
[----:B------:R-:W-:Y:S01]  /*37720*/  MOV R13, R39 ;  /* 0x00000027000d7202 */ /* 0x000fe20000000f00 */
[----:B------:R-:W-:-:S07]  /*37730*/  IMAD.MOV.U32 R3, RZ, RZ, R14 ;  /* 0x000000ffff037224 */ /* 0x000fce00078e000e */
[----:B------:R-:W-:Y:S05]  /*37740*/  WARPSYNC.COLLECTIVE R15, `(.L_x_7009) ;  /* 0x000000000f087348 */ /* 0x000fea0003c00000 */
[----:B------:R0:W1:Y:S02]  /*37750*/  SHFL.IDX P6, R14, R13, R12, R11 ;  /* 0x0000000c0d0e7389 */ /* 0x00006400000c000b */
[----:B01----:R-:W-:Y:S01]  /*37760*/  ENDCOLLECTIVE ;  /* 0x000000000000791b */ /* 0x003fe20003800000 */
.L_x_7009:
[----:B------:R-:W-:Y:S01]  /*37770*/  IMAD.MOV.U32 R39, RZ, RZ, R14 ;  /* 0x000000ffff277224 */ /* 0x000fe200078e000e */
[----:B------:R-:W-:Y:S06]  /*37780*/  BRA `(.L_x_7010) ;  /* 0xfffffdb000087947 */ /* 0x000fec000383ffff */
.L_x_6735:
[----:B-1----:R1:W2:Y:S02]  /*37790*/  SYNCS.PHASECHK.TRANS64.TRYWAIT P0, [R18+URZ+0x33400], R3 ;  /* 0x03340003120075a7 */ /* 0x0022a4000800017f */
[----:B--2---:R-:W-:Y:S05]  /*377a0*/  @!P0 NANOSLEEP.SYNCS 0x989680 ;  /* 0x009896800000895d */ /* 0x004fea0003900000 */
[----:B------:R-:W2:Y:S02]  /*377b0*/  @!P0 SYNCS.PHASECHK.TRANS64 P0, [R18+URZ+0x33400], R3 ;  /* 0x03340003120085a7 */ /* 0x000ea4000800007f */
[----:B--2---:R-:W-:Y:S05]  /*377c0*/  @!P0 BRA `(.L_x_6735) ;  /* 0xfffffffc00f08947 */ /* 0x004fea000383ffff */
[----:B------:R-:W-:Y:S05]  /*377d0*/  BRA `(.L_x_7011) ;  /* 0xfffffdb4006c7947 */ /* 0x000fea000383ffff */
.L_x_6747:
[----:B------:R-:W-:Y:S01]  /*377e0*/  BSSY B1, `(.L_x_7012) ;  /* 0x0000007000017945 */ /* 0x000fe20003800000 */
[----:B------:R-:W-:Y:S02]  /*377f0*/  IMAD.MOV.U32 R12, RZ, RZ, RZ ;  /* 0x000000ffff0c7224 */ /* 0x000fe400078e00ff */
[----:B------:R-:W-:Y:S02]  /*37800*/  IMAD.MOV.U32 R11, RZ, RZ, 0x1e1f ;  /* 0x00001e1fff0b7424 */ /* 0x000fe400078e00ff */
[----:B------:R-:W-:-:S07]  /*37810*/  IMAD.MOV.U32 R15, RZ, RZ, -0x1 ;  /* 0xffffffffff0f7424 */ /* 0x000fce00078e00ff */
[----:B0-----:R-:W-:Y:S05]  /*37820*/  WARPSYNC.COLLECTIVE R15, `(.L_x_7013) ;  /* 0x000000000f087348 */ /* 0x001fea0003c00000 */
[----:B0-----:R0:W1:Y:S02]  /*37830*/  SHFL.IDX P6, R14, R13, R12, R11 ;  /* 0x0000000c0d0e7389 */ /* 0x00106400000c000b */
[----:B01----:R-:W-:Y:S01]  /*37840*/  ENDCOLLECTIVE ;  /* 0x000000000000791b */ /* 0x003fe20003800000 */
.L_x_7013:
[----:B------:R-:W-:Y:S05]  /*37850*/  BSYNC B1 ;  /* 0x0000000000017941 */ /* 0x000fea0003800000 */
.L_x_7012:
        /* <DEDUP_REMOVED lines=8> */
.L_x_7014:
[----:B------:R-:W-:Y:S02]  /*378e0*/  IMAD.MOV.U32 R13, RZ, RZ, R45 ;  /* 0x000000ffff0d7224 */ /* 0x000fe400078e002d */
[----:B------:R-:W-:-:S07]  /*378f0*/  IMAD.MOV.U32 R37, RZ, RZ, R14 ;  /* 0x000000ffff257224 */ /* 0x000fce00078e000e */
[----:B------:R-:W-:Y:S05]  /*37900*/  WARPSYNC.COLLECTIVE R15, `(.L_x_7015) ;  /* 0x000000000f087348 */ /* 0x000fea0003c00000 */
[----:B------:R0:W1:Y:S02]  /*37910*/  SHFL.IDX P6, R14, R13, R12, R11 ;  /* 0x0000000c0d0e7389 */ /* 0x00006400000c000b */
[----:B01----:R-:W-:Y:S01]  /*37920*/  ENDCOLLECTIVE ;  /* 0x000000000000791b */ /* 0x003fe20003800000 */
.L_x_7015:
[----:B------:R-:W-:Y:S02]  /*37930*/  IMAD.MOV.U32 R13, RZ, RZ, R47 ;  /* 0x000000ffff0d7224 */ /* 0x000fe400078e002f */
[----:B------:R-:W-:-:S07]  /*37940*/  IMAD.MOV.U32 R45, RZ, RZ, R14 ;  /* 0x000000ffff2d7224 */ /* 0x000fce00078e000e */
[----:B------:R-:W-:Y:S05]  /*37950*/  WARPSYNC.COLLECTIVE R15, `(.L_x_7016) ;  /* 0x000000000f087348 */ /* 0x000fea0003c00000 */
[----:B------:R0:W1:Y:S02]  /*37960*/  SHFL.IDX P6, R14, R13, R12, R11 ;  /* 0x0000000c0d0e7389 */ /* 0x00006400000c000b */
[----:B01----:R-:W-:Y:S01]  /*37970*/  ENDCOLLECTIVE ;  /* 0x000000000000791b */ /* 0x003fe20003800000 */
.L_x_7016:
[----:B------:R-:W-:Y:S01]  /*37980*/  MOV R47, R14 ;  /* 0x0000000e002f7202 */ /* 0x000fe20000000f00 */
[----:B------:R-:W-:Y:S06]  /*37990*/  BRA `(.L_x_7017) ;  /* 0xfffffde400647947 */ /* 0x000fec000383ffff */
.L_x_6751:
[----:B0-----:R0:W1:Y:S02]  /*379a0*/  SYNCS.PHASECHK.TRANS64.TRYWAIT P0, [R18+URZ+0x33400], R3 ;  /* 0x03340003120075a7 */ /* 0x001064000800017f */
[----:B-1----:R-:W-:Y:S05]  /*379b0*/  @!P0 NANOSLEEP.SYNCS 0x989680 ;  /* 0x009896800000895d */ /* 0x002fea0003900000 */
[----:B------:R-:W1:Y:S02]  /*379c0*/  @!P0 SYNCS.PHASECHK.TRANS64 P0, [R18+URZ+0x33400], R3 ;  /* 0x03340003120085a7 */ /* 0x000e64000800007f */
[----:B-1----:R-:W-:Y:S05]  /*379d0*/  @!P0 BRA `(.L_x_6751) ;  /* 0xfffffffc00f08947 */ /* 0x002fea000383ffff */
[----:B------:R-:W-:Y:S05]  /*379e0*/  BRA `(.L_x_7018) ;  /* 0xfffffde800707947 */ /* 0x000fea000383ffff */
.L_x_6759:
[----:B-1----:R1:W2:Y:S02]  /*379f0*/  SYNCS.PHASECHK.TRANS64.TRYWAIT P1, [R0+URZ+0x33430], R3 ;  /* 0x03343003000075a7 */ /* 0x0022a4000802017f */
[----:B--2---:R-:W-:Y:S05]  /*37a00*/  @!P1 NANOSLEEP.SYNCS 0x989680 ;  /* 0x009896800000995d */ /* 0x004fea0003900000 */
[----:B------:R-:W2:Y:S02]  /*37a10*/  @!P1 SYNCS.PHASECHK.TRANS64 P1, [R0+URZ+0x33430], R3 ;  /* 0x03343003000095a7 */ /* 0x000ea4000802007f */
[----:B--2---:R-:W-:Y:S05]  /*37a20*/  @!P1 BRA `(.L_x_6759) ;  /* 0xfffffffc00f09947 */ /* 0x004fea000383ffff */
[----:B------:R-:W-:Y:S05]  /*37a30*/  BRA `(.L_x_6758) ;  /* 0xfffffe1800b07947 */ /* 0x000fea000383ffff */
.L_x_6766:
[----:B-1----:R1:W2:Y:S02]  /*37a40*/  SYNCS.PHASECHK.TRANS64.TRYWAIT P2, [R5+URZ+0x33430], R4 ;  /* 0x03343004050075a7 */ /* 0x0022a4000804017f */
[----:B--2---:R-:W-:Y:S05]  /*37a50*/  @!P2 NANOSLEEP.SYNCS 0x989680 ;  /* 0x009896800000a95d */ /* 0x004fea0003900000 */
[----:B------:R-:W2:Y:S02]  /*37a60*/  @!P2 SYNCS.PHASECHK.TRANS64 P2, [R5+URZ+0x33430], R4 ;  /* 0x033430040500a5a7 */ /* 0x000ea4000804007f */
[----:B--2---:R-:W-:Y:S05]  /*37a70*/  @!P2 BRA `(.L_x_6766) ;  /* 0xfffffffc00f0a947 */ /* 0x004fea000383ffff */
[----:B------:R-:W-:Y:S05]  /*37a80*/  BRA `(.L_x_6765) ;  /* 0xfffffe60005c7947 */ /* 0x000fea000383ffff */
.L_x_6770:
[----:B-1----:R1:W2:Y:S02]  /*37a90*/  SYNCS.PHASECHK.TRANS64.TRYWAIT P1, [R5+URZ+0x33450], R4 ;  /* 0x03345004050075a7 */ /* 0x0022a4000802017f */
[----:B--2---:R-:W-:Y:S05]  /*37aa0*/  @!P1 NANOSLEEP.SYNCS 0x989680 ;  /* 0x009896800000995d */ /* 0x004fea0003900000 */
[----:B------:R-:W2:Y:S02]  /*37ab0*/  @!P1 SYNCS.PHASECHK.TRANS64 P1, [R5+URZ+0x33450], R4 ;  /* 0x03345004050095a7 */ /* 0x000ea4000802007f */
[----:B--2---:R-:W-:Y:S05]  /*37ac0*/  @!P1 BRA `(.L_x_6770) ;  /* 0xfffffffc00f09947 */ /* 0x004fea000383ffff */
[----:B------:R-:W-:Y:S05]  /*37ad0*/  BRA `(.L_x_6767) ;  /* 0xfffffe7000987947 */ /* 0x000fea000383ffff */
.L_x_6779:
[----:B-1----:R1:W2:Y:S02]  /*37ae0*/  SYNCS.PHASECHK.TRANS64.TRYWAIT P1, [R4+URZ+0x33430], R5 ;  /* 0x03343005040075a7 */ /* 0x0022a4000802017f */
[----:B--2---:R-:W-:Y:S05]  /*37af0*/  @!P1 NANOSLEEP.SYNCS 0x989680 ;  /* 0x009896800000995d */ /* 0x004fea0003900000 */
[----:B------:R-:W2:Y:S02]  /*37b00*/  @!P1 SYNCS.PHASECHK.TRANS64 P1, [R4+URZ+0x33430], R5 ;  /* 0x03343005040095a7 */ /* 0x000ea4000802007f */
[----:B--2---:R-:W-:Y:S05]  /*37b10*/  @!P1 BRA `(.L_x_6779) ;  /* 0xfffffffc00f09947 */ /* 0x004fea000383ffff */
[----:B------:R-:W-:Y:S05]  /*37b20*/  BRA `(.L_x_6778) ;  /* 0xfffffeac00187947 */ /* 0x000fea000383ffff */
.L_x_6783:
[----:B-1----:R1:W2:Y:S02]  /*37b30*/  SYNCS.PHASECHK.TRANS64.TRYWAIT P1, [R5+URZ+0x33450], R4 ;  /* 0x03345004050075a7 */ /* 0x0022a4000802017f */
[----:B--2---:R-:W-:Y:S05]  /*37b40*/  @!P1 NANOSLEEP.SYNCS 0x989680 ;  /* 0x009896800000995d */ /* 0x004fea0003900000 */
[----:B------:R-:W2:Y:S02]  /*37b50*/  @!P1 SYNCS.PHASECHK.TRANS64 P1, [R5+URZ+0x33450], R4 ;  /* 0x03345004050095a7 */ /* 0x000ea4000802007f */
[----:B--2---:R-:W-:Y:S05]  /*37b60*/  @!P1 BRA `(.L_x_6783) ;  /* 0xfffffffc00f09947 */ /* 0x004fea000383ffff */
[----:B------:R-:W-:Y:S05]  /*37b70*/  BRA `(.L_x_6780) ;  /* 0xfffffebc00487947 */ /* 0x000fea000383ffff */
.L_x_6790:
[----:B-1----:R1:W2:Y:S02]  /*37b80*/  SYNCS.PHASECHK.TRANS64.TRYWAIT P1, [R5+URZ+0x33450], R0 ;  /* 0x03345000050075a7 */ /* 0x0022a4000802017f */
[----:B--2---:R-:W-:Y:S05]  /*37b90*/  @!P1 NANOSLEEP.SYNCS 0x989680 ;  /* 0x009896800000995d */ /* 0x004fea0003900000 */
[----:B------:R-:W2:Y:S02]  /*37ba0*/  @!P1 SYNCS.PHASECHK.TRANS64 P1, [R5+URZ+0x33450], R0 ;  /* 0x03345000050095a7 */ /* 0x000ea4000802007f */
[----:B--2---:R-:W-:Y:S05]  /*37bb0*/  @!P1 BRA `(.L_x_6790) ;  /* 0xfffffffc00f09947 */ /* 0x004fea000383ffff */
[----:B------:R-:W-:Y:S05]  /*37bc0*/  BRA `(.L_x_6789) ;  /* 0xfffffee800b87947 */ /* 0x000fea000383ffff */
.L_x_6794:
[----:B------:R-:W-:Y:S01]  /*37bd0*/  SEL R119, R3, R127, P0 ;  /* 0x0000007f03777207 */ /* 0x000fe20000000000 */
[----:B------:R-:W-:Y:S01]  /*37be0*/  IMAD.MOV.U32 R15, RZ, RZ, -0x1 ;  /* 0xffffffffff0f7424 */ /* 0x000fe200078e00ff */
[----:B------:R-:W-:Y:S02]  /*37bf0*/  SEL R147, R127, R3, P0 ;  /* 0x000000037f937207 */ /* 0x000fe40000000000 */
[----:B------:R-:W-:Y:S02]  /*37c00*/  SEL R3, R12, R134, P0 ;  /* 0x000000860c037207 */ /* 0x000fe40000000000 */
[----:B------:R-:W-:Y:S01]  /*37c10*/  SEL R134, R134, R12, P0 ;  /* 0x0000000c86867207 */ /* 0x000fe20000000000 */
[----:B-----5:R-:W-:Y:S01]  /*37c20*/  IMAD.MOV.U32 R12, RZ, RZ, R0 ;  /* 0x000000ffff0c7224 */ /* 0x020fe200078e0000 */
[----:B------:R-:W-:Y:S02]  /*37c30*/  SEL R26, R11, R125, P0 ;  /* 0x0000007d0b1a7207 */ /* 0x000fe40000000000 */
[----:B------:R-:W-:Y:S01]  /*37c40*/  SEL R27, R125, R11, P0 ;  /* 0x0000000b7d1b7207 */ /* 0x000fe20000000000 */
[----:B------:R-:W-:Y:S01]  /*37c50*/  IMAD.MOV.U32 R11, RZ, RZ, 0x1c1f ;  /* 0x00001c1fff0b7424 */ /* 0x000fe200078e00ff */
[----:B------:R-:W-:-:S02]  /*37c60*/  SEL R59, R60, R109, P0 ;  /* 0x0000006d3c3b7207 */ /* 0x000fc40000000000 */
[----:B------:R-:W-:-:S07]  /*37c70*/  SEL R60, R109, R60, P0 ;  /* 0x0000003c6d3c7207 */ /* 0x000fce0000000000 */
[----:B0-----:R-:W-:Y:S05]  /*37c80*/  WARPSYNC.COLLECTIVE R15, `(.L_x_7019) ;  /* 0x000000000f087348 */ /* 0x001fea0003c00000 */
[----:B------:R1:W2:Y:S02]  /*37c90*/  SHFL.IDX P6, R14, R13, R12, R11 ;  /* 0x0000000c0d0e7389 */ /* 0x0002a400000c000b */
[----:B012---:R-:W-:Y:S01]  /*37ca0*/  ENDCOLLECTIVE ;  /* 0x000000000000791b */ /* 0x007fe20003800000 */
.L_x_7019:
        /* <DEDUP_REMOVED lines=9> */
[----:B------:R-:W-:Y:S02]  /*37d40*/  LOP3.LUT R121, R0, 0x2, RZ, 0x3c, !PT ;  /* 0x0000000200797812 */ /* 0x000fe400078e3cff */
        /* <DEDUP_REMOVED lines=8> */
.L_x_7020:
        /* <DEDUP_REMOVED lines=18> */
.L_x_7021:
        /* <DEDUP_REMOVED lines=18> */
.L_x_7022:
        /* <DEDUP_REMOVED lines=19> */
.L_x_7023:
[----:B------:R-:W-:Y:S02]  /*38140*/  SEL R101, R38, R9, P0 ;  /* 0x0000000926657207 */ /* 0x000fe40000000000 */
[----:B------:R-:W-:Y:S02]  /*38150*/  SEL R38, R9, R38, P0 ;  /* 0x0000002609267207 */ /* 0x000fe40000000000 */
[----:B------:R-:W-:Y:S01]  /*38160*/  SEL R10, R10, R128, P0 ;  /* 0x000000800a0a7207 */ /* 0x000fe20000000000 */
[----:B------:R-:W-:Y:S01]  /*38170*/  IMAD.MOV.U32 R128, RZ, RZ, RZ ;  /* 0x000000ffff807224 */ /* 0x000fe200078e00ff */
        /* <DEDUP_REMOVED lines=14> */
.L_x_7024:
        /* <DEDUP_REMOVED lines=19> */
.L_x_7025:
        /* <DEDUP_REMOVED lines=9> */
[----:B------:R-:W-:Y:S01]  /*38420*/  SEL R37, R37, R102, P0 ;  /* 0x0000006625257207 */ /* 0x000fe20000000000 */
[----:B------:R-:W-:-:S07]  /*38430*/  IMAD.MOV.U32 R86, RZ, RZ, R14 ;  /* 0x000000ffff567224 */ /* 0x000fce00078e000e */
[----:B------:R-:W-:Y:S05]  /*38440*/  WARPSYNC.COLLECTIVE R15, `(.L_x_7026) ;  /* 0x000000000f087348 */ /* 0x000fea0003c00000 */
[----:B------:R0:W1:Y:S02]  /*38450*/  SHFL.IDX P6, R14, R13, R12, R11 ;  /* 0x0000000c0d0e7389 */ /* 0x00006400000c000b */
[----:B01----:R-:W-:Y:S01]  /*38460*/  ENDCOLLECTIVE ;  /* 0x000000000000791b */ /* 0x003fe20003800000 */
.L_x_7026:
        /* <DEDUP_REMOVED lines=8> */
.L_x_7027:
[----:B------:R-:W-:Y:S02]  /*384f0*/  SEL R113, R115, R92, P0 ;  /* 0x0000005c73717207 */ /* 0x000fe40000000000 */
[----:B------:R-:W-:Y:S01]  /*38500*/  SEL R115, R92, R115, P0 ;  /* 0x000000735c737207 */ /* 0x000fe20000000000 */
[----:B------:R-:W-:Y:S02]  /*38510*/  IMAD.MOV.U32 R13, RZ, RZ, R119 ;  /* 0x000000ffff0d7224 */ /* 0x000fe400078e0077 */
[----:B------:R-:W-:-:S07]  /*38520*/  IMAD.MOV.U32 R118, RZ, RZ, R14 ;  /* 0x000000ffff767224 */ /* 0x000fce00078e000e */
[----:B------:R-:W-:Y:S05]  /*38530*/  WARPSYNC.COLLECTIVE R15, `(.L_x_7028) ;  /* 0x000000000f087348 */ /* 0x000fea0003c00000 */
[----:B------:R0:W1:Y:S02]  /*38540*/  SHFL.IDX P6, R14, R13, R12, R11 ;  /* 0x0000000c0d0e7389 */ /* 0x00006400000c000b */
[----:B01----:R-:W-:Y:S01]  /*38550*/  ENDCOLLECTIVE ;  /* 0x000000000000791b */ /* 0x003fe20003800000 */
.L_x_7028:
[----:B------:R-:W-:Y:S01]  /*38560*/  IMAD.MOV.U32 R13, RZ, RZ, R144 ;  /* 0x000000ffff0d7224 */ /* 0x000fe200078e0090 */
[----:B------:R-:W-:Y:S01]  /*38570*/  MOV R12, R121 ;  /* 0x00000079000c7202 */ /* 0x000fe20000000f00 */
[----:B------:R-:W-:-:S07]  /*38580*/  IMAD.MOV.U32 R119, RZ, RZ, R14 ;  /* 0x000000ffff777224 */ /* 0x000fce00078e000e */
[----:B------:R-:W-:Y:S05]  /*38590*/  WARPSYNC.COLLECTIVE R15, `(.L_x_7029) ;  /* 0x000000000f087348 */ /* 0x000fea0003c00000 */
[----:B------:R0:W1:Y:S02]  /*385a0*/  SHFL.IDX P6, R14, R13, R12, R11 ;  /* 0x0000000c0d0e7389 */ /* 0x00006400000c000b */
[----:B01----:R-:W-:Y:S01]  /*385b0*/  ENDCOLLECTIVE ;  /* 0x000000000000791b */ /* 0x003fe20003800000 */
.L_x_7029:
[----:B------:R-:W-:Y:S02]  /*385c0*/  IMAD.MOV.U32 R13, RZ, RZ, R147 ;  /* 0x000000ffff0d7224 */ /* 0x000fe400078e0093 */
[----:B------:R-:W-:-:S07]  /*385d0*/  IMAD.MOV.U32 R84, RZ, RZ, R14 ;  /* 0x000000ffff547224 */ /* 0x000fce00078e000e */
[----:B------:R-:W-:Y:S05]  /*385e0*/  WARPSYNC.COLLECTIVE R15, `(.L_x_7030) ;  /* 0x000000000f087348 */ /* 0x000fea0003c00000 */
[----:B------:R0:W1:Y:S02]  /*385f0*/  SHFL.IDX P6, R14, R13, R12, R11 ;  /* 0x0000000c0d0e7389 */ /* 0x00006400000c000b */
[----:B01----:R-:W-:Y:S01]  /*38600*/  ENDCOLLECTIVE ;  /* 0x000000000000791b */ /* 0x003fe20003800000 */
.L_x_7030:
        /* <DEDUP_REMOVED lines=8> */
.L_x_7031:
[----:B------:R-:W-:Y:S02]  /*38690*/  SEL R117, R119, R88, P0 ;  /* 0x0000005877757207 */ /* 0x000fe40000000000 */
[----:B------:R-:W-:Y:S02]  /*386a0*/  SEL R119, R88, R119, P0 ;  /* 0x0000007758777207 */ /* 0x000fe40000000000 */
[----:B------:R-:W-:Y:S01]  /*386b0*/  MOV R13, R123 ;  /* 0x0000007b000d7202 */ /* 0x000fe20000000f00 */
[----:B------:R-:W-:-:S07]  /*386c0*/  IMAD.MOV.U32 R122, RZ, RZ, R14 ;  /* 0x000000ffff7a7224 */ /* 0x000fce00078e000e */
[----:B------:R-:W-:Y:S05]  /*386d0*/  WARPSYNC.COLLECTIVE R15, `(.L_x_7032) ;  /* 0x000000000f087348 */ /* 0x000fea0003c00000 */
[----:B------:R0:W1:Y:S02]  /*386e0*/  SHFL.IDX P6, R14, R13, R12, R11 ;  /* 0x0000000c0d0e7389 */ /* 0x00006400000c000b */
[----:B01----:R-:W-:Y:S01]  /*386f0*/  ENDCOLLECTIVE ;  /* 0x000000000000791b */ /* 0x003fe20003800000 */
.L_x_7032:
[----:B------:R-:W-:Y:S02]  /*38700*/  IMAD.MOV.U32 R13, RZ, RZ, R131 ;  /* 0x000000ffff0d7224 */ /* 0x000fe400078e0083 */
[----:B------:R-:W-:Y:S02]  /*38710*/  IMAD.MOV.U32 R12, RZ, RZ, R121 ;  /* 0x000000ffff0c7224 */ /* 0x000fe400078e0079 */
[----:B------:R-:W-:-:S07]  /*38720*/  IMAD.MOV.U32 R123, RZ, RZ, R14 ;  /* 0x000000ffff7b7224 */ /* 0x000fce00078e000e */
[----:B------:R-:W-:Y:S05]  /*38730*/  WARPSYNC.COLLECTIVE R15, `(.L_x_7033) ;  /* 0x000000000f087348 */ /* 0x000fea0003c00000 */
[----:B------:R0:W1:Y:S02]  /*38740*/  SHFL.IDX P6, R14, R13, R12, R11 ;  /* 0x0000000c0d0e7389 */ /* 0x00006400000c000b */
[----:B01----:R-:W-:Y:S01]  /*38750*/  ENDCOLLECTIVE ;  /* 0x000000000000791b */ /* 0x003fe20003800000 */
.L_x_7033:
[----:B------:R-:W-:Y:S02]  /*38760*/  IMAD.MOV.U32 R13, RZ, RZ, R145 ;  /* 0x000000ffff0d7224 */ /* 0x000fe400078e0091 */
[----:B------:R-:W-:-:S07]  /*38770*/  IMAD.MOV.U32 R76, RZ, RZ, R14 ;  /* 0x000000ffff4c7224 */ /* 0x000fce00078e000e */
[----:B------:R-:W-:Y:S05]  /*38780*/  WARPSYNC.COLLECTIVE R15, `(.L_x_7034) ;  /* 0x000000000f087348 */ /* 0x000fea0003c00000 */
[----:B------:R0:W1:Y:S02]  /*38790*/  SHFL.IDX P6, R14, R13, R12, R11 ;  /* 0x0000000c0d0e7389 */ /* 0x00006400000c000b */
[----:B01----:R-:W-:Y:S01]  /*387a0*/  ENDCOLLECTIVE ;  /* 0x000000000000791b */ /* 0x003fe20003800000 */
.L_x_7034:
        /* <DEDUP_REMOVED lines=8> */
.L_x_7035:
[----:B------:R-:W-:Y:S02]  /*38830*/  IMAD.MOV.U32 R13, RZ, RZ, R3 ;  /* 0x000000ffff0d7224 */ /* 0x000fe400078e0003 */
[----:B------:R-:W-:-:S07]  /*38840*/  IMAD.MOV.U32 R5, RZ, RZ, R14 ;  /* 0x000000ffff057224 */ /* 0x000fce00078e000e */
[----:B------:R-:W-:Y:S05]  /*38850*/  WARPSYNC.COLLECTIVE R15, `(.L_x_7036) ;  /* 0x000000000f087348 */ /* 0x000fea0003c00000 */
[----:B------:R0:W1:Y:S02]  /*38860*/  SHFL.IDX P6, R14, R13, R12, R11 ;  /* 0x0000000c0d0e7389 */ /* 0x00006400000c000b */
[----:B01----:R-:W-:Y:S01]  /*38870*/  ENDCOLLECTIVE ;  /* 0x000000000000791b */ /* 0x003fe20003800000 */
.L_x_7036:
[----:B------:R-:W-:Y:S02]  /*38880*/  IMAD.MOV.U32 R13, RZ, RZ, R6 ;  /* 0x000000ffff0d7224 */ /* 0x000fe400078e0006 */
[----:B------:R-:W-:Y:S02]  /*38890*/  IMAD.MOV.U32 R12, RZ, RZ, R121 ;  /* 0x000000ffff0c7224 */ /* 0x000fe400078e0079 */
[----:B------:R-:W-:-:S07]  /*388a0*/  IMAD.MOV.U32 R3, RZ, RZ, R14 ;  /* 0x000000ffff037224 */ /* 0x000fce00078e000e */
[----:B------:R-:W-:Y:S05]  /*388b0*/  WARPSYNC.COLLECTIVE R15, `(.L_x_7037) ;  /* 0x000000000f087348 */ /* 0x000fea0003c00000 */
[----:B------:R0:W1:Y:S02]  /*388c0*/  SHFL.IDX P6, R14, R13, R12, R11 ;  /* 0x0000000c0d0e7389 */ /* 0x00006400000c000b */
[----:B01----:R-:W-:Y:S01]  /*388d0*/  ENDCOLLECTIVE ;  /* 0x000000000000791b */ /* 0x003fe20003800000 */
.L_x_7037:
[----:B------:R-:W-:Y:S01]  /*388e0*/  IMAD.MOV.U32 R13, RZ, RZ, R134 ;  /* 0x000000ffff0d7224 */ /* 0x000fe200078e0086 */
[----:B------:R-:W-:-:S07]  /*388f0*/  MOV R6, R14 ;  /* 0x0000000e00067202 */ /* 0x000fce0000000f00 */
[----:B------:R-:W-:Y:S05]  /*38900*/  WARPSYNC.COLLECTIVE R15, `(.L_x_7038) ;  /* 0x000000000f087348 */ /* 0x000fea0003c00000 */
[----:B------:R0:W1:Y:S02]  /*38910*/  SHFL.IDX P6, R14, R13, R12, R11 ;  /* 0x0000000c0d0e7389 */ /* 0x00006400000c000b */
[----:B01----:R-:W-:Y:S01]  /*38920*/  ENDCOLLECTIVE ;  /* 0x000000000000791b */ /* 0x003fe20003800000 */
.L_x_7038:
[----:B------:R-:W-:Y:S02]  /*38930*/  IMAD.MOV.U32 R13, RZ, RZ, R106 ;  /* 0x000000ffff0d7224 */ /* 0x000fe400078e006a */
[----:B------:R-:W-:Y:S02]  /*38940*/  IMAD.MOV.U32 R12, RZ, RZ, R0 ;  /* 0x000000ffff0c7224 */ /* 0x000fe400078e0000 */
[----:B------:R-:W-:-:S07]  /*38950*/  IMAD.MOV.U32 R4, RZ, RZ, R14 ;  /* 0x000000ffff047224 */ /* 0x000fce00078e000e */
[----:B------:R-:W-:Y:S05]  /*38960*/  WARPSYNC.COLLECTIVE R15, `(.L_x_7039) ;  /* 0x000000000f087348 */ /* 0x000fea0003c00000 */
[----:B------:R0:W1:Y:S02]  /*38970*/  SHFL.IDX P6, R14, R13, R12, R11 ;  /* 0x0000000c0d0e7389 */ /* 0x00006400000c000b */
[----:B01----:R-:W-:Y:S01]  /*38980*/  ENDCOLLECTIVE ;  /* 0x000000000000791b */ /* 0x003fe20003800000 */
.L_x_7039:
        /* <DEDUP_REMOVED lines=9> */
.L_x_7040:
[----:B------:R-:W-:Y:S02]  /*38a20*/  IMAD.MOV.U32 R13, RZ, RZ, R10 ;  /* 0x000000ffff0d7224 */ /* 0x000fe400078e000a */
[----:B------:R-:W-:Y:S01]  /*38a30*/  IMAD.MOV.U32 R12, RZ, RZ, R121 ;  /* 0x000000ffff0c7224 */ /* 0x000fe200078e0079 */
[----:B------:R-:W-:-:S07]  /*38a40*/  MOV R7, R14 ;  /* 0x0000000e00077202 */ /* 0x000fce0000000f00 */
[----:B------:R-:W-:Y:S05]  /*38a50*/  WARPSYNC.COLLECTIVE R15, `(.L_x_7041) ;  /* 0x000000000f087348 */ /* 0x000fea0003c00000 */
[----:B------:R0:W1:Y:S02]  /*38a60*/  SHFL.IDX P6, R14, R13, R12, R11 ;  /* 0x0000000c0d0e7389 */ /* 0x00006400000c000b */
[----:B01----:R-:W-:Y:S01]  /*38a70*/  ENDCOLLECTIVE ;  /* 0x000000000000791b */ /* 0x003fe20003800000 */
.L_x_7041:
[----:B------:R-:W-:Y:S02]  /*38a80*/  IMAD.MOV.U32 R13, RZ, RZ, R8 ;  /* 0x000000ffff0d7224 */ /* 0x000fe400078e0008 */
[----:B------:R-:W-:-:S07]  /*38a90*/  IMAD.MOV.U32 R10, RZ, RZ, R14 ;  /* 0x000000ffff0a7224 */ /* 0x000fce00078e000e */
[----:B------:R-:W-:Y:S05]  /*38aa0*/  WARPSYNC.COLLECTIVE R15, `(.L_x_7042) ;  /* 0x000000000f087348 */ /* 0x000fea0003c00000 */
[----:B------:R0:W1:Y:S02]  /*38ab0*/  SHFL.IDX P6, R14, R13, R12, R11 ;  /* 0x0000000c0d0e7389 */ /* 0x00006400000c000b */
[----:B01----:R-:W-:Y:S01]  /*38ac0*/  ENDCOLLECTIVE ;  /* 0x000000000000791b */ /* 0x003fe20003800000 */
.L_x_7042:
[----:B------:R-:W-:Y:S01]  /*38ad0*/  IMAD.MOV.U32 R13, RZ, RZ, R24 ;  /* 0x000000ffff0d7224 */ /* 0x000fe200078e0018 */
[----:B------:R-:W-:Y:S01]  /*38ae0*/  MOV R12, R0 ;  /* 0x00000000000c7202 */ /* 0x000fe20000000f00 */
[----:B------:R-:W-:-:S07]  /*38af0*/  IMAD.MOV.U32 R8, RZ, RZ, R14 ;  /* 0x000000ffff087224 */ /* 0x000fce00078e000e */
[----:B------:R-:W-:Y:S05]  /*38b00*/  WARPSYNC.COLLECTIVE R15, `(.L_x_7043) ;  /* 0x000000000f087348 */ /* 0x000fea0003c00000 */
[----:B------:R0:W1:Y:S02]  /*38b10*/  SHFL.IDX P6, R14, R13, R12, R11 ;  /* 0x0000000c0d0e7389 */ /* 0x00006400000c000b */
[----:B01----:R-:W-:Y:S01]  /*38b20*/  ENDCOLLECTIVE ;  /* 0x000000000000791b */ /* 0x003fe20003800000 */
.L_x_7043:
        /* <DEDUP_REMOVED lines=9> */
.L_x_7044:
[----:B------:R-:W-:Y:S02]  /*38bc0*/  IMAD.MOV.U32 R13, RZ, RZ, R25 ;  /* 0x000000ffff0d7224 */ /* 0x000fe400078e0019 */
[----:B------:R-:W-:Y:S02]  /*38bd0*/  IMAD.MOV.U32 R12, RZ, RZ, R121 ;  /* 0x000000ffff0c7224 */ /* 0x000fe400078e0079 */
[----:B------:R-:W-:-:S07]  /*38be0*/  IMAD.MOV.U32 R20, RZ, RZ, R14 ;  /* 0x000000ffff147224 */ /* 0x000fce00078e000e */
[----:B------:R-:W-:Y:S05]  /*38bf0*/  WARPSYNC.COLLECTIVE R15, `(.L_x_7045) ;  /* 0x000000000f087348 */ /* 0x000fea0003c00000 */
[----:B------:R0:W1:Y:S02]  /*38c00*/  SHFL.IDX P6, R14, R13, R12, R11 ;  /* 0x0000000c0d0e7389 */ /* 0x00006400000c000b */
[----:B01----:R-:W-:Y:S01]  /*38c10*/  ENDCOLLECTIVE ;  /* 0x000000000000791b */ /* 0x003fe20003800000 */
.L_x_7045:
[----:B------:R-:W-:Y:S01]  /*38c20*/  MOV R13, R21 ;  /* 0x00000015000d7202 */ /* 0x000fe20000000f00 */
[----:B------:R-:W-:-:S07]  /*38c30*/  IMAD.MOV.U32 R25, RZ, RZ, R14 ;  /* 0x000000ffff197224 */ /* 0x000fce00078e000e */
[----:B------:R-:W-:Y:S05]  /*38c40*/  WARPSYNC.COLLECTIVE R15, `(.L_x_7046) ;  /* 0x000000000f087348 */ /* 0x000fea0003c00000 */
[----:B------:R0:W1:Y:S02]  /*38c50*/  SHFL.IDX P6, R14, R13, R12, R11 ;  /* 0x0000000c0d0e7389 */ /* 0x00006400000c000b */
[----:B01----:R-:W-:Y:S01]  /*38c60*/  ENDCOLLECTIVE ;  /* 0x000000000000791b */ /* 0x003fe20003800000 */
.L_x_7046:
[----:B------:R-:W-:Y:S02]  /*38c70*/  IMAD.MOV.U32 R13, RZ, RZ, R28 ;  /* 0x000000ffff0d7224 */ /* 0x000fe400078e001c */
[----:B------:R-:W-:Y:S02]  /*38c80*/  IMAD.MOV.U32 R12, RZ, RZ, R0 ;  /* 0x000000ffff0c7224 */ /* 0x000fe400078e0000 */
[----:B------:R-:W-:-:S07]  /*38c90*/  IMAD.MOV.U32 R21, RZ, RZ, R14 ;  /* 0x000000ffff157224 */ /* 0x000fce00078e000e */
[----:B------:R-:W-:Y:S05]  /*38ca0*/  WARPSYNC.COLLECTIVE R15, `(.L_x_7047) ;  /* 0x000000000f087348 */ /* 0x000fea0003c00000 */
[----:B------:R0:W1:Y:S02]  /*38cb0*/  SHFL.IDX P6, R14, R13, R12, R11 ;  /* 0x0000000c0d0e7389 */ /* 0x00006400000c000b */
[----:B01----:R-:W-:Y:S01]  /*38cc0*/  ENDCOLLECTIVE ;  /* 0x000000000000791b */ /* 0x003fe20003800000 */
.L_x_7047:
        /* <DEDUP_REMOVED lines=9> */
.L_x_7048:
[----:B------:R-:W-:Y:S01]  /*38d60*/  MOV R13, R32 ;  /* 0x00000020000d7202 */ /* 0x000fe20000000f00 */
[----:B------:R-:W-:Y:S02]  /*38d70*/  IMAD.MOV.U32 R12, RZ, RZ, R121 ;  /* 0x000000ffff0c7224 */ /* 0x000fe400078e0079 */
[----:B------:R-:W-:-:S07]  /*38d80*/  IMAD.MOV.U32 R26, RZ, RZ, R14 ;  /* 0x000000ffff1a7224 */ /* 0x000fce00078e000e */
[----:B------:R-:W-:Y:S05]  /*38d90*/  WARPSYNC.COLLECTIVE R15, `(.L_x_7049) ;  /* 0x000000000f087348 */ /* 0x000fea0003c00000 */
[----:B------:R0:W1:Y:S02]  /*38da0*/  SHFL.IDX P6, R14, R13, R12, R11 ;  /* 0x0000000c0d0e7389 */ /* 0x00006400000c000b */
[----:B01----:R-:W-:Y:S01]  /*38db0*/  ENDCOLLECTIVE ;  /* 0x000000000000791b */ /* 0x003fe20003800000 */
.L_x_7049:
[----:B------:R-:W-:Y:S02]  /*38dc0*/  IMAD.MOV.U32 R13, RZ, RZ, R27 ;  /* 0x000000ffff0d7224 */ /* 0x000fe400078e001b */
[----:B------:R-:W-:-:S07]  /*38dd0*/  IMAD.MOV.U32 R32, RZ, RZ, R14 ;  /* 0x000000ffff207224 */ /* 0x000fce00078e000e */
[----:B------:R-:W-:Y:S05]  /*38de0*/  WARPSYNC.COLLECTIVE R15, `(.L_x_7050) ;  /* 0x000000000f087348 */ /* 0x000fea0003c00000 */
[----:B------:R0:W1:Y:S02]  /*38df0*/  SHFL.IDX P6, R14, R13, R12, R11 ;  /* 0x0000000c0d0e7389 */ /* 0x00006400000c000b */
[----:B01----:R-:W-:Y:S01]  /*38e00*/  ENDCOLLECTIVE ;  /* 0x000000000000791b */ /* 0x003fe20003800000 */
.L_x_7050:
[----:B------:R-:W-:Y:S02]  /*38e10*/  IMAD.MOV.U32 R13, RZ, RZ, R35 ;  /* 0x000000ffff0d7224 */ /* 0x000fe400078e0023 */
[----:B------:R-:W-:Y:S02]  /*38e20*/  IMAD.MOV.U32 R12, RZ, RZ, R0 ;  /* 0x000000ffff0c7224 */ /* 0x000fe400078e0000 */
[----:B------:R-:W-:-:S07]  /*38e30*/  IMAD.MOV.U32 R27, RZ, RZ, R14 ;  /* 0x000000ffff1b7224 */ /* 0x000fce00078e000e */
[----:B------:R-:W-:Y:S05]  /*38e40*/  WARPSYNC.COLLECTIVE R15, `(.L_x_7051) ;  /* 0x000000000f087348 */ /* 0x000fea0003c00000 */
[----:B------:R0:W1:Y:S02]  /*38e50*/  SHFL.IDX P6, R14, R13, R12, R11 ;  /* 0x0000000c0d0e7389 */ /* 0x00006400000c000b */
[----:B01----:R-:W-:Y:S01]  /*38e60*/  ENDCOLLECTIVE ;  /* 0x000000000000791b */ /* 0x003fe20003800000 */
.L_x_7051:
[----:B------:R-:W-:Y:S02]  /*38e70*/  SEL R25, R26, R27, P0 ;  /* 0x0000001b1a197207 */ /* 0x000fe40000000000 */
[----:B------:R-:W-:Y:S02]  /*38e80*/  SEL R26, R27, R26, P0 ;  /* 0x0000001a1b1a7207 */ /* 0x000fe40000000000 */
[----:B------:R-:W-:Y:S02]  /*38e90*/  SEL R27, R28, R32, P0 ;  /* 0x000000201c1b7207 */ /* 0x000fe40000000000 */
[----:B------:R-:W-:Y:S01]  /*38ea0*/  SEL R28, R32, R28, P0 ;  /* 0x0000001c201c7207 */ /* 0x000fe20000000000 */
[----:B------:R-:W-:Y:S01]  /*38eb0*/  IMAD.MOV.U32 R13, RZ, RZ, R33 ;  /* 0x000000ffff0d7224 */ /* 0x000fe200078e0021 */
[----:B------:R-:W-:-:S07]  /*38ec0*/  MOV R35, R14 ;  /* 0x0000000e00237202 */ /* 0x000fce0000000f00 */
[----:B------:R-:W-:Y:S05]  /*38ed0*/  WARPSYNC.COLLECTIVE R15, `(.L_x_7052) ;  /* 0x000000000f087348 */ /* 0x000fea0003c00000 */
[----:B------:R0:W1:Y:S02]  /*38ee0*/  SHFL.IDX P6, R14, R13, R12, R11 ;  /* 0x0000000c0d0e7389 */ /* 0x00006400000c000b */
[----:B01----:R-:W-:Y:S01]  /*38ef0*/  ENDCOLLECTIVE ;  /* 0x000000000000791b */ /* 0x003fe20003800000 */
.L_x_7052:
[----:B------:R-:W-:Y:S02]  /*38f00*/  IMAD.MOV.U32 R13, RZ, RZ, R52 ;  /* 0x000000ffff0d7224 */ /* 0x000fe400078e0034 */
[----:B------:R-:W-:Y:S02]  /*38f10*/  IMAD.MOV.U32 R12, RZ, RZ, R121 ;  /* 0x000000ffff0c7224 */ /* 0x000fe400078e0079 */
[----:B------:R-:W-:-:S07]  /*38f20*/  IMAD.MOV.U32 R33, RZ, RZ, R14 ;  /* 0x000000ffff217224 */ /* 0x000fce00078e000e */
[----:B------:R-:W-:Y:S05]  /*38f30*/  WARPSYNC.COLLECTIVE R15, `(.L_x_7053) ;  /* 0x000000000f087348 */ /* 0x000fea0003c00000 */
[----:B------:R0:W1:Y:S02]  /*38f40*/  SHFL.IDX P6, R14, R13, R12, R11 ;  /* 0x0000000c0d0e7389 */ /* 0x00006400000c000b */
[----:B01----:R-:W-:Y:S01]  /*38f50*/  ENDCOLLECTIVE ;  /* 0x000000000000791b */ /* 0x003fe20003800000 */
.L_x_7053:
[----:B------:R-:W-:Y:S02]  /*38f60*/  IMAD.MOV.U32 R13, RZ, RZ, R34 ;  /* 0x000000ffff0d7224 */ /* 0x000fe400078e0022 */
[----:B------:R-:W-:-:S07]  /*38f70*/  IMAD.MOV.U32 R52, RZ, RZ, R14 ;  /* 0x000000ffff347224 */ /* 0x000fce00078e000e */
[----:B------:R-:W-:Y:S05]  /*38f80*/  WARPSYNC.COLLECTIVE R15, `(.L_x_7054) ;  /* 0x000000000f087348 */ /* 0x000fea0003c00000 */
[----:B------:R0:W1:Y:S02]  /*38f90*/  SHFL.IDX P6, R14, R13, R12, R11 ;  /* 0x0000000c0d0e7389 */ /* 0x00006400000c000b */
[----:B01----:R-:W-:Y:S01]  /*38fa0*/  ENDCOLLECTIVE ;  /* 0x000000000000791b */ /* 0x003fe20003800000 */
.L_x_7054:
[----:B------:R-:W-:Y:S02]  /*38fb0*/  IMAD.MOV.U32 R13, RZ, RZ, R55 ;  /* 0x000000ffff0d7224 */ /* 0x000fe400078e0037 */
[----:B------:R-:W-:Y:S01]  /*38fc0*/  IMAD.MOV.U32 R12, RZ, RZ, R0 ;  /* 0x000000ffff0c7224 */ /* 0x000fe200078e0000 */
[----:B------:R-:W-:-:S07]  /*38fd0*/  MOV R34, R14 ;  /* 0x0000000e00227202 */ /* 0x000fce0000000f00 */
[----:B------:R-:W-:Y:S05]  /*38fe0*/  WARPSYNC.COLLECTIVE R15, `(.L_x_7055) ;  /* 0x000000000f087348 */ /* 0x000fea0003c00000 */
[----:B------:R0:W1:Y:S02]  /*38ff0*/  SHFL.IDX P6, R14, R13, R12, R11 ;  /* 0x0000000c0d0e7389 */ /* 0x00006400000c000b */
[----:B01----:R-:W-:Y:S01]  /*39000*/  ENDCOLLECTIVE ;  /* 0x000000000000791b */ /* 0x003fe20003800000 */
.L_x_7055:
        /* <DEDUP_REMOVED lines=9> */
.L_x_7056:
[----:B------:R-:W-:Y:S01]  /*390a0*/  IMAD.MOV.U32 R13, RZ, RZ, R56 ;  /* 0x000000ffff0d7224 */ /* 0x000fe200078e0038 */
[----:B------:R-:W-:Y:S01]  /*390b0*/  MOV R12, R121 ;  /* 0x00000079000c7202 */ /* 0x000fe20000000f00 */
[----:B------:R-:W-:-:S07]  /*390c0*/  IMAD.MOV.U32 R53, RZ, RZ, R14 ;  /* 0x000000ffff357224 */ /* 0x000fce00078e000e */
[----:B------:R-:W-:Y:S05]  /*390d0*/  WARPSYNC.COLLECTIVE R15, `(.L_x_7057) ;  /* 0x000000000f087348 */ /* 0x000fea0003c00000 */
[----:B------:R0:W1:Y:S02]  /*390e0*/  SHFL.IDX P6, R14, R13, R12, R11 ;  /* 0x0000000c0d0e7389 */ /* 0x00006400000c000b */
[----:B01----:R-:W-:Y:S01]  /*390f0*/  ENDCOLLECTIVE ;  /* 0x000000000000791b */ /* 0x003fe20003800000 */
.L_x_7057:
[----:B------:R-:W-:Y:S02]  /*39100*/  IMAD.MOV.U32 R13, RZ, RZ, R54 ;  /* 0x000000ffff0d7224 */ /* 0x000fe400078e0036 */
[----:B------:R-:W-:-:S07]  /*39110*/  IMAD.MOV.U32 R56, RZ, RZ, R14 ;  /* 0x000000ffff387224 */ /* 0x000fce00078e000e */
[----:B------:R-:W-:Y:S05]  /*39120*/  WARPSYNC.COLLECTIVE R15, `(.L_x_7058) ;  /* 0x000000000f087348 */ /* 0x000fea0003c00000 */
[----:B------:R0:W1:Y:S02]  /*39130*/  SHFL.IDX P6, R14, R13, R12, R11 ;  /* 0x0000000c0d0e7389 */ /* 0x00006400000c000b */
[----:B01----:R-:W-:Y:S01]  /*39140*/  ENDCOLLECTIVE ;  /* 0x000000000000791b */ /* 0x003fe20003800000 */
.L_x_7058:
[----:B------:R-:W-:Y:S02]  /*39150*/  IMAD.MOV.U32 R13, RZ, RZ, R59 ;  /* 0x000000ffff0d7224 */ /* 0x000fe400078e003b */
[----:B------:R-:W-:Y:S02]  /*39160*/  IMAD.MOV.U32 R12, RZ, RZ, R0 ;  /* 0x000000ffff0c7224 */ /* 0x000fe400078e0000 */
[----:B------:R-:W-:-:S07]  /*39170*/  IMAD.MOV.U32 R54, RZ, RZ, R14 ;  /* 0x000000ffff367224 */ /* 0x000fce00078e000e */
[----:B------:R-:W-:Y:S05]  /*39180*/  WARPSYNC.COLLECTIVE R15, `(.L_x_7059) ;  /* 0x000000000f087348 */ /* 0x000fea0003c00000 */
[----:B------:R0:W1:Y:S02]  /*39190*/  SHFL.IDX P6, R14, R13, R12, R11 ;  /* 0x0000000c0d0e7389 */ /* 0x00006400000c000b */
[----:B01----:R-:W-:Y:S01]  /*391a0*/  ENDCOLLECTIVE ;  /* 0x000000000000791b */ /* 0x003fe20003800000 */
.L_x_7059:
        /* <DEDUP_REMOVED lines=9> */
.L_x_7060:
[----:B------:R-:W-:Y:S02]  /*39240*/  IMAD.MOV.U32 R13, RZ, RZ, R60 ;  /* 0x000000ffff0d7224 */ /* 0x000fe400078e003c */
[----:B------:R-:W-:Y:S02]  /*39250*/  IMAD.MOV.U32 R12, RZ, RZ, R121 ;  /* 0x000000ffff0c7224 */ /* 0x000fe400078e0079 */
[----:B------:R-:W-:-:S07]  /*39260*/  IMAD.MOV.U32 R57, RZ, RZ, R14 ;  /* 0x000000ffff397224 */ /* 0x000fce00078e000e */
[----:B------:R-:W-:Y:S05]  /*39270*/  WARPSYNC.COLLECTIVE R15, `(.L_x_7061) ;  /* 0x000000000f087348 */ /* 0x000fea0003c00000 */
[----:B------:R0:W1:Y:S02]  /*39280*/  SHFL.IDX P6, R14, R13, R12, R11 ;  /* 0x0000000c0d0e7389 */ /* 0x00006400000c000b */
[----:B01----:R-:W-:Y:S01]  /*39290*/  ENDCOLLECTIVE ;  /* 0x000000000000791b */ /* 0x003fe20003800000 */
.L_x_7061:
[----:B------:R-:W-:Y:S02]  /*392a0*/  IMAD.MOV.U32 R13, RZ, RZ, R58 ;  /* 0x000000ffff0d7224 */ /* 0x000fe400078e003a */
[----:B------:R-:W-:-:S07]  /*392b0*/  IMAD.MOV.U32 R60, RZ, RZ, R14 ;  /* 0x000000ffff3c7224 */ /* 0x000fce00078e000e */
[----:B------:R-:W-:Y:S05]  /*392c0*/  WARPSYNC.COLLECTIVE R15, `(.L_x_7062) ;  /* 0x000000000f087348 */ /* 0x000fea0003c00000 */
[----:B------:R0:W1:Y:S02]  /*392d0*/  SHFL.IDX P6, R14, R13, R12, R11 ;  /* 0x0000000c0d0e7389 */ /* 0x00006400000c000b */
[----:B01----:R-:W-:Y:S01]  /*392e0*/  ENDCOLLECTIVE ;  /* 0x000000000000791b */ /* 0x003fe20003800000 */
.L_x_7062:
[----:B------:R-:W-:Y:S01]  /*392f0*/  MOV R13, R63 ;  /* 0x0000003f000d7202 */ /* 0x000fe20000000f00 */
[----:B------:R-:W-:Y:S02]  /*39300*/  IMAD.MOV.U32 R12, RZ, RZ, R0 ;  /* 0x000000ffff0c7224 */ /* 0x000fe400078e0000 */
[----:B------:R-:W-:-:S07]  /*39310*/  IMAD.MOV.U32 R58, RZ, RZ, R14 ;  /* 0x000000ffff3a7224 */ /* 0x000fce00078e000e */
[----:B------:R-:W-:Y:S05]  /*39320*/  WARPSYNC.COLLECTIVE R15, `(.L_x_7063) ;  /* 0x000000000f087348 */ /* 0x000fea0003c00000 */
[----:B------:R0:W1:Y:S02]  /*39330*/  SHFL.IDX P6, R14, R13, R12, R11 ;  /* 0x0000000c0d0e7389 */ /* 0x00006400000c000b */
[----:B01----:R-:W-:Y:S01]  /*39340*/  ENDCOLLECTIVE ;  /* 0x000000000000791b */ /* 0x003fe20003800000 */
.L_x_7063:
        /* <DEDUP_REMOVED lines=9> */
.L_x_7064:
[----:B------:R-:W-:Y:S02]  /*393e0*/  IMAD.MOV.U32 R13, RZ, RZ, R64 ;  /* 0x000000ffff0d7224 */ /* 0x000fe400078e0040 */
[----:B------:R-:W-:Y:S02]  /*393f0*/  IMAD.MOV.U32 R12, RZ, RZ, R121 ;  /* 0x000000ffff0c7224 */ /* 0x000fe400078e0079 */
[----:B------:R-:W-:-:S07]  /*39400*/  IMAD.MOV.U32 R61, RZ, RZ, R14 ;  /* 0x000000ffff3d7224 */ /* 0x000fce00078e000e */
[----:B------:R-:W-:Y:S05]  /*39410*/  WARPSYNC.COLLECTIVE R15, `(.L_x_7065) ;  /* 0x000000000f087348 */ /* 0x000fea0003c00000 */
[----:B------:R0:W1:Y:S02]  /*39420*/  SHFL.IDX P6, R14, R13, R12, R11 ;  /* 0x0000000c0d0e7389 */ /* 0x00006400000c000b */
[----:B01----:R-:W-:Y:S01]  /*39430*/  ENDCOLLECTIVE ;  /* 0x000000000000791b */ /* 0x003fe20003800000 */
.L_x_7065:
[----:B------:R-:W-:Y:S01]  /*39440*/  IMAD.MOV.U32 R13, RZ, RZ, R62 ;  /* 0x000000ffff0d7224 */ /* 0x000fe200078e003e */
[----:B------:R-:W-:-:S07]  /*39450*/  MOV R64, R14 ;  /* 0x0000000e00407202 */ /* 0x000fce0000000f00 */
[----:B------:R-:W-:Y:S05]  /*39460*/  WARPSYNC.COLLECTIVE R15, `(.L_x_7066) ;  /* 0x000000000f087348 */ /* 0x000fea0003c00000 */
[----:B------:R0:W1:Y:S02]  /*39470*/  SHFL.IDX P6, R14, R13, R12, R11 ;  /* 0x0000000c0d0e7389 */ /* 0x00006400000c000b */
[----:B01----:R-:W-:Y:S01]  /*39480*/  ENDCOLLECTIVE ;  /* 0x000000000000791b */ /* 0x003fe20003800000 */
.L_x_7066:
[----:B------:R-:W-:Y:S02]  /*39490*/  IMAD.MOV.U32 R13, RZ, RZ, R67 ;  /* 0x000000ffff0d7224 */ /* 0x000fe400078e0043 */
[----:B------:R-:W-:Y:S02]  /*394a0*/  IMAD.MOV.U32 R12, RZ, RZ, R0 ;  /* 0x000000ffff0c7224 */ /* 0x000fe400078e0000 */
[----:B------:R-:W-:-:S07]  /*394b0*/  IMAD.MOV.U32 R62, RZ, RZ, R14 ;  /* 0x000000ffff3e7224 */ /* 0x000fce00078e000e */
[----:B------:R-:W-:Y:S05]  /*394c0*/  WARPSYNC.COLLECTIVE R15, `(.L_x_7067) ;  /* 0x000000000f087348 */ /* 0x000fea0003c00000 */
[----:B------:R0:W1:Y:S02]  /*394d0*/  SHFL.IDX P6, R14, R13, R12, R11 ;  /* 0x0000000c0d0e7389 */ /* 0x00006400000c000b */
[----:B01----:R-:W-:Y:S01]  /*394e0*/  ENDCOLLECTIVE ;  /* 0x000000000000791b */ /* 0x003fe20003800000 */
.L_x_7067:
        /* <DEDUP_REMOVED lines=9> */
.L_x_7068:
[----:B------:R-:W-:Y:S02]  /*39580*/  IMAD.MOV.U32 R13, RZ, RZ, R68 ;  /* 0x000000ffff0d7224 */ /* 0x000fe400078e0044 */
[----:B------:R-:W-:Y:S01]  /*39590*/  IMAD.MOV.U32 R12, RZ, RZ, R121 ;  /* 0x000000ffff0c7224 */ /* 0x000fe200078e0079 */
[----:B------:R-:W-:-:S07]  /*395a0*/  MOV R65, R14 ;  /* 0x0000000e00417202 */ /* 0x000fce0000000f00 */
[----:B------:R-:W-:Y:S05]  /*395b0*/  WARPSYNC.COLLECTIVE R15, `(.L_x_7069) ;  /* 0x000000000f087348 */ /* 0x000fea0003c00000 */
[----:B------:R0:W1:Y:S02]  /*395c0*/  SHFL.IDX P6, R14, R13, R12, R11 ;  /* 0x0000000c0d0e7389 */ /* 0x00006400000c000b */
[----:B01----:R-:W-:Y:S01]  /*395d0*/  ENDCOLLECTIVE ;  /* 0x000000000000791b */ /* 0x003fe20003800000 */
.L_x_7069:
[----:B------:R-:W-:Y:S02]  /*395e0*/  IMAD.MOV.U32 R13, RZ, RZ, R66 ;  /* 0x000000ffff0d7224 */ /* 0x000fe400078e0042 */
[----:B------:R-:W-:-:S07]  /*395f0*/  IMAD.MOV.U32 R68, RZ, RZ, R14 ;  /* 0x000000ffff447224 */ /* 0x000fce00078e000e */
[----:B------:R-:W-:Y:S05]  /*39600*/  WARPSYNC.COLLECTIVE R15, `(.L_x_7070) ;  /* 0x000000000f087348 */ /* 0x000fea0003c00000 */
[----:B------:R0:W1:Y:S02]  /*39610*/  SHFL.IDX P6, R14, R13, R12, R11 ;  /* 0x0000000c0d0e7389 */ /* 0x00006400000c000b */
[----:B01----:R-:W-:Y:S01]  /*39620*/  ENDCOLLECTIVE ;  /* 0x000000000000791b */ /* 0x003fe20003800000 */
.L_x_7070:
[----:B------:R-:W-:Y:S01]  /*39630*/  IMAD.MOV.U32 R13, RZ, RZ, R71 ;  /* 0x000000ffff0d7224 */ /* 0x000fe200078e0047 */
[----:B------:R-:W-:Y:S01]  /*39640*/  MOV R12, R0 ;  /* 0x00000000000c7202 */ /* 0x000fe20000000f00 */
[----:B------:R-:W-:-:S07]  /*39650*/  IMAD.MOV.U32 R66, RZ, RZ, R14 ;  /* 0x000000ffff427224 */ /* 0x000fce00078e000e */
[----:B------:R-:W-:Y:S05]  /*39660*/  WARPSYNC.COLLECTIVE R15, `(.L_x_7071) ;  /* 0x000000000f087348 */ /* 0x000fea0003c00000 */
[----:B------:R0:W1:Y:S02]  /*39670*/  SHFL.IDX P6, R14, R13, R12, R11 ;  /* 0x0000000c0d0e7389 */ /* 0x00006400000c000b */
[----:B01----:R-:W-:Y:S01]  /*39680*/  ENDCOLLECTIVE ;  /* 0x000000000000791b */ /* 0x003fe20003800000 */
.L_x_7071:
        /* <DEDUP_REMOVED lines=9> */
.L_x_7072:
[----:B------:R-:W-:Y:S02]  /*39720*/  IMAD.MOV.U32 R13, RZ, RZ, R72 ;  /* 0x000000ffff0d7224 */ /* 0x000fe400078e0048 */
[----:B------:R-:W-:Y:S02]  /*39730*/  IMAD.MOV.U32 R12, RZ, RZ, R121 ;  /* 0x000000ffff0c7224 */ /* 0x000fe400078e0079 */
[----:B------:R-:W-:-:S07]  /*39740*/  IMAD.MOV.U32 R69, RZ, RZ, R14 ;  /* 0x000000ffff457224 */ /* 0x000fce00078e000e */
[----:B------:R-:W-:Y:S05]  /*39750*/  WARPSYNC.COLLECTIVE R15, `(.L_x_7073) ;  /* 0x000000000f087348 */ /* 0x000fea0003c00000 */
[----:B------:R0:W1:Y:S02]  /*39760*/  SHFL.IDX P6, R14, R13, R12, R11 ;  /* 0x0000000c0d0e7389 */ /* 0x00006400000c000b */
[----:B01----:R-:W-:Y:S01]  /*39770*/  ENDCOLLECTIVE ;  /* 0x000000000000791b */ /* 0x003fe20003800000 */
.L_x_7073:
[----:B------:R-:W-:Y:S01]  /*39780*/  MOV R13, R70 ;  /* 0x00000046000d7202 */ /* 0x000fe20000000f00 */
[----:B------:R-:W-:-:S07]  /*39790*/  IMAD.MOV.U32 R72, RZ, RZ, R14 ;  /* 0x000000ffff487224 */ /* 0x000fce00078e000e */
[----:B------:R-:W-:Y:S05]  /*397a0*/  WARPSYNC.COLLECTIVE R15, `(.L_x_7074) ;  /* 0x000000000f087348 */ /* 0x000fea0003c00000 */
[----:B------:R0:W1:Y:S02]  /*397b0*/  SHFL.IDX P6, R14, R13, R12, R11 ;  /* 0x0000000c0d0e7389 */ /* 0x00006400000c000b */
[----:B01----:R-:W-:Y:S01]  /*397c0*/  ENDCOLLECTIVE ;  /* 0x000000000000791b */ /* 0x003fe20003800000 */
.L_x_7074:
[----:B------:R-:W-:Y:S02]  /*397d0*/  IMAD.MOV.U32 R13, RZ, RZ, R75 ;  /* 0x000000ffff0d7224 */ /* 0x000fe400078e004b */
[----:B------:R-:W-:Y:S02]  /*397e0*/  IMAD.MOV.U32 R12, RZ, RZ, R0 ;  /* 0x000000ffff0c7224 */ /* 0x000fe400078e0000 */
[----:B------:R-:W-:-:S07]  /*397f0*/  IMAD.MOV.U32 R70, RZ, RZ, R14 ;  /* 0x000000ffff467224 */ /* 0x000fce00078e000e */
[----:B------:R-:W-:Y:S05]  /*39800*/  WARPSYNC.COLLECTIVE R15, `(.L_x_7075) ;  /* 0x000000000f087348 */ /* 0x000fea0003c00000 */
[----:B------:R0:W1:Y:S02]  /*39810*/  SHFL.IDX P6, R14, R13, R12, R11 ;  /* 0x0000000c0d0e7389 */ /* 0x00006400000c000b */
[----:B01----:R-:W-:Y:S01]  /*39820*/  ENDCOLLECTIVE ;  /* 0x000000000000791b */ /* 0x003fe20003800000 */
.L_x_7075:
        /* <DEDUP_REMOVED lines=9> */
.L_x_7076:
[----:B------:R-:W-:Y:S01]  /*398c0*/  MOV R13, R50 ;  /* 0x00000032000d7202 */ /* 0x000fe20000000f00 */
[----:B------:R-:W-:Y:S02]  /*398d0*/  IMAD.MOV.U32 R12, RZ, RZ, R121 ;  /* 0x000000ffff0c7224 */ /* 0x000fe400078e0079 */
[----:B------:R-:W-:-:S07]  /*398e0*/  IMAD.MOV.U32 R73, RZ, RZ, R14 ;  /* 0x000000ffff497224 */ /* 0x000fce00078e000e */
[----:B------:R-:W-:Y:S05]  /*398f0*/  WARPSYNC.COLLECTIVE R15, `(.L_x_7077) ;  /* 0x000000000f087348 */ /* 0x000fea0003c00000 */
[----:B------:R0:W1:Y:S02]  /*39900*/  SHFL.IDX P6, R14, R13, R12, R11 ;  /* 0x0000000c0d0e7389 */ /* 0x00006400000c000b */
[----:B01----:R-:W-:Y:S01]  /*39910*/  ENDCOLLECTIVE ;  /* 0x000000000000791b */ /* 0x003fe20003800000 */
.L_x_7077:
[----:B------:R-:W-:Y:S02]  /*39920*/  IMAD.MOV.U32 R13, RZ, RZ, R74 ;  /* 0x000000ffff0d7224 */ /* 0x000fe400078e004a */
[----:B------:R-:W-:-:S07]  /*39930*/  IMAD.MOV.U32 R50, RZ, RZ, R14 ;  /* 0x000000ffff327224 */ /* 0x000fce00078e000e */
[----:B------:R-:W-:Y:S05]  /*39940*/  WARPSYNC.COLLECTIVE R15, `(.L_x_7078) ;  /* 0x000000000f087348 */ /* 0x000fea0003c00000 */
[----:B------:R0:W1:Y:S02]  /*39950*/  SHFL.IDX P6, R14, R13, R12, R11 ;  /* 0x0000000c0d0e7389 */ /* 0x00006400000c000b */
[----:B01----:R-:W-:Y:S01]  /*39960*/  ENDCOLLECTIVE ;  /* 0x000000000000791b */ /* 0x003fe20003800000 */
.L_x_7078:
[----:B------:R-:W-:Y:S02]  /*39970*/  IMAD.MOV.U32 R13, RZ, RZ, R79 ;  /* 0x000000ffff0d7224 */ /* 0x000fe400078e004f */
[----:B------:R-:W-:Y:S02]  /*39980*/  IMAD.MOV.U32 R12, RZ, RZ, R0 ;  /* 0x000000ffff0c7224 */ /* 0x000fe400078e0000 */
[----:B------:R-:W-:-:S07]  /*39990*/  IMAD.MOV.U32 R74, RZ, RZ, R14 ;  /* 0x000000ffff4a7224 */ /* 0x000fce00078e000e */
[----:B------:R-:W-:Y:S05]  /*399a0*/  WARPSYNC.COLLECTIVE R15, `(.L_x_7079) ;  /* 0x000000000f087348 */ /* 0x000fea0003c00000 */
[----:B------:R0:W1:Y:S02]  /*399b0*/  SHFL.IDX P6, R14, R13, R12, R11 ;  /* 0x0000000c0d0e7389 */ /* 0x00006400000c000b */
[----:B01----:R-:W-:Y:S01]  /*399c0*/  ENDCOLLECTIVE ;  /* 0x000000000000791b */ /* 0x003fe20003800000 */
.L_x_7079:
        /* <DEDUP_REMOVED lines=9> */
.L_x_7080:
[----:B------:R-:W-:Y:S02]  /*39a60*/  IMAD.MOV.U32 R13, RZ, RZ, R48 ;  /* 0x000000ffff0d7224 */ /* 0x000fe400078e0030 */
[----:B------:R-:W-:Y:S02]  /*39a70*/  IMAD.MOV.U32 R12, RZ, RZ, R121 ;  /* 0x000000ffff0c7224 */ /* 0x000fe400078e0079 */
[----:B------:R-:W-:-:S07]  /*39a80*/  IMAD.MOV.U32 R77, RZ, RZ, R14 ;  /* 0x000000ffff4d7224 */ /* 0x000fce00078e000e */
[----:B------:R-:W-:Y:S05]  /*39a90*/  WARPSYNC.COLLECTIVE R15, `(.L_x_7081) ;  /* 0x000000000f087348 */ /* 0x000fea0003c00000 */
[----:B------:R0:W1:Y:S02]  /*39aa0*/  SHFL.IDX P6, R14, R13, R12, R11 ;  /* 0x0000000c0d0e7389 */ /* 0x00006400000c000b */
[----:B01----:R-:W-:Y:S01]  /*39ab0*/  ENDCOLLECTIVE ;  /* 0x000000000000791b */ /* 0x003fe20003800000 */
.L_x_7081:
[----:B------:R-:W-:Y:S02]  /*39ac0*/  IMAD.MOV.U32 R13, RZ, RZ, R78 ;  /* 0x000000ffff0d7224 */ /* 0x000fe400078e004e */
[----:B------:R-:W-:-:S07]  /*39ad0*/  IMAD.MOV.U32 R48, RZ, RZ, R14 ;  /* 0x000000ffff307224 */ /* 0x000fce00078e000e */
[----:B------:R-:W-:Y:S05]  /*39ae0*/  WARPSYNC.COLLECTIVE R15, `(.L_x_7082) ;  /* 0x000000000f087348 */ /* 0x000fea0003c00000 */
[----:B------:R0:W1:Y:S02]  /*39af0*/  SHFL.IDX P6, R14, R13, R12, R11 ;  /* 0x0000000c0d0e7389 */ /* 0x00006400000c000b */
[----:B01----:R-:W-:Y:S01]  /*39b00*/  ENDCOLLECTIVE ;  /* 0x000000000000791b */ /* 0x003fe20003800000 */
.L_x_7082:
[----:B------:R-:W-:Y:S02]  /*39b10*/  IMAD.MOV.U32 R13, RZ, RZ, R85 ;  /* 0x000000ffff0d7224 */ /* 0x000fe400078e0055 */
[----:B------:R-:W-:Y:S01]  /*39b20*/  IMAD.MOV.U32 R12, RZ, RZ, R0 ;  /* 0x000000ffff0c7224 */ /* 0x000fe200078e0000 */
[----:B------:R-:W-:-:S07]  /*39b30*/  MOV R78, R14 ;  /* 0x0000000e004e7202 */ /* 0x000fce0000000f00 */
[----:B------:R-:W-:Y:S05]  /*39b40*/  WARPSYNC.COLLECTIVE R15, `(.L_x_7083) ;  /* 0x000000000f087348 */ /* 0x000fea0003c00000 */
[----:B------:R0:W1:Y:S02]  /*39b50*/  SHFL.IDX P6, R14, R13, R12, R11 ;  /* 0x0000000c0d0e7389 */ /* 0x00006400000c000b */
[----:B01----:R-:W-:Y:S01]  /*39b60*/  ENDCOLLECTIVE ;  /* 0x000000000000791b */ /* 0x003fe20003800000 */
.L_x_7083:
        /* <DEDUP_REMOVED lines=9> */
.L_x_7084:
[----:B------:R-:W-:Y:S01]  /*39c00*/  IMAD.MOV.U32 R13, RZ, RZ, R46 ;  /* 0x000000ffff0d7224 */ /* 0x000fe200078e002e */
[----:B------:R-:W-:Y:S01]  /*39c10*/  MOV R12, R121 ;  /* 0x00000079000c7202 */ /* 0x000fe20000000f00 */
[----:B------:R-:W-:-:S07]  /*39c20*/  IMAD.MOV.U32 R83, RZ, RZ, R14 ;  /* 0x000000ffff537224 */ /* 0x000fce00078e000e */
[----:B------:R-:W-:Y:S05]  /*39c30*/  WARPSYNC.COLLECTIVE R15, `(.L_x_7085) ;  /* 0x000000000f087348 */ /* 0x000fea0003c00000 */
[----:B------:R0:W1:Y:S02]  /*39c40*/  SHFL.IDX P6, R14, R13, R12, R11 ;  /* 0x0000000c0d0e7389 */ /* 0x00006400000c000b */
[----:B01----:R-:W-:Y:S01]  /*39c50*/  ENDCOLLECTIVE ;  /* 0x000000000000791b */ /* 0x003fe20003800000 */
.L_x_7085:
[----:B------:R-:W-:Y:S02]  /*39c60*/  IMAD.MOV.U32 R13, RZ, RZ, R51 ;  /* 0x000000ffff0d7224 */ /* 0x000fe400078e0033 */
[----:B------:R-:W-:-:S07]  /*39c70*/  IMAD.MOV.U32 R46, RZ, RZ, R14 ;  /* 0x000000ffff2e7224 */ /* 0x000fce00078e000e */
[----:B------:R-:W-:Y:S05]  /*39c80*/  WARPSYNC.COLLECTIVE R15, `(.L_x_7086) ;  /* 0x000000000f087348 */ /* 0x000fea0003c00000 */
[----:B------:R0:W1:Y:S02]  /*39c90*/  SHFL.IDX P6, R14, R13, R12, R11 ;  /* 0x0000000c0d0e7389 */ /* 0x00006400000c000b */
[----:B01----:R-:W-:Y:S01]  /*39ca0*/  ENDCOLLECTIVE ;  /* 0x000000000000791b */ /* 0x003fe20003800000 */
.L_x_7086:
        /* <DEDUP_REMOVED lines=8> */
.L_x_7087:
[----:B------:R-:W-:Y:S01]  /*39d30*/  MOV R13, R87 ;  /* 0x00000057000d7202 */ /* 0x000fe20000000f00 */
[----:B------:R-:W-:-:S07]  /*39d40*/  IMAD.MOV.U32 R89, RZ, RZ, R14 ;  /* 0x000000ffff597224 */ /* 0x000fce00078e000e */
[----:B------:R-:W-:Y:S05]  /*39d50*/  WARPSYNC.COLLECTIVE R15, `(.L_x_7088) ;  /* 0x000000000f087348 */ /* 0x000fea0003c00000 */
[----:B------:R0:W1:Y:S02]  /*39d60*/  SHFL.IDX P6, R14, R13, R12, R11 ;  /* 0x0000000c0d0e7389 */ /* 0x00006400000c000b */
[----:B01----:R-:W-:Y:S01]  /*39d70*/  ENDCOLLECTIVE ;  /* 0x000000000000791b */ /* 0x003fe20003800000 */
.L_x_7088:
[----:B------:R-:W-:Y:S02]  /*39d80*/  IMAD.MOV.U32 R13, RZ, RZ, R44 ;  /* 0x000000ffff0d7224 */ /* 0x000fe400078e002c */
[----:B------:R-:W-:Y:S02]  /*39d90*/  IMAD.MOV.U32 R12, RZ, RZ, R121 ;  /* 0x000000ffff0c7224 */ /* 0x000fe400078e0079 */
[----:B------:R-:W-:-:S07]  /*39da0*/  IMAD.MOV.U32 R87, RZ, RZ, R14 ;  /* 0x000000ffff577224 */ /* 0x000fce00078e000e */
[----:B------:R-:W-:Y:S05]  /*39db0*/  WARPSYNC.COLLECTIVE R15, `(.L_x_7089) ;  /* 0x000000000f087348 */ /* 0x000fea0003c00000 */
[----:B------:R0:W1:Y:S02]  /*39dc0*/  SHFL.IDX P6, R14, R13, R12, R11 ;  /* 0x0000000c0d0e7389 */ /* 0x00006400000c000b */
[----:B01----:R-:W-:Y:S01]  /*39dd0*/  ENDCOLLECTIVE ;  /* 0x000000000000791b */ /* 0x003fe20003800000 */
.L_x_7089:
[----:B------:R-:W-:Y:S02]  /*39de0*/  IMAD.MOV.U32 R13, RZ, RZ, R49 ;  /* 0x000000ffff0d7224 */ /* 0x000fe400078e0031 */
[----:B------:R-:W-:-:S07]  /*39df0*/  IMAD.MOV.U32 R44, RZ, RZ, R14 ;  /* 0x000000ffff2c7224 */ /* 0x000fce00078e000e */
[----:B------:R-:W-:Y:S05]  /*39e00*/  WARPSYNC.COLLECTIVE R15, `(.L_x_7090) ;  /* 0x000000000f087348 */ /* 0x000fea0003c00000 */
[----:B------:R0:W1:Y:S02]  /*39e10*/  SHFL.IDX P6, R14, R13, R12, R11 ;  /* 0x0000000c0d0e7389 */ /* 0x00006400000c000b */
[----:B01----:R-:W-:Y:S01]  /*39e20*/  ENDCOLLECTIVE ;  /* 0x000000000000791b */ /* 0x003fe20003800000 */
.L_x_7090:
        /* <DEDUP_REMOVED lines=8> */
.L_x_7091:
[----:B------:R-:W-:Y:S02]  /*39eb0*/  SEL R86, R87, R49, P0 ;  /* 0x0000003157567207 */ /* 0x000fe40000000000 */
[----:B------:R-:W-:Y:S01]  /*39ec0*/  SEL R87, R49, R87, P0 ;  /* 0x0000005731577207 */ /* 0x000fe20000000000 */
[----:B------:R-:W-:Y:S02]  /*39ed0*/  IMAD.MOV.U32 R13, RZ, RZ, R91 ;  /* 0x000000ffff0d7224 */ /* 0x000fe400078e005b */
[----:B------:R-:W-:-:S07]  /*39ee0*/  IMAD.MOV.U32 R93, RZ, RZ, R14 ;  /* 0x000000ffff5d7224 */ /* 0x000fce00078e000e */
[----:B------:R-:W-:Y:S05]  /*39ef0*/  WARPSYNC.COLLECTIVE R15, `(.L_x_7092) ;  /* 0x000000000f087348 */ /* 0x000fea0003c00000 */
[----:B------:R0:W1:Y:S02]  /*39f00*/  SHFL.IDX P6, R14, R13, R12, R11 ;  /* 0x0000000c0d0e7389 */ /* 0x00006400000c000b */
[----:B01----:R-:W-:Y:S01]  /*39f10*/  ENDCOLLECTIVE ;  /* 0x000000000000791b */ /* 0x003fe20003800000 */
.L_x_7092:
[----:B------:R-:W-:Y:S02]  /*39f20*/  IMAD.MOV.U32 R13, RZ, RZ, R42 ;  /* 0x000000ffff0d7224 */ /* 0x000fe400078e002a */
[----:B------:R-:W-:Y:S02]  /*39f30*/  IMAD.MOV.U32 R12, RZ, RZ, R121 ;  /* 0x000000ffff0c7224 */ /* 0x000fe400078e0079 */
[----:B------:R-:W-:-:S07]  /*39f40*/  IMAD.MOV.U32 R91, RZ, RZ, R14 ;  /* 0x000000ffff5b7224 */ /* 0x000fce00078e000e */
[----:B------:R-:W-:Y:S05]  /*39f50*/  WARPSYNC.COLLECTIVE R15, `(.L_x_7093) ;  /* 0x000000000f087348 */ /* 0x000fea0003c00000 */
[----:B------:R0:W1:Y:S02]  /*39f60*/  SHFL.IDX P6, R14, R13, R12, R11 ;  /* 0x0000000c0d0e7389 */ /* 0x00006400000c000b */
[----:B01----:R-:W-:Y:S01]  /*39f70*/  ENDCOLLECTIVE ;  /* 0x000000000000791b */ /* 0x003fe20003800000 */
.L_x_7093:
[----:B------:R-:W-:Y:S01]  /*39f80*/  IMAD.MOV.U32 R13, RZ, RZ, R47 ;  /* 0x000000ffff0d7224 */ /* 0x000fe200078e002f */
[----:B------:R-:W-:-:S07]  /*39f90*/  MOV R42, R14 ;  /* 0x0000000e002a7202 */ /* 0x000fce0000000f00 */
[----:B------:R-:W-:Y:S05]  /*39fa0*/  WARPSYNC.COLLECTIVE R15, `(.L_x_7094) ;  /* 0x000000000f087348 */ /* 0x000fea0003c00000 */
[----:B------:R0:W1:Y:S02]  /*39fb0*/  SHFL.IDX P6, R14, R13, R12, R11 ;  /* 0x0000000c0d0e7389 */ /* 0x00006400000c000b */
[----:B01----:R-:W-:Y:S01]  /*39fc0*/  ENDCOLLECTIVE ;  /* 0x000000000000791b */ /* 0x003fe20003800000 */
.L_x_7094:
        /* <DEDUP_REMOVED lines=8> */
.L_x_7095:
[----:B------:R-:W-:Y:S02]  /*3a050*/  IMAD.MOV.U32 R13, RZ, RZ, R95 ;  /* 0x000000ffff0d7224 */ /* 0x000fe400078e005f */
[----:B------:R-:W-:-:S07]  /*3a060*/  IMAD.MOV.U32 R97, RZ, RZ, R14 ;  /* 0x000000ffff617224 */ /* 0x000fce00078e000e */
[----:B------:R-:W-:Y:S05]  /*3a070*/  WARPSYNC.COLLECTIVE R15, `(.L_x_7096) ;  /* 0x000000000f087348 */ /* 0x000fea0003c00000 */
[----:B------:R0:W1:Y:S02]  /*3a080*/  SHFL.IDX P6, R14, R13, R12, R11 ;  /* 0x0000000c0d0e7389 */ /* 0x00006400000c000b */
[----:B01----:R-:W-:Y:S01]  /*3a090*/  ENDCOLLECTIVE ;  /* 0x000000000000791b */ /* 0x003fe20003800000 */
.L_x_7096:
[----:B------:R-:W-:Y:S02]  /*3a0a0*/  IMAD.MOV.U32 R13, RZ, RZ, R40 ;  /* 0x000000ffff0d7224 */ /* 0x000fe400078e0028 */
[----:B------:R-:W-:Y:S01]  /*3a0b0*/  IMAD.MOV.U32 R12, RZ, RZ, R121 ;  /* 0x000000ffff0c7224 */ /* 0x000fe200078e0079 */
[----:B------:R-:W-:-:S07]  /*3a0c0*/  MOV R95, R14 ;  /* 0x0000000e005f7202 */ /* 0x000fce0000000f00 */
[----:B------:R-:W-:Y:S05]  /*3a0d0*/  WARPSYNC.COLLECTIVE R15, `(.L_x_7097) ;  /* 0x000000000f087348 */ /* 0x000fea0003c00000 */
[----:B------:R0:W1:Y:S02]  /*3a0e0*/  SHFL.IDX P6, R14, R13, R12, R11 ;  /* 0x0000000c0d0e7389 */ /* 0x00006400000c000b */
[----:B01----:R-:W-:Y:S01]  /*3a0f0*/  ENDCOLLECTIVE ;  /* 0x000000000000791b */ /* 0x003fe20003800000 */
.L_x_7097:
[----:B------:R-:W-:Y:S02]  /*3a100*/  IMAD.MOV.U32 R13, RZ, RZ, R45 ;  /* 0x000000ffff0d7224 */ /* 0x000fe400078e002d */
[----:B------:R-:W-:-:S07]  /*3a110*/  IMAD.MOV.U32 R40, RZ, RZ, R14 ;  /* 0x000000ffff287224 */ /* 0x000fce00078e000e */
[----:B------:R-:W-:Y:S05]  /*3a120*/  WARPSYNC.COLLECTIVE R15, `(.L_x_7098) ;  /* 0x000000000f087348 */ /* 0x000fea0003c00000 */
[----:B------:R0:W1:Y:S02]  /*3a130*/  SHFL.IDX P6, R14, R13, R12, R11 ;  /* 0x0000000c0d0e7389 */ /* 0x00006400000c000b */
[----:B01----:R-:W-:Y:S01]  /*3a140*/  ENDCOLLECTIVE ;  /* 0x000000000000791b */ /* 0x003fe20003800000 */
.L_x_7098:
        /* <DEDUP_REMOVED lines=8> */
.L_x_7099:
[----:B------:R-:W-:Y:S02]  /*3a1d0*/  SEL R94, R95, R45, P0 ;  /* 0x0000002d5f5e7207 */ /* 0x000fe40000000000 */
[----:B------:R-:W-:Y:S01]  /*3a1e0*/  SEL R95, R45, R95, P0 ;  /* 0x0000005f2d5f7207 */ /* 0x000fe20000000000 */
[----:B------:R-:W-:Y:S02]  /*3a1f0*/  IMAD.MOV.U32 R13, RZ, RZ, R99 ;  /* 0x000000ffff0d7224 */ /* 0x000fe400078e0063 */
[----:B------:R-:W-:-:S07]  /*3a200*/  IMAD.MOV.U32 R101, RZ, RZ, R14 ;  /* 0x000000ffff657224 */ /* 0x000fce00078e000e */
[----:B------:R-:W-:Y:S05]  /*3a210*/  WARPSYNC.COLLECTIVE R15, `(.L_x_7100) ;  /* 0x000000000f087348 */ /* 0x000fea0003c00000 */
[----:B------:R0:W1:Y:S02]  /*3a220*/  SHFL.IDX P6, R14, R13, R12, R11 ;  /* 0x0000000c0d0e7389 */ /* 0x00006400000c000b */
[----:B01----:R-:W-:Y:S01]  /*3a230*/  ENDCOLLECTIVE ;  /* 0x000000000000791b */ /* 0x003fe20003800000 */
.L_x_7100:
[----:B------:R-:W-:Y:S02]  /*3a240*/  IMAD.MOV.U32 R13, RZ, RZ, R38 ;  /* 0x000000ffff0d7224 */ /* 0x000fe400078e0026 */
[----:B------:R-:W-:Y:S02]  /*3a250*/  IMAD.MOV.U32 R12, RZ, RZ, R121 ;  /* 0x000000ffff0c7224 */ /* 0x000fe400078e0079 */
[----:B------:R-:W-:-:S07]  /*3a260*/  IMAD.MOV.U32 R99, RZ, RZ, R14 ;  /* 0x000000ffff637224 */ /* 0x000fce00078e000e */
[----:B------:R-:W-:Y:S05]  /*3a270*/  WARPSYNC.COLLECTIVE R15, `(.L_x_7101) ;  /* 0x000000000f087348 */ /* 0x000fea0003c00000 */
[----:B------:R0:W1:Y:S02]  /*3a280*/  SHFL.IDX P6, R14, R13, R12, R11 ;  /* 0x0000000c0d0e7389 */ /* 0x00006400000c000b */
[----:B01----:R-:W-:Y:S01]  /*3a290*/  ENDCOLLECTIVE ;  /* 0x000000000000791b */ /* 0x003fe20003800000 */
.L_x_7101:
[----:B------:R-:W-:Y:S01]  /*3a2a0*/  MOV R13, R43 ;  /* 0x0000002b000d7202 */ /* 0x000fe20000000f00 */
[----:B------:R-:W-:-:S07]  /*3a2b0*/  IMAD.MOV.U32 R38, RZ, RZ, R14 ;  /* 0x000000ffff267224 */ /* 0x000fce00078e000e */
[----:B------:R-:W-:Y:S05]  /*3a2c0*/  WARPSYNC.COLLECTIVE R15, `(.L_x_7102) ;  /* 0x000000000f087348 */ /* 0x000fea0003c00000 */
[----:B------:R0:W1:Y:S02]  /*3a2d0*/  SHFL.IDX P6, R14, R13, R12, R11 ;  /* 0x0000000c0d0e7389 */ /* 0x00006400000c000b */
[----:B01----:R-:W-:Y:S01]  /*3a2e0*/  ENDCOLLECTIVE ;  /* 0x000000000000791b */ /* 0x003fe20003800000 */
.L_x_7102:
        /* <DEDUP_REMOVED lines=8> */
.L_x_7103:
[----:B------:R-:W-:Y:S02]  /*3a370*/  SEL R98, R99, R43, P0 ;  /* 0x0000002b63627207 */ /* 0x000fe40000000000 */
[----:B------:R-:W-:Y:S01]  /*3a380*/  SEL R99, R43, R99, P0 ;  /* 0x000000632b637207 */ /* 0x000fe20000000000 */
[----:B------:R-:W-:Y:S02]  /*3a390*/  IMAD.MOV.U32 R13, RZ, RZ, R103 ;  /* 0x000000ffff0d7224 */ /* 0x000fe400078e0067 */
[----:B------:R-:W-:-:S07]  /*3a3a0*/  IMAD.MOV.U32 R105, RZ, RZ, R14 ;  /* 0x000000ffff697224 */ /* 0x000fce00078e000e */
[----:B------:R-:W-:Y:S05]  /*3a3b0*/  WARPSYNC.COLLECTIVE R15, `(.L_x_7104) ;  /* 0x000000000f087348 */ /* 0x000fea0003c00000 */
[----:B------:R0:W1:Y:S02]  /*3a3c0*/  SHFL.IDX P6, R14, R13, R12, R11 ;  /* 0x0000000c0d0e7389 */ /* 0x00006400000c000b */
[----:B01----:R-:W-:Y:S01]  /*3a3d0*/  ENDCOLLECTIVE ;  /* 0x000000000000791b */ /* 0x003fe20003800000 */
.L_x_7104:
[----:B------:R-:W-:Y:S01]  /*3a3e0*/  MOV R13, R37 ;  /* 0x00000025000d7202 */ /* 0x000fe20000000f00 */
[----:B------:R-:W-:Y:S02]  /*3a3f0*/  IMAD.MOV.U32 R12, RZ, RZ, R121 ;  /* 0x000000ffff0c7224 */ /* 0x000fe400078e0079 */
[----:B------:R-:W-:-:S07]  /*3a400*/  IMAD.MOV.U32 R103, RZ, RZ, R14 ;  /* 0x000000ffff677224 */ /* 0x000fce00078e000e */
[----:B------:R-:W-:Y:S05]  /*3a410*/  WARPSYNC.COLLECTIVE R15, `(.L_x_7105) ;  /* 0x000000000f087348 */ /* 0x000fea0003c00000 */
[----:B------:R0:W1:Y:S02]  /*3a420*/  SHFL.IDX P6, R14, R13, R12, R11 ;  /* 0x0000000c0d0e7389 */ /* 0x00006400000c000b */
[----:B01----:R-:W-:Y:S01]  /*3a430*/  ENDCOLLECTIVE ;  /* 0x000000000000791b */ /* 0x003fe20003800000 */
.L_x_7105:
[----:B------:R-:W-:Y:S02]  /*3a440*/  IMAD.MOV.U32 R13, RZ, RZ, R41 ;  /* 0x000000ffff0d7224 */ /* 0x000fe400078e0029 */
[----:B------:R-:W-:-:S07]  /*3a450*/  IMAD.MOV.U32 R37, RZ, RZ, R14 ;  /* 0x000000ffff257224 */ /* 0x000fce00078e000e */
[----:B------:R-:W-:Y:S05]  /*3a460*/  WARPSYNC.COLLECTIVE R15, `(.L_x_7106) ;  /* 0x000000000f087348 */ /* 0x000fea0003c00000 */
[----:B------:R0:W1:Y:S02]  /*3a470*/  SHFL.IDX P6, R14, R13, R12, R11 ;  /* 0x0000000c0d0e7389 */ /* 0x00006400000c000b */
[----:B01----:R-:W-:Y:S01]  /*3a480*/  ENDCOLLECTIVE ;  /* 0x000000000000791b */ /* 0x003fe20003800000 */
.L_x_7106:
        /* <DEDUP_REMOVED lines=8> */
.L_x_7107:
[----:B------:R-:W-:Y:S02]  /*3a510*/  SEL R102, R103, R41, P0 ;  /* 0x0000002967667207 */ /* 0x000fe40000000000 */
[----:B------:R-:W-:Y:S01]  /*3a520*/  SEL R103, R41, R103, P0 ;  /* 0x0000006729677207 */ /* 0x000fe20000000000 */
[----:B------:R-:W-:Y:S01]  /*3a530*/  IMAD.MOV.U32 R13, RZ, RZ, R107 ;  /* 0x000000ffff0d7224 */ /* 0x000fe200078e006b */
[----:B------:R-:W-:-:S07]  /*3a540*/  MOV R109, R14 ;  /* 0x0000000e006d7202 */ /* 0x000fce0000000f00 */
[----:B------:R-:W-:Y:S05]  /*3a550*/  WARPSYNC.COLLECTIVE R15, `(.L_x_7108) ;  /* 0x000000000f087348 */ /* 0x000fea0003c00000 */
[----:B------:R0:W1:Y:S02]  /*3a560*/  SHFL.IDX P6, R14, R13, R12, R11 ;  /* 0x0000000c0d0e7389 */ /* 0x00006400000c000b */
[----:B01----:R-:W-:Y:S01]  /*3a570*/  ENDCOLLECTIVE ;  /* 0x000000000000791b */ /* 0x003fe20003800000 */
.L_x_7108:
[----:B------:R-:W-:Y:S02]  /*3a580*/  IMAD.MOV.U32 R13, RZ, RZ, R36 ;  /* 0x000000ffff0d7224 */ /* 0x000fe400078e0024 */
[----:B------:R-:W-:Y:S02]  /*3a590*/  IMAD.MOV.U32 R12, RZ, RZ, R121 ;  /* 0x000000ffff0c7224 */ /* 0x000fe400078e0079 */
[----:B------:R-:W-:-:S07]  /*3a5a0*/  IMAD.MOV.U32 R107, RZ, RZ, R14 ;  /* 0x000000ffff6b7224 */ /* 0x000fce00078e000e */
[----:B------:R-:W-:Y:S05]  /*3a5b0*/  WARPSYNC.COLLECTIVE R15, `(.L_x_7109) ;  /* 0x000000000f087348 */ /* 0x000fea0003c00000 */
[----:B------:R0:W1:Y:S02]  /*3a5c0*/  SHFL.IDX P6, R14, R13, R12, R11 ;  /* 0x0000000c0d0e7389 */ /* 0x00006400000c000b */
[----:B01----:R-:W-:Y:S01]  /*3a5d0*/  ENDCOLLECTIVE ;  /* 0x000000000000791b */ /* 0x003fe20003800000 */
.L_x_7109:
[----:B------:R-:W-:Y:S02]  /*3a5e0*/  IMAD.MOV.U32 R13, RZ, RZ, R39 ;  /* 0x000000ffff0d7224 */ /* 0x000fe400078e0027 */
[----:B------:R-:W-:-:S07]  /*3a5f0*/  IMAD.MOV.U32 R36, RZ, RZ, R14 ;  /* 0x000000ffff247224 */ /* 0x000fce00078e000e */
[----:B------:R-:W-:Y:S05]  /*3a600*/  WARPSYNC.COLLECTIVE R15, `(.L_x_7110) ;  /* 0x000000000f087348 */ /* 0x000fea0003c00000 */
[----:B------:R0:W1:Y:S02]  /*3a610*/  SHFL.IDX P6, R14, R13, R12, R11 ;  /* 0x0000000c0d0e7389 */ /* 0x00006400000c000b */
[----:B01----:R-:W-:Y:S01]  /*3a620*/  ENDCOLLECTIVE ;  /* 0x000000000000791b */ /* 0x003fe20003800000 */
.L_x_7110:
[----:B------:R-:W-:Y:S02]  /*3a630*/  SEL R108, R109, R36, P0 ;  /* 0x000000246d6c7207 */ /* 0x000fe40000000000 */
[----:B------:R-:W-:Y:S01]  /*3a640*/  SEL R109, R36, R109, P0 ;  /* 0x0000006d246d7207 */ /* 0x000fe20000000000 */
[----:B------:R-:W-:Y:S02]  /*3a650*/  IMAD.MOV.U32 R13, RZ, RZ, R125 ;  /* 0x000000ffff0d7224 */ /* 0x000fe400078e007d */
[----:B------:R-:W-:Y:S01]  /*3a660*/  IMAD.MOV.U32 R12, RZ, RZ, R0 ;  /* 0x000000ffff0c7224 */ /* 0x000fe200078e0000 */
[----:B------:R-:W-:Y:S02]  /*3a670*/  SEL R0, R111, R2, P0 ;  /* 0x000000026f007207 */ /* 0x000fe40000000000 */
[----:B------:R-:W-:Y:S02]  /*3a680*/  SEL R111, R2, R111, P0 ;  /* 0x0000006f026f7207 */ /* 0x000fe40000000000 */
[----:B------:R-:W-:-:S02]  /*3a690*/  SEL R2, R110, R90, P0 ;  /* 0x0000005a6e027207 */ /* 0x000fc40000000000 */
[----:B------:R-:W-:Y:S02]  /*3a6a0*/  SEL R110, R90, R110, P0 ;  /* 0x0000006e5a6e7207 */ /* 0x000fe40000000000 */
[----:B------:R-:W-:-:S07]  /*3a6b0*/  MOV R39, R14 ;  /* 0x0000000e00277202 */ /* 0x000fce0000000f00 */
[----:B------:R-:W-:Y:S05]  /*3a6c0*/  WARPSYNC.COLLECTIVE R15, `(.L_x_7111) ;  /* 0x000000000f087348 */ /* 0x000fea0003c00000 */
[----:B------:R0:W1:Y:S02]  /*3a6d0*/  SHFL.IDX P6, R14, R13, R12, R11 ;  /* 0x0000000c0d0e7389 */ /* 0x00006400000c000b */
[----:B01----:R-:W-:Y:S01]  /*3a6e0*/  ENDCOLLECTIVE ;  /* 0x000000000000791b */ /* 0x003fe20003800000 */
.L_x_7111:
        /* <DEDUP_REMOVED lines=9> */
.L_x_7112:
[----:B------:R-:W-:Y:S01]  /*3a780*/  IMAD.MOV.U32 R13, RZ, RZ, R126 ;  /* 0x000000ffff0d7224 */ /* 0x000fe200078e007e */
[----:B------:R-:W-:Y:S02]  /*3a790*/  MOV R12, R121 ;  /* 0x00000079000c7202 */ /* 0x000fe40000000f00 */
        /* <DEDUP_REMOVED lines=8> */
.L_x_7113:
[----:B------:R-:W-:Y:S02]  /*3a820*/  IMAD.MOV.U32 R13, RZ, RZ, R154 ;  /* 0x000000ffff0d7224 */ /* 0x000fe400078e009a */
[----:B------:R-:W-:-:S07]  /*3a830*/  IMAD.MOV.U32 R126, RZ, RZ, R14 ;  /* 0x000000ffff7e7224 */ /* 0x000fce00078e000e */
[----:B------:R-:W-:Y:S05]  /*3a840*/  WARPSYNC.COLLECTIVE R15, `(.L_x_7114) ;  /* 0x000000000f087348 */ /* 0x000fea0003c00000 */
[----:B------:R0:W1:Y:S02]  /*3a850*/  SHFL.IDX P6, R14, R13, R12, R11 ;  /* 0x0000000c0d0e7389 */ /* 0x00006400000c000b */
[----:B01----:R-:W-:Y:S01]  /*3a860*/  ENDCOLLECTIVE ;  /* 0x000000000000791b */ /* 0x003fe20003800000 */
.L_x_7114:
[----:B------:R-:W-:Y:S01]  /*3a870*/  IMAD.MOV.U32 R11, RZ, RZ, R14 ;  /* 0x000000ffff0b7224 */ /* 0x000fe200078e000e */
[----:B------:R-:W-:Y:S06]  /*3a880*/  BRA `(.L_x_7115) ;  /* 0xfffffee000987947 */ /* 0x000fec000383ffff */
.L_x_6797:
[----:B------:R-:W-:Y:S01]  /*3a890*/  IMAD.MOV.U32 R13, RZ, RZ, R128 ;  /* 0x000000ffff0d7224 */ /* 0x000fe200078e0080 */
[----:B------:R-:W-:Y:S01]  /*3a8a0*/  MOV R11, 0x181f ;  /* 0x0000181f000b7802 */ /* 0x000fe20000000f00 */
[----:B------:R-:W-:Y:S02]  /*3a8b0*/  IMAD.MOV.U32 R12, RZ, RZ, RZ ;  /* 0x000000ffff0c7224 */ /* 0x000fe400078e00ff */
[----:B------:R-:W-:-:S07]  /*3a8c0*/  IMAD.MOV.U32 R15, RZ, RZ, -0x1 ;  /* 0xffffffffff0f7424 */ /* 0x000fce00078e00ff */
[----:B-----5:R-:W-:Y:S05]  /*3a8d0*/  WARPSYNC.COLLECTIVE R15, `(.L_x_7116) ;  /* 0x000000000f087348 */ /* 0x020fea0003c00000 */
[----:B------:R0:W1:Y:S02]  /*3a8e0*/  SHFL.IDX P6, R14, R13, R12, R11 ;  /* 0x0000000c0d0e7389 */ /* 0x00006400000c000b */
[----:B01---5:R-:W-:Y:S01]  /*3a8f0*/  ENDCOLLECTIVE ;  /* 0x000000000000791b */ /* 0x023fe20003800000 */
.L_x_7116:
[----:B------:R-:W-:Y:S02]  /*3a900*/  IMAD.MOV.U32 R13, RZ, RZ, R20 ;  /* 0x000000ffff0d7224 */ /* 0x000fe400078e0014 */
[----:B------:R-:W-:-:S07]  /*3a910*/  IMAD.MOV.U32 R0, RZ, RZ, R14 ;  /* 0x000000ffff007224 */ /* 0x000fce00078e000e */
[----:B------:R-:W-:Y:S05]  /*3a920*/  WARPSYNC.COLLECTIVE R15, `(.L_x_7117) ;  /* 0x000000000f087348 */ /* 0x000fea0003c00000 */
[----:B------:R0:W1:Y:S02]  /*3a930*/  SHFL.IDX P6, R14, R13, R12, R11 ;  /* 0x0000000c0d0e7389 */ /* 0x00006400000c000b */
[----:B01----:R-:W-:Y:S01]  /*3a940*/  ENDCOLLECTIVE ;  /* 0x000000000000791b */ /* 0x003fe20003800000 */
.L_x_7117:
[----:B------:R-:W-:Y:S05]  /*3a950*/  BRA `(.L_x_7118) ;  /* 0xfffffef000e47947 */ /* 0x000fea000383ffff */
.L_x_6800:
        /* <DEDUP_REMOVED lines=8> */
.L_x_7120:
[----:B------:R-:W-:Y:S05]  /*3a9e0*/  BSYNC B1 ;  /* 0x0000000000017941 */ /* 0x000fea0003800000 */
.L_x_7119:
        /* <DEDUP_REMOVED lines=8> */
.L_x_7121:
[----:B------:R-:W-:Y:S05]  /*3aa70*/  BRA `(.L_x_7122) ;  /* 0xfffffef4000c7947 */ /* 0x000fea000383ffff */
.L_x_6803:
        /* <DEDUP_REMOVED lines=8> */
.L_x_7124:
[----:B------:R-:W-:Y:S05]  /*3ab00*/  BSYNC B1 ;  /* 0x0000000000017941 */ /* 0x000fea0003800000 */
.L_x_7123:
        /* <DEDUP_REMOVED lines=8> */
.L_x_7125:
[----:B------:R-:W-:Y:S05]  /*3ab90*/  BRA `(.L_x_7126) ;  /* 0xfffffef4001c7947 */ /* 0x000fea000383ffff */
.L_x_6806:
        /* <DEDUP_REMOVED lines=8> */
.L_x_7128:
[----:B------:R-:W-:Y:S05]  /*3ac20*/  BSYNC B1 ;  /* 0x0000000000017941 */ /* 0x000fea0003800000 */
.L_x_7127:
        /* <DEDUP_REMOVED lines=8> */
.L_x_7129:
[----:B------:R-:W-:Y:S05]  /*3acb0*/  BRA `(.L_x_7130) ;  /* 0xfffffef4002c7947 */ /* 0x000fea000383ffff */
.L_x_6808:
[----:B------:R-:W-:Y:S02]  /*3acc0*/  IMAD.MOV.U32 R13, RZ, RZ, R41 ;  /* 0x000000ffff0d7224 */ /* 0x000fe400078e0029 */
[----:B------:R-:W-:Y:S02]  /*3acd0*/  IMAD.MOV.U32 R12, RZ, RZ, RZ ;  /* 0x000000ffff0c7224 */ /* 0x000fe400078e00ff */
[----:B------:R-:W-:Y:S02]  /*3ace0*/  IMAD.MOV.U32 R11, RZ, RZ, 0x1c1f ;  /* 0x00001c1fff0b7424 */ /* 0x000fe400078e00ff */
[----:B------:R-:W-:-:S07]  /*3acf0*/  IMAD.MOV.U32 R15, RZ, RZ, -0x1 ;  /* 0xffffffffff0f7424 */ /* 0x000fce00078e00ff */
[----:B------:R-:W-:Y:S05]  /*3ad00*/  WARPSYNC.COLLECTIVE R15, `(.L_x_7131) ;  /* 0x000000000f087348 */ /* 0x000fea0003c00000 */
[----:B------:R0:W1:Y:S02]  /*3ad10*/  SHFL.IDX P6, R14, R13, R12, R11 ;  /* 0x0000000c0d0e7389 */ /* 0x00006400000c000b */
[----:B01----:R-:W-:Y:S01]  /*3ad20*/  ENDCOLLECTIVE ;  /* 0x000000000000791b */ /* 0x003fe20003800000 */
.L_x_7131:
[----:B------:R-:W-:Y:S01]  /*3ad30*/  IMAD.MOV.U32 R13, RZ, RZ, R40 ;  /* 0x000000ffff0d7224 */ /* 0x000fe200078e0028 */
[----:B------:R-:W-:-:S07]  /*3ad40*/  MOV R42, R14 ;  /* 0x0000000e002a7202 */ /* 0x000fce0000000f00 */
[----:B------:R-:W-:Y:S05]  /*3ad50*/  WARPSYNC.COLLECTIVE R15, `(.L_x_7132) ;  /* 0x000000000f087348 */ /* 0x000fea0003c00000 */
[----:B------:R0:W1:Y:S02]  /*3ad60*/  SHFL.IDX P6, R14, R13, R12, R11 ;  /* 0x0000000c0d0e7389 */ /* 0x00006400000c000b */
[----:B01----:R-:W-:Y:S01]  /*3ad70*/  ENDCOLLECTIVE ;  /* 0x000000000000791b */ /* 0x003fe20003800000 */
.L_x_7132:
[----:B------:R-:W-:Y:S01]  /*3ad80*/  IMAD.MOV.U32 R43, RZ, RZ, R14 ;  /* 0x000000ffff2b7224 */ /* 0x000fe200078e000e */
[----:B------:R-:W-:Y:S06]  /*3ad90*/  BRA `(.L_x_7133) ;  /* 0xfffffef400f47947 */ /* 0x000fec000383ffff */
.L_x_6811:
        /* <DEDUP_REMOVED lines=8> */
.L_x_7135:
[----:B------:R-:W-:Y:S05]  /*3ae20*/  BSYNC B1 ;  /* 0x0000000000017941 */ /* 0x000fea0003800000 */
.L_x_7134:
        /* <DEDUP_REMOVED lines=8> */
.L_x_7136:
[----:B------:R-:W-:Y:S05]  /*3aeb0*/  BRA `(.L_x_7137) ;  /* 0xffffff0000dc7947 */ /* 0x000fea000383ffff */
.L_x_6815:
[----:B------:R-:W-:Y:S01]  /*3aec0*/  IMAD.MOV.U32 R13, RZ, RZ, R3 ;  /* 0x000000ffff0d7224 */ /* 0x000fe200078e0003 */
[----:B------:R-:W-:Y:S01]  /*3aed0*/  MOV R12, RZ ;  /* 0x000000ff000c7202 */ /* 0x000fe20000000f00 */
[----:B------:R-:W-:Y:S02]  /*3aee0*/  IMAD.MOV.U32 R11, RZ, RZ, 0x181f ;  /* 0x0000181fff0b7424 */ /* 0x000fe400078e00ff */
[----:B------:R-:W-:-:S07]  /*3aef0*/  IMAD.MOV.U32 R15, RZ, RZ, -0x1 ;  /* 0xffffffffff0f7424 */ /* 0x000fce00078e00ff */
[----:B0-----:R-:W-:Y:S05]  /*3af00*/  WARPSYNC.COLLECTIVE R15, `(.L_x_7138) ;  /* 0x000000000f087348 */ /* 0x001fea0003c00000 */
[----:B------:R1:W2:Y:S02]  /*3af10*/  SHFL.IDX P6, R14, R13, R12, R11 ;  /* 0x0000000c0d0e7389 */ /* 0x0002a400000c000b */
[----:B012---:R-:W-:Y:S01]  /*3af20*/  ENDCOLLECTIVE ;  /* 0x000000000000791b */ /* 0x007fe20003800000 */
.L_x_7138:
[----:B------:R-:W-:Y:S02]  /*3af30*/  IMAD.MOV.U32 R13, RZ, RZ, R2 ;  /* 0x000000ffff0d7224 */ /* 0x000fe400078e0002 */
[----:B------:R-:W-:-:S07]  /*3af40*/  IMAD.MOV.U32 R0, RZ, RZ, R14 ;  /* 0x000000ffff007224 */ /* 0x000fce00078e000e */
[----:B------:R-:W-:Y:S05]  /*3af50*/  WARPSYNC.COLLECTIVE R15, `(.L_x_7139) ;  /* 0x000000000f087348 */ /* 0x000fea0003c00000 */
[----:B------:R0:W1:Y:S02]  /*3af60*/  SHFL.IDX P6, R14, R13, R12, R11 ;  /* 0x0000000c0d0e7389 */ /* 0x00006400000c000b */
[----:B01----:R-:W-:Y:S01]  /*3af70*/  ENDCOLLECTIVE ;  /* 0x000000000000791b */ /* 0x003fe20003800000 */
.L_x_7139:
[----:B------:R-:W-:Y:S05]  /*3af80*/  BRA `(.L_x_7140) ;  /* 0xffffff18009c7947 */ /* 0x000fea000383ffff */
.L_x_6818:
        /* <DEDUP_REMOVED lines=8> */
.L_x_7142:
[----:B------:R-:W-:Y:S05]  /*3b010*/  BSYNC B1 ;  /* 0x0000000000017941 */ /* 0x000fea0003800000 */
.L_x_7141:
        /* <DEDUP_REMOVED lines=8> */
.L_x_7143:
[----:B------:R-:W-:Y:S05]  /*3b0a0*/  BRA `(.L_x_7144) ;  /* 0xffffff1800b07947 */ /* 0x000fea000383ffff */
.L_x_6821:
        /* <DEDUP_REMOVED lines=8> */
.L_x_7146:
[----:B------:R-:W-:Y:S05]  /*3b130*/  BSYNC B1 ;  /* 0x0000000000017941 */ /* 0x000fea0003800000 */
.L_x_7145:
        /* <DEDUP_REMOVED lines=8> */
.L_x_7147:
[----:B------:R-:W-:Y:S05]  /*3b1c0*/  BRA `(.L_x_7148) ;  /* 0xffffff1800c07947 */ /* 0x000fea000383ffff */
.L_x_6824:
        /* <DEDUP_REMOVED lines=8> */
.L_x_7150:
[----:B------:R-:W-:Y:S05]  /*3b250*/  BSYNC B1 ;  /* 0x0000000000017941 */ /* 0x000fea0003800000 */
.L_x_7149:
        /* <DEDUP_REMOVED lines=8> */
.L_x_7151:
[----:B------:R-:W-:Y:S05]  /*3b2e0*/  BRA `(.L_x_7152) ;  /* 0xffffff1800d07947 */ /* 0x000fea000383ffff */
.L_x_6842:
[----:B------:R-:W0:Y:S01]  /*3b2f0*/  S2R R11, SR_TID.X ;  /* 0x00000000000b7919 */ /* 0x000e220000002100 */
[----:B------:R-:W-:Y:S01]  /*3b300*/  BSSY B1, `(.L_x_7153) ;  /* 0x000000a000017945 */ /* 0x000fe20003800000 */
[----:B------:R-:W-:Y:S02]  /*3b310*/  IMAD.MOV.U32 R12, RZ, RZ, RZ ;  /* 0x000000ffff0c7224 */ /* 0x000fe400078e00ff */
[----:B------:R-:W-:Y:S01]  /*3b320*/  IMAD.MOV.U32 R15, RZ, RZ, -0x1 ;  /* 0xffffffffff0f7424 */ /* 0x000fe200078e00ff */
[----:B0-----:R-:W-:-:S04]  /*3b330*/  SHF.R.U32.HI R11, RZ, 0x5, R11 ;  /* 0x00000005ff0b7819 */ /* 0x001fc8000001160b */
[----:B------:R-:W-:-:S05]  /*3b340*/  LOP3.LUT R11, R11, 0x3, RZ, 0xc0, !PT ;  /* 0x000000030b0b7812 */ /* 0x000fca00078ec0ff */
[----:B------:R-:W-:Y:S02]  /*3b350*/  IMAD.MOV.U32 R13, RZ, RZ, R11 ;  /* 0x000000ffff0d7224 */ /* 0x000fe400078e000b */
[----:B------:R-:W-:-:S07]  /*3b360*/  IMAD.MOV.U32 R11, RZ, RZ, 0x1f ;  /* 0x0000001fff0b7424 */ /* 0x000fce00078e00ff */
[----:B------:R-:W-:Y:S05]  /*3b370*/  WARPSYNC.COLLECTIVE R15, `(.L_x_7154) ;  /* 0x000000000f087348 */ /* 0x000fea0003c00000 */
[----:B------:R0:W1:Y:S02]  /*3b380*/  SHFL.IDX P6, R14, R13, R12, R11 ;  /* 0x0000000c0d0e7389 */ /* 0x00006400000c000b */
[----:B01----:R-:W-:Y:S01]  /*3b390*/  ENDCOLLECTIVE ;  /* 0x000000000000791b */ /* 0x003fe20003800000 */
.L_x_7154:
[----:B------:R-:W-:Y:S05]  /*3b3a0*/  BSYNC B1 ;  /* 0x0000000000017941 */ /* 0x000fea0003800000 */
.L_x_7153:
[----:B------:R-:W-:Y:S05]  /*3b3b0*/  BRA `(.L_x_7155) ;  /* 0xffffff3800247947 */ /* 0x000fea000383ffff */
.L_x_6844:
[----:B------:R-:W-:Y:S01]  /*3b3c0*/  BSSY B1, `(.L_x_7156) ;  /* 0x0000006000017945 */ /* 0x000fe20003800000 */
[----:B------:R-:W-:-:S07]  /*3b3d0*/  MOV R15, 0xffffffff ;  /* 0xffffffff000f7802 */ /* 0x000fce0000000f00 */
[----:B0-----:R-:W-:Y:S05]  /*3b3e0*/  WARPSYNC.COLLECTIVE R15, `(.L_x_7157) ;  /* 0x000000000f0c7348 */ /* 0x001fea0003c00000 */
[----:B------:R-:W-:Y:S02]  /*3b3f0*/  ELECT P6, UR62, PT ;  /* 0x00000000003e782f */ /* 0x000fe400038c0000 */
[----:B------:R-:W-:Y:S01]  /*3b400*/  MOV R14, UR62 ;  /* 0x0000003e000e7c02 */ /* 0x000fe20008000f00 */
[----:B0-----:R-:W-:Y:S10]  /*3b410*/  ENDCOLLECTIVE ;  /* 0x000000000000791b */ /* 0x001ff40003800000 */
.L_x_7157:
[----:B------:R-:W-:Y:S05]  /*3b420*/  BSYNC B1 ;  /* 0x0000000000017941 */ /* 0x000fea0003800000 */
.L_x_7156:
[----:B------:R-:W-:Y:S05]  /*3b430*/  BRA `(.L_x_6843) ;  /* 0xffffff38001c7947 */ /* 0x000fea000383ffff */
.L_x_6846:
[----:B0-----:R0:W1:Y:S02]  /*3b440*/  SYNCS.PHASECHK.TRANS64.TRYWAIT P0, [R17+URZ+0x33420], R8 ;  /* 0x03342008110075a7 */ /* 0x001064000800017f */
[----:B-1----:R-:W-:Y:S05]  /*3b450*/  @!P0 NANOSLEEP.SYNCS 0x989680 ;  /* 0x009896800000895d */ /* 0x002fea0003900000 */
[----:B------:R-:W1:Y:S02]  /*3b460*/  @!P0 SYNCS.PHASECHK.TRANS64 P0, [R17+URZ+0x33420], R8 ;  /* 0x03342008110085a7 */ /* 0x000e64000800007f */
[----:B-1----:R-:W-:Y:S05]  /*3b470*/  @!P0 BRA `(.L_x_6846) ;  /* 0xfffffffc00f08947 */ /* 0x002fea000383ffff */
[----:B------:R-:W-:Y:S05]  /*3b480*/  BRA `(.L_x_7158) ;  /* 0xffffff38002c7947 */ /* 0x000fea000383ffff */
.L_x_6850:
[----:B-1----:R1:W2:Y:S02]  /*3b490*/  SYNCS.PHASECHK.TRANS64.TRYWAIT P0, [R12+URZ+0x334a0], R11 ;  /* 0x0334a00b0c0075a7 */ /* 0x0022a4000800017f */
[----:B--2---:R-:W-:Y:S05]  /*3b4a0*/  @!P0 NANOSLEEP.SYNCS 0x989680 ;  /* 0x009896800000895d */ /* 0x004fea0003900000 */
[----:B------:R-:W2:Y:S02]  /*3b4b0*/  @!P0 SYNCS.PHASECHK.TRANS64 P0, [R12+URZ+0x334a0], R11 ;  /* 0x0334a00b0c0085a7 */ /* 0x000ea4000800007f */
[----:B--2---:R-:W-:Y:S05]  /*3b4c0*/  @!P0 BRA `(.L_x_6850) ;  /* 0xfffffffc00f08947 */ /* 0x004fea000383ffff */
[----:B------:R-:W-:Y:S05]  /*3b4d0*/  BRA `(.L_x_7159) ;  /* 0xffffff3800487947 */ /* 0x000fea000383ffff */
.L_x_6857:
[----:B0-----:R0:W2:Y:S02]  /*3b4e0*/  SYNCS.PHASECHK.TRANS64.TRYWAIT P0, [R12+URZ+0x334c0], R11 ;  /* 0x0334c00b0c0075a7 */ /* 0x0010a4000800017f */
[----:B--2---:R-:W-:Y:S05]  /*3b4f0*/  @!P0 NANOSLEEP.SYNCS 0x989680 ;  /* 0x009896800000895d */ /* 0x004fea0003900000 */
[----:B------:R-:W2:Y:S02]  /*3b500*/  @!P0 SYNCS.PHASECHK.TRANS64 P0, [R12+URZ+0x334c0], R11 ;  /* 0x0334c00b0c0085a7 */ /* 0x000ea4000800007f */
[----:B--2---:R-:W-:Y:S05]  /*3b510*/  @!P0 BRA `(.L_x_6857) ;  /* 0xfffffffc00f08947 */ /* 0x004fea000383ffff */
[----:B------:R-:W-:Y:S05]  /*3b520*/  BRA `(.L_x_7160) ;  /* 0xffffff3c00447947 */ /* 0x000fea000383ffff */
.L_x_6866:
[----:B0-----:R0:W1:Y:S02]  /*3b530*/  SYNCS.PHASECHK.TRANS64.TRYWAIT P1, [R11+URZ+0x334a0], R10 ;  /* 0x0334a00a0b0075a7 */ /* 0x001064000802017f */
[----:B-1----:R-:W-:Y:S05]  /*3b540*/  @!P1 NANOSLEEP.SYNCS 0x989680 ;  /* 0x009896800000995d */ /* 0x002fea0003900000 */
[----:B------:R-:W1:Y:S02]  /*3b550*/  @!P1 SYNCS.PHASECHK.TRANS64 P1, [R11+URZ+0x334a0], R10 ;  /* 0x0334a00a0b0095a7 */ /* 0x000e64000802007f */
[----:B-1----:R-:W-:Y:S05]  /*3b560*/  @!P1 BRA `(.L_x_6866) ;  /* 0xfffffffc00f09947 */ /* 0x002fea000383ffff */
[----:B------:R-:W-:Y:S05]  /*3b570*/  BRA `(.L_x_7161) ;  /* 0xffffff4000847947 */ /* 0x000fea000383ffff */
.L_x_6873:
[----:B-1----:R1:W2:Y:S02]  /*3b580*/  SYNCS.PHASECHK.TRANS64.TRYWAIT P1, [R11+URZ+0x334c0], R10 ;  /* 0x0334c00a0b0075a7 */ /* 0x0022a4000802017f */
[----:B--2---:R-:W-:Y:S05]  /*3b590*/  @!P1 NANOSLEEP.SYNCS 0x989680 ;  /* 0x009896800000995d */ /* 0x004fea0003900000 */
[----:B------:R-:W2:Y:S02]  /*3b5a0*/  @!P1 SYNCS.PHASECHK.TRANS64 P1, [R11+URZ+0x334c0], R10 ;  /* 0x0334c00a0b0095a7 */ /* 0x000ea4000802007f */
[----:B--2---:R-:W-:Y:S05]  /*3b5b0*/  @!P1 BRA `(.L_x_6873) ;  /* 0xfffffffc00f09947 */ /* 0x004fea000383ffff */
[----:B------:R-:W-:Y:S05]  /*3b5c0*/  BRA `(.L_x_7162) ;  /* 0xffffff44007c7947 */ /* 0x000fea000383ffff */
.L_x_6892:
[----:B------:R-:W0:Y:S01]  /*3b5d0*/  S2R R20, SR_TID.X ;  /* 0x0000000000147919 */ /* 0x000e220000002100 */
[----:B------:R-:W-:Y:S01]  /*3b5e0*/  BSSY B0, `(.L_x_7163) ;  /* 0x0000009000007945 */ /* 0x000fe20003800000 */
[----:B------:R-:W-:Y:S02]  /*3b5f0*/  IMAD.MOV.U32 R12, RZ, RZ, RZ ;  /* 0x000000ffff0c7224 */ /* 0x000fe400078e00ff */
[----:B-1----:R-:W-:Y:S02]  /*3b600*/  IMAD.MOV.U32 R11, RZ, RZ, 0x1f ;  /* 0x0000001fff0b7424 */ /* 0x002fe400078e00ff */
[----:B------:R-:W-:Y:S01]  /*3b610*/  IMAD.MOV.U32 R15, RZ, RZ, -0x1 ;  /* 0xffffffffff0f7424 */ /* 0x000fe200078e00ff */
[----:B0-----:R-:W-:-:S04]  /*3b620*/  SHF.R.U32.HI R13, RZ, 0x5, R20 ;  /* 0x00000005ff0d7819 */ /* 0x001fc80000011614 */
[----:B------:R-:W-:-:S07]  /*3b630*/  LOP3.LUT R13, R13, 0x3, RZ, 0xc0, !PT ;  /* 0x000000030d0d7812 */ /* 0x000fce00078ec0ff */
[----:B-----5:R-:W-:Y:S05]  /*3b640*/  WARPSYNC.COLLECTIVE R15, `(.L_x_7164) ;  /* 0x000000000f087348 */ /* 0x020fea0003c00000 */
[----:B------:R0:W1:Y:S02]  /*3b650*/  SHFL.IDX P6, R14, R13, R12, R11 ;  /* 0x0000000c0d0e7389 */ /* 0x00006400000c000b */
[----:B01---5:R-:W-:Y:S01]  /*3b660*/  ENDCOLLECTIVE ;  /* 0x000000000000791b */ /* 0x023fe20003800000 */
.L_x_7164:
[----:B------:R-:W-:Y:S05]  /*3b670*/  BSYNC B0 ;  /* 0x0000000000007941 */ /* 0x000fea0003800000 */
.L_x_7163:
[----:B------:R-:W-:Y:S05]  /*3b680*/  BRA `(.L_x_7165) ;  /* 0xffffff5800607947 */ /* 0x000fea000383ffff */
.L_x_6895:
[----:B0-----:R-:W2:Y:S02]  /*3b690*/  LDL R0, [R1+0x30] ;  /* 0x0000300001007983 */ /* 0x001ea40000100800 */
[----:B--2---:R0:W2:Y:S02]  /*3b6a0*/  SYNCS.PHASECHK.TRANS64.TRYWAIT P0, [R4+URZ+0x33480], R0 ;  /* 0x03348000040075a7 */ /* 0x0040a4000800017f */
[----:B--2---:R-:W-:Y:S05]  /*3b6b0*/  @!P0 NANOSLEEP.SYNCS 0x989680 ;  /* 0x009896800000895d */ /* 0x004fea0003900000 */
[----:B------:R-:W2:Y:S02]  /*3b6c0*/  @!P0 SYNCS.PHASECHK.TRANS64 P0, [R4+URZ+0x33480], R0 ;  /* 0x03348000040085a7 */ /* 0x000ea4000800007f */
[----:B--2---:R-:W-:Y:S05]  /*3b6d0*/  @!P0 BRA `(.L_x_6895) ;  /* 0xfffffffc00ec8947 */ /* 0x004fea000383ffff */
[----:B------:R-:W-:Y:S05]  /*3b6e0*/  BRA `(.L_x_7166) ;  /* 0xffffff5800747947 */ /* 0x000fea000383ffff */
.L_x_6896:
[----:B------:R-:W-:Y:S01]  /*3b6f0*/  BSSY B0, `(.L_x_7167) ;  /* 0x0000008000007945 */ /* 0x000fe20003800000 */
[----:B------:R-:W-:Y:S01]  /*3b700*/  IMAD.MOV.U32 R13, RZ, RZ, R20 ;  /* 0x000000ffff0d7224 */ /* 0x000fe200078e0014 */
[----:B------:R-:W-:Y:S01]  /*3b710*/  MOV R11, 0x1c1f ;  /* 0x00001c1f000b7802 */ /* 0x000fe20000000f00 */
[----:B0-----:R-:W-:Y:S02]  /*3b720*/  IMAD.MOV.U32 R12, RZ, RZ, RZ ;  /* 0x000000ffff0c7224 */ /* 0x001fe400078e00ff */
[----:B------:R-:W-:-:S07]  /*3b730*/  IMAD.MOV.U32 R15, RZ, RZ, -0x1 ;  /* 0xffffffffff0f7424 */ /* 0x000fce00078e00ff */
[----:B------:R-:W-:Y:S05]  /*3b740*/  WARPSYNC.COLLECTIVE R15, `(.L_x_7168) ;  /* 0x000000000f087348 */ /* 0x000fea0003c00000 */
[----:B------:R0:W1:Y:S02]  /*3b750*/  SHFL.IDX P6, R14, R13, R12, R11 ;  /* 0x0000000c0d0e7389 */ /* 0x00006400000c000b */
[----:B01----:R-:W-:Y:S01]  /*3b760*/  ENDCOLLECTIVE ;  /* 0x000000000000791b */ /* 0x003fe20003800000 */
.L_x_7168:
[----:B------:R-:W-:Y:S05]  /*3b770*/  BSYNC B0 ;  /* 0x0000000000007941 */ /* 0x000fea0003800000 */
.L_x_7167:
[----:B------:R-:W0:Y:S01]  /*3b780*/  S2R R3, SR_TID.X ;  /* 0x0000000000037919 */ /* 0x000e220000002100 */
[----:B------:R-:W-:Y:S01]  /*3b790*/  IMAD.MOV.U32 R13, RZ, RZ, R10 ;  /* 0x000000ffff0d7224 */ /* 0x000fe200078e000a */
[----:B------:R-:W-:Y:S01]  /*3b7a0*/  MOV R15, 0xffffffff ;  /* 0xffffffff000f7802 */ /* 0x000fe20000000f00 */
[----:B------:R-:W-:Y:S02]  /*3b7b0*/  IMAD.MOV.U32 R12, RZ, RZ, RZ ;  /* 0x000000ffff0c7224 */ /* 0x000fe400078e00ff */
[----:B------:R-:W-:Y:S02]  /*3b7c0*/  IMAD.MOV.U32 R11, RZ, RZ, 0x1c1f ;  /* 0x00001c1fff0b7424 */ /* 0x000fe400078e00ff */
[----:B------:R-:W-:-:S07]  /*3b7d0*/  IMAD.MOV.U32 R0, RZ, RZ, R14 ;  /* 0x000000ffff007224 */ /* 0x000fce00078e000e */
[----:B0-----:R-:W-:Y:S05]  /*3b7e0*/  WARPSYNC.COLLECTIVE R15, `(.L_x_7169) ;  /* 0x000000000f087348 */ /* 0x001fea0003c00000 */
[----:B------:R1:W2:Y:S02]  /*3b7f0*/  SHFL.IDX P6, R14, R13, R12, R11 ;  /* 0x0000000c0d0e7389 */ /* 0x0002a400000c000b */
[----:B012---:R-:W-:Y:S01]  /*3b800*/  ENDCOLLECTIVE ;  /* 0x000000000000791b */ /* 0x007fe20003800000 */
.L_x_7169:
[----:B------:R-:W0:Y:S01]  /*3b810*/  LDC R11, c[0x0][0x2f4] ;  /* 0x0000bd00ff0b7b82 */ /* 0x000e220000000800 */
[----:B------:R-:W-:Y:S02]  /*3b820*/  IMAD.SHL.U32 R15, R3, 0x10, RZ ;  /* 0x00000010030f7824 */ /* 0x000fe400078e00ff */
[----:B------:R-:W-:-:S03]  /*3b830*/  IMAD.MOV.U32 R2, RZ, RZ, R14 ;  /* 0x000000ffff027224 */ /* 0x000fc600078e000e */
[----:B------:R-:W-:-:S04]  /*3b840*/  LOP3.LUT R15, R15, 0x30, RZ, 0xc0, !PT ;  /* 0x000000300f0f7812 */ /* 0x000fc800078ec0ff */
[C---:B------:R-:W-:Y:S02]  /*3b850*/  IADD3 R2, P0, R15.reuse, R2, RZ ;  /* 0x000000020f027210 */ /* 0x040fe40007f1e0ff */
[----:B------:R-:W-:-:S03]  /*3b860*/  LOP3.LUT R12, R15, 0x40, RZ, 0xfc, !PT ;  /* 0x000000400f0c7812 */ /* 0x000fc600078efcff */
[----:B------:R-:W-:Y:S01]  /*3b870*/  IMAD.X R3, RZ, RZ, R0, P0 ;  /* 0x000000ffff037224 */ /* 0x000fe200000e0600 */
[-C--:B0-----:R-:W-:Y:S01]  /*3b880*/  ISETP.GE.AND P3, PT, R15, R11.reuse, PT ;  /* 0x0000000b0f00720c */ /* 0x081fe20003f66270 */
[----:B------:R-:W-:Y:S01]  /*3b890*/  IMAD.IADD R0, R17, 0x1, R21 ;  /* 0x0000000111007824 */ /* 0x000fe200078e0215 */
[----:B------:R-:W-:Y:S01]  /*3b8a0*/  ISETP.GE.AND P2, PT, R12, R11, PT ;  /* 0x0000000b0c00720c */ /* 0x000fe20003f46270 */
[----:B------:R-:W-:Y:S01]  /*3b8b0*/  IMAD.MOV.U32 R13, RZ, RZ, R20 ;  /* 0x000000ffff0d7224 */ /* 0x000fe200078e0014 */
[C---:B------:R-:W-:Y:S01]  /*3b8c0*/  ISETP.LT.OR P0, PT, R9.reuse, 0x1, P3 ;  /* 0x000000010900780c */ /* 0x040fe20001f01670 */
[----:B------:R0:W5:Y:S01]  /*3b8d0*/  LDL.LU R21, [R1+0xc] ;  /* 0x00000c0001157983 */ /* 0x0001620000300800 */
[----:B------:R-:W-:Y:S02]  /*3b8e0*/  ISETP.LT.OR P1, PT, R9, 0x1, P2 ;  /* 0x000000010900780c */ /* 0x000fe40001721670 */
[----:B------:R-:W-:Y:S02]  /*3b8f0*/  LOP3.LUT R15, R15, 0x80, RZ, 0xfc, !PT ;  /* 0x000000800f0f7812 */ /* 0x000fe400078efcff */
[----:B------:R-:W-:-:S07]  /*3b900*/  MOV R12, 0x1 ;  /* 0x00000001000c7802 */ /* 0x000fce0000000f00 */
        /* <DEDUP_REMOVED lines=9> */
[----:B0----5:R-:W-:Y:S05]  /*3b9a0*/  WARPSYNC.COLLECTIVE R15, `(.L_x_7170) ;  /* 0x000000000f087348 */ /* 0x021fea0003c00000 */
[----:B------:R1:W2:Y:S02]  /*3b9b0*/  SHFL.IDX P6, R14, R13, R12, R11 ;  /* 0x0000000c0d0e7389 */ /* 0x0002a400000c000b */
[----:B012--5:R-:W-:Y:S01]  /*3b9c0*/  ENDCOLLECTIVE ;  /* 0x000000000000791b */ /* 0x027fe20003800000 */
.L_x_7170:
        /* <DEDUP_REMOVED lines=10> */
.L_x_7171:
        /* <DEDUP_REMOVED lines=17> */
.L_x_7172:
[----:B------:R-:W-:Y:S01]  /*3bb80*/  @!PT LDS RZ, [RZ] ;  /* 0x00000000fffff984 */ /* 0x000fe20000000800 */
[----:B------:R-:W-:Y:S01]  /*3bb90*/  @!PT LDS RZ, [RZ] ;  /* 0x00000000fffff984 */ /* 0x000fe20000000800 */
[----:B------:R-:W-:Y:S01]  /*3bba0*/  @!PT LDS RZ, [RZ] ;  /* 0x00000000fffff984 */ /* 0x000fe20000000800 */
[----:B------:R-:W-:Y:S01]  /*3bbb0*/  LDGSTS.E.BYPASS.LTC128B.128 [R0+0x12200], desc[UR54][R2.64+0x40], !P1 ;  /* 0x1220004002007fae */ /* 0x000fe2000c901d76 */
[----:B------:R-:W-:-:S13]  /*3bbc0*/  ISETP.LT.OR P1, PT, R9, 0x21, P0 ;  /* 0x000000210900780c */ /* 0x000fda0000721670 */
[----:B------:R0:W-:Y:S01]  /*3bbd0*/  LDGSTS.E.BYPASS.LTC128B.128 [R0+0x14a00], desc[UR54][R2.64+0x80], !P1 ;  /* 0x14a0008002007fae */ /* 0x0001e2000c901d76 */
[----:B------:R-:W-:Y:S01]  /*3bbe0*/  MOV R13, R10 ;  /* 0x0000000a000d7202 */ /* 0x000fe20000000f00 */
[----:B0-----:R-:W0:Y:S01]  /*3bbf0*/  S2R R2, SR_TID.X ;  /* 0x0000000000027919 */ /* 0x001e220000002100 */
[----:B------:R-:W-:-:S07]  /*3bc00*/  IMAD.MOV.U32 R3, RZ, RZ, R14 ;  /* 0x000000ffff037224 */ /* 0x000fce00078e000e */
[----:B0-----:R-:W-:Y:S05]  /*3bc10*/  WARPSYNC.COLLECTIVE R15, `(.L_x_7173) ;  /* 0x000000000f087348 */ /* 0x001fea0003c00000 */
[----:B------:R1:W2:Y:S02]  /*3bc20*/  SHFL.IDX P6, R14, R13, R12, R11 ;  /* 0x0000000c0d0e7389 */ /* 0x0002a400000c000b */
[----:B012---:R-:W-:Y:S01]  /*3bc30*/  ENDCOLLECTIVE ;  /* 0x000000000000791b */ /* 0x007fe20003800000 */
.L_x_7173:
[----:B------:R-:W-:Y:S02]  /*3bc40*/  IMAD.SHL.U32 R15, R2, 0x10, RZ ;  /* 0x00000010020f7824 */ /* 0x000fe400078e00ff */
[----:B------:R-:W-:-:S03]  /*3bc50*/  IMAD.MOV.U32 R2, RZ, RZ, R14 ;  /* 0x000000ffff027224 */ /* 0x000fc600078e000e */
[----:B------:R-:W-:-:S04]  /*3bc60*/  LOP3.LUT R15, R15, 0x30, RZ, 0xc0, !PT ;  /* 0x000000300f0f7812 */ /* 0x000fc800078ec0ff */
[----:B------:R-:W-:-:S05]  /*3bc70*/  IADD3 R2, P1, R15, R2, RZ ;  /* 0x000000020f027210 */ /* 0x000fca0007f3e0ff */
[----:B------:R-:W-:Y:S01]  /*3bc80*/  IMAD.X R3, RZ, RZ, R3, P1 ;  /* 0x000000ffff037224 */ /* 0x000fe200008e0603 */
[----:B------:R-:W-:Y:S01]  /*3bc90*/  ISETP.LT.OR P1, PT, R9, 0x41, P3 ;  /* 0x000000410900780c */ /* 0x000fe20001f21670 */
[----:B------:R-:W-:Y:S01]  /*3bca0*/  IMAD.MOV.U32 R13, RZ, RZ, R20 ;  /* 0x000000ffff0d7224 */ /* 0x000fe200078e0014 */
[----:B------:R-:W-:-:S11]  /*3bcb0*/  MOV R15, 0xffffffff ;  /* 0xffffffff000f7802 */ /* 0x000fd60000000f00 */
[----:B------:R-:W-:Y:S01]  /*3bcc0*/  @!PT LDS RZ, [RZ] ;  /* 0x00000000fffff984 */ /* 0x000fe20000000800 */
[----:B------:R-:W-:Y:S01]  /*3bcd0*/  @!PT LDS RZ, [RZ] ;  /* 0x00000000fffff984 */ /* 0x000fe20000000800 */
[----:B------:R-:W-:Y:S01]  /*3bce0*/  @!PT LDS RZ, [RZ] ;  /* 0x00000000fffff984 */ /* 0x000fe20000000800 */
[----:B------:R0:W-:Y:S01]  /*3bcf0*/  LDGSTS.E.BYPASS.LTC128B.128 [R0+0x10200], desc[UR54][R2.64], !P1 ;  /* 0x1020000002007fae */ /* 0x0001e2000c901d76 */
[----:B------:R-:W-:Y:S01]  /*3bd00*/  ISETP.LT.OR P1, PT, R9, 0x41, P2 ;  /* 0x000000410900780c */ /* 0x000fe20001721670 */
[----:B------:R-:W-:-:S12]  /*3bd10*/  IMAD.MOV.U32 R12, RZ, RZ, 0x3 ;  /* 0x00000003ff0c7424 */ /* 0x000fd800078e00ff */
[----:B0-----:R-:W-:Y:S05]  /*3bd20*/  WARPSYNC.COLLECTIVE R15, `(.L_x_7174) ;  /* 0x000000000f087348 */ /* 0x001fea0003c00000 */
[----:B------:R1:W2:Y:S02]  /*3bd30*/  SHFL.IDX P6, R14, R13, R12, R11 ;  /* 0x0000000c0d0e7389 */ /* 0x0002a400000c000b */
[----:B012---:R-:W-:Y:S01]  /*3bd40*/  ENDCOLLECTIVE ;  /* 0x000000000000791b */ /* 0x007fe20003800000 */
.L_x_7174:
        /* <DEDUP_REMOVED lines=8> */
[----:B------:R-:W-:-:S07]  /*3bdd0*/  IMAD.MOV.U32 R20, RZ, RZ, R14 ;  /* 0x000000ffff147224 */ /* 0x000fce00078e000e */
[----:B0-----:R-:W-:Y:S05]  /*3bde0*/  WARPSYNC.COLLECTIVE R15, `(.L_x_7175) ;  /* 0x000000000f087348 */ /* 0x001fea0003c00000 */
[----:B------:R1:W2:Y:S02]  /*3bdf0*/  SHFL.IDX P6, R14, R13, R12, R11 ;  /* 0x0000000c0d0e7389 */ /* 0x0002a400000c000b */
[----:B012---:R-:W-:Y:S01]  /*3be00*/  ENDCOLLECTIVE ;  /* 0x000000000000791b */ /* 0x007fe20003800000 */
.L_x_7175:
[----:B------:R-:W-:Y:S02]  /*3be10*/  IMAD.MOV.U32 R2, RZ, RZ, R14 ;  /* 0x000000ffff027224 */ /* 0x000fe400078e000e */
[----:B------:R-:W-:-:S05]  /*3be20*/  IMAD.SHL.U32 R3, R3, 0x10, RZ ;  /* 0x0000001003037824 */ /* 0x000fca00078e00ff */
[----:B------:R-:W-:-:S04]  /*3be30*/  LOP3.LUT R3, R3, 0x30, RZ, 0xc0, !PT ;  /* 0x0000003003037812 */ /* 0x000fc800078ec0ff */
[----:B------:R-:W-:-:S05]  /*3be40*/  IADD3 R2, P1, R3, R2, RZ ;  /* 0x0000000203027210 */ /* 0x000fca0007f3e0ff */
[----:B------:R-:W-:Y:S01]  /*3be50*/  IMAD.X R3, RZ, RZ, R20, P1 ;  /* 0x000000ffff037224 */ /* 0x000fe200008e0614 */
[----:B------:R-:W-:Y:S01]  /*3be60*/  ISETP.LT.OR P1, PT, R9, 0x61, P3 ;  /* 0x000000610900780c */ /* 0x000fe20001f21670 */
[----:B------:R-:W-:Y:S01]  /*3be70*/  IMAD.MOV.U32 R12, RZ, RZ, RZ ;  /* 0x000000ffff0c7224 */ /* 0x000fe200078e00ff */
[----:B------:R-:W-:-:S11]  /*3be80*/  MOV R13, R26 ;  /* 0x0000001a000d7202 */ /* 0x000fd60000000f00 */
[----:B------:R-:W-:Y:S05]  /*3be90*/  WARPSYNC.COLLECTIVE R15, `(.L_x_7176) ;  /* 0x000000000f087348 */ /* 0x000fea0003c00000 */
[----:B------:R0:W1:Y:S02]  /*3bea0*/  SHFL.IDX P6, R14, R13, R12, R11 ;  /* 0x0000000c0d0e7389 */ /* 0x00006400000c000b */
[----:B01----:R-:W-:Y:S01]  /*3beb0*/  ENDCOLLECTIVE ;  /* 0x000000000000791b */ /* 0x003fe20003800000 */
.L_x_7176:
        /* <DEDUP_REMOVED lines=13> */
.L_x_7177:
        /* <DEDUP_REMOVED lines=9> */
.L_x_6901:
[----:B---3--:R-:W3:Y:S02]  /*3c020*/  LDL R2, [R1+0x30] ;  /* 0x0000300001027983 */ /* 0x008ee40000100800 */
[----:B---3--:R3:W4:Y:S02]  /*3c030*/  SYNCS.PHASECHK.TRANS64.TRYWAIT P0, [R4+URZ+0x33440], R2 ;  /* 0x03344002040075a7 */ /* 0x008724000800017f */
[----:B----4-:R-:W-:Y:S05]  /*3c040*/  @!P0 NANOSLEEP.SYNCS 0x989680 ;  /* 0x009896800000895d */ /* 0x010fea0003900000 */
[----:B------:R-:W4:Y:S02]  /*3c050*/  @!P0 SYNCS.PHASECHK.TRANS64 P0, [R4+URZ+0x33440], R2 ;  /* 0x03344002040085a7 */ /* 0x000f24000800007f */
[----:B----4-:R-:W-:Y:S05]  /*3c060*/  @!P0 BRA `(.L_x_6901) ;  /* 0xfffffffc00ec8947 */ /* 0x010fea000383ffff */
[----:B------:R-:W-:Y:S05]  /*3c070*/  BRA `(.L_x_7179) ;  /* 0xffffff5800547947 */ /* 0x000fea000383ffff */
.L_x_6902:
[----:B------:R-:W-:Y:S01]  /*3c080*/  BSSY B0, `(.L_x_7180) ;  /* 0x0000008000007945 */ /* 0x000fe20003800000 */
[----:B------:R-:W-:Y:S01]  /*3c090*/  IMAD.MOV.U32 R13, RZ, RZ, R6 ;  /* 0x000000ffff0d7224 */ /* 0x000fe200078e0006 */
[----:B------:R-:W-:Y:S01]  /*3c0a0*/  MOV R12, RZ ;  /* 0x000000ff000c7202 */ /* 0x000fe20000000f00 */
[----:B------:R-:W-:Y:S02]  /*3c0b0*/  IMAD.MOV.U32 R11, RZ, RZ, 0x1c1f ;  /* 0x00001c1fff0b7424 */ /* 0x000fe400078e00ff */
[----:B------:R-:W-:-:S07]  /*3c0c0*/  IMAD.MOV.U32 R15, RZ, RZ, -0x1 ;  /* 0xffffffffff0f7424 */ /* 0x000fce00078e00ff */
[----:B0----5:R-:W-:Y:S05]  /*3c0d0*/  WARPSYNC.COLLECTIVE R15, `(.L_x_7181) ;  /* 0x000000000f087348 */ /* 0x021fea0003c00000 */
[----:B------:R1:W2:Y:S02]  /*3c0e0*/  SHFL.IDX P6, R14, R13, R12, R11 ;  /* 0x0000000c0d0e7389 */ /* 0x0002a400000c000b */
[----:B012--5:R-:W-:Y:S01]  /*3c0f0*/  ENDCOLLECTIVE ;  /* 0x000000000000791b */ /* 0x027fe20003800000 */
.L_x_7181:
[----:B------:R-:W-:Y:S05]  /*3c100*/  BSYNC B0 ;  /* 0x0000000000007941 */ /* 0x000fea0003800000 */
.L_x_7180:
        /* <DEDUP_REMOVED lines=9> */
.L_x_7182:
[----:B------:R-:W-:Y:S01]  /*3c1a0*/  MOV R13, R6 ;  /* 0x00000006000d7202 */ /* 0x000fe20000000f00 */
[----:B------:R-:W-:Y:S02]  /*3c1b0*/  IMAD.MOV.U32 R12, RZ, RZ, 0x1 ;  /* 0x00000001ff0c7424 */ /* 0x000fe400078e00ff */
[C---:B------:R-:W-:Y:S02]  /*3c1c0*/  IMAD.SHL.U32 R21, R26.reuse, 0x10, RZ ;  /* 0x000000101a157824 */ /* 0x040fe400078e00ff */
[----:B------:R-:W-:Y:S01]  /*3c1d0*/  IMAD.SHL.U32 R28, R26, 0x10, RZ ;  /* 0x000000101a1c7824 */ /* 0x000fe200078e00ff */
[----:B------:R-:W-:Y:S01]  /*3c1e0*/  LOP3.LUT P6, RZ, R20, 0x20, RZ, 0xc0, !PT ;  /* 0x0000002014ff7812 */ /* 0x000fe200078cc0ff */
[----:B------:R-:W0:Y:S01]  /*3c1f0*/  LDC R26, c[0x0][0x2f4] ;  /* 0x0000bd00ff1a7b82 */ /* 0x000e220000000800 */
[----:B------:R-:W-:Y:S01]  /*3c200*/  IMAD.MOV.U32 R3, RZ, RZ, R14 ;  /* 0x000000ffff037224 */ /* 0x000fe200078e000e */
[----:B------:R-:W-:Y:S02]  /*3c210*/  LOP3.LUT R21, R21, 0x30, RZ, 0xc0, !PT ;  /* 0x0000003015157812 */ /* 0x000fe400078ec0ff */
[----:B------:R-:W-:-:S04]  /*3c220*/  LOP3.LUT R28, R28, 0x30, RZ, 0xc0, !PT ;  /* 0x000000301c1c7812 */ /* 0x000fc800078ec0ff */
[C---:B------:R-:W-:Y:S02]  /*3c230*/  LOP3.LUT R29, R28.reuse, 0x40, RZ, 0xfc, !PT ;  /* 0x000000401c1d7812 */ /* 0x040fe400078efcff */
[----:B------:R-:W-:Y:S02]  /*3c240*/  LOP3.LUT R28, R28, 0x80, RZ, 0xfc, !PT ;  /* 0x000000801c1c7812 */ /* 0x000fe400078efcff */
[----:B------:R-:W-:-:S05]  /*3c250*/  @P6 IADD3 R3, P0, R21, R3, RZ ;  /* 0x0000000315036210 */ /* 0x000fca0007f1e0ff */
[----:B------:R-:W-:-:S05]  /*3c260*/  @P6 IMAD.X R2, RZ, RZ, R2, P0 ;  /* 0x000000ffff026224 */ /* 0x000fca00000e0602 */
        /* <DEDUP_REMOVED lines=15> */
.L_x_7183:
[----:B------:R-:W-:Y:S02]  /*3c360*/  IMAD.MOV.U32 R13, RZ, RZ, R5 ;  /* 0x000000ffff0d7224 */ /* 0x000fe400078e0005 */
[----:B------:R-:W-:-:S07]  /*3c370*/  IMAD.MOV.U32 R2, RZ, RZ, R14 ;  /* 0x000000ffff027224 */ /* 0x000fce00078e000e */
[----:B------:R-:W-:Y:S05]  /*3c380*/  WARPSYNC.COLLECTIVE R15, `(.L_x_7184) ;  /* 0x000000000f087348 */ /* 0x000fea0003c00000 */
[----:B------:R0:W1:Y:S02]  /*3c390*/  SHFL.IDX P6, R14, R13, R12, R11 ;  /* 0x0000000c0d0e7389 */ /* 0x00006400000c000b */
[----:B01----:R-:W-:Y:S01]  /*3c3a0*/  ENDCOLLECTIVE ;  /* 0x000000000000791b */ /* 0x003fe20003800000 */
.L_x_7184:
        /* <DEDUP_REMOVED lines=16> */
.L_x_7185:
        /* <DEDUP_REMOVED lines=11> */
.L_x_7186:
[----:B------:R-:W-:Y:S01]  /*3c560*/  MOV R13, R6 ;  /* 0x00000006000d7202 */ /* 0x000fe20000000f00 */
[----:B------:R-:W-:Y:S02]  /*3c570*/  IMAD.MOV.U32 R12, RZ, RZ, 0x3 ;  /* 0x00000003ff0c7424 */ /* 0x000fe400078e00ff */
[----:B------:R-:W-:-:S07]  /*3c580*/  IMAD.MOV.U32 R3, RZ, RZ, R14 ;  /* 0x000000ffff037224 */ /* 0x000fce00078e000e */
[----:B------:R-:W-:Y:S05]  /*3c590*/  WARPSYNC.COLLECTIVE R15, `(.L_x_7187) ;  /* 0x000000000f087348 */ /* 0x000fea0003c00000 */
[----:B------:R0:W1:Y:S02]  /*3c5a0*/  SHFL.IDX P6, R14, R13, R12, R11 ;  /* 0x0000000c0d0e7389 */ /* 0x00006400000c000b */
[----:B01----:R-:W-:Y:S01]  /*3c5b0*/  ENDCOLLECTIVE ;  /* 0x000000000000791b */ /* 0x003fe20003800000 */
.L_x_7187:
        /* <DEDUP_REMOVED lines=10> */
.L_x_7188:
[----:B------:R-:W-:Y:S01]  /*3c660*/  @!PT LDS RZ, [RZ] ;  /* 0x00000000fffff984 */ /* 0x000fe20000000800 */
[----:B------:R-:W-:Y:S01]  /*3c670*/  @!PT LDS RZ, [RZ] ;  /* 0x00000000fffff984 */ /* 0x000fe20000000800 */
[----:B------:R-:W-:Y:S01]  /*3c680*/  @!PT LDS RZ, [RZ] ;  /* 0x00000000fffff984 */ /* 0x000fe20000000800 */
[----:B------:R0:W-:Y:S04]  /*3c690*/  @P4 LDGSTS.E.BYPASS.LTC128B.128 [R0+0x25200], desc[UR54][R2.64], !P5 ;  /* 0x2520000002004fae */ /* 0x0001e8000e901d76 */
[----:B------:R0:W-:Y:S04]  /*3c6a0*/  @P4 LDGSTS.E.BYPASS.LTC128B.128 [R0+0x27a00], desc[UR54][R2.64+0x40], !P3 ;  /* 0x27a0004002004fae */ /* 0x0001e8000d901d76 */
[----:B------:R0:W-:Y:S01]  /*3c6b0*/  @P4 LDGSTS.E.BYPASS.LTC128B.128 [R0+0x2a200], desc[UR54][R2.64+0x80], !P2 ;  /* 0x2a20008002004fae */ /* 0x0001e2000d101d76 */
[----:B------:R-:W-:Y:S01]  /*3c6c0*/  MOV R13, R7 ;  /* 0x00000007000d7202 */ /* 0x000fe20000000f00 */
[----:B------:R-:W-:-:S02]  /*3c6d0*/  IMAD.MOV.U32 R12, RZ, RZ, RZ ;  /* 0x000000ffff0c7224 */ /* 0x000fc400078e00ff */
[----:B------:R-:W-:-:S07]  /*3c6e0*/  IMAD.MOV.U32 R5, RZ, RZ, R14 ;  /* 0x000000ffff057224 */ /* 0x000fce00078e000e */
[----:B0-----:R-:W-:Y:S05]  /*3c6f0*/  WARPSYNC.COLLECTIVE R15, `(.L_x_7189) ;  /* 0x000000000f087348 */ /* 0x001fea0003c00000 */
[----:B------:R1:W2:Y:S02]  /*3c700*/  SHFL.IDX P6, R14, R13, R12, R11 ;  /* 0x0000000c0d0e7389 */ /* 0x0002a400000c000b */
[----:B012---:R-:W-:Y:S01]  /*3c710*/  ENDCOLLECTIVE ;  /* 0x000000000000791b */ /* 0x007fe20003800000 */
.L_x_7189:
        /* <DEDUP_REMOVED lines=13> */
.L_x_7190:
[----:B------:R-:W-:Y:S01]  /*3c7f0*/  IMAD.MOV.U32 R2, RZ, RZ, R14 ;  /* 0x000000ffff027224 */ /* 0x000fe200078e000e */
[----:B------:R-:W-:Y:S06]  /*3c800*/  BRA `(.L_x_7191) ;  /* 0xffffff5400d47947 */ /* 0x000fec000383ffff */
.L_x_6909:
[----:B------:R-:W-:Y:S01]  /*3c810*/  IMAD.MOV.U32 R13, RZ, RZ, R4 ;  /* 0x000000ffff0d7224 */ /* 0x000fe200078e0004 */
[----:B------:R-:W-:Y:S01]  /*3c820*/  MOV R12, RZ ;  /* 0x000000ff000c7202 */ /* 0x000fe20000000f00 */
[----:B------:R-:W-:Y:S01]  /*3c830*/  IMAD.MOV.U32 R11, RZ, RZ, 0x1c1f ;  /* 0x00001c1fff0b7424 */ /* 0x000fe200078e00ff */
[----:B------:R-:W-:Y:S01]  /*3c840*/  LEA R25, R25, R9, 0x7 ;  /* 0x0000000919197211 */ /* 0x000fe200078e38ff */
[----:B------:R-:W-:Y:S02]  /*3c850*/  IMAD.MOV.U32 R15, RZ, RZ, -0x1 ;  /* 0xffffffffff0f7424 */ /* 0x000fe400078e00ff */
[----:B------:R-:W-:Y:S02]  /*3c860*/  IMAD R33, R33, R7, RZ ;  /* 0x0000000721217224 */ /* 0x000fe400078e02ff */
[----:B------:R-:W-:-:S07]  /*3c870*/  VIADD R6, R25, 0x20 ;  /* 0x0000002019067836 */ /* 0x000fce0000000000 */
[----:B-----5:R-:W-:Y:S05]  /*3c880*/  WARPSYNC.COLLECTIVE R15, `(.L_x_7192) ;  /* 0x000000000f087348 */ /* 0x020fea0003c00000 */
[----:B------:R0:W1:Y:S02]  /*3c890*/  SHFL.IDX P6, R14, R13, R12, R11 ;  /* 0x0000000c0d0e7389 */ /* 0x00006400000c000b */
[----:B01---5:R-:W-:Y:S01]  /*3c8a0*/  ENDCOLLECTIVE ;  /* 0x000000000000791b */ /* 0x023fe20003800000 */
.L_x_7192:
[----:B------:R-:W-:Y:S01]  /*3c8b0*/  ISETP.GE.AND P1, PT, R25, R33, PT ;  /* 0x000000211900720c */ /* 0x000fe20003f26270 */
[----:B------:R-:W-:Y:S02]  /*3c8c0*/  IMAD.MOV.U32 R13, RZ, RZ, R0 ;  /* 0x000000ffff0d7224 */ /* 0x000fe400078e0000 */
[----:B------:R-:W-:-:S10]  /*3c8d0*/  IMAD.MOV.U32 R2, RZ, RZ, R14 ;  /* 0x000000ffff027224 */ /* 0x000fd400078e000e */
[----:B------:R-:W-:Y:S05]  /*3c8e0*/  WARPSYNC.COLLECTIVE R15, `(.L_x_7193) ;  /* 0x000000000f087348 */ /* 0x000fea0003c00000 */
[----:B------:R0:W1:Y:S02]  /*3c8f0*/  SHFL.IDX P6, R14, R13, R12, R11 ;  /* 0x0000000c0d0e7389 */ /* 0x00006400000c000b */
[----:B01----:R-:W-:Y:S01]  /*3c900*/  ENDCOLLECTIVE ;  /* 0x000000000000791b */ /* 0x003fe20003800000 */
.L_x_7193:
[----:B------:R-:W-:Y:S02]  /*3c910*/  IMAD.MOV.U32 R13, RZ, RZ, R4 ;  /* 0x000000ffff0d7224 */ /* 0x000fe400078e0004 */
[----:B------:R-:W-:Y:S02]  /*3c920*/  IMAD.MOV.U32 R12, RZ, RZ, 0x1 ;  /* 0x00000001ff0c7424 */ /* 0x000fe400078e00ff */
[----:B------:R-:W-:-:S07]  /*3c930*/  IMAD.MOV.U32 R3, RZ, RZ, R14 ;  /* 0x000000ffff037224 */ /* 0x000fce00078e000e */
[----:B------:R-:W-:Y:S05]  /*3c940*/  WARPSYNC.COLLECTIVE R15, `(.L_x_7194) ;  /* 0x000000000f087348 */ /* 0x000fea0003c00000 */
[----:B------:R0:W1:Y:S02]  /*3c950*/  SHFL.IDX P6, R14, R13, R12, R11 ;  /* 0x0000000c0d0e7389 */ /* 0x00006400000c000b */
[----:B01----:R-:W-:Y:S01]  /*3c960*/  ENDCOLLECTIVE ;  /* 0x000000000000791b */ /* 0x003fe20003800000 */
.L_x_7194:
        /* <DEDUP_REMOVED lines=13> */
[----:B------:R-:W-:-:S02]  /*3ca40*/  VIADD R6, R25, 0x40 ;  /* 0x0000004019067836 */ /* 0x000fc40000000000 */
[----:B0-----:R-:W-:-:S10]  /*3ca50*/  IMAD.MOV.U32 R2, RZ, RZ, R14 ;  /* 0x000000ffff027224 */ /* 0x001fd400078e000e */
[----:B------:R-:W-:Y:S05]  /*3ca60*/  WARPSYNC.COLLECTIVE R15, `(.L_x_7195) ;  /* 0x000000000f087348 */ /* 0x000fea0003c00000 */
[----:B------:R0:W1:Y:S02]  /*3ca70*/  SHFL.IDX P6, R14, R13, R12, R11 ;  /* 0x0000000c0d0e7389 */ /* 0x00006400000c000b */
[----:B01----:R-:W-:Y:S01]  /*3ca80*/  ENDCOLLECTIVE ;  /* 0x000000000000791b */ /* 0x003fe20003800000 */
.L_x_7195:
[----:B------:R-:W-:Y:S02]  /*3ca90*/  IMAD.MOV.U32 R13, RZ, RZ, R4 ;  /* 0x000000ffff0d7224 */ /* 0x000fe400078e0004 */
[----:B------:R-:W-:Y:S02]  /*3caa0*/  IMAD.MOV.U32 R12, RZ, RZ, 0x2 ;  /* 0x00000002ff0c7424 */ /* 0x000fe400078e00ff */
[----:B------:R-:W-:-:S07]  /*3cab0*/  IMAD.MOV.U32 R3, RZ, RZ, R14 ;  /* 0x000000ffff037224 */ /* 0x000fce00078e000e */
[----:B------:R-:W-:Y:S05]  /*3cac0*/  WARPSYNC.COLLECTIVE R15, `(.L_x_7196) ;  /* 0x000000000f087348 */ /* 0x000fea0003c00000 */
[----:B------:R0:W1:Y:S02]  /*3cad0*/  SHFL.IDX P6, R14, R13, R12, R11 ;  /* 0x0000000c0d0e7389 */ /* 0x00006400000c000b */
[----:B01----:R-:W-:Y:S01]  /*3cae0*/  ENDCOLLECTIVE ;  /* 0x000000000000791b */ /* 0x003fe20003800000 */
.L_x_7196:
        /* <DEDUP_REMOVED lines=13> */
[----:B0-----:R-:W-:-:S11]  /*3cbc0*/  MOV R2, R14 ;  /* 0x0000000e00027202 */ /* 0x001fd60000000f00 */
[----:B------:R-:W-:Y:S05]  /*3cbd0*/  WARPSYNC.COLLECTIVE R15, `(.L_x_7197) ;  /* 0x000000000f087348 */ /* 0x000fea0003c00000 */
[----:B------:R0:W1:Y:S02]  /*3cbe0*/  SHFL.IDX P6, R14, R13, R12, R11 ;  /* 0x0000000c0d0e7389 */ /* 0x00006400000c000b */
[----:B01----:R-:W-:Y:S01]  /*3cbf0*/  ENDCOLLECTIVE ;  /* 0x000000000000791b */ /* 0x003fe20003800000 */
.L_x_7197:
[----:B------:R-:W-:Y:S02]  /*3cc00*/  IMAD.MOV.U32 R13, RZ, RZ, R4 ;  /* 0x000000ffff0d7224 */ /* 0x000fe400078e0004 */
[----:B------:R-:W-:Y:S02]  /*3cc10*/  IMAD.MOV.U32 R12, RZ, RZ, 0x3 ;  /* 0x00000003ff0c7424 */ /* 0x000fe400078e00ff */
[----:B------:R-:W-:-:S07]  /*3cc20*/  IMAD.MOV.U32 R3, RZ, RZ, R14 ;  /* 0x000000ffff037224 */ /* 0x000fce00078e000e */
[----:B------:R-:W-:Y:S05]  /*3cc30*/  WARPSYNC.COLLECTIVE R15, `(.L_x_7198) ;  /* 0x000000000f087348 */ /* 0x000fea0003c00000 */
[----:B------:R0:W1:Y:S02]  /*3cc40*/  SHFL.IDX P6, R14, R13, R12, R11 ;  /* 0x0000000c0d0e7389 */ /* 0x00006400000c000b */
[----:B01----:R-:W-:Y:S01]  /*3cc50*/  ENDCOLLECTIVE ;  /* 0x000000000000791b */ /* 0x003fe20003800000 */
.L_x_7198:
        /* <DEDUP_REMOVED lines=16> */
.L_x_7199:
[----:B------:R-:W-:Y:S05]  /*3cd60*/  BRA `(.L_x_7200) ;  /* 0xffffff5c000c7947 */ /* 0x000fea000383ffff */
.L_x_6914:
[----:B0-----:R0:W1:Y:S02]  /*3cd70*/  SYNCS.PHASECHK.TRANS64.TRYWAIT P0, [R17+URZ+0x33420], R0 ;  /* 0x03342000110075a7 */ /* 0x001064000800017f */
[----:B-1----:R-:W-:Y:S05]  /*3cd80*/  @!P0 NANOSLEEP.SYNCS 0x989680 ;  /* 0x009896800000895d */ /* 0x002fea0003900000 */
[----:B------:R-:W1:Y:S02]  /*3cd90*/  @!P0 SYNCS.PHASECHK.TRANS64 P0, [R17+URZ+0x33420], R0 ;  /* 0x03342000110085a7 */ /* 0x000e64000800007f */
[----:B-1----:R-:W-:Y:S05]  /*3cda0*/  @!P0 BRA `(.L_x_6914) ;  /* 0xfffffffc00f08947 */ /* 0x002fea000383ffff */
[----:B------:R-:W-:Y:S05]  /*3cdb0*/  BRA `(.L_x_7201) ;  /* 0xffffff5c00807947 */ /* 0x000fea000383ffff */
.L_x_6918:
[----:B0-----:R0:W1:Y:S02]  /*3cdc0*/  SYNCS.PHASECHK.TRANS64.TRYWAIT P0, [R4+URZ+0x33480], R31 ;  /* 0x0334801f040075a7 */ /* 0x001064000800017f */
[----:B-1----:R-:W-:Y:S05]  /*3cdd0*/  @!P0 NANOSLEEP.SYNCS 0x989680 ;  /* 0x009896800000895d */ /* 0x002fea0003900000 */
[----:B------:R-:W1:Y:S02]  /*3cde0*/  @!P0 SYNCS.PHASECHK.TRANS64 P0, [R4+URZ+0x33480], R31 ;  /* 0x0334801f040085a7 */ /* 0x000e64000800007f */
[----:B-1----:R-:W-:Y:S05]  /*3cdf0*/  @!P0 BRA `(.L_x_6918) ;  /* 0xfffffffc00f08947 */ /* 0x002fea000383ffff */
[----:B------:R-:W-:Y:S05]  /*3ce00*/  BRA `(.L_x_7202) ;  /* 0xffffff6000a47947 */ /* 0x000fea000383ffff */
.L_x_6919:
        /* <DEDUP_REMOVED lines=8> */
.L_x_7204:
[----:B------:R-:W-:Y:S05]  /*3ce90*/  BSYNC B0 ;  /* 0x0000000000007941 */ /* 0x000fea0003800000 */
.L_x_7203:
        /* <DEDUP_REMOVED lines=8> */
.L_x_7205:
[----:B------:R-:W-:Y:S02]  /*3cf20*/  IMAD.MOV.U32 R13, RZ, RZ, R10 ;  /* 0x000000ffff0d7224 */ /* 0x000fe400078e000a */
[----:B------:R-:W-:Y:S02]  /*3cf30*/  IMAD.MOV.U32 R12, RZ, RZ, 0x1 ;  /* 0x00000001ff0c7424 */ /* 0x000fe400078e00ff */
[----:B------:R-:W-:-:S07]  /*3cf40*/  IMAD.MOV.U32 R2, RZ, RZ, R14 ;  /* 0x000000ffff027224 */ /* 0x000fce00078e000e */
[----:B------:R-:W-:Y:S05]  /*3cf50*/  WARPSYNC.COLLECTIVE R15, `(.L_x_7206) ;  /* 0x000000000f087348 */ /* 0x000fea0003c00000 */
[----:B------:R0:W1:Y:S02]  /*3cf60*/  SHFL.IDX P6, R14, R13, R12, R11 ;  /* 0x0000000c0d0e7389 */ /* 0x00006400000c000b */
[----:B01----:R-:W-:Y:S01]  /*3cf70*/  ENDCOLLECTIVE ;  /* 0x000000000000791b */ /* 0x003fe20003800000 */
.L_x_7206:
[----:B------:R-:W-:-:S04]  /*3cf80*/  IADD3 R2, P0, R3, R2, RZ ;  /* 0x0000000203027210 */ /* 0x000fc80007f1e0ff */
[----:B------:R-:W-:Y:S01]  /*3cf90*/  IADD3.X R3, RZ, R0, RZ, P0, !PT ;  /* 0x00000000ff037210 */ /* 0x000fe200007fe4ff */
        /* <DEDUP_REMOVED lines=9> */
[----:B-1----:R-:W-:-:S07]  /*3d030*/  IMAD.MOV.U32 R3, RZ, RZ, R14 ;  /* 0x000000ffff037224 */ /* 0x002fce00078e000e */
[----:B0-----:R-:W-:Y:S05]  /*3d040*/  WARPSYNC.COLLECTIVE R15, `(.L_x_7207) ;  /* 0x000000000f087348 */ /* 0x001fea0003c00000 */
[----:B------:R1:W2:Y:S02]  /*3d050*/  SHFL.IDX P6, R14, R13, R12, R11 ;  /* 0x0000000c0d0e7389 */ /* 0x0002a400000c000b */
[----:B012---:R-:W-:Y:S01]  /*3d060*/  ENDCOLLECTIVE ;  /* 0x000000000000791b */ /* 0x007fe20003800000 */
.L_x_7207:
[----:B------:R-:W-:-:S04]  /*3d070*/  SHF.L.U32 R34, R34, 0x4, RZ ;  /* 0x0000000422227819 */ /* 0x000fc800000006ff */
[----:B------:R-:W-:Y:S01]  /*3d080*/  LOP3.LUT R34, R34, 0x30, RZ, 0xc0, !PT ;  /* 0x0000003022227812 */ /* 0x000fe200078ec0ff */
[----:B------:R-:W-:Y:S02]  /*3d090*/  IMAD.MOV.U32 R13, RZ, RZ, R10 ;  /* 0x000000ffff0d7224 */ /* 0x000fe400078e000a */
[----:B------:R-:W-:Y:S02]  /*3d0a0*/  IMAD.MOV.U32 R12, RZ, RZ, 0x2 ;  /* 0x00000002ff0c7424 */ /* 0x000fe400078e00ff */
[----:B------:R-:W-:-:S07]  /*3d0b0*/  IMAD.MOV.U32 R2, RZ, RZ, R14 ;  /* 0x000000ffff027224 */ /* 0x000fce00078e000e */
[----:B------:R-:W-:Y:S05]  /*3d0c0*/  WARPSYNC.COLLECTIVE R15, `(.L_x_7208) ;  /* 0x000000000f087348 */ /* 0x000fea0003c00000 */
[----:B------:R0:W1:Y:S02]  /*3d0d0*/  SHFL.IDX P6, R14, R13, R12, R11 ;  /* 0x0000000c0d0e7389 */ /* 0x00006400000c000b */
[----:B01----:R-:W-:Y:S01]  /*3d0e0*/  ENDCOLLECTIVE ;  /* 0x000000000000791b */ /* 0x003fe20003800000 */
.L_x_7208:
        /* <DEDUP_REMOVED lines=13> */
.L_x_7209:
[----:B------:R-:W0:Y:S01]  /*3d1c0*/  S2R R3, SR_TID.X ;  /* 0x0000000000037919 */ /* 0x000e220000002100 */
[----:B------:R-:W-:Y:S02]  /*3d1d0*/  IMAD.MOV.U32 R13, RZ, RZ, R10 ;  /* 0x000000ffff0d7224 */ /* 0x000fe400078e000a */
[----:B------:R-:W-:Y:S02]  /*3d1e0*/  IMAD.MOV.U32 R12, RZ, RZ, 0x3 ;  /* 0x00000003ff0c7424 */ /* 0x000fe400078e00ff */
[----:B------:R-:W-:-:S07]  /*3d1f0*/  IMAD.MOV.U32 R2, RZ, RZ, R14 ;  /* 0x000000ffff027224 */ /* 0x000fce00078e000e */
[----:B0-----:R-:W-:Y:S05]  /*3d200*/  WARPSYNC.COLLECTIVE R15, `(.L_x_7210) ;  /* 0x000000000f087348 */ /* 0x001fea0003c00000 */
[----:B------:R1:W2:Y:S02]  /*3d210*/  SHFL.IDX P6, R14, R13, R12, R11 ;  /* 0x0000000c0d0e7389 */ /* 0x0002a400000c000b */
[----:B012---:R-:W-:Y:S01]  /*3d220*/  ENDCOLLECTIVE ;  /* 0x000000000000791b */ /* 0x007fe20003800000 */
.L_x_7210:
[----:B------:R-:W-:Y:S02]  /*3d230*/  IMAD.SHL.U32 R3, R3, 0x10, RZ ;  /* 0x0000001003037824 */ /* 0x000fe400078e00ff */
[----:B------:R-:W-:-:S03]  /*3d240*/  IMAD.MOV.U32 R13, RZ, RZ, R9 ;  /* 0x000000ffff0d7224 */ /* 0x000fc600078e0009 */
[----:B------:R-:W-:-:S04]  /*3d250*/  LOP3.LUT R3, R3, 0x30, RZ, 0xc0, !PT ;  /* 0x0000003003037812 */ /* 0x000fc800078ec0ff */
[----:B------:R-:W-:-:S05]  /*3d260*/  IADD3 R2, P0, R3, R2, RZ ;  /* 0x0000000203027210 */ /* 0x000fca0007f1e0ff */
[----:B------:R-:W-:Y:S01]  /*3d270*/  IMAD.X R3, RZ, RZ, R34, P0 ;  /* 0x000000ffff037224 */ /* 0x000fe200000e0622 */
[----:B------:R-:W-:-:S07]  /*3d280*/  MOV R34, R14 ;  /* 0x0000000e00227202 */ /* 0x000fce0000000f00 */
[----:B------:R-:W-:Y:S05]  /*3d290*/  WARPSYNC.COLLECTIVE R15, `(.L_x_7211) ;  /* 0x000000000f087348 */ /* 0x000fea0003c00000 */
[----:B------:R0:W1:Y:S02]  /*3d2a0*/  SHFL.IDX P6, R14, R13, R12, R11 ;  /* 0x0000000c0d0e7389 */ /* 0x00006400000c000b */
[----:B01----:R-:W-:Y:S01]  /*3d2b0*/  ENDCOLLECTIVE ;  /* 0x000000000000791b */ /* 0x003fe20003800000 */
.L_x_7211:
        /* <DEDUP_REMOVED lines=13> */
.L_x_7212:
[----:B------:R-:W-:Y:S02]  /*3d390*/  IMAD.MOV.U32 R13, RZ, RZ, R25 ;  /* 0x000000ffff0d7224 */ /* 0x000fe400078e0019 */
[----:B------:R-:W-:-:S07]  /*3d3a0*/  IMAD.MOV.U32 R23, RZ, RZ, R14 ;  /* 0x000000ffff177224 */ /* 0x000fce00078e000e */
[----:B------:R-:W-:Y:S05]  /*3d3b0*/  WARPSYNC.COLLECTIVE R15, `(.L_x_7213) ;  /* 0x000000000f087348 */ /* 0x000fea0003c00000 */
[----:B------:R0:W1:Y:S02]  /*3d3c0*/  SHFL.IDX P6, R14, R13, R12, R11 ;  /* 0x0000000c0d0e7389 */ /* 0x00006400000c000b */
[----:B01----:R-:W-:Y:S01]  /*3d3d0*/  ENDCOLLECTIVE ;  /* 0x000000000000791b */ /* 0x003fe20003800000 */
.L_x_7213:
        /* <DEDUP_REMOVED lines=12> */
.L_x_6924:
[----:B---3--:R3:W4:Y:S02]  /*3d4a0*/  SYNCS.PHASECHK.TRANS64.TRYWAIT P0, [R4+URZ+0x33440], R31 ;  /* 0x0334401f040075a7 */ /* 0x008724000800017f */
[----:B----4-:R-:W-:Y:S05]  /*3d4b0*/  @!P0 NANOSLEEP.SYNCS 0x989680 ;  /* 0x009896800000895d */ /* 0x010fea0003900000 */
[----:B------:R-:W4:Y:S02]  /*3d4c0*/  @!P0 SYNCS.PHASECHK.TRANS64 P0, [R4+URZ+0x33440], R31 ;  /* 0x0334401f040085a7 */ /* 0x000f24000800007f */
[----:B----4-:R-:W-:Y:S05]  /*3d4d0*/  @!P0 BRA `(.L_x_6924) ;  /* 0xfffffffc00f08947 */ /* 0x010fea000383ffff */
[----:B------:R-:W-:Y:S05]  /*3d4e0*/  BRA `(.L_x_7215) ;  /* 0xffffff6000a47947 */ /* 0x000fea000383ffff */
.L_x_6925:
[----:B------:R-:W-:Y:S01]  /*3d4f0*/  BSSY B0, `(.L_x_7216) ;  /* 0x0000008000007945 */ /* 0x000fe20003800000 */
[----:B------:R-:W-:Y:S01]  /*3d500*/  IMAD.MOV.U32 R13, RZ, RZ, R10 ;  /* 0x000000ffff0d7224 */ /* 0x000fe200078e000a */
[----:B------:R-:W-:Y:S01]  /*3d510*/  MOV R11, 0x1c1f ;  /* 0x00001c1f000b7802 */ /* 0x000fe20000000f00 */
[----:B------:R-:W-:Y:S02]  /*3d520*/  IMAD.MOV.U32 R12, RZ, RZ, RZ ;  /* 0x000000ffff0c7224 */ /* 0x000fe400078e00ff */
[----:B------:R-:W-:-:S07]  /*3d530*/  IMAD.MOV.U32 R15, RZ, RZ, -0x1 ;  /* 0xffffffffff0f7424 */ /* 0x000fce00078e00ff */
[----:B0123--:R-:W-:Y:S05]  /*3d540*/  WARPSYNC.COLLECTIVE R15, `(.L_x_7217) ;  /* 0x000000000f087348 */ /* 0x00ffea0003c00000 */
[----:B------:R4:W0:Y:S02]  /*3d550*/  SHFL.IDX P6, R14, R13, R12, R11 ;  /* 0x0000000c0d0e7389 */ /* 0x00082400000c000b */
[----:B01234-:R-:W-:Y:S01]  /*3d560*/  ENDCOLLECTIVE ;  /* 0x000000000000791b */ /* 0x01ffe20003800000 */
.L_x_7217:
[----:B------:R-:W-:Y:S05]  /*3d570*/  BSYNC B0 ;  /* 0x0000000000007941 */ /* 0x000fea0003800000 */
.L_x_7216:
        /* <DEDUP_REMOVED lines=8> */
.L_x_7218:
[----:B------:R-:W-:Y:S02]  /*3d600*/  IMAD.MOV.U32 R13, RZ, RZ, R10 ;  /* 0x000000ffff0d7224 */ /* 0x000fe400078e000a */
[----:B------:R-:W-:Y:S02]  /*3d610*/  IMAD.MOV.U32 R12, RZ, RZ, 0x1 ;  /* 0x00000001ff0c7424 */ /* 0x000fe400078e00ff */
[----:B------:R-:W-:-:S07]  /*3d620*/  IMAD.MOV.U32 R2, RZ, RZ, R14 ;  /* 0x000000ffff027224 */ /* 0x000fce00078e000e */
[----:B------:R-:W-:Y:S05]  /*3d630*/  WARPSYNC.COLLECTIVE R15, `(.L_x_7219) ;  /* 0x000000000f087348 */ /* 0x000fea0003c00000 */
[----:B------:R0:W1:Y:S02]  /*3d640*/  SHFL.IDX P6, R14, R13, R12, R11 ;  /* 0x0000000c0d0e7389 */ /* 0x00006400000c000b */
[----:B01----:R-:W-:Y:S01]  /*3d650*/  ENDCOLLECTIVE ;  /* 0x000000000000791b */ /* 0x003fe20003800000 */
.L_x_7219:
[----:B------:R-:W-:-:S05]  /*3d660*/  IADD3 R2, P0, R23, R2, RZ ;  /* 0x0000000217027210 */ /* 0x000fca0007f1e0ff */
[----:B------:R-:W-:-:S05]  /*3d670*/  IMAD.X R3, RZ, RZ, R3, P0 ;  /* 0x000000ffff037224 */ /* 0x000fca00000e0603 */
[----:B------:R-:W-:Y:S01]  /*3d680*/  @!PT LDS RZ, [RZ] ;  /* 0x00000000fffff984 */ /* 0x000fe20000000800 */
[----:B------:R-:W-:Y:S01]  /*3d690*/  @!PT LDS RZ, [RZ] ;  /* 0x00000000fffff984 */ /* 0x000fe20000000800 */
[----:B------:R-:W-:Y:S01]  /*3d6a0*/  @!PT LDS RZ, [RZ] ;  /* 0x00000000fffff984 */ /* 0x000fe20000000800 */
[----:B------:R-:W-:Y:S01]  /*3d6b0*/  LDGSTS.E.BYPASS.LTC128B.128 [R0+0x24200], desc[UR54][R2.64], !P4 ;  /* 0x2420000002007fae */ /* 0x000fe2000e101d76 */
[----:B------:R-:W-:-:S03]  /*3d6c0*/  MOV R13, R5 ;  /* 0x00000005000d7202 */ /* 0x000fc60000000f00 */
[----:B------:R-:W-:Y:S04]  /*3d6d0*/  LDGSTS.E.BYPASS.LTC128B.128 [R0+0x26a00], desc[UR54][R2.64+0x40], !P3 ;  /* 0x26a0004002007fae */ /* 0x000fe8000d901d76 */
[----:B------:R0:W-:Y:S02]  /*3d6e0*/  LDGSTS.E.BYPASS.LTC128B.128 [R0+0x29200], desc[UR54][R2.64+0x80], !P2 ;  /* 0x2920008002007fae */ /* 0x0001e4000d101d76 */
[----:B0-----:R-:W-:-:S07]  /*3d6f0*/  IMAD.MOV.U32 R3, RZ, RZ, R14 ;  /* 0x000000ffff037224 */ /* 0x001fce00078e000e */
[----:B------:R-:W-:Y:S05]  /*3d700*/  WARPSYNC.COLLECTIVE R15, `(.L_x_7220) ;  /* 0x000000000f087348 */ /* 0x000fea0003c00000 */
[----:B------:R0:W1:Y:S02]  /*3d710*/  SHFL.IDX P6, R14, R13, R12, R11 ;  /* 0x0000000c0d0e7389 */ /* 0x00006400000c000b */
[----:B01----:R-:W-:Y:S01]  /*3d720*/  ENDCOLLECTIVE ;  /* 0x000000000000791b */ /* 0x003fe20003800000 */
.L_x_7220:
[----:B------:R-:W-:Y:S02]  /*3d730*/  IMAD.MOV.U32 R13, RZ, RZ, R10 ;  /* 0x000000ffff0d7224 */ /* 0x000fe400078e000a */
[----:B------:R-:W-:Y:S02]  /*3d740*/  IMAD.MOV.U32 R12, RZ, RZ, 0x2 ;  /* 0x00000002ff0c7424 */ /* 0x000fe400078e00ff */
[----:B------:R-:W-:-:S07]  /*3d750*/  IMAD.MOV.U32 R2, RZ, RZ, R14 ;  /* 0x000000ffff027224 */ /* 0x000fce00078e000e */
[----:B------:R-:W-:Y:S05]  /*3d760*/  WARPSYNC.COLLECTIVE R15, `(.L_x_7221) ;  /* 0x000000000f087348 */ /* 0x000fea0003c00000 */
[----:B------:R0:W1:Y:S02]  /*3d770*/  SHFL.IDX P6, R14, R13, R12, R11 ;  /* 0x0000000c0d0e7389 */ /* 0x00006400000c000b */
[----:B01----:R-:W-:Y:S01]  /*3d780*/  ENDCOLLECTIVE ;  /* 0x000000000000791b */ /* 0x003fe20003800000 */
.L_x_7221:
        /* <DEDUP_REMOVED lines=13> */
.L_x_7222:
[----:B------:R-:W-:Y:S02]  /*3d860*/  IMAD.MOV.U32 R13, RZ, RZ, R10 ;  /* 0x000000ffff0d7224 */ /* 0x000fe400078e000a */
[----:B------:R-:W-:Y:S02]  /*3d870*/  IMAD.MOV.U32 R12, RZ, RZ, 0x3 ;  /* 0x00000003ff0c7424 */ /* 0x000fe400078e00ff */
[----:B------:R-:W-:-:S07]  /*3d880*/  IMAD.MOV.U32 R2, RZ, RZ, R14 ;  /* 0x000000ffff027224 */ /* 0x000fce00078e000e */
[----:B------:R-:W-:Y:S05]  /*3d890*/  WARPSYNC.COLLECTIVE R15, `(.L_x_7223) ;  /* 0x000000000f087348 */ /* 0x000fea0003c00000 */
[----:B------:R0:W1:Y:S02]  /*3d8a0*/  SHFL.IDX P6, R14, R13, R12, R11 ;  /* 0x0000000c0d0e7389 */ /* 0x00006400000c000b */
[----:B01----:R-:W-:Y:S01]  /*3d8b0*/  ENDCOLLECTIVE ;  /* 0x000000000000791b */ /* 0x003fe20003800000 */
.L_x_7223:
        /* <DEDUP_REMOVED lines=13> */
.L_x_7224:
[----:B------:R-:W-:Y:S02]  /*3d990*/  IMAD.MOV.U32 R13, RZ, RZ, R7 ;  /* 0x000000ffff0d7224 */ /* 0x000fe400078e0007 */
[----:B------:R-:W-:Y:S02]  /*3d9a0*/  IMAD.MOV.U32 R12, RZ, RZ, RZ ;  /* 0x000000ffff0c7224 */ /* 0x000fe400078e00ff */
[----:B------:R-:W-:-:S07]  /*3d9b0*/  IMAD.MOV.U32 R2, RZ, RZ, R14 ;  /* 0x000000ffff027224 */ /* 0x000fce00078e000e */
[----:B------:R-:W-:Y:S05]  /*3d9c0*/  WARPSYNC.COLLECTIVE R15, `(.L_x_7225) ;  /* 0x000000000f087348 */ /* 0x000fea0003c00000 */
[----:B------:R0:W1:Y:S02]  /*3d9d0*/  SHFL.IDX P6, R14, R13, R12, R11 ;  /* 0x0000000c0d0e7389 */ /* 0x00006400000c000b */
[----:B01----:R-:W-:Y:S01]  /*3d9e0*/  ENDCOLLECTIVE ;  /* 0x000000000000791b */ /* 0x003fe20003800000 */
.L_x_7225:
        /* <DEDUP_REMOVED lines=13> */
.L_x_7226:
[----:B------:R-:W-:Y:S01]  /*3dac0*/  IMAD.MOV.U32 R2, RZ, RZ, R14 ;  /* 0x000000ffff027224 */ /* 0x000fe200078e000e */
[----:B------:R-:W-:Y:S06]  /*3dad0*/  BRA `(.L_x_7227) ;  /* 0xffffff6000487947 */ /* 0x000fec000383ffff */
.L_x_6930:
[----:B------:R0:W0:Y:S02]  /*3dae0*/  SYNCS.PHASECHK.TRANS64.TRYWAIT P2, [R2+URZ+0x33470], R3 ;  /* 0x03347003020075a7 */ /* 0x000024000804017f */
[----:B0-----:R-:W-:Y:S05]  /*3daf0*/  @!P2 NANOSLEEP.SYNCS 0x989680 ;  /* 0x009896800000a95d */ /* 0x001fea0003900000 */
[----:B------:R-:W0:Y:S02]  /*3db00*/  @!P2 SYNCS.PHASECHK.TRANS64 P2, [R2+URZ+0x33470], R3 ;  /* 0x033470030200a5a7 */ /* 0x000e24000804007f */
[----:B0-----:R-:W-:Y:S05]  /*3db10*/  @!P2 BRA `(.L_x_6930) ;  /* 0xfffffffc00f0a947 */ /* 0x001fea000383ffff */
[----:B------:R-:W-:Y:S05]  /*3db20*/  BRA `(.L_x_7228) ;  /* 0xffffff6000b47947 */ /* 0x000fea000383ffff */
.L_x_6932:
[----:B------:R0:W0:Y:S02]  /*3db30*/  SYNCS.PHASECHK.TRANS64.TRYWAIT P2, [R2+URZ+0x33460], R3 ;  /* 0x03346003020075a7 */ /* 0x000024000804017f */
[----:B0-----:R-:W-:Y:S05]  /*3db40*/  @!P2 NANOSLEEP.SYNCS 0x989680 ;  /* 0x009896800000a95d */ /* 0x001fea0003900000 */
[----:B------:R-:W0:Y:S02]  /*3db50*/  @!P2 SYNCS.PHASECHK.TRANS64 P2, [R2+URZ+0x33460], R3 ;  /* 0x033460030200a5a7 */ /* 0x000e24000804007f */
[----:B0-----:R-:W-:Y:S05]  /*3db60*/  @!P2 BRA `(.L_x_6932) ;  /* 0xfffffffc00f0a947 */ /* 0x001fea000383ffff */
[----:B------:R-:W-:Y:S05]  /*3db70*/  BRA `(.L_x_7229) ;  /* 0xffffff6000c47947 */ /* 0x000fea000383ffff */
.L_x_6940:
[----:B0-----:R0:W2:Y:S02]  /*3db80*/  SYNCS.PHASECHK.TRANS64.TRYWAIT P1, [R0+URZ+0x33470], R3 ;  /* 0x03347003000075a7 */ /* 0x0010a4000802017f */
[----:B--2---:R-:W-:Y:S05]  /*3db90*/  @!P1 NANOSLEEP.SYNCS 0x989680 ;  /* 0x009896800000995d */ /* 0x004fea0003900000 */
[----:B------:R-:W2:Y:S02]  /*3dba0*/  @!P1 SYNCS.PHASECHK.TRANS64 P1, [R0+URZ+0x33470], R3 ;  /* 0x03347003000095a7 */ /* 0x000ea4000802007f */
[----:B--2---:R-:W-:Y:S05]  /*3dbb0*/  @!P1 BRA `(.L_x_6940) ;  /* 0xfffffffc00f09947 */ /* 0x004fea000383ffff */
[----:B------:R-:W-:Y:S05]  /*3dbc0*/  BRA `(.L_x_7230) ;  /* 0xffffff7000087947 */ /* 0x000fea000383ffff */
.L_x_6942:
[----:B0-----:R0:W2:Y:S02]  /*3dbd0*/  SYNCS.PHASECHK.TRANS64.TRYWAIT P1, [R0+URZ+0x33460], R3 ;  /* 0x03346003000075a7 */ /* 0x0010a4000802017f */
[----:B--2---:R-:W-:Y:S05]  /*3dbe0*/  @!P1 NANOSLEEP.SYNCS 0x989680 ;  /* 0x009896800000995d */ /* 0x004fea0003900000 */
[----:B------:R-:W2:Y:S02]  /*3dbf0*/  @!P1 SYNCS.PHASECHK.TRANS64 P1, [R0+URZ+0x33460], R3 ;  /* 0x03346003000095a7 */ /* 0x000ea4000802007f */
[----:B--2---:R-:W-:Y:S05]  /*3dc00*/  @!P1 BRA `(.L_x_6942) ;  /* 0xfffffffc00f09947 */ /* 0x004fea000383ffff */
[----:B------:R-:W-:Y:S05]  /*3dc10*/  BRA `(.L_x_7231) ;  /* 0xffffff7000147947 */ /* 0x000fea000383ffff */
.L_x_6947:
        /* <DEDUP_REMOVED lines=8> */
.L_x_7233:
[----:B------:R-:W-:Y:S05]  /*3dca0*/  BSYNC B0 ;  /* 0x0000000000007941 */ /* 0x000fea0003800000 */
.L_x_7232:
[----:B------:R-:W-:Y:S01]  /*3dcb0*/  IMAD.MOV.U32 R13, RZ, RZ, R24 ;  /* 0x000000ffff0d7224 */ /* 0x000fe200078e0018 */
[----:B------:R-:W-:Y:S01]  /*3dcc0*/  MOV R0, R14 ;  /* 0x0000000e00007202 */ /* 0x000fe20000000f00 */
[----:B------:R-:W-:Y:S01]  /*3dcd0*/  IMAD.MOV.U32 R12, RZ, RZ, 0x1 ;  /* 0x00000001ff0c7424 */ /* 0x000fe200078e00ff */
[----:B------:R-:W-:Y:S01]  /*3dce0*/  IADD3 R9, R27, R8, RZ ;  /* 0x000000081b097210 */ /* 0x000fe20007ffe0ff */
[----:B------:R-:W-:Y:S02]  /*3dcf0*/  IMAD.MOV.U32 R11, RZ, RZ, 0x1f ;  /* 0x0000001fff0b7424 */ /* 0x000fe400078e00ff */
[----:B------:R-:W-:-:S07]  /*3dd00*/  IMAD.MOV.U32 R15, RZ, RZ, -0x1 ;  /* 0xffffffffff0f7424 */ /* 0x000fce00078e00ff */
[----:B------:R-:W-:Y:S05]  /*3dd10*/  WARPSYNC.COLLECTIVE R15, `(.L_x_7234) ;  /* 0x000000000f087348 */ /* 0x000fea0003c00000 */
[----:B------:R0:W1:Y:S02]  /*3dd20*/  SHFL.IDX P6, R14, R13, R12, R11 ;  /* 0x0000000c0d0e7389 */ /* 0x00006400000c000b */
[----:B01----:R-:W-:Y:S01]  /*3dd30*/  ENDCOLLECTIVE ;  /* 0x000000000000791b */ /* 0x003fe20003800000 */
.L_x_7234:
        /* <DEDUP_REMOVED lines=23> */
.L_x_7235:
[----:B------:R-:W-:Y:S01]  /*3deb0*/  IMAD.MOV.U32 R12, RZ, RZ, 0x2 ;  /* 0x00000002ff0c7424 */ /* 0x000fe200078e00ff */
[----:B------:R-:W-:-:S05]  /*3dec0*/  SEL R4, R14, RZ, P1 ;  /* 0x000000ff0e047207 */ /* 0x000fca0000800000 */
[----:B------:R-:W-:-:S05]  /*3ded0*/  IMAD.IADD R4, R13, 0x1, R4 ;  /* 0x000000010d047824 */ /* 0x000fca00078e0204 */
[----:B------:R-:W-:-:S07]  /*3dee0*/  MOV R13, R4 ;  /* 0x00000004000d7202 */ /* 0x000fce0000000f00 */
[----:B------:R-:W-:Y:S05]  /*3def0*/  WARPSYNC.COLLECTIVE R15, `(.L_x_7236) ;  /* 0x000000000f087348 */ /* 0x000fea0003c00000 */
[----:B------:R0:W1:Y:S02]  /*3df00*/  SHFL.UP P6, R14, R13, R12, R11 ;  /* 0x0400000c0d0e7389 */ /* 0x00006400000c000b */
[----:B01----:R-:W-:Y:S01]  /*3df10*/  ENDCOLLECTIVE ;  /* 0x000000000000791b */ /* 0x003fe20003800000 */
.L_x_7236:
[----:B------:R-:W-:Y:S01]  /*3df20*/  IMAD.MOV.U32 R12, RZ, RZ, 0x4 ;  /* 0x00000004ff0c7424 */ /* 0x000fe200078e00ff */
[----:B------:R-:W-:-:S05]  /*3df30*/  SEL R3, R14, RZ, P2 ;  /* 0x000000ff0e037207 */ /* 0x000fca0001000000 */
[----:B------:R-:W-:-:S04]  /*3df40*/  IMAD.IADD R2, R4, 0x1, R3 ;  /* 0x0000000104027824 */ /* 0x000fc800078e0203 */
[----:B------:R-:W-:-:S07]  /*3df50*/  IMAD.MOV.U32 R13, RZ, RZ, R2 ;  /* 0x000000ffff0d7224 */ /* 0x000fce00078e0002 */
[----:B------:R-:W-:Y:S05]  /*3df60*/  WARPSYNC.COLLECTIVE R15, `(.L_x_7237) ;  /* 0x000000000f087348 */ /* 0x000fea0003c00000 */
[----:B------:R0:W1:Y:S02]  /*3df70*/  SHFL.UP P6, R14, R13, R12, R11 ;  /* 0x0400000c0d0e7389 */ /* 0x00006400000c000b */
[----:B01----:R-:W-:Y:S01]  /*3df80*/  ENDCOLLECTIVE ;  /* 0x000000000000791b */ /* 0x003fe20003800000 */
.L_x_7237:
[----:B------:R-:W-:Y:S01]  /*3df90*/  IMAD.MOV.U32 R12, RZ, RZ, 0x8 ;  /* 0x00000008ff0c7424 */ /* 0x000fe200078e00ff */
[----:B------:R-:W-:-:S05]  /*3dfa0*/  SEL R3, R14, RZ, P3 ;  /* 0x000000ff0e037207 */ /* 0x000fca0001800000 */
[----:B------:R-:W-:-:S05]  /*3dfb0*/  IMAD.IADD R3, R2, 0x1, R3 ;  /* 0x0000000102037824 */ /* 0x000fca00078e0203 */
[----:B------:R-:W-:-:S07]  /*3dfc0*/  MOV R13, R3 ;  /* 0x00000003000d7202 */ /* 0x000fce0000000f00 */
[----:B------:R-:W-:Y:S05]  /*3dfd0*/  WARPSYNC.COLLECTIVE R15, `(.L_x_7238) ;  /* 0x000000000f087348 */ /* 0x000fea0003c00000 */
[----:B------:R0:W1:Y:S02]  /*3dfe0*/  SHFL.UP P6, R14, R13, R12, R11 ;  /* 0x0400000c0d0e7389 */ /* 0x00006400000c000b */
[----:B01----:R-:W-:Y:S01]  /*3dff0*/  ENDCOLLECTIVE ;  /* 0x000000000000791b */ /* 0x003fe20003800000 */
.L_x_7238:
[----:B------:R-:W-:Y:S01]  /*3e000*/  IMAD.MOV.U32 R12, RZ, RZ, 0x10 ;  /* 0x00000010ff0c7424 */ /* 0x000fe200078e00ff */
[----:B------:R-:W-:-:S05]  /*3e010*/  SEL R4, R14, RZ, P4 ;  /* 0x000000ff0e047207 */ /* 0x000fca0002000000 */
[----:B------:R-:W-:-:S04]  /*3e020*/  IMAD.IADD R4, R3, 0x1, R4 ;  /* 0x0000000103047824 */ /* 0x000fc800078e0204 */
[----:B------:R-:W-:-:S07]  /*3e030*/  IMAD.MOV.U32 R13, RZ, RZ, R4 ;  /* 0x000000ffff0d7224 */ /* 0x000fce00078e0004 */
[----:B------:R-:W-:Y:S05]  /*3e040*/  WARPSYNC.COLLECTIVE R15, `(.L_x_7239) ;  /* 0x000000000f087348 */ /* 0x000fea0003c00000 */
[----:B------:R0:W1:Y:S02]  /*3e050*/  SHFL.UP P6, R14, R13, R12, R11 ;  /* 0x0400000c0d0e7389 */ /* 0x00006400000c000b */
[----:B01----:R-:W-:Y:S01]  /*3e060*/  ENDCOLLECTIVE ;  /* 0x000000000000791b */ /* 0x003fe20003800000 */
.L_x_7239:
[----:B------:R-:W-:Y:S02]  /*3e070*/  IMAD.MOV.U32 R12, RZ, RZ, 0x1f ;  /* 0x0000001fff0c7424 */ /* 0x000fe400078e00ff */
[----:B------:R-:W-:Y:S01]  /*3e080*/  IMAD.MOV.U32 R11, RZ, RZ, 0x1f ;  /* 0x0000001fff0b7424 */ /* 0x000fe200078e00ff */
[----:B------:R-:W-:-:S05]  /*3e090*/  SEL R3, R14, RZ, P5 ;  /* 0x000000ff0e037207 */ /* 0x000fca0002800000 */
[----:B------:R-:W-:-:S05]  /*3e0a0*/  IMAD.IADD R3, R4, 0x1, R3 ;  /* 0x0000000104037824 */ /* 0x000fca00078e0203 */
[----:B------:R-:W-:-:S07]  /*3e0b0*/  MOV R13, R3 ;  /* 0x00000003000d7202 */ /* 0x000fce0000000f00 */
[----:B------:R-:W-:Y:S05]  /*3e0c0*/  WARPSYNC.COLLECTIVE R15, `(.L_x_7240) ;  /* 0x000000000f087348 */ /* 0x000fea0003c00000 */
[----:B------:R0:W1:Y:S02]  /*3e0d0*/  SHFL.IDX P6, R14, R13, R12, R11 ;  /* 0x0000000c0d0e7389 */ /* 0x00006400000c000b */
[----:B01----:R-:W-:Y:S01]  /*3e0e0*/  ENDCOLLECTIVE ;  /* 0x000000000000791b */ /* 0x003fe20003800000 */
.L_x_7240:
[----:B------:R-:W-:Y:S05]  /*3e0f0*/  BRA `(.L_x_7241) ;  /* 0xffffff7800b07947 */ /* 0x000fea000383ffff */
.L_x_6950:
[----:B------:R-:W-:Y:S01]  /*3e100*/  BSSY B0, `(.L_x_7242) ;  /* 0x0000007000007945 */ /* 0x000fe20003800000 */
[----:B------:R-:W-:Y:S02]  /*3e110*/  IMAD.MOV.U32 R12, RZ, RZ, 0x1 ;  /* 0x00000001ff0c7424 */ /* 0x000fe400078e00ff */
[----:B------:R-:W-:Y:S02]  /*3e120*/  IMAD.MOV.U32 R11, RZ, RZ, RZ ;  /* 0x000000ffff0b7224 */ /* 0x000fe400078e00ff */
[----:B------:R-:W-:-:S07]  /*3e130*/  IMAD.MOV.U32 R15, RZ, RZ, -0x1 ;  /* 0xffffffffff0f7424 */ /* 0x000fce00078e00ff */
[----:B------:R-:W-:Y:S05]  /*3e140*/  WARPSYNC.COLLECTIVE R15, `(.L_x_7243) ;  /* 0x000000000f087348 */ /* 0x000fea0003c00000 */
[----:B------:R0:W1:Y:S02]  /*3e150*/  SHFL.UP P6, R14, R13, R12, R11 ;  /* 0x0400000c0d0e7389 */ /* 0x00006400000c000b */
[----:B01----:R-:W-:Y:S01]  /*3e160*/  ENDCOLLECTIVE ;  /* 0x000000000000791b */ /* 0x003fe20003800000 */
.L_x_7243:
[----:B------:R-:W-:Y:S05]  /*3e170*/  BSYNC B0 ;  /* 0x0000000000007941 */ /* 0x000fea0003800000 */
.L_x_7242:
        /* <DEDUP_REMOVED lines=8> */
.L_x_7244:
[----:B------:R-:W-:Y:S02]  /*3e200*/  MOV R12, 0x4 ;  /* 0x00000004000c7802 */ /* 0x000fe40000000f00 */
[----:B------:R-:W-:-:S05]  /*3e210*/  SEL R2, R14, RZ, P2 ;  /* 0x000000ff0e027207 */ /* 0x000fca0001000000 */
[----:B------:R-:W-:-:S04]  /*3e220*/  IMAD.IADD R2, R13, 0x1, R2 ;  /* 0x000000010d027824 */ /* 0x000fc800078e0202 */
[----:B------:R-:W-:-:S07]  /*3e230*/  IMAD.MOV.U32 R13, RZ, RZ, R2 ;  /* 0x000000ffff0d7224 */ /* 0x000fce00078e0002 */
[----:B------:R-:W-:Y:S05]  /*3e240*/  WARPSYNC.COLLECTIVE R15, `(.L_x_7245) ;  /* 0x000000000f087348 */ /* 0x000fea0003c00000 */
[----:B------:R0:W1:Y:S02]  /*3e250*/  SHFL.UP P6, R14, R13, R12, R11 ;  /* 0x0400000c0d0e7389 */ /* 0x00006400000c000b */
[----:B01----:R-:W-:Y:S01]  /*3e260*/  ENDCOLLECTIVE ;  /* 0x000000000000791b */ /* 0x003fe20003800000 */
.L_x_7245:
[----:B------:R-:W-:Y:S01]  /*3e270*/  IMAD.MOV.U32 R12, RZ, RZ, 0x8 ;  /* 0x00000008ff0c7424 */ /* 0x000fe200078e00ff */
[----:B------:R-:W-:-:S05]  /*3e280*/  SEL R3, R14, RZ, P3 ;  /* 0x000000ff0e037207 */ /* 0x000fca0001800000 */
[----:B------:R-:W-:-:S04]  /*3e290*/  IMAD.IADD R3, R2, 0x1, R3 ;  /* 0x0000000102037824 */ /* 0x000fc800078e0203 */
[----:B------:R-:W-:-:S07]  /*3e2a0*/  IMAD.MOV.U32 R13, RZ, RZ, R3 ;  /* 0x000000ffff0d7224 */ /* 0x000fce00078e0003 */
[----:B------:R-:W-:Y:S05]  /*3e2b0*/  WARPSYNC.COLLECTIVE R15, `(.L_x_7246) ;  /* 0x000000000f087348 */ /* 0x000fea0003c00000 */
[----:B------:R0:W1:Y:S02]  /*3e2c0*/  SHFL.UP P6, R14, R13, R12, R11 ;  /* 0x0400000c0d0e7389 */ /* 0x00006400000c000b */
[----:B01----:R-:W-:Y:S01]  /*3e2d0*/  ENDCOLLECTIVE ;  /* 0x000000000000791b */ /* 0x003fe20003800000 */
.L_x_7246:
[----:B------:R-:W-:Y:S02]  /*3e2e0*/  MOV R12, 0x10 ;  /* 0x00000010000c7802 */ /* 0x000fe40000000f00 */
[----:B------:R-:W-:-:S05]  /*3e2f0*/  SEL R4, R14, RZ, P4 ;  /* 0x000000ff0e047207 */ /* 0x000fca0002000000 */
[----:B------:R-:W-:-:S04]  /*3e300*/  IMAD.IADD R4, R3, 0x1, R4 ;  /* 0x0000000103047824 */ /* 0x000fc800078e0204 */
[----:B------:R-:W-:-:S07]  /*3e310*/  IMAD.MOV.U32 R13, RZ, RZ, R4 ;  /* 0x000000ffff0d7224 */ /* 0x000fce00078e0004 */
[----:B------:R-:W-:Y:S05]  /*3e320*/  WARPSYNC.COLLECTIVE R15, `(.L_x_7247) ;  /* 0x000000000f087348 */ /* 0x000fea0003c00000 */
[----:B------:R0:W1:Y:S02]  /*3e330*/  SHFL.UP P6, R14, R13, R12, R11 ;  /* 0x0400000c0d0e7389 */ /* 0x00006400000c000b */
[----:B01----:R-:W-:Y:S01]  /*3e340*/  ENDCOLLECTIVE ;  /* 0x000000000000791b */ /* 0x003fe20003800000 */
.L_x_7247:
        /* <DEDUP_REMOVED lines=8> */
.L_x_7248:
[----:B------:R-:W-:Y:S05]  /*3e3d0*/  BRA `(.L_x_7249) ;  /* 0xffffff78009c7947 */ /* 0x000fea000383ffff */
.L_x_6952:
[----:B------:R-:W-:Y:S01]  /*3e3e0*/  BSSY B0, `(.L_x_7250) ;  /* 0x0000006000007945 */ /* 0x000fe20003800000 */
[----:B------:R-:W-:Y:S01]  /*3e3f0*/  PLOP3.LUT P6, PT, P6, PT, PT, 0x8, 0x0 ;  /* 0x000000000000781c */ /* 0x000fe200037ce170 */
[----:B------:R-:W-:-:S12]  /*3e400*/  IMAD.MOV.U32 R15, RZ, RZ, -0x1 ;  /* 0xffffffffff0f7424 */ /* 0x000fd800078e00ff */
[----:B0-----:R-:W-:Y:S05]  /*3e410*/  WARPSYNC.COLLECTIVE R15, `(.L_x_7251) ;  /* 0x000000000f087348 */ /* 0x001fea0003c00000 */
[----:B------:R-:W-:Y:S01]  /*3e420*/  VOTE.ANY R14, PT, P6 ;  /* 0x00000000000e7806 */ /* 0x000fe200030e0100 */
[----:B0-----:R-:W-:Y:S06]  /*3e430*/  ENDCOLLECTIVE ;  /* 0x000000000000791b */ /* 0x001fec0003800000 */
.L_x_7251:
[----:B------:R-:W-:Y:S05]  /*3e440*/  BSYNC B0 ;  /* 0x0000000000007941 */ /* 0x000fea0003800000 */
.L_x_7250:
[----:B------:R-:W-:Y:S01]  /*3e450*/  MOV R2, R14 ;  /* 0x0000000e00027202 */ /* 0x000fe20000000f00 */
[----:B------:R-:W-:Y:S02]  /*3e460*/  IMAD.MOV.U32 R13, RZ, RZ, R25 ;  /* 0x000000ffff0d7224 */ /* 0x000fe400078e0019 */
[----:B------:R-:W-:Y:S01]  /*3e470*/  IMAD.MOV.U32 R11, RZ, RZ, 0x1f ;  /* 0x0000001fff0b7424 */ /* 0x000fe200078e00ff */
[----:B------:R0:W1:Y:S01]  /*3e480*/  POPC R12, R2 ;  /* 0x00000002000c7309 */ /* 0x0000620000000000 */
[----:B------:R-:W-:-:S07]  /*3e490*/  IMAD.MOV.U32 R15, RZ, RZ, -0x1 ;  /* 0xffffffffff0f7424 */ /* 0x000fce00078e00ff */
[----:B01----:R-:W-:Y:S05]  /*3e4a0*/  WARPSYNC.COLLECTIVE R15, `(.L_x_7252) ;  /* 0x000000000f087348 */ /* 0x003fea0003c00000 */
[----:B-1----:R1:W2:Y:S02]  /*3e4b0*/  SHFL.IDX P6, R14, R13, R12, R11 ;  /* 0x0000000c0d0e7389 */ /* 0x0022a400000c000b */
[----:B012---:R-:W-:Y:S01]  /*3e4c0*/  ENDCOLLECTIVE ;  /* 0x000000000000791b */ /* 0x007fe20003800000 */
.L_x_7252:
[----:B------:R-:W-:Y:S02]  /*3e4d0*/  IMAD.IADD R27, R12, 0x1, R27 ;  /* 0x000000010c1b7824 */ /* 0x000fe400078e021b */
[----:B------:R-:W-:Y:S02]  /*3e4e0*/  IMAD.MOV.U32 R13, RZ, RZ, R5 ;  /* 0x000000ffff0d7224 */ /* 0x000fe400078e0005 */
[----:B------:R-:W-:-:S07]  /*3e4f0*/  IMAD.MOV.U32 R25, RZ, RZ, R14 ;  /* 0x000000ffff197224 */ /* 0x000fce00078e000e */
[----:B------:R-:W-:Y:S05]  /*3e500*/  WARPSYNC.COLLECTIVE R15, `(.L_x_7253) ;  /* 0x000000000f087348 */ /* 0x000fea0003c00000 */
[----:B------:R0:W1:Y:S02]  /*3e510*/  SHFL.IDX P6, R14, R13, R12, R11 ;  /* 0x0000000c0d0e7389 */ /* 0x00006400000c000b */
[----:B01----:R-:W-:Y:S01]  /*3e520*/  ENDCOLLECTIVE ;  /* 0x000000000000791b */ /* 0x003fe20003800000 */
.L_x_7253:
[----:B------:R-:W-:Y:S01]  /*3e530*/  MOV R5, R14 ;  /* 0x0000000e00057202 */ /* 0x000fe20000000f00 */
[----:B------:R-:W-:Y:S06]  /*3e540*/  BRA `(.L_x_7254) ;  /* 0xffffff7800807947 */ /* 0x000fec000383ffff */
.L_x_6954:
[----:B------:R-:W-:Y:S01]  /*3e550*/  BSSY B0, `(.L_x_7255) ;  /* 0x0000007000007945 */ /* 0x000fe20003800000 */
[----:B------:R-:W-:Y:S02]  /*3e560*/  IMAD.MOV.U32 R13, RZ, RZ, R3 ;  /* 0x000000ffff0d7224 */ /* 0x000fe400078e0003 */
[----:B------:R-:W-:Y:S02]  /*3e570*/  IMAD.MOV.U32 R11, RZ, RZ, 0x1f ;  /* 0x0000001fff0b7424 */ /* 0x000fe400078e00ff */
[----:B------:R-:W-:-:S07]  /*3e580*/  IMAD.MOV.U32 R15, RZ, RZ, -0x1 ;  /* 0xffffffffff0f7424 */ /* 0x000fce00078e00ff */
[----:B0-23--:R-:W-:Y:S05]  /*3e590*/  WARPSYNC.COLLECTIVE R15, `(.L_x_7256) ;  /* 0x000000000f087348 */ /* 0x00dfea0003c00000 */
[----:B------:R1:W4:Y:S02]  /*3e5a0*/  SHFL.IDX P6, R14, R13, R12, R11 ;  /* 0x0000000c0d0e7389 */ /* 0x00032400000c000b */
[----:B01234-:R-:W-:Y:S01]  /*3e5b0*/  ENDCOLLECTIVE ;  /* 0x000000000000791b */ /* 0x01ffe20003800000 */
.L_x_7256:
[----:B------:R-:W-:Y:S05]  /*3e5c0*/  BSYNC B0 ;  /* 0x0000000000007941 */ /* 0x000fea0003800000 */
.L_x_7255:
[----:B------:R-:W-:Y:S01]  /*3e5d0*/  IMAD.MOV.U32 R24, RZ, RZ, R14 ;  /* 0x000000ffff187224 */ /* 0x000fe200078e000e */
[----:B------:R-:W-:Y:S06]  /*3e5e0*/  BRA `(.L_x_6953) ;  /* 0xffffff7800707947 */ /* 0x000fec000383ffff */
.L_x_6960:
[----:B0-----:R0:W1:Y:S02]  /*3e5f0*/  SYNCS.PHASECHK.TRANS64.TRYWAIT P0, [R5+URZ+0x33420], R0 ;  /* 0x03342000050075a7 */ /* 0x001064000800017f */
[----:B-1----:R-:W-:Y:S05]  /*3e600*/  @!P0 NANOSLEEP.SYNCS 0x989680 ;  /* 0x009896800000895d */ /* 0x002fea0003900000 */
[----:B------:R-:W1:Y:S02]  /*3e610*/  @!P0 SYNCS.PHASECHK.TRANS64 P0, [R5+URZ+0x33420], R0 ;  /* 0x03342000050085a7 */ /* 0x000e64000800007f */
[----:B-1----:R-:W-:Y:S05]  /*3e620*/  @!P0 BRA `(.L_x_6960) ;  /* 0xfffffffc00f08947 */ /* 0x002fea000383ffff */
[----:B------:R-:W-:Y:S05]  /*3e630*/  BRA `(.L_x_7257) ;  /* 0xffffff8000d07947 */ /* 0x000fea000383ffff */
.L_x_6961:
[----:B------:R-:W1:Y:S01]  /*3e640*/  S2R R2, SR_TID.X ;  /* 0x0000000000027919 */ /* 0x000e620000002100 */
[----:B------:R-:W-:Y:S01]  /*3e650*/  BSSY B0, `(.L_x_7258) ;  /* 0x000000a000007945 */ /* 0x000fe20003800000 */
[----:B------:R-:W-:Y:S02]  /*3e660*/  IMAD.MOV.U32 R12, RZ, RZ, RZ ;  /* 0x000000ffff0c7224 */ /* 0x000fe400078e00ff */
[----:B------:R-:W-:Y:S02]  /*3e670*/  IMAD.MOV.U32 R11, RZ, RZ, 0x1f ;  /* 0x0000001fff0b7424 */ /* 0x000fe400078e00ff */
[----:B------:R-:W-:Y:S01]  /*3e680*/  IMAD.MOV.U32 R15, RZ, RZ, -0x1 ;  /* 0xffffffffff0f7424 */ /* 0x000fe200078e00ff */
[----:B-1----:R-:W-:-:S04]  /*3e690*/  SHF.R.U32.HI R2, RZ, 0x5, R2 ;  /* 0x00000005ff027819 */ /* 0x002fc80000011602 */
[----:B------:R-:W-:-:S04]  /*3e6a0*/  LOP3.LUT R2, R2, 0x3, RZ, 0xc0, !PT ;  /* 0x0000000302027812 */ /* 0x000fc800078ec0ff */
[----:B------:R-:W-:-:S07]  /*3e6b0*/  MOV R13, R2 ;  /* 0x00000002000d7202 */ /* 0x000fce0000000f00 */
[----:B0-----:R-:W-:Y:S05]  /*3e6c0*/  WARPSYNC.COLLECTIVE R15, `(.L_x_7259) ;  /* 0x000000000f087348 */ /* 0x001fea0003c00000 */
[----:B------:R1:W2:Y:S02]  /*3e6d0*/  SHFL.IDX P6, R14, R13, R12, R11 ;  /* 0x0000000c0d0e7389 */ /* 0x0002a400000c000b */
[----:B012---:R-:W-:Y:S01]  /*3e6e0*/  ENDCOLLECTIVE ;  /* 0x000000000000791b */ /* 0x007fe20003800000 */
.L_x_7259:
[----:B------:R-:W-:Y:S05]  /*3e6f0*/  BSYNC B0 ;  /* 0x0000000000007941 */ /* 0x000fea0003800000 */
.L_x_7258:
[----:B------:R-:W-:Y:S05]  /*3e700*/  BRA `(.L_x_7260) ;  /* 0xffffff8000b87947 */ /* 0x000fea000383ffff */
.L_x_6962:
[----:B------:R-:W-:Y:S01]  /*3e710*/  BSSY B0, `(.L_x_7261) ;  /* 0x0000006000007945 */ /* 0x000fe20003800000 */
[----:B------:R-:W-:-:S07]  /*3e720*/  IMAD.MOV.U32 R15, RZ, RZ, -0x1 ;  /* 0xffffffffff0f7424 */ /* 0x000fce00078e00ff */
[----:B0-----:R-:W-:Y:S05]  /*3e730*/  WARPSYNC.COLLECTIVE R15, `(.L_x_7262) ;  /* 0x000000000f0c7348 */ /* 0x001fea0003c00000 */
[----:B------:R-:W-:Y:S02]  /*3e740*/  ELECT P6, UR62, PT ;  /* 0x00000000003e782f */ /* 0x000fe400038c0000 */
[----:B------:R-:W-:Y:S01]  /*3e750*/  MOV R14, UR62 ;  /* 0x0000003e000e7c02 */ /* 0x000fe20008000f00 */
[----:B0-----:R-:W-:Y:S10]  /*3e760*/  ENDCOLLECTIVE ;  /* 0x000000000000791b */ /* 0x001ff40003800000 */
.L_x_7262:
[----:B------:R-:W-:Y:S05]  /*3e770*/  BSYNC B0 ;  /* 0x0000000000007941 */ /* 0x000fea0003800000 */
.L_x_7261:
[----:B------:R-:W-:Y:S05]  /*3e780*/  BRA `(.L_x_7263) ;  /* 0xffffff8000ac7947 */ /* 0x000fea000383ffff */
.L_x_6964:
[----:B0-----:R0:W1:Y:S02]  /*3e790*/  SYNCS.PHASECHK.TRANS64.TRYWAIT P1, [R3+URZ+0x33440], R2 ;  /* 0x03344002030075a7 */ /* 0x001064000802017f */
[----:B-1----:R-:W-:Y:S05]  /*3e7a0*/  @!P1 NANOSLEEP.SYNCS 0x989680 ;  /* 0x009896800000995d */ /* 0x002fea0003900000 */
[----:B------:R-:W1:Y:S02]  /*3e7b0*/  @!P1 SYNCS.PHASECHK.TRANS64 P1, [R3+URZ+0x33440], R2 ;  /* 0x03344002030095a7 */ /* 0x000e64000802007f */
[----:B-1----:R-:W-:Y:S05]  /*3e7c0*/  @!P1 BRA `(.L_x_6964) ;  /* 0xfffffffc00f09947 */ /* 0x002fea000383ffff */
[----:B------:R-:W-:Y:S05]  /*3e7d0*/  BRA `(.L_x_7264) ;  /* 0xffffff8000cc7947 */ /* 0x000fea000383ffff */
.L_x_6966:
[----:B-1----:R1:W2:Y:S02]  /*3e7e0*/  SYNCS.PHASECHK.TRANS64.TRYWAIT P1, [R5+URZ+0x33440], R0 ;  /* 0x03344000050075a7 */ /* 0x0022a4000802017f */
[----:B--2---:R-:W-:Y:S05]  /*3e7f0*/  @!P1 NANOSLEEP.SYNCS 0x989680 ;  /* 0x009896800000995d */ /* 0x004fea0003900000 */
[----:B------:R-:W2:Y:S02]  /*3e800*/  @!P1 SYNCS.PHASECHK.TRANS64 P1, [R5+URZ+0x33440], R0 ;  /* 0x03344000050095a7 */ /* 0x000ea4000802007f */
[----:B--2---:R-:W-:Y:S05]  /*3e810*/  @!P1 BRA `(.L_x_6966) ;  /* 0xfffffffc00f09947 */ /* 0x004fea000383ffff */
[----:B------:R-:W-:Y:S05]  /*3e820*/  BRA `(.L_x_7265) ;  /* 0xffffff8000d87947 */ /* 0x000fea000383ffff */
.L_x_6968:
[----:B--2---:R2:W3:Y:S02]  /*3e830*/  SYNCS.PHASECHK.TRANS64.TRYWAIT P1, [R3+URZ+0x33460], R2 ;  /* 0x03346002030075a7 */ /* 0x0044e4000802017f */
[----:B---3--:R-:W-:Y:S05]  /*3e840*/  @!P1 NANOSLEEP.SYNCS 0x989680 ;  /* 0x009896800000995d */ /* 0x008fea0003900000 */
[----:B------:R-:W3:Y:S02]  /*3e850*/  @!P1 SYNCS.PHASECHK.TRANS64 P1, [R3+URZ+0x33460], R2 ;  /* 0x03346002030095a7 */ /* 0x000ee4000802007f */
[----:B---3--:R-:W-:Y:S05]  /*3e860*/  @!P1 BRA `(.L_x_6968) ;  /* 0xfffffffc00f09947 */ /* 0x008fea000383ffff */
[----:B------:R-:W-:Y:S05]  /*3e870*/  BRA `(.L_x_7266) ;  /* 0xffffff8000d47947 */ /* 0x000fea000383ffff */
.L_x_6970:
[----:B---3--:R3:W4:Y:S02]  /*3e880*/  SYNCS.PHASECHK.TRANS64.TRYWAIT P1, [R5+URZ+0x33460], R0 ;  /* 0x03346000050075a7 */ /* 0x008724000802017f */
[----:B----4-:R-:W-:Y:S05]  /*3e890*/  @!P1 NANOSLEEP.SYNCS 0x989680 ;  /* 0x009896800000995d */ /* 0x010fea0003900000 */
[----:B------:R-:W4:Y:S02]  /*3e8a0*/  @!P1 SYNCS.PHASECHK.TRANS64 P1, [R5+URZ+0x33460], R0 ;  /* 0x03346000050095a7 */ /* 0x000f24000802007f */
[----:B----4-:R-:W-:Y:S05]  /*3e8b0*/  @!P1 BRA `(.L_x_6970) ;  /* 0xfffffffc00f09947 */ /* 0x010fea000383ffff */
[----:B------:R-:W-:Y:S05]  /*3e8c0*/  BRA `(.L_x_7267) ;  /* 0xffffff8000d07947 */ /* 0x000fea000383ffff */
.L_x_6972:
[----:B----4-:R4:W0:Y:S02]  /*3e8d0*/  SYNCS.PHASECHK.TRANS64.TRYWAIT P1, [R3+URZ+0x33480], R2 ;  /* 0x03348002030075a7 */ /* 0x010824000802017f */
[----:B0-----:R-:W-:Y:S05]  /*3e8e0*/  @!P1 NANOSLEEP.SYNCS 0x989680 ;  /* 0x009896800000995d */ /* 0x001fea0003900000 */
[----:B------:R-:W0:Y:S02]  /*3e8f0*/  @!P1 SYNCS.PHASECHK.TRANS64 P1, [R3+URZ+0x33480], R2 ;  /* 0x03348002030095a7 */ /* 0x000e24000802007f */
[----:B0-----:R-:W-:Y:S05]  /*3e900*/  @!P1 BRA `(.L_x_6972) ;  /* 0xfffffffc00f09947 */ /* 0x001fea000383ffff */
[----:B------:R-:W-:Y:S05]  /*3e910*/  BRA `(.L_x_7268) ;  /* 0xffffff8000cc7947 */ /* 0x000fea000383ffff */
.L_x_7269:
        /* <DEDUP_REMOVED lines=14> */
.L_x_16283:


//--------------------- .text._ZN7cutlass13device_kernelIN5flash11enable_sm90INS1_16FlashAttnFwdSm90INS1_25CollectiveMainloopFwdSm90ILi2EN4cute5tupleIJNS5_1CILi1EEES8_S8_EEENS6_IJNS7_ILi128EEENS7_ILi160EEESA_EEELi128ENS_12float_e4m3_tEfNS_4arch4Sm90ELb0ELb0ELb1ELb0ELb1ELb0ELb0ELb1ELb1ELb1ELb1ELb0EEENS1_21CollectiveEpilogueFwdINS6_IJSA_SA_SB_EEES9_NS_10bfloat16_tESF_Li256ELb0ELb1ELb1ELb1EEENS1_19SingleTileSchedulerILb0ELb1ELb1ELi128EEEEEEEEEvNT_6ParamsE --------------------------
	.section	.text._ZN7cutlass13device_kernelIN5flash11enable_sm90INS1_16FlashAttnFwdSm90INS1_25CollectiveMainloopFwdSm90ILi2EN4cute5tupleIJNS5_1CILi1EEES8_S8_EEENS6_IJNS7_ILi128EEENS7_ILi160EEESA_EEELi128ENS_12float_e4m3_tEfNS_4arch4Sm90ELb0ELb0ELb1ELb0ELb1ELb0ELb0ELb1ELb1ELb1ELb1ELb0EEENS1_21CollectiveEpilogueFwdINS6_IJSA_SA_SB_EEES9_NS_10bfloat16_tESF_Li256ELb0ELb1ELb1ELb1EEENS1_19SingleTileSchedulerILb0ELb1ELb1ELi128EEEEEEEEEvNT_6ParamsE,"ax",@progbits
	.align	128
.text._ZN7cutlass13device_kernelIN5flash11enable_sm90INS1_16FlashAttnFwdSm90INS1_25CollectiveMainloopFwdSm90ILi2EN4cute5tupleIJNS5_1CILi1EEES8_S8_EEENS6_IJNS7_ILi128EEENS7_ILi160EEESA_EEELi128ENS_12float_e4m3_tEfNS_4arch4Sm90ELb0ELb0ELb1ELb0ELb1ELb0ELb0ELb1ELb1ELb1ELb1ELb0EEENS1_21CollectiveEpilogueFwdINS6_IJSA_SA_SB_EEES9_NS_10bfloat16_tESF_Li256ELb0ELb1ELb1ELb1EEENS1_19SingleTileSchedulerILb0ELb1ELb1ELi128EEEEEEEEEvNT_6ParamsE:
        .type           _ZN7cutlass13device_kernelIN5flash11enable_sm90INS1_16FlashAttnFwdSm90INS1_25CollectiveMainloopFwdSm90ILi2EN4cute5tupleIJNS5_1CILi1EEES8_S8_EEENS6_IJNS7_ILi128EEENS7_ILi160EEESA_EEELi128ENS_12float_e4m3_tEfNS_4arch4Sm90ELb0ELb0ELb1ELb0ELb1ELb0ELb0ELb1ELb1ELb1ELb1ELb0EEENS1_21CollectiveEpilogueFwdINS6_IJSA_SA_SB_EEES9_NS_10bfloat16_tESF_Li256ELb0ELb1ELb1ELb1EEENS1_19SingleTileSchedulerILb0ELb1ELb1ELi128EEEEEEEEEvNT_6ParamsE,@function
        .size           _ZN7cutlass13device_kernelIN5flash11enable_sm90INS1_16FlashAttnFwdSm90INS1_25CollectiveMainloopFwdSm90ILi2EN4cute5tupleIJNS5_1CILi1EEES8_S8_EEENS6_IJNS7_ILi128EEENS7_ILi160EEESA_EEELi128ENS_12float_e4m3_tEfNS_4arch4Sm90ELb0ELb0ELb1ELb0ELb1ELb0ELb0ELb1ELb1ELb1ELb1ELb0EEENS1_21CollectiveEpilogueFwdINS6_IJSA_SA_SB_EEES9_NS_10bfloat16_tESF_Li256ELb0ELb1ELb1ELb1EEENS1_19SingleTileSchedulerILb0ELb1ELb1ELi128EEEEEEEEEvNT_6ParamsE,(.L_x_16284 - _ZN7cutlass13device_kernelIN5flash11enable_sm90INS1_16FlashAttnFwdSm90INS1_25CollectiveMainloopFwdSm90ILi2EN4cute5tupleIJNS5_1CILi1EEES8_S8_EEENS6_IJNS7_ILi128EEENS7_ILi160EEESA_EEELi128ENS_12float_e4m3_tEfNS_4arch4Sm90ELb0ELb0ELb1ELb0ELb1ELb0ELb0ELb1ELb1ELb1ELb1ELb0EEENS1_21CollectiveEpilogueFwdINS6_IJSA_SA_SB_EEES9_NS_10bfloat16_tESF_Li256ELb0ELb1ELb1ELb1EEENS1_19SingleTileSchedulerILb0ELb1ELb1ELi128EEEEEEEEEvNT_6ParamsE)
        .other          _ZN7cutlass13device_kernelIN5flash11enable_sm90INS1_16FlashAttnFwdSm90INS1_25CollectiveMainloopFwdSm90ILi2EN4cute5tupleIJNS5_1CILi1EEES8_S8_EEENS6_IJNS7_ILi128EEENS7_ILi160EEESA_EEELi128ENS_12float_e4m3_tEfNS_4arch4Sm90ELb0ELb0ELb1ELb0ELb1ELb0ELb0ELb1ELb1ELb1ELb1ELb0EEENS1_21CollectiveEpilogueFwdINS6_IJSA_SA_SB_EEES9_NS_10bfloat16_tESF_Li256ELb0ELb1ELb1ELb1EEENS1_19SingleTileSchedulerILb0ELb1ELb1ELi128EEEEEEEEEvNT_6ParamsE,@"STO_CUDA_ENTRY STV_DEFAULT"
_ZN7cutlass13device_kernelIN5flash11enable_sm90INS1_16FlashAttnFwdSm90INS1_25CollectiveMainloopFwdSm90ILi2EN4cute5tupleIJNS5_1CILi1EEES8_S8_EEENS6_IJNS7_ILi128EEENS7_ILi160EEESA_EEELi128ENS_12float_e4m3_tEfNS_4arch4Sm90ELb0ELb0ELb1ELb0ELb1ELb0ELb0ELb1ELb1ELb1ELb1ELb0EEENS1_21CollectiveEpilogueFwdINS6_IJSA_SA_SB_EEES9_NS_10bfloat16_tESF_Li256ELb0ELb1ELb1ELb1EEENS1_19SingleTileSchedulerILb0ELb1ELb1ELi128EEEEEEEEEvNT_6ParamsE:
[----:B------:R-:W0:Y:S02]  /*0000*/  LDC R1, c[0x0][0x28] ;  /* 0x00000a00ff017b82 */ /* 0x000e240000000800 */
[----:B0-----:R-:W-:Y:S01]  /*0010*/  VIADD R1, R1, 0xfffffff0 ;  /* 0xfffffff001017836 */ /* 0x001fe20000000000 */
[----:B------:R-:W0:Y:S01]  /*0020*/  S2R R16, SR_TID.X ;  /* 0x0000000000107919 */ /* 0x000e220000002100 */
[----:B------:R-:W-:Y:S01]  /*0030*/  ELECT P0, URZ, PT ;  /* 0x00000000003f782f */ /* 0x000fe20003800000 */
[----:B------:R-:W-:Y:S01]  /*0040*/  UMOV UR4, 0x80 ;  /* 0x0000008000047882 */ /* 0x000fe20000000000 */
[----:B------:R-:W-:Y:S01]  /*0050*/  UMOV UR7, 0x100 ;  /* 0x0000010000077882 */ /* 0x000fe20000000000 */
[----:B0-----:R-:W-:-:S05]  /*0060*/  SHF.R.U32.HI R0, RZ, 0x5, R16 ;  /* 0x00000005ff007819 */ /* 0x001fca0000011610 */
[----:B------:R-:W0:Y:S02]  /*0070*/  SHFL.IDX PT, R2, R0, RZ, 0x1f ;  /* 0x00001fff00027589 */ /* 0x000e2400000e0000 */
[C---:B0-----:R-:W-:Y:S02]  /*0080*/  ISETP.NE.OR P0, PT, R2.reuse, RZ, !P0 ;  /* 0x000000ff0200720c */ /* 0x041fe40004705670 */
[----:B------:R-:W-:Y:S02]  /*0090*/  ISETP.NE.AND P1, PT, R2, RZ, PT ;  /* 0x000000ff0200720c */ /* 0x000fe40003f25270 */
[----:B------:R-:W-:-:S05]  /*00a0*/  SHF.R.U32.HI R2, RZ, 0x7, R16 ;  /* 0x00000007ff027819 */ /* 0x000fca0000011610 */
[----:B------:R0:W1:Y:S04]  /*00b0*/  SHFL.IDX PT, R4, R2, RZ, 0x1f ;  /* 0x00001fff02047589 */ /* 0x00006800000e0000 */
[----:B------:R-:W-:Y:S01]  /*00c0*/  VOTEU.ALL UP0, P0 ;  /* 0x00000000003f7886 */ /* 0x000fe20000000000 */
[----:B------:R-:W-:-:S04]  /*00d0*/  VOTEU.ALL UP1, P0 ;  /* 0x00000000003f7886 */ /* 0x000fc80000020000 */
[----:B------:R-:W2:Y:S01]  /*00e0*/  @!UP0 S2UR UR8, SR_CgaCtaId ;  /* 0x00000000000889c3 */ /* 0x000ea20000008800 */
[----:B------:R-:W-:Y:S01]  /*00f0*/  @!UP0 UMOV UR6, 0x400 ;  /* 0x0000040000068882 */ /* 0x000fe20000000000 */
[----:B------:R-:W-:-:S04]  /*0100*/  @!UP0 UIADD3 UR4, -UR4, 0x100000, URZ ;  /* 0x0010000004048890 */ /* 0x000fc8000fffe13f */
[----:B------:R-:W-:Y:S02]  /*0110*/  @!UP0 USHF.L.U32 UR5, UR4, 0xb, URZ ;  /* 0x0000000b04058899 */ /* 0x000fe4000800063f */
[----:B------:R-:W-:Y:S02]  /*0120*/  @!UP0 USHF.L.U32 UR4, UR4, 0x1, URZ ;  /* 0x0000000104048899 */ /* 0x000fe4000800063f */
[----:B--2---:R-:W-:Y:S02]  /*0130*/  @!UP0 ULEA UR8, UR8, UR6, 0x18 ;  /* 0x0000000608088291 */ /* 0x004fe4000f8ec03f */
[----:B------:R-:W-:-:S04]  /*0140*/  @!UP0 UIADD3 UR6, -UR7, 0x100000, URZ ;  /* 0x0010000007068890 */ /* 0x000fc8000fffe13f */
[----:B------:R-:W-:Y:S02]  /*0150*/  @!UP0 USHF.L.U32 UR7, UR6, 0xb, URZ ;  /* 0x0000000b06078899 */ /* 0x000fe4000800063f */
[----:B------:R-:W-:Y:S01]  /*0160*/  @!UP0 USHF.L.U32 UR6, UR6, 0x1, URZ ;  /* 0x0000000106068899 */ /* 0x000fe2000800063f */
[----:B------:R-:W-:-:S05]  /*0170*/  VOTEU.ALL UP0, P0 ;  /* 0x00000000003f7886 */ /* 0x000fca0000000000 */
[----:B------:R0:W2:Y:S06]  /*0180*/  @!UP0 SYNCS.EXCH.64 URZ, [UR8+0x22800], UR4 ;  /* 0x02280004083f85b2 */ /* 0x0000ac0008000100 */
[----:B------:R0:W3:Y:S02]  /*0190*/  @!UP1 SYNCS.EXCH.64 URZ, [UR8+0x22820], UR6 ;  /* 0x02282006083f95b2 */ /* 0x0000e40008000100 */
[----:B01----:R-:W-:Y:S05]  /*01a0*/  @P1 BRA `(.L_x_7270) ;  /* 0x0000000000481947 */ /* 0x003fea0003800000 */
        /* <DEDUP_REMOVED lines=14> */
[----:B------:R0:W4:Y:S01]  /*0290*/  SYNCS.EXCH.64 URZ, [UR8+0x22840], UR6 ;  /* 0x02284006083f75b2 */ /* 0x0001220008000100 */
[----:B------:R0:W0:Y:S01]  /*02a0*/  SYNCS.EXCH.64 URZ, [UR8+0x22838], UR4 ;  /* 0x02283804083f75b2 */ /* 0x0000220008000100 */
[----:B------:R0:W0:Y:S01]  /*02b0*/  SYNCS.EXCH.64 URZ, [UR8+0x22848], UR6 ;  /* 0x02284806083f75b2 */ /* 0x0000220008000100 */
[----:B------:R-:W-:Y:S01]  /*02c0*/  NOP ;  /* 0x0000000000007918 */ /* 0x000fe20000000000 */
.L_x_7270:
[----:B------:R-:W5:Y:S01]  /*02d0*/  SHFL.IDX PT, R3, R0, RZ, 0x1f ;  /* 0x00001fff00037589 */ /* 0x000f6200000e0000 */
[----:B------:R-:W-:Y:S01]  /*02e0*/  NOP ;  /* 0x0000000000007918 */ /* 0x000fe20000000000 */
[----:B-----5:R-:W-:-:S13]  /*02f0*/  ISETP.NE.AND P0, PT, R3, RZ, PT ;  /* 0x000000ff0300720c */ /* 0x020fda0003f05270 */
        /* <DEDUP_REMOVED lines=17> */
[----:B------:R0:W0:Y:S01]  /*0410*/  SYNCS.EXCH.64 URZ, [UR8+0x22868], UR6 ;  /* 0x02286806083f75b2 */ /* 0x0000220008000100 */
[----:B------:R-:W-:Y:S01]  /*0420*/  NOP ;  /* 0x0000000000007918 */ /* 0x000fe20000000000 */
.L_x_7271:
[----:B------:R-:W5:Y:S01]  /*0430*/  SHFL.IDX PT, R3, R0, RZ, 0x1f ;  /* 0x00001fff00037589 */ /* 0x000f6200000e0000 */
[----:B------:R-:W-:Y:S01]  /*0440*/  NOP ;  /* 0x0000000000007918 */ /* 0x000fe20000000000 */
[----:B-----5:R-:W-:-:S13]  /*0450*/  ISETP.NE.AND P0, PT, R3, RZ, PT ;  /* 0x000000ff0300720c */ /* 0x020fda0003f05270 */
        /* <DEDUP_REMOVED lines=13> */
[----:B------:R0:W0:Y:S01]  /*0530*/  SYNCS.EXCH.64 URZ, [UR6+0x22888], UR4 ;  /* 0x02288804063f75b2 */ /* 0x0000220008000100 */
[----:B------:R-:W-:Y:S01]  /*0540*/  NOP ;  /* 0x0000000000007918 */ /* 0x000fe20000000000 */
.L_x_7272:
        /* <DEDUP_REMOVED lines=22> */
.L_x_7273:
[----:B------:R-:W5:Y:S01]  /*06b0*/  SHFL.IDX PT, R3, R0, RZ, 0x1f ;  /* 0x00001fff00037589 */ /* 0x000f6200000e0000 */
[----:B------:R-:W-:Y:S01]  /*06c0*/  R2UR UR9, R4 ;  /* 0x00000000040972ca */ /* 0x000fe200000e0000 */
        /* <DEDUP_REMOVED lines=21> */
.L_x_7274:
[----:B------:R-:W-:Y:S01]  /*0820*/  UISETP.NE.AND UP0, UPT, UR9, URZ, UPT ;  /* 0x0000003f0900728c */ /* 0x000fe2000bf05270 */
[----:B------:R-:W-:Y:S01]  /*0830*/  NOP ;  /* 0x0000000000007918 */ /* 0x000fe20000000000 */
[----:B------:R-:W-:Y:S01]  /*0840*/  UMOV UR36, 0x1 ;  /* 0x0000000100247882 */ /* 0x000fe20000000000 */
[----:B------:R-:W-:Y:S01]  /*0850*/  ULDC.64 UR48, c[0x0][0x208] ;  /* 0x0000820000307ab9 */ /* 0x000fe20000000a00 */
[----:B------:R-:W-:Y:S01]  /*0860*/  USEL UR36, UR36, 0x2, !UP0 ;  /* 0x0000000224247887 */ /* 0x000fe2000c000000 */
[----:B------:R-:W-:Y:S01]  /*0870*/  BSSY B6, `(.L_x_7275) ;  /* 0x0000fab000067945 */ /* 0x000fe20003800000 */
[----:B01234-:R-:W-:Y:S01]  /*0880*/  BAR.SYNC.DEFER_BLOCKING 0x0 ;  /* 0x0000000000007b1d */ /* 0x01ffe20000010000 */
[----:B------:R-:W-:-:S13]  /*0890*/  PLOP3.LUT P0, PT, PT, PT, UP0, 0x80, 0x0 ;  /* 0x000000000000781c */ /* 0x000fda0003f0f008 */
[----:B------:R-:W-:Y:S05]  /*08a0*/  @!P0 BRA `(.L_x_7276) ;  /* 0x000000a8009c8947 */ /* 0x000fea0003800000 */
.L_x_7277:
[----:B------:R-:W-:-:S08]  /*08b0*/  NOP ;  /* 0x0000000000007918 */ /* 0x000fd00000000000 */
[----:B------:R-:W0:Y:S02]  /*08c0*/  USETMAXREG.TRY_ALLOC.CTAPOOL UP0, 0xe8 ;  /* 0x000000e8000079c8 */ /* 0x000e240008000600 */
[----:B0-----:R-:W-:-:S13]  /*08d0*/  PLOP3.LUT P0, PT, PT, PT, UP0, 0x80, 0x0 ;  /* 0x000000000000781c */ /* 0x001fda0003f0f008 */
[----:B------:R-:W-:Y:S05]  /*08e0*/  @!P0 BRA `(.L_x_7277) ;  /* 0xfffffffc00f08947 */ /* 0x000fea000383ffff */
[----:B------:R-:W0:Y:S01]  /*08f0*/  S2UR UR6, SR_CTAID.Y ;  /* 0x00000000000679c3 */ /* 0x000e220000002600 */
        /* <DEDUP_REMOVED lines=43> */
[----:B------:R-:W-:-:S04]  /*0bb0*/  IABS R5, R5 ;  /* 0x0000000500057213 */ /* 0x000fc80000000000 */
[----:B------:R-:W-:-:S04]  /*0bc0*/  MOV R4, R5 ;  /* 0x0000000500047202 */ /* 0x000fc80000000f00 */
[----:B------:R-:W-:-:S03]  /*0bd0*/  R2UR UR10, R4 ;  /* 0x00000000040a72ca */ /* 0x000fc600000e0000 */
        /* <DEDUP_REMOVED lines=22> */
.L_x_7279:
[----:B------:R-:W-:Y:S01]  /*0d40*/  UIMAD UR38, UR38, UR4, URZ ;  /* 0x00000004262672a4 */ /* 0x000fe2000f8e023f */
[----:B------:R-:W-:Y:S01]  /*0d50*/  IMAD.U32 R0, RZ, RZ, UR6 ;  /* 0x00000006ff007e24 */ /* 0x000fe2000f8e00ff */
[----:B------:R-:W-:Y:S01]  /*0d60*/  USHF.R.S32.HI UR39, URZ, 0x1f, UR37 ;  /* 0x0000001f3f277899 */ /* 0x000fe20008011425 */
[----:B------:R-:W-:Y:S01]  /*0d70*/  IMAD.U32 R3, RZ, RZ, UR4 ;  /* 0x00000004ff037e24 */ /* 0x000fe2000f8e00ff */
[----:B------:R-:W-:Y:S01]  /*0d80*/  PLOP3.LUT P0, PT, PT, PT, PT, 0x80, 0x0 ;  /* 0x000000000000781c */ /* 0x000fe20003f0f070 */
[----:B------:R-:W-:Y:S01]  /*0d90*/  VIADD R16, R16, 0xffffff80 ;  /* 0xffffff8010107836 */ /* 0x000fe20000000000 */
[----:B------:R-:W-:Y:S02]  /*0da0*/  CS2R R6, SRZ ;  /* 0x0000000000067805 */ /* 0x000fe4000001ff00 */
[----:B------:R-:W-:Y:S02]  /*0db0*/  CS2R R30, SRZ ;  /* 0x00000000001e7805 */ /* 0x000fe4000001ff00 */
[----:B------:R-:W-:-:S02]  /*0dc0*/  VIADDMNMX R0, R3, UR38, R0, PT ;  /* 0x0000002603007c46 */ /* 0x000fc4000b800100 */
[----:B------:R-:W-:Y:S02]  /*0dd0*/  CS2R R26, SRZ ;  /* 0x00000000001a7805 */ /* 0x000fe4000001ff00 */
[----:B------:R-:W-:Y:S02]  /*0de0*/  MOV R3, RZ ;  /* 0x000000ff00037202 */ /* 0x000fe40000000f00 */
[----:B------:R-:W-:Y:S02]  /*0df0*/  CS2R R8, SRZ ;  /* 0x0000000000087805 */ /* 0x000fe4000001ff00 */
[----:B------:R-:W-:Y:S01]  /*0e00*/  R2UR UR43, R0 ;  /* 0x00000000002b72ca */ /* 0x000fe200000e0000 */
        /* <DEDUP_REMOVED lines=10> */
[----:B------:R-:W-:Y:S01]  /*0eb0*/  MOV R41, RZ ;  /* 0x000000ff00297202 */ /* 0x000fe20000000f00 */
[----:B------:R-:W-:Y:S01]  /*0ec0*/  IMAD.MOV.U32 R52, RZ, RZ, RZ ;  /* 0x000000ffff347224 */ /* 0x000fe200078e00ff */
[----:B------:R-:W-:Y:S01]  /*0ed0*/  UISETP.GT.AND UP0, UPT, UR43, UR38, UPT ;  /* 0x000000262b00728c */ /* 0x000fe2000bf04270 */
[----:B------:R-:W-:-:S02]  /*0ee0*/  CS2R R14, SRZ ;  /* 0x00000000000e7805 */ /* 0x000fc4000001ff00 */
[----:B------:R-:W-:Y:S02]  /*0ef0*/  CS2R R54, SRZ ;  /* 0x0000000000367805 */ /* 0x000fe4000001ff00 */
[----:B------:R-:W-:Y:S01]  /*0f00*/  CS2R R50, SRZ ;  /* 0x0000000000327805 */ /* 0x000fe2000001ff00 */
[----:B------:R-:W-:Y:S01]  /*0f10*/  IMAD.MOV.U32 R49, RZ, RZ, RZ ;  /* 0x000000ffff317224 */ /* 0x000fe200078e00ff */
[----:B------:R-:W-:Y:S02]  /*0f20*/  CS2R R62, SRZ ;  /* 0x00000000003e7805 */ /* 0x000fe4000001ff00 */
[----:B------:R-:W-:Y:S01]  /*0f30*/  PLOP3.LUT P1, PT, PT, PT, UP0, 0x80, 0x0 ;  /* 0x000000000000781c */ /* 0x000fe20003f2f008 */
[----:B------:R-:W-:Y:S01]  /*0f40*/  IMAD.MOV.U32 R60, RZ, RZ, RZ ;  /* 0x000000ffff3c7224 */ /* 0x000fe200078e00ff */
[----:B------:R-:W-:Y:S01]  /*0f50*/  CS2R R58, SRZ ;  /* 0x00000000003a7805 */ /* 0x000fe2000001ff00 */
[----:B------:R-:W-:Y:S01]  /*0f60*/  IMAD.MOV.U32 R17, RZ, RZ, RZ ;  /* 0x000000ffff117224 */ /* 0x000fe200078e00ff */
[----:B------:R-:W-:-:S02]  /*0f70*/  CS2R R18, SRZ ;  /* 0x0000000000127805 */ /* 0x000fc4000001ff00 */
[----:B------:R-:W-:Y:S02]  /*0f80*/  MOV R68, RZ ;  /* 0x000000ff00447202 */ /* 0x000fe40000000f00 */
        /* <DEDUP_REMOVED lines=9> */
[----:B------:R-:W-:Y:S01]  /*1020*/  MOV R24, RZ ;  /* 0x000000ff00187202 */ /* 0x000fe20000000f00 */
[----:B------:R-:W-:Y:S01]  /*1030*/  IMAD.MOV.U32 R84, RZ, RZ, RZ ;  /* 0x000000ffff547224 */ /* 0x000fe200078e00ff */
        /* <DEDUP_REMOVED lines=32> */
[----:B------:R-:W-:Y:S01]  /*1240*/  IMAD.U32 R7, RZ, RZ, UR5 ;  /* 0x00000005ff077e24 */ /* 0x000fe2000f8e00ff */
[----:B------:R-:W-:Y:S01]  /*1250*/  MOV R12, 0x1 ;  /* 0x00000001000c7802 */ /* 0x000fe20000000f00 */
[----:B------:R-:W-:-:S02]  /*1260*/  IMAD.U32 R11, RZ, RZ, UR7 ;  /* 0x00000007ff0b7e24 */ /* 0x000fc4000f8e00ff */
[----:B------:R-:W-:Y:S02]  /*1270*/  IMAD.MOV.U32 R8, RZ, RZ, 0x70 ;  /* 0x00000070ff087424 */ /* 0x000fe400078e00ff */
[----:B0-----:R-:W-:-:S07]  /*1280*/  IMAD.MOV.U32 R13, RZ, RZ, RZ ;  /* 0x000000ffff0d7224 */ /* 0x001fce00078e00ff */
[----:B------:R-:W-:-:S07]  /*1290*/  LEPC R20, `(.L_x_7281) ;  /* 0x000000001014794e */ /* 0x000fce0000000000 */
[----:B-1----:R-:W-:Y:S05]  /*12a0*/  CALL.ABS.NOINC R14 ;  /* 0x000000000e007343 */ /* 0x002fea0003c00000 */
.L_x_7281:
        /* <DEDUP_REMOVED lines=48> */
.L_x_7364:
[----:B------:R-:W-:-:S06]  /*15b0*/  ULOP3.LUT UR4, UR36, 0x1, URZ, 0xfc, !UPT ;  /* 0x0000000124047892 */ /* 0x000fcc000f8efc3f */
[----:B0-----:R-:W-:-:S05]  /*15c0*/  IMAD.U32 R3, RZ, RZ, UR4 ;  /* 0x00000004ff037e24 */ /* 0x001fca000f8e00ff */
[----:B------:R-:W-:-:S13]  /*15d0*/  ISETP.NE.AND P0, PT, R3, 0x3, PT ;  /* 0x000000030300780c */ /* 0x000fda0003f05270 */
[----:B------:R-:W-:Y:S05]  /*15e0*/  @!P0 BRA `(.L_x_7283) ;  /* 0x0000000000048947 */ /* 0x000fea0003800000 */
[----:B------:R-:W-:Y:S01]  /*15f0*/  BPT.TRAP 0x1 ;  /* 0x000000040000795c */ /* 0x000fe20000300000 */
.L_x_7283:
[----:B------:R0:W1:Y:S01]  /*1600*/  SYNCS.PHASECHK.TRANS64.TRYWAIT P1, [UR41+0x22830], R8 ;  /* 0x02283008ff0075a7 */ /* 0x0000620008020169 */
[----:B------:R-:W-:Y:S05]  /*1610*/  @!P0 BRA `(.L_x_7284) ;  /* 0x0000000000048947 */ /* 0x000fea0003800000 */
[----:B------:R-:W-:Y:S01]  /*1620*/  BPT.TRAP 0x1 ;  /* 0x000000040000795c */ /* 0x000fe20000300000 */
.L_x_7284:
[----:B------:R-:W-:Y:S01]  /*1630*/  IMAD.U32 R4, RZ, RZ, UR46 ;  /* 0x0000002eff047e24 */ /* 0x000fe2000f8e00ff */
[----:B------:R-:W-:Y:S01]  /*1640*/  MOV R3, RZ ;  /* 0x000000ff00037202 */ /* 0x000fe20000000f00 */
[----:B-1----:R-:W-:Y:S06]  /*1650*/  @P1 BRA `(.L_x_7285) ;  /* 0x0000000000081947 */ /* 0x002fec0003800000 */
[----:B------:R-:W1:Y:S02]  /*1660*/  SYNCS.PHASECHK.TRANS64.TRYWAIT P1, [UR41+0x22830], R8 ;  /* 0x02283008ff0075a7 */ /* 0x000e640008020169 */
[----:B-1----:R-:W-:Y:S05]  /*1670*/  @!P1 BRA `(.L_x_7286) ;  /* 0x000000ec00489947 */ /* 0x002fea0003800000 */
.L_x_7285:
[----:B------:R-:W-:Y:S05]  /*1680*/  WARPSYNC.ALL ;  /* 0x0000000000007948 */ /* 0x000fea0003800000 */
[----:B------:R-:W-:Y:S01]  /*1690*/  IMAD.MOV.U32 R25, RZ, RZ, RZ ;  /* 0x000000ffff197224 */ /* 0x000fe200078e00ff */
[----:B------:R-:W-:Y:S01]  /*16a0*/  LOP3.LUT R4, R4, 0x10000, RZ, 0xfc, !PT ;  /* 0x0001000004047812 */ /* 0x000fe200078efcff */
[----:B-1----:R-:W-:Y:S01]  /*16b0*/  IMAD.MOV.U32 R5, RZ, RZ, 0x40000040 ;  /* 0x40000040ff057424 */ /* 0x002fe200078e00ff */
        /* <DEDUP_REMOVED lines=50> */
[----:B------:R-:W-:-:S03]  /*19e0*/  UIADD3 UR32, UR12, 0x6, URZ ;  /* 0x000000060c207890 */ /* 0x000fc6000fffe03f */
[----:B------:R-:W-:Y:S01]  /*19f0*/  UMOV UR4, UR24 ;  /* 0x0000001800047c82 */ /* 0x000fe20008000000 */
[----:B------:R-:W-:Y:S01]  /*1a00*/  UMOV UR8, UR24 ;  /* 0x0000001800087c82 */ /* 0x000fe20008000000 */
        /* <DEDUP_REMOVED lines=85> */
.L_x_7287:
[----:B------:R-:W-:Y:S01]  /*1f60*/  LOP3.LUT R17, R17, 0xffffff80, RZ, 0xc0, !PT ;  /* 0xffffff8011117812 */ /* 0x000fe200078ec0ff */
[C---:B0-----:R-:W-:Y:S01]  /*1f70*/  FMUL.FTZ R8, R0.reuse, R94 ;  /* 0x0000005e00087220 */ /* 0x041fe20000410000 */
[C---:B------:R-:W-:Y:S01]  /*1f80*/  FMUL.FTZ R94, R0.reuse, R80 ;  /* 0x00000050005e7220 */ /* 0x040fe20000410000 */
[C---:B------:R-:W-:Y:S01]  /*1f90*/  FMUL.FTZ R80, R0.reuse, R91 ;  /* 0x0000005b00507220 */ /* 0x040fe20000410000 */
[----:B------:R-:W-:Y:S01]  /*1fa0*/  FMUL.FTZ R6, R0, R92 ;  /* 0x0000005c00067220 */ /* 0x000fe20000410000 */
[----:B------:R-:W-:Y:S02]  /*1fb0*/  IMAD.IADD R16, R16, 0x1, -R17 ;  /* 0x0000000110107824 */ /* 0x000fe400078e0a11 */
[C---:B------:R-:W-:Y:S01]  /*1fc0*/  FMUL.FTZ R7, R0.reuse, R93 ;  /* 0x0000005d00077220 */ /* 0x040fe20000410000 */
[C---:B------:R-:W-:Y:S01]  /*1fd0*/  FMUL.FTZ R11, R0.reuse, R96 ;  /* 0x00000060000b7220 */ /* 0x040fe20000410000 */
[C---:B------:R-:W-:Y:S01]  /*1fe0*/  FMUL.FTZ R12, R0.reuse, R97 ;  /* 0x00000061000c7220 */ /* 0x040fe20000410000 */
[C---:B------:R-:W-:Y:S01]  /*1ff0*/  FMUL.FTZ R14, R0.reuse, R100 ;  /* 0x00000064000e7220 */ /* 0x040fe20000410000 */
[----:B------:R-:W-:Y:S01]  /*2000*/  SHF.R.S32.HI R91, RZ, 0x1f, R16 ;  /* 0x0000001fff5b7819 */ /* 0x000fe20000011410 */
[----:B------:R-:W0:Y:S01]  /*2010*/  MUFU.TANH R6, R6 ;  /* 0x0000000600067308 */ /* 0x000e220000002400 */
[C---:B------:R-:W-:Y:S01]  /*2020*/  FMUL.FTZ R18, R0.reuse, R101 ;  /* 0x0000006500127220 */ /* 0x040fe20000410000 */
[C---:B------:R-:W-:Y:S01]  /*2030*/  FMUL.FTZ R9, R0.reuse, R95 ;  /* 0x0000005f00097220 */ /* 0x040fe20000410000 */
[----:B------:R-:W-:Y:S01]  /*2040*/  LEA.HI R91, R91, R16, RZ, 0x2 ;  /* 0x000000105b5b7211 */ /* 0x000fe200078f10ff */
[C---:B------:R-:W-:Y:S01]  /*2050*/  FMUL.FTZ R26, R0.reuse, R104 ;  /* 0x00000068001a7220 */ /* 0x040fe20000410000 */
[C---:B------:R-:W-:Y:S01]  /*2060*/  FMUL.FTZ R10, R0.reuse, R98 ;  /* 0x00000062000a7220 */ /* 0x040fe20000410000 */
[C---:B------:R-:W-:Y:S01]  /*2070*/  FMUL.FTZ R24, R0.reuse, R105 ;  /* 0x0000006900187220 */ /* 0x040fe20000410000 */
[----:B------:R-:W-:Y:S01]  /*2080*/  LOP3.LUT R91, R91, 0x7ffffffc, RZ, 0xc0, !PT ;  /* 0x7ffffffc5b5b7812 */ /* 0x000fe200078ec0ff */
[----:B------:R-:W1:Y:S01]  /*2090*/  MUFU.TANH R7, R7 ;  /* 0x0000000700077308 */ /* 0x000e620000002400 */
[C---:B------:R-:W-:Y:S01]  /*20a0*/  FMUL.FTZ R13, R0.reuse, R99 ;  /* 0x00000063000d7220 */ /* 0x040fe20000410000 */
[C---:B------:R-:W-:Y:S01]  /*20b0*/  FMUL.FTZ R92, R0.reuse, R76 ;  /* 0x0000004c005c7220 */ /* 0x040fe20000410000 */
[----:B------:R-:W-:Y:S01]  /*20c0*/  FMUL.FTZ R15, R0, R102 ;  /* 0x00000066000f7220 */ /* 0x000fe20000410000 */
[----:B------:R-:W-:Y:S01]  /*20d0*/  IMAD.IADD R91, R16, 0x1, -R91 ;  /* 0x00000001105b7824 */ /* 0x000fe200078e0a5b */
[----:B------:R-:W-:Y:S01]  /*20e0*/  MOV R16, 0xfffffffe ;  /* 0xfffffffe00107802 */ /* 0x000fe20000000f00 */
[C---:B------:R-:W-:Y:S01]  /*20f0*/  FMUL.FTZ R77, R0.reuse, R77 ;  /* 0x0000004d004d7220 */ /* 0x040fe20000410000 */
[C---:B------:R-:W-:Y:S01]  /*2100*/  FMUL.FTZ R19, R0.reuse, R103 ;  /* 0x0000006700137220 */ /* 0x040fe20000410000 */
[----:B------:R-:W2:Y:S01]  /*2110*/  MUFU.TANH R11, R11 ;  /* 0x0000000b000b7308 */ /* 0x000ea20000002400 */
[----:B------:R-:W-:Y:S01]  /*2120*/  FMUL.FTZ R20, R0, R106 ;  /* 0x0000006a00147220 */ /* 0x000fe20000410000 */
[----:B------:R-:W-:-:S02]  /*2130*/  IMAD R91, R91, R16, 0xa0 ;  /* 0x000000a05b5b7424 */ /* 0x000fc400078e0210 */
[C---:B------:R-:W-:Y:S01]  /*2140*/  FMUL.FTZ R93, R0.reuse, R81 ;  /* 0x00000051005d7220 */ /* 0x040fe20000410000 */
[----:B------:R-:W-:Y:S02]  /*2150*/  IMAD.U32 R16, RZ, RZ, UR43 ;  /* 0x0000002bff107e24 */ /* 0x000fe4000f8e00ff */
[C---:B------:R-:W-:Y:S01]  /*2160*/  FMUL.FTZ R21, R0.reuse, R107 ;  /* 0x0000006b00157220 */ /* 0x040fe20000410000 */
[----:B------:R-:W-:Y:S02]  /*2170*/  VIADD R91, R91, UR45 ;  /* 0x0000002d5b5b7c36 */ /* 0x000fe40008000000 */
[C---:B------:R-:W-:Y:S01]  /*2180*/  FMUL.FTZ R84, R0.reuse, R84 ;  /* 0x0000005400547220 */ /* 0x040fe20000410000 */
[----:B------:R-:W3:Y:S01]  /*2190*/  MUFU.TANH R12, R12 ;  /* 0x0000000c000c7308 */ /* 0x000ee20000002400 */
[----:B------:R-:W-:Y:S01]  /*21a0*/  FMUL.FTZ R23, R0, R78 ;  /* 0x0000004e00177220 */ /* 0x000fe20000410000 */
[----:B------:R-:W-:Y:S02]  /*21b0*/  IMAD R91, R16, -0xa0, R91 ;  /* 0xffffff60105b7824 */ /* 0x000fe400078e025b */
[C---:B------:R-:W-:Y:S01]  /*21c0*/  FMUL.FTZ R85, R0.reuse, R85 ;  /* 0x0000005500557220 */ /* 0x040fe20000410000 */
[C---:B------:R-:W-:Y:S01]  /*21d0*/  FMUL.FTZ R22, R0.reuse, R79 ;  /* 0x0000004f00167220 */ /* 0x040fe20000410000 */
[C---:B------:R-:W-:Y:S01]  /*21e0*/  FMUL.FTZ R88, R0.reuse, R88 ;  /* 0x0000005800587220 */ /* 0x040fe20000410000 */
[C---:B------:R-:W-:Y:S01]  /*21f0*/  FMUL.FTZ R76, R0.reuse, R82 ;  /* 0x00000052004c7220 */ /* 0x040fe20000410000 */
[C---:B------:R-:W-:Y:S01]  /*2200*/  ISETP.GT.AND P4, PT, R91.reuse, RZ, PT ;  /* 0x000000ff5b00720c */ /* 0x040fe20003f84270 */
[----:B------:R-:W4:Y:S01]  /*2210*/  MUFU.TANH R14, R14 ;  /* 0x0000000e000e7308 */ /* 0x000f220000002400 */
[C---:B------:R-:W-:Y:S01]  /*2220*/  ISETP.GT.AND P3, PT, R91.reuse, 0x1, PT ;  /* 0x000000015b00780c */ /* 0x040fe20003f64270 */
[C---:B------:R-:W-:Y:S01]  /*2230*/  FMUL.FTZ R89, R0.reuse, R89 ;  /* 0x0000005900597220 */ /* 0x040fe20000410000 */
[----:B------:R-:W-:Y:S01]  /*2240*/  ISETP.GT.AND P2, PT, R91, 0x8, PT ;  /* 0x000000085b00780c */ /* 0x000fe20003f44270 */
[----:B------:R-:W-:Y:S01]  /*2250*/  FMUL.FTZ R27, R0, R83 ;  /* 0x00000053001b7220 */ /* 0x000fe20000410000 */
[----:B0-----:R-:W-:Y:S01]  /*2260*/  FSEL R124, R6, -INF , P4 ;  /* 0xff800000067c7808 */ /* 0x001fe20002000000 */
[C---:B------:R-:W-:Y:S01]  /*2270*/  FMUL.FTZ R82, R0.reuse, R60 ;  /* 0x0000003c00527220 */ /* 0x040fe20000410000 */
[----:B-1----:R-:W-:Y:S01]  /*2280*/  FSEL R126, R7, -INF , P3 ;  /* 0xff800000077e7808 */ /* 0x002fe20001800000 */
[----:B------:R-:W0:Y:S01]  /*2290*/  MUFU.TANH R8, R8 ;  /* 0x0000000800087308 */ /* 0x000e220000002400 */
[----:B------:R-:W-:Y:S01]  /*22a0*/  ISETP.GT.AND P1, PT, R91, 0x9, PT ;  /* 0x000000095b00780c */ /* 0x000fe20003f24270 */
[C---:B------:R-:W-:Y:S01]  /*22b0*/  FMUL.FTZ R79, R0.reuse, R86 ;  /* 0x00000056004f7220 */ /* 0x040fe20000410000 */
[----:B--2---:R-:W-:Y:S01]  /*22c0*/  FSEL R128, R11, -INF , P2 ;  /* 0xff8000000b807808 */ /* 0x004fe20001000000 */
[----:B------:R-:W-:Y:S01]  /*22d0*/  FMUL.FTZ R83, R0, R61 ;  /* 0x0000003d00537220 */ /* 0x000fe20000410000 */
[----:B------:R-:W-:Y:S01]  /*22e0*/  FMNMX.FTZ R7, R124, R126, !PT ;  /* 0x0000007e7c077209 */ /* 0x000fe20007810000 */
[----:B------:R-:W-:Y:S01]  /*22f0*/  FMUL.FTZ R78, R0, R87 ;  /* 0x00000057004e7220 */ /* 0x000fe20000410000 */
[C---:B------:R-:W-:Y:S01]  /*2300*/  ISETP.GT.AND P6, PT, R91.reuse, 0x10, PT ;  /* 0x000000105b00780c */ /* 0x040fe20003fc4270 */
[----:B------:R-:W1:Y:S01]  /*2310*/  MUFU.TANH R18, R18 ;  /* 0x0000001200127308 */ /* 0x000e620000002400 */
[----:B---3--:R-:W-:Y:S01]  /*2320*/  FSEL R130, R12, -INF , P1 ;  /* 0xff8000000c827808 */ /* 0x008fe20000800000 */
[----:B------:R-:W-:Y:S01]  /*2330*/  FMUL.FTZ R64, R0, R64 ;  /* 0x0000004000407220 */ /* 0x000fe20000410000 */
[----:B------:R-:W-:Y:S01]  /*2340*/  FMNMX.FTZ R7, R128, R7, !PT ;  /* 0x0000000780077209 */ /* 0x000fe20007810000 */
[C---:B------:R-:W-:Y:S01]  /*2350*/  FMUL.FTZ R81, R0.reuse, R90 ;  /* 0x0000005a00517220 */ /* 0x040fe20000410000 */
[C---:B------:R-:W-:Y:S01]  /*2360*/  ISETP.GT.AND P5, PT, R91.reuse, 0x11, PT ;  /* 0x000000115b00780c */ /* 0x040fe20003fa4270 */
[----:B------:R-:W-:Y:S01]  /*2370*/  FMUL.FTZ R86, R0, R65 ;  /* 0x0000004100567220 */ /* 0x000fe20000410000 */
[----:B----4-:R-:W-:Y:S01]  /*2380*/  FSEL R132, R14, -INF , P6 ;  /* 0xff8000000e847808 */ /* 0x010fe20003000000 */
[----:B------:R-:W2:Y:S01]  /*2390*/  MUFU.TANH R9, R9 ;  /* 0x0000000900097308 */ /* 0x000ea20000002400 */
[----:B------:R-:W-:Y:S01]  /*23a0*/  FMNMX.FTZ R7, R130, R7, !PT ;  /* 0x0000000782077209 */ /* 0x000fe20007810000 */
[----:B------:R-:W-:Y:S01]  /*23b0*/  FMUL.FTZ R68, R0, R68 ;  /* 0x0000004400447220 */ /* 0x000fe20000410000 */
[----:B0-----:R-:W-:Y:S01]  /*23c0*/  FSEL R6, R8, -INF , P4 ;  /* 0xff80000008067808 */ /* 0x001fe20002000000 */
[C---:B------:R-:W-:Y:S01]  /*23d0*/  FMUL.FTZ R28, R0.reuse, R28 ;  /* 0x0000001c001c7220 */ /* 0x040fe20000410000 */
[----:B------:R-:W-:Y:S01]  /*23e0*/  ISETP.GT.AND P4, PT, R91, 0x18, PT ;  /* 0x000000185b00780c */ /* 0x000fe20003f84270 */
[----:B------:R-:W-:Y:S01]  /*23f0*/  FMUL.FTZ R61, R0, R62 ;  /* 0x0000003e003d7220 */ /* 0x000fe20000410000 */
[----:B------:R-:W-:Y:S01]  /*2400*/  FMNMX.FTZ R11, R132, R7, !PT ;  /* 0x00000007840b7209 */ /* 0x000fe20007810000 */
[----:B------:R-:W0:Y:S01]  /*2410*/  MUFU.TANH R26, R26 ;  /* 0x0000001a001a7308 */ /* 0x000e220000002400 */
[----:B-1----:R-:W-:Y:S01]  /*2420*/  FSEL R134, R18, -INF , P5 ;  /* 0xff80000012867808 */ /* 0x002fe20002800000 */
[C---:B------:R-:W-:Y:S01]  /*2430*/  FMUL.FTZ R69, R0.reuse, R69 ;  /* 0x0000004500457220 */ /* 0x040fe20000410000 */
[C---:B------:R-:W-:Y:S01]  /*2440*/  FMUL.FTZ R30, R0.reuse, R30 ;  /* 0x0000001e001e7220 */ /* 0x040fe20000410000 */
[----:B------:R-:W-:Y:S01]  /*2450*/  FMUL.FTZ R60, R0, R63 ;  /* 0x0000003f003c7220 */ /* 0x000fe20000410000 */
[----:B------:R-:W-:Y:S01]  /*2460*/  FMNMX.FTZ R11, R134, R11, !PT ;  /* 0x0000000b860b7209 */ /* 0x000fe20007810000 */
[C---:B------:R-:W-:Y:S01]  /*2470*/  FMUL.FTZ R72, R0.reuse, R72 ;  /* 0x0000004800487220 */ /* 0x040fe20000410000 */
[C---:B------:R-:W-:Y:S01]  /*2480*/  FMUL.FTZ R63, R0.reuse, R66 ;  /* 0x00000042003f7220 */ /* 0x040fe20000410000 */
[----:B------:R-:W1:Y:S01]  /*2490*/  MUFU.TANH R10, R10 ;  /* 0x0000000a000a7308 */ /* 0x000e620000002400 */
[----:B--2---:R-:W-:Y:S01]  /*24a0*/  FSEL R7, R9, -INF , P3 ;  /* 0xff80000009077808 */ /* 0x004fe20001800000 */
[C---:B------:R-:W-:Y:S01]  /*24b0*/  FMUL.FTZ R73, R0.reuse, R73 ;  /* 0x0000004900497220 */ /* 0x040fe20000410000 */
[C---:B------:R-:W-:Y:S01]  /*24c0*/  ISETP.GT.AND P3, PT, R91.reuse, 0x19, PT ;  /* 0x000000195b00780c */ /* 0x040fe20003f64270 */
        /* <DEDUP_REMOVED lines=8> */
[----:B------:R-:W-:Y:S01]  /*2550*/  FMUL.FTZ R48, R0, R48 ;  /* 0x0000003000307220 */ /* 0x000fe20000410000 */
[----:B------:R-:W-:Y:S01]  /*2560*/  FMNMX.FTZ R11, R136, R11, !PT ;  /* 0x0000000b880b7209 */ /* 0x000fe20007810000 */
[C---:B------:R-:W-:Y:S01]  /*2570*/  FMUL.FTZ R49, R0.reuse, R49 ;  /* 0x0000003100317220 */ /* 0x040fe20000410000 */
[----:B------:R-:W-:Y:S01]  /*2580*/  FMUL.FTZ R74, R0, R74 ;  /* 0x0000004a004a7220 */ /* 0x000fe20000410000 */
        /* <DEDUP_REMOVED lines=12> */
[----:B------:R-:W-:Y:S01]  /*2650*/  FMUL.FTZ R57, R0, R57 ;  /* 0x0000003900397220 */ /* 0x000fe20000410000 */
        /* <DEDUP_REMOVED lines=8> */
[C---:B------:R-:W-:Y:S01]  /*26e0*/  FMUL.FTZ R55, R0.reuse, R55 ;  /* 0x0000003700377220 */ /* 0x040fe20000410000 */
[C---:B------:R-:W-:Y:S01]  /*26f0*/  FMUL.FTZ R33, R0.reuse, R33 ;  /* 0x0000002100217220 */ /* 0x040fe20000410000 */
[----:B------:R-:W-:Y:S01]  /*2700*/  FMUL.FTZ R58, R0, R58 ;  /* 0x0000003a003a7220 */ /* 0x000fe20000410000 */
        /* <DEDUP_REMOVED lines=10> */
[----:B------:R-:W-:Y:S01]  /*27b0*/  ULDC UR4, c[0x0][0x988] ;  /* 0x0002620000047ab9 */ /* 0x000fe20000000800 */
[----:B------:R-:W-:Y:S01]  /*27c0*/  ISETP.GT.AND P6, PT, R91, 0x28, PT ;  /* 0x000000285b00780c */ /* 0x000fe20003fc4270 */
[----:B------:R-:W-:Y:S01]  /*27d0*/  IMAD.U32 R9, RZ, RZ, UR4 ;  /* 0x00000004ff097e24 */ /* 0x000fe2000f8e00ff */
[----:B------:R-:W-:Y:S01]  /*27e0*/  P2R R109, PR, RZ, 0x1 ;  /* 0x00000001ff6d7803 */ /* 0x000fe20000000000 */
[C---:B------:R-:W-:Y:S01]  /*27f0*/  FMUL.FTZ R34, R0.reuse, R34 ;  /* 0x0000002200227220 */ /* 0x040fe20000410000 */
[C---:B------:R-:W-:Y:S01]  /*2800*/  FMUL.FTZ R38, R0.reuse, R38 ;  /* 0x0000002600267220 */ /* 0x040fe20000410000 */
[----:B------:R-:W2:Y:S01]  /*2810*/  MUFU.TANH R94, R94 ;  /* 0x0000005e005e7308 */ /* 0x000ea20000002400 */
[----:B0-----:R-:W-:Y:S01]  /*2820*/  FSEL R142, R77, -INF , P1 ;  /* 0xff8000004d8e7808 */ /* 0x001fe20000800000 */
[C---:B------:R-:W-:Y:S01]  /*2830*/  FMUL.FTZ R39, R0.reuse, R39 ;  /* 0x0000002700277220 */ /* 0x040fe20000410000 */
[C---:B------:R-:W-:Y:S01]  /*2840*/  FMUL.FTZ R42, R0.reuse, R42 ;  /* 0x0000002a002a7220 */ /* 0x040fe20000410000 */
[----:B------:R-:W-:Y:S01]  /*2850*/  FMUL.FTZ R43, R0, R43 ;  /* 0x0000002b002b7220 */ /* 0x000fe20000410000 */
[----:B------:R-:W-:Y:S01]  /*2860*/  FMNMX.FTZ R11, R142, R11, !PT ;  /* 0x0000000b8e0b7209 */ /* 0x000fe20007810000 */
[----:B------:R-:W-:Y:S01]  /*2870*/  UIADD3 UR51, UR43, -0x2, URZ ;  /* 0xfffffffe2b337890 */ /* 0x000fe2000fffe03f */
[----:B------:R-:W0:Y:S01]  /*2880*/  S2UR UR43, SR_CgaCtaId ;  /* 0x00000000002b79c3 */ /* 0x000e220000008800 */
[----:B------:R-:W3:Y:S01]  /*2890*/  MUFU.TANH R20, R20 ;  /* 0x0000001400147308 */ /* 0x000ee20000002400 */
[----:B-1----:R-:W-:Y:S01]  /*28a0*/  FSEL R18, R19, -INF , P5 ;  /* 0xff80000013127808 */ /* 0x002fe20002800000 */
[----:B------:R-:W-:Y:S01]  /*28b0*/  UISETP.GE.AND UP0, UPT, UR51, UR38, UPT ;  /* 0x000000263300728c */ /* 0x000fe2000bf06270 */
[----:B------:R-:W-:Y:S01]  /*28c0*/  ISETP.GT.AND P5, PT, R91, 0x29, PT ;  /* 0x000000295b00780c */ /* 0x000fe20003fa4270 */
[----:B------:R-:W-:Y:S01]  /*28d0*/  UIADD3 UR4, UR41, 0x22840, URZ ;  /* 0x0002284029047890 */ /* 0x000fe2000fffe03f */
[----:B------:R-:W-:-:S03]  /*28e0*/  UMOV UR50, URZ ;  /* 0x0000003f00327c82 */ /* 0x000fc60008000000 */
[----:B------:R-:W1:Y:S01]  /*28f0*/  MUFU.TANH R93, R93 ;  /* 0x0000005d005d7308 */ /* 0x000e620000002400 */
[----:B--2---:R-:W-:Y:S01]  /*2900*/  FSEL R144, R94, -INF , P6 ;  /* 0xff8000005e907808 */ /* 0x004fe20003000000 */
[----:B------:R-:W-:-:S03]  /*2910*/  UPRMT UR4, UR44, 0x654, UR4 ;  /* 0x000006542c047896 */ /* 0x000fc60008000004 */
[----:B------:R-:W-:-:S03]  /*2920*/  FMNMX.FTZ R11, R144, R11, !PT ;  /* 0x0000000b900b7209 */ /* 0x000fc60007810000 */
[----:B------:R-:W2:Y:S01]  /*2930*/  MUFU.TANH R21, R21 ;  /* 0x0000001500157308 */ /* 0x000ea20000002400 */
[----:B---3--:R-:W-:Y:S02]  /*2940*/  FSEL R20, R20, -INF , P4 ;  /* 0xff80000014147808 */ /* 0x008fe40002000000 */
[----:B------:R-:W-:Y:S01]  /*2950*/  ISETP.GT.AND P4, PT, R91, 0x30, PT ;  /* 0x000000305b00780c */ /* 0x000fe20003f84270 */
[----:B------:R-:W-:Y:S04]  /*2960*/  SYNCS.ARRIVE.TRANS64.RED.A1T0 RZ, [UR4], RZ ;  /* 0x000000ffffff79a7 */ /* 0x000fe80008100404 */
[----:B------:R-:W3:Y:S01]  /*2970*/  MUFU.TANH R84, R84 ;  /* 0x0000005400547308 */ /* 0x000ee20000002400 */
[----:B-1----:R-:W-:-:S04]  /*2980*/  FSEL R146, R93, -INF , P5 ;  /* 0xff8000005d927808 */ /* 0x002fc80002800000 */
[----:B------:R-:W-:-:S03]  /*2990*/  FMNMX.FTZ R11, R146, R11, !PT ;  /* 0x0000000b920b7209 */ /* 0x000fc60007810000 */
[----:B------:R-:W1:Y:S01]  /*29a0*/  MUFU.TANH R23, R23 ;  /* 0x0000001700177308 */ /* 0x000e620000002400 */
[----:B--2---:R-:W-:Y:S02]  /*29b0*/  FSEL R24, R21, -INF , P3 ;  /* 0xff80000015187808 */ /* 0x004fe40001800000 */
[----:B------:R-:W-:Y:S02]  /*29c0*/  ISETP.GT.AND P3, PT, R91, 0x31, PT ;  /* 0x000000315b00780c */ /* 0x000fe40003f64270 */
[----:B------:R-:W-:-:S03]  /*29d0*/  FMNMX.FTZ R21, R6, R7, !PT ;  /* 0x0000000706157209 */ /* 0x000fc60007810000 */
[----:B------:R-:W2:Y:S01]  /*29e0*/  MUFU.TANH R85, R85 ;  /* 0x0000005500557308 */ /* 0x000ea20000002400 */
[----:B---3--:R-:W-:Y:S02]  /*29f0*/  FSEL R148, R84, -INF , P4 ;  /* 0xff80000054947808 */ /* 0x008fe40002000000 */
[----:B------:R-:W-:Y:S02]  /*2a00*/  FMNMX.FTZ R21, R12, R21, !PT ;  /* 0x000000150c157209 */ /* 0x000fe40007810000 */
[----:B------:R-:W-:-:S03]  /*2a10*/  FMNMX.FTZ R11, R148, R11, !PT ;  /* 0x0000000b940b7209 */ /* 0x000fc60007810000 */
[----:B------:R-:W3:Y:S01]  /*2a20*/  MUFU.TANH R22, R22 ;  /* 0x0000001600167308 */ /* 0x000ee20000002400 */
[----:B-1----:R-:W-:Y:S02]  /*2a30*/  FSEL R26, R23, -INF , P2 ;  /* 0xff800000171a7808 */ /* 0x002fe40001000000 */
[----:B------:R-:W-:Y:S02]  /*2a40*/  ISETP.GT.AND P2, PT, R91, 0x38, PT ;  /* 0x000000385b00780c */ /* 0x000fe40003f44270 */
[----:B------:R-:W-:-:S03]  /*2a50*/  FMNMX.FTZ R23, R14, R21, !PT ;  /* 0x000000150e177209 */ /* 0x000fc60007810000 */
[----:B------:R-:W1:Y:S01]  /*2a60*/  MUFU.TANH R88, R88 ;  /* 0x0000005800587308 */ /* 0x000e620000002400 */
[----:B--2---:R-:W-:Y:S02]  /*2a70*/  FSEL R150, R85, -INF , P3 ;  /* 0xff80000055967808 */ /* 0x004fe40001800000 */
[----:B------:R-:W-:Y:S02]  /*2a80*/  FMNMX.FTZ R23, R16, R23, !PT ;  /* 0x0000001710177209 */ /* 0x000fe40007810000 */
[----:B------:R-:W-:Y:S02]  /*2a90*/  FMNMX.FTZ R11, R150, R11, !PT ;  /* 0x0000000b960b7209 */ /* 0x000fe40007810000 */
[----:B------:R-:W-:Y:S01]  /*2aa0*/  FMNMX.FTZ R23, R18, R23, !PT ;  /* 0x0000001712177209 */ /* 0x000fe20007810000 */
[----:B------:R-:W2:Y:S01]  /*2ab0*/  MUFU.TANH R76, R76 ;  /* 0x0000004c004c7308 */ /* 0x000ea20000002400 */
[----:B---3--:R-:W-:Y:S02]  /*2ac0*/  FSEL R22, R22, -INF , P1 ;  /* 0xff80000016167808 */ /* 0x008fe40000800000 */
[----:B------:R-:W-:-:S02]  /*2ad0*/  ISETP.GT.AND P1, PT, R91, 0x39, PT ;  /* 0x000000395b00780c */ /* 0x000fc40003f24270 */
[----:B------:R-:W-:-:S03]  /*2ae0*/  FMNMX.FTZ R23, R20, R23, !PT ;  /* 0x0000001714177209 */ /* 0x000fc60007810000 */
[----:B------:R-:W3:Y:S01]  /*2af0*/  MUFU.TANH R89, R89 ;  /* 0x0000005900597308 */ /* 0x000ee20000002400 */
[----:B-1----:R-:W-:-:S04]  /*2b00*/  FSEL R152, R88, -INF , P2 ;  /* 0xff80000058987808 */ /* 0x002fc80001000000 */
[----:B------:R-:W-:-:S03]  /*2b10*/  FMNMX.FTZ R11, R152, R11, !PT ;  /* 0x0000000b980b7209 */ /* 0x000fc60007810000 */
[----:B------:R-:W-:Y:S01]  /*2b20*/  MUFU.TANH R27, R27 ;  /* 0x0000001b001b7308 */ /* 0x000fe20000002400 */
[----:B--2---:R-:W-:Y:S02]  /*2b30*/  FSEL R76, R76, -INF , P6 ;  /* 0xff8000004c4c7808 */ /* 0x004fe40003000000 */
[----:B------:R-:W-:-:S05]  /*2b40*/  ISETP.GT.AND P6, PT, R91, 0x40, PT ;  /* 0x000000405b00780c */ /* 0x000fca0003fc4270 */
[----:B------:R-:W1:Y:S01]  /*2b50*/  MUFU.TANH R82, R82 ;  /* 0x0000005200527308 */ /* 0x000e620000002400 */
[----:B---3--:R-:W-:-:S04]  /*2b60*/  FSEL R154, R89, -INF , P1 ;  /* 0xff800000599a7808 */ /* 0x008fc80000800000 */
[----:B------:R-:W-:-:S03]  /*2b70*/  FMNMX.FTZ R11, R154, R11, !PT ;  /* 0x0000000b9a0b7209 */ /* 0x000fc60007810000 */
[----:B------:R-:W-:Y:S08]  /*2b80*/  MUFU.TANH R79, R79 ;  /* 0x0000004f004f7308 */ /* 0x000ff00000002400 */
[----:B------:R-:W-:Y:S01]  /*2b90*/  MUFU.TANH R83, R83 ;  /* 0x0000005300537308 */ /* 0x000fe20000002400 */
[----:B-1----:R-:W-:-:S04]  /*2ba0*/  FSEL R156, R82, -INF , P6 ;  /* 0xff800000529c7808 */ /* 0x002fc80003000000 */
[----:B------:R-:W-:-:S03]  /*2bb0*/  FMNMX.FTZ R11, R156, R11, !PT ;  /* 0x0000000b9c0b7209 */ /* 0x000fc60007810000 */
[----:B------:R-:W1:Y:S08]  /*2bc0*/  MUFU.TANH R78, R78 ;  /* 0x0000004e004e7308 */ /* 0x000e700000002400 */
[----:B------:R2:W-:Y:S08]  /*2bd0*/  MUFU.TANH R96, R64 ;  /* 0x0000004000607308 */ /* 0x0005f00000002400 */
[----:B------:R-:W-:Y:S01]  /*2be0*/  MUFU.TANH R81, R81 ;  /* 0x0000005100517308 */ /* 0x000fe20000002400 */
[----:B-1----:R-:W-:Y:S01]  /*2bf0*/  FSEL R78, R78, -INF , P3 ;  /* 0xff8000004e4e7808 */ /* 0x002fe20001800000 */
[----:B--2---:R-:W-:Y:S01]  /*2c00*/  FMUL.FTZ R64, R0, R71 ;  /* 0x0000004700407220 */ /* 0x004fe20000410000 */
[----:B------:R-:W-:-:S05]  /*2c10*/  ISETP.GT.AND P3, PT, R91, 0x49, PT ;  /* 0x000000495b00780c */ /* 0x000fca0003f64270 */
[----:B------:R-:W1:Y:S08]  /*2c20*/  MUFU.TANH R86, R86 ;  /* 0x0000005600567308 */ /* 0x000e700000002400 */
[----:B------:R-:W2:Y:S08]  /*2c30*/  MUFU.TANH R80, R80 ;  /* 0x0000005000507308 */ /* 0x000eb00000002400 */
[----:B------:R3:W-:Y:S01]  /*2c40*/  MUFU.TANH R108, R28 ;  /* 0x0000001c006c7308 */ /* 0x0007e20000002400 */
[----:B-1----:R-:W-:-:S07]  /*2c50*/  FSEL R104, R86, -INF , P3 ;  /* 0xff80000056687808 */ /* 0x002fce0001800000 */
[----:B------:R-:W-:Y:S01]  /*2c60*/  MUFU.TANH R68, R68 ;  /* 0x0000004400447308 */ /* 0x000fe20000002400 */
[----:B---3--:R-:W-:Y:S02]  /*2c70*/  FSEL R28, R27, -INF , P5 ;  /* 0xff8000001b1c7808 */ /* 0x008fe40002800000 */
[----:B------:R-:W-:Y:S02]  /*2c80*/  ISETP.GT.AND P5, PT, R91, 0x41, PT ;  /* 0x000000415b00780c */ /* 0x000fe40003fa4270 */
[----:B--2---:R-:W-:Y:S02]  /*2c90*/  FSEL R80, R80, -INF , P1 ;  /* 0xff80000050507808 */ /* 0x004fe40000800000 */
[----:B------:R-:W-:Y:S01]  /*2ca0*/  FSEL R158, R83, -INF , P5 ;  /* 0xff800000539e7808 */ /* 0x000fe20002800000 */
[----:B------:R-:W-:Y:S01]  /*2cb0*/  MUFU.TANH R61, R61 ;  /* 0x0000003d003d7308 */ /* 0x000fe20000002400 */
[----:B------:R-:W-:Y:S02]  /*2cc0*/  ISETP.GT.AND P1, PT, R91, 0x51, PT ;  /* 0x000000515b00780c */ /* 0x000fe40003f24270 */
[----:B------:R-:W-:-:S02]  /*2cd0*/  FMNMX.FTZ R11, R158, R11, !PT ;  /* 0x0000000b9e0b7209 */ /* 0x000fc40007810000 */
[----:B------:R-:W-:-:S03]  /*2ce0*/  FMNMX.FTZ R27, R24, R23, !PT ;  /* 0x00000017181b7209 */ /* 0x000fc60007810000 */
[----:B------:R1:W-:Y:S01]  /*2cf0*/  MUFU.TANH R17, R30 ;  /* 0x0000001e00117308 */ /* 0x0003e20000002400 */
[----:B------:R-:W-:-:S04]  /*2d00*/  FMNMX.FTZ R27, R26, R27, !PT ;  /* 0x0000001b1a1b7209 */ /* 0x000fc80007810000 */
[----:B------:R-:W-:-:S03]  /*2d10*/  FMNMX.FTZ R27, R22, R27, !PT ;  /* 0x0000001b161b7209 */ /* 0x000fc60007810000 */
[----:B------:R-:W2:Y:S01]  /*2d20*/  MUFU.TANH R69, R69 ;  /* 0x0000004500457308 */ /* 0x000ea20000002400 */
[----:B-1----:R-:W-:Y:S02]  /*2d30*/  FSEL R30, R79, -INF , P4 ;  /* 0xff8000004f1e7808 */ /* 0x002fe40002000000 */
[----:B------:R-:W-:Y:S02]  /*2d40*/  ISETP.GT.AND P4, PT, R91, 0x48, PT ;  /* 0x000000485b00780c */ /* 0x000fe40003f84270 */
[----:B------:R-:W-:Y:S02]  /*2d50*/  FMNMX.FTZ R27, R76, R27, !PT ;  /* 0x0000001b4c1b7209 */ /* 0x000fe40007810000 */
[----:B------:R-:W-:Y:S01]  /*2d60*/  FSEL R96, R96, -INF , P4 ;  /* 0xff80000060607808 */ /* 0x000fe20002000000 */
[----:B------:R-:W1:Y:S03]  /*2d70*/  MUFU.TANH R60, R60 ;  /* 0x0000003c003c7308 */ /* 0x000e660000002400 */
[----:B------:R-:W-:-:S04]  /*2d80*/  FMNMX.FTZ R11, R96, R11, !PT ;  /* 0x0000000b600b7209 */ /* 0x000fc80007810000 */
[----:B------:R-:W-:Y:S01]  /*2d90*/  FMNMX.FTZ R11, R104, R11, !PT ;  /* 0x0000000b680b7209 */ /* 0x000fe20007810000 */
[----:B------:R-:W-:Y:S01]  /*2da0*/  MUFU.TANH R72, R72 ;  /* 0x0000004800487308 */ /* 0x000fe20000002400 */
[----:B--2---:R-:W-:-:S07]  /*2db0*/  FSEL R100, R69, -INF , P1 ;  /* 0xff80000045647808 */ /* 0x004fce0000800000 */
[----:B------:R-:W-:Y:S01]  /*2dc0*/  MUFU.TANH R63, R63 ;  /* 0x0000003f003f7308 */ /* 0x000fe20000002400 */
[----:B-1----:R-:W-:Y:S02]  /*2dd0*/  FSEL R60, R60, -INF , P5 ;  /* 0xff8000003c3c7808 */ /* 0x002fe40002800000 */
[----:B------:R-:W-:-:S05]  /*2de0*/  ISETP.GT.AND P5, PT, R91, 0x59, PT ;  /* 0x000000595b00780c */ /* 0x000fca0003fa4270 */
[----:B------:R1:W-:Y:S08]  /*2df0*/  MUFU.TANH R112, R32 ;  /* 0x0000002000707308 */ /* 0x0003f00000002400 */
[----:B------:R-:W2:Y:S01]  /*2e00*/  MUFU.TANH R73, R73 ;  /* 0x0000004900497308 */ /* 0x000ea20000002400 */
[----:B-1----:R-:W-:Y:S02]  /*2e10*/  FSEL R32, R81, -INF , P2 ;  /* 0xff80000051207808 */ /* 0x002fe40001000000 */
[----:B------:R-:W-:-:S04]  /*2e20*/  ISETP.GT.AND P2, PT, R91, 0x50, PT ;  /* 0x000000505b00780c */ /* 0x000fc80003f44270 */
        /* <DEDUP_REMOVED lines=14> */
[----:B------:R-:W-:Y:S03]  /*2f10*/  MUFU.TANH R64, R64 ;  /* 0x0000004000407308 */ /* 0x000fe60000002400 */
[----:B------:R-:W-:-:S04]  /*2f20*/  FMNMX.FTZ R11, R94, R11, !PT ;  /* 0x0000000b5e0b7209 */ /* 0x000fc80007810000 */
[----:B------:R-:W-:Y:S01]  /*2f30*/  FMNMX.FTZ R11, R92, R11, !PT ;  /* 0x0000000b5c0b7209 */ /* 0x000fe20007810000 */
[----:B------:R-:W1:Y:S08]  /*2f40*/  MUFU.TANH R48, R48 ;  /* 0x0000003000307308 */ /* 0x000e700000002400 */
[----:B------:R2:W3:Y:S08]  /*2f50*/  MUFU.TANH R66, R74 ;  /* 0x0000004a00427308 */ /* 0x0004f00000002400 */
[----:B------:R4:W-:Y:S01]  /*2f60*/  MUFU.TANH R120, R40 ;  /* 0x0000002800787308 */ /* 0x0009e20000002400 */
[----:B--2---:R-:W-:-:S07]  /*2f70*/  FSEL R74, R45, -INF , P3 ;  /* 0xff8000002d4a7808 */ /* 0x004fce0001800000 */
[----:B------:R-:W-:Y:S01]  /*2f80*/  MUFU.TANH R49, R49 ;  /* 0x0000003100317308 */ /* 0x000fe20000002400 */
[----:B----4-:R-:W-:Y:S02]  /*2f90*/  FSEL R40, R63, -INF , P4 ;  /* 0xff8000003f287808 */ /* 0x010fe40002000000 */
[----:B------:R-:W-:-:S04]  /*2fa0*/  ISETP.GT.AND P4, PT, R91, 0x60, PT ;  /* 0x000000605b00780c */ /* 0x000fc80003f84270 */
[----:B------:R-:W-:Y:S01]  /*2fb0*/  FSEL R86, R44, -INF , P4 ;  /* 0xff8000002c567808 */ /* 0x000fe20002000000 */
[----:B------:R-:W-:Y:S01]  /*2fc0*/  MUFU.TANH R75, R75 ;  /* 0x0000004b004b7308 */ /* 0x000fe20000002400 */
[----:B------:R-:W-:Y:S02]  /*2fd0*/  FSEL R44, R65, -INF , P2 ;  /* 0xff800000412c7808 */ /* 0x000fe40001000000 */
[----:B------:R-:W-:Y:S02]  /*2fe0*/  ISETP.GT.AND P2, PT, R91, 0x68, PT ;  /* 0x000000685b00780c */ /* 0x000fe40003f44270 */
[----:B------:R-:W-:Y:S02]  /*2ff0*/  FMNMX.FTZ R11, R86, R11, !PT ;  /* 0x0000000b560b7209 */ /* 0x000fe40007810000 */
[----:B-1----:R-:W-:Y:S01]  /*3000*/  FSEL R10, R48, -INF , P2 ;  /* 0xff800000300a7808 */ /* 0x002fe20001000000 */
[----:B------:R-:W1:Y:S01]  /*3010*/  MUFU.TANH R52, R52 ;  /* 0x0000003400347308 */ /* 0x000e620000002400 */
[----:B------:R-:W-:-:S02]  /*3020*/  FMNMX.FTZ R11, R74, R11, !PT ;  /* 0x0000000b4a0b7209 */ /* 0x000fc40007810000 */
[----:B---3--:R-:W-:Y:S02]  /*3030*/  FSEL R48, R66, -INF , P6 ;  /* 0xff80000042307808 */ /* 0x008fe40003000000 */
[----:B------:R-:W-:Y:S02]  /*3040*/  ISETP.GT.AND P6, PT, R91, 0x70, PT ;  /* 0x000000705b00780c */ /* 0x000fe40003fc4270 */
[----:B------:R-:W-:Y:S01]  /*3050*/  FMNMX.FTZ R11, R10, R11, !PT ;  /* 0x0000000b0a0b7209 */ /* 0x000fe20007810000 */
[----:B------:R2:W3:Y:S08]  /*3060*/  MUFU.TANH R67, R46 ;  /* 0x0000002e00437308 */ /* 0x0004f00000002400 */
[----:B------:R-:W-:Y:S01]  /*3070*/  MUFU.TANH R53, R53 ;  /* 0x0000003500357308 */ /* 0x000fe20000002400 */
[----:B--2---:R-:W-:-:S02]  /*3080*/  FSEL R46, R64, -INF , P1 ;  /* 0xff800000402e7808 */ /* 0x004fc40000800000 */
[----:B------:R-:W-:Y:S02]  /*3090*/  ISETP.GT.AND P1, PT, R91, 0x69, PT ;  /* 0x000000695b00780c */ /* 0x000fe40003f24270 */
[----:B-1----:R-:W-:Y:S02]  /*30a0*/  FSEL R84, R52, -INF , P6 ;  /* 0xff80000034547808 */ /* 0x002fe40003000000 */
[----:B------:R-:W-:Y:S01]  /*30b0*/  FSEL R72, R49, -INF , P1 ;  /* 0xff80000031487808 */ /* 0x000fe20000800000 */
[----:B------:R-:W-:Y:S01]  /*30c0*/  MUFU.TANH R47, R47 ;  /* 0x0000002f002f7308 */ /* 0x000fe20000002400 */
[----:B---3--:R-:W-:Y:S02]  /*30d0*/  FSEL R52, R67, -INF , P4 ;  /* 0xff80000043347808 */ /* 0x008fe40002000000 */
[----:B------:R-:W-:Y:S02]  /*30e0*/  FMNMX.FTZ R11, R72, R11, !PT ;  /* 0x0000000b480b7209 */ /* 0x000fe40007810000 */
[----:B------:R-:W-:-:S02]  /*30f0*/  ISETP.GT.AND P4, PT, R91, 0x78, PT ;  /* 0x000000785b00780c */ /* 0x000fc40003f84270 */
[----:B------:R-:W-:Y:S01]  /*3100*/  FMNMX.FTZ R11, R84, R11, !PT ;  /* 0x0000000b540b7209 */ /* 0x000fe20007810000 */
[----:B------:R-:W1:Y:S08]  /*3110*/  MUFU.TANH R56, R56 ;  /* 0x0000003800387308 */ /* 0x000e700000002400 */
[----:B------:R2:W3:Y:S08]  /*3120*/  MUFU.TANH R70, R50 ;  /* 0x0000003200467308 */ /* 0x0004f00000002400 */
[----:B------:R-:W4:Y:S01]  /*3130*/  MUFU.TANH R57, R57 ;  /* 0x0000003900397308 */ /* 0x000f220000002400 */
        /* <DEDUP_REMOVED lines=9> */
[----:B------:R1:W2:Y:S01]  /*31d0*/  MUFU.TANH R71, R54 ;  /* 0x0000003600477308 */ /* 0x0002a20000002400 */
[----:B------:R-:W-:Y:S02]  /*31e0*/  FSEL R108, R108, -INF , P2 ;  /* 0xff8000006c6c7808 */ /* 0x000fe40001000000 */
[----:B------:R-:W-:Y:S02]  /*31f0*/  FSEL R82, R17, -INF , P2 ;  /* 0xff80000011527808 */ /* 0x000fe40001000000 */
[----:B------:R-:W-:-:S03]  /*3200*/  ISETP.GT.AND P2, PT, R91, 0x98, PT ;  /* 0x000000985b00780c */ /* 0x000fc60003f44270 */
[----:B------:R-:W-:Y:S01]  /*3210*/  MUFU.TANH R29, R29 ;  /* 0x0000001d001d7308 */ /* 0x000fe20000002400 */
[----:B-1----:R-:W-:Y:S02]  /*3220*/  FSEL R54, R47, -INF , P3 ;  /* 0xff8000002f367808 */ /* 0x002fe40001800000 */
[----:B------:R-:W-:Y:S02]  /*3230*/  ISETP.GT.AND P3, PT, R91, 0x79, PT ;  /* 0x000000795b00780c */ /* 0x000fe40003f64270 */
[----:B------:R-:W-:Y:S02]  /*3240*/  FSEL R120, R120, -INF , P2 ;  /* 0xff80000078787808 */ /* 0x000fe40001000000 */
[----:B----4-:R-:W-:Y:S01]  /*3250*/  FSEL R106, R57, -INF , P3 ;  /* 0xff800000396a7808 */ /* 0x010fe20001800000 */
[----:B------:R-:W1:Y:S01]  /*3260*/  MUFU.TANH R55, R55 ;  /* 0x0000003700377308 */ /* 0x000e620000002400 */
[----:B--2---:R-:W-:Y:S02]  /*3270*/  FSEL R64, R71, -INF , P6 ;  /* 0xff80000047407808 */ /* 0x004fe40003000000 */
[----:B------:R-:W-:-:S02]  /*3280*/  FMNMX.FTZ R11, R106, R11, !PT ;  /* 0x0000000b6a0b7209 */ /* 0x000fc40007810000 */
[----:B------:R-:W-:Y:S02]  /*3290*/  ISETP.GT.AND P6, PT, R91, 0x88, PT ;  /* 0x000000885b00780c */ /* 0x000fe40003fc4270 */
[----:B------:R-:W-:Y:S01]  /*32a0*/  FMNMX.FTZ R11, R108, R11, !PT ;  /* 0x0000000b6c0b7209 */ /* 0x000fe20007810000 */
[----:B------:R2:W3:Y:S01]  /*32b0*/  MUFU.TANH R87, R58 ;  /* 0x0000003a00577308 */ /* 0x0004e20000002400 */
[----:B------:R-:W-:-:S07]  /*32c0*/  FSEL R112, R112, -INF , P6 ;  /* 0xff80000070707808 */ /* 0x000fce0003000000 */
[----:B------:R-:W4:Y:S01]  /*32d0*/  MUFU.TANH R33, R33 ;  /* 0x0000002100217308 */ /* 0x000f220000002400 */
[----:B--2---:R-:W-:Y:S02]  /*32e0*/  FSEL R58, R51, -INF , P1 ;  /* 0xff800000333a7808 */ /* 0x004fe40000800000 */
[----:B------:R-:W-:Y:S02]  /*32f0*/  ISETP.GT.AND P1, PT, R91, 0x81, PT ;  /* 0x000000815b00780c */ /* 0x000fe40003f24270 */
[----:B-1----:R-:W-:Y:S02]  /*3300*/  FSEL R66, R55, -INF , P5 ;  /* 0xff80000037427808 */ /* 0x002fe40002800000 */
[----:B------:R-:W-:Y:S01]  /*3310*/  FSEL R110, R29, -INF , P1 ;  /* 0xff8000001d6e7808 */ /* 0x000fe20000800000 */
[----:B------:R-:W1:Y:S01]  /*3320*/  MUFU.TANH R59, R59 ;  /* 0x0000003b003b7308 */ /* 0x000e620000002400 */
[----:B------:R-:W-:Y:S02]  /*3330*/  ISETP.GT.AND P5, PT, R91, 0x89, PT ;  /* 0x000000895b00780c */ /* 0x000fe40003fa4270 */
[----:B------:R-:W-:-:S02]  /*3340*/  FMNMX.FTZ R11, R110, R11, !PT ;  /* 0x0000000b6e0b7209 */ /* 0x000fc40007810000 */
[----:B---3--:R-:W-:Y:S02]  /*3350*/  FSEL R68, R87, -INF , P4 ;  /* 0xff80000057447808 */ /* 0x008fe40002000000 */
[----:B------:R-:W-:Y:S01]  /*3360*/  ISETP.GT.AND P4, PT, R91, 0x90, PT ;  /* 0x000000905b00780c */ /* 0x000fe20003f84270 */
[----:B------:R-:W2:Y:S01]  /*3370*/  MUFU.TANH R37, R37 ;  /* 0x0000002500257308 */ /* 0x000ea20000002400 */
[----:B----4-:R-:W-:Y:S02]  /*3380*/  FSEL R114, R33, -INF , P5 ;  /* 0xff80000021727808 */ /* 0x010fe40002800000 */
[----:B------:R-:W-:Y:S02]  /*3390*/  FMNMX.FTZ R11, R112, R11, !PT ;  /* 0x0000000b700b7209 */ /* 0x000fe40007810000 */
[----:B------:R-:W-:Y:S02]  /*33a0*/  FSEL R116, R116, -INF , P4 ;  /* 0xff80000074747808 */ /* 0x000fe40002000000 */
[----:B------:R-:W-:Y:S01]  /*33b0*/  FMNMX.FTZ R11, R114, R11, !PT ;  /* 0x0000000b720b7209 */ /* 0x000fe20007810000 */
[----:B------:R-:W3:Y:S01]  /*33c0*/  MUFU.TANH R31, R31 ;  /* 0x0000001f001f7308 */ /* 0x000ee20000002400 */
[----:B-1----:R-:W-:-:S02]  /*33d0*/  FSEL R70, R59, -INF , P3 ;  /* 0xff8000003b467808 */ /* 0x002fc40001800000 */
[----:B------:R-:W-:Y:S02]  /*33e0*/  ISETP.GT.AND P3, PT, R91, 0x91, PT ;  /* 0x000000915b00780c */ /* 0x000fe40003f64270 */
[----:B------:R-:W-:Y:S02]  /*33f0*/  FMNMX.FTZ R11, R116, R11, !PT ;  /* 0x0000000b740b7209 */ /* 0x000fe40007810000 */
[----:B------:R-:W-:Y:S01]  /*3400*/  FMNMX.FTZ R29, R28, R27, !PT ;  /* 0x0000001b1c1d7209 */ /* 0x000fe20007810000 */
[----:B------:R-:W1:Y:S01]  /*3410*/  MUFU.TANH R41, R41 ;  /* 0x0000002900297308 */ /* 0x000e620000002400 */
[----:B--2---:R-:W-:Y:S02]  /*3420*/  FSEL R118, R37, -INF , P3 ;  /* 0xff80000025767808 */ /* 0x004fe40001800000 */
[----:B------:R-:W-:Y:S02]  /*3430*/  FMNMX.FTZ R29, R30, R29, !PT ;  /* 0x0000001d1e1d7209 */ /* 0x000fe40007810000 */
[----:B------:R-:W-:-:S02]  /*3440*/  FMNMX.FTZ R11, R118, R11, !PT ;  /* 0x0000000b760b7209 */ /* 0x000fc40007810000 */
[----:B------:R-:W-:Y:S01]  /*3450*/  FMNMX.FTZ R29, R78, R29, !PT ;  /* 0x0000001d4e1d7209 */ /* 0x000fe20007810000 */
[----:B------:R2:W-:Y:S01]  /*3460*/  MUFU.TANH R45, R35 ;  /* 0x00000023002d7308 */ /* 0x0005e20000002400 */
[----:B---3--:R-:W-:Y:S02]  /*3470*/  FSEL R90, R31, -INF , P1 ;  /* 0xff8000001f5a7808 */ /* 0x008fe40000800000 */
[----:B------:R-:W-:Y:S02]  /*3480*/  ISETP.GT.AND P1, PT, R91, 0x99, PT ;  /* 0x000000995b00780c */ /* 0x000fe40003f24270 */
[----:B------:R-:W-:Y:S02]  /*3490*/  FMNMX.FTZ R11, R120, R11, !PT ;  /* 0x0000000b780b7209 */ /* 0x000fe40007810000 */
[----:B------:R-:W-:Y:S01]  /*34a0*/  FMNMX.FTZ R29, R32, R29, !PT ;  /* 0x0000001d201d7209 */ /* 0x000fe20007810000 */
[----:B------:R-:W-:Y:S01]  /*34b0*/  MUFU.TANH R47, R38 ;  /* 0x00000026002f7308 */ /* 0x000fe20000002400 */
[----:B-1----:R-:W-:-:S02]  /*34c0*/  FSEL R122, R41, -INF , P1 ;  /* 0xff800000297a7808 */ /* 0x002fc40000800000 */
[----:B------:R-:W-:Y:S02]  /*34d0*/  FMNMX.FTZ R31, R80, R29, !PT ;  /* 0x0000001d501f7209 */ /* 0x000fe40007810000 */
[----:B------:R-:W-:Y:S02]  /*34e0*/  FMNMX.FTZ R13, R122, R11, !PT ;  /* 0x0000000b7a0d7209 */ /* 0x000fe40007810000 */
[----:B------:R-:W-:Y:S01]  /*34f0*/  FMNMX.FTZ R31, R36, R31, !PT ;  /* 0x0000001f241f7209 */ /* 0x000fe20007810000 */
[----:B------:R-:W1:Y:S01]  /*3500*/  MUFU.TANH R41, R34 ;  /* 0x0000002200297308 */ /* 0x000e620000002400 */
[----:B------:R-:W-:Y:S01]  /*3510*/  MOV R87, R25 ;  /* 0x0000001900577202 */ /* 0x000fe20000000f00 */
[----:B------:R-:W3:Y:S01]  /*3520*/  SHFL.BFLY PT, R8, R13, 0x2, 0x1f ;  /* 0x0c401f000d087f89 */ /* 0x000ee200000e0000 */
[----:B------:R-:W-:-:S04]  /*3530*/  FMNMX.FTZ R31, R60, R31, !PT ;  /* 0x0000001f3c1f7209 */ /* 0x000fc80007810000 */
[----:B------:R-:W-:Y:S01]  /*3540*/  FMNMX.FTZ R31, R40, R31, !PT ;  /* 0x0000001f281f7209 */ /* 0x000fe20007810000 */
[----:B------:R-:W-:Y:S03]  /*3550*/  MUFU.TANH R39, R39 ;  /* 0x0000002700277308 */ /* 0x000fe60000002400 */
[----:B------:R-:W-:-:S04]  /*3560*/  FMNMX.FTZ R33, R62, R31, !PT ;  /* 0x0000001f3e217209 */ /* 0x000fc80007810000 */
[----:B------:R-:W-:Y:S01]  /*3570*/  FMNMX.FTZ R33, R44, R33, !PT ;  /* 0x000000212c217209 */ /* 0x000fe20007810000 */
[----:B------:R-:W4:Y:S03]  /*3580*/  MUFU.TANH R49, R42 ;  /* 0x0000002a00317308 */ /* 0x000f260000002400 */
[----:B------:R-:W-:-:S04]  /*3590*/  FMNMX.FTZ R33, R46, R33, !PT ;  /* 0x000000212e217209 */ /* 0x000fc80007810000 */
[----:B------:R-:W-:Y:S01]  /*35a0*/  FMNMX.FTZ R33, R48, R33, !PT ;  /* 0x0000002130217209 */ /* 0x000fe20007810000 */
[----:B------:R-:W5:Y:S01]  /*35b0*/  MUFU.TANH R43, R43 ;  /* 0x0000002b002b7308 */ /* 0x000f620000002400 */
[----:B---3--:R-:W-:Y:S02]  /*35c0*/  FMNMX.FTZ R15, R13, R8, !PT ;  /* 0x000000080d0f7209 */ /* 0x008fe40007810000 */
[----:B--2---:R-:W-:-:S03]  /*35d0*/  FMNMX.FTZ R35, R50, R33, !PT ;  /* 0x0000002132237209 */ /* 0x004fc60007810000 */
[----:B------:R-:W2:Y:S01]  /*35e0*/  SHFL.BFLY PT, R8, R15, 0x1, 0x1f ;  /* 0x0c201f000f087f89 */ /* 0x000ea200000e0000 */
[----:B------:R-:W-:-:S04]  /*35f0*/  FMNMX.FTZ R35, R52, R35, !PT ;  /* 0x0000002334237209 */ /* 0x000fc80007810000 */
[----:B------:R-:W-:-:S04]  /*3600*/  FMNMX.FTZ R35, R54, R35, !PT ;  /* 0x0000002336237209 */ /* 0x000fc80007810000 */
[----:B------:R-:W-:-:S04]  /*3610*/  FMNMX.FTZ R35, R56, R35, !PT ;  /* 0x0000002338237209 */ /* 0x000fc80007810000 */
[----:B------:R-:W-:-:S04]  /*3620*/  FMNMX.FTZ R37, R58, R35, !PT ;  /* 0x000000233a257209 */ /* 0x000fc80007810000 */
[----:B------:R-:W-:-:S04]  /*3630*/  FMNMX.FTZ R37, R64, R37, !PT ;  /* 0x0000002540257209 */ /* 0x000fc80007810000 */
[----:B------:R-:W-:Y:S02]  /*3640*/  FMNMX.FTZ R37, R66, R37, !PT ;  /* 0x0000002542257209 */ /* 0x000fe40007810000 */
[----:B--2---:R-:W-:Y:S02]  /*3650*/  FMNMX.FTZ R8, R15, R8, !PT ;  /* 0x000000080f087209 */ /* 0x004fe40007810000 */
[----:B------:R-:W-:Y:S02]  /*3660*/  FMNMX.FTZ R37, R68, R37, !PT ;  /* 0x0000002544257209 */ /* 0x000fe40007810000 */
[C---:B------:R-:W-:Y:S01]  /*3670*/  FSETP.NEU.FTZ.AND P0, PT, R8.reuse, -INF , PT ;  /* 0xff8000000800780b */ /* 0x040fe20003f1d000 */
[----:B------:R-:W-:-:S05]  /*3680*/  FFMA.FTZ R11, R8, R9, -8 ;  /* 0xc1000000080b7423 */ /* 0x000fca0000010009 */
[----:B------:R-:W-:Y:S02]  /*3690*/  FSEL R11, R11, RZ, P0 ;  /* 0x000000ff0b0b7208 */ /* 0x000fe40000000000 */
[----:B------:R-:W-:-:S03]  /*36a0*/  ISETP.NE.AND P0, PT, R109, RZ, PT ;  /* 0x000000ff6d00720c */ /* 0x000fc60003f05270 */
[-CC-:B------:R-:W-:Y:S01]  /*36b0*/  FFMA.FTZ R51, R96, R9.reuse, -R11.reuse ;  /* 0x0000000960337223 */ /* 0x180fe2000001080b */
[-CC-:B------:R-:W-:Y:S01]  /*36c0*/  FFMA.FTZ R96, R104, R9.reuse, -R11.reuse ;  /* 0x0000000968607223 */ /* 0x180fe2000001080b */
[----:B-1----:R-:W-:Y:S01]  /*36d0*/  FSEL R104, R41, -INF , P6 ;  /* 0xff80000029687808 */ /* 0x002fe20003000000 */
[-CC-:B------:R-:W-:Y:S01]  /*36e0*/  FFMA.FTZ R19, R136, R9.reuse, -R11.reuse ;  /* 0x0000000988137223 */ /* 0x180fe2000001080b */
[----:B------:R1:W-:Y:S01]  /*36f0*/  MUFU.EX2 R33, R51 ;  /* 0x0000003300217308 */ /* 0x0003e20000000800 */
[----:B------:R-:W-:Y:S01]  /*3700*/  FSEL R136, R45, -INF , P5 ;  /* 0xff8000002d887808 */ /* 0x000fe20002800000 */
[-CC-:B------:R-:W-:Y:S01]  /*3710*/  FFMA.FTZ R13, R124, R9.reuse, -R11.reuse ;  /* 0x000000097c0d7223 */ /* 0x180fe2000001080b */
[-CC-:B------:R-:W-:Y:S01]  /*3720*/  FFMA.FTZ R124, R138, R9.reuse, -R11.reuse ;  /* 0x000000098a7c7223 */ /* 0x180fe2000001080b */
[-CC-:B------:R-:W-:Y:S01]  /*3730*/  FFMA.FTZ R140, R140, R9.reuse, -R11.reuse ;  /* 0x000000098c8c7223 */ /* 0x180fe2000001080b */
[----:B------:R-:W-:Y:S01]  /*3740*/  FSEL R138, R47, -INF , P4 ;  /* 0xff8000002f8a7808 */ /* 0x000fe20002000000 */
[-CC-:B------:R-:W-:Y:S01]  /*3750*/  FFMA.FTZ R34, R126, R9.reuse, -R11.reuse ;  /* 0x000000097e227223 */ /* 0x180fe2000001080b */
[--C-:B------:R-:W-:Y:S01]  /*3760*/  FFMA.FTZ R126, R142, R9, -R11.reuse ;  /* 0x000000098e7e7223 */ /* 0x100fe2000001080b */
[----:B------:R2:W-:Y:S01]  /*3770*/  MUFU.EX2 R21, R140 ;  /* 0x0000008c00157308 */ /* 0x0005e20000000800 */
[----:B-1----:R-:W-:Y:S01]  /*3780*/  FMNMX.FTZ R51, R70, R37, !PT ;  /* 0x0000002546337209 */ /* 0x002fe20007810000 */
[-CC-:B------:R-:W-:Y:S01]  /*3790*/  FFMA.FTZ R144, R144, R9.reuse, -R11.reuse ;  /* 0x0000000990907223 */ /* 0x180fe2000001080b */
[----:B----4-:R-:W-:Y:S01]  /*37a0*/  FSEL R142, R49, -INF , P2 ;  /* 0xff800000318e7808 */ /* 0x010fe20001000000 */
[--C-:B------:R-:W-:Y:S01]  /*37b0*/  FFMA.FTZ R41, R10, R9, -R11.reuse ;  /* 0x000000090a297223 */ /* 0x100fe2000001080b */
[----:B------:R-:W-:Y:S01]  /*37c0*/  FMNMX.FTZ R51, R82, R51, !PT ;  /* 0x0000003352337209 */ /* 0x000fe20007810000 */
[-CC-:B------:R-:W-:Y:S01]  /*37d0*/  FFMA.FTZ R15, R128, R9.reuse, -R11.reuse ;  /* 0x00000009800f7223 */ /* 0x180fe2000001080b */
[--C-:B------:R-:W-:Y:S01]  /*37e0*/  FFMA.FTZ R102, R102, R9, -R11.reuse ;  /* 0x0000000966667223 */ /* 0x100fe2000001080b */
[----:B------:R5:W-:Y:S01]  /*37f0*/  MUFU.EX2 R23, R144 ;  /* 0x0000009000177308 */ /* 0x000be20000000800 */
[----:B------:R-:W-:Y:S01]  /*3800*/  FMNMX.FTZ R51, R90, R51, !PT ;  /* 0x000000335a337209 */ /* 0x000fe20007810000 */
[-CC-:B------:R-:W-:Y:S01]  /*3810*/  FFMA.FTZ R94, R94, R9.reuse, -R11.reuse ;  /* 0x000000095e5e7223 */ /* 0x180fe2000001080b */
[----:B--2---:R-:W-:Y:S01]  /*3820*/  FSEL R140, R39, -INF , P3 ;  /* 0xff800000278c7808 */ /* 0x004fe20001800000 */
[--C-:B------:R-:W-:Y:S01]  /*3830*/  FFMA.FTZ R86, R86, R9, -R11.reuse ;  /* 0x0000000956567223 */ /* 0x100fe2000001080b */
[----:B------:R-:W-:Y:S01]  /*3840*/  FMNMX.FTZ R51, R104, R51, !PT ;  /* 0x0000003368337209 */ /* 0x000fe20007810000 */
[-CC-:B------:R-:W-:Y:S01]  /*3850*/  FFMA.FTZ R38, R130, R9.reuse, -R11.reuse ;  /* 0x0000000982267223 */ /* 0x180fe2000001080b */
[--C-:B------:R-:W-:Y:S01]  /*3860*/  FFMA.FTZ R17, R132, R9, -R11.reuse ;  /* 0x0000000984117223 */ /* 0x100fe2000001080b */
[----:B------:R-:W-:Y:S01]  /*3870*/  MUFU.EX2 R13, R13 ;  /* 0x0000000d000d7308 */ /* 0x000fe20000000800 */
[----:B------:R-:W-:Y:S01]  /*3880*/  FMNMX.FTZ R51, R136, R51, !PT ;  /* 0x0000003388337209 */ /* 0x000fe20007810000 */
[-CC-:B------:R-:W-:Y:S01]  /*3890*/  FFMA.FTZ R42, R134, R9.reuse, -R11.reuse ;  /* 0x00000009862a7223 */ /* 0x180fe2000001080b */
[----:B-----5:R-:W-:Y:S01]  /*38a0*/  FSEL R144, R43, -INF , P1 ;  /* 0xff8000002b907808 */ /* 0x020fe20000800000 */
[--C-:B------:R-:W-:Y:S01]  /*38b0*/  FFMA.FTZ R43, R84, R9, -R11.reuse ;  /* 0x00000009542b7223 */ /* 0x100fe2000001080b */
[----:B------:R-:W-:Y:S01]  /*38c0*/  FMNMX.FTZ R51, R138, R51, !PT ;  /* 0x000000338a337209 */ /* 0x000fe20007810000 */
[-CC-:B------:R-:W-:Y:S01]  /*38d0*/  FFMA.FTZ R84, R88, R9.reuse, -R11.reuse ;  /* 0x0000000958547223 */ /* 0x180fe2000001080b */
[--C-:B------:R-:W-:Y:S01]  /*38e0*/  FFMA.FTZ R45, R98, R9, -R11.reuse ;  /* 0x00000009622d7223 */ /* 0x100fe2000001080b */
[----:B------:R-:W1:Y:S01]  /*38f0*/  MUFU.EX2 R34, R34 ;  /* 0x0000002200227308 */ /* 0x000e620000000800 */
[----:B------:R-:W-:Y:S01]  /*3900*/  FMNMX.FTZ R51, R140, R51, !PT ;  /* 0x000000338c337209 */ /* 0x000fe20007810000 */
[-CC-:B------:R-:W-:Y:S01]  /*3910*/  FFMA.FTZ R128, R146, R9.reuse, -R11.reuse ;  /* 0x0000000992807223 */ /* 0x180fe2000001080b */
[-CC-:B------:R-:W-:Y:S01]  /*3920*/  FFMA.FTZ R148, R148, R9.reuse, -R11.reuse ;  /* 0x0000000994947223 */ /* 0x180fe2000001080b */
[--C-:B------:R-:W-:Y:S01]  /*3930*/  FFMA.FTZ R130, R150, R9, -R11.reuse ;  /* 0x0000000996827223 */ /* 0x100fe2000001080b */
[----:B------:R-:W-:Y:S01]  /*3940*/  FMNMX.FTZ R51, R142, R51, !PT ;  /* 0x000000338e337209 */ /* 0x000fe20007810000 */
[-CC-:B------:R-:W-:Y:S01]  /*3950*/  FFMA.FTZ R152, R152, R9.reuse, -R11.reuse ;  /* 0x0000000998987223 */ /* 0x180fe2000001080b */
[--C-:B------:R-:W-:Y:S01]  /*3960*/  FFMA.FTZ R132, R154, R9, -R11.reuse ;  /* 0x000000099a847223 */ /* 0x100fe2000001080b */
[----:B------:R-:W-:Y:S01]  /*3970*/  MUFU.EX2 R15, R15 ;  /* 0x0000000f000f7308 */ /* 0x000fe20000000800 */
[----:B------:R-:W-:Y:S01]  /*3980*/  FMNMX.FTZ R51, R144, R51, !PT ;  /* 0x0000003390337209 */ /* 0x000fe20007810000 */
[-CC-:B------:R-:W-:Y:S01]  /*3990*/  FFMA.FTZ R156, R156, R9.reuse, -R11.reuse ;  /* 0x000000099c9c7223 */ /* 0x180fe2000001080b */
[-CC-:B------:R-:W-:Y:S01]  /*39a0*/  FFMA.FTZ R134, R158, R9.reuse, -R11.reuse ;  /* 0x000000099e867223 */ /* 0x180fe2000001080b */
[-CC-:B------:R-:W-:Y:S01]  /*39b0*/  FFMA.FTZ R100, R100, R9.reuse, -R11.reuse ;  /* 0x0000000964647223 */ /* 0x180fe2000001080b */
[-CC-:B------:R-:W-:Y:S01]  /*39c0*/  FFMA.FTZ R92, R92, R9.reuse, -R11.reuse ;  /* 0x000000095c5c7223 */ /* 0x180fe2000001080b */
[----:B------:R-:W2:Y:S01]  /*39d0*/  SHFL.BFLY PT, R10, R51, 0x2, 0x1f ;  /* 0x0c401f00330a7f89 */ /* 0x000ea200000e0000 */
[-CC-:B------:R-:W-:Y:S01]  /*39e0*/  FFMA.FTZ R74, R74, R9.reuse, -R11.reuse ;  /* 0x000000094a4a7223 */ /* 0x180fe2000001080b */
[----:B------:R3:W-:Y:S01]  /*39f0*/  MUFU.EX2 R35, R102 ;  /* 0x0000006600237308 */ /* 0x0007e20000000800 */
[-CC-:B------:R-:W-:Y:S01]  /*3a00*/  FFMA.FTZ R72, R72, R9.reuse, -R11.reuse ;  /* 0x0000000948487223 */ /* 0x180fe2000001080b */
[-CC-:B------:R-:W-:Y:S01]  /*3a10*/  FFMA.FTZ R47, R108, R9.reuse, -R11.reuse ;  /* 0x000000096c2f7223 */ /* 0x180fe2000001080b */
[-CC-:B------:R-:W-:Y:S01]  /*3a20*/  FFMA.FTZ R88, R110, R9.reuse, -R11.reuse ;  /* 0x000000096e587223 */ /* 0x180fe2000001080b */
[-CC-:B------:R-:W-:Y:S01]  /*3a30*/  FFMA.FTZ R49, R112, R9.reuse, -R11.reuse ;  /* 0x0000000970317223 */ /* 0x180fe2000001080b */
[----:B------:R-:W-:-:S03]  /*3a40*/  FFMA.FTZ R98, R118, R9, -R11 ;  /* 0x0000000976627223 */ /* 0x000fc6000001080b */
[----:B------:R4:W-:Y:S01]  /*3a50*/  MUFU.EX2 R37, R94 ;  /* 0x0000005e00257308 */ /* 0x0009e20000000800 */
[----:B---3--:R-:W-:-:S07]  /*3a60*/  FFMA.FTZ R102, R122, R9, -R11 ;  /* 0x000000097a667223 */ /* 0x008fce000001080b */
[----:B------:R3:W-:Y:S01]  /*3a70*/  MUFU.EX2 R39, R86 ;  /* 0x0000005600277308 */ /* 0x0007e20000000800 */
[-CC-:B----4-:R-:W-:Y:S01]  /*3a80*/  FFMA.FTZ R94, R114, R9.reuse, -R11.reuse ;  /* 0x00000009725e7223 */ /* 0x190fe2000001080b */
[----:B--2---:R-:W-:Y:S01]  /*3a90*/  FMNMX.FTZ R53, R51, R10, !PT ;  /* 0x0000000a33357209 */ /* 0x004fe20007810000 */
[----:B------:R-:W-:-:S05]  /*3aa0*/  FFMA.FTZ R51, R116, R9, -R11 ;  /* 0x0000000974337223 */ /* 0x000fca000001080b */
[----:B------:R-:W-:Y:S01]  /*3ab0*/  MUFU.EX2 R38, R38 ;  /* 0x0000002600267308 */ /* 0x000fe20000000800 */
[-CC-:B---3--:R-:W-:Y:S01]  /*3ac0*/  FFMA.FTZ R86, R106, R9.reuse, -R11.reuse ;  /* 0x000000096a567223 */ /* 0x188fe2000001080b */
[----:B------:R-:W2:Y:S06]  /*3ad0*/  SHFL.BFLY PT, R10, R53, 0x1, 0x1f ;  /* 0x0c201f00350a7f89 */ /* 0x000eac00000e0000 */
[----:B------:R-:W-:Y:S08]  /*3ae0*/  MUFU.EX2 R17, R17 ;  /* 0x0000001100117308 */ /* 0x000ff00000000800 */
[----:B------:R-:W-:Y:S08]  /*3af0*/  MUFU.EX2 R42, R42 ;  /* 0x0000002a002a7308 */ /* 0x000ff00000000800 */
[----:B------:R-:W-:Y:S01]  /*3b00*/  MUFU.EX2 R19, R19 ;  /* 0x0000001300137308 */ /* 0x000fe20000000800 */
[----:B--2---:R-:W-:Y:S01]  /*3b10*/  FMNMX.FTZ R10, R53, R10, !PT ;  /* 0x0000000a350a7209 */ /* 0x004fe20007810000 */
[----:B------:R-:W-:-:S03]  /*3b20*/  FFMA.FTZ R53, R120, R9, -R11 ;  /* 0x0000000978357223 */ /* 0x000fc6000001080b */
[C---:B------:R-:W-:Y:S01]  /*3b30*/  FSETP.NEU.FTZ.AND P1, PT, R10.reuse, -INF , PT ;  /* 0xff8000000a00780b */ /* 0x040fe20003f3d000 */
[----:B------:R-:W-:Y:S02]  /*3b40*/  FFMA.FTZ R55, R10, R9, -8 ;  /* 0xc10000000a377423 */ /* 0x000fe40000010009 */
[----:B------:R-:W-:Y:S03]  /*3b50*/  MUFU.EX2 R124, R124 ;  /* 0x0000007c007c7308 */ /* 0x000fe60000000800 */
[----:B------:R-:W-:Y:S02]  /*3b60*/  FSEL R61, R55, RZ, P1 ;  /* 0x000000ff373d7208 */ /* 0x000fe40000800000 */
[----:B------:R-:W-:-:S03]  /*3b70*/  PLOP3.LUT P1, PT, PT, PT, UP0, 0x80, 0x0 ;  /* 0x000000000000781c */ /* 0x000fc60003f2f008 */
[----:B------:R-:W-:Y:S01]  /*3b80*/  MUFU.EX2 R126, R126 ;  /* 0x0000007e007e7308 */ /* 0x000fe20000000800 */
[-CC-:B------:R-:W-:Y:S01]  /*3b90*/  FFMA.FTZ R6, R6, R9.reuse, -R61.reuse ;  /* 0x0000000906067223 */ /* 0x180fe2000001083d */
[-CC-:B------:R-:W-:Y:S01]  /*3ba0*/  FFMA.FTZ R7, R7, R9.reuse, -R61.reuse ;  /* 0x0000000907077223 */ /* 0x180fe2000001083d */
[-CC-:B------:R-:W-:Y:S01]  /*3bb0*/  FFMA.FTZ R55, R12, R9.reuse, -R61.reuse ;  /* 0x000000090c377223 */ /* 0x180fe2000001083d */
[-CC-:B------:R-:W-:Y:S01]  /*3bc0*/  FFMA.FTZ R57, R14, R9.reuse, -R61.reuse ;  /* 0x000000090e397223 */ /* 0x180fe2000001083d */
[-CC-:B------:R-:W-:Y:S01]  /*3bd0*/  FFMA.FTZ R11, R16, R9.reuse, -R61.reuse ;  /* 0x00000009100b7223 */ /* 0x180fe2000001083d */
[-CC-:B------:R-:W-:Y:S01]  /*3be0*/  FFMA.FTZ R12, R18, R9.reuse, -R61.reuse ;  /* 0x00000009120c7223 */ /* 0x180fe2000001083d */
[-CC-:B------:R-:W-:Y:S01]  /*3bf0*/  FFMA.FTZ R20, R20, R9.reuse, -R61.reuse ;  /* 0x0000000914147223 */ /* 0x180fe2000001083d */
        /* <DEDUP_REMOVED lines=8> */
[----:B------:R-:W2:Y:S01]  /*3c80*/  MUFU.EX2 R7, R7 ;  /* 0x0000000700077308 */ /* 0x000ea20000000800 */
[-CC-:B------:R-:W-:Y:S01]  /*3c90*/  FFMA.FTZ R18, R36, R9.reuse, -R61.reuse ;  /* 0x0000000924127223 */ /* 0x180fe2000001083d */
[-CC-:B------:R-:W-:Y:S01]  /*3ca0*/  FFMA.FTZ R59, R60, R9.reuse, -R61.reuse ;  /* 0x000000093c3b7223 */ /* 0x180fe2000001083d */
[-CC-:B------:R-:W-:Y:S01]  /*3cb0*/  FFMA.FTZ R40, R40, R9.reuse, -R61.reuse ;  /* 0x0000000928287223 */ /* 0x180fe2000001083d */
[-CC-:B------:R-:W-:Y:S01]  /*3cc0*/  FFMA.FTZ R62, R62, R9.reuse, -R61.reuse ;  /* 0x000000093e3e7223 */ /* 0x180fe2000001083d */
[-CC-:B------:R-:W-:Y:S01]  /*3cd0*/  FFMA.FTZ R46, R46, R9.reuse, -R61.reuse ;  /* 0x000000092e2e7223 */ /* 0x180fe2000001083d */
[-CC-:B------:R-:W-:Y:S01]  /*3ce0*/  FFMA.FTZ R48, R48, R9.reuse, -R61.reuse ;  /* 0x0000000930307223 */ /* 0x180fe2000001083d */
[-CC-:B------:R-:W-:Y:S01]  /*3cf0*/  FFMA.FTZ R50, R50, R9.reuse, -R61.reuse ;  /* 0x0000000932327223 */ /* 0x180fe2000001083d */
[----:B------:R3:W4:Y:S01]  /*3d00*/  MUFU.EX2 R63, R55 ;  /* 0x00000037003f7308 */ /* 0x0007220000000800 */
[-CC-:B------:R-:W-:Y:S01]  /*3d10*/  FFMA.FTZ R52, R52, R9.reuse, -R61.reuse ;  /* 0x0000000934347223 */ /* 0x180fe2000001083d */
[-CC-:B------:R-:W-:Y:S01]  /*3d20*/  FFMA.FTZ R54, R54, R9.reuse, -R61.reuse ;  /* 0x0000000936367223 */ /* 0x180fe2000001083d */
[-CC-:B------:R-:W-:Y:S01]  /*3d30*/  FFMA.FTZ R56, R56, R9.reuse, -R61.reuse ;  /* 0x0000000938387223 */ /* 0x180fe2000001083d */
[-CC-:B------:R-:W-:Y:S01]  /*3d40*/  FFMA.FTZ R58, R58, R9.reuse, -R61.reuse ;  /* 0x000000093a3a7223 */ /* 0x180fe2000001083d */
[-CC-:B------:R-:W-:Y:S01]  /*3d50*/  FFMA.FTZ R64, R64, R9.reuse, -R61.reuse ;  /* 0x0000000940407223 */ /* 0x180fe2000001083d */
[-CC-:B------:R-:W-:Y:S01]  /*3d60*/  FFMA.FTZ R66, R66, R9.reuse, -R61.reuse ;  /* 0x0000000942427223 */ /* 0x180fe2000001083d */
[-CC-:B------:R-:W-:Y:S01]  /*3d70*/  FFMA.FTZ R68, R68, R9.reuse, -R61.reuse ;  /* 0x0000000944447223 */ /* 0x180fe2000001083d */
[----:B------:R5:W0:Y:S01]  /*3d80*/  MUFU.EX2 R106, R57 ;  /* 0x00000039006a7308 */ /* 0x000a220000000800 */
[-C--:B---3--:R-:W-:Y:S01]  /*3d90*/  FFMA.FTZ R55, R22, R9.reuse, -R61 ;  /* 0x0000000916377223 */ /* 0x088fe2000001083d */
[----:B-1----:R-:W-:Y:S01]  /*3da0*/  FADD.FTZ R22, R13, R34 ;  /* 0x000000220d167221 */ /* 0x002fe20000010000 */
[----:B--2---:R-:W-:Y:S01]  /*3db0*/  FADD.FTZ R26, R6, R7 ;  /* 0x00000007061a7221 */ /* 0x004fe20000010000 */
[-CC-:B------:R-:W-:Y:S01]  /*3dc0*/  FFMA.FTZ R70, R70, R9.reuse, -R61.reuse ;  /* 0x0000000946467223 */ /* 0x180fe2000001083d */
[-CC-:B------:R-:W-:Y:S01]  /*3dd0*/  FFMA.FTZ R82, R82, R9.reuse, -R61.reuse ;  /* 0x0000000952527223 */ /* 0x180fe2000001083d */
[----:B------:R-:W-:Y:S01]  /*3de0*/  FADD.FTZ R77, R15, R22 ;  /* 0x000000160f4d7221 */ /* 0x000fe20000010000 */
[-C--:B------:R-:W-:Y:S01]  /*3df0*/  FFMA.FTZ R90, R90, R9.reuse, -R61 ;  /* 0x000000095a5a7223 */ /* 0x080fe2000001083d */
[----:B------:R-:W1:Y:S01]  /*3e00*/  MUFU.EX2 R11, R11 ;  /* 0x0000000b000b7308 */ /* 0x000e620000000800 */
[----:B----4-:R-:W-:Y:S01]  /*3e10*/  FADD.FTZ R79, R63, R26 ;  /* 0x0000001a3f4f7221 */ /* 0x010fe20000010000 */
[----:B------:R-:W-:Y:S01]  /*3e20*/  FADD.FTZ R22, R38, R77 ;  /* 0x0000004d26167221 */ /* 0x000fe20000010000 */
[--C-:B-----5:R-:W-:Y:S01]  /*3e30*/  FFMA.FTZ R57, R78, R9, -R61.reuse ;  /* 0x000000094e397223 */ /* 0x120fe2000001083d */
[----:B------:R-:W-:Y:S01]  /*3e40*/  F2FP.SATFINITE.E4M3.F32.PACK_AB_MERGE_C R38, R38, R15, RZ ;  /* 0x0000000f2626723e */ /* 0x000fe200048070ff */
[-CC-:B------:R-:W-:Y:S01]  /*3e50*/  FFMA.FTZ R104, R104, R9.reuse, -R61.reuse ;  /* 0x0000000968687223 */ /* 0x180fe2000001083d */
[----:B------:R-:W-:Y:S01]  /*3e60*/  FADD.FTZ R77, R17, R22 ;  /* 0x00000016114d7221 */ /* 0x000fe20000010000 */
[----:B------:R-:W-:Y:S01]  /*3e70*/  FFMA.FTZ R136, R136, R9, -R61 ;  /* 0x0000000988887223 */ /* 0x000fe2000001083d */
[----:B------:R-:W2:Y:S01]  /*3e80*/  MUFU.EX2 R12, R12 ;  /* 0x0000000c000c7308 */ /* 0x000ea20000000800 */
[----:B0-----:R-:W-:Y:S01]  /*3e90*/  FADD.FTZ R26, R106, R79 ;  /* 0x0000004f6a1a7221 */ /* 0x001fe20000010000 */
[----:B------:R-:W-:Y:S01]  /*3ea0*/  FADD.FTZ R22, R42, R77 ;  /* 0x0000004d2a167221 */ /* 0x000fe20000010000 */
[----:B------:R-:W-:Y:S01]  /*3eb0*/  F2FP.SATFINITE.E4M3.F32.PACK_AB_MERGE_C R184, R34, R13, R38 ;  /* 0x0000000d22b8723e */ /* 0x000fe20004807026 */
[--C-:B------:R-:W-:Y:S01]  /*3ec0*/  FFMA.FTZ R138, R138, R9, -R61.reuse ;  /* 0x000000098a8a7223 */ /* 0x100fe2000001083d */
[----:B------:R-:W-:Y:S01]  /*3ed0*/  F2FP.SATFINITE.E4M3.F32.PACK_AB_MERGE_C R63, R106, R63, RZ ;  /* 0x0000003f6a3f723e */ /* 0x000fe200048070ff */
[-CC-:B------:R-:W-:Y:S01]  /*3ee0*/  FFMA.FTZ R140, R140, R9.reuse, -R61.reuse ;  /* 0x000000098c8c7223 */ /* 0x180fe2000001083d */
[----:B------:R-:W-:Y:S01]  /*3ef0*/  FFMA.FTZ R142, R142, R9, -R61 ;  /* 0x000000098e8e7223 */ /* 0x000fe2000001083d */
[----:B------:R0:W3:Y:S01]  /*3f00*/  MUFU.EX2 R65, R20 ;  /* 0x0000001400417308 */ /* 0x0000e20000000800 */
[----:B-1----:R-:W-:Y:S01]  /*3f10*/  FADD.FTZ R79, R11, R26 ;  /* 0x0000001a0b4f7221 */ /* 0x002fe20000010000 */
[----:B------:R-:W-:Y:S01]  /*3f20*/  F2FP.SATFINITE.E4M3.F32.PACK_AB_MERGE_C R185, R7, R6, R63 ;  /* 0x0000000607b9723e */ /* 0x000fe2000480703f */
[--C-:B------:R-:W-:Y:S01]  /*3f30*/  IMAD.MOV.U32 R34, RZ, RZ, R25.reuse ;  /* 0x000000ffff227224 */ /* 0x100fe200078e0019 */
[-C--:B------:R-:W-:Y:S01]  /*3f40*/  MOV R30, R25.reuse ;  /* 0x00000019001e7202 */ /* 0x080fe20000000f00 */
[--C-:B------:R-:W-:Y:S01]  /*3f50*/  IMAD.MOV.U32 R36, RZ, RZ, R25.reuse ;  /* 0x000000ffff247224 */ /* 0x100fe200078e0019 */
[----:B------:R-:W-:Y:S01]  /*3f60*/  MOV R60, R25 ;  /* 0x00000019003c7202 */ /* 0x000fe20000000f00 */
[----:B------:R-:W-:Y:S01]  /*3f70*/  IMAD.MOV.U32 R38, RZ, RZ, R25 ;  /* 0x000000ffff267224 */ /* 0x000fe200078e0019 */
[----:B------:R-:W1:Y:S01]  /*3f80*/  MUFU.EX2 R24, R24 ;  /* 0x0000001800187308 */ /* 0x000e620000000800 */
[----:B--2---:R-:W-:Y:S01]  /*3f90*/  FADD.FTZ R26, R12, R79 ;  /* 0x0000004f0c1a7221 */ /* 0x004fe20000010000 */
[----:B------:R-:W-:Y:S01]  /*3fa0*/  FADD.FTZ R79, R19, R22 ;  /* 0x00000016134f7221 */ /* 0x000fe20000010000 */
[-CC-:B0-----:R-:W-:Y:S01]  /*3fb0*/  FFMA.FTZ R20, R44, R9.reuse, -R61.reuse ;  /* 0x000000092c147223 */ /* 0x181fe2000001083d */
[----:B------:R-:W-:Y:S01]  /*3fc0*/  FFMA.FTZ R61, R144, R9, -R61 ;  /* 0x00000009903d7223 */ /* 0x000fe2000001083d */
[----:B------:R-:W-:-:S02]  /*3fd0*/  IMAD.MOV.U32 R44, RZ, RZ, R25 ;  /* 0x000000ffff2c7224 */ /* 0x000fc400078e0019 */
[C---:B------:R-:W-:Y:S01]  /*3fe0*/  FADD.FTZ R22, R124.reuse, R79 ;  /* 0x0000004f7c167221 */ /* 0x040fe20000010000 */
[----:B------:R-:W-:Y:S01]  /*3ff0*/  F2FP.SATFINITE.E4M3.F32.PACK_AB_MERGE_C R124, R124, R19, RZ ;  /* 0x000000137c7c723e */ /* 0x000fe200048070ff */
[----:B------:R-:W0:Y:S01]  /*4000*/  MUFU.EX2 R14, R14 ;  /* 0x0000000e000e7308 */ /* 0x000e220000000800 */
[----:B---3--:R-:W-:Y:S01]  /*4010*/  FADD.FTZ R81, R65, R26 ;  /* 0x0000001a41517221 */ /* 0x008fe20000010000 */
[----:B------:R-:W-:Y:S01]  /*4020*/  FADD.FTZ R79, R21, R22 ;  /* 0x00000016154f7221 */ /* 0x000fe20000010000 */
[----:B------:R-:W-:Y:S01]  /*4030*/  F2FP.SATFINITE.E4M3.F32.PACK_AB_MERGE_C R186, R42, R17, R124 ;  /* 0x000000112aba723e */ /* 0x000fe2000480707c */
[----:B------:R-:W-:Y:S02]  /*4040*/  IMAD.MOV.U32 R42, RZ, RZ, R25 ;  /* 0x000000ffff2a7224 */ /* 0x000fe400078e0019 */
[----:B------:R-:W-:Y:S01]  /*4050*/  FADD.FTZ R26, R126, R79 ;  /* 0x0000004f7e1a7221 */ /* 0x000fe20000010000 */
[----:B------:R-:W-:Y:S01]  /*4060*/  IMAD.MOV.U32 R63, RZ, RZ, R25 ;  /* 0x000000ffff3f7224 */ /* 0x000fe200078e0019 */
[----:B------:R-:W2:Y:S01]  /*4070*/  MUFU.EX2 R55, R55 ;  /* 0x0000003700377308 */ /* 0x000ea20000000800 */
[C---:B-1----:R-:W-:Y:S01]  /*4080*/  FADD.FTZ R81, R24.reuse, R81 ;  /* 0x0000005118517221 */ /* 0x042fe20000010000 */
[----:B------:R-:W-:Y:S01]  /*4090*/  FADD.FTZ R83, R23, R26 ;  /* 0x0000001a17537221 */ /* 0x000fe20000010000 */
[----:B------:R-:W-:Y:S01]  /*40a0*/  F2FP.SATFINITE.E4M3.F32.PACK_AB_MERGE_C R65, R24, R65, RZ ;  /* 0x000000411841723e */ /* 0x000fe200048070ff */
[----:B------:R-:W-:-:S03]  /*40b0*/  IMAD.MOV.U32 R78, RZ, RZ, R25 ;  /* 0x000000ffff4e7224 */ /* 0x000fc600078e0019 */
[----:B------:R-:W-:Y:S01]  /*40c0*/  F2FP.SATFINITE.E4M3.F32.PACK_AB_MERGE_C R187, R12, R11, R65 ;  /* 0x0000000b0cbb723e */ /* 0x000fe20004807041 */
[----:B------:R-:W1:Y:S01]  /*40d0*/  MUFU.EX2 R76, R76 ;  /* 0x0000004c004c7308 */ /* 0x000e620000000800 */
[----:B0-----:R-:W-:Y:S01]  /*40e0*/  FADD.FTZ R22, R14, R81 ;  /* 0x000000510e167221 */ /* 0x001fe20000010000 */
[----:B------:R-:W-:-:S06]  /*40f0*/  IMAD.MOV.U32 R65, RZ, RZ, R25 ;  /* 0x000000ffff417224 */ /* 0x000fcc00078e0019 */
[----:B------:R-:W0:Y:S01]  /*4100*/  MUFU.EX2 R128, R128 ;  /* 0x0000008000807308 */ /* 0x000e220000000800 */
[----:B--2---:R-:W-:-:S07]  /*4110*/  FADD.FTZ R81, R55, R22 ;  /* 0x0000001637517221 */ /* 0x004fce0000010000 */
[----:B------:R2:W3:Y:S01]  /*4120*/  MUFU.EX2 R67, R28 ;  /* 0x0000001c00437308 */ /* 0x0004e20000000800 */
[----:B-1----:R-:W-:-:S07]  /*4130*/  FADD.FTZ R22, R76, R81 ;  /* 0x000000514c167221 */ /* 0x002fce0000010000 */
[----:B------:R-:W1:Y:S01]  /*4140*/  MUFU.EX2 R27, R148 ;  /* 0x00000094001b7308 */ /* 0x000e620000000800 */
[C---:B0-----:R-:W-:Y:S01]  /*4150*/  FADD.FTZ R26, R128.reuse, R83 ;  /* 0x00000053801a7221 */ /* 0x041fe20000010000 */
[----:B------:R-:W-:Y:S01]  /*4160*/  F2FP.SATFINITE.E4M3.F32.PACK_AB_MERGE_C R128, R128, R23, RZ ;  /* 0x000000178080723e */ /* 0x000fe200048070ff */
[----:B--2---:R-:W-:-:S03]  /*4170*/  IMAD.MOV.U32 R28, RZ, RZ, R25 ;  /* 0x000000ffff1c7224 */ /* 0x004fc600078e0019 */
[----:B------:R-:W-:Y:S02]  /*4180*/  F2FP.SATFINITE.E4M3.F32.PACK_AB_MERGE_C R180, R126, R21, R128 ;  /* 0x000000157eb4723e */ /* 0x000fe40004807080 */
[----:B------:R-:W0:Y:S01]  /*4190*/  MUFU.EX2 R16, R16 ;  /* 0x0000001000107308 */ /* 0x000e220000000800 */
[C---:B---3--:R-:W-:Y:S01]  /*41a0*/  FADD.FTZ R81, R67.reuse, R22 ;  /* 0x0000001643517221 */ /* 0x048fe20000010000 */
[----:B------:R-:W-:Y:S01]  /*41b0*/  F2FP.SATFINITE.E4M3.F32.PACK_AB_MERGE_C R67, R67, R76, RZ ;  /* 0x0000004c4343723e */ /* 0x000fe200048070ff */
[----:B------:R-:W-:-:S03]  /*41c0*/  IMAD.MOV.U32 R76, RZ, RZ, R25 ;  /* 0x000000ffff4c7224 */ /* 0x000fc600078e0019 */
[----:B------:R-:W-:Y:S01]  /*41d0*/  F2FP.SATFINITE.E4M3.F32.PACK_AB_MERGE_C R181, R55, R14, R67 ;  /* 0x0000000e37b5723e */ /* 0x000fe20004807043 */
[----:B------:R-:W-:Y:S01]  /*41e0*/  IMAD.MOV.U32 R55, RZ, RZ, R25 ;  /* 0x000000ffff377224 */ /* 0x000fe200078e0019 */
[----:B------:R-:W2:Y:S01]  /*41f0*/  MUFU.EX2 R130, R130 ;  /* 0x0000008200827308 */ /* 0x000ea20000000800 */
[----:B-1----:R-:W-:Y:S01]  /*4200*/  FADD.FTZ R83, R27, R26 ;  /* 0x0000001a1b537221 */ /* 0x002fe20000010000 */
[----:B------:R-:W-:-:S06]  /*4210*/  MOV R67, R25 ;  /* 0x0000001900437202 */ /* 0x000fcc0000000f00 */
        /* <DEDUP_REMOVED lines=8> */
[----:B------:R0:W3:Y:S01]  /*42a0*/  MUFU.EX2 R69, R80 ;  /* 0x0000005000457308 */ /* 0x0000e20000000800 */
[----:B--2---:R-:W-:-:S07]  /*42b0*/  FADD.FTZ R22, R32, R83 ;  /* 0x0000005320167221 */ /* 0x004fce0000010000 */
[----:B------:R-:W2:Y:S01]  /*42c0*/  MUFU.EX2 R31, R156 ;  /* 0x0000009c001f7308 */ /* 0x000ea20000000800 */
[C---:B-1----:R-:W-:Y:S01]  /*42d0*/  FADD.FTZ R26, R132.reuse, R85 ;  /* 0x00000055841a7221 */ /* 0x042fe20000010000 */
[----:B------:R-:W-:Y:S01]  /*42e0*/  F2FP.SATFINITE.E4M3.F32.PACK_AB_MERGE_C R132, R132, R29, RZ ;  /* 0x0000001d8484723e */ /* 0x000fe200048070ff */
[--C-:B------:R-:W-:Y:S01]  /*42f0*/  IMAD.MOV.U32 R85, RZ, RZ, R25.reuse ;  /* 0x000000ffff557224 */ /* 0x100fe200078e0019 */
[----:B0-----:R-:W-:Y:S02]  /*4300*/  MOV R80, R25 ;  /* 0x0000001900507202 */ /* 0x001fe40000000f00 */
[----:B------:R-:W-:Y:S02]  /*4310*/  F2FP.SATFINITE.E4M3.F32.PACK_AB_MERGE_C R182, R130, R27, R132 ;  /* 0x0000001b82b6723e */ /* 0x000fe40004807084 */
[----:B------:R-:W0:Y:S01]  /*4320*/  MUFU.EX2 R18, R18 ;  /* 0x0000001200127308 */ /* 0x000e220000000800 */
[C---:B---3--:R-:W-:Y:S01]  /*4330*/  FADD.FTZ R15, R69.reuse, R22 ;  /* 0x00000016450f7221 */ /* 0x048fe20000010000 */
[----:B------:R-:W-:Y:S01]  /*4340*/  F2FP.SATFINITE.E4M3.F32.PACK_AB_MERGE_C R32, R69, R32, RZ ;  /* 0x000000204520723e */ /* 0x000fe200048070ff */
[----:B------:R-:W-:Y:S01]  /*4350*/  IMAD.MOV.U32 R69, RZ, RZ, R25 ;  /* 0x000000ffff457224 */ /* 0x000fe200078e0019 */
[----:B------:R-:W-:-:S02]  /*4360*/  MOV R27, R25 ;  /* 0x00000019001b7202 */ /* 0x000fc40000000f00 */
[----:B------:R-:W-:Y:S01]  /*4370*/  F2FP.SATFINITE.E4M3.F32.PACK_AB_MERGE_C R183, R57, R16, R32 ;  /* 0x0000001039b7723e */ /* 0x000fe20004807020 */
[----:B------:R-:W-:Y:S01]  /*4380*/  IMAD.MOV.U32 R32, RZ, RZ, R25 ;  /* 0x000000ffff207224 */ /* 0x000fe200078e0019 */
[----:B------:R-:W1:Y:S01]  /*4390*/  MUFU.EX2 R134, R134 ;  /* 0x0000008600867308 */ /* 0x000e620000000800 */
[----:B--2---:R-:W-:Y:S01]  /*43a0*/  FADD.FTZ R83, R31, R26 ;  /* 0x0000001a1f537221 */ /* 0x004fe20000010000 */
[----:B------:R-:W-:-:S06]  /*43b0*/  MOV R57, R25 ;  /* 0x0000001900397202 */ /* 0x000fcc0000000f00 */
[----:B------:R-:W2:Y:S01]  /*43c0*/  MUFU.EX2 R59, R59 ;  /* 0x0000003b003b7308 */ /* 0x000ea20000000800 */
[----:B0-----:R-:W-:-:S07]  /*43d0*/  FADD.FTZ R22, R18, R15 ;  /* 0x0000000f12167221 */ /* 0x001fce0000010000 */
[----:B------:R-:W0:Y:S01]  /*43e0*/  MUFU.EX2 R40, R40 ;  /* 0x0000002800287308 */ /* 0x000e220000000800 */
[----:B-1----:R-:W-:Y:S01]  /*43f0*/  FADD.FTZ R26, R134, R83 ;  /* 0x00000053861a7221 */ /* 0x002fe20000010000 */
[----:B------:R-:W-:-:S03]  /*4400*/  IMAD.MOV.U32 R83, RZ, RZ, R25 ;  /* 0x000000ffff537224 */ /* 0x000fc600078e0019 */
[----:B------:R-:W-:Y:S01]  /*4410*/  FADD.FTZ R23, R33, R26 ;  /* 0x0000001a21177221 */ /* 0x000fe20000010000 */
[----:B------:R-:W-:Y:S02]  /*4420*/  IMAD.MOV.U32 R26, RZ, RZ, R25 ;  /* 0x000000ffff1a7224 */ /* 0x000fe400078e0019 */
[----:B------:R-:W1:Y:S01]  /*4430*/  MUFU.EX2 R96, R96 ;  /* 0x0000006000607308 */ /* 0x000e620000000800 */
[----:B--2---:R-:W-:-:S07]  /*4440*/  FADD.FTZ R19, R59, R22 ;  /* 0x000000163b137221 */ /* 0x004fce0000010000 */
[----:B------:R2:W3:Y:S01]  /*4450*/  MUFU.EX2 R71, R62 ;  /* 0x0000003e00477308 */ /* 0x0004e20000000800 */
[----:B0-----:R-:W-:-:S07]  /*4460*/  FADD.FTZ R22, R40, R19 ;  /* 0x0000001328167221 */ /* 0x001fce0000010000 */
[----:B------:R-:W0:Y:S01]  /*4470*/  MUFU.EX2 R20, R20 ;  /* 0x0000001400147308 */ /* 0x000e220000000800 */
[C---:B-1----:R-:W-:Y:S01]  /*4480*/  F2FP.SATFINITE.E4M3.F32.PACK_AB_MERGE_C R33, R96.reuse, R33, RZ ;  /* 0x000000216021723e */ /* 0x042fe200048070ff */
[----:B------:R-:W-:Y:S01]  /*4490*/  FADD.FTZ R96, R96, R23 ;  /* 0x0000001760607221 */ /* 0x000fe20000010000 */
[----:B--2---:R-:W-:Y:S02]  /*44a0*/  IMAD.MOV.U32 R62, RZ, RZ, R25 ;  /* 0x000000ffff3e7224 */ /* 0x004fe400078e0019 */
[----:B------:R-:W-:Y:S01]  /*44b0*/  F2FP.SATFINITE.E4M3.F32.PACK_AB_MERGE_C R176, R134, R31, R33 ;  /* 0x0000001f86b0723e */ /* 0x000fe20004807021 */
[----:B------:R-:W-:Y:S01]  /*44c0*/  FADD.FTZ R23, R35, R96 ;  /* 0x0000006023177221 */ /* 0x000fe20000010000 */
[--C-:B------:R-:W-:Y:S01]  /*44d0*/  IMAD.MOV.U32 R31, RZ, RZ, R25.reuse ;  /* 0x000000ffff1f7224 */ /* 0x100fe200078e0019 */
[----:B------:R-:W1:Y:S01]  /*44e0*/  MUFU.EX2 R100, R100 ;  /* 0x0000006400647308 */ /* 0x000e620000000800 */
[C---:B---3--:R-:W-:Y:S01]  /*44f0*/  FADD.FTZ R19, R71.reuse, R22 ;  /* 0x0000001647137221 */ /* 0x048fe20000010000 */
[----:B------:R-:W-:Y:S01]  /*4500*/  F2FP.SATFINITE.E4M3.F32.PACK_AB_MERGE_C R40, R71, R40, RZ ;  /* 0x000000284728723e */ /* 0x000fe200048070ff */
[----:B------:R-:W-:-:S02]  /*4510*/  IMAD.MOV.U32 R33, RZ, RZ, R25 ;  /* 0x000000ffff217224 */ /* 0x000fc400078e0019 */
[--C-:B------:R-:W-:Y:S01]  /*4520*/  IMAD.MOV.U32 R71, RZ, RZ, R25.reuse ;  /* 0x000000ffff477224 */ /* 0x100fe200078e0019 */
[----:B------:R-:W-:Y:S01]  /*4530*/  F2FP.SATFINITE.E4M3.F32.PACK_AB_MERGE_C R177, R59, R18, R40 ;  /* 0x000000123bb1723e */ /* 0x000fe20004807028 */
[----:B------:R-:W-:Y:S01]  /*4540*/  IMAD.MOV.U32 R59, RZ, RZ, R25 ;  /* 0x000000ffff3b7224 */ /* 0x000fe200078e0019 */
[----:B------:R2:W3:Y:S01]  /*4550*/  MUFU.EX2 R73, R46 ;  /* 0x0000002e00497308 */ /* 0x0004e20000000800 */
[----:B0-----:R-:W-:Y:S01]  /*4560*/  FADD.FTZ R22, R20, R19 ;  /* 0x0000001314167221 */ /* 0x001fe20000010000 */
[----:B------:R-:W-:-:S06]  /*4570*/  MOV R40, R25 ;  /* 0x0000001900287202 */ /* 0x000fcc0000000f00 */
[----:B------:R-:W0:Y:S01]  /*4580*/  MUFU.EX2 R48, R48 ;  /* 0x0000003000307308 */ /* 0x000e220000000800 */
[----:B-1----:R-:W-:Y:S01]  /*4590*/  FADD.FTZ R24, R100, R23 ;  /* 0x0000001764187221 */ /* 0x002fe20000010000 */
[----:B--2---:R-:W-:-:S03]  /*45a0*/  IMAD.MOV.U32 R46, RZ, RZ, R25 ;  /* 0x000000ffff2e7224 */ /* 0x004fc600078e0019 */
[----:B------:R-:W-:-:S03]  /*45b0*/  FADD.FTZ R29, R37, R24 ;  /* 0x00000018251d7221 */ /* 0x000fc60000010000 */
[----:B------:R-:W1:Y:S01]  /*45c0*/  MUFU.EX2 R92, R92 ;  /* 0x0000005c005c7308 */ /* 0x000e620000000800 */
[----:B---3--:R-:W-:-:S07]  /*45d0*/  FADD.FTZ R23, R73, R22 ;  /* 0x0000001649177221 */ /* 0x008fce0000010000 */
[----:B------:R2:W3:Y:S01]  /*45e0*/  MUFU.EX2 R75, R50 ;  /* 0x00000032004b7308 */ /* 0x0004e20000000800 */
[----:B0-----:R-:W-:-:S07]  /*45f0*/  FADD.FTZ R22, R48, R23 ;  /* 0x0000001730167221 */ /* 0x001fce0000010000 */
[----:B------:R-:W0:Y:S01]  /*4600*/  MUFU.EX2 R52, R52 ;  /* 0x0000003400347308 */ /* 0x000e220000000800 */
[C---:B-1----:R-:W-:Y:S01]  /*4610*/  F2FP.SATFINITE.E4M3.F32.PACK_AB_MERGE_C R37, R92.reuse, R37, RZ ;  /* 0x000000255c25723e */ /* 0x042fe200048070ff */
[----:B------:R-:W-:Y:S01]  /*4620*/  FADD.FTZ R92, R92, R29 ;  /* 0x0000001d5c5c7221 */ /* 0x000fe20000010000 */
[----:B------:R-:W-:Y:S01]  /*4630*/  IMAD.MOV.U32 R29, RZ, RZ, R25 ;  /* 0x000000ffff1d7224 */ /* 0x000fe200078e0019 */
[----:B--2---:R-:W-:Y:S02]  /*4640*/  MOV R50, R25 ;  /* 0x0000001900327202 */ /* 0x004fe40000000f00 */
[----:B------:R-:W-:Y:S01]  /*4650*/  FADD.FTZ R13, R39, R92 ;  /* 0x0000005c270d7221 */ /* 0x000fe20000010000 */
[----:B------:R-:W-:Y:S01]  /*4660*/  F2FP.SATFINITE.E4M3.F32.PACK_AB_MERGE_C R178, R100, R35, R37 ;  /* 0x0000002364b2723e */ /* 0x000fe20004807025 */
[----:B------:R-:W1:Y:S01]  /*4670*/  MUFU.EX2 R74, R74 ;  /* 0x0000004a004a7308 */ /* 0x000e620000000800 */
[C---:B---3--:R-:W-:Y:S01]  /*4680*/  F2FP.SATFINITE.E4M3.F32.PACK_AB_MERGE_C R48, R75.reuse, R48, RZ ;  /* 0x000000304b30723e */ /* 0x048fe200048070ff */
[----:B------:R-:W-:Y:S01]  /*4690*/  FADD.FTZ R75, R75, R22 ;  /* 0x000000164b4b7221 */ /* 0x000fe20000010000 */
[----:B------:R-:W-:Y:S01]  /*46a0*/  IMAD.MOV.U32 R35, RZ, RZ, R25 ;  /* 0x000000ffff237224 */ /* 0x000fe200078e0019 */
[----:B------:R-:W-:-:S02]  /*46b0*/  MOV R37, R25 ;  /* 0x0000001900257202 */ /* 0x000fc40000000f00 */
[----:B------:R-:W-:Y:S01]  /*46c0*/  F2FP.SATFINITE.E4M3.F32.PACK_AB_MERGE_C R179, R73, R20, R48 ;  /* 0x0000001449b3723e */ /* 0x000fe20004807030 */
[----:B------:R-:W-:Y:S01]  /*46d0*/  IMAD.MOV.U32 R48, RZ, RZ, R25 ;  /* 0x000000ffff307224 */ /* 0x000fe200078e0019 */
[----:B------:R2:W3:Y:S01]  /*46e0*/  MUFU.EX2 R77, R54 ;  /* 0x00000036004d7308 */ /* 0x0004e20000000800 */
[----:B0-----:R-:W-:Y:S01]  /*46f0*/  FADD.FTZ R22, R52, R75 ;  /* 0x0000004b34167221 */ /* 0x001fe20000010000 */
[--C-:B------:R-:W-:Y:S02]  /*4700*/  IMAD.MOV.U32 R73, RZ, RZ, R25.reuse ;  /* 0x000000ffff497224 */ /* 0x100fe400078e0019 */
[----:B------:R-:W-:-:S04]  /*4710*/  IMAD.MOV.U32 R75, RZ, RZ, R25 ;  /* 0x000000ffff4b7224 */ /* 0x000fc800078e0019 */
[----:B------:R-:W0:Y:S01]  /*4720*/  MUFU.EX2 R41, R41 ;  /* 0x0000002900297308 */ /* 0x000e220000000800 */
[----:B-1----:R-:W-:Y:S01]  /*4730*/  FADD.FTZ R24, R74, R13 ;  /* 0x0000000d4a187221 */ /* 0x002fe20000010000 */
[----:B--2---:R-:W-:-:S06]  /*4740*/  IMAD.MOV.U32 R54, RZ, RZ, R25 ;  /* 0x000000ffff367224 */ /* 0x004fcc00078e0019 */
[----:B------:R-:W1:Y:S01]  /*4750*/  MUFU.EX2 R56, R56 ;  /* 0x0000003800387308 */ /* 0x000e620000000800 */
[----:B---3--:R-:W-:-:S07]  /*4760*/  FADD.FTZ R17, R77, R22 ;  /* 0x000000164d117221 */ /* 0x008fce0000010000 */
[----:B------:R-:W2:Y:S01]  /*4770*/  MUFU.EX2 R72, R72 ;  /* 0x0000004800487308 */ /* 0x000ea20000000800 */
[----:B0-----:R-:W-:-:S07]  /*4780*/  FADD.FTZ R21, R41, R24 ;  /* 0x0000001829157221 */ /* 0x001fce0000010000 */
[----:B------:R0:W3:Y:S01]  /*4790*/  MUFU.EX2 R79, R58 ;  /* 0x0000003a004f7308 */ /* 0x0000e20000000800 */
[----:B-1----:R-:W-:-:S07]  /*47a0*/  FADD.FTZ R22, R56, R17 ;  /* 0x0000001138167221 */ /* 0x002fce0000010000 */
[----:B------:R-:W1:Y:S01]  /*47b0*/  MUFU.EX2 R43, R43 ;  /* 0x0000002b002b7308 */ /* 0x000e620000000800 */
[C---:B--2---:R-:W-:Y:S01]  /*47c0*/  F2FP.SATFINITE.E4M3.F32.PACK_AB_MERGE_C R41, R72.reuse, R41, RZ ;  /* 0x000000294829723e */ /* 0x044fe200048070ff */
[----:B------:R-:W-:Y:S01]  /*47d0*/  FADD.FTZ R72, R72, R21 ;  /* 0x0000001548487221 */ /* 0x000fe20000010000 */
[----:B0-----:R-:W-:Y:S02]  /*47e0*/  IMAD.MOV.U32 R58, RZ, RZ, R25 ;  /* 0x000000ffff3a7224 */ /* 0x001fe400078e0019 */
[----:B------:R-:W-:Y:S01]  /*47f0*/  F2FP.SATFINITE.E4M3.F32.PACK_AB_MERGE_C R172, R74, R39, R41 ;  /* 0x000000274aac723e */ /* 0x000fe20004807029 */
[--C-:B------:R-:W-:Y:S02]  /*4800*/  IMAD.MOV.U32 R39, RZ, RZ, R25.reuse ;  /* 0x000000ffff277224 */ /* 0x100fe400078e0019 */
[----:B------:R-:W0:Y:S01]  /*4810*/  MUFU.EX2 R64, R64 ;  /* 0x0000004000407308 */ /* 0x000e220000000800 */
[C---:B---3--:R-:W-:Y:S01]  /*4820*/  F2FP.SATFINITE.E4M3.F32.PACK_AB_MERGE_C R56, R79.reuse, R56, RZ ;  /* 0x000000384f38723e */ /* 0x048fe200048070ff */
[----:B------:R-:W-:Y:S01]  /*4830*/  FADD.FTZ R79, R79, R22 ;  /* 0x000000164f4f7221 */ /* 0x000fe20000010000 */
[----:B------:R-:W-:-:S02]  /*4840*/  IMAD.MOV.U32 R41, RZ, RZ, R25 ;  /* 0x000000ffff297224 */ /* 0x000fc400078e0019 */
[----:B------:R-:W-:Y:S01]  /*4850*/  F2FP.SATFINITE.E4M3.F32.PACK_AB_MERGE_C R173, R77, R52, R56 ;  /* 0x000000344dad723e */ /* 0x000fe20004807038 */
[--C-:B------:R-:W-:Y:S01]  /*4860*/  IMAD.MOV.U32 R52, RZ, RZ, R25.reuse ;  /* 0x000000ffff347224 */ /* 0x100fe200078e0019 */
[----:B------:R-:W-:Y:S01]  /*4870*/  MOV R77, R25 ;  /* 0x00000019004d7202 */ /* 0x000fe20000000f00 */
[----:B------:R-:W2:Y:S01]  /*4880*/  MUFU.EX2 R84, R84 ;  /* 0x0000005400547308 */ /* 0x000ea20000000800 */
[----:B-1----:R-:W-:Y:S01]  /*4890*/  FADD.FTZ R17, R43, R72 ;  /* 0x000000482b117221 */ /* 0x002fe20000010000 */
[--C-:B------:R-:W-:Y:S02]  /*48a0*/  IMAD.MOV.U32 R56, RZ, RZ, R25.reuse ;  /* 0x000000ffff387224 */ /* 0x100fe400078e0019 */
[--C-:B------:R-:W-:Y:S02]  /*48b0*/  IMAD.MOV.U32 R72, RZ, RZ, R25.reuse ;  /* 0x000000ffff487224 */ /* 0x100fe400078e0019 */
[----:B------:R-:W-:Y:S02]  /*48c0*/  IMAD.MOV.U32 R74, RZ, RZ, R25 ;  /* 0x000000ffff4a7224 */ /* 0x000fe400078e0019 */
[----:B------:R1:W3:Y:S01]  /*48d0*/  MUFU.EX2 R81, R66 ;  /* 0x0000004200517308 */ /* 0x0002e20000000800 */
[----:B0-----:R-:W-:Y:S01]  /*48e0*/  FADD.FTZ R22, R64, R79 ;  /* 0x0000004f40167221 */ /* 0x001fe20000010000 */
[----:B------:R-:W-:-:S06]  /*48f0*/  IMAD.MOV.U32 R79, RZ, RZ, R25 ;  /* 0x000000ffff4f7224 */ /* 0x000fcc00078e0019 */
[----:B------:R-:W-:Y:S01]  /*4900*/  MUFU.EX2 R45, R45 ;  /* 0x0000002d002d7308 */ /* 0x000fe20000000800 */
[----:B--2---:R-:W-:Y:S01]  /*4910*/  FADD.FTZ R24, R84, R17 ;  /* 0x0000001154187221 */ /* 0x004fe20000010000 */
[----:B-1----:R-:W-:-:S06]  /*4920*/  IMAD.MOV.U32 R66, RZ, RZ, R25 ;  /* 0x000000ffff427224 */ /* 0x002fcc00078e0019 */
[----:B------:R-:W0:Y:S01]  /*4930*/  MUFU.EX2 R86, R86 ;  /* 0x0000005600567308 */ /* 0x000e220000000800 */
[----:B---3--:R-:W-:-:S07]  /*4940*/  FADD.FTZ R21, R81, R22 ;  /* 0x0000001651157221 */ /* 0x008fce0000010000 */
[----:B------:R-:W1:Y:S08]  /*4950*/  MUFU.EX2 R68, R68 ;  /* 0x0000004400447308 */ /* 0x000e700000000800 */
[----:B------:R2:W3:Y:S01]  /*4960*/  MUFU.EX2 R15, R70 ;  /* 0x00000046000f7308 */ /* 0x0004e20000000800 */
[----:B0-----:R-:W-:Y:S01]  /*4970*/  F2FP.SATFINITE.E4M3.F32.PACK_AB_MERGE_C R23, R86, R45, RZ ;  /* 0x0000002d5617723e */ /* 0x001fe200048070ff */
[----:B------:R-:W-:Y:S01]  /*4980*/  FADD.FTZ R45, R45, R24 ;  /* 0x000000182d2d7221 */ /* 0x000fe20000010000 */
[----:B------:R-:W-:-:S02]  /*4990*/  IMAD.MOV.U32 R24, RZ, RZ, R25 ;  /* 0x000000ffff187224 */ /* 0x000fc400078e0019 */
[----:B------:R-:W-:Y:S01]  /*49a0*/  F2FP.SATFINITE.E4M3.F32.PACK_AB_MERGE_C R174, R84, R43, R23 ;  /* 0x0000002b54ae723e */ /* 0x000fe20004807017 */
[----:B------:R-:W-:Y:S01]  /*49b0*/  FADD.FTZ R86, R86, R45 ;  /* 0x0000002d56567221 */ /* 0x000fe20000010000 */
[----:B------:R-:W-:Y:S01]  /*49c0*/  IMAD.MOV.U32 R43, RZ, RZ, R25 ;  /* 0x000000ffff2b7224 */ /* 0x000fe200078e0019 */
[----:B------:R-:W-:Y:S01]  /*49d0*/  MUFU.EX2 R49, R49 ;  /* 0x0000003100317308 */ /* 0x000fe20000000800 */
[----:B-1----:R-:W-:Y:S01]  /*49e0*/  FADD.FTZ R22, R68, R21 ;  /* 0x0000001544167221 */ /* 0x002fe20000010000 */
[--C-:B------:R-:W-:Y:S01]  /*49f0*/  IMAD.MOV.U32 R45, RZ, RZ, R25.reuse ;  /* 0x000000ffff2d7224 */ /* 0x100fe200078e0019 */
[----:B--2---:R-:W-:Y:S01]  /*4a00*/  MOV R70, R25 ;  /* 0x0000001900467202 */ /* 0x004fe20000000f00 */
[----:B------:R-:W-:-:S04]  /*4a10*/  IMAD.MOV.U32 R84, RZ, RZ, R25 ;  /* 0x000000ffff547224 */ /* 0x000fc800078e0019 */
[----:B------:R-:W0:Y:S01]  /*4a20*/  MUFU.EX2 R94, R94 ;  /* 0x0000005e005e7308 */ /* 0x000e220000000800 */
[C---:B---3--:R-:W-:Y:S01]  /*4a30*/  F2FP.SATFINITE.E4M3.F32.PACK_AB_MERGE_C R68, R15.reuse, R68, RZ ;  /* 0x000000440f44723e */ /* 0x048fe200048070ff */
[----:B------:R-:W-:-:S03]  /*4a40*/  FADD.FTZ R15, R15, R22 ;  /* 0x000000160f0f7221 */ /* 0x000fc60000010000 */
[----:B------:R-:W-:Y:S01]  /*4a50*/  F2FP.SATFINITE.E4M3.F32.PACK_AB_MERGE_C R175, R81, R64, R68 ;  /* 0x0000004051af723e */ /* 0x000fe20004807044 */
[--C-:B------:R-:W-:Y:S02]  /*4a60*/  IMAD.MOV.U32 R64, RZ, RZ, R25.reuse ;  /* 0x000000ffff407224 */ /* 0x100fe400078e0019 */
[----:B------:R-:W1:Y:S01]  /*4a70*/  MUFU.EX2 R47, R47 ;  /* 0x0000002f002f7308 */ /* 0x000e620000000800 */
[--C-:B------:R-:W-:Y:S02]  /*4a80*/  IMAD.MOV.U32 R68, RZ, RZ, R25.reuse ;  /* 0x000000ffff447224 */ /* 0x100fe400078e0019 */
[----:B------:R-:W-:-:S05]  /*4a90*/  IMAD.MOV.U32 R81, RZ, RZ, R25 ;  /* 0x000000ffff517224 */ /* 0x000fca00078e0019 */
        /* <DEDUP_REMOVED lines=11> */
[----:B------:R-:W-:Y:S02]  /*4b50*/  FADD.FTZ R49, R49, R88 ;  /* 0x0000005831317221 */ /* 0x000fe40000010000 */
[----:B------:R-:W0:Y:S01]  /*4b60*/  MUFU.EX2 R13, R136 ;  /* 0x00000088000d7308 */ /* 0x000e220000000800 */
[----:B-1----:R-:W-:Y:S01]  /*4b70*/  FADD.FTZ R7, R19, R6 ;  /* 0x0000000613077221 */ /* 0x002fe20000010000 */
        /* <DEDUP_REMOVED lines=8> */
[----:B------:R-:W-:Y:S02]  /*4c00*/  IMAD.MOV.U32 R82, RZ, RZ, R25 ;  /* 0x000000ffff527224 */ /* 0x000fe400078e0019 */
[----:B------:R-:W0:Y:S08]  /*4c10*/  MUFU.EX2 R51, R51 ;  /* 0x0000003300337308 */ /* 0x000e300000000800 */
[----:B------:R-:W2:Y:S01]  /*4c20*/  MUFU.EX2 R138, R138 ;  /* 0x0000008a008a7308 */ /* 0x000ea20000000800 */
[----:B-1----:R-:W-:-:S07]  /*4c30*/  F2FP.SATFINITE.E4M3.F32.PACK_AB_MERGE_C R11, R102, R53, RZ ;  /* 0x00000035660b723e */ /* 0x002fce00048070ff */
[----:B------:R-:W1:Y:S01]  /*4c40*/  MUFU.EX2 R98, R98 ;  /* 0x0000006200627308 */ /* 0x000e620000000800 */
[----:B0-----:R-:W-:-:S07]  /*4c50*/  FADD.FTZ R7, R51, R94 ;  /* 0x0000005e33077221 */ /* 0x001fce0000010000 */
[----:B------:R-:W0:Y:S01]  /*4c60*/  MUFU.EX2 R17, R140 ;  /* 0x0000008c00117308 */ /* 0x000e220000000800 */
[----:B--2---:R-:W-:-:S07]  /*4c70*/  FADD.FTZ R6, R138, R13 ;  /* 0x0000000d8a067221 */ /* 0x004fce0000010000 */
[----:B------:R-:W2:Y:S01]  /*4c80*/  MUFU.EX2 R142, R142 ;  /* 0x0000008e008e7308 */ /* 0x000ea20000000800 */
[C---:B-1----:R-:W-:Y:S01]  /*4c90*/  F2FP.SATFINITE.E4M3.F32.PACK_AB_MERGE_C R170, R98.reuse, R51, R11 ;  /* 0x0000003362aa723e */ /* 0x042fe2000480700b */
[----:B------:R-:W-:Y:S01]  /*4ca0*/  FADD.FTZ R98, R98, R7 ;  /* 0x0000000762627221 */ /* 0x000fe20000010000 */
[----:B------:R-:W-:-:S03]  /*4cb0*/  IMAD.MOV.U32 R51, RZ, RZ, R25 ;  /* 0x000000ffff337224 */ /* 0x000fc600078e0019 */
[----:B------:R-:W-:Y:S02]  /*4cc0*/  FADD.FTZ R53, R53, R98 ;  /* 0x0000006235357221 */ /* 0x000fe40000010000 */
[----:B------:R-:W1:Y:S01]  /*4cd0*/  MUFU.EX2 R61, R61 ;  /* 0x0000003d003d7308 */ /* 0x000e620000000800 */
[----:B0-----:R-:W-:-:S04]  /*4ce0*/  FADD.FTZ R7, R17, R6 ;  /* 0x0000000611077221 */ /* 0x001fc80000010000 */
[----:B--2---:R-:W-:Y:S01]  /*4cf0*/  FADD.FTZ R6, R142, R7 ;  /* 0x000000078e067221 */ /* 0x004fe20000010000 */
[----:B------:R-:W-:Y:S01]  /*4d00*/  FADD.FTZ R7, R102, R53 ;  /* 0x0000003566077221 */ /* 0x000fe20000010000 */
[--C-:B------:R-:W-:Y:S01]  /*4d10*/  IMAD.MOV.U32 R53, RZ, RZ, R25.reuse ;  /* 0x000000ffff357224 */ /* 0x100fe200078e0019 */
[C---:B-1----:R-:W-:Y:S01]  /*4d20*/  F2FP.SATFINITE.E4M3.F32.PACK_AB_MERGE_C R11, R61.reuse, R142, RZ ;  /* 0x0000008e3d0b723e */ /* 0x042fe200048070ff */
[----:B------:R-:W-:Y:S01]  /*4d30*/  FADD.FTZ R6, R61, R6 ;  /* 0x000000063d067221 */ /* 0x000fe20000010000 */
[----:B------:R-:W-:Y:S02]  /*4d40*/  IMAD.MOV.U32 R61, RZ, RZ, R25 ;  /* 0x000000ffff3d7224 */ /* 0x000fe400078e0019 */
[----:B------:R-:W-:Y:S01]  /*4d50*/  F2FP.SATFINITE.E4M3.F32.PACK_AB_MERGE_C R171, R17, R138, R11 ;  /* 0x0000008a11ab723e */ /* 0x000fe2000480700b */
        /* <DEDUP_REMOVED lines=35> */
[----:B------:R-:W-:Y:S01]  /*4f90*/  UMOV UR47, URZ ;  /* 0x0000003f002f7c82 */ /* 0x000fe20008000000 */
[----:B------:R-:W-:-:S05]  /*4fa0*/  UMOV UR45, URZ ;  /* 0x0000003f002d7c82 */ /* 0x000fca0008000000 */
.L_x_7299:
[----:B------:R-:W-:Y:S01]  /*4fb0*/  ISETP.NE.AND P2, PT, RZ, UR40, PT ;  /* 0x00000028ff007c0c */ /* 0x000fe2000bf45270 */
[----:B------:R-:W-:-:S04]  /*4fc0*/  UISETP.NE.AND UP0, UPT, UR45, 0x1, UPT ;  /* 0x000000012d00788c */ /* 0x000fc8000bf05270 */
[----:B------:R-:W-:-:S04]  /*4fd0*/  USEL UR50, URZ, 0x1, UP0 ;  /* 0x000000013f327887 */ /* 0x000fc80008000000 */
[----:B------:R-:W-:-:S04]  /*4fe0*/  ULOP3.LUT UR50, UR47, UR50, URZ, 0x3c, !UPT ;  /* 0x000000322f327292 */ /* 0x000fc8000f8e3c3f */
[----:B------:R-:W-:Y:S08]  /*4ff0*/  @P2 BRA `(.L_x_7289) ;  /* 0x0000000000382947 */ /* 0x000ff00003800000 */
[----:B------:R-:W-:Y:S05]  /*5000*/  @!P0 BRA `(.L_x_7290) ;  /* 0x0000000000048947 */ /* 0x000fea0003800000 */
[----:B------:R-:W-:Y:S01]  /*5010*/  BPT.TRAP 0x1 ;  /* 0x000000040000795c */ /* 0x000fe20000300000 */
.L_x_7290:
        /* <DEDUP_REMOVED lines=9> */
.L_x_7291:
[----:B-1----:R-:W-:Y:S05]  /*50b0*/  @P1 BRA `(.L_x_7289) ;  /* 0x0000000000081947 */ /* 0x002fea0003800000 */
[----:B------:R-:W1:Y:S02]  /*50c0*/  SYNCS.PHASECHK.TRANS64.TRYWAIT P1, [UR4+0x22830], R3 ;  /* 0x02283003ff0075a7 */ /* 0x000e640008020144 */
[----:B-1----:R-:W-:Y:S05]  /*50d0*/  @!P1 BRA `(.L_x_7292) ;  /* 0x000000b000c89947 */ /* 0x002fea0003800000 */
.L_x_7289:
[----:B01----:R-:W-:Y:S01]  /*50e0*/  IADD3 R3, R2, 0x8, RZ ;  /* 0x0000000802037810 */ /* 0x003fe20007ffe0ff */
        /* <DEDUP_REMOVED lines=38> */
[----:B------:R-:W-:Y:S02]  /*5350*/  WARPGROUP.DEPBAR.LE gsb0, 0x0 ;  /* 0x00008000000079c5 */ /* 0x000fe40000010000 */
        /* <DEDUP_REMOVED lines=98> */
.L_x_7294:
[----:B------:R-:W-:Y:S01]  /*5980*/  ULEA UR4, UR45, UR41, 0x3 ;  /* 0x000000292d047291 */ /* 0x000fe2000f8e183f */
[----:B------:R-:W-:-:S05]  /*5990*/  IMAD.U32 R8, RZ, RZ, UR47 ;  /* 0x0000002fff087e24 */ /* 0x000fca000f8e00ff */
[----:B------:R-:W-:-:S04]  /*59a0*/  SHF.L.U32 R8, R8, 0x1f, RZ ;  /* 0x0000001f08087819 */ /* 0x000fc800000006ff */
[----:B------:R0:W1:Y:S01]  /*59b0*/  SYNCS.PHASECHK.TRANS64.TRYWAIT P1, [UR4+0x22850], R8 ;  /* 0x02285008ff0075a7 */ /* 0x0000620008020144 */
[----:B------:R-:W-:Y:S05]  /*59c0*/  @!P0 BRA `(.L_x_7295) ;  /* 0x0000000000048947 */ /* 0x000fea0003800000 */
[----:B------:R-:W-:Y:S01]  /*59d0*/  BPT.TRAP 0x1 ;  /* 0x000000040000795c */ /* 0x000fe20000300000 */
.L_x_7295:
[----:B-1----:R-:W-:Y:S05]  /*59e0*/  @P1 BRA `(.L_x_7293) ;  /* 0x0000000000081947 */ /* 0x002fea0003800000 */
[----:B------:R-:W1:Y:S02]  /*59f0*/  SYNCS.PHASECHK.TRANS64.TRYWAIT P1, [UR4+0x22850], R8 ;  /* 0x02285008ff0075a7 */ /* 0x000e640008020144 */
[----:B-1----:R-:W-:Y:S05]  /*5a00*/  @!P1 BRA `(.L_x_7296) ;  /* 0x000000a800949947 */ /* 0x002fea0003800000 */
.L_x_7293:
        /* <DEDUP_REMOVED lines=9> */
[----:B------:R-:W-:Y:S01]  /*5aa0*/  QGMMA.64x128x32.F32.E4M3.E4M3 R24, R184, gdesc[UR4], R24, gsb0 ;  /* 0x01e00004b8187df3 */ /* 0x000fe20008000818 */
[----:B------:R-:W-:Y:S01]  /*5ab0*/  UIADD3 UR6, UR4, 0x100, URZ ;  /* 0x0000010004067890 */ /* 0x000fe2000fffe03f */
[----:B------:R-:W-:Y:S01]  /*5ac0*/  UMOV UR7, 0xc0000010 ;  /* 0xc000001000077882 */ /* 0x000fe20000000000 */
[----:B------:R-:W-:Y:S02]  /*5ad0*/  WARPGROUP.DEPBAR.LE gsb0, 0x0 ;  /* 0x00008000000079c5 */ /* 0x000fe40000010000 */
[----:B------:R-:W-:-:S07]  /*5ae0*/  WARPGROUP.ARRIVE ;  /* 0x00000000000079c5 */ /* 0x000fce0000000000 */
        /* <DEDUP_REMOVED lines=8> */
[----:B------:R-:W-:Y:S01]  /*5b70*/  UIADD3 UR4, UR4, 0x400, URZ ;  /* 0x0000040004047890 */ /* 0x000fe2000fffe03f */
[----:B------:R-:W-:Y:S02]  /*5b80*/  WARPGROUP.DEPBAR.LE gsb0, 0x0 ;  /* 0x00008000000079c5 */ /* 0x000fe40000010000 */
[----:B------:R-:W-:-:S06]  /*5b90*/  WARPGROUP.ARRIVE ;  /* 0x00000000000079c5 */ /* 0x000fcc0000000000 */
[----:B------:R-:W-:Y:S01]  /*5ba0*/  QGMMA.64x128x32.F32.E4M3.E4M3 R24, R172, gdesc[UR4], R24, gsb0 ;  /* 0x01e00004ac187df3 */ /* 0x000fe20008000818 */
[----:B------:R-:W-:Y:S01]  /*5bb0*/  UMOV UR6, UR4 ;  /* 0x0000000400067c82 */ /* 0x000fe20008000000 */
[----:B------:R-:W-:Y:S01]  /*5bc0*/  UMOV UR7, 0xc0000010 ;  /* 0xc000001000077882 */ /* 0x000fe20000000000 */
[----:B------:R-:W-:Y:S02]  /*5bd0*/  WARPGROUP.DEPBAR.LE gsb0, 0x0 ;  /* 0x00008000000079c5 */ /* 0x000fe40000010000 */
[----:B------:R-:W-:-:S07]  /*5be0*/  WARPGROUP.ARRIVE ;  /* 0x00000000000079c5 */ /* 0x000fce0000000000 */
[----:B------:R-:W-:Y:S03]  /*5bf0*/  QGMMA.64x128x32.F32.E4M3.E4M3 R24, R168, gdesc[UR4], R24, gsb0 ;  /* 0x01e00004a8187df3 */ /* 0x000fe60008000818 */
[----:B------:R-:W-:Y:S02]  /*5c00*/  WARPGROUP.DEPBAR.LE gsb0, 0x0 ;  /* 0x00008000000079c5 */ /* 0x000fe40000010000 */
[----:B------:R0:W-:Y:S06]  /*5c10*/  BAR.ARV R8, 0x100 ;  /* 0x000400080000751d */ /* 0x0001ec0000002000 */
[----:B------:R-:W-:Y:S05]  /*5c20*/  @!P0 BRA `(.L_x_7297) ;  /* 0x0000000000048947 */ /* 0x000fea0003800000 */
[----:B------:R-:W-:Y:S01]  /*5c30*/  BPT.TRAP 0x1 ;  /* 0x000000040000795c */ /* 0x000fe20000300000 */
.L_x_7297:
        /* <DEDUP_REMOVED lines=91> */
[----:B------:R-:W-:Y:S01]  /*61f0*/  FMUL.FTZ R94, R0, R95 ;  /* 0x0000005f005e7220 */ /* 0x000fe20000410000 */
[----:B------:R-:W-:-:S02]  /*6200*/  R2UR UR4, R3 ;  /* 0x00000000030472ca */ /* 0x000fc400000e0000 */
[----:B------:R-:W3:Y:S01]  /*6210*/  MUFU.TANH R164, R164 ;  /* 0x000000a400a47308 */ /* 0x000ee20000002400 */
[----:B-1----:R-:W-:-:S07]  /*6220*/  FMNMX.FTZ R9, R158, R9, !PT ;  /* 0x000000099e097209 */ /* 0x002fce0007810000 */
[----:B------:R-:W1:Y:S01]  /*6230*/  MUFU.TANH R162, R162 ;  /* 0x000000a200a27308 */ /* 0x000e620000002400 */
[----:B--2---:R-:W-:Y:S02]  /*6240*/  FMNMX.FTZ R15, R160, R15, !PT ;  /* 0x0000000fa00f7209 */ /* 0x004fe40007810000 */
[----:B------:R-:W-:-:S04]  /*6250*/  ULEA UR4, UR4, UR41, 0x3 ;  /* 0x0000002904047291 */ /* 0x000fc8000f8e183f */
[----:B------:R-:W-:Y:S01]  /*6260*/  UIADD3 UR4, UR4, 0x22840, URZ ;  /* 0x0002284004047890 */ /* 0x000fe2000fffe03f */
[----:B------:R-:W2:Y:S01]  /*6270*/  MUFU.TANH R168, R168 ;  /* 0x000000a800a87308 */ /* 0x000ea20000002400 */
[----:B---3--:R-:W-:Y:S02]  /*6280*/  FMNMX.FTZ R9, R164, R9, !PT ;  /* 0x00000009a4097209 */ /* 0x008fe40007810000 */
[----:B------:R-:W-:-:S05]  /*6290*/  UPRMT UR4, UR43, 0x654, UR4 ;  /* 0x000006542b047896 */ /* 0x000fca0008000004 */
[----:B------:R-:W3:Y:S01]  /*62a0*/  MUFU.TANH R166, R166 ;  /* 0x000000a600a67308 */ /* 0x000ee20000002400 */
[----:B-1----:R-:W-:-:S03]  /*62b0*/  FMNMX.FTZ R15, R162, R15, !PT ;  /* 0x0000000fa20f7209 */ /* 0x002fc60007810000 */
[----:B------:R-:W-:Y:S04]  /*62c0*/  SYNCS.ARRIVE.TRANS64.RED.A1T0 RZ, [UR4], RZ ;  /* 0x000000ffffff79a7 */ /* 0x000fe80008100404 */
        /* <DEDUP_REMOVED lines=55> */
[----:B--2---:R-:W-:Y:S01]  /*6640*/  FMNMX.FTZ R17, R126, R15, !PT ;  /* 0x0000000f7e117209 */ /* 0x004fe20007810000 */
[C---:B------:R-:W-:Y:S01]  /*6650*/  FMUL.FTZ R15, R0.reuse, R96 ;  /* 0x00000060000f7220 */ /* 0x040fe20000410000 */
[C---:B------:R-:W-:Y:S01]  /*6660*/  FMUL.FTZ R96, R0.reuse, R98 ;  /* 0x0000006200607220 */ /* 0x040fe20000410000 */
[----:B------:R-:W-:-:S04]  /*6670*/  FMUL.FTZ R98, R0, R99 ;  /* 0x0000006300627220 */ /* 0x000fc80000410000 */
        /* <DEDUP_REMOVED lines=33> */
[C---:B------:R-:W-:Y:S01]  /*6890*/  FMUL.FTZ R19, R0.reuse, R100 ;  /* 0x0000006400137220 */ /* 0x040fe20000410000 */
[C---:B------:R-:W-:Y:S01]  /*68a0*/  FMUL.FTZ R100, R0.reuse, R102 ;  /* 0x0000006600647220 */ /* 0x040fe20000410000 */
[----:B------:R-:W-:-:S04]  /*68b0*/  FMUL.FTZ R102, R0, R103 ;  /* 0x0000006700667220 */ /* 0x000fc80000410000 */
        /* <DEDUP_REMOVED lines=21> */
[----:B------:R-:W0:Y:S01]  /*6a10*/  MUFU.TANH R228, R228 ;  /* 0x000000e400e47308 */ /* 0x000e220000002400 */
[----:B--2---:R-:W-:-:S07]  /*6a20*/  FMNMX.FTZ R9, R226, R9, !PT ;  /* 0x00000009e2097209 */ /* 0x004fce0007810000 */
[----:B------:R-:W1:Y:S01]  /*6a30*/  MUFU.TANH R92, R92 ;  /* 0x0000005c005c7308 */ /* 0x000e620000002400 */
[----:B---3--:R-:W-:-:S07]  /*6a40*/  FMNMX.FTZ R23, R90, R23, !PT ;  /* 0x000000175a177209 */ /* 0x008fce0007810000 */
[----:B------:R-:W2:Y:S01]  /*6a50*/  MUFU.TANH R15, R15 ;  /* 0x0000000f000f7308 */ /* 0x000ea20000002400 */
[----:B0-----:R-:W-:Y:S02]  /*6a60*/  FMNMX.FTZ R8, R228, R9, !PT ;  /* 0x00000009e4087209 */ /* 0x001fe40007810000 */
[----:B------:R-:W0:Y:S05]  /*6a70*/  LDC R9, c[0x0][0x988] ;  /* 0x00026200ff097b82 */ /* 0x000e2a0000000800 */
        /* <DEDUP_REMOVED lines=15> */
[----:B--2---:R-:W-:-:S05]  /*6b70*/  FMNMX.FTZ R89, R21, R8, !PT ;  /* 0x0000000815597209 */ /* 0x004fca0007810000 */
[----:B------:R-:W2:Y:S01]  /*6b80*/  SHFL.BFLY PT, R8, R89, 0x2, 0x1f ;  /* 0x0c401f0059087f89 */ /* 0x000ea200000e0000 */
[----:B---3--:R-:W-:-:S04]  /*6b90*/  FMNMX.FTZ R23, R100, R23, !PT ;  /* 0x0000001764177209 */ /* 0x008fc80007810000 */
[----:B-1----:R-:W-:-:S05]  /*6ba0*/  FMNMX.FTZ R23, R102, R23, !PT ;  /* 0x0000001766177209 */ /* 0x002fca0007810000 */
[----:B------:R-:W1:Y:S01]  /*6bb0*/  SHFL.BFLY PT, R10, R23, 0x2, 0x1f ;  /* 0x0c401f00170a7f89 */ /* 0x000e6200000e0000 */
[----:B--2---:R-:W-:-:S05]  /*6bc0*/  FMNMX.FTZ R91, R89, R8, !PT ;  /* 0x00000008595b7209 */ /* 0x004fca0007810000 */
[----:B------:R-:W2:Y:S01]  /*6bd0*/  SHFL.BFLY PT, R8, R91, 0x1, 0x1f ;  /* 0x0c201f005b087f89 */ /* 0x000ea200000e0000 */
[----:B-1----:R-:W-:-:S05]  /*6be0*/  FMNMX.FTZ R93, R23, R10, !PT ;  /* 0x0000000a175d7209 */ /* 0x002fca0007810000 */
[----:B------:R-:W1:Y:S01]  /*6bf0*/  SHFL.BFLY PT, R10, R93, 0x1, 0x1f ;  /* 0x0c201f005d0a7f89 */ /* 0x000e6200000e0000 */
[----:B--2---:R-:W-:-:S05]  /*6c00*/  FMNMX.FTZ R8, R91, R8, !PT ;  /* 0x000000085b087209 */ /* 0x004fca0007810000 */
[C---:B0-----:R-:W-:Y:S01]  /*6c10*/  FFMA.FTZ R103, R8.reuse, R9, -8 ;  /* 0xc100000008677423 */ /* 0x041fe20000010009 */
[----:B------:R-:W-:-:S03]  /*6c20*/  FADD.FTZ R176, -R8, R11 ;  /* 0x0000000b08b07221 */ /* 0x000fc60000010100 */
[-CC-:B------:R-:W-:Y:S01]  /*6c30*/  FFMA.FTZ R105, R194, R9.reuse, -R103.reuse ;  /* 0x00000009c2697223 */ /* 0x180fe20000010867 */
[----:B------:R-:W-:-:S01]  /*6c40*/  FFMA.FTZ R194, R17, R9, -R103 ;  /* 0x0000000911c27223 */ /* 0x000fc20000010867 */
[-CC-:B------:R-:W-:Y:S01]  /*6c50*/  FFMA.FTZ R17, R19, R9.reuse, -R103.reuse ;  /* 0x0000000913117223 */ /* 0x180fe20000010867 */
[-C--:B------:R-:W-:Y:S01]  /*6c60*/  FMUL.FTZ R176, R176, R9.reuse ;  /* 0x00000009b0b07220 */ /* 0x080fe20000410000 */
[-CC-:B------:R-:W-:Y:S01]  /*6c70*/  FFMA.FTZ R23, R22, R9.reuse, -R103.reuse ;  /* 0x0000000916177223 */ /* 0x180fe20000010867 */
[----:B------:R-:W-:-:S01]  /*6c80*/  FFMA.FTZ R89, R158, R9, -R103 ;  /* 0x000000099e597223 */ /* 0x000fc20000010867 */
[-CC-:B------:R-:W-:Y:S01]  /*6c90*/  FFMA.FTZ R22, R164, R9.reuse, -R103.reuse ;  /* 0x00000009a4167223 */ /* 0x180fe20000010867 */
[----:B-1----:R-:W-:Y:S01]  /*6ca0*/  FMNMX.FTZ R10, R93, R10, !PT ;  /* 0x0000000a5d0a7209 */ /* 0x002fe20007810000 */
[-CC-:B------:R-:W-:Y:S01]  /*6cb0*/  FFMA.FTZ R91, R168, R9.reuse, -R103.reuse ;  /* 0x00000009a85b7223 */ /* 0x180fe20000010867 */
[----:B------:R-:W-:Y:S01]  /*6cc0*/  MUFU.EX2 R176, R176 ;  /* 0x000000b000b07308 */ /* 0x000fe20000000800 */
[----:B------:R-:W-:-:S01]  /*6cd0*/  FFMA.FTZ R93, R172, R9, -R103 ;  /* 0x00000009ac5d7223 */ /* 0x000fc20000010867 */
[----:B------:R-:W-:Y:S01]  /*6ce0*/  FFMA.FTZ R95, R178, R9, -R103 ;  /* 0x00000009b25f7223 */ /* 0x000fe20000010867 */
[----:B------:R-:W-:-:S01]  /*6cf0*/  FADD.FTZ R11, -R10, R13 ;  /* 0x0000000d0a0b7221 */ /* 0x000fc20000010100 */
[-C--:B------:R-:W-:Y:S01]  /*6d00*/  FFMA.FTZ R19, R10, R9.reuse, -8 ;  /* 0xc10000000a137423 */ /* 0x080fe20000010009 */
[----:B------:R-:W-:-:S01]  /*6d10*/  FFMA.FTZ R13, R12, R9, -R103 ;  /* 0x000000090c0d7223 */ /* 0x000fc20000010867 */
[-CC-:B------:R-:W-:Y:S01]  /*6d20*/  FFMA.FTZ R12, R14, R9.reuse, -R103.reuse ;  /* 0x000000090e0c7223 */ /* 0x180fe20000010867 */
[----:B------:R-:W-:-:S01]  /*6d30*/  FFMA.FTZ R14, R20, R9, -R103 ;  /* 0x00000009140e7223 */ /* 0x000fc20000010867 */
[-C--:B------:R-:W-:Y:S01]  /*6d40*/  FMUL.FTZ R11, R11, R9.reuse ;  /* 0x000000090b0b7220 */ /* 0x080fe20000410000 */
[----:B------:R-:W-:-:S01]  /*6d50*/  FFMA.FTZ R20, R156, R9, -R103 ;  /* 0x000000099c147223 */ /* 0x000fc20000010867 */
[-C--:B------:R-:W-:Y:S01]  /*6d60*/  FFMA.FTZ R16, R16, R9.reuse, -R19 ;  /* 0x0000000910107223 */ /* 0x080fe20000010813 */
[----:B------:R-:W-:-:S01]  /*6d70*/  FFMA.FTZ R156, R174, R9, -R103 ;  /* 0x00000009ae9c7223 */ /* 0x000fc20000010867 */
[-CC-:B------:R-:W-:Y:S01]  /*6d80*/  FFMA.FTZ R174, R196, R9.reuse, -R103.reuse ;  /* 0x00000009c4ae7223 */ /* 0x180fe20000010867 */
[----:B------:R-:W-:-:S01]  /*6d90*/  FFMA.FTZ R196, R21, R9, -R103 ;  /* 0x0000000915c47223 */ /* 0x000fc20000010867 */
[-CC-:B------:R-:W-:Y:S01]  /*6da0*/  FFMA.FTZ R21, R18, R9.reuse, -R19.reuse ;  /* 0x0000000912157223 */ /* 0x180fe20000010813 */
[----:B------:R-:W0:Y:S01]  /*6db0*/  MUFU.EX2 R13, R13 ;  /* 0x0000000d000d7308 */ /* 0x000e220000000800 */
[----:B------:R-:W-:-:S01]  /*6dc0*/  FFMA.FTZ R18, R152, R9, -R19 ;  /* 0x0000000998127223 */ /* 0x000fc20000010813 */
[-CC-:B------:R-:W-:Y:S01]  /*6dd0*/  FFMA.FTZ R158, R180, R9.reuse, -R103.reuse ;  /* 0x00000009b49e7223 */ /* 0x180fe20000010867 */
[----:B------:R-:W-:-:S01]  /*6de0*/  FFMA.FTZ R97, R182, R9, -R103 ;  /* 0x00000009b6617223 */ /* 0x000fc20000010867 */
[-CC-:B------:R-:W-:Y:S01]  /*6df0*/  FFMA.FTZ R164, R184, R9.reuse, -R103.reuse ;  /* 0x00000009b8a47223 */ /* 0x180fe20000010867 */
[----:B------:R-:W-:-:S01]  /*6e00*/  FFMA.FTZ R99, R186, R9, -R103 ;  /* 0x00000009ba637223 */ /* 0x000fc20000010867 */
[-CC-:B------:R-:W-:Y:S01]  /*6e10*/  FFMA.FTZ R168, R188, R9.reuse, -R103.reuse ;  /* 0x00000009bca87223 */ /* 0x180fe20000010867 */
[----:B------:R-:W-:-:S01]  /*6e20*/  FFMA.FTZ R101, R190, R9, -R103 ;  /* 0x00000009be657223 */ /* 0x000fc20000010867 */
[----:B------:R-:W-:Y:S01]  /*6e30*/  MUFU.EX2 R11, R11 ;  /* 0x0000000b000b7308 */ /* 0x000fe20000000800 */
[----:B------:R-:W-:-:S01]  /*6e40*/  FFMA.FTZ R172, R192, R9, -R103 ;  /* 0x00000009c0ac7223 */ /* 0x000fc20000010867 */
[-CC-:B------:R-:W-:Y:S01]  /*6e50*/  FFMA.FTZ R107, R198, R9.reuse, -R103.reuse ;  /* 0x00000009c66b7223 */ /* 0x180fe20000010867 */
[----:B------:R-:W-:-:S01]  /*6e60*/  FFMA.FTZ R178, R200, R9, -R103 ;  /* 0x00000009c8b27223 */ /* 0x000fc20000010867 */
[-CC-:B------:R-:W-:Y:S01]  /*6e70*/  FFMA.FTZ R109, R202, R9.reuse, -R103.reuse ;  /* 0x00000009ca6d7223 */ /* 0x180fe20000010867 */
[----:B------:R-:W-:-:S01]  /*6e80*/  FFMA.FTZ R180, R204, R9, -R103 ;  /* 0x00000009ccb47223 */ /* 0x000fc20000010867 */
[-CC-:B------:R-:W-:Y:S01]  /*6e90*/  FFMA.FTZ R111, R206, R9.reuse, -R103.reuse ;  /* 0x00000009ce6f7223 */ /* 0x180fe20000010867 */
[----:B------:R-:W-:-:S01]  /*6ea0*/  FFMA.FTZ R182, R208, R9, -R103 ;  /* 0x00000009d0b67223 */ /* 0x000fc20000010867 */
[----:B------:R-:W1:Y:S01]  /*6eb0*/  MUFU.EX2 R16, R16 ;  /* 0x0000001000107308 */ /* 0x000e620000000800 */
[----:B------:R-:W-:-:S01]  /*6ec0*/  FFMA.FTZ R113, R210, R9, -R103 ;  /* 0x00000009d2717223 */ /* 0x000fc20000010867 */
[-CC-:B------:R-:W-:Y:S01]  /*6ed0*/  FFMA.FTZ R184, R212, R9.reuse, -R103.reuse ;  /* 0x00000009d4b87223 */ /* 0x180fe20000010867 */
[----:B------:R-:W-:-:S01]  /*6ee0*/  FFMA.FTZ R115, R214, R9, -R103 ;  /* 0x00000009d6737223 */ /* 0x000fc20000010867 */
[-CC-:B------:R-:W-:Y:S01]  /*6ef0*/  FFMA.FTZ R186, R216, R9.reuse, -R103.reuse ;  /* 0x00000009d8ba7223 */ /* 0x180fe20000010867 */
[----:B------:R-:W-:-:S01]  /*6f00*/  FFMA.FTZ R117, R218, R9, -R103 ;  /* 0x00000009da757223 */ /* 0x000fc20000010867 */
[-CC-:B------:R-:W-:Y:S01]  /*6f10*/  FFMA.FTZ R188, R220, R9.reuse, -R103.reuse ;  /* 0x00000009dcbc7223 */ /* 0x180fe20000010867 */
[----:B------:R-:W-:-:S01]  /*6f20*/  FFMA.FTZ R119, R222, R9, -R103 ;  /* 0x00000009de777223 */ /* 0x000fc20000010867 */
[----:B------:R-:W2:Y:S01]  /*6f30*/  MUFU.EX2 R12, R12 ;  /* 0x0000000c000c7308 */ /* 0x000ea20000000800 */
[----:B------:R-:W-:-:S01]  /*6f40*/  FFMA.FTZ R190, R224, R9, -R103 ;  /* 0x00000009e0be7223 */ /* 0x000fc20000010867 */
[-CC-:B------:R-:W-:Y:S01]  /*6f50*/  FFMA.FTZ R121, R226, R9.reuse, -R103.reuse ;  /* 0x00000009e2797223 */ /* 0x180fe20000010867 */
[----:B------:R-:W-:-:S01]  /*6f60*/  FFMA.FTZ R192, R228, R9, -R103 ;  /* 0x00000009e4c07223 */ /* 0x000fc20000010867 */
[-C--:B------:R-:W-:Y:S01]  /*6f70*/  FFMA.FTZ R15, R15, R9.reuse, -R103 ;  /* 0x000000090f0f7223 */ /* 0x080fe20000010867 */
[----:B------:R-:W-:-:S01]  /*6f80*/  FFMA.FTZ R103, R154, R9, -R19 ;  /* 0x000000099a677223 */ /* 0x000fc20000010813 */
[-CC-:B------:R-:W-:Y:S01]  /*6f90*/  FFMA.FTZ R123, R160, R9.reuse, -R19.reuse ;  /* 0x00000009a07b7223 */ /* 0x180fe20000010813 */
[----:B------:R-:W-:-:S01]  /*6fa0*/  FFMA.FTZ R152, R162, R9, -R19 ;  /* 0x00000009a2987223 */ /* 0x000fc20000010813 */
[----:B------:R-:W3:Y:S01]  /*6fb0*/  MUFU.EX2 R21, R21 ;  /* 0x0000001500157308 */ /* 0x000ee20000000800 */
[----:B0-----:R-:W-:-:S01]  /*6fc0*/  FFMA.FTZ R7, R176, R7, R13 ;  /* 0x00000007b0077223 */ /* 0x001fc2000001000d */
[----:B-1----:R-:W-:Y:S01]  /*6fd0*/  FFMA.FTZ R6, R11, R6, R16 ;  /* 0x000000060b067223 */ /* 0x002fe20000010010 */
[----:B------:R-:W-:-:S01]  /*6fe0*/  FFMA.FTZ R125, R166, R9, -R19 ;  /* 0x00000009a67d7223 */ /* 0x000fc20000010813 */
[-CC-:B------:R-:W-:Y:S01]  /*6ff0*/  FFMA.FTZ R154, R170, R9.reuse, -R19.reuse ;  /* 0x00000009aa9a7223 */ /* 0x180fe20000010813 */
[----:B------:R-:W-:-:S01]  /*7000*/  FFMA.FTZ R135, R122, R9, -R19 ;  /* 0x000000097a877223 */ /* 0x000fc20000010813 */
[-CC-:B------:R-:W-:Y:S01]  /*7010*/  FFMA.FTZ R122, R124, R9.reuse, -R19.reuse ;  /* 0x000000097c7a7223 */ /* 0x180fe20000010813 */
[----:B------:R-:W-:-:S01]  /*7020*/  FFMA.FTZ R124, R128, R9, -R19 ;  /* 0x00000009807c7223 */ /* 0x000fc20000010813 */
[----:B------:R-:W0:Y:S01]  /*7030*/  MUFU.EX2 R14, R14 ;  /* 0x0000000e000e7308 */ /* 0x000e220000000800 */
[----:B--2---:R-:W-:-:S01]  /*7040*/  FADD.FTZ R7, R12, R7 ;  /* 0x000000070c077221 */ /* 0x004fc20000010000 */
[-CC-:B------:R-:W-:Y:S01]  /*7050*/  FFMA.FTZ R127, R136, R9.reuse, -R19.reuse ;  /* 0x00000009887f7223 */ /* 0x180fe20000010813 */
[----:B------:R-:W-:-:S01]  /*7060*/  FFMA.FTZ R136, R138, R9, -R19 ;  /* 0x000000098a887223 */ /* 0x000fc20000010813 */
[-CC-:B------:R-:W-:Y:S01]  /*7070*/  FFMA.FTZ R129, R140, R9.reuse, -R19.reuse ;  /* 0x000000098c817223 */ /* 0x180fe20000010813 */
[----:B------:R-:W-:-:S01]  /*7080*/  FFMA.FTZ R138, R142, R9, -R19 ;  /* 0x000000098e8a7223 */ /* 0x000fc20000010813 */
[-CC-:B------:R-:W-:Y:S01]  /*7090*/  FFMA.FTZ R131, R144, R9.reuse, -R19.reuse ;  /* 0x0000000990837223 */ /* 0x180fe20000010813 */
[----:B------:R-:W-:-:S01]  /*70a0*/  FFMA.FTZ R140, R146, R9, -R19 ;  /* 0x00000009928c7223 */ /* 0x000fc20000010813 */
[----:B------:R-:W1:Y:S01]  /*70b0*/  MUFU.EX2 R18, R18 ;  /* 0x0000001200127308 */ /* 0x000e620000000800 */
[----:B---3--:R-:W-:-:S01]  /*70c0*/  FADD.FTZ R143, R21, R6 ;  /* 0x00000006158f7221 */ /* 0x008fc20000010000 */
[-CC-:B------:R-:W-:Y:S01]  /*70d0*/  FFMA.FTZ R133, R148, R9.reuse, -R19.reuse ;  /* 0x0000000994857223 */ /* 0x180fe20000010813 */
[----:B------:R-:W-:-:S01]  /*70e0*/  FFMA.FTZ R142, R150, R9, -R19 ;  /* 0x00000009968e7223 */ /* 0x000fc20000010813 */
[-CC-:B------:R-:W-:Y:S01]  /*70f0*/  FFMA.FTZ R120, R120, R9.reuse, -R19.reuse ;  /* 0x0000000978787223 */ /* 0x180fe20000010813 */
[----:B------:R-:W-:-:S01]  /*7100*/  FFMA.FTZ R137, R126, R9, -R19 ;  /* 0x000000097e897223 */ /* 0x000fc20000010813 */
[-CC-:B------:R-:W-:Y:S01]  /*7110*/  FFMA.FTZ R139, R130, R9.reuse, -R19.reuse ;  /* 0x00000009828b7223 */ /* 0x180fe20000010813 */
[----:B------:R-:W-:-:S01]  /*7120*/  FFMA.FTZ R126, R132, R9, -R19 ;  /* 0x00000009847e7223 */ /* 0x000fc20000010813 */
[----:B------:R-:W2:Y:S01]  /*7130*/  MUFU.EX2 R23, R23 ;  /* 0x0000001700177308 */ /* 0x000ea20000000800 */
[----:B0-----:R-:W-:-:S01]  /*7140*/  FADD.FTZ R6, R14, R7 ;  /* 0x000000070e067221 */ /* 0x001fc20000010000 */
[-CC-:B------:R-:W-:Y:S01]  /*7150*/  FFMA.FTZ R141, R134, R9.reuse, -R19.reuse ;  /* 0x00000009868d7223 */ /* 0x180fe20000010813 */
[----:B------:R-:W-:-:S01]  /*7160*/  FFMA.FTZ R104, R104, R9, -R19 ;  /* 0x0000000968687223 */ /* 0x000fc20000010813 */
[-CC-:B------:R-:W-:Y:S01]  /*7170*/  FFMA.FTZ R151, R118, R9.reuse, -R19.reuse ;  /* 0x0000000976977223 */ /* 0x180fe20000010813 */
[----:B------:R-:W-:-:S01]  /*7180*/  FFMA.FTZ R88, R88, R9, -R19 ;  /* 0x0000000958587223 */ /* 0x000fc20000010813 */
[-CC-:B------:R-:W-:Y:S01]  /*7190*/  FFMA.FTZ R92, R92, R9.reuse, -R19.reuse ;  /* 0x000000095c5c7223 */ /* 0x180fe20000010813 */
[----:B------:R-:W-:-:S01]  /*71a0*/  FFMA.FTZ R94, R94, R9, -R19 ;  /* 0x000000095e5e7223 */ /* 0x000fc20000010813 */
[----:B------:R-:W0:Y:S01]  /*71b0*/  MUFU.EX2 R103, R103 ;  /* 0x0000006700677308 */ /* 0x000e220000000800 */
[----:B-1----:R-:W-:-:S01]  /*71c0*/  FADD.FTZ R128, R18, R143 ;  /* 0x0000008f12807221 */ /* 0x002fc20000010000 */
[-CC-:B------:R-:W-:Y:S01]  /*71d0*/  FFMA.FTZ R143, R106, R9.reuse, -R19.reuse ;  /* 0x000000096a8f7223 */ /* 0x180fe20000010813 */
[----:B------:R-:W-:-:S01]  /*71e0*/  FFMA.FTZ R96, R96, R9, -R19 ;  /* 0x0000000960607223 */ /* 0x000fc20000010813 */
[-CC-:B------:R-:W-:Y:S01]  /*71f0*/  FFMA.FTZ R98, R98, R9.reuse, -R19.reuse ;  /* 0x0000000962627223 */ /* 0x180fe20000010813 */
[----:B------:R-:W-:-:S03]  /*7200*/  FFMA.FTZ R100, R100, R9, -R19 ;  /* 0x0000000964647223 */ /* 0x000fc60000010813 */
        /* <DEDUP_REMOVED lines=18> */
[----:B------:R-:W-:-:S06]  /*7330*/  FFMA.FTZ R106, R108, R9, -R19 ;  /* 0x000000096c6a7223 */ /* 0x000fcc0000010813 */
        /* <DEDUP_REMOVED lines=10> */
[----:B------:R-:W-:-:S06]  /*73e0*/  FFMA.FTZ R145, R110, R9, -R19 ;  /* 0x000000096e917223 */ /* 0x000fcc0000010813 */
[----:B------:R-:W0:Y:S01]  /*73f0*/  MUFU.EX2 R158, R158 ;  /* 0x0000009e009e7308 */ /* 0x000e220000000800 */
[----:B-1----:R-:W-:-:S07]  /*7400*/  FADD.FTZ R7, R95, R6 ;  /* 0x000000065f077221 */ /* 0x002fce0000010000 */
[----:B------:R-:W1:Y:S01]  /*7410*/  MUFU.EX2 R138, R138 ;  /* 0x0000008a008a7308 */ /* 0x000e620000000800 */
[----:B--2---:R-:W-:-:S01]  /*7420*/  FADD.FTZ R147, R129, R108 ;  /* 0x0000006c81937221 */ /* 0x004fc20000010000 */
[----:B------:R-:W-:-:S06]  /*7430*/  FFMA.FTZ R108, R112, R9, -R19 ;  /* 0x00000009706c7223 */ /* 0x000fcc0000010813 */
        /* <DEDUP_REMOVED lines=44> */
[-CC-:B------:R-:W-:Y:S01]  /*7700*/  FFMA.FTZ R149, R90, R9.reuse, -R19.reuse ;  /* 0x000000095a957223 */ /* 0x180fe20000010813 */
[----:B------:R-:W-:-:S05]  /*7710*/  FFMA.FTZ R19, R102, R9, -R19 ;  /* 0x0000000966137223 */ /* 0x000fca0000010813 */
        /* <DEDUP_REMOVED lines=74> */
.L_x_7298:
        /* <DEDUP_REMOVED lines=15> */
[----:B------:R-:W-:Y:S01]  /*7cb0*/  F2FP.SATFINITE.E4M3.F32.PACK_AB_MERGE_C R99, R164, R97, R99 ;  /* 0x00000061a463723e */ /* 0x000fe20004807063 */
[-C--:B------:R-:W-:Y:S01]  /*7cc0*/  FMUL.FTZ R28, R28, R176.reuse ;  /* 0x000000b01c1c7220 */ /* 0x080fe20000410000 */
[----:B------:R-:W-:Y:S01]  /*7cd0*/  F2FP.SATFINITE.E4M3.F32.PACK_AB_MERGE_C R105, R172, R101, R105 ;  /* 0x00000065ac69723e */ /* 0x000fe20004807069 */
[----:B------:R-:W-:Y:S01]  /*7ce0*/  FMUL.FTZ R29, R29, R176 ;  /* 0x000000b01d1d7220 */ /* 0x000fe20000410000 */
        /* <DEDUP_REMOVED lines=28> */
[----:B------:R-:W-:Y:S01]  /*7eb0*/  F2FP.SATFINITE.E4M3.F32.PACK_AB_MERGE_C R22, R89, R20, R22 ;  /* 0x000000145916723e */ /* 0x000fe20004807016 */
[-C--:B------:R-:W-:Y:S01]  /*7ec0*/  FMUL.FTZ R57, R57, R176.reuse ;  /* 0x000000b039397220 */ /* 0x080fe20000410000 */
[----:B------:R-:W-:Y:S01]  /*7ed0*/  R2UR UR45, R3 ;  /* 0x00000000032d72ca */ /* 0x000fe200000e0000 */
        /* <DEDUP_REMOVED lines=67> */
[----:B------:R-:W-:Y:S01]  /*8310*/  MOV R186, R22 ;  /* 0x0000001600ba7202 */ /* 0x000fe20000000f00 */
[----:B------:R-:W-:Y:S06]  /*8320*/  @P1 BRA `(.L_x_7299) ;  /* 0xffffffcc00201947 */ /* 0x000fec000383ffff */
.L_x_7288:
[----:B------:R-:W-:Y:S06]  /*8330*/  BAR.ARV 0x8, 0x180 ;  /* 0x0206000000007b1d */ /* 0x000fec0000002000 */
[----:B------:R-:W-:Y:S05]  /*8340*/  @!P0 BRA `(.L_x_7300) ;  /* 0x0000000000048947 */ /* 0x000fea0003800000 */
[----:B------:R-:W-:Y:S01]  /*8350*/  BPT.TRAP 0x1 ;  /* 0x000000040000795c */ /* 0x000fe20000300000 */
.L_x_7300:
[----:B------:R-:W-:Y:S01]  /*8360*/  R2UR UR9, R3 ;  /* 0x00000000030972ca */ /* 0x000fe200000e0000 */
[----:B------:R-:W-:-:S05]  /*8370*/  IMAD.U32 R0, RZ, RZ, UR50 ;  /* 0x00000032ff007e24 */ /* 0x000fca000f8e00ff */
[----:B------:R-:W-:-:S07]  /*8380*/  SHF.L.U32 R0, R0, 0x1f, RZ ;  /* 0x0000001f00007819 */ /* 0x000fce00000006ff */
[----:B------:R-:W-:-:S09]  /*8390*/  ULEA UR9, UR9, UR41, 0x3 ;  /* 0x0000002909097291 */ /* 0x000fd2000f8e183f */
[----:B------:R0:W1:Y:S01]  /*83a0*/  SYNCS.PHASECHK.TRANS64.TRYWAIT P1, [UR9+0x22850], R0 ;  /* 0x02285000ff0075a7 */ /* 0x0000620008020149 */
[----:B------:R-:W-:Y:S05]  /*83b0*/  @!P0 BRA `(.L_x_7301) ;  /* 0x0000000000048947 */ /* 0x000fea0003800000 */
[----:B------:R-:W-:Y:S01]  /*83c0*/  BPT.TRAP 0x1 ;  /* 0x000000040000795c */ /* 0x000fe20000300000 */
.L_x_7301:
[----:B-1----:R-:W-:Y:S05]  /*83d0*/  @P1 BRA `(.L_x_7302) ;  /* 0x0000000000081947 */ /* 0x002fea0003800000 */
[----:B------:R-:W1:Y:S02]  /*83e0*/  SYNCS.PHASECHK.TRANS64.TRYWAIT P1, [UR9+0x22850], R0 ;  /* 0x02285000ff0075a7 */ /* 0x000e640008020149 */
[----:B-1----:R-:W-:Y:S05]  /*83f0*/  @!P1 BRA `(.L_x_7303) ;  /* 0x0000008000309947 */ /* 0x002fea0003800000 */
.L_x_7302:
        /* <DEDUP_REMOVED lines=15> */
[----:B------:R-:W-:Y:S01]  /*84f0*/  QGMMA.64x128x32.F32.E4M3.E4M3 R24, R184, gdesc[UR4], R24, gsb0 ;  /* 0x01e00004b8187df3 */ /* 0x000fe20008000818 */
[----:B------:R-:W-:Y:S01]  /*8500*/  UMOV UR7, 0xc0000010 ;  /* 0xc000001000077882 */ /* 0x000fe20000000000 */
[----:B------:R-:W-:Y:S01]  /*8510*/  UMOV UR6, UR4 ;  /* 0x0000000400067c82 */ /* 0x000fe20008000000 */
[----:B------:R-:W-:Y:S02]  /*8520*/  @UP0 ULDC.64 UR12, c[0x0][0x9c8] ;  /* 0x00027200000c0ab9 */ /* 0x000fe40000000a00 */
[----:B------:R-:W-:Y:S01]  /*8530*/  @UP0 UIMAD.WIDE.U32 UR4, UR37, UR12, URZ ;  /* 0x0000000c250402a5 */ /* 0x000fe2000f8e003f */
[----:B------:R-:W-:Y:S02]  /*8540*/  WARPGROUP.DEPBAR.LE gsb0, 0x0 ;  /* 0x00008000000079c5 */ /* 0x000fe40000010000 */
[----:B------:R-:W-:-:S06]  /*8550*/  WARPGROUP.ARRIVE ;  /* 0x00000000000079c5 */ /* 0x000fcc0000000000 */
[----:B------:R-:W-:Y:S01]  /*8560*/  QGMMA.64x128x32.F32.E4M3.E4M3 R24, R180, gdesc[UR4], R24, gsb0 ;  /* 0x01e00004b4187df3 */ /* 0x000fe20008000818 */
        /* <DEDUP_REMOVED lines=11> */
[----:B------:R-:W-:Y:S01]  /*8620*/  UIADD3 UR4, UR8, 0x200, URZ ;  /* 0x0000020008047890 */ /* 0x000fe2000fffe03f */
[----:B------:R-:W-:-:S03]  /*8630*/  MOV R2, UR6 ;  /* 0x0000000600027c02 */ /* 0x000fc60008000f00 */
[----:B------:R-:W-:Y:S01]  /*8640*/  IMAD.U32 R3, RZ, RZ, UR7 ;  /* 0x00000007ff037e24 */ /* 0x000fe2000f8e00ff */
[----:B------:R-:W-:Y:S02]  /*8650*/  UMOV UR7, 0xc0000010 ;  /* 0xc000001000077882 */ /* 0x000fe40000000000 */
[----:B------:R-:W-:Y:S02]  /*8660*/  UMOV UR6, UR4 ;  /* 0x0000000400067c82 */ /* 0x000fe40008000000 */
[----:B------:R2:W3:Y:S01]  /*8670*/  @P1 LDG.E R4, desc[UR48][R2.64] ;  /* 0x0000003002041981 */ /* 0x0004e2000c1e1900 */
[----:B------:R-:W-:Y:S01]  /*8680*/  UIADD3 UR4, UR8, 0x300, URZ ;  /* 0x0000030008047890 */ /* 0x000fe2000fffe03f */
[----:B------:R-:W-:Y:S02]  /*8690*/  WARPGROUP.DEPBAR.LE gsb0, 0x0 ;  /* 0x00008000000079c5 */ /* 0x000fe40000010000 */
[----:B------:R-:W-:-:S06]  /*86a0*/  WARPGROUP.ARRIVE ;  /* 0x00000000000079c5 */ /* 0x000fcc0000000000 */
[----:B------:R-:W-:Y:S01]  /*86b0*/  QGMMA.64x128x32.F32.E4M3.E4M3 R24, R176, gdesc[UR4], R24, gsb0 ;  /* 0x01e00004b0187df3 */ /* 0x000fe20008000818 */
[----:B------:R-:W-:Y:S01]  /*86c0*/  UMOV UR6, UR4 ;  /* 0x0000000400067c82 */ /* 0x000fe20008000000 */
[----:B------:R-:W-:Y:S01]  /*86d0*/  UMOV UR7, 0xc0000010 ;  /* 0xc000001000077882 */ /* 0x000fe20000000000 */
[----:B------:R-:W-:Y:S01]  /*86e0*/  UIADD3 UR8, UR8, 0x400, URZ ;  /* 0x0000040008087890 */ /* 0x000fe2000fffe03f */
[----:B01----:R-:W0:Y:S04]  /*86f0*/  SHFL.BFLY PT, R0, R7, 0x2, 0x1f ;  /* 0x0c401f0007007f89 */ /* 0x003e2800000e0000 */
[----:B------:R-:W1:Y:S01]  /*8700*/  SHFL.BFLY PT, R5, R6, 0x2, 0x1f ;  /* 0x0c401f0006057f89 */ /* 0x000e6200000e0000 */
[----:B------:R-:W-:Y:S02]  /*8710*/  WARPGROUP.DEPBAR.LE gsb0, 0x0 ;  /* 0x00008000000079c5 */ /* 0x000fe40000010000 */
[----:B------:R-:W-:-:S06]  /*8720*/  WARPGROUP.ARRIVE ;  /* 0x00000000000079c5 */ /* 0x000fcc0000000000 */
[----:B------:R-:W-:Y:S01]  /*8730*/  QGMMA.64x128x32.F32.E4M3.E4M3 R24, R172, gdesc[UR4], R24, gsb0 ;  /* 0x01e00004ac187df3 */ /* 0x000fe20008000818 */
[----:B------:R-:W-:Y:S01]  /*8740*/  UMOV UR6, UR8 ;  /* 0x0000000800067c82 */ /* 0x000fe20008000000 */
[----:B------:R-:W-:Y:S01]  /*8750*/  UMOV UR7, 0xc0000010 ;  /* 0xc000001000077882 */ /* 0x000fe20000000000 */
[----:B0-----:R-:W-:Y:S01]  /*8760*/  FADD.FTZ R0, R0, R7 ;  /* 0x0000000700007221 */ /* 0x001fe20000010000 */
[----:B-1----:R-:W-:-:S04]  /*8770*/  FADD.FTZ R5, R5, R6 ;  /* 0x0000000605057221 */ /* 0x002fc80000010000 */
[----:B--2---:R-:W0:Y:S04]  /*8780*/  SHFL.BFLY PT, R3, R0, 0x1, 0x1f ;  /* 0x0c201f0000037f89 */ /* 0x004e2800000e0000 */
[----:B------:R-:W1:Y:S01]  /*8790*/  SHFL.BFLY PT, R2, R5, 0x1, 0x1f ;  /* 0x0c201f0005027f89 */ /* 0x000e6200000e0000 */
        /* <DEDUP_REMOVED lines=10> */
[----:B------:R-:W-:Y:S01]  /*8840*/  IMAD.MOV.U32 R11, RZ, RZ, RZ ;  /* 0x000000ffff0b7224 */ /* 0x000fe200078e00ff */
[----:B------:R-:W-:Y:S02]  /*8850*/  WARPGROUP.DEPBAR.LE gsb0, 0x0 ;  /* 0x00008000000079c5 */ /* 0x000fe40000010000 */
[----:B------:R-:W-:-:S06]  /*8860*/  WARPGROUP.ARRIVE ;  /* 0x00000000000079c5 */ /* 0x000fcc0000000000 */
[----:B------:R-:W-:Y:S01]  /*8870*/  QGMMA.64x128x32.F32.E4M3.E4M3 R24, R168, gdesc[UR4], R24, gsb0 ;  /* 0x01e00004a8187df3 */ /* 0x000fe20008000818 */
[----:B------:R-:W0:Y:S08]  /*8880*/  @P2 MUFU.LG2 R2, R14 ;  /* 0x0000000e00022308 */ /* 0x000e300000000c00 */
[----:B------:R-:W1:Y:S08]  /*8890*/  @P3 MUFU.LG2 R6, R6 ;  /* 0x0000000600063308 */ /* 0x000e700000000c00 */
[----:B------:R-:W2:Y:S01]  /*88a0*/  @P1 MUFU.RCP R11, R13 ;  /* 0x0000000d000b1308 */ /* 0x000ea20000001000 */
[C---:B------:R-:W-:Y:S01]  /*88b0*/  @P2 FMUL.FTZ R5, R9.reuse, 0.69314718246459960938 ;  /* 0x3f31721809052820 */ /* 0x040fe20000410000 */
[----:B0-----:R-:W-:Y:S01]  /*88c0*/  @P2 FMUL.FTZ R2, R2, 0.69314718246459960938 ;  /* 0x3f31721802022820 */ /* 0x001fe20000410000 */
[----:B------:R-:W-:Y:S01]  /*88d0*/  @P3 FMUL.FTZ R16, R9, 0.69314718246459960938 ;  /* 0x3f31721809103820 */ /* 0x000fe20000410000 */
[----:B------:R-:W-:Y:S01]  /*88e0*/  IMAD.MOV.U32 R0, RZ, RZ, -0x800000 ;  /* 0xff800000ff007424 */ /* 0x000fe200078e00ff */
[----:B------:R-:W-:Y:S01]  /*88f0*/  MOV R3, 0xff800000 ;  /* 0xff80000000037802 */ /* 0x000fe20000000f00 */
[----:B------:R-:W-:Y:S01]  /*8900*/  @P2 FFMA.FTZ R0, R5, R8, R2 ;  /* 0x0000000805002223 */ /* 0x000fe20000010002 */
[----:B-1----:R-:W-:Y:S01]  /*8910*/  @P3 FMUL.FTZ R9, R6, 0.69314718246459960938 ;  /* 0x3f31721806093820 */ /* 0x002fe20000410000 */
[----:B---3--:R-:W-:-:S03]  /*8920*/  FMUL.FTZ R2, R7, R4 ;  /* 0x0000000407027220 */ /* 0x008fc60000410000 */
[----:B------:R-:W-:Y:S01]  /*8930*/  @P3 FFMA.FTZ R3, R16, R10, R9 ;  /* 0x0000000a10033223 */ /* 0x000fe20000010009 */
[----:B--2---:R-:W-:Y:S01]  /*8940*/  FMUL.FTZ R4, R11, R4 ;  /* 0x000000040b047220 */ /* 0x004fe20000410000 */
[----:B------:R-:W-:Y:S02]  /*8950*/  WARPGROUP.DEPBAR.LE gsb0, 0x0 ;  /* 0x00008000000079c5 */ /* 0x000fe40000010000 */
[----:B------:R-:W-:Y:S05]  /*8960*/  @!P0 BRA `(.L_x_7304) ;  /* 0x0000000000048947 */ /* 0x000fea0003800000 */
[----:B------:R-:W-:Y:S01]  /*8970*/  BPT.TRAP 0x1 ;  /* 0x000000040000795c */ /* 0x000fe20000300000 */
.L_x_7304:
        /* <DEDUP_REMOVED lines=68> */
.L_x_7280:
        /* <DEDUP_REMOVED lines=10> */
[----:B------:R-:W-:-:S06]  /*8e60*/  IMAD.X R5, RZ, RZ, UR5, P0 ;  /* 0x00000005ff057e24 */ /* 0x000fcc00080e06ff */
        /* <DEDUP_REMOVED lines=9> */
[----:B------:R-:W-:Y:S01]  /*8f00*/  IMAD.U32 R32, RZ, RZ, UR4 ;  /* 0x00000004ff207e24 */ /* 0x000fe2000f8e00ff */
[----:B0-----:R-:W-:Y:S01]  /*8f10*/  SHF.R.S32.HI R4, RZ, 0x1f, R25 ;  /* 0x0000001fff047819 */ /* 0x001fe20000011419 */
[----:B------:R-:W-:Y:S01]  /*8f20*/  UIMAD UR9, UR42, UR9, UR6 ;  /* 0x000000092a0972a4 */ /* 0x000fe2000f8e0206 */
[----:B------:R-:W-:Y:S01]  /*8f30*/  SEL R119, R9, R6, P0 ;  /* 0x0000000609777207 */ /* 0x000fe20000000000 */
[----:B------:R-:W0:Y:S01]  /*8f40*/  S2UR UR4, SR_CTAID.Y ;  /* 0x00000000000479c3 */ /* 0x000e220000002600 */
[----:B------:R-:W-:Y:S01]  /*8f50*/  LEA.HI R2, R4, R25, RZ, 0x7 ;  /* 0x0000001904027211 */ /* 0x000fe200078f38ff */
[----:B------:R-:W-:Y:S01]  /*8f60*/  UIADD3 UR9, UR5, UR9, URZ ;  /* 0x0000000905097290 */ /* 0x000fe2000fffe03f */
[----:B------:R-:W-:Y:S01]  /*8f70*/  SEL R104, R36, R11, P0 ;  /* 0x0000000b24687207 */ /* 0x000fe20000000000 */
[----:B------:R-:W-:Y:S01]  /*8f80*/  UIMAD.WIDE.U32 UR6, UR42, UR10, URZ ;  /* 0x0000000a2a0672a5 */ /* 0x000fe2000f8e003f */
[----:B------:R-:W-:Y:S01]  /*8f90*/  LOP3.LUT R6, R2, 0xffffff80, RZ, 0xc0, !PT ;  /* 0xffffff8002067812 */ /* 0x000fe200078ec0ff */
[----:B------:R-:W-:Y:S01]  /*8fa0*/  UIMAD UR8, UR42, UR11, UR8 ;  /* 0x0000000b2a0872a4 */ /* 0x000fe2000f8e0208 */
[----:B------:R-:W-:-:S02]  /*8fb0*/  SEL R115, R11, R36, P0 ;  /* 0x000000240b737207 */ /* 0x000fc40000000000 */
[----:B------:R-:W-:Y:S01]  /*8fc0*/  SEL R16, R10, R33, P0 ;  /* 0x000000210a107207 */ /* 0x000fe20000000000 */
[----:B------:R-:W-:Y:S01]  /*8fd0*/  IMAD.IADD R64, R25, 0x1, -R6 ;  /* 0x0000000119407824 */ /* 0x000fe200078e0a06 */
[----:B------:R-:W-:Y:S01]  /*8fe0*/  SEL R113, R33, R10, P0 ;  /* 0x0000000a21717207 */ /* 0x000fe20000000000 */
[----:B------:R-:W-:Y:S01]  /*8ff0*/  UIADD3 UR8, UR7, UR8, URZ ;  /* 0x0000000807087290 */ /* 0x000fe2000fffe03f */
[----:B------:R-:W-:Y:S01]  /*9000*/  LEA.HI R4, R4, R25, RZ, 0x2 ;  /* 0x0000001904047211 */ /* 0x000fe200078f10ff */
[----:B------:R-:W-:Y:S01]  /*9010*/  IMAD.U32 R45, RZ, RZ, UR7 ;  /* 0x00000007ff2d7e24 */ /* 0x000fe2000f8e00ff */
[----:B------:R-:W-:Y:S02]  /*9020*/  SHF.R.S32.HI R11, RZ, 0x1f, R64 ;  /* 0x0000001fff0b7819 */ /* 0x000fe40000011440 */
[----:B------:R-:W-:Y:S01]  /*9030*/  SEL R100, R12, R41, P0 ;  /* 0x000000290c647207 */ /* 0x000fe20000000000 */
[----:B------:R-:W-:Y:S01]  /*9040*/  IMAD.U32 R45, RZ, RZ, UR8 ;  /* 0x00000008ff2d7e24 */ /* 0x000fe2000f8e00ff */
[----:B------:R-:W-:-:S02]  /*9050*/  LEA.HI R10, R11, R64, RZ, 0x2 ;  /* 0x000000400b0a7211 */ /* 0x000fc400078f10ff */
[----:B------:R-:W-:Y:S02]  /*9060*/  SEL R109, R41, R12, P0 ;  /* 0x0000000c296d7207 */ /* 0x000fe40000000000 */
[----:B------:R-:W-:Y:S02]  /*9070*/  SEL R48, R26, R27, P0 ;  /* 0x0000001b1a307207 */ /* 0x000fe40000000000 */
[----:B------:R-:W-:Y:S02]  /*9080*/  SEL R89, R27, R26, P0 ;  /* 0x0000001a1b597207 */ /* 0x000fe40000000000 */
[----:B------:R-:W-:Y:S02]  /*9090*/  SEL R26, R74, R75, P0 ;  /* 0x0000004b4a1a7207 */ /* 0x000fe40000000000 */
[----:B------:R-:W-:Y:S02]  /*90a0*/  SEL R41, R75, R74, P0 ;  /* 0x0000004a4b297207 */ /* 0x000fe40000000000 */
[----:B------:R-:W-:Y:S01]  /*90b0*/  SEL R106, R7, R8, P0 ;  /* 0x00000008076a7207 */ /* 0x000fe20000000000 */
[----:B------:R-:W1:Y:S01]  /*90c0*/  S2R R74, SR_CTAID.X ;  /* 0x00000000004a7919 */ /* 0x000e620000002500 */
[----:B------:R-:W-:-:S02]  /*90d0*/  SEL R117, R8, R7, P0 ;  /* 0x0000000708757207 */ /* 0x000fc40000000000 */
[----:B------:R-:W-:Y:S02]  /*90e0*/  LOP3.LUT R6, R4, 0xfffffffc, RZ, 0xc0, !PT ;  /* 0xfffffffc04067812 */ /* 0x000fe400078ec0ff */
[--C-:B------:R-:W-:Y:S02]  /*90f0*/  SHF.R.S32.HI R4, RZ, 0x2, R10.reuse ;  /* 0x00000002ff047819 */ /* 0x100fe4000001140a */
[----:B------:R-:W-:Y:S02]  /*9100*/  SHF.R.S32.HI R7, RZ, 0x1f, R10 ;  /* 0x0000001fff077819 */ /* 0x000fe4000001140a */
[----:B------:R-:W-:Y:S02]  /*9110*/  SHF.R.S32.HI R9, RZ, 0x7, R2 ;  /* 0x00000007ff097819 */ /* 0x000fe40000011402 */
[----:B------:R-:W-:Y:S02]  /*9120*/  LEA.HI R7, R7, R4, RZ, 0x3 ;  /* 0x0000000407077211 */ /* 0x000fe400078f18ff */
[----:B------:R-:W-:-:S02]  /*9130*/  SEL R98, R52, R15, P0 ;  /* 0x0000000f34627207 */ /* 0x000fc40000000000 */
[----:B------:R-:W-:Y:S02]  /*9140*/  SEL R107, R15, R52, P0 ;  /* 0x000000340f6b7207 */ /* 0x000fe40000000000 */
[----:B------:R-:W-:Y:S02]  /*9150*/  SEL R72, R24, R81, P0 ;  /* 0x0000005118487207 */ /* 0x000fe40000000000 */
[----:B------:R-:W-:Y:S02]  /*9160*/  SEL R93, R81, R24, P0 ;  /* 0x00000018515d7207 */ /* 0x000fe40000000000 */
[----:B------:R-:W-:Y:S02]  /*9170*/  SEL R102, R44, R13, P0 ;  /* 0x0000000d2c667207 */ /* 0x000fe40000000000 */
[----:B------:R-:W-:Y:S01]  /*9180*/  SEL R111, R13, R44, P0 ;  /* 0x0000002c0d6f7207 */ /* 0x000fe20000000000 */
[----:B------:R-:W-:Y:S01]  /*9190*/  IMAD.U32 R44, RZ, RZ, UR6 ;  /* 0x00000006ff2c7e24 */ /* 0x000fe2000f8e00ff */
[----:B------:R-:W-:Y:S01]  /*91a0*/  SEL R52, R34, R35, P0 ;  /* 0x0000002322347207 */ /* 0x000fe20000000000 */
[----:B------:R-:W-:Y:S01]  /*91b0*/  ULDC.64 UR6, c[0x0][0xb48] ;  /* 0x0002d20000067ab9 */ /* 0x000fe20000000a00 */
[----:B------:R-:W-:-:S02]  /*91c0*/  SEL R81, R35, R34, P0 ;  /* 0x0000002223517207 */ /* 0x000fc40000000000 */
[----:B------:R-:W-:Y:S02]  /*91d0*/  LEA.HI R2, R2, R9, RZ, 0x1 ;  /* 0x0000000902027211 */ /* 0x000fe400078f08ff */
[----:B------:R-:W-:Y:S02]  /*91e0*/  LOP3.LUT R7, R7, 0xfffffff8, RZ, 0xc0, !PT ;  /* 0xfffffff807077812 */ /* 0x000fe400078ec0ff */
[----:B------:R-:W-:Y:S02]  /*91f0*/  SEL R34, R86, R87, P0 ;  /* 0x0000005756227207 */ /* 0x000fe40000000000 */
[----:B------:R-:W-:Y:S01]  /*9200*/  SEL R13, R87, R86, P0 ;  /* 0x00000056570d7207 */ /* 0x000fe20000000000 */
[----:B------:R-:W-:Y:S01]  /*9210*/  IMAD.IADD R7, R4, 0x1, -R7 ;  /* 0x0000000104077824 */ /* 0x000fe200078e0a07 */
[----:B------:R-:W-:Y:S01]  /*9220*/  IADD3 R8, R25, -R6, RZ ;  /* 0x8000000619087210 */ /* 0x000fe20007ffe0ff */
[----:B------:R-:W3:Y:S01]  /*9230*/  LDC R87, c[0x0][0xbe8] ;  /* 0x0002fa00ff577b82 */ /* 0x000ee20000000800 */
[----:B------:R-:W-:-:S02]  /*9240*/  LEA.HI R6, R11, R64, RZ, 0x5 ;  /* 0x000000400b067211 */ /* 0x000fc400078f28ff */
[----:B------:R-:W-:Y:S02]  /*9250*/  LOP3.LUT R2, R2, 0x3fffffe, RZ, 0xc0, !PT ;  /* 0x03fffffe02027812 */ /* 0x000fe400078ec0ff */
[----:B------:R-:W-:Y:S02]  /*9260*/  SHF.R.S32.HI R6, RZ, 0x5, R6 ;  /* 0x00000005ff067819 */ /* 0x000fe40000011406 */
[----:B------:R-:W-:Y:S01]  /*9270*/  LEA.HI R4, R8, R8, RZ, 0x1 ;  /* 0x0000000808047211 */ /* 0x000fe200078f08ff */
[----:B------:R-:W-:Y:S01]  /*9280*/  IMAD.IADD R2, R9, 0x1, -R2 ;  /* 0x0000000109027824 */ /* 0x000fe200078e0a02 */
[----:B------:R-:W-:Y:S01]  /*9290*/  SEL R96, R14, R49, P0 ;  /* 0x000000310e607207 */ /* 0x000fe20000000000 */
[----:B------:R-:W-:Y:S01]  /*92a0*/  IMAD R7, R6, 0x10, R7 ;  /* 0x0000001006077824 */ /* 0x000fe200078e0207 */
[----:B------:R-:W-:Y:S02]  /*92b0*/  LOP3.LUT R9, R4, 0x1ffffffe, RZ, 0xc0, !PT ;  /* 0x1ffffffe04097812 */ /* 0x000fe400078ec0ff */
[----:B------:R-:W-:Y:S01]  /*92c0*/  SEL R105, R49, R14, P0 ;  /* 0x0000000e31697207 */ /* 0x000fe20000000000 */
[----:B------:R-:W-:Y:S01]  /*92d0*/  IMAD R2, R2, 0x40, R7 ;  /* 0x0000004002027824 */ /* 0x000fe200078e0207 */
[----:B------:R-:W-:-:S02]  /*92e0*/  SEL R14, R30, R31, P0 ;  /* 0x0000001f1e0e7207 */ /* 0x000fc40000000000 */
[----:B------:R-:W-:Y:S02]  /*92f0*/  IADD3 R9, R8, -R9, RZ ;  /* 0x8000000908097210 */ /* 0x000fe40007ffe0ff */
[----:B------:R-:W-:Y:S02]  /*9300*/  SEL R92, R17, R18, P0 ;  /* 0x00000012115c7207 */ /* 0x000fe40000000000 */
[----:B------:R-:W-:Y:S01]  /*9310*/  SEL R101, R18, R17, P0 ;  /* 0x0000001112657207 */ /* 0x000fe20000000000 */
[----:B------:R-:W-:Y:S01]  /*9320*/  IMAD R9, R9, 0x8, R2 ;  /* 0x0000000809097824 */ /* 0x000fe200078e0202 */
[----:B------:R-:W-:Y:S02]  /*9330*/  SEL R18, R38, R39, P0 ;  /* 0x0000002726127207 */ /* 0x000fe40000000000 */
[----:B------:R-:W-:Y:S02]  /*9340*/  SEL R85, R39, R38, P0 ;  /* 0x0000002627557207 */ /* 0x000fe40000000000 */
[----:B------:R-:W-:-:S02]  /*9350*/  SEL R56, R46, R47, P0 ;  /* 0x0000002f2e387207 */ /* 0x000fc40000000000 */
[----:B------:R-:W-:Y:S02]  /*9360*/  SEL R77, R47, R46, P0 ;  /* 0x0000002e2f4d7207 */ /* 0x000fe40000000000 */
[----:B------:R-:W-:Y:S02]  /*9370*/  SEL R12, R50, R51, P0 ;  /* 0x00000033320c7207 */ /* 0x000fe40000000000 */
[----:B------:R-:W-:Y:S02]  /*9380*/  SEL R38, R66, R67, P0 ;  /* 0x0000004342267207 */ /* 0x000fe40000000000 */
[----:B------:R-:W-:Y:S01]  /*9390*/  SEL R47, R67, R66, P0 ;  /* 0x00000042432f7207 */ /* 0x000fe20000000000 */
[----:B-1----:R-:W-:Y:S01]  /*93a0*/  IMAD R66, R74, 0x80, R2 ;  /* 0x000000804a427824 */ /* 0x002fe200078e0202 */
[----:B------:R-:W-:Y:S02]  /*93b0*/  LOP3.LUT R7, R10, 0x7ffffffc, RZ, 0xc0, !PT ;  /* 0x7ffffffc0a077812 */ /* 0x000fe400078ec0ff */
[----:B------:R-:W-:-:S02]  /*93c0*/  LEA R74, R74, R9, 0x7 ;  /* 0x000000094a4a7211 */ /* 0x000fc400078e38ff */
[----:B------:R-:W-:Y:S02]  /*93d0*/  SEL R88, R20, R65, P0 ;  /* 0x0000004114587207 */ /* 0x000fe40000000000 */
[----:B------:R-:W-:Y:S02]  /*93e0*/  SEL R97, R65, R20, P0 ;  /* 0x0000001441617207 */ /* 0x000fe40000000000 */
[----:B------:R-:W-:Y:S02]  /*93f0*/  SEL R46, R54, R55, P0 ;  /* 0x00000037362e7207 */ /* 0x000fe40000000000 */
[----:B------:R-:W-:Y:S02]  /*9400*/  SEL R61, R55, R54, P0 ;  /* 0x00000036373d7207 */ /* 0x000fe40000000000 */
[----:B------:R-:W-:Y:S02]  /*9410*/  SEL R90, R68, R21, P0 ;  /* 0x00000015445a7207 */ /* 0x000fe40000000000 */
[----:B------:R-:W-:-:S02]  /*9420*/  SEL R99, R21, R68, P0 ;  /* 0x0000004415637207 */ /* 0x000fc40000000000 */
[----:B------:R-:W-:Y:S02]  /*9430*/  SEL R20, R84, R29, P0 ;  /* 0x0000001d54147207 */ /* 0x000fe40000000000 */
[----:B---3--:R-:W-:Y:S02]  /*9440*/  ISETP.NE.AND P2, PT, R87, 0x1, PT ;  /* 0x000000015700780c */ /* 0x008fe40003f45270 */
        /* <DEDUP_REMOVED lines=8> */
[----:B------:R-:W0:Y:S01]  /*94d0*/  LDC R76, c[0x0][0xc50] ;  /* 0x00031400ff4c7b82 */ /* 0x000e220000000800 */
        /* <DEDUP_REMOVED lines=12> */
[----:B------:R-:W1:Y:S01]  /*95a0*/  @P2 LDC R83, c[0x0][0xbf0] ;  /* 0x0002fc00ff532b82 */ /* 0x000e620000000800 */
[C---:B------:R-:W-:Y:S01]  /*95b0*/  LOP3.LUT P1, RZ, R64.reuse, 0x3, RZ, 0xc0, !PT ;  /* 0x0000000340ff7812 */ /* 0x040fe2000782c0ff */
[----:B------:R-:W-:Y:S01]  /*95c0*/  IMAD.IADD R64, R64, 0x1, -R7 ;  /* 0x0000000140407824 */ /* 0x000fe200078e0a07 */
[----:B------:R-:W-:-:S02]  /*95d0*/  SEL R43, R71, R70, P0 ;  /* 0x00000046472b7207 */ /* 0x000fc40000000000 */
[----:B------:R-:W-:Y:S01]  /*95e0*/  MOV R33, UR5 ;  /* 0x0000000500217c02 */ /* 0x000fe20008000f00 */
[----:B------:R-:W-:Y:S01]  /*95f0*/  IMAD.U32 R33, RZ, RZ, UR9 ;  /* 0x00000009ff217e24 */ /* 0x000fe2000f8e00ff */
[----:B------:R-:W-:Y:S01]  /*9600*/  ULDC.64 UR8, c[0x0][0xb28] ;  /* 0x0002ca0000087ab9 */ /* 0x000fe20000000a00 */
[----:B------:R-:W3:Y:S01]  /*9610*/  @P2 LDC R82, c[0x0][0xbf0] ;  /* 0x0002fc00ff522b82 */ /* 0x000ee20000000800 */
[----:B--2---:R2:W-:Y:S04]  /*9620*/  SHFL.IDX PT, R49, R14, R5, 0x1c1f ;  /* 0x001c1f050e317589 */ /* 0x0045e800000e0000 */
[----:B------:R-:W-:Y:S04]  /*9630*/  SHFL.IDX PT, R8, R34, R5, 0x1c1f ;  /* 0x001c1f0522087589 */ /* 0x000fe800000e0000 */
[----:B------:R-:W-:Y:S01]  /*9640*/  SHFL.IDX PT, R10, R106, R5, 0x1c1f ;  /* 0x001c1f056a0a7589 */ /* 0x000fe200000e0000 */
[----:B--2---:R-:W-:-:S03]  /*9650*/  LOP3.LUT R14, R5, 0x2, RZ, 0x3c, !PT ;  /* 0x00000002050e7812 */ /* 0x004fc600078e3cff */
[----:B------:R-:W-:Y:S04]  /*9660*/  SHFL.IDX PT, R54, R12, R5, 0x1c1f ;  /* 0x001c1f050c367589 */ /* 0x000fe800000e0000 */
[----:B------:R-:W2:Y:S04]  /*9670*/  SHFL.IDX PT, R13, R13, R14, 0x1c1f ;  /* 0x001c1f0e0d0d7589 */ /* 0x000ea800000e0000 */
[----:B------:R-:W4:Y:S04]  /*9680*/  SHFL.IDX PT, R9, R117, R14, 0x1c1f ;  /* 0x001c1f0e75097589 */ /* 0x000f2800000e0000 */
[----:B------:R-:W-:Y:S04]  /*9690*/  SHFL.IDX PT, R11, R108, R5, 0x1c1f ;  /* 0x001c1f056c0b7589 */ /* 0x000fe800000e0000 */
[----:B------:R-:W5:Y:S04]  /*96a0*/  SHFL.IDX PT, R12, R119, R14, 0x1c1f ;  /* 0x001c1f0e770c7589 */ /* 0x000f6800000e0000 */
[----:B------:R-:W-:Y:S04]  /*96b0*/  SHFL.IDX PT, R16, R16, R5, 0x1c1f ;  /* 0x001c1f0510107589 */ /* 0x000fe800000e0000 */
[----:B------:R-:W0:Y:S04]  /*96c0*/  SHFL.IDX PT, R17, R113, R14, 0x1c1f ;  /* 0x001c1f0e71117589 */ /* 0x000e2800000e0000 */
[----:B------:R-:W-:Y:S01]  /*96d0*/  SHFL.IDX PT, R22, R100, R5, 0x1c1f ;  /* 0x001c1f0564167589 */ /* 0x000fe200000e0000 */
[----:B--2---:R-:W-:-:S03]  /*96e0*/  SEL R7, R8, R13, P0 ;  /* 0x0000000d08077207 */ /* 0x004fc60000000000 */
[----:B------:R-:W-:Y:S04]  /*96f0*/  SHFL.IDX PT, R53, R18, R5, 0x1c1f ;  /* 0x001c1f0512357589 */ /* 0x000fe800000e0000 */
[----:B------:R-:W-:Y:S04]  /*9700*/  SHFL.IDX PT, R23, R109, R14, 0x1c1f ;  /* 0x001c1f0e6d177589 */ /* 0x000fe800000e0000 */
[----:B------:R-:W-:Y:S04]  /*9710*/  SHFL.IDX PT, R15, R104, R5, 0x1c1f ;  /* 0x001c1f05680f7589 */ /* 0x000fe800000e0000 */
[----:B------:R-:W-:Y:S04]  /*9720*/  SHFL.IDX PT, R30, R92, R5, 0x1c1f ;  /* 0x001c1f055c1e7589 */ /* 0x000fe800000e0000 */
[----:B------:R-:W-:Y:S04]  /*9730*/  SHFL.IDX PT, R50, R20, R5, 0x1c1f ;  /* 0x001c1f0514327589 */ /* 0x000fe800000e0000 */
[----:B------:R-:W2:Y:S04]  /*9740*/  SHFL.IDX PT, R18, R115, R14, 0x1c1f ;  /* 0x001c1f0e73127589 */ /* 0x000ea800000e0000 */
[----:B------:R-:W1:Y:S04]  /*9750*/  SHFL.IDX PT, R31, R101, R14, 0x1c1f ;  /* 0x001c1f0e651f7589 */ /* 0x000e6800000e0000 */
[----:B------:R-:W-:Y:S04]  /*9760*/  SHFL.IDX PT, R19, R102, R5, 0x1c1f ;  /* 0x001c1f0566137589 */ /* 0x000fe800000e0000 */
[----:B------:R-:W-:Y:S04]  /*9770*/  SHFL.IDX PT, R63, R80, R5, 0x1c1f ;  /* 0x001c1f05503f7589 */ /* 0x000fe800000e0000 */
[----:B------:R-:W3:Y:S04]  /*9780*/  SHFL.IDX PT, R20, R111, R14, 0x1c1f ;  /* 0x001c1f0e6f147589 */ /* 0x000ee800000e0000 */
[----:B------:R-:W-:Y:S04]  /*9790*/  SHFL.IDX PT, R24, R96, R5, 0x1c1f ;  /* 0x001c1f0560187589 */ /* 0x000fe800000e0000 */
[----:B------:R-:W-:Y:S04]  /*97a0*/  SHFL.IDX PT, R27, R94, R5, 0x1c1f ;  /* 0x001c1f055e1b7589 */ /* 0x000fe800000e0000 */
[----:B------:R-:W-:Y:S04]  /*97b0*/  SHFL.IDX PT, R21, R105, R14, 0x1c1f ;  /* 0x001c1f0e69157589 */ /* 0x000fe800000e0000 */
[----:B------:R-:W3:Y:S04]  /*97c0*/  SHFL.IDX PT, R34, R103, R14, 0x1c1f ;  /* 0x001c1f0e67227589 */ /* 0x000ee800000e0000 */
[----:B------:R4:W-:Y:S04]  /*97d0*/  SHFL.IDX PT, R80, R85, R14, 0x1c1f ;  /* 0x001c1f0e55507589 */ /* 0x0009e800000e0000 */
[----:B------:R-:W-:Y:S04]  /*97e0*/  SHFL.IDX PT, R6, R26, R5, 0x1c1f ;  /* 0x001c1f051a067589 */ /* 0x000fe800000e0000 */
[----:B------:R-:W-:Y:S01]  /*97f0*/  SHFL.IDX PT, R25, R98, R5, 0x1c1f ;  /* 0x001c1f0562197589 */ /* 0x000fe200000e0000 */
[----:B----4-:R-:W4:Y:S03]  /*9800*/  LDC.64 R84, c[0x0][0xbd8] ;  /* 0x0002f600ff547b82 */ /* 0x010f260000000a00 */
[----:B------:R-:W-:Y:S04]  /*9810*/  SHFL.IDX PT, R26, R107, R14, 0x1c1f ;  /* 0x001c1f0e6b1a7589 */ /* 0x000fe800000e0000 */
[----:B------:R-:W-:Y:S04]  /*9820*/  SHFL.IDX PT, R2, R58, R5, 0x1c1f ;  /* 0x001c1f053a027589 */ /* 0x000fe800000e0000 */
[----:B------:R-:W-:Y:S04]  /*9830*/  SHFL.IDX PT, R51, R88, R5, 0x1c1f ;  /* 0x001c1f0558337589 */ /* 0x000fe800000e0000 */
[----:B------:R-:W4:Y:S04]  /*9840*/  SHFL.IDX PT, R58, R97, R14, 0x1c1f ;  /* 0x001c1f0e613a7589 */ /* 0x000f2800000e0000 */
[----:B------:R-:W-:Y:S04]  /*9850*/  SHFL.IDX PT, R35, R90, R5, 0x1c1f ;  /* 0x001c1f055a237589 */ /* 0x000fe800000e0000 */
[----:B------:R-:W4:Y:S04]  /*9860*/  SHFL.IDX PT, R62, R99, R14, 0x1c1f ;  /* 0x001c1f0e633e7589 */ /* 0x000f2800000e0000 */
[----:B------:R5:W-:Y:S04]  /*9870*/  SHFL.IDX PT, R67, R77, R14, 0x1c1f ;  /* 0x001c1f0e4d437589 */ /* 0x000be800000e0000 */
[----:B------:R-:W-:Y:S04]  /*9880*/  SHFL.IDX PT, R68, R68, R5, 0x1c1f ;  /* 0x001c1f0544447589 */ /* 0x000fe800000e0000 */
[----:B------:R-:W4:Y:S01]  /*9890*/  SHFL.IDX PT, R69, R69, R14, 0x1c1f ;  /* 0x001c1f0e45457589 */ /* 0x000f2200000e0000 */
[----:B-----5:R-:W5:Y:S03]  /*98a0*/  @P2 LDC R77, c[0x0][0xbec] ;  /* 0x0002fb00ff4d2b82 */ /* 0x020f660000000800 */
[----:B------:R0:W-:Y:S04]  /*98b0*/  SHFL.IDX PT, R79, R89, R14, 0x1c1f ;  /* 0x001c1f0e594f7589 */ /* 0x0001e800000e0000 */
[----:B------:R-:W-:Y:S04]  /*98c0*/  SHFL.IDX PT, R72, R72, R5, 0x1c1f ;  /* 0x001c1f0548487589 */ /* 0x000fe800000e0000 */
[----:B------:R-:W-:Y:S01]  /*98d0*/  SHFL.IDX PT, R48, R48, R5, 0x1c1f ;  /* 0x001c1f0530307589 */ /* 0x000fe200000e0000 */
[----:B0-----:R-:W0:Y:S03]  /*98e0*/  LDC.64 R88, c[0x0][0xb40] ;  /* 0x0002d000ff587b82 */ /* 0x001e260000000a00 */
[----:B------:R-:W-:Y:S04]  /*98f0*/  SHFL.IDX PT, R52, R52, R5, 0x1c1f ;  /* 0x001c1f0534347589 */ /* 0x000fe800000e0000 */
[----:B------:R-:W-:Y:S04]  /*9900*/  SHFL.IDX PT, R60, R60, R5, 0x1c1f ;  /* 0x001c1f053c3c7589 */ /* 0x000fe800000e0000 */
[----:B------:R-:W-:Y:S04]  /*9910*/  SHFL.IDX PT, R56, R56, R5, 0x1c1f ;  /* 0x001c1f0538387589 */ /* 0x000fe800000e0000 */
[----:B------:R-:W-:Y:S04]  /*9920*/  SHFL.IDX PT, R46, R46, R5, 0x1c1f ;  /* 0x001c1f052e2e7589 */ /* 0x000fe800000e0000 */
[----:B------:R-:W-:Y:S04]  /*9930*/  SHFL.IDX PT, R42, R42, R5, 0x1c1f ;  /* 0x001c1f052a2a7589 */ /* 0x000fe800000e0000 */
[----:B------:R-:W-:Y:S01]  /*9940*/  SHFL.IDX PT, R40, R40, R5, 0x1c1f ;  /* 0x001c1f0528287589 */ /* 0x000fe200000e0000 */
[----:B0-----:R-:W-:-:S03]  /*9950*/  IMAD.WIDE.U32 R44, R88, UR37, R44 ;  /* 0x00000025582c7c25 */ /* 0x001fc6000f8e002c */
[----:B------:R-:W-:Y:S04]  /*9960*/  SHFL.IDX PT, R38, R38, R5, 0x1c1f ;  /* 0x001c1f0526267589 */ /* 0x000fe800000e0000 */
[----:B------:R-:W-:Y:S04]  /*9970*/  SHFL.IDX PT, R36, R36, R5, 0x1c1f ;  /* 0x001c1f0524247589 */ /* 0x000fe800000e0000 */
[----:B------:R0:W-:Y:S04]  /*9980*/  SHFL.IDX PT, R4, R28, R5, 0x1c1f ;  /* 0x001c1f051c047589 */ /* 0x0001e800000e0000 */
[----:B------:R-:W5:Y:S04]  /*9990*/  SHFL.IDX PT, R70, R95, R14, 0x1c1f ;  /* 0x001c1f0e5f467589 */ /* 0x000f6800000e0000 */
[----:B------:R-:W-:Y:S01]  /*99a0*/  SHFL.IDX PT, R73, R73, R14, 0x1c1f ;  /* 0x001c1f0e49497589 */ /* 0x000fe200000e0000 */
[----:B0-----:R-:W-:-:S02]  /*99b0*/  SEL R5, R13, R8, P0 ;  /* 0x000000080d057207 */ /* 0x001fc40000000000 */
[----:B------:R-:W-:Y:S01]  /*99c0*/  SEL R8, R10, R9, P0 ;  /* 0x000000090a087207 */ /* 0x000fe20000000000 */
[----:B------:R-:W0:Y:S01]  /*99d0*/  SHFL.IDX PT, R75, R93, R14, 0x1c1f ;  /* 0x001c1f0e5d4b7589 */ /* 0x000e2200000e0000 */
[----:B------:R-:W-:Y:S02]  /*99e0*/  SEL R10, R9, R10, P0 ;  /* 0x0000000a090a7207 */ /* 0x000fe40000000000 */
[----:B------:R-:W-:Y:S01]  /*99f0*/  SEL R9, R11, R12, P0 ;  /* 0x0000000c0b097207 */ /* 0x000fe20000000000 */
[----:B------:R1:W0:Y:S01]  /*9a00*/  SHFL.IDX PT, R78, R91, R14, 0x1c1f ;  /* 0x001c1f0e5b4e7589 */ /* 0x00022200000e0000 */
[----:B------:R-:W-:Y:S02]  /*9a10*/  SEL R11, R12, R11, P0 ;  /* 0x0000000b0c0b7207 */ /* 0x000fe40000000000 */
[----:B------:R-:W-:Y:S01]  /*9a20*/  SEL R12, R16, R17, P0 ;  /* 0x00000011100c7207 */ /* 0x000fe20000000000 */
[----:B------:R-:W0:Y:S01]  /*9a30*/  SHFL.IDX PT, R81, R81, R14, 0x1c1f ;  /* 0x001c1f0e51517589 */ /* 0x000e2200000e0000 */
[----:B------:R-:W-:-:S02]  /*9a40*/  SEL R16, R17, R16, P0 ;  /* 0x0000001011107207 */ /* 0x000fc40000000000 */
[----:B--2---:R-:W-:Y:S01]  /*9a50*/  SEL R13, R15, R18, P0 ;  /* 0x000000120f0d7207 */ /* 0x004fe20000000000 */
[----:B------:R2:W-:Y:S01]  /*9a60*/  SHFL.IDX PT, R71, R29, R14, 0x1c1f ;  /* 0x001c1f0e1d477589 */ /* 0x0005e200000e0000 */
[----:B------:R-:W-:Y:S01]  /*9a70*/  SEL R17, R18, R15, P0 ;  /* 0x0000000f12117207 */ /* 0x000fe20000000000 */
[----:B-1----:R-:W1:Y:S01]  /*9a80*/  @P2 LDC R91, c[0x0][0xbec] ;  /* 0x0002fb00ff5b2b82 */ /* 0x002e620000000800 */
[----:B------:R-:W-:Y:S01]  /*9a90*/  SEL R28, R30, R31, P0 ;  /* 0x0000001f1e1c7207 */ /* 0x000fe20000000000 */
[----:B------:R-:W-:Y:S01]  /*9aa0*/  SHFL.IDX PT, R61, R61, R14, 0x1c1f ;  /* 0x001c1f0e3d3d7589 */ /* 0x000fe200000e0000 */
[----:B---3--:R-:W-:Y:S02]  /*9ab0*/  SEL R15, R19, R20, P0 ;  /* 0x00000014130f7207 */ /* 0x008fe40000000000 */
[----:B------:R-:W-:Y:S01]  /*9ac0*/  SEL R30, R31, R30, P0 ;  /* 0x0000001e1f1e7207 */ /* 0x000fe20000000000 */
[----:B------:R-:W-:Y:S01]  /*9ad0*/  SHFL.IDX PT, R65, R65, R14, 0x1c1f ;  /* 0x001c1f0e41417589 */ /* 0x000fe200000e0000 */
[----:B------:R-:W-:-:S02]  /*9ae0*/  SEL R31, R34, R27, P0 ;  /* 0x0000001b221f7207 */ /* 0x000fc40000000000 */
[----:B--2---:R-:W-:Y:S01]  /*9af0*/  SEL R29, R27, R34, P0 ;  /* 0x000000221b1d7207 */ /* 0x004fe20000000000 */
[----:B------:R-:W-:Y:S01]  /*9b00*/  SHFL.IDX PT, R55, R55, R14, 0x1c1f ;  /* 0x001c1f0e37377589 */ /* 0x000fe200000e0000 */
[----:B----4-:R-:W-:Y:S01]  /*9b10*/  IMAD R34, R84, UR39, RZ ;  /* 0x0000002754227c24 */ /* 0x010fe2000f8e02ff */
[----:B------:R-:W-:Y:S02]  /*9b20*/  SEL R18, R51, R58, P0 ;  /* 0x0000003a33127207 */ /* 0x000fe40000000000 */
[----:B------:R-:W-:Y:S01]  /*9b30*/  SHFL.IDX PT, R57, R57, R14, 0x1c1f ;  /* 0x001c1f0e39397589 */ /* 0x000fe200000e0000 */
[----:B------:R-:W-:-:S03]  /*9b40*/  SEL R27, R62, R35, P0 ;  /* 0x000000233e1b7207 */ /* 0x000fc60000000000 */
[----:B------:R-:W-:Y:S04]  /*9b50*/  SHFL.IDX PT, R43, R43, R14, 0x1c1f ;  /* 0x001c1f0e2b2b7589 */ /* 0x000fe800000e0000 */
[----:B------:R-:W-:Y:S01]  /*9b60*/  SHFL.IDX PT, R47, R47, R14, 0x1c1f ;  /* 0x001c1f0e2f2f7589 */ /* 0x000fe200000e0000 */
[----:B-1----:R-:W-:-:S03]  /*9b70*/  @P2 IMAD.HI.U32 R91, R74, R91, RZ ;  /* 0x0000005b4a5b2227 */ /* 0x002fc600078e00ff */
[----:B------:R-:W-:Y:S04]  /*9b80*/  SHFL.IDX PT, R37, R37, R14, 0x1c1f ;  /* 0x001c1f0e25257589 */ /* 0x000fe800000e0000 */
[----:B------:R-:W-:Y:S04]  /*9b90*/  SHFL.IDX PT, R41, R41, R14, 0x1c1f ;  /* 0x001c1f0e29297589 */ /* 0x000fe800000e0000 */
[----:B------:R1:W-:Y:S02]  /*9ba0*/  SHFL.IDX PT, R39, R39, R14, 0x1c1f ;  /* 0x001c1f0e27277589 */ /* 0x0003e400000e0000 */
[----:B-1----:R-:W-:-:S02]  /*9bb0*/  SEL R14, R22, R23, P0 ;  /* 0x00000017160e7207 */ /* 0x002fc40000000000 */
[----:B------:R-:W-:Y:S02]  /*9bc0*/  SEL R22, R23, R22, P0 ;  /* 0x0000001617167207 */ /* 0x000fe40000000000 */
[----:B------:R-:W-:Y:S02]  /*9bd0*/  SEL R23, R20, R19, P0 ;  /* 0x0000001314177207 */ /* 0x000fe40000000000 */
[----:B------:R-:W-:Y:S02]  /*9be0*/  SEL R20, R24, R21, P0 ;  /* 0x0000001518147207 */ /* 0x000fe40000000000 */
[----:B------:R-:W-:Y:S02]  /*9bf0*/  SEL R24, R21, R24, P0 ;  /* 0x0000001815187207 */ /* 0x000fe40000000000 */
[----:B------:R-:W-:Y:S02]  /*9c00*/  SEL R21, R25, R26, P0 ;  /* 0x0000001a19157207 */ /* 0x000fe40000000000 */
[----:B------:R-:W-:-:S02]  /*9c10*/  SEL R25, R26, R25, P0 ;  /* 0x000000191a197207 */ /* 0x000fc40000000000 */
[----:B------:R-:W-:Y:S01]  /*9c20*/  SEL R26, R58, R51, P0 ;  /* 0x000000333a1a7207 */ /* 0x000fe20000000000 */
[----:B------:R-:W-:Y:S01]  /*9c30*/  IMAD R51, R85, UR37, R34 ;  /* 0x0000002555337c24 */ /* 0x000fe2000f8e0222 */
[----:B------:R-:W-:Y:S01]  /*9c40*/  SEL R19, R35, R62, P0 ;  /* 0x0000003e23137207 */ /* 0x000fe20000000000 */
[----:B------:R-:W-:Y:S01]  /*9c50*/  IMAD.WIDE.U32 R58, R84, UR37, R32 ;  /* 0x00000025543a7c25 */ /* 0x000fe2000f8e0020 */
[----:B------:R-:W-:Y:S02]  /*9c60*/  SEL R32, R68, R69, P0 ;  /* 0x0000004544207207 */ /* 0x000fe40000000000 */
[----:B------:R-:W-:Y:S01]  /*9c70*/  SEL R34, R69, R68, P0 ;  /* 0x0000004445227207 */ /* 0x000fe20000000000 */
[----:B-----5:R-:W-:Y:S01]  /*9c80*/  @P2 IMAD.HI.U32 R62, R74, R77, RZ ;  /* 0x0000004d4a3e2227 */ /* 0x020fe200078e00ff */
[----:B------:R-:W-:Y:S02]  /*9c90*/  SEL R33, R63, R70, P0 ;  /* 0x000000463f217207 */ /* 0x000fe40000000000 */
[----:B------:R-:W-:Y:S01]  /*9ca0*/  SEL R35, R70, R63, P0 ;  /* 0x0000003f46237207 */ /* 0x000fe20000000000 */
[----:B------:R-:W-:-:S02]  /*9cb0*/  IMAD R69, RZ, RZ, -UR42 ;  /* 0x8000002aff457e24 */ /* 0x000fc4000f8e02ff */
[----:B------:R-:W-:Y:S02]  /*9cc0*/  IMAD.IADD R59, R59, 0x1, R51 ;  /* 0x000000013b3b7824 */ /* 0x000fe400078e0233 */
[----:B------:R-:W-:Y:S01]  /*9cd0*/  IMAD.MOV.U32 R51, RZ, RZ, R74 ;  /* 0x000000ffff337224 */ /* 0x000fe200078e004a */
[----:B------:R-:W-:Y:S01]  /*9ce0*/  @P2 SHF.R.U32.HI R51, RZ, R83, R62 ;  /* 0x00000053ff332219 */ /* 0x000fe2000001163e */
[----:B------:R-:W-:Y:S02]  /*9cf0*/  IMAD R68, R88, UR39, RZ ;  /* 0x0000002758447c24 */ /* 0x000fe4000f8e02ff */
[----:B------:R-:W-:Y:S01]  /*9d00*/  IMAD R83, R76, R69, UR4 ;  /* 0x000000044c537e24 */ /* 0x000fe2000f8e0245 */
[----:B------:R-:W-:Y:S01]  /*9d10*/  ULDC.64 UR4, c[0x0][0xbe0] ;  /* 0x0002f80000047ab9 */ /* 0x000fe20000000a00 */
[----:B------:R-:W-:Y:S02]  /*9d20*/  IMAD R63, R89, UR37, R68 ;  /* 0x00000025593f7c24 */ /* 0x000fe4000f8e0244 */
[----:B------:R-:W-:Y:S01]  /*9d30*/  IMAD.MOV.U32 R62, RZ, RZ, R44 ;  /* 0x000000ffff3e7224 */ /* 0x000fe200078e002c */
[----:B------:R-:W-:Y:S01]  /*9d40*/  SHF.R.S32.HI R70, RZ, 0x1f, R83 ;  /* 0x0000001fff467819 */ /* 0x000fe20000011453 */
[----:B------:R-:W-:Y:S01]  /*9d50*/  IMAD.MOV.U32 R69, RZ, RZ, R74 ;  /* 0x000000ffff457224 */ /* 0x000fe200078e004a */
[----:B------:R-:W-:-:S02]  /*9d60*/  IADD3 R63, R45, R63, RZ ;  /* 0x0000003f2d3f7210 */ /* 0x000fc40007ffe0ff */
[----:B------:R-:W-:Y:S01]  /*9d70*/  @P2 SHF.R.U32.HI R69, RZ, R82, R91 ;  /* 0x00000052ff452219 */ /* 0x000fe2000001165b */
[C---:B------:R-:W-:Y:S02]  /*9d80*/  IMAD R45, R70.reuse, UR4, RZ ;  /* 0x00000004462d7c24 */ /* 0x040fe4000f8e02ff */
[----:B------:R-:W-:Y:S02]  /*9d90*/  IMAD R70, R70, UR6, RZ ;  /* 0x0000000646467c24 */ /* 0x000fe4000f8e02ff */
[C---:B------:R-:W-:Y:S02]  /*9da0*/  IMAD R68, R83.reuse, UR5, R45 ;  /* 0x0000000553447c24 */ /* 0x040fe4000f8e022d */
[----:B------:R-:W-:Y:S01]  /*9db0*/  IMAD.WIDE.U32 R44, R83, UR4, R58 ;  /* 0x00000004532c7c25 */ /* 0x000fe2000f8e003a */
[----:B------:R-:W-:-:S03]  /*9dc0*/  ULDC.64 UR4, c[0x0][0xb30] ;  /* 0x0002cc0000047ab9 */ /* 0x000fc60000000a00 */
[----:B------:R-:W-:Y:S01]  /*9dd0*/  IMAD.WIDE.U32 R58, R83, UR6, R62 ;  /* 0x00000006533a7c25 */ /* 0x000fe2000f8e003e */
[--C-:B------:R-:W-:Y:S02]  /*9de0*/  SHF.R.S32.HI R63, RZ, 0x1f, R51.reuse ;  /* 0x0000001fff3f7819 */ /* 0x100fe40000011433 */
[----:B------:R-:W-:Y:S01]  /*9df0*/  IADD3 R44, P2, R51, R44, RZ ;  /* 0x0000002c332c7210 */ /* 0x000fe20007f5e0ff */
[----:B------:R-:W-:Y:S01]  /*9e00*/  IMAD.MOV R51, RZ, RZ, -R51 ;  /* 0x000000ffff337224 */ /* 0x000fe200078e0a33 */
[--C-:B------:R-:W-:Y:S01]  /*9e10*/  SHF.R.S32.HI R62, RZ, 0x1f, R69.reuse ;  /* 0x0000001fff3e7819 */ /* 0x100fe20000011445 */
[----:B------:R-:W-:Y:S01]  /*9e20*/  IMAD R77, R83, UR7, R70 ;  /* 0x00000007534d7c24 */ /* 0x000fe2000f8e0246 */
[----:B------:R-:W-:Y:S01]  /*9e30*/  IADD3.X R45, R63, R45, R68, P2, !PT ;  /* 0x0000002d3f2d7210 */ /* 0x000fe200017fe444 */
[----:B------:R-:W-:Y:S01]  /*9e40*/  IMAD.MOV R70, RZ, RZ, -R69 ;  /* 0x000000ffff467224 */ /* 0x000fe200078e0a45 */
[----:B------:R-:W-:Y:S01]  /*9e50*/  ULDC.64 UR6, c[0x0][0xbc8] ;  /* 0x0002f20000067ab9 */ /* 0x000fe20000000a00 */
[----:B------:R-:W-:-:S02]  /*9e60*/  IMAD R62, R62, UR4, RZ ;  /* 0x000000043e3e7c24 */ /* 0x000fc4000f8e02ff */
[C-C-:B------:R-:W-:Y:S02]  /*9e70*/  IMAD R51, R87.reuse, R51, R74.reuse ;  /* 0x0000003357337224 */ /* 0x140fe400078e024a */
[----:B------:R-:W-:Y:S02]  /*9e80*/  IMAD R63, R87, R70, R74 ;  /* 0x00000046573f7224 */ /* 0x000fe400078e024a */
[----:B------:R-:W-:Y:S02]  /*9e90*/  IMAD.IADD R59, R59, 0x1, R77 ;  /* 0x000000013b3b7824 */ /* 0x000fe400078e024d */
[C---:B------:R-:W-:Y:S01]  /*9ea0*/  IMAD R77, R69.reuse, UR5, R62 ;  /* 0x00000005454d7c24 */ /* 0x040fe2000f8e023e */
[----:B------:R-:W-:Y:S01]  /*9eb0*/  SHF.R.S32.HI R62, RZ, 0x1f, R51 ;  /* 0x0000001fff3e7819 */ /* 0x000fe20000011433 */
[----:B------:R-:W-:Y:S01]  /*9ec0*/  IMAD.WIDE.U32 R58, R69, UR4, R58 ;  /* 0x00000004453a7c25 */ /* 0x000fe2000f8e003a */
[----:B------:R-:W-:Y:S01]  /*9ed0*/  SHF.R.S32.HI R68, RZ, 0x1f, R63 ;  /* 0x0000001fff447819 */ /* 0x000fe2000001143f */
[----:B------:R-:W1:Y:S01]  /*9ee0*/  S2UR UR5, SR_CgaCtaId ;  /* 0x00000000000579c3 */ /* 0x000e620000008800 */
[----:B------:R-:W-:Y:S01]  /*9ef0*/  UMOV UR4, 0x400 ;  /* 0x0000040000047882 */ /* 0x000fe20000000000 */
[----:B------:R-:W-:Y:S01]  /*9f00*/  IMAD R62, R62, UR6, RZ ;  /* 0x000000063e3e7c24 */ /* 0x000fe2000f8e02ff */
[----:B------:R-:W-:Y:S01]  /*9f10*/  IADD3 R59, R59, R77, RZ ;  /* 0x0000004d3b3b7210 */ /* 0x000fe20007ffe0ff */
[----:B------:R-:W-:-:S02]  /*9f20*/  IMAD R68, R68, UR8, RZ ;  /* 0x0000000844447c24 */ /* 0x000fc4000f8e02ff */
[----:B------:R-:W-:Y:S01]  /*9f30*/  IMAD R77, R51, UR7, R62 ;  /* 0x00000007334d7c24 */ /* 0x000fe2000f8e023e */
[----:B0-----:R-:W-:Y:S01]  /*9f40*/  SEL R62, R75, R72, P0 ;  /* 0x000000484b3e7207 */ /* 0x001fe20000000000 */
[----:B------:R-:W-:Y:S01]  /*9f50*/  IMAD.WIDE.U32 R44, R51, UR6, R44 ;  /* 0x00000006332c7c25 */ /* 0x000fe2000f8e002c */
[----:B------:R-:W-:-:S03]  /*9f60*/  ULDC.64 UR6, c[0x0][0xba8] ;  /* 0x0002ea0000067ab9 */ /* 0x000fc60000000a00 */
[C---:B------:R-:W-:Y:S02]  /*9f70*/  IMAD R83, R63.reuse, UR9, R68 ;  /* 0x000000093f537c24 */ /* 0x040fe4000f8e0244 */
[----:B------:R-:W-:Y:S01]  /*9f80*/  IMAD.WIDE.U32 R68, R63, UR8, R58 ;  /* 0x000000083f447c25 */ /* 0x000fe2000f8e003a */
[----:B------:R-:W-:Y:S01]  /*9f90*/  SEL R58, R72, R75, P0 ;  /* 0x0000004b483a7207 */ /* 0x000fe20000000000 */
[----:B------:R-:W-:Y:S01]  /*9fa0*/  ULDC.64 UR8, c[0x0][0xb00] ;  /* 0x0002c00000087ab9 */ /* 0x000fe20000000a00 */
[----:B------:R-:W-:Y:S01]  /*9fb0*/  LEA R72, P2, R44, UR6, 0x2 ;  /* 0x000000062c487c11 */ /* 0x000fe2000f8410ff */
[----:B------:R-:W-:Y:S01]  /*9fc0*/  IMAD.IADD R51, R45, 0x1, R77 ;  /* 0x000000012d337824 */ /* 0x000fe200078e024d */
[----:B------:R-:W-:Y:S01]  /*9fd0*/  ULDC UR6, c[0x0][0xa88] ;  /* 0x0002a20000067ab9 */ /* 0x000fe20000000800 */
[----:B------:R-:W-:Y:S01]  /*9fe0*/  IMAD.IADD R45, R69, 0x1, R83 ;  /* 0x00000001452d7824 */ /* 0x000fe200078e0253 */
[----:B------:R-:W-:Y:S01]  /*9ff0*/  LEA R82, P3, R68, UR8, 0x2 ;  /* 0x0000000844527c11 */ /* 0x000fe2000f8610ff */
[----:B------:R-:W-:Y:S01]  /*a000*/  SHFL.IDX PT, R74, R72, RZ, 0x1c1f ;  /* 0x001c1fff484a7589 */ /* 0x000fe200000e0000 */
[----:B------:R-:W-:Y:S01]  /*a010*/  LEA.HI.X R51, R44, UR7, R51, 0x2, P2 ;  /* 0x000000072c337c11 */ /* 0x000fe200090f1433 */
[----:B-1----:R-:W-:Y:S01]  /*a020*/  ULEA UR4, UR5, UR4, 0x18 ;  /* 0x0000000405047291 */ /* 0x002fe2000f8ec03f */
[----:B------:R-:W-:Y:S01]  /*a030*/  IMAD R83, R87, UR6, RZ ;  /* 0x0000000657537c24 */ /* 0x000fe2000f8e02ff */
[----:B------:R-:W-:Y:S01]  /*a040*/  SHFL.IDX PT, R76, R72, 0x1, 0x1c1f ;  /* 0x003c1f00484c7f89 */ /* 0x000fe200000e0000 */
[----:B------:R-:W-:Y:S01]  /*a050*/  VIADD R70, R66, 0x8 ;  /* 0x0000000842467836 */ /* 0x000fe20000000000 */
[----:B------:R-:W-:Y:S01]  /*a060*/  UIADD3 UR4, UR4, 0x22820, URZ ;  /* 0x0002282004047890 */ /* 0x000fe2000fffe03f */
[----:B------:R-:W-:Y:S01]  /*a070*/  LEA.HI.X R84, R68, UR9, R45, 0x2, P3 ;  /* 0x0000000944547c11 */ /* 0x000fe200098f142d */
[----:B------:R-:W0:Y:S01]  /*a080*/  SHFL.IDX PT, R75, R51, RZ, 0x1c1f ;  /* 0x001c1fff334b7589 */ /* 0x000e2200000e0000 */
[-C--:B------:R-:W-:Y:S01]  /*a090*/  ISETP.GE.OR P2, PT, R66, R83.reuse, P1 ;  /* 0x000000534200720c */ /* 0x080fe20000f46670 */
[----:B------:R-:W-:Y:S01]  /*a0a0*/  UPRMT UR4, URZ, 0x654, UR4 ;  /* 0x000006543f047896 */ /* 0x000fe20008000004 */
[-C--:B------:R-:W-:Y:S01]  /*a0b0*/  ISETP.GE.OR P1, PT, R70, R83.reuse, P1 ;  /* 0x000000534600720c */ /* 0x080fe20000f26670 */
[----:B------:R1:W2:Y:S01]  /*a0c0*/  SHFL.IDX PT, R77, R51, 0x1, 0x1c1f ;  /* 0x003c1f00334d7f89 */ /* 0x0002a200000e0000 */
[----:B------:R-:W-:-:S02]  /*a0d0*/  ISETP.GE.AND P3, PT, R66, R83, PT ;  /* 0x000000534200720c */ /* 0x000fc40003f66270 */
[----:B------:R-:W-:Y:S01]  /*a0e0*/  SEL R59, R50, R73, P0 ;  /* 0x00000049323b7207 */ /* 0x000fe20000000000 */
[----:B------:R3:W4:Y:S01]  /*a0f0*/  SHFL.IDX PT, R68, R82, RZ, 0x1c1f ;  /* 0x001c1fff52447589 */ /* 0x00072200000e0000 */
[----:B------:R-:W-:Y:S01]  /*a100*/  SEL R63, R73, R50, P0 ;  /* 0x00000032493f7207 */ /* 0x000fe20000000000 */
[----:B------:R-:W-:Y:S01]  /*a110*/  IMAD.SHL.U32 R73, R64, 0x2, RZ ;  /* 0x0000000240497824 */ /* 0x000fe200078e00ff */
[----:B------:R-:W-:Y:S01]  /*a120*/  SYNCS.ARRIVE.TRANS64.RED.A1T0 RZ, [UR4], RZ ;  /* 0x000000ffffff79a7 */ /* 0x000fe20008100404 */
[----:B------:R3:W3:Y:S01]  /*a130*/  SHFL.IDX PT, R69, R84, RZ, 0x1c1f ;  /* 0x001c1fff54457589 */ /* 0x0006e200000e0000 */
[----:B------:R-:W-:Y:S02]  /*a140*/  SEL R44, R48, R79, P0 ;  /* 0x0000004f302c7207 */ /* 0x000fe40000000000 */
[----:B------:R-:W-:Y:S02]  /*a150*/  SEL R45, R49, R78, P0 ;  /* 0x0000004e312d7207 */ /* 0x000fe40000000000 */
[----:B------:R-:W-:-:S02]  /*a160*/  SEL R50, R52, R81, P0 ;  /* 0x0000005134327207 */ /* 0x000fc40000000000 */
[----:B-1----:R-:W-:Y:S02]  /*a170*/  SEL R51, R53, R80, P0 ;  /* 0x0000005035337207 */ /* 0x002fe40000000000 */
[----:B------:R-:W-:Y:S02]  /*a180*/  SEL R48, R79, R48, P0 ;  /* 0x000000304f307207 */ /* 0x000fe40000000000 */
[----:B------:R-:W-:Y:S01]  /*a190*/  SEL R49, R78, R49, P0 ;  /* 0x000000314e317207 */ /* 0x000fe20000000000 */
[----:B0-----:R0:W-:Y:S01]  /*a1a0*/  @!P2 ST.E desc[UR48][R74.64], R0 ;  /* 0x000000004a00a985 */ /* 0x0011e2000c101930 */
[----:B------:R-:W-:Y:S02]  /*a1b0*/  SEL R52, R81, R52, P0 ;  /* 0x0000003451347207 */ /* 0x000fe40000000000 */
[----:B------:R-:W-:Y:S01]  /*a1c0*/  SEL R53, R80, R53, P0 ;  /* 0x0000003550357207 */ /* 0x000fe20000000000 */
[----:B--2---:R0:W-:Y:S01]  /*a1d0*/  @!P1 ST.E desc[UR48][R76.64], R3 ;  /* 0x000000034c009985 */ /* 0x0041e2000c101930 */
[----:B------:R-:W-:Y:S05]  /*a1e0*/  @P3 BRA `(.L_x_7307) ;  /* 0x0000000400783947 */ /* 0x000fea0003800000 */
[C---:B0-----:R-:W-:Y:S01]  /*a1f0*/  VIADD R3, R73.reuse, 0x10 ;  /* 0x0000001049037836 */ /* 0x041fe20000000000 */
[C---:B------:R-:W-:Y:S01]  /*a200*/  IADD3 R0, R73.reuse, 0x8, RZ ;  /* 0x0000000849007810 */ /* 0x040fe20007ffe0ff */
[----:B------:R-:W-:Y:S01]  /*a210*/  ULDC UR4, c[0x0][0xac8] ;  /* 0x0002b20000047ab9 */ /* 0x000fe20000000800 */
[C---:B------:R-:W-:Y:S01]  /*a220*/  VIADD R64, R73.reuse, 0x18 ;  /* 0x0000001849407836 */ /* 0x040fe20000000000 */
[C---:B------:R-:W-:Y:S01]  /*a230*/  ISETP.GE.AND P2, PT, R73.reuse, UR4, PT ;  /* 0x0000000449007c0c */ /* 0x040fe2000bf46270 */
[C---:B------:R-:W-:Y:S01]  /*a240*/  VIADD R66, R73.reuse, 0x20 ;  /* 0x0000002049427836 */ /* 0x040fe20000000000 */
[----:B------:R-:W-:Y:S01]  /*a250*/  ISETP.GE.AND P3, PT, R0, UR4, PT ;  /* 0x0000000400007c0c */ /* 0x000fe2000bf66270 */
[----:B------:R-:W-:Y:S01]  /*a260*/  VIADD R72, R73, 0x38 ;  /* 0x0000003849487836 */ /* 0x000fe20000000000 */
[----:B------:R-:W-:Y:S02]  /*a270*/  ISETP.GE.AND P4, PT, R3, UR4, PT ;  /* 0x0000000403007c0c */ /* 0x000fe4000bf86270 */
[----:B------:R-:W-:-:S02]  /*a280*/  ISETP.GE.AND P1, PT, R64, UR4, PT ;  /* 0x0000000440007c0c */ /* 0x000fc4000bf26270 */
        /* <DEDUP_REMOVED lines=11> */
[----:B------:R-:W-:Y:S01]  /*a340*/  @!P5 LEA.HI R72, R72, R72, RZ, 0x1 ;  /* 0x000000484848d211 */ /* 0x000fe200078f08ff */
[--C-:B------:R-:W-:Y:S01]  /*a350*/  @!P4 IMAD.WIDE R78, R3, 0x4, R68.reuse ;  /* 0x00000004034ec825 */ /* 0x100fe200078e0244 */
[C---:B------:R-:W-:Y:S01]  /*a360*/  IADD3 R3, R73.reuse, 0x30, RZ ;  /* 0x0000003049037810 */ /* 0x040fe20007ffe0ff */
[----:B------:R1:W-:Y:S01]  /*a370*/  @!P3 ST.E.64 desc[UR48][R76.64], R10 ;  /* 0x0000000a4c00b985 */ /* 0x0003e2000c101b30 */
[----:B------:R-:W-:Y:S01]  /*a380*/  ISETP.GE.AND P3, PT, R0, UR4, PT ;  /* 0x0000000400007c0c */ /* 0x000fe2000bf66270 */
[C---:B0-----:R-:W-:Y:S01]  /*a390*/  VIADD R74, R73.reuse, 0x40 ;  /* 0x00000040494a7836 */ /* 0x041fe20000000000 */
[----:B------:R-:W-:Y:S01]  /*a3a0*/  @!P1 LOP3.LUT R9, R64, 0xfffffffe, RZ, 0xc0, !PT ;  /* 0xfffffffe40099812 */ /* 0x000fe200078ec0ff */
[----:B------:R-:W-:Y:S01]  /*a3b0*/  VIADD R64, R73, 0x48 ;  /* 0x0000004849407836 */ /* 0x000fe20000000000 */
[----:B------:R-:W-:Y:S01]  /*a3c0*/  ISETP.GE.AND P6, PT, R3, UR4, PT ;  /* 0x0000000403007c0c */ /* 0x000fe2000bfc6270 */
[----:B------:R0:W-:Y:S01]  /*a3d0*/  @!P4 ST.E.64 desc[UR48][R78.64], R12 ;  /* 0x0000000c4e00c985 */ /* 0x0001e2000c101b30 */
[----:B------:R-:W-:Y:S01]  /*a3e0*/  ISETP.GE.AND P4, PT, R74, UR4, PT ;  /* 0x000000044a007c0c */ /* 0x000fe2000bf86270 */
[----:B------:R-:W-:Y:S01]  /*a3f0*/  @!P1 IMAD.WIDE R8, R9, 0x4, R68 ;  /* 0x0000000409089825 */ /* 0x000fe200078e0244 */
[----:B------:R-:W-:-:S04]  /*a400*/  @!P2 LEA.HI R66, R66, R66, RZ, 0x1 ;  /* 0x000000424242a211 */ /* 0x000fc800078f08ff */
[----:B------:R2:W-:Y:S01]  /*a410*/  @!P1 ST.E.64 desc[UR48][R8.64], R16 ;  /* 0x0000001008009985 */ /* 0x0005e2000c101b30 */
[----:B------:R-:W-:Y:S02]  /*a420*/  ISETP.GE.AND P1, PT, R64, UR4, PT ;  /* 0x0000000440007c0c */ /* 0x000fe4000bf26270 */
[----:B-1----:R-:W-:Y:S02]  /*a430*/  @!P2 LOP3.LUT R11, R66, 0xfffffffe, RZ, 0xc0, !PT ;  /* 0xfffffffe420ba812 */ /* 0x002fe400078ec0ff */
[----:B------:R-:W-:Y:S02]  /*a440*/  @!P6 LEA.HI R3, R3, R3, RZ, 0x1 ;  /* 0x000000030303e211 */ /* 0x000fe400078f08ff */
[----:B------:R-:W-:Y:S01]  /*a450*/  @!P3 LEA.HI R0, R0, R0, RZ, 0x1 ;  /* 0x000000000000b211 */ /* 0x000fe200078f08ff */
[--C-:B------:R-:W-:Y:S01]  /*a460*/  @!P2 IMAD.WIDE R10, R11, 0x4, R68.reuse ;  /* 0x000000040b0aa825 */ /* 0x100fe200078e0244 */
[----:B------:R-:W-:Y:S02]  /*a470*/  @!P6 LOP3.LUT R3, R3, 0xfffffffe, RZ, 0xc0, !PT ;  /* 0xfffffffe0303e812 */ /* 0x000fe400078ec0ff */
[----:B0-----:R-:W-:Y:S01]  /*a480*/  @!P3 LOP3.LUT R13, R0, 0xfffffffe, RZ, 0xc0, !PT ;  /* 0xfffffffe000db812 */ /* 0x001fe200078ec0ff */
[----:B------:R-:W-:Y:S01]  /*a490*/  VIADD R0, R73, 0x50 ;  /* 0x0000005049007836 */ /* 0x000fe20000000000 */
[----:B------:R-:W-:Y:S01]  /*a4a0*/  @!P4 LEA.HI R74, R74, R74, RZ, 0x1 ;  /* 0x0000004a4a4ac211 */ /* 0x000fe200078f08ff */
[--C-:B--2---:R-:W-:Y:S01]  /*a4b0*/  @!P6 IMAD.WIDE R8, R3, 0x4, R68.reuse ;  /* 0x000000040308e825 */ /* 0x104fe200078e0244 */
[----:B------:R-:W-:Y:S01]  /*a4c0*/  @!P1 LEA.HI R64, R64, R64, RZ, 0x1 ;  /* 0x0000004040409211 */ /* 0x000fe200078f08ff */
[----:B------:R0:W-:Y:S01]  /*a4d0*/  @!P2 ST.E.64 desc[UR48][R10.64], R14 ;  /* 0x0000000e0a00a985 */ /* 0x0001e2000c101b30 */
[----:B------:R-:W-:Y:S01]  /*a4e0*/  @!P5 LOP3.LUT R17, R72, 0xfffffffe, RZ, 0xc0, !PT ;  /* 0xfffffffe4811d812 */ /* 0x000fe200078ec0ff */
[----:B------:R-:W-:Y:S01]  /*a4f0*/  @!P3 IMAD.WIDE R12, R13, 0x4, R68 ;  /* 0x000000040d0cb825 */ /* 0x000fe200078e0244 */
[----:B------:R-:W-:-:S03]  /*a500*/  @!P4 LOP3.LUT R3, R74, 0xfffffffe, RZ, 0xc0, !PT ;  /* 0xfffffffe4a03c812 */ /* 0x000fc600078ec0ff */
[--C-:B------:R-:W-:Y:S01]  /*a510*/  @!P5 IMAD.WIDE R16, R17, 0x4, R68.reuse ;  /* 0x000000041110d825 */ /* 0x100fe200078e0244 */
[----:B------:R1:W-:Y:S04]  /*a520*/  @!P3 ST.E.64 desc[UR48][R12.64], R22 ;  /* 0x000000160c00b985 */ /* 0x0003e8000c101b30 */
[----:B------:R2:W-:Y:S01]  /*a530*/  @!P6 ST.E.64 desc[UR48][R8.64], R20 ;  /* 0x000000140800e985 */ /* 0x0005e2000c101b30 */
[----:B0-----:R-:W-:Y:S01]  /*a540*/  @!P1 LOP3.LUT R15, R64, 0xfffffffe, RZ, 0xc0, !PT ;  /* 0xfffffffe400f9812 */ /* 0x001fe200078ec0ff */
[----:B------:R-:W-:Y:S02]  /*a550*/  @!P4 IMAD.WIDE R10, R3, 0x4, R68 ;  /* 0x00000004030ac825 */ /* 0x000fe400078e0244 */
[----:B------:R-:W-:Y:S01]  /*a560*/  @!P5 ST.E.64 desc[UR48][R16.64], R24 ;  /* 0x000000181000d985 */ /* 0x000fe2000c101b30 */
[C---:B------:R-:W-:Y:S01]  /*a570*/  IADD3 R3, R73.reuse, 0x58, RZ ;  /* 0x0000005849037810 */ /* 0x040fe20007ffe0ff */
[----:B------:R-:W-:-:S02]  /*a580*/  VIADD R14, R73, 0x60 ;  /* 0x00000060490e7836 */ /* 0x000fc40000000000 */
[----:B------:R0:W-:Y:S01]  /*a590*/  @!P4 ST.E.64 desc[UR48][R10.64], R28 ;  /* 0x0000001c0a00c985 */ /* 0x0001e2000c101b30 */
[----:B-1----:R-:W-:Y:S01]  /*a5a0*/  @!P1 IMAD.WIDE R12, R15, 0x4, R68 ;  /* 0x000000040f0c9825 */ /* 0x002fe200078e0244 */
[----:B------:R-:W-:Y:S02]  /*a5b0*/  ISETP.GE.AND P2, PT, R3, UR4, PT ;  /* 0x0000000403007c0c */ /* 0x000fe4000bf46270 */
[----:B------:R-:W-:Y:S01]  /*a5c0*/  ISETP.GE.AND P3, PT, R14, UR4, PT ;  /* 0x000000040e007c0c */ /* 0x000fe2000bf66270 */
[C---:B------:R-:W-:Y:S01]  /*a5d0*/  VIADD R15, R73.reuse, 0x68 ;  /* 0x00000068490f7836 */ /* 0x040fe20000000000 */
[----:B------:R1:W-:Y:S01]  /*a5e0*/  @!P1 ST.E.64 desc[UR48][R12.64], R30 ;  /* 0x0000001e0c009985 */ /* 0x0003e2000c101b30 */
[C---:B--2---:R-:W-:Y:S01]  /*a5f0*/  VIADD R9, R73.reuse, 0x78 ;  /* 0x0000007849097836 */ /* 0x044fe20000000000 */
[----:B------:R-:W-:Y:S01]  /*a600*/  ISETP.GE.AND P1, PT, R0, UR4, PT ;  /* 0x0000000400007c0c */ /* 0x000fe2000bf26270 */
[----:B------:R-:W-:Y:S01]  /*a610*/  VIADD R8, R73, 0x70 ;  /* 0x0000007049087836 */ /* 0x000fe20000000000 */
[----:B------:R-:W-:-:S02]  /*a620*/  ISETP.GE.AND P4, PT, R15, UR4, PT ;  /* 0x000000040f007c0c */ /* 0x000fc4000bf86270 */
[----:B------:R-:W-:Y:S02]  /*a630*/  ISETP.GE.AND P6, PT, R9, UR4, PT ;  /* 0x0000000409007c0c */ /* 0x000fe4000bfc6270 */
[----:B------:R-:W-:Y:S02]  /*a640*/  ISETP.GE.AND P5, PT, R8, UR4, PT ;  /* 0x0000000408007c0c */ /* 0x000fe4000bfa6270 */
[----:B------:R-:W-:Y:S02]  /*a650*/  @!P2 LEA.HI R3, R3, R3, RZ, 0x1 ;  /* 0x000000030303a211 */ /* 0x000fe400078f08ff */
[----:B------:R-:W-:Y:S02]  /*a660*/  @!P3 LEA.HI R14, R14, R14, RZ, 0x1 ;  /* 0x0000000e0e0eb211 */ /* 0x000fe400078f08ff */
[----:B------:R-:W-:Y:S02]  /*a670*/  @!P2 LOP3.LUT R3, R3, 0xfffffffe, RZ, 0xc0, !PT ;  /* 0xfffffffe0303a812 */ /* 0x000fe400078ec0ff */
[----:B------:R-:W-:-:S02]  /*a680*/  @!P1 LEA.HI R0, R0, R0, RZ, 0x1 ;  /* 0x0000000000009211 */ /* 0x000fc400078f08ff */
[----:B------:R-:W-:Y:S02]  /*a690*/  @!P4 LEA.HI R15, R15, R15, RZ, 0x1 ;  /* 0x0000000f0f0fc211 */ /* 0x000fe400078f08ff */
[----:B0-----:R-:W-:Y:S02]  /*a6a0*/  @!P6 LEA.HI R10, R9, R9, RZ, 0x1 ;  /* 0x00000009090ae211 */ /* 0x001fe400078f08ff */
[----:B------:R-:W-:Y:S02]  /*a6b0*/  @!P5 LEA.HI R8, R8, R8, RZ, 0x1 ;  /* 0x000000080808d211 */ /* 0x000fe400078f08ff */
[----:B------:R-:W-:Y:S02]  /*a6c0*/  @!P1 LOP3.LUT R9, R0, 0xfffffffe, RZ, 0xc0, !PT ;  /* 0xfffffffe00099812 */ /* 0x000fe400078ec0ff */
[----:B-1----:R-:W-:Y:S02]  /*a6d0*/  @!P3 LOP3.LUT R13, R14, 0xfffffffe, RZ, 0xc0, !PT ;  /* 0xfffffffe0e0db812 */ /* 0x002fe400078ec0ff */
[----:B------:R-:W-:-:S02]  /*a6e0*/  @!P4 LOP3.LUT R15, R15, 0xfffffffe, RZ, 0xc0, !PT ;  /* 0xfffffffe0f0fc812 */ /* 0x000fc400078ec0ff */
        /* <DEDUP_REMOVED lines=14> */
.L_x_7307:
[----:B------:R-:W-:Y:S05]  /*a7d0*/  BSYNC B0 ;  /* 0x0000000000007941 */ /* 0x000fea0003800000 */
.L_x_7306:
[----:B------:R-:W-:Y:S01]  /*a7e0*/  ISETP.GE.AND P1, PT, R70, R83, PT ;  /* 0x000000534600720c */ /* 0x000fe20003f26270 */
[----:B-1----:R1:W2:Y:S01]  /*a7f0*/  SHFL.IDX PT, R35, R84, 0x1, 0x1c1f ;  /* 0x003c1f0054237f89 */ /* 0x0022a200000e0000 */
        /* <DEDUP_REMOVED lines=25> */
[----:B------:R-:W-:Y:S01]  /*a990*/  ULDC UR4, c[0x0][0xac8] ;  /* 0x0002b20000047ab9 */ /* 0x000fe20000000800 */
[C---:B------:R-:W-:Y:S01]  /*a9a0*/  VIADD R10, R73.reuse, 0x10 ;  /* 0x00000010490a7836 */ /* 0x040fe20000000000 */
[C---:B------:R-:W-:Y:S01]  /*a9b0*/  ISETP.GE.AND P0, PT, R73.reuse, UR4, PT ;  /* 0x0000000449007c0c */ /* 0x040fe2000bf06270 */
[C---:B------:R-:W-:Y:S01]  /*a9c0*/  VIADD R11, R73.reuse, 0x18 ;  /* 0x00000018490b7836 */ /* 0x040fe20000000000 */
[----:B------:R-:W-:Y:S01]  /*a9d0*/  ISETP.GE.AND P4, PT, R0, UR4, PT ;  /* 0x0000000400007c0c */ /* 0x000fe2000bf86270 */
[C---:B------:R-:W-:Y:S01]  /*a9e0*/  VIADD R12, R73.reuse, 0x20 ;  /* 0x00000020490c7836 */ /* 0x040fe20000000000 */
[----:B------:R-:W-:Y:S01]  /*a9f0*/  ISETP.GE.AND P1, PT, R10, UR4, PT ;  /* 0x000000040a007c0c */ /* 0x000fe2000bf26270 */
[----:B------:R-:W-:Y:S01]  /*aa00*/  VIADD R36, R73, 0x28 ;  /* 0x0000002849247836 */ /* 0x000fe20000000000 */
[----:B------:R-:W-:Y:S01]  /*aa10*/  ISETP.GE.AND P2, PT, R11, UR4, PT ;  /* 0x000000040b007c0c */ /* 0x000fe2000bf46270 */
[----:B------:R-:W-:Y:S01]  /*aa20*/  VIADD R38, R73, 0x38 ;  /* 0x0000003849267836 */ /* 0x000fe20000000000 */
[----:B------:R-:W-:-:S02]  /*aa30*/  ISETP.GE.AND P3, PT, R12, UR4, PT ;  /* 0x000000040c007c0c */ /* 0x000fc4000bf66270 */
[C---:B------:R-:W-:Y:S02]  /*aa40*/  IADD3 R37, R73.reuse, 0x30, RZ ;  /* 0x0000003049257810 */ /* 0x040fe40007ffe0ff */
[----:B------:R-:W-:Y:S01]  /*aa50*/  ISETP.GE.AND P5, PT, R36, UR4, PT ;  /* 0x0000000424007c0c */ /* 0x000fe2000bfa6270 */
[----:B------:R-:W-:Y:S02]  /*aa60*/  @!P0 IMAD.WIDE R2, R73, 0x4, R34 ;  /* 0x0000000449028825 */ /* 0x000fe400078e0222 */
[----:B------:R-:W-:Y:S02]  /*aa70*/  @!P4 LEA.HI R0, R0, R0, RZ, 0x1 ;  /* 0x000000000000c211 */ /* 0x000fe400078f08ff */
[----:B------:R-:W-:Y:S01]  /*aa80*/  @!P1 LEA.HI R10, R10, R10, RZ, 0x1 ;  /* 0x0000000a0a0a9211 */ /* 0x000fe200078f08ff */
[----:B------:R0:W-:Y:S01]  /*aa90*/  @!P0 ST.E.64 desc[UR48][R2.64], R44 ;  /* 0x0000002c02008985 */ /* 0x0001e2000c101b30 */
[----:B------:R-:W-:Y:S02]  /*aaa0*/  @!P4 LOP3.LUT R9, R0, 0xfffffffe, RZ, 0xc0, !PT ;  /* 0xfffffffe0009c812 */ /* 0x000fe400078ec0ff */
[----:B------:R-:W-:-:S02]  /*aab0*/  ISETP.GE.AND P0, PT, R38, UR4, PT ;  /* 0x0000000426007c0c */ /* 0x000fc4000bf06270 */
[----:B------:R-:W-:Y:S01]  /*aac0*/  @!P2 LEA.HI R0, R11, R11, RZ, 0x1 ;  /* 0x0000000b0b00a211 */ /* 0x000fe200078f08ff */
[--C-:B------:R-:W-:Y:S01]  /*aad0*/  @!P4 IMAD.WIDE R8, R9, 0x4, R34.reuse ;  /* 0x000000040908c825 */ /* 0x100fe200078e0222 */
[----:B------:R-:W-:Y:S02]  /*aae0*/  @!P1 LOP3.LUT R11, R10, 0xfffffffe, RZ, 0xc0, !PT ;  /* 0xfffffffe0a0b9812 */ /* 0x000fe400078ec0ff */
[----:B------:R-:W-:Y:S02]  /*aaf0*/  @!P3 LEA.HI R12, R12, R12, RZ, 0x1 ;  /* 0x0000000c0c0cb211 */ /* 0x000fe400078f08ff */
[----:B------:R1:W-:Y:S01]  /*ab00*/  @!P4 ST.E.64 desc[UR48][R8.64], R48 ;  /* 0x000000300800c985 */ /* 0x0003e2000c101b30 */
[----:B------:R-:W-:Y:S02]  /*ab10*/  ISETP.GE.AND P4, PT, R37, UR4, PT ;  /* 0x0000000425007c0c */ /* 0x000fe4000bf86270 */
[----:B------:R-:W-:Y:S01]  /*ab20*/  @!P2 LOP3.LUT R13, R0, 0xfffffffe, RZ, 0xc0, !PT ;  /* 0xfffffffe000da812 */ /* 0x000fe200078ec0ff */
[----:B0-----:R-:W-:Y:S01]  /*ab30*/  @!P1 IMAD.WIDE R2, R11, 0x4, R34 ;  /* 0x000000040b029825 */ /* 0x001fe200078e0222 */
[----:B------:R-:W-:-:S02]  /*ab40*/  @!P5 LEA.HI R36, R36, R36, RZ, 0x1 ;  /* 0x000000242424d211 */ /* 0x000fc400078f08ff */
[----:B------:R-:W-:Y:S01]  /*ab50*/  @!P3 LOP3.LUT R11, R12, 0xfffffffe, RZ, 0xc0, !PT ;  /* 0xfffffffe0c0bb812 */ /* 0x000fe200078ec0ff */
[----:B------:R-:W-:Y:S01]  /*ab60*/  VIADD R0, R73, 0x40 ;  /* 0x0000004049007836 */ /* 0x000fe20000000000 */
[----:B------:R-:W-:Y:S01]  /*ab70*/  @!P0 LEA.HI R38, R38, R38, RZ, 0x1 ;  /* 0x0000002626268211 */ /* 0x000fe200078f08ff */
[----:B------:R0:W-:Y:S02]  /*ab80*/  @!P1 ST.E.64 desc[UR48][R2.64], R50 ;  /* 0x0000003202009985 */ /* 0x0001e4000c101b30 */
[--C-:B------:R-:W-:Y:S01]  /*ab90*/  @!P3 IMAD.WIDE R10, R11, 0x4, R34.reuse ;  /* 0x000000040b0ab825 */ /* 0x100fe200078e0222 */
[----:B------:R-:W-:Y:S02]  /*aba0*/  @!P0 LOP3.LUT R39, R38, 0xfffffffe, RZ, 0xc0, !PT ;  /* 0xfffffffe26278812 */ /* 0x000fe400078ec0ff */
[----:B------:R-:W-:Y:S01]  /*abb0*/  @!P4 LEA.HI R37, R37, R37, RZ, 0x1 ;  /* 0x000000252525c211 */ /* 0x000fe200078f08ff */
[----:B-1----:R-:W-:Y:S01]  /*abc0*/  @!P2 IMAD.WIDE R8, R13, 0x4, R34 ;  /* 0x000000040d08a825 */ /* 0x002fe200078e0222 */
[----:B------:R-:W-:-:S02]  /*abd0*/  @!P5 LOP3.LUT R13, R36, 0xfffffffe, RZ, 0xc0, !PT ;  /* 0xfffffffe240dd812 */ /* 0x000fc400078ec0ff */
[----:B------:R-:W-:Y:S01]  /*abe0*/  @!P4 LOP3.LUT R37, R37, 0xfffffffe, RZ, 0xc0, !PT ;  /* 0xfffffffe2525c812 */ /* 0x000fe200078ec0ff */
[----:B------:R-:W-:Y:S01]  /*abf0*/  VIADD R36, R73, 0x48 ;  /* 0x0000004849247836 */ /* 0x000fe20000000000 */
[----:B------:R1:W-:Y:S01]  /*ac00*/  @!P2 ST.E.64 desc[UR48][R8.64], R52 ;  /* 0x000000340800a985 */ /* 0x0003e2000c101b30 */
[--C-:B------:R-:W-:Y:S01]  /*ac10*/  @!P5 IMAD.WIDE R12, R13, 0x4, R34.reuse ;  /* 0x000000040d0cd825 */ /* 0x100fe200078e0222 */
[----:B------:R-:W-:Y:S02]  /*ac20*/  ISETP.GE.AND P1, PT, R0, UR4, PT ;  /* 0x0000000400007c0c */ /* 0x000fe4000bf26270 */
[----:B------:R2:W-:Y:S01]  /*ac30*/  @!P3 ST.E.64 desc[UR48][R10.64], R14 ;  /* 0x0000000e0a00b985 */ /* 0x0005e2000c101b30 */
[--C-:B0-----:R-:W-:Y:S01]  /*ac40*/  @!P4 IMAD.WIDE R2, R37, 0x4, R34.reuse ;  /* 0x000000042502c825 */ /* 0x101fe200078e0222 */
[----:B------:R-:W-:Y:S02]  /*ac50*/  ISETP.GE.AND P2, PT, R36, UR4, PT ;  /* 0x0000000424007c0c */ /* 0x000fe4000bf46270 */
[----:B------:R0:W-:Y:S04]  /*ac60*/  @!P5 ST.E.64 desc[UR48][R12.64], R16 ;  /* 0x000000100c00d985 */ /* 0x0001e8000c101b30 */
[----:B------:R-:W-:Y:S01]  /*ac70*/  @!P4 ST.E.64 desc[UR48][R2.64], R18 ;  /* 0x000000120200c985 */ /* 0x000fe2000c101b30 */
[----:B-1----:R-:W-:-:S02]  /*ac80*/  @!P0 IMAD.WIDE R8, R39, 0x4, R34 ;  /* 0x0000000427088825 */ /* 0x002fc400078e0222 */
[----:B------:R-:W-:Y:S02]  /*ac90*/  @!P1 LEA.HI R0, R0, R0, RZ, 0x1 ;  /* 0x0000000000009211 */ /* 0x000fe400078f08ff */
[C---:B--2---:R-:W-:Y:S01]  /*aca0*/  VIADD R10, R73.reuse, 0x50 ;  /* 0x00000050490a7836 */ /* 0x044fe20000000000 */
[----:B------:R1:W-:Y:S01]  /*acb0*/  @!P0 ST.E.64 desc[UR48][R8.64], R20 ;  /* 0x0000001408008985 */ /* 0x0003e2000c101b30 */
[C---:B------:R-:W-:Y:S01]  /*acc0*/  VIADD R14, R73.reuse, 0x68 ;  /* 0x00000068490e7836 */ /* 0x040fe20000000000 */
[----:B------:R-:W-:Y:S01]  /*acd0*/  @!P2 LEA.HI R36, R36, R36, RZ, 0x1 ;  /* 0x000000242424a211 */ /* 0x000fe200078f08ff */
[C---:B0-----:R-:W-:Y:S01]  /*ace0*/  VIADD R13, R73.reuse, 0x60 ;  /* 0x00000060490d7836 */ /* 0x041fe20000000000 */
[C---:B------:R-:W-:Y:S01]  /*acf0*/  IADD3 R12, R73.reuse, 0x58, RZ ;  /* 0x00000058490c7810 */ /* 0x040fe20007ffe0ff */
[C---:B------:R-:W-:Y:S01]  /*ad00*/  VIADD R15, R73.reuse, 0x70 ;  /* 0x00000070490f7836 */ /* 0x040fe20000000000 */
[----:B------:R-:W-:Y:S01]  /*ad10*/  ISETP.GE.AND P3, PT, R10, UR4, PT ;  /* 0x000000040a007c0c */ /* 0x000fe2000bf66270 */
[----:B------:R-:W-:Y:S01]  /*ad20*/  VIADD R73, R73, 0x78 ;  /* 0x0000007849497836 */ /* 0x000fe20000000000 */
[----:B------:R-:W-:-:S02]  /*ad30*/  ISETP.GE.AND P0, PT, R12, UR4, PT ;  /* 0x000000040c007c0c */ /* 0x000fc4000bf06270 */
[----:B------:R-:W-:Y:S02]  /*ad40*/  ISETP.GE.AND P4, PT, R13, UR4, PT ;  /* 0x000000040d007c0c */ /* 0x000fe4000bf86270 */
[----:B------:R-:W-:Y:S02]  /*ad50*/  ISETP.GE.AND P5, PT, R14, UR4, PT ;  /* 0x000000040e007c0c */ /* 0x000fe4000bfa6270 */
[----:B------:R-:W-:Y:S02]  /*ad60*/  ISETP.GE.AND P6, PT, R15, UR4, PT ;  /* 0x000000040f007c0c */ /* 0x000fe4000bfc6270 */
[----:B------:R-:W-:Y:S02]  /*ad70*/  @!P1 LOP3.LUT R11, R0, 0xfffffffe, RZ, 0xc0, !PT ;  /* 0xfffffffe000b9812 */ /* 0x000fe400078ec0ff */
[----:B-1----:R-:W-:Y:S02]  /*ad80*/  @!P2 LOP3.LUT R9, R36, 0xfffffffe, RZ, 0xc0, !PT ;  /* 0xfffffffe2409a812 */ /* 0x002fe400078ec0ff */
[----:B------:R-:W-:Y:S01]  /*ad90*/  @!P3 LEA.HI R10, R10, R10, RZ, 0x1 ;  /* 0x0000000a0a0ab211 */ /* 0x000fe200078f08ff */
[----:B------:R-:W-:Y:S01]  /*ada0*/  @!P1 IMAD.WIDE R2, R11, 0x4, R34 ;  /* 0x000000040b029825 */ /* 0x000fe200078e0222 */
[----:B------:R-:W-:-:S02]  /*adb0*/  @!P0 LEA.HI R12, R12, R12, RZ, 0x1 ;  /* 0x0000000c0c0c8211 */ /* 0x000fc400078f08ff */
[----:B------:R-:W-:Y:S01]  /*adc0*/  @!P4 LEA.HI R0, R13, R13, RZ, 0x1 ;  /* 0x0000000d0d00c211 */ /* 0x000fe200078f08ff */
[--C-:B------:R-:W-:Y:S01]  /*add0*/  @!P2 IMAD.WIDE R8, R9, 0x4, R34.reuse ;  /* 0x000000040908a825 */ /* 0x100fe200078e0222 */
[----:B------:R-:W-:Y:S01]  /*ade0*/  @!P5 LEA.HI R14, R14, R14, RZ, 0x1 ;  /* 0x0000000e0e0ed211 */ /* 0x000fe200078f08ff */
[----:B------:R0:W-:Y:S01]  /*adf0*/  @!P1 ST.E.64 desc[UR48][R2.64], R22 ;  /* 0x0000001602009985 */ /* 0x0001e2000c101b30 */
[----:B------:R-:W-:Y:S02]  /*ae00*/  @!P3 LOP3.LUT R11, R10, 0xfffffffe, RZ, 0xc0, !PT ;  /* 0xfffffffe0a0bb812 */ /* 0x000fe400078ec0ff */
[----:B------:R-:W-:Y:S01]  /*ae10*/  @!P6 LEA.HI R16, R15, R15, RZ, 0x1 ;  /* 0x0000000f0f10e211 */ /* 0x000fe200078f08ff */
[----:B------:R1:W-:Y:S01]  /*ae20*/  @!P2 ST.E.64 desc[UR48][R8.64], R24 ;  /* 0x000000180800a985 */ /* 0x0003e2000c101b30 */
[----:B------:R-:W-:Y:S01]  /*ae30*/  @!P0 LOP3.LUT R13, R12, 0xfffffffe, RZ, 0xc0, !PT ;  /* 0xfffffffe0c0d8812 */ /* 0x000fe200078ec0ff */
[----:B------:R-:W-:Y:S01]  /*ae40*/  @!P3 IMAD.WIDE R10, R11, 0x4, R34 ;  /* 0x000000040b0ab825 */ /* 0x000fe200078e0222 */
[----:B------:R-:W-:-:S02]  /*ae50*/  @!P4 LOP3.LUT R15, R0, 0xfffffffe, RZ, 0xc0, !PT ;  /* 0xfffffffe000fc812 */ /* 0x000fc400078ec0ff */
[----:B------:R-:W-:Y:S01]  /*ae60*/  @!P5 LOP3.LUT R17, R14, 0xfffffffe, RZ, 0xc0, !PT ;  /* 0xfffffffe0e11d812 */ /* 0x000fe200078ec0ff */
[--C-:B------:R-:W-:Y:S01]  /*ae70*/  @!P0 IMAD.WIDE R12, R13, 0x4, R34.reuse ;  /* 0x000000040d0c8825 */ /* 0x100fe200078e0222 */
[----:B------:R-:W-:Y:S01]  /*ae80*/  @!P6 LOP3.LUT R19, R16, 0xfffffffe, RZ, 0xc0, !PT ;  /* 0xfffffffe1013e812 */ /* 0x000fe200078ec0ff */
[----:B------:R2:W-:Y:S02]  /*ae90*/  @!P3 ST.E.64 desc[UR48][R10.64], R26 ;  /* 0x0000001a0a00b985 */ /* 0x0005e4000c101b30 */
[--C-:B0-----:R-:W-:Y:S02]  /*aea0*/  @!P4 IMAD.WIDE R2, R15, 0x4, R34.reuse ;  /* 0x000000040f02c825 */ /* 0x101fe400078e0222 */
[----:B------:R2:W-:Y:S01]  /*aeb0*/  @!P0 ST.E.64 desc[UR48][R12.64], R28 ;  /* 0x0000001c0c008985 */ /* 0x0005e2000c101b30 */
[----:B------:R-:W-:Y:S01]  /*aec0*/  ISETP.GE.AND P0, PT, R73, UR4, PT ;  /* 0x0000000449007c0c */ /* 0x000fe2000bf06270 */
[--C-:B-1----:R-:W-:Y:S02]  /*aed0*/  @!P5 IMAD.WIDE R8, R17, 0x4, R34.reuse ;  /* 0x000000041108d825 */ /* 0x102fe400078e0222 */
[----:B------:R2:W-:Y:S02]  /*aee0*/  @!P4 ST.E.64 desc[UR48][R2.64], R30 ;  /* 0x0000001e0200c985 */ /* 0x0005e4000c101b30 */
[----:B------:R-:W-:-:S02]  /*aef0*/  @!P6 IMAD.WIDE R14, R19, 0x4, R34 ;  /* 0x00000004130ee825 */ /* 0x000fc400078e0222 */
[----:B------:R2:W-:Y:S04]  /*af00*/  @!P5 ST.E.64 desc[UR48][R8.64], R32 ;  /* 0x000000200800d985 */ /* 0x0005e8000c101b30 */
[----:B------:R2:W-:Y:S02]  /*af10*/  @!P6 ST.E.64 desc[UR48][R14.64], R6 ;  /* 0x000000060e00e985 */ /* 0x0005e4000c101b30 */
[----:B------:R-:W-:Y:S05]  /*af20*/  @P0 BRA `(.L_x_7278) ;  /* 0x0000005000fc0947 */ /* 0x000fea0003800000 */
[----:B------:R-:W-:-:S04]  /*af30*/  LEA.HI R73, R73, R73, RZ, 0x1 ;  /* 0x0000004949497211 */ /* 0x000fc800078f08ff */
[----:B--2---:R-:W-:-:S05]  /*af40*/  LOP3.LUT R3, R73, 0xfffffffe, RZ, 0xc0, !PT ;  /* 0xfffffffe49037812 */ /* 0x004fca00078ec0ff */
[----:B------:R-:W-:-:S05]  /*af50*/  IMAD.WIDE R2, R3, 0x4, R34 ;  /* 0x0000000403027825 */ /* 0x000fca00078e0222 */
[----:B------:R1:W-:Y:S01]  /*af60*/  ST.E.64 desc[UR48][R2.64], R4 ;  /* 0x0000000402007985 */ /* 0x0003e2000c101b30 */
[----:B------:R-:W-:Y:S05]  /*af70*/  BRA `(.L_x_7278) ;  /* 0x0000005000e87947 */ /* 0x000fea0003800000 */
.L_x_7305:
        /* <DEDUP_REMOVED lines=22> */
[----:B------:R-:W-:Y:S01]  /*b0e0*/  MOV R3, UR5 ;  /* 0x0000000500037c02 */ /* 0x000fe20008000f00 */
[----:B------:R-:W-:Y:S01]  /*b0f0*/  IMAD.U32 R2, RZ, RZ, UR4 ;  /* 0x00000004ff027e24 */ /* 0x000fe2000f8e00ff */
[----:B------:R-:W2:Y:S01]  /*b100*/  @P0 LDC R7, c[0x0][0xbec] ;  /* 0x0002fb00ff070b82 */ /* 0x000ea20000000800 */
[----:B------:R-:W-:Y:S01]  /*b110*/  ULDC.64 UR4, c[0x0][0xbe0] ;  /* 0x0002f80000047ab9 */ /* 0x000fe20000000a00 */
[----:B------:R-:W-:-:S06]  /*b120*/  IMAD.U32 R3, RZ, RZ, UR6 ;  /* 0x00000006ff037e24 */ /* 0x000fcc000f8e00ff */
        /* <DEDUP_REMOVED lines=31> */
.L_x_7276:
[----:B------:R-:W-:-:S08]  /*b320*/  NOP ;  /* 0x0000000000007918 */ /* 0x000fd00000000000 */
[----:B------:R-:W0:-:S00]  /*b330*/  USETMAXREG.DEALLOC.CTAPOOL 0x28 ;  /* 0x00000028000079c8 */ /* 0x000e0000080e0500 */
        /* <DEDUP_REMOVED lines=16> */
.L_x_7308:
[----:B------:R-:W-:Y:S01]  /*b440*/  ULDC UR7, c[0x0][0xc50] ;  /* 0x0003140000077ab9 */ /* 0x000fe20000000800 */
[----:B------:R-:W-:Y:S01]  /*b450*/  UMOV UR40, UR6 ;  /* 0x0000000600287c82 */ /* 0x000fe20008000000 */
[----:B------:R-:W-:-:S11]  /*b460*/  UISETP.NE.AND UP0, UPT, UR7, 0x1, UPT ;  /* 0x000000010700788c */ /* 0x000fd6000bf05270 */
[----:B------:R-:W-:Y:S01]  /*b470*/  @UP0 ULDC UR4, c[0x0][0xc54] ;  /* 0x0003150000040ab9 */ /* 0x000fe20000000800 */
[----:B------:R-:W-:Y:S01]  /*b480*/  @UP0 ULDC UR8, c[0x0][0xc58] ;  /* 0x0003160000080ab9 */ /* 0x000fe20000000800 */
[----:B------:R-:W-:-:S04]  /*b490*/  UIMAD.WIDE.U32 UR4, UR6, UR4, URZ ;  /* 0x00000004060472a5 */ /* 0x000fc8000f8e003f */
[----:B------:R-:W-:-:S12]  /*b4a0*/  @UP0 USHF.R.U32.HI UR40, URZ, UR8, UR5 ;  /* 0x000000083f280299 */ /* 0x000fd80008011605 */
.L_x_7309:
        /* <DEDUP_REMOVED lines=10> */
[----:B------:R-:W-:Y:S02]  /*b550*/  MOV R18, RZ ;  /* 0x000000ff00127202 */ /* 0x000fe40000000f00 */
        /* <DEDUP_REMOVED lines=53> */
.L_x_7311:
        /* <DEDUP_REMOVED lines=33> */
[----:B0----5:R-:W-:Y:S05]  /*bac0*/  CALL.ABS.NOINC R2 ;  /* 0x0000000002007343 */ /* 0x021fea0003c00000 */
.L_x_7312:
        /* <DEDUP_REMOVED lines=20> */
.L_x_7313:
        /* <DEDUP_REMOVED lines=13> */
[----:B------:R-:W-:Y:S01]  /*bce0*/  MOV R12, 0x1 ;  /* 0x00000001000c7802 */ /* 0x000fe20000000f00 */
[----:B------:R-:W-:-:S02]  /*bcf0*/  IMAD.U32 R10, RZ, RZ, UR4 ;  /* 0x00000004ff0a7e24 */ /* 0x000fc4000f8e00ff */
[----:B------:R-:W-:Y:S02]  /*bd00*/  IMAD.U32 R11, RZ, RZ, UR5 ;  /* 0x00000005ff0b7e24 */ /* 0x000fe4000f8e00ff */
[----:B------:R-:W-:Y:S02]  /*bd10*/  IMAD.MOV.U32 R8, RZ, RZ, 0x70 ;  /* 0x00000070ff087424 */ /* 0x000fe400078e00ff */
[----:B------:R-:W-:-:S07]  /*bd20*/  IMAD.MOV.U32 R13, RZ, RZ, RZ ;  /* 0x000000ffff0d7224 */ /* 0x000fce00078e00ff */
[----:B------:R-:W-:-:S07]  /*bd30*/  LEPC R20, `(.L_x_7314) ;  /* 0x000000001014794e */ /* 0x000fce0000000000 */
[----:B0----5:R-:W-:Y:S05]  /*bd40*/  CALL.ABS.NOINC R2 ;  /* 0x0000000002007343 */ /* 0x021fea0003c00000 */
.L_x_7314:
        /* <DEDUP_REMOVED lines=18> */
.L_x_7315:
        /* <DEDUP_REMOVED lines=8> */
[C---:B------:R-:W-:Y:S01]  /*bef0*/  IMAD.SHL.U32 R30, R16.reuse, 0x10, RZ ;  /* 0x00000010101e7824 */ /* 0x040fe200078e00ff */
[----:B------:R-:W-:Y:S01]  /*bf00*/  UMOV UR4, 0xffffffff ;  /* 0xffffffff00047882 */ /* 0x000fe20000000000 */
[----:B------:R-:W-:-:S03]  /*bf10*/  LOP3.LUT R27, R16, 0x7f, RZ, 0xc0, !PT ;  /* 0x0000007f101b7812 */ /* 0x000fc600078ec0ff */
[----:B------:R-:W-:Y:S02]  /*bf20*/  LOP3.LUT R30, R30, 0x70, RZ, 0xc0, !PT ;  /* 0x000000701e1e7812 */ /* 0x000fe400078ec0ff */
[----:B------:R-:W-:Y:S01]  /*bf30*/  SHF.R.U32.HI R24, RZ, 0x3, R27 ;  /* 0x00000003ff187819 */ /* 0x000fe2000001161b */
[----:B-1----:R-:W-:Y:S06]  /*bf40*/  BRA.DIV UR4, `(.L_x_7316) ;  /* 0x0000004604747947 */ /* 0x002fec000b800000 */
.L_x_7366:
[----:B------:R-:W-:Y:S01]  /*bf50*/  UMOV UR4, 0xa0 ;  /* 0x000000a000047882 */ /* 0x000fe20000000000 */
[----:B------:R-:W-:Y:S01]  /*bf60*/  LOP3.LUT R23, R24, R30, RZ, 0xfc, !PT ;  /* 0x0000001e18177212 */ /* 0x000fe200078efcff */
[----:B------:R-:W-:Y:S01]  /*bf70*/  UIMAD UR4, UR46, UR4, -0xa0 ;  /* 0xffffff602e0474a4 */ /* 0x000fe2000f8e0204 */
[----:B------:R-:W-:Y:S01]  /*bf80*/  ISETP.NE.AND P3, PT, R20, 0x1, PT ;  /* 0x000000011400780c */ /* 0x000fe20003f65270 */
[----:B------:R-:W-:Y:S01]  /*bf90*/  IMAD.MOV.U32 R10, RZ, RZ, RZ ;  /* 0x000000ffff0a7224 */ /* 0x000fe200078e00ff */
[----:B------:R-:W-:Y:S02]  /*bfa0*/  LOP3.LUT R19, R24, 0x80, R30, 0xfe, !PT ;  /* 0x0000008018137812 */ /* 0x000fe400078efe1e */
[----:B-----5:R-:W-:Y:S01]  /*bfb0*/  SHF.R.S32.HI R36, RZ, 0x1f, R32 ;  /* 0x0000001fff247819 */ /* 0x020fe20000011420 */
[----:B------:R-:W-:Y:S01]  /*bfc0*/  VIADD R11, R23, UR4 ;  /* 0x00000004170b7c36 */ /* 0x000fe20008000000 */
[----:B------:R-:W-:Y:S01]  /*bfd0*/  LOP3.LUT R0, R0, 0xfffffff7, RZ, 0xc0, !PT ;  /* 0xfffffff700007812 */ /* 0x000fe200078ec0ff */
[----:B------:R-:W-:-:S03]  /*bfe0*/  VIADD R13, R19, UR4 ;  /* 0x00000004130d7c36 */ /* 0x000fc60008000000 */
[C---:B------:R-:W-:Y:S01]  /*bff0*/  ISETP.GE.AND P1, PT, R11.reuse, UR38, PT ;  /* 0x000000260b007c0c */ /* 0x040fe2000bf26270 */
[--C-:B------:R-:W-:Y:S01]  /*c000*/  IMAD.IADD R11, R11, 0x1, R18.reuse ;  /* 0x000000010b0b7824 */ /* 0x100fe200078e0212 */
[C---:B------:R-:W-:Y:S01]  /*c010*/  ISETP.GE.AND P0, PT, R13.reuse, UR38, PT ;  /* 0x000000260d007c0c */ /* 0x040fe2000bf06270 */
[----:B0-----:R-:W0:Y:S01]  /*c020*/  @P3 LDC R2, c[0x0][0x434] ;  /* 0x00010d00ff023b82 */ /* 0x001e220000000800 */
[----:B------:R-:W-:Y:S02]  /*c030*/  IMAD.IADD R13, R13, 0x1, R18 ;  /* 0x000000010d0d7824 */ /* 0x000fe400078e0212 */
[----:B------:R-:W-:Y:S01]  /*c040*/  IMAD.SHL.U32 R14, R16, 0x4, RZ ;  /* 0x00000004100e7824 */ /* 0x000fe200078e00ff */
[----:B------:R-:W-:Y:S02]  /*c050*/  MOV R12, R11 ;  /* 0x0000000b000c7202 */ /* 0x000fe40000000f00 */
[----:B------:R-:W-:Y:S02]  /*c060*/  ISETP.GT.U32.OR P0, PT, R19, 0x9f, P0 ;  /* 0x0000009f1300780c */ /* 0x000fe40000704470 */
[----:B------:R-:W1:Y:S01]  /*c070*/  @P3 LDC R3, c[0x0][0x438] ;  /* 0x00010e00ff033b82 */ /* 0x000e620000000800 */
[----:B------:R-:W-:-:S02]  /*c080*/  MOV R15, R13 ;  /* 0x0000000d000f7202 */ /* 0x000fc40000000f00 */
[----:B------:R-:W-:Y:S02]  /*c090*/  SHF.L.U32 R28, R16, 0x7, RZ ;  /* 0x00000007101c7819 */ /* 0x000fe400000006ff */
[----:B------:R-:W-:-:S03]  /*c0a0*/  @P3 LOP3.LUT R0, R0, 0x8, RZ, 0xfc, !PT ;  /* 0x0000000800003812 */ /* 0x000fc600078efcff */
[----:B------:R-:W2:Y:S01]  /*c0b0*/  @!P1 LDC.64 R4, c[0x0][0x428] ;  /* 0x00010a00ff049b82 */ /* 0x000ea20000000a00 */
[----:B0-----:R-:W-:-:S07]  /*c0c0*/  @P3 IMAD.HI.U32 R2, R11, R2, RZ ;  /* 0x000000020b023227 */ /* 0x001fce00078e00ff */
[----:B------:R-:W0:Y:S01]  /*c0d0*/  @!P1 LDC.64 R6, c[0x0][0x418] ;  /* 0x00010600ff069b82 */ /* 0x000e220000000a00 */
[----:B-1----:R-:W-:-:S07]  /*c0e0*/  @P3 SHF.R.U32.HI R12, RZ, R3, R2 ;  /* 0x00000003ff0c3219 */ /* 0x002fce0000011602 */
[----:B------:R-:W1:Y:S01]  /*c0f0*/  @P3 LDC R17, c[0x0][0x438] ;  /* 0x00010e00ff113b82 */ /* 0x000e620000000800 */
[----:B------:R-:W-:Y:S01]  /*c100*/  @!P1 SHF.R.S32.HI R3, RZ, 0x1f, R12 ;  /* 0x0000001fff039819 */ /* 0x000fe2000001140c */
[----:B--2---:R-:W-:-:S06]  /*c110*/  @!P1 IMAD R2, R36, R4, RZ ;  /* 0x0000000424029224 */ /* 0x004fcc00078e02ff */
[----:B------:R-:W2:Y:S01]  /*c120*/  @!P0 LDC.64 R8, c[0x0][0x428] ;  /* 0x00010a00ff088b82 */ /* 0x000ea20000000a00 */
[----:B------:R-:W-:Y:S02]  /*c130*/  @!P1 IMAD R5, R32, R5, R2 ;  /* 0x0000000520059224 */ /* 0x000fe400078e0202 */
[----:B------:R-:W-:-:S04]  /*c140*/  @!P1 IMAD.MOV.U32 R2, RZ, RZ, R12 ;  /* 0x000000ffff029224 */ /* 0x000fc800078e000c */
[----:B------:R-:W-:Y:S02]  /*c150*/  @!P1 IMAD.WIDE.U32 R2, R32, R4, R2 ;  /* 0x0000000420029225 */ /* 0x000fe400078e0002 */
[----:B------:R-:W3:Y:S02]  /*c160*/  @P3 LDC R4, c[0x0][0x434] ;  /* 0x00010d00ff043b82 */ /* 0x000ee40000000800 */
[----:B------:R-:W-:Y:S01]  /*c170*/  @!P1 IMAD.IADD R3, R3, 0x1, R5 ;  /* 0x0000000103039824 */ /* 0x000fe200078e0205 */
[----:B0-----:R-:W-:-:S04]  /*c180*/  @!P1 LEA R6, P2, R2, R6, 0x2 ;  /* 0x0000000602069211 */ /* 0x001fc800078410ff */
[----:B------:R-:W-:Y:S01]  /*c190*/  @!P1 LEA.HI.X R7, R2, R7, R3, 0x2, P2 ;  /* 0x0000000702079211 */ /* 0x000fe200010f1403 */
[----:B------:R-:W-:Y:S01]  /*c1a0*/  ULOP3.LUT UR4, UR36, 0x2, URZ, 0xfc, !UPT ;  /* 0x0000000224047892 */ /* 0x000fe2000f8efc3f */
[----:B------:R-:W-:-:S03]  /*c1b0*/  LOP3.LUT R0, R0, 0xfffffffd, RZ, 0xc0, !PT ;  /* 0xfffffffd00007812 */ /* 0x000fc600078ec0ff */
[----:B------:R-:W5:Y:S01]  /*c1c0*/  @!P1 LDG.E R10, desc[UR48][R6.64] ;  /* 0x00000030060a9981 */ /* 0x000f62000c1e1900 */
[----:B---3--:R-:W-:Y:S02]  /*c1d0*/  @P3 IMAD.HI.U32 R2, R13, R4, RZ ;  /* 0x000000040d023227 */ /* 0x008fe400078e00ff */
[----:B------:R-:W0:Y:S03]  /*c1e0*/  @!P0 LDC.64 R4, c[0x0][0x418] ;  /* 0x00010600ff048b82 */ /* 0x000e260000000a00 */
[----:B-1----:R-:W-:Y:S01]  /*c1f0*/  @P3 SHF.R.U32.HI R15, RZ, R17, R2 ;  /* 0x00000011ff0f3219 */ /* 0x002fe20000011602 */
[----:B--2---:R-:W-:-:S03]  /*c200*/  @!P0 IMAD R2, R36, R8, RZ ;  /* 0x0000000824028224 */ /* 0x004fc600078e02ff */
[--C-:B------:R-:W-:Y:S01]  /*c210*/  @!P0 SHF.R.S32.HI R3, RZ, 0x1f, R15.reuse ;  /* 0x0000001fff038819 */ /* 0x100fe2000001140f */
[----:B------:R-:W-:Y:S02]  /*c220*/  @!P0 IMAD R9, R32, R9, R2 ;  /* 0x0000000920098224 */ /* 0x000fe400078e0202 */
[----:B------:R-:W-:-:S04]  /*c230*/  @!P0 IMAD.MOV.U32 R2, RZ, RZ, R15 ;  /* 0x000000ffff028224 */ /* 0x000fc800078e000f */
[----:B------:R-:W-:-:S04]  /*c240*/  @!P0 IMAD.WIDE.U32 R2, R32, R8, R2 ;  /* 0x0000000820028225 */ /* 0x000fc800078e0002 */
[----:B------:R-:W-:Y:S01]  /*c250*/  @!P0 IMAD.IADD R3, R9, 0x1, R3 ;  /* 0x0000000109038824 */ /* 0x000fe200078e0203 */
[----:B0-----:R-:W-:-:S04]  /*c260*/  @!P0 LEA R4, P2, R2, R4, 0x2 ;  /* 0x0000000402048211 */ /* 0x001fc800078410ff */
[----:B------:R-:W-:Y:S02]  /*c270*/  @!P0 LEA.HI.X R5, R2, R5, R3, 0x2, P2 ;  /* 0x0000000502058211 */ /* 0x000fe400010f1403 */
[----:B------:R-:W-:-:S04]  /*c280*/  SHF.L.U32 R2, R16, 0x5, RZ ;  /* 0x0000000510027819 */ /* 0x000fc800000006ff */
[----:B------:R-:W-:-:S04]  /*c290*/  LOP3.LUT R3, R2, 0x80, RZ, 0xc0, !PT ;  /* 0x0000008002037812 */ /* 0x000fc800078ec0ff */
[----:B------:R-:W-:-:S04]  /*c2a0*/  LOP3.LUT R3, R3, 0x10, R16, 0xf8, !PT ;  /* 0x0000001003037812 */ /* 0x000fc800078ef810 */
[----:B------:R-:W-:Y:S02]  /*c2b0*/  LOP3.LUT R9, R3, 0x10, R14, 0x78, !PT ;  /* 0x0000001003097812 */ /* 0x000fe400078e780e */
[----:B------:R-:W-:Y:S02]  /*c2c0*/  SHF.R.U32.HI R3, RZ, 0x5, R27 ;  /* 0x00000005ff037819 */ /* 0x000fe4000001161b */
[C---:B------:R-:W-:Y:S01]  /*c2d0*/  LOP3.LUT R14, R2.reuse, 0x60, RZ, 0xc0, !PT ;  /* 0x00000060020e7812 */ /* 0x040fe200078ec0ff */
[----:B------:R-:W-:Y:S01]  /*c2e0*/  IMAD.MOV.U32 R8, RZ, RZ, RZ ;  /* 0x000000ffff087224 */ /* 0x000fe200078e00ff */
[----:B------:R-:W-:-:S03]  /*c2f0*/  LOP3.LUT R2, R2, 0x100, RZ, 0xc0, !PT ;  /* 0x0000010002027812 */ /* 0x000fc600078ec0ff */
[----:B------:R-:W-:Y:S02]  /*c300*/  IMAD R14, R3, 0x200, R14 ;  /* 0x00000200030e7824 */ /* 0x000fe400078e020e */
[----:B------:R0:W5:Y:S01]  /*c310*/  @!P0 LDG.E R8, desc[UR48][R4.64] ;  /* 0x0000003004088981 */ /* 0x000162000c1e1900 */
[----:B------:R-:W-:Y:S02]  /*c320*/  ISETP.GT.U32.AND P0, PT, R19, 0x9f, PT ;  /* 0x0000009f1300780c */ /* 0x000fe40003f04070 */
[----:B0-----:R-:W-:Y:S01]  /*c330*/  IADD3 R4, R9, R14, R2 ;  /* 0x0000000e09047210 */ /* 0x001fe20007ffe002 */
[----:B------:R-:W-:-:S04]  /*c340*/  IMAD.MOV R2, RZ, RZ, -R15 ;  /* 0x000000ffff027224 */ /* 0x000fc800078e0a0f */
[----:B------:R-:W-:Y:S01]  /*c350*/  IMAD R9, R20, R2, R13 ;  /* 0x0000000214097224 */ /* 0x000fe200078e020d */
[----:B------:R-:W-:-:S05]  /*c360*/  LOP3.LUT R2, R28, 0x380, RZ, 0xc0, !PT ;  /* 0x000003801c027812 */ /* 0x000fca00078ec0ff */
[----:B------:R-:W-:Y:S02]  /*c370*/  IMAD R3, R3, 0x10, R2 ;  /* 0x0000001003037824 */ /* 0x000fe400078e0202 */
[----:B------:R-:W-:Y:S01]  /*c380*/  IMAD.U32 R2, RZ, RZ, UR4 ;  /* 0x00000004ff027e24 */ /* 0x000fe2000f8e00ff */
[----:B------:R-:W-:Y:S02]  /*c390*/  @P0 LOP3.LUT R0, R0, 0x2, RZ, 0xfc, !PT ;  /* 0x0000000200000812 */ /* 0x000fe400078efcff */
[----:B------:R-:W-:Y:S02]  /*c3a0*/  LOP3.LUT P0, RZ, R16, 0x4, RZ, 0xc0, !PT ;  /* 0x0000000410ff7812 */ /* 0x000fe4000780c0ff */
[----:B------:R-:W-:Y:S01]  /*c3b0*/  ISETP.NE.AND P1, PT, R2, 0x3, PT ;  /* 0x000000030200780c */ /* 0x000fe20003f25270 */
[----:B------:R-:W-:Y:S01]  /*c3c0*/  IMAD.MOV.U32 R2, RZ, RZ, 0x40 ;  /* 0x00000040ff027424 */ /* 0x000fe200078e00ff */
[----:B------:R0:W-:Y:S04]  /*c3d0*/  STL [R1], R4 ;  /* 0x0000000401007387 */ /* 0x0001e80000100800 */
[----:B------:R-:W-:-:S05]  /*c3e0*/  SEL R2, R2, 0xffffffc0, !P0 ;  /* 0xffffffc002027807 */ /* 0x000fca0004000000 */
[----:B------:R0:W-:Y:S01]  /*c3f0*/  STL [R1+0x8], R2 ;  /* 0x0000080201007387 */ /* 0x0001e20000100800 */
[----:B------:R-:W-:Y:S01]  /*c400*/  IMAD.MOV R6, RZ, RZ, -R12 ;  /* 0x000000ffff067224 */ /* 0x000fe200078e0a0c */
[----:B------:R-:W-:Y:S01]  /*c410*/  LOP3.LUT R3, R3, R30, RZ, 0x3c, !PT ;  /* 0x0000001e03037212 */ /* 0x000fe200078e3cff */
[----:B------:R-:W-:Y:S02]  /*c420*/  IMAD.U32 R34, RZ, RZ, UR40 ;  /* 0x00000028ff227e24 */ /* 0x000fe4000f8e00ff */
[----:B------:R-:W-:Y:S01]  /*c430*/  IMAD R6, R20, R6, R11 ;  /* 0x0000000614067224 */ /* 0x000fe200078e020b */
[----:B------:R-:W-:Y:S02]  /*c440*/  MOV R11, UR46 ;  /* 0x0000002e000b7c02 */ /* 0x000fe40008000f00 */
[----:B------:R-:W-:Y:S02]  /*c450*/  LOP3.LUT R0, R0, 0xfffffffb, RZ, 0xc0, !PT ;  /* 0xfffffffb00007812 */ /* 0x000fe400078ec0ff */
[----:B------:R-:W-:Y:S01]  /*c460*/  LOP3.LUT R28, R3, 0xc00, R28, 0xf8, !PT ;  /* 0x00000c00031c7812 */ /* 0x000fe200078ef81c */
[----:B------:R-:W-:Y:S01]  /*c470*/  VIADD R11, R11, 0xffffffff ;  /* 0xffffffff0b0b7836 */ /* 0x000fe20000000000 */
[----:B------:R-:W-:-:S02]  /*c480*/  SHF.R.U32.HI R16, RZ, 0x3, R16 ;  /* 0x00000003ff107819 */ /* 0x000fc40000011610 */
[----:B------:R-:W-:Y:S02]  /*c490*/  @P1 LOP3.LUT R0, R0, 0x4, RZ, 0xfc, !PT ;  /* 0x0000000400001812 */ /* 0x000fe400078efcff */
[----:B------:R-:W-:Y:S01]  /*c4a0*/  SHF.R.S32.HI R34, RZ, 0x1f, R34 ;  /* 0x0000001fff227819 */ /* 0x000fe20000011422 */
[----:B0-----:R-:W-:Y:S06]  /*c4b0*/  @!P1 BRA `(.L_x_7317) ;  /* 0x0000000000049947 */ /* 0x001fec0003800000 */
[----:B------:R-:W-:Y:S01]  /*c4c0*/  BPT.TRAP 0x1 ;  /* 0x000000040000795c */ /* 0x000fe20000300000 */
.L_x_7317:
[----:B------:R-:W-:-:S05]  /*c4d0*/  IMAD.MOV.U32 R33, RZ, RZ, 0x1 ;  /* 0x00000001ff217424 */ /* 0x000fca00078e00ff */
[----:B------:R-:W-:-:S04]  /*c4e0*/  SHF.L.U32 R33, R33, 0x1f, RZ ;  /* 0x0000001f21217819 */ /* 0x000fc800000006ff */
[----:B------:R-:W0:Y:S02]  /*c4f0*/  SYNCS.PHASECHK.TRANS64.TRYWAIT P0, [UR42+0x22880], R33 ;  /* 0x02288021ff0075a7 */ /* 0x000e24000800016a */
[----:B0-----:R-:W-:Y:S05]  /*c500*/  @!P0 BRA `(.L_x_7318) ;  /* 0x0000004000248947 */ /* 0x001fea0003800000 */
.L_x_7367:
[----:B------:R-:W-:Y:S01]  /*c510*/  SHF.R.S32.HI R20, RZ, 0x1f, R6 ;  /* 0x0000001fff147819 */ /* 0x000fe20000011406 */
[C---:B------:R-:W-:Y:S01]  /*c520*/  IMAD.SHL.U32 R7, R16.reuse, 0x80, RZ ;  /* 0x0000008010077824 */ /* 0x040fe200078e00ff */
[----:B------:R-:W-:Y:S01]  /*c530*/  SHF.R.S32.HI R22, RZ, 0x1f, R9 ;  /* 0x0000001fff167819 */ /* 0x000fe20000011409 */
[----:B------:R-:W-:Y:S01]  /*c540*/  ULDC.64 UR4, c[0x0][0x328] ;  /* 0x0000ca0000047ab9 */ /* 0x000fe20000000a00 */
[----:B------:R-:W-:Y:S01]  /*c550*/  IMAD.SHL.U32 R35, R16, 0x10, RZ ;  /* 0x0000001010237824 */ /* 0x000fe200078e00ff */
[----:B-----5:R-:W-:Y:S01]  /*c560*/  SHF.R.S32.HI R19, RZ, 0x1f, R10 ;  /* 0x0000001fff137819 */ /* 0x020fe2000001140a */
[----:B------:R-:W-:Y:S01]  /*c570*/  IMAD R13, R20, UR4, RZ ;  /* 0x00000004140d7c24 */ /* 0x000fe2000f8e02ff */
[----:B------:R-:W-:Y:S01]  /*c580*/  LOP3.LUT R7, R30, 0x380, R7, 0xf8, !PT ;  /* 0x000003801e077812 */ /* 0x000fe200078ef807 */
[----:B------:R-:W-:Y:S01]  /*c590*/  IMAD R12, R22, UR4, RZ ;  /* 0x00000004160c7c24 */ /* 0x000fe2000f8e02ff */
[----:B------:R-:W-:Y:S01]  /*c5a0*/  SHF.R.S32.HI R21, RZ, 0x1f, R8 ;  /* 0x0000001fff157819 */ /* 0x000fe20000011408 */
[----:B------:R-:W-:Y:S01]  /*c5b0*/  IMAD R13, R6, UR5, R13 ;  /* 0x00000005060d7c24 */ /* 0x000fe2000f8e020d */
[----:B------:R-:W-:Y:S01]  /*c5c0*/  LOP3.LUT R35, R7, 0x70, R35, 0x78, !PT ;  /* 0x0000007007237812 */ /* 0x000fe200078e7823 */
[----:B------:R-:W-:Y:S01]  /*c5d0*/  IMAD R12, R9, UR5, R12 ;  /* 0x00000005090c7c24 */ /* 0x000fe2000f8e020c */
[----:B------:R-:W-:Y:S01]  /*c5e0*/  R2UR UR6, R34 ;  /* 0x00000000220672ca */ /* 0x000fe200000e0000 */
[----:B------:R-:W-:Y:S01]  /*c5f0*/  IMAD.WIDE.U32 R4, R6, UR4, RZ ;  /* 0x0000000406047c25 */ /* 0x000fe2000f8e00ff */
[----:B------:R-:W1:Y:S01]  /*c600*/  LDC R14, c[0x0][0x2f4] ;  /* 0x0000bd00ff0e7b82 */ /* 0x000e620000000800 */
[----:B------:R-:W-:-:S02]  /*c610*/  LOP3.LUT R0, R0, 0xffffff7f, RZ, 0xc0, !PT ;  /* 0xffffff7f00007812 */ /* 0x000fc400078ec0ff */
[----:B------:R-:W-:Y:S01]  /*c620*/  IMAD.WIDE.U32 R2, R9, UR4, RZ ;  /* 0x0000000409027c25 */ /* 0x000fe2000f8e00ff */
[----:B------:R-:W-:Y:S01]  /*c630*/  ULDC.64 UR4, c[0x0][0x338] ;  /* 0x0000ce0000047ab9 */ /* 0x000fe20000000a00 */
[----:B------:R-:W-:Y:S02]  /*c640*/  IADD3 R5, R5, R13, RZ ;  /* 0x0000000d05057210 */ /* 0x000fe40007ffe0ff */
[----:B------:R-:W-:Y:S02]  /*c650*/  IMAD R7, R19, UR4, RZ ;  /* 0x0000000413077c24 */ /* 0x000fe4000f8e02ff */
[----:B------:R-:W-:Y:S02]  /*c660*/  IMAD.IADD R3, R3, 0x1, R12 ;  /* 0x0000000103037824 */ /* 0x000fe400078e020c */
[----:B------:R-:W-:Y:S02]  /*c670*/  IMAD R12, R10, UR5, R7 ;  /* 0x000000050a0c7c24 */ /* 0x000fe4000f8e0207 */
[----:B------:R-:W-:-:S02]  /*c680*/  IMAD R7, R21, UR4, RZ ;  /* 0x0000000415077c24 */ /* 0x000fc4000f8e02ff */
[----:B------:R-:W-:-:S04]  /*c690*/  IMAD.WIDE.U32 R2, R8, UR4, R2 ;  /* 0x0000000408027c25 */ /* 0x000fc8000f8e0002 */
[----:B------:R-:W-:Y:S02]  /*c6a0*/  IMAD R7, R8, UR5, R7 ;  /* 0x0000000508077c24 */ /* 0x000fe4000f8e0207 */
[----:B------:R-:W-:Y:S01]  /*c6b0*/  IMAD.WIDE.U32 R4, R10, UR4, R4 ;  /* 0x000000040a047c25 */ /* 0x000fe2000f8e0004 */
[----:B------:R-:W-:Y:S01]  /*c6c0*/  ULDC.64 UR4, c[0x0][0x330] ;  /* 0x0000cc0000047ab9 */ /* 0x000fe20000000a00 */
[----:B-1----:R-:W-:Y:S02]  /*c6d0*/  ISETP.GE.AND P2, PT, R30, R14, PT ;  /* 0x0000000e1e00720c */ /* 0x002fe40003f46270 */
[----:B------:R-:W-:Y:S02]  /*c6e0*/  IMAD.IADD R3, R3, 0x1, R7 ;  /* 0x0000000103037824 */ /* 0x000fe400078e0207 */
[----:B------:R-:W-:Y:S02]  /*c6f0*/  IMAD.IADD R5, R5, 0x1, R12 ;  /* 0x0000000105057824 */ /* 0x000fe400078e020c */
[----:B------:R-:W-:Y:S01]  /*c700*/  IMAD.U32 R7, RZ, RZ, UR4 ;  /* 0x00000004ff077e24 */ /* 0x000fe2000f8e00ff */
[----:B------:R-:W-:-:S03]  /*c710*/  UIMAD UR4, UR6, UR4, URZ ;  /* 0x00000004060472a4 */ /* 0x000fc6000f8e023f */
[C---:B------:R-:W-:Y:S01]  /*c720*/  IMAD.WIDE.U32 R4, R7.reuse, UR40, R4 ;  /* 0x0000002807047c25 */ /* 0x040fe2000f8e0004 */
[----:B------:R-:W-:Y:S01]  /*c730*/  ULDC.64 UR6, c[0x0][0x318] ;  /* 0x0000c60000067ab9 */ /* 0x000fe20000000a00 */
[----:B------:R-:W-:Y:S02]  /*c740*/  UIMAD UR4, UR40, UR5, UR4 ;  /* 0x00000005280472a4 */ /* 0x000fe4000f8e0204 */
[----:B------:R-:W-:Y:S01]  /*c750*/  IMAD.WIDE.U32 R2, R7, UR40, R2 ;  /* 0x0000002807027c25 */ /* 0x000fe2000f8e0002 */
[----:B------:R-:W-:Y:S02]  /*c760*/  MOV R7, UR7 ;  /* 0x0000000700077c02 */ /* 0x000fe40008000f00 */
[----:B------:R-:W-:-:S04]  /*c770*/  IADD3 R16, P0, R4, UR6, RZ ;  /* 0x0000000604107c10 */ /* 0x000fc8000ff1e0ff */
[----:B------:R-:W-:Y:S02]  /*c780*/  IADD3.X R17, R7, UR4, R5, P0, !PT ;  /* 0x0000000407117c10 */ /* 0x000fe400087fe405 */
[----:B------:R-:W-:Y:S01]  /*c790*/  IADD3 R4, P0, R2, UR6, RZ ;  /* 0x0000000602047c10 */ /* 0x000fe2000ff1e0ff */
[----:B------:R-:W-:-:S03]  /*c7a0*/  IMAD.MOV.U32 R2, RZ, RZ, -0xa0 ;  /* 0xffffff60ff027424 */ /* 0x000fc600078e00ff */
[----:B------:R-:W-:Y:S01]  /*c7b0*/  IADD3.X R7, R7, UR4, R3, P0, !PT ;  /* 0x0000000407077c10 */ /* 0x000fe200087fe403 */
[----:B------:R-:W-:Y:S01]  /*c7c0*/  IMAD R5, R11, R2, UR38 ;  /* 0x000000260b057e24 */ /* 0x000fe2000f8e0202 */
[----:B------:R-:W-:Y:S01]  /*c7d0*/  UMOV UR4, 0xffffffff ;  /* 0xffffffff00047882 */ /* 0x000fe20000000000 */
[----:B------:R-:W-:Y:S02]  /*c7e0*/  IMAD.SHL.U32 R2, R27, 0x10, RZ ;  /* 0x000000101b027824 */ /* 0x000fe400078e00ff */
[----:B------:R-:W-:-:S03]  /*c7f0*/  IMAD.IADD R5, R5, 0x1, -R24 ;  /* 0x0000000105057824 */ /* 0x000fc600078e0a18 */
[----:B------:R-:W-:Y:S02]  /*c800*/  LOP3.LUT R35, R35, 0x400, R2, 0xf8, !PT ;  /* 0x0000040023237812 */ /* 0x000fe400078ef802 */
[----:B------:R-:W-:-:S13]  /*c810*/  ISETP.GE.AND P0, PT, R5, 0x1, PT ;  /* 0x000000010500780c */ /* 0x000fda0003f06270 */
[----:B------:R-:W-:Y:S01]  /*c820*/  @P0 LOP3.LUT R0, R0, 0x80, RZ, 0xfc, !PT ;  /* 0x0000008000000812 */ /* 0x000fe200078efcff */
[----:B------:R-:W-:Y:S06]  /*c830*/  BRA.DIV UR4, `(.L_x_7319) ;  /* 0x0000003e046c7947 */ /* 0x000fec000b800000 */
[----:B------:R-:W1:Y:S01]  /*c840*/  SHFL.IDX PT, R2, R16, RZ, 0x181f ;  /* 0x00181fff10027589 */ /* 0x000e6200000e0000 */
[----:B------:R-:W-:Y:S02]  /*c850*/  ISETP.LT.OR P0, PT, R5, 0x1, P2 ;  /* 0x000000010500780c */ /* 0x000fe40001701670 */
[----:B------:R-:W-:Y:S01]  /*c860*/  IADD3 R29, R35, UR42, RZ ;  /* 0x0000002a231d7c10 */ /* 0x000fe2000fffe0ff */
[----:B------:R-:W2:Y:S01]  /*c870*/  SHFL.IDX PT, R3, R17, RZ, 0x181f ;  /* 0x00181fff11037589 */ /* 0x000ea200000e0000 */
[----:B------:R-:W-:Y:S02]  /*c880*/  LOP3.LUT R0, R0, 0xffffffdf, RZ, 0xc0, !PT ;  /* 0xffffffdf00007812 */ /* 0x000fe400078ec0ff */
[C---:B------:R-:W-:Y:S01]  /*c890*/  ISETP.GE.AND P6, PT, R5.reuse, 0x61, PT ;  /* 0x000000610500780c */ /* 0x040fe20003fc6270 */
[----:B------:R-:W-:Y:S01]  /*c8a0*/  SHFL.IDX PT, R14, R4, RZ, 0x181f ;  /* 0x00181fff040e7589 */ /* 0x000fe200000e0000 */
[C---:B------:R-:W-:Y:S02]  /*c8b0*/  ISETP.GE.AND P5, PT, R5.reuse, 0x31, PT ;  /* 0x000000310500780c */ /* 0x040fe40003fa6270 */
[----:B------:R-:W-:-:S02]  /*c8c0*/  ISETP.GE.AND P4, PT, R5, 0x41, PT ;  /* 0x000000410500780c */ /* 0x000fc40003f86270 */
[----:B------:R-:W-:Y:S02]  /*c8d0*/  ISETP.GE.AND P3, PT, R5, 0x51, PT ;  /* 0x000000510500780c */ /* 0x000fe40003f66270 */
[----:B-1----:R-:W-:-:S05]  /*c8e0*/  IADD3 R2, P1, R30, R2, RZ ;  /* 0x000000021e027210 */ /* 0x002fca0007f3e0ff */
[----:B--2---:R-:W-:-:S05]  /*c8f0*/  IMAD.X R3, RZ, RZ, R3, P1 ;  /* 0x000000ffff037224 */ /* 0x004fca00008e0603 */
[----:B------:R1:W-:Y:S01]  /*c900*/  LDGSTS.E.BYPASS.LTC128B.128 [R29+0xa400], desc[UR48][R2.64], !P0 ;  /* 0x0a400000021d7fae */ /* 0x0003e2000c101d70 */
[----:B------:R-:W-:-:S03]  /*c910*/  ISETP.LT.OR P0, PT, R5, 0x11, P2 ;  /* 0x000000110500780c */ /* 0x000fc60001701670 */
[----:B-1----:R-:W1:Y:S04]  /*c920*/  SHFL.IDX PT, R2, R16, 0x1, 0x181f ;  /* 0x00381f0010027f89 */ /* 0x002e6800000e0000 */
[----:B------:R-:W2:Y:S01]  /*c930*/  SHFL.IDX PT, R3, R17, 0x1, 0x181f ;  /* 0x00381f0011037f89 */ /* 0x000ea200000e0000 */
        /* <DEDUP_REMOVED lines=24> */
[----:B-1----:R-:W-:-:S04]  /*cac0*/  IADD3 R2, P1, R30, R2, RZ ;  /* 0x000000021e027210 */ /* 0x002fc80007f3e0ff */
[----:B--2---:R-:W-:-:S05]  /*cad0*/  IADD3.X R3, RZ, R3, RZ, P1, !PT ;  /* 0x00000003ff037210 */ /* 0x004fca0000ffe4ff */
[----:B------:R1:W-:Y:S01]  /*cae0*/  LDGSTS.E.BYPASS.LTC128B.128 [R29+0xcc00], desc[UR48][R2.64], !P0 ;  /* 0x0cc00000021d7fae */ /* 0x0003e2000c101d70 */
[----:B------:R-:W-:-:S03]  /*caf0*/  ISETP.LT.OR P0, PT, R5, 0x61, P2 ;  /* 0x000000610500780c */ /* 0x000fc60001701670 */
[----:B-1----:R-:W1:Y:S04]  /*cb00*/  SHFL.IDX PT, R2, R16, 0x6, 0x181f ;  /* 0x00d81f0010027f89 */ /* 0x002e6800000e0000 */
[----:B------:R-:W2:Y:S04]  /*cb10*/  SHFL.IDX PT, R3, R17, 0x6, 0x181f ;  /* 0x00d81f0011037f89 */ /* 0x000ea800000e0000 */
[----:B------:R-:W-:Y:S01]  /*cb20*/  SHFL.IDX PT, R17, R17, 0x7, 0x181f ;  /* 0x00f81f0011117f89 */ /* 0x000fe200000e0000 */
[----:B-1----:R-:W-:-:S05]  /*cb30*/  IADD3 R2, P1, R30, R2, RZ ;  /* 0x000000021e027210 */ /* 0x002fca0007f3e0ff */
[----:B--2---:R-:W-:-:S05]  /*cb40*/  IMAD.X R3, RZ, RZ, R3, P1 ;  /* 0x000000ffff037224 */ /* 0x004fca00008e0603 */
[----:B------:R1:W-:Y:S01]  /*cb50*/  LDGSTS.E.BYPASS.LTC128B.128 [R29+0xd400], desc[UR48][R2.64], !P0 ;  /* 0x0d400000021d7fae */ /* 0x0003e2000c101d70 */
[----:B------:R-:W-:-:S03]  /*cb60*/  ISETP.LT.OR P0, PT, R5, 0x71, P2 ;  /* 0x000000710500780c */ /* 0x000fc60001701670 */
[----:B-1----:R-:W1:Y:S02]  /*cb70*/  SHFL.IDX PT, R2, R16, 0x7, 0x181f ;  /* 0x00f81f0010027f89 */ /* 0x002e6400000e0000 */
[----:B-1----:R-:W-:-:S05]  /*cb80*/  IADD3 R2, P1, R30, R2, RZ ;  /* 0x000000021e027210 */ /* 0x002fca0007f3e0ff */
[----:B------:R-:W-:-:S05]  /*cb90*/  IMAD.X R3, RZ, RZ, R17, P1 ;  /* 0x000000ffff037224 */ /* 0x000fca00008e0611 */
[----:B------:R1:W-:Y:S01]  /*cba0*/  LDGSTS.E.BYPASS.LTC128B.128 [R29+0xdc00], desc[UR48][R2.64], !P0 ;  /* 0x0dc00000021d7fae */ /* 0x0003e2000c101d70 */
[----:B------:R-:W-:-:S03]  /*cbb0*/  ISETP.LT.OR P0, PT, R5, 0x81, P2 ;  /* 0x000000810500780c */ /* 0x000fc60001701670 */
[----:B-1----:R-:W1:Y:S01]  /*cbc0*/  SHFL.IDX PT, R3, R7, RZ, 0x181f ;  /* 0x00181fff07037589 */ /* 0x002e6200000e0000 */
[----:B------:R-:W-:-:S03]  /*cbd0*/  IADD3 R2, P1, R30, R14, RZ ;  /* 0x0000000e1e027210 */ /* 0x000fc60007f3e0ff */
[----:B------:R-:W2:Y:S04]  /*cbe0*/  SHFL.IDX PT, R7, R7, 0x1, 0x181f ;  /* 0x00381f0007077f89 */ /* 0x000ea800000e0000 */
[----:B------:R3:W4:Y:S01]  /*cbf0*/  SHFL.IDX PT, R14, R4, 0x1, 0x181f ;  /* 0x00381f00040e7f89 */ /* 0x00072200000e0000 */
[----:B-1----:R-:W-:Y:S01]  /*cc00*/  IMAD.X R3, RZ, RZ, R3, P1 ;  /* 0x000000ffff037224 */ /* 0x002fe200008e0603 */
[----:B------:R-:W-:-:S04]  /*cc10*/  ISETP.GE.AND P1, PT, R5, 0x11, PT ;  /* 0x000000110500780c */ /* 0x000fc80003f26270 */
[----:B------:R3:W-:Y:S01]  /*cc20*/  LDGSTS.E.BYPASS.LTC128B.128 [R29+0xe400], desc[UR48][R2.64], !P0 ;  /* 0x0e400000021d7fae */ /* 0x0007e2000c101d70 */
[----:B------:R-:W-:-:S08]  /*cc30*/  ISETP.GE.AND P0, PT, R5, 0x21, PT ;  /* 0x000000210500780c */ /* 0x000fd00003f06270 */
[----:B------:R-:W-:Y:S02]  /*cc40*/  @P1 LOP3.LUT R0, R0, 0x20, RZ, 0xfc, !PT ;  /* 0x0000002000001812 */ /* 0x000fe400078efcff */
[----:B------:R-:W-:Y:S02]  /*cc50*/  ISETP.GE.AND P1, PT, R5, 0x81, PT ;  /* 0x000000810500780c */ /* 0x000fe40003f26270 */
[----:B------:R-:W-:-:S04]  /*cc60*/  LOP3.LUT R0, R0, 0xffffffef, RZ, 0xc0, !PT ;  /* 0xffffffef00007812 */ /* 0x000fc800078ec0ff */
[----:B------:R-:W-:Y:S02]  /*cc70*/  @P0 LOP3.LUT R0, R0, 0x10, RZ, 0xfc, !PT ;  /* 0x0000001000000812 */ /* 0x000fe400078efcff */
[----:B------:R-:W-:Y:S02]  /*cc80*/  ISETP.GE.AND P0, PT, R5, 0x71, PT ;  /* 0x000000710500780c */ /* 0x000fe40003f06270 */
[----:B------:R-:W-:-:S04]  /*cc90*/  LOP3.LUT R0, R0, 0xffffffbf, RZ, 0xc0, !PT ;  /* 0xffffffbf00007812 */ /* 0x000fc800078ec0ff */
[----:B------:R-:W-:Y:S02]  /*cca0*/  @P6 LOP3.LUT R0, R0, 0x40, RZ, 0xfc, !PT ;  /* 0x0000004000006812 */ /* 0x000fe400078efcff */
[----:B------:R-:W-:Y:S02]  /*ccb0*/  ISETP.GE.AND P6, PT, R5, 0x91, PT ;  /* 0x000000910500780c */ /* 0x000fe40003fc6270 */
[----:B------:R-:W-:-:S11]  /*ccc0*/  LOP3.LUT R0, R0, 0xfffffeff, RZ, 0xc0, !PT ;  /* 0xfffffeff00007812 */ /* 0x000fd600078ec0ff */
[----:B--234-:R-:W-:-:S07]  /*ccd0*/  @P6 LOP3.LUT R0, R0, 0x100, RZ, 0xfc, !PT ;  /* 0x0000010000006812 */ /* 0x01cfce00078efcff */
.L_x_7389:
[----:B------:R-:W-:Y:S02]  /*cce0*/  ISETP.LT.OR P2, PT, R5, 0x91, P2 ;  /* 0x000000910500780c */ /* 0x000fe40001741670 */
[----:B------:R-:W-:-:S05]  /*ccf0*/  IADD3 R2, P6, R30, R14, RZ ;  /* 0x0000000e1e027210 */ /* 0x000fca0007fde0ff */
[----:B------:R-:W-:-:S06]  /*cd00*/  IMAD.X R3, RZ, RZ, R7, P6 ;  /* 0x000000ffff037224 */ /* 0x000fcc00030e0607 */
[----:B------:R-:W-:Y:S01]  /*cd10*/  @!PT LDS RZ, [RZ] ;  /* 0x00000000fffff984 */ /* 0x000fe20000000800 */
[----:B------:R-:W-:Y:S01]  /*cd20*/  @!PT LDS RZ, [RZ] ;  /* 0x00000000fffff984 */ /* 0x000fe20000000800 */
[----:B------:R-:W-:Y:S01]  /*cd30*/  @!PT LDS RZ, [RZ] ;  /* 0x00000000fffff984 */ /* 0x000fe20000000800 */
        /* <DEDUP_REMOVED lines=10> */
.L_x_7320:
[----:B------:R-:W-:Y:S01]  /*cde0*/  SYNCS.ARRIVE.TRANS64.A1T0 RZ, [UR42+0x22870], RZ ;  /* 0x022870ffffff79a7 */ /* 0x000fe2000810002a */
[----:B------:R-:W-:Y:S05]  /*cdf0*/  @!P6 BRA `(.L_x_7321) ;  /* 0x000000000004e947 */ /* 0x000fea0003800000 */
[----:B------:R-:W-:Y:S01]  /*ce00*/  BPT.TRAP 0x1 ;  /* 0x000000040000795c */ /* 0x000fe20000300000 */
.L_x_7321:
[----:B------:R-:W1:Y:S02]  /*ce10*/  SYNCS.PHASECHK.TRANS64.TRYWAIT P2, [UR42+0x22840], R33 ;  /* 0x02284021ff0075a7 */ /* 0x000e64000804016a */
[----:B-1----:R-:W-:Y:S05]  /*ce20*/  @!P2 BRA `(.L_x_7322) ;  /* 0x000000440004a947 */ /* 0x002fea0003800000 */
.L_x_7390:
[----:B------:R-:W-:Y:S01]  /*ce30*/  ULDC.64 UR8, c[0x0][0x300] ;  /* 0x0000c00000087ab9 */ /* 0x000fe20000000a00 */
[----:B------:R-:W-:Y:S01]  /*ce40*/  ULDC.64 UR10, c[0x0][0x310] ;  /* 0x0000c400000a7ab9 */ /* 0x000fe20000000a00 */
[----:B------:R-:W-:Y:S01]  /*ce50*/  IMAD R3, R20, UR8, RZ ;  /* 0x0000000814037c24 */ /* 0x000fe2000f8e02ff */
[----:B------:R-:W-:Y:S01]  /*ce60*/  R2UR UR6, R34 ;  /* 0x00000000220672ca */ /* 0x000fe200000e0000 */
[----:B------:R-:W-:Y:S01]  /*ce70*/  IMAD R19, R19, UR10, RZ ;  /* 0x0000000a13137c24 */ /* 0x000fe2000f8e02ff */
[----:B------:R-:W-:Y:S01]  /*ce80*/  ULDC.64 UR4, c[0x0][0x308] ;  /* 0x0000c20000047ab9 */ /* 0x000fe20000000a00 */
[C---:B------:R-:W-:Y:S01]  /*ce90*/  IMAD R5, R6.reuse, UR9, R3 ;  /* 0x0000000906057c24 */ /* 0x040fe2000f8e0203 */
[----:B------:R-:W2:Y:S01]  /*cea0*/  LDC R16, c[0x0][0x2f4] ;  /* 0x0000bd00ff107b82 */ /* 0x000ea20000000800 */
[----:B------:R-:W-:Y:S01]  /*ceb0*/  IMAD.WIDE.U32 R2, R6, UR8, RZ ;  /* 0x0000000806027c25 */ /* 0x000fe2000f8e00ff */
[----:B------:R-:W-:-:S03]  /*cec0*/  LOP3.LUT R0, R0, 0xfffffffe, RZ, 0xc0, !PT ;  /* 0xfffffffe00007812 */ /* 0x000fc600078ec0ff */
[----:B------:R-:W-:Y:S02]  /*ced0*/  IMAD.IADD R3, R3, 0x1, R5 ;  /* 0x0000000103037824 */ /* 0x000fe400078e0205 */
[C---:B------:R-:W-:Y:S02]  /*cee0*/  IMAD R19, R10.reuse, UR11, R19 ;  /* 0x0000000b0a137c24 */ /* 0x040fe4000f8e0213 */
[----:B------:R-:W-:-:S04]  /*cef0*/  IMAD.WIDE.U32 R2, R10, UR10, R2 ;  /* 0x0000000a0a027c25 */ /* 0x000fc8000f8e0002 */
[----:B------:R-:W-:Y:S02]  /*cf00*/  IMAD.IADD R3, R3, 0x1, R19 ;  /* 0x0000000103037824 */ /* 0x000fe400078e0213 */
[----:B------:R-:W-:Y:S01]  /*cf10*/  IMAD.U32 R5, RZ, RZ, UR4 ;  /* 0x00000004ff057e24 */ /* 0x000fe2000f8e00ff */
[----:B------:R-:W-:Y:S01]  /*cf20*/  UIMAD UR4, UR6, UR4, URZ ;  /* 0x00000004060472a4 */ /* 0x000fe2000f8e023f */
[----:B------:R-:W-:Y:S02]  /*cf30*/  IMAD R22, R22, UR8, RZ ;  /* 0x0000000816167c24 */ /* 0x000fe4000f8e02ff */
[----:B------:R-:W-:Y:S01]  /*cf40*/  IMAD.WIDE.U32 R2, R5, UR40, R2 ;  /* 0x0000002805027c25 */ /* 0x000fe2000f8e0002 */
[----:B------:R-:W-:Y:S01]  /*cf50*/  ULDC.64 UR6, c[0x0][0x2e8] ;  /* 0x0000ba0000067ab9 */ /* 0x000fe20000000a00 */
[----:B------:R-:W-:Y:S02]  /*cf60*/  UIMAD UR4, UR40, UR5, UR4 ;  /* 0x00000005280472a4 */ /* 0x000fe4000f8e0204 */
[----:B------:R-:W-:Y:S01]  /*cf70*/  IMAD.U32 R4, RZ, RZ, UR7 ;  /* 0x00000007ff047e24 */ /* 0x000fe2000f8e00ff */
[----:B------:R-:W-:Y:S01]  /*cf80*/  IADD3 R7, P2, R2, UR6, RZ ;  /* 0x0000000602077c10 */ /* 0x000fe2000ff5e0ff */
[----:B------:R-:W-:-:S02]  /*cf90*/  IMAD R11, R9, UR9, R22 ;  /* 0x00000009090b7c24 */ /* 0x000fc4000f8e0216 */
[----:B------:R-:W-:Y:S01]  /*cfa0*/  IMAD R21, R21, UR10, RZ ;  /* 0x0000000a15157c24 */ /* 0x000fe2000f8e02ff */
[----:B------:R-:W-:Y:S01]  /*cfb0*/  IADD3.X R6, R4, UR4, R3, P2, !PT ;  /* 0x0000000404067c10 */ /* 0x000fe200097fe403 */
[----:B------:R-:W-:-:S04]  /*cfc0*/  IMAD.WIDE.U32 R2, R9, UR8, RZ ;  /* 0x0000000809027c25 */ /* 0x000fc8000f8e00ff */
[----:B------:R-:W-:Y:S01]  /*cfd0*/  IMAD R21, R8, UR11, R21 ;  /* 0x0000000b08157c24 */ /* 0x000fe2000f8e0215 */
[----:B------:R-:W-:-:S03]  /*cfe0*/  IADD3 R3, R3, R11, RZ ;  /* 0x0000000b03037210 */ /* 0x000fc60007ffe0ff */
[----:B------:R-:W-:-:S04]  /*cff0*/  IMAD.WIDE.U32 R2, R8, UR10, R2 ;  /* 0x0000000a08027c25 */ /* 0x000fc8000f8e0002 */
[----:B------:R-:W-:Y:S02]  /*d000*/  IMAD.IADD R3, R3, 0x1, R21 ;  /* 0x0000000103037824 */ /* 0x000fe400078e0215 */
[----:B------:R-:W-:-:S03]  /*d010*/  IMAD.WIDE.U32 R2, R5, UR40, R2 ;  /* 0x0000002805027c25 */ /* 0x000fc6000f8e0002 */
[----:B------:R-:W-:-:S04]  /*d020*/  IADD3 R5, P2, R2, UR6, RZ ;  /* 0x0000000602057c10 */ /* 0x000fc8000ff5e0ff */
[----:B------:R-:W-:Y:S01]  /*d030*/  IADD3.X R4, R4, UR4, R3, P2, !PT ;  /* 0x0000000404047c10 */ /* 0x000fe200097fe403 */
[----:B------:R-:W-:Y:S01]  /*d040*/  UMOV UR4, 0xffffffff ;  /* 0xffffffff00047882 */ /* 0x000fe20000000000 */
[----:B--2---:R-:W-:-:S13]  /*d050*/  ISETP.GE.AND P2, PT, R30, R16, PT ;  /* 0x000000101e00720c */ /* 0x004fda0003f46270 */
[----:B------:R-:W-:Y:S01]  /*d060*/  @P2 LOP3.LUT R0, R0, 0x1, RZ, 0xfc, !PT ;  /* 0x0000000100002812 */ /* 0x000fe200078efcff */
[----:B------:R-:W-:Y:S06]  /*d070*/  BRA.DIV UR4, `(.L_x_7323) ;  /* 0x0000004204847947 */ /* 0x000fec000b800000 */
[----:B------:R-:W2:Y:S01]  /*d080*/  SHFL.IDX PT, R14, R7, RZ, 0x181f ;  /* 0x00181fff070e7589 */ /* 0x000ea200000e0000 */
[----:B------:R-:W-:Y:S02]  /*d090*/  P2R R10, PR, RZ, 0x8 ;  /* 0x00000008ff0a7803 */ /* 0x000fe40000000000 */
[----:B------:R-:W-:Y:S01]  /*d0a0*/  LOP3.LUT P3, RZ, R0, 0x80, RZ, 0xc0, !PT ;  /* 0x0000008000ff7812 */ /* 0x000fe2000786c0ff */
[----:B------:R-:W3:Y:S01]  /*d0b0*/  SHFL.IDX PT, R2, R6, RZ, 0x181f ;  /* 0x00181fff06027589 */ /* 0x000ee200000e0000 */
[----:B------:R-:W-:Y:S02]  /*d0c0*/  ISETP.GE.AND P6, PT, R30, R16, PT ;  /* 0x000000101e00720c */ /* 0x000fe40003fc6270 */
[----:B------:R-:W-:Y:S02]  /*d0d0*/  P2R R9, PR, RZ, 0x1 ;  /* 0x00000001ff097803 */ /* 0x000fe40000000000 */
[----:B------:R-:W-:Y:S02]  /*d0e0*/  LOP3.LUT P0, RZ, R0, 0x20, RZ, 0xc0, !PT ;  /* 0x0000002000ff7812 */ /* 0x000fe4000780c0ff */
[----:B------:R-:W-:-:S02]  /*d0f0*/  P2R R8, PR, RZ, 0x2 ;  /* 0x00000002ff087803 */ /* 0x000fc40000000000 */
[----:B------:R-:W-:-:S03]  /*d100*/  LOP3.LUT P1, RZ, R0, 0x10, RZ, 0xc0, !PT ;  /* 0x0000001000ff7812 */ /* 0x000fc6000782c0ff */
[----:B--2---:R-:W-:-:S05]  /*d110*/  @P3 IADD3 R14, P2, R30, R14, RZ ;  /* 0x0000000e1e0e3210 */ /* 0x004fca0007f5e0ff */
[----:B---3--:R-:W-:Y:S02]  /*d120*/  @P3 IMAD.X R3, RZ, RZ, R2, P2 ;  /* 0x000000ffff033224 */ /* 0x008fe400010e0602 */
[----:B------:R-:W-:Y:S02]  /*d130*/  @P3 IMAD.MOV.U32 R2, RZ, RZ, R14 ;  /* 0x000000ffff023224 */ /* 0x000fe400078e000e */
[----:B------:R-:W2:Y:S04]  /*d140*/  SHFL.IDX PT, R14, R7, 0x1, 0x181f ;  /* 0x00381f00070e7f89 */ /* 0x000ea800000e0000 */
[----:B------:R2:W-:Y:S01]  /*d150*/  @P3 LDGSTS.E.BYPASS.LTC128B.128 [R29+0x18400], desc[UR48][R2.64], !P6 ;  /* 0x18400000021d3fae */ /* 0x0005e2000f101d70 */
[----:B------:R-:W-:-:S03]  /*d160*/  ISETP.NE.AND P3, PT, R10, RZ, PT ;  /* 0x000000ff0a00720c */ /* 0x000fc60003f65270 */
[----:B------:R-:W3:Y:S01]  /*d170*/  SHFL.IDX PT, R10, R6, 0x1, 0x181f ;  /* 0x00381f00060a7f89 */ /* 0x000ee200000e0000 */
[----:B--2---:R-:W-:-:S03]  /*d180*/  @P0 IADD3 R2, P2, R30, R14, RZ ;  /* 0x0000000e1e020210 */ /* 0x004fc60007f5e0ff */
[----:B------:R-:W2:Y:S02]  /*d190*/  SHFL.IDX PT, R14, R7, 0x2, 0x181f ;  /* 0x00581f00070e7f89 */ /* 0x000ea400000e0000 */
[----:B---3--:R-:W-:-:S05]  /*d1a0*/  @P0 IMAD.X R3, RZ, RZ, R10, P2 ;  /* 0x000000ffff030224 */ /* 0x008fca00010e060a */
[----:B------:R3:W-:Y:S01]  /*d1b0*/  @P0 LDGSTS.E.BYPASS.LTC128B.128 [R29+0x18c00], desc[UR48][R2.64], !P6 ;  /* 0x18c00000021d0fae */ /* 0x0007e2000f101d70 */
[----:B------:R-:W-:-:S03]  /*d1c0*/  ISETP.NE.AND P0, PT, R9, RZ, PT ;  /* 0x000000ff0900720c */ /* 0x000fc60003f05270 */
[----:B------:R-:W4:Y:S01]  /*d1d0*/  SHFL.IDX PT, R9, R6, 0x2, 0x181f ;  /* 0x00581f0006097f89 */ /* 0x000f2200000e0000 */
[----:B--2---:R-:W-:-:S05]  /*d1e0*/  @P1 IADD3 R14, P2, R30, R14, RZ ;  /* 0x0000000e1e0e1210 */ /* 0x004fca0007f5e0ff */
[----:B---3--:R-:W-:Y:S02]  /*d1f0*/  @P1 IMAD.MOV.U32 R2, RZ, RZ, R14 ;  /* 0x000000ffff021224 */ /* 0x008fe400078e000e */
[----:B------:R-:W2:Y:S01]  /*d200*/  SHFL.IDX PT, R14, R7, 0x3, 0x181f ;  /* 0x00781f00070e7f89 */ /* 0x000ea200000e0000 */
[----:B----4-:R-:W-:-:S05]  /*d210*/  @P1 IADD3.X R9, RZ, R9, RZ, P2, !PT ;  /* 0x00000009ff091210 */ /* 0x010fca00017fe4ff */
[----:B------:R-:W-:-:S05]  /*d220*/  @P1 IMAD.MOV.U32 R3, RZ, RZ, R9 ;  /* 0x000000ffff031224 */ /* 0x000fca00078e0009 */
[----:B------:R3:W-:Y:S01]  /*d230*/  @P1 LDGSTS.E.BYPASS.LTC128B.128 [R29+0x19400], desc[UR48][R2.64], !P6 ;  /* 0x19400000021d1fae */ /* 0x0007e2000f101d70 */
[----:B------:R-:W-:-:S03]  /*d240*/  ISETP.NE.AND P1, PT, R8, RZ, PT ;  /* 0x000000ff0800720c */ /* 0x000fc60003f25270 */
[----:B------:R-:W4:Y:S01]  /*d250*/  SHFL.IDX PT, R8, R6, 0x3, 0x181f ;  /* 0x00781f0006087f89 */ /* 0x000f2200000e0000 */
[----:B--2---:R-:W-:-:S05]  /*d260*/  @P5 IADD3 R14, P2, R30, R14, RZ ;  /* 0x0000000e1e0e5210 */ /* 0x004fca0007f5e0ff */
[----:B---3--:R-:W-:Y:S02]  /*d270*/  @P5 IMAD.MOV.U32 R2, RZ, RZ, R14 ;  /* 0x000000ffff025224 */ /* 0x008fe400078e000e */
[----:B------:R-:W2:Y:S01]  /*d280*/  SHFL.IDX PT, R14, R7, 0x4, 0x181f ;  /* 0x00981f00070e7f89 */ /* 0x000ea200000e0000 */
[----:B----4-:R-:W-:-:S03]  /*d290*/  @P5 IMAD.X R9, RZ, RZ, R8, P2 ;  /* 0x000000ffff095224 */ /* 0x010fc600010e0608 */
[----:B------:R-:W3:Y:S02]  /*d2a0*/  SHFL.IDX PT, R8, R6, 0x4, 0x181f ;  /* 0x00981f0006087f89 */ /* 0x000ee400000e0000 */
[----:B------:R-:W-:Y:S02]  /*d2b0*/  @P5 MOV R3, R9 ;  /* 0x0000000900035202 */ /* 0x000fe40000000f00 */
[----:B--2---:R-:W-:-:S03]  /*d2c0*/  @P4 IADD3 R14, P2, R30, R14, RZ ;  /* 0x0000000e1e0e4210 */ /* 0x004fc60007f5e0ff */
[----:B------:R2:W-:Y:S01]  /*d2d0*/  @P5 LDGSTS.E.BYPASS.LTC128B.128 [R29+0x19c00], desc[UR48][R2.64], !P6 ;  /* 0x19c00000021d5fae */ /* 0x0005e2000f101d70 */
[----:B------:R-:W-:Y:S01]  /*d2e0*/  LOP3.LUT P5, RZ, R0, 0x40, RZ, 0xc0, !PT ;  /* 0x0000004000ff7812 */ /* 0x000fe200078ac0ff */
[----:B--2---:R-:W-:Y:S02]  /*d2f0*/  @P4 IMAD.MOV.U32 R2, RZ, RZ, R14 ;  /* 0x000000ffff024224 */ /* 0x004fe400078e000e */
[----:B------:R-:W2:Y:S01]  /*d300*/  SHFL.IDX PT, R14, R7, 0x5, 0x181f ;  /* 0x00b81f00070e7f89 */ /* 0x000ea200000e0000 */
[----:B---3--:R-:W-:-:S03]  /*d310*/  @P4 IMAD.X R9, RZ, RZ, R8, P2 ;  /* 0x000000ffff094224 */ /* 0x008fc600010e0608 */
[----:B------:R-:W3:Y:S01]  /*d320*/  SHFL.IDX PT, R8, R6, 0x5, 0x181f ;  /* 0x00b81f0006087f89 */ /* 0x000ee200000e0000 */
[----:B------:R-:W-:-:S05]  /*d330*/  @P4 IMAD.MOV.U32 R3, RZ, RZ, R9 ;  /* 0x000000ffff034224 */ /* 0x000fca00078e0009 */
[----:B------:R4:W-:Y:S01]  /*d340*/  @P4 LDGSTS.E.BYPASS.LTC128B.128 [R29+0x1a400], desc[UR48][R2.64], !P6 ;  /* 0x1a400000021d4fae */ /* 0x0009e2000f101d70 */
[----:B--2---:R-:W-:-:S04]  /*d350*/  @P3 IADD3 R14, P2, R30, R14, RZ ;  /* 0x0000000e1e0e3210 */ /* 0x004fc80007f5e0ff */
[----:B----4-:R-:W-:Y:S01]  /*d360*/  @P3 MOV R2, R14 ;  /* 0x0000000e00023202 */ /* 0x010fe20000000f00 */
[----:B---3--:R-:W-:Y:S01]  /*d370*/  @P3 IMAD.X R9, RZ, RZ, R8, P2 ;  /* 0x000000ffff093224 */ /* 0x008fe200010e0608 */
[----:B------:R-:W2:Y:S03]  /*d380*/  SHFL.IDX PT, R14, R7, 0x6, 0x181f ;  /* 0x00d81f00070e7f89 */ /* 0x000ea600000e0000 */
[----:B------:R-:W-:Y:S01]  /*d390*/  @P3 IMAD.MOV.U32 R3, RZ, RZ, R9 ;  /* 0x000000ffff033224 */ /* 0x000fe200078e0009 */
[----:B------:R-:W3:Y:S04]  /*d3a0*/  SHFL.IDX PT, R8, R6, 0x6, 0x181f ;  /* 0x00d81f0006087f89 */ /* 0x000ee800000e0000 */
[----:B------:R4:W-:Y:S01]  /*d3b0*/  @P3 LDGSTS.E.BYPASS.LTC128B.128 [R29+0x1ac00], desc[UR48][R2.64], !P6 ;  /* 0x1ac00000021d3fae */ /* 0x0009e2000f101d70 */
[----:B--2---:R-:W-:-:S05]  /*d3c0*/  @P5 IADD3 R14, P2, R30, R14, RZ ;  /* 0x0000000e1e0e5210 */ /* 0x004fca0007f5e0ff */
[----:B----4-:R-:W-:Y:S02]  /*d3d0*/  @P5 IMAD.MOV.U32 R2, RZ, RZ, R14 ;  /* 0x000000ffff025224 */ /* 0x010fe400078e000e */
[----:B------:R-:W2:Y:S01]  /*d3e0*/  SHFL.IDX PT, R14, R7, 0x7, 0x181f ;  /* 0x00f81f00070e7f89 */ /* 0x000ea200000e0000 */
[----:B---3--:R-:W-:-:S03]  /*d3f0*/  @P5 IMAD.X R9, RZ, RZ, R8, P2 ;  /* 0x000000ffff095224 */ /* 0x008fc600010e0608 */
[----:B------:R-:W3:Y:S01]  /*d400*/  SHFL.IDX PT, R8, R6, 0x7, 0x181f ;  /* 0x00f81f0006087f89 */ /* 0x000ee200000e0000 */
[----:B------:R-:W-:-:S03]  /*d410*/  @P5 IMAD.MOV.U32 R3, RZ, RZ, R9 ;  /* 0x000000ffff035224 */ /* 0x000fc600078e0009 */
[----:B------:R-:W-:Y:S04]  /*d420*/  SHFL.IDX PT, R6, R4, 0x1, 0x181f ;  /* 0x00381f0004067f89 */ /* 0x000fe800000e0000 */
[----:B------:R4:W-:Y:S01]  /*d430*/  @P5 LDGSTS.E.BYPASS.LTC128B.128 [R29+0x1b400], desc[UR48][R2.64], !P6 ;  /* 0x1b400000021d5fae */ /* 0x0009e2000f101d70 */
[----:B--2---:R-:W-:-:S03]  /*d440*/  @P0 IADD3 R9, P2, R30, R14, RZ ;  /* 0x0000000e1e090210 */ /* 0x004fc60007f5e0ff */
[----:B------:R-:W2:Y:S01]  /*d450*/  SHFL.IDX PT, R14, R5, RZ, 0x181f ;  /* 0x00181fff050e7589 */ /* 0x000ea200000e0000 */
[----:B---3--:R-:W-:Y:S01]  /*d460*/  @P0 IADD3.X R10, RZ, R8, RZ, P2, !PT ;  /* 0x00000008ff0a0210 */ /* 0x008fe200017fe4ff */
[----:B----4-:R-:W-:Y:S02]  /*d470*/  @P0 IMAD.MOV.U32 R2, RZ, RZ, R9 ;  /* 0x000000ffff020224 */ /* 0x010fe400078e0009 */
[----:B------:R-:W3:Y:S02]  /*d480*/  SHFL.IDX PT, R8, R4, RZ, 0x181f ;  /* 0x00181fff04087589 */ /* 0x000ee400000e0000 */
[----:B------:R-:W-:-:S05]  /*d490*/  @P0 IMAD.MOV.U32 R3, RZ, RZ, R10 ;  /* 0x000000ffff030224 */ /* 0x000fca00078e000a */
[----:B------:R4:W-:Y:S01]  /*d4a0*/  @P0 LDGSTS.E.BYPASS.LTC128B.128 [R29+0x1bc00], desc[UR48][R2.64], !P6 ;  /* 0x1bc00000021d0fae */ /* 0x0009e2000f101d70 */
[----:B--2---:R-:W-:-:S05]  /*d4b0*/  @P1 IADD3 R14, P0, R30, R14, RZ ;  /* 0x0000000e1e0e1210 */ /* 0x004fca0007f1e0ff */
[----:B---3--:R-:W-:Y:S02]  /*d4c0*/  @P1 IMAD.X R9, RZ, RZ, R8, P0 ;  /* 0x000000ffff091224 */ /* 0x008fe400000e0608 */
[----:B----4-:R-:W-:Y:S02]  /*d4d0*/  @P1 IMAD.MOV.U32 R2, RZ, RZ, R14 ;  /* 0x000000ffff021224 */ /* 0x010fe400078e000e */
[----:B------:R2:W3:Y:S01]  /*d4e0*/  SHFL.IDX PT, R14, R5, 0x1, 0x181f ;  /* 0x00381f00050e7f89 */ /* 0x0004e200000e0000 */
[----:B------:R-:W-:-:S05]  /*d4f0*/  @P1 MOV R3, R9 ;  /* 0x0000000900031202 */ /* 0x000fca0000000f00 */
[----:B------:R2:W-:Y:S02]  /*d500*/  @P1 LDGSTS.E.BYPASS.LTC128B.128 [R29+0x1c400], desc[UR48][R2.64], !P6 ;  /* 0x1c400000021d1fae */ /* 0x0005e4000f101d70 */
.L_x_7412:
[----:B------:R-:W-:Y:S02]  /*d510*/  LOP3.LUT P2, RZ, R0, 0x100, RZ, 0xc0, !PT ;  /* 0x0000010000ff7812 */ /* 0x000fe4000784c0ff */
[----:B------:R-:W-:-:S11]  /*d520*/  ISETP.GE.AND P1, PT, R30, R16, PT ;  /* 0x000000101e00720c */ /* 0x000fd60003f26270 */
[----:B--23--:R-:W-:-:S05]  /*d530*/  @P2 IADD3 R2, P0, R30, R14, RZ ;  /* 0x0000000e1e022210 */ /* 0x00cfca0007f1e0ff */
[----:B------:R-:W-:-:S05]  /*d540*/  @P2 IMAD.X R3, RZ, RZ, R6, P0 ;  /* 0x000000ffff032224 */ /* 0x000fca00000e0606 */
[----:B------:R-:W-:Y:S01]  /*d550*/  @!PT LDS RZ, [RZ] ;  /* 0x00000000fffff984 */ /* 0x000fe20000000800 */
[----:B------:R-:W-:Y:S01]  /*d560*/  @!PT LDS RZ, [RZ] ;  /* 0x00000000fffff984 */ /* 0x000fe20000000800 */
[----:B------:R-:W-:Y:S01]  /*d570*/  @!PT LDS RZ, [RZ] ;  /* 0x00000000fffff984 */ /* 0x000fe20000000800 */
        /* <DEDUP_REMOVED lines=10> */
.L_x_7324:
        /* <DEDUP_REMOVED lines=19> */
[----:B------:R-:W-:Y:S01]  /*d750*/  MOV R6, UR8 ;  /* 0x0000000800067c02 */ /* 0x000fe20008000f00 */
[----:B------:R-:W2:Y:S01]  /*d760*/  LDC.64 R2, c[0x4][R2] ;  /* 0x0100000002027b82 */ /* 0x000ea20000000a00 */
        /* <DEDUP_REMOVED lines=8> */
[----:B012---:R-:W-:Y:S05]  /*d7f0*/  CALL.ABS.NOINC R2 ;  /* 0x0000000002007343 */ /* 0x007fea0003c00000 */
.L_x_7325:
[----:B------:R-:W2:Y:S01]  /*d800*/  LDC R6, c[0x0][0x448] ;  /* 0x00011200ff067b82 */ /* 0x000ea20000000800 */
[----:B------:R-:W-:Y:S01]  /*d810*/  IMAD R23, R26, 0x80, R23 ;  /* 0x000000801a177824 */ /* 0x000fe200078e0217 */
[----:B------:R-:W-:Y:S01]  /*d820*/  MOV R5, UR39 ;  /* 0x0000002700057c02 */ /* 0x000fe20008000f00 */
[----:B------:R-:W-:Y:S01]  /*d830*/  IMAD.U32 R4, RZ, RZ, UR38 ;  /* 0x00000026ff047e24 */ /* 0x000fe2000f8e00ff */
[----:B------:R-:W-:Y:S01]  /*d840*/  ULDC.64 UR4, c[0x0][0x2e0] ;  /* 0x0000b80000047ab9 */ /* 0x000fe20000000a00 */
[----:B------:R-:W-:Y:S01]  /*d850*/  IMAD.MOV.U32 R5, RZ, RZ, R23 ;  /* 0x000000ffff057224 */ /* 0x000fe200078e0017 */
[----:B------:R-:W-:Y:S01]  /*d860*/  ULDC UR6, c[0x0][0x2b8] ;  /* 0x0000ae0000067ab9 */ /* 0x000fe20000000800 */
[----:B------:R-:W-:Y:S02]  /*d870*/  IMAD R16, R16, UR4, RZ ;  /* 0x0000000410107c24 */ /* 0x000fe4000f8e02ff */
[----:B------:R-:W-:Y:S02]  /*d880*/  IMAD.U32 R3, RZ, RZ, UR43 ;  /* 0x0000002bff037e24 */ /* 0x000fe4000f8e00ff */
[----:B------:R-:W-:-:S02]  /*d890*/  IMAD.MOV.U32 R2, RZ, RZ, R4 ;  /* 0x000000ffff027224 */ /* 0x000fc400078e0004 */
        /* <DEDUP_REMOVED lines=8> */
[----:B---3--:R-:W-:Y:S02]  /*d920*/  @P0 SHF.R.U32.HI R5, RZ, R9, R0 ;  /* 0x00000009ff050219 */ /* 0x008fe40000011600 */
[----:B------:R-:W-:Y:S02]  /*d930*/  ISETP.GE.AND P0, PT, R30, UR6, PT ;  /* 0x000000061e007c0c */ /* 0x000fe4000bf06270 */
[----:B------:R-:W-:Y:S01]  /*d940*/  SHF.R.S32.HI R0, RZ, 0x1f, R5 ;  /* 0x0000001fff007819 */ /* 0x000fe20000011405 */
[----:B------:R-:W-:-:S04]  /*d950*/  IMAD.WIDE.U32 R2, R5, UR4, R2 ;  /* 0x0000000405027c25 */ /* 0x000fc8000f8e0002 */
[----:B------:R-:W-:-:S04]  /*d960*/  IMAD R0, R0, UR4, RZ ;  /* 0x0000000400007c24 */ /* 0x000fc8000f8e02ff */
[----:B------:R-:W-:Y:S01]  /*d970*/  IMAD R7, R5, UR5, R0 ;  /* 0x0000000505077c24 */ /* 0x000fe2000f8e0200 */
[----:B------:R-:W-:Y:S01]  /*d980*/  ULDC.64 UR4, c[0x0][0x2c8] ;  /* 0x0000b20000047ab9 */ /* 0x000fe20000000a00 */
[----:B------:R-:W-:-:S03]  /*d990*/  IMAD.MOV R0, RZ, RZ, -R5 ;  /* 0x000000ffff007224 */ /* 0x000fc600078e0a05 */
[----:B------:R-:W-:Y:S01]  /*d9a0*/  IADD3 R3, R3, R7, RZ ;  /* 0x0000000703037210 */ /* 0x000fe20007ffe0ff */
[----:B------:R-:W-:-:S04]  /*d9b0*/  IMAD R23, R6, R0, R23 ;  /* 0x0000000006177224 */ /* 0x000fc800078e0217 */
[----:B------:R-:W-:Y:S01]  /*d9c0*/  IMAD.WIDE.U32 R2, R23, UR4, R2 ;  /* 0x0000000417027c25 */ /* 0x000fe2000f8e0002 */
[----:B------:R-:W-:-:S05]  /*d9d0*/  SHF.R.S32.HI R0, RZ, 0x1f, R23 ;  /* 0x0000001fff007819 */ /* 0x000fca0000011417 */
[----:B------:R-:W-:-:S04]  /*d9e0*/  IMAD R0, R0, UR4, RZ ;  /* 0x0000000400007c24 */ /* 0x000fc8000f8e02ff */
[----:B------:R-:W-:Y:S01]  /*d9f0*/  IMAD R23, R23, UR5, R0 ;  /* 0x0000000517177c24 */ /* 0x000fe2000f8e0200 */
[----:B------:R-:W-:Y:S02]  /*da00*/  ULDC.64 UR4, c[0x0][0x280] ;  /* 0x0000a00000047ab9 */ /* 0x000fe40000000a00 */
[----:B------:R-:W-:Y:S01]  /*da10*/  IADD3 R0, P1, R2, UR4, RZ ;  /* 0x0000000402007c10 */ /* 0x000fe2000ff3e0ff */
[----:B------:R-:W-:-:S03]  /*da20*/  UMOV UR4, 0xffffffff ;  /* 0xffffffff00047882 */ /* 0x000fc60000000000 */
[----:B------:R-:W-:Y:S01]  /*da30*/  IADD3.X R4, R3, UR5, R23, P1, !PT ;  /* 0x0000000503047c10 */ /* 0x000fe20008ffe417 */
[----:B------:R-:W-:Y:S08]  /*da40*/  BRA.DIV UR4, `(.L_x_7326) ;  /* 0x0000004604087947 */ /* 0x000ff0000b800000 */
[----:B------:R-:W2:Y:S01]  /*da50*/  SHFL.IDX PT, R14, R0, RZ, 0x181f ;  /* 0x00181fff000e7589 */ /* 0x000ea200000e0000 */
[----:B------:R-:W-:Y:S02]  /*da60*/  ULDC UR4, c[0x0][0x288] ;  /* 0x0000a20000047ab9 */ /* 0x000fe40000000800 */
[----:B------:R-:W-:Y:S01]  /*da70*/  IMAD R5, R6, UR4, RZ ;  /* 0x0000000406057c24 */ /* 0x000fe2000f8e02ff */
[----:B------:R-:W3:Y:S01]  /*da80*/  SHFL.IDX PT, R2, R4, RZ, 0x181f ;  /* 0x00181fff04027589 */ /* 0x000ee200000e0000 */
[----:B------:R-:W-:-:S03]  /*da90*/  IMAD R6, R26, 0x80, R24 ;  /* 0x000000801a067824 */ /* 0x000fc600078e0218 */
[----:B------:R-:W4:Y:S01]  /*daa0*/  SHFL.IDX PT, R3, R0, 0x1, 0x181f ;  /* 0x00381f0000037f89 */ /* 0x000f2200000e0000 */
[C---:B------:R-:W-:Y:S01]  /*dab0*/  VIADD R8, R6.reuse, 0x10 ;  /* 0x0000001006087836 */ /* 0x040fe20000000000 */
[C---:B------:R-:W-:Y:S01]  /*dac0*/  ISETP.GE.AND P1, PT, R6.reuse, R5, PT ;  /* 0x000000050600720c */ /* 0x040fe20003f26270 */
[----:B------:R-:W-:Y:S01]  /*dad0*/  VIADD R12, R6, 0x20 ;  /* 0x00000020060c7836 */ /* 0x000fe20000000000 */
[----:B------:R-:W5:Y:S11]  /*dae0*/  SHFL.IDX PT, R7, R4, 0x1, 0x181f ;  /* 0x00381f0004077f89 */ /* 0x000f7600000e0000 */
[----:B--2---:R-:W-:-:S05]  /*daf0*/  @!P1 IADD3 R14, P2, R30, R14, RZ ;  /* 0x0000000e1e0e9210 */ /* 0x004fca0007f5e0ff */
[----:B---3--:R-:W-:Y:S01]  /*db00*/  @!P1 IMAD.X R17, RZ, RZ, R2, P2 ;  /* 0x000000ffff119224 */ /* 0x008fe200010e0602 */
[----:B------:R-:W-:Y:S02]  /*db10*/  ISETP.GE.AND P2, PT, R8, R5, PT ;  /* 0x000000050800720c */ /* 0x000fe40003f46270 */
[----:B------:R-:W-:Y:S01]  /*db20*/  @!P1 MOV R2, R14 ;  /* 0x0000000e00029202 */ /* 0x000fe20000000f00 */
[----:B------:R-:W-:Y:S04]  /*db30*/  SHFL.IDX PT, R8, R4, 0x2, 0x181f ;  /* 0x00581f0004087f89 */ /* 0x000fe800000e0000 */
[----:B------:R-:W2:Y:S06]  /*db40*/  SHFL.IDX PT, R14, R0, 0x2, 0x181f ;  /* 0x00581f00000e7f89 */ /* 0x000eac00000e0000 */
[----:B----4-:R-:W-:Y:S01]  /*db50*/  @!P2 IADD3 R9, P3, R30, R3, RZ ;  /* 0x000000031e09a210 */ /* 0x010fe20007f7e0ff */
[----:B------:R-:W-:-:S04]  /*db60*/  @!P1 IMAD.MOV.U32 R3, RZ, RZ, R17 ;  /* 0x000000ffff039224 */ /* 0x000fc800078e0011 */
[----:B-----5:R-:W-:Y:S01]  /*db70*/  @!P2 IMAD.X R10, RZ, RZ, R7, P3 ;  /* 0x000000ffff0aa224 */ /* 0x020fe200018e0607 */
[----:B------:R3:W-:Y:S01]  /*db80*/  @!P1 LDGSTS.E.BYPASS.LTC128B.128 [R29+0x14400], desc[UR48][R2.64], !P0 ;  /* 0x14400000021d9fae */ /* 0x0007e2000c101d70 */
[----:B------:R-:W-:-:S03]  /*db90*/  ISETP.GE.AND P1, PT, R12, R5, PT ;  /* 0x000000050c00720c */ /* 0x000fc60003f26270 */
[----:B------:R-:W-:Y:S01]  /*dba0*/  SHFL.IDX PT, R7, R4, 0x3, 0x181f ;  /* 0x00781f0004077f89 */ /* 0x000fe200000e0000 */
[----:B---3--:R-:W-:Y:S02]  /*dbb0*/  @!P2 IMAD.MOV.U32 R2, RZ, RZ, R9 ;  /* 0x000000ffff02a224 */ /* 0x008fe400078e0009 */
[----:B------:R-:W-:Y:S01]  /*dbc0*/  @!P2 IMAD.MOV.U32 R3, RZ, RZ, R10 ;  /* 0x000000ffff03a224 */ /* 0x000fe200078e000a */
[----:B------:R-:W3:Y:S01]  /*dbd0*/  SHFL.IDX PT, R9, R0, 0x3, 0x181f ;  /* 0x00781f0000097f89 */ /* 0x000ee200000e0000 */
[----:B------:R-:W-:-:S03]  /*dbe0*/  IADD3 R10, R6, 0x30, RZ ;  /* 0x00000030060a7810 */ /* 0x000fc60007ffe0ff */
[----:B------:R4:W-:Y:S02]  /*dbf0*/  @!P2 LDGSTS.E.BYPASS.LTC128B.128 [R29+0x14c00], desc[UR48][R2.64], !P0 ;  /* 0x14c00000021dafae */ /* 0x0009e4000c101d70 */
[----:B--2---:R-:W-:-:S05]  /*dc00*/  @!P1 IADD3 R14, P2, R30, R14, RZ ;  /* 0x0000000e1e0e9210 */ /* 0x004fca0007f5e0ff */
[----:B----4-:R-:W-:Y:S01]  /*dc10*/  @!P1 IMAD.X R3, RZ, RZ, R8, P2 ;  /* 0x000000ffff039224 */ /* 0x010fe200010e0608 */
[----:B------:R-:W-:Y:S01]  /*dc20*/  ISETP.GE.AND P2, PT, R10, R5, PT ;  /* 0x000000050a00720c */ /* 0x000fe20003f46270 */
[----:B------:R-:W-:Y:S01]  /*dc30*/  @!P1 IMAD.MOV.U32 R2, RZ, RZ, R14 ;  /* 0x000000ffff029224 */ /* 0x000fe200078e000e */
[----:B------:R-:W-:Y:S01]  /*dc40*/  SHFL.IDX PT, R8, R4, 0x4, 0x181f ;  /* 0x00981f0004087f89 */ /* 0x000fe200000e0000 */
[----:B------:R-:W-:-:S03]  /*dc50*/  VIADD R10, R6, 0x40 ;  /* 0x00000040060a7836 */ /* 0x000fc60000000000 */
[----:B------:R-:W2:Y:S04]  /*dc60*/  SHFL.IDX PT, R14, R0, 0x4, 0x181f ;  /* 0x00981f00000e7f89 */ /* 0x000ea800000e0000 */
[----:B------:R3:W-:Y:S03]  /*dc70*/  @!P1 LDGSTS.E.BYPASS.LTC128B.128 [R29+0x15400], desc[UR48][R2.64], !P0 ;  /* 0x15400000021d9fae */ /* 0x0007e6000c101d70 */
[----:B---3--:R-:W-:Y:S02]  /*dc80*/  @!P2 IADD3 R2, P1, R30, R9, RZ ;  /* 0x000000091e02a210 */ /* 0x008fe40007f3e0ff */
[----:B------:R-:W3:Y:S03]  /*dc90*/  SHFL.IDX PT, R9, R0, 0x5, 0x181f ;  /* 0x00b81f0000097f89 */ /* 0x000ee600000e0000 */
[----:B------:R-:W-:Y:S01]  /*dca0*/  @!P2 IMAD.X R3, RZ, RZ, R7, P1 ;  /* 0x000000ffff03a224 */ /* 0x000fe200008e0607 */
[----:B------:R-:W-:Y:S01]  /*dcb0*/  ISETP.GE.AND P1, PT, R10, R5, PT ;  /* 0x000000050a00720c */ /* 0x000fe20003f26270 */
[----:B------:R-:W4:Y:S01]  /*dcc0*/  SHFL.IDX PT, R7, R4, 0x5, 0x181f ;  /* 0x00b81f0004077f89 */ /* 0x000f2200000e0000 */
[----:B------:R-:W-:-:S03]  /*dcd0*/  IADD3 R10, R6, 0x50, RZ ;  /* 0x00000050060a7810 */ /* 0x000fc60007ffe0ff */
[----:B------:R2:W-:Y:S08]  /*dce0*/  @!P2 LDGSTS.E.BYPASS.LTC128B.128 [R29+0x15c00], desc[UR48][R2.64], !P0 ;  /* 0x15c00000021dafae */ /* 0x0005f0000c101d70 */
[----:B--2---:R-:W-:Y:S02]  /*dcf0*/  @!P1 IADD3 R2, P2, R30, R14, RZ ;  /* 0x0000000e1e029210 */ /* 0x004fe40007f5e0ff */
[----:B------:R-:W2:Y:S03]  /*dd00*/  SHFL.IDX PT, R14, R0, 0x6, 0x181f ;  /* 0x00d81f00000e7f89 */ /* 0x000ea600000e0000 */
[----:B------:R-:W-:Y:S01]  /*dd10*/  @!P1 IMAD.X R3, RZ, RZ, R8, P2 ;  /* 0x000000ffff039224 */ /* 0x000fe200010e0608 */
[----:B------:R-:W-:Y:S01]  /*dd20*/  ISETP.GE.AND P2, PT, R10, R5, PT ;  /* 0x000000050a00720c */ /* 0x000fe20003f46270 */
[----:B------:R-:W5:Y:S01]  /*dd30*/  SHFL.IDX PT, R8, R4, 0x6, 0x181f ;  /* 0x00d81f0004087f89 */ /* 0x000f6200000e0000 */
[----:B------:R-:W-:-:S03]  /*dd40*/  VIADD R10, R6, 0x60 ;  /* 0x00000060060a7836 */ /* 0x000fc60000000000 */
[----:B------:R3:W-:Y:S04]  /*dd50*/  @!P1 LDGSTS.E.BYPASS.LTC128B.128 [R29+0x16400], desc[UR48][R2.64], !P0 ;  /* 0x16400000021d9fae */ /* 0x0007e8000c101d70 */
[----:B------:R-:W0:Y:S04]  /*dd60*/  SHFL.IDX PT, R4, R4, 0x7, 0x181f ;  /* 0x00f81f0004047f89 */ /* 0x000e2800000e0000 */
[----:B---3--:R-:W-:-:S05]  /*dd70*/  @!P2 IADD3 R2, P1, R30, R9, RZ ;  /* 0x000000091e02a210 */ /* 0x008fca0007f3e0ff */
[----:B----4-:R-:W-:Y:S01]  /*dd80*/  @!P2 IMAD.X R3, RZ, RZ, R7, P1 ;  /* 0x000000ffff03a224 */ /* 0x010fe200008e0607 */
[----:B------:R-:W-:-:S04]  /*dd90*/  ISETP.GE.AND P1, PT, R10, R5, PT ;  /* 0x000000050a00720c */ /* 0x000fc80003f26270 */
[----:B------:R3:W-:Y:S09]  /*dda0*/  @!P2 LDGSTS.E.BYPASS.LTC128B.128 [R29+0x16c00], desc[UR48][R2.64], !P0 ;  /* 0x16c00000021dafae */ /* 0x0007f2000c101d70 */
[----:B--2---:R-:W-:-:S04]  /*ddb0*/  @!P1 IADD3 R14, P2, R30, R14, RZ ;  /* 0x0000000e1e0e9210 */ /* 0x004fc80007f5e0ff */
[----:B---3--:R-:W-:Y:S01]  /*ddc0*/  @!P1 MOV R2, R14 ;  /* 0x0000000e00029202 */ /* 0x008fe20000000f00 */
[----:B-----5:R-:W-:Y:S01]  /*ddd0*/  @!P1 IMAD.X R7, RZ, RZ, R8, P2 ;  /* 0x000000ffff079224 */ /* 0x020fe200010e0608 */
[----:B------:R2:W3:Y:S03]  /*dde0*/  SHFL.IDX PT, R14, R0, 0x7, 0x181f ;  /* 0x00f81f00000e7f89 */ /* 0x0004e600000e0000 */
[----:B------:R-:W-:-:S05]  /*ddf0*/  @!P1 IMAD.MOV.U32 R3, RZ, RZ, R7 ;  /* 0x000000ffff039224 */ /* 0x000fca00078e0007 */
[----:B0-----:R2:W-:Y:S02]  /*de00*/  @!P1 LDGSTS.E.BYPASS.LTC128B.128 [R29+0x17400], desc[UR48][R2.64], !P0 ;  /* 0x17400000021d9fae */ /* 0x0015e4000c101d70 */
.L_x_7429:
[----:B------:R-:W-:Y:S02]  /*de10*/  VIADD R6, R6, 0x70 ;  /* 0x0000007006067836 */ /* 0x000fe40000000000 */
[----:B--2---:R-:W-:-:S03]  /*de20*/  IMAD.MOV.U32 R0, RZ, RZ, 0x1 ;  /* 0x00000001ff007424 */ /* 0x004fc600078e00ff */
[----:B------:R-:W-:Y:S02]  /*de30*/  ISETP.GE.AND P1, PT, R6, R5, PT ;  /* 0x000000050600720c */ /* 0x000fe40003f26270 */
[----:B------:R-:W-:-:S11]  /*de40*/  SHF.L.U32 R0, R0, 0x1f, RZ ;  /* 0x0000001f00007819 */ /* 0x000fd600000006ff */
[----:B---3--:R-:W-:-:S05]  /*de50*/  @!P1 IADD3 R2, P2, R30, R14, RZ ;  /* 0x0000000e1e029210 */ /* 0x008fca0007f5e0ff */
[----:B------:R-:W-:-:S05]  /*de60*/  @!P1 IMAD.X R3, RZ, RZ, R4, P2 ;  /* 0x000000ffff039224 */ /* 0x000fca00010e0604 */
[----:B------:R-:W-:Y:S01]  /*de70*/  @!PT LDS RZ, [RZ] ;  /* 0x00000000fffff984 */ /* 0x000fe20000000800 */
[----:B------:R-:W-:Y:S01]  /*de80*/  @!PT LDS RZ, [RZ] ;  /* 0x00000000fffff984 */ /* 0x000fe20000000800 */
[----:B------:R-:W-:Y:S01]  /*de90*/  @!PT LDS RZ, [RZ] ;  /* 0x00000000fffff984 */ /* 0x000fe20000000800 */
[----:B------:R0:W-:Y:S01]  /*dea0*/  @!P1 LDGSTS.E.BYPASS.LTC128B.128 [R29+0x17c00], desc[UR48][R2.64], !P0 ;  /* 0x17c00000021d9fae */ /* 0x0001e2000c101d70 */
[----:B------:R-:W-:Y:S01]  /*deb0*/  NOP ;  /* 0x0000000000007918 */ /* 0x000fe20000000000 */
[----:B------:R-:W-:Y:S02]  /*dec0*/  SYNCS.ARRIVE.TRANS64.RED.A0T1 RZ, [UR42+0x22800], RZ ;  /* 0x022800ffffff79a7 */ /* 0x000fe4000820042a */
[----:B------:R-:W-:Y:S01]  /*ded0*/  ARRIVES.LDGSTSBAR.64.TRANSCNT [UR42+0x22800] ;  /* 0x02280000ff0079b0 */ /* 0x000fe20008000aaa */
[----:B------:R-:W-:Y:S01]  /*dee0*/  NOP ;  /* 0x0000000000007918 */ /* 0x000fe20000000000 */
[----:B------:R-:W-:Y:S01]  /*def0*/  SYNCS.ARRIVE.TRANS64.A1T0 RZ, [UR42+0x22800], RZ ;  /* 0x022800ffffff79a7 */ /* 0x000fe2000810002a */
[----:B------:R-:W2:Y:S02]  /*df00*/  SYNCS.PHASECHK.TRANS64.TRYWAIT P0, [UR42+0x22820], R0 ;  /* 0x02282000ff0075a7 */ /* 0x000ea4000800016a */
[----:B0-2---:R-:W-:Y:S05]  /*df10*/  @!P0 BRA `(.L_x_7327) ;  /* 0x0000004800308947 */ /* 0x005fea0003800000 */
.L_x_7430:
[----:B------:R-:W-:Y:S01]  /*df20*/  UIADD3 UR4, UR46, -0x2, URZ ;  /* 0xfffffffe2e047890 */ /* 0x000fe2000fffe03f */
[----:B------:R-:W-:-:S03]  /*df30*/  MOV R31, 0x1 ;  /* 0x00000001001f7802 */ /* 0x000fc60000000f00 */
[----:B------:R-:W-:-:S06]  /*df40*/  UISETP.GE.AND UP0, UPT, UR4, UR45, UPT ;  /* 0x0000002d0400728c */ /* 0x000fcc000bf06270 */
[----:B------:R-:W-:-:S13]  /*df50*/  PLOP3.LUT P0, PT, PT, PT, UP0, 0x80, 0x0 ;  /* 0x000000000000781c */ /* 0x000fda0003f0f008 */
[----:B------:R-:W-:Y:S05]  /*df60*/  @!P0 BRA `(.L_x_7328) ;  /* 0x0000001800388947 */ /* 0x000fea0003800000 */
[----:B------:R-:W2:Y:S01]  /*df70*/  LDL R4, [R1+0x8] ;  /* 0x0000080001047983 */ /* 0x000ea20000100800 */
[----:B------:R-:W-:Y:S01]  /*df80*/  UIADD3 UR4, UR44, 0x1, URZ ;  /* 0x000000012c047890 */ /* 0x000fe2000fffe03f */
[----:B------:R-:W-:Y:S01]  /*df90*/  LOP3.LUT R3, RZ, UR41, RZ, 0x33, !PT ;  /* 0x00000029ff037c12 */ /* 0x000fe2000f8e33ff */
[----:B------:R-:W-:Y:S01]  /*dfa0*/  IMAD.MOV.U32 R21, RZ, RZ, 0x1 ;  /* 0x00000001ff157424 */ /* 0x000fe200078e00ff */
[----:B------:R-:W-:Y:S01]  /*dfb0*/  IADD3 R18, R30, R18, R24 ;  /* 0x000000121e127210 */ /* 0x000fe20007ffe018 */
[----:B------:R-:W-:Y:S01]  /*dfc0*/  UIMAD UR4, UR4, UR37, URZ ;  /* 0x00000025040472a4 */ /* 0x000fe2000f8e023f */
[----:B------:R-:W-:-:S03]  /*dfd0*/  IMAD.MOV.U32 R20, RZ, RZ, RZ ;  /* 0x000000ffff147224 */ /* 0x000fc600078e00ff */
[----:B------:R-:W-:Y:S02]  /*dfe0*/  VIADD R18, R18, 0xfffffe20 ;  /* 0xfffffe2012127836 */ /* 0x000fe40000000000 */
[----:B0-----:R-:W-:-:S04]  /*dff0*/  LOP3.LUT R0, RZ, UR4, RZ, 0x33, !PT ;  /* 0x00000004ff007c12 */ /* 0x001fc8000f8e33ff */
[----:B------:R-:W-:-:S04]  /*e000*/  VIMNMX R3, R0, R3, !PT ;  /* 0x0000000300037248 */ /* 0x000fc80007fe0100 */
[----:B-1----:R-:W-:Y:S01]  /*e010*/  IADD3 R33, -R3, -0x2, RZ ;  /* 0xfffffffe03217810 */ /* 0x002fe20007ffe1ff */
[----:B--2---:R-:W-:-:S05]  /*e020*/  IMAD.IADD R0, R4, 0x1, R28 ;  /* 0x0000000104007824 */ /* 0x004fca00078e021c */
[----:B------:R0:W-:Y:S02]  /*e030*/  STL [R1+0x4], R0 ;  /* 0x0000040001007387 */ /* 0x0001e40000100800 */
[----:B0-----:R-:W-:-:S07]  /*e040*/  IMAD R0, R3, -0xa0, R18 ;  /* 0xffffff6003007824 */ /* 0x001fce00078e0212 */
.L_x_7343:
[----:B0-----:R-:W0:Y:S01]  /*e050*/  LDC R2, c[0x0][0x430] ;  /* 0x00010c00ff027b82 */ /* 0x001e220000000800 */
[----:B------:R-:W1:Y:S01]  /*e060*/  S2R R6, SR_TID.X ;  /* 0x0000000000067919 */ /* 0x000e620000002100 */
[----:B------:R-:W-:Y:S01]  /*e070*/  VIADD R10, R0, 0x80 ;  /* 0x00000080000a7836 */ /* 0x000fe20000000000 */
[----:B------:R-:W-:Y:S01]  /*e080*/  MOV R9, R0 ;  /* 0x0000000000097202 */ /* 0x000fe20000000f00 */
[----:B------:R-:W-:Y:S01]  /*e090*/  ULDC.64 UR4, c[0x0][0x428] ;  /* 0x00010a0000047ab9 */ /* 0x000fe20000000a00 */
[----:B0-----:R-:W-:Y:S02]  /*e0a0*/  ISETP.NE.AND P0, PT, R2, 0x1, PT ;  /* 0x000000010200780c */ /* 0x001fe40003f05270 */
[----:B-1----:R-:W-:-:S11]  /*e0b0*/  LOP3.LUT R6, R6, 0x7f, RZ, 0xc0, !PT ;  /* 0x0000007f06067812 */ /* 0x002fd600078ec0ff */
[----:B------:R-:W0:Y:S01]  /*e0c0*/  @P0 LDC R3, c[0x0][0x434] ;  /* 0x00010d00ff030b82 */ /* 0x000e220000000800 */
[----:B------:R-:W-:-:S04]  /*e0d0*/  SHF.R.U32.HI R6, RZ, 0x3, R6 ;  /* 0x00000003ff067819 */ /* 0x000fc80000011606 */
[----:B------:R-:W-:-:S03]  /*e0e0*/  LOP3.LUT R6, R6, 0x80, R30, 0xfe, !PT ;  /* 0x0000008006067812 */ /* 0x000fc600078efe1e */
[----:B------:R-:W1:Y:S01]  /*e0f0*/  @P0 LDC R5, c[0x0][0x438] ;  /* 0x00010e00ff050b82 */ /* 0x000e620000000800 */
[----:B------:R-:W-:-:S07]  /*e100*/  ISETP.GT.U32.AND P1, PT, R6, 0x9f, PT ;  /* 0x0000009f0600780c */ /* 0x000fce0003f24070 */
[----:B------:R-:W2:Y:S08]  /*e110*/  @P0 LDC R7, c[0x0][0x434] ;  /* 0x00010d00ff070b82 */ /* 0x000eb00000000800 */
[----:B------:R-:W3:Y:S01]  /*e120*/  @P0 LDC R11, c[0x0][0x438] ;  /* 0x00010e00ff0b0b82 */ /* 0x000ee20000000800 */
[----:B0-----:R-:W-:-:S04]  /*e130*/  @P0 IMAD.HI.U32 R2, R0, R3, RZ ;  /* 0x0000000300020227 */ /* 0x001fc800078e00ff */
[----:B------:R-:W-:Y:S01]  /*e140*/  IMAD R3, R36, UR4, RZ ;  /* 0x0000000424037c24 */ /* 0x000fe2000f8e02ff */
[----:B-1----:R-:W-:-:S04]  /*e150*/  @P0 SHF.R.U32.HI R9, RZ, R5, R2 ;  /* 0x00000005ff090219 */ /* 0x002fc80000011602 */
[--C-:B------:R-:W-:Y:S01]  /*e160*/  SHF.R.S32.HI R5, RZ, 0x1f, R9.reuse ;  /* 0x0000001fff057819 */ /* 0x100fe20000011409 */
[----:B------:R-:W-:Y:S02]  /*e170*/  IMAD.MOV.U32 R4, RZ, RZ, R9 ;  /* 0x000000ffff047224 */ /* 0x000fe400078e0009 */
[----:B--2---:R-:W-:-:S04]  /*e180*/  @P0 IMAD.HI.U32 R2, R10, R7, RZ ;  /* 0x000000070a020227 */ /* 0x004fc800078e00ff */
[----:B------:R-:W-:Y:S01]  /*e190*/  IMAD.WIDE.U32 R4, R32, UR4, R4 ;  /* 0x0000000420047c25 */ /* 0x000fe2000f8e0004 */
[----:B---3--:R-:W-:-:S03]  /*e1a0*/  @P0 SHF.R.U32.HI R10, RZ, R11, R2 ;  /* 0x0000000bff0a0219 */ /* 0x008fc60000011602 */
[C---:B------:R-:W-:Y:S01]  /*e1b0*/  IMAD R11, R32.reuse, UR5, R3 ;  /* 0x00000005200b7c24 */ /* 0x040fe2000f8e0203 */
[--C-:B------:R-:W-:Y:S01]  /*e1c0*/  @!P1 SHF.R.S32.HI R3, RZ, 0x1f, R10.reuse ;  /* 0x0000001fff039819 */ /* 0x100fe2000001140a */
[----:B------:R-:W-:Y:S02]  /*e1d0*/  @!P1 IMAD.MOV.U32 R2, RZ, RZ, R10 ;  /* 0x000000ffff029224 */ /* 0x000fe400078e000a */
[C---:B------:R-:W-:Y:S02]  /*e1e0*/  IMAD.IADD R5, R11.reuse, 0x1, R5 ;  /* 0x000000010b057824 */ /* 0x040fe400078e0205 */
[----:B------:R-:W-:Y:S01]  /*e1f0*/  @!P1 IMAD.WIDE.U32 R2, R32, UR4, R2 ;  /* 0x0000000420029c25 */ /* 0x000fe2000f8e0002 */
[----:B------:R-:W-:Y:S02]  /*e200*/  ULDC.64 UR4, c[0x0][0x418] ;  /* 0x0001060000047ab9 */ /* 0x000fe40000000a00 */
[----:B------:R-:W-:Y:S01]  /*e210*/  LEA R6, P0, R4, UR4, 0x2 ;  /* 0x0000000404067c11 */ /* 0x000fe2000f8010ff */
[----:B------:R-:W-:Y:S01]  /*e220*/  ULOP3.LUT UR6, UR36, 0x2, URZ, 0xfc, !UPT ;  /* 0x0000000224067892 */ /* 0x000fe2000f8efc3f */
[----:B------:R-:W-:-:S02]  /*e230*/  @!P1 IADD3 R3, R11, R3, RZ ;  /* 0x000000030b039210 */ /* 0x000fc40007ffe0ff */
[----:B------:R-:W-:Y:S02]  /*e240*/  LEA.HI.X R7, R4, UR5, R5, 0x2, P0 ;  /* 0x0000000504077c11 */ /* 0x000fe400080f1405 */
[----:B------:R-:W-:-:S03]  /*e250*/  @!P1 LEA R4, P0, R2, UR4, 0x2 ;  /* 0x0000000402049c11 */ /* 0x000fc6000f8010ff */
[----:B------:R-:W2:Y:S01]  /*e260*/  LDG.E R16, desc[UR48][R6.64] ;  /* 0x0000003006107981 */ /* 0x000ea2000c1e1900 */
[----:B------:R-:W-:Y:S01]  /*e270*/  IMAD.U32 R13, RZ, RZ, UR6 ;  /* 0x00000006ff0d7e24 */ /* 0x000fe2000f8e00ff */
[----:B------:R-:W-:Y:S01]  /*e280*/  @!P1 LEA.HI.X R5, R2, UR5, R3, 0x2, P0 ;  /* 0x0000000502059c11 */ /* 0x000fe200080f1403 */
[----:B------:R-:W-:-:S03]  /*e290*/  IMAD.MOV.U32 R8, RZ, RZ, RZ ;  /* 0x000000ffff087224 */ /* 0x000fc600078e00ff */
[----:B------:R-:W-:Y:S01]  /*e2a0*/  ISETP.NE.AND P2, PT, R13, 0x3, PT ;  /* 0x000000030d00780c */ /* 0x000fe20003f45270 */
[----:B------:R-:W-:Y:S02]  /*e2b0*/  VIADD R2, R20, 0x1 ;  /* 0x0000000114027836 */ /* 0x000fe40000000000 */
[----:B------:R0:W5:Y:S03]  /*e2c0*/  @!P1 LDG.E R8, desc[UR48][R4.64] ;  /* 0x0000003004089981 */ /* 0x000166000c1e1900 */
[----:B------:R-:W-:Y:S01]  /*e2d0*/  ISETP.NE.AND P1, PT, R2, 0x2, PT ;  /* 0x000000020200780c */ /* 0x000fe20003f25270 */
[----:B------:R-:W-:-:S03]  /*e2e0*/  VIADD R33, R33, 0xffffffff ;  /* 0xffffffff21217836 */ /* 0x000fc60000000000 */
[----:B------:R-:W-:Y:S02]  /*e2f0*/  SEL R12, RZ, 0x1, P1 ;  /* 0x00000001ff0c7807 */ /* 0x000fe40000800000 */
[----:B------:R-:W-:Y:S02]  /*e300*/  ISETP.GT.AND P0, PT, R33, UR45, PT ;  /* 0x0000002d21007c0c */ /* 0x000fe4000bf04270 */
[----:B------:R-:W-:Y:S02]  /*e310*/  SEL R2, R2, RZ, P1 ;  /* 0x000000ff02027207 */ /* 0x000fe40000800000 */
[----:B------:R-:W-:Y:S02]  /*e320*/  LOP3.LUT R31, R21, R12, RZ, 0x3c, !PT ;  /* 0x0000000c151f7212 */ /* 0x000fe400078e3cff */
[----:B--2---:R-:W-:Y:S01]  /*e330*/  SHF.R.S32.HI R23, RZ, 0x1f, R16 ;  /* 0x0000001fff177819 */ /* 0x004fe20000011410 */
[----:B0-----:R-:W-:Y:S06]  /*e340*/  @!P2 BRA `(.L_x_7329) ;  /* 0x000000000004a947 */ /* 0x001fec0003800000 */
[----:B------:R-:W-:Y:S01]  /*e350*/  BPT.TRAP 0x1 ;  /* 0x000000040000795c */ /* 0x000fe20000300000 */
.L_x_7329:
[----:B------:R-:W-:Y:S02]  /*e360*/  LEA R3, R2, UR42, 0x3 ;  /* 0x0000002a02037c11 */ /* 0x000fe4000f8e18ff */
[----:B------:R-:W-:-:S04]  /*e370*/  SHF.L.U32 R26, R31, 0x1f, RZ ;  /* 0x0000001f1f1a7819 */ /* 0x000fc800000006ff */
[----:B------:R-:W0:Y:S02]  /*e380*/  SYNCS.PHASECHK.TRANS64.TRYWAIT P1, [R3+URZ+0x22880], R26 ;  /* 0x0228801a030075a7 */ /* 0x000e24000802017f */
[----:B0-----:R-:W-:Y:S05]  /*e390*/  @!P1 BRA `(.L_x_7330) ;  /* 0x0000004400249947 */ /* 0x001fea0003800000 */
.L_x_7431:
[----:B------:R-:W-:Y:S01]  /*e3a0*/  ULDC UR4, c[0x0][0x430] ;  /* 0x00010c0000047ab9 */ /* 0x000fe20000000800 */
[----:B------:R-:W-:Y:S01]  /*e3b0*/  ULDC.64 UR6, c[0x0][0x328] ;  /* 0x0000ca0000067ab9 */ /* 0x000fe20000000a00 */
[----:B------:R-:W-:Y:S01]  /*e3c0*/  UIADD3 UR4, -UR4, URZ, URZ ;  /* 0x0000003f04047290 */ /* 0x000fe2000fffe13f */
[----:B-----5:R-:W-:Y:S01]  /*e3d0*/  SHF.R.S32.HI R22, RZ, 0x1f, R8 ;  /* 0x0000001fff167819 */ /* 0x020fe20000011408 */
[----:B------:R-:W-:Y:S01]  /*e3e0*/  ULDC.64 UR8, c[0x0][0x338] ;  /* 0x0000ce0000087ab9 */ /* 0x000fe20000000a00 */
[----:B------:R-:W1:Y:S03]  /*e3f0*/  LDC R12, c[0x0][0x2f4] ;  /* 0x0000bd00ff0c7b82 */ /* 0x000e660000000800 */
[--C-:B------:R-:W-:Y:S02]  /*e400*/  IMAD R9, R9, UR4, R0.reuse ;  /* 0x0000000409097c24 */ /* 0x100fe4000f8e0200 */
[----:B------:R-:W-:Y:S01]  /*e410*/  IMAD R10, R10, UR4, R0 ;  /* 0x000000040a0a7c24 */ /* 0x000fe2000f8e0200 */
[----:B------:R-:W-:-:S02]  /*e420*/  ULDC.64 UR4, c[0x0][0x330] ;  /* 0x0000cc0000047ab9 */ /* 0x000fc40000000a00 */
[----:B------:R-:W-:Y:S01]  /*e430*/  SHF.R.S32.HI R25, RZ, 0x1f, R9 ;  /* 0x0000001fff197819 */ /* 0x000fe20000011409 */
[----:B------:R-:W-:-:S04]  /*e440*/  VIADD R10, R10, 0x80 ;  /* 0x000000800a0a7836 */ /* 0x000fc80000000000 */
[----:B------:R-:W-:Y:S01]  /*e450*/  IMAD R4, R25, UR6, RZ ;  /* 0x0000000619047c24 */ /* 0x000fe2000f8e02ff */
[----:B------:R-:W-:-:S03]  /*e460*/  SHF.R.S32.HI R24, RZ, 0x1f, R10 ;  /* 0x0000001fff187819 */ /* 0x000fc6000001140a */
[C---:B------:R-:W-:Y:S02]  /*e470*/  IMAD R7, R9.reuse, UR7, R4 ;  /* 0x0000000709077c24 */ /* 0x040fe4000f8e0204 */
[----:B------:R-:W-:-:S04]  /*e480*/  IMAD.WIDE.U32 R4, R9, UR6, RZ ;  /* 0x0000000609047c25 */ /* 0x000fc8000f8e00ff */
[----:B------:R-:W-:Y:S01]  /*e490*/  IMAD R11, R24, UR6, RZ ;  /* 0x00000006180b7c24 */ /* 0x000fe2000f8e02ff */
[----:B------:R-:W-:Y:S01]  /*e4a0*/  IADD3 R5, R5, R7, RZ ;  /* 0x0000000705057210 */ /* 0x000fe20007ffe0ff */
[----:B------:R-:W-:Y:S01]  /*e4b0*/  IMAD R7, R23, UR8, RZ ;  /* 0x0000000817077c24 */ /* 0x000fe2000f8e02ff */
[----:B-1----:R-:W-:Y:S01]  /*e4c0*/  ISETP.GE.AND P2, PT, R30, R12, PT ;  /* 0x0000000c1e00720c */ /* 0x002fe20003f46270 */
[----:B------:R-:W-:Y:S02]  /*e4d0*/  IMAD R11, R10, UR7, R11 ;  /* 0x000000070a0b7c24 */ /* 0x000fe4000f8e020b */
[C---:B------:R-:W-:Y:S02]  /*e4e0*/  IMAD R7, R16.reuse, UR9, R7 ;  /* 0x0000000910077c24 */ /* 0x040fe4000f8e0207 */
[----:B------:R-:W-:-:S04]  /*e4f0*/  IMAD.WIDE.U32 R4, R16, UR8, R4 ;  /* 0x0000000810047c25 */ /* 0x000fc8000f8e0004 */
[----:B------:R-:W-:Y:S02]  /*e500*/  IMAD.IADD R7, R5, 0x1, R7 ;  /* 0x0000000105077824 */ /* 0x000fe400078e0207 */
[----:B------:R-:W-:Y:S02]  /*e510*/  IMAD.MOV.U32 R6, RZ, RZ, R4 ;  /* 0x000000ffff067224 */ /* 0x000fe400078e0004 */
[----:B------:R-:W-:Y:S01]  /*e520*/  IMAD.WIDE.U32 R4, R10, UR6, RZ ;  /* 0x000000060a047c25 */ /* 0x000fe2000f8e00ff */
[----:B------:R-:W-:-:S03]  /*e530*/  R2UR UR6, R34 ;  /* 0x00000000220672ca */ /* 0x000fc600000e0000 */
[----:B------:R-:W-:Y:S02]  /*e540*/  IMAD.IADD R5, R5, 0x1, R11 ;  /* 0x0000000105057824 */ /* 0x000fe400078e020b */
[----:B------:R-:W-:Y:S02]  /*e550*/  IMAD R11, R22, UR8, RZ ;  /* 0x00000008160b7c24 */ /* 0x000fe4000f8e02ff */
[----:B------:R-:W-:-:S04]  /*e560*/  IMAD.WIDE.U32 R4, R8, UR8, R4 ;  /* 0x0000000808047c25 */ /* 0x000fc8000f8e0004 */
[----:B------:R-:W-:-:S05]  /*e570*/  IMAD R11, R8, UR9, R11 ;  /* 0x00000009080b7c24 */ /* 0x000fca000f8e020b */
[----:B------:R-:W-:Y:S01]  /*e580*/  IADD3 R5, R5, R11, RZ ;  /* 0x0000000b05057210 */ /* 0x000fe20007ffe0ff */
[----:B------:R-:W-:Y:S01]  /*e590*/  IMAD.U32 R11, RZ, RZ, UR4 ;  /* 0x00000004ff0b7e24 */ /* 0x000fe2000f8e00ff */
[----:B------:R-:W-:-:S03]  /*e5a0*/  UIMAD UR4, UR6, UR4, URZ ;  /* 0x00000004060472a4 */ /* 0x000fc6000f8e023f */
        /* <DEDUP_REMOVED lines=16> */
[----:B------:R-:W-:Y:S01]  /*e6b0*/  SHFL.IDX PT, R14, R18, 0x1, 0x181f ;  /* 0x00381f00120e7f89 */ /* 0x000fe200000e0000 */
[----:B-1----:R-:W-:-:S05]  /*e6c0*/  IADD3 R4, P1, R30, R4, RZ ;  /* 0x000000041e047210 */ /* 0x002fca0007f3e0ff */
[----:B--2---:R-:W-:-:S05]  /*e6d0*/  IMAD.X R5, RZ, RZ, R5, P1 ;  /* 0x000000ffff057224 */ /* 0x004fca00008e0605 */
[----:B------:R3:W-:Y:S02]  /*e6e0*/  LDGSTS.E.BYPASS.LTC128B.128 [R17+0xa400], desc[UR48][R4.64], !P2 ;  /* 0x0a40000004117fae */ /* 0x0007e4000d101d70 */
[C---:B---3--:R-:W-:Y:S02]  /*e6f0*/  IADD3 R4, P1, R30.reuse, R11, RZ ;  /* 0x0000000b1e047210 */ /* 0x048fe40007f3e0ff */
[----:B------:R-:W-:Y:S03]  /*e700*/  SHFL.IDX PT, R11, R6, 0x7, 0x181f ;  /* 0x00f81f00060b7f89 */ /* 0x000fe600000e0000 */
[----:B----4-:R-:W-:Y:S02]  /*e710*/  IMAD.X R5, RZ, RZ, R27, P1 ;  /* 0x000000ffff057224 */ /* 0x010fe400008e061b */
[----:B------:R-:W-:Y:S04]  /*e720*/  SHFL.IDX PT, R27, R7, 0x6, 0x181f ;  /* 0x00d81f00071b7f89 */ /* 0x000fe800000e0000 */
[----:B------:R1:W-:Y:S04]  /*e730*/  LDGSTS.E.BYPASS.LTC128B.128 [R17+0xac00], desc[UR48][R4.64], !P2 ;  /* 0x0ac0000004117fae */ /* 0x0003e8000d101d70 */
[----:B-1----:R-:W1:Y:S04]  /*e740*/  SHFL.IDX PT, R4, R6, 0x2, 0x181f ;  /* 0x00581f0006047f89 */ /* 0x002e6800000e0000 */
[----:B------:R-:W2:Y:S01]  /*e750*/  SHFL.IDX PT, R5, R7, 0x2, 0x181f ;  /* 0x00581f0007057f89 */ /* 0x000ea200000e0000 */
[----:B-1----:R-:W-:-:S04]  /*e760*/  IADD3 R4, P1, R30, R4, RZ ;  /* 0x000000041e047210 */ /* 0x002fc80007f3e0ff */
[----:B--2---:R-:W-:-:S05]  /*e770*/  IADD3.X R5, RZ, R5, RZ, P1, !PT ;  /* 0x00000005ff057210 */ /* 0x004fca0000ffe4ff */
[----:B------:R1:W-:Y:S04]  /*e780*/  LDGSTS.E.BYPASS.LTC128B.128 [R17+0xb400], desc[UR48][R4.64], !P2 ;  /* 0x0b40000004117fae */ /* 0x0003e8000d101d70 */
[----:B-1----:R-:W1:Y:S04]  /*e790*/  SHFL.IDX PT, R4, R6, 0x3, 0x181f ;  /* 0x00781f0006047f89 */ /* 0x002e6800000e0000 */
[----:B------:R-:W2:Y:S01]  /*e7a0*/  SHFL.IDX PT, R5, R7, 0x3, 0x181f ;  /* 0x00781f0007057f89 */ /* 0x000ea200000e0000 */
[----:B-1----:R-:W-:-:S05]  /*e7b0*/  IADD3 R4, P1, R30, R4, RZ ;  /* 0x000000041e047210 */ /* 0x002fca0007f3e0ff */
[----:B--2---:R-:W-:-:S05]  /*e7c0*/  IMAD.X R5, RZ, RZ, R5, P1 ;  /* 0x000000ffff057224 */ /* 0x004fca00008e0605 */
        /* <DEDUP_REMOVED lines=12> */
[----:B------:R-:W-:Y:S04]  /*e890*/  SHFL.IDX PT, R6, R19, RZ, 0x181f ;  /* 0x00181fff13067589 */ /* 0x000fe800000e0000 */
[----:B------:R-:W-:Y:S01]  /*e8a0*/  SHFL.IDX PT, R19, R19, 0x1, 0x181f ;  /* 0x00381f0013137f89 */ /* 0x000fe200000e0000 */
[----:B-1----:R-:W-:-:S05]  /*e8b0*/  IADD3 R4, P1, R30, R4, RZ ;  /* 0x000000041e047210 */ /* 0x002fca0007f3e0ff */
[----:B------:R-:W-:-:S05]  /*e8c0*/  IMAD.X R5, RZ, RZ, R27, P1 ;  /* 0x000000ffff057224 */ /* 0x000fca00008e061b */
[----:B------:R1:W-:Y:S04]  /*e8d0*/  LDGSTS.E.BYPASS.LTC128B.128 [R17+0xd400], desc[UR48][R4.64], !P2 ;  /* 0x0d40000004117fae */ /* 0x0003e8000d101d70 */
[----:B-1----:R-:W1:Y:S01]  /*e8e0*/  SHFL.IDX PT, R5, R7, 0x7, 0x181f ;  /* 0x00f81f0007057f89 */ /* 0x002e6200000e0000 */
[----:B------:R-:W-:-:S03]  /*e8f0*/  IADD3 R4, P1, R30, R11, RZ ;  /* 0x0000000b1e047210 */ /* 0x000fc60007f3e0ff */
[----:B------:R-:W2:Y:S01]  /*e900*/  SHFL.IDX PT, R7, R18, RZ, 0x181f ;  /* 0x00181fff12077589 */ /* 0x000ea200000e0000 */
[----:B-1----:R-:W-:-:S05]  /*e910*/  IADD3.X R5, RZ, R5, RZ, P1, !PT ;  /* 0x00000005ff057210 */ /* 0x002fca0000ffe4ff */
[----:B------:R2:W-:Y:S02]  /*e920*/  LDGSTS.E.BYPASS.LTC128B.128 [R17+0xdc00], desc[UR48][R4.64], !P2 ;  /* 0x0dc0000004117fae */ /* 0x0005e4000d101d70 */
[----:B--2---:R-:W-:-:S05]  /*e930*/  IADD3 R4, P1, R30, R7, RZ ;  /* 0x000000071e047210 */ /* 0x004fca0007f3e0ff */
[----:B------:R-:W-:-:S05]  /*e940*/  IMAD.X R5, RZ, RZ, R6, P1 ;  /* 0x000000ffff057224 */ /* 0x000fca00008e0606 */
[----:B------:R1:W-:Y:S03]  /*e950*/  LDGSTS.E.BYPASS.LTC128B.128 [R17+0xe400], desc[UR48][R4.64], !P2 ;  /* 0x0e40000004117fae */ /* 0x0003e6000d101d70 */
.L_x_7453:
[----:B------:R-:W-:Y:S02]  /*e960*/  R2UR UR4, R3 ;  /* 0x00000000030472ca */ /* 0x000fe400000e0000 */
[----:B-1----:R-:W-:-:S05]  /*e970*/  IADD3 R4, P1, R30, R14, RZ ;  /* 0x0000000e1e047210 */ /* 0x002fca0007f3e0ff */
[----:B------:R-:W-:-:S05]  /*e980*/  IMAD.X R5, RZ, RZ, R19, P1 ;  /* 0x000000ffff057224 */ /* 0x000fca00008e0613 */
        /* <DEDUP_REMOVED lines=13> */
.L_x_7332:
[----:B------:R1:W-:Y:S01]  /*ea60*/  SYNCS.ARRIVE.TRANS64.A1T0 RZ, [R3+URZ+0x22870], RZ ;  /* 0x022870ff03ff79a7 */ /* 0x0003e2000810003f */
[----:B------:R-:W-:Y:S05]  /*ea70*/  @!P2 BRA `(.L_x_7333) ;  /* 0x000000000004a947 */ /* 0x000fea0003800000 */
[----:B------:R-:W-:Y:S01]  /*ea80*/  BPT.TRAP 0x1 ;  /* 0x000000040000795c */ /* 0x000fe20000300000 */
.L_x_7333:
[----:B------:R-:W2:Y:S02]  /*ea90*/  SYNCS.PHASECHK.TRANS64.TRYWAIT P1, [R3+URZ+0x22840], R26 ;  /* 0x0228401a030075a7 */ /* 0x000ea4000802017f */
[----:B--2---:R-:W-:Y:S05]  /*eaa0*/  @!P1 BRA `(.L_x_7334) ;  /* 0x00000048002c9947 */ /* 0x004fea0003800000 */
.L_x_7454:
[----:B------:R-:W-:Y:S01]  /*eab0*/  ULDC.64 UR4, c[0x0][0x310] ;  /* 0x0000c40000047ab9 */ /* 0x000fe20000000a00 */
[----:B------:R-:W-:Y:S01]  /*eac0*/  ULDC.64 UR6, c[0x0][0x300] ;  /* 0x0000c00000067ab9 */ /* 0x000fe20000000a00 */
[----:B------:R-:W-:Y:S01]  /*ead0*/  IMAD R23, R23, UR4, RZ ;  /* 0x0000000417177c24 */ /* 0x000fe2000f8e02ff */
[----:B------:R-:W3:Y:S01]  /*eae0*/  LDC R12, c[0x0][0x2f4] ;  /* 0x0000bd00ff0c7b82 */ /* 0x000ee20000000800 */
[----:B------:R-:W-:-:S04]  /*eaf0*/  IMAD.WIDE.U32 R4, R16, UR4, RZ ;  /* 0x0000000410047c25 */ /* 0x000fc8000f8e00ff */
[----:B------:R-:W-:Y:S02]  /*eb00*/  IMAD R23, R16, UR5, R23 ;  /* 0x0000000510177c24 */ /* 0x000fe4000f8e0217 */
[----:B------:R-:W-:Y:S02]  /*eb10*/  IMAD R6, R25, UR6, RZ ;  /* 0x0000000619067c24 */ /* 0x000fe4000f8e02ff */
[----:B------:R-:W-:Y:S02]  /*eb20*/  IMAD.IADD R5, R5, 0x1, R23 ;  /* 0x0000000105057824 */ /* 0x000fe400078e0217 */
[----:B------:R-:W-:Y:S02]  /*eb30*/  IMAD R13, R22, UR4, RZ ;  /* 0x00000004160d7c24 */ /* 0x000fe4000f8e02ff */
[C---:B------:R-:W-:Y:S02]  /*eb40*/  IMAD R11, R9.reuse, UR7, R6 ;  /* 0x00000007090b7c24 */ /* 0x040fe4000f8e0206 */
[----:B------:R-:W-:-:S04]  /*eb50*/  IMAD.WIDE.U32 R6, R9, UR6, R4 ;  /* 0x0000000609067c25 */ /* 0x000fc8000f8e0004 */
[C---:B------:R-:W-:Y:S02]  /*eb60*/  IMAD R13, R8.reuse, UR5, R13 ;  /* 0x00000005080d7c24 */ /* 0x040fe4000f8e020d */
[----:B------:R-:W-:Y:S01]  /*eb70*/  IMAD.WIDE.U32 R4, R8, UR4, RZ ;  /* 0x0000000408047c25 */ /* 0x000fe2000f8e00ff */
[----:B------:R-:W-:Y:S01]  /*eb80*/  ULDC.64 UR4, c[0x0][0x308] ;  /* 0x0000c20000047ab9 */ /* 0x000fe20000000a00 */
[----:B---3--:R-:W-:Y:S02]  /*eb90*/  ISETP.GE.AND P2, PT, R30, R12, PT ;  /* 0x0000000c1e00720c */ /* 0x008fe40003f46270 */
[----:B------:R-:W-:Y:S01]  /*eba0*/  IMAD R9, R24, UR6, RZ ;  /* 0x0000000618097c24 */ /* 0x000fe2000f8e02ff */
[----:B------:R-:W-:Y:S01]  /*ebb0*/  IADD3 R5, R5, R13, RZ ;  /* 0x0000000d05057210 */ /* 0x000fe20007ffe0ff */
[----:B------:R-:W-:Y:S02]  /*ebc0*/  IMAD.IADD R7, R7, 0x1, R11 ;  /* 0x0000000107077824 */ /* 0x000fe400078e020b */
[----:B------:R-:W-:-:S02]  /*ebd0*/  IMAD R9, R10, UR7, R9 ;  /* 0x000000070a097c24 */ /* 0x000fc4000f8e0209 */
[----:B------:R-:W-:Y:S01]  /*ebe0*/  IMAD.WIDE.U32 R4, R10, UR6, R4 ;  /* 0x000000060a047c25 */ /* 0x000fe2000f8e0004 */
[----:B------:R-:W-:-:S03]  /*ebf0*/  R2UR UR6, R34 ;  /* 0x00000000220672ca */ /* 0x000fc600000e0000 */
[----:B------:R-:W-:Y:S02]  /*ec00*/  IMAD.IADD R5, R5, 0x1, R9 ;  /* 0x0000000105057824 */ /* 0x000fe400078e0209 */
[----:B------:R-:W-:-:S04]  /*ec10*/  IMAD.U32 R9, RZ, RZ, UR4 ;  /* 0x00000004ff097e24 */ /* 0x000fc8000f8e00ff */
        /* <DEDUP_REMOVED lines=16> */
[----:B------:R-:W-:Y:S04]  /*ed20*/  SHFL.IDX PT, R17, R7, 0x1, 0x181f ;  /* 0x00381f0007117f89 */ /* 0x000fe800000e0000 */
[----:B------:R-:W-:Y:S04]  /*ed30*/  SHFL.IDX PT, R19, R6, 0x2, 0x181f ;  /* 0x00581f0006137f89 */ /* 0x000fe800000e0000 */
[----:B------:R-:W-:Y:S04]  /*ed40*/  SHFL.IDX PT, R16, R7, 0x2, 0x181f ;  /* 0x00581f0007107f89 */ /* 0x000fe800000e0000 */
[----:B------:R-:W-:Y:S01]  /*ed50*/  SHFL.IDX PT, R12, R6, 0x5, 0x181f ;  /* 0x00b81f00060c7f89 */ /* 0x000fe200000e0000 */
[----:B---3--:R-:W-:-:S03]  /*ed60*/  IADD3 R4, P1, R30, R14, RZ ;  /* 0x0000000e1e047210 */ /* 0x008fc60007f3e0ff */
[----:B------:R-:W-:Y:S01]  /*ed70*/  SHFL.IDX PT, R18, R7, 0x5, 0x181f ;  /* 0x00b81f0007127f89 */ /* 0x000fe200000e0000 */
[----:B----4-:R-:W-:-:S03]  /*ed80*/  IADD3.X R5, RZ, R5, RZ, P1, !PT ;  /* 0x00000005ff057210 */ /* 0x010fc60000ffe4ff */
[----:B------:R-:W3:Y:S04]  /*ed90*/  SHFL.IDX PT, R14, R6, 0x1, 0x181f ;  /* 0x00381f00060e7f89 */ /* 0x000ee800000e0000 */
[----:B------:R3:W-:Y:S04]  /*eda0*/  LDGSTS.E.BYPASS.LTC128B.128 [R8+0x18400], desc[UR48][R4.64], !P2 ;  /* 0x1840000004087fae */ /* 0x0007e8000d101d70 */
[----:B------:R-:W-:Y:S01]  /*edb0*/  SHFL.IDX PT, R11, R6, 0x7, 0x181f ;  /* 0x00f81f00060b7f89 */ /* 0x000fe200000e0000 */
[----:B---3--:R-:W-:-:S03]  /*edc0*/  IADD3 R4, P1, R30, R14, RZ ;  /* 0x0000000e1e047210 */ /* 0x008fc60007f3e0ff */
[----:B------:R-:W3:Y:S02]  /*edd0*/  SHFL.IDX PT, R14, R6, 0x3, 0x181f ;  /* 0x00781f00060e7f89 */ /* 0x000ee400000e0000 */
[----:B------:R-:W-:Y:S02]  /*ede0*/  IMAD.X R5, RZ, RZ, R17, P1 ;  /* 0x000000ffff057224 */ /* 0x000fe400008e0611 */
[----:B------:R-:W4:Y:S04]  /*edf0*/  SHFL.IDX PT, R17, R7, 0x3, 0x181f ;  /* 0x00781f0007117f89 */ /* 0x000f2800000e0000 */
[----:B------:R5:W-:Y:S02]  /*ee00*/  LDGSTS.E.BYPASS.LTC128B.128 [R8+0x18c00], desc[UR48][R4.64], !P2 ;  /* 0x18c0000004087fae */ /* 0x000be4000d101d70 */
[----:B-----5:R-:W-:-:S02]  /*ee10*/  IADD3 R4, P1, R30, R19, RZ ;  /* 0x000000131e047210 */ /* 0x020fc40007f3e0ff */
[----:B------:R-:W5:Y:S03]  /*ee20*/  SHFL.IDX PT, R19, R6, 0x4, 0x181f ;  /* 0x00981f0006137f89 */ /* 0x000f6600000e0000 */
[----:B------:R-:W-:Y:S02]  /*ee30*/  IMAD.X R5, RZ, RZ, R16, P1 ;  /* 0x000000ffff057224 */ /* 0x000fe400008e0610 */
[----:B------:R-:W0:Y:S04]  /*ee40*/  SHFL.IDX PT, R16, R7, 0x4, 0x181f ;  /* 0x00981f0007107f89 */ /* 0x000e2800000e0000 */
[----:B------:R3:W-:Y:S02]  /*ee50*/  LDGSTS.E.BYPASS.LTC128B.128 [R8+0x19400], desc[UR48][R4.64], !P2 ;  /* 0x1940000004087fae */ /* 0x0007e4000d101d70 */
[----:B---3--:R-:W-:-:S02]  /*ee60*/  IADD3 R4, P1, R30, R14, RZ ;  /* 0x0000000e1e047210 */ /* 0x008fc40007f3e0ff */
[----:B------:R-:W-:Y:S03]  /*ee70*/  SHFL.IDX PT, R14, R9, 0x1, 0x181f ;  /* 0x00381f00090e7f89 */ /* 0x000fe600000e0000 */
[----:B----4-:R-:W-:Y:S02]  /*ee80*/  IMAD.X R5, RZ, RZ, R17, P1 ;  /* 0x000000ffff057224 */ /* 0x010fe400008e0611 */
[----:B------:R-:W-:Y:S04]  /*ee90*/  SHFL.IDX PT, R17, R7, 0x6, 0x181f ;  /* 0x00d81f0007117f89 */ /* 0x000fe800000e0000 */
[----:B------:R5:W-:Y:S02]  /*eea0*/  LDGSTS.E.BYPASS.LTC128B.128 [R8+0x19c00], desc[UR48][R4.64], !P2 ;  /* 0x19c0000004087fae */ /* 0x000be4000d101d70 */
[----:B-----5:R-:W-:-:S02]  /*eeb0*/  IADD3 R4, P1, R30, R19, RZ ;  /* 0x000000131e047210 */ /* 0x020fc40007f3e0ff */
[----:B------:R-:W3:Y:S02]  /*eec0*/  SHFL.IDX PT, R19, R6, 0x6, 0x181f ;  /* 0x00d81f0006137f89 */ /* 0x000ee400000e0000 */
[----:B0-----:R-:W-:Y:S02]  /*eed0*/  IADD3.X R5, RZ, R16, RZ, P1, !PT ;  /* 0x00000010ff057210 */ /* 0x001fe40000ffe4ff */
[----:B------:R-:W0:Y:S04]  /*eee0*/  SHFL.IDX PT, R16, R7, 0x7, 0x181f ;  /* 0x00f81f0007107f89 */ /* 0x000e2800000e0000 */
[----:B------:R4:W-:Y:S04]  /*eef0*/  LDGSTS.E.BYPASS.LTC128B.128 [R8+0x1a400], desc[UR48][R4.64], !P2 ;  /* 0x1a40000004087fae */ /* 0x0009e8000d101d70 */
[----:B------:R-:W5:Y:S04]  /*ef00*/  SHFL.IDX PT, R7, R9, RZ, 0x181f ;  /* 0x00181fff09077589 */ /* 0x000f6800000e0000 */
[----:B------:R-:W1:Y:S01]  /*ef10*/  SHFL.IDX PT, R6, R10, RZ, 0x181f ;  /* 0x00181fff0a067589 */ /* 0x000e6200000e0000 */
[----:B----4-:R-:W-:-:S05]  /*ef20*/  IADD3 R4, P1, R30, R12, RZ ;  /* 0x0000000c1e047210 */ /* 0x010fca0007f3e0ff */
[----:B------:R-:W-:-:S05]  /*ef30*/  IMAD.X R5, RZ, RZ, R18, P1 ;  /* 0x000000ffff057224 */ /* 0x000fca00008e0612 */
[----:B------:R3:W-:Y:S02]  /*ef40*/  LDGSTS.E.BYPASS.LTC128B.128 [R8+0x1ac00], desc[UR48][R4.64], !P2 ;  /* 0x1ac0000004087fae */ /* 0x0007e4000d101d70 */
[----:B---3--:R-:W-:-:S05]  /*ef50*/  IADD3 R4, P1, R30, R19, RZ ;  /* 0x000000131e047210 */ /* 0x008fca0007f3e0ff */
[----:B------:R-:W-:-:S05]  /*ef60*/  IMAD.X R5, RZ, RZ, R17, P1 ;  /* 0x000000ffff057224 */ /* 0x000fca00008e0611 */
[----:B------:R3:W-:Y:S02]  /*ef70*/  LDGSTS.E.BYPASS.LTC128B.128 [R8+0x1b400], desc[UR48][R4.64], !P2 ;  /* 0x1b40000004087fae */ /* 0x0007e4000d101d70 */
[----:B---3--:R-:W-:-:S05]  /*ef80*/  IADD3 R4, P1, R30, R11, RZ ;  /* 0x0000000b1e047210 */ /* 0x008fca0007f3e0ff */
[----:B0-----:R-:W-:-:S05]  /*ef90*/  IMAD.X R5, RZ, RZ, R16, P1 ;  /* 0x000000ffff057224 */ /* 0x001fca00008e0610 */
[----:B------:R5:W-:Y:S02]  /*efa0*/  LDGSTS.E.BYPASS.LTC128B.128 [R8+0x1bc00], desc[UR48][R4.64], !P2 ;  /* 0x1bc0000004087fae */ /* 0x000be4000d101d70 */
[----:B-----5:R-:W-:-:S05]  /*efb0*/  IADD3 R4, P1, R30, R7, RZ ;  /* 0x000000071e047210 */ /* 0x020fca0007f3e0ff */
[----:B-1----:R-:W-:Y:S02]  /*efc0*/  IMAD.X R5, RZ, RZ, R6, P1 ;  /* 0x000000ffff057224 */ /* 0x002fe400008e0606 */
[----:B------:R0:W1:Y:S04]  /*efd0*/  SHFL.IDX PT, R6, R10, 0x1, 0x181f ;  /* 0x00381f000a067f89 */ /* 0x00006800000e0000 */
[----:B------:R0:W-:Y:S02]  /*efe0*/  LDGSTS.E.BYPASS.LTC128B.128 [R8+0x1c400], desc[UR48][R4.64], !P2 ;  /* 0x1c40000004087fae */ /* 0x0001e4000d101d70 */
.L_x_7476:
[----:B------:R-:W-:Y:S02]  /*eff0*/  R2UR UR4, R3 ;  /* 0x00000000030472ca */ /* 0x000fe400000e0000 */
[----:B0-----:R-:W-:-:S04]  /*f000*/  IADD3 R4, P1, R30, R14, RZ ;  /* 0x0000000e1e047210 */ /* 0x001fc80007f3e0ff */
[----:B-1----:R-:W-:-:S05]  /*f010*/  IADD3.X R5, RZ, R6, RZ, P1, !PT ;  /* 0x00000006ff057210 */ /* 0x002fca0000ffe4ff */
        /* <DEDUP_REMOVED lines=13> */
.L_x_7336:
[----:B------:R-:W-:Y:S01]  /*f0f0*/  IMAD.U32 R4, RZ, RZ, UR36 ;  /* 0x00000024ff047e24 */ /* 0x000fe2000f8e00ff */
[----:B------:R0:W-:Y:S04]  /*f100*/  SYNCS.ARRIVE.TRANS64.A1T0 RZ, [R3+URZ+0x22830], RZ ;  /* 0x022830ff03ff79a7 */ /* 0x0001e8000810003f */
[----:B------:R-:W-:-:S04]  /*f110*/  LOP3.LUT R4, R4, 0x1, RZ, 0xfc, !PT ;  /* 0x0000000104047812 */ /* 0x000fc800078efcff */
[----:B------:R-:W-:-:S13]  /*f120*/  ISETP.NE.AND P1, PT, R4, 0x3, PT ;  /* 0x000000030400780c */ /* 0x000fda0003f25270 */
[----:B0-----:R-:W-:Y:S05]  /*f130*/  @!P1 BRA `(.L_x_7337) ;  /* 0x0000000000049947 */ /* 0x001fea0003800000 */
[----:B------:R-:W-:Y:S01]  /*f140*/  BPT.TRAP 0x1 ;  /* 0x000000040000795c */ /* 0x000fe20000300000 */
.L_x_7337:
[----:B--2---:R-:W-:Y:S02]  /*f150*/  LOP3.LUT R3, R21, 0x1, RZ, 0x3c, !PT ;  /* 0x0000000115037812 */ /* 0x004fe400078e3cff */
[----:B------:R-:W-:Y:S02]  /*f160*/  LEA R6, R20, UR42, 0x3 ;  /* 0x0000002a14067c11 */ /* 0x000fe4000f8e18ff */
[----:B------:R-:W-:-:S04]  /*f170*/  SHF.L.U32 R3, R3, 0x1f, RZ ;  /* 0x0000001f03037819 */ /* 0x000fc800000006ff */
[----:B------:R-:W0:Y:S02]  /*f180*/  SYNCS.PHASECHK.TRANS64.TRYWAIT P2, [R6+URZ+0x22870], R3 ;  /* 0x02287003060075a7 */ /* 0x000e24000804017f */
[----:B0-----:R-:W-:Y:S05]  /*f190*/  @!P2 BRA `(.L_x_7338) ;  /* 0x0000004c0030a947 */ /* 0x001fea0003800000 */
.L_x_7477:
[----:B------:R-:W-:-:S06]  /*f1a0*/  ULOP3.LUT UR4, UR36, 0x2, URZ, 0xfc, !UPT ;  /* 0x0000000224047892 */ /* 0x000fcc000f8efc3f */
[----:B------:R-:W-:-:S05]  /*f1b0*/  IMAD.U32 R4, RZ, RZ, UR4 ;  /* 0x00000004ff047e24 */ /* 0x000fca000f8e00ff */
[----:B------:R-:W-:-:S13]  /*f1c0*/  ISETP.NE.AND P2, PT, R4, 0x3, PT ;  /* 0x000000030400780c */ /* 0x000fda0003f45270 */
[----:B------:R-:W-:Y:S05]  /*f1d0*/  @!P2 BRA `(.L_x_7339) ;  /* 0x000000000004a947 */ /* 0x000fea0003800000 */
[----:B------:R-:W-:Y:S01]  /*f1e0*/  BPT.TRAP 0x1 ;  /* 0x000000040000795c */ /* 0x000fe20000300000 */
.L_x_7339:
[----:B0-----:R-:W-:Y:S01]  /*f1f0*/  SHF.L.U32 R3, R21, 0x1f, RZ ;  /* 0x0000001f15037819 */ /* 0x001fe200000006ff */
[----:B------:R-:W-:-:S03]  /*f200*/  IMAD R4, R20, 0x5000, RZ ;  /* 0x0000500014047824 */ /* 0x000fc600078e02ff */
[----:B------:R-:W0:Y:S02]  /*f210*/  SYNCS.PHASECHK.TRANS64.TRYWAIT P2, [R6+URZ+0x22860], R3 ;  /* 0x02286003060075a7 */ /* 0x000e24000804017f */
[----:B0-----:R-:W-:Y:S05]  /*f220*/  @!P2 BRA `(.L_x_7340) ;  /* 0x0000004c0020a947 */ /* 0x001fea0003800000 */
.L_x_7478:
[----:B------:R-:W2:Y:S04]  /*f230*/  LDL R5, [R1+0x4] ;  /* 0x0000040001057983 */ /* 0x000ea80000100800 */
[----:B------:R-:W0:Y:S01]  /*f240*/  LDL R7, [R1] ;  /* 0x0000000001077983 */ /* 0x000e220000100800 */
[----:B------:R-:W-:Y:S01]  /*f250*/  LOP3.LUT R16, R4, R28, RZ, 0xfc, !PT ;  /* 0x0000001c04107212 */ /* 0x000fe200078efcff */
[----:B------:R-:W-:Y:S05]  /*f260*/  WARPSYNC.ALL ;  /* 0x0000000000007948 */ /* 0x000fea0003800000 */
[----:B------:R-:W1:Y:S01]  /*f270*/  LDSM.16.MT88.4 R16, [R16+UR42+0xa400] ;  /* 0x00a4002a1010783b */ /* 0x000e620008004200 */
[----:B------:R-:W-:Y:S01]  /*f280*/  ULOP3.LUT UR4, UR36, 0x2, URZ, 0xfc, !UPT ;  /* 0x0000000224047892 */ /* 0x000fe2000f8efc3f */
[----:B-1----:R-:W-:-:S02]  /*f290*/  PRMT R12, R16, 0x6420, R17 ;  /* 0x00006420100c7816 */ /* 0x002fc40000000011 */
[----:B------:R-:W-:Y:S02]  /*f2a0*/  PRMT R13, R16, 0x7531, R17 ;  /* 0x00007531100d7816 */ /* 0x000fe40000000011 */
[C-C-:B------:R-:W-:Y:S02]  /*f2b0*/  PRMT R14, R18.reuse, 0x6420, R19.reuse ;  /* 0x00006420120e7816 */ /* 0x140fe40000000013 */
[----:B------:R-:W-:Y:S02]  /*f2c0*/  PRMT R15, R18, 0x7531, R19 ;  /* 0x00007531120f7816 */ /* 0x000fe40000000013 */
[----:B--2---:R-:W-:Y:S02]  /*f2d0*/  IADD3 R5, R5, UR42, R4 ;  /* 0x0000002a05057c10 */ /* 0x004fe4000fffe004 */
[----:B0-----:R-:W-:-:S03]  /*f2e0*/  IADD3 R3, R37, R4, R7 ;  /* 0x0000000425037210 */ /* 0x001fc60007ffe007 */
[----:B------:R-:W0:Y:S01]  /*f2f0*/  LDSM.16.MT88.4 R8, [R5+0xa400] ;  /* 0x00a400000508783b */ /* 0x000e220000004200 */
[----:B------:R-:W-:-:S03]  /*f300*/  VIADD R7, R4, 0x1000 ;  /* 0x0000100004077836 */ /* 0x000fc60000000000 */
[----:B------:R-:W-:Y:S02]  /*f310*/  STSM.16.M88.4 [R3], R12 ;  /* 0x0000000c03007844 */ /* 0x000fe40000000200 */
[----:B------:R-:W-:Y:S02]  /*f320*/  LOP3.LUT R7, R7, R28, RZ, 0xfc, !PT ;  /* 0x0000001c07077212 */ /* 0x000fe400078efcff */
[C-C-:B0-----:R-:W-:Y:S02]  /*f330*/  PRMT R20, R8.reuse, 0x6420, R9.reuse ;  /* 0x0000642008147816 */ /* 0x141fe40000000009 */
[----:B------:R-:W-:Y:S02]  /*f340*/  PRMT R21, R8, 0x7531, R9 ;  /* 0x0000753108157816 */ /* 0x000fe40000000009 */
[C-C-:B------:R-:W-:Y:S02]  /*f350*/  PRMT R22, R10.reuse, 0x6420, R11.reuse ;  /* 0x000064200a167816 */ /* 0x140fe4000000000b */
[----:B------:R-:W-:-:S05]  /*f360*/  PRMT R23, R10, 0x7531, R11 ;  /* 0x000075310a177816 */ /* 0x000fca000000000b */
[----:B------:R-:W-:Y:S04]  /*f370*/  STSM.16.M88.4 [R3+0x800], R20 ;  /* 0x0008001403007844 */ /* 0x000fe80000000200 */
[----:B------:R0:W1:Y:S04]  /*f380*/  LDSM.16.MT88.4 R8, [R7+UR42+0xa400] ;  /* 0x00a4002a0708783b */ /* 0x0000680008004200 */
[----:B------:R-:W2:Y:S01]  /*f390*/  LDSM.16.MT88.4 R12, [R5+0xb400] ;  /* 0x00b40000050c783b */ /* 0x000ea20000004200 */
[----:B0-----:R-:W-:-:S04]  /*f3a0*/  IADD3 R7, R4, 0x2000, RZ ;  /* 0x0000200004077810 */ /* 0x001fc80007ffe0ff */
        /* <DEDUP_REMOVED lines=11> */
[----:B------:R0:W1:Y:S04]  /*f460*/  LDSM.16.MT88.4 R8, [R7+UR42+0xa400] ;  /* 0x00a4002a0708783b */ /* 0x0000680008004200 */
[----:B------:R-:W2:Y:S01]  /*f470*/  LDSM.16.MT88.4 R12, [R5+0xc400] ;  /* 0x00c40000050c783b */ /* 0x000ea20000004200 */
[----:B0-----:R-:W-:Y:S02]  /*f480*/  VIADD R7, R4, 0x3000 ;  /* 0x0000300004077836 */ /* 0x001fe40000000000 */
[----:B------:R-:W-:-:S03]  /*f490*/  IMAD.U32 R27, RZ, RZ, UR4 ;  /* 0x00000004ff1b7e24 */ /* 0x000fc6000f8e00ff */
[----:B------:R-:W-:Y:S02]  /*f4a0*/  LOP3.LUT R7, R7, R28, RZ, 0xfc, !PT ;  /* 0x0000001c07077212 */ /* 0x000fe400078efcff */
[----:B------:R-:W-:Y:S02]  /*f4b0*/  ISETP.NE.AND P2, PT, R27, 0x3, PT ;  /* 0x000000031b00780c */ /* 0x000fe40003f45270 */
[C-C-:B-1----:R-:W-:Y:S02]  /*f4c0*/  PRMT R16, R8.reuse, 0x6420, R9.reuse ;  /* 0x0000642008107816 */ /* 0x142fe40000000009 */
[----:B------:R-:W-:Y:S02]  /*f4d0*/  PRMT R17, R8, 0x7531, R9 ;  /* 0x0000753108117816 */ /* 0x000fe40000000009 */
[C-C-:B------:R-:W-:Y:S02]  /*f4e0*/  PRMT R18, R10.reuse, 0x6420, R11.reuse ;  /* 0x000064200a127816 */ /* 0x140fe4000000000b */
[----:B------:R-:W-:-:S02]  /*f4f0*/  PRMT R19, R10, 0x7531, R11 ;  /* 0x000075310a137816 */ /* 0x000fc4000000000b */
[C-C-:B--2---:R-:W-:Y:S02]  /*f500*/  PRMT R20, R12.reuse, 0x6420, R13.reuse ;  /* 0x000064200c147816 */ /* 0x144fe4000000000d */
[----:B------:R-:W-:Y:S01]  /*f510*/  PRMT R21, R12, 0x7531, R13 ;  /* 0x000075310c157816 */ /* 0x000fe2000000000d */
[----:B------:R-:W-:Y:S01]  /*f520*/  STSM.16.M88.4 [R3+0x2000], R16 ;  /* 0x0020001003007844 */ /* 0x000fe20000000200 */
[C-C-:B------:R-:W-:Y:S02]  /*f530*/  PRMT R22, R14.reuse, 0x6420, R15.reuse ;  /* 0x000064200e167816 */ /* 0x140fe4000000000f */
[----:B------:R-:W-:-:S05]  /*f540*/  PRMT R23, R14, 0x7531, R15 ;  /* 0x000075310e177816 */ /* 0x000fca000000000f */
[----:B------:R-:W-:Y:S04]  /*f550*/  STSM.16.M88.4 [R3+0x2800], R20 ;  /* 0x0028001403007844 */ /* 0x000fe80000000200 */
[----:B------:R0:W1:Y:S04]  /*f560*/  LDSM.16.MT88.4 R8, [R7+UR42+0xa400] ;  /* 0x00a4002a0708783b */ /* 0x0000680008004200 */
[----:B------:R-:W2:Y:S01]  /*f570*/  LDSM.16.MT88.4 R12, [R5+0xd400] ;  /* 0x00d40000050c783b */ /* 0x000ea20000004200 */
[----:B0-----:R-:W-:-:S05]  /*f580*/  VIADD R7, R4, 0x4000 ;  /* 0x0000400004077836 */ /* 0x001fca0000000000 */
        /* <DEDUP_REMOVED lines=31> */
.L_x_7341:
[----:B-1----:R1:W-:Y:S01]  /*f780*/  SYNCS.ARRIVE.TRANS64.A1T0 RZ, [R6+URZ+0x22850], RZ ;  /* 0x022850ff06ff79a7 */ /* 0x0023e2000810003f */
[----:B------:R-:W-:Y:S06]  /*f790*/  BAR.SYNC.DEFER_BLOCKING 0x2, 0x80 ;  /* 0x0082000000007b1d */ /* 0x000fec0000010000 */
[----:B------:R-:W-:Y:S05]  /*f7a0*/  @!P1 BRA `(.L_x_7342) ;  /* 0x0000000000049947 */ /* 0x000fea0003800000 */
[----:B------:R-:W-:Y:S01]  /*f7b0*/  BPT.TRAP 0x1 ;  /* 0x000000040000795c */ /* 0x000fe20000300000 */
.L_x_7342:
[----:B0-----:R-:W0:Y:S01]  /*f7c0*/  S2R R3, SR_CgaCtaId ;  /* 0x0000000000037919 */ /* 0x001e220000008800 */
[----:B-1----:R-:W-:Y:S01]  /*f7d0*/  VIADD R6, R6, 0x22880 ;  /* 0x0002288006067836 */ /* 0x002fe20000000000 */
[----:B------:R-:W-:Y:S01]  /*f7e0*/  IADD3 R0, R0, -0xa0, RZ ;  /* 0xffffff6000007810 */ /* 0x000fe20007ffe0ff */
[----:B------:R-:W-:Y:S02]  /*f7f0*/  IMAD.MOV.U32 R21, RZ, RZ, R31 ;  /* 0x000000ffff157224 */ /* 0x000fe400078e001f */
[----:B------:R-:W-:Y:S01]  /*f800*/  IMAD.MOV.U32 R20, RZ, RZ, R2 ;  /* 0x000000ffff147224 */ /* 0x000fe200078e0002 */
[----:B0-----:R-:W-:-:S04]  /*f810*/  PRMT R6, R3, 0x654, R6 ;  /* 0x0000065403067816 */ /* 0x001fc80000000006 */
[----:B------:R0:W-:Y:S01]  /*f820*/  SYNCS.ARRIVE.TRANS64.RED.A1T0 RZ, [R6+URZ], RZ ;  /* 0x000000ff06ff79a7 */ /* 0x0001e2000810043f */
[----:B------:R-:W-:Y:S05]  /*f830*/  @P0 BRA `(.L_x_7343) ;  /* 0xffffffe800040947 */ /* 0x000fea000383ffff */
[----:B------:R-:W-:Y:S05]  /*f840*/  BRA `(.L_x_7344) ;  /* 0x0000000000047947 */ /* 0x000fea0003800000 */
.L_x_7328:
[----:B------:R-:W-:-:S07]  /*f850*/  IMAD.MOV.U32 R2, RZ, RZ, RZ ;  /* 0x000000ffff027224 */ /* 0x000fce00078e00ff */
.L_x_7344:
[----:B------:R-:W-:-:S06]  /*f860*/  ULOP3.LUT UR4, UR36, 0x1, URZ, 0xfc, !UPT ;  /* 0x0000000124047892 */ /* 0x000fcc000f8efc3f */
[----:B0-----:R-:W-:-:S05]  /*f870*/  IMAD.U32 R0, RZ, RZ, UR4 ;  /* 0x00000004ff007e24 */ /* 0x001fca000f8e00ff */
[----:B------:R-:W-:-:S13]  /*f880*/  ISETP.NE.AND P1, PT, R0, 0x3, PT ;  /* 0x000000030000780c */ /* 0x000fda0003f25270 */
[----:B------:R-:W-:Y:S05]  /*f890*/  @!P1 BRA `(.L_x_7345) ;  /* 0x0000000000049947 */ /* 0x000fea0003800000 */
[----:B------:R-:W-:Y:S01]  /*f8a0*/  BPT.TRAP 0x1 ;  /* 0x000000040000795c */ /* 0x000fe20000300000 */
.L_x_7345:
[----:B------:R-:W-:Y:S01]  /*f8b0*/  LOP3.LUT R3, R31, 0x1, RZ, 0x3c, !PT ;  /* 0x000000011f037812 */ /* 0x000fe200078e3cff */
[----:B------:R-:W-:Y:S01]  /*f8c0*/  BSSY B0, `(.L_x_7346) ;  /* 0x0000005000007945 */ /* 0x000fe20003800000 */
[----:B------:R-:W-:Y:S02]  /*f8d0*/  LEA R16, R2, UR42, 0x3 ;  /* 0x0000002a02107c11 */ /* 0x000fe4000f8e18ff */
[----:B------:R-:W-:-:S04]  /*f8e0*/  SHF.L.U32 R3, R3, 0x1f, RZ ;  /* 0x0000001f03037819 */ /* 0x000fc800000006ff */
[----:B------:R-:W0:Y:S02]  /*f8f0*/  SYNCS.PHASECHK.TRANS64.TRYWAIT P0, [R16+URZ+0x22870], R3 ;  /* 0x02287003100075a7 */ /* 0x000e24000800017f */
[----:B0-----:R-:W-:Y:S05]  /*f900*/  @!P0 BRA `(.L_x_7347) ;  /* 0x00000044007c8947 */ /* 0x001fea0003800000 */
.L_x_7479:
[----:B------:R-:W-:Y:S05]  /*f910*/  BSYNC B0 ;  /* 0x0000000000007941 */ /* 0x000fea0003800000 */
.L_x_7346:
[----:B------:R-:W-:-:S06]  /*f920*/  ULOP3.LUT UR4, UR36, 0x2, URZ, 0xfc, !UPT ;  /* 0x0000000224047892 */ /* 0x000fcc000f8efc3f */
[----:B------:R-:W-:-:S04]  /*f930*/  MOV R0, UR4 ;  /* 0x0000000400007c02 */ /* 0x000fc80008000f00 */
[----:B------:R-:W-:-:S13]  /*f940*/  ISETP.NE.AND P0, PT, R0, 0x3, PT ;  /* 0x000000030000780c */ /* 0x000fda0003f05270 */
[----:B------:R-:W-:Y:S05]  /*f950*/  @!P0 BRA `(.L_x_7348) ;  /* 0x0000000000048947 */ /* 0x000fea0003800000 */
[----:B------:R-:W-:Y:S01]  /*f960*/  BPT.TRAP 0x1 ;  /* 0x000000040000795c */ /* 0x000fe20000300000 */
.L_x_7348:
[----:B0-----:R-:W2:Y:S01]  /*f970*/  LDL.LU R3, [R1+0x8] ;  /* 0x0000080001037983 */ /* 0x001ea20000300800 */
[----:B------:R-:W-:Y:S01]  /*f980*/  SHF.L.U32 R5, R31, 0x1f, RZ ;  /* 0x0000001f1f057819 */ /* 0x000fe200000006ff */
[----:B------:R-:W-:-:S03]  /*f990*/  IMAD R0, R2, 0x5000, RZ ;  /* 0x0000500002007824 */ /* 0x000fc600078e02ff */
[----:B------:R-:W0:Y:S02]  /*f9a0*/  SYNCS.PHASECHK.TRANS64.TRYWAIT P0, [R16+URZ+0x22860], R5 ;  /* 0x02286005100075a7 */ /* 0x000e24000800017f */
[CC--:B------:R-:W-:Y:S02]  /*f9b0*/  LOP3.LUT R11, R0.reuse, R28.reuse, RZ, 0xfc, !PT ;  /* 0x0000001c000b7212 */ /* 0x0c0fe400078efcff */
[----:B--2---:R-:W-:Y:S01]  /*f9c0*/  IADD3 R3, R0, R28, R3 ;  /* 0x0000001c00037210 */ /* 0x004fe20007ffe003 */
[----:B0-----:R-:W-:Y:S06]  /*f9d0*/  @!P0 BRA `(.L_x_7349) ;  /* 0x00000044005c8947 */ /* 0x001fec0003800000 */
.L_x_7480:
[----:B------:R-:W2:Y:S01]  /*f9e0*/  LDL.LU R12, [R1] ;  /* 0x00000000010c7983 */ /* 0x000ea20000300800 */
[----:B------:R-:W-:Y:S05]  /*f9f0*/  WARPSYNC.ALL ;  /* 0x0000000000007948 */ /* 0x000fea0003800000 */
[----:B------:R-:W3:Y:S01]  /*fa00*/  LDSM.16.MT88.4 R8, [R11+UR42+0xa400] ;  /* 0x00a4002a0b08783b */ /* 0x000ee20008004200 */
[C---:B------:R-:W-:Y:S01]  /*fa10*/  VIADD R17, R0.reuse, 0x1000 ;  /* 0x0000100000117836 */ /* 0x040fe20000000000 */
[----:B------:R-:W-:Y:S01]  /*fa20*/  ULOP3.LUT UR4, UR36, 0x2, URZ, 0xfc, !UPT ;  /* 0x0000000224047892 */ /* 0x000fe2000f8efc3f */
[----:B------:R-:W-:Y:S01]  /*fa30*/  VIADD R19, R0, 0x2000 ;  /* 0x0000200000137836 */ /* 0x000fe20000000000 */
[----:B0-----:R-:W0:Y:S02]  /*fa40*/  LDSM.16.MT88.4 R4, [R3+UR42+0xa400] ;  /* 0x00a4002a0304783b */ /* 0x001e240008004200 */
[----:B------:R-:W-:-:S02]  /*fa50*/  LOP3.LUT R17, R17, R28, RZ, 0xfc, !PT ;  /* 0x0000001c11117212 */ /* 0x000fc400078efcff */
[----:B------:R-:W-:Y:S02]  /*fa60*/  LOP3.LUT R19, R19, R28, RZ, 0xfc, !PT ;  /* 0x0000001c13137212 */ /* 0x000fe400078efcff */
[----:B------:R-:W-:-:S04]  /*fa70*/  MOV R18, UR4 ;  /* 0x0000000400127c02 */ /* 0x000fc80008000f00 */
[----:B------:R-:W-:Y:S02]  /*fa80*/  ISETP.NE.AND P0, PT, R18, 0x3, PT ;  /* 0x000000031200780c */ /* 0x000fe40003f05270 */
[----:B---3--:R-:W-:Y:S02]  /*fa90*/  PRMT R13, R8, 0x7531, R9 ;  /* 0x00007531080d7816 */ /* 0x008fe40000000009 */
[C-C-:B------:R-:W-:Y:S02]  /*faa0*/  PRMT R14, R10.reuse, 0x6420, R11.reuse ;  /* 0x000064200a0e7816 */ /* 0x140fe4000000000b */
[----:B------:R-:W-:Y:S02]  /*fab0*/  PRMT R15, R10, 0x7531, R11 ;  /* 0x000075310a0f7816 */ /* 0x000fe4000000000b */
[C-C-:B0-----:R-:W-:Y:S02]  /*fac0*/  PRMT R10, R6.reuse, 0x6420, R7.reuse ;  /* 0x00006420060a7816 */ /* 0x141fe40000000007 */
[----:B------:R-:W-:-:S02]  /*fad0*/  PRMT R11, R6, 0x7531, R7 ;  /* 0x00007531060b7816 */ /* 0x000fc40000000007 */
[----:B--2---:R-:W-:Y:S02]  /*fae0*/  IADD3 R37, R37, R0, R12 ;  /* 0x0000000025257210 */ /* 0x004fe40007ffe00c */
[----:B------:R-:W-:Y:S02]  /*faf0*/  PRMT R12, R8, 0x6420, R9 ;  /* 0x00006420080c7816 */ /* 0x000fe40000000009 */
[C-C-:B------:R-:W-:Y:S02]  /*fb00*/  PRMT R8, R4.reuse, 0x6420, R5.reuse ;  /* 0x0000642004087816 */ /* 0x140fe40000000005 */
[----:B------:R-:W-:Y:S01]  /*fb10*/  PRMT R9, R4, 0x7531, R5 ;  /* 0x0000753104097816 */ /* 0x000fe20000000005 */
[----:B------:R-:W-:Y:S04]  /*fb20*/  STSM.16.M88.4 [R37], R12 ;  /* 0x0000000c25007844 */ /* 0x000fe80000000200 */
[----:B------:R-:W-:Y:S04]  /*fb30*/  STSM.16.M88.4 [R37+0x800], R8 ;  /* 0x0008000825007844 */ /* 0x000fe80000000200 */
[----:B------:R0:W2:Y:S04]  /*fb40*/  LDSM.16.MT88.4 R12, [R17+UR42+0xa400] ;  /* 0x00a4002a110c783b */ /* 0x0000a80008004200 */
[----:B------:R-:W3:Y:S01]  /*fb50*/  LDSM.16.MT88.4 R8, [R3+UR42+0xb400] ;  /* 0x00b4002a0308783b */ /* 0x000ee20008004200 */
[----:B0-----:R-:W-:-:S05]  /*fb60*/  VIADD R17, R0, 0x3000 ;  /* 0x0000300000117836 */ /* 0x001fca0000000000 */
[----:B------:R-:W-:Y:S02]  /*fb70*/  LOP3.LUT R17, R17, R28, RZ, 0xfc, !PT ;  /* 0x0000001c11117212 */ /* 0x000fe400078efcff */
[C-C-:B--2---:R-:W-:Y:S02]  /*fb80*/  PRMT R4, R12.reuse, 0x6420, R13.reuse ;  /* 0x000064200c047816 */ /* 0x144fe4000000000d */
[----:B------:R-:W-:Y:S02]  /*fb90*/  PRMT R5, R12, 0x7531, R13 ;  /* 0x000075310c057816 */ /* 0x000fe4000000000d */
[C-C-:B------:R-:W-:Y:S02]  /*fba0*/  PRMT R6, R14.reuse, 0x6420, R15.reuse ;  /* 0x000064200e067816 */ /* 0x140fe4000000000f */
[----:B------:R-:W-:Y:S02]  /*fbb0*/  PRMT R7, R14, 0x7531, R15 ;  /* 0x000075310e077816 */ /* 0x000fe4000000000f */
[----:B---3--:R-:W-:-:S02]  /*fbc0*/  PRMT R12, R8, 0x6420, R9 ;  /* 0x00006420080c7816 */ /* 0x008fc40000000009 */
[----:B------:R-:W-:Y:S01]  /*fbd0*/  PRMT R13, R8, 0x7531, R9 ;  /* 0x00007531080d7816 */ /* 0x000fe20000000009 */
[----:B------:R-:W-:Y:S01]  /*fbe0*/  STSM.16.M88.4 [R37+0x1000], R4 ;  /* 0x0010000425007844 */ /* 0x000fe20000000200 */
[C-C-:B------:R-:W-:Y:S02]  /*fbf0*/  PRMT R14, R10.reuse, 0x6420, R11.reuse ;  /* 0x000064200a0e7816 */ /* 0x140fe4000000000b */
[----:B------:R-:W-:-:S05]  /*fc00*/  PRMT R15, R10, 0x7531, R11 ;  /* 0x000075310a0f7816 */ /* 0x000fca000000000b */
        /* <DEDUP_REMOVED lines=15> */
[----:B------:R-:W0:Y:S04]  /*fd00*/  LDSM.16.MT88.4 R4, [R17+UR42+0xa400] ;  /* 0x00a4002a1104783b */ /* 0x000e280008004200 */
[----:B------:R-:W2:Y:S01]  /*fd10*/  LDSM.16.MT88.4 R8, [R3+UR42+0xd400] ;  /* 0x00d4002a0308783b */ /* 0x000ea20008004200 */
[C-C-:B0-----:R-:W-:Y:S02]  /*fd20*/  PRMT R12, R4.reuse, 0x6420, R5.reuse ;  /* 0x00006420040c7816 */ /* 0x141fe40000000005 */
[----:B------:R-:W-:-:S02]  /*fd30*/  PRMT R13, R4, 0x7531, R5 ;  /* 0x00007531040d7816 */ /* 0x000fc40000000005 */
[C-C-:B------:R-:W-:Y:S02]  /*fd40*/  PRMT R14, R6.reuse, 0x6420, R7.reuse ;  /* 0x00006420060e7816 */ /* 0x140fe40000000007 */
[----:B------:R-:W-:Y:S02]  /*fd50*/  PRMT R15, R6, 0x7531, R7 ;  /* 0x00007531060f7816 */ /* 0x000fe40000000007 */
[C-C-:B--2---:R-:W-:Y:S02]  /*fd60*/  PRMT R4, R8.reuse, 0x6420, R9.reuse ;  /* 0x0000642008047816 */ /* 0x144fe40000000009 */
        /* <DEDUP_REMOVED lines=25> */
.L_x_7350:
[----:B--2---:R2:W-:Y:S01]  /*ff00*/  SYNCS.ARRIVE.TRANS64.A1T0 RZ, [R16+URZ+0x22850], RZ ;  /* 0x022850ff10ff79a7 */ /* 0x0045e2000810003f */
[----:B------:R-:W-:Y:S06]  /*ff10*/  BAR.SYNC.DEFER_BLOCKING 0x2, 0x80 ;  /* 0x0082000000007b1d */ /* 0x000fec0000010000 */
[----:B------:R-:W-:Y:S05]  /*ff20*/  @!P1 BRA `(.L_x_7351) ;  /* 0x0000000000049947 */ /* 0x000fea0003800000 */
[----:B------:R-:W-:Y:S01]  /*ff30*/  BPT.TRAP 0x1 ;  /* 0x000000040000795c */ /* 0x000fe20000300000 */
.L_x_7351:
[----:B------:R-:W3:Y:S01]  /*ff40*/  S2R R0, SR_CgaCtaId ;  /* 0x0000000000007919 */ /* 0x000ee20000008800 */
[----:B--2---:R-:W-:Y:S02]  /*ff50*/  VIADD R16, R16, 0x22880 ;  /* 0x0002288010107836 */ /* 0x004fe40000000000 */
[----:B------:R-:W-:Y:S02]  /*ff60*/  VIADD R2, R2, 0x1 ;  /* 0x0000000102027836 */ /* 0x000fe40000000000 */
[----:B------:R-:W-:-:S03]  /*ff70*/  IMAD.MOV.U32 R3, RZ, RZ, RZ ;  /* 0x000000ffff037224 */ /* 0x000fc600078e00ff */
[----:B------:R-:W-:-:S04]  /*ff80*/  ISETP.NE.AND P0, PT, R2, 0x2, PT ;  /* 0x000000020200780c */ /* 0x000fc80003f05270 */
[----:B------:R-:W-:Y:S02]  /*ff90*/  SEL R2, R2, RZ, P0 ;  /* 0x000000ff02027207 */ /* 0x000fe40000000000 */
[----:B---3--:R-:W-:Y:S02]  /*ffa0*/  PRMT R16, R0, 0x654, R16 ;  /* 0x0000065400107816 */ /* 0x008fe40000000010 */
[----:B------:R-:W-:Y:S02]  /*ffb0*/  SEL R0, RZ, 0x1, P0 ;  /* 0x00000001ff007807 */ /* 0x000fe40000000000 */
[----:B------:R2:W-:Y:S02]  /*ffc0*/  SYNCS.ARRIVE.TRANS64.RED.A1T0 RZ, [R16+URZ], RZ ;  /* 0x000000ff10ff79a7 */ /* 0x0005e4000810043f */
[----:B------:R-:W-:-:S07]  /*ffd0*/  LOP3.LUT R0, R31, R0, RZ, 0x3c, !PT ;  /* 0x000000001f007212 */ /* 0x000fce00078e3cff */
.L_x_7310:
[----:B0-----:R-:W0:Y:S01]  /*ffe0*/  S2R R5, SR_CgaCtaId ;  /* 0x0000000000057919 */ /* 0x001e220000008800 */
[----:B------:R-:W-:Y:S02]  /*fff0*/  MOV R4, 0x400 ;  /* 0x0000040000047802 */ /* 0x000fe40000000f00 */
[----:B------:R-:W-:Y:S02]  /*10000*/  SHF.L.U32 R3, R3, 0x1f, RZ ;  /* 0x0000001f03037819 */ /* 0x000fe400000006ff */
[----:B0-----:R-:W-:-:S04]  /*10010*/  LEA R6, R5, R4, 0x18 ;  /* 0x0000000405067211 */ /* 0x001fc800078ec0ff */
[----:B------:R-:W0:Y:S02]  /*10020*/  SYNCS.PHASECHK.TRANS64.TRYWAIT P0, [R6+URZ+0x22820], R3 ;  /* 0x02282003060075a7 */ /* 0x000e24000800017f */
[----:B0-----:R-:W-:Y:S05]  /*10030*/  @!P0 BRA `(.L_x_7352) ;  /* 0x0000003c00d88947 */ /* 0x001fea0003800000 */
.L_x_7481:
[----:B------:R-:W3:Y:S02]  /*10040*/  S2R R4, SR_TID.X ;  /* 0x0000000000047919 */ /* 0x000ee40000002100 */
[----:B---3--:R-:W-:-:S04]  /*10050*/  SHF.R.U32.HI R4, RZ, 0x5, R4 ;  /* 0x00000005ff047819 */ /* 0x008fc80000011604 */
        /* <DEDUP_REMOVED lines=11> */
.L_x_7353:
[C---:B------:R-:W-:Y:S01]  /*10110*/  LEA R5, R2.reuse, R6, 0x3 ;  /* 0x0000000602057211 */ /* 0x040fe200078e18ff */
[----:B------:R-:W-:Y:S01]  /*10120*/  VIADD R2, R2, 0x1 ;  /* 0x0000000102027836 */ /* 0x000fe20000000000 */
[----:B------:R-:W-:-:S04]  /*10130*/  SHF.L.U32 R4, R0, 0x1f, RZ ;  /* 0x0000001f00047819 */ /* 0x000fc800000006ff */
[----:B------:R-:W0:Y:S01]  /*10140*/  SYNCS.PHASECHK.TRANS64.TRYWAIT P1, [R5+URZ+0x22840], R4 ;  /* 0x02284004050075a7 */ /* 0x000e22000802017f */
[----:B------:R-:W-:-:S04]  /*10150*/  ISETP.NE.AND P2, PT, R2, 0x2, PT ;  /* 0x000000020200780c */ /* 0x000fc80003f45270 */
[----:B------:R-:W-:Y:S01]  /*10160*/  SEL R3, RZ, 0x1, P2 ;  /* 0x00000001ff037807 */ /* 0x000fe20001000000 */
[----:B0-----:R-:W-:Y:S08]  /*10170*/  @!P1 BRA `(.L_x_7354) ;  /* 0x0000003c009c9947 */ /* 0x001ff00003800000 */
.L_x_7482:
[----:B------:R-:W-:Y:S02]  /*10180*/  SEL R2, R2, RZ, P2 ;  /* 0x000000ff02027207 */ /* 0x000fe40001000000 */
[----:B------:R-:W-:Y:S01]  /*10190*/  LOP3.LUT R0, R0, R3, RZ, 0x3c, !PT ;  /* 0x0000000300007212 */ /* 0x000fe200078e3cff */
[----:B------:R-:W-:Y:S06]  /*101a0*/  @!P0 BRA `(.L_x_7355) ;  /* 0x0000000000048947 */ /* 0x000fec0003800000 */
[----:B------:R-:W-:Y:S01]  /*101b0*/  BPT.TRAP 0x1 ;  /* 0x000000040000795c */ /* 0x000fe20000300000 */
.L_x_7355:
[----:B------:R-:W-:Y:S01]  /*101c0*/  IMAD R3, R2, 0x8, R6 ;  /* 0x0000000802037824 */ /* 0x000fe200078e0206 */
[----:B------:R-:W-:-:S04]  /*101d0*/  SHF.L.U32 R0, R0, 0x1f, RZ ;  /* 0x0000001f00007819 */ /* 0x000fc800000006ff */
[----:B------:R-:W3:Y:S02]  /*101e0*/  SYNCS.PHASECHK.TRANS64.TRYWAIT P1, [R3+URZ+0x22840], R0 ;  /* 0x02284000030075a7 */ /* 0x000ee4000802017f */
[----:B---3--:R-:W-:Y:S05]  /*101f0*/  @!P1 BRA `(.L_x_7356) ;  /* 0x0000003c00909947 */ /* 0x008fea0003800000 */
.L_x_7483:
[----:B------:R-:W-:Y:S05]  /*10200*/  @!P0 BRA `(.L_x_7357) ;  /* 0x0000000000048947 */ /* 0x000fea0003800000 */
[----:B------:R-:W-:Y:S01]  /*10210*/  BPT.TRAP 0x1 ;  /* 0x000000040000795c */ /* 0x000fe20000300000 */
.L_x_7357:
[----:B------:R-:W4:Y:S02]  /*10220*/  SYNCS.PHASECHK.TRANS64.TRYWAIT P1, [R5+URZ+0x22860], R4 ;  /* 0x02286004050075a7 */ /* 0x000f24000802017f */
[----:B----4-:R-:W-:Y:S05]  /*10230*/  @!P1 BRA `(.L_x_7358) ;  /* 0x0000003c00949947 */ /* 0x010fea0003800000 */
.L_x_7484:
[----:B------:R-:W-:Y:S05]  /*10240*/  @!P0 BRA `(.L_x_7359) ;  /* 0x0000000000048947 */ /* 0x000fea0003800000 */
[----:B------:R-:W-:Y:S01]  /*10250*/  BPT.TRAP 0x1 ;  /* 0x000000040000795c */ /* 0x000fe20000300000 */
.L_x_7359:
[----:B------:R-:W0:Y:S02]  /*10260*/  SYNCS.PHASECHK.TRANS64.TRYWAIT P1, [R3+URZ+0x22860], R0 ;  /* 0x02286000030075a7 */ /* 0x000e24000802017f */
[----:B0-----:R-:W-:Y:S05]  /*10270*/  @!P1 BRA `(.L_x_7360) ;  /* 0x0000003c00989947 */ /* 0x001fea0003800000 */
.L_x_7485:
[----:B------:R-:W-:Y:S05]  /*10280*/  @!P0 BRA `(.L_x_7361) ;  /* 0x0000000000048947 */ /* 0x000fea0003800000 */
[----:B------:R-:W-:Y:S01]  /*10290*/  BPT.TRAP 0x1 ;  /* 0x000000040000795c */ /* 0x000fe20000300000 */
.L_x_7361:
[----:B------:R-:W0:Y:S02]  /*102a0*/  SYNCS.PHASECHK.TRANS64.TRYWAIT P1, [R5+URZ+0x22880], R4 ;  /* 0x02288004050075a7 */ /* 0x000e24000802017f */
[----:B0-----:R-:W-:Y:S05]  /*102b0*/  @!P1 BRA `(.L_x_7362) ;  /* 0x0000003c009c9947 */ /* 0x001fea0003800000 */
.L_x_7486:
[----:B------:R-:W-:Y:S05]  /*102c0*/  @!P0 BRA `(.L_x_7363) ;  /* 0x0000000000048947 */ /* 0x000fea0003800000 */
[----:B------:R-:W-:Y:S01]  /*102d0*/  BPT.TRAP 0x1 ;  /* 0x000000040000795c */ /* 0x000fe20000300000 */
.L_x_7363:
[----:B------:R0:W0:Y:S02]  /*102e0*/  SYNCS.PHASECHK.TRANS64.TRYWAIT P0, [R3+URZ+0x22880], R0 ;  /* 0x02288000030075a7 */ /* 0x000024000800017f */
[----:B0-----:R-:W-:Y:S05]  /*102f0*/  @!P0 NANOSLEEP.SYNCS 0x989680 ;  /* 0x009896800000895d */ /* 0x001fea0003900000 */
[----:B------:R-:W0:Y:S02]  /*10300*/  @!P0 SYNCS.PHASECHK.TRANS64 P0, [R3+URZ+0x22880], R0 ;  /* 0x02288000030085a7 */ /* 0x000e24000800007f */
[----:B0-----:R-:W-:Y:S05]  /*10310*/  @!P0 BRA `(.L_x_7363) ;  /* 0xfffffffc00f08947 */ /* 0x001fea000383ffff */
.L_x_7278:
[----:B------:R-:W-:Y:S05]  /*10320*/  BSYNC B6 ;  /* 0x0000000000067941 */ /* 0x000fea0003800000 */
.L_x_7275:
[----:B------:R-:W-:Y:S05]  /*10330*/  EXIT ;  /* 0x000000000000794d */ /* 0x000fea0003800000 */
.L_x_7282:
[----:B0-----:R-:W-:-:S04]  /*10340*/  IMAD.U32 R3, RZ, RZ, UR41 ;  /* 0x00000029ff037e24 */ /* 0x001fc8000f8e00ff */
[----:B------:R0:W1:Y:S03]  /*10350*/  SYNCS.PHASECHK.TRANS64.TRYWAIT P0, [R3+URZ+0x22800], R8 ;  /* 0x02280008030075a7 */ /* 0x000066000800017f */
[----:B-1----:R-:W-:Y:S05]  /*10360*/  @!P0 NANOSLEEP.SYNCS 0x989680 ;  /* 0x009896800000895d */ /* 0x002fea0003900000 */
[----:B------:R-:W1:Y:S02]  /*10370*/  @!P0 SYNCS.PHASECHK.TRANS64 P0, [R3+URZ+0x22800], R8 ;  /* 0x02280008030085a7 */ /* 0x000e64000800007f */
[----:B-1----:R-:W-:Y:S05]  /*10380*/  @!P0 BRA `(.L_x_7282) ;  /* 0xfffffffc00ec8947 */ /* 0x002fea000383ffff */
[----:B------:R-:W-:Y:S05]  /*10390*/  BRA `(.L_x_7364) ;  /* 0xffffff1000847947 */ /* 0x000fea000383ffff */
.L_x_7286:
[----:B-1----:R-:W-:-:S04]  /*103a0*/  IMAD.U32 R5, RZ, RZ, UR41 ;  /* 0x00000029ff057e24 */ /* 0x002fc8000f8e00ff */
[----:B------:R1:W2:Y:S03]  /*103b0*/  SYNCS.PHASECHK.TRANS64.TRYWAIT P1, [R5+URZ+0x22830], R8 ;  /* 0x02283008050075a7 */ /* 0x0002a6000802017f */
[----:B--2---:R-:W-:Y:S05]  /*103c0*/  @!P1 NANOSLEEP.SYNCS 0x989680 ;  /* 0x009896800000995d */ /* 0x004fea0003900000 */
[----:B------:R-:W2:Y:S02]  /*103d0*/  @!P1 SYNCS.PHASECHK.TRANS64 P1, [R5+URZ+0x22830], R8 ;  /* 0x02283008050095a7 */ /* 0x000ea4000802007f */
[----:B--2---:R-:W-:Y:S05]  /*103e0*/  @!P1 BRA `(.L_x_7286) ;  /* 0xfffffffc00ec9947 */ /* 0x004fea000383ffff */
[----:B------:R-:W-:Y:S05]  /*103f0*/  BRA `(.L_x_7285) ;  /* 0xffffff1000a07947 */ /* 0x000fea000383ffff */
.L_x_7292:
[----:B-1----:R-:W-:-:S04]  /*10400*/  MOV R8, UR4 ;  /* 0x0000000400087c02 */ /* 0x002fc80008000f00 */
[----:B------:R1:W2:Y:S03]  /*10410*/  SYNCS.PHASECHK.TRANS64.TRYWAIT P1, [R8+URZ+0x22830], R3 ;  /* 0x02283003080075a7 */ /* 0x0002a6000802017f */
[----:B--2---:R-:W-:Y:S05]  /*10420*/  @!P1 NANOSLEEP.SYNCS 0x989680 ;  /* 0x009896800000995d */ /* 0x004fea0003900000 */
[----:B------:R-:W2:Y:S02]  /*10430*/  @!P1 SYNCS.PHASECHK.TRANS64 P1, [R8+URZ+0x22830], R3 ;  /* 0x02283003080095a7 */ /* 0x000ea4000802007f */
[----:B--2---:R-:W-:Y:S05]  /*10440*/  @!P1 BRA `(.L_x_7292) ;  /* 0xfffffffc00ec9947 */ /* 0x004fea000383ffff */
[----:B------:R-:W-:Y:S05]  /*10450*/  BRA `(.L_x_7289) ;  /* 0xffffff4c00207947 */ /* 0x000fea000383ffff */
.L_x_7296:
[----:B-1----:R-:W-:-:S04]  /*10460*/  IMAD.U32 R9, RZ, RZ, UR4 ;  /* 0x00000004ff097e24 */ /* 0x002fc8000f8e00ff */
[----:B------:R1:W2:Y:S03]  /*10470*/  SYNCS.PHASECHK.TRANS64.TRYWAIT P1, [R9+URZ+0x22850], R8 ;  /* 0x02285008090075a7 */ /* 0x0002a6000802017f */
[----:B--2---:R-:W-:Y:S05]  /*10480*/  @!P1 NANOSLEEP.SYNCS 0x989680 ;  /* 0x009896800000995d */ /* 0x004fea0003900000 */
[----:B------:R-:W2:Y:S02]  /*10490*/  @!P1 SYNCS.PHASECHK.TRANS64 P1, [R9+URZ+0x22850], R8 ;  /* 0x02285008090095a7 */ /* 0x000ea4000802007f */
[----:B--2---:R-:W-:Y:S05]  /*104a0*/  @!P1 BRA `(.L_x_7296) ;  /* 0xfffffffc00ec9947 */ /* 0x004fea000383ffff */
[----:B------:R-:W-:Y:S05]  /*104b0*/  BRA `(.L_x_7293) ;  /* 0xffffff5400547947 */ /* 0x000fea000383ffff */
.L_x_7303:
[----:B-1----:R-:W-:-:S04]  /*104c0*/  IMAD.U32 R5, RZ, RZ, UR9 ;  /* 0x00000009ff057e24 */ /* 0x002fc8000f8e00ff */
[----:B------:R1:W2:Y:S03]  /*104d0*/  SYNCS.PHASECHK.TRANS64.TRYWAIT P1, [R5+URZ+0x22850], R0 ;  /* 0x02285000050075a7 */ /* 0x0002a6000802017f */
[----:B--2---:R-:W-:Y:S05]  /*104e0*/  @!P1 NANOSLEEP.SYNCS 0x989680 ;  /* 0x009896800000995d */ /* 0x004fea0003900000 */
[----:B------:R-:W2:Y:S02]  /*104f0*/  @!P1 SYNCS.PHASECHK.TRANS64 P1, [R5+URZ+0x22850], R0 ;  /* 0x02285000050095a7 */ /* 0x000ea4000802007f */
[----:B--2---:R-:W-:Y:S05]  /*10500*/  @!P1 BRA `(.L_x_7303) ;  /* 0xfffffffc00ec9947 */ /* 0x004fea000383ffff */
[----:B------:R-:W-:Y:S05]  /*10510*/  BRA `(.L_x_7302) ;  /* 0xffffff7c00b87947 */ /* 0x000fea000383ffff */
.L_x_7316:
[----:B------:R-:W-:Y:S01]  /*10520*/  IMAD.MOV.U32 R13, RZ, RZ, R19 ;  /* 0x000000ffff0d7224 */ /* 0x000fe200078e0013 */
[----:B------:R-:W-:Y:S01]  /*10530*/  MOV R11, 0x1f ;  /* 0x0000001f000b7802 */ /* 0x000fe20000000f00 */
[----:B------:R-:W-:Y:S02]  /*10540*/  IMAD.MOV.U32 R12, RZ, RZ, RZ ;  /* 0x000000ffff0c7224 */ /* 0x000fe400078e00ff */
[----:B------:R-:W-:-:S07]  /*10550*/  IMAD.MOV.U32 R15, RZ, RZ, -0x1 ;  /* 0xffffffffff0f7424 */ /* 0x000fce00078e00ff */
[----:B0----5:R-:W-:Y:S05]  /*10560*/  WARPSYNC.COLLECTIVE R15, `(.L_x_7365) ;  /* 0x000000000f087348 */ /* 0x021fea0003c00000 */
[----:B------:R1:W2:Y:S02]  /*10570*/  SHFL.IDX P6, R14, R13, R12, R11 ;  /* 0x0000000c0d0e7389 */ /* 0x0002a400000c000b */
[----:B012--5:R-:W-:Y:S01]  /*10580*/  ENDCOLLECTIVE ;  /* 0x000000000000791b */ /* 0x027fe20003800000 */
.L_x_7365:
[----:B------:R-:W-:Y:S05]  /*10590*/  BRA `(.L_x_7366) ;  /* 0xffffffb8006c7947 */ /* 0x000fea000383ffff */
.L_x_7318:
[----:B0-----:R0:W1:Y:S02]  /*105a0*/  SYNCS.PHASECHK.TRANS64.TRYWAIT P0, [R25+URZ+0x22880], R33 ;  /* 0x02288021190075a7 */ /* 0x001064000800017f */
[----:B-1----:R-:W-:Y:S05]  /*105b0*/  @!P0 NANOSLEEP.SYNCS 0x989680 ;  /* 0x009896800000895d */ /* 0x002fea0003900000 */
[----:B------:R-:W1:Y:S02]  /*105c0*/  @!P0 SYNCS.PHASECHK.TRANS64 P0, [R25+URZ+0x22880], R33 ;  /* 0x02288021190085a7 */ /* 0x000e64000800007f */
[----:B-1----:R-:W-:Y:S05]  /*105d0*/  @!P0 BRA `(.L_x_7318) ;  /* 0xfffffffc00f08947 */ /* 0x002fea000383ffff */
[----:B------:R-:W-:Y:S05]  /*105e0*/  BRA `(.L_x_7367) ;  /* 0xffffffbc00c87947 */ /* 0x000fea000383ffff */
.L_x_7319:
[----:B------:R-:W-:Y:S01]  /*105f0*/  BSSY B0, `(.L_x_7368) ;  /* 0x0000008000007945 */ /* 0x000fe20003800000 */
[----:B------:R-:W-:Y:S01]  /*10600*/  IMAD.MOV.U32 R13, RZ, RZ, R17 ;  /* 0x000000ffff0d7224 */ /* 0x000fe200078e0011 */
[----:B------:R-:W-:Y:S01]  /*10610*/  MOV R15, 0xffffffff ;  /* 0xffffffff000f7802 */ /* 0x000fe20000000f00 */
[----:B------:R-:W-:Y:S02]  /*10620*/  IMAD.MOV.U32 R12, RZ, RZ, RZ ;  /* 0x000000ffff0c7224 */ /* 0x000fe400078e00ff */
[----:B------:R-:W-:-:S07]  /*10630*/  IMAD.MOV.U32 R11, RZ, RZ, 0x181f ;  /* 0x0000181fff0b7424 */ /* 0x000fce00078e00ff */
[----:B0-----:R-:W-:Y:S05]  /*10640*/  WARPSYNC.COLLECTIVE R15, `(.L_x_7369) ;  /* 0x000000000f087348 */ /* 0x001fea0003c00000 */
[----:B------:R1:W2:Y:S02]  /*10650*/  SHFL.IDX P6, R14, R13, R12, R11 ;  /* 0x0000000c0d0e7389 */ /* 0x0002a400000c000b */
[----:B012---:R-:W-:Y:S01]  /*10660*/  ENDCOLLECTIVE ;  /* 0x000000000000791b */ /* 0x007fe20003800000 */
.L_x_7369:
[----:B------:R-:W-:Y:S05]  /*10670*/  BSYNC B0 ;  /* 0x0000000000007941 */ /* 0x000fea0003800000 */
.L_x_7368:
[----:B------:R-:W-:Y:S01]  /*10680*/  IMAD.MOV.U32 R13, RZ, RZ, R16 ;  /* 0x000000ffff0d7224 */ /* 0x000fe200078e0010 */
[----:B------:R-:W-:Y:S01]  /*10690*/  MOV R15, 0xffffffff ;  /* 0xffffffff000f7802 */ /* 0x000fe20000000f00 */
[----:B------:R-:W-:Y:S01]  /*106a0*/  IMAD.MOV.U32 R12, RZ, RZ, RZ ;  /* 0x000000ffff0c7224 */ /* 0x000fe200078e00ff */
[C---:B------:R-:W-:Y:S01]  /*106b0*/  ISETP.LT.OR P1, PT, R5.reuse, 0x1, P2 ;  /* 0x000000010500780c */ /* 0x040fe20001721670 */
[----:B------:R-:W-:Y:S01]  /*106c0*/  IMAD.MOV.U32 R11, RZ, RZ, 0x181f ;  /* 0x0000181fff0b7424 */ /* 0x000fe200078e00ff */
[----:B------:R-:W-:Y:S01]  /*106d0*/  LOP3.LUT R0, R0, 0xffffffdf, RZ, 0xc0, !PT ;  /* 0xffffffdf00007812 */ /* 0x000fe200078ec0ff */
[----:B------:R-:W-:Y:S01]  /*106e0*/  IMAD.MOV.U32 R3, RZ, RZ, R14 ;  /* 0x000000ffff037224 */ /* 0x000fe200078e000e */
[----:B------:R-:W-:Y:S01]  /*106f0*/  ISETP.GE.AND P5, PT, R5, 0x31, PT ;  /* 0x000000310500780c */ /* 0x000fe20003fa6270 */
[----:B------:R-:W-:-:S12]  /*10700*/  VIADD R29, R35, UR42 ;  /* 0x0000002a231d7c36 */ /* 0x000fd80008000000 */
[----:B------:R-:W-:Y:S05]  /*10710*/  WARPSYNC.COLLECTIVE R15, `(.L_x_7370) ;  /* 0x000000000f087348 */ /* 0x000fea0003c00000 */
[----:B------:R0:W1:Y:S02]  /*10720*/  SHFL.IDX P6, R14, R13, R12, R11 ;  /* 0x0000000c0d0e7389 */ /* 0x00006400000c000b */
[----:B01----:R-:W-:Y:S01]  /*10730*/  ENDCOLLECTIVE ;  /* 0x000000000000791b */ /* 0x003fe20003800000 */
.L_x_7370:
[C---:B------:R-:W-:Y:S02]  /*10740*/  ISETP.GE.AND P4, PT, R5.reuse, 0x41, PT ;  /* 0x000000410500780c */ /* 0x040fe40003f86270 */
[----:B------:R-:W-:Y:S01]  /*10750*/  ISETP.GE.AND P3, PT, R5, 0x51, PT ;  /* 0x000000510500780c */ /* 0x000fe20003f66270 */
[----:B------:R-:W-:Y:S01]  /*10760*/  IMAD.MOV.U32 R13, RZ, RZ, R17 ;  /* 0x000000ffff0d7224 */ /* 0x000fe200078e0011 */
[----:B------:R-:W-:Y:S01]  /*10770*/  MOV R12, 0x1 ;  /* 0x00000001000c7802 */ /* 0x000fe20000000f00 */
[----:B------:R-:W-:-:S10]  /*10780*/  IMAD.MOV.U32 R2, RZ, RZ, R14 ;  /* 0x000000ffff027224 */ /* 0x000fd400078e000e */
[----:B------:R-:W-:Y:S05]  /*10790*/  WARPSYNC.COLLECTIVE R15, `(.L_x_7371) ;  /* 0x000000000f087348 */ /* 0x000fea0003c00000 */
[----:B------:R0:W1:Y:S02]  /*107a0*/  SHFL.IDX P6, R14, R13, R12, R11 ;  /* 0x0000000c0d0e7389 */ /* 0x00006400000c000b */
[----:B01----:R-:W-:Y:S01]  /*107b0*/  ENDCOLLECTIVE ;  /* 0x000000000000791b */ /* 0x003fe20003800000 */
.L_x_7371:
[----:B------:R-:W-:-:S05]  /*107c0*/  IADD3 R2, P0, R30, R2, RZ ;  /* 0x000000021e027210 */ /* 0x000fca0007f1e0ff */
[----:B------:R-:W-:-:S05]  /*107d0*/  IMAD.X R3, RZ, RZ, R3, P0 ;  /* 0x000000ffff037224 */ /* 0x000fca00000e0603 */
[----:B------:R-:W-:Y:S01]  /*107e0*/  @!PT LDS RZ, [RZ] ;  /* 0x00000000fffff984 */ /* 0x000fe20000000800 */
[----:B------:R-:W-:Y:S01]  /*107f0*/  @!PT LDS RZ, [RZ] ;  /* 0x00000000fffff984 */ /* 0x000fe20000000800 */
[----:B------:R-:W-:Y:S01]  /*10800*/  @!PT LDS RZ, [RZ] ;  /* 0x00000000fffff984 */ /* 0x000fe20000000800 */
[----:B------:R0:W-:Y:S01]  /*10810*/  LDGSTS.E.BYPASS.LTC128B.128 [R29+0xa400], desc[UR48][R2.64], !P1 ;  /* 0x0a400000021d7fae */ /* 0x0001e2000c901d70 */
[----:B------:R-:W-:Y:S01]  /*10820*/  IMAD.MOV.U32 R13, RZ, RZ, R16 ;  /* 0x000000ffff0d7224 */ /* 0x000fe200078e0010 */
[----:B------:R-:W-:Y:S01]  /*10830*/  ISETP.LT.OR P1, PT, R5, 0x11, P2 ;  /* 0x000000110500780c */ /* 0x000fe20001721670 */
[----:B0-----:R-:W-:-:S12]  /*10840*/  IMAD.MOV.U32 R3, RZ, RZ, R14 ;  /* 0x000000ffff037224 */ /* 0x001fd800078e000e */
[----:B------:R-:W-:Y:S05]  /*10850*/  WARPSYNC.COLLECTIVE R15, `(.L_x_7372) ;  /* 0x000000000f087348 */ /* 0x000fea0003c00000 */
[----:B------:R0:W1:Y:S02]  /*10860*/  SHFL.IDX P6, R14, R13, R12, R11 ;  /* 0x0000000c0d0e7389 */ /* 0x00006400000c000b */
[----:B01----:R-:W-:Y:S01]  /*10870*/  ENDCOLLECTIVE ;  /* 0x000000000000791b */ /* 0x003fe20003800000 */
.L_x_7372:
[----:B------:R-:W-:Y:S01]  /*10880*/  MOV R13, R17 ;  /* 0x00000011000d7202 */ /* 0x000fe20000000f00 */
[----:B------:R-:W-:Y:S02]  /*10890*/  IMAD.MOV.U32 R12, RZ, RZ, 0x2 ;  /* 0x00000002ff0c7424 */ /* 0x000fe400078e00ff */
[----:B------:R-:W-:-:S07]  /*108a0*/  IMAD.MOV.U32 R2, RZ, RZ, R14 ;  /* 0x000000ffff027224 */ /* 0x000fce00078e000e */
[----:B------:R-:W-:Y:S05]  /*108b0*/  WARPSYNC.COLLECTIVE R15, `(.L_x_7373) ;  /* 0x000000000f087348 */ /* 0x000fea0003c00000 */
[----:B------:R0:W1:Y:S02]  /*108c0*/  SHFL.IDX P6, R14, R13, R12, R11 ;  /* 0x0000000c0d0e7389 */ /* 0x00006400000c000b */
[----:B01----:R-:W-:Y:S01]  /*108d0*/  ENDCOLLECTIVE ;  /* 0x000000000000791b */ /* 0x003fe20003800000 */
.L_x_7373:
        /* <DEDUP_REMOVED lines=12> */
.L_x_7374:
[----:B------:R-:W-:Y:S02]  /*109a0*/  IMAD.MOV.U32 R13, RZ, RZ, R17 ;  /* 0x000000ffff0d7224 */ /* 0x000fe400078e0011 */
[----:B------:R-:W-:Y:S02]  /*109b0*/  IMAD.MOV.U32 R12, RZ, RZ, 0x3 ;  /* 0x00000003ff0c7424 */ /* 0x000fe400078e00ff */
[----:B------:R-:W-:-:S07]  /*109c0*/  IMAD.MOV.U32 R2, RZ, RZ, R14 ;  /* 0x000000ffff027224 */ /* 0x000fce00078e000e */
[----:B------:R-:W-:Y:S05]  /*109d0*/  WARPSYNC.COLLECTIVE R15, `(.L_x_7375) ;  /* 0x000000000f087348 */ /* 0x000fea0003c00000 */
[----:B------:R0:W1:Y:S02]  /*109e0*/  SHFL.IDX P6, R14, R13, R12, R11 ;  /* 0x0000000c0d0e7389 */ /* 0x00006400000c000b */
[----:B01----:R-:W-:Y:S01]  /*109f0*/  ENDCOLLECTIVE ;  /* 0x000000000000791b */ /* 0x003fe20003800000 */
.L_x_7375:
[----:B------:R-:W-:-:S04]  /*10a00*/  IADD3 R2, P0, R30, R2, RZ ;  /* 0x000000021e027210 */ /* 0x000fc80007f1e0ff */
[----:B------:R-:W-:-:S05]  /*10a10*/  IADD3.X R3, RZ, R3, RZ, P0, !PT ;  /* 0x00000003ff037210 */ /* 0x000fca00007fe4ff */
[----:B------:R-:W-:Y:S01]  /*10a20*/  @!PT LDS RZ, [RZ] ;  /* 0x00000000fffff984 */ /* 0x000fe20000000800 */
[----:B------:R-:W-:Y:S01]  /*10a30*/  @!PT LDS RZ, [RZ] ;  /* 0x00000000fffff984 */ /* 0x000fe20000000800 */
[----:B------:R-:W-:Y:S01]  /*10a40*/  @!PT LDS RZ, [RZ] ;  /* 0x00000000fffff984 */ /* 0x000fe20000000800 */
[----:B------:R0:W-:Y:S01]  /*10a50*/  LDGSTS.E.BYPASS.LTC128B.128 [R29+0xb400], desc[UR48][R2.64], !P1 ;  /* 0x0b400000021d7fae */ /* 0x0001e2000c901d70 */
[----:B------:R-:W-:Y:S01]  /*10a60*/  ISETP.LT.OR P1, PT, R5, 0x31, P2 ;  /* 0x000000310500780c */ /* 0x000fe20001721670 */
[----:B------:R-:W-:Y:S02]  /*10a70*/  IMAD.MOV.U32 R13, RZ, RZ, R16 ;  /* 0x000000ffff0d7224 */ /* 0x000fe400078e0010 */
[----:B0-----:R-:W-:-:S10]  /*10a80*/  IMAD.MOV.U32 R3, RZ, RZ, R14 ;  /* 0x000000ffff037224 */ /* 0x001fd400078e000e */
[----:B------:R-:W-:Y:S05]  /*10a90*/  WARPSYNC.COLLECTIVE R15, `(.L_x_7376) ;  /* 0x000000000f087348 */ /* 0x000fea0003c00000 */
[----:B------:R0:W1:Y:S02]  /*10aa0*/  SHFL.IDX P6, R14, R13, R12, R11 ;  /* 0x0000000c0d0e7389 */ /* 0x00006400000c000b */
[----:B01----:R-:W-:Y:S01]  /*10ab0*/  ENDCOLLECTIVE ;  /* 0x000000000000791b */ /* 0x003fe20003800000 */
.L_x_7376:
[----:B------:R-:W-:Y:S02]  /*10ac0*/  IMAD.MOV.U32 R13, RZ, RZ, R17 ;  /* 0x000000ffff0d7224 */ /* 0x000fe400078e0011 */
[----:B------:R-:W-:Y:S01]  /*10ad0*/  IMAD.MOV.U32 R12, RZ, RZ, 0x4 ;  /* 0x00000004ff0c7424 */ /* 0x000fe200078e00ff */
[----:B------:R-:W-:-:S07]  /*10ae0*/  MOV R2, R14 ;  /* 0x0000000e00027202 */ /* 0x000fce0000000f00 */
[----:B------:R-:W-:Y:S05]  /*10af0*/  WARPSYNC.COLLECTIVE R15, `(.L_x_7377) ;  /* 0x000000000f087348 */ /* 0x000fea0003c00000 */
[----:B------:R0:W1:Y:S02]  /*10b00*/  SHFL.IDX P6, R14, R13, R12, R11 ;  /* 0x0000000c0d0e7389 */ /* 0x00006400000c000b */
[----:B01----:R-:W-:Y:S01]  /*10b10*/  ENDCOLLECTIVE ;  /* 0x000000000000791b */ /* 0x003fe20003800000 */
.L_x_7377:
[----:B------:R-:W-:-:S05]  /*10b20*/  IADD3 R2, P0, R30, R2, RZ ;  /* 0x000000021e027210 */ /* 0x000fca0007f1e0ff */
[----:B------:R-:W-:-:S05]  /*10b30*/  IMAD.X R3, RZ, RZ, R3, P0 ;  /* 0x000000ffff037224 */ /* 0x000fca00000e0603 */
[----:B------:R-:W-:Y:S01]  /*10b40*/  @!PT LDS RZ, [RZ] ;  /* 0x00000000fffff984 */ /* 0x000fe20000000800 */
[----:B------:R-:W-:Y:S01]  /*10b50*/  @!PT LDS RZ, [RZ] ;  /* 0x00000000fffff984 */ /* 0x000fe20000000800 */
[----:B------:R-:W-:Y:S01]  /*10b60*/  @!PT LDS RZ, [RZ] ;  /* 0x00000000fffff984 */ /* 0x000fe20000000800 */
[----:B------:R0:W-:Y:S01]  /*10b70*/  LDGSTS.E.BYPASS.LTC128B.128 [R29+0xbc00], desc[UR48][R2.64], !P1 ;  /* 0x0bc00000021d7fae */ /* 0x0001e2000c901d70 */
[----:B------:R-:W-:Y:S02]  /*10b80*/  ISETP.LT.OR P1, PT, R5, 0x41, P2 ;  /* 0x000000410500780c */ /* 0x000fe40001721670 */
[----:B------:R-:W-:Y:S01]  /*10b90*/  MOV R13, R16 ;  /* 0x00000010000d7202 */ /* 0x000fe20000000f00 */
[----:B0-----:R-:W-:-:S10]  /*10ba0*/  IMAD.MOV.U32 R3, RZ, RZ, R14 ;  /* 0x000000ffff037224 */ /* 0x001fd400078e000e */
[----:B------:R-:W-:Y:S05]  /*10bb0*/  WARPSYNC.COLLECTIVE R15, `(.L_x_7378) ;  /* 0x000000000f087348 */ /* 0x000fea0003c00000 */
[----:B------:R0:W1:Y:S02]  /*10bc0*/  SHFL.IDX P6, R14, R13, R12, R11 ;  /* 0x0000000c0d0e7389 */ /* 0x00006400000c000b */
[----:B01----:R-:W-:Y:S01]  /*10bd0*/  ENDCOLLECTIVE ;  /* 0x000000000000791b */ /* 0x003fe20003800000 */
.L_x_7378:
[----:B------:R-:W-:Y:S02]  /*10be0*/  IMAD.MOV.U32 R13, RZ, RZ, R17 ;  /* 0x000000ffff0d7224 */ /* 0x000fe400078e0011 */
[----:B------:R-:W-:Y:S02]  /*10bf0*/  IMAD.MOV.U32 R12, RZ, RZ, 0x5 ;  /* 0x00000005ff0c7424 */ /* 0x000fe400078e00ff */
[----:B------:R-:W-:-:S07]  /*10c00*/  IMAD.MOV.U32 R2, RZ, RZ, R14 ;  /* 0x000000ffff027224 */ /* 0x000fce00078e000e */
[----:B------:R-:W-:Y:S05]  /*10c10*/  WARPSYNC.COLLECTIVE R15, `(.L_x_7379) ;  /* 0x000000000f087348 */ /* 0x000fea0003c00000 */
[----:B------:R0:W1:Y:S02]  /*10c20*/  SHFL.IDX P6, R14, R13, R12, R11 ;  /* 0x0000000c0d0e7389 */ /* 0x00006400000c000b */
[----:B01----:R-:W-:Y:S01]  /*10c30*/  ENDCOLLECTIVE ;  /* 0x000000000000791b */ /* 0x003fe20003800000 */
.L_x_7379:
[----:B------:R-:W-:-:S05]  /*10c40*/  IADD3 R2, P0, R30, R2, RZ ;  /* 0x000000021e027210 */ /* 0x000fca0007f1e0ff */
[----:B------:R-:W-:-:S05]  /*10c50*/  IMAD.X R3, RZ, RZ, R3, P0 ;  /* 0x000000ffff037224 */ /* 0x000fca00000e0603 */
[----:B------:R-:W-:Y:S01]  /*10c60*/  @!PT LDS RZ, [RZ] ;  /* 0x00000000fffff984 */ /* 0x000fe20000000800 */
[----:B------:R-:W-:Y:S01]  /*10c70*/  @!PT LDS RZ, [RZ] ;  /* 0x00000000fffff984 */ /* 0x000fe20000000800 */
[----:B------:R-:W-:Y:S01]  /*10c80*/  @!PT LDS RZ, [RZ] ;  /* 0x00000000fffff984 */ /* 0x000fe20000000800 */
[----:B------:R0:W-:Y:S01]  /*10c90*/  LDGSTS.E.BYPASS.LTC128B.128 [R29+0xc400], desc[UR48][R2.64], !P1 ;  /* 0x0c400000021d7fae */ /* 0x0001e2000c901d70 */
[----:B------:R-:W-:Y:S01]  /*10ca0*/  IMAD.MOV.U32 R13, RZ, RZ, R16 ;  /* 0x000000ffff0d7224 */ /* 0x000fe200078e0010 */
[----:B------:R-:W-:Y:S02]  /*10cb0*/  ISETP.LT.OR P1, PT, R5, 0x51, P2 ;  /* 0x000000510500780c */ /* 0x000fe40001721670 */
[----:B0-----:R-:W-:-:S11]  /*10cc0*/  MOV R3, R14 ;  /* 0x0000000e00037202 */ /* 0x001fd60000000f00 */
[----:B------:R-:W-:Y:S05]  /*10cd0*/  WARPSYNC.COLLECTIVE R15, `(.L_x_7380) ;  /* 0x000000000f087348 */ /* 0x000fea0003c00000 */
[----:B------:R0:W1:Y:S02]  /*10ce0*/  SHFL.IDX P6, R14, R13, R12, R11 ;  /* 0x0000000c0d0e7389 */ /* 0x00006400000c000b */
[----:B01----:R-:W-:Y:S01]  /*10cf0*/  ENDCOLLECTIVE ;  /* 0x000000000000791b */ /* 0x003fe20003800000 */
.L_x_7380:
[----:B------:R-:W-:Y:S01]  /*10d00*/  IMAD.MOV.U32 R13, RZ, RZ, R17 ;  /* 0x000000ffff0d7224 */ /* 0x000fe200078e0011 */
[----:B------:R-:W-:Y:S01]  /*10d10*/  MOV R12, 0x6 ;  /* 0x00000006000c7802 */ /* 0x000fe20000000f00 */
[----:B------:R-:W-:-:S07]  /*10d20*/  IMAD.MOV.U32 R2, RZ, RZ, R14 ;  /* 0x000000ffff027224 */ /* 0x000fce00078e000e */
[----:B------:R-:W-:Y:S05]  /*10d30*/  WARPSYNC.COLLECTIVE R15, `(.L_x_7381) ;  /* 0x000000000f087348 */ /* 0x000fea0003c00000 */
[----:B------:R0:W1:Y:S02]  /*10d40*/  SHFL.IDX P6, R14, R13, R12, R11 ;  /* 0x0000000c0d0e7389 */ /* 0x00006400000c000b */
[----:B01----:R-:W-:Y:S01]  /*10d50*/  ENDCOLLECTIVE ;  /* 0x000000000000791b */ /* 0x003fe20003800000 */
.L_x_7381:
        /* <DEDUP_REMOVED lines=12> */
.L_x_7382:
[----:B------:R-:W-:Y:S01]  /*10e20*/  MOV R13, R17 ;  /* 0x00000011000d7202 */ /* 0x000fe20000000f00 */
[----:B------:R-:W-:Y:S02]  /*10e30*/  IMAD.MOV.U32 R12, RZ, RZ, 0x7 ;  /* 0x00000007ff0c7424 */ /* 0x000fe400078e00ff */
[----:B------:R-:W-:-:S07]  /*10e40*/  IMAD.MOV.U32 R2, RZ, RZ, R14 ;  /* 0x000000ffff027224 */ /* 0x000fce00078e000e */
[----:B------:R-:W-:Y:S05]  /*10e50*/  WARPSYNC.COLLECTIVE R15, `(.L_x_7383) ;  /* 0x000000000f087348 */ /* 0x000fea0003c00000 */
[----:B------:R0:W1:Y:S02]  /*10e60*/  SHFL.IDX P6, R14, R13, R12, R11 ;  /* 0x0000000c0d0e7389 */ /* 0x00006400000c000b */
[----:B01----:R-:W-:Y:S01]  /*10e70*/  ENDCOLLECTIVE ;  /* 0x000000000000791b */ /* 0x003fe20003800000 */
.L_x_7383:
        /* <DEDUP_REMOVED lines=8> */
[----:B------:R-:W-:-:S12]  /*10f00*/  IMAD.MOV.U32 R17, RZ, RZ, R14 ;  /* 0x000000ffff117224 */ /* 0x000fd800078e000e */
[----:B0-----:R-:W-:Y:S05]  /*10f10*/  WARPSYNC.COLLECTIVE R15, `(.L_x_7384) ;  /* 0x000000000f087348 */ /* 0x001fea0003c00000 */
[----:B------:R1:W2:Y:S02]  /*10f20*/  SHFL.IDX P6, R14, R13, R12, R11 ;  /* 0x0000000c0d0e7389 */ /* 0x0002a400000c000b */
[----:B012---:R-:W-:Y:S01]  /*10f30*/  ENDCOLLECTIVE ;  /* 0x000000000000791b */ /* 0x007fe20003800000 */
.L_x_7384:
[----:B------:R-:W-:Y:S02]  /*10f40*/  IMAD.MOV.U32 R13, RZ, RZ, R7 ;  /* 0x000000ffff0d7224 */ /* 0x000fe400078e0007 */
[----:B------:R-:W-:Y:S02]  /*10f50*/  IMAD.MOV.U32 R12, RZ, RZ, RZ ;  /* 0x000000ffff0c7224 */ /* 0x000fe400078e00ff */
[----:B------:R-:W-:-:S07]  /*10f60*/  IMAD.MOV.U32 R2, RZ, RZ, R14 ;  /* 0x000000ffff027224 */ /* 0x000fce00078e000e */
[----:B------:R-:W-:Y:S05]  /*10f70*/  WARPSYNC.COLLECTIVE R15, `(.L_x_7385) ;  /* 0x000000000f087348 */ /* 0x000fea0003c00000 */
[----:B------:R0:W1:Y:S02]  /*10f80*/  SHFL.IDX P6, R14, R13, R12, R11 ;  /* 0x0000000c0d0e7389 */ /* 0x00006400000c000b */
[----:B01----:R-:W-:Y:S01]  /*10f90*/  ENDCOLLECTIVE ;  /* 0x000000000000791b */ /* 0x003fe20003800000 */
.L_x_7385:
        /* <DEDUP_REMOVED lines=12> */
.L_x_7386:
[----:B------:R-:W-:Y:S02]  /*11060*/  IMAD.MOV.U32 R13, RZ, RZ, R7 ;  /* 0x000000ffff0d7224 */ /* 0x000fe400078e0007 */
[----:B------:R-:W-:Y:S01]  /*11070*/  IMAD.MOV.U32 R12, RZ, RZ, 0x1 ;  /* 0x00000001ff0c7424 */ /* 0x000fe200078e00ff */
[----:B------:R-:W-:-:S13]  /*11080*/  IADD3 R2, P0, R30, R14, RZ ;  /* 0x0000000e1e027210 */ /* 0x000fda0007f1e0ff */
[----:B------:R-:W-:Y:S05]  /*11090*/  WARPSYNC.COLLECTIVE R15, `(.L_x_7387) ;  /* 0x000000000f087348 */ /* 0x000fea0003c00000 */
[----:B------:R0:W1:Y:S02]  /*110a0*/  SHFL.IDX P6, R14, R13, R12, R11 ;  /* 0x0000000c0d0e7389 */ /* 0x00006400000c000b */
[----:B01----:R-:W-:Y:S01]  /*110b0*/  ENDCOLLECTIVE ;  /* 0x000000000000791b */ /* 0x003fe20003800000 */
.L_x_7387:
[----:B------:R-:W-:Y:S02]  /*110c0*/  IADD3.X R3, RZ, R3, RZ, P0, !PT ;  /* 0x00000003ff037210 */ /* 0x000fe400007fe4ff */
[----:B------:R-:W-:-:S03]  /*110d0*/  ISETP.GE.AND P0, PT, R5, 0x21, PT ;  /* 0x000000210500780c */ /* 0x000fc60003f06270 */
[----:B------:R-:W-:Y:S01]  /*110e0*/  @!PT LDS RZ, [RZ] ;  /* 0x00000000fffff984 */ /* 0x000fe20000000800 */
[----:B------:R-:W-:Y:S01]  /*110f0*/  @!PT LDS RZ, [RZ] ;  /* 0x00000000fffff984 */ /* 0x000fe20000000800 */
[----:B------:R-:W-:Y:S01]  /*11100*/  @!PT LDS RZ, [RZ] ;  /* 0x00000000fffff984 */ /* 0x000fe20000000800 */
[----:B------:R0:W-:Y:S01]  /*11110*/  LDGSTS.E.BYPASS.LTC128B.128 [R29+0xe400], desc[UR48][R2.64], !P1 ;  /* 0x0e400000021d7fae */ /* 0x0001e2000c901d70 */
[----:B------:R-:W-:Y:S01]  /*11120*/  ISETP.GE.AND P1, PT, R5, 0x11, PT ;  /* 0x000000110500780c */ /* 0x000fe20003f26270 */
[----:B------:R-:W-:-:S12]  /*11130*/  IMAD.MOV.U32 R13, RZ, RZ, R4 ;  /* 0x000000ffff0d7224 */ /* 0x000fd800078e0004 */
[----:B------:R-:W-:Y:S02]  /*11140*/  @P1 LOP3.LUT R0, R0, 0x20, RZ, 0xfc, !PT ;  /* 0x0000002000001812 */ /* 0x000fe400078efcff */
[----:B------:R-:W-:Y:S01]  /*11150*/  ISETP.GE.AND P1, PT, R5, 0x81, PT ;  /* 0x000000810500780c */ /* 0x000fe20003f26270 */
[----:B------:R-:W-:Y:S01]  /*11160*/  IMAD.MOV.U32 R7, RZ, RZ, R14 ;  /* 0x000000ffff077224 */ /* 0x000fe200078e000e */
[----:B0-----:R-:W-:-:S11]  /*11170*/  LOP3.LUT R0, R0, 0xffffffef, RZ, 0xc0, !PT ;  /* 0xffffffef00007812 */ /* 0x001fd600078ec0ff */
[----:B------:R-:W-:Y:S05]  /*11180*/  WARPSYNC.COLLECTIVE R15, `(.L_x_7388) ;  /* 0x000000000f087348 */ /* 0x000fea0003c00000 */
[----:B------:R0:W1:Y:S02]  /*11190*/  SHFL.IDX P6, R14, R13, R12, R11 ;  /* 0x0000000c0d0e7389 */ /* 0x00006400000c000b */
[----:B01----:R-:W-:Y:S01]  /*111a0*/  ENDCOLLECTIVE ;  /* 0x000000000000791b */ /* 0x003fe20003800000 */
.L_x_7388:
[----:B------:R-:W-:Y:S02]  /*111b0*/  @P0 LOP3.LUT R0, R0, 0x10, RZ, 0xfc, !PT ;  /* 0x0000001000000812 */ /* 0x000fe400078efcff */
[C---:B------:R-:W-:Y:S02]  /*111c0*/  ISETP.GE.AND P0, PT, R5.reuse, 0x71, PT ;  /* 0x000000710500780c */ /* 0x040fe40003f06270 */
[----:B------:R-:W-:Y:S02]  /*111d0*/  LOP3.LUT R0, R0, 0xffffffbf, RZ, 0xc0, !PT ;  /* 0xffffffbf00007812 */ /* 0x000fe400078ec0ff */
[----:B------:R-:W-:-:S13]  /*111e0*/  ISETP.GE.AND P6, PT, R5, 0x61, PT ;  /* 0x000000610500780c */ /* 0x000fda0003fc6270 */
[----:B------:R-:W-:Y:S02]  /*111f0*/  @P6 LOP3.LUT R0, R0, 0x40, RZ, 0xfc, !PT ;  /* 0x0000004000006812 */ /* 0x000fe400078efcff */
[----:B------:R-:W-:Y:S02]  /*11200*/  ISETP.GE.AND P6, PT, R5, 0x91, PT ;  /* 0x000000910500780c */ /* 0x000fe40003fc6270 */
[----:B------:R-:W-:-:S11]  /*11210*/  LOP3.LUT R0, R0, 0xfffffeff, RZ, 0xc0, !PT ;  /* 0xfffffeff00007812 */ /* 0x000fd600078ec0ff */
[----:B------:R-:W-:Y:S01]  /*11220*/  @P6 LOP3.LUT R0, R0, 0x100, RZ, 0xfc, !PT ;  /* 0x0000010000006812 */ /* 0x000fe200078efcff */
[----:B------:R-:W-:Y:S06]  /*11230*/  BRA `(.L_x_7389) ;  /* 0xffffffb800a87947 */ /* 0x000fec000383ffff */
.L_x_7322:
[----:B-1----:R1:W2:Y:S02]  /*11240*/  SYNCS.PHASECHK.TRANS64.TRYWAIT P2, [R25+URZ+0x22840], R33 ;  /* 0x02284021190075a7 */ /* 0x0022a4000804017f */
[----:B--2---:R-:W-:Y:S05]  /*11250*/  @!P2 NANOSLEEP.SYNCS 0x989680 ;  /* 0x009896800000a95d */ /* 0x004fea0003900000 */
[----:B------:R-:W2:Y:S02]  /*11260*/  @!P2 SYNCS.PHASECHK.TRANS64 P2, [R25+URZ+0x22840], R33 ;  /* 0x022840211900a5a7 */ /* 0x000ea4000804007f */
[----:B--2---:R-:W-:Y:S05]  /*11270*/  @!P2 BRA `(.L_x_7322) ;  /* 0xfffffffc00f0a947 */ /* 0x004fea000383ffff */
[----:B------:R-:W-:Y:S05]  /*11280*/  BRA `(.L_x_7390) ;  /* 0xffffffb800e87947 */ /* 0x000fea000383ffff */
.L_x_7323:
        /* <DEDUP_REMOVED lines=8> */
.L_x_7392:
[----:B------:R-:W-:Y:S05]  /*11310*/  BSYNC B0 ;  /* 0x0000000000007941 */ /* 0x000fea0003800000 */
.L_x_7391:
[----:B------:R-:W-:Y:S01]  /*11320*/  MOV R13, R7 ;  /* 0x00000007000d7202 */ /* 0x000fe20000000f00 */
[----:B------:R-:W-:Y:S01]  /*11330*/  IMAD.MOV.U32 R12, RZ, RZ, RZ ;  /* 0x000000ffff0c7224 */ /* 0x000fe200078e00ff */
[----:B------:R-:W-:Y:S01]  /*11340*/  P2R R8, PR, RZ, 0x2 ;  /* 0x00000002ff087803 */ /* 0x000fe20000000000 */
[----:B------:R-:W-:Y:S01]  /*11350*/  IMAD.MOV.U32 R11, RZ, RZ, 0x181f ;  /* 0x0000181fff0b7424 */ /* 0x000fe200078e00ff */
[----:B------:R-:W-:Y:S01]  /*11360*/  ISETP.GE.AND P1, PT, R30, R16, PT ;  /* 0x000000101e00720c */ /* 0x000fe20003f26270 */
[----:B------:R-:W-:Y:S01]  /*11370*/  IMAD.MOV.U32 R15, RZ, RZ, -0x1 ;  /* 0xffffffffff0f7424 */ /* 0x000fe200078e00ff */
[----:B------:R-:W-:Y:S01]  /*11380*/  P2R R9, PR, RZ, 0x1 ;  /* 0x00000001ff097803 */ /* 0x000fe20000000000 */
[----:B------:R-:W-:Y:S01]  /*11390*/  IMAD.MOV.U32 R2, RZ, RZ, R14 ;  /* 0x000000ffff027224 */ /* 0x000fe200078e000e */
[----:B------:R-:W-:-:S13]  /*113a0*/  LOP3.LUT P0, RZ, R0, 0x20, RZ, 0xc0, !PT ;  /* 0x0000002000ff7812 */ /* 0x000fda000780c0ff */
[----:B------:R-:W-:Y:S05]  /*113b0*/  WARPSYNC.COLLECTIVE R15, `(.L_x_7393) ;  /* 0x000000000f087348 */ /* 0x000fea0003c00000 */
[----:B------:R0:W1:Y:S02]  /*113c0*/  SHFL.IDX P6, R14, R13, R12, R11 ;  /* 0x0000000c0d0e7389 */ /* 0x00006400000c000b */
[----:B01----:R-:W-:Y:S01]  /*113d0*/  ENDCOLLECTIVE ;  /* 0x000000000000791b */ /* 0x003fe20003800000 */
.L_x_7393:
[----:B------:R-:W-:Y:S02]  /*113e0*/  IMAD.MOV.U32 R13, RZ, RZ, R6 ;  /* 0x000000ffff0d7224 */ /* 0x000fe400078e0006 */
[----:B------:R-:W-:Y:S01]  /*113f0*/  IMAD.MOV.U32 R12, RZ, RZ, 0x1 ;  /* 0x00000001ff0c7424 */ /* 0x000fe200078e00ff */
[----:B------:R-:W-:-:S13]  /*11400*/  LOP3.LUT P6, RZ, R0, 0x80, RZ, 0xc0, !PT ;  /* 0x0000008000ff7812 */ /* 0x000fda00078cc0ff */
[----:B------:R-:W-:-:S05]  /*11410*/  @P6 IADD3 R14, P2, R30, R14, RZ ;  /* 0x0000000e1e0e6210 */ /* 0x000fca0007f5e0ff */
[----:B------:R-:W-:Y:S01]  /*11420*/  @P6 IMAD.X R3, RZ, RZ, R2, P2 ;  /* 0x000000ffff036224 */ /* 0x000fe200010e0602 */
[----:B------:R-:W-:-:S05]  /*11430*/  @P6 MOV R2, R14 ;  /* 0x0000000e00026202 */ /* 0x000fca0000000f00 */
[----:B------:R-:W-:Y:S01]  /*11440*/  @!PT LDS RZ, [RZ] ;  /* 0x00000000fffff984 */ /* 0x000fe20000000800 */
[----:B------:R-:W-:Y:S01]  /*11450*/  @!PT LDS RZ, [RZ] ;  /* 0x00000000fffff984 */ /* 0x000fe20000000800 */
[----:B------:R-:W-:Y:S01]  /*11460*/  @!PT LDS RZ, [RZ] ;  /* 0x00000000fffff984 */ /* 0x000fe20000000800 */
[----:B------:R0:W-:Y:S01]  /*11470*/  @P6 LDGSTS.E.BYPASS.LTC128B.128 [R29+0x18400], desc[UR48][R2.64], !P1 ;  /* 0x18400000021d6fae */ /* 0x0001e2000c901d70 */
[----:B------:R-:W-:-:S13]  /*11480*/  LOP3.LUT P1, RZ, R0, 0x10, RZ, 0xc0, !PT ;  /* 0x0000001000ff7812 */ /* 0x000fda000782c0ff */
[----:B0-----:R-:W-:Y:S05]  /*11490*/  WARPSYNC.COLLECTIVE R15, `(.L_x_7394) ;  /* 0x000000000f087348 */ /* 0x001fea0003c00000 */
[----:B------:R1:W2:Y:S02]  /*114a0*/  SHFL.IDX P6, R14, R13, R12, R11 ;  /* 0x0000000c0d0e7389 */ /* 0x0002a400000c000b */
[----:B012---:R-:W-:Y:S01]  /*114b0*/  ENDCOLLECTIVE ;  /* 0x000000000000791b */ /* 0x007fe20003800000 */
.L_x_7394:
[----:B------:R-:W-:Y:S02]  /*114c0*/  IMAD.MOV.U32 R13, RZ, RZ, R7 ;  /* 0x000000ffff0d7224 */ /* 0x000fe400078e0007 */
[----:B------:R-:W-:-:S07]  /*114d0*/  IMAD.MOV.U32 R10, RZ, RZ, R14 ;  /* 0x000000ffff0a7224 */ /* 0x000fce00078e000e */
[----:B------:R-:W-:Y:S05]  /*114e0*/  WARPSYNC.COLLECTIVE R15, `(.L_x_7395) ;  /* 0x000000000f087348 */ /* 0x000fea0003c00000 */
[----:B------:R0:W1:Y:S02]  /*114f0*/  SHFL.IDX P6, R14, R13, R12, R11 ;  /* 0x0000000c0d0e7389 */ /* 0x00006400000c000b */
[----:B01----:R-:W-:Y:S01]  /*11500*/  ENDCOLLECTIVE ;  /* 0x000000000000791b */ /* 0x003fe20003800000 */
.L_x_7395:
[----:B------:R-:W-:Y:S02]  /*11510*/  IMAD.MOV.U32 R13, RZ, RZ, R6 ;  /* 0x000000ffff0d7224 */ /* 0x000fe400078e0006 */
[----:B------:R-:W-:Y:S01]  /*11520*/  IMAD.MOV.U32 R12, RZ, RZ, 0x2 ;  /* 0x00000002ff0c7424 */ /* 0x000fe200078e00ff */
[C---:B------:R-:W-:Y:S02]  /*11530*/  ISETP.GE.AND P6, PT, R30.reuse, R16, PT ;  /* 0x000000101e00720c */ /* 0x040fe40003fc6270 */
[----:B------:R-:W-:-:S04]  /*11540*/  @P0 IADD3 R2, P2, R30, R14, RZ ;  /* 0x0000000e1e020210 */ /* 0x000fc80007f5e0ff */
[----:B------:R-:W-:-:S07]  /*11550*/  @P0 IADD3.X R3, RZ, R10, RZ, P2, !PT ;  /* 0x0000000aff030210 */ /* 0x000fce00017fe4ff */
[----:B------:R-:W-:Y:S01]  /*11560*/  @!PT LDS RZ, [RZ] ;  /* 0x00000000fffff984 */ /* 0x000fe20000000800 */
[----:B------:R-:W-:Y:S01]  /*11570*/  @!PT LDS RZ, [RZ] ;  /* 0x00000000fffff984 */ /* 0x000fe20000000800 */
[----:B------:R-:W-:Y:S01]  /*11580*/  @!PT LDS RZ, [RZ] ;  /* 0x00000000fffff984 */ /* 0x000fe20000000800 */
[----:B------:R0:W-:Y:S01]  /*11590*/  @P0 LDGSTS.E.BYPASS.LTC128B.128 [R29+0x18c00], desc[UR48][R2.64], !P6 ;  /* 0x18c00000021d0fae */ /* 0x0001e2000f101d70 */
[----:B------:R-:W-:-:S13]  /*115a0*/  ISETP.NE.AND P0, PT, R9, RZ, PT ;  /* 0x000000ff0900720c */ /* 0x000fda0003f05270 */
[----:B0-----:R-:W-:Y:S05]  /*115b0*/  WARPSYNC.COLLECTIVE R15, `(.L_x_7396) ;  /* 0x000000000f087348 */ /* 0x001fea0003c00000 */
[----:B------:R1:W2:Y:S02]  /*115c0*/  SHFL.IDX P6, R14, R13, R12, R11 ;  /* 0x0000000c0d0e7389 */ /* 0x0002a400000c000b */
[----:B012---:R-:W-:Y:S01]  /*115d0*/  ENDCOLLECTIVE ;  /* 0x000000000000791b */ /* 0x007fe20003800000 */
.L_x_7396:
[----:B------:R-:W-:Y:S02]  /*115e0*/  IMAD.MOV.U32 R13, RZ, RZ, R7 ;  /* 0x000000ffff0d7224 */ /* 0x000fe400078e0007 */
[----:B------:R-:W-:-:S07]  /*115f0*/  IMAD.MOV.U32 R9, RZ, RZ, R14 ;  /* 0x000000ffff097224 */ /* 0x000fce00078e000e */
[----:B------:R-:W-:Y:S05]  /*11600*/  WARPSYNC.COLLECTIVE R15, `(.L_x_7397) ;  /* 0x000000000f087348 */ /* 0x000fea0003c00000 */
[----:B------:R0:W1:Y:S02]  /*11610*/  SHFL.IDX P6, R14, R13, R12, R11 ;  /* 0x0000000c0d0e7389 */ /* 0x00006400000c000b */
[----:B01----:R-:W-:Y:S01]  /*11620*/  ENDCOLLECTIVE ;  /* 0x000000000000791b */ /* 0x003fe20003800000 */
.L_x_7397:
[----:B------:R-:W-:Y:S02]  /*11630*/  IMAD.MOV.U32 R13, RZ, RZ, R6 ;  /* 0x000000ffff0d7224 */ /* 0x000fe400078e0006 */
[----:B------:R-:W-:Y:S01]  /*11640*/  IMAD.MOV.U32 R12, RZ, RZ, 0x3 ;  /* 0x00000003ff0c7424 */ /* 0x000fe200078e00ff */
[C---:B------:R-:W-:Y:S02]  /*11650*/  @P1 IADD3 R14, P2, R30.reuse, R14, RZ ;  /* 0x0000000e1e0e1210 */ /* 0x040fe40007f5e0ff */
[----:B------:R-:W-:Y:S02]  /*11660*/  ISETP.GE.AND P6, PT, R30, R16, PT ;  /* 0x000000101e00720c */ /* 0x000fe40003fc6270 */
[----:B------:R-:W-:Y:S01]  /*11670*/  @P1 IADD3.X R9, RZ, R9, RZ, P2, !PT ;  /* 0x00000009ff091210 */ /* 0x000fe200017fe4ff */
[----:B------:R-:W-:-:S04]  /*11680*/  @P1 IMAD.MOV.U32 R2, RZ, RZ, R14 ;  /* 0x000000ffff021224 */ /* 0x000fc800078e000e */
[----:B------:R-:W-:-:S06]  /*11690*/  @P1 IMAD.MOV.U32 R3, RZ, RZ, R9 ;  /* 0x000000ffff031224 */ /* 0x000fcc00078e0009 */
        /* <DEDUP_REMOVED lines=8> */
.L_x_7398:
[----:B------:R-:W-:Y:S01]  /*11720*/  IMAD.MOV.U32 R13, RZ, RZ, R7 ;  /* 0x000000ffff0d7224 */ /* 0x000fe200078e0007 */
[----:B------:R-:W-:-:S07]  /*11730*/  MOV R8, R14 ;  /* 0x0000000e00087202 */ /* 0x000fce0000000f00 */
[----:B------:R-:W-:Y:S05]  /*11740*/  WARPSYNC.COLLECTIVE R15, `(.L_x_7399) ;  /* 0x000000000f087348 */ /* 0x000fea0003c00000 */
[----:B------:R0:W1:Y:S02]  /*11750*/  SHFL.IDX P6, R14, R13, R12, R11 ;  /* 0x0000000c0d0e7389 */ /* 0x00006400000c000b */
[----:B01----:R-:W-:Y:S01]  /*11760*/  ENDCOLLECTIVE ;  /* 0x000000000000791b */ /* 0x003fe20003800000 */
.L_x_7399:
[----:B------:R-:W-:Y:S01]  /*11770*/  MOV R13, R6 ;  /* 0x00000006000d7202 */ /* 0x000fe20000000f00 */
        /* <DEDUP_REMOVED lines=9> */
[----:B------:R0:W-:Y:S01]  /*11810*/  @P5 LDGSTS.E.BYPASS.LTC128B.128 [R29+0x19c00], desc[UR48][R2.64], !P6 ;  /* 0x19c00000021d5fae */ /* 0x0001e2000f101d70 */
[----:B------:R-:W-:-:S13]  /*11820*/  ISETP.GE.AND P5, PT, R30, R16, PT ;  /* 0x000000101e00720c */ /* 0x000fda0003fa6270 */
[----:B0-----:R-:W-:Y:S05]  /*11830*/  WARPSYNC.COLLECTIVE R15, `(.L_x_7400) ;  /* 0x000000000f087348 */ /* 0x001fea0003c00000 */
[----:B------:R1:W2:Y:S02]  /*11840*/  SHFL.IDX P6, R14, R13, R12, R11 ;  /* 0x0000000c0d0e7389 */ /* 0x0002a400000c000b */
[----:B012---:R-:W-:Y:S01]  /*11850*/  ENDCOLLECTIVE ;  /* 0x000000000000791b */ /* 0x007fe20003800000 */
.L_x_7400:
[----:B------:R-:W-:Y:S02]  /*11860*/  IMAD.MOV.U32 R13, RZ, RZ, R7 ;  /* 0x000000ffff0d7224 */ /* 0x000fe400078e0007 */
[----:B------:R-:W-:-:S07]  /*11870*/  IMAD.MOV.U32 R8, RZ, RZ, R14 ;  /* 0x000000ffff087224 */ /* 0x000fce00078e000e */
[----:B------:R-:W-:Y:S05]  /*11880*/  WARPSYNC.COLLECTIVE R15, `(.L_x_7401) ;  /* 0x000000000f087348 */ /* 0x000fea0003c00000 */
[----:B------:R0:W1:Y:S02]  /*11890*/  SHFL.IDX P6, R14, R13, R12, R11 ;  /* 0x0000000c0d0e7389 */ /* 0x00006400000c000b */
[----:B01----:R-:W-:Y:S01]  /*118a0*/  ENDCOLLECTIVE ;  /* 0x000000000000791b */ /* 0x003fe20003800000 */
.L_x_7401:
        /* <DEDUP_REMOVED lines=8> */
.L_x_7402:
[----:B------:R-:W-:-:S05]  /*11930*/  @P4 IMAD.MOV.U32 R3, RZ, RZ, R9 ;  /* 0x000000ffff034224 */ /* 0x000fca00078e0009 */
[----:B------:R-:W-:Y:S01]  /*11940*/  @!PT LDS RZ, [RZ] ;  /* 0x00000000fffff984 */ /* 0x000fe20000000800 */
[----:B------:R-:W-:Y:S01]  /*11950*/  @!PT LDS RZ, [RZ] ;  /* 0x00000000fffff984 */ /* 0x000fe20000000800 */
[----:B------:R-:W-:Y:S01]  /*11960*/  @!PT LDS RZ, [RZ] ;  /* 0x00000000fffff984 */ /* 0x000fe20000000800 */
[----:B------:R0:W-:Y:S01]  /*11970*/  @P4 LDGSTS.E.BYPASS.LTC128B.128 [R29+0x1a400], desc[UR48][R2.64], !P5 ;  /* 0x1a400000021d4fae */ /* 0x0001e2000e901d70 */
[----:B------:R-:W-:Y:S02]  /*11980*/  LOP3.LUT P4, RZ, R0, 0x40, RZ, 0xc0, !PT ;  /* 0x0000004000ff7812 */ /* 0x000fe4000788c0ff */
[----:B------:R-:W-:Y:S01]  /*11990*/  MOV R13, R7 ;  /* 0x00000007000d7202 */ /* 0x000fe20000000f00 */
[----:B------:R-:W-:-:S10]  /*119a0*/  IMAD.MOV.U32 R8, RZ, RZ, R14 ;  /* 0x000000ffff087224 */ /* 0x000fd400078e000e */
[----:B0-----:R-:W-:Y:S05]  /*119b0*/  WARPSYNC.COLLECTIVE R15, `(.L_x_7403) ;  /* 0x000000000f087348 */ /* 0x001fea0003c00000 */
[----:B------:R1:W2:Y:S02]  /*119c0*/  SHFL.IDX P6, R14, R13, R12, R11 ;  /* 0x0000000c0d0e7389 */ /* 0x0002a400000c000b */
[----:B012---:R-:W-:Y:S01]  /*119d0*/  ENDCOLLECTIVE ;  /* 0x000000000000791b */ /* 0x007fe20003800000 */
.L_x_7403:
[----:B------:R-:W-:Y:S01]  /*119e0*/  IMAD.MOV.U32 R13, RZ, RZ, R6 ;  /* 0x000000ffff0d7224 */ /* 0x000fe200078e0006 */
[----:B------:R-:W-:Y:S02]  /*119f0*/  MOV R12, 0x6 ;  /* 0x00000006000c7802 */ /* 0x000fe40000000f00 */
[----:B------:R-:W-:-:S05]  /*11a00*/  @P3 IADD3 R14, P2, R30, R14, RZ ;  /* 0x0000000e1e0e3210 */ /* 0x000fca0007f5e0ff */
[----:B------:R-:W-:-:S08]  /*11a10*/  @P3 IMAD.MOV.U32 R2, RZ, RZ, R14 ;  /* 0x000000ffff023224 */ /* 0x000fd000078e000e */
[----:B------:R-:W-:Y:S05]  /*11a20*/  WARPSYNC.COLLECTIVE R15, `(.L_x_7404) ;  /* 0x000000000f087348 */ /* 0x000fea0003c00000 */
[----:B------:R0:W1:Y:S02]  /*11a30*/  SHFL.IDX P6, R14, R13, R12, R11 ;  /* 0x0000000c0d0e7389 */ /* 0x00006400000c000b */
[----:B01----:R-:W-:Y:S01]  /*11a40*/  ENDCOLLECTIVE ;  /* 0x000000000000791b */ /* 0x003fe20003800000 */
.L_x_7404:
[----:B------:R-:W-:-:S04]  /*11a50*/  @P3 IMAD.X R9, RZ, RZ, R8, P2 ;  /* 0x000000ffff093224 */ /* 0x000fc800010e0608 */
[----:B------:R-:W-:-:S05]  /*11a60*/  @P3 IMAD.MOV.U32 R3, RZ, RZ, R9 ;  /* 0x000000ffff033224 */ /* 0x000fca00078e0009 */
[----:B------:R-:W-:Y:S01]  /*11a70*/  @!PT LDS RZ, [RZ] ;  /* 0x00000000fffff984 */ /* 0x000fe20000000800 */
[----:B------:R-:W-:Y:S01]  /*11a80*/  @!PT LDS RZ, [RZ] ;  /* 0x00000000fffff984 */ /* 0x000fe20000000800 */
[----:B------:R-:W-:Y:S01]  /*11a90*/  @!PT LDS RZ, [RZ] ;  /* 0x00000000fffff984 */ /* 0x000fe20000000800 */
[----:B------:R0:W-:Y:S01]  /*11aa0*/  @P3 LDGSTS.E.BYPASS.LTC128B.128 [R29+0x1ac00], desc[UR48][R2.64], !P5 ;  /* 0x1ac00000021d3fae */ /* 0x0001e2000e901d70 */
[----:B------:R-:W-:Y:S02]  /*11ab0*/  IMAD.MOV.U32 R13, RZ, RZ, R7 ;  /* 0x000000ffff0d7224 */ /* 0x000fe400078e0007 */
[----:B------:R-:W-:-:S07]  /*11ac0*/  IMAD.MOV.U32 R8, RZ, RZ, R14 ;  /* 0x000000ffff087224 */ /* 0x000fce00078e000e */
[----:B0-----:R-:W-:Y:S05]  /*11ad0*/  WARPSYNC.COLLECTIVE R15, `(.L_x_7405) ;  /* 0x000000000f087348 */ /* 0x001fea0003c00000 */
[----:B------:R1:W2:Y:S02]  /*11ae0*/  SHFL.IDX P6, R14, R13, R12, R11 ;  /* 0x0000000c0d0e7389 */ /* 0x0002a400000c000b */
[----:B012---:R-:W-:Y:S01]  /*11af0*/  ENDCOLLECTIVE ;  /* 0x000000000000791b */ /* 0x007fe20003800000 */
.L_x_7405:
[----:B------:R-:W-:Y:S02]  /*11b00*/  IMAD.MOV.U32 R13, RZ, RZ, R6 ;  /* 0x000000ffff0d7224 */ /* 0x000fe400078e0006 */
[----:B------:R-:W-:Y:S01]  /*11b10*/  IMAD.MOV.U32 R12, RZ, RZ, 0x7 ;  /* 0x00000007ff0c7424 */ /* 0x000fe200078e00ff */
[----:B------:R-:W-:-:S05]  /*11b20*/  @P4 IADD3 R14, P2, R30, R14, RZ ;  /* 0x0000000e1e0e4210 */ /* 0x000fca0007f5e0ff */
[----:B------:R-:W-:-:S08]  /*11b30*/  @P4 IMAD.MOV.U32 R2, RZ, RZ, R14 ;  /* 0x000000ffff024224 */ /* 0x000fd000078e000e */
[----:B------:R-:W-:Y:S05]  /*11b40*/  WARPSYNC.COLLECTIVE R15, `(.L_x_7406) ;  /* 0x000000000f087348 */ /* 0x000fea0003c00000 */
[----:B------:R0:W1:Y:S02]  /*11b50*/  SHFL.IDX P6, R14, R13, R12, R11 ;  /* 0x0000000c0d0e7389 */ /* 0x00006400000c000b */
[----:B01----:R-:W-:Y:S01]  /*11b60*/  ENDCOLLECTIVE ;  /* 0x000000000000791b */ /* 0x003fe20003800000 */
.L_x_7406:
[----:B------:R-:W-:-:S05]  /*11b70*/  @P4 IMAD.X R9, RZ, RZ, R8, P2 ;  /* 0x000000ffff094224 */ /* 0x000fca00010e0608 */
[----:B------:R-:W-:-:S05]  /*11b80*/  @P4 MOV R3, R9 ;  /* 0x0000000900034202 */ /* 0x000fca0000000f00 */
        /* <DEDUP_REMOVED lines=9> */
.L_x_7407:
[----:B------:R-:W-:Y:S02]  /*11c20*/  IMAD.MOV.U32 R13, RZ, RZ, R4 ;  /* 0x000000ffff0d7224 */ /* 0x000fe400078e0004 */
[----:B------:R-:W-:Y:S01]  /*11c30*/  IMAD.MOV.U32 R12, RZ, RZ, RZ ;  /* 0x000000ffff0c7224 */ /* 0x000fe200078e00ff */
[----:B------:R-:W-:-:S13]  /*11c40*/  @P0 IADD3 R9, P2, R30, R14, RZ ;  /* 0x0000000e1e090210 */ /* 0x000fda0007f5e0ff */
[----:B------:R-:W-:Y:S05]  /*11c50*/  WARPSYNC.COLLECTIVE R15, `(.L_x_7408) ;  /* 0x000000000f087348 */ /* 0x000fea0003c00000 */
[----:B------:R0:W1:Y:S02]  /*11c60*/  SHFL.IDX P6, R14, R13, R12, R11 ;  /* 0x0000000c0d0e7389 */ /* 0x00006400000c000b */
[----:B01----:R-:W-:Y:S01]  /*11c70*/  ENDCOLLECTIVE ;  /* 0x000000000000791b */ /* 0x003fe20003800000 */
.L_x_7408:
[----:B------:R-:W-:Y:S01]  /*11c80*/  @P0 IADD3.X R10, RZ, R8, RZ, P2, !PT ;  /* 0x00000008ff0a0210 */ /* 0x000fe200017fe4ff */
[----:B------:R-:W-:-:S04]  /*11c90*/  @P0 IMAD.MOV.U32 R2, RZ, RZ, R9 ;  /* 0x000000ffff020224 */ /* 0x000fc800078e0009 */
[----:B------:R-:W-:-:S05]  /*11ca0*/  @P0 IMAD.MOV.U32 R3, RZ, RZ, R10 ;  /* 0x000000ffff030224 */ /* 0x000fca00078e000a */
[----:B------:R-:W-:Y:S01]  /*11cb0*/  @!PT LDS RZ, [RZ] ;  /* 0x00000000fffff984 */ /* 0x000fe20000000800 */
[----:B------:R-:W-:Y:S01]  /*11cc0*/  @!PT LDS RZ, [RZ] ;  /* 0x00000000fffff984 */ /* 0x000fe20000000800 */
[----:B------:R-:W-:Y:S01]  /*11cd0*/  @!PT LDS RZ, [RZ] ;  /* 0x00000000fffff984 */ /* 0x000fe20000000800 */
[----:B------:R0:W-:Y:S01]  /*11ce0*/  @P0 LDGSTS.E.BYPASS.LTC128B.128 [R29+0x1bc00], desc[UR48][R2.64], !P5 ;  /* 0x1bc00000021d0fae */ /* 0x0001e2000e901d70 */
[----:B------:R-:W-:Y:S01]  /*11cf0*/  IMAD.MOV.U32 R13, RZ, RZ, R5 ;  /* 0x000000ffff0d7224 */ /* 0x000fe200078e0005 */
[----:B------:R-:W-:-:S07]  /*11d00*/  MOV R8, R14 ;  /* 0x0000000e00087202 */ /* 0x000fce0000000f00 */
[----:B0-----:R-:W-:Y:S05]  /*11d10*/  WARPSYNC.COLLECTIVE R15, `(.L_x_7409) ;  /* 0x000000000f087348 */ /* 0x001fea0003c00000 */
[----:B------:R1:W2:Y:S02]  /*11d20*/  SHFL.IDX P6, R14, R13, R12, R11 ;  /* 0x0000000c0d0e7389 */ /* 0x0002a400000c000b */
[----:B012---:R-:W-:Y:S01]  /*11d30*/  ENDCOLLECTIVE ;  /* 0x000000000000791b */ /* 0x007fe20003800000 */
.L_x_7409:
[----:B------:R-:W-:Y:S01]  /*11d40*/  MOV R13, R4 ;  /* 0x00000004000d7202 */ /* 0x000fe20000000f00 */
[----:B------:R-:W-:Y:S01]  /*11d50*/  IMAD.MOV.U32 R12, RZ, RZ, 0x1 ;  /* 0x00000001ff0c7424 */ /* 0x000fe200078e00ff */
[----:B------:R-:W-:-:S05]  /*11d60*/  @P1 IADD3 R14, P0, R30, R14, RZ ;  /* 0x0000000e1e0e1210 */ /* 0x000fca0007f1e0ff */
[----:B------:R-:W-:-:S08]  /*11d70*/  @P1 IMAD.MOV.U32 R2, RZ, RZ, R14 ;  /* 0x000000ffff021224 */ /* 0x000fd000078e000e */
[----:B------:R-:W-:Y:S05]  /*11d80*/  WARPSYNC.COLLECTIVE R15, `(.L_x_7410) ;  /* 0x000000000f087348 */ /* 0x000fea0003c00000 */
[----:B------:R0:W1:Y:S02]  /*11d90*/  SHFL.IDX P6, R14, R13, R12, R11 ;  /* 0x0000000c0d0e7389 */ /* 0x00006400000c000b */
[----:B01----:R-:W-:Y:S01]  /*11da0*/  ENDCOLLECTIVE ;  /* 0x000000000000791b */ /* 0x003fe20003800000 */
.L_x_7410:
        /* <DEDUP_REMOVED lines=11> */
.L_x_7411:
[----:B------:R-:W-:Y:S05]  /*11e60*/  BRA `(.L_x_7412) ;  /* 0xffffffb400a87947 */ /* 0x000fea000383ffff */
.L_x_7326:
[----:B------:R-:W-:Y:S01]  /*11e70*/  IMAD.MOV.U32 R13, RZ, RZ, R4 ;  /* 0x000000ffff0d7224 */ /* 0x000fe200078e0004 */
[----:B------:R-:W-:Y:S01]  /*11e80*/  MOV R12, RZ ;  /* 0x000000ff000c7202 */ /* 0x000fe20000000f00 */
[----:B------:R-:W-:Y:S02]  /*11e90*/  IMAD.MOV.U32 R11, RZ, RZ, 0x181f ;  /* 0x0000181fff0b7424 */ /* 0x000fe400078e00ff */
[----:B------:R-:W-:-:S07]  /*11ea0*/  IMAD.MOV.U32 R15, RZ, RZ, -0x1 ;  /* 0xffffffffff0f7424 */ /* 0x000fce00078e00ff */
[----:B01----:R-:W-:Y:S05]  /*11eb0*/  WARPSYNC.COLLECTIVE R15, `(.L_x_7413) ;  /* 0x000000000f087348 */ /* 0x003fea0003c00000 */
[----:B------:R2:W3:Y:S02]  /*11ec0*/  SHFL.IDX P6, R14, R13, R12, R11 ;  /* 0x0000000c0d0e7389 */ /* 0x0004e400000c000b */
[----:B0123--:R-:W-:Y:S01]  /*11ed0*/  ENDCOLLECTIVE ;  /* 0x000000000000791b */ /* 0x00ffe20003800000 */
.L_x_7413:
[----:B------:R-:W-:Y:S02]  /*11ee0*/  IMAD.MOV.U32 R13, RZ, RZ, R0 ;  /* 0x000000ffff0d7224 */ /* 0x000fe400078e0000 */
[----:B------:R-:W-:-:S07]  /*11ef0*/  IMAD.MOV.U32 R2, RZ, RZ, R14 ;  /* 0x000000ffff027224 */ /* 0x000fce00078e000e */
[----:B------:R-:W-:Y:S05]  /*11f00*/  WARPSYNC.COLLECTIVE R15, `(.L_x_7414) ;  /* 0x000000000f087348 */ /* 0x000fea0003c00000 */
[----:B------:R0:W1:Y:S02]  /*11f10*/  SHFL.IDX P6, R14, R13, R12, R11 ;  /* 0x0000000c0d0e7389 */ /* 0x00006400000c000b */
[----:B01----:R-:W-:Y:S01]  /*11f20*/  ENDCOLLECTIVE ;  /* 0x000000000000791b */ /* 0x003fe20003800000 */
.L_x_7414:
[----:B------:R-:W-:Y:S02]  /*11f30*/  ULDC UR4, c[0x0][0x288] ;  /* 0x0000a20000047ab9 */ /* 0x000fe40000000800 */
[----:B------:R-:W-:Y:S01]  /*11f40*/  IMAD R5, R6, UR4, RZ ;  /* 0x0000000406057c24 */ /* 0x000fe2000f8e02ff */
[----:B------:R-:W-:-:S04]  /*11f50*/  LEA R6, R26, R24, 0x7 ;  /* 0x000000181a067211 */ /* 0x000fc800078e38ff */
[C---:B------:R-:W-:Y:S01]  /*11f60*/  ISETP.GE.AND P1, PT, R6.reuse, R5, PT ;  /* 0x000000050600720c */ /* 0x040fe20003f26270 */
[----:B------:R-:W-:Y:S01]  /*11f70*/  VIADD R8, R6, 0x10 ;  /* 0x0000001006087836 */ /* 0x000fe20000000000 */
[----:B------:R-:W-:Y:S01]  /*11f80*/  MOV R13, R4 ;  /* 0x00000004000d7202 */ /* 0x000fe20000000f00 */
[----:B------:R-:W-:-:S10]  /*11f90*/  IMAD.MOV.U32 R12, RZ, RZ, 0x1 ;  /* 0x00000001ff0c7424 */ /* 0x000fd400078e00ff */
[----:B------:R-:W-:-:S05]  /*11fa0*/  @!P1 IADD3 R14, P2, R30, R14, RZ ;  /* 0x0000000e1e0e9210 */ /* 0x000fca0007f5e0ff */
[----:B------:R-:W-:Y:S02]  /*11fb0*/  @!P1 IMAD.X R17, RZ, RZ, R2, P2 ;  /* 0x000000ffff119224 */ /* 0x000fe400010e0602 */
[----:B------:R-:W-:-:S07]  /*11fc0*/  @!P1 IMAD.MOV.U32 R2, RZ, RZ, R14 ;  /* 0x000000ffff029224 */ /* 0x000fce00078e000e */
[----:B------:R-:W-:Y:S05]  /*11fd0*/  WARPSYNC.COLLECTIVE R15, `(.L_x_7415) ;  /* 0x000000000f087348 */ /* 0x000fea0003c00000 */
[----:B------:R0:W1:Y:S02]  /*11fe0*/  SHFL.IDX P6, R14, R13, R12, R11 ;  /* 0x0000000c0d0e7389 */ /* 0x00006400000c000b */
[----:B01----:R-:W-:Y:S01]  /*11ff0*/  ENDCOLLECTIVE ;  /* 0x000000000000791b */ /* 0x003fe20003800000 */
.L_x_7415:
[----:B------:R-:W-:-:S05]  /*12000*/  @!P1 IMAD.MOV.U32 R3, RZ, RZ, R17 ;  /* 0x000000ffff039224 */ /* 0x000fca00078e0011 */
[----:B------:R-:W-:Y:S01]  /*12010*/  @!PT LDS RZ, [RZ] ;  /* 0x00000000fffff984 */ /* 0x000fe20000000800 */
[----:B------:R-:W-:Y:S01]  /*12020*/  @!PT LDS RZ, [RZ] ;  /* 0x00000000fffff984 */ /* 0x000fe20000000800 */
[----:B------:R-:W-:Y:S01]  /*12030*/  @!PT LDS RZ, [RZ] ;  /* 0x00000000fffff984 */ /* 0x000fe20000000800 */
        /* <DEDUP_REMOVED lines=8> */
.L_x_7416:
[----:B------:R-:W-:Y:S01]  /*120c0*/  IMAD.MOV.U32 R13, RZ, RZ, R4 ;  /* 0x000000ffff0d7224 */ /* 0x000fe200078e0004 */
[----:B------:R-:W-:Y:S01]  /*120d0*/  MOV R12, 0x2 ;  /* 0x00000002000c7802 */ /* 0x000fe20000000f00 */
[----:B------:R-:W-:-:S07]  /*120e0*/  IMAD.MOV.U32 R3, RZ, RZ, R14 ;  /* 0x000000ffff037224 */ /* 0x000fce00078e000e */
[----:B------:R-:W-:Y:S05]  /*120f0*/  WARPSYNC.COLLECTIVE R15, `(.L_x_7417) ;  /* 0x000000000f087348 */ /* 0x000fea0003c00000 */
[----:B------:R0:W1:Y:S02]  /*12100*/  SHFL.IDX P6, R14, R13, R12, R11 ;  /* 0x0000000c0d0e7389 */ /* 0x00006400000c000b */
[----:B01----:R-:W-:Y:S01]  /*12110*/  ENDCOLLECTIVE ;  /* 0x000000000000791b */ /* 0x003fe20003800000 */
.L_x_7417:
[----:B------:R-:W-:-:S04]  /*12120*/  @!P1 IADD3 R9, P3, R30, R3, RZ ;  /* 0x000000031e099210 */ /* 0x000fc80007f7e0ff */
[----:B------:R-:W-:Y:S01]  /*12130*/  @!P1 IADD3.X R10, RZ, R7, RZ, P3, !PT ;  /* 0x00000007ff0a9210 */ /* 0x000fe20001ffe4ff */
[----:B------:R-:W-:-:S04]  /*12140*/  @!P1 IMAD.MOV.U32 R2, RZ, RZ, R9 ;  /* 0x000000ffff029224 */ /* 0x000fc800078e0009 */
[----:B------:R-:W-:Y:S02]  /*12150*/  @!P1 IMAD.MOV.U32 R3, RZ, RZ, R10 ;  /* 0x000000ffff039224 */ /* 0x000fe400078e000a */
[----:B------:R-:W-:-:S03]  /*12160*/  IMAD.MOV.U32 R13, RZ, RZ, R0 ;  /* 0x000000ffff0d7224 */ /* 0x000fc600078e0000 */
[----:B------:R-:W-:Y:S01]  /*12170*/  @!PT LDS RZ, [RZ] ;  /* 0x00000000fffff984 */ /* 0x000fe20000000800 */
[----:B------:R-:W-:Y:S01]  /*12180*/  @!PT LDS RZ, [RZ] ;  /* 0x00000000fffff984 */ /* 0x000fe20000000800 */
[----:B------:R-:W-:Y:S01]  /*12190*/  @!PT LDS RZ, [RZ] ;  /* 0x00000000fffff984 */ /* 0x000fe20000000800 */
[----:B------:R0:W-:Y:S01]  /*121a0*/  @!P1 LDGSTS.E.BYPASS.LTC128B.128 [R29+0x14c00], desc[UR48][R2.64], !P0 ;  /* 0x14c00000021d9fae */ /* 0x0001e2000c101d70 */
[----:B------:R-:W-:Y:S01]  /*121b0*/  ISETP.GE.AND P1, PT, R8, R5, PT ;  /* 0x000000050800720c */ /* 0x000fe20003f26270 */
[----:B------:R-:W-:-:S12]  /*121c0*/  IMAD.MOV.U32 R8, RZ, RZ, R14 ;  /* 0x000000ffff087224 */ /* 0x000fd800078e000e */
[----:B0-----:R-:W-:Y:S05]  /*121d0*/  WARPSYNC.COLLECTIVE R15, `(.L_x_7418) ;  /* 0x000000000f087348 */ /* 0x001fea0003c00000 */
[----:B------:R1:W2:Y:S02]  /*121e0*/  SHFL.IDX P6, R14, R13, R12, R11 ;  /* 0x0000000c0d0e7389 */ /* 0x0002a400000c000b */
[----:B012---:R-:W-:Y:S01]  /*121f0*/  ENDCOLLECTIVE ;  /* 0x000000000000791b */ /* 0x007fe20003800000 */
.L_x_7418:
[----:B------:R-:W-:Y:S02]  /*12200*/  IMAD.MOV.U32 R13, RZ, RZ, R4 ;  /* 0x000000ffff0d7224 */ /* 0x000fe400078e0004 */
[----:B------:R-:W-:Y:S01]  /*12210*/  IMAD.MOV.U32 R12, RZ, RZ, 0x3 ;  /* 0x00000003ff0c7424 */ /* 0x000fe200078e00ff */
[----:B------:R-:W-:-:S05]  /*12220*/  @!P1 IADD3 R14, P2, R30, R14, RZ ;  /* 0x0000000e1e0e9210 */ /* 0x000fca0007f5e0ff */
[----:B------:R-:W-:-:S08]  /*12230*/  @!P1 IMAD.MOV.U32 R2, RZ, RZ, R14 ;  /* 0x000000ffff029224 */ /* 0x000fd000078e000e */
[----:B------:R-:W-:Y:S05]  /*12240*/  WARPSYNC.COLLECTIVE R15, `(.L_x_7419) ;  /* 0x000000000f087348 */ /* 0x000fea0003c00000 */
[----:B------:R0:W1:Y:S02]  /*12250*/  SHFL.IDX P6, R14, R13, R12, R11 ;  /* 0x0000000c0d0e7389 */ /* 0x00006400000c000b */
[----:B01----:R-:W-:Y:S01]  /*12260*/  ENDCOLLECTIVE ;  /* 0x000000000000791b */ /* 0x003fe20003800000 */
.L_x_7419:
[----:B------:R-:W-:Y:S01]  /*12270*/  @!P1 IMAD.X R3, RZ, RZ, R8, P2 ;  /* 0x000000ffff039224 */ /* 0x000fe200010e0608 */
[----:B------:R-:W-:-:S04]  /*12280*/  IADD3 R8, R6, 0x30, RZ ;  /* 0x0000003006087810 */ /* 0x000fc80007ffe0ff */
[----:B------:R-:W-:Y:S01]  /*12290*/  ISETP.GE.AND P2, PT, R8, R5, PT ;  /* 0x000000050800720c */ /* 0x000fe20003f46270 */
[----:B------:R-:W-:Y:S01]  /*122a0*/  @!PT LDS RZ, [RZ] ;  /* 0x00000000fffff984 */ /* 0x000fe20000000800 */
[----:B------:R-:W-:Y:S01]  /*122b0*/  @!PT LDS RZ, [RZ] ;  /* 0x00000000fffff984 */ /* 0x000fe20000000800 */
[----:B------:R-:W-:Y:S01]  /*122c0*/  @!PT LDS RZ, [RZ] ;  /* 0x00000000fffff984 */ /* 0x000fe20000000800 */
[----:B------:R0:W-:Y:S01]  /*122d0*/  @!P1 LDGSTS.E.BYPASS.LTC128B.128 [R29+0x15400], desc[UR48][R2.64], !P0 ;  /* 0x15400000021d9fae */ /* 0x0001e2000c101d70 */
[----:B------:R-:W-:Y:S01]  /*122e0*/  VIADD R8, R6, 0x40 ;  /* 0x0000004006087836 */ /* 0x000fe20000000000 */
[----:B------:R-:W-:Y:S01]  /*122f0*/  MOV R13, R0 ;  /* 0x00000000000d7202 */ /* 0x000fe20000000f00 */
[----:B------:R-:W-:-:S09]  /*12300*/  IMAD.MOV.U32 R7, RZ, RZ, R14 ;  /* 0x000000ffff077224 */ /* 0x000fd200078e000e */
[----:B0-----:R-:W-:Y:S05]  /*12310*/  WARPSYNC.COLLECTIVE R15, `(.L_x_7420) ;  /* 0x000000000f087348 */ /* 0x001fea0003c00000 */
[----:B------:R1:W2:Y:S02]  /*12320*/  SHFL.IDX P6, R14, R13, R12, R11 ;  /* 0x0000000c0d0e7389 */ /* 0x0002a400000c000b */
[----:B012---:R-:W-:Y:S01]  /*12330*/  ENDCOLLECTIVE ;  /* 0x000000000000791b */ /* 0x007fe20003800000 */
.L_x_7420:
[----:B------:R-:W-:Y:S01]  /*12340*/  MOV R13, R4 ;  /* 0x00000004000d7202 */ /* 0x000fe20000000f00 */
[----:B------:R-:W-:Y:S02]  /*12350*/  IMAD.MOV.U32 R12, RZ, RZ, 0x4 ;  /* 0x00000004ff0c7424 */ /* 0x000fe400078e00ff */
[----:B------:R-:W-:-:S07]  /*12360*/  IMAD.MOV.U32 R9, RZ, RZ, R14 ;  /* 0x000000ffff097224 */ /* 0x000fce00078e000e */
[----:B------:R-:W-:Y:S05]  /*12370*/  WARPSYNC.COLLECTIVE R15, `(.L_x_7421) ;  /* 0x000000000f087348 */ /* 0x000fea0003c00000 */
[----:B------:R0:W1:Y:S02]  /*12380*/  SHFL.IDX P6, R14, R13, R12, R11 ;  /* 0x0000000c0d0e7389 */ /* 0x00006400000c000b */
[----:B01----:R-:W-:Y:S01]  /*12390*/  ENDCOLLECTIVE ;  /* 0x000000000000791b */ /* 0x003fe20003800000 */
.L_x_7421:
[----:B------:R-:W-:-:S05]  /*123a0*/  @!P2 IADD3 R2, P1, R30, R9, RZ ;  /* 0x000000091e02a210 */ /* 0x000fca0007f3e0ff */
[----:B------:R-:W-:Y:S01]  /*123b0*/  @!P2 IMAD.X R3, RZ, RZ, R7, P1 ;  /* 0x000000ffff03a224 */ /* 0x000fe200008e0607 */
[----:B------:R-:W-:-:S04]  /*123c0*/  ISETP.GE.AND P1, PT, R8, R5, PT ;  /* 0x000000050800720c */ /* 0x000fc80003f26270 */
[----:B------:R-:W-:Y:S01]  /*123d0*/  @!PT LDS RZ, [RZ] ;  /* 0x00000000fffff984 */ /* 0x000fe20000000800 */
[----:B------:R-:W-:Y:S01]  /*123e0*/  @!PT LDS RZ, [RZ] ;  /* 0x00000000fffff984 */ /* 0x000fe20000000800 */
[----:B------:R-:W-:Y:S01]  /*123f0*/  @!PT LDS RZ, [RZ] ;  /* 0x00000000fffff984 */ /* 0x000fe20000000800 */
[----:B------:R0:W-:Y:S01]  /*12400*/  @!P2 LDGSTS.E.BYPASS.LTC128B.128 [R29+0x15c00], desc[UR48][R2.64], !P0 ;  /* 0x15c00000021dafae */ /* 0x0001e2000c101d70 */
[----:B------:R-:W-:Y:S02]  /*12410*/  IMAD.MOV.U32 R13, RZ, RZ, R0 ;  /* 0x000000ffff0d7224 */ /* 0x000fe400078e0000 */
[----:B------:R-:W-:-:S07]  /*12420*/  IMAD.MOV.U32 R8, RZ, RZ, R14 ;  /* 0x000000ffff087224 */ /* 0x000fce00078e000e */
[----:B0-----:R-:W-:Y:S05]  /*12430*/  WARPSYNC.COLLECTIVE R15, `(.L_x_7422) ;  /* 0x000000000f087348 */ /* 0x001fea0003c00000 */
[----:B------:R1:W2:Y:S02]  /*12440*/  SHFL.IDX P6, R14, R13, R12, R11 ;  /* 0x0000000c0d0e7389 */ /* 0x0002a400000c000b */
[----:B012---:R-:W-:Y:S01]  /*12450*/  ENDCOLLECTIVE ;  /* 0x000000000000791b */ /* 0x007fe20003800000 */
.L_x_7422:
[----:B------:R-:W-:Y:S02]  /*12460*/  IMAD.MOV.U32 R13, RZ, RZ, R4 ;  /* 0x000000ffff0d7224 */ /* 0x000fe400078e0004 */
[----:B------:R-:W-:Y:S01]  /*12470*/  IMAD.MOV.U32 R12, RZ, RZ, 0x5 ;  /* 0x00000005ff0c7424 */ /* 0x000fe200078e00ff */
[----:B------:R-:W-:-:S13]  /*12480*/  @!P1 IADD3 R2, P2, R30, R14, RZ ;  /* 0x0000000e1e029210 */ /* 0x000fda0007f5e0ff */
[----:B------:R-:W-:Y:S05]  /*12490*/  WARPSYNC.COLLECTIVE R15, `(.L_x_7423) ;  /* 0x000000000f087348 */ /* 0x000fea0003c00000 */
[----:B------:R0:W1:Y:S02]  /*124a0*/  SHFL.IDX P6, R14, R13, R12, R11 ;  /* 0x0000000c0d0e7389 */ /* 0x00006400000c000b */
[----:B01----:R-:W-:Y:S01]  /*124b0*/  ENDCOLLECTIVE ;  /* 0x000000000000791b */ /* 0x003fe20003800000 */
.L_x_7423:
[----:B------:R-:W-:Y:S01]  /*124c0*/  @!P1 IADD3.X R3, RZ, R8, RZ, P2, !PT ;  /* 0x00000008ff039210 */ /* 0x000fe200017fe4ff */
[----:B------:R-:W-:-:S04]  /*124d0*/  VIADD R8, R6, 0x50 ;  /* 0x0000005006087836 */ /* 0x000fc80000000000 */
[----:B------:R-:W-:Y:S01]  /*124e0*/  @!PT LDS RZ, [RZ] ;  /* 0x00000000fffff984 */ /* 0x000fe20000000800 */
[----:B------:R-:W-:Y:S01]  /*124f0*/  @!PT LDS RZ, [RZ] ;  /* 0x00000000fffff984 */ /* 0x000fe20000000800 */
[----:B------:R-:W-:Y:S01]  /*12500*/  @!PT LDS RZ, [RZ] ;  /* 0x00000000fffff984 */ /* 0x000fe20000000800 */
[----:B------:R0:W-:Y:S01]  /*12510*/  @!P1 LDGSTS.E.BYPASS.LTC128B.128 [R29+0x16400], desc[UR48][R2.64], !P0 ;  /* 0x16400000021d9fae */ /* 0x0001e2000c101d70 */
[----:B------:R-:W-:Y:S01]  /*12520*/  ISETP.GE.AND P2, PT, R8, R5, PT ;  /* 0x000000050800720c */ /* 0x000fe20003f46270 */
[----:B------:R-:W-:Y:S01]  /*12530*/  IMAD.MOV.U32 R13, RZ, RZ, R0 ;  /* 0x000000ffff0d7224 */ /* 0x000fe200078e0000 */
[----:B------:R-:W-:-:S11]  /*12540*/  MOV R7, R14 ;  /* 0x0000000e00077202 */ /* 0x000fd60000000f00 */
[----:B0-----:R-:W-:Y:S05]  /*12550*/  WARPSYNC.COLLECTIVE R15, `(.L_x_7424) ;  /* 0x000000000f087348 */ /* 0x001fea0003c00000 */
[----:B------:R1:W2:Y:S02]  /*12560*/  SHFL.IDX P6, R14, R13, R12, R11 ;  /* 0x0000000c0d0e7389 */ /* 0x0002a400000c000b */
[----:B012---:R-:W-:Y:S01]  /*12570*/  ENDCOLLECTIVE ;  /* 0x000000000000791b */ /* 0x007fe20003800000 */
.L_x_7424:
[----:B------:R-:W-:Y:S01]  /*12580*/  MOV R13, R4 ;  /* 0x00000004000d7202 */ /* 0x000fe20000000f00 */
[----:B------:R-:W-:Y:S02]  /*12590*/  IMAD.MOV.U32 R12, RZ, RZ, 0x6 ;  /* 0x00000006ff0c7424 */ /* 0x000fe400078e00ff */
[----:B------:R-:W-:-:S07]  /*125a0*/  IMAD.MOV.U32 R9, RZ, RZ, R14 ;  /* 0x000000ffff097224 */ /* 0x000fce00078e000e */
[----:B------:R-:W-:Y:S05]  /*125b0*/  WARPSYNC.COLLECTIVE R15, `(.L_x_7425) ;  /* 0x000000000f087348 */ /* 0x000fea0003c00000 */
[----:B------:R0:W1:Y:S02]  /*125c0*/  SHFL.IDX P6, R14, R13, R12, R11 ;  /* 0x0000000c0d0e7389 */ /* 0x00006400000c000b */
[----:B01----:R-:W-:Y:S01]  /*125d0*/  ENDCOLLECTIVE ;  /* 0x000000000000791b */ /* 0x003fe20003800000 */
.L_x_7425:
[----:B------:R-:W-:-:S05]  /*125e0*/  @!P2 IADD3 R2, P1, R30, R9, RZ ;  /* 0x000000091e02a210 */ /* 0x000fca0007f3e0ff */
[----:B------:R-:W-:-:S05]  /*125f0*/  @!P2 IMAD.X R3, RZ, RZ, R7, P1 ;  /* 0x000000ffff03a224 */ /* 0x000fca00008e0607 */
[----:B------:R-:W-:Y:S01]  /*12600*/  @!PT LDS RZ, [RZ] ;  /* 0x00000000fffff984 */ /* 0x000fe20000000800 */
[----:B------:R-:W-:Y:S01]  /*12610*/  @!PT LDS RZ, [RZ] ;  /* 0x00000000fffff984 */ /* 0x000fe20000000800 */
[----:B------:R-:W-:Y:S01]  /*12620*/  @!PT LDS RZ, [RZ] ;  /* 0x00000000fffff984 */ /* 0x000fe20000000800 */
[----:B------:R0:W-:Y:S01]  /*12630*/  @!P2 LDGSTS.E.BYPASS.LTC128B.128 [R29+0x16c00], desc[UR48][R2.64], !P0 ;  /* 0x16c00000021dafae */ /* 0x0001e2000c101d70 */
[----:B------:R-:W-:Y:S02]  /*12640*/  IMAD.MOV.U32 R13, RZ, RZ, R0 ;  /* 0x000000ffff0d7224 */ /* 0x000fe400078e0000 */
[----:B------:R-:W-:Y:S01]  /*12650*/  IMAD.MOV.U32 R8, RZ, RZ, R14 ;  /* 0x000000ffff087224 */ /* 0x000fe200078e000e */
[----:B0-----:R-:W-:-:S07]  /*12660*/  IADD3 R2, R6, 0x60, RZ ;  /* 0x0000006006027810 */ /* 0x001fce0007ffe0ff */
[----:B------:R-:W-:Y:S05]  /*12670*/  WARPSYNC.COLLECTIVE R15, `(.L_x_7426) ;  /* 0x000000000f087348 */ /* 0x000fea0003c00000 */
[----:B------:R0:W1:Y:S02]  /*12680*/  SHFL.IDX P6, R14, R13, R12, R11 ;  /* 0x0000000c0d0e7389 */ /* 0x00006400000c000b */
[----:B01----:R-:W-:Y:S01]  /*12690*/  ENDCOLLECTIVE ;  /* 0x000000000000791b */ /* 0x003fe20003800000 */
.L_x_7426:
[----:B------:R-:W-:Y:S02]  /*126a0*/  ISETP.GE.AND P1, PT, R2, R5, PT ;  /* 0x000000050200720c */ /* 0x000fe40003f26270 */
[----:B------:R-:W-:Y:S01]  /*126b0*/  MOV R13, R4 ;  /* 0x00000004000d7202 */ /* 0x000fe20000000f00 */
[----:B------:R-:W-:-:S10]  /*126c0*/  IMAD.MOV.U32 R12, RZ, RZ, 0x7 ;  /* 0x00000007ff0c7424 */ /* 0x000fd400078e00ff */
[----:B------:R-:W-:-:S05]  /*126d0*/  @!P1 IADD3 R14, P2, R30, R14, RZ ;  /* 0x0000000e1e0e9210 */ /* 0x000fca0007f5e0ff */
[----:B------:R-:W-:-:S08]  /*126e0*/  @!P1 IMAD.MOV.U32 R2, RZ, RZ, R14 ;  /* 0x000000ffff029224 */ /* 0x000fd000078e000e */
[----:B------:R-:W-:Y:S05]  /*126f0*/  WARPSYNC.COLLECTIVE R15, `(.L_x_7427) ;  /* 0x000000000f087348 */ /* 0x000fea0003c00000 */
[----:B------:R0:W1:Y:S02]  /*12700*/  SHFL.IDX P6, R14, R13, R12, R11 ;  /* 0x0000000c0d0e7389 */ /* 0x00006400000c000b */
[----:B01----:R-:W-:Y:S01]  /*12710*/  ENDCOLLECTIVE ;  /* 0x000000000000791b */ /* 0x003fe20003800000 */
.L_x_7427:
[----:B------:R-:W-:-:S04]  /*12720*/  @!P1 IMAD.X R7, RZ, RZ, R8, P2 ;  /* 0x000000ffff079224 */ /* 0x000fc800010e0608 */
[----:B------:R-:W-:-:S05]  /*12730*/  @!P1 IMAD.MOV.U32 R3, RZ, RZ, R7 ;  /* 0x000000ffff039224 */ /* 0x000fca00078e0007 */
        /* <DEDUP_REMOVED lines=9> */
.L_x_7428:
[----:B------:R-:W-:Y:S05]  /*127d0*/  BRA `(.L_x_7429) ;  /* 0xffffffb4008c7947 */ /* 0x000fea000383ffff */
.L_x_7327:
[----:B0-----:R0:W2:Y:S02]  /*127e0*/  SYNCS.PHASECHK.TRANS64.TRYWAIT P0, [R25+URZ+0x22820], R0 ;  /* 0x02282000190075a7 */ /* 0x0010a4000800017f */
[----:B--2---:R-:W-:Y:S05]  /*127f0*/  @!P0 NANOSLEEP.SYNCS 0x989680 ;  /* 0x009896800000895d */ /* 0x004fea0003900000 */
[----:B------:R-:W2:Y:S02]  /*12800*/  @!P0 SYNCS.PHASECHK.TRANS64 P0, [R25+URZ+0x22820], R0 ;  /* 0x02282000190085a7 */ /* 0x000ea4000800007f */
[----:B--2---:R-:W-:Y:S05]  /*12810*/  @!P0 BRA `(.L_x_7327) ;  /* 0xfffffffc00f08947 */ /* 0x004fea000383ffff */
[----:B------:R-:W-:Y:S05]  /*12820*/  BRA `(.L_x_7430) ;  /* 0xffffffb400bc7947 */ /* 0x000fea000383ffff */
.L_x_7330:
[----:B0-----:R0:W1:Y:S02]  /*12830*/  SYNCS.PHASECHK.TRANS64.TRYWAIT P1, [R3+URZ+0x22880], R26 ;  /* 0x0228801a030075a7 */ /* 0x001064000802017f */
[----:B-1----:R-:W-:Y:S05]  /*12840*/  @!P1 NANOSLEEP.SYNCS 0x989680 ;  /* 0x009896800000995d */ /* 0x002fea0003900000 */
[----:B------:R-:W1:Y:S02]  /*12850*/  @!P1 SYNCS.PHASECHK.TRANS64 P1, [R3+URZ+0x22880], R26 ;  /* 0x0228801a030095a7 */ /* 0x000e64000802007f */
[----:B-1----:R-:W-:Y:S05]  /*12860*/  @!P1 BRA `(.L_x_7330) ;  /* 0xfffffffc00f09947 */ /* 0x002fea000383ffff */
[----:B------:R-:W-:Y:S05]  /*12870*/  BRA `(.L_x_7431) ;  /* 0xffffffb800c87947 */ /* 0x000fea000383ffff */
.L_x_7331:
        /* <DEDUP_REMOVED lines=8> */
.L_x_7433:
[----:B------:R-:W-:Y:S05]  /*12900*/  BSYNC B0 ;  /* 0x0000000000007941 */ /* 0x000fea0003800000 */
.L_x_7432:
[----:B------:R-:W-:Y:S01]  /*12910*/  IMAD.MOV.U32 R13, RZ, RZ, R6 ;  /* 0x000000ffff0d7224 */ /* 0x000fe200078e0006 */
[----:B------:R-:W-:Y:S01]  /*12920*/  MOV R15, 0xffffffff ;  /* 0xffffffff000f7802 */ /* 0x000fe20000000f00 */
[----:B------:R-:W-:Y:S01]  /*12930*/  IMAD.MOV.U32 R12, RZ, RZ, RZ ;  /* 0x000000ffff0c7224 */ /* 0x000fe200078e00ff */
[----:B------:R-:W-:Y:S01]  /*12940*/  MOV R5, R14 ;  /* 0x0000000e00057202 */ /* 0x000fe20000000f00 */
[----:B------:R-:W-:Y:S02]  /*12950*/  IMAD.MOV.U32 R11, RZ, RZ, 0x181f ;  /* 0x0000181fff0b7424 */ /* 0x000fe400078e00ff */
[----:B------:R-:W-:-:S07]  /*12960*/  IMAD R17, R2, 0x5000, R29 ;  /* 0x0000500002117824 */ /* 0x000fce00078e021d */
[----:B------:R-:W-:Y:S05]  /*12970*/  WARPSYNC.COLLECTIVE R15, `(.L_x_7434) ;  /* 0x000000000f087348 */ /* 0x000fea0003c00000 */
[----:B------:R0:W1:Y:S02]  /*12980*/  SHFL.IDX P6, R14, R13, R12, R11 ;  /* 0x0000000c0d0e7389 */ /* 0x00006400000c000b */
[----:B01----:R-:W-:Y:S01]  /*12990*/  ENDCOLLECTIVE ;  /* 0x000000000000791b */ /* 0x003fe20003800000 */
.L_x_7434:
[----:B------:R-:W-:Y:S01]  /*129a0*/  IMAD.MOV.U32 R13, RZ, RZ, R7 ;  /* 0x000000ffff0d7224 */ /* 0x000fe200078e0007 */
[----:B------:R-:W-:Y:S01]  /*129b0*/  MOV R12, 0x1 ;  /* 0x00000001000c7802 */ /* 0x000fe20000000f00 */
[----:B------:R-:W-:-:S07]  /*129c0*/  IMAD.MOV.U32 R4, RZ, RZ, R14 ;  /* 0x000000ffff047224 */ /* 0x000fce00078e000e */
[----:B------:R-:W-:Y:S05]  /*129d0*/  WARPSYNC.COLLECTIVE R15, `(.L_x_7435) ;  /* 0x000000000f087348 */ /* 0x000fea0003c00000 */
[----:B------:R0:W1:Y:S02]  /*129e0*/  SHFL.IDX P6, R14, R13, R12, R11 ;  /* 0x0000000c0d0e7389 */ /* 0x00006400000c000b */
[----:B01----:R-:W-:Y:S01]  /*129f0*/  ENDCOLLECTIVE ;  /* 0x000000000000791b */ /* 0x003fe20003800000 */
.L_x_7435:
[----:B------:R-:W-:-:S05]  /*12a00*/  IADD3 R4, P1, R30, R4, RZ ;  /* 0x000000041e047210 */ /* 0x000fca0007f3e0ff */
[----:B------:R-:W-:-:S05]  /*12a10*/  IMAD.X R5, RZ, RZ, R5, P1 ;  /* 0x000000ffff057224 */ /* 0x000fca00008e0605 */
[----:B------:R-:W-:Y:S01]  /*12a20*/  @!PT LDS RZ, [RZ] ;  /* 0x00000000fffff984 */ /* 0x000fe20000000800 */
[----:B------:R-:W-:Y:S01]  /*12a30*/  @!PT LDS RZ, [RZ] ;  /* 0x00000000fffff984 */ /* 0x000fe20000000800 */
[----:B------:R-:W-:Y:S01]  /*12a40*/  @!PT LDS RZ, [RZ] ;  /* 0x00000000fffff984 */ /* 0x000fe20000000800 */
[----:B------:R0:W-:Y:S01]  /*12a50*/  LDGSTS.E.BYPASS.LTC128B.128 [R17+0xa400], desc[UR48][R4.64], !P2 ;  /* 0x0a40000004117fae */ /* 0x0001e2000d101d70 */
[----:B------:R-:W-:Y:S02]  /*12a60*/  IMAD.MOV.U32 R13, RZ, RZ, R6 ;  /* 0x000000ffff0d7224 */ /* 0x000fe400078e0006 */
[----:B------:R-:W-:-:S07]  /*12a70*/  IMAD.MOV.U32 R27, RZ, RZ, R14 ;  /* 0x000000ffff1b7224 */ /* 0x000fce00078e000e */
[----:B0-----:R-:W-:Y:S05]  /*12a80*/  WARPSYNC.COLLECTIVE R15, `(.L_x_7436) ;  /* 0x000000000f087348 */ /* 0x001fea0003c00000 */
[----:B------:R1:W2:Y:S02]  /*12a90*/  SHFL.IDX P6, R14, R13, R12, R11 ;  /* 0x0000000c0d0e7389 */ /* 0x0002a400000c000b */
[----:B012---:R-:W-:Y:S01]  /*12aa0*/  ENDCOLLECTIVE ;  /* 0x000000000000791b */ /* 0x007fe20003800000 */
.L_x_7436:
[----:B------:R-:W-:Y:S02]  /*12ab0*/  IMAD.MOV.U32 R13, RZ, RZ, R7 ;  /* 0x000000ffff0d7224 */ /* 0x000fe400078e0007 */
[----:B------:R-:W-:Y:S02]  /*12ac0*/  IMAD.MOV.U32 R12, RZ, RZ, 0x2 ;  /* 0x00000002ff0c7424 */ /* 0x000fe400078e00ff */
[----:B------:R-:W-:-:S05]  /*12ad0*/  IMAD.MOV.U32 R11, RZ, RZ, R14 ;  /* 0x000000ffff0b7224 */ /* 0x000fca00078e000e */
[----:B------:R-:W-:Y:S01]  /*12ae0*/  IADD3 R4, P1, R30, R11, RZ ;  /* 0x0000000b1e047210 */ /* 0x000fe20007f3e0ff */
[----:B------:R-:W-:-:S03]  /*12af0*/  IMAD.MOV.U32 R11, RZ, RZ, 0x181f ;  /* 0x0000181fff0b7424 */ /* 0x000fc600078e00ff */
[----:B------:R-:W-:-:S09]  /*12b00*/  IADD3.X R5, RZ, R27, RZ, P1, !PT ;  /* 0x0000001bff057210 */ /* 0x000fd20000ffe4ff */
[----:B------:R-:W-:Y:S05]  /*12b10*/  WARPSYNC.COLLECTIVE R15, `(.L_x_7437) ;  /* 0x000000000f087348 */ /* 0x000fea0003c00000 */
[----:B------:R0:W1:Y:S02]  /*12b20*/  SHFL.IDX P6, R14, R13, R12, R11 ;  /* 0x0000000c0d0e7389 */ /* 0x00006400000c000b */
[----:B01----:R-:W-:Y:S01]  /*12b30*/  ENDCOLLECTIVE ;  /* 0x000000000000791b */ /* 0x003fe20003800000 */
.L_x_7437:
[----:B------:R-:W-:Y:S01]  /*12b40*/  @!PT LDS RZ, [RZ] ;  /* 0x00000000fffff984 */ /* 0x000fe20000000800 */
[----:B------:R-:W-:Y:S01]  /*12b50*/  @!PT LDS RZ, [RZ] ;  /* 0x00000000fffff984 */ /* 0x000fe20000000800 */
[----:B------:R-:W-:Y:S01]  /*12b60*/  @!PT LDS RZ, [RZ] ;  /* 0x00000000fffff984 */ /* 0x000fe20000000800 */
[----:B------:R0:W-:Y:S01]  /*12b70*/  LDGSTS.E.BYPASS.LTC128B.128 [R17+0xac00], desc[UR48][R4.64], !P2 ;  /* 0x0ac0000004117fae */ /* 0x0001e2000d101d70 */
[----:B------:R-:W-:Y:S01]  /*12b80*/  IMAD.MOV.U32 R13, RZ, RZ, R6 ;  /* 0x000000ffff0d7224 */ /* 0x000fe200078e0006 */
[----:B0-----:R-:W-:-:S07]  /*12b90*/  MOV R5, R14 ;  /* 0x0000000e00057202 */ /* 0x001fce0000000f00 */
[----:B------:R-:W-:Y:S05]  /*12ba0*/  WARPSYNC.COLLECTIVE R15, `(.L_x_7438) ;  /* 0x000000000f087348 */ /* 0x000fea0003c00000 */
[----:B------:R0:W1:Y:S02]  /*12bb0*/  SHFL.IDX P6, R14, R13, R12, R11 ;  /* 0x0000000c0d0e7389 */ /* 0x00006400000c000b */
[----:B01----:R-:W-:Y:S01]  /*12bc0*/  ENDCOLLECTIVE ;  /* 0x000000000000791b */ /* 0x003fe20003800000 */
.L_x_7438:
[----:B------:R-:W-:Y:S01]  /*12bd0*/  MOV R13, R7 ;  /* 0x00000007000d7202 */ /* 0x000fe20000000f00 */
[----:B------:R-:W-:Y:S02]  /*12be0*/  IMAD.MOV.U32 R12, RZ, RZ, 0x3 ;  /* 0x00000003ff0c7424 */ /* 0x000fe400078e00ff */
[----:B------:R-:W-:-:S07]  /*12bf0*/  IMAD.MOV.U32 R4, RZ, RZ, R14 ;  /* 0x000000ffff047224 */ /* 0x000fce00078e000e */
[----:B------:R-:W-:Y:S05]  /*12c00*/  WARPSYNC.COLLECTIVE R15, `(.L_x_7439) ;  /* 0x000000000f087348 */ /* 0x000fea0003c00000 */
[----:B------:R0:W1:Y:S02]  /*12c10*/  SHFL.IDX P6, R14, R13, R12, R11 ;  /* 0x0000000c0d0e7389 */ /* 0x00006400000c000b */
[----:B01----:R-:W-:Y:S01]  /*12c20*/  ENDCOLLECTIVE ;  /* 0x000000000000791b */ /* 0x003fe20003800000 */
.L_x_7439:
[----:B------:R-:W-:-:S05]  /*12c30*/  IADD3 R4, P1, R30, R4, RZ ;  /* 0x000000041e047210 */ /* 0x000fca0007f3e0ff */
[----:B------:R-:W-:-:S05]  /*12c40*/  IMAD.X R5, RZ, RZ, R5, P1 ;  /* 0x000000ffff057224 */ /* 0x000fca00008e0605 */
        /* <DEDUP_REMOVED lines=9> */
.L_x_7440:
[----:B------:R-:W-:Y:S02]  /*12ce0*/  IMAD.MOV.U32 R13, RZ, RZ, R7 ;  /* 0x000000ffff0d7224 */ /* 0x000fe400078e0007 */
[----:B------:R-:W-:Y:S01]  /*12cf0*/  IMAD.MOV.U32 R12, RZ, RZ, 0x4 ;  /* 0x00000004ff0c7424 */ /* 0x000fe200078e00ff */
[----:B------:R-:W-:-:S07]  /*12d00*/  MOV R4, R14 ;  /* 0x0000000e00047202 */ /* 0x000fce0000000f00 */
[----:B------:R-:W-:Y:S05]  /*12d10*/  WARPSYNC.COLLECTIVE R15, `(.L_x_7441) ;  /* 0x000000000f087348 */ /* 0x000fea0003c00000 */
[----:B------:R0:W1:Y:S02]  /*12d20*/  SHFL.IDX P6, R14, R13, R12, R11 ;  /* 0x0000000c0d0e7389 */ /* 0x00006400000c000b */
[----:B01----:R-:W-:Y:S01]  /*12d30*/  ENDCOLLECTIVE ;  /* 0x000000000000791b */ /* 0x003fe20003800000 */
.L_x_7441:
[----:B------:R-:W-:-:S05]  /*12d40*/  IADD3 R4, P1, R30, R4, RZ ;  /* 0x000000041e047210 */ /* 0x000fca0007f3e0ff */
[----:B------:R-:W-:-:S05]  /*12d50*/  IMAD.X R5, RZ, RZ, R5, P1 ;  /* 0x000000ffff057224 */ /* 0x000fca00008e0605 */
        /* <DEDUP_REMOVED lines=9> */
.L_x_7442:
[----:B------:R-:W-:Y:S01]  /*12df0*/  MOV R13, R7 ;  /* 0x00000007000d7202 */ /* 0x000fe20000000f00 */
[----:B------:R-:W-:Y:S02]  /*12e00*/  IMAD.MOV.U32 R12, RZ, RZ, 0x5 ;  /* 0x00000005ff0c7424 */ /* 0x000fe400078e00ff */
[----:B------:R-:W-:-:S07]  /*12e10*/  IMAD.MOV.U32 R4, RZ, RZ, R14 ;  /* 0x000000ffff047224 */ /* 0x000fce00078e000e */
[----:B------:R-:W-:Y:S05]  /*12e20*/  WARPSYNC.COLLECTIVE R15, `(.L_x_7443) ;  /* 0x000000000f087348 */ /* 0x000fea0003c00000 */
[----:B------:R0:W1:Y:S02]  /*12e30*/  SHFL.IDX P6, R14, R13, R12, R11 ;  /* 0x0000000c0d0e7389 */ /* 0x00006400000c000b */
[----:B01----:R-:W-:Y:S01]  /*12e40*/  ENDCOLLECTIVE ;  /* 0x000000000000791b */ /* 0x003fe20003800000 */
.L_x_7443:
        /* <DEDUP_REMOVED lines=11> */
.L_x_7444:
[----:B------:R-:W-:Y:S02]  /*12f00*/  IMAD.MOV.U32 R13, RZ, RZ, R7 ;  /* 0x000000ffff0d7224 */ /* 0x000fe400078e0007 */
[----:B------:R-:W-:Y:S01]  /*12f10*/  IMAD.MOV.U32 R12, RZ, RZ, 0x6 ;  /* 0x00000006ff0c7424 */ /* 0x000fe200078e00ff */
[----:B------:R-:W-:-:S07]  /*12f20*/  MOV R4, R14 ;  /* 0x0000000e00047202 */ /* 0x000fce0000000f00 */
[----:B------:R-:W-:Y:S05]  /*12f30*/  WARPSYNC.COLLECTIVE R15, `(.L_x_7445) ;  /* 0x000000000f087348 */ /* 0x000fea0003c00000 */
[----:B------:R0:W1:Y:S02]  /*12f40*/  SHFL.IDX P6, R14, R13, R12, R11 ;  /* 0x0000000c0d0e7389 */ /* 0x00006400000c000b */
[----:B01----:R-:W-:Y:S01]  /*12f50*/  ENDCOLLECTIVE ;  /* 0x000000000000791b */ /* 0x003fe20003800000 */
.L_x_7445:
[----:B------:R-:W-:-:S05]  /*12f60*/  IADD3 R4, P1, R30, R4, RZ ;  /* 0x000000041e047210 */ /* 0x000fca0007f3e0ff */
[----:B------:R-:W-:-:S05]  /*12f70*/  IMAD.X R5, RZ, RZ, R5, P1 ;  /* 0x000000ffff057224 */ /* 0x000fca00008e0605 */
[----:B------:R-:W-:Y:S01]  /*12f80*/  @!PT LDS RZ, [RZ] ;  /* 0x00000000fffff984 */ /* 0x000fe20000000800 */
[----:B------:R-:W-:Y:S01]  /*12f90*/  @!PT LDS RZ, [RZ] ;  /* 0x00000000fffff984 */ /* 0x000fe20000000800 */
[----:B------:R-:W-:Y:S01]  /*12fa0*/  @!PT LDS RZ, [RZ] ;  /* 0x00000000fffff984 */ /* 0x000fe20000000800 */
[----:B------:R0:W-:Y:S01]  /*12fb0*/  LDGSTS.E.BYPASS.LTC128B.128 [R17+0xcc00], desc[UR48][R4.64], !P2 ;  /* 0x0cc0000004117fae */ /* 0x0001e2000d101d70 */
[----:B------:R-:W-:Y:S01]  /*12fc0*/  IMAD.MOV.U32 R13, RZ, RZ, R6 ;  /* 0x000000ffff0d7224 */ /* 0x000fe200078e0006 */
[----:B------:R-:W-:-:S07]  /*12fd0*/  MOV R27, R14 ;  /* 0x0000000e001b7202 */ /* 0x000fce0000000f00 */
[----:B0-----:R-:W-:Y:S05]  /*12fe0*/  WARPSYNC.COLLECTIVE R15, `(.L_x_7446) ;  /* 0x000000000f087348 */ /* 0x001fea0003c00000 */
[----:B------:R1:W2:Y:S02]  /*12ff0*/  SHFL.IDX P6, R14, R13, R12, R11 ;  /* 0x0000000c0d0e7389 */ /* 0x0002a400000c000b */
[----:B012---:R-:W-:Y:S01]  /*13000*/  ENDCOLLECTIVE ;  /* 0x000000000000791b */ /* 0x007fe20003800000 */
.L_x_7446:
[----:B------:R-:W-:Y:S01]  /*13010*/  IMAD.MOV.U32 R13, RZ, RZ, R7 ;  /* 0x000000ffff0d7224 */ /* 0x000fe200078e0007 */
[----:B------:R-:W-:Y:S01]  /*13020*/  MOV R12, 0x7 ;  /* 0x00000007000c7802 */ /* 0x000fe20000000f00 */
[----:B------:R-:W-:-:S07]  /*13030*/  IMAD.MOV.U32 R4, RZ, RZ, R14 ;  /* 0x000000ffff047224 */ /* 0x000fce00078e000e */
[----:B------:R-:W-:Y:S05]  /*13040*/  WARPSYNC.COLLECTIVE R15, `(.L_x_7447) ;  /* 0x000000000f087348 */ /* 0x000fea0003c00000 */
[----:B------:R0:W1:Y:S02]  /*13050*/  SHFL.IDX P6, R14, R13, R12, R11 ;  /* 0x0000000c0d0e7389 */ /* 0x00006400000c000b */
[----:B01----:R-:W-:Y:S01]  /*13060*/  ENDCOLLECTIVE ;  /* 0x000000000000791b */ /* 0x003fe20003800000 */
.L_x_7447:
[----:B------:R-:W-:Y:S01]  /*13070*/  IMAD.MOV.U32 R13, RZ, RZ, R6 ;  /* 0x000000ffff0d7224 */ /* 0x000fe200078e0006 */
[----:B------:R-:W-:-:S04]  /*13080*/  IADD3 R6, P1, R30, R4, RZ ;  /* 0x000000041e067210 */ /* 0x000fc80007f3e0ff */
[----:B------:R-:W-:Y:S01]  /*13090*/  IADD3.X R7, RZ, R27, RZ, P1, !PT ;  /* 0x0000001bff077210 */ /* 0x000fe20000ffe4ff */
[----:B------:R-:W-:-:S04]  /*130a0*/  IMAD.MOV.U32 R5, RZ, RZ, R14 ;  /* 0x000000ffff057224 */ /* 0x000fc800078e000e */
[----:B------:R-:W-:Y:S01]  /*130b0*/  @!PT LDS RZ, [RZ] ;  /* 0x00000000fffff984 */ /* 0x000fe20000000800 */
[----:B------:R-:W-:Y:S01]  /*130c0*/  @!PT LDS RZ, [RZ] ;  /* 0x00000000fffff984 */ /* 0x000fe20000000800 */
[----:B------:R-:W-:Y:S01]  /*130d0*/  @!PT LDS RZ, [RZ] ;  /* 0x00000000fffff984 */ /* 0x000fe20000000800 */
[----:B------:R0:W-:Y:S04]  /*130e0*/  LDGSTS.E.BYPASS.LTC128B.128 [R17+0xd400], desc[UR48][R6.64], !P2 ;  /* 0x0d40000006117fae */ /* 0x0001e8000d101d70 */
[----:B0-----:R-:W-:Y:S05]  /*130f0*/  WARPSYNC.COLLECTIVE R15, `(.L_x_7448) ;  /* 0x000000000f087348 */ /* 0x001fea0003c00000 */
[----:B------:R1:W2:Y:S02]  /*13100*/  SHFL.IDX P6, R14, R13, R12, R11 ;  /* 0x0000000c0d0e7389 */ /* 0x0002a400000c000b */
[----:B012---:R-:W-:Y:S01]  /*13110*/  ENDCOLLECTIVE ;  /* 0x000000000000791b */ /* 0x007fe20003800000 */
.L_x_7448:
[----:B------:R-:W-:Y:S02]  /*13120*/  IMAD.MOV.U32 R13, RZ, RZ, R19 ;  /* 0x000000ffff0d7224 */ /* 0x000fe400078e0013 */
[----:B------:R-:W-:Y:S02]  /*13130*/  IMAD.MOV.U32 R12, RZ, RZ, RZ ;  /* 0x000000ffff0c7224 */ /* 0x000fe400078e00ff */
[----:B------:R-:W-:-:S05]  /*13140*/  IMAD.MOV.U32 R11, RZ, RZ, R14 ;  /* 0x000000ffff0b7224 */ /* 0x000fca00078e000e */
[----:B------:R-:W-:Y:S02]  /*13150*/  IADD3 R4, P1, R30, R11, RZ ;  /* 0x0000000b1e047210 */ /* 0x000fe40007f3e0ff */
[----:B------:R-:W-:-:S03]  /*13160*/  MOV R11, 0x181f ;  /* 0x0000181f000b7802 */ /* 0x000fc60000000f00 */
[----:B------:R-:W-:-:S08]  /*13170*/  IMAD.X R5, RZ, RZ, R5, P1 ;  /* 0x000000ffff057224 */ /* 0x000fd000008e0605 */
[----:B------:R-:W-:Y:S05]  /*13180*/  WARPSYNC.COLLECTIVE R15, `(.L_x_7449) ;  /* 0x000000000f087348 */ /* 0x000fea0003c00000 */
[----:B------:R0:W1:Y:S02]  /*13190*/  SHFL.IDX P6, R14, R13, R12, R11 ;  /* 0x0000000c0d0e7389 */ /* 0x00006400000c000b */
[----:B01----:R-:W-:Y:S01]  /*131a0*/  ENDCOLLECTIVE ;  /* 0x000000000000791b */ /* 0x003fe20003800000 */
.L_x_7449:
        /* <DEDUP_REMOVED lines=9> */
.L_x_7450:
[----:B------:R-:W-:Y:S02]  /*13240*/  IMAD.MOV.U32 R13, RZ, RZ, R19 ;  /* 0x000000ffff0d7224 */ /* 0x000fe400078e0013 */
[----:B------:R-:W-:Y:S02]  /*13250*/  IMAD.MOV.U32 R12, RZ, RZ, 0x1 ;  /* 0x00000001ff0c7424 */ /* 0x000fe400078e00ff */
[----:B------:R-:W-:-:S07]  /*13260*/  IMAD.MOV.U32 R7, RZ, RZ, R14 ;  /* 0x000000ffff077224 */ /* 0x000fce00078e000e */
[----:B------:R-:W-:Y:S05]  /*13270*/  WARPSYNC.COLLECTIVE R15, `(.L_x_7451) ;  /* 0x000000000f087348 */ /* 0x000fea0003c00000 */
[----:B------:R0:W1:Y:S02]  /*13280*/  SHFL.IDX P6, R14, R13, R12, R11 ;  /* 0x0000000c0d0e7389 */ /* 0x00006400000c000b */
[----:B01----:R-:W-:Y:S01]  /*13290*/  ENDCOLLECTIVE ;  /* 0x000000000000791b */ /* 0x003fe20003800000 */
.L_x_7451:
[----:B------:R-:W-:-:S04]  /*132a0*/  IADD3 R4, P1, R30, R7, RZ ;  /* 0x000000071e047210 */ /* 0x000fc80007f3e0ff */
[----:B------:R-:W-:-:S05]  /*132b0*/  IADD3.X R5, RZ, R6, RZ, P1, !PT ;  /* 0x00000006ff057210 */ /* 0x000fca0000ffe4ff */
[----:B------:R-:W-:Y:S01]  /*132c0*/  @!PT LDS RZ, [RZ] ;  /* 0x00000000fffff984 */ /* 0x000fe20000000800 */
[----:B------:R-:W-:Y:S01]  /*132d0*/  @!PT LDS RZ, [RZ] ;  /* 0x00000000fffff984 */ /* 0x000fe20000000800 */
[----:B------:R-:W-:Y:S01]  /*132e0*/  @!PT LDS RZ, [RZ] ;  /* 0x00000000fffff984 */ /* 0x000fe20000000800 */
[----:B------:R0:W-:Y:S01]  /*132f0*/  LDGSTS.E.BYPASS.LTC128B.128 [R17+0xe400], desc[UR48][R4.64], !P2 ;  /* 0x0e40000004117fae */ /* 0x0001e2000d101d70 */
[----:B------:R-:W-:Y:S01]  /*13300*/  MOV R13, R18 ;  /* 0x00000012000d7202 */ /* 0x000fe20000000f00 */
[----:B------:R-:W-:-:S07]  /*13310*/  IMAD.MOV.U32 R19, RZ, RZ, R14 ;  /* 0x000000ffff137224 */ /* 0x000fce00078e000e */
[----:B0-----:R-:W-:Y:S05]  /*13320*/  WARPSYNC.COLLECTIVE R15, `(.L_x_7452) ;  /* 0x000000000f087348 */ /* 0x001fea0003c00000 */
[----:B------:R1:W2:Y:S02]  /*13330*/  SHFL.IDX P6, R14, R13, R12, R11 ;  /* 0x0000000c0d0e7389 */ /* 0x0002a400000c000b */
[----:B012---:R-:W-:Y:S01]  /*13340*/  ENDCOLLECTIVE ;  /* 0x000000000000791b */ /* 0x007fe20003800000 */
.L_x_7452:
[----:B------:R-:W-:Y:S05]  /*13350*/  BRA `(.L_x_7453) ;  /* 0xffffffb400807947 */ /* 0x000fea000383ffff */
.L_x_7334:
[----:B--2---:R2:W3:Y:S02]  /*13360*/  SYNCS.PHASECHK.TRANS64.TRYWAIT P1, [R3+URZ+0x22840], R26 ;  /* 0x0228401a030075a7 */ /* 0x0044e4000802017f */
[----:B---3--:R-:W-:Y:S05]  /*13370*/  @!P1 NANOSLEEP.SYNCS 0x989680 ;  /* 0x009896800000995d */ /* 0x008fea0003900000 */
[----:B------:R-:W3:Y:S02]  /*13380*/  @!P1 SYNCS.PHASECHK.TRANS64 P1, [R3+URZ+0x22840], R26 ;  /* 0x0228401a030095a7 */ /* 0x000ee4000802007f */
[----:B---3--:R-:W-:Y:S05]  /*13390*/  @!P1 BRA `(.L_x_7334) ;  /* 0xfffffffc00f09947 */ /* 0x008fea000383ffff */
[----:B------:R-:W-:Y:S05]  /*133a0*/  BRA `(.L_x_7454) ;  /* 0xffffffb400c07947 */ /* 0x000fea000383ffff */
.L_x_7335:
[----:B------:R-:W-:Y:S01]  /*133b0*/  BSSY B0, `(.L_x_7455) ;  /* 0x0000008000007945 */ /* 0x000fe20003800000 */
[----:B------:R-:W-:Y:S01]  /*133c0*/  IMAD.MOV.U32 R13, RZ, RZ, R7 ;  /* 0x000000ffff0d7224 */ /* 0x000fe200078e0007 */
[----:B------:R-:W-:Y:S01]  /*133d0*/  MOV R15, 0xffffffff ;  /* 0xffffffff000f7802 */ /* 0x000fe20000000f00 */
[----:B------:R-:W-:Y:S02]  /*133e0*/  IMAD.MOV.U32 R12, RZ, RZ, RZ ;  /* 0x000000ffff0c7224 */ /* 0x000fe400078e00ff */
[----:B------:R-:W-:-:S07]  /*133f0*/  IMAD.MOV.U32 R11, RZ, RZ, 0x181f ;  /* 0x0000181fff0b7424 */ /* 0x000fce00078e00ff */
[----:B012---:R-:W-:Y:S05]  /*13400*/  WARPSYNC.COLLECTIVE R15, `(.L_x_7456) ;  /* 0x000000000f087348 */ /* 0x007fea0003c00000 */
[----:B------:R3:W4:Y:S02]  /*13410*/  SHFL.IDX P6, R14, R13, R12, R11 ;  /* 0x0000000c0d0e7389 */ /* 0x00072400000c000b */
[----:B01234-:R-:W-:Y:S01]  /*13420*/  ENDCOLLECTIVE ;  /* 0x000000000000791b */ /* 0x01ffe20003800000 */
.L_x_7456:
[----:B------:R-:W-:Y:S05]  /*13430*/  BSYNC B0 ;  /* 0x0000000000007941 */ /* 0x000fea0003800000 */
.L_x_7455:
[----:B------:R-:W-:Y:S01]  /*13440*/  IMAD.MOV.U32 R13, RZ, RZ, R6 ;  /* 0x000000ffff0d7224 */ /* 0x000fe200078e0006 */
[----:B------:R-:W-:Y:S01]  /*13450*/  MOV R11, 0x181f ;  /* 0x0000181f000b7802 */ /* 0x000fe20000000f00 */
[----:B------:R-:W-:Y:S02]  /*13460*/  IMAD.MOV.U32 R12, RZ, RZ, RZ ;  /* 0x000000ffff0c7224 */ /* 0x000fe400078e00ff */
[----:B------:R-:W-:Y:S02]  /*13470*/  IMAD.MOV.U32 R15, RZ, RZ, -0x1 ;  /* 0xffffffffff0f7424 */ /* 0x000fe400078e00ff */
[----:B------:R-:W-:Y:S02]  /*13480*/  IMAD.MOV.U32 R5, RZ, RZ, R14 ;  /* 0x000000ffff057224 */ /* 0x000fe400078e000e */
[----:B------:R-:W-:-:S07]  /*13490*/  IMAD R8, R2, 0x5000, R35 ;  /* 0x0000500002087824 */ /* 0x000fce00078e0223 */
[----:B------:R-:W-:Y:S05]  /*134a0*/  WARPSYNC.COLLECTIVE R15, `(.L_x_7457) ;  /* 0x000000000f087348 */ /* 0x000fea0003c00000 */
[----:B------:R0:W1:Y:S02]  /*134b0*/  SHFL.IDX P6, R14, R13, R12, R11 ;  /* 0x0000000c0d0e7389 */ /* 0x00006400000c000b */
[----:B01----:R-:W-:Y:S01]  /*134c0*/  ENDCOLLECTIVE ;  /* 0x000000000000791b */ /* 0x003fe20003800000 */
.L_x_7457:
[----:B------:R-:W-:Y:S01]  /*134d0*/  VIADD R8, R8, UR42 ;  /* 0x0000002a08087c36 */ /* 0x000fe20008000000 */
[----:B------:R-:W-:Y:S01]  /*134e0*/  MOV R13, R7 ;  /* 0x00000007000d7202 */ /* 0x000fe20000000f00 */
[----:B------:R-:W-:Y:S01]  /*134f0*/  IMAD.MOV.U32 R12, RZ, RZ, 0x1 ;  /* 0x00000001ff0c7424 */ /* 0x000fe200078e00ff */
[----:B------:R-:W-:-:S13]  /*13500*/  IADD3 R4, P1, R30, R14, RZ ;  /* 0x0000000e1e047210 */ /* 0x000fda0007f3e0ff */
[----:B------:R-:W-:Y:S05]  /*13510*/  WARPSYNC.COLLECTIVE R15, `(.L_x_7458) ;  /* 0x000000000f087348 */ /* 0x000fea0003c00000 */
[----:B------:R0:W1:Y:S02]  /*13520*/  SHFL.IDX P6, R14, R13, R12, R11 ;  /* 0x0000000c0d0e7389 */ /* 0x00006400000c000b */
[----:B01----:R-:W-:Y:S01]  /*13530*/  ENDCOLLECTIVE ;  /* 0x000000000000791b */ /* 0x003fe20003800000 */
.L_x_7458:
        /* <DEDUP_REMOVED lines=10> */
.L_x_7459:
[----:B------:R-:W-:Y:S02]  /*135e0*/  IMAD.MOV.U32 R13, RZ, RZ, R7 ;  /* 0x000000ffff0d7224 */ /* 0x000fe400078e0007 */
[----:B------:R-:W-:Y:S01]  /*135f0*/  IMAD.MOV.U32 R12, RZ, RZ, 0x2 ;  /* 0x00000002ff0c7424 */ /* 0x000fe200078e00ff */
[----:B------:R-:W-:-:S13]  /*13600*/  IADD3 R4, P1, R30, R14, RZ ;  /* 0x0000000e1e047210 */ /* 0x000fda0007f3e0ff */
[----:B------:R-:W-:Y:S05]  /*13610*/  WARPSYNC.COLLECTIVE R15, `(.L_x_7460) ;  /* 0x000000000f087348 */ /* 0x000fea0003c00000 */
[----:B------:R0:W1:Y:S02]  /*13620*/  SHFL.IDX P6, R14, R13, R12, R11 ;  /* 0x0000000c0d0e7389 */ /* 0x00006400000c000b */
[----:B01----:R-:W-:Y:S01]  /*13630*/  ENDCOLLECTIVE ;  /* 0x000000000000791b */ /* 0x003fe20003800000 */
.L_x_7460:
        /* <DEDUP_REMOVED lines=10> */
.L_x_7461:
[----:B------:R-:W-:Y:S01]  /*136e0*/  IMAD.MOV.U32 R13, RZ, RZ, R7 ;  /* 0x000000ffff0d7224 */ /* 0x000fe200078e0007 */
[----:B------:R-:W-:Y:S01]  /*136f0*/  MOV R12, 0x3 ;  /* 0x00000003000c7802 */ /* 0x000fe20000000f00 */
[----:B------:R-:W-:-:S07]  /*13700*/  IMAD.MOV.U32 R19, RZ, RZ, R14 ;  /* 0x000000ffff137224 */ /* 0x000fce00078e000e */
[----:B------:R-:W-:Y:S05]  /*13710*/  WARPSYNC.COLLECTIVE R15, `(.L_x_7462) ;  /* 0x000000000f087348 */ /* 0x000fea0003c00000 */
[----:B------:R0:W1:Y:S02]  /*13720*/  SHFL.IDX P6, R14, R13, R12, R11 ;  /* 0x0000000c0d0e7389 */ /* 0x00006400000c000b */
[----:B01----:R-:W-:Y:S01]  /*13730*/  ENDCOLLECTIVE ;  /* 0x000000000000791b */ /* 0x003fe20003800000 */
.L_x_7462:
        /* <DEDUP_REMOVED lines=11> */
.L_x_7463:
[----:B------:R-:W-:Y:S01]  /*137f0*/  MOV R13, R7 ;  /* 0x00000007000d7202 */ /* 0x000fe20000000f00 */
[----:B------:R-:W-:Y:S01]  /*13800*/  IMAD.MOV.U32 R12, RZ, RZ, 0x4 ;  /* 0x00000004ff0c7424 */ /* 0x000fe200078e00ff */
[----:B------:R-:W-:-:S13]  /*13810*/  IADD3 R4, P1, R30, R14, RZ ;  /* 0x0000000e1e047210 */ /* 0x000fda0007f3e0ff */
[----:B------:R-:W-:Y:S05]  /*13820*/  WARPSYNC.COLLECTIVE R15, `(.L_x_7464) ;  /* 0x000000000f087348 */ /* 0x000fea0003c00000 */
[----:B------:R0:W1:Y:S02]  /*13830*/  SHFL.IDX P6, R14, R13, R12, R11 ;  /* 0x0000000c0d0e7389 */ /* 0x00006400000c000b */
[----:B01----:R-:W-:Y:S01]  /*13840*/  ENDCOLLECTIVE ;  /* 0x000000000000791b */ /* 0x003fe20003800000 */
.L_x_7464:
        /* <DEDUP_REMOVED lines=10> */
.L_x_7465:
[----:B------:R-:W-:Y:S02]  /*138f0*/  IMAD.MOV.U32 R13, RZ, RZ, R7 ;  /* 0x000000ffff0d7224 */ /* 0x000fe400078e0007 */
[----:B------:R-:W-:Y:S01]  /*13900*/  IMAD.MOV.U32 R12, RZ, RZ, 0x5 ;  /* 0x00000005ff0c7424 */ /* 0x000fe200078e00ff */
[----:B------:R-:W-:-:S07]  /*13910*/  MOV R19, R14 ;  /* 0x0000000e00137202 */ /* 0x000fce0000000f00 */
[----:B------:R-:W-:Y:S05]  /*13920*/  WARPSYNC.COLLECTIVE R15, `(.L_x_7466) ;  /* 0x000000000f087348 */ /* 0x000fea0003c00000 */
[----:B------:R0:W1:Y:S02]  /*13930*/  SHFL.IDX P6, R14, R13, R12, R11 ;  /* 0x0000000c0d0e7389 */ /* 0x00006400000c000b */
[----:B01----:R-:W-:Y:S01]  /*13940*/  ENDCOLLECTIVE ;  /* 0x000000000000791b */ /* 0x003fe20003800000 */
.L_x_7466:
        /* <DEDUP_REMOVED lines=11> */
.L_x_7467:
[----:B------:R-:W-:Y:S01]  /*13a00*/  MOV R13, R7 ;  /* 0x00000007000d7202 */ /* 0x000fe20000000f00 */
[----:B------:R-:W-:-:S05]  /*13a10*/  IMAD.MOV.U32 R12, RZ, RZ, R14 ;  /* 0x000000ffff0c7224 */ /* 0x000fca00078e000e */
[----:B------:R-:W-:Y:S01]  /*13a20*/  IADD3 R4, P1, R30, R12, RZ ;  /* 0x0000000c1e047210 */ /* 0x000fe20007f3e0ff */
[----:B------:R-:W-:-:S04]  /*13a30*/  IMAD.MOV.U32 R12, RZ, RZ, 0x6 ;  /* 0x00000006ff0c7424 */ /* 0x000fc800078e00ff */
[----:B------:R-:W-:-:S08]  /*13a40*/  IMAD.X R5, RZ, RZ, R18, P1 ;  /* 0x000000ffff057224 */ /* 0x000fd000008e0612 */
[----:B------:R-:W-:Y:S05]  /*13a50*/  WARPSYNC.COLLECTIVE R15, `(.L_x_7468) ;  /* 0x000000000f087348 */ /* 0x000fea0003c00000 */
[----:B------:R0:W1:Y:S02]  /*13a60*/  SHFL.IDX P6, R14, R13, R12, R11 ;  /* 0x0000000c0d0e7389 */ /* 0x00006400000c000b */
[----:B01----:R-:W-:Y:S01]  /*13a70*/  ENDCOLLECTIVE ;  /* 0x000000000000791b */ /* 0x003fe20003800000 */
.L_x_7468:
        /* <DEDUP_REMOVED lines=9> */
.L_x_7469:
[----:B------:R-:W-:Y:S02]  /*13b10*/  IMAD.MOV.U32 R13, RZ, RZ, R7 ;  /* 0x000000ffff0d7224 */ /* 0x000fe400078e0007 */
[----:B------:R-:W-:Y:S01]  /*13b20*/  IMAD.MOV.U32 R12, RZ, RZ, 0x7 ;  /* 0x00000007ff0c7424 */ /* 0x000fe200078e00ff */
[----:B------:R-:W-:-:S07]  /*13b30*/  MOV R19, R14 ;  /* 0x0000000e00137202 */ /* 0x000fce0000000f00 */
[----:B------:R-:W-:Y:S05]  /*13b40*/  WARPSYNC.COLLECTIVE R15, `(.L_x_7470) ;  /* 0x000000000f087348 */ /* 0x000fea0003c00000 */
[----:B------:R0:W1:Y:S02]  /*13b50*/  SHFL.IDX P6, R14, R13, R12, R11 ;  /* 0x0000000c0d0e7389 */ /* 0x00006400000c000b */
[----:B01----:R-:W-:Y:S01]  /*13b60*/  ENDCOLLECTIVE ;  /* 0x000000000000791b */ /* 0x003fe20003800000 */
.L_x_7470:
[----:B------:R-:W-:Y:S02]  /*13b70*/  MOV R13, R6 ;  /* 0x00000006000d7202 */ /* 0x000fe40000000f00 */
[----:B------:R-:W-:-:S05]  /*13b80*/  IADD3 R6, P1, R30, R19, RZ ;  /* 0x000000131e067210 */ /* 0x000fca0007f3e0ff */
[----:B------:R-:W-:Y:S02]  /*13b90*/  IMAD.X R7, RZ, RZ, R17, P1 ;  /* 0x000000ffff077224 */ /* 0x000fe400008e0611 */
[----:B------:R-:W-:-:S07]  /*13ba0*/  IMAD.MOV.U32 R16, RZ, RZ, R14 ;  /* 0x000000ffff107224 */ /* 0x000fce00078e000e */
[----:B------:R-:W-:Y:S05]  /*13bb0*/  WARPSYNC.COLLECTIVE R15, `(.L_x_7471) ;  /* 0x000000000f087348 */ /* 0x000fea0003c00000 */
[----:B------:R0:W1:Y:S02]  /*13bc0*/  SHFL.IDX P6, R14, R13, R12, R11 ;  /* 0x0000000c0d0e7389 */ /* 0x00006400000c000b */
[----:B01----:R-:W-:Y:S01]  /*13bd0*/  ENDCOLLECTIVE ;  /* 0x000000000000791b */ /* 0x003fe20003800000 */
.L_x_7471:
[----:B------:R-:W-:Y:S01]  /*13be0*/  @!PT LDS RZ, [RZ] ;  /* 0x00000000fffff984 */ /* 0x000fe20000000800 */
[----:B------:R-:W-:Y:S01]  /*13bf0*/  @!PT LDS RZ, [RZ] ;  /* 0x00000000fffff984 */ /* 0x000fe20000000800 */
[----:B------:R-:W-:Y:S01]  /*13c00*/  @!PT LDS RZ, [RZ] ;  /* 0x00000000fffff984 */ /* 0x000fe20000000800 */
[----:B------:R0:W-:Y:S01]  /*13c10*/  LDGSTS.E.BYPASS.LTC128B.128 [R8+0x1b400], desc[UR48][R6.64], !P2 ;  /* 0x1b40000006087fae */ /* 0x0001e2000d101d70 */
[----:B------:R-:W-:Y:S01]  /*13c20*/  MOV R13, R10 ;  /* 0x0000000a000d7202 */ /* 0x000fe20000000f00 */
[----:B------:R-:W-:Y:S02]  /*13c30*/  IMAD.MOV.U32 R12, RZ, RZ, RZ ;  /* 0x000000ffff0c7224 */ /* 0x000fe400078e00ff */
[----:B------:R-:W-:-:S05]  /*13c40*/  IMAD.MOV.U32 R11, RZ, RZ, R14 ;  /* 0x000000ffff0b7224 */ /* 0x000fca00078e000e */
[----:B------:R-:W-:Y:S01]  /*13c50*/  IADD3 R4, P1, R30, R11, RZ ;  /* 0x0000000b1e047210 */ /* 0x000fe20007f3e0ff */
[----:B------:R-:W-:-:S04]  /*13c60*/  IMAD.MOV.U32 R11, RZ, RZ, 0x181f ;  /* 0x0000181fff0b7424 */ /* 0x000fc800078e00ff */
[----:B0-----:R-:W-:-:S08]  /*13c70*/  IMAD.X R5, RZ, RZ, R16, P1 ;  /* 0x000000ffff057224 */ /* 0x001fd000008e0610 */
[----:B------:R-:W-:Y:S05]  /*13c80*/  WARPSYNC.COLLECTIVE R15, `(.L_x_7472) ;  /* 0x000000000f087348 */ /* 0x000fea0003c00000 */
[----:B------:R0:W1:Y:S02]  /*13c90*/  SHFL.IDX P6, R14, R13, R12, R11 ;  /* 0x0000000c0d0e7389 */ /* 0x00006400000c000b */
[----:B01----:R-:W-:Y:S01]  /*13ca0*/  ENDCOLLECTIVE ;  /* 0x000000000000791b */ /* 0x003fe20003800000 */
.L_x_7472:
        /* <DEDUP_REMOVED lines=9> */
.L_x_7473:
[----:B------:R-:W-:Y:S01]  /*13d40*/  IMAD.MOV.U32 R13, RZ, RZ, R10 ;  /* 0x000000ffff0d7224 */ /* 0x000fe200078e000a */
[----:B------:R-:W-:Y:S01]  /*13d50*/  MOV R12, 0x1 ;  /* 0x00000001000c7802 */ /* 0x000fe20000000f00 */
[----:B------:R-:W-:-:S07]  /*13d60*/  IMAD.MOV.U32 R7, RZ, RZ, R14 ;  /* 0x000000ffff077224 */ /* 0x000fce00078e000e */
[----:B------:R-:W-:Y:S05]  /*13d70*/  WARPSYNC.COLLECTIVE R15, `(.L_x_7474) ;  /* 0x000000000f087348 */ /* 0x000fea0003c00000 */
[----:B------:R0:W1:Y:S02]  /*13d80*/  SHFL.IDX P6, R14, R13, R12, R11 ;  /* 0x0000000c0d0e7389 */ /* 0x00006400000c000b */
[----:B01----:R-:W-:Y:S01]  /*13d90*/  ENDCOLLECTIVE ;  /* 0x000000000000791b */ /* 0x003fe20003800000 */
.L_x_7474:
        /* <DEDUP_REMOVED lines=11> */
.L_x_7475:
[----:B------:R-:W-:Y:S05]  /*13e50*/  BRA `(.L_x_7476) ;  /* 0xffffffb000647947 */ /* 0x000fea000383ffff */
.L_x_7338:
[----:B0-----:R0:W1:Y:S02]  /*13e60*/  SYNCS.PHASECHK.TRANS64.TRYWAIT P2, [R6+URZ+0x22870], R3 ;  /* 0x02287003060075a7 */ /* 0x001064000804017f */
[----:B-1----:R-:W-:Y:S05]  /*13e70*/  @!P2 NANOSLEEP.SYNCS 0x989680 ;  /* 0x009896800000a95d */ /* 0x002fea0003900000 */
[----:B------:R-:W1:Y:S02]  /*13e80*/  @!P2 SYNCS.PHASECHK.TRANS64 P2, [R6+URZ+0x22870], R3 ;  /* 0x022870030600a5a7 */ /* 0x000e64000804007f */
[----:B-1----:R-:W-:Y:S05]  /*13e90*/  @!P2 BRA `(.L_x_7338) ;  /* 0xfffffffc00f0a947 */ /* 0x002fea000383ffff */
[----:B------:R-:W-:Y:S05]  /*13ea0*/  BRA `(.L_x_7477) ;  /* 0xffffffb000bc7947 */ /* 0x000fea000383ffff */
.L_x_7340:
[----:B0-----:R0:W1:Y:S02]  /*13eb0*/  SYNCS.PHASECHK.TRANS64.TRYWAIT P2, [R6+URZ+0x22860], R3 ;  /* 0x02286003060075a7 */ /* 0x001064000804017f */
[----:B-1----:R-:W-:Y:S05]  /*13ec0*/  @!P2 NANOSLEEP.SYNCS 0x989680 ;  /* 0x009896800000a95d */ /* 0x002fea0003900000 */
[----:B------:R-:W1:Y:S02]  /*13ed0*/  @!P2 SYNCS.PHASECHK.TRANS64 P2, [R6+URZ+0x22860], R3 ;  /* 0x022860030600a5a7 */ /* 0x000e64000804007f */
[----:B-1----:R-:W-:Y:S05]  /*13ee0*/  @!P2 BRA `(.L_x_7340) ;  /* 0xfffffffc00f0a947 */ /* 0x002fea000383ffff */
[----:B------:R-:W-:Y:S05]  /*13ef0*/  BRA `(.L_x_7478) ;  /* 0xffffffb000cc7947 */ /* 0x000fea000383ffff */
.L_x_7347:
[----:B0-----:R0:W2:Y:S02]  /*13f00*/  SYNCS.PHASECHK.TRANS64.TRYWAIT P0, [R16+URZ+0x22870], R3 ;  /* 0x02287003100075a7 */ /* 0x0010a4000800017f */
[----:B--2---:R-:W-:Y:S05]  /*13f10*/  @!P0 NANOSLEEP.SYNCS 0x989680 ;  /* 0x009896800000895d */ /* 0x004fea0003900000 */
[----:B------:R-:W2:Y:S02]  /*13f20*/  @!P0 SYNCS.PHASECHK.TRANS64 P0, [R16+URZ+0x22870], R3 ;  /* 0x02287003100085a7 */ /* 0x000ea4000800007f */
[----:B--2---:R-:W-:Y:S05]  /*13f30*/  @!P0 BRA `(.L_x_7347) ;  /* 0xfffffffc00f08947 */ /* 0x004fea000383ffff */
[----:B------:R-:W-:Y:S05]  /*13f40*/  BRA `(.L_x_7479) ;  /* 0xffffffb800707947 */ /* 0x000fea000383ffff */
.L_x_7349:
[----:B0-----:R0:W2:Y:S02]  /*13f50*/  SYNCS.PHASECHK.TRANS64.TRYWAIT P0, [R16+URZ+0x22860], R5 ;  /* 0x02286005100075a7 */ /* 0x0010a4000800017f */
[----:B--2---:R-:W-:Y:S05]  /*13f60*/  @!P0 NANOSLEEP.SYNCS 0x989680 ;  /* 0x009896800000895d */ /* 0x004fea0003900000 */
[----:B------:R-:W2:Y:S02]  /*13f70*/  @!P0 SYNCS.PHASECHK.TRANS64 P0, [R16+URZ+0x22860], R5 ;  /* 0x02286005100085a7 */ /* 0x000ea4000800007f */
[----:B--2---:R-:W-:Y:S05]  /*13f80*/  @!P0 BRA `(.L_x_7349) ;  /* 0xfffffffc00f08947 */ /* 0x004fea000383ffff */
[----:B------:R-:W-:Y:S05]  /*13f90*/  BRA `(.L_x_7480) ;  /* 0xffffffb800907947 */ /* 0x000fea000383ffff */
.L_x_7352:
[----:B0-----:R0:W3:Y:S02]  /*13fa0*/  SYNCS.PHASECHK.TRANS64.TRYWAIT P0, [R6+URZ+0x22820], R3 ;  /* 0x02282003060075a7 */ /* 0x0010e4000800017f */
[----:B---3--:R-:W-:Y:S05]  /*13fb0*/  @!P0 NANOSLEEP.SYNCS 0x989680 ;  /* 0x009896800000895d */ /* 0x008fea0003900000 */
[----:B------:R-:W3:Y:S02]  /*13fc0*/  @!P0 SYNCS.PHASECHK.TRANS64 P0, [R6+URZ+0x22820], R3 ;  /* 0x02282003060085a7 */ /* 0x000ee4000800007f */
[----:B---3--:R-:W-:Y:S05]  /*13fd0*/  @!P0 BRA `(.L_x_7352) ;  /* 0xfffffffc00f08947 */ /* 0x008fea000383ffff */
[----:B------:R-:W-:Y:S05]  /*13fe0*/  BRA `(.L_x_7481) ;  /* 0xffffffc000147947 */ /* 0x000fea000383ffff */
.L_x_7354:
[----:B0-----:R0:W3:Y:S02]  /*13ff0*/  SYNCS.PHASECHK.TRANS64.TRYWAIT P1, [R5+URZ+0x22840], R4 ;  /* 0x02284004050075a7 */ /* 0x0010e4000802017f */
[----:B---3--:R-:W-:Y:S05]  /*14000*/  @!P1 NANOSLEEP.SYNCS 0x989680 ;  /* 0x009896800000995d */ /* 0x008fea0003900000 */
[----:B------:R-:W3:Y:S02]  /*14010*/  @!P1 SYNCS.PHASECHK.TRANS64 P1, [R5+URZ+0x22840], R4 ;  /* 0x02284004050095a7 */ /* 0x000ee4000802007f */
[----:B---3--:R-:W-:Y:S05]  /*14020*/  @!P1 BRA `(.L_x_7354) ;  /* 0xfffffffc00f09947 */ /* 0x008fea000383ffff */
[----:B------:R-:W-:Y:S05]  /*14030*/  BRA `(.L_x_7482) ;  /* 0xffffffc000507947 */ /* 0x000fea000383ffff */
.L_x_7356:
[----:B---3--:R3:W4:Y:S02]  /*14040*/  SYNCS.PHASECHK.TRANS64.TRYWAIT P1, [R3+URZ+0x22840], R0 ;  /* 0x02284000030075a7 */ /* 0x008724000802017f */
[----:B----4-:R-:W-:Y:S05]  /*14050*/  @!P1 NANOSLEEP.SYNCS 0x989680 ;  /* 0x009896800000995d */ /* 0x010fea0003900000 */
[----:B------:R-:W4:Y:S02]  /*14060*/  @!P1 SYNCS.PHASECHK.TRANS64 P1, [R3+URZ+0x22840], R0 ;  /* 0x02284000030095a7 */ /* 0x000f24000802007f */
[----:B----4-:R-:W-:Y:S05]  /*14070*/  @!P1 BRA `(.L_x_7356) ;  /* 0xfffffffc00f09947 */ /* 0x010fea000383ffff */
[----:B------:R-:W-:Y:S05]  /*14080*/  BRA `(.L_x_7483) ;  /* 0xffffffc0005c7947 */ /* 0x000fea000383ffff */
.L_x_7358:
[----:B----4-:R4:W0:Y:S02]  /*14090*/  SYNCS.PHASECHK.TRANS64.TRYWAIT P1, [R5+URZ+0x22860], R4 ;  /* 0x02286004050075a7 */ /* 0x010824000802017f */
[----:B0-----:R-:W-:Y:S05]  /*140a0*/  @!P1 NANOSLEEP.SYNCS 0x989680 ;  /* 0x009896800000995d */ /* 0x001fea0003900000 */
[----:B------:R-:W0:Y:S02]  /*140b0*/  @!P1 SYNCS.PHASECHK.TRANS64 P1, [R5+URZ+0x22860], R4 ;  /* 0x02286004050095a7 */ /* 0x000e24000802007f */
[----:B0-----:R-:W-:Y:S05]  /*140c0*/  @!P1 BRA `(.L_x_7358) ;  /* 0xfffffffc00f09947 */ /* 0x001fea000383ffff */
[----:B------:R-:W-:Y:S05]  /*140d0*/  BRA `(.L_x_7484) ;  /* 0xffffffc000587947 */ /* 0x000fea000383ffff */
.L_x_7360:
[----:B------:R0:W0:Y:S02]  /*140e0*/  SYNCS.PHASECHK.TRANS64.TRYWAIT P1, [R3+URZ+0x22860], R0 ;  /* 0x02286000030075a7 */ /* 0x000024000802017f */
[----:B0-----:R-:W-:Y:S05]  /*140f0*/  @!P1 NANOSLEEP.SYNCS 0x989680 ;  /* 0x009896800000995d */ /* 0x001fea0003900000 */
[----:B------:R-:W0:Y:S02]  /*14100*/  @!P1 SYNCS.PHASECHK.TRANS64 P1, [R3+URZ+0x22860], R0 ;  /* 0x02286000030095a7 */ /* 0x000e24000802007f */
[----:B0-----:R-:W-:Y:S05]  /*14110*/  @!P1 BRA `(.L_x_7360) ;  /* 0xfffffffc00f09947 */ /* 0x001fea000383ffff */
[----:B------:R-:W-:Y:S05]  /*14120*/  BRA `(.L_x_7485) ;  /* 0xffffffc000547947 */ /* 0x000fea000383ffff */
.L_x_7362:
[----:B------:R0:W0:Y:S02]  /*14130*/  SYNCS.PHASECHK.TRANS64.TRYWAIT P1, [R5+URZ+0x22880], R4 ;  /* 0x02288004050075a7 */ /* 0x000024000802017f */
[----:B0-----:R-:W-:Y:S05]  /*14140*/  @!P1 NANOSLEEP.SYNCS 0x989680 ;  /* 0x009896800000995d */ /* 0x001fea0003900000 */
[----:B------:R-:W0:Y:S02]  /*14150*/  @!P1 SYNCS.PHASECHK.TRANS64 P1, [R5+URZ+0x22880], R4 ;  /* 0x02288004050095a7 */ /* 0x000e24000802007f */
[----:B0-----:R-:W-:Y:S05]  /*14160*/  @!P1 BRA `(.L_x_7362) ;  /* 0xfffffffc00f09947 */ /* 0x001fea000383ffff */
[----:B------:R-:W-:Y:S05]  /*14170*/  BRA `(.L_x_7486) ;  /* 0xffffffc000507947 */ /* 0x000fea000383ffff */
.L_x_7487:
        /* <DEDUP_REMOVED lines=16> */
.L_x_16284:


//--------------------- .text._ZN7cutlass13device_kernelIN5flash11enable_sm90INS1_16FlashAttnFwdSm90INS1_25CollectiveMainloopFwdSm90ILi2EN4cute5tupleIJNS5_1CILi1EEES8_S8_EEENS6_IJNS7_ILi128EEENS7_ILi160EEESA_EEELi128ENS_12float_e4m3_tEfNS_4arch4Sm90ELb0ELb0ELb1ELb1ELb1ELb0ELb0ELb1ELb1ELb1ELb1ELb0EEENS1_21CollectiveEpilogueFwdINS6_IJSA_SA_SB_EEES9_NS_10bfloat16_tESF_Li256ELb1ELb1ELb1ELb1EEENS1_36VarlenDynamicPersistentTileSchedulerILi128ELi160ELi256ELi128ELb1ELb1ELb1ELb0ELb1ELb1EEEEEEEEEvNT_6ParamsE --------------------------
	.section	.text._ZN7cutlass13device_kernelIN5flash11enable_sm90INS1_16FlashAttnFwdSm90INS1_25CollectiveMainloopFwdSm90ILi2EN4cute5tupleIJNS5_1CILi1EEES8_S8_EEENS6_IJNS7_ILi128EEENS7_ILi160EEESA_EEELi128ENS_12float_e4m3_tEfNS_4arch4Sm90ELb0ELb0ELb1ELb1ELb1ELb0ELb0ELb1ELb1ELb1ELb1ELb0EEENS1_21CollectiveEpilogueFwdINS6_IJSA_SA_SB_EEES9_NS_10bfloat16_tESF_Li256ELb1ELb1ELb1ELb1EEENS1_36VarlenDynamicPersistentTileSchedulerILi128ELi160ELi256ELi128ELb1ELb1ELb1ELb0ELb1ELb1EEEEEEEEEvNT_6ParamsE,"ax",@progbits
	.align	128
.text._ZN7cutlass13device_kernelIN5flash11enable_sm90INS1_16FlashAttnFwdSm90INS1_25CollectiveMainloopFwdSm90ILi2EN4cute5tupleIJNS5_1CILi1EEES8_S8_EEENS6_IJNS7_ILi128EEENS7_ILi160EEESA_EEELi128ENS_12float_e4m3_tEfNS_4arch4Sm90ELb0ELb0ELb1ELb1ELb1ELb0ELb0ELb1ELb1ELb1ELb1ELb0EEENS1_21CollectiveEpilogueFwdINS6_IJSA_SA_SB_EEES9_NS_10bfloat16_tESF_Li256ELb1ELb1ELb1ELb1EEENS1_36VarlenDynamicPersistentTileSchedulerILi128ELi160ELi256ELi128ELb1ELb1ELb1ELb0ELb1ELb1EEEEEEEEEvNT_6ParamsE:
        .type           _ZN7cutlass13device_kernelIN5flash11enable_sm90INS1_16FlashAttnFwdSm90INS1_25CollectiveMainloopFwdSm90ILi2EN4cute5tupleIJNS5_1CILi1EEES8_S8_EEENS6_IJNS7_ILi128EEENS7_ILi160EEESA_EEELi128ENS_12float_e4m3_tEfNS_4arch4Sm90ELb0ELb0ELb1ELb1ELb1ELb0ELb0ELb1ELb1ELb1ELb1ELb0EEENS1_21CollectiveEpilogueFwdINS6_IJSA_SA_SB_EEES9_NS_10bfloat16_tESF_Li256ELb1ELb1ELb1ELb1EEENS1_36VarlenDynamicPersistentTileSchedulerILi128ELi160ELi256ELi128ELb1ELb1ELb1ELb0ELb1ELb1EEEEEEEEEvNT_6ParamsE,@function
        .size           _ZN7cutlass13device_kernelIN5flash11enable_sm90INS1_16FlashAttnFwdSm90INS1_25CollectiveMainloopFwdSm90ILi2EN4cute5tupleIJNS5_1CILi1EEES8_S8_EEENS6_IJNS7_ILi128EEENS7_ILi160EEESA_EEELi128ENS_12float_e4m3_tEfNS_4arch4Sm90ELb0ELb0ELb1ELb1ELb1ELb0ELb0ELb1ELb1ELb1ELb1ELb0EEENS1_21CollectiveEpilogueFwdINS6_IJSA_SA_SB_EEES9_NS_10bfloat16_tESF_Li256ELb1ELb1ELb1ELb1EEENS1_36VarlenDynamicPersistentTileSchedulerILi128ELi160ELi256ELi128ELb1ELb1ELb1ELb0ELb1ELb1EEEEEEEEEvNT_6ParamsE,(.L_x_16285 - _ZN7cutlass13device_kernelIN5flash11enable_sm90INS1_16FlashAttnFwdSm90INS1_25CollectiveMainloopFwdSm90ILi2EN4cute5tupleIJNS5_1CILi1EEES8_S8_EEENS6_IJNS7_ILi128EEENS7_ILi160EEESA_EEELi128ENS_12float_e4m3_tEfNS_4arch4Sm90ELb0ELb0ELb1ELb1ELb1ELb0ELb0ELb1ELb1ELb1ELb1ELb0EEENS1_21CollectiveEpilogueFwdINS6_IJSA_SA_SB_EEES9_NS_10bfloat16_tESF_Li256ELb1ELb1ELb1ELb1EEENS1_36VarlenDynamicPersistentTileSchedulerILi128ELi160ELi256ELi128ELb1ELb1ELb1ELb0ELb1ELb1EEEEEEEEEvNT_6ParamsE)
        .other          _ZN7cutlass13device_kernelIN5flash11enable_sm90INS1_16FlashAttnFwdSm90INS1_25CollectiveMainloopFwdSm90ILi2EN4cute5tupleIJNS5_1CILi1EEES8_S8_EEENS6_IJNS7_ILi128EEENS7_ILi160EEESA_EEELi128ENS_12float_e4m3_tEfNS_4arch4Sm90ELb0ELb0ELb1ELb1ELb1ELb0ELb0ELb1ELb1ELb1ELb1ELb0EEENS1_21CollectiveEpilogueFwdINS6_IJSA_SA_SB_EEES9_NS_10bfloat16_tESF_Li256ELb1ELb1ELb1ELb1EEENS1_36VarlenDynamicPersistentTileSchedulerILi128ELi160ELi256ELi128ELb1ELb1ELb1ELb0ELb1ELb1EEEEEEEEEvNT_6ParamsE,@"STO_CUDA_ENTRY STV_DEFAULT"
_ZN7cutlass13device_kernelIN5flash11enable_sm90INS1_16FlashAttnFwdSm90INS1_25CollectiveMainloopFwdSm90ILi2EN4cute5tupleIJNS5_1CILi1EEES8_S8_EEENS6_IJNS7_ILi128EEENS7_ILi160EEESA_EEELi128ENS_12float_e4m3_tEfNS_4arch4Sm90ELb0ELb0ELb1ELb1ELb1ELb0ELb0ELb1ELb1ELb1ELb1ELb0EEENS1_21CollectiveEpilogueFwdINS6_IJSA_SA_SB_EEES9_NS_10bfloat16_tESF_Li256ELb1ELb1ELb1ELb1EEENS1_36VarlenDynamicPersistentTileSchedulerILi128ELi160ELi256ELi128ELb1ELb1ELb1ELb0ELb1ELb1EEEEEEEEEvNT_6ParamsE:
        /* <DEDUP_REMOVED lines=45> */
.L_x_7488:
        /* <DEDUP_REMOVED lines=22> */
.L_x_7489:
        /* <DEDUP_REMOVED lines=18> */
.L_x_7490:
        /* <DEDUP_REMOVED lines=22> */
.L_x_7491:
        /* <DEDUP_REMOVED lines=24> */
.L_x_7492:
        /* <DEDUP_REMOVED lines=8> */
.L_x_7494:
        /* <DEDUP_REMOVED lines=25> */
[----:B------:R-:W-:Y:S02]  /*0a40*/  UMOV UR45, URZ ;  /* 0x0000003f002d7c82 */ /* 0x000fe40008000000 */
[CC--:B------:R-:W-:Y:S02]  /*0a50*/  LEA.HI R2, R0.reuse, R223.reuse, RZ, 0x7 ;  /* 0x000000df00027211 */ /* 0x0c0fe400078f38ff */
[----:B------:R-:W-:-:S02]  /*0a60*/  LEA.HI R3, R0, R223, RZ, 0x4 ;  /* 0x000000df00037211 */ /* 0x000fc400078f20ff */
[----:B------:R-:W-:Y:S02]  /*0a70*/  LOP3.LUT R4, R2, 0xffffff80, RZ, 0xc0, !PT ;  /* 0xffffff8002047812 */ /* 0x000fe400078ec0ff */
[----:B------:R-:W-:Y:S02]  /*0a80*/  SHF.R.S32.HI R6, RZ, 0x4, R3 ;  /* 0x00000004ff067819 */ /* 0x000fe40000011403 */
[----:B------:R-:W-:Y:S01]  /*0a90*/  SHF.R.S32.HI R217, RZ, 0x7, R2 ;  /* 0x00000007ffd97819 */ /* 0x000fe20000011402 */
[----:B------:R-:W-:Y:S01]  /*0aa0*/  IMAD.IADD R201, R223, 0x1, -R4 ;  /* 0x00000001dfc97824 */ /* 0x000fe200078e0a04 */
[----:B------:R-:W-:Y:S02]  /*0ab0*/  LEA.HI R4, R0, R223, RZ, 0x5 ;  /* 0x000000df00047211 */ /* 0x000fe400078f28ff */
[----:B------:R-:W-:Y:S02]  /*0ac0*/  LEA.HI R2, R2, R217, RZ, 0x1 ;  /* 0x000000d902027211 */ /* 0x000fe400078f08ff */
[----:B------:R-:W-:Y:S01]  /*0ad0*/  SHF.R.S32.HI R8, RZ, 0x1f, R201 ;  /* 0x0000001fff087819 */ /* 0x000fe200000114c9 */
[----:B------:R-:W-:Y:S01]  /*0ae0*/  IMAD.SHL.U32 R5, R4, 0x20, RZ ;  /* 0x0000002004057824 */ /* 0x000fe200078e00ff */
[----:B------:R-:W-:-:S02]  /*0af0*/  LOP3.LUT R4, R3, 0x3fffff0, RZ, 0xc0, !PT ;  /* 0x03fffff003047812 */ /* 0x000fc400078ec0ff */
[----:B------:R-:W-:Y:S02]  /*0b00*/  LEA.HI R3, R3, R6, RZ, 0x1 ;  /* 0x0000000603037211 */ /* 0x000fe400078f08ff */
[----:B------:R-:W-:Y:S01]  /*0b10*/  LOP3.LUT R5, R5, 0xfffffc00, RZ, 0xc0, !PT ;  /* 0xfffffc0005057812 */ /* 0x000fe200078ec0ff */
[----:B------:R-:W-:Y:S01]  /*0b20*/  IMAD.IADD R4, R223, 0x1, -R4 ;  /* 0x00000001df047824 */ /* 0x000fe200078e0a04 */
[----:B------:R-:W-:Y:S02]  /*0b30*/  LOP3.LUT R3, R3, 0x1ffffffe, RZ, 0xc0, !PT ;  /* 0x1ffffffe03037812 */ /* 0x000fe400078ec0ff */
[----:B------:R-:W-:Y:S01]  /*0b40*/  LEA.HI R7, R8, R201, RZ, 0x2 ;  /* 0x000000c908077211 */ /* 0x000fe200078f10ff */
[----:B------:R-:W-:Y:S01]  /*0b50*/  IMAD R4, R4, 0x40, R5 ;  /* 0x0000004004047824 */ /* 0x000fe200078e0205 */
[----:B------:R-:W-:Y:S01]  /*0b60*/  LEA.HI R5, R0, R223, RZ, 0x2 ;  /* 0x000000df00057211 */ /* 0x000fe200078f10ff */
[----:B------:R-:W-:Y:S01]  /*0b70*/  IMAD.IADD R3, R6, 0x1, -R3 ;  /* 0x0000000106037824 */ /* 0x000fe200078e0a03 */
[----:B------:R-:W-:-:S02]  /*0b80*/  SHF.R.S32.HI R9, RZ, 0x2, R7 ;  /* 0x00000002ff097819 */ /* 0x000fc40000011407 */
[----:B------:R-:W-:Y:S01]  /*0b90*/  LOP3.LUT R6, R5, 0xfffffffc, RZ, 0xc0, !PT ;  /* 0xfffffffc05067812 */ /* 0x000fe200078ec0ff */
[----:B------:R-:W-:Y:S01]  /*0ba0*/  IMAD R220, R3, 0x8, R4 ;  /* 0x0000000803dc7824 */ /* 0x000fe200078e0204 */
[----:B------:R-:W-:Y:S02]  /*0bb0*/  SHF.R.S32.HI R10, RZ, 0x1f, R7 ;  /* 0x0000001fff0a7819 */ /* 0x000fe40000011407 */
[----:B------:R-:W-:Y:S01]  /*0bc0*/  LEA.HI R0, R0, R223, RZ, 0x3 ;  /* 0x000000df00007211 */ /* 0x000fe200078f18ff */
[----:B------:R-:W-:Y:S01]  /*0bd0*/  IMAD.IADD R6, R223, 0x1, -R6 ;  /* 0x00000001df067824 */ /* 0x000fe200078e0a06 */
[----:B------:R-:W-:Y:S02]  /*0be0*/  LEA.HI R10, R10, R9, RZ, 0x3 ;  /* 0x000000090a0a7211 */ /* 0x000fe400078f18ff */
[----:B------:R-:W-:Y:S02]  /*0bf0*/  LOP3.LUT R4, R2, 0x3fffffe, RZ, 0xc0, !PT ;  /* 0x03fffffe02047812 */ /* 0x000fe400078ec0ff */
[----:B------:R-:W-:-:S02]  /*0c00*/  LEA.HI R3, R6, R6, RZ, 0x1 ;  /* 0x0000000606037211 */ /* 0x000fc400078f08ff */
[----:B------:R-:W-:Y:S02]  /*0c10*/  LOP3.LUT R2, R0, 0xfffffff8, RZ, 0xc0, !PT ;  /* 0xfffffff800027812 */ /* 0x000fe400078ec0ff */
[----:B------:R-:W-:Y:S02]  /*0c20*/  LOP3.LUT R3, R3, 0x1ffffffe, RZ, 0xc0, !PT ;  /* 0x1ffffffe03037812 */ /* 0x000fe400078ec0ff */
[----:B------:R-:W-:Y:S01]  /*0c30*/  LOP3.LUT R10, R10, 0xfffffff8, RZ, 0xc0, !PT ;  /* 0xfffffff80a0a7812 */ /* 0x000fe200078ec0ff */
[----:B------:R-:W-:Y:S01]  /*0c40*/  IMAD.IADD R17, R223, 0x1, -R2 ;  /* 0x00000001df117824 */ /* 0x000fe200078e0a02 */
[----:B------:R-:W-:Y:S01]  /*0c50*/  LEA.HI R8, R8, R201, RZ, 0x5 ;  /* 0x000000c908087211 */ /* 0x000fe200078f28ff */
[----:B------:R-:W-:Y:S01]  /*0c60*/  IMAD.IADD R3, R6, 0x1, -R3 ;  /* 0x0000000106037824 */ /* 0x000fe200078e0a03 */
[----:B------:R-:W-:Y:S01]  /*0c70*/  LOP3.LUT R6, R7, 0x7ffffffc, RZ, 0xc0, !PT ;  /* 0x7ffffffc07067812 */ /* 0x000fe200078ec0ff */
[----:B------:R-:W-:Y:S01]  /*0c80*/  IMAD.IADD R9, R9, 0x1, -R10 ;  /* 0x0000000109097824 */ /* 0x000fe200078e0a0a */
[----:B------:R-:W-:Y:S01]  /*0c90*/  SHF.R.S32.HI R8, RZ, 0x5, R8 ;  /* 0x00000005ff087819 */ /* 0x000fe20000011408 */
[----:B------:R-:W-:Y:S01]  /*0ca0*/  IMAD.SHL.U32 R2, R17, 0x8, RZ ;  /* 0x0000000811027824 */ /* 0x000fe200078e00ff */
[----:B------:R-:W-:Y:S01]  /*0cb0*/  IADD3 R4, R217, -R4, RZ ;  /* 0x80000004d9047210 */ /* 0x000fe20007ffe0ff */
[----:B------:R-:W-:Y:S01]  /*0cc0*/  IMAD.IADD R6, R201, 0x1, -R6 ;  /* 0x00000001c9067824 */ /* 0x000fe200078e0a06 */
[----:B------:R-:W-:Y:S01]  /*0cd0*/  SHF.R.S32.HI R200, RZ, 0x3, R0 ;  /* 0x00000003ffc87819 */ /* 0x000fe20000011400 */
[----:B------:R-:W-:Y:S01]  /*0ce0*/  IMAD R9, R8, 0x10, R9 ;  /* 0x0000001008097824 */ /* 0x000fe200078e0209 */
[----:B------:R-:W-:Y:S01]  /*0cf0*/  SHF.R.S32.HI R222, RZ, 0x1f, R2 ;  /* 0x0000001fffde7819 */ /* 0x000fe20000011402 */
[----:B------:R-:W-:-:S02]  /*0d00*/  IMAD.SHL.U32 R199, R6, 0x2, RZ ;  /* 0x0000000206c77824 */ /* 0x000fc400078e00ff */
[----:B------:R-:W-:Y:S02]  /*0d10*/  VIADD R16, R2, 0x40 ;  /* 0x0000004002107836 */ /* 0x000fe40000000000 */
[C---:B------:R-:W-:Y:S01]  /*0d20*/  VIADD R198, R199.reuse, 0x8 ;  /* 0x00000008c7c67836 */ /* 0x040fe20000000000 */
[C---:B------:R-:W-:Y:S01]  /*0d30*/  IADD3 R194, R199.reuse, 0x28, RZ ;  /* 0x00000028c7c27810 */ /* 0x040fe20007ffe0ff */
        /* <DEDUP_REMOVED lines=28> */
[----:B------:R-:W-:Y:S01]  /*0f00*/  SHF.R.S32.HI R203, RZ, 0x1f, R19 ;  /* 0x0000001fffcb7819 */ /* 0x000fe20000011413 */
[----:B------:R-:W-:Y:S01]  /*0f10*/  IMAD R219, R3, 0x8, R218 ;  /* 0x0000000803db7824 */ /* 0x000fe200078e02da */
[----:B------:R-:W-:-:S07]  /*0f20*/  SHF.R.S32.HI R202, RZ, 0x1f, R18 ;  /* 0x0000001fffca7819 */ /* 0x000fce0000011412 */
.L_x_7544:
[----:B012-4-:R-:W0:Y:S01]  /*0f30*/  LDC.64 R4, c[0x0][0xc88] ;  /* 0x00032200ff047b82 */ /* 0x017e220000000a00 */
[----:B------:R-:W-:Y:S01]  /*0f40*/  ULDC.64 UR8, c[0x0][0xa28] ;  /* 0x00028a0000087ab9 */ /* 0x000fe20000000a00 */
[----:B------:R-:W-:Y:S01]  /*0f50*/  ULDC.64 UR10, c[0x0][0xa20] ;  /* 0x00028800000a7ab9 */ /* 0x000fe20000000a00 */
[----:B------:R-:W-:Y:S01]  /*0f60*/  ULDC UR4, c[0x0][0x424] ;  /* 0x0001090000047ab9 */ /* 0x000fe20000000800 */
[----:B------:R-:W-:Y:S01]  /*0f70*/  ULDC UR7, c[0x0][0x2f0] ;  /* 0x0000bc0000077ab9 */ /* 0x000fe20000000800 */
[----:B0-----:R-:W-:-:S06]  /*0f80*/  IMAD.WIDE R4, R31, 0x4, R4 ;  /* 0x000000041f047825 */ /* 0x001fcc00078e0204 */
[----:B------:R-:W2:Y:S01]  /*0f90*/  LDG.E R4, desc[UR50][R4.64] ;  /* 0x0000003204047981 */ /* 0x000ea2000c1e1900 */
[----:B------:R-:W-:Y:S02]  /*0fa0*/  UISETP.NE.U32.AND UP0, UPT, UR8, URZ, UPT ;  /* 0x0000003f0800728c */ /* 0x000fe4000bf05070 */
        /* <DEDUP_REMOVED lines=10> */
[----:B------:R-:W-:-:S03]  /*1050*/  MOV R4, UR8 ;  /* 0x0000000800047c02 */ /* 0x000fc60008000f00 */
[----:B------:R-:W-:Y:S01]  /*1060*/  @UP1 ULEA.HI.X UR11, UR37, UR11, UR38, 0x2, UP0 ;  /* 0x0000000b250b1291 */ /* 0x000fe200080f1426 */
[----:B------:R-:W-:Y:S01]  /*1070*/  IMAD.U32 R5, RZ, RZ, UR9 ;  /* 0x00000009ff057e24 */ /* 0x000fe2000f8e00ff */
[----:B------:R-:W-:Y:S01]  /*1080*/  ULDC.64 UR8, c[0x0][0x418] ;  /* 0x0001060000087ab9 */ /* 0x000fe20000000a00 */
[----:B------:R-:W-:-:S03]  /*1090*/  IMAD.U32 R6, RZ, RZ, UR10 ;  /* 0x0000000aff067e24 */ /* 0x000fc6000f8e00ff */
[----:B---3--:R-:W-:Y:S01]  /*10a0*/  IMAD.U32 R7, RZ, RZ, UR11 ;  /* 0x0000000bff077e24 */ /* 0x008fe2000f8e00ff */
        /* <DEDUP_REMOVED lines=11> */
[----:B-----5:R-:W-:-:S14]  /*1160*/  @P1 BRA `(.L_x_7495) ;  /* 0x0000000000341947 */ /* 0x020fdc0003800000 */
        /* <DEDUP_REMOVED lines=13> */
.L_x_7495:
        /* <DEDUP_REMOVED lines=51> */
.L_x_7496:
[----:B------:R-:W-:Y:S01]  /*1570*/  UIMAD UR42, UR40, UR4, URZ ;  /* 0x00000004282a72a4 */ /* 0x000fe2000f8e023f */
[----:B------:R-:W-:Y:S01]  /*1580*/  IMAD.U32 R0, RZ, RZ, UR9 ;  /* 0x00000009ff007e24 */ /* 0x000fe2000f8e00ff */
[----:B------:R-:W-:Y:S02]  /*1590*/  MOV R3, UR4 ;  /* 0x0000000400037c02 */ /* 0x000fe40008000f00 */
[----:B------:R-:W-:Y:S02]  /*15a0*/  CS2R R6, SRZ ;  /* 0x0000000000067805 */ /* 0x000fe4000001ff00 */
[----:B------:R-:W-:Y:S01]  /*15b0*/  PLOP3.LUT P0, PT, PT, PT, PT, 0x80, 0x0 ;  /* 0x000000000000781c */ /* 0x000fe20003f0f070 */
[----:B------:R-:W-:Y:S01]  /*15c0*/  IMAD.MOV.U32 R15, RZ, RZ, RZ ;  /* 0x000000ffff0f7224 */ /* 0x000fe200078e00ff */
        /* <DEDUP_REMOVED lines=15> */
[----:B------:R-:W-:Y:S01]  /*16c0*/  CS2R R52, SRZ ;  /* 0x0000000000347805 */ /* 0x000fe2000001ff00 */
[----:B------:R-:W-:Y:S01]  /*16d0*/  IMAD.MOV.U32 R50, RZ, RZ, RZ ;  /* 0x000000ffff327224 */ /* 0x000fe200078e00ff */
[----:B------:R-:W-:Y:S01]  /*16e0*/  UISETP.GT.AND UP0, UPT, UR52, UR42, UPT ;  /* 0x0000002a3400728c */ /* 0x000fe2000bf04270 */
[----:B------:R-:W-:Y:S01]  /*16f0*/  CS2R R88, SRZ ;  /* 0x0000000000587805 */ /* 0x000fe2000001ff00 */
[----:B------:R-:W-:Y:S01]  /*1700*/  IMAD.MOV.U32 R56, RZ, RZ, RZ ;  /* 0x000000ffff387224 */ /* 0x000fe200078e00ff */
[----:B------:R-:W-:Y:S02]  /*1710*/  CS2R R90, SRZ ;  /* 0x00000000005a7805 */ /* 0x000fe4000001ff00 */
[----:B------:R-:W-:Y:S01]  /*1720*/  CS2R R60, SRZ ;  /* 0x00000000003c7805 */ /* 0x000fe2000001ff00 */
[----:B------:R-:W-:Y:S01]  /*1730*/  IMAD.MOV.U32 R55, RZ, RZ, RZ ;  /* 0x000000ffff377224 */ /* 0x000fe200078e00ff */
[----:B------:R-:W-:Y:S02]  /*1740*/  PLOP3.LUT P1, PT, PT, PT, UP0, 0x80, 0x0 ;  /* 0x000000000000781c */ /* 0x000fe40003f2f008 */
[----:B------:R-:W-:-:S02]  /*1750*/  CS2R R64, SRZ ;  /* 0x0000000000407805 */ /* 0x000fc4000001ff00 */
[----:B------:R-:W-:Y:S02]  /*1760*/  CS2R R62, SRZ ;  /* 0x00000000003e7805 */ /* 0x000fe4000001ff00 */
        /* <DEDUP_REMOVED lines=14> */
[----:B------:R-:W-:Y:S06]  /*1850*/  @!P1 BRA `(.L_x_7497) ;  /* 0x0000007800f89947 */ /* 0x000fec0003800000 */
[----:B------:R-:W0:Y:S01]  /*1860*/  SHFL.IDX PT, R0, R217, RZ, 0x1f ;  /* 0x00001fffd9007589 */ /* 0x000e2200000e0000 */
[----:B------:R-:W1:Y:S01]  /*1870*/  S2UR UR49, SR_CgaCtaId ;  /* 0x00000000003179c3 */ /* 0x000e620000008800 */
[----:B------:R-:W-:Y:S01]  /*1880*/  UMOV UR54, 0x400 ;  /* 0x0000040000367882 */ /* 0x000fe20000000000 */
[----:B0-----:R-:W-:Y:S01]  /*1890*/  R2UR UR43, R0 ;  /* 0x00000000002b72ca */ /* 0x001fe200000e0000 */
[----:B-1----:R-:W-:-:S04]  /*18a0*/  ULEA UR54, UR49, UR54, 0x18 ;  /* 0x0000003631367291 */ /* 0x002fc8000f8ec03f */
[----:B------:R-:W-:-:S04]  /*18b0*/  UIADD3 UR5, UR54, 0x14400, URZ ;  /* 0x0001440036057890 */ /* 0x000fc8000fffe03f */
[----:B------:R-:W-:-:S04]  /*18c0*/  ULOP3.LUT UP0, URZ, UR5, 0x9f, URZ, 0xc0, !UPT ;  /* 0x0000009f053f7892 */ /* 0x000fc8000f80c03f */
[----:B------:R-:W-:Y:S02]  /*18d0*/  ULEA.HI UR4, UR43, UR43, URZ, 0x1 ;  /* 0x0000002b2b047291 */ /* 0x000fe4000f8f083f */
[----:B------:R-:W-:Y:S02]  /*18e0*/  PLOP3.LUT P0, PT, PT, PT, UP0, 0x80, 0x0 ;  /* 0x000000000000781c */ /* 0x000fe40003f0f008 */
        /* <DEDUP_REMOVED lines=11> */
[----:B------:R-:W-:Y:S01]  /*19a0*/  MOV R5, UR5 ;  /* 0x0000000500057c02 */ /* 0x000fe20008000f00 */
        /* <DEDUP_REMOVED lines=10> */
.L_x_7498:
        /* <DEDUP_REMOVED lines=33> */
[----:B------:R-:W-:Y:S01]  /*1c60*/  MOV R4, UR4 ;  /* 0x0000000400047c02 */ /* 0x000fe20008000f00 */
[----:B------:R-:W-:Y:S01]  /*1c70*/  IMAD.U32 R5, RZ, RZ, UR48 ;  /* 0x00000030ff057e24 */ /* 0x000fe2000f8e00ff */
[----:B------:R-:W-:Y:S02]  /*1c80*/  ULDC UR4, c[0x0][0x9d8] ;  /* 0x0002760000047ab9 */ /* 0x000fe40000000800 */
[----:B------:R-:W-:-:S04]  /*1c90*/  SHF.L.U32 R4, R4, 0x1f, RZ ;  /* 0x0000001f04047819 */ /* 0x000fc800000006ff */
[----:B------:R-:W0:Y:S01]  /*1ca0*/  SYNCS.PHASECHK.TRANS64.TRYWAIT P1, [UR54+0x22800], R4 ;  /* 0x02280004ff0075a7 */ /* 0x000e220008020176 */
[----:B------:R-:W-:Y:S01]  /*1cb0*/  ISETP.NE.AND P0, PT, R5, 0x3, PT ;  /* 0x000000030500780c */ /* 0x000fe20003f05270 */
[----:B--2---:R-:W-:-:S04]  /*1cc0*/  FMUL.FTZ R0, R3, R0 ;  /* 0x0000000003007220 */ /* 0x004fc80000410000 */
[----:B------:R-:W-:Y:S01]  /*1cd0*/  FMUL.FTZ R0, R0, UR4 ;  /* 0x0000000400007c20 */ /* 0x000fe20008410000 */
[----:B0-----:R-:W-:Y:S07]  /*1ce0*/  @!P1 BRA `(.L_x_7499) ;  /* 0x00000124007c9947 */ /* 0x001fee0003800000 */
.L_x_7641:
[----:B------:R-:W-:Y:S05]  /*1cf0*/  @!P0 BRA `(.L_x_7500) ;  /* 0x0000000000048947 */ /* 0x000fea0003800000 */
[----:B------:R-:W-:Y:S01]  /*1d00*/  BPT.TRAP 0x1 ;  /* 0x000000040000795c */ /* 0x000fe20000300000 */
.L_x_7500:
[----:B0-----:R-:W-:Y:S02]  /*1d10*/  IMAD.U32 R4, RZ, RZ, UR45 ;  /* 0x0000002dff047e24 */ /* 0x001fe4000f8e00ff */
[----:B------:R-:W-:-:S03]  /*1d20*/  IMAD.U32 R3, RZ, RZ, UR46 ;  /* 0x0000002eff037e24 */ /* 0x000fc6000f8e00ff */
[----:B------:R-:W-:Y:S02]  /*1d30*/  LEA R4, R4, UR54, 0x3 ;  /* 0x0000003604047c11 */ /* 0x000fe4000f8e18ff */
[----:B------:R-:W-:-:S04]  /*1d40*/  SHF.L.U32 R3, R3, 0x1f, RZ ;  /* 0x0000001f03037819 */ /* 0x000fc800000006ff */
[----:B------:R0:W1:Y:S01]  /*1d50*/  SYNCS.PHASECHK.TRANS64.TRYWAIT P1, [R4+URZ+0x22830], R3 ;  /* 0x02283003040075a7 */ /* 0x000062000802017f */
[----:B------:R-:W-:Y:S05]  /*1d60*/  @!P0 BRA `(.L_x_7501) ;  /* 0x0000000000048947 */ /* 0x000fea0003800000 */
[----:B------:R-:W-:Y:S01]  /*1d70*/  BPT.TRAP 0x1 ;  /* 0x000000040000795c */ /* 0x000fe20000300000 */
.L_x_7501:
[----:B-1----:R-:W-:Y:S05]  /*1d80*/  @P1 BRA `(.L_x_7502) ;  /* 0x0000000000081947 */ /* 0x002fea0003800000 */
[----:B------:R-:W1:Y:S02]  /*1d90*/  SYNCS.PHASECHK.TRANS64.TRYWAIT P1, [R4+URZ+0x22830], R3 ;  /* 0x02283003040075a7 */ /* 0x000e64000802017f */
[----:B-1----:R-:W-:Y:S05]  /*1da0*/  @!P1 BRA `(.L_x_7503) ;  /* 0x0000012400649947 */ /* 0x002fea0003800000 */
.L_x_7502:
[----:B------:R-:W-:Y:S01]  /*1db0*/  UIADD3 UR4, UR54, 0x18400, URZ ;  /* 0x0001840036047890 */ /* 0x000fe2000fffe03f */
[----:B------:R-:W-:-:S03]  /*1dc0*/  IMAD.MOV.U32 R25, RZ, RZ, RZ ;  /* 0x000000ffff197224 */ /* 0x000fc600078e00ff */
[----:B------:R-:W-:-:S04]  /*1dd0*/  USHF.R.U32.HI UR4, URZ, 0x4, UR4 ;  /* 0x000000043f047899 */ /* 0x000fc80008011604 */
[----:B------:R-:W-:-:S06]  /*1de0*/  ULOP3.LUT UR4, UR4, 0x3fff, URZ, 0xc0, !UPT ;  /* 0x00003fff04047892 */ /* 0x000fcc000f8ec03f */
[----:B01----:R-:W-:Y:S01]  /*1df0*/  IMAD.U32 R3, RZ, RZ, UR4 ;  /* 0x00000004ff037e24 */ /* 0x003fe2000f8e00ff */
[----:B------:R-:W-:Y:S05]  /*1e00*/  WARPSYNC.ALL ;  /* 0x0000000000007948 */ /* 0x000fea0003800000 */
[----:B------:R-:W-:-:S04]  /*1e10*/  LOP3.LUT R3, R3, 0x10000, RZ, 0xfc, !PT ;  /* 0x0001000003037812 */ /* 0x000fc800078efcff */
[----:B------:R-:W-:Y:S01]  /*1e20*/  R2UR UR20, R3 ;  /* 0x00000000031472ca */ /* 0x000fe200000e0000 */
[----:B------:R-:W-:Y:S01]  /*1e30*/  ULOP3.LUT UR12, UR55, 0x10000, URZ, 0xfc, !UPT ;  /* 0x00010000370c7892 */ /* 0x000fe2000f8efc3f */
[----:B------:R-:W-:Y:S01]  /*1e40*/  WARPGROUP.ARRIVE ;  /* 0x00000000000079c5 */ /* 0x000fe20000000000 */
[----:B------:R-:W-:Y:S01]  /*1e50*/  UMOV UR17, 0x40000040 ;  /* 0x4000004000117882 */ /* 0x000fe20000000000 */
[----:B------:R-:W-:Y:S01]  /*1e60*/  UMOV UR19, 0x40000040 ;  /* 0x4000004000137882 */ /* 0x000fe20000000000 */
[----:B------:R-:W-:Y:S01]  /*1e70*/  UMOV UR7, 0x40000040 ;  /* 0x4000004000077882 */ /* 0x000fe20000000000 */
[----:B------:R-:W-:Y:S01]  /*1e80*/  UMOV UR11, 0x40000040 ;  /* 0x40000040000b7882 */ /* 0x000fe20000000000 */
[----:B------:R-:W-:Y:S01]  /*1e90*/  UMOV UR15, 0x40000040 ;  /* 0x40000040000f7882 */ /* 0x000fe20000000000 */
[----:B------:R-:W-:-:S05]  /*1ea0*/  UMOV UR16, UR12 ;  /* 0x0000000c00107c82 */ /* 0x000fca0008000000 */
[----:B------:R-:W-:-:S04]  /*1eb0*/  UIMAD UR20, UR45, 0x500, UR20 ;  /* 0x000005002d1478a4 */ /* 0x000fc8000f8e0214 */
[----:B------:R-:W-:Y:S02]  /*1ec0*/  UIADD3 UR4, UR20, 0x100, URZ ;  /* 0x0000010014047890 */ /* 0x000fe4000fffe03f */
[----:B------:R-:W-:Y:S02]  /*1ed0*/  UIADD3 UR5, UR20, 0x200, URZ ;  /* 0x0000020014057890 */ /* 0x000fe4000fffe03f */
[----:B------:R-:W-:Y:S01]  /*1ee0*/  UMOV UR18, UR20 ;  /* 0x0000001400127c82 */ /* 0x000fe20008000000 */
[----:B------:R-:W-:Y:S01]  /*1ef0*/  UIADD3 UR6, UR20, 0x300, URZ ;  /* 0x0000030014067890 */ /* 0x000fe2000fffe03f */
[----:B------:R-:W-:Y:S01]  /*1f00*/  QGMMA.64x32x32.F32.E4M3.E4M3 R92, gdesc[UR16], RZ, !UPT, gsb0 ;  /* 0x00600000105c79f3 */ /* 0x000fe2000c0008ff */
[----:B------:R-:W-:Y:S01]  /*1f10*/  UMOV UR18, UR4 ;  /* 0x0000000400127c82 */ /* 0x000fe20008000000 */
[----:B------:R-:W-:Y:S01]  /*1f20*/  UMOV UR19, 0x40000040 ;  /* 0x4000004000137882 */ /* 0x000fe20000000000 */
[----:B------:R-:W-:Y:S02]  /*1f30*/  UIADD3 UR4, UR20, 0x400, URZ ;  /* 0x0000040014047890 */ /* 0x000fe4000fffe03f */
[----:B------:R-:W-:-:S02]  /*1f40*/  UIADD3 UR8, UR20, 0x102, URZ ;  /* 0x0000010214087890 */ /* 0x000fc4000fffe03f */
[----:B------:R-:W-:Y:S02]  /*1f50*/  UIADD3 UR9, UR20, 0x202, URZ ;  /* 0x0000020214097890 */ /* 0x000fe4000fffe03f */
[----:B------:R-:W-:Y:S02]  /*1f60*/  UIADD3 UR10, UR20, 0x302, URZ ;  /* 0x00000302140a7890 */ /* 0x000fe4000fffe03f */
[----:B------:R-:W-:Y:S02]  /*1f70*/  UIADD3 UR13, UR20, 0x304, URZ ;  /* 0x00000304140d7890 */ /* 0x000fe4000fffe03f */
[----:B------:R-:W-:Y:S01]  /*1f80*/  UIADD3 UR14, UR20, 0x6, URZ ;  /* 0x00000006140e7890 */ /* 0x000fe2000fffe03f */
[----:B------:R-:W-:Y:S02]  /*1f90*/  WARPGROUP.DEPBAR.LE gsb0, 0x0 ;  /* 0x00008000000079c5 */ /* 0x000fe40000010000 */
[----:B------:R-:W-:-:S06]  /*1fa0*/  WARPGROUP.ARRIVE ;  /* 0x00000000000079c5 */ /* 0x000fcc0000000000 */
[----:B------:R-:W-:Y:S01]  /*1fb0*/  QGMMA.64x32x32.F32.E4M3.E4M3 R76, gdesc[UR16], RZ, !UPT, gsb0 ;  /* 0x00600000104c79f3 */ /* 0x000fe2000c0008ff */
[----:B------:R-:W-:Y:S01]  /*1fc0*/  UMOV UR18, UR5 ;  /* 0x0000000500127c82 */ /* 0x000fe20008000000 */
[----:B------:R-:W-:Y:S01]  /*1fd0*/  UMOV UR19, 0x40000040 ;  /* 0x4000004000137882 */ /* 0x000fe20000000000 */
[----:B------:R-:W-:Y:S01]  /*1fe0*/  UMOV UR5, 0x40000040 ;  /* 0x4000004000057882 */ /* 0x000fe20000000000 */
        /* <DEDUP_REMOVED lines=38> */
[----:B------:R-:W-:Y:S02]  /*2250*/  UIADD3 UR8, UR12, 0x4, URZ ;  /* 0x000000040c087890 */ /* 0x000fe4000fffe03f */
        /* <DEDUP_REMOVED lines=61> */
.L_x_7504:
        /* <DEDUP_REMOVED lines=32> */
[----:B------:R-:W-:Y:S01]  /*2830*/  IADD3 R59, R28, 0xa0, -R199 ;  /* 0x000000a01c3b7810 */ /* 0x000fe20007ffe8c7 */
[----:B------:R-:W-:-:S02]  /*2840*/  IMAD.U32 R30, RZ, RZ, UR52 ;  /* 0x00000034ff1e7e24 */ /* 0x000fc4000f8e00ff */
[C---:B------:R-:W-:Y:S01]  /*2850*/  FMUL.FTZ R6, R0.reuse, R95 ;  /* 0x0000005f00067220 */ /* 0x040fe20000410000 */
[C---:B------:R-:W-:Y:S01]  /*2860*/  FMUL.FTZ R21, R0.reuse, R100 ;  /* 0x0000006400157220 */ /* 0x040fe20000410000 */
[C---:B------:R-:W-:Y:S01]  /*2870*/  FMUL.FTZ R95, R0.reuse, R77 ;  /* 0x0000004d005f7220 */ /* 0x040fe20000410000 */
[C---:B------:R-:W-:Y:S01]  /*2880*/  FMUL.FTZ R77, R0.reuse, R82 ;  /* 0x00000052004d7220 */ /* 0x040fe20000410000 */
[----:B------:R-:W-:Y:S01]  /*2890*/  FMUL.FTZ R82, R0, R91 ;  /* 0x0000005b00527220 */ /* 0x000fe20000410000 */
[----:B------:R-:W2:Y:S01]  /*28a0*/  MUFU.TANH R13, R13 ;  /* 0x0000000d000d7308 */ /* 0x000ea20000002400 */
[----:B------:R-:W-:Y:S02]  /*28b0*/  IMAD R59, R30, -0xa0, R59 ;  /* 0xffffff601e3b7824 */ /* 0x000fe400078e023b */
[C---:B------:R-:W-:Y:S01]  /*28c0*/  FMUL.FTZ R91, R0.reuse, R64 ;  /* 0x00000040005b7220 */ /* 0x040fe20000410000 */
[C---:B------:R-:W-:Y:S01]  /*28d0*/  FMUL.FTZ R24, R0.reuse, R101 ;  /* 0x0000006500187220 */ /* 0x040fe20000410000 */
[C---:B------:R-:W-:Y:S01]  /*28e0*/  FMUL.FTZ R64, R0.reuse, R71 ;  /* 0x0000004700407220 */ /* 0x040fe20000410000 */
[C---:B------:R-:W-:Y:S01]  /*28f0*/  FMUL.FTZ R71, R0.reuse, R72 ;  /* 0x0000004800477220 */ /* 0x040fe20000410000 */
[C---:B------:R-:W-:Y:S01]  /*2900*/  FMUL.FTZ R72, R0.reuse, R44 ;  /* 0x0000002c00487220 */ /* 0x040fe20000410000 */
[C---:B------:R-:W-:Y:S01]  /*2910*/  FMUL.FTZ R44, R0.reuse, R47 ;  /* 0x0000002f002c7220 */ /* 0x040fe20000410000 */
[----:B------:R-:W3:Y:S01]  /*2920*/  MUFU.TANH R14, R14 ;  /* 0x0000000e000e7308 */ /* 0x000ee20000002400 */
[C---:B------:R-:W-:Y:S01]  /*2930*/  ISETP.GT.AND P4, PT, R59.reuse, RZ, PT ;  /* 0x000000ff3b00720c */ /* 0x040fe20003f84270 */
[C---:B------:R-:W-:Y:S01]  /*2940*/  FMUL.FTZ R93, R0.reuse, R104 ;  /* 0x00000068005d7220 */ /* 0x040fe20000410000 */
[C---:B------:R-:W-:Y:S01]  /*2950*/  ISETP.GT.AND P3, PT, R59.reuse, 0x1, PT ;  /* 0x000000013b00780c */ /* 0x040fe20003f64270 */
        /* <DEDUP_REMOVED lines=8> */
[----:B------:R-:W-:Y:S01]  /*29e0*/  ISETP.GT.AND P2, PT, R59, 0x8, PT ;  /* 0x000000083b00780c */ /* 0x000fe20003f44270 */
[C---:B------:R-:W-:Y:S01]  /*29f0*/  FMUL.FTZ R92, R0.reuse, R105 ;  /* 0x00000069005c7220 */ /* 0x040fe20000410000 */
[----:B0-----:R-:W-:Y:S01]  /*2a00*/  FSEL R28, R7, -INF , P4 ;  /* 0xff800000071c7808 */ /* 0x001fe20002000000 */
[----:B------:R-:W-:Y:S01]  /*2a10*/  FMUL.FTZ R89, R0, R61 ;  /* 0x0000003d00597220 */ /* 0x000fe20000410000 */
[----:B------:R-:W0:Y:S01]  /*2a20*/  MUFU.TANH R5, R5 ;  /* 0x0000000500057308 */ /* 0x000e220000002400 */
[----:B-1----:R-:W-:Y:S01]  /*2a30*/  FSEL R29, R8, -INF , P3 ;  /* 0xff800000081d7808 */ /* 0x002fe20001800000 */
[C---:B------:R-:W-:Y:S01]  /*2a40*/  FMUL.FTZ R61, R0.reuse, R62 ;  /* 0x0000003e003d7220 */ /* 0x040fe20000410000 */
[C---:B------:R-:W-:Y:S01]  /*2a50*/  FMUL.FTZ R62, R0.reuse, R66 ;  /* 0x00000042003e7220 */ /* 0x040fe20000410000 */
[C---:B------:R-:W-:Y:S01]  /*2a60*/  FMUL.FTZ R10, R0.reuse, R99 ;  /* 0x00000063000a7220 */ /* 0x040fe20000410000 */
[C---:B------:R-:W-:Y:S01]  /*2a70*/  FMUL.FTZ R66, R0.reuse, R74 ;  /* 0x0000004a00427220 */ /* 0x040fe20000410000 */
[----:B------:R-:W-:Y:S01]  /*2a80*/  ISETP.GT.AND P1, PT, R59, 0x9, PT ;  /* 0x000000093b00780c */ /* 0x000fe20003f24270 */
[C---:B------:R-:W-:Y:S01]  /*2a90*/  FMUL.FTZ R74, R0.reuse, R49 ;  /* 0x00000031004a7220 */ /* 0x040fe20000410000 */
[----:B------:R-:W1:Y:S01]  /*2aa0*/  MUFU.TANH R24, R24 ;  /* 0x0000001800187308 */ /* 0x000e620000002400 */
[----:B--2---:R-:W-:Y:S01]  /*2ab0*/  FSEL R30, R13, -INF , P2 ;  /* 0xff8000000d1e7808 */ /* 0x004fe20001000000 */
[----:B------:R-:W-:Y:S01]  /*2ac0*/  FMUL.FTZ R49, R0, R54 ;  /* 0x0000003600317220 */ /* 0x000fe20000410000 */
[----:B------:R-:W-:Y:S01]  /*2ad0*/  FMNMX.FTZ R7, R28, R29, !PT ;  /* 0x0000001d1c077209 */ /* 0x000fe20007810000 */
[C---:B------:R-:W-:Y:S01]  /*2ae0*/  FMUL.FTZ R54, R0.reuse, R31 ;  /* 0x0000001f00367220 */ /* 0x040fe20000410000 */
[C---:B------:R-:W-:Y:S01]  /*2af0*/  FMUL.FTZ R12, R0.reuse, R102 ;  /* 0x00000066000c7220 */ /* 0x040fe20000410000 */
[C---:B------:R-:W-:Y:S01]  /*2b00*/  ISETP.GT.AND P6, PT, R59.reuse, 0x10, PT ;  /* 0x000000103b00780c */ /* 0x040fe20003fc4270 */
[----:B------:R-:W-:Y:S01]  /*2b10*/  FMUL.FTZ R98, R0, R32 ;  /* 0x0000002000627220 */ /* 0x000fe20000410000 */
[----:B------:R-:W2:Y:S01]  /*2b20*/  MUFU.TANH R6, R6 ;  /* 0x0000000600067308 */ /* 0x000ea20000002400 */
[----:B---3--:R-:W-:Y:S01]  /*2b30*/  FSEL R31, R14, -INF , P1 ;  /* 0xff8000000e1f7808 */ /* 0x008fe20000800000 */
[----:B------:R-:W-:Y:S01]  /*2b40*/  FMUL.FTZ R11, R0, R103 ;  /* 0x00000067000b7220 */ /* 0x000fe20000410000 */
[----:B------:R-:W-:Y:S01]  /*2b50*/  FMNMX.FTZ R8, R30, R7, !PT ;  /* 0x000000071e087209 */ /* 0x000fe20007810000 */
[C---:B------:R-:W-:Y:S01]  /*2b60*/  FMUL.FTZ R80, R0.reuse, R80 ;  /* 0x0000005000507220 */ /* 0x040fe20000410000 */
[----:B------:R-:W-:Y:S01]  /*2b70*/  ISETP.GT.AND P5, PT, R59, 0x11, PT ;  /* 0x000000113b00780c */ /* 0x000fe20003fa4270 */
[C---:B------:R-:W-:Y:S01]  /*2b80*/  FMUL.FTZ R97, R0.reuse, R33 ;  /* 0x0000002100617220 */ /* 0x040fe20000410000 */
[----:B----4-:R-:W-:Y:S01]  /*2b90*/  FSEL R32, R21, -INF , P6 ;  /* 0xff80000015207808 */ /* 0x010fe20003000000 */
[----:B------:R-:W3:Y:S01]  /*2ba0*/  MUFU.TANH R93, R93 ;  /* 0x0000005d005d7308 */ /* 0x000ee20000002400 */
[----:B------:R-:W-:Y:S01]  /*2bb0*/  FMNMX.FTZ R7, R31, R8, !PT ;  /* 0x000000081f077209 */ /* 0x000fe20007810000 */
[C---:B------:R-:W-:Y:S01]  /*2bc0*/  FMUL.FTZ R20, R0.reuse, R106 ;  /* 0x0000006a00147220 */ /* 0x040fe20000410000 */
[----:B0-----:R-:W-:Y:S01]  /*2bd0*/  FSEL R5, R5, -INF , P4 ;  /* 0xff80000005057808 */ /* 0x001fe20002000000 */
[C---:B------:R-:W-:Y:S01]  /*2be0*/  FMUL.FTZ R81, R0.reuse, R81 ;  /* 0x0000005100517220 */ /* 0x040fe20000410000 */
[C---:B------:R-:W-:Y:S01]  /*2bf0*/  ISETP.GT.AND P4, PT, R59.reuse, 0x18, PT ;  /* 0x000000183b00780c */ /* 0x040fe20003f84270 */
[----:B------:R-:W-:Y:S01]  /*2c00*/  FMUL.FTZ R15, R0, R107 ;  /* 0x0000006b000f7220 */ /* 0x000fe20000410000 */
[----:B-1----:R-:W-:Y:S01]  /*2c10*/  FSEL R33, R24, -INF , P5 ;  /* 0xff80000018217808 */ /* 0x002fe20002800000 */
[----:B------:R-:W0:Y:S01]  /*2c20*/  MUFU.TANH R9, R9 ;  /* 0x0000000900097308 */ /* 0x000e220000002400 */
[----:B------:R-:W-:Y:S01]  /*2c30*/  FMNMX.FTZ R8, R32, R7, !PT ;  /* 0x0000000720087209 */ /* 0x000fe20007810000 */
[----:B------:R-:W-:Y:S01]  /*2c40*/  FMUL.FTZ R84, R0, R84 ;  /* 0x0000005400547220 */ /* 0x000fe20000410000 */
[----:B--2---:R-:W-:Y:S01]  /*2c50*/  FSEL R6, R6, -INF , P3 ;  /* 0xff80000006067808 */ /* 0x004fe20001800000 */
[C---:B------:R-:W-:Y:S01]  /*2c60*/  FMUL.FTZ R85, R0.reuse, R85 ;  /* 0x0000005500557220 */ /* 0x040fe20000410000 */
[----:B------:R-:W-:Y:S01]  /*2c70*/  ISETP.GT.AND P3, PT, R59, 0x19, PT ;  /* 0x000000193b00780c */ /* 0x000fe20003f64270 */
[C---:B------:R-:W-:Y:S01]  /*2c80*/  FMUL.FTZ R68, R0.reuse, R68 ;  /* 0x0000004400447220 */ /* 0x040fe20000410000 */
[----:B------:R-:W-:Y:S01]  /*2c90*/  FMNMX.FTZ R8, R33, R8, !PT ;  /* 0x0000000821087209 */ /* 0x000fe20007810000 */
[----:B------:R-:W1:Y:S01]  /*2ca0*/  MUFU.TANH R92, R92 ;  /* 0x0000005c005c7308 */ /* 0x000e620000002400 */
[----:B---3--:R-:W-:Y:S01]  /*2cb0*/  FSEL R93, R93, -INF , P4 ;  /* 0xff8000005d5d7808 */ /* 0x008fe20002000000 */
        /* <DEDUP_REMOVED lines=13> */
[----:B------:R-:W-:Y:S01]  /*2d90*/  FMUL.FTZ R42, R0, R42 ;  /* 0x0000002a002a7220 */ /* 0x000fe20000410000 */
[----:B------:R-:W0:Y:S01]  /*2da0*/  MUFU.TANH R94, R94 ;  /* 0x0000005e005e7308 */ /* 0x000e220000002400 */
[----:B-1----:R-:W-:Y:S01]  /*2db0*/  FSEL R92, R92, -INF , P3 ;  /* 0xff8000005c5c7808 */ /* 0x002fe20001800000 */
[C---:B------:R-:W-:Y:S01]  /*2dc0*/  FMUL.FTZ R43, R0.reuse, R43 ;  /* 0x0000002b002b7220 */ /* 0x040fe20000410000 */
[----:B------:R-:W-:Y:S01]  /*2dd0*/  ULDC UR28, c[0x0][0x988] ;  /* 0x00026200001c7ab9 */ /* 0x000fe20000000800 */
[----:B------:R-:W-:Y:S01]  /*2de0*/  P2R R108, PR, RZ, 0x1 ;  /* 0x00000001ff6c7803 */ /* 0x000fe20000000000 */
[----:B------:R-:W-:Y:S01]  /*2df0*/  FMUL.FTZ R35, R0, R35 ;  /* 0x0000002300237220 */ /* 0x000fe20000410000 */
[----:B------:R-:W-:Y:S01]  /*2e00*/  FMNMX.FTZ R13, R92, R9, !PT ;  /* 0x000000095c0d7209 */ /* 0x000fe20007810000 */
[----:B------:R-:W-:Y:S01]  /*2e10*/  UIADD3 UR30, UR52, -0x2, URZ ;  /* 0xfffffffe341e7890 */ /* 0x000fe2000fffe03f */
[----:B------:R-:W1:Y:S01]  /*2e20*/  MUFU.TANH R12, R12 ;  /* 0x0000000c000c7308 */ /* 0x000e620000002400 */
[----:B--2---:R-:W-:-:S02]  /*2e30*/  FSEL R8, R10, -INF , P1 ;  /* 0xff8000000a087808 */ /* 0x004fc40000800000 */
[----:B------:R-:W-:Y:S01]  /*2e40*/  ISETP.GT.AND P1, PT, R59, 0x21, PT ;  /* 0x000000213b00780c */ /* 0x000fe20003f24270 */
[----:B------:R-:W-:Y:S01]  /*2e50*/  UISETP.GE.AND UP0, UPT, UR30, UR42, UPT ;  /* 0x0000002a1e00728c */ /* 0x000fe2000bf06270 */
[----:B------:R-:W-:-:S03]  /*2e60*/  R2UR UR6, R4 ;  /* 0x00000000040672ca */ /* 0x000fc600000e0000 */
[----:B------:R-:W2:Y:S01]  /*2e70*/  MUFU.TANH R95, R95 ;  /* 0x0000005f005f7308 */ /* 0x000ea20000002400 */
[----:B0-----:R-:W-:-:S07]  /*2e80*/  FSEL R94, R94, -INF , P2 ;  /* 0xff8000005e5e7808 */ /* 0x001fce0001000000 */
[----:B------:R-:W0:Y:S01]  /*2e90*/  MUFU.TANH R11, R11 ;  /* 0x0000000b000b7308 */ /* 0x000e220000002400 */
[----:B-1----:R-:W-:Y:S01]  /*2ea0*/  FSEL R9, R12, -INF , P6 ;  /* 0xff8000000c097808 */ /* 0x002fe20003000000 */
[----:B------:R-:W-:Y:S01]  /*2eb0*/  UIADD3 UR6, UR6, 0x22840, URZ ;  /* 0x0002284006067890 */ /* 0x000fe2000fffe03f */
[----:B------:R-:W-:Y:S02]  /*2ec0*/  ISETP.GT.AND P6, PT, R59, 0x28, PT ;  /* 0x000000283b00780c */ /* 0x000fe40003fc4270 */
[----:B------:R-:W-:Y:S01]  /*2ed0*/  FMNMX.FTZ R12, R94, R13, !PT ;  /* 0x0000000d5e0c7209 */ /* 0x000fe20007810000 */
[----:B------:R-:W-:Y:S02]  /*2ee0*/  UPRMT UR6, UR49, 0x654, UR6 ;  /* 0x0000065431067896 */ /* 0x000fe40008000006 */
[----:B------:R-:W1:Y:S01]  /*2ef0*/  MUFU.TANH R80, R80 ;  /* 0x0000005000507308 */ /* 0x000e620000002400 */
[----:B--2---:R-:W-:-:S04]  /*2f00*/  FSEL R95, R95, -INF , P1 ;  /* 0xff8000005f5f7808 */ /* 0x004fc80000800000 */
[----:B------:R-:W-:Y:S02]  /*2f10*/  FMNMX.FTZ R13, R95, R12, !PT ;  /* 0x0000000c5f0d7209 */ /* 0x000fe40007810000 */
[----:B------:R-:W-:Y:S01]  /*2f20*/  SYNCS.ARRIVE.TRANS64.RED.A1T0 RZ, [UR6], RZ ;  /* 0x000000ffffff79a7 */ /* 0x000fe20008100406 */
[----:B------:R-:W2:Y:S01]  /*2f30*/  MUFU.TANH R20, R20 ;  /* 0x0000001400147308 */ /* 0x000ea20000002400 */
[----:B0-----:R-:W-:Y:S02]  /*2f40*/  FSEL R10, R11, -INF , P5 ;  /* 0xff8000000b0a7808 */ /* 0x001fe40002800000 */
[----:B------:R-:W-:-:S05]  /*2f50*/  ISETP.GT.AND P5, PT, R59, 0x29, PT ;  /* 0x000000293b00780c */ /* 0x000fca0003fa4270 */
[----:B------:R-:W0:Y:S01]  /*2f60*/  MUFU.TANH R81, R81 ;  /* 0x0000005100517308 */ /* 0x000e220000002400 */
[----:B-1----:R-:W-:-:S04]  /*2f70*/  FSEL R80, R80, -INF , P6 ;  /* 0xff80000050507808 */ /* 0x002fc80003000000 */
[----:B------:R-:W-:-:S03]  /*2f80*/  FMNMX.FTZ R14, R80, R13, !PT ;  /* 0x0000000d500e7209 */ /* 0x000fc60007810000 */
[----:B------:R-:W1:Y:S01]  /*2f90*/  MUFU.TANH R15, R15 ;  /* 0x0000000f000f7308 */ /* 0x000e620000002400 */
[----:B--2---:R-:W-:Y:S02]  /*2fa0*/  FSEL R11, R20, -INF , P4 ;  /* 0xff800000140b7808 */ /* 0x004fe40002000000 */
[----:B------:R-:W-:-:S05]  /*2fb0*/  ISETP.GT.AND P4, PT, R59, 0x30, PT ;  /* 0x000000303b00780c */ /* 0x000fca0003f84270 */
[----:B------:R-:W2:Y:S01]  /*2fc0*/  MUFU.TANH R84, R84 ;  /* 0x0000005400547308 */ /* 0x000ea20000002400 */
[----:B0-----:R-:W-:-:S07]  /*2fd0*/  FSEL R81, R81, -INF , P5 ;  /* 0xff80000051517808 */ /* 0x001fce0002800000 */
[----:B------:R-:W0:Y:S01]  /*2fe0*/  MUFU.TANH R27, R27 ;  /* 0x0000001b001b7308 */ /* 0x000e220000002400 */
[----:B-1----:R-:W-:Y:S02]  /*2ff0*/  FSEL R12, R15, -INF , P3 ;  /* 0xff8000000f0c7808 */ /* 0x002fe40001800000 */
[----:B------:R-:W-:Y:S02]  /*3000*/  ISETP.GT.AND P3, PT, R59, 0x31, PT ;  /* 0x000000313b00780c */ /* 0x000fe40003f64270 */
[----:B------:R-:W-:-:S03]  /*3010*/  FMNMX.FTZ R15, R81, R14, !PT ;  /* 0x0000000e510f7209 */ /* 0x000fc60007810000 */
[----:B------:R-:W1:Y:S01]  /*3020*/  MUFU.TANH R85, R85 ;  /* 0x0000005500557308 */ /* 0x000e620000002400 */
[----:B--2---:R-:W-:-:S04]  /*3030*/  FSEL R84, R84, -INF , P4 ;  /* 0xff80000054547808 */ /* 0x004fc80002000000 */
[----:B------:R-:W-:-:S03]  /*3040*/  FMNMX.FTZ R20, R84, R15, !PT ;  /* 0x0000000f54147209 */ /* 0x000fc60007810000 */
        /* <DEDUP_REMOVED lines=10> */
[----:B0-----:R-:W-:-:S04]  /*30f0*/  FSEL R87, R87, -INF , P2 ;  /* 0xff80000057577808 */ /* 0x001fc80001000000 */
[----:B------:R-:W-:-:S03]  /*3100*/  FMNMX.FTZ R21, R87, R20, !PT ;  /* 0x0000001457157209 */ /* 0x000fc60007810000 */
[----:B------:R-:W0:Y:S01]  /*3110*/  MUFU.TANH R76, R76 ;  /* 0x0000004c004c7308 */ /* 0x000e220000002400 */
[----:B-1----:R-:W-:Y:S02]  /*3120*/  FSEL R15, R77, -INF , P6 ;  /* 0xff8000004d0f7808 */ /* 0x002fe40003000000 */
[----:B------:R-:W-:-:S05]  /*3130*/  ISETP.GT.AND P6, PT, R59, 0x40, PT ;  /* 0x000000403b00780c */ /* 0x000fca0003fc4270 */
        /* <DEDUP_REMOVED lines=133> */
[----:B-1----:R-:W-:-:S07]  /*3990*/  FSEL R37, R37, -INF , P3 ;  /* 0xff80000025257808 */ /* 0x002fce0001800000 */
[----:B------:R-:W1:Y:S01]  /*39a0*/  MUFU.TANH R41, R41 ;  /* 0x0000002900297308 */ /* 0x000e620000002400 */
[----:B--2---:R-:W-:Y:S02]  /*39b0*/  FSEL R54, R54, -INF , P1 ;  /* 0xff80000036367808 */ /* 0x004fe40000800000 */
[----:B------:R-:W-:Y:S02]  /*39c0*/  ISETP.GT.AND P1, PT, R59, 0x99, PT ;  /* 0x000000993b00780c */ /* 0x000fe40003f24270 */
[----:B------:R-:W-:-:S03]  /*39d0*/  FMNMX.FTZ R59, R37, R76, !PT ;  /* 0x0000004c253b7209 */ /* 0x000fc60007810000 */
[----:B------:R2:W3:Y:S01]  /*39e0*/  MUFU.TANH R82, R34 ;  /* 0x0000002200527308 */ /* 0x0004e20000002400 */
[----:B0-----:R-:W-:-:S04]  /*39f0*/  FSEL R40, R40, -INF , P2 ;  /* 0xff80000028287808 */ /* 0x001fc80001000000 */
[----:B------:R-:W-:-:S03]  /*3a00*/  FMNMX.FTZ R76, R40, R59, !PT ;  /* 0x0000003b284c7209 */ /* 0x000fc60007810000 */
[----:B------:R0:W-:Y:S01]  /*3a10*/  MUFU.TANH R102, R39 ;  /* 0x0000002700667308 */ /* 0x0001e20000002400 */
[----:B-1----:R-:W-:Y:S02]  /*3a20*/  FSEL R41, R41, -INF , P1 ;  /* 0xff80000029297808 */ /* 0x002fe40000800000 */
[----:B--2---:R-:W-:Y:S02]  /*3a30*/  FMNMX.FTZ R34, R5, R6, !PT ;  /* 0x0000000605227209 */ /* 0x004fe40007810000 */
[----:B------:R-:W-:-:S03]  /*3a40*/  FMNMX.FTZ R76, R41, R76, !PT ;  /* 0x0000004c294c7209 */ /* 0x000fc60007810000 */
[----:B------:R1:W2:Y:S01]  /*3a50*/  MUFU.TANH R101, R38 ;  /* 0x0000002600657308 */ /* 0x0002a20000002400 */
[----:B0-----:R-:W-:Y:S01]  /*3a60*/  FMNMX.FTZ R39, R7, R34, !PT ;  /* 0x0000002207277209 */ /* 0x001fe20007810000 */
[----:B------:R-:W0:Y:S01]  /*3a70*/  SHFL.BFLY PT, R59, R76, 0x2, 0x1f ;  /* 0x0c401f004c3b7f89 */ /* 0x000e2200000e0000 */
[----:B---3--:R-:W-:-:S05]  /*3a80*/  FSEL R82, R82, -INF , P6 ;  /* 0xff80000052527808 */ /* 0x008fca0003000000 */
[----:B------:R3:W-:Y:S01]  /*3a90*/  MUFU.TANH R103, R42 ;  /* 0x0000002a00677308 */ /* 0x0007e20000002400 */
[----:B-1----:R-:W-:-:S04]  /*3aa0*/  FMNMX.FTZ R38, R8, R39, !PT ;  /* 0x0000002708267209 */ /* 0x002fc80007810000 */
[----:B------:R-:W-:-:S03]  /*3ab0*/  FMNMX.FTZ R39, R9, R38, !PT ;  /* 0x0000002609277209 */ /* 0x000fc60007810000 */
[----:B------:R1:W-:Y:S01]  /*3ac0*/  MUFU.TANH R104, R43 ;  /* 0x0000002b00687308 */ /* 0x0003e20000002400 */
[----:B---3--:R-:W-:-:S07]  /*3ad0*/  FMNMX.FTZ R42, R10, R39, !PT ;  /* 0x000000270a2a7209 */ /* 0x008fce0007810000 */
[----:B------:R-:W-:Y:S01]  /*3ae0*/  MUFU.TANH R100, R35 ;  /* 0x0000002300647308 */ /* 0x000fe20000002400 */
[----:B-1----:R-:W-:Y:S02]  /*3af0*/  FMNMX.FTZ R43, R11, R42, !PT ;  /* 0x0000002a0b2b7209 */ /* 0x002fe40007810000 */
[----:B0-----:R-:W-:Y:S02]  /*3b00*/  FMNMX.FTZ R77, R76, R59, !PT ;  /* 0x0000003b4c4d7209 */ /* 0x001fe40007810000 */
[----:B------:R-:W-:-:S03]  /*3b10*/  FMNMX.FTZ R42, R12, R43, !PT ;  /* 0x0000002b0c2a7209 */ /* 0x000fc60007810000 */
[----:B------:R-:W0:Y:S01]  /*3b20*/  SHFL.BFLY PT, R78, R77, 0x1, 0x1f ;  /* 0x0c201f004d4e7f89 */ /* 0x000e2200000e0000 */
        /* <DEDUP_REMOVED lines=16> */
[----:B------:R0:W-:Y:S01]  /*3c30*/  MUFU.EX2 R42, R80 ;  /* 0x00000050002a7308 */ /* 0x0001e20000000800 */
[----:B------:R-:W-:Y:S01]  /*3c40*/  FMNMX.FTZ R78, R27, R78, !PT ;  /* 0x0000004e1b4e7209 */ /* 0x000fe20007810000 */
[--C-:B------:R-:W-:Y:S01]  /*3c50*/  FFMA.FTZ R87, R87, UR28, -R59.reuse ;  /* 0x0000001c57577c23 */ /* 0x100fe2000801083b */
[----:B------:R-:W-:-:S01]  /*3c60*/  FFMA.FTZ R43, R81, UR28, -R59 ;  /* 0x0000001c512b7c23 */ /* 0x000fc2000801083b */
[--C-:B------:R-:W-:Y:S01]  /*3c70*/  FFMA.FTZ R81, R86, UR28, -R59.reuse ;  /* 0x0000001c56517c23 */ /* 0x100fe2000801083b */
[----:B------:R-:W-:Y:S01]  /*3c80*/  FMNMX.FTZ R79, R61, R78, !PT ;  /* 0x0000004e3d4f7209 */ /* 0x000fe20007810000 */
[--C-:B------:R-:W-:Y:S01]  /*3c90*/  FFMA.FTZ R86, R70, UR28, -R59.reuse ;  /* 0x0000001c46567c23 */ /* 0x100fe2000801083b */
[----:B--2---:R-:W-:Y:S01]  /*3ca0*/  FSEL R70, R101, -INF , P4 ;  /* 0xff80000065467808 */ /* 0x004fe20002000000 */
[----:B------:R1:W-:Y:S01]  /*3cb0*/  MUFU.EX2 R76, R84 ;  /* 0x00000054004c7308 */ /* 0x0003e20000000800 */
[----:B------:R-:W-:Y:S01]  /*3cc0*/  FMNMX.FTZ R79, R60, R79, !PT ;  /* 0x0000004f3c4f7209 */ /* 0x000fe20007810000 */
[--C-:B------:R-:W-:Y:S01]  /*3cd0*/  FFMA.FTZ R90, R90, UR28, -R59.reuse ;  /* 0x0000001c5a5a7c23 */ /* 0x100fe2000801083b */
[----:B------:R-:W-:-:S01]  /*3ce0*/  FFMA.FTZ R91, R91, UR28, -R59 ;  /* 0x0000001c5b5b7c23 */ /* 0x000fc2000801083b */
[--C-:B------:R-:W-:Y:S01]  /*3cf0*/  FFMA.FTZ R92, R92, UR28, -R59.reuse ;  /* 0x0000001c5c5c7c23 */ /* 0x100fe2000801083b */
[----:B0-----:R-:W-:Y:S01]  /*3d00*/  FMNMX.FTZ R80, R62, R79, !PT ;  /* 0x0000004f3e507209 */ /* 0x001fe20007810000 */
        /* <DEDUP_REMOVED lines=31> */
[----:B-1----:R-:W-:Y:S01]  /*3f00*/  FMNMX.FTZ R84, R46, R83, !PT ;  /* 0x000000532e547209 */ /* 0x002fe20007810000 */
[--C-:B------:R-:W-:Y:S01]  /*3f10*/  FFMA.FTZ R75, R75, UR28, -R59.reuse ;  /* 0x0000001c4b4b7c23 */ /* 0x100fe2000801083b */
[----:B------:R-:W-:-:S01]  /*3f20*/  FFMA.FTZ R74, R74, UR28, -R59 ;  /* 0x0000001c4a4a7c23 */ /* 0x000fc2000801083b */
[----:B------:R-:W1:Y:S01]  /*3f30*/  MUFU.EX2 R83, R90 ;  /* 0x0000005a00537308 */ /* 0x000e620000000800 */
[----:B------:R-:W-:Y:S01]  /*3f40*/  FMNMX.FTZ R84, R47, R84, !PT ;  /* 0x000000542f547209 */ /* 0x000fe20007810000 */
[--C-:B------:R-:W-:Y:S01]  /*3f50*/  FFMA.FTZ R55, R55, UR28, -R59.reuse ;  /* 0x0000001c37377c23 */ /* 0x100fe2000801083b */
[----:B------:R-:W-:-:S01]  /*3f60*/  FFMA.FTZ R58, R98, UR28, -R59 ;  /* 0x0000001c623a7c23 */ /* 0x000fc2000801083b */
[--C-:B------:R-:W-:Y:S01]  /*3f70*/  FFMA.FTZ R95, R97, UR28, -R59.reuse ;  /* 0x0000001c615f7c23 */ /* 0x100fe2000801083b */
[----:B0-----:R-:W-:Y:S01]  /*3f80*/  FMNMX.FTZ R85, R49, R84, !PT ;  /* 0x0000005431557209 */ /* 0x001fe20007810000 */
[--C-:B------:R-:W-:Y:S01]  /*3f90*/  FFMA.FTZ R37, R37, UR28, -R59.reuse ;  /* 0x0000001c25257c23 */ /* 0x100fe2000801083b */
[----:B------:R-:W-:-:S01]  /*3fa0*/  FFMA.FTZ R40, R40, UR28, -R59 ;  /* 0x0000001c28287c23 */ /* 0x000fc2000801083b */
[----:B------:R-:W-:Y:S01]  /*3fb0*/  MUFU.EX2 R38, R94 ;  /* 0x0000005e00267308 */ /* 0x000fe20000000800 */
[----:B------:R-:W-:Y:S01]  /*3fc0*/  FMNMX.FTZ R84, R48, R85, !PT ;  /* 0x0000005530547209 */ /* 0x000fe20007810000 */
[----:B------:R-:W-:-:S03]  /*3fd0*/  FFMA.FTZ R41, R41, UR28, -R59 ;  /* 0x0000001c29297c23 */ /* 0x000fc6000801083b */
[----:B------:R-:W-:-:S03]  /*3fe0*/  FMNMX.FTZ R85, R51, R84, !PT ;  /* 0x0000005433557209 */ /* 0x000fc60007810000 */
[----:B------:R-:W-:Y:S01]  /*3ff0*/  MUFU.EX2 R28, R28 ;  /* 0x0000001c001c7308 */ /* 0x000fe20000000800 */
[----:B------:R-:W-:Y:S02]  /*4000*/  FMNMX.FTZ R84, R50, R85, !PT ;  /* 0x0000005532547209 */ /* 0x000fe40007810000 */
[----:B-1----:R-:W-:Y:S02]  /*4010*/  F2FP.SATFINITE.E4M3.F32.PACK_AB_MERGE_C R176, R83, R80, RZ ;  /* 0x0000005053b0723e */ /* 0x002fe400048070ff */
[----:B------:R-:W-:Y:S02]  /*4020*/  FMNMX.FTZ R85, R53, R84, !PT ;  /* 0x0000005435557209 */ /* 0x000fe40007810000 */
[----:B------:R-:W-:Y:S01]  /*4030*/  FSEL R84, R100, -INF , P5 ;  /* 0xff80000064547808 */ /* 0x000fe20002800000 */
[----:B------:R-:W-:Y:S01]  /*4040*/  MUFU.EX2 R29, R29 ;  /* 0x0000001d001d7308 */ /* 0x000fe20000000800 */
[----:B------:R-:W-:-:S04]  /*4050*/  FMNMX.FTZ R85, R54, R85, !PT ;  /* 0x0000005536557209 */ /* 0x000fc80007810000 */
[----:B------:R-:W-:-:S03]  /*4060*/  FMNMX.FTZ R85, R82, R85, !PT ;  /* 0x0000005552557209 */ /* 0x000fc60007810000 */
[----:B------:R-:W-:Y:S01]  /*4070*/  MUFU.EX2 R30, R30 ;  /* 0x0000001e001e7308 */ /* 0x000fe20000000800 */
[----:B------:R-:W-:Y:S02]  /*4080*/  FMNMX.FTZ R87, R84, R85, !PT ;  /* 0x0000005554577209 */ /* 0x000fe40007810000 */
[----:B------:R-:W-:Y:S02]  /*4090*/  FSEL R85, R102, -INF , P3 ;  /* 0xff80000066557808 */ /* 0x000fe40001800000 */
[----:B------:R-:W-:Y:S02]  /*40a0*/  FMNMX.FTZ R88, R70, R87, !PT ;  /* 0x0000005746587209 */ /* 0x000fe40007810000 */
[----:B------:R-:W-:Y:S01]  /*40b0*/  FSEL R87, R103, -INF , P2 ;  /* 0xff80000067577808 */ /* 0x000fe20001000000 */
[----:B------:R-:W0:Y:S01]  /*40c0*/  MUFU.EX2 R35, R35 ;  /* 0x0000002300237308 */ /* 0x000e220000000800 */
[----:B------:R-:W-:Y:S02]  /*40d0*/  FMNMX.FTZ R90, R85, R88, !PT ;  /* 0x00000058555a7209 */ /* 0x000fe40007810000 */
[----:B------:R-:W-:-:S02]  /*40e0*/  FSEL R88, R104, -INF , P1 ;  /* 0xff80000068587808 */ /* 0x000fc40000800000 */
[----:B------:R-:W-:Y:S01]  /*40f0*/  FMNMX.FTZ R91, R87, R90, !PT ;  /* 0x0000005a575b7209 */ /* 0x000fe20007810000 */
[----:B------:R-:W-:Y:S02]  /*4100*/  FFMA.FTZ R90, R96, UR28, -R59 ;  /* 0x0000001c605a7c23 */ /* 0x000fe4000801083b */
[----:B------:R-:W-:Y:S01]  /*4110*/  MUFU.EX2 R31, R31 ;  /* 0x0000001f001f7308 */ /* 0x000fe20000000800 */
[----:B------:R-:W-:-:S05]  /*4120*/  FMNMX.FTZ R91, R88, R91, !PT ;  /* 0x0000005b585b7209 */ /* 0x000fca0007810000 */
[----:B------:R-:W1:Y:S02]  /*4130*/  SHFL.BFLY PT, R92, R91, 0x2, 0x1f ;  /* 0x0c401f005b5c7f89 */ /* 0x000e6400000e0000 */
[----:B------:R-:W-:Y:S01]  /*4140*/  MUFU.EX2 R32, R32 ;  /* 0x0000002000207308 */ /* 0x000fe20000000800 */
[----:B0-----:R-:W-:-:S04]  /*4150*/  F2FP.SATFINITE.E4M3.F32.PACK_AB_MERGE_C R168, R35, R30, RZ ;  /* 0x0000001e23a8723e */ /* 0x001fc800048070ff */
[----:B------:R-:W-:-:S03]  /*4160*/  F2FP.SATFINITE.E4M3.F32.PACK_AB_MERGE_C R168, R29, R28, R168 ;  /* 0x0000001c1da8723e */ /* 0x000fc600048070a8 */
[----:B------:R-:W0:Y:S08]  /*4170*/  MUFU.EX2 R33, R33 ;  /* 0x0000002100217308 */ /* 0x000e300000000800 */
[----:B------:R-:W-:Y:S01]  /*4180*/  MUFU.EX2 R39, R39 ;  /* 0x0000002700277308 */ /* 0x000fe20000000800 */
[----:B-1----:R-:W-:Y:S01]  /*4190*/  FMNMX.FTZ R94, R91, R92, !PT ;  /* 0x0000005c5b5e7209 */ /* 0x002fe20007810000 */
[----:B------:R-:W-:-:S06]  /*41a0*/  FFMA.FTZ R92, R99, UR28, -R59 ;  /* 0x0000001c635c7c23 */ /* 0x000fcc000801083b */
[----:B------:R-:W1:Y:S01]  /*41b0*/  MUFU.EX2 R43, R43 ;  /* 0x0000002b002b7308 */ /* 0x000e620000000800 */
[----:B0-----:R-:W-:Y:S01]  /*41c0*/  F2FP.SATFINITE.E4M3.F32.PACK_AB_MERGE_C R170, R34, R33, RZ ;  /* 0x0000002122aa723e */ /* 0x001fe200048070ff */
[----:B------:R-:W0:Y:S03]  /*41d0*/  SHFL.BFLY PT, R91, R94, 0x1, 0x1f ;  /* 0x0c201f005e5b7f89 */ /* 0x000e2600000e0000 */
[----:B------:R-:W-:-:S03]  /*41e0*/  F2FP.SATFINITE.E4M3.F32.PACK_AB_MERGE_C R170, R32, R31, R170 ;  /* 0x0000001f20aa723e */ /* 0x000fc600048070aa */
[----:B------:R-:W2:Y:S08]  /*41f0*/  MUFU.EX2 R81, R81 ;  /* 0x0000005100517308 */ /* 0x000eb00000000800 */
[----:B------:R-:W-:Y:S01]  /*4200*/  MUFU.EX2 R79, R79 ;  /* 0x0000004f004f7308 */ /* 0x000fe20000000800 */
[----:B-1----:R-:W-:-:S04]  /*4210*/  F2FP.SATFINITE.E4M3.F32.PACK_AB_MERGE_C R172, R43, R42, RZ ;  /* 0x0000002a2bac723e */ /* 0x002fc800048070ff */
[----:B------:R-:W-:-:S03]  /*4220*/  F2FP.SATFINITE.E4M3.F32.PACK_AB_MERGE_C R172, R39, R38, R172 ;  /* 0x0000002627ac723e */ /* 0x000fc600048070ac */
[----:B------:R-:W-:Y:S01]  /*4230*/  MUFU.EX2 R36, R36 ;  /* 0x0000002400247308 */ /* 0x000fe20000000800 */
[----:B--2---:R-:W-:Y:S02]  /*4240*/  F2FP.SATFINITE.E4M3.F32.PACK_AB_MERGE_C R174, R81, R78, RZ ;  /* 0x0000004e51ae723e */ /* 0x004fe400048070ff */
[----:B0-----:R-:W-:Y:S01]  /*4250*/  FMNMX.FTZ R91, R94, R91, !PT ;  /* 0x0000005b5e5b7209 */ /* 0x001fe20007810000 */
[----:B------:R-:W-:Y:S01]  /*4260*/  IMAD.U32 R94, RZ, RZ, UR28 ;  /* 0x0000001cff5e7e24 */ /* 0x000fe2000f8e00ff */
[----:B------:R-:W-:Y:S02]  /*4270*/  F2FP.SATFINITE.E4M3.F32.PACK_AB_MERGE_C R174, R77, R76, R174 ;  /* 0x0000004c4dae723e */ /* 0x000fe400048070ae */
[C---:B------:R-:W-:Y:S01]  /*4280*/  FSETP.NEU.FTZ.AND P1, PT, R91.reuse, -INF , PT ;  /* 0xff8000005b00780b */ /* 0x040fe20003f3d000 */
[----:B------:R-:W-:Y:S01]  /*4290*/  FFMA.FTZ R94, R91, R94, -8 ;  /* 0xc10000005b5e7423 */ /* 0x000fe2000001005e */
[----:B------:R-:W-:Y:S04]  /*42a0*/  MUFU.EX2 R68, R68 ;  /* 0x0000004400447308 */ /* 0x000fe80000000800 */
[----:B------:R-:W-:-:S02]  /*42b0*/  FSEL R59, R94, RZ, P1 ;  /* 0x000000ff5e3b7208 */ /* 0x000fc40000800000 */
[----:B------:R-:W-:Y:S02]  /*42c0*/  PLOP3.LUT P1, PT, PT, PT, UP0, 0x80, 0x0 ;  /* 0x000000000000781c */ /* 0x000fe40003f2f008 */
        /* <DEDUP_REMOVED lines=12> */
[----:B------:R-:W-:Y:S01]  /*4390*/  FADD.FTZ R21, R28, R29 ;  /* 0x0000001d1c157221 */ /* 0x000fe20000010000 */
[----:B------:R-:W-:-:S01]  /*43a0*/  FFMA.FTZ R99, R12, UR28, -R59 ;  /* 0x0000001c0c637c23 */ /* 0x000fc2000801083b */
[--C-:B------:R-:W-:Y:S01]  /*43b0*/  FFMA.FTZ R10, R14, UR28, -R59.reuse ;  /* 0x0000001c0e0a7c23 */ /* 0x100fe2000801083b */
[----:B------:R-:W-:-:S01]  /*43c0*/  FFMA.FTZ R12, R24, UR28, -R59 ;  /* 0x0000001c180c7c23 */ /* 0x000fc2000801083b */
[----:B------:R-:W0:Y:S01]  /*43d0*/  MUFU.EX2 R6, R6 ;  /* 0x0000000600067308 */ /* 0x000e220000000800 */
[----:B------:R-:W-:-:S01]  /*43e0*/  FFMA.FTZ R14, R60, UR28, -R59 ;  /* 0x0000001c3c0e7c23 */ /* 0x000fc2000801083b */
[----:B------:R-:W-:Y:S01]  /*43f0*/  FADD.FTZ R24, R30, R21 ;  /* 0x000000151e187221 */ /* 0x000fe20000010000 */
[----:B------:R-:W-:-:S01]  /*4400*/  FFMA.FTZ R21, R45, UR28, -R59 ;  /* 0x0000001c2d157c23 */ /* 0x000fc2000801083b */
[--C-:B------:R-:W-:Y:S01]  /*4410*/  FFMA.FTZ R15, R15, UR28, -R59.reuse ;  /* 0x0000001c0f0f7c23 */ /* 0x100fe2000801083b */
[----:B------:R-:W-:-:S01]  /*4420*/  FFMA.FTZ R20, R20, UR28, -R59 ;  /* 0x0000001c14147c23 */ /* 0x000fc2000801083b */
[----:B------:R-:W-:Y:S01]  /*4430*/  FADD.FTZ R24, R35, R24 ;  /* 0x0000001823187221 */ /* 0x000fe20000010000 */
        /* <DEDUP_REMOVED lines=29> */
[----:B------:R-:W-:Y:S01]  /*4610*/  F2FP.SATFINITE.E4M3.F32.PACK_AB_MERGE_C R94, R97, R94, RZ ;  /* 0x0000005e615e723e */ /* 0x000fe200048070ff */
[----:B------:R-:W-:-:S01]  /*4620*/  FFMA.FTZ R85, R85, UR28, -R59 ;  /* 0x0000001c55557c23 */ /* 0x000fc2000801083b */
[----:B------:R-:W-:Y:S01]  /*4630*/  FFMA.FTZ R87, R87, UR28, -R59 ;  /* 0x0000001c57577c23 */ /* 0x000fe2000801083b */
[----:B------:R-:W-:Y:S01]  /*4640*/  F2FP.SATFINITE.E4M3.F32.PACK_AB_MERGE_C R176, R36, R79, R176 ;  /* 0x0000004f24b0723e */ /* 0x000fe200048070b0 */
[----:B------:R-:W2:Y:S01]  /*4650*/  MUFU.EX2 R96, R96 ;  /* 0x0000006000607308 */ /* 0x000ea20000000800 */
[----:B0-----:R-:W-:-:S01]  /*4660*/  FADD.FTZ R61, R7, R60 ;  /* 0x0000003c073d7221 */ /* 0x001fc20000010000 */
[----:B------:R-:W-:Y:S01]  /*4670*/  F2FP.SATFINITE.E4M3.F32.PACK_AB_MERGE_C R169, R6, R5, R94 ;  /* 0x0000000506a9723e */ /* 0x000fe2000480705e */
[----:B------:R-:W-:-:S05]  /*4680*/  IMAD.MOV.U32 R32, RZ, RZ, R25 ;  /* 0x000000ffff207224 */ /* 0x000fca00078e0019 */
        /* <DEDUP_REMOVED lines=8> */
[----:B------:R0:W3:Y:S08]  /*4710*/  MUFU.EX2 R98, R15 ;  /* 0x0000000f00627308 */ /* 0x0000f00000000800 */
[----:B------:R4:W5:Y:S01]  /*4720*/  MUFU.EX2 R101, R20 ;  /* 0x0000001400657308 */ /* 0x0009620000000800 */
[----:B0-----:R-:W-:-:S01]  /*4730*/  FFMA.FTZ R15, R65, UR28, -R59 ;  /* 0x0000001c410f7c23 */ /* 0x001fc2000801083b */
[----:B------:R-:W-:-:S06]  /*4740*/  IMAD.MOV.U32 R65, RZ, RZ, R25 ;  /* 0x000000ffff417224 */ /* 0x000fcc00078e0019 */
[----:B------:R-:W0:Y:S01]  /*4750*/  MUFU.EX2 R11, R11 ;  /* 0x0000000b000b7308 */ /* 0x000e220000000800 */
[----:B----4-:R-:W-:-:S01]  /*4760*/  FFMA.FTZ R20, R64, UR28, -R59 ;  /* 0x0000001c40147c23 */ /* 0x010fc2000801083b */
[----:B------:R-:W-:Y:S01]  /*4770*/  FADD.FTZ R64, R38, R45 ;  /* 0x0000002d26407221 */ /* 0x000fe20000010000 */
[----:B-1----:R-:W-:-:S01]  /*4780*/  FADD.FTZ R45, R9, R60 ;  /* 0x0000003c092d7221 */ /* 0x002fc20000010000 */
[----:B------:R-:W-:Y:S01]  /*4790*/  FFMA.FTZ R59, R88, UR28, -R59 ;  /* 0x0000001c583b7c23 */ /* 0x000fe2000801083b */
[----:B------:R-:W-:Y:S02]  /*47a0*/  IMAD.MOV.U32 R38, RZ, RZ, R25 ;  /* 0x000000ffff267224 */ /* 0x000fe400078e0019 */
[----:B------:R-:W-:Y:S01]  /*47b0*/  FADD.FTZ R49, R39, R64 ;  /* 0x0000004027317221 */ /* 0x000fe20000010000 */
[----:B--2---:R-:W-:-:S01]  /*47c0*/  FADD.FTZ R45, R10, R45 ;  /* 0x0000002d0a2d7221 */ /* 0x004fc20000010000 */
[----:B------:R-:W1:Y:S01]  /*47d0*/  MUFU.EX2 R12, R12 ;  /* 0x0000000c000c7308 */ /* 0x000e620000000800 */
[----:B------:R-:W-:Y:S01]  /*47e0*/  MOV R39, R25 ;  /* 0x0000001900277202 */ /* 0x000fe20000000f00 */
[----:B------:R-:W-:-:S02]  /*47f0*/  IMAD.MOV.U32 R64, RZ, RZ, R25 ;  /* 0x000000ffff407224 */ /* 0x000fc400078e0019 */
[----:B---3--:R-:W-:-:S01]  /*4800*/  FADD.FTZ R60, R98, R45 ;  /* 0x0000002d623c7221 */ /* 0x008fc20000010000 */
[----:B-----5:R-:W-:-:S03]  /*4810*/  F2FP.SATFINITE.E4M3.F32.PACK_AB_MERGE_C R98, R101, R98, RZ ;  /* 0x000000626562723e */ /* 0x020fc600048070ff */
[----:B------:R-:W-:Y:S01]  /*4820*/  FADD.FTZ R60, R101, R60 ;  /* 0x0000003c653c7221 */ /* 0x000fe20000010000 */
[----:B------:R2:W-:Y:S01]  /*4830*/  MUFU.EX2 R4, R44 ;  /* 0x0000002c00047308 */ /* 0x0005e20000000800 */
[----:B------:R-:W-:-:S07]  /*4840*/  F2FP.SATFINITE.E4M3.F32.PACK_AB_MERGE_C R173, R10, R9, R98 ;  /* 0x000000090aad723e */ /* 0x000fce0004807062 */
[----:B------:R-:W3:Y:S01]  /*4850*/  MUFU.EX2 R26, R26 ;  /* 0x0000001a001a7308 */ /* 0x000ee20000000800 */
[----:B--2---:R-:W-:-:S01]  /*4860*/  FADD.FTZ R44, R42, R49 ;  /* 0x000000312a2c7221 */ /* 0x004fc20000010000 */
[----:B------:R-:W-:-:S03]  /*4870*/  IMAD.MOV.U32 R42, RZ, RZ, R25 ;  /* 0x000000ffff2a7224 */ /* 0x000fc600078e0019 */
[----:B------:R-:W-:Y:S01]  /*4880*/  FADD.FTZ R45, R43, R44 ;  /* 0x0000002c2b2d7221 */ /* 0x000fe20000010000 */
[----:B------:R-:W-:Y:S02]  /*4890*/  IMAD.MOV.U32 R43, RZ, RZ, R25 ;  /* 0x000000ffff2b7224 */ /* 0x000fe400078e0019 */
[----:B------:R-:W2:Y:S01]  /*48a0*/  MUFU.EX2 R27, R27 ;  /* 0x0000001b001b7308 */ /* 0x000ea20000000800 */
[----:B------:R-:W-:-:S01]  /*48b0*/  FADD.FTZ R44, R76, R45 ;  /* 0x0000002d4c2c7221 */ /* 0x000fc20000010000 */
[----:B0-----:R-:W-:Y:S01]  /*48c0*/  FADD.FTZ R45, R11, R60 ;  /* 0x0000003c0b2d7221 */ /* 0x001fe20000010000 */
[----:B------:R-:W-:Y:S02]  /*48d0*/  IMAD.MOV.U32 R76, RZ, RZ, R25 ;  /* 0x000000ffff4c7224 */ /* 0x000fe400078e0019 */
[----:B------:R-:W-:Y:S01]  /*48e0*/  FADD.FTZ R49, R77, R44 ;  /* 0x0000002c4d317221 */ /* 0x000fe20000010000 */
[----:B-1----:R-:W-:-:S01]  /*48f0*/  FADD.FTZ R61, R12, R45 ;  /* 0x0000002d0c3d7221 */ /* 0x002fc20000010000 */
[----:B------:R-:W-:Y:S01]  /*4900*/  IMAD.MOV.U32 R77, RZ, RZ, R25 ;  /* 0x000000ffff4d7224 */ /* 0x000fe200078e0019 */
[----:B------:R-:W0:Y:S01]  /*4910*/  MUFU.EX2 R13, R13 ;  /* 0x0000000d000d7308 */ /* 0x000e220000000800 */
[----:B------:R-:W-:-:S01]  /*4920*/  FADD.FTZ R44, R78, R49 ;  /* 0x000000314e2c7221 */ /* 0x000fc20000010000 */
[----:B---3--:R-:W-:Y:S01]  /*4930*/  FADD.FTZ R60, R26, R61 ;  /* 0x0000003d1a3c7221 */ /* 0x008fe20000010000 */
[----:B------:R-:W-:Y:S01]  /*4940*/  IMAD.MOV.U32 R49, RZ, RZ, R25 ;  /* 0x000000ffff317224 */ /* 0x000fe200078e0019 */
[----:B------:R-:W-:Y:S01]  /*4950*/  MOV R61, R25 ;  /* 0x00000019003d7202 */ /* 0x000fe20000000f00 */
[----:B------:R-:W-:-:S01]  /*4960*/  FADD.FTZ R44, R81, R44 ;  /* 0x0000002c512c7221 */ /* 0x000fc20000010000 */
[----:B------:R-:W-:-:S02]  /*4970*/  IMAD.MOV.U32 R78, RZ, RZ, R25 ;  /* 0x000000ffff4e7224 */ /* 0x000fc400078e0019 */
[----:B------:R-:W1:Y:S01]  /*4980*/  MUFU.EX2 R14, R14 ;  /* 0x0000000e000e7308 */ /* 0x000e620000000800 */
[----:B--2---:R-:W-:-:S01]  /*4990*/  FADD.FTZ R60, R27, R60 ;  /* 0x0000003c1b3c7221 */ /* 0x004fc20000010000 */
[----:B------:R-:W-:Y:S01]  /*49a0*/  FADD.FTZ R35, R79, R44 ;  /* 0x0000002c4f237221 */ /* 0x000fe20000010000 */
[--C-:B------:R-:W-:Y:S02]  /*49b0*/  IMAD.MOV.U32 R44, RZ, RZ, R25.reuse ;  /* 0x000000ffff2c7224 */ /* 0x100fe400078e0019 */
[----:B------:R-:W-:Y:S02]  /*49c0*/  IMAD.MOV.U32 R79, RZ, RZ, R25 ;  /* 0x000000ffff4f7224 */ /* 0x000fe400078e0019 */
[----:B------:R-:W-:-:S01]  /*49d0*/  FADD.FTZ R35, R36, R35 ;  /* 0x0000002324237221 */ /* 0x000fc20000010000 */
[----:B------:R-:W-:Y:S01]  /*49e0*/  IMAD.MOV.U32 R36, RZ, RZ, R25 ;  /* 0x000000ffff247224 */ /* 0x000fe200078e0019 */
[----:B------:R-:W2:Y:S01]  /*49f0*/  MUFU.EX2 R62, R62 ;  /* 0x0000003e003e7308 */ /* 0x000ea20000000800 */
[----:B0-----:R-:W-:-:S01]  /*4a00*/  FADD.FTZ R33, R13, R60 ;  /* 0x0000003c0d217221 */ /* 0x001fc20000010000 */
[----:B------:R-:W-:Y:S01]  /*4a10*/  FADD.FTZ R30, R80, R35 ;  /* 0x00000023501e7221 */ /* 0x000fe20000010000 */
[----:B------:R-:W-:-:S02]  /*4a20*/  IMAD.MOV.U32 R35, RZ, RZ, R25 ;  /* 0x000000ffff237224 */ /* 0x000fc400078e0019 */
[----:B------:R-:W-:Y:S02]  /*4a30*/  IMAD.MOV.U32 R60, RZ, RZ, R25 ;  /* 0x000000ffff3c7224 */ /* 0x000fe400078e0019 */
[----:B------:R-:W-:-:S01]  /*4a40*/  FADD.FTZ R83, R83, R30 ;  /* 0x0000001e53537221 */ /* 0x000fc20000010000 */
[----:B------:R-:W-:Y:S01]  /*4a50*/  IMAD.MOV.U32 R81, RZ, RZ, R25 ;  /* 0x000000ffff517224 */ /* 0x000fe200078e0019 */
[----:B------:R-:W0:Y:S01]  /*4a60*/  MUFU.EX2 R63, R63 ;  /* 0x0000003f003f7308 */ /* 0x000e220000000800 */
[----:B-1----:R-:W-:-:S01]  /*4a70*/  FADD.FTZ R33, R14, R33 ;  /* 0x000000210e217221 */ /* 0x002fc20000010000 */
[----:B------:R-:W-:Y:S01]  /*4a80*/  FADD.FTZ R30, R68, R83 ;  /* 0x00000053441e7221 */ /* 0x000fe20000010000 */
[----:B------:R-:W-:Y:S01]  /*4a90*/  IMAD.MOV.U32 R80, RZ, RZ, R25 ;  /* 0x000000ffff507224 */ /* 0x000fe200078e0019 */
[----:B------:R-:W-:Y:S02]  /*4aa0*/  MOV R83, R25 ;  /* 0x0000001900537202 */ /* 0x000fe40000000f00 */
[----:B------:R-:W-:-:S02]  /*4ab0*/  FADD.FTZ R30, R69, R30 ;  /* 0x0000001e451e7221 */ /* 0x000fc40000010000 */
        /* <DEDUP_REMOVED lines=10> */
[----:B------:R-:W-:-:S04]  /*4b60*/  F2FP.SATFINITE.E4M3.F32.PACK_AB_MERGE_C R34, R27, R26, RZ ;  /* 0x0000001a1b22723e */ /* 0x000fc800048070ff */
[----:B------:R-:W-:Y:S01]  /*4b70*/  F2FP.SATFINITE.E4M3.F32.PACK_AB_MERGE_C R175, R12, R11, R34 ;  /* 0x0000000b0caf723e */ /* 0x000fe20004807022 */
[----:B------:R-:W-:Y:S01]  /*4b80*/  IMAD.MOV.U32 R34, RZ, RZ, R25 ;  /* 0x000000ffff227224 */ /* 0x000fe200078e0019 */
[----:B------:R-:W1:Y:S01]  /*4b90*/  MUFU.EX2 R66, R66 ;  /* 0x0000004200427308 */ /* 0x000e620000000800 */
[----:B--2---:R-:W-:-:S07]  /*4ba0*/  FADD.FTZ R33, R20, R33 ;  /* 0x0000002114217221 */ /* 0x004fce0000010000 */
[----:B------:R-:W2:Y:S01]  /*4bb0*/  MUFU.EX2 R86, R86 ;  /* 0x0000005600567308 */ /* 0x000ea20000000800 */
[----:B0-----:R-:W-:-:S01]  /*4bc0*/  FADD.FTZ R27, R71, R30 ;  /* 0x0000001e471b7221 */ /* 0x001fc20000010000 */
[----:B------:R-:W-:-:S06]  /*4bd0*/  IMAD.MOV.U32 R30, RZ, RZ, R25 ;  /* 0x000000ffff1e7224 */ /* 0x000fcc00078e0019 */
[----:B------:R-:W0:Y:S01]  /*4be0*/  MUFU.EX2 R67, R67 ;  /* 0x0000004300437308 */ /* 0x000e220000000800 */
[----:B-1----:R-:W-:-:S01]  /*4bf0*/  FADD.FTZ R26, R66, R33 ;  /* 0x00000021421a7221 */ /* 0x002fc20000010000 */
[----:B------:R-:W-:-:S06]  /*4c00*/  IMAD.MOV.U32 R33, RZ, RZ, R25 ;  /* 0x000000ffff217224 */ /* 0x000fcc00078e0019 */
[----:B------:R-:W1:Y:S01]  /*4c10*/  MUFU.EX2 R72, R72 ;  /* 0x0000004800487308 */ /* 0x000e620000000800 */
[----:B--2---:R-:W-:-:S01]  /*4c20*/  FADD.FTZ R27, R86, R27 ;  /* 0x0000001b561b7221 */ /* 0x004fc20000010000 */
[----:B------:R-:W-:Y:S01]  /*4c30*/  F2FP.SATFINITE.E4M3.F32.PACK_AB_MERGE_C R71, R86, R71, RZ ;  /* 0x000000475647723e */ /* 0x000fe200048070ff */
[----:B------:R-:W-:-:S03]  /*4c40*/  IMAD.MOV.U32 R86, RZ, RZ, R25 ;  /* 0x000000ffff567224 */ /* 0x000fc600078e0019 */
[----:B------:R-:W-:Y:S01]  /*4c50*/  F2FP.SATFINITE.E4M3.F32.PACK_AB_MERGE_C R178, R69, R68, R71 ;  /* 0x0000004445b2723e */ /* 0x000fe20004807047 */
[----:B------:R-:W-:Y:S01]  /*4c60*/  IMAD.MOV.U32 R69, RZ, RZ, R25 ;  /* 0x000000ffff457224 */ /* 0x000fe200078e0019 */
        /* <DEDUP_REMOVED lines=9> */
[----:B------:R-:W-:-:S06]  /*4d00*/  IMAD.MOV.U32 R71, RZ, RZ, R25 ;  /* 0x000000ffff477224 */ /* 0x000fcc00078e0019 */
        /* <DEDUP_REMOVED lines=14> */
[--C-:B------:R-:W-:Y:S01]  /*4df0*/  IMAD.MOV.U32 R73, RZ, RZ, R25.reuse ;  /* 0x000000ffff497224 */ /* 0x100fe200078e0019 */
[----:B------:R-:W0:Y:S01]  /*4e00*/  MUFU.EX2 R24, R24 ;  /* 0x0000001800187308 */ /* 0x000e220000000800 */
[C---:B-1----:R-:W-:Y:S01]  /*4e10*/  F2FP.SATFINITE.E4M3.F32.PACK_AB_MERGE_C R46, R47.reuse, R46, RZ ;  /* 0x0000002e2f2e723e */ /* 0x042fe200048070ff */
[----:B------:R-:W-:Y:S01]  /*4e20*/  FADD.FTZ R47, R47, R26 ;  /* 0x0000001a2f2f7221 */ /* 0x000fe20000010000 */
[--C-:B------:R-:W-:Y:S02]  /*4e30*/  IMAD.MOV.U32 R72, RZ, RZ, R25.reuse ;  /* 0x000000ffff487224 */ /* 0x100fe400078e0019 */
[----:B------:R-:W-:Y:S01]  /*4e40*/  F2FP.SATFINITE.E4M3.F32.PACK_AB_MERGE_C R181, R4, R21, R46 ;  /* 0x0000001504b5723e */ /* 0x000fe2000480702e */
[----:B------:R-:W-:Y:S02]  /*4e50*/  IMAD.MOV.U32 R46, RZ, RZ, R25 ;  /* 0x000000ffff2e7224 */ /* 0x000fe400078e0019 */
[----:B------:R-:W1:Y:S01]  /*4e60*/  MUFU.EX2 R93, R93 ;  /* 0x0000005d005d7308 */ /* 0x000e620000000800 */
[----:B--2---:R-:W-:-:S01]  /*4e70*/  FADD.FTZ R26, R90, R31 ;  /* 0x0000001f5a1a7221 */ /* 0x004fc20000010000 */
[----:B------:R-:W-:-:S02]  /*4e80*/  IMAD.MOV.U32 R31, RZ, RZ, R25 ;  /* 0x000000ffff1f7224 */ /* 0x000fc400078e0019 */
[----:B------:R-:W-:-:S04]  /*4e90*/  IMAD.MOV.U32 R75, RZ, RZ, R25 ;  /* 0x000000ffff4b7224 */ /* 0x000fc800078e0019 */
[----:B------:R2:W3:Y:S01]  /*4ea0*/  MUFU.EX2 R45, R48 ;  /* 0x00000030002d7308 */ /* 0x0004e20000000800 */
[----:B0-----:R-:W-:-:S01]  /*4eb0*/  FADD.FTZ R28, R24, R47 ;  /* 0x0000002f181c7221 */ /* 0x001fc20000010000 */
[----:B------:R-:W-:-:S06]  /*4ec0*/  IMAD.MOV.U32 R47, RZ, RZ, R25 ;  /* 0x000000ffff2f7224 */ /* 0x000fcc00078e0019 */
[----:B------:R-:W-:Y:S01]  /*4ed0*/  MUFU.EX2 R52, R52 ;  /* 0x0000003400347308 */ /* 0x000fe20000000800 */
[----:B-1----:R-:W-:-:S01]  /*4ee0*/  FADD.FTZ R29, R93, R26 ;  /* 0x0000001a5d1d7221 */ /* 0x002fc20000010000 */
[----:B--2---:R-:W-:-:S06]  /*4ef0*/  MOV R48, R25 ;  /* 0x0000001900307202 */ /* 0x004fcc0000000f00 */
[----:B------:R-:W0:Y:S01]  /*4f00*/  MUFU.EX2 R55, R55 ;  /* 0x0000003700377308 */ /* 0x000e220000000800 */
[----:B---3--:R-:W-:-:S07]  /*4f10*/  FADD.FTZ R28, R45, R28 ;  /* 0x0000001c2d1c7221 */ /* 0x008fce0000010000 */
        /* <DEDUP_REMOVED lines=9> */
[----:B------:R-:W-:-:S06]  /*4fb0*/  IMAD.MOV.U32 R28, RZ, RZ, R25 ;  /* 0x000000ffff1c7224 */ /* 0x000fcc00078e0019 */
[----:B------:R-:W0:Y:S01]  /*4fc0*/  MUFU.EX2 R95, R95 ;  /* 0x0000005f005f7308 */ /* 0x000e220000000800 */
[C---:B--2---:R-:W-:Y:S01]  /*4fd0*/  F2FP.SATFINITE.E4M3.F32.PACK_AB_MERGE_C R51, R50.reuse, R51, RZ ;  /* 0x000000333233723e */ /* 0x044fe200048070ff */
[----:B------:R-:W-:Y:S01]  /*4fe0*/  FADD.FTZ R50, R50, R29 ;  /* 0x0000001d32327221 */ /* 0x000fe20000010000 */
[----:B------:R-:W-:Y:S02]  /*4ff0*/  IMAD.MOV.U32 R29, RZ, RZ, R25 ;  /* 0x000000ffff1d7224 */ /* 0x000fe400078e0019 */
        /* <DEDUP_REMOVED lines=11> */
[----:B--2---:R-:W-:-:S01]  /*50b0*/  FADD.FTZ R5, R53, R50 ;  /* 0x0000003235057221 */ /* 0x004fc20000010000 */
[----:B------:R-:W-:-:S06]  /*50c0*/  IMAD.MOV.U32 R50, RZ, RZ, R25 ;  /* 0x000000ffff327224 */ /* 0x000fcc00078e0019 */
[----:B------:R-:W2:Y:S01]  /*50d0*/  MUFU.EX2 R82, R82 ;  /* 0x0000005200527308 */ /* 0x000ea20000000800 */
[C---:B0-----:R-:W-:Y:S01]  /*50e0*/  F2FP.SATFINITE.E4M3.F32.PACK_AB_MERGE_C R184, R57.reuse, R56, R26 ;  /* 0x0000003839b8723e */ /* 0x041fe2000480701a */
[----:B------:R-:W-:Y:S01]  /*50f0*/  FADD.FTZ R57, R57, R6 ;  /* 0x0000000639397221 */ /* 0x000fe20000010000 */
[----:B------:R-:W-:Y:S01]  /*5100*/  MOV R26, R25 ;  /* 0x00000019001a7202 */ /* 0x000fe20000000f00 */
[----:B------:R-:W-:Y:S02]  /*5110*/  IMAD.MOV.U32 R56, RZ, RZ, R25 ;  /* 0x000000ffff387224 */ /* 0x000fe400078e0019 */
[----:B------:R-:W-:-:S01]  /*5120*/  FADD.FTZ R58, R58, R57 ;  /* 0x000000393a3a7221 */ /* 0x000fc20000010000 */
[----:B------:R-:W-:Y:S01]  /*5130*/  IMAD.MOV.U32 R57, RZ, RZ, R25 ;  /* 0x000000ffff397224 */ /* 0x000fe200078e0019 */
[----:B------:R0:W3:Y:S01]  /*5140*/  MUFU.EX2 R27, R84 ;  /* 0x00000054001b7308 */ /* 0x0000e20000000800 */
[----:B-1----:R-:W-:-:S01]  /*5150*/  FADD.FTZ R5, R54, R5 ;  /* 0x0000000536057221 */ /* 0x002fc20000010000 */
[----:B------:R-:W-:Y:S01]  /*5160*/  FADD.FTZ R95, R95, R58 ;  /* 0x0000003a5f5f7221 */ /* 0x000fe20000010000 */
[----:B------:R-:W-:-:S05]  /*5170*/  IMAD.MOV.U32 R58, RZ, RZ, R25 ;  /* 0x000000ffff3a7224 */ /* 0x000fca00078e0019 */
[----:B------:R-:W-:Y:S01]  /*5180*/  MUFU.EX2 R40, R40 ;  /* 0x0000002800287308 */ /* 0x000fe20000000800 */
[----:B--2---:R-:W-:-:S01]  /*5190*/  FADD.FTZ R8, R82, R5 ;  /* 0x0000000552087221 */ /* 0x004fc20000010000 */
[----:B0-----:R-:W-:-:S06]  /*51a0*/  IMAD.MOV.U32 R84, RZ, RZ, R25 ;  /* 0x000000ffff547224 */ /* 0x001fcc00078e0019 */
        /* <DEDUP_REMOVED lines=11> */
[----:B-1----:R-:W-:-:S07]  /*5260*/  FADD.FTZ R8, R92, R95 ;  /* 0x0000005f5c087221 */ /* 0x002fce0000010000 */
[----:B------:R-:W1:Y:S01]  /*5270*/  MUFU.EX2 R85, R85 ;  /* 0x0000005500557308 */ /* 0x000e620000000800 */
[----:B--2---:R-:W-:-:S01]  /*5280*/  FADD.FTZ R10, R70, R27 ;  /* 0x0000001b460a7221 */ /* 0x004fc20000010000 */
[----:B------:R-:W-:-:S06]  /*5290*/  IMAD.MOV.U32 R27, RZ, RZ, R25 ;  /* 0x000000ffff1b7224 */ /* 0x000fcc00078e0019 */
[----:B------:R-:W2:Y:S01]  /*52a0*/  MUFU.EX2 R87, R87 ;  /* 0x0000005700577308 */ /* 0x000ea20000000800 */
[C---:B0-----:R-:W-:Y:S01]  /*52b0*/  F2FP.SATFINITE.E4M3.F32.PACK_AB_MERGE_C R186, R37.reuse, R92, R5 ;  /* 0x0000005c25ba723e */ /* 0x041fe20004807005 */
[----:B------:R-:W-:-:S04]  /*52c0*/  FADD.FTZ R37, R37, R8 ;  /* 0x0000000825257221 */ /* 0x000fc80000010000 */
[----:B------:R-:W-:Y:S01]  /*52d0*/  FADD.FTZ R40, R40, R37 ;  /* 0x0000002528287221 */ /* 0x000fe20000010000 */
[----:B------:R-:W-:Y:S01]  /*52e0*/  IMAD.MOV.U32 R37, RZ, RZ, R25 ;  /* 0x000000ffff257224 */ /* 0x000fe200078e0019 */
[----:B------:R0:W3:Y:S01]  /*52f0*/  MUFU.EX2 R6, R59 ;  /* 0x0000003b00067308 */ /* 0x0000e20000000800 */
[----:B-1----:R-:W-:-:S01]  /*5300*/  FADD.FTZ R10, R85, R10 ;  /* 0x0000000a550a7221 */ /* 0x002fc20000010000 */
[----:B------:R-:W-:Y:S01]  /*5310*/  FADD.FTZ R5, R41, R40 ;  /* 0x0000002829057221 */ /* 0x000fe20000010000 */
[--C-:B------:R-:W-:Y:S02]  /*5320*/  IMAD.MOV.U32 R41, RZ, RZ, R25.reuse ;  /* 0x000000ffff297224 */ /* 0x100fe400078e0019 */
[----:B------:R-:W-:Y:S02]  /*5330*/  IMAD.MOV.U32 R40, RZ, RZ, R25 ;  /* 0x000000ffff287224 */ /* 0x000fe400078e0019 */
[----:B--2---:R-:W-:-:S01]  /*5340*/  FADD.FTZ R7, R87, R10 ;  /* 0x0000000a57077221 */ /* 0x004fc20000010000 */
[----:B0-----:R-:W-:Y:S01]  /*5350*/  IMAD.MOV.U32 R59, RZ, RZ, R25 ;  /* 0x000000ffff3b7224 */ /* 0x001fe200078e0019 */
[----:B---3--:R-:W-:-:S02]  /*5360*/  F2FP.SATFINITE.E4M3.F32.PACK_AB_MERGE_C R4, R6, R87, RZ ;  /* 0x000000570604723e */ /* 0x008fc400048070ff */
[----:B------:R-:W-:Y:S01]  /*5370*/  FADD.FTZ R7, R6, R7 ;  /* 0x0000000706077221 */ /* 0x000fe20000010000 */
[--C-:B------:R-:W-:Y:S01]  /*5380*/  IMAD.MOV.U32 R87, RZ, RZ, R25.reuse ;  /* 0x000000ffff577224 */ /* 0x100fe200078e0019 */
[----:B------:R-:W-:Y:S01]  /*5390*/  F2FP.SATFINITE.E4M3.F32.PACK_AB_MERGE_C R187, R85, R70, R4 ;  /* 0x0000004655bb723e */ /* 0x000fe20004807004 */
[----:B------:R-:W-:Y:S01]  /*53a0*/  IMAD.MOV.U32 R85, RZ, RZ, R25 ;  /* 0x000000ffff557224 */ /* 0x000fe200078e0019 */
[----:B------:R-:W-:Y:S01]  /*53b0*/  MOV R70, R25 ;  /* 0x0000001900467202 */ /* 0x000fe20000000f00 */
        /* <DEDUP_REMOVED lines=35> */
[----:B------:R-:W-:Y:S01]  /*55f0*/  UMOV UR31, UR46 ;  /* 0x0000002e001f7c82 */ /* 0x000fe20008000000 */
[----:B------:R-:W-:Y:S01]  /*5600*/  UMOV UR29, UR45 ;  /* 0x0000002d001d7c82 */ /* 0x000fe20008000000 */
[----:B------:R-:W-:-:S05]  /*5610*/  ULDC UR28, c[0x0][0x988] ;  /* 0x00026200001c7ab9 */ /* 0x000fca0000000800 */
.L_x_7516:
[----:B------:R-:W-:Y:S01]  /*5620*/  ISETP.NE.AND P2, PT, RZ, UR43, PT ;  /* 0x0000002bff007c0c */ /* 0x000fe2000bf45270 */
[----:B------:R-:W-:-:S04]  /*5630*/  UISETP.NE.AND UP0, UPT, UR29, 0x1, UPT ;  /* 0x000000011d00788c */ /* 0x000fc8000bf05270 */
[----:B------:R-:W-:-:S04]  /*5640*/  USEL UR46, URZ, 0x1, UP0 ;  /* 0x000000013f2e7887 */ /* 0x000fc80008000000 */
[----:B------:R-:W-:-:S04]  /*5650*/  ULOP3.LUT UR46, UR31, UR46, URZ, 0x3c, !UPT ;  /* 0x0000002e1f2e7292 */ /* 0x000fc8000f8e3c3f */
[----:B------:R-:W-:Y:S08]  /*5660*/  @P2 BRA `(.L_x_7506) ;  /* 0x0000000000442947 */ /* 0x000ff00003800000 */
[----:B------:R-:W-:Y:S05]  /*5670*/  @!P0 BRA `(.L_x_7507) ;  /* 0x0000000000048947 */ /* 0x000fea0003800000 */
[----:B------:R-:W-:Y:S01]  /*5680*/  BPT.TRAP 0x1 ;  /* 0x000000040000795c */ /* 0x000fe20000300000 */
.L_x_7507:
        /* <DEDUP_REMOVED lines=12> */
.L_x_7508:
[----:B-1----:R-:W-:Y:S05]  /*5750*/  @P1 BRA `(.L_x_7506) ;  /* 0x0000000000081947 */ /* 0x002fea0003800000 */
[----:B------:R-:W1:Y:S02]  /*5760*/  SYNCS.PHASECHK.TRANS64.TRYWAIT P1, [UR6+0x22830], R8 ;  /* 0x02283008ff0075a7 */ /* 0x000e640008020146 */
[----:B-1----:R-:W-:Y:S05]  /*5770*/  @!P1 BRA `(.L_x_7509) ;  /* 0x000000ec00049947 */ /* 0x002fea0003800000 */
.L_x_7506:
[----:B-1----:R-:W1:Y:S01]  /*5780*/  S2R R9, SR_TID.X ;  /* 0x0000000000097919 */ /* 0x002e620000002100 */
[----:B------:R-:W-:Y:S01]  /*5790*/  R2UR UR32, R3 ;  /* 0x00000000032072ca */ /* 0x000fe200000e0000 */
        /* <DEDUP_REMOVED lines=130> */
.L_x_7511:
        /* <DEDUP_REMOVED lines=9> */
.L_x_7512:
[----:B-1----:R-:W-:Y:S05]  /*6050*/  @P1 BRA `(.L_x_7510) ;  /* 0x0000000000081947 */ /* 0x002fea0003800000 */
[----:B------:R-:W1:Y:S02]  /*6060*/  SYNCS.PHASECHK.TRANS64.TRYWAIT P1, [UR6+0x22850], R8 ;  /* 0x02285008ff0075a7 */ /* 0x000e640008020146 */
[----:B-1----:R-:W-:Y:S05]  /*6070*/  @!P1 BRA `(.L_x_7513) ;  /* 0x000000e000dc9947 */ /* 0x002fea0003800000 */
.L_x_7510:
        /* <DEDUP_REMOVED lines=39> */
.L_x_7514:
        /* <DEDUP_REMOVED lines=99> */
[----:B------:R-:W-:Y:S01]  /*6920*/  FMUL.FTZ R103, R0, R103 ;  /* 0x0000006700677220 */ /* 0x000fe20000410000 */
[----:B------:R-:W-:-:S02]  /*6930*/  ULEA UR6, UR45, UR14, 0x3 ;  /* 0x0000000e2d067291 */ /* 0x000fc4000f8e183f */
[----:B------:R-:W0:Y:S01]  /*6940*/  MUFU.TANH R154, R154 ;  /* 0x0000009a009a7308 */ /* 0x000e220000002400 */
[----:B-1----:R-:W-:Y:S01]  /*6950*/  FMNMX.FTZ R159, R21, R158, !PT ;  /* 0x0000009e159f7209 */ /* 0x002fe20007810000 */
[----:B------:R-:W-:Y:S01]  /*6960*/  FMUL.FTZ R158, R0, R89 ;  /* 0x00000059009e7220 */ /* 0x000fe20000410000 */
[----:B------:R-:W-:-:S04]  /*6970*/  UIADD3 UR6, UR6, 0x22840, URZ ;  /* 0x0002284006067890 */ /* 0x000fc8000fffe03f */
[----:B------:R-:W-:Y:S01]  /*6980*/  UPRMT UR6, UR11, 0x654, UR6 ;  /* 0x000006540b067896 */ /* 0x000fe20008000006 */
[----:B------:R-:W1:Y:S01]  /*6990*/  MUFU.TANH R156, R156 ;  /* 0x0000009c009c7308 */ /* 0x000e620000002400 */
[----:B--2---:R-:W-:-:S07]  /*69a0*/  FMNMX.FTZ R161, R153, R160, !PT ;  /* 0x000000a099a17209 */ /* 0x004fce0007810000 */
[----:B------:R-:W2:Y:S01]  /*69b0*/  MUFU.TANH R155, R155 ;  /* 0x0000009b009b7308 */ /* 0x000ea20000002400 */
[----:B0-----:R-:W-:Y:S01]  /*69c0*/  FMNMX.FTZ R160, R154, R159, !PT ;  /* 0x0000009f9aa07209 */ /* 0x001fe20007810000 */
[----:B------:R-:W-:Y:S06]  /*69d0*/  SYNCS.ARRIVE.TRANS64.RED.A1T0 RZ, [UR6], RZ ;  /* 0x000000ffffff79a7 */ /* 0x000fec0008100406 */
        /* <DEDUP_REMOVED lines=130> */
[----:B------:R-:W3:Y:S01]  /*7200*/  MUFU.TANH R103, R103 ;  /* 0x0000006700677308 */ /* 0x000ee20000002400 */
[----:B--2---:R-:W-:-:S04]  /*7210*/  FMNMX.FTZ R91, R99, R162, !PT ;  /* 0x000000a2635b7209 */ /* 0x004fc80007810000 */
[----:B0-----:R-:W-:-:S04]  /*7220*/  FMNMX.FTZ R162, R102, R91, !PT ;  /* 0x0000005b66a27209 */ /* 0x001fc80007810000 */
[----:B---3--:R-:W-:-:S05]  /*7230*/  FMNMX.FTZ R162, R103, R162, !PT ;  /* 0x000000a267a27209 */ /* 0x008fca0007810000 */
[----:B------:R-:W0:Y:S01]  /*7240*/  SHFL.BFLY PT, R91, R162, 0x2, 0x1f ;  /* 0x0c401f00a25b7f89 */ /* 0x000e2200000e0000 */
[----:B-1----:R-:W-:-:S05]  /*7250*/  FMNMX.FTZ R161, R160, R89, !PT ;  /* 0x00000059a0a17209 */ /* 0x002fca0007810000 */
[----:B------:R-:W1:Y:S01]  /*7260*/  SHFL.BFLY PT, R164, R161, 0x1, 0x1f ;  /* 0x0c201f00a1a47f89 */ /* 0x000e6200000e0000 */
[----:B0-----:R-:W-:-:S05]  /*7270*/  FMNMX.FTZ R163, R162, R91, !PT ;  /* 0x0000005ba2a37209 */ /* 0x001fca0007810000 */
[----:B------:R-:W0:Y:S01]  /*7280*/  SHFL.BFLY PT, R166, R163, 0x1, 0x1f ;  /* 0x0c201f00a3a67f89 */ /* 0x000e2200000e0000 */
[----:B-1----:R-:W-:Y:S02]  /*7290*/  FMNMX.FTZ R89, R161, R164, !PT ;  /* 0x000000a4a1597209 */ /* 0x002fe40007810000 */
[----:B------:R-:W-:-:S03]  /*72a0*/  MOV R164, UR28 ;  /* 0x0000001c00a47c02 */ /* 0x000fc60008000f00 */
[C---:B------:R-:W-:Y:S02]  /*72b0*/  FADD.FTZ R4, -R89.reuse, R4 ;  /* 0x0000000459047221 */ /* 0x040fe40000010100 */
[----:B------:R-:W-:-:S02]  /*72c0*/  FFMA.FTZ R161, R89, R164, -8 ;  /* 0xc100000059a17423 */ /* 0x000fc400000100a4 */
[----:B------:R-:W-:Y:S02]  /*72d0*/  FMUL.FTZ R160, R4, UR28 ;  /* 0x0000001c04a07c20 */ /* 0x000fe40008410000 */
[----:B------:R-:W-:-:S01]  /*72e0*/  FFMA.FTZ R9, R9, UR28, -R161 ;  /* 0x0000001c09097c23 */ /* 0x000fc200080108a1 */
        /* <DEDUP_REMOVED lines=11> */
[----:B0-----:R-:W-:Y:S01]  /*73a0*/  FMNMX.FTZ R91, R163, R166, !PT ;  /* 0x000000a6a35b7209 */ /* 0x001fe20007810000 */
[----:B------:R-:W-:-:S01]  /*73b0*/  FFMA.FTZ R163, R158, UR28, -R161 ;  /* 0x0000001c9ea37c23 */ /* 0x000fc200080108a1 */
[----:B------:R-:W-:Y:S01]  /*73c0*/  IMAD.U32 R158, RZ, RZ, UR28 ;  /* 0x0000001cff9e7e24 */ /* 0x000fe2000f8e00ff */
[----:B------:R-:W-:Y:S01]  /*73d0*/  MUFU.EX2 R8, R8 ;  /* 0x0000000800087308 */ /* 0x000fe20000000800 */
[----:B------:R-:W-:-:S01]  /*73e0*/  FFMA.FTZ R141, R141, UR28, -R161 ;  /* 0x0000001c8d8d7c23 */ /* 0x000fc200080108a1 */
[C---:B------:R-:W-:Y:S01]  /*73f0*/  FADD.FTZ R4, -R91.reuse, R6 ;  /* 0x000000065b047221 */ /* 0x040fe20000010100 */
[----:B------:R-:W-:-:S01]  /*7400*/  FFMA.FTZ R158, R91, R158, -8 ;  /* 0xc10000005b9e7423 */ /* 0x000fc2000001009e */
[--C-:B------:R-:W-:Y:S01]  /*7410*/  FFMA.FTZ R144, R144, UR28, -R161.reuse ;  /* 0x0000001c90907c23 */ /* 0x100fe200080108a1 */
[----:B------:R-:W-:-:S01]  /*7420*/  FFMA.FTZ R145, R145, UR28, -R161 ;  /* 0x0000001c91917c23 */ /* 0x000fc200080108a1 */
[----:B------:R-:W-:Y:S01]  /*7430*/  FMUL.FTZ R4, R4, UR28 ;  /* 0x0000001c04047c20 */ /* 0x000fe20008410000 */
        /* <DEDUP_REMOVED lines=17> */
[----:B------:R-:W-:-:S01]  /*7550*/  FFMA.FTZ R150, R150, UR28, -R158 ;  /* 0x0000001c96967c23 */ /* 0x000fc2000801089e */
[----:B------:R-:W1:Y:S01]  /*7560*/  MUFU.EX2 R11, R11 ;  /* 0x0000000b000b7308 */ /* 0x000e620000000800 */
[----:B0-----:R-:W-:-:S01]  /*7570*/  FFMA.FTZ R5, R6, R5, R9 ;  /* 0x0000000506057223 */ /* 0x001fc20000010009 */
[----:B------:R-:W-:Y:S01]  /*7580*/  FFMA.FTZ R149, R149, UR28, -R161 ;  /* 0x0000001c95957c23 */ /* 0x000fe200080108a1 */
[----:B------:R-:W-:-:S01]  /*7590*/  FFMA.FTZ R151, R151, UR28, -R158 ;  /* 0x0000001c97977c23 */ /* 0x000fc2000801089e */
[----:B------:R-:W-:Y:S01]  /*75a0*/  FFMA.FTZ R120, R120, UR28, -R161 ;  /* 0x0000001c78787c23 */ /* 0x000fe200080108a1 */
[----:B------:R-:W-:-:S01]  /*75b0*/  FADD.FTZ R5, R8, R5 ;  /* 0x0000000508057221 */ /* 0x000fc20000010000 */
        /* <DEDUP_REMOVED lines=10> */
[----:B------:R-:W2:Y:S01]  /*7660*/  MUFU.EX2 R12, R12 ;  /* 0x0000000c000c7308 */ /* 0x000ea20000000800 */
[----:B-1----:R-:W-:-:S01]  /*7670*/  FFMA.FTZ R7, R4, R7, R11 ;  /* 0x0000000704077223 */ /* 0x002fc2000001000b */
[----:B------:R-:W-:Y:S01]  /*7680*/  FFMA.FTZ R129, R129, UR28, -R161 ;  /* 0x0000001c81817c23 */ /* 0x000fe200080108a1 */
[----:B------:R-:W-:-:S01]  /*7690*/  FFMA.FTZ R131, R131, UR28, -R158 ;  /* 0x0000001c83837c23 */ /* 0x000fc2000801089e */
[----:B------:R-:W-:Y:S01]  /*76a0*/  FFMA.FTZ R132, R132, UR28, -R161 ;  /* 0x0000001c84847c23 */ /* 0x000fe200080108a1 */
[----:B------:R-:W-:-:S01]  /*76b0*/  FFMA.FTZ R134, R134, UR28, -R158 ;  /* 0x0000001c86867c23 */ /* 0x000fc2000801089e */
[----:B------:R-:W-:Y:S01]  /*76c0*/  FFMA.FTZ R133, R133, UR28, -R161 ;  /* 0x0000001c85857c23 */ /* 0x000fe200080108a1 */
[----:B------:R-:W-:-:S01]  /*76d0*/  FFMA.FTZ R135, R135, UR28, -R158 ;  /* 0x0000001c87877c23 */ /* 0x000fc2000801089e */
[----:B------:R-:W1:Y:S01]  /*76e0*/  MUFU.EX2 R14, R14 ;  /* 0x0000000e000e7308 */ /* 0x000e620000000800 */
[----:B0-----:R-:W-:-:S01]  /*76f0*/  FADD.FTZ R7, R10, R7 ;  /* 0x000000070a077221 */ /* 0x001fc20000010000 */
[----:B------:R-:W-:Y:S01]  /*7700*/  FFMA.FTZ R104, R104, UR28, -R161 ;  /* 0x0000001c68687c23 */ /* 0x000fe200080108a1 */
[----:B------:R-:W-:-:S01]  /*7710*/  FFMA.FTZ R106, R106, UR28, -R158 ;  /* 0x0000001c6a6a7c23 */ /* 0x000fc2000801089e */
[----:B------:R-:W-:Y:S01]  /*7720*/  FFMA.FTZ R105, R105, UR28, -R161 ;  /* 0x0000001c69697c23 */ /* 0x000fe200080108a1 */
[----:B------:R-:W-:-:S01]  /*7730*/  FFMA.FTZ R107, R107, UR28, -R158 ;  /* 0x0000001c6b6b7c23 */ /* 0x000fc2000801089e */
[----:B------:R-:W-:Y:S01]  /*7740*/  FFMA.FTZ R108, R108, UR28, -R161 ;  /* 0x0000001c6c6c7c23 */ /* 0x000fe200080108a1 */
[----:B------:R-:W-:-:S01]  /*7750*/  FFMA.FTZ R110, R110, UR28, -R158 ;  /* 0x0000001c6e6e7c23 */ /* 0x000fc2000801089e */
[----:B------:R-:W0:Y:S01]  /*7760*/  MUFU.EX2 R13, R13 ;  /* 0x0000000d000d7308 */ /* 0x000e220000000800 */
[----:B--2---:R-:W-:-:S01]  /*7770*/  FADD.FTZ R160, R12, R5 ;  /* 0x000000050ca07221 */ /* 0x004fc20000010000 */
[----:B------:R-:W-:Y:S01]  /*7780*/  FFMA.FTZ R109, R109, UR28, -R161 ;  /* 0x0000001c6d6d7c23 */ /* 0x000fe200080108a1 */
[----:B------:R-:W-:-:S01]  /*7790*/  FFMA.FTZ R111, R111, UR28, -R158 ;  /* 0x0000001c6f6f7c23 */ /* 0x000fc2000801089e */
[----:B------:R-:W-:Y:S01]  /*77a0*/  FFMA.FTZ R112, R112, UR28, -R161 ;  /* 0x0000001c70707c23 */ /* 0x000fe200080108a1 */
[----:B------:R-:W-:-:S01]  /*77b0*/  FFMA.FTZ R114, R114, UR28, -R158 ;  /* 0x0000001c72727c23 */ /* 0x000fc2000801089e */
[----:B------:R-:W-:Y:S01]  /*77c0*/  FFMA.FTZ R113, R113, UR28, -R161 ;  /* 0x0000001c71717c23 */ /* 0x000fe200080108a1 */
[----:B------:R-:W-:-:S01]  /*77d0*/  FFMA.FTZ R115, R115, UR28, -R158 ;  /* 0x0000001c73737c23 */ /* 0x000fc2000801089e */
[----:B------:R-:W2:Y:S01]  /*77e0*/  MUFU.EX2 R15, R15 ;  /* 0x0000000f000f7308 */ /* 0x000ea20000000800 */
[----:B-1----:R-:W-:-:S01]  /*77f0*/  FADD.FTZ R162, R14, R7 ;  /* 0x000000070ea27221 */ /* 0x002fc20000010000 */
        /* <DEDUP_REMOVED lines=24> */
[----:B------:R-:W-:-:S06]  /*7980*/  FFMA.FTZ R103, R103, UR28, -R158 ;  /* 0x0000001c67677c23 */ /* 0x000fcc000801089e */
        /* <DEDUP_REMOVED lines=142> */
.L_x_7515:
        /* <DEDUP_REMOVED lines=116> */
.L_x_7505:
[----:B------:R-:W-:Y:S06]  /*89b0*/  BAR.ARV 0x8, 0x180 ;  /* 0x0206000000007b1d */ /* 0x000fec0000002000 */
[----:B------:R-:W-:Y:S05]  /*89c0*/  @!P0 BRA `(.L_x_7517) ;  /* 0x0000000000048947 */ /* 0x000fea0003800000 */
[----:B------:R-:W-:Y:S01]  /*89d0*/  BPT.TRAP 0x1 ;  /* 0x000000040000795c */ /* 0x000fe20000300000 */
.L_x_7517:
        /* <DEDUP_REMOVED lines=9> */
.L_x_7518:
[----:B-1----:R-:W-:Y:S05]  /*8a70*/  @P1 BRA `(.L_x_7519) ;  /* 0x0000000000081947 */ /* 0x002fea0003800000 */
[----:B------:R-:W1:Y:S02]  /*8a80*/  SYNCS.PHASECHK.TRANS64.TRYWAIT P1, [UR5+0x22850], R0 ;  /* 0x02285000ff0075a7 */ /* 0x000e640008020145 */
[----:B-1----:R-:W-:Y:S05]  /*8a90*/  @!P1 BRA `(.L_x_7520) ;  /* 0x000000b8006c9947 */ /* 0x002fea0003800000 */
.L_x_7519:
[----:B------:R-:W-:Y:S01]  /*8aa0*/  UIADD3 UR4, UR4, 0x400, URZ ;  /* 0x0000040004047890 */ /* 0x000fe2000fffe03f */
[----:B------:R-:W-:Y:S01]  /*8ab0*/  WARPGROUP.ARRIVE ;  /* 0x00000000000079c5 */ /* 0x000fe20000000000 */
[----:B------:R-:W-:Y:S01]  /*8ac0*/  UMOV UR7, 0xc0000010 ;  /* 0xc000001000077882 */ /* 0x000fe20000000000 */
[----:B------:R-:W-:Y:S01]  /*8ad0*/  IMAD.MOV.U32 R4, RZ, RZ, 0x3f800000 ;  /* 0x3f800000ff047424 */ /* 0x000fe200078e00ff */
        /* <DEDUP_REMOVED lines=11> */
[----:B------:R-:W-:Y:S02]  /*8b90*/  ULDC.64 UR6, c[0x0][0x9a0] ;  /* 0x0002680000067ab9 */ /* 0x000fe40000000a00 */
[----:B------:R-:W-:-:S04]  /*8ba0*/  ISETP.NE.U32.AND P1, PT, RZ, UR6, PT ;  /* 0x00000006ff007c0c */ /* 0x000fc8000bf25070 */
[----:B------:R-:W-:-:S13]  /*8bb0*/  ISETP.NE.AND.EX P1, PT, RZ, UR7, PT, P1 ;  /* 0x00000007ff007c0c */ /* 0x000fda000bf25310 */
[----:B------:R-:W0:Y:S08]  /*8bc0*/  @P1 LDC.64 R8, c[0x0][0x9c8] ;  /* 0x00027200ff081b82 */ /* 0x000e300000000a00 */
[----:B------:R-:W2:Y:S01]  /*8bd0*/  @P1 LDC.64 R10, c[0x0][0x9d0] ;  /* 0x00027400ff0a1b82 */ /* 0x000ea20000000a00 */
[----:B01----:R-:W-:-:S04]  /*8be0*/  @P1 IMAD R0, R8, UR38, RZ ;  /* 0x0000002608001c24 */ /* 0x003fc8000f8e02ff */
[----:B------:R-:W-:Y:S02]  /*8bf0*/  @P1 IMAD R3, R9, UR37, R0 ;  /* 0x0000002509031c24 */ /* 0x000fe4000f8e0200 */
[----:B------:R-:W-:-:S04]  /*8c00*/  @P1 IMAD.WIDE.U32 R8, R8, UR37, RZ ;  /* 0x0000002508081c25 */ /* 0x000fc8000f8e00ff */
[----:B------:R-:W-:Y:S02]  /*8c10*/  @P1 IMAD.IADD R9, R9, 0x1, R3 ;  /* 0x0000000109091824 */ /* 0x000fe400078e0203 */
[----:B--2---:R-:W-:-:S04]  /*8c20*/  @P1 IMAD.WIDE.U32 R8, R10, UR41, R8 ;  /* 0x000000290a081c25 */ /* 0x004fc8000f8e0008 */
[----:B------:R-:W-:Y:S01]  /*8c30*/  @P1 IMAD R3, R11, UR41, R9 ;  /* 0x000000290b031c24 */ /* 0x000fe2000f8e0209 */
[----:B------:R-:W-:Y:S01]  /*8c40*/  @P1 LEA R10, P2, R8, UR6, 0x2 ;  /* 0x00000006080a1c11 */ /* 0x000fe2000f8410ff */
[----:B------:R-:W-:-:S03]  /*8c50*/  UIADD3 UR6, UR4, 0x200, URZ ;  /* 0x0000020004067890 */ /* 0x000fc6000fffe03f */
[----:B------:R-:W-:Y:S01]  /*8c60*/  @P1 LEA.HI.X R11, R8, UR7, R3, 0x2, P2 ;  /* 0x00000007080b1c11 */ /* 0x000fe200090f1403 */
[----:B------:R-:W-:-:S04]  /*8c70*/  UMOV UR7, 0xc0000010 ;  /* 0xc000001000077882 */ /* 0x000fc80000000000 */
[----:B------:R0:W2:Y:S01]  /*8c80*/  @P1 LDG.E R4, desc[UR50][R10.64] ;  /* 0x000000320a041981 */ /* 0x0000a2000c1e1900 */
[----:B------:R-:W-:Y:S02]  /*8c90*/  WARPGROUP.DEPBAR.LE gsb0, 0x0 ;  /* 0x00008000000079c5 */ /* 0x000fe40000010000 */
[----:B------:R-:W-:-:S06]  /*8ca0*/  WARPGROUP.ARRIVE ;  /* 0x00000000000079c5 */ /* 0x000fcc0000000000 */
[----:B------:R-:W-:Y:S01]  /*8cb0*/  QGMMA.64x128x32.F32.E4M3.E4M3 R24, R176, gdesc[UR4], R24, gsb0 ;  /* 0x01e00004b0187df3 */ /* 0x000fe20008000818 */
[----:B------:R-:W-:Y:S01]  /*8cc0*/  UIADD3 UR6, UR4, 0x300, URZ ;  /* 0x0000030004067890 */ /* 0x000fe2000fffe03f */
[----:B------:R-:W-:Y:S01]  /*8cd0*/  UMOV UR7, 0xc0000010 ;  /* 0xc000001000077882 */ /* 0x000fe20000000000 */
[----:B------:R-:W-:Y:S01]  /*8ce0*/  UIADD3 UR4, UR4, 0x400, URZ ;  /* 0x0000040004047890 */ /* 0x000fe2000fffe03f */
[----:B------:R-:W1:Y:S04]  /*8cf0*/  SHFL.BFLY PT, R0, R5, 0x2, 0x1f ;  /* 0x0c401f0005007f89 */ /* 0x000e6800000e0000 */
[----:B------:R-:W3:Y:S01]  /*8d00*/  SHFL.BFLY PT, R6, R7, 0x2, 0x1f ;  /* 0x0c401f0007067f89 */ /* 0x000ee200000e0000 */
[----:B------:R-:W-:Y:S02]  /*8d10*/  WARPGROUP.DEPBAR.LE gsb0, 0x0 ;  /* 0x00008000000079c5 */ /* 0x000fe40000010000 */
[----:B------:R-:W-:-:S06]  /*8d20*/  WARPGROUP.ARRIVE ;  /* 0x00000000000079c5 */ /* 0x000fcc0000000000 */
[----:B------:R-:W-:Y:S01]  /*8d30*/  QGMMA.64x128x32.F32.E4M3.E4M3 R24, R180, gdesc[UR4], R24, gsb0 ;  /* 0x01e00004b4187df3 */ /* 0x000fe20008000818 */
[----:B------:R-:W-:Y:S01]  /*8d40*/  UMOV UR6, UR4 ;  /* 0x0000000400067c82 */ /* 0x000fe20008000000 */
[----:B------:R-:W-:Y:S01]  /*8d50*/  UMOV UR7, 0xc0000010 ;  /* 0xc000001000077882 */ /* 0x000fe20000000000 */
[----:B-1----:R-:W-:-:S01]  /*8d60*/  FADD.FTZ R0, R0, R5 ;  /* 0x0000000500007221 */ /* 0x002fc20000010000 */
[----:B---3--:R-:W-:-:S04]  /*8d70*/  FADD.FTZ R6, R6, R7 ;  /* 0x0000000706067221 */ /* 0x008fc80000010000 */
[----:B------:R-:W0:Y:S04]  /*8d80*/  SHFL.BFLY PT, R3, R0, 0x1, 0x1f ;  /* 0x0c201f0000037f89 */ /* 0x000e2800000e0000 */
        /* <DEDUP_REMOVED lines=24> */
[----:B------:R-:W-:Y:S01]  /*8f10*/  MOV R3, 0xff800000 ;  /* 0xff80000000037802 */ /* 0x000fe20000000f00 */
[----:B------:R-:W-:Y:S02]  /*8f20*/  IMAD.MOV.U32 R0, RZ, RZ, -0x800000 ;  /* 0xff800000ff007424 */ /* 0x000fe400078e00ff */
[----:B--2---:R-:W-:Y:S01]  /*8f30*/  FMUL.FTZ R5, R5, R4 ;  /* 0x0000000405057220 */ /* 0x004fe20000410000 */
[----:B------:R-:W-:Y:S01]  /*8f40*/  @P2 FFMA.FTZ R3, R6, R89, R7 ;  /* 0x0000005906032223 */ /* 0x000fe20000010007 */
[----:B------:R-:W-:-:S01]  /*8f50*/  @P3 FFMA.FTZ R0, R15, R91, R8 ;  /* 0x0000005b0f003223 */ /* 0x000fc20000010008 */
[----:B---3--:R-:W-:Y:S01]  /*8f60*/  FMUL.FTZ R4, R9, R4 ;  /* 0x0000000409047220 */ /* 0x008fe20000410000 */
[----:B------:R-:W-:-:S02]  /*8f70*/  WARPGROUP.DEPBAR.LE gsb0, 0x0 ;  /* 0x00008000000079c5 */ /* 0x000fc40000010000 */
[----:B------:R-:W-:Y:S05]  /*8f80*/  @!P0 BRA `(.L_x_7521) ;  /* 0x0000000000048947 */ /* 0x000fea0003800000 */
[----:B------:R-:W-:Y:S01]  /*8f90*/  BPT.TRAP 0x1 ;  /* 0x000000040000795c */ /* 0x000fe20000300000 */
.L_x_7521:
        /* <DEDUP_REMOVED lines=74> */
.L_x_7497:
[----:B------:R-:W0:Y:S01]  /*9440*/  S2R R5, SR_CgaCtaId ;  /* 0x0000000000057919 */ /* 0x000e220000008800 */
[----:B------:R-:W-:Y:S01]  /*9450*/  MOV R32, 0x400 ;  /* 0x0000040000207802 */ /* 0x000fe20000000f00 */
[----:B------:R-:W-:Y:S01]  /*9460*/  UISETP.NE.AND UP0, UPT, UR44, URZ, UPT ;  /* 0x0000003f2c00728c */ /* 0x000fe2000bf05270 */
[----:B------:R-:W-:Y:S01]  /*9470*/  BSSY B0, `(.L_x_7522) ;  /* 0x00003af000007945 */ /* 0x000fe20003800000 */
[----:B------:R-:W-:Y:S09]  /*9480*/  BAR.SYNC.DEFER_BLOCKING 0x5, 0x180 ;  /* 0x0146000000007b1d */ /* 0x000ff20000010000 */
[----:B------:R-:W-:Y:S01]  /*9490*/  @!UP0 ULDC UR44, c[0x0][0xad4] ;  /* 0x0002b500002c8ab9 */ /* 0x000fe20000000800 */
[----:B0-----:R-:W-:-:S05]  /*94a0*/  LEA R32, R5, R32, 0x18 ;  /* 0x0000002005207211 */ /* 0x001fca00078ec0ff */
[----:B------:R-:W0:Y:S02]  /*94b0*/  LDS.128 R28, [R32+0x228d0] ;  /* 0x0228d000201c7984 */ /* 0x000e240000000c00 */
[----:B0-----:R-:W-:Y:S02]  /*94c0*/  R2UR UR6, R29 ;  /* 0x000000001d0672ca */ /* 0x001fe400000e0000 */
[----:B------:R-:W-:Y:S01]  /*94d0*/  R2UR UR5, R30 ;  /* 0x000000001e0572ca */ /* 0x000fe200000e0000 */
[----:B------:R-:W-:Y:S06]  /*94e0*/  BAR.ARV 0x4, 0x180 ;  /* 0x0106000000007b1d */ /* 0x000fec0000002000 */
[----:B------:R-:W-:Y:S08]  /*94f0*/  @P0 BRA `(.L_x_7523) ;  /* 0x0000002c00800947 */ /* 0x000ff00003800000 */
[----:B------:R-:W0:Y:S01]  /*9500*/  S2R R26, SR_TID.X ;  /* 0x00000000001a7919 */ /* 0x000e220000002100 */
[----:B------:R-:W-:Y:S01]  /*9510*/  ULDC.64 UR8, c[0x4][0xa8] ;  /* 0x01002a0000087ab9 */ /* 0x000fe20000000a00 */
[----:B------:R-:W-:Y:S01]  /*9520*/  ULDC.64 UR10, c[0x0][0xc00] ;  /* 0x00030000000a7ab9 */ /* 0x000fe20000000a00 */
[----:B0-----:R-:W-:-:S05]  /*9530*/  IMAD.SHL.U32 R4, R26, 0x4, RZ ;  /* 0x000000041a047824 */ /* 0x001fca00078e00ff */
[----:B------:R-:W-:Y:S01]  /*9540*/  LOP3.LUT R4, R4, 0xc, RZ, 0xc0, !PT ;  /* 0x0000000c04047812 */ /* 0x000fe200078ec0ff */
[----:B------:R-:W-:Y:S03]  /*9550*/  BAR.SYNC.DEFER_BLOCKING 0x1, 0x100 ;  /* 0x0044000000007b1d */ /* 0x000fe60000010000 */
[----:B------:R-:W-:-:S05]  /*9560*/  IADD3 R4, P0, R4, UR8, RZ ;  /* 0x0000000804047c10 */ /* 0x000fca000ff1e0ff */
[----:B------:R-:W-:Y:S01]  /*9570*/  IMAD.X R5, RZ, RZ, UR9, P0 ;  /* 0x00000009ff057e24 */ /* 0x000fe200080e06ff */
[----:B------:R-:W-:-:S04]  /*9580*/  ULDC.64 UR8, c[0x0][0xc00] ;  /* 0x0003000000087ab9 */ /* 0x000fc80000000a00 */
[----:B------:R0:W2:Y:S01]  /*9590*/  LDG.E.CONSTANT R14, desc[UR50][R4.64] ;  /* 0x00000032040e7981 */ /* 0x0000a2000c1e9900 */
[----:B------:R-:W-:Y:S01]  /*95a0*/  LOP3.LUT P0, R26, R26, 0x3, RZ, 0xc0, !PT ;  /* 0x000000031a1a7812 */ /* 0x000fe2000780c0ff */
[----:B------:R-:W-:-:S03]  /*95b0*/  UIMAD.WIDE UR8, UR37, 0x4, UR8 ;  /* 0x00000004250878a5 */ /* 0x000fc6000f8e0208 */
[----:B------:R-:W-:-:S04]  /*95c0*/  ISETP.EQ.OR P0, PT, R26, 0x3, !P0 ;  /* 0x000000031a00780c */ /* 0x000fc80004702670 */
[----:B------:R-:W-:Y:S01]  /*95d0*/  SEL R135, R11, R20, P0 ;  /* 0x000000140b877207 */ /* 0x000fe20000000000 */
[----:B0-----:R-:W0:Y:S01]  /*95e0*/  S2R R5, SR_SWINHI ;  /* 0x0000000000057919 */ /* 0x001e220000002f00 */
        /* <DEDUP_REMOVED lines=16> */
[----:B------:R-:W-:-:S02]  /*96f0*/  MOV R20, R32 ;  /* 0x0000002000147202 */ /* 0x000fc40000000f00 */
[----:B0-----:R-:W-:Y:S02]  /*9700*/  MOV R21, R5 ;  /* 0x0000000500157202 */ /* 0x001fe40000000f00 */
[----:B------:R-:W-:Y:S02]  /*9710*/  SEL R39, R91, R64, P0 ;  /* 0x000000405b277207 */ /* 0x000fe40000000000 */
[----:B------:R-:W-:Y:S01]  /*9720*/  SEL R95, R33, R50, P0 ;  /* 0x00000032215f7207 */ /* 0x000fe20000000000 */
[----:B------:R-:W-:Y:S01]  /*9730*/  IMAD.WIDE R10, R220, 0x2, R20 ;  /* 0x00000002dc0a7825 */ /* 0x000fe200078e0214 */
[----:B------:R-:W-:Y:S02]  /*9740*/  SEL R48, R50, R33, P0 ;  /* 0x0000002132307207 */ /* 0x000fe40000000000 */
[----:B------:R-:W-:Y:S02]  /*9750*/  SEL R137, R36, R13, P0 ;  /* 0x0000000d24897207 */ /* 0x000fe40000000000 */
[----:B------:R-:W-:-:S02]  /*9760*/  IADD3 R59, P1, R10, 0x40, RZ ;  /* 0x000000400a3b7810 */ /* 0x000fc40007f3e0ff */
[----:B------:R-:W-:Y:S02]  /*9770*/  SEL R29, R13, R36, P0 ;  /* 0x000000240d1d7207 */ /* 0x000fe40000000000 */
[----:B------:R-:W-:Y:S01]  /*9780*/  LOP3.LUT R6, R59, 0x380, RZ, 0xc0, !PT ;  /* 0x000003803b067812 */ /* 0x000fe200078ec0ff */
[----:B------:R-:W-:Y:S01]  /*9790*/  IMAD.X R99, RZ, RZ, R11, P1 ;  /* 0x000000ffff637224 */ /* 0x000fe200008e060b */
[----:B------:R-:W-:Y:S02]  /*97a0*/  SEL R115, R93, R80, P0 ;  /* 0x000000505d737207 */ /* 0x000fe40000000000 */
[----:B------:R-:W-:Y:S02]  /*97b0*/  SEL R40, R80, R93, P0 ;  /* 0x0000005d50287207 */ /* 0x000fe40000000000 */
[----:B------:R-:W-:Y:S02]  /*97c0*/  SEL R103, R74, R75, P0 ;  /* 0x0000004b4a677207 */ /* 0x000fe40000000000 */
[----:B------:R-:W-:-:S02]  /*97d0*/  SEL R64, R75, R74, P0 ;  /* 0x0000004a4b407207 */ /* 0x000fc40000000000 */
[----:B------:R-:W-:Y:S02]  /*97e0*/  IADD3 R33, P6, R10, 0x20, RZ ;  /* 0x000000200a217810 */ /* 0x000fe40007fde0ff */
[----:B------:R-:W-:Y:S02]  /*97f0*/  SHF.R.U64 R6, R6, 0x3, RZ ;  /* 0x0000000306067819 */ /* 0x000fe400000012ff */
[----:B------:R-:W-:Y:S01]  /*9800*/  SEL R123, R89, R72, P0 ;  /* 0x00000048597b7207 */ /* 0x000fe20000000000 */
[----:B------:R-:W-:Y:S01]  /*9810*/  IMAD.X R25, RZ, RZ, R11, P6 ;  /* 0x000000ffff197224 */ /* 0x000fe200030e060b */
[----:B------:R-:W-:Y:S02]  /*9820*/  SEL R36, R72, R89, P0 ;  /* 0x0000005948247207 */ /* 0x000fe40000000000 */
[----:B------:R-:W-:Y:S02]  /*9830*/  SEL R93, R56, R55, P0 ;  /* 0x00000037385d7207 */ /* 0x000fe40000000000 */
[----:B------:R-:W-:-:S02]  /*9840*/  SEL R50, R55, R56, P0 ;  /* 0x0000003837327207 */ /* 0x000fc40000000000 */
[----:B------:R-:W-:Y:S02]  /*9850*/  IADD3 R75, P4, R10, 0x4020, RZ ;  /* 0x000040200a4b7810 */ /* 0x000fe40007f9e0ff */
[----:B------:R-:W-:Y:S02]  /*9860*/  SEL R89, R62, R63, P0 ;  /* 0x0000003f3e597207 */ /* 0x000fe40000000000 */
[----:B------:R-:W-:Y:S02]  /*9870*/  SEL R55, R63, R62, P0 ;  /* 0x0000003e3f377207 */ /* 0x000fe40000000000 */
[----:B------:R-:W-:Y:S02]  /*9880*/  SEL R91, R66, R67, P0 ;  /* 0x00000043425b7207 */ /* 0x000fe40000000000 */
[----:B------:R-:W-:Y:S02]  /*9890*/  SEL R54, R67, R66, P0 ;  /* 0x0000004243367207 */ /* 0x000fe40000000000 */
[----:B------:R-:W-:-:S02]  /*98a0*/  SEL R63, R82, R83, P0 ;  /* 0x00000053523f7207 */ /* 0x000fc40000000000 */
[----:B------:R-:W-:Y:S02]  /*98b0*/  SEL R66, R83, R82, P0 ;  /* 0x0000005253427207 */ /* 0x000fe40000000000 */
[----:B------:R-:W-:Y:S02]  /*98c0*/  IADD3 R83, P5, R10, 0x4040, RZ ;  /* 0x000040400a537810 */ /* 0x000fe40007fbe0ff */
[----:B------:R-:W-:Y:S02]  /*98d0*/  LOP3.LUT R4, R33, 0x380, RZ, 0xc0, !PT ;  /* 0x0000038021047812 */ /* 0x000fe400078ec0ff */
[----:B------:R-:W-:Y:S01]  /*98e0*/  LOP3.LUT R98, R6, R59, RZ, 0x3c, !PT ;  /* 0x0000003b06627212 */ /* 0x000fe200078e3cff */
[----:B------:R-:W-:Y:S01]  /*98f0*/  IMAD.X R97, RZ, RZ, R11, P5 ;  /* 0x000000ffff617224 */ /* 0x000fe200028e060b */
[----:B------:R-:W-:Y:S02]  /*9900*/  SEL R133, R44, R37, P0 ;  /* 0x000000252c857207 */ /* 0x000fe40000000000 */
        /* <DEDUP_REMOVED lines=8> */
[----:B------:R-:W-:Y:S02]  /*9990*/  IADD3 R67, P2, R10, 0x60, RZ ;  /* 0x000000600a437810 */ /* 0x000fe40007f5e0ff */
[----:B------:R-:W-:Y:S02]  /*99a0*/  SHF.R.U64 R4, R4, 0x3, RZ ;  /* 0x0000000304047819 */ /* 0x000fe400000012ff */
[----:B------:R-:W-:Y:S01]  /*99b0*/  LOP3.LUT R30, R83, 0x380, RZ, 0xc0, !PT ;  /* 0x00000380531e7812 */ /* 0x000fe200078ec0ff */
[----:B------:R-:W-:Y:S01]  /*99c0*/  IMAD.X R13, RZ, RZ, R11, P2 ;  /* 0x000000ffff0d7224 */ /* 0x000fe200010e060b */
[----:B------:R-:W-:Y:S02]  /*99d0*/  SEL R121, R68, R69, P0 ;  /* 0x0000004544797207 */ /* 0x000fe40000000000 */
[----:B------:R-:W-:-:S02]  /*99e0*/  SEL R42, R69, R68, P0 ;  /* 0x00000044452a7207 */ /* 0x000fc40000000000 */
[----:B------:R-:W-:Y:S02]  /*99f0*/  IADD3 R71, P3, R10, 0x4000, RZ ;  /* 0x000040000a477810 */ /* 0x000fe40007f7e0ff */
[----:B------:R-:W-:Y:S02]  /*9a00*/  SHF.R.U64 R6, R6, 0x3, RZ ;  /* 0x0000000306067819 */ /* 0x000fe400000012ff */
[----:B------:R-:W-:Y:S01]  /*9a10*/  SEL R57, R15, R8, P0 ;  /* 0x000000080f397207 */ /* 0x000fe20000000000 */
[----:B------:R-:W-:Y:S01]  /*9a20*/  IMAD.X R9, RZ, RZ, R11, P3 ;  /* 0x000000ffff097224 */ /* 0x000fe200018e060b */
[----:B------:R-:W-:Y:S02]  /*9a30*/  SEL R69, R49, R24, P0 ;  /* 0x0000001831457207 */ /* 0x000fe40000000000 */
[----:B------:R-:W-:Y:S02]  /*9a40*/  IADD3 R58, P6, R10, 0x4060, RZ ;  /* 0x000040600a3a7810 */ /* 0x000fe40007fde0ff */
[----:B------:R-:W-:-:S02]  /*9a50*/  SEL R15, R8, R15, P0 ;  /* 0x0000000f080f7207 */ /* 0x000fc40000000000 */
[----:B------:R-:W-:Y:S02]  /*9a60*/  SEL R107, R7, R12, P0 ;  /* 0x0000000c076b7207 */ /* 0x000fe40000000000 */
[----:B------:R-:W-:Y:S01]  /*9a70*/  SEL R46, R12, R7, P0 ;  /* 0x000000070c2e7207 */ /* 0x000fe20000000000 */
[----:B------:R-:W-:Y:S01]  /*9a80*/  IMAD.X R7, RZ, RZ, R11, P4 ;  /* 0x000000ffff077224 */ /* 0x000fe200020e060b */
[----:B------:R-:W-:Y:S02]  /*9a90*/  SEL R49, R24, R49, P0 ;  /* 0x0000003118317207 */ /* 0x000fe40000000000 */
[----:B------:R-:W-:Y:S02]  /*9aa0*/  LOP3.LUT R8, R67, 0x380, RZ, 0xc0, !PT ;  /* 0x0000038043087812 */ /* 0x000fe400078ec0ff */
[----:B------:R-:W-:Y:S02]  /*9ab0*/  LOP3.LUT R24, R4, R33, RZ, 0x3c, !PT ;  /* 0x0000002104187212 */ /* 0x000fe400078e3cff */
[----:B------:R-:W-:-:S02]  /*9ac0*/  SHF.R.U64 R30, R30, 0x3, RZ ;  /* 0x000000031e1e7819 */ /* 0x000fc400000012ff */
[----:B------:R-:W-:Y:S02]  /*9ad0*/  LOP3.LUT R4, R71, 0x380, RZ, 0xc0, !PT ;  /* 0x0000038047047812 */ /* 0x000fe400078ec0ff */
[----:B------:R-:W-:Y:S02]  /*9ae0*/  LOP3.LUT R6, R6, R75, RZ, 0x3c, !PT ;  /* 0x0000004b06067212 */ /* 0x000fe400078e3cff */
[----:B------:R-:W-:Y:S02]  /*9af0*/  LOP3.LUT R33, R58, 0x380, RZ, 0xc0, !PT ;  /* 0x000003803a217812 */ /* 0x000fe400078ec0ff */
[----:B------:R-:W-:Y:S02]  /*9b00*/  SEL R117, R76, R77, P0 ;  /* 0x0000004d4c757207 */ /* 0x000fe40000000000 */
[----:B------:R-:W-:Y:S02]  /*9b10*/  SEL R44, R77, R76, P0 ;  /* 0x0000004c4d2c7207 */ /* 0x000fe40000000000 */
[----:B------:R-:W-:-:S02]  /*9b20*/  LOP3.LUT R5, R10, 0x380, RZ, 0xc0, !PT ;  /* 0x000003800a057812 */ /* 0x000fc400078ec0ff */
[----:B------:R-:W-:Y:S02]  /*9b30*/  SEL R127, R88, R61, P0 ;  /* 0x0000003d587f7207 */ /* 0x000fe40000000000 */
[----:B------:R-:W-:Y:S02]  /*9b40*/  SEL R34, R61, R88, P0 ;  /* 0x000000583d227207 */ /* 0x000fe40000000000 */
[----:B------:R-:W-:Y:S02]  /*9b50*/  SEL R119, R92, R65, P0 ;  /* 0x000000415c777207 */ /* 0x000fe40000000000 */
[----:B------:R-:W-:Y:S02]  /*9b60*/  SEL R38, R65, R92, P0 ;  /* 0x0000005c41267207 */ /* 0x000fe40000000000 */
[----:B------:R-:W-:Y:S02]  /*9b70*/  SEL R77, R53, R60, P0 ;  /* 0x0000003c354d7207 */ /* 0x000fe40000000000 */
[----:B------:R-:W-:-:S02]  /*9b80*/  SHF.R.U64 R8, R8, 0x3, RZ ;  /* 0x0000000308087819 */ /* 0x000fc400000012ff */
[----:B------:R-:W-:Y:S02]  /*9b90*/  LOP3.LUT R96, R30, R83, RZ, 0x3c, !PT ;  /* 0x000000531e607212 */ /* 0x000fe400078e3cff */
[----:B------:R-:W-:Y:S02]  /*9ba0*/  SEL R53, R60, R53, P0 ;  /* 0x000000353c357207 */ /* 0x000fe40000000000 */
[----:B------:R-:W-:Y:S02]  /*9bb0*/  SEL R61, R78, R79, P0 ;  /* 0x0000004f4e3d7207 */ /* 0x000fe40000000000 */
[----:B------:R-:W-:Y:S02]  /*9bc0*/  SEL R65, R79, R78, P0 ;  /* 0x0000004e4f417207 */ /* 0x000fe40000000000 */
[----:B------:R-:W-:Y:S02]  /*9bd0*/  SHF.R.U64 R4, R4, 0x3, RZ ;  /* 0x0000000304047819 */ /* 0x000fe400000012ff */
[----:B------:R-:W-:-:S02]  /*9be0*/  MOV R30, R6 ;  /* 0x00000006001e7202 */ /* 0x000fc40000000f00 */
[----:B------:R-:W-:Y:S02]  /*9bf0*/  SEL R79, R86, R87, P0 ;  /* 0x00000057564f7207 */ /* 0x000fe40000000000 */
[----:B------:R-:W-:Y:S02]  /*9c00*/  SEL R60, R87, R86, P0 ;  /* 0x00000056573c7207 */ /* 0x000fe40000000000 */
[----:B------:R-:W-:Y:S02]  /*9c10*/  SHF.R.U64 R33, R33, 0x3, RZ ;  /* 0x0000000321217819 */ /* 0x000fe400000012ff */
[----:B------:R-:W-:Y:S02]  /*9c20*/  SHF.R.U64 R5, R5, 0x3, RZ ;  /* 0x0000000305057819 */ /* 0x000fe400000012ff */
[----:B------:R-:W-:Y:S02]  /*9c30*/  LOP3.LUT R12, R8, R67, RZ, 0x3c, !PT ;  /* 0x00000043080c7212 */ /* 0x000fe400078e3cff */
[----:B------:R-:W-:-:S02]  /*9c40*/  LOP3.LUT R8, R4, R71, RZ, 0x3c, !PT ;  /* 0x0000004704087212 */ /* 0x000fc400078e3cff */
[----:B------:R-:W-:Y:S02]  /*9c50*/  LOP3.LUT R4, R33, R58, RZ, 0x3c, !PT ;  /* 0x0000003a21047212 */ /* 0x000fe400078e3cff */
[----:B------:R-:W-:Y:S01]  /*9c60*/  LOP3.LUT R10, R5, R10, RZ, 0x3c, !PT ;  /* 0x0000000a050a7212 */ /* 0x000fe200078e3cff */
[----:B------:R-:W-:Y:S01]  /*9c70*/  IMAD.X R5, RZ, RZ, R11, P6 ;  /* 0x000000ffff057224 */ /* 0x000fe200030e060b */
[----:B------:R-:W-:Y:S02]  /*9c80*/  MOV R101, R24 ;  /* 0x0000001800657202 */ /* 0x000fe40000000f00 */
[----:B------:R-:W-:Y:S02]  /*9c90*/  MOV R98, R98 ;  /* 0x0000006200627202 */ /* 0x000fe40000000f00 */
[----:B------:R-:W-:Y:S02]  /*9ca0*/  MOV R99, R12 ;  /* 0x0000000c00637202 */ /* 0x000fe40000000f00 */
[----:B------:R-:W-:-:S02]  /*9cb0*/  MOV R33, R8 ;  /* 0x0000000800217202 */ /* 0x000fc40000000f00 */
[----:B------:R-:W-:Y:S02]  /*9cc0*/  MOV R100, R10 ;  /* 0x0000000a00647202 */ /* 0x000fe40000000f00 */
[----:B------:R-:W-:Y:S02]  /*9cd0*/  MOV R96, R96 ;  /* 0x0000006000607202 */ /* 0x000fe40000000f00 */
[----:B------:R-:W-:Y:S02]  /*9ce0*/  MOV R97, R4 ;  /* 0x0000000400617202 */ /* 0x000fe40000000f00 */
[----:B--2---:R-:W-:Y:S01]  /*9cf0*/  LOP3.LUT R7, R14, 0x2, RZ, 0x3c, !PT ;  /* 0x000000020e077812 */ /* 0x004fe200078e3cff */
[----:B------:R-:W-:Y:S04]  /*9d00*/  SHFL.IDX PT, R102, R61, R14, 0x1c1f ;  /* 0x001c1f0e3d667589 */ /* 0x000fe800000e0000 */
[----:B------:R-:W-:Y:S04]  /*9d10*/  SHFL.IDX PT, R57, R57, R14, 0x1c1f ;  /* 0x001c1f0e39397589 */ /* 0x000fe800000e0000 */
[----:B------:R-:W-:Y:S04]  /*9d20*/  SHFL.IDX PT, R58, R79, R14, 0x1c1f ;  /* 0x001c1f0e4f3a7589 */ /* 0x000fe800000e0000 */
[----:B------:R-:W0:Y:S04]  /*9d30*/  SHFL.IDX PT, R62, R15, R7, 0x1c1f ;  /* 0x001c1f070f3e7589 */ /* 0x000e2800000e0000 */
[----:B------:R0:W-:Y:S04]  /*9d40*/  SHFL.IDX PT, R61, R60, R7, 0x1c1f ;  /* 0x001c1f073c3d7589 */ /* 0x0001e800000e0000 */
        /* <DEDUP_REMOVED lines=8> */
[----:B------:R-:W1:Y:S04]  /*9dd0*/  SHFL.IDX PT, R45, R45, R7, 0x1c1f ;  /* 0x001c1f072d2d7589 */ /* 0x000e6800000e0000 */
[----:B------:R-:W-:Y:S04]  /*9de0*/  SHFL.IDX PT, R74, R127, R14, 0x1c1f ;  /* 0x001c1f0e7f4a7589 */ /* 0x000fe800000e0000 */
[----:B------:R-:W-:Y:S04]  /*9df0*/  SHFL.IDX PT, R77, R77, R14, 0x1c1f ;  /* 0x001c1f0e4d4d7589 */ /* 0x000fe800000e0000 */
[----:B------:R-:W-:Y:S04]  /*9e00*/  SHFL.IDX PT, R84, R89, R14, 0x1c1f ;  /* 0x001c1f0e59547589 */ /* 0x000fe800000e0000 */
        /* <DEDUP_REMOVED lines=15> */
[----:B------:R-:W2:Y:S04]  /*9f00*/  SHFL.IDX PT, R89, R55, R7, 0x1c1f ;  /* 0x001c1f0737597589 */ /* 0x000ea800000e0000 */
[----:B------:R1:W-:Y:S04]  /*9f10*/  SHFL.IDX PT, R92, R54, R7, 0x1c1f ;  /* 0x001c1f07365c7589 */ /* 0x0003e800000e0000 */
[----:B------:R-:W-:Y:S04]  /*9f20*/  SHFL.IDX PT, R8, R137, R14, 0x1c1f ;  /* 0x001c1f0e89087589 */ /* 0x000fe800000e0000 */
[----:B------:R-:W-:Y:S01]  /*9f30*/  SHFL.IDX PT, R12, R129, R14, 0x1c1f ;  /* 0x001c1f0e810c7589 */ /* 0x000fe200000e0000 */
[----:B-1----:R-:W-:-:S03]  /*9f40*/  SEL R54, R72, R45, P0 ;  /* 0x0000002d48367207 */ /* 0x002fc60000000000 */
[----:B------:R-:W-:Y:S04]  /*9f50*/  SHFL.IDX PT, R86, R115, R14, 0x1c1f ;  /* 0x001c1f0e73567589 */ /* 0x000fe800000e0000 */
[----:B------:R-:W-:Y:S01]  /*9f60*/  SHFL.IDX PT, R94, R111, R14, 0x1c1f ;  /* 0x001c1f0e6f5e7589 */ /* 0x000fe200000e0000 */
[----:B0-----:R-:W-:-:S03]  /*9f70*/  SEL R51, R73, R34, P0 ;  /* 0x0000002249337207 */ /* 0x001fc60000000000 */
[----:B------:R-:W-:Y:S04]  /*9f80*/  SHFL.IDX PT, R69, R69, R14, 0x1c1f ;  /* 0x001c1f0e45457589 */ /* 0x000fe800000e0000 */
[----:B------:R-:W-:Y:S04]  /*9f90*/  SHFL.IDX PT, R80, R93, R14, 0x1c1f ;  /* 0x001c1f0e5d507589 */ /* 0x000fe800000e0000 */
[----:B------:R-:W-:Y:S04]  /*9fa0*/  SHFL.IDX PT, R85, R85, R14, 0x1c1f ;  /* 0x001c1f0e55557589 */ /* 0x000fe800000e0000 */
[----:B------:R-:W-:Y:S04]  /*9fb0*/  SHFL.IDX PT, R90, R81, R14, 0x1c1f ;  /* 0x001c1f0e515a7589 */ /* 0x000fe800000e0000 */
[----:B------:R0:W-:Y:S04]  /*9fc0*/  SHFL.IDX PT, R9, R29, R7, 0x1c1f ;  /* 0x001c1f071d097589 */ /* 0x0001e800000e0000 */
[----:B------:R-:W1:Y:S04]  /*9fd0*/  SHFL.IDX PT, R37, R37, R7, 0x1c1f ;  /* 0x001c1f0725257589 */ /* 0x000e6800000e0000 */
[----:B------:R2:W-:Y:S01]  /*9fe0*/  SHFL.IDX PT, R95, R41, R7, 0x1c1f ;  /* 0x001c1f07295f7589 */ /* 0x0005e200000e0000 */
[----:B0-----:R-:W-:-:S03]  /*9ff0*/  SEL R29, R61, R58, P0 ;  /* 0x0000003a3d1d7207 */ /* 0x001fc60000000000 */
[----:B------:R0:W3:Y:S04]  /*a000*/  SHFL.IDX PT, R28, R49, R7, 0x1c1f ;  /* 0x001c1f07311c7589 */ /* 0x0000e800000e0000 */
[----:B------:R-:W4:Y:S01]  /*a010*/  SHFL.IDX PT, R39, R48, R7, 0x1c1f ;  /* 0x001c1f0730277589 */ /* 0x000f2200000e0000 */
[----:B--2---:R-:W-:-:S03]  /*a020*/  SEL R41, R89, R84, P0 ;  /* 0x0000005459297207 */ /* 0x004fc60000000000 */
[----:B------:R2:W-:Y:S01]  /*a030*/  SHFL.IDX PT, R40, R52, R7, 0x1c1f ;  /* 0x001c1f0734287589 */ /* 0x0005e200000e0000 */
[----:B0-----:R-:W-:-:S03]  /*a040*/  SEL R49, R34, R73, P0 ;  /* 0x0000004922317207 */ /* 0x001fc60000000000 */
[----:B------:R-:W-:Y:S04]  /*a050*/  SHFL.IDX PT, R10, R133, R14, 0x1c1f ;  /* 0x001c1f0e850a7589 */ /* 0x000fe800000e0000 */
[----:B------:R0:W4:Y:S01]  /*a060*/  SHFL.IDX PT, R11, R35, R7, 0x1c1f ;  /* 0x001c1f07230b7589 */ /* 0x00012200000e0000 */
[----:B-1----:R-:W-:Y:S02]  /*a070*/  SEL R73, R12, R37, P0 ;  /* 0x000000250c497207 */ /* 0x002fe40000000000 */
[----:B--2---:R-:W-:Y:S01]  /*a080*/  SEL R52, R45, R72, P0 ;  /* 0x000000482d347207 */ /* 0x004fe20000000000 */
[----:B------:R-:W1:Y:S01]  /*a090*/  SHFL.IDX PT, R81, R50, R7, 0x1c1f ;  /* 0x001c1f0732517589 */ /* 0x000e6200000e0000 */
[----:B------:R-:W-:Y:S02]  /*a0a0*/  SEL R72, R74, R75, P0 ;  /* 0x0000004b4a487207 */ /* 0x000fe40000000000 */
[----:B------:R-:W-:Y:S01]  /*a0b0*/  SEL R45, R36, R77, P0 ;  /* 0x0000004d242d7207 */ /* 0x000fe20000000000 */
[----:B------:R2:W1:Y:S01]  /*a0c0*/  SHFL.IDX PT, R93, R56, R7, 0x1c1f ;  /* 0x001c1f07385d7589 */ /* 0x00046200000e0000 */
[----:B------:R-:W-:-:S02]  /*a0d0*/  SEL R74, R75, R74, P0 ;  /* 0x0000004a4b4a7207 */ /* 0x000fc40000000000 */
[----:B0-----:R-:W-:Y:S01]  /*a0e0*/  SEL R35, R58, R61, P0 ;  /* 0x0000003d3a237207 */ /* 0x001fe20000000000 */
[----:B------:R-:W0:Y:S01]  /*a0f0*/  SHFL.IDX PT, R78, R123, R14, 0x1c1f ;  /* 0x001c1f0e7b4e7589 */ /* 0x000e2200000e0000 */
[----:B------:R-:W-:Y:S02]  /*a100*/  SEL R58, R59, R46, P0 ;  /* 0x0000002e3b3a7207 */ /* 0x000fe40000000000 */
[----:B------:R-:W-:Y:S01]  /*a110*/  SEL R61, R6, R27, P0 ;  /* 0x0000001b063d7207 */ /* 0x000fe20000000000 */
[----:B------:R-:W-:Y:S01]  /*a120*/  SHFL.IDX PT, R82, R119, R14, 0x1c1f ;  /* 0x001c1f0e77527589 */ /* 0x000fe200000e0000 */
[----:B---3--:R-:W-:Y:S02]  /*a130*/  SEL R55, R69, R28, P0 ;  /* 0x0000001c45377207 */ /* 0x008fe40000000000 */
[----:B--2---:R-:W-:Y:S01]  /*a140*/  SEL R56, R46, R59, P0 ;  /* 0x0000003b2e387207 */ /* 0x004fe20000000000 */
[----:B------:R-:W-:Y:S01]  /*a150*/  SHFL.IDX PT, R5, R117, R14, 0x1c1f ;  /* 0x001c1f0e75057589 */ /* 0x000fe200000e0000 */
[----:B------:R-:W-:-:S02]  /*a160*/  SEL R59, R68, R47, P0 ;  /* 0x0000002f443b7207 */ /* 0x000fc40000000000 */
[----:B------:R-:W-:Y:S01]  /*a170*/  SEL R47, R77, R36, P0 ;  /* 0x000000244d2f7207 */ /* 0x000fe20000000000 */
[----:B------:R-:W-:Y:S01]  /*a180*/  SHFL.IDX PT, R4, R113, R14, 0x1c1f ;  /* 0x001c1f0e71047589 */ /* 0x000fe200000e0000 */
[----:B------:R-:W-:Y:S02]  /*a190*/  SEL R68, R70, R71, P0 ;  /* 0x0000004746447207 */ /* 0x000fe40000000000 */
[----:B------:R-:W-:Y:S01]  /*a1a0*/  SEL R36, R92, R91, P0 ;  /* 0x0000005b5c247207 */ /* 0x000fe20000000000 */
[----:B------:R2:W3:Y:S01]  /*a1b0*/  SHFL.IDX PT, R83, R38, R7, 0x1c1f ;  /* 0x001c1f0726537589 */ /* 0x0004e200000e0000 */
[----:B------:R-:W-:Y:S02]  /*a1c0*/  SEL R53, R28, R69, P0 ;  /* 0x000000451c357207 */ /* 0x000fe40000000000 */
[----:B------:R-:W-:Y:S01]  /*a1d0*/  SEL R70, R71, R70, P0 ;  /* 0x0000004647467207 */ /* 0x000fe20000000000 */
[----:B------:R-:W3:Y:S01]  /*a1e0*/  SHFL.IDX PT, R88, R44, R7, 0x1c1f ;  /* 0x001c1f072c587589 */ /* 0x000ee200000e0000 */
[----:B----4-:R-:W-:-:S02]  /*a1f0*/  SEL R50, R76, R39, P0 ;  /* 0x000000274c327207 */ /* 0x010fc40000000000 */
[----:B------:R-:W-:Y:S01]  /*a200*/  SEL R48, R39, R76, P0 ;  /* 0x0000004c27307207 */ /* 0x000fe20000000000 */
[----:B------:R4:W3:Y:S01]  /*a210*/  SHFL.IDX PT, R15, R43, R7, 0x1c1f ;  /* 0x001c1f072b0f7589 */ /* 0x0008e200000e0000 */
[----:B------:R-:W-:Y:S02]  /*a220*/  SEL R75, R37, R12, P0 ;  /* 0x0000000c254b7207 */ /* 0x000fe40000000000 */
[----:B--2---:R-:W-:Y:S01]  /*a230*/  SEL R38, R91, R92, P0 ;  /* 0x0000005c5b267207 */ /* 0x004fe20000000000 */
[----:B------:R-:W2:Y:S01]  /*a240*/  SHFL.IDX PT, R13, R125, R14, 0x1c1f ;  /* 0x001c1f0e7d0d7589 */ /* 0x000ea200000e0000 */
[----:B------:R-:W-:Y:S02]  /*a250*/  SEL R92, R94, R95, P0 ;  /* 0x0000005f5e5c7207 */ /* 0x000fe40000000000 */
[----:B------:R-:W-:Y:S01]  /*a260*/  SEL R69, R10, R11, P0 ;  /* 0x0000000b0a457207 */ /* 0x000fe20000000000 */
[----:B------:R-:W-:Y:S01]  /*a270*/  SHFL.IDX PT, R25, R121, R14, 0x1c1f ;  /* 0x001c1f0e79197589 */ /* 0x000fe200000e0000 */
[----:B------:R-:W-:-:S02]  /*a280*/  SEL R71, R11, R10, P0 ;  /* 0x0000000a0b477207 */ /* 0x000fc40000000000 */
[----:B----4-:R-:W-:Y:S01]  /*a290*/  SEL R43, R84, R89, P0 ;  /* 0x00000059542b7207 */ /* 0x010fe20000000000 */
[----:B------:R-:W-:Y:S01]  /*a2a0*/  SHFL.IDX PT, R103, R103, R14, 0x1c1f ;  /* 0x001c1f0e67677589 */ /* 0x000fe200000e0000 */
[----:B------:R-:W-:Y:S02]  /*a2b0*/  SEL R84, R86, R87, P0 ;  /* 0x0000005756547207 */ /* 0x000fe40000000000 */
[----:B-1----:R-:W-:Y:S01]  /*a2c0*/  SEL R46, R80, R81, P0 ;  /* 0x00000051502e7207 */ /* 0x002fe20000000000 */
[----:B------:R1:W-:Y:S01]  /*a2d0*/  SHFL.IDX PT, R106, R63, R14, 0x1c1f ;  /* 0x001c1f0e3f6a7589 */ /* 0x0003e200000e0000 */
[----:B------:R-:W-:Y:S02]  /*a2e0*/  SEL R44, R81, R80, P0 ;  /* 0x00000050512c7207 */ /* 0x000fe40000000000 */
[----:B------:R-:W-:Y:S01]  /*a2f0*/  SEL R39, R90, R93, P0 ;  /* 0x0000005d5a277207 */ /* 0x000fe20000000000 */
[----:B------:R4:W2:Y:S01]  /*a300*/  SHFL.IDX PT, R14, R42, R7, 0x1c1f ;  /* 0x001c1f072a0e7589 */ /* 0x0008a200000e0000 */
[----:B------:R-:W-:-:S02]  /*a310*/  SEL R37, R93, R90, P0 ;  /* 0x0000005a5d257207 */ /* 0x000fc40000000000 */
[----:B------:R-:W-:Y:S01]  /*a320*/  SEL R86, R87, R86, P0 ;  /* 0x0000005657567207 */ /* 0x000fe20000000000 */
[----:B------:R3:W-:Y:S01]  /*a330*/  SHFL.IDX PT, R105, R65, R7, 0x1c1f ;  /* 0x001c1f0741697589 */ /* 0x0007e200000e0000 */
[----:B------:R-:W-:Y:S02]  /*a340*/  SEL R94, R95, R94, P0 ;  /* 0x0000005e5f5e7207 */ /* 0x000fe40000000000 */
[----:B-1----:R-:W-:Y:S01]  /*a350*/  SEL R63, R27, R6, P0 ;  /* 0x000000061b3f7207 */ /* 0x002fe20000000000 */
[----:B------:R1:W2:Y:S01]  /*a360*/  SHFL.IDX PT, R104, R64, R7, 0x1c1f ;  /* 0x001c1f0740687589 */ /* 0x0002a200000e0000 */
[----:B0-----:R-:W-:Y:S02]  /*a370*/  SEL R76, R78, R79, P0 ;  /* 0x0000004f4e4c7207 */ /* 0x001fe40000000000 */
[----:B----4-:R-:W-:Y:S01]  /*a380*/  SEL R42, R85, R40, P0 ;  /* 0x00000028552a7207 */ /* 0x010fe20000000000 */
[----:B------:R0:W4:Y:S01]  /*a390*/  SHFL.IDX PT, R107, R66, R7, 0x1c1f ;  /* 0x001c1f07426b7589 */ /* 0x00012200000e0000 */
[----:B------:R-:W-:-:S02]  /*a3a0*/  SEL R40, R40, R85, P0 ;  /* 0x0000005528287207 */ /* 0x000fc40000000000 */
[----:B---3--:R-:W-:Y:S02]  /*a3b0*/  SEL R65, R8, R9, P0 ;  /* 0x0000000908417207 */ /* 0x008fe40000000000 */
[----:B------:R-:W-:Y:S02]  /*a3c0*/  SEL R80, R82, R83, P0 ;  /* 0x0000005352507207 */ /* 0x000fe40000000000 */
[----:B-1----:R-:W-:Y:S02]  /*a3d0*/  SEL R64, R67, R26, P0 ;  /* 0x0000001a43407207 */ /* 0x002fe40000000000 */
[----:B------:R-:W-:Y:S02]  /*a3e0*/  SEL R85, R5, R88, P0 ;  /* 0x0000005805557207 */ /* 0x000fe40000000000 */
[----:B0-----:R-:W-:Y:S02]  /*a3f0*/  SEL R66, R26, R67, P0 ;  /* 0x000000431a427207 */ /* 0x001fe40000000000 */
[----:B------:R-:W-:-:S02]  /*a400*/  SEL R67, R9, R8, P0 ;  /* 0x0000000809437207 */ /* 0x000fc40000000000 */
[----:B------:R-:W-:Y:S02]  /*a410*/  SEL R87, R88, R5, P0 ;  /* 0x0000000558577207 */ /* 0x000fe40000000000 */
[----:B------:R-:W-:Y:S02]  /*a420*/  SEL R93, R4, R15, P0 ;  /* 0x0000000f045d7207 */ /* 0x000fe40000000000 */
[----:B------:R-:W-:Y:S02]  /*a430*/  SEL R95, R15, R4, P0 ;  /* 0x000000040f5f7207 */ /* 0x000fe40000000000 */
[----:B------:R-:W-:Y:S02]  /*a440*/  SEL R78, R79, R78, P0 ;  /* 0x0000004e4f4e7207 */ /* 0x000fe40000000000 */
[----:B------:R-:W-:Y:S02]  /*a450*/  SEL R82, R83, R82, P0 ;  /* 0x0000005253527207 */ /* 0x000fe40000000000 */
[----:B------:R-:W-:-:S02]  /*a460*/  F2FP.BF16.F32.PACK_AB R4, R61, R60 ;  /* 0x0000003c3d04723e */ /* 0x000fc400000010ff */
[----:B------:R-:W-:Y:S02]  /*a470*/  F2FP.BF16.F32.PACK_AB R5, R59, R58 ;  /* 0x0000003a3b05723e */ /* 0x000fe400000010ff */
[----:B------:R-:W-:Y:S02]  /*a480*/  F2FP.BF16.F32.PACK_AB R6, R63, R62 ;  /* 0x0000003e3f06723e */ /* 0x000fe400000010ff */
[----:B------:R-:W-:Y:S02]  /*a490*/  F2FP.BF16.F32.PACK_AB R7, R57, R56 ;  /* 0x000000383907723e */ /* 0x000fe400000010ff */
[----:B--2---:R-:W-:Y:S02]  /*a4a0*/  SEL R77, R13, R24, P0 ;  /* 0x000000180d4d7207 */ /* 0x004fe40000000000 */
        /* <DEDUP_REMOVED lines=8> */
[----:B------:R-:W-:-:S02]  /*a530*/  F2FP.BF16.F32.PACK_AB R12, R69, R68 ;  /* 0x00000044450c723e */ /* 0x000fc400000010ff */
[----:B------:R-:W-:Y:S01]  /*a540*/  F2FP.BF16.F32.PACK_AB R13, R51, R50 ;  /* 0x00000032330d723e */ /* 0x000fe200000010ff */
[----:B------:R-:W-:Y:S01]  /*a550*/  STSM.16.M88.4 [R101], R8 ;  /* 0x0000000865007844 */ /* 0x000fe20000000200 */
[----:B------:R-:W-:Y:S02]  /*a560*/  F2FP.BF16.F32.PACK_AB R14, R71, R70 ;  /* 0x00000046470e723e */ /* 0x000fe400000010ff */
[----:B------:R-:W-:Y:S02]  /*a570*/  F2FP.BF16.F32.PACK_AB R15, R49, R48 ;  /* 0x00000030310f723e */ /* 0x000fe400000010ff */
[----:B------:R-:W-:Y:S02]  /*a580*/  F2FP.BF16.F32.PACK_AB R24, R73, R72 ;  /* 0x000000484918723e */ /* 0x000fe400000010ff */
[----:B------:R-:W-:Y:S01]  /*a590*/  F2FP.BF16.F32.PACK_AB R25, R47, R46 ;  /* 0x0000002e2f19723e */ /* 0x000fe200000010ff */
[----:B------:R-:W-:Y:S01]  /*a5a0*/  STSM.16.M88.4 [R98], R12 ;  /* 0x0000000c62007844 */ /* 0x000fe20000000200 */
[----:B------:R-:W-:-:S02]  /*a5b0*/  F2FP.BF16.F32.PACK_AB R26, R75, R74 ;  /* 0x0000004a4b1a723e */ /* 0x000fc400000010ff */
[----:B------:R-:W-:Y:S02]  /*a5c0*/  F2FP.BF16.F32.PACK_AB R27, R45, R44 ;  /* 0x0000002c2d1b723e */ /* 0x000fe400000010ff */
[----:B------:R-:W-:Y:S02]  /*a5d0*/  SEL R88, R103, R104, P0 ;  /* 0x0000006867587207 */ /* 0x000fe40000000000 */
[----:B------:R-:W-:Y:S01]  /*a5e0*/  SEL R90, R104, R103, P0 ;  /* 0x00000067685a7207 */ /* 0x000fe20000000000 */
[----:B------:R1:W-:Y:S01]  /*a5f0*/  STSM.16.M88.4 [R99], R24 ;  /* 0x0000001863007844 */ /* 0x0003e20000000200 */
[----:B------:R-:W-:Y:S02]  /*a600*/  SEL R89, R102, R105, P0 ;  /* 0x0000006966597207 */ /* 0x000fe40000000000 */
[----:B------:R-:W-:Y:S02]  /*a610*/  SEL R91, R105, R102, P0 ;  /* 0x00000066695b7207 */ /* 0x000fe40000000000 */
[----:B----4-:R-:W-:-:S02]  /*a620*/  SEL R34, R106, R107, P0 ;  /* 0x0000006b6a227207 */ /* 0x010fc40000000000 */
[----:B------:R-:W-:Y:S02]  /*a630*/  SEL R28, R107, R106, P0 ;  /* 0x0000006a6b1c7207 */ /* 0x000fe40000000000 */
[----:B0-----:R-:W-:Y:S02]  /*a640*/  F2FP.BF16.F32.PACK_AB R4, R77, R76 ;  /* 0x0000004c4d04723e */ /* 0x001fe400000010ff */
[----:B------:R-:W-:Y:S02]  /*a650*/  F2FP.BF16.F32.PACK_AB R5, R43, R42 ;  /* 0x0000002a2b05723e */ /* 0x000fe400000010ff */
[----:B------:R-:W-:Y:S02]  /*a660*/  F2FP.BF16.F32.PACK_AB R6, R79, R78 ;  /* 0x0000004e4f06723e */ /* 0x000fe400000010ff */
[----:B------:R-:W-:Y:S01]  /*a670*/  F2FP.BF16.F32.PACK_AB R7, R41, R40 ;  /* 0x000000282907723e */ /* 0x000fe200000010ff */
[----:B-1----:R-:W-:Y:S01]  /*a680*/  IMAD.U32 R99, RZ, RZ, UR9 ;  /* 0x00000009ff637e24 */ /* 0x002fe2000f8e00ff */
        /* <DEDUP_REMOVED lines=13> */
[----:B------:R-:W-:Y:S01]  /*a760*/  F2FP.BF16.F32.PACK_AB R26, R95, R94 ;  /* 0x0000005e5f1a723e */ /* 0x000fe200000010ff */
[----:B0-----:R-:W0:Y:S01]  /*a770*/  LDC R33, c[0x0][0xbe8] ;  /* 0x0002fa00ff217b82 */ /* 0x001e220000000800 */
[----:B------:R-:W-:Y:S02]  /*a780*/  F2FP.BF16.F32.PACK_AB R27, R29, R28 ;  /* 0x0000001c1d1b723e */ /* 0x000fe400000010ff */
[----:B------:R-:W-:-:S02]  /*a790*/  ISETP.NE.U32.AND P0, PT, RZ, UR10, PT ;  /* 0x0000000aff007c0c */ /* 0x000fc4000bf05070 */
[----:B------:R-:W-:Y:S01]  /*a7a0*/  MOV R98, UR8 ;  /* 0x0000000800627c02 */ /* 0x000fe20008000f00 */
[----:B------:R2:W-:Y:S02]  /*a7b0*/  STSM.16.M88.4 [R97], R24 ;  /* 0x0000001861007844 */ /* 0x0005e40000000200 */
[----:B------:R-:W-:Y:S01]  /*a7c0*/  BAR.SYNC.DEFER_BLOCKING 0x1, 0x100 ;  /* 0x0044000000007b1d */ /* 0x000fe20000010000 */
[----:B------:R-:W-:-:S05]  /*a7d0*/  ISETP.NE.AND.EX P0, PT, RZ, UR11, PT, P0 ;  /* 0x0000000bff007c0c */ /* 0x000fca000bf05300 */
[----:B------:R-:W-:-:S08]  /*a7e0*/  ULDC.64 UR8, c[0x0][0xc08] ;  /* 0x0003020000087ab9 */ /* 0x000fd00000000a00 */
[----:B------:R-:W3:Y:S01]  /*a7f0*/  @P0 LDG.E R100, desc[UR50][R98.64] ;  /* 0x0000003262640981 */ /* 0x000ee2000c1e1900 */
[----:B------:R-:W-:Y:S01]  /*a800*/  UISETP.NE.U32.AND UP0, UPT, UR8, URZ, UPT ;  /* 0x0000003f0800728c */ /* 0x000fe2000bf05070 */
[----:B0-----:R-:W-:Y:S01]  /*a810*/  ISETP.NE.AND P1, PT, R33, 0x1, PT ;  /* 0x000000012100780c */ /* 0x001fe20003f25270 */
[----:B------:R-:W-:Y:S02]  /*a820*/  ULDC UR4, c[0x0][0xa88] ;  /* 0x0002a20000047ab9 */ /* 0x000fe40000000800 */
[----:B------:R-:W-:Y:S01]  /*a830*/  UISETP.NE.AND.EX UP0, UPT, UR9, URZ, UPT, UP0 ;  /* 0x0000003f0900728c */ /* 0x000fe2000bf05300 */
[----:B-1----:R-:W-:-:S05]  /*a840*/  IMAD.U32 R30, RZ, RZ, UR4 ;  /* 0x00000004ff1e7e24 */ /* 0x002fca000f8e00ff */
[----:B------:R-:W-:-:S04]  /*a850*/  PLOP3.LUT P4, PT, PT, PT, UP0, 0x80, 0x0 ;  /* 0x000000000000781c */ /* 0x000fc80003f8f008 */
[----:B------:R-:W0:Y:S01]  /*a860*/  @P1 LDC R6, c[0x0][0xbec] ;  /* 0x0002fb00ff061b82 */ /* 0x000e220000000800 */
[----:B------:R-:W-:-:S04]  /*a870*/  @UP0 ULEA UR8, UP1, UR37, UR8, 0x2 ;  /* 0x0000000825080291 */ /* 0x000fc8000f82103f */
[----:B------:R-:W-:Y:S02]  /*a880*/  @UP0 ULEA.HI.X UR9, UR37, UR9, UR38, 0x2, UP1 ;  /* 0x0000000925090291 */ /* 0x000fe400088f1426 */
[----:B------:R-:W-:Y:S01]  /*a890*/  UISETP.GT.AND UP1, UPT, UR44, 0x1, UPT ;  /* 0x000000012c00788c */ /* 0x000fe2000bf24270 */
[----:B------:R-:W1:Y:S01]  /*a8a0*/  @P1 LDC R9, c[0x0][0xbf0] ;  /* 0x0002fc00ff091b82 */ /* 0x000e620000000800 */
[----:B------:R-:W-:Y:S01]  /*a8b0*/  UMOV UR16, 0x9b8 ;  /* 0x000009b800107882 */ /* 0x000fe20000000000 */
[----:B------:R-:W-:Y:S01]  /*a8c0*/  IMAD.U32 R4, RZ, RZ, UR8 ;  /* 0x00000008ff047e24 */ /* 0x000fe2000f8e00ff */
[----:B------:R-:W-:Y:S01]  /*a8d0*/  USEL UR16, UR16, 0x978, UP1 ;  /* 0x0000097810107887 */ /* 0x000fe20008800000 */
[----:B------:R-:W-:Y:S01]  /*a8e0*/  IMAD.U32 R5, RZ, RZ, UR9 ;  /* 0x00000009ff057e24 */ /* 0x000fe2000f8e00ff */
[----:B------:R-:W-:-:S04]  /*a8f0*/  UISETP.NE.U32.AND UP0, UPT, UR10, URZ, UPT ;  /* 0x0000003f0a00728c */ /* 0x000fc8000bf05070 */
[----:B------:R4:W5:Y:S01]  /*a900*/  @P4 LDG.E R30, desc[UR50][R4.64] ;  /* 0x00000032041e4981 */ /* 0x000962000c1e1900 */
[----:B------:R-:W-:Y:S01]  /*a910*/  UISETP.NE.AND.EX UP0, UPT, UR11, URZ, UPT, UP0 ;  /* 0x0000003f0b00728c */ /* 0x000fe2000bf05300 */
[----:B------:R-:W-:Y:S01]  /*a920*/  UMOV UR4, URZ ;  /* 0x0000003f00047c82 */ /* 0x000fe20008000000 */
[----:B------:R-:W-:-:S03]  /*a930*/  USEL UR7, UR40, URZ, UP1 ;  /* 0x0000003f28077287 */ /* 0x000fc60008800000 */
[----:B------:R-:W-:Y:S01]  /*a940*/  ULDC.64 UR10, c[0x0][UR16+0x218] ;  /* 0x00008600100a7abb */ /* 0x000fe20008000a00 */
[----:B------:R-:W-:Y:S01]  /*a950*/  ULDC.64 UR14, c[0x0][UR16+0x228] ;  /* 0x00008a00100e7abb */ /* 0x000fe20008000a00 */
[----:B------:R-:W-:Y:S01]  /*a960*/  USEL UR37, UR37, URZ, !UP0 ;  /* 0x0000003f25257287 */ /* 0x000fe2000c000000 */
[----:B----4-:R-:W-:Y:S01]  /*a970*/  IMAD.U32 R4, RZ, RZ, UR39 ;  /* 0x00000027ff047e24 */ /* 0x010fe2000f8e00ff */
[----:B------:R-:W-:Y:S01]  /*a980*/  ULDC.64 UR12, c[0x0][UR16+0x220] ;  /* 0x00008800100c7abb */ /* 0x000fe20008000a00 */
[----:B------:R-:W-:Y:S02]  /*a990*/  UIMAD.WIDE.U32 UR8, UR10, UR41, URZ ;  /* 0x000000290a0872a5 */ /* 0x000fe4000f8e003f */
[----:B------:R-:W-:Y:S01]  /*a9a0*/  IMAD R11, R4, 0x80, R219 ;  /* 0x00000080040b7824 */ /* 0x000fe200078e02db */
[----:B------:R-:W-:Y:S02]  /*a9b0*/  UIMAD.WIDE.U32 UR18, UR14, UR7, URZ ;  /* 0x000000070e1272a5 */ /* 0x000fe4000f8e003f */
[----:B------:R-:W-:Y:S01]  /*a9c0*/  UIMAD UR10, UR11, UR41, URZ ;  /* 0x000000290b0a72a4 */ /* 0x000fe2000f8e023f */
[----:B0-----:R-:W-:Y:S01]  /*a9d0*/  @P1 IMAD.HI.U32 R4, R11, R6, RZ ;  /* 0x000000060b041227 */ /* 0x001fe200078e00ff */
[----:B------:R-:W-:-:S02]  /*a9e0*/  UIMAD UR14, UR15, UR7, URZ ;  /* 0x000000070f0e72a4 */ /* 0x000fc4000f8e023f */
[----:B------:R-:W-:Y:S01]  /*a9f0*/  USEL UR38, UR38, URZ, !UP0 ;  /* 0x0000003f26267287 */ /* 0x000fe2000c000000 */
[----:B------:R-:W-:Y:S01]  /*aa00*/  IMAD.MOV.U32 R7, RZ, RZ, R11 ;  /* 0x000000ffff077224 */ /* 0x000fe200078e000b */
[----:B------:R-:W-:Y:S01]  /*aa10*/  UIMAD UR7, UR13, UR37, URZ ;  /* 0x000000250d0772a4 */ /* 0x000fe2000f8e023f */
[----:B-1----:R-:W-:Y:S01]  /*aa20*/  @P1 SHF.R.U32.HI R7, RZ, R9, R4 ;  /* 0x00000009ff071219 */ /* 0x002fe20000011604 */
[----:B------:R-:W-:Y:S01]  /*aa30*/  UIADD3 UR9, UR9, UR10, URZ ;  /* 0x0000000a09097290 */ /* 0x000fe2000fffe03f */
[----:B------:R-:W-:Y:S01]  /*aa40*/  IMAD.U32 R4, RZ, RZ, UR18 ;  /* 0x00000012ff047e24 */ /* 0x000fe2000f8e00ff */
[----:B------:R-:W-:Y:S01]  /*aa50*/  UIMAD.WIDE.U32 UR10, UR12, UR37, URZ ;  /* 0x000000250c0a72a5 */ /* 0x000fe2000f8e003f */
[----:B------:R-:W-:Y:S01]  /*aa60*/  IMAD.U32 R5, RZ, RZ, UR19 ;  /* 0x00000013ff057e24 */ /* 0x000fe2000f8e00ff */
[----:B------:R-:W-:Y:S01]  /*aa70*/  UIMAD UR7, UR12, UR38, UR7 ;  /* 0x000000260c0772a4 */ /* 0x000fe2000f8e0207 */
[--C-:B------:R-:W-:Y:S01]  /*aa80*/  IMAD.MOV R6, RZ, RZ, -R7.reuse ;  /* 0x000000ffff067224 */ /* 0x100fe200078e0a07 */
[----:B------:R-:W-:Y:S01]  /*aa90*/  UIADD3 UR14, UR19, UR14, URZ ;  /* 0x0000000e130e7290 */ /* 0x000fe2000fffe03f */
[----:B------:R-:W-:Y:S01]  /*aaa0*/  SHF.R.S32.HI R5, RZ, 0x1f, R7 ;  /* 0x0000001fff057819 */ /* 0x000fe20000011407 */
[----:B------:R-:W-:Y:S01]  /*aab0*/  UIADD3 UR7, UR11, UR7, URZ ;  /* 0x000000070b077290 */ /* 0x000fe2000fffe03f */
[----:B------:R-:W-:-:S03]  /*aac0*/  IMAD R9, R33, R6, R11 ;  /* 0x0000000621097224 */ /* 0x000fc600078e020b */
[----:B------:R-:W-:Y:S02]  /*aad0*/  MOV R8, UR14 ;  /* 0x0000000e00087c02 */ /* 0x000fe40008000f00 */
[----:B------:R-:W-:Y:S02]  /*aae0*/  SHF.R.S32.HI R6, RZ, 0x1f, R9 ;  /* 0x0000001fff067819 */ /* 0x000fe40000011409 */
[----:B---3--:R-:W-:-:S13]  /*aaf0*/  @P0 R2UR UR4, R100 ;  /* 0x00000000640402ca */ /* 0x008fda00000e0000 */
        /* <DEDUP_REMOVED lines=15> */
[----:B--2---:R-:W-:Y:S08]  /*abf0*/  @P4 BRA `(.L_x_7524) ;  /* 0x0000000000104947 */ /* 0x004ff00003800000 */
[----:B------:R-:W-:Y:S05]  /*ac00*/  @!P0 BRA `(.L_x_7524) ;  /* 0x00000000000c8947 */ /* 0x000fea0003800000 */
[----:B------:R-:W2:Y:S04]  /*ac10*/  LDG.E R5, desc[UR50][R98.64] ;  /* 0x0000003262057981 */ /* 0x000ea8000c1e1900 */
[----:B-----5:R-:W2:Y:S02]  /*ac20*/  LDG.E R30, desc[UR50][R98.64+0x4] ;  /* 0x00000432621e7981 */ /* 0x020ea4000c1e1900 */
[----:B--2---:R-:W-:-:S07]  /*ac30*/  IMAD.IADD R30, R30, 0x1, -R5 ;  /* 0x000000011e1e7824 */ /* 0x004fce00078e0a05 */
.L_x_7524:
[----:B------:R-:W-:Y:S01]  /*ac40*/  IMAD.U32 R13, RZ, RZ, UR39 ;  /* 0x00000027ff0d7e24 */ /* 0x000fe2000f8e00ff */
[----:B------:R-:W-:Y:S01]  /*ac50*/  SHFL.IDX PT, R4, R8, RZ, 0x1c1f ;  /* 0x001c1fff08047589 */ /* 0x000fe200000e0000 */
[----:B-----5:R-:W-:Y:S01]  /*ac60*/  IMAD R30, R30, R33, RZ ;  /* 0x000000211e1e7224 */ /* 0x020fe200078e02ff */
[----:B------:R-:W-:Y:S01]  /*ac70*/  LOP3.LUT P0, RZ, R201, 0x3, RZ, 0xc0, !PT ;  /* 0x00000003c9ff7812 */ /* 0x000fe2000780c0ff */
[----:B------:R-:W-:Y:S01]  /*ac80*/  IMAD R13, R13, 0x80, R218 ;  /* 0x000000800d0d7824 */ /* 0x000fe200078e02da */
[----:B------:R-:W0:Y:S01]  /*ac90*/  SHFL.IDX PT, R5, R10, RZ, 0x1c1f ;  /* 0x001c1fff0a057589 */ /* 0x000e2200000e0000 */
[----:B------:R-:W-:Y:S02]  /*aca0*/  PLOP3.LUT P3, PT, PT, PT, UP1, 0x80, 0x0 ;  /* 0x000000000000781c */ /* 0x000fe40003f6f018 */
[C---:B------:R-:W-:Y:S01]  /*acb0*/  VIADD R9, R13.reuse, 0x8 ;  /* 0x000000080d097836 */ /* 0x040fe20000000000 */
[----:B------:R-:W-:Y:S01]  /*acc0*/  SHFL.IDX PT, R6, R8, 0x1, 0x1c1f ;  /* 0x003c1f0008067f89 */ /* 0x000fe200000e0000 */
[----:B------:R-:W-:-:S03]  /*acd0*/  ISETP.GE.OR P2, PT, R13, R30, P0 ;  /* 0x0000001e0d00720c */ /* 0x000fc60000746670 */
[----:B------:R-:W1:Y:S01]  /*ace0*/  SHFL.IDX PT, R7, R10, 0x1, 0x1c1f ;  /* 0x003c1f000a077f89 */ /* 0x000e6200000e0000 */
[----:B------:R-:W-:-:S09]  /*acf0*/  ISETP.GE.OR P0, PT, R9, R30, P0 ;  /* 0x0000001e0900720c */ /* 0x000fd20000706670 */
[----:B0-----:R0:W-:Y:S01]  /*ad00*/  @!P2 ST.E desc[UR50][R4.64], R3 ;  /* 0x000000030400a985 */ /* 0x0011e2000c101932 */
[----:B------:R-:W-:-:S03]  /*ad10*/  ISETP.GE.AND P2, PT, R13, R30, PT ;  /* 0x0000001e0d00720c */ /* 0x000fc60003f46270 */
[----:B-1----:R0:W-:Y:S01]  /*ad20*/  @!P0 ST.E desc[UR50][R6.64], R0 ;  /* 0x0000000006008985 */ /* 0x0021e2000c101932 */
[----:B------:R-:W-:Y:S01]  /*ad30*/  ISETP.GE.AND P0, PT, R9, R30, PT ;  /* 0x0000001e0900720c */ /* 0x000fe20003f06270 */
[----:B------:R-:W-:-:S12]  /*ad40*/  @P3 BRA `(.L_x_7525) ;  /* 0x0000000800903947 */ /* 0x000fd80003800000 */
[----:B0-----:R-:W-:Y:S01]  /*ad50*/  IMAD R3, R200, 0x40, R2 ;  /* 0x00000040c8037824 */ /* 0x001fe200078e0202 */
[----:B------:R-:W0:Y:S01]  /*ad60*/  @P1 LDC R28, c[0x0][0xbec] ;  /* 0x0002fb00ff1c1b82 */ /* 0x000e220000000800 */
[----:B------:R-:W-:Y:S02]  /*ad70*/  ULDC.64 UR10, c[0x0][0xaa0] ;  /* 0x0002a800000a7ab9 */ /* 0x000fe40000000a00 */
[----:B------:R-:W-:-:S03]  /*ad80*/  IMAD.WIDE R20, R3, 0x2, R20 ;  /* 0x0000000203147825 */ /* 0x000fc600078e0214 */
[C---:B------:R-:W-:Y:S02]  /*ad90*/  IADD3 R9, P6, R20.reuse, 0x1000, RZ ;  /* 0x0000100014097810 */ /* 0x040fe40007fde0ff */
[C---:B------:R-:W-:Y:S02]  /*ada0*/  IADD3 R13, P5, R20.reuse, 0x2000, RZ ;  /* 0x00002000140d7810 */ /* 0x040fe40007fbe0ff */
[----:B------:R-:W-:Y:S02]  /*adb0*/  LOP3.LUT R8, R9, 0x380, RZ, 0xc0, !PT ;  /* 0x0000038009087812 */ /* 0x000fe400078ec0ff */
[C---:B------:R-:W-:Y:S02]  /*adc0*/  IADD3 R25, P4, R20.reuse, 0x3000, RZ ;  /* 0x0000300014197810 */ /* 0x040fe40007f9e0ff */
[C---:B------:R-:W-:Y:S02]  /*add0*/  IADD3 R37, P3, R20.reuse, 0x4000, RZ ;  /* 0x0000400014257810 */ /* 0x040fe40007f7e0ff */
[----:B------:R-:W-:-:S02]  /*ade0*/  IADD3 R41, P2, R20, 0x5000, RZ ;  /* 0x0000500014297810 */ /* 0x000fc40007f5e0ff */
[C---:B------:R-:W-:Y:S02]  /*adf0*/  IADD3 R45, P0, R20.reuse, 0x6000, RZ ;  /* 0x00006000142d7810 */ /* 0x040fe40007f1e0ff */
[----:B------:R-:W-:Y:S02]  /*ae00*/  LOP3.LUT R5, R20, 0x380, RZ, 0xc0, !PT ;  /* 0x0000038014057812 */ /* 0x000fe400078ec0ff */
[----:B------:R-:W-:Y:S02]  /*ae10*/  SHF.R.U64 R8, R8, 0x3, RZ ;  /* 0x0000000308087819 */ /* 0x000fe400000012ff */
[----:B------:R-:W-:Y:S02]  /*ae20*/  LOP3.LUT R12, R13, 0x380, RZ, 0xc0, !PT ;  /* 0x000003800d0c7812 */ /* 0x000fe400078ec0ff */
[----:B------:R-:W-:Y:S02]  /*ae30*/  LOP3.LUT R24, R25, 0x380, RZ, 0xc0, !PT ;  /* 0x0000038019187812 */ /* 0x000fe400078ec0ff */
[----:B------:R-:W-:-:S02]  /*ae40*/  LOP3.LUT R36, R37, 0x380, RZ, 0xc0, !PT ;  /* 0x0000038025247812 */ /* 0x000fc400078ec0ff */
[----:B------:R-:W-:Y:S02]  /*ae50*/  LOP3.LUT R40, R41, 0x380, RZ, 0xc0, !PT ;  /* 0x0000038029287812 */ /* 0x000fe400078ec0ff */
[----:B------:R-:W-:Y:S02]  /*ae60*/  LOP3.LUT R44, R45, 0x380, RZ, 0xc0, !PT ;  /* 0x000003802d2c7812 */ /* 0x000fe400078ec0ff */
[----:B------:R-:W-:Y:S02]  /*ae70*/  SHF.R.U64 R5, R5, 0x3, RZ ;  /* 0x0000000305057819 */ /* 0x000fe400000012ff */
[----:B------:R-:W-:Y:S01]  /*ae80*/  LOP3.LUT R8, R8, R9, RZ, 0x3c, !PT ;  /* 0x0000000908087212 */ /* 0x000fe200078e3cff */
[----:B------:R-:W-:Y:S01]  /*ae90*/  IMAD.X R9, RZ, RZ, R21, P6 ;  /* 0x000000ffff097224 */ /* 0x000fe200030e0615 */
[----:B------:R-:W-:Y:S02]  /*aea0*/  IADD3 R3, P6, R20, 0x7000, RZ ;  /* 0x0000700014037810 */ /* 0x000fe40007fde0ff */
[----:B------:R-:W-:-:S02]  /*aeb0*/  SHF.R.U64 R12, R12, 0x3, RZ ;  /* 0x000000030c0c7819 */ /* 0x000fc400000012ff */
[----:B------:R-:W-:Y:S01]  /*aec0*/  SHF.R.U64 R24, R24, 0x3, RZ ;  /* 0x0000000318187819 */ /* 0x000fe200000012ff */
[--C-:B------:R-:W-:Y:S01]  /*aed0*/  IMAD.X R49, RZ, RZ, R21.reuse, P6 ;  /* 0x000000ffff317224 */ /* 0x100fe200030e0615 */
[----:B------:R-:W-:Y:S01]  /*aee0*/  SHF.R.U64 R36, R36, 0x3, RZ ;  /* 0x0000000324247819 */ /* 0x000fe200000012ff */
[----:B------:R-:W-:Y:S01]  /*aef0*/  UIMAD UR7, UR12, UR10, URZ ;  /* 0x0000000a0c0772a4 */ /* 0x000fe2000f8e023f */
[----:B------:R-:W-:Y:S01]  /*af00*/  SHF.R.U64 R40, R40, 0x3, RZ ;  /* 0x0000000328287819 */ /* 0x000fe200000012ff */
[----:B------:R-:W-:Y:S01]  /*af10*/  UIMAD.WIDE.U32 UR8, UR4, UR10, URZ ;  /* 0x0000000a040872a5 */ /* 0x000fe2000f8e003f */
[----:B------:R-:W-:Y:S01]  /*af20*/  SHF.R.U64 R44, R44, 0x3, RZ ;  /* 0x000000032c2c7819 */ /* 0x000fe200000012ff */
[----:B------:R-:W-:Y:S01]  /*af30*/  IMAD.U32 R29, RZ, RZ, UR39 ;  /* 0x00000027ff1d7e24 */ /* 0x000fe2000f8e00ff */
        /* <DEDUP_REMOVED lines=9> */
[----:B------:R1:W5:Y:S01]  /*afd0*/  LD.E.128 R4, desc[UR50][R20.64] ;  /* 0x0000003214047980 */ /* 0x000362000c101d00 */
[----:B------:R-:W-:Y:S01]  /*afe0*/  LOP3.LUT R44, R44, R45, RZ, 0x3c, !PT ;  /* 0x0000002d2c2c7212 */ /* 0x000fe200078e3cff */
[----:B------:R-:W-:Y:S01]  /*aff0*/  IMAD.X R45, RZ, RZ, R21, P0 ;  /* 0x000000ffff2d7224 */ /* 0x000fe200000e0615 */
[----:B------:R-:W-:Y:S01]  /*b000*/  IADD3.X R41, RZ, R21, RZ, P2, !PT ;  /* 0x00000015ff297210 */ /* 0x000fe200017fe4ff */
[----:B------:R-:W5:Y:S01]  /*b010*/  LD.E.128 R8, desc[UR50][R8.64] ;  /* 0x0000003208087980 */ /* 0x000f62000c101d00 */
[----:B------:R-:W-:Y:S01]  /*b020*/  LOP3.LUT R0, R3, 0x380, RZ, 0xc0, !PT ;  /* 0x0000038003007812 */ /* 0x000fe200078ec0ff */
[----:B------:R-:W-:-:S02]  /*b030*/  UIMAD UR7, UR4, UR11, UR7 ;  /* 0x0000000b040772a4 */ /* 0x000fc4000f8e0207 */
[----:B------:R-:W5:Y:S01]  /*b040*/  LD.E.128 R12, desc[UR50][R12.64] ;  /* 0x000000320c0c7980 */ /* 0x000f62000c101d00 */
[----:B------:R-:W-:Y:S01]  /*b050*/  SHF.R.U64 R0, R0, 0x3, RZ ;  /* 0x0000000300007819 */ /* 0x000fe200000012ff */
[----:B-1----:R-:W1:Y:S01]  /*b060*/  @P1 LDC R21, c[0x0][0xbf0] ;  /* 0x0002fc00ff151b82 */ /* 0x002e620000000800 */
[----:B------:R-:W-:Y:S01]  /*b070*/  ULDC.64 UR10, c[0x0][0xae8] ;  /* 0x0002ba00000a7ab9 */ /* 0x000fe20000000a00 */
[----:B------:R-:W5:Y:S01]  /*b080*/  LD.E.128 R24, desc[UR50][R24.64] ;  /* 0x0000003218187980 */ /* 0x000f62000c101d00 */
[----:B------:R-:W-:Y:S01]  /*b090*/  LOP3.LUT R48, R0, R3, RZ, 0x3c, !PT ;  /* 0x0000000300307212 */ /* 0x000fe200078e3cff */
[----:B------:R-:W-:Y:S01]  /*b0a0*/  IMAD R0, R17, 0x20, R200 ;  /* 0x0000002011007824 */ /* 0x000fe200078e02c8 */
[----:B------:R-:W-:Y:S01]  /*b0b0*/  UIADD3 UR9, UR9, UR7, URZ ;  /* 0x0000000709097290 */ /* 0x000fe2000fffe03f */
[----:B------:R-:W5:Y:S02]  /*b0c0*/  LD.E.128 R36, desc[UR50][R36.64] ;  /* 0x0000003224247980 */ /* 0x000f64000c101d00 */
[----:B------:R-:W-:Y:S01]  /*b0d0*/  IMAD R29, R29, 0x80, R0 ;  /* 0x000000801d1d7824 */ /* 0x000fe200078e0200 */
[----:B------:R-:W-:Y:S01]  /*b0e0*/  USHF.R.S32.HI UR4, URZ, 0x1f, UR37 ;  /* 0x0000001f3f047899 */ /* 0x000fe20008011425 */
[----:B------:R-:W5:Y:S01]  /*b0f0*/  LD.E.128 R40, desc[UR50][R40.64] ;  /* 0x0000003228287980 */ /* 0x000f62000c101d00 */
[----:B------:R-:W-:Y:S01]  /*b100*/  UIMAD.WIDE.U32 UR8, UR41, UR10, UR8 ;  /* 0x0000000a290872a5 */ /* 0x000fe2000f8e0008 */
[----:B0-----:R-:W-:Y:S01]  /*b110*/  @P1 IMAD.HI.U32 R0, R29, R28, RZ ;  /* 0x0000001c1d001227 */ /* 0x001fe200078e00ff */
[----:B------:R-:W-:Y:S01]  /*b120*/  UIMAD UR4, UR4, UR12, URZ ;  /* 0x0000000c040472a4 */ /* 0x000fe2000f8e023f */
[----:B------:R-:W5:Y:S01]  /*b130*/  LD.E.128 R44, desc[UR50][R44.64] ;  /* 0x000000322c2c7980 */ /* 0x000f62000c101d00 */
[----:B------:R-:W-:Y:S01]  /*b140*/  UIMAD UR9, UR41, UR11, UR9 ;  /* 0x0000000b290972a4 */ /* 0x000fe2000f8e0209 */
[----:B------:R-:W-:Y:S01]  /*b150*/  IMAD.MOV.U32 R3, RZ, RZ, R29 ;  /* 0x000000ffff037224 */ /* 0x000fe200078e001d */
[----:B------:R-:W-:Y:S01]  /*b160*/  UIMAD UR4, UR37, UR13, UR4 ;  /* 0x0000000d250472a4 */ /* 0x000fe2000f8e0204 */
[----:B------:R-:W5:Y:S01]  /*b170*/  LD.E.128 R48, desc[UR50][R48.64] ;  /* 0x0000003230307980 */ /* 0x000f62000c101d00 */
[----:B------:R-:W-:Y:S01]  /*b180*/  UIMAD.WIDE.U32 UR8, UR37, UR12, UR8 ;  /* 0x0000000c250872a5 */ /* 0x000fe2000f8e0008 */
[----:B------:R-:W-:Y:S01]  /*b190*/  ULDC.64 UR10, c[0x0][0xae0] ;  /* 0x0002b800000a7ab9 */ /* 0x000fe20000000a00 */
[----:B------:R-:W-:Y:S01]  /*b1a0*/  @!PT LDS RZ, [RZ] ;  /* 0x00000000fffff984 */ /* 0x000fe20000000800 */
[----:B------:R-:W-:Y:S01]  /*b1b0*/  @!PT LDS RZ, [RZ] ;  /* 0x00000000fffff984 */ /* 0x000fe20000000800 */
[----:B------:R-:W-:Y:S01]  /*b1c0*/  @!PT LDS RZ, [RZ] ;  /* 0x00000000fffff984 */ /* 0x000fe20000000800 */
[----:B------:R-:W-:Y:S01]  /*b1d0*/  @!PT LDS RZ, [RZ] ;  /* 0x00000000fffff984 */ /* 0x000fe20000000800 */
[----:B------:R0:W-:Y:S06]  /*b1e0*/  MEMBAR.ALL.CTA ;  /* 0x0000000000007992 */ /* 0x0001ec0000008000 */
[----:B0-----:R-:W0:Y:S01]  /*b1f0*/  FENCE.VIEW.ASYNC.S ;  /* 0x00000000000073c6 */ /* 0x001e220000000000 */
[----:B-1----:R-:W-:Y:S01]  /*b200*/  @P1 SHF.R.U32.HI R3, RZ, R21, R0 ;  /* 0x00000015ff031219 */ /* 0x002fe20000011600 */
[----:B------:R-:W-:-:S03]  /*b210*/  UIADD3 UR4, UR9, UR4, URZ ;  /* 0x0000000409047290 */ /* 0x000fc6000fffe03f */
[--C-:B------:R-:W-:Y:S01]  /*b220*/  SHF.R.S32.HI R0, RZ, 0x1f, R3.reuse ;  /* 0x0000001fff007819 */ /* 0x100fe20000011403 */
[----:B------:R-:W-:Y:S02]  /*b230*/  IMAD.MOV R28, RZ, RZ, -R3 ;  /* 0x000000ffff1c7224 */ /* 0x000fe400078e0a03 */
[----:B------:R-:W-:Y:S02]  /*b240*/  IMAD.U32 R21, RZ, RZ, UR9 ;  /* 0x00000009ff157e24 */ /* 0x000fe4000f8e00ff */
[----:B------:R-:W-:Y:S02]  /*b250*/  IMAD R0, R0, UR10, RZ ;  /* 0x0000000a00007c24 */ /* 0x000fe4000f8e02ff */
[----:B------:R-:W-:Y:S02]  /*b260*/  IMAD R33, R33, R28, R29 ;  /* 0x0000001c21217224 */ /* 0x000fe400078e021d */
[----:B------:R-:W-:Y:S01]  /*b270*/  IMAD.U32 R20, RZ, RZ, UR8 ;  /* 0x00000008ff147e24 */ /* 0x000fe2000f8e00ff */
[----:B------:R-:W-:Y:S01]  /*b280*/  MOV R35, UR39 ;  /* 0x0000002700237c02 */ /* 0x000fe20008000f00 */
[----:B------:R-:W-:Y:S01]  /*b290*/  IMAD.U32 R21, RZ, RZ, UR4 ;  /* 0x00000004ff157e24 */ /* 0x000fe2000f8e00ff */
[----:B------:R-:W-:Y:S01]  /*b2a0*/  ULDC.64 UR8, c[0x0][0xad8] ;  /* 0x0002b60000087ab9 */ /* 0x000fe20000000a00 */
[C---:B------:R-:W-:Y:S01]  /*b2b0*/  IMAD R29, R3.reuse, UR11, R0 ;  /* 0x0000000b031d7c24 */ /* 0x040fe2000f8e0200 */
[----:B------:R-:W-:Y:S01]  /*b2c0*/  SHF.R.S32.HI R0, RZ, 0x1f, R33 ;  /* 0x0000001fff007819 */ /* 0x000fe20000011421 */
[----:B------:R-:W-:-:S04]  /*b2d0*/  IMAD.WIDE.U32 R20, R3, UR10, R20 ;  /* 0x0000000a03147c25 */ /* 0x000fc8000f8e0014 */
[----:B------:R-:W-:Y:S02]  /*b2e0*/  IMAD.IADD R21, R21, 0x1, R29 ;  /* 0x0000000115157824 */ /* 0x000fe400078e021d */
[----:B------:R-:W-:Y:S02]  /*b2f0*/  IMAD R0, R0, UR8, RZ ;  /* 0x0000000800007c24 */ /* 0x000fe4000f8e02ff */
[----:B------:R-:W-:Y:S02]  /*b300*/  IMAD R35, R35, 0x80, R200 ;  /* 0x0000008023237824 */ /* 0x000fe400078e02c8 */
[C---:B------:R-:W-:Y:S02]  /*b310*/  IMAD R29, R33.reuse, UR9, R0 ;  /* 0x00000009211d7c24 */ /* 0x040fe4000f8e0200 */
[----:B------:R-:W-:Y:S01]  /*b320*/  IMAD.WIDE.U32 R20, R33, UR8, R20 ;  /* 0x0000000821147c25 */ /* 0x000fe2000f8e0014 */
[----:B------:R-:W-:Y:S01]  /*b330*/  ISETP.GE.AND P2, PT, R35, R30, PT ;  /* 0x0000001e2300720c */ /* 0x000fe20003f46270 */
[----:B------:R-:W-:-:S02]  /*b340*/  ULDC.64 UR8, c[0x0][0xa80] ;  /* 0x0002a00000087ab9 */ /* 0x000fc40000000a00 */
[----:B------:R-:W-:Y:S01]  /*b350*/  VIADD R3, R35, 0x20 ;  /* 0x0000002023037836 */ /* 0x000fe20000000000 */
[----:B------:R-:W-:Y:S01]  /*b360*/  LEA R0, P3, R20, UR8, 0x1 ;  /* 0x0000000814007c11 */ /* 0x000fe2000f8608ff */
[----:B------:R-:W-:Y:S02]  /*b370*/  IMAD.IADD R21, R21, 0x1, R29 ;  /* 0x0000000115157824 */ /* 0x000fe400078e021d */
[----:B------:R-:W-:Y:S01]  /*b380*/  VIADD R32, R32, 0x22820 ;  /* 0x0002282020207836 */ /* 0x000fe20000000000 */
[-C--:B------:R-:W-:Y:S01]  /*b390*/  ISETP.GE.AND P0, PT, R3, R30.reuse, PT ;  /* 0x0000001e0300720c */ /* 0x080fe20003f06270 */
[----:B------:R-:W-:Y:S01]  /*b3a0*/  VIADD R3, R35, 0x40 ;  /* 0x0000004023037836 */ /* 0x000fe20000000000 */
[----:B------:R-:W-:Y:S02]  /*b3b0*/  LEA.HI.X R33, R20, UR9, R21, 0x1, P3 ;  /* 0x0000000914217c11 */ /* 0x000fe400098f0c15 */
[----:B------:R-:W-:Y:S01]  /*b3c0*/  PRMT R32, RZ, 0x654, R32 ;  /* 0x00000654ff207816 */ /* 0x000fe20000000020 */
[----:B0-----:R0:W1:Y:S01]  /*b3d0*/  SHFL.IDX PT, R29, R0, RZ, 0x181f ;  /* 0x00181fff001d7589 */ /* 0x00106200000e0000 */
[----:B------:R-:W-:Y:S01]  /*b3e0*/  ISETP.GE.AND P1, PT, R3, R30, PT ;  /* 0x0000001e0300720c */ /* 0x000fe20003f26270 */
[----:B------:R-:W-:Y:S01]  /*b3f0*/  BSSY B1, `(.L_x_7526) ;  /* 0x000000d000017945 */ /* 0x000fe20003800000 */
[----:B------:R0:W-:Y:S01]  /*b400*/  SYNCS.ARRIVE.TRANS64.RED.A1T0 RZ, [R32+URZ], RZ ;  /* 0x000000ff20ff79a7 */ /* 0x0001e2000810043f */
[----:B------:R0:W2:Y:S02]  /*b410*/  SHFL.IDX PT, R3, R33, RZ, 0x181f ;  /* 0x00181fff21037589 */ /* 0x0000a400000e0000 */
[----:B------:R-:W-:Y:S08]  /*b420*/  @P2 BRA `(.L_x_7527) ;  /* 0x0000000000242947 */ /* 0x000ff00003800000 */
[----:B------:R-:W-:Y:S02]  /*b430*/  ULDC UR4, c[0x0][0xac8] ;  /* 0x0002b20000047ab9 */ /* 0x000fe40000000800 */
[----:B------:R-:W-:Y:S02]  /*b440*/  ISETP.GE.AND P2, PT, R2, UR4, PT ;  /* 0x0000000402007c0c */ /* 0x000fe4000bf46270 */
[----:B------:R-:W-:-:S11]  /*b450*/  ISETP.GE.AND P3, PT, R16, UR4, PT ;  /* 0x0000000410007c0c */ /* 0x000fd6000bf66270 */
[-C--:B-1----:R-:W-:Y:S02]  /*b460*/  @!P2 LEA R20, P4, R2, R29.reuse, 0x1 ;  /* 0x0000001d0214a211 */ /* 0x082fe400078808ff */
[----:B------:R-:W-:Y:S02]  /*b470*/  @!P3 LEA R28, P5, R16, R29, 0x1 ;  /* 0x0000001d101cb211 */ /* 0x000fe400078a08ff */
[-C--:B--2---:R-:W-:Y:S02]  /*b480*/  @!P2 LEA.HI.X R21, R2, R3.reuse, R222, 0x1, P4 ;  /* 0x000000030215a211 */ /* 0x084fe400020f0cde */
[----:B------:R-:W-:-:S03]  /*b490*/  @!P3 LEA.HI.X R29, R16, R3, R221, 0x1, P5 ;  /* 0x00000003101db211 */ /* 0x000fc600028f0cdd */
[----:B-----5:R3:W-:Y:S04]  /*b4a0*/  @!P2 ST.E.128 desc[UR50][R20.64], R4 ;  /* 0x000000041400a985 */ /* 0x0207e8000c101d32 */
[----:B------:R3:W-:Y:S02]  /*b4b0*/  @!P3 ST.E.128 desc[UR50][R28.64], R36 ;  /* 0x000000241c00b985 */ /* 0x0007e4000c101d32 */
.L_x_7527:
[----:B------:R-:W-:Y:S05]  /*b4c0*/  BSYNC B1 ;  /* 0x0000000000017941 */ /* 0x000fea0003800000 */
.L_x_7526:
[----:B--2---:R2:W4:Y:S01]  /*b4d0*/  SHFL.IDX PT, R3, R33, 0x1, 0x181f ;  /* 0x00381f0021037f89 */ /* 0x00452200000e0000 */
[----:B------:R-:W-:Y:S03]  /*b4e0*/  BSSY B1, `(.L_x_7528) ;  /* 0x000000c000017945 */ /* 0x000fe60003800000 */
[----:B---3-5:R2:W3:Y:S01]  /*b4f0*/  SHFL.IDX PT, R7, R0, 0x1, 0x181f ;  /* 0x00381f0000077f89 */ /* 0x0284e200000e0000 */
[----:B------:R-:W-:Y:S05]  /*b500*/  @P0 BRA `(.L_x_7529) ;  /* 0x0000000000240947 */ /* 0x000fea0003800000 */
[----:B------:R-:W-:Y:S02]  /*b510*/  ULDC UR4, c[0x0][0xac8] ;  /* 0x0002b20000047ab9 */ /* 0x000fe40000000800 */
[----:B------:R-:W-:Y:S02]  /*b520*/  ISETP.GE.AND P3, PT, R2, UR4, PT ;  /* 0x0000000402007c0c */ /* 0x000fe4000bf66270 */
[----:B------:R-:W-:-:S11]  /*b530*/  ISETP.GE.AND P4, PT, R16, UR4, PT ;  /* 0x0000000410007c0c */ /* 0x000fd6000bf86270 */
[-C--:B---3--:R-:W-:Y:S02]  /*b540*/  @!P3 LEA R4, P0, R2, R7.reuse, 0x1 ;  /* 0x000000070204b211 */ /* 0x088fe400078008ff */
[----:B------:R-:W-:Y:S02]  /*b550*/  @!P4 LEA R6, P2, R16, R7, 0x1 ;  /* 0x000000071006c211 */ /* 0x000fe400078408ff */
[-C--:B----4-:R-:W-:Y:S02]  /*b560*/  @!P3 LEA.HI.X R5, R2, R3.reuse, R222, 0x1, P0 ;  /* 0x000000030205b211 */ /* 0x090fe400000f0cde */
[----:B------:R-:W-:-:S03]  /*b570*/  @!P4 LEA.HI.X R7, R16, R3, R221, 0x1, P2 ;  /* 0x000000031007c211 */ /* 0x000fc600010f0cdd */
[----:B------:R3:W-:Y:S04]  /*b580*/  @!P3 ST.E.128 desc[UR50][R4.64], R8 ;  /* 0x000000080400b985 */ /* 0x0007e8000c101d32 */
[----:B------:R3:W-:Y:S02]  /*b590*/  @!P4 ST.E.128 desc[UR50][R6.64], R40 ;  /* 0x000000280600c985 */ /* 0x0007e4000c101d32 */
.L_x_7529:
[----:B------:R-:W-:Y:S05]  /*b5a0*/  BSYNC B1 ;  /* 0x0000000000017941 */ /* 0x000fea0003800000 */
.L_x_7528:
[----:B----4-:R4:W0:Y:S01]  /*b5b0*/  SHFL.IDX PT, R3, R33, 0x2, 0x181f ;  /* 0x00581f0021037f89 */ /* 0x01082200000e0000 */
[----:B------:R-:W-:Y:S03]  /*b5c0*/  BSSY B1, `(.L_x_7530) ;  /* 0x000000c000017945 */ /* 0x000fe60003800000 */
[----:B---3--:R4:W3:Y:S01]  /*b5d0*/  SHFL.IDX PT, R7, R0, 0x2, 0x181f ;  /* 0x00581f0000077f89 */ /* 0x0088e200000e0000 */
[----:B------:R-:W-:Y:S05]  /*b5e0*/  @P1 BRA `(.L_x_7531) ;  /* 0x0000000000241947 */ /* 0x000fea0003800000 */
[----:B------:R-:W-:Y:S02]  /*b5f0*/  ULDC UR4, c[0x0][0xac8] ;  /* 0x0002b20000047ab9 */ /* 0x000fe40000000800 */
[----:B------:R-:W-:Y:S02]  /*b600*/  ISETP.GE.AND P2, PT, R2, UR4, PT ;  /* 0x0000000402007c0c */ /* 0x000fe4000bf46270 */
[----:B------:R-:W-:-:S11]  /*b610*/  ISETP.GE.AND P3, PT, R16, UR4, PT ;  /* 0x0000000410007c0c */ /* 0x000fd6000bf66270 */
[-C--:B---3--:R-:W-:Y:S02]  /*b620*/  @!P2 LEA R4, P0, R2, R7.reuse, 0x1 ;  /* 0x000000070204a211 */ /* 0x088fe400078008ff */
[----:B------:R-:W-:Y:S02]  /*b630*/  @!P3 LEA R6, P1, R16, R7, 0x1 ;  /* 0x000000071006b211 */ /* 0x000fe400078208ff */
[-C--:B0-----:R-:W-:Y:S02]  /*b640*/  @!P2 LEA.HI.X R5, R2, R3.reuse, R222, 0x1, P0 ;  /* 0x000000030205a211 */ /* 0x081fe400000f0cde */
[----:B------:R-:W-:-:S03]  /*b650*/  @!P3 LEA.HI.X R7, R16, R3, R221, 0x1, P1 ;  /* 0x000000031007b211 */ /* 0x000fc600008f0cdd */
[----:B------:R0:W-:Y:S04]  /*b660*/  @!P2 ST.E.128 desc[UR50][R4.64], R12 ;  /* 0x0000000c0400a985 */ /* 0x0001e8000c101d32 */
[----:B------:R0:W-:Y:S02]  /*b670*/  @!P3 ST.E.128 desc[UR50][R6.64], R44 ;  /* 0x0000002c0600b985 */ /* 0x0001e4000c101d32 */
.L_x_7531:
[----:B------:R-:W-:Y:S05]  /*b680*/  BSYNC B1 ;  /* 0x0000000000017941 */ /* 0x000fea0003800000 */
.L_x_7530:
[----:B0-----:R-:W-:Y:S01]  /*b690*/  VIADD R3, R35, 0x60 ;  /* 0x0000006023037836 */ /* 0x001fe20000000000 */
[----:B--2-4-:R-:W0:Y:S04]  /*b6a0*/  SHFL.IDX PT, R33, R33, 0x3, 0x181f ;  /* 0x00781f0021217f89 */ /* 0x014e2800000e0000 */
[----:B------:R-:W-:Y:S01]  /*b6b0*/  ISETP.GE.AND P0, PT, R3, R30, PT ;  /* 0x0000001e0300720c */ /* 0x000fe20003f06270 */
[----:B---3--:R2:W3:-:S12]  /*b6c0*/  SHFL.IDX PT, R7, R0, 0x3, 0x181f ;  /* 0x00781f0000077f89 */ /* 0x0084d800000e0000 */
[----:B--2---:R-:W-:Y:S05]  /*b6d0*/  @P0 BRA `(.L_x_7532) ;  /* 0x0000001800200947 */ /* 0x004fea0003800000 */
[----:B------:R-:W-:Y:S02]  /*b6e0*/  ULDC UR4, c[0x0][0xac8] ;  /* 0x0002b20000047ab9 */ /* 0x000fe40000000800 */
[----:B------:R-:W-:-:S13]  /*b6f0*/  ISETP.GE.AND P1, PT, R2, UR4, PT ;  /* 0x0000000402007c0c */ /* 0x000fda000bf26270 */
[----:B---3--:R-:W-:-:S04]  /*b700*/  @!P1 LEA R4, P0, R2, R7, 0x1 ;  /* 0x0000000702049211 */ /* 0x008fc800078008ff */
[----:B0-----:R-:W-:Y:S02]  /*b710*/  @!P1 LEA.HI.X R5, R2, R33, R222, 0x1, P0 ;  /* 0x0000002102059211 */ /* 0x001fe400000f0cde */
[----:B------:R-:W-:-:S03]  /*b720*/  ISETP.GE.AND P0, PT, R16, UR4, PT ;  /* 0x0000000410007c0c */ /* 0x000fc6000bf06270 */
[----:B------:R0:W-:Y:S10]  /*b730*/  @!P1 ST.E.128 desc[UR50][R4.64], R24 ;  /* 0x0000001804009985 */ /* 0x0001f4000c101d32 */
[----:B------:R-:W-:Y:S05]  /*b740*/  @P0 BRA `(.L_x_7532) ;  /* 0x0000001800040947 */ /* 0x000fea0003800000 */
[----:B0-----:R-:W-:-:S04]  /*b750*/  LEA R4, P0, R16, R7, 0x1 ;  /* 0x0000000710047211 */ /* 0x001fc800078008ff */
[----:B------:R-:W-:-:S05]  /*b760*/  LEA.HI.X R5, R16, R33, R221, 0x1, P0 ;  /* 0x0000002110057211 */ /* 0x000fca00000f0cdd */
[----:B------:R0:W-:Y:S01]  /*b770*/  ST.E.128 desc[UR50][R4.64], R48 ;  /* 0x0000003004007985 */ /* 0x0001e2000c101d32 */
[----:B------:R-:W-:Y:S05]  /*b780*/  BRA `(.L_x_7532) ;  /* 0x0000001400f47947 */ /* 0x000fea0003800000 */
.L_x_7525:
[----:B------:R-:W-:Y:S01]  /*b790*/  ULDC.64 UR10, c[0x0][0xb08] ;  /* 0x0002c200000a7ab9 */ /* 0x000fe20000000a00 */
[----:B0-----:R-:W0:Y:S01]  /*b7a0*/  @P1 LDC R0, c[0x0][0xbec] ;  /* 0x0002fb00ff001b82 */ /* 0x001e220000000800 */
[----:B------:R-:W-:Y:S01]  /*b7b0*/  UIMAD UR7, UR12, UR10, URZ ;  /* 0x0000000a0c0772a4 */ /* 0x000fe2000f8e023f */
[----:B------:R-:W-:Y:S01]  /*b7c0*/  IMAD.MOV.U32 R3, RZ, RZ, R11 ;  /* 0x000000ffff037224 */ /* 0x000fe200078e000b */
[----:B------:R-:W-:Y:S01]  /*b7d0*/  UIMAD.WIDE.U32 UR8, UR4, UR10, URZ ;  /* 0x0000000a040872a5 */ /* 0x000fe2000f8e003f */
[----:B------:R-:W-:Y:S01]  /*b7e0*/  VIADD R32, R32, 0x22820 ;  /* 0x0002282020207836 */ /* 0x000fe20000000000 */
[----:B------:R-:W-:Y:S01]  /*b7f0*/  UIMAD UR7, UR4, UR11, UR7 ;  /* 0x0000000b040772a4 */ /* 0x000fe2000f8e0207 */
[----:B------:R-:W-:Y:S01]  /*b800*/  BSSY B1, `(.L_x_7533) ;  /* 0x000006a000017945 */ /* 0x000fe20003800000 */
[----:B------:R-:W-:Y:S01]  /*b810*/  USHF.R.S32.HI UR4, URZ, 0x1f, UR37 ;  /* 0x0000001f3f047899 */ /* 0x000fe20008011425 */
[----:B------:R-:W1:Y:S01]  /*b820*/  @P1 LDC R5, c[0x0][0xbf0] ;  /* 0x0002fc00ff051b82 */ /* 0x000e620000000800 */
[----:B------:R-:W-:Y:S01]  /*b830*/  UIADD3 UR9, UR9, UR7, URZ ;  /* 0x0000000709097290 */ /* 0x000fe2000fffe03f */
[----:B------:R-:W-:Y:S01]  /*b840*/  PRMT R32, RZ, 0x654, R32 ;  /* 0x00000654ff207816 */ /* 0x000fe20000000020 */
[----:B------:R-:W-:-:S02]  /*b850*/  ULDC.64 UR10, c[0x0][0xb38] ;  /* 0x0002ce00000a7ab9 */ /* 0x000fc40000000a00 */
[----:B------:R-:W-:Y:S01]  /*b860*/  UIMAD.WIDE.U32 UR8, UR41, UR10, UR8 ;  /* 0x0000000a290872a5 */ /* 0x000fe2000f8e0008 */
[----:B------:R2:W-:Y:S03]  /*b870*/  SYNCS.ARRIVE.TRANS64.RED.A1T0 RZ, [R32+URZ], RZ ;  /* 0x000000ff20ff79a7 */ /* 0x0005e6000810043f */
[----:B------:R-:W-:-:S03]  /*b880*/  UIMAD UR9, UR41, UR11, UR9 ;  /* 0x0000000b290972a4 */ /* 0x000fc6000f8e0209 */
[----:B------:R-:W-:Y:S02]  /*b890*/  ULDC.64 UR10, c[0x0][0xb40] ;  /* 0x0002d000000a7ab9 */ /* 0x000fe40000000a00 */
[----:B------:R-:W-:Y:S02]  /*b8a0*/  UIMAD UR4, UR4, UR10, URZ ;  /* 0x0000000a040472a4 */ /* 0x000fe4000f8e023f */
[----:B------:R-:W-:Y:S01]  /*b8b0*/  UIMAD.WIDE.U32 UR8, UR37, UR10, UR8 ;  /* 0x0000000a250872a5 */ /* 0x000fe2000f8e0008 */
[----:B0-----:R-:W-:Y:S01]  /*b8c0*/  @P1 IMAD.HI.U32 R0, R11, R0, RZ ;  /* 0x000000000b001227 */ /* 0x001fe200078e00ff */
[----:B------:R-:W-:-:S03]  /*b8d0*/  UIMAD UR4, UR37, UR11, UR4 ;  /* 0x0000000b250472a4 */ /* 0x000fc6000f8e0204 */
[----:B------:R-:W-:Y:S01]  /*b8e0*/  ULDC.64 UR10, c[0x0][0xb48] ;  /* 0x0002d200000a7ab9 */ /* 0x000fe20000000a00 */
[----:B------:R-:W-:Y:S01]  /*b8f0*/  UIADD3 UR9, UR9, UR4, URZ ;  /* 0x0000000409097290 */ /* 0x000fe2000fffe03f */
[----:B-1----:R-:W-:-:S03]  /*b900*/  @P1 SHF.R.U32.HI R3, RZ, R5, R0 ;  /* 0x00000005ff031219 */ /* 0x002fc60000011600 */
[----:B------:R-:W-:Y:S01]  /*b910*/  UIMAD.WIDE.U32 UR8, UR40, UR10, UR8 ;  /* 0x0000000a280872a5 */ /* 0x000fe2000f8e0008 */
[--C-:B------:R-:W-:Y:S01]  /*b920*/  SHF.R.S32.HI R0, RZ, 0x1f, R3.reuse ;  /* 0x0000001fff007819 */ /* 0x100fe20000011403 */
[----:B------:R-:W-:Y:S02]  /*b930*/  IMAD.MOV R4, RZ, RZ, -R3 ;  /* 0x000000ffff047224 */ /* 0x000fe400078e0a03 */
[----:B------:R-:W-:Y:S02]  /*b940*/  UIMAD UR40, UR40, UR11, UR9 ;  /* 0x0000000b282872a4 */ /* 0x000fe4000f8e0209 */
[----:B------:R-:W-:Y:S01]  /*b950*/  MOV R5, UR9 ;  /* 0x0000000900057c02 */ /* 0x000fe20008000f00 */
[----:B------:R-:W-:Y:S01]  /*b960*/  ULDC.64 UR10, c[0x0][0xb30] ;  /* 0x0002cc00000a7ab9 */ /* 0x000fe20000000a00 */
[----:B------:R-:W-:Y:S02]  /*b970*/  IMAD R33, R33, R4, R11 ;  /* 0x0000000421217224 */ /* 0x000fe400078e020b */
[----:B------:R-:W-:-:S02]  /*b980*/  IMAD R0, R0, UR10, RZ ;  /* 0x0000000a00007c24 */ /* 0x000fc4000f8e02ff */
        /* <DEDUP_REMOVED lines=14> */
[----:B------:R2:W0:Y:S04]  /*ba70*/  SHFL.IDX PT, R6, R0, RZ, 0x1c1f ;  /* 0x001c1fff00067589 */ /* 0x00042800000e0000 */
[----:B------:R2:W1:Y:S01]  /*ba80*/  SHFL.IDX PT, R7, R3, RZ, 0x1c1f ;  /* 0x001c1fff03077589 */ /* 0x00046200000e0000 */
[----:B------:R-:W-:Y:S05]  /*ba90*/  @P2 BRA `(.L_x_7534) ;  /* 0x0000000400002947 */ /* 0x000fea0003800000 */
[----:B------:R-:W-:Y:S02]  /*baa0*/  ULDC UR4, c[0x0][0xac8] ;  /* 0x0002b20000047ab9 */ /* 0x000fe40000000800 */
[----:B------:R-:W-:Y:S02]  /*bab0*/  ISETP.GE.AND P1, PT, R199, UR4, PT ;  /* 0x00000004c7007c0c */ /* 0x000fe4000bf26270 */
[----:B------:R-:W-:Y:S02]  /*bac0*/  ISETP.GE.AND P4, PT, R198, UR4, PT ;  /* 0x00000004c6007c0c */ /* 0x000fe4000bf86270 */
[----:B------:R-:W-:Y:S02]  /*bad0*/  ISETP.GE.AND P3, PT, R197, UR4, PT ;  /* 0x00000004c5007c0c */ /* 0x000fe4000bf66270 */
[----:B------:R-:W-:-:S07]  /*bae0*/  ISETP.GE.AND P2, PT, R196, UR4, PT ;  /* 0x00000004c4007c0c */ /* 0x000fce000bf46270 */
[----:B01----:R-:W-:Y:S02]  /*baf0*/  @!P1 IMAD.WIDE R4, R199, 0x4, R6 ;  /* 0x00000004c7049825 */ /* 0x003fe400078e0206 */
[----:B------:R-:W-:-:S03]  /*bb00*/  @!P4 LEA R8, P5, R198, R6, 0x2 ;  /* 0x00000006c608c211 */ /* 0x000fc600078a10ff */
[----:B------:R0:W-:Y:S01]  /*bb10*/  @!P1 ST.E.64 desc[UR50][R4.64], R60 ;  /* 0x0000003c04009985 */ /* 0x0001e2000c101b32 */
[----:B------:R-:W-:Y:S02]  /*bb20*/  ISETP.GE.AND P1, PT, R195, UR4, PT ;  /* 0x00000004c3007c0c */ /* 0x000fe4000bf26270 */
[-C--:B------:R-:W-:Y:S02]  /*bb30*/  @!P4 LEA.HI.X R9, R198, R7.reuse, R216, 0x2, P5 ;  /* 0x00000007c609c211 */ /* 0x080fe400028f14d8 */
[CC--:B------:R-:W-:Y:S02]  /*bb40*/  @!P3 LEA R10, P5, R197.reuse, R6.reuse, 0x2 ;  /* 0x00000006c50ab211 */ /* 0x0c0fe400078a10ff */
[----:B------:R-:W-:Y:S01]  /*bb50*/  @!P2 LEA R12, P6, R196, R6, 0x2 ;  /* 0x00000006c40ca211 */ /* 0x000fe200078c10ff */
[----:B------:R1:W-:Y:S01]  /*bb60*/  @!P4 ST.E.64 desc[UR50][R8.64], R62 ;  /* 0x0000003e0800c985 */ /* 0x0003e2000c101b32 */
[----:B------:R-:W-:Y:S02]  /*bb70*/  @!P3 LEA.HI.X R11, R197, R7, R215, 0x2, P5 ;  /* 0x00000007c50bb211 */ /* 0x000fe400028f14d7 */
        /* <DEDUP_REMOVED lines=8> */
[CC--:B0-----:R-:W-:Y:S02]  /*bc00*/  @!P4 LEA R4, P6, R194.reuse, R6.reuse, 0x2 ;  /* 0x00000006c204c211 */ /* 0x0c1fe400078c10ff */
[----:B------:R0:W-:Y:S01]  /*bc10*/  @!P1 ST.E.64 desc[UR50][R14.64], R68 ;  /* 0x000000440e009985 */ /* 0x0001e2000c101b32 */
[----:B------:R-:W-:Y:S02]  /*bc20*/  ISETP.GE.AND P1, PT, R191, UR4, PT ;  /* 0x00000004bf007c0c */ /* 0x000fe4000bf26270 */
[-C--:B------:R-:W-:Y:S02]  /*bc30*/  @!P4 LEA.HI.X R5, R194, R7.reuse, R212, 0x2, P6 ;  /* 0x00000007c205c211 */ /* 0x080fe400030f14d4 */
[CC--:B-1----:R-:W-:Y:S02]  /*bc40*/  @!P3 LEA R8, P6, R193.reuse, R6.reuse, 0x2 ;  /* 0x00000006c108b211 */ /* 0x0c2fe400078c10ff */
[----:B---3--:R-:W-:Y:S01]  /*bc50*/  @!P2 LEA R10, P5, R192, R6, 0x2 ;  /* 0x00000006c00aa211 */ /* 0x008fe200078a10ff */
[----:B------:R1:W-:Y:S01]  /*bc60*/  @!P4 ST.E.64 desc[UR50][R4.64], R70 ;  /* 0x000000460400c985 */ /* 0x0003e2000c101b32 */
[----:B------:R-:W-:-:S02]  /*bc70*/  @!P3 LEA.HI.X R9, R193, R7, R211, 0x2, P6 ;  /* 0x00000007c109b211 */ /* 0x000fc400030f14d3 */
[----:B------:R-:W-:Y:S02]  /*bc80*/  ISETP.GE.AND P4, PT, R190, UR4, PT ;  /* 0x00000004be007c0c */ /* 0x000fe4000bf86270 */
[----:B------:R-:W-:Y:S01]  /*bc90*/  ISETP.GE.AND P6, PT, R189, UR4, PT ;  /* 0x00000004bd007c0c */ /* 0x000fe2000bfc6270 */
[----:B------:R3:W-:Y:S01]  /*bca0*/  @!P3 ST.E.64 desc[UR50][R8.64], R72 ;  /* 0x000000480800b985 */ /* 0x0007e2000c101b32 */
[----:B------:R-:W-:Y:S02]  /*bcb0*/  @!P2 LEA.HI.X R11, R192, R7, R210, 0x2, P5 ;  /* 0x00000007c00ba211 */ /* 0x000fe400028f14d2 */
[----:B----4-:R-:W-:-:S03]  /*bcc0*/  @!P1 LEA R12, P3, R191, R6, 0x2 ;  /* 0x00000006bf0c9211 */ /* 0x010fc600078610ff */
[----:B------:R4:W-:Y:S01]  /*bcd0*/  @!P2 ST.E.64 desc[UR50][R10.64], R74 ;  /* 0x0000004a0a00a985 */ /* 0x0009e2000c101b32 */
[-C--:B------:R-:W-:Y:S02]  /*bce0*/  @!P1 LEA.HI.X R13, R191, R7.reuse, R209, 0x2, P3 ;  /* 0x00000007bf0d9211 */ /* 0x080fe400018f14d1 */
[----:B------:R-:W-:Y:S02]  /*bcf0*/  ISETP.GE.AND P2, PT, R188, UR4, PT ;  /* 0x00000004bc007c0c */ /* 0x000fe4000bf46270 */
[CC--:B0-----:R-:W-:Y:S01]  /*bd00*/  @!P4 LEA R14, P5, R190.reuse, R6.reuse, 0x2 ;  /* 0x00000006be0ec211 */ /* 0x0c1fe200078a10ff */
[----:B------:R0:W-:Y:S01]  /*bd10*/  @!P1 ST.E.64 desc[UR50][R12.64], R76 ;  /* 0x0000004c0c009985 */ /* 0x0001e2000c101b32 */
[----:B-1----:R-:W-:Y:S02]  /*bd20*/  @!P6 LEA R4, P3, R189, R6, 0x2 ;  /* 0x00000006bd04e211 */ /* 0x002fe400078610ff */
[----:B------:R-:W-:Y:S02]  /*bd30*/  ISETP.GE.AND P1, PT, R23, UR4, PT ;  /* 0x0000000417007c0c */ /* 0x000fe4000bf26270 */
[----:B------:R-:W-:-:S02]  /*bd40*/  @!P4 LEA.HI.X R15, R190, R7, R208, 0x2, P5 ;  /* 0x00000007be0fc211 */ /* 0x000fc400028f14d0 */
[-C--:B------:R-:W-:Y:S02]  /*bd50*/  @!P6 LEA.HI.X R5, R189, R7.reuse, R207, 0x2, P3 ;  /* 0x00000007bd05e211 */ /* 0x080fe400018f14cf */
[----:B------:R-:W-:Y:S01]  /*bd60*/  ISETP.GE.AND P5, PT, R18, UR4, PT ;  /* 0x0000000412007c0c */ /* 0x000fe2000bfa6270 */
[----:B------:R1:W-:Y:S01]  /*bd70*/  @!P4 ST.E.64 desc[UR50][R14.64], R78 ;  /* 0x0000004e0e00c985 */ /* 0x0003e2000c101b32 */
[----:B---3--:R-:W-:Y:S02]  /*bd80*/  @!P2 LEA R8, P3, R188, R6, 0x2 ;  /* 0x00000006bc08a211 */ /* 0x008fe400078610ff */
[----:B------:R-:W-:Y:S01]  /*bd90*/  ISETP.GE.AND P4, PT, R22, UR4, PT ;  /* 0x0000000416007c0c */ /* 0x000fe2000bf86270 */
[----:B------:R3:W-:Y:S01]  /*bda0*/  @!P6 ST.E.64 desc[UR50][R4.64], R80 ;  /* 0x000000500400e985 */ /* 0x0007e2000c101b32 */
[----:B------:R-:W-:Y:S02]  /*bdb0*/  ISETP.GE.AND P6, PT, R19, UR4, PT ;  /* 0x0000000413007c0c */ /* 0x000fe4000bfc6270 */
[----:B------:R-:W-:-:S02]  /*bdc0*/  @!P2 LEA.HI.X R9, R188, R7, R206, 0x2, P3 ;  /* 0x00000007bc09a211 */ /* 0x000fc400018f14ce */
[----:B----4-:R-:W-:-:S03]  /*bdd0*/  @!P1 LEA R10, P3, R23, R6, 0x2 ;  /* 0x00000006170a9211 */ /* 0x010fc600078610ff */
[----:B------:R3:W-:Y:S01]  /*bde0*/  @!P2 ST.E.64 desc[UR50][R8.64], R82 ;  /* 0x000000520800a985 */ /* 0x0007e2000c101b32 */
[----:B------:R-:W-:-:S03]  /*bdf0*/  @!P1 LEA.HI.X R11, R23, R7, R205, 0x2, P3 ;  /* 0x00000007170b9211 */ /* 0x000fc600018f14cd */
[-C--:B0-----:R-:W-:Y:S02]  /*be00*/  @!P4 LEA R12, P2, R22, R6.reuse, 0x2 ;  /* 0x00000006160cc211 */ /* 0x081fe400078410ff */
        /* <DEDUP_REMOVED lines=9> */
.L_x_7534:
[----:B------:R-:W-:Y:S05]  /*bea0*/  BSYNC B1 ;  /* 0x0000000000017941 */ /* 0x000fea0003800000 */
.L_x_7533:
[----:B-1-3--:R1:W3:Y:S04]  /*beb0*/  SHFL.IDX PT, R7, R3, 0x1, 0x1c1f ;  /* 0x003c1f0003077f89 */ /* 0x00a2e800000e0000 */
[----:B0-----:R1:W0:Y:S01]  /*bec0*/  SHFL.IDX PT, R6, R0, 0x1, 0x1c1f ;  /* 0x003c1f0000067f89 */ /* 0x00122200000e0000 */
[----:B------:R-:W-:Y:S05]  /*bed0*/  @P0 BRA `(.L_x_7532) ;  /* 0x0000001000200947 */ /* 0x000fea0003800000 */
[----:B------:R-:W-:Y:S02]  /*bee0*/  ULDC UR4, c[0x0][0xac8] ;  /* 0x0002b20000047ab9 */ /* 0x000fe40000000800 */
[----:B------:R-:W-:Y:S02]  /*bef0*/  ISETP.GE.AND P1, PT, R198, UR4, PT ;  /* 0x00000004c6007c0c */ /* 0x000fe4000bf26270 */
[----:B------:R-:W-:Y:S02]  /*bf00*/  ISETP.GE.AND P6, PT, R199, UR4, PT ;  /* 0x00000004c7007c0c */ /* 0x000fe4000bfc6270 */
[----:B------:R-:W-:Y:S02]  /*bf10*/  ISETP.GE.AND P0, PT, R197, UR4, PT ;  /* 0x00000004c5007c0c */ /* 0x000fe4000bf06270 */
[----:B------:R-:W-:Y:S02]  /*bf20*/  ISETP.GE.AND P2, PT, R196, UR4, PT ;  /* 0x00000004c4007c0c */ /* 0x000fe4000bf46270 */
[----:B------:R-:W-:-:S05]  /*bf30*/  ISETP.GE.AND P3, PT, R195, UR4, PT ;  /* 0x00000004c3007c0c */ /* 0x000fca000bf66270 */
[CC--:B0-----:R-:W-:Y:S02]  /*bf40*/  @!P1 LEA R8, P4, R198.reuse, R6.reuse, 0x2 ;  /* 0x00000006c6089211 */ /* 0x0c1fe400078810ff */
[----:B---3--:R-:W-:Y:S02]  /*bf50*/  @!P6 IMAD.WIDE R4, R199, 0x4, R6 ;  /* 0x00000004c704e825 */ /* 0x008fe400078e0206 */
[-C--:B------:R-:W-:Y:S02]  /*bf60*/  @!P1 LEA.HI.X R9, R198, R7.reuse, R216, 0x2, P4 ;  /* 0x00000007c6099211 */ /* 0x080fe400020f14d8 */
[----:B------:R-:W-:Y:S01]  /*bf70*/  ISETP.GE.AND P4, PT, R194, UR4, PT ;  /* 0x00000004c2007c0c */ /* 0x000fe2000bf86270 */
[----:B------:R0:W-:Y:S01]  /*bf80*/  @!P6 ST.E.64 desc[UR50][R4.64], R58 ;  /* 0x0000003a0400e985 */ /* 0x0001e2000c101b32 */
[-C--:B------:R-:W-:Y:S02]  /*bf90*/  @!P0 LEA R10, P5, R197, R6.reuse, 0x2 ;  /* 0x00000006c50a8211 */ /* 0x080fe400078a10ff */
[----:B------:R-:W-:Y:S01]  /*bfa0*/  @!P3 LEA R14, P6, R195, R6, 0x2 ;  /* 0x00000006c30eb211 */ /* 0x000fe200078c10ff */
[----:B------:R3:W-:Y:S01]  /*bfb0*/  @!P1 ST.E.64 desc[UR50][R8.64], R56 ;  /* 0x0000003808009985 */ /* 0x0007e2000c101b32 */
[----:B------:R-:W-:-:S02]  /*bfc0*/  @!P0 LEA.HI.X R11, R197, R7, R215, 0x2, P5 ;  /* 0x00000007c50b8211 */ /* 0x000fc400028f14d7 */
[CC--:B------:R-:W-:Y:S02]  /*bfd0*/  @!P2 LEA R12, P1, R196.reuse, R6.reuse, 0x2 ;  /* 0x00000006c40ca211 */ /* 0x0c0fe400078210ff */
[-C--:B------:R-:W-:Y:S01]  /*bfe0*/  @!P3 LEA.HI.X R15, R195, R7.reuse, R213, 0x2, P6 ;  /* 0x00000007c30fb211 */ /* 0x080fe200030f14d5 */
[----:B------:R4:W-:Y:S01]  /*bff0*/  @!P0 ST.E.64 desc[UR50][R10.64], R54 ;  /* 0x000000360a008985 */ /* 0x0009e2000c101b32 */
[----:B------:R-:W-:Y:S02]  /*c000*/  ISETP.GE.AND P0, PT, R193, UR4, PT ;  /* 0x00000004c1007c0c */ /* 0x000fe4000bf06270 */
[----:B------:R-:W-:Y:S02]  /*c010*/  @!P2 LEA.HI.X R13, R196, R7, R214, 0x2, P1 ;  /* 0x00000007c40da211 */ /* 0x000fe400008f14d6 */
[----:B------:R-:W-:Y:S02]  /*c020*/  ISETP.GE.AND P1, PT, R192, UR4, PT ;  /* 0x00000004c0007c0c */ /* 0x000fe4000bf26270 */
[----:B------:R-:W-:Y:S01]  /*c030*/  @!P4 LEA R20, P5, R194, R6, 0x2 ;  /* 0x00000006c214c211 */ /* 0x000fe200078a10ff */
[----:B------:R5:W-:Y:S01]  /*c040*/  @!P2 ST.E.64 desc[UR50][R12.64], R52 ;  /* 0x000000340c00a985 */ /* 0x000be2000c101b32 */
[----:B------:R-:W-:-:S02]  /*c050*/  ISETP.GE.AND P2, PT, R191, UR4, PT ;  /* 0x00000004bf007c0c */ /* 0x000fc4000bf46270 */
[-C--:B------:R-:W-:Y:S01]  /*c060*/  @!P4 LEA.HI.X R21, R194, R7.reuse, R212, 0x2, P5 ;  /* 0x00000007c215c211 */ /* 0x080fe200028f14d4 */
[----:B------:R2:W-:Y:S02]  /*c070*/  @!P3 ST.E.64 desc[UR50][R14.64], R50 ;  /* 0x000000320e00b985 */ /* 0x0005e4000c101b32 */
[CC--:B0-----:R-:W-:Y:S02]  /*c080*/  @!P0 LEA R4, P3, R193.reuse, R6.reuse, 0x2 ;  /* 0x00000006c1048211 */ /* 0x0c1fe400078610ff */
[----:B------:R-:W-:Y:S01]  /*c090*/  @!P4 ST.E.64 desc[UR50][R20.64], R48 ;  /* 0x000000301400c985 */ /* 0x000fe2000c101b32 */
[----:B------:R-:W-:Y:S02]  /*c0a0*/  ISETP.GE.AND P4, PT, R190, UR4, PT ;  /* 0x00000004be007c0c */ /* 0x000fe4000bf86270 */
[----:B---3--:R-:W-:Y:S02]  /*c0b0*/  @!P1 LEA R8, P5, R192, R6, 0x2 ;  /* 0x00000006c0089211 */ /* 0x008fe400078a10ff */
[----:B------:R-:W-:-:S02]  /*c0c0*/  @!P0 LEA.HI.X R5, R193, R7, R211, 0x2, P3 ;  /* 0x00000007c1058211 */ /* 0x000fc400018f14d3 */
[----:B------:R-:W-:Y:S02]  /*c0d0*/  ISETP.GE.AND P3, PT, R189, UR4, PT ;  /* 0x00000004bd007c0c */ /* 0x000fe4000bf66270 */
[CC--:B----4-:R-:W-:Y:S01]  /*c0e0*/  @!P2 LEA R10, P6, R191.reuse, R6.reuse, 0x2 ;  /* 0x00000006bf0aa211 */ /* 0x0d0fe200078c10ff */
[----:B------:R0:W-:Y:S01]  /*c0f0*/  @!P0 ST.E.64 desc[UR50][R4.64], R46 ;  /* 0x0000002e04008985 */ /* 0x0001e2000c101b32 */
[-C--:B------:R-:W-:Y:S02]  /*c100*/  @!P1 LEA.HI.X R9, R192, R7.reuse, R210, 0x2, P5 ;  /* 0x00000007c0099211 */ /* 0x080fe400028f14d2 */
[----:B------:R-:W-:Y:S02]  /*c110*/  @!P2 LEA.HI.X R11, R191, R7, R209, 0x2, P6 ;  /* 0x00000007bf0ba211 */ /* 0x000fe400030f14d1 */
[----:B------:R-:W-:Y:S01]  /*c120*/  ISETP.GE.AND P0, PT, R188, UR4, PT ;  /* 0x00000004bc007c0c */ /* 0x000fe2000bf06270 */
[----:B------:R3:W-:Y:S01]  /*c130*/  @!P1 ST.E.64 desc[UR50][R8.64], R44 ;  /* 0x0000002c08009985 */ /* 0x0007e2000c101b32 */
[----:B-----5:R-:W-:-:S02]  /*c140*/  @!P4 LEA R12, P1, R190, R6, 0x2 ;  /* 0x00000006be0cc211 */ /* 0x020fc400078210ff */
[----:B------:R-:W-:Y:S01]  /*c150*/  ISETP.GE.AND P5, PT, R23, UR4, PT ;  /* 0x0000000417007c0c */ /* 0x000fe2000bfa6270 */
[----:B------:R4:W-:Y:S01]  /*c160*/  @!P2 ST.E.64 desc[UR50][R10.64], R42 ;  /* 0x0000002a0a00a985 */ /* 0x0009e2000c101b32 */
[----:B------:R-:W-:Y:S02]  /*c170*/  @!P4 LEA.HI.X R13, R190, R7, R208, 0x2, P1 ;  /* 0x00000007be0dc211 */ /* 0x000fe400008f14d0 */
[----:B------:R-:W-:Y:S02]  /*c180*/  ISETP.GE.AND P2, PT, R22, UR4, PT ;  /* 0x0000000416007c0c */ /* 0x000fe4000bf46270 */
[----:B------:R-:W-:Y:S01]  /*c190*/  ISETP.GE.AND P1, PT, R19, UR4, PT ;  /* 0x0000000413007c0c */ /* 0x000fe2000bf26270 */
[----:B------:R1:W-:Y:S01]  /*c1a0*/  @!P4 ST.E.64 desc[UR50][R12.64], R40 ;  /* 0x000000280c00c985 */ /* 0x0003e2000c101b32 */
[-C--:B--2---:R-:W-:Y:S02]  /*c1b0*/  @!P3 LEA R14, P6, R189, R6.reuse, 0x2 ;  /* 0x00000006bd0eb211 */ /* 0x084fe400078c10ff */
[----:B0-----:R-:W-:-:S02]  /*c1c0*/  @!P0 LEA R4, P4, R188, R6, 0x2 ;  /* 0x00000006bc048211 */ /* 0x001fc400078810ff */
[-C--:B------:R-:W-:Y:S02]  /*c1d0*/  @!P3 LEA.HI.X R15, R189, R7.reuse, R207, 0x2, P6 ;  /* 0x00000007bd0fb211 */ /* 0x080fe400030f14cf */
[----:B------:R-:W-:-:S03]  /*c1e0*/  @!P0 LEA.HI.X R5, R188, R7, R206, 0x2, P4 ;  /* 0x00000007bc058211 */ /* 0x000fc600020f14ce */
[----:B------:R1:W-:Y:S01]  /*c1f0*/  @!P3 ST.E.64 desc[UR50][R14.64], R38 ;  /* 0x000000260e00b985 */ /* 0x0003e2000c101b32 */
[-C--:B---3--:R-:W-:Y:S02]  /*c200*/  @!P5 LEA R8, P3, R23, R6.reuse, 0x2 ;  /* 0x000000061708d211 */ /* 0x088fe400078610ff */
[CC--:B----4-:R-:W-:Y:S01]  /*c210*/  @!P2 LEA R10, P4, R22.reuse, R6.reuse, 0x2 ;  /* 0x00000006160aa211 */ /* 0x0d0fe200078810ff */
        /* <DEDUP_REMOVED lines=10> */
[----:B-1----:R-:W-:-:S04]  /*c2c0*/  LEA R4, P0, R18, R6, 0x2 ;  /* 0x0000000612047211 */ /* 0x002fc800078010ff */
[----:B------:R-:W-:-:S05]  /*c2d0*/  LEA.HI.X R5, R18, R7, R202, 0x2, P0 ;  /* 0x0000000712057211 */ /* 0x000fca00000f14ca */
[----:B------:R4:W-:Y:S01]  /*c2e0*/  ST.E.64 desc[UR50][R4.64], R28 ;  /* 0x0000001c04007985 */ /* 0x0009e2000c101b32 */
[----:B------:R-:W-:Y:S05]  /*c2f0*/  BRA `(.L_x_7532) ;  /* 0x0000000c00187947 */ /* 0x000fea0003800000 */
.L_x_7523:
        /* <DEDUP_REMOVED lines=12> */
[----:B------:R-:W-:Y:S02]  /*c3c0*/  ULDC UR4, c[0x0][0xa88] ;  /* 0x0002a20000047ab9 */ /* 0x000fe40000000800 */
        /* <DEDUP_REMOVED lines=8> */
[----:B------:R-:W-:Y:S02]  /*c450*/  ISETP.GT.AND P0, PT, R223, 0x7f, PT ;  /* 0x0000007fdf00780c */ /* 0x000fe40003f04270 */
[----:B--2---:R-:W-:-:S13]  /*c460*/  @P1 R2UR UR4, R3 ;  /* 0x00000000030412ca */ /* 0x004fda00000e0000 */
[----:B------:R-:W-:Y:S01]  /*c470*/  USHF.R.S32.HI UR16, URZ, 0x1f, UR4 ;  /* 0x0000001f3f107899 */ /* 0x000fe20008011404 */
[----:B0-----:R-:W-:Y:S11]  /*c480*/  @P2 BRA `(.L_x_7535) ;  /* 0x0000000000102947 */ /* 0x001ff60003800000 */
[----:B------:R-:W-:Y:S05]  /*c490*/  @!P1 BRA `(.L_x_7535) ;  /* 0x00000000000c9947 */ /* 0x000fea0003800000 */
[----:B------:R-:W2:Y:S04]  /*c4a0*/  LDG.E R3, desc[UR50][R4.64] ;  /* 0x0000003204037981 */ /* 0x000ea8000c1e1900 */
[----:B-----5:R-:W2:Y:S02]  /*c4b0*/  LDG.E R0, desc[UR50][R4.64+0x4] ;  /* 0x0000043204007981 */ /* 0x020ea4000c1e1900 */
[----:B--2---:R-:W-:-:S07]  /*c4c0*/  IMAD.IADD R0, R0, 0x1, -R3 ;  /* 0x0000000100007824 */ /* 0x004fce00078e0a03 */
.L_x_7535:
[----:B------:R-:W-:Y:S01]  /*c4d0*/  USEL UR37, UR37, URZ, !UP0 ;  /* 0x0000003f25257287 */ /* 0x000fe2000c000000 */
[----:B------:R-:W-:Y:S01]  /*c4e0*/  BSSY B1, `(.L_x_7536) ;  /* 0x0000039000017945 */ /* 0x000fe20003800000 */
[----:B------:R-:W-:-:S03]  /*c4f0*/  USEL UR38, UR38, URZ, !UP0 ;  /* 0x0000003f26267287 */ /* 0x000fc6000c000000 */
[----:B------:R-:W-:Y:S09]  /*c500*/  @P0 BRA `(.L_x_7537) ;  /* 0x0000000000d80947 */ /* 0x000ff20003800000 */
[----:B------:R-:W0:Y:S01]  /*c510*/  S2R R4, SR_TID.X ;  /* 0x0000000000047919 */ /* 0x000e220000002100 */
[----:B------:R-:W1:Y:S01]  /*c520*/  LDC R9, c[0x0][0xbe8] ;  /* 0x0002fa00ff097b82 */ /* 0x000e620000000800 */
[----:B------:R-:W-:-:S05]  /*c530*/  MOV R3, UR39 ;  /* 0x0000002700037c02 */ /* 0x000fca0008000f00 */
        /* <DEDUP_REMOVED lines=14> */
[----:B------:R-:W-:Y:S01]  /*c620*/  UIMAD UR7, UR11, UR37, URZ ;  /* 0x000000250b0772a4 */ /* 0x000fe2000f8e023f */
[----:B------:R-:W1:Y:S01]  /*c630*/  @P0 LDC R5, c[0x0][0xbf0] ;  /* 0x0002fc00ff050b82 */ /* 0x000e620000000800 */
[----:B------:R-:W-:Y:S02]  /*c640*/  UIMAD.WIDE.U32 UR14, UR8, UR41, URZ ;  /* 0x00000029080e72a5 */ /* 0x000fe4000f8e003f */
        /* <DEDUP_REMOVED lines=12> */
[----:B------:R-:W-:Y:S01]  /*c710*/  UIADD3.X UR7, UR7, UR11, UR16, UP0, UP1 ;  /* 0x0000000b07077290 */ /* 0x000fe200087e2410 */
[----:B-1----:R-:W-:Y:S01]  /*c720*/  @P0 SHF.R.U32.HI R3, RZ, R5, R4 ;  /* 0x00000005ff030219 */ /* 0x002fe20000011604 */
[----:B------:R-:W-:Y:S01]  /*c730*/  IMAD.U32 R4, RZ, RZ, UR20 ;  /* 0x00000014ff047e24 */ /* 0x000fe2000f8e00ff */
[----:B------:R-:W-:Y:S01]  /*c740*/  ULDC.64 UR8, c[0x0][UR17+0x210] ;  /* 0x0000840011087abb */ /* 0x000fe20008000a00 */
[----:B------:R-:W-:Y:S01]  /*c750*/  IMAD.U32 R5, RZ, RZ, UR21 ;  /* 0x00000015ff057e24 */ /* 0x000fe2000f8e00ff */
[--C-:B------:R-:W-:Y:S01]  /*c760*/  SHF.R.S32.HI R5, RZ, 0x1f, R3.reuse ;  /* 0x0000001fff057819 */ /* 0x100fe20000011403 */
[----:B------:R-:W-:Y:S01]  /*c770*/  IMAD.MOV R7, RZ, RZ, -R3 ;  /* 0x000000ffff077224 */ /* 0x000fe200078e0a03 */
[----:B------:R-:W-:Y:S01]  /*c780*/  IADD3 R4, P0, P1, R3, UR14, R4 ;  /* 0x0000000e03047c10 */ /* 0x000fe2000f91e004 */
[----:B------:R-:W-:Y:S01]  /*c790*/  ULDC.64 UR10, c[0x0][0xba8] ;  /* 0x0002ea00000a7ab9 */ /* 0x000fe20000000a00 */
[----:B------:R-:W-:Y:S01]  /*c7a0*/  @!UP2 ULDC UR10, c[0x0][0xb50] ;  /* 0x0002d400000aaab9 */ /* 0x000fe20000000800 */
[----:B------:R-:W-:Y:S01]  /*c7b0*/  IMAD R7, R9, R7, R6 ;  /* 0x0000000709077224 */ /* 0x000fe200078e0206 */
[----:B------:R-:W-:Y:S01]  /*c7c0*/  IADD3.X R5, R5, UR7, R8, P0, P1 ;  /* 0x0000000705057c10 */ /* 0x000fe200087e2408 */
[----:B------:R-:W-:-:S02]  /*c7d0*/  @!UP2 ULDC UR11, c[0x0][0xb54] ;  /* 0x0002d500000baab9 */ /* 0x000fc40000000800 */
[C---:B------:R-:W-:Y:S01]  /*c7e0*/  IMAD R6, R7.reuse, UR9, RZ ;  /* 0x0000000907067c24 */ /* 0x040fe2000f8e02ff */
[----:B------:R-:W-:Y:S01]  /*c7f0*/  SHF.R.S32.HI R3, RZ, 0x1f, R7 ;  /* 0x0000001fff037819 */ /* 0x000fe20000011407 */
[----:B------:R-:W-:-:S04]  /*c800*/  IMAD.WIDE.U32 R4, R7, UR8, R4 ;  /* 0x0000000807047c25 */ /* 0x000fc8000f8e0004 */
[----:B------:R-:W-:Y:S01]  /*c810*/  IMAD R3, R3, UR8, R6 ;  /* 0x0000000803037c24 */ /* 0x000fe2000f8e0206 */
[----:B------:R-:W-:-:S03]  /*c820*/  LEA R6, P0, R4, UR10, 0x2 ;  /* 0x0000000a04067c11 */ /* 0x000fc6000f8010ff */
[----:B------:R-:W-:-:S05]  /*c830*/  IMAD.IADD R3, R5, 0x1, R3 ;  /* 0x0000000105037824 */ /* 0x000fca00078e0203 */
[----:B------:R-:W-:Y:S01]  /*c840*/  LEA.HI.X R7, R4, UR11, R3, 0x2, P0 ;  /* 0x0000000b04077c11 */ /* 0x000fe200080f1403 */
[----:B------:R-:W-:-:S05]  /*c850*/  IMAD.MOV.U32 R3, RZ, RZ, -0x800000 ;  /* 0xff800000ff037424 */ /* 0x000fca00078e00ff */
[----:B------:R0:W-:Y:S02]  /*c860*/  STG.E desc[UR50][R6.64], R3 ;  /* 0x0000000306007986 */ /* 0x0001e4000c101932 */
.L_x_7537:
[----:B------:R-:W-:Y:S05]  /*c870*/  BSYNC B1 ;  /* 0x0000000000017941 */ /* 0x000fea0003800000 */
.L_x_7536:
[----:B------:R-:W-:-:S06]  /*c880*/  UISETP.GT.AND UP0, UPT, UR44, 0x1, UPT ;  /* 0x000000012c00788c */ /* 0x000fcc000bf04270 */
[----:B------:R-:W-:-:S13]  /*c890*/  PLOP3.LUT P0, PT, PT, PT, UP0, 0x80, 0x0 ;  /* 0x000000000000781c */ /* 0x000fda0003f0f008 */
[----:B------:R-:W-:Y:S05]  /*c8a0*/  @P0 BRA `(.L_x_7532) ;  /* 0x0000000400ac0947 */ /* 0x000fea0003800000 */
[----:B------:R-:W1:Y:S01]  /*c8b0*/  LDC R11, c[0x0][0xbe8] ;  /* 0x0002fa00ff0b7b82 */ /* 0x000e620000000800 */
[----:B------:R-:W-:Y:S01]  /*c8c0*/  ULDC.64 UR10, c[0x0][0xaa0] ;  /* 0x0002a800000a7ab9 */ /* 0x000fe20000000a00 */
[----:B------:R-:W-:Y:S01]  /*c8d0*/  MOV R8, UR39 ;  /* 0x0000002700087c02 */ /* 0x000fe20008000f00 */
[----:B------:R-:W-:Y:S01]  /*c8e0*/  UIMAD UR7, UR16, UR10, URZ ;  /* 0x0000000a100772a4 */ /* 0x000fe2000f8e023f */
[----:B0-----:R-:W-:Y:S01]  /*c8f0*/  IMAD R3, R17, 0x20, R200 ;  /* 0x0000002011037824 */ /* 0x001fe200078e02c8 */
[----:B------:R-:W-:Y:S01]  /*c900*/  UIMAD.WIDE.U32 UR8, UR4, UR10, URZ ;  /* 0x0000000a040872a5 */ /* 0x000fe2000f8e003f */
[----:B------:R-:W-:Y:S01]  /*c910*/  IMAD.U32 R13, RZ, RZ, UR39 ;  /* 0x00000027ff0d7e24 */ /* 0x000fe2000f8e00ff */
[----:B------:R-:W-:Y:S01]  /*c920*/  UIMAD UR7, UR4, UR11, UR7 ;  /* 0x0000000b040772a4 */ /* 0x000fe2000f8e0207 */
[----:B------:R-:W-:Y:S01]  /*c930*/  IMAD R8, R8, 0x80, R3 ;  /* 0x0000008008087824 */ /* 0x000fe200078e0203 */
[----:B------:R-:W-:Y:S01]  /*c940*/  BSSY B1, `(.L_x_7538) ;  /* 0x0000037000017945 */ /* 0x000fe20003800000 */
[----:B------:R-:W-:Y:S01]  /*c950*/  ULDC.64 UR10, c[0x0][0xae8] ;  /* 0x0002ba00000a7ab9 */ /* 0x000fe20000000a00 */
[----:B------:R-:W-:Y:S01]  /*c960*/  UIADD3 UR9, UR9, UR7, URZ ;  /* 0x0000000709097290 */ /* 0x000fe2000fffe03f */
[----:B------:R-:W-:-:S03]  /*c970*/  IMAD.MOV.U32 R3, RZ, RZ, R8 ;  /* 0x000000ffff037224 */ /* 0x000fc600078e0008 */
        /* <DEDUP_REMOVED lines=18> */
[----:B------:R-:W-:Y:S01]  /*caa0*/  IMAD.U32 R4, RZ, RZ, UR8 ;  /* 0x00000008ff047e24 */ /* 0x000fe2000f8e00ff */
[----:B------:R-:W-:Y:S01]  /*cab0*/  ULDC.64 UR8, c[0x0][0xad8] ;  /* 0x0002b60000087ab9 */ /* 0x000fe20000000a00 */
[----:B------:R-:W-:Y:S02]  /*cac0*/  IMAD R7, R11, R7, R8 ;  /* 0x000000070b077224 */ /* 0x000fe400078e0208 */
[C---:B------:R-:W-:Y:S02]  /*cad0*/  IMAD R9, R3.reuse, UR11, R6 ;  /* 0x0000000b03097c24 */ /* 0x040fe4000f8e0206 */
[----:B------:R-:W-:Y:S01]  /*cae0*/  IMAD.WIDE.U32 R4, R3, UR10, R4 ;  /* 0x0000000a03047c25 */ /* 0x000fe2000f8e0004 */
[----:B------:R-:W-:-:S03]  /*caf0*/  SHF.R.S32.HI R3, RZ, 0x1f, R7 ;  /* 0x0000001fff037819 */ /* 0x000fc60000011407 */
[----:B------:R-:W-:Y:S02]  /*cb00*/  IMAD.IADD R5, R5, 0x1, R9 ;  /* 0x0000000105057824 */ /* 0x000fe400078e0209 */
[----:B------:R-:W-:Y:S02]  /*cb10*/  IMAD R6, R3, UR8, RZ ;  /* 0x0000000803067c24 */ /* 0x000fe4000f8e02ff */
[----:B------:R-:W-:Y:S02]  /*cb20*/  IMAD R8, R13, 0x80, R200 ;  /* 0x000000800d087824 */ /* 0x000fe400078e02c8 */
[----:B-----5:R-:W-:Y:S02]  /*cb30*/  IMAD R11, R0, R11, RZ ;  /* 0x0000000b000b7224 */ /* 0x020fe400078e02ff */
[C---:B------:R-:W-:Y:S02]  /*cb40*/  IMAD R3, R7.reuse, UR9, R6 ;  /* 0x0000000907037c24 */ /* 0x040fe4000f8e0206 */
[----:B------:R-:W-:Y:S01]  /*cb50*/  IMAD.WIDE.U32 R4, R7, UR8, R4 ;  /* 0x0000000807047c25 */ /* 0x000fe2000f8e0004 */
[----:B------:R-:W-:Y:S01]  /*cb60*/  ISETP.GE.AND P2, PT, R8, R11, PT ;  /* 0x0000000b0800720c */ /* 0x000fe20003f46270 */
[----:B------:R-:W-:-:S02]  /*cb70*/  ULDC.64 UR8, c[0x0][0xa80] ;  /* 0x0002a00000087ab9 */ /* 0x000fc40000000a00 */
[----:B------:R-:W-:Y:S01]  /*cb80*/  IMAD.IADD R3, R5, 0x1, R3 ;  /* 0x0000000105037824 */ /* 0x000fe200078e0203 */
[----:B------:R-:W-:Y:S01]  /*cb90*/  LEA R6, P3, R4, UR8, 0x1 ;  /* 0x0000000804067c11 */ /* 0x000fe2000f8608ff */
[----:B------:R-:W-:-:S03]  /*cba0*/  VIADD R0, R8, 0x20 ;  /* 0x0000002008007836 */ /* 0x000fc60000000000 */
[----:B------:R-:W-:Y:S01]  /*cbb0*/  LEA.HI.X R3, R4, UR9, R3, 0x1, P3 ;  /* 0x0000000904037c11 */ /* 0x000fe200098f0c03 */
[----:B------:R0:W1:Y:S01]  /*cbc0*/  SHFL.IDX PT, R7, R6, RZ, 0x181f ;  /* 0x00181fff06077589 */ /* 0x00006200000e0000 */
[-C--:B------:R-:W-:Y:S02]  /*cbd0*/  ISETP.GE.AND P1, PT, R0, R11.reuse, PT ;  /* 0x0000000b0000720c */ /* 0x080fe40003f26270 */
[----:B------:R-:W-:Y:S01]  /*cbe0*/  IADD3 R0, R8, 0x40, RZ ;  /* 0x0000004008007810 */ /* 0x000fe20007ffe0ff */
[----:B------:R0:W2:Y:S03]  /*cbf0*/  SHFL.IDX PT, R5, R3, RZ, 0x181f ;  /* 0x00181fff03057589 */ /* 0x0000a600000e0000 */
[----:B------:R-:W-:Y:S01]  /*cc00*/  ISETP.GE.AND P0, PT, R0, R11, PT ;  /* 0x0000000b0000720c */ /* 0x000fe20003f06270 */
[----:B------:R-:W-:-:S12]  /*cc10*/  @P2 BRA `(.L_x_7539) ;  /* 0x0000000000242947 */ /* 0x000fd80003800000 */
[----:B------:R-:W-:Y:S02]  /*cc20*/  ULDC UR4, c[0x0][0xac8] ;  /* 0x0002b20000047ab9 */ /* 0x000fe40000000800 */
[----:B------:R-:W-:Y:S02]  /*cc30*/  ISETP.GE.AND P4, PT, R2, UR4, PT ;  /* 0x0000000402007c0c */ /* 0x000fe4000bf86270 */
[----:B------:R-:W-:-:S11]  /*cc40*/  ISETP.GE.AND P5, PT, R16, UR4, PT ;  /* 0x0000000410007c0c */ /* 0x000fd6000bfa6270 */
[-C--:B-1----:R-:W-:Y:S02]  /*cc50*/  @!P4 LEA R12, P2, R2, R7.reuse, 0x1 ;  /* 0x00000007020cc211 */ /* 0x082fe400078408ff */
[----:B------:R-:W-:Y:S02]  /*cc60*/  @!P5 LEA R4, P3, R16, R7, 0x1 ;  /* 0x000000071004d211 */ /* 0x000fe400078608ff */
[-C--:B--2---:R-:W-:Y:S02]  /*cc70*/  @!P4 LEA.HI.X R13, R2, R5.reuse, R222, 0x1, P2 ;  /* 0x00000005020dc211 */ /* 0x084fe400010f0cde */
[----:B------:R-:W-:-:S03]  /*cc80*/  @!P5 LEA.HI.X R5, R16, R5, R221, 0x1, P3 ;  /* 0x000000051005d211 */ /* 0x000fc600018f0cdd */
[----:B------:R3:W-:Y:S04]  /*cc90*/  @!P4 ST.E.128 desc[UR50][R12.64], RZ ;  /* 0x000000ff0c00c985 */ /* 0x0007e8000c101d32 */
[----:B------:R3:W-:Y:S02]  /*cca0*/  @!P5 ST.E.128 desc[UR50][R4.64], RZ ;  /* 0x000000ff0400d985 */ /* 0x0007e4000c101d32 */
.L_x_7539:
[----:B------:R-:W-:Y:S05]  /*ccb0*/  BSYNC B1 ;  /* 0x0000000000017941 */ /* 0x000fea0003800000 */
.L_x_7538:
[----:B--23--:R2:W3:Y:S01]  /*ccc0*/  SHFL.IDX PT, R5, R3, 0x1, 0x181f ;  /* 0x00381f0003057f89 */ /* 0x00c4e200000e0000 */
[----:B------:R-:W-:Y:S03]  /*ccd0*/  BSSY B1, `(.L_x_7540) ;  /* 0x000000c000017945 */ /* 0x000fe60003800000 */
[----:B-1----:R2:W1:Y:S01]  /*cce0*/  SHFL.IDX PT, R7, R6, 0x1, 0x181f ;  /* 0x00381f0006077f89 */ /* 0x00246200000e0000 */
[----:B------:R-:W-:Y:S05]  /*ccf0*/  @P1 BRA `(.L_x_7541) ;  /* 0x0000000000241947 */ /* 0x000fea0003800000 */
[----:B------:R-:W-:Y:S02]  /*cd00*/  ULDC UR4, c[0x0][0xac8] ;  /* 0x0002b20000047ab9 */ /* 0x000fe40000000800 */
[----:B------:R-:W-:Y:S02]  /*cd10*/  ISETP.GE.AND P3, PT, R2, UR4, PT ;  /* 0x0000000402007c0c */ /* 0x000fe4000bf66270 */
[----:B------:R-:W-:-:S11]  /*cd20*/  ISETP.GE.AND P4, PT, R16, UR4, PT ;  /* 0x0000000410007c0c */ /* 0x000fd6000bf86270 */
[-C--:B-1----:R-:W-:Y:S02]  /*cd30*/  @!P3 LEA R12, P1, R2, R7.reuse, 0x1 ;  /* 0x00000007020cb211 */ /* 0x082fe400078208ff */
[----:B------:R-:W-:Y:S02]  /*cd40*/  @!P4 LEA R4, P2, R16, R7, 0x1 ;  /* 0x000000071004c211 */ /* 0x000fe400078408ff */
[-C--:B---3--:R-:W-:Y:S02]  /*cd50*/  @!P3 LEA.HI.X R13, R2, R5.reuse, R222, 0x1, P1 ;  /* 0x00000005020db211 */ /* 0x088fe400008f0cde */
[----:B------:R-:W-:-:S03]  /*cd60*/  @!P4 LEA.HI.X R5, R16, R5, R221, 0x1, P2 ;  /* 0x000000051005c211 */ /* 0x000fc600010f0cdd */
[----:B------:R4:W-:Y:S04]  /*cd70*/  @!P3 ST.E.128 desc[UR50][R12.64], RZ ;  /* 0x000000ff0c00b985 */ /* 0x0009e8000c101d32 */
[----:B------:R4:W-:Y:S02]  /*cd80*/  @!P4 ST.E.128 desc[UR50][R4.64], RZ ;  /* 0x000000ff0400c985 */ /* 0x0009e4000c101d32 */
.L_x_7541:
[----:B------:R-:W-:Y:S05]  /*cd90*/  BSYNC B1 ;  /* 0x0000000000017941 */ /* 0x000fea0003800000 */
.L_x_7540:
[----:B---34-:R3:W4:Y:S01]  /*cda0*/  SHFL.IDX PT, R5, R3, 0x2, 0x181f ;  /* 0x00581f0003057f89 */ /* 0x01872200000e0000 */
        /* <DEDUP_REMOVED lines=8> */
[-C--:B----4-:R-:W-:Y:S02]  /*ce30*/  @!P2 LEA.HI.X R13, R2, R5.reuse, R222, 0x1, P0 ;  /* 0x00000005020da211 */ /* 0x090fe400000f0cde */
[----:B------:R-:W-:-:S03]  /*ce40*/  @!P3 LEA.HI.X R5, R16, R5, R221, 0x1, P1 ;  /* 0x000000051005b211 */ /* 0x000fc600008f0cdd */
[----:B------:R1:W-:Y:S04]  /*ce50*/  @!P2 ST.E.128 desc[UR50][R12.64], RZ ;  /* 0x000000ff0c00a985 */ /* 0x0003e8000c101d32 */
[----:B------:R1:W-:Y:S02]  /*ce60*/  @!P3 ST.E.128 desc[UR50][R4.64], RZ ;  /* 0x000000ff0400b985 */ /* 0x0003e4000c101d32 */
.L_x_7543:
[----:B------:R-:W-:Y:S05]  /*ce70*/  BSYNC B1 ;  /* 0x0000000000017941 */ /* 0x000fea0003800000 */
.L_x_7542:
[----:B------:R-:W-:Y:S01]  /*ce80*/  VIADD R0, R8, 0x60 ;  /* 0x0000006008007836 */ /* 0x000fe20000000000 */
[----:B0-23--:R-:W0:Y:S04]  /*ce90*/  SHFL.IDX PT, R3, R3, 0x3, 0x181f ;  /* 0x00781f0003037f89 */ /* 0x00de2800000e0000 */
[----:B------:R-:W-:Y:S01]  /*cea0*/  ISETP.GE.AND P0, PT, R0, R11, PT ;  /* 0x0000000b0000720c */ /* 0x000fe20003f06270 */
[----:B-1--4-:R1:W2:-:S12]  /*ceb0*/  SHFL.IDX PT, R5, R6, 0x3, 0x181f ;  /* 0x00781f0006057f89 */ /* 0x01229800000e0000 */
[----:B-1----:R-:W-:Y:S05]  /*cec0*/  @P0 BRA `(.L_x_7532) ;  /* 0x0000000000240947 */ /* 0x002fea0003800000 */
[----:B------:R-:W-:Y:S02]  /*ced0*/  ULDC UR4, c[0x0][0xac8] ;  /* 0x0002b20000047ab9 */ /* 0x000fe40000000800 */
[----:B------:R-:W-:Y:S02]  /*cee0*/  ISETP.GE.AND P2, PT, R2, UR4, PT ;  /* 0x0000000402007c0c */ /* 0x000fe4000bf46270 */
[----:B------:R-:W-:-:S11]  /*cef0*/  ISETP.GE.AND P3, PT, R16, UR4, PT ;  /* 0x0000000410007c0c */ /* 0x000fd6000bf66270 */
[-C--:B--2---:R-:W-:Y:S02]  /*cf00*/  @!P2 LEA R6, P0, R2, R5.reuse, 0x1 ;  /* 0x000000050206a211 */ /* 0x084fe400078008ff */
[----:B------:R-:W-:Y:S02]  /*cf10*/  @!P3 LEA R4, P1, R16, R5, 0x1 ;  /* 0x000000051004b211 */ /* 0x000fe400078208ff */
[-C--:B0-----:R-:W-:Y:S02]  /*cf20*/  @!P2 LEA.HI.X R7, R2, R3.reuse, R222, 0x1, P0 ;  /* 0x000000030207a211 */ /* 0x081fe400000f0cde */
[----:B------:R-:W-:-:S03]  /*cf30*/  @!P3 LEA.HI.X R5, R16, R3, R221, 0x1, P1 ;  /* 0x000000031005b211 */ /* 0x000fc600008f0cdd */
[----:B------:R0:W-:Y:S04]  /*cf40*/  @!P2 ST.E.128 desc[UR50][R6.64], RZ ;  /* 0x000000ff0600a985 */ /* 0x0001e8000c101d32 */
[----:B------:R0:W-:Y:S02]  /*cf50*/  @!P3 ST.E.128 desc[UR50][R4.64], RZ ;  /* 0x000000ff0400b985 */ /* 0x0001e4000c101d32 */
.L_x_7532:
[----:B------:R-:W-:Y:S05]  /*cf60*/  BSYNC B0 ;  /* 0x0000000000007941 */ /* 0x000fea0003800000 */
.L_x_7522:
[----:B------:R-:W-:Y:S02]  /*cf70*/  ULDC UR4, c[0x0][0xc3c] ;  /* 0x00030f0000047ab9 */ /* 0x000fe40000000800 */
[----:B------:R-:W-:-:S13]  /*cf80*/  ISETP.GE.AND P0, PT, R31, UR4, PT ;  /* 0x000000041f007c0c */ /* 0x000fda000bf06270 */
[----:B------:R-:W-:Y:S05]  /*cf90*/  @!P0 BRA `(.L_x_7544) ;  /* 0xffffff3c00e48947 */ /* 0x000fea000383ffff */
[----:B------:R-:W-:Y:S05]  /*cfa0*/  EXIT ;  /* 0x000000000000794d */ /* 0x000fea0003800000 */
.L_x_7493:
        /* <DEDUP_REMOVED lines=56> */
[----:B--2---:R-:W-:Y:S02]  /*d330*/  ISETP.GT.AND P6, PT, R11, R6, PT ;  /* 0x000000060b00720c */ /* 0x004fe40003fc4270 */
[----:B------:R-:W-:-:S11]  /*d340*/  MOV R4, R11 ;  /* 0x0000000b00047202 */ /* 0x000fd60000000f00 */
[----:B------:R-:W-:Y:S05]  /*d350*/  @P6 BRA `(.L_x_7546) ;  /* 0x00000000009c6947 */ /* 0x000fea0003800000 */
[----:B------:R-:W-:Y:S01]  /*d360*/  IMAD.MOV.U32 R11, RZ, RZ, R4 ;  /* 0x000000ffff0b7224 */ /* 0x000fe200078e0004 */
[----:B------:R-:W-:Y:S01]  /*d370*/  UMOV UR4, URZ ;  /* 0x0000003f00047c82 */ /* 0x000fe20008000000 */
[----:B------:R-:W-:-:S05]  /*d380*/  ULDC UR5, c[0x0][0xc3c] ;  /* 0x00030f0000057ab9 */ /* 0x000fca0000000800 */
.L_x_7548:
        /* <DEDUP_REMOVED lines=36> */
.L_x_7546:
[----:B------:R-:W-:Y:S01]  /*d5d0*/  IADD3 R11, -R4, R11, RZ ;  /* 0x0000000b040b7210 */ /* 0x000fe20007ffe1ff */
[----:B------:R-:W-:-:S04]  /*d5e0*/  IMAD.MOV.U32 R8, RZ, RZ, RZ ;  /* 0x000000ffff087224 */ /* 0x000fc800078e00ff */
        /* <DEDUP_REMOVED lines=19> */
.L_x_7549:
[----:B01----:R-:W-:Y:S01]  /*d720*/  IMAD R5, R8, R12, R11 ;  /* 0x0000000c08057224 */ /* 0x003fe200078e020b */
[----:B------:R-:W-:Y:S01]  /*d730*/  IABS R2, R9 ;  /* 0x0000000900027213 */ /* 0x000fe20000000000 */
[----:B------:R-:W-:Y:S01]  /*d740*/  IMAD.MOV.U32 R11, RZ, RZ, R15 ;  /* 0x000000ffff0b7224 */ /* 0x000fe200078e000f */
[----:B------:R-:W-:Y:S01]  /*d750*/  IABS R12, R0 ;  /* 0x00000000000c7213 */ /* 0x000fe20000000000 */
[----:B------:R-:W-:Y:S01]  /*d760*/  UIADD3 UR40, UR40, UR4, URZ ;  /* 0x0000000428287290 */ /* 0x000fe2000fffe03f */
[----:B------:R0:W-:Y:S01]  /*d770*/  STL [R1], R5 ;  /* 0x0000000501007387 */ /* 0x0001e20000100800 */
[----:B------:R-:W-:Y:S01]  /*d780*/  IMAD R11, R11, R4, RZ ;  /* 0x000000040b0b7224 */ /* 0x000fe200078e02ff */
[----:B------:R-:W-:Y:S01]  /*d790*/  IADD3 R12, RZ, -R12, RZ ;  /* 0x8000000cff0c7210 */ /* 0x000fe20007ffe0ff */
[----:B0-----:R-:W-:Y:S02]  /*d7a0*/  IMAD.IADD R5, R6, 0x1, -R5 ;  /* 0x0000000106057824 */ /* 0x001fe400078e0a05 */
[----:B------:R-:W-:-:S02]  /*d7b0*/  IMAD.MOV.U32 R6, RZ, RZ, R2 ;  /* 0x000000ffff067224 */ /* 0x000fc400078e0002 */
        /* <DEDUP_REMOVED lines=24> */
[----:B------:R-:W-:Y:S01]  /*d940*/  IMAD.MOV R10, RZ, RZ, -R2 ;  /* 0x000000ffff0a7224 */ /* 0x000fe200078e0a02 */
[----:B------:R-:W-:Y:S01]  /*d950*/  MOV R2, RZ ;  /* 0x000000ff00027202 */ /* 0x000fe20000000f00 */
[----:B------:R-:W-:Y:S01]  /*d960*/  IMAD R11, R11, R6, RZ ;  /* 0x000000060b0b7224 */ /* 0x000fe200078e02ff */
[----:B------:R-:W-:-:S03]  /*d970*/  IABS R4, R8 ;  /* 0x0000000800047213 */ /* 0x000fc60000000000 */
        /* <DEDUP_REMOVED lines=24> */
.L_x_7547:
[----:B------:R1:W-:Y:S01]  /*db00*/  STL [R1], R6 ;  /* 0x0000000601007387 */ /* 0x0003e20000100800 */
[----:B------:R-:W-:-:S03]  /*db10*/  ULDC UR40, c[0x0][0xc3c] ;  /* 0x00030f0000287ab9 */ /* 0x000fc60000000800 */
[----:B------:R1:W-:Y:S04]  /*db20*/  STL [R1+0x4], RZ ;  /* 0x000004ff01007387 */ /* 0x0003e80000100800 */
[----:B------:R1:W-:Y:S02]  /*db30*/  STL [R1+0x8], RZ ;  /* 0x000008ff01007387 */ /* 0x0003e40000100800 */
.L_x_7550:
[----:B------:R-:W2:Y:S04]  /*db40*/  LDL R8, [R1] ;  /* 0x0000000001087983 */ /* 0x000ea80000100800 */
[----:B------:R-:W2:Y:S04]  /*db50*/  LDL R9, [R1+0x4] ;  /* 0x0000040001097983 */ /* 0x000ea80000100800 */
[----:B------:R-:W2:Y:S01]  /*db60*/  LDL R10, [R1+0x8] ;  /* 0x00000800010a7983 */ /* 0x000ea20000100800 */
[----:B------:R-:W-:Y:S02]  /*db70*/  ISETP.NE.AND P0, PT, R7, RZ, PT ;  /* 0x000000ff0700720c */ /* 0x000fe40003f05270 */
[----:B0-----:R-:W-:-:S11]  /*db80*/  MOV R2, UR40 ;  /* 0x0000002800027c02 */ /* 0x001fd60008000f00 */
[----:B------:R-:W0:Y:S01]  /*db90*/  @!P0 S2R R3, SR_CgaCtaId ;  /* 0x0000000000038919 */ /* 0x000e220000008800 */
[----:B------:R-:W-:Y:S01]  /*dba0*/  @!P0 MOV R0, 0x400 ;  /* 0x0000040000008802 */ /* 0x000fe20000000f00 */
[----:B------:R-:W-:-:S03]  /*dbb0*/  @!P0 IMAD.MOV.U32 R11, RZ, RZ, R2 ;  /* 0x000000ffff0b8224 */ /* 0x000fc600078e0002 */
[----:B0-----:R-:W-:-:S05]  /*dbc0*/  @!P0 LEA R0, R3, R0, 0x18 ;  /* 0x0000000003008211 */ /* 0x001fca00078ec0ff */
[----:B--2---:R2:W-:Y:S01]  /*dbd0*/  @!P0 STS.128 [R0+0x228d0], R8 ;  /* 0x0228d00800008388 */ /* 0x0045e20000000c00 */
[----:B------:R-:W-:Y:S06]  /*dbe0*/  BAR.ARV 0x5, 0x180 ;  /* 0x0146000000007b1d */ /* 0x000fec0000002000 */
.L_x_7545:
        /* <DEDUP_REMOVED lines=10> */
[----:B------:R-:W-:Y:S01]  /*dc90*/  IMAD.MOV.U32 R31, RZ, RZ, RZ ;  /* 0x000000ffff1f7224 */ /* 0x000fe200078e00ff */
[----:B------:R-:W-:Y:S01]  /*dca0*/  MOV R35, 0x1 ;  /* 0x0000000100237802 */ /* 0x000fe20000000f00 */
[----:B------:R-:W-:Y:S02]  /*dcb0*/  ULOP3.LUT UR44, UR36, 0x2, URZ, 0xfc, !UPT ;  /* 0x00000002242c7892 */ /* 0x000fe4000f8efc3f */
[----:B------:R-:W-:Y:S01]  /*dcc0*/  ULOP3.LUT UR45, UR36, 0x1, URZ, 0xfc, !UPT ;  /* 0x00000001242d7892 */ /* 0x000fe2000f8efc3f */
[----:B------:R-:W-:Y:S01]  /*dcd0*/  ULDC UR46, c[0x0][0xc] ;  /* 0x00000300002e7ab9 */ /* 0x000fe20000000800 */
[C---:B--2---:R-:W-:Y:S01]  /*dce0*/  IMAD.SHL.U32 R2, R8.reuse, 0x20, RZ ;  /* 0x0000002008027824 */ /* 0x044fe200078e00ff */
[C---:B01----:R-:W-:Y:S01]  /*dcf0*/  LOP3.LUT R6, R8.reuse, 0x7f, RZ, 0xc0, !PT ;  /* 0x0000007f08067812 */ /* 0x043fe200078ec0ff */
[C---:B------:R-:W-:Y:S01]  /*dd00*/  IMAD.SHL.U32 R22, R8.reuse, 0x80, RZ ;  /* 0x0000008008167824 */ /* 0x040fe200078e00ff */
[C---:B------:R-:W-:Y:S01]  /*dd10*/  LOP3.LUT P0, RZ, R8.reuse, 0x4, RZ, 0xc0, !PT ;  /* 0x0000000408ff7812 */ /* 0x040fe2000780c0ff */
[----:B------:R-:W-:Y:S01]  /*dd20*/  IMAD.SHL.U32 R7, R8, 0x4, RZ ;  /* 0x0000000408077824 */ /* 0x000fe200078e00ff */
[----:B------:R-:W-:Y:S01]  /*dd30*/  LOP3.LUT R4, R2, 0x80, RZ, 0xc0, !PT ;  /* 0x0000008002047812 */ /* 0x000fe200078ec0ff */
[----:B------:R-:W-:Y:S01]  /*dd40*/  IMAD.SHL.U32 R30, R8, 0x10, RZ ;  /* 0x00000010081e7824 */ /* 0x000fe200078e00ff */
[----:B------:R-:W-:-:S02]  /*dd50*/  SHF.R.U32.HI R0, RZ, 0x5, R6 ;  /* 0x00000005ff007819 */ /* 0x000fc40000011606 */
[----:B------:R-:W-:Y:S02]  /*dd60*/  LOP3.LUT R3, R22, 0x380, RZ, 0xc0, !PT ;  /* 0x0000038016037812 */ /* 0x000fe400078ec0ff */
[----:B------:R-:W-:Y:S02]  /*dd70*/  LOP3.LUT R5, R2, 0x60, RZ, 0xc0, !PT ;  /* 0x0000006002057812 */ /* 0x000fe400078ec0ff */
[----:B------:R-:W-:Y:S01]  /*dd80*/  LOP3.LUT R4, R4, 0x10, R8, 0xf8, !PT ;  /* 0x0000001004047812 */ /* 0x000fe200078ef808 */
[----:B------:R-:W-:Y:S01]  /*dd90*/  IMAD R3, R0, 0x10, R3 ;  /* 0x0000001000037824 */ /* 0x000fe200078e0203 */
[----:B------:R-:W-:Y:S01]  /*dda0*/  LOP3.LUT R2, R2, 0x100, RZ, 0xc0, !PT ;  /* 0x0000010002027812 */ /* 0x000fe200078ec0ff */
[----:B------:R-:W-:Y:S01]  /*ddb0*/  IMAD R0, R0, 0x200, R5 ;  /* 0x0000020000007824 */ /* 0x000fe200078e0205 */
[----:B------:R-:W-:Y:S01]  /*ddc0*/  LOP3.LUT R5, R4, 0x10, R7, 0x78, !PT ;  /* 0x0000001004057812 */ /* 0x000fe200078e7807 */
[----:B------:R-:W-:Y:S01]  /*ddd0*/  IMAD.SHL.U32 R7, R8, 0x2, RZ ;  /* 0x0000000208077824 */ /* 0x000fe200078e00ff */
[----:B------:R-:W-:-:S02]  /*dde0*/  LOP3.LUT R4, R30, 0x3f0, RZ, 0xc0, !PT ;  /* 0x000003f01e047812 */ /* 0x000fc400078ec0ff */
[----:B------:R-:W-:Y:S01]  /*ddf0*/  IADD3 R0, R5, R0, R2 ;  /* 0x0000000005007210 */ /* 0x000fe20007ffe002 */
[----:B---3--:R-:W-:Y:S01]  /*de00*/  IMAD.U32 R2, RZ, RZ, UR4 ;  /* 0x00000004ff027e24 */ /* 0x008fe2000f8e00ff */
[----:B------:R-:W-:Y:S02]  /*de10*/  LOP3.LUT R3, R3, 0x70, R30, 0x78, !PT ;  /* 0x0000007003037812 */ /* 0x000fe400078e781e */
[----:B------:R-:W-:Y:S01]  /*de20*/  LOP3.LUT R7, R4, 0x70, R7, 0x78, !PT ;  /* 0x0000007004077812 */ /* 0x000fe200078e7807 */
[----:B------:R0:W-:Y:S01]  /*de30*/  STL [R1+0x20], R0 ;  /* 0x0000200001007387 */ /* 0x0001e20000100800 */
[----:B------:R-:W-:Y:S02]  /*de40*/  LOP3.LUT R22, R3, 0xc00, R22, 0xf8, !PT ;  /* 0x00000c0003167812 */ /* 0x000fe400078ef816 */
[----:B------:R-:W-:Y:S01]  /*de50*/  LEA R16, R2, R16, 0x18 ;  /* 0x0000001002107211 */ /* 0x000fe200078ec0ff */
[----:B------:R-:W-:Y:S04]  /*de60*/  STL [R1+0x28], RZ ;  /* 0x000028ff01007387 */ /* 0x000fe80000100800 */
[----:B------:R1:W-:Y:S01]  /*de70*/  STL [R1+0x14], R2 ;  /* 0x0000140201007387 */ /* 0x0003e20000100800 */
[----:B0-----:R-:W-:-:S04]  /*de80*/  SHF.R.U32.HI R0, RZ, 0x3, R6 ;  /* 0x00000003ff007819 */ /* 0x001fc80000011606 */
[--C-:B------:R-:W-:Y:S02]  /*de90*/  LOP3.LUT R3, R0, 0x70, R30.reuse, 0xf8, !PT ;  /* 0x0000007000037812 */ /* 0x100fe400078ef81e */
[----:B------:R-:W-:Y:S01]  /*dea0*/  LOP3.LUT R0, R7, 0x400, R30, 0xf8, !PT ;  /* 0x0000040007007812 */ /* 0x000fe200078ef81e */
[----:B-1----:R-:W-:Y:S01]  /*deb0*/  VIADD R2, R22, 0x40 ;  /* 0x0000004016027836 */ /* 0x002fe20000000000 */
[----:B------:R-:W-:Y:S01]  /*dec0*/  LOP3.LUT R30, R30, 0x70, RZ, 0xc0, !PT ;  /* 0x000000701e1e7812 */ /* 0x000fe200078ec0ff */
[----:B------:R-:W-:Y:S02]  /*ded0*/  @P0 VIADD R2, R22, 0xffffffc0 ;  /* 0xffffffc016020836 */ /* 0x000fe40000000000 */
[----:B------:R0:W-:Y:S01]  /*dee0*/  STL [R1+0x1c], R0 ;  /* 0x00001c0001007387 */ /* 0x0001e20000100800 */
[----:B------:R-:W-:-:S03]  /*def0*/  LOP3.LUT R3, R3, 0x80, RZ, 0xfc, !PT ;  /* 0x0000008003037812 */ /* 0x000fc600078efcff */
[----:B------:R1:W-:Y:S01]  /*df00*/  STL [R1+0x18], R2 ;  /* 0x0000180201007387 */ /* 0x0003e20000100800 */
[----:B0-----:R-:W-:-:S05]  /*df10*/  IMAD.IADD R0, R16, 0x1, R0 ;  /* 0x0000000110007824 */ /* 0x001fca00078e0200 */
[----:B------:R1:W-:Y:S02]  /*df20*/  STL [R1+0x24], R0 ;  /* 0x0000240001007387 */ /* 0x0003e40000100800 */
.L_x_7623:
[----:B------:R-:W-:Y:S01]  /*df30*/  ULDC.64 UR4, c[0x0][0xc88] ;  /* 0x0003220000047ab9 */ /* 0x000fe20000000a00 */
[----:B------:R-:W-:Y:S01]  /*df40*/  ULDC.64 UR8, c[0x0][0xa18] ;  /* 0x0002860000087ab9 */ /* 0x000fe20000000a00 */
[----:B------:R-:W-:Y:S01]  /*df50*/  UIMAD.WIDE UR4, UR40, 0x4, UR4 ;  /* 0x00000004280478a5 */ /* 0x000fe2000f8e0204 */
[----:B------:R-:W-:Y:S01]  /*df60*/  IMAD.MOV.U32 R36, RZ, RZ, RZ ;  /* 0x000000ffff247224 */ /* 0x000fe200078e00ff */
[----:B------:R-:W-:Y:S01]  /*df70*/  ULDC.64 UR6, c[0x0][0xa00] ;  /* 0x0002800000067ab9 */ /* 0x000fe20000000a00 */
[----:B0-2---:R-:W0:Y:S03]  /*df80*/  LDC.64 R4, c[0x0][0x418] ;  /* 0x00010600ff047b82 */ /* 0x005e260000000a00 */
[----:B-1----:R-:W-:Y:S02]  /*df90*/  IMAD.U32 R2, RZ, RZ, UR4 ;  /* 0x00000004ff027e24 */ /* 0x002fe4000f8e00ff */
[----:B------:R-:W-:Y:S01]  /*dfa0*/  IMAD.U32 R3, RZ, RZ, UR5 ;  /* 0x00000005ff037e24 */ /* 0x000fe2000f8e00ff */
[----:B------:R-:W-:-:S02]  /*dfb0*/  ULDC.64 UR4, c[0x0][0xa28] ;  /* 0x00028a0000047ab9 */ /* 0x000fc40000000a00 */
[----:B------:R-:W1:Y:S02]  /*dfc0*/  LDC R7, c[0x0][0x424] ;  /* 0x00010900ff077b82 */ /* 0x000e640000000800 */
[----:B------:R-:W2:Y:S01]  /*dfd0*/  LDG.E R2, desc[UR50][R2.64] ;  /* 0x0000003202027981 */ /* 0x000ea2000c1e1900 */
[----:B------:R-:W-:-:S04]  /*dfe0*/  UISETP.NE.U32.AND UP0, UPT, UR4, URZ, UPT ;  /* 0x0000003f0400728c */ /* 0x000fc8000bf05070 */
[----:B------:R-:W-:Y:S01]  /*dff0*/  UISETP.NE.AND.EX UP0, UPT, UR5, URZ, UPT, UP0 ;  /* 0x0000003f0500728c */ /* 0x000fe2000bf05300 */
[----:B------:R-:W3:Y:S05]  /*e000*/  LDC R8, c[0x0][0x2f0] ;  /* 0x0000bc00ff087b82 */ /* 0x000eea0000000800 */
[----:B------:R-:W-:Y:S02]  /*e010*/  PLOP3.LUT P0, PT, PT, PT, UP0, 0x80, 0x0 ;  /* 0x000000000000781c */ /* 0x000fe40003f0f008 */
[----:B--2---:R-:W-:-:S13]  /*e020*/  R2UR UR43, R2 ;  /* 0x00000000022b72ca */ /* 0x004fda00000e0000 */
[----:B------:R-:W-:Y:S02]  /*e030*/  USHF.R.S32.HI UR42, URZ, 0x1f, UR43 ;  /* 0x0000001f3f2a7899 */ /* 0x000fe4000801142b */
[----:B------:R-:W-:-:S04]  /*e040*/  @UP0 ULEA UR4, UP1, UR43, UR4, 0x2 ;  /* 0x000000042b040291 */ /* 0x000fc8000f82103f */
[----:B------:R-:W-:Y:S02]  /*e050*/  @UP0 ULEA.HI.X UR5, UR43, UR5, UR42, 0x2, UP1 ;  /* 0x000000052b050291 */ /* 0x000fe400088f142a */
[----:B------:R-:W-:Y:S01]  /*e060*/  UISETP.NE.U32.AND UP0, UPT, UR8, URZ, UPT ;  /* 0x0000003f0800728c */ /* 0x000fe2000bf05070 */
[----:B------:R-:W-:-:S03]  /*e070*/  IMAD.U32 R2, RZ, RZ, UR4 ;  /* 0x00000004ff027e24 */ /* 0x000fc6000f8e00ff */
[----:B------:R-:W-:Y:S01]  /*e080*/  UISETP.NE.AND.EX UP0, UPT, UR9, URZ, UPT, UP0 ;  /* 0x0000003f0900728c */ /* 0x000fe2000bf05300 */
[----:B------:R-:W-:Y:S01]  /*e090*/  IMAD.U32 R3, RZ, RZ, UR5 ;  /* 0x00000005ff037e24 */ /* 0x000fe2000f8e00ff */
[----:B------:R-:W-:Y:S02]  /*e0a0*/  USHF.L.U32 UR39, UR43, 0x2, URZ ;  /* 0x000000022b277899 */ /* 0x000fe4000800063f */
[----:B------:R-:W-:Y:S02]  /*e0b0*/  USHF.L.U64.HI UR38, UR43, 0x2, UR42 ;  /* 0x000000022b267899 */ /* 0x000fe4000801022a */
[----:B------:R-:W-:Y:S01]  /*e0c0*/  PLOP3.LUT P1, PT, PT, PT, UP0, 0x80, 0x0 ;  /* 0x000000000000781c */ /* 0x000fe20003f2f008 */
[----:B------:R2:W5:Y:S01]  /*e0d0*/  @P0 LDG.E R36, desc[UR50][R2.64] ;  /* 0x0000003202240981 */ /* 0x000562000c1e1900 */
[----:B------:R-:W-:-:S03]  /*e0e0*/  UISETP.NE.U32.AND UP2, UPT, UR6, URZ, UPT ;  /* 0x0000003f0600728c */ /* 0x000fc6000bf45070 */
[----:B------:R-:W-:Y:S02]  /*e0f0*/  @UP0 UIADD3 UR4, UP1, UR39, UR8, URZ ;  /* 0x0000000827040290 */ /* 0x000fe4000ff3e03f */
[----:B------:R-:W-:Y:S02]  /*e100*/  UISETP.NE.AND.EX UP3, UPT, UR7, URZ, UPT, UP2 ;  /* 0x0000003f0700728c */ /* 0x000fe4000bf65320 */
[----:B------:R-:W-:Y:S02]  /*e110*/  @UP0 UIADD3.X UR5, UR38, UR9, URZ, UP1, !UPT ;  /* 0x0000000926050290 */ /* 0x000fe40008ffe43f */
[----:B--2---:R-:W-:Y:S01]  /*e120*/  MOV R2, UR4 ;  /* 0x0000000400027c02 */ /* 0x004fe20008000f00 */
[----:B------:R-:W-:Y:S01]  /*e130*/  UIADD3 UR6, UP0, UR39, UR6, URZ ;  /* 0x0000000627067290 */ /* 0x000fe2000ff1e03f */
[----:B------:R-:W-:Y:S01]  /*e140*/  PLOP3.LUT P0, PT, PT, PT, UP3, 0x80, 0x0 ;  /* 0x000000000000781c */ /* 0x000fe20003f0f038 */
[----:B------:R-:W-:Y:S01]  /*e150*/  UP2UR UR48, UPR, URZ, 0x8 ;  /* 0x000000083f307883 */ /* 0x000fe20008000000 */
[----:B------:R-:W-:Y:S01]  /*e160*/  IMAD.U32 R3, RZ, RZ, UR5 ;  /* 0x00000005ff037e24 */ /* 0x000fe2000f8e00ff */
[----:B------:R-:W-:-:S04]  /*e170*/  UIADD3.X UR7, UR38, UR7, URZ, UP0, !UPT ;  /* 0x0000000726077290 */ /* 0x000fc800087fe43f */
[----:B------:R2:W4:Y:S01]  /*e180*/  @P1 LDG.E R6, desc[UR50][R2.64] ;  /* 0x0000003202061981 */ /* 0x000522000c1e1900 */
[----:B------:R-:W-:Y:S01]  /*e190*/  PLOP3.LUT P2, PT, PT, PT, UP3, 0x80, 0x0 ;  /* 0x000000000000781c */ /* 0x000fe20003f4f038 */
[----:B--2---:R-:W-:Y:S02]  /*e1a0*/  IMAD.U32 R2, RZ, RZ, UR6 ;  /* 0x00000006ff027e24 */ /* 0x004fe4000f8e00ff */
[----:B------:R-:W-:-:S05]  /*e1b0*/  IMAD.U32 R3, RZ, RZ, UR7 ;  /* 0x00000007ff037e24 */ /* 0x000fca000f8e00ff */
[----:B------:R2:W5:Y:S01]  /*e1c0*/  @P0 LDG.E R0, desc[UR50][R2.64] ;  /* 0x0000003202000981 */ /* 0x000562000c1e1900 */
[----:B0-----:R-:W-:Y:S02]  /*e1d0*/  ISETP.NE.U32.AND P0, PT, R4, RZ, PT ;  /* 0x000000ff0400720c */ /* 0x001fe40003f05070 */
[----:B----4-:R-:W-:Y:S01]  /*e1e0*/  @P1 R2UR UR41, R6 ;  /* 0x00000000062912ca */ /* 0x010fe200000e0000 */
[----:B-123--:R-:W-:-:S14]  /*e1f0*/  @P1 BRA `(.L_x_7552) ;  /* 0x0000000000241947 */ /* 0x00efdc0003800000 */
[----:B------:R-:W-:Y:S01]  /*e200*/  UISETP.NE.AND UP0, UPT, UR48, URZ, UPT ;  /* 0x0000003f3000728c */ /* 0x000fe2000bf05270 */
[----:B------:R-:W-:-:S05]  /*e210*/  ULDC UR41, c[0x0][0x288] ;  /* 0x0000a20000297ab9 */ /* 0x000fca0000000800 */
[----:B------:R-:W-:-:S13]  /*e220*/  PLOP3.LUT P1, PT, PT, PT, UP0, 0x40, 0x0 ;  /* 0x000000000000781c */ /* 0x000fda0003f2e808 */
[----:B------:R-:W-:Y:S05]  /*e230*/  @P1 BRA `(.L_x_7552) ;  /* 0x0000000000141947 */ /* 0x000fea0003800000 */
[----:B------:R-:W2:Y:S04]  /*e240*/  LDG.E R6, desc[UR50][R2.64] ;  /* 0x0000003202067981 */ /* 0x000ea8000c1e1900 */
[----:B------:R-:W3:Y:S01]  /*e250*/  LDG.E R4, desc[UR50][R2.64+0x4] ;  /* 0x0000043202047981 */ /* 0x000ee2000c1e1900 */
[----:B--2---:R-:W-:Y:S02]  /*e260*/  R2UR UR4, R6 ;  /* 0x00000000060472ca */ /* 0x004fe400000e0000 */
[----:B---3--:R-:W-:-:S13]  /*e270*/  R2UR UR41, R4 ;  /* 0x00000000042972ca */ /* 0x008fda00000e0000 */
[----:B------:R-:W-:-:S12]  /*e280*/  UIADD3 UR41, -UR4, UR41, URZ ;  /* 0x0000002904297290 */ /* 0x000fd8000fffe13f */
.L_x_7552:
        /* <DEDUP_REMOVED lines=16> */
.L_x_7553:
        /* <DEDUP_REMOVED lines=9> */
.L_x_7554:
[----:B------:R-:W2:Y:S01]  /*e420*/  LDL R17, [R1+0x8] ;  /* 0x0000080001117983 */ /* 0x000ea20000100800 */
[----:B-----5:R-:W-:-:S04]  /*e430*/  IMAD.IADD R18, R5, 0x1, -R36 ;  /* 0x0000000105127824 */ /* 0x020fc800078e0a24 */
[C---:B0-----:R-:W-:Y:S01]  /*e440*/  VIADD R2, R18.reuse, 0x9f ;  /* 0x0000009f12027836 */ /* 0x041fe20000000000 */
        /* <DEDUP_REMOVED lines=11> */
[----:B------:R-:W-:Y:S01]  /*e500*/  SHF.R.U32.HI R5, RZ, 0x10, R5 ;  /* 0x00000010ff057819 */ /* 0x000fe20000011605 */
[----:B------:R-:W-:-:S03]  /*e510*/  IMAD.MOV.U32 R2, RZ, RZ, RZ ;  /* 0x000000ffff027224 */ /* 0x000fc600078e00ff */
[----:B------:R-:W-:-:S13]  /*e520*/  ISETP.NE.AND P0, PT, R5, RZ, PT ;  /* 0x000000ff0500720c */ /* 0x000fda0003f05270 */
[----:B------:R-:W0:Y:S02]  /*e530*/  @!P0 LDC R5, c[0x0][0x9f0] ;  /* 0x00027c00ff058b82 */ /* 0x000e240000000800 */
[----:B0-----:R-:W-:-:S04]  /*e540*/  IABS R6, R5 ;  /* 0x0000000500067213 */ /* 0x001fc80000000000 */
[----:B------:R-:W0:Y:S08]  /*e550*/  I2F.RP R7, R6 ;  /* 0x0000000600077306 */ /* 0x000e300000209400 */
[----:B0-----:R-:W0:Y:S02]  /*e560*/  MUFU.RCP R7, R7 ;  /* 0x0000000700077308 */ /* 0x001e240000001000 */
[----:B0-----:R-:W-:-:S06]  /*e570*/  IADD3 R3, R7, 0xffffffe, RZ ;  /* 0x0ffffffe07037810 */ /* 0x001fcc0007ffe0ff */
[----:B------:R-:W0:Y:S02]  /*e580*/  F2I.FTZ.U32.TRUNC.NTZ R3, R3 ;  /* 0x0000000300037305 */ /* 0x000e24000021f000 */
[----:B0-----:R-:W-:-:S04]  /*e590*/  IMAD.MOV R9, RZ, RZ, -R3 ;  /* 0x000000ffff097224 */ /* 0x001fc800078e0a03 */
[----:B------:R-:W-:-:S04]  /*e5a0*/  IMAD R9, R9, R6, RZ ;  /* 0x0000000609097224 */ /* 0x000fc800078e02ff */
[----:B------:R-:W-:Y:S01]  /*e5b0*/  IMAD.HI.U32 R8, R3, R9, R2 ;  /* 0x0000000903087227 */ /* 0x000fe200078e0002 */
[----:B------:R-:W-:Y:S02]  /*e5c0*/  IADD3 R2, R5, -0x1, R0 ;  /* 0xffffffff05027810 */ /* 0x000fe40007ffe000 */
[-C--:B------:R-:W-:Y:S02]  /*e5d0*/  IABS R9, R5.reuse ;  /* 0x0000000500097213 */ /* 0x080fe40000000000 */
[----:B------:R-:W-:Y:S02]  /*e5e0*/  IABS R7, R2 ;  /* 0x0000000200077213 */ /* 0x000fe40000000000 */
[----:B------:R-:W-:Y:S01]  /*e5f0*/  LOP3.LUT R2, R2, R5, RZ, 0x3c, !PT ;  /* 0x0000000502027212 */ /* 0x000fe200078e3cff */
[----:B------:R-:W-:Y:S02]  /*e600*/  IMAD.MOV R3, RZ, RZ, -R9 ;  /* 0x000000ffff037224 */ /* 0x000fe400078e0a09 */
        /* <DEDUP_REMOVED lines=12> */
.L_x_7555:
[-C--:B------:R-:W-:Y:S01]  /*e6d0*/  IMAD R2, R4, R3.reuse, RZ ;  /* 0x0000000304027224 */ /* 0x080fe200078e02ff */
[----:B------:R-:W-:Y:S04]  /*e6e0*/  BSSY B7, `(.L_x_7556) ;  /* 0x00004b1000077945 */ /* 0x000fe80003800000 */
[----:B------:R-:W-:Y:S01]  /*e6f0*/  VIADDMNMX R0, R2, R3, R0, PT ;  /* 0x0000000302007246 */ /* 0x000fe20003800100 */
[----:B------:R0:W-:Y:S03]  /*e700*/  STL [R1+0xc], R2 ;  /* 0x00000c0201007387 */ /* 0x0001e60000100800 */
[----:B------:R-:W-:-:S13]  /*e710*/  R2UR UR47, R0 ;  /* 0x00000000002f72ca */ /* 0x000fda00000e0000 */
[----:B------:R-:W-:-:S13]  /*e720*/  ISETP.LT.AND P0, PT, R2, UR47, PT ;  /* 0x0000002f02007c0c */ /* 0x000fda000bf01270 */
        /* <DEDUP_REMOVED lines=19> */
.L_x_7557:
        /* <DEDUP_REMOVED lines=20> */
.L_x_7560:
[----:B------:R-:W-:Y:S05]  /*e9a0*/  BSYNC B6 ;  /* 0x0000000000067941 */ /* 0x000fea0003800000 */
.L_x_7559:
        /* <DEDUP_REMOVED lines=22> */
.L_x_7562:
[----:B------:R-:W-:Y:S05]  /*eb10*/  BSYNC B6 ;  /* 0x0000000000067941 */ /* 0x000fea0003800000 */
.L_x_7561:
[----:B------:R-:W-:Y:S01]  /*eb20*/  VIADD R0, R16, 0x400 ;  /* 0x0000040010007836 */ /* 0x000fe20000000000 */
[----:B------:R-:W-:Y:S04]  /*eb30*/  BSSY B6, `(.L_x_7563) ;  /* 0x0000014000067945 */ /* 0x000fe80003800000 */
[----:B------:R0:W-:Y:S01]  /*eb40*/  STL [R1+0x10], R0 ;  /* 0x0000100001007387 */ /* 0x0001e20000100800 */
[----:B------:R-:W-:-:S13]  /*eb50*/  LOP3.LUT P0, RZ, R0, 0x9f, RZ, 0xc0, !PT ;  /* 0x0000009f00ff7812 */ /* 0x000fda000780c0ff */
[----:B0-----:R-:W-:Y:S05]  /*eb60*/  @!P0 BRA `(.L_x_7564) ;  /* 0x0000000000408947 */ /* 0x001fea0003800000 */
        /* <DEDUP_REMOVED lines=16> */
.L_x_7564:
[----:B------:R-:W-:Y:S05]  /*ec70*/  BSYNC B6 ;  /* 0x0000000000067941 */ /* 0x000fea0003800000 */
.L_x_7563:
        /* <DEDUP_REMOVED lines=19> */
.L_x_7566:
[----:B------:R-:W-:Y:S05]  /*edb0*/  BSYNC B6 ;  /* 0x0000000000067941 */ /* 0x000fea0003800000 */
.L_x_7565:
[----:B------:R-:W-:Y:S01]  /*edc0*/  ULDC.64 UR4, c[0x0][0x9f8] ;  /* 0x00027e0000047ab9 */ /* 0x000fe20000000a00 */
[----:B------:R-:W0:Y:S01]  /*edd0*/  LDC R19, c[0x0][0x430] ;  /* 0x00010c00ff137b82 */ /* 0x000e220000000800 */
        /* <DEDUP_REMOVED lines=8> */
[----:B0-----:R-:W-:Y:S01]  /*ee60*/  ISETP.NE.AND P2, PT, R19, 0x1, PT ;  /* 0x000000011300780c */ /* 0x001fe20003f45270 */
[----:B------:R-:W-:Y:S01]  /*ee70*/  UMOV UR4, 0xffffffff ;  /* 0xffffffff00047882 */ /* 0x000fe20000000000 */
[----:B------:R-:W-:-:S11]  /*ee80*/  LOP3.LUT R24, R24, 0xfffffff7, RZ, 0xc0, !PT ;  /* 0xfffffff718187812 */ /* 0x000fd600078ec0ff */
[----:B------:R-:W-:Y:S01]  /*ee90*/  @P2 LOP3.LUT R24, R24, 0x8, RZ, 0xfc, !PT ;  /* 0x0000000818182812 */ /* 0x000fe200078efcff */
[----:B-1----:R-:W-:Y:S06]  /*eea0*/  BRA.DIV UR4, `(.L_x_7567) ;  /* 0x0000005604807947 */ /* 0x002fec000b800000 */
.L_x_7643:
[----:B------:R-:W0:Y:S01]  /*eeb0*/  S2R R0, SR_TID.X ;  /* 0x0000000000007919 */ /* 0x000e220000002100 */
[----:B------:R-:W-:Y:S01]  /*eec0*/  UMOV UR4, 0xa0 ;  /* 0x000000a000047882 */ /* 0x000fe20000000000 */
[----:B------:R-:W1:Y:S01]  /*eed0*/  @P2 LDC R5, c[0x0][0x434] ;  /* 0x00010d00ff052b82 */ /* 0x000e620000000800 */
[----:B------:R-:W-:Y:S01]  /*eee0*/  UIMAD UR4, UR47, UR4, -0xa0 ;  /* 0xffffff602f0474a4 */ /* 0x000fe2000f8e0204 */
[----:B------:R-:W2:Y:S01]  /*eef0*/  S2R R10, SR_TID.X ;  /* 0x00000000000a7919 */ /* 0x000ea20000002100 */
[----:B-----5:R-:W-:Y:S01]  /*ef00*/  SHF.R.S32.HI R37, RZ, 0x1f, R34 ;  /* 0x0000001fff257819 */ /* 0x020fe20000011422 */
[----:B------:R-:W3:Y:S04]  /*ef10*/  S2R R11, SR_TID.X ;  /* 0x00000000000b7919 */ /* 0x000ee80000002100 */
[----:B------:R-:W4:Y:S01]  /*ef20*/  @P2 LDC R7, c[0x0][0x438] ;  /* 0x00010e00ff072b82 */ /* 0x000f220000000800 */
[C---:B0-----:R-:W-:Y:S01]  /*ef30*/  LOP3.LUT R2, R0.reuse, 0x7f, RZ, 0xc0, !PT ;  /* 0x0000007f00027812 */ /* 0x041fe200078ec0ff */
[----:B------:R-:W-:-:S03]  /*ef40*/  IMAD.SHL.U32 R0, R0, 0x10, RZ ;  /* 0x0000001000007824 */ /* 0x000fc600078e00ff */
[----:B------:R-:W-:Y:S02]  /*ef50*/  SHF.R.U32.HI R2, RZ, 0x3, R2 ;  /* 0x00000003ff027819 */ /* 0x000fe40000011602 */
[----:B--2---:R-:W-:Y:S02]  /*ef60*/  LOP3.LUT R10, R10, 0x7f, RZ, 0xc0, !PT ;  /* 0x0000007f0a0a7812 */ /* 0x004fe400078ec0ff */
[----:B------:R-:W-:Y:S01]  /*ef70*/  LOP3.LUT R0, R2, 0x70, R0, 0xf8, !PT ;  /* 0x0000007002007812 */ /* 0x000fe200078ef800 */
[----:B---3--:R-:W-:Y:S01]  /*ef80*/  IMAD.SHL.U32 R12, R11, 0x10, RZ ;  /* 0x000000100b0c7824 */ /* 0x008fe200078e00ff */
[----:B------:R-:W-:-:S03]  /*ef90*/  SHF.R.U32.HI R10, RZ, 0x3, R10 ;  /* 0x00000003ff0a7819 */ /* 0x000fc6000001160a */
[----:B------:R-:W-:Y:S01]  /*efa0*/  VIADD R3, R0, UR4 ;  /* 0x0000000400037c36 */ /* 0x000fe20008000000 */
[----:B------:R-:W-:-:S03]  /*efb0*/  LOP3.LUT R12, R10, 0x70, R12, 0xf8, !PT ;  /* 0x000000700a0c7812 */ /* 0x000fc600078ef80c */
[C---:B------:R-:W-:Y:S01]  /*efc0*/  IMAD.IADD R8, R3.reuse, 0x1, R36 ;  /* 0x0000000103087824 */ /* 0x040fe200078e0224 */
[----:B------:R-:W-:Y:S02]  /*efd0*/  ISETP.GE.AND P0, PT, R3, R18, PT ;  /* 0x000000120300720c */ /* 0x000fe40003f06270 */
[----:B------:R-:W-:Y:S01]  /*efe0*/  LOP3.LUT R12, R12, 0x80, RZ, 0xfc, !PT ;  /* 0x000000800c0c7812 */ /* 0x000fe200078efcff */
[----:B-1----:R-:W-:-:S04]  /*eff0*/  @P2 IMAD.HI.U32 R4, R8, R5, RZ ;  /* 0x0000000508042227 */ /* 0x002fc800078e00ff */
[----:B------:R-:W-:Y:S01]  /*f000*/  IMAD.MOV.U32 R0, RZ, RZ, R8 ;  /* 0x000000ffff007224 */ /* 0x000fe200078e0008 */
[----:B----4-:R-:W-:-:S05]  /*f010*/  @P2 SHF.R.U32.HI R0, RZ, R7, R4 ;  /* 0x00000007ff002219 */ /* 0x010fca0000011604 */
[----:B------:R-:W0:Y:S01]  /*f020*/  @!P0 LDC.64 R2, c[0x0][0x428] ;  /* 0x00010a00ff028b82 */ /* 0x000e220000000a00 */
[--C-:B------:R-:W-:Y:S01]  /*f030*/  @!P0 SHF.R.S32.HI R7, RZ, 0x1f, R0.reuse ;  /* 0x0000001fff078819 */ /* 0x100fe20000011400 */
[----:B------:R-:W-:-:S06]  /*f040*/  @!P0 IMAD.MOV.U32 R6, RZ, RZ, R0 ;  /* 0x000000ffff068224 */ /* 0x000fcc00078e0000 */
[----:B------:R-:W1:Y:S01]  /*f050*/  @!P0 LDC.64 R4, c[0x0][0x418] ;  /* 0x00010600ff048b82 */ /* 0x000e620000000a00 */
[----:B0-----:R-:W-:-:S04]  /*f060*/  @!P0 IMAD R9, R37, R2, RZ ;  /* 0x0000000225098224 */ /* 0x001fc800078e02ff */
[C---:B------:R-:W-:Y:S02]  /*f070*/  @!P0 IMAD R9, R34.reuse, R3, R9 ;  /* 0x0000000322098224 */ /* 0x040fe400078e0209 */
[----:B------:R-:W-:-:S04]  /*f080*/  @!P0 IMAD.WIDE.U32 R2, R34, R2, R6 ;  /* 0x0000000222028225 */ /* 0x000fc800078e0006 */
[----:B------:R-:W-:Y:S01]  /*f090*/  IMAD.MOV.U32 R7, RZ, RZ, RZ ;  /* 0x000000ffff077224 */ /* 0x000fe200078e00ff */
[----:B------:R-:W-:Y:S02]  /*f0a0*/  @!P0 IADD3 R9, R3, R9, RZ ;  /* 0x0000000903098210 */ /* 0x000fe40007ffe0ff */
[----:B-1----:R-:W-:-:S04]  /*f0b0*/  @!P0 LEA R4, P1, R2, R4, 0x2 ;  /* 0x0000000402048211 */ /* 0x002fc800078210ff */
[----:B------:R-:W-:Y:S02]  /*f0c0*/  @!P0 LEA.HI.X R5, R2, R5, R9, 0x2, P1 ;  /* 0x0000000502058211 */ /* 0x000fe400008f1409 */
[----:B------:R-:W0:Y:S01]  /*f0d0*/  @P2 LDC R9, c[0x0][0x434] ;  /* 0x00010d00ff092b82 */ /* 0x000e220000000800 */
[----:B------:R-:W-:Y:S02]  /*f0e0*/  VIADD R3, R12, UR4 ;  /* 0x000000040c037c36 */ /* 0x000fe40008000000 */
[----:B------:R1:W5:Y:S05]  /*f0f0*/  @!P0 LDG.E R7, desc[UR50][R4.64] ;  /* 0x0000003204078981 */ /* 0x00036a000c1e1900 */
[----:B------:R-:W2:Y:S01]  /*f100*/  @P2 LDC R2, c[0x0][0x438] ;  /* 0x00010e00ff022b82 */ /* 0x000ea20000000800 */
[C---:B------:R-:W-:Y:S01]  /*f110*/  ISETP.GE.AND P0, PT, R3.reuse, R18, PT ;  /* 0x000000120300720c */ /* 0x040fe20003f06270 */
[----:B------:R-:W-:-:S03]  /*f120*/  IMAD.IADD R6, R3, 0x1, R36 ;  /* 0x0000000103067824 */ /* 0x000fc600078e0224 */
[----:B------:R-:W-:Y:S01]  /*f130*/  ISETP.GT.U32.OR P0, PT, R12, 0x9f, P0 ;  /* 0x0000009f0c00780c */ /* 0x000fe20000704470 */
[----:B------:R-:W-:Y:S02]  /*f140*/  IMAD.MOV.U32 R10, RZ, RZ, R6 ;  /* 0x000000ffff0a7224 */ /* 0x000fe400078e0006 */
[----:B0-----:R-:W-:-:S05]  /*f150*/  @P2 IMAD.HI.U32 R3, R6, R9, RZ ;  /* 0x0000000906032227 */ /* 0x001fca00078e00ff */
[----:B--2---:R-:W-:Y:S01]  /*f160*/  @P2 SHF.R.U32.HI R10, RZ, R2, R3 ;  /* 0x00000002ff0a2219 */ /* 0x004fe20000011603 */
[----:B------:R-:W-:-:S04]  /*f170*/  IMAD.MOV R3, RZ, RZ, -R0 ;  /* 0x000000ffff037224 */ /* 0x000fc800078e0a00 */
[----:B------:R-:W-:Y:S02]  /*f180*/  IMAD R8, R19, R3, R8 ;  /* 0x0000000313087224 */ /* 0x000fe400078e0208 */
[----:B------:R-:W0:Y:S01]  /*f190*/  @!P0 LDC.64 R2, c[0x0][0x428] ;  /* 0x00010a00ff028b82 */ /* 0x000e220000000a00 */
[----:B-1----:R-:W-:-:S04]  /*f1a0*/  IMAD.MOV R5, RZ, RZ, -R10 ;  /* 0x000000ffff057224 */ /* 0x002fc800078e0a0a */
[----:B------:R-:W-:-:S03]  /*f1b0*/  IMAD R6, R19, R5, R6 ;  /* 0x0000000513067224 */ /* 0x000fc600078e0206 */
[----:B------:R-:W1:Y:S01]  /*f1c0*/  @!P0 LDC.64 R4, c[0x0][0x418] ;  /* 0x00010600ff048b82 */ /* 0x000e620000000a00 */
[----:B------:R-:W-:-:S03]  /*f1d0*/  @!P0 SHF.R.S32.HI R11, RZ, 0x1f, R10 ;  /* 0x0000001fff0b8819 */ /* 0x000fc6000001140a */
[----:B0-----:R-:W-:-:S04]  /*f1e0*/  @!P0 IMAD.WIDE.U32 R10, R34, R2, R10 ;  /* 0x00000002220a8225 */ /* 0x001fc800078e000a */
[----:B------:R-:W-:-:S04]  /*f1f0*/  @!P0 IMAD R2, R37, R2, RZ ;  /* 0x0000000225028224 */ /* 0x000fc800078e02ff */
[----:B------:R-:W-:Y:S01]  /*f200*/  @!P0 IMAD R3, R34, R3, R2 ;  /* 0x0000000322038224 */ /* 0x000fe200078e0202 */
[----:B-1----:R-:W-:-:S03]  /*f210*/  @!P0 LEA R2, P1, R10, R4, 0x2 ;  /* 0x000000040a028211 */ /* 0x002fc600078210ff */
[----:B------:R-:W-:-:S05]  /*f220*/  @!P0 IMAD.IADD R0, R3, 0x1, R11 ;  /* 0x0000000103008824 */ /* 0x000fca00078e020b */
[----:B------:R-:W-:Y:S01]  /*f230*/  @!P0 LEA.HI.X R3, R10, R5, R0, 0x2, P1 ;  /* 0x000000050a038211 */ /* 0x000fe200008f1400 */
[----:B------:R-:W-:Y:S02]  /*f240*/  IMAD.MOV.U32 R5, RZ, RZ, RZ ;  /* 0x000000ffff057224 */ /* 0x000fe400078e00ff */
[----:B------:R-:W-:-:S04]  /*f250*/  IMAD.U32 R9, RZ, RZ, UR44 ;  /* 0x0000002cff097e24 */ /* 0x000fc8000f8e00ff */
[----:B------:R0:W5:Y:S01]  /*f260*/  @!P0 LDG.E R5, desc[UR50][R2.64] ;  /* 0x0000003202058981 */ /* 0x000162000c1e1900 */
[----:B------:R-:W-:Y:S02]  /*f270*/  ISETP.GT.U32.AND P0, PT, R12, 0x9f, PT ;  /* 0x0000009f0c00780c */ /* 0x000fe40003f04070 */
[----:B------:R-:W-:Y:S02]  /*f280*/  ISETP.NE.AND P2, PT, R9, 0x3, PT ;  /* 0x000000030900780c */ /* 0x000fe40003f45270 */
[----:B------:R-:W-:Y:S02]  /*f290*/  LOP3.LUT R24, R24, 0xfffffffd, RZ, 0xc0, !PT ;  /* 0xfffffffd18187812 */ /* 0x000fe400078ec0ff */
[----:B------:R-:W-:-:S07]  /*f2a0*/  MOV R4, UR47 ;  /* 0x0000002f00047c02 */ /* 0x000fce0008000f00 */
[----:B------:R-:W-:-:S04]  /*f2b0*/  @P0 LOP3.LUT R24, R24, 0x2, RZ, 0xfc, !PT ;  /* 0x0000000218180812 */ /* 0x000fc800078efcff */
[----:B------:R-:W-:Y:S01]  /*f2c0*/  LOP3.LUT R24, R24, 0xfffffffb, RZ, 0xc0, !PT ;  /* 0xfffffffb18187812 */ /* 0x000fe200078ec0ff */
[----:B------:R-:W-:Y:S01]  /*f2d0*/  VIADD R4, R4, 0xffffffff ;  /* 0xffffffff04047836 */ /* 0x000fe20000000000 */
[----:B------:R-:W-:Y:S02]  /*f2e0*/  LOP3.LUT R17, R17, 0xffff, RZ, 0xc0, !PT ;  /* 0x0000ffff11117812 */ /* 0x000fe400078ec0ff */
[----:B------:R-:W-:Y:S01]  /*f2f0*/  @P2 LOP3.LUT R24, R24, 0x4, RZ, 0xfc, !PT ;  /* 0x0000000418182812 */ /* 0x000fe200078efcff */
[----:B0-----:R-:W-:Y:S06]  /*f300*/  @!P2 BRA `(.L_x_7568) ;  /* 0x000000000004a947 */ /* 0x001fec0003800000 */
[----:B------:R-:W-:Y:S01]  /*f310*/  BPT.TRAP 0x1 ;  /* 0x000000040000795c */ /* 0x000fe20000300000 */
.L_x_7568:
[----:B------:R-:W-:Y:S01]  /*f320*/  IMAD R0, R31, 0x8, R16 ;  /* 0x000000081f007824 */ /* 0x000fe200078e0210 */
[----:B------:R-:W-:Y:S01]  /*f330*/  SHF.L.U32 R26, R35, 0x1f, RZ ;  /* 0x0000001f231a7819 */ /* 0x000fe200000006ff */
[----:B------:R-:W-:Y:S01]  /*f340*/  BSSY B0, `(.L_x_7569) ;  /* 0x0000004000007945 */ /* 0x000fe20003800000 */
[----:B------:R-:W-:Y:S02]  /*f350*/  SHF.R.S32.HI R21, RZ, 0x1f, R8 ;  /* 0x0000001fff157819 */ /* 0x000fe40000011408 */
[----:B------:R-:W0:Y:S02]  /*f360*/  SYNCS.PHASECHK.TRANS64.TRYWAIT P0, [R0+URZ+0x22880], R26 ;  /* 0x0228801a000075a7 */ /* 0x000e24000800017f */
[----:B0-----:R-:W-:Y:S05]  /*f370*/  @!P0 BRA `(.L_x_7570) ;  /* 0x0000005000788947 */ /* 0x001fea0003800000 */
.L_x_7644:
[----:B------:R-:W-:Y:S05]  /*f380*/  BSYNC B0 ;  /* 0x0000000000007941 */ /* 0x000fea0003800000 */
.L_x_7569:
[----:B------:R-:W2:Y:S01]  /*f390*/  LDL R12, [R1+0x1c] ;  /* 0x00001c00010c7983 */ /* 0x000ea20000100800 */
[----:B------:R-:W1:Y:S01]  /*f3a0*/  LDC R13, c[0x0][0x2f4] ;  /* 0x0000bd00ff0d7b82 */ /* 0x000e620000000800 */
[----:B------:R-:W-:Y:S01]  /*f3b0*/  ULDC.64 UR4, c[0x0][0x328] ;  /* 0x0000ca0000047ab9 */ /* 0x000fe20000000a00 */
[----:B-----5:R-:W-:Y:S01]  /*f3c0*/  SHF.R.S32.HI R25, RZ, 0x1f, R7 ;  /* 0x0000001fff197819 */ /* 0x020fe20000011407 */
[----:B------:R-:W-:Y:S01]  /*f3d0*/  IMAD R9, R21, UR4, RZ ;  /* 0x0000000415097c24 */ /* 0x000fe2000f8e02ff */
[----:B------:R-:W-:Y:S01]  /*f3e0*/  ULDC.64 UR6, c[0x0][0x338] ;  /* 0x0000ce0000067ab9 */ /* 0x000fe20000000a00 */
[C---:B------:R-:W-:Y:S01]  /*f3f0*/  IMAD.WIDE.U32 R2, R8.reuse, UR4, RZ ;  /* 0x0000000408027c25 */ /* 0x040fe2000f8e00ff */
[----:B------:R-:W-:Y:S02]  /*f400*/  SHF.R.S32.HI R23, RZ, 0x1f, R6 ;  /* 0x0000001fff177819 */ /* 0x000fe40000011406 */
[----:B------:R-:W-:Y:S01]  /*f410*/  SHF.R.S32.HI R27, RZ, 0x1f, R5 ;  /* 0x0000001fff1b7819 */ /* 0x000fe20000011405 */
[----:B------:R-:W-:Y:S01]  /*f420*/  IMAD R9, R8, UR5, R9 ;  /* 0x0000000508097c24 */ /* 0x000fe2000f8e0209 */
[----:B------:R-:W-:Y:S01]  /*f430*/  LOP3.LUT R24, R24, 0xfffffffe, RZ, 0xc0, !PT ;  /* 0xfffffffe18187812 */ /* 0x000fe200078ec0ff */
[----:B------:R-:W-:-:S02]  /*f440*/  IMAD R10, R25, UR6, RZ ;  /* 0x00000006190a7c24 */ /* 0x000fc4000f8e02ff */
[----:B------:R-:W-:Y:S02]  /*f450*/  IMAD.IADD R3, R3, 0x1, R9 ;  /* 0x0000000103037824 */ /* 0x000fe400078e0209 */
[C---:B------:R-:W-:Y:S02]  /*f460*/  IMAD R10, R7.reuse, UR7, R10 ;  /* 0x00000007070a7c24 */ /* 0x040fe4000f8e020a */
[----:B------:R-:W-:-:S04]  /*f470*/  IMAD.WIDE.U32 R2, R7, UR6, R2 ;  /* 0x0000000607027c25 */ /* 0x000fc8000f8e0002 */
[----:B------:R-:W-:Y:S02]  /*f480*/  IMAD R19, R4, -0xa0, R18 ;  /* 0xffffff6004137824 */ /* 0x000fe400078e0212 */
[----:B------:R-:W-:Y:S01]  /*f490*/  IMAD R4, R23, UR4, RZ ;  /* 0x0000000417047c24 */ /* 0x000fe2000f8e02ff */
[CC--:B-1----:R-:W-:Y:S01]  /*f4a0*/  ISETP.GE.AND P1, PT, R30.reuse, R13.reuse, PT ;  /* 0x0000000d1e00720c */ /* 0x0c2fe20003f26270 */
[----:B------:R-:W-:Y:S01]  /*f4b0*/  IMAD.IADD R11, R3, 0x1, R10 ;  /* 0x00000001030b7824 */ /* 0x000fe200078e020a */
[----:B------:R-:W-:Y:S01]  /*f4c0*/  ISETP.GE.AND P0, PT, R30, R13, PT ;  /* 0x0000000d1e00720c */ /* 0x000fe20003f06270 */
[----:B------:R-:W-:Y:S01]  /*f4d0*/  IMAD.MOV.U32 R10, RZ, RZ, R2 ;  /* 0x000000ffff0a7224 */ /* 0x000fe200078e0002 */
[----:B------:R-:W1:Y:S01]  /*f4e0*/  S2R R13, SR_TID.X ;  /* 0x00000000000d7919 */ /* 0x000e620000002100 */
[C---:B------:R-:W-:Y:S02]  /*f4f0*/  IMAD R4, R6.reuse, UR5, R4 ;  /* 0x0000000506047c24 */ /* 0x040fe4000f8e0204 */
[----:B------:R-:W-:Y:S01]  /*f500*/  IMAD.WIDE.U32 R2, R6, UR4, RZ ;  /* 0x0000000406027c25 */ /* 0x000fe2000f8e00ff */
[----:B------:R-:W-:-:S03]  /*f510*/  ULDC.64 UR4, c[0x0][0x330] ;  /* 0x0000cc0000047ab9 */ /* 0x000fc60000000a00 */
[----:B------:R-:W-:Y:S02]  /*f520*/  IMAD.IADD R3, R3, 0x1, R4 ;  /* 0x0000000103037824 */ /* 0x000fe400078e0204 */
[----:B------:R-:W-:Y:S01]  /*f530*/  IMAD R4, R27, UR6, RZ ;  /* 0x000000061b047c24 */ /* 0x000fe2000f8e02ff */
[----:B------:R-:W-:Y:S01]  /*f540*/  @P1 LOP3.LUT R24, R24, 0x1, RZ, 0xfc, !PT ;  /* 0x0000000118181812 */ /* 0x000fe200078efcff */
[----:B------:R-:W-:-:S03]  /*f550*/  IMAD.WIDE.U32 R2, R5, UR6, R2 ;  /* 0x0000000605027c25 */ /* 0x000fc6000f8e0002 */
[----:B------:R-:W-:Y:S01]  /*f560*/  LOP3.LUT R24, R24, 0xffffff7f, RZ, 0xc0, !PT ;  /* 0xffffff7f18187812 */ /* 0x000fe200078ec0ff */
        /* <DEDUP_REMOVED lines=9> */
[----:B------:R-:W-:Y:S02]  /*f600*/  IADD3 R10, P1, R2, UR6, RZ ;  /* 0x00000006020a7c10 */ /* 0x000fe4000ff3e0ff */
[----:B-1----:R-:W-:-:S02]  /*f610*/  LOP3.LUT R13, R13, 0x7f, RZ, 0xc0, !PT ;  /* 0x0000007f0d0d7812 */ /* 0x002fc400078ec0ff */
[----:B------:R-:W-:Y:S02]  /*f620*/  IADD3.X R20, R20, UR7, R3, P1, !PT ;  /* 0x0000000714147c10 */ /* 0x000fe40008ffe403 */
[----:B------:R-:W-:-:S05]  /*f630*/  SHF.R.U32.HI R13, RZ, 0x3, R13 ;  /* 0x00000003ff0d7819 */ /* 0x000fca000001160d */
[----:B------:R-:W-:-:S05]  /*f640*/  IMAD.IADD R19, R19, 0x1, -R13 ;  /* 0x0000000113137824 */ /* 0x000fca00078e0a0d */
[----:B------:R-:W-:-:S13]  /*f650*/  ISETP.GE.AND P1, PT, R19, 0x1, PT ;  /* 0x000000011300780c */ /* 0x000fda0003f26270 */
[----:B------:R-:W-:Y:S01]  /*f660*/  @P1 LOP3.LUT R24, R24, 0x80, RZ, 0xfc, !PT ;  /* 0x0000008018181812 */ /* 0x000fe200078efcff */
[----:B--2---:R-:W-:Y:S01]  /*f670*/  IMAD R4, R31, 0x5000, R12 ;  /* 0x000050001f047824 */ /* 0x004fe200078e020c */
[----:B------:R-:W-:Y:S06]  /*f680*/  BRA.DIV UR4, `(.L_x_7571) ;  /* 0x0000004e04c87947 */ /* 0x000fec000b800000 */
[----:B------:R-:W1:Y:S01]  /*f690*/  SHFL.IDX PT, R2, R9, RZ, 0x181f ;  /* 0x00181fff09027589 */ /* 0x000e6200000e0000 */
[----:B------:R-:W-:Y:S01]  /*f6a0*/  IMAD.IADD R4, R16, 0x1, R4 ;  /* 0x0000000110047824 */ /* 0x000fe200078e0204 */
[C---:B------:R-:W-:Y:S02]  /*f6b0*/  ISETP.GE.AND P3, PT, R19.reuse, 0x41, PT ;  /* 0x000000411300780c */ /* 0x040fe40003f66270 */
[----:B------:R-:W2:Y:S01]  /*f6c0*/  SHFL.IDX PT, R3, R18, RZ, 0x181f ;  /* 0x00181fff12037589 */ /* 0x000ea200000e0000 */
[----:B------:R-:W-:Y:S02]  /*f6d0*/  LOP3.LUT R24, R24, 0xffffffef, RZ, 0xc0, !PT ;  /* 0xffffffef18187812 */ /* 0x000fe400078ec0ff */
[C---:B------:R-:W-:Y:S02]  /*f6e0*/  ISETP.GE.AND P2, PT, R19.reuse, 0x61, PT ;  /* 0x000000611300780c */ /* 0x040fe40003f46270 */
[C---:B------:R-:W-:Y:S02]  /*f6f0*/  ISETP.GE.AND P5, PT, R19.reuse, 0x21, PT ;  /* 0x000000211300780c */ /* 0x040fe40003fa6270 */
[----:B------:R-:W-:-:S02]  /*f700*/  ISETP.GE.AND P4, PT, R19, 0x31, PT ;  /* 0x000000311300780c */ /* 0x000fc40003f86270 */
[----:B-1----:R-:W-:-:S05]  /*f710*/  IADD3 R2, P1, R30, R2, RZ ;  /* 0x000000021e027210 */ /* 0x002fca0007f3e0ff */
[----:B--2---:R-:W-:Y:S01]  /*f720*/  IMAD.X R3, RZ, RZ, R3, P1 ;  /* 0x000000ffff037224 */ /* 0x004fe200008e0603 */
[----:B------:R-:W-:-:S13]  /*f730*/  ISETP.LT.OR P1, PT, R19, 0x1, P0 ;  /* 0x000000011300780c */ /* 0x000fda0000721670 */
[----:B------:R-:W-:Y:S01]  /*f740*/  @!PT LDS RZ, [RZ] ;  /* 0x00000000fffff984 */ /* 0x000fe20000000800 */
[----:B------:R1:W-:Y:S04]  /*f750*/  LDGSTS.E.BYPASS.LTC128B.128 [R4+0xa400], desc[UR50][R2.64], !P1 ;  /* 0x0a40000002047fae */ /* 0x0003e8000c901d72 */
[----:B-1----:R-:W1:Y:S04]  /*f760*/  SHFL.IDX PT, R2, R9, 0x1, 0x181f ;  /* 0x00381f0009027f89 */ /* 0x002e6800000e0000 */
[----:B------:R-:W2:Y:S01]  /*f770*/  SHFL.IDX PT, R3, R18, 0x1, 0x181f ;  /* 0x00381f0012037f89 */ /* 0x000ea200000e0000 */
[----:B-1----:R-:W-:-:S04]  /*f780*/  IADD3 R2, P1, R30, R2, RZ ;  /* 0x000000021e027210 */ /* 0x002fc80007f3e0ff */
[----:B--2---:R-:W-:Y:S02]  /*f790*/  IADD3.X R3, RZ, R3, RZ, P1, !PT ;  /* 0x00000003ff037210 */ /* 0x004fe40000ffe4ff */
[----:B------:R-:W-:-:S13]  /*f7a0*/  ISETP.LT.OR P1, PT, R19, 0x11, P0 ;  /* 0x000000111300780c */ /* 0x000fda0000721670 */
[----:B------:R1:W-:Y:S04]  /*f7b0*/  LDGSTS.E.BYPASS.LTC128B.128 [R4+0xac00], desc[UR50][R2.64], !P1 ;  /* 0x0ac0000002047fae */ /* 0x0003e8000c901d72 */
[----:B-1----:R-:W1:Y:S04]  /*f7c0*/  SHFL.IDX PT, R2, R9, 0x2, 0x181f ;  /* 0x00581f0009027f89 */ /* 0x002e6800000e0000 */
[----:B------:R-:W2:Y:S01]  /*f7d0*/  SHFL.IDX PT, R3, R18, 0x2, 0x181f ;  /* 0x00581f0012037f89 */ /* 0x000ea200000e0000 */
[----:B-1----:R-:W-:-:S05]  /*f7e0*/  IADD3 R2, P1, R30, R2, RZ ;  /* 0x000000021e027210 */ /* 0x002fca0007f3e0ff */
[----:B--2---:R-:W-:Y:S01]  /*f7f0*/  IMAD.X R3, RZ, RZ, R3, P1 ;  /* 0x000000ffff037224 */ /* 0x004fe200008e0603 */
        /* <DEDUP_REMOVED lines=26> */
[----:B------:R1:W-:Y:S04]  /*f9a0*/  LDGSTS.E.BYPASS.LTC128B.128 [R4+0xd400], desc[UR50][R2.64], !P1 ;  /* 0x0d40000002047fae */ /* 0x0003e8000c901d72 */
[----:B-1----:R-:W1:Y:S02]  /*f9b0*/  SHFL.IDX PT, R2, R9, 0x7, 0x181f ;  /* 0x00f81f0009027f89 */ /* 0x002e6400000e0000 */
[----:B-1----:R-:W-:-:S05]  /*f9c0*/  IADD3 R2, P1, R30, R2, RZ ;  /* 0x000000021e027210 */ /* 0x002fca0007f3e0ff */
[----:B------:R-:W-:Y:S01]  /*f9d0*/  IMAD.X R3, RZ, RZ, R18, P1 ;  /* 0x000000ffff037224 */ /* 0x000fe200008e0612 */
[----:B------:R-:W-:-:S13]  /*f9e0*/  ISETP.LT.OR P1, PT, R19, 0x71, P0 ;  /* 0x000000711300780c */ /* 0x000fda0000721670 */
[----:B------:R1:W-:Y:S04]  /*f9f0*/  LDGSTS.E.BYPASS.LTC128B.128 [R4+0xdc00], desc[UR50][R2.64], !P1 ;  /* 0x0dc0000002047fae */ /* 0x0003e8000c901d72 */
[----:B-1----:R-:W1:Y:S04]  /*fa00*/  SHFL.IDX PT, R2, R10, RZ, 0x181f ;  /* 0x00181fff0a027589 */ /* 0x002e6800000e0000 */
[----:B------:R-:W2:Y:S04]  /*fa10*/  SHFL.IDX PT, R3, R20, RZ, 0x181f ;  /* 0x00181fff14037589 */ /* 0x000ea800000e0000 */
[----:B------:R-:W3:Y:S01]  /*fa20*/  SHFL.IDX PT, R20, R20, 0x1, 0x181f ;  /* 0x00381f0014147f89 */ /* 0x000ee200000e0000 */
[----:B-1----:R-:W-:-:S05]  /*fa30*/  IADD3 R2, P1, R30, R2, RZ ;  /* 0x000000021e027210 */ /* 0x002fca0007f3e0ff */
[----:B--2---:R-:W-:Y:S01]  /*fa40*/  IMAD.X R3, RZ, RZ, R3, P1 ;  /* 0x000000ffff037224 */ /* 0x004fe200008e0603 */
[----:B------:R-:W-:-:S13]  /*fa50*/  ISETP.LT.OR P1, PT, R19, 0x81, P0 ;  /* 0x000000811300780c */ /* 0x000fda0000721670 */
[----:B------:R1:W-:Y:S01]  /*fa60*/  LDGSTS.E.BYPASS.LTC128B.128 [R4+0xe400], desc[UR50][R2.64], !P1 ;  /* 0x0e40000002047fae */ /* 0x0003e2000c901d72 */
[----:B------:R-:W-:-:S03]  /*fa70*/  ISETP.GE.AND P1, PT, R19, 0x11, PT ;  /* 0x000000111300780c */ /* 0x000fc60003f26270 */
[----:B-1----:R1:W2:Y:S10]  /*fa80*/  SHFL.IDX PT, R2, R10, 0x1, 0x181f ;  /* 0x00381f000a027f89 */ /* 0x0022b400000e0000 */
[----:B------:R-:W-:-:S02]  /*fa90*/  @P1 LOP3.LUT R24, R24, 0x10, RZ, 0xfc, !PT ;  /* 0x0000001018181812 */ /* 0x000fc400078efcff */
[----:B------:R-:W-:Y:S02]  /*faa0*/  ISETP.GE.AND P1, PT, R19, 0x51, PT ;  /* 0x000000511300780c */ /* 0x000fe40003f26270 */
[----:B------:R-:W-:-:S04]  /*fab0*/  LOP3.LUT R24, R24, 0xffffffdf, RZ, 0xc0, !PT ;  /* 0xffffffdf18187812 */ /* 0x000fc800078ec0ff */
        /* <DEDUP_REMOVED lines=9> */
[----:B-123--:R-:W-:-:S07]  /*fb50*/  @P2 LOP3.LUT R24, R24, 0x200, RZ, 0xfc, !PT ;  /* 0x0000020018182812 */ /* 0x00efce00078efcff */
.L_x_7666:
[----:B------:R-:W-:Y:S02]  /*fb60*/  ISETP.LT.OR P0, PT, R19, 0x91, P0 ;  /* 0x000000911300780c */ /* 0x000fe40000701670 */
[----:B------:R-:W-:-:S05]  /*fb70*/  IADD3 R2, P2, R30, R2, RZ ;  /* 0x000000021e027210 */ /* 0x000fca0007f5e0ff */
[----:B------:R-:W-:-:S06]  /*fb80*/  IMAD.X R3, RZ, RZ, R20, P2 ;  /* 0x000000ffff037224 */ /* 0x000fcc00010e0614 */
[----:B------:R-:W-:Y:S01]  /*fb90*/  @!PT LDS RZ, [RZ] ;  /* 0x00000000fffff984 */ /* 0x000fe20000000800 */
[----:B------:R-:W-:Y:S01]  /*fba0*/  @!PT LDS RZ, [RZ] ;  /* 0x00000000fffff984 */ /* 0x000fe20000000800 */
[----:B------:R-:W-:Y:S01]  /*fbb0*/  @!PT LDS RZ, [RZ] ;  /* 0x00000000fffff984 */ /* 0x000fe20000000800 */
[----:B------:R1:W-:Y:S01]  /*fbc0*/  LDGSTS.E.BYPASS.LTC128B.128 [R4+0xec00], desc[UR50][R2.64], !P0 ;  /* 0x0ec0000002047fae */ /* 0x0003e2000c101d72 */
[----:B------:R-:W-:Y:S01]  /*fbd0*/  PLOP3.LUT P0, PT, PT, PT, PT, 0x80, 0x0 ;  /* 0x000000000000781c */ /* 0x000fe20003f0f070 */
[----:B------:R-:W-:-:S12]  /*fbe0*/  NOP ;  /* 0x0000000000007918 */ /* 0x000fd80000000000 */
.L_x_7572:
        /* <DEDUP_REMOVED lines=11> */
.L_x_7573:
[----:B------:R1:W-:Y:S01]  /*fca0*/  SYNCS.ARRIVE.TRANS64.A1T0 RZ, [R0+URZ+0x22870], RZ ;  /* 0x022870ff00ff79a7 */ /* 0x0003e2000810003f */
[----:B------:R-:W-:Y:S05]  /*fcb0*/  @!P6 BRA `(.L_x_7574) ;  /* 0x000000000004e947 */ /* 0x000fea0003800000 */
[----:B------:R-:W-:Y:S01]  /*fcc0*/  BPT.TRAP 0x1 ;  /* 0x000000040000795c */ /* 0x000fe20000300000 */
.L_x_7574:
[----:B------:R-:W2:Y:S01]  /*fcd0*/  SYNCS.PHASECHK.TRANS64.TRYWAIT P0, [R0+URZ+0x22840], R26 ;  /* 0x0228401a000075a7 */ /* 0x000ea2000800017f */
[----:B------:R-:W-:Y:S04]  /*fce0*/  BSSY B0, `(.L_x_7575) ;  /* 0x0000002000007945 */ /* 0x000fe80003800000 */
[----:B--2---:R-:W-:Y:S05]  /*fcf0*/  @!P0 BRA `(.L_x_7576) ;  /* 0x0000005400508947 */ /* 0x004fea0003800000 */
.L_x_7667:
[----:B------:R-:W-:Y:S05]  /*fd00*/  BSYNC B0 ;  /* 0x0000000000007941 */ /* 0x000fea0003800000 */
.L_x_7575:
[----:B------:R-:W-:Y:S01]  /*fd10*/  ULDC.64 UR4, c[0x0][0x300] ;  /* 0x0000c00000047ab9 */ /* 0x000fe20000000a00 */
[----:B------:R-:W-:Y:S01]  /*fd20*/  ULDC.64 UR6, c[0x0][0x310] ;  /* 0x0000c40000067ab9 */ /* 0x000fe20000000a00 */
[----:B------:R-:W-:Y:S01]  /*fd30*/  IMAD R9, R21, UR4, RZ ;  /* 0x0000000415097c24 */ /* 0x000fe2000f8e02ff */
[----:B------:R-:W-:Y:S01]  /*fd40*/  ULDC.64 UR8, c[0x0][0x2e8] ;  /* 0x0000ba0000087ab9 */ /* 0x000fe20000000a00 */
[C---:B------:R-:W-:Y:S01]  /*fd50*/  IMAD.WIDE.U32 R2, R8.reuse, UR4, RZ ;  /* 0x0000000408027c25 */ /* 0x040fe2000f8e00ff */
[----:B------:R-:W3:Y:S03]  /*fd60*/  LDC R12, c[0x0][0x2f4] ;  /* 0x0000bd00ff0c7b82 */ /* 0x000ee60000000800 */
[----:B------:R-:W-:Y:S02]  /*fd70*/  IMAD R9, R8, UR5, R9 ;  /* 0x0000000508097c24 */ /* 0x000fe4000f8e0209 */
[----:B------:R-:W-:-:S02]  /*fd80*/  IMAD R25, R25, UR6, RZ ;  /* 0x0000000619197c24 */ /* 0x000fc4000f8e02ff */
[----:B------:R-:W-:Y:S02]  /*fd90*/  IMAD.IADD R3, R3, 0x1, R9 ;  /* 0x0000000103037824 */ /* 0x000fe400078e0209 */
[C---:B------:R-:W-:Y:S02]  /*fda0*/  IMAD R25, R7.reuse, UR7, R25 ;  /* 0x0000000707197c24 */ /* 0x040fe4000f8e0219 */
[----:B------:R-:W-:-:S04]  /*fdb0*/  IMAD.WIDE.U32 R2, R7, UR6, R2 ;  /* 0x0000000607027c25 */ /* 0x000fc8000f8e0002 */
[----:B------:R-:W-:Y:S01]  /*fdc0*/  IMAD R23, R23, UR4, RZ ;  /* 0x0000000417177c24 */ /* 0x000fe2000f8e02ff */
[----:B------:R-:W-:Y:S01]  /*fdd0*/  IADD3 R3, R3, R25, RZ ;  /* 0x0000001903037210 */ /* 0x000fe20007ffe0ff */
[----:B------:R-:W-:Y:S02]  /*fde0*/  IMAD R27, R27, UR6, RZ ;  /* 0x000000061b1b7c24 */ /* 0x000fe4000f8e02ff */
[C---:B------:R-:W-:Y:S02]  /*fdf0*/  IMAD R23, R6.reuse, UR5, R23 ;  /* 0x0000000506177c24 */ /* 0x040fe4000f8e0217 */
[----:B------:R-:W-:Y:S01]  /*fe00*/  IMAD.WIDE.U32 R6, R6, UR4, RZ ;  /* 0x0000000406067c25 */ /* 0x000fe2000f8e00ff */
[----:B------:R-:W-:Y:S01]  /*fe10*/  ULDC.64 UR4, c[0x0][0x308] ;  /* 0x0000c20000047ab9 */ /* 0x000fe20000000a00 */
[----:B---3--:R-:W-:Y:S02]  /*fe20*/  ISETP.GE.AND P2, PT, R30, R12, PT ;  /* 0x0000000c1e00720c */ /* 0x008fe40003f46270 */
[----:B------:R-:W-:-:S04]  /*fe30*/  IMAD.WIDE.U32 R2, R17, UR4, R2 ;  /* 0x0000000411027c25 */ /* 0x000fc8000f8e0002 */
[----:B------:R-:W-:Y:S01]  /*fe40*/  IMAD R9, R17, UR5, RZ ;  /* 0x0000000511097c24 */ /* 0x000fe2000f8e02ff */
[----:B------:R-:W-:Y:S01]  /*fe50*/  IADD3 R8, P0, R2, UR8, RZ ;  /* 0x0000000802087c10 */ /* 0x000fe2000ff1e0ff */
[----:B------:R-:W-:Y:S02]  /*fe60*/  IMAD.IADD R11, R7, 0x1, R23 ;  /* 0x00000001070b7824 */ /* 0x000fe400078e0217 */
[----:B------:R-:W-:Y:S01]  /*fe70*/  IMAD.MOV.U32 R10, RZ, RZ, R6 ;  /* 0x000000ffff0a7224 */ /* 0x000fe200078e0006 */
[----:B------:R-:W-:Y:S01]  /*fe80*/  IADD3.X R7, R3, UR9, R9, P0, !PT ;  /* 0x0000000903077c10 */ /* 0x000fe200087fe409 */
[C---:B------:R-:W-:Y:S02]  /*fe90*/  IMAD R27, R5.reuse, UR7, R27 ;  /* 0x00000007051b7c24 */ /* 0x040fe4000f8e021b */
[----:B------:R-:W-:-:S04]  /*fea0*/  IMAD.WIDE.U32 R2, R5, UR6, R10 ;  /* 0x0000000605027c25 */ /* 0x000fc8000f8e000a */
[----:B------:R-:W-:Y:S02]  /*feb0*/  IMAD.IADD R3, R3, 0x1, R27 ;  /* 0x0000000103037824 */ /* 0x000fe400078e021b */
[----:B------:R-:W-:Y:S01]  /*fec0*/  IMAD.WIDE.U32 R2, R17, UR4, R2 ;  /* 0x0000000411027c25 */ /* 0x000fe2000f8e0002 */
[----:B------:R-:W-:Y:S02]  /*fed0*/  UMOV UR4, 0xffffffff ;  /* 0xffffffff00047882 */ /* 0x000fe40000000000 */
[----:B------:R-:W-:-:S04]  /*fee0*/  IADD3 R6, P0, R2, UR8, RZ ;  /* 0x0000000802067c10 */ /* 0x000fc8000ff1e0ff */
[----:B------:R-:W-:Y:S01]  /*fef0*/  IADD3.X R5, R9, UR9, R3, P0, !PT ;  /* 0x0000000909057c10 */ /* 0x000fe200087fe403 */
[----:B------:R-:W-:Y:S08]  /*ff00*/  BRA.DIV UR4, `(.L_x_7577) ;  /* 0x0000005204e07947 */ /* 0x000ff0000b800000 */
[----:B------:R-:W3:Y:S01]  /*ff10*/  SHFL.IDX PT, R14, R8, RZ, 0x181f ;  /* 0x00181fff080e7589 */ /* 0x000ee200000e0000 */
[C---:B------:R-:W-:Y:S02]  /*ff20*/  LOP3.LUT P6, RZ, R24.reuse, 0x80, RZ, 0xc0, !PT ;  /* 0x0000008018ff7812 */ /* 0x040fe400078cc0ff */
[----:B------:R-:W-:Y:S01]  /*ff30*/  LOP3.LUT R24, R24, 0xfffff7ff, RZ, 0xc0, !PT ;  /* 0xfffff7ff18187812 */ /* 0x000fe200078ec0ff */
[----:B------:R-:W4:Y:S03]  /*ff40*/  SHFL.IDX PT, R2, R7, RZ, 0x181f ;  /* 0x00181fff07027589 */ /* 0x000f2600000e0000 */
[----:B------:R-:W-:-:S04]  /*ff50*/  @P1 LOP3.LUT R24, R24, 0x800, RZ, 0xfc, !PT ;  /* 0x0000080018181812 */ /* 0x000fc800078efcff */
[----:B------:R-:W-:-:S03]  /*ff60*/  LOP3.LUT P1, RZ, R24, 0x10, RZ, 0xc0, !PT ;  /* 0x0000001018ff7812 */ /* 0x000fc6000782c0ff */
[----:B---3--:R-:W-:Y:S02]  /*ff70*/  @P6 IADD3 R9, P0, R30, R14, RZ ;  /* 0x0000000e1e096210 */ /* 0x008fe40007f1e0ff */
[----:B------:R-:W3:Y:S03]  /*ff80*/  SHFL.IDX PT, R14, R8, 0x1, 0x181f ;  /* 0x00381f00080e7f89 */ /* 0x000ee600000e0000 */
[----:B----4-:R-:W-:Y:S02]  /*ff90*/  @P6 IMAD.X R3, RZ, RZ, R2, P0 ;  /* 0x000000ffff036224 */ /* 0x010fe400000e0602 */
[----:B------:R-:W-:-:S05]  /*ffa0*/  @P6 IMAD.MOV.U32 R2, RZ, RZ, R9 ;  /* 0x000000ffff026224 */ /* 0x000fca00078e0009 */
[----:B------:R4:W-:Y:S01]  /*ffb0*/  @P6 LDGSTS.E.BYPASS.LTC128B.128 [R4+0x18400], desc[UR50][R2.64], !P2 ;  /* 0x1840000002046fae */ /* 0x0009e2000d101d72 */
[----:B------:R-:W-:-:S03]  /*ffc0*/  LOP3.LUT P6, RZ, R24, 0x100, RZ, 0xc0, !PT ;  /* 0x0000010018ff7812 */ /* 0x000fc600078cc0ff */
[----:B----4-:R-:W4:Y:S01]  /*ffd0*/  SHFL.IDX PT, R2, R7, 0x1, 0x181f ;  /* 0x00381f0007027f89 */ /* 0x010f2200000e0000 */
[----:B---3--:R-:W-:-:S03]  /*ffe0*/  @P1 IADD3 R9, P0, R30, R14, RZ ;  /* 0x0000000e1e091210 */ /* 0x008fc60007f1e0ff */
[----:B------:R-:W3:Y:S02]  /*fff0*/  SHFL.IDX PT, R14, R8, 0x2, 0x181f ;  /* 0x00581f00080e7f89 */ /* 0x000ee400000e0000 */
[----:B----4-:R-:W-:Y:S02]  /*10000*/  @P1 IMAD.X R3, RZ, RZ, R2, P0 ;  /* 0x000000ffff031224 */ /* 0x010fe400000e0602 */
[----:B------:R-:W-:Y:S01]  /*10010*/  @P1 IMAD.MOV.U32 R2, RZ, RZ, R9 ;  /* 0x000000ffff021224 */ /* 0x000fe200078e0009 */
[----:B---3--:R-:W-:Y:S02]  /*10020*/  @P5 IADD3 R9, P0, R30, R14, RZ ;  /* 0x0000000e1e095210 */ /* 0x008fe40007f1e0ff */
[----:B------:R-:W-:Y:S04]  /*10030*/  SHFL.IDX PT, R14, R8, 0x3, 0x181f ;  /* 0x00781f00080e7f89 */ /* 0x000fe800000e0000 */
[----:B------:R3:W-:Y:S01]  /*10040*/  @P1 LDGSTS.E.BYPASS.LTC128B.128 [R4+0x18c00], desc[UR50][R2.64], !P2 ;  /* 0x18c0000002041fae */ /* 0x0007e2000d101d72 */
[----:B------:R-:W-:-:S03]  /*10050*/  LOP3.LUT P1, RZ, R24, 0x800, RZ, 0xc0, !PT ;  /* 0x0000080018ff7812 */ /* 0x000fc6000782c0ff */
[----:B---3--:R-:W3:Y:S02]  /*10060*/  SHFL.IDX PT, R2, R7, 0x2, 0x181f ;  /* 0x00581f0007027f89 */ /* 0x008ee400000e0000 */
[----:B---3--:R-:W-:Y:S02]  /*10070*/  @P5 IMAD.X R10, RZ, RZ, R2, P0 ;  /* 0x000000ffff0a5224 */ /* 0x008fe400000e0602 */
[----:B------:R-:W-:Y:S01]  /*10080*/  @P5 IMAD.MOV.U32 R2, RZ, RZ, R9 ;  /* 0x000000ffff025224 */ /* 0x000fe200078e0009 */
[----:B------:R-:W-:Y:S01]  /*10090*/  @P4 IADD3 R9, P0, R30, R14, RZ ;  /* 0x0000000e1e094210 */ /* 0x000fe20007f1e0ff */
[----:B------:R-:W-:Y:S01]  /*100a0*/  @P5 IMAD.MOV.U32 R3, RZ, RZ, R10 ;  /* 0x000000ffff035224 */ /* 0x000fe200078e000a */
[----:B------:R-:W-:Y:S04]  /*100b0*/  SHFL.IDX PT, R14, R8, 0x4, 0x181f ;  /* 0x00981f00080e7f89 */ /* 0x000fe800000e0000 */
[----:B------:R3:W-:Y:S01]  /*100c0*/  @P5 LDGSTS.E.BYPASS.LTC128B.128 [R4+0x19400], desc[UR50][R2.64], !P2 ;  /* 0x1940000002045fae */ /* 0x0007e2000d101d72 */
[----:B------:R-:W-:-:S03]  /*100d0*/  LOP3.LUT P5, RZ, R24, 0x40, RZ, 0xc0, !PT ;  /* 0x0000004018ff7812 */ /* 0x000fc600078ac0ff */
[----:B---3--:R-:W3:Y:S02]  /*100e0*/  SHFL.IDX PT, R2, R7, 0x3, 0x181f ;  /* 0x00781f0007027f89 */ /* 0x008ee400000e0000 */
[----:B---3--:R-:W-:Y:S01]  /*100f0*/  @P4 IADD3.X R10, RZ, R2, RZ, P0, !PT ;  /* 0x00000002ff0a4210 */ /* 0x008fe200007fe4ff */
[----:B------:R-:W-:-:S04]  /*10100*/  @P4 IMAD.MOV.U32 R2, RZ, RZ, R9 ;  /* 0x000000ffff024224 */ /* 0x000fc800078e0009 */
[----:B------:R-:W-:-:S05]  /*10110*/  @P4 IMAD.MOV.U32 R3, RZ, RZ, R10 ;  /* 0x000000ffff034224 */ /* 0x000fca00078e000a */
[----:B------:R3:W-:Y:S01]  /*10120*/  @P4 LDGSTS.E.BYPASS.LTC128B.128 [R4+0x19c00], desc[UR50][R2.64], !P2 ;  /* 0x19c0000002044fae */ /* 0x0007e2000d101d72 */
[----:B------:R-:W-:-:S03]  /*10130*/  LOP3.LUT P4, RZ, R24, 0x20, RZ, 0xc0, !PT ;  /* 0x0000002018ff7812 */ /* 0x000fc6000788c0ff */
[----:B---3--:R-:W3:Y:S10]  /*10140*/  SHFL.IDX PT, R2, R7, 0x4, 0x181f ;  /* 0x00981f0007027f89 */ /* 0x008ef400000e0000 */
[----:B------:R-:W-:-:S02]  /*10150*/  @P4 IADD3 R9, P0, R30, R14, RZ ;  /* 0x0000000e1e094210 */ /* 0x000fc40007f1e0ff */
[----:B------:R-:W4:Y:S03]  /*10160*/  SHFL.IDX PT, R14, R8, 0x5, 0x181f ;  /* 0x00b81f00080e7f89 */ /* 0x000f2600000e0000 */
[----:B---3--:R-:W-:Y:S02]  /*10170*/  @P4 IMAD.X R10, RZ, RZ, R2, P0 ;  /* 0x000000ffff0a4224 */ /* 0x008fe400000e0602 */
[----:B------:R-:W-:Y:S02]  /*10180*/  @P4 IMAD.MOV.U32 R2, RZ, RZ, R9 ;  /* 0x000000ffff024224 */ /* 0x000fe400078e0009 */
[----:B------:R-:W-:Y:S01]  /*10190*/  @P4 IMAD.MOV.U32 R3, RZ, RZ, R10 ;  /* 0x000000ffff034224 */ /* 0x000fe200078e000a */
[----:B----4-:R-:W-:Y:S02]  /*101a0*/  @P5 IADD3 R9, P0, R30, R14, RZ ;  /* 0x0000000e1e095210 */ /* 0x010fe40007f1e0ff */
[----:B------:R-:W-:Y:S04]  /*101b0*/  SHFL.IDX PT, R14, R8, 0x6, 0x181f ;  /* 0x00d81f00080e7f89 */ /* 0x000fe800000e0000 */
[----:B------:R3:W-:Y:S04]  /*101c0*/  @P4 LDGSTS.E.BYPASS.LTC128B.128 [R4+0x1a400], desc[UR50][R2.64], !P2 ;  /* 0x1a40000002044fae */ /* 0x0007e8000d101d72 */
[----:B---3--:R-:W3:Y:S02]  /*101d0*/  SHFL.IDX PT, R2, R7, 0x5, 0x181f ;  /* 0x00b81f0007027f89 */ /* 0x008ee400000e0000 */
[----:B---3--:R-:W-:-:S02]  /*101e0*/  @P5 IMAD.X R10, RZ, RZ, R2, P0 ;  /* 0x000000ffff0a5224 */ /* 0x008fc400000e0602 */
[----:B------:R-:W-:Y:S01]  /*101f0*/  @P5 IMAD.MOV.U32 R2, RZ, RZ, R9 ;  /* 0x000000ffff025224 */ /* 0x000fe200078e0009 */
[C---:B------:R-:W-:Y:S01]  /*10200*/  @P6 IADD3 R9, P0, R30.reuse, R14, RZ ;  /* 0x0000000e1e096210 */ /* 0x040fe20007f1e0ff */
[----:B------:R-:W-:Y:S01]  /*10210*/  @P5 IMAD.MOV.U32 R3, RZ, RZ, R10 ;  /* 0x000000ffff035224 */ /* 0x000fe200078e000a */
[----:B------:R-:W-:Y:S04]  /*10220*/  SHFL.IDX PT, R14, R8, 0x7, 0x181f ;  /* 0x00f81f00080e7f89 */ /* 0x000fe800000e0000 */
[----:B------:R3:W-:Y:S04]  /*10230*/  @P5 LDGSTS.E.BYPASS.LTC128B.128 [R4+0x1ac00], desc[UR50][R2.64], !P2 ;  /* 0x1ac0000002045fae */ /* 0x0007e8000d101d72 */
[----:B---3--:R-:W3:Y:S04]  /*10240*/  SHFL.IDX PT, R2, R7, 0x6, 0x181f ;  /* 0x00d81f0007027f89 */ /* 0x008ee800000e0000 */
[----:B------:R-:W4:Y:S01]  /*10250*/  SHFL.IDX PT, R7, R7, 0x7, 0x181f ;  /* 0x00f81f0007077f89 */ /* 0x000f2200000e0000 */
[----:B---3--:R-:W-:Y:S01]  /*10260*/  @P6 IMAD.X R10, RZ, RZ, R2, P0 ;  /* 0x000000ffff0a6224 */ /* 0x008fe200000e0602 */
[----:B------:R-:W-:Y:S01]  /*10270*/  @P3 IADD3 R14, P0, R30, R14, RZ ;  /* 0x0000000e1e0e3210 */ /* 0x000fe20007f1e0ff */
[----:B------:R-:W-:-:S03]  /*10280*/  @P6 IMAD.MOV.U32 R2, RZ, RZ, R9 ;  /* 0x000000ffff026224 */ /* 0x000fc600078e0009 */
[----:B------:R-:W-:Y:S01]  /*10290*/  @P6 MOV R3, R10 ;  /* 0x0000000a00036202 */ /* 0x000fe20000000f00 */
[----:B----4-:R-:W-:-:S04]  /*102a0*/  @P3 IMAD.X R9, RZ, RZ, R7, P0 ;  /* 0x000000ffff093224 */ /* 0x010fc800000e0607 */
[----:B------:R3:W-:Y:S02]  /*102b0*/  @P6 LDGSTS.E.BYPASS.LTC128B.128 [R4+0x1b400], desc[UR50][R2.64], !P2 ;  /* 0x1b40000002046fae */ /* 0x0007e4000d101d72 */
[----:B---3--:R-:W-:Y:S02]  /*102c0*/  @P3 IMAD.MOV.U32 R2, RZ, RZ, R14 ;  /* 0x000000ffff023224 */ /* 0x008fe400078e000e */
[----:B------:R-:W-:Y:S01]  /*102d0*/  @P3 IMAD.MOV.U32 R3, RZ, RZ, R9 ;  /* 0x000000ffff033224 */ /* 0x000fe200078e0009 */
[----:B------:R-:W3:Y:S04]  /*102e0*/  SHFL.IDX PT, R14, R6, RZ, 0x181f ;  /* 0x00181fff060e7589 */ /* 0x000ee800000e0000 */
[----:B------:R4:W-:Y:S04]  /*102f0*/  @P3 LDGSTS.E.BYPASS.LTC128B.128 [R4+0x1bc00], desc[UR50][R2.64], !P2 ;  /* 0x1bc0000002043fae */ /* 0x0009e8000d101d72 */
[----:B----4-:R-:W4:Y:S04]  /*10300*/  SHFL.IDX PT, R2, R5, RZ, 0x181f ;  /* 0x00181fff05027589 */ /* 0x010f2800000e0000 */
[----:B------:R-:W0:Y:S01]  /*10310*/  SHFL.IDX PT, R5, R5, 0x1, 0x181f ;  /* 0x00381f0005057f89 */ /* 0x000e2200000e0000 */
[----:B---3--:R-:W-:-:S05]  /*10320*/  @P1 IADD3 R14, P0, R30, R14, RZ ;  /* 0x0000000e1e0e1210 */ /* 0x008fca0007f1e0ff */
[----:B----4-:R-:W-:Y:S02]  /*10330*/  @P1 IMAD.X R9, RZ, RZ, R2, P0 ;  /* 0x000000ffff091224 */ /* 0x010fe400000e0602 */
[----:B------:R-:W-:Y:S02]  /*10340*/  @P1 IMAD.MOV.U32 R2, RZ, RZ, R14 ;  /* 0x000000ffff021224 */ /* 0x000fe400078e000e */
[----:B------:R-:W-:Y:S01]  /*10350*/  @P1 IMAD.MOV.U32 R3, RZ, RZ, R9 ;  /* 0x000000ffff031224 */ /* 0x000fe200078e0009 */
[----:B------:R3:W4:Y:S04]  /*10360*/  SHFL.IDX PT, R14, R6, 0x1, 0x181f ;  /* 0x00381f00060e7f89 */ /* 0x00072800000e0000 */
[----:B0-----:R3:W-:Y:S02]  /*10370*/  @P1 LDGSTS.E.BYPASS.LTC128B.128 [R4+0x1c400], desc[UR50][R2.64], !P2 ;  /* 0x1c40000002041fae */ /* 0x0017e4000d101d72 */
.L_x_7689:
[----:B------:R-:W-:-:S13]  /*10380*/  LOP3.LUT P1, RZ, R24, 0x200, RZ, 0xc0, !PT ;  /* 0x0000020018ff7812 */ /* 0x000fda000782c0ff */
[----:B---34-:R-:W-:-:S05]  /*10390*/  @P1 IADD3 R2, P0, R30, R14, RZ ;  /* 0x0000000e1e021210 */ /* 0x018fca0007f1e0ff */
[----:B------:R-:W-:Y:S01]  /*103a0*/  @P1 IMAD.X R3, RZ, RZ, R5, P0 ;  /* 0x000000ffff031224 */ /* 0x000fe200000e0605 */
[----:B------:R-:W-:-:S04]  /*103b0*/  PLOP3.LUT P0, PT, PT, PT, PT, 0x80, 0x0 ;  /* 0x000000000000781c */ /* 0x000fc80003f0f070 */
[----:B------:R-:W-:Y:S01]  /*103c0*/  @!PT LDS RZ, [RZ] ;  /* 0x00000000fffff984 */ /* 0x000fe20000000800 */
[----:B------:R-:W-:Y:S01]  /*103d0*/  @!PT LDS RZ, [RZ] ;  /* 0x00000000fffff984 */ /* 0x000fe20000000800 */
[----:B------:R-:W-:Y:S01]  /*103e0*/  @!PT LDS RZ, [RZ] ;  /* 0x00000000fffff984 */ /* 0x000fe20000000800 */
[----:B------:R0:W-:Y:S01]  /*103f0*/  @P1 LDGSTS.E.BYPASS.LTC128B.128 [R4+0x1cc00], desc[UR50][R2.64], !P2 ;  /* 0x1cc0000002041fae */ /* 0x0001e2000d101d72 */
[----:B------:R-:W-:-:S08]  /*10400*/  NOP ;  /* 0x0000000000007918 */ /* 0x000fd00000000000 */
.L_x_7578:
        /* <DEDUP_REMOVED lines=11> */
.L_x_7579:
[----:B------:R0:W-:Y:S02]  /*104c0*/  SYNCS.ARRIVE.TRANS64.A1T0 RZ, [R0+URZ+0x22830], RZ ;  /* 0x022830ff00ff79a7 */ /* 0x0001e4000810003f */
[----:B------:R-:W-:Y:S05]  /*104d0*/  WARPSYNC.ALL ;  /* 0x0000000000007948 */ /* 0x000fea0003800000 */
[----:B012---:R-:W-:Y:S01]  /*104e0*/  VIADD R0, R16, 0x14400 ;  /* 0x0001440010007836 */ /* 0x007fe20000000000 */
        /* <DEDUP_REMOVED lines=29> */
.L_x_7581:
[----:B------:R-:W-:Y:S05]  /*106c0*/  BSYNC B6 ;  /* 0x0000000000067941 */ /* 0x000fea0003800000 */
.L_x_7580:
[----:B------:R-:W2:Y:S01]  /*106d0*/  LDL.LU R18, [R1+0x4] ;  /* 0x0000040001127983 */ /* 0x000ea20000300800 */
[----:B------:R-:W0:Y:S01]  /*106e0*/  LDC R5, c[0x0][0x448] ;  /* 0x00011200ff057b82 */ /* 0x000e220000000800 */
[----:B------:R-:W1:Y:S01]  /*106f0*/  S2R R2, SR_TID.X ;  /* 0x0000000000027919 */ /* 0x000e620000002100 */
[----:B------:R-:W-:Y:S01]  /*10700*/  R2UR UR8, R17 ;  /* 0x00000000110872ca */ /* 0x000fe200000e0000 */
[----:B------:R-:W-:Y:S01]  /*10710*/  ULDC.64 UR6, c[0x0][0x2d8] ;  /* 0x0000b60000067ab9 */ /* 0x000fe20000000a00 */
[----:B------:R3:W5:Y:S01]  /*10720*/  LDL R10, [R1+0x24] ;  /* 0x00002400010a7983 */ /* 0x0007620000100800 */
[----:B0-----:R-:W-:Y:S02]  /*10730*/  ISETP.NE.AND P0, PT, R5, 0x1, PT ;  /* 0x000000010500780c */ /* 0x001fe40003f05270 */
[----:B------:R-:W-:Y:S02]  /*10740*/  R2UR UR10, R17 ;  /* 0x00000000110a72ca */ /* 0x000fe400000e0000 */
[----:B-1----:R-:W-:-:S09]  /*10750*/  LOP3.LUT R19, R2, 0x7f, RZ, 0xc0, !PT ;  /* 0x0000007f02137812 */ /* 0x002fd200078ec0ff */
[----:B------:R-:W0:Y:S01]  /*10760*/  @P0 LDC R3, c[0x0][0x44c] ;  /* 0x00011300ff030b82 */ /* 0x000e220000000800 */
[----:B------:R-:W-:Y:S01]  /*10770*/  IMAD.SHL.U32 R2, R2, 0x10, RZ ;  /* 0x0000001002027824 */ /* 0x000fe200078e00ff */
[----:B------:R-:W-:-:S06]  /*10780*/  SHF.R.U32.HI R19, RZ, 0x3, R19 ;  /* 0x00000003ff137819 */ /* 0x000fcc0000011613 */
[----:B------:R-:W1:Y:S01]  /*10790*/  @P0 LDC R6, c[0x0][0x450] ;  /* 0x00011400ff060b82 */ /* 0x000e620000000800 */
[----:B------:R-:W-:Y:S01]  /*107a0*/  LOP3.LUT R2, R19, 0x70, R2, 0xf8, !PT ;  /* 0x0000007013027812 */ /* 0x000fe200078ef802 */
[----:B------:R-:W-:Y:S01]  /*107b0*/  UMOV UR4, UR38 ;  /* 0x0000002600047c82 */ /* 0x000fe20008000000 */
[----:B------:R-:W-:Y:S02]  /*107c0*/  UMOV UR5, UR37 ;  /* 0x0000002500057c82 */ /* 0x000fe40008000000 */
[----:B------:R-:W-:-:S03]  /*107d0*/  UIMAD.WIDE.U32 UR4, UR8, UR6, UR4 ;  /* 0x00000006080472a5 */ /* 0x000fc6000f8e0004 */
[----:B------:R-:W-:Y:S02]  /*107e0*/  ULDC.64 UR8, c[0x0][0x2e0] ;  /* 0x0000b80000087ab9 */ /* 0x000fe40000000a00 */
[----:B------:R-:W-:Y:S02]  /*107f0*/  UIMAD UR6, UR42, UR8, URZ ;  /* 0x000000082a0672a4 */ /* 0x000fe4000f8e023f */
[----:B------:R-:W-:Y:S02]  /*10800*/  UIMAD UR5, UR10, UR7, UR5 ;  /* 0x000000070a0572a4 */ /* 0x000fe4000f8e0205 */
[----:B------:R-:W-:Y:S02]  /*10810*/  UIMAD UR6, UR43, UR9, UR6 ;  /* 0x000000092b0672a4 */ /* 0x000fe4000f8e0206 */
[----:B------:R-:W-:-:S04]  /*10820*/  UIMAD.WIDE.U32 UR4, UR43, UR8, UR4 ;  /* 0x000000082b0472a5 */ /* 0x000fc8000f8e0004 */
[----:B------:R-:W-:-:S03]  /*10830*/  UIADD3 UR5, UR5, UR6, URZ ;  /* 0x0000000605057290 */ /* 0x000fc6000fffe03f */
[----:B------:R-:W-:Y:S02]  /*10840*/  ULDC.64 UR6, c[0x0][0x2d0] ;  /* 0x0000b40000067ab9 */ /* 0x000fe40000000a00 */
[----:B------:R-:W-:Y:S01]  /*10850*/  MOV R11, UR6 ;  /* 0x00000006000b7c02 */ /* 0x000fe20008000f00 */
[----:B--2---:R-:W-:-:S05]  /*10860*/  IMAD.SHL.U32 R4, R18, 0x80, RZ ;  /* 0x0000008012047824 */ /* 0x004fca00078e00ff */
[----:B------:R-:W-:-:S05]  /*10870*/  LOP3.LUT R0, R2, R4, RZ, 0xfc, !PT ;  /* 0x0000000402007212 */ /* 0x000fca00078efcff */
[----:B0-----:R-:W-:Y:S01]  /*10880*/  @P0 IMAD.HI.U32 R3, R0, R3, RZ ;  /* 0x0000000300030227 */ /* 0x001fe200078e00ff */
[----:B------:R-:W0:Y:S03]  /*10890*/  S2R R18, SR_TID.X ;  /* 0x0000000000127919 */ /* 0x000e260000002100 */
[----:B------:R-:W-:Y:S01]  /*108a0*/  IMAD.MOV.U32 R2, RZ, RZ, R0 ;  /* 0x000000ffff027224 */ /* 0x000fe200078e0000 */
[----:B-1----:R-:W-:-:S04]  /*108b0*/  @P0 SHF.R.U32.HI R2, RZ, R6, R3 ;  /* 0x00000006ff020219 */ /* 0x002fc80000011603 */
[--C-:B------:R-:W-:Y:S01]  /*108c0*/  SHF.R.S32.HI R3, RZ, 0x1f, R2.reuse ;  /* 0x0000001fff037819 */ /* 0x100fe20000011402 */
[----:B------:R-:W-:-:S04]  /*108d0*/  IMAD.MOV R7, RZ, RZ, -R2 ;  /* 0x000000ffff077224 */ /* 0x000fc800078e0a02 */
[----:B------:R-:W-:Y:S02]  /*108e0*/  IMAD R3, R3, UR6, RZ ;  /* 0x0000000603037c24 */ /* 0x000fe4000f8e02ff */
[----:B------:R-:W-:Y:S02]  /*108f0*/  IMAD R7, R5, R7, R0 ;  /* 0x0000000705077224 */ /* 0x000fe400078e0200 */
[C---:B------:R-:W-:Y:S02]  /*10900*/  IMAD R9, R2.reuse, UR7, R3 ;  /* 0x0000000702097c24 */ /* 0x040fe4000f8e0203 */
[----:B------:R-:W-:Y:S01]  /*10910*/  IMAD.WIDE.U32 R2, R2, R11, UR4 ;  /* 0x0000000402027e25 */ /* 0x000fe2000f8e000b */
[----:B------:R-:W-:Y:S01]  /*10920*/  SHF.R.S32.HI R0, RZ, 0x1f, R7 ;  /* 0x0000001fff007819 */ /* 0x000fe20000011407 */
[----:B------:R-:W-:Y:S02]  /*10930*/  ULDC.64 UR4, c[0x0][0x2c8] ;  /* 0x0000b20000047ab9 */ /* 0x000fe40000000a00 */
[----:B------:R-:W-:-:S02]  /*10940*/  IMAD.IADD R3, R3, 0x1, R9 ;  /* 0x0000000103037824 */ /* 0x000fc400078e0209 */
[----:B------:R-:W-:Y:S02]  /*10950*/  IMAD R0, R0, UR4, RZ ;  /* 0x0000000400007c24 */ /* 0x000fe4000f8e02ff */
[----:B------:R-:W-:-:S04]  /*10960*/  IMAD.WIDE.U32 R2, R7, UR4, R2 ;  /* 0x0000000407027c25 */ /* 0x000fc8000f8e0002 */
[----:B------:R-:W-:Y:S01]  /*10970*/  IMAD R7, R7, UR5, R0 ;  /* 0x0000000507077c24 */ /* 0x000fe2000f8e0200 */
[----:B------:R-:W-:Y:S02]  /*10980*/  ULDC.64 UR4, c[0x0][0x280] ;  /* 0x0000a00000047ab9 */ /* 0x000fe40000000a00 */
[----:B------:R-:W-:Y:S01]  /*10990*/  IADD3 R0, P0, R2, UR4, RZ ;  /* 0x0000000402007c10 */ /* 0x000fe2000ff1e0ff */
[----:B------:R-:W-:-:S03]  /*109a0*/  ULDC UR4, c[0x0][0x2b8] ;  /* 0x0000ae0000047ab9 */ /* 0x000fc60000000800 */
[----:B------:R-:W-:Y:S02]  /*109b0*/  IADD3.X R6, R3, UR5, R7, P0, !PT ;  /* 0x0000000503067c10 */ /* 0x000fe400087fe407 */
[----:B------:R-:W-:Y:S01]  /*109c0*/  ISETP.GE.AND P0, PT, R30, UR4, PT ;  /* 0x000000041e007c0c */ /* 0x000fe2000bf06270 */
[----:B------:R-:W-:Y:S01]  /*109d0*/  UMOV UR4, 0xffffffff ;  /* 0xffffffff00047882 */ /* 0x000fe20000000000 */
[----:B0-----:R-:W-:-:S04]  /*109e0*/  LOP3.LUT R18, R18, 0x7f, RZ, 0xc0, !PT ;  /* 0x0000007f12127812 */ /* 0x001fc800078ec0ff */
[----:B------:R-:W-:Y:S01]  /*109f0*/  SHF.R.U32.HI R18, RZ, 0x3, R18 ;  /* 0x00000003ff127819 */ /* 0x000fe20000011612 */
[----:B---3--:R-:W-:Y:S06]  /*10a00*/  BRA.DIV UR4, `(.L_x_7582) ;  /* 0x0000005204fc7947 */ /* 0x008fec000b800000 */
        /* <DEDUP_REMOVED lines=10> */
[----:B-----5:R1:W-:Y:S01]  /*10ab0*/  @!P2 LDGSTS.E.BYPASS.LTC128B.128 [R10+0x14400], desc[UR50][R2.64], !P0 ;  /* 0x14400000020aafae */ /* 0x0203e2000c101d72 */
[----:B------:R-:W-:Y:S01]  /*10ac0*/  ISETP.GE.AND P2, PT, R8, R5, PT ;  /* 0x000000050800720c */ /* 0x000fe20003f46270 */
[----:B------:R-:W-:-:S02]  /*10ad0*/  VIADD R8, R4, 0x20 ;  /* 0x0000002004087836 */ /* 0x000fc40000000000 */
[----:B-1----:R-:W1:Y:S10]  /*10ae0*/  SHFL.IDX PT, R2, R6, 0x1, 0x181f ;  /* 0x00381f0006027f89 */ /* 0x002e7400000e0000 */
[----:B0-----:R-:W-:-:S05]  /*10af0*/  @!P2 IADD3 R14, P1, R30, R14, RZ ;  /* 0x0000000e1e0ea210 */ /* 0x001fca0007f3e0ff */
[----:B-1----:R-:W-:Y:S02]  /*10b00*/  @!P2 IMAD.X R3, RZ, RZ, R2, P1 ;  /* 0x000000ffff03a224 */ /* 0x002fe400008e0602 */
[----:B------:R-:W-:Y:S02]  /*10b10*/  @!P2 IMAD.MOV.U32 R2, RZ, RZ, R14 ;  /* 0x000000ffff02a224 */ /* 0x000fe400078e000e */
[----:B------:R-:W0:Y:S04]  /*10b20*/  SHFL.IDX PT, R14, R0, 0x2, 0x181f ;  /* 0x00581f00000e7f89 */ /* 0x000e2800000e0000 */
[----:B------:R1:W-:Y:S01]  /*10b30*/  @!P2 LDGSTS.E.BYPASS.LTC128B.128 [R10+0x14c00], desc[UR50][R2.64], !P0 ;  /* 0x14c00000020aafae */ /* 0x0003e2000c101d72 */
[----:B------:R-:W-:Y:S01]  /*10b40*/  ISETP.GE.AND P2, PT, R8, R5, PT ;  /* 0x000000050800720c */ /* 0x000fe20003f46270 */
[----:B------:R-:W-:-:S02]  /*10b50*/  VIADD R8, R4, 0x30 ;  /* 0x0000003004087836 */ /* 0x000fc40000000000 */
[----:B-1----:R-:W1:Y:S10]  /*10b60*/  SHFL.IDX PT, R2, R6, 0x2, 0x181f ;  /* 0x00581f0006027f89 */ /* 0x002e7400000e0000 */
[----:B0-----:R-:W-:-:S05]  /*10b70*/  @!P2 IADD3 R14, P1, R30, R14, RZ ;  /* 0x0000000e1e0ea210 */ /* 0x001fca0007f3e0ff */
[----:B-1----:R-:W-:Y:S01]  /*10b80*/  @!P2 IMAD.X R3, RZ, RZ, R2, P1 ;  /* 0x000000ffff03a224 */ /* 0x002fe200008e0602 */
[----:B------:R-:W-:Y:S02]  /*10b90*/  @!P2 MOV R2, R14 ;  /* 0x0000000e0002a202 */ /* 0x000fe40000000f00 */
[----:B------:R-:W0:Y:S04]  /*10ba0*/  SHFL.IDX PT, R14, R0, 0x3, 0x181f ;  /* 0x00781f00000e7f89 */ /* 0x000e2800000e0000 */
[----:B------:R1:W-:Y:S01]  /*10bb0*/  @!P2 LDGSTS.E.BYPASS.LTC128B.128 [R10+0x15400], desc[UR50][R2.64], !P0 ;  /* 0x15400000020aafae */ /* 0x0003e2000c101d72 */
[----:B------:R-:W-:Y:S01]  /*10bc0*/  ISETP.GE.AND P2, PT, R8, R5, PT ;  /* 0x000000050800720c */ /* 0x000fe20003f46270 */
[----:B------:R-:W-:Y:S02]  /*10bd0*/  VIADD R8, R4, 0x40 ;  /* 0x0000004004087836 */ /* 0x000fe40000000000 */
        /* <DEDUP_REMOVED lines=22> */
[----:B------:R-:W-:-:S03]  /*10d40*/  ISETP.GE.AND P2, PT, R8, R5, PT ;  /* 0x000000050800720c */ /* 0x000fc60003f46270 */
[----:B-1----:R-:W1:Y:S04]  /*10d50*/  SHFL.IDX PT, R2, R6, 0x6, 0x181f ;  /* 0x00d81f0006027f89 */ /* 0x002e6800000e0000 */
[----:B------:R-:W2:Y:S06]  /*10d60*/  SHFL.IDX PT, R6, R6, 0x7, 0x181f ;  /* 0x00f81f0006067f89 */ /* 0x000eac00000e0000 */
[----:B0-----:R-:W-:-:S04]  /*10d70*/  @!P2 IADD3 R14, P1, R30, R14, RZ ;  /* 0x0000000e1e0ea210 */ /* 0x001fc80007f3e0ff */
[----:B-1----:R-:W-:Y:S01]  /*10d80*/  @!P2 IADD3.X R3, RZ, R2, RZ, P1, !PT ;  /* 0x00000002ff03a210 */ /* 0x002fe20000ffe4ff */
[----:B------:R-:W-:Y:S02]  /*10d90*/  @!P2 IMAD.MOV.U32 R2, RZ, RZ, R14 ;  /* 0x000000ffff02a224 */ /* 0x000fe400078e000e */
[----:B------:R0:W1:Y:S04]  /*10da0*/  SHFL.IDX PT, R14, R0, 0x7, 0x181f ;  /* 0x00f81f00000e7f89 */ /* 0x00006800000e0000 */
[----:B--2---:R0:W-:Y:S02]  /*10db0*/  @!P2 LDGSTS.E.BYPASS.LTC128B.128 [R10+0x17400], desc[UR50][R2.64], !P0 ;  /* 0x17400000020aafae */ /* 0x0041e4000c101d72 */
.L_x_7706:
[----:B------:R-:W-:-:S05]  /*10dc0*/  VIADD R4, R4, 0x70 ;  /* 0x0000007004047836 */ /* 0x000fca0000000000 */
[----:B------:R-:W-:-:S13]  /*10dd0*/  ISETP.GE.AND P1, PT, R4, R5, PT ;  /* 0x000000050400720c */ /* 0x000fda0003f26270 */
[----:B01----:R-:W-:-:S05]  /*10de0*/  @!P1 IADD3 R2, P2, R30, R14, RZ ;  /* 0x0000000e1e029210 */ /* 0x003fca0007f5e0ff */
[----:B------:R-:W-:-:S05]  /*10df0*/  @!P1 IMAD.X R3, RZ, RZ, R6, P2 ;  /* 0x000000ffff039224 */ /* 0x000fca00010e0606 */
[----:B------:R-:W-:Y:S01]  /*10e00*/  @!PT LDS RZ, [RZ] ;  /* 0x00000000fffff984 */ /* 0x000fe20000000800 */
[----:B------:R-:W-:Y:S01]  /*10e10*/  @!PT LDS RZ, [RZ] ;  /* 0x00000000fffff984 */ /* 0x000fe20000000800 */
[----:B------:R-:W-:Y:S01]  /*10e20*/  @!PT LDS RZ, [RZ] ;  /* 0x00000000fffff984 */ /* 0x000fe20000000800 */
[----:B------:R0:W-:Y:S01]  /*10e30*/  @!P1 LDGSTS.E.BYPASS.LTC128B.128 [R10+0x17c00], desc[UR50][R2.64], !P0 ;  /* 0x17c00000020a9fae */ /* 0x0001e2000c101d72 */
[----:B------:R-:W-:Y:S01]  /*10e40*/  PLOP3.LUT P0, PT, PT, PT, PT, 0x80, 0x0 ;  /* 0x000000000000781c */ /* 0x000fe20003f0f070 */
[----:B------:R-:W-:-:S12]  /*10e50*/  NOP ;  /* 0x0000000000007918 */ /* 0x000fd80000000000 */
.L_x_7583:
        /* <DEDUP_REMOVED lines=18> */
.L_x_7707:
[----:B------:R-:W-:Y:S05]  /*10f80*/  BSYNC B0 ;  /* 0x0000000000007941 */ /* 0x000fea0003800000 */
.L_x_7584:
[----:B------:R-:W2:Y:S01]  /*10f90*/  LDL R0, [R1+0xc] ;  /* 0x00000c0001007983 */ /* 0x000ea20000100800 */
[----:B------:R-:W-:-:S06]  /*10fa0*/  UIADD3 UR4, UR47, -0x2, URZ ;  /* 0xfffffffe2f047890 */ /* 0x000fcc000fffe03f */
[----:B--2---:R-:W-:-:S13]  /*10fb0*/  ISETP.LE.AND P0, PT, R0, UR4, PT ;  /* 0x0000000400007c0c */ /* 0x004fda000bf03270 */
[----:B------:R-:W-:Y:S05]  /*10fc0*/  @!P0 BRA `(.L_x_7586) ;  /* 0x0000001800548947 */ /* 0x000fea0003800000 */
[----:B------:R-:W-:Y:S02]  /*10fd0*/  IMAD.MOV.U32 R21, RZ, RZ, R31 ;  /* 0x000000ffff157224 */ /* 0x000fe400078e001f */
[----:B------:R-:W-:Y:S02]  /*10fe0*/  IMAD.MOV.U32 R23, RZ, RZ, R35 ;  /* 0x000000ffff177224 */ /* 0x000fe400078e0023 */
[----:B------:R-:W-:-:S07]  /*10ff0*/  IMAD.U32 R32, RZ, RZ, UR4 ;  /* 0x00000004ff207e24 */ /* 0x000fce000f8e00ff */
.L_x_7606:
[----:B-1----:R-:W1:Y:S01]  /*11000*/  LDC R0, c[0x0][0x430] ;  /* 0x00010c00ff007b82 */ /* 0x002e620000000800 */
[----:B------:R-:W2:Y:S01]  /*11010*/  S2R R2, SR_TID.X ;  /* 0x0000000000027919 */ /* 0x000ea20000002100 */
[----:B------:R-:W-:Y:S01]  /*11020*/  IMAD R7, R32, 0xa0, R36 ;  /* 0x000000a020077824 */ /* 0x000fe200078e0224 */
[----:B0-----:R-:W0:Y:S01]  /*11030*/  S2R R3, SR_TID.X ;  /* 0x0000000000037919 */ /* 0x001e220000002100 */
[----:B------:R-:W3:Y:S01]  /*11040*/  S2R R5, SR_TID.X ;  /* 0x0000000000057919 */ /* 0x000ee20000002100 */
[----:B------:R-:W4:Y:S01]  /*11050*/  LDL R12, [R1+0xc] ;  /* 0x00000c00010c7983 */ /* 0x000f220000100800 */
[----:B-1----:R-:W-:Y:S02]  /*11060*/  ISETP.NE.AND P0, PT, R0, 0x1, PT ;  /* 0x000000010000780c */ /* 0x002fe40003f05270 */
[----:B--2---:R-:W-:-:S11]  /*11070*/  LOP3.LUT R2, R2, 0x7f, RZ, 0xc0, !PT ;  /* 0x0000007f02027812 */ /* 0x004fd600078ec0ff */
[----:B------:R-:W1:Y:S01]  /*11080*/  @P0 LDC R0, c[0x0][0x434] ;  /* 0x00010d00ff000b82 */ /* 0x000e620000000800 */
[----:B------:R-:W-:Y:S01]  /*11090*/  SHF.R.U32.HI R2, RZ, 0x3, R2 ;  /* 0x00000003ff027819 */ /* 0x000fe20000011602 */
[C---:B0-----:R-:W-:Y:S01]  /*110a0*/  IMAD.SHL.U32 R8, R3.reuse, 0x10, RZ ;  /* 0x0000001003087824 */ /* 0x041fe200078e00ff */
[----:B------:R-:W-:-:S04]  /*110b0*/  LOP3.LUT R3, R3, 0x7f, RZ, 0xc0, !PT ;  /* 0x0000007f03037812 */ /* 0x000fc800078ec0ff */
[----:B------:R-:W-:Y:S01]  /*110c0*/  LOP3.LUT R8, R2, 0x70, R8, 0xf8, !PT ;  /* 0x0000007002087812 */ /* 0x000fe200078ef808 */
[----:B------:R-:W0:Y:S01]  /*110d0*/  @P0 LDC R6, c[0x0][0x438] ;  /* 0x00010e00ff060b82 */ /* 0x000e220000000800 */
[----:B------:R-:W-:Y:S02]  /*110e0*/  SHF.R.U32.HI R3, RZ, 0x3, R3 ;  /* 0x00000003ff037819 */ /* 0x000fe40000011603 */
[----:B---3--:R-:W-:Y:S01]  /*110f0*/  SHF.L.U32 R10, R5, 0x4, RZ ;  /* 0x00000004050a7819 */ /* 0x008fe200000006ff */
[----:B------:R-:W-:-:S04]  /*11100*/  IMAD.IADD R9, R8, 0x1, R7 ;  /* 0x0000000108097824 */ /* 0x000fc800078e0207 */
[----:B------:R-:W2:Y:S01]  /*11110*/  @P0 LDC R4, c[0x0][0x434] ;  /* 0x00010d00ff040b82 */ /* 0x000ea20000000800 */
[----:B------:R-:W-:-:S07]  /*11120*/  LOP3.LUT R10, R3, 0x70, R10, 0xf8, !PT ;  /* 0x00000070030a7812 */ /* 0x000fce00078ef80a */
[----:B------:R-:W3:Y:S01]  /*11130*/  @P0 LDC R2, c[0x0][0x438] ;  /* 0x00010e00ff020b82 */ /* 0x000ee20000000800 */
[----:B------:R-:W-:Y:S01]  /*11140*/  LOP3.LUT R10, R10, 0x80, RZ, 0xfc, !PT ;  /* 0x000000800a0a7812 */ /* 0x000fe200078efcff */
[----:B-1----:R-:W-:-:S04]  /*11150*/  @P0 IMAD.HI.U32 R3, R9, R0, RZ ;  /* 0x0000000009030227 */ /* 0x002fc800078e00ff */
[----:B------:R-:W-:Y:S02]  /*11160*/  IMAD.IADD R7, R10, 0x1, R7 ;  /* 0x000000010a077824 */ /* 0x000fe400078e0207 */
[----:B------:R-:W-:Y:S01]  /*11170*/  IMAD.MOV.U32 R0, RZ, RZ, R9 ;  /* 0x000000ffff007224 */ /* 0x000fe200078e0009 */
[----:B0-----:R-:W-:Y:S01]  /*11180*/  @P0 SHF.R.U32.HI R0, RZ, R6, R3 ;  /* 0x00000006ff000219 */ /* 0x001fe20000011603 */
[----:B------:R-:W-:Y:S01]  /*11190*/  IMAD.MOV.U32 R6, RZ, RZ, R7 ;  /* 0x000000ffff067224 */ /* 0x000fe200078e0007 */
[----:B------:R-:W-:Y:S05]  /*111a0*/  YIELD ;  /* 0x0000000000007946 */ /* 0x000fea0003800000 */
[----:B--2---:R-:W-:Y:S01]  /*111b0*/  @P0 IMAD.HI.U32 R3, R7, R4, RZ ;  /* 0x0000000407030227 */ /* 0x004fe200078e00ff */
[----:B------:R-:W-:Y:S01]  /*111c0*/  ULDC.64 UR4, c[0x0][0x428] ;  /* 0x00010a0000047ab9 */ /* 0x000fe20000000a00 */
[----:B------:R-:W-:-:S02]  /*111d0*/  ULDC.64 UR6, c[0x0][0x418] ;  /* 0x0001060000067ab9 */ /* 0x000fc40000000a00 */
[----:B------:R-:W-:Y:S01]  /*111e0*/  IMAD R5, R37, UR4, RZ ;  /* 0x0000000425057c24 */ /* 0x000fe2000f8e02ff */
[----:B---3--:R-:W-:Y:S01]  /*111f0*/  @P0 SHF.R.U32.HI R6, RZ, R2, R3 ;  /* 0x00000002ff060219 */ /* 0x008fe20000011603 */
[--C-:B------:R-:W-:Y:S01]  /*11200*/  IMAD.MOV.U32 R2, RZ, RZ, R0.reuse ;  /* 0x000000ffff027224 */ /* 0x100fe200078e0000 */
[----:B------:R-:W-:Y:S01]  /*11210*/  SHF.R.S32.HI R3, RZ, 0x1f, R0 ;  /* 0x0000001fff037819 */ /* 0x000fe20000011400 */
[C---:B------:R-:W-:Y:S02]  /*11220*/  IMAD R8, R34.reuse, UR5, R5 ;  /* 0x0000000522087c24 */ /* 0x040fe4000f8e0205 */
[----:B------:R-:W-:-:S04]  /*11230*/  IMAD.WIDE.U32 R2, R34, UR4, R2 ;  /* 0x0000000422027c25 */ /* 0x000fc8000f8e0002 */
[----:B------:R-:W-:Y:S01]  /*11240*/  IMAD.IADD R3, R8, 0x1, R3 ;  /* 0x0000000108037824 */ /* 0x000fe200078e0203 */
[----:B------:R-:W-:-:S04]  /*11250*/  LEA R4, P0, R2, UR6, 0x2 ;  /* 0x0000000602047c11 */ /* 0x000fc8000f8010ff */
[----:B------:R-:W-:Y:S02]  /*11260*/  LEA.HI.X R5, R2, UR7, R3, 0x2, P0 ;  /* 0x0000000702057c11 */ /* 0x000fe400080f1403 */
[----:B------:R-:W-:-:S03]  /*11270*/  ISETP.GT.U32.AND P1, PT, R10, 0x9f, PT ;  /* 0x0000009f0a00780c */ /* 0x000fc60003f24070 */
[----:B------:R0:W2:Y:S01]  /*11280*/  LDG.E R10, desc[UR50][R4.64] ;  /* 0x00000032040a7981 */ /* 0x0000a2000c1e1900 */
[----:B------:R-:W-:-:S09]  /*11290*/  IMAD.U32 R11, RZ, RZ, UR44 ;  /* 0x0000002cff0b7e24 */ /* 0x000fd2000f8e00ff */
[--C-:B------:R-:W-:Y:S01]  /*112a0*/  @!P1 SHF.R.S32.HI R3, RZ, 0x1f, R6.reuse ;  /* 0x0000001fff039819 */ /* 0x100fe20000011406 */
[----:B------:R-:W-:Y:S01]  /*112b0*/  @!P1 IMAD.MOV.U32 R2, RZ, RZ, R6 ;  /* 0x000000ffff029224 */ /* 0x000fe200078e0006 */
[----:B------:R-:W-:-:S03]  /*112c0*/  ISETP.NE.AND P2, PT, R11, 0x3, PT ;  /* 0x000000030b00780c */ /* 0x000fc60003f45270 */
[----:B------:R-:W-:Y:S01]  /*112d0*/  @!P1 IMAD.WIDE.U32 R2, R34, UR4, R2 ;  /* 0x0000000422029c25 */ /* 0x000fe2000f8e0002 */
[----:B------:R-:W-:Y:S01]  /*112e0*/  IADD3 R31, R21, 0x1, RZ ;  /* 0x00000001151f7810 */ /* 0x000fe20007ffe0ff */
[----:B------:R-:W-:Y:S02]  /*112f0*/  ULDC UR4, c[0x0][0x430] ;  /* 0x00010c0000047ab9 */ /* 0x000fe40000000800 */
[----:B------:R-:W-:Y:S01]  /*11300*/  @!P1 IMAD.IADD R8, R8, 0x1, R3 ;  /* 0x0000000108089824 */ /* 0x000fe200078e0203 */
[----:B0-----:R-:W-:Y:S01]  /*11310*/  @!P1 LEA R4, P0, R2, UR6, 0x2 ;  /* 0x0000000602049c11 */ /* 0x001fe2000f8010ff */
[----:B------:R-:W-:-:S03]  /*11320*/  IMAD.MOV R0, RZ, RZ, -R0 ;  /* 0x000000ffff007224 */ /* 0x000fc600078e0a00 */
[----:B------:R-:W-:Y:S01]  /*11330*/  @!P1 LEA.HI.X R5, R2, UR7, R8, 0x2, P0 ;  /* 0x0000000702059c11 */ /* 0x000fe200080f1408 */
[----:B------:R-:W-:Y:S01]  /*11340*/  IMAD.MOV.U32 R8, RZ, RZ, RZ ;  /* 0x000000ffff087224 */ /* 0x000fe200078e00ff */
[C---:B------:R-:W-:Y:S01]  /*11350*/  ISETP.NE.AND P0, PT, R31.reuse, 0x2, PT ;  /* 0x000000021f00780c */ /* 0x040fe20003f05270 */
[----:B------:R-:W-:Y:S02]  /*11360*/  IMAD.MOV R2, RZ, RZ, -R6 ;  /* 0x000000ffff027224 */ /* 0x000fe400078e0a06 */
[----:B------:R-:W-:Y:S01]  /*11370*/  IMAD R9, R0, UR4, R9 ;  /* 0x0000000400097c24 */ /* 0x000fe2000f8e0209 */
[----:B------:R-:W-:Y:S01]  /*11380*/  SEL R0, RZ, 0x1, P0 ;  /* 0x00000001ff007807 */ /* 0x000fe20000000000 */
[----:B------:R-:W-:Y:S01]  /*11390*/  IMAD R7, R2, UR4, R7 ;  /* 0x0000000402077c24 */ /* 0x000fe2000f8e0207 */
[----:B------:R0:W5:Y:S01]  /*113a0*/  @!P1 LDG.E R8, desc[UR50][R4.64] ;  /* 0x0000003204089981 */ /* 0x000162000c1e1900 */
[----:B------:R-:W-:Y:S02]  /*113b0*/  SEL R31, R31, RZ, P0 ;  /* 0x000000ff1f1f7207 */ /* 0x000fe40000000000 */
[----:B------:R-:W-:-:S02]  /*113c0*/  LOP3.LUT R35, R23, R0, RZ, 0x3c, !PT ;  /* 0x0000000017237212 */ /* 0x000fc400078e3cff */
[C---:B----4-:R-:W-:Y:S01]  /*113d0*/  ISETP.GT.AND P1, PT, R32.reuse, R12, PT ;  /* 0x0000000c2000720c */ /* 0x050fe20003f24270 */
[----:B------:R-:W-:Y:S01]  /*113e0*/  VIADD R32, R32, 0xffffffff ;  /* 0xffffffff20207836 */ /* 0x000fe20000000000 */
[----:B--2---:R-:W-:Y:S01]  /*113f0*/  SHF.R.S32.HI R26, RZ, 0x1f, R10 ;  /* 0x0000001fff1a7819 */ /* 0x004fe2000001140a */
[----:B0-----:R-:W-:Y:S10]  /*11400*/  @!P2 BRA `(.L_x_7587) ;  /* 0x000000000004a947 */ /* 0x001ff40003800000 */
[----:B------:R-:W-:Y:S01]  /*11410*/  BPT.TRAP 0x1 ;  /* 0x000000040000795c */ /* 0x000fe20000300000 */
.L_x_7587:
[----:B------:R-:W-:Y:S01]  /*11420*/  IMAD R0, R31, 0x8, R16 ;  /* 0x000000081f007824 */ /* 0x000fe200078e0210 */
[----:B------:R-:W-:Y:S01]  /*11430*/  SHF.L.U32 R28, R35, 0x1f, RZ ;  /* 0x0000001f231c7819 */ /* 0x000fe200000006ff */
[----:B------:R-:W-:Y:S01]  /*11440*/  BSSY B0, `(.L_x_7588) ;  /* 0x0000004000007945 */ /* 0x000fe20003800000 */
[----:B------:R-:W-:Y:S02]  /*11450*/  SHF.R.S32.HI R27, RZ, 0x1f, R9 ;  /* 0x0000001fff1b7819 */ /* 0x000fe40000011409 */
[----:B------:R-:W0:Y:S02]  /*11460*/  SYNCS.PHASECHK.TRANS64.TRYWAIT P0, [R0+URZ+0x22880], R28 ;  /* 0x0228801c000075a7 */ /* 0x000e24000800017f */
[----:B0-----:R-:W-:Y:S05]  /*11470*/  @!P0 BRA `(.L_x_7589) ;  /* 0x0000005000c08947 */ /* 0x001fea0003800000 */
.L_x_7708:
[----:B------:R-:W-:Y:S05]  /*11480*/  BSYNC B0 ;  /* 0x0000000000007941 */ /* 0x000fea0003800000 */
.L_x_7588:
[----:B------:R-:W2:Y:S01]  /*11490*/  LDL R12, [R1+0x1c] ;  /* 0x00001c00010c7983 */ /* 0x000ea20000100800 */
[----:B------:R-:W-:Y:S01]  /*114a0*/  ULDC.64 UR4, c[0x0][0x328] ;  /* 0x0000ca0000047ab9 */ /* 0x000fe20000000a00 */
[----:B------:R-:W-:Y:S01]  /*114b0*/  ULDC.64 UR6, c[0x0][0x338] ;  /* 0x0000ce0000067ab9 */ /* 0x000fe20000000a00 */
[----:B------:R-:W-:Y:S01]  /*114c0*/  IMAD R4, R27, UR4, RZ ;  /* 0x000000041b047c24 */ /* 0x000fe2000f8e02ff */
[----:B------:R-:W-:Y:S01]  /*114d0*/  SHF.R.S32.HI R29, RZ, 0x1f, R7 ;  /* 0x0000001fff1d7819 */ /* 0x000fe20000011407 */
[C---:B------:R-:W-:Y:S01]  /*114e0*/  IMAD.WIDE.U32 R2, R9.reuse, UR4, RZ ;  /* 0x0000000409027c25 */ /* 0x040fe2000f8e00ff */
[----:B-----5:R-:W-:Y:S01]  /*114f0*/  SHF.R.S32.HI R25, RZ, 0x1f, R8 ;  /* 0x0000001fff197819 */ /* 0x020fe20000011408 */
[----:B------:R-:W1:Y:S02]  /*11500*/  LDC R11, c[0x0][0x2f4] ;  /* 0x0000bd00ff0b7b82 */ /* 0x000e640000000800 */
        /* <DEDUP_REMOVED lines=8> */
[----:B------:R-:W-:Y:S02]  /*11590*/  IMAD.MOV.U32 R4, RZ, RZ, R2 ;  /* 0x000000ffff047224 */ /* 0x000fe400078e0002 */
[----:B------:R-:W-:Y:S01]  /*115a0*/  IMAD.WIDE.U32 R2, R7, UR4, RZ ;  /* 0x0000000407027c25 */ /* 0x000fe2000f8e00ff */
[----:B------:R-:W-:Y:S01]  /*115b0*/  ULDC.64 UR4, c[0x0][0x330] ;  /* 0x0000cc0000047ab9 */ /* 0x000fe20000000a00 */
[----:B-1----:R-:W-:-:S02]  /*115c0*/  ISETP.GE.AND P2, PT, R30, R11, PT ;  /* 0x0000000b1e00720c */ /* 0x002fc40003f46270 */
        /* <DEDUP_REMOVED lines=16> */
[----:B------:R-:W1:Y:S01]  /*116d0*/  SHFL.IDX PT, R2, R20, RZ, 0x181f ;  /* 0x00181fff14027589 */ /* 0x000e6200000e0000 */
[----:B------:R-:W-:-:S03]  /*116e0*/  IMAD.IADD R6, R16, 0x1, R6 ;  /* 0x0000000110067824 */ /* 0x000fc600078e0206 */
[----:B------:R-:W2:Y:S04]  /*116f0*/  SHFL.IDX PT, R3, R4, RZ, 0x181f ;  /* 0x00181fff04037589 */ /* 0x000ea800000e0000 */
[----:B------:R-:W3:Y:S04]  /*11700*/  SHFL.IDX PT, R12, R20, 0x1, 0x181f ;  /* 0x00381f00140c7f89 */ /* 0x000ee800000e0000 */
[----:B------:R-:W4:Y:S04]  /*11710*/  SHFL.IDX PT, R33, R4, 0x1, 0x181f ;  /* 0x00381f0004217f89 */ /* 0x000f2800000e0000 */
[----:B------:R-:W5:Y:S04]  /*11720*/  SHFL.IDX PT, R11, R20, 0x2, 0x181f ;  /* 0x00581f00140b7f89 */ /* 0x000f6800000e0000 */
[----:B------:R-:W0:Y:S01]  /*11730*/  SHFL.IDX PT, R5, R4, 0x2, 0x181f ;  /* 0x00581f0004057f89 */ /* 0x000e2200000e0000 */
[----:B-1----:R-:W-:-:S05]  /*11740*/  IADD3 R2, P0, R30, R2, RZ ;  /* 0x000000021e027210 */ /* 0x002fca0007f1e0ff */
[----:B--2---:R-:W-:-:S05]  /*11750*/  IMAD.X R3, RZ, RZ, R3, P0 ;  /* 0x000000ffff037224 */ /* 0x004fca00000e0603 */
[----:B------:R3:W-:Y:S02]  /*11760*/  LDGSTS.E.BYPASS.LTC128B.128 [R6+0xa400], desc[UR50][R2.64], !P2 ;  /* 0x0a40000002067fae */ /* 0x0007e4000d101d72 */
[----:B---3--:R-:W-:-:S04]  /*11770*/  IADD3 R2, P0, R30, R12, RZ ;  /* 0x0000000c1e027210 */ /* 0x008fc80007f1e0ff */
[----:B----4-:R-:W-:Y:S02]  /*11780*/  IADD3.X R3, RZ, R33, RZ, P0, !PT ;  /* 0x00000021ff037210 */ /* 0x010fe400007fe4ff */
[----:B------:R-:W-:Y:S04]  /*11790*/  SHFL.IDX PT, R33, R4, 0x7, 0x181f ;  /* 0x00f81f0004217f89 */ /* 0x000fe800000e0000 */
[----:B------:R5:W-:Y:S02]  /*117a0*/  LDGSTS.E.BYPASS.LTC128B.128 [R6+0xac00], desc[UR50][R2.64], !P2 ;  /* 0x0ac0000002067fae */ /* 0x000be4000d101d72 */
[----:B-----5:R-:W-:-:S05]  /*117b0*/  IADD3 R2, P0, R30, R11, RZ ;  /* 0x0000000b1e027210 */ /* 0x020fca0007f1e0ff */
[----:B0-----:R-:W-:Y:S02]  /*117c0*/  IMAD.X R3, RZ, RZ, R5, P0 ;  /* 0x000000ffff037224 */ /* 0x001fe400000e0605 */
[----:B------:R-:W-:Y:S04]  /*117d0*/  SHFL.IDX PT, R5, R18, RZ, 0x181f ;  /* 0x00181fff12057589 */ /* 0x000fe800000e0000 */
[----:B------:R0:W-:Y:S04]  /*117e0*/  LDGSTS.E.BYPASS.LTC128B.128 [R6+0xb400], desc[UR50][R2.64], !P2 ;  /* 0x0b40000002067fae */ /* 0x0001e8000d101d72 */
[----:B0-----:R-:W0:Y:S04]  /*117f0*/  SHFL.IDX PT, R2, R20, 0x3, 0x181f ;  /* 0x00781f0014027f89 */ /* 0x001e2800000e0000 */
[----:B------:R-:W1:Y:S01]  /*11800*/  SHFL.IDX PT, R3, R4, 0x3, 0x181f ;  /* 0x00781f0004037f89 */ /* 0x000e6200000e0000 */
[----:B0-----:R-:W-:-:S05]  /*11810*/  IADD3 R2, P0, R30, R2, RZ ;  /* 0x000000021e027210 */ /* 0x001fca0007f1e0ff */
[----:B-1----:R-:W-:-:S05]  /*11820*/  IMAD.X R3, RZ, RZ, R3, P0 ;  /* 0x000000ffff037224 */ /* 0x002fca00000e0603 */
        /* <DEDUP_REMOVED lines=12> */
[----:B------:R-:W1:Y:S04]  /*118f0*/  SHFL.IDX PT, R3, R4, 0x6, 0x181f ;  /* 0x00d81f0004037f89 */ /* 0x000e6800000e0000 */
[----:B------:R-:W2:Y:S04]  /*11900*/  SHFL.IDX PT, R20, R20, 0x7, 0x181f ;  /* 0x00f81f0014147f89 */ /* 0x000ea800000e0000 */
[----:B------:R-:W3:Y:S04]  /*11910*/  SHFL.IDX PT, R4, R19, RZ, 0x181f ;  /* 0x00181fff13047589 */ /* 0x000ee800000e0000 */
[----:B------:R-:W4:Y:S01]  /*11920*/  SHFL.IDX PT, R19, R19, 0x1, 0x181f ;  /* 0x00381f0013137f89 */ /* 0x000f2200000e0000 */
[----:B0-----:R-:W-:-:S05]  /*11930*/  IADD3 R2, P0, R30, R2, RZ ;  /* 0x000000021e027210 */ /* 0x001fca0007f1e0ff */
[----:B-1----:R-:W-:-:S05]  /*11940*/  IMAD.X R3, RZ, RZ, R3, P0 ;  /* 0x000000ffff037224 */ /* 0x002fca00000e0603 */
[----:B------:R2:W-:Y:S02]  /*11950*/  LDGSTS.E.BYPASS.LTC128B.128 [R6+0xd400], desc[UR50][R2.64], !P2 ;  /* 0x0d40000002067fae */ /* 0x0005e4000d101d72 */
[----:B--2---:R-:W-:-:S05]  /*11960*/  IADD3 R2, P0, R30, R20, RZ ;  /* 0x000000141e027210 */ /* 0x004fca0007f1e0ff */
[----:B------:R-:W-:-:S05]  /*11970*/  IMAD.X R3, RZ, RZ, R33, P0 ;  /* 0x000000ffff037224 */ /* 0x000fca00000e0621 */
[----:B------:R0:W-:Y:S02]  /*11980*/  LDGSTS.E.BYPASS.LTC128B.128 [R6+0xdc00], desc[UR50][R2.64], !P2 ;  /* 0x0dc0000002067fae */ /* 0x0001e4000d101d72 */
[----:B0-----:R-:W-:-:S05]  /*11990*/  IADD3 R2, P0, R30, R5, RZ ;  /* 0x000000051e027210 */ /* 0x001fca0007f1e0ff */
[----:B---3--:R-:W-:-:S05]  /*119a0*/  IMAD.X R3, RZ, RZ, R4, P0 ;  /* 0x000000ffff037224 */ /* 0x008fca00000e0604 */
[----:B------:R0:W-:Y:S04]  /*119b0*/  LDGSTS.E.BYPASS.LTC128B.128 [R6+0xe400], desc[UR50][R2.64], !P2 ;  /* 0x0e40000002067fae */ /* 0x0001e8000d101d72 */
[----:B0---4-:R0:W1:Y:S02]  /*119c0*/  SHFL.IDX PT, R2, R18, 0x1, 0x181f ;  /* 0x00381f0012027f89 */ /* 0x01106400000e0000 */
.L_x_7730:
[----:B-1----:R-:W-:-:S05]  /*119d0*/  IADD3 R2, P0, R30, R2, RZ ;  /* 0x000000021e027210 */ /* 0x002fca0007f1e0ff */
[----:B------:R-:W-:Y:S01]  /*119e0*/  IMAD.X R3, RZ, RZ, R19, P0 ;  /* 0x000000ffff037224 */ /* 0x000fe200000e0613 */
[----:B------:R-:W-:-:S04]  /*119f0*/  PLOP3.LUT P0, PT, PT, PT, PT, 0x80, 0x0 ;  /* 0x000000000000781c */ /* 0x000fc80003f0f070 */
[----:B------:R-:W-:Y:S01]  /*11a00*/  @!PT LDS RZ, [RZ] ;  /* 0x00000000fffff984 */ /* 0x000fe20000000800 */
[----:B------:R-:W-:Y:S01]  /*11a10*/  @!PT LDS RZ, [RZ] ;  /* 0x00000000fffff984 */ /* 0x000fe20000000800 */
[----:B------:R-:W-:Y:S01]  /*11a20*/  @!PT LDS RZ, [RZ] ;  /* 0x00000000fffff984 */ /* 0x000fe20000000800 */
[----:B------:R1:W-:Y:S01]  /*11a30*/  LDGSTS.E.BYPASS.LTC128B.128 [R6+0xec00], desc[UR50][R2.64], !P2 ;  /* 0x0ec0000002067fae */ /* 0x0003e2000d101d72 */
[----:B------:R-:W-:-:S08]  /*11a40*/  NOP ;  /* 0x0000000000007918 */ /* 0x000fd00000000000 */
.L_x_7591:
        /* <DEDUP_REMOVED lines=11> */
.L_x_7592:
[----:B------:R1:W-:Y:S01]  /*11b00*/  SYNCS.ARRIVE.TRANS64.A1T0 RZ, [R0+URZ+0x22870], RZ ;  /* 0x022870ff00ff79a7 */ /* 0x0003e2000810003f */
[----:B------:R-:W-:Y:S05]  /*11b10*/  @!P3 BRA `(.L_x_7593) ;  /* 0x000000000004b947 */ /* 0x000fea0003800000 */
[----:B------:R-:W-:Y:S01]  /*11b20*/  BPT.TRAP 0x1 ;  /* 0x000000040000795c */ /* 0x000fe20000300000 */
.L_x_7593:
[----:B------:R-:W2:Y:S01]  /*11b30*/  SYNCS.PHASECHK.TRANS64.TRYWAIT P0, [R0+URZ+0x22840], R28 ;  /* 0x0228401c000075a7 */ /* 0x000ea2000800017f */
[----:B------:R-:W-:Y:S04]  /*11b40*/  BSSY B0, `(.L_x_7594) ;  /* 0x0000002000007945 */ /* 0x000fe80003800000 */
[----:B--2---:R-:W-:Y:S05]  /*11b50*/  @!P0 BRA `(.L_x_7595) ;  /* 0x0000005400d48947 */ /* 0x004fea0003800000 */
.L_x_7731:
[----:B------:R-:W-:Y:S05]  /*11b60*/  BSYNC B0 ;  /* 0x0000000000007941 */ /* 0x000fea0003800000 */
.L_x_7594:
        /* <DEDUP_REMOVED lines=15> */
[----:B------:R-:W-:Y:S01]  /*11c60*/  ULDC.64 UR4, c[0x0][0x308] ;  /* 0x0000c20000047ab9 */ /* 0x000fe20000000a00 */
[----:B---3--:R-:W-:Y:S02]  /*11c70*/  ISETP.GE.AND P2, PT, R30, R11, PT ;  /* 0x0000000b1e00720c */ /* 0x008fe40003f46270 */
[----:B------:R-:W-:-:S02]  /*11c80*/  IMAD.IADD R3, R3, 0x1, R9 ;  /* 0x0000000103037824 */ /* 0x000fc400078e0209 */
        /* <DEDUP_REMOVED lines=14> */
[----:B------:R-:W3:Y:S04]  /*11d70*/  SHFL.IDX PT, R2, R9, RZ, 0x181f ;  /* 0x00181fff09027589 */ /* 0x000ee800000e0000 */
[----:B------:R-:W4:Y:S04]  /*11d80*/  SHFL.IDX PT, R3, R4, RZ, 0x181f ;  /* 0x00181fff04037589 */ /* 0x000f2800000e0000 */
[----:B------:R-:W5:Y:S04]  /*11d90*/  SHFL.IDX PT, R12, R9, 0x1, 0x181f ;  /* 0x00381f00090c7f89 */ /* 0x000f6800000e0000 */
[----:B------:R-:W0:Y:S04]  /*11da0*/  SHFL.IDX PT, R10, R4, 0x1, 0x181f ;  /* 0x00381f00040a7f89 */ /* 0x000e2800000e0000 */
[----:B------:R-:W1:Y:S04]  /*11db0*/  SHFL.IDX PT, R11, R9, 0x2, 0x181f ;  /* 0x00581f00090b7f89 */ /* 0x000e6800000e0000 */
[----:B------:R-:W2:Y:S01]  /*11dc0*/  SHFL.IDX PT, R5, R4, 0x2, 0x181f ;  /* 0x00581f0004057f89 */ /* 0x000ea200000e0000 */
[----:B---3--:R-:W-:-:S03]  /*11dd0*/  IADD3 R2, P0, R30, R2, RZ ;  /* 0x000000021e027210 */ /* 0x008fc60007f1e0ff */
[----:B------:R-:W-:Y:S02]  /*11de0*/  SHFL.IDX PT, R14, R7, 0x1, 0x181f ;  /* 0x00381f00070e7f89 */ /* 0x000fe400000e0000 */
[----:B----4-:R-:W-:-:S05]  /*11df0*/  IMAD.X R3, RZ, RZ, R3, P0 ;  /* 0x000000ffff037224 */ /* 0x010fca00000e0603 */
[----:B------:R5:W-:Y:S02]  /*11e00*/  LDGSTS.E.BYPASS.LTC128B.128 [R6+0x18400], desc[UR50][R2.64], !P2 ;  /* 0x1840000002067fae */ /* 0x000be4000d101d72 */
[----:B-----5:R-:W-:-:S05]  /*11e10*/  IADD3 R2, P0, R30, R12, RZ ;  /* 0x0000000c1e027210 */ /* 0x020fca0007f1e0ff */
[----:B0-----:R-:W-:Y:S02]  /*11e20*/  IMAD.X R3, RZ, RZ, R10, P0 ;  /* 0x000000ffff037224 */ /* 0x001fe400000e060a */
[----:B------:R-:W-:Y:S04]  /*11e30*/  SHFL.IDX PT, R10, R4, 0x7, 0x181f ;  /* 0x00f81f00040a7f89 */ /* 0x000fe800000e0000 */
[----:B------:R1:W-:Y:S02]  /*11e40*/  LDGSTS.E.BYPASS.LTC128B.128 [R6+0x18c00], desc[UR50][R2.64], !P2 ;  /* 0x18c0000002067fae */ /* 0x0003e4000d101d72 */
[----:B-1----:R-:W-:-:S05]  /*11e50*/  IADD3 R2, P0, R30, R11, RZ ;  /* 0x0000000b1e027210 */ /* 0x002fca0007f1e0ff */
[----:B--2---:R-:W-:Y:S02]  /*11e60*/  IMAD.X R3, RZ, RZ, R5, P0 ;  /* 0x000000ffff037224 */ /* 0x004fe400000e0605 */
        /* <DEDUP_REMOVED lines=25> */
[----:B--2---:R-:W-:-:S04]  /*12000*/  IADD3 R2, P0, R30, R9, RZ ;  /* 0x000000091e027210 */ /* 0x004fc80007f1e0ff */
[----:B------:R-:W-:-:S05]  /*12010*/  IADD3.X R3, RZ, R10, RZ, P0, !PT ;  /* 0x0000000aff037210 */ /* 0x000fca00007fe4ff */
[----:B------:R0:W-:Y:S02]  /*12020*/  LDGSTS.E.BYPASS.LTC128B.128 [R6+0x1bc00], desc[UR50][R2.64], !P2 ;  /* 0x1bc0000002067fae */ /* 0x0001e4000d101d72 */
[----:B0-----:R-:W-:-:S05]  /*12030*/  IADD3 R2, P0, R30, R5, RZ ;  /* 0x000000051e027210 */ /* 0x001fca0007f1e0ff */
[----:B---3--:R-:W-:-:S05]  /*12040*/  IMAD.X R3, RZ, RZ, R4, P0 ;  /* 0x000000ffff037224 */ /* 0x008fca00000e0604 */
[----:B----4-:R0:W-:Y:S03]  /*12050*/  LDGSTS.E.BYPASS.LTC128B.128 [R6+0x1c400], desc[UR50][R2.64], !P2 ;  /* 0x1c40000002067fae */ /* 0x0101e6000d101d72 */
.L_x_7753:
[----:B0-----:R-:W-:-:S05]  /*12060*/  IADD3 R2, P0, R30, R14, RZ ;  /* 0x0000000e1e027210 */ /* 0x001fca0007f1e0ff */
[----:B------:R-:W-:Y:S01]  /*12070*/  IMAD.X R3, RZ, RZ, R8, P0 ;  /* 0x000000ffff037224 */ /* 0x000fe200000e0608 */
[----:B------:R-:W-:-:S04]  /*12080*/  PLOP3.LUT P0, PT, PT, PT, PT, 0x80, 0x0 ;  /* 0x000000000000781c */ /* 0x000fc80003f0f070 */
[----:B------:R-:W-:Y:S01]  /*12090*/  @!PT LDS RZ, [RZ] ;  /* 0x00000000fffff984 */ /* 0x000fe20000000800 */
[----:B------:R-:W-:Y:S01]  /*120a0*/  @!PT LDS RZ, [RZ] ;  /* 0x00000000fffff984 */ /* 0x000fe20000000800 */
[----:B------:R-:W-:Y:S01]  /*120b0*/  @!PT LDS RZ, [RZ] ;  /* 0x00000000fffff984 */ /* 0x000fe20000000800 */
[----:B------:R0:W-:Y:S01]  /*120c0*/  LDGSTS.E.BYPASS.LTC128B.128 [R6+0x1cc00], desc[UR50][R2.64], !P2 ;  /* 0x1cc0000002067fae */ /* 0x0001e2000d101d72 */
[----:B------:R-:W-:-:S08]  /*120d0*/  NOP ;  /* 0x0000000000007918 */ /* 0x000fd00000000000 */
.L_x_7597:
        /* <DEDUP_REMOVED lines=11> */
.L_x_7598:
[----:B------:R0:W-:Y:S02]  /*12190*/  SYNCS.ARRIVE.TRANS64.A1T0 RZ, [R0+URZ+0x22830], RZ ;  /* 0x022830ff00ff79a7 */ /* 0x0001e4000810003f */
[----:B0-----:R-:W-:-:S05]  /*121a0*/  IMAD.U32 R0, RZ, RZ, UR45 ;  /* 0x0000002dff007e24 */ /* 0x001fca000f8e00ff */
[----:B------:R-:W-:-:S13]  /*121b0*/  ISETP.NE.AND P0, PT, R0, 0x3, PT ;  /* 0x000000030000780c */ /* 0x000fda0003f05270 */
[----:B------:R-:W-:Y:S05]  /*121c0*/  @!P0 BRA `(.L_x_7599) ;  /* 0x0000000000048947 */ /* 0x000fea0003800000 */
[----:B------:R-:W-:Y:S01]  /*121d0*/  BPT.TRAP 0x1 ;  /* 0x000000040000795c */ /* 0x000fe20000300000 */
.L_x_7599:
[----:B------:R-:W-:Y:S01]  /*121e0*/  LOP3.LUT R3, R23, 0x1, RZ, 0x3c, !PT ;  /* 0x0000000117037812 */ /* 0x000fe200078e3cff */
[----:B------:R-:W-:Y:S01]  /*121f0*/  IMAD R0, R21, 0x8, R16 ;  /* 0x0000000815007824 */ /* 0x000fe200078e0210 */
[----:B------:R-:W-:Y:S02]  /*12200*/  BSSY B0, `(.L_x_7600) ;  /* 0x0000004000007945 */ /* 0x000fe40003800000 */
[----:B------:R-:W-:-:S04]  /*12210*/  SHF.L.U32 R3, R3, 0x1f, RZ ;  /* 0x0000001f03037819 */ /* 0x000fc800000006ff */
[----:B------:R-:W0:Y:S02]  /*12220*/  SYNCS.PHASECHK.TRANS64.TRYWAIT P2, [R0+URZ+0x22870], R3 ;  /* 0x02287003000075a7 */ /* 0x000e24000804017f */
[----:B0-----:R-:W-:Y:S05]  /*12230*/  @!P2 BRA `(.L_x_7601) ;  /* 0x0000005800e0a947 */ /* 0x001fea0003800000 */
.L_x_7754:
[----:B------:R-:W-:Y:S05]  /*12240*/  BSYNC B0 ;  /* 0x0000000000007941 */ /* 0x000fea0003800000 */
.L_x_7600:
[----:B------:R-:W-:-:S05]  /*12250*/  IMAD.U32 R2, RZ, RZ, UR44 ;  /* 0x0000002cff027e24 */ /* 0x000fca000f8e00ff */
[----:B------:R-:W-:-:S13]  /*12260*/  ISETP.NE.AND P2, PT, R2, 0x3, PT ;  /* 0x000000030200780c */ /* 0x000fda0003f45270 */
[----:B------:R-:W-:Y:S05]  /*12270*/  @!P2 BRA `(.L_x_7602) ;  /* 0x000000000004a947 */ /* 0x000fea0003800000 */
[----:B------:R-:W-:Y:S01]  /*12280*/  BPT.TRAP 0x1 ;  /* 0x000000040000795c */ /* 0x000fe20000300000 */
.L_x_7602:
[----:B------:R-:W-:Y:S01]  /*12290*/  SHF.L.U32 R5, R23, 0x1f, RZ ;  /* 0x0000001f17057819 */ /* 0x000fe200000006ff */
[----:B0-----:R-:W-:-:S03]  /*122a0*/  IMAD R3, R21, 0x5000, RZ ;  /* 0x0000500015037824 */ /* 0x001fc600078e02ff */
[----:B------:R-:W0:Y:S02]  /*122b0*/  SYNCS.PHASECHK.TRANS64.TRYWAIT P2, [R0+URZ+0x22860], R5 ;  /* 0x02286005000075a7 */ /* 0x000e24000804017f */
[----:B0-----:R-:W-:Y:S05]  /*122c0*/  @!P2 BRA `(.L_x_7603) ;  /* 0x0000005800d0a947 */ /* 0x001fea0003800000 */
.L_x_7755:
[----:B------:R-:W2:Y:S04]  /*122d0*/  LDL R13, [R1+0x18] ;  /* 0x00001800010d7983 */ /* 0x000ea80000100800 */
[----:B------:R-:W3:Y:S04]  /*122e0*/  LDL R12, [R1+0x20] ;  /* 0x00002000010c7983 */ /* 0x000ee80000100800 */
[----:B------:R-:W3:Y:S01]  /*122f0*/  LDL R2, [R1+0x10] ;  /* 0x0000100001027983 */ /* 0x000ee20000100800 */
[----:B0-----:R-:W-:Y:S01]  /*12300*/  LOP3.LUT R5, R3, R22, RZ, 0xfc, !PT ;  /* 0x0000001603057212 */ /* 0x001fe200078efcff */
[----:B------:R-:W-:Y:S05]  /*12310*/  WARPSYNC.ALL ;  /* 0x0000000000007948 */ /* 0x000fea0003800000 */
[----:B------:R-:W-:-:S02]  /*12320*/  IMAD.IADD R14, R16, 0x1, R5 ;  /* 0x00000001100e7824 */ /* 0x000fc400078e0205 */
[----:B------:R-:W-:-:S03]  /*12330*/  IMAD.U32 R20, RZ, RZ, UR44 ;  /* 0x0000002cff147e24 */ /* 0x000fc6000f8e00ff */
[----:B------:R-:W0:Y:S02]  /*12340*/  LDSM.16.MT88.4 R4, [R14+0xa400] ;  /* 0x00a400000e04783b */ /* 0x000e240000004200 */
[----:B------:R-:W-:Y:S02]  /*12350*/  ISETP.NE.AND P2, PT, R20, 0x3, PT ;  /* 0x000000031400780c */ /* 0x000fe40003f45270 */
[C-C-:B0-----:R-:W-:Y:S02]  /*12360*/  PRMT R8, R4.reuse, 0x6420, R5.reuse ;  /* 0x0000642004087816 */ /* 0x141fe40000000005 */
[----:B------:R-:W-:Y:S02]  /*12370*/  PRMT R9, R4, 0x7531, R5 ;  /* 0x0000753104097816 */ /* 0x000fe40000000005 */
[C-C-:B------:R-:W-:Y:S02]  /*12380*/  PRMT R10, R6.reuse, 0x6420, R7.reuse ;  /* 0x00006420060a7816 */ /* 0x140fe40000000007 */
[----:B------:R-:W-:-:S02]  /*12390*/  PRMT R11, R6, 0x7531, R7 ;  /* 0x00007531060b7816 */ /* 0x000fc40000000007 */
[----:B--2---:R-:W-:-:S05]  /*123a0*/  IADD3 R18, R16, R13, R3 ;  /* 0x0000000d10127210 */ /* 0x004fca0007ffe003 */
[----:B------:R-:W0:Y:S01]  /*123b0*/  LDSM.16.MT88.4 R4, [R18+0xa400] ;  /* 0x00a400001204783b */ /* 0x000e220000004200 */
[----:B---3--:R-:W-:-:S05]  /*123c0*/  IADD3 R2, R2, R3, R12 ;  /* 0x0000000302027210 */ /* 0x008fca0007ffe00c */
[----:B------:R-:W-:Y:S01]  /*123d0*/  STSM.16.M88.4 [R2], R8 ;  /* 0x0000000802007844 */ /* 0x000fe20000000200 */
        /* <DEDUP_REMOVED lines=21> */
[----:B------:R-:W-:Y:S01]  /*12530*/  STSM.16.M88.4 [R2+0x1800], R12 ;  /* 0x0018000c02007844 */ /* 0x000fe20000000200 */
[----:B------:R-:W-:-:S05]  /*12540*/  IADD3 R19, R16, R9, RZ ;  /* 0x0000000910137210 */ /* 0x000fca0007ffe0ff */
        /* <DEDUP_REMOVED lines=9> */
[C---:B------:R-:W-:Y:S01]  /*125e0*/  VIADD R9, R3.reuse, 0x3000 ;  /* 0x0000300003097836 */ /* 0x040fe20000000000 */
[C-C-:B------:R-:W-:Y:S01]  /*125f0*/  PRMT R14, R10.reuse, 0x6420, R11.reuse ;  /* 0x000064200a0e7816 */ /* 0x140fe2000000000b */
[----:B------:R-:W-:Y:S01]  /*12600*/  VIADD R3, R3, 0x4000 ;  /* 0x0000400003037836 */ /* 0x000fe20000000000 */
[----:B------:R-:W-:Y:S02]  /*12610*/  PRMT R15, R10, 0x7531, R11 ;  /* 0x000075310a0f7816 */ /* 0x000fe4000000000b */
[-C--:B------:R-:W-:Y:S02]  /*12620*/  LOP3.LUT R9, R9, R22.reuse, RZ, 0xfc, !PT ;  /* 0x0000001609097212 */ /* 0x080fe400078efcff */
[----:B------:R-:W-:Y:S01]  /*12630*/  LOP3.LUT R3, R3, R22, RZ, 0xfc, !PT ;  /* 0x0000001603037212 */ /* 0x000fe200078efcff */
[----:B------:R-:W-:Y:S02]  /*12640*/  STSM.16.M88.4 [R2+0x2800], R12 ;  /* 0x0028000c02007844 */ /* 0x000fe40000000200 */
[----:B------:R-:W-:-:S02]  /*12650*/  IMAD.IADD R19, R16, 0x1, R9 ;  /* 0x0000000110137824 */ /* 0x000fc400078e0209 */
[----:B------:R-:W-:-:S03]  /*12660*/  IMAD.IADD R3, R16, 0x1, R3 ;  /* 0x0000000110037824 */ /* 0x000fc600078e0203 */
[----:B------:R-:W0:Y:S02]  /*12670*/  LDSM.16.MT88.4 R8, [R19+0xa400] ;  /* 0x00a400001308783b */ /* 0x000e240000004200 */
[C-C-:B0-----:R-:W-:Y:S02]  /*12680*/  PRMT R4, R8.reuse, 0x6420, R9.reuse ;  /* 0x0000642008047816 */ /* 0x141fe40000000009 */
[----:B------:R-:W-:Y:S02]  /*12690*/  PRMT R5, R8, 0x7531, R9 ;  /* 0x0000753108057816 */ /* 0x000fe40000000009 */
[C-C-:B------:R-:W-:Y:S02]  /*126a0*/  PRMT R6, R10.reuse, 0x6420, R11.reuse ;  /* 0x000064200a067816 */ /* 0x140fe4000000000b */
[----:B------:R-:W-:Y:S02]  /*126b0*/  PRMT R7, R10, 0x7531, R11 ;  /* 0x000075310a077816 */ /* 0x000fe4000000000b */
[----:B------:R-:W0:Y:S04]  /*126c0*/  LDSM.16.MT88.4 R8, [R18+0xd400] ;  /* 0x00d400001208783b */ /* 0x000e280000004200 */
[----:B------:R0:W-:Y:S02]  /*126d0*/  STSM.16.M88.4 [R2+0x3000], R4 ;  /* 0x0030000402007844 */ /* 0x0001e40000000200 */
[----:B0-----:R-:W-:-:S02]  /*126e0*/  PRMT R4, R8, 0x6420, R9 ;  /* 0x0000642008047816 */ /* 0x001fc40000000009 */
[----:B------:R-:W-:Y:S02]  /*126f0*/  PRMT R5, R8, 0x7531, R9 ;  /* 0x0000753108057816 */ /* 0x000fe40000000009 */
[C-C-:B------:R-:W-:Y:S02]  /*12700*/  PRMT R6, R10.reuse, 0x6420, R11.reuse ;  /* 0x000064200a067816 */ /* 0x140fe4000000000b */
[----:B------:R-:W-:-:S05]  /*12710*/  PRMT R7, R10, 0x7531, R11 ;  /* 0x000075310a077816 */ /* 0x000fca000000000b */
        /* <DEDUP_REMOVED lines=21> */
.L_x_7604:
[----:B-1----:R1:W-:Y:S01]  /*12870*/  SYNCS.ARRIVE.TRANS64.A1T0 RZ, [R0+URZ+0x22850], RZ ;  /* 0x022850ff00ff79a7 */ /* 0x0023e2000810003f */
[----:B------:R-:W-:Y:S06]  /*12880*/  BAR.SYNC.DEFER_BLOCKING 0x2, 0x80 ;  /* 0x0082000000007b1d */ /* 0x000fec0000010000 */
[----:B------:R-:W-:Y:S05]  /*12890*/  @!P0 BRA `(.L_x_7605) ;  /* 0x0000000000048947 */ /* 0x000fea0003800000 */
[----:B------:R-:W-:Y:S01]  /*128a0*/  BPT.TRAP 0x1 ;  /* 0x000000040000795c */ /* 0x000fe20000300000 */
.L_x_7605:
[----:B0-----:R-:W2:Y:S01]  /*128b0*/  LDL R2, [R1+0x14] ;  /* 0x0000140001027983 */ /* 0x001ea20000100800 */
[----:B-1----:R-:W-:Y:S02]  /*128c0*/  VIADD R0, R0, 0x22880 ;  /* 0x0002288000007836 */ /* 0x002fe40000000000 */
[----:B------:R-:W-:Y:S02]  /*128d0*/  IMAD.MOV.U32 R21, RZ, RZ, R31 ;  /* 0x000000ffff157224 */ /* 0x000fe400078e001f */
[----:B------:R-:W-:Y:S01]  /*128e0*/  IMAD.MOV.U32 R23, RZ, RZ, R35 ;  /* 0x000000ffff177224 */ /* 0x000fe200078e0023 */
[----:B--2---:R-:W-:-:S04]  /*128f0*/  PRMT R0, R2, 0x654, R0 ;  /* 0x0000065402007816 */ /* 0x004fc80000000000 */
[----:B------:R1:W-:Y:S01]  /*12900*/  SYNCS.ARRIVE.TRANS64.RED.A1T0 RZ, [R0+URZ], RZ ;  /* 0x000000ff00ff79a7 */ /* 0x0003e2000810043f */
[----:B------:R-:W-:Y:S05]  /*12910*/  @P1 BRA `(.L_x_7606) ;  /* 0xffffffe400b81947 */ /* 0x000fea000383ffff */
.L_x_7586:
[----:B-1----:R-:W1:Y:S01]  /*12920*/  S2R R0, SR_TID.X ;  /* 0x0000000000007919 */ /* 0x002e620000002100 */
[----:B------:R-:W-:Y:S01]  /*12930*/  BSSY B0, `(.L_x_7607) ;  /* 0x0000013000007945 */ /* 0x000fe20003800000 */
[----:B-1----:R-:W-:Y:S01]  /*12940*/  LOP3.LUT R2, R0, 0x7f, RZ, 0xc0, !PT ;  /* 0x0000007f00027812 */ /* 0x002fe200078ec0ff */
[----:B------:R-:W-:-:S03]  /*12950*/  IMAD.U32 R0, RZ, RZ, UR45 ;  /* 0x0000002dff007e24 */ /* 0x000fc6000f8e00ff */
[----:B------:R-:W-:Y:S02]  /*12960*/  ISETP.NE.AND P1, PT, R2, RZ, PT ;  /* 0x000000ff0200720c */ /* 0x000fe40003f25270 */
[----:B------:R-:W-:-:S11]  /*12970*/  ISETP.NE.AND P0, PT, R0, 0x3, PT ;  /* 0x000000030000780c */ /* 0x000fd60003f05270 */
[----:B------:R-:W-:Y:S05]  /*12980*/  @P1 BRA `(.L_x_7608) ;  /* 0x0000000000341947 */ /* 0x000fea0003800000 */
[----:B------:R-:W1:Y:S01]  /*12990*/  S2R R5, SR_LANEID ;  /* 0x0000000000057919 */ /* 0x000e620000000000 */
[----:B------:R-:W-:Y:S01]  /*129a0*/  VOTEU.ANY UR4, UPT, PT ;  /* 0x0000000000047886 */ /* 0x000fe200038e0100 */
[----:B0-----:R-:W0:Y:S01]  /*129b0*/  LDC.64 R2, c[0x0][0xc60] ;  /* 0x00031800ff027b82 */ /* 0x001e220000000a00 */
[----:B------:R-:W1:Y:S02]  /*129c0*/  FLO.U32 R0, UR4 ;  /* 0x0000000400007d00 */ /* 0x000e6400080e0000 */
[----:B-1----:R-:W-:-:S06]  /*129d0*/  ISETP.EQ.U32.AND P1, PT, R0, R5, PT ;  /* 0x000000050000720c */ /* 0x002fcc0003f22070 */
[----:B------:R-:W0:Y:S07]  /*129e0*/  POPC R5, UR4 ;  /* 0x0000000400057d09 */ /* 0x000e2e0008000000 */
[----:B0-----:R-:W2:Y:S01]  /*129f0*/  @P1 ATOMG.E.ADD.STRONG.GPU PT, R3, desc[UR50][R2.64], R5 ;  /* 0x00000005020319a8 */ /* 0x001ea200081ee1f2 */
[----:B------:R-:W0:Y:S02]  /*12a00*/  S2R R4, SR_LTMASK ;  /* 0x0000000000047919 */ /* 0x000e240000003900 */
[----:B0-----:R-:W-:-:S04]  /*12a10*/  LOP3.LUT R4, R4, UR4, RZ, 0xc0, !PT ;  /* 0x0000000404047c12 */ /* 0x001fc8000f8ec0ff */
[----:B------:R-:W0:Y:S01]  /*12a20*/  POPC R7, R4 ;  /* 0x0000000400077309 */ /* 0x000e220000000000 */
[----:B--2---:R-:W0:Y:S02]  /*12a30*/  SHFL.IDX PT, R0, R3, R0, 0x1f ;  /* 0x00001f0003007589 */ /* 0x004e2400000e0000 */
[----:B0-----:R-:W-:-:S05]  /*12a40*/  IADD3 R0, R0, UR46, R7 ;  /* 0x0000002e00007c10 */ /* 0x001fca000fffe007 */
[----:B------:R1:W-:Y:S02]  /*12a50*/  STL [R1], R0 ;  /* 0x0000000001007387 */ /* 0x0003e40000100800 */
.L_x_7608:
[----:B------:R-:W-:Y:S05]  /*12a60*/  BSYNC B0 ;  /* 0x0000000000007941 */ /* 0x000fea0003800000 */
.L_x_7607:
[----:B------:R-:W-:Y:S05]  /*12a70*/  @!P0 BRA `(.L_x_7609) ;  /* 0x0000000000048947 */ /* 0x000fea0003800000 */
[----:B------:R-:W-:Y:S01]  /*12a80*/  BPT.TRAP 0x1 ;  /* 0x000000040000795c */ /* 0x000fe20000300000 */
.L_x_7609:
[----:B0-----:R-:W-:Y:S01]  /*12a90*/  LOP3.LUT R3, R35, 0x1, RZ, 0x3c, !PT ;  /* 0x0000000123037812 */ /* 0x001fe200078e3cff */
[----:B------:R-:W-:Y:S01]  /*12aa0*/  IMAD R2, R31, 0x8, R16 ;  /* 0x000000081f027824 */ /* 0x000fe200078e0210 */
[----:B------:R-:W-:Y:S02]  /*12ab0*/  BSSY B0, `(.L_x_7610) ;  /* 0x0000004000007945 */ /* 0x000fe40003800000 */
[----:B------:R-:W-:-:S04]  /*12ac0*/  SHF.L.U32 R3, R3, 0x1f, RZ ;  /* 0x0000001f03037819 */ /* 0x000fc800000006ff */
[----:B------:R-:W0:Y:S02]  /*12ad0*/  SYNCS.PHASECHK.TRANS64.TRYWAIT P1, [R2+URZ+0x22870], R3 ;  /* 0x02287003020075a7 */ /* 0x000e24000802017f */
[----:B0-----:R-:W-:Y:S05]  /*12ae0*/  @!P1 BRA `(.L_x_7611) ;  /* 0x0000005000dc9947 */ /* 0x001fea0003800000 */
.L_x_7756:
[----:B------:R-:W-:Y:S05]  /*12af0*/  BSYNC B0 ;  /* 0x0000000000007941 */ /* 0x000fea0003800000 */
.L_x_7610:
[----:B-1----:R-:W-:-:S04]  /*12b00*/  MOV R0, UR44 ;  /* 0x0000002c00007c02 */ /* 0x002fc80008000f00 */
[----:B------:R-:W-:-:S13]  /*12b10*/  ISETP.NE.AND P1, PT, R0, 0x3, PT ;  /* 0x000000030000780c */ /* 0x000fda0003f25270 */
[----:B------:R-:W-:Y:S05]  /*12b20*/  @!P1 BRA `(.L_x_7612) ;  /* 0x0000000000049947 */ /* 0x000fea0003800000 */
[----:B------:R-:W-:Y:S01]  /*12b30*/  BPT.TRAP 0x1 ;  /* 0x000000040000795c */ /* 0x000fe20000300000 */
.L_x_7612:
[----:B0-----:R-:W-:-:S04]  /*12b40*/  SHF.L.U32 R3, R35, 0x1f, RZ ;  /* 0x0000001f23037819 */ /* 0x001fc800000006ff */
[----:B------:R-:W0:Y:S02]  /*12b50*/  SYNCS.PHASECHK.TRANS64.TRYWAIT P1, [R2+URZ+0x22860], R3 ;  /* 0x02286003020075a7 */ /* 0x000e24000802017f */
[----:B0-----:R-:W-:Y:S05]  /*12b60*/  @!P1 BRA `(.L_x_7613) ;  /* 0x0000005000d09947 */ /* 0x001fea0003800000 */
.L_x_7757:
[----:B------:R-:W2:Y:S04]  /*12b70*/  LDL R4, [R1+0x18] ;  /* 0x0000180001047983 */ /* 0x000ea80000100800 */
[----:B------:R-:W3:Y:S04]  /*12b80*/  LDL R18, [R1+0x20] ;  /* 0x0000200001127983 */ /* 0x000ee80000100800 */
[----:B------:R-:W3:Y:S01]  /*12b90*/  LDL.LU R0, [R1+0x10] ;  /* 0x0000100001007983 */ /* 0x000ee20000300800 */
[----:B------:R-:W-:Y:S01]  /*12ba0*/  IMAD R17, R31, 0x5000, RZ ;  /* 0x000050001f117824 */ /* 0x000fe200078e02ff */
[----:B------:R-:W-:Y:S05]  /*12bb0*/  WARPSYNC.ALL ;  /* 0x0000000000007948 */ /* 0x000fea0003800000 */
[----:B0-----:R-:W-:Y:S01]  /*12bc0*/  LOP3.LUT R3, R17, R22, RZ, 0xfc, !PT ;  /* 0x0000001611037212 */ /* 0x001fe200078efcff */
[----:B------:R-:W-:-:S04]  /*12bd0*/  IMAD.U32 R19, RZ, RZ, UR44 ;  /* 0x0000002cff137e24 */ /* 0x000fc8000f8e00ff */
[----:B------:R-:W-:Y:S01]  /*12be0*/  IMAD.IADD R10, R16, 0x1, R3 ;  /* 0x00000001100a7824 */ /* 0x000fe200078e0203 */
[----:B------:R-:W-:-:S05]  /*12bf0*/  ISETP.NE.AND P1, PT, R19, 0x3, PT ;  /* 0x000000031300780c */ /* 0x000fca0003f25270 */
[----:B------:R-:W0:Y:S02]  /*12c00*/  LDSM.16.MT88.4 R8, [R10+0xa400] ;  /* 0x00a400000a08783b */ /* 0x000e240000004200 */
[C-C-:B0-----:R-:W-:Y:S02]  /*12c10*/  PRMT R12, R8.reuse, 0x6420, R9.reuse ;  /* 0x00006420080c7816 */ /* 0x141fe40000000009 */
[----:B------:R-:W-:Y:S02]  /*12c20*/  PRMT R13, R8, 0x7531, R9 ;  /* 0x00007531080d7816 */ /* 0x000fe40000000009 */
[C-C-:B------:R-:W-:Y:S02]  /*12c30*/  PRMT R14, R10.reuse, 0x6420, R11.reuse ;  /* 0x000064200a0e7816 */ /* 0x140fe4000000000b */
[----:B------:R-:W-:Y:S02]  /*12c40*/  PRMT R15, R10, 0x7531, R11 ;  /* 0x000075310a0f7816 */ /* 0x000fe4000000000b */
        /* <DEDUP_REMOVED lines=11> */
[----:B------:R-:W-:Y:S02]  /*12d00*/  IMAD.IADD R18, R16, 0x1, R5 ;  /* 0x0000000110127824 */ /* 0x000fe400078e0205 */
[----:B------:R-:W-:Y:S04]  /*12d10*/  LDSM.16.MT88.4 R4, [R3+0xb400] ;  /* 0x00b400000304783b */ /* 0x000fe80000004200 */
[----:B------:R-:W0:Y:S02]  /*12d20*/  LDSM.16.MT88.4 R8, [R18+0xa400] ;  /* 0x00a400001208783b */ /* 0x000e240000004200 */
[----:B0-----:R-:W-:-:S02]  /*12d30*/  PRMT R12, R8, 0x6420, R9 ;  /* 0x00006420080c7816 */ /* 0x001fc40000000009 */
[----:B------:R-:W-:Y:S02]  /*12d40*/  PRMT R13, R8, 0x7531, R9 ;  /* 0x00007531080d7816 */ /* 0x000fe40000000009 */
[C-C-:B------:R-:W-:Y:S02]  /*12d50*/  PRMT R8, R4.reuse, 0x6420, R5.reuse ;  /* 0x0000642004087816 */ /* 0x140fe40000000005 */
[----:B------:R-:W-:Y:S01]  /*12d60*/  PRMT R9, R4, 0x7531, R5 ;  /* 0x0000753104097816 */ /* 0x000fe20000000005 */
[----:B------:R-:W-:Y:S01]  /*12d70*/  VIADD R5, R17, 0x2000 ;  /* 0x0000200011057836 */ /* 0x000fe20000000000 */
[C-C-:B------:R-:W-:Y:S02]  /*12d80*/  PRMT R14, R10.reuse, 0x6420, R11.reuse ;  /* 0x000064200a0e7816 */ /* 0x140fe4000000000b */
[----:B------:R-:W-:Y:S02]  /*12d90*/  PRMT R15, R10, 0x7531, R11 ;  /* 0x000075310a0f7816 */ /* 0x000fe4000000000b */
[----:B------:R-:W-:-:S02]  /*12da0*/  LOP3.LUT R5, R5, R22, RZ, 0xfc, !PT ;  /* 0x0000001605057212 */ /* 0x000fc400078efcff */
        /* <DEDUP_REMOVED lines=11> */
[C---:B------:R-:W-:Y:S01]  /*12e60*/  VIADD R5, R17.reuse, 0x3000 ;  /* 0x0000300011057836 */ /* 0x040fe20000000000 */
[C-C-:B------:R-:W-:Y:S01]  /*12e70*/  PRMT R14, R10.reuse, 0x6420, R11.reuse ;  /* 0x000064200a0e7816 */ /* 0x140fe2000000000b */
[----:B------:R-:W-:Y:S01]  /*12e80*/  VIADD R17, R17, 0x4000 ;  /* 0x0000400011117836 */ /* 0x000fe20000000000 */
[----:B------:R-:W-:Y:S02]  /*12e90*/  PRMT R15, R10, 0x7531, R11 ;  /* 0x000075310a0f7816 */ /* 0x000fe4000000000b */
[-C--:B------:R-:W-:Y:S02]  /*12ea0*/  LOP3.LUT R5, R5, R22.reuse, RZ, 0xfc, !PT ;  /* 0x0000001605057212 */ /* 0x080fe400078efcff */
[C-C-:B------:R-:W-:Y:S01]  /*12eb0*/  PRMT R10, R6.reuse, 0x6420, R7.reuse ;  /* 0x00006420060a7816 */ /* 0x140fe20000000007 */
[----:B------:R-:W-:Y:S01]  /*12ec0*/  STSM.16.M88.4 [R0+0x2000], R12 ;  /* 0x0020000c00007844 */ /* 0x000fe20000000200 */
[----:B------:R-:W-:Y:S01]  /*12ed0*/  PRMT R11, R6, 0x7531, R7 ;  /* 0x00007531060b7816 */ /* 0x000fe20000000007 */
[----:B------:R-:W-:Y:S01]  /*12ee0*/  IMAD.IADD R18, R16, 0x1, R5 ;  /* 0x0000000110127824 */ /* 0x000fe200078e0205 */
[----:B------:R-:W-:-:S03]  /*12ef0*/  LOP3.LUT R17, R17, R22, RZ, 0xfc, !PT ;  /* 0x0000001611117212 */ /* 0x000fc600078efcff */
[----:B------:R-:W-:Y:S02]  /*12f00*/  STSM.16.M88.4 [R0+0x2800], R8 ;  /* 0x0028000800007844 */ /* 0x000fe40000000200 */
[----:B------:R-:W-:Y:S02]  /*12f10*/  IMAD.IADD R17, R16, 0x1, R17 ;  /* 0x0000000110117824 */ /* 0x000fe400078e0211 */
        /* <DEDUP_REMOVED lines=32> */
.L_x_7614:
[----:B-1----:R1:W-:Y:S01]  /*13120*/  SYNCS.ARRIVE.TRANS64.A1T0 RZ, [R2+URZ+0x22850], RZ ;  /* 0x022850ff02ff79a7 */ /* 0x0023e2000810003f */
[----:B------:R-:W-:Y:S06]  /*13130*/  BAR.SYNC.DEFER_BLOCKING 0x2, 0x80 ;  /* 0x0082000000007b1d */ /* 0x000fec0000010000 */
[----:B------:R-:W-:Y:S05]  /*13140*/  @!P0 BRA `(.L_x_7615) ;  /* 0x0000000000048947 */ /* 0x000fea0003800000 */
[----:B------:R-:W-:Y:S01]  /*13150*/  BPT.TRAP 0x1 ;  /* 0x000000040000795c */ /* 0x000fe20000300000 */
.L_x_7615:
[----:B0-----:R-:W2:Y:S01]  /*13160*/  LDL R0, [R1+0x14] ;  /* 0x0000140001007983 */ /* 0x001ea20000100800 */
[----:B-1----:R-:W-:Y:S01]  /*13170*/  IADD3 R2, R2, 0x22880, RZ ;  /* 0x0002288002027810 */ /* 0x002fe20007ffe0ff */
[----:B------:R-:W-:-:S05]  /*13180*/  VIADD R31, R31, 0x1 ;  /* 0x000000011f1f7836 */ /* 0x000fca0000000000 */
[----:B------:R-:W-:-:S04]  /*13190*/  ISETP.NE.AND P0, PT, R31, 0x2, PT ;  /* 0x000000021f00780c */ /* 0x000fc80003f05270 */
[----:B------:R-:W-:Y:S02]  /*131a0*/  SEL R31, R31, RZ, P0 ;  /* 0x000000ff1f1f7207 */ /* 0x000fe40000000000 */
[----:B--2---:R-:W-:Y:S02]  /*131b0*/  PRMT R2, R0, 0x654, R2 ;  /* 0x0000065400027816 */ /* 0x004fe40000000002 */
[----:B------:R-:W-:Y:S02]  /*131c0*/  SEL R0, RZ, 0x1, P0 ;  /* 0x00000001ff007807 */ /* 0x000fe40000000000 */
[----:B------:R1:W-:Y:S02]  /*131d0*/  SYNCS.ARRIVE.TRANS64.RED.A1T0 RZ, [R2+URZ], RZ ;  /* 0x000000ff02ff79a7 */ /* 0x0003e4000810043f */
[----:B------:R-:W-:-:S07]  /*131e0*/  LOP3.LUT R35, R35, R0, RZ, 0x3c, !PT ;  /* 0x0000000023237212 */ /* 0x000fce00078e3cff */
.L_x_7558:
[----:B------:R-:W-:Y:S05]  /*131f0*/  BSYNC B7 ;  /* 0x0000000000077941 */ /* 0x000fea0003800000 */
.L_x_7556:
[----:B------:R-:W-:-:S13]  /*13200*/  LOP3.LUT P0, RZ, R24, 0x400, RZ, 0xc0, !PT ;  /* 0x0000040018ff7812 */ /* 0x000fda000780c0ff */
[----:B------:R-:W-:Y:S05]  /*13210*/  @!P0 BRA `(.L_x_7616) ;  /* 0x0000000000348947 */ /* 0x000fea0003800000 */
[----:B------:R-:W0:Y:S08]  /*13220*/  S2UR UR4, SR_CgaCtaId ;  /* 0x00000000000479c3 */ /* 0x000e300000008800 */
[----:B------:R-:W-:Y:S01]  /*13230*/  BAR.SYNC.DEFER_BLOCKING 0x5, 0x180 ;  /* 0x0146000000007b1d */ /* 0x000fe20000010000 */
[----:B------:R-:W-:Y:S01]  /*13240*/  MOV R16, 0x400 ;  /* 0x0000040000107802 */ /* 0x000fe20000000f00 */
[----:B0-----:R-:W-:-:S05]  /*13250*/  IMAD.U32 R0, RZ, RZ, UR4 ;  /* 0x00000004ff007e24 */ /* 0x001fca000f8e00ff */
        /* <DEDUP_REMOVED lines=9> */
.L_x_7616:
[----:B-1----:R-:W1:Y:S01]  /*132f0*/  S2R R2, SR_TID.X ;  /* 0x0000000000027919 */ /* 0x002e620000002100 */
[----:B------:R-:W-:Y:S01]  /*13300*/  ULDC UR4, c[0x0][0xc3c] ;  /* 0x00030f0000047ab9 */ /* 0x000fe20000000800 */
[----:B0-----:R-:W2:Y:S01]  /*13310*/  LDL.LU R0, [R1] ;  /* 0x0000000001007983 */ /* 0x001ea20000300800 */
[----:B------:R-:W-:Y:S01]  /*13320*/  IMAD.MOV.U32 R6, RZ, RZ, RZ ;  /* 0x000000ffff067224 */ /* 0x000fe200078e00ff */
[----:B-1----:R-:W-:-:S04]  /*13330*/  LOP3.LUT R9, R2, 0x1f, RZ, 0xc0, !PT ;  /* 0x0000001f02097812 */ /* 0x002fc800078ec0ff */
[C---:B------:R-:W-:Y:S01]  /*13340*/  ISETP.NE.AND P0, PT, R9.reuse, 0x1f, PT ;  /* 0x0000001f0900780c */ /* 0x040fe20003f05270 */
[----:B------:R-:W-:-:S05]  /*13350*/  VIADD R7, R9, UR40 ;  /* 0x0000002809077c36 */ /* 0x000fca0008000000 */
[----:B------:R-:W-:Y:S01]  /*13360*/  ISETP.GE.OR P1, PT, R7, UR4, !P0 ;  /* 0x0000000407007c0c */ /* 0x000fe2000c726670 */
[----:B------:R-:W-:-:S12]  /*13370*/  ULDC UR4, c[0x0][0xc3c] ;  /* 0x00030f0000047ab9 */ /* 0x000fd80000000800 */
[----:B------:R-:W0:Y:S08]  /*13380*/  @!P1 LDC.64 R2, c[0x0][0xc80] ;  /* 0x00032000ff029b82 */ /* 0x000e300000000a00 */
[----:B------:R-:W1:Y:S01]  /*13390*/  @!P1 LDC.64 R4, c[0x0][0xc78] ;  /* 0x00031e00ff049b82 */ /* 0x000e620000000a00 */
[----:B0-----:R-:W-:-:S05]  /*133a0*/  @!P1 IMAD.WIDE R2, R7, 0x4, R2 ;  /* 0x0000000407029825 */ /* 0x001fca00078e0202 */
[----:B------:R1:W3:Y:S02]  /*133b0*/  @!P1 LDG.E R6, desc[UR50][R2.64] ;  /* 0x0000003202069981 */ /* 0x0002e4000c1e1900 */
[----:B-1----:R-:W-:-:S04]  /*133c0*/  @!P1 IMAD.WIDE R2, R7, 0x4, R4 ;  /* 0x0000000407029825 */ /* 0x002fc800078e0204 */
[----:B------:R-:W-:-:S06]  /*133d0*/  IMAD.MOV.U32 R5, RZ, RZ, RZ ;  /* 0x000000ffff057224 */ /* 0x000fcc00078e00ff */
[----:B------:R-:W3:Y:S01]  /*133e0*/  @!P1 LDG.E R5, desc[UR50][R2.64] ;  /* 0x0000003202059981 */ /* 0x000ee2000c1e1900 */
[C---:B------:R-:W-:Y:S02]  /*133f0*/  ISETP.NE.AND P1, PT, R9.reuse, RZ, PT ;  /* 0x000000ff0900720c */ /* 0x040fe40003f25270 */
[C---:B------:R-:W-:Y:S02]  /*13400*/  ISETP.GE.U32.AND P2, PT, R9.reuse, 0x2, PT ;  /* 0x000000020900780c */ /* 0x040fe40003f46070 */
[C---:B------:R-:W-:Y:S02]  /*13410*/  ISETP.GE.U32.AND P3, PT, R9.reuse, 0x4, PT ;  /* 0x000000040900780c */ /* 0x040fe40003f66070 */
[C---:B------:R-:W-:Y:S02]  /*13420*/  ISETP.GE.U32.AND P4, PT, R9.reuse, 0x8, PT ;  /* 0x000000080900780c */ /* 0x040fe40003f86070 */
[----:B------:R-:W-:Y:S01]  /*13430*/  ISETP.GE.U32.AND P5, PT, R9, 0x10, PT ;  /* 0x000000100900780c */ /* 0x000fe20003fa6070 */
[----:B--2---:R-:W-:-:S02]  /*13440*/  IMAD.MOV.U32 R10, RZ, RZ, R0 ;  /* 0x000000ffff0a7224 */ /* 0x004fc400078e0000 */
        /* <DEDUP_REMOVED lines=13> */
[----:B------:R-:W0:Y:S04]  /*13520*/  SHFL.UP PT, R2, R7, 0x10, RZ ;  /* 0x0600000007027989 */ /* 0x000e2800000e00ff */
[----:B------:R-:W-:Y:S01]  /*13530*/  SHFL.IDX PT, R11, R10, 0x1, 0x1f ;  /* 0x00201f000a0b7f89 */ /* 0x000fe200000e0000 */
[----:B0-----:R-:W-:-:S05]  /*13540*/  SEL R2, R2, RZ, P5 ;  /* 0x000000ff02027207 */ /* 0x001fca0002800000 */
[----:B------:R-:W-:Y:S02]  /*13550*/  IMAD.IADD R3, R7, 0x1, R2 ;  /* 0x0000000107037824 */ /* 0x000fe400078e0202 */
[----:B------:R-:W0:Y:S03]  /*13560*/  LDC R2, c[0x0][0xc38] ;  /* 0x00030e00ff027b82 */ /* 0x000e260000000800 */
[----:B------:R-:W0:Y:S04]  /*13570*/  SHFL.IDX PT, R9, R3, 0x1f, 0x1f ;  /* 0x03e01f0003097f89 */ /* 0x000e2800000e0000 */
[----:B------:R-:W1:Y:S01]  /*13580*/  SHFL.IDX PT, R0, R10, RZ, 0x1f ;  /* 0x00001fff0a007589 */ /* 0x000e6200000e0000 */
[----:B0-----:R-:W-:-:S04]  /*13590*/  IMAD R4, R9, R2, RZ ;  /* 0x0000000209047224 */ /* 0x001fc800078e02ff */
[----:B------:R-:W-:-:S05]  /*135a0*/  IMAD.IADD R9, R11, 0x1, R4 ;  /* 0x000000010b097824 */ /* 0x000fca00078e0204 */
[----:B-1----:R-:W-:Y:S01]  /*135b0*/  ISETP.GT.AND P6, PT, R9, R0, PT ;  /* 0x000000000900720c */ /* 0x002fe20003fc4270 */
[----:B------:R-:W-:-:S12]  /*135c0*/  IMAD.MOV.U32 R7, RZ, RZ, RZ ;  /* 0x000000ffff077224 */ /* 0x000fd800078e00ff */
[----:B------:R-:W-:Y:S05]  /*135d0*/  @P6 BRA `(.L_x_7618) ;  /* 0x0000000000986947 */ /* 0x000fea0003800000 */
.L_x_7620:
[----:B------:R-:W-:-:S04]  /*135e0*/  UIADD3 UR40, UR40, 0x1f, URZ ;  /* 0x0000001f28287890 */ /* 0x000fc8000fffe03f */
[----:B------:R-:W-:-:S06]  /*135f0*/  UISETP.GE.AND UP0, UPT, UR40, UR4, UPT ;  /* 0x000000042800728c */ /* 0x000fcc000bf06270 */
[----:B------:R-:W-:-:S13]  /*13600*/  PLOP3.LUT P6, PT, PT, PT, UP0, 0x40, 0x0 ;  /* 0x000000000000781c */ /* 0x000fda0003fce808 */
[----:B------:R-:W-:Y:S05]  /*13610*/  @!P6 BRA `(.L_x_7619) ;  /* 0x0000000400bce947 */ /* 0x000fea0003800000 */
[----:B------:R-:W0:Y:S01]  /*13620*/  S2R R2, SR_TID.X ;  /* 0x0000000000027919 */ /* 0x000e220000002100 */
[----:B------:R-:W-:Y:S01]  /*13630*/  IMAD.MOV.U32 R6, RZ, RZ, RZ ;  /* 0x000000ffff067224 */ /* 0x000fe200078e00ff */
[----:B0-----:R-:W-:-:S05]  /*13640*/  LOP3.LUT R2, R2, 0x1f, RZ, 0xc0, !PT ;  /* 0x0000001f02027812 */ /* 0x001fca00078ec0ff */
[----:B------:R-:W-:-:S05]  /*13650*/  VIADD R11, R2, UR40 ;  /* 0x00000028020b7c36 */ /* 0x000fca0008000000 */
        /* <DEDUP_REMOVED lines=23> */
[----:B------:R-:W-:Y:S02]  /*137d0*/  IADD3 R3, R3, R2, RZ ;  /* 0x0000000203037210 */ /* 0x000fe40007ffe0ff */
[----:B------:R-:W0:Y:S03]  /*137e0*/  LDC R2, c[0x0][0xc38] ;  /* 0x00030e00ff027b82 */ /* 0x000e260000000800 */
[----:B------:R-:W0:Y:S02]  /*137f0*/  SHFL.IDX PT, R13, R3, 0x1f, 0x1f ;  /* 0x03e01f00030d7f89 */ /* 0x000e2400000e0000 */
[----:B0-----:R-:W-:-:S04]  /*13800*/  IMAD R4, R13, R2, RZ ;  /* 0x000000020d047224 */ /* 0x001fc800078e02ff */
[----:B------:R-:W-:-:S05]  /*13810*/  IMAD.IADD R9, R4, 0x1, R9 ;  /* 0x0000000104097824 */ /* 0x000fca00078e0209 */
[----:B------:R-:W-:-:S13]  /*13820*/  ISETP.GT.AND P6, PT, R9, R0, PT ;  /* 0x000000000900720c */ /* 0x000fda0003fc4270 */
[----:B------:R-:W-:Y:S05]  /*13830*/  @!P6 BRA `(.L_x_7620) ;  /* 0xfffffffc0068e947 */ /* 0x000fea000383ffff */
.L_x_7618:
        /* <DEDUP_REMOVED lines=19> */
.L_x_7621:
[----:B--2---:R-:W-:Y:S01]  /*13970*/  IMAD R11, R7, R2, R10 ;  /* 0x00000002070b7224 */ /* 0x004fe200078e020a */
[----:B------:R-:W-:Y:S01]  /*13980*/  IABS R7, R5 ;  /* 0x0000000500077213 */ /* 0x000fe20000000000 */
[--C-:B01----:R-:W-:Y:S01]  /*13990*/  IMAD.MOV R3, RZ, RZ, -R9.reuse ;  /* 0x000000ffff037224 */ /* 0x103fe200078e0a09 */
[----:B------:R-:W-:Y:S01]  /*139a0*/  UIADD3 UR40, UR4, UR40, URZ ;  /* 0x0000002804287290 */ /* 0x000fe2000fffe03f */
[----:B------:R-:W-:Y:S01]  /*139b0*/  IMAD.MOV.U32 R2, RZ, RZ, RZ ;  /* 0x000000ffff027224 */ /* 0x000fe200078e00ff */
[----:B------:R-:W0:Y:S01]  /*139c0*/  I2F.RP R8, R7 ;  /* 0x0000000700087306 */ /* 0x000e220000209400 */
[----:B------:R-:W-:Y:S01]  /*139d0*/  IMAD R10, R3, R4, RZ ;  /* 0x00000004030a7224 */ /* 0x000fe200078e02ff */
[----:B------:R1:W-:Y:S01]  /*139e0*/  STL [R1], R11 ;  /* 0x0000000b01007387 */ /* 0x0003e20000100800 */
[----:B------:R-:W-:Y:S02]  /*139f0*/  IMAD.MOV.U32 R3, RZ, RZ, R9 ;  /* 0x000000ffff037224 */ /* 0x000fe400078e0009 */
[----:B------:R-:W-:-:S04]  /*13a00*/  IMAD.HI.U32 R2, R9, R10, R2 ;  /* 0x0000000a09027227 */ /* 0x000fc800078e0002 */
[----:B------:R-:W-:Y:S01]  /*13a10*/  IMAD.IADD R9, R0, 0x1, -R11 ;  /* 0x0000000100097824 */ /* 0x000fe200078e0a0b */
[----:B------:R-:W-:Y:S01]  /*13a20*/  IABS R0, R6 ;  /* 0x0000000600007213 */ /* 0x000fe20000000000 */
[----:B0-----:R-:W0:Y:S03]  /*13a30*/  MUFU.RCP R8, R8 ;  /* 0x0000000800087308 */ /* 0x001e260000001000 */
[----:B-1----:R-:W-:Y:S02]  /*13a40*/  IABS R11, R9 ;  /* 0x00000009000b7213 */ /* 0x002fe40000000000 */
[----:B------:R-:W-:-:S03]  /*13a50*/  IADD3 R3, RZ, -R0, RZ ;  /* 0x80000000ff037210 */ /* 0x000fc60007ffe0ff */
[----:B------:R-:W-:-:S04]  /*13a60*/  IMAD.HI.U32 R0, R2, R11, RZ ;  /* 0x0000000b02007227 */ /* 0x000fc800078e00ff */
[----:B------:R-:W-:-:S05]  /*13a70*/  IMAD R11, R0, R3, R11 ;  /* 0x00000003000b7224 */ /* 0x000fca00078e020b */
        /* <DEDUP_REMOVED lines=8> */
[----:B------:R-:W-:Y:S02]  /*13b00*/  IMAD R11, R2, R7, RZ ;  /* 0x00000007020b7224 */ /* 0x000fe400078e02ff */
[----:B------:R-:W-:-:S06]  /*13b10*/  IMAD.MOV.U32 R2, RZ, RZ, RZ ;  /* 0x000000ffff027224 */ /* 0x000fcc00078e00ff */
[----:B------:R-:W-:Y:S02]  /*13b20*/  @P0 VIADD R0, R0, 0x1 ;  /* 0x0000000100000836 */ /* 0x000fe40000000000 */
[----:B------:R-:W-:Y:S01]  /*13b30*/  IMAD.HI.U32 R4, R3, R11, R2 ;  /* 0x0000000b03047227 */ /* 0x000fe200078e0002 */
[----:B------:R-:W-:-:S04]  /*13b40*/  LOP3.LUT R2, R9, R6, RZ, 0x3c, !PT ;  /* 0x0000000609027212 */ /* 0x000fc800078e3cff */
[----:B------:R-:W-:Y:S01]  /*13b50*/  ISETP.GE.AND P2, PT, R2, RZ, PT ;  /* 0x000000ff0200720c */ /* 0x000fe20003f46270 */
[----:B------:R-:W-:Y:S01]  /*13b60*/  IMAD.MOV.U32 R2, RZ, RZ, R0 ;  /* 0x000000ffff027224 */ /* 0x000fe200078e0000 */
        /* <DEDUP_REMOVED lines=26> */
.L_x_7619:
[----:B------:R0:W-:Y:S01]  /*13d10*/  STL [R1], R0 ;  /* 0x0000000001007387 */ /* 0x0001e20000100800 */
[----:B------:R-:W-:-:S03]  /*13d20*/  ULDC UR40, c[0x0][0xc3c] ;  /* 0x00030f0000287ab9 */ /* 0x000fc60000000800 */
[----:B------:R0:W-:Y:S04]  /*13d30*/  STL [R1+0x4], RZ ;  /* 0x000004ff01007387 */ /* 0x0001e80000100800 */
[----:B------:R0:W-:Y:S02]  /*13d40*/  STL [R1+0x8], RZ ;  /* 0x000008ff01007387 */ /* 0x0001e40000100800 */
.L_x_7622:
[----:B------:R-:W2:Y:S04]  /*13d50*/  LDL R3, [R1+0x4] ;  /* 0x0000040001037983 */ /* 0x000ea80000100800 */
[----:B-1----:R-:W3:Y:S04]  /*13d60*/  LDL R2, [R1+0x8] ;  /* 0x0000080001027983 */ /* 0x002ee80000100800 */
[----:B------:R-:W4:Y:S01]  /*13d70*/  LDL R4, [R1] ;  /* 0x0000000001047983 */ /* 0x000f220000100800 */
[----:B0-----:R-:W0:Y:S01]  /*13d80*/  S2R R0, SR_TID.X ;  /* 0x0000000000007919 */ /* 0x001e220000002100 */
[----:B------:R-:W-:Y:S01]  /*13d90*/  BAR.SYNC.DEFER_BLOCKING 0x4, 0x180 ;  /* 0x0106000000007b1d */ /* 0x000fe20000010000 */
[----:B--2---:R-:W-:-:S02]  /*13da0*/  IMAD.MOV.U32 R5, RZ, RZ, R3 ;  /* 0x000000ffff057224 */ /* 0x004fc400078e0003 */
[----:B---3--:R-:W-:-:S03]  /*13db0*/  IMAD.MOV.U32 R3, RZ, RZ, R2 ;  /* 0x000000ffff037224 */ /* 0x008fc600078e0002 */
[----:B------:R2:W3:Y:S01]  /*13dc0*/  LDL R2, [R1+0x14] ;  /* 0x0000140001027983 */ /* 0x0004e20000100800 */
[----:B0-----:R-:W-:Y:S01]  /*13dd0*/  LOP3.LUT R0, R0, 0x1f, RZ, 0xc0, !PT ;  /* 0x0000001f00007812 */ /* 0x001fe200078ec0ff */
[----:B------:R-:W-:-:S03]  /*13de0*/  IMAD.MOV.U32 R6, RZ, RZ, R3 ;  /* 0x000000ffff067224 */ /* 0x000fc600078e0003 */
[----:B------:R-:W-:-:S13]  /*13df0*/  ISETP.NE.AND P0, PT, R0, RZ, PT ;  /* 0x000000ff0000720c */ /* 0x000fda0003f05270 */
[----:B------:R-:W-:Y:S01]  /*13e00*/  @!P0 MOV R0, 0x400 ;  /* 0x0000040000008802 */ /* 0x000fe20000000f00 */
[----:B---3--:R-:W0:Y:S03]  /*13e10*/  @!P0 S2R R2, SR_CgaCtaId ;  /* 0x0000000000028919 */ /* 0x008e260000008800 */
[----:B0-----:R-:W-:Y:S01]  /*13e20*/  @!P0 LEA R16, R2, R0, 0x18 ;  /* 0x0000000002108211 */ /* 0x001fe200078ec0ff */
[----:B------:R-:W-:Y:S01]  /*13e30*/  IMAD.U32 R0, RZ, RZ, UR40 ;  /* 0x00000028ff007e24 */ /* 0x000fe2000f8e00ff */
[----:B------:R2:W-:Y:S04]  /*13e40*/  @!P0 STL [R1+0x14], R2 ;  /* 0x0000140201008387 */ /* 0x0005e80000100800 */
[----:B------:R-:W-:-:S05]  /*13e50*/  @!P0 MOV R7, R0 ;  /* 0x0000000000078202 */ /* 0x000fca0000000f00 */
[----:B----4-:R2:W-:Y:S01]  /*13e60*/  @!P0 STS.128 [R16+0x228d0], R4 ;  /* 0x0228d00410008388 */ /* 0x0105e20000000c00 */
[----:B------:R-:W-:Y:S06]  /*13e70*/  BAR.ARV 0x5, 0x180 ;  /* 0x0146000000007b1d */ /* 0x000fec0000002000 */
.L_x_7617:
[----:B------:R-:W-:Y:S02]  /*13e80*/  ULDC UR4, c[0x0][0xc3c] ;  /* 0x00030f0000047ab9 */ /* 0x000fe40000000800 */
[----:B------:R-:W-:-:S06]  /*13e90*/  UISETP.GE.AND UP0, UPT, UR40, UR4, UPT ;  /* 0x000000042800728c */ /* 0x000fcc000bf06270 */
[----:B------:R-:W-:-:S13]  /*13ea0*/  PLOP3.LUT P0, PT, PT, PT, UP0, 0x80, 0x0 ;  /* 0x000000000000781c */ /* 0x000fda0003f0f008 */
[----:B------:R-:W-:Y:S05]  /*13eb0*/  @!P0 BRA `(.L_x_7623) ;  /* 0xffffffa0001c8947 */ /* 0x000fea000383ffff */
.L_x_7551:
[----:B--2---:R-:W2:Y:S01]  /*13ec0*/  LDL.LU R0, [R1+0x28] ;  /* 0x0000280001007983 */ /* 0x004ea20000300800 */
[----:B------:R-:W-:Y:S01]  /*13ed0*/  BSSY B0, `(.L_x_7624) ;  /* 0x000000b000007945 */ /* 0x000fe20003800000 */
[----:B0-----:R-:W0:Y:S01]  /*13ee0*/  S2R R5, SR_CgaCtaId ;  /* 0x0000000000057919 */ /* 0x001e220000008800 */
        /* <DEDUP_REMOVED lines=9> */
.L_x_7758:
[----:B------:R-:W-:Y:S05]  /*13f80*/  BSYNC B0 ;  /* 0x0000000000007941 */ /* 0x000fea0003800000 */
.L_x_7624:
[----:B------:R-:W-:-:S03]  /*13f90*/  UMOV UR4, 0xffffffff ;  /* 0xffffffff00047882 */ /* 0x000fc60000000000 */
[----:B------:R-:W-:Y:S05]  /*13fa0*/  BRA.DIV UR4, `(.L_x_7626) ;  /* 0x0000003e04e87947 */ /* 0x000fea000b800000 */
[----:B0-----:R-:W0:Y:S02]  /*13fb0*/  S2R R0, SR_TID.X ;  /* 0x0000000000007919 */ /* 0x001e240000002100 */
[----:B0-----:R-:W-:-:S04]  /*13fc0*/  SHF.R.U32.HI R0, RZ, 0x5, R0 ;  /* 0x00000005ff007819 */ /* 0x001fc80000011600 */
[----:B------:R-:W-:-:S05]  /*13fd0*/  LOP3.LUT R0, R0, 0x3, RZ, 0xc0, !PT ;  /* 0x0000000300007812 */ /* 0x000fca00078ec0ff */
[----:B------:R0:W1:Y:S02]  /*13fe0*/  SHFL.IDX PT, R14, R0, RZ, 0x1f ;  /* 0x00001fff000e7589 */ /* 0x00006400000e0000 */
.L_x_7761:
[----:B-1----:R-:W-:Y:S01]  /*13ff0*/  ISETP.NE.AND P0, PT, R14, RZ, PT ;  /* 0x000000ff0e00720c */ /* 0x002fe20003f05270 */
[----:B------:R-:W-:-:S12]  /*14000*/  BSSY B0, `(.L_x_7627) ;  /* 0x000002c000007945 */ /* 0x000fd80003800000 */
[----:B------:R-:W-:Y:S05]  /*14010*/  @P0 BRA `(.L_x_7628) ;  /* 0x0000000000a80947 */ /* 0x000fea0003800000 */
[----:B------:R-:W-:-:S03]  /*14020*/  UMOV UR4, 0xffffffff ;  /* 0xffffffff00047882 */ /* 0x000fc60000000000 */
[----:B------:R-:W-:Y:S05]  /*14030*/  BRA.DIV UR4, `(.L_x_7629) ;  /* 0x0000003e04f87947 */ /* 0x000fea000b800000 */
[----:B------:R-:W-:-:S13]  /*14040*/  ELECT P6, URZ, PT ;  /* 0x00000000003f782f */ /* 0x000fda00038c0000 */
.L_x_7764:
[----:B------:R-:W-:Y:S05]  /*14050*/  @!P6 BRA `(.L_x_7628) ;  /* 0x000000000098e947 */ /* 0x000fea0003800000 */
[----:B------:R-:W-:-:S06]  /*14060*/  ULOP3.LUT UR4, UR36, 0x2, URZ, 0xfc, !UPT ;  /* 0x0000000224047892 */ /* 0x000fcc000f8efc3f */
[----:B0-----:R-:W-:-:S05]  /*14070*/  IMAD.U32 R0, RZ, RZ, UR4 ;  /* 0x00000004ff007e24 */ /* 0x001fca000f8e00ff */
[----:B------:R-:W-:-:S13]  /*14080*/  ISETP.NE.AND P0, PT, R0, 0x3, PT ;  /* 0x000000030000780c */ /* 0x000fda0003f05270 */
[----:B------:R-:W-:Y:S05]  /*14090*/  @!P0 BRA `(.L_x_7630) ;  /* 0x0000000000048947 */ /* 0x000fea0003800000 */
[----:B------:R-:W-:Y:S01]  /*140a0*/  BPT.TRAP 0x1 ;  /* 0x000000040000795c */ /* 0x000fe20000300000 */
.L_x_7630:
[----:B------:R-:W-:Y:S01]  /*140b0*/  IMAD R3, R31, 0x8, R5 ;  /* 0x000000081f037824 */ /* 0x000fe200078e0205 */
[----:B------:R-:W-:Y:S01]  /*140c0*/  SHF.L.U32 R2, R35, 0x1f, RZ ;  /* 0x0000001f23027819 */ /* 0x000fe200000006ff */
[----:B------:R-:W-:-:S03]  /*140d0*/  VIADD R31, R31, 0x1 ;  /* 0x000000011f1f7836 */ /* 0x000fc60000000000 */
[----:B------:R-:W0:Y:S02]  /*140e0*/  SYNCS.PHASECHK.TRANS64.TRYWAIT P1, [R3+URZ+0x22840], R2 ;  /* 0x02284002030075a7 */ /* 0x000e24000802017f */
[----:B------:R-:W-:-:S04]  /*140f0*/  ISETP.NE.AND P2, PT, R31, 0x2, PT ;  /* 0x000000021f00780c */ /* 0x000fc80003f45270 */
[----:B------:R-:W-:Y:S01]  /*14100*/  SEL R0, RZ, 0x1, P2 ;  /* 0x00000001ff007807 */ /* 0x000fe20001000000 */
[----:B0-----:R-:W-:Y:S08]  /*14110*/  @!P1 BRA `(.L_x_7631) ;  /* 0x0000003c00e09947 */ /* 0x001ff00003800000 */
.L_x_7765:
[----:B------:R-:W-:Y:S02]  /*14120*/  SEL R31, R31, RZ, P2 ;  /* 0x000000ff1f1f7207 */ /* 0x000fe40001000000 */
[----:B------:R-:W-:Y:S01]  /*14130*/  LOP3.LUT R0, R35, R0, RZ, 0x3c, !PT ;  /* 0x0000000023007212 */ /* 0x000fe200078e3cff */
[----:B------:R-:W-:Y:S06]  /*14140*/  @!P0 BRA `(.L_x_7632) ;  /* 0x0000000000048947 */ /* 0x000fec0003800000 */
[----:B------:R-:W-:Y:S01]  /*14150*/  BPT.TRAP 0x1 ;  /* 0x000000040000795c */ /* 0x000fe20000300000 */
.L_x_7632:
[----:B------:R-:W-:Y:S01]  /*14160*/  IMAD R31, R31, 0x8, R5 ;  /* 0x000000081f1f7824 */ /* 0x000fe200078e0205 */
[----:B------:R-:W-:-:S04]  /*14170*/  SHF.L.U32 R0, R0, 0x1f, RZ ;  /* 0x0000001f00007819 */ /* 0x000fc800000006ff */
[----:B------:R-:W1:Y:S02]  /*14180*/  SYNCS.PHASECHK.TRANS64.TRYWAIT P1, [R31+URZ+0x22840], R0 ;  /* 0x022840001f0075a7 */ /* 0x000e64000802017f */
[----:B-1----:R-:W-:Y:S05]  /*14190*/  @!P1 BRA `(.L_x_7633) ;  /* 0x0000003c00d49947 */ /* 0x002fea0003800000 */
.L_x_7766:
[----:B------:R-:W-:Y:S05]  /*141a0*/  @!P0 BRA `(.L_x_7634) ;  /* 0x0000000000048947 */ /* 0x000fea0003800000 */
[----:B------:R-:W-:Y:S01]  /*141b0*/  BPT.TRAP 0x1 ;  /* 0x000000040000795c */ /* 0x000fe20000300000 */
.L_x_7634:
[----:B------:R-:W2:Y:S02]  /*141c0*/  SYNCS.PHASECHK.TRANS64.TRYWAIT P1, [R3+URZ+0x22860], R2 ;  /* 0x02286002030075a7 */ /* 0x000ea4000802017f */
[----:B--2---:R-:W-:Y:S05]  /*141d0*/  @!P1 BRA `(.L_x_7635) ;  /* 0x0000003c00d89947 */ /* 0x004fea0003800000 */
.L_x_7767:
[----:B------:R-:W-:Y:S05]  /*141e0*/  @!P0 BRA `(.L_x_7636) ;  /* 0x0000000000048947 */ /* 0x000fea0003800000 */
[----:B------:R-:W-:Y:S01]  /*141f0*/  BPT.TRAP 0x1 ;  /* 0x000000040000795c */ /* 0x000fe20000300000 */
.L_x_7636:
[----:B------:R-:W3:Y:S02]  /*14200*/  SYNCS.PHASECHK.TRANS64.TRYWAIT P1, [R31+URZ+0x22860], R0 ;  /* 0x022860001f0075a7 */ /* 0x000ee4000802017f */
[----:B---3--:R-:W-:Y:S05]  /*14210*/  @!P1 BRA `(.L_x_7637) ;  /* 0x0000003c00dc9947 */ /* 0x008fea0003800000 */
.L_x_7768:
[----:B------:R-:W-:Y:S05]  /*14220*/  @!P0 BRA `(.L_x_7638) ;  /* 0x0000000000048947 */ /* 0x000fea0003800000 */
[----:B------:R-:W-:Y:S01]  /*14230*/  BPT.TRAP 0x1 ;  /* 0x000000040000795c */ /* 0x000fe20000300000 */
.L_x_7638:
[----:B------:R-:W4:Y:S02]  /*14240*/  SYNCS.PHASECHK.TRANS64.TRYWAIT P1, [R3+URZ+0x22880], R2 ;  /* 0x02288002030075a7 */ /* 0x000f24000802017f */
[----:B----4-:R-:W-:Y:S05]  /*14250*/  @!P1 BRA `(.L_x_7639) ;  /* 0x0000003c00e09947 */ /* 0x010fea0003800000 */
.L_x_7769:
[----:B------:R-:W-:Y:S05]  /*14260*/  @!P0 BRA `(.L_x_7640) ;  /* 0x0000000000048947 */ /* 0x000fea0003800000 */
[----:B------:R-:W-:Y:S01]  /*14270*/  BPT.TRAP 0x1 ;  /* 0x000000040000795c */ /* 0x000fe20000300000 */
.L_x_7640:
[----:B------:R0:W0:Y:S02]  /*14280*/  SYNCS.PHASECHK.TRANS64.TRYWAIT P0, [R31+URZ+0x22880], R0 ;  /* 0x022880001f0075a7 */ /* 0x000024000800017f */
[----:B0-----:R-:W-:Y:S05]  /*14290*/  @!P0 NANOSLEEP.SYNCS 0x989680 ;  /* 0x009896800000895d */ /* 0x001fea0003900000 */
[----:B------:R-:W0:Y:S02]  /*142a0*/  @!P0 SYNCS.PHASECHK.TRANS64 P0, [R31+URZ+0x22880], R0 ;  /* 0x022880001f0085a7 */ /* 0x000e24000800007f */
[----:B0-----:R-:W-:Y:S05]  /*142b0*/  @!P0 BRA `(.L_x_7640) ;  /* 0xfffffffc00f08947 */ /* 0x001fea000383ffff */
.L_x_7628:
[----:B------:R-:W-:Y:S05]  /*142c0*/  BSYNC B0 ;  /* 0x0000000000007941 */ /* 0x000fea0003800000 */
.L_x_7627:
[----:B------:R-:W-:Y:S05]  /*142d0*/  EXIT ;  /* 0x000000000000794d */ /* 0x000fea0003800000 */
.L_x_7499:
[----:B0-----:R-:W-:-:S04]  /*142e0*/  IMAD.U32 R3, RZ, RZ, UR54 ;  /* 0x00000036ff037e24 */ /* 0x001fc8000f8e00ff */
[----:B------:R0:W1:Y:S03]  /*142f0*/  SYNCS.PHASECHK.TRANS64.TRYWAIT P1, [R3+URZ+0x22800], R4 ;  /* 0x02280004030075a7 */ /* 0x000066000802017f */
[----:B-1----:R-:W-:Y:S05]  /*14300*/  @!P1 NANOSLEEP.SYNCS 0x989680 ;  /* 0x009896800000995d */ /* 0x002fea0003900000 */
[----:B------:R-:W1:Y:S02]  /*14310*/  @!P1 SYNCS.PHASECHK.TRANS64 P1, [R3+URZ+0x22800], R4 ;  /* 0x02280004030095a7 */ /* 0x000e64000802007f */
[----:B-1----:R-:W-:Y:S05]  /*14320*/  @!P1 BRA `(.L_x_7499) ;  /* 0xfffffffc00ec9947 */ /* 0x002fea000383ffff */
[----:B------:R-:W-:Y:S05]  /*14330*/  BRA `(.L_x_7641) ;  /* 0xfffffed8006c7947 */ /* 0x000fea000383ffff */
.L_x_7503:
[----:B-1----:R1:W2:Y:S02]  /*14340*/  SYNCS.PHASECHK.TRANS64.TRYWAIT P1, [R4+URZ+0x22830], R3 ;  /* 0x02283003040075a7 */ /* 0x0022a4000802017f */
[----:B--2---:R-:W-:Y:S05]  /*14350*/  @!P1 NANOSLEEP.SYNCS 0x989680 ;  /* 0x009896800000995d */ /* 0x004fea0003900000 */
[----:B------:R-:W2:Y:S02]  /*14360*/  @!P1 SYNCS.PHASECHK.TRANS64 P1, [R4+URZ+0x22830], R3 ;  /* 0x02283003040095a7 */ /* 0x000ea4000802007f */
[----:B--2---:R-:W-:Y:S05]  /*14370*/  @!P1 BRA `(.L_x_7503) ;  /* 0xfffffffc00f09947 */ /* 0x004fea000383ffff */
[----:B------:R-:W-:Y:S05]  /*14380*/  BRA `(.L_x_7502) ;  /* 0xfffffed800887947 */ /* 0x000fea000383ffff */
.L_x_7509:
[----:B-1----:R-:W-:-:S04]  /*14390*/  IMAD.U32 R9, RZ, RZ, UR6 ;  /* 0x00000006ff097e24 */ /* 0x002fc8000f8e00ff */
[----:B------:R1:W2:Y:S03]  /*143a0*/  SYNCS.PHASECHK.TRANS64.TRYWAIT P1, [R9+URZ+0x22830], R8 ;  /* 0x02283008090075a7 */ /* 0x0002a6000802017f */
[----:B--2---:R-:W-:Y:S05]  /*143b0*/  @!P1 NANOSLEEP.SYNCS 0x989680 ;  /* 0x009896800000995d */ /* 0x004fea0003900000 */
[----:B------:R-:W2:Y:S02]  /*143c0*/  @!P1 SYNCS.PHASECHK.TRANS64 P1, [R9+URZ+0x22830], R8 ;  /* 0x02283008090095a7 */ /* 0x000ea4000802007f */
[----:B--2---:R-:W-:Y:S05]  /*143d0*/  @!P1 BRA `(.L_x_7509) ;  /* 0xfffffffc00ec9947 */ /* 0x004fea000383ffff */
[----:B------:R-:W-:Y:S05]  /*143e0*/  BRA `(.L_x_7506) ;  /* 0xffffff1000e47947 */ /* 0x000fea000383ffff */
.L_x_7513:
[----:B-1----:R-:W-:-:S04]  /*143f0*/  IMAD.U32 R9, RZ, RZ, UR6 ;  /* 0x00000006ff097e24 */ /* 0x002fc8000f8e00ff */
[----:B------:R1:W2:Y:S03]  /*14400*/  SYNCS.PHASECHK.TRANS64.TRYWAIT P1, [R9+URZ+0x22850], R8 ;  /* 0x02285008090075a7 */ /* 0x0002a6000802017f */
[----:B--2---:R-:W-:Y:S05]  /*14410*/  @!P1 NANOSLEEP.SYNCS 0x989680 ;  /* 0x009896800000995d */ /* 0x004fea0003900000 */
[----:B------:R-:W2:Y:S02]  /*14420*/  @!P1 SYNCS.PHASECHK.TRANS64 P1, [R9+URZ+0x22850], R8 ;  /* 0x02285008090095a7 */ /* 0x000ea4000802007f */
[----:B--2---:R-:W-:Y:S05]  /*14430*/  @!P1 BRA `(.L_x_7513) ;  /* 0xfffffffc00ec9947 */ /* 0x004fea000383ffff */
[----:B------:R-:W-:Y:S05]  /*14440*/  BRA `(.L_x_7510) ;  /* 0xffffff1c000c7947 */ /* 0x000fea000383ffff */
.L_x_7520:
[----:B-1----:R-:W-:-:S04]  /*14450*/  IMAD.U32 R3, RZ, RZ, UR5 ;  /* 0x00000005ff037e24 */ /* 0x002fc8000f8e00ff */
[----:B------:R1:W2:Y:S03]  /*14460*/  SYNCS.PHASECHK.TRANS64.TRYWAIT P1, [R3+URZ+0x22850], R0 ;  /* 0x02285000030075a7 */ /* 0x0002a6000802017f */
[----:B--2---:R-:W-:Y:S05]  /*14470*/  @!P1 NANOSLEEP.SYNCS 0x989680 ;  /* 0x009896800000995d */ /* 0x004fea0003900000 */
[----:B------:R-:W2:Y:S02]  /*14480*/  @!P1 SYNCS.PHASECHK.TRANS64 P1, [R3+URZ+0x22850], R0 ;  /* 0x02285000030095a7 */ /* 0x000ea4000802007f */
[----:B--2---:R-:W-:Y:S05]  /*14490*/  @!P1 BRA `(.L_x_7520) ;  /* 0xfffffffc00ec9947 */ /* 0x004fea000383ffff */
[----:B------:R-:W-:Y:S05]  /*144a0*/  BRA `(.L_x_7519) ;  /* 0xffffff44007c7947 */ /* 0x000fea000383ffff */
.L_x_7567:
[----:B------:R-:W0:Y:S01]  /*144b0*/  S2R R20, SR_TID.X ;  /* 0x0000000000147919 */ /* 0x000e220000002100 */
[----:B------:R-:W-:Y:S02]  /*144c0*/  IMAD.MOV.U32 R12, RZ, RZ, RZ ;  /* 0x000000ffff0c7224 */ /* 0x000fe400078e00ff */
[----:B------:R-:W-:Y:S02]  /*144d0*/  IMAD.MOV.U32 R11, RZ, RZ, 0x1f ;  /* 0x0000001fff0b7424 */ /* 0x000fe400078e00ff */
[----:B------:R-:W-:Y:S01]  /*144e0*/  IMAD.MOV.U32 R15, RZ, RZ, -0x1 ;  /* 0xffffffffff0f7424 */ /* 0x000fe200078e00ff */
[----:B0-----:R-:W-:-:S04]  /*144f0*/  SHF.R.U32.HI R20, RZ, 0x5, R20 ;  /* 0x00000005ff147819 */ /* 0x001fc80000011614 */
[----:B------:R-:W-:-:S04]  /*14500*/  LOP3.LUT R20, R20, 0x3, RZ, 0xc0, !PT ;  /* 0x0000000314147812 */ /* 0x000fc800078ec0ff */
[----:B------:R-:W-:-:S07]  /*14510*/  MOV R13, R20 ;  /* 0x00000014000d7202 */ /* 0x000fce0000000f00 */
[----:B-----5:R-:W-:Y:S05]  /*14520*/  WARPSYNC.COLLECTIVE R15, `(.L_x_7642) ;  /* 0x000000000f087348 */ /* 0x020fea0003c00000 */
[----:B------:R0:W1:Y:S02]  /*14530*/  SHFL.IDX P6, R14, R13, R12, R11 ;  /* 0x0000000c0d0e7389 */ /* 0x00006400000c000b */
[----:B01---5:R-:W-:Y:S01]  /*14540*/  ENDCOLLECTIVE ;  /* 0x000000000000791b */ /* 0x023fe20003800000 */
.L_x_7642:
[----:B------:R-:W-:Y:S05]  /*14550*/  BRA `(.L_x_7643) ;  /* 0xffffffa800547947 */ /* 0x000fea000383ffff */
.L_x_7570:
[----:B0-----:R0:W1:Y:S02]  /*14560*/  SYNCS.PHASECHK.TRANS64.TRYWAIT P0, [R0+URZ+0x22880], R26 ;  /* 0x0228801a000075a7 */ /* 0x001064000800017f */
[----:B-1----:R-:W-:Y:S05]  /*14570*/  @!P0 NANOSLEEP.SYNCS 0x989680 ;  /* 0x009896800000895d */ /* 0x002fea0003900000 */
[----:B------:R-:W1:Y:S02]  /*14580*/  @!P0 SYNCS.PHASECHK.TRANS64 P0, [R0+URZ+0x22880], R26 ;  /* 0x0228801a000085a7 */ /* 0x000e64000800007f */
[----:B-1----:R-:W-:Y:S05]  /*14590*/  @!P0 BRA `(.L_x_7570) ;  /* 0xfffffffc00f08947 */ /* 0x002fea000383ffff */
[----:B------:R-:W-:Y:S05]  /*145a0*/  BRA `(.L_x_7644) ;  /* 0xffffffac00747947 */ /* 0x000fea000383ffff */
.L_x_7571:
        /* <DEDUP_REMOVED lines=8> */
.L_x_7646:
[----:B------:R-:W-:Y:S05]  /*14630*/  BSYNC B0 ;  /* 0x0000000000007941 */ /* 0x000fea0003800000 */
.L_x_7645:
[----:B------:R-:W-:Y:S01]  /*14640*/  IMAD.MOV.U32 R13, RZ, RZ, R9 ;  /* 0x000000ffff0d7224 */ /* 0x000fe200078e0009 */
[----:B------:R-:W-:Y:S01]  /*14650*/  MOV R11, 0x181f ;  /* 0x0000181f000b7802 */ /* 0x000fe20000000f00 */
[----:B------:R-:W-:Y:S01]  /*14660*/  IMAD.MOV.U32 R12, RZ, RZ, RZ ;  /* 0x000000ffff0c7224 */ /* 0x000fe200078e00ff */
[C---:B------:R-:W-:Y:S01]  /*14670*/  ISETP.GE.AND P3, PT, R19.reuse, 0x41, PT ;  /* 0x000000411300780c */ /* 0x040fe20003f66270 */
[----:B------:R-:W-:Y:S01]  /*14680*/  IMAD.MOV.U32 R15, RZ, RZ, -0x1 ;  /* 0xffffffffff0f7424 */ /* 0x000fe200078e00ff */
[----:B------:R-:W-:Y:S01]  /*14690*/  LOP3.LUT R24, R24, 0xffffffef, RZ, 0xc0, !PT ;  /* 0xffffffef18187812 */ /* 0x000fe200078ec0ff */
[----:B------:R-:W-:Y:S01]  /*146a0*/  IMAD.MOV.U32 R3, RZ, RZ, R14 ;  /* 0x000000ffff037224 */ /* 0x000fe200078e000e */
[----:B------:R-:W-:Y:S01]  /*146b0*/  ISETP.GE.AND P2, PT, R19, 0x61, PT ;  /* 0x000000611300780c */ /* 0x000fe20003f46270 */
[----:B------:R-:W-:-:S12]  /*146c0*/  IMAD.IADD R4, R16, 0x1, R4 ;  /* 0x0000000110047824 */ /* 0x000fd800078e0204 */
[----:B------:R-:W-:Y:S05]  /*146d0*/  WARPSYNC.COLLECTIVE R15, `(.L_x_7647) ;  /* 0x000000000f087348 */ /* 0x000fea0003c00000 */
[----:B------:R0:W1:Y:S02]  /*146e0*/  SHFL.IDX P6, R14, R13, R12, R11 ;  /* 0x0000000c0d0e7389 */ /* 0x00006400000c000b */
[----:B01----:R-:W-:Y:S01]  /*146f0*/  ENDCOLLECTIVE ;  /* 0x000000000000791b */ /* 0x003fe20003800000 */
.L_x_7647:
[C---:B------:R-:W-:Y:S02]  /*14700*/  ISETP.GE.AND P5, PT, R19.reuse, 0x21, PT ;  /* 0x000000211300780c */ /* 0x040fe40003fa6270 */
[----:B------:R-:W-:Y:S01]  /*14710*/  ISETP.GE.AND P4, PT, R19, 0x31, PT ;  /* 0x000000311300780c */ /* 0x000fe20003f86270 */
[----:B------:R-:W-:Y:S02]  /*14720*/  IMAD.MOV.U32 R13, RZ, RZ, R18 ;  /* 0x000000ffff0d7224 */ /* 0x000fe400078e0012 */
[----:B------:R-:W-:Y:S02]  /*14730*/  IMAD.MOV.U32 R12, RZ, RZ, 0x1 ;  /* 0x00000001ff0c7424 */ /* 0x000fe400078e00ff */
[----:B------:R-:W-:-:S08]  /*14740*/  IMAD.MOV.U32 R2, RZ, RZ, R14 ;  /* 0x000000ffff027224 */ /* 0x000fd000078e000e */
[----:B------:R-:W-:Y:S05]  /*14750*/  WARPSYNC.COLLECTIVE R15, `(.L_x_7648) ;  /* 0x000000000f087348 */ /* 0x000fea0003c00000 */
[----:B------:R0:W1:Y:S02]  /*14760*/  SHFL.IDX P6, R14, R13, R12, R11 ;  /* 0x0000000c0d0e7389 */ /* 0x00006400000c000b */
[----:B01----:R-:W-:Y:S01]  /*14770*/  ENDCOLLECTIVE ;  /* 0x000000000000791b */ /* 0x003fe20003800000 */
.L_x_7648:
[----:B------:R-:W-:-:S05]  /*14780*/  IADD3 R2, P1, R30, R2, RZ ;  /* 0x000000021e027210 */ /* 0x000fca0007f3e0ff */
[----:B------:R-:W-:Y:S01]  /*14790*/  IMAD.X R3, RZ, RZ, R3, P1 ;  /* 0x000000ffff037224 */ /* 0x000fe200008e0603 */
[----:B------:R-:W-:Y:S01]  /*147a0*/  ISETP.LT.OR P1, PT, R19, 0x1, P0 ;  /* 0x000000011300780c */ /* 0x000fe20000721670 */
[----:B------:R-:W-:-:S12]  /*147b0*/  IMAD.MOV.U32 R13, RZ, RZ, R9 ;  /* 0x000000ffff0d7224 */ /* 0x000fd800078e0009 */
[----:B------:R-:W-:Y:S01]  /*147c0*/  @!PT LDS RZ, [RZ] ;  /* 0x00000000fffff984 */ /* 0x000fe20000000800 */
[----:B------:R-:W-:Y:S01]  /*147d0*/  @!PT LDS RZ, [RZ] ;  /* 0x00000000fffff984 */ /* 0x000fe20000000800 */
[----:B------:R-:W-:Y:S01]  /*147e0*/  @!PT LDS RZ, [RZ] ;  /* 0x00000000fffff984 */ /* 0x000fe20000000800 */
[----:B------:R0:W-:Y:S02]  /*147f0*/  LDGSTS.E.BYPASS.LTC128B.128 [R4+0xa400], desc[UR50][R2.64], !P1 ;  /* 0x0a40000002047fae */ /* 0x0001e4000c901d72 */
[----:B0-----:R-:W-:-:S07]  /*14800*/  IMAD.MOV.U32 R3, RZ, RZ, R14 ;  /* 0x000000ffff037224 */ /* 0x001fce00078e000e */
[----:B------:R-:W-:Y:S05]  /*14810*/  WARPSYNC.COLLECTIVE R15, `(.L_x_7649) ;  /* 0x000000000f087348 */ /* 0x000fea0003c00000 */
[----:B------:R0:W1:Y:S02]  /*14820*/  SHFL.IDX P6, R14, R13, R12, R11 ;  /* 0x0000000c0d0e7389 */ /* 0x00006400000c000b */
[----:B01----:R-:W-:Y:S01]  /*14830*/  ENDCOLLECTIVE ;  /* 0x000000000000791b */ /* 0x003fe20003800000 */
.L_x_7649:
[----:B------:R-:W-:Y:S01]  /*14840*/  MOV R13, R18 ;  /* 0x00000012000d7202 */ /* 0x000fe20000000f00 */
[----:B------:R-:W-:Y:S02]  /*14850*/  IMAD.MOV.U32 R12, RZ, RZ, 0x2 ;  /* 0x00000002ff0c7424 */ /* 0x000fe400078e00ff */
[----:B------:R-:W-:-:S07]  /*14860*/  IMAD.MOV.U32 R2, RZ, RZ, R14 ;  /* 0x000000ffff027224 */ /* 0x000fce00078e000e */
[----:B------:R-:W-:Y:S05]  /*14870*/  WARPSYNC.COLLECTIVE R15, `(.L_x_7650) ;  /* 0x000000000f087348 */ /* 0x000fea0003c00000 */
[----:B------:R0:W1:Y:S02]  /*14880*/  SHFL.IDX P6, R14, R13, R12, R11 ;  /* 0x0000000c0d0e7389 */ /* 0x00006400000c000b */
[----:B01----:R-:W-:Y:S01]  /*14890*/  ENDCOLLECTIVE ;  /* 0x000000000000791b */ /* 0x003fe20003800000 */
.L_x_7650:
        /* <DEDUP_REMOVED lines=12> */
.L_x_7651:
[----:B------:R-:W-:Y:S02]  /*14960*/  IMAD.MOV.U32 R13, RZ, RZ, R18 ;  /* 0x000000ffff0d7224 */ /* 0x000fe400078e0012 */
[----:B------:R-:W-:Y:S02]  /*14970*/  IMAD.MOV.U32 R12, RZ, RZ, 0x3 ;  /* 0x00000003ff0c7424 */ /* 0x000fe400078e00ff */
[----:B------:R-:W-:-:S07]  /*14980*/  IMAD.MOV.U32 R2, RZ, RZ, R14 ;  /* 0x000000ffff027224 */ /* 0x000fce00078e000e */
[----:B------:R-:W-:Y:S05]  /*14990*/  WARPSYNC.COLLECTIVE R15, `(.L_x_7652) ;  /* 0x000000000f087348 */ /* 0x000fea0003c00000 */
[----:B------:R0:W1:Y:S02]  /*149a0*/  SHFL.IDX P6, R14, R13, R12, R11 ;  /* 0x0000000c0d0e7389 */ /* 0x00006400000c000b */
[----:B01----:R-:W-:Y:S01]  /*149b0*/  ENDCOLLECTIVE ;  /* 0x000000000000791b */ /* 0x003fe20003800000 */
.L_x_7652:
        /* <DEDUP_REMOVED lines=12> */
.L_x_7653:
[----:B------:R-:W-:Y:S02]  /*14a80*/  IMAD.MOV.U32 R13, RZ, RZ, R18 ;  /* 0x000000ffff0d7224 */ /* 0x000fe400078e0012 */
[----:B------:R-:W-:Y:S02]  /*14a90*/  IMAD.MOV.U32 R12, RZ, RZ, 0x4 ;  /* 0x00000004ff0c7424 */ /* 0x000fe400078e00ff */
[----:B------:R-:W-:-:S07]  /*14aa0*/  IMAD.MOV.U32 R2, RZ, RZ, R14 ;  /* 0x000000ffff027224 */ /* 0x000fce00078e000e */
[----:B------:R-:W-:Y:S05]  /*14ab0*/  WARPSYNC.COLLECTIVE R15, `(.L_x_7654) ;  /* 0x000000000f087348 */ /* 0x000fea0003c00000 */
[----:B------:R0:W1:Y:S02]  /*14ac0*/  SHFL.IDX P6, R14, R13, R12, R11 ;  /* 0x0000000c0d0e7389 */ /* 0x00006400000c000b */
[----:B01----:R-:W-:Y:S01]  /*14ad0*/  ENDCOLLECTIVE ;  /* 0x000000000000791b */ /* 0x003fe20003800000 */
.L_x_7654:
[----:B------:R-:W-:-:S04]  /*14ae0*/  IADD3 R2, P1, R30, R2, RZ ;  /* 0x000000021e027210 */ /* 0x000fc80007f3e0ff */
[----:B------:R-:W-:Y:S02]  /*14af0*/  IADD3.X R3, RZ, R3, RZ, P1, !PT ;  /* 0x00000003ff037210 */ /* 0x000fe40000ffe4ff */
        /* <DEDUP_REMOVED lines=10> */
.L_x_7655:
[----:B------:R-:W-:Y:S02]  /*14ba0*/  IMAD.MOV.U32 R13, RZ, RZ, R18 ;  /* 0x000000ffff0d7224 */ /* 0x000fe400078e0012 */
[----:B------:R-:W-:Y:S02]  /*14bb0*/  IMAD.MOV.U32 R12, RZ, RZ, 0x5 ;  /* 0x00000005ff0c7424 */ /* 0x000fe400078e00ff */
[----:B------:R-:W-:-:S07]  /*14bc0*/  IMAD.MOV.U32 R2, RZ, RZ, R14 ;  /* 0x000000ffff027224 */ /* 0x000fce00078e000e */
[----:B------:R-:W-:Y:S05]  /*14bd0*/  WARPSYNC.COLLECTIVE R15, `(.L_x_7656) ;  /* 0x000000000f087348 */ /* 0x000fea0003c00000 */
[----:B------:R0:W1:Y:S02]  /*14be0*/  SHFL.IDX P6, R14, R13, R12, R11 ;  /* 0x0000000c0d0e7389 */ /* 0x00006400000c000b */
[----:B01----:R-:W-:Y:S01]  /*14bf0*/  ENDCOLLECTIVE ;  /* 0x000000000000791b */ /* 0x003fe20003800000 */
.L_x_7656:
        /* <DEDUP_REMOVED lines=12> */
.L_x_7657:
[----:B------:R-:W-:Y:S02]  /*14cc0*/  IMAD.MOV.U32 R13, RZ, RZ, R18 ;  /* 0x000000ffff0d7224 */ /* 0x000fe400078e0012 */
[----:B------:R-:W-:Y:S01]  /*14cd0*/  IMAD.MOV.U32 R12, RZ, RZ, 0x6 ;  /* 0x00000006ff0c7424 */ /* 0x000fe200078e00ff */
[----:B------:R-:W-:-:S07]  /*14ce0*/  MOV R2, R14 ;  /* 0x0000000e00027202 */ /* 0x000fce0000000f00 */
[----:B------:R-:W-:Y:S05]  /*14cf0*/  WARPSYNC.COLLECTIVE R15, `(.L_x_7658) ;  /* 0x000000000f087348 */ /* 0x000fea0003c00000 */
[----:B------:R0:W1:Y:S02]  /*14d00*/  SHFL.IDX P6, R14, R13, R12, R11 ;  /* 0x0000000c0d0e7389 */ /* 0x00006400000c000b */
[----:B01----:R-:W-:Y:S01]  /*14d10*/  ENDCOLLECTIVE ;  /* 0x000000000000791b */ /* 0x003fe20003800000 */
.L_x_7658:
        /* <DEDUP_REMOVED lines=12> */
.L_x_7659:
[----:B------:R-:W-:Y:S02]  /*14de0*/  IMAD.MOV.U32 R13, RZ, RZ, R18 ;  /* 0x000000ffff0d7224 */ /* 0x000fe400078e0012 */
[----:B------:R-:W-:Y:S02]  /*14df0*/  IMAD.MOV.U32 R12, RZ, RZ, 0x7 ;  /* 0x00000007ff0c7424 */ /* 0x000fe400078e00ff */
[----:B------:R-:W-:-:S07]  /*14e00*/  IMAD.MOV.U32 R2, RZ, RZ, R14 ;  /* 0x000000ffff027224 */ /* 0x000fce00078e000e */
[----:B------:R-:W-:Y:S05]  /*14e10*/  WARPSYNC.COLLECTIVE R15, `(.L_x_7660) ;  /* 0x000000000f087348 */ /* 0x000fea0003c00000 */
[----:B------:R0:W1:Y:S02]  /*14e20*/  SHFL.IDX P6, R14, R13, R12, R11 ;  /* 0x0000000c0d0e7389 */ /* 0x00006400000c000b */
[----:B01----:R-:W-:Y:S01]  /*14e30*/  ENDCOLLECTIVE ;  /* 0x000000000000791b */ /* 0x003fe20003800000 */
.L_x_7660:
[----:B------:R-:W-:-:S05]  /*14e40*/  IADD3 R2, P1, R30, R2, RZ ;  /* 0x000000021e027210 */ /* 0x000fca0007f3e0ff */
[----:B------:R-:W-:Y:S01]  /*14e50*/  IMAD.X R3, RZ, RZ, R3, P1 ;  /* 0x000000ffff037224 */ /* 0x000fe200008e0603 */
[----:B------:R-:W-:Y:S02]  /*14e60*/  ISETP.LT.OR P1, PT, R19, 0x61, P0 ;  /* 0x000000611300780c */ /* 0x000fe40000721670 */
[----:B------:R-:W-:-:S11]  /*14e70*/  MOV R13, R9 ;  /* 0x00000009000d7202 */ /* 0x000fd60000000f00 */
[----:B------:R-:W-:Y:S01]  /*14e80*/  @!PT LDS RZ, [RZ] ;  /* 0x00000000fffff984 */ /* 0x000fe20000000800 */
[----:B------:R-:W-:Y:S01]  /*14e90*/  @!PT LDS RZ, [RZ] ;  /* 0x00000000fffff984 */ /* 0x000fe20000000800 */
[----:B------:R-:W-:Y:S01]  /*14ea0*/  @!PT LDS RZ, [RZ] ;  /* 0x00000000fffff984 */ /* 0x000fe20000000800 */
[----:B------:R0:W-:Y:S01]  /*14eb0*/  LDGSTS.E.BYPASS.LTC128B.128 [R4+0xd400], desc[UR50][R2.64], !P1 ;  /* 0x0d40000002047fae */ /* 0x0001e2000c901d72 */
[----:B------:R-:W-:-:S07]  /*14ec0*/  IMAD.MOV.U32 R18, RZ, RZ, R14 ;  /* 0x000000ffff127224 */ /* 0x000fce00078e000e */
[----:B0-----:R-:W-:Y:S05]  /*14ed0*/  WARPSYNC.COLLECTIVE R15, `(.L_x_7661) ;  /* 0x000000000f087348 */ /* 0x001fea0003c00000 */
[----:B------:R1:W2:Y:S02]  /*14ee0*/  SHFL.IDX P6, R14, R13, R12, R11 ;  /* 0x0000000c0d0e7389 */ /* 0x0002a400000c000b */
[----:B012---:R-:W-:Y:S01]  /*14ef0*/  ENDCOLLECTIVE ;  /* 0x000000000000791b */ /* 0x007fe20003800000 */
.L_x_7661:
[----:B------:R-:W-:Y:S02]  /*14f00*/  IMAD.MOV.U32 R13, RZ, RZ, R20 ;  /* 0x000000ffff0d7224 */ /* 0x000fe400078e0014 */
[----:B------:R-:W-:Y:S02]  /*14f10*/  IMAD.MOV.U32 R12, RZ, RZ, RZ ;  /* 0x000000ffff0c7224 */ /* 0x000fe400078e00ff */
[----:B------:R-:W-:-:S07]  /*14f20*/  IMAD.MOV.U32 R2, RZ, RZ, R14 ;  /* 0x000000ffff027224 */ /* 0x000fce00078e000e */
[----:B------:R-:W-:Y:S05]  /*14f30*/  WARPSYNC.COLLECTIVE R15, `(.L_x_7662) ;  /* 0x000000000f087348 */ /* 0x000fea0003c00000 */
[----:B------:R0:W1:Y:S02]  /*14f40*/  SHFL.IDX P6, R14, R13, R12, R11 ;  /* 0x0000000c0d0e7389 */ /* 0x00006400000c000b */
[----:B01----:R-:W-:Y:S01]  /*14f50*/  ENDCOLLECTIVE ;  /* 0x000000000000791b */ /* 0x003fe20003800000 */
.L_x_7662:
        /* <DEDUP_REMOVED lines=12> */
.L_x_7663:
[----:B------:R-:W-:Y:S02]  /*15020*/  IMAD.MOV.U32 R13, RZ, RZ, R20 ;  /* 0x000000ffff0d7224 */ /* 0x000fe400078e0014 */
[----:B------:R-:W-:Y:S02]  /*15030*/  IMAD.MOV.U32 R12, RZ, RZ, 0x1 ;  /* 0x00000001ff0c7424 */ /* 0x000fe400078e00ff */
[----:B------:R-:W-:-:S07]  /*15040*/  IMAD.MOV.U32 R2, RZ, RZ, R14 ;  /* 0x000000ffff027224 */ /* 0x000fce00078e000e */
[----:B------:R-:W-:Y:S05]  /*15050*/  WARPSYNC.COLLECTIVE R15, `(.L_x_7664) ;  /* 0x000000000f087348 */ /* 0x000fea0003c00000 */
[----:B------:R0:W1:Y:S02]  /*15060*/  SHFL.IDX P6, R14, R13, R12, R11 ;  /* 0x0000000c0d0e7389 */ /* 0x00006400000c000b */
[----:B01----:R-:W-:Y:S01]  /*15070*/  ENDCOLLECTIVE ;  /* 0x000000000000791b */ /* 0x003fe20003800000 */
.L_x_7664:
        /* <DEDUP_REMOVED lines=8> */
[----:B------:R-:W-:Y:S02]  /*15100*/  ISETP.GE.AND P1, PT, R19, 0x11, PT ;  /* 0x000000111300780c */ /* 0x000fe40003f26270 */
[----:B------:R-:W-:-:S11]  /*15110*/  MOV R20, R14 ;  /* 0x0000000e00147202 */ /* 0x000fd60000000f00 */
[----:B0-----:R-:W-:Y:S05]  /*15120*/  WARPSYNC.COLLECTIVE R15, `(.L_x_7665) ;  /* 0x000000000f087348 */ /* 0x001fea0003c00000 */
[----:B------:R1:W2:Y:S02]  /*15130*/  SHFL.IDX P6, R14, R13, R12, R11 ;  /* 0x0000000c0d0e7389 */ /* 0x0002a400000c000b */
[----:B012---:R-:W-:Y:S01]  /*15140*/  ENDCOLLECTIVE ;  /* 0x000000000000791b */ /* 0x007fe20003800000 */
.L_x_7665:
[----:B------:R-:W-:Y:S02]  /*15150*/  @P1 LOP3.LUT R24, R24, 0x10, RZ, 0xfc, !PT ;  /* 0x0000001018181812 */ /* 0x000fe400078efcff */
[----:B------:R-:W-:Y:S02]  /*15160*/  ISETP.GE.AND P1, PT, R19, 0x51, PT ;  /* 0x000000511300780c */ /* 0x000fe40003f26270 */
[----:B------:R-:W-:-:S04]  /*15170*/  LOP3.LUT R24, R24, 0xffffffdf, RZ, 0xc0, !PT ;  /* 0xffffffdf18187812 */ /* 0x000fc800078ec0ff */
[----:B------:R-:W-:Y:S02]  /*15180*/  @P3 LOP3.LUT R24, R24, 0x20, RZ, 0xfc, !PT ;  /* 0x0000002018183812 */ /* 0x000fe400078efcff */
[----:B------:R-:W-:Y:S02]  /*15190*/  ISETP.GE.AND P3, PT, R19, 0x71, PT ;  /* 0x000000711300780c */ /* 0x000fe40003f66270 */
[----:B------:R-:W-:Y:S01]  /*151a0*/  LOP3.LUT R24, R24, 0xffffffbf, RZ, 0xc0, !PT ;  /* 0xffffffbf18187812 */ /* 0x000fe200078ec0ff */
[----:B------:R-:W-:-:S03]  /*151b0*/  IMAD.MOV.U32 R2, RZ, RZ, R14 ;  /* 0x000000ffff027224 */ /* 0x000fc600078e000e */
[----:B------:R-:W-:Y:S02]  /*151c0*/  @P1 LOP3.LUT R24, R24, 0x40, RZ, 0xfc, !PT ;  /* 0x0000004018181812 */ /* 0x000fe400078efcff */
[----:B------:R-:W-:Y:S02]  /*151d0*/  ISETP.GE.AND P1, PT, R19, 0x81, PT ;  /* 0x000000811300780c */ /* 0x000fe40003f26270 */
[----:B------:R-:W-:-:S04]  /*151e0*/  LOP3.LUT R24, R24, 0xfffffeff, RZ, 0xc0, !PT ;  /* 0xfffffeff18187812 */ /* 0x000fc800078ec0ff */
[----:B------:R-:W-:Y:S02]  /*151f0*/  @P2 LOP3.LUT R24, R24, 0x100, RZ, 0xfc, !PT ;  /* 0x0000010018182812 */ /* 0x000fe400078efcff */
[----:B------:R-:W-:Y:S02]  /*15200*/  ISETP.GE.AND P2, PT, R19, 0x91, PT ;  /* 0x000000911300780c */ /* 0x000fe40003f46270 */
[----:B------:R-:W-:-:S11]  /*15210*/  LOP3.LUT R24, R24, 0xfffffdff, RZ, 0xc0, !PT ;  /* 0xfffffdff18187812 */ /* 0x000fd600078ec0ff */
[----:B------:R-:W-:Y:S01]  /*15220*/  @P2 LOP3.LUT R24, R24, 0x200, RZ, 0xfc, !PT ;  /* 0x0000020018182812 */ /* 0x000fe200078efcff */
[----:B------:R-:W-:Y:S06]  /*15230*/  BRA `(.L_x_7666) ;  /* 0xffffffa800487947 */ /* 0x000fec000383ffff */
.L_x_7576:
[----:B--2---:R2:W3:Y:S02]  /*15240*/  SYNCS.PHASECHK.TRANS64.TRYWAIT P0, [R0+URZ+0x22840], R26 ;  /* 0x0228401a000075a7 */ /* 0x0044e4000800017f */
[----:B---3--:R-:W-:Y:S05]  /*15250*/  @!P0 NANOSLEEP.SYNCS 0x989680 ;  /* 0x009896800000895d */ /* 0x008fea0003900000 */
[----:B------:R-:W3:Y:S02]  /*15260*/  @!P0 SYNCS.PHASECHK.TRANS64 P0, [R0+URZ+0x22840], R26 ;  /* 0x0228401a000085a7 */ /* 0x000ee4000800007f */
[----:B---3--:R-:W-:Y:S05]  /*15270*/  @!P0 BRA `(.L_x_7576) ;  /* 0xfffffffc00f08947 */ /* 0x008fea000383ffff */
[----:B------:R-:W-:Y:S05]  /*15280*/  BRA `(.L_x_7667) ;  /* 0xffffffa8009c7947 */ /* 0x000fea000383ffff */
.L_x_7577:
        /* <DEDUP_REMOVED lines=8> */
.L_x_7669:
[----:B------:R-:W-:Y:S05]  /*15310*/  BSYNC B0 ;  /* 0x0000000000007941 */ /* 0x000fea0003800000 */
.L_x_7668:
        /* <DEDUP_REMOVED lines=8> */
.L_x_7670:
[----:B------:R-:W-:Y:S02]  /*153a0*/  IMAD.MOV.U32 R13, RZ, RZ, R7 ;  /* 0x000000ffff0d7224 */ /* 0x000fe400078e0007 */
[----:B------:R-:W-:Y:S01]  /*153b0*/  IMAD.MOV.U32 R12, RZ, RZ, 0x1 ;  /* 0x00000001ff0c7424 */ /* 0x000fe200078e00ff */
[----:B------:R-:W-:-:S13]  /*153c0*/  LOP3.LUT P6, RZ, R24, 0x80, RZ, 0xc0, !PT ;  /* 0x0000008018ff7812 */ /* 0x000fda00078cc0ff */
        /* <DEDUP_REMOVED lines=10> */
.L_x_7671:
[----:B------:R-:W-:Y:S02]  /*15470*/  IMAD.MOV.U32 R13, RZ, RZ, R8 ;  /* 0x000000ffff0d7224 */ /* 0x000fe400078e0008 */
[----:B------:R-:W-:-:S07]  /*15480*/  IMAD.MOV.U32 R2, RZ, RZ, R14 ;  /* 0x000000ffff027224 */ /* 0x000fce00078e000e */
[----:B------:R-:W-:Y:S05]  /*15490*/  WARPSYNC.COLLECTIVE R15, `(.L_x_7672) ;  /* 0x000000000f087348 */ /* 0x000fea0003c00000 */
[----:B------:R0:W1:Y:S02]  /*154a0*/  SHFL.IDX P6, R14, R13, R12, R11 ;  /* 0x0000000c0d0e7389 */ /* 0x00006400000c000b */
[----:B01----:R-:W-:Y:S01]  /*154b0*/  ENDCOLLECTIVE ;  /* 0x000000000000791b */ /* 0x003fe20003800000 */
.L_x_7672:
        /* <DEDUP_REMOVED lines=13> */
.L_x_7673:
[----:B------:R-:W-:Y:S01]  /*15590*/  IMAD.MOV.U32 R13, RZ, RZ, R8 ;  /* 0x000000ffff0d7224 */ /* 0x000fe200078e0008 */
[----:B------:R-:W-:-:S07]  /*155a0*/  MOV R2, R14 ;  /* 0x0000000e00027202 */ /* 0x000fce0000000f00 */
[----:B------:R-:W-:Y:S05]  /*155b0*/  WARPSYNC.COLLECTIVE R15, `(.L_x_7674) ;  /* 0x000000000f087348 */ /* 0x000fea0003c00000 */
[----:B------:R0:W1:Y:S02]  /*155c0*/  SHFL.IDX P6, R14, R13, R12, R11 ;  /* 0x0000000c0d0e7389 */ /* 0x00006400000c000b */
[----:B01----:R-:W-:Y:S01]  /*155d0*/  ENDCOLLECTIVE ;  /* 0x000000000000791b */ /* 0x003fe20003800000 */
.L_x_7674:
[----:B------:R-:W-:Y:S02]  /*155e0*/  IMAD.MOV.U32 R13, RZ, RZ, R7 ;  /* 0x000000ffff0d7224 */ /* 0x000fe400078e0007 */
[----:B------:R-:W-:Y:S01]  /*155f0*/  IMAD.MOV.U32 R12, RZ, RZ, 0x3 ;  /* 0x00000003ff0c7424 */ /* 0x000fe200078e00ff */
[----:B------:R-:W-:-:S13]  /*15600*/  @P5 IADD3 R9, P0, R30, R14, RZ ;  /* 0x0000000e1e095210 */ /* 0x000fda0007f1e0ff */
[----:B------:R-:W-:Y:S05]  /*15610*/  WARPSYNC.COLLECTIVE R15, `(.L_x_7675) ;  /* 0x000000000f087348 */ /* 0x000fea0003c00000 */
[----:B------:R0:W1:Y:S02]  /*15620*/  SHFL.IDX P6, R14, R13, R12, R11 ;  /* 0x0000000c0d0e7389 */ /* 0x00006400000c000b */
[----:B01----:R-:W-:Y:S01]  /*15630*/  ENDCOLLECTIVE ;  /* 0x000000000000791b */ /* 0x003fe20003800000 */
.L_x_7675:
[----:B------:R-:W-:Y:S02]  /*15640*/  @P5 IMAD.X R10, RZ, RZ, R2, P0 ;  /* 0x000000ffff0a5224 */ /* 0x000fe400000e0602 */
[----:B------:R-:W-:Y:S02]  /*15650*/  @P5 IMAD.MOV.U32 R2, RZ, RZ, R9 ;  /* 0x000000ffff025224 */ /* 0x000fe400078e0009 */
[----:B------:R-:W-:-:S05]  /*15660*/  @P5 IMAD.MOV.U32 R3, RZ, RZ, R10 ;  /* 0x000000ffff035224 */ /* 0x000fca00078e000a */
[----:B------:R-:W-:Y:S01]  /*15670*/  @!PT LDS RZ, [RZ] ;  /* 0x00000000fffff984 */ /* 0x000fe20000000800 */
[----:B------:R-:W-:Y:S01]  /*15680*/  @!PT LDS RZ, [RZ] ;  /* 0x00000000fffff984 */ /* 0x000fe20000000800 */
[----:B------:R-:W-:Y:S01]  /*15690*/  @!PT LDS RZ, [RZ] ;  /* 0x00000000fffff984 */ /* 0x000fe20000000800 */
[----:B------:R0:W-:Y:S01]  /*156a0*/  @P5 LDGSTS.E.BYPASS.LTC128B.128 [R4+0x19400], desc[UR50][R2.64], !P2 ;  /* 0x1940000002045fae */ /* 0x0001e2000d101d72 */
[----:B------:R-:W-:Y:S01]  /*156b0*/  LOP3.LUT P5, RZ, R24, 0x40, RZ, 0xc0, !PT ;  /* 0x0000004018ff7812 */ /* 0x000fe200078ac0ff */
[----:B------:R-:W-:Y:S02]  /*156c0*/  IMAD.MOV.U32 R13, RZ, RZ, R8 ;  /* 0x000000ffff0d7224 */ /* 0x000fe400078e0008 */
[----:B0-----:R-:W-:-:S10]  /*156d0*/  IMAD.MOV.U32 R2, RZ, RZ, R14 ;  /* 0x000000ffff027224 */ /* 0x001fd400078e000e */
[----:B------:R-:W-:Y:S05]  /*156e0*/  WARPSYNC.COLLECTIVE R15, `(.L_x_7676) ;  /* 0x000000000f087348 */ /* 0x000fea0003c00000 */
[----:B------:R0:W1:Y:S02]  /*156f0*/  SHFL.IDX P6, R14, R13, R12, R11 ;  /* 0x0000000c0d0e7389 */ /* 0x00006400000c000b */
[----:B01----:R-:W-:Y:S01]  /*15700*/  ENDCOLLECTIVE ;  /* 0x000000000000791b */ /* 0x003fe20003800000 */
.L_x_7676:
[----:B------:R-:W-:Y:S02]  /*15710*/  IMAD.MOV.U32 R13, RZ, RZ, R7 ;  /* 0x000000ffff0d7224 */ /* 0x000fe400078e0007 */
[----:B------:R-:W-:Y:S01]  /*15720*/  IMAD.MOV.U32 R12, RZ, RZ, 0x4 ;  /* 0x00000004ff0c7424 */ /* 0x000fe200078e00ff */
[----:B------:R-:W-:-:S13]  /*15730*/  @P4 IADD3 R9, P0, R30, R14, RZ ;  /* 0x0000000e1e094210 */ /* 0x000fda0007f1e0ff */
[----:B------:R-:W-:Y:S05]  /*15740*/  WARPSYNC.COLLECTIVE R15, `(.L_x_7677) ;  /* 0x000000000f087348 */ /* 0x000fea0003c00000 */
[----:B------:R0:W1:Y:S02]  /*15750*/  SHFL.IDX P6, R14, R13, R12, R11 ;  /* 0x0000000c0d0e7389 */ /* 0x00006400000c000b */
[----:B01----:R-:W-:Y:S01]  /*15760*/  ENDCOLLECTIVE ;  /* 0x000000000000791b */ /* 0x003fe20003800000 */
.L_x_7677:
[----:B------:R-:W-:Y:S02]  /*15770*/  @P4 IMAD.X R10, RZ, RZ, R2, P0 ;  /* 0x000000ffff0a4224 */ /* 0x000fe400000e0602 */
[----:B------:R-:W-:-:S03]  /*15780*/  @P4 IMAD.MOV.U32 R2, RZ, RZ, R9 ;  /* 0x000000ffff024224 */ /* 0x000fc600078e0009 */
[----:B------:R-:W-:-:S05]  /*15790*/  @P4 MOV R3, R10 ;  /* 0x0000000a00034202 */ /* 0x000fca0000000f00 */
[----:B------:R-:W-:Y:S01]  /*157a0*/  @!PT LDS RZ, [RZ] ;  /* 0x00000000fffff984 */ /* 0x000fe20000000800 */
[----:B------:R-:W-:Y:S01]  /*157b0*/  @!PT LDS RZ, [RZ] ;  /* 0x00000000fffff984 */ /* 0x000fe20000000800 */
[----:B------:R-:W-:Y:S01]  /*157c0*/  @!PT LDS RZ, [RZ] ;  /* 0x00000000fffff984 */ /* 0x000fe20000000800 */
[----:B------:R0:W-:Y:S01]  /*157d0*/  @P4 LDGSTS.E.BYPASS.LTC128B.128 [R4+0x19c00], desc[UR50][R2.64], !P2 ;  /* 0x19c0000002044fae */ /* 0x0001e2000d101d72 */
[----:B------:R-:W-:Y:S01]  /*157e0*/  IMAD.MOV.U32 R13, RZ, RZ, R8 ;  /* 0x000000ffff0d7224 */ /* 0x000fe200078e0008 */
[----:B------:R-:W-:Y:S01]  /*157f0*/  LOP3.LUT P4, RZ, R24, 0x20, RZ, 0xc0, !PT ;  /* 0x0000002018ff7812 */ /* 0x000fe2000788c0ff */
[----:B0-----:R-:W-:-:S12]  /*15800*/  IMAD.MOV.U32 R2, RZ, RZ, R14 ;  /* 0x000000ffff027224 */ /* 0x001fd800078e000e */
[----:B------:R-:W-:Y:S05]  /*15810*/  WARPSYNC.COLLECTIVE R15, `(.L_x_7678) ;  /* 0x000000000f087348 */ /* 0x000fea0003c00000 */
[----:B------:R0:W1:Y:S02]  /*15820*/  SHFL.IDX P6, R14, R13, R12, R11 ;  /* 0x0000000c0d0e7389 */ /* 0x00006400000c000b */
[----:B01----:R-:W-:Y:S01]  /*15830*/  ENDCOLLECTIVE ;  /* 0x000000000000791b */ /* 0x003fe20003800000 */
.L_x_7678:
[----:B------:R-:W-:Y:S02]  /*15840*/  IMAD.MOV.U32 R13, RZ, RZ, R7 ;  /* 0x000000ffff0d7224 */ /* 0x000fe400078e0007 */
[----:B------:R-:W-:Y:S01]  /*15850*/  IMAD.MOV.U32 R12, RZ, RZ, 0x5 ;  /* 0x00000005ff0c7424 */ /* 0x000fe200078e00ff */
[----:B------:R-:W-:-:S13]  /*15860*/  @P4 IADD3 R9, P0, R30, R14, RZ ;  /* 0x0000000e1e094210 */ /* 0x000fda0007f1e0ff */
[----:B------:R-:W-:Y:S05]  /*15870*/  WARPSYNC.COLLECTIVE R15, `(.L_x_7679) ;  /* 0x000000000f087348 */ /* 0x000fea0003c00000 */
[----:B------:R0:W1:Y:S02]  /*15880*/  SHFL.IDX P6, R14, R13, R12, R11 ;  /* 0x0000000c0d0e7389 */ /* 0x00006400000c000b */
[----:B01----:R-:W-:Y:S01]  /*15890*/  ENDCOLLECTIVE ;  /* 0x000000000000791b */ /* 0x003fe20003800000 */
.L_x_7679:
[----:B------:R-:W-:Y:S02]  /*158a0*/  @P4 IMAD.X R10, RZ, RZ, R2, P0 ;  /* 0x000000ffff0a4224 */ /* 0x000fe400000e0602 */
[----:B------:R-:W-:Y:S02]  /*158b0*/  @P4 IMAD.MOV.U32 R2, RZ, RZ, R9 ;  /* 0x000000ffff024224 */ /* 0x000fe400078e0009 */
[----:B------:R-:W-:-:S05]  /*158c0*/  @P4 IMAD.MOV.U32 R3, RZ, RZ, R10 ;  /* 0x000000ffff034224 */ /* 0x000fca00078e000a */
[----:B------:R-:W-:Y:S01]  /*158d0*/  @!PT LDS RZ, [RZ] ;  /* 0x00000000fffff984 */ /* 0x000fe20000000800 */
[----:B------:R-:W-:Y:S01]  /*158e0*/  @!PT LDS RZ, [RZ] ;  /* 0x00000000fffff984 */ /* 0x000fe20000000800 */
[----:B------:R-:W-:Y:S01]  /*158f0*/  @!PT LDS RZ, [RZ] ;  /* 0x00000000fffff984 */ /* 0x000fe20000000800 */
[----:B------:R0:W-:Y:S01]  /*15900*/  @P4 LDGSTS.E.BYPASS.LTC128B.128 [R4+0x1a400], desc[UR50][R2.64], !P2 ;  /* 0x1a40000002044fae */ /* 0x0001e2000d101d72 */
[----:B------:R-:W-:Y:S02]  /*15910*/  LOP3.LUT P4, RZ, R24, 0x100, RZ, 0xc0, !PT ;  /* 0x0000010018ff7812 */ /* 0x000fe4000788c0ff */
[----:B------:R-:W-:Y:S01]  /*15920*/  MOV R13, R8 ;  /* 0x00000008000d7202 */ /* 0x000fe20000000f00 */
[----:B0-----:R-:W-:-:S10]  /*15930*/  IMAD.MOV.U32 R2, RZ, RZ, R14 ;  /* 0x000000ffff027224 */ /* 0x001fd400078e000e */
[----:B------:R-:W-:Y:S05]  /*15940*/  WARPSYNC.COLLECTIVE R15, `(.L_x_7680) ;  /* 0x000000000f087348 */ /* 0x000fea0003c00000 */
[----:B------:R0:W1:Y:S02]  /*15950*/  SHFL.IDX P6, R14, R13, R12, R11 ;  /* 0x0000000c0d0e7389 */ /* 0x00006400000c000b */
[----:B01----:R-:W-:Y:S01]  /*15960*/  ENDCOLLECTIVE ;  /* 0x000000000000791b */ /* 0x003fe20003800000 */
.L_x_7680:
[----:B------:R-:W-:Y:S02]  /*15970*/  IMAD.MOV.U32 R13, RZ, RZ, R7 ;  /* 0x000000ffff0d7224 */ /* 0x000fe400078e0007 */
[----:B------:R-:W-:Y:S01]  /*15980*/  IMAD.MOV.U32 R12, RZ, RZ, 0x6 ;  /* 0x00000006ff0c7424 */ /* 0x000fe200078e00ff */
[----:B------:R-:W-:-:S13]  /*15990*/  @P5 IADD3 R9, P0, R30, R14, RZ ;  /* 0x0000000e1e095210 */ /* 0x000fda0007f1e0ff */
[----:B------:R-:W-:Y:S05]  /*159a0*/  WARPSYNC.COLLECTIVE R15, `(.L_x_7681) ;  /* 0x000000000f087348 */ /* 0x000fea0003c00000 */
[----:B------:R0:W1:Y:S02]  /*159b0*/  SHFL.IDX P6, R14, R13, R12, R11 ;  /* 0x0000000c0d0e7389 */ /* 0x00006400000c000b */
[----:B01----:R-:W-:Y:S01]  /*159c0*/  ENDCOLLECTIVE ;  /* 0x000000000000791b */ /* 0x003fe20003800000 */
.L_x_7681:
[----:B------:R-:W-:Y:S02]  /*159d0*/  @P5 IMAD.X R10, RZ, RZ, R2, P0 ;  /* 0x000000ffff0a5224 */ /* 0x000fe400000e0602 */
[----:B------:R-:W-:Y:S02]  /*159e0*/  @P5 IMAD.MOV.U32 R2, RZ, RZ, R9 ;  /* 0x000000ffff025224 */ /* 0x000fe400078e0009 */
[----:B------:R-:W-:-:S05]  /*159f0*/  @P5 IMAD.MOV.U32 R3, RZ, RZ, R10 ;  /* 0x000000ffff035224 */ /* 0x000fca00078e000a */
[----:B------:R-:W-:Y:S01]  /*15a00*/  @!PT LDS RZ, [RZ] ;  /* 0x00000000fffff984 */ /* 0x000fe20000000800 */
[----:B------:R-:W-:Y:S01]  /*15a10*/  @!PT LDS RZ, [RZ] ;  /* 0x00000000fffff984 */ /* 0x000fe20000000800 */
[----:B------:R-:W-:Y:S01]  /*15a20*/  @!PT LDS RZ, [RZ] ;  /* 0x00000000fffff984 */ /* 0x000fe20000000800 */
[----:B------:R0:W-:Y:S01]  /*15a30*/  @P5 LDGSTS.E.BYPASS.LTC128B.128 [R4+0x1ac00], desc[UR50][R2.64], !P2 ;  /* 0x1ac0000002045fae */ /* 0x0001e2000d101d72 */
[----:B------:R-:W-:Y:S02]  /*15a40*/  IMAD.MOV.U32 R13, RZ, RZ, R8 ;  /* 0x000000ffff0d7224 */ /* 0x000fe400078e0008 */
[----:B0-----:R-:W-:-:S07]  /*15a50*/  IMAD.MOV.U32 R2, RZ, RZ, R14 ;  /* 0x000000ffff027224 */ /* 0x001fce00078e000e */
[----:B------:R-:W-:Y:S05]  /*15a60*/  WARPSYNC.COLLECTIVE R15, `(.L_x_7682) ;  /* 0x000000000f087348 */ /* 0x000fea0003c00000 */
[----:B------:R0:W1:Y:S02]  /*15a70*/  SHFL.IDX P6, R14, R13, R12, R11 ;  /* 0x0000000c0d0e7389 */ /* 0x00006400000c000b */
[----:B01----:R-:W-:Y:S01]  /*15a80*/  ENDCOLLECTIVE ;  /* 0x000000000000791b */ /* 0x003fe20003800000 */
.L_x_7682:
[----:B------:R-:W-:Y:S01]  /*15a90*/  MOV R13, R7 ;  /* 0x00000007000d7202 */ /* 0x000fe20000000f00 */
[----:B------:R-:W-:Y:S01]  /*15aa0*/  IMAD.MOV.U32 R12, RZ, RZ, 0x7 ;  /* 0x00000007ff0c7424 */ /* 0x000fe200078e00ff */
[----:B------:R-:W-:-:S13]  /*15ab0*/  @P4 IADD3 R9, P0, R30, R14, RZ ;  /* 0x0000000e1e094210 */ /* 0x000fda0007f1e0ff */
[----:B------:R-:W-:Y:S05]  /*15ac0*/  WARPSYNC.COLLECTIVE R15, `(.L_x_7683) ;  /* 0x000000000f087348 */ /* 0x000fea0003c00000 */
[----:B------:R0:W1:Y:S02]  /*15ad0*/  SHFL.IDX P6, R14, R13, R12, R11 ;  /* 0x0000000c0d0e7389 */ /* 0x00006400000c000b */
[----:B01----:R-:W-:Y:S01]  /*15ae0*/  ENDCOLLECTIVE ;  /* 0x000000000000791b */ /* 0x003fe20003800000 */
.L_x_7683:
        /* <DEDUP_REMOVED lines=12> */
.L_x_7684:
[----:B------:R-:W-:Y:S02]  /*15bb0*/  IMAD.MOV.U32 R13, RZ, RZ, R5 ;  /* 0x000000ffff0d7224 */ /* 0x000fe400078e0005 */
[----:B------:R-:W-:Y:S01]  /*15bc0*/  IMAD.MOV.U32 R12, RZ, RZ, RZ ;  /* 0x000000ffff0c7224 */ /* 0x000fe200078e00ff */
[----:B------:R-:W-:-:S05]  /*15bd0*/  @P3 IADD3 R14, P0, R30, R14, RZ ;  /* 0x0000000e1e0e3210 */ /* 0x000fca0007f1e0ff */
[----:B------:R-:W-:-:S08]  /*15be0*/  @P3 IMAD.MOV.U32 R2, RZ, RZ, R14 ;  /* 0x000000ffff023224 */ /* 0x000fd000078e000e */
[----:B------:R-:W-:Y:S05]  /*15bf0*/  WARPSYNC.COLLECTIVE R15, `(.L_x_7685) ;  /* 0x000000000f087348 */ /* 0x000fea0003c00000 */
[----:B------:R0:W1:Y:S02]  /*15c00*/  SHFL.IDX P6, R14, R13, R12, R11 ;  /* 0x0000000c0d0e7389 */ /* 0x00006400000c000b */
[----:B01----:R-:W-:Y:S01]  /*15c10*/  ENDCOLLECTIVE ;  /* 0x000000000000791b */ /* 0x003fe20003800000 */
.L_x_7685:
[----:B------:R-:W-:-:S04]  /*15c20*/  @P3 IMAD.X R9, RZ, RZ, R7, P0 ;  /* 0x000000ffff093224 */ /* 0x000fc800000e0607 */
        /* <DEDUP_REMOVED lines=10> */
.L_x_7686:
        /* <DEDUP_REMOVED lines=8> */
.L_x_7687:
        /* <DEDUP_REMOVED lines=10> */
.L_x_7688:
[----:B------:R-:W-:Y:S05]  /*15df0*/  BRA `(.L_x_7689) ;  /* 0xffffffa400607947 */ /* 0x000fea000383ffff */
.L_x_7582:
        /* <DEDUP_REMOVED lines=9> */
.L_x_7690:
[C---:B------:R-:W-:Y:S01]  /*15e90*/  VIADD R8, R4.reuse, 0x10 ;  /* 0x0000001004087836 */ /* 0x040fe20000000000 */
[----:B------:R-:W-:Y:S01]  /*15ea0*/  ISETP.GE.AND P2, PT, R4, R5, PT ;  /* 0x000000050400720c */ /* 0x000fe20003f46270 */
[----:B------:R-:W-:Y:S01]  /*15eb0*/  IMAD.MOV.U32 R13, RZ, RZ, R0 ;  /* 0x000000ffff0d7224 */ /* 0x000fe200078e0000 */
[----:B------:R-:W-:-:S11]  /*15ec0*/  MOV R2, R14 ;  /* 0x0000000e00027202 */ /* 0x000fd60000000f00 */
[----:B------:R-:W-:Y:S05]  /*15ed0*/  WARPSYNC.COLLECTIVE R15, `(.L_x_7691) ;  /* 0x000000000f087348 */ /* 0x000fea0003c00000 */
[----:B------:R0:W1:Y:S02]  /*15ee0*/  SHFL.IDX P6, R14, R13, R12, R11 ;  /* 0x0000000c0d0e7389 */ /* 0x00006400000c000b */
[----:B01----:R-:W-:Y:S01]  /*15ef0*/  ENDCOLLECTIVE ;  /* 0x000000000000791b */ /* 0x003fe20003800000 */
.L_x_7691:
        /* <DEDUP_REMOVED lines=8> */
.L_x_7692:
[----:B------:R-:W-:Y:S01]  /*15f80*/  @!PT LDS RZ, [RZ] ;  /* 0x00000000fffff984 */ /* 0x000fe20000000800 */
[----:B------:R-:W-:Y:S01]  /*15f90*/  @!PT LDS RZ, [RZ] ;  /* 0x00000000fffff984 */ /* 0x000fe20000000800 */
[----:B------:R-:W-:Y:S01]  /*15fa0*/  @!PT LDS RZ, [RZ] ;  /* 0x00000000fffff984 */ /* 0x000fe20000000800 */
[----:B------:R0:W-:Y:S01]  /*15fb0*/  @!P2 LDGSTS.E.BYPASS.LTC128B.128 [R10+0x14400], desc[UR50][R2.64], !P0 ;  /* 0x14400000020aafae */ /* 0x0001e2000c101d72 */
[----:B------:R-:W-:Y:S01]  /*15fc0*/  ISETP.GE.AND P2, PT, R8, R5, PT ;  /* 0x000000050800720c */ /* 0x000fe20003f46270 */
[----:B------:R-:W-:Y:S02]  /*15fd0*/  VIADD R8, R4, 0x20 ;  /* 0x0000002004087836 */ /* 0x000fe40000000000 */
[----:B------:R-:W-:Y:S02]  /*15fe0*/  IMAD.MOV.U32 R13, RZ, RZ, R0 ;  /* 0x000000ffff0d7224 */ /* 0x000fe400078e0000 */
[----:B0-----:R-:W-:-:S08]  /*15ff0*/  IMAD.MOV.U32 R2, RZ, RZ, R14 ;  /* 0x000000ffff027224 */ /* 0x001fd000078e000e */
[----:B------:R-:W-:Y:S05]  /*16000*/  WARPSYNC.COLLECTIVE R15, `(.L_x_7693) ;  /* 0x000000000f087348 */ /* 0x000fea0003c00000 */
[----:B------:R0:W1:Y:S02]  /*16010*/  SHFL.IDX P6, R14, R13, R12, R11 ;  /* 0x0000000c0d0e7389 */ /* 0x00006400000c000b */
[----:B01----:R-:W-:Y:S01]  /*16020*/  ENDCOLLECTIVE ;  /* 0x000000000000791b */ /* 0x003fe20003800000 */
.L_x_7693:
[----:B------:R-:W-:Y:S02]  /*16030*/  IMAD.MOV.U32 R13, RZ, RZ, R6 ;  /* 0x000000ffff0d7224 */ /* 0x000fe400078e0006 */
[----:B------:R-:W-:Y:S01]  /*16040*/  IMAD.MOV.U32 R12, RZ, RZ, 0x2 ;  /* 0x00000002ff0c7424 */ /* 0x000fe200078e00ff */
[----:B------:R-:W-:-:S05]  /*16050*/  @!P2 IADD3 R14, P1, R30, R14, RZ ;  /* 0x0000000e1e0ea210 */ /* 0x000fca0007f3e0ff */
[----:B------:R-:W-:Y:S01]  /*16060*/  @!P2 IMAD.X R3, RZ, RZ, R2, P1 ;  /* 0x000000ffff03a224 */ /* 0x000fe200008e0602 */
[----:B------:R-:W-:-:S07]  /*16070*/  @!P2 MOV R2, R14 ;  /* 0x0000000e0002a202 */ /* 0x000fce0000000f00 */
[----:B------:R-:W-:Y:S05]  /*16080*/  WARPSYNC.COLLECTIVE R15, `(.L_x_7694) ;  /* 0x000000000f087348 */ /* 0x000fea0003c00000 */
[----:B------:R0:W1:Y:S02]  /*16090*/  SHFL.IDX P6, R14, R13, R12, R11 ;  /* 0x0000000c0d0e7389 */ /* 0x00006400000c000b */
[----:B01----:R-:W-:Y:S01]  /*160a0*/  ENDCOLLECTIVE ;  /* 0x000000000000791b */ /* 0x003fe20003800000 */
.L_x_7694:
        /* <DEDUP_REMOVED lines=11> */
.L_x_7695:
        /* <DEDUP_REMOVED lines=8> */
.L_x_7696:
[----:B------:R-:W-:Y:S01]  /*161e0*/  @!PT LDS RZ, [RZ] ;  /* 0x00000000fffff984 */ /* 0x000fe20000000800 */
[----:B------:R-:W-:Y:S01]  /*161f0*/  @!PT LDS RZ, [RZ] ;  /* 0x00000000fffff984 */ /* 0x000fe20000000800 */
[----:B------:R-:W-:Y:S01]  /*16200*/  @!PT LDS RZ, [RZ] ;  /* 0x00000000fffff984 */ /* 0x000fe20000000800 */
[----:B------:R0:W-:Y:S01]  /*16210*/  @!P2 LDGSTS.E.BYPASS.LTC128B.128 [R10+0x15400], desc[UR50][R2.64], !P0 ;  /* 0x15400000020aafae */ /* 0x0001e2000c101d72 */
[----:B------:R-:W-:Y:S01]  /*16220*/  ISETP.GE.AND P2, PT, R8, R5, PT ;  /* 0x000000050800720c */ /* 0x000fe20003f46270 */
[----:B------:R-:W-:Y:S02]  /*16230*/  VIADD R8, R4, 0x40 ;  /* 0x0000004004087836 */ /* 0x000fe40000000000 */
[----:B------:R-:W-:Y:S01]  /*16240*/  IMAD.MOV.U32 R13, RZ, RZ, R0 ;  /* 0x000000ffff0d7224 */ /* 0x000fe200078e0000 */
[----:B0-----:R-:W-:-:S09]  /*16250*/  MOV R2, R14 ;  /* 0x0000000e00027202 */ /* 0x001fd20000000f00 */
[----:B------:R-:W-:Y:S05]  /*16260*/  WARPSYNC.COLLECTIVE R15, `(.L_x_7697) ;  /* 0x000000000f087348 */ /* 0x000fea0003c00000 */
[----:B------:R0:W1:Y:S02]  /*16270*/  SHFL.IDX P6, R14, R13, R12, R11 ;  /* 0x0000000c0d0e7389 */ /* 0x00006400000c000b */
[----:B01----:R-:W-:Y:S01]  /*16280*/  ENDCOLLECTIVE ;  /* 0x000000000000791b */ /* 0x003fe20003800000 */
.L_x_7697:
        /* <DEDUP_REMOVED lines=8> */
.L_x_7698:
[----:B------:R-:W-:Y:S01]  /*16310*/  @!PT LDS RZ, [RZ] ;  /* 0x00000000fffff984 */ /* 0x000fe20000000800 */
[----:B------:R-:W-:Y:S01]  /*16320*/  @!PT LDS RZ, [RZ] ;  /* 0x00000000fffff984 */ /* 0x000fe20000000800 */
[----:B------:R-:W-:Y:S01]  /*16330*/  @!PT LDS RZ, [RZ] ;  /* 0x00000000fffff984 */ /* 0x000fe20000000800 */
[----:B------:R0:W-:Y:S01]  /*16340*/  @!P2 LDGSTS.E.BYPASS.LTC128B.128 [R10+0x15c00], desc[UR50][R2.64], !P0 ;  /* 0x15c00000020aafae */ /* 0x0001e2000c101d72 */
[----:B------:R-:W-:Y:S02]  /*16350*/  ISETP.GE.AND P2, PT, R8, R5, PT ;  /* 0x000000050800720c */ /* 0x000fe40003f46270 */
[----:B------:R-:W-:Y:S01]  /*16360*/  IADD3 R8, R4, 0x50, RZ ;  /* 0x0000005004087810 */ /* 0x000fe20007ffe0ff */
[----:B------:R-:W-:Y:S02]  /*16370*/  IMAD.MOV.U32 R13, RZ, RZ, R0 ;  /* 0x000000ffff0d7224 */ /* 0x000fe400078e0000 */
[----:B0-----:R-:W-:-:S08]  /*16380*/  IMAD.MOV.U32 R2, RZ, RZ, R14 ;  /* 0x000000ffff027224 */ /* 0x001fd000078e000e */
[----:B------:R-:W-:Y:S05]  /*16390*/  WARPSYNC.COLLECTIVE R15, `(.L_x_7699) ;  /* 0x000000000f087348 */ /* 0x000fea0003c00000 */
[----:B------:R0:W1:Y:S02]  /*163a0*/  SHFL.IDX P6, R14, R13, R12, R11 ;  /* 0x0000000c0d0e7389 */ /* 0x00006400000c000b */
[----:B01----:R-:W-:Y:S01]  /*163b0*/  ENDCOLLECTIVE ;  /* 0x000000000000791b */ /* 0x003fe20003800000 */
.L_x_7699:
        /* <DEDUP_REMOVED lines=8> */
.L_x_7700:
        /* <DEDUP_REMOVED lines=11> */
.L_x_7701:
        /* <DEDUP_REMOVED lines=8> */
.L_x_7702:
[----:B------:R-:W-:Y:S01]  /*16570*/  @!PT LDS RZ, [RZ] ;  /* 0x00000000fffff984 */ /* 0x000fe20000000800 */
[----:B------:R-:W-:Y:S01]  /*16580*/  @!PT LDS RZ, [RZ] ;  /* 0x00000000fffff984 */ /* 0x000fe20000000800 */
[----:B------:R-:W-:Y:S01]  /*16590*/  @!PT LDS RZ, [RZ] ;  /* 0x00000000fffff984 */ /* 0x000fe20000000800 */
[----:B------:R0:W-:Y:S01]  /*165a0*/  @!P2 LDGSTS.E.BYPASS.LTC128B.128 [R10+0x16c00], desc[UR50][R2.64], !P0 ;  /* 0x16c00000020aafae */ /* 0x0001e2000c101d72 */
[----:B------:R-:W-:Y:S01]  /*165b0*/  ISETP.GE.AND P2, PT, R8, R5, PT ;  /* 0x000000050800720c */ /* 0x000fe20003f46270 */
[----:B------:R-:W-:Y:S02]  /*165c0*/  IMAD.MOV.U32 R13, RZ, RZ, R0 ;  /* 0x000000ffff0d7224 */ /* 0x000fe400078e0000 */
[----:B0-----:R-:W-:-:S10]  /*165d0*/  IMAD.MOV.U32 R2, RZ, RZ, R14 ;  /* 0x000000ffff027224 */ /* 0x001fd400078e000e */
[----:B------:R-:W-:Y:S05]  /*165e0*/  WARPSYNC.COLLECTIVE R15, `(.L_x_7703) ;  /* 0x000000000f087348 */ /* 0x000fea0003c00000 */
[----:B------:R0:W1:Y:S02]  /*165f0*/  SHFL.IDX P6, R14, R13, R12, R11 ;  /* 0x0000000c0d0e7389 */ /* 0x00006400000c000b */
[----:B01----:R-:W-:Y:S01]  /*16600*/  ENDCOLLECTIVE ;  /* 0x000000000000791b */ /* 0x003fe20003800000 */
.L_x_7703:
        /* <DEDUP_REMOVED lines=8> */
.L_x_7704:
        /* <DEDUP_REMOVED lines=9> */
.L_x_7705:
[----:B------:R-:W-:Y:S05]  /*16720*/  BRA `(.L_x_7706) ;  /* 0xffffffa400a47947 */ /* 0x000fea000383ffff */
.L_x_7585:
[----:B0-----:R0:W1:Y:S02]  /*16730*/  SYNCS.PHASECHK.TRANS64.TRYWAIT P0, [R16+URZ+0x22820], R3 ;  /* 0x02282003100075a7 */ /* 0x001064000800017f */
[----:B-1----:R-:W-:Y:S05]  /*16740*/  @!P0 NANOSLEEP.SYNCS 0x989680 ;  /* 0x009896800000895d */ /* 0x002fea0003900000 */
[----:B------:R-:W1:Y:S02]  /*16750*/  @!P0 SYNCS.PHASECHK.TRANS64 P0, [R16+URZ+0x22820], R3 ;  /* 0x02282003100085a7 */ /* 0x000e64000800007f */
[----:B-1----:R-:W-:Y:S05]  /*16760*/  @!P0 BRA `(.L_x_7585) ;  /* 0xfffffffc00f08947 */ /* 0x002fea000383ffff */
[----:B------:R-:W-:Y:S05]  /*16770*/  BRA `(.L_x_7707) ;  /* 0xffffffa800007947 */ /* 0x000fea000383ffff */
.L_x_7589:
[----:B0-----:R0:W1:Y:S02]  /*16780*/  SYNCS.PHASECHK.TRANS64.TRYWAIT P0, [R0+URZ+0x22880], R28 ;  /* 0x0228801c000075a7 */ /* 0x001064000800017f */
[----:B-1----:R-:W-:Y:S05]  /*16790*/  @!P0 NANOSLEEP.SYNCS 0x989680 ;  /* 0x009896800000895d */ /* 0x002fea0003900000 */
[----:B------:R-:W1:Y:S02]  /*167a0*/  @!P0 SYNCS.PHASECHK.TRANS64 P0, [R0+URZ+0x22880], R28 ;  /* 0x0228801c000085a7 */ /* 0x000e64000800007f */
[----:B-1----:R-:W-:Y:S05]  /*167b0*/  @!P0 BRA `(.L_x_7589) ;  /* 0xfffffffc00f08947 */ /* 0x002fea000383ffff */
[----:B------:R-:W-:Y:S05]  /*167c0*/  BRA `(.L_x_7708) ;  /* 0xffffffac002c7947 */ /* 0x000fea000383ffff */
.L_x_7590:
        /* <DEDUP_REMOVED lines=8> */
.L_x_7710:
[----:B------:R-:W-:Y:S05]  /*16850*/  BSYNC B0 ;  /* 0x0000000000007941 */ /* 0x000fea0003800000 */
.L_x_7709:
[----:B------:R-:W-:Y:S01]  /*16860*/  IMAD.MOV.U32 R13, RZ, RZ, R20 ;  /* 0x000000ffff0d7224 */ /* 0x000fe200078e0014 */
[----:B------:R-:W-:Y:S01]  /*16870*/  MOV R3, R14 ;  /* 0x0000000e00037202 */ /* 0x000fe20000000f00 */
[----:B------:R-:W-:Y:S02]  /*16880*/  IMAD.MOV.U32 R12, RZ, RZ, RZ ;  /* 0x000000ffff0c7224 */ /* 0x000fe400078e00ff */
[----:B------:R-:W-:Y:S02]  /*16890*/  IMAD.MOV.U32 R11, RZ, RZ, 0x181f ;  /* 0x0000181fff0b7424 */ /* 0x000fe400078e00ff */
[----:B------:R-:W-:Y:S02]  /*168a0*/  IMAD.MOV.U32 R15, RZ, RZ, -0x1 ;  /* 0xffffffffff0f7424 */ /* 0x000fe400078e00ff */
[----:B------:R-:W-:-:S07]  /*168b0*/  IMAD.IADD R6, R16, 0x1, R6 ;  /* 0x0000000110067824 */ /* 0x000fce00078e0206 */
[----:B------:R-:W-:Y:S05]  /*168c0*/  WARPSYNC.COLLECTIVE R15, `(.L_x_7711) ;  /* 0x000000000f087348 */ /* 0x000fea0003c00000 */
[----:B------:R0:W1:Y:S02]  /*168d0*/  SHFL.IDX P6, R14, R13, R12, R11 ;  /* 0x0000000c0d0e7389 */ /* 0x00006400000c000b */
[----:B01----:R-:W-:Y:S01]  /*168e0*/  ENDCOLLECTIVE ;  /* 0x000000000000791b */ /* 0x003fe20003800000 */
.L_x_7711:
[----:B------:R-:W-:Y:S02]  /*168f0*/  IMAD.MOV.U32 R13, RZ, RZ, R4 ;  /* 0x000000ffff0d7224 */ /* 0x000fe400078e0004 */
[----:B------:R-:W-:Y:S02]  /*16900*/  IMAD.MOV.U32 R12, RZ, RZ, 0x1 ;  /* 0x00000001ff0c7424 */ /* 0x000fe400078e00ff */
[----:B------:R-:W-:-:S07]  /*16910*/  IMAD.MOV.U32 R2, RZ, RZ, R14 ;  /* 0x000000ffff027224 */ /* 0x000fce00078e000e */
[----:B------:R-:W-:Y:S05]  /*16920*/  WARPSYNC.COLLECTIVE R15, `(.L_x_7712) ;  /* 0x000000000f087348 */ /* 0x000fea0003c00000 */
[----:B------:R0:W1:Y:S02]  /*16930*/  SHFL.IDX P6, R14, R13, R12, R11 ;  /* 0x0000000c0d0e7389 */ /* 0x00006400000c000b */
[----:B01----:R-:W-:Y:S01]  /*16940*/  ENDCOLLECTIVE ;  /* 0x000000000000791b */ /* 0x003fe20003800000 */
.L_x_7712:
[----:B------:R-:W-:-:S05]  /*16950*/  IADD3 R2, P0, R30, R2, RZ ;  /* 0x000000021e027210 */ /* 0x000fca0007f1e0ff */
[----:B------:R-:W-:-:S05]  /*16960*/  IMAD.X R3, RZ, RZ, R3, P0 ;  /* 0x000000ffff037224 */ /* 0x000fca00000e0603 */
        /* <DEDUP_REMOVED lines=9> */
.L_x_7713:
        /* <DEDUP_REMOVED lines=8> */
.L_x_7714:
        /* <DEDUP_REMOVED lines=9> */
.L_x_7715:
        /* <DEDUP_REMOVED lines=9> */
.L_x_7716:
        /* <DEDUP_REMOVED lines=9> */
.L_x_7717:
[----:B------:R-:W-:Y:S02]  /*16c30*/  IMAD.MOV.U32 R13, RZ, RZ, R4 ;  /* 0x000000ffff0d7224 */ /* 0x000fe400078e0004 */
[----:B------:R-:W-:Y:S02]  /*16c40*/  IMAD.MOV.U32 R12, RZ, RZ, 0x4 ;  /* 0x00000004ff0c7424 */ /* 0x000fe400078e00ff */
[----:B------:R-:W-:-:S07]  /*16c50*/  IMAD.MOV.U32 R2, RZ, RZ, R14 ;  /* 0x000000ffff027224 */ /* 0x000fce00078e000e */
[----:B------:R-:W-:Y:S05]  /*16c60*/  WARPSYNC.COLLECTIVE R15, `(.L_x_7718) ;  /* 0x000000000f087348 */ /* 0x000fea0003c00000 */
[----:B------:R0:W1:Y:S02]  /*16c70*/  SHFL.IDX P6, R14, R13, R12, R11 ;  /* 0x0000000c0d0e7389 */ /* 0x00006400000c000b */
[----:B01----:R-:W-:Y:S01]  /*16c80*/  ENDCOLLECTIVE ;  /* 0x000000000000791b */ /* 0x003fe20003800000 */
.L_x_7718:
        /* <DEDUP_REMOVED lines=11> */
.L_x_7719:
[----:B------:R-:W-:Y:S01]  /*16d40*/  MOV R13, R4 ;  /* 0x00000004000d7202 */ /* 0x000fe20000000f00 */
[----:B------:R-:W-:Y:S02]  /*16d50*/  IMAD.MOV.U32 R12, RZ, RZ, 0x5 ;  /* 0x00000005ff0c7424 */ /* 0x000fe400078e00ff */
[----:B------:R-:W-:-:S07]  /*16d60*/  IMAD.MOV.U32 R2, RZ, RZ, R14 ;  /* 0x000000ffff027224 */ /* 0x000fce00078e000e */
[----:B------:R-:W-:Y:S05]  /*16d70*/  WARPSYNC.COLLECTIVE R15, `(.L_x_7720) ;  /* 0x000000000f087348 */ /* 0x000fea0003c00000 */
[----:B------:R0:W1:Y:S02]  /*16d80*/  SHFL.IDX P6, R14, R13, R12, R11 ;  /* 0x0000000c0d0e7389 */ /* 0x00006400000c000b */
[----:B01----:R-:W-:Y:S01]  /*16d90*/  ENDCOLLECTIVE ;  /* 0x000000000000791b */ /* 0x003fe20003800000 */
.L_x_7720:
        /* <DEDUP_REMOVED lines=11> */
.L_x_7721:
[----:B------:R-:W-:Y:S02]  /*16e50*/  IMAD.MOV.U32 R13, RZ, RZ, R4 ;  /* 0x000000ffff0d7224 */ /* 0x000fe400078e0004 */
[----:B------:R-:W-:Y:S02]  /*16e60*/  IMAD.MOV.U32 R12, RZ, RZ, 0x6 ;  /* 0x00000006ff0c7424 */ /* 0x000fe400078e00ff */
[----:B------:R-:W-:-:S07]  /*16e70*/  IMAD.MOV.U32 R2, RZ, RZ, R14 ;  /* 0x000000ffff027224 */ /* 0x000fce00078e000e */
[----:B------:R-:W-:Y:S05]  /*16e80*/  WARPSYNC.COLLECTIVE R15, `(.L_x_7722) ;  /* 0x000000000f087348 */ /* 0x000fea0003c00000 */
[----:B------:R0:W1:Y:S02]  /*16e90*/  SHFL.IDX P6, R14, R13, R12, R11 ;  /* 0x0000000c0d0e7389 */ /* 0x00006400000c000b */
[----:B01----:R-:W-:Y:S01]  /*16ea0*/  ENDCOLLECTIVE ;  /* 0x000000000000791b */ /* 0x003fe20003800000 */
.L_x_7722:
        /* <DEDUP_REMOVED lines=11> */
.L_x_7723:
[----:B------:R-:W-:Y:S01]  /*16f60*/  MOV R13, R4 ;  /* 0x00000004000d7202 */ /* 0x000fe20000000f00 */
[----:B------:R-:W-:Y:S02]  /*16f70*/  IMAD.MOV.U32 R12, RZ, RZ, 0x7 ;  /* 0x00000007ff0c7424 */ /* 0x000fe400078e00ff */
[----:B------:R-:W-:-:S07]  /*16f80*/  IMAD.MOV.U32 R2, RZ, RZ, R14 ;  /* 0x000000ffff027224 */ /* 0x000fce00078e000e */
[----:B------:R-:W-:Y:S05]  /*16f90*/  WARPSYNC.COLLECTIVE R15, `(.L_x_7724) ;  /* 0x000000000f087348 */ /* 0x000fea0003c00000 */
[----:B------:R0:W1:Y:S02]  /*16fa0*/  SHFL.IDX P6, R14, R13, R12, R11 ;  /* 0x0000000c0d0e7389 */ /* 0x00006400000c000b */
[----:B01----:R-:W-:Y:S01]  /*16fb0*/  ENDCOLLECTIVE ;  /* 0x000000000000791b */ /* 0x003fe20003800000 */
.L_x_7724:
        /* <DEDUP_REMOVED lines=11> */
.L_x_7725:
[----:B------:R-:W-:Y:S02]  /*17070*/  IMAD.MOV.U32 R13, RZ, RZ, R19 ;  /* 0x000000ffff0d7224 */ /* 0x000fe400078e0013 */
[----:B------:R-:W-:Y:S02]  /*17080*/  IMAD.MOV.U32 R12, RZ, RZ, RZ ;  /* 0x000000ffff0c7224 */ /* 0x000fe400078e00ff */
[----:B------:R-:W-:-:S07]  /*17090*/  IMAD.MOV.U32 R20, RZ, RZ, R14 ;  /* 0x000000ffff147224 */ /* 0x000fce00078e000e */
[----:B------:R-:W-:Y:S05]  /*170a0*/  WARPSYNC.COLLECTIVE R15, `(.L_x_7726) ;  /* 0x000000000f087348 */ /* 0x000fea0003c00000 */
[----:B------:R0:W1:Y:S02]  /*170b0*/  SHFL.IDX P6, R14, R13, R12, R11 ;  /* 0x0000000c0d0e7389 */ /* 0x00006400000c000b */
[----:B01----:R-:W-:Y:S01]  /*170c0*/  ENDCOLLECTIVE ;  /* 0x000000000000791b */ /* 0x003fe20003800000 */
.L_x_7726:
        /* <DEDUP_REMOVED lines=11> */
.L_x_7727:
[----:B------:R-:W-:Y:S02]  /*17180*/  IMAD.MOV.U32 R13, RZ, RZ, R19 ;  /* 0x000000ffff0d7224 */ /* 0x000fe400078e0013 */
[----:B------:R-:W-:Y:S01]  /*17190*/  IMAD.MOV.U32 R12, RZ, RZ, 0x1 ;  /* 0x00000001ff0c7424 */ /* 0x000fe200078e00ff */
[----:B------:R-:W-:-:S07]  /*171a0*/  MOV R5, R14 ;  /* 0x0000000e00057202 */ /* 0x000fce0000000f00 */
[----:B------:R-:W-:Y:S05]  /*171b0*/  WARPSYNC.COLLECTIVE R15, `(.L_x_7728) ;  /* 0x000000000f087348 */ /* 0x000fea0003c00000 */
[----:B------:R0:W1:Y:S02]  /*171c0*/  SHFL.IDX P6, R14, R13, R12, R11 ;  /* 0x0000000c0d0e7389 */ /* 0x00006400000c000b */
[----:B01----:R-:W-:Y:S01]  /*171d0*/  ENDCOLLECTIVE ;  /* 0x000000000000791b */ /* 0x003fe20003800000 */
.L_x_7728:
        /* <DEDUP_REMOVED lines=11> */
.L_x_7729:
[----:B------:R-:W-:Y:S01]  /*17290*/  IMAD.MOV.U32 R2, RZ, RZ, R14 ;  /* 0x000000ffff027224 */ /* 0x000fe200078e000e */
[----:B------:R-:W-:Y:S06]  /*172a0*/  BRA `(.L_x_7730) ;  /* 0xffffffa400c87947 */ /* 0x000fec000383ffff */
.L_x_7595:
[----:B--2---:R2:W3:Y:S02]  /*172b0*/  SYNCS.PHASECHK.TRANS64.TRYWAIT P0, [R0+URZ+0x22840], R28 ;  /* 0x0228401c000075a7 */ /* 0x0044e4000800017f */
[----:B---3--:R-:W-:Y:S05]  /*172c0*/  @!P0 NANOSLEEP.SYNCS 0x989680 ;  /* 0x009896800000895d */ /* 0x008fea0003900000 */
[----:B------:R-:W3:Y:S02]  /*172d0*/  @!P0 SYNCS.PHASECHK.TRANS64 P0, [R0+URZ+0x22840], R28 ;  /* 0x0228401c000085a7 */ /* 0x000ee4000800007f */
[----:B---3--:R-:W-:Y:S05]  /*172e0*/  @!P0 BRA `(.L_x_7595) ;  /* 0xfffffffc00f08947 */ /* 0x008fea000383ffff */
[----:B------:R-:W-:Y:S05]  /*172f0*/  BRA `(.L_x_7731) ;  /* 0xffffffa800187947 */ /* 0x000fea000383ffff */
.L_x_7596:
        /* <DEDUP_REMOVED lines=8> */
.L_x_7733:
[----:B------:R-:W-:Y:S05]  /*17380*/  BSYNC B0 ;  /* 0x0000000000007941 */ /* 0x000fea0003800000 */
.L_x_7732:
        /* <DEDUP_REMOVED lines=8> */
.L_x_7734:
[----:B------:R-:W-:Y:S02]  /*17410*/  IMAD.MOV.U32 R13, RZ, RZ, R4 ;  /* 0x000000ffff0d7224 */ /* 0x000fe400078e0004 */
[----:B------:R-:W-:Y:S02]  /*17420*/  IMAD.MOV.U32 R12, RZ, RZ, 0x1 ;  /* 0x00000001ff0c7424 */ /* 0x000fe400078e00ff */
[----:B------:R-:W-:-:S07]  /*17430*/  IMAD.MOV.U32 R2, RZ, RZ, R14 ;  /* 0x000000ffff027224 */ /* 0x000fce00078e000e */
[----:B------:R-:W-:Y:S05]  /*17440*/  WARPSYNC.COLLECTIVE R15, `(.L_x_7735) ;  /* 0x000000000f087348 */ /* 0x000fea0003c00000 */
[----:B------:R0:W1:Y:S02]  /*17450*/  SHFL.IDX P6, R14, R13, R12, R11 ;  /* 0x0000000c0d0e7389 */ /* 0x00006400000c000b */
[----:B01----:R-:W-:Y:S01]  /*17460*/  ENDCOLLECTIVE ;  /* 0x000000000000791b */ /* 0x003fe20003800000 */
.L_x_7735:
        /* <DEDUP_REMOVED lines=11> */
.L_x_7736:
[----:B------:R-:W-:Y:S01]  /*17520*/  IMAD.MOV.U32 R13, RZ, RZ, R4 ;  /* 0x000000ffff0d7224 */ /* 0x000fe200078e0004 */
[----:B------:R-:W-:-:S04]  /*17530*/  MOV R12, R14 ;  /* 0x0000000e000c7202 */ /* 0x000fc80000000f00 */
[----:B------:R-:W-:Y:S01]  /*17540*/  IADD3 R2, P0, R30, R12, RZ ;  /* 0x0000000c1e027210 */ /* 0x000fe20007f1e0ff */
[----:B------:R-:W-:-:S04]  /*17550*/  IMAD.MOV.U32 R12, RZ, RZ, 0x2 ;  /* 0x00000002ff0c7424 */ /* 0x000fc800078e00ff */
[----:B------:R-:W-:-:S08]  /*17560*/  IMAD.X R3, RZ, RZ, R10, P0 ;  /* 0x000000ffff037224 */ /* 0x000fd000000e060a */
[----:B------:R-:W-:Y:S05]  /*17570*/  WARPSYNC.COLLECTIVE R15, `(.L_x_7737) ;  /* 0x000000000f087348 */ /* 0x000fea0003c00000 */
[----:B------:R0:W1:Y:S02]  /*17580*/  SHFL.IDX P6, R14, R13, R12, R11 ;  /* 0x0000000c0d0e7389 */ /* 0x00006400000c000b */
[----:B01----:R-:W-:Y:S01]  /*17590*/  ENDCOLLECTIVE ;  /* 0x000000000000791b */ /* 0x003fe20003800000 */
.L_x_7737:
        /* <DEDUP_REMOVED lines=9> */
.L_x_7738:
        /* <DEDUP_REMOVED lines=9> */
.L_x_7739:
        /* <DEDUP_REMOVED lines=9> */
.L_x_7740:
[----:B------:R-:W-:Y:S02]  /*17750*/  IMAD.MOV.U32 R13, RZ, RZ, R4 ;  /* 0x000000ffff0d7224 */ /* 0x000fe400078e0004 */
[----:B------:R-:W-:Y:S02]  /*17760*/  IMAD.MOV.U32 R12, RZ, RZ, 0x4 ;  /* 0x00000004ff0c7424 */ /* 0x000fe400078e00ff */
[----:B------:R-:W-:-:S07]  /*17770*/  IMAD.MOV.U32 R2, RZ, RZ, R14 ;  /* 0x000000ffff027224 */ /* 0x000fce00078e000e */
[----:B------:R-:W-:Y:S05]  /*17780*/  WARPSYNC.COLLECTIVE R15, `(.L_x_7741) ;  /* 0x000000000f087348 */ /* 0x000fea0003c00000 */
[----:B------:R0:W1:Y:S02]  /*17790*/  SHFL.IDX P6, R14, R13, R12, R11 ;  /* 0x0000000c0d0e7389 */ /* 0x00006400000c000b */
[----:B01----:R-:W-:Y:S01]  /*177a0*/  ENDCOLLECTIVE ;  /* 0x000000000000791b */ /* 0x003fe20003800000 */
.L_x_7741:
        /* <DEDUP_REMOVED lines=11> */
.L_x_7742:
[----:B------:R-:W-:Y:S01]  /*17860*/  IMAD.MOV.U32 R13, RZ, RZ, R4 ;  /* 0x000000ffff0d7224 */ /* 0x000fe200078e0004 */
[----:B------:R-:W-:Y:S01]  /*17870*/  MOV R12, 0x5 ;  /* 0x00000005000c7802 */ /* 0x000fe20000000f00 */
[----:B------:R-:W-:-:S07]  /*17880*/  IMAD.MOV.U32 R2, RZ, RZ, R14 ;  /* 0x000000ffff027224 */ /* 0x000fce00078e000e */
[----:B------:R-:W-:Y:S05]  /*17890*/  WARPSYNC.COLLECTIVE R15, `(.L_x_7743) ;  /* 0x000000000f087348 */ /* 0x000fea0003c00000 */
[----:B------:R0:W1:Y:S02]  /*178a0*/  SHFL.IDX P6, R14, R13, R12, R11 ;  /* 0x0000000c0d0e7389 */ /* 0x00006400000c000b */
[----:B01----:R-:W-:Y:S01]  /*178b0*/  ENDCOLLECTIVE ;  /* 0x000000000000791b */ /* 0x003fe20003800000 */
.L_x_7743:
        /* <DEDUP_REMOVED lines=11> */
.L_x_7744:
[----:B------:R-:W-:Y:S02]  /*17970*/  IMAD.MOV.U32 R13, RZ, RZ, R4 ;  /* 0x000000ffff0d7224 */ /* 0x000fe400078e0004 */
[----:B------:R-:W-:Y:S02]  /*17980*/  IMAD.MOV.U32 R12, RZ, RZ, 0x6 ;  /* 0x00000006ff0c7424 */ /* 0x000fe400078e00ff */
[----:B------:R-:W-:-:S07]  /*17990*/  IMAD.MOV.U32 R2, RZ, RZ, R14 ;  /* 0x000000ffff027224 */ /* 0x000fce00078e000e */
[----:B------:R-:W-:Y:S05]  /*179a0*/  WARPSYNC.COLLECTIVE R15, `(.L_x_7745) ;  /* 0x000000000f087348 */ /* 0x000fea0003c00000 */
[----:B------:R0:W1:Y:S02]  /*179b0*/  SHFL.IDX P6, R14, R13, R12, R11 ;  /* 0x0000000c0d0e7389 */ /* 0x00006400000c000b */
[----:B01----:R-:W-:Y:S01]  /*179c0*/  ENDCOLLECTIVE ;  /* 0x000000000000791b */ /* 0x003fe20003800000 */
.L_x_7745:
        /* <DEDUP_REMOVED lines=11> */
.L_x_7746:
[----:B------:R-:W-:Y:S01]  /*17a80*/  IMAD.MOV.U32 R13, RZ, RZ, R4 ;  /* 0x000000ffff0d7224 */ /* 0x000fe200078e0004 */
[----:B------:R-:W-:Y:S01]  /*17a90*/  MOV R12, 0x7 ;  /* 0x00000007000c7802 */ /* 0x000fe20000000f00 */
[----:B------:R-:W-:-:S07]  /*17aa0*/  IMAD.MOV.U32 R2, RZ, RZ, R14 ;  /* 0x000000ffff027224 */ /* 0x000fce00078e000e */
[----:B------:R-:W-:Y:S05]  /*17ab0*/  WARPSYNC.COLLECTIVE R15, `(.L_x_7747) ;  /* 0x000000000f087348 */ /* 0x000fea0003c00000 */
[----:B------:R0:W1:Y:S02]  /*17ac0*/  SHFL.IDX P6, R14, R13, R12, R11 ;  /* 0x0000000c0d0e7389 */ /* 0x00006400000c000b */
[----:B01----:R-:W-:Y:S01]  /*17ad0*/  ENDCOLLECTIVE ;  /* 0x000000000000791b */ /* 0x003fe20003800000 */
.L_x_7747:
        /* <DEDUP_REMOVED lines=11> */
.L_x_7748:
[----:B------:R-:W-:Y:S02]  /*17b90*/  IMAD.MOV.U32 R13, RZ, RZ, R8 ;  /* 0x000000ffff0d7224 */ /* 0x000fe400078e0008 */
[----:B------:R-:W-:Y:S02]  /*17ba0*/  IMAD.MOV.U32 R12, RZ, RZ, RZ ;  /* 0x000000ffff0c7224 */ /* 0x000fe400078e00ff */
[----:B------:R-:W-:-:S07]  /*17bb0*/  IMAD.MOV.U32 R9, RZ, RZ, R14 ;  /* 0x000000ffff097224 */ /* 0x000fce00078e000e */
[----:B------:R-:W-:Y:S05]  /*17bc0*/  WARPSYNC.COLLECTIVE R15, `(.L_x_7749) ;  /* 0x000000000f087348 */ /* 0x000fea0003c00000 */
[----:B------:R0:W1:Y:S02]  /*17bd0*/  SHFL.IDX P6, R14, R13, R12, R11 ;  /* 0x0000000c0d0e7389 */ /* 0x00006400000c000b */
[----:B01----:R-:W-:Y:S01]  /*17be0*/  ENDCOLLECTIVE ;  /* 0x000000000000791b */ /* 0x003fe20003800000 */
.L_x_7749:
        /* <DEDUP_REMOVED lines=11> */
.L_x_7750:
[----:B------:R-:W-:Y:S02]  /*17ca0*/  IMAD.MOV.U32 R13, RZ, RZ, R8 ;  /* 0x000000ffff0d7224 */ /* 0x000fe400078e0008 */
[----:B------:R-:W-:Y:S02]  /*17cb0*/  IMAD.MOV.U32 R12, RZ, RZ, 0x1 ;  /* 0x00000001ff0c7424 */ /* 0x000fe400078e00ff */
[----:B------:R-:W-:-:S07]  /*17cc0*/  IMAD.MOV.U32 R5, RZ, RZ, R14 ;  /* 0x000000ffff057224 */ /* 0x000fce00078e000e */
[----:B------:R-:W-:Y:S05]  /*17cd0*/  WARPSYNC.COLLECTIVE R15, `(.L_x_7751) ;  /* 0x000000000f087348 */ /* 0x000fea0003c00000 */
[----:B------:R0:W1:Y:S02]  /*17ce0*/  SHFL.IDX P6, R14, R13, R12, R11 ;  /* 0x0000000c0d0e7389 */ /* 0x00006400000c000b */
[----:B01----:R-:W-:Y:S01]  /*17cf0*/  ENDCOLLECTIVE ;  /* 0x000000000000791b */ /* 0x003fe20003800000 */
.L_x_7751:
[----:B------:R-:W-:-:S04]  /*17d00*/  IADD3 R2, P0, R30, R5, RZ ;  /* 0x000000051e027210 */ /* 0x000fc80007f1e0ff */
[----:B------:R-:W-:-:S05]  /*17d10*/  IADD3.X R3, RZ, R4, RZ, P0, !PT ;  /* 0x00000004ff037210 */ /* 0x000fca00007fe4ff */
        /* <DEDUP_REMOVED lines=9> */
.L_x_7752:
[----:B------:R-:W-:Y:S05]  /*17db0*/  BRA `(.L_x_7753) ;  /* 0xffffffa000a87947 */ /* 0x000fea000383ffff */
.L_x_7601:
[----:B0-----:R0:W1:Y:S02]  /*17dc0*/  SYNCS.PHASECHK.TRANS64.TRYWAIT P2, [R0+URZ+0x22870], R3 ;  /* 0x02287003000075a7 */ /* 0x001064000804017f */
[----:B-1----:R-:W-:Y:S05]  /*17dd0*/  @!P2 NANOSLEEP.SYNCS 0x989680 ;  /* 0x009896800000a95d */ /* 0x002fea0003900000 */
[----:B------:R-:W1:Y:S02]  /*17de0*/  @!P2 SYNCS.PHASECHK.TRANS64 P2, [R0+URZ+0x22870], R3 ;  /* 0x022870030000a5a7 */ /* 0x000e64000804007f */
[----:B-1----:R-:W-:Y:S05]  /*17df0*/  @!P2 BRA `(.L_x_7601) ;  /* 0xfffffffc00f0a947 */ /* 0x002fea000383ffff */
[----:B------:R-:W-:Y:S05]  /*17e00*/  BRA `(.L_x_7754) ;  /* 0xffffffa4000c7947 */ /* 0x000fea000383ffff */
.L_x_7603:
[----:B0-----:R0:W1:Y:S02]  /*17e10*/  SYNCS.PHASECHK.TRANS64.TRYWAIT P2, [R0+URZ+0x22860], R5 ;  /* 0x02286005000075a7 */ /* 0x001064000804017f */
[----:B-1----:R-:W-:Y:S05]  /*17e20*/  @!P2 NANOSLEEP.SYNCS 0x989680 ;  /* 0x009896800000a95d */ /* 0x002fea0003900000 */
[----:B------:R-:W1:Y:S02]  /*17e30*/  @!P2 SYNCS.PHASECHK.TRANS64 P2, [R0+URZ+0x22860], R5 ;  /* 0x022860050000a5a7 */ /* 0x000e64000804007f */
[----:B-1----:R-:W-:Y:S05]  /*17e40*/  @!P2 BRA `(.L_x_7603) ;  /* 0xfffffffc00f0a947 */ /* 0x002fea000383ffff */
[----:B------:R-:W-:Y:S05]  /*17e50*/  BRA `(.L_x_7755) ;  /* 0xffffffa4001c7947 */ /* 0x000fea000383ffff */
.L_x_7611:
[----:B0-----:R0:W2:Y:S02]  /*17e60*/  SYNCS.PHASECHK.TRANS64.TRYWAIT P1, [R2+URZ+0x22870], R3 ;  /* 0x02287003020075a7 */ /* 0x0010a4000802017f */
[----:B--2---:R-:W-:Y:S05]  /*17e70*/  @!P1 NANOSLEEP.SYNCS 0x989680 ;  /* 0x009896800000995d */ /* 0x004fea0003900000 */
[----:B------:R-:W2:Y:S02]  /*17e80*/  @!P1 SYNCS.PHASECHK.TRANS64 P1, [R2+URZ+0x22870], R3 ;  /* 0x02287003020095a7 */ /* 0x000ea4000802007f */
[----:B--2---:R-:W-:Y:S05]  /*17e90*/  @!P1 BRA `(.L_x_7611) ;  /* 0xfffffffc00f09947 */ /* 0x004fea000383ffff */
[----:B------:R-:W-:Y:S05]  /*17ea0*/  BRA `(.L_x_7756) ;  /* 0xffffffac00107947 */ /* 0x000fea000383ffff */
.L_x_7613:
[----:B0-----:R0:W1:Y:S02]  /*17eb0*/  SYNCS.PHASECHK.TRANS64.TRYWAIT P1, [R2+URZ+0x22860], R3 ;  /* 0x02286003020075a7 */ /* 0x001064000802017f */
[----:B-1----:R-:W-:Y:S05]  /*17ec0*/  @!P1 NANOSLEEP.SYNCS 0x989680 ;  /* 0x009896800000995d */ /* 0x002fea0003900000 */
[----:B------:R-:W1:Y:S02]  /*17ed0*/  @!P1 SYNCS.PHASECHK.TRANS64 P1, [R2+URZ+0x22860], R3 ;  /* 0x02286003020095a7 */ /* 0x000e64000802007f */
[----:B-1----:R-:W-:Y:S05]  /*17ee0*/  @!P1 BRA `(.L_x_7613) ;  /* 0xfffffffc00f09947 */ /* 0x002fea000383ffff */
[----:B------:R-:W-:Y:S05]  /*17ef0*/  BRA `(.L_x_7757) ;  /* 0xffffffac001c7947 */ /* 0x000fea000383ffff */
.L_x_7625:
[----:B0-----:R0:W1:Y:S02]  /*17f00*/  SYNCS.PHASECHK.TRANS64.TRYWAIT P0, [R5+URZ+0x22820], R0 ;  /* 0x02282000050075a7 */ /* 0x001064000800017f */
[----:B-1----:R-:W-:Y:S05]  /*17f10*/  @!P0 NANOSLEEP.SYNCS 0x989680 ;  /* 0x009896800000895d */ /* 0x002fea0003900000 */
[----:B------:R-:W1:Y:S02]  /*17f20*/  @!P0 SYNCS.PHASECHK.TRANS64 P0, [R5+URZ+0x22820], R0 ;  /* 0x02282000050085a7 */ /* 0x000e64000800007f */
[----:B-1----:R-:W-:Y:S05]  /*17f30*/  @!P0 BRA `(.L_x_7625) ;  /* 0xfffffffc00f08947 */ /* 0x002fea000383ffff */
[----:B------:R-:W-:Y:S05]  /*17f40*/  BRA `(.L_x_7758) ;  /* 0xffffffc0000c7947 */ /* 0x000fea000383ffff */
.L_x_7626:
        /* <DEDUP_REMOVED lines=11> */
.L_x_7760:
[----:B------:R-:W-:Y:S05]  /*18000*/  BSYNC B0 ;  /* 0x0000000000007941 */ /* 0x000fea0003800000 */
.L_x_7759:
[----:B------:R-:W-:Y:S05]  /*18010*/  BRA `(.L_x_7761) ;  /* 0xffffffbc00f47947 */ /* 0x000fea000383ffff */
.L_x_7629:
[----:B------:R-:W-:Y:S01]  /*18020*/  BSSY B1, `(.L_x_7762) ;  /* 0x0000006000017945 */ /* 0x000fe20003800000 */
[----:B------:R-:W-:-:S07]  /*18030*/  IMAD.MOV.U32 R15, RZ, RZ, -0x1 ;  /* 0xffffffffff0f7424 */ /* 0x000fce00078e00ff */
[----:B0-----:R-:W-:Y:S05]  /*18040*/  WARPSYNC.COLLECTIVE R15, `(.L_x_7763) ;  /* 0x000000000f0c7348 */ /* 0x001fea0003c00000 */
[----:B------:R-:W-:Y:S02]  /*18050*/  ELECT P6, UR62, PT ;  /* 0x00000000003e782f */ /* 0x000fe400038c0000 */
[----:B------:R-:W-:Y:S01]  /*18060*/  MOV R14, UR62 ;  /* 0x0000003e000e7c02 */ /* 0x000fe20008000f00 */
[----:B0-----:R-:W-:Y:S10]  /*18070*/  ENDCOLLECTIVE ;  /* 0x000000000000791b */ /* 0x001ff40003800000 */
.L_x_7763:
[----:B------:R-:W-:Y:S05]  /*18080*/  BSYNC B1 ;  /* 0x0000000000017941 */ /* 0x000fea0003800000 */
.L_x_7762:
[----:B------:R-:W-:Y:S05]  /*18090*/  BRA `(.L_x_7764) ;  /* 0xffffffbc00ec7947 */ /* 0x000fea000383ffff */
.L_x_7631:
[----:B0-----:R0:W1:Y:S02]  /*180a0*/  SYNCS.PHASECHK.TRANS64.TRYWAIT P1, [R3+URZ+0x22840], R2 ;  /* 0x02284002030075a7 */ /* 0x001064000802017f */
[----:B-1----:R-:W-:Y:S05]  /*180b0*/  @!P1 NANOSLEEP.SYNCS 0x989680 ;  /* 0x009896800000995d */ /* 0x002fea0003900000 */
[----:B------:R-:W1:Y:S02]  /*180c0*/  @!P1 SYNCS.PHASECHK.TRANS64 P1, [R3+URZ+0x22840], R2 ;  /* 0x02284002030095a7 */ /* 0x000e64000802007f */
[----:B-1----:R-:W-:Y:S05]  /*180d0*/  @!P1 BRA `(.L_x_7631) ;  /* 0xfffffffc00f09947 */ /* 0x002fea000383ffff */
[----:B------:R-:W-:Y:S05]  /*180e0*/  BRA `(.L_x_7765) ;  /* 0xffffffc0000c7947 */ /* 0x000fea000383ffff */
.L_x_7633:
[----:B-1----:R1:W2:Y:S02]  /*180f0*/  SYNCS.PHASECHK.TRANS64.TRYWAIT P1, [R31+URZ+0x22840], R0 ;  /* 0x022840001f0075a7 */ /* 0x0022a4000802017f */
[----:B--2---:R-:W-:Y:S05]  /*18100*/  @!P1 NANOSLEEP.SYNCS 0x989680 ;  /* 0x009896800000995d */ /* 0x004fea0003900000 */
[----:B------:R-:W2:Y:S02]  /*18110*/  @!P1 SYNCS.PHASECHK.TRANS64 P1, [R31+URZ+0x22840], R0 ;  /* 0x022840001f0095a7 */ /* 0x000ea4000802007f */
[----:B--2---:R-:W-:Y:S05]  /*18120*/  @!P1 BRA `(.L_x_7633) ;  /* 0xfffffffc00f09947 */ /* 0x004fea000383ffff */
[----:B------:R-:W-:Y:S05]  /*18130*/  BRA `(.L_x_7766) ;  /* 0xffffffc000187947 */ /* 0x000fea000383ffff */
.L_x_7635:
[----:B--2---:R2:W3:Y:S02]  /*18140*/  SYNCS.PHASECHK.TRANS64.TRYWAIT P1, [R3+URZ+0x22860], R2 ;  /* 0x02286002030075a7 */ /* 0x0044e4000802017f */
[----:B---3--:R-:W-:Y:S05]  /*18150*/  @!P1 NANOSLEEP.SYNCS 0x989680 ;  /* 0x009896800000995d */ /* 0x008fea0003900000 */
[----:B------:R-:W3:Y:S02]  /*18160*/  @!P1 SYNCS.PHASECHK.TRANS64 P1, [R3+URZ+0x22860], R2 ;  /* 0x02286002030095a7 */ /* 0x000ee4000802007f */
[----:B---3--:R-:W-:Y:S05]  /*18170*/  @!P1 BRA `(.L_x_7635) ;  /* 0xfffffffc00f09947 */ /* 0x008fea000383ffff */
[----:B------:R-:W-:Y:S05]  /*18180*/  BRA `(.L_x_7767) ;  /* 0xffffffc000147947 */ /* 0x000fea000383ffff */
.L_x_7637:
[----:B---3--:R3:W4:Y:S02]  /*18190*/  SYNCS.PHASECHK.TRANS64.TRYWAIT P1, [R31+URZ+0x22860], R0 ;  /* 0x022860001f0075a7 */ /* 0x008724000802017f */
[----:B----4-:R-:W-:Y:S05]  /*181a0*/  @!P1 NANOSLEEP.SYNCS 0x989680 ;  /* 0x009896800000995d */ /* 0x010fea0003900000 */
[----:B------:R-:W4:Y:S02]  /*181b0*/  @!P1 SYNCS.PHASECHK.TRANS64 P1, [R31+URZ+0x22860], R0 ;  /* 0x022860001f0095a7 */ /* 0x000f24000802007f */
[----:B----4-:R-:W-:Y:S05]  /*181c0*/  @!P1 BRA `(.L_x_7637) ;  /* 0xfffffffc00f09947 */ /* 0x010fea000383ffff */
[----:B------:R-:W-:Y:S05]  /*181d0*/  BRA `(.L_x_7768) ;  /* 0xffffffc000107947 */ /* 0x000fea000383ffff */
.L_x_7639:
[----:B----4-:R4:W0:Y:S02]  /*181e0*/  SYNCS.PHASECHK.TRANS64.TRYWAIT P1, [R3+URZ+0x22880], R2 ;  /* 0x02288002030075a7 */ /* 0x010824000802017f */
[----:B0-----:R-:W-:Y:S05]  /*181f0*/  @!P1 NANOSLEEP.SYNCS 0x989680 ;  /* 0x009896800000995d */ /* 0x001fea0003900000 */
[----:B------:R-:W0:Y:S02]  /*18200*/  @!P1 SYNCS.PHASECHK.TRANS64 P1, [R3+URZ+0x22880], R2 ;  /* 0x02288002030095a7 */ /* 0x000e24000802007f */
[----:B0-----:R-:W-:Y:S05]  /*18210*/  @!P1 BRA `(.L_x_7639) ;  /* 0xfffffffc00f09947 */ /* 0x001fea000383ffff */
[----:B------:R-:W-:Y:S05]  /*18220*/  BRA `(.L_x_7769) ;  /* 0xffffffc0000c7947 */ /* 0x000fea000383ffff */
.L_x_7770:
        /* <DEDUP_REMOVED lines=13> */
.L_x_16285:


//--------------------- .text._ZN7cutlass13device_kernelIN5flash11enable_sm90INS1_16FlashAttnFwdSm90INS1_25CollectiveMainloopFwdSm90ILi2EN4cute5tupleIJNS5_1CILi1EEES8_S8_EEENS6_IJNS7_ILi128EEENS7_ILi160EEESA_EEELi128ENS_12float_e4m3_tEfNS_4arch4Sm90ELb0ELb0ELb1ELb1ELb1ELb1ELb0ELb1ELb1ELb1ELb1ELb0EEENS1_21CollectiveEpilogueFwdINS6_IJSA_SA_SB_EEES9_NS_10bfloat16_tESF_Li256ELb1ELb1ELb1ELb1EEENS1_36VarlenDynamicPersistentTileSchedulerILi128ELi160ELi256ELi128ELb1ELb1ELb1ELb0ELb1ELb1EEEEEEEEEvNT_6ParamsE --------------------------
	.section	.text._ZN7cutlass13device_kernelIN5flash11enable_sm90INS1_16FlashAttnFwdSm90INS1_25CollectiveMainloopFwdSm90ILi2EN4cute5tupleIJNS5_1CILi1EEES8_S8_EEENS6_IJNS7_ILi128EEENS7_ILi160EEESA_EEELi128ENS_12float_e4m3_tEfNS_4arch4Sm90ELb0ELb0ELb1ELb1ELb1ELb1ELb0ELb1ELb1ELb1ELb1ELb0EEENS1_21CollectiveEpilogueFwdINS6_IJSA_SA_SB_EEES9_NS_10bfloat16_tESF_Li256ELb1ELb1ELb1ELb1EEENS1_36VarlenDynamicPersistentTileSchedulerILi128ELi160ELi256ELi128ELb1ELb1ELb1ELb0ELb1ELb1EEEEEEEEEvNT_6ParamsE,"ax",@progbits
	.align	128
.text._ZN7cutlass13device_kernelIN5flash11enable_sm90INS1_16FlashAttnFwdSm90INS1_25CollectiveMainloopFwdSm90ILi2EN4cute5tupleIJNS5_1CILi1EEES8_S8_EEENS6_IJNS7_ILi128EEENS7_ILi160EEESA_EEELi128ENS_12float_e4m3_tEfNS_4arch4Sm90ELb0ELb0ELb1ELb1ELb1ELb1ELb0ELb1ELb1ELb1ELb1ELb0EEENS1_21CollectiveEpilogueFwdINS6_IJSA_SA_SB_EEES9_NS_10bfloat16_tESF_Li256ELb1ELb1ELb1ELb1EEENS1_36VarlenDynamicPersistentTileSchedulerILi128ELi160ELi256ELi128ELb1ELb1ELb1ELb0ELb1ELb1EEEEEEEEEvNT_6ParamsE:
        .type           _ZN7cutlass13device_kernelIN5flash11enable_sm90INS1_16FlashAttnFwdSm90INS1_25CollectiveMainloopFwdSm90ILi2EN4cute5tupleIJNS5_1CILi1EEES8_S8_EEENS6_IJNS7_ILi128EEENS7_ILi160EEESA_EEELi128ENS_12float_e4m3_tEfNS_4arch4Sm90ELb0ELb0ELb1ELb1ELb1ELb1ELb0ELb1ELb1ELb1ELb1ELb0EEENS1_21CollectiveEpilogueFwdINS6_IJSA_SA_SB_EEES9_NS_10bfloat16_tESF_Li256ELb1ELb1ELb1ELb1EEENS1_36VarlenDynamicPersistentTileSchedulerILi128ELi160ELi256ELi128ELb1ELb1ELb1ELb0ELb1ELb1EEEEEEEEEvNT_6ParamsE,@function
        .size           _ZN7cutlass13device_kernelIN5flash11enable_sm90INS1_16FlashAttnFwdSm90INS1_25CollectiveMainloopFwdSm90ILi2EN4cute5tupleIJNS5_1CILi1EEES8_S8_EEENS6_IJNS7_ILi128EEENS7_ILi160EEESA_EEELi128ENS_12float_e4m3_tEfNS_4arch4Sm90ELb0ELb0ELb1ELb1ELb1ELb1ELb0ELb1ELb1ELb1ELb1ELb0EEENS1_21CollectiveEpilogueFwdINS6_IJSA_SA_SB_EEES9_NS_10bfloat16_tESF_Li256ELb1ELb1ELb1ELb1EEENS1_36VarlenDynamicPersistentTileSchedulerILi128ELi160ELi256ELi128ELb1ELb1ELb1ELb0ELb1ELb1EEEEEEEEEvNT_6ParamsE,(.L_x_16286 - _ZN7cutlass13device_kernelIN5flash11enable_sm90INS1_16FlashAttnFwdSm90INS1_25CollectiveMainloopFwdSm90ILi2EN4cute5tupleIJNS5_1CILi1EEES8_S8_EEENS6_IJNS7_ILi128EEENS7_ILi160EEESA_EEELi128ENS_12float_e4m3_tEfNS_4arch4Sm90ELb0ELb0ELb1ELb1ELb1ELb1ELb0ELb1ELb1ELb1ELb1ELb0EEENS1_21CollectiveEpilogueFwdINS6_IJSA_SA_SB_EEES9_NS_10bfloat16_tESF_Li256ELb1ELb1ELb1ELb1EEENS1_36VarlenDynamicPersistentTileSchedulerILi128ELi160ELi256ELi128ELb1ELb1ELb1ELb0ELb1ELb1EEEEEEEEEvNT_6ParamsE)
        .other          _ZN7cutlass13device_kernelIN5flash11enable_sm90INS1_16FlashAttnFwdSm90INS1_25CollectiveMainloopFwdSm90ILi2EN4cute5tupleIJNS5_1CILi1EEES8_S8_EEENS6_IJNS7_ILi128EEENS7_ILi160EEESA_EEELi128ENS_12float_e4m3_tEfNS_4arch4Sm90ELb0ELb0ELb1ELb1ELb1ELb1ELb0ELb1ELb1ELb1ELb1ELb0EEENS1_21CollectiveEpilogueFwdINS6_IJSA_SA_SB_EEES9_NS_10bfloat16_tESF_Li256ELb1ELb1ELb1ELb1EEENS1_36VarlenDynamicPersistentTileSchedulerILi128ELi160ELi256ELi128ELb1ELb1ELb1ELb0ELb1ELb1EEEEEEEEEvNT_6ParamsE,@"STO_CUDA_ENTRY STV_DEFAULT"
_ZN7cutlass13device_kernelIN5flash11enable_sm90INS1_16FlashAttnFwdSm90INS1_25CollectiveMainloopFwdSm90ILi2EN4cute5tupleIJNS5_1CILi1EEES8_S8_EEENS6_IJNS7_ILi128EEENS7_ILi160EEESA_EEELi128ENS_12float_e4m3_tEfNS_4arch4Sm90ELb0ELb0ELb1ELb1ELb1ELb1ELb0ELb1ELb1ELb1ELb1ELb0EEENS1_21CollectiveEpilogueFwdINS6_IJSA_SA_SB_EEES9_NS_10bfloat16_tESF_Li256ELb1ELb1ELb1ELb1EEENS1_36VarlenDynamicPersistentTileSchedulerILi128ELi160ELi256ELi128ELb1ELb1ELb1ELb0ELb1ELb1EEEEEEEEEvNT_6ParamsE:
[----:B------:R-:W0:Y:S02]  /*0000*/  LDC R1, c[0x0][0x28] ;  /* 0x00000a00ff017b82 */ /* 0x000e240000000800 */
[----:B0-----:R-:W-:Y:S01]  /*0010*/  VIADD R1, R1, 0xffffff90 ;  /* 0xffffff9001017836 */ /* 0x001fe20000000000 */
[----:B------:R-:W0:Y:S01]  /*0020*/  S2R R3, SR_TID.X ;  /* 0x0000000000037919 */ /* 0x000e220000002100 */
[----:B------:R-:W-:Y:S01]  /*0030*/  ELECT P0, URZ, PT ;  /* 0x00000000003f782f */ /* 0x000fe20003800000 */
[----:B------:R-:W-:Y:S01]  /*0040*/  BSSY B0, `(.L_x_7771) ;  /* 0x000000d000007945 */ /* 0x000fe20003800000 */
[----:B0-----:R-:W-:-:S05]  /*0050*/  SHF.R.U32.HI R0, RZ, 0x5, R3 ;  /* 0x00000005ff007819 */ /* 0x001fca0000011603 */
        /* <DEDUP_REMOVED lines=11> */
.L_x_7772:
[----:B------:R-:W-:Y:S05]  /*0110*/  BSYNC B0 ;  /* 0x0000000000007941 */ /* 0x000fea0003800000 */
.L_x_7771:
[----:B------:R-:W-:Y:S01]  /*0120*/  VOTEU.ANY UP0, P0 ;  /* 0x00000000003f7886 */ /* 0x000fe20000000100 */
[----:B------:R-:W0:Y:S01]  /*0130*/  SHFL.IDX PT, R2, R0, RZ, 0x1f ;  /* 0x00001fff00027589 */ /* 0x000e2200000e0000 */
[----:B------:R-:W-:Y:S01]  /*0140*/  UMOV UR4, 0x80 ;  /* 0x0000008000047882 */ /* 0x000fe20000000000 */
[----:B------:R-:W-:Y:S01]  /*0150*/  UMOV UR7, 0x100 ;  /* 0x0000010000077882 */ /* 0x000fe20000000000 */
[----:B------:R-:W-:Y:S01]  /*0160*/  SHF.R.U32.HI R3, RZ, 0x7, R3 ;  /* 0x00000007ff037819 */ /* 0x000fe20000011603 */
[----:B------:R-:W1:Y:S01]  /*0170*/  @UP0 S2UR UR8, SR_CgaCtaId ;  /* 0x00000000000809c3 */ /* 0x000e620000008800 */
[----:B------:R-:W-:Y:S01]  /*0180*/  @UP0 UMOV UR6, 0x400 ;  /* 0x0000040000060882 */ /* 0x000fe20000000000 */
[----:B------:R-:W-:-:S04]  /*0190*/  @UP0 UIADD3 UR4, -UR4, 0x100000, URZ ;  /* 0x0010000004040890 */ /* 0x000fc8000fffe13f */
[----:B------:R-:W-:Y:S02]  /*01a0*/  @UP0 USHF.L.U32 UR5, UR4, 0xb, URZ ;  /* 0x0000000b04050899 */ /* 0x000fe4000800063f */
[----:B------:R-:W-:Y:S01]  /*01b0*/  @UP0 USHF.L.U32 UR4, UR4, 0x1, URZ ;  /* 0x0000000104040899 */ /* 0x000fe2000800063f */
[----:B------:R-:W-:Y:S01]  /*01c0*/  VOTEU.ANY UP1, P0 ;  /* 0x00000000003f7886 */ /* 0x000fe20000020100 */
[----:B0-----:R-:W-:Y:S02]  /*01d0*/  ISETP.NE.AND P1, PT, R2, RZ, PT ;  /* 0x000000ff0200720c */ /* 0x001fe40003f25270 */
[----:B------:R0:W2:Y:S01]  /*01e0*/  SHFL.IDX PT, R2, R3, RZ, 0x1f ;  /* 0x00001fff03027589 */ /* 0x0000a200000e0000 */
[----:B-1----:R-:W-:Y:S02]  /*01f0*/  @UP0 ULEA UR8, UR8, UR6, 0x18 ;  /* 0x0000000608080291 */ /* 0x002fe4000f8ec03f */
[----:B------:R-:W-:-:S04]  /*0200*/  @UP0 UIADD3 UR6, -UR7, 0x100000, URZ ;  /* 0x0010000007060890 */ /* 0x000fc8000fffe13f */
[----:B------:R-:W-:Y:S02]  /*0210*/  @UP0 USHF.L.U32 UR7, UR6, 0xb, URZ ;  /* 0x0000000b06070899 */ /* 0x000fe4000800063f */
[----:B------:R-:W-:Y:S01]  /*0220*/  @UP0 USHF.L.U32 UR6, UR6, 0x1, URZ ;  /* 0x0000000106060899 */ /* 0x000fe2000800063f */
[----:B------:R-:W-:Y:S01]  /*0230*/  VOTEU.ANY UP0, P0 ;  /* 0x00000000003f7886 */ /* 0x000fe20000000100 */
[----:B------:R-:W1:Y:S04]  /*0240*/  FENCE.VIEW.ASYNC.S ;  /* 0x00000000000073c6 */ /* 0x000e680000000000 */
[----:B-1----:R0:W1:Y:S06]  /*0250*/  @UP0 SYNCS.EXCH.64 URZ, [UR8+0x22800], UR4 ;  /* 0x02280004083f05b2 */ /* 0x00206c0008000100 */
[----:B------:R0:W3:Y:S02]  /*0260*/  @UP1 SYNCS.EXCH.64 URZ, [UR8+0x22820], UR6 ;  /* 0x02282006083f15b2 */ /* 0x0000e40008000100 */
        /* <DEDUP_REMOVED lines=17> */
[----:B------:R0:W0:Y:S01]  /*0380*/  SYNCS.EXCH.64 URZ, [UR8+0x22848], UR6 ;  /* 0x02284806083f75b2 */ /* 0x0000220008000100 */
[----:B------:R-:W-:Y:S01]  /*0390*/  NOP ;  /* 0x0000000000007918 */ /* 0x000fe20000000000 */
.L_x_7773:
        /* <DEDUP_REMOVED lines=22> */
.L_x_7774:
        /* <DEDUP_REMOVED lines=18> */
.L_x_7775:
        /* <DEDUP_REMOVED lines=22> */
.L_x_7776:
[----:B------:R-:W5:Y:S01]  /*0780*/  SHFL.IDX PT, R4, R0, RZ, 0x1f ;  /* 0x00001fff00047589 */ /* 0x000f6200000e0000 */
[----:B------:R-:W-:Y:S01]  /*0790*/  NOP ;  /* 0x0000000000007918 */ /* 0x000fe20000000000 */
[----:B------:R-:W0:Y:S01]  /*07a0*/  S2R R3, SR_CgaCtaId ;  /* 0x0000000000037919 */ /* 0x000e220000008800 */
[----:B-----5:R-:W-:-:S13]  /*07b0*/  ISETP.NE.AND P0, PT, R4, RZ, PT ;  /* 0x000000ff0400720c */ /* 0x020fda0003f05270 */
        /* <DEDUP_REMOVED lines=19> */
.L_x_7777:
[----:B--2---:R-:W-:Y:S01]  /*08f0*/  ISETP.NE.AND P0, PT, R2, RZ, PT ;  /* 0x000000ff0200720c */ /* 0x004fe20003f05270 */
[----:B------:R-:W-:Y:S01]  /*0900*/  IMAD.MOV.U32 R2, RZ, RZ, 0x1 ;  /* 0x00000001ff027424 */ /* 0x000fe200078e00ff */
[----:B------:R-:W-:Y:S01]  /*0910*/  NOP ;  /* 0x0000000000007918 */ /* 0x000fe20000000000 */
[----:B------:R-:W-:Y:S01]  /*0920*/  ULDC.64 UR36, c[0x0][0x208] ;  /* 0x0000820000247ab9 */ /* 0x000fe20000000a00 */
[----:B------:R-:W-:Y:S02]  /*0930*/  BSSY B8, `(.L_x_7778) ;  /* 0x0002275000087945 */ /* 0x000fe40003800000 */
[----:B------:R-:W-:-:S05]  /*0940*/  SEL R2, R2, 0x2, !P0 ;  /* 0x0000000202027807 */ /* 0x000fca0004000000 */
[----:B------:R2:W-:Y:S01]  /*0950*/  STL [R1+0x20], R2 ;  /* 0x0000200201007387 */ /* 0x0005e20000100800 */
[----:B01-34-:R-:W-:Y:S06]  /*0960*/  BAR.SYNC.DEFER_BLOCKING 0x0 ;  /* 0x0000000000007b1d */ /* 0x01bfec0000010000 */
[----:B------:R-:W-:Y:S05]  /*0970*/  @!P0 BRA `(.L_x_7779) ;  /* 0x000001a000488947 */ /* 0x000fea0003800000 */
.L_x_7780:
[----:B------:R-:W-:-:S08]  /*0980*/  NOP ;  /* 0x0000000000007918 */ /* 0x000fd00000000000 */
[----:B------:R-:W0:Y:S02]  /*0990*/  USETMAXREG.TRY_ALLOC.CTAPOOL UP0, 0xe8 ;  /* 0x000000e8000079c8 */ /* 0x000e240008000600 */
[----:B0-----:R-:W-:-:S13]  /*09a0*/  PLOP3.LUT P0, PT, PT, PT, UP0, 0x80, 0x0 ;  /* 0x000000000000781c */ /* 0x001fda0003f0f008 */
[----:B------:R-:W-:Y:S05]  /*09b0*/  @!P0 BRA `(.L_x_7780) ;  /* 0xfffffffc00f08947 */ /* 0x000fea000383ffff */
[----:B------:R-:W2:Y:S01]  /*09c0*/  S2R R0, SR_TID.X ;  /* 0x0000000000007919 */ /* 0x000ea20000002100 */
[----:B------:R-:W-:Y:S01]  /*09d0*/  MOV R18, 0x400 ;  /* 0x0000040000127802 */ /* 0x000fe20000000f00 */
[----:B------:R-:W-:Y:S01]  /*09e0*/  ULDC UR4, c[0x0][0xc3c] ;  /* 0x00030f0000047ab9 */ /* 0x000fe20000000800 */
[----:B--2---:R-:W-:Y:S02]  /*09f0*/  SHF.R.U32.HI R2, RZ, 0x7, R0 ;  /* 0x00000007ff027819 */ /* 0x004fe40000011600 */
[----:B------:R-:W0:Y:S01]  /*0a00*/  S2R R0, SR_CgaCtaId ;  /* 0x0000000000007919 */ /* 0x000e220000008800 */
[----:B------:R-:W-:Y:S06]  /*0a10*/  BAR.ARV 0x8, 0x180 ;  /* 0x0206000000007b1d */ /* 0x000fec0000002000 */
[----:B------:R-:W-:-:S13]  /*0a20*/  ISETP.NE.AND P0, PT, R2, 0x1, PT ;  /* 0x000000010200780c */ /* 0x000fda0003f05270 */
[----:B------:R-:W-:Y:S08]  /*0a30*/  @!P0 BAR.ARV 0x9, 0x100 ;  /* 0x0244000000008b1d */ /* 0x000ff00000002000 */
[----:B------:R-:W-:Y:S01]  /*0a40*/  BAR.SYNC.DEFER_BLOCKING 0x5, 0x180 ;  /* 0x0146000000007b1d */ /* 0x000fe20000010000 */
[----:B0-----:R-:W-:-:S05]  /*0a50*/  LEA R18, R0, R18, 0x18 ;  /* 0x0000001200127211 */ /* 0x001fca00078ec0ff */
[----:B------:R-:W0:Y:S02]  /*0a60*/  LDS.128 R28, [R18+0x228d0] ;  /* 0x0228d000121c7984 */ /* 0x000e240000000c00 */
[----:B------:R-:W-:Y:S06]  /*0a70*/  BAR.ARV 0x4, 0x180 ;  /* 0x0106000000007b1d */ /* 0x000fec0000002000 */
[----:B0-----:R-:W-:-:S13]  /*0a80*/  ISETP.GE.AND P0, PT, R31, UR4, PT ;  /* 0x000000041f007c0c */ /* 0x001fda000bf06270 */
[----:B------:R-:W-:Y:S05]  /*0a90*/  @P0 BRA `(.L_x_7781) ;  /* 0x0000022400780947 */ /* 0x000fea0003800000 */
[----:B------:R-:W2:Y:S01]  /*0aa0*/  LDL.LU R13, [R1+0x20] ;  /* 0x00002000010d7983 */ /* 0x000ea20000300800 */
[----:B------:R-:W0:Y:S02]  /*0ab0*/  S2R R0, SR_TID.X ;  /* 0x0000000000007919 */ /* 0x000e240000002100 */
[----:B0-----:R-:W-:-:S05]  /*0ac0*/  VIADD R12, R0, 0xffffff80 ;  /* 0xffffff80000c7836 */ /* 0x001fca0000000000 */
[----:B------:R-:W-:-:S04]  /*0ad0*/  SHF.R.S32.HI R0, RZ, 0x1f, R12 ;  /* 0x0000001fff007819 */ /* 0x000fc8000001140c */
[----:B------:R-:W-:-:S04]  /*0ae0*/  LEA.HI R2, R0, R12, RZ, 0x7 ;  /* 0x0000000c00027211 */ /* 0x000fc800078f38ff */
[----:B------:R-:W-:-:S05]  /*0af0*/  LOP3.LUT R3, R2, 0xffffff80, RZ, 0xc0, !PT ;  /* 0xffffff8002037812 */ /* 0x000fca00078ec0ff */
[----:B------:R-:W-:-:S05]  /*0b00*/  IMAD.IADD R11, R12, 0x1, -R3 ;  /* 0x000000010c0b7824 */ /* 0x000fca00078e0a03 */
[----:B------:R-:W-:-:S04]  /*0b10*/  SHF.R.S32.HI R6, RZ, 0x1f, R11 ;  /* 0x0000001fff067819 */ /* 0x000fc8000001140b */
[----:B------:R-:W-:-:S04]  /*0b20*/  LEA.HI R8, R6, R11, RZ, 0x2 ;  /* 0x0000000b06087211 */ /* 0x000fc800078f10ff */
[--C-:B------:R-:W-:Y:S02]  /*0b30*/  SHF.R.S32.HI R5, RZ, 0x2, R8.reuse ;  /* 0x00000002ff057819 */ /* 0x100fe40000011408 */
[----:B------:R-:W-:Y:S02]  /*0b40*/  SHF.R.S32.HI R4, RZ, 0x1f, R8 ;  /* 0x0000001fff047819 */ /* 0x000fe40000011408 */
[----:B------:R-:W-:Y:S02]  /*0b50*/  SHF.R.S32.HI R14, RZ, 0x7, R2 ;  /* 0x00000007ff0e7819 */ /* 0x000fe40000011402 */
[----:B------:R-:W-:Y:S02]  /*0b60*/  LEA.HI R3, R4, R5, RZ, 0x3 ;  /* 0x0000000504037211 */ /* 0x000fe400078f18ff */
[----:B------:R-:W-:Y:S02]  /*0b70*/  LEA.HI R4, R0, R12, RZ, 0x4 ;  /* 0x0000000c00047211 */ /* 0x000fe400078f20ff */
[----:B------:R-:W-:-:S02]  /*0b80*/  LOP3.LUT R10, R3, 0xfffffff8, RZ, 0xc0, !PT ;  /* 0xfffffff8030a7812 */ /* 0x000fc400078ec0ff */
[----:B------:R-:W-:Y:S02]  /*0b90*/  LEA.HI R2, R2, R14, RZ, 0x1 ;  /* 0x0000000e02027211 */ /* 0x000fe400078f08ff */
[----:B------:R-:W-:Y:S02]  /*0ba0*/  LEA.HI R6, R6, R11, RZ, 0x5 ;  /* 0x0000000b06067211 */ /* 0x000fe400078f28ff */
[----:B------:R-:W-:Y:S02]  /*0bb0*/  LEA.HI R3, R0, R12, RZ, 0x5 ;  /* 0x0000000c00037211 */ /* 0x000fe400078f28ff */
[----:B------:R-:W-:Y:S02]  /*0bc0*/  SHF.R.S32.HI R7, RZ, 0x4, R4 ;  /* 0x00000004ff077819 */ /* 0x000fe40000011404 */
[----:B------:R-:W-:Y:S02]  /*0bd0*/  IADD3 R9, R5, -R10, RZ ;  /* 0x8000000a05097210 */ /* 0x000fe40007ffe0ff */
[----:B------:R-:W-:-:S02]  /*0be0*/  SHF.R.S32.HI R6, RZ, 0x5, R6 ;  /* 0x00000005ff067819 */ /* 0x000fc40000011406 */
[----:B------:R-:W-:Y:S01]  /*0bf0*/  LOP3.LUT R2, R2, 0x3fffffe, RZ, 0xc0, !PT ;  /* 0x03fffffe02027812 */ /* 0x000fe200078ec0ff */
[----:B------:R-:W-:Y:S01]  /*0c00*/  IMAD.SHL.U32 R3, R3, 0x20, RZ ;  /* 0x0000002003037824 */ /* 0x000fe200078e00ff */
[C---:B------:R-:W-:Y:S02]  /*0c10*/  LOP3.LUT R5, R4.reuse, 0x3fffff0, RZ, 0xc0, !PT ;  /* 0x03fffff004057812 */ /* 0x040fe400078ec0ff */
[----:B------:R-:W-:Y:S01]  /*0c20*/  LEA.HI R4, R4, R7, RZ, 0x1 ;  /* 0x0000000704047211 */ /* 0x000fe200078f08ff */
[----:B------:R-:W-:Y:S01]  /*0c30*/  IMAD.IADD R2, R14, 0x1, -R2 ;  /* 0x000000010e027824 */ /* 0x000fe200078e0a02 */
[----:B------:R-:W-:Y:S01]  /*0c40*/  LEA R9, R6, R9, 0x4 ;  /* 0x0000000906097211 */ /* 0x000fe200078e20ff */
[----:B------:R-:W-:Y:S01]  /*0c50*/  IMAD.IADD R5, R12, 0x1, -R5 ;  /* 0x000000010c057824 */ /* 0x000fe200078e0a05 */
[----:B------:R-:W-:Y:S02]  /*0c60*/  LOP3.LUT R4, R4, 0x1ffffffe, RZ, 0xc0, !PT ;  /* 0x1ffffffe04047812 */ /* 0x000fe400078ec0ff */
[----:B------:R-:W-:Y:S01]  /*0c70*/  LOP3.LUT R200, R3, 0xfffffc00, RZ, 0xc0, !PT ;  /* 0xfffffc0003c87812 */ /* 0x000fe200078ec0ff */
[----:B------:R-:W-:Y:S01]  /*0c80*/  IMAD R6, R2, 0x40, R9 ;  /* 0x0000004002067824 */ /* 0x000fe200078e0209 */
[----:B------:R-:W-:Y:S01]  /*0c90*/  LEA.HI R2, R0, R12, RZ, 0x2 ;  /* 0x0000000c00027211 */ /* 0x000fe200078f10ff */
[----:B------:R-:W-:-:S02]  /*0ca0*/  IMAD.IADD R4, R7, 0x1, -R4 ;  /* 0x0000000107047824 */ /* 0x000fc400078e0a04 */
[----:B------:R-:W-:Y:S01]  /*0cb0*/  IMAD R5, R5, 0x40, R200 ;  /* 0x0000004005057824 */ /* 0x000fe200078e02c8 */
[----:B------:R-:W-:-:S03]  /*0cc0*/  SHF.R.S32.HI R190, RZ, 0x2, R2 ;  /* 0x00000002ffbe7819 */ /* 0x000fc60000011402 */
[----:B------:R-:W-:Y:S01]  /*0cd0*/  IMAD R3, R4, 0x8, R5 ;  /* 0x0000000804037824 */ /* 0x000fe200078e0205 */
[----:B------:R-:W-:Y:S01]  /*0ce0*/  LEA.HI R4, R0, R12, RZ, 0x3 ;  /* 0x0000000c00047211 */ /* 0x000fe200078f18ff */
[----:B------:R-:W-:Y:S01]  /*0cf0*/  VIADD R9, R190, 0x40 ;  /* 0x00000040be097836 */ /* 0x000fe20000000000 */
[----:B------:R-:W-:Y:S02]  /*0d00*/  LOP3.LUT R0, R2, 0xfffffffc, RZ, 0xc0, !PT ;  /* 0xfffffffc02007812 */ /* 0x000fe400078ec0ff */
[----:B------:R0:W-:Y:S01]  /*0d10*/  STL [R1+0x6c], R3 ;  /* 0x00006c0301007387 */ /* 0x0001e20000100800 */
[----:B------:R-:W-:Y:S02]  /*0d20*/  LOP3.LUT R208, R4, 0xfffffff8, RZ, 0xc0, !PT ;  /* 0xfffffff804d07812 */ /* 0x000fe400078ec0ff */
[C---:B------:R-:W-:Y:S02]  /*0d30*/  IMAD.IADD R5, R12.reuse, 0x1, -R0 ;  /* 0x000000010c057824 */ /* 0x040fe400078e0a00 */
[----:B------:R-:W-:-:S02]  /*0d40*/  IADD3 R208, R12, -R208, RZ ;  /* 0x800000d00cd07210 */ /* 0x000fc40007ffe0ff */
[----:B0-----:R-:W-:Y:S02]  /*0d50*/  SHF.R.S32.HI R3, RZ, 0x1f, R2 ;  /* 0x0000001fff037819 */ /* 0x001fe40000011402 */
[----:B------:R-:W-:Y:S02]  /*0d60*/  SHF.R.S32.HI R2, RZ, 0x3, R4 ;  /* 0x00000003ff027819 */ /* 0x000fe40000011404 */
[----:B------:R-:W-:Y:S02]  /*0d70*/  SHF.R.S32.HI R2, RZ, 0x1f, R9 ;  /* 0x0000001fff027819 */ /* 0x000fe40000011409 */
[----:B------:R-:W-:Y:S01]  /*0d80*/  LEA.HI R3, R3, R190, RZ, 0x3 ;  /* 0x000000be03037211 */ /* 0x000fe200078f18ff */
[----:B------:R-:W-:Y:S01]  /*0d90*/  IMAD.SHL.U32 R197, R9, 0x80, RZ ;  /* 0x0000008009c57824 */ /* 0x000fe200078e00ff */
[----:B------:R-:W-:Y:S02]  /*0da0*/  LEA.HI R0, R5, R5, RZ, 0x1 ;  /* 0x0000000505007211 */ /* 0x000fe400078f08ff */
[----:B------:R-:W-:Y:S01]  /*0db0*/  LEA.HI R2, R2, R9, RZ, 0x3 ;  /* 0x0000000902027211 */ /* 0x000fe200078f18ff */
[----:B------:R-:W-:Y:S01]  /*0dc0*/  IMAD.SHL.U32 R199, R208, 0x8, RZ ;  /* 0x00000008d0c77824 */ /* 0x000fe200078e00ff */
[----:B------:R-:W-:Y:S01]  /*0dd0*/  LOP3.LUT R3, R3, 0xfffffff8, RZ, 0xc0, !PT ;  /* 0xfffffff803037812 */ /* 0x000fe200078ec0ff */
[----:B------:R-:W-:Y:S01]  /*0de0*/  IMAD.SHL.U32 R16, R5, 0x10, RZ ;  /* 0x0000001005107824 */ /* 0x000fe200078e00ff */
[----:B------:R-:W-:Y:S01]  /*0df0*/  LOP3.LUT R0, R0, 0x1ffffffe, RZ, 0xc0, !PT ;  /* 0x1ffffffe00007812 */ /* 0x000fe200078ec0ff */
[----:B------:R-:W-:Y:S01]  /*0e00*/  IMAD.SHL.U32 R2, R2, 0x80, RZ ;  /* 0x0000008002027824 */ /* 0x000fe200078e00ff */
[----:B------:R-:W-:Y:S01]  /*0e10*/  LOP3.LUT R197, R197, 0x380, RZ, 0xc0, !PT ;  /* 0x00000380c5c57812 */ /* 0x000fe200078ec0ff */
[----:B------:R-:W-:Y:S01]  /*0e20*/  IMAD.IADD R201, R190, 0x1, -R3 ;  /* 0x00000001bec97824 */ /* 0x000fe200078e0a03 */
[----:B------:R-:W-:Y:S01]  /*0e30*/  LOP3.LUT R8, R8, 0x7ffffffc, RZ, 0xc0, !PT ;  /* 0x7ffffffc08087812 */ /* 0x000fe200078ec0ff */
[C---:B------:R-:W-:Y:S01]  /*0e40*/  IMAD.SHL.U32 R22, R5.reuse, 0x8, RZ ;  /* 0x0000000805167824 */ /* 0x040fe200078e00ff */
[----:B------:R-:W-:Y:S01]  /*0e50*/  SHF.R.S32.HI R3, RZ, 0x1f, R199 ;  /* 0x0000001fff037819 */ /* 0x000fe200000114c7 */
[----:B------:R-:W-:Y:S01]  /*0e60*/  IMAD.IADD R0, R5, 0x1, -R0 ;  /* 0x0000000105007824 */ /* 0x000fe200078e0a00 */
[----:B------:R-:W-:Y:S01]  /*0e70*/  SHF.R.U32.HI R5, RZ, 0x3, R197 ;  /* 0x00000003ff057819 */ /* 0x000fe200000116c5 */
[----:B------:R-:W-:Y:S01]  /*0e80*/  VIADD R7, R190, 0x80 ;  /* 0x00000080be077836 */ /* 0x000fe20000000000 */
[----:B------:R-:W-:-:S02]  /*0e90*/  LOP3.LUT R3, R197, 0x70, R16, 0xf8, !PT ;  /* 0x00000070c5037812 */ /* 0x000fc400078ef810 */
[----:B------:R-:W-:Y:S01]  /*0ea0*/  LOP3.LUT R204, R2, 0xfffffc00, RZ, 0xc0, !PT ;  /* 0xfffffc0002cc7812 */ /* 0x000fe200078ec0ff */
[----:B------:R-:W-:Y:S01]  /*0eb0*/  IMAD.IADD R8, R11, 0x1, -R8 ;  /* 0x000000010b087824 */ /* 0x000fe200078e0a08 */
[----:B------:R-:W-:Y:S02]  /*0ec0*/  SHF.R.S32.HI R4, RZ, 0x1f, R7 ;  /* 0x0000001fff047819 */ /* 0x000fe40000011407 */
[----:B------:R-:W-:Y:S01]  /*0ed0*/  LOP3.LUT R3, R204, R3, R5, 0xf6, !PT ;  /* 0x00000003cc037212 */ /* 0x000fe200078ef605 */
[----:B------:R-:W-:Y:S01]  /*0ee0*/  IMAD.SHL.U32 R14, R8, 0x2, RZ ;  /* 0x00000002080e7824 */ /* 0x000fe200078e00ff */
[----:B------:R-:W-:Y:S01]  /*0ef0*/  LEA.HI R4, R4, R7, RZ, 0x3 ;  /* 0x0000000704047211 */ /* 0x000fe200078f18ff */
[----:B------:R-:W-:Y:S02]  /*0f00*/  VIADD R207, R199, 0x40 ;  /* 0x00000040c7cf7836 */ /* 0x000fe40000000000 */
[----:B------:R-:W-:Y:S01]  /*0f10*/  IMAD.IADD R2, R18, 0x1, R3 ;  /* 0x0000000112027824 */ /* 0x000fe200078e0203 */
[C---:B------:R-:W-:Y:S01]  /*0f20*/  IADD3 R12, R14.reuse, 0x18, RZ ;  /* 0x000000180e0c7810 */ /* 0x040fe20007ffe0ff */
[----:B------:R-:W-:Y:S01]  /*0f30*/  STL [R1+0x64], R6 ;  /* 0x0000640601007387 */ /* 0x000fe20000100800 */
[----:B------:R-:W-:Y:S01]  /*0f40*/  VIADD R11, R14, 0x20 ;  /* 0x000000200e0b7836 */ /* 0x000fe20000000000 */
[----:B------:R-:W-:Y:S01]  /*0f50*/  SHF.L.U32 R4, R4, 0x7, RZ ;  /* 0x0000000704047819 */ /* 0x000fe200000006ff */
[C---:B------:R-:W-:Y:S01]  /*0f60*/  VIADD R10, R14.reuse, 0x28 ;  /* 0x000000280e0a7836 */ /* 0x040fe20000000000 */
[----:B------:R-:W-:Y:S01]  /*0f70*/  STL [R1+0x28], R14 ;  /* 0x0000280e01007387 */ /* 0x000fe20000100800 */
[C---:B------:R-:W-:Y:S01]  /*0f80*/  VIADD R9, R14.reuse, 0x30 ;  /* 0x000000300e097836 */ /* 0x040fe20000000000 */
[----:B------:R-:W-:Y:S01]  /*0f90*/  SHF.L.U32 R198, R7, 0x7, RZ ;  /* 0x0000000707c67819 */ /* 0x000fe200000006ff */
[C---:B------:R-:W-:Y:S01]  /*0fa0*/  VIADD R8, R14.reuse, 0x38 ;  /* 0x000000380e087836 */ /* 0x040fe20000000000 */
[----:B------:R0:W-:Y:S01]  /*0fb0*/  STL [R1+0x60], R2 ;  /* 0x0000600201007387 */ /* 0x0001e20000100800 */
[----:B------:R-:W-:Y:S01]  /*0fc0*/  SHF.R.S32.HI R5, RZ, 0x1f, R207 ;  /* 0x0000001fff057819 */ /* 0x000fe200000114cf */
[C---:B------:R-:W-:Y:S01]  /*0fd0*/  VIADD R5, R14.reuse, 0x48 ;  /* 0x000000480e057836 */ /* 0x040fe20000000000 */
[----:B------:R-:W-:-:S02]  /*0fe0*/  IADD3 R7, R14, 0x40, RZ ;  /* 0x000000400e077810 */ /* 0x000fc40007ffe0ff */
[----:B------:R-:W-:Y:S01]  /*0ff0*/  LOP3.LUT R205, R4, 0xfffffc00, RZ, 0xc0, !PT ;  /* 0xfffffc0004cd7812 */ /* 0x000fe200078ec0ff */
[C---:B------:R-:W-:Y:S02]  /*1000*/  VIADD R4, R14.reuse, 0x50 ;  /* 0x000000500e047836 */ /* 0x040fe40000000000 */
[----:B0-----:R-:W-:Y:S02]  /*1010*/  VIADD R2, R14, 0x58 ;  /* 0x000000580e027836 */ /* 0x001fe40000000000 */
[----:B------:R-:W-:Y:S02]  /*1020*/  IMAD R0, R0, 0x8, R6 ;  /* 0x0000000800007824 */ /* 0x000fe400078e0206 */
[C---:B------:R-:W-:Y:S01]  /*1030*/  VIADD R229, R14.reuse, 0x60 ;  /* 0x000000600ee57836 */ /* 0x040fe20000000000 */
[----:B------:R-:W-:Y:S01]  /*1040*/  IADD3 R228, R14, 0x68, RZ ;  /* 0x000000680ee47810 */ /* 0x000fe20007ffe0ff */
[----:B------:R-:W-:Y:S02]  /*1050*/  VIADD R19, R16, 0x40 ;  /* 0x0000004010137836 */ /* 0x000fe40000000000 */
[----:B------:R-:W-:-:S02]  /*1060*/  VIADD R227, R14, 0x70 ;  /* 0x000000700ee37836 */ /* 0x000fc40000000000 */
[----:B------:R-:W-:Y:S01]  /*1070*/  VIADD R226, R14, 0x78 ;  /* 0x000000780ee27836 */ /* 0x000fe20000000000 */
[----:B------:R-:W-:Y:S01]  /*1080*/  MOV R188, RZ ;  /* 0x000000ff00bc7202 */ /* 0x000fe20000000f00 */
[----:B------:R-:W-:Y:S01]  /*1090*/  IMAD.MOV.U32 R212, RZ, RZ, RZ ;  /* 0x000000ffffd47224 */ /* 0x000fe200078e00ff */
[----:B------:R-:W-:Y:S01]  /*10a0*/  LOP3.LUT R198, R198, 0x380, RZ, 0xc0, !PT ;  /* 0x00000380c6c67812 */ /* 0x000fe200078ec0ff */
[----:B------:R-:W-:Y:S01]  /*10b0*/  IMAD.MOV.U32 R193, RZ, RZ, RZ ;  /* 0x000000ffffc17224 */ /* 0x000fe200078e00ff */
[----:B------:R-:W-:Y:S01]  /*10c0*/  SHF.R.S32.HI R17, RZ, 0x1f, R16 ;  /* 0x0000001fff117819 */ /* 0x000fe20000011410 */
[----:B------:R-:W-:Y:S01]  /*10d0*/  IMAD.MOV.U32 R196, RZ, RZ, RZ ;  /* 0x000000ffffc47224 */ /* 0x000fe200078e00ff */
[----:B------:R-:W-:Y:S01]  /*10e0*/  IADD3 R192, R22, 0x20, RZ ;  /* 0x0000002016c07810 */ /* 0x000fe20007ffe0ff */
[----:B------:R-:W-:Y:S01]  /*10f0*/  IMAD.MOV.U32 R194, RZ, RZ, RZ ;  /* 0x000000ffffc27224 */ /* 0x000fe200078e00ff */
[----:B------:R-:W-:Y:S01]  /*1100*/  SHF.R.S32.HI R189, RZ, 0x1f, R19 ;  /* 0x0000001fffbd7819 */ /* 0x000fe20000011413 */
[C---:B------:R-:W-:Y:S01]  /*1110*/  VIADD R216, R14.reuse, 0x8 ;  /* 0x000000080ed87836 */ /* 0x040fe20000000000 */
[----:B--2---:R-:W-:Y:S01]  /*1120*/  LOP3.LUT R195, R13, 0x1, RZ, 0xfc, !PT ;  /* 0x000000010dc37812 */ /* 0x004fe200078efcff */
[----:B------:R-:W-:-:S05]  /*1130*/  VIADD R13, R14, 0x10 ;  /* 0x000000100e0d7836 */ /* 0x000fca0000000000 */
[----:B------:R-:W-:Y:S04]  /*1140*/  STL [R1+0x24], R13 ;  /* 0x0000240d01007387 */ /* 0x000fe80000100800 */
[----:B------:R0:W-:Y:S01]  /*1150*/  STL [R1+0x20], R12 ;  /* 0x0000200c01007387 */ /* 0x0001e20000100800 */
[----:B------:R-:W-:-:S03]  /*1160*/  SHF.R.S32.HI R3, RZ, 0x1f, R13 ;  /* 0x0000001fff037819 */ /* 0x000fc6000001140d */
[----:B------:R1:W-:Y:S04]  /*1170*/  STL [R1+0x1c], R11 ;  /* 0x00001c0b01007387 */ /* 0x0003e80000100800 */
[----:B------:R-:W-:Y:S04]  /*1180*/  STL [R1+0x18], R10 ;  /* 0x0000180a01007387 */ /* 0x000fe80000100800 */
[----:B------:R2:W-:Y:S04]  /*1190*/  STL [R1+0x14], R9 ;  /* 0x0000140901007387 */ /* 0x0005e80000100800 */
[----:B------:R3:W-:Y:S01]  /*11a0*/  STL [R1+0x10], R8 ;  /* 0x0000100801007387 */ /* 0x0007e20000100800 */
[----:B0-----:R-:W-:-:S03]  /*11b0*/  SHF.R.S32.HI R12, RZ, 0x1f, R12 ;  /* 0x0000001fff0c7819 */ /* 0x001fc6000001140c */
[----:B------:R-:W-:Y:S01]  /*11c0*/  STL [R1+0xc], R7 ;  /* 0x00000c0701007387 */ /* 0x000fe20000100800 */
[----:B-1----:R-:W-:-:S03]  /*11d0*/  SHF.R.S32.HI R11, RZ, 0x1f, R11 ;  /* 0x0000001fff0b7819 */ /* 0x002fc6000001140b */
[----:B------:R-:W-:Y:S04]  /*11e0*/  STL [R1+0x8], R5 ;  /* 0x0000080501007387 */ /* 0x000fe80000100800 */
[----:B------:R-:W-:Y:S04]  /*11f0*/  STL [R1+0x4], R4 ;  /* 0x0000040401007387 */ /* 0x000fe80000100800 */
[----:B------:R-:W-:Y:S04]  /*1200*/  STL [R1], R2 ;  /* 0x0000000201007387 */ /* 0x000fe80000100800 */
[----:B------:R0:W-:Y:S01]  /*1210*/  STL [R1+0x5c], R3 ;  /* 0x00005c0301007387 */ /* 0x0001e20000100800 */
[----:B--2---:R-:W-:-:S03]  /*1220*/  SHF.R.S32.HI R9, RZ, 0x1f, R9 ;  /* 0x0000001fff097819 */ /* 0x004fc60000011409 */
[----:B------:R-:W-:Y:S01]  /*1230*/  STL [R1+0x58], R12 ;  /* 0x0000580c01007387 */ /* 0x000fe20000100800 */
[----:B---3--:R-:W-:Y:S02]  /*1240*/  SHF.R.S32.HI R8, RZ, 0x1f, R8 ;  /* 0x0000001fff087819 */ /* 0x008fe40000011408 */
[----:B0-----:R-:W-:Y:S01]  /*1250*/  SHF.R.S32.HI R3, RZ, 0x1f, R10 ;  /* 0x0000001fff037819 */ /* 0x001fe2000001140a */
[----:B------:R-:W-:Y:S04]  /*1260*/  STL [R1+0x54], R11 ;  /* 0x0000540b01007387 */ /* 0x000fe80000100800 */
[----:B------:R0:W-:Y:S01]  /*1270*/  STL [R1+0x50], R3 ;  /* 0x0000500301007387 */ /* 0x0001e20000100800 */
[----:B------:R-:W-:-:S03]  /*1280*/  SHF.R.S32.HI R5, RZ, 0x1f, R5 ;  /* 0x0000001fff057819 */ /* 0x000fc60000011405 */
[----:B------:R-:W-:Y:S01]  /*1290*/  STL [R1+0x4c], R9 ;  /* 0x00004c0901007387 */ /* 0x000fe20000100800 */
[----:B------:R-:W-:Y:S02]  /*12a0*/  SHF.R.S32.HI R4, RZ, 0x1f, R4 ;  /* 0x0000001fff047819 */ /* 0x000fe40000011404 */
[----:B0-----:R-:W-:Y:S01]  /*12b0*/  SHF.R.S32.HI R3, RZ, 0x1f, R7 ;  /* 0x0000001fff037819 */ /* 0x001fe20000011407 */
[----:B------:R-:W-:Y:S04]  /*12c0*/  STL [R1+0x48], R8 ;  /* 0x0000480801007387 */ /* 0x000fe80000100800 */
[----:B------:R0:W-:Y:S04]  /*12d0*/  STL [R1+0x44], R3 ;  /* 0x0000440301007387 */ /* 0x0001e80000100800 */
[----:B------:R-:W-:Y:S01]  /*12e0*/  STL [R1+0x40], R5 ;  /* 0x0000400501007387 */ /* 0x000fe20000100800 */
[----:B0-----:R-:W-:-:S03]  /*12f0*/  SHF.R.S32.HI R3, RZ, 0x1f, R2 ;  /* 0x0000001fff037819 */ /* 0x001fc60000011402 */
[----:B------:R0:W-:Y:S04]  /*1300*/  STL [R1+0x3c], R4 ;  /* 0x00003c0401007387 */ /* 0x0001e80000100800 */
[----:B------:R1:W-:Y:S04]  /*1310*/  STL [R1+0x38], R3 ;  /* 0x0000380301007387 */ /* 0x0003e80000100800 */
[----:B------:R2:W-:Y:S01]  /*1320*/  STL [R1+0x68], R0 ;  /* 0x0000680001007387 */ /* 0x0005e20000100800 */
[----:B------:R-:W-:Y:S02]  /*1330*/  SHF.R.S32.HI R2, RZ, 0x1f, R229 ;  /* 0x0000001fff027819 */ /* 0x000fe400000114e5 */
[----:B0-----:R-:W-:-:S02]  /*1340*/  SHF.R.S32.HI R4, RZ, 0x1f, R228 ;  /* 0x0000001fff047819 */ /* 0x001fc400000114e4 */
[----:B------:R-:W-:Y:S02]  /*1350*/  SHF.R.S32.HI R2, RZ, 0x1f, R226 ;  /* 0x0000001fff027819 */ /* 0x000fe400000114e2 */
[----:B-1----:R-:W-:-:S07]  /*1360*/  SHF.R.S32.HI R3, RZ, 0x1f, R227 ;  /* 0x0000001fff037819 */ /* 0x002fce00000114e3 */
.L_x_7958:
[----:B01--4-:R-:W0:Y:S02]  /*1370*/  LDC.64 R2, c[0x0][0xc88] ;  /* 0x00032200ff027b82 */ /* 0x013e240000000a00 */
[----:B0-----:R-:W-:-:S05]  /*1380*/  IMAD.WIDE R2, R31, 0x4, R2 ;  /* 0x000000041f027825 */ /* 0x001fca00078e0202 */
[----:B---3--:R-:W3:Y:S01]  /*1390*/  LDG.E R206, desc[UR36][R2.64] ;  /* 0x0000002402ce7981 */ /* 0x008ee2000c1e1900 */
        /* <DEDUP_REMOVED lines=10> */
[----:B---3--:R-:W-:Y:S01]  /*1440*/  SHF.R.S32.HI R213, RZ, 0x1f, R206 ;  /* 0x0000001fffd57819 */ /* 0x008fe200000114ce */
[----:B------:R-:W-:-:S04]  /*1450*/  IMAD.SHL.U32 R210, R206, 0x4, RZ ;  /* 0x00000004ced27824 */ /* 0x000fc800078e00ff */
[C---:B------:R-:W-:Y:S02]  /*1460*/  @P1 LEA R4, P2, R206.reuse, UR4, 0x2 ;  /* 0x00000004ce041c11 */ /* 0x040fe4000f8410ff */
[C-C-:B------:R-:W-:Y:S02]  /*1470*/  SHF.L.U64.HI R211, R206.reuse, 0x2, R213.reuse ;  /* 0x00000002ced37819 */ /* 0x140fe400000102d5 */
[----:B------:R-:W-:Y:S02]  /*1480*/  @P1 LEA.HI.X R5, R206, UR5, R213, 0x2, P2 ;  /* 0x00000005ce051c11 */ /* 0x000fe400090f14d5 */
[----:B------:R-:W-:Y:S01]  /*1490*/  ISETP.NE.U32.AND P2, PT, RZ, UR8, PT ;  /* 0x00000008ff007c0c */ /* 0x000fe2000bf45070 */
[----:B------:R-:W-:Y:S01]  /*14a0*/  ULDC UR4, c[0x0][0x288] ;  /* 0x0000a20000047ab9 */ /* 0x000fe20000000800 */
[----:B------:R-:W-:Y:S01]  /*14b0*/  IADD3 R6, P3, R210, UR6, RZ ;  /* 0x00000006d2067c10 */ /* 0x000fe2000ff7e0ff */
[----:B------:R0:W5:Y:S01]  /*14c0*/  @P1 LDG.E R8, desc[UR36][R4.64] ;  /* 0x0000002404081981 */ /* 0x000162000c1e1900 */
[----:B------:R-:W-:Y:S01]  /*14d0*/  ISETP.NE.AND.EX P2, PT, RZ, UR9, PT, P2 ;  /* 0x00000009ff007c0c */ /* 0x000fe2000bf45320 */
[----:B------:R-:W-:Y:S01]  /*14e0*/  IMAD.U32 R25, RZ, RZ, UR4 ;  /* 0x00000004ff197e24 */ /* 0x000fe2000f8e00ff */
[----:B------:R-:W-:Y:S01]  /*14f0*/  IADD3.X R7, R211, UR7, RZ, P3, !PT ;  /* 0x00000007d3077c10 */ /* 0x000fe20009ffe4ff */
[----:B------:R-:W-:-:S04]  /*1500*/  ULDC.64 UR4, c[0x0][0x418] ;  /* 0x0001060000047ab9 */ /* 0x000fc80000000a00 */
[----:B------:R0:W5:Y:S06]  /*1510*/  @P0 LDG.E R86, desc[UR36][R6.64] ;  /* 0x0000002406560981 */ /* 0x00016c000c1e1900 */
[----:B------:R-:W-:-:S04]  /*1520*/  @P2 IADD3 R2, P1, R210, UR8, RZ ;  /* 0x00000008d2022c10 */ /* 0x000fc8000ff3e0ff */
[----:B------:R-:W-:-:S05]  /*1530*/  @P2 IADD3.X R3, R211, UR9, RZ, P1, !PT ;  /* 0x00000009d3032c10 */ /* 0x000fca0008ffe4ff */
        /* <DEDUP_REMOVED lines=10> */
[----:B0-----:R-:W-:Y:S06]  /*15e0*/  @P2 BRA `(.L_x_7782) ;  /* 0x0000000000242947 */ /* 0x001fec0003800000 */
[----:B------:R-:W-:Y:S02]  /*15f0*/  ULDC.64 UR4, c[0x0][0xa00] ;  /* 0x0002800000047ab9 */ /* 0x000fe40000000a00 */
[----:B------:R-:W-:-:S04]  /*1600*/  ISETP.NE.U32.AND P1, PT, RZ, UR4, PT ;  /* 0x00000004ff007c0c */ /* 0x000fc8000bf25070 */
[----:B------:R-:W-:-:S13]  /*1610*/  ISETP.NE.AND.EX P1, PT, RZ, UR5, PT, P1 ;  /* 0x00000005ff007c0c */ /* 0x000fda000bf25310 */
[----:B------:R-:W-:Y:S05]  /*1620*/  @!P1 BRA `(.L_x_7782) ;  /* 0x0000000000149947 */ /* 0x000fea0003800000 */
[----:B------:R-:W0:Y:S02]  /*1630*/  LDC.64 R2, c[0x0][0xa00] ;  /* 0x00028000ff027b82 */ /* 0x000e240000000a00 */
[----:B0-----:R-:W-:-:S05]  /*1640*/  IMAD.WIDE R2, R206, 0x4, R2 ;  /* 0x00000004ce027825 */ /* 0x001fca00078e0202 */
[----:B-----5:R-:W3:Y:S04]  /*1650*/  LDG.E R25, desc[UR36][R2.64] ;  /* 0x0000002402197981 */ /* 0x020ee8000c1e1900 */
[----:B--2---:R-:W3:Y:S02]  /*1660*/  LDG.E R0, desc[UR36][R2.64+0x4] ;  /* 0x0000042402007981 */ /* 0x004ee4000c1e1900 */
[----:B---3--:R-:W-:-:S07]  /*1670*/  IADD3 R25, -R25, R0, RZ ;  /* 0x0000000019197210 */ /* 0x008fce0007ffe1ff */
.L_x_7782:
[----:B------:R-:W-:Y:S01]  /*1680*/  ULDC.64 UR4, c[0x0][0xa20] ;  /* 0x0002880000047ab9 */ /* 0x000fe20000000a00 */
[C---:B------:R-:W-:Y:S01]  /*1690*/  LOP3.LUT R2, R30.reuse, 0xff000000, RZ, 0xc0, !PT ;  /* 0xff0000001e027812 */ /* 0x040fe200078ec0ff */
[----:B------:R-:W-:Y:S01]  /*16a0*/  IMAD.MOV.U32 R214, RZ, RZ, R29 ;  /* 0x000000ffffd67224 */ /* 0x000fe200078e001d */
[----:B------:R-:W-:Y:S02]  /*16b0*/  ISETP.NE.U32.AND P1, PT, RZ, UR4, PT ;  /* 0x00000004ff007c0c */ /* 0x000fe4000bf25070 */
[C---:B--2---:R-:W-:Y:S02]  /*16c0*/  LOP3.LUT R0, R30.reuse, 0xff0000, RZ, 0xc0, !PT ;  /* 0x00ff00001e007812 */ /* 0x044fe400078ec0ff */
        /* <DEDUP_REMOVED lines=9> */
.L_x_7783:
[----:B------:R-:W-:Y:S05]  /*1760*/  @!P0 BRA `(.L_x_7784) ;  /* 0x00000000000c8947 */ /* 0x000fea0003800000 */
[----:B------:R-:W2:Y:S04]  /*1770*/  LDG.E R0, desc[UR36][R6.64] ;  /* 0x0000002406007981 */ /* 0x000ea8000c1e1900 */
[----:B------:R-:W2:Y:S02]  /*1780*/  LDG.E R31, desc[UR36][R6.64+0x4] ;  /* 0x00000424061f7981 */ /* 0x000ea4000c1e1900 */
[----:B--2---:R-:W-:-:S07]  /*1790*/  IMAD.IADD R31, R31, 0x1, -R0 ;  /* 0x000000011f1f7824 */ /* 0x004fce00078e0a00 */
.L_x_7784:
[----:B------:R-:W-:Y:S02]  /*17a0*/  ULDC.64 UR4, c[0x0][0xa10] ;  /* 0x0002840000047ab9 */ /* 0x000fe40000000a00 */
[----:B------:R-:W-:-:S04]  /*17b0*/  ISETP.NE.U32.AND P0, PT, RZ, UR4, PT ;  /* 0x00000004ff007c0c */ /* 0x000fc8000bf05070 */
[----:B------:R-:W-:Y:S01]  /*17c0*/  ISETP.NE.AND.EX P0, PT, RZ, UR5, PT, P0 ;  /* 0x00000005ff007c0c */ /* 0x000fe2000bf05300 */
[----:B------:R-:W-:-:S12]  /*17d0*/  ULDC.64 UR4, c[0x0][0xa30] ;  /* 0x00028c0000047ab9 */ /* 0x000fd80000000a00 */
[----:B0-----:R-:W0:Y:S01]  /*17e0*/  @P0 LDC.64 R2, c[0x0][0xa10] ;  /* 0x00028400ff020b82 */ /* 0x001e220000000a00 */
[----:B------:R-:W-:-:S04]  /*17f0*/  ISETP.NE.U32.AND P1, PT, RZ, UR4, PT ;  /* 0x00000004ff007c0c */ /* 0x000fc8000bf25070 */
[----:B------:R-:W-:Y:S01]  /*1800*/  ISETP.NE.AND.EX P1, PT, RZ, UR5, PT, P1 ;  /* 0x00000005ff007c0c */ /* 0x000fe2000bf25310 */
[----:B0-----:R-:W-:-:S05]  /*1810*/  @P0 IMAD.WIDE R2, R206, 0x4, R2 ;  /* 0x00000004ce020825 */ /* 0x001fca00078e0202 */
[----:B------:R-:W2:Y:S04]  /*1820*/  @P0 LDG.E R0, desc[UR36][R2.64] ;  /* 0x0000002402000981 */ /* 0x000ea8000c1e1900 */
[----:B------:R-:W2:Y:S03]  /*1830*/  @P0 LDG.E R7, desc[UR36][R2.64+0x4] ;  /* 0x0000042402070981 */ /* 0x000ea6000c1e1900 */
[----:B------:R-:W-:Y:S01]  /*1840*/  @P1 IADD3 R4, P2, R210, UR4, RZ ;  /* 0x00000004d2041c10 */ /* 0x000fe2000ff5e0ff */
[----:B-----5:R-:W-:-:S03]  /*1850*/  IMAD.MOV.U32 R26, RZ, RZ, R31 ;  /* 0x000000ffff1a7224 */ /* 0x020fc600078e001f */
[----:B------:R-:W-:-:S05]  /*1860*/  @P1 IADD3.X R5, R211, UR5, RZ, P2, !PT ;  /* 0x00000005d3051c10 */ /* 0x000fca00097fe4ff */
[----:B------:R0:W5:Y:S01]  /*1870*/  @P1 LDG.E R26, desc[UR36][R4.64] ;  /* 0x00000024041a1981 */ /* 0x000162000c1e1900 */
[----:B------:R-:W-:Y:S01]  /*1880*/  IMAD.IADD R10, R31, 0x1, -R8 ;  /* 0x000000011f0a7824 */ /* 0x000fe200078e0a08 */
[----:B------:R-:W-:Y:S01]  /*1890*/  BSSY B0, `(.L_x_7785) ;  /* 0x000002a000007945 */ /* 0x000fe20003800000 */
[----:B------:R-:W-:Y:S02]  /*18a0*/  LOP3.LUT R215, R209, 0xff, RZ, 0xc0, !PT ;  /* 0x000000ffd1d77812 */ /* 0x000fe400078ec0ff */
[----:B------:R-:W-:Y:S02]  /*18b0*/  SHF.R.U32.HI R209, RZ, 0x10, R209 ;  /* 0x00000010ffd17819 */ /* 0x000fe400000116d1 */
[----:B--2---:R-:W-:-:S05]  /*18c0*/  @P0 IADD3 R27, -R0, R7, RZ ;  /* 0x00000007001b0210 */ /* 0x004fca0007ffe1ff */
[----:B------:R-:W-:-:S04]  /*18d0*/  IMAD.IADD R24, R10, 0x1, R27 ;  /* 0x000000010a187824 */ /* 0x000fc800078e021b */
[C---:B------:R-:W-:Y:S01]  /*18e0*/  VIADD R0, R24.reuse, 0x9f ;  /* 0x0000009f18007836 */ /* 0x040fe20000000000 */
[----:B------:R-:W-:-:S03]  /*18f0*/  ISETP.GE.AND P3, PT, R24, 0x1, PT ;  /* 0x000000011800780c */ /* 0x000fc60003f66270 */
[----:B------:R-:W-:Y:S01]  /*1900*/  IMAD.HI R0, R0, 0x66666667, RZ ;  /* 0x6666666700007827 */ /* 0x000fe200078e02ff */
[----:B------:R-:W-:-:S04]  /*1910*/  P2R R101, PR, RZ, 0x8 ;  /* 0x00000008ff657803 */ /* 0x000fc80000000000 */
[----:B------:R-:W-:-:S04]  /*1920*/  SHF.R.U32.HI R3, RZ, 0x1f, R0 ;  /* 0x0000001fff037819 */ /* 0x000fc80000011600 */
[----:B------:R-:W-:Y:S01]  /*1930*/  LEA.HI.SX32 R2, R0, R3, 0x1a ;  /* 0x0000000300027211 */ /* 0x000fe200078fd2ff */
[----:B------:R-:W-:Y:S01]  /*1940*/  IMAD.MOV.U32 R0, RZ, RZ, RZ ;  /* 0x000000ffff007224 */ /* 0x000fe200078e00ff */
[----:B0-----:R-:W-:Y:S06]  /*1950*/  @!P3 BRA `(.L_x_7786) ;  /* 0x000000000074b947 */ /* 0x001fec0003800000 */
        /* <DEDUP_REMOVED lines=14> */
[----:B0-----:R-:W-:Y:S01]  /*1a40*/  IMAD.MOV.U32 R4, RZ, RZ, RZ ;  /* 0x000000ffff047224 */ /* 0x001fe200078e00ff */
[----:B-1----:R-:W-:-:S05]  /*1a50*/  IADD3 R7, RZ, -R5, RZ ;  /* 0x80000005ff077210 */ /* 0x002fca0007ffe0ff */
        /* <DEDUP_REMOVED lines=13> */
.L_x_7786:
[----:B------:R-:W-:Y:S05]  /*1b30*/  BSYNC B0 ;  /* 0x0000000000007941 */ /* 0x000fea0003800000 */
.L_x_7785:
        /* <DEDUP_REMOVED lines=37> */
.L_x_7789:
[----:B------:R-:W-:Y:S05]  /*1d90*/  BSYNC B6 ;  /* 0x0000000000067941 */ /* 0x000fea0003800000 */
.L_x_7788:
        /* <DEDUP_REMOVED lines=20> */
.L_x_7791:
[----:B------:R-:W-:Y:S05]  /*1ee0*/  BSYNC B6 ;  /* 0x0000000000067941 */ /* 0x000fea0003800000 */
.L_x_7790:
[----:B------:R-:W-:Y:S01]  /*1ef0*/  ULDC.64 UR4, c[0x0][0x9f8] ;  /* 0x00027e0000047ab9 */ /* 0x000fe20000000a00 */
[----:B------:R-:W-:Y:S01]  /*1f00*/  MOV R87, R206 ;  /* 0x000000ce00577202 */ /* 0x000fe20000000f00 */
[----:B------:R-:W0:Y:S01]  /*1f10*/  LDC.64 R52, c[0x0][0x3f8] ;  /* 0x0000fe00ff347b82 */ /* 0x000e220000000a00 */
[----:B------:R-:W-:-:S04]  /*1f20*/  ISETP.NE.U32.AND P0, PT, RZ, UR4, PT ;  /* 0x00000004ff007c0c */ /* 0x000fc8000bf05070 */
[----:B------:R-:W-:-:S03]  /*1f30*/  ISETP.NE.AND.EX P0, PT, RZ, UR5, PT, P0 ;  /* 0x00000005ff007c0c */ /* 0x000fc6000bf05300 */
[----:B------:R-:W1:Y:S08]  /*1f40*/  LDC.64 R58, c[0x0][0x408] ;  /* 0x00010200ff3a7b82 */ /* 0x000e700000000a00 */
[----:B------:R-:W2:Y:S02]  /*1f50*/  LDC R73, c[0x0][0x3f4] ;  /* 0x0000fd00ff497b82 */ /* 0x000ea40000000800 */
[----:B------:R-:W-:-:S04]  /*1f60*/  @P0 IADD3 R4, P1, R210, UR4, RZ ;  /* 0x00000004d2040c10 */ /* 0x000fc8000ff3e0ff */
[----:B------:R-:W-:-:S05]  /*1f70*/  @P0 IADD3.X R5, R211, UR5, RZ, P1, !PT ;  /* 0x00000005d3050c10 */ /* 0x000fca0008ffe4ff */
[----:B------:R3:W4:Y:S01]  /*1f80*/  @P0 LDG.E R87, desc[UR36][R4.64] ;  /* 0x0000002404570981 */ /* 0x000722000c1e1900 */
[----:B------:R-:W-:Y:S01]  /*1f90*/  SHF.R.S32.HI R3, RZ, 0x1f, R190 ;  /* 0x0000001fff037819 */ /* 0x000fe200000114be */
[----:B------:R-:W-:Y:S01]  /*1fa0*/  IMAD.SHL.U32 R81, R201, 0x80, RZ ;  /* 0x00000080c9517824 */ /* 0x000fe200078e00ff */
[----:B------:R-:W-:Y:S01]  /*1fb0*/  SHF.R.S32.HI R23, RZ, 0x1f, R22 ;  /* 0x0000001fff177819 */ /* 0x000fe20000011416 */
[----:B------:R-:W3:Y:S01]  /*1fc0*/  S2R R32, SR_TID.X ;  /* 0x0000000000207919 */ /* 0x000ee20000002100 */
[----:B-1----:R-:W-:Y:S01]  /*1fd0*/  IMAD.WIDE.U32 R56, R190, R58, R16 ;  /* 0x0000003abe387225 */ /* 0x002fe200078e0010 */
[----:B------:R-:W-:Y:S02]  /*1fe0*/  SHF.R.U32.HI R104, RZ, 0x3, R198 ;  /* 0x00000003ff687819 */ /* 0x000fe400000116c6 */
[----:B------:R-:W-:Y:S01]  /*1ff0*/  LOP3.LUT R81, R81, 0x380, RZ, 0xc0, !PT ;  /* 0x0000038051517812 */ /* 0x000fe200078ec0ff */
[C---:B0-----:R-:W-:Y:S01]  /*2000*/  IMAD R0, R3.reuse, R52, RZ ;  /* 0x0000003403007224 */ /* 0x041fe200078e02ff */
[----:B------:R-:W-:Y:S01]  /*2010*/  SHF.L.U64.HI R85, R52, 0x6, R53 ;  /* 0x0000000634557819 */ /* 0x000fe20000010235 */
[-C--:B------:R-:W-:Y:S01]  /*2020*/  IMAD R3, R3, R58.reuse, RZ ;  /* 0x0000003a03037224 */ /* 0x080fe200078e02ff */
[----:B------:R-:W-:Y:S01]  /*2030*/  SHF.R.U32.HI R76, RZ, 0x3, R81 ;  /* 0x00000003ff4c7819 */ /* 0x000fe20000011651 */
[----:B------:R-:W-:Y:S01]  /*2040*/  IMAD.WIDE.U32 R54, R190, R58, R22 ;  /* 0x0000003abe367225 */ /* 0x000fe200078e0016 */
[----:B--2---:R-:W-:-:S02]  /*2050*/  ISETP.GE.AND P0, PT, R16, R73, PT ;  /* 0x000000491000720c */ /* 0x004fc40003f06270 */
[----:B------:R-:W-:Y:S01]  /*2060*/  SHF.L.U64.HI R84, R52, 0x7, R53 ;  /* 0x0000000734547819 */ /* 0x000fe20000010235 */
[C---:B---3--:R-:W-:Y:S01]  /*2070*/  IMAD R5, R190.reuse, R59, R3 ;  /* 0x0000003bbe057224 */ /* 0x048fe200078e0203 */
[----:B------:R-:W-:Y:S01]  /*2080*/  SEL R3, R73, RZ, P0 ;  /* 0x000000ff49037207 */ /* 0x000fe20000000000 */
[----:B------:R-:W-:Y:S01]  /*2090*/  IMAD R11, R190, R53, R0 ;  /* 0x00000035be0b7224 */ /* 0x000fe200078e0200 */
[----:B------:R-:W-:Y:S01]  /*20a0*/  SHF.L.U64.HI R80, R58, 0x6, R59 ;  /* 0x000000063a507819 */ /* 0x000fe2000001023b */
[----:B------:R-:W-:Y:S01]  /*20b0*/  IMAD.IADD R57, R5, 0x1, R57 ;  /* 0x0000000105397824 */ /* 0x000fe200078e0239 */
[----:B------:R-:W-:Y:S01]  /*20c0*/  IADD3 R55, R55, R5, RZ ;  /* 0x0000000537377210 */ /* 0x000fe20007ffe0ff */
[----:B------:R-:W-:Y:S01]  /*20d0*/  IMAD.IADD R3, R16, 0x1, R3 ;  /* 0x0000000110037824 */ /* 0x000fe200078e0203 */
[----:B-----5:R-:W-:Y:S01]  /*20e0*/  SHF.R.S32.HI R5, RZ, 0x1f, R26 ;  /* 0x0000001fff057819 */ /* 0x020fe2000001141a */
[----:B------:R-:W-:Y:S01]  /*20f0*/  IMAD.WIDE.U32 R6, R190, R52, R22 ;  /* 0x00000034be067225 */ /* 0x000fe200078e0016 */
[----:B------:R-:W-:-:S02]  /*2100*/  SHF.L.U64.HI R79, R58, 0x7, R59 ;  /* 0x000000073a4f7819 */ /* 0x000fc4000001023b */
[----:B------:R-:W-:Y:S01]  /*2110*/  SHF.R.S32.HI R0, RZ, 0x1f, R3 ;  /* 0x0000001fff007819 */ /* 0x000fe20000011403 */
[-C--:B------:R-:W-:Y:S01]  /*2120*/  IMAD.WIDE.U32 R8, R190, R52.reuse, R16 ;  /* 0x00000034be087225 */ /* 0x080fe200078e0010 */
[----:B------:R-:W-:Y:S02]  /*2130*/  SHF.L.U32 R78, R58, 0x6, RZ ;  /* 0x000000063a4e7819 */ /* 0x000fe400000006ff */
[----:B------:R-:W-:Y:S01]  /*2140*/  LEA.HI R0, R0, R3, RZ, 0x4 ;  /* 0x0000000300007211 */ /* 0x000fe200078f20ff */
[----:B------:R-:W-:Y:S01]  /*2150*/  IMAD R3, R5, R52, RZ ;  /* 0x0000003405037224 */ /* 0x000fe200078e02ff */
[----:B------:R-:W-:Y:S01]  /*2160*/  LOP3.LUT P1, RZ, R201, 0x4, RZ, 0xc0, !PT ;  /* 0x00000004c9ff7812 */ /* 0x000fe2000782c0ff */
[----:B------:R-:W-:Y:S01]  /*2170*/  IMAD.IADD R7, R7, 0x1, R11 ;  /* 0x0000000107077824 */ /* 0x000fe200078e020b */
[----:B------:R-:W-:Y:S01]  /*2180*/  LOP3.LUT R4, R197, 0x70, R0, 0xf8, !PT ;  /* 0x00000070c5047812 */ /* 0x000fe200078ef800 */
[----:B------:R-:W-:Y:S01]  /*2190*/  VIADD R34, R32, 0xffffff80 ;  /* 0xffffff8020227836 */ /* 0x000fe20000000000 */
[----:B------:R-:W-:Y:S01]  /*21a0*/  SHF.R.U32.HI R32, RZ, 0x7, R32 ;  /* 0x00000007ff207819 */ /* 0x000fe20000011620 */
[----:B------:R-:W-:Y:S01]  /*21b0*/  IMAD.IADD R9, R11, 0x1, R9 ;  /* 0x000000010b097824 */ /* 0x000fe200078e0209 */
[----:B------:R-:W-:Y:S01]  /*21c0*/  SHF.R.S32.HI R65, RZ, 0x4, R0 ;  /* 0x00000004ff417819 */ /* 0x000fe20000011400 */
[----:B------:R-:W-:Y:S01]  /*21d0*/  IMAD R11, R26, R53, R3 ;  /* 0x000000351a0b7224 */ /* 0x000fe200078e0203 */
[----:B------:R-:W-:Y:S01]  /*21e0*/  ISETP.NE.AND P6, PT, R32, 0x1, PT ;  /* 0x000000012000780c */ /* 0x000fe20003fc5270 */
[----:B------:R-:W-:Y:S01]  /*21f0*/  IMAD R5, R5, R58, RZ ;  /* 0x0000003a05057224 */ /* 0x000fe200078e02ff */
[----:B------:R-:W-:Y:S01]  /*2200*/  LOP3.LUT R3, R81, 0x30, R16, 0xf8, !PT ;  /* 0x0000003051037812 */ /* 0x000fe200078ef810 */
[----:B------:R-:W-:Y:S01]  /*2210*/  IMAD.WIDE.U32 R20, R26, R52, R6 ;  /* 0x000000341a147225 */ /* 0x000fe200078e0006 */
[----:B------:R-:W-:-:S02]  /*2220*/  SHF.R.S32.HI R33, RZ, 0x1f, R34 ;  /* 0x0000001fff217819 */ /* 0x000fc40000011422 */
[----:B------:R-:W-:Y:S01]  /*2230*/  LOP3.LUT R3, R3, R76, RZ, 0x3c, !PT ;  /* 0x0000004c03037212 */ /* 0x000fe200078e3cff */
[C---:B------:R-:W-:Y:S01]  /*2240*/  IMAD R5, R26.reuse, R59, R5 ;  /* 0x0000003b1a057224 */ /* 0x040fe200078e0205 */
[----:B------:R-:W-:Y:S01]  /*2250*/  LEA.HI R33, R33, R34, RZ, 0x2 ;  /* 0x0000002221217211 */ /* 0x000fe200078f10ff */
[-C--:B------:R-:W-:Y:S01]  /*2260*/  IMAD.WIDE.U32 R54, R26, R58.reuse, R54 ;  /* 0x0000003a1a367225 */ /* 0x080fe200078e0036 */
[--C-:B------:R-:W-:Y:S02]  /*2270*/  LOP3.LUT R7, R198, 0x70, R0.reuse, 0xf8, !PT ;  /* 0x00000070c6077812 */ /* 0x100fe400078ef800 */
[----:B------:R-:W-:Y:S01]  /*2280*/  LOP3.LUT R33, R33, 0xfffffffc, RZ, 0xc0, !PT ;  /* 0xfffffffc21217812 */ /* 0x000fe200078ec0ff */
[----:B------:R-:W-:Y:S05]  /*2290*/  @!P6 WARPSYNC.ALL ;  /* 0x000000000000e948 */ /* 0x000fea0003800000 */
[----:B------:R-:W-:Y:S01]  /*22a0*/  IMAD.IADD R70, R200, 0x1, R3 ;  /* 0x00000001c8467824 */ /* 0x000fe200078e0203 */
[----:B------:R-:W-:Y:S01]  /*22b0*/  LOP3.LUT R3, R81, 0x70, R0, 0xf8, !PT ;  /* 0x0000007051037812 */ /* 0x000fe200078ef800 */
[----:B------:R-:W-:Y:S01]  /*22c0*/  IMAD.WIDE.U32 R56, R26, R58, R56 ;  /* 0x0000003a1a387225 */ /* 0x000fe200078e0038 */
[----:B------:R-:W-:Y:S01]  /*22d0*/  ULDC UR4, c[0x0][0x2f4] ;  /* 0x0000bd0000047ab9 */ /* 0x000fe20000000800 */
[----:B------:R-:W-:-:S02]  /*22e0*/  LOP3.LUT R64, R0, 0xfffffff0, RZ, 0xc0, !PT ;  /* 0xfffffff000407812 */ /* 0x000fc400078ec0ff */
[----:B------:R-:W-:Y:S01]  /*22f0*/  VIADD R75, R32, 0x8 ;  /* 0x00000008204b7836 */ /* 0x000fe20000000000 */
[----:B------:R-:W-:Y:S01]  /*2300*/  SHF.R.U32.HI R32, RZ, 0x3, R197 ;  /* 0x00000003ff207819 */ /* 0x000fe200000116c5 */
[----:B------:R-:W-:Y:S01]  /*2310*/  IMAD.IADD R86, R86, 0x1, R31 ;  /* 0x0000000156567824 */ /* 0x000fe200078e021f */
[----:B------:R-:W-:Y:S01]  /*2320*/  LOP3.LUT R3, R3, R76, RZ, 0x3c, !PT ;  /* 0x0000004c03037212 */ /* 0x000fe200078e3cff */
[----:B------:R-:W-:Y:S01]  /*2330*/  IMAD R13, R53, 0xa0, RZ ;  /* 0x000000a0350d7824 */ /* 0x000fe200078e02ff */
[----:B------:R-:W-:Y:S01]  /*2340*/  LOP3.LUT R0, R7, R104, RZ, 0x3c, !PT ;  /* 0x0000006807007212 */ /* 0x000fe200078e3cff */
[C---:B------:R-:W-:Y:S01]  /*2350*/  IMAD.SHL.U32 R83, R52.reuse, 0x40, RZ ;  /* 0x0000004034537824 */ /* 0x040fe200078e00ff */
[----:B------:R-:W-:Y:S01]  /*2360*/  ISETP.GE.AND P2, PT, R19, UR4, PT ;  /* 0x0000000413007c0c */ /* 0x000fe2000bf46270 */
[----:B------:R-:W-:Y:S01]  /*2370*/  IMAD.SHL.U32 R82, R52, 0x80, RZ ;  /* 0x0000008034527824 */ /* 0x000fe200078e00ff */
[----:B------:R-:W-:Y:S01]  /*2380*/  IADD3 R69, R21, R11, RZ ;  /* 0x0000000b15457210 */ /* 0x000fe20007ffe0ff */
[----:B------:R-:W-:Y:S01]  /*2390*/  IMAD.WIDE.U32 R30, R26, R52, R8 ;  /* 0x000000341a1e7225 */ /* 0x000fe200078e0008 */
[----:B------:R-:W-:-:S02]  /*23a0*/  ISETP.GE.AND P1, PT, R16, UR4, PT ;  /* 0x0000000410007c0c */ /* 0x000fc4000bf26270 */
[----:B------:R-:W-:Y:S01]  /*23b0*/  P2R R89, PR, RZ, 0x4 ;  /* 0x00000004ff597803 */ /* 0x000fe20000000000 */
[----:B------:R-:W-:Y:S01]  /*23c0*/  IMAD R71, R59, 0xa0, RZ ;  /* 0x000000a03b477824 */ /* 0x000fe200078e02ff */
[----:B------:R-:W-:Y:S01]  /*23d0*/  SHF.R.S32.HI R62, RZ, 0x1f, R64 ;  /* 0x0000001fff3e7819 */ /* 0x000fe20000011440 */
[----:B------:R-:W-:Y:S02]  /*23e0*/  IMAD.SHL.U32 R77, R58, 0x80, RZ ;  /* 0x000000803a4d7824 */ /* 0x000fe400078e00ff */
[----:B------:R-:W-:Y:S02]  /*23f0*/  IMAD.IADD R33, R34, 0x1, -R33 ;  /* 0x0000000122217824 */ /* 0x000fe400078e0a21 */
[----:B------:R-:W-:Y:S02]  /*2400*/  IMAD.IADD R67, R55, 0x1, R5 ;  /* 0x0000000137437824 */ /* 0x000fe400078e0205 */
[----:B------:R-:W-:Y:S01]  /*2410*/  IMAD.IADD R66, R5, 0x1, R57 ;  /* 0x0000000105427824 */ /* 0x000fe200078e0239 */
[----:B------:R-:W-:Y:S01]  /*2420*/  LOP3.LUT R5, R4, R32, RZ, 0x3c, !PT ;  /* 0x0000002004057212 */ /* 0x000fe200078e3cff */
[----:B------:R-:W-:Y:S01]  /*2430*/  IMAD.WIDE.U32 R52, R52, 0xa0, RZ ;  /* 0x000000a034347825 */ /* 0x000fe200078e00ff */
[----:B------:R-:W-:-:S03]  /*2440*/  LEA R74, R33, R190, 0x6 ;  /* 0x000000be214a7211 */ /* 0x000fc600078e30ff */
[----:B------:R-:W-:-:S04]  /*2450*/  IMAD.WIDE.U32 R58, R58, 0xa0, RZ ;  /* 0x000000a03a3a7825 */ /* 0x000fc800078e00ff */
[----:B------:R-:W-:Y:S01]  /*2460*/  IMAD.IADD R61, R200, 0x1, R3 ;  /* 0x00000001c83d7824 */ /* 0x000fe200078e0203 */
[----:B------:R-:W-:Y:S01]  /*2470*/  IADD3 R3, R204, R5, RZ ;  /* 0x00000005cc037210 */ /* 0x000fe20007ffe0ff */
[----:B------:R-:W-:Y:S02]  /*2480*/  IMAD.SHL.U32 R73, R73, 0x2, RZ ;  /* 0x0000000249497824 */ /* 0x000fe400078e00ff */
[----:B------:R-:W-:Y:S02]  /*2490*/  IMAD.IADD R72, R53, 0x1, R13 ;  /* 0x0000000135487824 */ /* 0x000fe400078e020d */
[----:B------:R-:W-:Y:S02]  /*24a0*/  IMAD.IADD R71, R59, 0x1, R71 ;  /* 0x000000013b477824 */ /* 0x000fe400078e0247 */
[----:B------:R-:W-:Y:S02]  /*24b0*/  IMAD.IADD R68, R11, 0x1, R31 ;  /* 0x000000010b447824 */ /* 0x000fe400078e021f */
[----:B------:R-:W-:Y:S01]  /*24c0*/  IMAD.IADD R0, R205, 0x1, R0 ;  /* 0x00000001cd007824 */ /* 0x000fe200078e0200 */
[----:B----4-:R-:W-:Y:S01]  /*24d0*/  SHF.R.S32.HI R63, RZ, 0x1f, R87 ;  /* 0x0000001fff3f7819 */ /* 0x010fe20000011457 */
[----:B------:R-:W-:Y:S06]  /*24e0*/  @!P6 BAR.SYNC.DEFER_BLOCKING 0x9, 0x100 ;  /* 0x024400000000eb1d */ /* 0x000fec0000010000 */
.L_x_7866:
[----:B0-----:R-:W0:Y:S01]  /*24f0*/  LDC R94, c[0x0][0x430] ;  /* 0x00010c00ff5e7b82 */ /* 0x001e220000000800 */
[----:B------:R-:W-:Y:S02]  /*2500*/  VIADD R28, R28, 0xffffffff ;  /* 0xffffffff1c1c7836 */ /* 0x000fe40000000000 */
[----:B------:R-:W-:Y:S02]  /*2510*/  IMAD.MOV.U32 R93, RZ, RZ, RZ ;  /* 0x000000ffff5d7224 */ /* 0x000fe400078e00ff */
[----:B------:R-:W-:-:S03]  /*2520*/  IMAD R6, R28, 0xa0, R74 ;  /* 0x000000a01c067824 */ /* 0x000fc600078e024a */
[----:B--2---:R-:W1:Y:S01]  /*2530*/  LDC R105, c[0x0][0x3f4] ;  /* 0x0000fd00ff697b82 */ /* 0x004e620000000800 */
[----:B------:R-:W-:-:S04]  /*2540*/  IMAD.IADD R13, R86, 0x1, R6 ;  /* 0x00000001560d7824 */ /* 0x000fc800078e0206 */
[----:B------:R-:W-:Y:S01]  /*2550*/  IMAD.MOV.U32 R8, RZ, RZ, R13 ;  /* 0x000000ffff087224 */ /* 0x000fe200078e000d */
[----:B0-----:R-:W-:-:S13]  /*2560*/  ISETP.NE.AND P2, PT, R94, 0x1, PT ;  /* 0x000000015e00780c */ /* 0x001fda0003f45270 */
[----:B------:R-:W0:Y:S08]  /*2570*/  @P2 LDC R4, c[0x0][0x434] ;  /* 0x00010d00ff042b82 */ /* 0x000e300000000800 */
[----:B------:R-:W2:Y:S01]  /*2580*/  @P2 LDC R5, c[0x0][0x438] ;  /* 0x00010e00ff052b82 */ /* 0x000ea20000000800 */
[----:B0-----:R-:W-:-:S05]  /*2590*/  @P2 IMAD.HI.U32 R4, R13, R4, RZ ;  /* 0x000000040d042227 */ /* 0x001fca00078e00ff */
[----:B--2---:R-:W-:Y:S02]  /*25a0*/  @P2 SHF.R.U32.HI R8, RZ, R5, R4 ;  /* 0x00000005ff082219 */ /* 0x004fe40000011604 */
[----:B------:R-:W-:-:S04]  /*25b0*/  ISETP.GE.AND P2, PT, R6, R27, PT ;  /* 0x0000001b0600720c */ /* 0x000fc80003f46270 */
[----:B------:R-:W-:-:S13]  /*25c0*/  ISETP.GT.OR P2, PT, R74, 0x9f, P2 ;  /* 0x0000009f4a00780c */ /* 0x000fda0001744670 */
[----:B------:R-:W0:Y:S01]  /*25d0*/  @!P2 LDC.64 R6, c[0x0][0x428] ;  /* 0x00010a00ff06ab82 */ /* 0x000e220000000a00 */
[----:B------:R-:W-:-:S07]  /*25e0*/  @!P2 SHF.R.S32.HI R9, RZ, 0x1f, R8 ;  /* 0x0000001fff09a819 */ /* 0x000fce0000011408 */
[----:B------:R-:W2:Y:S01]  /*25f0*/  @!P2 LDC.64 R4, c[0x0][0x418] ;  /* 0x00010600ff04ab82 */ /* 0x000ea20000000a00 */
[----:B0-----:R-:W-:-:S04]  /*2600*/  @!P2 IMAD R10, R63, R6, RZ ;  /* 0x000000063f0aa224 */ /* 0x001fc800078e02ff */
[C---:B------:R-:W-:Y:S02]  /*2610*/  @!P2 IMAD R11, R87.reuse, R7, R10 ;  /* 0x00000007570ba224 */ /* 0x040fe400078e020a */
[----:B------:R-:W-:-:S05]  /*2620*/  @!P2 IMAD.WIDE.U32 R6, R87, R6, R8 ;  /* 0x000000065706a225 */ /* 0x000fca00078e0008 */
[----:B------:R-:W-:Y:S02]  /*2630*/  @!P2 IADD3 R7, R7, R11, RZ ;  /* 0x0000000b0707a210 */ /* 0x000fe40007ffe0ff */
[----:B--2---:R-:W-:-:S04]  /*2640*/  @!P2 LEA R4, P3, R6, R4, 0x2 ;  /* 0x000000040604a211 */ /* 0x004fc800078610ff */
[----:B------:R-:W-:-:S05]  /*2650*/  @!P2 LEA.HI.X R5, R6, R5, R7, 0x2, P3 ;  /* 0x000000050605a211 */ /* 0x000fca00018f1407 */
[----:B------:R0:W5:Y:S01]  /*2660*/  @!P2 LDG.E R93, desc[UR36][R4.64] ;  /* 0x00000024045da981 */ /* 0x000162000c1e1900 */
[----:B------:R-:W-:Y:S01]  /*2670*/  ISETP.GT.AND P2, PT, R28, R60, PT ;  /* 0x0000003c1c00720c */ /* 0x000fe20003f44270 */
[----:B------:R-:W-:Y:S01]  /*2680*/  IMAD R7, R188, 0x5000, R70 ;  /* 0x00005000bc077824 */ /* 0x000fe200078e0246 */
[----:B------:R-:W-:Y:S01]  /*2690*/  LOP3.LUT P4, RZ, R201, 0x4, RZ, 0xc0, !PT ;  /* 0x00000004c9ff7812 */ /* 0x000fe2000788c0ff */
[----:B------:R-:W-:Y:S01]  /*26a0*/  IMAD.MOV R9, RZ, RZ, -R8 ;  /* 0x000000ffff097224 */ /* 0x000fe200078e0a08 */
[----:B------:R-:W-:Y:S01]  /*26b0*/  P2R R90, PR, RZ, 0x4 ;  /* 0x00000004ff5a7803 */ /* 0x000fe20000000000 */
[----:B------:R-:W-:Y:S01]  /*26c0*/  VIADD R91, R7, 0x40 ;  /* 0x00000040075b7836 */ /* 0x000fe20000000000 */
[----:B-1----:R-:W-:Y:S01]  /*26d0*/  ISETP.GE.AND P2, PT, R105, 0x1, PT ;  /* 0x000000016900780c */ /* 0x002fe20003f46270 */
[----:B------:R-:W-:Y:S05]  /*26e0*/  YIELD ;  /* 0x0000000000007946 */ /* 0x000fea0003800000 */
[----:B------:R-:W-:Y:S01]  /*26f0*/  BSSY B0, `(.L_x_7792) ;  /* 0x00006ed000007945 */ /* 0x000fe20003800000 */
[----:B------:R-:W-:Y:S01]  /*2700*/  IMAD R94, R94, R9, R13 ;  /* 0x000000095e5e7224 */ /* 0x000fe200078e020d */
[----:B------:R-:W-:Y:S01]  /*2710*/  IADD3 R92, R18, R7, RZ ;  /* 0x00000007125c7210 */ /* 0x000fe20007ffe0ff */
[----:B------:R-:W-:-:S04]  /*2720*/  @P4 VIADD R91, R7, 0xffffffc0 ;  /* 0xffffffc0075b4836 */ /* 0x000fc80000000000 */
[----:B------:R-:W-:Y:S01]  /*2730*/  IMAD.IADD R91, R18, 0x1, R91 ;  /* 0x00000001125b7824 */ /* 0x000fe200078e025b */
[----:B0--3--:R-:W-:Y:S06]  /*2740*/  @!P2 BRA `(.L_x_7793) ;  /* 0x000000680048a947 */ /* 0x009fec0003800000 */
        /* <DEDUP_REMOVED lines=11> */
[----:B------:R-:W-:Y:S02]  /*2800*/  IMAD.IADD R5, R5, 0x1, R7 ;  /* 0x0000000105057824 */ /* 0x000fe400078e0207 */
[----:B------:R-:W-:-:S02]  /*2810*/  IMAD R7, R93, UR5, R6 ;  /* 0x000000055d077c24 */ /* 0x000fc4000f8e0206 */
[----:B------:R-:W-:Y:S01]  /*2820*/  IMAD.WIDE.U32 R4, R93, UR4, R4 ;  /* 0x000000045d047c25 */ /* 0x000fe2000f8e0004 */
[----:B------:R-:W-:-:S03]  /*2830*/  ULDC.64 UR4, c[0x0][0x308] ;  /* 0x0000c20000047ab9 */ /* 0x000fc60000000a00 */
[----:B------:R-:W-:Y:S02]  /*2840*/  IMAD.IADD R5, R5, 0x1, R7 ;  /* 0x0000000105057824 */ /* 0x000fe400078e0207 */
[----:B------:R-:W-:Y:S02]  /*2850*/  IMAD R6, R71, R28, RZ ;  /* 0x0000001c47067224 */ /* 0x000fe400078e02ff */
[----:B------:R-:W-:Y:S01]  /*2860*/  IMAD.WIDE.U32 R4, R191, UR4, R4 ;  /* 0x00000004bf047c25 */ /* 0x000fe2000f8e0004 */
[----:B------:R-:W-:-:S03]  /*2870*/  ULDC.U8 UR4, c[0x0][0x410] ;  /* 0x0001040000047ab9 */ /* 0x000fc60000000000 */
[----:B------:R-:W-:Y:S01]  /*2880*/  IMAD R103, R191, UR5, R5 ;  /* 0x00000005bf677c24 */ /* 0x000fe2000f8e0205 */
[----:B------:R-:W-:Y:S01]  /*2890*/  IADD3 R102, P2, R4, UR6, RZ ;  /* 0x0000000604667c10 */ /* 0x000fe2000ff5e0ff */
[----:B------:R-:W-:Y:S01]  /*28a0*/  IMAD R4, R72, R28, RZ ;  /* 0x0000001c48047224 */ /* 0x000fe200078e02ff */
[----:B------:R-:W-:Y:S02]  /*28b0*/  SHF.R.S32.HI R5, RZ, 0x1f, R28 ;  /* 0x0000001fff057819 */ /* 0x000fe4000001141c */
[----:B------:R-:W-:Y:S02]  /*28c0*/  IADD3.X R103, R103, UR7, RZ, P2, !PT ;  /* 0x0000000767677c10 */ /* 0x000fe400097fe4ff */
[----:B------:R-:W-:Y:S01]  /*28d0*/  ISETP.NE.AND P2, PT, RZ, UR4, PT ;  /* 0x00000004ff007c0c */ /* 0x000fe2000bf45270 */
[C---:B------:R-:W-:Y:S02]  /*28e0*/  IMAD R11, R5.reuse, R58, R6 ;  /* 0x0000003a050b7224 */ /* 0x040fe400078e0206 */
[----:B------:R-:W-:-:S02]  /*28f0*/  IMAD R9, R5, R52, R4 ;  /* 0x0000003405097224 */ /* 0x000fc400078e0204 */
[----:B------:R-:W-:-:S04]  /*2900*/  IMAD.WIDE.U32 R6, R58, R28, RZ ;  /* 0x0000001c3a067225 */ /* 0x000fc800078e00ff */
[----:B------:R-:W-:Y:S01]  /*2910*/  IMAD.WIDE.U32 R4, R52, R28, RZ ;  /* 0x0000001c34047225 */ /* 0x000fe200078e00ff */
[----:B------:R-:W-:-:S03]  /*2920*/  IADD3 R100, R7, R11, RZ ;  /* 0x0000000b07647210 */ /* 0x000fc60007ffe0ff */
        /* <DEDUP_REMOVED lines=33> */
.L_x_7796:
[----:B------:R-:W-:Y:S05]  /*2b40*/  BSYNC B1 ;  /* 0x0000000000017941 */ /* 0x000fea0003800000 */
.L_x_7795:
[----:B0-----:R-:W-:Y:S01]  /*2b50*/  VIADD R10, R190, 0x40 ;  /* 0x00000040be0a7836 */ /* 0x001fe20000000000 */
[----:B------:R-:W-:Y:S01]  /*2b60*/  BSSY B1, `(.L_x_7797) ;  /* 0x0000019000017945 */ /* 0x000fe20003800000 */
[----:B-----5:R-:W-:Y:S02]  /*2b70*/  IMAD.MOV.U32 R114, RZ, RZ, R48 ;  /* 0x000000ffff727224 */ /* 0x020fe400078e0030 */
[----:B------:R-:W-:Y:S01]  /*2b80*/  IMAD.MOV.U32 R117, RZ, RZ, R98 ;  /* 0x000000ffff757224 */ /* 0x000fe200078e0062 */
        /* <DEDUP_REMOVED lines=22> */
.L_x_7798:
[----:B------:R-:W-:Y:S05]  /*2cf0*/  BSYNC B1 ;  /* 0x0000000000017941 */ /* 0x000fea0003800000 */
.L_x_7797:
[----:B0-----:R-:W-:Y:S01]  /*2d00*/  VIADD R10, R190, 0x80 ;  /* 0x00000080be0a7836 */ /* 0x001fe20000000000 */
[----:B------:R-:W-:Y:S04]  /*2d10*/  BSSY B1, `(.L_x_7799) ;  /* 0x0000015000017945 */ /* 0x000fe80003800000 */
[----:B------:R-:W-:-:S13]  /*2d20*/  ISETP.GE.AND P4, PT, R10, R97, PT ;  /* 0x000000610a00720c */ /* 0x000fda0003f86270 */
[----:B------:R-:W-:Y:S05]  /*2d30*/  @P4 BRA `(.L_x_7800) ;  /* 0x0000000000484947 */ /* 0x000fea0003800000 */
        /* <DEDUP_REMOVED lines=18> */
.L_x_7800:
[----:B------:R-:W-:Y:S05]  /*2e60*/  BSYNC B1 ;  /* 0x0000000000017941 */ /* 0x000fea0003800000 */
.L_x_7799:
[----:B------:R-:W-:Y:S01]  /*2e70*/  ISETP.NE.AND P5, PT, R195, 0x3, PT ;  /* 0x00000003c300780c */ /* 0x000fe20003fa5270 */
[----:B------:R-:W-:Y:S01]  /*2e80*/  IMAD.MOV.U32 R118, RZ, RZ, R50 ;  /* 0x000000ffff767224 */ /* 0x000fe200078e0032 */
[----:B------:R-:W-:Y:S01]  /*2e90*/  MOV R116, R46 ;  /* 0x0000002e00747202 */ /* 0x000fe20000000f00 */
[----:B-----5:R-:W-:Y:S01]  /*2ea0*/  IMAD.MOV.U32 R111, RZ, RZ, R38 ;  /* 0x000000ffff6f7224 */ /* 0x020fe200078e0026 */
[----:B------:R-:W-:Y:S01]  /*2eb0*/  MOV R115, R44 ;  /* 0x0000002c00737202 */ /* 0x000fe20000000f00 */
        /* <DEDUP_REMOVED lines=8> */
.L_x_7801:
[----:B------:R-:W-:Y:S01]  /*2f40*/  LEA R88, R188, R18, 0x3 ;  /* 0x00000012bc587211 */ /* 0x000fe200078e18ff */
[----:B------:R-:W-:Y:S01]  /*2f50*/  BSSY B1, `(.L_x_7802) ;  /* 0x0000004000017945 */ /* 0x000fe20003800000 */
[----:B------:R-:W-:-:S04]  /*2f60*/  SHF.L.U32 R100, R193, 0x1f, RZ ;  /* 0x0000001fc1647819 */ /* 0x000fc800000006ff */
[----:B------:R-:W1:Y:S02]  /*2f70*/  SYNCS.PHASECHK.TRANS64.TRYWAIT P6, [R88+URZ+0x22890], R100 ;  /* 0x02289064580075a7 */ /* 0x000e6400080c017f */
[----:B-1----:R-:W-:Y:S05]  /*2f80*/  @!P6 BRA `(.L_x_7803) ;  /* 0x000002000044e947 */ /* 0x002fea0003800000 */
.L_x_8091:
[----:B------:R-:W-:Y:S05]  /*2f90*/  BSYNC B1 ;  /* 0x0000000000017941 */ /* 0x000fea0003800000 */
.L_x_7802:
[----:B------:R-:W-:-:S03]  /*2fa0*/  UMOV UR4, 0xffffffff ;  /* 0xffffffff00047882 */ /* 0x000fc60000000000 */
[----:B------:R-:W-:Y:S05]  /*2fb0*/  BRA.DIV UR4, `(.L_x_7804) ;  /* 0x00000202044c7947 */ /* 0x000fea000b800000 */
[----:B------:R2:W3:Y:S04]  /*2fc0*/  SHFL.IDX PT, R106, R103, RZ, 0x1c1f ;  /* 0x001c1fff676a7589 */ /* 0x0004e800000e0000 */
[----:B------:R2:W4:Y:S02]  /*2fd0*/  SHFL.IDX PT, R14, R102, RZ, 0x1c1f ;  /* 0x001c1fff660e7589 */ /* 0x00052400000e0000 */
.L_x_8095:
        /* <DEDUP_REMOVED lines=23> */
[----:B------:R-:W-:Y:S02]  /*3150*/  LOP3.LUT R13, R13, 0xff00, R12, 0xf8, !PT ;  /* 0x0000ff000d0d7812 */ /* 0x000fe400078ef80c */
[----:B------:R-:W-:Y:S01]  /*3160*/  LOP3.LUT R99, R51, 0xff00, R50, 0xf8, !PT ;  /* 0x0000ff0033637812 */ /* 0x000fe200078ef832 */
[----:B------:R-:W-:Y:S01]  /*3170*/  IMAD.U32 R50, R119, 0x10000, RZ ;  /* 0x0001000077327824 */ /* 0x000fe200078e00ff */
[----:B------:R-:W-:-:S02]  /*3180*/  SHF.L.U32 R12, R121, 0x10, RZ ;  /* 0x00000010790c7819 */ /* 0x000fc400000006ff */
[----:B------:R-:W-:Y:S02]  /*3190*/  F2FP.F16.E4M3.UNPACK_B R4, R5 ;  /* 0x00000005ff04723e */ /* 0x000fe400020006ff */
        /* <DEDUP_REMOVED lines=45> */
[----:B------:R-:W-:Y:S01]  /*3470*/  F2FP.SATFINITE.E4M3.F32.PACK_AB_MERGE_C R98, R99, R98, RZ ;  /* 0x000000626362723e */ /* 0x000fe200048070ff */
[----:B------:R-:W-:Y:S01]  /*3480*/  HADD2.F32 R117, -RZ, R117.H1_H1 ;  /* 0x30000075ff757230 */ /* 0x000fe20000004100 */
[----:B------:R-:W-:Y:S01]  /*3490*/  F2FP.F16.E4M3.UNPACK_B R120, R12.H1 ;  /* 0x0000000cff78723e */ /* 0x000fe200030006ff */
[--C-:B------:R-:W-:Y:S01]  /*34a0*/  HADD2.F32 R125, -RZ, R123.reuse.H1_H1 ;  /* 0x3000007bff7d7230 */ /* 0x100fe20000004100 */
        /* <DEDUP_REMOVED lines=15> */
[----:B------:R-:W-:Y:S01]  /*35a0*/  F2FP.F16.E4M3.UNPACK_B R6, R6 ;  /* 0x00000006ff06723e */ /* 0x000fe200020006ff */
[----:B------:R-:W-:Y:S01]  /*35b0*/  FFMA.FTZ R128, R117, R121, R126 ;  /* 0x0000007975807223 */ /* 0x000fe2000001007e */
[-C--:B------:R-:W-:Y:S01]  /*35c0*/  FFMA.FTZ R117, R99, R12.reuse, -R118 ;  /* 0x0000000c63757223 */ /* 0x080fe20000010876 */
[----:B------:R-:W-:Y:S01]  /*35d0*/  FFMA.FTZ R124, R13, R12, R124 ;  /* 0x0000000c0d7c7223 */ /* 0x000fe2000001007c */
        /* <DEDUP_REMOVED lines=8> */
[----:B------:R-:W-:Y:S01]  /*3660*/  HADD2.F32 R122, -RZ, R122.H0_H0 ;  /* 0x2000007aff7a7230 */ /* 0x000fe20000004100 */
[----:B------:R-:W-:Y:S01]  /*3670*/  F2FP.SATFINITE.E4M3.F32.PACK_AB_MERGE_C R117, R124, R117, RZ ;  /* 0x000000757c75723e */ /* 0x000fe200048070ff */
[----:B------:R-:W-:Y:S01]  /*3680*/  HADD2.F32 R120, -RZ, R120.H0_H0 ;  /* 0x20000078ff787230 */ /* 0x000fe20000004100 */
[----:B------:R-:W-:Y:S01]  /*3690*/  F2FP.SATFINITE.E4M3.F32.PACK_AB_MERGE_C R4, R50, R15, R98 ;  /* 0x0000000f3204723e */ /* 0x000fe20004807062 */
[----:B------:R-:W-:Y:S02]  /*36a0*/  HADD2.F32 R119, -RZ, R119.H0_H0 ;  /* 0x20000077ff777230 */ /* 0x000fe40000004100 */
        /* <DEDUP_REMOVED lines=8> */
.L_x_7810:
[----:B------:R-:W-:Y:S05]  /*3730*/  BSYNC B3 ;  /* 0x0000000000037941 */ /* 0x000fea0003800000 */
.L_x_7809:
[----:B0-----:R0:W-:Y:S02]  /*3740*/  ST.E.128 desc[UR36][R10.64], R4 ;  /* 0x000000040a007985 */ /* 0x0011e4000c101d24 */
.L_x_7808:
[----:B------:R-:W-:Y:S05]  /*3750*/  BSYNC B2 ;  /* 0x0000000000027941 */ /* 0x000fea0003800000 */
.L_x_7807:
[----:B------:R-:W-:-:S13]  /*3760*/  ISETP.NE.AND P2, PT, R89, RZ, PT ;  /* 0x000000ff5900720c */ /* 0x000fda0003f45270 */
        /* <DEDUP_REMOVED lines=8> */
[--C-:B------:R-:W-:Y:S02]  /*37f0*/  SHF.R.U32.HI R14, RZ, 0x18, R47.reuse ;  /* 0x00000018ff0e7819 */ /* 0x100fe4000001162f */
[----:B------:R-:W-:Y:S02]  /*3800*/  LOP3.LUT R13, R47, 0xff, RZ, 0xc0, !PT ;  /* 0x000000ff2f0d7812 */ /* 0x000fe400078ec0ff */
[----:B------:R-:W-:Y:S01]  /*3810*/  SHF.R.U32.HI R46, RZ, 0x10, R47 ;  /* 0x00000010ff2e7819 */ /* 0x000fe2000001162f */
[----:B------:R-:W-:Y:S01]  /*3820*/  IMAD.SHL.U32 R47, R48, 0x100, RZ ;  /* 0x00000100302f7824 */ /* 0x000fe200078e00ff */
[----:B------:R-:W-:Y:S02]  /*3830*/  SHF.R.U32.HI R15, RZ, 0x8, R49 ;  /* 0x00000008ff0f7819 */ /* 0x000fe40000011631 */
[----:B------:R-:W-:-:S02]  /*3840*/  PRMT R14, R14, 0x654, R13 ;  /* 0x000006540e0e7816 */ /* 0x000fc4000000000d */
[----:B------:R-:W-:Y:S01]  /*3850*/  SHF.R.U32.HI R51, RZ, 0x18, R49 ;  /* 0x00000018ff337819 */ /* 0x000fe20000011631 */
[----:B------:R-:W-:Y:S01]  /*3860*/  IMAD.SHL.U32 R15, R15, 0x100, RZ ;  /* 0x000001000f0f7824 */ /* 0x000fe200078e00ff */
[----:B------:R-:W-:Y:S02]  /*3870*/  LOP3.LUT R12, R49, 0xff, RZ, 0xc0, !PT ;  /* 0x000000ff310c7812 */ /* 0x000fe400078ec0ff */
[----:B------:R-:W-:Y:S01]  /*3880*/  LOP3.LUT R14, R14, 0xff00, R47, 0xf8, !PT ;  /* 0x0000ff000e0e7812 */ /* 0x000fe200078ef82f */
[----:B------:R-:W-:Y:S01]  /*3890*/  IMAD.U32 R47, R46, 0x10000, RZ ;  /* 0x000100002e2f7824 */ /* 0x000fe200078e00ff */
[----:B------:R-:W-:Y:S02]  /*38a0*/  SHF.R.U32.HI R49, RZ, 0x10, R49 ;  /* 0x00000010ff317819 */ /* 0x000fe40000011631 */
[----:B------:R-:W-:Y:S02]  /*38b0*/  PRMT R12, R51, 0x654, R12 ;  /* 0x00000654330c7816 */ /* 0x000fe4000000000c */
[----:B0-----:R-:W-:-:S02]  /*38c0*/  MOV R13, R4 ;  /* 0x00000004000d7202 */ /* 0x001fc40000000f00 */
[-C--:B------:R-:W-:Y:S02]  /*38d0*/  F2FP.F16.E4M3.UNPACK_B R4, R5.reuse ;  /* 0x00000005ff04723e */ /* 0x080fe400020006ff */
[----:B------:R-:W-:Y:S02]  /*38e0*/  F2FP.F16.E4M3.UNPACK_B R46, R116.H1 ;  /* 0x00000074ff2e723e */ /* 0x000fe400030006ff */
[----:B------:R-:W-:Y:S01]  /*38f0*/  LOP3.LUT R12, R12, 0xff00, R15, 0xf8, !PT ;  /* 0x0000ff000c0c7812 */ /* 0x000fe200078ef80f */
[----:B------:R-:W-:Y:S01]  /*3900*/  IMAD.U32 R15, R49, 0x10000, RZ ;  /* 0x00010000310f7824 */ /* 0x000fe200078e00ff */
[----:B------:R-:W-:Y:S01]  /*3910*/  LOP3.LUT R50, R14, 0xff0000, R47, 0xf8, !PT ;  /* 0x00ff00000e327812 */ /* 0x000fe200078ef82f */
[----:B------:R-:W-:Y:S01]  /*3920*/  HADD2.F32 R14, -RZ, R4.H1_H1 ;  /* 0x30000004ff0e7230 */ /* 0x000fe20000004100 */
[----:B------:R-:W-:Y:S01]  /*3930*/  F2FP.F16.E4M3.UNPACK_B R47, R114.H1 ;  /* 0x00000072ff2f723e */ /* 0x000fe200030006ff */
[----:B------:R-:W-:Y:S01]  /*3940*/  HADD2.F32 R51, -RZ, R46.H0_H0 ;  /* 0x2000002eff337230 */ /* 0x000fe20000004100 */
[----:B------:R-:W-:Y:S01]  /*3950*/  F2FP.F16.E4M3.UNPACK_B R5, R5.H1 ;  /* 0x00000005ff05723e */ /* 0x000fe200030006ff */
[----:B------:R-:W-:Y:S01]  /*3960*/  HADD2.F32 R4, -RZ, R4.H0_H0 ;  /* 0x20000004ff047230 */ /* 0x000fe20000004100 */
[----:B------:R-:W-:Y:S01]  /*3970*/  LOP3.LUT R12, R12, 0xff0000, R15, 0xf8, !PT ;  /* 0x00ff00000c0c7812 */ /* 0x000fe200078ef80f */
[----:B------:R-:W-:-:S02]  /*3980*/  HADD2.F32 R48, -RZ, R46.H1_H1 ;  /* 0x3000002eff307230 */ /* 0x000fc40000004100 */
[-C--:B------:R-:W-:Y:S01]  /*3990*/  FMUL.FTZ R99, R14, R51.reuse ;  /* 0x000000330e637220 */ /* 0x080fe20000410000 */
[----:B------:R-:W-:Y:S01]  /*39a0*/  HADD2.F32 R49, -RZ, R47.H0_H0 ;  /* 0x2000002fff317230 */ /* 0x000fe20000004100 */
[----:B------:R-:W-:Y:S01]  /*39b0*/  F2FP.F16.E4M3.UNPACK_B R116, R116 ;  /* 0x00000074ff74723e */ /* 0x000fe200020006ff */
[--C-:B------:R-:W-:Y:S01]  /*39c0*/  HADD2.F32 R46, -RZ, R5.reuse.H1_H1 ;  /* 0x30000005ff2e7230 */ /* 0x100fe20000004100 */
[----:B------:R-:W-:Y:S01]  /*39d0*/  F2FP.F16.E4M3.UNPACK_B R114, R114 ;  /* 0x00000072ff72723e */ /* 0x000fe200020006ff */
[----:B------:R-:W-:Y:S02]  /*39e0*/  HADD2.F32 R15, -RZ, R5.H0_H0 ;  /* 0x20000005ff0f7230 */ /* 0x000fe40000004100 */
[----:B------:R-:W-:Y:S01]  /*39f0*/  FMUL.FTZ R5, R4, R51 ;  /* 0x0000003304057220 */ /* 0x000fe20000410000 */
[----:B------:R-:W-:Y:S02]  /*3a00*/  HADD2.F32 R47, -RZ, R47.H1_H1 ;  /* 0x3000002fff2f7230 */ /* 0x000fe40000004100 */
[-C--:B------:R-:W-:Y:S01]  /*3a10*/  FMUL.FTZ R98, R46, R48.reuse ;  /* 0x000000302e627220 */ /* 0x080fe20000410000 */
[-C--:B------:R-:W-:Y:S01]  /*3a20*/  FFMA.FTZ R4, R4, R49.reuse, -R99 ;  /* 0x0000003104047223 */ /* 0x080fe20000010863 */
[----:B------:R-:W-:Y:S01]  /*3a30*/  FFMA.FTZ R5, R14, R49, R5 ;  /* 0x000000310e057223 */ /* 0x000fe20000010005 */
[-C--:B------:R-:W-:Y:S01]  /*3a40*/  F2FP.F16.E4M3.UNPACK_B R14, R13.reuse.H1 ;  /* 0x0000000dff0e723e */ /* 0x080fe200030006ff */
[C---:B------:R-:W-:Y:S01]  /*3a50*/  FMUL.FTZ R51, R15.reuse, R48 ;  /* 0x000000300f337220 */ /* 0x040fe20000410000 */
[----:B------:R-:W-:Y:S01]  /*3a60*/  F2FP.F16.E4M3.UNPACK_B R13, R13 ;  /* 0x0000000dff0d723e */ /* 0x000fe200020006ff */
[----:B------:R-:W-:Y:S01]  /*3a70*/  FFMA.FTZ R98, R15, R47, -R98 ;  /* 0x0000002f0f627223 */ /* 0x000fe20000010862 */
[----:B------:R-:W-:-:S02]  /*3a80*/  HADD2.F32 R48, -RZ, R116.H1_H1 ;  /* 0x30000074ff307230 */ /* 0x000fc40000004100 */
[----:B------:R-:W-:Y:S01]  /*3a90*/  FFMA.FTZ R99, R46, R47, R51 ;  /* 0x0000002f2e637223 */ /* 0x000fe20000010033 */
[----:B------:R-:W-:Y:S02]  /*3aa0*/  HADD2.F32 R116, -RZ, R116.H0_H0 ;  /* 0x20000074ff747230 */ /* 0x000fe40000004100 */
[--C-:B------:R-:W-:Y:S02]  /*3ab0*/  HADD2.F32 R46, -RZ, R14.reuse.H0_H0 ;  /* 0x2000000eff2e7230 */ /* 0x100fe40000004100 */
[----:B------:R-:W-:Y:S01]  /*3ac0*/  HADD2.F32 R47, -RZ, R14.H1_H1 ;  /* 0x3000000eff2f7230 */ /* 0x000fe20000004100 */
[----:B------:R-:W-:Y:S01]  /*3ad0*/  F2FP.SATFINITE.E4M3.F32.PACK_AB_MERGE_C R119, R99, R98, RZ ;  /* 0x000000626377723e */ /* 0x000fe200048070ff */
[--C-:B------:R-:W-:Y:S01]  /*3ae0*/  HADD2.F32 R15, -RZ, R13.reuse.H1_H1 ;  /* 0x3000000dff0f7230 */ /* 0x100fe20000004100 */
[----:B------:R-:W-:Y:S01]  /*3af0*/  F2FP.F16.E4M3.UNPACK_B R98, R50.H1 ;  /* 0x00000032ff62723e */ /* 0x000fe200030006ff */
[----:B------:R-:W-:Y:S02]  /*3b00*/  HADD2.F32 R14, -RZ, R13.H0_H0 ;  /* 0x2000000dff0e7230 */ /* 0x000fe40000004100 */
[----:B------:R-:W-:Y:S01]  /*3b10*/  FMUL.FTZ R51, R47, R48 ;  /* 0x000000302f337220 */ /* 0x000fe20000410000 */
[----:B------:R-:W-:-:S02]  /*3b20*/  HADD2.F32 R13, -RZ, R114.H1_H1 ;  /* 0x30000072ff0d7230 */ /* 0x000fc40000004100 */
[----:B------:R-:W-:Y:S01]  /*3b30*/  FMUL.FTZ R49, R15, R116 ;  /* 0x000000740f317220 */ /* 0x000fe20000410000 */
[----:B------:R-:W-:Y:S02]  /*3b40*/  HADD2.F32 R114, -RZ, R114.H0_H0 ;  /* 0x20000072ff727230 */ /* 0x000fe40000004100 */
[----:B------:R-:W-:Y:S01]  /*3b50*/  FMUL.FTZ R48, R46, R48 ;  /* 0x000000302e307220 */ /* 0x000fe20000410000 */
[----:B------:R-:W-:Y:S01]  /*3b60*/  FMUL.FTZ R116, R14, R116 ;  /* 0x000000740e747220 */ /* 0x000fe20000410000 */
[-C--:B------:R-:W-:Y:S01]  /*3b70*/  FFMA.FTZ R51, R46, R13.reuse, -R51 ;  /* 0x0000000d2e337223 */ /* 0x080fe20000010833 */
[----:B------:R-:W-:Y:S02]  /*3b80*/  HADD2.F32 R106, -RZ, R98.H1_H1 ;  /* 0x30000062ff6a7230 */ /* 0x000fe40000004100 */
[----:B------:R-:W-:Y:S01]  /*3b90*/  FFMA.FTZ R48, R47, R13, R48 ;  /* 0x0000000d2f307223 */ /* 0x000fe20000010030 */
[-C--:B------:R-:W-:Y:S01]  /*3ba0*/  FFMA.FTZ R116, R15, R114.reuse, R116 ;  /* 0x000000720f747223 */ /* 0x080fe20000010074 */
[----:B------:R-:W-:Y:S01]  /*3bb0*/  F2FP.F16.E4M3.UNPACK_B R15, R7.H1 ;  /* 0x00000007ff0f723e */ /* 0x000fe200030006ff */
[----:B------:R-:W-:Y:S01]  /*3bc0*/  FFMA.FTZ R13, R14, R114, -R49 ;  /* 0x000000720e0d7223 */ /* 0x000fe20000010831 */
[----:B------:R-:W-:-:S02]  /*3bd0*/  F2FP.F16.E4M3.UNPACK_B R14, R6.H1 ;  /* 0x00000006ff0e723e */ /* 0x000fc400030006ff */
[----:B------:R-:W-:Y:S01]  /*3be0*/  F2FP.SATFINITE.E4M3.F32.PACK_AB_MERGE_C R118, R48, R51, RZ ;  /* 0x000000333076723e */ /* 0x000fe200048070ff */
[--C-:B------:R-:W-:Y:S01]  /*3bf0*/  HADD2.F32 R47, -RZ, R15.reuse.H1_H1 ;  /* 0x3000000fff2f7230 */ /* 0x100fe20000004100 */
[----:B------:R-:W-:Y:S01]  /*3c00*/  F2FP.F16.E4M3.UNPACK_B R49, R12.H1 ;  /* 0x0000000cff31723e */ /* 0x000fe200030006ff */
[----:B------:R-:W-:Y:S01]  /*3c10*/  HADD2.F32 R46, -RZ, R15.H0_H0 ;  /* 0x2000000fff2e7230 */ /* 0x000fe20000004100 */
[----:B------:R-:W-:Y:S01]  /*3c20*/  F2FP.F16.E4M3.UNPACK_B R51, R50 ;  /* 0x00000032ff33723e */ /* 0x000fe200020006ff */
[----:B------:R-:W-:Y:S01]  /*3c30*/  HADD2.F32 R15, -RZ, R14.H1_H1 ;  /* 0x3000000eff0f7230 */ /* 0x000fe20000004100 */
[----:B------:R-:W-:Y:S01]  /*3c40*/  F2FP.F16.E4M3.UNPACK_B R48, R12 ;  /* 0x0000000cff30723e */ /* 0x000fe200020006ff */
[----:B------:R-:W-:Y:S02]  /*3c50*/  HADD2.F32 R50, -RZ, R49.H1_H1 ;  /* 0x30000031ff327230 */ /* 0x000fe40000004100 */
[----:B------:R-:W-:Y:S01]  /*3c60*/  FMUL.FTZ R117, R47, R106 ;  /* 0x0000006a2f757220 */ /* 0x000fe20000410000 */
[----:B------:R-:W-:-:S02]  /*3c70*/  HADD2.F32 R99, -RZ, R51.H1_H1 ;  /* 0x30000033ff637230 */ /* 0x000fc40000004100 */
        /* <DEDUP_REMOVED lines=17> */
[----:B------:R-:W-:Y:S01]  /*3d90*/  HADD2.F32 R15, -RZ, R98.H0_H0 ;  /* 0x20000062ff0f7230 */ /* 0x000fe20000004100 */
[----:B------:R-:W-:Y:S01]  /*3da0*/  F2FP.SATFINITE.E4M3.F32.PACK_AB_MERGE_C R4, R116, R13, R118 ;  /* 0x0000000d7404723e */ /* 0x000fe20004807076 */
[----:B------:R-:W-:-:S02]  /*3db0*/  HADD2.F32 R6, -RZ, R6.H1_H1 ;  /* 0x30000006ff067230 */ /* 0x000fc40000004100 */
[----:B------:R-:W-:Y:S02]  /*3dc0*/  HADD2.F32 R51, -RZ, R51.H0_H0 ;  /* 0x20000033ff337230 */ /* 0x000fe40000004100 */
[-C--:B------:R-:W-:Y:S01]  /*3dd0*/  FMUL.FTZ R47, R14, R15.reuse ;  /* 0x0000000f0e2f7220 */ /* 0x080fe20000410000 */
[----:B------:R-:W-:Y:S02]  /*3de0*/  HADD2.F32 R49, -RZ, R49.H0_H0 ;  /* 0x20000031ff317230 */ /* 0x000fe40000004100 */
[----:B------:R-:W-:Y:S01]  /*3df0*/  FMUL.FTZ R15, R12, R15 ;  /* 0x0000000f0c0f7220 */ /* 0x000fe20000410000 */
[----:B------:R-:W-:Y:S02]  /*3e00*/  HADD2.F32 R48, -RZ, R48.H0_H0 ;  /* 0x20000030ff307230 */ /* 0x000fe40000004100 */
[-C--:B------:R-:W-:Y:S01]  /*3e10*/  FMUL.FTZ R46, R6, R51.reuse ;  /* 0x00000033062e7220 */ /* 0x080fe20000410000 */
[C---:B------:R-:W-:Y:S01]  /*3e20*/  FMUL.FTZ R51, R7.reuse, R51 ;  /* 0x0000003307337220 */ /* 0x040fe20000410000 */
[-C--:B------:R-:W-:Y:S01]  /*3e30*/  FFMA.FTZ R47, R12, R49.reuse, -R47 ;  /* 0x000000310c2f7223 */ /* 0x080fe2000001082f */
[----:B------:R-:W-:Y:S01]  /*3e40*/  FFMA.FTZ R14, R14, R49, R15 ;  /* 0x000000310e0e7223 */ /* 0x000fe2000001000f */
[-C--:B------:R-:W-:Y:S01]  /*3e50*/  FFMA.FTZ R46, R7, R48.reuse, -R46 ;  /* 0x00000030072e7223 */ /* 0x080fe2000001082e */
[----:B------:R-:W-:-:S03]  /*3e60*/  FFMA.FTZ R51, R6, R48, R51 ;  /* 0x0000003006337223 */ /* 0x000fc60000010033 */
[----:B------:R-:W-:Y:S02]  /*3e70*/  F2FP.SATFINITE.E4M3.F32.PACK_AB_MERGE_C R7, R14, R47, R99 ;  /* 0x0000002f0e07723e */ /* 0x000fe40004807063 */
[----:B------:R-:W-:-:S07]  /*3e80*/  F2FP.SATFINITE.E4M3.F32.PACK_AB_MERGE_C R6, R51, R46, R50 ;  /* 0x0000002e3306723e */ /* 0x000fce0004807032 */
.L_x_7812:
[----:B------:R-:W-:Y:S05]  /*3e90*/  BSYNC B2 ;  /* 0x0000000000027941 */ /* 0x000fea0003800000 */
.L_x_7811:
[----:B0-----:R0:W-:Y:S02]  /*3ea0*/  ST.E.128 desc[UR36][R10.64], R4 ;  /* 0x000000040a007985 */ /* 0x0011e4000c101d24 */
.L_x_7806:
[----:B------:R-:W-:Y:S05]  /*3eb0*/  BSYNC B1 ;  /* 0x0000000000017941 */ /* 0x000fea0003800000 */
.L_x_7805:
[----:B------:R-:W-:-:S03]  /*3ec0*/  UMOV UR4, 0xffffffff ;  /* 0xffffffff00047882 */ /* 0x000fc60000000000 */
[----:B------:R-:W-:Y:S05]  /*3ed0*/  BRA.DIV UR4, `(.L_x_7813) ;  /* 0x000001f204cc7947 */ /* 0x000fea000b800000 */
[----:B------:R0:W0:Y:S04]  /*3ee0*/  SHFL.IDX PT, R46, R103, 0x1, 0x1c1f ;  /* 0x003c1f00672e7f89 */ /* 0x00002800000e0000 */
[----:B----4-:R4:W0:Y:S02]  /*3ef0*/  SHFL.IDX PT, R14, R102, 0x1, 0x1c1f ;  /* 0x003c1f00660e7f89 */ /* 0x01082400000e0000 */
.L_x_8099:
        /* <DEDUP_REMOVED lines=18> */
[----:B------:R-:W-:Y:S02]  /*4020*/  SHF.R.U32.HI R47, RZ, 0x10, R43 ;  /* 0x00000010ff2f7819 */ /* 0x000fe4000001162b */
[----:B------:R-:W-:Y:S02]  /*4030*/  SHF.R.U32.HI R43, RZ, 0x10, R45 ;  /* 0x00000010ff2b7819 */ /* 0x000fe4000001162d */
[----:B------:R-:W-:Y:S01]  /*4040*/  PRMT R13, R13, 0x654, R12 ;  /* 0x000006540d0d7816 */ /* 0x000fe2000000000c */
[----:B0-----:R-:W-:Y:S01]  /*4050*/  IMAD.MOV.U32 R12, RZ, RZ, R4 ;  /* 0x000000ffff0c7224 */ /* 0x001fe200078e0004 */
[----:B------:R-:W-:Y:S01]  /*4060*/  SHF.L.U32 R44, R44, 0x8, RZ ;  /* 0x000000082c2c7819 */ /* 0x000fe200000006ff */
[----:B------:R-:W-:Y:S01]  /*4070*/  IMAD.U32 R43, R43, 0x10000, RZ ;  /* 0x000100002b2b7824 */ /* 0x000fe200078e00ff */
[----:B------:R-:W-:Y:S01]  /*4080*/  LOP3.LUT R13, R13, 0xff00, R42, 0xf8, !PT ;  /* 0x0000ff000d0d7812 */ /* 0x000fe200078ef82a */
[----:B------:R-:W-:Y:S01]  /*4090*/  IMAD.U32 R42, R47, 0x10000, RZ ;  /* 0x000100002f2a7824 */ /* 0x000fe200078e00ff */
[----:B------:R-:W-:-:S02]  /*40a0*/  LOP3.LUT R44, R15, 0xff00, R44, 0xf8, !PT ;  /* 0x0000ff000f2c7812 */ /* 0x000fc400078ef82c */
[----:B------:R-:W-:Y:S02]  /*40b0*/  F2FP.F16.E4M3.UNPACK_B R4, R5 ;  /* 0x00000005ff04723e */ /* 0x000fe400020006ff */
        /* <DEDUP_REMOVED lines=8> */
[----:B------:R-:W-:-:S02]  /*4140*/  HADD2.F32 R48, -RZ, R15.H1_H1 ;  /* 0x3000000fff307230 */ /* 0x000fc40000004100 */
[CC--:B------:R-:W-:Y:S01]  /*4150*/  FMUL.FTZ R51, R13.reuse, R47.reuse ;  /* 0x0000002f0d337220 */ /* 0x0c0fe20000410000 */
[----:B------:R-:W-:Y:S02]  /*4160*/  HADD2.F32 R44, -RZ, R43.H0_H0 ;  /* 0x2000002bff2c7230 */ /* 0x000fe40000004100 */
[----:B------:R-:W-:Y:S01]  /*4170*/  FMUL.FTZ R50, R4, R47 ;  /* 0x0000002f04327220 */ /* 0x000fe20000410000 */
[--C-:B------:R-:W-:Y:S01]  /*4180*/  HADD2.F32 R42, -RZ, R5.reuse.H1_H1 ;  /* 0x30000005ff2a7230 */ /* 0x100fe20000004100 */
[----:B------:R-:W-:Y:S01]  /*4190*/  F2FP.F16.E4M3.UNPACK_B R115, R115 ;  /* 0x00000073ff73723e */ /* 0x000fe200020006ff */
[----:B------:R-:W-:Y:S02]  /*41a0*/  HADD2.F32 R15, -RZ, R5.H0_H0 ;  /* 0x20000005ff0f7230 */ /* 0x000fe40000004100 */
[----:B------:R-:W-:Y:S01]  /*41b0*/  FFMA.FTZ R5, R13, R44, R50 ;  /* 0x0000002c0d057223 */ /* 0x000fe20000010032 */
[----:B------:R-:W-:Y:S02]  /*41c0*/  HADD2.F32 R43, -RZ, R43.H1_H1 ;  /* 0x3000002bff2b7230 */ /* 0x000fe40000004100 */
[----:B------:R-:W-:Y:S01]  /*41d0*/  FMUL.FTZ R98, R42, R48 ;  /* 0x000000302a627220 */ /* 0x000fe20000410000 */
        /* <DEDUP_REMOVED lines=19> */
[----:B------:R-:W-:Y:S01]  /*4310*/  F2FP.F16.E4M3.UNPACK_B R43, R45.H1 ;  /* 0x0000002dff2b723e */ /* 0x000fe200030006ff */
[CC--:B------:R-:W-:Y:S01]  /*4320*/  FMUL.FTZ R44, R12.reuse, R115.reuse ;  /* 0x000000730c2c7220 */ /* 0x0c0fe20000410000 */
        /* <DEDUP_REMOVED lines=9> */
[----:B------:R-:W-:Y:S01]  /*43c0*/  F2FP.SATFINITE.E4M3.F32.PACK_AB_MERGE_C R115, R99, R50, RZ ;  /* 0x000000326373723e */ /* 0x000fe200048070ff */
[----:B------:R-:W-:Y:S01]  /*43d0*/  HADD2.F32 R42, -RZ, R13.H1_H1 ;  /* 0x3000000dff2a7230 */ /* 0x000fe20000004100 */
[----:B------:R-:W-:Y:S01]  /*43e0*/  F2FP.F16.E4M3.UNPACK_B R12, R6.H1 ;  /* 0x00000006ff0c723e */ /* 0x000fe200030006ff */
[----:B------:R-:W-:Y:S01]  /*43f0*/  HADD2.F32 R50, -RZ, R47.H1_H1 ;  /* 0x3000002fff327230 */ /* 0x000fe20000004100 */
[----:B------:R-:W-:Y:S01]  /*4400*/  F2FP.F16.E4M3.UNPACK_B R49, R49 ;  /* 0x00000031ff31723e */ /* 0x000fe200020006ff */
[----:B------:R-:W-:Y:S01]  /*4410*/  HADD2.F32 R15, -RZ, R13.H0_H0 ;  /* 0x2000000dff0f7230 */ /* 0x000fe20000004100 */
[----:B------:R-:W-:Y:S01]  /*4420*/  F2FP.F16.E4M3.UNPACK_B R7, R7 ;  /* 0x00000007ff07723e */ /* 0x000fe200020006ff */
[----:B------:R-:W-:-:S02]  /*4430*/  HADD2.F32 R13, -RZ, R12.H1_H1 ;  /* 0x3000000cff0d7230 */ /* 0x000fc40000004100 */
[-C--:B---3--:R-:W-:Y:S01]  /*4440*/  FMUL.FTZ R106, R42, R50.reuse ;  /* 0x000000322a6a7220 */ /* 0x088fe20000410000 */
[----:B------:R-:W-:Y:S02]  /*4450*/  HADD2.F32 R48, -RZ, R49.H1_H1 ;  /* 0x30000031ff307230 */ /* 0x000fe40000004100 */
[C---:B------:R-:W-:Y:S01]  /*4460*/  FMUL.FTZ R113, R15.reuse, R50 ;  /* 0x000000320f717220 */ /* 0x040fe20000410000 */
[----:B------:R-:W-:Y:S02]  /*4470*/  HADD2.F32 R12, -RZ, R12.H0_H0 ;  /* 0x2000000cff0c7230 */ /* 0x000fe40000004100 */
[----:B------:R-:W-:Y:S01]  /*4480*/  FFMA.FTZ R106, R15, R44, -R106 ;  /* 0x0000002c0f6a7223 */ /* 0x000fe2000001086a */
[----:B------:R-:W-:Y:S02]  /*4490*/  HADD2.F32 R15, -RZ, R45.H1_H1 ;  /* 0x3000002dff0f7230 */ /* 0x000fe40000004100 */
[----:B------:R-:W-:Y:S01]  /*44a0*/  FMUL.FTZ R99, R13, R48 ;  /* 0x000000300d637220 */ /* 0x000fe20000410000 */
        /* <DEDUP_REMOVED lines=10> */
[----:B------:R-:W-:Y:S01]  /*4550*/  HADD2.F32 R6, -RZ, R6.H1_H1 ;  /* 0x30000006ff067230 */ /* 0x000fe20000004100 */
[----:B------:R-:W-:Y:S01]  /*4560*/  F2FP.SATFINITE.E4M3.F32.PACK_AB_MERGE_C R48, R48, R99, RZ ;  /* 0x000000633030723e */ /* 0x000fe200048070ff */
[----:B------:R-:W-:Y:S01]  /*4570*/  HADD2.F32 R47, -RZ, R47.H0_H0 ;  /* 0x2000002fff2f7230 */ /* 0x000fe20000004100 */
[----:B------:R-:W-:Y:S01]  /*4580*/  F2FP.SATFINITE.E4M3.F32.PACK_AB_MERGE_C R106, R113, R106, RZ ;  /* 0x0000006a716a723e */ /* 0x000fe200048070ff */
[----:B------:R-:W-:-:S02]  /*4590*/  HADD2.F32 R45, -RZ, R45.H0_H0 ;  /* 0x2000002dff2d7230 */ /* 0x000fc40000004100 */
[-C--:B------:R-:W-:Y:S01]  /*45a0*/  FMUL.FTZ R42, R6, R49.reuse ;  /* 0x00000031062a7220 */ /* 0x080fe20000410000 */
[----:B------:R-:W-:Y:S01]  /*45b0*/  FMUL.FTZ R49, R7, R49 ;  /* 0x0000003107317220 */ /* 0x000fe20000410000 */
        /* <DEDUP_REMOVED lines=9> */
.L_x_7819:
[----:B------:R-:W-:Y:S05]  /*4650*/  BSYNC B3 ;  /* 0x0000000000037941 */ /* 0x000fea0003800000 */
.L_x_7818:
[----:B0-----:R0:W-:Y:S02]  /*4660*/  ST.E.128 desc[UR36][R10.64], R4 ;  /* 0x000000040a007985 */ /* 0x0011e4000c101d24 */
.L_x_7817:
[----:B------:R-:W-:Y:S05]  /*4670*/  BSYNC B2 ;  /* 0x0000000000027941 */ /* 0x000fea0003800000 */
.L_x_7816:
[----:B------:R-:W-:-:S13]  /*4680*/  ISETP.NE.AND P2, PT, R89, RZ, PT ;  /* 0x000000ff5900720c */ /* 0x000fda0003f45270 */
        /* <DEDUP_REMOVED lines=8> */
[--C-:B------:R-:W-:Y:S02]  /*4710*/  SHF.R.U32.HI R43, RZ, 0x10, R39.reuse ;  /* 0x00000010ff2b7819 */ /* 0x100fe40000011627 */
[----:B------:R-:W-:Y:S01]  /*4720*/  SHF.R.U32.HI R42, RZ, 0x8, R39 ;  /* 0x00000008ff2a7819 */ /* 0x000fe20000011627 */
[----:B------:R-:W-:Y:S01]  /*4730*/  IMAD.SHL.U32 R15, R15, 0x100, RZ ;  /* 0x000001000f0f7824 */ /* 0x000fe200078e00ff */
[----:B------:R-:W-:Y:S02]  /*4740*/  LOP3.LUT R12, R39, 0xff, RZ, 0xc0, !PT ;  /* 0x000000ff270c7812 */ /* 0x000fe400078ec0ff */
[----:B------:R-:W-:Y:S02]  /*4750*/  LOP3.LUT R13, R41, 0xff, RZ, 0xc0, !PT ;  /* 0x000000ff290d7812 */ /* 0x000fe400078ec0ff */
[----:B------:R-:W-:-:S02]  /*4760*/  SHF.R.U32.HI R38, RZ, 0x18, R41 ;  /* 0x00000018ff267819 */ /* 0x000fc40000011629 */
[----:B------:R-:W-:Y:S02]  /*4770*/  SHF.R.U32.HI R39, RZ, 0x18, R39 ;  /* 0x00000018ff277819 */ /* 0x000fe40000011627 */
[----:B------:R-:W-:Y:S02]  /*4780*/  PRMT R38, R38, 0x654, R13 ;  /* 0x0000065426267816 */ /* 0x000fe4000000000d */
[----:B------:R-:W-:Y:S02]  /*4790*/  SHF.R.U32.HI R40, RZ, 0x10, R41 ;  /* 0x00000010ff287819 */ /* 0x000fe40000011629 */
[----:B------:R-:W-:Y:S01]  /*47a0*/  PRMT R14, R39, 0x654, R12 ;  /* 0x00000654270e7816 */ /* 0x000fe2000000000c */
[----:B0-----:R-:W-:Y:S01]  /*47b0*/  IMAD.MOV.U32 R12, RZ, RZ, R4 ;  /* 0x000000ffff0c7224 */ /* 0x001fe200078e0004 */
[----:B------:R-:W-:Y:S02]  /*47c0*/  SHF.L.U32 R13, R42, 0x8, RZ ;  /* 0x000000082a0d7819 */ /* 0x000fe400000006ff */
        /* <DEDUP_REMOVED lines=44> */
[CC--:B------:R-:W-:Y:S01]  /*4a90*/  FMUL.FTZ R39, R13.reuse, R112.reuse ;  /* 0x000000700d277220 */ /* 0x0c0fe20000410000 */
[----:B------:R-:W-:Y:S01]  /*4aa0*/  FMUL.FTZ R42, R12, R112 ;  /* 0x000000700c2a7220 */ /* 0x000fe20000410000 */
[----:B------:R-:W-:Y:S02]  /*4ab0*/  F2FP.F16.E4M3.UNPACK_B R38, R40.H1 ;  /* 0x00000028ff26723e */ /* 0x000fe400030006ff */
[----:B------:R-:W-:Y:S01]  /*4ac0*/  F2FP.SATFINITE.E4M3.F32.PACK_AB_MERGE_C R49, R44, R41, RZ ;  /* 0x000000292c31723e */ /* 0x000fe200048070ff */
[----:B------:R-:W-:Y:S01]  /*4ad0*/  FFMA.FTZ R45, R13, R111, -R42 ;  /* 0x0000006f0d2d7223 */ /* 0x000fe2000001082a */
[----:B------:R-:W-:Y:S01]  /*4ae0*/  F2FP.F16.E4M3.UNPACK_B R13, R7.H1 ;  /* 0x00000007ff0d723e */ /* 0x000fe200030006ff */
[----:B------:R-:W-:Y:S01]  /*4af0*/  FFMA.FTZ R46, R12, R111, R39 ;  /* 0x0000006f0c2e7223 */ /* 0x000fe20000010027 */
[-C--:B------:R-:W-:Y:S01]  /*4b00*/  F2FP.F16.E4M3.UNPACK_B R41, R43.reuse.H1 ;  /* 0x0000002bff29723e */ /* 0x080fe200030006ff */
        /* <DEDUP_REMOVED lines=31> */
[----:B------:R-:W-:Y:S01]  /*4d00*/  FMUL.FTZ R14, R6, R43 ;  /* 0x0000002b060e7220 */ /* 0x000fe20000410000 */
[----:B------:R-:W-:Y:S02]  /*4d10*/  HADD2.F32 R40, -RZ, R40.H0_H0 ;  /* 0x20000028ff287230 */ /* 0x000fe40000004100 */
[-C--:B------:R-:W-:Y:S01]  /*4d20*/  FMUL.FTZ R15, R13, R41.reuse ;  /* 0x000000290d0f7220 */ /* 0x080fe20000410000 */
[C---:B------:R-:W-:Y:S01]  /*4d30*/  FMUL.FTZ R44, R12.reuse, R41 ;  /* 0x000000290c2c7220 */ /* 0x040fe20000410000 */
[----:B------:R-:W-:Y:S02]  /*4d40*/  FMUL.FTZ R43, R7, R43 ;  /* 0x0000002b072b7220 */ /* 0x000fe40000410000 */
[-C--:B------:R-:W-:Y:S01]  /*4d50*/  FFMA.FTZ R15, R12, R38.reuse, -R15 ;  /* 0x000000260c0f7223 */ /* 0x080fe2000001080f */
[----:B------:R-:W-:Y:S01]  /*4d60*/  FFMA.FTZ R44, R13, R38, R44 ;  /* 0x000000260d2c7223 */ /* 0x000fe2000001002c */
[-C--:B------:R-:W-:Y:S01]  /*4d70*/  FFMA.FTZ R14, R7, R40.reuse, -R14 ;  /* 0x00000028070e7223 */ /* 0x080fe2000001080e */
[----:B------:R-:W-:-:S03]  /*4d80*/  FFMA.FTZ R43, R6, R40, R43 ;  /* 0x00000028062b7223 */ /* 0x000fc6000001002b */
[----:B------:R-:W-:Y:S02]  /*4d90*/  F2FP.SATFINITE.E4M3.F32.PACK_AB_MERGE_C R7, R44, R15, R39 ;  /* 0x0000000f2c07723e */ /* 0x000fe40004807027 */
[----:B------:R-:W-:-:S07]  /*4da0*/  F2FP.SATFINITE.E4M3.F32.PACK_AB_MERGE_C R6, R43, R14, R42 ;  /* 0x0000000e2b06723e */ /* 0x000fce000480702a */
.L_x_7821:
[----:B------:R-:W-:Y:S05]  /*4db0*/  BSYNC B2 ;  /* 0x0000000000027941 */ /* 0x000fea0003800000 */
.L_x_7820:
[----:B0-----:R0:W-:Y:S02]  /*4dc0*/  ST.E.128 desc[UR36][R10.64], R4 ;  /* 0x000000040a007985 */ /* 0x0011e4000c101d24 */
.L_x_7815:
[----:B------:R-:W-:Y:S05]  /*4dd0*/  BSYNC B1 ;  /* 0x0000000000017941 */ /* 0x000fea0003800000 */
.L_x_7814:
[----:B------:R-:W-:-:S03]  /*4de0*/  UMOV UR4, 0xffffffff ;  /* 0xffffffff00047882 */ /* 0x000fc60000000000 */
[----:B------:R-:W-:Y:S05]  /*4df0*/  BRA.DIV UR4, `(.L_x_7822) ;  /* 0x000001e6044c7947 */ /* 0x000fea000b800000 */
[----:B0-2---:R-:W0:Y:S04]  /*4e00*/  SHFL.IDX PT, R103, R103, 0x2, 0x1c1f ;  /* 0x005c1f0067677f89 */ /* 0x005e2800000e0000 */
[----:B------:R2:W0:Y:S02]  /*4e10*/  SHFL.IDX PT, R14, R102, 0x2, 0x1c1f ;  /* 0x005c1f00660e7f89 */ /* 0x00042400000e0000 */
.L_x_8103:
[----:B------:R-:W-:Y:S05]  /*4e20*/  @P4 BRA `(.L_x_7823) ;  /* 0x0000004400e44947 */ /* 0x000fea0003800000 */
[----:B------:R-:W-:Y:S04]  /*4e30*/  BSSY B1, `(.L_x_7824) ;  /* 0x0000075000017945 */ /* 0x000fe80003800000 */
[----:B------:R-:W-:Y:S05]  /*4e40*/  @P1 BRA `(.L_x_7825) ;  /* 0x0000000400cc1947 */ /* 0x000fea0003800000 */
[----:B------:R1:W1:Y:S01]  /*4e50*/  LDS.128 R4, [R92+0x1c400] ;  /* 0x01c400005c047984 */ /* 0x0002620000000c00 */
[----:B0-----:R-:W-:Y:S01]  /*4e60*/  IADD3 R10, P2, R16, R14, RZ ;  /* 0x0000000e100a7210 */ /* 0x001fe20007f5e0ff */
[----:B------:R-:W-:Y:S03]  /*4e70*/  BSSY B2, `(.L_x_7826) ;  /* 0x000006f000027945 */ /* 0x000fe60003800000 */
[----:B------:R-:W-:Y:S02]  /*4e80*/  IADD3.X R11, R103, R17, RZ, P2, !PT ;  /* 0x00000011670b7210 */ /* 0x000fe400017fe4ff */
        /* <DEDUP_REMOVED lines=12> */
[----:B------:R-:W-:Y:S01]  /*4f50*/  PRMT R34, R39, 0x654, R12 ;  /* 0x0000065427227816 */ /* 0x000fe2000000000c */
[----:B-1----:R-:W-:Y:S01]  /*4f60*/  IMAD.MOV.U32 R12, RZ, RZ, R4 ;  /* 0x000000ffff0c7224 */ /* 0x002fe200078e0004 */
[----:B------:R-:W-:Y:S02]  /*4f70*/  SHF.R.U32.HI R35, RZ, 0x10, R37 ;  /* 0x00000010ff237819 */ /* 0x000fe40000011625 */
[----:B------:R-:W-:Y:S01]  /*4f80*/  LOP3.LUT R34, R34, 0xff00, R13, 0xf8, !PT ;  /* 0x0000ff0022227812 */ /* 0x000fe200078ef80d */
[----:B------:R-:W-:Y:S01]  /*4f90*/  IMAD.U32 R13, R40, 0x10000, RZ ;  /* 0x00010000280d7824 */ /* 0x000fe200078e00ff */
[----:B------:R-:W-:Y:S02]  /*4fa0*/  LOP3.LUT R36, R36, 0xff00, R15, 0xf8, !PT ;  /* 0x0000ff0024247812 */ /* 0x000fe400078ef80f */
[----:B------:R-:W-:Y:S02]  /*4fb0*/  SHF.L.U32 R35, R35, 0x10, RZ ;  /* 0x0000001023237819 */ /* 0x000fe400000006ff */
        /* <DEDUP_REMOVED lines=90> */
.L_x_7827:
[----:B------:R-:W-:Y:S05]  /*5560*/  BSYNC B2 ;  /* 0x0000000000027941 */ /* 0x000fea0003800000 */
.L_x_7826:
[----:B-1----:R0:W-:Y:S02]  /*5570*/  ST.E.128 desc[UR36][R10.64], R4 ;  /* 0x000000040a007985 */ /* 0x0021e4000c101d24 */
.L_x_7825:
[----:B------:R-:W-:Y:S05]  /*5580*/  BSYNC B1 ;  /* 0x0000000000017941 */ /* 0x000fea0003800000 */
.L_x_7824:
        /* <DEDUP_REMOVED lines=8> */
[----:B------:R-:W-:Y:S01]  /*5610*/  SHF.R.U32.HI R13, RZ, 0x8, R9 ;  /* 0x00000008ff0d7819 */ /* 0x000fe20000011609 */
[----:B0-----:R-:W-:Y:S01]  /*5620*/  IMAD.MOV.U32 R12, RZ, RZ, R7 ;  /* 0x000000ffff0c7224 */ /* 0x001fe200078e0007 */
        /* <DEDUP_REMOVED lines=9> */
[----:B------:R-:W-:Y:S02]  /*56c0*/  PRMT R8, R35, 0x654, R8 ;  /* 0x0000065423087816 */ /* 0x000fe40000000008 */
[----:B------:R-:W-:Y:S02]  /*56d0*/  LOP3.LUT R13, R9, 0xff00, R14, 0xf8, !PT ;  /* 0x0000ff00090d7812 */ /* 0x000fe400078ef80e */
        /* <DEDUP_REMOVED lines=25> */
[-C--:B------:R-:W-:Y:S01]  /*5870*/  F2FP.F16.E4M3.UNPACK_B R5, R4.reuse.H1 ;  /* 0x00000004ff05723e */ /* 0x080fe200030006ff */
[--C-:B------:R-:W-:Y:S01]  /*5880*/  HADD2.F32 R13, -RZ, R108.reuse.H1_H1 ;  /* 0x3000006cff0d7230 */ /* 0x100fe20000004100 */
[----:B------:R-:W-:Y:S01]  /*5890*/  F2FP.F16.E4M3.UNPACK_B R4, R4 ;  /* 0x00000004ff04723e */ /* 0x000fe200020006ff */
[----:B------:R-:W-:-:S02]  /*58a0*/  HADD2.F32 R108, -RZ, R108.H0_H0 ;  /* 0x2000006cff6c7230 */ /* 0x000fc40000004100 */
[----:B------:R-:W-:Y:S01]  /*58b0*/  FFMA.FTZ R39, R9, R32, R40 ;  /* 0x0000002009277223 */ /* 0x000fe20000010028 */
[--C-:B------:R-:W-:Y:S02]  /*58c0*/  HADD2.F32 R7, -RZ, R5.reuse.H0_H0 ;  /* 0x20000005ff077230 */ /* 0x100fe40000004100 */
[----:B------:R-:W-:Y:S02]  /*58d0*/  HADD2.F32 R8, -RZ, R5.H1_H1 ;  /* 0x30000005ff087230 */ /* 0x000fe40000004100 */
[--C-:B------:R-:W-:Y:S02]  /*58e0*/  HADD2.F32 R5, -RZ, R4.reuse.H0_H0 ;  /* 0x20000004ff057230 */ /* 0x100fe40000004100 */
[-C--:B------:R-:W-:Y:S01]  /*58f0*/  FMUL.FTZ R35, R7, R13.reuse ;  /* 0x0000000d07237220 */ /* 0x080fe20000410000 */
[----:B------:R-:W-:Y:S02]  /*5900*/  HADD2.F32 R4, -RZ, R4.H1_H1 ;  /* 0x30000004ff047230 */ /* 0x000fe40000004100 */
[----:B------:R-:W-:Y:S01]  /*5910*/  FMUL.FTZ R32, R8, R13 ;  /* 0x0000000d08207220 */ /* 0x000fe20000410000 */
[----:B------:R-:W-:-:S02]  /*5920*/  HADD2.F32 R9, -RZ, R107.H1_H1 ;  /* 0x3000006bff097230 */ /* 0x000fc40000004100 */
[-C--:B------:R-:W-:Y:S01]  /*5930*/  FMUL.FTZ R13, R5, R108.reuse ;  /* 0x0000006c050d7220 */ /* 0x080fe20000410000 */
[----:B------:R-:W-:Y:S02]  /*5940*/  HADD2.F32 R107, -RZ, R107.H0_H0 ;  /* 0x2000006bff6b7230 */ /* 0x000fe40000004100 */
[----:B------:R-:W-:Y:S01]  /*5950*/  FMUL.FTZ R14, R4, R108 ;  /* 0x0000006c040e7220 */ /* 0x000fe20000410000 */
[----:B------:R-:W-:Y:S01]  /*5960*/  F2FP.SATFINITE.E4M3.F32.PACK_AB_MERGE_C R43, R39, R34, RZ ;  /* 0x00000022272b723e */ /* 0x000fe200048070ff */
[-C--:B------:R-:W-:Y:S01]  /*5970*/  FFMA.FTZ R32, R7, R9.reuse, -R32 ;  /* 0x0000000907207223 */ /* 0x080fe20000010820 */
[----:B------:R-:W-:Y:S01]  /*5980*/  FFMA.FTZ R9, R8, R9, R35 ;  /* 0x0000000908097223 */ /* 0x000fe20000010023 */
[-C--:B------:R-:W-:Y:S01]  /*5990*/  FFMA.FTZ R35, R5, R107.reuse, -R14 ;  /* 0x0000006b05237223 */ /* 0x080fe2000001080e */
[----:B------:R-:W-:Y:S01]  /*59a0*/  F2FP.F16.E4M3.UNPACK_B R5, R12.H1 ;  /* 0x0000000cff05723e */ /* 0x000fe200030006ff */
[----:B------:R-:W-:Y:S01]  /*59b0*/  FFMA.FTZ R36, R4, R107, R13 ;  /* 0x0000006b04247223 */ /* 0x000fe2000001000d */
[----:B------:R-:W-:-:S02]  /*59c0*/  F2FP.F16.E4M3.UNPACK_B R14, R33.H1 ;  /* 0x00000021ff0e723e */ /* 0x000fc400030006ff */
[----:B------:R-:W-:Y:S01]  /*59d0*/  F2FP.SATFINITE.E4M3.F32.PACK_AB_MERGE_C R42, R9, R32, RZ ;  /* 0x00000020092a723e */ /* 0x000fe200048070ff */
[--C-:B------:R-:W-:Y:S01]  /*59e0*/  HADD2.F32 R8, -RZ, R5.reuse.H1_H1 ;  /* 0x30000005ff087230 */ /* 0x100fe20000004100 */
[----:B------:R-:W-:Y:S01]  /*59f0*/  F2FP.F16.E4M3.UNPACK_B R9, R15.H1 ;  /* 0x0000000fff09723e */ /* 0x000fe200030006ff */
[----:B------:R-:W-:Y:S01]  /*5a00*/  HADD2.F32 R34, -RZ, R14.H1_H1 ;  /* 0x3000000eff227230 */ /* 0x000fe20000004100 */
[----:B------:R-:W-:Y:S01]  /*5a10*/  F2FP.F16.E4M3.UNPACK_B R4, R6.H1 ;  /* 0x00000006ff04723e */ /* 0x000fe200030006ff */
[----:B------:R-:W-:Y:S01]  /*5a20*/  HADD2.F32 R7, -RZ, R5.H0_H0 ;  /* 0x20000005ff077230 */ /* 0x000fe20000004100 */
[----:B------:R-:W-:Y:S01]  /*5a30*/  F2FP.F16.E4M3.UNPACK_B R33, R33 ;  /* 0x00000021ff21723e */ /* 0x000fe200020006ff */
[----:B------:R-:W-:Y:S01]  /*5a40*/  HADD2.F32 R13, -RZ, R9.H1_H1 ;  /* 0x30000009ff0d7230 */ /* 0x000fe20000004100 */
        /* <DEDUP_REMOVED lines=18> */
[--C-:B------:R-:W-:Y:S02]  /*5b70*/  HADD2.F32 R5, -RZ, R12.reuse.H0_H0 ;  /* 0x2000000cff057230 */ /* 0x100fe40000004100 */
        /* <DEDUP_REMOVED lines=8> */
[C---:B------:R-:W-:Y:S01]  /*5c00*/  FMUL.FTZ R13, R5.reuse, R14 ;  /* 0x0000000e050d7220 */ /* 0x040fe20000410000 */
        /* <DEDUP_REMOVED lines=9> */
.L_x_7829:
[----:B------:R-:W-:Y:S05]  /*5ca0*/  BSYNC B1 ;  /* 0x0000000000017941 */ /* 0x000fea0003800000 */
.L_x_7828:
[----:B0-----:R0:W-:Y:S01]  /*5cb0*/  ST.E.128 desc[UR36][R10.64], R4 ;  /* 0x000000040a007985 */ /* 0x0011e2000c101d24 */
[----:B------:R-:W-:Y:S05]  /*5cc0*/  BRA `(.L_x_7823) ;  /* 0x00000038003c7947 */ /* 0x000fea0003800000 */
.L_x_7794:
[----:B------:R-:W-:Y:S01]  /*5cd0*/  VIADD R8, R190, 0x40 ;  /* 0x00000040be087836 */ /* 0x000fe20000000000 */
[----:B------:R-:W-:Y:S02]  /*5ce0*/  CS2R R34, SRZ ;  /* 0x0000000000227805 */ /* 0x000fe4000001ff00 */
[----:B------:R-:W-:Y:S02]  /*5cf0*/  CS2R R32, SRZ ;  /* 0x0000000000207805 */ /* 0x000fe4000001ff00 */
[----:B------:R-:W-:Y:S01]  /*5d00*/  ISETP.GE.AND P3, PT, R8, R97, PT ;  /* 0x000000610800720c */ /* 0x000fe20003f66270 */
[----:B------:R-:W-:-:S03]  /*5d10*/  VIADD R8, R190, 0x80 ;  /* 0x00000080be087836 */ /* 0x000fc60000000000 */
        /* <DEDUP_REMOVED lines=8> */
[----:B-1----:R-:W-:-:S04]  /*5da0*/  @!P4 IADD3 R36, P2, P5, R30, R36, R4 ;  /* 0x000000241e24c210 */ /* 0x002fc80007d5e004 */
[----:B------:R-:W-:Y:S02]  /*5db0*/  @!P4 IADD3.X R37, R68, R37, R88, P2, P5 ;  /* 0x000000254425c210 */ /* 0x000fe400017ea458 */
[----:B--2---:R-:W-:-:S04]  /*5dc0*/  @!P4 IADD3 R38, P2, P5, R56, R38, R6 ;  /* 0x000000263826c210 */ /* 0x004fc80007d5e006 */
[----:B------:R-:W-:Y:S02]  /*5dd0*/  @!P4 IADD3.X R39, R66, R39, R100, P2, P5 ;  /* 0x000000274227c210 */ /* 0x000fe400017ea464 */
[----:B------:R-:W-:Y:S02]  /*5de0*/  ISETP.GE.AND P2, PT, R8, R97, PT ;  /* 0x000000610800720c */ /* 0x000fe40003f46270 */
[----:B------:R-:W-:Y:S02]  /*5df0*/  CS2R R42, SRZ ;  /* 0x00000000002a7805 */ /* 0x000fe4000001ff00 */
[----:B------:R-:W-:Y:S01]  /*5e00*/  CS2R R40, SRZ ;  /* 0x0000000000287805 */ /* 0x000fe2000001ff00 */
[----:B------:R1:W2:Y:S01]  /*5e10*/  @!P4 LDG.E.128 R32, desc[UR36][R38.64] ;  /* 0x000000242620c981 */ /* 0x0002a2000c1e1d00 */
[----:B------:R-:W-:-:S13]  /*5e20*/  ISETP.GE.OR P2, PT, R16, R105, P2 ;  /* 0x000000691000720c */ /* 0x000fda0001746670 */
[----:B------:R-:W-:-:S04]  /*5e30*/  @!P2 IADD3 R5, P5, P6, R30, R82, R4 ;  /* 0x000000521e05a210 */ /* 0x000fc80007ebe004 */
[----:B------:R-:W-:Y:S02]  /*5e40*/  @!P2 IADD3.X R10, R68, R84, R88, P5, P6 ;  /* 0x00000054440aa210 */ /* 0x000fe40002fec458 */
[----:B------:R-:W-:-:S04]  /*5e50*/  @!P3 IADD3 R9, P5, P6, R56, R6, R78 ;  /* 0x000000063809b210 */ /* 0x000fc80007ebe04e */
[----:B------:R-:W-:Y:S02]  /*5e60*/  @!P3 IADD3.X R8, R66, R100, R80, P5, P6 ;  /* 0x000000644208b210 */ /* 0x000fe40002fec450 */
[----:B------:R-:W-:-:S04]  /*5e70*/  @!P2 IADD3 R7, P5, P6, R56, R77, R6 ;  /* 0x0000004d3807a210 */ /* 0x000fc80007ebe006 */
[----:B------:R-:W-:Y:S02]  /*5e80*/  @!P2 IADD3.X R4, R66, R79, R100, P5, P6 ;  /* 0x0000004f4204a210 */ /* 0x000fe40002fec464 */
[----:B0-----:R-:W-:-:S05]  /*5e90*/  @!P3 IADD3 R12, P5, R11, R12, RZ ;  /* 0x0000000c0b0cb210 */ /* 0x001fca0007fbe0ff */
[----:B------:R-:W-:Y:S02]  /*5ea0*/  @!P3 IMAD.X R13, R14, 0x1, R13, P5 ;  /* 0x000000010e0db824 */ /* 0x000fe400028e060d */
[----:B------:R-:W0:Y:S02]  /*5eb0*/  @!P3 LDC.64 R14, c[0x0][0x400] ;  /* 0x00010000ff0ebb82 */ /* 0x000e240000000a00 */
[----:B0-----:R-:W-:-:S04]  /*5ec0*/  @!P3 IADD3 R14, P5, R9, R14, RZ ;  /* 0x0000000e090eb210 */ /* 0x001fc80007fbe0ff */
[----:B------:R-:W-:Y:S02]  /*5ed0*/  @!P3 IADD3.X R15, R8, R15, RZ, P5, !PT ;  /* 0x0000000f080fb210 */ /* 0x000fe40002ffe4ff */
[----:B------:R-:W0:Y:S01]  /*5ee0*/  @!P2 LDC.64 R8, c[0x0][0x3e8] ;  /* 0x0000fa00ff08ab82 */ /* 0x000e220000000a00 */
[----:B-1----:R-:W-:Y:S02]  /*5ef0*/  CS2R R38, SRZ ;  /* 0x0000000000267805 */ /* 0x002fe4000001ff00 */
[----:B------:R-:W-:Y:S02]  /*5f00*/  CS2R R46, SRZ ;  /* 0x00000000002e7805 */ /* 0x000fe4000001ff00 */
[----:B------:R-:W-:Y:S02]  /*5f10*/  CS2R R44, SRZ ;  /* 0x00000000002c7805 */ /* 0x000fe4000001ff00 */
[----:B------:R-:W-:Y:S02]  /*5f20*/  CS2R R50, SRZ ;  /* 0x0000000000327805 */ /* 0x000fe4000001ff00 */
[----:B------:R-:W-:Y:S01]  /*5f30*/  CS2R R48, SRZ ;  /* 0x0000000000307805 */ /* 0x000fe2000001ff00 */
[----:B------:R-:W3:Y:S01]  /*5f40*/  @!P3 LDG.E.128 R40, desc[UR36][R14.64] ;  /* 0x000000240e28b981 */ /* 0x000ee2000c1e1d00 */
[----:B0-----:R-:W-:-:S05]  /*5f50*/  @!P2 IADD3 R8, P5, R5, R8, RZ ;  /* 0x000000080508a210 */ /* 0x001fca0007fbe0ff */
[----:B------:R-:W-:Y:S02]  /*5f60*/  @!P2 IMAD.X R9, R10, 0x1, R9, P5 ;  /* 0x000000010a09a824 */ /* 0x000fe400028e0609 */
[----:B------:R-:W0:Y:S03]  /*5f70*/  @!P2 LDC.64 R10, c[0x0][0x400] ;  /* 0x00010000ff0aab82 */ /* 0x000e260000000a00 */
[----:B------:R-:W4:Y:S01]  /*5f80*/  @!P2 LDG.E.128 R44, desc[UR36][R8.64] ;  /* 0x00000024082ca981 */ /* 0x000f22000c1e1d00 */
[----:B0-----:R-:W-:Y:S02]  /*5f90*/  @!P2 IADD3 R10, P5, R7, R10, RZ ;  /* 0x0000000a070aa210 */ /* 0x001fe40007fbe0ff */
[----:B------:R-:W-:-:S03]  /*5fa0*/  CS2R R6, SRZ ;  /* 0x0000000000067805 */ /* 0x000fc6000001ff00 */
[----:B------:R-:W-:Y:S01]  /*5fb0*/  @!P2 IMAD.X R11, R4, 0x1, R11, P5 ;  /* 0x00000001040ba824 */ /* 0x000fe200028e060b */
[----:B------:R-:W-:-:S04]  /*5fc0*/  CS2R R4, SRZ ;  /* 0x0000000000047805 */ /* 0x000fc8000001ff00 */
[----:B------:R-:W5:Y:S04]  /*5fd0*/  @!P2 LDG.E.128 R48, desc[UR36][R10.64] ;  /* 0x000000240a30a981 */ /* 0x000f68000c1e1d00 */
[----:B------:R0:W5:Y:S02]  /*5fe0*/  @!P4 LDG.E.128 R4, desc[UR36][R36.64] ;  /* 0x000000242404c981 */ /* 0x000164000c1e1d00 */
[----:B0-----:R-:W-:-:S06]  /*5ff0*/  CS2R R36, SRZ ;  /* 0x0000000000247805 */ /* 0x001fcc000001ff00 */
[----:B------:R-:W5:Y:S01]  /*6000*/  @!P3 LDG.E.128 R36, desc[UR36][R12.64] ;  /* 0x000000240c24b981 */ /* 0x000f62000c1e1d00 */
[----:B------:R-:W-:Y:S02]  /*6010*/  ISETP.NE.AND P5, PT, R195, 0x3, PT ;  /* 0x00000003c300780c */ /* 0x000fe40003fa5270 */
[----:B------:R-:W-:Y:S02]  /*6020*/  ISETP.GE.AND P2, PT, R16, R105, PT ;  /* 0x000000691000720c */ /* 0x000fe40003f46270 */
[----:B--2---:R-:W-:Y:S01]  /*6030*/  MOV R119, R34 ;  /* 0x0000002200777202 */ /* 0x004fe20000000f00 */
[----:B------:R-:W-:Y:S02]  /*6040*/  IMAD.MOV.U32 R121, RZ, RZ, R32 ;  /* 0x000000ffff797224 */ /* 0x000fe400078e0020 */
[----:B---3--:R-:W-:Y:S01]  /*6050*/  IMAD.MOV.U32 R115, RZ, RZ, R42 ;  /* 0x000000ffff737224 */ /* 0x008fe200078e002a */
[----:B------:R-:W-:Y:S01]  /*6060*/  MOV R116, R40 ;  /* 0x0000002800747202 */ /* 0x000fe20000000f00 */
[----:B----4-:R-:W-:-:S02]  /*6070*/  IMAD.MOV.U32 R106, RZ, RZ, R46 ;  /* 0x000000ffff6a7224 */ /* 0x010fc400078e002e */
[----:B------:R-:W-:Y:S02]  /*6080*/  IMAD.MOV.U32 R108, RZ, RZ, R44 ;  /* 0x000000ffff6c7224 */ /* 0x000fe400078e002c */
[----:B-----5:R-:W-:Y:S02]  /*6090*/  IMAD.MOV.U32 R109, RZ, RZ, R50 ;  /* 0x000000ffff6d7224 */ /* 0x020fe400078e0032 */
[----:B------:R-:W-:Y:S02]  /*60a0*/  IMAD.MOV.U32 R110, RZ, RZ, R48 ;  /* 0x000000ffff6e7224 */ /* 0x000fe400078e0030 */
[----:B------:R-:W-:Y:S02]  /*60b0*/  IMAD.MOV.U32 R117, RZ, RZ, R6 ;  /* 0x000000ffff757224 */ /* 0x000fe400078e0006 */
[----:B------:R-:W-:Y:S02]  /*60c0*/  IMAD.MOV.U32 R120, RZ, RZ, R4 ;  /* 0x000000ffff787224 */ /* 0x000fe400078e0004 */
[----:B------:R-:W-:-:S02]  /*60d0*/  IMAD.MOV.U32 R111, RZ, RZ, R38 ;  /* 0x000000ffff6f7224 */ /* 0x000fc400078e0026 */
[----:B------:R-:W-:Y:S01]  /*60e0*/  IMAD.MOV.U32 R113, RZ, RZ, R36 ;  /* 0x000000ffff717224 */ /* 0x000fe200078e0024 */
[----:B------:R-:W-:Y:S06]  /*60f0*/  @!P5 BRA `(.L_x_7830) ;  /* 0x000000000004d947 */ /* 0x000fec0003800000 */
[----:B------:R-:W-:Y:S01]  /*6100*/  BPT.TRAP 0x1 ;  /* 0x000000040000795c */ /* 0x000fe20000300000 */
.L_x_7830:
[----:B------:R-:W-:Y:S01]  /*6110*/  LEA R88, R188, R18, 0x3 ;  /* 0x00000012bc587211 */ /* 0x000fe200078e18ff */
[----:B------:R-:W0:Y:S01]  /*6120*/  LDC R112, c[0x0][0x2f4] ;  /* 0x0000bd00ff707b82 */ /* 0x000e220000000800 */
[----:B------:R-:W-:Y:S01]  /*6130*/  SHF.L.U32 R100, R193, 0x1f, RZ ;  /* 0x0000001fc1647819 */ /* 0x000fe200000006ff */
[----:B------:R-:W-:Y:S03]  /*6140*/  BSSY B1, `(.L_x_7831) ;  /* 0x0000003000017945 */ /* 0x000fe60003800000 */
[----:B------:R-:W1:Y:S02]  /*6150*/  SYNCS.PHASECHK.TRANS64.TRYWAIT P3, [R88+URZ+0x22890], R100 ;  /* 0x02289064580075a7 */ /* 0x000e64000806017f */
[----:B-1----:R-:W-:Y:S05]  /*6160*/  @!P3 BRA `(.L_x_7832) ;  /* 0x000001d000b8b947 */ /* 0x002fea0003800000 */
.L_x_8104:
[----:B------:R-:W-:Y:S05]  /*6170*/  BSYNC B1 ;  /* 0x0000000000017941 */ /* 0x000fea0003800000 */
.L_x_7831:
[----:B------:R-:W-:Y:S01]  /*6180*/  UMOV UR4, 0xffffffff ;  /* 0xffffffff00047882 */ /* 0x000fe20000000000 */
[----:B0-----:R-:W-:Y:S02]  /*6190*/  IMAD.IADD R114, R112, 0x1, -R73 ;  /* 0x0000000170727824 */ /* 0x001fe400078e0a49 */
[----:B------:R-:W-:Y:S05]  /*61a0*/  BRA.DIV UR4, `(.L_x_7833) ;  /* 0x000001d204bc7947 */ /* 0x000fea000b800000 */
[----:B------:R0:W2:Y:S04]  /*61b0*/  SHFL.IDX PT, R105, R103, RZ, 0x1c1f ;  /* 0x001c1fff67697589 */ /* 0x0000a800000e0000 */
[----:B------:R0:W3:Y:S02]  /*61c0*/  SHFL.IDX PT, R107, R102, RZ, 0x1c1f ;  /* 0x001c1fff666b7589 */ /* 0x0000e400000e0000 */
.L_x_8108:
[----:B------:R-:W-:Y:S01]  /*61d0*/  ISETP.GE.OR P3, PT, R190, R97, P1 ;  /* 0x00000061be00720c */ /* 0x000fe20000f66670 */
[----:B------:R-:W-:-:S12]  /*61e0*/  BSSY B1, `(.L_x_7834) ;  /* 0x00000f0000017945 */ /* 0x000fd80003800000 */
[----:B------:R-:W-:Y:S05]  /*61f0*/  @P3 BRA `(.L_x_7835) ;  /* 0x0000000c00b83947 */ /* 0x000fea0003800000 */
[----:B------:R-:W-:Y:S01]  /*6200*/  SEL R8, R73, R114, !P0 ;  /* 0x0000007249087207 */ /* 0x000fe20004000000 */
[----:B------:R-:W-:Y:S01]  /*6210*/  BSSY B2, `(.L_x_7836) ;  /* 0x00000e7000027945 */ /* 0x000fe20003800000 */
[----:B---3--:R-:W-:Y:S02]  /*6220*/  IADD3 R98, P3, R64, R107, RZ ;  /* 0x0000006b40627210 */ /* 0x008fe40007f7e0ff */
[----:B------:R-:W-:-:S03]  /*6230*/  SHF.R.S32.HI R9, RZ, 0x1f, R8 ;  /* 0x0000001fff097819 */ /* 0x000fc60000011408 */
[----:B--2---:R-:W-:Y:S01]  /*6240*/  IMAD.X R99, R105, 0x1, R62, P3 ;  /* 0x0000000169637824 */ /* 0x004fe200018e063e */
[----:B------:R-:W-:-:S04]  /*6250*/  LEA.HI R8, R9, R8, RZ, 0x5 ;  /* 0x0000000809087211 */ /* 0x000fc800078f28ff */
[----:B------:R-:W-:-:S05]  /*6260*/  LEA.HI.SX32 R8, R8, R65, 0x1b ;  /* 0x0000004108087211 */ /* 0x000fca00078fdaff */
[----:B------:R-:W-:-:S05]  /*6270*/  IMAD.SHL.U32 R118, R8, 0x10, RZ ;  /* 0x0000001008767824 */ /* 0x000fca00078e00ff */
[----:B------:R-:W-:-:S04]  /*6280*/  LOP3.LUT R9, R81, 0x70, R118, 0xf8, !PT ;  /* 0x0000007051097812 */ /* 0x000fc800078ef876 */
[----:B------:R-:W-:-:S05]  /*6290*/  LOP3.LUT R9, R9, R76, RZ, 0x3c, !PT ;  /* 0x0000004c09097212 */ /* 0x000fca00078e3cff */
[----:B------:R-:W-:Y:S02]  /*62a0*/  IMAD.IADD R11, R200, 0x1, R9 ;  /* 0x00000001c80b7824 */ /* 0x000fe400078e0209 */
[C---:B------:R-:W-:Y:S02]  /*62b0*/  IMAD R9, R188.reuse, 0x5000, R61 ;  /* 0x00005000bc097824 */ /* 0x040fe400078e023d */
[----:B------:R-:W-:-:S03]  /*62c0*/  IMAD R11, R188, 0x5000, R11 ;  /* 0x00005000bc0b7824 */ /* 0x000fc600078e020b */
[C---:B------:R-:W-:Y:S01]  /*62d0*/  IADD3 R9, R18.reuse, R9, RZ ;  /* 0x0000000912097210 */ /* 0x040fe20007ffe0ff */
[----:B------:R-:W-:-:S05]  /*62e0*/  IMAD.IADD R12, R18, 0x1, R11 ;  /* 0x00000001120c7824 */ /* 0x000fca00078e020b */
        /* <DEDUP_REMOVED lines=11> */
[--C-:B------:R-:W-:Y:S02]  /*63a0*/  SHF.R.U32.HI R123, RZ, 0x18, R35.reuse ;  /* 0x00000018ff7b7819 */ /* 0x100fe40000011623 */
[----:B------:R-:W-:Y:S02]  /*63b0*/  LOP3.LUT R122, R35, 0xff, RZ, 0xc0, !PT ;  /* 0x000000ff237a7812 */ /* 0x000fe400078ec0ff */
[--C-:B------:R-:W-:Y:S02]  /*63c0*/  SHF.R.U32.HI R127, RZ, 0x8, R35.reuse ;  /* 0x00000008ff7f7819 */ /* 0x100fe40000011623 */
[----:B------:R-:W-:Y:S01]  /*63d0*/  SHF.R.U32.HI R7, RZ, 0x10, R35 ;  /* 0x00000010ff077819 */ /* 0x000fe20000011623 */
[----:B------:R-:W-:Y:S01]  /*63e0*/  IMAD.SHL.U32 R35, R130, 0x100, RZ ;  /* 0x0000010082237824 */ /* 0x000fe200078e00ff */
[----:B------:R-:W-:Y:S01]  /*63f0*/  SHF.R.U32.HI R128, RZ, 0x10, R5 ;  /* 0x00000010ff807819 */ /* 0x000fe20000011605 */
[----:B------:R-:W-:Y:S01]  /*6400*/  IMAD.SHL.U32 R127, R127, 0x100, RZ ;  /* 0x000001007f7f7824 */ /* 0x000fe200078e00ff */
[----:B------:R-:W-:-:S02]  /*6410*/  PRMT R4, R133, 0x654, R4 ;  /* 0x0000065485047816 */ /* 0x000fc40000000004 */
[--C-:B------:R-:W-:Y:S02]  /*6420*/  SHF.R.U32.HI R125, RZ, 0x8, R33.reuse ;  /* 0x00000008ff7d7819 */ /* 0x100fe40000011621 */
[----:B------:R-:W-:Y:S02]  /*6430*/  SHF.R.U32.HI R129, RZ, 0x18, R33 ;  /* 0x00000018ff817819 */ /* 0x000fe40000011621 */
[----:B------:R-:W-:Y:S01]  /*6440*/  LOP3.LUT R34, R33, 0xff, RZ, 0xc0, !PT ;  /* 0x000000ff21227812 */ /* 0x000fe200078ec0ff */
[----:B------:R-:W-:Y:S01]  /*6450*/  IMAD.SHL.U32 R125, R125, 0x100, RZ ;  /* 0x000001007d7d7824 */ /* 0x000fe200078e00ff */
[----:B------:R-:W-:Y:S02]  /*6460*/  PRMT R122, R123, 0x654, R122 ;  /* 0x000006547b7a7816 */ /* 0x000fe4000000007a */
[----:B------:R-:W-:Y:S01]  /*6470*/  LOP3.LUT R4, R4, 0xff00, R35, 0xf8, !PT ;  /* 0x0000ff0004047812 */ /* 0x000fe200078ef823 */
[----:B------:R-:W-:Y:S01]  /*6480*/  IMAD.U32 R35, R128, 0x10000, RZ ;  /* 0x0001000080237824 */ /* 0x000fe200078e00ff */
[----:B------:R-:W-:Y:S01]  /*6490*/  PRMT R6, R131, 0x654, R6 ;  /* 0x0000065483067816 */ /* 0x000fe20000000006 */
[----:B------:R-:W-:Y:S01]  /*64a0*/  IMAD.U32 R128, R7, 0x10000, RZ ;  /* 0x0001000007807824 */ /* 0x000fe200078e00ff */
[----:B------:R-:W-:-:S02]  /*64b0*/  SHF.L.U32 R123, R126, 0x8, RZ ;  /* 0x000000087e7b7819 */ /* 0x000fc400000006ff */
[----:B------:R-:W-:Y:S01]  /*64c0*/  SHF.R.U32.HI R5, RZ, 0x10, R33 ;  /* 0x00000010ff057819 */ /* 0x000fe20000011621 */
[----:B---3--:R-:W-:Y:S01]  /*64d0*/  IMAD.MOV.U32 R33, RZ, RZ, R12 ;  /* 0x000000ffff217224 */ /* 0x008fe200078e000c */
[----:B------:R-:W-:Y:S02]  /*64e0*/  PRMT R34, R129, 0x654, R34 ;  /* 0x0000065481227816 */ /* 0x000fe40000000022 */
[----:B------:R-:W-:Y:S02]  /*64f0*/  LOP3.LUT R123, R6, 0xff00, R123, 0xf8, !PT ;  /* 0x0000ff00067b7812 */ /* 0x000fe400078ef87b */
[----:B------:R-:W-:Y:S01]  /*6500*/  LOP3.LUT R6, R4, 0xff0000, R35, 0xf8, !PT ;  /* 0x00ff000004067812 */ /* 0x000fe200078ef823 */
[----:B------:R-:W-:Y:S01]  /*6510*/  IMAD.U32 R4, R124, 0x10000, RZ ;  /* 0x000100007c047824 */ /* 0x000fe200078e00ff */
[----:B------:R-:W-:Y:S02]  /*6520*/  LOP3.LUT R126, R34, 0xff00, R125, 0xf8, !PT ;  /* 0x0000ff00227e7812 */ /* 0x000fe400078ef87d */
[----:B------:R-:W-:-:S02]  /*6530*/  F2FP.F16.E4M3.UNPACK_B R124, R121.H1 ;  /* 0x00000079ff7c723e */ /* 0x000fc400030006ff */
[----:B------:R-:W-:Y:S02]  /*6540*/  F2FP.F16.E4M3.UNPACK_B R35, R33.H1 ;  /* 0x00000021ff23723e */ /* 0x000fe400030006ff */
[----:B------:R-:W-:Y:S01]  /*6550*/  F2FP.F16.E4M3.UNPACK_B R34, R32.H1 ;  /* 0x00000020ff22723e */ /* 0x000fe200030006ff */
[----:B------:R-:W-:Y:S01]  /*6560*/  HADD2.F32 R125, -RZ, R124.H0_H0 ;  /* 0x2000007cff7d7230 */ /* 0x000fe20000004100 */
[----:B------:R-:W-:Y:S01]  /*6570*/  LOP3.LUT R127, R122, 0xff00, R127, 0xf8, !PT ;  /* 0x0000ff007a7f7812 */ /* 0x000fe200078ef87f */
[----:B------:R-:W-:Y:S01]  /*6580*/  HADD2.F32 R12, -RZ, R35.H0_H0 ;  /* 0x20000023ff0c7230 */ /* 0x000fe20000004100 */
[----:B------:R-:W-:Y:S01]  /*6590*/  F2FP.F16.E4M3.UNPACK_B R122, R120.H1 ;  /* 0x00000078ff7a723e */ /* 0x000fe200030006ff */
[--C-:B------:R-:W-:Y:S01]  /*65a0*/  HADD2.F32 R8, -RZ, R34.reuse.H0_H0 ;  /* 0x20000022ff087230 */ /* 0x100fe20000004100 */
[----:B------:R-:W-:Y:S01]  /*65b0*/  LOP3.LUT R4, R123, 0xff0000, R4, 0xf8, !PT ;  /* 0x00ff00007b047812 */ /* 0x000fe200078ef804 */
[----:B------:R-:W-:Y:S02]  /*65c0*/  HADD2.F32 R34, -RZ, R34.H1_H1 ;  /* 0x30000022ff227230 */ /* 0x000fe40000004100 */
[----:B------:R-:W-:Y:S01]  /*65d0*/  FMUL.FTZ R129, R12, R125 ;  /* 0x0000007d0c817220 */ /* 0x000fe20000410000 */
[----:B------:R-:W-:-:S02]  /*65e0*/  HADD2.F32 R123, -RZ, R122.H0_H0 ;  /* 0x2000007aff7b7230 */ /* 0x000fc40000004100 */
[C---:B------:R-:W-:Y:S01]  /*65f0*/  FMUL.FTZ R125, R8.reuse, R125 ;  /* 0x0000007d087d7220 */ /* 0x040fe20000410000 */
[----:B------:R-:W-:Y:S01]  /*6600*/  SHF.L.U32 R5, R5, 0x10, RZ ;  /* 0x0000001005057819 */ /* 0x000fe200000006ff */
        /* <DEDUP_REMOVED lines=8> */
[----:B------:R-:W-:Y:S02]  /*6690*/  F2FP.F16.E4M3.UNPACK_B R121, R33 ;  /* 0x00000021ff79723e */ /* 0x000fe400020006ff */
[----:B------:R-:W-:Y:S01]  /*66a0*/  F2FP.F16.E4M3.UNPACK_B R120, R32 ;  /* 0x00000020ff78723e */ /* 0x000fe200020006ff */
[-C--:B------:R-:W-:Y:S01]  /*66b0*/  FMUL.FTZ R33, R35, R122.reuse ;  /* 0x0000007a23217220 */ /* 0x080fe20000410000 */
[----:B------:R-:W-:Y:S01]  /*66c0*/  LOP3.LUT R5, R127, 0xff0000, R128, 0xf8, !PT ;  /* 0x00ff00007f057812 */ /* 0x000fe200078ef880 */
        /* <DEDUP_REMOVED lines=16> */
[C---:B------:R-:W-:Y:S01]  /*67d0*/  FMUL.FTZ R121, R123.reuse, R126 ;  /* 0x0000007e7b797220 */ /* 0x040fe20000410000 */
[----:B------:R-:W-:Y:S01]  /*67e0*/  F2FP.F16.E4M3.UNPACK_B R124, R14.H1 ;  /* 0x0000000eff7c723e */ /* 0x000fe200030006ff */
[C---:B------:R-:W-:Y:S01]  /*67f0*/  FMUL.FTZ R126, R120.reuse, R126 ;  /* 0x0000007e787e7220 */ /* 0x040fe20000410000 */
[----:B------:R-:W-:Y:S01]  /*6800*/  F2FP.F16.E4M3.UNPACK_B R127, R117.H1 ;  /* 0x00000075ff7f723e */ /* 0x000fe200030006ff */
[----:B------:R-:W-:Y:S01]  /*6810*/  FFMA.FTZ R121, R120, R122, -R121 ;  /* 0x0000007a78797223 */ /* 0x000fe20000010879 */
[----:B------:R-:W-:Y:S01]  /*6820*/  F2FP.F16.E4M3.UNPACK_B R120, R10.H1 ;  /* 0x0000000aff78723e */ /* 0x000fe200030006ff */
[----:B------:R-:W-:Y:S02]  /*6830*/  HADD2.F32 R129, -RZ, R128.H0_H0 ;  /* 0x20000080ff817230 */ /* 0x000fe40000004100 */
[----:B------:R-:W-:Y:S01]  /*6840*/  FFMA.FTZ R123, R123, R122, R126 ;  /* 0x0000007a7b7b7223 */ /* 0x000fe2000001007e */
[----:B------:R-:W-:Y:S01]  /*6850*/  HADD2.F32 R125, -RZ, R124.H0_H0 ;  /* 0x2000007cff7d7230 */ /* 0x000fe20000004100 */
[----:B------:R-:W-:Y:S01]  /*6860*/  F2FP.F16.E4M3.UNPACK_B R10, R10 ;  /* 0x0000000aff0a723e */ /* 0x000fe200020006ff */
[----:B------:R-:W-:Y:S01]  /*6870*/  HADD2.F32 R131, -RZ, R128.H1_H1 ;  /* 0x30000080ff837230 */ /* 0x000fe20000004100 */
[----:B------:R-:W-:Y:S01]  /*6880*/  F2FP.SATFINITE.E4M3.F32.PACK_AB_MERGE_C R8, R33, R8, RZ ;  /* 0x000000082108723e */ /* 0x000fe200048070ff */
[----:B------:R-:W-:-:S02]  /*6890*/  HADD2.F32 R122, -RZ, R120.H0_H0 ;  /* 0x20000078ff7a7230 */ /* 0x000fc40000004100 */
[-C--:B------:R-:W-:Y:S01]  /*68a0*/  FMUL.FTZ R133, R125, R129.reuse ;  /* 0x000000817d857220 */ /* 0x080fe20000410000 */
        /* <DEDUP_REMOVED lines=9> */
[----:B------:R-:W-:Y:S01]  /*6940*/  FMUL.FTZ R131, R124, R131 ;  /* 0x000000837c837220 */ /* 0x000fe20000410000 */
[----:B------:R-:W-:Y:S01]  /*6950*/  F2FP.F16.E4M3.UNPACK_B R119, R14 ;  /* 0x0000000eff77723e */ /* 0x000fe200020006ff */
[----:B------:R-:W-:Y:S01]  /*6960*/  FFMA.FTZ R130, R125, R128, R130 ;  /* 0x000000807d827223 */ /* 0x000fe20000010082 */
[----:B------:R-:W-:-:S02]  /*6970*/  HADD2.F32 R14, -RZ, R10.H0_H0 ;  /* 0x2000000aff0e7230 */ /* 0x000fc40000004100 */
[-C--:B------:R-:W-:Y:S01]  /*6980*/  FFMA.FTZ R131, R126, R127.reuse, R131 ;  /* 0x0000007f7e837223 */ /* 0x080fe20000010083 */
[--C-:B------:R-:W-:Y:S02]  /*6990*/  HADD2.F32 R125, -RZ, R122.reuse.H0_H0 ;  /* 0x2000007aff7d7230 */ /* 0x100fe40000004100 */
[----:B------:R-:W-:Y:S01]  /*69a0*/  FFMA.FTZ R129, R124, R127, -R129 ;  /* 0x0000007f7c817223 */ /* 0x000fe20000010881 */
[----:B------:R-:W-:Y:S01]  /*69b0*/  HADD2.F32 R126, -RZ, R122.H1_H1 ;  /* 0x3000007aff7e7230 */ /* 0x000fe20000004100 */
[----:B------:R-:W-:Y:S01]  /*69c0*/  F2FP.F16.E4M3.UNPACK_B R122, R117 ;  /* 0x00000075ff7a723e */ /* 0x000fe200020006ff */
[--C-:B------:R-:W-:Y:S02]  /*69d0*/  HADD2.F32 R117, -RZ, R119.reuse.H0_H0 ;  /* 0x20000077ff757230 */ /* 0x100fe40000004100 */
[----:B------:R-:W-:Y:S01]  /*69e0*/  FMUL.FTZ R128, R14, R125 ;  /* 0x0000007d0e807220 */ /* 0x000fe20000410000 */
[----:B------:R-:W-:Y:S01]  /*69f0*/  HADD2.F32 R119, -RZ, R119.H1_H1 ;  /* 0x30000077ff777230 */ /* 0x000fe20000004100 */
[----:B------:R-:W-:Y:S01]  /*6a00*/  F2FP.F16.E4M3.UNPACK_B R35, R13 ;  /* 0x0000000dff23723e */ /* 0x000fe200020006ff */
[----:B------:R-:W-:-:S02]  /*6a10*/  HADD2.F32 R10, -RZ, R10.H1_H1 ;  /* 0x3000000aff0a7230 */ /* 0x000fc40000004100 */
[----:B------:R-:W-:Y:S01]  /*6a20*/  FMUL.FTZ R127, R117, R125 ;  /* 0x0000007d757f7220 */ /* 0x000fe20000410000 */
[--C-:B------:R-:W-:Y:S02]  /*6a30*/  HADD2.F32 R124, -RZ, R122.reuse.H0_H0 ;  /* 0x2000007aff7c7230 */ /* 0x100fe40000004100 */
[-C--:B------:R-:W-:Y:S01]  /*6a40*/  FMUL.FTZ R125, R119, R126.reuse ;  /* 0x0000007e777d7220 */ /* 0x080fe20000410000 */
[----:B------:R-:W-:Y:S02]  /*6a50*/  HADD2.F32 R122, -RZ, R122.H1_H1 ;  /* 0x3000007aff7a7230 */ /* 0x000fe40000004100 */
[----:B------:R-:W-:Y:S01]  /*6a60*/  FMUL.FTZ R126, R10, R126 ;  /* 0x0000007e0a7e7220 */ /* 0x000fe20000410000 */
[----:B------:R-:W-:Y:S01]  /*6a70*/  F2FP.F16.E4M3.UNPACK_B R33, R9 ;  /* 0x00000009ff21723e */ /* 0x000fe200020006ff */
[----:B------:R-:W-:Y:S01]  /*6a80*/  FFMA.FTZ R127, R14, R124, -R127 ;  /* 0x0000007c0e7f7223 */ /* 0x000fe2000001087f */
[----:B------:R-:W-:Y:S01]  /*6a90*/  F2FP.SATFINITE.E4M3.F32.PACK_AB_MERGE_C R129, R129, R120, RZ ;  /* 0x000000788181723e */ /* 0x000fe200048070ff */
[-C--:B------:R-:W-:Y:S01]  /*6aa0*/  FFMA.FTZ R10, R10, R122.reuse, -R125 ;  /* 0x0000007a0a0a7223 */ /* 0x080fe2000001087d */
[----:B------:R-:W-:Y:S01]  /*6ab0*/  FFMA.FTZ R119, R119, R122, R126 ;  /* 0x0000007a77777223 */ /* 0x000fe2000001007e */
[----:B------:R-:W-:Y:S01]  /*6ac0*/  F2FP.F16.E4M3.UNPACK_B R122, R7 ;  /* 0x00000007ff7a723e */ /* 0x000fe200020006ff */
[----:B------:R-:W-:Y:S01]  /*6ad0*/  FFMA.FTZ R14, R117, R124, R128 ;  /* 0x0000007c750e7223 */ /* 0x000fe20000010080 */
[----:B------:R-:W-:Y:S01]  /*6ae0*/  F2FP.SATFINITE.E4M3.F32.PACK_AB_MERGE_C R8, R121, R32, R8 ;  /* 0x000000207908723e */ /* 0x000fe20004807008 */
[----:B------:R-:W-:Y:S01]  /*6af0*/  HADD2.F32 R117, -RZ, R35.H0_H0 ;  /* 0x20000023ff757230 */ /* 0x000fe20000004100 */
[----:B------:R-:W-:Y:S01]  /*6b00*/  F2FP.SATFINITE.E4M3.F32.PACK_AB_MERGE_C R12, R123, R34, R12 ;  /* 0x000000227b0c723e */ /* 0x000fe2000480700c */
[--C-:B------:R-:W-:Y:S01]  /*6b10*/  HADD2.F32 R34, -RZ, R122.reuse.H0_H0 ;  /* 0x2000007aff227230 */ /* 0x100fe20000004100 */
[----:B------:R-:W-:Y:S01]  /*6b20*/  F2FP.F16.E4M3.UNPACK_B R120, R6 ;  /* 0x00000006ff78723e */ /* 0x000fe200020006ff */
[----:B------:R-:W-:Y:S01]  /*6b30*/  HADD2.F32 R32, -RZ, R33.H0_H0 ;  /* 0x20000021ff207230 */ /* 0x000fe20000004100 */
[----:B------:R-:W-:Y:S01]  /*6b40*/  F2FP.SATFINITE.E4M3.F32.PACK_AB_MERGE_C R130, R131, R130, RZ ;  /* 0x000000828382723e */ /* 0x000fe200048070ff */
[----:B------:R-:W-:-:S02]  /*6b50*/  HADD2.F32 R122, -RZ, R122.H1_H1 ;  /* 0x3000007aff7a7230 */ /* 0x000fc40000004100 */
[----:B------:R-:W-:Y:S01]  /*6b60*/  FMUL.FTZ R123, R117, R34 ;  /* 0x00000022757b7220 */ /* 0x000fe20000410000 */
[--C-:B------:R-:W-:Y:S01]  /*6b70*/  HADD2.F32 R121, -RZ, R120.reuse.H0_H0 ;  /* 0x20000078ff797230 */ /* 0x100fe20000004100 */
[----:B------:R-:W-:Y:S01]  /*6b80*/  F2FP.SATFINITE.E4M3.F32.PACK_AB_MERGE_C R14, R119, R14, R130 ;  /* 0x0000000e770e723e */ /* 0x000fe20004807082 */
[----:B------:R-:W-:Y:S02]  /*6b90*/  HADD2.F32 R119, -RZ, R35.H1_H1 ;  /* 0x30000023ff777230 */ /* 0x000fe40000004100 */
[C---:B------:R-:W-:Y:S01]  /*6ba0*/  FMUL.FTZ R124, R32.reuse, R34 ;  /* 0x00000022207c7220 */ /* 0x040fe20000410000 */
[----:B------:R-:W-:Y:S02]  /*6bb0*/  HADD2.F32 R34, -RZ, R33.H1_H1 ;  /* 0x30000021ff227230 */ /* 0x000fe40000004100 */
[-C--:B------:R-:W-:Y:S01]  /*6bc0*/  FFMA.FTZ R32, R32, R121.reuse, -R123 ;  /* 0x0000007920207223 */ /* 0x080fe2000001087b */
[----:B------:R-:W-:Y:S02]  /*6bd0*/  HADD2.F32 R120, -RZ, R120.H1_H1 ;  /* 0x30000078ff787230 */ /* 0x000fe40000004100 */
[----:B------:R-:W-:Y:S01]  /*6be0*/  FFMA.FTZ R33, R117, R121, R124 ;  /* 0x0000007975217223 */ /* 0x000fe2000001007c */
[-C--:B------:R-:W-:Y:S01]  /*6bf0*/  FMUL.FTZ R117, R119, R122.reuse ;  /* 0x0000007a77757220 */ /* 0x080fe20000410000 */
[----:B------:R-:W-:Y:S01]  /*6c00*/  F2FP.F16.E4M3.UNPACK_B R13, R13.H1 ;  /* 0x0000000dff0d723e */ /* 0x000fe200030006ff */
[----:B------:R-:W-:Y:S01]  /*6c10*/  FMUL.FTZ R122, R34, R122 ;  /* 0x0000007a227a7220 */ /* 0x000fe20000410000 */
[----:B------:R-:W-:-:S02]  /*6c20*/  F2FP.F16.E4M3.UNPACK_B R121, R7.H1 ;  /* 0x00000007ff79723e */ /* 0x000fc400030006ff */
[----:B------:R-:W-:Y:S01]  /*6c30*/  F2FP.F16.E4M3.UNPACK_B R35, R9.H1 ;  /* 0x00000009ff23723e */ /* 0x000fe200030006ff */
[----:B------:R-:W-:Y:S01]  /*6c40*/  FFMA.FTZ R9, R34, R120, -R117 ;  /* 0x0000007822097223 */ /* 0x000fe20000010875 */
[----:B------:R-:W-:Y:S01]  /*6c50*/  F2FP.F16.E4M3.UNPACK_B R6, R6.H1 ;  /* 0x00000006ff06723e */ /* 0x000fe200030006ff */
[----:B------:R-:W-:Y:S02]  /*6c60*/  HADD2.F32 R117, -RZ, R13.H0_H0 ;  /* 0x2000000dff757230 */ /* 0x000fe40000004100 */
[----:B------:R-:W-:Y:S01]  /*6c70*/  FFMA.FTZ R34, R119, R120, R122 ;  /* 0x0000007877227223 */ /* 0x000fe2000001007a */
[----:B------:R-:W-:Y:S01]  /*6c80*/  HADD2.F32 R124, -RZ, R121.H0_H0 ;  /* 0x20000079ff7c7230 */ /* 0x000fe20000004100 */
[----:B------:R-:W-:Y:S01]  /*6c90*/  F2FP.F16.E4M3.UNPACK_B R119, R15 ;  /* 0x0000000fff77723e */ /* 0x000fe200020006ff */
[----:B------:R-:W-:Y:S01]  /*6ca0*/  HADD2.F32 R7, -RZ, R35.H0_H0 ;  /* 0x20000023ff077230 */ /* 0x000fe20000004100 */
[----:B------:R-:W-:Y:S01]  /*6cb0*/  F2FP.SATFINITE.E4M3.F32.PACK_AB_MERGE_C R10, R10, R127, R129 ;  /* 0x0000007f0a0a723e */ /* 0x000fe20004807081 */
        /* <DEDUP_REMOVED lines=27> */
[C---:B------:R-:W-:Y:S01]  /*6e70*/  FMUL.FTZ R131, R15.reuse, R128 ;  /* 0x000000800f837220 */ /* 0x040fe20000410000 */
[----:B------:R-:W-:Y:S01]  /*6e80*/  HADD2.F32 R129, -RZ, R127.H0_H0 ;  /* 0x2000007fff817230 */ /* 0x000fe20000004100 */
[----:B------:R-:W-:Y:S01]  /*6e90*/  F2FP.SATFINITE.E4M3.F32.PACK_AB_MERGE_C R7, R120, R7, RZ ;  /* 0x000000077807723e */ /* 0x000fe200048070ff */
[----:B------:R-:W-:Y:S02]  /*6ea0*/  HADD2.F32 R117, -RZ, R11.H0_H0 ;  /* 0x2000000bff757230 */ /* 0x000fe40000004100 */
[-C--:B------:R-:W-:Y:S01]  /*6eb0*/  FFMA.FTZ R130, R15, R124.reuse, -R130 ;  /* 0x0000007c0f827223 */ /* 0x080fe20000010882 */
[----:B------:R-:W-:Y:S01]  /*6ec0*/  FFMA.FTZ R131, R122, R124, R131 ;  /* 0x0000007c7a837223 */ /* 0x000fe20000010083 */
[----:B------:R-:W-:Y:S02]  /*6ed0*/  HADD2.F32 R121, -RZ, R121.H1_H1 ;  /* 0x30000079ff797230 */ /* 0x000fe40000004100 */
[----:B------:R-:W-:Y:S01]  /*6ee0*/  FMUL.FTZ R128, R4, R129 ;  /* 0x0000008104807220 */ /* 0x000fe20000410000 */
[----:B------:R-:W-:-:S02]  /*6ef0*/  HADD2.F32 R124, -RZ, R127.H1_H1 ;  /* 0x3000007fff7c7230 */ /* 0x000fc40000004100 */
[----:B------:R-:W-:Y:S01]  /*6f00*/  FMUL.FTZ R129, R117, R129 ;  /* 0x0000008175817220 */ /* 0x000fe20000410000 */
[----:B------:R-:W-:Y:S01]  /*6f10*/  HADD2.F32 R11, -RZ, R11.H1_H1 ;  /* 0x3000000bff0b7230 */ /* 0x000fe20000004100 */
[----:B------:R-:W-:Y:S01]  /*6f20*/  F2FP.SATFINITE.E4M3.F32.PACK_AB_MERGE_C R9, R9, R32, R6 ;  /* 0x000000200909723e */ /* 0x000fe20004807006 */
[----:B------:R-:W-:Y:S02]  /*6f30*/  HADD2.F32 R125, -RZ, R123.H0_H0 ;  /* 0x2000007bff7d7230 */ /* 0x000fe40000004100 */
[-C--:B------:R-:W-:Y:S01]  /*6f40*/  FMUL.FTZ R132, R121, R124.reuse ;  /* 0x0000007c79847220 */ /* 0x080fe20000410000 */
[----:B------:R-:W-:Y:S02]  /*6f50*/  HADD2.F32 R119, -RZ, R119.H1_H1 ;  /* 0x30000077ff777230 */ /* 0x000fe40000004100 */
[----:B------:R-:W-:Y:S01]  /*6f60*/  FMUL.FTZ R134, R11, R124 ;  /* 0x0000007c0b867220 */ /* 0x000fe20000410000 */
[----:B------:R-:W-:Y:S02]  /*6f70*/  HADD2.F32 R126, -RZ, R126.H1_H1 ;  /* 0x3000007eff7e7230 */ /* 0x000fe40000004100 */
[----:B------:R-:W-:Y:S01]  /*6f80*/  FFMA.FTZ R129, R4, R125, R129 ;  /* 0x0000007d04817223 */ /* 0x000fe20000010081 */
[----:B------:R-:W-:-:S02]  /*6f90*/  HADD2.F32 R35, -RZ, R35.H1_H1 ;  /* 0x30000023ff237230 */ /* 0x000fc40000004100 */
[----:B------:R-:W-:Y:S01]  /*6fa0*/  FFMA.FTZ R128, R117, R125, -R128 ;  /* 0x0000007d75807223 */ /* 0x000fe20000010880 */
[----:B------:R-:W-:Y:S02]  /*6fb0*/  HADD2.F32 R122, -RZ, R123.H1_H1 ;  /* 0x3000007bff7a7230 */ /* 0x000fe40000004100 */
[-C--:B------:R-:W-:Y:S01]  /*6fc0*/  FMUL.FTZ R124, R119, R126.reuse ;  /* 0x0000007e777c7220 */ /* 0x080fe20000410000 */
[----:B------:R-:W-:Y:S02]  /*6fd0*/  HADD2.F32 R4, -RZ, R5.H1_H1 ;  /* 0x30000005ff047230 */ /* 0x000fe40000004100 */
[----:B------:R-:W-:Y:S01]  /*6fe0*/  FMUL.FTZ R126, R35, R126 ;  /* 0x0000007e237e7220 */ /* 0x000fe20000410000 */
[----:B------:R-:W-:Y:S01]  /*6ff0*/  F2FP.SATFINITE.E4M3.F32.PACK_AB_MERGE_C R13, R34, R33, R7 ;  /* 0x00000021220d723e */ /* 0x000fe20004807007 */
[-C--:B------:R-:W-:Y:S01]  /*7000*/  FFMA.FTZ R11, R11, R122.reuse, -R132 ;  /* 0x0000007a0b0b7223 */ /* 0x080fe20000010884 */
[----:B------:R-:W-:Y:S01]  /*7010*/  FFMA.FTZ R134, R121, R122, R134 ;  /* 0x0000007a79867223 */ /* 0x000fe20000010086 */
[-C--:B------:R-:W-:Y:S01]  /*7020*/  FFMA.FTZ R35, R35, R4.reuse, -R124 ;  /* 0x0000000423237223 */ /* 0x080fe2000001087c */
[----:B------:R-:W-:-:S02]  /*7030*/  FFMA.FTZ R126, R119, R4, R126 ;  /* 0x00000004777e7223 */ /* 0x000fc4000001007e */
[----:B------:R-:W-:Y:S02]  /*7040*/  F2FP.SATFINITE.E4M3.F32.PACK_AB_MERGE_C R11, R11, R128, RZ ;  /* 0x000000800b0b723e */ /* 0x000fe400048070ff */
[----:B------:R-:W-:Y:S02]  /*7050*/  F2FP.SATFINITE.E4M3.F32.PACK_AB_MERGE_C R129, R134, R129, RZ ;  /* 0x000000818681723e */ /* 0x000fe400048070ff */
[----:B------:R-:W-:Y:S02]  /*7060*/  F2FP.SATFINITE.E4M3.F32.PACK_AB_MERGE_C R11, R35, R130, R11 ;  /* 0x00000082230b723e */ /* 0x000fe4000480700b */
[----:B------:R-:W-:-:S07]  /*7070*/  F2FP.SATFINITE.E4M3.F32.PACK_AB_MERGE_C R15, R126, R131, R129 ;  /* 0x000000837e0f723e */ /* 0x000fce0004807081 */
.L_x_7837:
[----:B------:R-:W-:Y:S05]  /*7080*/  BSYNC B2 ;  /* 0x0000000000027941 */ /* 0x000fea0003800000 */
.L_x_7836:
[----:B------:R-:W-:Y:S01]  /*7090*/  ISETP.GE.AND P3, PT, R118, R112, PT ;  /* 0x000000707600720c */ /* 0x000fe20003f66270 */
[----:B--2---:R4:W-:-:S12]  /*70a0*/  ST.E.128 desc[UR36][R98.64], R8 ;  /* 0x0000000862007985 */ /* 0x0049d8000c101d24 */
[----:B------:R-:W-:-:S04]  /*70b0*/  @!P3 IADD3 R4, P4, R107, R118, RZ ;  /* 0x000000766b04b210 */ /* 0x000fc80007f9e0ff */
[----:B------:R-:W-:-:S05]  /*70c0*/  @!P3 LEA.HI.X.SX32 R5, R118, R105, 0x1, P4 ;  /* 0x000000697605b211 */ /* 0x000fca00020f0eff */
[----:B---3--:R4:W-:Y:S04]  /*70d0*/  @!P3 ST.E.128 desc[UR36][R4.64], R12 ;  /* 0x0000000c0400b985 */ /* 0x0089e8000c101d24 */
.L_x_7835:
[----:B------:R-:W-:Y:S05]  /*70e0*/  BSYNC B1 ;  /* 0x0000000000017941 */ /* 0x000fea0003800000 */
.L_x_7834:
[----:B------:R-:W-:-:S03]  /*70f0*/  UMOV UR4, 0xffffffff ;  /* 0xffffffff00047882 */ /* 0x000fc60000000000 */
[----:B------:R-:W-:Y:S05]  /*7100*/  BRA.DIV UR4, `(.L_x_7838) ;  /* 0x000001c604307947 */ /* 0x000fea000b800000 */
[----:B------:R0:W0:Y:S04]  /*7110*/  SHFL.IDX PT, R33, R103, 0x1, 0x1c1f ;  /* 0x003c1f0067217f89 */ /* 0x00002800000e0000 */
[----:B----4-:R4:W0:Y:S02]  /*7120*/  SHFL.IDX PT, R14, R102, 0x1, 0x1c1f ;  /* 0x003c1f00660e7f89 */ /* 0x01082400000e0000 */
.L_x_8112:
[----:B------:R-:W-:Y:S01]  /*7130*/  VIADD R4, R190, 0x40 ;  /* 0x00000040be047836 */ /* 0x000fe20000000000 */
[----:B------:R-:W-:Y:S04]  /*7140*/  BSSY B1, `(.L_x_7839) ;  /* 0x00000f8000017945 */ /* 0x000fe80003800000 */
        /* <DEDUP_REMOVED lines=9> */
[----:B------:R-:W-:-:S05]  /*71e0*/  LEA.HI.SX32 R4, R4, R65, 0x1b ;  /* 0x0000004104047211 */ /* 0x000fca00078fdaff */
[----:B------:R-:W-:-:S05]  /*71f0*/  IMAD.SHL.U32 R15, R4, 0x10, RZ ;  /* 0x00000010040f7824 */ /* 0x000fca00078e00ff */
[----:B------:R-:W-:-:S04]  /*7200*/  LOP3.LUT R4, R197, 0x70, R15, 0xf8, !PT ;  /* 0x00000070c5047812 */ /* 0x000fc800078ef80f */
[----:B------:R-:W-:-:S04]  /*7210*/  LOP3.LUT R5, R4, R6, RZ, 0x3c, !PT ;  /* 0x0000000604057212 */ /* 0x000fc800078e3cff */
[----:B------:R-:W-:Y:S01]  /*7220*/  IADD3 R7, R204, R5, RZ ;  /* 0x00000005cc077210 */ /* 0x000fe20007ffe0ff */
        /* <DEDUP_REMOVED lines=11> */
[--C-:B------:R-:W-:Y:S02]  /*72e0*/  SHF.R.U32.HI R120, RZ, 0x18, R37.reuse ;  /* 0x00000018ff787819 */ /* 0x100fe40000011625 */
[----:B------:R-:W-:Y:S01]  /*72f0*/  SHF.R.U32.HI R122, RZ, 0x10, R37 ;  /* 0x00000010ff7a7819 */ /* 0x000fe20000011625 */
[----:B------:R-:W-:Y:S01]  /*7300*/  IMAD.MOV.U32 R37, RZ, RZ, R4 ;  /* 0x000000ffff257224 */ /* 0x000fe200078e0004 */
[----:B------:R-:W-:Y:S01]  /*7310*/  SHF.R.U32.HI R117, RZ, 0x8, R39 ;  /* 0x00000008ff757819 */ /* 0x000fe20000011627 */
[----:B------:R-:W-:Y:S01]  /*7320*/  IMAD.SHL.U32 R4, R121, 0x100, RZ ;  /* 0x0000010079047824 */ /* 0x000fe200078e00ff */
[----:B------:R-:W-:Y:S01]  /*7330*/  PRMT R35, R120, 0x654, R35 ;  /* 0x0000065478237816 */ /* 0x000fe20000000023 */
[----:B------:R-:W-:Y:S01]  /*7340*/  IMAD.U32 R6, R122, 0x10000, RZ ;  /* 0x000100007a067824 */ /* 0x000fe200078e00ff */
[----:B------:R-:W-:-:S02]  /*7350*/  SHF.R.U32.HI R119, RZ, 0x10, R39 ;  /* 0x00000010ff777819 */ /* 0x000fc40000011627 */
[----:B------:R-:W-:Y:S02]  /*7360*/  LOP3.LUT R36, R39, 0xff, RZ, 0xc0, !PT ;  /* 0x000000ff27247812 */ /* 0x000fe400078ec0ff */
[----:B--2---:R-:W-:Y:S02]  /*7370*/  SHF.R.U32.HI R105, RZ, 0x18, R39 ;  /* 0x00000018ff697819 */ /* 0x004fe40000011627 */
[--C-:B------:R-:W-:Y:S02]  /*7380*/  SHF.R.U32.HI R99, RZ, 0x8, R41.reuse ;  /* 0x00000008ff637819 */ /* 0x100fe40000011629 */
[--C-:B---3--:R-:W-:Y:S02]  /*7390*/  SHF.R.U32.HI R107, RZ, 0x10, R41.reuse ;  /* 0x00000010ff6b7819 */ /* 0x108fe40000011629 */
[----:B------:R-:W-:Y:S02]  /*73a0*/  LOP3.LUT R39, R41, 0xff, RZ, 0xc0, !PT ;  /* 0x000000ff29277812 */ /* 0x000fe400078ec0ff */
[----:B------:R-:W-:-:S02]  /*73b0*/  SHF.R.U32.HI R118, RZ, 0x18, R41 ;  /* 0x00000018ff767819 */ /* 0x000fc40000011629 */
[--C-:B------:R-:W-:Y:S02]  /*73c0*/  SHF.R.U32.HI R42, RZ, 0x8, R43.reuse ;  /* 0x00000008ff2a7819 */ /* 0x100fe4000001162b */
[----:B------:R-:W-:Y:S02]  /*73d0*/  LOP3.LUT R40, R43, 0xff, RZ, 0xc0, !PT ;  /* 0x000000ff2b287812 */ /* 0x000fe400078ec0ff */
[----:B------:R-:W-:Y:S02]  /*73e0*/  SHF.R.U32.HI R41, RZ, 0x18, R43 ;  /* 0x00000018ff297819 */ /* 0x000fe4000001162b */
[----:B------:R-:W-:Y:S01]  /*73f0*/  LOP3.LUT R35, R35, 0xff00, R4, 0xf8, !PT ;  /* 0x0000ff0023237812 */ /* 0x000fe200078ef804 */
[----:B------:R-:W-:Y:S01]  /*7400*/  IMAD.SHL.U32 R4, R117, 0x100, RZ ;  /* 0x0000010075047824 */ /* 0x000fe200078e00ff */
[----:B------:R-:W-:Y:S01]  /*7410*/  MOV R38, R8 ;  /* 0x0000000800267202 */ /* 0x000fe20000000f00 */
[----:B------:R-:W-:Y:S01]  /*7420*/  IMAD.SHL.U32 R8, R99, 0x100, RZ ;  /* 0x0000010063087824 */ /* 0x000fe200078e00ff */
[----:B------:R-:W-:-:S02]  /*7430*/  PRMT R5, R105, 0x654, R36 ;  /* 0x0000065469057816 */ /* 0x000fc40000000024 */
[----:B------:R-:W-:Y:S02]  /*7440*/  PRMT R39, R118, 0x654, R39 ;  /* 0x0000065476277816 */ /* 0x000fe40000000027 */
[----:B------:R-:W-:Y:S02]  /*7450*/  PRMT R41, R41, 0x654, R40 ;  /* 0x0000065429297816 */ /* 0x000fe40000000028 */
[----:B------:R-:W-:Y:S02]  /*7460*/  SHF.L.U32 R36, R42, 0x8, RZ ;  /* 0x000000082a247819 */ /* 0x000fe400000006ff */
[----:B------:R-:W-:Y:S01]  /*7470*/  LOP3.LUT R5, R5, 0xff00, R4, 0xf8, !PT ;  /* 0x0000ff0005057812 */ /* 0x000fe200078ef804 */
[----:B------:R-:W-:Y:S01]  /*7480*/  IMAD.U32 R4, R119, 0x10000, RZ ;  /* 0x0001000077047824 */ /* 0x000fe200078e00ff */
[----:B------:R-:W-:Y:S02]  /*7490*/  SHF.R.U32.HI R98, RZ, 0x10, R43 ;  /* 0x00000010ff627819 */ /* 0x000fe4000001162b */
[----:B------:R-:W-:Y:S01]  /*74a0*/  LOP3.LUT R99, R39, 0xff00, R8, 0xf8, !PT ;  /* 0x0000ff0027637812 */ /* 0x000fe200078ef808 */
[----:B------:R-:W-:Y:S01]  /*74b0*/  IMAD.U32 R8, R107, 0x10000, RZ ;  /* 0x000100006b087824 */ /* 0x000fe200078e00ff */
[----:B------:R-:W-:Y:S01]  /*74c0*/  LOP3.LUT R105, R41, 0xff00, R36, 0xf8, !PT ;  /* 0x0000ff0029697812 */ /* 0x000fe200078ef824 */
[----:B------:R-:W-:Y:S01]  /*74d0*/  IMAD.U32 R98, R98, 0x10000, RZ ;  /* 0x0001000062627824 */ /* 0x000fe200078e00ff */
[----:B------:R-:W-:-:S02]  /*74e0*/  F2FP.F16.E4M3.UNPACK_B R43, R116.H1 ;  /* 0x00000074ff2b723e */ /* 0x000fc400030006ff */
[----:B------:R-:W-:Y:S02]  /*74f0*/  F2FP.F16.E4M3.UNPACK_B R41, R38.H1 ;  /* 0x00000026ff29723e */ /* 0x000fe400030006ff */
        /* <DEDUP_REMOVED lines=8> */
[----:B------:R-:W-:-:S02]  /*7580*/  HADD2.F32 R43, -RZ, R43.H1_H1 ;  /* 0x3000002bff2b7230 */ /* 0x000fc40000004100 */
[-C--:B------:R-:W-:Y:S01]  /*7590*/  FMUL.FTZ R118, R36, R5.reuse ;  /* 0x0000000524767220 */ /* 0x080fe20000410000 */
[--C-:B------:R-:W-:Y:S02]  /*75a0*/  HADD2.F32 R42, -RZ, R40.reuse.H0_H0 ;  /* 0x20000028ff2a7230 */ /* 0x100fe40000004100 */
[----:B------:R-:W-:Y:S01]  /*75b0*/  FMUL.FTZ R107, R35, R5 ;  /* 0x00000005236b7220 */ /* 0x000fe20000410000 */
[----:B------:R-:W-:Y:S01]  /*75c0*/  LOP3.LUT R5, R105, 0xff0000, R98, 0xf8, !PT ;  /* 0x00ff000069057812 */ /* 0x000fe200078ef862 */
[----:B------:R-:W-:Y:S01]  /*75d0*/  HADD2.F32 R99, -RZ, R40.H1_H1 ;  /* 0x30000028ff637230 */ /* 0x000fe20000004100 */
[----:B------:R-:W-:Y:S01]  /*75e0*/  F2FP.F16.E4M3.UNPACK_B R116, R116 ;  /* 0x00000074ff74723e */ /* 0x000fe200020006ff */
[----:B------:R-:W-:Y:S02]  /*75f0*/  HADD2.F32 R98, -RZ, R41.H1_H1 ;  /* 0x30000029ff627230 */ /* 0x000fe40000004100 */
[----:B------:R-:W-:Y:S01]  /*7600*/  FFMA.FTZ R35, R35, R42, -R118 ;  /* 0x0000002a23237223 */ /* 0x000fe20000010876 */
[----:B------:R-:W-:-:S02]  /*7610*/  HADD2.F32 R40, -RZ, R39.H1_H1 ;  /* 0x30000027ff287230 */ /* 0x000fc40000004100 */
[----:B------:R-:W-:Y:S01]  /*7620*/  FFMA.FTZ R36, R36, R42, R107 ;  /* 0x0000002a24247223 */ /* 0x000fe2000001006b */
[----:B------:R-:W-:Y:S01]  /*7630*/  F2FP.F16.E4M3.UNPACK_B R42, R38 ;  /* 0x00000026ff2a723e */ /* 0x000fe200020006ff */
[----:B------:R-:W-:Y:S01]  /*7640*/  HADD2.F32 R118, -RZ, R116.H0_H0 ;  /* 0x20000074ff767230 */ /* 0x000fe20000004100 */
[----:B------:R-:W-:Y:S01]  /*7650*/  F2FP.F16.E4M3.UNPACK_B R41, R37 ;  /* 0x00000025ff29723e */ /* 0x000fe200020006ff */
[-C--:B------:R-:W-:Y:S01]  /*7660*/  FMUL.FTZ R37, R98, R43.reuse ;  /* 0x0000002b62257220 */ /* 0x080fe20000410000 */
[C---:B------:R-:W-:Y:S01]  /*7670*/  FMUL.FTZ R105, R40.reuse, R43 ;  /* 0x0000002b28697220 */ /* 0x040fe20000410000 */
[----:B------:R-:W-:Y:S01]  /*7680*/  F2FP.F16.E4M3.UNPACK_B R113, R113 ;  /* 0x00000071ff71723e */ /* 0x000fe200020006ff */
[----:B------:R-:W-:Y:S02]  /*7690*/  HADD2.F32 R43, -RZ, R42.H0_H0 ;  /* 0x2000002aff2b7230 */ /* 0x000fe40000004100 */
[----:B------:R-:W-:Y:S01]  /*76a0*/  FFMA.FTZ R38, R40, R99, -R37 ;  /* 0x0000006328267223 */ /* 0x000fe20000010825 */
[----:B------:R-:W-:-:S02]  /*76b0*/  HADD2.F32 R39, -RZ, R41.H0_H0 ;  /* 0x20000029ff277230 */ /* 0x000fc40000004100 */
[----:B------:R-:W-:Y:S01]  /*76c0*/  FFMA.FTZ R37, R98, R99, R105 ;  /* 0x0000006362257223 */ /* 0x000fe20000010069 */
[----:B------:R-:W-:Y:S02]  /*76d0*/  HADD2.F32 R116, -RZ, R116.H1_H1 ;  /* 0x30000074ff747230 */ /* 0x000fe40000004100 */
[-C--:B------:R-:W-:Y:S01]  /*76e0*/  FMUL.FTZ R120, R43, R118.reuse ;  /* 0x000000762b787220 */ /* 0x080fe20000410000 */
[----:B------:R-:W-:Y:S02]  /*76f0*/  HADD2.F32 R98, -RZ, R42.H1_H1 ;  /* 0x3000002aff627230 */ /* 0x000fe40000004100 */
[----:B------:R-:W-:Y:S01]  /*7700*/  FMUL.FTZ R118, R39, R118 ;  /* 0x0000007627767220 */ /* 0x000fe20000410000 */
[----:B------:R-:W-:Y:S01]  /*7710*/  HADD2.F32 R40, -RZ, R113.H0_H0 ;  /* 0x20000071ff287230 */ /* 0x000fe20000004100 */
[----:B------:R-:W-:Y:S01]  /*7720*/  F2FP.F16.E4M3.UNPACK_B R99, R10.H1 ;  /* 0x0000000aff63723e */ /* 0x000fe200030006ff */
[----:B------:R-:W-:Y:S02]  /*7730*/  HADD2.F32 R41, -RZ, R41.H1_H1 ;  /* 0x30000029ff297230 */ /* 0x000fe40000004100 */
[----:B------:R-:W-:Y:S01]  /*7740*/  FMUL.FTZ R42, R98, R116 ;  /* 0x00000074622a7220 */ /* 0x000fe20000410000 */
[----:B------:R-:W-:-:S02]  /*7750*/  HADD2.F32 R113, -RZ, R113.H1_H1 ;  /* 0x30000071ff717230 */ /* 0x000fc40000004100 */
[-C--:B------:R-:W-:Y:S01]  /*7760*/  FFMA.FTZ R39, R39, R40.reuse, -R120 ;  /* 0x0000002827277223 */ /* 0x080fe20000010878 */
[----:B------:R-:W-:Y:S01]  /*7770*/  FFMA.FTZ R40, R43, R40, R118 ;  /* 0x000000282b287223 */ /* 0x000fe20000010076 */
[----:B------:R-:W-:Y:S01]  /*7780*/  F2FP.F16.E4M3.UNPACK_B R43, R115.H1 ;  /* 0x00000073ff2b723e */ /* 0x000fe200030006ff */
[C---:B------:R-:W-:Y:S01]  /*7790*/  FMUL.FTZ R117, R41.reuse, R116 ;  /* 0x0000007429757220 */ /* 0x040fe20000410000 */
[----:B------:R-:W-:Y:S01]  /*77a0*/  FFMA.FTZ R42, R41, R113, -R42 ;  /* 0x00000071292a7223 */ /* 0x000fe2000001082a */
[----:B------:R-:W-:Y:S01]  /*77b0*/  F2FP.F16.E4M3.UNPACK_B R41, R34.H1 ;  /* 0x00000022ff29723e */ /* 0x000fe200030006ff */
[----:B------:R-:W-:Y:S01]  /*77c0*/  HADD2.F32 R105, -RZ, R99.H0_H0 ;  /* 0x20000063ff697230 */ /* 0x000fe20000004100 */
[----:B------:R-:W-:Y:S01]  /*77d0*/  F2FP.F16.E4M3.UNPACK_B R107, R111.H1 ;  /* 0x0000006fff6b723e */ /* 0x000fe200030006ff */
[--C-:B------:R-:W-:Y:S02]  /*77e0*/  HADD2.F32 R116, -RZ, R43.reuse.H0_H0 ;  /* 0x2000002bff747230 */ /* 0x100fe40000004100 */
[----:B------:R-:W-:Y:S01]  /*77f0*/  FFMA.FTZ R117, R98, R113, R117 ;  /* 0x0000007162757223 */ /* 0x000fe20000010075 */
[----:B------:R-:W-:Y:S01]  /*7800*/  HADD2.F32 R118, -RZ, R43.H1_H1 ;  /* 0x3000002bff767230 */ /* 0x000fe20000004100 */
[----:B------:R-:W-:Y:S01]  /*7810*/  F2FP.F16.E4M3.UNPACK_B R115, R115 ;  /* 0x00000073ff73723e */ /* 0x000fe200020006ff */
[----:B------:R-:W-:-:S02]  /*7820*/  HADD2.F32 R43, -RZ, R41.H0_H0 ;  /* 0x20000029ff2b7230 */ /* 0x000fc40000004100 */
[----:B------:R-:W-:Y:S01]  /*7830*/  FMUL.FTZ R120, R105, R116 ;  /* 0x0000007469787220 */ /* 0x000fe20000410000 */
[----:B------:R-:W-:Y:S01]  /*7840*/  HADD2.F32 R99, -RZ, R99.H1_H1 ;  /* 0x30000063ff637230 */ /* 0x000fe20000004100 */
[----:B------:R-:W-:Y:S01]  /*7850*/  F2FP.F16.E4M3.UNPACK_B R34, R34 ;  /* 0x00000022ff22723e */ /* 0x000fe200020006ff */
[----:B------:R-:W-:Y:S02]  /*7860*/  HADD2.F32 R41, -RZ, R41.H1_H1 ;  /* 0x30000029ff297230 */ /* 0x000fe40000004100 */
[----:B------:R-:W-:Y:S01]  /*7870*/  FMUL.FTZ R122, R43, R116 ;  /* 0x000000742b7a7220 */ /* 0x000fe20000410000 */
[--C-:B------:R-:W-:Y:S02]  /*7880*/  HADD2.F32 R116, -RZ, R107.reuse.H1_H1 ;  /* 0x3000006bff747230 */ /* 0x100fe40000004100 */
[-C--:B------:R-:W-:Y:S01]  /*7890*/  FMUL.FTZ R124, R99, R118.reuse ;  /* 0x00000076637c7220 */ /* 0x080fe20000410000 */
[----:B------:R-:W-:Y:S02]  /*78a0*/  HADD2.F32 R98, -RZ, R107.H0_H0 ;  /* 0x2000006bff627230 */ /* 0x000fe40000004100 */
[C---:B------:R-:W-:Y:S01]  /*78b0*/  FMUL.FTZ R118, R41.reuse, R118 ;  /* 0x0000007629767220 */ /* 0x040fe20000410000 */
[----:B------:R-:W-:Y:S01]  /*78c0*/  F2FP.F16.E4M3.UNPACK_B R111, R111 ;  /* 0x0000006fff6f723e */ /* 0x000fe200020006ff */
[----:B------:R-:W-:Y:S01]  /*78d0*/  FFMA.FTZ R107, R41, R116, -R124 ;  /* 0x00000074296b7223 */ /* 0x000fe2000001087c */
[----:B------:R-:W-:Y:S01]  /*78e0*/  F2FP.F16.E4M3.UNPACK_B R41, R10 ;  /* 0x0000000aff29723e */ /* 0x000fe200020006ff */
[----:B------:R-:W-:Y:S01]  /*78f0*/  FFMA.FTZ R120, R43, R98, -R120 ;  /* 0x000000622b787223 */ /* 0x000fe20000010878 */
[----:B------:R-:W-:Y:S01]  /*7900*/  FFMA.FTZ R113, R99, R116, R118 ;  /* 0x0000007463717223 */ /* 0x000fe20000010076 */
[----:B------:R-:W-:-:S02]  /*7910*/  HADD2.F32 R99, -RZ, R115.H0_H0 ;  /* 0x20000073ff637230 */ /* 0x000fc40000004100 */
[----:B------:R-:W-:Y:S01]  /*7920*/  FFMA.FTZ R122, R105, R98, R122 ;  /* 0x00000062697a7223 */ /* 0x000fe2000001007a */
[--C-:B------:R-:W-:Y:S01]  /*7930*/  HADD2.F32 R10, -RZ, R34.reuse.H0_H0 ;  /* 0x20000022ff0a7230 */ /* 0x100fe20000004100 */
[----:B------:R-:W-:Y:S01]  /*7940*/  F2FP.SATFINITE.E4M3.F32.PACK_AB_MERGE_C R35, R38, R35, RZ ;  /* 0x000000232623723e */ /* 0x000fe200048070ff */
[----:B------:R-:W-:Y:S01]  /*7950*/  HADD2.F32 R43, -RZ, R41.H0_H0 ;  /* 0x20000029ff2b7230 */ /* 0x000fe20000004100 */
[----:B------:R-:W-:Y:S01]  /*7960*/  F2FP.SATFINITE.E4M3.F32.PACK_AB_MERGE_C R37, R37, R36, RZ ;  /* 0x000000242525723e */ /* 0x000fe200048070ff */
[----:B------:R-:W-:Y:S02]  /*7970*/  HADD2.F32 R115, -RZ, R115.H1_H1 ;  /* 0x30000073ff737230 */ /* 0x000fe40000004100 */
[-C--:B------:R-:W-:Y:S01]  /*7980*/  FMUL.FTZ R116, R10, R99.reuse ;  /* 0x000000630a747220 */ /* 0x080fe20000410000 */
[----:B------:R-:W-:Y:S02]  /*7990*/  HADD2.F32 R41, -RZ, R41.H1_H1 ;  /* 0x30000029ff297230 */ /* 0x000fe40000004100 */
[----:B------:R-:W-:Y:S01]  /*79a0*/  FMUL.FTZ R105, R43, R99 ;  /* 0x000000632b697220 */ /* 0x000fe20000410000 */
[----:B------:R-:W-:Y:S01]  /*79b0*/  HADD2.F32 R34, -RZ, R34.H1_H1 ;  /* 0x30000022ff227230 */ /* 0x000fe20000004100 */
[----:B------:R-:W-:Y:S01]  /*79c0*/  F2FP.F16.E4M3.UNPACK_B R38, R32 ;  /* 0x00000020ff26723e */ /* 0x000fe200020006ff */
[----:B------:R-:W-:-:S02]  /*79d0*/  HADD2.F32 R98, -RZ, R111.H0_H0 ;  /* 0x2000006fff627230 */ /* 0x000fc40000004100 */
[-C--:B------:R-:W-:Y:S01]  /*79e0*/  FMUL.FTZ R99, R41, R115.reuse ;  /* 0x0000007329637220 */ /* 0x080fe20000410000 */
[----:B------:R-:W-:Y:S02]  /*79f0*/  HADD2.F32 R111, -RZ, R111.H1_H1 ;  /* 0x3000006fff6f7230 */ /* 0x000fe40000004100 */
[----:B------:R-:W-:Y:S01]  /*7a00*/  FMUL.FTZ R118, R34, R115 ;  /* 0x0000007322767220 */ /* 0x000fe20000410000 */
[----:B------:R-:W-:Y:S01]  /*7a10*/  F2FP.SATFINITE.E4M3.F32.PACK_AB_MERGE_C R36, R42, R39, R35 ;  /* 0x000000272a24723e */ /* 0x000fe20004807023 */
[-C--:B------:R-:W-:Y:S01]  /*7a20*/  FFMA.FTZ R105, R10, R98.reuse, -R105 ;  /* 0x000000620a697223 */ /* 0x080fe20000010869 */
[----:B------:R-:W-:Y:S01]  /*7a30*/  FFMA.FTZ R10, R43, R98, R116 ;  /* 0x000000622b0a7223 */ /* 0x000fe20000010074 */
[-C--:B------:R-:W-:Y:S01]  /*7a40*/  FFMA.FTZ R34, R34, R111.reuse, -R99 ;  /* 0x0000006f22227223 */ /* 0x080fe20000010863 */
[----:B------:R-:W-:Y:S01]  /*7a50*/  FFMA.FTZ R111, R41, R111, R118 ;  /* 0x0000006f296f7223 */ /* 0x000fe20000010076 */
[----:B------:R-:W-:Y:S02]  /*7a60*/  F2FP.F16.E4M3.UNPACK_B R41, R9 ;  /* 0x00000009ff29723e */ /* 0x000fe400020006ff */
        /* <DEDUP_REMOVED lines=11> */
[C---:B------:R-:W-:Y:S01]  /*7b20*/  FMUL.FTZ R118, R37.reuse, R40 ;  /* 0x0000002825767220 */ /* 0x040fe20000410000 */
        /* <DEDUP_REMOVED lines=10> */
[-C--:B------:R-:W-:Y:S01]  /*7bd0*/  FFMA.FTZ R9, R42, R43.reuse, R99 ;  /* 0x0000002b2a097223 */ /* 0x080fe20000010063 */
[----:B------:R-:W-:Y:S01]  /*7be0*/  F2FP.F16.E4M3.UNPACK_B R39, R32.H1 ;  /* 0x00000020ff27723e */ /* 0x000fe200030006ff */
[----:B------:R-:W-:Y:S01]  /*7bf0*/  FFMA.FTZ R32, R40, R43, -R105 ;  /* 0x0000002b28207223 */ /* 0x000fe20000010869 */
[----:B------:R-:W-:Y:S01]  /*7c00*/  HADD2.F32 R40, -RZ, R41.H0_H0 ;  /* 0x20000029ff287230 */ /* 0x000fe20000004100 */
[----:B------:R-:W-:Y:S01]  /*7c10*/  F2FP.SATFINITE.E4M3.F32.PACK_AB_MERGE_C R113, R113, R122, RZ ;  /* 0x0000007a7171723e */ /* 0x000fe200048070ff */
[----:B------:R-:W-:Y:S02]  /*7c20*/  HADD2.F32 R99, -RZ, R98.H0_H0 ;  /* 0x20000062ff637230 */ /* 0x000fe40000004100 */
[----:B------:R-:W-:Y:S01]  /*7c30*/  HADD2.F32 R8, -RZ, R39.H0_H0 ;  /* 0x20000027ff087230 */ /* 0x000fe20000004100 */
[----:B------:R-:W-:Y:S01]  /*7c40*/  F2FP.SATFINITE.E4M3.F32.PACK_AB_MERGE_C R10, R111, R10, R113 ;  /* 0x0000000a6f0a723e */ /* 0x000fe20004807071 */
[----:B------:R-:W-:-:S02]  /*7c50*/  HADD2.F32 R41, -RZ, R41.H1_H1 ;  /* 0x30000029ff297230 */ /* 0x000fc40000004100 */
[-C--:B------:R-:W-:Y:S01]  /*7c60*/  FMUL.FTZ R105, R40, R99.reuse ;  /* 0x0000006328697220 */ /* 0x080fe20000410000 */
[----:B------:R-:W-:Y:S02]  /*7c70*/  HADD2.F32 R98, -RZ, R98.H1_H1 ;  /* 0x30000062ff627230 */ /* 0x000fe40000004100 */
[----:B------:R-:W-:Y:S01]  /*7c80*/  FMUL.FTZ R99, R8, R99 ;  /* 0x0000006308637220 */ /* 0x000fe20000410000 */
[----:B------:R-:W-:Y:S02]  /*7c90*/  HADD2.F32 R39, -RZ, R39.H1_H1 ;  /* 0x30000027ff277230 */ /* 0x000fe40000004100 */
[--C-:B------:R-:W-:Y:S02]  /*7ca0*/  HADD2.F32 R43, -RZ, R6.reuse.H0_H0 ;  /* 0x20000006ff2b7230 */ /* 0x100fe40000004100 */
[----:B------:R-:W-:Y:S02]  /*7cb0*/  HADD2.F32 R42, -RZ, R6.H1_H1 ;  /* 0x30000006ff2a7230 */ /* 0x000fe40000004100 */
[-C--:B------:R-:W-:Y:S01]  /*7cc0*/  FMUL.FTZ R6, R41, R98.reuse ;  /* 0x0000006229067220 */ /* 0x080fe20000410000 */
[C---:B------:R-:W-:Y:S01]  /*7cd0*/  FMUL.FTZ R98, R39.reuse, R98 ;  /* 0x0000006227627220 */ /* 0x040fe20000410000 */
[----:B------:R-:W-:Y:S01]  /*7ce0*/  FFMA.FTZ R115, R40, R43, R99 ;  /* 0x0000002b28737223 */ /* 0x000fe20000010063 */
[----:B------:R-:W-:Y:S01]  /*7cf0*/  F2FP.F16.E4M3.UNPACK_B R99, R5 ;  /* 0x00000005ff63723e */ /* 0x000fe200020006ff */
[-C--:B------:R-:W-:Y:S01]  /*7d00*/  FFMA.FTZ R116, R39, R42.reuse, -R6 ;  /* 0x0000002a27747223 */ /* 0x080fe20000010806 */
[----:B------:R-:W-:Y:S01]  /*7d10*/  F2FP.F16.E4M3.UNPACK_B R39, R11 ;  /* 0x0000000bff27723e */ /* 0x000fe200020006ff */
[----:B------:R-:W-:Y:S01]  /*7d20*/  FFMA.FTZ R113, R8, R43, -R105 ;  /* 0x0000002b08717223 */ /* 0x000fe20000010869 */
[----:B------:R-:W-:Y:S01]  /*7d30*/  F2FP.F16.E4M3.UNPACK_B R105, R5.H1 ;  /* 0x00000005ff69723e */ /* 0x000fe200030006ff */
[----:B------:R-:W-:Y:S01]  /*7d40*/  FFMA.FTZ R118, R41, R42, R98 ;  /* 0x0000002a29767223 */ /* 0x000fe20000010062 */
[----:B------:R-:W-:Y:S01]  /*7d50*/  F2FP.F16.E4M3.UNPACK_B R6, R7 ;  /* 0x00000007ff06723e */ /* 0x000fe200020006ff */
[----:B------:R-:W-:Y:S01]  /*7d60*/  HADD2.F32 R41, -RZ, R39.H0_H0 ;  /* 0x20000027ff297230 */ /* 0x000fe20000004100 */
[----:B------:R-:W-:Y:S01]  /*7d70*/  F2FP.F16.E4M3.UNPACK_B R40, R11.H1 ;  /* 0x0000000bff28723e */ /* 0x000fe200030006ff */
[----:B------:R-:W-:Y:S01]  /*7d80*/  HADD2.F32 R107, -RZ, R99.H0_H0 ;  /* 0x20000063ff6b7230 */ /* 0x000fe20000004100 */
[-C--:B------:R-:W-:Y:S01]  /*7d90*/  F2FP.F16.E4M3.UNPACK_B R5, R4.reuse ;  /* 0x00000004ff05723e */ /* 0x080fe200020006ff */
[----:B------:R-:W-:Y:S01]  /*7da0*/  HADD2.F32 R8, -RZ, R6.H0_H0 ;  /* 0x20000006ff087230 */ /* 0x000fe20000004100 */
[----:B------:R-:W-:Y:S01]  /*7db0*/  F2FP.F16.E4M3.UNPACK_B R7, R7.H1 ;  /* 0x00000007ff07723e */ /* 0x000fe200030006ff */
[----:B------:R-:W-:Y:S01]  /*7dc0*/  HADD2.F32 R111, -RZ, R105.H0_H0 ;  /* 0x20000069ff6f7230 */ /* 0x000fe20000004100 */
[----:B------:R-:W-:Y:S01]  /*7dd0*/  F2FP.F16.E4M3.UNPACK_B R42, R4.H1 ;  /* 0x00000004ff2a723e */ /* 0x000fe200030006ff */
[----:B------:R-:W-:-:S02]  /*7de0*/  HADD2.F32 R4, -RZ, R40.H0_H0 ;  /* 0x20000028ff047230 */ /* 0x000fc40000004100 */
[-C--:B------:R-:W-:Y:S01]  /*7df0*/  FMUL.FTZ R117, R41, R107.reuse ;  /* 0x0000006b29757220 */ /* 0x080fe20000410000 */
[----:B------:R-:W-:Y:S02]  /*7e00*/  HADD2.F32 R43, -RZ, R5.H0_H0 ;  /* 0x20000005ff2b7230 */ /* 0x000fe40000004100 */
[----:B------:R-:W-:Y:S01]  /*7e10*/  FMUL.FTZ R120, R8, R107 ;  /* 0x0000006b08787220 */ /* 0x000fe20000410000 */
[----:B------:R-:W-:Y:S02]  /*7e20*/  HADD2.F32 R11, -RZ, R7.H0_H0 ;  /* 0x20000007ff0b7230 */ /* 0x000fe40000004100 */
[----:B------:R-:W-:Y:S01]  /*7e30*/  FMUL.FTZ R122, R4, R111 ;  /* 0x0000006f047a7220 */ /* 0x000fe20000410000 */
[----:B------:R-:W-:Y:S02]  /*7e40*/  HADD2.F32 R40, -RZ, R40.H1_H1 ;  /* 0x30000028ff287230 */ /* 0x000fe40000004100 */
[----:B------:R-:W-:Y:S01]  /*7e50*/  FFMA.FTZ R117, R8, R43, -R117 ;  /* 0x0000002b08757223 */ /* 0x000fe20000010875 */
[----:B------:R-:W-:-:S02]  /*7e60*/  HADD2.F32 R105, -RZ, R105.H1_H1 ;  /* 0x30000069ff697230 */ /* 0x000fc40000004100 */
[----:B------:R-:W-:Y:S01]  /*7e70*/  FMUL.FTZ R111, R11, R111 ;  /* 0x0000006f0b6f7220 */ /* 0x000fe20000410000 */
[----:B------:R-:W-:Y:S01]  /*7e80*/  HADD2.F32 R7, -RZ, R7.H1_H1 ;  /* 0x30000007ff077230 */ /* 0x000fe20000004100 */
[----:B------:R-:W-:Y:S01]  /*7e90*/  F2FP.SATFINITE.E4M3.F32.PACK_AB_MERGE_C R113, R116, R113, RZ ;  /* 0x000000717471723e */ /* 0x000fe200048070ff */
[----:B------:R-:W-:Y:S02]  /*7ea0*/  HADD2.F32 R98, -RZ, R42.H0_H0 ;  /* 0x2000002aff627230 */ /* 0x000fe40000004100 */
[-C--:B------:R-:W-:Y:S01]  /*7eb0*/  FMUL.FTZ R8, R40, R105.reuse ;  /* 0x0000006928087220 */ /* 0x080fe20000410000 */
[----:B------:R-:W-:Y:S02]  /*7ec0*/  HADD2.F32 R39, -RZ, R39.H1_H1 ;  /* 0x30000027ff277230 */ /* 0x000fe40000004100 */
[----:B------:R-:W-:Y:S01]  /*7ed0*/  FMUL.FTZ R105, R7, R105 ;  /* 0x0000006907697220 */ /* 0x000fe20000410000 */
[----:B------:R-:W-:Y:S02]  /*7ee0*/  HADD2.F32 R99, -RZ, R99.H1_H1 ;  /* 0x30000063ff637230 */ /* 0x000fe40000004100 */
[----:B------:R-:W-:Y:S01]  /*7ef0*/  FFMA.FTZ R122, R11, R98, -R122 ;  /* 0x000000620b7a7223 */ /* 0x000fe2000001087a */
[----:B------:R-:W-:-:S02]  /*7f00*/  HADD2.F32 R6, -RZ, R6.H1_H1 ;  /* 0x30000006ff067230 */ /* 0x000fc40000004100 */
[----:B------:R-:W-:Y:S01]  /*7f10*/  FFMA.FTZ R111, R4, R98, R111 ;  /* 0x00000062046f7223 */ /* 0x000fe2000001006f */
[----:B------:R-:W-:Y:S02]  /*7f20*/  HADD2.F32 R42, -RZ, R42.H1_H1 ;  /* 0x3000002aff2a7230 */ /* 0x000fe40000004100 */
[-C--:B------:R-:W-:Y:S01]  /*7f30*/  FMUL.FTZ R11, R39, R99.reuse ;  /* 0x00000063270b7220 */ /* 0x080fe20000410000 */
[----:B------:R-:W-:Y:S02]  /*7f40*/  HADD2.F32 R5, -RZ, R5.H1_H1 ;  /* 0x30000005ff057230 */ /* 0x000fe40000004100 */
[----:B------:R-:W-:Y:S01]  /*7f50*/  FMUL.FTZ R4, R6, R99 ;  /* 0x0000006306047220 */ /* 0x000fe20000410000 */
[----:B------:R-:W-:Y:S01]  /*7f60*/  FFMA.FTZ R120, R41, R43, R120 ;  /* 0x0000002b29787223 */ /* 0x000fe20000010078 */
[-C--:B------:R-:W-:Y:S01]  /*7f70*/  FFMA.FTZ R7, R7, R42.reuse, -R8 ;  /* 0x0000002a07077223 */ /* 0x080fe20000010808 */
[----:B------:R-:W-:Y:S01]  /*7f80*/  FFMA.FTZ R40, R40, R42, R105 ;  /* 0x0000002a28287223 */ /* 0x000fe20000010069 */
[-C--:B------:R-:W-:Y:S01]  /*7f90*/  FFMA.FTZ R6, R6, R5.reuse, -R11 ;  /* 0x0000000506067223 */ /* 0x080fe2000001080b */
[----:B------:R-:W-:Y:S01]  /*7fa0*/  FFMA.FTZ R5, R39, R5, R4 ;  /* 0x0000000527057223 */ /* 0x000fe20000010004 */
[----:B------:R-:W-:Y:S01]  /*7fb0*/  F2FP.SATFINITE.E4M3.F32.PACK_AB_MERGE_C R37, R32, R37, R113 ;  /* 0x000000252025723e */ /* 0x000fe20004807071 */
[----:B------:R-:W-:Y:S01]  /*7fc0*/  IMAD.MOV.U32 R8, RZ, RZ, R35 ;  /* 0x000000ffff087224 */ /* 0x000fe200078e0023 */
[----:B------:R-:W-:-:S02]  /*7fd0*/  F2FP.SATFINITE.E4M3.F32.PACK_AB_MERGE_C R7, R7, R122, RZ ;  /* 0x0000007a0707723e */ /* 0x000fc400048070ff */
[----:B------:R-:W-:Y:S02]  /*7fe0*/  F2FP.SATFINITE.E4M3.F32.PACK_AB_MERGE_C R40, R40, R111, RZ ;  /* 0x0000006f2828723e */ /* 0x000fe400048070ff */
[----:B------:R-:W-:Y:S02]  /*7ff0*/  F2FP.SATFINITE.E4M3.F32.PACK_AB_MERGE_C R115, R118, R115, RZ ;  /* 0x000000737673723e */ /* 0x000fe400048070ff */
[----:B------:R-:W-:Y:S01]  /*8000*/  F2FP.SATFINITE.E4M3.F32.PACK_AB_MERGE_C R7, R6, R117, R7 ;  /* 0x000000750607723e */ /* 0x000fe20004807007 */
[----:B------:R-:W-:Y:S01]  /*8010*/  IMAD.MOV.U32 R6, RZ, RZ, R34 ;  /* 0x000000ffff067224 */ /* 0x000fe200078e0022 */
[----:B------:R-:W-:Y:S01]  /*8020*/  F2FP.SATFINITE.E4M3.F32.PACK_AB_MERGE_C R11, R5, R120, R40 ;  /* 0x00000078050b723e */ /* 0x000fe20004807028 */
[----:B------:R-:W-:Y:S01]  /*8030*/  IMAD.MOV.U32 R5, RZ, RZ, R37 ;  /* 0x000000ffff057224 */ /* 0x000fe200078e0025 */
[----:B------:R-:W-:Y:S02]  /*8040*/  F2FP.SATFINITE.E4M3.F32.PACK_AB_MERGE_C R9, R9, R38, R115 ;  /* 0x000000260909723e */ /* 0x000fe40004807073 */
[----:B------:R-:W-:-:S07]  /*8050*/  MOV R4, R36 ;  /* 0x0000002400047202 */ /* 0x000fce0000000f00 */
.L_x_7842:
[----:B------:R-:W-:Y:S05]  /*8060*/  BSYNC B2 ;  /* 0x0000000000027941 */ /* 0x000fea0003800000 */
.L_x_7841:
[----:B------:R-:W-:Y:S01]  /*8070*/  ISETP.GE.AND P3, PT, R15, R112, PT ;  /* 0x000000700f00720c */ /* 0x000fe20003f66270 */
[----:B0-----:R0:W-:-:S12]  /*8080*/  ST.E.128 desc[UR36][R12.64], R4 ;  /* 0x000000040c007985 */ /* 0x0011d8000c101d24 */
[----:B------:R-:W-:-:S04]  /*8090*/  @!P3 IADD3 R14, P4, R15, R14, RZ ;  /* 0x0000000e0f0eb210 */ /* 0x000fc80007f9e0ff */
[----:B------:R-:W-:-:S05]  /*80a0*/  @!P3 LEA.HI.X.SX32 R15, R15, R33, 0x1, P4 ;  /* 0x000000210f0fb211 */ /* 0x000fca00020f0eff */
[----:B------:R0:W-:Y:S04]  /*80b0*/  @!P3 ST.E.128 desc[UR36][R14.64], R8 ;  /* 0x000000080e00b985 */ /* 0x0001e8000c101d24 */
.L_x_7840:
[----:B------:R-:W-:Y:S05]  /*80c0*/  BSYNC B1 ;  /* 0x0000000000017941 */ /* 0x000fea0003800000 */
.L_x_7839:
[----:B------:R-:W-:-:S03]  /*80d0*/  UMOV UR4, 0xffffffff ;  /* 0xffffffff00047882 */ /* 0x000fc60000000000 */
[----:B------:R-:W-:Y:S05]  /*80e0*/  BRA.DIV UR4, `(.L_x_7843) ;  /* 0x000001b604807947 */ /* 0x000fea000b800000 */
[----:B0-----:R-:W0:Y:S04]  /*80f0*/  SHFL.IDX PT, R103, R103, 0x2, 0x1c1f ;  /* 0x005c1f0067677f89 */ /* 0x001e2800000e0000 */
[----:B------:R0:W0:Y:S02]  /*8100*/  SHFL.IDX PT, R14, R102, 0x2, 0x1c1f ;  /* 0x005c1f00660e7f89 */ /* 0x00002400000e0000 */
.L_x_8116:
[----:B------:R-:W-:-:S05]  /*8110*/  VIADD R4, R190, 0x80 ;  /* 0x00000080be047836 */ /* 0x000fca0000000000 */
[----:B------:R-:W-:-:S13]  /*8120*/  ISETP.GE.OR P3, PT, R4, R97, P1 ;  /* 0x000000610400720c */ /* 0x000fda0000f66670 */
[----:B------:R-:W-:Y:S05]  /*8130*/  @P3 BRA `(.L_x_7823) ;  /* 0x0000001400203947 */ /* 0x000fea0003800000 */
[----:B------:R-:W-:Y:S01]  /*8140*/  SEL R114, R73, R114, !P0 ;  /* 0x0000007249727207 */ /* 0x000fe20004000000 */
[----:B------:R-:W-:Y:S01]  /*8150*/  BSSY B1, `(.L_x_7844) ;  /* 0x00000ea000017945 */ /* 0x000fe20003800000 */
[----:B0-----:R-:W-:Y:S02]  /*8160*/  IADD3 R12, P3, R64, R14, RZ ;  /* 0x0000000e400c7210 */ /* 0x001fe40007f7e0ff */
[----:B------:R-:W-:Y:S02]  /*8170*/  SHF.R.S32.HI R5, RZ, 0x1f, R114 ;  /* 0x0000001fff057819 */ /* 0x000fe40000011472 */
[----:B------:R-:W-:Y:S02]  /*8180*/  IADD3.X R13, R103, R62, RZ, P3, !PT ;  /* 0x0000003e670d7210 */ /* 0x000fe40001ffe4ff */
[----:B------:R-:W-:-:S04]  /*8190*/  LEA.HI R114, R5, R114, RZ, 0x5 ;  /* 0x0000007205727211 */ /* 0x000fc800078f28ff */
[----:B------:R-:W-:-:S05]  /*81a0*/  LEA.HI.SX32 R15, R114, R65, 0x1b ;  /* 0x00000041720f7211 */ /* 0x000fca00078fdaff */
[----:B------:R-:W-:-:S05]  /*81b0*/  IMAD.SHL.U32 R15, R15, 0x10, RZ ;  /* 0x000000100f0f7824 */ /* 0x000fca00078e00ff */
[----:B------:R-:W-:-:S04]  /*81c0*/  LOP3.LUT R5, R198, 0x70, R15, 0xf8, !PT ;  /* 0x00000070c6057812 */ /* 0x000fc800078ef80f */
[----:B------:R-:W-:Y:S01]  /*81d0*/  LOP3.LUT R4, R5, R104, RZ, 0x3c, !PT ;  /* 0x0000006805047212 */ /* 0x000fe200078e3cff */
[----:B------:R-:W-:-:S04]  /*81e0*/  IMAD R5, R188, 0x5000, R0 ;  /* 0x00005000bc057824 */ /* 0x000fc800078e0200 */
[----:B------:R-:W-:Y:S02]  /*81f0*/  IMAD.IADD R7, R205, 0x1, R4 ;  /* 0x00000001cd077824 */ /* 0x000fe400078e0204 */
[----:B------:R-:W-:Y:S02]  /*8200*/  IMAD.IADD R5, R18, 0x1, R5 ;  /* 0x0000000112057824 */ /* 0x000fe400078e0205 */
[----:B------:R-:W-:-:S04]  /*8210*/  IMAD R7, R188, 0x5000, R7 ;  /* 0x00005000bc077824 */ /* 0x000fc800078e0207 */
[----:B------:R-:W-:Y:S02]  /*8220*/  IMAD.IADD R8, R18, 0x1, R7 ;  /* 0x0000000112087824 */ /* 0x000fe400078e0207 */
[----:B------:R-:W0:Y:S04]  /*8230*/  LDS.128 R4, [R5+0x18400] ;  /* 0x0184000005047984 */ /* 0x000e280000000c00 */
[----:B------:R-:W0:Y:S01]  /*8240*/  LDS.128 R8, [R8+0x18400] ;  /* 0x0184000008087984 */ /* 0x000e220000000c00 */
[----:B------:R-:W-:Y:S05]  /*8250*/  @P2 BRA `(.L_x_7845) ;  /* 0x0000000c00642947 */ /* 0x000fea0003800000 */
[--C-:B------:R-:W-:Y:S01]  /*8260*/  SHF.R.U32.HI R50, RZ, 0x8, R45.reuse ;  /* 0x00000008ff327819 */ /* 0x100fe2000001162d */
[----:B0-----:R-:W-:Y:S01]  /*8270*/  IMAD.MOV.U32 R33, RZ, RZ, R6 ;  /* 0x000000ffff217224 */ /* 0x001fe200078e0006 */
[--C-:B------:R-:W-:Y:S01]  /*8280*/  SHF.R.U32.HI R99, RZ, 0x18, R45.reuse ;  /* 0x00000018ff637819 */ /* 0x100fe2000001162d */
[----:B------:R-:W-:Y:S01]  /*8290*/  IMAD.MOV.U32 R39, RZ, RZ, R8 ;  /* 0x000000ffff277224 */ /* 0x000fe200078e0008 */
[----:B------:R-:W-:Y:S01]  /*82a0*/  LOP3.LUT R34, R45, 0xff, RZ, 0xc0, !PT ;  /* 0x000000ff2d227812 */ /* 0x000fe200078ec0ff */
[----:B------:R-:W-:Y:S01]  /*82b0*/  IMAD.MOV.U32 R36, RZ, RZ, R4 ;  /* 0x000000ffff247224 */ /* 0x000fe200078e0004 */
[----:B------:R-:W-:Y:S02]  /*82c0*/  SHF.R.U32.HI R48, RZ, 0x10, R45 ;  /* 0x00000010ff307819 */ /* 0x000fe4000001162d */
[----:B------:R-:W-:Y:S01]  /*82d0*/  MOV R32, R5 ;  /* 0x0000000500207202 */ /* 0x000fe20000000f00 */
[----:B------:R-:W-:Y:S01]  /*82e0*/  IMAD.SHL.U32 R5, R50, 0x100, RZ ;  /* 0x0000010032057824 */ /* 0x000fe200078e00ff */
[----:B------:R-:W-:Y:S01]  /*82f0*/  SHF.R.U32.HI R40, RZ, 0x8, R49 ;  /* 0x00000008ff287819 */ /* 0x000fe20000011631 */
[----:B------:R-:W-:Y:S01]  /*8300*/  IMAD.U32 R6, R48, 0x10000, RZ ;  /* 0x0001000030067824 */ /* 0x000fe200078e00ff */
[----:B------:R-:W-:-:S02]  /*8310*/  PRMT R34, R99, 0x654, R34 ;  /* 0x0000065463227816 */ /* 0x000fc40000000022 */
[----:B------:R-:W-:Y:S01]  /*8320*/  SHF.R.U32.HI R42, RZ, 0x18, R49 ;  /* 0x00000018ff2a7819 */ /* 0x000fe20000011631 */
[----:B------:R-:W-:Y:S01]  /*8330*/  IMAD.SHL.U32 R8, R40, 0x100, RZ ;  /* 0x0000010028087824 */ /* 0x000fe200078e00ff */
[----:B------:R-:W-:Y:S02]  /*8340*/  LOP3.LUT R37, R49, 0xff, RZ, 0xc0, !PT ;  /* 0x000000ff31257812 */ /* 0x000fe400078ec0ff */
[--C-:B------:R-:W-:Y:S02]  /*8350*/  SHF.R.U32.HI R46, RZ, 0x18, R47.reuse ;  /* 0x00000018ff2e7819 */ /* 0x100fe4000001162f */
[----:B------:R-:W-:Y:S02]  /*8360*/  LOP3.LUT R35, R47, 0xff, RZ, 0xc0, !PT ;  /* 0x000000ff2f237812 */ /* 0x000fe400078ec0ff */
[----:B------:R-:W-:Y:S02]  /*8370*/  SHF.R.U32.HI R44, RZ, 0x8, R47 ;  /* 0x00000008ff2c7819 */ /* 0x000fe4000001162f */
[----:B------:R-:W-:-:S02]  /*8380*/  SHF.R.U32.HI R41, RZ, 0x8, R51 ;  /* 0x00000008ff297819 */ /* 0x000fc40000011633 */
[----:B------:R-:W-:Y:S02]  /*8390*/  SHF.R.U32.HI R43, RZ, 0x10, R47 ;  /* 0x00000010ff2b7819 */ /* 0x000fe4000001162f */
[----:B------:R-:W-:Y:S01]  /*83a0*/  LOP3.LUT R5, R34, 0xff00, R5, 0xf8, !PT ;  /* 0x0000ff0022057812 */ /* 0x000fe200078ef805 */
[----:B------:R-:W-:Y:S01]  /*83b0*/  IMAD.SHL.U32 R41, R41, 0x100, RZ ;  /* 0x0000010029297824 */ /* 0x000fe200078e00ff */
[----:B------:R-:W-:Y:S02]  /*83c0*/  PRMT R37, R42, 0x654, R37 ;  /* 0x000006542a257816 */ /* 0x000fe40000000025 */
[----:B------:R-:W-:Y:S02]  /*83d0*/  PRMT R35, R46, 0x654, R35 ;  /* 0x000006542e237816 */ /* 0x000fe40000000023 */
[----:B------:R-:W-:Y:S02]  /*83e0*/  SHF.L.U32 R4, R44, 0x8, RZ ;  /* 0x000000082c047819 */ /* 0x000fe400000006ff */
[----:B------:R-:W-:Y:S01]  /*83f0*/  LOP3.LUT R6, R5, 0xff0000, R6, 0xf8, !PT ;  /* 0x00ff000005067812 */ /* 0x000fe200078ef806 */
[----:B------:R-:W-:Y:S01]  /*8400*/  IMAD.U32 R5, R43, 0x10000, RZ ;  /* 0x000100002b057824 */ /* 0x000fe200078e00ff */
[----:B------:R-:W-:-:S02]  /*8410*/  LOP3.LUT R38, R51, 0xff0000ff, RZ, 0xc0, !PT ;  /* 0xff0000ff33267812 */ /* 0x000fc400078ec0ff */
[----:B------:R-:W-:Y:S02]  /*8420*/  LOP3.LUT R8, R37, 0xff00, R8, 0xf8, !PT ;  /* 0x0000ff0025087812 */ /* 0x000fe400078ef808 */
[----:B------:R-:W-:Y:S02]  /*8430*/  LOP3.LUT R4, R35, 0xff00, R4, 0xf8, !PT ;  /* 0x0000ff0023047812 */ /* 0x000fe400078ef804 */
[----:B------:R-:W-:Y:S02]  /*8440*/  F2FP.F16.E4M3.UNPACK_B R43, R110.H1 ;  /* 0x0000006eff2b723e */ /* 0x000fe400030006ff */
[----:B------:R-:W-:Y:S02]  /*8450*/  F2FP.F16.E4M3.UNPACK_B R40, R39.H1 ;  /* 0x00000027ff28723e */ /* 0x000fe400030006ff */
[----:B------:R-:W-:Y:S02]  /*8460*/  F2FP.F16.E4M3.UNPACK_B R37, R36.H1 ;  /* 0x00000024ff25723e */ /* 0x000fe400030006ff */
[----:B------:R-:W-:Y:S01]  /*8470*/  LOP3.LUT R42, R38, 0xff00, R41, 0xf8, !PT ;  /* 0x0000ff00262a7812 */ /* 0x000fe200078ef829 */
[----:B------:R-:W-:Y:S01]  /*8480*/  HADD2.F32 R35, -RZ, R40.H0_H0 ;  /* 0x20000028ff237230 */ /* 0x000fe20000004100 */
[----:B------:R-:W-:Y:S01]  /*8490*/  SHF.R.U32.HI R47, RZ, 0x10, R51 ;  /* 0x00000010ff2f7819 */ /* 0x000fe20000011633 */
[----:B------:R-:W-:Y:S01]  /*84a0*/  HADD2.F32 R34, -RZ, R37.H0_H0 ;  /* 0x20000025ff227230 */ /* 0x000fe20000004100 */
[----:B------:R-:W-:Y:S01]  /*84b0*/  LOP3.LUT R4, R4, 0xff0000, R5, 0xf8, !PT ;  /* 0x00ff000004047812 */ /* 0x000fe200078ef805 */
[----:B------:R-:W-:Y:S01]  /*84c0*/  HADD2.F32 R5, -RZ, R43.H0_H0 ;  /* 0x2000002bff057230 */ /* 0x000fe20000004100 */
[----:B------:R-:W-:Y:S01]  /*84d0*/  F2FP.F16.E4M3.UNPACK_B R38, R108.H1 ;  /* 0x0000006cff26723e */ /* 0x000fe200030006ff */
[----:B------:R-:W-:Y:S01]  /*84e0*/  IMAD.U32 R47, R47, 0x10000, RZ ;  /* 0x000100002f2f7824 */ /* 0x000fe200078e00ff */
[----:B------:R-:W-:-:S02]  /*84f0*/  SHF.R.U32.HI R45, RZ, 0x10, R49 ;  /* 0x00000010ff2d7819 */ /* 0x000fc40000011631 */
[-C--:B------:R-:W-:Y:S01]  /*8500*/  FMUL.FTZ R49, R35, R5.reuse ;  /* 0x0000000523317220 */ /* 0x080fe20000410000 */
[--C-:B------:R-:W-:Y:S02]  /*8510*/  HADD2.F32 R41, -RZ, R38.reuse.H0_H0 ;  /* 0x20000026ff297230 */ /* 0x100fe40000004100 */
[----:B------:R-:W-:Y:S01]  /*8520*/  FMUL.FTZ R44, R34, R5 ;  /* 0x00000005222c7220 */ /* 0x000fe20000410000 */
[----:B------:R-:W-:Y:S01]  /*8530*/  LOP3.LUT R5, R42, 0xff0000, R47, 0xf8, !PT ;  /* 0x00ff00002a057812 */ /* 0x000fe200078ef82f */
[----:B------:R-:W-:Y:S01]  /*8540*/  HADD2.F32 R42, -RZ, R38.H1_H1 ;  /* 0x30000026ff2a7230 */ /* 0x000fe20000004100 */
[----:B------:R-:W-:Y:S01]  /*8550*/  SHF.L.U32 R45, R45, 0x10, RZ ;  /* 0x000000102d2d7819 */ /* 0x000fe200000006ff */
[-C--:B------:R-:W-:Y:S01]  /*8560*/  FFMA.FTZ R34, R34, R41.reuse, -R49 ;  /* 0x0000002922227223 */ /* 0x080fe20000010831 */
[----:B------:R-:W-:Y:S01]  /*8570*/  FFMA.FTZ R35, R35, R41, R44 ;  /* 0x0000002923237223 */ /* 0x000fe2000001002c */
[----:B------:R-:W-:Y:S01]  /*8580*/  HADD2.F32 R44, -RZ, R43.H1_H1 ;  /* 0x3000002bff2c7230 */ /* 0x000fe20000004100 */
[----:B------:R-:W-:Y:S01]  /*8590*/  F2FP.F16.E4M3.UNPACK_B R110, R110 ;  /* 0x0000006eff6e723e */ /* 0x000fe200020006ff */
[----:B------:R-:W-:Y:S01]  /*85a0*/  HADD2.F32 R41, -RZ, R40.H1_H1 ;  /* 0x30000028ff297230 */ /* 0x000fe20000004100 */
[----:B------:R-:W-:Y:S01]  /*85b0*/  F2FP.F16.E4M3.UNPACK_B R39, R39 ;  /* 0x00000027ff27723e */ /* 0x000fe200020006ff */
[----:B------:R-:W-:Y:S01]  /*85c0*/  HADD2.F32 R38, -RZ, R37.H1_H1 ;  /* 0x30000025ff267230 */ /* 0x000fe20000004100 */
[----:B------:R-:W-:Y:S01]  /*85d0*/  F2FP.F16.E4M3.UNPACK_B R36, R36 ;  /* 0x00000024ff24723e */ /* 0x000fe200020006ff */
[----:B------:R-:W-:Y:S01]  /*85e0*/  HADD2.F32 R43, -RZ, R110.H0_H0 ;  /* 0x2000006eff2b7230 */ /* 0x000fe20000004100 */
[----:B------:R-:W-:Y:S01]  /*85f0*/  LOP3.LUT R8, R8, 0xff0000, R45, 0xf8, !PT ;  /* 0x00ff000008087812 */ /* 0x000fe200078ef82d */
[----:B------:R-:W-:Y:S01]  /*8600*/  FMUL.FTZ R45, R41, R44 ;  /* 0x0000002c292d7220 */ /* 0x000fe20000410000 */
        /* <DEDUP_REMOVED lines=25> */
[----:B------:R-:W-:Y:S01]  /*87a0*/  HADD2.F32 R43, -RZ, R37.H1_H1 ;  /* 0x30000025ff2b7230 */ /* 0x000fe20000004100 */
[----:B------:R-:W-:Y:S01]  /*87b0*/  F2FP.F16.E4M3.UNPACK_B R109, R109 ;  /* 0x0000006dff6d723e */ /* 0x000fe200020006ff */
[----:B------:R-:W-:Y:S02]  /*87c0*/  HADD2.F32 R37, -RZ, R36.H0_H0 ;  /* 0x20000024ff257230 */ /* 0x000fe40000004100 */
[-C--:B------:R-:W-:Y:S01]  /*87d0*/  FMUL.FTZ R48, R40, R42.reuse ;  /* 0x0000002a28307220 */ /* 0x080fe20000410000 */
[----:B------:R-:W-:Y:S01]  /*87e0*/  HADD2.F32 R39, -RZ, R41.H0_H0 ;  /* 0x20000029ff277230 */ /* 0x000fe20000004100 */
[----:B------:R-:W-:Y:S01]  /*87f0*/  F2FP.F16.E4M3.UNPACK_B R33, R33 ;  /* 0x00000021ff21723e */ /* 0x000fe200020006ff */
[----:B------:R-:W-:Y:S02]  /*8800*/  HADD2.F32 R38, -RZ, R38.H1_H1 ;  /* 0x30000026ff267230 */ /* 0x000fe40000004100 */
[----:B------:R-:W-:Y:S01]  /*8810*/  FMUL.FTZ R51, R37, R42 ;  /* 0x0000002a25337220 */ /* 0x000fe20000410000 */
[----:B------:R-:W-:-:S02]  /*8820*/  HADD2.F32 R36, -RZ, R36.H1_H1 ;  /* 0x30000024ff247230 */ /* 0x000fc40000004100 */
[----:B------:R-:W-:Y:S01]  /*8830*/  FFMA.FTZ R48, R37, R39, -R48 ;  /* 0x0000002725307223 */ /* 0x000fe20000010830 */
[----:B------:R-:W-:Y:S02]  /*8840*/  HADD2.F32 R41, -RZ, R41.H1_H1 ;  /* 0x30000029ff297230 */ /* 0x000fe40000004100 */
[----:B------:R-:W-:Y:S01]  /*8850*/  FMUL.FTZ R37, R38, R43 ;  /* 0x0000002b26257220 */ /* 0x000fe20000410000 */
[----:B------:R-:W-:Y:S01]  /*8860*/  FFMA.FTZ R51, R40, R39, R51 ;  /* 0x0000002728337223 */ /* 0x000fe20000010033 */
[C---:B------:R-:W-:Y:S01]  /*8870*/  FMUL.FTZ R99, R36.reuse, R43 ;  /* 0x0000002b24637220 */ /* 0x040fe20000410000 */
[----:B------:R-:W-:Y:S01]  /*8880*/  F2FP.F16.E4M3.UNPACK_B R106, R106 ;  /* 0x0000006aff6a723e */ /* 0x000fe200020006ff */
[-C--:B------:R-:W-:Y:S01]  /*8890*/  FFMA.FTZ R43, R36, R41.reuse, -R37 ;  /* 0x00000029242b7223 */ /* 0x080fe20000010825 */
        /* <DEDUP_REMOVED lines=8> */
[CC--:B------:R-:W-:Y:S01]  /*8920*/  FMUL.FTZ R40, R10.reuse, R39.reuse ;  /* 0x000000270a287220 */ /* 0x0c0fe20000410000 */
[----:B------:R-:W-:Y:S02]  /*8930*/  HADD2.F32 R109, -RZ, R109.H1_H1 ;  /* 0x3000006dff6d7230 */ /* 0x000fe40000004100 */
[C---:B------:R-:W-:Y:S01]  /*8940*/  FMUL.FTZ R41, R37.reuse, R39 ;  /* 0x0000002725297220 */ /* 0x040fe20000410000 */
[----:B------:R-:W-:Y:S02]  /*8950*/  HADD2.F32 R36, -RZ, R36.H1_H1 ;  /* 0x30000024ff247230 */ /* 0x000fe40000004100 */
[-C--:B------:R-:W-:Y:S01]  /*8960*/  FFMA.FTZ R40, R37, R38.reuse, R40 ;  /* 0x0000002625287223 */ /* 0x080fe20000010028 */
[----:B------:R-:W-:Y:S02]  /*8970*/  HADD2.F32 R33, -RZ, R33.H1_H1 ;  /* 0x30000021ff217230 */ /* 0x000fe40000004100 */
[----:B------:R-:W-:Y:S01]  /*8980*/  FFMA.FTZ R10, R10, R38, -R41 ;  /* 0x000000260a0a7223 */ /* 0x000fe20000010829 */
[----:B------:R-:W-:-:S02]  /*8990*/  HADD2.F32 R106, -RZ, R106.H1_H1 ;  /* 0x3000006aff6a7230 */ /* 0x000fc40000004100 */
[C---:B------:R-:W-:Y:S01]  /*89a0*/  FMUL.FTZ R42, R36.reuse, R109 ;  /* 0x0000006d242a7220 */ /* 0x040fe20000410000 */
[----:B------:R-:W-:Y:S01]  /*89b0*/  F2FP.F16.E4M3.UNPACK_B R38, R9 ;  /* 0x00000009ff26723e */ /* 0x000fe200020006ff */
[C---:B------:R-:W-:Y:S01]  /*89c0*/  FMUL.FTZ R109, R33.reuse, R109 ;  /* 0x0000006d216d7220 */ /* 0x040fe20000410000 */
[----:B------:R-:W-:Y:S01]  /*89d0*/  F2FP.F16.E4M3.UNPACK_B R43, R8 ;  /* 0x00000008ff2b723e */ /* 0x000fe200020006ff */
[----:B------:R-:W-:Y:S01]  /*89e0*/  FFMA.FTZ R33, R33, R106, -R42 ;  /* 0x0000006a21217223 */ /* 0x000fe2000001082a */
[----:B------:R-:W-:Y:S01]  /*89f0*/  F2FP.F16.E4M3.UNPACK_B R37, R32 ;  /* 0x00000020ff25723e */ /* 0x000fe200020006ff */
[----:B------:R-:W-:Y:S01]  /*8a00*/  FFMA.FTZ R109, R36, R106, R109 ;  /* 0x0000006a246d7223 */ /* 0x000fe2000001006d */
[----:B------:R-:W-:Y:S01]  /*8a10*/  F2FP.SATFINITE.E4M3.F32.PACK_AB_MERGE_C R46, R46, R35, RZ ;  /* 0x000000232e2e723e */ /* 0x000fe200048070ff */
[--C-:B------:R-:W-:Y:S01]  /*8a20*/  HADD2.F32 R39, -RZ, R38.reuse.H0_H0 ;  /* 0x20000026ff277230 */ /* 0x100fe20000004100 */
[----:B------:R-:W-:Y:S01]  /*8a30*/  F2FP.SATFINITE.E4M3.F32.PACK_AB_MERGE_C R35, R47, R44, R34 ;  /* 0x0000002c2f23723e */ /* 0x000fe20004807022 */
[----:B------:R-:W-:Y:S01]  /*8a40*/  HADD2.F32 R44, -RZ, R43.H0_H0 ;  /* 0x2000002bff2c7230 */ /* 0x000fe20000004100 */
[----:B------:R-:W-:Y:S01]  /*8a50*/  F2FP.F16.E4M3.UNPACK_B R41, R6 ;  /* 0x00000006ff29723e */ /* 0x000fe200020006ff */
[----:B------:R-:W-:Y:S01]  /*8a60*/  HADD2.F32 R36, -RZ, R37.H0_H0 ;  /* 0x20000025ff247230 */ /* 0x000fe20000004100 */
[----:B------:R-:W-:Y:S01]  /*8a70*/  F2FP.SATFINITE.E4M3.F32.PACK_AB_MERGE_C R50, R50, R51, RZ ;  /* 0x000000333232723e */ /* 0x000fe200048070ff */
[----:B------:R-:W-:Y:S01]  /*8a80*/  HADD2.F32 R43, -RZ, R43.H1_H1 ;  /* 0x3000002bff2b7230 */ /* 0x000fe20000004100 */
[----:B------:R-:W-:Y:S01]  /*8a90*/  F2FP.SATFINITE.E4M3.F32.PACK_AB_MERGE_C R34, R110, R45, R46 ;  /* 0x0000002d6e22723e */ /* 0x000fe2000480702e */
[----:B------:R-:W-:Y:S01]  /*8aa0*/  HADD2.F32 R42, -RZ, R41.H0_H0 ;  /* 0x20000029ff2a7230 */ /* 0x000fe20000004100 */
[----:B------:R-:W-:Y:S01]  /*8ab0*/  F2FP.SATFINITE.E4M3.F32.PACK_AB_MERGE_C R33, R33, R10, R48 ;  /* 0x0000000a2121723e */ /* 0x000fe20004807030 */
[----:B------:R-:W-:Y:S01]  /*8ac0*/  FMUL.FTZ R45, R39, R44 ;  /* 0x0000002c272d7220 */ /* 0x000fe20000410000 */
[----:B------:R-:W-:Y:S01]  /*8ad0*/  F2FP.SATFINITE.E4M3.F32.PACK_AB_MERGE_C R10, R109, R40, R50 ;  /* 0x000000286d0a723e */ /* 0x000fe20004807032 */
[----:B------:R-:W-:-:S02]  /*8ae0*/  HADD2.F32 R40, -RZ, R38.H1_H1 ;  /* 0x30000026ff287230 */ /* 0x000fc40000004100 */
[----:B------:R-:W-:Y:S01]  /*8af0*/  FMUL.FTZ R44, R36, R44 ;  /* 0x0000002c242c7220 */ /* 0x000fe20000410000 */
[----:B------:R-:W-:Y:S01]  /*8b00*/  HADD2.F32 R38, -RZ, R37.H1_H1 ;  /* 0x30000025ff267230 */ /* 0x000fe20000004100 */
[----:B------:R-:W-:Y:S01]  /*8b10*/  F2FP.F16.E4M3.UNPACK_B R9, R9.H1 ;  /* 0x00000009ff09723e */ /* 0x000fe200030006ff */
[----:B------:R-:W-:Y:S02]  /*8b20*/  HADD2.F32 R41, -RZ, R41.H1_H1 ;  /* 0x30000029ff297230 */ /* 0x000fe40000004100 */
[----:B------:R-:W-:Y:S01]  /*8b30*/  FFMA.FTZ R37, R39, R42, R44 ;  /* 0x0000002a27257223 */ /* 0x000fe2000001002c */
[-C--:B------:R-:W-:Y:S01]  /*8b40*/  FMUL.FTZ R39, R40, R43.reuse ;  /* 0x0000002b28277220 */ /* 0x080fe20000410000 */
[----:B------:R-:W-:Y:S01]  /*8b50*/  F2FP.F16.E4M3.UNPACK_B R32, R32.H1 ;  /* 0x00000020ff20723e */ /* 0x000fe200030006ff */
[----:B------:R-:W-:Y:S01]  /*8b60*/  FMUL.FTZ R43, R38, R43 ;  /* 0x0000002b262b7220 */ /* 0x000fe20000410000 */
[----:B------:R-:W-:Y:S01]  /*8b70*/  FFMA.FTZ R36, R36, R42, -R45 ;  /* 0x0000002a24247223 */ /* 0x000fe2000001082d */
[----:B------:R-:W-:Y:S01]  /*8b80*/  FFMA.FTZ R47, R38, R41, -R39 ;  /* 0x00000029262f7223 */ /* 0x000fe20000010827 */
[----:B------:R-:W-:Y:S01]  /*8b90*/  F2FP.F16.E4M3.UNPACK_B R39, R8.H1 ;  /* 0x00000008ff27723e */ /* 0x000fe200030006ff */
[----:B------:R-:W-:Y:S01]  /*8ba0*/  HADD2.F32 R38, -RZ, R9.H0_H0 ;  /* 0x20000009ff267230 */ /* 0x000fe20000004100 */
[----:B------:R-:W-:Y:S01]  /*8bb0*/  F2FP.F16.E4M3.UNPACK_B R6, R6.H1 ;  /* 0x00000006ff06723e */ /* 0x000fe200030006ff */
[----:B------:R-:W-:-:S02]  /*8bc0*/  HADD2.F32 R8, -RZ, R32.H0_H0 ;  /* 0x20000020ff087230 */ /* 0x000fc40000004100 */
[----:B------:R-:W-:Y:S01]  /*8bd0*/  FFMA.FTZ R46, R40, R41, R43 ;  /* 0x00000029282e7223 */ /* 0x000fe2000001002b */
[----:B------:R-:W-:Y:S02]  /*8be0*/  HADD2.F32 R9, -RZ, R9.H1_H1 ;  /* 0x30000009ff097230 */ /* 0x000fe40000004100 */
[--C-:B------:R-:W-:Y:S02]  /*8bf0*/  HADD2.F32 R42, -RZ, R39.reuse.H1_H1 ;  /* 0x30000027ff2a7230 */ /* 0x100fe40000004100 */
[----:B------:R-:W-:Y:S02]  /*8c00*/  HADD2.F32 R32, -RZ, R32.H1_H1 ;  /* 0x30000020ff207230 */ /* 0x000fe40000004100 */
[----:B------:R-:W-:Y:S02]  /*8c10*/  HADD2.F32 R41, -RZ, R39.H0_H0 ;  /* 0x20000027ff297230 */ /* 0x000fe40000004100 */
[----:B------:R-:W-:Y:S01]  /*8c20*/  FMUL.FTZ R45, R9, R42 ;  /* 0x0000002a092d7220 */ /* 0x000fe20000410000 */
[----:B------:R-:W-:-:S02]  /*8c30*/  HADD2.F32 R40, -RZ, R6.H1_H1 ;  /* 0x30000006ff287230 */ /* 0x000fc40000004100 */
[----:B------:R-:W-:Y:S01]  /*8c40*/  FMUL.FTZ R42, R32, R42 ;  /* 0x0000002a202a7220 */ /* 0x000fe20000410000 */
[----:B------:R-:W-:Y:S02]  /*8c50*/  HADD2.F32 R39, -RZ, R6.H0_H0 ;  /* 0x20000006ff277230 */ /* 0x000fe40000004100 */
[-C--:B------:R-:W-:Y:S01]  /*8c60*/  FMUL.FTZ R43, R38, R41.reuse ;  /* 0x00000029262b7220 */ /* 0x080fe20000410000 */
[----:B------:R-:W-:Y:S01]  /*8c70*/  FMUL.FTZ R41, R8, R41 ;  /* 0x0000002908297220 */ /* 0x000fe20000410000 */
[-C--:B------:R-:W-:Y:S01]  /*8c80*/  FFMA.FTZ R51, R32, R40.reuse, -R45 ;  /* 0x0000002820337223 */ /* 0x080fe2000001082d */
[----:B------:R-:W-:Y:S01]  /*8c90*/  FFMA.FTZ R50, R9, R40, R42 ;  /* 0x0000002809327223 */ /* 0x000fe2000001002a */
[----:B------:R-:W-:Y:S01]  /*8ca0*/  F2FP.F16.E4M3.UNPACK_B R32, R11 ;  /* 0x0000000bff20723e */ /* 0x000fe200020006ff */
[----:B------:R-:W-:Y:S01]  /*8cb0*/  FFMA.FTZ R48, R8, R39, -R43 ;  /* 0x0000002708307223 */ /* 0x000fe2000001082b */
[----:B------:R-:W-:Y:S01]  /*8cc0*/  F2FP.F16.E4M3.UNPACK_B R42, R5 ;  /* 0x00000005ff2a723e */ /* 0x000fe200020006ff */
[----:B------:R-:W-:Y:S01]  /*8cd0*/  FFMA.FTZ R49, R38, R39, R41 ;  /* 0x0000002726317223 */ /* 0x000fe20000010029 */
[----:B------:R-:W-:Y:S01]  /*8ce0*/  F2FP.F16.E4M3.UNPACK_B R43, R5.H1 ;  /* 0x00000005ff2b723e */ /* 0x000fe200030006ff */
[----:B------:R-:W-:Y:S01]  /*8cf0*/  HADD2.F32 R38, -RZ, R32.H0_H0 ;  /* 0x20000020ff267230 */ /* 0x000fe20000004100 */
[----:B------:R-:W-:Y:S01]  /*8d00*/  F2FP.F16.E4M3.UNPACK_B R6, R7 ;  /* 0x00000007ff06723e */ /* 0x000fe200020006ff */
[----:B------:R-:W-:Y:S01]  /*8d10*/  HADD2.F32 R45, -RZ, R42.H0_H0 ;  /* 0x2000002aff2d7230 */ /* 0x000fe20000004100 */
[----:B------:R-:W-:Y:S01]  /*8d20*/  F2FP.F16.E4M3.UNPACK_B R11, R11.H1 ;  /* 0x0000000bff0b723e */ /* 0x000fe200030006ff */
[----:B------:R-:W-:Y:S01]  /*8d30*/  HADD2.F32 R44, -RZ, R43.H0_H0 ;  /* 0x2000002bff2c7230 */ /* 0x000fe20000004100 */
[-C--:B------:R-:W-:Y:S01]  /*8d40*/  F2FP.F16.E4M3.UNPACK_B R5, R4.reuse ;  /* 0x00000004ff05723e */ /* 0x080fe200020006ff */
[----:B------:R-:W-:Y:S01]  /*8d50*/  HADD2.F32 R8, -RZ, R6.H0_H0 ;  /* 0x20000006ff087230 */ /* 0x000fe20000004100 */
[----:B------:R-:W-:Y:S01]  /*8d60*/  F2FP.F16.E4M3.UNPACK_B R7, R7.H1 ;  /* 0x00000007ff07723e */ /* 0x000fe200030006ff */
[----:B------:R-:W-:Y:S01]  /*8d70*/  FMUL.FTZ R99, R38, R45 ;  /* 0x0000002d26637220 */ /* 0x000fe20000410000 */
[----:B------:R-:W-:Y:S01]  /*8d80*/  F2FP.F16.E4M3.UNPACK_B R39, R4.H1 ;  /* 0x00000004ff27723e */ /* 0x000fe200030006ff */
[----:B------:R-:W-:-:S02]  /*8d90*/  HADD2.F32 R4, -RZ, R11.H0_H0 ;  /* 0x2000000bff047230 */ /* 0x000fc40000004100 */
[----:B------:R-:W-:Y:S01]  /*8da0*/  FMUL.FTZ R45, R8, R45 ;  /* 0x0000002d082d7220 */ /* 0x000fe20000410000 */
[----:B------:R-:W-:Y:S01]  /*8db0*/  HADD2.F32 R41, -RZ, R5.H0_H0 ;  /* 0x20000005ff297230 */ /* 0x000fe20000004100 */
[----:B------:R-:W-:Y:S01]  /*8dc0*/  F2FP.SATFINITE.E4M3.F32.PACK_AB_MERGE_C R48, R51, R48, RZ ;  /* 0x000000303330723e */ /* 0x000fe200048070ff */
[----:B------:R-:W-:Y:S02]  /*8dd0*/  HADD2.F32 R9, -RZ, R7.H0_H0 ;  /* 0x20000007ff097230 */ /* 0x000fe40000004100 */
[-C--:B------:R-:W-:Y:S01]  /*8de0*/  FMUL.FTZ R98, R4, R44.reuse ;  /* 0x0000002c04627220 */ /* 0x080fe20000410000 */
[----:B------:R-:W-:Y:S02]  /*8df0*/  HADD2.F32 R40, -RZ, R39.H0_H0 ;  /* 0x20000027ff287230 */ /* 0x000fe40000004100 */
[----:B------:R-:W-:Y:S01]  /*8e00*/  FFMA.FTZ R99, R8, R41, -R99 ;  /* 0x0000002908637223 */ /* 0x000fe20000010863 */
[----:B------:R-:W-:Y:S02]  /*8e10*/  HADD2.F32 R11, -RZ, R11.H1_H1 ;  /* 0x3000000bff0b7230 */ /* 0x000fe40000004100 */
[----:B--2---:R-:W-:Y:S01]  /*8e20*/  FMUL.FTZ R105, R9, R44 ;  /* 0x0000002c09697220 */ /* 0x004fe20000410000 */
[----:B------:R-:W-:-:S02]  /*8e30*/  HADD2.F32 R8, -RZ, R43.H1_H1 ;  /* 0x3000002bff087230 */ /* 0x000fc40000004100 */
[-C--:B------:R-:W-:Y:S01]  /*8e40*/  FFMA.FTZ R98, R9, R40.reuse, -R98 ;  /* 0x0000002809627223 */ /* 0x080fe20000010862 */
[----:B------:R-:W-:Y:S02]  /*8e50*/  HADD2.F32 R7, -RZ, R7.H1_H1 ;  /* 0x30000007ff077230 */ /* 0x000fe40000004100 */
[----:B------:R-:W-:Y:S01]  /*8e60*/  FFMA.FTZ R45, R38, R41, R45 ;  /* 0x00000029262d7223 */ /* 0x000fe2000001002d */
[----:B------:R-:W-:Y:S01]  /*8e70*/  FFMA.FTZ R105, R4, R40, R105 ;  /* 0x0000002804697223 */ /* 0x000fe20000010069 */
[----:B------:R-:W-:Y:S02]  /*8e80*/  HADD2.F32 R32, -RZ, R32.H1_H1 ;  /* 0x30000020ff207230 */ /* 0x000fe40000004100 */
[-C--:B------:R-:W-:Y:S01]  /*8e90*/  FMUL.FTZ R38, R11, R8.reuse ;  /* 0x000000080b267220 */ /* 0x080fe20000410000 */
[----:B------:R-:W-:Y:S02]  /*8ea0*/  HADD2.F32 R9, -RZ, R42.H1_H1 ;  /* 0x3000002aff097230 */ /* 0x000fe40000004100 */
[----:B------:R-:W-:Y:S01]  /*8eb0*/  FMUL.FTZ R8, R7, R8 ;  /* 0x0000000807087220 */ /* 0x000fe20000410000 */
[----:B------:R-:W-:Y:S01]  /*8ec0*/  HADD2.F32 R6, -RZ, R6.H1_H1 ;  /* 0x30000006ff067230 */ /* 0x000fe20000004100 */
[----:B------:R-:W-:Y:S01]  /*8ed0*/  F2FP.SATFINITE.E4M3.F32.PACK_AB_MERGE_C R49, R50, R49, RZ ;  /* 0x000000313231723e */ /* 0x000fe200048070ff */
[----:B------:R-:W-:-:S02]  /*8ee0*/  HADD2.F32 R4, -RZ, R39.H1_H1 ;  /* 0x30000027ff047230 */ /* 0x000fc40000004100 */
[-C--:B------:R-:W-:Y:S01]  /*8ef0*/  FMUL.FTZ R39, R32, R9.reuse ;  /* 0x0000000920277220 */ /* 0x080fe20000410000 */
[----:B------:R-:W-:Y:S02]  /*8f00*/  HADD2.F32 R5, -RZ, R5.H1_H1 ;  /* 0x30000005ff057230 */ /* 0x000fe40000004100 */
[C---:B------:R-:W-:Y:S01]  /*8f10*/  FMUL.FTZ R9, R6.reuse, R9 ;  /* 0x0000000906097220 */ /* 0x040fe20000410000 */
        /* <DEDUP_REMOVED lines=8> */
[----:B------:R-:W-:Y:S01]  /*8fa0*/  F2FP.SATFINITE.E4M3.F32.PACK_AB_MERGE_C R7, R6, R99, R7 ;  /* 0x000000630607723e */ /* 0x000fe20004807007 */
[----:B------:R-:W-:Y:S01]  /*8fb0*/  IMAD.MOV.U32 R6, RZ, RZ, R33 ;  /* 0x000000ffff067224 */ /* 0x000fe200078e0021 */
[----:B------:R-:W-:Y:S01]  /*8fc0*/  F2FP.SATFINITE.E4M3.F32.PACK_AB_MERGE_C R11, R32, R45, R8 ;  /* 0x0000002d200b723e */ /* 0x000fe20004807008 */
[----:B------:R-:W-:Y:S01]  /*8fd0*/  IMAD.MOV.U32 R8, RZ, RZ, R34 ;  /* 0x000000ffff087224 */ /* 0x000fe200078e0022 */
[----:B------:R-:W-:-:S07]  /*8fe0*/  F2FP.SATFINITE.E4M3.F32.PACK_AB_MERGE_C R9, R46, R37, R49 ;  /* 0x000000252e09723e */ /* 0x000fce0004807031 */
.L_x_7845:
[----:B------:R-:W-:Y:S05]  /*8ff0*/  BSYNC B1 ;  /* 0x0000000000017941 */ /* 0x000fea0003800000 */
.L_x_7844:
[----:B0-----:R0:W-:Y:S01]  /*9000*/  ST.E.128 desc[UR36][R12.64], R4 ;  /* 0x000000040c007985 */ /* 0x0011e2000c101d24 */
[----:B------:R-:W-:-:S13]  /*9010*/  ISETP.GE.AND P2, PT, R15, R112, PT ;  /* 0x000000700f00720c */ /* 0x000fda0003f46270 */
[----:B------:R-:W-:Y:S05]  /*9020*/  @P2 BRA `(.L_x_7823) ;  /* 0x0000000400642947 */ /* 0x000fea0003800000 */
[----:B0-----:R-:W-:-:S04]  /*9030*/  IADD3 R4, P2, R15, R14, RZ ;  /* 0x0000000e0f047210 */ /* 0x001fc80007f5e0ff */
[----:B------:R-:W-:-:S05]  /*9040*/  LEA.HI.X.SX32 R5, R15, R103, 0x1, P2 ;  /* 0x000000670f057211 */ /* 0x000fca00010f0eff */
[----:B------:R0:W-:Y:S01]  /*9050*/  ST.E.128 desc[UR36][R4.64], R8 ;  /* 0x0000000804007985 */ /* 0x0001e2000c101d24 */
[----:B------:R-:W-:Y:S05]  /*9060*/  BRA `(.L_x_7823) ;  /* 0x0000000400547947 */ /* 0x000fea0003800000 */
.L_x_7793:
[----:B------:R-:W-:-:S13]  /*9070*/  ISETP.NE.AND P5, PT, R195, 0x3, PT ;  /* 0x00000003c300780c */ /* 0x000fda0003fa5270 */
[----:B------:R-:W-:Y:S05]  /*9080*/  @!P5 BRA `(.L_x_7846) ;  /* 0x000000000004d947 */ /* 0x000fea0003800000 */
[----:B------:R-:W-:Y:S01]  /*9090*/  BPT.TRAP 0x1 ;  /* 0x000000040000795c */ /* 0x000fe20000300000 */
.L_x_7846:
[----:B------:R-:W-:Y:S01]  /*90a0*/  LEA R88, R188, R18, 0x3 ;  /* 0x00000012bc587211 */ /* 0x000fe200078e18ff */
[----:B------:R-:W-:Y:S01]  /*90b0*/  BSSY B1, `(.L_x_7847) ;  /* 0x0000005000017945 */ /* 0x000fe20003800000 */
[----:B------:R-:W-:Y:S02]  /*90c0*/  SHF.L.U32 R100, R193, 0x1f, RZ ;  /* 0x0000001fc1647819 */ /* 0x000fe400000006ff */
[----:B------:R-:W-:Y:S02]  /*90d0*/  SHF.R.S32.HI R95, RZ, 0x1f, R94 ;  /* 0x0000001fff5f7819 */ /* 0x000fe4000001145e */
[----:B------:R-:W0:Y:S02]  /*90e0*/  SYNCS.PHASECHK.TRANS64.TRYWAIT P2, [R88+URZ+0x22890], R100 ;  /* 0x02289064580075a7 */ /* 0x000e24000804017f */
[----:B0-----:R-:W-:Y:S05]  /*90f0*/  @!P2 BRA `(.L_x_7848) ;  /* 0x000001a400c4a947 */ /* 0x001fea0003800000 */
.L_x_8117:
[----:B------:R-:W-:Y:S05]  /*9100*/  BSYNC B1 ;  /* 0x0000000000017941 */ /* 0x000fea0003800000 */
.L_x_7847:
        /* <DEDUP_REMOVED lines=25> */
.L_x_8121:
        /* <DEDUP_REMOVED lines=13> */
.L_x_7851:
[----:B------:R-:W-:Y:S05]  /*9370*/  BSYNC B1 ;  /* 0x0000000000017941 */ /* 0x000fea0003800000 */
.L_x_7850:
[----:B------:R-:W-:-:S03]  /*9380*/  UMOV UR4, 0xffffffff ;  /* 0xffffffff00047882 */ /* 0x000fc60000000000 */
[----:B------:R-:W-:Y:S05]  /*9390*/  BRA.DIV UR4, `(.L_x_7852) ;  /* 0x000001a604787947 */ /* 0x000fea000b800000 */
[----:B--2-4-:R2:W4:Y:S04]  /*93a0*/  SHFL.IDX PT, R4, R33, 0x1, 0x1c1f ;  /* 0x003c1f0021047f89 */ /* 0x01452800000e0000 */
[----:B---3--:R2:W3:Y:S02]  /*93b0*/  SHFL.IDX PT, R14, R32, 0x1, 0x1c1f ;  /* 0x003c1f00200e7f89 */ /* 0x0084e400000e0000 */
.L_x_8125:
[----:B------:R-:W-:Y:S01]  /*93c0*/  ISETP.GE.AND P2, PT, R34, 0x41, PT ;  /* 0x000000412200780c */ /* 0x000fe20003f46270 */
[----:B------:R-:W-:-:S12]  /*93d0*/  BSSY B1, `(.L_x_7853) ;  /* 0x000000d000017945 */ /* 0x000fd80003800000 */
        /* <DEDUP_REMOVED lines=12> */
.L_x_7854:
[----:B------:R-:W-:Y:S05]  /*94a0*/  BSYNC B1 ;  /* 0x0000000000017941 */ /* 0x000fea0003800000 */
.L_x_7853:
[----:B------:R-:W-:-:S03]  /*94b0*/  UMOV UR4, 0xffffffff ;  /* 0xffffffff00047882 */ /* 0x000fc60000000000 */
[----:B------:R-:W-:Y:S05]  /*94c0*/  BRA.DIV UR4, `(.L_x_7855) ;  /* 0x000001a604747947 */ /* 0x000fea000b800000 */
[----:B---34-:R3:W4:Y:S04]  /*94d0*/  SHFL.IDX PT, R4, R33, 0x2, 0x1c1f ;  /* 0x005c1f0021047f89 */ /* 0x01872800000e0000 */
[----:B------:R3:W0:Y:S02]  /*94e0*/  SHFL.IDX PT, R14, R32, 0x2, 0x1c1f ;  /* 0x005c1f00200e7f89 */ /* 0x00062400000e0000 */
.L_x_8129:
[----:B------:R-:W-:-:S13]  /*94f0*/  ISETP.GE.AND P2, PT, R34, 0x81, PT ;  /* 0x000000812200780c */ /* 0x000fda0003f46270 */
[----:B------:R-:W-:Y:S05]  /*9500*/  @!P2 BRA `(.L_x_7823) ;  /* 0x00000000002ca947 */ /* 0x000fea0003800000 */
[----:B------:R-:W-:Y:S02]  /*9510*/  ULDC UR4, c[0x0][0x2f4] ;  /* 0x0000bd0000047ab9 */ /* 0x000fe40000000800 */
[----:B------:R-:W-:-:S13]  /*9520*/  ISETP.GE.AND P2, PT, R16, UR4, PT ;  /* 0x0000000410007c0c */ /* 0x000fda000bf46270 */
[----:B0-----:R-:W-:-:S05]  /*9530*/  @!P2 IADD3 R10, P3, R16, R14, RZ ;  /* 0x0000000e100aa210 */ /* 0x001fca0007f7e0ff */
[----:B----4-:R-:W-:Y:S01]  /*9540*/  @!P2 IMAD.X R11, R4, 0x1, R17, P3 ;  /* 0x00000001040ba824 */ /* 0x010fe200018e0611 */
[----:B------:R-:W-:-:S13]  /*9550*/  ISETP.GE.AND P3, PT, R19, UR4, PT ;  /* 0x0000000413007c0c */ /* 0x000fda000bf66270 */
[----:B------:R-:W-:-:S05]  /*9560*/  @!P3 IADD3 R8, P4, R19, R14, RZ ;  /* 0x0000000e1308b210 */ /* 0x000fca0007f9e0ff */
[----:B------:R-:W-:Y:S02]  /*9570*/  @!P3 IMAD.X R9, R4, 0x1, R189, P4 ;  /* 0x000000010409b824 */ /* 0x000fe400020e06bd */
[----:B------:R-:W0:Y:S04]  /*9580*/  @!P2 LDS.128 R4, [R92+0x1c400] ;  /* 0x01c400005c04a984 */ /* 0x000e280000000c00 */
[----:B0-----:R-:W-:Y:S04]  /*9590*/  @!P2 ST.E.128 desc[UR36][R10.64], R4 ;  /* 0x000000040a00a985 */ /* 0x001fe8000c101d24 */
[----:B------:R-:W0:Y:S04]  /*95a0*/  @!P3 LDS.128 R4, [R91+0x1c400] ;  /* 0x01c400005b04b984 */ /* 0x000e280000000c00 */
[----:B0-----:R0:W-:Y:S02]  /*95b0*/  @!P3 ST.E.128 desc[UR36][R8.64], R4 ;  /* 0x000000040800b985 */ /* 0x0011e4000c101d24 */
.L_x_7823:
[----:B------:R-:W-:Y:S05]  /*95c0*/  BSYNC B0 ;  /* 0x0000000000007941 */ /* 0x000fea0003800000 */
.L_x_7792:
        /* <DEDUP_REMOVED lines=11> */
[----:B------:R-:W-:-:S04]  /*9680*/  @!P2 IADD3 R4, R88, 0x228a0, RZ ;  /* 0x000228a05804a810 */ /* 0x000fc80007ffe0ff */
[----:B------:R-:W-:-:S04]  /*9690*/  @!P2 PRMT R4, RZ, 0x654, R4 ;  /* 0x00000654ff04a816 */ /* 0x000fc80000000004 */
[----:B------:R4:W-:Y:S01]  /*96a0*/  @!P2 SYNCS.ARRIVE.TRANS64.RED.A1T0 RZ, [R4+URZ], RZ ;  /* 0x000000ff04ffa9a7 */ /* 0x0009e2000810043f */
[----:B------:R-:W-:Y:S05]  /*96b0*/  @!P5 BRA `(.L_x_7857) ;  /* 0x000000000004d947 */ /* 0x000fea0003800000 */
[----:B------:R-:W-:Y:S01]  /*96c0*/  BPT.TRAP 0x1 ;  /* 0x000000040000795c */ /* 0x000fe20000300000 */
.L_x_7857:
[----:B------:R-:W-:Y:S05]  /*96d0*/  BSYNC B0 ;  /* 0x0000000000007941 */ /* 0x000fea0003800000 */
.L_x_7856:
[----:B------:R-:W0:Y:S01]  /*96e0*/  SYNCS.PHASECHK.TRANS64.TRYWAIT P3, [R88+URZ+0x228b0], R100 ;  /* 0x0228b064580075a7 */ /* 0x000e22000806017f */
[----:B------:R-:W-:Y:S01]  /*96f0*/  ULDC UR38, c[0x0][0x2f4] ;  /* 0x0000bd0000267ab9 */ /* 0x000fe20000000800 */
[----:B------:R-:W-:Y:S04]  /*9700*/  BSSY B0, `(.L_x_7858) ;  /* 0x0000002000007945 */ /* 0x000fe80003800000 */
[----:B0-----:R-:W-:Y:S05]  /*9710*/  @!P3 BRA `(.L_x_7859) ;  /* 0x000001a40028b947 */ /* 0x001fea0003800000 */
.L_x_8130:
[----:B------:R-:W-:Y:S05]  /*9720*/  BSYNC B0 ;  /* 0x0000000000007941 */ /* 0x000fea0003800000 */
.L_x_7858:
[----:B------:R-:W-:Y:S01]  /*9730*/  ULDC.64 UR4, c[0x0][0x328] ;  /* 0x0000ca0000047ab9 */ /* 0x000fe20000000a00 */
[----:B------:R-:W-:Y:S01]  /*9740*/  ULDC.64 UR6, c[0x0][0x318] ;  /* 0x0000c60000067ab9 */ /* 0x000fe20000000a00 */
[----:B------:R-:W-:Y:S01]  /*9750*/  IMAD R95, R95, UR4, RZ ;  /* 0x000000045f5f7c24 */ /* 0x000fe2000f8e02ff */
[----:B------:R-:W-:Y:S01]  /*9760*/  BSSY B0, `(.L_x_7860) ;  /* 0x000001d000007945 */ /* 0x000fe20003800000 */
[----:B----4-:R-:W-:-:S04]  /*9770*/  IMAD.WIDE.U32 R4, R94, UR4, RZ ;  /* 0x000000045e047c25 */ /* 0x010fc8000f8e00ff */
        /* <DEDUP_REMOVED lines=16> */
[----:B------:R-:W-:Y:S05]  /*9880*/  @!P3 BRA `(.L_x_7861) ;  /* 0x000000000028b947 */ /* 0x000fea0003800000 */
[----:B------:R-:W-:-:S13]  /*9890*/  ISETP.GE.AND P3, PT, R16, UR38, PT ;  /* 0x0000002610007c0c */ /* 0x000fda000bf66270 */
[----:B----4-:R-:W-:-:S05]  /*98a0*/  @!P3 IADD3 R10, P4, R16, R8, RZ ;  /* 0x00000008100ab210 */ /* 0x010fca0007f9e0ff */
[----:B0-----:R-:W-:Y:S01]  /*98b0*/  @!P3 IMAD.X R11, R4, 0x1, R17, P4 ;  /* 0x00000001040bb824 */ /* 0x001fe200020e0611 */
[----:B------:R-:W-:-:S13]  /*98c0*/  ISETP.GE.AND P4, PT, R19, UR38, PT ;  /* 0x0000002613007c0c */ /* 0x000fda000bf86270 */
[----:B------:R-:W-:-:S04]  /*98d0*/  @!P4 IADD3 R8, P5, R19, R8, RZ ;  /* 0x000000081308c210 */ /* 0x000fc80007fbe0ff */
[----:B------:R-:W-:Y:S02]  /*98e0*/  @!P4 IADD3.X R9, R4, R189, RZ, P5, !PT ;  /* 0x000000bd0409c210 */ /* 0x000fe40002ffe4ff */
[----:B------:R-:W0:Y:S04]  /*98f0*/  @!P3 LDS.128 R4, [R92+0xa400] ;  /* 0x00a400005c04b984 */ /* 0x000e280000000c00 */
[----:B0-----:R-:W-:Y:S04]  /*9900*/  @!P3 ST.E.128 desc[UR36][R10.64], R4 ;  /* 0x000000040a00b985 */ /* 0x001fe8000c101d24 */
[----:B------:R-:W0:Y:S04]  /*9910*/  @!P4 LDS.128 R4, [R91+0xa400] ;  /* 0x00a400005b04c984 */ /* 0x000e280000000c00 */
[----:B0-----:R0:W-:Y:S02]  /*9920*/  @!P4 ST.E.128 desc[UR36][R8.64], R4 ;  /* 0x000000040800c985 */ /* 0x0011e4000c101d24 */
.L_x_7861:
[----:B------:R-:W-:Y:S05]  /*9930*/  BSYNC B0 ;  /* 0x0000000000007941 */ /* 0x000fea0003800000 */
.L_x_7860:
[----:B------:R-:W-:Y:S01]  /*9940*/  ISETP.GE.AND P3, PT, R97, 0x41, PT ;  /* 0x000000416100780c */ /* 0x000fe20003f66270 */
[----:B0-----:R0:W0:Y:S01]  /*9950*/  SHFL.IDX PT, R4, R13, 0x1, 0x1c1f ;  /* 0x003c1f000d047f89 */ /* 0x00102200000e0000 */
[----:B------:R-:W-:Y:S03]  /*9960*/  BSSY B0, `(.L_x_7862) ;  /* 0x000000d000007945 */ /* 0x000fe60003800000 */
[----:B----4-:R4:W0:Y:S08]  /*9970*/  SHFL.IDX PT, R8, R12, 0x1, 0x1c1f ;  /* 0x003c1f000c087f89 */ /* 0x01083000000e0000 */
[----:B----4-:R-:W-:Y:S05]  /*9980*/  @!P3 BRA `(.L_x_7863) ;  /* 0x000000000028b947 */ /* 0x010fea0003800000 */
[----:B------:R-:W-:-:S13]  /*9990*/  ISETP.GE.AND P3, PT, R16, UR38, PT ;  /* 0x0000002610007c0c */ /* 0x000fda000bf66270 */
[----:B0-----:R-:W-:-:S05]  /*99a0*/  @!P3 IADD3 R10, P4, R16, R8, RZ ;  /* 0x00000008100ab210 */ /* 0x001fca0007f9e0ff */
[----:B------:R-:W-:Y:S01]  /*99b0*/  @!P3 IMAD.X R11, R4, 0x1, R17, P4 ;  /* 0x00000001040bb824 */ /* 0x000fe200020e0611 */
[----:B------:R-:W-:-:S13]  /*99c0*/  ISETP.GE.AND P4, PT, R19, UR38, PT ;  /* 0x0000002613007c0c */ /* 0x000fda000bf86270 */
[----:B------:R-:W-:-:S05]  /*99d0*/  @!P4 IADD3 R8, P5, R19, R8, RZ ;  /* 0x000000081308c210 */ /* 0x000fca0007fbe0ff */
[----:B------:R-:W-:Y:S02]  /*99e0*/  @!P4 IMAD.X R9, R4, 0x1, R189, P5 ;  /* 0x000000010409c824 */ /* 0x000fe400028e06bd */
[----:B------:R-:W0:Y:S04]  /*99f0*/  @!P3 LDS.128 R4, [R92+0xc400] ;  /* 0x00c400005c04b984 */ /* 0x000e280000000c00 */
[----:B0-----:R-:W-:Y:S04]  /*9a00*/  @!P3 ST.E.128 desc[UR36][R10.64], R4 ;  /* 0x000000040a00b985 */ /* 0x001fe8000c101d24 */
[----:B------:R-:W0:Y:S04]  /*9a10*/  @!P4 LDS.128 R4, [R91+0xc400] ;  /* 0x00c400005b04c984 */ /* 0x000e280000000c00 */
[----:B0-----:R4:W-:Y:S02]  /*9a20*/  @!P4 ST.E.128 desc[UR36][R8.64], R4 ;  /* 0x000000040800c985 */ /* 0x0019e4000c101d24 */
.L_x_7863:
[----:B------:R-:W-:Y:S05]  /*9a30*/  BSYNC B0 ;  /* 0x0000000000007941 */ /* 0x000fea0003800000 */
.L_x_7862:
[----:B------:R-:W-:Y:S01]  /*9a40*/  ISETP.GE.AND P3, PT, R97, 0x81, PT ;  /* 0x000000816100780c */ /* 0x000fe20003f66270 */
[----:B0-----:R-:W0:Y:S01]  /*9a50*/  SHFL.IDX PT, R13, R13, 0x2, 0x1c1f ;  /* 0x005c1f000d0d7f89 */ /* 0x001e2200000e0000 */
[----:B------:R-:W-:Y:S03]  /*9a60*/  BSSY B0, `(.L_x_7864) ;  /* 0x000000d000007945 */ /* 0x000fe60003800000 */
[----:B----4-:R4:W0:Y:S08]  /*9a70*/  SHFL.IDX PT, R8, R12, 0x2, 0x1c1f ;  /* 0x005c1f000c087f89 */ /* 0x01083000000e0000 */
[----:B----4-:R-:W-:Y:S05]  /*9a80*/  @!P3 BRA `(.L_x_7865) ;  /* 0x000000000028b947 */ /* 0x010fea0003800000 */
[----:B------:R-:W-:-:S13]  /*9a90*/  ISETP.GE.AND P3, PT, R16, UR38, PT ;  /* 0x0000002610007c0c */ /* 0x000fda000bf66270 */
[----:B------:R-:W4:Y:S01]  /*9aa0*/  @!P3 LDS.128 R4, [R92+0xe400] ;  /* 0x00e400005c04b984 */ /* 0x000f220000000c00 */
[----:B0-----:R-:W-:-:S05]  /*9ab0*/  @!P3 IADD3 R10, P4, R16, R8, RZ ;  /* 0x00000008100ab210 */ /* 0x001fca0007f9e0ff */
[----:B------:R-:W-:Y:S01]  /*9ac0*/  @!P3 IMAD.X R11, R13, 0x1, R17, P4 ;  /* 0x000000010d0bb824 */ /* 0x000fe200020e0611 */
[----:B------:R-:W-:-:S13]  /*9ad0*/  ISETP.GE.AND P4, PT, R19, UR38, PT ;  /* 0x0000002613007c0c */ /* 0x000fda000bf86270 */
[----:B------:R-:W-:-:S05]  /*9ae0*/  @!P4 IADD3 R8, P5, R19, R8, RZ ;  /* 0x000000081308c210 */ /* 0x000fca0007fbe0ff */
[----:B------:R-:W-:Y:S01]  /*9af0*/  @!P4 IMAD.X R9, R13, 0x1, R189, P5 ;  /* 0x000000010d09c824 */ /* 0x000fe200028e06bd */
[----:B----4-:R-:W-:Y:S04]  /*9b00*/  @!P3 ST.E.128 desc[UR36][R10.64], R4 ;  /* 0x000000040a00b985 */ /* 0x010fe8000c101d24 */
[----:B------:R-:W0:Y:S04]  /*9b10*/  @!P4 LDS.128 R4, [R91+0xe400] ;  /* 0x00e400005b04c984 */ /* 0x000e280000000c00 */
[----:B0-----:R4:W-:Y:S02]  /*9b20*/  @!P4 ST.E.128 desc[UR36][R8.64], R4 ;  /* 0x000000040800c985 */ /* 0x0019e4000c101d24 */
.L_x_7865:
[----:B------:R-:W-:Y:S05]  /*9b30*/  BSYNC B0 ;  /* 0x0000000000007941 */ /* 0x000fea0003800000 */
.L_x_7864:
[----:B------:R-:W-:Y:S01]  /*9b40*/  @!PT LDS RZ, [RZ] ;  /* 0x00000000fffff984 */ /* 0x000fe20000000800 */
[----:B------:R-:W-:Y:S01]  /*9b50*/  @!PT LDS RZ, [RZ] ;  /* 0x00000000fffff984 */ /* 0x000fe20000000800 */
[----:B------:R-:W-:Y:S01]  /*9b60*/  @!PT LDS RZ, [RZ] ;  /* 0x00000000fffff984 */ /* 0x000fe20000000800 */
[----:B------:R-:W-:Y:S01]  /*9b70*/  @!PT LDS RZ, [RZ] ;  /* 0x00000000fffff984 */ /* 0x000fe20000000800 */
[----:B------:R5:W-:Y:S06]  /*9b80*/  MEMBAR.ALL.CTA ;  /* 0x0000000000007992 */ /* 0x000bec0000008000 */
[----:B-----5:R-:W5:Y:S01]  /*9b90*/  FENCE.VIEW.ASYNC.S ;  /* 0x00000000000073c6 */ /* 0x020f620000000000 */
[----:B-1----:R-:W-:Y:S01]  /*9ba0*/  @!P2 IADD3 R88, R88, 0x228c0, RZ ;  /* 0x000228c05858a810 */ /* 0x002fe20007ffe0ff */
[----:B------:R-:W-:Y:S01]  /*9bb0*/  VIADD R188, R188, 0x1 ;  /* 0x00000001bcbc7836 */ /* 0x000fe20000000000 */
[----:B-----5:R1:W-:Y:S01]  /*9bc0*/  BAR.SYNC.DEFER_BLOCKING R75, 0x80 ;  /* 0x0002004b0000751d */ /* 0x0203e20000010000 */
[----:B------:R-:W-:-:S02]  /*9bd0*/  ISETP.NE.AND P3, PT, R90, RZ, PT ;  /* 0x000000ff5a00720c */ /* 0x000fc40003f65270 */
[----:B------:R-:W-:-:S04]  /*9be0*/  @!P2 PRMT R88, RZ, 0x654, R88 ;  /* 0x00000654ff58a816 */ /* 0x000fc80000000058 */
[----:B------:R1:W-:Y:S01]  /*9bf0*/  @!P2 SYNCS.ARRIVE.TRANS64.RED.A1T0 RZ, [R88+URZ], RZ ;  /* 0x000000ff58ffa9a7 */ /* 0x0003e2000810043f */
[----:B------:R-:W-:-:S04]  /*9c00*/  ISETP.NE.AND P2, PT, R188, 0x2, PT ;  /* 0x00000002bc00780c */ /* 0x000fc80003f45270 */
[----:B----4-:R-:W-:Y:S02]  /*9c10*/  SEL R4, RZ, 0x1, P2 ;  /* 0x00000001ff047807 */ /* 0x010fe40001000000 */
[----:B------:R-:W-:Y:S02]  /*9c20*/  SEL R188, R188, RZ, P2 ;  /* 0x000000ffbcbc7207 */ /* 0x000fe40001000000 */
[----:B------:R-:W-:Y:S01]  /*9c30*/  LOP3.LUT R193, R193, R4, RZ, 0x3c, !PT ;  /* 0x00000004c1c17212 */ /* 0x000fe200078e3cff */
[----:B-1----:R-:W-:Y:S06]  /*9c40*/  @P3 BRA `(.L_x_7866) ;  /* 0xffffff8800283947 */ /* 0x002fec000383ffff */
[----:B------:R-:W1:Y:S01]  /*9c50*/  S2R R5, SR_TID.X ;  /* 0x0000000000057919 */ /* 0x000e620000002100 */
[----:B------:R-:W-:Y:S02]  /*9c60*/  PLOP3.LUT P0, PT, PT, PT, PT, 0x8, 0x0 ;  /* 0x000000000000781c */ /* 0x000fe40003f0e170 */
[----:B-1----:R-:W-:-:S04]  /*9c70*/  SHF.R.U32.HI R5, RZ, 0x7, R5 ;  /* 0x00000007ff057819 */ /* 0x002fc80000011605 */
[----:B------:R-:W-:-:S13]  /*9c80*/  ISETP.NE.AND P3, PT, R5, 0x1, PT ;  /* 0x000000010500780c */ /* 0x000fda0003f65270 */
[----:B------:R-:W-:Y:S06]  /*9c90*/  @!P3 BAR.ARV 0x9, 0x100 ;  /* 0x024400000000bb1d */ /* 0x000fec0000002000 */
.L_x_7787:
[----:B------:R-:W-:Y:S01]  /*9ca0*/  IMAD.MOV.U32 R27, RZ, RZ, RZ ;  /* 0x000000ffff1b7224 */ /* 0x000fe200078e00ff */
[----:B------:R-:W-:Y:S06]  /*9cb0*/  @P0 BRA `(.L_x_7867) ;  /* 0x00000000000c0947 */ /* 0x000fec0003800000 */
[----:B------:R-:W1:Y:S01]  /*9cc0*/  FENCE.VIEW.ASYNC.G ;  /* 0x00000000000073c6 */ /* 0x000e620000000100 */
[----:B------:R-:W-:Y:S05]  /*9cd0*/  WARPSYNC.ALL ;  /* 0x0000000000007948 */ /* 0x000fea0003800000 */
[----:B-1----:R-:W-:Y:S06]  /*9ce0*/  BAR.ARV 0xc, 0x180 ;  /* 0x0306000000007b1d */ /* 0x002fec0000002000 */
.L_x_7867:
[----:B------:R-:W-:Y:S01]  /*9cf0*/  ISETP.NE.AND P0, PT, R101, RZ, PT ;  /* 0x000000ff6500720c */ /* 0x000fe20003f05270 */
[----:B------:R-:W-:-:S12]  /*9d00*/  BSSY B0, `(.L_x_7868) ;  /* 0x000001f000007945 */ /* 0x000fd80003800000 */
[----:B------:R-:W-:Y:S05]  /*9d10*/  @!P0 BRA `(.L_x_7869) ;  /* 0x0000000000748947 */ /* 0x000fea0003800000 */
[----:B------:R-:W-:Y:S01]  /*9d20*/  ISETP.NE.AND P0, PT, R209, RZ, PT ;  /* 0x000000ffd100720c */ /* 0x000fe20003f05270 */
[----:B------:R-:W-:-:S03]  /*9d30*/  ULDC UR4, c[0x0][0x9f0] ;  /* 0x00027c0000047ab9 */ /* 0x000fc60000000800 */
[----:B------:R-:W-:-:S04]  /*9d40*/  SEL R9, R209, UR4, P0 ;  /* 0x00000004d1097c07 */ /* 0x000fc80008000000 */
[-C--:B------:R-:W-:Y:S02]  /*9d50*/  IABS R6, R9.reuse ;  /* 0x0000000900067213 */ /* 0x080fe40000000000 */
[----:B------:R-:W-:Y:S02]  /*9d60*/  IADD3 R0, R2, -0x1, R9 ;  /* 0xffffffff02007810 */ /* 0x000fe40007ffe009 */
[----:B------:R-:W1:Y:S01]  /*9d70*/  I2F.RP R3, R6 ;  /* 0x0000000600037306 */ /* 0x000e620000209400 */
[-C--:B------:R-:W-:Y:S02]  /*9d80*/  IABS R10, R9.reuse ;  /* 0x00000009000a7213 */ /* 0x080fe40000000000 */
[----:B0-----:R-:W-:Y:S02]  /*9d90*/  IABS R8, R0 ;  /* 0x0000000000087213 */ /* 0x001fe40000000000 */
[----:B------:R-:W-:-:S04]  /*9da0*/  LOP3.LUT R0, R0, R9, RZ, 0x3c, !PT ;  /* 0x0000000900007212 */ /* 0x000fc800078e3cff */
[----:B------:R-:W-:Y:S01]  /*9db0*/  ISETP.GE.AND P2, PT, R0, RZ, PT ;  /* 0x000000ff0000720c */ /* 0x000fe20003f46270 */
[----:B-1----:R-:W0:Y:S02]  /*9dc0*/  MUFU.RCP R3, R3 ;  /* 0x0000000300037308 */ /* 0x002e240000001000 */
[----:B0-----:R-:W-:Y:S01]  /*9dd0*/  VIADD R4, R3, 0xffffffe ;  /* 0x0ffffffe03047836 */ /* 0x001fe20000000000 */
[----:B------:R-:W-:-:S05]  /*9de0*/  IADD3 R3, RZ, -R10, RZ ;  /* 0x8000000aff037210 */ /* 0x000fca0007ffe0ff */
        /* <DEDUP_REMOVED lines=16> */
.L_x_7869:
[----:B------:R-:W-:Y:S05]  /*9ef0*/  BSYNC B0 ;  /* 0x0000000000007941 */ /* 0x000fea0003800000 */
.L_x_7868:
[-C--:B------:R-:W-:Y:S01]  /*9f00*/  IMAD R202, R215, R27.reuse, RZ ;  /* 0x0000001bd7ca7224 */ /* 0x080fe200078e02ff */
[----:B------:R-:W-:Y:S01]  /*9f10*/  PLOP3.LUT P0, PT, PT, PT, PT, 0x80, 0x0 ;  /* 0x000000000000781c */ /* 0x000fe20003f0f070 */
[----:B------:R-:W-:Y:S01]  /*9f20*/  IMAD.MOV.U32 R11, RZ, RZ, RZ ;  /* 0x000000ffff0b7224 */ /* 0x000fe200078e00ff */
[----:B------:R-:W-:Y:S01]  /*9f30*/  CS2R R92, SRZ ;  /* 0x00000000005c7805 */ /* 0x000fe2000001ff00 */
[----:B------:R-:W-:Y:S01]  /*9f40*/  IMAD.MOV.U32 R89, RZ, RZ, RZ ;  /* 0x000000ffff597224 */ /* 0x000fe200078e00ff */
[----:B------:R-:W-:Y:S02]  /*9f50*/  VIADDMNMX R27, R202, R27, R2, PT ;  /* 0x0000001bca1b7246 */ /* 0x000fe40003800102 */
[----:B------:R-:W-:Y:S02]  /*9f60*/  CS2R R2, SRZ ;  /* 0x0000000000027805 */ /* 0x000fe4000001ff00 */
[----:B------:R-:W-:Y:S01]  /*9f70*/  CS2R R72, SRZ ;  /* 0x0000000000487805 */ /* 0x000fe2000001ff00 */
[----:B------:R-:W-:Y:S01]  /*9f80*/  IMAD.MOV.U32 R110, RZ, RZ, RZ ;  /* 0x000000ffff6e7224 */ /* 0x000fe200078e00ff */
[----:B------:R-:W-:-:S02]  /*9f90*/  ISETP.GT.AND P1, PT, R27, R202, PT ;  /* 0x000000ca1b00720c */ /* 0x000fc40003f24270 */
[----:B0-----:R-:W-:Y:S02]  /*9fa0*/  CS2R R12, SRZ ;  /* 0x00000000000c7805 */ /* 0x001fe4000001ff00 */
[----:B--2---:R-:W-:Y:S02]  /*9fb0*/  MOV R102, RZ ;  /* 0x000000ff00667202 */ /* 0x004fe40000000f00 */
[----:B------:R-:W-:Y:S01]  /*9fc0*/  CS2R R36, SRZ ;  /* 0x0000000000247805 */ /* 0x000fe2000001ff00 */
[----:B------:R-:W-:Y:S01]  /*9fd0*/  IMAD.MOV.U32 R97, RZ, RZ, RZ ;  /* 0x000000ffff617224 */ /* 0x000fe200078e00ff */
[----:B------:R-:W-:Y:S01]  /*9fe0*/  CS2R R52, SRZ ;  /* 0x0000000000347805 */ /* 0x000fe2000001ff00 */
[----:B------:R-:W-:Y:S01]  /*9ff0*/  IMAD.MOV.U32 R85, RZ, RZ, RZ ;  /* 0x000000ffff557224 */ /* 0x000fe200078e00ff */
[----:B------:R-:W-:Y:S01]  /*a000*/  MOV R140, RZ ;  /* 0x000000ff008c7202 */ /* 0x000fe20000000f00 */
[----:B------:R-:W-:Y:S01]  /*a010*/  IMAD.MOV.U32 R136, RZ, RZ, RZ ;  /* 0x000000ffff887224 */ /* 0x000fe200078e00ff */
[----:B------:R-:W-:Y:S01]  /*a020*/  CS2R R44, SRZ ;  /* 0x00000000002c7805 */ /* 0x000fe2000001ff00 */
[----:B------:R-:W-:Y:S01]  /*a030*/  IMAD.MOV.U32 R79, RZ, RZ, RZ ;  /* 0x000000ffff4f7224 */ /* 0x000fe200078e00ff */
        /* <DEDUP_REMOVED lines=20> */
[----:B------:R-:W-:Y:S01]  /*a180*/  MOV R118, RZ ;  /* 0x000000ff00767202 */ /* 0x000fe20000000f00 */
[----:B------:R-:W-:Y:S01]  /*a190*/  IMAD.MOV.U32 R132, RZ, RZ, RZ ;  /* 0x000000ffff847224 */ /* 0x000fe200078e00ff */
[----:B------:R-:W-:Y:S01]  /*a1a0*/  CS2R R8, SRZ ;  /* 0x0000000000087805 */ /* 0x000fe2000001ff00 */
[----:B------:R-:W-:Y:S01]  /*a1b0*/  IMAD.MOV.U32 R122, RZ, RZ, RZ ;  /* 0x000000ffff7a7224 */ /* 0x000fe200078e00ff */
[----:B------:R-:W-:Y:S01]  /*a1c0*/  MOV R116, RZ ;  /* 0x000000ff00747202 */ /* 0x000fe20000000f00 */
[----:B------:R-:W-:-:S02]  /*a1d0*/  IMAD.MOV.U32 R124, RZ, RZ, RZ ;  /* 0x000000ffff7c7224 */ /* 0x000fc400078e00ff */
[----:B------:R-:W-:Y:S02]  /*a1e0*/  IMAD.MOV.U32 R71, RZ, RZ, RZ ;  /* 0x000000ffff477224 */ /* 0x000fe400078e00ff */
[----:B------:R-:W-:Y:S02]  /*a1f0*/  IMAD.MOV.U32 R67, RZ, RZ, RZ ;  /* 0x000000ffff437224 */ /* 0x000fe400078e00ff */
[----:B------:R-:W-:Y:S02]  /*a200*/  IMAD.MOV.U32 R49, RZ, RZ, RZ ;  /* 0x000000ffff317224 */ /* 0x000fe400078e00ff */
[----:B------:R-:W-:Y:S02]  /*a210*/  IMAD.MOV.U32 R120, RZ, RZ, RZ ;  /* 0x000000ffff787224 */ /* 0x000fe400078e00ff */
[----:B------:R-:W-:Y:S02]  /*a220*/  IMAD.MOV.U32 R114, RZ, RZ, RZ ;  /* 0x000000ffff727224 */ /* 0x000fe400078e00ff */
[----:B------:R-:W-:-:S02]  /*a230*/  IMAD.MOV.U32 R43, RZ, RZ, RZ ;  /* 0x000000ffff2b7224 */ /* 0x000fc400078e00ff */
[----:B------:R-:W-:Y:S02]  /*a240*/  IMAD.MOV.U32 R6, RZ, RZ, RZ ;  /* 0x000000ffff067224 */ /* 0x000fe400078e00ff */
[----:B------:R-:W-:Y:S02]  /*a250*/  IMAD.MOV.U32 R81, RZ, RZ, RZ ;  /* 0x000000ffff517224 */ /* 0x000fe400078e00ff */
[----:B------:R-:W-:Y:S01]  /*a260*/  IMAD.MOV.U32 R83, RZ, RZ, RZ ;  /* 0x000000ffff537224 */ /* 0x000fe200078e00ff */
[----:B------:R-:W-:Y:S06]  /*a270*/  @!P1 BRA `(.L_x_7870) ;  /* 0x000000c400189947 */ /* 0x000fec0003800000 */
[----:B------:R-:W-:-:S03]  /*a280*/  UMOV UR4, 0xffffffff ;  /* 0xffffffff00047882 */ /* 0x000fc60000000000 */
[----:B------:R-:W-:Y:S05]  /*a290*/  BRA.DIV UR4, `(.L_x_7871) ;  /* 0x0000019a045c7947 */ /* 0x000fea000b800000 */
[----:B------:R-:W0:Y:S02]  /*a2a0*/  S2R R0, SR_TID.X ;  /* 0x0000000000007919 */ /* 0x000e240000002100 */
[----:B0-----:R-:W-:-:S05]  /*a2b0*/  VIADD R2, R0, 0xffffff80 ;  /* 0xffffff8000027836 */ /* 0x001fca0000000000 */
[----:B------:R-:W-:-:S04]  /*a2c0*/  SHF.R.S32.HI R0, RZ, 0x1f, R2 ;  /* 0x0000001fff007819 */ /* 0x000fc80000011402 */
[----:B------:R-:W-:-:S04]  /*a2d0*/  LEA.HI R0, R0, R2, RZ, 0x7 ;  /* 0x0000000200007211 */ /* 0x000fc800078f38ff */
[----:B------:R-:W-:-:S05]  /*a2e0*/  SHF.R.S32.HI R0, RZ, 0x7, R0 ;  /* 0x00000007ff007819 */ /* 0x000fca0000011400 */
[----:B------:R0:W1:Y:S02]  /*a2f0*/  SHFL.IDX PT, R203, R0, RZ, 0x1f ;  /* 0x00001fff00cb7589 */ /* 0x00006400000e0000 */
.L_x_8133:
[----:B01----:R-:W-:Y:S01]  /*a300*/  LEA.HI R0, R203, R203, RZ, 0x1 ;  /* 0x000000cbcb007211 */ /* 0x003fe200078f08ff */
[----:B------:R-:W-:Y:S01]  /*a310*/  VIADD R35, R18, 0x14400 ;  /* 0x0001440012237836 */ /* 0x000fe20000000000 */
[----:B------:R-:W-:Y:S02]  /*a320*/  BSSY B6, `(.L_x_7872) ;  /* 0x0000018000067945 */ /* 0x000fe40003800000 */
[----:B------:R-:W-:Y:S02]  /*a330*/  LOP3.LUT R0, R0, 0x1e, RZ, 0xc0, !PT ;  /* 0x0000001e00007812 */ /* 0x000fe400078ec0ff */
[----:B------:R-:W-:Y:S02]  /*a340*/  LOP3.LUT P0, RZ, R35, 0x9f, RZ, 0xc0, !PT ;  /* 0x0000009f23ff7812 */ /* 0x000fe4000780c0ff */
[----:B------:R-:W-:-:S05]  /*a350*/  IADD3 R0, R203, -R0, RZ ;  /* 0x80000000cb007210 */ /* 0x000fca0007ffe0ff */
        /* <DEDUP_REMOVED lines=14> */
[----:B------:R-:W-:Y:S01]  /*a440*/  MOV R13, RZ ;  /* 0x000000ff000d7202 */ /* 0x000fe20000000f00 */
[----:B------:R-:W-:-:S02]  /*a450*/  IMAD.U32 R11, RZ, RZ, UR5 ;  /* 0x00000005ff0b7e24 */ /* 0x000fc4000f8e00ff */
[----:B------:R-:W-:Y:S02]  /*a460*/  IMAD.MOV.U32 R8, RZ, RZ, 0x70 ;  /* 0x00000070ff087424 */ /* 0x000fe400078e00ff */
[----:B0-----:R-:W-:-:S07]  /*a470*/  IMAD.MOV.U32 R12, RZ, RZ, 0x1 ;  /* 0x00000001ff0c7424 */ /* 0x001fce00078e00ff */
[----:B------:R-:W-:-:S07]  /*a480*/  LEPC R20, `(.L_x_7873) ;  /* 0x000000001014794e */ /* 0x000fce0000000000 */
[----:B-1-3-5:R-:W-:Y:S05]  /*a490*/  CALL.ABS.NOINC R2 ;  /* 0x0000000002007343 */ /* 0x02afea0003c00000 */
.L_x_7873:
[----:B------:R-:W-:Y:S05]  /*a4a0*/  BSYNC B6 ;  /* 0x0000000000067941 */ /* 0x000fea0003800000 */
.L_x_7872:
        /* <DEDUP_REMOVED lines=9> */
[----:B------:R-:W4:Y:S01]  /*a540*/  @P1 LDC.64 R12, c[0x0][0x9c0] ;  /* 0x00027000ff0c1b82 */ /* 0x000f220000000a00 */
[----:B0-----:R-:W-:-:S02]  /*a550*/  @P1 IMAD R2, R213, R8, RZ ;  /* 0x00000008d5021224 */ /* 0x001fc400078e02ff */
[----:B------:R-:W-:-:S04]  /*a560*/  @P1 IMAD.WIDE.U32 R4, R206, R8, RZ ;  /* 0x00000008ce041225 */ /* 0x000fc800078e00ff */
[C---:B------:R-:W-:Y:S02]  /*a570*/  @P1 IMAD R9, R206.reuse, R9, R2 ;  /* 0x00000009ce091224 */ /* 0x040fe400078e0202 */
[-C--:B-1----:R-:W-:Y:S02]  /*a580*/  @P0 IMAD R0, R213, R6.reuse, RZ ;  /* 0x00000006d5000224 */ /* 0x082fe400078e02ff */
[----:B------:R-:W-:-:S04]  /*a590*/  @P0 IMAD.WIDE.U32 R2, R206, R6, RZ ;  /* 0x00000006ce020225 */ /* 0x000fc800078e00ff */
[----:B------:R-:W-:Y:S02]  /*a5a0*/  @P0 IMAD R7, R206, R7, R0 ;  /* 0x00000007ce070224 */ /* 0x000fe400078e0200 */
[----:B------:R-:W-:Y:S02]  /*a5b0*/  @P1 IMAD.IADD R5, R5, 0x1, R9 ;  /* 0x0000000105051824 */ /* 0x000fe400078e0209 */
[----:B------:R-:W-:Y:S02]  /*a5c0*/  @P0 IMAD.IADD R3, R3, 0x1, R7 ;  /* 0x0000000103030824 */ /* 0x000fe400078e0207 */
[----:B------:R-:W-:Y:S02]  /*a5d0*/  IMAD.MOV.U32 R0, RZ, RZ, 0x3f800000 ;  /* 0x3f800000ff007424 */ /* 0x000fe400078e00ff */
[----:B--2---:R-:W-:-:S04]  /*a5e0*/  @P0 IMAD.WIDE.U32 R2, R191, R10, R2 ;  /* 0x0000000abf020225 */ /* 0x004fc800078e0002 */
[C---:B----4-:R-:W-:Y:S01]  /*a5f0*/  @P1 IMAD.WIDE.U32 R6, R191.reuse, R12, R4 ;  /* 0x0000000cbf061225 */ /* 0x050fe200078e0004 */
[----:B------:R-:W-:Y:S01]  /*a600*/  @P0 LEA R4, P2, R2, UR4, 0x2 ;  /* 0x0000000402040c11 */ /* 0x000fe2000f8410ff */
[----:B------:R-:W-:Y:S02]  /*a610*/  ULDC UR4, c[0x0][0x3f4] ;  /* 0x0000fd0000047ab9 */ /* 0x000fe40000000800 */
[C---:B------:R-:W-:Y:S01]  /*a620*/  @P0 IMAD R5, R191.reuse, R11, R3 ;  /* 0x0000000bbf050224 */ /* 0x040fe200078e0203 */
        /* <DEDUP_REMOVED lines=13> */
[----:B------:R-:W-:-:S04]  /*a700*/  LOP3.LUT R3, R0, 0xfffffffe, RZ, 0xc0, !PT ;  /* 0xfffffffe00037812 */ /* 0x000fc800078ec0ff */
[----:B------:R-:W-:-:S04]  /*a710*/  IADD3 R3, R212, -R3, RZ ;  /* 0x80000003d4037210 */ /* 0x000fc80007ffe0ff */
[----:B------:R-:W-:-:S04]  /*a720*/  SHF.L.U32 R3, R3, 0x1f, RZ ;  /* 0x0000001f03037819 */ /* 0x000fc800000006ff */
[----:B------:R0:W1:Y:S03]  /*a730*/  SYNCS.PHASECHK.TRANS64.TRYWAIT P0, [R18+URZ+0x22800], R3 ;  /* 0x02280003120075a7 */ /* 0x000066000800017f */
[----:B-1----:R-:W-:Y:S05]  /*a740*/  @!P0 NANOSLEEP.SYNCS 0x989680 ;  /* 0x009896800000895d */ /* 0x002fea0003900000 */
[----:B------:R-:W1:Y:S01]  /*a750*/  @!P0 SYNCS.PHASECHK.TRANS64 P0, [R18+URZ+0x22800], R3 ;  /* 0x02280003120085a7 */ /* 0x000e62000800007f */
[----:B------:R-:W-:Y:S04]  /*a760*/  BSSY B0, `(.L_x_7875) ;  /* 0x0000006000007945 */ /* 0x000fe80003800000 */
[----:B-1----:R-:W-:Y:S05]  /*a770*/  @P0 BRA `(.L_x_7876) ;  /* 0x0000000000100947 */ /* 0x002fea0003800000 */
.L_x_7877:
[----:B-1----:R1:W2:Y:S02]  /*a780*/  SYNCS.PHASECHK.TRANS64.TRYWAIT P0, [R18+URZ+0x22800], R3 ;  /* 0x02280003120075a7 */ /* 0x0022a4000800017f */
[----:B--2---:R-:W-:Y:S05]  /*a790*/  @!P0 NANOSLEEP.SYNCS 0x989680 ;  /* 0x009896800000895d */ /* 0x004fea0003900000 */
[----:B------:R-:W2:Y:S02]  /*a7a0*/  @!P0 SYNCS.PHASECHK.TRANS64 P0, [R18+URZ+0x22800], R3 ;  /* 0x02280003120085a7 */ /* 0x000ea4000800007f */
[----:B--2---:R-:W-:Y:S05]  /*a7b0*/  @!P0 BRA `(.L_x_7877) ;  /* 0xfffffffc00f08947 */ /* 0x004fea000383ffff */
.L_x_7876:
[----:B------:R-:W-:Y:S05]  /*a7c0*/  BSYNC B0 ;  /* 0x0000000000007941 */ /* 0x000fea0003800000 */
.L_x_7875:
[----:B------:R-:W-:Y:S05]  /*a7d0*/  BRA `(.L_x_7878) ;  /* 0x0000003c00e47947 */ /* 0x000fea0003800000 */
.L_x_7874:
[----:B---3--:R-:W0:Y:S01]  /*a7e0*/  LDC.64 R32, c[0x0][0x3e8] ;  /* 0x0000fa00ff207b82 */ /* 0x008e220000000a00 */
[----:B------:R-:W-:Y:S01]  /*a7f0*/  LOP3.LUT P0, RZ, R35, 0x3ff, RZ, 0xc0, !PT ;  /* 0x000003ff23ff7812 */ /* 0x000fe2000780c0ff */
[----:B------:R-:W-:Y:S01]  /*a800*/  ULDC.64 UR4, c[0x0][0x3f8] ;  /* 0x0000fe0000047ab9 */ /* 0x000fe20000000a00 */
[----:B-----5:R-:W-:Y:S01]  /*a810*/  SHF.R.S32.HI R0, RZ, 0x1f, R26 ;  /* 0x0000001fff007819 */ /* 0x020fe2000001141a */
[----:B------:R-:W-:Y:S01]  /*a820*/  ULDC.64 UR6, c[0x0][0x408] ;  /* 0x0001020000067ab9 */ /* 0x000fe20000000a00 */
[----:B------:R-:W-:Y:S03]  /*a830*/  BSSY B6, `(.L_x_7879) ;  /* 0x000001b000067945 */ /* 0x000fe60003800000 */
[----:B------:R-:W1:Y:S01]  /*a840*/  LDC.64 R30, c[0x0][0x400] ;  /* 0x00010000ff1e7b82 */ /* 0x000e620000000a00 */
[C---:B------:R-:W-:Y:S02]  /*a850*/  IMAD R3, R0.reuse, UR4, RZ ;  /* 0x0000000400037c24 */ /* 0x040fe4000f8e02ff */
[----:B------:R-:W-:-:S02]  /*a860*/  IMAD R5, R0, UR6, RZ ;  /* 0x0000000600057c24 */ /* 0x000fc4000f8e02ff */
[C---:B------:R-:W-:Y:S02]  /*a870*/  IMAD R3, R26.reuse, UR5, R3 ;  /* 0x000000051a037c24 */ /* 0x040fe4000f8e0203 */
[C---:B------:R-:W-:Y:S02]  /*a880*/  IMAD R5, R26.reuse, UR7, R5 ;  /* 0x000000071a057c24 */ /* 0x040fe4000f8e0205 */
[----:B0-----:R-:W-:-:S04]  /*a890*/  IMAD.WIDE.U32 R32, R26, UR4, R32 ;  /* 0x000000041a207c25 */ /* 0x001fc8000f8e0020 */
[----:B-1----:R-:W-:-:S04]  /*a8a0*/  IMAD.WIDE.U32 R30, R26, UR6, R30 ;  /* 0x000000061a1e7c25 */ /* 0x002fc8000f8e001e */
        /* <DEDUP_REMOVED lines=11> */
[----:B------:R-:W-:Y:S01]  /*a960*/  IMAD.U32 R7, RZ, RZ, UR7 ;  /* 0x00000007ff077e24 */ /* 0x000fe2000f8e00ff */
[----:B------:R-:W-:Y:S01]  /*a970*/  MOV R12, 0x1 ;  /* 0x00000001000c7802 */ /* 0x000fe20000000f00 */
[----:B------:R-:W-:-:S02]  /*a980*/  IMAD.U32 R10, RZ, RZ, UR4 ;  /* 0x00000004ff0a7e24 */ /* 0x000fc4000f8e00ff */
[----:B------:R-:W-:Y:S02]  /*a990*/  IMAD.U32 R11, RZ, RZ, UR5 ;  /* 0x00000005ff0b7e24 */ /* 0x000fe4000f8e00ff */
[----:B------:R-:W-:Y:S02]  /*a9a0*/  IMAD.MOV.U32 R8, RZ, RZ, 0x70 ;  /* 0x00000070ff087424 */ /* 0x000fe400078e00ff */
[----:B0-----:R-:W-:-:S07]  /*a9b0*/  IMAD.MOV.U32 R13, RZ, RZ, RZ ;  /* 0x000000ffff0d7224 */ /* 0x001fce00078e00ff */
[----:B------:R-:W-:-:S07]  /*a9c0*/  LEPC R20, `(.L_x_7880) ;  /* 0x000000001014794e */ /* 0x000fce0000000000 */
[----:B-1----:R-:W-:Y:S05]  /*a9d0*/  CALL.ABS.NOINC R14 ;  /* 0x000000000e007343 */ /* 0x002fea0003c00000 */
.L_x_7880:
[----:B------:R-:W-:Y:S05]  /*a9e0*/  BSYNC B6 ;  /* 0x0000000000067941 */ /* 0x000fea0003800000 */
.L_x_7879:
        /* <DEDUP_REMOVED lines=11> */
.L_x_8139:
[----:B------:R-:W-:Y:S01]  /*aaa0*/  IMAD.SHL.U32 R5, R201, 0x80, RZ ;  /* 0x00000080c9057824 */ /* 0x000fe200078e00ff */
[----:B------:R-:W-:Y:S01]  /*aab0*/  ULDC UR4, c[0x0][0x448] ;  /* 0x0001120000047ab9 */ /* 0x000fe20000000800 */
[----:B------:R-:W-:Y:S01]  /*aac0*/  BSSY B1, `(.L_x_7884) ;  /* 0x0000028000017945 */ /* 0x000fe20003800000 */
[----:B------:R-:W-:Y:S01]  /*aad0*/  IMAD R25, R25, UR4, RZ ;  /* 0x0000000419197c24 */ /* 0x000fe2000f8e02ff */
[----:B------:R-:W-:Y:S02]  /*aae0*/  LOP3.LUT P0, RZ, R201, 0x4, RZ, 0xc0, !PT ;  /* 0x00000004c9ff7812 */ /* 0x000fe4000780c0ff */
[----:B------:R-:W-:Y:S02]  /*aaf0*/  CS2R R8, SRZ ;  /* 0x0000000000087805 */ /* 0x000fe4000001ff00 */
[----:B------:R-:W-:Y:S01]  /*ab00*/  LOP3.LUT R7, R5, 0x380, RZ, 0xc0, !PT ;  /* 0x0000038005077812 */ /* 0x000fe200078ec0ff */
[----:B------:R-:W-:Y:S01]  /*ab10*/  IMAD R36, R29, -0x80, R25 ;  /* 0xffffff801d247824 */ /* 0x000fe200078e0219 */
[----:B------:R-:W-:-:S02]  /*ab20*/  ISETP.GE.AND P1, PT, R4, R25, PT ;  /* 0x000000190400720c */ /* 0x000fc40003f26270 */
[----:B------:R-:W-:Y:S02]  /*ab30*/  CS2R R10, SRZ ;  /* 0x00000000000a7805 */ /* 0x000fe4000001ff00 */
[----:B------:R-:W-:Y:S02]  /*ab40*/  LEA.HI R5, R212, R212, RZ, 0x1 ;  /* 0x000000d4d4057211 */ /* 0x000fe400078f08ff */
[----:B------:R-:W-:Y:S02]  /*ab50*/  LOP3.LUT R6, R7, 0x30, R16, 0xf8, !PT ;  /* 0x0000003007067812 */ /* 0x000fe400078ef810 */
[----:B------:R-:W-:Y:S02]  /*ab60*/  SHF.R.U32.HI R7, RZ, 0x3, R7 ;  /* 0x00000003ff077819 */ /* 0x000fe40000011607 */
[----:B------:R-:W-:Y:S02]  /*ab70*/  LOP3.LUT R5, R5, 0xfffffffe, RZ, 0xc0, !PT ;  /* 0xfffffffe05057812 */ /* 0x000fe400078ec0ff */
[----:B------:R-:W-:-:S03]  /*ab80*/  LOP3.LUT R7, R6, R7, RZ, 0x3c, !PT ;  /* 0x0000000706077212 */ /* 0x000fc600078e3cff */
[----:B------:R-:W-:Y:S01]  /*ab90*/  IMAD.IADD R39, R212, 0x1, -R5 ;  /* 0x00000001d4277824 */ /* 0x000fe200078e0a05 */
[----:B------:R-:W-:Y:S02]  /*aba0*/  IADD3 R13, R18, R7, R200 ;  /* 0x00000007120d7210 */ /* 0x000fe40007ffe0c8 */
[----:B------:R-:W-:Y:S02]  /*abb0*/  CS2R R4, SRZ ;  /* 0x0000000000047805 */ /* 0x000fe4000001ff00 */
[----:B------:R-:W-:Y:S02]  /*abc0*/  CS2R R6, SRZ ;  /* 0x0000000000067805 */ /* 0x000fe4000001ff00 */
[----:B------:R-:W-:Y:S01]  /*abd0*/  SHF.L.U32 R39, R39, 0x1f, RZ ;  /* 0x0000001f27277819 */ /* 0x000fe200000006ff */
[C---:B------:R-:W-:Y:S01]  /*abe0*/  VIADD R12, R13.reuse, 0x14440 ;  /* 0x000144400d0c7836 */ /* 0x040fe20000000000 */
[----:B------:R-:W-:Y:S01]  /*abf0*/  IADD3 R25, R13, 0x14400, RZ ;  /* 0x000144000d197810 */ /* 0x000fe20007ffe0ff */
[----:B------:R-:W-:Y:S06]  /*ac00*/  @P1 BRA `(.L_x_7885) ;  /* 0x00000000004c1947 */ /* 0x000fec0003800000 */
[----:B------:R-:W-:Y:S01]  /*ac10*/  ULDC UR4, c[0x0][0x3f4] ;  /* 0x0000fd0000047ab9 */ /* 0x000fe20000000800 */
[----:B------:R-:W-:Y:S02]  /*ac20*/  SHF.R.S32.HI R5, RZ, 0x1f, R192 ;  /* 0x0000001fff057819 */ /* 0x000fe400000114c0 */
[----:B------:R-:W-:Y:S02]  /*ac30*/  ISETP.GE.AND P2, PT, R22, UR4, PT ;  /* 0x0000000416007c0c */ /* 0x000fe4000bf46270 */
[----:B------:R-:W-:-:S11]  /*ac40*/  ISETP.GE.AND P1, PT, R192, UR4, PT ;  /* 0x00000004c0007c0c */ /* 0x000fd6000bf26270 */
[----:B------:R-:W-:Y:S02]  /*ac50*/  @!P2 SHF.R.S32.HI R4, RZ, 0x1f, R22 ;  /* 0x0000001fff04a819 */ /* 0x000fe40000011416 */
[-C--:B-1----:R-:W-:Y:S02]  /*ac60*/  @!P2 IADD3 R20, P5, R22, R33.reuse, RZ ;  /* 0x000000211614a210 */ /* 0x082fe40007fbe0ff */
[----:B0-----:R-:W-:Y:S02]  /*ac70*/  @!P1 IADD3 R30, P3, R192, R33, RZ ;  /* 0x00000021c01e9210 */ /* 0x001fe40007f7e0ff */
[-C--:B--2---:R-:W-:Y:S01]  /*ac80*/  @!P2 IADD3 R28, P4, R22, R14.reuse, RZ ;  /* 0x0000000e161ca210 */ /* 0x084fe20007f9e0ff */
[--C-:B---3--:R-:W-:Y:S01]  /*ac90*/  @!P2 IMAD.X R21, R0, 0x1, R4.reuse, P5 ;  /* 0x000000010015a824 */ /* 0x108fe200028e0604 */
[----:B------:R-:W-:Y:S01]  /*aca0*/  @!P1 IADD3 R14, P5, R192, R14, RZ ;  /* 0x0000000ec00e9210 */ /* 0x000fe20007fbe0ff */
[----:B------:R-:W-:Y:S01]  /*acb0*/  @!P1 IMAD.X R31, R0, 0x1, R5, P3 ;  /* 0x00000001001f9824 */ /* 0x000fe200018e0605 */
[----:B------:R-:W-:Y:S01]  /*acc0*/  CS2R R8, SRZ ;  /* 0x0000000000087805 */ /* 0x000fe2000001ff00 */
[C---:B----4-:R-:W-:Y:S01]  /*acd0*/  @!P2 IMAD.X R29, R3.reuse, 0x1, R4, P4 ;  /* 0x00000001031da824 */ /* 0x050fe200020e0604 */
[----:B------:R-:W-:-:S02]  /*ace0*/  @!P1 IADD3.X R15, R3, R5, RZ, P5, !PT ;  /* 0x00000005030f9210 */ /* 0x000fc40002ffe4ff */
[----:B------:R-:W-:Y:S01]  /*acf0*/  CS2R R4, SRZ ;  /* 0x0000000000047805 */ /* 0x000fe2000001ff00 */
[----:B------:R0:W5:Y:S04]  /*ad00*/  @!P2 LD.E.64 R10, desc[UR36][R20.64] ;  /* 0x00000024140aa980 */ /* 0x000168000c101b00 */
[----:B------:R0:W5:Y:S04]  /*ad10*/  @!P2 LD.E.64 R6, desc[UR36][R28.64] ;  /* 0x000000241c06a980 */ /* 0x000168000c101b00 */
[----:B------:R0:W5:Y:S04]  /*ad20*/  @!P1 LD.E.64 R8, desc[UR36][R30.64] ;  /* 0x000000241e089980 */ /* 0x000168000c101b00 */
[----:B------:R0:W5:Y:S02]  /*ad30*/  @!P1 LD.E.64 R4, desc[UR36][R14.64] ;  /* 0x000000240e049980 */ /* 0x000164000c101b00 */
.L_x_7885:
[----:B------:R-:W-:Y:S05]  /*ad40*/  BSYNC B1 ;  /* 0x0000000000017941 */ /* 0x000fea0003800000 */
.L_x_7884:
[----:B------:R-:W-:Y:S01]  /*ad50*/  @P0 VIADD R12, R25, 0xffffffc0 ;  /* 0xffffffc0190c0836 */ /* 0x000fe20000000000 */
[----:B------:R-:W2:Y:S01]  /*ad60*/  SYNCS.PHASECHK.TRANS64.TRYWAIT P0, [R18+URZ+0x22800], R39 ;  /* 0x02280027120075a7 */ /* 0x000ea2000800017f */
[----:B---3-5:R-:W-:Y:S01]  /*ad70*/  SHF.R.U32.HI R0, RZ, 0x8, R10 ;  /* 0x00000008ff007819 */ /* 0x028fe2000001160a */
[----:B------:R-:W-:Y:S01]  /*ad80*/  BSSY B1, `(.L_x_7886) ;  /* 0x000002e000017945 */ /* 0x000fe20003800000 */
[----:B----4-:R-:W-:Y:S02]  /*ad90*/  SHF.R.U32.HI R3, RZ, 0x8, R8 ;  /* 0x00000008ff037819 */ /* 0x010fe40000011608 */
[----:B0-----:R-:W-:Y:S02]  /*ada0*/  SHF.R.U32.HI R28, RZ, 0x8, R9 ;  /* 0x00000008ff1c7819 */ /* 0x001fe40000011609 */
[----:B------:R-:W-:Y:S02]  /*adb0*/  LOP3.LUT R15, R0, 0xff, RZ, 0xc0, !PT ;  /* 0x000000ff000f7812 */ /* 0x000fe400078ec0ff */
[----:B------:R-:W-:-:S02]  /*adc0*/  LOP3.LUT R0, R3, 0xff, RZ, 0xc0, !PT ;  /* 0x000000ff03007812 */ /* 0x000fc400078ec0ff */
[----:B------:R-:W-:Y:S02]  /*add0*/  LOP3.LUT R26, R9, 0xff, RZ, 0xc0, !PT ;  /* 0x000000ff091a7812 */ /* 0x000fe400078ec0ff */
[----:B------:R-:W-:Y:S02]  /*ade0*/  LOP3.LUT R3, R28, 0xff, RZ, 0xc0, !PT ;  /* 0x000000ff1c037812 */ /* 0x000fe400078ec0ff */
[----:B------:R-:W-:Y:S02]  /*adf0*/  SHF.R.U32.HI R29, RZ, 0x8, R7 ;  /* 0x00000008ff1d7819 */ /* 0x000fe40000011607 */
[----:B------:R-:W-:Y:S02]  /*ae00*/  PRMT R26, R3, 0x7604, R26 ;  /* 0x00007604031a7816 */ /* 0x000fe4000000001a */
[----:B------:R-:W-:Y:S02]  /*ae10*/  SHF.R.U32.HI R3, RZ, 0x8, R4 ;  /* 0x00000008ff037819 */ /* 0x000fe40000011604 */
[----:B-1----:R-:W-:-:S02]  /*ae20*/  SHF.R.U32.HI R33, RZ, 0x8, R5 ;  /* 0x00000008ff217819 */ /* 0x002fc40000011605 */
[----:B------:R-:W-:Y:S02]  /*ae30*/  LOP3.LUT R30, R4, 0xff, RZ, 0xc0, !PT ;  /* 0x000000ff041e7812 */ /* 0x000fe400078ec0ff */
[----:B------:R-:W-:Y:S02]  /*ae40*/  LOP3.LUT R3, R3, 0xff, RZ, 0xc0, !PT ;  /* 0x000000ff03037812 */ /* 0x000fe400078ec0ff */
[----:B------:R-:W-:Y:S02]  /*ae50*/  SHF.R.U32.HI R21, RZ, 0x8, R11 ;  /* 0x00000008ff157819 */ /* 0x000fe4000001160b */
[----:B------:R-:W-:Y:S02]  /*ae60*/  LOP3.LUT R25, R8, 0xff, RZ, 0xc0, !PT ;  /* 0x000000ff08197812 */ /* 0x000fe400078ec0ff */
[----:B------:R-:W-:Y:S02]  /*ae70*/  LOP3.LUT R28, R7, 0xff, RZ, 0xc0, !PT ;  /* 0x000000ff071c7812 */ /* 0x000fe400078ec0ff */
[----:B------:R-:W-:-:S02]  /*ae80*/  LOP3.LUT R32, R5, 0xff, RZ, 0xc0, !PT ;  /* 0x000000ff05207812 */ /* 0x000fc400078ec0ff */
[----:B------:R-:W-:Y:S02]  /*ae90*/  LOP3.LUT R29, R29, 0xff, RZ, 0xc0, !PT ;  /* 0x000000ff1d1d7812 */ /* 0x000fe400078ec0ff */
[----:B------:R-:W-:Y:S02]  /*aea0*/  LOP3.LUT R33, R33, 0xff, RZ, 0xc0, !PT ;  /* 0x000000ff21217812 */ /* 0x000fe400078ec0ff */
[----:B------:R-:W-:Y:S02]  /*aeb0*/  PRMT R35, R3, 0x7604, R30 ;  /* 0x0000760403237816 */ /* 0x000fe4000000001e */
[----:B--2---:R-:W-:Y:S02]  /*aec0*/  LOP3.LUT R14, R10, 0xff, RZ, 0xc0, !PT ;  /* 0x000000ff0a0e7812 */ /* 0x004fe400078ec0ff */
        /* <DEDUP_REMOVED lines=9> */
[----:B------:R-:W-:-:S02]  /*af60*/  SHF.R.U32.HI R33, RZ, 0x10, R7 ;  /* 0x00000010ff217819 */ /* 0x000fc40000011607 */
[----:B------:R-:W-:Y:S01]  /*af70*/  SHF.R.U32.HI R37, RZ, 0x10, R5 ;  /* 0x00000010ff257819 */ /* 0x000fe20000011605 */
[----:B------:R-:W-:Y:S01]  /*af80*/  IMAD.U32 R29, R29, 0x10000, RZ ;  /* 0x000100001d1d7824 */ /* 0x000fe200078e00ff */
[----:B------:R-:W-:Y:S01]  /*af90*/  PRMT R15, R15, 0x7604, R14 ;  /* 0x000076040f0f7816 */ /* 0x000fe2000000000e */
[----:B------:R-:W-:Y:S01]  /*afa0*/  IMAD.U32 R33, R33, 0x10000, RZ ;  /* 0x0001000021217824 */ /* 0x000fe200078e00ff */
[----:B------:R-:W-:Y:S02]  /*afb0*/  PRMT R20, R21, 0x7604, R20 ;  /* 0x0000760415147816 */ /* 0x000fe40000000014 */
[----:B------:R-:W-:Y:S02]  /*afc0*/  LOP3.LUT R14, R6, 0xff, RZ, 0xc0, !PT ;  /* 0x000000ff060e7812 */ /* 0x000fe400078ec0ff */
[----:B------:R-:W-:Y:S02]  /*afd0*/  LOP3.LUT R21, R0, 0xff, RZ, 0xc0, !PT ;  /* 0x000000ff00157812 */ /* 0x000fe400078ec0ff */
[----:B------:R-:W-:-:S02]  /*afe0*/  SHF.L.U32 R37, R37, 0x10, RZ ;  /* 0x0000001025257819 */ /* 0x000fc400000006ff */
[----:B------:R-:W-:Y:S02]  /*aff0*/  PRMT R31, R21, 0x7604, R14 ;  /* 0x00007604151f7816 */ /* 0x000fe4000000000e */
[----:B------:R-:W-:Y:S02]  /*b000*/  LOP3.LUT R21, R20, 0xff0000, R3, 0xf8, !PT ;  /* 0x00ff000014157812 */ /* 0x000fe400078ef803 */
[----:B------:R-:W-:Y:S02]  /*b010*/  LOP3.LUT R29, R26, 0xff0000, R29, 0xf8, !PT ;  /* 0x00ff00001a1d7812 */ /* 0x000fe400078ef81d */
[----:B------:R-:W-:Y:S02]  /*b020*/  LOP3.LUT R33, R28, 0xff0000, R33, 0xf8, !PT ;  /* 0x00ff00001c217812 */ /* 0x000fe400078ef821 */
[----:B------:R-:W-:Y:S02]  /*b030*/  LOP3.LUT R37, R32, 0xff0000, R37, 0xf8, !PT ;  /* 0x00ff000020257812 */ /* 0x000fe400078ef825 */
[----:B------:R-:W-:Y:S01]  /*b040*/  LOP3.LUT R3, R15, 0xff0000, R10, 0xf8, !PT ;  /* 0x00ff00000f037812 */ /* 0x000fe200078ef80a */
[----:B------:R-:W-:Y:S06]  /*b050*/  @!P0 BRA `(.L_x_7887) ;  /* 0x0000018c009c8947 */ /* 0x000fec0003800000 */
.L_x_8140:
[----:B------:R-:W-:Y:S05]  /*b060*/  BSYNC B1 ;  /* 0x0000000000017941 */ /* 0x000fea0003800000 */
.L_x_7886:
        /* <DEDUP_REMOVED lines=15> */
[----:B------:R-:W1:Y:S01]  /*b160*/  LDC R5, c[0x0][0x3f4] ;  /* 0x0000fd00ff057b82 */ /* 0x000e620000000800 */
[----:B------:R-:W-:Y:S01]  /*b170*/  BSSY B2, `(.L_x_7890) ;  /* 0x000005e000027945 */ /* 0x000fe20003800000 */
[-C--:B-1----:R-:W-:Y:S02]  /*b180*/  ISETP.GE.AND P0, PT, R22, R5.reuse, PT ;  /* 0x000000051600720c */ /* 0x082fe40003f06270 */
[----:B------:R-:W-:-:S11]  /*b190*/  ISETP.GE.AND P1, PT, R192, R5, PT ;  /* 0x00000005c000720c */ /* 0x000fd60003f26270 */
[----:B------:R-:W-:Y:S05]  /*b1a0*/  @P0 BRA `(.L_x_7891) ;  /* 0x0000000400680947 */ /* 0x000fea0003800000 */
[----:B------:R-:W1:Y:S01]  /*b1b0*/  LDS.128 R4, [R13+0x14400] ;  /* 0x014400000d047984 */ /* 0x000e620000000c00 */
[----:B------:R-:W-:Y:S02]  /*b1c0*/  F2FP.F16.E4M3.UNPACK_B R30, R3 ;  /* 0x00000003ff1e723e */ /* 0x000fe400020006ff */
[----:B------:R-:W-:-:S03]  /*b1d0*/  F2FP.F16.E4M3.UNPACK_B R31, R14 ;  /* 0x0000000eff1f723e */ /* 0x000fc600020006ff */
[--C-:B------:R-:W-:Y:S02]  /*b1e0*/  HADD2.F32 R32, -RZ, R30.reuse.H1_H1 ;  /* 0x3000001eff207230 */ /* 0x100fe40000004100 */
[----:B------:R-:W-:Y:S02]  /*b1f0*/  HADD2.F32 R36, -RZ, R31.H1_H1 ;  /* 0x3000001fff247230 */ /* 0x000fe40000004100 */
        /* <DEDUP_REMOVED lines=13> */
[----:B0-----:R-:W-:Y:S01]  /*b2d0*/  FFMA.FTZ R39, R25, R36, R5 ;  /* 0x0000002419277223 */ /* 0x001fe20000010005 */
[----:B------:R-:W-:Y:S01]  /*b2e0*/  HADD2.F32 R32, -RZ, R31.H0_H0 ;  /* 0x2000001fff207230 */ /* 0x000fe20000004100 */
[----:B------:R-:W-:Y:S01]  /*b2f0*/  F2FP.F16.E4M3.UNPACK_B R31, R14.H1 ;  /* 0x0000000eff1f723e */ /* 0x000fe200030006ff */
[--C-:B------:R-:W-:Y:S01]  /*b300*/  HADD2.F32 R5, -RZ, R4.reuse.H1_H1 ;  /* 0x30000004ff057230 */ /* 0x100fe20000004100 */
[----:B------:R-:W-:Y:S01]  /*b310*/  F2FP.F16.E4M3.UNPACK_B R25, R3.H1 ;  /* 0x00000003ff19723e */ /* 0x000fe200030006ff */
[----:B------:R-:W-:Y:S01]  /*b320*/  HADD2.F32 R4, -RZ, R4.H0_H0 ;  /* 0x20000004ff047230 */ /* 0x000fe20000004100 */
[----:B------:R-:W-:Y:S01]  /*b330*/  F2FP.F16.E4M3.UNPACK_B R7, R7.H1 ;  /* 0x00000007ff07723e */ /* 0x000fe200030006ff */
[----:B------:R-:W-:-:S02]  /*b340*/  HADD2.F32 R33, -RZ, R31.H1_H1 ;  /* 0x3000001fff217230 */ /* 0x000fc40000004100 */
[C---:B------:R-:W-:Y:S01]  /*b350*/  FMUL.FTZ R35, R5.reuse, R32 ;  /* 0x0000002005237220 */ /* 0x040fe20000410000 */
[-C--:B------:R-:W-:Y:S01]  /*b360*/  FMUL.FTZ R37, R5, R30.reuse ;  /* 0x0000001e05257220 */ /* 0x080fe20000410000 */
[--C-:B------:R-:W-:Y:S02]  /*b370*/  HADD2.F32 R5, -RZ, R28.reuse.H1_H1 ;  /* 0x3000001cff057230 */ /* 0x100fe40000004100 */
[C---:B------:R-:W-:Y:S01]  /*b380*/  FFMA.FTZ R35, R4.reuse, R30, -R35 ;  /* 0x0000001e04237223 */ /* 0x040fe20000010823 */
[----:B------:R-:W-:Y:S01]  /*b390*/  FFMA.FTZ R36, R4, R32, R37 ;  /* 0x0000002004247223 */ /* 0x000fe20000010025 */
[----:B------:R-:W-:Y:S02]  /*b3a0*/  HADD2.F32 R30, -RZ, R25.H1_H1 ;  /* 0x30000019ff1e7230 */ /* 0x000fe40000004100 */
[----:B------:R-:W-:Y:S01]  /*b3b0*/  FMUL.FTZ R37, R5, R33 ;  /* 0x0000002105257220 */ /* 0x000fe20000410000 */
[----:B------:R-:W-:Y:S02]  /*b3c0*/  HADD2.F32 R28, -RZ, R28.H0_H0 ;  /* 0x2000001cff1c7230 */ /* 0x000fe40000004100 */
[----:B------:R-:W-:-:S02]  /*b3d0*/  HADD2.F32 R31, -RZ, R31.H0_H0 ;  /* 0x2000001fff1f7230 */ /* 0x000fc40000004100 */
[-C--:B------:R-:W-:Y:S01]  /*b3e0*/  FMUL.FTZ R41, R5, R30.reuse ;  /* 0x0000001e05297220 */ /* 0x080fe20000410000 */
[--C-:B------:R-:W-:Y:S02]  /*b3f0*/  HADD2.F32 R4, -RZ, R26.reuse.H1_H1 ;  /* 0x3000001aff047230 */ /* 0x100fe40000004100 */
[----:B------:R-:W-:Y:S01]  /*b400*/  FFMA.FTZ R37, R28, R30, -R37 ;  /* 0x0000001e1c257223 */ /* 0x000fe20000010825 */
[----:B------:R-:W-:Y:S01]  /*b410*/  HADD2.F32 R25, -RZ, R25.H0_H0 ;  /* 0x20000019ff197230 */ /* 0x000fe20000004100 */
[----:B------:R-:W-:Y:S01]  /*b420*/  F2FP.F16.E4M3.UNPACK_B R30, R20 ;  /* 0x00000014ff1e723e */ /* 0x000fe200020006ff */
[----:B------:R-:W-:Y:S02]  /*b430*/  HADD2.F32 R26, -RZ, R26.H0_H0 ;  /* 0x2000001aff1a7230 */ /* 0x000fe40000004100 */
[----:B------:R-:W-:Y:S01]  /*b440*/  FMUL.FTZ R5, R4, R31 ;  /* 0x0000001f04057220 */ /* 0x000fe20000410000 */
[----:B------:R-:W-:Y:S01]  /*b450*/  FFMA.FTZ R42, R28, R33, R41 ;  /* 0x000000211c2a7223 */ /* 0x000fe20000010029 */
[----:B------:R-:W-:Y:S01]  /*b460*/  F2FP.F16.E4M3.UNPACK_B R28, R10 ;  /* 0x0000000aff1c723e */ /* 0x000fe200020006ff */
[-C--:B------:R-:W-:Y:S01]  /*b470*/  FMUL.FTZ R4, R4, R25.reuse ;  /* 0x0000001904047220 */ /* 0x080fe20000410000 */
[----:B------:R-:W-:Y:S01]  /*b480*/  FFMA.FTZ R33, R26, R25, -R5 ;  /* 0x000000191a217223 */ /* 0x000fe20000010805 */
[----:B------:R-:W-:Y:S01]  /*b490*/  HADD2.F32 R32, -RZ, R30.H1_H1 ;  /* 0x3000001eff207230 */ /* 0x000fe20000004100 */
[----:B------:R-:W-:Y:S01]  /*b4a0*/  F2FP.SATFINITE.E4M3.F32.PACK_AB_MERGE_C R37, R42, R37, RZ ;  /* 0x000000252a25723e */ /* 0x000fe200048070ff */
[----:B------:R-:W-:-:S02]  /*b4b0*/  HADD2.F32 R5, -RZ, R6.H1_H1 ;  /* 0x30000006ff057230 */ /* 0x000fc40000004100 */
[----:B------:R-:W-:Y:S01]  /*b4c0*/  FFMA.FTZ R40, R26, R31, R4 ;  /* 0x0000001f1a287223 */ /* 0x000fe20000010004 */
[----:B------:R-:W-:Y:S02]  /*b4d0*/  HADD2.F32 R25, -RZ, R28.H1_H1 ;  /* 0x3000001cff197230 */ /* 0x000fe40000004100 */
[----:B------:R-:W-:Y:S02]  /*b4e0*/  HADD2.F32 R6, -RZ, R6.H0_H0 ;  /* 0x20000006ff067230 */ /* 0x000fe40000004100 */
[C---:B------:R-:W-:Y:S01]  /*b4f0*/  FMUL.FTZ R31, R5.reuse, R32 ;  /* 0x00000020051f7220 */ /* 0x040fe20000410000 */
[----:B------:R-:W-:Y:S02]  /*b500*/  HADD2.F32 R28, -RZ, R28.H0_H0 ;  /* 0x2000001cff1c7230 */ /* 0x000fe40000004100 */
[-C--:B------:R-:W-:Y:S01]  /*b510*/  FMUL.FTZ R43, R5, R25.reuse ;  /* 0x00000019052b7220 */ /* 0x080fe20000410000 */
[----:B------:R-:W-:Y:S02]  /*b520*/  HADD2.F32 R30, -RZ, R30.H0_H0 ;  /* 0x2000001eff1e7230 */ /* 0x000fe40000004100 */
[----:B------:R-:W-:Y:S01]  /*b530*/  FFMA.FTZ R41, R6, R25, -R31 ;  /* 0x0000001906297223 */ /* 0x000fe2000001081f */
[--C-:B------:R-:W-:Y:S01]  /*b540*/  HADD2.F32 R4, -RZ, R29.reuse.H1_H1 ;  /* 0x3000001dff047230 */ /* 0x100fe20000004100 */
[----:B------:R-:W-:Y:S01]  /*b550*/  F2FP.F16.E4M3.UNPACK_B R5, R10.H1 ;  /* 0x0000000aff05723e */ /* 0x000fe200030006ff */
[----:B------:R-:W-:-:S02]  /*b560*/  HADD2.F32 R29, -RZ, R29.H0_H0 ;  /* 0x2000001dff1d7230 */ /* 0x000fc40000004100 */
[----:B------:R-:W-:Y:S01]  /*b570*/  FFMA.FTZ R32, R6, R32, R43 ;  /* 0x0000002006207223 */ /* 0x000fe2000001002b */
[C---:B------:R-:W-:Y:S01]  /*b580*/  FMUL.FTZ R26, R4.reuse, R30 ;  /* 0x0000001e041a7220 */ /* 0x040fe20000410000 */
[----:B------:R-:W-:Y:S01]  /*b590*/  FMUL.FTZ R25, R4, R28 ;  /* 0x0000001c04197220 */ /* 0x000fe20000410000 */
[----:B------:R-:W-:Y:S01]  /*b5a0*/  F2FP.F16.E4M3.UNPACK_B R4, R20.H1 ;  /* 0x00000014ff04723e */ /* 0x000fe200030006ff */
[--C-:B------:R-:W-:Y:S02]  /*b5b0*/  HADD2.F32 R6, -RZ, R5.reuse.H0_H0 ;  /* 0x20000005ff067230 */ /* 0x100fe40000004100 */
[C---:B------:R-:W-:Y:S01]  /*b5c0*/  FFMA.FTZ R31, R29.reuse, R28, -R26 ;  /* 0x0000001c1d1f7223 */ /* 0x040fe2000001081a */
[----:B------:R-:W-:Y:S02]  /*b5d0*/  HADD2.F32 R26, -RZ, R5.H1_H1 ;  /* 0x30000005ff1a7230 */ /* 0x000fe40000004100 */
[----:B------:R-:W-:Y:S01]  /*b5e0*/  FFMA.FTZ R30, R29, R30, R25 ;  /* 0x0000001e1d1e7223 */ /* 0x000fe20000010019 */
[----:B------:R-:W-:-:S02]  /*b5f0*/  HADD2.F32 R28, -RZ, R4.H1_H1 ;  /* 0x30000004ff1c7230 */ /* 0x000fc40000004100 */
[----:B------:R-:W-:Y:S02]  /*b600*/  HADD2.F32 R5, -RZ, R7.H1_H1 ;  /* 0x30000007ff057230 */ /* 0x000fe40000004100 */
[----:B------:R-:W-:Y:S02]  /*b610*/  HADD2.F32 R25, -RZ, R4.H0_H0 ;  /* 0x20000004ff197230 */ /* 0x000fe40000004100 */
[----:B------:R-:W-:Y:S02]  /*b620*/  HADD2.F32 R4, -RZ, R21.H1_H1 ;  /* 0x30000015ff047230 */ /* 0x000fe40000004100 */
[C---:B------:R-:W-:Y:S01]  /*b630*/  FMUL.FTZ R46, R5.reuse, R28 ;  /* 0x0000001c052e7220 */ /* 0x040fe20000410000 */
[----:B------:R-:W-:Y:S02]  /*b640*/  HADD2.F32 R7, -RZ, R7.H0_H0 ;  /* 0x20000007ff077230 */ /* 0x000fe40000004100 */
[----:B------:R-:W-:Y:S01]  /*b650*/  FMUL.FTZ R5, R5, R26 ;  /* 0x0000001a05057220 */ /* 0x000fe20000410000 */
[----:B------:R-:W-:-:S02]  /*b660*/  HADD2.F32 R21, -RZ, R21.H0_H0 ;  /* 0x20000015ff157230 */ /* 0x000fc40000004100 */
[CC--:B------:R-:W-:Y:S01]  /*b670*/  FMUL.FTZ R44, R4.reuse, R25.reuse ;  /* 0x00000019042c7220 */ /* 0x0c0fe20000410000 */
        /* <DEDUP_REMOVED lines=13> */
.L_x_7891:
[----:B------:R-:W-:Y:S05]  /*b750*/  BSYNC B2 ;  /* 0x0000000000027941 */ /* 0x000fea0003800000 */
.L_x_7890:
[----:B------:R-:W-:Y:S05]  /*b760*/  @P1 BRA `(.L_x_7889) ;  /* 0x0000000400681947 */ /* 0x000fea0003800000 */
[----:B-1----:R-:W1:Y:S01]  /*b770*/  LDS.128 R4, [R12] ;  /* 0x000000000c047984 */ /* 0x002e620000000c00 */
        /* <DEDUP_REMOVED lines=61> */
[-C--:B------:R-:W-:Y:S01]  /*bb50*/  FMUL.FTZ R25, R4, R28.reuse ;  /* 0x0000001c04197220 */ /* 0x080fe20000410000 */
        /* <DEDUP_REMOVED lines=26> */
[----:B------:R2:W-:Y:S02]  /*bd00*/  STS.128 [R12], R4 ;  /* 0x000000040c007388 */ /* 0x0005e40000000c00 */
.L_x_7889:
[----:B------:R-:W-:Y:S05]  /*bd10*/  BSYNC B1 ;  /* 0x0000000000017941 */ /* 0x000fea0003800000 */
.L_x_7888:
[----:B-12---:R-:W-:-:S05]  /*bd20*/  VIADD R4, R190, 0x40 ;  /* 0x00000040be047836 */ /* 0x006fca0000000000 */
[----:B------:R-:W-:-:S13]  /*bd30*/  ISETP.GE.AND P0, PT, R4, R15, PT ;  /* 0x0000000f0400720c */ /* 0x000fda0003f06270 */
[----:B------:R-:W-:Y:S05]  /*bd40*/  @P0 BRA `(.L_x_7892) ;  /* 0x0000002800640947 */ /* 0x000fea0003800000 */
[----:B------:R-:W1:Y:S01]  /*bd50*/  LDC R5, c[0x0][0x3f4] ;  /* 0x0000fd00ff057b82 */ /* 0x000e620000000800 */
[----:B------:R-:W-:Y:S01]  /*bd60*/  BSSY B1, `(.L_x_7893) ;  /* 0x000005e000017945 */ /* 0x000fe20003800000 */
[-C--:B-1----:R-:W-:Y:S02]  /*bd70*/  ISETP.GE.AND P0, PT, R22, R5.reuse, PT ;  /* 0x000000051600720c */ /* 0x082fe40003f06270 */
[----:B------:R-:W-:-:S11]  /*bd80*/  ISETP.GE.AND P1, PT, R192, R5, PT ;  /* 0x00000005c000720c */ /* 0x000fd60003f26270 */
[----:B------:R-:W-:Y:S05]  /*bd90*/  @P0 BRA `(.L_x_7894) ;  /* 0x0000000400680947 */ /* 0x000fea0003800000 */
[----:B------:R-:W1:Y:S01]  /*bda0*/  LDS.128 R4, [R13+0x16400] ;  /* 0x016400000d047984 */ /* 0x000e620000000c00 */
[----:B------:R-:W-:Y:S02]  /*bdb0*/  F2FP.F16.E4M3.UNPACK_B R33, R14 ;  /* 0x0000000eff21723e */ /* 0x000fe400020006ff */
[----:B------:R-:W-:Y:S02]  /*bdc0*/  F2FP.F16.E4M3.UNPACK_B R31, R3 ;  /* 0x00000003ff1f723e */ /* 0x000fe400020006ff */
[-C--:B0-----:R-:W-:Y:S01]  /*bdd0*/  F2FP.F16.E4M3.UNPACK_B R39, R20.reuse ;  /* 0x00000014ff27723e */ /* 0x081fe200020006ff */
[----:B------:R-:W-:Y:S01]  /*bde0*/  HADD2.F32 R35, -RZ, R33.H1_H1 ;  /* 0x30000021ff237230 */ /* 0x000fe20000004100 */
[----:B------:R-:W-:Y:S01]  /*bdf0*/  F2FP.F16.E4M3.UNPACK_B R20, R20.H1 ;  /* 0x00000014ff14723e */ /* 0x000fe200030006ff */
[----:B------:R-:W-:Y:S02]  /*be00*/  HADD2.F32 R29, -RZ, R31.H1_H1 ;  /* 0x3000001fff1d7230 */ /* 0x000fe40000004100 */
[----:B------:R-:W-:Y:S01]  /*be10*/  HADD2.F32 R38, -RZ, R33.H0_H0 ;  /* 0x20000021ff267230 */ /* 0x000fe20000004100 */
[----:B------:R-:W-:Y:S01]  /*be20*/  F2FP.F16.E4M3.UNPACK_B R33, R14.H1 ;  /* 0x0000000eff21723e */ /* 0x000fe200030006ff */
[----:B------:R-:W-:-:S02]  /*be30*/  HADD2.F32 R36, -RZ, R31.H0_H0 ;  /* 0x2000001fff247230 */ /* 0x000fc40000004100 */
[----:B------:R-:W-:Y:S02]  /*be40*/  HADD2.F32 R42, -RZ, R39.H1_H1 ;  /* 0x30000027ff2a7230 */ /* 0x000fe40000004100 */
[--C-:B------:R-:W-:Y:S02]  /*be50*/  HADD2.F32 R40, -RZ, R33.reuse.H1_H1 ;  /* 0x30000021ff287230 */ /* 0x100fe40000004100 */
[----:B------:R-:W-:Y:S02]  /*be60*/  HADD2.F32 R37, -RZ, R33.H0_H0 ;  /* 0x20000021ff257230 */ /* 0x000fe40000004100 */
        /* <DEDUP_REMOVED lines=16> */
[----:B------:R-:W-:Y:S01]  /*bf70*/  F2FP.F16.E4M3.UNPACK_B R32, R3.H1 ;  /* 0x00000003ff20723e */ /* 0x000fe200030006ff */
[-C--:B------:R-:W-:Y:S01]  /*bf80*/  FMUL.FTZ R3, R38, R5.reuse ;  /* 0x0000000526037220 */ /* 0x080fe20000410000 */
[C---:B------:R-:W-:Y:S01]  /*bf90*/  FMUL.FTZ R21, R36.reuse, R5 ;  /* 0x0000000524157220 */ /* 0x040fe20000410000 */
[----:B------:R-:W-:Y:S01]  /*bfa0*/  HADD2.F32 R5, -RZ, R26.H1_H1 ;  /* 0x3000001aff057230 */ /* 0x000fe20000004100 */
[----:B------:R-:W-:Y:S01]  /*bfb0*/  F2FP.F16.E4M3.UNPACK_B R35, R10 ;  /* 0x0000000aff23723e */ /* 0x000fe200020006ff */
[-C--:B------:R-:W-:Y:S01]  /*bfc0*/  FFMA.FTZ R14, R36, R4.reuse, -R3 ;  /* 0x00000004240e7223 */ /* 0x080fe20000010803 */
[----:B------:R-:W-:Y:S01]  /*bfd0*/  FFMA.FTZ R21, R38, R4, R21 ;  /* 0x0000000426157223 */ /* 0x000fe20000010015 */
[----:B------:R-:W-:-:S02]  /*bfe0*/  HADD2.F32 R4, -RZ, R32.H1_H1 ;  /* 0x30000020ff047230 */ /* 0x000fc40000004100 */
[----:B------:R-:W-:Y:S01]  /*bff0*/  FMUL.FTZ R31, R40, R5 ;  /* 0x00000005281f7220 */ /* 0x000fe20000410000 */
[----:B------:R-:W-:Y:S01]  /*c000*/  HADD2.F32 R26, -RZ, R26.H0_H0 ;  /* 0x2000001aff1a7230 */ /* 0x000fe20000004100 */
[----:B------:R-:W-:Y:S01]  /*c010*/  F2FP.F16.E4M3.UNPACK_B R7, R7.H1 ;  /* 0x00000007ff07723e */ /* 0x000fe200030006ff */
[--C-:B------:R-:W-:Y:S02]  /*c020*/  HADD2.F32 R3, -RZ, R25.reuse.H1_H1 ;  /* 0x30000019ff037230 */ /* 0x100fe40000004100 */
[C---:B------:R-:W-:Y:S01]  /*c030*/  FMUL.FTZ R5, R4.reuse, R5 ;  /* 0x0000000504057220 */ /* 0x040fe20000410000 */
[----:B------:R-:W-:Y:S02]  /*c040*/  HADD2.F32 R33, -RZ, R32.H0_H0 ;  /* 0x20000020ff217230 */ /* 0x000fe40000004100 */
[-C--:B------:R-:W-:Y:S01]  /*c050*/  FFMA.FTZ R31, R4, R26.reuse, -R31 ;  /* 0x0000001a041f7223 */ /* 0x080fe2000001081f */
[----:B------:R-:W-:Y:S02]  /*c060*/  HADD2.F32 R25, -RZ, R25.H0_H0 ;  /* 0x20000019ff197230 */ /* 0x000fe40000004100 */
[-C--:B------:R-:W-:Y:S01]  /*c070*/  FMUL.FTZ R4, R37, R3.reuse ;  /* 0x0000000325047220 */ /* 0x080fe20000410000 */
[----:B------:R-:W-:Y:S01]  /*c080*/  FFMA.FTZ R32, R40, R26, R5 ;  /* 0x0000001a28207223 */ /* 0x000fe20000010005 */
[----:B------:R-:W-:Y:S01]  /*c090*/  FMUL.FTZ R26, R33, R3 ;  /* 0x00000003211a7220 */ /* 0x000fe20000410000 */
[----:B------:R-:W-:-:S02]  /*c0a0*/  HADD2.F32 R38, -RZ, R35.H1_H1 ;  /* 0x30000023ff267230 */ /* 0x000fc40000004100 */
[-C--:B------:R-:W-:Y:S01]  /*c0b0*/  FFMA.FTZ R5, R33, R25.reuse, -R4 ;  /* 0x0000001921057223 */ /* 0x080fe20000010804 */
[--C-:B------:R-:W-:Y:S02]  /*c0c0*/  HADD2.F32 R4, -RZ, R6.reuse.H1_H1 ;  /* 0x30000006ff047230 */ /* 0x100fe40000004100 */
[----:B------:R-:W-:Y:S01]  /*c0d0*/  FFMA.FTZ R26, R37, R25, R26 ;  /* 0x00000019251a7223 */ /* 0x000fe2000001001a */
[----:B------:R-:W-:Y:S01]  /*c0e0*/  HADD2.F32 R6, -RZ, R6.H0_H0 ;  /* 0x20000006ff067230 */ /* 0x000fe20000004100 */
[----:B------:R-:W-:Y:S01]  /*c0f0*/  F2FP.SATFINITE.E4M3.F32.PACK_AB_MERGE_C R31, R32, R31, RZ ;  /* 0x0000001f201f723e */ /* 0x000fe200048070ff */
[----:B------:R-:W-:Y:S02]  /*c100*/  HADD2.F32 R36, -RZ, R35.H0_H0 ;  /* 0x20000023ff247230 */ /* 0x000fe40000004100 */
[-C--:B------:R-:W-:Y:S01]  /*c110*/  FMUL.FTZ R25, R42, R4.reuse ;  /* 0x000000042a197220 */ /* 0x080fe20000410000 */
[----:B------:R-:W-:Y:S02]  /*c120*/  HADD2.F32 R40, -RZ, R39.H0_H0 ;  /* 0x20000027ff287230 */ /* 0x000fe40000004100 */
[C---:B------:R-:W-:Y:S01]  /*c130*/  FMUL.FTZ R35, R38.reuse, R4 ;  /* 0x0000000426237220 */ /* 0x040fe20000410000 */
[--C-:B------:R-:W-:Y:S01]  /*c140*/  HADD2.F32 R3, -RZ, R28.reuse.H1_H1 ;  /* 0x3000001cff037230 */ /* 0x100fe20000004100 */
[----:B------:R-:W-:Y:S01]  /*c150*/  F2FP.F16.E4M3.UNPACK_B R4, R10.H1 ;  /* 0x0000000aff04723e */ /* 0x000fe200030006ff */
[----:B------:R-:W-:Y:S01]  /*c160*/  FFMA.FTZ R33, R38, R6, -R25 ;  /* 0x0000000626217223 */ /* 0x000fe20000010819 */
[----:B------:R-:W-:-:S02]  /*c170*/  HADD2.F32 R28, -RZ, R28.H0_H0 ;  /* 0x2000001cff1c7230 */ /* 0x000fc40000004100 */
[----:B------:R-:W-:Y:S01]  /*c180*/  FFMA.FTZ R10, R42, R6, R35 ;  /* 0x000000062a0a7223 */ /* 0x000fe20000010023 */
[-C--:B------:R-:W-:Y:S01]  /*c190*/  FMUL.FTZ R25, R40, R3.reuse ;  /* 0x0000000328197220 */ /* 0x080fe20000410000 */
[----:B------:R-:W-:Y:S01]  /*c1a0*/  FMUL.FTZ R3, R36, R3 ;  /* 0x0000000324037220 */ /* 0x000fe20000410000 */
[--C-:B------:R-:W-:Y:S01]  /*c1b0*/  HADD2.F32 R37, -RZ, R4.reuse.H1_H1 ;  /* 0x30000004ff257230 */ /* 0x100fe20000004100 */
[----:B------:R-:W-:Y:S01]  /*c1c0*/  F2FP.SATFINITE.E4M3.F32.PACK_AB_MERGE_C R5, R26, R5, R31 ;  /* 0x000000051a05723e */ /* 0x000fe2000480701f */
[----:B------:R-:W-:Y:S02]  /*c1d0*/  HADD2.F32 R35, -RZ, R4.H0_H0 ;  /* 0x20000004ff237230 */ /* 0x000fe40000004100 */
[-C--:B------:R-:W-:Y:S01]  /*c1e0*/  FFMA.FTZ R6, R36, R28.reuse, -R25 ;  /* 0x0000001c24067223 */ /* 0x080fe20000010819 */
[----:B------:R-:W-:Y:S02]  /*c1f0*/  HADD2.F32 R4, -RZ, R7.H1_H1 ;  /* 0x30000007ff047230 */ /* 0x000fe40000004100 */
[----:B------:R-:W-:Y:S01]  /*c200*/  FFMA.FTZ R25, R40, R28, R3 ;  /* 0x0000001c28197223 */ /* 0x000fe20000010003 */
[----:B------:R-:W-:Y:S01]  /*c210*/  HADD2.F32 R39, -RZ, R20.H0_H0 ;  /* 0x20000014ff277230 */ /* 0x000fe20000004100 */
        /* <DEDUP_REMOVED lines=13> */
[----:B------:R-:W-:Y:S02]  /*c2f0*/  F2FP.SATFINITE.E4M3.F32.PACK_AB_MERGE_C R3, R3, R28, RZ ;  /* 0x0000001c0303723e */ /* 0x000fe400048070ff */
[----:B------:R-:W-:Y:S02]  /*c300*/  F2FP.SATFINITE.E4M3.F32.PACK_AB_MERGE_C R4, R21, R14, R4 ;  /* 0x0000000e1504723e */ /* 0x000fe40004807004 */
[----:B------:R-:W-:Y:S02]  /*c310*/  F2FP.SATFINITE.E4M3.F32.PACK_AB_MERGE_C R6, R25, R6, R10 ;  /* 0x000000061906723e */ /* 0x000fe4000480700a */
[----:B------:R-:W-:-:S05]  /*c320*/  F2FP.SATFINITE.E4M3.F32.PACK_AB_MERGE_C R7, R20, R7, R3 ;  /* 0x000000071407723e */ /* 0x000fca0004807003 */
[----:B------:R1:W-:Y:S02]  /*c330*/  STS.128 [R13+0x16400], R4 ;  /* 0x016400040d007388 */ /* 0x0003e40000000c00 */
.L_x_7894:
[----:B------:R-:W-:Y:S05]  /*c340*/  BSYNC B1 ;  /* 0x0000000000017941 */ /* 0x000fea0003800000 */
.L_x_7893:
[----:B------:R-:W-:Y:S05]  /*c350*/  @P1 BRA `(.L_x_7892) ;  /* 0x0000002000e01947 */ /* 0x000fea0003800000 */
[----:B-1----:R-:W1:Y:S01]  /*c360*/  LDS.128 R4, [R12+0x2000] ;  /* 0x002000000c047984 */ /* 0x002e620000000c00 */
[-C--:B------:R-:W-:Y:S02]  /*c370*/  F2FP.F16.E4M3.UNPACK_B R28, R9.reuse ;  /* 0x00000009ff1c723e */ /* 0x080fe400020006ff */
[----:B------:R-:W-:Y:S02]  /*c380*/  F2FP.F16.E4M3.UNPACK_B R26, R0 ;  /* 0x00000000ff1a723e */ /* 0x000fe400020006ff */
[----:B------:R-:W-:Y:S01]  /*c390*/  F2FP.F16.E4M3.UNPACK_B R29, R9.H1 ;  /* 0x00000009ff1d723e */ /* 0x000fe200030006ff */
[----:B------:R-:W-:Y:S01]  /*c3a0*/  HADD2.F32 R30, -RZ, R28.H1_H1 ;  /* 0x3000001cff1e7230 */ /* 0x000fe20000004100 */
[----:B------:R-:W-:Y:S01]  /*c3b0*/  F2FP.F16.E4M3.UNPACK_B R33, R11 ;  /* 0x0000000bff21723e */ /* 0x000fe200020006ff */
[--C-:B------:R-:W-:Y:S02]  /*c3c0*/  HADD2.F32 R20, -RZ, R26.reuse.H1_H1 ;  /* 0x3000001aff147230 */ /* 0x100fe40000004100 */
[----:B------:R-:W-:-:S02]  /*c3d0*/  HADD2.F32 R26, -RZ, R26.H0_H0 ;  /* 0x2000001aff1a7230 */ /* 0x000fc40000004100 */
[--C-:B------:R-:W-:Y:S02]  /*c3e0*/  HADD2.F32 R31, -RZ, R29.reuse.H1_H1 ;  /* 0x3000001dff1f7230 */ /* 0x100fe40000004100 */
[----:B------:R-:W-:Y:S02]  /*c3f0*/  HADD2.F32 R29, -RZ, R29.H0_H0 ;  /* 0x2000001dff1d7230 */ /* 0x000fe40000004100 */
        /* <DEDUP_REMOVED lines=17> */
[--C-:B------:R-:W-:Y:S01]  /*c510*/  HADD2.F32 R3, -RZ, R4.reuse.H1_H1 ;  /* 0x30000004ff037230 */ /* 0x100fe20000004100 */
[----:B------:R-:W-:Y:S01]  /*c520*/  F2FP.F16.E4M3.UNPACK_B R7, R7.H1 ;  /* 0x00000007ff07723e */ /* 0x000fe200030006ff */
[----:B------:R-:W-:Y:S01]  /*c530*/  HADD2.F32 R4, -RZ, R4.H0_H0 ;  /* 0x20000004ff047230 */ /* 0x000fe20000004100 */
[----:B------:R-:W-:Y:S01]  /*c540*/  F2FP.SATFINITE.E4M3.F32.PACK_AB_MERGE_C R20, R25, R20, RZ ;  /* 0x000000141914723e */ /* 0x000fe200048070ff */
[----:B------:R-:W-:-:S02]  /*c550*/  HADD2.F32 R0, -RZ, R13.H1_H1 ;  /* 0x3000000dff007230 */ /* 0x000fc40000004100 */
[-C--:B------:R-:W-:Y:S01]  /*c560*/  FMUL.FTZ R9, R10, R3.reuse ;  /* 0x000000030a097220 */ /* 0x080fe20000410000 */
[C---:B------:R-:W-:Y:S01]  /*c570*/  FMUL.FTZ R21, R26.reuse, R3 ;  /* 0x000000031a157220 */ /* 0x040fe20000410000 */
[--C-:B------:R-:W-:Y:S02]  /*c580*/  HADD2.F32 R3, -RZ, R5.reuse.H1_H1 ;  /* 0x30000005ff037230 */ /* 0x100fe40000004100 */
[-C--:B------:R-:W-:Y:S01]  /*c590*/  FFMA.FTZ R9, R26, R4.reuse, -R9 ;  /* 0x000000041a097223 */ /* 0x080fe20000010809 */
[----:B------:R-:W-:Y:S01]  /*c5a0*/  FFMA.FTZ R4, R10, R4, R21 ;  /* 0x000000040a047223 */ /* 0x000fe20000010015 */
[----:B------:R-:W-:Y:S02]  /*c5b0*/  HADD2.F32 R21, -RZ, R28.H1_H1 ;  /* 0x3000001cff157230 */ /* 0x000fe40000004100 */
[----:B------:R-:W-:Y:S01]  /*c5c0*/  FMUL.FTZ R10, R31, R3 ;  /* 0x000000031f0a7220 */ /* 0x000fe20000410000 */
[----:B------:R-:W-:Y:S02]  /*c5d0*/  HADD2.F32 R5, -RZ, R5.H0_H0 ;  /* 0x20000005ff057230 */ /* 0x000fe40000004100 */
[----:B------:R-:W-:-:S02]  /*c5e0*/  HADD2.F32 R13, -RZ, R13.H0_H0 ;  /* 0x2000000dff0d7230 */ /* 0x000fc40000004100 */
[C---:B------:R-:W-:Y:S01]  /*c5f0*/  FMUL.FTZ R26, R21.reuse, R3 ;  /* 0x00000003151a7220 */ /* 0x040fe20000410000 */
[----:B------:R-:W-:Y:S02]  /*c600*/  HADD2.F32 R3, -RZ, R28.H0_H0 ;  /* 0x2000001cff037230 */ /* 0x000fe40000004100 */
[-C--:B------:R-:W-:Y:S01]  /*c610*/  FFMA.FTZ R21, R21, R5.reuse, -R10 ;  /* 0x0000000515157223 */ /* 0x080fe2000001080a */
[----:B------:R-:W-:Y:S01]  /*c620*/  FMUL.FTZ R10, R29, R0 ;  /* 0x000000001d0a7220 */ /* 0x000fe20000410000 */
[----:B------:R-:W-:Y:S01]  /*c630*/  FFMA.FTZ R26, R31, R5, R26 ;  /* 0x000000051f1a7223 */ /* 0x000fe2000001001a */
[----:B------:R-:W-:Y:S01]  /*c640*/  F2FP.F16.E4M3.UNPACK_B R28, R8 ;  /* 0x00000008ff1c723e */ /* 0x000fe200020006ff */
[C---:B------:R-:W-:Y:S01]  /*c650*/  FMUL.FTZ R0, R3.reuse, R0 ;  /* 0x0000000003007220 */ /* 0x040fe20000410000 */
[-C--:B------:R-:W-:Y:S01]  /*c660*/  FFMA.FTZ R5, R3, R13.reuse, -R10 ;  /* 0x0000000d03057223 */ /* 0x080fe2000001080a */
[----:B------:R-:W-:Y:S01]  /*c670*/  HADD2.F32 R3, -RZ, R6.H1_H1 ;  /* 0x30000006ff037230 */ /* 0x000fe20000004100 */
[----:B------:R-:W-:Y:S01]  /*c680*/  F2FP.F16.E4M3.UNPACK_B R8, R8.H1 ;  /* 0x00000008ff08723e */ /* 0x000fe200030006ff */
[----:B------:R-:W-:Y:S01]  /*c690*/  FFMA.FTZ R10, R29, R13, R0 ;  /* 0x0000000d1d0a7223 */ /* 0x000fe20000010000 */
[----:B------:R-:W-:Y:S01]  /*c6a0*/  HADD2.F32 R32, -RZ, R28.H1_H1 ;  /* 0x3000001cff207230 */ /* 0x000fe20000004100 */
[----:B------:R-:W-:Y:S01]  /*c6b0*/  F2FP.SATFINITE.E4M3.F32.PACK_AB_MERGE_C R21, R26, R21, RZ ;  /* 0x000000151a15723e */ /* 0x000fe200048070ff */
[----:B------:R-:W-:-:S02]  /*c6c0*/  HADD2.F32 R6, -RZ, R6.H0_H0 ;  /* 0x20000006ff067230 */ /* 0x000fc40000004100 */
        /* <DEDUP_REMOVED lines=9> */
[C---:B------:R-:W-:Y:S01]  /*c760*/  FMUL.FTZ R13, R30.reuse, R0 ;  /* 0x000000001e0d7220 */ /* 0x040fe20000410000 */
[----:B------:R-:W-:Y:S01]  /*c770*/  F2FP.F16.E4M3.UNPACK_B R0, R11.H1 ;  /* 0x0000000bff00723e */ /* 0x000fe200030006ff */
[----:B------:R-:W-:Y:S02]  /*c780*/  HADD2.F32 R11, -RZ, R8.H0_H0 ;  /* 0x20000008ff0b7230 */ /* 0x000fe40000004100 */
[-C--:B------:R-:W-:Y:S01]  /*c790*/  FFMA.FTZ R6, R30, R14.reuse, -R3 ;  /* 0x0000000e1e067223 */ /* 0x080fe20000010803 */
[----:B------:R-:W-:Y:S02]  /*c7a0*/  HADD2.F32 R3, -RZ, R7.H1_H1 ;  /* 0x30000007ff037230 */ /* 0x000fe40000004100 */
[----:B------:R-:W-:Y:S01]  /*c7b0*/  FFMA.FTZ R13, R36, R14, R13 ;  /* 0x0000000e240d7223 */ /* 0x000fe2000001000d */
[--C-:B------:R-:W-:Y:S01]  /*c7c0*/  HADD2.F32 R35, -RZ, R0.reuse.H1_H1 ;  /* 0x30000000ff237230 */ /* 0x100fe20000004100 */
[----:B------:R-:W-:Y:S01]  /*c7d0*/  F2FP.SATFINITE.E4M3.F32.PACK_AB_MERGE_C R28, R29, R28, RZ ;  /* 0x0000001c1d1c723e */ /* 0x000fe200048070ff */
[----:B------:R-:W-:-:S02]  /*c7e0*/  HADD2.F32 R33, -RZ, R0.H0_H0 ;  /* 0x20000000ff217230 */ /* 0x000fc40000004100 */
[-C--:B------:R-:W-:Y:S01]  /*c7f0*/  FMUL.FTZ R30, R31, R3.reuse ;  /* 0x000000031f1e7220 */ /* 0x080fe20000410000 */
[----:B------:R-:W-:Y:S02]  /*c800*/  HADD2.F32 R0, -RZ, R15.H1_H1 ;  /* 0x3000000fff007230 */ /* 0x000fe40000004100 */
[----:B------:R-:W-:Y:S01]  /*c810*/  FMUL.FTZ R14, R35, R3 ;  /* 0x00000003230e7220 */ /* 0x000fe20000410000 */
        /* <DEDUP_REMOVED lines=10> */
[----:B------:R-:W-:Y:S02]  /*c8c0*/  F2FP.SATFINITE.E4M3.F32.PACK_AB_MERGE_C R3, R3, R14, RZ ;  /* 0x0000000e0303723e */ /* 0x000fe400048070ff */
[----:B------:R-:W-:Y:S02]  /*c8d0*/  F2FP.SATFINITE.E4M3.F32.PACK_AB_MERGE_C R6, R13, R6, R28 ;  /* 0x000000060d06723e */ /* 0x000fe4000480701c */
[----:B------:R-:W-:-:S05]  /*c8e0*/  F2FP.SATFINITE.E4M3.F32.PACK_AB_MERGE_C R7, R0, R7, R3 ;  /* 0x000000070007723e */ /* 0x000fca0004807003 */
[----:B------:R2:W-:Y:S01]  /*c8f0*/  STS.128 [R12+0x2000], R4 ;  /* 0x002000040c007388 */ /* 0x0005e20000000c00 */
[----:B------:R-:W-:Y:S05]  /*c900*/  BRA `(.L_x_7892) ;  /* 0x0000001c00747947 */ /* 0x000fea0003800000 */
.L_x_7882:
[----:B------:R-:W-:-:S03]  /*c910*/  UMOV UR4, 0xffffffff ;  /* 0xffffffff00047882 */ /* 0x000fc60000000000 */
[----:B------:R-:W-:Y:S05]  /*c920*/  BRA.DIV UR4, `(.L_x_7895) ;  /* 0x00000176047c7947 */ /* 0x000fea000b800000 */
[----:B------:R0:W1:Y:S04]  /*c930*/  SHFL.IDX PT, R33, R32, RZ, 0x1c1f ;  /* 0x001c1fff20217589 */ /* 0x00006800000e0000 */
[----:B------:R0:W2:Y:S04]  /*c940*/  SHFL.IDX PT, R14, R30, RZ, 0x1c1f ;  /* 0x001c1fff1e0e7589 */ /* 0x0000a800000e0000 */
[----:B------:R0:W3:Y:S04]  /*c950*/  SHFL.IDX PT, R3, R26, RZ, 0x1c1f ;  /* 0x001c1fff1a037589 */ /* 0x0000e800000e0000 */
[----:B------:R0:W4:Y:S02]  /*c960*/  SHFL.IDX PT, R21, R28, RZ, 0x1c1f ;  /* 0x001c1fff1c157589 */ /* 0x00012400000e0000 */
.L_x_8146:
[----:B------:R-:W-:Y:S01]  /*c970*/  ULDC UR4, c[0x0][0x448] ;  /* 0x0001120000047ab9 */ /* 0x000fe20000000800 */
[----:B------:R-:W-:Y:S01]  /*c980*/  BSSY B1, `(.L_x_7896) ;  /* 0x0000013000017945 */ /* 0x000fe20003800000 */
[----:B------:R-:W-:Y:S01]  /*c990*/  IMAD R25, R25, UR4, RZ ;  /* 0x0000000419197c24 */ /* 0x000fe2000f8e02ff */
[----:B------:R-:W-:Y:S02]  /*c9a0*/  LEA.HI R20, R212, R212, RZ, 0x1 ;  /* 0x000000d4d4147211 */ /* 0x000fe400078f08ff */
[----:B------:R-:W-:Y:S02]  /*c9b0*/  CS2R R6, SRZ ;  /* 0x0000000000067805 */ /* 0x000fe4000001ff00 */
[----:B------:R-:W-:Y:S02]  /*c9c0*/  CS2R R8, SRZ ;  /* 0x0000000000087805 */ /* 0x000fe4000001ff00 */
[----:B------:R-:W-:Y:S02]  /*c9d0*/  CS2R R10, SRZ ;  /* 0x00000000000a7805 */ /* 0x000fe4000001ff00 */
[----:B------:R-:W-:-:S02]  /*c9e0*/  ISETP.GE.AND P0, PT, R4, R25, PT ;  /* 0x000000190400720c */ /* 0x000fc40003f06270 */
[----:B------:R-:W-:-:S11]  /*c9f0*/  CS2R R4, SRZ ;  /* 0x0000000000047805 */ /* 0x000fd6000001ff00 */
        /* <DEDUP_REMOVED lines=11> */
.L_x_7897:
[----:B------:R-:W-:Y:S05]  /*cab0*/  BSYNC B1 ;  /* 0x0000000000017941 */ /* 0x000fea0003800000 */
.L_x_7896:
[----:B-1----:R-:W-:Y:S01]  /*cac0*/  LOP3.LUT R13, R20, 0xfffffffe, RZ, 0xc0, !PT ;  /* 0xfffffffe140d7812 */ /* 0x002fe200078ec0ff */
[----:B0-----:R-:W-:Y:S01]  /*cad0*/  IMAD R32, R29, -0x80, R25 ;  /* 0xffffff801d207824 */ /* 0x001fe200078e0219 */
[----:B-----5:R-:W-:Y:S01]  /*cae0*/  SHF.R.U32.HI R0, RZ, 0x8, R4 ;  /* 0x00000008ff007819 */ /* 0x020fe20000011604 */
[----:B------:R-:W-:Y:S01]  /*caf0*/  BSSY B1, `(.L_x_7898) ;  /* 0x0000034000017945 */ /* 0x000fe20003800000 */
[----:B---3--:R-:W-:Y:S01]  /*cb00*/  LOP3.LUT R3, R4, 0xff, RZ, 0xc0, !PT ;  /* 0x000000ff04037812 */ /* 0x008fe200078ec0ff */
[----:B------:R-:W-:Y:S01]  /*cb10*/  IMAD.IADD R37, R212, 0x1, -R13 ;  /* 0x00000001d4257824 */ /* 0x000fe200078e0a0d */
[----:B------:R-:W-:Y:S02]  /*cb20*/  LOP3.LUT R0, R0, 0xff, RZ, 0xc0, !PT ;  /* 0x000000ff00007812 */ /* 0x000fe400078ec0ff */
[----:B------:R-:W-:Y:S02]  /*cb30*/  SHF.R.U32.HI R25, RZ, 0x8, R7 ;  /* 0x00000008ff197819 */ /* 0x000fe40000011607 */
[----:B------:R-:W-:-:S02]  /*cb40*/  SHF.L.U32 R37, R37, 0x1f, RZ ;  /* 0x0000001f25257819 */ /* 0x000fc400000006ff */
[----:B------:R-:W-:Y:S02]  /*cb50*/  PRMT R13, R0, 0x7604, R3 ;  /* 0x00007604000d7816 */ /* 0x000fe40000000003 */
[----:B------:R-:W0:Y:S01]  /*cb60*/  SYNCS.PHASECHK.TRANS64.TRYWAIT P1, [R18+URZ+0x22800], R37 ;  /* 0x02280025120075a7 */ /* 0x000e22000802017f */
[----:B------:R-:W-:Y:S02]  /*cb70*/  SHF.R.U32.HI R0, RZ, 0x8, R6 ;  /* 0x00000008ff007819 */ /* 0x000fe40000011606 */
[----:B--2---:R-:W-:Y:S02]  /*cb80*/  LOP3.LUT R14, R6, 0xff, RZ, 0xc0, !PT ;  /* 0x000000ff060e7812 */ /* 0x004fe400078ec0ff */
[----:B------:R-:W-:Y:S02]  /*cb90*/  LOP3.LUT R20, R7, 0xff, RZ, 0xc0, !PT ;  /* 0x000000ff07147812 */ /* 0x000fe400078ec0ff */
[----:B----4-:R-:W-:Y:S02]  /*cba0*/  LOP3.LUT R21, R0, 0xff, RZ, 0xc0, !PT ;  /* 0x000000ff00157812 */ /* 0x010fe400078ec0ff */
[----:B------:R-:W-:-:S02]  /*cbb0*/  LOP3.LUT R25, R25, 0xff, RZ, 0xc0, !PT ;  /* 0x000000ff19197812 */ /* 0x000fc400078ec0ff */
[----:B------:R-:W-:Y:S02]  /*cbc0*/  SHF.R.U32.HI R0, RZ, 0x8, R8 ;  /* 0x00000008ff007819 */ /* 0x000fe40000011608 */
[----:B------:R-:W-:Y:S02]  /*cbd0*/  SHF.R.U32.HI R31, RZ, 0x8, R9 ;  /* 0x00000008ff1f7819 */ /* 0x000fe40000011609 */
[----:B------:R-:W-:Y:S01]  /*cbe0*/  SHF.R.U32.HI R35, RZ, 0x8, R11 ;  /* 0x00000008ff237819 */ /* 0x000fe2000001160b */
[----:B------:R-:W1:Y:S01]  /*cbf0*/  LDC R3, c[0x0][0x3f4] ;  /* 0x0000fd00ff037b82 */ /* 0x000e620000000800 */
[----:B------:R-:W-:Y:S02]  /*cc00*/  SHF.R.U32.HI R15, RZ, 0x8, R5 ;  /* 0x00000008ff0f7819 */ /* 0x000fe40000011605 */
[----:B------:R-:W-:Y:S02]  /*cc10*/  PRMT R21, R21, 0x7604, R14 ;  /* 0x0000760415157816 */ /* 0x000fe4000000000e */
[----:B------:R-:W-:-:S02]  /*cc20*/  PRMT R20, R25, 0x7604, R20 ;  /* 0x0000760419147816 */ /* 0x000fc40000000014 */
[----:B------:R-:W-:Y:S02]  /*cc30*/  LOP3.LUT R14, R8, 0xff, RZ, 0xc0, !PT ;  /* 0x000000ff080e7812 */ /* 0x000fe400078ec0ff */
[----:B------:R-:W-:Y:S02]  /*cc40*/  LOP3.LUT R26, R9, 0xff, RZ, 0xc0, !PT ;  /* 0x000000ff091a7812 */ /* 0x000fe400078ec0ff */
        /* <DEDUP_REMOVED lines=8> */
[----:B------:R-:W-:Y:S02]  /*ccd0*/  PRMT R30, R35, 0x7604, R30 ;  /* 0x00007604231e7816 */ /* 0x000fe4000000001e */
[----:B------:R-:W-:-:S02]  /*cce0*/  SHF.R.U32.HI R25, RZ, 0x10, R7 ;  /* 0x00000010ff197819 */ /* 0x000fc40000011607 */
[----:B------:R-:W-:Y:S02]  /*ccf0*/  SHF.R.U32.HI R31, RZ, 0x10, R9 ;  /* 0x00000010ff1f7819 */ /* 0x000fe40000011609 */
[----:B------:R-:W-:Y:S01]  /*cd00*/  SHF.R.U32.HI R35, RZ, 0x10, R11 ;  /* 0x00000010ff237819 */ /* 0x000fe2000001160b */
[----:B------:R-:W-:Y:S01]  /*cd10*/  IMAD.U32 R25, R25, 0x10000, RZ ;  /* 0x0001000019197824 */ /* 0x000fe200078e00ff */
[----:B------:R-:W-:Y:S01]  /*cd20*/  PRMT R15, R15, 0x7604, R12 ;  /* 0x000076040f0f7816 */ /* 0x000fe2000000000c */
[----:B------:R-:W-:Y:S01]  /*cd30*/  IMAD.U32 R31, R31, 0x10000, RZ ;  /* 0x000100001f1f7824 */ /* 0x000fe200078e00ff */
[----:B------:R-:W-:Y:S01]  /*cd40*/  SHF.R.U32.HI R12, RZ, 0x8, R10 ;  /* 0x00000008ff0c7819 */ /* 0x000fe2000001160a */
[----:B------:R-:W-:Y:S01]  /*cd50*/  IMAD.U32 R35, R35, 0x10000, RZ ;  /* 0x0001000023237824 */ /* 0x000fe200078e00ff */
[----:B------:R-:W-:Y:S02]  /*cd60*/  SHF.R.U32.HI R0, RZ, 0x10, R5 ;  /* 0x00000010ff007819 */ /* 0x000fe40000011605 */
[----:B------:R-:W-:-:S02]  /*cd70*/  LOP3.LUT R28, R10, 0xff, RZ, 0xc0, !PT ;  /* 0x000000ff0a1c7812 */ /* 0x000fc400078ec0ff */
[----:B------:R-:W-:Y:S02]  /*cd80*/  LOP3.LUT R33, R12, 0xff, RZ, 0xc0, !PT ;  /* 0x000000ff0c217812 */ /* 0x000fe400078ec0ff */
[----:B------:R-:W-:Y:S02]  /*cd90*/  SHF.L.U32 R0, R0, 0x10, RZ ;  /* 0x0000001000007819 */ /* 0x000fe400000006ff */
[----:B------:R-:W-:Y:S02]  /*cda0*/  PRMT R33, R33, 0x7604, R28 ;  /* 0x0000760421217816 */ /* 0x000fe4000000001c */
[----:B-1----:R-:W-:Y:S02]  /*cdb0*/  ISETP.GE.AND P0, PT, R16, R3, PT ;  /* 0x000000031000720c */ /* 0x002fe40003f06270 */
[----:B------:R-:W-:Y:S02]  /*cdc0*/  LOP3.LUT R15, R15, 0xff0000, R0, 0xf8, !PT ;  /* 0x00ff00000f0f7812 */ /* 0x000fe400078ef800 */
[----:B------:R-:W-:-:S02]  /*cdd0*/  LOP3.LUT R25, R20, 0xff0000, R25, 0xf8, !PT ;  /* 0x00ff000014197812 */ /* 0x000fc400078ef819 */
[----:B------:R-:W-:Y:S02]  /*cde0*/  LOP3.LUT R31, R26, 0xff0000, R31, 0xf8, !PT ;  /* 0x00ff00001a1f7812 */ /* 0x000fe400078ef81f */
[----:B------:R-:W-:Y:S02]  /*cdf0*/  LOP3.LUT R35, R30, 0xff0000, R35, 0xf8, !PT ;  /* 0x00ff00001e237812 */ /* 0x000fe400078ef823 */
[----:B------:R-:W-:Y:S02]  /*ce00*/  VIMNMX R39, R32, 0x80, PT ;  /* 0x0000008020277848 */ /* 0x000fe40003fe0100 */
[----:B------:R-:W-:Y:S01]  /*ce10*/  LOP3.LUT R13, R13, 0xff0000, R4, 0xf8, !PT ;  /* 0x00ff00000d0d7812 */ /* 0x000fe200078ef804 */
[----:B0-----:R-:W-:Y:S06]  /*ce20*/  @!P1 BRA `(.L_x_7899) ;  /* 0x0000017000ac9947 */ /* 0x001fec0003800000 */
.L_x_8147:
[----:B------:R-:W-:Y:S05]  /*ce30*/  BSYNC B1 ;  /* 0x0000000000017941 */ /* 0x000fea0003800000 */
.L_x_7898:
[CC--:B------:R-:W-:Y:S01]  /*ce40*/  ISETP.GE.OR P1, PT, R190.reuse, R39.reuse, P0 ;  /* 0x00000027be00720c */ /* 0x0c0fe20000726670 */
[----:B------:R-:W-:Y:S01]  /*ce50*/  VIADD R14, R190, 0x40 ;  /* 0x00000040be0e7836 */ /* 0x000fe20000000000 */
[----:B------:R-:W-:Y:S01]  /*ce60*/  LOP3.LUT R12, R13, 0xff000000, R4, 0xf8, !PT ;  /* 0xff0000000d0c7812 */ /* 0x000fe200078ef804 */
[----:B------:R-:W-:Y:S01]  /*ce70*/  BSSY B1, `(.L_x_7900) ;  /* 0x00000cb000017945 */ /* 0x000fe20003800000 */
[----:B------:R-:W-:Y:S02]  /*ce80*/  LOP3.LUT R13, R21, 0xff0000, R6, 0xf8, !PT ;  /* 0x00ff0000150d7812 */ /* 0x000fe400078ef806 */
[----:B------:R-:W-:Y:S02]  /*ce90*/  LOP3.LUT R21, R29, 0xff0000, R8, 0xf8, !PT ;  /* 0x00ff00001d157812 */ /* 0x000fe400078ef808 */
[----:B------:R-:W-:Y:S02]  /*cea0*/  LOP3.LUT R33, R33, 0xff0000, R10, 0xf8, !PT ;  /* 0x00ff000021217812 */ /* 0x000fe400078ef80a */
[----:B------:R-:W-:-:S02]  /*ceb0*/  ISETP.GE.OR P0, PT, R14, R39, P0 ;  /* 0x000000270e00720c */ /* 0x000fc40000706670 */
        /* <DEDUP_REMOVED lines=8> */
[----:B------:R-:W-:Y:S01]  /*cf40*/  SHF.L.U32 R4, R201, 0x7, RZ ;  /* 0x00000007c9047819 */ /* 0x000fe200000006ff */
[----:B------:R-:W-:Y:S01]  /*cf50*/  IMAD.IADD R6, R16, 0x1, R3 ;  /* 0x0000000110067824 */ /* 0x000fe200078e0203 */
[----:B------:R-:W-:Y:S02]  /*cf60*/  F2FP.F16.E4M3.UNPACK_B R45, R21.H1 ;  /* 0x00000015ff2d723e */ /* 0x000fe400030006ff */
[----:B------:R-:W-:Y:S02]  /*cf70*/  LOP3.LUT R7, R4, 0x380, RZ, 0xc0, !PT ;  /* 0x0000038004077812 */ /* 0x000fe400078ec0ff */
[----:B------:R-:W-:Y:S01]  /*cf80*/  F2FP.F16.E4M3.UNPACK_B R44, R12.H1 ;  /* 0x0000000cff2c723e */ /* 0x000fe200030006ff */
[--C-:B------:R-:W-:Y:S01]  /*cf90*/  HADD2.F32 R48, -RZ, R45.reuse.H0_H0 ;  /* 0x2000002dff307230 */ /* 0x100fe20000004100 */
[C---:B------:R-:W-:Y:S01]  /*cfa0*/  LOP3.LUT R4, R7.reuse, 0x70, R16, 0xf8, !PT ;  /* 0x0000007007047812 */ /* 0x040fe200078ef810 */
[----:B------:R-:W-:Y:S01]  /*cfb0*/  HADD2.F32 R47, -RZ, R45.H1_H1 ;  /* 0x3000002dff2f7230 */ /* 0x000fe20000004100 */
[----:B------:R-:W-:Y:S01]  /*cfc0*/  SHF.R.U32.HI R9, RZ, 0x3, R7 ;  /* 0x00000003ff097819 */ /* 0x000fe20000011607 */
[----:B------:R-:W-:Y:S01]  /*cfd0*/  HADD2.F32 R46, -RZ, R44.H0_H0 ;  /* 0x2000002cff2e7230 */ /* 0x000fe20000004100 */
[----:B------:R-:W-:-:S02]  /*cfe0*/  LOP3.LUT R6, R7, 0x70, R6, 0xf8, !PT ;  /* 0x0000007007067812 */ /* 0x000fc400078ef806 */
[-C--:B------:R-:W-:Y:S02]  /*cff0*/  LOP3.LUT R5, R4, R9.reuse, RZ, 0x3c, !PT ;  /* 0x0000000904057212 */ /* 0x080fe400078e3cff */
[----:B------:R-:W-:Y:S02]  /*d000*/  LOP3.LUT R9, R6, R9, RZ, 0x3c, !PT ;  /* 0x0000000906097212 */ /* 0x000fe400078e3cff */
[C-C-:B------:R-:W-:Y:S02]  /*d010*/  IADD3 R26, R18.reuse, R5, R200.reuse ;  /* 0x00000005121a7210 */ /* 0x140fe40007ffe0c8 */
[----:B------:R-:W-:-:S03]  /*d020*/  IADD3 R28, R18, R9, R200 ;  /* 0x00000009121c7210 */ /* 0x000fc60007ffe0c8 */
[----:B------:R-:W1:Y:S04]  /*d030*/  LDS.128 R4, [R26+0x14400] ;  /* 0x014400001a047984 */ /* 0x000e680000000c00 */
[----:B------:R-:W2:Y:S01]  /*d040*/  LDS.128 R8, [R28+0x14400] ;  /* 0x014400001c087984 */ /* 0x000ea20000000c00 */
[----:B-1----:R-:W-:Y:S02]  /*d050*/  F2FP.F16.E4M3.UNPACK_B R31, R4.H1 ;  /* 0x00000004ff1f723e */ /* 0x002fe400030006ff */
[-C--:B------:R-:W-:Y:S02]  /*d060*/  F2FP.F16.E4M3.UNPACK_B R33, R5.reuse ;  /* 0x00000005ff21723e */ /* 0x080fe400020006ff */
[----:B--2---:R-:W-:Y:S02]  /*d070*/  F2FP.F16.E4M3.UNPACK_B R32, R8.H1 ;  /* 0x00000008ff20723e */ /* 0x004fe400030006ff */
[----:B------:R-:W-:-:S02]  /*d080*/  F2FP.F16.E4M3.UNPACK_B R35, R5.H1 ;  /* 0x00000005ff23723e */ /* 0x000fc400030006ff */
[----:B------:R-:W-:Y:S01]  /*d090*/  F2FP.F16.E4M3.UNPACK_B R30, R4 ;  /* 0x00000004ff1e723e */ /* 0x000fe200020006ff */
[--C-:B------:R-:W-:Y:S01]  /*d0a0*/  HADD2.F32 R5, -RZ, R32.reuse.H0_H0 ;  /* 0x20000020ff057230 */ /* 0x100fe20000004100 */
[-C--:B------:R-:W-:Y:S01]  /*d0b0*/  F2FP.F16.E4M3.UNPACK_B R4, R7.reuse ;  /* 0x00000007ff04723e */ /* 0x080fe200020006ff */
[----:B------:R-:W-:Y:S01]  /*d0c0*/  HADD2.F32 R32, -RZ, R32.H1_H1 ;  /* 0x30000020ff207230 */ /* 0x000fe20000004100 */
[----:B------:R-:W-:Y:S01]  /*d0d0*/  F2FP.F16.E4M3.UNPACK_B R29, R7.H1 ;  /* 0x00000007ff1d723e */ /* 0x000fe200030006ff */
[----:B------:R-:W-:Y:S01]  /*d0e0*/  HADD2.F32 R7, -RZ, R31.H0_H0 ;  /* 0x2000001fff077230 */ /* 0x000fe20000004100 */
[----:B------:R-:W-:Y:S01]  /*d0f0*/  F2FP.F16.E4M3.UNPACK_B R38, R8 ;  /* 0x00000008ff26723e */ /* 0x000fe200020006ff */
[C---:B------:R-:W-:Y:S01]  /*d100*/  FMUL.FTZ R8, R5.reuse, R48 ;  /* 0x0000003005087220 */ /* 0x040fe20000410000 */
[----:B------:R-:W-:Y:S01]  /*d110*/  F2FP.F16.E4M3.UNPACK_B R39, R9 ;  /* 0x00000009ff27723e */ /* 0x000fe200020006ff */
[C---:B------:R-:W-:Y:S01]  /*d120*/  FMUL.FTZ R50, R32.reuse, R47 ;  /* 0x0000002f20327220 */ /* 0x040fe20000410000 */
[----:B------:R-:W-:Y:S01]  /*d130*/  F2FP.F16.E4M3.UNPACK_B R40, R9.H1 ;  /* 0x00000009ff28723e */ /* 0x000fe200030006ff */
[----:B------:R-:W-:Y:S01]  /*d140*/  FMUL.FTZ R9, R5, R46 ;  /* 0x0000002e05097220 */ /* 0x000fe20000410000 */
[----:B------:R-:W-:Y:S01]  /*d150*/  F2FP.F16.E4M3.UNPACK_B R41, R10 ;  /* 0x0000000aff29723e */ /* 0x000fe200020006ff */
[C---:B------:R-:W-:Y:S01]  /*d160*/  FFMA.FTZ R5, R7.reuse, R46, -R8 ;  /* 0x0000002e07057223 */ /* 0x040fe20000010808 */
[----:B------:R-:W-:Y:S01]  /*d170*/  F2FP.F16.E4M3.UNPACK_B R42, R10.H1 ;  /* 0x0000000aff2a723e */ /* 0x000fe200030006ff */
[----:B------:R-:W-:Y:S01]  /*d180*/  HADD2.F32 R10, -RZ, R44.H1_H1 ;  /* 0x3000002cff0a7230 */ /* 0x000fe20000004100 */
[----:B------:R-:W-:Y:S01]  /*d190*/  F2FP.F16.E4M3.UNPACK_B R46, R21 ;  /* 0x00000015ff2e723e */ /* 0x000fe200020006ff */
[----:B------:R-:W-:Y:S01]  /*d1a0*/  FFMA.FTZ R7, R7, R48, R9 ;  /* 0x0000003007077223 */ /* 0x000fe20000010009 */
[----:B------:R-:W-:Y:S01]  /*d1b0*/  F2FP.F16.E4M3.UNPACK_B R44, R12 ;  /* 0x0000000cff2c723e */ /* 0x000fe200020006ff */
[----:B------:R-:W-:Y:S01]  /*d1c0*/  HADD2.F32 R8, -RZ, R38.H0_H0 ;  /* 0x20000026ff087230 */ /* 0x000fe20000004100 */
[-C--:B------:R-:W-:Y:S01]  /*d1d0*/  F2FP.F16.E4M3.UNPACK_B R36, R6.reuse ;  /* 0x00000006ff24723e */ /* 0x080fe200020006ff */
[----:B------:R-:W-:Y:S01]  /*d1e0*/  HADD2.F32 R45, -RZ, R46.H0_H0 ;  /* 0x2000002eff2d7230 */ /* 0x000fe20000004100 */
[----:B0-----:R-:W-:Y:S01]  /*d1f0*/  F2FP.F16.E4M3.UNPACK_B R37, R6.H1 ;  /* 0x00000006ff25723e */ /* 0x001fe200030006ff */
[----:B------:R-:W-:Y:S01]  /*d200*/  HADD2.F32 R9, -RZ, R44.H0_H0 ;  /* 0x2000002cff097230 */ /* 0x000fe20000004100 */
[-C--:B------:R-:W-:Y:S01]  /*d210*/  F2FP.F16.E4M3.UNPACK_B R6, R11.reuse ;  /* 0x0000000bff06723e */ /* 0x080fe200020006ff */
[----:B------:R-:W-:Y:S01]  /*d220*/  FMUL.FTZ R52, R32, R10 ;  /* 0x0000000a20347220 */ /* 0x000fe20000410000 */
[----:B------:R-:W-:Y:S01]  /*d230*/  F2FP.F16.E4M3.UNPACK_B R43, R11.H1 ;  /* 0x0000000bff2b723e */ /* 0x000fe200030006ff */
[----:B------:R-:W-:-:S02]  /*d240*/  HADD2.F32 R11, -RZ, R30.H0_H0 ;  /* 0x2000001eff0b7230 */ /* 0x000fc40000004100 */
[C---:B------:R-:W-:Y:S01]  /*d250*/  FMUL.FTZ R32, R8.reuse, R45 ;  /* 0x0000002d08207220 */ /* 0x040fe20000410000 */
[-C--:B------:R-:W-:Y:S01]  /*d260*/  FMUL.FTZ R48, R8, R9.reuse ;  /* 0x0000000908307220 */ /* 0x080fe20000410000 */
[----:B------:R-:W-:Y:S02]  /*d270*/  HADD2.F32 R31, -RZ, R31.H1_H1 ;  /* 0x3000001fff1f7230 */ /* 0x000fe40000004100 */
[C---:B------:R-:W-:Y:S01]  /*d280*/  FFMA.FTZ R9, R11.reuse, R9, -R32 ;  /* 0x000000090b097223 */ /* 0x040fe20000010820 */
[----:B------:R-:W-:Y:S01]  /*d290*/  FFMA.FTZ R11, R11, R45, R48 ;  /* 0x0000002d0b0b7223 */ /* 0x000fe20000010030 */
[----:B------:R-:W-:Y:S02]  /*d2a0*/  HADD2.F32 R45, -RZ, R44.H1_H1 ;  /* 0x3000002cff2d7230 */ /* 0x000fe40000004100 */
[C---:B------:R-:W-:Y:S01]  /*d2b0*/  FFMA.FTZ R8, R31.reuse, R10, -R50 ;  /* 0x0000000a1f087223 */ /* 0x040fe20000010832 */
[----:B------:R-:W-:Y:S01]  /*d2c0*/  F2FP.F16.E4M3.UNPACK_B R48, R15.H1 ;  /* 0x0000000fff30723e */ /* 0x000fe200030006ff */
[----:B------:R-:W-:Y:S01]  /*d2d0*/  FFMA.FTZ R10, R31, R47, R52 ;  /* 0x0000002f1f0a7223 */ /* 0x000fe20000010034 */
[----:B------:R-:W-:Y:S01]  /*d2e0*/  F2FP.F16.E4M3.UNPACK_B R44, R0.H1 ;  /* 0x00000000ff2c723e */ /* 0x000fe200030006ff */
[----:B------:R-:W-:-:S02]  /*d2f0*/  HADD2.F32 R47, -RZ, R46.H1_H1 ;  /* 0x3000002eff2f7230 */ /* 0x000fc40000004100 */
[----:B------:R-:W-:Y:S02]  /*d300*/  HADD2.F32 R38, -RZ, R38.H1_H1 ;  /* 0x30000026ff267230 */ /* 0x000fe40000004100 */
[----:B------:R-:W-:Y:S02]  /*d310*/  HADD2.F32 R32, -RZ, R30.H1_H1 ;  /* 0x3000001eff207230 */ /* 0x000fe40000004100 */
[----:B------:R-:W-:Y:S02]  /*d320*/  HADD2.F32 R49, -RZ, R48.H0_H0 ;  /* 0x20000030ff317230 */ /* 0x000fe40000004100 */
[C---:B------:R-:W-:Y:S01]  /*d330*/  FMUL.FTZ R51, R38.reuse, R47 ;  /* 0x0000002f26337220 */ /* 0x040fe20000410000 */
[----:B------:R-:W-:Y:S02]  /*d340*/  HADD2.F32 R30, -RZ, R40.H0_H0 ;  /* 0x20000028ff1e7230 */ /* 0x000fe40000004100 */
[----:B------:R-:W-:Y:S01]  /*d350*/  FMUL.FTZ R38, R38, R45 ;  /* 0x0000002d26267220 */ /* 0x000fe20000410000 */
[----:B------:R-:W-:-:S02]  /*d360*/  HADD2.F32 R46, -RZ, R44.H0_H0 ;  /* 0x2000002cff2e7230 */ /* 0x000fc40000004100 */
[----:B------:R-:W-:Y:S02]  /*d370*/  HADD2.F32 R31, -RZ, R35.H0_H0 ;  /* 0x20000023ff1f7230 */ /* 0x000fe40000004100 */
[C---:B------:R-:W-:Y:S01]  /*d380*/  FMUL.FTZ R50, R30.reuse, R49 ;  /* 0x000000311e327220 */ /* 0x040fe20000410000 */
[----:B------:R-:W-:Y:S02]  /*d390*/  HADD2.F32 R40, -RZ, R40.H1_H1 ;  /* 0x30000028ff287230 */ /* 0x000fe40000004100 */
[-C--:B------:R-:W-:Y:S01]  /*d3a0*/  FMUL.FTZ R54, R30, R46.reuse ;  /* 0x0000002e1e367220 */ /* 0x080fe20000410000 */
[C---:B------:R-:W-:Y:S01]  /*d3b0*/  FFMA.FTZ R30, R32.reuse, R45, -R51 ;  /* 0x0000002d201e7223 */ /* 0x040fe20000010833 */
[----:B------:R-:W-:Y:S01]  /*d3c0*/  FFMA.FTZ R32, R32, R47, R38 ;  /* 0x0000002f20207223 */ /* 0x000fe20000010026 */
[----:B------:R-:W-:Y:S01]  /*d3d0*/  F2FP.F16.E4M3.UNPACK_B R47, R15 ;  /* 0x0000000fff2f723e */ /* 0x000fe200020006ff */
[C---:B------:R-:W-:Y:S01]  /*d3e0*/  FFMA.FTZ R52, R31.reuse, R46, -R50 ;  /* 0x0000002e1f347223 */ /* 0x040fe20000010832 */
[----:B------:R-:W-:Y:S01]  /*d3f0*/  FFMA.FTZ R54, R31, R49, R54 ;  /* 0x000000311f367223 */ /* 0x000fe20000010036 */
[----:B------:R-:W-:Y:S01]  /*d400*/  HADD2.F32 R46, -RZ, R44.H1_H1 ;  /* 0x3000002cff2e7230 */ /* 0x000fe20000004100 */
[----:B------:R-:W-:Y:S01]  /*d410*/  F2FP.F16.E4M3.UNPACK_B R44, R0 ;  /* 0x00000000ff2c723e */ /* 0x000fe200020006ff */
[----:B------:R-:W-:-:S02]  /*d420*/  HADD2.F32 R49, -RZ, R48.H1_H1 ;  /* 0x30000030ff317230 */ /* 0x000fc40000004100 */
[----:B------:R-:W-:Y:S02]  /*d430*/  HADD2.F32 R48, -RZ, R47.H0_H0 ;  /* 0x2000002fff307230 */ /* 0x000fe40000004100 */
[C---:B------:R-:W-:Y:S01]  /*d440*/  FMUL.FTZ R56, R40.reuse, R46 ;  /* 0x0000002e28387220 */ /* 0x040fe20000410000 */
[----:B------:R-:W-:Y:S02]  /*d450*/  HADD2.F32 R38, -RZ, R39.H0_H0 ;  /* 0x20000027ff267230 */ /* 0x000fe40000004100 */
[----:B------:R-:W-:Y:S01]  /*d460*/  FMUL.FTZ R50, R40, R49 ;  /* 0x0000003128327220 */ /* 0x000fe20000410000 */
[----:B------:R-:W-:Y:S02]  /*d470*/  HADD2.F32 R35, -RZ, R35.H1_H1 ;  /* 0x30000023ff237230 */ /* 0x000fe40000004100 */
[----:B------:R-:W-:Y:S02]  /*d480*/  HADD2.F32 R45, -RZ, R44.H0_H0 ;  /* 0x2000002cff2d7230 */ /* 0x000fe40000004100 */
[----:B------:R-:W-:Y:S01]  /*d490*/  FMUL.FTZ R40, R38, R48 ;  /* 0x0000003026287220 */ /* 0x000fe20000410000 */
[----:B------:R-:W-:-:S02]  /*d4a0*/  HADD2.F32 R31, -RZ, R33.H0_H0 ;  /* 0x20000021ff1f7230 */ /* 0x000fc40000004100 */
[C---:B------:R-:W-:Y:S01]  /*d4b0*/  FFMA.FTZ R55, R35.reuse, R49, R56 ;  /* 0x0000003123377223 */ /* 0x040fe20000010038 */
[----:B------:R-:W-:Y:S01]  /*d4c0*/  FFMA.FTZ R53, R35, R46, -R50 ;  /* 0x0000002e23357223 */ /* 0x000fe20000010832 */
[----:B------:R-:W-:Y:S01]  /*d4d0*/  FMUL.FTZ R51, R38, R45 ;  /* 0x0000002d26337220 */ /* 0x000fe20000410000 */
[----:B------:R-:W-:Y:S01]  /*d4e0*/  F2FP.F16.E4M3.UNPACK_B R38, R13.H1 ;  /* 0x0000000dff26723e */ /* 0x000fe200030006ff */
[C---:B------:R-:W-:Y:S01]  /*d4f0*/  FFMA.FTZ R49, R31.reuse, R45, -R40 ;  /* 0x0000002d1f317223 */ /* 0x040fe20000010828 */
[----:B------:R-:W-:Y:S01]  /*d500*/  F2FP.F16.E4M3.UNPACK_B R45, R20.H1 ;  /* 0x00000014ff2d723e */ /* 0x000fe200030006ff */
[----:B------:R-:W-:Y:S01]  /*d510*/  FFMA.FTZ R51, R31, R48, R51 ;  /* 0x000000301f337223 */ /* 0x000fe20000010033 */
[----:B------:R-:W-:Y:S01]  /*d520*/  HADD2.F32 R46, -RZ, R47.H1_H1 ;  /* 0x3000002fff2e7230 */ /* 0x000fe20000004100 */
[----:B------:R-:W-:Y:S01]  /*d530*/  F2FP.SATFINITE.E4M3.F32.PACK_AB_MERGE_C R54, R55, R54, RZ ;  /* 0x000000363736723e */ /* 0x000fe200048070ff */
[----:B------:R-:W-:Y:S02]  /*d540*/  HADD2.F32 R39, -RZ, R39.H1_H1 ;  /* 0x30000027ff277230 */ /* 0x000fe40000004100 */
[----:B------:R-:W-:-:S02]  /*d550*/  HADD2.F32 R48, -RZ, R45.H0_H0 ;  /* 0x2000002dff307230 */ /* 0x000fc40000004100 */
[----:B------:R-:W-:Y:S02]  /*d560*/  HADD2.F32 R35, -RZ, R42.H0_H0 ;  /* 0x2000002aff237230 */ /* 0x000fe40000004100 */
[----:B------:R-:W-:Y:S01]  /*d570*/  FMUL.FTZ R50, R39, R46 ;  /* 0x0000002e27327220 */ /* 0x000fe20000410000 */
[----:B------:R-:W-:Y:S02]  /*d580*/  HADD2.F32 R44, -RZ, R44.H1_H1 ;  /* 0x3000002cff2c7230 */ /* 0x000fe40000004100 */
        /* <DEDUP_REMOVED lines=9> */
[----:B------:R-:W-:Y:S01]  /*d620*/  FFMA.FTZ R46, R33, R46, R39 ;  /* 0x0000002e212e7223 */ /* 0x000fe20000010027 */
[C---:B------:R-:W-:Y:S01]  /*d630*/  FFMA.FTZ R47, R31.reuse, R48, R35 ;  /* 0x000000301f2f7223 */ /* 0x040fe20000010023 */
[----:B------:R-:W-:Y:S01]  /*d640*/  HADD2.F32 R38, -RZ, R38.H1_H1 ;  /* 0x30000026ff267230 */ /* 0x000fe20000004100 */
[----:B------:R-:W-:Y:S01]  /*d650*/  F2FP.F16.E4M3.UNPACK_B R39, R20 ;  /* 0x00000014ff27723e */ /* 0x000fe200020006ff */
[----:B------:R-:W-:Y:S01]  /*d660*/  HADD2.F32 R37, -RZ, R37.H1_H1 ;  /* 0x30000025ff257230 */ /* 0x000fe20000004100 */
[----:B------:R-:W-:Y:S01]  /*d670*/  F2FP.F16.E4M3.UNPACK_B R35, R13 ;  /* 0x0000000dff23723e */ /* 0x000fe200020006ff */
[C---:B------:R-:W-:Y:S01]  /*d680*/  FMUL.FTZ R44, R42.reuse, R45 ;  /* 0x0000002d2a2c7220 */ /* 0x040fe20000410000 */
[----:B------:R-:W-:Y:S01]  /*d690*/  FFMA.FTZ R56, R31, R40, -R56 ;  /* 0x000000281f387223 */ /* 0x000fe20000010838 */
[----:B------:R-:W-:Y:S01]  /*d6a0*/  FMUL.FTZ R42, R42, R38 ;  /* 0x000000262a2a7220 */ /* 0x000fe20000410000 */
[----:B------:R-:W-:-:S02]  /*d6b0*/  HADD2.F32 R40, -RZ, R39.H0_H0 ;  /* 0x20000027ff287230 */ /* 0x000fc40000004100 */
[C---:B------:R-:W-:Y:S01]  /*d6c0*/  FFMA.FTZ R57, R37.reuse, R38, -R44 ;  /* 0x0000002625397223 */ /* 0x040fe2000001082c */
[----:B------:R-:W-:Y:S02]  /*d6d0*/  HADD2.F32 R33, -RZ, R41.H0_H0 ;  /* 0x20000029ff217230 */ /* 0x000fe40000004100 */
[----:B------:R-:W-:Y:S01]  /*d6e0*/  FFMA.FTZ R58, R37, R45, R42 ;  /* 0x0000002d253a7223 */ /* 0x000fe2000001002a */
[----:B------:R-:W-:Y:S01]  /*d6f0*/  HADD2.F32 R38, -RZ, R35.H0_H0 ;  /* 0x20000023ff267230 */ /* 0x000fe20000004100 */
[----:B------:R-:W-:Y:S01]  /*d700*/  F2FP.F16.E4M3.UNPACK_B R37, R25.H1 ;  /* 0x00000019ff25723e */ /* 0x000fe200030006ff */
        /* <DEDUP_REMOVED lines=8> */
[----:B------:R-:W-:Y:S02]  /*d790*/  HADD2.F32 R36, -RZ, R36.H1_H1 ;  /* 0x30000024ff247230 */ /* 0x000fe40000004100 */
[C---:B------:R-:W-:Y:S01]  /*d7a0*/  FMUL.FTZ R33, R41.reuse, R39 ;  /* 0x0000002729217220 */ /* 0x040fe20000410000 */
[----:B------:R-:W-:Y:S01]  /*d7b0*/  F2FP.F16.E4M3.UNPACK_B R31, R14.H1 ;  /* 0x0000000eff1f723e */ /* 0x000fe200030006ff */
[-C--:B------:R-:W-:Y:S01]  /*d7c0*/  FMUL.FTZ R38, R41, R35.reuse ;  /* 0x0000002329267220 */ /* 0x080fe20000410000 */
[----:B------:R-:W-:Y:S02]  /*d7d0*/  HADD2.F32 R40, -RZ, R37.H0_H0 ;  /* 0x20000025ff287230 */ /* 0x000fe40000004100 */
[----:B------:R-:W-:Y:S01]  /*d7e0*/  FFMA.FTZ R41, R36, R35, -R33 ;  /* 0x0000002324297223 */ /* 0x000fe20000010821 */
[----:B------:R-:W-:-:S02]  /*d7f0*/  HADD2.F32 R33, -RZ, R43.H0_H0 ;  /* 0x2000002bff217230 */ /* 0x000fc40000004100 */
[----:B------:R-:W-:Y:S01]  /*d800*/  FFMA.FTZ R39, R36, R39, R38 ;  /* 0x0000002724277223 */ /* 0x000fe20000010026 */
[--C-:B------:R-:W-:Y:S02]  /*d810*/  HADD2.F32 R36, -RZ, R31.reuse.H0_H0 ;  /* 0x2000001fff247230 */ /* 0x100fe40000004100 */
[----:B------:R-:W-:Y:S02]  /*d820*/  HADD2.F32 R38, -RZ, R31.H1_H1 ;  /* 0x3000001fff267230 */ /* 0x000fe40000004100 */
[C---:B------:R-:W-:Y:S01]  /*d830*/  FMUL.FTZ R60, R33.reuse, R40 ;  /* 0x00000028213c7220 */ /* 0x040fe20000410000 */
[----:B------:R-:W-:Y:S02]  /*d840*/  HADD2.F32 R31, -RZ, R29.H0_H0 ;  /* 0x2000001dff1f7230 */ /* 0x000fe40000004100 */
[----:B------:R-:W-:Y:S01]  /*d850*/  FMUL.FTZ R62, R33, R36 ;  /* 0x00000024213e7220 */ /* 0x000fe20000410000 */
[----:B------:R-:W-:Y:S01]  /*d860*/  HADD2.F32 R42, -RZ, R37.H1_H1 ;  /* 0x30000025ff2a7230 */ /* 0x000fe20000004100 */
[----:B------:R-:W-:Y:S01]  /*d870*/  F2FP.F16.E4M3.UNPACK_B R33, R14 ;  /* 0x0000000eff21723e */ /* 0x000fe200020006ff */
        /* <DEDUP_REMOVED lines=11> */
[--C-:B------:R-:W-:Y:S02]  /*d930*/  HADD2.F32 R29, -RZ, R6.reuse.H0_H0 ;  /* 0x20000006ff1d7230 */ /* 0x100fe40000004100 */
        /* <DEDUP_REMOVED lines=9> */
[----:B------:R-:W-:Y:S01]  /*d9d0*/  FMUL.FTZ R38, R31, R33 ;  /* 0x000000211f267220 */ /* 0x000fe20000410000 */
[C---:B------:R-:W-:Y:S01]  /*d9e0*/  FFMA.FTZ R29, R6.reuse, R36, R29 ;  /* 0x00000024061d7223 */ /* 0x040fe2000001001d */
[----:B------:R-:W-:Y:S01]  /*d9f0*/  FFMA.FTZ R43, R6, R35, -R43 ;  /* 0x00000023062b7223 */ /* 0x000fe2000001082b */
[C---:B------:R-:W-:Y:S01]  /*da00*/  FFMA.FTZ R36, R4.reuse, R33, -R45 ;  /* 0x0000002104247223 */ /* 0x040fe2000001082d */
[----:B------:R-:W-:Y:S01]  /*da10*/  FFMA.FTZ R38, R4, R37, R38 ;  /* 0x0000002504267223 */ /* 0x000fe20000010026 */
[----:B------:R-:W-:Y:S02]  /*da20*/  F2FP.SATFINITE.E4M3.F32.PACK_AB_MERGE_C R4, R8, R5, RZ ;  /* 0x000000050804723e */ /* 0x000fe400048070ff */
        /* <DEDUP_REMOVED lines=15> */
.L_x_7901:
[----:B------:R-:W-:Y:S05]  /*db20*/  BSYNC B1 ;  /* 0x0000000000017941 */ /* 0x000fea0003800000 */
.L_x_7900:
[----:B------:R-:W-:Y:S05]  /*db30*/  @P0 BRA `(.L_x_7892) ;  /* 0x0000000800e80947 */ /* 0x000fea0003800000 */
[----:B------:R-:W2:Y:S01]  /*db40*/  LDL R51, [R1+0x60] ;  /* 0x0000600001337983 */ /* 0x000ea20000100800 */
[----:B-1----:R-:W-:Y:S01]  /*db50*/  IMAD.IADD R4, R16, 0x1, R3 ;  /* 0x0000000110047824 */ /* 0x002fe200078e0203 */
[----:B------:R-:W-:-:S04]  /*db60*/  SHF.R.U32.HI R5, RZ, 0x3, R197 ;  /* 0x00000003ff057819 */ /* 0x000fc800000116c5 */
[----:B------:R-:W-:-:S04]  /*db70*/  LOP3.LUT R3, R197, 0x70, R4, 0xf8, !PT ;  /* 0x00000070c5037812 */ /* 0x000fc800078ef804 */
[----:B------:R-:W-:-:S04]  /*db80*/  LOP3.LUT R3, R3, R5, RZ, 0x3c, !PT ;  /* 0x0000000503037212 */ /* 0x000fc800078e3cff */
[----:B------:R-:W-:-:S05]  /*db90*/  IADD3 R3, R18, R3, R204 ;  /* 0x0000000312037210 */ /* 0x000fca0007ffe0cc */
[----:B------:R-:W1:Y:S01]  /*dba0*/  LDS.128 R8, [R3+0x14400] ;  /* 0x0144000003087984 */ /* 0x000e620000000c00 */
[----:B------:R-:W-:Y:S02]  /*dbb0*/  F2FP.F16.E4M3.UNPACK_B R45, R21.H1 ;  /* 0x00000015ff2d723e */ /* 0x000fe400030006ff */
[----:B------:R-:W-:-:S03]  /*dbc0*/  F2FP.F16.E4M3.UNPACK_B R42, R12.H1 ;  /* 0x0000000cff2a723e */ /* 0x000fc600030006ff */
[----:B------:R-:W-:Y:S02]  /*dbd0*/  HADD2.F32 R47, -RZ, R45.H0_H0 ;  /* 0x2000002dff2f7230 */ /* 0x000fe40000004100 */
[----:B------:R-:W-:Y:S01]  /*dbe0*/  HADD2.F32 R43, -RZ, R42.H0_H0 ;  /* 0x2000002aff2b7230 */ /* 0x000fe20000004100 */
[----:B------:R-:W-:Y:S02]  /*dbf0*/  F2FP.F16.E4M3.UNPACK_B R44, R21 ;  /* 0x00000015ff2c723e */ /* 0x000fe400020006ff */
[----:B------:R-:W-:Y:S02]  /*dc00*/  F2FP.F16.E4M3.UNPACK_B R21, R12 ;  /* 0x0000000cff15723e */ /* 0x000fe400020006ff */
[----:B------:R-:W-:Y:S02]  /*dc10*/  F2FP.F16.E4M3.UNPACK_B R48, R15.H1 ;  /* 0x0000000fff30723e */ /* 0x000fe400030006ff */
[-C--:B-1----:R-:W-:Y:S02]  /*dc20*/  F2FP.F16.E4M3.UNPACK_B R36, R8.reuse.H1 ;  /* 0x00000008ff24723e */ /* 0x082fe400030006ff */
[----:B------:R-:W-:-:S02]  /*dc30*/  F2FP.F16.E4M3.UNPACK_B R35, R8 ;  /* 0x00000008ff23723e */ /* 0x000fc400020006ff */
[-C--:B------:R-:W-:Y:S02]  /*dc40*/  F2FP.F16.E4M3.UNPACK_B R39, R10.reuse ;  /* 0x0000000aff27723e */ /* 0x080fe400020006ff */
[----:B------:R-:W-:Y:S02]  /*dc50*/  F2FP.F16.E4M3.UNPACK_B R40, R10.H1 ;  /* 0x0000000aff28723e */ /* 0x000fe400030006ff */
[----:B------:R-:W-:Y:S02]  /*dc60*/  F2FP.F16.E4M3.UNPACK_B R41, R11.H1 ;  /* 0x0000000bff29723e */ /* 0x000fe400030006ff */
[-C--:B0-----:R-:W-:Y:S02]  /*dc70*/  F2FP.F16.E4M3.UNPACK_B R37, R9.reuse ;  /* 0x00000009ff25723e */ /* 0x081fe400020006ff */
[----:B------:R-:W-:Y:S01]  /*dc80*/  F2FP.F16.E4M3.UNPACK_B R38, R9.H1 ;  /* 0x00000009ff26723e */ /* 0x000fe200030006ff */
[----:B------:R-:W-:Y:S02]  /*dc90*/  HADD2.F32 R46, -RZ, R44.H1_H1 ;  /* 0x3000002cff2e7230 */ /* 0x000fe40000004100 */
[----:B------:R-:W-:-:S02]  /*dca0*/  HADD2.F32 R50, -RZ, R48.H0_H0 ;  /* 0x20000030ff327230 */ /* 0x000fc40000004100 */
[----:B------:R-:W-:Y:S01]  /*dcb0*/  HADD2.F32 R49, -RZ, R48.H1_H1 ;  /* 0x30000030ff317230 */ /* 0x000fe20000004100 */
[----:B--2---:R-:W0:Y:S02]  /*dcc0*/  LDS.128 R4, [R51+0x14400] ;  /* 0x0144000033047984 */ /* 0x004e240000000c00 */
[-C--:B0-----:R-:W-:Y:S02]  /*dcd0*/  F2FP.F16.E4M3.UNPACK_B R28, R4.reuse ;  /* 0x00000004ff1c723e */ /* 0x081fe400020006ff */
[----:B------:R-:W-:Y:S01]  /*dce0*/  F2FP.F16.E4M3.UNPACK_B R29, R4.H1 ;  /* 0x00000004ff1d723e */ /* 0x000fe200030006ff */
[----:B------:R-:W-:Y:S01]  /*dcf0*/  HADD2.F32 R4, -RZ, R36.H0_H0 ;  /* 0x20000024ff047230 */ /* 0x000fe20000004100 */
[-C--:B------:R-:W-:Y:S02]  /*dd00*/  F2FP.F16.E4M3.UNPACK_B R30, R5.reuse ;  /* 0x00000005ff1e723e */ /* 0x080fe400020006ff */
[----:B------:R-:W-:Y:S01]  /*dd10*/  F2FP.F16.E4M3.UNPACK_B R31, R5.H1 ;  /* 0x00000005ff1f723e */ /* 0x000fe200030006ff */
[----:B------:R-:W-:-:S02]  /*dd20*/  HADD2.F32 R5, -RZ, R29.H0_H0 ;  /* 0x2000001dff057230 */ /* 0x000fc40000004100 */
[-C--:B------:R-:W-:Y:S01]  /*dd30*/  FMUL.FTZ R8, R47, R4.reuse ;  /* 0x000000042f087220 */ /* 0x080fe20000410000 */
[C---:B------:R-:W-:Y:S01]  /*dd40*/  FMUL.FTZ R10, R43.reuse, R4 ;  /* 0x000000042b0a7220 */ /* 0x040fe20000410000 */
[-C--:B------:R-:W-:Y:S02]  /*dd50*/  F2FP.F16.E4M3.UNPACK_B R32, R6.reuse ;  /* 0x00000006ff20723e */ /* 0x080fe400020006ff */
[----:B------:R-:W-:Y:S01]  /*dd60*/  F2FP.F16.E4M3.UNPACK_B R33, R6.H1 ;  /* 0x00000006ff21723e */ /* 0x000fe200030006ff */
[----:B------:R-:W-:Y:S01]  /*dd70*/  FFMA.FTZ R4, R43, R5, -R8 ;  /* 0x000000052b047223 */ /* 0x000fe20000010808 */
[----:B------:R-:W-:Y:S01]  /*dd80*/  F2FP.F16.E4M3.UNPACK_B R6, R7 ;  /* 0x00000007ff06723e */ /* 0x000fe200020006ff */
[----:B------:R-:W-:Y:S01]  /*dd90*/  FFMA.FTZ R5, R47, R5, R10 ;  /* 0x000000052f057223 */ /* 0x000fe2000001000a */
[----:B------:R-:W-:Y:S01]  /*dda0*/  F2FP.F16.E4M3.UNPACK_B R26, R7.H1 ;  /* 0x00000007ff1a723e */ /* 0x000fe200030006ff */
[----:B------:R-:W-:Y:S01]  /*ddb0*/  HADD2.F32 R47, -RZ, R45.H1_H1 ;  /* 0x3000002dff2f7230 */ /* 0x000fe20000004100 */
[----:B------:R-:W-:Y:S01]  /*ddc0*/  F2FP.F16.E4M3.UNPACK_B R7, R11 ;  /* 0x0000000bff07723e */ /* 0x000fe200020006ff */
[----:B------:R-:W-:-:S02]  /*ddd0*/  HADD2.F32 R36, -RZ, R36.H1_H1 ;  /* 0x30000024ff247230 */ /* 0x000fc40000004100 */
[----:B------:R-:W-:Y:S02]  /*dde0*/  HADD2.F32 R11, -RZ, R42.H1_H1 ;  /* 0x3000002aff0b7230 */ /* 0x000fe40000004100 */
[----:B------:R-:W-:Y:S02]  /*ddf0*/  HADD2.F32 R45, -RZ, R44.H0_H0 ;  /* 0x2000002cff2d7230 */ /* 0x000fe40000004100 */
[----:B------:R-:W-:Y:S02]  /*de00*/  HADD2.F32 R8, -RZ, R35.H0_H0 ;  /* 0x20000023ff087230 */ /* 0x000fe40000004100 */
[-C--:B------:R-:W-:Y:S01]  /*de10*/  FMUL.FTZ R10, R47, R36.reuse ;  /* 0x000000242f0a7220 */ /* 0x080fe20000410000 */
[----:B------:R-:W-:Y:S02]  /*de20*/  HADD2.F32 R29, -RZ, R29.H1_H1 ;  /* 0x3000001dff1d7230 */ /* 0x000fe40000004100 */
[----:B------:R-:W-:Y:S02]  /*de30*/  HADD2.F32 R43, -RZ, R21.H0_H0 ;  /* 0x20000015ff2b7230 */ /* 0x000fe40000004100 */
[----:B------:R-:W-:Y:S01]  /*de40*/  FMUL.FTZ R42, R11, R36 ;  /* 0x000000240b2a7220 */ /* 0x000fe20000410000 */
[----:B------:R-:W-:-:S02]  /*de50*/  HADD2.F32 R9, -RZ, R28.H0_H0 ;  /* 0x2000001cff097230 */ /* 0x000fc40000004100 */
[-C--:B------:R-:W-:Y:S01]  /*de60*/  FMUL.FTZ R12, R45, R8.reuse ;  /* 0x000000082d0c7220 */ /* 0x080fe20000410000 */
[-C--:B------:R-:W-:Y:S01]  /*de70*/  FFMA.FTZ R11, R11, R29.reuse, -R10 ;  /* 0x0000001d0b0b7223 */ /* 0x080fe2000001080a */
[----:B------:R-:W-:Y:S01]  /*de80*/  FMUL.FTZ R36, R43, R8 ;  /* 0x000000082b247220 */ /* 0x000fe20000410000 */
[----:B------:R-:W-:Y:S01]  /*de90*/  FFMA.FTZ R10, R47, R29, R42 ;  /* 0x0000001d2f0a7223 */ /* 0x000fe2000001002a */
[----:B------:R-:W-:Y:S01]  /*dea0*/  F2FP.F16.E4M3.UNPACK_B R42, R0.H1 ;  /* 0x00000000ff2a723e */ /* 0x000fe200030006ff */
[-C--:B------:R-:W-:Y:S01]  /*deb0*/  FFMA.FTZ R8, R43, R9.reuse, -R12 ;  /* 0x000000092b087223 */ /* 0x080fe2000001080c */
[----:B------:R-:W-:Y:S01]  /*dec0*/  FFMA.FTZ R9, R45, R9, R36 ;  /* 0x000000092d097223 */ /* 0x000fe20000010024 */
[----:B------:R-:W-:Y:S02]  /*ded0*/  HADD2.F32 R35, -RZ, R35.H1_H1 ;  /* 0x30000023ff237230 */ /* 0x000fe40000004100 */
[----:B------:R-:W-:Y:S02]  /*dee0*/  HADD2.F32 R36, -RZ, R21.H1_H1 ;  /* 0x30000015ff247230 */ /* 0x000fe40000004100 */
[----:B------:R-:W-:-:S02]  /*def0*/  HADD2.F32 R21, -RZ, R38.H0_H0 ;  /* 0x20000026ff157230 */ /* 0x000fc40000004100 */
[----:B------:R-:W-:Y:S02]  /*df00*/  HADD2.F32 R44, -RZ, R42.H0_H0 ;  /* 0x2000002aff2c7230 */ /* 0x000fe40000004100 */
[-C--:B------:R-:W-:Y:S01]  /*df10*/  FMUL.FTZ R29, R46, R35.reuse ;  /* 0x000000232e1d7220 */ /* 0x080fe20000410000 */
[----:B------:R-:W-:Y:S02]  /*df20*/  HADD2.F32 R28, -RZ, R28.H1_H1 ;  /* 0x3000001cff1c7230 */ /* 0x000fe40000004100 */
[----:B------:R-:W-:Y:S01]  /*df30*/  FMUL.FTZ R35, R36, R35 ;  /* 0x0000002324237220 */ /* 0x000fe20000410000 */
[-C--:B------:R-:W-:Y:S01]  /*df40*/  FMUL.FTZ R43, R50, R21.reuse ;  /* 0x00000015322b7220 */ /* 0x080fe20000410000 */
[----:B------:R-:W-:Y:S01]  /*df50*/  FMUL.FTZ R45, R44, R21 ;  /* 0x000000152c2d7220 */ /* 0x000fe20000410000 */
[----:B------:R-:W-:Y:S02]  /*df60*/  HADD2.F32 R12, -RZ, R31.H0_H0 ;  /* 0x2000001fff0c7230 */ /* 0x000fe40000004100 */
[-C--:B------:R-:W-:Y:S01]  /*df70*/  FFMA.FTZ R21, R36, R28.reuse, -R29 ;  /* 0x0000001c24157223 */ /* 0x080fe2000001081d */
[----:B------:R-:W-:Y:S01]  /*df80*/  FFMA.FTZ R28, R46, R28, R35 ;  /* 0x0000001c2e1c7223 */ /* 0x000fe20000010023 */
[----:B------:R-:W-:Y:S01]  /*df90*/  F2FP.F16.E4M3.UNPACK_B R46, R15 ;  /* 0x0000000fff2e723e */ /* 0x000fe200020006ff */
[----:B------:R-:W-:Y:S01]  /*dfa0*/  HADD2.F32 R47, -RZ, R42.H1_H1 ;  /* 0x3000002aff2f7230 */ /* 0x000fe20000004100 */
[----:B------:R-:W-:Y:S01]  /*dfb0*/  F2FP.F16.E4M3.UNPACK_B R35, R0 ;  /* 0x00000000ff23723e */ /* 0x000fe200020006ff */
[----:B------:R-:W-:-:S02]  /*dfc0*/  HADD2.F32 R38, -RZ, R38.H1_H1 ;  /* 0x30000026ff267230 */ /* 0x000fc40000004100 */
[-C--:B------:R-:W-:Y:S01]  /*dfd0*/  FFMA.FTZ R43, R44, R12.reuse, -R43 ;  /* 0x0000000c2c2b7223 */ /* 0x080fe2000001082b */
[----:B------:R-:W-:Y:S01]  /*dfe0*/  FFMA.FTZ R45, R50, R12, R45 ;  /* 0x0000000c322d7223 */ /* 0x000fe2000001002d */
[----:B------:R-:W-:Y:S02]  /*dff0*/  HADD2.F32 R31, -RZ, R31.H1_H1 ;  /* 0x3000001fff1f7230 */ /* 0x000fe40000004100 */
[----:B------:R-:W-:Y:S02]  /*e000*/  HADD2.F32 R48, -RZ, R46.H0_H0 ;  /* 0x2000002eff307230 */ /* 0x000fe40000004100 */
[-C--:B------:R-:W-:Y:S01]  /*e010*/  FMUL.FTZ R42, R47, R38.reuse ;  /* 0x000000262f2a7220 */ /* 0x080fe20000410000 */
[----:B------:R-:W-:Y:S02]  /*e020*/  HADD2.F32 R12, -RZ, R37.H0_H0 ;  /* 0x20000025ff0c7230 */ /* 0x000fe40000004100 */
[----:B------:R-:W-:Y:S02]  /*e030*/  HADD2.F32 R44, -RZ, R35.H0_H0 ;  /* 0x20000023ff2c7230 */ /* 0x000fe40000004100 */
[----:B------:R-:W-:Y:S01]  /*e040*/  FMUL.FTZ R36, R49, R38 ;  /* 0x0000002631247220 */ /* 0x000fe20000410000 */
[----:B------:R-:W-:-:S02]  /*e050*/  HADD2.F32 R0, -RZ, R30.H0_H0 ;  /* 0x2000001eff007230 */ /* 0x000fc40000004100 */
[-C--:B------:R-:W-:Y:S01]  /*e060*/  FMUL.FTZ R15, R48, R12.reuse ;  /* 0x0000000c300f7220 */ /* 0x080fe20000410000 */
[----:B------:R-:W-:Y:S01]  /*e070*/  FFMA.FTZ R42, R49, R31, R42 ;  /* 0x0000001f312a7223 */ /* 0x000fe2000001002a */
[C---:B------:R-:W-:Y:S01]  /*e080*/  FMUL.FTZ R29, R44.reuse, R12 ;  /* 0x0000000c2c1d7220 */ /* 0x040fe20000410000 */
[----:B------:R-:W-:Y:S01]  /*e090*/  F2FP.F16.E4M3.UNPACK_B R49, R20.H1 ;  /* 0x00000014ff31723e */ /* 0x000fe200030006ff */
[-C--:B------:R-:W-:Y:S01]  /*e0a0*/  FFMA.FTZ R15, R44, R0.reuse, -R15 ;  /* 0x000000002c0f7223 */ /* 0x080fe2000001080f */
[----:B------:R-:W-:Y:S01]  /*e0b0*/  F2FP.F16.E4M3.UNPACK_B R44, R13.H1 ;  /* 0x0000000dff2c723e */ /* 0x000fe200030006ff */
[----:B------:R-:W-:Y:S01]  /*e0c0*/  FFMA.FTZ R29, R48, R0, R29 ;  /* 0x00000000301d7223 */ /* 0x000fe2000001001d */
[----:B------:R-:W-:Y:S02]  /*e0d0*/  HADD2.F32 R48, -RZ, R46.H1_H1 ;  /* 0x3000002eff307230 */ /* 0x000fe40000004100 */
[----:B------:R-:W-:Y:S02]  /*e0e0*/  HADD2.F32 R37, -RZ, R37.H1_H1 ;  /* 0x30000025ff257230 */ /* 0x000fe40000004100 */
[----:B------:R-:W-:Y:S01]  /*e0f0*/  FFMA.FTZ R38, R47, R31, -R36 ;  /* 0x0000001f2f267223 */ /* 0x000fe20000010824 */
[----:B------:R-:W-:-:S02]  /*e100*/  HADD2.F32 R50, -RZ, R49.H0_H0 ;  /* 0x20000031ff327230 */ /* 0x000fc40000004100 */
[----:B------:R-:W-:Y:S02]  /*e110*/  HADD2.F32 R12, -RZ, R40.H0_H0 ;  /* 0x20000028ff0c7230 */ /* 0x000fe40000004100 */
[----:B------:R-:W-:Y:S02]  /*e120*/  HADD2.F32 R36, -RZ, R35.H1_H1 ;  /* 0x30000023ff247230 */ /* 0x000fe40000004100 */
[----:B------:R-:W-:Y:S01]  /*e130*/  FMUL.FTZ R31, R48, R37 ;  /* 0x00000025301f7220 */ /* 0x000fe20000410000 */
[----:B------:R-:W-:Y:S02]  /*e140*/  HADD2.F32 R30, -RZ, R30.H1_H1 ;  /* 0x3000001eff1e7230 */ /* 0x000fe40000004100 */
[----:B------:R-:W-:Y:S01]  /*e150*/  FMUL.FTZ R35, R50, R12 ;  /* 0x0000000c32237220 */ /* 0x000fe20000410000 */
[----:B------:R-:W-:Y:S02]  /*e160*/  HADD2.F32 R46, -RZ, R44.H0_H0 ;  /* 0x2000002cff2e7230 */ /* 0x000fe40000004100 */
[----:B------:R-:W-:-:S02]  /*e170*/  HADD2.F32 R0, -RZ, R33.H0_H0 ;  /* 0x20000021ff007230 */ /* 0x000fc40000004100 */
[C---:B------:R-:W-:Y:S01]  /*e180*/  FMUL.FTZ R37, R36.reuse, R37 ;  /* 0x0000002524257220 */ /* 0x040fe20000410000 */
[----:B------:R-:W-:Y:S01]  /*e190*/  FFMA.FTZ R36, R36, R30, -R31 ;  /* 0x0000001e24247223 */ /* 0x000fe2000001081f */
[C---:B------:R-:W-:Y:S01]  /*e1a0*/  FMUL.FTZ R47, R46.reuse, R12 ;  /* 0x0000000c2e2f7220 */ /* 0x040fe20000410000 */
[----:B------:R-:W-:Y:S02]  /*e1b0*/  HADD2.F32 R49, -RZ, R49.H1_H1 ;  /* 0x30000031ff317230 */ /* 0x000fe40000004100 */
[----:B------:R-:W-:Y:S01]  /*e1c0*/  FFMA.FTZ R35, R46, R0, -R35 ;  /* 0x000000002e237223 */ /* 0x000fe20000010823 */
[----:B------:R-:W-:Y:S01]  /*e1d0*/  HADD2.F32 R40, -RZ, R40.H1_H1 ;  /* 0x30000028ff287230 */ /* 0x000fe20000004100 */
[----:B------:R-:W-:Y:S01]  /*e1e0*/  F2FP.F16.E4M3.UNPACK_B R46, R20 ;  /* 0x00000014ff2e723e */ /* 0x000fe200020006ff */
[----:B------:R-:W-:Y:S02]  /*e1f0*/  HADD2.F32 R31, -RZ, R44.H1_H1 ;  /* 0x3000002cff1f7230 */ /* 0x000fe40000004100 */
[----:B------:R-:W-:Y:S01]  /*e200*/  FFMA.FTZ R30, R48, R30, R37 ;  /* 0x0000001e301e7223 */ /* 0x000fe20000010025 */
[----:B------:R-:W-:Y:S01]  /*e210*/  FFMA.FTZ R47, R50, R0, R47 ;  /* 0x00000000322f7223 */ /* 0x000fe2000001002f */
[----:B------:R-:W-:Y:S01]  /*e220*/  HADD2.F32 R33, -RZ, R33.H1_H1 ;  /* 0x30000021ff217230 */ /* 0x000fe20000004100 */
        /* <DEDUP_REMOVED lines=8> */
[----:B------:R-:W-:Y:S02]  /*e2b0*/  HADD2.F32 R0, -RZ, R32.H0_H0 ;  /* 0x20000020ff007230 */ /* 0x000fe40000004100 */
[-C--:B------:R-:W-:Y:S01]  /*e2c0*/  FMUL.FTZ R13, R48, R12.reuse ;  /* 0x0000000c300d7220 */ /* 0x080fe20000410000 */
[----:B------:R-:W-:Y:S02]  /*e2d0*/  HADD2.F32 R46, -RZ, R46.H1_H1 ;  /* 0x3000002eff2e7230 */ /* 0x000fe40000004100 */
[----:B------:R-:W-:Y:S01]  /*e2e0*/  FMUL.FTZ R31, R20, R12 ;  /* 0x0000000c141f7220 */ /* 0x000fe20000410000 */
[----:B------:R-:W-:-:S02]  /*e2f0*/  HADD2.F32 R39, -RZ, R39.H1_H1 ;  /* 0x30000027ff277230 */ /* 0x000fc40000004100 */
[-C--:B------:R-:W-:Y:S01]  /*e300*/  FFMA.FTZ R13, R20, R0.reuse, -R13 ;  /* 0x00000000140d7223 */ /* 0x080fe2000001080d */
[----:B------:R-:W-:Y:S01]  /*e310*/  HADD2.F32 R20, -RZ, R37.H1_H1 ;  /* 0x30000025ff147230 */ /* 0x000fe20000004100 */
[----:B------:R-:W-:Y:S01]  /*e320*/  F2FP.F16.E4M3.UNPACK_B R37, R25.H1 ;  /* 0x00000019ff25723e */ /* 0x000fe200030006ff */
[----:B------:R-:W-:Y:S02]  /*e330*/  HADD2.F32 R32, -RZ, R32.H1_H1 ;  /* 0x30000020ff207230 */ /* 0x000fe40000004100 */
[-C--:B------:R-:W-:Y:S01]  /*e340*/  FMUL.FTZ R33, R46, R39.reuse ;  /* 0x000000272e217220 */ /* 0x080fe20000410000 */
[----:B------:R-:W-:Y:S01]  /*e350*/  FFMA.FTZ R31, R48, R0, R31 ;  /* 0x00000000301f7223 */ /* 0x000fe2000001001f */
[----:B------:R-:W-:Y:S01]  /*e360*/  F2FP.F16.E4M3.UNPACK_B R0, R14.H1 ;  /* 0x0000000eff00723e */ /* 0x000fe200030006ff */
[C---:B------:R-:W-:Y:S01]  /*e370*/  FMUL.FTZ R39, R20.reuse, R39 ;  /* 0x0000002714277220 */ /* 0x040fe20000410000 */
[----:B------:R-:W-:Y:S02]  /*e380*/  HADD2.F32 R50, -RZ, R37.H0_H0 ;  /* 0x20000025ff327230 */ /* 0x000fe40000004100 */
[----:B------:R-:W-:Y:S01]  /*e390*/  FFMA.FTZ R20, R20, R32, -R33 ;  /* 0x0000002014147223 */ /* 0x000fe20000010821 */
[----:B------:R-:W-:-:S02]  /*e3a0*/  HADD2.F32 R12, -RZ, R41.H0_H0 ;  /* 0x20000029ff0c7230 */ /* 0x000fc40000004100 */
[----:B------:R-:W-:Y:S01]  /*e3b0*/  FFMA.FTZ R32, R46, R32, R39 ;  /* 0x000000202e207223 */ /* 0x000fe20000010027 */
[--C-:B------:R-:W-:Y:S02]  /*e3c0*/  HADD2.F32 R46, -RZ, R0.reuse.H0_H0 ;  /* 0x20000000ff2e7230 */ /* 0x100fe40000004100 */
[----:B------:R-:W-:Y:S02]  /*e3d0*/  HADD2.F32 R48, -RZ, R0.H1_H1 ;  /* 0x30000000ff307230 */ /* 0x000fe40000004100 */
[----:B------:R-:W-:Y:S01]  /*e3e0*/  FMUL.FTZ R33, R50, R12 ;  /* 0x0000000c32217220 */ /* 0x000fe20000410000 */
[----:B------:R-:W-:Y:S02]  /*e3f0*/  HADD2.F32 R0, -RZ, R26.H0_H0 ;  /* 0x2000001aff007230 */ /* 0x000fe40000004100 */
[----:B------:R-:W-:Y:S02]  /*e400*/  HADD2.F32 R52, -RZ, R37.H1_H1 ;  /* 0x30000025ff347230 */ /* 0x000fe40000004100 */
[----:B------:R-:W-:-:S02]  /*e410*/  HADD2.F32 R41, -RZ, R41.H1_H1 ;  /* 0x30000029ff297230 */ /* 0x000fc40000004100 */
[C---:B------:R-:W-:Y:S01]  /*e420*/  FMUL.FTZ R37, R46.reuse, R12 ;  /* 0x0000000c2e257220 */ /* 0x040fe20000410000 */
[----:B------:R-:W-:Y:S01]  /*e430*/  FFMA.FTZ R46, R46, R0, -R33 ;  /* 0x000000002e2e7223 */ /* 0x000fe20000010821 */
[----:B------:R-:W-:Y:S01]  /*e440*/  HADD2.F32 R26, -RZ, R26.H1_H1 ;  /* 0x3000001aff1a7230 */ /* 0x000fe20000004100 */
[----:B------:R-:W-:Y:S01]  /*e450*/  F2FP.F16.E4M3.UNPACK_B R12, R14 ;  /* 0x0000000eff0c723e */ /* 0x000fe200020006ff */
[-C--:B------:R-:W-:Y:S01]  /*e460*/  FMUL.FTZ R33, R52, R41.reuse ;  /* 0x0000002934217220 */ /* 0x080fe20000410000 */
[----:B------:R-:W-:Y:S01]  /*e470*/  FMUL.FTZ R39, R48, R41 ;  /* 0x0000002930277220 */ /* 0x000fe20000410000 */
[----:B------:R-:W-:Y:S01]  /*e480*/  F2FP.F16.E4M3.UNPACK_B R25, R25 ;  /* 0x00000019ff19723e */ /* 0x000fe200020006ff */
[----:B------:R-:W-:Y:S01]  /*e490*/  FFMA.FTZ R14, R50, R0, R37 ;  /* 0x00000000320e7223 */ /* 0x000fe20000010025 */
[-C--:B------:R-:W-:Y:S01]  /*e4a0*/  FFMA.FTZ R41, R48, R26.reuse, -R33 ;  /* 0x0000001a30297223 */ /* 0x080fe20000010821 */
[----:B------:R-:W-:Y:S01]  /*e4b0*/  FFMA.FTZ R49, R52, R26, R39 ;  /* 0x0000001a34317223 */ /* 0x000fe20000010027 */
[----:B------:R-:W-:-:S02]  /*e4c0*/  HADD2.F32 R26, -RZ, R12.H0_H0 ;  /* 0x2000000cff1a7230 */ /* 0x000fc40000004100 */
[----:B------:R-:W-:Y:S02]  /*e4d0*/  HADD2.F32 R48, -RZ, R12.H1_H1 ;  /* 0x3000000cff307230 */ /* 0x000fe40000004100 */
[----:B------:R-:W-:Y:S02]  /*e4e0*/  HADD2.F32 R50, -RZ, R25.H0_H0 ;  /* 0x20000019ff327230 */ /* 0x000fe40000004100 */
[----:B------:R-:W-:Y:S02]  /*e4f0*/  HADD2.F32 R12, -RZ, R7.H0_H0 ;  /* 0x20000007ff0c7230 */ /* 0x000fe40000004100 */
[----:B------:R-:W-:Y:S02]  /*e500*/  HADD2.F32 R52, -RZ, R25.H1_H1 ;  /* 0x30000019ff347230 */ /* 0x000fe40000004100 */
[----:B------:R-:W-:Y:S02]  /*e510*/  HADD2.F32 R7, -RZ, R7.H1_H1 ;  /* 0x30000007ff077230 */ /* 0x000fe40000004100 */
[----:B------:R-:W-:Y:S01]  /*e520*/  FMUL.FTZ R25, R50, R12 ;  /* 0x0000000c32197220 */ /* 0x000fe20000410000 */
[----:B------:R-:W-:-:S02]  /*e530*/  HADD2.F32 R0, -RZ, R6.H0_H0 ;  /* 0x20000006ff007230 */ /* 0x000fc40000004100 */
[----:B------:R-:W-:Y:S01]  /*e540*/  FMUL.FTZ R33, R26, R12 ;  /* 0x0000000c1a217220 */ /* 0x000fe20000410000 */
[----:B------:R-:W-:Y:S02]  /*e550*/  HADD2.F32 R6, -RZ, R6.H1_H1 ;  /* 0x30000006ff067230 */ /* 0x000fe40000004100 */
[-C--:B------:R-:W-:Y:S01]  /*e560*/  FMUL.FTZ R37, R52, R7.reuse ;  /* 0x0000000734257220 */ /* 0x080fe20000410000 */
[----:B------:R-:W-:Y:S01]  /*e570*/  FMUL.FTZ R39, R48, R7 ;  /* 0x0000000730277220 */ /* 0x000fe20000410000 */
        /* <DEDUP_REMOVED lines=8> */
[----:B------:R-:W-:Y:S02]  /*e600*/  F2FP.SATFINITE.E4M3.F32.PACK_AB_MERGE_C R41, R41, R46, RZ ;  /* 0x0000002e2929723e */ /* 0x000fe400048070ff */
[----:B------:R-:W-:Y:S02]  /*e610*/  F2FP.SATFINITE.E4M3.F32.PACK_AB_MERGE_C R42, R42, R45, RZ ;  /* 0x0000002d2a2a723e */ /* 0x000fe400048070ff */
[----:B------:R-:W-:Y:S02]  /*e620*/  F2FP.SATFINITE.E4M3.F32.PACK_AB_MERGE_C R44, R44, R47, RZ ;  /* 0x0000002f2c2c723e */ /* 0x000fe400048070ff */
[----:B------:R-:W-:-:S02]  /*e630*/  F2FP.SATFINITE.E4M3.F32.PACK_AB_MERGE_C R11, R49, R14, RZ ;  /* 0x0000000e310b723e */ /* 0x000fc400048070ff */
[----:B------:R-:W-:Y:S02]  /*e640*/  F2FP.SATFINITE.E4M3.F32.PACK_AB_MERGE_C R4, R21, R8, R4 ;  /* 0x000000081504723e */ /* 0x000fe40004807004 */
[----:B------:R-:W-:Y:S02]  /*e650*/  F2FP.SATFINITE.E4M3.F32.PACK_AB_MERGE_C R8, R28, R9, R10 ;  /* 0x000000091c08723e */ /* 0x000fe4000480700a */
        /* <DEDUP_REMOVED lines=8> */
.L_x_7892:
[----:B------:R-:W-:Y:S05]  /*e6e0*/  BSYNC B0 ;  /* 0x0000000000007941 */ /* 0x000fea0003800000 */
.L_x_7881:
[----:B------:R-:W-:Y:S01]  /*e6f0*/  @!PT LDS RZ, [RZ] ;  /* 0x00000000fffff984 */ /* 0x000fe20000000800 */
[----:B------:R-:W-:Y:S01]  /*e700*/  @!PT LDS RZ, [RZ] ;  /* 0x00000000fffff984 */ /* 0x000fe20000000800 */
[----:B------:R-:W-:Y:S01]  /*e710*/  @!PT LDS RZ, [RZ] ;  /* 0x00000000fffff984 */ /* 0x000fe20000000800 */
[----:B------:R-:W-:Y:S01]  /*e720*/  @!PT LDS RZ, [RZ] ;  /* 0x00000000fffff984 */ /* 0x000fe20000000800 */
[----:B------:R4:W-:Y:S06]  /*e730*/  MEMBAR.ALL.CTA ;  /* 0x0000000000007992 */ /* 0x0009ec0000008000 */
[----:B----4-:R-:W4:Y:S01]  /*e740*/  FENCE.VIEW.ASYNC.S ;  /* 0x00000000000073c6 */ /* 0x010f220000000000 */
[----:B------:R-:W-:Y:S05]  /*e750*/  WARPSYNC.ALL ;  /* 0x0000000000007948 */ /* 0x000fea0003800000 */
[----:B----4-:R-:W-:Y:S06]  /*e760*/  BAR.SYNC.DEFER_BLOCKING 0xd, 0x100 ;  /* 0x0344000000007b1d */ /* 0x010fec0000010000 */
.L_x_7878:
[----:B------:R-:W-:-:S13]  /*e770*/  ISETP.NE.AND P0, PT, R195, 0x3, PT ;  /* 0x00000003c300780c */ /* 0x000fda0003f05270 */
[----:B------:R-:W-:Y:S05]  /*e780*/  @!P0 BRA `(.L_x_7902) ;  /* 0x0000000000048947 */ /* 0x000fea0003800000 */
[----:B------:R-:W-:Y:S01]  /*e790*/  BPT.TRAP 0x1 ;  /* 0x000000040000795c */ /* 0x000fe20000300000 */
.L_x_7902:
[----:B01-3--:R-:W-:Y:S01]  /*e7a0*/  IMAD R3, R194, 0x8, R18 ;  /* 0x00000008c2037824 */ /* 0x00bfe200078e0212 */
[----:B--2---:R-:W-:-:S04]  /*e7b0*/  SHF.L.U32 R4, R196, 0x1f, RZ ;  /* 0x0000001fc4047819 */ /* 0x004fc800000006ff */
[----:B------:R0:W1:Y:S01]  /*e7c0*/  SYNCS.PHASECHK.TRANS64.TRYWAIT P1, [R3+URZ+0x22830], R4 ;  /* 0x02283004030075a7 */ /* 0x000062000802017f */
[----:B------:R-:W-:Y:S05]  /*e7d0*/  @!P0 BRA `(.L_x_7903) ;  /* 0x0000000000048947 */ /* 0x000fea0003800000 */
[----:B------:R-:W-:Y:S01]  /*e7e0*/  BPT.TRAP 0x1 ;  /* 0x000000040000795c */ /* 0x000fe20000300000 */
.L_x_7903:
[----:B------:R-:W-:-:S05]  /*e7f0*/  VIADD R0, R18, 0x18400 ;  /* 0x0001840012007836 */ /* 0x000fca0000000000 */
[----:B------:R-:W-:-:S04]  /*e800*/  SHF.R.U32.HI R0, RZ, 0x4, R0 ;  /* 0x00000004ff007819 */ /* 0x000fc80000011600 */
[----:B------:R-:W-:-:S04]  /*e810*/  LOP3.LUT R0, R0, 0x3fff, RZ, 0xc0, !PT ;  /* 0x00003fff00007812 */ /* 0x000fc800078ec0ff */
[----:B------:R-:W-:-:S05]  /*e820*/  LOP3.LUT R0, R0, 0x10000, RZ, 0xfc, !PT ;  /* 0x0001000000007812 */ /* 0x000fca00078efcff */
[----:B------:R-:W-:Y:S01]  /*e830*/  IMAD R14, R194, 0x500, R0 ;  /* 0x00000500c20e7824 */ /* 0x000fe200078e0200 */
[----:B-1----:R-:W-:Y:S06]  /*e840*/  @P1 BRA `(.L_x_7904) ;  /* 0x0000000000081947 */ /* 0x002fec0003800000 */
[----:B------:R-:W1:Y:S02]  /*e850*/  SYNCS.PHASECHK.TRANS64.TRYWAIT P1, [R3+URZ+0x22830], R4 ;  /* 0x02283004030075a7 */ /* 0x000e64000802017f */
[----:B-1----:R-:W-:Y:S05]  /*e860*/  @!P1 BRA `(.L_x_7905) ;  /* 0x0000015800309947 */ /* 0x002fea0003800000 */
.L_x_7904:
[----:B01----:R-:W-:Y:S01]  /*e870*/  IMAD.MOV.U32 R4, RZ, RZ, R14 ;  /* 0x000000ffff047224 */ /* 0x003fe200078e000e */
[----:B------:R-:W-:Y:S05]  /*e880*/  WARPSYNC.ALL ;  /* 0x0000000000007948 */ /* 0x000fea0003800000 */
[----:B------:R-:W-:Y:S01]  /*e890*/  IMAD.MOV.U32 R5, RZ, RZ, 0x40000040 ;  /* 0x40000040ff057424 */ /* 0x000fe200078e00ff */
[----:B------:R-:W-:Y:S01]  /*e8a0*/  R2UR UR6, R4 ;  /* 0x00000000040672ca */ /* 0x000fe200000e0000 */
[----:B------:R-:W-:Y:S01]  /*e8b0*/  WARPGROUP.ARRIVE ;  /* 0x00000000000079c5 */ /* 0x000fe20000000000 */
[----:B------:R-:W-:Y:S01]  /*e8c0*/  LOP3.LUT R4, R34, 0x10000, RZ, 0xfc, !PT ;  /* 0x0001000022047812 */ /* 0x000fe200078efcff */
[----:B------:R-:W-:Y:S01]  /*e8d0*/  IMAD.MOV.U32 R7, RZ, RZ, 0x40000040 ;  /* 0x40000040ff077424 */ /* 0x000fe200078e00ff */
[C---:B------:R-:W-:Y:S01]  /*e8e0*/  R2UR UR7, R5.reuse ;  /* 0x00000000050772ca */ /* 0x040fe200000e0000 */
[----:B------:R-:W-:Y:S01]  /*e8f0*/  VIADD R8, R14, 0x200 ;  /* 0x000002000e087836 */ /* 0x000fe20000000000 */
[----:B------:R-:W-:Y:S01]  /*e900*/  R2UR UR4, R4 ;  /* 0x00000000040472ca */ /* 0x000fe200000e0000 */
[----:B------:R-:W-:Y:S01]  /*e910*/  IMAD.MOV.U32 R9, RZ, RZ, 0x40000040 ;  /* 0x40000040ff097424 */ /* 0x000fe200078e00ff */
[----:B------:R-:W-:Y:S01]  /*e920*/  R2UR UR5, R5 ;  /* 0x00000000050572ca */ /* 0x000fe200000e0000 */
[C---:B------:R-:W-:Y:S01]  /*e930*/  VIADD R10, R14.reuse, 0x400 ;  /* 0x000004000e0a7836 */ /* 0x040fe20000000000 */
[C---:B------:R-:W-:Y:S01]  /*e940*/  IADD3 R6, R14.reuse, 0x100, RZ ;  /* 0x000001000e067810 */ /* 0x040fe20007ffe0ff */
[----:B------:R-:W-:Y:S01]  /*e950*/  IMAD.MOV.U32 R11, RZ, RZ, 0x40000040 ;  /* 0x40000040ff0b7424 */ /* 0x000fe200078e00ff */
[----:B------:R-:W-:Y:S01]  /*e960*/  R2UR UR11, R7 ;  /* 0x00000000070b72ca */ /* 0x000fe200000e0000 */
[----:B------:R-:W-:Y:S01]  /*e970*/  VIADD R12, R14, 0x404 ;  /* 0x000004040e0c7836 */ /* 0x000fe20000000000 */
[----:B------:R-:W-:Y:S01]  /*e980*/  R2UR UR10, R6 ;  /* 0x00000000060a72ca */ /* 0x000fe200000e0000 */
[----:B------:R-:W-:Y:S01]  /*e990*/  IMAD.MOV.U32 R13, RZ, RZ, 0x40000040 ;  /* 0x40000040ff0d7424 */ /* 0x000fe200078e00ff */
[----:B------:R-:W-:Y:S01]  /*e9a0*/  R2UR UR8, R4 ;  /* 0x00000000040872ca */ /* 0x000fe200000e0000 */
[----:B------:R-:W-:Y:S01]  /*e9b0*/  IMAD.MOV.U32 R15, RZ, RZ, 0x40000040 ;  /* 0x40000040ff0f7424 */ /* 0x000fe200078e00ff */
[----:B------:R-:W-:-:S02]  /*e9c0*/  R2UR UR9, R5 ;  /* 0x00000000050972ca */ /* 0x000fc400000e0000 */
[----:B------:R-:W-:Y:S01]  /*e9d0*/  R2UR UR14, R8 ;  /* 0x00000000080e72ca */ /* 0x000fe200000e0000 */
[----:B------:R-:W-:Y:S01]  /*e9e0*/  QGMMA.64x32x32.F32.E4M3.E4M3 R92, gdesc[UR4], RZ, !UPT, gsb0 ;  /* 0x00600000045c79f3 */ /* 0x000fe2000c0008ff */
[----:B------:R-:W-:Y:S01]  /*e9f0*/  R2UR UR15, R9 ;  /* 0x00000000090f72ca */ /* 0x000fe200000e0000 */
[----:B------:R-:W-:Y:S01]  /*ea00*/  VIADD R8, R14, 0x2 ;  /* 0x000000020e087836 */ /* 0x000fe20000000000 */
[----:B------:R-:W-:Y:S01]  /*ea10*/  R2UR UR12, R4 ;  /* 0x00000000040c72ca */ /* 0x000fe200000e0000 */
[----:B------:R-:W-:Y:S01]  /*ea20*/  IMAD.MOV.U32 R9, RZ, RZ, 0x40000040 ;  /* 0x40000040ff097424 */ /* 0x000fe200078e00ff */
[----:B------:R-:W-:Y:S02]  /*ea30*/  R2UR UR13, R5 ;  /* 0x00000000050d72ca */ /* 0x000fe400000e0000 */
[----:B------:R-:W-:Y:S02]  /*ea40*/  IADD3 R6, R14, 0x300, RZ ;  /* 0x000003000e067810 */ /* 0x000fe40007ffe0ff */
[----:B------:R-:W-:Y:S01]  /*ea50*/  R2UR UR19, R7 ;  /* 0x00000000071372ca */ /* 0x000fe200000e0000 */
[----:B------:R-:W-:Y:S01]  /*ea60*/  IMAD.MOV.U32 R7, RZ, RZ, 0x40000040 ;  /* 0x40000040ff077424 */ /* 0x000fe200078e00ff */
[----:B------:R-:W-:-:S02]  /*ea70*/  R2UR UR18, R6 ;  /* 0x00000000061272ca */ /* 0x000fc400000e0000 */
[----:B------:R-:W-:Y:S02]  /*ea80*/  R2UR UR16, R4 ;  /* 0x00000000041072ca */ /* 0x000fe400000e0000 */
[----:B------:R-:W-:Y:S02]  /*ea90*/  R2UR UR17, R5 ;  /* 0x00000000051172ca */ /* 0x000fe400000e0000 */
[----:B------:R-:W-:Y:S01]  /*eaa0*/  R2UR UR22, R10 ;  /* 0x000000000a1672ca */ /* 0x000fe200000e0000 */
[----:B------:R-:W-:Y:S01]  /*eab0*/  VIADD R10, R14, 0x202 ;  /* 0x000002020e0a7836 */ /* 0x000fe20000000000 */
[----:B------:R-:W-:Y:S01]  /*eac0*/  R2UR UR23, R11 ;  /* 0x000000000b1772ca */ /* 0x000fe200000e0000 */
[----:B------:R-:W-:Y:S01]  /*ead0*/  IMAD.MOV.U32 R11, RZ, RZ, 0x40000040 ;  /* 0x40000040ff0b7424 */ /* 0x000fe200078e00ff */
[----:B------:R-:W-:Y:S02]  /*eae0*/  R2UR UR20, R4 ;  /* 0x00000000041472ca */ /* 0x000fe400000e0000 */
[----:B------:R-:W-:-:S02]  /*eaf0*/  R2UR UR21, R5 ;  /* 0x00000000051572ca */ /* 0x000fc400000e0000 */
[----:B------:R-:W-:Y:S02]  /*eb00*/  R2UR UR6, R8 ;  /* 0x00000000080672ca */ /* 0x000fe400000e0000 */
[----:B------:R-:W-:Y:S01]  /*eb10*/  R2UR UR7, R9 ;  /* 0x00000000090772ca */ /* 0x000fe200000e0000 */
[----:B------:R-:W-:Y:S01]  /*eb20*/  IMAD.MOV.U32 R9, RZ, RZ, 0x40000040 ;  /* 0x40000040ff097424 */ /* 0x000fe200078e00ff */
[C---:B------:R-:W-:Y:S02]  /*eb30*/  IADD3 R6, R14.reuse, 0x102, RZ ;  /* 0x000001020e067810 */ /* 0x040fe40007ffe0ff */
[----:B------:R-:W-:Y:S02]  /*eb40*/  IADD3 R8, R14, 0x402, RZ ;  /* 0x000004020e087810 */ /* 0x000fe40007ffe0ff */
[----:B------:R-:W-:Y:S01]  /*eb50*/  MOV R25, RZ ;  /* 0x000000ff00197202 */ /* 0x000fe20000000f00 */
[----:B------:R-:W-:Y:S02]  /*eb60*/  WARPGROUP.DEPBAR.LE gsb0, 0x0 ;  /* 0x00008000000079c5 */ /* 0x000fe40000010000 */
[----:B------:R-:W-:-:S06]  /*eb70*/  WARPGROUP.ARRIVE ;  /* 0x00000000000079c5 */ /* 0x000fcc0000000000 */
[----:B------:R-:W-:Y:S01]  /*eb80*/  QGMMA.64x32x32.F32.E4M3.E4M3 R76, gdesc[UR8], RZ, !UPT, gsb0 ;  /* 0x00600000084c79f3 */ /* 0x000fe2000c0008ff */
[----:B------:R-:W-:Y:S01]  /*eb90*/  R2UR UR10, R6 ;  /* 0x00000000060a72ca */ /* 0x000fe200000e0000 */
[----:B------:R-:W-:Y:S01]  /*eba0*/  VIADD R6, R14, 0x302 ;  /* 0x000003020e067836 */ /* 0x000fe20000000000 */
[----:B------:R-:W-:Y:S01]  /*ebb0*/  R2UR UR11, R7 ;  /* 0x00000000070b72ca */ /* 0x000fe200000e0000 */
[----:B------:R-:W-:Y:S01]  /*ebc0*/  IMAD.MOV.U32 R7, RZ, RZ, 0x40000040 ;  /* 0x40000040ff077424 */ /* 0x000fe200078e00ff */
[----:B------:R-:W-:Y:S02]  /*ebd0*/  WARPGROUP.DEPBAR.LE gsb0, 0x0 ;  /* 0x00008000000079c5 */ /* 0x000fe40000010000 */
[----:B------:R-:W-:-:S06]  /*ebe0*/  WARPGROUP.ARRIVE ;  /* 0x00000000000079c5 */ /* 0x000fcc0000000000 */
[----:B------:R-:W-:Y:S01]  /*ebf0*/  QGMMA.64x32x32.F32.E4M3.E4M3 R60, gdesc[UR12], RZ, !UPT, gsb0 ;  /* 0x006000000c3c79f3 */ /* 0x000fe2000c0008ff */
[----:B------:R-:W-:Y:S01]  /*ec00*/  R2UR UR14, R10 ;  /* 0x000000000a0e72ca */ /* 0x000fe200000e0000 */
[----:B------:R-:W-:Y:S01]  /*ec10*/  VIADD R10, R4, 0x2 ;  /* 0x00000002040a7836 */ /* 0x000fe20000000000 */
[----:B------:R-:W-:Y:S02]  /*ec20*/  R2UR UR15, R11 ;  /* 0x000000000b0f72ca */ /* 0x000fe400000e0000 */
[----:B------:R-:W-:Y:S02]  /*ec30*/  MOV R11, 0x40000040 ;  /* 0x40000040000b7802 */ /* 0x000fe40000000f00 */
[C---:B------:R-:W-:Y:S02]  /*ec40*/  R2UR UR4, R10.reuse ;  /* 0x000000000a0472ca */ /* 0x040fe400000e0000 */
[----:B------:R-:W-:Y:S02]  /*ec50*/  R2UR UR5, R11 ;  /* 0x000000000b0572ca */ /* 0x000fe400000e0000 */
[----:B------:R-:W-:-:S02]  /*ec60*/  R2UR UR8, R10 ;  /* 0x000000000a0872ca */ /* 0x000fc400000e0000 */
[C---:B------:R-:W-:Y:S02]  /*ec70*/  R2UR UR9, R11.reuse ;  /* 0x000000000b0972ca */ /* 0x040fe400000e0000 */
[----:B------:R-:W-:Y:S02]  /*ec80*/  R2UR UR12, R10 ;  /* 0x000000000a0c72ca */ /* 0x000fe400000e0000 */
[----:B------:R-:W-:Y:S01]  /*ec90*/  R2UR UR13, R11 ;  /* 0x000000000b0d72ca */ /* 0x000fe200000e0000 */
[----:B------:R-:W-:Y:S02]  /*eca0*/  WARPGROUP.DEPBAR.LE gsb0, 0x0 ;  /* 0x00008000000079c5 */ /* 0x000fe40000010000 */
[----:B------:R-:W-:-:S06]  /*ecb0*/  WARPGROUP.ARRIVE ;  /* 0x00000000000079c5 */ /* 0x000fcc0000000000 */
[----:B------:R-:W-:Y:S01]  /*ecc0*/  QGMMA.64x32x32.F32.E4M3.E4M3 R44, gdesc[UR16], RZ, !UPT, gsb0 ;  /* 0x00600000102c79f3 */ /* 0x000fe2000c0008ff */
[----:B------:R-:W-:Y:S01]  /*ecd0*/  R2UR UR18, R6 ;  /* 0x00000000061272ca */ /* 0x000fe200000e0000 */
[----:B------:R-:W-:Y:S01]  /*ece0*/  VIADD R6, R14, 0x104 ;  /* 0x000001040e067836 */ /* 0x000fe20000000000 */
[----:B------:R-:W-:Y:S02]  /*ecf0*/  R2UR UR19, R7 ;  /* 0x00000000071372ca */ /* 0x000fe400000e0000 */
[----:B------:R-:W-:Y:S02]  /*ed00*/  R2UR UR16, R10 ;  /* 0x000000000a1072ca */ /* 0x000fe400000e0000 */
[----:B------:R-:W-:Y:S02]  /*ed10*/  R2UR UR17, R11 ;  /* 0x000000000b1172ca */ /* 0x000fe400000e0000 */
[----:B------:R-:W-:Y:S01]  /*ed20*/  MOV R7, 0x40000040 ;  /* 0x4000004000077802 */ /* 0x000fe20000000f00 */
[----:B------:R-:W-:-:S02]  /*ed30*/  WARPGROUP.DEPBAR.LE gsb0, 0x0 ;  /* 0x00008000000079c5 */ /* 0x000fc40000010000 */
[----:B------:R-:W-:-:S06]  /*ed40*/  WARPGROUP.ARRIVE ;  /* 0x00000000000079c5 */ /* 0x000fcc0000000000 */
[----:B------:R-:W-:Y:S01]  /*ed50*/  QGMMA.64x32x32.F32.E4M3.E4M3 R28, gdesc[UR20], RZ, !UPT, gsb0 ;  /* 0x00600000141c79f3 */ /* 0x000fe2000c0008ff */
[----:B------:R-:W-:Y:S01]  /*ed60*/  R2UR UR22, R8 ;  /* 0x00000000081672ca */ /* 0x000fe200000e0000 */
[----:B------:R-:W-:Y:S01]  /*ed70*/  VIADD R8, R14, 0x4 ;  /* 0x000000040e087836 */ /* 0x000fe20000000000 */
[----:B------:R-:W-:Y:S01]  /*ed80*/  R2UR UR23, R9 ;  /* 0x00000000091772ca */ /* 0x000fe200000e0000 */
[----:B------:R-:W-:Y:S01]  /*ed90*/  IMAD.MOV.U32 R9, RZ, RZ, 0x40000040 ;  /* 0x40000040ff097424 */ /* 0x000fe200078e00ff */
[----:B------:R-:W-:Y:S02]  /*eda0*/  R2UR UR20, R10 ;  /* 0x000000000a1472ca */ /* 0x000fe400000e0000 */
[----:B------:R-:W-:Y:S01]  /*edb0*/  R2UR UR21, R11 ;  /* 0x000000000b1572ca */ /* 0x000fe200000e0000 */
[----:B------:R-:W-:Y:S02]  /*edc0*/  WARPGROUP.DEPBAR.LE gsb0, 0x0 ;  /* 0x00008000000079c5 */ /* 0x000fe40000010000 */
[----:B------:R-:W-:-:S06]  /*edd0*/  WARPGROUP.ARRIVE ;  /* 0x00000000000079c5 */ /* 0x000fcc0000000000 */
[----:B------:R-:W-:Y:S01]  /*ede0*/  QGMMA.64x32x32.F32.E4M3.E4M3 R92, gdesc[UR4], R92, gsb0 ;  /* 0x00600000045c79f3 */ /* 0x000fe2000800085c */
[----:B------:R-:W-:Y:S01]  /*edf0*/  R2UR UR6, R8 ;  /* 0x00000000080672ca */ /* 0x000fe200000e0000 */
[----:B------:R-:W-:Y:S01]  /*ee00*/  VIADD R8, R14, 0x204 ;  /* 0x000002040e087836 */ /* 0x000fe20000000000 */
[----:B------:R-:W-:Y:S01]  /*ee10*/  R2UR UR7, R9 ;  /* 0x00000000090772ca */ /* 0x000fe200000e0000 */
[----:B------:R-:W-:Y:S01]  /*ee20*/  IMAD.MOV.U32 R9, RZ, RZ, 0x40000040 ;  /* 0x40000040ff097424 */ /* 0x000fe200078e00ff */
[----:B------:R-:W-:Y:S02]  /*ee30*/  WARPGROUP.DEPBAR.LE gsb0, 0x0 ;  /* 0x00008000000079c5 */ /* 0x000fe40000010000 */
[----:B------:R-:W-:-:S06]  /*ee40*/  WARPGROUP.ARRIVE ;  /* 0x00000000000079c5 */ /* 0x000fcc0000000000 */
[----:B------:R-:W-:Y:S01]  /*ee50*/  QGMMA.64x32x32.F32.E4M3.E4M3 R76, gdesc[UR8], R76, gsb0 ;  /* 0x00600000084c79f3 */ /* 0x000fe2000800084c */
        /* <DEDUP_REMOVED lines=8> */
[----:B------:R-:W-:Y:S01]  /*eee0*/  VIADD R8, R4, 0x4 ;  /* 0x0000000404087836 */ /* 0x000fe20000000000 */
[----:B------:R-:W-:Y:S01]  /*eef0*/  R2UR UR15, R9 ;  /* 0x00000000090f72ca */ /* 0x000fe200000e0000 */
[----:B------:R-:W-:-:S03]  /*ef00*/  IMAD.MOV.U32 R9, RZ, RZ, 0x40000040 ;  /* 0x40000040ff097424 */ /* 0x000fc600078e00ff */
[C---:B------:R-:W-:Y:S02]  /*ef10*/  R2UR UR4, R8.reuse ;  /* 0x00000000080472ca */ /* 0x040fe400000e0000 */
[C---:B------:R-:W-:Y:S02]  /*ef20*/  R2UR UR5, R9.reuse ;  /* 0x00000000090572ca */ /* 0x040fe400000e0000 */
[C---:B------:R-:W-:Y:S02]  /*ef30*/  R2UR UR8, R8.reuse ;  /* 0x00000000080872ca */ /* 0x040fe400000e0000 */
[C---:B------:R-:W-:Y:S02]  /*ef40*/  R2UR UR9, R9.reuse ;  /* 0x00000000090972ca */ /* 0x040fe400000e0000 */
[----:B------:R-:W-:Y:S02]  /*ef50*/  R2UR UR12, R8 ;  /* 0x00000000080c72ca */ /* 0x000fe400000e0000 */
[----:B------:R-:W-:Y:S01]  /*ef60*/  R2UR UR13, R9 ;  /* 0x00000000090d72ca */ /* 0x000fe200000e0000 */
[----:B------:R-:W-:-:S02]  /*ef70*/  WARPGROUP.DEPBAR.LE gsb0, 0x0 ;  /* 0x00008000000079c5 */ /* 0x000fc40000010000 */
[----:B------:R-:W-:-:S06]  /*ef80*/  WARPGROUP.ARRIVE ;  /* 0x00000000000079c5 */ /* 0x000fcc0000000000 */
[----:B------:R-:W-:Y:S01]  /*ef90*/  QGMMA.64x32x32.F32.E4M3.E4M3 R44, gdesc[UR16], R44, gsb0 ;  /* 0x00600000102c79f3 */ /* 0x000fe2000800082c */
        /* <DEDUP_REMOVED lines=8> */
[----:B------:R-:W-:Y:S01]  /*f020*/  QGMMA.64x32x32.F32.E4M3.E4M3 R28, gdesc[UR20], R28, gsb0 ;  /* 0x00600000141c79f3 */ /* 0x000fe2000800081c */
        /* <DEDUP_REMOVED lines=17> */
[C---:B------:R-:W-:Y:S01]  /*f140*/  VIADD R12, R14.reuse, 0x306 ;  /* 0x000003060e0c7836 */ /* 0x040fe20000000000 */
[----:B------:R-:W-:Y:S01]  /*f150*/  R2UR UR11, R13 ;  /* 0x000000000d0b72ca */ /* 0x000fe200000e0000 */
[----:B------:R-:W-:Y:S02]  /*f160*/  IMAD.MOV.U32 R13, RZ, RZ, 0x40000040 ;  /* 0x40000040ff0d7424 */ /* 0x000fe400078e00ff */
[----:B------:R-:W-:Y:S01]  /*f170*/  VIADD R14, R14, 0x406 ;  /* 0x000004060e0e7836 */ /* 0x000fe20000000000 */
        /* <DEDUP_REMOVED lines=16> */
[----:B------:R-:W-:Y:S02]  /*f280*/  R2UR UR18, R12 ;  /* 0x000000000c1272ca */ /* 0x000fe400000e0000 */
[----:B------:R-:W-:Y:S02]  /*f290*/  R2UR UR19, R13 ;  /* 0x000000000d1372ca */ /* 0x000fe400000e0000 */
[----:B------:R-:W-:Y:S02]  /*f2a0*/  R2UR UR16, R6 ;  /* 0x00000000061072ca */ /* 0x000fe400000e0000 */
[----:B------:R-:W-:Y:S01]  /*f2b0*/  R2UR UR17, R7 ;  /* 0x00000000071172ca */ /* 0x000fe200000e0000 */
[----:B------:R-:W-:Y:S02]  /*f2c0*/  WARPGROUP.DEPBAR.LE gsb0, 0x0 ;  /* 0x00008000000079c5 */ /* 0x000fe40000010000 */
        /* <DEDUP_REMOVED lines=24> */
.L_x_7906:
[----:B------:R-:W2:Y:S01]  /*f450*/  LDL R108, [R1+0x28] ;  /* 0x00002800016c7983 */ /* 0x000ea20000100800 */
        /* <DEDUP_REMOVED lines=12> */
[C---:B-----5:R-:W-:Y:S01]  /*f520*/  FMUL.FTZ R26, R2.reuse, R98 ;  /* 0x00000062021a7220 */ /* 0x060fe20000410000 */
        /* <DEDUP_REMOVED lines=70> */
[----:B------:R-:W-:Y:S01]  /*f990*/  FMUL.FTZ R40, R2, R40 ;  /* 0x0000002802287220 */ /* 0x000fe20000410000 */
[----:B------:R-:W-:Y:S01]  /*f9a0*/  ULDC UR4, c[0x0][0x988] ;  /* 0x0002620000047ab9 */ /* 0x000fe20000000800 */
[----:B------:R-:W4:Y:S01]  /*f9b0*/  S2R R106, SR_CgaCtaId ;  /* 0x00000000006a7919 */ /* 0x000f220000008800 */
[----:B------:R-:W4:Y:S08]  /*f9c0*/  MUFU.TANH R92, R92 ;  /* 0x0000005c005c7308 */ /* 0x000f300000002400 */
        /* <DEDUP_REMOVED lines=25> */
[----:B------:R-:W4:Y:S01]  /*fb60*/  MUFU.TANH R62, R62 ;  /* 0x0000003e003e7308 */ /* 0x000f220000002400 */
[----:B--2---:R-:W-:-:S07]  /*fb70*/  IADD3 R104, R24, 0xa0, -R108 ;  /* 0x000000a018687810 */ /* 0x004fce0007ffe86c */
[----:B------:R-:W2:Y:S01]  /*fb80*/  MUFU.TANH R68, R68 ;  /* 0x0000004400447308 */ /* 0x000ea20000002400 */
[----:B------:R-:W-:-:S05]  /*fb90*/  IMAD R37, R27, -0xa0, R104 ;  /* 0xffffff601b257824 */ /* 0x000fca00078e0268 */
[C---:B------:R-:W-:Y:S02]  /*fba0*/  ISETP.GT.AND P1, PT, R37.reuse, RZ, PT ;  /* 0x000000ff2500720c */ /* 0x040fe40003f24270 */
[----:B------:R-:W2:Y:S01]  /*fbb0*/  MUFU.TANH R63, R63 ;  /* 0x0000003f003f7308 */ /* 0x000ea20000002400 */
[C---:B------:R-:W-:Y:S02]  /*fbc0*/  ISETP.GT.AND P2, PT, R37.reuse, 0x1, PT ;  /* 0x000000012500780c */ /* 0x040fe40003f44270 */
[----:B------:R-:W-:Y:S02]  /*fbd0*/  ISETP.GT.AND P3, PT, R37, 0x8, PT ;  /* 0x000000082500780c */ /* 0x000fe40003f64270 */
[----:B0-----:R-:W-:Y:S01]  /*fbe0*/  FSEL R101, R12, -INF , P1 ;  /* 0xff8000000c657808 */ /* 0x001fe20000800000 */
[----:B------:R-:W-:Y:S01]  /*fbf0*/  FMUL.FTZ R12, R2, R41 ;  /* 0x00000029020c7220 */ /* 0x000fe20000410000 */
[----:B-1----:R-:W-:Y:S01]  /*fc00*/  FSEL R13, R13, -INF , P2 ;  /* 0xff8000000d0d7808 */ /* 0x002fe20001000000 */
[----:B------:R-:W0:Y:S01]  /*fc10*/  MUFU.TANH R69, R69 ;  /* 0x0000004500457308 */ /* 0x000e220000002400 */
[----:B---3--:R-:W-:-:S02]  /*fc20*/  FSEL R41, R20, -INF , P3 ;  /* 0xff80000014297808 */ /* 0x008fc40001800000 */
[----:B------:R-:W-:Y:S02]  /*fc30*/  ISETP.GT.AND P4, PT, R37, 0x9, PT ;  /* 0x000000092500780c */ /* 0x000fe40003f84270 */
[----:B------:R-:W-:Y:S02]  /*fc40*/  FMNMX.FTZ R20, R101, R13, !PT ;  /* 0x0000000d65147209 */ /* 0x000fe40007810000 */
[----:B------:R-:W-:Y:S01]  /*fc50*/  ISETP.GT.AND P5, PT, R37, 0x10, PT ;  /* 0x000000102500780c */ /* 0x000fe20003fa4270 */
[----:B------:R-:W1:Y:S01]  /*fc60*/  MUFU.TANH R66, R66 ;  /* 0x0000004200427308 */ /* 0x000e620000002400 */
[----:B----4-:R-:W-:Y:S02]  /*fc70*/  FSEL R21, R21, -INF , P4 ;  /* 0xff80000015157808 */ /* 0x010fe40002000000 */
[----:B------:R-:W-:Y:S02]  /*fc80*/  FMNMX.FTZ R20, R41, R20, !PT ;  /* 0x0000001429147209 */ /* 0x000fe40007810000 */
[----:B------:R-:W-:-:S02]  /*fc90*/  FSEL R103, R14, -INF , P1 ;  /* 0xff8000000e677808 */ /* 0x000fc40000800000 */
[----:B------:R-:W-:Y:S01]  /*fca0*/  ISETP.GT.AND P1, PT, R37, 0x11, PT ;  /* 0x000000112500780c */ /* 0x000fe20003f24270 */
[----:B------:R-:W3:Y:S01]  /*fcb0*/  MUFU.TANH R72, R72 ;  /* 0x0000004800487308 */ /* 0x000ee20000002400 */
[----:B------:R-:W-:Y:S02]  /*fcc0*/  FSEL R93, R93, -INF , P5 ;  /* 0xff8000005d5d7808 */ /* 0x000fe40002800000 */
[----:B------:R-:W-:Y:S02]  /*fcd0*/  FMNMX.FTZ R20, R21, R20, !PT ;  /* 0x0000001415147209 */ /* 0x000fe40007810000 */
[----:B------:R-:W-:Y:S02]  /*fce0*/  FSEL R15, R15, -INF , P2 ;  /* 0xff8000000f0f7808 */ /* 0x000fe40001000000 */
[----:B------:R-:W-:Y:S01]  /*fcf0*/  ISETP.GT.AND P2, PT, R37, 0x18, PT ;  /* 0x000000182500780c */ /* 0x000fe20003f44270 */
[----:B------:R-:W4:Y:S01]  /*fd00*/  MUFU.TANH R67, R67 ;  /* 0x0000004300437308 */ /* 0x000f220000002400 */
[----:B------:R-:W-:-:S02]  /*fd10*/  FSEL R107, R94, -INF , P1 ;  /* 0xff8000005e6b7808 */ /* 0x000fc40000800000 */
[----:B------:R-:W-:Y:S02]  /*fd20*/  FMNMX.FTZ R20, R93, R20, !PT ;  /* 0x000000145d147209 */ /* 0x000fe40007810000 */
[----:B------:R-:W-:Y:S02]  /*fd30*/  FSEL R105, R26, -INF , P3 ;  /* 0xff8000001a697808 */ /* 0x000fe40001800000 */
[----:B------:R-:W-:Y:S01]  /*fd40*/  ISETP.GT.AND P3, PT, R37, 0x19, PT ;  /* 0x000000192500780c */ /* 0x000fe20003f64270 */
[----:B------:R-:W4:Y:S01]  /*fd50*/  MUFU.TANH R73, R73 ;  /* 0x0000004900497308 */ /* 0x000f220000002400 */
[----:B------:R-:W-:Y:S02]  /*fd60*/  FSEL R109, R97, -INF , P2 ;  /* 0xff800000616d7808 */ /* 0x000fe40001000000 */
[----:B------:R-:W-:Y:S02]  /*fd70*/  FMNMX.FTZ R20, R107, R20, !PT ;  /* 0x000000146b147209 */ /* 0x000fe40007810000 */
[----:B------:R-:W-:-:S02]  /*fd80*/  FSEL R97, R92, -INF , P4 ;  /* 0xff8000005c617808 */ /* 0x000fc40002000000 */
[----:B------:R-:W-:Y:S01]  /*fd90*/  ISETP.GT.AND P4, PT, R37, 0x20, PT ;  /* 0x000000202500780c */ /* 0x000fe20003f84270 */
[----:B------:R-:W4:Y:S01]  /*fda0*/  MUFU.TANH R70, R70 ;  /* 0x0000004600467308 */ /* 0x000f220000002400 */
        /* <DEDUP_REMOVED lines=52> */
[----:B------:R-:W-:Y:S01]  /*100f0*/  FSEL R61, R90, -INF , P5 ;  /* 0xff8000005a3d7808 */ /* 0x000fe20002800000 */
[----:B------:R-:W-:Y:S01]  /*10100*/  IMAD.U32 R90, RZ, RZ, UR4 ;  /* 0x00000004ff5a7e24 */ /* 0x000fe2000f8e00ff */
        /* <DEDUP_REMOVED lines=12> */
[----:B--2---:R-:W-:-:S02]  /*101d0*/  FSEL R139, R68, -INF , P1 ;  /* 0xff800000448b7808 */ /* 0x004fc40000800000 */
[----:B------:R-:W-:Y:S02]  /*101e0*/  FMNMX.FTZ R20, R91, R20, !PT ;  /* 0x000000145b147209 */ /* 0x000fe40007810000 */
[----:B------:R-:W-:Y:S02]  /*101f0*/  FSEL R63, R63, -INF , P3 ;  /* 0xff8000003f3f7808 */ /* 0x000fe40001800000 */
[----:B------:R-:W-:Y:S01]  /*10200*/  ISETP.GT.AND P3, PT, R37, 0x58, PT ;  /* 0x000000582500780c */ /* 0x000fe20003f64270 */
[----:B------:R-:W2:Y:S01]  /*10210*/  MUFU.TANH R50, R50 ;  /* 0x0000003200327308 */ /* 0x000ea20000002400 */
[----:B0-----:R-:W-:Y:S02]  /*10220*/  FSEL R141, R69, -INF , P2 ;  /* 0xff800000458d7808 */ /* 0x001fe40001000000 */
[----:B------:R-:W-:Y:S02]  /*10230*/  FMNMX.FTZ R20, R139, R20, !PT ;  /* 0x000000148b147209 */ /* 0x000fe40007810000 */
[----:B-1----:R-:W-:-:S02]  /*10240*/  FSEL R69, R66, -INF , P4 ;  /* 0xff80000042457808 */ /* 0x002fc40002000000 */
[----:B------:R-:W-:Y:S01]  /*10250*/  ISETP.GT.AND P4, PT, R37, 0x59, PT ;  /* 0x000000592500780c */ /* 0x000fe20003f84270 */
[----:B------:R-:W0:Y:S01]  /*10260*/  MUFU.TANH R56, R56 ;  /* 0x0000003800387308 */ /* 0x000e220000002400 */
[----:B---3--:R-:W-:Y:S02]  /*10270*/  FSEL R145, R72, -INF , P3 ;  /* 0xff80000048917808 */ /* 0x008fe40001800000 */
[----:B------:R-:W-:Y:S02]  /*10280*/  FMNMX.FTZ R20, R141, R20, !PT ;  /* 0x000000148d147209 */ /* 0x000fe40007810000 */
[----:B----4-:R-:W-:Y:S02]  /*10290*/  FSEL R67, R67, -INF , P5 ;  /* 0xff80000043437808 */ /* 0x010fe40002800000 */
[----:B------:R-:W-:Y:S01]  /*102a0*/  ISETP.GT.AND P5, PT, R37, 0x60, PT ;  /* 0x000000602500780c */ /* 0x000fe20003fa4270 */
[----:B------:R-:W1:Y:S01]  /*102b0*/  MUFU.TANH R57, R57 ;  /* 0x0000003900397308 */ /* 0x000e620000002400 */
[----:B------:R-:W-:-:S02]  /*102c0*/  FSEL R149, R73, -INF , P4 ;  /* 0xff80000049957808 */ /* 0x000fc40002000000 */
[----:B------:R-:W-:Y:S02]  /*102d0*/  FMNMX.FTZ R20, R145, R20, !PT ;  /* 0x0000001491147209 */ /* 0x000fe40007810000 */
[----:B------:R-:W-:Y:S02]  /*102e0*/  FSEL R73, R70, -INF , P1 ;  /* 0xff80000046497808 */ /* 0x000fe40000800000 */
[----:B------:R-:W-:Y:S01]  /*102f0*/  ISETP.GT.AND P1, PT, R37, 0x61, PT ;  /* 0x000000612500780c */ /* 0x000fe20003f24270 */
[----:B------:R-:W3:Y:S01]  /*10300*/  MUFU.TANH R54, R54 ;  /* 0x0000003600367308 */ /* 0x000ee20000002400 */
[----:B------:R-:W-:Y:S01]  /*10310*/  FSEL R143, R44, -INF , P5 ;  /* 0xff8000002c8f7808 */ /* 0x000fe20002800000 */
[----:B------:R-:W-:Y:S01]  /*10320*/  FMUL.FTZ R44, R2, R38 ;  /* 0x00000026022c7220 */ /* 0x000fe20000410000 */
        /* <DEDUP_REMOVED lines=9> */
[----:B------:R-:W-:Y:S01]  /*103c0*/  FSEL R151, R48, -INF , P2 ;  /* 0xff80000030977808 */ /* 0x000fe20001000000 */
[----:B------:R-:W-:Y:S01]  /*103d0*/  FMUL.FTZ R48, R2, R42 ;  /* 0x0000002a02307220 */ /* 0x000fe20000410000 */
[----:B------:R-:W-:-:S02]  /*103e0*/  FMNMX.FTZ R20, R147, R20, !PT ;  /* 0x0000001493147209 */ /* 0x000fc40007810000 */
[----:B------:R-:W-:Y:S02]  /*103f0*/  FMNMX.FTZ R26, R103, R15, !PT ;  /* 0x0000000f671a7209 */ /* 0x000fe40007810000 */
[----:B------:R-:W-:Y:S01]  /*10400*/  FSEL R75, R75, -INF , P4 ;  /* 0xff8000004b4b7808 */ /* 0x000fe20002000000 */
[----:B------:R-:W4:Y:S01]  /*10410*/  MUFU.TANH R58, R58 ;  /* 0x0000003a003a7308 */ /* 0x000f220000002400 */
[----:B------:R-:W-:Y:S02]  /*10420*/  ISETP.GT.AND P4, PT, R37, 0x70, PT ;  /* 0x000000702500780c */ /* 0x000fe40003f84270 */
[----:B------:R-:W-:Y:S02]  /*10430*/  FSEL R153, R49, -INF , P3 ;  /* 0xff80000031997808 */ /* 0x000fe40001800000 */
[----:B------:R-:W-:Y:S02]  /*10440*/  FMNMX.FTZ R20, R151, R20, !PT ;  /* 0x0000001497147209 */ /* 0x000fe40007810000 */
[----:B------:R-:W-:Y:S01]  /*10450*/  FSEL R51, R51, -INF , P3 ;  /* 0xff80000033337808 */ /* 0x000fe20001800000 */
[----:B------:R-:W4:Y:S01]  /*10460*/  MUFU.TANH R32, R32 ;  /* 0x0000002000207308 */ /* 0x000f220000002400 */
[----:B------:R-:W-:-:S02]  /*10470*/  ISETP.GT.AND P3, PT, R37, 0x80, PT ;  /* 0x000000802500780c */ /* 0x000fc40003f64270 */
[----:B------:R-:W-:Y:S02]  /*10480*/  FMNMX.FTZ R26, R105, R26, !PT ;  /* 0x0000001a691a7209 */ /* 0x000fe40007810000 */
[----:B------:R-:W-:Y:S01]  /*10490*/  FSEL R49, R46, -INF , P5 ;  /* 0xff8000002e317808 */ /* 0x000fe20002800000 */
[----:B------:R-:W-:Y:S01]  /*104a0*/  FMUL.FTZ R46, R2, R35 ;  /* 0x00000023022e7220 */ /* 0x000fe20000410000 */
[----:B------:R-:W-:Y:S01]  /*104b0*/  ISETP.GT.AND P5, PT, R37, 0x71, PT ;  /* 0x000000712500780c */ /* 0x000fe20003fa4270 */
[----:B------:R-:W4:Y:S01]  /*104c0*/  MUFU.TANH R59, R59 ;  /* 0x0000003b003b7308 */ /* 0x000f220000002400 */
[----:B------:R-:W-:Y:S01]  /*104d0*/  FSEL R155, R52, -INF , P4 ;  /* 0xff800000349b7808 */ /* 0x000fe20002000000 */
[----:B------:R-:W-:Y:S01]  /*104e0*/  FMUL.FTZ R52, R2, R43 ;  /* 0x0000002b02347220 */ /* 0x000fe20000410000 */
[----:B------:R-:W-:Y:S02]  /*104f0*/  FMNMX.FTZ R20, R153, R20, !PT ;  /* 0x0000001499147209 */ /* 0x000fe40007810000 */
[----:B------:R-:W-:-:S02]  /*10500*/  FSEL R163, R28, -INF , P3 ;  /* 0xff8000001ca37808 */ /* 0x000fc40001800000 */
[----:B------:R-:W-:Y:S01]  /*10510*/  FMNMX.FTZ R28, R97, R26, !PT ;  /* 0x0000001a611c7209 */ /* 0x000fe20007810000 */
[----:B------:R-:W4:Y:S01]  /*10520*/  MUFU.TANH R33, R33 ;  /* 0x0000002100217308 */ /* 0x000f220000002400 */
[----:B------:R-:W-:Y:S02]  /*10530*/  FSEL R47, R47, -INF , P1 ;  /* 0xff8000002f2f7808 */ /* 0x000fe40000800000 */
[----:B------:R-:W-:Y:S02]  /*10540*/  ISETP.GT.AND P1, PT, R37, 0x78, PT ;  /* 0x000000782500780c */ /* 0x000fe40003f24270 */
[----:B------:R-:W-:Y:S02]  /*10550*/  FSEL R157, R53, -INF , P5 ;  /* 0xff800000359d7808 */ /* 0x000fe40002800000 */
[----:B------:R-:W-:Y:S01]  /*10560*/  FMNMX.FTZ R20, R155, R20, !PT ;  /* 0x000000149b147209 */ /* 0x000fe20007810000 */
[----:B------:R-:W4:Y:S01]  /*10570*/  MUFU.TANH R30, R30 ;  /* 0x0000001e001e7308 */ /* 0x000f220000002400 */
[----:B------:R-:W-:-:S02]  /*10580*/  FMNMX.FTZ R28, R95, R28, !PT ;  /* 0x0000001c5f1c7209 */ /* 0x000fc40007810000 */
[----:B--2---:R-:W-:Y:S01]  /*10590*/  FSEL R53, R50, -INF , P2 ;  /* 0xff80000032357808 */ /* 0x004fe20001000000 */
[----:B------:R-:W-:Y:S01]  /*105a0*/  FMUL.FTZ R50, R2, R39 ;  /* 0x0000002702327220 */ /* 0x000fe20000410000 */
[----:B------:R-:W-:Y:S02]  /*105b0*/  ISETP.GT.AND P2, PT, R37, 0x79, PT ;  /* 0x000000792500780c */ /* 0x000fe40003f44270 */
[----:B0-----:R-:W-:Y:S01]  /*105c0*/  FSEL R159, R56, -INF , P1 ;  /* 0xff800000389f7808 */ /* 0x001fe20000800000 */
[----:B------:R-:W0:Y:S01]  /*105d0*/  MUFU.TANH R36, R36 ;  /* 0x0000002400247308 */ /* 0x000e220000002400 */
[----:B------:R-:W-:Y:S02]  /*105e0*/  FMNMX.FTZ R20, R157, R20, !PT ;  /* 0x000000149d147209 */ /* 0x000fe40007810000 */
[----:B------:R-:W-:Y:S02]  /*105f0*/  FMNMX.FTZ R28, R113, R28, !PT ;  /* 0x0000001c711c7209 */ /* 0x000fe40007810000 */
[----:B-1----:R-:W-:-:S02]  /*10600*/  FSEL R161, R57, -INF , P2 ;  /* 0xff80000039a17808 */ /* 0x002fc40001000000 */
[----:B------:R-:W-:Y:S01]  /*10610*/  FMNMX.FTZ R20, R159, R20, !PT ;  /* 0x000000149f147209 */ /* 0x000fe20007810000 */
[----:B------:R-:W1:Y:S01]  /*10620*/  MUFU.TANH R31, R31 ;  /* 0x0000001f001f7308 */ /* 0x000e620000002400 */
[----:B------:R-:W-:Y:S02]  /*10630*/  FMNMX.FTZ R28, R99, R28, !PT ;  /* 0x0000001c631c7209 */ /* 0x000fe40007810000 */
[----:B---3--:R-:W-:Y:S02]  /*10640*/  FSEL R57, R54, -INF , P4 ;  /* 0xff80000036397808 */ /* 0x008fe40002000000 */
[----:B------:R-:W-:Y:S02]  /*10650*/  ISETP.GT.AND P4, PT, R37, 0x81, PT ;  /* 0x000000812500780c */ /* 0x000fe40003f84270 */
[----:B------:R-:W-:Y:S01]  /*10660*/  FMNMX.FTZ R20, R161, R20, !PT ;  /* 0x00000014a1147209 */ /* 0x000fe20007810000 */
[----:B------:R-:W2:Y:S01]  /*10670*/  MUFU.TANH R24, R102 ;  /* 0x0000006600187308 */ /* 0x000ea20000002400 */
[----:B------:R-:W-:-:S02]  /*10680*/  FMNMX.FTZ R28, R117, R28, !PT ;  /* 0x0000001c751c7209 */ /* 0x000fc40007810000 */
[----:B----4-:R-:W-:Y:S02]  /*10690*/  FSEL R55, R55, -INF , P5 ;  /* 0xff80000037377808 */ /* 0x010fe40002800000 */
[----:B------:R-:W-:Y:S02]  /*106a0*/  ISETP.GT.AND P5, PT, R37, 0x88, PT ;  /* 0x000000882500780c */ /* 0x000fe40003fa4270 */
[----:B------:R-:W-:Y:S01]  /*106b0*/  FSEL R165, R29, -INF , P4 ;  /* 0xff8000001da57808 */ /* 0x000fe20002000000 */
[----:B------:R-:W3:Y:S01]  /*106c0*/  MUFU.TANH R34, R34 ;  /* 0x0000002200227308 */ /* 0x000ee20000002400 */
[----:B------:R-:W-:Y:S02]  /*106d0*/  FMNMX.FTZ R20, R163, R20, !PT ;  /* 0x00000014a3147209 */ /* 0x000fe40007810000 */
[----:B------:R-:W-:Y:S02]  /*106e0*/  FMNMX.FTZ R28, R81, R28, !PT ;  /* 0x0000001c511c7209 */ /* 0x000fe40007810000 */
[----:B------:R-:W-:-:S02]  /*106f0*/  FSEL R29, R58, -INF , P1 ;  /* 0xff8000003a1d7808 */ /* 0x000fc40000800000 */
[----:B------:R-:W-:Y:S01]  /*10700*/  ISETP.GT.AND P1, PT, R37, 0x89, PT ;  /* 0x000000892500780c */ /* 0x000fe20003f24270 */
[----:B------:R-:W4:Y:S01]  /*10710*/  MUFU.TANH R40, R40 ;  /* 0x0000002800287308 */ /* 0x000f220000002400 */
[----:B------:R-:W-:Y:S02]  /*10720*/  FSEL R169, R32, -INF , P5 ;  /* 0xff80000020a97808 */ /* 0x000fe40002800000 */
[----:B------:R-:W-:Y:S02]  /*10730*/  FMNMX.FTZ R20, R165, R20, !PT ;  /* 0x00000014a5147209 */ /* 0x000fe40007810000 */
[----:B------:R-:W-:Y:S02]  /*10740*/  FMNMX.FTZ R28, R79, R28, !PT ;  /* 0x0000001c4f1c7209 */ /* 0x000fe40007810000 */
[----:B------:R-:W-:Y:S01]  /*10750*/  FSEL R59, R59, -INF , P2 ;  /* 0xff8000003b3b7808 */ /* 0x000fe20001000000 */
[----:B------:R-:W4:Y:S01]  /*10760*/  MUFU.TANH R12, R12 ;  /* 0x0000000c000c7308 */ /* 0x000f220000002400 */
[----:B------:R-:W-:-:S02]  /*10770*/  ISETP.GT.AND P2, PT, R37, 0x90, PT ;  /* 0x000000902500780c */ /* 0x000fc40003f44270 */
[----:B------:R-:W-:Y:S02]  /*10780*/  FSEL R171, R33, -INF , P1 ;  /* 0xff80000021ab7808 */ /* 0x000fe40000800000 */
[----:B------:R-:W-:Y:S02]  /*10790*/  FMNMX.FTZ R20, R169, R20, !PT ;  /* 0x00000014a9147209 */ /* 0x000fe40007810000 */
[----:B------:R-:W-:Y:S01]  /*107a0*/  FMNMX.FTZ R28, R85, R28, !PT ;  /* 0x0000001c551c7209 */ /* 0x000fe20007810000 */
[----:B------:R-:W-:Y:S01]  /*107b0*/  MUFU.TANH R46, R46 ;  /* 0x0000002e002e7308 */ /* 0x000fe20000002400 */
[----:B------:R-:W-:Y:S02]  /*107c0*/  FSEL R33, R30, -INF , P3 ;  /* 0xff8000001e217808 */ /* 0x000fe40001800000 */
[----:B------:R-:W-:Y:S02]  /*107d0*/  ISETP.GT.AND P3, PT, R37, 0x91, PT ;  /* 0x000000912500780c */ /* 0x000fe40003f64270 */
[----:B0-----:R-:W-:-:S02]  /*107e0*/  FSEL R173, R36, -INF , P2 ;  /* 0xff80000024ad7808 */ /* 0x001fc40001000000 */
[----:B------:R-:W-:Y:S01]  /*107f0*/  FMNMX.FTZ R20, R171, R20, !PT ;  /* 0x00000014ab147209 */ /* 0x000fe20007810000 */
[----:B------:R-:W0:Y:S01]  /*10800*/  MUFU.TANH R44, R44 ;  /* 0x0000002c002c7308 */ /* 0x000e220000002400 */
[----:B------:R-:W-:Y:S02]  /*10810*/  FMNMX.FTZ R32, R83, R28, !PT ;  /* 0x0000001c53207209 */ /* 0x000fe40007810000 */
[----:B-1----:R-:W-:Y:S02]  /*10820*/  FSEL R31, R31, -INF , P4 ;  /* 0xff8000001f1f7808 */ /* 0x002fe40002000000 */
[----:B------:R-:W-:Y:S02]  /*10830*/  ISETP.GT.AND P4, PT, R37, 0x98, PT ;  /* 0x000000982500780c */ /* 0x000fe40003f84270 */
[----:B--2---:R-:W-:Y:S01]  /*10840*/  FSEL R175, R24, -INF , P3 ;  /* 0xff80000018af7808 */ /* 0x004fe20001800000 */
[----:B------:R-:W-:Y:S01]  /*10850*/  MUFU.TANH R50, R50 ;  /* 0x0000003200327308 */ /* 0x000fe20000002400 */
[----:B------:R-:W-:-:S02]  /*10860*/  FMNMX.FTZ R20, R173, R20, !PT ;  /* 0x00000014ad147209 */ /* 0x000fc40007810000 */
[----:B------:R-:W-:Y:S02]  /*10870*/  FMNMX.FTZ R32, R89, R32, !PT ;  /* 0x0000002059207209 */ /* 0x000fe40007810000 */
[----:B---3--:R-:W-:Y:S02]  /*10880*/  FSEL R167, R34, -INF , P5 ;  /* 0xff80000022a77808 */ /* 0x008fe40002800000 */
[----:B------:R-:W-:Y:S01]  /*10890*/  ISETP.GT.AND P5, PT, R37, 0x99, PT ;  /* 0x000000992500780c */ /* 0x000fe20003fa4270 */
[----:B------:R-:W1:Y:S01]  /*108a0*/  MUFU.TANH R48, R48 ;  /* 0x0000003000307308 */ /* 0x000e620000002400 */
[----:B----4-:R-:W-:Y:S02]  /*108b0*/  FSEL R179, R40, -INF , P4 ;  /* 0xff80000028b37808 */ /* 0x010fe40002000000 */
[----:B------:R-:W-:Y:S02]  /*108c0*/  FMNMX.FTZ R20, R175, R20, !PT ;  /* 0x00000014af147209 */ /* 0x000fe40007810000 */
[----:B------:R-:W-:-:S02]  /*108d0*/  FMNMX.FTZ R32, R87, R32, !PT ;  /* 0x0000002057207209 */ /* 0x000fc40007810000 */
[----:B------:R-:W-:Y:S01]  /*108e0*/  FSEL R177, R12, -INF , P5 ;  /* 0xff8000000cb17808 */ /* 0x000fe20002800000 */
[----:B------:R-:W2:Y:S01]  /*108f0*/  MUFU.TANH R52, R52 ;  /* 0x0000003400347308 */ /* 0x000ea20000002400 */
[----:B------:R-:W-:Y:S02]  /*10900*/  FMNMX.FTZ R20, R179, R20, !PT ;  /* 0x00000014b3147209 */ /* 0x000fe40007810000 */
[----:B------:R-:W-:Y:S02]  /*10910*/  FMNMX.FTZ R32, R61, R32, !PT ;  /* 0x000000203d207209 */ /* 0x000fe40007810000 */
[----:B------:R-:W-:Y:S02]  /*10920*/  FMNMX.FTZ R20, R177, R20, !PT ;  /* 0x00000014b1147209 */ /* 0x000fe40007810000 */
[----:B------:R-:W-:-:S03]  /*10930*/  FMNMX.FTZ R32, R135, R32, !PT ;  /* 0x0000002087207209 */ /* 0x000fc60007810000 */
[----:B------:R-:W3:Y:S01]  /*10940*/  SHFL.BFLY PT, R37, R20, 0x2, 0x1f ;  /* 0x0c401f0014257f89 */ /* 0x000ee200000e0000 */
[----:B------:R-:W-:-:S04]  /*10950*/  FMNMX.FTZ R32, R65, R32, !PT ;  /* 0x0000002041207209 */ /* 0x000fc80007810000 */
[----:B------:R-:W-:-:S04]  /*10960*/  FMNMX.FTZ R32, R63, R32, !PT ;  /* 0x000000203f207209 */ /* 0x000fc80007810000 */
[----:B------:R-:W-:-:S04]  /*10970*/  FMNMX.FTZ R32, R69, R32, !PT ;  /* 0x0000002045207209 */ /* 0x000fc80007810000 */
[----:B------:R-:W-:-:S04]  /*10980*/  FMNMX.FTZ R36, R67, R32, !PT ;  /* 0x0000002043247209 */ /* 0x000fc80007810000 */
[----:B------:R-:W-:-:S04]  /*10990*/  FMNMX.FTZ R36, R73, R36, !PT ;  /* 0x0000002449247209 */ /* 0x000fc80007810000 */
[----:B------:R-:W-:Y:S02]  /*109a0*/  FMNMX.FTZ R36, R71, R36, !PT ;  /* 0x0000002447247209 */ /* 0x000fe40007810000 */
[----:B---3--:R-:W-:Y:S02]  /*109b0*/  FMNMX.FTZ R37, R20, R37, !PT ;  /* 0x0000002514257209 */ /* 0x008fe40007810000 */
        /* <DEDUP_REMOVED lines=9> */
[----:B------:R-:W-:Y:S02]  /*10a50*/  FMNMX.FTZ R40, R55, R40, !PT ;  /* 0x0000002837287209 */ /* 0x000fe40007810000 */
[C---:B------:R-:W-:Y:S01]  /*10a60*/  FSETP.NEU.FTZ.AND P6, PT, R88.reuse, -INF , PT ;  /* 0xff8000005800780b */ /* 0x040fe20003fdd000 */
[----:B------:R-:W-:-:S01]  /*10a70*/  FFMA.FTZ R58, R88, R90, -8 ;  /* 0xc1000000583a7423 */ /* 0x000fc2000001005a */
[----:B------:R-:W-:-:S04]  /*10a80*/  FMNMX.FTZ R40, R29, R40, !PT ;  /* 0x000000281d287209 */ /* 0x000fc80007810000 */
[----:B------:R-:W-:Y:S02]  /*10a90*/  FMNMX.FTZ R42, R59, R40, !PT ;  /* 0x000000283b2a7209 */ /* 0x000fe40007810000 */
[----:B------:R-:W-:Y:S02]  /*10aa0*/  FSEL R58, R58, RZ, P6 ;  /* 0x000000ff3a3a7208 */ /* 0x000fe40003000000 */
[----:B------:R-:W-:-:S03]  /*10ab0*/  FMNMX.FTZ R42, R33, R42, !PT ;  /* 0x0000002a212a7209 */ /* 0x000fc60007810000 */
[--C-:B------:R-:W-:Y:S01]  /*10ac0*/  FFMA.FTZ R131, R131, R90, -R58.reuse ;  /* 0x0000005a83837223 */ /* 0x100fe2000001083a */
[----:B------:R-:W-:Y:S01]  /*10ad0*/  FMNMX.FTZ R42, R31, R42, !PT ;  /* 0x0000002a1f2a7209 */ /* 0x000fe20007810000 */
[-CC-:B------:R-:W-:Y:S01]  /*10ae0*/  FFMA.FTZ R39, R77, R90.reuse, -R58.reuse ;  /* 0x0000005a4d277223 */ /* 0x180fe2000001083a */
[----:B------:R-:W-:-:S01]  /*10af0*/  FFMA.FTZ R77, R133, R90, -R58 ;  /* 0x0000005a854d7223 */ /* 0x000fc2000001083a */
[----:B------:R3:W-:Y:S01]  /*10b00*/  MUFU.EX2 R32, R131 ;  /* 0x0000008300207308 */ /* 0x0007e20000000800 */
[----:B------:R-:W-:Y:S01]  /*10b10*/  FMNMX.FTZ R42, R167, R42, !PT ;  /* 0x0000002aa72a7209 */ /* 0x000fe20007810000 */
[-CC-:B------:R-:W-:Y:S01]  /*10b20*/  FFMA.FTZ R139, R139, R90.reuse, -R58.reuse ;  /* 0x0000005a8b8b7223 */ /* 0x180fe2000001083a */
[----:B0-----:R-:W-:Y:S01]  /*10b30*/  FSEL R133, R44, -INF , P2 ;  /* 0xff8000002c857808 */ /* 0x001fe20001000000 */
[-CC-:B------:R-:W-:Y:S01]  /*10b40*/  FFMA.FTZ R38, R137, R90.reuse, -R58.reuse ;  /* 0x0000005a89267223 */ /* 0x180fe2000001083a */
[----:B-1----:R-:W-:Y:S01]  /*10b50*/  FSEL R137, R48, -INF , P4 ;  /* 0xff80000030897808 */ /* 0x002fe20002000000 */
[-CC-:B------:R-:W-:Y:S01]  /*10b60*/  FFMA.FTZ R12, R101, R90.reuse, -R58.reuse ;  /* 0x0000005a650c7223 */ /* 0x180fe2000001083a */
[----:B------:R-:W-:-:S01]  /*10b70*/  FFMA.FTZ R101, R141, R90, -R58 ;  /* 0x0000005a8d657223 */ /* 0x000fc2000001083a */
[----:B------:R0:W-:Y:S01]  /*10b80*/  MUFU.EX2 R36, R139 ;  /* 0x0000008b00247308 */ /* 0x0001e20000000800 */
[----:B---3--:R-:W-:Y:S01]  /*10b90*/  FSEL R131, R46, -INF , P1 ;  /* 0xff8000002e837808 */ /* 0x008fe20000800000 */
[-CC-:B------:R-:W-:Y:S01]  /*10ba0*/  FFMA.FTZ R35, R107, R90.reuse, -R58.reuse ;  /* 0x0000005a6b237223 */ /* 0x180fe2000001083a */
[----:B--2---:R-:W-:Y:S01]  /*10bb0*/  FSEL R141, R52, -INF , P5 ;  /* 0xff800000348d7808 */ /* 0x004fe20002800000 */
[--C-:B------:R-:W-:Y:S01]  /*10bc0*/  FFMA.FTZ R107, R91, R90, -R58.reuse ;  /* 0x0000005a5b6b7223 */ /* 0x100fe2000001083a */
[----:B------:R-:W-:Y:S01]  /*10bd0*/  FMNMX.FTZ R44, R131, R42, !PT ;  /* 0x0000002a832c7209 */ /* 0x000fe20007810000 */
[-CC-:B------:R-:W-:Y:S01]  /*10be0*/  FFMA.FTZ R115, R115, R90.reuse, -R58.reuse ;  /* 0x0000005a73737223 */ /* 0x180fe2000001083a */
[----:B------:R-:W-:-:S01]  /*10bf0*/  FFMA.FTZ R123, R123, R90, -R58 ;  /* 0x0000005a7b7b7223 */ /* 0x000fc2000001083a */
[-CC-:B------:R-:W-:Y:S01]  /*10c00*/  FFMA.FTZ R14, R41, R90.reuse, -R58.reuse ;  /* 0x0000005a290e7223 */ /* 0x180fe2000001083a */
[----:B0-----:R-:W-:Y:S01]  /*10c10*/  FSEL R139, R50, -INF , P3 ;  /* 0xff800000328b7808 */ /* 0x001fe20001800000 */
[--C-:B------:R-:W-:Y:S01]  /*10c20*/  FFMA.FTZ R20, R93, R90, -R58.reuse ;  /* 0x0000005a5d147223 */ /* 0x100fe2000001083a */
[----:B------:R-:W-:Y:S01]  /*10c30*/  FMNMX.FTZ R44, R133, R44, !PT ;  /* 0x0000002c852c7209 */ /* 0x000fe20007810000 */
[-CC-:B------:R-:W-:Y:S01]  /*10c40*/  FFMA.FTZ R24, R109, R90.reuse, -R58.reuse ;  /* 0x0000005a6d187223 */ /* 0x180fe2000001083a */
[----:B------:R-:W-:-:S01]  /*10c50*/  FFMA.FTZ R37, R111, R90, -R58 ;  /* 0x0000005a6f257223 */ /* 0x000fc2000001083a */
[----:B------:R0:W-:Y:S01]  /*10c60*/  MUFU.EX2 R26, R115 ;  /* 0x00000073001a7308 */ /* 0x0001e20000000800 */
[----:B------:R-:W-:Y:S01]  /*10c70*/  FMNMX.FTZ R44, R139, R44, !PT ;  /* 0x0000002c8b2c7209 */ /* 0x000fe20007810000 */
[-CC-:B------:R-:W-:Y:S01]  /*10c80*/  FFMA.FTZ R30, R119, R90.reuse, -R58.reuse ;  /* 0x0000005a771e7223 */ /* 0x180fe2000001083a */
[----:B------:R-:W-:-:S01]  /*10c90*/  FFMA.FTZ R43, R121, R90, -R58 ;  /* 0x0000005a792b7223 */ /* 0x000fc2000001083a */
        /* <DEDUP_REMOVED lines=8> */
[-CC-:B------:R-:W-:Y:S01]  /*10d20*/  FFMA.FTZ R145, R145, R90.reuse, -R58.reuse ;  /* 0x0000005a91917223 */ /* 0x180fe2000001083a */
[----:B------:R-:W-:-:S01]  /*10d30*/  FFMA.FTZ R109, R149, R90, -R58 ;  /* 0x0000005a956d7223 */ /* 0x000fc2000001083a */
[----:B------:R-:W2:Y:S01]  /*10d40*/  SHFL.BFLY PT, R91, R48, 0x2, 0x1f ;  /* 0x0c401f00305b7f89 */ /* 0x000ea200000e0000 */
[----:B------:R-:W-:-:S01]  /*10d50*/  FFMA.FTZ R143, R143, R90, -R58 ;  /* 0x0000005a8f8f7223 */ /* 0x000fc2000001083a */
[-CC-:B------:R-:W-:Y:S01]  /*10d60*/  FFMA.FTZ R111, R147, R90.reuse, -R58.reuse ;  /* 0x0000005a936f7223 */ /* 0x180fe2000001083a */
[----:B------:R-:W-:-:S01]  /*10d70*/  FFMA.FTZ R151, R151, R90, -R58 ;  /* 0x0000005a97977223 */ /* 0x000fc2000001083a */
[-CC-:B------:R-:W-:Y:S01]  /*10d80*/  FFMA.FTZ R119, R153, R90.reuse, -R58.reuse ;  /* 0x0000005a99777223 */ /* 0x180fe2000001083a */
[----:B------:R-:W-:-:S01]  /*10d90*/  FFMA.FTZ R46, R155, R90, -R58 ;  /* 0x0000005a9b2e7223 */ /* 0x000fc2000001083a */
[-CC-:B0-----:R-:W-:Y:S01]  /*10da0*/  FFMA.FTZ R115, R157, R90.reuse, -R58.reuse ;  /* 0x0000005a9d737223 */ /* 0x181fe2000001083a */
[----:B------:R-:W-:-:S01]  /*10db0*/  FFMA.FTZ R121, R159, R90, -R58 ;  /* 0x0000005a9f797223 */ /* 0x000fc2000001083a */
[-CC-:B------:R-:W-:Y:S01]  /*10dc0*/  FFMA.FTZ R50, R161, R90.reuse, -R58.reuse ;  /* 0x0000005aa1327223 */ /* 0x180fe2000001083a */
[----:B-1----:R-:W-:-:S01]  /*10dd0*/  FFMA.FTZ R123, R165, R90, -R58 ;  /* 0x0000005aa57b7223 */ /* 0x002fc2000001083a */
[-CC-:B------:R-:W-:Y:S01]  /*10de0*/  FFMA.FTZ R52, R169, R90.reuse, -R58.reuse ;  /* 0x0000005aa9347223 */ /* 0x180fe2000001083a */
[----:B------:R-:W-:-:S01]  /*10df0*/  FFMA.FTZ R125, R171, R90, -R58 ;  /* 0x0000005aab7d7223 */ /* 0x000fc2000001083a */
[-CC-:B------:R-:W-:Y:S01]  /*10e00*/  FFMA.FTZ R54, R173, R90.reuse, -R58.reuse ;  /* 0x0000005aad367223 */ /* 0x180fe2000001083a */
[----:B------:R-:W-:-:S01]  /*10e10*/  FFMA.FTZ R127, R175, R90, -R58 ;  /* 0x0000005aaf7f7223 */ /* 0x000fc2000001083a */
[-CC-:B------:R-:W-:Y:S01]  /*10e20*/  FFMA.FTZ R129, R177, R90.reuse, -R58.reuse ;  /* 0x0000005ab1817223 */ /* 0x180fe2000001083a */
[----:B------:R-:W-:Y:S08]  /*10e30*/  MUFU.EX2 R12, R12 ;  /* 0x0000000c000c7308 */ /* 0x000ff00000000800 */
[----:B------:R-:W-:Y:S01]  /*10e40*/  MUFU.EX2 R13, R13 ;  /* 0x0000000d000d7308 */ /* 0x000fe20000000800 */
[----:B--2---:R-:W-:Y:S01]  /*10e50*/  FMNMX.FTZ R56, R48, R91, !PT ;  /* 0x0000005b30387209 */ /* 0x004fe20007810000 */
[----:B------:R-:W-:-:S04]  /*10e60*/  FFMA.FTZ R48, R163, R90, -R58 ;  /* 0x0000005aa3307223 */ /* 0x000fc8000001083a */
[----:B------:R-:W0:Y:S02]  /*10e70*/  SHFL.BFLY PT, R91, R56, 0x1, 0x1f ;  /* 0x0c201f00385b7f89 */ /* 0x000e2400000e0000 */
[----:B------:R-:W-:Y:S08]  /*10e80*/  MUFU.EX2 R14, R14 ;  /* 0x0000000e000e7308 */ /* 0x000ff00000000800 */
[----:B------:R-:W1:Y:S08]  /*10e90*/  MUFU.EX2 R21, R21 ;  /* 0x0000001500157308 */ /* 0x000e700000000800 */
[----:B------:R-:W-:Y:S01]  /*10ea0*/  MUFU.EX2 R20, R20 ;  /* 0x0000001400147308 */ /* 0x000fe20000000800 */
[----:B0-----:R-:W-:Y:S01]  /*10eb0*/  FMNMX.FTZ R91, R56, R91, !PT ;  /* 0x0000005b385b7209 */ /* 0x001fe20007810000 */
[----:B------:R-:W-:-:S06]  /*10ec0*/  FFMA.FTZ R56, R179, R90, -R58 ;  /* 0x0000005ab3387223 */ /* 0x000fcc000001083a */
[----:B------:R-:W-:Y:S01]  /*10ed0*/  MUFU.EX2 R35, R35 ;  /* 0x0000002300237308 */ /* 0x000fe20000000800 */
[----:B-1----:R-:W-:Y:S01]  /*10ee0*/  F2FP.SATFINITE.E4M3.F32.PACK_AB_MERGE_C R168, R21, R14, RZ ;  /* 0x0000000e15a8723e */ /* 0x002fe200048070ff */
[C---:B------:R-:W-:Y:S01]  /*10ef0*/  FFMA.FTZ R62, R91.reuse, R90, -8 ;  /* 0xc10000005b3e7423 */ /* 0x040fe2000001005a */
[----:B------:R-:W-:Y:S02]  /*10f00*/  FSETP.NEU.FTZ.AND P1, PT, R91, -INF , PT ;  /* 0xff8000005b00780b */ /* 0x000fe40003f3d000 */
[----:B------:R-:W-:Y:S02]  /*10f10*/  F2FP.SATFINITE.E4M3.F32.PACK_AB_MERGE_C R168, R13, R12, R168 ;  /* 0x0000000c0da8723e */ /* 0x000fe400048070a8 */
[----:B------:R-:W-:Y:S01]  /*10f20*/  FSEL R62, R62, RZ, P1 ;  /* 0x000000ff3e3e7208 */ /* 0x000fe20000800000 */
[----:B------:R-:W-:Y:S04]  /*10f30*/  MUFU.EX2 R24, R24 ;  /* 0x0000001800187308 */ /* 0x000fe80000000800 */
[----:B------:R-:W-:-:S01]  /*10f40*/  FFMA.FTZ R58, R103, R90, -R62 ;  /* 0x0000005a673a7223 */ /* 0x000fc2000001083e */
[-CC-:B------:R-:W-:Y:S01]  /*10f50*/  FFMA.FTZ R15, R15, R90.reuse, -R62.reuse ;  /* 0x0000005a0f0f7223 */ /* 0x180fe2000001083e */
[----:B------:R-:W-:-:S01]  /*10f60*/  FFMA.FTZ R66, R105, R90, -R62 ;  /* 0x0000005a69427223 */ /* 0x000fc2000001083e */
[-CC-:B------:R-:W-:Y:S01]  /*10f70*/  FFMA.FTZ R97, R97, R90.reuse, -R62.reuse ;  /* 0x0000005a61617223 */ /* 0x180fe2000001083e */
[----:B------:R-:W-:-:S01]  /*10f80*/  FFMA.FTZ R60, R95, R90, -R62 ;  /* 0x0000005a5f3c7223 */ /* 0x000fc2000001083e */
[-CC-:B------:R-:W-:Y:S01]  /*10f90*/  FFMA.FTZ R95, R113, R90.reuse, -R62.reuse ;  /* 0x0000005a715f7223 */ /* 0x180fe2000001083e */
[----:B------:R-:W-:Y:S01]  /*10fa0*/  MUFU.EX2 R58, R58 ;  /* 0x0000003a003a7308 */ /* 0x000fe20000000800 */
[----:B------:R-:W-:-:S01]  /*10fb0*/  FFMA.FTZ R70, R99, R90, -R62 ;  /* 0x0000005a63467223 */ /* 0x000fc2000001083e */
[-CC-:B------:R-:W-:Y:S01]  /*10fc0*/  FFMA.FTZ R78, R61, R90.reuse, -R62.reuse ;  /* 0x0000005a3d4e7223 */ /* 0x180fe2000001083e */
[----:B------:R-:W-:-:S01]  /*10fd0*/  FFMA.FTZ R61, R65, R90, -R62 ;  /* 0x0000005a413d7223 */ /* 0x000fc2000001083e */
[-CC-:B------:R-:W-:Y:S01]  /*10fe0*/  FFMA.FTZ R80, R67, R90.reuse, -R62.reuse ;  /* 0x0000005a43507223 */ /* 0x180fe2000001083e */
[----:B------:R-:W-:-:S01]  /*10ff0*/  FFMA.FTZ R65, R69, R90, -R62 ;  /* 0x0000005a45417223 */ /* 0x000fc2000001083e */
[----:B------:R-:W-:Y:S01]  /*11000*/  FADD.FTZ R67, R12, R13 ;  /* 0x0000000d0c437221 */ /* 0x000fe20000010000 */
[----:B------:R-:W-:-:S01]  /*11010*/  FFMA.FTZ R99, R117, R90, -R62 ;  /* 0x0000005a75637223 */ /* 0x000fc2000001083e */
[----:B------:R-:W0:Y:S01]  /*11020*/  MUFU.EX2 R15, R15 ;  /* 0x0000000f000f7308 */ /* 0x000e220000000800 */
[----:B------:R-:W-:-:S01]  /*11030*/  FFMA.FTZ R64, R81, R90, -R62 ;  /* 0x0000005a51407223 */ /* 0x000fc2000001083e */
[----:B------:R-:W-:Y:S01]  /*11040*/  FADD.FTZ R82, R14, R67 ;  /* 0x000000430e527221 */ /* 0x000fe20000010000 */
[----:B------:R-:W-:-:S01]  /*11050*/  FFMA.FTZ R67, R49, R90, -R62 ;  /* 0x0000005a31437223 */ /* 0x000fc2000001083e */
[----:B------:R-:W-:-:S02]  /*11060*/  VIADD R49, R3, 0x22840 ;  /* 0x0002284003317836 */ /* 0x000fc40000000000 */
[----:B------:R-:W-:-:S01]  /*11070*/  FFMA.FTZ R76, R71, R90, -R62 ;  /* 0x0000005a474c7223 */ /* 0x000fc2000001083e */
[-CC-:B------:R-:W-:Y:S01]  /*11080*/  FFMA.FTZ R79, R79, R90.reuse, -R62.reuse ;  /* 0x0000005a4f4f7223 */ /* 0x180fe2000001083e */
[----:B------:R-:W-:-:S01]  /*11090*/  FFMA.FTZ R72, R85, R90, -R62 ;  /* 0x0000005a55487223 */ /* 0x000fc2000001083e */
[----:B------:R-:W1:Y:S01]  /*110a0*/  MUFU.EX2 R66, R66 ;  /* 0x0000004200427308 */ /* 0x000e620000000800 */
[----:B------:R-:W-:Y:S01]  /*110b0*/  PRMT R49, R106, 0x654, R49 ;  /* 0x000006546a317816 */ /* 0x000fe20000000031 */
[-CC-:B------:R-:W-:Y:S01]  /*110c0*/  FFMA.FTZ R83, R83, R90.reuse, -R62.reuse ;  /* 0x0000005a53537223 */ /* 0x180fe2000001083e */
[----:B------:R-:W-:-:S01]  /*110d0*/  FFMA.FTZ R68, R89, R90, -R62 ;  /* 0x0000005a59447223 */ /* 0x000fc2000001083e */
[-CC-:B------:R-:W-:Y:S01]  /*110e0*/  FFMA.FTZ R81, R87, R90.reuse, -R62.reuse ;  /* 0x0000005a57517223 */ /* 0x180fe2000001083e */
[----:B------:R2:W-:Y:S01]  /*110f0*/  SYNCS.ARRIVE.TRANS64.RED.A1T0 RZ, [R49+URZ], RZ ;  /* 0x000000ff31ff79a7 */ /* 0x0005e2000810043f */
[----:B------:R-:W-:-:S01]  /*11100*/  FFMA.FTZ R85, R135, R90, -R62 ;  /* 0x0000005a87557223 */ /* 0x000fc2000001083e */
[----:B------:R-:W-:Y:S01]  /*11110*/  FFMA.FTZ R74, R63, R90, -R62 ;  /* 0x0000005a3f4a7223 */ /* 0x000fe2000001083e */
[----:B------:R-:W3:Y:S01]  /*11120*/  MUFU.EX2 R97, R97 ;  /* 0x0000006100617308 */ /* 0x000ee20000000800 */
        /* <DEDUP_REMOVED lines=9> */
[----:B------:R-:W-:Y:S01]  /*111c0*/  FADD.FTZ R69, R21, R82 ;  /* 0x0000005215457221 */ /* 0x000fe20000010000 */
[----:B------:R-:W-:-:S01]  /*111d0*/  FFMA.FTZ R82, R47, R90, -R62 ;  /* 0x0000005a2f527223 */ /* 0x000fc2000001083e */
[-CC-:B------:R-:W-:Y:S01]  /*111e0*/  FFMA.FTZ R33, R33, R90.reuse, -R62.reuse ;  /* 0x0000005a21217223 */ /* 0x180fe2000001083e */
[----:B------:R-:W-:-:S01]  /*111f0*/  FFMA.FTZ R167, R167, R90, -R62 ;  /* 0x0000005aa7a77223 */ /* 0x000fc2000001083e */
[-CC-:B------:R-:W-:Y:S01]  /*11200*/  FFMA.FTZ R131, R131, R90.reuse, -R62.reuse ;  /* 0x0000005a83837223 */ /* 0x180fe2000001083e */
[----:B------:R-:W-:-:S01]  /*11210*/  FFMA.FTZ R133, R133, R90, -R62 ;  /* 0x0000005a85857223 */ /* 0x000fc2000001083e */
[----:B------:R-:W2:Y:S01]  /*11220*/  MUFU.EX2 R95, R95 ;  /* 0x0000005f005f7308 */ /* 0x000ea20000000800 */
[----:B---3--:R-:W-:-:S01]  /*11230*/  FADD.FTZ R71, R97, R86 ;  /* 0x0000005661477221 */ /* 0x008fc20000010000 */
[----:B------:R-:W-:Y:S01]  /*11240*/  FADD.FTZ R86, R20, R69 ;  /* 0x0000004514567221 */ /* 0x000fe20000010000 */
[----:B------:R-:W-:Y:S01]  /*11250*/  F2FP.SATFINITE.E4M3.F32.PACK_AB_MERGE_C R169, R97, R66, RZ ;  /* 0x0000004261a9723e */ /* 0x000fe200048070ff */
[-CC-:B------:R-:W-:Y:S01]  /*11260*/  FFMA.FTZ R139, R139, R90.reuse, -R62.reuse ;  /* 0x0000005a8b8b7223 */ /* 0x180fe2000001083e */
[----:B------:R-:W-:-:S01]  /*11270*/  FFMA.FTZ R137, R137, R90, -R62 ;  /* 0x0000005a89897223 */ /* 0x000fc2000001083e */
[----:B------:R-:W-:Y:S01]  /*11280*/  FADD.FTZ R47, R35, R86 ;  /* 0x00000056232f7221 */ /* 0x000fe20000010000 */
[----:B------:R-:W-:-:S01]  /*11290*/  FFMA.FTZ R86, R51, R90, -R62 ;  /* 0x0000005a33567223 */ /* 0x000fc2000001083e */
[----:B------:R-:W1:Y:S01]  /*112a0*/  MUFU.EX2 R70, R70 ;  /* 0x0000004600467308 */ /* 0x000e620000000800 */
[----:B0-----:R-:W-:-:S01]  /*112b0*/  FADD.FTZ R92, R60, R71 ;  /* 0x000000473c5c7221 */ /* 0x001fc20000010000 */
[----:B------:R-:W-:Y:S01]  /*112c0*/  F2FP.SATFINITE.E4M3.F32.PACK_AB_MERGE_C R169, R15, R58, R169 ;  /* 0x0000003a0fa9723e */ /* 0x000fe200048070a9 */
[--C-:B------:R-:W-:Y:S01]  /*112d0*/  IMAD.MOV.U32 R58, RZ, RZ, R25.reuse ;  /* 0x000000ffff3a7224 */ /* 0x100fe200078e0019 */
[----:B------:R-:W-:Y:S01]  /*112e0*/  MOV R87, R25 ;  /* 0x0000001900577202 */ /* 0x000fe20000000f00 */
[----:B------:R-:W-:-:S02]  /*112f0*/  IMAD.MOV.U32 R66, RZ, RZ, R25 ;  /* 0x000000ffff427224 */ /* 0x000fc400078e0019 */
[----:B------:R-:W-:Y:S01]  /*11300*/  IMAD.MOV.U32 R69, RZ, RZ, R25 ;  /* 0x000000ffff457224 */ /* 0x000fe200078e0019 */
[----:B------:R-:W0:Y:S01]  /*11310*/  MUFU.EX2 R37, R37 ;  /* 0x0000002500257308 */ /* 0x000e220000000800 */
[----:B--2---:R-:W-:-:S01]  /*11320*/  FADD.FTZ R49, R95, R92 ;  /* 0x0000005c5f317221 */ /* 0x004fc20000010000 */
[----:B------:R-:W-:Y:S01]  /*11330*/  FADD.FTZ R92, R24, R47 ;  /* 0x0000002f185c7221 */ /* 0x000fe20000010000 */
[----:B------:R-:W-:-:S01]  /*11340*/  FFMA.FTZ R47, R53, R90, -R62 ;  /* 0x0000005a352f7223 */ /* 0x000fc2000001083e */
[--C-:B------:R-:W-:Y:S02]  /*11350*/  IMAD.MOV.U32 R71, RZ, RZ, R25.reuse ;  /* 0x000000ffff477224 */ /* 0x100fe400078e0019 */
[----:B------:R-:W-:Y:S02]  /*11360*/  IMAD.MOV.U32 R73, RZ, RZ, R25 ;  /* 0x000000ffff497224 */ /* 0x000fe400078e0019 */
[----:B------:R-:W2:Y:S01]  /*11370*/  MUFU.EX2 R99, R99 ;  /* 0x0000006300637308 */ /* 0x000ea20000000800 */
[----:B-1----:R-:W-:-:S01]  /*11380*/  FADD.FTZ R94, R70, R49 ;  /* 0x00000031465e7221 */ /* 0x002fc20000010000 */
[----:B------:R-:W-:-:S06]  /*11390*/  IMAD.MOV.U32 R75, RZ, RZ, R25 ;  /* 0x000000ffff4b7224 */ /* 0x000fcc00078e0019 */
[----:B------:R-:W1:Y:S01]  /*113a0*/  MUFU.EX2 R64, R64 ;  /* 0x0000004000407308 */ /* 0x000e620000000800 */
[----:B0-----:R-:W-:-:S01]  /*113b0*/  FADD.FTZ R49, R37, R92 ;  /* 0x0000005c25317221 */ /* 0x001fc20000010000 */
[----:B------:R-:W-:Y:S01]  /*113c0*/  F2FP.SATFINITE.E4M3.F32.PACK_AB_MERGE_C R170, R37, R24, RZ ;  /* 0x0000001825aa723e */ /* 0x000fe200048070ff */
[----:B------:R-:W-:-:S01]  /*113d0*/  FFMA.FTZ R92, R55, R90, -R62 ;  /* 0x0000005a375c7223 */ /* 0x000fc2000001083e */
[--C-:B------:R-:W-:Y:S02]  /*113e0*/  IMAD.MOV.U32 R55, RZ, RZ, R25.reuse ;  /* 0x000000ffff377224 */ /* 0x100fe400078e0019 */
[----:B------:R-:W-:Y:S01]  /*113f0*/  F2FP.SATFINITE.E4M3.F32.PACK_AB_MERGE_C R170, R35, R20, R170 ;  /* 0x0000001423aa723e */ /* 0x000fe200048070aa */
[----:B------:R-:W-:Y:S01]  /*11400*/  IMAD.MOV.U32 R35, RZ, RZ, R25 ;  /* 0x000000ffff237224 */ /* 0x000fe200078e0019 */
[----:B------:R-:W0:Y:S01]  /*11410*/  MUFU.EX2 R39, R39 ;  /* 0x0000002700277308 */ /* 0x000e220000000800 */
[----:B--2---:R-:W-:-:S01]  /*11420*/  FADD.FTZ R51, R99, R94 ;  /* 0x0000005e63337221 */ /* 0x004fc20000010000 */
[----:B------:R-:W-:Y:S01]  /*11430*/  FADD.FTZ R94, R26, R49 ;  /* 0x000000311a5e7221 */ /* 0x000fe20000010000 */
[----:B------:R-:W-:-:S01]  /*11440*/  FFMA.FTZ R49, R29, R90, -R62 ;  /* 0x0000005a1d317223 */ /* 0x000fc2000001083e */
[----:B------:R-:W-:Y:S01]  /*11450*/  FFMA.FTZ R62, R141, R90, -R62 ;  /* 0x0000005a8d3e7223 */ /* 0x000fe2000001083e */
[----:B------:R-:W-:-:S02]  /*11460*/  F2FP.SATFINITE.E4M3.F32.PACK_AB_MERGE_C R171, R99, R70, RZ ;  /* 0x0000004663ab723e */ /* 0x000fc400048070ff */
[----:B------:R-:W-:Y:S01]  /*11470*/  MOV R70, R25 ;  /* 0x0000001900467202 */ /* 0x000fe20000000f00 */
[----:B------:R-:W2:Y:S01]  /*11480*/  MUFU.EX2 R79, R79 ;  /* 0x0000004f004f7308 */ /* 0x000ea20000000800 */
[----:B-1----:R-:W-:-:S01]  /*11490*/  FADD.FTZ R96, R64, R51 ;  /* 0x0000003340607221 */ /* 0x002fc20000010000 */
[----:B------:R-:W-:Y:S02]  /*114a0*/  F2FP.SATFINITE.E4M3.F32.PACK_AB_MERGE_C R171, R95, R60, R171 ;  /* 0x0000003c5fab723e */ /* 0x000fe400048070ab */
[----:B------:R-:W-:-:S04]  /*114b0*/  MOV R60, R25 ;  /* 0x00000019003c7202 */ /* 0x000fc80000000f00 */
        /* <DEDUP_REMOVED lines=10> */
[----:B------:R-:W-:-:S03]  /*11560*/  F2FP.SATFINITE.E4M3.F32.PACK_AB_MERGE_C R172, R43, R30, RZ ;  /* 0x0000001e2bac723e */ /* 0x000fc600048070ff */
[----:B------:R-:W-:Y:S01]  /*11570*/  FADD.FTZ R94, R28, R51 ;  /* 0x000000331c5e7221 */ /* 0x000fe20000010000 */
[----:B------:R-:W-:Y:S01]  /*11580*/  F2FP.SATFINITE.E4M3.F32.PACK_AB_MERGE_C R172, R39, R26, R172 ;  /* 0x0000001a27ac723e */ /* 0x000fe200048070ac */
[----:B------:R-:W-:Y:S01]  /*11590*/  IMAD.MOV.U32 R39, RZ, RZ, R25 ;  /* 0x000000ffff277224 */ /* 0x000fe200078e0019 */
[----:B------:R-:W2:Y:S01]  /*115a0*/  MUFU.EX2 R41, R41 ;  /* 0x0000002900297308 */ /* 0x000ea20000000800 */
[----:B-1----:R-:W-:-:S01]  /*115b0*/  FADD.FTZ R53, R83, R96 ;  /* 0x0000006053357221 */ /* 0x002fc20000010000 */
[----:B------:R-:W-:Y:S01]  /*115c0*/  F2FP.SATFINITE.E4M3.F32.PACK_AB_MERGE_C R173, R83, R72, RZ ;  /* 0x0000004853ad723e */ /* 0x000fe200048070ff */
[--C-:B------:R-:W-:Y:S02]  /*115d0*/  IMAD.MOV.U32 R72, RZ, RZ, R25.reuse ;  /* 0x000000ffff487224 */ /* 0x100fe400078e0019 */
[----:B------:R-:W-:Y:S01]  /*115e0*/  IMAD.MOV.U32 R83, RZ, RZ, R25 ;  /* 0x000000ffff537224 */ /* 0x000fe200078e0019 */
[----:B------:R-:W-:Y:S01]  /*115f0*/  F2FP.SATFINITE.E4M3.F32.PACK_AB_MERGE_C R173, R79, R64, R173 ;  /* 0x000000404fad723e */ /* 0x000fe200048070ad */
[----:B------:R-:W-:Y:S01]  /*11600*/  IMAD.MOV.U32 R64, RZ, RZ, R25 ;  /* 0x000000ffff407224 */ /* 0x000fe200078e0019 */
[----:B------:R-:W1:Y:S01]  /*11610*/  MUFU.EX2 R81, R81 ;  /* 0x0000005100517308 */ /* 0x000e620000000800 */
[----:B0-----:R-:W-:-:S01]  /*11620*/  FADD.FTZ R96, R68, R53 ;  /* 0x0000003544607221 */ /* 0x001fc20000010000 */
[----:B------:R-:W-:-:S06]  /*11630*/  IMAD.MOV.U32 R79, RZ, RZ, R25 ;  /* 0x000000ffff4f7224 */ /* 0x000fcc00078e0019 */
        /* <DEDUP_REMOVED lines=8> */
[----:B------:R-:W-:-:S06]  /*116c0*/  IMAD.MOV.U32 R53, RZ, RZ, R25 ;  /* 0x000000ffff357224 */ /* 0x000fcc00078e0019 */
[----:B------:R-:W2:Y:S01]  /*116d0*/  MUFU.EX2 R61, R61 ;  /* 0x0000003d003d7308 */ /* 0x000ea20000000800 */
[----:B-1----:R-:W-:-:S01]  /*116e0*/  FADD.FTZ R51, R93, R94 ;  /* 0x0000005e5d337221 */ /* 0x002fc20000010000 */
[----:B------:R-:W-:-:S03]  /*116f0*/  F2FP.SATFINITE.E4M3.F32.PACK_AB_MERGE_C R174, R93, R34, RZ ;  /* 0x000000225dae723e */ /* 0x000fc600048070ff */
[----:B------:R-:W-:Y:S01]  /*11700*/  FADD.FTZ R94, R32, R51 ;  /* 0x00000033205e7221 */ /* 0x000fe20000010000 */
[----:B------:R-:W-:Y:S01]  /*11710*/  F2FP.SATFINITE.E4M3.F32.PACK_AB_MERGE_C R174, R41, R28, R174 ;  /* 0x0000001c29ae723e */ /* 0x000fe200048070ae */
[----:B------:R-:W-:Y:S01]  /*11720*/  IMAD.MOV.U32 R28, RZ, RZ, R25 ;  /* 0x000000ffff1c7224 */ /* 0x000fe200078e0019 */
[----:B------:R-:W1:Y:S01]  /*11730*/  MUFU.EX2 R77, R77 ;  /* 0x0000004d004d7308 */ /* 0x000e620000000800 */
[----:B0-----:R-:W-:-:S01]  /*11740*/  FADD.FTZ R96, R85, R96 ;  /* 0x0000006055607221 */ /* 0x001fc20000010000 */
[----:B------:R-:W-:Y:S01]  /*11750*/  F2FP.SATFINITE.E4M3.F32.PACK_AB_MERGE_C R175, R85, R78, RZ ;  /* 0x0000004e55af723e */ /* 0x000fe200048070ff */
[--C-:B------:R-:W-:Y:S02]  /*11760*/  IMAD.MOV.U32 R41, RZ, RZ, R25.reuse ;  /* 0x000000ffff297224 */ /* 0x100fe400078e0019 */
[----:B------:R-:W-:Y:S01]  /*11770*/  IMAD.MOV.U32 R51, RZ, RZ, R25 ;  /* 0x000000ffff337224 */ /* 0x000fe200078e0019 */
[----:B------:R-:W-:Y:S01]  /*11780*/  F2FP.SATFINITE.E4M3.F32.PACK_AB_MERGE_C R175, R81, R68, R175 ;  /* 0x0000004451af723e */ /* 0x000fe200048070af */
[----:B------:R-:W-:Y:S01]  /*11790*/  IMAD.MOV.U32 R68, RZ, RZ, R25 ;  /* 0x000000ffff447224 */ /* 0x000fe200078e0019 */
[----:B------:R-:W0:Y:S01]  /*117a0*/  MUFU.EX2 R74, R74 ;  /* 0x0000004a004a7308 */ /* 0x000e220000000800 */
[----:B--2---:R-:W-:-:S01]  /*117b0*/  FADD.FTZ R21, R61, R96 ;  /* 0x000000603d157221 */ /* 0x004fc20000010000 */
[----:B------:R-:W-:-:S02]  /*117c0*/  IMAD.MOV.U32 R78, RZ, RZ, R25 ;  /* 0x000000ffff4e7224 */ /* 0x000fc400078e0019 */
[--C-:B------:R-:W-:Y:S02]  /*117d0*/  IMAD.MOV.U32 R81, RZ, RZ, R25.reuse ;  /* 0x000000ffff517224 */ /* 0x100fe400078e0019 */
[----:B------:R-:W-:Y:S02]  /*117e0*/  IMAD.MOV.U32 R85, RZ, RZ, R25 ;  /* 0x000000ffff557224 */ /* 0x000fe400078e0019 */
        /* <DEDUP_REMOVED lines=9> */
[C---:B0-----:R-:W-:Y:S01]  /*11880*/  F2FP.SATFINITE.E4M3.F32.PACK_AB_MERGE_C R176, R107.reuse, R38, RZ ;  /* 0x000000266bb0723e */ /* 0x041fe200048070ff */
[----:B------:R-:W-:Y:S01]  /*11890*/  FADD.FTZ R107, R107, R30 ;  /* 0x0000001e6b6b7221 */ /* 0x000fe20000010000 */
[----:B------:R-:W-:Y:S02]  /*118a0*/  IMAD.MOV.U32 R38, RZ, RZ, R25 ;  /* 0x000000ffff267224 */ /* 0x000fe400078e0019 */
[----:B------:R-:W-:Y:S01]  /*118b0*/  F2FP.SATFINITE.E4M3.F32.PACK_AB_MERGE_C R176, R77, R32, R176 ;  /* 0x000000204db0723e */ /* 0x000fe200048070b0 */
[----:B------:R-:W-:-:S01]  /*118c0*/  FADD.FTZ R30, R36, R107 ;  /* 0x0000006b241e7221 */ /* 0x000fc20000010000 */
[----:B------:R-:W-:Y:S01]  /*118d0*/  IMAD.MOV.U32 R32, RZ, RZ, R25 ;  /* 0x000000ffff207224 */ /* 0x000fe200078e0019 */
[----:B------:R-:W0:Y:S01]  /*118e0*/  MUFU.EX2 R101, R101 ;  /* 0x0000006500657308 */ /* 0x000e220000000800 */
[----:B--2---:R-:W-:-:S01]  /*118f0*/  FADD.FTZ R24, R80, R21 ;  /* 0x0000001550187221 */ /* 0x004fc20000010000 */
[----:B------:R-:W-:Y:S01]  /*11900*/  F2FP.SATFINITE.E4M3.F32.PACK_AB_MERGE_C R177, R80, R65, RZ ;  /* 0x0000004150b1723e */ /* 0x000fe200048070ff */
[----:B------:R-:W-:Y:S01]  /*11910*/  IMAD.MOV.U32 R65, RZ, RZ, R25 ;  /* 0x000000ffff417224 */ /* 0x000fe200078e0019 */
[----:B------:R-:W-:-:S02]  /*11920*/  MOV R77, R25 ;  /* 0x00000019004d7202 */ /* 0x000fc40000000f00 */
[----:B------:R-:W-:Y:S01]  /*11930*/  F2FP.SATFINITE.E4M3.F32.PACK_AB_MERGE_C R177, R74, R61, R177 ;  /* 0x0000003d4ab1723e */ /* 0x000fe200048070b1 */
[----:B------:R-:W-:Y:S01]  /*11940*/  IMAD.MOV.U32 R61, RZ, RZ, R25 ;  /* 0x000000ffff3d7224 */ /* 0x000fe200078e0019 */
[----:B------:R-:W2:Y:S01]  /*11950*/  MUFU.EX2 R76, R76 ;  /* 0x0000004c004c7308 */ /* 0x000ea20000000800 */
[----:B-1----:R-:W-:-:S01]  /*11960*/  FADD.FTZ R37, R63, R24 ;  /* 0x000000183f257221 */ /* 0x002fc20000010000 */
[----:B------:R-:W-:Y:S01]  /*11970*/  IMAD.MOV.U32 R74, RZ, RZ, R25 ;  /* 0x000000ffff4a7224 */ /* 0x000fe200078e0019 */
[----:B------:R-:W-:-:S05]  /*11980*/  MOV R80, R25 ;  /* 0x0000001900507202 */ /* 0x000fca0000000f00 */
[----:B------:R-:W1:Y:S01]  /*11990*/  MUFU.EX2 R40, R145 ;  /* 0x0000009100287308 */ /* 0x000e620000000800 */
[----:B0-----:R-:W-:-:S07]  /*119a0*/  FADD.FTZ R43, R101, R30 ;  /* 0x0000001e652b7221 */ /* 0x001fce0000010000 */
[----:B------:R-:W0:Y:S01]  /*119b0*/  MUFU.EX2 R45, R45 ;  /* 0x0000002d002d7308 */ /* 0x000e220000000800 */
[----:B--2---:R-:W-:-:S01]  /*119c0*/  FADD.FTZ R30, R76, R37 ;  /* 0x000000254c1e7221 */ /* 0x004fc20000010000 */
[----:B------:R-:W-:-:S06]  /*119d0*/  MOV R37, R25 ;  /* 0x0000001900257202 */ /* 0x000fcc0000000f00 */
[----:B------:R-:W2:Y:S01]  /*119e0*/  MUFU.EX2 R109, R109 ;  /* 0x0000006d006d7308 */ /* 0x000ea20000000800 */
[----:B-1----:R-:W-:-:S01]  /*119f0*/  FADD.FTZ R34, R40, R43 ;  /* 0x0000002b28227221 */ /* 0x002fc20000010000 */
[----:B------:R-:W-:-:S06]  /*11a00*/  IMAD.MOV.U32 R43, RZ, RZ, R25 ;  /* 0x000000ffff2b7224 */ /* 0x000fcc00078e0019 */
[----:B------:R-:W1:Y:S01]  /*11a10*/  MUFU.EX2 R84, R84 ;  /* 0x0000005400547308 */ /* 0x000e620000000800 */
[----:B0-----:R-:W-:-:S01]  /*11a20*/  FADD.FTZ R13, R45, R30 ;  /* 0x0000001e2d0d7221 */ /* 0x001fc20000010000 */
[----:B------:R-:W-:-:S06]  /*11a30*/  MOV R30, R25 ;  /* 0x00000019001e7202 */ /* 0x000fcc0000000f00 */
[----:B------:R-:W0:Y:S01]  /*11a40*/  MUFU.EX2 R42, R143 ;  /* 0x0000008f002a7308 */ /* 0x000e220000000800 */
[C---:B--2---:R-:W-:Y:S01]  /*11a50*/  F2FP.SATFINITE.E4M3.F32.PACK_AB_MERGE_C R178, R109.reuse, R40, RZ ;  /* 0x000000286db2723e */ /* 0x044fe200048070ff */
[----:B------:R-:W-:Y:S01]  /*11a60*/  FADD.FTZ R109, R109, R34 ;  /* 0x000000226d6d7221 */ /* 0x000fe20000010000 */
[--C-:B------:R-:W-:Y:S01]  /*11a70*/  IMAD.MOV.U32 R34, RZ, RZ, R25.reuse ;  /* 0x000000ffff227224 */ /* 0x100fe200078e0019 */
[----:B------:R-:W-:Y:S02]  /*11a80*/  MOV R40, R25 ;  /* 0x0000001900287202 */ /* 0x000fe40000000f00 */
[----:B------:R-:W-:Y:S01]  /*11a90*/  F2FP.SATFINITE.E4M3.F32.PACK_AB_MERGE_C R178, R101, R36, R178 ;  /* 0x0000002465b2723e */ /* 0x000fe200048070b2 */
[----:B------:R-:W-:Y:S01]  /*11aa0*/  IMAD.MOV.U32 R36, RZ, RZ, R25 ;  /* 0x000000ffff247224 */ /* 0x000fe200078e0019 */
[----:B------:R2:W3:Y:S01]  /*11ab0*/  MUFU.EX2 R3, R67 ;  /* 0x0000004300037308 */ /* 0x0004e20000000800 */
[C---:B-1----:R-:W-:Y:S01]  /*11ac0*/  F2FP.SATFINITE.E4M3.F32.PACK_AB_MERGE_C R45, R84.reuse, R45, RZ ;  /* 0x0000002d542d723e */ /* 0x042fe200048070ff */
[----:B------:R-:W-:-:S03]  /*11ad0*/  FADD.FTZ R84, R84, R13 ;  /* 0x0000000d54547221 */ /* 0x000fc60000010000 */
[----:B------:R-:W-:Y:S01]  /*11ae0*/  F2FP.SATFINITE.E4M3.F32.PACK_AB_MERGE_C R179, R76, R63, R45 ;  /* 0x0000003f4cb3723e */ /* 0x000fe2000480702d */
[----:B------:R-:W-:Y:S02]  /*11af0*/  IMAD.MOV.U32 R45, RZ, RZ, R25 ;  /* 0x000000ffff2d7224 */ /* 0x000fe400078e0019 */
[----:B------:R-:W-:Y:S01]  /*11b00*/  MUFU.EX2 R111, R111 ;  /* 0x0000006f006f7308 */ /* 0x000fe20000000800 */
[----:B0-----:R-:W-:-:S01]  /*11b10*/  FADD.FTZ R12, R42, R109 ;  /* 0x0000006d2a0c7221 */ /* 0x001fc20000010000 */
[--C-:B------:R-:W-:Y:S01]  /*11b20*/  IMAD.MOV.U32 R63, RZ, RZ, R25.reuse ;  /* 0x000000ffff3f7224 */ /* 0x100fe200078e0019 */
[----:B--2---:R-:W-:Y:S01]  /*11b30*/  MOV R67, R25 ;  /* 0x0000001900437202 */ /* 0x004fe20000000f00 */
[----:B------:R-:W-:-:S04]  /*11b40*/  IMAD.MOV.U32 R76, RZ, RZ, R25 ;  /* 0x000000ffff4c7224 */ /* 0x000fc800078e0019 */
[----:B------:R-:W0:Y:S01]  /*11b50*/  MUFU.EX2 R82, R82 ;  /* 0x0000005200527308 */ /* 0x000e220000000800 */
[----:B---3--:R-:W-:-:S01]  /*11b60*/  FADD.FTZ R13, R3, R84 ;  /* 0x00000054030d7221 */ /* 0x008fc20000010000 */
[----:B------:R-:W-:-:S06]  /*11b70*/  IMAD.MOV.U32 R84, RZ, RZ, R25 ;  /* 0x000000ffff547224 */ /* 0x000fcc00078e0019 */
[----:B------:R-:W-:Y:S08]  /*11b80*/  MUFU.EX2 R44, R151 ;  /* 0x00000097002c7308 */ /* 0x000ff00000000800 */
[----:B------:R-:W1:Y:S01]  /*11b90*/  MUFU.EX2 R47, R47 ;  /* 0x0000002f002f7308 */ /* 0x000e620000000800 */
[----:B0-----:R-:W-:-:S07]  /*11ba0*/  FADD.FTZ R20, R82, R13 ;  /* 0x0000000d52147221 */ /* 0x001fce0000010000 */
[----:B------:R-:W0:Y:S08]  /*11bb0*/  MUFU.EX2 R119, R119 ;  /* 0x0000007700777308 */ /* 0x000e300000000800 */
[----:B------:R-:W2:Y:S01]  /*11bc0*/  MUFU.EX2 R86, R86 ;  /* 0x0000005600567308 */ /* 0x000ea20000000800 */
[----:B-1----:R-:W-:-:S07]  /*11bd0*/  FADD.FTZ R13, R47, R20 ;  /* 0x000000142f0d7221 */ /* 0x002fce0000010000 */
[----:B------:R-:W-:Y:S01]  /*11be0*/  MUFU.EX2 R46, R46 ;  /* 0x0000002e002e7308 */ /* 0x000fe20000000800 */
[----:B0-----:R-:W-:-:S04]  /*11bf0*/  F2FP.SATFINITE.E4M3.F32.PACK_AB_MERGE_C R180, R119, R44, RZ ;  /* 0x0000002c77b4723e */ /* 0x001fc800048070ff */
[----:B------:R-:W-:Y:S01]  /*11c00*/  F2FP.SATFINITE.E4M3.F32.PACK_AB_MERGE_C R180, R111, R42, R180 ;  /* 0x0000002a6fb4723e */ /* 0x000fe200048070b4 */
[----:B------:R-:W-:Y:S02]  /*11c10*/  IMAD.MOV.U32 R42, RZ, RZ, R25 ;  /* 0x000000ffff2a7224 */ /* 0x000fe400078e0019 */
[----:B------:R0:W1:Y:S01]  /*11c20*/  MUFU.EX2 R29, R57 ;  /* 0x00000039001d7308 */ /* 0x0000620000000800 */
[C---:B--2---:R-:W-:Y:S01]  /*11c30*/  F2FP.SATFINITE.E4M3.F32.PACK_AB_MERGE_C R47, R86.reuse, R47, RZ ;  /* 0x0000002f562f723e */ /* 0x044fe200048070ff */
[----:B------:R-:W-:-:S03]  /*11c40*/  FADD.FTZ R86, R86, R13 ;  /* 0x0000000d56567221 */ /* 0x000fc60000010000 */
[----:B------:R-:W-:Y:S01]  /*11c50*/  F2FP.SATFINITE.E4M3.F32.PACK_AB_MERGE_C R181, R82, R3, R47 ;  /* 0x0000000352b5723e */ /* 0x000fe2000480702f */
[----:B------:R-:W-:Y:S01]  /*11c60*/  IMAD.MOV.U32 R82, RZ, RZ, R25 ;  /* 0x000000ffff527224 */ /* 0x000fe200078e0019 */
[-C--:B------:R-:W-:Y:S01]  /*11c70*/  MOV R47, R25.reuse ;  /* 0x00000019002f7202 */ /* 0x080fe20000000f00 */
[----:B------:R-:W2:Y:S01]  /*11c80*/  MUFU.EX2 R115, R115 ;  /* 0x0000007300737308 */ /* 0x000ea20000000800 */
[----:B0-----:R-:W-:-:S07]  /*11c90*/  MOV R57, R25 ;  /* 0x0000001900397202 */ /* 0x001fce0000000f00 */
[----:B------:R0:W-:Y:S01]  /*11ca0*/  MUFU.EX2 R24, R31 ;  /* 0x0000001f00187308 */ /* 0x0001e20000000800 */
[----:B-1----:R-:W-:-:S01]  /*11cb0*/  FADD.FTZ R13, R29, R86 ;  /* 0x000000561d0d7221 */ /* 0x002fc20000010000 */
[----:B------:R-:W-:-:S06]  /*11cc0*/  IMAD.MOV.U32 R86, RZ, RZ, R25 ;  /* 0x000000ffff567224 */ /* 0x000fcc00078e0019 */
[----:B------:R-:W1:Y:S01]  /*11cd0*/  MUFU.EX2 R92, R92 ;  /* 0x0000005c005c7308 */ /* 0x000e620000000800 */
[----:B0-----:R-:W-:-:S04]  /*11ce0*/  FADD.FTZ R31, R111, R12 ;  /* 0x0000000c6f1f7221 */ /* 0x001fc80000010000 */
[----:B------:R-:W-:Y:S01]  /*11cf0*/  FADD.FTZ R26, R44, R31 ;  /* 0x0000001f2c1a7221 */ /* 0x000fe20000010000 */
[----:B------:R-:W-:Y:S02]  /*11d00*/  IMAD.MOV.U32 R31, RZ, RZ, R25 ;  /* 0x000000ffff1f7224 */ /* 0x000fe400078e0019 */
[----:B------:R-:W-:Y:S01]  /*11d10*/  MUFU.EX2 R121, R121 ;  /* 0x0000007900797308 */ /* 0x000fe20000000800 */
[----:B------:R-:W-:-:S01]  /*11d20*/  FADD.FTZ R119, R119, R26 ;  /* 0x0000001a77777221 */ /* 0x000fc20000010000 */
[----:B------:R-:W-:-:S03]  /*11d30*/  IMAD.MOV.U32 R44, RZ, RZ, R25 ;  /* 0x000000ffff2c7224 */ /* 0x000fc600078e0019 */
[----:B------:R-:W-:-:S03]  /*11d40*/  FADD.FTZ R20, R46, R119 ;  /* 0x000000772e147221 */ /* 0x000fc60000010000 */
[----:B------:R-:W0:Y:S01]  /*11d50*/  MUFU.EX2 R50, R50 ;  /* 0x0000003200327308 */ /* 0x000e220000000800 */
[----:B--2---:R-:W-:-:S01]  /*11d60*/  FADD.FTZ R26, R115, R20 ;  /* 0x00000014731a7221 */ /* 0x004fc20000010000 */
[----:B-1----:R-:W-:-:S06]  /*11d70*/  FADD.FTZ R13, R92, R13 ;  /* 0x0000000d5c0d7221 */ /* 0x002fcc0000010000 */
[----:B------:R1:W2:Y:S08]  /*11d80*/  MUFU.EX2 R14, R49 ;  /* 0x00000031000e7308 */ /* 0x0002b00000000800 */
[----:B------:R-:W3:Y:S01]  /*11d90*/  MUFU.EX2 R59, R59 ;  /* 0x0000003b003b7308 */ /* 0x000ee20000000800 */
[----:B0-----:R-:W-:Y:S01]  /*11da0*/  F2FP.SATFINITE.E4M3.F32.PACK_AB_MERGE_C R182, R50, R121, RZ ;  /* 0x0000007932b6723e */ /* 0x001fe200048070ff */
[----:B------:R-:W-:Y:S01]  /*11db0*/  FADD.FTZ R121, R121, R26 ;  /* 0x0000001a79797221 */ /* 0x000fe20000010000 */
[----:B-1----:R-:W-:-:S02]  /*11dc0*/  IMAD.MOV.U32 R49, RZ, RZ, R25 ;  /* 0x000000ffff317224 */ /* 0x002fc400078e0019 */
[----:B------:R-:W-:Y:S01]  /*11dd0*/  F2FP.SATFINITE.E4M3.F32.PACK_AB_MERGE_C R182, R115, R46, R182 ;  /* 0x0000002e73b6723e */ /* 0x000fe200048070b6 */
[----:B------:R-:W-:-:S01]  /*11de0*/  FADD.FTZ R121, R50, R121 ;  /* 0x0000007932797221 */ /* 0x000fc20000010000 */
[----:B------:R-:W-:Y:S01]  /*11df0*/  IMAD.MOV.U32 R46, RZ, RZ, R25 ;  /* 0x000000ffff2e7224 */ /* 0x000fe200078e0019 */
[----:B------:R-:W-:Y:S01]  /*11e00*/  MUFU.EX2 R52, R52 ;  /* 0x0000003400347308 */ /* 0x000fe20000000800 */
[----:B--2---:R-:W-:-:S01]  /*11e10*/  FADD.FTZ R26, R14, R13 ;  /* 0x0000000d0e1a7221 */ /* 0x004fc20000010000 */
[----:B------:R-:W-:-:S06]  /*11e20*/  MOV R50, R25 ;  /* 0x0000001900327202 */ /* 0x000fcc0000000f00 */
[----:B------:R-:W0:Y:S01]  /*11e30*/  MUFU.EX2 R125, R125 ;  /* 0x0000007d007d7308 */ /* 0x000e220000000800 */
[----:B---3--:R-:W-:-:S01]  /*11e40*/  FADD.FTZ R26, R59, R26 ;  /* 0x0000001a3b1a7221 */ /* 0x008fc20000010000 */
[----:B------:R-:W-:Y:S01]  /*11e50*/  F2FP.SATFINITE.E4M3.F32.PACK_AB_MERGE_C R15, R59, R14, RZ ;  /* 0x0000000e3b0f723e */ /* 0x000fe200048070ff */
[----:B------:R-:W-:-:S03]  /*11e60*/  IMAD.MOV.U32 R59, RZ, RZ, R25 ;  /* 0x000000ffff3b7224 */ /* 0x000fc600078e0019 */
[----:B------:R-:W-:Y:S01]  /*11e70*/  F2FP.SATFINITE.E4M3.F32.PACK_AB_MERGE_C R183, R92, R29, R15 ;  /* 0x0000001d5cb7723e */ /* 0x000fe2000480700f */
[----:B------:R-:W-:Y:S01]  /*11e80*/  IMAD.MOV.U32 R29, RZ, RZ, R25 ;  /* 0x000000ffff1d7224 */ /* 0x000fe200078e0019 */
[----:B------:R-:W1:Y:S08]  /*11e90*/  MUFU.EX2 R48, R48 ;  /* 0x0000003000307308 */ /* 0x000e700000000800 */
[----:B------:R2:W3:Y:S01]  /*11ea0*/  MUFU.EX2 R21, R33 ;  /* 0x0000002100157308 */ /* 0x0004e20000000800 */
[----:B0-----:R-:W-:-:S07]  /*11eb0*/  F2FP.SATFINITE.E4M3.F32.PACK_AB_MERGE_C R184, R125, R52, RZ ;  /* 0x000000347db8723e */ /* 0x001fce00048070ff */
[----:B------:R-:W0:Y:S01]  /*11ec0*/  MUFU.EX2 R123, R123 ;  /* 0x0000007b007b7308 */ /* 0x000e220000000800 */
[----:B-1----:R-:W-:-:S01]  /*11ed0*/  FADD.FTZ R14, R48, R121 ;  /* 0x00000079300e7221 */ /* 0x002fc20000010000 */
[----:B--2---:R-:W-:-:S06]  /*11ee0*/  IMAD.MOV.U32 R33, RZ, RZ, R25 ;  /* 0x000000ffff217224 */ /* 0x004fcc00078e0019 */
[----:B------:R-:W1:Y:S01]  /*11ef0*/  MUFU.EX2 R167, R167 ;  /* 0x000000a700a77308 */ /* 0x000e620000000800 */
[----:B---3--:R-:W-:-:S07]  /*11f00*/  FADD.FTZ R13, R21, R26 ;  /* 0x0000001a150d7221 */ /* 0x008fce0000010000 */
[----:B------:R-:W2:Y:S01]  /*11f10*/  MUFU.EX2 R12, R131 ;  /* 0x00000083000c7308 */ /* 0x000ea20000000800 */
[C---:B0-----:R-:W-:Y:S01]  /*11f20*/  F2FP.SATFINITE.E4M3.F32.PACK_AB_MERGE_C R184, R123.reuse, R48, R184 ;  /* 0x000000307bb8723e */ /* 0x041fe200048070b8 */
[----:B------:R-:W-:Y:S01]  /*11f30*/  FADD.FTZ R123, R123, R14 ;  /* 0x0000000e7b7b7221 */ /* 0x000fe20000010000 */
[----:B------:R-:W-:-:S01]  /*11f40*/  FADD.FTZ R14, R24, R13 ;  /* 0x0000000d180e7221 */ /* 0x000fc20000010000 */
[----:B------:R-:W-:Y:S02]  /*11f50*/  IMAD.MOV.U32 R48, RZ, RZ, R25 ;  /* 0x000000ffff307224 */ /* 0x000fe400078e0019 */
[----:B------:R-:W-:-:S02]  /*11f60*/  FADD.FTZ R52, R52, R123 ;  /* 0x0000007b34347221 */ /* 0x000fc40000010000 */
[----:B------:R-:W-:Y:S01]  /*11f70*/  MUFU.EX2 R56, R56 ;  /* 0x0000003800387308 */ /* 0x000fe20000000800 */
[----:B-1----:R-:W-:-:S01]  /*11f80*/  FADD.FTZ R13, R167, R14 ;  /* 0x0000000ea70d7221 */ /* 0x002fc20000010000 */
[----:B------:R-:W-:Y:S01]  /*11f90*/  FADD.FTZ R125, R125, R52 ;  /* 0x000000347d7d7221 */ /* 0x000fe20000010000 */
[----:B------:R-:W-:-:S05]  /*11fa0*/  IMAD.MOV.U32 R52, RZ, RZ, R25 ;  /* 0x000000ffff347224 */ /* 0x000fca00078e0019 */
[----:B------:R-:W0:Y:S01]  /*11fb0*/  MUFU.EX2 R129, R129 ;  /* 0x0000008100817308 */ /* 0x000e220000000800 */
[C---:B--2---:R-:W-:Y:S01]  /*11fc0*/  F2FP.SATFINITE.E4M3.F32.PACK_AB_MERGE_C R167, R12.reuse, R167, RZ ;  /* 0x000000a70ca7723e */ /* 0x044fe200048070ff */
[----:B------:R-:W-:-:S03]  /*11fd0*/  FADD.FTZ R12, R12, R13 ;  /* 0x0000000d0c0c7221 */ /* 0x000fc60000010000 */
[----:B------:R-:W-:Y:S01]  /*11fe0*/  F2FP.SATFINITE.E4M3.F32.PACK_AB_MERGE_C R185, R24, R21, R167 ;  /* 0x0000001518b9723e */ /* 0x000fe200048070a7 */
[----:B------:R-:W-:Y:S01]  /*11ff0*/  VIADD R21, R27, 0xfffffffe ;  /* 0xfffffffe1b157836 */ /* 0x000fe20000000000 */
[----:B------:R-:W-:Y:S01]  /*12000*/  MOV R27, R25 ;  /* 0x00000019001b7202 */ /* 0x000fe20000000f00 */
[----:B------:R-:W1:Y:S01]  /*12010*/  MUFU.EX2 R54, R54 ;  /* 0x0000003600367308 */ /* 0x000e620000000800 */
[----:B------:R-:W-:Y:S02]  /*12020*/  IMAD.MOV.U32 R24, RZ, RZ, R25 ;  /* 0x000000ffff187224 */ /* 0x000fe400078e0019 */
[----:B------:R-:W-:-:S05]  /*12030*/  ISETP.GE.AND P1, PT, R21, R202, PT ;  /* 0x000000ca1500720c */ /* 0x000fca0003f26270 */
[----:B------:R-:W2:Y:S01]  /*12040*/  MUFU.EX2 R133, R133 ;  /* 0x0000008500857308 */ /* 0x000ea20000000800 */
[----:B0-----:R-:W-:-:S07]  /*12050*/  F2FP.SATFINITE.E4M3.F32.PACK_AB_MERGE_C R26, R129, R56, RZ ;  /* 0x00000038811a723e */ /* 0x001fce00048070ff */
[----:B------:R-:W0:Y:S01]  /*12060*/  MUFU.EX2 R127, R127 ;  /* 0x0000007f007f7308 */ /* 0x000e220000000800 */
[----:B-1----:R-:W-:-:S07]  /*12070*/  FADD.FTZ R14, R54, R125 ;  /* 0x0000007d360e7221 */ /* 0x002fce0000010000 */
[----:B------:R-:W1:Y:S01]  /*12080*/  MUFU.EX2 R20, R139 ;  /* 0x0000008b00147308 */ /* 0x000e620000000800 */
[----:B--2---:R-:W-:-:S07]  /*12090*/  FADD.FTZ R13, R133, R12 ;  /* 0x0000000c850d7221 */ /* 0x004fce0000010000 */
[----:B------:R-:W-:Y:S01]  /*120a0*/  MUFU.EX2 R137, R137 ;  /* 0x0000008900897308 */ /* 0x000fe20000000800 */
[C---:B0-----:R-:W-:Y:S01]  /*120b0*/  F2FP.SATFINITE.E4M3.F32.PACK_AB_MERGE_C R186, R127.reuse, R54, R26 ;  /* 0x000000367fba723e */ /* 0x041fe2000480701a */
[----:B------:R-:W-:Y:S01]  /*120c0*/  FADD.FTZ R127, R127, R14 ;  /* 0x0000000e7f7f7221 */ /* 0x000fe20000010000 */
[--C-:B------:R-:W-:Y:S02]  /*120d0*/  IMAD.MOV.U32 R26, RZ, RZ, R25.reuse ;  /* 0x000000ffff1a7224 */ /* 0x100fe400078e0019 */
[----:B------:R-:W-:Y:S02]  /*120e0*/  IMAD.MOV.U32 R54, RZ, RZ, R25 ;  /* 0x000000ffff367224 */ /* 0x000fe400078e0019 */
[----:B------:R-:W-:-:S01]  /*120f0*/  FADD.FTZ R56, R56, R127 ;  /* 0x0000007f38387221 */ /* 0x000fc20000010000 */
[----:B------:R-:W0:Y:S01]  /*12100*/  MUFU.EX2 R62, R62 ;  /* 0x0000003e003e7308 */ /* 0x000e220000000800 */
[----:B-1----:R-:W-:-:S01]  /*12110*/  FADD.FTZ R12, R20, R13 ;  /* 0x0000000d140c7221 */ /* 0x002fc20000010000 */
[----:B0-----:R-:W-:-:S03]  /*12120*/  F2FP.SATFINITE.E4M3.F32.PACK_AB_MERGE_C R3, R62, R137, RZ ;  /* 0x000000893e03723e */ /* 0x001fc600048070ff */
[----:B------:R-:W-:Y:S01]  /*12130*/  FADD.FTZ R137, R137, R12 ;  /* 0x0000000c89897221 */ /* 0x000fe20000010000 */
[----:B------:R-:W-:Y:S01]  /*12140*/  F2FP.SATFINITE.E4M3.F32.PACK_AB_MERGE_C R187, R20, R133, R3 ;  /* 0x0000008514bb723e */ /* 0x000fe20004807003 */
[----:B------:R-:W-:Y:S02]  /*12150*/  FADD.FTZ R3, R129, R56 ;  /* 0x0000003881037221 */ /* 0x000fe40000010000 */
[----:B------:R-:W-:-:S01]  /*12160*/  FADD.FTZ R20, R62, R137 ;  /* 0x000000893e147221 */ /* 0x000fc20000010000 */
[--C-:B------:R-:W-:Y:S02]  /*12170*/  IMAD.MOV.U32 R56, RZ, RZ, R25.reuse ;  /* 0x000000ffff387224 */ /* 0x100fe400078e0019 */
[----:B------:R-:W-:Y:S01]  /*12180*/  IMAD.MOV.U32 R62, RZ, RZ, R25 ;  /* 0x000000ffff3e7224 */ /* 0x000fe200078e0019 */
[----:B------:R-:W-:Y:S06]  /*12190*/  @!P1 BRA `(.L_x_7907) ;  /* 0x0000003800989947 */ /* 0x000fec0003800000 */
[----:B------:R-:W-:Y:S01]  /*121a0*/  IMAD.MOV.U32 R217, RZ, RZ, R91 ;  /* 0x000000ffffd97224 */ /* 0x000fe200078e005b */
[----:B------:R-:W-:Y:S01]  /*121b0*/  MOV R219, R194 ;  /* 0x000000c200db7202 */ /* 0x000fe20000000f00 */
[----:B------:R-:W-:Y:S01]  /*121c0*/  IMAD.MOV.U32 R218, RZ, RZ, R88 ;  /* 0x000000ffffda7224 */ /* 0x000fe200078e0058 */
[----:B------:R-:W-:Y:S01]  /*121d0*/  CS2R R86, SRZ ;  /* 0x0000000000567805 */ /* 0x000fe2000001ff00 */
[----:B------:R-:W-:Y:S01]  /*121e0*/  IMAD.MOV.U32 R12, RZ, RZ, R196 ;  /* 0x000000ffff0c7224 */ /* 0x000fe200078e00c4 */
        /* <DEDUP_REMOVED lines=30> */
[----:B------:R-:W-:-:S07]  /*123d0*/  CS2R R24, SRZ ;  /* 0x0000000000187805 */ /* 0x000fce000001ff00 */
.L_x_7919:
        /* <DEDUP_REMOVED lines=8> */
.L_x_7909:
        /* <DEDUP_REMOVED lines=8> */
.L_x_7910:
[----:B------:R-:W-:Y:S04]  /*124e0*/  BSSY B0, `(.L_x_7908) ;  /* 0x0000004000007945 */ /* 0x000fe80003800000 */
[----:B-1----:R-:W-:Y:S05]  /*124f0*/  @P2 BRA `(.L_x_7911) ;  /* 0x0000000000082947 */ /* 0x002fea0003800000 */
[----:B------:R-:W1:Y:S02]  /*12500*/  SYNCS.PHASECHK.TRANS64.TRYWAIT P2, [R13+URZ+0x22830], R14 ;  /* 0x0228300e0d0075a7 */ /* 0x000e64000804017f */
[----:B-1----:R-:W-:Y:S05]  /*12510*/  @!P2 BRA `(.L_x_7912) ;  /* 0x0000011c0018a947 */ /* 0x002fea0003800000 */
.L_x_7911:
[----:B------:R-:W-:Y:S05]  /*12520*/  BSYNC B0 ;  /* 0x0000000000007941 */ /* 0x000fea0003800000 */
.L_x_7908:
[----:B01----:R-:W0:Y:S01]  /*12530*/  S2R R13, SR_TID.X ;  /* 0x00000000000d7919 */ /* 0x003e220000002100 */
[----:B------:R-:W-:Y:S01]  /*12540*/  VIADD R194, R219, 0x1 ;  /* 0x00000001dbc27836 */ /* 0x000fe20000000000 */
[----:B------:R-:W-:Y:S05]  /*12550*/  WARPSYNC.ALL ;  /* 0x0000000000007948 */ /* 0x000fea0003800000 */
[----:B------:R-:W-:Y:S01]  /*12560*/  ISETP.NE.AND P2, PT, R194, 0x2, PT ;  /* 0x00000002c200780c */ /* 0x000fe20003f45270 */
[----:B------:R-:W-:Y:S01]  /*12570*/  IMAD.MOV.U32 R89, RZ, RZ, 0x40000040 ;  /* 0x40000040ff597424 */ /* 0x000fe200078e00ff */
[----:B------:R-:W-:Y:S01]  /*12580*/  R2UR UR28, R4 ;  /* 0x00000000041c72ca */ /* 0x000fe200000e0000 */
[----:B------:R-:W-:Y:S01]  /*12590*/  IMAD.MOV.U32 R91, RZ, RZ, 0x40000040 ;  /* 0x40000040ff5b7424 */ /* 0x000fe200078e00ff */
[----:B------:R-:W-:Y:S01]  /*125a0*/  SEL R194, R194, RZ, P2 ;  /* 0x000000ffc2c27207 */ /* 0x000fe20001000000 */
[----:B------:R-:W-:Y:S01]  /*125b0*/  IMAD.MOV.U32 R15, RZ, RZ, 0x40000040 ;  /* 0x40000040ff0f7424 */ /* 0x000fe200078e00ff */
[----:B------:R-:W-:Y:S01]  /*125c0*/  R2UR UR31, R89 ;  /* 0x00000000591f72ca */ /* 0x000fe200000e0000 */
[----:B------:R-:W-:Y:S01]  /*125d0*/  IMAD.MOV.U32 R93, RZ, RZ, 0x40000040 ;  /* 0x40000040ff5d7424 */ /* 0x000fe200078e00ff */
[----:B------:R-:W-:Y:S01]  /*125e0*/  R2UR UR29, R5 ;  /* 0x00000000051d72ca */ /* 0x000fe200000e0000 */
[----:B------:R-:W-:Y:S01]  /*125f0*/  IMAD R88, R194, 0x500, R0 ;  /* 0x00000500c2587824 */ /* 0x000fe200078e0200 */
[----:B------:R-:W-:Y:S01]  /*12600*/  R2UR UR35, R91 ;  /* 0x000000005b2372ca */ /* 0x000fe200000e0000 */
[----:B------:R-:W-:Y:S01]  /*12610*/  IMAD.MOV.U32 R95, RZ, RZ, 0x40000040 ;  /* 0x40000040ff5f7424 */ /* 0x000fe200078e00ff */
[----:B------:R-:W-:Y:S01]  /*12620*/  R2UR UR32, R4 ;  /* 0x00000000042072ca */ /* 0x000fe200000e0000 */
[C---:B------:R-:W-:Y:S01]  /*12630*/  VIADD R14, R88.reuse, 0x200 ;  /* 0x00000200580e7836 */ /* 0x040fe20000000000 */
[C---:B------:R-:W-:Y:S01]  /*12640*/  R2UR UR30, R88.reuse ;  /* 0x00000000581e72ca */ /* 0x040fe200000e0000 */
[C---:B------:R-:W-:Y:S01]  /*12650*/  VIADD R92, R88.reuse, 0x300 ;  /* 0x00000300585c7836 */ /* 0x040fe20000000000 */
[----:B------:R-:W-:Y:S01]  /*12660*/  IADD3 R90, R88, 0x100, RZ ;  /* 0x00000100585a7810 */ /* 0x000fe20007ffe0ff */
[----:B------:R-:W-:Y:S01]  /*12670*/  IMAD.MOV.U32 R89, RZ, RZ, 0x40000040 ;  /* 0x40000040ff597424 */ /* 0x000fe200078e00ff */
[----:B------:R-:W-:-:S02]  /*12680*/  R2UR UR33, R5 ;  /* 0x00000000052172ca */ /* 0x000fc400000e0000 */
[----:B------:R-:W-:Y:S02]  /*12690*/  R2UR UR34, R90 ;  /* 0x000000005a2272ca */ /* 0x000fe400000e0000 */
[----:B------:R-:W-:Y:S01]  /*126a0*/  R2UR UR42, R14 ;  /* 0x000000000e2a72ca */ /* 0x000fe200000e0000 */
[----:B------:R-:W-:Y:S01]  /*126b0*/  VIADD R14, R88, 0x2 ;  /* 0x00000002580e7836 */ /* 0x000fe20000000000 */
[----:B------:R-:W-:Y:S02]  /*126c0*/  R2UR UR43, R15 ;  /* 0x000000000f2b72ca */ /* 0x000fe400000e0000 */
[----:B0-----:R-:W-:Y:S02]  /*126d0*/  SHF.R.U32.HI R13, RZ, 0x7, R13 ;  /* 0x00000007ff0d7819 */ /* 0x001fe4000001160d */
[----:B------:R-:W-:Y:S02]  /*126e0*/  R2UR UR40, R4 ;  /* 0x00000000042872ca */ /* 0x000fe400000e0000 */
[----:B------:R-:W-:Y:S01]  /*126f0*/  R2UR UR41, R5 ;  /* 0x00000000052972ca */ /* 0x000fe200000e0000 */
[----:B------:R-:W-:Y:S01]  /*12700*/  VIADD R94, R13, 0x8 ;  /* 0x000000080d5e7836 */ /* 0x000fe20000000000 */
[----:B------:R-:W-:-:S02]  /*12710*/  IADD3 R90, R88, 0x400, RZ ;  /* 0x00000400585a7810 */ /* 0x000fc40007ffe0ff */
[----:B------:R-:W-:Y:S02]  /*12720*/  R2UR UR51, R91 ;  /* 0x000000005b3372ca */ /* 0x000fe400000e0000 */
[----:B------:R0:W-:Y:S01]  /*12730*/  BAR.SYNC.DEFER_BLOCKING R94, 0x100 ;  /* 0x0004005e0000751d */ /* 0x0001e20000010000 */
[----:B------:R-:W-:Y:S02]  /*12740*/  R2UR UR8, R90 ;  /* 0x000000005a0872ca */ /* 0x000fe400000e0000 */
[----:B------:R-:W-:Y:S02]  /*12750*/  IADD3 R90, R88, 0x202, RZ ;  /* 0x00000202585a7810 */ /* 0x000fe40007ffe0ff */
[----:B------:R-:W-:Y:S01]  /*12760*/  R2UR UR6, R92 ;  /* 0x000000005c0672ca */ /* 0x000fe200000e0000 */
[----:B------:R-:W-:Y:S01]  /*12770*/  VIADD R92, R88, 0x102 ;  /* 0x00000102585c7836 */ /* 0x000fe20000000000 */
[----:B------:R-:W-:Y:S01]  /*12780*/  R2UR UR50, R90 ;  /* 0x000000005a3272ca */ /* 0x000fe200000e0000 */
[C---:B------:R-:W-:Y:S01]  /*12790*/  VIADD R90, R88.reuse, 0x402 ;  /* 0x00000402585a7836 */ /* 0x040fe20000000000 */
[----:B------:R-:W-:Y:S01]  /*127a0*/  R2UR UR7, R93 ;  /* 0x000000005d0772ca */ /* 0x000fe200000e0000 */
[----:B0-----:R-:W-:Y:S01]  /*127b0*/  VIADD R94, R88, 0x4 ;  /* 0x00000004585e7836 */ /* 0x001fe20000000000 */
[----:B------:R-:W-:-:S02]  /*127c0*/  R2UR UR48, R4 ;  /* 0x00000000043072ca */ /* 0x000fc400000e0000 */
[----:B------:R-:W-:Y:S02]  /*127d0*/  R2UR UR49, R5 ;  /* 0x00000000053172ca */ /* 0x000fe400000e0000 */
[----:B------:R-:W-:Y:S02]  /*127e0*/  MOV R13, UR38 ;  /* 0x00000026000d7c02 */ /* 0x000fe40008000f00 */
[----:B------:R-:W-:Y:S02]  /*127f0*/  R2UR UR38, R92 ;  /* 0x000000005c2672ca */ /* 0x000fe400000e0000 */
[----:B------:R-:W-:Y:S02]  /*12800*/  R2UR UR39, R93 ;  /* 0x000000005d2772ca */ /* 0x000fe400000e0000 */
[----:B------:R-:W-:Y:S01]  /*12810*/  MOV R92, UR51 ;  /* 0x00000033005c7c02 */ /* 0x000fe20008000f00 */
[----:B------:R-:W-:Y:S01]  /*12820*/  UMOV UR51, UR7 ;  /* 0x0000000700337c82 */ /* 0x000fe20008000000 */
[----:B------:R-:W-:Y:S01]  /*12830*/  MOV R93, UR50 ;  /* 0x00000032005d7c02 */ /* 0x000fe20008000f00 */
[----:B------:R-:W-:Y:S01]  /*12840*/  WARPGROUP.ARRIVE ;  /* 0x00000000000079c5 */ /* 0x000fe20000000000 */
[----:B------:R-:W-:Y:S01]  /*12850*/  UMOV UR50, UR6 ;  /* 0x0000000600327c82 */ /* 0x000fe20008000000 */
[----:B------:R-:W-:Y:S01]  /*12860*/  R2UR UR4, R14 ;  /* 0x000000000e0472ca */ /* 0x000fe200000e0000 */
[----:B------:R-:W-:Y:S01]  /*12870*/  VIADD R14, R88, 0x302 ;  /* 0x00000302580e7836 */ /* 0x000fe20000000000 */
[----:B------:R-:W-:-:S02]  /*12880*/  R2UR UR58, R90 ;  /* 0x000000005a3a72ca */ /* 0x000fc400000e0000 */
[----:B------:R-:W-:Y:S01]  /*12890*/  QGMMA.64x32x32.F32.E4M3.E4M3 R152, gdesc[UR28], RZ, !UPT, gsb0 ;  /* 0x006000001c9879f3 */ /* 0x000fe2000c0008ff */
[----:B------:R-:W-:Y:S02]  /*128a0*/  IADD3 R90, R88, 0x204, RZ ;  /* 0x00000204585a7810 */ /* 0x000fe40007ffe0ff */
[----:B------:R-:W-:Y:S01]  /*128b0*/  R2UR UR54, R14 ;  /* 0x000000000e3672ca */ /* 0x000fe200000e0000 */
[----:B------:R-:W-:Y:S01]  /*128c0*/  VIADD R14, R88, 0x104 ;  /* 0x00000104580e7836 */ /* 0x000fe20000000000 */
[----:B------:R-:W-:Y:S01]  /*128d0*/  R2UR UR14, R90 ;  /* 0x000000005a0e72ca */ /* 0x000fe200000e0000 */
[----:B------:R-:W-:Y:S01]  /*128e0*/  VIADD R90, R88, 0x404 ;  /* 0x00000404585a7836 */ /* 0x000fe20000000000 */
[----:B------:R-:W-:Y:S02]  /*128f0*/  R2UR UR9, R91 ;  /* 0x000000005b0972ca */ /* 0x000fe400000e0000 */
[----:B------:R-:W-:Y:S01]  /*12900*/  R2UR UR10, R14 ;  /* 0x000000000e0a72ca */ /* 0x000fe200000e0000 */
[----:B------:R-:W-:Y:S01]  /*12910*/  VIADD R14, R88, 0x304 ;  /* 0x00000304580e7836 */ /* 0x000fe20000000000 */
[----:B------:R-:W-:-:S02]  /*12920*/  MOV R220, UR37 ;  /* 0x0000002500dc7c02 */ /* 0x000fc40008000f00 */
[----:B------:R-:W-:Y:S02]  /*12930*/  MOV R221, UR36 ;  /* 0x0000002400dd7c02 */ /* 0x000fe40008000f00 */
[----:B------:R-:W-:Y:S02]  /*12940*/  R2UR UR18, R14 ;  /* 0x000000000e1272ca */ /* 0x000fe400000e0000 */
[----:B------:R-:W-:Y:S02]  /*12950*/  IADD3 R14, R88, 0x106, RZ ;  /* 0x00000106580e7810 */ /* 0x000fe40007ffe0ff */
[----:B------:R-:W-:Y:S01]  /*12960*/  R2UR UR6, R94 ;  /* 0x000000005e0672ca */ /* 0x000fe200000e0000 */
[----:B------:R-:W-:Y:S01]  /*12970*/  VIADD R94, R88, 0x6 ;  /* 0x00000006585e7836 */ /* 0x000fe20000000000 */
[----:B------:R-:W-:Y:S01]  /*12980*/  R2UR UR22, R90 ;  /* 0x000000005a1672ca */ /* 0x000fe200000e0000 */
[----:B------:R-:W-:Y:S01]  /*12990*/  VIADD R90, R88, 0x206 ;  /* 0x00000206585a7836 */ /* 0x000fe20000000000 */
[----:B------:R-:W-:Y:S01]  /*129a0*/  R2UR UR30, R14 ;  /* 0x000000000e1e72ca */ /* 0x000fe200000e0000 */
[C---:B------:R-:W-:Y:S01]  /*129b0*/  VIADD R14, R88.reuse, 0x306 ;  /* 0x00000306580e7836 */ /* 0x040fe20000000000 */
[C---:B------:R-:W-:Y:S01]  /*129c0*/  R2UR UR59, R91.reuse ;  /* 0x000000005b3b72ca */ /* 0x040fe200000e0000 */
[----:B------:R-:W-:Y:S01]  /*129d0*/  VIADD R88, R88, 0x406 ;  /* 0x0000040658587836 */ /* 0x000fe20000000000 */
[----:B------:R-:W-:-:S02]  /*129e0*/  R2UR UR15, R91 ;  /* 0x000000005b0f72ca */ /* 0x000fc400000e0000 */
[----:B------:R-:W-:Y:S01]  /*129f0*/  R2UR UR23, R91 ;  /* 0x000000005b1772ca */ /* 0x000fe200000e0000 */
[----:B------:R-:W-:Y:S01]  /*12a00*/  IMAD.MOV.U32 R91, RZ, RZ, 0x40000040 ;  /* 0x40000040ff5b7424 */ /* 0x000fe200078e00ff */
[----:B------:R-:W-:Y:S02]  /*12a10*/  R2UR UR36, R4 ;  /* 0x00000000042472ca */ /* 0x000fe400000e0000 */
[----:B------:R-:W-:Y:S02]  /*12a20*/  R2UR UR37, R5 ;  /* 0x00000000052572ca */ /* 0x000fe400000e0000 */
[C---:B------:R-:W-:Y:S02]  /*12a30*/  R2UR UR7, R95.reuse ;  /* 0x000000005f0772ca */ /* 0x040fe400000e0000 */
[----:B------:R-:W-:Y:S02]  /*12a40*/  R2UR UR26, R94 ;  /* 0x000000005e1a72ca */ /* 0x000fe400000e0000 */
[----:B------:R-:W-:-:S02]  /*12a50*/  R2UR UR27, R95 ;  /* 0x000000005f1b72ca */ /* 0x000fc400000e0000 */
[----:B------:R-:W-:Y:S02]  /*12a60*/  R2UR UR46, R88 ;  /* 0x00000000582e72ca */ /* 0x000fe400000e0000 */
[----:B------:R-:W-:Y:S02]  /*12a70*/  R2UR UR47, R89 ;  /* 0x00000000592f72ca */ /* 0x000fe400000e0000 */
[----:B------:R-:W-:Y:S01]  /*12a80*/  MOV R222, UR39 ;  /* 0x0000002700de7c02 */ /* 0x000fe20008000f00 */
[----:B------:R-:W-:Y:S01]  /*12a90*/  UMOV UR39, UR9 ;  /* 0x0000000900277c82 */ /* 0x000fe20008000000 */
[----:B------:R-:W-:Y:S01]  /*12aa0*/  MOV R223, UR38 ;  /* 0x0000002600df7c02 */ /* 0x000fe20008000f00 */
[----:B------:R-:W-:Y:S01]  /*12ab0*/  UMOV UR38, UR8 ;  /* 0x0000000800267c82 */ /* 0x000fe20008000000 */
[----:B------:R-:W-:Y:S02]  /*12ac0*/  R2UR UR5, R15 ;  /* 0x000000000f0572ca */ /* 0x000fe400000e0000 */
[----:B------:R-:W-:-:S02]  /*12ad0*/  MOV R224, UR7 ;  /* 0x0000000700e07c02 */ /* 0x000fc40008000f00 */
[----:B------:R-:W-:Y:S01]  /*12ae0*/  MOV R225, UR6 ;  /* 0x0000000600e17c02 */ /* 0x000fe20008000f00 */
[----:B------:R-:W-:Y:S01]  /*12af0*/  UMOV UR6, UR4 ;  /* 0x0000000400067c82 */ /* 0x000fe20008000000 */
[C---:B------:R-:W-:Y:S02]  /*12b00*/  R2UR UR4, R10.reuse ;  /* 0x000000000a0472ca */ /* 0x040fe400000e0000 */
[----:B------:R-:W-:Y:S02]  /*12b10*/  R2UR UR55, R15 ;  /* 0x000000000f3772ca */ /* 0x000fe400000e0000 */
[----:B------:R-:W-:Y:S01]  /*12b20*/  R2UR UR52, R10 ;  /* 0x000000000a3472ca */ /* 0x000fe200000e0000 */
[----:B------:R-:W-:Y:S02]  /*12b30*/  WARPGROUP.DEPBAR.LE gsb0, 0x0 ;  /* 0x00008000000079c5 */ /* 0x000fe40000010000 */
[----:B------:R-:W-:Y:S01]  /*12b40*/  WARPGROUP.ARRIVE ;  /* 0x00000000000079c5 */ /* 0x000fe20000000000 */
[----:B------:R-:W-:Y:S01]  /*12b50*/  UMOV UR7, UR5 ;  /* 0x0000000500077c82 */ /* 0x000fe20008000000 */
[----:B------:R-:W-:-:S02]  /*12b60*/  R2UR UR5, R11 ;  /* 0x000000000b0572ca */ /* 0x000fc400000e0000 */
[----:B------:R-:W-:Y:S02]  /*12b70*/  R2UR UR53, R11 ;  /* 0x000000000b3572ca */ /* 0x000fe400000e0000 */
[----:B------:R-:W-:Y:S01]  /*12b80*/  QGMMA.64x32x32.F32.E4M3.E4M3 R136, gdesc[UR32], RZ, !UPT, gsb0 ;  /* 0x00600000208879f3 */ /* 0x000fe2000c0008ff */
[----:B------:R-:W-:Y:S02]  /*12b90*/  R2UR UR34, R90 ;  /* 0x000000005a2272ca */ /* 0x000fe400000e0000 */
[----:B------:R-:W-:Y:S02]  /*12ba0*/  R2UR UR35, R91 ;  /* 0x000000005b2372ca */ /* 0x000fe400000e0000 */
[----:B------:R-:W-:Y:S02]  /*12bb0*/  R2UR UR56, R10 ;  /* 0x000000000a3872ca */ /* 0x000fe400000e0000 */
[----:B------:R-:W-:Y:S02]  /*12bc0*/  R2UR UR57, R11 ;  /* 0x000000000b3972ca */ /* 0x000fe400000e0000 */
[----:B------:R-:W-:-:S02]  /*12bd0*/  R2UR UR11, R15 ;  /* 0x000000000f0b72ca */ /* 0x000fc400000e0000 */
[C---:B------:R-:W-:Y:S02]  /*12be0*/  R2UR UR8, R8.reuse ;  /* 0x00000000080872ca */ /* 0x040fe400000e0000 */
[C---:B------:R-:W-:Y:S02]  /*12bf0*/  R2UR UR9, R9.reuse ;  /* 0x00000000090972ca */ /* 0x040fe400000e0000 */
[C---:B------:R-:W-:Y:S02]  /*12c00*/  R2UR UR12, R8.reuse ;  /* 0x00000000080c72ca */ /* 0x040fe400000e0000 */
[----:B------:R-:W-:Y:S02]  /*12c10*/  R2UR UR13, R9 ;  /* 0x00000000090d72ca */ /* 0x000fe400000e0000 */
[----:B------:R-:W-:Y:S02]  /*12c20*/  R2UR UR19, R15 ;  /* 0x000000000f1372ca */ /* 0x000fe400000e0000 */
[----:B------:R-:W-:-:S02]  /*12c30*/  R2UR UR16, R8 ;  /* 0x00000000081072ca */ /* 0x000fc400000e0000 */
[C---:B------:R-:W-:Y:S02]  /*12c40*/  R2UR UR17, R9.reuse ;  /* 0x00000000091172ca */ /* 0x040fe400000e0000 */
        /* <DEDUP_REMOVED lines=9> */
[----:B------:R-:W-:Y:S02]  /*12ce0*/  MOV R15, 0x40000040 ;  /* 0x40000040000f7802 */ /* 0x000fe40000000f00 */
[----:B------:R-:W-:-:S02]  /*12cf0*/  R2UR UR44, R6 ;  /* 0x00000000062c72ca */ /* 0x000fc400000e0000 */
[----:B------:R-:W-:Y:S01]  /*12d00*/  R2UR UR45, R7 ;  /* 0x00000000072d72ca */ /* 0x000fe200000e0000 */
[----:B------:R-:W-:Y:S02]  /*12d10*/  WARPGROUP.DEPBAR.LE gsb0, 0x0 ;  /* 0x00008000000079c5 */ /* 0x000fe40000010000 */
[----:B------:R-:W-:-:S06]  /*12d20*/  WARPGROUP.ARRIVE ;  /* 0x00000000000079c5 */ /* 0x000fcc0000000000 */
[----:B------:R-:W-:Y:S01]  /*12d30*/  QGMMA.64x32x32.F32.E4M3.E4M3 R120, gdesc[UR40], RZ, !UPT, gsb0 ;  /* 0x00600000287879f3 */ /* 0x000fe2000c0008ff */
[----:B------:R-:W-:Y:S02]  /*12d40*/  R2UR UR42, R14 ;  /* 0x000000000e2a72ca */ /* 0x000fe400000e0000 */
[----:B------:R-:W-:Y:S02]  /*12d50*/  R2UR UR43, R15 ;  /* 0x000000000f2b72ca */ /* 0x000fe400000e0000 */
[----:B------:R-:W-:Y:S02]  /*12d60*/  R2UR UR40, R6 ;  /* 0x00000000062872ca */ /* 0x000fe400000e0000 */
        /* <DEDUP_REMOVED lines=71> */
.L_x_7914:
[----:B------:R-:W-:Y:S01]  /*131e0*/  SHF.L.U32 R12, R12, 0x1f, RZ ;  /* 0x0000001f0c0c7819 */ /* 0x000fe200000006ff */
[----:B------:R-:W-:-:S04]  /*131f0*/  IMAD R13, R219, 0x8, R18 ;  /* 0x00000008db0d7824 */ /* 0x000fc800078e0212 */
[----:B------:R0:W1:Y:S01]  /*13200*/  SYNCS.PHASECHK.TRANS64.TRYWAIT P1, [R13+URZ+0x22850], R12 ;  /* 0x0228500c0d0075a7 */ /* 0x000062000802017f */
[----:B------:R-:W-:Y:S05]  /*13210*/  @!P0 BRA `(.L_x_7915) ;  /* 0x0000000000048947 */ /* 0x000fea0003800000 */
[----:B------:R-:W-:Y:S01]  /*13220*/  BPT.TRAP 0x1 ;  /* 0x000000040000795c */ /* 0x000fe20000300000 */
.L_x_7915:
[----:B-1----:R-:W-:Y:S05]  /*13230*/  @P1 BRA `(.L_x_7913) ;  /* 0x0000000000081947 */ /* 0x002fea0003800000 */
[----:B------:R-:W1:Y:S02]  /*13240*/  SYNCS.PHASECHK.TRANS64.TRYWAIT P1, [R13+URZ+0x22850], R12 ;  /* 0x0228500c0d0075a7 */ /* 0x000e64000802017f */
[----:B-1----:R-:W-:Y:S05]  /*13250*/  @!P1 BRA `(.L_x_7916) ;  /* 0x0000010c00dc9947 */ /* 0x002fea0003800000 */
.L_x_7913:
        /* <DEDUP_REMOVED lines=11> */
[----:B------:R-:W-:-:S05]  /*13310*/  IMAD R12, R219, 0x500, R12 ;  /* 0x00000500db0c7824 */ /* 0x000fca00078e020c */
[C---:B------:R-:W-:Y:S02]  /*13320*/  R2UR UR6, R12.reuse ;  /* 0x000000000c0672ca */ /* 0x040fe400000e0000 */
[----:B------:R-:W-:-:S11]  /*13330*/  IADD3 R14, R12, 0x100, RZ ;  /* 0x000001000c0e7810 */ /* 0x000fd60007ffe0ff */
[----:B------:R-:W-:Y:S01]  /*13340*/  QGMMA.64x128x32.F32.E4M3.E4M3 R24, R168, gdesc[UR4], R24, gsb0 ;  /* 0x01e00004a8187df3 */ /* 0x000fe20008000818 */
[----:B------:R-:W-:Y:S01]  /*13350*/  R2UR UR6, R14 ;  /* 0x000000000e0672ca */ /* 0x000fe200000e0000 */
[----:B------:R-:W-:Y:S01]  /*13360*/  VIADD R14, R12, 0x200 ;  /* 0x000002000c0e7836 */ /* 0x000fe20000000000 */
[----:B------:R-:W-:Y:S01]  /*13370*/  R2UR UR7, R15 ;  /* 0x000000000f0772ca */ /* 0x000fe200000e0000 */
[----:B------:R-:W-:Y:S01]  /*13380*/  IMAD.MOV.U32 R15, RZ, RZ, -0x3ffffff0 ;  /* 0xc0000010ff0f7424 */ /* 0x000fe200078e00ff */
[----:B0-----:R-:W-:Y:S01]  /*13390*/  SHF.R.U32.HI R220, RZ, 0x7, R220 ;  /* 0x00000007ffdc7819 */ /* 0x001fe200000116dc */
[----:B------:R-:W-:Y:S02]  /*133a0*/  WARPGROUP.DEPBAR.LE gsb0, 0x0 ;  /* 0x00008000000079c5 */ /* 0x000fe40000010000 */
[----:B------:R-:W-:-:S08]  /*133b0*/  WARPGROUP.ARRIVE ;  /* 0x00000000000079c5 */ /* 0x000fd00000000000 */
[----:B------:R-:W-:Y:S01]  /*133c0*/  QGMMA.64x128x32.F32.E4M3.E4M3 R24, R172, gdesc[UR4], R24, gsb0 ;  /* 0x01e00004ac187df3 */ /* 0x000fe20008000818 */
[----:B------:R-:W-:Y:S01]  /*133d0*/  R2UR UR6, R14 ;  /* 0x000000000e0672ca */ /* 0x000fe200000e0000 */
[C---:B------:R-:W-:Y:S01]  /*133e0*/  VIADD R14, R12.reuse, 0x300 ;  /* 0x000003000c0e7836 */ /* 0x040fe20000000000 */
[----:B------:R-:W-:Y:S01]  /*133f0*/  R2UR UR7, R15 ;  /* 0x000000000f0772ca */ /* 0x000fe200000e0000 */
[----:B------:R-:W-:Y:S01]  /*13400*/  VIADD R12, R12, 0x400 ;  /* 0x000004000c0c7836 */ /* 0x000fe20000000000 */
[----:B------:R-:W-:Y:S01]  /*13410*/  MOV R15, 0xc0000010 ;  /* 0xc0000010000f7802 */ /* 0x000fe20000000f00 */
[----:B------:R-:W-:Y:S02]  /*13420*/  WARPGROUP.DEPBAR.LE gsb0, 0x0 ;  /* 0x00008000000079c5 */ /* 0x000fe40000010000 */
[----:B------:R-:W-:-:S08]  /*13430*/  WARPGROUP.ARRIVE ;  /* 0x00000000000079c5 */ /* 0x000fd00000000000 */
[----:B------:R-:W-:Y:S01]  /*13440*/  QGMMA.64x128x32.F32.E4M3.E4M3 R24, R176, gdesc[UR4], R24, gsb0 ;  /* 0x01e00004b0187df3 */ /* 0x000fe20008000818 */
[----:B------:R-:W-:Y:S02]  /*13450*/  R2UR UR6, R14 ;  /* 0x000000000e0672ca */ /* 0x000fe400000e0000 */
[----:B------:R-:W-:Y:S01]  /*13460*/  R2UR UR7, R15 ;  /* 0x000000000f0772ca */ /* 0x000fe200000e0000 */
[----:B------:R-:W-:Y:S02]  /*13470*/  WARPGROUP.DEPBAR.LE gsb0, 0x0 ;  /* 0x00008000000079c5 */ /* 0x000fe40000010000 */
[----:B------:R-:W-:-:S10]  /*13480*/  WARPGROUP.ARRIVE ;  /* 0x00000000000079c5 */ /* 0x000fd40000000000 */
[----:B------:R-:W-:Y:S01]  /*13490*/  QGMMA.64x128x32.F32.E4M3.E4M3 R24, R180, gdesc[UR4], R24, gsb0 ;  /* 0x01e00004b4187df3 */ /* 0x000fe20008000818 */
[----:B------:R-:W-:Y:S02]  /*134a0*/  R2UR UR6, R12 ;  /* 0x000000000c0672ca */ /* 0x000fe400000e0000 */
[----:B------:R-:W-:Y:S02]  /*134b0*/  R2UR UR7, R13 ;  /* 0x000000000d0772ca */ /* 0x000fe400000e0000 */
[----:B------:R-:W-:Y:S01]  /*134c0*/  IADD3 R12, -R220, 0xb, RZ ;  /* 0x0000000bdc0c7810 */ /* 0x000fe20007ffe1ff */
[----:B------:R-:W-:Y:S02]  /*134d0*/  WARPGROUP.DEPBAR.LE gsb0, 0x0 ;  /* 0x00008000000079c5 */ /* 0x000fe40000010000 */
[----:B------:R-:W-:-:S08]  /*134e0*/  WARPGROUP.ARRIVE ;  /* 0x00000000000079c5 */ /* 0x000fd00000000000 */
[----:B------:R-:W-:Y:S03]  /*134f0*/  QGMMA.64x128x32.F32.E4M3.E4M3 R24, R184, gdesc[UR4], R24, gsb0 ;  /* 0x01e00004b8187df3 */ /* 0x000fe60008000818 */
[----:B------:R-:W-:Y:S02]  /*13500*/  WARPGROUP.DEPBAR.LE gsb0, 0x0 ;  /* 0x00008000000079c5 */ /* 0x000fe40000010000 */
[----:B------:R0:W-:Y:S06]  /*13510*/  BAR.ARV R12, 0x100 ;  /* 0x0004000c0000751d */ /* 0x0001ec0000002000 */
[----:B------:R-:W-:Y:S05]  /*13520*/  @!P0 BRA `(.L_x_7917) ;  /* 0x0000000000048947 */ /* 0x000fea0003800000 */
[----:B------:R-:W-:Y:S01]  /*13530*/  BPT.TRAP 0x1 ;  /* 0x000000040000795c */ /* 0x000fe20000300000 */
.L_x_7917:
[----:B------:R-:W1:Y:S01]  /*13540*/  S2R R170, SR_CgaCtaId ;  /* 0x0000000000aa7919 */ /* 0x000e620000008800 */
[C---:B0-----:R-:W-:Y:S01]  /*13550*/  FMUL.FTZ R12, R2.reuse, R152 ;  /* 0x00000098020c7220 */ /* 0x041fe20000410000 */
[C---:B------:R-:W-:Y:S01]  /*13560*/  FMUL.FTZ R13, R2.reuse, R153 ;  /* 0x00000099020d7220 */ /* 0x040fe20000410000 */
[C---:B------:R-:W-:Y:S01]  /*13570*/  FMUL.FTZ R152, R2.reuse, R156 ;  /* 0x0000009c02987220 */ /* 0x040fe20000410000 */
[C---:B------:R-:W-:Y:S01]  /*13580*/  FMUL.FTZ R156, R2.reuse, R160 ;  /* 0x000000a0029c7220 */ /* 0x040fe20000410000 */
[----:B------:R-:W-:Y:S01]  /*13590*/  FMUL.FTZ R160, R2, R164 ;  /* 0x000000a402a07220 */ /* 0x000fe20000410000 */
[----:B------:R-:W-:Y:S01]  /*135a0*/  IMAD R164, R194, 0x8, R18 ;  /* 0x00000008c2a47824 */ /* 0x000fe200078e0212 */
[----:B------:R-:W0:Y:S01]  /*135b0*/  MUFU.TANH R12, R12 ;  /* 0x0000000c000c7308 */ /* 0x000e220000002400 */
[C---:B------:R-:W-:Y:S01]  /*135c0*/  FMUL.FTZ R153, R2.reuse, R157 ;  /* 0x0000009d02997220 */ /* 0x040fe20000410000 */
[----:B------:R-:W-:Y:S01]  /*135d0*/  FMUL.FTZ R157, R2, R161 ;  /* 0x000000a1029d7220 */ /* 0x000fe20000410000 */
[----:B------:R-:W-:-:S02]  /*135e0*/  VIADD R164, R164, 0x22840 ;  /* 0x00022840a4a47836 */ /* 0x000fc40000000000 */
        /* <DEDUP_REMOVED lines=21> */
[----:B-1----:R-:W-:Y:S01]  /*13740*/  PRMT R164, R170, 0x654, R164 ;  /* 0x00000654aaa47816 */ /* 0x002fe200000000a4 */
[C---:B------:R-:W-:Y:S01]  /*13750*/  FMUL.FTZ R105, R2.reuse, R105 ;  /* 0x0000006902697220 */ /* 0x040fe20000410000 */
[C---:B------:R-:W-:Y:S01]  /*13760*/  FMUL.FTZ R108, R2.reuse, R108 ;  /* 0x0000006c026c7220 */ /* 0x040fe20000410000 */
[C---:B------:R-:W-:Y:S01]  /*13770*/  FMUL.FTZ R109, R2.reuse, R109 ;  /* 0x0000006d026d7220 */ /* 0x040fe20000410000 */
[----:B------:R0:W-:Y:S01]  /*13780*/  SYNCS.ARRIVE.TRANS64.RED.A1T0 RZ, [R164+URZ], RZ ;  /* 0x000000ffa4ff79a7 */ /* 0x0001e2000810043f */
[C---:B------:R-:W-:Y:S01]  /*13790*/  FMUL.FTZ R112, R2.reuse, R112 ;  /* 0x0000007002707220 */ /* 0x040fe20000410000 */
[C---:B------:R-:W-:Y:S01]  /*137a0*/  FMUL.FTZ R113, R2.reuse, R113 ;  /* 0x0000007102717220 */ /* 0x040fe20000410000 */
[----:B------:R-:W1:Y:S01]  /*137b0*/  MUFU.TANH R156, R156 ;  /* 0x0000009c009c7308 */ /* 0x000e620000002400 */
[C---:B------:R-:W-:Y:S01]  /*137c0*/  FMUL.FTZ R116, R2.reuse, R116 ;  /* 0x0000007402747220 */ /* 0x040fe20000410000 */
[C---:B------:R-:W-:Y:S01]  /*137d0*/  FMUL.FTZ R117, R2.reuse, R117 ;  /* 0x0000007502757220 */ /* 0x040fe20000410000 */
[C---:B------:R-:W-:Y:S01]  /*137e0*/  FMUL.FTZ R88, R2.reuse, R88 ;  /* 0x0000005802587220 */ /* 0x040fe20000410000 */
[----:B------:R-:W-:Y:S01]  /*137f0*/  FMUL.FTZ R89, R2, R89 ;  /* 0x0000005902597220 */ /* 0x000fe20000410000 */
[----:B0-----:R-:W-:Y:S01]  /*13800*/  FMNMX.FTZ R164, R12, R218, !PT ;  /* 0x000000da0ca47209 */ /* 0x001fe20007810000 */
[C---:B------:R-:W-:Y:S01]  /*13810*/  FMUL.FTZ R92, R2.reuse, R92 ;  /* 0x0000005c025c7220 */ /* 0x040fe20000410000 */
[C---:B------:R-:W-:Y:S01]  /*13820*/  FMUL.FTZ R93, R2.reuse, R93 ;  /* 0x0000005d025d7220 */ /* 0x040fe20000410000 */
[----:B------:R-:W0:Y:S01]  /*13830*/  MUFU.TANH R157, R157 ;  /* 0x0000009d009d7308 */ /* 0x000e220000002400 */
[----:B--2---:R-:W-:Y:S01]  /*13840*/  FMNMX.FTZ R164, R13, R164, !PT ;  /* 0x000000a40da47209 */ /* 0x004fe20007810000 */
[C---:B------:R-:W-:Y:S01]  /*13850*/  FMUL.FTZ R96, R2.reuse, R96 ;  /* 0x0000006002607220 */ /* 0x040fe20000410000 */
[C---:B------:R-:W-:Y:S01]  /*13860*/  FMUL.FTZ R97, R2.reuse, R97 ;  /* 0x0000006102617220 */ /* 0x040fe20000410000 */
[----:B------:R-:W-:Y:S01]  /*13870*/  FMUL.FTZ R100, R2, R100 ;  /* 0x0000006402647220 */ /* 0x000fe20000410000 */
[----:B---3--:R-:W-:Y:S01]  /*13880*/  FMNMX.FTZ R164, R152, R164, !PT ;  /* 0x000000a498a47209 */ /* 0x008fe20007810000 */
[C---:B------:R-:W-:Y:S01]  /*13890*/  FMUL.FTZ R101, R2.reuse, R101 ;  /* 0x0000006502657220 */ /* 0x040fe20000410000 */
[C---:B------:R-:W-:Y:S01]  /*138a0*/  FMUL.FTZ R14, R2.reuse, R154 ;  /* 0x0000009a020e7220 */ /* 0x040fe20000410000 */
[----:B------:R-:W2:Y:S01]  /*138b0*/  MUFU.TANH R160, R160 ;  /* 0x000000a000a07308 */ /* 0x000ea20000002400 */
[----:B----4-:R-:W-:Y:S01]  /*138c0*/  FMNMX.FTZ R164, R153, R164, !PT ;  /* 0x000000a499a47209 */ /* 0x010fe20007810000 */
[C---:B------:R-:W-:Y:S01]  /*138d0*/  FMUL.FTZ R15, R2.reuse, R155 ;  /* 0x0000009b020f7220 */ /* 0x040fe20000410000 */
[C---:B------:R-:W-:Y:S01]  /*138e0*/  FMUL.FTZ R154, R2.reuse, R158 ;  /* 0x0000009e029a7220 */ /* 0x040fe20000410000 */
[----:B------:R-:W-:Y:S01]  /*138f0*/  FMUL.FTZ R155, R2, R159 ;  /* 0x0000009f029b7220 */ /* 0x000fe20000410000 */
[----:B-1----:R-:W-:Y:S01]  /*13900*/  FMNMX.FTZ R164, R156, R164, !PT ;  /* 0x000000a49ca47209 */ /* 0x002fe20007810000 */
[C---:B------:R-:W-:Y:S01]  /*13910*/  FMUL.FTZ R158, R2.reuse, R162 ;  /* 0x000000a2029e7220 */ /* 0x040fe20000410000 */
[C---:B------:R-:W-:Y:S01]  /*13920*/  FMUL.FTZ R159, R2.reuse, R163 ;  /* 0x000000a3029f7220 */ /* 0x040fe20000410000 */
[----:B------:R-:W1:Y:S01]  /*13930*/  MUFU.TANH R161, R161 ;  /* 0x000000a100a17308 */ /* 0x000e620000002400 */
        /* <DEDUP_REMOVED lines=40> */
[----:B-1----:R-:W-:Y:S01]  /*13bc0*/  FMNMX.FTZ R164, R140, R164, !PT ;  /* 0x000000a48ca47209 */ /* 0x002fe20007810000 */
[C---:B------:R-:W-:Y:S01]  /*13bd0*/  FMUL.FTZ R98, R2.reuse, R98 ;  /* 0x0000006202627220 */ /* 0x040fe20000410000 */
[C---:B------:R-:W-:Y:S01]  /*13be0*/  FMUL.FTZ R99, R2.reuse, R99 ;  /* 0x0000006302637220 */ /* 0x040fe20000410000 */
[C---:B------:R-:W-:Y:S01]  /*13bf0*/  FMUL.FTZ R102, R2.reuse, R102 ;  /* 0x0000006602667220 */ /* 0x040fe20000410000 */
[----:B------:R-:W-:-:S03]  /*13c00*/  FMUL.FTZ R103, R2, R103 ;  /* 0x0000006702677220 */ /* 0x000fc60000410000 */
        /* <DEDUP_REMOVED lines=57> */
[----:B--2---:R-:W-:-:S05]  /*13fa0*/  FMNMX.FTZ R88, R101, R88, !PT ;  /* 0x0000005865587209 */ /* 0x004fca0007810000 */
[----:B------:R-:W2:Y:S02]  /*13fb0*/  SHFL.BFLY PT, R165, R88, 0x2, 0x1f ;  /* 0x0c401f0058a57f89 */ /* 0x000ea400000e0000 */
[----:B------:R-:W3:Y:S08]  /*13fc0*/  MUFU.TANH R154, R154 ;  /* 0x0000009a009a7308 */ /* 0x000ef00000002400 */
[----:B------:R-:W4:Y:S08]  /*13fd0*/  MUFU.TANH R155, R155 ;  /* 0x0000009b009b7308 */ /* 0x000f300000002400 */
[----:B------:R-:W5:Y:S01]  /*13fe0*/  MUFU.TANH R158, R158 ;  /* 0x0000009e009e7308 */ /* 0x000f620000002400 */
[----:B--2---:R-:W-:-:S07]  /*13ff0*/  FMNMX.FTZ R88, R88, R165, !PT ;  /* 0x000000a558587209 */ /* 0x004fce0007810000 */
[----:B------:R-:W2:Y:S01]  /*14000*/  MUFU.TANH R159, R159 ;  /* 0x0000009f009f7308 */ /* 0x000ea20000002400 */
[----:B------:R-:W1:Y:S07]  /*14010*/  SHFL.BFLY PT, R165, R88, 0x1, 0x1f ;  /* 0x0c201f0058a57f89 */ /* 0x000e6e00000e0000 */
[----:B------:R-:W2:Y:S08]  /*14020*/  MUFU.TANH R162, R162 ;  /* 0x000000a200a27308 */ /* 0x000eb00000002400 */
[----:B------:R-:W2:Y:S08]  /*14030*/  MUFU.TANH R163, R163 ;  /* 0x000000a300a37308 */ /* 0x000eb00000002400 */
[----:B------:R-:W2:Y:S01]  /*14040*/  MUFU.TANH R138, R138 ;  /* 0x0000008a008a7308 */ /* 0x000ea20000002400 */
[----:B-1----:R-:W-:-:S02]  /*14050*/  FMNMX.FTZ R88, R88, R165, !PT ;  /* 0x000000a558587209 */ /* 0x002fc40007810000 */
[----:B------:R-:W-:-:S05]  /*14060*/  FMNMX.FTZ R165, R14, R217, !PT ;  /* 0x000000d90ea57209 */ /* 0x000fca0007810000 */
[----:B------:R-:W1:Y:S01]  /*14070*/  MUFU.TANH R139, R139 ;  /* 0x0000008b008b7308 */ /* 0x000e620000002400 */
[----:B0-----:R-:W-:Y:S01]  /*14080*/  FMNMX.FTZ R165, R15, R165, !PT ;  /* 0x000000a50fa57209 */ /* 0x001fe20007810000 */
[----:B------:R-:W-:-:S03]  /*14090*/  FADD.FTZ R167, -R88, R218 ;  /* 0x000000da58a77221 */ /* 0x000fc60000010100 */
[----:B---3--:R-:W-:-:S03]  /*140a0*/  FMNMX.FTZ R165, R154, R165, !PT ;  /* 0x000000a59aa57209 */ /* 0x008fc60007810000 */
[----:B------:R-:W0:Y:S01]  /*140b0*/  MUFU.TANH R142, R142 ;  /* 0x0000008e008e7308 */ /* 0x000e220000002400 */
[----:B----4-:R-:W-:-:S04]  /*140c0*/  FMNMX.FTZ R165, R155, R165, !PT ;  /* 0x000000a59ba57209 */ /* 0x010fc80007810000 */
[----:B-----5:R-:W-:-:S03]  /*140d0*/  FMNMX.FTZ R165, R158, R165, !PT ;  /* 0x000000a59ea57209 */ /* 0x020fc60007810000 */
[----:B------:R-:W3:Y:S01]  /*140e0*/  MUFU.TANH R143, R143 ;  /* 0x0000008f008f7308 */ /* 0x000ee20000002400 */
[----:B--2---:R-:W-:-:S04]  /*140f0*/  FMNMX.FTZ R165, R159, R165, !PT ;  /* 0x000000a59fa57209 */ /* 0x004fc80007810000 */
[----:B------:R-:W-:-:S03]  /*14100*/  FMNMX.FTZ R165, R162, R165, !PT ;  /* 0x000000a5a2a57209 */ /* 0x000fc60007810000 */
[----:B------:R-:W2:Y:S01]  /*14110*/  MUFU.TANH R146, R146 ;  /* 0x0000009200927308 */ /* 0x000ea20000002400 */
[----:B------:R-:W-:-:S04]  /*14120*/  FMNMX.FTZ R165, R163, R165, !PT ;  /* 0x000000a5a3a57209 */ /* 0x000fc80007810000 */
[----:B------:R-:W-:-:S03]  /*14130*/  FMNMX.FTZ R165, R138, R165, !PT ;  /* 0x000000a58aa57209 */ /* 0x000fc60007810000 */
[----:B------:R-:W4:Y:S01]  /*14140*/  MUFU.TANH R147, R147 ;  /* 0x0000009300937308 */ /* 0x000f220000002400 */
[----:B-1----:R-:W-:-:S04]  /*14150*/  FMNMX.FTZ R165, R139, R165, !PT ;  /* 0x000000a58ba57209 */ /* 0x002fc80007810000 */
[----:B0-----:R-:W-:-:S03]  /*14160*/  FMNMX.FTZ R165, R142, R165, !PT ;  /* 0x000000a58ea57209 */ /* 0x001fc60007810000 */
[----:B------:R-:W0:Y:S01]  /*14170*/  MUFU.TANH R150, R150 ;  /* 0x0000009600967308 */ /* 0x000e220000002400 */
[----:B---3--:R-:W-:-:S04]  /*14180*/  FMNMX.FTZ R165, R143, R165, !PT ;  /* 0x000000a58fa57209 */ /* 0x008fc80007810000 */
[----:B--2---:R-:W-:-:S03]  /*14190*/  FMNMX.FTZ R165, R146, R165, !PT ;  /* 0x000000a592a57209 */ /* 0x004fc60007810000 */
        /* <DEDUP_REMOVED lines=18> */
[----:B------:R-:W1:Y:S08]  /*142c0*/  MUFU.TANH R106, R106 ;  /* 0x0000006a006a7308 */ /* 0x000e700000002400 */
[----:B------:R-:W3:Y:S08]  /*142d0*/  MUFU.TANH R107, R107 ;  /* 0x0000006b006b7308 */ /* 0x000ef00000002400 */
[----:B------:R-:W4:Y:S08]  /*142e0*/  MUFU.TANH R110, R110 ;  /* 0x0000006e006e7308 */ /* 0x000f300000002400 */
[----:B------:R2:W-:Y:S08]  /*142f0*/  MUFU.TANH R165, R90 ;  /* 0x0000005a00a57308 */ /* 0x0005f00000002400 */
[----:B------:R-:W5:Y:S01]  /*14300*/  MUFU.TANH R111, R111 ;  /* 0x0000006f006f7308 */ /* 0x000f620000002400 */
[----:B--2---:R-:W-:-:S04]  /*14310*/  FMNMX.FTZ R90, R134, R166, !PT ;  /* 0x000000a6865a7209 */ /* 0x004fc80007810000 */
[----:B0-----:R-:W-:-:S03]  /*14320*/  FMNMX.FTZ R90, R135, R90, !PT ;  /* 0x0000005a875a7209 */ /* 0x001fc60007810000 */
[----:B------:R-:W0:Y:S01]  /*14330*/  MUFU.TANH R114, R114 ;  /* 0x0000007200727308 */ /* 0x000e220000002400 */
[----:B-1----:R-:W-:-:S04]  /*14340*/  FMNMX.FTZ R90, R106, R90, !PT ;  /* 0x0000005a6a5a7209 */ /* 0x002fc80007810000 */
[----:B---3--:R-:W-:-:S03]  /*14350*/  FMNMX.FTZ R90, R107, R90, !PT ;  /* 0x0000005a6b5a7209 */ /* 0x008fc60007810000 */
        /* <DEDUP_REMOVED lines=10> */
[----:B0-----:R-:W-:-:S04]  /*14400*/  FMNMX.FTZ R90, R119, R90, !PT ;  /* 0x0000005a775a7209 */ /* 0x001fc80007810000 */
[----:B------:R-:W-:-:S03]  /*14410*/  FMNMX.FTZ R90, R165, R90, !PT ;  /* 0x0000005aa55a7209 */ /* 0x000fc60007810000 */
        /* <DEDUP_REMOVED lines=9> */
[----:B--2---:R-:W-:-:S04]  /*144b0*/  FMNMX.FTZ R90, R99, R90, !PT ;  /* 0x0000005a635a7209 */ /* 0x004fc80007810000 */
[----:B0-----:R-:W-:-:S04]  /*144c0*/  FMNMX.FTZ R90, R102, R90, !PT ;  /* 0x0000005a665a7209 */ /* 0x001fc80007810000 */
[----:B-1----:R-:W-:-:S05]  /*144d0*/  FMNMX.FTZ R90, R103, R90, !PT ;  /* 0x0000005a675a7209 */ /* 0x002fca0007810000 */
[----:B------:R-:W0:Y:S02]  /*144e0*/  SHFL.BFLY PT, R91, R90, 0x2, 0x1f ;  /* 0x0c401f005a5b7f89 */ /* 0x000e2400000e0000 */
[----:B0-----:R-:W-:-:S05]  /*144f0*/  FMNMX.FTZ R91, R90, R91, !PT ;  /* 0x0000005b5a5b7209 */ /* 0x001fca0007810000 */
[----:B------:R-:W0:Y:S02]  /*14500*/  SHFL.BFLY PT, R90, R91, 0x1, 0x1f ;  /* 0x0c201f005b5a7f89 */ /* 0x000e2400000e0000 */
[----:B0-----:R-:W-:Y:S02]  /*14510*/  FMNMX.FTZ R91, R91, R90, !PT ;  /* 0x0000005a5b5b7209 */ /* 0x001fe40007810000 */
[----:B------:R-:W0:Y:S03]  /*14520*/  LDC R90, c[0x0][0x988] ;  /* 0x00026200ff5a7b82 */ /* 0x000e260000000800 */
[----:B------:R-:W-:-:S01]  /*14530*/  FADD.FTZ R168, -R91, R217 ;  /* 0x000000d95ba87221 */ /* 0x000fc20000010100 */
[-C--:B0-----:R-:W-:Y:S01]  /*14540*/  FFMA.FTZ R169, R88, R90.reuse, -8 ;  /* 0xc100000058a97423 */ /* 0x081fe2000001005a */
[-C--:B------:R-:W-:Y:S02]  /*14550*/  FMUL.FTZ R167, R167, R90.reuse ;  /* 0x0000005aa7a77220 */ /* 0x080fe40000410000 */
[-C--:B------:R-:W-:Y:S01]  /*14560*/  FMUL.FTZ R168, R168, R90.reuse ;  /* 0x0000005aa8a87220 */ /* 0x080fe20000410000 */
[----:B------:R-:W-:-:S01]  /*14570*/  FFMA.FTZ R12, R12, R90, -R169 ;  /* 0x0000005a0c0c7223 */ /* 0x000fc200000108a9 */
[-CC-:B------:R-:W-:Y:S01]  /*14580*/  FFMA.FTZ R13, R13, R90.reuse, -R169.reuse ;  /* 0x0000005a0d0d7223 */ /* 0x180fe200000108a9 */
        /* <DEDUP_REMOVED lines=37> */
[-C--:B------:R-:W-:Y:S01]  /*147e0*/  FFMA.FTZ R101, R101, R90.reuse, -R169 ;  /* 0x0000005a65657223 */ /* 0x080fe200000108a9 */
[----:B------:R-:W-:-:S01]  /*147f0*/  FFMA.FTZ R169, R91, R90, -8 ;  /* 0xc10000005ba97423 */ /* 0x000fc2000001005a */
[----:B------:R-:W-:Y:S03]  /*14800*/  MUFU.EX2 R167, R167 ;  /* 0x000000a700a77308 */ /* 0x000fe60000000800 */
        /* <DEDUP_REMOVED lines=30> */
[----:B0-----:R-:W-:-:S01]  /*149f0*/  FFMA.FTZ R3, R167, R3, R12 ;  /* 0x00000003a7037223 */ /* 0x001fc2000001000c */
[-CC-:B------:R-:W-:Y:S01]  /*14a00*/  FFMA.FTZ R110, R110, R90.reuse, -R169.reuse ;  /* 0x0000005a6e6e7223 */ /* 0x180fe200000108a9 */
[----:B------:R-:W-:-:S01]  /*14a10*/  FFMA.FTZ R111, R111, R90, -R169 ;  /* 0x0000005a6f6f7223 */ /* 0x000fc200000108a9 */
[-CC-:B------:R-:W-:Y:S01]  /*14a20*/  FFMA.FTZ R114, R114, R90.reuse, -R169.reuse ;  /* 0x0000005a72727223 */ /* 0x180fe200000108a9 */
[----:B------:R-:W-:-:S01]  /*14a30*/  FFMA.FTZ R115, R115, R90, -R169 ;  /* 0x0000005a73737223 */ /* 0x000fc200000108a9 */
[-CC-:B------:R-:W-:Y:S01]  /*14a40*/  FFMA.FTZ R118, R118, R90.reuse, -R169.reuse ;  /* 0x0000005a76767223 */ /* 0x180fe200000108a9 */
[----:B------:R-:W-:-:S01]  /*14a50*/  FFMA.FTZ R119, R119, R90, -R169 ;  /* 0x0000005a77777223 */ /* 0x000fc200000108a9 */
[----:B------:R-:W0:Y:S01]  /*14a60*/  MUFU.EX2 R15, R15 ;  /* 0x0000000f000f7308 */ /* 0x000e220000000800 */
[----:B-1----:R-:W-:-:S01]  /*14a70*/  FFMA.FTZ R20, R168, R20, R14 ;  /* 0x00000014a8147223 */ /* 0x002fc2000001000e */
[-CC-:B------:R-:W-:Y:S01]  /*14a80*/  FFMA.FTZ R165, R165, R90.reuse, -R169.reuse ;  /* 0x0000005aa5a57223 */ /* 0x180fe200000108a9 */
[----:B------:R-:W-:-:S01]  /*14a90*/  FFMA.FTZ R166, R166, R90, -R169 ;  /* 0x0000005aa6a67223 */ /* 0x000fc200000108a9 */
[-CC-:B------:R-:W-:Y:S01]  /*14aa0*/  FFMA.FTZ R94, R94, R90.reuse, -R169.reuse ;  /* 0x0000005a5e5e7223 */ /* 0x180fe200000108a9 */
[----:B------:R-:W-:-:S01]  /*14ab0*/  FFMA.FTZ R95, R95, R90, -R169 ;  /* 0x0000005a5f5f7223 */ /* 0x000fc200000108a9 */
[-CC-:B------:R-:W-:Y:S01]  /*14ac0*/  FFMA.FTZ R98, R98, R90.reuse, -R169.reuse ;  /* 0x0000005a62627223 */ /* 0x180fe200000108a9 */
[----:B------:R-:W-:-:S01]  /*14ad0*/  FFMA.FTZ R99, R99, R90, -R169 ;  /* 0x0000005a63637223 */ /* 0x000fc200000108a9 */
        /* <DEDUP_REMOVED lines=158> */
.L_x_7918:
[----:B------:R-:W-:Y:S01]  /*154c0*/  LEA R169, R219, R18, 0x3 ;  /* 0x00000012dba97211 */ /* 0x000fe200078e18ff */
[----:B------:R-:W-:Y:S01]  /*154d0*/  FMUL.FTZ R26, R26, R168 ;  /* 0x000000a81a1a7220 */ /* 0x000fe20000410000 */
[----:B------:R-:W-:Y:S01]  /*154e0*/  ISETP.GT.AND P1, PT, R21, R202, PT ;  /* 0x000000ca1500720c */ /* 0x000fe20003f24270 */
[----:B------:R-:W-:Y:S01]  /*154f0*/  FMUL.FTZ R27, R27, R168 ;  /* 0x000000a81b1b7220 */ /* 0x000fe20000410000 */
[----:B------:R-:W-:Y:S01]  /*15500*/  F2FP.SATFINITE.E4M3.F32.PACK_AB_MERGE_C R152, R153, R152, RZ ;  /* 0x000000989998723e */ /* 0x000fe200048070ff */
[----:B------:R-:W-:Y:S01]  /*15510*/  VIADD R169, R169, 0x22860 ;  /* 0x00022860a9a97836 */ /* 0x000fe20000000000 */
[----:B------:R-:W-:Y:S01]  /*15520*/  F2FP.SATFINITE.E4M3.F32.PACK_AB_MERGE_C R154, R155, R154, RZ ;  /* 0x0000009a9b9a723e */ /* 0x000fe200048070ff */
[----:B------:R-:W-:Y:S01]  /*15530*/  FMUL.FTZ R30, R30, R168 ;  /* 0x000000a81e1e7220 */ /* 0x000fe20000410000 */
[----:B------:R-:W-:Y:S01]  /*15540*/  F2FP.SATFINITE.E4M3.F32.PACK_AB_MERGE_C R152, R13, R12, R152 ;  /* 0x0000000c0d98723e */ /* 0x000fe20004807098 */
[-C--:B------:R-:W-:Y:S01]  /*15550*/  FMUL.FTZ R31, R31, R168.reuse ;  /* 0x000000a81f1f7220 */ /* 0x080fe20000410000 */
[----:B------:R-:W-:Y:S01]  /*15560*/  PRMT R169, R170, 0x654, R169 ;  /* 0x00000654aaa97816 */ /* 0x000fe200000000a9 */
[----:B------:R-:W-:Y:S01]  /*15570*/  FMUL.FTZ R34, R34, R168 ;  /* 0x000000a822227220 */ /* 0x000fe20000410000 */
[----:B------:R-:W-:Y:S01]  /*15580*/  F2FP.SATFINITE.E4M3.F32.PACK_AB_MERGE_C R160, R161, R160, RZ ;  /* 0x000000a0a1a0723e */ /* 0x000fe200048070ff */
[----:B------:R-:W-:Y:S01]  /*15590*/  FMUL.FTZ R35, R35, R168 ;  /* 0x000000a823237220 */ /* 0x000fe20000410000 */
[----:B------:R-:W-:Y:S01]  /*155a0*/  F2FP.SATFINITE.E4M3.F32.PACK_AB_MERGE_C R162, R163, R162, RZ ;  /* 0x000000a2a3a2723e */ /* 0x000fe200048070ff */
[----:B------:R0:W-:Y:S01]  /*155b0*/  SYNCS.ARRIVE.TRANS64.RED.A1T0 RZ, [R169+URZ], RZ ;  /* 0x000000ffa9ff79a7 */ /* 0x0001e2000810043f */
        /* <DEDUP_REMOVED lines=42> */
[----:B0-----:R-:W-:Y:S01]  /*15860*/  F2FP.SATFINITE.E4M3.F32.PACK_AB_MERGE_C R169, R15, R14, R154 ;  /* 0x0000000e0fa9723e */ /* 0x001fe2000480709a */
        /* <DEDUP_REMOVED lines=51> */
[----:B------:R-:W-:Y:S01]  /*15ba0*/  MOV R12, R196 ;  /* 0x000000c4000c7202 */ /* 0x000fe20000000f00 */
[----:B------:R-:W-:-:S02]  /*15bb0*/  IMAD.MOV.U32 R217, RZ, RZ, R91 ;  /* 0x000000ffffd97224 */ /* 0x000fc400078e005b */
[----:B------:R-:W-:Y:S02]  /*15bc0*/  IMAD.MOV.U32 R218, RZ, RZ, R88 ;  /* 0x000000ffffda7224 */ /* 0x000fe400078e0058 */
[----:B------:R-:W-:Y:S02]  /*15bd0*/  IMAD.MOV.U32 R219, RZ, RZ, R194 ;  /* 0x000000ffffdb7224 */ /* 0x000fe400078e00c2 */
[----:B------:R-:W-:Y:S01]  /*15be0*/  IMAD.MOV.U32 R168, RZ, RZ, R152 ;  /* 0x000000ffffa87224 */ /* 0x000fe200078e0098 */
[----:B------:R-:W-:Y:S06]  /*15bf0*/  @P1 BRA `(.L_x_7919) ;  /* 0xffffffc400f81947 */ /* 0x000fec000383ffff */
.L_x_7907:
[----:B------:R-:W-:Y:S05]  /*15c00*/  WARPSYNC.ALL ;  /* 0x0000000000007948 */ /* 0x000fea0003800000 */
[----:B------:R-:W-:Y:S06]  /*15c10*/  BAR.ARV 0x8, 0x180 ;  /* 0x0206000000007b1d */ /* 0x000fec0000002000 */
[----:B------:R-:W-:Y:S05]  /*15c20*/  @!P0 BRA `(.L_x_7920) ;  /* 0x0000000000048947 */ /* 0x000fea0003800000 */
[----:B------:R-:W-:Y:S01]  /*15c30*/  BPT.TRAP 0x1 ;  /* 0x000000040000795c */ /* 0x000fe20000300000 */
.L_x_7920:
[----:B------:R-:W-:Y:S01]  /*15c40*/  IMAD R13, R194, 0x8, R18 ;  /* 0x00000008c20d7824 */ /* 0x000fe200078e0212 */
[----:B------:R-:W-:-:S04]  /*15c50*/  SHF.L.U32 R0, R196, 0x1f, RZ ;  /* 0x0000001fc4007819 */ /* 0x000fc800000006ff */
[----:B------:R0:W1:Y:S01]  /*15c60*/  SYNCS.PHASECHK.TRANS64.TRYWAIT P1, [R13+URZ+0x22850], R0 ;  /* 0x022850000d0075a7 */ /* 0x000062000802017f */
[----:B------:R-:W-:Y:S05]  /*15c70*/  @!P0 BRA `(.L_x_7921) ;  /* 0x0000000000048947 */ /* 0x000fea0003800000 */
[----:B------:R-:W-:Y:S01]  /*15c80*/  BPT.TRAP 0x1 ;  /* 0x000000040000795c */ /* 0x000fe20000300000 */
.L_x_7921:
[----:B------:R-:W-:-:S05]  /*15c90*/  VIADD R18, R18, 0x400 ;  /* 0x0000040012127836 */ /* 0x000fca0000000000 */
[----:B------:R-:W-:-:S04]  /*15ca0*/  SHF.R.U32.HI R18, RZ, 0x4, R18 ;  /* 0x00000004ff127819 */ /* 0x000fc80000011612 */
[----:B------:R-:W-:-:S04]  /*15cb0*/  LOP3.LUT R18, R18, 0x3fff, RZ, 0xc0, !PT ;  /* 0x00003fff12127812 */ /* 0x000fc800078ec0ff */
[----:B------:R-:W-:Y:S01]  /*15cc0*/  LOP3.LUT R5, R18, 0x10000, RZ, 0xfc, !PT ;  /* 0x0001000012057812 */ /* 0x000fe200078efcff */
[----:B-1----:R-:W-:Y:S06]  /*15cd0*/  @P1 BRA `(.L_x_7922) ;  /* 0x0000000000081947 */ /* 0x002fec0003800000 */
[----:B------:R-:W1:Y:S02]  /*15ce0*/  SYNCS.PHASECHK.TRANS64.TRYWAIT P1, [R13+URZ+0x22850], R0 ;  /* 0x022850000d0075a7 */ /* 0x000e64000802017f */
[----:B-1----:R-:W-:Y:S05]  /*15cf0*/  @!P1 BRA `(.L_x_7923) ;  /* 0x000000e400489947 */ /* 0x002fea0003800000 */
.L_x_7922:
[----:B------:R-:W-:Y:S01]  /*15d00*/  IMAD R4, R194, 0x500, R5 ;  /* 0x00000500c2047824 */ /* 0x000fe200078e0205 */
[----:B------:R-:W-:Y:S01]  /*15d10*/  MOV R5, 0xc0000010 ;  /* 0xc000001000057802 */ /* 0x000fe20000000f00 */
[----:B------:R-:W-:Y:S05]  /*15d20*/  WARPSYNC.ALL ;  /* 0x0000000000007948 */ /* 0x000fea0003800000 */
[C---:B------:R-:W-:Y:S01]  /*15d30*/  R2UR UR6, R4.reuse ;  /* 0x00000000040672ca */ /* 0x040fe200000e0000 */
[----:B------:R-:W-:Y:S01]  /*15d40*/  WARPGROUP.ARRIVE ;  /* 0x00000000000079c5 */ /* 0x000fe20000000000 */
[----:B------:R-:W-:Y:S01]  /*15d50*/  R2UR UR7, R5 ;  /* 0x00000000050772ca */ /* 0x000fe200000e0000 */
[C---:B------:R-:W-:Y:S01]  /*15d60*/  VIADD R6, R4.reuse, 0x100 ;  /* 0x0000010004067836 */ /* 0x040fe20000000000 */
[----:B------:R-:W-:Y:S01]  /*15d70*/  ULDC.64 UR4, c[0x0][0x9a0] ;  /* 0x0002680000047ab9 */ /* 0x000fe20000000a00 */
[----:B------:R-:W-:Y:S01]  /*15d80*/  IMAD.MOV.U32 R7, RZ, RZ, -0x3ffffff0 ;  /* 0xc0000010ff077424 */ /* 0x000fe200078e00ff */
[----:B------:R-:W-:Y:S01]  /*15d90*/  ISETP.NE.U32.AND P1, PT, RZ, UR4, PT ;  /* 0x00000004ff007c0c */ /* 0x000fe2000bf25070 */
[----:B------:R-:W-:-:S02]  /*15da0*/  VIADD R10, R4, 0x200 ;  /* 0x00000200040a7836 */ /* 0x000fc40000000000 */
[----:B------:R-:W-:Y:S01]  /*15db0*/  IMAD.MOV.U32 R11, RZ, RZ, -0x3ffffff0 ;  /* 0xc0000010ff0b7424 */ /* 0x000fe200078e00ff */
[----:B------:R-:W-:-:S05]  /*15dc0*/  ISETP.NE.AND.EX P1, PT, RZ, UR5, PT, P1 ;  /* 0x00000005ff007c0c */ /* 0x000fca000bf25310 */
[----:B------:R-:W-:Y:S01]  /*15dd0*/  QGMMA.64x128x32.F32.E4M3.E4M3 R24, R168, gdesc[UR4], R24, gsb0 ;  /* 0x01e00004a8187df3 */ /* 0x000fe20008000818 */
[----:B------:R-:W-:Y:S02]  /*15de0*/  R2UR UR6, R6 ;  /* 0x00000000060672ca */ /* 0x000fe400000e0000 */
[----:B------:R-:W-:-:S05]  /*15df0*/  R2UR UR7, R7 ;  /* 0x00000000070772ca */ /* 0x000fca00000e0000 */
[----:B------:R-:W0:Y:S08]  /*15e00*/  @P1 LDC.64 R6, c[0x0][0x9c8] ;  /* 0x00027200ff061b82 */ /* 0x000e300000000a00 */
[----:B------:R-:W2:Y:S01]  /*15e10*/  @P1 LDC.64 R8, c[0x0][0x9d0] ;  /* 0x00027400ff081b82 */ /* 0x000ea20000000a00 */
[----:B01----:R-:W-:-:S04]  /*15e20*/  @P1 IMAD R0, R213, R6, RZ ;  /* 0x00000006d5001224 */ /* 0x003fc800078e02ff */
[C---:B------:R-:W-:Y:S01]  /*15e30*/  @P1 IMAD R5, R206.reuse, R7, R0 ;  /* 0x00000007ce051224 */ /* 0x040fe200078e0200 */
[----:B------:R-:W-:Y:S01]  /*15e40*/  MOV R0, 0x3f800000 ;  /* 0x3f80000000007802 */ /* 0x000fe20000000f00 */
[----:B------:R-:W-:-:S04]  /*15e50*/  @P1 IMAD.WIDE.U32 R6, R206, R6, RZ ;  /* 0x00000006ce061225 */ /* 0x000fc800078e00ff */
[----:B------:R-:W-:Y:S02]  /*15e60*/  @P1 IMAD.IADD R7, R7, 0x1, R5 ;  /* 0x0000000107071824 */ /* 0x000fe400078e0205 */
[----:B--2---:R-:W-:-:S04]  /*15e70*/  @P1 IMAD.WIDE.U32 R6, R191, R8, R6 ;  /* 0x00000008bf061225 */ /* 0x004fc800078e0006 */
[----:B------:R-:W-:Y:S01]  /*15e80*/  @P1 IMAD R9, R191, R9, R7 ;  /* 0x00000009bf091224 */ /* 0x000fe200078e0207 */
[----:B------:R-:W-:-:S04]  /*15e90*/  @P1 LEA R8, P2, R6, UR4, 0x2 ;  /* 0x0000000406081c11 */ /* 0x000fc8000f8410ff */
[----:B------:R-:W-:-:S05]  /*15ea0*/  @P1 LEA.HI.X R9, R6, UR5, R9, 0x2, P2 ;  /* 0x0000000506091c11 */ /* 0x000fca00090f1409 */
[----:B------:R0:W2:Y:S01]  /*15eb0*/  @P1 LDG.E R0, desc[UR36][R8.64] ;  /* 0x0000002408001981 */ /* 0x0000a2000c1e1900 */
[----:B------:R-:W-:Y:S02]  /*15ec0*/  WARPGROUP.DEPBAR.LE gsb0, 0x0 ;  /* 0x00008000000079c5 */ /* 0x000fe40000010000 */
[----:B------:R-:W-:-:S06]  /*15ed0*/  WARPGROUP.ARRIVE ;  /* 0x00000000000079c5 */ /* 0x000fcc0000000000 */
[----:B------:R-:W-:Y:S01]  /*15ee0*/  QGMMA.64x128x32.F32.E4M3.E4M3 R24, R172, gdesc[UR4], R24, gsb0 ;  /* 0x01e00004ac187df3 */ /* 0x000fe20008000818 */
[----:B------:R-:W-:Y:S02]  /*15ef0*/  R2UR UR6, R10 ;  /* 0x000000000a0672ca */ /* 0x000fe400000e0000 */
[----:B------:R-:W-:Y:S01]  /*15f00*/  R2UR UR7, R11 ;  /* 0x000000000b0772ca */ /* 0x000fe200000e0000 */
[----:B------:R-:W-:Y:S02]  /*15f10*/  VIADD R6, R4, 0x300 ;  /* 0x0000030004067836 */ /* 0x000fe40000000000 */
[----:B------:R-:W-:Y:S01]  /*15f20*/  IMAD.MOV.U32 R7, RZ, RZ, -0x3ffffff0 ;  /* 0xc0000010ff077424 */ /* 0x000fe200078e00ff */
[----:B------:R-:W-:Y:S02]  /*15f30*/  WARPGROUP.DEPBAR.LE gsb0, 0x0 ;  /* 0x00008000000079c5 */ /* 0x000fe40000010000 */
[----:B------:R-:W-:-:S07]  /*15f40*/  WARPGROUP.ARRIVE ;  /* 0x00000000000079c5 */ /* 0x000fce0000000000 */
[----:B------:R-:W-:Y:S01]  /*15f50*/  QGMMA.64x128x32.F32.E4M3.E4M3 R24, R176, gdesc[UR4], R24, gsb0 ;  /* 0x01e00004b0187df3 */ /* 0x000fe20008000818 */
[----:B------:R-:W-:Y:S02]  /*15f60*/  R2UR UR6, R6 ;  /* 0x00000000060672ca */ /* 0x000fe400000e0000 */
[----:B------:R-:W-:Y:S01]  /*15f70*/  R2UR UR7, R7 ;  /* 0x00000000070772ca */ /* 0x000fe200000e0000 */
[----:B------:R-:W-:Y:S01]  /*15f80*/  VIADD R4, R4, 0x400 ;  /* 0x0000040004047836 */ /* 0x000fe20000000000 */
[----:B------:R-:W-:Y:S01]  /*15f90*/  MOV R5, 0xc0000010 ;  /* 0xc000001000057802 */ /* 0x000fe20000000f00 */
[----:B------:R-:W1:Y:S04]  /*15fa0*/  SHFL.BFLY PT, R2, R3, 0x2, 0x1f ;  /* 0x0c401f0003027f89 */ /* 0x000e6800000e0000 */
[----:B------:R-:W3:Y:S01]  /*15fb0*/  SHFL.BFLY PT, R7, R20, 0x2, 0x1f ;  /* 0x0c401f0014077f89 */ /* 0x000ee200000e0000 */
[----:B------:R-:W-:-:S02]  /*15fc0*/  WARPGROUP.DEPBAR.LE gsb0, 0x0 ;  /* 0x00008000000079c5 */ /* 0x000fc40000010000 */
[----:B------:R-:W-:-:S06]  /*15fd0*/  WARPGROUP.ARRIVE ;  /* 0x00000000000079c5 */ /* 0x000fcc0000000000 */
[----:B------:R-:W-:Y:S01]  /*15fe0*/  QGMMA.64x128x32.F32.E4M3.E4M3 R24, R180, gdesc[UR4], R24, gsb0 ;  /* 0x01e00004b4187df3 */ /* 0x000fe20008000818 */
[----:B------:R-:W-:Y:S02]  /*15ff0*/  R2UR UR6, R4 ;  /* 0x00000000040672ca */ /* 0x000fe400000e0000 */
[----:B------:R-:W-:Y:S01]  /*16000*/  R2UR UR7, R5 ;  /* 0x00000000050772ca */ /* 0x000fe200000e0000 */
[----:B-1----:R-:W-:-:S01]  /*16010*/  FADD.FTZ R2, R2, R3 ;  /* 0x0000000302027221 */ /* 0x002fc20000010000 */
[----:B---3--:R-:W-:-:S04]  /*16020*/  FADD.FTZ R7, R7, R20 ;  /* 0x0000001407077221 */ /* 0x008fc80000010000 */
[----:B------:R-:W1:Y:S04]  /*16030*/  SHFL.BFLY PT, R5, R2, 0x1, 0x1f ;  /* 0x0c201f0002057f89 */ /* 0x000e6800000e0000 */
[----:B------:R-:W0:Y:S01]  /*16040*/  SHFL.BFLY PT, R4, R7, 0x1, 0x1f ;  /* 0x0c201f0007047f89 */ /* 0x000e2200000e0000 */
        /* <DEDUP_REMOVED lines=17> */
[----:B------:R-:W-:Y:S01]  /*16160*/  @P3 FMUL.FTZ R11, R90, 0.69314718246459960938 ;  /* 0x3f3172185a0b3820 */ /* 0x000fe20000410000 */
[----:B0-----:R-:W-:Y:S01]  /*16170*/  @P3 FMUL.FTZ R4, R4, 0.69314718246459960938 ;  /* 0x3f31721804043820 */ /* 0x001fe20000410000 */
[----:B------:R-:W-:Y:S01]  /*16180*/  @P2 FMUL.FTZ R5, R90, 0.69314718246459960938 ;  /* 0x3f3172185a052820 */ /* 0x000fe20000410000 */
[----:B------:R-:W-:-:S02]  /*16190*/  IMAD.MOV.U32 R92, RZ, RZ, -0x800000 ;  /* 0xff800000ff5c7424 */ /* 0x000fc400078e00ff */
[----:B------:R-:W-:Y:S02]  /*161a0*/  IMAD.MOV.U32 R89, RZ, RZ, -0x800000 ;  /* 0xff800000ff597424 */ /* 0x000fe400078e00ff */
[----:B-1----:R-:W-:Y:S01]  /*161b0*/  @P2 FMUL.FTZ R2, R2, 0.69314718246459960938 ;  /* 0x3f31721802022820 */ /* 0x002fe20000410000 */
[----:B------:R-:W-:-:S01]  /*161c0*/  @P3 FFMA.FTZ R92, R11, R91, R4 ;  /* 0x0000005b0b5c3223 */ /* 0x000fc20000010004 */
[----:B--2---:R-:W-:Y:S02]  /*161d0*/  FMUL.FTZ R4, R3, R0 ;  /* 0x0000000003047220 */ /* 0x004fe40000410000 */
[----:B------:R-:W-:-:S01]  /*161e0*/  @P2 FFMA.FTZ R89, R5, R88, R2 ;  /* 0x0000005805592223 */ /* 0x000fc20000010002 */
[----:B---3--:R-:W-:Y:S01]  /*161f0*/  FMUL.FTZ R7, R7, R0 ;  /* 0x0000000007077220 */ /* 0x008fe20000410000 */
[----:B------:R-:W-:Y:S02]  /*16200*/  WARPGROUP.DEPBAR.LE gsb0, 0x0 ;  /* 0x00008000000079c5 */ /* 0x000fe40000010000 */
[----:B------:R-:W-:Y:S05]  /*16210*/  @!P0 BRA `(.L_x_7924) ;  /* 0x0000000000048947 */ /* 0x000fea0003800000 */
[----:B------:R-:W-:Y:S01]  /*16220*/  BPT.TRAP 0x1 ;  /* 0x000000040000795c */ /* 0x000fe20000300000 */
.L_x_7924:
[----:B------:R-:W0:Y:S01]  /*16230*/  S2R R3, SR_CgaCtaId ;  /* 0x0000000000037919 */ /* 0x000e220000008800 */
[----:B------:R-:W-:Y:S01]  /*16240*/  VIADD R194, R194, 0x1 ;  /* 0x00000001c2c27836 */ /* 0x000fe20000000000 */
[----:B------:R-:W-:Y:S01]  /*16250*/  IADD3 R0, R13, 0x22860, RZ ;  /* 0x000228600d007810 */ /* 0x000fe20007ffe0ff */
[-C--:B------:R-:W-:Y:S01]  /*16260*/  FMUL.FTZ R126, R56, R4.reuse ;  /* 0x00000004387e7220 */ /* 0x080fe20000410000 */
[-C--:B------:R-:W-:Y:S01]  /*16270*/  FMUL.FTZ R124, R69, R4.reuse ;  /* 0x00000004457c7220 */ /* 0x080fe20000410000 */
[-C--:B------:R-:W-:Y:S01]  /*16280*/  FMUL.FTZ R112, R53, R4.reuse ;  /* 0x0000000435707220 */ /* 0x080fe20000410000 */
[----:B------:R-:W-:Y:S01]  /*16290*/  ISETP.NE.AND P1, PT, R194, 0x2, PT ;  /* 0x00000002c200780c */ /* 0x000fe20003f25270 */
[-C--:B------:R-:W-:Y:S01]  /*162a0*/  FMUL.FTZ R132, R61, R4.reuse ;  /* 0x000000043d847220 */ /* 0x080fe20000410000 */
[-C--:B------:R-:W-:Y:S01]  /*162b0*/  FMUL.FTZ R122, R64, R4.reuse ;  /* 0x00000004407a7220 */ /* 0x080fe20000410000 */
[-C--:B------:R-:W-:Y:S01]  /*162c0*/  FMUL.FTZ R120, R77, R4.reuse ;  /* 0x000000044d787220 */ /* 0x080fe20000410000 */
        /* <DEDUP_REMOVED lines=22> */
[----:B0-----:R-:W-:Y:S01]  /*16430*/  PRMT R0, R3, 0x654, R0 ;  /* 0x0000065403007816 */ /* 0x001fe20000000000 */
        /* <DEDUP_REMOVED lines=40> */
[----:B------:R-:W-:Y:S01]  /*166c0*/  VIADD R212, R212, 0x1 ;  /* 0x00000001d4d47836 */ /* 0x000fe20000000000 */
[----:B------:R-:W-:-:S07]  /*166d0*/  SEL R194, R194, RZ, P1 ;  /* 0x000000ffc2c27207 */ /* 0x000fce0000800000 */
.L_x_7870:
[----:B------:R-:W-:Y:S05]  /*166e0*/  WARPSYNC.ALL ;  /* 0x0000000000007948 */ /* 0x000fea0003800000 */
[----:B------:R-:W0:Y:S01]  /*166f0*/  S2R R4, SR_CgaCtaId ;  /* 0x0000000000047919 */ /* 0x000e220000008800 */
[----:B------:R-:W-:Y:S01]  /*16700*/  BAR.SYNC.DEFER_BLOCKING 0x5, 0x180 ;  /* 0x0146000000007b1d */ /* 0x000fe20000010000 */
[----:B------:R-:W-:Y:S02]  /*16710*/  ISETP.NE.AND P1, PT, R209, RZ, PT ;  /* 0x000000ffd100720c */ /* 0x000fe40003f25270 */
[----:B------:R-:W-:-:S03]  /*16720*/  MOV R18, 0x400 ;  /* 0x0000040000127802 */ /* 0x000fc60000000f00 */
[----:B------:R-:W-:Y:S08]  /*16730*/  BSSY B0, `(.L_x_7925) ;  /* 0x0000432000007945 */ /* 0x000ff00003800000 */
[----:B------:R-:W1:Y:S01]  /*16740*/  @!P1 LDC R209, c[0x0][0xad4] ;  /* 0x0002b500ffd19b82 */ /* 0x000e620000000800 */
[----:B0-----:R-:W-:-:S05]  /*16750*/  LEA R18, R4, R18, 0x18 ;  /* 0x0000001204127211 */ /* 0x001fca00078ec0ff */
[----:B------:R0:W2:Y:S02]  /*16760*/  LDS.128 R28, [R18+0x228d0] ;  /* 0x0228d000121c7984 */ /* 0x0000a40000000c00 */
[----:B------:R-:W-:Y:S06]  /*16770*/  BAR.ARV 0x4, 0x180 ;  /* 0x0106000000007b1d */ /* 0x000fec0000002000 */
[----:B------:R-:W-:Y:S05]  /*16780*/  @P0 BRA `(.L_x_7926) ;  /* 0x00000034008c0947 */ /* 0x000fea0003800000 */
[----:B------:R-:W3:Y:S01]  /*16790*/  LDL R14, [R1+0x6c] ;  /* 0x00006c00010e7983 */ /* 0x000ee20000100800 */
[----:B------:R-:W-:Y:S01]  /*167a0*/  ULDC.64 UR4, c[0x4][0xa8] ;  /* 0x01002a0000047ab9 */ /* 0x000fe20000000a00 */
[----:B------:R-:W4:Y:S01]  /*167b0*/  S2R R10, SR_TID.X ;  /* 0x00000000000a7919 */ /* 0x000f220000002100 */
[----:B------:R-:W0:Y:S01]  /*167c0*/  S2R R15, SR_SWINHI ;  /* 0x00000000000f7919 */ /* 0x000e220000002f00 */
[----:B----4-:R-:W-:Y:S01]  /*167d0*/  IMAD.SHL.U32 R4, R10, 0x4, RZ ;  /* 0x000000040a047824 */ /* 0x010fe200078e00ff */
[----:B------:R-:W-:Y:S02]  /*167e0*/  MOV R62, R18 ;  /* 0x00000012003e7202 */ /* 0x000fe40000000f00 */
[----:B0-----:R-:W-:Y:S02]  /*167f0*/  MOV R63, R15 ;  /* 0x0000000f003f7202 */ /* 0x001fe40000000f00 */
[----:B------:R-:W-:-:S04]  /*16800*/  LOP3.LUT R4, R4, 0xc, RZ, 0xc0, !PT ;  /* 0x0000000c04047812 */ /* 0x000fc800078ec0ff */
[----:B------:R-:W-:-:S05]  /*16810*/  IADD3 R4, P0, R4, UR4, RZ ;  /* 0x0000000404047c10 */ /* 0x000fca000ff1e0ff */
[----:B------:R-:W-:Y:S01]  /*16820*/  IMAD.X R5, RZ, RZ, UR5, P0 ;  /* 0x00000005ff057e24 */ /* 0x000fe200080e06ff */
[----:B------:R-:W-:-:S04]  /*16830*/  LOP3.LUT P0, R10, R10, 0x3, RZ, 0xc0, !PT ;  /* 0x000000030a0a7812 */ /* 0x000fc8000780c0ff */
[----:B------:R0:W5:Y:S01]  /*16840*/  LDG.E.CONSTANT R7, desc[UR36][R4.64] ;  /* 0x0000002404077981 */ /* 0x000162000c1e9900 */
[----:B------:R-:W-:-:S04]  /*16850*/  ISETP.EQ.OR P0, PT, R10, 0x3, !P0 ;  /* 0x000000030a00780c */ /* 0x000fc80004702670 */
[----:B------:R-:W-:Y:S02]  /*16860*/  SEL R100, R2, R13, P0 ;  /* 0x0000000d02647207 */ /* 0x000fe40000000000 */
[----:B------:R-:W-:Y:S02]  /*16870*/  SEL R2, R13, R2, P0 ;  /* 0x000000020d027207 */ /* 0x000fe40000000000 */
[----:B------:R-:W-:Y:S02]  /*16880*/  SEL R13, R11, R102, P0 ;  /* 0x000000660b0d7207 */ /* 0x000fe40000000000 */
[----:B------:R-:W-:Y:S01]  /*16890*/  SEL R102, R102, R11, P0 ;  /* 0x0000000b66667207 */ /* 0x000fe20000000000 */
[----:B------:R-:W-:Y:S01]  /*168a0*/  UMOV UR4, 0xffffffff ;  /* 0xffffffff00047882 */ /* 0x000fe20000000000 */
[----:B---3--:R-:W-:-:S03]  /*168b0*/  IMAD.WIDE R32, R14, 0x2, R62 ;  /* 0x000000020e207825 */ /* 0x008fc600078e023e */
[C---:B------:R-:W-:Y:S02]  /*168c0*/  IADD3 R107, P5, R32.reuse, 0x4060, RZ ;  /* 0x00004060206b7810 */ /* 0x040fe40007fbe0ff */
[C---:B------:R-:W-:Y:S02]  /*168d0*/  IADD3 R27, P1, R32.reuse, 0x4040, RZ ;  /* 0x00004040201b7810 */ /* 0x040fe40007f3e0ff */
[----:B------:R-:W-:Y:S02]  /*168e0*/  LOP3.LUT R106, R107, 0x380, RZ, 0xc0, !PT ;  /* 0x000003806b6a7812 */ /* 0x000fe400078ec0ff */
[----:B-----5:R-:W-:Y:S02]  /*168f0*/  LOP3.LUT R26, R27, 0x380, RZ, 0xc0, !PT ;  /* 0x000003801b1a7812 */ /* 0x020fe400078ec0ff */
[----:B0-----:R-:W-:Y:S02]  /*16900*/  IADD3 R5, P3, R32, 0x4000, RZ ;  /* 0x0000400020057810 */ /* 0x001fe40007f7e0ff */
[----:B------:R-:W-:-:S02]  /*16910*/  SHF.R.U64 R106, R106, 0x3, RZ ;  /* 0x000000036a6a7819 */ /* 0x000fc400000012ff */
[----:B------:R-:W-:Y:S02]  /*16920*/  SHF.R.U64 R26, R26, 0x3, RZ ;  /* 0x000000031a1a7819 */ /* 0x000fe400000012ff */
[----:B------:R-:W-:Y:S02]  /*16930*/  LOP3.LUT R20, R5, 0x380, RZ, 0xc0, !PT ;  /* 0x0000038005147812 */ /* 0x000fe400078ec0ff */
[----:B------:R-:W-:Y:S02]  /*16940*/  LOP3.LUT R106, R106, R107, RZ, 0x3c, !PT ;  /* 0x0000006b6a6a7212 */ /* 0x000fe400078e3cff */
[----:B------:R-:W-:Y:S01]  /*16950*/  LOP3.LUT R26, R26, R27, RZ, 0x3c, !PT ;  /* 0x0000001b1a1a7212 */ /* 0x000fe200078e3cff */
[----:B------:R-:W-:Y:S01]  /*16960*/  IMAD.X R27, RZ, RZ, R33, P1 ;  /* 0x000000ffff1b7224 */ /* 0x000fe200008e0621 */
[----:B------:R-:W-:Y:S02]  /*16970*/  IADD3.X R107, RZ, R33, RZ, P5, !PT ;  /* 0x00000021ff6b7210 */ /* 0x000fe40002ffe4ff */
        /* <DEDUP_REMOVED lines=33> */
[----:B------:R-:W-:Y:S01]  /*16b90*/  MOV R107, R4 ;  /* 0x00000004006b7202 */ /* 0x000fe20000000f00 */
[----:B------:R-:W-:Y:S06]  /*16ba0*/  BRA.DIV UR4, `(.L_x_7927) ;  /* 0x000000d604b07947 */ /* 0x000fec000b800000 */
[----:B------:R-:W-:Y:S01]  /*16bb0*/  SEL R146, R3, R40, P0 ;  /* 0x0000002803927207 */ /* 0x000fe20000000000 */
[----:B------:R-:W-:Y:S01]  /*16bc0*/  SHFL.IDX PT, R98, R13, R7, 0x1c1f ;  /* 0x001c1f070d627589 */ /* 0x000fe200000e0000 */
[----:B------:R-:W-:Y:S02]  /*16bd0*/  SEL R20, R40, R3, P0 ;  /* 0x0000000328147207 */ /* 0x000fe40000000000 */
[----:B------:R-:W-:Y:S01]  /*16be0*/  SEL R40, R134, R91, P0 ;  /* 0x0000005b86287207 */ /* 0x000fe20000000000 */
[----:B------:R-:W-:Y:S01]  /*16bf0*/  SHFL.IDX PT, R3, R146, R7, 0x1c1f ;  /* 0x001c1f0792037589 */ /* 0x000fe200000e0000 */
[----:B------:R-:W-:Y:S02]  /*16c00*/  SEL R134, R91, R134, P0 ;  /* 0x000000865b867207 */ /* 0x000fe40000000000 */
[----:B------:R-:W-:Y:S01]  /*16c10*/  LOP3.LUT R5, R7, 0x2, RZ, 0x3c, !PT ;  /* 0x0000000207057812 */ /* 0x000fe200078e3cff */
        /* <DEDUP_REMOVED lines=19> */
[----:B--2---:R-:W-:-:S02]  /*16d50*/  SEL R28, R37, R72, P0 ;  /* 0x00000048251c7207 */ /* 0x004fc40000000000 */
        /* <DEDUP_REMOVED lines=31> */
[----:B------:R0:W-:Y:S01]  /*16f50*/  SHFL.IDX PT, R101, R28, R5, 0x1c1f ;  /* 0x001c1f051c657589 */ /* 0x0001e200000e0000 */
        /* <DEDUP_REMOVED lines=42> */
[----:B--2---:R-:W-:Y:S02]  /*17200*/  SEL R45, R46, R49, P0 ;  /* 0x000000312e2d7207 */ /* 0x004fe40000000000 */
[----:B------:R-:W-:Y:S01]  /*17210*/  SEL R84, R87, R84, P0 ;  /* 0x0000005457547207 */ /* 0x000fe20000000000 */
[----:B------:R-:W-:Y:S01]  /*17220*/  SHFL.IDX PT, R93, R68, R7, 0x1c1f ;  /* 0x001c1f07445d7589 */ /* 0x000fe200000e0000 */
[----:B---3--:R-:W-:Y:S02]  /*17230*/  SEL R47, R48, R51, P0 ;  /* 0x00000033302f7207 */ /* 0x008fe40000000000 */
        /* <DEDUP_REMOVED lines=8> */
[----:B------:R-:W-:-:S03]  /*172c0*/  IMAD.MOV.U32 R101, RZ, RZ, RZ ;  /* 0x000000ffff657224 */ /* 0x000fc600078e00ff */
[----:B------:R-:W2:Y:S04]  /*172d0*/  SHFL.IDX PT, R33, R102, R5, 0x1c1f ;  /* 0x001c1f0566217589 */ /* 0x000ea800000e0000 */
[----:B------:R3:W4:Y:S01]  /*172e0*/  SHFL.IDX PT, R37, R2, R5, 0x1c1f ;  /* 0x001c1f0502257589 */ /* 0x00072200000e0000 */
[----:B0-----:R-:W-:-:S03]  /*172f0*/  SEL R60, R61, R94, P0 ;  /* 0x0000005e3d3c7207 */ /* 0x001fc60000000000 */
[----:B------:R-:W0:Y:S01]  /*17300*/  SHFL.IDX PT, R27, R140, R5, 0x1c1f ;  /* 0x001c1f058c1b7589 */ /* 0x000e2200000e0000 */
[----:B------:R-:W-:-:S03]  /*17310*/  SEL R61, R94, R61, P0 ;  /* 0x0000003d5e3d7207 */ /* 0x000fc60000000000 */
[----:B------:R-:W5:Y:S01]  /*17320*/  SHFL.IDX PT, R35, R136, R5, 0x1c1f ;  /* 0x001c1f0588237589 */ /* 0x000f6200000e0000 */
[----:B---3--:R-:W-:-:S03]  /*17330*/  SEL R2, R3, R20, P0 ;  /* 0x0000001403027207 */ /* 0x008fc60000000000 */
[----:B------:R-:W3:Y:S01]  /*17340*/  SHFL.IDX PT, R25, R142, R5, 0x1c1f ;  /* 0x001c1f058e197589 */ /* 0x000ee200000e0000 */
[----:B------:R-:W-:-:S03]  /*17350*/  SEL R3, R20, R3, P0 ;  /* 0x0000000314037207 */ /* 0x000fc60000000000 */
[----:B------:R-:W1:Y:S04]  /*17360*/  SHFL.IDX PT, R112, R112, R5, 0x1c1f ;  /* 0x001c1f0570707589 */ /* 0x000e6800000e0000 */
[----:B------:R-:W1:Y:S01]  /*17370*/  SHFL.IDX PT, R65, R120, R5, 0x1c1f ;  /* 0x001c1f0578417589 */ /* 0x000e6200000e0000 */
[----:B--2---:R-:W-:Y:S02]  /*17380*/  SEL R99, R98, R33, P0 ;  /* 0x0000002162637207 */ /* 0x004fe40000000000 */
[----:B------:R-:W-:Y:S01]  /*17390*/  SEL R98, R33, R98, P0 ;  /* 0x0000006221627207 */ /* 0x000fe20000000000 */
[----:B------:R-:W2:Y:S01]  /*173a0*/  SHFL.IDX PT, R67, R118, R5, 0x1c1f ;  /* 0x001c1f0576437589 */ /* 0x000ea200000e0000 */
[----:B----4-:R-:W-:Y:S02]  /*173b0*/  SEL R102, R100, R37, P0 ;  /* 0x0000002564667207 */ /* 0x010fe40000000000 */
[----:B------:R-:W-:Y:S01]  /*173c0*/  SEL R100, R37, R100, P0 ;  /* 0x0000006425647207 */ /* 0x000fe20000000000 */
[----:B------:R-:W4:Y:S01]  /*173d0*/  SHFL.IDX PT, R110, R110, R5, 0x1c1f ;  /* 0x001c1f056e6e7589 */ /* 0x000f2200000e0000 */
[----:B0-----:R-:W-:-:S02]  /*173e0*/  SEL R77, R78, R27, P0 ;  /* 0x0000001b4e4d7207 */ /* 0x001fc40000000000 */
[----:B------:R-:W-:Y:S01]  /*173f0*/  SEL R78, R27, R78, P0 ;  /* 0x0000004e1b4e7207 */ /* 0x000fe20000000000 */
[----:B------:R-:W0:Y:S01]  /*17400*/  SHFL.IDX PT, R128, R44, R5, 0x1c1f ;  /* 0x001c1f052c807589 */ /* 0x000e2200000e0000 */
[----:B-----5:R-:W-:Y:S02]  /*17410*/  SEL R79, R80, R35, P0 ;  /* 0x00000023504f7207 */ /* 0x020fe40000000000 */
[----:B------:R-:W-:Y:S01]  /*17420*/  SEL R80, R35, R80, P0 ;  /* 0x0000005023507207 */ /* 0x000fe20000000000 */
[----:B------:R4:W-:Y:S01]  /*17430*/  SHFL.IDX PT, R130, R52, R5, 0x1c1f ;  /* 0x001c1f0534827589 */ /* 0x0009e200000e0000 */
[----:B---3--:R-:W-:Y:S02]  /*17440*/  SEL R81, R0, R25, P0 ;  /* 0x0000001900517207 */ /* 0x008fe40000000000 */
[----:B------:R-:W-:Y:S01]  /*17450*/  SEL R0, R25, R0, P0 ;  /* 0x0000000019007207 */ /* 0x000fe20000000000 */
[----:B------:R-:W3:Y:S01]  /*17460*/  SHFL.IDX PT, R64, R64, R5, 0x1c1f ;  /* 0x001c1f0540407589 */ /* 0x000ee200000e0000 */
[----:B-1----:R-:W-:-:S02]  /*17470*/  SEL R20, R21, R112, P0 ;  /* 0x0000007015147207 */ /* 0x002fc40000000000 */
[----:B------:R-:W-:Y:S01]  /*17480*/  SEL R21, R112, R21, P0 ;  /* 0x0000001570157207 */ /* 0x000fe20000000000 */
[----:B------:R-:W1:Y:S01]  /*17490*/  SHFL.IDX PT, R26, R26, R5, 0x1c1f ;  /* 0x001c1f051a1a7589 */ /* 0x000e6200000e0000 */
[----:B------:R-:W-:Y:S02]  /*174a0*/  SEL R49, R50, R65, P0 ;  /* 0x0000004132317207 */ /* 0x000fe40000000000 */
[----:B------:R-:W-:Y:S01]  /*174b0*/  SEL R50, R65, R50, P0 ;  /* 0x0000003241327207 */ /* 0x000fe20000000000 */
[----:B------:R-:W5:Y:S01]  /*174c0*/  SHFL.IDX PT, R24, R24, R5, 0x1c1f ;  /* 0x001c1f0518187589 */ /* 0x000f6200000e0000 */
[----:B--2---:R-:W-:Y:S02]  /*174d0*/  SEL R51, R82, R67, P0 ;  /* 0x0000004352337207 */ /* 0x004fe40000000000 */
[----:B------:R-:W-:Y:S01]  /*174e0*/  SEL R82, R67, R82, P0 ;  /* 0x0000005243527207 */ /* 0x000fe20000000000 */
[----:B------:R-:W2:Y:S01]  /*174f0*/  SHFL.IDX PT, R34, R34, R5, 0x1c1f ;  /* 0x001c1f0522227589 */ /* 0x000ea200000e0000 */
[----:B----4-:R-:W-:-:S02]  /*17500*/  SEL R52, R53, R110, P0 ;  /* 0x0000006e35347207 */ /* 0x010fc40000000000 */
[----:B------:R-:W-:Y:S01]  /*17510*/  SEL R53, R110, R53, P0 ;  /* 0x000000356e357207 */ /* 0x000fe20000000000 */
[----:B------:R-:W4:Y:S01]  /*17520*/  SHFL.IDX PT, R32, R32, R5, 0x1c1f ;  /* 0x001c1f0520207589 */ /* 0x000f2200000e0000 */
[----:B0-----:R-:W-:Y:S02]  /*17530*/  SEL R54, R55, R128, P0 ;  /* 0x0000008037367207 */ /* 0x001fe40000000000 */
[----:B------:R-:W-:Y:S01]  /*17540*/  SEL R55, R128, R55, P0 ;  /* 0x0000003780377207 */ /* 0x000fe20000000000 */
[----:B------:R-:W0:Y:S04]  /*17550*/  SHFL.IDX PT, R111, R38, R5, 0x1c1f ;  /* 0x001c1f05266f7589 */ /* 0x000e2800000e0000 */
[----:B------:R-:W0:Y:S01]  /*17560*/  SHFL.IDX PT, R36, R36, R5, 0x1c1f ;  /* 0x001c1f0524247589 */ /* 0x000e2200000e0000 */
[----:B---3--:R-:W-:-:S02]  /*17570*/  SEL R58, R59, R64, P0 ;  /* 0x000000403b3a7207 */ /* 0x008fc40000000000 */
[----:B------:R-:W-:Y:S01]  /*17580*/  SEL R59, R64, R59, P0 ;  /* 0x0000003b403b7207 */ /* 0x000fe20000000000 */
[----:B------:R3:W0:Y:S01]  /*17590*/  SHFL.IDX PT, R114, R56, R5, 0x1c1f ;  /* 0x001c1f0538727589 */ /* 0x00062200000e0000 */
[----:B-1----:R-:W-:Y:S02]  /*175a0*/  SEL R68, R69, R26, P0 ;  /* 0x0000001a45447207 */ /* 0x002fe40000000000 */
[----:B------:R-:W-:Y:S01]  /*175b0*/  SEL R69, R26, R69, P0 ;  /* 0x000000451a457207 */ /* 0x000fe20000000000 */
[----:B------:R-:W1:Y:S01]  /*175c0*/  SHFL.IDX PT, R10, R10, R5, 0x1c1f ;  /* 0x001c1f050a0a7589 */ /* 0x000e6200000e0000 */
[----:B-----5:R-:W-:Y:S02]  /*175d0*/  SEL R70, R71, R24, P0 ;  /* 0x0000001847467207 */ /* 0x020fe40000000000 */
[----:B------:R-:W-:Y:S01]  /*175e0*/  SEL R71, R24, R71, P0 ;  /* 0x0000004718477207 */ /* 0x000fe20000000000 */
[----:B------:R-:W-:Y:S01]  /*175f0*/  SHFL.IDX PT, R9, R144, R7, 0x1c1f ;  /* 0x001c1f0790097589 */ /* 0x000fe200000e0000 */
[----:B--2---:R-:W-:-:S02]  /*17600*/  SEL R72, R73, R34, P0 ;  /* 0x0000002249487207 */ /* 0x004fc40000000000 */
[----:B---3--:R-:W-:Y:S01]  /*17610*/  SEL R56, R57, R130, P0 ;  /* 0x0000008239387207 */ /* 0x008fe20000000000 */
[----:B------:R-:W2:Y:S01]  /*17620*/  SHFL.IDX PT, R126, R126, R5, 0x1c1f ;  /* 0x001c1f057e7e7589 */ /* 0x000ea200000e0000 */
[----:B----4-:R-:W-:Y:S02]  /*17630*/  SEL R74, R75, R32, P0 ;  /* 0x000000204b4a7207 */ /* 0x010fe40000000000 */
[----:B------:R-:W-:Y:S01]  /*17640*/  SEL R57, R130, R57, P0 ;  /* 0x0000003982397207 */ /* 0x000fe20000000000 */
[----:B------:R3:W4:Y:S01]  /*17650*/  SHFL.IDX PT, R66, R66, R7, 0x1c1f ;  /* 0x001c1f0742427589 */ /* 0x00072200000e0000 */
[----:B0-----:R-:W-:Y:S02]  /*17660*/  SEL R76, R90, R111, P0 ;  /* 0x0000006f5a4c7207 */ /* 0x001fe40000000000 */
[----:B------:R-:W-:Y:S01]  /*17670*/  SEL R75, R32, R75, P0 ;  /* 0x0000004b204b7207 */ /* 0x000fe20000000000 */
[----:B------:R3:W0:Y:S01]  /*17680*/  SHFL.IDX PT, R4, R4, R7, 0x1c1f ;  /* 0x001c1f0704047589 */ /* 0x00062200000e0000 */
[----:B------:R-:W-:-:S02]  /*17690*/  SEL R91, R93, R36, P0 ;  /* 0x000000245d5b7207 */ /* 0x000fc40000000000 */
[----:B------:R-:W-:Y:S01]  /*176a0*/  SEL R73, R34, R73, P0 ;  /* 0x0000004922497207 */ /* 0x000fe20000000000 */
[----:B------:R3:W0:Y:S01]  /*176b0*/  SHFL.IDX PT, R7, R8, R5, 0x1c1f ;  /* 0x001c1f0508077589 */ /* 0x00062200000e0000 */
[----:B------:R-:W-:Y:S02]  /*176c0*/  SEL R94, R95, R114, P0 ;  /* 0x000000725f5e7207 */ /* 0x000fe40000000000 */
[----:B------:R-:W-:Y:S01]  /*176d0*/  SEL R93, R36, R93, P0 ;  /* 0x0000005d245d7207 */ /* 0x000fe20000000000 */
[----:B------:R3:W0:Y:S01]  /*176e0*/  SHFL.IDX PT, R14, R6, R5, 0x1c1f ;  /* 0x001c1f05060e7589 */ /* 0x00062200000e0000 */
[----:B-1----:R-:W-:Y:S02]  /*176f0*/  SEL R96, R97, R10, P0 ;  /* 0x0000000a61607207 */ /* 0x002fe40000000000 */
[----:B------:R-:W-:Y:S02]  /*17700*/  SEL R90, R111, R90, P0 ;  /* 0x0000005a6f5a7207 */ /* 0x000fe40000000000 */
[----:B------:R-:W-:-:S02]  /*17710*/  SEL R97, R10, R97, P0 ;  /* 0x000000610a617207 */ /* 0x000fc40000000000 */
[----:B------:R-:W-:Y:S02]  /*17720*/  SEL R95, R114, R95, P0 ;  /* 0x0000005f725f7207 */ /* 0x000fe40000000000 */
[----:B--2---:R-:W-:Y:S02]  /*17730*/  SEL R43, R9, R126, P0 ;  /* 0x0000007e092b7207 */ /* 0x004fe40000000000 */
[----:B---3--:R-:W-:-:S07]  /*17740*/  SEL R44, R126, R9, P0 ;  /* 0x000000097e2c7207 */ /* 0x008fce0000000000 */
.L_x_8212:
[----:B------:R-:W-:Y:S05]  /*17750*/  WARPSYNC.ALL ;  /* 0x0000000000007948 */ /* 0x000fea0003800000 */
[----:B------:R-:W-:Y:S01]  /*17760*/  BAR.SYNC.DEFER_BLOCKING 0x1, 0x100 ;  /* 0x0044000000007b1d */ /* 0x000fe20000010000 */
[----:B0-----:R-:W-:Y:S02]  /*17770*/  SEL R65, R4, R7, P0 ;  /* 0x0000000704417207 */ /* 0x001fe40000000000 */
[----:B------:R-:W-:Y:S02]  /*17780*/  SEL R67, R7, R4, P0 ;  /* 0x0000000407437207 */ /* 0x000fe40000000000 */
[----:B------:R-:W-:Y:S01]  /*17790*/  F2FP.BF16.F32.PACK_AB R4, R99, R102 ;  /* 0x000000666304723e */ /* 0x000fe200000010ff */
[----:B------:R-:W-:Y:S01]  /*177a0*/  ULDC.64 UR6, c[0x0][0xc08] ;  /* 0x0003020000067ab9 */ /* 0x000fe20000000a00 */
[----:B------:R-:W-:Y:S01]  /*177b0*/  F2FP.BF16.F32.PACK_AB R5, R87, R52 ;  /* 0x000000345705723e */ /* 0x000fe200000010ff */
[----:B------:R-:W-:Y:S01]  /*177c0*/  ULDC.64 UR4, c[0x0][0xc00] ;  /* 0x0003000000047ab9 */ /* 0x000fe20000000a00 */
[----:B------:R-:W-:-:S02]  /*177d0*/  F2FP.BF16.F32.PACK_AB R6, R98, R100 ;  /* 0x000000646206723e */ /* 0x000fc400000010ff */
[----:B------:R-:W-:Y:S02]  /*177e0*/  F2FP.BF16.F32.PACK_AB R7, R88, R53 ;  /* 0x000000355807723e */ /* 0x000fe400000010ff */
[----:B----4-:R-:W-:Y:S02]  /*177f0*/  SEL R64, R66, R14, P0 ;  /* 0x0000000e42407207 */ /* 0x010fe40000000000 */
[----:B------:R-:W-:Y:S02]  /*17800*/  SEL R66, R14, R66, P0 ;  /* 0x000000420e427207 */ /* 0x000fe40000000000 */
[----:B------:R-:W-:Y:S02]  /*17810*/  F2FP.BF16.F32.PACK_AB R8, R77, R79 ;  /* 0x0000004f4d08723e */ /* 0x000fe400000010ff */
[----:B------:R-:W-:Y:S02]  /*17820*/  F2FP.BF16.F32.PACK_AB R9, R54, R56 ;  /* 0x000000383609723e */ /* 0x000fe400000010ff */
[----:B------:R-:W-:-:S02]  /*17830*/  F2FP.BF16.F32.PACK_AB R10, R78, R80 ;  /* 0x000000504e0a723e */ /* 0x000fc400000010ff */
[----:B------:R-:W-:Y:S01]  /*17840*/  F2FP.BF16.F32.PACK_AB R11, R55, R57 ;  /* 0x00000039370b723e */ /* 0x000fe200000010ff */
[----:B------:R-:W-:Y:S01]  /*17850*/  STSM.16.M88.4 [R39], R4 ;  /* 0x0000000427007844 */ /* 0x000fe20000000200 */
        /* <DEDUP_REMOVED lines=17> */
[----:B------:R-:W-:Y:S01]  /*17970*/  STSM.16.M88.4 [R103], R32 ;  /* 0x0000002067007844 */ /* 0x000fe20000000200 */
[----:B------:R-:W-:Y:S01]  /*17980*/  F2FP.BF16.F32.PACK_AB R38, R46, R48 ;  /* 0x000000302e26723e */ /* 0x000fe200000010ff */
[----:B0-----:R-:W0:Y:S01]  /*17990*/  LDC R14, c[0x0][0xbe8] ;  /* 0x0002fa00ff0e7b82 */ /* 0x001e220000000800 */
        /* <DEDUP_REMOVED lines=11> */
[----:B------:R-:W-:Y:S02]  /*17a50*/  ISETP.NE.U32.AND P3, PT, RZ, UR6, PT ;  /* 0x00000006ff007c0c */ /* 0x000fe4000bf65070 */
[----:B------:R-:W-:Y:S01]  /*17a60*/  ISETP.NE.U32.AND P0, PT, RZ, UR4, PT ;  /* 0x00000004ff007c0c */ /* 0x000fe2000bf05070 */
[----:B------:R2:W-:Y:S01]  /*17a70*/  STSM.16.M88.4 [R106], R8 ;  /* 0x000000086a007844 */ /* 0x0005e20000000200 */
[----:B------:R-:W-:Y:S01]  /*17a80*/  BAR.SYNC.DEFER_BLOCKING 0x1, 0x100 ;  /* 0x0044000000007b1d */ /* 0x000fe20000010000 */
[----:B------:R-:W-:Y:S02]  /*17a90*/  ISETP.NE.AND.EX P3, PT, RZ, UR7, PT, P3 ;  /* 0x00000007ff007c0c */ /* 0x000fe4000bf65330 */
[----:B------:R-:W-:Y:S02]  /*17aa0*/  IADD3 R12, P1, R210, UR4, RZ ;  /* 0x00000004d20c7c10 */ /* 0x000fe4000ff3e0ff */
[----:B------:R-:W-:-:S02]  /*17ab0*/  ISETP.NE.AND.EX P0, PT, RZ, UR5, PT, P0 ;  /* 0x00000005ff007c0c */ /* 0x000fc4000bf05300 */
[----:B------:R-:W-:-:S07]  /*17ac0*/  IADD3.X R13, R211, UR5, RZ, P1, !PT ;  /* 0x00000005d30d7c10 */ /* 0x000fce0008ffe4ff */
[----:B------:R-:W-:Y:S01]  /*17ad0*/  @P3 IADD3 R210, P1, R210, UR6, RZ ;  /* 0x00000006d2d23c10 */ /* 0x000fe2000ff3e0ff */
[----:B------:R-:W-:Y:S02]  /*17ae0*/  ULDC UR6, c[0x0][0xa88] ;  /* 0x0002a20000067ab9 */ /* 0x000fe40000000800 */
[----:B-1----:R-:W-:Y:S01]  /*17af0*/  IMAD.U32 R25, RZ, RZ, UR6 ;  /* 0x00000006ff197e24 */ /* 0x002fe2000f8e00ff */
[----:B------:R-:W-:Y:S01]  /*17b00*/  @P3 IADD3.X R211, R211, UR7, RZ, P1, !PT ;  /* 0x00000007d3d33c10 */ /* 0x000fe20008ffe4ff */
[----:B------:R1:W5:Y:S04]  /*17b10*/  @P0 LDG.E R101, desc[UR36][R12.64] ;  /* 0x000000240c650981 */ /* 0x000368000c1e1900 */
[----:B------:R1:W5:Y:S01]  /*17b20*/  @P3 LDG.E R25, desc[UR36][R210.64] ;  /* 0x00000024d2193981 */ /* 0x000362000c1e1900 */
[----:B--2---:R-:W-:Y:S01]  /*17b30*/  IMAD.MOV.U32 R10, RZ, RZ, 0x9b8 ;  /* 0x000009b8ff0a7424 */ /* 0x004fe200078e00ff */
[----:B------:R-:W-:-:S02]  /*17b40*/  ISETP.GT.AND P2, PT, R209, 0x1, PT ;  /* 0x00000001d100780c */ /* 0x000fc40003f44270 */
[----:B0-----:R-:W-:Y:S02]  /*17b50*/  ISETP.NE.AND P1, PT, R14, 0x1, PT ;  /* 0x000000010e00780c */ /* 0x001fe40003f25270 */
[----:B------:R-:W-:-:S04]  /*17b60*/  SEL R10, R10, 0x978, P2 ;  /* 0x000009780a0a7807 */ /* 0x000fc80001000000 */
[----:B------:R1:W0:Y:S08]  /*17b70*/  LDC.64 R4, c[0x0][R10+0x220] ;  /* 0x000088000a047b82 */ /* 0x0002300000000a00 */
[----:B------:R1:W2:Y:S08]  /*17b80*/  LDC.64 R6, c[0x0][R10+0x218] ;  /* 0x000086000a067b82 */ /* 0x0002b00000000a00 */
[----:B------:R1:W3:Y:S01]  /*17b90*/  LDC.64 R8, c[0x0][R10+0x228] ;  /* 0x00008a000a087b82 */ /* 0x0002e20000000a00 */
[----:B------:R-:W-:Y:S05]  /*17ba0*/  @P3 BRA `(.L_x_7928) ;  /* 0x0000000000103947 */ /* 0x000fea0003800000 */
[----:B------:R-:W-:Y:S05]  /*17bb0*/  @!P0 BRA `(.L_x_7928) ;  /* 0x00000000000c8947 */ /* 0x000fea0003800000 */
[----:B------:R-:W4:Y:S04]  /*17bc0*/  LDG.E R24, desc[UR36][R12.64] ;  /* 0x000000240c187981 */ /* 0x000f28000c1e1900 */
[----:B-----5:R-:W4:Y:S02]  /*17bd0*/  LDG.E R25, desc[UR36][R12.64+0x4] ;  /* 0x000004240c197981 */ /* 0x020f24000c1e1900 */
[----:B----4-:R-:W-:-:S07]  /*17be0*/  IADD3 R25, -R24, R25, RZ ;  /* 0x0000001918197210 */ /* 0x010fce0007ffe1ff */
.L_x_7928:
[----:B------:R-:W4:Y:S01]  /*17bf0*/  LDL R26, [R1+0x68] ;  /* 0x00006800011a7983 */ /* 0x000f220000100800 */
[----:B-1----:R-:W1:Y:S01]  /*17c00*/  LDC.64 R10, c[0x0][R10+0x210] ;  /* 0x000084000a0a7b82 */ /* 0x002e620000000a00 */
[----:B------:R-:W-:Y:S01]  /*17c10*/  ISETP.NE.U32.AND P0, PT, RZ, UR4, PT ;  /* 0x00000004ff007c0c */ /* 0x000fe2000bf05070 */
[-C--:B--2---:R-:W-:Y:S01]  /*17c20*/  IMAD R33, R7, R191.reuse, RZ ;  /* 0x000000bf07217224 */ /* 0x084fe200078e02ff */
[----:B------:R-:W2:Y:S01]  /*17c30*/  LDL R34, [R1+0x64] ;  /* 0x0000640001227983 */ /* 0x000ea20000100800 */
[----:B------:R-:W-:Y:S01]  /*17c40*/  IMAD.WIDE.U32 R6, R6, R191, RZ ;  /* 0x000000bf06067225 */ /* 0x000fe200078e00ff */
[----:B------:R-:W-:-:S03]  /*17c50*/  ISETP.NE.AND.EX P0, PT, RZ, UR5, PT, P0 ;  /* 0x00000005ff007c0c */ /* 0x000fc6000bf05300 */
[----:B------:R-:W3:Y:S01]  /*17c60*/  @P1 LDC R24, c[0x0][0xbec] ;  /* 0x0002fb00ff181b82 */ /* 0x000ee20000000800 */
[----:B------:R-:W-:Y:S02]  /*17c70*/  SEL R15, R206, RZ, !P0 ;  /* 0x000000ffce0f7207 */ /* 0x000fe40004000000 */
[----:B------:R-:W-:-:S05]  /*17c80*/  SEL R213, R213, RZ, !P0 ;  /* 0x000000ffd5d57207 */ /* 0x000fca0004000000 */
[----:B------:R-:W1:Y:S01]  /*17c90*/  @P1 LDC R35, c[0x0][0xbf0] ;  /* 0x0002fc00ff231b82 */ /* 0x000e620000000800 */
[----:B0-----:R-:W-:-:S07]  /*17ca0*/  IMAD R5, R5, R15, RZ ;  /* 0x0000000f05057224 */ /* 0x001fce00078e02ff */
[----:B------:R-:W0:Y:S01]  /*17cb0*/  LDC.64 R12, c[0x0][0xba8] ;  /* 0x0002ea00ff0c7b82 */ /* 0x000e220000000a00 */
[----:B------:R-:W3:Y:S01]  /*17cc0*/  S2R R32, SR_TID.X ;  /* 0x0000000000207919 */ /* 0x000ee20000002100 */
[C---:B------:R-:W-:Y:S02]  /*17cd0*/  IMAD R213, R4.reuse, R213, R5 ;  /* 0x000000d504d57224 */ /* 0x040fe400078e0205 */
[----:B------:R-:W-:Y:S01]  /*17ce0*/  IMAD.WIDE.U32 R4, R4, R15, RZ ;  /* 0x0000000f04047225 */ /* 0x000fe200078e00ff */
[----:B------:R-:W-:Y:S02]  /*17cf0*/  SEL R27, R215, RZ, P2 ;  /* 0x000000ffd71b7207 */ /* 0x000fe40001000000 */
[--C-:B-----5:R-:W-:Y:S02]  /*17d00*/  IADD3 R6, P0, P3, R4, R6, R101.reuse ;  /* 0x0000000604067210 */ /* 0x120fe40007b1e065 */
[----:B------:R-:W-:Y:S01]  /*17d10*/  SHF.R.S32.HI R103, RZ, 0x1f, R101 ;  /* 0x0000001fff677819 */ /* 0x000fe20000011465 */
[----:B0-----:R-:W0:Y:S08]  /*17d20*/  @!P2 LDC R12, c[0x0][0xb50] ;  /* 0x0002d400ff0cab82 */ /* 0x001e300000000800 */
[----:B------:R-:W0:Y:S01]  /*17d30*/  @!P2 LDC R13, c[0x0][0xb54] ;  /* 0x0002d500ff0dab82 */ /* 0x000e220000000800 */
[----:B---3--:R-:W-:-:S05]  /*17d40*/  VIADD R36, R32, 0xffffff80 ;  /* 0xffffff8020247836 */ /* 0x008fca0000000000 */
[----:B------:R-:W-:-:S04]  /*17d50*/  SHF.R.S32.HI R32, RZ, 0x1f, R36 ;  /* 0x0000001fff207819 */ /* 0x000fc80000011424 */
[----:B------:R-:W-:-:S04]  /*17d60*/  LEA.HI R32, R32, R36, RZ, 0x7 ;  /* 0x0000002420207211 */ /* 0x000fc800078f38ff */
[----:B------:R-:W-:-:S05]  /*17d70*/  LOP3.LUT R32, R32, 0xffffff80, RZ, 0xc0, !PT ;  /* 0xffffff8020207812 */ /* 0x000fca00078ec0ff */
[----:B------:R-:W-:Y:S02]  /*17d80*/  IMAD.IADD R32, R36, 0x1, -R32 ;  /* 0x0000000124207824 */ /* 0x000fe400078e0a20 */
[----:B----4-:R-:W-:Y:S02]  /*17d90*/  IMAD R37, R214, 0x80, R26 ;  /* 0x00000080d6257824 */ /* 0x010fe400078e021a */
[----:B------:R-:W-:Y:S02]  /*17da0*/  IMAD.IADD R26, R7, 0x1, R33 ;  /* 0x00000001071a7824 */ /* 0x000fe400078e0221 */
[----:B------:R-:W-:-:S04]  /*17db0*/  @P1 IMAD.HI.U32 R4, R37, R24, RZ ;  /* 0x0000001825041227 */ /* 0x000fc800078e00ff */
[----:B------:R-:W-:Y:S02]  /*17dc0*/  IMAD.IADD R7, R5, 0x1, R213 ;  /* 0x0000000105077824 */ /* 0x000fe400078e02d5 */
[----:B------:R-:W-:Y:S01]  /*17dd0*/  IMAD.MOV.U32 R5, RZ, RZ, R37 ;  /* 0x000000ffff057224 */ /* 0x000fe200078e0025 */
[----:B-1----:R-:W-:Y:S01]  /*17de0*/  @P1 SHF.R.U32.HI R5, RZ, R35, R4 ;  /* 0x00000023ff051219 */ /* 0x002fe20000011604 */
[-C--:B------:R-:W-:Y:S02]  /*17df0*/  IMAD R33, R9, R27.reuse, RZ ;  /* 0x0000001b09217224 */ /* 0x080fe400078e02ff */
[----:B------:R-:W-:Y:S01]  /*17e00*/  IMAD.WIDE.U32 R8, R8, R27, RZ ;  /* 0x0000001b08087225 */ /* 0x000fe200078e00ff */
[----:B------:R-:W-:Y:S02]  /*17e10*/  IADD3 R27, -R5, RZ, RZ ;  /* 0x000000ff051b7210 */ /* 0x000fe40007ffe1ff */
[----:B------:R-:W-:Y:S01]  /*17e20*/  IADD3.X R7, R7, R26, R103, P0, P3 ;  /* 0x0000001a07077210 */ /* 0x000fe200007e6467 */
[----:B------:R-:W-:Y:S01]  /*17e30*/  IMAD.IADD R33, R9, 0x1, R33 ;  /* 0x0000000109217824 */ /* 0x000fe200078e0221 */
[----:B------:R-:W-:-:S02]  /*17e40*/  IADD3 R8, P0, P3, R5, R6, R8 ;  /* 0x0000000605087210 */ /* 0x000fc40007b1e008 */
[----:B------:R-:W-:Y:S01]  /*17e50*/  SHF.R.S32.HI R4, RZ, 0x1f, R5 ;  /* 0x0000001fff047819 */ /* 0x000fe20000011405 */
[----:B------:R-:W-:-:S03]  /*17e60*/  IMAD R5, R14, R27, R37 ;  /* 0x0000001b0e057224 */ /* 0x000fc600078e0225 */
[----:B------:R-:W-:Y:S01]  /*17e70*/  IADD3.X R9, R4, R7, R33, P0, P3 ;  /* 0x0000000704097210 */ /* 0x000fe200007e6421 */
[-C--:B------:R-:W-:Y:S01]  /*17e80*/  IMAD R4, R11, R5.reuse, RZ ;  /* 0x000000050b047224 */ /* 0x080fe200078e02ff */
[----:B------:R-:W-:Y:S01]  /*17e90*/  SHF.R.S32.HI R7, RZ, 0x1f, R5 ;  /* 0x0000001fff077819 */ /* 0x000fe20000011405 */
[----:B------:R-:W-:-:S04]  /*17ea0*/  IMAD.WIDE.U32 R8, R10, R5, R8 ;  /* 0x000000050a087225 */ /* 0x000fc800078e0008 */
[----:B------:R-:W-:Y:S01]  /*17eb0*/  IMAD R7, R10, R7, R4 ;  /* 0x000000070a077224 */ /* 0x000fe200078e0204 */
[----:B0-----:R-:W-:-:S03]  /*17ec0*/  LEA R12, P0, R8, R12, 0x2 ;  /* 0x0000000c080c7211 */ /* 0x001fc600078010ff */
[----:B------:R-:W-:-:S05]  /*17ed0*/  IMAD.IADD R4, R9, 0x1, R7 ;  /* 0x0000000109047824 */ /* 0x000fca00078e0207 */
[----:B------:R-:W-:Y:S01]  /*17ee0*/  LEA.HI.X R13, R8, R13, R4, 0x2, P0 ;  /* 0x0000000d080d7211 */ /* 0x000fe200000f1404 */
[----:B------:R-:W-:Y:S01]  /*17ef0*/  SHFL.IDX PT, R6, R12, 0x1, 0x1c1f ;  /* 0x003c1f000c067f89 */ /* 0x000fe200000e0000 */
[----:B--2---:R-:W-:-:S03]  /*17f00*/  LEA R33, R214, R34, 0x7 ;  /* 0x00000022d6217211 */ /* 0x004fc600078e38ff */
        /* <DEDUP_REMOVED lines=11> */
[----:B------:R-:W1:Y:S01]  /*17fc0*/  S2R R32, SR_TID.X ;  /* 0x0000000000207919 */ /* 0x000e620000002100 */
[----:B------:R-:W2:Y:S01]  /*17fd0*/  @P1 LDC R11, c[0x0][0xbec] ;  /* 0x0002fb00ff0b1b82 */ /* 0x000ea20000000800 */
[----:B------:R-:W-:-:S07]  /*17fe0*/  ULDC.64 UR4, c[0x0][0xaa0] ;  /* 0x0002a80000047ab9 */ /* 0x000fce0000000a00 */
[----:B------:R-:W3:Y:S01]  /*17ff0*/  @P1 LDC R13, c[0x0][0xbf0] ;  /* 0x0002fc00ff0d1b82 */ /* 0x000ee20000000800 */
[----:B-1----:R-:W-:-:S05]  /*18000*/  VIADD R32, R32, 0xffffff80 ;  /* 0xffffff8020207836 */ /* 0x002fca0000000000 */
[----:B------:R-:W-:-:S04]  /*18010*/  SHF.R.S32.HI R104, RZ, 0x1f, R32 ;  /* 0x0000001fff687819 */ /* 0x000fc80000011420 */
[----:B------:R-:W-:-:S04]  /*18020*/  LEA.HI R104, R104, R32, RZ, 0x3 ;  /* 0x0000002068687211 */ /* 0x000fc800078f18ff */
[----:B------:R-:W-:-:S05]  /*18030*/  SHF.R.S32.HI R104, RZ, 0x3, R104 ;  /* 0x00000003ff687819 */ /* 0x000fca0000011468 */
[----:B------:R-:W-:-:S04]  /*18040*/  IMAD R3, R104, 0x40, R199 ;  /* 0x0000004068037824 */ /* 0x000fc800078e02c7 */
[----:B------:R-:W-:-:S03]  /*18050*/  IMAD.WIDE R62, R3, 0x2, R62 ;  /* 0x00000002033e7825 */ /* 0x000fc600078e023e */
[C---:B------:R-:W-:Y:S02]  /*18060*/  IADD3 R33, P0, R62.reuse, 0x2000, RZ ;  /* 0x000020003e217810 */ /* 0x040fe40007f1e0ff */
[----:B------:R-:W-:Y:S02]  /*18070*/  IADD3 R25, P5, R62, 0x1000, RZ ;  /* 0x000010003e197810 */ /* 0x000fe40007fbe0ff */
[----:B------:R-:W-:Y:S02]  /*18080*/  LOP3.LUT R32, R33, 0x380, RZ, 0xc0, !PT ;  /* 0x0000038021207812 */ /* 0x000fe400078ec0ff */
[----:B------:R-:W-:Y:S02]  /*18090*/  LOP3.LUT R24, R25, 0x380, RZ, 0xc0, !PT ;  /* 0x0000038019187812 */ /* 0x000fe400078ec0ff */
[----:B------:R-:W-:Y:S02]  /*180a0*/  SHF.R.U64 R32, R32, 0x3, RZ ;  /* 0x0000000320207819 */ /* 0x000fe400000012ff */
[----:B------:R-:W-:-:S02]  /*180b0*/  SHF.R.U64 R24, R24, 0x3, RZ ;  /* 0x0000000318187819 */ /* 0x000fc400000012ff */
[----:B------:R-:W-:Y:S02]  /*180c0*/  LOP3.LUT R32, R32, R33, RZ, 0x3c, !PT ;  /* 0x0000002120207212 */ /* 0x000fe400078e3cff */
[----:B------:R-:W-:Y:S02]  /*180d0*/  IADD3.X R33, RZ, R63, RZ, P0, !PT ;  /* 0x0000003fff217210 */ /* 0x000fe400007fe4ff */
[----:B------:R-:W-:Y:S02]  /*180e0*/  IADD3 R3, P0, R62, 0x7000, RZ ;  /* 0x000070003e037810 */ /* 0x000fe40007f1e0ff */
[----:B------:R-:W-:Y:S01]  /*180f0*/  LOP3.LUT R24, R24, R25, RZ, 0x3c, !PT ;  /* 0x0000001918187212 */ /* 0x000fe200078e3cff */
[----:B------:R-:W-:Y:S01]  /*18100*/  IMAD.X R25, RZ, RZ, R63, P5 ;  /* 0x000000ffff197224 */ /* 0x000fe200028e063f */
[----:B------:R-:W-:Y:S01]  /*18110*/  LOP3.LUT R0, R3, 0x380, RZ, 0xc0, !PT ;  /* 0x0000038003007812 */ /* 0x000fe200078ec0ff */
[----:B------:R-:W5:Y:S01]  /*18120*/  LD.E.128 R32, desc[UR36][R32.64] ;  /* 0x0000002420207980 */ /* 0x000f62000c101d00 */
[----:B------:R-:W-:-:S02]  /*18130*/  IADD3 R37, P2, R62, 0x3000, RZ ;  /* 0x000030003e257810 */ /* 0x000fc40007f5e0ff */
[C---:B------:R-:W-:Y:S01]  /*18140*/  IADD3 R41, P3, R62.reuse, 0x4000, RZ ;  /* 0x000040003e297810 */ /* 0x040fe20007f7e0ff */
[----:B------:R-:W5:Y:S01]  /*18150*/  LD.E.128 R24, desc[UR36][R24.64] ;  /* 0x0000002418187980 */ /* 0x000f62000c101d00 */
[C---:B------:R-:W-:Y:S02]  /*18160*/  IADD3 R45, P4, R62.reuse, 0x5000, RZ ;  /* 0x000050003e2d7810 */ /* 0x040fe40007f9e0ff */
[----:B------:R-:W-:Y:S02]  /*18170*/  IADD3 R49, P5, R62, 0x6000, RZ ;  /* 0x000060003e317810 */ /* 0x000fe40007fbe0ff */
[----:B------:R-:W-:Y:S02]  /*18180*/  SHF.R.U64 R0, R0, 0x3, RZ ;  /* 0x0000000300007819 */ /* 0x000fe400000012ff */
[----:B------:R-:W-:Y:S02]  /*18190*/  LOP3.LUT R36, R37, 0x380, RZ, 0xc0, !PT ;  /* 0x0000038025247812 */ /* 0x000fe400078ec0ff */
[----:B------:R-:W-:-:S02]  /*181a0*/  LOP3.LUT R40, R41, 0x380, RZ, 0xc0, !PT ;  /* 0x0000038029287812 */ /* 0x000fc400078ec0ff */
[----:B------:R-:W-:Y:S02]  /*181b0*/  LOP3.LUT R44, R45, 0x380, RZ, 0xc0, !PT ;  /* 0x000003802d2c7812 */ /* 0x000fe400078ec0ff */
[----:B------:R-:W-:Y:S02]  /*181c0*/  LOP3.LUT R48, R49, 0x380, RZ, 0xc0, !PT ;  /* 0x0000038031307812 */ /* 0x000fe400078ec0ff */
[----:B0-----:R-:W-:Y:S02]  /*181d0*/  LOP3.LUT R5, R62, 0x380, RZ, 0xc0, !PT ;  /* 0x000003803e057812 */ /* 0x001fe400078ec0ff */
[----:B------:R-:W-:Y:S01]  /*181e0*/  LOP3.LUT R52, R0, R3, RZ, 0x3c, !PT ;  /* 0x0000000300347212 */ /* 0x000fe200078e3cff */
[----:B------:R-:W-:Y:S01]  /*181f0*/  IMAD R0, R103, UR4, RZ ;  /* 0x0000000467007c24 */ /* 0x000fe2000f8e02ff */
[----:B------:R-:W-:Y:S02]  /*18200*/  SHF.R.U64 R36, R36, 0x3, RZ ;  /* 0x0000000324247819 */ /* 0x000fe400000012ff */
[----:B------:R-:W-:-:S02]  /*18210*/  SHF.R.U64 R40, R40, 0x3, RZ ;  /* 0x0000000328287819 */ /* 0x000fc400000012ff */
[----:B------:R-:W-:Y:S02]  /*18220*/  SHF.R.U64 R44, R44, 0x3, RZ ;  /* 0x000000032c2c7819 */ /* 0x000fe400000012ff */
[----:B------:R-:W-:Y:S01]  /*18230*/  SHF.R.U64 R48, R48, 0x3, RZ ;  /* 0x0000000330307819 */ /* 0x000fe200000012ff */
[----:B------:R-:W-:Y:S01]  /*18240*/  IMAD R9, R101, UR5, R0 ;  /* 0x0000000565097c24 */ /* 0x000fe2000f8e0200 */
[----:B------:R-:W-:Y:S01]  /*18250*/  SHF.R.U64 R5, R5, 0x3, RZ ;  /* 0x0000000305057819 */ /* 0x000fe200000012ff */
        /* <DEDUP_REMOVED lines=15> */
[----:B------:R-:W-:Y:S01]  /*18350*/  IMAD.WIDE.U32 R2, R191, UR4, R2 ;  /* 0x00000004bf027c25 */ /* 0x000fe2000f8e0002 */
[----:B------:R0:W5:Y:S01]  /*18360*/  LD.E.128 R4, desc[UR36][R62.64] ;  /* 0x000000243e047980 */ /* 0x000162000c101d00 */
[----:B------:R-:W-:-:S03]  /*18370*/  SHF.R.S32.HI R8, RZ, 0x1f, R15 ;  /* 0x0000001fff087819 */ /* 0x000fc6000001140f */
[----:B------:R-:W5:Y:S01]  /*18380*/  LD.E.128 R40, desc[UR36][R40.64] ;  /* 0x0000002428287980 */ /* 0x000f62000c101d00 */
[----:B------:R-:W-:-:S03]  /*18390*/  IMAD R12, R214, 0x80, R9 ;  /* 0x00000080d60c7824 */ /* 0x000fc600078e0209 */
[----:B------:R-:W5:Y:S04]  /*183a0*/  LD.E.128 R44, desc[UR36][R44.64] ;  /* 0x000000242c2c7980 */ /* 0x000f68000c101d00 */
[----:B------:R-:W5:Y:S04]  /*183b0*/  LD.E.128 R48, desc[UR36][R48.64] ;  /* 0x0000002430307980 */ /* 0x000f68000c101d00 */
[----:B------:R-:W5:Y:S01]  /*183c0*/  LD.E.128 R52, desc[UR36][R52.64] ;  /* 0x0000002434347980 */ /* 0x000f62000c101d00 */
[----:B------:R-:W-:Y:S01]  /*183d0*/  IMAD R3, R191, UR5, R3 ;  /* 0x00000005bf037c24 */ /* 0x000fe2000f8e0203 */
[----:B------:R-:W-:Y:S01]  /*183e0*/  ULDC.64 UR4, c[0x0][0xaf0] ;  /* 0x0002bc0000047ab9 */ /* 0x000fe20000000a00 */
[----:B------:R-:W-:Y:S01]  /*183f0*/  @!PT LDS RZ, [RZ] ;  /* 0x00000000fffff984 */ /* 0x000fe20000000800 */
[----:B------:R-:W-:Y:S01]  /*18400*/  @!PT LDS RZ, [RZ] ;  /* 0x00000000fffff984 */ /* 0x000fe20000000800 */
[----:B------:R-:W-:Y:S01]  /*18410*/  @!PT LDS RZ, [RZ] ;  /* 0x00000000fffff984 */ /* 0x000fe20000000800 */
[----:B------:R-:W-:Y:S01]  /*18420*/  @!PT LDS RZ, [RZ] ;  /* 0x00000000fffff984 */ /* 0x000fe20000000800 */
[----:B------:R1:W-:Y:S06]  /*18430*/  MEMBAR.ALL.CTA ;  /* 0x0000000000007992 */ /* 0x0003ec0000008000 */
[----:B-1----:R-:W1:Y:S01]  /*18440*/  FENCE.VIEW.ASYNC.S ;  /* 0x00000000000073c6 */ /* 0x002e620000000000 */
[----:B------:R-:W-:-:S02]  /*18450*/  IMAD R8, R8, UR4, RZ ;  /* 0x0000000408087c24 */ /* 0x000fc4000f8e02ff */
[----:B--2---:R-:W-:-:S04]  /*18460*/  @P1 IMAD.HI.U32 R0, R12, R11, RZ ;  /* 0x0000000b0c001227 */ /* 0x004fc800078e00ff */
[----:B------:R-:W-:Y:S01]  /*18470*/  IMAD.MOV.U32 R9, RZ, RZ, R12 ;  /* 0x000000ffff097224 */ /* 0x000fe200078e000c */
[----:B---3--:R-:W-:Y:S01]  /*18480*/  @P1 SHF.R.U32.HI R9, RZ, R13, R0 ;  /* 0x0000000dff091219 */ /* 0x008fe20000011600 */
[C---:B------:R-:W-:Y:S02]  /*18490*/  IMAD R11, R15.reuse, UR5, R8 ;  /* 0x000000050f0b7c24 */ /* 0x040fe4000f8e0208 */
[----:B------:R-:W-:Y:S01]  /*184a0*/  IMAD.WIDE.U32 R2, R15, UR4, R2 ;  /* 0x000000040f027c25 */ /* 0x000fe2000f8e0002 */
[--C-:B------:R-:W-:Y:S01]  /*184b0*/  SHF.R.S32.HI R8, RZ, 0x1f, R9.reuse ;  /* 0x0000001fff087819 */ /* 0x100fe20000011409 */
[----:B------:R-:W-:Y:S02]  /*184c0*/  ULDC.64 UR4, c[0x0][0xae0] ;  /* 0x0002b80000047ab9 */ /* 0x000fe40000000a00 */
[----:B------:R-:W-:Y:S01]  /*184d0*/  VIADD R0, R18, 0x22820 ;  /* 0x0002282012007836 */ /* 0x000fe20000000000 */
[----:B------:R-:W-:Y:S01]  /*184e0*/  IADD3 R3, R3, R11, RZ ;  /* 0x0000000b03037210 */ /* 0x000fe20007ffe0ff */
[----:B------:R-:W-:-:S02]  /*184f0*/  IMAD.MOV R11, RZ, RZ, -R9 ;  /* 0x000000ffff0b7224 */ /* 0x000fc400078e0a09 */
[----:B------:R-:W-:Y:S01]  /*18500*/  IMAD R8, R8, UR4, RZ ;  /* 0x0000000408087c24 */ /* 0x000fe2000f8e02ff */
[----:B------:R-:W-:Y:S01]  /*18510*/  PRMT R0, RZ, 0x654, R0 ;  /* 0x00000654ff007816 */ /* 0x000fe20000000000 */
[----:B------:R-:W-:Y:S02]  /*18520*/  IMAD R11, R14, R11, R12 ;  /* 0x0000000b0e0b7224 */ /* 0x000fe400078e020c */
[C---:B------:R-:W-:Y:S01]  /*18530*/  IMAD R13, R9.reuse, UR5, R8 ;  /* 0x00000005090d7c24 */ /* 0x040fe2000f8e0208 */
[----:B-1----:R1:W-:Y:S01]  /*18540*/  SYNCS.ARRIVE.TRANS64.RED.A1T0 RZ, [R0+URZ], RZ ;  /* 0x000000ff00ff79a7 */ /* 0x0023e2000810043f */
[----:B------:R-:W-:Y:S01]  /*18550*/  IMAD.WIDE.U32 R2, R9, UR4, R2 ;  /* 0x0000000409027c25 */ /* 0x000fe2000f8e0002 */
[----:B------:R-:W-:Y:S01]  /*18560*/  ULDC.64 UR4, c[0x0][0xad8] ;  /* 0x0002b60000047ab9 */ /* 0x000fe20000000a00 */
[----:B-1----:R-:W-:Y:S02]  /*18570*/  SHF.R.S32.HI R0, RZ, 0x1f, R11 ;  /* 0x0000001fff007819 */ /* 0x002fe4000001140b */
[----:B------:R-:W-:-:S03]  /*18580*/  IMAD.IADD R3, R3, 0x1, R13 ;  /* 0x0000000103037824 */ /* 0x000fc600078e020d */
        /* <DEDUP_REMOVED lines=11> */
.L_x_8215:
[----:B------:R-:W-:Y:S01]  /*18640*/  LEA R21, R214, R104, 0x7 ;  /* 0x00000068d6157211 */ /* 0x000fe200078e38ff */
[----:B------:R-:W-:Y:S03]  /*18650*/  BSSY B1, `(.L_x_7931) ;  /* 0x000000e000017945 */ /* 0x000fe60003800000 */
[----:B------:R-:W-:-:S13]  /*18660*/  ISETP.GE.AND P0, PT, R21, R10, PT ;  /* 0x0000000a1500720c */ /* 0x000fda0003f06270 */
[----:B------:R-:W-:Y:S05]  /*18670*/  @P0 BRA `(.L_x_7932) ;  /* 0x00000000002c0947 */ /* 0x000fea0003800000 */
[----:B------:R-:W-:Y:S01]  /*18680*/  ULDC UR4, c[0x0][0xac8] ;  /* 0x0002b20000047ab9 */ /* 0x000fe20000000800 */
[----:B------:R-:W-:Y:S02]  /*18690*/  SHF.R.S32.HI R12, RZ, 0x1f, R199 ;  /* 0x0000001fff0c7819 */ /* 0x000fe400000114c7 */
[----:B------:R-:W-:Y:S02]  /*186a0*/  ISETP.GE.AND P0, PT, R199, UR4, PT ;  /* 0x00000004c7007c0c */ /* 0x000fe4000bf06270 */
[----:B------:R-:W-:Y:S02]  /*186b0*/  ISETP.GE.AND P1, PT, R207, UR4, PT ;  /* 0x00000004cf007c0c */ /* 0x000fe4000bf26270 */
[----:B------:R-:W-:-:S09]  /*186c0*/  SHF.R.S32.HI R11, RZ, 0x1f, R207 ;  /* 0x0000001fff0b7819 */ /* 0x000fd200000114cf */
[-C--:B--2---:R-:W-:Y:S02]  /*186d0*/  @!P0 LEA R8, P2, R199, R14.reuse, 0x1 ;  /* 0x0000000ec7088211 */ /* 0x084fe400078408ff */
[----:B------:R-:W-:Y:S02]  /*186e0*/  @!P1 LEA R14, P3, R207, R14, 0x1 ;  /* 0x0000000ecf0e9211 */ /* 0x000fe400078608ff */
[-C--:B-1----:R-:W-:Y:S02]  /*186f0*/  @!P0 LEA.HI.X R9, R199, R0.reuse, R12, 0x1, P2 ;  /* 0x00000000c7098211 */ /* 0x082fe400010f0c0c */
[----:B------:R-:W-:-:S03]  /*18700*/  @!P1 LEA.HI.X R15, R207, R0, R11, 0x1, P3 ;  /* 0x00000000cf0f9211 */ /* 0x000fc600018f0c0b */
[----:B-----5:R3:W-:Y:S04]  /*18710*/  @!P0 ST.E.128 desc[UR36][R8.64], R4 ;  /* 0x0000000408008985 */ /* 0x0207e8000c101d24 */
[----:B------:R3:W-:Y:S02]  /*18720*/  @!P1 ST.E.128 desc[UR36][R14.64], R40 ;  /* 0x000000280e009985 */ /* 0x0007e4000c101d24 */
.L_x_7932:
[----:B------:R-:W-:Y:S05]  /*18730*/  BSYNC B1 ;  /* 0x0000000000017941 */ /* 0x000fea0003800000 */
.L_x_7931:
[----:B------:R-:W-:-:S03]  /*18740*/  UMOV UR4, 0xffffffff ;  /* 0xffffffff00047882 */ /* 0x000fc60000000000 */
[----:B------:R-:W-:Y:S05]  /*18750*/  BRA.DIV UR4, `(.L_x_7933) ;  /* 0x000000da04647947 */ /* 0x000fea000b800000 */
[----:B-1----:R1:W4:Y:S04]  /*18760*/  SHFL.IDX PT, R0, R3, 0x1, 0x181f ;  /* 0x00381f0003007f89 */ /* 0x00232800000e0000 */
[----:B--23--:R1:W2:Y:S02]  /*18770*/  SHFL.IDX PT, R14, R2, 0x1, 0x181f ;  /* 0x00381f00020e7f89 */ /* 0x00c2a400000e0000 */
.L_x_8219:
[----:B-----5:R-:W-:Y:S01]  /*18780*/  VIADD R5, R21, 0x20 ;  /* 0x0000002015057836 */ /* 0x020fe20000000000 */
[----:B------:R-:W-:Y:S04]  /*18790*/  BSSY B1, `(.L_x_7934) ;  /* 0x000000e000017945 */ /* 0x000fe80003800000 */
        /* <DEDUP_REMOVED lines=9> */
[-C--:B----4-:R-:W-:Y:S02]  /*18830*/  @!P2 LEA.HI.X R5, R199, R0.reuse, R7, 0x1, P0 ;  /* 0x00000000c705a211 */ /* 0x090fe400000f0c07 */
[----:B------:R-:W-:-:S03]  /*18840*/  @!P3 LEA.HI.X R15, R207, R0, R6, 0x1, P1 ;  /* 0x00000000cf0fb211 */ /* 0x000fc600008f0c06 */
[----:B------:R3:W-:Y:S04]  /*18850*/  @!P2 ST.E.128 desc[UR36][R4.64], R24 ;  /* 0x000000180400a985 */ /* 0x0007e8000c101d24 */
[----:B------:R3:W-:Y:S02]  /*18860*/  @!P3 ST.E.128 desc[UR36][R14.64], R44 ;  /* 0x0000002c0e00b985 */ /* 0x0007e4000c101d24 */
.L_x_7935:
[----:B------:R-:W-:Y:S05]  /*18870*/  BSYNC B1 ;  /* 0x0000000000017941 */ /* 0x000fea0003800000 */
.L_x_7934:
[----:B------:R-:W-:-:S03]  /*18880*/  UMOV UR4, 0xffffffff ;  /* 0xffffffff00047882 */ /* 0x000fc60000000000 */
[----:B------:R-:W-:Y:S05]  /*18890*/  BRA.DIV UR4, `(.L_x_7936) ;  /* 0x000000da045c7947 */ /* 0x000fea000b800000 */
[----:B----4-:R4:W0:Y:S04]  /*188a0*/  SHFL.IDX PT, R0, R3, 0x2, 0x181f ;  /* 0x00581f0003007f89 */ /* 0x01082800000e0000 */
[----:B--23--:R4:W2:Y:S02]  /*188b0*/  SHFL.IDX PT, R14, R2, 0x2, 0x181f ;  /* 0x00581f00020e7f89 */ /* 0x00c8a400000e0000 */
.L_x_8223:
[----:B------:R-:W-:Y:S01]  /*188c0*/  VIADD R5, R21, 0x40 ;  /* 0x0000004015057836 */ /* 0x000fe20000000000 */
        /* <DEDUP_REMOVED lines=10> */
[-C--:B0-----:R-:W-:Y:S02]  /*18970*/  @!P2 LEA.HI.X R5, R199, R0.reuse, R7, 0x1, P0 ;  /* 0x00000000c705a211 */ /* 0x081fe400000f0c07 */
[----:B------:R-:W-:-:S03]  /*18980*/  @!P3 LEA.HI.X R15, R207, R0, R6, 0x1, P1 ;  /* 0x00000000cf0fb211 */ /* 0x000fc600008f0c06 */
[----:B------:R3:W-:Y:S04]  /*18990*/  @!P2 ST.E.128 desc[UR36][R4.64], R32 ;  /* 0x000000200400a985 */ /* 0x0007e8000c101d24 */
[----:B------:R3:W-:Y:S02]  /*189a0*/  @!P3 ST.E.128 desc[UR36][R14.64], R48 ;  /* 0x000000300e00b985 */ /* 0x0007e4000c101d24 */
.L_x_7938:
[----:B------:R-:W-:Y:S05]  /*189b0*/  BSYNC B1 ;  /* 0x0000000000017941 */ /* 0x000fea0003800000 */
.L_x_7937:
[----:B------:R-:W-:-:S03]  /*189c0*/  UMOV UR4, 0xffffffff ;  /* 0xffffffff00047882 */ /* 0x000fc60000000000 */
[----:B------:R-:W-:Y:S05]  /*189d0*/  BRA.DIV UR4, `(.L_x_7939) ;  /* 0x000000da04547947 */ /* 0x000fea000b800000 */
[----:B0-----:R0:W0:Y:S04]  /*189e0*/  SHFL.IDX PT, R0, R3, 0x3, 0x181f ;  /* 0x00781f0003007f89 */ /* 0x00102800000e0000 */
[----:B--23--:R2:W3:Y:S02]  /*189f0*/  SHFL.IDX PT, R14, R2, 0x3, 0x181f ;  /* 0x00781f00020e7f89 */ /* 0x00c4e400000e0000 */
.L_x_8227:
[----:B01--4-:R-:W-:-:S05]  /*18a00*/  VIADD R3, R21, 0x60 ;  /* 0x0000006015037836 */ /* 0x013fca0000000000 */
[----:B------:R-:W-:-:S13]  /*18a10*/  ISETP.GE.AND P0, PT, R3, R10, PT ;  /* 0x0000000a0300720c */ /* 0x000fda0003f06270 */
[----:B------:R-:W-:Y:S05]  /*18a20*/  @P0 BRA `(.L_x_7940) ;  /* 0x0000002000080947 */ /* 0x000fea0003800000 */
[----:B------:R-:W-:Y:S01]  /*18a30*/  ULDC UR4, c[0x0][0xac8] ;  /* 0x0002b20000047ab9 */ /* 0x000fe20000000800 */
[----:B------:R-:W-:Y:S02]  /*18a40*/  SHF.R.S32.HI R4, RZ, 0x1f, R199 ;  /* 0x0000001fff047819 */ /* 0x000fe400000114c7 */
[----:B------:R-:W-:-:S13]  /*18a50*/  ISETP.GE.AND P1, PT, R199, UR4, PT ;  /* 0x00000004c7007c0c */ /* 0x000fda000bf26270 */
[----:B--23--:R-:W-:-:S04]  /*18a60*/  @!P1 LEA R2, P0, R199, R14, 0x1 ;  /* 0x0000000ec7029211 */ /* 0x00cfc800078008ff */
[----:B------:R-:W-:Y:S02]  /*18a70*/  @!P1 LEA.HI.X R3, R199, R0, R4, 0x1, P0 ;  /* 0x00000000c7039211 */ /* 0x000fe400000f0c04 */
[----:B------:R-:W-:-:S03]  /*18a80*/  ISETP.GE.AND P0, PT, R207, UR4, PT ;  /* 0x00000004cf007c0c */ /* 0x000fc6000bf06270 */
[----:B------:R4:W-:Y:S10]  /*18a90*/  @!P1 ST.E.128 desc[UR36][R2.64], R36 ;  /* 0x0000002402009985 */ /* 0x0009f4000c101d24 */
[----:B------:R-:W-:Y:S05]  /*18aa0*/  @P0 BRA `(.L_x_7940) ;  /* 0x0000001c00e80947 */ /* 0x000fea0003800000 */
[----:B------:R-:W-:Y:S02]  /*18ab0*/  SHF.R.S32.HI R4, RZ, 0x1f, R207 ;  /* 0x0000001fff047819 */ /* 0x000fe400000114cf */
[----:B------:R-:W-:-:S04]  /*18ac0*/  LEA R14, P0, R207, R14, 0x1 ;  /* 0x0000000ecf0e7211 */ /* 0x000fc800078008ff */
[----:B------:R-:W-:-:S05]  /*18ad0*/  LEA.HI.X R15, R207, R0, R4, 0x1, P0 ;  /* 0x00000000cf0f7211 */ /* 0x000fca00000f0c04 */
[----:B------:R0:W-:Y:S01]  /*18ae0*/  ST.E.128 desc[UR36][R14.64], R52 ;  /* 0x000000340e007985 */ /* 0x0001e2000c101d24 */
[----:B------:R-:W-:Y:S05]  /*18af0*/  BRA `(.L_x_7940) ;  /* 0x0000001c00d47947 */ /* 0x000fea0003800000 */
.L_x_7929:
[----:B------:R-:W-:Y:S01]  /*18b00*/  ULDC.64 UR4, c[0x0][0xb08] ;  /* 0x0002c20000047ab9 */ /* 0x000fe20000000a00 */
[----:B------:R-:W1:Y:S01]  /*18b10*/  @P1 LDC R8, c[0x0][0xbec] ;  /* 0x0002fb00ff081b82 */ /* 0x000e620000000800 */
[----:B0-----:R-:W-:Y:S01]  /*18b20*/  IMAD R6, R103, UR4, RZ ;  /* 0x0000000467067c24 */ /* 0x001fe2000f8e02ff */
[----:B------:R-:W-:Y:S01]  /*18b30*/  MOV R7, R37 ;  /* 0x0000002500077202 */ /* 0x000fe20000000f00 */
[----:B------:R-:W-:Y:S01]  /*18b40*/  IMAD.WIDE.U32 R4, R101, UR4, RZ ;  /* 0x0000000465047c25 */ /* 0x000fe2000f8e00ff */
[----:B------:R-:W-:-:S03]  /*18b50*/  SHF.R.S32.HI R32, RZ, 0x1f, R216 ;  /* 0x0000001fff207819 */ /* 0x000fc600000114d8 */
[----:B------:R-:W-:Y:S01]  /*18b60*/  IMAD R101, R101, UR5, R6 ;  /* 0x0000000565657c24 */ /* 0x000fe2000f8e0206 */
[----:B------:R-:W0:Y:S01]  /*18b70*/  @P1 LDC R11, c[0x0][0xbf0] ;  /* 0x0002fc00ff0b1b82 */ /* 0x000e220000000800 */
[----:B------:R-:W-:Y:S01]  /*18b80*/  ULDC.64 UR4, c[0x0][0xb38] ;  /* 0x0002ce0000047ab9 */ /* 0x000fe20000000a00 */
[----:B------:R-:W-:Y:S01]  /*18b90*/  SHF.R.S32.HI R6, RZ, 0x1f, R15 ;  /* 0x0000001fff067819 */ /* 0x000fe2000001140f */
        /* <DEDUP_REMOVED lines=31> */
[----:B------:R-:W-:Y:S01]  /*18d90*/  UMOV UR4, 0xffffffff ;  /* 0xffffffff00047882 */ /* 0x000fe20000000000 */
[----:B------:R-:W-:-:S04]  /*18da0*/  IADD3 R5, R5, R9, RZ ;  /* 0x0000000905057210 */ /* 0x000fc80007ffe0ff */
[----:B------:R-:W-:Y:S01]  /*18db0*/  LEA.HI.X R26, R4, UR5, R5, 0x2, P0 ;  /* 0x00000005041a7c11 */ /* 0x000fe200080f1405 */
[----:B0-----:R-:W-:Y:S06]  /*18dc0*/  BRA.DIV UR4, `(.L_x_7941) ;  /* 0x000000d604a07947 */ /* 0x001fec000b800000 */
[----:B------:R0:W1:Y:S04]  /*18dd0*/  SHFL.IDX PT, R27, R26, RZ, 0x1c1f ;  /* 0x001c1fff1a1b7589 */ /* 0x00006800000e0000 */
[----:B------:R0:W2:Y:S02]  /*18de0*/  SHFL.IDX PT, R14, R24, RZ, 0x1c1f ;  /* 0x001c1fff180e7589 */ /* 0x0000a400000e0000 */
.L_x_8230:
        /* <DEDUP_REMOVED lines=12> */
[----:B------:R-:W5:Y:S01]  /*18eb0*/  LDL R39, [R1+0x14] ;  /* 0x0000140001277983 */ /* 0x000f620000100800 */
[----:B------:R-:W-:-:S03]  /*18ec0*/  ISETP.GE.AND P3, PT, R216, UR4, PT ;  /* 0x00000004d8007c0c */ /* 0x000fc6000bf66270 */
[----:B------:R-:W5:Y:S04]  /*18ed0*/  LDL R92, [R1+0x54] ;  /* 0x00005400015c7983 */ /* 0x000f680000100800 */
[----:B------:R-:W5:Y:S04]  /*18ee0*/  LDL R37, [R1+0x10] ;  /* 0x0000100001257983 */ /* 0x000f680000100800 */
[----:B------:R-:W5:Y:S02]  /*18ef0*/  LDL R35, [R1+0xc] ;  /* 0x00000c0001237983 */ /* 0x000f640000100800 */
[----:B--2---:R-:W-:-:S02]  /*18f00*/  @!P3 LEA R4, P4, R216, R14, 0x2 ;  /* 0x0000000ed804b211 */ /* 0x004fc400078810ff */
[----:B------:R-:W2:Y:S04]  /*18f10*/  LDL R33, [R1+0x8] ;  /* 0x0000080001217983 */ /* 0x000ea80000100800 */
[----:B------:R-:W2:Y:S01]  /*18f20*/  LDL R62, [R1+0x4c] ;  /* 0x00004c00013e7983 */ /* 0x000ea20000100800 */
[----:B-1----:R-:W-:-:S03]  /*18f30*/  @!P3 LEA.HI.X R5, R216, R27, R32, 0x2, P4 ;  /* 0x0000001bd805b211 */ /* 0x002fc600020f1420 */
[----:B------:R-:W2:Y:S04]  /*18f40*/  LDL R11, [R1+0x4] ;  /* 0x00000400010b7983 */ /* 0x000ea80000100800 */
[----:B------:R-:W2:Y:S01]  /*18f50*/  LDL R38, [R1+0x48] ;  /* 0x0000480001267983 */ /* 0x000ea20000100800 */
[----:B---3--:R-:W-:Y:S02]  /*18f60*/  ISETP.GE.AND P0, PT, R8, UR4, PT ;  /* 0x0000000408007c0c */ /* 0x008fe4000bf06270 */
[----:B----4-:R-:W-:Y:S02]  /*18f70*/  ISETP.GE.AND P2, PT, R12, UR4, PT ;  /* 0x000000040c007c0c */ /* 0x010fe4000bf46270 */
[----:B-----5:R-:W-:-:S09]  /*18f80*/  ISETP.GE.AND P1, PT, R15, UR4, PT ;  /* 0x000000040f007c0c */ /* 0x020fd2000bf26270 */
[----:B------:R-:W-:Y:S02]  /*18f90*/  @!P0 IMAD.MOV.U32 R6, RZ, RZ, R14 ;  /* 0x000000ffff068224 */ /* 0x000fe400078e000e */
[----:B------:R-:W-:Y:S02]  /*18fa0*/  @!P0 IMAD.MOV.U32 R7, RZ, RZ, R27 ;  /* 0x000000ffff078224 */ /* 0x000fe400078e001b */
[----:B------:R-:W-:Y:S02]  /*18fb0*/  @!P0 IMAD.MOV.U32 R9, RZ, RZ, R99 ;  /* 0x000000ffff098224 */ /* 0x000fe400078e0063 */
[----:B------:R-:W-:-:S04]  /*18fc0*/  @!P0 IMAD.WIDE R6, R8, 0x4, R6 ;  /* 0x0000000408068825 */ /* 0x000fc800078e0206 */
[----:B------:R-:W-:-:S05]  /*18fd0*/  @!P0 IMAD.MOV.U32 R8, RZ, RZ, R102 ;  /* 0x000000ffff088224 */ /* 0x000fca00078e0066 */
[----:B------:R1:W-:Y:S02]  /*18fe0*/  @!P0 ST.E.64 desc[UR36][R6.64], R8 ;  /* 0x0000000806008985 */ /* 0x0003e4000c101b24 */
[----:B-1----:R-:W-:Y:S01]  /*18ff0*/  @!P3 MOV R6, R100 ;  /* 0x000000640006b202 */ /* 0x002fe20000000f00 */
[----:B------:R-:W-:Y:S01]  /*19000*/  @!P3 IMAD.MOV.U32 R7, RZ, RZ, R98 ;  /* 0x000000ffff07b224 */ /* 0x000fe200078e0062 */
[----:B------:R-:W-:-:S04]  /*19010*/  @!P2 LEA R8, P4, R12, R14, 0x2 ;  /* 0x0000000e0c08a211 */ /* 0x000fc800078810ff */
[----:B------:R1:W-:Y:S01]  /*19020*/  @!P3 ST.E.64 desc[UR36][R4.64], R6 ;  /* 0x000000060400b985 */ /* 0x0003e2000c101b24 */
[----:B------:R-:W-:Y:S02]  /*19030*/  @!P2 LEA.HI.X R9, R12, R27, R36, 0x2, P4 ;  /* 0x0000001b0c09a211 */ /* 0x000fe400020f1424 */
[----:B------:R-:W-:Y:S01]  /*19040*/  ISETP.GE.AND P3, PT, R13, UR4, PT ;  /* 0x000000040d007c0c */ /* 0x000fe2000bf66270 */
[----:B------:R-:W3:Y:S04]  /*19050*/  LDL R36, [R1+0x44] ;  /* 0x0000440001247983 */ /* 0x000ee80000100800 */
[----:B------:R-:W4:Y:S01]  /*19060*/  LDL R12, [R1] ;  /* 0x00000000010c7983 */ /* 0x000f220000100800 */
[----:B-1----:R-:W-:Y:S01]  /*19070*/  @!P1 LEA R4, P5, R15, R14, 0x2 ;  /* 0x0000000e0f049211 */ /* 0x002fe200078a10ff */
[----:B------:R-:W-:-:S03]  /*19080*/  @!P2 IMAD.MOV.U32 R6, RZ, RZ, R79 ;  /* 0x000000ffff06a224 */ /* 0x000fc600078e004f */
[----:B------:R-:W-:Y:S02]  /*19090*/  @!P1 LEA.HI.X R5, R15, R27, R34, 0x2, P5 ;  /* 0x0000001b0f059211 */ /* 0x000fe400028f1422 */
[----:B------:R-:W5:Y:S01]  /*190a0*/  LDL R34, [R1+0x40] ;  /* 0x0000400001227983 */ /* 0x000f620000100800 */
[----:B------:R-:W-:Y:S02]  /*190b0*/  @!P2 IMAD.MOV.U32 R7, RZ, RZ, R77 ;  /* 0x000000ffff07a224 */ /* 0x000fe400078e004d */
[----:B------:R-:W-:Y:S01]  /*190c0*/  @!P1 IMAD.MOV.U32 R79, RZ, RZ, R78 ;  /* 0x000000ffff4f9224 */ /* 0x000fe200078e004e */
[----:B------:R-:W-:Y:S01]  /*190d0*/  @!P1 MOV R78, R80 ;  /* 0x00000050004e9202 */ /* 0x000fe20000000f00 */
[----:B------:R-:W5:Y:S04]  /*190e0*/  LDL R15, [R1+0x3c] ;  /* 0x00003c00010f7983 */ /* 0x000f680000100800 */
[----:B------:R-:W-:Y:S04]  /*190f0*/  @!P2 ST.E.64 desc[UR36][R8.64], R6 ;  /* 0x000000060800a985 */ /* 0x000fe8000c101b24 */
[----:B------:R1:W-:Y:S02]  /*19100*/  @!P1 ST.E.64 desc[UR36][R4.64], R78 ;  /* 0x0000004e04009985 */ /* 0x0003e4000c101b24 */
[----:B-1----:R-:W-:-:S04]  /*19110*/  @!P3 LEA R4, P5, R13, R14, 0x2 ;  /* 0x0000000e0d04b211 */ /* 0x002fc800078a10ff */
[----:B------:R-:W-:Y:S02]  /*19120*/  @!P3 LEA.HI.X R5, R13, R27, R63, 0x2, P5 ;  /* 0x0000001b0d05b211 */ /* 0x000fe400028f143f */
[----:B------:R-:W5:Y:S01]  /*19130*/  LDL R13, [R1+0x38] ;  /* 0x00003800010d7983 */ /* 0x000f620000100800 */
[----:B------:R-:W-:Y:S02]  /*19140*/  ISETP.GE.AND P0, PT, R89, UR4, PT ;  /* 0x0000000459007c0c */ /* 0x000fe4000bf06270 */
[----:B------:R-:W-:Y:S02]  /*19150*/  ISETP.GE.AND P2, PT, R39, UR4, PT ;  /* 0x0000000427007c0c */ /* 0x000fe4000bf46270 */
[----:B------:R-:W-:-:S09]  /*19160*/  ISETP.GE.AND P1, PT, R37, UR4, PT ;  /* 0x0000000425007c0c */ /* 0x000fd2000bf26270 */
[C---:B------:R-:W-:Y:S01]  /*19170*/  @!P0 LEA R6, P4, R89.reuse, R14, 0x2 ;  /* 0x0000000e59068211 */ /* 0x040fe200078810ff */
[----:B------:R-:W-:Y:S02]  /*19180*/  @!P0 IMAD.MOV.U32 R8, RZ, RZ, R2 ;  /* 0x000000ffff088224 */ /* 0x000fe400078e0002 */
[----:B------:R-:W-:Y:S01]  /*19190*/  @!P0 IMAD.MOV.U32 R9, RZ, RZ, R81 ;  /* 0x000000ffff098224 */ /* 0x000fe200078e0051 */
[----:B------:R-:W-:Y:S01]  /*191a0*/  @!P0 LEA.HI.X R7, R89, R27, R92, 0x2, P4 ;  /* 0x0000001b59078211 */ /* 0x000fe200020f145c */
[----:B------:R-:W-:Y:S02]  /*191b0*/  @!P3 IMAD.MOV.U32 R2, RZ, RZ, R3 ;  /* 0x000000ffff02b224 */ /* 0x000fe400078e0003 */
[----:B------:R-:W-:Y:S02]  /*191c0*/  @!P3 IMAD.MOV.U32 R3, RZ, RZ, R0 ;  /* 0x000000ffff03b224 */ /* 0x000fe400078e0000 */
[----:B------:R1:W-:Y:S01]  /*191d0*/  @!P0 ST.E.64 desc[UR36][R6.64], R8 ;  /* 0x0000000806008985 */ /* 0x0003e2000c101b24 */
[----:B------:R-:W-:-:S03]  /*191e0*/  ISETP.GE.AND P0, PT, R35, UR4, PT ;  /* 0x0000000423007c0c */ /* 0x000fc6000bf06270 */
[----:B------:R0:W-:Y:S01]  /*191f0*/  @!P3 ST.E.64 desc[UR36][R4.64], R2 ;  /* 0x000000020400b985 */ /* 0x0001e2000c101b24 */
[----:B--2---:R-:W-:Y:S02]  /*19200*/  ISETP.GE.AND P3, PT, R33, UR4, PT ;  /* 0x0000000421007c0c */ /* 0x004fe4000bf66270 */
[----:B-1----:R-:W-:-:S04]  /*19210*/  @!P2 LEA R6, P5, R39, R14, 0x2 ;  /* 0x0000000e2706a211 */ /* 0x002fc800078a10ff */
[-C--:B------:R-:W-:Y:S01]  /*19220*/  @!P2 LEA.HI.X R7, R39, R27.reuse, R62, 0x2, P5 ;  /* 0x0000001b2707a211 */ /* 0x080fe200028f143e */
[----:B0-----:R-:W-:Y:S01]  /*19230*/  @!P2 IMAD.MOV.U32 R5, RZ, RZ, R20 ;  /* 0x000000ffff05a224 */ /* 0x001fe200078e0014 */
[----:B------:R-:W-:Y:S02]  /*19240*/  @!P2 MOV R4, R28 ;  /* 0x0000001c0004a202 */ /* 0x000fe40000000f00 */
[-C--:B------:R-:W-:Y:S02]  /*19250*/  @!P1 LEA R2, P4, R37, R14.reuse, 0x2 ;  /* 0x0000000e25029211 */ /* 0x080fe400078810ff */
[----:B------:R-:W-:Y:S01]  /*19260*/  ISETP.GE.AND P5, PT, R11, UR4, PT ;  /* 0x000000040b007c0c */ /* 0x000fe2000bfa6270 */
[----:B------:R0:W-:Y:S01]  /*19270*/  @!P2 ST.E.64 desc[UR36][R6.64], R4 ;  /* 0x000000040600a985 */ /* 0x0001e2000c101b24 */
[----:B------:R-:W-:Y:S01]  /*19280*/  @!P1 LEA.HI.X R3, R37, R27, R38, 0x2, P4 ;  /* 0x0000001b25039211 */ /* 0x000fe200020f1426 */
[----:B0-----:R-:W-:Y:S02]  /*19290*/  @!P1 IMAD.MOV.U32 R4, RZ, RZ, R40 ;  /* 0x000000ffff049224 */ /* 0x001fe400078e0028 */
[----:B------:R-:W-:Y:S01]  /*192a0*/  @!P1 IMAD.MOV.U32 R5, RZ, RZ, R21 ;  /* 0x000000ffff059224 */ /* 0x000fe200078e0015 */
[----:B------:R-:W-:-:S04]  /*192b0*/  @!P0 LEA R6, P2, R35, R14, 0x2 ;  /* 0x0000000e23068211 */ /* 0x000fc800078410ff */
[----:B------:R0:W-:Y:S02]  /*192c0*/  @!P1 ST.E.64 desc[UR36][R2.64], R4 ;  /* 0x0000000402009985 */ /* 0x0001e4000c101b24 */
[----:B0-----:R-:W-:Y:S01]  /*192d0*/  @!P3 LEA R2, P4, R33, R14, 0x2 ;  /* 0x0000000e2102b211 */ /* 0x001fe200078810ff */
[----:B------:R-:W-:Y:S01]  /*192e0*/  @!P0 IMAD.MOV.U32 R4, RZ, RZ, R43 ;  /* 0x000000ffff048224 */ /* 0x000fe200078e002b */
[----:B------:R-:W-:Y:S01]  /*192f0*/  @!P0 MOV R5, R41 ;  /* 0x0000002900058202 */ /* 0x000fe20000000f00 */
[----:B------:R-:W-:Y:S02]  /*19300*/  @!P3 IMAD.MOV.U32 R43, RZ, RZ, R42 ;  /* 0x000000ffff2bb224 */ /* 0x000fe400078e002a */
[----:B------:R-:W-:Y:S01]  /*19310*/  @!P3 IMAD.MOV.U32 R42, RZ, RZ, R44 ;  /* 0x000000ffff2ab224 */ /* 0x000fe200078e002c */
[----:B------:R-:W-:Y:S02]  /*19320*/  SHF.R.S32.HI R20, RZ, 0x1f, R228 ;  /* 0x0000001fff147819 */ /* 0x000fe400000114e4 */
[----:B------:R-:W-:-:S02]  /*19330*/  SHF.R.S32.HI R0, RZ, 0x1f, R226 ;  /* 0x0000001fff007819 */ /* 0x000fc400000114e2 */
[----:B---3--:R-:W-:Y:S02]  /*19340*/  @!P0 LEA.HI.X R7, R35, R27, R36, 0x2, P2 ;  /* 0x0000001b23078211 */ /* 0x008fe400010f1424 */
[----:B----4-:R-:W-:-:S03]  /*19350*/  ISETP.GE.AND P1, PT, R12, UR4, PT ;  /* 0x000000040c007c0c */ /* 0x010fc6000bf26270 */
[----:B------:R0:W-:Y:S01]  /*19360*/  @!P0 ST.E.64 desc[UR36][R6.64], R4 ;  /* 0x0000000406008985 */ /* 0x0001e2000c101b24 */
[----:B------:R-:W-:Y:S02]  /*19370*/  @!P5 LEA R8, P2, R11, R14, 0x2 ;  /* 0x0000000e0b08d211 */ /* 0x000fe400078410ff */
[----:B------:R-:W-:Y:S02]  /*19380*/  ISETP.GE.AND P0, PT, R229, UR4, PT ;  /* 0x00000004e5007c0c */ /* 0x000fe4000bf06270 */
[----:B-----5:R-:W-:-:S05]  /*19390*/  @!P3 LEA.HI.X R3, R33, R27, R34, 0x2, P4 ;  /* 0x0000001b2103b211 */ /* 0x020fca00020f1422 */
[----:B------:R1:W-:Y:S01]  /*193a0*/  @!P3 ST.E.64 desc[UR36][R2.64], R42 ;  /* 0x0000002a0200b985 */ /* 0x0003e2000c101b24 */
[----:B------:R-:W-:Y:S02]  /*193b0*/  @!P5 LEA.HI.X R9, R11, R27, R15, 0x2, P2 ;  /* 0x0000001b0b09d211 */ /* 0x000fe400010f140f */
[----:B0-----:R-:W-:Y:S02]  /*193c0*/  @!P1 LEA R4, P2, R12, R14, 0x2 ;  /* 0x0000000e0c049211 */ /* 0x001fe400078410ff */
[----:B------:R-:W-:Y:S02]  /*193d0*/  ISETP.GE.AND P3, PT, R228, UR4, PT ;  /* 0x00000004e4007c0c */ /* 0x000fe4000bf66270 */
[----:B------:R-:W-:Y:S01]  /*193e0*/  ISETP.GE.AND P4, PT, R226, UR4, PT ;  /* 0x00000004e2007c0c */ /* 0x000fe2000bf86270 */
[----:B-1----:R-:W-:Y:S02]  /*193f0*/  @!P5 IMAD.MOV.U32 R2, RZ, RZ, R47 ;  /* 0x000000ffff02d224 */ /* 0x002fe400078e002f */
[----:B------:R-:W-:Y:S01]  /*19400*/  @!P5 IMAD.MOV.U32 R3, RZ, RZ, R45 ;  /* 0x000000ffff03d224 */ /* 0x000fe200078e002d */
[----:B------:R-:W-:-:S04]  /*19410*/  SHF.R.S32.HI R11, RZ, 0x1f, R229 ;  /* 0x0000001fff0b7819 */ /* 0x000fc800000114e5 */
[----:B------:R0:W-:Y:S01]  /*19420*/  @!P5 ST.E.64 desc[UR36][R8.64], R2 ;  /* 0x000000020800d985 */ /* 0x0001e2000c101b24 */
[----:B------:R-:W-:Y:S02]  /*19430*/  ISETP.GE.AND P5, PT, R227, UR4, PT ;  /* 0x00000004e3007c0c */ /* 0x000fe4000bfa6270 */
[----:B------:R-:W-:Y:S02]  /*19440*/  @!P1 MOV R47, R46 ;  /* 0x0000002e002f9202 */ /* 0x000fe40000000f00 */
[-C--:B------:R-:W-:Y:S02]  /*19450*/  @!P1 LEA.HI.X R5, R12, R27.reuse, R13, 0x2, P2 ;  /* 0x0000001b0c059211 */ /* 0x080fe400010f140d */
[C---:B------:R-:W-:Y:S01]  /*19460*/  @!P0 LEA R6, P2, R229.reuse, R14, 0x2 ;  /* 0x0000000ee5068211 */ /* 0x040fe200078410ff */
[----:B------:R-:W-:Y:S02]  /*19470*/  @!P1 IMAD.MOV.U32 R46, RZ, RZ, R48 ;  /* 0x000000ffff2e9224 */ /* 0x000fe400078e0030 */
[----:B------:R-:W-:Y:S01]  /*19480*/  @!P0 IMAD.MOV.U32 R48, RZ, RZ, R51 ;  /* 0x000000ffff308224 */ /* 0x000fe200078e0033 */
[----:B------:R-:W-:-:S02]  /*19490*/  @!P0 LEA.HI.X R7, R229, R27, R11, 0x2, P2 ;  /* 0x0000001be5078211 */ /* 0x000fc400010f140b */
[----:B------:R3:W-:Y:S01]  /*194a0*/  @!P1 ST.E.64 desc[UR36][R4.64], R46 ;  /* 0x0000002e04009985 */ /* 0x0007e2000c101b24 */
[-C--:B------:R-:W-:Y:S01]  /*194b0*/  @!P3 LEA R12, P1, R228, R14.reuse, 0x2 ;  /* 0x0000000ee40cb211 */ /* 0x080fe200078210ff */
[----:B------:R-:W-:Y:S01]  /*194c0*/  @!P3 IMAD.MOV.U32 R51, RZ, RZ, R50 ;  /* 0x000000ffff33b224 */ /* 0x000fe200078e0032 */
[----:B------:R-:W-:Y:S01]  /*194d0*/  SHF.R.S32.HI R11, RZ, 0x1f, R227 ;  /* 0x0000001fff0b7819 */ /* 0x000fe200000114e3 */
[----:B------:R3:W-:Y:S01]  /*194e0*/  @!P0 ST.E.64 desc[UR36][R6.64], R48 ;  /* 0x0000003006008985 */ /* 0x0007e2000c101b24 */
[CC--:B0-----:R-:W-:Y:S01]  /*194f0*/  @!P5 LEA R2, P0, R227.reuse, R14.reuse, 0x2 ;  /* 0x0000000ee302d211 */ /* 0x0c1fe200078010ff */
[----:B------:R-:W-:Y:S01]  /*19500*/  @!P3 IMAD.MOV.U32 R50, RZ, RZ, R82 ;  /* 0x000000ffff32b224 */ /* 0x000fe200078e0052 */
[----:B------:R-:W-:Y:S02]  /*19510*/  @!P4 LEA R14, P2, R226, R14, 0x2 ;  /* 0x0000000ee20ec211 */ /* 0x000fe400078410ff */
[----:B------:R-:W-:Y:S02]  /*19520*/  @!P3 LEA.HI.X R13, R228, R27, R20, 0x2, P1 ;  /* 0x0000001be40db211 */ /* 0x000fe400008f1414 */
[----:B------:R-:W-:Y:S01]  /*19530*/  @!P5 MOV R82, R85 ;  /* 0x000000550052d202 */ /* 0x000fe20000000f00 */
[----:B------:R-:W-:Y:S01]  /*19540*/  @!P4 IMAD.MOV.U32 R85, RZ, RZ, R84 ;  /* 0x000000ffff55c224 */ /* 0x000fe200078e0054 */
[-C--:B------:R-:W-:Y:S01]  /*19550*/  @!P5 LEA.HI.X R3, R227, R27.reuse, R11, 0x2, P0 ;  /* 0x0000001be303d211 */ /* 0x080fe200000f140b */
[----:B------:R-:W-:Y:S01]  /*19560*/  @!P4 IMAD.MOV.U32 R84, RZ, RZ, R86 ;  /* 0x000000ffff54c224 */ /* 0x000fe200078e0056 */
[----:B------:R-:W-:Y:S01]  /*19570*/  @!P4 LEA.HI.X R15, R226, R27, R0, 0x2, P2 ;  /* 0x0000001be20fc211 */ /* 0x000fe200010f1400 */
[----:B------:R3:W-:Y:S04]  /*19580*/  @!P3 ST.E.64 desc[UR36][R12.64], R50 ;  /* 0x000000320c00b985 */ /* 0x0007e8000c101b24 */
[----:B------:R3:W-:Y:S04]  /*19590*/  @!P5 ST.E.64 desc[UR36][R2.64], R82 ;  /* 0x000000520200d985 */ /* 0x0007e8000c101b24 */
[----:B------:R3:W-:Y:S02]  /*195a0*/  @!P4 ST.E.64 desc[UR36][R14.64], R84 ;  /* 0x000000540e00c985 */ /* 0x0007e4000c101b24 */
.L_x_7943:
[----:B------:R-:W-:Y:S05]  /*195b0*/  BSYNC B1 ;  /* 0x0000000000017941 */ /* 0x000fea0003800000 */
.L_x_7942:
[----:B------:R-:W-:-:S03]  /*195c0*/  UMOV UR4, 0xffffffff ;  /* 0xffffffff00047882 */ /* 0x000fc60000000000 */
[----:B------:R-:W-:Y:S05]  /*195d0*/  BRA.DIV UR4, `(.L_x_7944) ;  /* 0x000000ce04d07947 */ /* 0x000fea000b800000 */
[----:B---3--:R3:W4:Y:S04]  /*195e0*/  SHFL.IDX PT, R3, R26, 0x1, 0x1c1f ;  /* 0x003c1f001a037f89 */ /* 0x00872800000e0000 */
[----:B--2---:R3:W2:Y:S02]  /*195f0*/  SHFL.IDX PT, R14, R24, 0x1, 0x1c1f ;  /* 0x003c1f00180e7f89 */ /* 0x0046a400000e0000 */
.L_x_8234:
[----:B------:R-:W-:-:S13]  /*19600*/  ISETP.GE.AND P0, PT, R25, R10, PT ;  /* 0x0000000a1900720c */ /* 0x000fda0003f06270 */
[----:B------:R-:W-:Y:S05]  /*19610*/  @P0 BRA `(.L_x_7940) ;  /* 0x00000014000c0947 */ /* 0x000fea0003800000 */
[----:B------:R-:W5:Y:S01]  /*19620*/  LDL R4, [R1+0x28] ;  /* 0x0000280001047983 */ /* 0x000f620000100800 */
[----:B------:R-:W-:-:S03]  /*19630*/  ULDC UR4, c[0x0][0xac8] ;  /* 0x0002b20000047ab9 */ /* 0x000fc60000000800 */
[----:B------:R-:W4:Y:S04]  /*19640*/  LDL R21, [R1+0x24] ;  /* 0x0000240001157983 */ /* 0x000f280000100800 */
[----:B------:R-:W2:Y:S04]  /*19650*/  LDL R41, [R1+0x20] ;  /* 0x0000200001297983 */ /* 0x000ea80000100800 */
[----:B------:R-:W2:Y:S04]  /*19660*/  LDL R39, [R1+0x1c] ;  /* 0x00001c0001277983 */ /* 0x000ea80000100800 */
[----:B------:R-:W2:Y:S04]  /*19670*/  LDL R6, [R1+0x50] ;  /* 0x0000500001067983 */ /* 0x000ea80000100800 */
[----:B------:R-:W1:Y:S04]  /*19680*/  LDL R8, [R1+0x8] ;  /* 0x0000080001087983 */ /* 0x000e680000100800 */
[----:B0--3--:R-:W3:Y:S04]  /*19690*/  LDL R24, [R1+0xc] ;  /* 0x00000c0001187983 */ /* 0x009ee80000100800 */
        /* <DEDUP_REMOVED lines=11> */
[----:B------:R-:W3:Y:S04]  /*19750*/  LDL R0, [R1] ;  /* 0x0000000001007983 */ /* 0x000ee80000100800 */
[----:B------:R-:W3:Y:S04]  /*19760*/  LDL R26, [R1+0x3c] ;  /* 0x00003c00011a7983 */ /* 0x000ee80000100800 */
[----:B------:R-:W3:Y:S01]  /*19770*/  LDL R15, [R1+0x38] ;  /* 0x00003800010f7983 */ /* 0x000ee20000100800 */
[----:B------:R-:W-:-:S13]  /*19780*/  ISETP.GE.AND P3, PT, R216, UR4, PT ;  /* 0x00000004d8007c0c */ /* 0x000fda000bf66270 */
[----:B------:R-:W-:Y:S01]  /*19790*/  @!P3 MOV R89, R88 ;  /* 0x000000580059b202 */ /* 0x000fe20000000f00 */
[----:B------:R-:W-:Y:S01]  /*197a0*/  @!P3 IMAD.MOV.U32 R88, RZ, RZ, R53 ;  /* 0x000000ffff58b224 */ /* 0x000fe200078e0035 */
[----:B-----5:R-:W-:Y:S02]  /*197b0*/  ISETP.GE.AND P1, PT, R4, UR4, PT ;  /* 0x0000000404007c0c */ /* 0x020fe4000bf26270 */
[----:B----4-:R-:W-:-:S11]  /*197c0*/  ISETP.GE.AND P2, PT, R21, UR4, PT ;  /* 0x0000000415007c0c */ /* 0x010fd6000bf46270 */
[----:B--2---:R-:W-:Y:S02]  /*197d0*/  @!P1 IMAD.MOV.U32 R2, RZ, RZ, R14 ;  /* 0x000000ffff029224 */ /* 0x004fe400078e000e */
[----:B------:R-:W-:Y:S02]  /*197e0*/  @!P1 IMAD.MOV.U32 R86, RZ, RZ, R52 ;  /* 0x000000ffff569224 */ /* 0x000fe400078e0034 */
[----:B------:R-:W-:Y:S01]  /*197f0*/  @!P1 IMAD.WIDE R4, R4, 0x4, R2 ;  /* 0x0000000404049825 */ /* 0x000fe200078e0202 */
[----:B------:R-:W-:-:S04]  /*19800*/  ISETP.GE.AND P0, PT, R41, UR4, PT ;  /* 0x0000000429007c0c */ /* 0x000fc8000bf06270 */
[----:B------:R0:W-:Y:S01]  /*19810*/  @!P1 ST.E.64 desc[UR36][R4.64], R86 ;  /* 0x0000005604009985 */ /* 0x0001e2000c101b24 */
[----:B------:R-:W-:Y:S01]  /*19820*/  ISETP.GE.AND P1, PT, R39, UR4, PT ;  /* 0x0000000427007c0c */ /* 0x000fe2000bf26270 */
[----:B------:R-:W-:Y:S01]  /*19830*/  IMAD.MOV.U32 R38, RZ, RZ, R6 ;  /* 0x000000ffff267224 */ /* 0x000fe200078e0006 */
[CC--:B------:R-:W-:Y:S01]  /*19840*/  @!P3 LEA R6, P4, R216.reuse, R14.reuse, 0x2 ;  /* 0x0000000ed806b211 */ /* 0x0c0fe200078810ff */
[----:B-1----:R-:W-:Y:S01]  /*19850*/  IMAD.MOV.U32 R27, RZ, RZ, R8 ;  /* 0x000000ffff1b7224 */ /* 0x002fe200078e0008 */
[----:B------:R-:W-:Y:S01]  /*19860*/  @!P2 LEA R8, P5, R21, R14, 0x2 ;  /* 0x0000000e1508a211 */ /* 0x000fe200078a10ff */
[----:B---3--:R-:W-:Y:S02]  /*19870*/  IMAD.MOV.U32 R33, RZ, RZ, R24 ;  /* 0x000000ffff217224 */ /* 0x008fe400078e0018 */
[----:B------:R-:W-:Y:S01]  /*19880*/  IMAD.MOV.U32 R36, RZ, RZ, R7 ;  /* 0x000000ffff247224 */ /* 0x000fe200078e0007 */
[----:B------:R-:W-:Y:S02]  /*19890*/  @!P3 LEA.HI.X R7, R216, R3, R32, 0x2, P4 ;  /* 0x00000003d807b211 */ /* 0x000fe400020f1420 */
[----:B------:R-:W-:-:S02]  /*198a0*/  MOV R24, R9 ;  /* 0x0000000900187202 */ /* 0x000fc40000000f00 */
[----:B------:R-:W-:Y:S01]  /*198b0*/  @!P2 LEA.HI.X R9, R21, R3, R28, 0x2, P5 ;  /* 0x000000031509a211 */ /* 0x000fe200028f141c */
[----:B0-----:R-:W-:Y:S01]  /*198c0*/  @!P2 IMAD.MOV.U32 R5, RZ, RZ, R54 ;  /* 0x000000ffff05a224 */ /* 0x001fe200078e0036 */
[----:B------:R-:W-:Y:S02]  /*198d0*/  @!P2 MOV R4, R56 ;  /* 0x000000380004a202 */ /* 0x000fe40000000f00 */
[----:B------:R-:W-:Y:S01]  /*198e0*/  ISETP.GE.AND P4, PT, R37, UR4, PT ;  /* 0x0000000425007c0c */ /* 0x000fe2000bf86270 */
[----:B------:R-:W-:Y:S01]  /*198f0*/  @!P3 ST.E.64 desc[UR36][R6.64], R88 ;  /* 0x000000580600b985 */ /* 0x000fe2000c101b24 */
[-C--:B------:R-:W-:Y:S01]  /*19900*/  @!P0 LEA R10, P5, R41, R14.reuse, 0x2 ;  /* 0x0000000e290a8211 */ /* 0x080fe200078a10ff */
[----:B------:R-:W-:Y:S02]  /*19910*/  IMAD.MOV.U32 R28, RZ, RZ, R12 ;  /* 0x000000ffff1c7224 */ /* 0x000fe400078e000c */
[----:B------:R0:W-:Y:S01]  /*19920*/  @!P2 ST.E.64 desc[UR36][R8.64], R4 ;  /* 0x000000040800a985 */ /* 0x0001e2000c101b24 */
[----:B------:R-:W-:-:S02]  /*19930*/  @!P1 LEA R12, P2, R39, R14, 0x2 ;  /* 0x0000000e270c9211 */ /* 0x000fc400078410ff */
[----:B------:R-:W-:Y:S01]  /*19940*/  ISETP.GE.AND P3, PT, R35, UR4, PT ;  /* 0x0000000423007c0c */ /* 0x000fe2000bf66270 */
[----:B------:R-:W-:Y:S02]  /*19950*/  @!P0 IMAD.MOV.U32 R54, RZ, RZ, R57 ;  /* 0x000000ffff368224 */ /* 0x000fe400078e0039 */
[----:B------:R-:W-:Y:S01]  /*19960*/  IMAD.MOV.U32 R34, RZ, RZ, R11 ;  /* 0x000000ffff227224 */ /* 0x000fe200078e000b */
[----:B------:R-:W-:Y:S01]  /*19970*/  @!P0 LEA.HI.X R11, R41, R3, R42, 0x2, P5 ;  /* 0x00000003290b8211 */ /* 0x000fe200028f142a */
[----:B------:R-:W-:-:S04]  /*19980*/  IMAD.MOV.U32 R21, RZ, RZ, R13 ;  /* 0x000000ffff157224 */ /* 0x000fc800078e000d */
[----:B------:R1:W-:Y:S01]  /*19990*/  @!P0 ST.E.64 desc[UR36][R10.64], R54 ;  /* 0x000000360a008985 */ /* 0x0003e2000c101b24 */
[----:B------:R-:W-:Y:S01]  /*199a0*/  @!P1 LEA.HI.X R13, R39, R3, R40, 0x2, P2 ;  /* 0x00000003270d9211 */ /* 0x000fe200010f1428 */
[----:B0-----:R-:W-:Y:S01]  /*199b0*/  @!P1 IMAD.MOV.U32 R4, RZ, RZ, R60 ;  /* 0x000000ffff049224 */ /* 0x001fe200078e003c */
[----:B------:R-:W-:Y:S01]  /*199c0*/  ISETP.GE.AND P2, PT, R20, UR4, PT ;  /* 0x0000000414007c0c */ /* 0x000fe2000bf46270 */
[----:B------:R-:W-:Y:S01]  /*199d0*/  @!P1 IMAD.MOV.U32 R5, RZ, RZ, R58 ;  /* 0x000000ffff059224 */ /* 0x000fe200078e003a */
[C---:B------:R-:W-:Y:S02]  /*199e0*/  @!P4 LEA R6, P0, R37.reuse, R14, 0x2 ;  /* 0x0000000e2506c211 */ /* 0x040fe400078010ff */
[----:B------:R-:W-:Y:S02]  /*199f0*/  @!P4 MOV R58, R61 ;  /* 0x0000003d003ac202 */ /* 0x000fe40000000f00 */
[----:B------:R0:W-:Y:S01]  /*19a00*/  @!P1 ST.E.64 desc[UR36][R12.64], R4 ;  /* 0x000000040c009985 */ /* 0x0001e2000c101b24 */
[----:B------:R-:W-:-:S02]  /*19a10*/  @!P4 LEA.HI.X R7, R37, R3, R38, 0x2, P0 ;  /* 0x000000032507c211 */ /* 0x000fc400000f1426 */
[----:B------:R-:W-:Y:S02]  /*19a20*/  ISETP.GE.AND P1, PT, R33, UR4, PT ;  /* 0x0000000421007c0c */ /* 0x000fe4000bf26270 */
[-C--:B------:R-:W-:Y:S01]  /*19a30*/  @!P3 LEA R8, P5, R35, R14.reuse, 0x2 ;  /* 0x0000000e2308b211 */ /* 0x080fe200078a10ff */
[----:B------:R-:W-:Y:S01]  /*19a40*/  @!P4 ST.E.64 desc[UR36][R6.64], R58 ;  /* 0x0000003a0600c985 */ /* 0x000fe2000c101b24 */
[----:B------:R-:W-:Y:S02]  /*19a50*/  ISETP.GE.AND P0, PT, R27, UR4, PT ;  /* 0x000000041b007c0c */ /* 0x000fe4000bf06270 */
[-C--:B------:R-:W-:Y:S02]  /*19a60*/  @!P3 LEA.HI.X R9, R35, R3.reuse, R36, 0x2, P5 ;  /* 0x000000032309b211 */ /* 0x080fe400028f1424 */
[C---:B-1----:R-:W-:Y:S01]  /*19a70*/  @!P2 LEA R10, P4, R20.reuse, R14, 0x2 ;  /* 0x0000000e140aa211 */ /* 0x042fe200078810ff */
[----:B0-----:R-:W-:Y:S02]  /*19a80*/  @!P3 IMAD.MOV.U32 R4, RZ, RZ, R70 ;  /* 0x000000ffff04b224 */ /* 0x001fe400078e0046 */
[----:B------:R-:W-:Y:S01]  /*19a90*/  @!P3 IMAD.MOV.U32 R5, RZ, RZ, R68 ;  /* 0x000000ffff05b224 */ /* 0x000fe200078e0044 */
[----:B------:R-:W-:Y:S01]  /*19aa0*/  @!P2 LEA.HI.X R11, R20, R3, R21, 0x2, P4 ;  /* 0x00000003140ba211 */ /* 0x000fe200020f1415 */
[----:B------:R-:W-:-:S03]  /*19ab0*/  @!P2 IMAD.MOV.U32 R68, RZ, RZ, R71 ;  /* 0x000000ffff44a224 */ /* 0x000fc600078e0047 */
[----:B------:R0:W-:Y:S01]  /*19ac0*/  @!P3 ST.E.64 desc[UR36][R8.64], R4 ;  /* 0x000000040800b985 */ /* 0x0001e2000c101b24 */
[----:B------:R-:W-:Y:S02]  /*19ad0*/  ISETP.GE.AND P3, PT, R24, UR4, PT ;  /* 0x0000000418007c0c */ /* 0x000fe4000bf66270 */
[-C--:B------:R-:W-:Y:S01]  /*19ae0*/  @!P1 LEA R12, P5, R33, R14.reuse, 0x2 ;  /* 0x0000000e210c9211 */ /* 0x080fe200078a10ff */
[----:B------:R1:W-:Y:S01]  /*19af0*/  @!P2 ST.E.64 desc[UR36][R10.64], R68 ;  /* 0x000000440a00a985 */ /* 0x0003e2000c101b24 */
[----:B------:R-:W-:Y:S02]  /*19b00*/  ISETP.GE.AND P2, PT, R0, UR4, PT ;  /* 0x0000000400007c0c */ /* 0x000fe4000bf46270 */
[----:B------:R-:W-:Y:S02]  /*19b10*/  @!P0 LEA R20, P4, R27, R14, 0x2 ;  /* 0x0000000e1b148211 */ /* 0x000fe400078810ff */
[-C--:B------:R-:W-:Y:S02]  /*19b20*/  @!P1 LEA.HI.X R13, R33, R3.reuse, R34, 0x2, P5 ;  /* 0x00000003210d9211 */ /* 0x080fe400028f1422 */
[----:B------:R-:W-:Y:S01]  /*19b30*/  @!P0 LEA.HI.X R21, R27, R3, R28, 0x2, P4 ;  /* 0x000000031b158211 */ /* 0x000fe200020f141c */
[----:B0-----:R-:W-:Y:S01]  /*19b40*/  @!P1 IMAD.MOV.U32 R4, RZ, RZ, R74 ;  /* 0x000000ffff049224 */ /* 0x001fe200078e004a */
[----:B------:R-:W-:Y:S01]  /*19b50*/  @!P1 MOV R5, R72 ;  /* 0x0000004800059202 */ /* 0x000fe20000000f00 */
[----:B------:R-:W-:Y:S01]  /*19b60*/  @!P0 IMAD.MOV.U32 R72, RZ, RZ, R75 ;  /* 0x000000ffff488224 */ /* 0x000fe200078e004b */
[----:B------:R-:W-:-:S03]  /*19b70*/  ISETP.GE.AND P4, PT, R229, UR4, PT ;  /* 0x00000004e5007c0c */ /* 0x000fc6000bf86270 */
[----:B------:R0:W-:Y:S01]  /*19b80*/  @!P1 ST.E.64 desc[UR36][R12.64], R4 ;  /* 0x000000040c009985 */ /* 0x0001e2000c101b24 */
[-C--:B------:R-:W-:Y:S02]  /*19b90*/  @!P3 LEA R6, P1, R24, R14.reuse, 0x2 ;  /* 0x0000000e1806b211 */ /* 0x080fe400078210ff */
[----:B------:R-:W-:Y:S01]  /*19ba0*/  ISETP.GE.AND P5, PT, R228, UR4, PT ;  /* 0x00000004e4007c0c */ /* 0x000fe2000bfa6270 */
[----:B------:R2:W-:Y:S01]  /*19bb0*/  @!P0 ST.E.64 desc[UR36][R20.64], R72 ;  /* 0x0000004814008985 */ /* 0x0005e2000c101b24 */
[----:B------:R-:W-:Y:S02]  /*19bc0*/  ISETP.GE.AND P0, PT, R227, UR4, PT ;  /* 0x00000004e3007c0c */ /* 0x000fe4000bf06270 */
[----:B------:R-:W-:Y:S01]  /*19bd0*/  @!P3 LEA.HI.X R7, R24, R3, R26, 0x2, P1 ;  /* 0x000000031807b211 */ /* 0x000fe200008f141a */
[----:B------:R-:W-:Y:S01]  /*19be0*/  @!P3 IMAD.MOV.U32 R77, RZ, RZ, R76 ;  /* 0x000000ffff4db224 */ /* 0x000fe200078e004c */
[----:B------:R-:W-:Y:S01]  /*19bf0*/  @!P2 LEA R8, P1, R0, R14, 0x2 ;  /* 0x0000000e0008a211 */ /* 0x000fe200078210ff */
[----:B------:R-:W-:-:S02]  /*19c00*/  @!P3 IMAD.MOV.U32 R76, RZ, RZ, R91 ;  /* 0x000000ffff4cb224 */ /* 0x000fc400078e005b */
[----:B------:R-:W-:Y:S01]  /*19c10*/  @!P2 IMAD.MOV.U32 R91, RZ, RZ, R90 ;  /* 0x000000ffff5ba224 */ /* 0x000fe200078e005a */
[----:B------:R-:W-:Y:S02]  /*19c20*/  @!P2 LEA.HI.X R9, R0, R3, R15, 0x2, P1 ;  /* 0x000000030009a211 */ /* 0x000fe400008f140f */
[----:B------:R-:W-:Y:S01]  /*19c30*/  @!P2 MOV R90, R93 ;  /* 0x0000005d005aa202 */ /* 0x000fe20000000f00 */
[----:B------:R3:W-:Y:S01]  /*19c40*/  @!P3 ST.E.64 desc[UR36][R6.64], R76 ;  /* 0x0000004c0600b985 */ /* 0x0007e2000c101b24 */
[-C--:B-1----:R-:W-:Y:S02]  /*19c50*/  @!P4 LEA R10, P1, R229, R14.reuse, 0x2 ;  /* 0x0000000ee50ac211 */ /* 0x082fe400078210ff */
[----:B------:R-:W-:Y:S01]  /*19c60*/  SHF.R.S32.HI R24, RZ, 0x1f, R229 ;  /* 0x0000001fff187819 */ /* 0x000fe200000114e5 */
[----:B------:R3:W-:Y:S01]  /*19c70*/  @!P2 ST.E.64 desc[UR36][R8.64], R90 ;  /* 0x0000005a0800a985 */ /* 0x0007e2000c101b24 */
[----:B0-----:R-:W-:Y:S02]  /*19c80*/  @!P5 LEA R12, P2, R228, R14, 0x2 ;  /* 0x0000000ee40cd211 */ /* 0x001fe400078410ff */
[----:B------:R-:W-:-:S02]  /*19c90*/  SHF.R.S32.HI R15, RZ, 0x1f, R228 ;  /* 0x0000001fff0f7819 */ /* 0x000fc400000114e4 */
[----:B--2---:R-:W-:Y:S02]  /*19ca0*/  @!P0 LEA R20, P3, R227, R14, 0x2 ;  /* 0x0000000ee3148211 */ /* 0x004fe400078610ff */
[----:B------:R-:W-:Y:S01]  /*19cb0*/  SHF.R.S32.HI R0, RZ, 0x1f, R227 ;  /* 0x0000001fff007819 */ /* 0x000fe200000114e3 */
[----:B------:R-:W-:Y:S01]  /*19cc0*/  @!P4 IMAD.MOV.U32 R4, RZ, RZ, R96 ;  /* 0x000000ffff04c224 */ /* 0x000fe200078e0060 */
[-C--:B------:R-:W-:Y:S01]  /*19cd0*/  @!P4 LEA.HI.X R11, R229, R3.reuse, R24, 0x2, P1 ;  /* 0x00000003e50bc211 */ /* 0x080fe200008f1418 */
[----:B------:R-:W-:Y:S01]  /*19ce0*/  @!P4 IMAD.MOV.U32 R5, RZ, RZ, R94 ;  /* 0x000000ffff05c224 */ /* 0x000fe200078e005e */
[-C--:B------:R-:W-:Y:S01]  /*19cf0*/  @!P5 LEA.HI.X R13, R228, R3.reuse, R15, 0x2, P2 ;  /* 0x00000003e40dd211 */ /* 0x080fe200010f140f */
[----:B------:R-:W-:Y:S01]  /*19d00*/  @!P5 IMAD.MOV.U32 R94, RZ, RZ, R97 ;  /* 0x000000ffff5ed224 */ /* 0x000fe200078e0061 */
[----:B------:R-:W-:Y:S02]  /*19d10*/  @!P0 LEA.HI.X R21, R227, R3, R0, 0x2, P3 ;  /* 0x00000003e3158211 */ /* 0x000fe400018f1400 */
[----:B------:R3:W-:Y:S04]  /*19d20*/  @!P4 ST.E.64 desc[UR36][R10.64], R4 ;  /* 0x000000040a00c985 */ /* 0x0007e8000c101b24 */
[----:B------:R3:W-:Y:S04]  /*19d30*/  @!P5 ST.E.64 desc[UR36][R12.64], R94 ;  /* 0x0000005e0c00d985 */ /* 0x0007e8000c101b24 */
[----:B------:R3:W-:Y:S01]  /*19d40*/  @!P0 ST.E.64 desc[UR36][R20.64], R64 ;  /* 0x0000004014008985 */ /* 0x0007e2000c101b24 */
[----:B------:R-:W-:-:S13]  /*19d50*/  ISETP.GE.AND P0, PT, R226, UR4, PT ;  /* 0x00000004e2007c0c */ /* 0x000fda000bf06270 */
[----:B---3--:R-:W-:Y:S05]  /*19d60*/  @P0 BRA `(.L_x_7940) ;  /* 0x0000000c00380947 */ /* 0x008fea0003800000 */
[----:B------:R-:W-:Y:S02]  /*19d70*/  SHF.R.S32.HI R0, RZ, 0x1f, R226 ;  /* 0x0000001fff007819 */ /* 0x000fe400000114e2 */
[----:B------:R-:W-:-:S04]  /*19d80*/  LEA R14, P0, R226, R14, 0x2 ;  /* 0x0000000ee20e7211 */ /* 0x000fc800078010ff */
[----:B------:R-:W-:-:S05]  /*19d90*/  LEA.HI.X R15, R226, R3, R0, 0x2, P0 ;  /* 0x00000003e20f7211 */ /* 0x000fca00000f1400 */
[----:B------:R0:W-:Y:S01]  /*19da0*/  ST.E.64 desc[UR36][R14.64], R66 ;  /* 0x000000420e007985 */ /* 0x0001e2000c101b24 */
[----:B------:R-:W-:Y:S05]  /*19db0*/  BRA `(.L_x_7940) ;  /* 0x0000000c00247947 */ /* 0x000fea0003800000 */
.L_x_7926:
[----:B------:R-:W-:Y:S01]  /*19dc0*/  ULDC.64 UR6, c[0x0][0xc08] ;  /* 0x0003020000067ab9 */ /* 0x000fe20000000a00 */
[----:B------:R-:W-:Y:S01]  /*19dd0*/  ULDC.64 UR4, c[0x0][0xc00] ;  /* 0x0003000000047ab9 */ /* 0x000fe20000000a00 */
[----:B------:R-:W-:Y:S01]  /*19de0*/  ISETP.NE.U32.AND P1, PT, RZ, UR6, PT ;  /* 0x00000006ff007c0c */ /* 0x000fe2000bf25070 */
[----:B------:R-:W-:Y:S01]  /*19df0*/  IMAD.MOV.U32 R13, RZ, RZ, RZ ;  /* 0x000000ffff0d7224 */ /* 0x000fe200078e00ff */
[----:B------:R-:W-:Y:S01]  /*19e00*/  ISETP.NE.U32.AND P0, PT, RZ, UR4, PT ;  /* 0x00000004ff007c0c */ /* 0x000fe2000bf05070 */
[----:B------:R-:W4:Y:S01]  /*19e10*/  S2R R0, SR_TID.X ;  /* 0x0000000000007919 */ /* 0x000f220000002100 */
[----:B------:R-:W-:Y:S02]  /*19e20*/  ISETP.NE.AND.EX P1, PT, RZ, UR7, PT, P1 ;  /* 0x00000007ff007c0c */ /* 0x000fe4000bf25310 */
[----:B------:R-:W-:Y:S02]  /*19e30*/  IADD3 R2, P2, R210, UR4, RZ ;  /* 0x00000004d2027c10 */ /* 0x000fe4000ff5e0ff */
[----:B------:R-:W-:-:S02]  /*19e40*/  ISETP.NE.AND.EX P0, PT, RZ, UR5, PT, P0 ;  /* 0x00000005ff007c0c */ /* 0x000fc4000bf05300 */
[----:B------:R-:W-:Y:S01]  /*19e50*/  IADD3.X R3, R211, UR5, RZ, P2, !PT ;  /* 0x00000005d3037c10 */ /* 0x000fe200097fe4ff */
[----:B------:R-:W-:Y:S02]  /*19e60*/  ULDC UR4, c[0x0][0xa88] ;  /* 0x0002a20000047ab9 */ /* 0x000fe40000000800 */
[----:B------:R-:W-:-:S04]  /*19e70*/  IMAD.U32 R20, RZ, RZ, UR4 ;  /* 0x00000004ff147e24 */ /* 0x000fc8000f8e00ff */
[----:B------:R-:W-:-:S04]  /*19e80*/  @P1 IADD3 R210, P2, R210, UR6, RZ ;  /* 0x00000006d2d21c10 */ /* 0x000fc8000ff5e0ff */
[----:B------:R-:W-:Y:S01]  /*19e90*/  @P1 IADD3.X R211, R211, UR7, RZ, P2, !PT ;  /* 0x00000007d3d31c10 */ /* 0x000fe200097fe4ff */
[----:B------:R0:W5:Y:S04]  /*19ea0*/  @P0 LDG.E R13, desc[UR36][R2.64] ;  /* 0x00000024020d0981 */ /* 0x000168000c1e1900 */
[----:B------:R0:W5:Y:S01]  /*19eb0*/  @P1 LDG.E R20, desc[UR36][R210.64] ;  /* 0x00000024d2141981 */ /* 0x000162000c1e1900 */
[----:B-1----:R-:W-:Y:S02]  /*19ec0*/  ISETP.GT.AND P2, PT, R209, 0x1, PT ;  /* 0x00000001d100780c */ /* 0x002fe40003f44270 */
[----:B----4-:R-:W-:-:S04]  /*19ed0*/  IADD3 R24, R0, -0x80, RZ ;  /* 0xffffff8000187810 */ /* 0x010fc80007ffe0ff */
[----:B------:R-:W-:Y:S01]  /*19ee0*/  ISETP.GT.AND P3, PT, R24, 0x7f, PT ;  /* 0x0000007f1800780c */ /* 0x000fe20003f64270 */
[----:B0-----:R-:W-:-:S12]  /*19ef0*/  @P1 BRA `(.L_x_7945) ;  /* 0x0000000000101947 */ /* 0x001fd80003800000 */
[----:B------:R-:W-:Y:S05]  /*19f00*/  @!P0 BRA `(.L_x_7945) ;  /* 0x00000000000c8947 */ /* 0x000fea0003800000 */
[----:B------:R-:W4:Y:S04]  /*19f10*/  LDG.E R5, desc[UR36][R2.64] ;  /* 0x0000002402057981 */ /* 0x000f28000c1e1900 */
[----:B-----5:R-:W4:Y:S02]  /*19f20*/  LDG.E R20, desc[UR36][R2.64+0x4] ;  /* 0x0000042402147981 */ /* 0x020f24000c1e1900 */
[----:B----4-:R-:W-:-:S07]  /*19f30*/  IMAD.IADD R20, R20, 0x1, -R5 ;  /* 0x0000000114147824 */ /* 0x010fce00078e0a05 */
.L_x_7945:
[----:B------:R-:W-:Y:S01]  /*19f40*/  BSSY B1, `(.L_x_7946) ;  /* 0x0000036000017945 */ /* 0x000fe20003800000 */
[----:B------:R-:W-:Y:S02]  /*19f50*/  SEL R21, R206, RZ, !P0 ;  /* 0x000000ffce157207 */ /* 0x000fe40004000000 */
[----:B------:R-:W-:Y:S02]  /*19f60*/  SEL R213, R213, RZ, !P0 ;  /* 0x000000ffd5d57207 */ /* 0x000fe40004000000 */
[----:B-----5:R-:W-:Y:S01]  /*19f70*/  SHF.R.S32.HI R12, RZ, 0x1f, R13 ;  /* 0x0000001fff0c7819 */ /* 0x020fe2000001140d */
[----:B------:R-:W-:Y:S06]  /*19f80*/  @P3 BRA `(.L_x_7947) ;  /* 0x0000000000c43947 */ /* 0x000fec0003800000 */
[----:B------:R-:W0:Y:S01]  /*19f90*/  LDC R27, c[0x0][0xbe8] ;  /* 0x0002fa00ff1b7b82 */ /* 0x000e220000000800 */
[----:B------:R-:W-:-:S04]  /*19fa0*/  IMAD R0, R214, 0x80, R0 ;  /* 0x00000080d6007824 */ /* 0x000fc800078e0200 */
[----:B------:R-:W-:Y:S02]  /*19fb0*/  VIADD R25, R0, 0xffffff80 ;  /* 0xffffff8000197836 */ /* 0x000fe40000000000 */
[----:B0-----:R-:W-:-:S05]  /*19fc0*/  IMAD R2, R20, R27, RZ ;  /* 0x0000001b14027224 */ /* 0x001fca00078e02ff */
[----:B------:R-:W-:-:S13]  /*19fd0*/  ISETP.GE.AND P0, PT, R25, R2, PT ;  /* 0x000000021900720c */ /* 0x000fda0003f06270 */
[----:B------:R-:W-:Y:S05]  /*19fe0*/  @P0 BRA `(.L_x_7947) ;  /* 0x0000000000ac0947 */ /* 0x000fea0003800000 */
[----:B------:R-:W-:Y:S01]  /*19ff0*/  ISETP.GT.AND P3, PT, R209, 0x1, PT ;  /* 0x00000001d100780c */ /* 0x000fe20003f64270 */
[----:B---3--:R-:W0:Y:S01]  /*1a000*/  LDC.64 R32, c[0x0][0xba8] ;  /* 0x0002ea00ff207b82 */ /* 0x008e220000000a00 */
[----:B------:R-:W-:Y:S01]  /*1a010*/  MOV R0, 0x9b8 ;  /* 0x000009b800007802 */ /* 0x000fe20000000f00 */
[----:B------:R-:W-:Y:S01]  /*1a020*/  IMAD.MOV.U32 R15, RZ, RZ, R25 ;  /* 0x000000ffff0f7224 */ /* 0x000fe200078e0019 */
[----:B------:R-:W-:Y:S02]  /*1a030*/  ISETP.NE.AND P0, PT, R27, 0x1, PT ;  /* 0x000000011b00780c */ /* 0x000fe40003f05270 */
[----:B------:R-:W-:Y:S02]  /*1a040*/  SEL R14, R0, 0x978, P3 ;  /* 0x00000978000e7807 */ /* 0x000fe40001800000 */
[----:B------:R-:W-:Y:S02]  /*1a050*/  SEL R215, R215, RZ, P3 ;  /* 0x000000ffd7d77207 */ /* 0x000fe40001800000 */
        /* <DEDUP_REMOVED lines=8> */
[----:B------:R-:W-:Y:S02]  /*1a0e0*/  IMAD R7, R6, R213, R7 ;  /* 0x000000d506077224 */ /* 0x000fe400078e0207 */
[----:B--2---:R-:W-:-:S05]  /*1a0f0*/  @P0 IMAD.HI.U32 R0, R25, R0, RZ ;  /* 0x0000000019000227 */ /* 0x004fca00078e00ff */
[----:B------:R-:W1:Y:S01]  /*1a100*/  @!P3 LDC R33, c[0x0][0xb54] ;  /* 0x0002d500ff21bb82 */ /* 0x000e620000000800 */
[-C--:B---3--:R-:W-:Y:S02]  /*1a110*/  IMAD R35, R3, R191.reuse, RZ ;  /* 0x000000bf03237224 */ /* 0x088fe400078e02ff */
[----:B------:R-:W-:Y:S01]  /*1a120*/  IMAD.WIDE.U32 R10, R2, R191, RZ ;  /* 0x000000bf020a7225 */ /* 0x000fe200078e00ff */
[----:B----4-:R-:W-:-:S03]  /*1a130*/  @P0 SHF.R.U32.HI R15, RZ, R37, R0 ;  /* 0x00000025ff0f0219 */ /* 0x010fc60000011600 */
[----:B------:R-:W-:-:S04]  /*1a140*/  IMAD.WIDE.U32 R2, R6, R21, RZ ;  /* 0x0000001506027225 */ /* 0x000fc800078e00ff */
[----:B------:R-:W-:Y:S01]  /*1a150*/  IMAD.IADD R11, R35, 0x1, R11 ;  /* 0x00000001230b7824 */ /* 0x000fe200078e020b */
[----:B------:R-:W-:Y:S01]  /*1a160*/  IADD3 R10, P0, P1, R2, R10, R13 ;  /* 0x0000000a020a7210 */ /* 0x000fe2000791e00d */
[----:B------:R-:W-:Y:S02]  /*1a170*/  IMAD.MOV R0, RZ, RZ, -R15 ;  /* 0x000000ffff007224 */ /* 0x000fe400078e0a0f */
[----:B------:R-:W-:Y:S02]  /*1a180*/  IMAD.IADD R6, R3, 0x1, R7 ;  /* 0x0000000103067824 */ /* 0x000fe400078e0207 */
[----:B------:R-:W-:-:S04]  /*1a190*/  IMAD.WIDE.U32 R2, R8, R215, RZ ;  /* 0x000000d708027225 */ /* 0x000fc800078e00ff */
[----:B------:R-:W-:Y:S02]  /*1a1a0*/  IMAD R9, R9, R215, RZ ;  /* 0x000000d709097224 */ /* 0x000fe400078e02ff */
[----:B------:R-:W-:Y:S01]  /*1a1b0*/  IMAD R7, R27, R0, R25 ;  /* 0x000000001b077224 */ /* 0x000fe200078e0219 */
[----:B------:R-:W-:Y:S02]  /*1a1c0*/  IADD3.X R0, R6, R11, R12, P0, P1 ;  /* 0x0000000b06007210 */ /* 0x000fe400007e240c */
[----:B------:R-:W-:Y:S02]  /*1a1d0*/  IADD3 R2, P0, P1, R15, R10, R2 ;  /* 0x0000000a0f027210 */ /* 0x000fe4000791e002 */
[----:B------:R-:W-:Y:S02]  /*1a1e0*/  IADD3 R3, R9, R3, RZ ;  /* 0x0000000309037210 */ /* 0x000fe40007ffe0ff */
[----:B------:R-:W-:Y:S02]  /*1a1f0*/  SHF.R.S32.HI R15, RZ, 0x1f, R15 ;  /* 0x0000001fff0f7819 */ /* 0x000fe4000001140f */
[----:B------:R-:W-:-:S02]  /*1a200*/  SHF.R.S32.HI R9, RZ, 0x1f, R7 ;  /* 0x0000001fff097819 */ /* 0x000fc40000011407 */
        /* <DEDUP_REMOVED lines=9> */
.L_x_7947:
[----:B------:R-:W-:Y:S05]  /*1a2a0*/  BSYNC B1 ;  /* 0x0000000000017941 */ /* 0x000fea0003800000 */
.L_x_7946:
[----:B------:R-:W-:Y:S05]  /*1a2b0*/  @P2 BRA `(.L_x_7940) ;  /* 0x0000000400e42947 */ /* 0x000fea0003800000 */
[----:B------:R-:W1:Y:S01]  /*1a2c0*/  LDC R25, c[0x0][0xbe8] ;  /* 0x0002fa00ff197b82 */ /* 0x000e620000000800 */
[----:B------:R-:W-:Y:S01]  /*1a2d0*/  SHF.R.S32.HI R6, RZ, 0x1f, R24 ;  /* 0x0000001fff067819 */ /* 0x000fe20000011418 */
[----:B------:R-:W-:Y:S01]  /*1a2e0*/  ULDC.64 UR4, c[0x0][0xaa0] ;  /* 0x0002a80000047ab9 */ /* 0x000fe20000000a00 */
[----:B------:R-:W-:Y:S01]  /*1a2f0*/  ULDC.64 UR6, c[0x0][0xaf0] ;  /* 0x0002bc0000067ab9 */ /* 0x000fe20000000a00 */
[----:B------:R-:W-:Y:S01]  /*1a300*/  IMAD R0, R12, UR4, RZ ;  /* 0x000000040c007c24 */ /* 0x000fe2000f8e02ff */
[----:B------:R-:W-:Y:S01]  /*1a310*/  LEA.HI R6, R6, R24, RZ, 0x3 ;  /* 0x0000001806067211 */ /* 0x000fe200078f18ff */
[----:B0-----:R-:W-:-:S03]  /*1a320*/  IMAD.WIDE.U32 R2, R13, UR4, RZ ;  /* 0x000000040d027c25 */ /* 0x001fc6000f8e00ff */
[----:B------:R-:W-:Y:S01]  /*1a330*/  SHF.R.S32.HI R6, RZ, 0x3, R6 ;  /* 0x00000003ff067819 */ /* 0x000fe20000011406 */
[----:B------:R-:W-:Y:S01]  /*1a340*/  IMAD R5, R13, UR5, R0 ;  /* 0x000000050d057c24 */ /* 0x000fe2000f8e0200 */
[----:B------:R-:W-:-:S03]  /*1a350*/  ULDC.64 UR4, c[0x0][0xae8] ;  /* 0x0002ba0000047ab9 */ /* 0x000fc60000000a00 */
[----:B------:R-:W-:Y:S02]  /*1a360*/  IMAD R7, R208, 0x20, R6 ;  /* 0x00000020d0077824 */ /* 0x000fe400078e0206 */
[----:B------:R-:W-:-:S03]  /*1a370*/  IMAD.IADD R3, R3, 0x1, R5 ;  /* 0x0000000103037824 */ /* 0x000fc600078e0205 */
[----:B------:R-:W-:Y:S01]  /*1a380*/  LEA R9, R214, R7, 0x7 ;  /* 0x00000007d6097211 */ /* 0x000fe200078e38ff */
[----:B------:R-:W-:Y:S01]  /*1a390*/  IMAD.WIDE.U32 R2, R191, UR4, R2 ;  /* 0x00000004bf027c25 */ /* 0x000fe2000f8e0002 */
[----:B-1----:R-:W-:-:S03]  /*1a3a0*/  ISETP.NE.AND P0, PT, R25, 0x1, PT ;  /* 0x000000011900780c */ /* 0x002fc60003f05270 */
[----:B------:R-:W-:Y:S02]  /*1a3b0*/  IMAD.MOV.U32 R5, RZ, RZ, R9 ;  /* 0x000000ffff057224 */ /* 0x000fe400078e0009 */
[----:B------:R-:W-:Y:S01]  /*1a3c0*/  IMAD R3, R191, UR5, R3 ;  /* 0x00000005bf037c24 */ /* 0x000fe2000f8e0203 */
[----:B------:R-:W-:Y:S01]  /*1a3d0*/  ULDC.64 UR4, c[0x0][0xae0] ;  /* 0x0002b80000047ab9 */ /* 0x000fe20000000a00 */
[----:B------:R-:W-:-:S06]  /*1a3e0*/  IMAD.WIDE.U32 R2, R21, UR6, R2 ;  /* 0x0000000615027c25 */ /* 0x000fcc000f8e0002 */
[----:B------:R-:W0:Y:S08]  /*1a3f0*/  @P0 LDC R4, c[0x0][0xbec] ;  /* 0x0002fb00ff040b82 */ /* 0x000e300000000800 */
[----:B------:R-:W1:Y:S01]  /*1a400*/  @P0 LDC R11, c[0x0][0xbf0] ;  /* 0x0002fc00ff0b0b82 */ /* 0x000e620000000800 */
[----:B0-----:R-:W-:-:S04]  /*1a410*/  @P0 IMAD.HI.U32 R0, R9, R4, RZ ;  /* 0x0000000409000227 */ /* 0x001fc800078e00ff */
[----:B------:R-:W-:Y:S01]  /*1a420*/  IMAD R4, R213, UR6, RZ ;  /* 0x00000006d5047c24 */ /* 0x000fe2000f8e02ff */
[----:B-1----:R-:W-:-:S03]  /*1a430*/  @P0 SHF.R.U32.HI R5, RZ, R11, R0 ;  /* 0x0000000bff050219 */ /* 0x002fc60000011600 */
[----:B------:R-:W-:Y:S01]  /*1a440*/  IMAD R7, R21, UR7, R4 ;  /* 0x0000000715077c24 */ /* 0x000fe2000f8e0204 */
[--C-:B------:R-:W-:Y:S01]  /*1a450*/  SHF.R.S32.HI R0, RZ, 0x1f, R5.reuse ;  /* 0x0000001fff007819 */ /* 0x100fe20000011405 */
[----:B------:R-:W-:Y:S02]  /*1a460*/  IMAD.MOV R4, RZ, RZ, -R5 ;  /* 0x000000ffff047224 */ /* 0x000fe400078e0a05 */
[----:B------:R-:W-:Y:S02]  /*1a470*/  IMAD.IADD R3, R3, 0x1, R7 ;  /* 0x0000000103037824 */ /* 0x000fe400078e0207 */
[----:B------:R-:W-:Y:S02]  /*1a480*/  IMAD R0, R0, UR4, RZ ;  /* 0x0000000400007c24 */ /* 0x000fe4000f8e02ff */
[----:B------:R-:W-:Y:S02]  /*1a490*/  IMAD R7, R25, R4, R9 ;  /* 0x0000000419077224 */ /* 0x000fe400078e0209 */
[----:B------:R-:W-:-:S02]  /*1a4a0*/  IMAD R9, R5, UR5, R0 ;  /* 0x0000000505097c24 */ /* 0x000fc4000f8e0200 */
[----:B------:R-:W-:Y:S01]  /*1a4b0*/  IMAD.WIDE.U32 R2, R5, UR4, R2 ;  /* 0x0000000405027c25 */ /* 0x000fe2000f8e0002 */
        /* <DEDUP_REMOVED lines=11> */
[----:B------:R-:W-:Y:S06]  /*1a570*/  BRA.DIV UR4, `(.L_x_7948) ;  /* 0x000000c204307947 */ /* 0x000fec000b800000 */
[----:B------:R0:W1:Y:S04]  /*1a580*/  SHFL.IDX PT, R0, R3, RZ, 0x181f ;  /* 0x00181fff03007589 */ /* 0x00006800000e0000 */
[----:B------:R0:W4:Y:S02]  /*1a590*/  SHFL.IDX PT, R14, R2, RZ, 0x181f ;  /* 0x00181fff020e7589 */ /* 0x00012400000e0000 */
.L_x_8237:
[----:B------:R-:W-:Y:S01]  /*1a5a0*/  IMAD R25, R20, R25, RZ ;  /* 0x0000001914197224 */ /* 0x000fe200078e02ff */
[----:B------:R-:W-:Y:S01]  /*1a5b0*/  BSSY B1, `(.L_x_7949) ;  /* 0x000000f000017945 */ /* 0x000fe20003800000 */
[----:B------:R-:W-:-:S05]  /*1a5c0*/  IMAD R6, R214, 0x80, R6 ;  /* 0x00000080d6067824 */ /* 0x000fca00078e0206 */
[----:B------:R-:W-:-:S13]  /*1a5d0*/  ISETP.GE.AND P0, PT, R6, R25, PT ;  /* 0x000000190600720c */ /* 0x000fda0003f06270 */
[----:B------:R-:W-:Y:S05]  /*1a5e0*/  @P0 BRA `(.L_x_7950) ;  /* 0x00000000002c0947 */ /* 0x000fea0003800000 */
[----:B------:R-:W-:Y:S01]  /*1a5f0*/  ULDC UR4, c[0x0][0xac8] ;  /* 0x0002b20000047ab9 */ /* 0x000fe20000000800 */
[----:B------:R-:W-:Y:S02]  /*1a600*/  SHF.R.S32.HI R8, RZ, 0x1f, R199 ;  /* 0x0000001fff087819 */ /* 0x000fe400000114c7 */
[----:B------:R-:W-:Y:S02]  /*1a610*/  ISETP.GE.AND P2, PT, R199, UR4, PT ;  /* 0x00000004c7007c0c */ /* 0x000fe4000bf46270 */
[----:B------:R-:W-:Y:S02]  /*1a620*/  ISETP.GE.AND P3, PT, R207, UR4, PT ;  /* 0x00000004cf007c0c */ /* 0x000fe4000bf66270 */
[----:B------:R-:W-:-:S09]  /*1a630*/  SHF.R.S32.HI R7, RZ, 0x1f, R207 ;  /* 0x0000001fff077819 */ /* 0x000fd200000114cf */
[-C--:B----4-:R-:W-:Y:S02]  /*1a640*/  @!P2 LEA R4, P0, R199, R14.reuse, 0x1 ;  /* 0x0000000ec704a211 */ /* 0x090fe400078008ff */
[----:B------:R-:W-:Y:S02]  /*1a650*/  @!P3 LEA R14, P1, R207, R14, 0x1 ;  /* 0x0000000ecf0eb211 */ /* 0x000fe400078208ff */
[-C--:B-1----:R-:W-:Y:S02]  /*1a660*/  @!P2 LEA.HI.X R5, R199, R0.reuse, R8, 0x1, P0 ;  /* 0x00000000c705a211 */ /* 0x082fe400000f0c08 */
[----:B------:R-:W-:-:S03]  /*1a670*/  @!P3 LEA.HI.X R15, R207, R0, R7, 0x1, P1 ;  /* 0x00000000cf0fb211 */ /* 0x000fc600008f0c07 */
[----:B------:R1:W-:Y:S04]  /*1a680*/  @!P2 ST.E.128 desc[UR36][R4.64], RZ ;  /* 0x000000ff0400a985 */ /* 0x0003e8000c101d24 */
[----:B------:R1:W-:Y:S02]  /*1a690*/  @!P3 ST.E.128 desc[UR36][R14.64], RZ ;  /* 0x000000ff0e00b985 */ /* 0x0003e4000c101d24 */
.L_x_7950:
[----:B------:R-:W-:Y:S05]  /*1a6a0*/  BSYNC B1 ;  /* 0x0000000000017941 */ /* 0x000fea0003800000 */
.L_x_7949:
[----:B------:R-:W-:-:S03]  /*1a6b0*/  UMOV UR4, 0xffffffff ;  /* 0xffffffff00047882 */ /* 0x000fc60000000000 */
[----:B------:R-:W-:Y:S05]  /*1a6c0*/  BRA.DIV UR4, `(.L_x_7951) ;  /* 0x000000c204107947 */ /* 0x000fea000b800000 */
[----:B-1----:R1:W0:Y:S04]  /*1a6d0*/  SHFL.IDX PT, R0, R3, 0x1, 0x181f ;  /* 0x00381f0003007f89 */ /* 0x00222800000e0000 */
[----:B----4-:R1:W4:Y:S02]  /*1a6e0*/  SHFL.IDX PT, R14, R2, 0x1, 0x181f ;  /* 0x00381f00020e7f89 */ /* 0x01032400000e0000 */
.L_x_8241:
        /* <DEDUP_REMOVED lines=11> */
[-C--:B0-----:R-:W-:Y:S02]  /*1a7a0*/  @!P2 LEA.HI.X R5, R199, R0.reuse, R8, 0x1, P0 ;  /* 0x00000000c705a211 */ /* 0x081fe400000f0c08 */
[----:B------:R-:W-:-:S03]  /*1a7b0*/  @!P3 LEA.HI.X R15, R207, R0, R7, 0x1, P1 ;  /* 0x00000000cf0fb211 */ /* 0x000fc600008f0c07 */
[----:B------:R0:W-:Y:S04]  /*1a7c0*/  @!P2 ST.E.128 desc[UR36][R4.64], RZ ;  /* 0x000000ff0400a985 */ /* 0x0001e8000c101d24 */
[----:B------:R0:W-:Y:S02]  /*1a7d0*/  @!P3 ST.E.128 desc[UR36][R14.64], RZ ;  /* 0x000000ff0e00b985 */ /* 0x0001e4000c101d24 */
.L_x_7953:
[----:B------:R-:W-:Y:S05]  /*1a7e0*/  BSYNC B1 ;  /* 0x0000000000017941 */ /* 0x000fea0003800000 */
.L_x_7952:
[----:B------:R-:W-:-:S03]  /*1a7f0*/  UMOV UR4, 0xffffffff ;  /* 0xffffffff00047882 */ /* 0x000fc60000000000 */
[----:B------:R-:W-:Y:S05]  /*1a800*/  BRA.DIV UR4, `(.L_x_7954) ;  /* 0x000000c204087947 */ /* 0x000fea000b800000 */
[----:B0-----:R0:W0:Y:S04]  /*1a810*/  SHFL.IDX PT, R0, R3, 0x2, 0x181f ;  /* 0x00581f0003007f89 */ /* 0x00102800000e0000 */
[----:B----4-:R4:W0:Y:S02]  /*1a820*/  SHFL.IDX PT, R14, R2, 0x2, 0x181f ;  /* 0x00581f00020e7f89 */ /* 0x01082400000e0000 */
.L_x_8245:
        /* <DEDUP_REMOVED lines=9> */
[-C--:B0-----:R-:W-:Y:S02]  /*1a8c0*/  @!P2 LEA R4, P0, R199, R14.reuse, 0x1 ;  /* 0x0000000ec704a211 */ /* 0x081fe400078008ff */
[----:B------:R-:W-:Y:S02]  /*1a8d0*/  @!P3 LEA R14, P1, R207, R14, 0x1 ;  /* 0x0000000ecf0eb211 */ /* 0x000fe400078208ff */
[-C--:B------:R-:W-:Y:S02]  /*1a8e0*/  @!P2 LEA.HI.X R5, R199, R0.reuse, R8, 0x1, P0 ;  /* 0x00000000c705a211 */ /* 0x080fe400000f0c08 */
[----:B------:R-:W-:-:S03]  /*1a8f0*/  @!P3 LEA.HI.X R15, R207, R0, R7, 0x1, P1 ;  /* 0x00000000cf0fb211 */ /* 0x000fc600008f0c07 */
[----:B------:R0:W-:Y:S04]  /*1a900*/  @!P2 ST.E.128 desc[UR36][R4.64], RZ ;  /* 0x000000ff0400a985 */ /* 0x0001e8000c101d24 */
[----:B------:R0:W-:Y:S02]  /*1a910*/  @!P3 ST.E.128 desc[UR36][R14.64], RZ ;  /* 0x000000ff0e00b985 */ /* 0x0001e4000c101d24 */
.L_x_7956:
[----:B------:R-:W-:Y:S05]  /*1a920*/  BSYNC B1 ;  /* 0x0000000000017941 */ /* 0x000fea0003800000 */
.L_x_7955:
[----:B------:R-:W-:-:S03]  /*1a930*/  UMOV UR4, 0xffffffff ;  /* 0xffffffff00047882 */ /* 0x000fc60000000000 */
[----:B------:R-:W-:Y:S05]  /*1a940*/  BRA.DIV UR4, `(.L_x_7957) ;  /* 0x000000c204007947 */ /* 0x000fea000b800000 */
[----:B0-----:R0:W0:Y:S04]  /*1a950*/  SHFL.IDX PT, R0, R3, 0x3, 0x181f ;  /* 0x00781f0003007f89 */ /* 0x00102800000e0000 */
[----:B------:R0:W0:Y:S02]  /*1a960*/  SHFL.IDX PT, R14, R2, 0x3, 0x181f ;  /* 0x00781f00020e7f89 */ /* 0x00002400000e0000 */
.L_x_8249:
[----:B01--4-:R-:W-:-:S05]  /*1a970*/  VIADD R2, R6, 0x60 ;  /* 0x0000006006027836 */ /* 0x013fca0000000000 */
[----:B------:R-:W-:-:S13]  /*1a980*/  ISETP.GE.AND P0, PT, R2, R25, PT ;  /* 0x000000190200720c */ /* 0x000fda0003f06270 */
[----:B------:R-:W-:Y:S05]  /*1a990*/  @P0 BRA `(.L_x_7940) ;  /* 0x00000000002c0947 */ /* 0x000fea0003800000 */
[----:B------:R-:W-:Y:S01]  /*1a9a0*/  ULDC UR4, c[0x0][0xac8] ;  /* 0x0002b20000047ab9 */ /* 0x000fe20000000800 */
[----:B------:R-:W-:Y:S02]  /*1a9b0*/  SHF.R.S32.HI R5, RZ, 0x1f, R199 ;  /* 0x0000001fff057819 */ /* 0x000fe400000114c7 */
[----:B------:R-:W-:Y:S02]  /*1a9c0*/  ISETP.GE.AND P2, PT, R199, UR4, PT ;  /* 0x00000004c7007c0c */ /* 0x000fe4000bf46270 */
[----:B------:R-:W-:Y:S02]  /*1a9d0*/  ISETP.GE.AND P3, PT, R207, UR4, PT ;  /* 0x00000004cf007c0c */ /* 0x000fe4000bf66270 */
[----:B------:R-:W-:-:S09]  /*1a9e0*/  SHF.R.S32.HI R4, RZ, 0x1f, R207 ;  /* 0x0000001fff047819 */ /* 0x000fd200000114cf */
[-C--:B------:R-:W-:Y:S02]  /*1a9f0*/  @!P2 LEA R2, P0, R199, R14.reuse, 0x1 ;  /* 0x0000000ec702a211 */ /* 0x080fe400078008ff */
[----:B------:R-:W-:Y:S02]  /*1aa00*/  @!P3 LEA R14, P1, R207, R14, 0x1 ;  /* 0x0000000ecf0eb211 */ /* 0x000fe400078208ff */
[-C--:B------:R-:W-:Y:S02]  /*1aa10*/  @!P2 LEA.HI.X R3, R199, R0.reuse, R5, 0x1, P0 ;  /* 0x00000000c703a211 */ /* 0x080fe400000f0c05 */
[----:B------:R-:W-:-:S03]  /*1aa20*/  @!P3 LEA.HI.X R15, R207, R0, R4, 0x1, P1 ;  /* 0x00000000cf0fb211 */ /* 0x000fc600008f0c04 */
[----:B------:R1:W-:Y:S04]  /*1aa30*/  @!P2 ST.E.128 desc[UR36][R2.64], RZ ;  /* 0x000000ff0200a985 */ /* 0x0003e8000c101d24 */
[----:B------:R1:W-:Y:S02]  /*1aa40*/  @!P3 ST.E.128 desc[UR36][R14.64], RZ ;  /* 0x000000ff0e00b985 */ /* 0x0003e4000c101d24 */
.L_x_7940:
[----:B------:R-:W-:Y:S05]  /*1aa50*/  BSYNC B0 ;  /* 0x0000000000007941 */ /* 0x000fea0003800000 */
.L_x_7925:
[----:B------:R-:W-:Y:S02]  /*1aa60*/  ULDC UR4, c[0x0][0xc3c] ;  /* 0x00030f0000047ab9 */ /* 0x000fe40000000800 */
[----:B--2---:R-:W-:-:S13]  /*1aa70*/  ISETP.GE.AND P0, PT, R31, UR4, PT ;  /* 0x000000041f007c0c */ /* 0x004fda000bf06270 */
[----:B------:R-:W-:Y:S05]  /*1aa80*/  @!P0 BRA `(.L_x_7958) ;  /* 0xfffffe6800388947 */ /* 0x000fea000383ffff */
[----:B------:R-:W-:Y:S05]  /*1aa90*/  BRA `(.L_x_7781) ;  /* 0x0000008400787947 */ /* 0x000fea0003800000 */
.L_x_7779:
[----:B------:R-:W-:-:S08]  /*1aaa0*/  NOP ;  /* 0x0000000000007918 */ /* 0x000fd00000000000 */
[----:B--2---:R-:W0:-:S00]  /*1aab0*/  USETMAXREG.DEALLOC.CTAPOOL 0x28 ;  /* 0x00000028000079c8 */ /* 0x004e0000080e0500 */
        /* <DEDUP_REMOVED lines=13> */
[----:B0-----:R-:W-:Y:S01]  /*1ab90*/  MOV R0, RZ ;  /* 0x000000ff00007202 */ /* 0x001fe20000000f00 */
[----:B------:R-:W-:Y:S01]  /*1aba0*/  IMAD.MOV.U32 R9, RZ, RZ, RZ ;  /* 0x000000ffff097224 */ /* 0x000fe200078e00ff */
[----:B------:R-:W0:Y:S01]  /*1abb0*/  S2UR UR6, SR_CTAID.X ;  /* 0x00000000000679c3 */ /* 0x000e220000002500 */
[----:B------:R-:W-:Y:S01]  /*1abc0*/  ULDC UR5, c[0x0][0xc38] ;  /* 0x00030e0000057ab9 */ /* 0x000fe20000000800 */
[----:B--2---:R-:W-:-:S04]  /*1abd0*/  LOP3.LUT R7, R2, 0x1f, RZ, 0xc0, !PT ;  /* 0x0000001f02077812 */ /* 0x004fc800078ec0ff */
[----:B------:R-:W-:-:S04]  /*1abe0*/  ISETP.NE.AND P0, PT, R7, 0x1f, PT ;  /* 0x0000001f0700780c */ /* 0x000fc80003f05270 */
[----:B------:R-:W-:-:S13]  /*1abf0*/  ISETP.GE.OR P1, PT, R7, UR4, !P0 ;  /* 0x0000000407007c0c */ /* 0x000fda000c726670 */
[----:B------:R-:W2:Y:S08]  /*1ac00*/  @!P1 LDC.64 R4, c[0x0][0xc80] ;  /* 0x00032000ff049b82 */ /* 0x000eb00000000a00 */
[----:B------:R-:W3:Y:S01]  /*1ac10*/  @!P1 LDC.64 R2, c[0x0][0xc78] ;  /* 0x00031e00ff029b82 */ /* 0x000ee20000000a00 */
[----:B--2---:R-:W-:-:S05]  /*1ac20*/  @!P1 IMAD.WIDE.U32 R4, R7, 0x4, R4 ;  /* 0x0000000407049825 */ /* 0x004fca00078e0004 */
[----:B------:R-:W2:Y:S01]  /*1ac30*/  @!P1 LDG.E R0, desc[UR36][R4.64] ;  /* 0x0000002404009981 */ /* 0x000ea2000c1e1900 */
[----:B---3--:R-:W-:-:S05]  /*1ac40*/  @!P1 IMAD.WIDE.U32 R2, R7, 0x4, R2 ;  /* 0x0000000407029825 */ /* 0x008fca00078e0002 */
        /* <DEDUP_REMOVED lines=17> */
[----:B------:R-:W2:Y:S02]  /*1ad60*/  SHFL.UP PT, R2, R3, 0x8, RZ ;  /* 0x0500000003027989 */ /* 0x000ea400000e00ff */
[----:B--2---:R-:W-:-:S04]  /*1ad70*/  SEL R2, R2, RZ, P4 ;  /* 0x000000ff02027207 */ /* 0x004fc80002000000 */
[----:B------:R-:W-:-:S05]  /*1ad80*/  IADD3 R2, R3, R2, RZ ;  /* 0x0000000203027210 */ /* 0x000fca0007ffe0ff */
[----:B------:R-:W2:Y:S02]  /*1ad90*/  SHFL.UP PT, R4, R2, 0x10, RZ ;  /* 0x0600000002047989 */ /* 0x000ea400000e00ff */
[----:B--2---:R-:W-:-:S05]  /*1ada0*/  SEL R5, R4, RZ, P5 ;  /* 0x000000ff04057207 */ /* 0x004fca0002800000 */
[----:B------:R-:W-:-:S05]  /*1adb0*/  IMAD.IADD R5, R2, 0x1, R5 ;  /* 0x0000000102057824 */ /* 0x000fca00078e0205 */
[----:B------:R-:W2:Y:S02]  /*1adc0*/  SHFL.IDX PT, R6, R5, 0x1f, 0x1f ;  /* 0x03e01f0005067f89 */ /* 0x000ea400000e0000 */
[----:B--2---:R-:W-:-:S05]  /*1add0*/  IMAD R6, R6, UR5, RZ ;  /* 0x0000000506067c24 */ /* 0x004fca000f8e02ff */
[----:B0-----:R-:W-:Y:S01]  /*1ade0*/  ISETP.GT.AND P6, PT, R6, UR6, PT ;  /* 0x0000000606007c0c */ /* 0x001fe2000bfc4270 */
[----:B------:R-:W-:-:S12]  /*1adf0*/  IMAD.MOV.U32 R3, RZ, RZ, R6 ;  /* 0x000000ffff037224 */ /* 0x000fd800078e0006 */
[----:B------:R-:W-:Y:S05]  /*1ae00*/  @P6 BRA `(.L_x_7960) ;  /* 0x0000000000a06947 */ /* 0x000fea0003800000 */
[----:B------:R-:W-:Y:S01]  /*1ae10*/  IMAD.MOV.U32 R6, RZ, RZ, R3 ;  /* 0x000000ffff067224 */ /* 0x000fe200078e0003 */
[----:B------:R-:W-:Y:S01]  /*1ae20*/  UMOV UR4, URZ ;  /* 0x0000003f00047c82 */ /* 0x000fe20008000000 */
[----:B------:R-:W-:-:S05]  /*1ae30*/  ULDC UR5, c[0x0][0xc38] ;  /* 0x00030e0000057ab9 */ /* 0x000fca0000000800 */
.L_x_7962:
[----:B------:R-:W0:Y:S01]  /*1ae40*/  LDC R0, c[0x0][0xc3c] ;  /* 0x00030f00ff007b82 */ /* 0x000e220000000800 */
[----:B------:R-:W-:Y:S01]  /*1ae50*/  UIADD3 UR4, UR4, 0x1f, URZ ;  /* 0x0000001f04047890 */ /* 0x000fe2000fffe03f */
[----:B------:R-:W-:Y:S02]  /*1ae60*/  ULDC UR7, c[0x0][0xc3c] ;  /* 0x00030f0000077ab9 */ /* 0x000fe40000000800 */
[----:B-1----:R-:W-:-:S03]  /*1ae70*/  IMAD.U32 R19, RZ, RZ, UR7 ;  /* 0x00000007ff137e24 */ /* 0x002fc6000f8e00ff */
[----:B0-----:R-:W-:-:S13]  /*1ae80*/  ISETP.LE.AND P6, PT, R0, UR4, PT ;  /* 0x0000000400007c0c */ /* 0x001fda000bfc3270 */
[----:B------:R-:W-:Y:S05]  /*1ae90*/  @P6 BRA `(.L_x_7961) ;  /* 0x0000000400a86947 */ /* 0x000fea0003800000 */
[----:B------:R-:W-:-:S04]  /*1aea0*/  IADD3 R9, R7, UR4, RZ ;  /* 0x0000000407097c10 */ /* 0x000fc8000fffe0ff */
        /* <DEDUP_REMOVED lines=30> */
.L_x_7960:
        /* <DEDUP_REMOVED lines=12> */
[----:B0-----:R-:W-:-:S06]  /*1b150*/  IADD3 R2, R8, 0xffffffe, RZ ;  /* 0x0ffffffe08027810 */ /* 0x001fcc0007ffe0ff */
[----:B------:R-:W0:Y:S02]  /*1b160*/  F2I.FTZ.U32.TRUNC.NTZ R3, R2 ;  /* 0x0000000200037305 */ /* 0x000e24000021f000 */
[----:B0-----:R-:W-:Y:S01]  /*1b170*/  IMAD.MOV R11, RZ, RZ, -R3 ;  /* 0x000000ffff0b7224 */ /* 0x001fe200078e0a03 */
[----:B-12---:R-:W-:Y:S06]  /*1b180*/  @!P0 BRA `(.L_x_7963) ;  /* 0x0000000000088947 */ /* 0x006fec0003800000 */
[----:B------:R-:W-:-:S06]  /*1b190*/  VIADD R16, R19, 0xffffffff ;  /* 0xffffffff13107836 */ /* 0x000fcc0000000000 */
[----:B------:R0:W1:Y:S02]  /*1b1a0*/  SHFL.IDX PT, R16, R5, R16, 0x1f ;  /* 0x00001f1005107589 */ /* 0x00006400000e0000 */
.L_x_7963:
[----:B-1----:R-:W-:Y:S01]  /*1b1b0*/  IMAD R16, R16, UR5, R10 ;  /* 0x0000000510107c24 */ /* 0x002fe2000f8e020a */
[----:B------:R-:W-:Y:S01]  /*1b1c0*/  IABS R10, R0 ;  /* 0x00000000000a7213 */ /* 0x000fe20000000000 */
[----:B------:R-:W-:Y:S01]  /*1b1d0*/  IMAD R11, R11, R4, RZ ;  /* 0x000000040b0b7224 */ /* 0x000fe200078e02ff */
[----:B0-----:R-:W-:Y:S01]  /*1b1e0*/  IABS R5, R9 ;  /* 0x0000000900057213 */ /* 0x001fe20000000000 */
[----:B------:R-:W-:Y:S01]  /*1b1f0*/  IMAD.MOV.U32 R2, RZ, RZ, RZ ;  /* 0x000000ffff027224 */ /* 0x000fe200078e00ff */
[----:B------:R-:W-:Y:S01]  /*1b200*/  IADD3 R17, -R16, UR6, RZ ;  /* 0x0000000610117c10 */ /* 0x000fe2000fffe1ff */
[----:B------:R-:W-:Y:S01]  /*1b210*/  VIADD R19, R19, UR4 ;  /* 0x0000000413137c36 */ /* 0x000fe20008000000 */
[----:B------:R-:W-:Y:S01]  /*1b220*/  IADD3 R10, RZ, -R10, RZ ;  /* 0x8000000aff0a7210 */ /* 0x000fe20007ffe0ff */
[----:B------:R-:W-:Y:S01]  /*1b230*/  IMAD.HI.U32 R2, R3, R11, R2 ;  /* 0x0000000b03027227 */ /* 0x000fe200078e0002 */
[----:B------:R-:W-:Y:S01]  /*1b240*/  IABS R8, R17 ;  /* 0x0000001100087213 */ /* 0x000fe20000000000 */
[----:B------:R-:W0:Y:S04]  /*1b250*/  I2F.RP R6, R5 ;  /* 0x0000000500067306 */ /* 0x000e280000209400 */
[----:B------:R-:W-:-:S02]  /*1b260*/  IMAD.MOV.U32 R3, RZ, RZ, R8 ;  /* 0x000000ffff037224 */ /* 0x000fc400078e0008 */
[----:B------:R-:W-:Y:S02]  /*1b270*/  IMAD.MOV.U32 R8, RZ, RZ, R10 ;  /* 0x000000ffff087224 */ /* 0x000fe400078e000a */
[----:B------:R-:W-:-:S04]  /*1b280*/  IMAD.HI.U32 R2, R2, R3, RZ ;  /* 0x0000000302027227 */ /* 0x000fc800078e00ff */
[----:B------:R-:W-:Y:S01]  /*1b290*/  IMAD R3, R2, R8, R3 ;  /* 0x0000000802037224 */ /* 0x000fe200078e0203 */
[----:B0-----:R-:W0:Y:S04]  /*1b2a0*/  MUFU.RCP R6, R6 ;  /* 0x0000000600067308 */ /* 0x001e280000001000 */
[----:B------:R-:W-:-:S13]  /*1b2b0*/  ISETP.GT.U32.AND P1, PT, R4, R3, PT ;  /* 0x000000030400720c */ /* 0x000fda0003f24070 */
[----:B------:R-:W-:Y:S01]  /*1b2c0*/  @!P1 IMAD.IADD R3, R3, 0x1, -R4 ;  /* 0x0000000103039824 */ /* 0x000fe200078e0a04 */
[----:B------:R-:W-:Y:S01]  /*1b2d0*/  @!P1 IADD3 R2, R2, 0x1, RZ ;  /* 0x0000000102029810 */ /* 0x000fe20007ffe0ff */
[----:B0-----:R-:W-:Y:S01]  /*1b2e0*/  VIADD R8, R6, 0xffffffe ;  /* 0x0ffffffe06087836 */ /* 0x001fe20000000000 */
[----:B------:R-:W-:Y:S02]  /*1b2f0*/  ISETP.NE.AND P1, PT, R0, RZ, PT ;  /* 0x000000ff0000720c */ /* 0x000fe40003f25270 */
[----:B------:R-:W-:Y:S02]  /*1b300*/  ISETP.GE.U32.AND P0, PT, R3, R4, PT ;  /* 0x000000040300720c */ /* 0x000fe40003f06070 */
[----:B------:R-:W-:Y:S01]  /*1b310*/  LOP3.LUT R4, R17, R0, RZ, 0x3c, !PT ;  /* 0x0000000011047212 */ /* 0x000fe200078e3cff */
[----:B------:R0:W1:Y:S03]  /*1b320*/  F2I.FTZ.U32.TRUNC.NTZ R3, R8 ;  /* 0x0000000800037305 */ /* 0x000066000021f000 */
[----:B------:R-:W-:-:S02]  /*1b330*/  ISETP.GE.AND P2, PT, R4, RZ, PT ;  /* 0x000000ff0400720c */ /* 0x000fc40003f46270 */
[----:B0-----:R-:W-:-:S05]  /*1b340*/  IABS R8, R9 ;  /* 0x0000000900087213 */ /* 0x001fca0000000000 */
[----:B------:R-:W-:Y:S01]  /*1b350*/  @P0 VIADD R2, R2, 0x1 ;  /* 0x0000000102020836 */ /* 0x000fe20000000000 */
[----:B------:R-:W-:-:S03]  /*1b360*/  IADD3 R8, RZ, -R8, RZ ;  /* 0x80000008ff087210 */ /* 0x000fc60007ffe0ff */
[----:B------:R-:W-:Y:S02]  /*1b370*/  IMAD.MOV.U32 R6, RZ, RZ, R2 ;  /* 0x000000ffff067224 */ /* 0x000fe400078e0002 */
[----:B-1----:R-:W-:Y:S02]  /*1b380*/  IMAD.MOV R2, RZ, RZ, -R3 ;  /* 0x000000ffff027224 */ /* 0x002fe400078e0a03 */
[----:B------:R-:W-:Y:S01]  /*1b390*/  @!P2 IMAD.MOV R6, RZ, RZ, -R6 ;  /* 0x000000ffff06a224 */ /* 0x000fe200078e0a06 */
[----:B------:R-:W-:Y:S01]  /*1b3a0*/  @!P1 LOP3.LUT R6, RZ, R0, RZ, 0x33, !PT ;  /* 0x00000000ff069212 */ /* 0x000fe200078e33ff */
[----:B------:R-:W-:Y:S02]  /*1b3b0*/  IMAD R11, R2, R5, RZ ;  /* 0x00000005020b7224 */ /* 0x000fe400078e02ff */
[----:B------:R-:W-:Y:S01]  /*1b3c0*/  IMAD.MOV.U32 R2, RZ, RZ, RZ ;  /* 0x000000ffff027224 */ /* 0x000fe200078e00ff */
[-C--:B------:R-:W-:Y:S01]  /*1b3d0*/  IABS R4, R6.reuse ;  /* 0x0000000600047213 */ /* 0x080fe20000000000 */
[----:B------:R-:W-:-:S02]  /*1b3e0*/  IMAD R0, R0, R6, RZ ;  /* 0x0000000600007224 */ /* 0x000fc400078e02ff */
        /* <DEDUP_REMOVED lines=21> */
.L_x_7961:
[----:B------:R-:W-:Y:S01]  /*1b540*/  IMAD.MOV.U32 R17, RZ, RZ, RZ ;  /* 0x000000ffff117224 */ /* 0x000fe200078e00ff */
[----:B------:R-:W-:Y:S01]  /*1b550*/  MOV R18, RZ ;  /* 0x000000ff00127202 */ /* 0x000fe20000000f00 */
[----:B------:R-:W-:-:S07]  /*1b560*/  IMAD.U32 R16, RZ, RZ, UR6 ;  /* 0x00000006ff107e24 */ /* 0x000fce000f8e00ff */
.L_x_7964:
[----:B------:R-:W-:-:S13]  /*1b570*/  ISETP.NE.AND P0, PT, R7, RZ, PT ;  /* 0x000000ff0700720c */ /* 0x000fda0003f05270 */
[----:B------:R-:W0:Y:S01]  /*1b580*/  @!P0 S2R R3, SR_CgaCtaId ;  /* 0x0000000000038919 */ /* 0x000e220000008800 */
[----:B------:R-:W-:-:S04]  /*1b590*/  @!P0 MOV R0, 0x400 ;  /* 0x0000040000008802 */ /* 0x000fc80000000f00 */
[----:B0-----:R-:W-:-:S05]  /*1b5a0*/  @!P0 LEA R0, R3, R0, 0x18 ;  /* 0x0000000003008211 */ /* 0x001fca00078ec0ff */
[----:B------:R2:W-:Y:S01]  /*1b5b0*/  @!P0 STS.128 [R0+0x228d0], R16 ;  /* 0x0228d01000008388 */ /* 0x0005e20000000c00 */
[----:B------:R-:W-:Y:S06]  /*1b5c0*/  BAR.ARV 0x5, 0x180 ;  /* 0x0146000000007b1d */ /* 0x000fec0000002000 */
.L_x_7959:
[----:B0-2---:R-:W-:Y:S01]  /*1b5d0*/  IMAD.MOV.U32 R0, RZ, RZ, 0x1 ;  /* 0x00000001ff007424 */ /* 0x005fe200078e00ff */
[----:B------:R-:W-:Y:S01]  /*1b5e0*/  ULDC UR4, c[0x0][0xc3c] ;  /* 0x00030f0000047ab9 */ /* 0x000fe20000000800 */
[----:B------:R-:W-:Y:S01]  /*1b5f0*/  IMAD.MOV.U32 R34, RZ, RZ, RZ ;  /* 0x000000ffff227224 */ /* 0x000fe200078e00ff */
[----:B-1----:R-:W-:Y:S02]  /*1b600*/  ISETP.GE.AND P0, PT, R19, UR4, PT ;  /* 0x0000000413007c0c */ /* 0x002fe4000bf06270 */
[----:B------:R0:W-:Y:S04]  /*1b610*/  STL [R1+0x4], R0 ;  /* 0x0000040001007387 */ /* 0x0001e80000100800 */
[----:B------:R0:W-:Y:S07]  /*1b620*/  STL [R1+0x4c], RZ ;  /* 0x00004cff01007387 */ /* 0x0001ee0000100800 */
[----:B------:R-:W-:Y:S05]  /*1b630*/  @P0 BRA `(.L_x_7965) ;  /* 0x00000074008c0947 */ /* 0x000fea0003800000 */
[----:B------:R-:W2:Y:S01]  /*1b640*/  LDL R12, [R1+0x20] ;  /* 0x00002000010c7983 */ /* 0x000ea20000100800 */
[----:B------:R-:W1:Y:S01]  /*1b650*/  S2R R14, SR_TID.X ;  /* 0x00000000000e7919 */ /* 0x000e620000002100 */
[----:B------:R-:W3:Y:S01]  /*1b660*/  S2UR UR4, SR_CgaCtaId ;  /* 0x00000000000479c3 */ /* 0x000ee20000008800 */
[----:B------:R-:W-:Y:S02]  /*1b670*/  MOV R22, 0x400 ;  /* 0x0000040000167802 */ /* 0x000fe40000000f00 */
[C---:B-1----:R-:W-:Y:S01]  /*1b680*/  LOP3.LUT R13, R14.reuse, 0x7f, RZ, 0xc0, !PT ;  /* 0x0000007f0e0d7812 */ /* 0x042fe200078ec0ff */
[C---:B------:R-:W-:Y:S02]  /*1b690*/  IMAD.SHL.U32 R27, R14.reuse, 0x80, RZ ;  /* 0x000000800e1b7824 */ /* 0x040fe400078e00ff */
[C---:B0-----:R-:W-:Y:S01]  /*1b6a0*/  IMAD.SHL.U32 R0, R14.reuse, 0x10, RZ ;  /* 0x000000100e007824 */ /* 0x041fe200078e00ff */
[----:B------:R-:W-:Y:S01]  /*1b6b0*/  SHF.L.U32 R6, R13, 0x4, RZ ;  /* 0x000000040d067819 */ /* 0x000fe200000006ff */
[C---:B------:R-:W-:Y:S01]  /*1b6c0*/  IMAD.SHL.U32 R4, R14.reuse, 0x20, RZ ;  /* 0x000000200e047824 */ /* 0x040fe200078e00ff */
[----:B------:R-:W-:Y:S01]  /*1b6d0*/  SHF.R.U32.HI R3, RZ, 0x1, R14 ;  /* 0x00000001ff037819 */ /* 0x000fe2000001160e */
[----:B------:R-:W-:Y:S01]  /*1b6e0*/  IMAD.SHL.U32 R9, R14, 0x2, RZ ;  /* 0x000000020e097824 */ /* 0x000fe200078e00ff */
[----:B------:R-:W-:-:S02]  /*1b6f0*/  LOP3.LUT R2, R27, 0x380, RZ, 0xc0, !PT ;  /* 0x000003801b027812 */ /* 0x000fc400078ec0ff */
[----:B------:R-:W-:Y:S02]  /*1b700*/  LOP3.LUT R8, R0, 0x3f0, RZ, 0xc0, !PT ;  /* 0x000003f000087812 */ /* 0x000fe400078ec0ff */
[----:B------:R-:W-:Y:S02]  /*1b710*/  LOP3.LUT R5, R4, 0x80, RZ, 0xc0, !PT ;  /* 0x0000008004057812 */ /* 0x000fe400078ec0ff */
[----:B------:R-:W-:Y:S01]  /*1b720*/  LOP3.LUT R7, R6, 0x600, RZ, 0xc0, !PT ;  /* 0x0000060006077812 */ /* 0x000fe200078ec0ff */
[----:B------:R-:W-:Y:S01]  /*1b730*/  IMAD.SHL.U32 R10, R14, 0x4, RZ ;  /* 0x000000040e0a7824 */ /* 0x000fe200078e00ff */
[----:B------:R-:W-:Y:S02]  /*1b740*/  LOP3.LUT R3, R2, 0x30, R3, 0xf8, !PT ;  /* 0x0000003002037812 */ /* 0x000fe400078ef803 */
[----:B------:R-:W-:Y:S02]  /*1b750*/  LOP3.LUT P0, RZ, R14, 0x4, RZ, 0xc0, !PT ;  /* 0x000000040eff7812 */ /* 0x000fe4000780c0ff */
        /* <DEDUP_REMOVED lines=8> */
[----:B------:R-:W-:Y:S01]  /*1b7e0*/  STL [R1+0x24], R11 ;  /* 0x0000240b01007387 */ /* 0x000fe20000100800 */
[----:B------:R-:W-:Y:S01]  /*1b7f0*/  LOP3.LUT R24, R24, R5, RZ, 0xfc, !PT ;  /* 0x0000000518187212 */ /* 0x000fe200078efcff */
[----:B---3--:R-:W-:Y:S01]  /*1b800*/  IMAD.U32 R4, RZ, RZ, UR4 ;  /* 0x00000004ff047e24 */ /* 0x008fe2000f8e00ff */
[----:B------:R-:W-:Y:S02]  /*1b810*/  SHF.R.U32.HI R2, RZ, 0x3, R13 ;  /* 0x00000003ff027819 */ /* 0x000fe4000001160d */
[----:B------:R-:W-:Y:S02]  /*1b820*/  LOP3.LUT R35, R0, 0x70, RZ, 0xc0, !PT ;  /* 0x0000007000237812 */ /* 0x000fe400078ec0ff */
[----:B------:R-:W-:Y:S01]  /*1b830*/  LOP3.LUT R2, R2, 0x70, R0, 0xf8, !PT ;  /* 0x0000007002027812 */ /* 0x000fe200078ef800 */
[----:B------:R-:W-:Y:S01]  /*1b840*/  IMAD.MOV.U32 R0, RZ, RZ, 0x1 ;  /* 0x00000001ff007424 */ /* 0x000fe200078e00ff */
[----:B------:R-:W-:Y:S01]  /*1b850*/  LEA R22, R4, R22, 0x18 ;  /* 0x0000001604167211 */ /* 0x000fe200078ec0ff */
[----:B------:R-:W-:Y:S01]  /*1b860*/  BSSY B7, `(.L_x_7965) ;  /* 0x0000740000077945 */ /* 0x000fe20003800000 */
[----:B------:R-:W-:-:S02]  /*1b870*/  IMAD.MOV.U32 R37, RZ, RZ, RZ ;  /* 0x000000ffff257224 */ /* 0x000fc400078e00ff */
[----:B------:R-:W-:Y:S01]  /*1b880*/  IMAD.MOV.U32 R34, RZ, RZ, RZ ;  /* 0x000000ffff227224 */ /* 0x000fe200078e00ff */
[----:B------:R-:W-:Y:S01]  /*1b890*/  ULDC.64 UR38, c[0x0][0x198] ;  /* 0x0000660000267ab9 */ /* 0x000fe20000000a00 */
[----:B------:R-:W-:Y:S01]  /*1b8a0*/  ULDC UR40, c[0x0][0xc] ;  /* 0x0000030000287ab9 */ /* 0x000fe20000000800 */
[C---:B--2---:R-:W-:Y:S02]  /*1b8b0*/  LOP3.LUT R3, R12.reuse, 0x2, RZ, 0xfc, !PT ;  /* 0x000000020c037812 */ /* 0x044fe400078efcff */
[----:B------:R-:W-:-:S03]  /*1b8c0*/  LOP3.LUT R5, R12, 0x1, RZ, 0xfc, !PT ;  /* 0x000000010c057812 */ /* 0x000fc600078efcff */
[----:B------:R0:W-:Y:S04]  /*1b8d0*/  STL [R1+0x58], R3 ;  /* 0x0000580301007387 */ /* 0x0001e80000100800 */
[----:B------:R-:W-:Y:S01]  /*1b8e0*/  STL [R1+0x3c], R5 ;  /* 0x00003c0501007387 */ /* 0x000fe20000100800 */
[C---:B0-----:R-:W-:Y:S01]  /*1b8f0*/  IADD3 R3, R27.reuse, 0x40, RZ ;  /* 0x000000401b037810 */ /* 0x041fe20007ffe0ff */
[----:B------:R-:W-:Y:S02]  /*1b900*/  @P0 VIADD R3, R27, 0xffffffc0 ;  /* 0xffffffc01b030836 */ /* 0x000fe40000000000 */
[----:B------:R-:W-:Y:S04]  /*1b910*/  STL [R1+0x18], R4 ;  /* 0x0000180401007387 */ /* 0x000fe80000100800 */
[----:B------:R0:W-:Y:S04]  /*1b920*/  STL [R1+0x1c], R3 ;  /* 0x00001c0301007387 */ /* 0x0001e80000100800 */
[----:B------:R-:W-:Y:S01]  /*1b930*/  STL [R1+0x8], R0 ;  /* 0x0000080001007387 */ /* 0x000fe20000100800 */
[----:B0-----:R-:W-:-:S02]  /*1b940*/  LOP3.LUT R3, R2, 0x80, RZ, 0xfc, !PT ;  /* 0x0000008002037812 */ /* 0x001fc400078efcff */
[----:B------:R-:W-:Y:S01]  /*1b950*/  IADD3 R2, R22, R11, RZ ;  /* 0x0000000b16027210 */ /* 0x000fe20007ffe0ff */
[----:B------:R-:W-:Y:S01]  /*1b960*/  STL [R1+0x4c], RZ ;  /* 0x00004cff01007387 */ /* 0x000fe20000100800 */
[----:B------:R-:W-:-:S03]  /*1b970*/  LOP3.LUT R3, R24, 0x2800, RZ, 0xfc, !PT ;  /* 0x0000280018037812 */ /* 0x000fc600078efcff */
[----:B------:R0:W-:Y:S04]  /*1b980*/  STL [R1+0x4], R0 ;  /* 0x0000040001007387 */ /* 0x0001e80000100800 */
[----:B------:R1:W-:Y:S01]  /*1b990*/  STL [R1+0x38], R2 ;  /* 0x0000380201007387 */ /* 0x0003e20000100800 */
[C---:B0-----:R-:W-:Y:S02]  /*1b9a0*/  LOP3.LUT R0, R24.reuse, 0x1800, RZ, 0xfc, !PT ;  /* 0x0000180018007812 */ /* 0x041fe400078efcff */
[C---:B------:R-:W-:Y:S02]  /*1b9b0*/  LOP3.LUT R0, R24.reuse, 0x4800, RZ, 0xfc, !PT ;  /* 0x0000480018007812 */ /* 0x040fe400078efcff */
[----:B-1----:R-:W-:-:S07]  /*1b9c0*/  LOP3.LUT R2, R24, 0x3800, RZ, 0xfc, !PT ;  /* 0x0000380018027812 */ /* 0x002fce00078efcff */
.L_x_8075:
[----:B0-2---:R-:W0:Y:S02]  /*1b9d0*/  LDC.64 R2, c[0x0][0xc88] ;  /* 0x00032200ff027b82 */ /* 0x005e240000000a00 */
[----:B0-----:R-:W-:-:S05]  /*1b9e0*/  IMAD.WIDE R2, R19, 0x4, R2 ;  /* 0x0000000413027825 */ /* 0x001fca00078e0202 */
[----:B-----5:R-:W2:Y:S01]  /*1b9f0*/  LDG.E R26, desc[UR36][R2.64] ;  /* 0x00000024021a7981 */ /* 0x020ea2000c1e1900 */
        /* <DEDUP_REMOVED lines=10> */
[----:B--23--:R-:W-:-:S05]  /*1baa0*/  SHF.R.S32.HI R0, RZ, 0x1f, R26 ;  /* 0x0000001fff007819 */ /* 0x00cfca000001141a */
[C---:B------:R-:W-:Y:S01]  /*1bab0*/  @P0 LEA R2, P1, R26.reuse, UR4, 0x2 ;  /* 0x000000041a020c11 */ /* 0x040fe2000f8210ff */
[C---:B------:R-:W-:Y:S01]  /*1bac0*/  IMAD.SHL.U32 R28, R26.reuse, 0x4, RZ ;  /* 0x000000041a1c7824 */ /* 0x040fe200078e00ff */
[C-C-:B------:R-:W-:Y:S01]  /*1bad0*/  SHF.L.U64.HI R29, R26.reuse, 0x2, R0.reuse ;  /* 0x000000021a1d7819 */ /* 0x140fe20000010200 */
[----:B------:R0:W-:Y:S01]  /*1bae0*/  STL [R1+0x40], R0 ;  /* 0x0000400001007387 */ /* 0x0001e20000100800 */
[----:B------:R-:W-:Y:S01]  /*1baf0*/  @P0 LEA.HI.X R3, R26, UR5, R0, 0x2, P1 ;  /* 0x000000051a030c11 */ /* 0x000fe200088f1400 */
[----:B------:R-:W-:Y:S01]  /*1bb00*/  ULDC.64 UR4, c[0x0][0xa00] ;  /* 0x0002800000047ab9 */ /* 0x000fe20000000a00 */
[----:B------:R-:W-:-:S03]  /*1bb10*/  ISETP.NE.U32.AND P1, PT, RZ, UR8, PT ;  /* 0x00000008ff007c0c */ /* 0x000fc6000bf25070 */
[----:B-1----:R1:W2:Y:S01]  /*1bb20*/  @P0 LDG.E R9, desc[UR36][R2.64] ;  /* 0x0000002402090981 */ /* 0x0022a2000c1e1900 */
[----:B------:R-:W-:Y:S02]  /*1bb30*/  ISETP.NE.AND.EX P1, PT, RZ, UR9, PT, P1 ;  /* 0x00000009ff007c0c */ /* 0x000fe4000bf25310 */
[----:B------:R-:W-:Y:S01]  /*1bb40*/  ISETP.NE.U32.AND P0, PT, RZ, UR4, PT ;  /* 0x00000004ff007c0c */ /* 0x000fe2000bf05070 */
[----:B0-----:R-:W-:Y:S01]  /*1bb50*/  IMAD.MOV.U32 R0, RZ, RZ, RZ ;  /* 0x000000ffff007224 */ /* 0x001fe200078e00ff */
[C---:B------:R-:W-:Y:S02]  /*1bb60*/  IADD3 R4, P4, R28.reuse, UR6, RZ ;  /* 0x000000061c047c10 */ /* 0x040fe4000ff9e0ff */
[----:B------:R-:W-:Y:S02]  /*1bb70*/  ISETP.NE.AND.EX P0, PT, RZ, UR5, PT, P0 ;  /* 0x00000005ff007c0c */ /* 0x000fe4000bf05300 */
[----:B------:R-:W-:Y:S02]  /*1bb80*/  IADD3.X R5, R29, UR7, RZ, P4, !PT ;  /* 0x000000071d057c10 */ /* 0x000fe4000a7fe4ff */
[----:B-1----:R-:W-:Y:S01]  /*1bb90*/  IADD3 R2, P3, R28, UR4, RZ ;  /* 0x000000041c027c10 */ /* 0x002fe2000ff7e0ff */
[----:B------:R-:W-:-:S02]  /*1bba0*/  ULDC UR4, c[0x0][0x288] ;  /* 0x0000a20000047ab9 */ /* 0x000fc40000000800 */
[----:B------:R-:W5:Y:S01]  /*1bbb0*/  @P2 LDG.E R0, desc[UR36][R4.64] ;  /* 0x0000002404002981 */ /* 0x000f62000c1e1900 */
[C---:B------:R-:W-:Y:S02]  /*1bbc0*/  IADD3.X R3, R29.reuse, UR5, RZ, P3, !PT ;  /* 0x000000051d037c10 */ /* 0x040fe40009ffe4ff */
[----:B------:R-:W-:Y:S02]  /*1bbd0*/  @P1 IADD3 R6, P3, R28, UR8, RZ ;  /* 0x000000081c061c10 */ /* 0x000fe4000ff7e0ff */
[----:B------:R-:W-:Y:S01]  /*1bbe0*/  MOV R8, UR4 ;  /* 0x0000000400087c02 */ /* 0x000fe20008000f00 */
[----:B------:R-:W5:Y:S01]  /*1bbf0*/  @P0 LDG.E R32, desc[UR36][R2.64] ;  /* 0x0000002402200981 */ /* 0x000f62000c1e1900 */
[----:B------:R-:W-:Y:S01]  /*1bc00*/  @P1 IADD3.X R7, R29, UR9, RZ, P3, !PT ;  /* 0x000000091d071c10 */ /* 0x000fe20009ffe4ff */
[----:B------:R-:W-:-:S04]  /*1bc10*/  ULDC.64 UR4, c[0x0][0x418] ;  /* 0x0001060000047ab9 */ /* 0x000fc80000000a00 */
        /* <DEDUP_REMOVED lines=18> */
.L_x_7966:
[----:B------:R-:W-:Y:S01]  /*1bd40*/  IMAD.MOV.U32 R11, RZ, RZ, R26 ;  /* 0x000000ffff0b7224 */ /* 0x000fe200078e001a */
[----:B------:R-:W-:Y:S01]  /*1bd50*/  ULDC.64 UR4, c[0x0][0xa20] ;  /* 0x0002880000047ab9 */ /* 0x000fe20000000a00 */
[C---:B------:R-:W-:Y:S02]  /*1bd60*/  LOP3.LUT R7, R18.reuse, 0xff000000, RZ, 0xc0, !PT ;  /* 0xff00000012077812 */ /* 0x040fe400078ec0ff */
[----:B------:R-:W-:Y:S01]  /*1bd70*/  ISETP.NE.U32.AND P0, PT, RZ, UR4, PT ;  /* 0x00000004ff007c0c */ /* 0x000fe2000bf05070 */
[----:B------:R1:W-:Y:S01]  /*1bd80*/  STL [R1], R11 ;  /* 0x0000000b01007387 */ /* 0x0003e20000100800 */
[----:B------:R-:W-:Y:S02]  /*1bd90*/  SHF.R.U32.HI R7, RZ, 0x8, R7 ;  /* 0x00000008ff077819 */ /* 0x000fe40000011607 */
[----:B------:R-:W-:Y:S02]  /*1bda0*/  ISETP.NE.AND.EX P0, PT, RZ, UR5, PT, P0 ;  /* 0x00000005ff007c0c */ /* 0x000fe4000bf05300 */
[----:B0-----:R-:W-:-:S02]  /*1bdb0*/  LOP3.LUT R2, R18, 0xff0000, RZ, 0xc0, !PT ;  /* 0x00ff000012027812 */ /* 0x001fc400078ec0ff */
[----:B------:R-:W-:Y:S02]  /*1bdc0*/  LOP3.LUT R18, R18, 0xffff, RZ, 0xc0, !PT ;  /* 0x0000ffff12127812 */ /* 0x000fe400078ec0ff */
[----:B------:R-:W-:-:S07]  /*1bdd0*/  LEA.HI R7, R2, R7, RZ, 0x10 ;  /* 0x0000000702077211 */ /* 0x000fce00078f80ff */
[----:B-1----:R-:W-:Y:S05]  /*1bde0*/  @!P0 BRA `(.L_x_7967) ;  /* 0x0000000000108947 */ /* 0x002fea0003800000 */
[----:B------:R-:W-:-:S04]  /*1bdf0*/  IADD3 R2, P0, R28, UR4, RZ ;  /* 0x000000041c027c10 */ /* 0x000fc8000ff1e0ff */
[----:B------:R-:W-:-:S05]  /*1be00*/  IADD3.X R3, R29, UR5, RZ, P0, !PT ;  /* 0x000000051d037c10 */ /* 0x000fca00087fe4ff */
[----:B------:R0:W5:Y:S01]  /*1be10*/  LDG.E R8, desc[UR36][R2.64] ;  /* 0x0000002402087981 */ /* 0x000162000c1e1900 */
[----:B------:R-:W-:Y:S05]  /*1be20*/  BRA `(.L_x_7968) ;  /* 0x0000000000247947 */ /* 0x000fea0003800000 */
.L_x_7967:
        /* <DEDUP_REMOVED lines=9> */
.L_x_7968:
[----:B0-----:R-:W2:Y:S04]  /*1bec0*/  @P2 LDG.E R2, desc[UR36][R4.64] ;  /* 0x0000002404022981 */ /* 0x001ea8000c1e1900 */
[----:B------:R0:W2:Y:S01]  /*1bed0*/  @P2 LDG.E R4, desc[UR36][R4.64+0x4] ;  /* 0x0000042404042981 */ /* 0x0000a2000c1e1900 */
[----:B------:R-:W-:Y:S01]  /*1bee0*/  BSSY B0, `(.L_x_7969) ;  /* 0x000002b000007945 */ /* 0x000fe20003800000 */
[----:B------:R-:W-:Y:S02]  /*1bef0*/  LOP3.LUT R21, R7, 0xff, RZ, 0xc0, !PT ;  /* 0x000000ff07157812 */ /* 0x000fe400078ec0ff */
[----:B------:R-:W-:Y:S01]  /*1bf00*/  MOV R3, RZ ;  /* 0x000000ff00037202 */ /* 0x000fe20000000f00 */
[----:B0----5:R-:W-:Y:S02]  /*1bf10*/  IMAD.IADD R5, R8, 0x1, -R9 ;  /* 0x0000000108057824 */ /* 0x021fe400078e0a09 */
[----:B--2---:R-:W-:Y:S01]  /*1bf20*/  @P2 IMAD.IADD R6, R4, 0x1, -R2 ;  /* 0x0000000104062824 */ /* 0x004fe200078e0a02 */
[----:B------:R-:W-:-:S03]  /*1bf30*/  SHF.R.U32.HI R4, RZ, 0x10, R7 ;  /* 0x00000010ff047819 */ /* 0x000fc60000011607 */
        /* <DEDUP_REMOVED lines=24> */
[----:B------:R-:W-:-:S05]  /*1c0c0*/  IMAD.MOV R2, RZ, RZ, -R2 ;  /* 0x000000ffff027224 */ /* 0x000fca00078e0a02 */
[----:B------:R-:W-:Y:S01]  /*1c0d0*/  MOV R9, R2 ;  /* 0x0000000200097202 */ /* 0x000fe20000000f00 */
        /* <DEDUP_REMOVED lines=11> */
.L_x_7970:
[----:B------:R-:W-:Y:S05]  /*1c190*/  BSYNC B0 ;  /* 0x0000000000007941 */ /* 0x000fea0003800000 */
.L_x_7969:
        /* <DEDUP_REMOVED lines=12> */
[----:B------:R-:W-:Y:S01]  /*1c260*/  @P0 SHF.R.U32.HI R6, RZ, 0x1f, R2 ;  /* 0x0000001fff060819 */ /* 0x000fe20000011602 */
[----:B------:R-:W-:-:S03]  /*1c270*/  IMAD.MOV.U32 R5, RZ, RZ, R3 ;  /* 0x000000ffff057224 */ /* 0x000fc600078e0003 */
        /* <DEDUP_REMOVED lines=11> */
.L_x_8252:
[----:B-1----:R-:W-:Y:S02]  /*1c330*/  ISETP.NE.AND P0, PT, R14, RZ, PT ;  /* 0x000000ff0e00720c */ /* 0x002fe40003f05270 */
[----:B------:R-:W-:-:S11]  /*1c340*/  PLOP3.LUT P6, PT, PT, PT, PT, 0x8, 0x0 ;  /* 0x000000000000781c */ /* 0x000fd60003fce170 */
[----:B------:R-:W-:Y:S05]  /*1c350*/  @P0 BRA `(.L_x_7974) ;  /* 0x00000000000c0947 */ /* 0x000fea0003800000 */
[----:B------:R-:W-:-:S03]  /*1c360*/  UMOV UR4, 0xffffffff ;  /* 0xffffffff00047882 */ /* 0x000fc60000000000 */
[----:B------:R-:W-:Y:S05]  /*1c370*/  BRA.DIV UR4, `(.L_x_7975) ;  /* 0x000000a604f07947 */ /* 0x000fea000b800000 */
[----:B------:R-:W-:-:S13]  /*1c380*/  ELECT P6, URZ, PT ;  /* 0x00000000003f782f */ /* 0x000fda00038c0000 */
.L_x_7974:
        /* <DEDUP_REMOVED lines=9> */
.L_x_8255:
[----:B------:R-:W-:Y:S05]  /*1c420*/  BSYNC B1 ;  /* 0x0000000000017941 */ /* 0x000fea0003800000 */
.L_x_7976:
[----:B------:R-:W-:Y:S04]  /*1c430*/  BSSY B1, `(.L_x_7978) ;  /* 0x000004e000017945 */ /* 0x000fe80003800000 */
[----:B------:R-:W-:Y:S05]  /*1c440*/  @!P6 BRA `(.L_x_7979) ;  /* 0x000000040030e947 */ /* 0x000fea0003800000 */
[----:B------:R-:W2:Y:S01]  /*1c450*/  LDL R8, [R1+0x8] ;  /* 0x0000080001087983 */ /* 0x000ea20000100800 */
[----:B0-----:R-:W-:Y:S01]  /*1c460*/  LEA R6, R37, R22, 0x3 ;  /* 0x0000001625067211 */ /* 0x001fe200078e18ff */
[----:B------:R-:W0:Y:S01]  /*1c470*/  S2R R7, SR_TID.X ;  /* 0x0000000000077919 */ /* 0x000e220000002100 */
[----:B------:R-:W-:Y:S01]  /*1c480*/  BSSY B2, `(.L_x_7980) ;  /* 0x0000006000027945 */ /* 0x000fe20003800000 */
[----:B0-----:R-:W-:-:S04]  /*1c490*/  LOP3.LUT R7, R7, 0x7f, RZ, 0xc0, !PT ;  /* 0x0000007f07077812 */ /* 0x001fc800078ec0ff */
[----:B------:R-:W-:Y:S02]  /*1c4a0*/  ISETP.NE.AND P2, PT, R7, RZ, PT ;  /* 0x000000ff0700720c */ /* 0x000fe40003f45270 */
[----:B--2---:R-:W-:-:S04]  /*1c4b0*/  SHF.L.U32 R10, R8, 0x1f, RZ ;  /* 0x0000001f080a7819 */ /* 0x004fc800000006ff */
[----:B------:R-:W0:Y:S02]  /*1c4c0*/  SYNCS.PHASECHK.TRANS64.TRYWAIT P0, [R6+URZ+0x228a0], R10 ;  /* 0x0228a00a060075a7 */ /* 0x000e24000800017f */
[----:B0-----:R-:W-:Y:S05]  /*1c4d0*/  @!P0 BRA `(.L_x_7981) ;  /* 0x000000a400cc8947 */ /* 0x001fea0003800000 */
.L_x_8256:
[----:B------:R-:W-:Y:S05]  /*1c4e0*/  BSYNC B2 ;  /* 0x0000000000027941 */ /* 0x000fea0003800000 */
.L_x_7980:
        /* <DEDUP_REMOVED lines=9> */
.L_x_7983:
[----:B------:R-:W-:Y:S05]  /*1c580*/  BSYNC B2 ;  /* 0x0000000000027941 */ /* 0x000fea0003800000 */
.L_x_7982:
        /* <DEDUP_REMOVED lines=8> */
[----:B------:R-:W-:Y:S01]  /*1c610*/  VIADD R7, R7, 0xffffff60 ;  /* 0xffffff6007077836 */ /* 0x000fe20000000000 */
[----:B------:R-:W-:Y:S01]  /*1c620*/  UIADD3.X UR5, URZ, UR39, URZ, UP0, !UPT ;  /* 0x000000273f057290 */ /* 0x000fe200087fe43f */
[----:B------:R-:W-:Y:S01]  /*1c630*/  UMOV UR6, 0x0 ;  /* 0x0000000000067882 */ /* 0x000fe20000000000 */
[----:B------:R-:W-:-:S10]  /*1c640*/  UMOV UR7, 0x12f00000 ;  /* 0x12f0000000077882 */ /* 0x000fd40000000000 */
.L_x_7984:
        /* <DEDUP_REMOVED lines=13> */
.L_x_8257:
[----:B------:R-:W-:Y:S05]  /*1c720*/  BSYNC B2 ;  /* 0x0000000000027941 */ /* 0x000fea0003800000 */
.L_x_7985:
[----:B------:R-:W-:Y:S01]  /*1c730*/  BSSY B2, `(.L_x_7987) ;  /* 0x000000b000027945 */ /* 0x000fe20003800000 */
[----:B------:R-:W-:Y:S02]  /*1c740*/  IMAD.MOV.U32 R8, RZ, RZ, 0x0 ;  /* 0x00000000ff087424 */ /* 0x000fe400078e00ff */
[----:B------:R-:W-:Y:S01]  /*1c750*/  IMAD.MOV.U32 R9, RZ, RZ, 0x12f00000 ;  /* 0x12f00000ff097424 */ /* 0x000fe200078e00ff */
[----:B------:R-:W-:Y:S06]  /*1c760*/  @P2 BRA `(.L_x_7988) ;  /* 0x00000000001c2947 */ /* 0x000fec0003800000 */
[----:B------:R-:W2:Y:S01]  /*1c770*/  S2R R13, SR_TID.X ;  /* 0x00000000000d7919 */ /* 0x000ea20000002100 */
[----:B01----:R-:W-:-:S04]  /*1c780*/  IMAD.MOV.U32 R10, RZ, RZ, 0x5000 ;  /* 0x00005000ff0a7424 */ /* 0x003fc800078e00ff */
[----:B------:R3:W-:Y:S01]  /*1c790*/  SYNCS.ARRIVE.TRANS64 RZ, [R6+URZ+0x228b0], R10 ;  /* 0x0228b00a06ff79a7 */ /* 0x0007e2000800003f */
[----:B--2---:R-:W-:-:S04]  /*1c7a0*/  LOP3.LUT R13, R13, 0x1f, RZ, 0xc0, !PT ;  /* 0x0000001f0d0d7812 */ /* 0x004fc800078ec0ff */
[----:B------:R-:W-:-:S13]  /*1c7b0*/  ISETP.NE.AND P0, PT, R13, RZ, PT ;  /* 0x000000ff0d00720c */ /* 0x000fda0003f05270 */
[----:B---3--:R-:W-:Y:S05]  /*1c7c0*/  @!P0 BRA `(.L_x_7988) ;  /* 0x0000000000048947 */ /* 0x008fea0003800000 */
[----:B------:R-:W-:Y:S01]  /*1c7d0*/  BPT.TRAP 0x1 ;  /* 0x000000040000795c */ /* 0x000fe20000300000 */
.L_x_7988:
[----:B------:R-:W-:Y:S05]  /*1c7e0*/  BSYNC B2 ;  /* 0x0000000000027941 */ /* 0x000fea0003800000 */
.L_x_7987:
        /* <DEDUP_REMOVED lines=8> */
.L_x_7989:
        /* <DEDUP_REMOVED lines=10> */
.L_x_7979:
[----:B------:R-:W-:Y:S05]  /*1c910*/  BSYNC B1 ;  /* 0x0000000000017941 */ /* 0x000fea0003800000 */
.L_x_7978:
[----:B------:R-:W2:Y:S01]  /*1c920*/  LDL.LU R8, [R1+0x8] ;  /* 0x0000080001087983 */ /* 0x000ea20000300800 */
[----:B------:R-:W-:Y:S01]  /*1c930*/  VIADD R37, R37, 0x1 ;  /* 0x0000000125257836 */ /* 0x000fe20000000000 */
[----:B------:R-:W-:Y:S01]  /*1c940*/  PLOP3.LUT P0, PT, PT, PT, PT, 0x8, 0x0 ;  /* 0x000000000000781c */ /* 0x000fe20003f0e170 */
[----:B------:R-:W-:-:S03]  /*1c950*/  VIADD R5, R5, 0xfffffffe ;  /* 0xfffffffe05057836 */ /* 0x000fc60000000000 */
[----:B------:R-:W-:Y:S02]  /*1c960*/  ISETP.NE.AND P2, PT, R37, 0x2, PT ;  /* 0x000000022500780c */ /* 0x000fe40003f45270 */
[----:B------:R-:W-:Y:S02]  /*1c970*/  ISETP.GE.AND P3, PT, R5, R3, PT ;  /* 0x000000030500720c */ /* 0x000fe40003f66270 */
[----:B0-----:R-:W-:Y:S02]  /*1c980*/  SEL R6, RZ, 0x1, P2 ;  /* 0x00000001ff067807 */ /* 0x001fe40001000000 */
[----:B------:R-:W-:Y:S02]  /*1c990*/  SEL R37, R37, RZ, P2 ;  /* 0x000000ff25257207 */ /* 0x000fe40001000000 */
[----:B--2---:R-:W-:-:S05]  /*1c9a0*/  LOP3.LUT R8, R8, R6, RZ, 0x3c, !PT ;  /* 0x0000000608087212 */ /* 0x004fca00078e3cff */
[----:B------:R0:W-:Y:S02]  /*1c9b0*/  STL [R1+0x8], R8 ;  /* 0x0000080801007387 */ /* 0x0001e40000100800 */
[----:B------:R-:W-:Y:S05]  /*1c9c0*/  @!P3 BRA `(.L_x_7972) ;  /* 0x000000040064b947 */ /* 0x000fea0003800000 */
.L_x_8002:
[----:B------:R-:W-:Y:S05]  /*1c9d0*/  YIELD ;  /* 0x0000000000007946 */ /* 0x000fea0003800000 */
[----:B------:R-:W-:Y:S04]  /*1c9e0*/  BSSY B1, `(.L_x_7990) ;  /* 0x000004d000017945 */ /* 0x000fe80003800000 */
[----:B-1----:R-:W-:Y:S05]  /*1c9f0*/  @!P6 BRA `(.L_x_7991) ;  /* 0x00000004002ce947 */ /* 0x002fea0003800000 */
[----:B------:R-:W2:Y:S01]  /*1ca00*/  LDL R7, [R1+0x8] ;  /* 0x0000080001077983 */ /* 0x000ea20000100800 */
[----:B------:R-:W0:Y:S02]  /*1ca10*/  S2R R6, SR_TID.X ;  /* 0x0000000000067919 */ /* 0x000e240000002100 */
[----:B0-----:R-:W-:Y:S01]  /*1ca20*/  LOP3.LUT R8, R6, 0x7f, RZ, 0xc0, !PT ;  /* 0x0000007f06087812 */ /* 0x001fe200078ec0ff */
[----:B------:R-:W-:Y:S01]  /*1ca30*/  IMAD R6, R37, 0x8, R22 ;  /* 0x0000000825067824 */ /* 0x000fe200078e0216 */
[----:B------:R-:W-:Y:S02]  /*1ca40*/  BSSY B2, `(.L_x_7992) ;  /* 0x0000005000027945 */ /* 0x000fe40003800000 */
[----:B------:R-:W-:Y:S02]  /*1ca50*/  ISETP.NE.AND P3, PT, R8, RZ, PT ;  /* 0x000000ff0800720c */ /* 0x000fe40003f65270 */
[----:B--2---:R-:W-:-:S04]  /*1ca60*/  SHF.L.U32 R7, R7, 0x1f, RZ ;  /* 0x0000001f07077819 */ /* 0x004fc800000006ff */
[----:B------:R-:W0:Y:S02]  /*1ca70*/  SYNCS.PHASECHK.TRANS64.TRYWAIT P2, [R6+URZ+0x228a0], R7 ;  /* 0x0228a007060075a7 */ /* 0x000e24000804017f */
[----:B0-----:R-:W-:Y:S05]  /*1ca80*/  @!P2 BRA `(.L_x_7993) ;  /* 0x000000a00088a947 */ /* 0x001fea0003800000 */
.L_x_8258:
[----:B------:R-:W-:Y:S05]  /*1ca90*/  BSYNC B2 ;  /* 0x0000000000027941 */ /* 0x000fea0003800000 */
.L_x_7992:
        /* <DEDUP_REMOVED lines=9> */
.L_x_7995:
[----:B------:R-:W-:Y:S05]  /*1cb30*/  BSYNC B2 ;  /* 0x0000000000027941 */ /* 0x000fea0003800000 */
.L_x_7994:
[----:B------:R-:W-:Y:S01]  /*1cb40*/  MOV R12, RZ ;  /* 0x000000ff000c7202 */ /* 0x000fe20000000f00 */
[----:B------:R-:W-:Y:S01]  /*1cb50*/  IMAD R8, R37, 0x5000, R22 ;  /* 0x0000500025087824 */ /* 0x000fe200078e0216 */
[----:B------:R-:W-:Y:S01]  /*1cb60*/  UIADD3 UR4, UP0, UR38, 0x570, URZ ;  /* 0x0000057026047890 */ /* 0x000fe2000ff1e03f */
        /* <DEDUP_REMOVED lines=8> */
.L_x_7996:
        /* <DEDUP_REMOVED lines=13> */
.L_x_8259:
[----:B------:R-:W-:Y:S05]  /*1ccc0*/  BSYNC B2 ;  /* 0x0000000000027941 */ /* 0x000fea0003800000 */
.L_x_7997:
[----:B------:R-:W-:Y:S01]  /*1ccd0*/  BSSY B2, `(.L_x_7999) ;  /* 0x000000b000027945 */ /* 0x000fe20003800000 */
[----:B------:R-:W-:Y:S02]  /*1cce0*/  IMAD.MOV.U32 R10, RZ, RZ, 0x0 ;  /* 0x00000000ff0a7424 */ /* 0x000fe400078e00ff */
[----:B------:R-:W-:Y:S01]  /*1ccf0*/  IMAD.MOV.U32 R11, RZ, RZ, 0x12f00000 ;  /* 0x12f00000ff0b7424 */ /* 0x000fe200078e00ff */
[----:B------:R-:W-:Y:S06]  /*1cd00*/  @P3 BRA `(.L_x_8000) ;  /* 0x00000000001c3947 */ /* 0x000fec0003800000 */
[----:B------:R-:W2:Y:S01]  /*1cd10*/  S2R R13, SR_TID.X ;  /* 0x00000000000d7919 */ /* 0x000ea20000002100 */
[----:B01----:R-:W-:-:S04]  /*1cd20*/  MOV R7, 0x5000 ;  /* 0x0000500000077802 */ /* 0x003fc80000000f00 */
[----:B------:R3:W-:Y:S01]  /*1cd30*/  SYNCS.ARRIVE.TRANS64 RZ, [R6+URZ+0x228b0], R7 ;  /* 0x0228b00706ff79a7 */ /* 0x0007e2000800003f */
[----:B--2---:R-:W-:-:S04]  /*1cd40*/  LOP3.LUT R13, R13, 0x1f, RZ, 0xc0, !PT ;  /* 0x0000001f0d0d7812 */ /* 0x004fc800078ec0ff */
[----:B------:R-:W-:-:S13]  /*1cd50*/  ISETP.NE.AND P2, PT, R13, RZ, PT ;  /* 0x000000ff0d00720c */ /* 0x000fda0003f45270 */
[----:B---3--:R-:W-:Y:S05]  /*1cd60*/  @!P2 BRA `(.L_x_8000) ;  /* 0x000000000004a947 */ /* 0x008fea0003800000 */
[----:B------:R-:W-:Y:S01]  /*1cd70*/  BPT.TRAP 0x1 ;  /* 0x000000040000795c */ /* 0x000fe20000300000 */
.L_x_8000:
[----:B------:R-:W-:Y:S05]  /*1cd80*/  BSYNC B2 ;  /* 0x0000000000027941 */ /* 0x000fea0003800000 */
.L_x_7999:
[----:B------:R-:W-:Y:S01]  /*1cd90*/  R2UR UR10, R12 ;  /* 0x000000000c0a72ca */ /* 0x000fe200000e0000 */
[----:B------:R-:W-:Y:S01]  /*1cda0*/  UIADD3 UR4, UP0, UR38, 0x670, URZ ;  /* 0x0000067026047890 */ /* 0x000fe2000ff1e03f */
[----:B------:R-:W-:Y:S01]  /*1cdb0*/  R2UR UR6, R10 ;  /* 0x000000000a0672ca */ /* 0x000fe200000e0000 */
[----:B------:R-:W-:Y:S01]  /*1cdc0*/  VIADD R8, R8, 0xa400 ;  /* 0x0000a40008087836 */ /* 0x000fe20000000000 */
[----:B------:R-:W-:Y:S01]  /*1cdd0*/  R2UR UR7, R11 ;  /* 0x000000000b0772ca */ /* 0x000fe200000e0000 */
[----:B01----:R-:W-:Y:S01]  /*1cde0*/  VIADD R6, R6, 0x228b0 ;  /* 0x000228b006067836 */ /* 0x003fe20000000000 */
[----:B------:R-:W-:Y:S01]  /*1cdf0*/  PLOP3.LUT P2, PT, PT, PT, PT, 0x80, 0x0 ;  /* 0x000000000000781c */ /* 0x000fe20003f4f070 */
[----:B------:R-:W-:-:S12]  /*1ce00*/  UIADD3.X UR5, URZ, UR39, URZ, UP0, !UPT ;  /* 0x000000273f057290 */ /* 0x000fd800087fe43f */
.L_x_8001:
        /* <DEDUP_REMOVED lines=10> */
.L_x_7991:
[----:B------:R-:W-:Y:S05]  /*1ceb0*/  BSYNC B1 ;  /* 0x0000000000017941 */ /* 0x000fea0003800000 */
.L_x_7990:
[----:B------:R-:W2:Y:S01]  /*1cec0*/  LDL.LU R7, [R1+0x8] ;  /* 0x0000080001077983 */ /* 0x000ea20000300800 */
[----:B------:R-:W-:Y:S01]  /*1ced0*/  VIADD R37, R37, 0x1 ;  /* 0x0000000125257836 */ /* 0x000fe20000000000 */
[C---:B------:R-:W-:Y:S01]  /*1cee0*/  ISETP.GT.AND P3, PT, R5.reuse, R3, PT ;  /* 0x000000030500720c */ /* 0x040fe20003f64270 */
[----:B------:R-:W-:-:S03]  /*1cef0*/  VIADD R5, R5, 0xffffffff ;  /* 0xffffffff05057836 */ /* 0x000fc60000000000 */
[----:B------:R-:W-:-:S04]  /*1cf00*/  ISETP.NE.AND P2, PT, R37, 0x2, PT ;  /* 0x000000022500780c */ /* 0x000fc80003f45270 */
[----:B------:R-:W-:Y:S02]  /*1cf10*/  SEL R6, RZ, 0x1, P2 ;  /* 0x00000001ff067807 */ /* 0x000fe40001000000 */
[----:B------:R-:W-:Y:S02]  /*1cf20*/  SEL R37, R37, RZ, P2 ;  /* 0x000000ff25257207 */ /* 0x000fe40001000000 */
[----:B--2---:R-:W-:-:S05]  /*1cf30*/  LOP3.LUT R7, R7, R6, RZ, 0x3c, !PT ;  /* 0x0000000607077212 */ /* 0x004fca00078e3cff */
[----:B------:R1:W-:Y:S01]  /*1cf40*/  STL [R1+0x8], R7 ;  /* 0x0000080701007387 */ /* 0x0003e20000100800 */
[----:B------:R-:W-:Y:S05]  /*1cf50*/  @P3 BRA `(.L_x_8002) ;  /* 0xfffffff8009c3947 */ /* 0x000fea000383ffff */
.L_x_7972:
[----:B------:R-:W-:Y:S05]  /*1cf60*/  BSYNC B0 ;  /* 0x0000000000007941 */ /* 0x000fea0003800000 */
.L_x_7971:
[----:B------:R-:W-:Y:S05]  /*1cf70*/  @!P0 WARPSYNC.ALL ;  /* 0x0000000000008948 */ /* 0x000fea0003800000 */
[----:B------:R-:W-:Y:S01]  /*1cf80*/  @!P0 BAR.SYNC.DEFER_BLOCKING 0xc, 0x180 ;  /* 0x0306000000008b1d */ /* 0x000fe20000010000 */
[----:B------:R-:W-:-:S05]  /*1cf90*/  MOV R31, RZ ;  /* 0x000000ff001f7202 */ /* 0x000fca0000000f00 */
[----:B------:R-:W-:Y:S04]  /*1cfa0*/  BSSY B0, `(.L_x_8003) ;  /* 0x000001e000007945 */ /* 0x000fe80003800000 */
[----:B------:R-:W-:Y:S05]  /*1cfb0*/  @!P1 BRA `(.L_x_8004) ;  /* 0x0000000000709947 */ /* 0x000fea0003800000 */
[----:B------:R-:W-:-:S13]  /*1cfc0*/  ISETP.NE.AND P0, PT, R4, RZ, PT ;  /* 0x000000ff0400720c */ /* 0x000fda0003f05270 */
[----:B------:R-:W2:Y:S02]  /*1cfd0*/  @!P0 LDC R4, c[0x0][0x9f0] ;  /* 0x00027c00ff048b82 */ /* 0x000ea40000000800 */
[-C--:B--2---:R-:W-:Y:S02]  /*1cfe0*/  IABS R0, R4.reuse ;  /* 0x0000000400007213 */ /* 0x084fe40000000000 */
[----:B------:R-:W-:Y:S02]  /*1cff0*/  IABS R6, R4 ;  /* 0x0000000400067213 */ /* 0x000fe40000000000 */
[----:B------:R-:W2:Y:S03]  /*1d000*/  I2F.RP R2, R0 ;  /* 0x0000000000027306 */ /* 0x000ea60000209400 */
[----:B------:R-:W-:-:S05]  /*1d010*/  IMAD.MOV R6, RZ, RZ, -R6 ;  /* 0x000000ffff067224 */ /* 0x000fca00078e0a06 */
[----:B--2---:R-:W2:Y:S02]  /*1d020*/  MUFU.RCP R2, R2 ;  /* 0x0000000200027308 */ /* 0x004ea40000001000 */
[----:B--2---:R-:W-:-:S06]  /*1d030*/  VIADD R2, R2, 0xffffffe ;  /* 0x0ffffffe02027836 */ /* 0x004fcc0000000000 */
        /* <DEDUP_REMOVED lines=20> */
.L_x_8004:
[----:B------:R-:W-:Y:S05]  /*1d180*/  BSYNC B0 ;  /* 0x0000000000007941 */ /* 0x000fea0003800000 */
.L_x_8003:
        /* <DEDUP_REMOVED lines=18> */
[----:B-1----:R-:W1:Y:S01]  /*1d2b0*/  POPC R7, R4 ;  /* 0x0000000400077309 */ /* 0x002e620000000000 */
[----:B--2---:R-:W1:Y:S02]  /*1d2c0*/  SHFL.IDX PT, R0, R3, R0, 0x1f ;  /* 0x00001f0003007589 */ /* 0x004e6400000e0000 */
[----:B-1----:R-:W-:Y:S01]  /*1d2d0*/  IADD3 R16, R0, UR40, R7 ;  /* 0x0000002800107c10 */ /* 0x002fe2000fffe007 */
[----:B------:R-:W-:Y:S06]  /*1d2e0*/  BRA `(.L_x_8006) ;  /* 0x0000004c00487947 */ /* 0x000fec0003800000 */
.L_x_8005:
        /* <DEDUP_REMOVED lines=19> */
[----:B--2---:R-:W-:Y:S05]  /*1d420*/  CALL.ABS.NOINC R2 ;  /* 0x0000000002007343 */ /* 0x004fea0003c00000 */
.L_x_8008:
[----:B------:R-:W-:Y:S05]  /*1d430*/  BSYNC B6 ;  /* 0x0000000000067941 */ /* 0x000fea0003800000 */
.L_x_8007:
[----:B------:R-:W-:Y:S01]  /*1d440*/  IADD3 R0, R22, 0xa400, RZ ;  /* 0x0000a40016007810 */ /* 0x000fe20007ffe0ff */
[----:B------:R-:W-:Y:S01]  /*1d450*/  BSSY B6, `(.L_x_8009) ;  /* 0x0000015000067945 */ /* 0x000fe20003800000 */
[----:B------:R-:W-:Y:S02]  /*1d460*/  LOP3.LUT R25, R25, 0xfffffffe, RZ, 0xc0, !PT ;  /* 0xfffffffe19197812 */ /* 0x000fe400078ec0ff */
        /* <DEDUP_REMOVED lines=19> */
.L_x_8010:
[----:B------:R-:W-:Y:S05]  /*1d5a0*/  BSYNC B6 ;  /* 0x0000000000067941 */ /* 0x000fea0003800000 */
.L_x_8009:
        /* <DEDUP_REMOVED lines=20> */
.L_x_8012:
[----:B------:R-:W-:Y:S05]  /*1d6f0*/  BSYNC B6 ;  /* 0x0000000000067941 */ /* 0x000fea0003800000 */
.L_x_8011:
        /* <DEDUP_REMOVED lines=9> */
[----:B------:R-:W2:Y:S01]  /*1d790*/  LDC.64 R2, c[0x4][R2] ;  /* 0x0100000002027b82 */ /* 0x000ea20000000a00 */
[----:B------:R-:W-:Y:S01]  /*1d7a0*/  IMAD.U32 R6, RZ, RZ, UR6 ;  /* 0x00000006ff067e24 */ /* 0x000fe2000f8e00ff */
[----:B------:R-:W-:Y:S01]  /*1d7b0*/  MOV R11, UR9 ;  /* 0x00000009000b7c02 */ /* 0x000fe20008000f00 */
[----:B-1----:R-:W-:Y:S02]  /*1d7c0*/  IMAD.U32 R7, RZ, RZ, UR7 ;  /* 0x00000007ff077e24 */ /* 0x002fe4000f8e00ff */
[----:B------:R-:W-:-:S02]  /*1d7d0*/  IMAD.U32 R10, RZ, RZ, UR8 ;  /* 0x00000008ff0a7e24 */ /* 0x000fc4000f8e00ff */
[----:B0-----:R-:W-:Y:S02]  /*1d7e0*/  IMAD.MOV.U32 R8, RZ, RZ, 0x70 ;  /* 0x00000070ff087424 */ /* 0x001fe400078e00ff */
[----:B------:R-:W-:Y:S02]  /*1d7f0*/  IMAD.MOV.U32 R12, RZ, RZ, 0x1 ;  /* 0x00000001ff0c7424 */ /* 0x000fe400078e00ff */
[----:B------:R-:W-:-:S07]  /*1d800*/  IMAD.MOV.U32 R13, RZ, RZ, RZ ;  /* 0x000000ffff0d7224 */ /* 0x000fce00078e00ff */
[----:B------:R-:W-:-:S07]  /*1d810*/  LEPC R20, `(.L_x_8014) ;  /* 0x000000001014794e */ /* 0x000fce0000000000 */
[----:B--2---:R-:W-:Y:S05]  /*1d820*/  CALL.ABS.NOINC R2 ;  /* 0x0000000002007343 */ /* 0x004fea0003c00000 */
.L_x_8014:
[----:B------:R-:W-:Y:S05]  /*1d830*/  BSYNC B6 ;  /* 0x0000000000067941 */ /* 0x000fea0003800000 */
.L_x_8013:
[----:B------:R2:W3:Y:S01]  /*1d840*/  LDL R21, [R1] ;  /* 0x0000000001157983 */ /* 0x0004e20000100800 */
[----:B------:R-:W-:Y:S01]  /*1d850*/  ULDC.64 UR4, c[0x0][0x9f8] ;  /* 0x00027e0000047ab9 */ /* 0x000fe20000000a00 */
[----:B------:R-:W4:Y:S01]  /*1d860*/  LDC R12, c[0x0][0x430] ;  /* 0x00010c00ff0c7b82 */ /* 0x000f220000000800 */
[----:B------:R-:W-:Y:S01]  /*1d870*/  ISETP.NE.U32.AND P0, PT, RZ, UR4, PT ;  /* 0x00000004ff007c0c */ /* 0x000fe2000bf05070 */
[----:B------:R-:W0:Y:S03]  /*1d880*/  LDL R33, [R1+0xc] ;  /* 0x00000c0001217983 */ /* 0x000e260000100800 */
[----:B------:R-:W-:-:S13]  /*1d890*/  ISETP.NE.AND.EX P0, PT, RZ, UR5, PT, P0 ;  /* 0x00000005ff007c0c */ /* 0x000fda000bf05300 */
[----:B------:R-:W-:-:S04]  /*1d8a0*/  @P0 IADD3 R28, P1, R28, UR4, RZ ;  /* 0x000000041c1c0c10 */ /* 0x000fc8000ff3e0ff */
[----:B------:R-:W-:-:S05]  /*1d8b0*/  @P0 IADD3.X R29, R29, UR5, RZ, P1, !PT ;  /* 0x000000051d1d0c10 */ /* 0x000fca0008ffe4ff */
[----:B---3--:R-:W3:Y:S01]  /*1d8c0*/  @P0 LDG.E R21, desc[UR36][R28.64] ;  /* 0x000000241c150981 */ /* 0x008ee2000c1e1900 */
[----:B------:R-:W1:Y:S01]  /*1d8d0*/  S2R R2, SR_TID.X ;  /* 0x0000000000027919 */ /* 0x000e620000002100 */
[----:B------:R-:W2:Y:S01]  /*1d8e0*/  S2R R0, SR_TID.X ;  /* 0x0000000000007919 */ /* 0x000ea20000002100 */
[----:B-1----:R-:W-:-:S04]  /*1d8f0*/  LOP3.LUT R2, R2, 0x7f, RZ, 0xc0, !PT ;  /* 0x0000007f02027812 */ /* 0x002fc800078ec0ff */
[----:B------:R-:W-:Y:S02]  /*1d900*/  SHF.R.U32.HI R20, RZ, 0x3, R2 ;  /* 0x00000003ff147819 */ /* 0x000fe40000011602 */
[----:B--2---:R-:W-:-:S04]  /*1d910*/  SHF.L.U32 R0, R0, 0x4, RZ ;  /* 0x0000000400007819 */ /* 0x004fc800000006ff */
[----:B------:R-:W-:Y:S02]  /*1d920*/  LOP3.LUT R0, R20, 0x70, R0, 0xf8, !PT ;  /* 0x0000007014007812 */ /* 0x000fe400078ef800 */
[----:B------:R-:W1:Y:S01]  /*1d930*/  S2R R20, SR_TID.X ;  /* 0x0000000000147919 */ /* 0x000e620000002100 */
[----:B------:R-:W-:-:S04]  /*1d940*/  IMAD.MOV.U32 R5, RZ, RZ, 0xa0 ;  /* 0x000000a0ff057424 */ /* 0x000fc800078e00ff */
[----:B------:R-:W-:-:S04]  /*1d950*/  IMAD R5, R31, R5, -0xa0 ;  /* 0xffffff601f057424 */ /* 0x000fc800078e0205 */
[----:B------:R-:W-:-:S05]  /*1d960*/  IMAD.IADD R0, R0, 0x1, R5 ;  /* 0x0000000100007824 */ /* 0x000fca00078e0205 */
[C---:B------:R-:W-:Y:S01]  /*1d970*/  ISETP.GE.AND P1, PT, R0.reuse, R30, PT ;  /* 0x0000001e0000720c */ /* 0x040fe20003f26270 */
[----:B0-----:R-:W-:Y:S01]  /*1d980*/  IMAD.IADD R8, R0, 0x1, R33 ;  /* 0x0000000100087824 */ /* 0x001fe200078e0221 */
[C---:B-1----:R-:W-:Y:S01]  /*1d990*/  LOP3.LUT R4, R20.reuse, 0x7f, RZ, 0xc0, !PT ;  /* 0x0000007f14047812 */ /* 0x042fe200078ec0ff */
[----:B------:R-:W-:-:S03]  /*1d9a0*/  IMAD.SHL.U32 R20, R20, 0x10, RZ ;  /* 0x0000001014147824 */ /* 0x000fc600078e00ff */
[----:B------:R-:W-:-:S04]  /*1d9b0*/  SHF.R.U32.HI R6, RZ, 0x3, R4 ;  /* 0x00000003ff067819 */ /* 0x000fc80000011604 */
[----:B------:R-:W-:Y:S01]  /*1d9c0*/  LOP3.LUT R20, R6, 0x70, R20, 0xf8, !PT ;  /* 0x0000007006147812 */ /* 0x000fe200078ef814 */
[----:B------:R-:W-:-:S03]  /*1d9d0*/  IMAD.MOV.U32 R4, RZ, RZ, R8 ;  /* 0x000000ffff047224 */ /* 0x000fc600078e0008 */
[----:B------:R-:W-:-:S04]  /*1d9e0*/  LOP3.LUT R20, R20, 0x80, RZ, 0xfc, !PT ;  /* 0x0000008014147812 */ /* 0x000fc800078efcff */
[----:B------:R-:W-:-:S05]  /*1d9f0*/  IADD3 R5, R20, R5, RZ ;  /* 0x0000000514057210 */ /* 0x000fca0007ffe0ff */
[----:B------:R-:W-:-:S04]  /*1da00*/  IMAD.IADD R9, R5, 0x1, R33 ;  /* 0x0000000105097824 */ /* 0x000fc800078e0221 */
[----:B------:R-:W-:Y:S01]  /*1da10*/  IMAD.MOV.U32 R0, RZ, RZ, R9 ;  /* 0x000000ffff007224 */ /* 0x000fe200078e0009 */
[----:B---3--:R0:W-:Y:S04]  /*1da20*/  @P0 STL [R1], R21 ;  /* 0x0000001501000387 */ /* 0x0081e80000100800 */
[----:B------:R-:W2:Y:S01]  /*1da30*/  LDL R13, [R1+0x58] ;  /* 0x00005800010d7983 */ /* 0x000ea20000100800 */
[----:B----4-:R-:W-:-:S13]  /*1da40*/  ISETP.NE.AND P0, PT, R12, 0x1, PT ;  /* 0x000000010c00780c */ /* 0x010fda0003f05270 */
[----:B------:R-:W1:Y:S08]  /*1da50*/  @P0 LDC R2, c[0x0][0x434] ;  /* 0x00010d00ff020b82 */ /* 0x000e700000000800 */
[----:B------:R-:W3:Y:S08]  /*1da60*/  @P0 LDC R3, c[0x0][0x438] ;  /* 0x00010e00ff030b82 */ /* 0x000ef00000000800 */
[----:B------:R-:W4:Y:S01]  /*1da70*/  @P0 LDC R6, c[0x0][0x434] ;  /* 0x00010d00ff060b82 */ /* 0x000f220000000800 */
[----:B-1----:R-:W-:-:S07]  /*1da80*/  @P0 IMAD.HI.U32 R2, R8, R2, RZ ;  /* 0x0000000208020227 */ /* 0x002fce00078e00ff */
[----:B------:R-:W1:Y:S01]  /*1da90*/  @P0 LDC R7, c[0x0][0x438] ;  /* 0x00010e00ff070b82 */ /* 0x000e620000000800 */
[----:B---3--:R-:W-:-:S07]  /*1daa0*/  @P0 SHF.R.U32.HI R4, RZ, R3, R2 ;  /* 0x00000003ff040219 */ /* 0x008fce0000011602 */
[----:B------:R-:W3:Y:S01]  /*1dab0*/  @!P1 LDC.64 R2, c[0x0][0x428] ;  /* 0x00010a00ff029b82 */ /* 0x000ee20000000a00 */
[----:B------:R-:W-:Y:S01]  /*1dac0*/  SHF.R.S32.HI R14, RZ, 0x1f, R21 ;  /* 0x0000001fff0e7819 */ /* 0x000fe20000011415 */
[----:B----4-:R-:W-:-:S05]  /*1dad0*/  @P0 IMAD.HI.U32 R6, R9, R6, RZ ;  /* 0x0000000609060227 */ /* 0x010fca00078e00ff */
[----:B-1----:R-:W-:Y:S02]  /*1dae0*/  @P0 SHF.R.U32.HI R0, RZ, R7, R6 ;  /* 0x00000007ff000219 */ /* 0x002fe40000011606 */
[----:B------:R-:W-:Y:S02]  /*1daf0*/  ISETP.GE.AND P0, PT, R5, R30, PT ;  /* 0x0000001e0500720c */ /* 0x000fe40003f06270 */
[----:B------:R-:W-:Y:S01]  /*1db00*/  @!P1 SHF.R.S32.HI R5, RZ, 0x1f, R4 ;  /* 0x0000001fff059819 */ /* 0x000fe20000011404 */
[----:B---3--:R-:W-:-:S04]  /*1db10*/  @!P1 IMAD R6, R14, R2, RZ ;  /* 0x000000020e069224 */ /* 0x008fc800078e02ff */
[C---:B------:R-:W-:Y:S02]  /*1db20*/  @!P1 IMAD R11, R21.reuse, R3, R6 ;  /* 0x00000003150b9224 */ /* 0x040fe400078e0206 */
[----:B------:R-:W-:Y:S02]  /*1db30*/  @!P1 IMAD.WIDE.U32 R6, R21, R2, R4 ;  /* 0x0000000215069225 */ /* 0x000fe400078e0004 */
[----:B------:R-:W1:Y:S01]  /*1db40*/  @!P1 LDC.64 R2, c[0x0][0x418] ;  /* 0x00010600ff029b82 */ /* 0x000e620000000a00 */
[----:B------:R-:W-:Y:S02]  /*1db50*/  ISETP.GT.U32.OR P0, PT, R20, 0x9f, P0 ;  /* 0x0000009f1400780c */ /* 0x000fe40000704470 */
[----:B-1----:R-:W-:Y:S01]  /*1db60*/  @!P1 LEA R10, P2, R6, R2, 0x2 ;  /* 0x00000002060a9211 */ /* 0x002fe200078410ff */
[----:B------:R-:W-:-:S05]  /*1db70*/  @!P1 IMAD.IADD R2, R7, 0x1, R11 ;  /* 0x0000000107029824 */ /* 0x000fca00078e020b */
[----:B------:R-:W-:Y:S01]  /*1db80*/  @!P1 LEA.HI.X R11, R6, R3, R2, 0x2, P2 ;  /* 0x00000003060b9211 */ /* 0x000fe200010f1402 */
[----:B------:R-:W-:-:S04]  /*1db90*/  IMAD.MOV R2, RZ, RZ, -R4 ;  /* 0x000000ffff027224 */ /* 0x000fc800078e0a04 */
[----:B------:R-:W1:Y:S01]  /*1dba0*/  @!P0 LDC.64 R4, c[0x0][0x418] ;  /* 0x00010600ff048b82 */ /* 0x000e620000000a00 */
[----:B------:R-:W-:Y:S01]  /*1dbb0*/  IMAD R8, R12, R2, R8 ;  /* 0x000000020c087224 */ /* 0x000fe200078e0208 */
[----:B------:R-:W-:-:S05]  /*1dbc0*/  IADD3 R2, -R0, RZ, RZ ;  /* 0x000000ff00027210 */ /* 0x000fca0007ffe1ff */
[----:B------:R-:W-:Y:S02]  /*1dbd0*/  IMAD R9, R12, R2, R9 ;  /* 0x000000020c097224 */ /* 0x000fe400078e0209 */
[----:B------:R-:W3:Y:S01]  /*1dbe0*/  @!P0 LDC.64 R2, c[0x0][0x428] ;  /* 0x00010a00ff028b82 */ /* 0x000ee20000000a00 */
[--C-:B------:R-:W-:Y:S01]  /*1dbf0*/  @!P0 SHF.R.S32.HI R7, RZ, 0x1f, R0.reuse ;  /* 0x0000001fff078819 */ /* 0x100fe20000011400 */
[----:B------:R-:W-:-:S06]  /*1dc00*/  @!P0 IMAD.MOV.U32 R6, RZ, RZ, R0 ;  /* 0x000000ffff068224 */ /* 0x000fcc00078e0000 */
[----:B------:R-:W4:Y:S01]  /*1dc10*/  LDC R12, c[0x0][0x2f4] ;  /* 0x0000bd00ff0c7b82 */ /* 0x000f220000000800 */
[----:B---3--:R-:W-:-:S04]  /*1dc20*/  @!P0 IMAD.WIDE.U32 R6, R21, R2, R6 ;  /* 0x0000000215068225 */ /* 0x008fc800078e0006 */
[----:B------:R-:W-:-:S04]  /*1dc30*/  @!P0 IMAD R2, R14, R2, RZ ;  /* 0x000000020e028224 */ /* 0x000fc800078e02ff */
[----:B------:R-:W-:Y:S01]  /*1dc40*/  @!P0 IMAD R0, R21, R3, R2 ;  /* 0x0000000315008224 */ /* 0x000fe200078e0202 */
[----:B-1----:R-:W-:-:S03]  /*1dc50*/  @!P0 LEA R2, P2, R6, R4, 0x2 ;  /* 0x0000000406028211 */ /* 0x002fc600078410ff */
[----:B------:R-:W-:-:S05]  /*1dc60*/  @!P0 IMAD.IADD R0, R0, 0x1, R7 ;  /* 0x0000000100008824 */ /* 0x000fca00078e0207 */
[----:B------:R-:W-:Y:S02]  /*1dc70*/  @!P0 LEA.HI.X R3, R6, R5, R0, 0x2, P2 ;  /* 0x0000000506038211 */ /* 0x000fe400010f1400 */
[----:B------:R-:W-:Y:S02]  /*1dc80*/  ISETP.GT.U32.AND P2, PT, R20, 0x9f, PT ;  /* 0x0000009f1400780c */ /* 0x000fe40003f44070 */
[----:B------:R-:W-:Y:S01]  /*1dc90*/  CS2R R4, SRZ ;  /* 0x0000000000047805 */ /* 0x000fe2000001ff00 */
[----:B------:R0:W-:Y:S01]  /*1dca0*/  STL [R1+0x10], R14 ;  /* 0x0000100e01007387 */ /* 0x0001e20000100800 */
[----:B------:R-:W-:-:S04]  /*1dcb0*/  LOP3.LUT R25, R25, 0xfffffffd, RZ, 0xc0, !PT ;  /* 0xfffffffd19197812 */ /* 0x000fc800078ec0ff */
[----:B------:R0:W5:Y:S01]  /*1dcc0*/  @!P1 LDG.E R4, desc[UR36][R10.64] ;  /* 0x000000240a049981 */ /* 0x000162000c1e1900 */
[----:B----4-:R-:W-:-:S03]  /*1dcd0*/  ISETP.GE.AND P1, PT, R35, R12, PT ;  /* 0x0000000c2300720c */ /* 0x010fc60003f26270 */
[----:B------:R0:W5:Y:S01]  /*1dce0*/  @!P0 LDG.E R5, desc[UR36][R2.64] ;  /* 0x0000002402058981 */ /* 0x000162000c1e1900 */
[----:B------:R-:W-:-:S04]  /*1dcf0*/  @P2 LOP3.LUT R25, R25, 0x2, RZ, 0xfc, !PT ;  /* 0x0000000219192812 */ /* 0x000fc800078efcff */
[----:B------:R-:W-:Y:S01]  /*1dd00*/  LOP3.LUT R25, R25, 0xfffffffb, RZ, 0xc0, !PT ;  /* 0xfffffffb19197812 */ /* 0x000fe200078ec0ff */
[----:B------:R-:W-:-:S03]  /*1dd10*/  UMOV UR4, 0xffffffff ;  /* 0xffffffff00047882 */ /* 0x000fc60000000000 */
[----:B------:R-:W-:-:S04]  /*1dd20*/  LOP3.LUT R25, R25, 0xfffffffe, RZ, 0xc0, !PT ;  /* 0xfffffffe19197812 */ /* 0x000fc800078ec0ff */
[----:B------:R-:W-:Y:S02]  /*1dd30*/  @P1 LOP3.LUT R25, R25, 0x1, RZ, 0xfc, !PT ;  /* 0x0000000119191812 */ /* 0x000fe400078efcff */
[----:B--2---:R-:W-:-:S13]  /*1dd40*/  ISETP.NE.AND P0, PT, R13, 0x3, PT ;  /* 0x000000030d00780c */ /* 0x004fda0003f05270 */
[----:B------:R-:W-:Y:S01]  /*1dd50*/  @P0 LOP3.LUT R25, R25, 0x4, RZ, 0xfc, !PT ;  /* 0x0000000419190812 */ /* 0x000fe200078efcff */
[----:B0-----:R-:W-:Y:S06]  /*1dd60*/  BRA.DIV UR4, `(.L_x_8015) ;  /* 0x0000008e04f87947 */ /* 0x001fec000b800000 */
.L_x_8262:
[----:B------:R-:W-:Y:S01]  /*1dd70*/  VIADD R7, R31, 0xffffffff ;  /* 0xffffffff1f077836 */ /* 0x000fe20000000000 */
[----:B------:R-:W-:Y:S06]  /*1dd80*/  @!P0 BRA `(.L_x_8016) ;  /* 0x0000000000048947 */ /* 0x000fec0003800000 */
[----:B------:R-:W-:Y:S01]  /*1dd90*/  BPT.TRAP 0x1 ;  /* 0x000000040000795c */ /* 0x000fe20000300000 */
.L_x_8016:
[----:B------:R-:W2:Y:S01]  /*1dda0*/  LDL R0, [R1+0x4] ;  /* 0x0000040001007983 */ /* 0x000ea20000100800 */
[----:B------:R-:W-:Y:S01]  /*1ddb0*/  IMAD R6, R34, 0x8, R22 ;  /* 0x0000000822067824 */ /* 0x000fe200078e0216 */
[----:B------:R-:W-:Y:S01]  /*1ddc0*/  BSSY B0, `(.L_x_8017) ;  /* 0x0000007000007945 */ /* 0x000fe20003800000 */
[----:B--2---:R-:W-:-:S04]  /*1ddd0*/  SHF.L.U32 R0, R0, 0x1f, RZ ;  /* 0x0000001f00007819 */ /* 0x004fc800000006ff */
[----:B------:R0:W1:Y:S01]  /*1dde0*/  SYNCS.PHASECHK.TRANS64.TRYWAIT P0, [R6+URZ+0x22880], R0 ;  /* 0x02288000060075a7 */ /* 0x000062000800017f */
[----:B------:R0:W-:Y:S02]  /*1ddf0*/  STL [R1+0x34], R0 ;  /* 0x0000340001007387 */ /* 0x0001e40000100800 */
[----:B0-----:R-:W-:-:S05]  /*1de00*/  SHF.R.S32.HI R0, RZ, 0x1f, R8 ;  /* 0x0000001fff007819 */ /* 0x001fca0000011408 */
[----:B------:R0:W-:Y:S02]  /*1de10*/  STL [R1+0x2c], R0 ;  /* 0x00002c0001007387 */ /* 0x0001e40000100800 */
[----:B01----:R-:W-:Y:S05]  /*1de20*/  @!P0 BRA `(.L_x_8018) ;  /* 0x0000008c00f88947 */ /* 0x003fea0003800000 */
.L_x_8263:
[----:B------:R-:W-:Y:S05]  /*1de30*/  BSYNC B0 ;  /* 0x0000000000007941 */ /* 0x000fea0003800000 */
.L_x_8017:
[----:B0-----:R-:W2:Y:S01]  /*1de40*/  LDL R0, [R1+0x2c] ;  /* 0x00002c0001007983 */ /* 0x001ea20000100800 */
[----:B------:R-:W-:-:S03]  /*1de50*/  ULDC.64 UR4, c[0x0][0x328] ;  /* 0x0000ca0000047ab9 */ /* 0x000fc60000000a00 */
[----:B------:R-:W3:Y:S01]  /*1de60*/  LDL R14, [R1+0x24] ;  /* 0x00002400010e7983 */ /* 0x000ee20000100800 */
[----:B------:R-:W-:Y:S01]  /*1de70*/  IMAD.WIDE.U32 R2, R8, UR4, RZ ;  /* 0x0000000408027c25 */ /* 0x000fe2000f8e00ff */
[----:B-----5:R-:W-:Y:S01]  /*1de80*/  SHF.R.S32.HI R33, RZ, 0x1f, R4 ;  /* 0x0000001fff217819 */ /* 0x020fe20000011404 */
[----:B------:R-:W-:Y:S01]  /*1de90*/  ULDC.64 UR6, c[0x0][0x338] ;  /* 0x0000ce0000067ab9 */ /* 0x000fe20000000a00 */
[----:B------:R-:W0:Y:S01]  /*1dea0*/  S2R R15, SR_TID.X ;  /* 0x00000000000f7919 */ /* 0x000e220000002100 */
[----:B------:R-:W1:Y:S01]  /*1deb0*/  LDC R11, c[0x0][0x2f4] ;  /* 0x0000bd00ff0b7b82 */ /* 0x000e620000000800 */
[----:B------:R-:W-:Y:S01]  /*1dec0*/  SHF.R.S32.HI R36, RZ, 0x1f, R5 ;  /* 0x0000001fff247819 */ /* 0x000fe20000011405 */
[----:B------:R-:W-:Y:S01]  /*1ded0*/  IMAD R7, R7, -0xa0, R30 ;  /* 0xffffff6007077824 */ /* 0x000fe200078e021e */
[----:B------:R-:W-:Y:S02]  /*1dee0*/  LOP3.LUT R25, R25, 0xffffffbf, RZ, 0xc0, !PT ;  /* 0xffffffbf19197812 */ /* 0x000fe400078ec0ff */
[----:B0-----:R-:W-:-:S04]  /*1def0*/  LOP3.LUT R15, R15, 0x7f, RZ, 0xc0, !PT ;  /* 0x0000007f0f0f7812 */ /* 0x001fc800078ec0ff */
[----:B------:R-:W-:Y:S02]  /*1df00*/  SHF.R.U32.HI R15, RZ, 0x3, R15 ;  /* 0x00000003ff0f7819 */ /* 0x000fe4000001160f */
[----:B-1----:R-:W-:-:S03]  /*1df10*/  ISETP.GE.AND P0, PT, R35, R11, PT ;  /* 0x0000000b2300720c */ /* 0x002fc60003f06270 */
[----:B------:R-:W-:-:S05]  /*1df20*/  IMAD.IADD R7, R7, 0x1, -R15 ;  /* 0x0000000107077824 */ /* 0x000fca00078e0a0f */
[----:B------:R-:W-:-:S13]  /*1df30*/  ISETP.GE.AND P2, PT, R7, 0x1, PT ;  /* 0x000000010700780c */ /* 0x000fda0003f46270 */
[----:B------:R-:W-:Y:S01]  /*1df40*/  @P2 LOP3.LUT R25, R25, 0x40, RZ, 0xfc, !PT ;  /* 0x0000004019192812 */ /* 0x000fe200078efcff */
[----:B--2---:R-:W-:-:S04]  /*1df50*/  IMAD R0, R0, UR4, RZ ;  /* 0x0000000400007c24 */ /* 0x004fc8000f8e02ff */
[----:B------:R-:W-:-:S05]  /*1df60*/  IMAD R0, R8, UR5, R0 ;  /* 0x0000000508007c24 */ /* 0x000fca000f8e0200 */
[----:B------:R-:W-:Y:S01]  /*1df70*/  IADD3 R3, R3, R0, RZ ;  /* 0x0000000003037210 */ /* 0x000fe20007ffe0ff */
[----:B------:R-:W-:-:S04]  /*1df80*/  IMAD R0, R33, UR6, RZ ;  /* 0x0000000621007c24 */ /* 0x000fc8000f8e02ff */
[C---:B------:R-:W-:Y:S02]  /*1df90*/  IMAD R0, R4.reuse, UR7, R0 ;  /* 0x0000000704007c24 */ /* 0x040fe4000f8e0200 */
[----:B------:R-:W-:-:S04]  /*1dfa0*/  IMAD.WIDE.U32 R2, R4, UR6, R2 ;  /* 0x0000000604027c25 */ /* 0x000fc8000f8e0002 */
[----:B------:R-:W-:Y:S01]  /*1dfb0*/  IMAD.IADD R13, R3, 0x1, R0 ;  /* 0x00000001030d7824 */ /* 0x000fe200078e0200 */
[----:B------:R-:W-:Y:S01]  /*1dfc0*/  SHF.R.S32.HI R0, RZ, 0x1f, R9 ;  /* 0x0000001fff007819 */ /* 0x000fe20000011409 */
[----:B------:R-:W-:-:S04]  /*1dfd0*/  IMAD.MOV.U32 R12, RZ, RZ, R2 ;  /* 0x000000ffff0c7224 */ /* 0x000fc800078e0002 */
[----:B------:R0:W-:Y:S01]  /*1dfe0*/  STL [R1+0x30], R0 ;  /* 0x0000300001007387 */ /* 0x0001e20000100800 */
[----:B------:R-:W-:-:S04]  /*1dff0*/  IMAD.WIDE.U32 R2, R9, UR4, RZ ;  /* 0x0000000409027c25 */ /* 0x000fc8000f8e00ff */
[----:B0-----:R-:W-:-:S04]  /*1e000*/  IMAD R0, R0, UR4, RZ ;  /* 0x0000000400007c24 */ /* 0x001fc8000f8e02ff */
[----:B------:R-:W-:Y:S01]  /*1e010*/  IMAD R0, R9, UR5, R0 ;  /* 0x0000000509007c24 */ /* 0x000fe2000f8e0200 */
[----:B------:R-:W-:-:S03]  /*1e020*/  ULDC.64 UR4, c[0x0][0x330] ;  /* 0x0000cc0000047ab9 */ /* 0x000fc60000000a00 */
[----:B------:R-:W-:Y:S02]  /*1e030*/  IMAD.IADD R3, R3, 0x1, R0 ;  /* 0x0000000103037824 */ /* 0x000fe400078e0200 */
[----:B------:R-:W-:Y:S02]  /*1e040*/  IMAD R0, R36, UR6, RZ ;  /* 0x0000000624007c24 */ /* 0x000fe4000f8e02ff */
[----:B------:R-:W-:-:S04]  /*1e050*/  IMAD.WIDE.U32 R2, R5, UR6, R2 ;  /* 0x0000000605027c25 */ /* 0x000fc8000f8e0002 */
[----:B------:R-:W-:Y:S01]  /*1e060*/  IMAD R0, R5, UR7, R0 ;  /* 0x0000000705007c24 */ /* 0x000fe2000f8e0200 */
[----:B------:R-:W-:Y:S01]  /*1e070*/  MOV R10, R2 ;  /* 0x00000002000a7202 */ /* 0x000fe20000000f00 */
[----:B------:R-:W-:Y:S02]  /*1e080*/  ULDC.64 UR6, c[0x0][0x318] ;  /* 0x0000c60000067ab9 */ /* 0x000fe40000000a00 */
[----:B------:R-:W-:Y:S02]  /*1e090*/  IMAD.IADD R11, R3, 0x1, R0 ;  /* 0x00000001030b7824 */ /* 0x000fe400078e0200 */
[----:B------:R-:W-:-:S04]  /*1e0a0*/  IMAD.WIDE.U32 R2, R18, UR4, R12 ;  /* 0x0000000412027c25 */ /* 0x000fc8000f8e000c */
[----:B------:R-:W-:Y:S01]  /*1e0b0*/  IMAD R12, R18, UR5, RZ ;  /* 0x00000005120c7c24 */ /* 0x000fe2000f8e02ff */
[----:B------:R-:W-:Y:S01]  /*1e0c0*/  IADD3 R0, P1, R2, UR6, RZ ;  /* 0x0000000602007c10 */ /* 0x000fe2000ff3e0ff */
[----:B------:R-:W-:-:S03]  /*1e0d0*/  IMAD.WIDE.U32 R10, R18, UR4, R10 ;  /* 0x00000004120a7c25 */ /* 0x000fc6000f8e000a */
[----:B------:R-:W-:Y:S02]  /*1e0e0*/  IADD3.X R2, R3, UR7, R12, P1, !PT ;  /* 0x0000000703027c10 */ /* 0x000fe40008ffe40c */
[----:B------:R-:W-:Y:S01]  /*1e0f0*/  IADD3 R20, P1, R10, UR6, RZ ;  /* 0x000000060a147c10 */ /* 0x000fe2000ff3e0ff */
[----:B------:R-:W-:-:S03]  /*1e100*/  UMOV UR4, 0xffffffff ;  /* 0xffffffff00047882 */ /* 0x000fc60000000000 */
[----:B------:R-:W-:Y:S01]  /*1e110*/  IADD3.X R10, R12, UR7, R11, P1, !PT ;  /* 0x000000070c0a7c10 */ /* 0x000fe20008ffe40b */
[----:B---3--:R-:W-:Y:S01]  /*1e120*/  IMAD R30, R34, 0x5000, R14 ;  /* 0x00005000221e7824 */ /* 0x008fe200078e020e */
[----:B------:R-:W-:Y:S07]  /*1e130*/  BRA.DIV UR4, `(.L_x_8019) ;  /* 0x0000008e044c7947 */ /* 0x000fee000b800000 */
[----:B------:R-:W0:Y:S01]  /*1e140*/  SHFL.IDX PT, R3, R0, RZ, 0x181f ;  /* 0x00181fff00037589 */ /* 0x000e2200000e0000 */
[----:B------:R-:W-:Y:S02]  /*1e150*/  ISETP.GE.AND P2, PT, R7, 0x21, PT ;  /* 0x000000210700780c */ /* 0x000fe40003f46270 */
[----:B------:R-:W-:Y:S01]  /*1e160*/  LOP3.LUT R25, R25, 0xffffffef, RZ, 0xc0, !PT ;  /* 0xffffffef19197812 */ /* 0x000fe200078ec0ff */
[----:B------:R-:W1:Y:S01]  /*1e170*/  SHFL.IDX PT, R21, R2, RZ, 0x181f ;  /* 0x00181fff02157589 */ /* 0x000e6200000e0000 */
[C---:B------:R-:W-:Y:S02]  /*1e180*/  ISETP.GE.AND P3, PT, R7.reuse, 0x91, PT ;  /* 0x000000910700780c */ /* 0x040fe40003f66270 */
[C---:B------:R-:W-:Y:S01]  /*1e190*/  ISETP.GE.AND P5, PT, R7.reuse, 0x31, PT ;  /* 0x000000310700780c */ /* 0x040fe20003fa6270 */
[----:B------:R-:W2:Y:S01]  /*1e1a0*/  SHFL.IDX PT, R11, R0, 0x1, 0x181f ;  /* 0x00381f00000b7f89 */ /* 0x000ea200000e0000 */
[----:B------:R-:W-:Y:S02]  /*1e1b0*/  ISETP.GE.AND P4, PT, R7, 0x61, PT ;  /* 0x000000610700780c */ /* 0x000fe40003f86270 */
[----:B0-----:R-:W-:Y:S01]  /*1e1c0*/  IADD3 R12, P1, R35, R3, RZ ;  /* 0x00000003230c7210 */ /* 0x001fe20007f3e0ff */
[----:B------:R-:W-:-:S04]  /*1e1d0*/  IMAD.IADD R3, R22, 0x1, R30 ;  /* 0x0000000116037824 */ /* 0x000fc800078e021e */
[----:B-1----:R-:W-:Y:S01]  /*1e1e0*/  IMAD.X R13, RZ, RZ, R21, P1 ;  /* 0x000000ffff0d7224 */ /* 0x002fe200008e0615 */
[----:B------:R-:W-:Y:S01]  /*1e1f0*/  ISETP.LT.OR P1, PT, R7, 0x1, P0 ;  /* 0x000000010700780c */ /* 0x000fe20000721670 */
[----:B------:R-:W0:-:S12]  /*1e200*/  SHFL.IDX PT, R21, R2, 0x1, 0x181f ;  /* 0x00381f0002157f89 */ /* 0x000e1800000e0000 */
[----:B------:R2:W-:Y:S02]  /*1e210*/  LDGSTS.E.BYPASS.LTC128B.128 [R3+0xa400], desc[UR36][R12.64], !P1 ;  /* 0x0a4000000c037fae */ /* 0x0005e4000c901d64 */
[----:B--2---:R-:W-:Y:S02]  /*1e220*/  IADD3 R12, P1, R35, R11, RZ ;  /* 0x0000000b230c7210 */ /* 0x004fe40007f3e0ff */
[----:B------:R-:W1:Y:S03]  /*1e230*/  SHFL.IDX PT, R11, R0, 0x2, 0x181f ;  /* 0x00581f00000b7f89 */ /* 0x000e6600000e0000 */
[----:B0-----:R-:W-:Y:S01]  /*1e240*/  IMAD.X R13, RZ, RZ, R21, P1 ;  /* 0x000000ffff0d7224 */ /* 0x001fe200008e0615 */
[----:B------:R-:W-:Y:S01]  /*1e250*/  ISETP.LT.OR P1, PT, R7, 0x11, P0 ;  /* 0x000000110700780c */ /* 0x000fe20000721670 */
[----:B------:R-:W0:-:S12]  /*1e260*/  SHFL.IDX PT, R21, R2, 0x2, 0x181f ;  /* 0x00581f0002157f89 */ /* 0x000e1800000e0000 */
[----:B------:R1:W-:Y:S02]  /*1e270*/  LDGSTS.E.BYPASS.LTC128B.128 [R3+0xac00], desc[UR36][R12.64], !P1 ;  /* 0x0ac000000c037fae */ /* 0x0003e4000c901d64 */
[----:B-1----:R-:W-:Y:S02]  /*1e280*/  IADD3 R12, P1, R35, R11, RZ ;  /* 0x0000000b230c7210 */ /* 0x002fe40007f3e0ff */
[----:B------:R-:W1:Y:S02]  /*1e290*/  SHFL.IDX PT, R11, R0, 0x3, 0x181f ;  /* 0x00781f00000b7f89 */ /* 0x000e6400000e0000 */
[----:B0-----:R-:W-:Y:S02]  /*1e2a0*/  IADD3.X R13, RZ, R21, RZ, P1, !PT ;  /* 0x00000015ff0d7210 */ /* 0x001fe40000ffe4ff */
[----:B------:R-:W0:Y:S01]  /*1e2b0*/  SHFL.IDX PT, R21, R2, 0x3, 0x181f ;  /* 0x00781f0002157f89 */ /* 0x000e2200000e0000 */
[----:B------:R-:W-:-:S13]  /*1e2c0*/  ISETP.LT.OR P1, PT, R7, 0x21, P0 ;  /* 0x000000210700780c */ /* 0x000fda0000721670 */
[----:B------:R1:W-:Y:S02]  /*1e2d0*/  LDGSTS.E.BYPASS.LTC128B.128 [R3+0xb400], desc[UR36][R12.64], !P1 ;  /* 0x0b4000000c037fae */ /* 0x0003e4000c901d64 */
[----:B-1----:R-:W-:Y:S02]  /*1e2e0*/  IADD3 R12, P1, R35, R11, RZ ;  /* 0x0000000b230c7210 */ /* 0x002fe40007f3e0ff */
[----:B------:R-:W1:Y:S03]  /*1e2f0*/  SHFL.IDX PT, R11, R0, 0x4, 0x181f ;  /* 0x00981f00000b7f89 */ /* 0x000e6600000e0000 */
[----:B0-----:R-:W-:Y:S01]  /*1e300*/  IMAD.X R13, RZ, RZ, R21, P1 ;  /* 0x000000ffff0d7224 */ /* 0x001fe200008e0615 */
[----:B------:R-:W-:Y:S01]  /*1e310*/  ISETP.LT.OR P1, PT, R7, 0x31, P0 ;  /* 0x000000310700780c */ /* 0x000fe20000721670 */
[----:B------:R-:W0:-:S12]  /*1e320*/  SHFL.IDX PT, R21, R2, 0x4, 0x181f ;  /* 0x00981f0002157f89 */ /* 0x000e1800000e0000 */
        /* <DEDUP_REMOVED lines=11> */
[----:B------:R-:W0:Y:S04]  /*1e3e0*/  SHFL.IDX PT, R21, R2, 0x6, 0x181f ;  /* 0x00d81f0002157f89 */ /* 0x000e2800000e0000 */
[----:B------:R-:W2:Y:S04]  /*1e3f0*/  SHFL.IDX PT, R0, R0, 0x7, 0x181f ;  /* 0x00f81f0000007f89 */ /* 0x000ea800000e0000 */
[----:B------:R-:W3:Y:S04]  /*1e400*/  SHFL.IDX PT, R2, R2, 0x7, 0x181f ;  /* 0x00f81f0002027f89 */ /* 0x000ee800000e0000 */
[----:B------:R1:W-:Y:S02]  /*1e410*/  LDGSTS.E.BYPASS.LTC128B.128 [R3+0xcc00], desc[UR36][R12.64], !P1 ;  /* 0x0cc000000c037fae */ /* 0x0003e4000c901d64 */
[----:B-1----:R-:W-:-:S05]  /*1e420*/  IADD3 R12, P1, R35, R11, RZ ;  /* 0x0000000b230c7210 */ /* 0x002fca0007f3e0ff */
[----:B0-----:R-:W-:Y:S01]  /*1e430*/  IMAD.X R13, RZ, RZ, R21, P1 ;  /* 0x000000ffff0d7224 */ /* 0x001fe200008e0615 */
[----:B------:R-:W-:-:S13]  /*1e440*/  ISETP.LT.OR P1, PT, R7, 0x61, P0 ;  /* 0x000000610700780c */ /* 0x000fda0000721670 */
[----:B------:R2:W-:Y:S02]  /*1e450*/  LDGSTS.E.BYPASS.LTC128B.128 [R3+0xd400], desc[UR36][R12.64], !P1 ;  /* 0x0d4000000c037fae */ /* 0x0005e4000c901d64 */
[----:B--2---:R-:W-:Y:S02]  /*1e460*/  IADD3 R12, P1, R35, R0, RZ ;  /* 0x00000000230c7210 */ /* 0x004fe40007f3e0ff */
[----:B------:R-:W0:Y:S02]  /*1e470*/  SHFL.IDX PT, R0, R20, RZ, 0x181f ;  /* 0x00181fff14007589 */ /* 0x000e2400000e0000 */
[----:B---3--:R-:W-:Y:S02]  /*1e480*/  IADD3.X R13, RZ, R2, RZ, P1, !PT ;  /* 0x00000002ff0d7210 */ /* 0x008fe40000ffe4ff */
[----:B------:R-:W1:Y:S01]  /*1e490*/  SHFL.IDX PT, R2, R10, RZ, 0x181f ;  /* 0x00181fff0a027589 */ /* 0x000e6200000e0000 */
[----:B------:R-:W-:-:S13]  /*1e4a0*/  ISETP.LT.OR P1, PT, R7, 0x71, P0 ;  /* 0x000000710700780c */ /* 0x000fda0000721670 */
[----:B------:R0:W-:Y:S02]  /*1e4b0*/  LDGSTS.E.BYPASS.LTC128B.128 [R3+0xdc00], desc[UR36][R12.64], !P1 ;  /* 0x0dc000000c037fae */ /* 0x0001e4000c901d64 */
[----:B0-----:R-:W-:Y:S02]  /*1e4c0*/  IADD3 R12, P1, R35, R0, RZ ;  /* 0x00000000230c7210 */ /* 0x001fe40007f3e0ff */
[----:B------:R0:W2:Y:S03]  /*1e4d0*/  SHFL.IDX PT, R0, R10, 0x1, 0x181f ;  /* 0x00381f000a007f89 */ /* 0x0000a600000e0000 */
[----:B-1----:R-:W-:Y:S01]  /*1e4e0*/  IMAD.X R13, RZ, RZ, R2, P1 ;  /* 0x000000ffff0d7224 */ /* 0x002fe200008e0602 */
[----:B------:R-:W-:Y:S01]  /*1e4f0*/  ISETP.LT.OR P1, PT, R7, 0x81, P0 ;  /* 0x000000810700780c */ /* 0x000fe20000721670 */
[----:B------:R0:W1:-:S12]  /*1e500*/  SHFL.IDX PT, R10, R20, 0x1, 0x181f ;  /* 0x00381f00140a7f89 */ /* 0x00005800000e0000 */
[----:B------:R0:W-:Y:S01]  /*1e510*/  LDGSTS.E.BYPASS.LTC128B.128 [R3+0xe400], desc[UR36][R12.64], !P1 ;  /* 0x0e4000000c037fae */ /* 0x0001e2000c901d64 */
[----:B------:R-:W-:-:S13]  /*1e520*/  ISETP.GE.AND P1, PT, R7, 0x11, PT ;  /* 0x000000110700780c */ /* 0x000fda0003f26270 */
        /* <DEDUP_REMOVED lines=12> */
[----:B012---:R-:W-:-:S07]  /*1e5f0*/  @P3 LOP3.LUT R25, R25, 0x100, RZ, 0xfc, !PT ;  /* 0x0000010019193812 */ /* 0x007fce00078efcff */
.L_x_8285:
        /* <DEDUP_REMOVED lines=9> */
.L_x_8020:
[----:B------:R-:W-:Y:S02]  /*1e690*/  PLOP3.LUT P3, PT, P3, P0, PT, 0xa2, 0x0 ;  /* 0x000000000000781c */ /* 0x000fe40001f61472 */
[----:B------:R-:W-:-:S08]  /*1e6a0*/  @P0 R2UR P3, UR4, R6 ;  /* 0x00000000060402ca */ /* 0x000fd00000060000 */
[----:B------:R-:W-:-:S05]  /*1e6b0*/  @P0 PLOP3.LUT P0, PT, P3, PT, PT, 0x80, 0x0 ;  /* 0x000000000000081c */ /* 0x000fca0001f0f070 */
[----:B------:R-:W-:Y:S01]  /*1e6c0*/  @!P3 SYNCS.ARRIVE.TRANS64.RED.A0T1 RZ, [UR4+0x22870], RZ ;  /* 0x022870ffffffb9a7 */ /* 0x000fe20008200404 */
[----:B------:R-:W-:Y:S07]  /*1e6d0*/  @!P3 ARRIVES.LDGSTSBAR.64.TRANSCNT [UR4+0x22870] ;  /* 0x02287000ff00b9b0 */ /* 0x000fee0008000a84 */
[----:B------:R-:W-:Y:S05]  /*1e6e0*/  @P0 BRA.U.ANY `(.L_x_8020) ;  /* 0xfffffffd00e80947 */ /* 0x000fea000393ffff */
[----:B------:R-:W-:Y:S01]  /*1e6f0*/  NOP ;  /* 0x0000000000007918 */ /* 0x000fe20000000000 */
[----:B------:R-:W2:Y:S02]  /*1e700*/  LDL R0, [R1+0x58] ;  /* 0x0000580001007983 */ /* 0x000ea40000100800 */
[----:B--2---:R-:W-:-:S13]  /*1e710*/  ISETP.NE.AND P6, PT, R0, 0x3, PT ;  /* 0x000000030000780c */ /* 0x004fda0003fc5270 */
[----:B------:R-:W-:Y:S05]  /*1e720*/  @!P6 BRA `(.L_x_8021) ;  /* 0x000000000004e947 */ /* 0x000fea0003800000 */
[----:B------:R-:W-:Y:S01]  /*1e730*/  BPT.TRAP 0x1 ;  /* 0x000000040000795c */ /* 0x000fe20000300000 */
.L_x_8021:
[----:B------:R1:W-:Y:S01]  /*1e740*/  SYNCS.ARRIVE.TRANS64.A1T0 RZ, [R6+URZ+0x22870], RZ ;  /* 0x022870ff06ff79a7 */ /* 0x0003e2000810003f */
[----:B------:R-:W-:Y:S05]  /*1e750*/  @!P6 BRA `(.L_x_8022) ;  /* 0x000000000004e947 */ /* 0x000fea0003800000 */
[----:B------:R-:W-:Y:S01]  /*1e760*/  BPT.TRAP 0x1 ;  /* 0x000000040000795c */ /* 0x000fe20000300000 */
.L_x_8022:
[----:B------:R-:W2:Y:S01]  /*1e770*/  LDL R0, [R1+0x34] ;  /* 0x0000340001007983 */ /* 0x000ea20000100800 */
[----:B------:R-:W-:Y:S01]  /*1e780*/  BSSY B0, `(.L_x_8023) ;  /* 0x0000003000007945 */ /* 0x000fe20003800000 */
[----:B--2---:R-:W2:Y:S03]  /*1e790*/  SYNCS.PHASECHK.TRANS64.TRYWAIT P0, [R6+URZ+0x22840], R0 ;  /* 0x02284000060075a7 */ /* 0x004ea6000800017f */
[----:B--2---:R-:W-:Y:S05]  /*1e7a0*/  @!P0 BRA `(.L_x_8024) ;  /* 0x0000009000ec8947 */ /* 0x004fea0003800000 */
.L_x_8286:
[----:B------:R-:W-:Y:S05]  /*1e7b0*/  BSYNC B0 ;  /* 0x0000000000007941 */ /* 0x000fea0003800000 */
.L_x_8023:
[----:B--2---:R-:W2:Y:S01]  /*1e7c0*/  LDL.LU R0, [R1+0x2c] ;  /* 0x00002c0001007983 */ /* 0x004ea20000300800 */
[----:B------:R-:W-:Y:S01]  /*1e7d0*/  ULDC.64 UR4, c[0x0][0x310] ;  /* 0x0000c40000047ab9 */ /* 0x000fe20000000a00 */
[----:B------:R-:W-:Y:S01]  /*1e7e0*/  ULDC.64 UR6, c[0x0][0x300] ;  /* 0x0000c00000067ab9 */ /* 0x000fe20000000a00 */
[----:B------:R-:W3:Y:S01]  /*1e7f0*/  LDC R12, c[0x0][0x2f4] ;  /* 0x0000bd00ff0c7b82 */ /* 0x000ee20000000800 */
[----:B------:R-:W4:Y:S01]  /*1e800*/  LDL.LU R2, [R1+0x30] ;  /* 0x0000300001027983 */ /* 0x000f220000300800 */
[----:B------:R-:W-:Y:S02]  /*1e810*/  IMAD R33, R33, UR4, RZ ;  /* 0x0000000421217c24 */ /* 0x000fe4000f8e02ff */
[----:B------:R-:W-:Y:S02]  /*1e820*/  IMAD R36, R36, UR4, RZ ;  /* 0x0000000424247c24 */ /* 0x000fe4000f8e02ff */
[C---:B------:R-:W-:Y:S02]  /*1e830*/  IMAD R33, R4.reuse, UR5, R33 ;  /* 0x0000000504217c24 */ /* 0x040fe4000f8e0221 */
[----:B0-----:R-:W-:-:S04]  /*1e840*/  IMAD.WIDE.U32 R10, R4, UR4, RZ ;  /* 0x00000004040a7c25 */ /* 0x001fc8000f8e00ff */
[----:B------:R-:W-:Y:S02]  /*1e850*/  IMAD R36, R5, UR5, R36 ;  /* 0x0000000505247c24 */ /* 0x000fe4000f8e0224 */
[----:B------:R-:W-:Y:S02]  /*1e860*/  IMAD.IADD R11, R11, 0x1, R33 ;  /* 0x000000010b0b7824 */ /* 0x000fe400078e0221 */
[----:B------:R-:W-:Y:S01]  /*1e870*/  IMAD.WIDE.U32 R4, R5, UR4, RZ ;  /* 0x0000000405047c25 */ /* 0x000fe2000f8e00ff */
[----:B------:R-:W-:-:S03]  /*1e880*/  ULDC.64 UR4, c[0x0][0x308] ;  /* 0x0000c20000047ab9 */ /* 0x000fc60000000a00 */
[----:B------:R-:W-:Y:S01]  /*1e890*/  IMAD.WIDE.U32 R10, R8, UR6, R10 ;  /* 0x00000006080a7c25 */ /* 0x000fe2000f8e000a */
[----:B------:R-:W-:-:S03]  /*1e8a0*/  IADD3 R5, R5, R36, RZ ;  /* 0x0000002405057210 */ /* 0x000fc60007ffe0ff */
[----:B------:R-:W-:Y:S01]  /*1e8b0*/  IMAD R7, R18, UR5, RZ ;  /* 0x0000000512077c24 */ /* 0x000fe2000f8e02ff */
[----:B---3--:R-:W-:Y:S01]  /*1e8c0*/  ISETP.GE.AND P3, PT, R35, R12, PT ;  /* 0x0000000c2300720c */ /* 0x008fe20003f66270 */
[----:B------:R-:W-:-:S04]  /*1e8d0*/  IMAD.WIDE.U32 R4, R9, UR6, R4 ;  /* 0x0000000609047c25 */ /* 0x000fc8000f8e0004 */
[----:B--2---:R-:W-:-:S04]  /*1e8e0*/  IMAD R0, R0, UR6, RZ ;  /* 0x0000000600007c24 */ /* 0x004fc8000f8e02ff */
[----:B------:R-:W-:Y:S02]  /*1e8f0*/  IMAD R8, R8, UR7, R0 ;  /* 0x0000000708087c24 */ /* 0x000fe4000f8e0200 */
[----:B----4-:R-:W-:Y:S02]  /*1e900*/  IMAD R0, R2, UR6, RZ ;  /* 0x0000000602007c24 */ /* 0x010fe4000f8e02ff */
[----:B------:R-:W-:Y:S02]  /*1e910*/  IMAD.IADD R11, R11, 0x1, R8 ;  /* 0x000000010b0b7824 */ /* 0x000fe400078e0208 */
[----:B------:R-:W-:Y:S01]  /*1e920*/  IMAD R8, R9, UR7, R0 ;  /* 0x0000000709087c24 */ /* 0x000fe2000f8e0200 */
[----:B------:R-:W-:Y:S01]  /*1e930*/  ULDC.64 UR6, c[0x0][0x2e8] ;  /* 0x0000ba0000067ab9 */ /* 0x000fe20000000a00 */
[----:B------:R-:W-:-:S04]  /*1e940*/  IMAD.WIDE.U32 R10, R18, UR4, R10 ;  /* 0x00000004120a7c25 */ /* 0x000fc8000f8e000a */
[----:B------:R-:W-:Y:S01]  /*1e950*/  IMAD.IADD R5, R5, 0x1, R8 ;  /* 0x0000000105057824 */ /* 0x000fe200078e0208 */
[----:B------:R-:W-:Y:S01]  /*1e960*/  IADD3 R2, P0, R10, UR6, RZ ;  /* 0x000000060a027c10 */ /* 0x000fe2000ff1e0ff */
[----:B------:R-:W-:-:S03]  /*1e970*/  IMAD.WIDE.U32 R8, R18, UR4, R4 ;  /* 0x0000000412087c25 */ /* 0x000fc6000f8e0004 */
[----:B------:R-:W-:Y:S01]  /*1e980*/  IADD3.X R0, R11, UR7, R7, P0, !PT ;  /* 0x000000070b007c10 */ /* 0x000fe200087fe407 */
[----:B------:R-:W-:Y:S01]  /*1e990*/  UMOV UR4, 0xffffffff ;  /* 0xffffffff00047882 */ /* 0x000fe20000000000 */
[----:B------:R-:W-:-:S04]  /*1e9a0*/  IADD3 R5, P0, R8, UR6, RZ ;  /* 0x0000000608057c10 */ /* 0x000fc8000ff1e0ff */
[----:B------:R-:W-:Y:S01]  /*1e9b0*/  IADD3.X R4, R7, UR7, R9, P0, !PT ;  /* 0x0000000707047c10 */ /* 0x000fe200087fe409 */
[----:B------:R-:W-:Y:S08]  /*1e9c0*/  BRA.DIV UR4, `(.L_x_8025) ;  /* 0x00000092047c7947 */ /* 0x000ff0000b800000 */
[----:B------:R-:W0:Y:S01]  /*1e9d0*/  SHFL.IDX PT, R8, R2, RZ, 0x181f ;  /* 0x00181fff02087589 */ /* 0x000e2200000e0000 */
[----:B------:R-:W-:-:S03]  /*1e9e0*/  LOP3.LUT R25, R25, 0xffffefff, RZ, 0xc0, !PT ;  /* 0xffffefff19197812 */ /* 0x000fc600078ec0ff */
[----:B------:R-:W2:Y:S01]  /*1e9f0*/  SHFL.IDX PT, R7, R0, RZ, 0x181f ;  /* 0x00181fff00077589 */ /* 0x000ea200000e0000 */
        /* <DEDUP_REMOVED lines=8> */
[----:B--2---:R-:W-:Y:S01]  /*1ea80*/  @P4 IMAD.X R7, RZ, RZ, R7, P0 ;  /* 0x000000ffff074224 */ /* 0x004fe200000e0607 */
[C---:B------:R-:W-:Y:S02]  /*1ea90*/  LOP3.LUT P2, RZ, R25.reuse, 0x8, RZ, 0xc0, !PT ;  /* 0x0000000819ff7812 */ /* 0x040fe4000784c0ff */
[C---:B------:R-:W-:Y:S01]  /*1eaa0*/  LOP3.LUT P6, RZ, R25.reuse, 0x80, RZ, 0xc0, !PT ;  /* 0x0000008019ff7812 */ /* 0x040fe200078cc0ff */
[----:B------:R-:W-:Y:S02]  /*1eab0*/  @P4 IMAD.MOV.U32 R9, RZ, RZ, R7 ;  /* 0x000000ffff094224 */ /* 0x000fe400078e0007 */
[----:B------:R-:W-:Y:S04]  /*1eac0*/  SHFL.IDX PT, R7, R0, 0x1, 0x181f ;  /* 0x00381f0000077f89 */ /* 0x000fe800000e0000 */
[----:B------:R0:W-:Y:S01]  /*1ead0*/  @P4 LDGSTS.E.BYPASS.LTC128B.128 [R3+0x18400], desc[UR36][R8.64], !P3 ;  /* 0x1840000008034fae */ /* 0x0001e2000d901d64 */
[----:B------:R-:W-:-:S03]  /*1eae0*/  LOP3.LUT P4, RZ, R25, 0x1000, RZ, 0xc0, !PT ;  /* 0x0000100019ff7812 */ /* 0x000fc6000788c0ff */
[----:B0-----:R-:W0:Y:S02]  /*1eaf0*/  SHFL.IDX PT, R8, R2, 0x1, 0x181f ;  /* 0x00381f0002087f89 */ /* 0x001e2400000e0000 */
[----:B0-----:R-:W-:-:S05]  /*1eb00*/  @P1 IADD3 R8, P0, R35, R8, RZ ;  /* 0x0000000823081210 */ /* 0x001fca0007f1e0ff */
[----:B------:R-:W-:-:S05]  /*1eb10*/  @P1 IMAD.X R7, RZ, RZ, R7, P0 ;  /* 0x000000ffff071224 */ /* 0x000fca00000e0607 */
[----:B------:R-:W-:Y:S02]  /*1eb20*/  @P1 MOV R9, R7 ;  /* 0x0000000700091202 */ /* 0x000fe40000000f00 */
[----:B------:R-:W-:Y:S04]  /*1eb30*/  SHFL.IDX PT, R7, R0, 0x2, 0x181f ;  /* 0x00581f0000077f89 */ /* 0x000fe800000e0000 */
[----:B------:R0:W-:Y:S01]  /*1eb40*/  @P1 LDGSTS.E.BYPASS.LTC128B.128 [R3+0x18c00], desc[UR36][R8.64], !P3 ;  /* 0x18c0000008031fae */ /* 0x0001e2000d901d64 */
[----:B------:R-:W-:-:S03]  /*1eb50*/  LOP3.LUT P1, RZ, R25, 0x800, RZ, 0xc0, !PT ;  /* 0x0000080019ff7812 */ /* 0x000fc6000782c0ff */
[----:B0-----:R-:W0:Y:S02]  /*1eb60*/  SHFL.IDX PT, R8, R2, 0x2, 0x181f ;  /* 0x00581f0002087f89 */ /* 0x001e2400000e0000 */
[----:B0-----:R-:W-:-:S05]  /*1eb70*/  @P2 IADD3 R8, P0, R35, R8, RZ ;  /* 0x0000000823082210 */ /* 0x001fca0007f1e0ff */
[----:B------:R-:W-:-:S04]  /*1eb80*/  @P2 IMAD.X R7, RZ, RZ, R7, P0 ;  /* 0x000000ffff072224 */ /* 0x000fc800000e0607 */
[----:B------:R-:W-:Y:S02]  /*1eb90*/  @P2 IMAD.MOV.U32 R9, RZ, RZ, R7 ;  /* 0x000000ffff092224 */ /* 0x000fe400078e0007 */
        /* <DEDUP_REMOVED lines=10> */
[----:B0-----:R-:W0:Y:S10]  /*1ec40*/  SHFL.IDX PT, R8, R2, 0x4, 0x181f ;  /* 0x00981f0002087f89 */ /* 0x001e3400000e0000 */
[----:B0-----:R-:W-:-:S04]  /*1ec50*/  @P5 IADD3 R8, P0, R35, R8, RZ ;  /* 0x0000000823085210 */ /* 0x001fc80007f1e0ff */
[----:B------:R-:W-:-:S05]  /*1ec60*/  @P5 IADD3.X R7, RZ, R7, RZ, P0, !PT ;  /* 0x00000007ff075210 */ /* 0x000fca00007fe4ff */
[----:B------:R-:W-:Y:S02]  /*1ec70*/  @P5 IMAD.MOV.U32 R9, RZ, RZ, R7 ;  /* 0x000000ffff095224 */ /* 0x000fe400078e0007 */
[----:B------:R-:W-:Y:S04]  /*1ec80*/  SHFL.IDX PT, R7, R0, 0x5, 0x181f ;  /* 0x00b81f0000077f89 */ /* 0x000fe800000e0000 */
[----:B------:R0:W-:Y:S04]  /*1ec90*/  @P5 LDGSTS.E.BYPASS.LTC128B.128 [R3+0x1a400], desc[UR36][R8.64], !P3 ;  /* 0x1a40000008035fae */ /* 0x0001e8000d901d64 */
[----:B0-----:R-:W0:Y:S02]  /*1eca0*/  SHFL.IDX PT, R8, R2, 0x5, 0x181f ;  /* 0x00b81f0002087f89 */ /* 0x001e2400000e0000 */
[----:B0-----:R-:W-:-:S05]  /*1ecb0*/  @P6 IADD3 R8, P0, R35, R8, RZ ;  /* 0x0000000823086210 */ /* 0x001fca0007f1e0ff */
[----:B------:R-:W-:-:S04]  /*1ecc0*/  @P6 IMAD.X R7, RZ, RZ, R7, P0 ;  /* 0x000000ffff076224 */ /* 0x000fc800000e0607 */
[----:B------:R-:W-:Y:S02]  /*1ecd0*/  @P6 IMAD.MOV.U32 R9, RZ, RZ, R7 ;  /* 0x000000ffff096224 */ /* 0x000fe400078e0007 */
[----:B------:R-:W-:Y:S04]  /*1ece0*/  SHFL.IDX PT, R7, R0, 0x6, 0x181f ;  /* 0x00d81f0000077f89 */ /* 0x000fe800000e0000 */
[----:B------:R0:W-:Y:S04]  /*1ecf0*/  @P6 LDGSTS.E.BYPASS.LTC128B.128 [R3+0x1ac00], desc[UR36][R8.64], !P3 ;  /* 0x1ac0000008036fae */ /* 0x0001e8000d901d64 */
[----:B------:R-:W-:Y:S04]  /*1ed00*/  SHFL.IDX PT, R0, R0, 0x7, 0x181f ;  /* 0x00f81f0000007f89 */ /* 0x000fe800000e0000 */
[----:B0-----:R-:W0:Y:S02]  /*1ed10*/  SHFL.IDX PT, R8, R2, 0x6, 0x181f ;  /* 0x00d81f0002087f89 */ /* 0x001e2400000e0000 */
[----:B0-----:R-:W-:-:S05]  /*1ed20*/  @P4 IADD3 R8, P0, R35, R8, RZ ;  /* 0x0000000823084210 */ /* 0x001fca0007f1e0ff */
[----:B------:R-:W-:-:S05]  /*1ed30*/  @P4 IMAD.X R7, RZ, RZ, R7, P0 ;  /* 0x000000ffff074224 */ /* 0x000fca00000e0607 */
[----:B------:R-:W-:-:S05]  /*1ed40*/  @P4 MOV R9, R7 ;  /* 0x0000000700094202 */ /* 0x000fca0000000f00 */
[----:B------:R0:W-:Y:S04]  /*1ed50*/  @P4 LDGSTS.E.BYPASS.LTC128B.128 [R3+0x1b400], desc[UR36][R8.64], !P3 ;  /* 0x1b40000008034fae */ /* 0x0001e8000d901d64 */
[----:B0-----:R-:W0:Y:S04]  /*1ed60*/  SHFL.IDX PT, R8, R2, 0x7, 0x181f ;  /* 0x00f81f0002087f89 */ /* 0x001e2800000e0000 */
[----:B------:R-:W2:Y:S04]  /*1ed70*/  SHFL.IDX PT, R2, R5, RZ, 0x181f ;  /* 0x00181fff05027589 */ /* 0x000ea800000e0000 */
[----:B------:R-:W-:Y:S01]  /*1ed80*/  SHFL.IDX PT, R5, R5, 0x1, 0x181f ;  /* 0x00381f0005057f89 */ /* 0x000fe200000e0000 */
[----:B0-----:R-:W-:-:S05]  /*1ed90*/  @P1 IADD3 R8, P0, R35, R8, RZ ;  /* 0x0000000823081210 */ /* 0x001fca0007f1e0ff */
[----:B------:R-:W-:Y:S01]  /*1eda0*/  @P1 IMAD.X R9, RZ, RZ, R0, P0 ;  /* 0x000000ffff091224 */ /* 0x000fe200000e0600 */
[----:B--2---:R-:W-:Y:S01]  /*1edb0*/  @P2 IADD3 R2, P0, R35, R2, RZ ;  /* 0x0000000223022210 */ /* 0x004fe20007f1e0ff */
[----:B------:R-:W0:Y:S04]  /*1edc0*/  SHFL.IDX PT, R0, R4, RZ, 0x181f ;  /* 0x00181fff04007589 */ /* 0x000e2800000e0000 */
[----:B------:R2:W-:Y:S04]  /*1edd0*/  @P1 LDGSTS.E.BYPASS.LTC128B.128 [R3+0x1bc00], desc[UR36][R8.64], !P3 ;  /* 0x1bc0000008031fae */ /* 0x0005e8000d901d64 */
[----:B------:R-:W3:Y:S01]  /*1ede0*/  SHFL.IDX PT, R4, R4, 0x1, 0x181f ;  /* 0x00381f0004047f89 */ /* 0x000ee200000e0000 */
[----:B--2---:R-:W-:-:S02]  /*1edf0*/  @P2 IMAD.MOV.U32 R8, RZ, RZ, R2 ;  /* 0x000000ffff082224 */ /* 0x004fc400078e0002 */
[----:B0-----:R-:W-:-:S04]  /*1ee00*/  @P2 IMAD.X R0, RZ, RZ, R0, P0 ;  /* 0x000000ffff002224 */ /* 0x001fc800000e0600 */
[----:B------:R-:W-:-:S05]  /*1ee10*/  @P2 IMAD.MOV.U32 R9, RZ, RZ, R0 ;  /* 0x000000ffff092224 */ /* 0x000fca00078e0000 */
[----:B---3--:R0:W-:Y:S02]  /*1ee20*/  @P2 LDGSTS.E.BYPASS.LTC128B.128 [R3+0x1c400], desc[UR36][R8.64], !P3 ;  /* 0x1c40000008032fae */ /* 0x0081e4000d901d64 */
.L_x_8308:
[----:B------:R-:W-:-:S13]  /*1ee30*/  LOP3.LUT P1, RZ, R25, 0x100, RZ, 0xc0, !PT ;  /* 0x0000010019ff7812 */ /* 0x000fda000782c0ff */
[----:B------:R-:W-:-:S04]  /*1ee40*/  @P1 IADD3 R5, P0, R35, R5, RZ ;  /* 0x0000000523051210 */ /* 0x000fc80007f1e0ff */
[----:B------:R-:W-:Y:S02]  /*1ee50*/  @P1 IADD3.X R4, RZ, R4, RZ, P0, !PT ;  /* 0x00000004ff041210 */ /* 0x000fe400007fe4ff */
[----:B------:R-:W-:Y:S02]  /*1ee60*/  PLOP3.LUT P0, PT, PT, PT, PT, 0x80, 0x0 ;  /* 0x000000000000781c */ /* 0x000fe40003f0f070 */
[----:B------:R-:W-:-:S04]  /*1ee70*/  @P1 LOP3.LUT R5, R5, R4, RZ, 0x3c, !PT ;  /* 0x0000000405051212 */ /* 0x000fc800078e3cff */
[----:B------:R-:W-:-:S04]  /*1ee80*/  @P1 LOP3.LUT R4, R5, R4, RZ, 0x3c, !PT ;  /* 0x0000000405041212 */ /* 0x000fc800078e3cff */
[----:B------:R-:W-:-:S05]  /*1ee90*/  @P1 LOP3.LUT R5, R5, R4, RZ, 0x3c, !PT ;  /* 0x0000000405051212 */ /* 0x000fca00078e3cff */
[----:B------:R-:W-:Y:S01]  /*1eea0*/  @!PT LDS RZ, [RZ] ;  /* 0x00000000fffff984 */ /* 0x000fe20000000800 */
[----:B------:R-:W-:Y:S01]  /*1eeb0*/  @!PT LDS RZ, [RZ] ;  /* 0x00000000fffff984 */ /* 0x000fe20000000800 */
[----:B------:R-:W-:Y:S01]  /*1eec0*/  @!PT LDS RZ, [RZ] ;  /* 0x00000000fffff984 */ /* 0x000fe20000000800 */
[----:B------:R2:W-:Y:S01]  /*1eed0*/  @P1 LDGSTS.E.BYPASS.LTC128B.128 [R3+0x1cc00], desc[UR36][R4.64], !P3 ;  /* 0x1cc0000004031fae */ /* 0x0005e2000d901d64 */
[----:B------:R-:W-:Y:S01]  /*1eee0*/  NOP ;  /* 0x0000000000007918 */ /* 0x000fe20000000000 */
.L_x_8026:
[----:B------:R-:W-:Y:S02]  /*1eef0*/  PLOP3.LUT P1, PT, P1, P0, PT, 0xa2, 0x0 ;  /* 0x000000000000781c */ /* 0x000fe40000f21472 */
[----:B------:R-:W-:-:S08]  /*1ef00*/  @P0 R2UR P1, UR4, R6 ;  /* 0x00000000060402ca */ /* 0x000fd00000020000 */
[----:B------:R-:W-:-:S05]  /*1ef10*/  @P0 PLOP3.LUT P0, PT, P1, PT, PT, 0x80, 0x0 ;  /* 0x000000000000081c */ /* 0x000fca0000f0f070 */
[----:B------:R-:W-:Y:S01]  /*1ef20*/  @!P1 SYNCS.ARRIVE.TRANS64.RED.A0T1 RZ, [UR4+0x22830], RZ ;  /* 0x022830ffffff99a7 */ /* 0x000fe20008200404 */
[----:B------:R-:W-:Y:S07]  /*1ef30*/  @!P1 ARRIVES.LDGSTSBAR.64.TRANSCNT [UR4+0x22830] ;  /* 0x02283000ff0099b0 */ /* 0x000fee0008000a84 */
[----:B------:R-:W-:Y:S05]  /*1ef40*/  @P0 BRA.U.ANY `(.L_x_8026) ;  /* 0xfffffffd00e80947 */ /* 0x000fea000393ffff */
[----:B------:R-:W-:Y:S01]  /*1ef50*/  NOP ;  /* 0x0000000000007918 */ /* 0x000fe20000000000 */
[----:B------:R-:W3:Y:S02]  /*1ef60*/  LDL R0, [R1+0x58] ;  /* 0x0000580001007983 */ /* 0x000ee40000100800 */
[----:B---3--:R-:W-:-:S13]  /*1ef70*/  ISETP.NE.AND P2, PT, R0, 0x3, PT ;  /* 0x000000030000780c */ /* 0x008fda0003f45270 */
[----:B------:R-:W-:Y:S05]  /*1ef80*/  @!P2 BRA `(.L_x_8027) ;  /* 0x000000000004a947 */ /* 0x000fea0003800000 */
[----:B------:R-:W-:Y:S01]  /*1ef90*/  BPT.TRAP 0x1 ;  /* 0x000000040000795c */ /* 0x000fe20000300000 */
.L_x_8027:
[----:B0-2---:R0:W5:Y:S01]  /*1efa0*/  LDL.LU R3, [R1+0x40] ;  /* 0x0000400001037983 */ /* 0x0051620000300800 */
        /* <DEDUP_REMOVED lines=13> */
[----:B------:R-:W-:-:S03]  /*1f080*/  IMAD R30, R32, UR5, R2 ;  /* 0x00000005201e7c24 */ /* 0x000fc6000f8e0202 */
        /* <DEDUP_REMOVED lines=8> */
[----:B------:R-:W-:Y:S01]  /*1f110*/  IMAD.U32 R4, RZ, RZ, UR4 ;  /* 0x00000004ff047e24 */ /* 0x000fe2000f8e00ff */
[----:B01----:R-:W-:Y:S01]  /*1f120*/  MOV R6, UR6 ;  /* 0x0000000600067c02 */ /* 0x003fe20008000f00 */
        /* <DEDUP_REMOVED lines=10> */
.L_x_8029:
[----:B------:R-:W-:Y:S05]  /*1f1d0*/  BSYNC B6 ;  /* 0x0000000000067941 */ /* 0x000fea0003800000 */
.L_x_8028:
[----:B------:R2:W5:Y:S01]  /*1f1e0*/  LDL R20, [R1+0x44] ;  /* 0x0000440001147983 */ /* 0x0005620000100800 */
[----:B------:R-:W3:Y:S01]  /*1f1f0*/  LDC R7, c[0x0][0x448] ;  /* 0x00011200ff077b82 */ /* 0x000ee20000000800 */
[----:B------:R-:W-:Y:S01]  /*1f200*/  IMAD.MOV.U32 R2, RZ, RZ, R28 ;  /* 0x000000ffff027224 */ /* 0x000fe200078e001c */
[----:B------:R-:W-:Y:S01]  /*1f210*/  ULDC.64 UR4, c[0x0][0x2d8] ;  /* 0x0000b60000047ab9 */ /* 0x000fe20000000a00 */
[----:B------:R2:W5:Y:S01]  /*1f220*/  LDL R9, [R1+0x38] ;  /* 0x0000380001097983 */ /* 0x0005620000100800 */
[----:B------:R-:W-:Y:S01]  /*1f230*/  IMAD.MOV.U32 R3, RZ, RZ, R30 ;  /* 0x000000ffff037224 */ /* 0x000fe200078e001e */
[----:B------:R-:W-:Y:S01]  /*1f240*/  ULDC.64 UR6, c[0x0][0x280] ;  /* 0x0000a00000067ab9 */ /* 0x000fe20000000a00 */
[----:B------:R-:W-:Y:S01]  /*1f250*/  IMAD.SHL.U32 R17, R17, 0x80, RZ ;  /* 0x0000008011117824 */ /* 0x000fe200078e00ff */
[----:B------:R-:W4:Y:S01]  /*1f260*/  S2R R21, SR_TID.X ;  /* 0x0000000000157919 */ /* 0x000f220000002100 */
[----:B------:R-:W-:-:S04]  /*1f270*/  IMAD.WIDE.U32 R2, R18, UR4, R2 ;  /* 0x0000000412027c25 */ /* 0x000fc8000f8e0002 */
[----:B------:R-:W-:Y:S01]  /*1f280*/  IMAD R3, R18, UR5, R3 ;  /* 0x0000000512037c24 */ /* 0x000fe2000f8e0203 */
[----:B------:R-:W-:Y:S02]  /*1f290*/  ULDC.64 UR4, c[0x0][0x2e0] ;  /* 0x0000b80000047ab9 */ /* 0x000fe40000000a00 */
[----:B------:R-:W-:Y:S02]  /*1f2a0*/  IMAD R0, R32, UR4, RZ ;  /* 0x0000000420007c24 */ /* 0x000fe4000f8e02ff */
[----:B------:R-:W-:-:S04]  /*1f2b0*/  IMAD.WIDE.U32 R2, R26, UR4, R2 ;  /* 0x000000041a027c25 */ /* 0x000fc8000f8e0002 */
[----:B------:R-:W-:Y:S01]  /*1f2c0*/  IMAD R0, R26, UR5, R0 ;  /* 0x000000051a007c24 */ /* 0x000fe2000f8e0200 */
[----:B------:R-:W-:Y:S01]  /*1f2d0*/  ULDC.64 UR4, c[0x0][0x2d0] ;  /* 0x0000b40000047ab9 */ /* 0x000fe20000000a00 */
[----:B---3--:R-:W-:Y:S02]  /*1f2e0*/  ISETP.NE.AND P0, PT, R7, 0x1, PT ;  /* 0x000000010700780c */ /* 0x008fe40003f05270 */
[----:B------:R-:W-:-:S11]  /*1f2f0*/  IMAD.IADD R3, R3, 0x1, R0 ;  /* 0x0000000103037824 */ /* 0x000fd600078e0200 */
[----:B------:R-:W3:Y:S01]  /*1f300*/  @P0 LDC R5, c[0x0][0x44c] ;  /* 0x00011300ff050b82 */ /* 0x000ee20000000800 */
[C---:B----4-:R-:W-:Y:S02]  /*1f310*/  LOP3.LUT R33, R21.reuse, 0x7f, RZ, 0xc0, !PT ;  /* 0x0000007f15217812 */ /* 0x050fe400078ec0ff */
[----:B------:R-:W-:Y:S02]  /*1f320*/  SHF.L.U32 R21, R21, 0x4, RZ ;  /* 0x0000000415157819 */ /* 0x000fe400000006ff */
[----:B------:R-:W-:-:S03]  /*1f330*/  SHF.R.U32.HI R33, RZ, 0x3, R33 ;  /* 0x00000003ff217819 */ /* 0x000fc60000011621 */
[----:B01----:R-:W0:Y:S01]  /*1f340*/  @P0 LDC R6, c[0x0][0x450] ;  /* 0x00011400ff060b82 */ /* 0x003e220000000800 */
[----:B------:R-:W-:-:S04]  /*1f350*/  LOP3.LUT R21, R33, 0x70, R21, 0xf8, !PT ;  /* 0x0000007021157812 */ /* 0x000fc800078ef815 */
[----:B------:R-:W-:-:S05]  /*1f360*/  LOP3.LUT R0, R21, R17, RZ, 0xfc, !PT ;  /* 0x0000001115007212 */ /* 0x000fca00078efcff */
[----:B------:R-:W-:Y:S02]  /*1f370*/  IMAD.MOV.U32 R4, RZ, RZ, R0 ;  /* 0x000000ffff047224 */ /* 0x000fe400078e0000 */
[----:B---3--:R-:W-:Y:S01]  /*1f380*/  @P0 IMAD.HI.U32 R5, R0, R5, RZ ;  /* 0x0000000500050227 */ /* 0x008fe200078e00ff */
[----:B------:R-:W1:Y:S04]  /*1f390*/  S2R R21, SR_TID.X ;  /* 0x0000000000157919 */ /* 0x000e680000002100 */
[----:B0-----:R-:W-:-:S05]  /*1f3a0*/  @P0 SHF.R.U32.HI R4, RZ, R6, R5 ;  /* 0x00000006ff040219 */ /* 0x001fca0000011605 */
        /* <DEDUP_REMOVED lines=14> */
[----:B------:R-:W-:Y:S01]  /*1f490*/  ISETP.GE.AND P0, PT, R35, UR4, PT ;  /* 0x0000000423007c0c */ /* 0x000fe2000bf06270 */
[----:B------:R-:W-:Y:S01]  /*1f4a0*/  UMOV UR4, 0xffffffff ;  /* 0xffffffff00047882 */ /* 0x000fe20000000000 */
[----:B-1----:R-:W-:Y:S02]  /*1f4b0*/  LOP3.LUT R21, R21, 0x7f, RZ, 0xc0, !PT ;  /* 0x0000007f15157812 */ /* 0x002fe400078ec0ff */
[----:B------:R-:W-:Y:S02]  /*1f4c0*/  IADD3.X R2, R3, UR7, R4, P1, !PT ;  /* 0x0000000703027c10 */ /* 0x000fe40008ffe404 */
[----:B------:R-:W-:Y:S01]  /*1f4d0*/  SHF.R.U32.HI R10, RZ, 0x3, R21 ;  /* 0x00000003ff0a7819 */ /* 0x000fe20000011615 */
[----:B--2---:R-:W-:Y:S06]  /*1f4e0*/  BRA.DIV UR4, `(.L_x_8030) ;  /* 0x00000092049c7947 */ /* 0x004fec000b800000 */
[----:B------:R-:W-:Y:S01]  /*1f4f0*/  IADD3 R17, R10, R17, RZ ;  /* 0x000000110a117210 */ /* 0x000fe20007ffe0ff */
[----:B-----5:R-:W-:Y:S01]  /*1f500*/  IMAD R3, R20, R7, RZ ;  /* 0x0000000714037224 */ /* 0x020fe200078e02ff */
[----:B------:R-:W0:Y:S03]  /*1f510*/  SHFL.IDX PT, R5, R0, RZ, 0x181f ;  /* 0x00181fff00057589 */ /* 0x000e2600000e0000 */
[C---:B------:R-:W-:Y:S01]  /*1f520*/  VIADD R4, R17.reuse, 0x10 ;  /* 0x0000001011047836 */ /* 0x040fe20000000000 */
[-C--:B------:R-:W-:Y:S01]  /*1f530*/  ISETP.GE.AND P2, PT, R17, R3.reuse, PT ;  /* 0x000000031100720c */ /* 0x080fe20003f46270 */
[----:B------:R-:W-:Y:S03]  /*1f540*/  SHFL.IDX PT, R6, R0, 0x1, 0x181f ;  /* 0x00381f0000067f89 */ /* 0x000fe600000e0000 */
[----:B------:R-:W-:-:S02]  /*1f550*/  ISETP.GE.AND P1, PT, R4, R3, PT ;  /* 0x000000030400720c */ /* 0x000fc40003f26270 */
[----:B------:R-:W1:Y:S07]  /*1f560*/  SHFL.IDX PT, R4, R2, RZ, 0x181f ;  /* 0x00181fff02047589 */ /* 0x000e6e00000e0000 */
[----:B0-----:R-:W-:-:S05]  /*1f570*/  @!P2 IADD3 R5, P3, R35, R5, RZ ;  /* 0x000000052305a210 */ /* 0x001fca0007f7e0ff */
[----:B-1----:R-:W-:Y:S01]  /*1f580*/  @!P2 IMAD.X R8, RZ, RZ, R4, P3 ;  /* 0x000000ffff08a224 */ /* 0x002fe200018e0604 */
[----:B------:R-:W-:Y:S01]  /*1f590*/  @!P1 IADD3 R6, P3, R35, R6, RZ ;  /* 0x0000000623069210 */ /* 0x000fe20007f7e0ff */
[----:B------:R-:W0:Y:S04]  /*1f5a0*/  SHFL.IDX PT, R4, R2, 0x1, 0x181f ;  /* 0x00381f0002047f89 */ /* 0x000e2800000e0000 */
[----:B0-----:R-:W-:Y:S02]  /*1f5b0*/  @!P1 IMAD.X R7, RZ, RZ, R4, P3 ;  /* 0x000000ffff079224 */ /* 0x001fe400018e0604 */
[----:B------:R-:W-:Y:S01]  /*1f5c0*/  @!P2 IMAD.MOV.U32 R4, RZ, RZ, R5 ;  /* 0x000000ffff04a224 */ /* 0x000fe200078e0005 */
[----:B------:R-:W-:-:S05]  /*1f5d0*/  @!P2 MOV R5, R8 ;  /* 0x000000080005a202 */ /* 0x000fca0000000f00 */
[----:B------:R0:W-:Y:S02]  /*1f5e0*/  @!P2 LDGSTS.E.BYPASS.LTC128B.128 [R9+0x14400], desc[UR36][R4.64], !P0 ;  /* 0x144000000409afae */ /* 0x0001e4000c101d64 */
[----:B0-----:R-:W-:Y:S02]  /*1f5f0*/  @!P1 IMAD.MOV.U32 R4, RZ, RZ, R6 ;  /* 0x000000ffff049224 */ /* 0x001fe400078e0006 */
[----:B------:R-:W-:-:S05]  /*1f600*/  @!P1 IMAD.MOV.U32 R5, RZ, RZ, R7 ;  /* 0x000000ffff059224 */ /* 0x000fca00078e0007 */
[----:B------:R0:W-:Y:S02]  /*1f610*/  @!P1 LDGSTS.E.BYPASS.LTC128B.128 [R9+0x14c00], desc[UR36][R4.64], !P0 ;  /* 0x14c0000004099fae */ /* 0x0001e4000c101d64 */
[----:B0-----:R-:W-:Y:S02]  /*1f620*/  VIADD R4, R17, 0x20 ;  /* 0x0000002011047836 */ /* 0x001fe40000000000 */
        /* <DEDUP_REMOVED lines=8> */
[----:B------:R0:W-:Y:S02]  /*1f6b0*/  @!P1 LDGSTS.E.BYPASS.LTC128B.128 [R9+0x15400], desc[UR36][R4.64], !P0 ;  /* 0x1540000004099fae */ /* 0x0001e4000c101d64 */
[----:B0-----:R-:W-:Y:S02]  /*1f6c0*/  IADD3 R4, R17, 0x30, RZ ;  /* 0x0000003011047810 */ /* 0x001fe40007ffe0ff */
[----:B------:R-:W0:Y:S02]  /*1f6d0*/  SHFL.IDX PT, R5, R0, 0x3, 0x181f ;  /* 0x00781f0000057f89 */ /* 0x000e2400000e0000 */
        /* <DEDUP_REMOVED lines=22> */
[----:B0-----:R-:W-:-:S04]  /*1f840*/  @!P1 IADD3 R5, P2, R35, R5, RZ ;  /* 0x0000000523059210 */ /* 0x001fc80007f5e0ff */
[----:B-1----:R-:W-:-:S04]  /*1f850*/  @!P1 IADD3.X R4, RZ, R4, RZ, P2, !PT ;  /* 0x00000004ff049210 */ /* 0x002fc800017fe4ff */
[----:B------:R-:W-:-:S04]  /*1f860*/  @!P1 LOP3.LUT R5, R5, R4, RZ, 0x3c, !PT ;  /* 0x0000000405059212 */ /* 0x000fc800078e3cff */
[----:B------:R-:W-:-:S04]  /*1f870*/  @!P1 LOP3.LUT R4, R5, R4, RZ, 0x3c, !PT ;  /* 0x0000000405049212 */ /* 0x000fc800078e3cff */
[----:B------:R-:W-:-:S05]  /*1f880*/  @!P1 LOP3.LUT R5, R5, R4, RZ, 0x3c, !PT ;  /* 0x0000000405059212 */ /* 0x000fca00078e3cff */
[----:B------:R0:W-:Y:S02]  /*1f890*/  @!P1 LDGSTS.E.BYPASS.LTC128B.128 [R9+0x16c00], desc[UR36][R4.64], !P0 ;  /* 0x16c0000004099fae */ /* 0x0001e4000c101d64 */
[----:B0-----:R-:W-:Y:S02]  /*1f8a0*/  VIADD R4, R17, 0x60 ;  /* 0x0000006011047836 */ /* 0x001fe40000000000 */
[----:B------:R-:W0:Y:S03]  /*1f8b0*/  SHFL.IDX PT, R5, R0, 0x6, 0x181f ;  /* 0x00d81f0000057f89 */ /* 0x000e2600000e0000 */
[----:B------:R-:W-:Y:S01]  /*1f8c0*/  ISETP.GE.AND P2, PT, R4, R3, PT ;  /* 0x000000030400720c */ /* 0x000fe20003f46270 */
[----:B------:R-:W-:Y:S04]  /*1f8d0*/  SHFL.IDX PT, R0, R0, 0x7, 0x181f ;  /* 0x00f81f0000007f89 */ /* 0x000fe800000e0000 */
[----:B------:R-:W1:Y:S08]  /*1f8e0*/  SHFL.IDX PT, R4, R2, 0x6, 0x181f ;  /* 0x00d81f0002047f89 */ /* 0x000e7000000e0000 */
[----:B0-----:R-:W-:-:S05]  /*1f8f0*/  @!P2 IADD3 R5, P1, R35, R5, RZ ;  /* 0x000000052305a210 */ /* 0x001fca0007f3e0ff */
[----:B-1----:R-:W-:-:S05]  /*1f900*/  @!P2 IMAD.X R4, RZ, RZ, R4, P1 ;  /* 0x000000ffff04a224 */ /* 0x002fca00008e0604 */
[----:B------:R-:W-:-:S04]  /*1f910*/  @!P2 LOP3.LUT R5, R5, R4, RZ, 0x3c, !PT ;  /* 0x000000040505a212 */ /* 0x000fc800078e3cff */
[----:B------:R-:W-:-:S04]  /*1f920*/  @!P2 LOP3.LUT R4, R5, R4, RZ, 0x3c, !PT ;  /* 0x000000040504a212 */ /* 0x000fc800078e3cff */
[----:B------:R-:W-:-:S05]  /*1f930*/  @!P2 LOP3.LUT R5, R5, R4, RZ, 0x3c, !PT ;  /* 0x000000040505a212 */ /* 0x000fca00078e3cff */
[----:B------:R0:W-:Y:S04]  /*1f940*/  @!P2 LDGSTS.E.BYPASS.LTC128B.128 [R9+0x17400], desc[UR36][R4.64], !P0 ;  /* 0x174000000409afae */ /* 0x0001e8000c101d64 */
[----:B0-----:R0:W1:Y:S02]  /*1f950*/  SHFL.IDX PT, R4, R2, 0x7, 0x181f ;  /* 0x00f81f0002047f89 */ /* 0x00106400000e0000 */
.L_x_8325:
[----:B------:R-:W-:-:S05]  /*1f960*/  VIADD R17, R17, 0x70 ;  /* 0x0000007011117836 */ /* 0x000fca0000000000 */
[----:B------:R-:W-:-:S13]  /*1f970*/  ISETP.GE.AND P1, PT, R17, R3, PT ;  /* 0x000000031100720c */ /* 0x000fda0003f26270 */
[----:B0-----:R-:W-:-:S05]  /*1f980*/  @!P1 IADD3 R2, P2, R35, R0, RZ ;  /* 0x0000000023029210 */ /* 0x001fca0007f5e0ff */
[----:B-1----:R-:W-:-:S05]  /*1f990*/  @!P1 IMAD.X R3, RZ, RZ, R4, P2 ;  /* 0x000000ffff039224 */ /* 0x002fca00010e0604 */
[----:B------:R-:W-:Y:S01]  /*1f9a0*/  @!PT LDS RZ, [RZ] ;  /* 0x00000000fffff984 */ /* 0x000fe20000000800 */
[----:B------:R-:W-:Y:S01]  /*1f9b0*/  @!PT LDS RZ, [RZ] ;  /* 0x00000000fffff984 */ /* 0x000fe20000000800 */
[----:B------:R-:W-:Y:S01]  /*1f9c0*/  @!PT LDS RZ, [RZ] ;  /* 0x00000000fffff984 */ /* 0x000fe20000000800 */
[----:B------:R0:W-:Y:S01]  /*1f9d0*/  @!P1 LDGSTS.E.BYPASS.LTC128B.128 [R9+0x17c00], desc[UR36][R2.64], !P0 ;  /* 0x17c0000002099fae */ /* 0x0001e2000c101d64 */
[----:B------:R-:W-:Y:S01]  /*1f9e0*/  PLOP3.LUT P0, PT, PT, PT, PT, 0x80, 0x0 ;  /* 0x000000000000781c */ /* 0x000fe20003f0f070 */
[----:B------:R-:W-:-:S12]  /*1f9f0*/  NOP ;  /* 0x0000000000007918 */ /* 0x000fd80000000000 */
.L_x_8031:
[----:B------:R-:W-:Y:S02]  /*1fa00*/  PLOP3.LUT P1, PT, P1, P0, PT, 0xa2, 0x0 ;  /* 0x000000000000781c */ /* 0x000fe40000f21472 */
[----:B------:R-:W-:-:S08]  /*1fa10*/  @P0 R2UR P1, UR4, R22 ;  /* 0x00000000160402ca */ /* 0x000fd00000020000 */
[----:B------:R-:W-:-:S05]  /*1fa20*/  @P0 PLOP3.LUT P0, PT, P1, PT, PT, 0x80, 0x0 ;  /* 0x000000000000081c */ /* 0x000fca0000f0f070 */
[----:B------:R-:W-:Y:S01]  /*1fa30*/  @!P1 SYNCS.ARRIVE.TRANS64.RED.A0T1 RZ, [UR4+0x22800], RZ ;  /* 0x022800ffffff99a7 */ /* 0x000fe20008200404 */
[----:B------:R-:W-:Y:S07]  /*1fa40*/  @!P1 ARRIVES.LDGSTSBAR.64.TRANSCNT [UR4+0x22800] ;  /* 0x02280000ff0099b0 */ /* 0x000fee0008000a84 */
[----:B------:R-:W-:Y:S05]  /*1fa50*/  @P0 BRA.U.ANY `(.L_x_8031) ;  /* 0xfffffffd00e80947 */ /* 0x000fea000393ffff */
[----:B0-----:R-:W2:Y:S02]  /*1fa60*/  LDL.LU R2, [R1+0x4c] ;  /* 0x00004c0001027983 */ /* 0x001ea40000300800 */
        /* <DEDUP_REMOVED lines=11> */
.L_x_8326:
[----:B------:R-:W-:Y:S05]  /*1fb20*/  BSYNC B0 ;  /* 0x0000000000007941 */ /* 0x000fea0003800000 */
.L_x_8032:
[----:B------:R-:W2:Y:S01]  /*1fb30*/  LDL R2, [R1+0x14] ;  /* 0x0000140001027983 */ /* 0x000ea20000100800 */
[----:B------:R-:W-:-:S05]  /*1fb40*/  VIADD R36, R31, 0xfffffffe ;  /* 0xfffffffe1f247836 */ /* 0x000fca0000000000 */
[----:B--2---:R-:W-:-:S13]  /*1fb50*/  ISETP.GE.AND P0, PT, R36, R2, PT ;  /* 0x000000022400720c */ /* 0x004fda0003f06270 */
[----:B------:R-:W-:Y:S05]  /*1fb60*/  @!P0 BRA `(.L_x_8034) ;  /* 0x0000001800a48947 */ /* 0x000fea0003800000 */
[----:B------:R1:W5:Y:S01]  /*1fb70*/  LDL.LU R26, [R1+0x4] ;  /* 0x00000400011a7983 */ /* 0x0003620000300800 */
[----:B------:R-:W-:-:S07]  /*1fb80*/  IMAD.MOV.U32 R21, RZ, RZ, R34 ;  /* 0x000000ffff157224 */ /* 0x000fce00078e0022 */
.L_x_8054:
[----:B0-----:R-:W2:Y:S01]  /*1fb90*/  LDL R0, [R1+0xc] ;  /* 0x00000c0001007983 */ /* 0x001ea20000100800 */
[----:B------:R-:W0:Y:S03]  /*1fba0*/  LDC R7, c[0x0][0x430] ;  /* 0x00010c00ff077b82 */ /* 0x000e260000000800 */
[----:B---3--:R-:W3:Y:S04]  /*1fbb0*/  LDL R13, [R1+0x10] ;  /* 0x00001000010d7983 */ /* 0x008ee80000100800 */
[----:B------:R-:W4:Y:S01]  /*1fbc0*/  LDL R9, [R1] ;  /* 0x0000000001097983 */ /* 0x000f220000100800 */
[----:B------:R-:W1:Y:S01]  /*1fbd0*/  S2R R2, SR_TID.X ;  /* 0x0000000000027919 */ /* 0x000e620000002100 */
[----:B------:R-:W1:Y:S02]  /*1fbe0*/  S2R R3, SR_TID.X ;  /* 0x0000000000037919 */ /* 0x000e640000002100 */
[----:B------:R-:W4:Y:S04]  /*1fbf0*/  LDL R12, [R1+0x14] ;  /* 0x00001400010c7983 */ /* 0x000f280000100800 */
[----:B------:R-:W4:Y:S01]  /*1fc00*/  LDL R11, [R1+0x58] ;  /* 0x00005800010b7983 */ /* 0x000f220000100800 */
[----:B0-----:R-:W-:Y:S01]  /*1fc10*/  ISETP.NE.AND P0, PT, R7, 0x1, PT ;  /* 0x000000010700780c */ /* 0x001fe20003f05270 */
[----:B------:R-:W0:-:S12]  /*1fc20*/  S2R R8, SR_TID.X ;  /* 0x0000000000087919 */ /* 0x000e180000002100 */
[----:B------:R-:W2:Y:S01]  /*1fc30*/  @P0 LDC R5, c[0x0][0x434] ;  /* 0x00010d00ff050b82 */ /* 0x000ea20000000800 */
[----:B-1----:R-:W-:-:S04]  /*1fc40*/  LOP3.LUT R2, R2, 0x7f, RZ, 0xc0, !PT ;  /* 0x0000007f02027812 */ /* 0x002fc800078ec0ff */
[----:B------:R-:W-:Y:S01]  /*1fc50*/  SHF.R.U32.HI R2, RZ, 0x3, R2 ;  /* 0x00000003ff027819 */ /* 0x000fe20000011602 */
[----:B------:R-:W-:Y:S02]  /*1fc60*/  IMAD.SHL.U32 R4, R3, 0x10, RZ ;  /* 0x0000001003047824 */ /* 0x000fe400078e00ff */
[----:B------:R-:W1:Y:S03]  /*1fc70*/  @P0 LDC R3, c[0x0][0x438] ;  /* 0x00010e00ff030b82 */ /* 0x000e660000000800 */
[----:B------:R-:W-:Y:S02]  /*1fc80*/  LOP3.LUT R4, R2, 0x70, R4, 0xf8, !PT ;  /* 0x0000007002047812 */ /* 0x000fe400078ef804 */
[----:B------:R-:W1:Y:S01]  /*1fc90*/  S2R R2, SR_TID.X ;  /* 0x0000000000027919 */ /* 0x000e620000002100 */
[----:B0-----:R-:W-:Y:S01]  /*1fca0*/  IMAD.SHL.U32 R10, R8, 0x10, RZ ;  /* 0x00000010080a7824 */ /* 0x001fe200078e00ff */
[----:B-1----:R-:W-:-:S04]  /*1fcb0*/  LOP3.LUT R2, R2, 0x7f, RZ, 0xc0, !PT ;  /* 0x0000007f02027812 */ /* 0x002fc800078ec0ff */
[----:B------:R-:W-:-:S04]  /*1fcc0*/  SHF.R.U32.HI R6, RZ, 0x3, R2 ;  /* 0x00000003ff067819 */ /* 0x000fc80000011602 */
[----:B------:R-:W-:-:S04]  /*1fcd0*/  LOP3.LUT R10, R6, 0x70, R10, 0xf8, !PT ;  /* 0x00000070060a7812 */ /* 0x000fc800078ef80a */
[----:B------:R-:W-:Y:S01]  /*1fce0*/  LOP3.LUT R10, R10, 0x80, RZ, 0xfc, !PT ;  /* 0x000000800a0a7812 */ /* 0x000fe200078efcff */
[----:B------:R-:W-:Y:S05]  /*1fcf0*/  YIELD ;  /* 0x0000000000007946 */ /* 0x000fea0003800000 */
[----:B------:R-:W-:Y:S01]  /*1fd00*/  ULDC.64 UR4, c[0x0][0x428] ;  /* 0x00010a0000047ab9 */ /* 0x000fe20000000a00 */
[----:B------:R-:W-:Y:S01]  /*1fd10*/  ULDC.64 UR6, c[0x0][0x418] ;  /* 0x0001060000067ab9 */ /* 0x000fe20000000a00 */
[----:B------:R-:W-:Y:S01]  /*1fd20*/  ISETP.GT.U32.AND P1, PT, R10, 0x9f, PT ;  /* 0x0000009f0a00780c */ /* 0x000fe20003f24070 */
[----:B--2---:R-:W-:-:S05]  /*1fd30*/  IMAD R0, R36, 0xa0, R0 ;  /* 0x000000a024007824 */ /* 0x004fca00078e0200 */
[----:B------:R-:W-:-:S05]  /*1fd40*/  IADD3 R4, R4, R0, RZ ;  /* 0x0000000004047210 */ /* 0x000fca0007ffe0ff */
[----:B------:R-:W-:-:S04]  /*1fd50*/  @P0 IMAD.HI.U32 R5, R4, R5, RZ ;  /* 0x0000000504050227 */ /* 0x000fc800078e00ff */
[----:B------:R-:W-:Y:S01]  /*1fd60*/  IMAD.MOV.U32 R2, RZ, RZ, R4 ;  /* 0x000000ffff027224 */ /* 0x000fe200078e0004 */
[----:B------:R-:W-:Y:S02]  /*1fd70*/  @P0 SHF.R.U32.HI R2, RZ, R3, R5 ;  /* 0x00000003ff020219 */ /* 0x000fe40000011605 */
[----:B------:R-:W0:Y:S08]  /*1fd80*/  @P0 LDC R5, c[0x0][0x434] ;  /* 0x00010d00ff050b82 */ /* 0x000e300000000800 */
[----:B------:R-:W1:Y:S01]  /*1fd90*/  @P0 LDC R3, c[0x0][0x438] ;  /* 0x00010e00ff030b82 */ /* 0x000e620000000800 */
[----:B------:R-:W-:-:S04]  /*1fda0*/  IMAD.IADD R0, R10, 0x1, R0 ;  /* 0x000000010a007824 */ /* 0x000fc800078e0200 */
[----:B------:R-:W-:Y:S01]  /*1fdb0*/  IMAD.MOV.U32 R6, RZ, RZ, R0 ;  /* 0x000000ffff067224 */ /* 0x000fe200078e0000 */
[----:B------:R-:W-:Y:S01]  /*1fdc0*/  IADD3 R8, -R2, RZ, RZ ;  /* 0x000000ff02087210 */ /* 0x000fe20007ffe1ff */
[----:B0-----:R-:W-:-:S05]  /*1fdd0*/  @P0 IMAD.HI.U32 R5, R0, R5, RZ ;  /* 0x0000000500050227 */ /* 0x001fca00078e00ff */
[----:B-1----:R-:W-:Y:S01]  /*1fde0*/  @P0 SHF.R.U32.HI R6, RZ, R3, R5 ;  /* 0x00000003ff060219 */ /* 0x002fe20000011605 */
[----:B------:R-:W-:-:S04]  /*1fdf0*/  IMAD R8, R7, R8, R4 ;  /* 0x0000000807087224 */ /* 0x000fc800078e0204 */
[----:B------:R-:W-:-:S04]  /*1fe00*/  IMAD.MOV R3, RZ, RZ, -R6 ;  /* 0x000000ffff037224 */ /* 0x000fc800078e0a06 */
[----:B------:R-:W-:Y:S01]  /*1fe10*/  IMAD R7, R7, R3, R0 ;  /* 0x0000000307077224 */ /* 0x000fe200078e0200 */
[----:B------:R-:W-:Y:S01]  /*1fe20*/  SHF.R.S32.HI R3, RZ, 0x1f, R2 ;  /* 0x0000001fff037819 */ /* 0x000fe20000011402 */
[----:B---3--:R-:W-:-:S04]  /*1fe30*/  IMAD R0, R13, UR4, RZ ;  /* 0x000000040d007c24 */ /* 0x008fc8000f8e02ff */
[C---:B----4-:R-:W-:Y:S02]  /*1fe40*/  IMAD R0, R9.reuse, UR5, R0 ;  /* 0x0000000509007c24 */ /* 0x050fe4000f8e0200 */
[----:B------:R-:W-:-:S04]  /*1fe50*/  IMAD.WIDE.U32 R2, R9, UR4, R2 ;  /* 0x0000000409027c25 */ /* 0x000fc8000f8e0002 */
[----:B------:R-:W-:Y:S01]  /*1fe60*/  IMAD.IADD R3, R0, 0x1, R3 ;  /* 0x0000000100037824 */ /* 0x000fe200078e0203 */
[----:B------:R-:W-:-:S04]  /*1fe70*/  LEA R4, P0, R2, UR6, 0x2 ;  /* 0x0000000602047c11 */ /* 0x000fc8000f8010ff */
[----:B------:R-:W-:-:S05]  /*1fe80*/  LEA.HI.X R5, R2, UR7, R3, 0x2, P0 ;  /* 0x0000000702057c11 */ /* 0x000fca00080f1403 */
[----:B------:R0:W2:Y:S01]  /*1fe90*/  LDG.E R10, desc[UR36][R4.64] ;  /* 0x00000024040a7981 */ /* 0x0000a2000c1e1900 */
[--C-:B------:R-:W-:Y:S01]  /*1fea0*/  @!P1 SHF.R.S32.HI R3, RZ, 0x1f, R6.reuse ;  /* 0x0000001fff039819 */ /* 0x100fe20000011406 */
[----:B------:R-:W-:-:S04]  /*1feb0*/  @!P1 IMAD.MOV.U32 R2, RZ, RZ, R6 ;  /* 0x000000ffff029224 */ /* 0x000fc800078e0006 */
[----:B------:R-:W-:-:S04]  /*1fec0*/  @!P1 IMAD.WIDE.U32 R2, R9, UR4, R2 ;  /* 0x0000000409029c25 */ /* 0x000fc8000f8e0002 */
[----:B------:R-:W-:Y:S01]  /*1fed0*/  @!P1 IMAD.IADD R0, R0, 0x1, R3 ;  /* 0x0000000100009824 */ /* 0x000fe200078e0203 */
[C---:B0-----:R-:W-:Y:S01]  /*1fee0*/  @!P1 LEA R4, P0, R2.reuse, UR6, 0x2 ;  /* 0x0000000602049c11 */ /* 0x041fe2000f8010ff */
[----:B------:R-:W-:Y:S01]  /*1fef0*/  VIADD R34, R21, 0x1 ;  /* 0x0000000115227836 */ /* 0x000fe20000000000 */
[----:B------:R-:W-:Y:S02]  /*1ff00*/  MOV R9, RZ ;  /* 0x000000ff00097202 */ /* 0x000fe40000000f00 */
[----:B------:R-:W-:Y:S01]  /*1ff10*/  @!P1 LEA.HI.X R5, R2, UR7, R0, 0x2, P0 ;  /* 0x0000000702059c11 */ /* 0x000fe200080f1400 */
[----:B------:R-:W-:Y:S01]  /*1ff20*/  IMAD.MOV.U32 R0, RZ, RZ, R36 ;  /* 0x000000ffff007224 */ /* 0x000fe200078e0024 */
[----:B------:R-:W-:-:S03]  /*1ff30*/  ISETP.NE.AND P0, PT, R34, 0x2, PT ;  /* 0x000000022200780c */ /* 0x000fc60003f05270 */
[----:B-----5:R0:W5:Y:S01]  /*1ff40*/  @!P1 LDG.E R9, desc[UR36][R4.64] ;  /* 0x0000002404099981 */ /* 0x020162000c1e1900 */
[----:B------:R-:W-:Y:S02]  /*1ff50*/  ISETP.GT.AND P1, PT, R0, R12, PT ;  /* 0x0000000c0000720c */ /* 0x000fe40003f24270 */
[----:B------:R-:W-:-:S04]  /*1ff60*/  SEL R0, RZ, 0x1, P0 ;  /* 0x00000001ff007807 */ /* 0x000fc80000000000 */
[----:B------:R-:W-:-:S05]  /*1ff70*/  LOP3.LUT R2, R26, R0, RZ, 0x3c, !PT ;  /* 0x000000001a027212 */ /* 0x000fca00078e3cff */
[----:B------:R0:W-:Y:S01]  /*1ff80*/  STL [R1+0x4], R2 ;  /* 0x0000040201007387 */ /* 0x0001e20000100800 */
[----:B------:R-:W-:Y:S01]  /*1ff90*/  ISETP.NE.AND P2, PT, R11, 0x3, PT ;  /* 0x000000030b00780c */ /* 0x000fe20003f45270 */
[----:B------:R-:W-:Y:S01]  /*1ffa0*/  VIADD R36, R36, 0xffffffff ;  /* 0xffffffff24247836 */ /* 0x000fe20000000000 */
[----:B------:R-:W-:Y:S02]  /*1ffb0*/  SEL R34, R34, RZ, P0 ;  /* 0x000000ff22227207 */ /* 0x000fe40000000000 */
[----:B--2---:R-:W-:-:S09]  /*1ffc0*/  SHF.R.S32.HI R28, RZ, 0x1f, R10 ;  /* 0x0000001fff1c7819 */ /* 0x004fd2000001140a */
[----:B0-----:R-:W-:Y:S05]  /*1ffd0*/  @!P2 BRA `(.L_x_8035) ;  /* 0x000000000004a947 */ /* 0x001fea0003800000 */
[----:B------:R-:W-:Y:S01]  /*1ffe0*/  BPT.TRAP 0x1 ;  /* 0x000000040000795c */ /* 0x000fe20000300000 */
.L_x_8035:
[----:B------:R-:W-:Y:S01]  /*1fff0*/  IMAD R0, R34, 0x8, R22 ;  /* 0x0000000822007824 */ /* 0x000fe200078e0216 */
[----:B------:R-:W-:Y:S01]  /*20000*/  SHF.L.U32 R32, R2, 0x1f, RZ ;  /* 0x0000001f02207819 */ /* 0x000fe200000006ff */
[----:B------:R-:W-:Y:S01]  /*20010*/  BSSY B0, `(.L_x_8036) ;  /* 0x0000004000007945 */ /* 0x000fe20003800000 */
[----:B------:R-:W-:Y:S02]  /*20020*/  SHF.R.S32.HI R31, RZ, 0x1f, R8 ;  /* 0x0000001fff1f7819 */ /* 0x000fe40000011408 */
[----:B------:R-:W0:Y:S02]  /*20030*/  SYNCS.PHASECHK.TRANS64.TRYWAIT P0, [R0+URZ+0x22880], R32 ;  /* 0x02288020000075a7 */ /* 0x000e24000800017f */
[----:B0-----:R-:W-:Y:S05]  /*20040*/  @!P0 BRA `(.L_x_8037) ;  /* 0x0000009000748947 */ /* 0x001fea0003800000 */
.L_x_8327:
[----:B------:R-:W-:Y:S05]  /*20050*/  BSYNC B0 ;  /* 0x0000000000007941 */ /* 0x000fea0003800000 */
.L_x_8036:
[----:B------:R-:W2:Y:S01]  /*20060*/  LDL R12, [R1+0x24] ;  /* 0x00002400010c7983 */ /* 0x000ea20000100800 */
[----:B------:R-:W-:Y:S01]  /*20070*/  ULDC.64 UR4, c[0x0][0x328] ;  /* 0x0000ca0000047ab9 */ /* 0x000fe20000000a00 */
[----:B------:R-:W-:Y:S01]  /*20080*/  ULDC.64 UR6, c[0x0][0x338] ;  /* 0x0000ce0000067ab9 */ /* 0x000fe20000000a00 */
[----:B------:R-:W-:Y:S01]  /*20090*/  IMAD R4, R31, UR4, RZ ;  /* 0x000000041f047c24 */ /* 0x000fe2000f8e02ff */
[----:B-----5:R-:W-:Y:S01]  /*200a0*/  SHF.R.S32.HI R29, RZ, 0x1f, R9 ;  /* 0x0000001fff1d7819 */ /* 0x020fe20000011409 */
[C---:B------:R-:W-:Y:S01]  /*200b0*/  IMAD.WIDE.U32 R2, R8.reuse, UR4, RZ ;  /* 0x0000000408027c25 */ /* 0x040fe2000f8e00ff */
[----:B------:R-:W-:Y:S01]  /*200c0*/  SHF.R.S32.HI R30, RZ, 0x1f, R7 ;  /* 0x0000001fff1e7819 */ /* 0x000fe20000011407 */
[----:B------:R-:W1:Y:S02]  /*200d0*/  LDC R11, c[0x0][0x2f4] ;  /* 0x0000bd00ff0b7b82 */ /* 0x000e640000000800 */
[----:B------:R-:W-:Y:S02]  /*200e0*/  IMAD R4, R8, UR5, R4 ;  /* 0x0000000508047c24 */ /* 0x000fe4000f8e0204 */
[----:B------:R-:W-:-:S03]  /*200f0*/  IMAD R6, R29, UR6, RZ ;  /* 0x000000061d067c24 */ /* 0x000fc6000f8e02ff */
[----:B------:R-:W-:Y:S01]  /*20100*/  IADD3 R3, R3, R4, RZ ;  /* 0x0000000403037210 */ /* 0x000fe20007ffe0ff */
[----:B------:R-:W-:Y:S02]  /*20110*/  IMAD R4, R28, UR6, RZ ;  /* 0x000000061c047c24 */ /* 0x000fe4000f8e02ff */
[----:B------:R-:W-:Y:S02]  /*20120*/  IMAD R6, R9, UR7, R6 ;  /* 0x0000000709067c24 */ /* 0x000fe4000f8e0206 */
[C---:B------:R-:W-:Y:S02]  /*20130*/  IMAD R4, R10.reuse, UR7, R4 ;  /* 0x000000070a047c24 */ /* 0x040fe4000f8e0204 */
[----:B------:R-:W-:-:S04]  /*20140*/  IMAD.WIDE.U32 R2, R10, UR6, R2 ;  /* 0x000000060a027c25 */ /* 0x000fc8000f8e0002 */
[----:B------:R-:W-:Y:S02]  /*20150*/  IMAD.IADD R5, R3, 0x1, R4 ;  /* 0x0000000103057824 */ /* 0x000fe400078e0204 */
[----:B------:R-:W-:Y:S02]  /*20160*/  IMAD.MOV.U32 R4, RZ, RZ, R2 ;  /* 0x000000ffff047224 */ /* 0x000fe400078e0002 */
[----:B------:R-:W-:Y:S01]  /*20170*/  IMAD.WIDE.U32 R2, R9, UR6, RZ ;  /* 0x0000000609027c25 */ /* 0x000fe2000f8e00ff */
[----:B------:R-:W-:Y:S01]  /*20180*/  ULDC.64 UR6, c[0x0][0x318] ;  /* 0x0000c60000067ab9 */ /* 0x000fe20000000a00 */
[----:B-1----:R-:W-:Y:S02]  /*20190*/  ISETP.GE.AND P2, PT, R35, R11, PT ;  /* 0x0000000b2300720c */ /* 0x002fe40003f46270 */
[----:B------:R-:W-:Y:S02]  /*201a0*/  IMAD.IADD R3, R3, 0x1, R6 ;  /* 0x0000000103037824 */ /* 0x000fe400078e0206 */
[----:B------:R-:W-:-:S02]  /*201b0*/  IMAD R6, R30, UR4, RZ ;  /* 0x000000041e067c24 */ /* 0x000fc4000f8e02ff */
[----:B------:R-:W-:-:S04]  /*201c0*/  IMAD.WIDE.U32 R2, R7, UR4, R2 ;  /* 0x0000000407027c25 */ /* 0x000fc8000f8e0002 */
[----:B------:R-:W-:Y:S01]  /*201d0*/  IMAD R6, R7, UR5, R6 ;  /* 0x0000000507067c24 */ /* 0x000fe2000f8e0206 */
[----:B------:R-:W-:Y:S02]  /*201e0*/  ULDC.64 UR4, c[0x0][0x330] ;  /* 0x0000cc0000047ab9 */ /* 0x000fe40000000a00 */
        /* <DEDUP_REMOVED lines=15> */
[----:B------:R-:W4:Y:S01]  /*202e0*/  SHFL.IDX PT, R33, R5, 0x1, 0x181f ;  /* 0x00381f0005217f89 */ /* 0x000f2200000e0000 */
[----:B-1----:R-:W-:-:S04]  /*202f0*/  IADD3 R2, P0, R35, R2, RZ ;  /* 0x0000000223027210 */ /* 0x002fc80007f1e0ff */
[----:B--2---:R-:W-:-:S05]  /*20300*/  IADD3.X R3, RZ, R3, RZ, P0, !PT ;  /* 0x00000003ff037210 */ /* 0x004fca00007fe4ff */
        /* <DEDUP_REMOVED lines=34> */
[----:B------:R-:W2:Y:S02]  /*20530*/  SHFL.IDX PT, R5, R17, RZ, 0x181f ;  /* 0x00181fff11057589 */ /* 0x000ea400000e0000 */
[----:B-1----:R-:W-:-:S05]  /*20540*/  IMAD.X R3, RZ, RZ, R3, P0 ;  /* 0x000000ffff037224 */ /* 0x002fca00000e0603 */
[----:B------:R2:W-:Y:S02]  /*20550*/  LDGSTS.E.BYPASS.LTC128B.128 [R6+0xdc00], desc[UR36][R2.64], !P2 ;  /* 0x0dc0000002067fae */ /* 0x0005e4000d101d64 */
[----:B--2---:R-:W-:-:S05]  /*20560*/  IADD3 R2, P0, R35, R5, RZ ;  /* 0x0000000523027210 */ /* 0x004fca0007f1e0ff */
[----:B------:R-:W-:-:S05]  /*20570*/  IMAD.X R3, RZ, RZ, R4, P0 ;  /* 0x000000ffff037224 */ /* 0x000fca00000e0604 */
[----:B------:R1:W-:Y:S04]  /*20580*/  LDGSTS.E.BYPASS.LTC128B.128 [R6+0xe400], desc[UR36][R2.64], !P2 ;  /* 0x0e40000002067fae */ /* 0x0003e8000d101d64 */
[----:B-1----:R1:W2:Y:S02]  /*20590*/  SHFL.IDX PT, R2, R17, 0x1, 0x181f ;  /* 0x00381f0011027f89 */ /* 0x0022a400000e0000 */
.L_x_8349:
[----:B--2---:R-:W-:-:S04]  /*205a0*/  IADD3 R2, P0, R35, R2, RZ ;  /* 0x0000000223027210 */ /* 0x004fc80007f1e0ff */
[----:B------:R-:W-:Y:S02]  /*205b0*/  IADD3.X R3, RZ, R20, RZ, P0, !PT ;  /* 0x00000014ff037210 */ /* 0x000fe400007fe4ff */
[----:B------:R-:W-:-:S03]  /*205c0*/  PLOP3.LUT P0, PT, PT, PT, PT, 0x80, 0x0 ;  /* 0x000000000000781c */ /* 0x000fc60003f0f070 */
[----:B------:R-:W-:Y:S01]  /*205d0*/  @!PT LDS RZ, [RZ] ;  /* 0x00000000fffff984 */ /* 0x000fe20000000800 */
[----:B------:R-:W-:Y:S01]  /*205e0*/  @!PT LDS RZ, [RZ] ;  /* 0x00000000fffff984 */ /* 0x000fe20000000800 */
[----:B------:R-:W-:Y:S01]  /*205f0*/  @!PT LDS RZ, [RZ] ;  /* 0x00000000fffff984 */ /* 0x000fe20000000800 */
[----:B------:R2:W-:Y:S01]  /*20600*/  LDGSTS.E.BYPASS.LTC128B.128 [R6+0xec00], desc[UR36][R2.64], !P2 ;  /* 0x0ec0000002067fae */ /* 0x0005e2000d101d64 */
[----:B------:R-:W-:-:S09]  /*20610*/  NOP ;  /* 0x0000000000007918 */ /* 0x000fd20000000000 */
.L_x_8039:
[----:B------:R-:W-:Y:S02]  /*20620*/  PLOP3.LUT P2, PT, P2, P0, PT, 0xa2, 0x0 ;  /* 0x000000000000781c */ /* 0x000fe40001741472 */
[----:B------:R-:W-:-:S08]  /*20630*/  @P0 R2UR P2, UR4, R0 ;  /* 0x00000000000402ca */ /* 0x000fd00000040000 */
[----:B------:R-:W-:-:S05]  /*20640*/  @P0 PLOP3.LUT P0, PT, P2, PT, PT, 0x80, 0x0 ;  /* 0x000000000000081c */ /* 0x000fca000170f070 */
[----:B------:R-:W-:Y:S01]  /*20650*/  @!P2 SYNCS.ARRIVE.TRANS64.RED.A0T1 RZ, [UR4+0x22870], RZ ;  /* 0x022870ffffffa9a7 */ /* 0x000fe20008200404 */
[----:B------:R-:W-:Y:S07]  /*20660*/  @!P2 ARRIVES.LDGSTSBAR.64.TRANSCNT [UR4+0x22870] ;  /* 0x02287000ff00a9b0 */ /* 0x000fee0008000a84 */
[----:B------:R-:W-:Y:S05]  /*20670*/  @P0 BRA.U.ANY `(.L_x_8039) ;  /* 0xfffffffd00e80947 */ /* 0x000fea000393ffff */
[----:B------:R-:W-:Y:S01]  /*20680*/  NOP ;  /* 0x0000000000007918 */ /* 0x000fe20000000000 */
[----:B--2---:R-:W2:Y:S02]  /*20690*/  LDL R2, [R1+0x58] ;  /* 0x0000580001027983 */ /* 0x004ea40000100800 */
[----:B--2---:R-:W-:-:S13]  /*206a0*/  ISETP.NE.AND P3, PT, R2, 0x3, PT ;  /* 0x000000030200780c */ /* 0x004fda0003f65270 */
[----:B------:R-:W-:Y:S05]  /*206b0*/  @!P3 BRA `(.L_x_8040) ;  /* 0x000000000004b947 */ /* 0x000fea0003800000 */
[----:B------:R-:W-:Y:S01]  /*206c0*/  BPT.TRAP 0x1 ;  /* 0x000000040000795c */ /* 0x000fe20000300000 */
.L_x_8040:
[----:B------:R2:W-:Y:S01]  /*206d0*/  SYNCS.ARRIVE.TRANS64.A1T0 RZ, [R0+URZ+0x22870], RZ ;  /* 0x022870ff00ff79a7 */ /* 0x0005e2000810003f */
[----:B------:R-:W-:Y:S05]  /*206e0*/  @!P3 BRA `(.L_x_8041) ;  /* 0x000000000004b947 */ /* 0x000fea0003800000 */
[----:B------:R-:W-:Y:S01]  /*206f0*/  BPT.TRAP 0x1 ;  /* 0x000000040000795c */ /* 0x000fe20000300000 */
.L_x_8041:
[----:B------:R-:W3:Y:S01]  /*20700*/  SYNCS.PHASECHK.TRANS64.TRYWAIT P0, [R0+URZ+0x22840], R32 ;  /* 0x02284020000075a7 */ /* 0x000ee2000800017f */
[----:B------:R-:W-:Y:S04]  /*20710*/  BSSY B0, `(.L_x_8042) ;  /* 0x0000002000007945 */ /* 0x000fe80003800000 */
[----:B---3--:R-:W-:Y:S05]  /*20720*/  @!P0 BRA `(.L_x_8043) ;  /* 0x00000094008c8947 */ /* 0x008fea0003800000 */
.L_x_8350:
[----:B------:R-:W-:Y:S05]  /*20730*/  BSYNC B0 ;  /* 0x0000000000007941 */ /* 0x000fea0003800000 */
.L_x_8042:
[----:B------:R-:W-:Y:S01]  /*20740*/  ULDC.64 UR4, c[0x0][0x310] ;  /* 0x0000c40000047ab9 */ /* 0x000fe20000000a00 */
[----:B------:R-:W-:Y:S01]  /*20750*/  ULDC.64 UR6, c[0x0][0x300] ;  /* 0x0000c00000067ab9 */ /* 0x000fe20000000a00 */
[----:B------:R-:W-:Y:S01]  /*20760*/  IMAD R4, R28, UR4, RZ ;  /* 0x000000041c047c24 */ /* 0x000fe2000f8e02ff */
[----:B------:R-:W4:Y:S01]  /*20770*/  LDC R11, c[0x0][0x2f4] ;  /* 0x0000bd00ff0b7b82 */ /* 0x000f220000000800 */
        /* <DEDUP_REMOVED lines=9> */
[----:B------:R-:W-:Y:S01]  /*20810*/  IMAD R8, R9, UR5, R8 ;  /* 0x0000000509087c24 */ /* 0x000fe2000f8e0208 */
[----:B----4-:R-:W-:Y:S01]  /*20820*/  ISETP.GE.AND P2, PT, R35, R11, PT ;  /* 0x0000000b2300720c */ /* 0x010fe20003f46270 */
        /* <DEDUP_REMOVED lines=9> */
[----:B------:R-:W-:Y:S01]  /*208c0*/  IMAD R8, R18, UR5, RZ ;  /* 0x0000000512087c24 */ /* 0x000fe2000f8e02ff */
[----:B------:R-:W-:Y:S01]  /*208d0*/  IADD3 R4, P0, R4, UR6, RZ ;  /* 0x0000000604047c10 */ /* 0x000fe2000ff1e0ff */
[----:B------:R-:W-:-:S03]  /*208e0*/  IMAD.WIDE.U32 R2, R18, UR4, R2 ;  /* 0x0000000412027c25 */ /* 0x000fc6000f8e0002 */
[----:B------:R-:W-:Y:S01]  /*208f0*/  IADD3.X R5, R8, UR7, R5, P0, !PT ;  /* 0x0000000708057c10 */ /* 0x000fe200087fe405 */
[----:B------:R-:W-:Y:S01]  /*20900*/  UMOV UR4, 0xffffffff ;  /* 0xffffffff00047882 */ /* 0x000fe20000000000 */
[----:B------:R-:W-:-:S04]  /*20910*/  IADD3 R7, P0, R2, UR6, RZ ;  /* 0x0000000602077c10 */ /* 0x000fc8000ff1e0ff */
[----:B------:R-:W-:Y:S01]  /*20920*/  IADD3.X R8, R8, UR7, R3, P0, !PT ;  /* 0x0000000708087c10 */ /* 0x000fe200087fe403 */
[----:B------:R-:W-:Y:S08]  /*20930*/  BRA.DIV UR4, `(.L_x_8044) ;  /* 0x00000096041c7947 */ /* 0x000ff0000b800000 */
[----:B------:R-:W4:Y:S04]  /*20940*/  SHFL.IDX PT, R2, R4, RZ, 0x181f ;  /* 0x00181fff04027589 */ /* 0x000f2800000e0000 */
[----:B------:R-:W5:Y:S04]  /*20950*/  SHFL.IDX PT, R3, R5, RZ, 0x181f ;  /* 0x00181fff05037589 */ /* 0x000f6800000e0000 */
[----:B------:R-:W0:Y:S04]  /*20960*/  SHFL.IDX PT, R10, R4, 0x1, 0x181f ;  /* 0x00381f00040a7f89 */ /* 0x000e2800000e0000 */
[----:B------:R-:W1:Y:S01]  /*20970*/  SHFL.IDX PT, R9, R5, 0x1, 0x181f ;  /* 0x00381f0005097f89 */ /* 0x000e6200000e0000 */
[----:B----4-:R-:W-:-:S05]  /*20980*/  IADD3 R2, P0, R35, R2, RZ ;  /* 0x0000000223027210 */ /* 0x010fca0007f1e0ff */
[----:B-----5:R-:W-:-:S05]  /*20990*/  IMAD.X R3, RZ, RZ, R3, P0 ;  /* 0x000000ffff037224 */ /* 0x020fca00000e0603 */
[----:B------:R0:W-:Y:S02]  /*209a0*/  LDGSTS.E.BYPASS.LTC128B.128 [R6+0x18400], desc[UR36][R2.64], !P2 ;  /* 0x1840000002067fae */ /* 0x0001e4000d101d64 */
[C---:B0-----:R-:W-:Y:S02]  /*209b0*/  IADD3 R2, P0, R35.reuse, R10, RZ ;  /* 0x0000000a23027210 */ /* 0x041fe40007f1e0ff */
[----:B------:R-:W-:Y:S03]  /*209c0*/  SHFL.IDX PT, R10, R4, 0x7, 0x181f ;  /* 0x00f81f00040a7f89 */ /* 0x000fe600000e0000 */
[----:B-1----:R-:W-:Y:S02]  /*209d0*/  IMAD.X R3, RZ, RZ, R9, P0 ;  /* 0x000000ffff037224 */ /* 0x002fe400000e0609 */
[----:B------:R-:W-:Y:S04]  /*209e0*/  SHFL.IDX PT, R9, R5, 0x6, 0x181f ;  /* 0x00d81f0005097f89 */ /* 0x000fe800000e0000 */
        /* <DEDUP_REMOVED lines=13> */
[----:B0-----:R-:W-:-:S04]  /*20ac0*/  IADD3 R2, P0, R35, R2, RZ ;  /* 0x0000000223027210 */ /* 0x001fc80007f1e0ff */
[----:B-1----:R-:W-:-:S05]  /*20ad0*/  IADD3.X R3, RZ, R3, RZ, P0, !PT ;  /* 0x00000003ff037210 */ /* 0x002fca00007fe4ff */
[----:B------:R0:W-:Y:S04]  /*20ae0*/  LDGSTS.E.BYPASS.LTC128B.128 [R6+0x1a400], desc[UR36][R2.64], !P2 ;  /* 0x1a40000002067fae */ /* 0x0001e8000d101d64 */
[----:B0-----:R-:W0:Y:S04]  /*20af0*/  SHFL.IDX PT, R2, R4, 0x5, 0x181f ;  /* 0x00b81f0004027f89 */ /* 0x001e2800000e0000 */
[----:B------:R-:W1:Y:S01]  /*20b00*/  SHFL.IDX PT, R3, R5, 0x5, 0x181f ;  /* 0x00b81f0005037f89 */ /* 0x000e6200000e0000 */
[----:B0-----:R-:W-:-:S05]  /*20b10*/  IADD3 R2, P0, R35, R2, RZ ;  /* 0x0000000223027210 */ /* 0x001fca0007f1e0ff */
[----:B-1----:R-:W-:-:S05]  /*20b20*/  IMAD.X R3, RZ, RZ, R3, P0 ;  /* 0x000000ffff037224 */ /* 0x002fca00000e0603 */
[----:B------:R0:W-:Y:S04]  /*20b30*/  LDGSTS.E.BYPASS.LTC128B.128 [R6+0x1ac00], desc[UR36][R2.64], !P2 ;  /* 0x1ac0000002067fae */ /* 0x0001e8000d101d64 */
[----:B0-----:R-:W0:Y:S04]  /*20b40*/  SHFL.IDX PT, R2, R4, 0x6, 0x181f ;  /* 0x00d81f0004027f89 */ /* 0x001e2800000e0000 */
[----:B------:R-:W-:Y:S04]  /*20b50*/  SHFL.IDX PT, R4, R8, RZ, 0x181f ;  /* 0x00181fff08047589 */ /* 0x000fe800000e0000 */
[----:B------:R-:W-:Y:S01]  /*20b60*/  SHFL.IDX PT, R8, R8, 0x1, 0x181f ;  /* 0x00381f0008087f89 */ /* 0x000fe200000e0000 */
[----:B0-----:R-:W-:-:S05]  /*20b70*/  IADD3 R2, P0, R35, R2, RZ ;  /* 0x0000000223027210 */ /* 0x001fca0007f1e0ff */
[----:B------:R-:W-:-:S05]  /*20b80*/  IMAD.X R3, RZ, RZ, R9, P0 ;  /* 0x000000ffff037224 */ /* 0x000fca00000e0609 */
[----:B------:R0:W-:Y:S04]  /*20b90*/  LDGSTS.E.BYPASS.LTC128B.128 [R6+0x1b400], desc[UR36][R2.64], !P2 ;  /* 0x1b40000002067fae */ /* 0x0001e8000d101d64 */
[----:B0-----:R-:W0:Y:S01]  /*20ba0*/  SHFL.IDX PT, R3, R5, 0x7, 0x181f ;  /* 0x00f81f0005037f89 */ /* 0x001e2200000e0000 */
[----:B------:R-:W-:-:S03]  /*20bb0*/  IADD3 R2, P0, R35, R10, RZ ;  /* 0x0000000a23027210 */ /* 0x000fc60007f1e0ff */
[----:B------:R-:W1:Y:S02]  /*20bc0*/  SHFL.IDX PT, R5, R7, RZ, 0x181f ;  /* 0x00181fff07057589 */ /* 0x000e6400000e0000 */
[----:B0-----:R-:W-:-:S05]  /*20bd0*/  IMAD.X R3, RZ, RZ, R3, P0 ;  /* 0x000000ffff037224 */ /* 0x001fca00000e0603 */
[----:B------:R1:W-:Y:S02]  /*20be0*/  LDGSTS.E.BYPASS.LTC128B.128 [R6+0x1bc00], desc[UR36][R2.64], !P2 ;  /* 0x1bc0000002067fae */ /* 0x0003e4000d101d64 */
[----:B-1----:R-:W-:-:S05]  /*20bf0*/  IADD3 R2, P0, R35, R5, RZ ;  /* 0x0000000523027210 */ /* 0x002fca0007f1e0ff */
[----:B------:R-:W-:-:S05]  /*20c00*/  IMAD.X R3, RZ, RZ, R4, P0 ;  /* 0x000000ffff037224 */ /* 0x000fca00000e0604 */
[----:B------:R0:W-:Y:S04]  /*20c10*/  LDGSTS.E.BYPASS.LTC128B.128 [R6+0x1c400], desc[UR36][R2.64], !P2 ;  /* 0x1c40000002067fae */ /* 0x0001e8000d101d64 */
[----:B0-----:R0:W1:Y:S02]  /*20c20*/  SHFL.IDX PT, R2, R7, 0x1, 0x181f ;  /* 0x00381f0007027f89 */ /* 0x00106400000e0000 */
.L_x_8372:
[----:B-1----:R-:W-:-:S04]  /*20c30*/  IADD3 R2, P0, R35, R2, RZ ;  /* 0x0000000223027210 */ /* 0x002fc80007f1e0ff */
[----:B------:R-:W-:Y:S02]  /*20c40*/  IADD3.X R3, RZ, R8, RZ, P0, !PT ;  /* 0x00000008ff037210 */ /* 0x000fe400007fe4ff */
[----:B------:R-:W-:-:S03]  /*20c50*/  PLOP3.LUT P0, PT, PT, PT, PT, 0x80, 0x0 ;  /* 0x000000000000781c */ /* 0x000fc60003f0f070 */
[----:B------:R-:W-:Y:S01]  /*20c60*/  @!PT LDS RZ, [RZ] ;  /* 0x00000000fffff984 */ /* 0x000fe20000000800 */
[----:B------:R-:W-:Y:S01]  /*20c70*/  @!PT LDS RZ, [RZ] ;  /* 0x00000000fffff984 */ /* 0x000fe20000000800 */
[----:B------:R-:W-:Y:S01]  /*20c80*/  @!PT LDS RZ, [RZ] ;  /* 0x00000000fffff984 */ /* 0x000fe20000000800 */
[----:B------:R1:W-:Y:S01]  /*20c90*/  LDGSTS.E.BYPASS.LTC128B.128 [R6+0x1cc00], desc[UR36][R2.64], !P2 ;  /* 0x1cc0000002067fae */ /* 0x0003e2000d101d64 */
[----:B------:R-:W-:-:S09]  /*20ca0*/  NOP ;  /* 0x0000000000007918 */ /* 0x000fd20000000000 */
.L_x_8045:
[----:B------:R-:W-:Y:S02]  /*20cb0*/  PLOP3.LUT P2, PT, P2, P0, PT, 0xa2, 0x0 ;  /* 0x000000000000781c */ /* 0x000fe40001741472 */
[----:B------:R-:W-:-:S08]  /*20cc0*/  @P0 R2UR P2, UR4, R0 ;  /* 0x00000000000402ca */ /* 0x000fd00000040000 */
[----:B------:R-:W-:-:S05]  /*20cd0*/  @P0 PLOP3.LUT P0, PT, P2, PT, PT, 0x80, 0x0 ;  /* 0x000000000000081c */ /* 0x000fca000170f070 */
[----:B------:R-:W-:Y:S01]  /*20ce0*/  @!P2 SYNCS.ARRIVE.TRANS64.RED.A0T1 RZ, [UR4+0x22830], RZ ;  /* 0x022830ffffffa9a7 */ /* 0x000fe20008200404 */
[----:B------:R-:W-:Y:S07]  /*20cf0*/  @!P2 ARRIVES.LDGSTSBAR.64.TRANSCNT [UR4+0x22830] ;  /* 0x02283000ff00a9b0 */ /* 0x000fee0008000a84 */
[----:B------:R-:W-:Y:S05]  /*20d00*/  @P0 BRA.U.ANY `(.L_x_8045) ;  /* 0xfffffffd00e80947 */ /* 0x000fea000393ffff */
[----:B------:R-:W-:Y:S01]  /*20d10*/  NOP ;  /* 0x0000000000007918 */ /* 0x000fe20000000000 */
[----:B-1----:R-:W4:Y:S02]  /*20d20*/  LDL R2, [R1+0x58] ;  /* 0x0000580001027983 */ /* 0x002f240000100800 */
[----:B----4-:R-:W-:-:S13]  /*20d30*/  ISETP.NE.AND P3, PT, R2, 0x3, PT ;  /* 0x000000030200780c */ /* 0x010fda0003f65270 */
[----:B------:R-:W-:Y:S05]  /*20d40*/  @!P3 BRA `(.L_x_8046) ;  /* 0x000000000004b947 */ /* 0x000fea0003800000 */
[----:B------:R-:W-:Y:S01]  /*20d50*/  BPT.TRAP 0x1 ;  /* 0x000000040000795c */ /* 0x000fe20000300000 */
.L_x_8046:
[----:B------:R-:W4:Y:S01]  /*20d60*/  LDL R2, [R1+0x3c] ;  /* 0x00003c0001027983 */ /* 0x000f220000100800 */
[----:B------:R1:W-:Y:S01]  /*20d70*/  SYNCS.ARRIVE.TRANS64.A1T0 RZ, [R0+URZ+0x22830], RZ ;  /* 0x022830ff00ff79a7 */ /* 0x0003e2000810003f */
[----:B----4-:R-:W-:-:S13]  /*20d80*/  ISETP.NE.AND P0, PT, R2, 0x3, PT ;  /* 0x000000030200780c */ /* 0x010fda0003f05270 */
[----:B-1----:R-:W-:Y:S05]  /*20d90*/  @!P0 BRA `(.L_x_8047) ;  /* 0x0000000000048947 */ /* 0x002fea0003800000 */
[----:B------:R-:W-:Y:S01]  /*20da0*/  BPT.TRAP 0x1 ;  /* 0x000000040000795c */ /* 0x000fe20000300000 */
.L_x_8047:
[----:B--23--:R-:W-:Y:S01]  /*20db0*/  LOP3.LUT R0, R26, 0x1, RZ, 0x3c, !PT ;  /* 0x000000011a007812 */ /* 0x00cfe200078e3cff */
[----:B------:R-:W-:Y:S01]  /*20dc0*/  IMAD R2, R21, 0x8, R22 ;  /* 0x0000000815027824 */ /* 0x000fe200078e0216 */
[----:B------:R-:W-:Y:S02]  /*20dd0*/  BSSY B0, `(.L_x_8048) ;  /* 0x0000004000007945 */ /* 0x000fe40003800000 */
[----:B------:R-:W-:-:S04]  /*20de0*/  SHF.L.U32 R0, R0, 0x1f, RZ ;  /* 0x0000001f00007819 */ /* 0x000fc800000006ff */
[----:B------:R-:W1:Y:S02]  /*20df0*/  SYNCS.PHASECHK.TRANS64.TRYWAIT P2, [R2+URZ+0x22870], R0 ;  /* 0x02287000020075a7 */ /* 0x000e64000804017f */
[----:B-1----:R-:W-:Y:S05]  /*20e00*/  @!P2 BRA `(.L_x_8049) ;  /* 0x000000980098a947 */ /* 0x002fea0003800000 */
.L_x_8373:
[----:B------:R-:W-:Y:S05]  /*20e10*/  BSYNC B0 ;  /* 0x0000000000007941 */ /* 0x000fea0003800000 */
.L_x_8048:
[----:B------:R-:W2:Y:S02]  /*20e20*/  LDL R3, [R1+0x58] ;  /* 0x0000580001037983 */ /* 0x000ea40000100800 */
[----:B--2---:R-:W-:-:S13]  /*20e30*/  ISETP.NE.AND P2, PT, R3, 0x3, PT ;  /* 0x000000030300780c */ /* 0x004fda0003f45270 */
[----:B------:R-:W-:Y:S05]  /*20e40*/  @!P2 BRA `(.L_x_8050) ;  /* 0x000000000004a947 */ /* 0x000fea0003800000 */
[----:B------:R-:W-:Y:S01]  /*20e50*/  BPT.TRAP 0x1 ;  /* 0x000000040000795c */ /* 0x000fe20000300000 */
.L_x_8050:
[----:B------:R-:W-:Y:S01]  /*20e60*/  SHF.L.U32 R3, R26, 0x1f, RZ ;  /* 0x0000001f1a037819 */ /* 0x000fe200000006ff */
[----:B-1----:R-:W-:-:S03]  /*20e70*/  IMAD R0, R21, 0x5000, RZ ;  /* 0x0000500015007824 */ /* 0x002fc600078e02ff */
[----:B------:R-:W1:Y:S02]  /*20e80*/  SYNCS.PHASECHK.TRANS64.TRYWAIT P2, [R2+URZ+0x22860], R3 ;  /* 0x02286003020075a7 */ /* 0x000e64000804017f */
[----:B-1----:R-:W-:Y:S05]  /*20e90*/  @!P2 BRA `(.L_x_8051) ;  /* 0x000000980088a947 */ /* 0x002fea0003800000 */
.L_x_8374:
[----:B------:R-:W2:Y:S01]  /*20ea0*/  LDL R12, [R1+0x1c] ;  /* 0x00001c00010c7983 */ /* 0x000ea20000100800 */
[----:B-1----:R-:W-:Y:S01]  /*20eb0*/  LOP3.LUT R3, R0, R27, RZ, 0xfc, !PT ;  /* 0x0000001b00037212 */ /* 0x002fe200078efcff */
[----:B------:R-:W-:Y:S05]  /*20ec0*/  WARPSYNC.ALL ;  /* 0x0000000000007948 */ /* 0x000fea0003800000 */
[----:B------:R-:W-:Y:S01]  /*20ed0*/  IMAD.IADD R3, R22, 0x1, R3 ;  /* 0x0000000116037824 */ /* 0x000fe200078e0203 */
[----:B------:R-:W-:Y:S01]  /*20ee0*/  LOP3.LUT R17, R24, 0x1800, RZ, 0xfc, !PT ;  /* 0x0000180018117812 */ /* 0x000fe200078efcff */
[----:B------:R-:W3:Y:S04]  /*20ef0*/  LDL R20, [R1+0x58] ;  /* 0x0000580001147983 */ /* 0x000ee80000100800 */
[----:B------:R-:W1:Y:S02]  /*20f00*/  LDSM.16.MT88.4 R8, [R3+0xa400] ;  /* 0x00a400000308783b */ /* 0x000e640000004200 */
[----:B-1----:R-:W-:-:S02]  /*20f10*/  PRMT R4, R8, 0x6420, R9 ;  /* 0x0000642008047816 */ /* 0x002fc40000000009 */
[----:B------:R-:W-:Y:S02]  /*20f20*/  PRMT R5, R8, 0x7531, R9 ;  /* 0x0000753108057816 */ /* 0x000fe40000000009 */
[C-C-:B------:R-:W-:Y:S02]  /*20f30*/  PRMT R6, R10.reuse, 0x6420, R11.reuse ;  /* 0x000064200a067816 */ /* 0x140fe4000000000b */
[----:B0-----:R-:W-:Y:S02]  /*20f40*/  PRMT R7, R10, 0x7531, R11 ;  /* 0x000075310a077816 */ /* 0x001fe4000000000b */
[----:B--2---:R-:W-:Y:S02]  /*20f50*/  IADD3 R3, R22, R12, R0 ;  /* 0x0000000c16037210 */ /* 0x004fe40007ffe000 */
[----:B------:R-:W-:-:S03]  /*20f60*/  LOP3.LUT R12, R0, R24, RZ, 0xfc, !PT ;  /* 0x00000018000c7212 */ /* 0x000fc600078efcff */
[----:B------:R-:W0:Y:S02]  /*20f70*/  LDSM.16.MT88.4 R8, [R3+0xa400] ;  /* 0x00a400000308783b */ /* 0x000e240000004200 */
[----:B------:R-:W-:-:S05]  /*20f80*/  IMAD.IADD R12, R23, 0x1, R12 ;  /* 0x00000001170c7824 */ /* 0x000fca00078e020c */
[----:B------:R1:W-:Y:S02]  /*20f90*/  STSM.16.M88.4 [R12], R4 ;  /* 0x000000040c007844 */ /* 0x0003e40000000200 */
[----:B-1----:R-:W-:-:S05]  /*20fa0*/  LOP3.LUT R4, R0, 0x800, R24, 0xfe, !PT ;  /* 0x0000080000047812 */ /* 0x002fca00078efe18 */
[----:B------:R-:W-:Y:S01]  /*20fb0*/  IMAD.IADD R4, R23, 0x1, R4 ;  /* 0x0000000117047824 */ /* 0x000fe200078e0204 */
[C-C-:B0-----:R-:W-:Y:S02]  /*20fc0*/  PRMT R12, R8.reuse, 0x6420, R9.reuse ;  /* 0x00006420080c7816 */ /* 0x141fe40000000009 */
[----:B------:R-:W-:Y:S02]  /*20fd0*/  PRMT R13, R8, 0x7531, R9 ;  /* 0x00007531080d7816 */ /* 0x000fe40000000009 */
[C-C-:B------:R-:W-:Y:S02]  /*20fe0*/  PRMT R14, R10.reuse, 0x6420, R11.reuse ;  /* 0x000064200a0e7816 */ /* 0x140fe4000000000b */
[----:B------:R-:W-:-:S05]  /*20ff0*/  PRMT R15, R10, 0x7531, R11 ;  /* 0x000075310a0f7816 */ /* 0x000fca000000000b */
[----:B------:R0:W-:Y:S02]  /*21000*/  STSM.16.M88.4 [R4], R12 ;  /* 0x0000000c04007844 */ /* 0x0001e40000000200 */
[----:B0-----:R-:W-:-:S04]  /*21010*/  IADD3 R12, R0, 0x1000, RZ ;  /* 0x00001000000c7810 */ /* 0x001fc80007ffe0ff */
        /* <DEDUP_REMOVED lines=11> */
[----:B-1----:R-:W-:-:S02]  /*210d0*/  IADD3 R4, R23, R17, R0 ;  /* 0x0000001117047210 */ /* 0x002fc40007ffe000 */
[----:B------:R-:W-:Y:S02]  /*210e0*/  LOP3.LUT R17, R24, 0x2800, RZ, 0xfc, !PT ;  /* 0x0000280018117812 */ /* 0x000fe400078efcff */
[C-C-:B0-----:R-:W-:Y:S02]  /*210f0*/  PRMT R12, R8.reuse, 0x6420, R9.reuse ;  /* 0x00006420080c7816 */ /* 0x141fe40000000009 */
[----:B------:R-:W-:Y:S02]  /*21100*/  PRMT R13, R8, 0x7531, R9 ;  /* 0x00007531080d7816 */ /* 0x000fe40000000009 */
[C-C-:B------:R-:W-:Y:S02]  /*21110*/  PRMT R14, R10.reuse, 0x6420, R11.reuse ;  /* 0x000064200a0e7816 */ /* 0x140fe4000000000b */
[----:B------:R-:W-:-:S05]  /*21120*/  PRMT R15, R10, 0x7531, R11 ;  /* 0x000075310a0f7816 */ /* 0x000fca000000000b */
[----:B------:R0:W-:Y:S02]  /*21130*/  STSM.16.M88.4 [R4], R12 ;  /* 0x0000000c04007844 */ /* 0x0001e40000000200 */
[----:B0-----:R-:W-:-:S05]  /*21140*/  VIADD R12, R0, 0x2000 ;  /* 0x00002000000c7836 */ /* 0x001fca0000000000 */
[C---:B------:R-:W-:Y:S02]  /*21150*/  LOP3.LUT R4, R12.reuse, R27, RZ, 0xfc, !PT ;  /* 0x0000001b0c047212 */ /* 0x040fe400078efcff */
[----:B------:R-:W-:-:S03]  /*21160*/  LOP3.LUT R12, R12, R24, RZ, 0xfc, !PT ;  /* 0x000000180c0c7212 */ /* 0x000fc600078efcff */
[----:B------:R-:W-:Y:S01]  /*21170*/  IMAD.IADD R4, R22, 0x1, R4 ;  /* 0x0000000116047824 */ /* 0x000fe200078e0204 */
[----:B------:R-:W-:-:S04]  /*21180*/  IADD3 R12, R23, R12, RZ ;  /* 0x0000000c170c7210 */ /* 0x000fc80007ffe0ff */
        /* <DEDUP_REMOVED lines=8> */
[C-C-:B0-----:R-:W-:Y:S02]  /*21210*/  PRMT R12, R8.reuse, 0x6420, R9.reuse ;  /* 0x00006420080c7816 */ /* 0x141fe40000000009 */
[----:B------:R-:W-:Y:S02]  /*21220*/  PRMT R13, R8, 0x7531, R9 ;  /* 0x00007531080d7816 */ /* 0x000fe40000000009 */
[C-C-:B------:R-:W-:Y:S02]  /*21230*/  PRMT R14, R10.reuse, 0x6420, R11.reuse ;  /* 0x000064200a0e7816 */ /* 0x140fe4000000000b */
[----:B------:R-:W-:-:S05]  /*21240*/  PRMT R15, R10, 0x7531, R11 ;  /* 0x000075310a0f7816 */ /* 0x000fca000000000b */
[----:B------:R0:W-:Y:S02]  /*21250*/  STSM.16.M88.4 [R4], R12 ;  /* 0x0000000c04007844 */ /* 0x0001e40000000200 */
[----:B0-----:R-:W-:-:S05]  /*21260*/  VIADD R12, R0, 0x3000 ;  /* 0x00003000000c7836 */ /* 0x001fca0000000000 */
[----:B------:R-:W-:-:S05]  /*21270*/  LOP3.LUT R4, R12, R27, RZ, 0xfc, !PT ;  /* 0x0000001b0c047212 */ /* 0x000fca00078efcff */
[----:B------:R-:W-:-:S05]  /*21280*/  IMAD.IADD R4, R22, 0x1, R4 ;  /* 0x0000000116047824 */ /* 0x000fca00078e0204 */
[----:B------:R-:W0:Y:S01]  /*21290*/  LDSM.16.MT88.4 R8, [R4+0xa400] ;  /* 0x00a400000408783b */ /* 0x000e220000004200 */
[----:B------:R-:W-:Y:S02]  /*212a0*/  LOP3.LUT R12, R12, R24, RZ, 0xfc, !PT ;  /* 0x000000180c0c7212 */ /* 0x000fe400078efcff */
[----:B------:R-:W-:Y:S02]  /*212b0*/  LOP3.LUT R17, R24, 0x3800, RZ, 0xfc, !PT ;  /* 0x0000380018117812 */ /* 0x000fe400078efcff */
[C-C-:B0-----:R-:W-:Y:S02]  /*212c0*/  PRMT R4, R8.reuse, 0x6420, R9.reuse ;  /* 0x0000642008047816 */ /* 0x141fe40000000009 */
[----:B------:R-:W-:Y:S02]  /*212d0*/  PRMT R5, R8, 0x7531, R9 ;  /* 0x0000753108057816 */ /* 0x000fe40000000009 */
[C-C-:B------:R-:W-:Y:S02]  /*212e0*/  PRMT R6, R10.reuse, 0x6420, R11.reuse ;  /* 0x000064200a067816 */ /* 0x140fe4000000000b */
[----:B------:R-:W-:-:S02]  /*212f0*/  PRMT R7, R10, 0x7531, R11 ;  /* 0x000075310a077816 */ /* 0x000fc4000000000b */
[----:B------:R-:W0:Y:S01]  /*21300*/  LDSM.16.MT88.4 R8, [R3+0xd400] ;  /* 0x00d400000308783b */ /* 0x000e220000004200 */
[----:B------:R-:W-:-:S05]  /*21310*/  IMAD.IADD R12, R23, 0x1, R12 ;  /* 0x00000001170c7824 */ /* 0x000fca00078e020c */
[----:B------:R1:W-:Y:S02]  /*21320*/  STSM.16.M88.4 [R12], R4 ;  /* 0x000000040c007844 */ /* 0x0003e40000000200 */
[----:B-1----:R-:W-:Y:S02]  /*21330*/  IADD3 R4, R23, R17, R0 ;  /* 0x0000001117047210 */ /* 0x002fe40007ffe000 */
        /* <DEDUP_REMOVED lines=9> */
[----:B------:R-:W-:Y:S02]  /*213d0*/  LOP3.LUT R12, R12, R24, RZ, 0xfc, !PT ;  /* 0x000000180c0c7212 */ /* 0x000fe400078efcff */
[----:B---3--:R-:W-:Y:S02]  /*213e0*/  ISETP.NE.AND P2, PT, R20, 0x3, PT ;  /* 0x000000031400780c */ /* 0x008fe40003f45270 */
[C-C-:B0-----:R-:W-:Y:S02]  /*213f0*/  PRMT R4, R8.reuse, 0x6420, R9.reuse ;  /* 0x0000642008047816 */ /* 0x141fe40000000009 */
[----:B------:R-:W-:Y:S02]  /*21400*/  PRMT R5, R8, 0x7531, R9 ;  /* 0x0000753108057816 */ /* 0x000fe40000000009 */
[C-C-:B------:R-:W-:Y:S02]  /*21410*/  PRMT R6, R10.reuse, 0x6420, R11.reuse ;  /* 0x000064200a067816 */ /* 0x140fe4000000000b */
[----:B------:R-:W-:-:S02]  /*21420*/  PRMT R7, R10, 0x7531, R11 ;  /* 0x000075310a077816 */ /* 0x000fc4000000000b */
[----:B------:R-:W0:Y:S01]  /*21430*/  LDSM.16.MT88.4 R8, [R3+0xe400] ;  /* 0x00e400000308783b */ /* 0x000e220000004200 */
[----:B------:R-:W-:Y:S01]  /*21440*/  IMAD.IADD R12, R23, 0x1, R12 ;  /* 0x00000001170c7824 */ /* 0x000fe200078e020c */
[----:B------:R-:W-:-:S04]  /*21450*/  LOP3.LUT R17, R24, 0x4800, RZ, 0xfc, !PT ;  /* 0x0000480018117812 */ /* 0x000fc800078efcff */
[----:B------:R0:W-:Y:S01]  /*21460*/  STSM.16.M88.4 [R12], R4 ;  /* 0x000000040c007844 */ /* 0x0001e20000000200 */
[----:B------:R-:W-:Y:S02]  /*21470*/  IADD3 R0, R23, R17, R0 ;  /* 0x0000001117007210 */ /* 0x000fe40007ffe000 */
[C-C-:B0-----:R-:W-:Y:S02]  /*21480*/  PRMT R4, R8.reuse, 0x6420, R9.reuse ;  /* 0x0000642008047816 */ /* 0x141fe40000000009 */
        /* <DEDUP_REMOVED lines=12> */
.L_x_8052:
[----:B-1----:R1:W-:Y:S01]  /*21550*/  SYNCS.ARRIVE.TRANS64.A1T0 RZ, [R2+URZ+0x22850], RZ ;  /* 0x022850ff02ff79a7 */ /* 0x0023e2000810003f */
[----:B------:R-:W-:Y:S06]  /*21560*/  BAR.SYNC.DEFER_BLOCKING 0x2, 0x80 ;  /* 0x0082000000007b1d */ /* 0x000fec0000010000 */
[----:B------:R-:W-:Y:S05]  /*21570*/  @!P0 BRA `(.L_x_8053) ;  /* 0x0000000000048947 */ /* 0x000fea0003800000 */
[----:B------:R-:W-:Y:S01]  /*21580*/  BPT.TRAP 0x1 ;  /* 0x000000040000795c */ /* 0x000fe20000300000 */
.L_x_8053:
[----:B0-----:R-:W2:Y:S01]  /*21590*/  LDL R0, [R1+0x18] ;  /* 0x0000180001007983 */ /* 0x001ea20000100800 */
[----:B-1----:R-:W-:Y:S02]  /*215a0*/  VIADD R2, R2, 0x22880 ;  /* 0x0002288002027836 */ /* 0x002fe40000000000 */
[----:B------:R-:W-:Y:S01]  /*215b0*/  IMAD.MOV.U32 R21, RZ, RZ, R34 ;  /* 0x000000ffff157224 */ /* 0x000fe200078e0022 */
[----:B------:R3:W5:Y:S02]  /*215c0*/  LDL R26, [R1+0x4] ;  /* 0x00000400011a7983 */ /* 0x0007640000100800 */
[----:B--2---:R-:W-:-:S04]  /*215d0*/  PRMT R2, R0, 0x654, R2 ;  /* 0x0000065400027816 */ /* 0x004fc80000000002 */
[----:B------:R3:W-:Y:S01]  /*215e0*/  SYNCS.ARRIVE.TRANS64.RED.A1T0 RZ, [R2+URZ], RZ ;  /* 0x000000ff02ff79a7 */ /* 0x0007e2000810043f */
[----:B------:R-:W-:Y:S05]  /*215f0*/  @P1 BRA `(.L_x_8054) ;  /* 0xffffffe400641947 */ /* 0x000fea000383ffff */
.L_x_8034:
[----:B0-----:R-:W3:Y:S02]  /*21600*/  S2R R0, SR_TID.X ;  /* 0x0000000000007919 */ /* 0x001ee40000002100 */
[----:B---3--:R-:W-:Y:S02]  /*21610*/  LOP3.LUT R2, R0, 0x7f, RZ, 0xc0, !PT ;  /* 0x0000007f00027812 */ /* 0x008fe400078ec0ff */
[----:B------:R-:W2:Y:S01]  /*21620*/  LDL R0, [R1+0x3c] ;  /* 0x00003c0001007983 */ /* 0x000ea20000100800 */
[----:B------:R-:W-:Y:S01]  /*21630*/  BSSY B0, `(.L_x_8055) ;  /* 0x0000010000007945 */ /* 0x000fe20003800000 */
[----:B------:R-:W-:Y:S02]  /*21640*/  ISETP.NE.AND P1, PT, R2, RZ, PT ;  /* 0x000000ff0200720c */ /* 0x000fe40003f25270 */
[----:B--2---:R-:W-:-:S11]  /*21650*/  ISETP.NE.AND P0, PT, R0, 0x3, PT ;  /* 0x000000030000780c */ /* 0x004fd60003f05270 */
        /* <DEDUP_REMOVED lines=13> */
.L_x_8056:
[----:B------:R-:W-:Y:S05]  /*21730*/  BSYNC B0 ;  /* 0x0000000000007941 */ /* 0x000fea0003800000 */
.L_x_8055:
[----:B------:R-:W-:Y:S05]  /*21740*/  @!P0 BRA `(.L_x_8057) ;  /* 0x0000000000048947 */ /* 0x000fea0003800000 */
[----:B------:R-:W-:Y:S01]  /*21750*/  BPT.TRAP 0x1 ;  /* 0x000000040000795c */ /* 0x000fe20000300000 */
.L_x_8057:
[----:B------:R-:W2:Y:S01]  /*21760*/  LDL R0, [R1+0x4] ;  /* 0x0000040001007983 */ /* 0x000ea20000100800 */
[----:B------:R-:W-:Y:S01]  /*21770*/  BSSY B0, `(.L_x_8058) ;  /* 0x0000006000007945 */ /* 0x000fe20003800000 */
[----:B--2---:R-:W-:Y:S01]  /*21780*/  LOP3.LUT R3, R0, 0x1, RZ, 0x3c, !PT ;  /* 0x0000000100037812 */ /* 0x004fe200078e3cff */
[----:B------:R-:W-:-:S03]  /*21790*/  IMAD R0, R34, 0x8, R22 ;  /* 0x0000000822007824 */ /* 0x000fc600078e0216 */
[----:B------:R-:W-:-:S04]  /*217a0*/  SHF.L.U32 R3, R3, 0x1f, RZ ;  /* 0x0000001f03037819 */ /* 0x000fc800000006ff */
[----:B------:R-:W0:Y:S02]  /*217b0*/  SYNCS.PHASECHK.TRANS64.TRYWAIT P1, [R0+URZ+0x22870], R3 ;  /* 0x02287003000075a7 */ /* 0x000e24000802017f */
[----:B0-----:R-:W-:Y:S05]  /*217c0*/  @!P1 BRA `(.L_x_8059) ;  /* 0x0000009000509947 */ /* 0x001fea0003800000 */
.L_x_8375:
[----:B------:R-:W-:Y:S05]  /*217d0*/  BSYNC B0 ;  /* 0x0000000000007941 */ /* 0x000fea0003800000 */
.L_x_8058:
[----:B------:R-:W2:Y:S02]  /*217e0*/  LDL R2, [R1+0x58] ;  /* 0x0000580001027983 */ /* 0x000ea40000100800 */
[----:B--2---:R-:W-:-:S13]  /*217f0*/  ISETP.NE.AND P1, PT, R2, 0x3, PT ;  /* 0x000000030200780c */ /* 0x004fda0003f25270 */
[----:B------:R-:W-:Y:S05]  /*21800*/  @!P1 BRA `(.L_x_8060) ;  /* 0x0000000000049947 */ /* 0x000fea0003800000 */
[----:B------:R-:W-:Y:S01]  /*21810*/  BPT.TRAP 0x1 ;  /* 0x000000040000795c */ /* 0x000fe20000300000 */
.L_x_8060:
[----:B------:R-:W0:Y:S02]  /*21820*/  LDL R2, [R1+0x4] ;  /* 0x0000040001027983 */ /* 0x000e240000100800 */
[----:B0-----:R-:W-:-:S04]  /*21830*/  SHF.L.U32 R3, R2, 0x1f, RZ ;  /* 0x0000001f02037819 */ /* 0x001fc800000006ff */
[----:B------:R-:W0:Y:S02]  /*21840*/  SYNCS.PHASECHK.TRANS64.TRYWAIT P1, [R0+URZ+0x22860], R3 ;  /* 0x02286003000075a7 */ /* 0x000e24000802017f */
[----:B0-----:R-:W-:Y:S05]  /*21850*/  @!P1 BRA `(.L_x_8061) ;  /* 0x0000009000409947 */ /* 0x001fea0003800000 */
.L_x_8376:
[----:B------:R-:W2:Y:S01]  /*21860*/  LDL R2, [R1+0x1c] ;  /* 0x00001c0001027983 */ /* 0x000ea20000100800 */
[----:B0-----:R-:W-:Y:S01]  /*21870*/  IMAD R3, R34, 0x5000, RZ ;  /* 0x0000500022037824 */ /* 0x001fe200078e02ff */
[----:B------:R-:W-:Y:S05]  /*21880*/  WARPSYNC.ALL ;  /* 0x0000000000007948 */ /* 0x000fea0003800000 */
[C---:B------:R-:W-:Y:S02]  /*21890*/  LOP3.LUT R5, R3.reuse, R27, RZ, 0xfc, !PT ;  /* 0x0000001b03057212 */ /* 0x040fe400078efcff */
[----:B------:R-:W-:Y:S02]  /*218a0*/  LOP3.LUT R12, R3, R24, RZ, 0xfc, !PT ;  /* 0x00000018030c7212 */ /* 0x000fe400078efcff */
[----:B------:R-:W-:-:S02]  /*218b0*/  IADD3 R13, R22, R5, RZ ;  /* 0x00000005160d7210 */ /* 0x000fc40007ffe0ff */
[----:B------:R-:W-:Y:S01]  /*218c0*/  LOP3.LUT R18, R24, 0x1800, RZ, 0xfc, !PT ;  /* 0x0000180018127812 */ /* 0x000fe200078efcff */
[----:B------:R-:W-:Y:S02]  /*218d0*/  IMAD.IADD R12, R23, 0x1, R12 ;  /* 0x00000001170c7824 */ /* 0x000fe400078e020c */
[----:B------:R-:W0:Y:S02]  /*218e0*/  LDSM.16.MT88.4 R4, [R13+0xa400] ;  /* 0x00a400000d04783b */ /* 0x000e240000004200 */
[C-C-:B0-----:R-:W-:Y:S02]  /*218f0*/  PRMT R8, R4.reuse, 0x6420, R5.reuse ;  /* 0x0000642004087816 */ /* 0x141fe40000000005 */
[----:B------:R-:W-:Y:S02]  /*21900*/  PRMT R9, R4, 0x7531, R5 ;  /* 0x0000753104097816 */ /* 0x000fe40000000005 */
[C-C-:B------:R-:W-:Y:S02]  /*21910*/  PRMT R10, R6.reuse, 0x6420, R7.reuse ;  /* 0x00006420060a7816 */ /* 0x140fe40000000007 */
[----:B------:R-:W-:-:S02]  /*21920*/  PRMT R11, R6, 0x7531, R7 ;  /* 0x00007531060b7816 */ /* 0x000fc40000000007 */
[----:B--2---:R-:W-:-:S05]  /*21930*/  IADD3 R2, R22, R2, R3 ;  /* 0x0000000216027210 */ /* 0x004fca0007ffe003 */
[----:B------:R-:W0:Y:S04]  /*21940*/  LDSM.16.MT88.4 R4, [R2+0xa400] ;  /* 0x00a400000204783b */ /* 0x000e280000004200 */
[----:B------:R0:W-:Y:S02]  /*21950*/  STSM.16.M88.4 [R12], R8 ;  /* 0x000000080c007844 */ /* 0x0001e40000000200 */
[C-C-:B0-----:R-:W-:Y:S02]  /*21960*/  PRMT R8, R4.reuse, 0x6420, R5.reuse ;  /* 0x0000642004087816 */ /* 0x141fe40000000005 */
[----:B------:R-:W-:Y:S02]  /*21970*/  PRMT R9, R4, 0x7531, R5 ;  /* 0x0000753104097816 */ /* 0x000fe40000000005 */
[----:B------:R-:W-:-:S02]  /*21980*/  LOP3.LUT R4, R3, 0x800, R24, 0xfe, !PT ;  /* 0x0000080003047812 */ /* 0x000fc400078efe18 */
[C-C-:B------:R-:W-:Y:S02]  /*21990*/  PRMT R10, R6.reuse, 0x6420, R7.reuse ;  /* 0x00006420060a7816 */ /* 0x140fe40000000007 */
[----:B------:R-:W-:Y:S01]  /*219a0*/  PRMT R11, R6, 0x7531, R7 ;  /* 0x00007531060b7816 */ /* 0x000fe20000000007 */
[----:B------:R-:W-:-:S05]  /*219b0*/  IMAD.IADD R4, R23, 0x1, R4 ;  /* 0x0000000117047824 */ /* 0x000fca00078e0204 */
        /* <DEDUP_REMOVED lines=14> */
[----:B------:R-:W-:Y:S02]  /*21aa0*/  PRMT R9, R4, 0x7531, R5 ;  /* 0x0000753104097816 */ /* 0x000fe40000000005 */
[C-C-:B------:R-:W-:Y:S02]  /*21ab0*/  PRMT R10, R6.reuse, 0x6420, R7.reuse ;  /* 0x00006420060a7816 */ /* 0x140fe40000000007 */
[----:B------:R-:W-:Y:S02]  /*21ac0*/  PRMT R11, R6, 0x7531, R7 ;  /* 0x00007531060b7816 */ /* 0x000fe40000000007 */
[----:B------:R-:W-:Y:S02]  /*21ad0*/  IADD3 R4, R23, R18, R3 ;  /* 0x0000001217047210 */ /* 0x000fe40007ffe003 */
[----:B------:R-:W-:-:S03]  /*21ae0*/  LOP3.LUT R18, R24, 0x2800, RZ, 0xfc, !PT ;  /* 0x0000280018127812 */ /* 0x000fc600078efcff */
        /* <DEDUP_REMOVED lines=15> */
[----:B------:R-:W-:Y:S02]  /*21be0*/  IADD3 R4, R23, R18, R3 ;  /* 0x0000001217047210 */ /* 0x000fe40007ffe003 */
[----:B------:R-:W2:Y:S01]  /*21bf0*/  LDL R18, [R1+0x58] ;  /* 0x0000580001127983 */ /* 0x000ea20000100800 */
        /* <DEDUP_REMOVED lines=8> */
[C-C-:B0-----:R-:W-:Y:S02]  /*21c80*/  PRMT R12, R4.reuse, 0x6420, R5.reuse ;  /* 0x00006420040c7816 */ /* 0x141fe40000000005 */
[----:B------:R-:W-:Y:S02]  /*21c90*/  PRMT R13, R4, 0x7531, R5 ;  /* 0x00007531040d7816 */ /* 0x000fe40000000005 */
[C-C-:B------:R-:W-:Y:S02]  /*21ca0*/  PRMT R14, R6.reuse, 0x6420, R7.reuse ;  /* 0x00006420060e7816 */ /* 0x140fe40000000007 */
[----:B------:R-:W-:Y:S02]  /*21cb0*/  PRMT R15, R6, 0x7531, R7 ;  /* 0x00007531060f7816 */ /* 0x000fe40000000007 */
[----:B------:R-:W0:Y:S01]  /*21cc0*/  LDSM.16.MT88.4 R4, [R2+0xd400] ;  /* 0x00d400000204783b */ /* 0x000e220000004200 */
[----:B------:R-:W-:Y:S01]  /*21cd0*/  IMAD.IADD R8, R23, 0x1, R8 ;  /* 0x0000000117087824 */ /* 0x000fe200078e0208 */
[----:B------:R-:W-:-:S04]  /*21ce0*/  LOP3.LUT R20, R24, 0x3800, RZ, 0xfc, !PT ;  /* 0x0000380018147812 */ /* 0x000fc800078efcff */
[----:B------:R0:W-:Y:S02]  /*21cf0*/  STSM.16.M88.4 [R8], R12 ;  /* 0x0000000c08007844 */ /* 0x0001e40000000200 */
[C-C-:B0-----:R-:W-:Y:S02]  /*21d00*/  PRMT R8, R4.reuse, 0x6420, R5.reuse ;  /* 0x0000642004087816 */ /* 0x141fe40000000005 */
[----:B------:R-:W-:Y:S02]  /*21d10*/  PRMT R9, R4, 0x7531, R5 ;  /* 0x0000753104097816 */ /* 0x000fe40000000005 */
[C-C-:B------:R-:W-:Y:S02]  /*21d20*/  PRMT R10, R6.reuse, 0x6420, R7.reuse ;  /* 0x00006420060a7816 */ /* 0x140fe40000000007 */
[----:B------:R-:W-:Y:S02]  /*21d30*/  PRMT R11, R6, 0x7531, R7 ;  /* 0x00007531060b7816 */ /* 0x000fe40000000007 */
[----:B------:R-:W-:-:S05]  /*21d40*/  IADD3 R4, R23, R20, R3 ;  /* 0x0000001417047210 */ /* 0x000fca0007ffe003 */
[----:B------:R0:W-:Y:S02]  /*21d50*/  STSM.16.M88.4 [R4], R8 ;  /* 0x0000000804007844 */ /* 0x0001e40000000200 */
[----:B0-----:R-:W-:-:S05]  /*21d60*/  VIADD R8, R3, 0x4000 ;  /* 0x0000400003087836 */ /* 0x001fca0000000000 */
[----:B------:R-:W-:-:S05]  /*21d70*/  LOP3.LUT R5, R8, R27, RZ, 0xfc, !PT ;  /* 0x0000001b08057212 */ /* 0x000fca00078efcff */
[----:B------:R-:W-:-:S05]  /*21d80*/  IMAD.IADD R17, R22, 0x1, R5 ;  /* 0x0000000116117824 */ /* 0x000fca00078e0205 */
[----:B------:R-:W0:Y:S01]  /*21d90*/  LDSM.16.MT88.4 R4, [R17+0xa400] ;  /* 0x00a400001104783b */ /* 0x000e220000004200 */
[----:B------:R-:W-:Y:S02]  /*21da0*/  LOP3.LUT R20, R24, 0x4800, RZ, 0xfc, !PT ;  /* 0x0000480018147812 */ /* 0x000fe400078efcff */
[----:B------:R-:W-:Y:S02]  /*21db0*/  LOP3.LUT R8, R8, R24, RZ, 0xfc, !PT ;  /* 0x0000001808087212 */ /* 0x000fe400078efcff */
[----:B------:R-:W-:-:S03]  /*21dc0*/  IADD3 R3, R23, R20, R3 ;  /* 0x0000001417037210 */ /* 0x000fc60007ffe003 */
[----:B------:R-:W-:Y:S01]  /*21dd0*/  IMAD.IADD R23, R23, 0x1, R8 ;  /* 0x0000000117177824 */ /* 0x000fe200078e0208 */
        /* <DEDUP_REMOVED lines=17> */
[----:B--2---:R-:W-:-:S13]  /*21ef0*/  ISETP.NE.AND P1, PT, R18, 0x3, PT ;  /* 0x000000031200780c */ /* 0x004fda0003f25270 */
[----:B01----:R-:W-:Y:S05]  /*21f00*/  @!P1 BRA `(.L_x_8062) ;  /* 0x0000000000049947 */ /* 0x003fea0003800000 */
[----:B------:R-:W-:Y:S01]  /*21f10*/  BPT.TRAP 0x1 ;  /* 0x000000040000795c */ /* 0x000fe20000300000 */
.L_x_8062:
[----:B------:R0:W-:Y:S01]  /*21f20*/  SYNCS.ARRIVE.TRANS64.A1T0 RZ, [R0+URZ+0x22850], RZ ;  /* 0x022850ff00ff79a7 */ /* 0x0001e2000810003f */
[----:B------:R-:W-:Y:S06]  /*21f30*/  BAR.SYNC.DEFER_BLOCKING 0x2, 0x80 ;  /* 0x0082000000007b1d */ /* 0x000fec0000010000 */
[----:B------:R-:W-:Y:S05]  /*21f40*/  @!P0 BRA `(.L_x_8063) ;  /* 0x0000000000048947 */ /* 0x000fea0003800000 */
[----:B------:R-:W-:Y:S01]  /*21f50*/  BPT.TRAP 0x1 ;  /* 0x000000040000795c */ /* 0x000fe20000300000 */
.L_x_8063:
[----:B------:R-:W2:Y:S04]  /*21f60*/  LDL R3, [R1+0x18] ;  /* 0x0000180001037983 */ /* 0x000ea80000100800 */
[----:B------:R-:W3:Y:S01]  /*21f70*/  LDL.LU R2, [R1+0x4] ;  /* 0x0000040001027983 */ /* 0x000ee20000300800 */
[----:B0-----:R-:W-:Y:S01]  /*21f80*/  IADD3 R0, R0, 0x22880, RZ ;  /* 0x0002288000007810 */ /* 0x001fe20007ffe0ff */
[----:B------:R-:W-:-:S05]  /*21f90*/  VIADD R34, R34, 0x1 ;  /* 0x0000000122227836 */ /* 0x000fca0000000000 */
[----:B------:R-:W-:-:S04]  /*21fa0*/  ISETP.NE.AND P0, PT, R34, 0x2, PT ;  /* 0x000000022200780c */ /* 0x000fc80003f05270 */
[----:B------:R-:W-:Y:S02]  /*21fb0*/  SEL R34, R34, RZ, P0 ;  /* 0x000000ff22227207 */ /* 0x000fe40000000000 */
[----:B--2---:R-:W-:-:S04]  /*21fc0*/  PRMT R0, R3, 0x654, R0 ;  /* 0x0000065403007816 */ /* 0x004fc80000000000 */
[----:B------:R0:W-:Y:S02]  /*21fd0*/  SYNCS.ARRIVE.TRANS64.RED.A1T0 RZ, [R0+URZ], RZ ;  /* 0x000000ff00ff79a7 */ /* 0x0001e4000810043f */
[----:B0-----:R-:W-:-:S04]  /*21fe0*/  SEL R0, RZ, 0x1, P0 ;  /* 0x00000001ff007807 */ /* 0x001fc80000000000 */
[----:B---3--:R-:W-:-:S05]  /*21ff0*/  LOP3.LUT R2, R2, R0, RZ, 0x3c, !PT ;  /* 0x0000000002027212 */ /* 0x008fca00078e3cff */
[----:B------:R2:W-:Y:S02]  /*22000*/  STL [R1+0x4], R2 ;  /* 0x0000040201007387 */ /* 0x0005e40000100800 */
.L_x_8006:
[----:B------:R-:W-:-:S13]  /*22010*/  LOP3.LUT P0, RZ, R25, 0x200, RZ, 0xc0, !PT ;  /* 0x0000020019ff7812 */ /* 0x000fda000780c0ff */
[----:B------:R-:W-:Y:S05]  /*22020*/  @!P0 BRA `(.L_x_8064) ;  /* 0x0000000000288947 */ /* 0x000fea0003800000 */
[----:B------:R-:W-:Y:S05]  /*22030*/  WARPSYNC.ALL ;  /* 0x0000000000007948 */ /* 0x000fea0003800000 */
[----:B------:R-:W3:Y:S08]  /*22040*/  S2UR UR4, SR_CgaCtaId ;  /* 0x00000000000479c3 */ /* 0x000ef00000008800 */
[----:B------:R-:W-:Y:S01]  /*22050*/  BAR.SYNC.DEFER_BLOCKING 0x5, 0x180 ;  /* 0x0146000000007b1d */ /* 0x000fe20000010000 */
[----:B------:R-:W-:Y:S01]  /*22060*/  MOV R22, 0x400 ;  /* 0x0000040000167802 */ /* 0x000fe20000000f00 */
[----:B---3--:R-:W-:-:S05]  /*22070*/  IMAD.U32 R0, RZ, RZ, UR4 ;  /* 0x00000004ff007e24 */ /* 0x008fca000f8e00ff */
[----:B------:R-:W-:Y:S01]  /*22080*/  LEA R22, R0, R22, 0x18 ;  /* 0x0000001600167211 */ /* 0x000fe200078ec0ff */
[----:B------:R3:W-:Y:S04]  /*22090*/  STL [R1+0x18], R0 ;  /* 0x0000180001007387 */ /* 0x0007e80000100800 */
[----:B------:R3:W4:Y:S01]  /*220a0*/  LDS.128 R16, [R22+0x228d0] ;  /* 0x0228d00016107984 */ /* 0x0007220000000c00 */
[----:B------:R-:W-:Y:S06]  /*220b0*/  BAR.ARV 0x4, 0x180 ;  /* 0x0106000000007b1d */ /* 0x000fec0000002000 */
[----:B------:R-:W-:Y:S05]  /*220c0*/  BRA `(.L_x_8065) ;  /* 0x0000000800d87947 */ /* 0x000fea0003800000 */
.L_x_8064:
[----:B------:R-:W3:Y:S01]  /*220d0*/  S2R R0, SR_TID.X ;  /* 0x0000000000007919 */ /* 0x000ee20000002100 */
[----:B------:R-:W-:Y:S01]  /*220e0*/  UMOV UR4, 0xffffffff ;  /* 0xffffffff00047882 */ /* 0x000fe20000000000 */
[----:B---3--:R-:W-:-:S04]  /*220f0*/  LOP3.LUT R10, R0, 0x1f, RZ, 0xc0, !PT ;  /* 0x0000001f000a7812 */ /* 0x008fc800078ec0ff */
[----:B------:R-:W-:Y:S01]  /*22100*/  ISETP.NE.AND P0, PT, R10, 0x1f, PT ;  /* 0x0000001f0a00780c */ /* 0x000fe20003f05270 */
[----:B------:R-:W-:-:S12]  /*22110*/  BRA.DIV UR4, `(.L_x_8066) ;  /* 0x0000008a04247947 */ /* 0x000fd8000b800000 */
[----:B------:R-:W-:Y:S01]  /*22120*/  IMAD.IADD R9, R19, 0x1, R10 ;  /* 0x0000000113097824 */ /* 0x000fe200078e020a */
[----:B------:R-:W-:-:S04]  /*22130*/  ULDC UR4, c[0x0][0xc3c] ;  /* 0x00030f0000047ab9 */ /* 0x000fc80000000800 */
[----:B------:R-:W-:-:S13]  /*22140*/  ISETP.GE.OR P1, PT, R9, UR4, !P0 ;  /* 0x0000000409007c0c */ /* 0x000fda000c726670 */
[----:B--2---:R-:W2:Y:S08]  /*22150*/  @!P1 LDC.64 R2, c[0x0][0xc80] ;  /* 0x00032000ff029b82 */ /* 0x004eb00000000a00 */
[----:B------:R-:W3:Y:S01]  /*22160*/  @!P1 LDC.64 R4, c[0x0][0xc78] ;  /* 0x00031e00ff049b82 */ /* 0x000ee20000000a00 */
[----:B--2---:R-:W-:-:S05]  /*22170*/  @!P1 IMAD.WIDE R2, R9, 0x4, R2 ;  /* 0x0000000409029825 */ /* 0x004fca00078e0202 */
[----:B-1----:R3:W2:Y:S02]  /*22180*/  @!P1 LDG.E R7, desc[UR36][R2.64] ;  /* 0x0000002402079981 */ /* 0x0026a4000c1e1900 */
[----:B---3--:R-:W-:-:S05]  /*22190*/  @!P1 IMAD.WIDE R2, R9, 0x4, R4 ;  /* 0x0000000409029825 */ /* 0x008fca00078e0204 */
[----:B------:R-:W3:Y:S01]  /*221a0*/  @!P1 LDG.E R5, desc[UR36][R2.64] ;  /* 0x0000002402059981 */ /* 0x000ee2000c1e1900 */
[----:B------:R-:W-:Y:S01]  /*221b0*/  IMAD.MOV.U32 R4, RZ, RZ, RZ ;  /* 0x000000ffff047224 */ /* 0x000fe200078e00ff */
[C---:B------:R-:W-:Y:S02]  /*221c0*/  ISETP.GE.U32.AND P2, PT, R10.reuse, 0x2, PT ;  /* 0x000000020a00780c */ /* 0x040fe40003f46070 */
[C---:B------:R-:W-:Y:S01]  /*221d0*/  ISETP.GE.U32.AND P3, PT, R10.reuse, 0x4, PT ;  /* 0x000000040a00780c */ /* 0x040fe20003f66070 */
[----:B------:R-:W-:Y:S01]  /*221e0*/  SHFL.IDX PT, R0, R16, RZ, 0x1f ;  /* 0x00001fff10007589 */ /* 0x000fe200000e0000 */
[C---:B------:R-:W-:Y:S02]  /*221f0*/  ISETP.GE.U32.AND P4, PT, R10.reuse, 0x8, PT ;  /* 0x000000080a00780c */ /* 0x040fe40003f86070 */
[----:B------:R-:W-:Y:S01]  /*22200*/  ISETP.GE.U32.AND P5, PT, R10, 0x10, PT ;  /* 0x000000100a00780c */ /* 0x000fe20003fa6070 */
[----:B------:R1:W-:Y:S02]  /*22210*/  SHFL.IDX PT, R6, R16, 0x1, 0x1f ;  /* 0x00201f0010067f89 */ /* 0x0003e400000e0000 */
[----:B-1----:R-:W-:Y:S01]  /*22220*/  IMAD.MOV.U32 R16, RZ, RZ, RZ ;  /* 0x000000ffff107224 */ /* 0x002fe200078e00ff */
[----:B--2---:R-:W-:Y:S01]  /*22230*/  @!P1 MOV R4, R7 ;  /* 0x0000000700049202 */ /* 0x004fe20000000f00 */
[----:B------:R-:W-:-:S02]  /*22240*/  IMAD.MOV.U32 R7, RZ, RZ, RZ ;  /* 0x000000ffff077224 */ /* 0x000fc400078e00ff */
        /* <DEDUP_REMOVED lines=10> */
[----:B-1----:R-:W-:-:S04]  /*222f0*/  SEL R3, R14, RZ, P3 ;  /* 0x000000ff0e037207 */ /* 0x002fc80001800000 */
[----:B------:R-:W-:-:S05]  /*22300*/  IADD3 R2, R2, R3, RZ ;  /* 0x0000000302027210 */ /* 0x000fca0007ffe0ff */
[----:B------:R-:W1:Y:S02]  /*22310*/  SHFL.UP PT, R14, R2, 0x8, RZ ;  /* 0x05000000020e7989 */ /* 0x000e6400000e00ff */
[----:B-1----:R-:W-:-:S05]  /*22320*/  SEL R3, R14, RZ, P4 ;  /* 0x000000ff0e037207 */ /* 0x002fca0002000000 */
[----:B------:R-:W-:-:S05]  /*22330*/  IMAD.IADD R2, R2, 0x1, R3 ;  /* 0x0000000102027824 */ /* 0x000fca00078e0203 */
[----:B------:R-:W1:Y:S02]  /*22340*/  SHFL.UP PT, R14, R2, 0x10, RZ ;  /* 0x06000000020e7989 */ /* 0x000e6400000e00ff */
[----:B-1----:R-:W-:-:S05]  /*22350*/  SEL R3, R14, RZ, P5 ;  /* 0x000000ff0e037207 */ /* 0x002fca0002800000 */
[----:B------:R-:W-:-:S05]  /*22360*/  IMAD.IADD R2, R2, 0x1, R3 ;  /* 0x0000000102027824 */ /* 0x000fca00078e0203 */
[----:B------:R1:W2:Y:S02]  /*22370*/  SHFL.IDX PT, R14, R2, 0x1f, 0x1f ;  /* 0x03e01f00020e7f89 */ /* 0x0002a400000e0000 */
.L_x_8386:
[----:B------:R-:W-:Y:S02]  /*22380*/  ULDC UR4, c[0x0][0xc38] ;  /* 0x00030e0000047ab9 */ /* 0x000fe40000000800 */
[----:B------:R-:W-:-:S04]  /*22390*/  IMAD.U32 R3, RZ, RZ, UR4 ;  /* 0x00000004ff037e24 */ /* 0x000fc8000f8e00ff */
[----:B0-2---:R-:W-:-:S05]  /*223a0*/  IMAD R8, R14, R3, RZ ;  /* 0x000000030e087224 */ /* 0x005fca00078e02ff */
[----:B------:R-:W-:-:S04]  /*223b0*/  IADD3 R6, R6, R8, RZ ;  /* 0x0000000806067210 */ /* 0x000fc80007ffe0ff */
[----:B------:R-:W-:-:S13]  /*223c0*/  ISETP.GT.AND P6, PT, R6, R0, PT ;  /* 0x000000000600720c */ /* 0x000fda0003fc4270 */
[----:B------:R-:W-:Y:S05]  /*223d0*/  @P6 BRA `(.L_x_8067) ;  /* 0x0000000000a46947 */ /* 0x000fea0003800000 */
.L_x_8070:
[----:B01----:R-:W0:Y:S01]  /*223e0*/  LDC R2, c[0x0][0xc3c] ;  /* 0x00030f00ff027b82 */ /* 0x003e220000000800 */
        /* <DEDUP_REMOVED lines=34> */
.L_x_8394:
[----:B------:R-:W-:Y:S02]  /*22610*/  ULDC UR4, c[0x0][0xc38] ;  /* 0x00030e0000047ab9 */ /* 0x000fe40000000800 */
[----:B------:R-:W-:-:S05]  /*22620*/  MOV R3, UR4 ;  /* 0x0000000400037c02 */ /* 0x000fca0008000f00 */
[----:B-1----:R-:W-:-:S04]  /*22630*/  IMAD R8, R14, R3, RZ ;  /* 0x000000030e087224 */ /* 0x002fc800078e02ff */
[----:B------:R-:W-:-:S05]  /*22640*/  IMAD.IADD R6, R8, 0x1, R6 ;  /* 0x0000000108067824 */ /* 0x000fca00078e0206 */
[----:B------:R-:W-:-:S13]  /*22650*/  ISETP.GT.AND P6, PT, R6, R0, PT ;  /* 0x000000000600720c */ /* 0x000fda0003fc4270 */
[----:B------:R-:W-:Y:S05]  /*22660*/  @!P6 BRA `(.L_x_8070) ;  /* 0xfffffffc005ce947 */ /* 0x000fea000383ffff */
.L_x_8067:
[----:B------:R-:W-:Y:S01]  /*22670*/  IMAD.IADD R8, R6, 0x1, -R8 ;  /* 0x0000000106087824 */ /* 0x000fe200078e0a08 */
[----:B------:R-:W-:-:S03]  /*22680*/  UMOV UR4, 0xffffffff ;  /* 0xffffffff00047882 */ /* 0x000fc60000000000 */
[----:B------:R-:W-:-:S05]  /*22690*/  IMAD R5, R2, R3, R8 ;  /* 0x0000000302057224 */ /* 0x000fca00078e0208 */
[----:B------:R-:W-:Y:S01]  /*226a0*/  ISETP.GT.AND P6, PT, R5, R0, PT ;  /* 0x000000000500720c */ /* 0x000fe20003fc4270 */
[----:B------:R-:W-:-:S12]  /*226b0*/  BRA.DIV UR4, `(.L_x_8071) ;  /* 0x0000008a04bc7947 */ /* 0x000fd8000b800000 */
[----:B------:R-:W-:-:S04]  /*226c0*/  VOTE.ANY R6, PT, !P6 ;  /* 0x0000000000067806 */ /* 0x000fc800070e0100 */
[----:B------:R-:W2:Y:S02]  /*226d0*/  POPC R5, R6 ;  /* 0x0000000600057309 */ /* 0x000ea40000000000 */
[----:B--2---:R2:W3:Y:S04]  /*226e0*/  SHFL.IDX PT, R4, R4, R5, 0x1f ;  /* 0x00001f0504047589 */ /* 0x0044e800000e0000 */
[----:B------:R2:W4:Y:S02]  /*226f0*/  SHFL.IDX PT, R7, R7, R5, 0x1f ;  /* 0x00001f0507077589 */ /* 0x00052400000e0000 */
.L_x_8399:
[----:B------:R-:W-:-:S13]  /*22700*/  ISETP.NE.AND P0, PT, R6, RZ, PT ;  /* 0x000000ff0600720c */ /* 0x000fda0003f05270 */
[----:B------:R-:W-:Y:S05]  /*22710*/  @!P0 BRA `(.L_x_8072) ;  /* 0x0000000000108947 */ /* 0x000fea0003800000 */
[----:B------:R-:W-:Y:S01]  /*22720*/  UMOV UR4, 0xffffffff ;  /* 0xffffffff00047882 */ /* 0x000fe20000000000 */
[----:B------:R-:W-:Y:S02]  /*22730*/  VIADD R12, R5, 0xffffffff ;  /* 0xffffffff050c7836 */ /* 0x000fe40000000000 */
[----:B------:R-:W-:Y:S05]  /*22740*/  BRA.DIV UR4, `(.L_x_8073) ;  /* 0x0000008a04f47947 */ /* 0x000fea000b800000 */
[----:B------:R0:W0:Y:S02]  /*22750*/  SHFL.IDX PT, R16, R2, R12, 0x1f ;  /* 0x00001f0c02107589 */ /* 0x00002400000e0000 */
.L_x_8072:
[----:B0-----:R-:W-:Y:S01]  /*22760*/  IMAD R16, R16, R3, R8 ;  /* 0x0000000310107224 */ /* 0x001fe200078e0208 */
[----:B---3--:R-:W-:Y:S01]  /*22770*/  IABS R8, R4 ;  /* 0x0000000400087213 */ /* 0x008fe20000000000 */
[----:B-1----:R-:W-:Y:S02]  /*22780*/  IMAD.MOV.U32 R2, RZ, RZ, RZ ;  /* 0x000000ffff027224 */ /* 0x002fe400078e00ff */
[----:B------:R-:W-:Y:S01]  /*22790*/  IMAD.IADD R17, R0, 0x1, -R16 ;  /* 0x0000000100117824 */ /* 0x000fe200078e0a10 */
[----:B------:R-:W0:Y:S01]  /*227a0*/  I2F.RP R6, R8 ;  /* 0x0000000800067306 */ /* 0x000e220000209400 */
[----:B------:R-:W-:-:S03]  /*227b0*/  IMAD.IADD R19, R5, 0x1, R19 ;  /* 0x0000000105137824 */ /* 0x000fc600078e0213 */
[----:B------:R-:W-:-:S04]  /*227c0*/  IABS R0, R17 ;  /* 0x0000001100007213 */ /* 0x000fc80000000000 */
[----:B0-----:R-:W0:Y:S02]  /*227d0*/  MUFU.RCP R6, R6 ;  /* 0x0000000600067308 */ /* 0x001e240000001000 */
[----:B0-----:R-:W-:-:S06]  /*227e0*/  VIADD R9, R6, 0xffffffe ;  /* 0x0ffffffe06097836 */ /* 0x001fcc0000000000 */
[----:B------:R-:W0:Y:S02]  /*227f0*/  F2I.FTZ.U32.TRUNC.NTZ R3, R9 ;  /* 0x0000000900037305 */ /* 0x000e24000021f000 */
[----:B0-----:R-:W-:-:S05]  /*22800*/  IADD3 R11, RZ, -R3, RZ ;  /* 0x80000003ff0b7210 */ /* 0x001fca0007ffe0ff */
[----:B------:R-:W-:-:S04]  /*22810*/  IMAD R11, R11, R8, RZ ;  /* 0x000000080b0b7224 */ /* 0x000fc800078e02ff */
[----:B------:R-:W-:Y:S01]  /*22820*/  IMAD.HI.U32 R2, R3, R11, R2 ;  /* 0x0000000b03027227 */ /* 0x000fe200078e0002 */
[----:B------:R-:W-:-:S05]  /*22830*/  IABS R3, R4 ;  /* 0x0000000400037213 */ /* 0x000fca0000000000 */
[----:B------:R-:W-:Y:S02]  /*22840*/  IMAD.MOV R3, RZ, RZ, -R3 ;  /* 0x000000ffff037224 */ /* 0x000fe400078e0a03 */
[----:B------:R-:W-:-:S04]  /*22850*/  IMAD.HI.U32 R6, R2, R0, RZ ;  /* 0x0000000002067227 */ /* 0x000fc800078e00ff */
[----:B------:R-:W-:Y:S01]  /*22860*/  IMAD R3, R6, R3, R0 ;  /* 0x0000000306037224 */ /* 0x000fe200078e0200 */
[----:B----4-:R-:W-:-:S04]  /*22870*/  IABS R0, R7 ;  /* 0x0000000700007213 */ /* 0x010fc80000000000 */
[----:B------:R-:W0:Y:S01]  /*22880*/  I2F.RP R9, R0 ;  /* 0x0000000000097306 */ /* 0x000e220000209400 */
[----:B------:R-:W-:-:S13]  /*22890*/  ISETP.GT.U32.AND P1, PT, R8, R3, PT ;  /* 0x000000030800720c */ /* 0x000fda0003f24070 */
[----:B------:R-:W-:Y:S01]  /*228a0*/  @!P1 IMAD.IADD R3, R3, 0x1, -R8 ;  /* 0x0000000103039824 */ /* 0x000fe200078e0a08 */
[----:B0-----:R-:W0:Y:S01]  /*228b0*/  MUFU.RCP R9, R9 ;  /* 0x0000000900097308 */ /* 0x001e220000001000 */
[----:B------:R-:W-:Y:S01]  /*228c0*/  @!P1 VIADD R6, R6, 0x1 ;  /* 0x0000000106069836 */ /* 0x000fe20000000000 */
[----:B------:R-:W-:Y:S02]  /*228d0*/  ISETP.NE.AND P1, PT, R4, RZ, PT ;  /* 0x000000ff0400720c */ /* 0x000fe40003f25270 */
[----:B------:R-:W-:Y:S02]  /*228e0*/  ISETP.GE.U32.AND P0, PT, R3, R8, PT ;  /* 0x000000080300720c */ /* 0x000fe40003f06070 */
[----:B0-----:R-:W-:-:S11]  /*228f0*/  IADD3 R10, R9, 0xffffffe, RZ ;  /* 0x0ffffffe090a7810 */ /* 0x001fd60007ffe0ff */
[----:B------:R-:W-:Y:S01]  /*22900*/  @P0 VIADD R6, R6, 0x1 ;  /* 0x0000000106060836 */ /* 0x000fe20000000000 */
[----:B------:R-:W0:Y:S02]  /*22910*/  F2I.FTZ.U32.TRUNC.NTZ R3, R10 ;  /* 0x0000000a00037305 */ /* 0x000e24000021f000 */
[----:B0-----:R-:W-:-:S04]  /*22920*/  IMAD.MOV R2, RZ, RZ, -R3 ;  /* 0x000000ffff027224 */ /* 0x001fc800078e0a03 */
[----:B------:R-:W-:Y:S02]  /*22930*/  IMAD R8, R2, R0, RZ ;  /* 0x0000000002087224 */ /* 0x000fe400078e02ff */
[----:B------:R-:W-:-:S04]  /*22940*/  IMAD.MOV.U32 R2, RZ, RZ, RZ ;  /* 0x000000ffff027224 */ /* 0x000fc800078e00ff */
[----:B------:R-:W-:Y:S01]  /*22950*/  IMAD.HI.U32 R2, R3, R8, R2 ;  /* 0x0000000803027227 */ /* 0x000fe200078e0002 */
[----:B------:R-:W-:Y:S02]  /*22960*/  LOP3.LUT R3, R17, R4, RZ, 0x3c, !PT ;  /* 0x0000000411037212 */ /* 0x000fe400078e3cff */
[----:B------:R-:W-:Y:S02]  /*22970*/  IABS R8, R7 ;  /* 0x0000000700087213 */ /* 0x000fe40000000000 */
[----:B------:R-:W-:-:S03]  /*22980*/  ISETP.GE.AND P2, PT, R3, RZ, PT ;  /* 0x000000ff0300720c */ /* 0x000fc60003f46270 */
[----:B------:R-:W-:-:S10]  /*22990*/  IMAD.MOV R8, RZ, RZ, -R8 ;  /* 0x000000ffff087224 */ /* 0x000fd400078e0a08 */
[----:B------:R-:W-:Y:S02]  /*229a0*/  @!P2 IADD3 R6, -R6, RZ, RZ ;  /* 0x000000ff0606a210 */ /* 0x000fe40007ffe1ff */
[----:B------:R-:W-:-:S04]  /*229b0*/  @!P1 LOP3.LUT R6, RZ, R4, RZ, 0x33, !PT ;  /* 0x00000004ff069212 */ /* 0x000fc800078e33ff */
[-C--:B------:R-:W-:Y:S01]  /*229c0*/  IABS R3, R6.reuse ;  /* 0x0000000600037213 */ /* 0x080fe20000000000 */
[----:B------:R-:W-:-:S04]  /*229d0*/  IMAD R4, R4, R6, RZ ;  /* 0x0000000604047224 */ /* 0x000fc800078e02ff */
[----:B------:R-:W-:-:S04]  /*229e0*/  IMAD.HI.U32 R2, R2, R3, RZ ;  /* 0x0000000302027227 */ /* 0x000fc800078e00ff */
[----:B------:R-:W-:Y:S02]  /*229f0*/  IMAD R3, R2, R8, R3 ;  /* 0x0000000802037224 */ /* 0x000fe400078e0203 */
[----:B------:R-:W-:-:S03]  /*22a00*/  IMAD.IADD R17, R17, 0x1, -R4 ;  /* 0x0000000111117824 */ /* 0x000fc600078e0a04 */
        /* <DEDUP_REMOVED lines=10> */
[----:B------:R-:W-:-:S04]  /*22ab0*/  IMAD.MOV R0, RZ, RZ, -R2 ;  /* 0x000000ffff007224 */ /* 0x000fc800078e0a02 */
[C---:B------:R-:W-:Y:S02]  /*22ac0*/  IMAD R6, R7.reuse, R0, R6 ;  /* 0x0000000007067224 */ /* 0x040fe400078e0206 */
[----:B------:R-:W-:-:S05]  /*22ad0*/  IMAD R7, R7, 0x1000000, R2 ;  /* 0x0100000007077824 */ /* 0x000fca00078e0202 */
[----:B------:R-:W-:Y:S01]  /*22ae0*/  LEA R18, R6, R7, 0x10 ;  /* 0x0000000706127211 */ /* 0x000fe200078e80ff */
[----:B------:R-:W-:Y:S06]  /*22af0*/  BRA `(.L_x_8074) ;  /* 0x00000000001c7947 */ /* 0x000fec0003800000 */
.L_x_8068:
[----:B------:R-:W-:Y:S01]  /*22b00*/  UMOV UR4, URZ ;  /* 0x0000003f00047c82 */ /* 0x000fe20008000000 */
[----:B------:R-:W-:Y:S01]  /*22b10*/  UMOV UR5, URZ ;  /* 0x0000003f00057c82 */ /* 0x000fe20008000000 */
[----:B------:R-:W-:Y:S01]  /*22b20*/  ULDC UR6, c[0x0][0xc3c] ;  /* 0x00030f0000067ab9 */ /* 0x000fe20000000800 */
[----:B------:R-:W-:Y:S02]  /*22b30*/  IMAD.MOV.U32 R16, RZ, RZ, R0 ;  /* 0x000000ffff107224 */ /* 0x000fe400078e0000 */
[----:B------:R-:W-:Y:S02]  /*22b40*/  IMAD.U32 R17, RZ, RZ, UR4 ;  /* 0x00000004ff117e24 */ /* 0x000fe4000f8e00ff */
[----:B------:R-:W-:Y:S02]  /*22b50*/  IMAD.U32 R18, RZ, RZ, UR5 ;  /* 0x00000005ff127e24 */ /* 0x000fe4000f8e00ff */
[----:B------:R-:W-:-:S07]  /*22b60*/  IMAD.U32 R19, RZ, RZ, UR6 ;  /* 0x00000006ff137e24 */ /* 0x000fce000f8e00ff */
.L_x_8074:
[----:B------:R0:W3:Y:S01]  /*22b70*/  LDL R2, [R1+0x18] ;  /* 0x0000180001027983 */ /* 0x0000e20000100800 */
[----:B------:R-:W1:Y:S01]  /*22b80*/  S2R R0, SR_TID.X ;  /* 0x0000000000007919 */ /* 0x000e620000002100 */
[----:B------:R-:W-:Y:S05]  /*22b90*/  WARPSYNC.ALL ;  /* 0x0000000000007948 */ /* 0x000fea0003800000 */
[----:B-1----:R-:W-:Y:S01]  /*22ba0*/  LOP3.LUT R0, R0, 0x1f, RZ, 0xc0, !PT ;  /* 0x0000001f00007812 */ /* 0x002fe200078ec0ff */
[----:B------:R-:W-:Y:S03]  /*22bb0*/  BAR.SYNC.DEFER_BLOCKING 0x4, 0x180 ;  /* 0x0106000000007b1d */ /* 0x000fe60000010000 */
[----:B------:R-:W-:-:S13]  /*22bc0*/  ISETP.NE.AND P0, PT, R0, RZ, PT ;  /* 0x000000ff0000720c */ /* 0x000fda0003f05270 */
[----:B------:R-:W-:Y:S01]  /*22bd0*/  @!P0 MOV R0, 0x400 ;  /* 0x0000040000008802 */ /* 0x000fe20000000f00 */
[----:B---3--:R-:W1:Y:S03]  /*22be0*/  @!P0 S2R R2, SR_CgaCtaId ;  /* 0x0000000000028919 */ /* 0x008e660000008800 */
[----:B-1----:R-:W-:Y:S01]  /*22bf0*/  @!P0 LEA R22, R2, R0, 0x18 ;  /* 0x0000000002168211 */ /* 0x002fe200078ec0ff */
[----:B------:R0:W-:Y:S04]  /*22c00*/  @!P0 STL [R1+0x18], R2 ;  /* 0x0000180201008387 */ /* 0x0001e80000100800 */
[----:B------:R0:W-:Y:S01]  /*22c10*/  @!P0 STS.128 [R22+0x228d0], R16 ;  /* 0x0228d01016008388 */ /* 0x0001e20000000c00 */
[----:B------:R-:W-:Y:S06]  /*22c20*/  BAR.ARV 0x5, 0x180 ;  /* 0x0146000000007b1d */ /* 0x000fec0000002000 */
.L_x_8065:
[----:B------:R-:W-:Y:S02]  /*22c30*/  ULDC UR4, c[0x0][0xc3c] ;  /* 0x00030f0000047ab9 */ /* 0x000fe40000000800 */
[----:B----4-:R-:W-:-:S13]  /*22c40*/  ISETP.GE.AND P0, PT, R19, UR4, PT ;  /* 0x0000000413007c0c */ /* 0x010fda000bf06270 */
[----:B------:R-:W-:Y:S05]  /*22c50*/  @!P0 BRA `(.L_x_8075) ;  /* 0xffffff8c005c8947 */ /* 0x000fea000383ffff */
[----:B------:R-:W-:Y:S05]  /*22c60*/  BSYNC B7 ;  /* 0x0000000000077941 */ /* 0x000fea0003800000 */
.L_x_7965:
[----:B0--3--:R-:W3:Y:S01]  /*22c70*/  LDL.LU R0, [R1+0x4c] ;  /* 0x00004c0001007983 */ /* 0x009ee20000300800 */
[----:B------:R-:W-:Y:S01]  /*22c80*/  BSSY B0, `(.L_x_8076) ;  /* 0x000000b000007945 */ /* 0x000fe20003800000 */
[----:B--2---:R-:W0:Y:S01]  /*22c90*/  S2R R5, SR_CgaCtaId ;  /* 0x0000000000057919 */ /* 0x004e220000008800 */
[----:B---3--:R-:W-:-:S04]  /*22ca0*/  IADD3 R0, R0, 0x1, RZ ;  /* 0x0000000100007810 */ /* 0x008fc80007ffe0ff */
        /* <DEDUP_REMOVED lines=8> */
.L_x_8402:
[----:B------:R-:W-:Y:S05]  /*22d30*/  BSYNC B0 ;  /* 0x0000000000007941 */ /* 0x000fea0003800000 */
.L_x_8076:
[----:B------:R-:W-:-:S03]  /*22d40*/  UMOV UR4, 0xffffffff ;  /* 0xffffffff00047882 */ /* 0x000fc60000000000 */
[----:B------:R-:W-:Y:S05]  /*22d50*/  BRA.DIV UR4, `(.L_x_8078) ;  /* 0x0000008604ac7947 */ /* 0x000fea000b800000 */
[----:B0-----:R-:W0:Y:S02]  /*22d60*/  S2R R0, SR_TID.X ;  /* 0x0000000000007919 */ /* 0x001e240000002100 */
[----:B0-----:R-:W-:-:S04]  /*22d70*/  SHF.R.U32.HI R0, RZ, 0x5, R0 ;  /* 0x00000005ff007819 */ /* 0x001fc80000011600 */
[----:B------:R-:W-:-:S05]  /*22d80*/  LOP3.LUT R0, R0, 0x3, RZ, 0xc0, !PT ;  /* 0x0000000300007812 */ /* 0x000fca00078ec0ff */
[----:B------:R0:W2:Y:S02]  /*22d90*/  SHFL.IDX PT, R14, R0, RZ, 0x1f ;  /* 0x00001fff000e7589 */ /* 0x0000a400000e0000 */
.L_x_8405:
[----:B--2---:R-:W-:-:S13]  /*22da0*/  ISETP.NE.AND P0, PT, R14, RZ, PT ;  /* 0x000000ff0e00720c */ /* 0x004fda0003f05270 */
[----:B------:R-:W-:Y:S05]  /*22db0*/  @P0 BRA `(.L_x_7781) ;  /* 0x0000000000b00947 */ /* 0x000fea0003800000 */
[----:B------:R-:W-:-:S03]  /*22dc0*/  UMOV UR4, 0xffffffff ;  /* 0xffffffff00047882 */ /* 0x000fc60000000000 */
[----:B------:R-:W-:Y:S05]  /*22dd0*/  BRA.DIV UR4, `(.L_x_8079) ;  /* 0x0000008604c07947 */ /* 0x000fea000b800000 */
[----:B------:R-:W-:-:S13]  /*22de0*/  ELECT P6, URZ, PT ;  /* 0x00000000003f782f */ /* 0x000fda00038c0000 */
.L_x_8408:
[----:B------:R-:W-:Y:S05]  /*22df0*/  @!P6 BRA `(.L_x_7781) ;  /* 0x0000000000a0e947 */ /* 0x000fea0003800000 */
[----:B0-----:R-:W2:Y:S02]  /*22e00*/  LDL.LU R0, [R1+0x20] ;  /* 0x0000200001007983 */ /* 0x001ea40000300800 */
[----:B--2---:R-:W-:-:S04]  /*22e10*/  LOP3.LUT R0, R0, 0x2, RZ, 0xfc, !PT ;  /* 0x0000000200007812 */ /* 0x004fc800078efcff */
[----:B------:R-:W-:-:S13]  /*22e20*/  ISETP.NE.AND P0, PT, R0, 0x3, PT ;  /* 0x000000030000780c */ /* 0x000fda0003f05270 */
[----:B------:R-:W-:Y:S05]  /*22e30*/  @!P0 BRA `(.L_x_8080) ;  /* 0x0000000000048947 */ /* 0x000fea0003800000 */
[----:B------:R-:W-:Y:S01]  /*22e40*/  BPT.TRAP 0x1 ;  /* 0x000000040000795c */ /* 0x000fe20000300000 */
.L_x_8080:
[----:B------:R-:W2:Y:S01]  /*22e50*/  LDL R0, [R1+0x4] ;  /* 0x0000040001007983 */ /* 0x000ea20000100800 */
[C---:B------:R-:W-:Y:S02]  /*22e60*/  IMAD R3, R34.reuse, 0x8, R5 ;  /* 0x0000000822037824 */ /* 0x040fe400078e0205 */
[----:B------:R-:W-:-:S05]  /*22e70*/  VIADD R34, R34, 0x1 ;  /* 0x0000000122227836 */ /* 0x000fca0000000000 */
[----:B------:R-:W-:Y:S02]  /*22e80*/  ISETP.NE.AND P2, PT, R34, 0x2, PT ;  /* 0x000000022200780c */ /* 0x000fe40003f45270 */
[----:B--2---:R-:W-:Y:S02]  /*22e90*/  SHF.L.U32 R2, R0, 0x1f, RZ ;  /* 0x0000001f00027819 */ /* 0x004fe400000006ff */
[----:B------:R-:W-:Y:S02]  /*22ea0*/  SEL R0, RZ, 0x1, P2 ;  /* 0x00000001ff007807 */ /* 0x000fe40001000000 */
[----:B------:R-:W0:Y:S02]  /*22eb0*/  SYNCS.PHASECHK.TRANS64.TRYWAIT P1, [R3+URZ+0x22840], R2 ;  /* 0x02284002030075a7 */ /* 0x000e24000802017f */
[----:B0-----:R-:W-:Y:S05]  /*22ec0*/  @!P1 BRA `(.L_x_8081) ;  /* 0x0000008400a49947 */ /* 0x001fea0003800000 */
.L_x_8409:
[----:B------:R-:W2:Y:S01]  /*22ed0*/  LDL.LU R4, [R1+0x4] ;  /* 0x0000040001047983 */ /* 0x000ea20000300800 */
[----:B------:R-:W-:Y:S02]  /*22ee0*/  SEL R34, R34, RZ, P2 ;  /* 0x000000ff22227207 */ /* 0x000fe40001000000 */
[----:B--2---:R-:W-:Y:S01]  /*22ef0*/  LOP3.LUT R0, R4, R0, RZ, 0x3c, !PT ;  /* 0x0000000004007212 */ /* 0x004fe200078e3cff */
[----:B------:R-:W-:Y:S06]  /*22f00*/  @!P0 BRA `(.L_x_8082) ;  /* 0x0000000000048947 */ /* 0x000fec0003800000 */
[----:B------:R-:W-:Y:S01]  /*22f10*/  BPT.TRAP 0x1 ;  /* 0x000000040000795c */ /* 0x000fe20000300000 */
.L_x_8082:
[----:B------:R-:W-:Y:S01]  /*22f20*/  IMAD R5, R34, 0x8, R5 ;  /* 0x0000000822057824 */ /* 0x000fe200078e0205 */
[----:B------:R-:W-:-:S04]  /*22f30*/  SHF.L.U32 R0, R0, 0x1f, RZ ;  /* 0x0000001f00007819 */ /* 0x000fc800000006ff */
[----:B------:R-:W2:Y:S02]  /*22f40*/  SYNCS.PHASECHK.TRANS64.TRYWAIT P1, [R5+URZ+0x22840], R0 ;  /* 0x02284000050075a7 */ /* 0x000ea4000802017f */
[----:B--2---:R-:W-:Y:S05]  /*22f50*/  @!P1 BRA `(.L_x_8083) ;  /* 0x0000008400949947 */ /* 0x004fea0003800000 */
.L_x_8410:
[----:B------:R-:W-:Y:S05]  /*22f60*/  @!P0 BRA `(.L_x_8084) ;  /* 0x0000000000048947 */ /* 0x000fea0003800000 */
[----:B------:R-:W-:Y:S01]  /*22f70*/  BPT.TRAP 0x1 ;  /* 0x000000040000795c */ /* 0x000fe20000300000 */
.L_x_8084:
[----:B------:R-:W3:Y:S02]  /*22f80*/  SYNCS.PHASECHK.TRANS64.TRYWAIT P1, [R3+URZ+0x22860], R2 ;  /* 0x02286002030075a7 */ /* 0x000ee4000802017f */
[----:B---3--:R-:W-:Y:S05]  /*22f90*/  @!P1 BRA `(.L_x_8085) ;  /* 0x0000008400989947 */ /* 0x008fea0003800000 */
.L_x_8411:
[----:B------:R-:W-:Y:S05]  /*22fa0*/  @!P0 BRA `(.L_x_8086) ;  /* 0x0000000000048947 */ /* 0x000fea0003800000 */
[----:B------:R-:W-:Y:S01]  /*22fb0*/  BPT.TRAP 0x1 ;  /* 0x000000040000795c */ /* 0x000fe20000300000 */
.L_x_8086:
[----:B------:R-:W4:Y:S02]  /*22fc0*/  SYNCS.PHASECHK.TRANS64.TRYWAIT P1, [R5+URZ+0x22860], R0 ;  /* 0x02286000050075a7 */ /* 0x000f24000802017f */
[----:B----4-:R-:W-:Y:S05]  /*22fd0*/  @!P1 BRA `(.L_x_8087) ;  /* 0x00000084009c9947 */ /* 0x010fea0003800000 */
.L_x_8412:
[----:B------:R-:W-:Y:S05]  /*22fe0*/  @!P0 BRA `(.L_x_8088) ;  /* 0x0000000000048947 */ /* 0x000fea0003800000 */
[----:B------:R-:W-:Y:S01]  /*22ff0*/  BPT.TRAP 0x1 ;  /* 0x000000040000795c */ /* 0x000fe20000300000 */
.L_x_8088:
[----:B------:R-:W0:Y:S02]  /*23000*/  SYNCS.PHASECHK.TRANS64.TRYWAIT P1, [R3+URZ+0x22880], R2 ;  /* 0x02288002030075a7 */ /* 0x000e24000802017f */
[----:B0-----:R-:W-:Y:S05]  /*23010*/  @!P1 BRA `(.L_x_8089) ;  /* 0x0000008400a09947 */ /* 0x001fea0003800000 */
.L_x_8413:
[----:B------:R-:W-:Y:S05]  /*23020*/  @!P0 BRA `(.L_x_8090) ;  /* 0x0000000000048947 */ /* 0x000fea0003800000 */
[----:B------:R-:W-:Y:S01]  /*23030*/  BPT.TRAP 0x1 ;  /* 0x000000040000795c */ /* 0x000fe20000300000 */
.L_x_8090:
[----:B------:R0:W0:Y:S02]  /*23040*/  SYNCS.PHASECHK.TRANS64.TRYWAIT P0, [R5+URZ+0x22880], R0 ;  /* 0x02288000050075a7 */ /* 0x000024000800017f */
[----:B0-----:R-:W-:Y:S05]  /*23050*/  @!P0 NANOSLEEP.SYNCS 0x989680 ;  /* 0x009896800000895d */ /* 0x001fea0003900000 */
[----:B------:R-:W0:Y:S02]  /*23060*/  @!P0 SYNCS.PHASECHK.TRANS64 P0, [R5+URZ+0x22880], R0 ;  /* 0x02288000050085a7 */ /* 0x000e24000800007f */
[----:B0-----:R-:W-:Y:S05]  /*23070*/  @!P0 BRA `(.L_x_8090) ;  /* 0xfffffffc00f08947 */ /* 0x001fea000383ffff */
.L_x_7781:
[----:B------:R-:W-:Y:S05]  /*23080*/  BSYNC B8 ;  /* 0x0000000000087941 */ /* 0x000fea0003800000 */
.L_x_7778:
[----:B------:R-:W-:Y:S05]  /*23090*/  EXIT ;  /* 0x000000000000794d */ /* 0x000fea0003800000 */
.L_x_7803:
[----:B-1----:R1:W2:Y:S02]  /*230a0*/  SYNCS.PHASECHK.TRANS64.TRYWAIT P6, [R88+URZ+0x22890], R100 ;  /* 0x02289064580075a7 */ /* 0x0022a400080c017f */
[----:B--2---:R-:W-:Y:S05]  /*230b0*/  @!P6 NANOSLEEP.SYNCS 0x989680 ;  /* 0x009896800000e95d */ /* 0x004fea0003900000 */
[----:B------:R-:W2:Y:S02]  /*230c0*/  @!P6 SYNCS.PHASECHK.TRANS64 P6, [R88+URZ+0x22890], R100 ;  /* 0x022890645800e5a7 */ /* 0x000ea400080c007f */
[----:B--2---:R-:W-:Y:S05]  /*230d0*/  @!P6 BRA `(.L_x_7803) ;  /* 0xfffffffc00f0e947 */ /* 0x004fea000383ffff */
[----:B------:R-:W-:Y:S05]  /*230e0*/  BRA `(.L_x_8091) ;  /* 0xfffffdfc00a87947 */ /* 0x000fea000383ffff */
.L_x_7804:
        /* <DEDUP_REMOVED lines=8> */
.L_x_8093:
[----:B------:R-:W-:Y:S05]  /*23170*/  BSYNC B1 ;  /* 0x0000000000017941 */ /* 0x000fea0003800000 */
.L_x_8092:
        /* <DEDUP_REMOVED lines=8> */
.L_x_8094:
[----:B------:R-:W-:Y:S05]  /*23200*/  BRA `(.L_x_8095) ;  /* 0xfffffdfc00747947 */ /* 0x000fea000383ffff */
.L_x_7813:
[----:B------:R-:W-:Y:S01]  /*23210*/  BSSY B1, `(.L_x_8096) ;  /* 0x0000008000017945 */ /* 0x000fe20003800000 */
[----:B------:R-:W-:Y:S01]  /*23220*/  IMAD.MOV.U32 R13, RZ, RZ, R103 ;  /* 0x000000ffff0d7224 */ /* 0x000fe200078e0067 */
[----:B------:R-:W-:Y:S01]  /*23230*/  MOV R12, 0x1 ;  /* 0x00000001000c7802 */ /* 0x000fe20000000f00 */
[----:B0-----:R-:W-:Y:S02]  /*23240*/  IMAD.MOV.U32 R11, RZ, RZ, 0x1c1f ;  /* 0x00001c1fff0b7424 */ /* 0x001fe400078e00ff */
[----:B------:R-:W-:-:S07]  /*23250*/  IMAD.MOV.U32 R15, RZ, RZ, -0x1 ;  /* 0xffffffffff0f7424 */ /* 0x000fce00078e00ff */
[----:B-1234-:R-:W-:Y:S05]  /*23260*/  WARPSYNC.COLLECTIVE R15, `(.L_x_8097) ;  /* 0x000000000f087348 */ /* 0x01efea0003c00000 */
[----:B----4-:R0:W4:Y:S02]  /*23270*/  SHFL.IDX P6, R14, R13, R12, R11 ;  /* 0x0000000c0d0e7389 */ /* 0x01012400000c000b */
[----:B01234-:R-:W-:Y:S01]  /*23280*/  ENDCOLLECTIVE ;  /* 0x000000000000791b */ /* 0x01ffe20003800000 */
.L_x_8097:
[----:B------:R-:W-:Y:S05]  /*23290*/  BSYNC B1 ;  /* 0x0000000000017941 */ /* 0x000fea0003800000 */
.L_x_8096:
        /* <DEDUP_REMOVED lines=8> */
.L_x_8098:
[----:B------:R-:W-:Y:S05]  /*23320*/  BRA `(.L_x_8099) ;  /* 0xfffffe0800f47947 */ /* 0x000fea000383ffff */
.L_x_7822:
[----:B------:R-:W-:Y:S01]  /*23330*/  BSSY B1, `(.L_x_8100) ;  /* 0x0000008000017945 */ /* 0x000fe20003800000 */
[----:B------:R-:W-:Y:S01]  /*23340*/  IMAD.MOV.U32 R13, RZ, RZ, R103 ;  /* 0x000000ffff0d7224 */ /* 0x000fe200078e0067 */
[----:B0-----:R-:W-:Y:S01]  /*23350*/  MOV R11, 0x1c1f ;  /* 0x00001c1f000b7802 */ /* 0x001fe20000000f00 */
[----:B------:R-:W-:Y:S02]  /*23360*/  IMAD.MOV.U32 R12, RZ, RZ, 0x2 ;  /* 0x00000002ff0c7424 */ /* 0x000fe400078e00ff */
[----:B------:R-:W-:-:S07]  /*23370*/  IMAD.MOV.U32 R15, RZ, RZ, -0x1 ;  /* 0xffffffffff0f7424 */ /* 0x000fce00078e00ff */
[----:B-1234-:R-:W-:Y:S05]  /*23380*/  WARPSYNC.COLLECTIVE R15, `(.L_x_8101) ;  /* 0x000000000f087348 */ /* 0x01efea0003c00000 */
[----:B------:R0:W0:Y:S02]  /*23390*/  SHFL.IDX P6, R14, R13, R12, R11 ;  /* 0x0000000c0d0e7389 */ /* 0x00002400000c000b */
[----:B01234-:R-:W-:Y:S01]  /*233a0*/  ENDCOLLECTIVE ;  /* 0x000000000000791b */ /* 0x01ffe20003800000 */
.L_x_8101:
[----:B------:R-:W-:Y:S05]  /*233b0*/  BSYNC B1 ;  /* 0x0000000000017941 */ /* 0x000fea0003800000 */
.L_x_8100:
        /* <DEDUP_REMOVED lines=8> */
.L_x_8102:
[----:B------:R-:W-:Y:S05]  /*23440*/  BRA `(.L_x_8103) ;  /* 0xfffffe1800747947 */ /* 0x000fea000383ffff */
.L_x_7832:
[----:B-1----:R1:W2:Y:S02]  /*23450*/  SYNCS.PHASECHK.TRANS64.TRYWAIT P3, [R88+URZ+0x22890], R100 ;  /* 0x02289064580075a7 */ /* 0x0022a4000806017f */
[----:B--2---:R-:W-:Y:S05]  /*23460*/  @!P3 NANOSLEEP.SYNCS 0x989680 ;  /* 0x009896800000b95d */ /* 0x004fea0003900000 */
[----:B------:R-:W2:Y:S02]  /*23470*/  @!P3 SYNCS.PHASECHK.TRANS64 P3, [R88+URZ+0x22890], R100 ;  /* 0x022890645800b5a7 */ /* 0x000ea4000806007f */
[----:B--2---:R-:W-:Y:S05]  /*23480*/  @!P3 BRA `(.L_x_7832) ;  /* 0xfffffffc00f0b947 */ /* 0x004fea000383ffff */
[----:B------:R-:W-:Y:S05]  /*23490*/  BRA `(.L_x_8104) ;  /* 0xfffffe2c00347947 */ /* 0x000fea000383ffff */
.L_x_7833:
        /* <DEDUP_REMOVED lines=8> */
.L_x_8106:
[----:B------:R-:W-:Y:S05]  /*23520*/  BSYNC B1 ;  /* 0x0000000000017941 */ /* 0x000fea0003800000 */
.L_x_8105:
        /* <DEDUP_REMOVED lines=8> */
.L_x_8107:
[----:B------:R-:W-:Y:S01]  /*235b0*/  IMAD.MOV.U32 R107, RZ, RZ, R14 ;  /* 0x000000ffff6b7224 */ /* 0x000fe200078e000e */
[----:B------:R-:W-:Y:S06]  /*235c0*/  BRA `(.L_x_8108) ;  /* 0xfffffe2c00007947 */ /* 0x000fec000383ffff */
.L_x_7838:
        /* <DEDUP_REMOVED lines=8> */
.L_x_8110:
[----:B------:R-:W-:Y:S05]  /*23650*/  BSYNC B1 ;  /* 0x0000000000017941 */ /* 0x000fea0003800000 */
.L_x_8109:
        /* <DEDUP_REMOVED lines=8> */
.L_x_8111:
[----:B------:R-:W-:Y:S05]  /*236e0*/  BRA `(.L_x_8112) ;  /* 0xfffffe3800907947 */ /* 0x000fea000383ffff */
.L_x_7843:
        /* <DEDUP_REMOVED lines=8> */
.L_x_8114:
[----:B------:R-:W-:Y:S05]  /*23770*/  BSYNC B1 ;  /* 0x0000000000017941 */ /* 0x000fea0003800000 */
.L_x_8113:
        /* <DEDUP_REMOVED lines=8> */
.L_x_8115:
[----:B------:R-:W-:Y:S05]  /*23800*/  BRA `(.L_x_8116) ;  /* 0xfffffe4800407947 */ /* 0x000fea000383ffff */
.L_x_7848:
[----:B0-----:R0:W1:Y:S02]  /*23810*/  SYNCS.PHASECHK.TRANS64.TRYWAIT P2, [R88+URZ+0x22890], R100 ;  /* 0x02289064580075a7 */ /* 0x001064000804017f */
[----:B-1----:R-:W-:Y:S05]  /*23820*/  @!P2 NANOSLEEP.SYNCS 0x989680 ;  /* 0x009896800000a95d */ /* 0x002fea0003900000 */
[----:B------:R-:W1:Y:S02]  /*23830*/  @!P2 SYNCS.PHASECHK.TRANS64 P2, [R88+URZ+0x22890], R100 ;  /* 0x022890645800a5a7 */ /* 0x000e64000804007f */
[----:B-1----:R-:W-:Y:S05]  /*23840*/  @!P2 BRA `(.L_x_7848) ;  /* 0xfffffffc00f0a947 */ /* 0x002fea000383ffff */
[----:B------:R-:W-:Y:S05]  /*23850*/  BRA `(.L_x_8117) ;  /* 0xfffffe5800287947 */ /* 0x000fea000383ffff */
.L_x_7849:
        /* <DEDUP_REMOVED lines=8> */
.L_x_8119:
[----:B------:R-:W-:Y:S05]  /*238e0*/  BSYNC B1 ;  /* 0x0000000000017941 */ /* 0x000fea0003800000 */
.L_x_8118:
        /* <DEDUP_REMOVED lines=8> */
.L_x_8120:
[----:B------:R-:W-:Y:S05]  /*23970*/  BRA `(.L_x_8121) ;  /* 0xfffffe5800487947 */ /* 0x000fea000383ffff */
.L_x_7852:
[----:B------:R-:W-:Y:S01]  /*23980*/  BSSY B1, `(.L_x_8122) ;  /* 0x0000008000017945 */ /* 0x000fe20003800000 */
[----:B------:R-:W-:Y:S01]  /*23990*/  IMAD.MOV.U32 R13, RZ, RZ, R33 ;  /* 0x000000ffff0d7224 */ /* 0x000fe200078e0021 */
[----:B------:R-:W-:Y:S01]  /*239a0*/  MOV R12, 0x1 ;  /* 0x00000001000c7802 */ /* 0x000fe20000000f00 */
[----:B------:R-:W-:Y:S02]  /*239b0*/  IMAD.MOV.U32 R11, RZ, RZ, 0x1c1f ;  /* 0x00001c1fff0b7424 */ /* 0x000fe400078e00ff */
[----:B------:R-:W-:-:S07]  /*239c0*/  IMAD.MOV.U32 R15, RZ, RZ, -0x1 ;  /* 0xffffffffff0f7424 */ /* 0x000fce00078e00ff */
[----:B01234-:R-:W-:Y:S05]  /*239d0*/  WARPSYNC.COLLECTIVE R15, `(.L_x_8123) ;  /* 0x000000000f087348 */ /* 0x01ffea0003c00000 */
[----:B---3--:R3:W0:Y:S02]  /*239e0*/  SHFL.IDX P6, R14, R13, R12, R11 ;  /* 0x0000000c0d0e7389 */ /* 0x00862400000c000b */
[----:B01234-:R-:W-:Y:S01]  /*239f0*/  ENDCOLLECTIVE ;  /* 0x000000000000791b */ /* 0x01ffe20003800000 */
.L_x_8123:
[----:B------:R-:W-:Y:S05]  /*23a00*/  BSYNC B1 ;  /* 0x0000000000017941 */ /* 0x000fea0003800000 */
.L_x_8122:
        /* <DEDUP_REMOVED lines=8> */
.L_x_8124:
[----:B------:R-:W-:Y:S05]  /*23a90*/  BRA `(.L_x_8125) ;  /* 0xfffffe5800487947 */ /* 0x000fea000383ffff */
.L_x_7855:
        /* <DEDUP_REMOVED lines=8> */
.L_x_8127:
[----:B------:R-:W-:Y:S05]  /*23b20*/  BSYNC B1 ;  /* 0x0000000000017941 */ /* 0x000fea0003800000 */
.L_x_8126:
        /* <DEDUP_REMOVED lines=8> */
.L_x_8128:
[----:B------:R-:W-:Y:S05]  /*23bb0*/  BRA `(.L_x_8129) ;  /* 0xfffffe58004c7947 */ /* 0x000fea000383ffff */
.L_x_7859:
[----:B------:R0:W0:Y:S02]  /*23bc0*/  SYNCS.PHASECHK.TRANS64.TRYWAIT P3, [R88+URZ+0x228b0], R100 ;  /* 0x0228b064580075a7 */ /* 0x000024000806017f */
[----:B0-----:R-:W-:Y:S05]  /*23bd0*/  @!P3 NANOSLEEP.SYNCS 0x989680 ;  /* 0x009896800000b95d */ /* 0x001fea0003900000 */
[----:B------:R-:W0:Y:S02]  /*23be0*/  @!P3 SYNCS.PHASECHK.TRANS64 P3, [R88+URZ+0x228b0], R100 ;  /* 0x0228b0645800b5a7 */ /* 0x000e24000806007f */
[----:B0-----:R-:W-:Y:S05]  /*23bf0*/  @!P3 BRA `(.L_x_7859) ;  /* 0xfffffffc00f0b947 */ /* 0x001fea000383ffff */
[----:B------:R-:W-:Y:S05]  /*23c00*/  BRA `(.L_x_8130) ;  /* 0xfffffe5800c47947 */ /* 0x000fea000383ffff */
.L_x_7871:
[----:B------:R-:W0:Y:S01]  /*23c10*/  S2R R4, SR_TID.X ;  /* 0x0000000000047919 */ /* 0x000e220000002100 */
[----:B------:R-:W-:Y:S01]  /*23c20*/  BSSY B0, `(.L_x_8131) ;  /* 0x000000c000007945 */ /* 0x000fe20003800000 */
[----:B------:R-:W-:Y:S01]  /*23c30*/  IMAD.MOV.U32 R12, RZ, RZ, RZ ;  /* 0x000000ffff0c7224 */ /* 0x000fe200078e00ff */
[----:B------:R-:W-:Y:S01]  /*23c40*/  MOV R11, 0x1f ;  /* 0x0000001f000b7802 */ /* 0x000fe20000000f00 */
[----:B------:R-:W-:Y:S02]  /*23c50*/  IMAD.MOV.U32 R15, RZ, RZ, -0x1 ;  /* 0xffffffffff0f7424 */ /* 0x000fe400078e00ff */
[----:B0-----:R-:W-:-:S05]  /*23c60*/  VIADD R5, R4, 0xffffff80 ;  /* 0xffffff8004057836 */ /* 0x001fca0000000000 */
[----:B------:R-:W-:-:S04]  /*23c70*/  SHF.R.S32.HI R4, RZ, 0x1f, R5 ;  /* 0x0000001fff047819 */ /* 0x000fc80000011405 */
[----:B------:R-:W-:-:S04]  /*23c80*/  LEA.HI R4, R4, R5, RZ, 0x7 ;  /* 0x0000000504047211 */ /* 0x000fc800078f38ff */
[----:B------:R-:W-:-:S05]  /*23c90*/  SHF.R.S32.HI R4, RZ, 0x7, R4 ;  /* 0x00000007ff047819 */ /* 0x000fca0000011404 */
[----:B------:R-:W-:-:S07]  /*23ca0*/  IMAD.MOV.U32 R13, RZ, RZ, R4 ;  /* 0x000000ffff0d7224 */ /* 0x000fce00078e0004 */
[----:B---3-5:R-:W-:Y:S05]  /*23cb0*/  WARPSYNC.COLLECTIVE R15, `(.L_x_8132) ;  /* 0x000000000f087348 */ /* 0x028fea0003c00000 */
[----:B------:R0:W1:Y:S02]  /*23cc0*/  SHFL.IDX P6, R14, R13, R12, R11 ;  /* 0x0000000c0d0e7389 */ /* 0x00006400000c000b */
[----:B01-3-5:R-:W-:Y:S01]  /*23cd0*/  ENDCOLLECTIVE ;  /* 0x000000000000791b */ /* 0x02bfe20003800000 */
.L_x_8132:
[----:B------:R-:W-:Y:S05]  /*23ce0*/  BSYNC B0 ;  /* 0x0000000000007941 */ /* 0x000fea0003800000 */
.L_x_8131:
[----:B------:R-:W-:Y:S01]  /*23cf0*/  IMAD.MOV.U32 R203, RZ, RZ, R14 ;  /* 0x000000ffffcb7224 */ /* 0x000fe200078e000e */
[----:B------:R-:W-:Y:S06]  /*23d00*/  BRA `(.L_x_8133) ;  /* 0xfffffe64007c7947 */ /* 0x000fec000383ffff */
.L_x_7883:
[----:B------:R-:W-:Y:S01]  /*23d10*/  BSSY B1, `(.L_x_8134) ;  /* 0x0000008000017945 */ /* 0x000fe20003800000 */
[----:B------:R-:W-:Y:S01]  /*23d20*/  IMAD.MOV.U32 R13, RZ, RZ, R26 ;  /* 0x000000ffff0d7224 */ /* 0x000fe200078e001a */
[----:B------:R-:W-:Y:S01]  /*23d30*/  MOV R11, 0x1c1f ;  /* 0x00001c1f000b7802 */ /* 0x000fe20000000f00 */
[----:B------:R-:W-:Y:S02]  /*23d40*/  IMAD.MOV.U32 R12, RZ, RZ, RZ ;  /* 0x000000ffff0c7224 */ /* 0x000fe400078e00ff */
[----:B------:R-:W-:-:S07]  /*23d50*/  IMAD.MOV.U32 R15, RZ, RZ, -0x1 ;  /* 0xffffffffff0f7424 */ /* 0x000fce00078e00ff */
[----:B------:R-:W-:Y:S05]  /*23d60*/  WARPSYNC.COLLECTIVE R15, `(.L_x_8135) ;  /* 0x000000000f087348 */ /* 0x000fea0003c00000 */
[----:B------:R0:W1:Y:S02]  /*23d70*/  SHFL.IDX P6, R14, R13, R12, R11 ;  /* 0x0000000c0d0e7389 */ /* 0x00006400000c000b */
[----:B01----:R-:W-:Y:S01]  /*23d80*/  ENDCOLLECTIVE ;  /* 0x000000000000791b */ /* 0x003fe20003800000 */
.L_x_8135:
[----:B------:R-:W-:Y:S05]  /*23d90*/  BSYNC B1 ;  /* 0x0000000000017941 */ /* 0x000fea0003800000 */
.L_x_8134:
        /* <DEDUP_REMOVED lines=8> */
.L_x_8136:
[----:B------:R-:W-:Y:S02]  /*23e20*/  IMAD.MOV.U32 R13, RZ, RZ, R28 ;  /* 0x000000ffff0d7224 */ /* 0x000fe400078e001c */
[----:B------:R-:W-:-:S07]  /*23e30*/  IMAD.MOV.U32 R33, RZ, RZ, R14 ;  /* 0x000000ffff217224 */ /* 0x000fce00078e000e */
[----:B------:R-:W-:Y:S05]  /*23e40*/  WARPSYNC.COLLECTIVE R15, `(.L_x_8137) ;  /* 0x000000000f087348 */ /* 0x000fea0003c00000 */
[----:B------:R0:W1:Y:S02]  /*23e50*/  SHFL.IDX P6, R14, R13, R12, R11 ;  /* 0x0000000c0d0e7389 */ /* 0x00006400000c000b */
[----:B01----:R-:W-:Y:S01]  /*23e60*/  ENDCOLLECTIVE ;  /* 0x000000000000791b */ /* 0x003fe20003800000 */
.L_x_8137:
[----:B------:R-:W-:Y:S01]  /*23e70*/  MOV R13, R30 ;  /* 0x0000001e000d7202 */ /* 0x000fe20000000f00 */
[----:B------:R-:W-:-:S07]  /*23e80*/  IMAD.MOV.U32 R3, RZ, RZ, R14 ;  /* 0x000000ffff037224 */ /* 0x000fce00078e000e */
[----:B------:R-:W-:Y:S05]  /*23e90*/  WARPSYNC.COLLECTIVE R15, `(.L_x_8138) ;  /* 0x000000000f087348 */ /* 0x000fea0003c00000 */
[----:B------:R0:W1:Y:S02]  /*23ea0*/  SHFL.IDX P6, R14, R13, R12, R11 ;  /* 0x0000000c0d0e7389 */ /* 0x00006400000c000b */
[----:B01----:R-:W-:Y:S01]  /*23eb0*/  ENDCOLLECTIVE ;  /* 0x000000000000791b */ /* 0x003fe20003800000 */
.L_x_8138:
[----:B------:R-:W-:Y:S05]  /*23ec0*/  BRA `(.L_x_8139) ;  /* 0xfffffe6800f47947 */ /* 0x000fea000383ffff */
.L_x_7887:
[----:B0-----:R0:W1:Y:S02]  /*23ed0*/  SYNCS.PHASECHK.TRANS64.TRYWAIT P0, [R18+URZ+0x22800], R39 ;  /* 0x02280027120075a7 */ /* 0x001064000800017f */
[----:B-1----:R-:W-:Y:S05]  /*23ee0*/  @!P0 NANOSLEEP.SYNCS 0x989680 ;  /* 0x009896800000895d */ /* 0x002fea0003900000 */
[----:B------:R-:W1:Y:S02]  /*23ef0*/  @!P0 SYNCS.PHASECHK.TRANS64 P0, [R18+URZ+0x22800], R39 ;  /* 0x02280027120085a7 */ /* 0x000e64000800007f */
[----:B-1----:R-:W-:Y:S05]  /*23f00*/  @!P0 BRA `(.L_x_7887) ;  /* 0xfffffffc00f08947 */ /* 0x002fea000383ffff */
[----:B------:R-:W-:Y:S05]  /*23f10*/  BRA `(.L_x_8140) ;  /* 0xfffffe7000507947 */ /* 0x000fea000383ffff */
.L_x_7895:
        /* <DEDUP_REMOVED lines=8> */
.L_x_8142:
[----:B------:R-:W-:Y:S05]  /*23fa0*/  BSYNC B1 ;  /* 0x0000000000017941 */ /* 0x000fea0003800000 */
.L_x_8141:
        /* <DEDUP_REMOVED lines=8> */
.L_x_8143:
[----:B------:R-:W-:Y:S01]  /*24030*/  IMAD.MOV.U32 R13, RZ, RZ, R28 ;  /* 0x000000ffff0d7224 */ /* 0x000fe200078e001c */
[----:B------:R-:W-:-:S07]  /*24040*/  MOV R33, R14 ;  /* 0x0000000e00217202 */ /* 0x000fce0000000f00 */
[----:B------:R-:W-:Y:S05]  /*24050*/  WARPSYNC.COLLECTIVE R15, `(.L_x_8144) ;  /* 0x000000000f087348 */ /* 0x000fea0003c00000 */
[----:B------:R0:W1:Y:S02]  /*24060*/  SHFL.IDX P6, R14, R13, R12, R11 ;  /* 0x0000000c0d0e7389 */ /* 0x00006400000c000b */
[----:B01----:R-:W-:Y:S01]  /*24070*/  ENDCOLLECTIVE ;  /* 0x000000000000791b */ /* 0x003fe20003800000 */
.L_x_8144:
[----:B------:R-:W-:Y:S02]  /*24080*/  IMAD.MOV.U32 R13, RZ, RZ, R30 ;  /* 0x000000ffff0d7224 */ /* 0x000fe400078e001e */
[----:B------:R-:W-:-:S07]  /*24090*/  IMAD.MOV.U32 R21, RZ, RZ, R14 ;  /* 0x000000ffff157224 */ /* 0x000fce00078e000e */
[----:B------:R-:W-:Y:S05]  /*240a0*/  WARPSYNC.COLLECTIVE R15, `(.L_x_8145) ;  /* 0x000000000f087348 */ /* 0x000fea0003c00000 */
[----:B------:R0:W1:Y:S02]  /*240b0*/  SHFL.IDX P6, R14, R13, R12, R11 ;  /* 0x0000000c0d0e7389 */ /* 0x00006400000c000b */
[----:B01----:R-:W-:Y:S01]  /*240c0*/  ENDCOLLECTIVE ;  /* 0x000000000000791b */ /* 0x003fe20003800000 */
.L_x_8145:
[----:B------:R-:W-:Y:S05]  /*240d0*/  BRA `(.L_x_8146) ;  /* 0xfffffe8800247947 */ /* 0x000fea000383ffff */
.L_x_7899:
[----:B0-----:R0:W1:Y:S02]  /*240e0*/  SYNCS.PHASECHK.TRANS64.TRYWAIT P1, [R18+URZ+0x22800], R37 ;  /* 0x02280025120075a7 */ /* 0x001064000802017f */
[----:B-1----:R-:W-:Y:S05]  /*240f0*/  @!P1 NANOSLEEP.SYNCS 0x989680 ;  /* 0x009896800000995d */ /* 0x002fea0003900000 */
[----:B------:R-:W1:Y:S02]  /*24100*/  @!P1 SYNCS.PHASECHK.TRANS64 P1, [R18+URZ+0x22800], R37 ;  /* 0x02280025120095a7 */ /* 0x000e64000802007f */
[----:B-1----:R-:W-:Y:S05]  /*24110*/  @!P1 BRA `(.L_x_7899) ;  /* 0xfffffffc00f09947 */ /* 0x002fea000383ffff */
[----:B------:R-:W-:Y:S05]  /*24120*/  BRA `(.L_x_8147) ;  /* 0xfffffe8c00407947 */ /* 0x000fea000383ffff */
.L_x_7905:
[----:B-1----:R1:W2:Y:S02]  /*24130*/  SYNCS.PHASECHK.TRANS64.TRYWAIT P1, [R3+URZ+0x22830], R4 ;  /* 0x02283004030075a7 */ /* 0x0022a4000802017f */
[----:B--2---:R-:W-:Y:S05]  /*24140*/  @!P1 NANOSLEEP.SYNCS 0x989680 ;  /* 0x009896800000995d */ /* 0x004fea0003900000 */
[----:B------:R-:W2:Y:S02]  /*24150*/  @!P1 SYNCS.PHASECHK.TRANS64 P1, [R3+URZ+0x22830], R4 ;  /* 0x02283004030095a7 */ /* 0x000ea4000802007f */
[----:B--2---:R-:W-:Y:S05]  /*24160*/  @!P1 BRA `(.L_x_7905) ;  /* 0xfffffffc00f09947 */ /* 0x004fea000383ffff */
[----:B------:R-:W-:Y:S05]  /*24170*/  BRA `(.L_x_7904) ;  /* 0xfffffea400bc7947 */ /* 0x000fea000383ffff */
.L_x_7912:
[----:B-1----:R1:W2:Y:S02]  /*24180*/  SYNCS.PHASECHK.TRANS64.TRYWAIT P2, [R13+URZ+0x22830], R14 ;  /* 0x0228300e0d0075a7 */ /* 0x0022a4000804017f */
[----:B--2---:R-:W-:Y:S05]  /*24190*/  @!P2 NANOSLEEP.SYNCS 0x989680 ;  /* 0x009896800000a95d */ /* 0x004fea0003900000 */
[----:B------:R-:W2:Y:S02]  /*241a0*/  @!P2 SYNCS.PHASECHK.TRANS64 P2, [R13+URZ+0x22830], R14 ;  /* 0x0228300e0d00a5a7 */ /* 0x000ea4000804007f */
[----:B--2---:R-:W-:Y:S05]  /*241b0*/  @!P2 BRA `(.L_x_7912) ;  /* 0xfffffffc00f0a947 */ /* 0x004fea000383ffff */
[----:B------:R-:W-:Y:S05]  /*241c0*/  BRA `(.L_x_7911) ;  /* 0xfffffee000d47947 */ /* 0x000fea000383ffff */
.L_x_7916:
[----:B-1----:R1:W2:Y:S02]  /*241d0*/  SYNCS.PHASECHK.TRANS64.TRYWAIT P1, [R13+URZ+0x22850], R12 ;  /* 0x0228500c0d0075a7 */ /* 0x0022a4000802017f */
[----:B--2---:R-:W-:Y:S05]  /*241e0*/  @!P1 NANOSLEEP.SYNCS 0x989680 ;  /* 0x009896800000995d */ /* 0x004fea0003900000 */
[----:B------:R-:W2:Y:S02]  /*241f0*/  @!P1 SYNCS.PHASECHK.TRANS64 P1, [R13+URZ+0x22850], R12 ;  /* 0x0228500c0d0095a7 */ /* 0x000ea4000802007f */
[----:B--2---:R-:W-:Y:S05]  /*24200*/  @!P1 BRA `(.L_x_7916) ;  /* 0xfffffffc00f09947 */ /* 0x004fea000383ffff */
[----:B------:R-:W-:Y:S05]  /*24210*/  BRA `(.L_x_7913) ;  /* 0xfffffef000107947 */ /* 0x000fea000383ffff */
.L_x_7923:
[----:B-1----:R1:W2:Y:S02]  /*24220*/  SYNCS.PHASECHK.TRANS64.TRYWAIT P1, [R13+URZ+0x22850], R0 ;  /* 0x022850000d0075a7 */ /* 0x0022a4000802017f */
[----:B--2---:R-:W-:Y:S05]  /*24230*/  @!P1 NANOSLEEP.SYNCS 0x989680 ;  /* 0x009896800000995d */ /* 0x004fea0003900000 */
[----:B------:R-:W2:Y:S02]  /*24240*/  @!P1 SYNCS.PHASECHK.TRANS64 P1, [R13+URZ+0x22850], R0 ;  /* 0x022850000d0095a7 */ /* 0x000ea4000802007f */
[----:B--2---:R-:W-:Y:S05]  /*24250*/  @!P1 BRA `(.L_x_7923) ;  /* 0xfffffffc00f09947 */ /* 0x004fea000383ffff */
[----:B------:R-:W-:Y:S05]  /*24260*/  BRA `(.L_x_7922) ;  /* 0xffffff1800a47947 */ /* 0x000fea000383ffff */
.L_x_7927:
[----:B------:R-:W-:Y:S01]  /*24270*/  SEL R96, R12, R87, P0 ;  /* 0x000000570c607207 */ /* 0x000fe20000000000 */
[----:B------:R-:W-:Y:S01]  /*24280*/  IMAD.MOV.U32 R15, RZ, RZ, -0x1 ;  /* 0xffffffffff0f7424 */ /* 0x000fe200078e00ff */
[----:B------:R-:W-:Y:S01]  /*24290*/  SEL R54, R87, R12, P0 ;  /* 0x0000000c57367207 */ /* 0x000fe20000000000 */
[----:B------:R-:W-:Y:S01]  /*242a0*/  IMAD.MOV.U32 R12, RZ, RZ, R7 ;  /* 0x000000ffff0c7224 */ /* 0x000fe200078e0007 */
[----:B------:R-:W-:Y:S02]  /*242b0*/  MOV R11, 0x1c1f ;  /* 0x00001c1f000b7802 */ /* 0x000fe40000000f00 */
[----:B------:R-:W-:Y:S02]  /*242c0*/  LOP3.LUT R5, R7, 0x2, RZ, 0x3c, !PT ;  /* 0x0000000207057812 */ /* 0x000fe400078e3cff */
[----:B------:R-:W-:-:S07]  /*242d0*/  SEL R78, R85, R140, P0 ;  /* 0x0000008c554e7207 */ /* 0x000fce0000000000 */
[----:B-12---:R-:W-:Y:S05]  /*242e0*/  WARPSYNC.COLLECTIVE R15, `(.L_x_8148) ;  /* 0x000000000f087348 */ /* 0x006fea0003c00000 */
[----:B------:R0:W3:Y:S02]  /*242f0*/  SHFL.IDX P6, R14, R13, R12, R11 ;  /* 0x0000000c0d0e7389 */ /* 0x0000e400000c000b */
[----:B0123--:R-:W-:Y:S01]  /*24300*/  ENDCOLLECTIVE ;  /* 0x000000000000791b */ /* 0x00ffe20003800000 */
.L_x_8148:
        /* <DEDUP_REMOVED lines=18> */
.L_x_8149:
        /* <DEDUP_REMOVED lines=18> */
.L_x_8150:
        /* <DEDUP_REMOVED lines=18> */
.L_x_8151:
        /* <DEDUP_REMOVED lines=18> */
.L_x_8152:
        /* <DEDUP_REMOVED lines=16> */
.L_x_8153:
[----:B------:R-:W-:Y:S01]  /*24890*/  MOV R13, R140 ;  /* 0x0000008c000d7202 */ /* 0x000fe20000000f00 */
[----:B------:R-:W-:Y:S02]  /*248a0*/  IMAD.MOV.U32 R12, RZ, RZ, R5 ;  /* 0x000000ffff0c7224 */ /* 0x000fe400078e0005 */
[----:B------:R-:W-:-:S07]  /*248b0*/  IMAD.MOV.U32 R80, RZ, RZ, R14 ;  /* 0x000000ffff507224 */ /* 0x000fce00078e000e */
[----:B------:R-:W-:Y:S05]  /*248c0*/  WARPSYNC.COLLECTIVE R15, `(.L_x_8154) ;  /* 0x000000000f087348 */ /* 0x000fea0003c00000 */
[----:B------:R0:W1:Y:S02]  /*248d0*/  SHFL.IDX P6, R14, R13, R12, R11 ;  /* 0x0000000c0d0e7389 */ /* 0x00006400000c000b */
[----:B01----:R-:W-:Y:S01]  /*248e0*/  ENDCOLLECTIVE ;  /* 0x000000000000791b */ /* 0x003fe20003800000 */
.L_x_8154:
[----:B------:R-:W-:Y:S02]  /*248f0*/  IMAD.MOV.U32 R13, RZ, RZ, R136 ;  /* 0x000000ffff0d7224 */ /* 0x000fe400078e0088 */
[----:B------:R-:W-:-:S07]  /*24900*/  IMAD.MOV.U32 R27, RZ, RZ, R14 ;  /* 0x000000ffff1b7224 */ /* 0x000fce00078e000e */
[----:B------:R-:W-:Y:S05]  /*24910*/  WARPSYNC.COLLECTIVE R15, `(.L_x_8155) ;  /* 0x000000000f087348 */ /* 0x000fea0003c00000 */
[----:B------:R0:W1:Y:S02]  /*24920*/  SHFL.IDX P6, R14, R13, R12, R11 ;  /* 0x0000000c0d0e7389 */ /* 0x00006400000c000b */
[----:B01----:R-:W-:Y:S01]  /*24930*/  ENDCOLLECTIVE ;  /* 0x000000000000791b */ /* 0x003fe20003800000 */
.L_x_8155:
        /* <DEDUP_REMOVED lines=8> */
.L_x_8156:
[----:B------:R-:W-:Y:S02]  /*249c0*/  SEL R79, R80, R35, P0 ;  /* 0x00000023504f7207 */ /* 0x000fe40000000000 */
[----:B------:R-:W-:Y:S01]  /*249d0*/  SEL R80, R35, R80, P0 ;  /* 0x0000005023507207 */ /* 0x000fe20000000000 */
[----:B------:R-:W-:Y:S02]  /*249e0*/  IMAD.MOV.U32 R13, RZ, RZ, R146 ;  /* 0x000000ffff0d7224 */ /* 0x000fe400078e0092 */
[----:B------:R-:W-:-:S07]  /*249f0*/  IMAD.MOV.U32 R0, RZ, RZ, R14 ;  /* 0x000000ffff007224 */ /* 0x000fce00078e000e */
[----:B------:R-:W-:Y:S05]  /*24a00*/  WARPSYNC.COLLECTIVE R15, `(.L_x_8157) ;  /* 0x000000000f087348 */ /* 0x000fea0003c00000 */
[----:B------:R0:W1:Y:S02]  /*24a10*/  SHFL.IDX P6, R14, R13, R12, R11 ;  /* 0x0000000c0d0e7389 */ /* 0x00006400000c000b */
[----:B01----:R-:W-:Y:S01]  /*24a20*/  ENDCOLLECTIVE ;  /* 0x000000000000791b */ /* 0x003fe20003800000 */
.L_x_8157:
[----:B------:R-:W-:Y:S01]  /*24a30*/  MOV R13, R142 ;  /* 0x0000008e000d7202 */ /* 0x000fe20000000f00 */
[----:B------:R-:W-:Y:S02]  /*24a40*/  IMAD.MOV.U32 R12, RZ, RZ, R5 ;  /* 0x000000ffff0c7224 */ /* 0x000fe400078e0005 */
[----:B------:R-:W-:-:S07]  /*24a50*/  IMAD.MOV.U32 R3, RZ, RZ, R14 ;  /* 0x000000ffff037224 */ /* 0x000fce00078e000e */
[----:B------:R-:W-:Y:S05]  /*24a60*/  WARPSYNC.COLLECTIVE R15, `(.L_x_8158) ;  /* 0x000000000f087348 */ /* 0x000fea0003c00000 */
[----:B------:R0:W1:Y:S02]  /*24a70*/  SHFL.IDX P6, R14, R13, R12, R11 ;  /* 0x0000000c0d0e7389 */ /* 0x00006400000c000b */
[----:B01----:R-:W-:Y:S01]  /*24a80*/  ENDCOLLECTIVE ;  /* 0x000000000000791b */ /* 0x003fe20003800000 */
.L_x_8158:
[----:B------:R-:W-:Y:S02]  /*24a90*/  IMAD.MOV.U32 R13, RZ, RZ, R20 ;  /* 0x000000ffff0d7224 */ /* 0x000fe400078e0014 */
[----:B------:R-:W-:-:S07]  /*24aa0*/  IMAD.MOV.U32 R25, RZ, RZ, R14 ;  /* 0x000000ffff197224 */ /* 0x000fce00078e000e */
[----:B------:R-:W-:Y:S05]  /*24ab0*/  WARPSYNC.COLLECTIVE R15, `(.L_x_8159) ;  /* 0x000000000f087348 */ /* 0x000fea0003c00000 */
[----:B------:R0:W1:Y:S02]  /*24ac0*/  SHFL.IDX P6, R14, R13, R12, R11 ;  /* 0x0000000c0d0e7389 */ /* 0x00006400000c000b */
[----:B01----:R-:W-:Y:S01]  /*24ad0*/  ENDCOLLECTIVE ;  /* 0x000000000000791b */ /* 0x003fe20003800000 */
.L_x_8159:
        /* <DEDUP_REMOVED lines=8> */
.L_x_8160:
[----:B------:R-:W-:Y:S02]  /*24b60*/  SEL R2, R3, R20, P0 ;  /* 0x0000001403027207 */ /* 0x000fe40000000000 */
[----:B------:R-:W-:Y:S01]  /*24b70*/  SEL R3, R20, R3, P0 ;  /* 0x0000000314037207 */ /* 0x000fe20000000000 */
[----:B------:R-:W-:Y:S02]  /*24b80*/  IMAD.MOV.U32 R13, RZ, RZ, R40 ;  /* 0x000000ffff0d7224 */ /* 0x000fe400078e0028 */
[----:B------:R-:W-:-:S07]  /*24b90*/  IMAD.MOV.U32 R21, RZ, RZ, R14 ;  /* 0x000000ffff157224 */ /* 0x000fce00078e000e */
[----:B------:R-:W-:Y:S05]  /*24ba0*/  WARPSYNC.COLLECTIVE R15, `(.L_x_8161) ;  /* 0x000000000f087348 */ /* 0x000fea0003c00000 */
[----:B------:R0:W1:Y:S02]  /*24bb0*/  SHFL.IDX P6, R14, R13, R12, R11 ;  /* 0x0000000c0d0e7389 */ /* 0x00006400000c000b */
[----:B01----:R-:W-:Y:S01]  /*24bc0*/  ENDCOLLECTIVE ;  /* 0x000000000000791b */ /* 0x003fe20003800000 */
.L_x_8161:
[----:B------:R-:W-:Y:S01]  /*24bd0*/  MOV R13, R112 ;  /* 0x00000070000d7202 */ /* 0x000fe20000000f00 */
[----:B------:R-:W-:Y:S02]  /*24be0*/  IMAD.MOV.U32 R12, RZ, RZ, R5 ;  /* 0x000000ffff0c7224 */ /* 0x000fe400078e0005 */
[----:B------:R-:W-:-:S07]  /*24bf0*/  IMAD.MOV.U32 R40, RZ, RZ, R14 ;  /* 0x000000ffff287224 */ /* 0x000fce00078e000e */
[----:B------:R-:W-:Y:S05]  /*24c00*/  WARPSYNC.COLLECTIVE R15, `(.L_x_8162) ;  /* 0x000000000f087348 */ /* 0x000fea0003c00000 */
[----:B------:R0:W1:Y:S02]  /*24c10*/  SHFL.IDX P6, R14, R13, R12, R11 ;  /* 0x0000000c0d0e7389 */ /* 0x00006400000c000b */
[----:B01----:R-:W-:Y:S01]  /*24c20*/  ENDCOLLECTIVE ;  /* 0x000000000000791b */ /* 0x003fe20003800000 */
.L_x_8162:
[----:B------:R-:W-:Y:S02]  /*24c30*/  IMAD.MOV.U32 R13, RZ, RZ, R134 ;  /* 0x000000ffff0d7224 */ /* 0x000fe400078e0086 */
[----:B------:R-:W-:-:S07]  /*24c40*/  IMAD.MOV.U32 R112, RZ, RZ, R14 ;  /* 0x000000ffff707224 */ /* 0x000fce00078e000e */
[----:B------:R-:W-:Y:S05]  /*24c50*/  WARPSYNC.COLLECTIVE R15, `(.L_x_8163) ;  /* 0x000000000f087348 */ /* 0x000fea0003c00000 */
[----:B------:R0:W1:Y:S02]  /*24c60*/  SHFL.IDX P6, R14, R13, R12, R11 ;  /* 0x0000000c0d0e7389 */ /* 0x00006400000c000b */
[----:B01----:R-:W-:Y:S01]  /*24c70*/  ENDCOLLECTIVE ;  /* 0x000000000000791b */ /* 0x003fe20003800000 */
.L_x_8163:
        /* <DEDUP_REMOVED lines=8> */
.L_x_8164:
[----:B------:R-:W-:Y:S02]  /*24d00*/  IMAD.MOV.U32 R13, RZ, RZ, R144 ;  /* 0x000000ffff0d7224 */ /* 0x000fe400078e0090 */
[----:B------:R-:W-:-:S07]  /*24d10*/  IMAD.MOV.U32 R42, RZ, RZ, R14 ;  /* 0x000000ffff2a7224 */ /* 0x000fce00078e000e */
[----:B------:R-:W-:Y:S05]  /*24d20*/  WARPSYNC.COLLECTIVE R15, `(.L_x_8165) ;  /* 0x000000000f087348 */ /* 0x000fea0003c00000 */
[----:B------:R0:W1:Y:S02]  /*24d30*/  SHFL.IDX P6, R14, R13, R12, R11 ;  /* 0x0000000c0d0e7389 */ /* 0x00006400000c000b */
[----:B01----:R-:W-:Y:S01]  /*24d40*/  ENDCOLLECTIVE ;  /* 0x000000000000791b */ /* 0x003fe20003800000 */
.L_x_8165:
[----:B------:R-:W-:Y:S01]  /*24d50*/  MOV R13, R132 ;  /* 0x00000084000d7202 */ /* 0x000fe20000000f00 */
[----:B------:R-:W-:Y:S02]  /*24d60*/  IMAD.MOV.U32 R12, RZ, RZ, R5 ;  /* 0x000000ffff0c7224 */ /* 0x000fe400078e0005 */
[----:B------:R-:W-:-:S07]  /*24d70*/  IMAD.MOV.U32 R9, RZ, RZ, R14 ;  /* 0x000000ffff097224 */ /* 0x000fce00078e000e */
[----:B------:R-:W-:Y:S05]  /*24d80*/  WARPSYNC.COLLECTIVE R15, `(.L_x_8166) ;  /* 0x000000000f087348 */ /* 0x000fea0003c00000 */
[----:B------:R0:W1:Y:S02]  /*24d90*/  SHFL.IDX P6, R14, R13, R12, R11 ;  /* 0x0000000c0d0e7389 */ /* 0x00006400000c000b */
[----:B01----:R-:W-:Y:S01]  /*24da0*/  ENDCOLLECTIVE ;  /* 0x000000000000791b */ /* 0x003fe20003800000 */
.L_x_8166:
[----:B------:R-:W-:Y:S02]  /*24db0*/  IMAD.MOV.U32 R13, RZ, RZ, R126 ;  /* 0x000000ffff0d7224 */ /* 0x000fe400078e007e */
[----:B------:R-:W-:-:S07]  /*24dc0*/  IMAD.MOV.U32 R45, RZ, RZ, R14 ;  /* 0x000000ffff2d7224 */ /* 0x000fce00078e000e */
[----:B------:R-:W-:Y:S05]  /*24dd0*/  WARPSYNC.COLLECTIVE R15, `(.L_x_8167) ;  /* 0x000000000f087348 */ /* 0x000fea0003c00000 */
[----:B------:R0:W1:Y:S02]  /*24de0*/  SHFL.IDX P6, R14, R13, R12, R11 ;  /* 0x0000000c0d0e7389 */ /* 0x00006400000c000b */
[----:B01----:R-:W-:Y:S01]  /*24df0*/  ENDCOLLECTIVE ;  /* 0x000000000000791b */ /* 0x003fe20003800000 */
.L_x_8167:
[----:B------:R-:W-:Y:S01]  /*24e00*/  MOV R13, R46 ;  /* 0x0000002e000d7202 */ /* 0x000fe20000000f00 */
[----:B------:R-:W-:Y:S02]  /*24e10*/  IMAD.MOV.U32 R12, RZ, RZ, R7 ;  /* 0x000000ffff0c7224 */ /* 0x000fe400078e0007 */
[----:B------:R-:W-:-:S07]  /*24e20*/  IMAD.MOV.U32 R126, RZ, RZ, R14 ;  /* 0x000000ffff7e7224 */ /* 0x000fce00078e000e */
[----:B------:R-:W-:Y:S05]  /*24e30*/  WARPSYNC.COLLECTIVE R15, `(.L_x_8168) ;  /* 0x000000000f087348 */ /* 0x000fea0003c00000 */
[----:B------:R0:W1:Y:S02]  /*24e40*/  SHFL.IDX P6, R14, R13, R12, R11 ;  /* 0x0000000c0d0e7389 */ /* 0x00006400000c000b */
[----:B01----:R-:W-:Y:S01]  /*24e50*/  ENDCOLLECTIVE ;  /* 0x000000000000791b */ /* 0x003fe20003800000 */
.L_x_8168:
[----:B------:R-:W-:Y:S01]  /*24e60*/  SEL R43, R9, R126, P0 ;  /* 0x0000007e092b7207 */ /* 0x000fe20000000000 */
[----:B------:R-:W-:Y:S02]  /*24e70*/  IMAD.MOV.U32 R13, RZ, RZ, R48 ;  /* 0x000000ffff0d7224 */ /* 0x000fe400078e0030 */
[----:B------:R-:W-:-:S07]  /*24e80*/  IMAD.MOV.U32 R46, RZ, RZ, R14 ;  /* 0x000000ffff2e7224 */ /* 0x000fce00078e000e */
[----:B------:R-:W-:Y:S05]  /*24e90*/  WARPSYNC.COLLECTIVE R15, `(.L_x_8169) ;  /* 0x000000000f087348 */ /* 0x000fea0003c00000 */
[----:B------:R0:W1:Y:S02]  /*24ea0*/  SHFL.IDX P6, R14, R13, R12, R11 ;  /* 0x0000000c0d0e7389 */ /* 0x00006400000c000b */
[----:B01----:R-:W-:Y:S01]  /*24eb0*/  ENDCOLLECTIVE ;  /* 0x000000000000791b */ /* 0x003fe20003800000 */
.L_x_8169:
[----:B------:R-:W-:Y:S01]  /*24ec0*/  MOV R13, R124 ;  /* 0x0000007c000d7202 */ /* 0x000fe20000000f00 */
[----:B------:R-:W-:Y:S02]  /*24ed0*/  IMAD.MOV.U32 R12, RZ, RZ, R5 ;  /* 0x000000ffff0c7224 */ /* 0x000fe400078e0005 */
[----:B------:R-:W-:-:S07]  /*24ee0*/  IMAD.MOV.U32 R48, RZ, RZ, R14 ;  /* 0x000000ffff307224 */ /* 0x000fce00078e000e */
[----:B------:R-:W-:Y:S05]  /*24ef0*/  WARPSYNC.COLLECTIVE R15, `(.L_x_8170) ;  /* 0x000000000f087348 */ /* 0x000fea0003c00000 */
[----:B------:R0:W1:Y:S02]  /*24f00*/  SHFL.IDX P6, R14, R13, R12, R11 ;  /* 0x0000000c0d0e7389 */ /* 0x00006400000c000b */
[----:B01----:R-:W-:Y:S01]  /*24f10*/  ENDCOLLECTIVE ;  /* 0x000000000000791b */ /* 0x003fe20003800000 */
.L_x_8170:
[----:B------:R-:W-:Y:S02]  /*24f20*/  IMAD.MOV.U32 R13, RZ, RZ, R122 ;  /* 0x000000ffff0d7224 */ /* 0x000fe400078e007a */
[----:B------:R-:W-:-:S07]  /*24f30*/  IMAD.MOV.U32 R49, RZ, RZ, R14 ;  /* 0x000000ffff317224 */ /* 0x000fce00078e000e */
[----:B------:R-:W-:Y:S05]  /*24f40*/  WARPSYNC.COLLECTIVE R15, `(.L_x_8171) ;  /* 0x000000000f087348 */ /* 0x000fea0003c00000 */
[----:B------:R0:W1:Y:S02]  /*24f50*/  SHFL.IDX P6, R14, R13, R12, R11 ;  /* 0x0000000c0d0e7389 */ /* 0x00006400000c000b */
[----:B01----:R-:W-:Y:S01]  /*24f60*/  ENDCOLLECTIVE ;  /* 0x000000000000791b */ /* 0x003fe20003800000 */
.L_x_8171:
[----:B------:R-:W-:Y:S01]  /*24f70*/  MOV R13, R50 ;  /* 0x00000032000d7202 */ /* 0x000fe20000000f00 */
[----:B------:R-:W-:Y:S02]  /*24f80*/  IMAD.MOV.U32 R12, RZ, RZ, R7 ;  /* 0x000000ffff0c7224 */ /* 0x000fe400078e0007 */
[----:B------:R-:W-:-:S07]  /*24f90*/  IMAD.MOV.U32 R51, RZ, RZ, R14 ;  /* 0x000000ffff337224 */ /* 0x000fce00078e000e */
[----:B------:R-:W-:Y:S05]  /*24fa0*/  WARPSYNC.COLLECTIVE R15, `(.L_x_8172) ;  /* 0x000000000f087348 */ /* 0x000fea0003c00000 */
[----:B------:R0:W1:Y:S02]  /*24fb0*/  SHFL.IDX P6, R14, R13, R12, R11 ;  /* 0x0000000c0d0e7389 */ /* 0x00006400000c000b */
[----:B01----:R-:W-:Y:S01]  /*24fc0*/  ENDCOLLECTIVE ;  /* 0x000000000000791b */ /* 0x003fe20003800000 */
.L_x_8172:
[----:B------:R-:W-:Y:S02]  /*24fd0*/  SEL R47, R48, R51, P0 ;  /* 0x00000033302f7207 */ /* 0x000fe40000000000 */
[----:B------:R-:W-:Y:S01]  /*24fe0*/  SEL R48, R51, R48, P0 ;  /* 0x0000003033307207 */ /* 0x000fe20000000000 */
[----:B------:R-:W-:Y:S02]  /*24ff0*/  IMAD.MOV.U32 R13, RZ, RZ, R82 ;  /* 0x000000ffff0d7224 */ /* 0x000fe400078e0052 */
[----:B------:R-:W-:-:S07]  /*25000*/  IMAD.MOV.U32 R50, RZ, RZ, R14 ;  /* 0x000000ffff327224 */ /* 0x000fce00078e000e */
[----:B------:R-:W-:Y:S05]  /*25010*/  WARPSYNC.COLLECTIVE R15, `(.L_x_8173) ;  /* 0x000000000f087348 */ /* 0x000fea0003c00000 */
[----:B------:R0:W1:Y:S02]  /*25020*/  SHFL.IDX P6, R14, R13, R12, R11 ;  /* 0x0000000c0d0e7389 */ /* 0x00006400000c000b */
[----:B01----:R-:W-:Y:S01]  /*25030*/  ENDCOLLECTIVE ;  /* 0x000000000000791b */ /* 0x003fe20003800000 */
.L_x_8173:
[----:B------:R-:W-:Y:S01]  /*25040*/  MOV R13, R120 ;  /* 0x00000078000d7202 */ /* 0x000fe20000000f00 */
[----:B------:R-:W-:Y:S02]  /*25050*/  IMAD.MOV.U32 R12, RZ, RZ, R5 ;  /* 0x000000ffff0c7224 */ /* 0x000fe400078e0005 */
[----:B------:R-:W-:-:S07]  /*25060*/  IMAD.MOV.U32 R82, RZ, RZ, R14 ;  /* 0x000000ffff527224 */ /* 0x000fce00078e000e */
[----:B------:R-:W-:Y:S05]  /*25070*/  WARPSYNC.COLLECTIVE R15, `(.L_x_8174) ;  /* 0x000000000f087348 */ /* 0x000fea0003c00000 */
[----:B------:R0:W1:Y:S02]  /*25080*/  SHFL.IDX P6, R14, R13, R12, R11 ;  /* 0x0000000c0d0e7389 */ /* 0x00006400000c000b */
[----:B01----:R-:W-:Y:S01]  /*25090*/  ENDCOLLECTIVE ;  /* 0x000000000000791b */ /* 0x003fe20003800000 */
.L_x_8174:
[----:B------:R-:W-:Y:S02]  /*250a0*/  IMAD.MOV.U32 R13, RZ, RZ, R118 ;  /* 0x000000ffff0d7224 */ /* 0x000fe400078e0076 */
[----:B------:R-:W-:-:S07]  /*250b0*/  IMAD.MOV.U32 R65, RZ, RZ, R14 ;  /* 0x000000ffff417224 */ /* 0x000fce00078e000e */
[----:B------:R-:W-:Y:S05]  /*250c0*/  WARPSYNC.COLLECTIVE R15, `(.L_x_8175) ;  /* 0x000000000f087348 */ /* 0x000fea0003c00000 */
[----:B------:R0:W1:Y:S02]  /*250d0*/  SHFL.IDX P6, R14, R13, R12, R11 ;  /* 0x0000000c0d0e7389 */ /* 0x00006400000c000b */
[----:B01----:R-:W-:Y:S01]  /*250e0*/  ENDCOLLECTIVE ;  /* 0x000000000000791b */ /* 0x003fe20003800000 */
.L_x_8175:
[----:B------:R-:W-:Y:S01]  /*250f0*/  MOV R13, R84 ;  /* 0x00000054000d7202 */ /* 0x000fe20000000f00 */
[----:B------:R-:W-:Y:S02]  /*25100*/  IMAD.MOV.U32 R12, RZ, RZ, R7 ;  /* 0x000000ffff0c7224 */ /* 0x000fe400078e0007 */
[----:B------:R-:W-:-:S07]  /*25110*/  IMAD.MOV.U32 R67, RZ, RZ, R14 ;  /* 0x000000ffff437224 */ /* 0x000fce00078e000e */
[----:B------:R-:W-:Y:S05]  /*25120*/  WARPSYNC.COLLECTIVE R15, `(.L_x_8176) ;  /* 0x000000000f087348 */ /* 0x000fea0003c00000 */
[----:B------:R0:W1:Y:S02]  /*25130*/  SHFL.IDX P6, R14, R13, R12, R11 ;  /* 0x0000000c0d0e7389 */ /* 0x00006400000c000b */
[----:B01----:R-:W-:Y:S01]  /*25140*/  ENDCOLLECTIVE ;  /* 0x000000000000791b */ /* 0x003fe20003800000 */
.L_x_8176:
[----:B------:R-:W-:Y:S02]  /*25150*/  SEL R51, R82, R67, P0 ;  /* 0x0000004352337207 */ /* 0x000fe40000000000 */
[----:B------:R-:W-:Y:S01]  /*25160*/  SEL R82, R67, R82, P0 ;  /* 0x0000005243527207 */ /* 0x000fe20000000000 */
[----:B------:R-:W-:Y:S02]  /*25170*/  IMAD.MOV.U32 R13, RZ, RZ, R86 ;  /* 0x000000ffff0d7224 */ /* 0x000fe400078e0056 */
[----:B------:R-:W-:-:S07]  /*25180*/  IMAD.MOV.U32 R84, RZ, RZ, R14 ;  /* 0x000000ffff547224 */ /* 0x000fce00078e000e */
[----:B------:R-:W-:Y:S05]  /*25190*/  WARPSYNC.COLLECTIVE R15, `(.L_x_8177) ;  /* 0x000000000f087348 */ /* 0x000fea0003c00000 */
[----:B------:R0:W1:Y:S02]  /*251a0*/  SHFL.IDX P6, R14, R13, R12, R11 ;  /* 0x0000000c0d0e7389 */ /* 0x00006400000c000b */
[----:B01----:R-:W-:Y:S01]  /*251b0*/  ENDCOLLECTIVE ;  /* 0x000000000000791b */ /* 0x003fe20003800000 */
.L_x_8177:
[----:B------:R-:W-:Y:S01]  /*251c0*/  MOV R13, R116 ;  /* 0x00000074000d7202 */ /* 0x000fe20000000f00 */
[----:B------:R-:W-:Y:S02]  /*251d0*/  IMAD.MOV.U32 R12, RZ, RZ, R5 ;  /* 0x000000ffff0c7224 */ /* 0x000fe400078e0005 */
[----:B------:R-:W-:-:S07]  /*251e0*/  IMAD.MOV.U32 R86, RZ, RZ, R14 ;  /* 0x000000ffff567224 */ /* 0x000fce00078e000e */
[----:B------:R-:W-:Y:S05]  /*251f0*/  WARPSYNC.COLLECTIVE R15, `(.L_x_8178) ;  /* 0x000000000f087348 */ /* 0x000fea0003c00000 */
[----:B------:R0:W1:Y:S02]  /*25200*/  SHFL.IDX P6, R14, R13, R12, R11 ;  /* 0x0000000c0d0e7389 */ /* 0x00006400000c000b */
[----:B01----:R-:W-:Y:S01]  /*25210*/  ENDCOLLECTIVE ;  /* 0x000000000000791b */ /* 0x003fe20003800000 */
.L_x_8178:
[----:B------:R-:W-:Y:S02]  /*25220*/  IMAD.MOV.U32 R13, RZ, RZ, R114 ;  /* 0x000000ffff0d7224 */ /* 0x000fe400078e0072 */
[----:B------:R-:W-:-:S07]  /*25230*/  IMAD.MOV.U32 R87, RZ, RZ, R14 ;  /* 0x000000ffff577224 */ /* 0x000fce00078e000e */
[----:B------:R-:W-:Y:S05]  /*25240*/  WARPSYNC.COLLECTIVE R15, `(.L_x_8179) ;  /* 0x000000000f087348 */ /* 0x000fea0003c00000 */
[----:B------:R0:W1:Y:S02]  /*25250*/  SHFL.IDX P6, R14, R13, R12, R11 ;  /* 0x0000000c0d0e7389 */ /* 0x00006400000c000b */
[----:B01----:R-:W-:Y:S01]  /*25260*/  ENDCOLLECTIVE ;  /* 0x000000000000791b */ /* 0x003fe20003800000 */
.L_x_8179:
        /* <DEDUP_REMOVED lines=8> */
.L_x_8180:
[----:B------:R-:W-:Y:S02]  /*252f0*/  SEL R85, R86, R91, P0 ;  /* 0x0000005b56557207 */ /* 0x000fe40000000000 */
[----:B------:R-:W-:Y:S01]  /*25300*/  SEL R86, R91, R86, P0 ;  /* 0x000000565b567207 */ /* 0x000fe20000000000 */
[----:B------:R-:W-:Y:S02]  /*25310*/  IMAD.MOV.U32 R13, RZ, RZ, R138 ;  /* 0x000000ffff0d7224 */ /* 0x000fe400078e008a */
[----:B------:R-:W-:-:S07]  /*25320*/  IMAD.MOV.U32 R88, RZ, RZ, R14 ;  /* 0x000000ffff587224 */ /* 0x000fce00078e000e */
[----:B------:R-:W-:Y:S05]  /*25330*/  WARPSYNC.COLLECTIVE R15, `(.L_x_8181) ;  /* 0x000000000f087348 */ /* 0x000fea0003c00000 */
[----:B------:R0:W1:Y:S02]  /*25340*/  SHFL.IDX P6, R14, R13, R12, R11 ;  /* 0x0000000c0d0e7389 */ /* 0x00006400000c000b */
[----:B01----:R-:W-:Y:S01]  /*25350*/  ENDCOLLECTIVE ;  /* 0x000000000000791b */ /* 0x003fe20003800000 */
.L_x_8181:
[----:B------:R-:W-:Y:S01]  /*25360*/  MOV R13, R28 ;  /* 0x0000001c000d7202 */ /* 0x000fe20000000f00 */
        /* <DEDUP_REMOVED lines=10> */
.L_x_8182:
        /* <DEDUP_REMOVED lines=8> */
.L_x_8183:
[----:B------:R-:W-:Y:S02]  /*25490*/  SEL R87, R88, R101, P0 ;  /* 0x0000006558577207 */ /* 0x000fe40000000000 */
[----:B------:R-:W-:Y:S02]  /*254a0*/  SEL R88, R101, R88, P0 ;  /* 0x0000005865587207 */ /* 0x000fe40000000000 */
[----:B------:R-:W-:Y:S02]  /*254b0*/  MOV R101, RZ ;  /* 0x000000ff00657202 */ /* 0x000fe40000000f00 */
[----:B------:R-:W-:Y:S01]  /*254c0*/  MOV R13, R130 ;  /* 0x00000082000d7202 */ /* 0x000fe20000000f00 */
[----:B------:R-:W-:Y:S02]  /*254d0*/  IMAD.MOV.U32 R12, RZ, RZ, R7 ;  /* 0x000000ffff0c7224 */ /* 0x000fe400078e0007 */
[----:B------:R-:W-:-:S07]  /*254e0*/  IMAD.MOV.U32 R110, RZ, RZ, R14 ;  /* 0x000000ffff6e7224 */ /* 0x000fce00078e000e */
[----:B------:R-:W-:Y:S05]  /*254f0*/  WARPSYNC.COLLECTIVE R15, `(.L_x_8184) ;  /* 0x000000000f087348 */ /* 0x000fea0003c00000 */
[----:B------:R0:W1:Y:S02]  /*25500*/  SHFL.IDX P6, R14, R13, R12, R11 ;  /* 0x0000000c0d0e7389 */ /* 0x00006400000c000b */
[----:B01----:R-:W-:Y:S01]  /*25510*/  ENDCOLLECTIVE ;  /* 0x000000000000791b */ /* 0x003fe20003800000 */
.L_x_8184:
[----:B------:R-:W-:Y:S02]  /*25520*/  IMAD.MOV.U32 R13, RZ, RZ, R128 ;  /* 0x000000ffff0d7224 */ /* 0x000fe400078e0080 */
[----:B------:R-:W-:-:S07]  /*25530*/  IMAD.MOV.U32 R55, RZ, RZ, R14 ;  /* 0x000000ffff377224 */ /* 0x000fce00078e000e */
[----:B------:R-:W-:Y:S05]  /*25540*/  WARPSYNC.COLLECTIVE R15, `(.L_x_8185) ;  /* 0x000000000f087348 */ /* 0x000fea0003c00000 */
[----:B------:R0:W1:Y:S02]  /*25550*/  SHFL.IDX P6, R14, R13, R12, R11 ;  /* 0x0000000c0d0e7389 */ /* 0x00006400000c000b */
[----:B01----:R-:W-:Y:S01]  /*25560*/  ENDCOLLECTIVE ;  /* 0x000000000000791b */ /* 0x003fe20003800000 */
.L_x_8185:
[----:B------:R-:W-:Y:S01]  /*25570*/  MOV R13, R44 ;  /* 0x0000002c000d7202 */ /* 0x000fe20000000f00 */
[----:B------:R-:W-:Y:S01]  /*25580*/  IMAD.MOV.U32 R12, RZ, RZ, R5 ;  /* 0x000000ffff0c7224 */ /* 0x000fe200078e0005 */
[----:B------:R-:W-:Y:S01]  /*25590*/  SEL R44, R126, R9, P0 ;  /* 0x000000097e2c7207 */ /* 0x000fe20000000000 */
[----:B------:R-:W-:-:S07]  /*255a0*/  IMAD.MOV.U32 R57, RZ, RZ, R14 ;  /* 0x000000ffff397224 */ /* 0x000fce00078e000e */
[----:B------:R-:W-:Y:S05]  /*255b0*/  WARPSYNC.COLLECTIVE R15, `(.L_x_8186) ;  /* 0x000000000f087348 */ /* 0x000fea0003c00000 */
[----:B------:R0:W1:Y:S02]  /*255c0*/  SHFL.IDX P6, R14, R13, R12, R11 ;  /* 0x0000000c0d0e7389 */ /* 0x00006400000c000b */
[----:B01----:R-:W-:Y:S01]  /*255d0*/  ENDCOLLECTIVE ;  /* 0x000000000000791b */ /* 0x003fe20003800000 */
.L_x_8186:
[----:B------:R-:W-:Y:S01]  /*255e0*/  IMAD.MOV.U32 R13, RZ, RZ, R52 ;  /* 0x000000ffff0d7224 */ /* 0x000fe200078e0034 */
[----:B------:R-:W-:Y:S02]  /*255f0*/  SEL R52, R53, R110, P0 ;  /* 0x0000006e35347207 */ /* 0x000fe40000000000 */
[----:B------:R-:W-:Y:S01]  /*25600*/  SEL R53, R110, R53, P0 ;  /* 0x000000356e357207 */ /* 0x000fe20000000000 */
[----:B------:R-:W-:-:S07]  /*25610*/  IMAD.MOV.U32 R128, RZ, RZ, R14 ;  /* 0x000000ffff807224 */ /* 0x000fce00078e000e */
[----:B------:R-:W-:Y:S05]  /*25620*/  WARPSYNC.COLLECTIVE R15, `(.L_x_8187) ;  /* 0x000000000f087348 */ /* 0x000fea0003c00000 */
[----:B------:R0:W1:Y:S02]  /*25630*/  SHFL.IDX P6, R14, R13, R12, R11 ;  /* 0x0000000c0d0e7389 */ /* 0x00006400000c000b */
[----:B01----:R-:W-:Y:S01]  /*25640*/  ENDCOLLECTIVE ;  /* 0x000000000000791b */ /* 0x003fe20003800000 */
.L_x_8187:
[----:B------:R-:W-:Y:S01]  /*25650*/  MOV R13, R94 ;  /* 0x0000005e000d7202 */ /* 0x000fe20000000f00 */
[----:B------:R-:W-:Y:S02]  /*25660*/  IMAD.MOV.U32 R12, RZ, RZ, R7 ;  /* 0x000000ffff0c7224 */ /* 0x000fe400078e0007 */
[----:B------:R-:W-:-:S07]  /*25670*/  IMAD.MOV.U32 R130, RZ, RZ, R14 ;  /* 0x000000ffff827224 */ /* 0x000fce00078e000e */
[----:B------:R-:W-:Y:S05]  /*25680*/  WARPSYNC.COLLECTIVE R15, `(.L_x_8188) ;  /* 0x000000000f087348 */ /* 0x000fea0003c00000 */
[----:B------:R0:W1:Y:S02]  /*25690*/  SHFL.IDX P6, R14, R13, R12, R11 ;  /* 0x0000000c0d0e7389 */ /* 0x00006400000c000b */
[----:B01----:R-:W-:Y:S01]  /*256a0*/  ENDCOLLECTIVE ;  /* 0x000000000000791b */ /* 0x003fe20003800000 */
.L_x_8188:
[----:B------:R-:W-:Y:S02]  /*256b0*/  IMAD.MOV.U32 R13, RZ, RZ, R96 ;  /* 0x000000ffff0d7224 */ /* 0x000fe400078e0060 */
[----:B------:R-:W-:-:S07]  /*256c0*/  IMAD.MOV.U32 R59, RZ, RZ, R14 ;  /* 0x000000ffff3b7224 */ /* 0x000fce00078e000e */
[----:B------:R-:W-:Y:S05]  /*256d0*/  WARPSYNC.COLLECTIVE R15, `(.L_x_8189) ;  /* 0x000000000f087348 */ /* 0x000fea0003c00000 */
[----:B------:R0:W1:Y:S02]  /*256e0*/  SHFL.IDX P6, R14, R13, R12, R11 ;  /* 0x0000000c0d0e7389 */ /* 0x00006400000c000b */
[----:B01----:R-:W-:Y:S01]  /*256f0*/  ENDCOLLECTIVE ;  /* 0x000000000000791b */ /* 0x003fe20003800000 */
.L_x_8189:
[----:B------:R-:W-:Y:S01]  /*25700*/  MOV R13, R64 ;  /* 0x00000040000d7202 */ /* 0x000fe20000000f00 */
[----:B------:R-:W-:Y:S02]  /*25710*/  IMAD.MOV.U32 R12, RZ, RZ, R5 ;  /* 0x000000ffff0c7224 */ /* 0x000fe400078e0005 */
[----:B------:R-:W-:-:S07]  /*25720*/  IMAD.MOV.U32 R61, RZ, RZ, R14 ;  /* 0x000000ffff3d7224 */ /* 0x000fce00078e000e */
[----:B------:R-:W-:Y:S05]  /*25730*/  WARPSYNC.COLLECTIVE R15, `(.L_x_8190) ;  /* 0x000000000f087348 */ /* 0x000fea0003c00000 */
[----:B------:R0:W1:Y:S02]  /*25740*/  SHFL.IDX P6, R14, R13, R12, R11 ;  /* 0x0000000c0d0e7389 */ /* 0x00006400000c000b */
[----:B01----:R-:W-:Y:S01]  /*25750*/  ENDCOLLECTIVE ;  /* 0x000000000000791b */ /* 0x003fe20003800000 */
.L_x_8190:
[----:B------:R-:W-:Y:S01]  /*25760*/  IMAD.MOV.U32 R13, RZ, RZ, R54 ;  /* 0x000000ffff0d7224 */ /* 0x000fe200078e0036 */
[----:B------:R-:W-:Y:S02]  /*25770*/  SEL R54, R55, R128, P0 ;  /* 0x0000008037367207 */ /* 0x000fe40000000000 */
[----:B------:R-:W-:Y:S01]  /*25780*/  SEL R55, R128, R55, P0 ;  /* 0x0000003780377207 */ /* 0x000fe20000000000 */
[----:B------:R-:W-:-:S07]  /*25790*/  IMAD.MOV.U32 R64, RZ, RZ, R14 ;  /* 0x000000ffff407224 */ /* 0x000fce00078e000e */
[----:B------:R-:W-:Y:S05]  /*257a0*/  WARPSYNC.COLLECTIVE R15, `(.L_x_8191) ;  /* 0x000000000f087348 */ /* 0x000fea0003c00000 */
[----:B------:R0:W1:Y:S02]  /*257b0*/  SHFL.IDX P6, R14, R13, R12, R11 ;  /* 0x0000000c0d0e7389 */ /* 0x00006400000c000b */
[----:B01----:R-:W-:Y:S01]  /*257c0*/  ENDCOLLECTIVE ;  /* 0x000000000000791b */ /* 0x003fe20003800000 */
.L_x_8191:
[----:B------:R-:W-:Y:S01]  /*257d0*/  MOV R13, R76 ;  /* 0x0000004c000d7202 */ /* 0x000fe20000000f00 */
[----:B------:R-:W-:Y:S02]  /*257e0*/  IMAD.MOV.U32 R12, RZ, RZ, R7 ;  /* 0x000000ffff0c7224 */ /* 0x000fe400078e0007 */
[----:B------:R-:W-:-:S07]  /*257f0*/  IMAD.MOV.U32 R94, RZ, RZ, R14 ;  /* 0x000000ffff5e7224 */ /* 0x000fce00078e000e */
[----:B------:R-:W-:Y:S05]  /*25800*/  WARPSYNC.COLLECTIVE R15, `(.L_x_8192) ;  /* 0x000000000f087348 */ /* 0x000fea0003c00000 */
[----:B------:R0:W1:Y:S02]  /*25810*/  SHFL.IDX P6, R14, R13, R12, R11 ;  /* 0x0000000c0d0e7389 */ /* 0x00006400000c000b */
[----:B01----:R-:W-:Y:S01]  /*25820*/  ENDCOLLECTIVE ;  /* 0x000000000000791b */ /* 0x003fe20003800000 */
.L_x_8192:
[----:B------:R-:W-:Y:S02]  /*25830*/  IMAD.MOV.U32 R13, RZ, RZ, R74 ;  /* 0x000000ffff0d7224 */ /* 0x000fe400078e004a */
[----:B------:R-:W-:-:S07]  /*25840*/  IMAD.MOV.U32 R69, RZ, RZ, R14 ;  /* 0x000000ffff457224 */ /* 0x000fce00078e000e */
[----:B------:R-:W-:Y:S05]  /*25850*/  WARPSYNC.COLLECTIVE R15, `(.L_x_8193) ;  /* 0x000000000f087348 */ /* 0x000fea0003c00000 */
[----:B------:R0:W1:Y:S02]  /*25860*/  SHFL.IDX P6, R14, R13, R12, R11 ;  /* 0x0000000c0d0e7389 */ /* 0x00006400000c000b */
[----:B01----:R-:W-:Y:S01]  /*25870*/  ENDCOLLECTIVE ;  /* 0x000000000000791b */ /* 0x003fe20003800000 */
.L_x_8193:
[----:B------:R-:W-:Y:S01]  /*25880*/  MOV R13, R26 ;  /* 0x0000001a000d7202 */ /* 0x000fe20000000f00 */
[----:B------:R-:W-:Y:S02]  /*25890*/  IMAD.MOV.U32 R12, RZ, RZ, R5 ;  /* 0x000000ffff0c7224 */ /* 0x000fe400078e0005 */
[----:B------:R-:W-:-:S07]  /*258a0*/  IMAD.MOV.U32 R71, RZ, RZ, R14 ;  /* 0x000000ffff477224 */ /* 0x000fce00078e000e */
[----:B------:R-:W-:Y:S05]  /*258b0*/  WARPSYNC.COLLECTIVE R15, `(.L_x_8194) ;  /* 0x000000000f087348 */ /* 0x000fea0003c00000 */
[----:B------:R0:W1:Y:S02]  /*258c0*/  SHFL.IDX P6, R14, R13, R12, R11 ;  /* 0x0000000c0d0e7389 */ /* 0x00006400000c000b */
[----:B01----:R-:W-:Y:S01]  /*258d0*/  ENDCOLLECTIVE ;  /* 0x000000000000791b */ /* 0x003fe20003800000 */
.L_x_8194:
[----:B------:R-:W-:Y:S02]  /*258e0*/  IMAD.MOV.U32 R13, RZ, RZ, R24 ;  /* 0x000000ffff0d7224 */ /* 0x000fe400078e0018 */
[----:B------:R-:W-:-:S07]  /*258f0*/  IMAD.MOV.U32 R26, RZ, RZ, R14 ;  /* 0x000000ffff1a7224 */ /* 0x000fce00078e000e */
[----:B------:R-:W-:Y:S05]  /*25900*/  WARPSYNC.COLLECTIVE R15, `(.L_x_8195) ;  /* 0x000000000f087348 */ /* 0x000fea0003c00000 */
[----:B------:R0:W1:Y:S02]  /*25910*/  SHFL.IDX P6, R14, R13, R12, R11 ;  /* 0x0000000c0d0e7389 */ /* 0x00006400000c000b */
[----:B01----:R-:W-:Y:S01]  /*25920*/  ENDCOLLECTIVE ;  /* 0x000000000000791b */ /* 0x003fe20003800000 */
.L_x_8195:
[----:B------:R-:W-:Y:S01]  /*25930*/  MOV R13, R72 ;  /* 0x00000048000d7202 */ /* 0x000fe20000000f00 */
[----:B------:R-:W-:Y:S02]  /*25940*/  IMAD.MOV.U32 R12, RZ, RZ, R7 ;  /* 0x000000ffff0c7224 */ /* 0x000fe400078e0007 */
[----:B------:R-:W-:-:S07]  /*25950*/  IMAD.MOV.U32 R24, RZ, RZ, R14 ;  /* 0x000000ffff187224 */ /* 0x000fce00078e000e */
[----:B------:R-:W-:Y:S05]  /*25960*/  WARPSYNC.COLLECTIVE R15, `(.L_x_8196) ;  /* 0x000000000f087348 */ /* 0x000fea0003c00000 */
[----:B------:R0:W1:Y:S02]  /*25970*/  SHFL.IDX P6, R14, R13, R12, R11 ;  /* 0x0000000c0d0e7389 */ /* 0x00006400000c000b */
[----:B01----:R-:W-:Y:S01]  /*25980*/  ENDCOLLECTIVE ;  /* 0x000000000000791b */ /* 0x003fe20003800000 */
.L_x_8196:
[----:B------:R-:W-:Y:S01]  /*25990*/  IMAD.MOV.U32 R13, RZ, RZ, R70 ;  /* 0x000000ffff0d7224 */ /* 0x000fe200078e0046 */
[----:B------:R-:W-:Y:S02]  /*259a0*/  SEL R70, R71, R24, P0 ;  /* 0x0000001847467207 */ /* 0x000fe40000000000 */
[----:B------:R-:W-:Y:S01]  /*259b0*/  SEL R71, R24, R71, P0 ;  /* 0x0000004718477207 */ /* 0x000fe20000000000 */
[----:B------:R-:W-:-:S07]  /*259c0*/  IMAD.MOV.U32 R73, RZ, RZ, R14 ;  /* 0x000000ffff497224 */ /* 0x000fce00078e000e */
[----:B------:R-:W-:Y:S05]  /*259d0*/  WARPSYNC.COLLECTIVE R15, `(.L_x_8197) ;  /* 0x000000000f087348 */ /* 0x000fea0003c00000 */
[----:B------:R0:W1:Y:S02]  /*259e0*/  SHFL.IDX P6, R14, R13, R12, R11 ;  /* 0x0000000c0d0e7389 */ /* 0x00006400000c000b */
[----:B01----:R-:W-:Y:S01]  /*259f0*/  ENDCOLLECTIVE ;  /* 0x000000000000791b */ /* 0x003fe20003800000 */
.L_x_8197:
[----:B------:R-:W-:Y:S01]  /*25a00*/  MOV R13, R34 ;  /* 0x00000022000d7202 */ /* 0x000fe20000000f00 */
[----:B------:R-:W-:Y:S02]  /*25a10*/  IMAD.MOV.U32 R12, RZ, RZ, R5 ;  /* 0x000000ffff0c7224 */ /* 0x000fe400078e0005 */
[----:B------:R-:W-:-:S07]  /*25a20*/  IMAD.MOV.U32 R75, RZ, RZ, R14 ;  /* 0x000000ffff4b7224 */ /* 0x000fce00078e000e */
[----:B------:R-:W-:Y:S05]  /*25a30*/  WARPSYNC.COLLECTIVE R15, `(.L_x_8198) ;  /* 0x000000000f087348 */ /* 0x000fea0003c00000 */
[----:B------:R0:W1:Y:S02]  /*25a40*/  SHFL.IDX P6, R14, R13, R12, R11 ;  /* 0x0000000c0d0e7389 */ /* 0x00006400000c000b */
[----:B01----:R-:W-:Y:S01]  /*25a50*/  ENDCOLLECTIVE ;  /* 0x000000000000791b */ /* 0x003fe20003800000 */
.L_x_8198:
[----:B------:R-:W-:Y:S02]  /*25a60*/  IMAD.MOV.U32 R13, RZ, RZ, R32 ;  /* 0x000000ffff0d7224 */ /* 0x000fe400078e0020 */
[----:B------:R-:W-:-:S07]  /*25a70*/  IMAD.MOV.U32 R34, RZ, RZ, R14 ;  /* 0x000000ffff227224 */ /* 0x000fce00078e000e */
[----:B------:R-:W-:Y:S05]  /*25a80*/  WARPSYNC.COLLECTIVE R15, `(.L_x_8199) ;  /* 0x000000000f087348 */ /* 0x000fea0003c00000 */
[----:B------:R0:W1:Y:S02]  /*25a90*/  SHFL.IDX P6, R14, R13, R12, R11 ;  /* 0x0000000c0d0e7389 */ /* 0x00006400000c000b */
[----:B01----:R-:W-:Y:S01]  /*25aa0*/  ENDCOLLECTIVE ;  /* 0x000000000000791b */ /* 0x003fe20003800000 */
.L_x_8199:
        /* <DEDUP_REMOVED lines=8> */
.L_x_8200:
[----:B------:R-:W-:Y:S02]  /*25b30*/  SEL R74, R75, R32, P0 ;  /* 0x000000204b4a7207 */ /* 0x000fe40000000000 */
        /* <DEDUP_REMOVED lines=8> */
.L_x_8201:
[----:B------:R-:W-:Y:S01]  /*25bc0*/  MOV R13, R38 ;  /* 0x00000026000d7202 */ /* 0x000fe20000000f00 */
[----:B------:R-:W-:Y:S02]  /*25bd0*/  IMAD.MOV.U32 R12, RZ, RZ, R5 ;  /* 0x000000ffff0c7224 */ /* 0x000fe400078e0005 */
[----:B------:R-:W-:-:S07]  /*25be0*/  IMAD.MOV.U32 R93, RZ, RZ, R14 ;  /* 0x000000ffff5d7224 */ /* 0x000fce00078e000e */
[----:B------:R-:W-:Y:S05]  /*25bf0*/  WARPSYNC.COLLECTIVE R15, `(.L_x_8202) ;  /* 0x000000000f087348 */ /* 0x000fea0003c00000 */
[----:B------:R0:W1:Y:S02]  /*25c00*/  SHFL.IDX P6, R14, R13, R12, R11 ;  /* 0x0000000c0d0e7389 */ /* 0x00006400000c000b */
[----:B01----:R-:W-:Y:S01]  /*25c10*/  ENDCOLLECTIVE ;  /* 0x000000000000791b */ /* 0x003fe20003800000 */
.L_x_8202:
[----:B------:R-:W-:Y:S02]  /*25c20*/  IMAD.MOV.U32 R13, RZ, RZ, R36 ;  /* 0x000000ffff0d7224 */ /* 0x000fe400078e0024 */
[----:B------:R-:W-:-:S07]  /*25c30*/  IMAD.MOV.U32 R111, RZ, RZ, R14 ;  /* 0x000000ffff6f7224 */ /* 0x000fce00078e000e */
[----:B------:R-:W-:Y:S05]  /*25c40*/  WARPSYNC.COLLECTIVE R15, `(.L_x_8203) ;  /* 0x000000000f087348 */ /* 0x000fea0003c00000 */
[----:B------:R0:W1:Y:S02]  /*25c50*/  SHFL.IDX P6, R14, R13, R12, R11 ;  /* 0x0000000c0d0e7389 */ /* 0x00006400000c000b */
[----:B01----:R-:W-:Y:S01]  /*25c60*/  ENDCOLLECTIVE ;  /* 0x000000000000791b */ /* 0x003fe20003800000 */
.L_x_8203:
[----:B------:R-:W-:Y:S02]  /*25c70*/  SEL R76, R90, R111, P0 ;  /* 0x0000006f5a4c7207 */ /* 0x000fe40000000000 */
[----:B------:R-:W-:Y:S02]  /*25c80*/  SEL R90, R111, R90, P0 ;  /* 0x0000005a6f5a7207 */ /* 0x000fe40000000000 */
[----:B------:R-:W-:Y:S01]  /*25c90*/  MOV R13, R60 ;  /* 0x0000003c000d7202 */ /* 0x000fe20000000f00 */
[----:B------:R-:W-:Y:S01]  /*25ca0*/  IMAD.MOV.U32 R12, RZ, RZ, R7 ;  /* 0x000000ffff0c7224 */ /* 0x000fe200078e0007 */
[----:B------:R-:W-:Y:S02]  /*25cb0*/  SEL R60, R61, R94, P0 ;  /* 0x0000005e3d3c7207 */ /* 0x000fe40000000000 */
[----:B------:R-:W-:Y:S01]  /*25cc0*/  SEL R61, R94, R61, P0 ;  /* 0x0000003d5e3d7207 */ /* 0x000fe20000000000 */
[----:B------:R-:W-:-:S07]  /*25cd0*/  IMAD.MOV.U32 R36, RZ, RZ, R14 ;  /* 0x000000ffff247224 */ /* 0x000fce00078e000e */
[----:B------:R-:W-:Y:S05]  /*25ce0*/  WARPSYNC.COLLECTIVE R15, `(.L_x_8204) ;  /* 0x000000000f087348 */ /* 0x000fea0003c00000 */
[----:B------:R0:W1:Y:S02]  /*25cf0*/  SHFL.IDX P6, R14, R13, R12, R11 ;  /* 0x0000000c0d0e7389 */ /* 0x00006400000c000b */
[----:B01----:R-:W-:Y:S01]  /*25d00*/  ENDCOLLECTIVE ;  /* 0x000000000000791b */ /* 0x003fe20003800000 */
.L_x_8204:
        /* <DEDUP_REMOVED lines=9> */
.L_x_8205:
        /* <DEDUP_REMOVED lines=8> */
.L_x_8206:
[----:B------:R-:W-:Y:S02]  /*25e20*/  IMAD.MOV.U32 R13, RZ, RZ, R10 ;  /* 0x000000ffff0d7224 */ /* 0x000fe400078e000a */
[----:B------:R-:W-:-:S07]  /*25e30*/  IMAD.MOV.U32 R114, RZ, RZ, R14 ;  /* 0x000000ffff727224 */ /* 0x000fce00078e000e */
[----:B------:R-:W-:Y:S05]  /*25e40*/  WARPSYNC.COLLECTIVE R15, `(.L_x_8207) ;  /* 0x000000000f087348 */ /* 0x000fea0003c00000 */
[----:B------:R0:W1:Y:S02]  /*25e50*/  SHFL.IDX P6, R14, R13, R12, R11 ;  /* 0x0000000c0d0e7389 */ /* 0x00006400000c000b */
[----:B01----:R-:W-:Y:S01]  /*25e60*/  ENDCOLLECTIVE ;  /* 0x000000000000791b */ /* 0x003fe20003800000 */
.L_x_8207:
        /* <DEDUP_REMOVED lines=8> */
.L_x_8208:
[----:B------:R-:W-:Y:S02]  /*25ef0*/  SEL R96, R97, R10, P0 ;  /* 0x0000000a61607207 */ /* 0x000fe40000000000 */
[----:B------:R-:W-:Y:S01]  /*25f00*/  SEL R97, R10, R97, P0 ;  /* 0x000000610a617207 */ /* 0x000fe20000000000 */
[----:B------:R-:W-:Y:S02]  /*25f10*/  IMAD.MOV.U32 R13, RZ, RZ, R66 ;  /* 0x000000ffff0d7224 */ /* 0x000fe400078e0042 */
[----:B------:R-:W-:-:S07]  /*25f20*/  IMAD.MOV.U32 R4, RZ, RZ, R14 ;  /* 0x000000ffff047224 */ /* 0x000fce00078e000e */
[----:B------:R-:W-:Y:S05]  /*25f30*/  WARPSYNC.COLLECTIVE R15, `(.L_x_8209) ;  /* 0x000000000f087348 */ /* 0x000fea0003c00000 */
[----:B------:R0:W1:Y:S02]  /*25f40*/  SHFL.IDX P6, R14, R13, R12, R11 ;  /* 0x0000000c0d0e7389 */ /* 0x00006400000c000b */
[----:B01----:R-:W-:Y:S01]  /*25f50*/  ENDCOLLECTIVE ;  /* 0x000000000000791b */ /* 0x003fe20003800000 */
.L_x_8209:
[----:B------:R-:W-:Y:S01]  /*25f60*/  MOV R13, R8 ;  /* 0x00000008000d7202 */ /* 0x000fe20000000f00 */
[----:B------:R-:W-:Y:S02]  /*25f70*/  IMAD.MOV.U32 R12, RZ, RZ, R5 ;  /* 0x000000ffff0c7224 */ /* 0x000fe400078e0005 */
[----:B------:R-:W-:-:S07]  /*25f80*/  IMAD.MOV.U32 R66, RZ, RZ, R14 ;  /* 0x000000ffff427224 */ /* 0x000fce00078e000e */
[----:B------:R-:W-:Y:S05]  /*25f90*/  WARPSYNC.COLLECTIVE R15, `(.L_x_8210) ;  /* 0x000000000f087348 */ /* 0x000fea0003c00000 */
[----:B------:R0:W1:Y:S02]  /*25fa0*/  SHFL.IDX P6, R14, R13, R12, R11 ;  /* 0x0000000c0d0e7389 */ /* 0x00006400000c000b */
[----:B01----:R-:W-:Y:S01]  /*25fb0*/  ENDCOLLECTIVE ;  /* 0x000000000000791b */ /* 0x003fe20003800000 */
.L_x_8210:
[----:B------:R-:W-:Y:S02]  /*25fc0*/  IMAD.MOV.U32 R13, RZ, RZ, R6 ;  /* 0x000000ffff0d7224 */ /* 0x000fe400078e0006 */
[----:B------:R-:W-:-:S07]  /*25fd0*/  IMAD.MOV.U32 R7, RZ, RZ, R14 ;  /* 0x000000ffff077224 */ /* 0x000fce00078e000e */
[----:B------:R-:W-:Y:S05]  /*25fe0*/  WARPSYNC.COLLECTIVE R15, `(.L_x_8211) ;  /* 0x000000000f087348 */ /* 0x000fea0003c00000 */
[----:B------:R0:W1:Y:S02]  /*25ff0*/  SHFL.IDX P6, R14, R13, R12, R11 ;  /* 0x0000000c0d0e7389 */ /* 0x00006400000c000b */
[----:B01----:R-:W-:Y:S01]  /*26000*/  ENDCOLLECTIVE ;  /* 0x000000000000791b */ /* 0x003fe20003800000 */
.L_x_8211:
[----:B------:R-:W-:Y:S05]  /*26010*/  BRA `(.L_x_8212) ;  /* 0xffffff1400cc7947 */ /* 0x000fea000383ffff */
.L_x_7930:
[----:B------:R-:W-:Y:S01]  /*26020*/  IMAD.MOV.U32 R13, RZ, RZ, R3 ;  /* 0x000000ffff0d7224 */ /* 0x000fe200078e0003 */
[----:B------:R-:W-:Y:S01]  /*26030*/  MOV R15, 0xffffffff ;  /* 0xffffffff000f7802 */ /* 0x000fe20000000f00 */
[----:B------:R-:W-:Y:S02]  /*26040*/  IMAD.MOV.U32 R12, RZ, RZ, RZ ;  /* 0x000000ffff0c7224 */ /* 0x000fe400078e00ff */
[----:B------:R-:W-:-:S07]  /*26050*/  IMAD.MOV.U32 R11, RZ, RZ, 0x181f ;  /* 0x0000181fff0b7424 */ /* 0x000fce00078e00ff */
[----:B-----5:R-:W-:Y:S05]  /*26060*/  WARPSYNC.COLLECTIVE R15, `(.L_x_8213) ;  /* 0x000000000f087348 */ /* 0x020fea0003c00000 */
[----:B------:R0:W1:Y:S02]  /*26070*/  SHFL.IDX P6, R14, R13, R12, R11 ;  /* 0x0000000c0d0e7389 */ /* 0x00006400000c000b */
[----:B01---5:R-:W-:Y:S01]  /*26080*/  ENDCOLLECTIVE ;  /* 0x000000000000791b */ /* 0x023fe20003800000 */
.L_x_8213:
[----:B------:R-:W-:Y:S02]  /*26090*/  IMAD.MOV.U32 R13, RZ, RZ, R2 ;  /* 0x000000ffff0d7224 */ /* 0x000fe400078e0002 */
[----:B------:R-:W-:-:S07]  /*260a0*/  IMAD.MOV.U32 R0, RZ, RZ, R14 ;  /* 0x000000ffff007224 */ /* 0x000fce00078e000e */
[----:B------:R-:W-:Y:S05]  /*260b0*/  WARPSYNC.COLLECTIVE R15, `(.L_x_8214) ;  /* 0x000000000f087348 */ /* 0x000fea0003c00000 */
[----:B------:R0:W1:Y:S02]  /*260c0*/  SHFL.IDX P6, R14, R13, R12, R11 ;  /* 0x0000000c0d0e7389 */ /* 0x00006400000c000b */
[----:B01----:R-:W-:Y:S01]  /*260d0*/  ENDCOLLECTIVE ;  /* 0x000000000000791b */ /* 0x003fe20003800000 */
.L_x_8214:
[----:B------:R-:W-:Y:S05]  /*260e0*/  BRA `(.L_x_8215) ;  /* 0xffffff2400547947 */ /* 0x000fea000383ffff */
.L_x_7933:
[----:B------:R-:W-:Y:S01]  /*260f0*/  BSSY B1, `(.L_x_8216) ;  /* 0x0000008000017945 */ /* 0x000fe20003800000 */
[----:B------:R-:W-:Y:S01]  /*26100*/  IMAD.MOV.U32 R13, RZ, RZ, R3 ;  /* 0x000000ffff0d7224 */ /* 0x000fe200078e0003 */
[----:B------:R-:W-:Y:S01]  /*26110*/  MOV R12, 0x1 ;  /* 0x00000001000c7802 */ /* 0x000fe20000000f00 */
[----:B------:R-:W-:Y:S02]  /*26120*/  IMAD.MOV.U32 R11, RZ, RZ, 0x181f ;  /* 0x0000181fff0b7424 */ /* 0x000fe400078e00ff */
[----:B---3--:R-:W-:-:S07]  /*26130*/  IMAD.MOV.U32 R15, RZ, RZ, -0x1 ;  /* 0xffffffffff0f7424 */ /* 0x008fce00078e00ff */
[----:B012--5:R-:W-:Y:S05]  /*26140*/  WARPSYNC.COLLECTIVE R15, `(.L_x_8217) ;  /* 0x000000000f087348 */ /* 0x027fea0003c00000 */
[----:B--2---:R2:W3:Y:S02]  /*26150*/  SHFL.IDX P6, R14, R13, R12, R11 ;  /* 0x0000000c0d0e7389 */ /* 0x0044e400000c000b */
[----:B0123-5:R-:W-:Y:S01]  /*26160*/  ENDCOLLECTIVE ;  /* 0x000000000000791b */ /* 0x02ffe20003800000 */
.L_x_8217:
[----:B------:R-:W-:Y:S05]  /*26170*/  BSYNC B1 ;  /* 0x0000000000017941 */ /* 0x000fea0003800000 */
.L_x_8216:
        /* <DEDUP_REMOVED lines=8> */
.L_x_8218:
[----:B------:R-:W-:Y:S05]  /*26200*/  BRA `(.L_x_8219) ;  /* 0xffffff24005c7947 */ /* 0x000fea000383ffff */
.L_x_7936:
[----:B------:R-:W-:Y:S01]  /*26210*/  BSSY B1, `(.L_x_8220) ;  /* 0x0000008000017945 */ /* 0x000fe20003800000 */
[----:B------:R-:W-:Y:S01]  /*26220*/  MOV R13, R3 ;  /* 0x00000003000d7202 */ /* 0x000fe20000000f00 */
[----:B------:R-:W-:Y:S02]  /*26230*/  IMAD.MOV.U32 R12, RZ, RZ, 0x2 ;  /* 0x00000002ff0c7424 */ /* 0x000fe400078e00ff */
[----:B------:R-:W-:Y:S02]  /*26240*/  IMAD.MOV.U32 R11, RZ, RZ, 0x181f ;  /* 0x0000181fff0b7424 */ /* 0x000fe400078e00ff */
[----:B---3--:R-:W-:-:S07]  /*26250*/  IMAD.MOV.U32 R15, RZ, RZ, -0x1 ;  /* 0xffffffffff0f7424 */ /* 0x008fce00078e00ff */
[----:B012-4-:R-:W-:Y:S05]  /*26260*/  WARPSYNC.COLLECTIVE R15, `(.L_x_8221) ;  /* 0x000000000f087348 */ /* 0x017fea0003c00000 */
[----:B--2---:R2:W3:Y:S02]  /*26270*/  SHFL.IDX P6, R14, R13, R12, R11 ;  /* 0x0000000c0d0e7389 */ /* 0x0044e400000c000b */
[----:B01234-:R-:W-:Y:S01]  /*26280*/  ENDCOLLECTIVE ;  /* 0x000000000000791b */ /* 0x01ffe20003800000 */
.L_x_8221:
[----:B------:R-:W-:Y:S05]  /*26290*/  BSYNC B1 ;  /* 0x0000000000017941 */ /* 0x000fea0003800000 */
.L_x_8220:
[----:B------:R-:W-:Y:S01]  /*262a0*/  IMAD.MOV.U32 R13, RZ, RZ, R2 ;  /* 0x000000ffff0d7224 */ /* 0x000fe200078e0002 */
[----:B------:R-:W-:Y:S01]  /*262b0*/  MOV R15, 0xffffffff ;  /* 0xffffffff000f7802 */ /* 0x000fe20000000f00 */
[----:B------:R-:W-:Y:S01]  /*262c0*/  IMAD.MOV.U32 R12, RZ, RZ, 0x2 ;  /* 0x00000002ff0c7424 */ /* 0x000fe200078e00ff */
[----:B------:R-:W-:Y:S01]  /*262d0*/  MOV R0, R14 ;  /* 0x0000000e00007202 */ /* 0x000fe20000000f00 */
[----:B------:R-:W-:-:S07]  /*262e0*/  IMAD.MOV.U32 R11, RZ, RZ, 0x181f ;  /* 0x0000181fff0b7424 */ /* 0x000fce00078e00ff */
[----:B------:R-:W-:Y:S05]  /*262f0*/  WARPSYNC.COLLECTIVE R15, `(.L_x_8222) ;  /* 0x000000000f087348 */ /* 0x000fea0003c00000 */
[----:B------:R0:W1:Y:S02]  /*26300*/  SHFL.IDX P6, R14, R13, R12, R11 ;  /* 0x0000000c0d0e7389 */ /* 0x00006400000c000b */
[----:B01----:R-:W-:Y:S01]  /*26310*/  ENDCOLLECTIVE ;  /* 0x000000000000791b */ /* 0x003fe20003800000 */
.L_x_8222:
[----:B------:R-:W-:Y:S05]  /*26320*/  BRA `(.L_x_8223) ;  /* 0xffffff2400647947 */ /* 0x000fea000383ffff */
.L_x_7939:
[----:B------:R-:W-:Y:S01]  /*26330*/  BSSY B1, `(.L_x_8224) ;  /* 0x0000008000017945 */ /* 0x000fe20003800000 */
[----:B------:R-:W-:Y:S01]  /*26340*/  IMAD.MOV.U32 R13, RZ, RZ, R3 ;  /* 0x000000ffff0d7224 */ /* 0x000fe200078e0003 */
[----:B---3--:R-:W-:Y:S01]  /*26350*/  MOV R15, 0xffffffff ;  /* 0xffffffff000f7802 */ /* 0x008fe20000000f00 */
[----:B------:R-:W-:Y:S02]  /*26360*/  IMAD.MOV.U32 R12, RZ, RZ, 0x3 ;  /* 0x00000003ff0c7424 */ /* 0x000fe400078e00ff */
[----:B------:R-:W-:-:S07]  /*26370*/  IMAD.MOV.U32 R11, RZ, RZ, 0x181f ;  /* 0x0000181fff0b7424 */ /* 0x000fce00078e00ff */
[----:B012-4-:R-:W-:Y:S05]  /*26380*/  WARPSYNC.COLLECTIVE R15, `(.L_x_8225) ;  /* 0x000000000f087348 */ /* 0x017fea0003c00000 */
[----:B--2---:R2:W3:Y:S02]  /*26390*/  SHFL.IDX P6, R14, R13, R12, R11 ;  /* 0x0000000c0d0e7389 */ /* 0x0044e400000c000b */
[----:B01234-:R-:W-:Y:S01]  /*263a0*/  ENDCOLLECTIVE ;  /* 0x000000000000791b */ /* 0x01ffe20003800000 */
.L_x_8225:
[----:B------:R-:W-:Y:S05]  /*263b0*/  BSYNC B1 ;  /* 0x0000000000017941 */ /* 0x000fea0003800000 */
.L_x_8224:
        /* <DEDUP_REMOVED lines=8> */
.L_x_8226:
[----:B------:R-:W-:Y:S05]  /*26440*/  BRA `(.L_x_8227) ;  /* 0xffffff24006c7947 */ /* 0x000fea000383ffff */
.L_x_7941:
[----:B------:R-:W-:Y:S01]  /*26450*/  IMAD.MOV.U32 R13, RZ, RZ, R26 ;  /* 0x000000ffff0d7224 */ /* 0x000fe200078e001a */
[----:B------:R-:W-:Y:S01]  /*26460*/  MOV R11, 0x1c1f ;  /* 0x00001c1f000b7802 */ /* 0x000fe20000000f00 */
[----:B------:R-:W-:Y:S02]  /*26470*/  IMAD.MOV.U32 R12, RZ, RZ, RZ ;  /* 0x000000ffff0c7224 */ /* 0x000fe400078e00ff */
[----:B------:R-:W-:-:S07]  /*26480*/  IMAD.MOV.U32 R15, RZ, RZ, -0x1 ;  /* 0xffffffffff0f7424 */ /* 0x000fce00078e00ff */
[----:B------:R-:W-:Y:S05]  /*26490*/  WARPSYNC.COLLECTIVE R15, `(.L_x_8228) ;  /* 0x000000000f087348 */ /* 0x000fea0003c00000 */
[----:B------:R0:W1:Y:S02]  /*264a0*/  SHFL.IDX P6, R14, R13, R12, R11 ;  /* 0x0000000c0d0e7389 */ /* 0x00006400000c000b */
[----:B01----:R-:W-:Y:S01]  /*264b0*/  ENDCOLLECTIVE ;  /* 0x000000000000791b */ /* 0x003fe20003800000 */
.L_x_8228:
[----:B------:R-:W-:Y:S02]  /*264c0*/  IMAD.MOV.U32 R13, RZ, RZ, R24 ;  /* 0x000000ffff0d7224 */ /* 0x000fe400078e0018 */
[----:B------:R-:W-:-:S07]  /*264d0*/  IMAD.MOV.U32 R27, RZ, RZ, R14 ;  /* 0x000000ffff1b7224 */ /* 0x000fce00078e000e */
[----:B------:R-:W-:Y:S05]  /*264e0*/  WARPSYNC.COLLECTIVE R15, `(.L_x_8229) ;  /* 0x000000000f087348 */ /* 0x000fea0003c00000 */
[----:B------:R0:W1:Y:S02]  /*264f0*/  SHFL.IDX P6, R14, R13, R12, R11 ;  /* 0x0000000c0d0e7389 */ /* 0x00006400000c000b */
[----:B01----:R-:W-:Y:S01]  /*26500*/  ENDCOLLECTIVE ;  /* 0x000000000000791b */ /* 0x003fe20003800000 */
.L_x_8229:
[----:B------:R-:W-:Y:S05]  /*26510*/  BRA `(.L_x_8230) ;  /* 0xffffff2800347947 */ /* 0x000fea000383ffff */
.L_x_7944:
[----:B------:R-:W-:Y:S01]  /*26520*/  BSSY B1, `(.L_x_8231) ;  /* 0x0000008000017945 */ /* 0x000fe20003800000 */
[----:B---3--:R-:W-:Y:S01]  /*26530*/  MOV R13, R26 ;  /* 0x0000001a000d7202 */ /* 0x008fe20000000f00 */
[----:B------:R-:W-:Y:S02]  /*26540*/  IMAD.MOV.U32 R12, RZ, RZ, 0x1 ;  /* 0x00000001ff0c7424 */ /* 0x000fe400078e00ff */
[----:B------:R-:W-:Y:S02]  /*26550*/  IMAD.MOV.U32 R11, RZ, RZ, 0x1c1f ;  /* 0x00001c1fff0b7424 */ /* 0x000fe400078e00ff */
[----:B------:R-:W-:-:S07]  /*26560*/  IMAD.MOV.U32 R15, RZ, RZ, -0x1 ;  /* 0xffffffffff0f7424 */ /* 0x000fce00078e00ff */
[----:B012---:R-:W-:Y:S05]  /*26570*/  WARPSYNC.COLLECTIVE R15, `(.L_x_8232) ;  /* 0x000000000f087348 */ /* 0x007fea0003c00000 */
[----:B--2---:R2:W3:Y:S02]  /*26580*/  SHFL.IDX P6, R14, R13, R12, R11 ;  /* 0x0000000c0d0e7389 */ /* 0x0044e400000c000b */
[----:B0123--:R-:W-:Y:S01]  /*26590*/  ENDCOLLECTIVE ;  /* 0x000000000000791b */ /* 0x00ffe20003800000 */
.L_x_8232:
[----:B------:R-:W-:Y:S05]  /*265a0*/  BSYNC B1 ;  /* 0x0000000000017941 */ /* 0x000fea0003800000 */
.L_x_8231:
        /* <DEDUP_REMOVED lines=8> */
.L_x_8233:
[----:B------:R-:W-:Y:S05]  /*26630*/  BRA `(.L_x_8234) ;  /* 0xffffff2c00f07947 */ /* 0x000fea000383ffff */
.L_x_7948:
[----:B------:R-:W-:Y:S01]  /*26640*/  IMAD.MOV.U32 R13, RZ, RZ, R3 ;  /* 0x000000ffff0d7224 */ /* 0x000fe200078e0003 */
[----:B------:R-:W-:Y:S01]  /*26650*/  MOV R15, 0xffffffff ;  /* 0xffffffff000f7802 */ /* 0x000fe20000000f00 */
[----:B------:R-:W-:Y:S02]  /*26660*/  IMAD.MOV.U32 R12, RZ, RZ, RZ ;  /* 0x000000ffff0c7224 */ /* 0x000fe400078e00ff */
[----:B------:R-:W-:-:S07]  /*26670*/  IMAD.MOV.U32 R11, RZ, RZ, 0x181f ;  /* 0x0000181fff0b7424 */ /* 0x000fce00078e00ff */
[----:B--23--:R-:W-:Y:S05]  /*26680*/  WARPSYNC.COLLECTIVE R15, `(.L_x_8235) ;  /* 0x000000000f087348 */ /* 0x00cfea0003c00000 */
[----:B------:R0:W1:Y:S02]  /*26690*/  SHFL.IDX P6, R14, R13, R12, R11 ;  /* 0x0000000c0d0e7389 */ /* 0x00006400000c000b */
[----:B0123--:R-:W-:Y:S01]  /*266a0*/  ENDCOLLECTIVE ;  /* 0x000000000000791b */ /* 0x00ffe20003800000 */
.L_x_8235:
[----:B------:R-:W-:Y:S02]  /*266b0*/  IMAD.MOV.U32 R13, RZ, RZ, R2 ;  /* 0x000000ffff0d7224 */ /* 0x000fe400078e0002 */
[----:B------:R-:W-:-:S07]  /*266c0*/  IMAD.MOV.U32 R0, RZ, RZ, R14 ;  /* 0x000000ffff007224 */ /* 0x000fce00078e000e */
[----:B------:R-:W-:Y:S05]  /*266d0*/  WARPSYNC.COLLECTIVE R15, `(.L_x_8236) ;  /* 0x000000000f087348 */ /* 0x000fea0003c00000 */
[----:B------:R0:W1:Y:S02]  /*266e0*/  SHFL.IDX P6, R14, R13, R12, R11 ;  /* 0x0000000c0d0e7389 */ /* 0x00006400000c000b */
[----:B01----:R-:W-:Y:S01]  /*266f0*/  ENDCOLLECTIVE ;  /* 0x000000000000791b */ /* 0x003fe20003800000 */
.L_x_8236:
[----:B------:R-:W-:Y:S05]  /*26700*/  BRA `(.L_x_8237) ;  /* 0xffffff3c00a47947 */ /* 0x000fea000383ffff */
.L_x_7951:
[----:B------:R-:W-:Y:S01]  /*26710*/  BSSY B1, `(.L_x_8238) ;  /* 0x0000008000017945 */ /* 0x000fe20003800000 */
[----:B------:R-:W-:Y:S01]  /*26720*/  IMAD.MOV.U32 R13, RZ, RZ, R3 ;  /* 0x000000ffff0d7224 */ /* 0x000fe200078e0003 */
[----:B------:R-:W-:Y:S01]  /*26730*/  MOV R12, 0x1 ;  /* 0x00000001000c7802 */ /* 0x000fe20000000f00 */
[----:B------:R-:W-:Y:S02]  /*26740*/  IMAD.MOV.U32 R11, RZ, RZ, 0x181f ;  /* 0x0000181fff0b7424 */ /* 0x000fe400078e00ff */
[----:B-1----:R-:W-:-:S07]  /*26750*/  IMAD.MOV.U32 R15, RZ, RZ, -0x1 ;  /* 0xffffffffff0f7424 */ /* 0x002fce00078e00ff */
[----:B0-234-:R-:W-:Y:S05]  /*26760*/  WARPSYNC.COLLECTIVE R15, `(.L_x_8239) ;  /* 0x000000000f087348 */ /* 0x01dfea0003c00000 */
[----:B----4-:R1:W4:Y:S02]  /*26770*/  SHFL.IDX P6, R14, R13, R12, R11 ;  /* 0x0000000c0d0e7389 */ /* 0x01032400000c000b */
[----:B01234-:R-:W-:Y:S01]  /*26780*/  ENDCOLLECTIVE ;  /* 0x000000000000791b */ /* 0x01ffe20003800000 */
.L_x_8239:
[----:B------:R-:W-:Y:S05]  /*26790*/  BSYNC B1 ;  /* 0x0000000000017941 */ /* 0x000fea0003800000 */
.L_x_8238:
        /* <DEDUP_REMOVED lines=8> */
.L_x_8240:
[----:B------:R-:W-:Y:S05]  /*26820*/  BRA `(.L_x_8241) ;  /* 0xffffff3c00b07947 */ /* 0x000fea000383ffff */
.L_x_7954:
        /* <DEDUP_REMOVED lines=8> */
.L_x_8243:
[----:B------:R-:W-:Y:S05]  /*268b0*/  BSYNC B1 ;  /* 0x0000000000017941 */ /* 0x000fea0003800000 */
.L_x_8242:
        /* <DEDUP_REMOVED lines=8> */
.L_x_8244:
[----:B------:R-:W-:Y:S05]  /*26940*/  BRA `(.L_x_8245) ;  /* 0xffffff3c00b87947 */ /* 0x000fea000383ffff */
.L_x_7957:
[----:B------:R-:W-:Y:S01]  /*26950*/  BSSY B1, `(.L_x_8246) ;  /* 0x0000008000017945 */ /* 0x000fe20003800000 */
[----:B------:R-:W-:Y:S01]  /*26960*/  IMAD.MOV.U32 R13, RZ, RZ, R3 ;  /* 0x000000ffff0d7224 */ /* 0x000fe200078e0003 */
[----:B0-----:R-:W-:Y:S01]  /*26970*/  MOV R15, 0xffffffff ;  /* 0xffffffff000f7802 */ /* 0x001fe20000000f00 */
[----:B------:R-:W-:Y:S02]  /*26980*/  IMAD.MOV.U32 R12, RZ, RZ, 0x3 ;  /* 0x00000003ff0c7424 */ /* 0x000fe400078e00ff */
[----:B------:R-:W-:-:S07]  /*26990*/  IMAD.MOV.U32 R11, RZ, RZ, 0x181f ;  /* 0x0000181fff0b7424 */ /* 0x000fce00078e00ff */
[----:B-1234-:R-:W-:Y:S05]  /*269a0*/  WARPSYNC.COLLECTIVE R15, `(.L_x_8247) ;  /* 0x000000000f087348 */ /* 0x01efea0003c00000 */
[----:B------:R0:W0:Y:S02]  /*269b0*/  SHFL.IDX P6, R14, R13, R12, R11 ;  /* 0x0000000c0d0e7389 */ /* 0x00002400000c000b */
[----:B01234-:R-:W-:Y:S01]  /*269c0*/  ENDCOLLECTIVE ;  /* 0x000000000000791b */ /* 0x01ffe20003800000 */
.L_x_8247:
[----:B------:R-:W-:Y:S05]  /*269d0*/  BSYNC B1 ;  /* 0x0000000000017941 */ /* 0x000fea0003800000 */
.L_x_8246:
        /* <DEDUP_REMOVED lines=8> */
.L_x_8248:
[----:B------:R-:W-:Y:S05]  /*26a60*/  BRA `(.L_x_8249) ;  /* 0xffffff3c00c07947 */ /* 0x000fea000383ffff */
.L_x_7973:
[----:B------:R-:W0:Y:S01]  /*26a70*/  S2R R7, SR_TID.X ;  /* 0x0000000000077919 */ /* 0x000e220000002100 */
[----:B------:R-:W-:Y:S01]  /*26a80*/  BSSY B1, `(.L_x_8250) ;  /* 0x000000a000017945 */ /* 0x000fe20003800000 */
[----:B------:R-:W-:Y:S01]  /*26a90*/  IMAD.MOV.U32 R12, RZ, RZ, RZ ;  /* 0x000000ffff0c7224 */ /* 0x000fe200078e00ff */
[----:B------:R-:W-:Y:S01]  /*26aa0*/  MOV R11, 0x1f ;  /* 0x0000001f000b7802 */ /* 0x000fe20000000f00 */
[----:B------:R-:W-:Y:S01]  /*26ab0*/  IMAD.MOV.U32 R15, RZ, RZ, -0x1 ;  /* 0xffffffffff0f7424 */ /* 0x000fe200078e00ff */
[----:B0-----:R-:W-:-:S04]  /*26ac0*/  SHF.R.U32.HI R7, RZ, 0x5, R7 ;  /* 0x00000005ff077819 */ /* 0x001fc80000011607 */
[----:B------:R-:W-:-:S05]  /*26ad0*/  LOP3.LUT R7, R7, 0x3, RZ, 0xc0, !PT ;  /* 0x0000000307077812 */ /* 0x000fca00078ec0ff */
[----:B------:R-:W-:-:S07]  /*26ae0*/  IMAD.MOV.U32 R13, RZ, RZ, R7 ;  /* 0x000000ffff0d7224 */ /* 0x000fce00078e0007 */
[----:B------:R-:W-:Y:S05]  /*26af0*/  WARPSYNC.COLLECTIVE R15, `(.L_x_8251) ;  /* 0x000000000f087348 */ /* 0x000fea0003c00000 */
[----:B------:R0:W1:Y:S02]  /*26b00*/  SHFL.IDX P6, R14, R13, R12, R11 ;  /* 0x0000000c0d0e7389 */ /* 0x00006400000c000b */
[----:B01----:R-:W-:Y:S01]  /*26b10*/  ENDCOLLECTIVE ;  /* 0x000000000000791b */ /* 0x003fe20003800000 */
.L_x_8251:
[----:B------:R-:W-:Y:S05]  /*26b20*/  BSYNC B1 ;  /* 0x0000000000017941 */ /* 0x000fea0003800000 */
.L_x_8250:
[----:B------:R-:W-:Y:S05]  /*26b30*/  BRA `(.L_x_8252) ;  /* 0xffffff5400fc7947 */ /* 0x000fea000383ffff */
.L_x_7975:
[----:B------:R-:W-:Y:S01]  /*26b40*/  BSSY B1, `(.L_x_8253) ;  /* 0x0000006000017945 */ /* 0x000fe20003800000 */
[----:B------:R-:W-:-:S07]  /*26b50*/  IMAD.MOV.U32 R15, RZ, RZ, -0x1 ;  /* 0xffffffffff0f7424 */ /* 0x000fce00078e00ff */
[----:B0-----:R-:W-:Y:S05]  /*26b60*/  WARPSYNC.COLLECTIVE R15, `(.L_x_8254) ;  /* 0x000000000f0c7348 */ /* 0x001fea0003c00000 */
[----:B------:R-:W-:Y:S02]  /*26b70*/  ELECT P6, UR62, PT ;  /* 0x00000000003e782f */ /* 0x000fe400038c0000 */
[----:B------:R-:W-:Y:S01]  /*26b80*/  MOV R14, UR62 ;  /* 0x0000003e000e7c02 */ /* 0x000fe20008000f00 */
[----:B0-----:R-:W-:Y:S10]  /*26b90*/  ENDCOLLECTIVE ;  /* 0x000000000000791b */ /* 0x001ff40003800000 */
.L_x_8254:
[----:B------:R-:W-:Y:S05]  /*26ba0*/  BSYNC B1 ;  /* 0x0000000000017941 */ /* 0x000fea0003800000 */
.L_x_8253:
[----:B------:R-:W-:Y:S05]  /*26bb0*/  BRA `(.L_x_7974) ;  /* 0xffffff5400f47947 */ /* 0x000fea000383ffff */
.L_x_7977:
[----:B0-----:R0:W1:Y:S02]  /*26bc0*/  SYNCS.PHASECHK.TRANS64.TRYWAIT P0, [R22+URZ+0x22820], R6 ;  /* 0x02282006160075a7 */ /* 0x001064000800017f */
[----:B-1----:R-:W-:Y:S05]  /*26bd0*/  @!P0 NANOSLEEP.SYNCS 0x989680 ;  /* 0x009896800000895d */ /* 0x002fea0003900000 */
[----:B------:R-:W1:Y:S02]  /*26be0*/  @!P0 SYNCS.PHASECHK.TRANS64 P0, [R22+URZ+0x22820], R6 ;  /* 0x02282006160085a7 */ /* 0x000e64000800007f */
[----:B-1----:R-:W-:Y:S05]  /*26bf0*/  @!P0 BRA `(.L_x_7977) ;  /* 0xfffffffc00f08947 */ /* 0x002fea000383ffff */
[----:B------:R-:W-:Y:S05]  /*26c00*/  BRA `(.L_x_8255) ;  /* 0xffffff5800047947 */ /* 0x000fea000383ffff */
.L_x_7981:
[----:B0-----:R0:W1:Y:S02]  /*26c10*/  SYNCS.PHASECHK.TRANS64.TRYWAIT P0, [R6+URZ+0x228a0], R10 ;  /* 0x0228a00a060075a7 */ /* 0x001064000800017f */
[----:B-1----:R-:W-:Y:S05]  /*26c20*/  @!P0 NANOSLEEP.SYNCS 0x989680 ;  /* 0x009896800000895d */ /* 0x002fea0003900000 */
[----:B------:R-:W1:Y:S02]  /*26c30*/  @!P0 SYNCS.PHASECHK.TRANS64 P0, [R6+URZ+0x228a0], R10 ;  /* 0x0228a00a060085a7 */ /* 0x000e64000800007f */
[----:B-1----:R-:W-:Y:S05]  /*26c40*/  @!P0 BRA `(.L_x_7981) ;  /* 0xfffffffc00f08947 */ /* 0x002fea000383ffff */
[----:B------:R-:W-:Y:S05]  /*26c50*/  BRA `(.L_x_8256) ;  /* 0xffffff5800207947 */ /* 0x000fea000383ffff */
.L_x_7986:
[----:B-1----:R1:W2:Y:S02]  /*26c60*/  SYNCS.PHASECHK.TRANS64.TRYWAIT P0, [R6+URZ+0x228c0], R10 ;  /* 0x0228c00a060075a7 */ /* 0x0022a4000800017f */
[----:B--2---:R-:W-:Y:S05]  /*26c70*/  @!P0 NANOSLEEP.SYNCS 0x989680 ;  /* 0x009896800000895d */ /* 0x004fea0003900000 */
[----:B------:R-:W2:Y:S02]  /*26c80*/  @!P0 SYNCS.PHASECHK.TRANS64 P0, [R6+URZ+0x228c0], R10 ;  /* 0x0228c00a060085a7 */ /* 0x000ea4000800007f */
[----:B--2---:R-:W-:Y:S05]  /*26c90*/  @!P0 BRA `(.L_x_7986) ;  /* 0xfffffffc00f08947 */ /* 0x004fea000383ffff */
[----:B------:R-:W-:Y:S05]  /*26ca0*/  BRA `(.L_x_8257) ;  /* 0xffffff58009c7947 */ /* 0x000fea000383ffff */
.L_x_7993:
[----:B0-----:R0:W1:Y:S02]  /*26cb0*/  SYNCS.PHASECHK.TRANS64.TRYWAIT P2, [R6+URZ+0x228a0], R7 ;  /* 0x0228a007060075a7 */ /* 0x001064000804017f */
[----:B-1----:R-:W-:Y:S05]  /*26cc0*/  @!P2 NANOSLEEP.SYNCS 0x989680 ;  /* 0x009896800000a95d */ /* 0x002fea0003900000 */
[----:B------:R-:W1:Y:S02]  /*26cd0*/  @!P2 SYNCS.PHASECHK.TRANS64 P2, [R6+URZ+0x228a0], R7 ;  /* 0x0228a0070600a5a7 */ /* 0x000e64000804007f */
[----:B-1----:R-:W-:Y:S05]  /*26ce0*/  @!P2 BRA `(.L_x_7993) ;  /* 0xfffffffc00f0a947 */ /* 0x002fea000383ffff */
[----:B------:R-:W-:Y:S05]  /*26cf0*/  BRA `(.L_x_8258) ;  /* 0xffffff5c00647947 */ /* 0x000fea000383ffff */
.L_x_7998:
[----:B-1----:R1:W2:Y:S02]  /*26d00*/  SYNCS.PHASECHK.TRANS64.TRYWAIT P2, [R6+URZ+0x228c0], R7 ;  /* 0x0228c007060075a7 */ /* 0x0022a4000804017f */
[----:B--2---:R-:W-:Y:S05]  /*26d10*/  @!P2 NANOSLEEP.SYNCS 0x989680 ;  /* 0x009896800000a95d */ /* 0x004fea0003900000 */
[----:B------:R-:W2:Y:S02]  /*26d20*/  @!P2 SYNCS.PHASECHK.TRANS64 P2, [R6+URZ+0x228c0], R7 ;  /* 0x0228c0070600a5a7 */ /* 0x000ea4000804007f */
[----:B--2---:R-:W-:Y:S05]  /*26d30*/  @!P2 BRA `(.L_x_7998) ;  /* 0xfffffffc00f0a947 */ /* 0x004fea000383ffff */
[----:B------:R-:W-:Y:S05]  /*26d40*/  BRA `(.L_x_8259) ;  /* 0xffffff5c00dc7947 */ /* 0x000fea000383ffff */
.L_x_8015:
[----:B------:R-:W0:Y:S01]  /*26d50*/  S2R R20, SR_TID.X ;  /* 0x0000000000147919 */ /* 0x000e220000002100 */
[----:B------:R-:W-:Y:S01]  /*26d60*/  BSSY B0, `(.L_x_8260) ;  /* 0x0000009000007945 */ /* 0x000fe20003800000 */
[----:B------:R-:W-:Y:S01]  /*26d70*/  IMAD.MOV.U32 R12, RZ, RZ, RZ ;  /* 0x000000ffff0c7224 */ /* 0x000fe200078e00ff */
[----:B------:R-:W-:Y:S01]  /*26d80*/  MOV R11, 0x1f ;  /* 0x0000001f000b7802 */ /* 0x000fe20000000f00 */
[----:B------:R-:W-:Y:S01]  /*26d90*/  IMAD.MOV.U32 R15, RZ, RZ, -0x1 ;  /* 0xffffffffff0f7424 */ /* 0x000fe200078e00ff */
[----:B0-----:R-:W-:-:S04]  /*26da0*/  SHF.R.U32.HI R13, RZ, 0x5, R20 ;  /* 0x00000005ff0d7819 */ /* 0x001fc80000011614 */
[----:B------:R-:W-:-:S07]  /*26db0*/  LOP3.LUT R13, R13, 0x3, RZ, 0xc0, !PT ;  /* 0x000000030d0d7812 */ /* 0x000fce00078ec0ff */
[----:B-----5:R-:W-:Y:S05]  /*26dc0*/  WARPSYNC.COLLECTIVE R15, `(.L_x_8261) ;  /* 0x000000000f087348 */ /* 0x020fea0003c00000 */
[----:B------:R0:W1:Y:S02]  /*26dd0*/  SHFL.IDX P6, R14, R13, R12, R11 ;  /* 0x0000000c0d0e7389 */ /* 0x00006400000c000b */
[----:B01---5:R-:W-:Y:S01]  /*26de0*/  ENDCOLLECTIVE ;  /* 0x000000000000791b */ /* 0x023fe20003800000 */
.L_x_8261:
[----:B------:R-:W-:Y:S05]  /*26df0*/  BSYNC B0 ;  /* 0x0000000000007941 */ /* 0x000fea0003800000 */
.L_x_8260:
[----:B------:R-:W-:Y:S05]  /*26e00*/  BRA `(.L_x_8262) ;  /* 0xffffff6c00d87947 */ /* 0x000fea000383ffff */
.L_x_8018:
[----:B0-----:R-:W2:Y:S02]  /*26e10*/  LDL R0, [R1+0x34] ;  /* 0x0000340001007983 */ /* 0x001ea40000100800 */
[----:B--2---:R0:W1:Y:S02]  /*26e20*/  SYNCS.PHASECHK.TRANS64.TRYWAIT P0, [R6+URZ+0x22880], R0 ;  /* 0x02288000060075a7 */ /* 0x004064000800017f */
[----:B-1----:R-:W-:Y:S05]  /*26e30*/  @!P0 NANOSLEEP.SYNCS 0x989680 ;  /* 0x009896800000895d */ /* 0x002fea0003900000 */
[----:B------:R-:W1:Y:S02]  /*26e40*/  @!P0 SYNCS.PHASECHK.TRANS64 P0, [R6+URZ+0x22880], R0 ;  /* 0x02288000060085a7 */ /* 0x000e64000800007f */
[----:B-1----:R-:W-:Y:S05]  /*26e50*/  @!P0 BRA `(.L_x_8018) ;  /* 0xfffffffc00ec8947 */ /* 0x002fea000383ffff */
[----:B------:R-:W-:Y:S05]  /*26e60*/  BRA `(.L_x_8263) ;  /* 0xffffff6c00f07947 */ /* 0x000fea000383ffff */
.L_x_8019:
        /* <DEDUP_REMOVED lines=8> */
.L_x_8265:
[----:B------:R-:W-:Y:S05]  /*26ef0*/  BSYNC B0 ;  /* 0x0000000000007941 */ /* 0x000fea0003800000 */
.L_x_8264:
[----:B------:R-:W-:Y:S01]  /*26f00*/  IMAD.MOV.U32 R13, RZ, RZ, R0 ;  /* 0x000000ffff0d7224 */ /* 0x000fe200078e0000 */
[----:B------:R-:W-:Y:S01]  /*26f10*/  MOV R12, RZ ;  /* 0x000000ff000c7202 */ /* 0x000fe20000000f00 */
[----:B------:R-:W-:Y:S01]  /*26f20*/  IMAD.MOV.U32 R11, RZ, RZ, 0x181f ;  /* 0x0000181fff0b7424 */ /* 0x000fe200078e00ff */
[----:B------:R-:W-:Y:S01]  /*26f30*/  ISETP.GE.AND P2, PT, R7, 0x21, PT ;  /* 0x000000210700780c */ /* 0x000fe20003f46270 */
[----:B------:R-:W-:Y:S01]  /*26f40*/  IMAD.MOV.U32 R15, RZ, RZ, -0x1 ;  /* 0xffffffffff0f7424 */ /* 0x000fe200078e00ff */
[----:B------:R-:W-:Y:S01]  /*26f50*/  LOP3.LUT R25, R25, 0xffffffef, RZ, 0xc0, !PT ;  /* 0xffffffef19197812 */ /* 0x000fe200078ec0ff */
[----:B------:R-:W-:Y:S01]  /*26f60*/  IMAD.MOV.U32 R21, RZ, RZ, R14 ;  /* 0x000000ffff157224 */ /* 0x000fe200078e000e */
[----:B------:R-:W-:-:S13]  /*26f70*/  ISETP.GE.AND P3, PT, R7, 0x91, PT ;  /* 0x000000910700780c */ /* 0x000fda0003f66270 */
[----:B------:R-:W-:Y:S05]  /*26f80*/  WARPSYNC.COLLECTIVE R15, `(.L_x_8266) ;  /* 0x000000000f087348 */ /* 0x000fea0003c00000 */
[----:B------:R0:W1:Y:S02]  /*26f90*/  SHFL.IDX P6, R14, R13, R12, R11 ;  /* 0x0000000c0d0e7389 */ /* 0x00006400000c000b */
[----:B01----:R-:W-:Y:S01]  /*26fa0*/  ENDCOLLECTIVE ;  /* 0x000000000000791b */ /* 0x003fe20003800000 */
.L_x_8266:
        /* <DEDUP_REMOVED lines=8> */
.L_x_8267:
[----:B------:R-:W-:Y:S01]  /*27030*/  IADD3 R28, P1, R35, R3, RZ ;  /* 0x00000003231c7210 */ /* 0x000fe20007f3e0ff */
[----:B------:R-:W-:-:S03]  /*27040*/  IMAD.IADD R3, R22, 0x1, R30 ;  /* 0x0000000116037824 */ /* 0x000fc600078e021e */
[----:B------:R-:W-:Y:S02]  /*27050*/  IADD3.X R29, RZ, R21, RZ, P1, !PT ;  /* 0x00000015ff1d7210 */ /* 0x000fe40000ffe4ff */
[----:B------:R-:W-:Y:S01]  /*27060*/  ISETP.LT.OR P1, PT, R7, 0x1, P0 ;  /* 0x000000010700780c */ /* 0x000fe20000721670 */
[----:B------:R-:W-:-:S12]  /*27070*/  IMAD.MOV.U32 R13, RZ, RZ, R0 ;  /* 0x000000ffff0d7224 */ /* 0x000fd800078e0000 */
[----:B------:R-:W-:Y:S01]  /*27080*/  @!PT LDS RZ, [RZ] ;  /* 0x00000000fffff984 */ /* 0x000fe20000000800 */
[----:B------:R-:W-:Y:S01]  /*27090*/  @!PT LDS RZ, [RZ] ;  /* 0x00000000fffff984 */ /* 0x000fe20000000800 */
[----:B------:R-:W-:Y:S01]  /*270a0*/  @!PT LDS RZ, [RZ] ;  /* 0x00000000fffff984 */ /* 0x000fe20000000800 */
[----:B------:R0:W-:Y:S01]  /*270b0*/  LDGSTS.E.BYPASS.LTC128B.128 [R3+0xa400], desc[UR36][R28.64], !P1 ;  /* 0x0a4000001c037fae */ /* 0x0001e2000c901d64 */
[----:B------:R-:W-:-:S07]  /*270c0*/  MOV R21, R14 ;  /* 0x0000000e00157202 */ /* 0x000fce0000000f00 */
[----:B0-----:R-:W-:Y:S05]  /*270d0*/  WARPSYNC.COLLECTIVE R15, `(.L_x_8268) ;  /* 0x000000000f087348 */ /* 0x001fea0003c00000 */
[----:B------:R1:W2:Y:S02]  /*270e0*/  SHFL.IDX P6, R14, R13, R12, R11 ;  /* 0x0000000c0d0e7389 */ /* 0x0002a400000c000b */
[----:B012---:R-:W-:Y:S01]  /*270f0*/  ENDCOLLECTIVE ;  /* 0x000000000000791b */ /* 0x007fe20003800000 */
.L_x_8268:
[----:B------:R-:W-:Y:S01]  /*27100*/  MOV R13, R2 ;  /* 0x00000002000d7202 */ /* 0x000fe20000000f00 */
        /* <DEDUP_REMOVED lines=8> */
.L_x_8269:
        /* <DEDUP_REMOVED lines=10> */
.L_x_8270:
[----:B------:R-:W-:Y:S01]  /*27230*/  IMAD.MOV.U32 R13, RZ, RZ, R2 ;  /* 0x000000ffff0d7224 */ /* 0x000fe200078e0002 */
[----:B------:R-:W-:Y:S01]  /*27240*/  MOV R12, 0x3 ;  /* 0x00000003000c7802 */ /* 0x000fe20000000f00 */
[----:B------:R-:W-:-:S05]  /*27250*/  IMAD.MOV.U32 R11, RZ, RZ, R14 ;  /* 0x000000ffff0b7224 */ /* 0x000fca00078e000e */
[----:B------:R-:W-:Y:S01]  /*27260*/  IADD3 R28, P1, R35, R11, RZ ;  /* 0x0000000b231c7210 */ /* 0x000fe20007f3e0ff */
[----:B------:R-:W-:-:S04]  /*27270*/  IMAD.MOV.U32 R11, RZ, RZ, 0x181f ;  /* 0x0000181fff0b7424 */ /* 0x000fc800078e00ff */
[----:B------:R-:W-:-:S08]  /*27280*/  IMAD.X R29, RZ, RZ, R21, P1 ;  /* 0x000000ffff1d7224 */ /* 0x000fd000008e0615 */
[----:B------:R-:W-:Y:S05]  /*27290*/  WARPSYNC.COLLECTIVE R15, `(.L_x_8271) ;  /* 0x000000000f087348 */ /* 0x000fea0003c00000 */
[----:B------:R0:W1:Y:S02]  /*272a0*/  SHFL.IDX P6, R14, R13, R12, R11 ;  /* 0x0000000c0d0e7389 */ /* 0x00006400000c000b */
[----:B01----:R-:W-:Y:S01]  /*272b0*/  ENDCOLLECTIVE ;  /* 0x000000000000791b */ /* 0x003fe20003800000 */
.L_x_8271:
[----:B------:R-:W-:Y:S01]  /*272c0*/  ISETP.LT.OR P1, PT, R7, 0x21, P0 ;  /* 0x000000210700780c */ /* 0x000fe20000721670 */
[----:B------:R-:W-:-:S12]  /*272d0*/  IMAD.MOV.U32 R13, RZ, RZ, R0 ;  /* 0x000000ffff0d7224 */ /* 0x000fd800078e0000 */
        /* <DEDUP_REMOVED lines=8> */
.L_x_8272:
[----:B------:R-:W-:Y:S02]  /*27360*/  IMAD.MOV.U32 R13, RZ, RZ, R2 ;  /* 0x000000ffff0d7224 */ /* 0x000fe400078e0002 */
[----:B------:R-:W-:Y:S01]  /*27370*/  IMAD.MOV.U32 R12, RZ, RZ, 0x4 ;  /* 0x00000004ff0c7424 */ /* 0x000fe200078e00ff */
[----:B------:R-:W-:-:S04]  /*27380*/  MOV R11, R14 ;  /* 0x0000000e000b7202 */ /* 0x000fc80000000f00 */
[----:B------:R-:W-:Y:S02]  /*27390*/  IADD3 R28, P1, R35, R11, RZ ;  /* 0x0000000b231c7210 */ /* 0x000fe40007f3e0ff */
[----:B------:R-:W-:-:S03]  /*273a0*/  MOV R11, 0x181f ;  /* 0x0000181f000b7802 */ /* 0x000fc60000000f00 */
[----:B------:R-:W-:Y:S01]  /*273b0*/  IMAD.X R29, RZ, RZ, R21, P1 ;  /* 0x000000ffff1d7224 */ /* 0x000fe200008e0615 */
[----:B------:R-:W-:-:S13]  /*273c0*/  ISETP.LT.OR P1, PT, R7, 0x31, P0 ;  /* 0x000000310700780c */ /* 0x000fda0000721670 */
[----:B------:R-:W-:Y:S05]  /*273d0*/  WARPSYNC.COLLECTIVE R15, `(.L_x_8273) ;  /* 0x000000000f087348 */ /* 0x000fea0003c00000 */
[----:B------:R0:W1:Y:S02]  /*273e0*/  SHFL.IDX P6, R14, R13, R12, R11 ;  /* 0x0000000c0d0e7389 */ /* 0x00006400000c000b */
[----:B01----:R-:W-:Y:S01]  /*273f0*/  ENDCOLLECTIVE ;  /* 0x000000000000791b */ /* 0x003fe20003800000 */
.L_x_8273:
        /* <DEDUP_REMOVED lines=9> */
.L_x_8274:
        /* <DEDUP_REMOVED lines=9> */
.L_x_8275:
        /* <DEDUP_REMOVED lines=10> */
.L_x_8276:
        /* <DEDUP_REMOVED lines=9> */
.L_x_8277:
        /* <DEDUP_REMOVED lines=10> */
.L_x_8278:
        /* <DEDUP_REMOVED lines=9> */
.L_x_8279:
        /* <DEDUP_REMOVED lines=10> */
.L_x_8280:
[----:B------:R-:W-:Y:S02]  /*27820*/  IMAD.MOV.U32 R13, RZ, RZ, R10 ;  /* 0x000000ffff0d7224 */ /* 0x000fe400078e000a */
[----:B------:R-:W-:Y:S01]  /*27830*/  IMAD.MOV.U32 R12, RZ, RZ, RZ ;  /* 0x000000ffff0c7224 */ /* 0x000fe200078e00ff */
[----:B------:R-:W-:-:S07]  /*27840*/  MOV R0, R14 ;  /* 0x0000000e00007202 */ /* 0x000fce0000000f00 */
[----:B------:R-:W-:Y:S05]  /*27850*/  WARPSYNC.COLLECTIVE R15, `(.L_x_8281) ;  /* 0x000000000f087348 */ /* 0x000fea0003c00000 */
[----:B------:R0:W1:Y:S02]  /*27860*/  SHFL.IDX P6, R14, R13, R12, R11 ;  /* 0x0000000c0d0e7389 */ /* 0x00006400000c000b */
[----:B01----:R-:W-:Y:S01]  /*27870*/  ENDCOLLECTIVE ;  /* 0x000000000000791b */ /* 0x003fe20003800000 */
.L_x_8281:
        /* <DEDUP_REMOVED lines=12> */
.L_x_8282:
[----:B------:R-:W-:Y:S01]  /*27940*/  MOV R13, R10 ;  /* 0x0000000a000d7202 */ /* 0x000fe20000000f00 */
[----:B------:R-:W-:Y:S02]  /*27950*/  IMAD.MOV.U32 R12, RZ, RZ, 0x1 ;  /* 0x00000001ff0c7424 */ /* 0x000fe400078e00ff */
[----:B------:R-:W-:-:S07]  /*27960*/  IMAD.MOV.U32 R0, RZ, RZ, R14 ;  /* 0x000000ffff007224 */ /* 0x000fce00078e000e */
[----:B------:R-:W-:Y:S05]  /*27970*/  WARPSYNC.COLLECTIVE R15, `(.L_x_8283) ;  /* 0x000000000f087348 */ /* 0x000fea0003c00000 */
[----:B------:R0:W1:Y:S02]  /*27980*/  SHFL.IDX P6, R14, R13, R12, R11 ;  /* 0x0000000c0d0e7389 */ /* 0x00006400000c000b */
[----:B01----:R-:W-:Y:S01]  /*27990*/  ENDCOLLECTIVE ;  /* 0x000000000000791b */ /* 0x003fe20003800000 */
.L_x_8283:
        /* <DEDUP_REMOVED lines=8> */
[----:B------:R-:W-:Y:S01]  /*27a20*/  ISETP.GE.AND P1, PT, R7, 0x11, PT ;  /* 0x000000110700780c */ /* 0x000fe20003f26270 */
[----:B------:R-:W-:-:S12]  /*27a30*/  IMAD.MOV.U32 R0, RZ, RZ, R14 ;  /* 0x000000ffff007224 */ /* 0x000fd800078e000e */
[----:B0-----:R-:W-:Y:S05]  /*27a40*/  WARPSYNC.COLLECTIVE R15, `(.L_x_8284) ;  /* 0x000000000f087348 */ /* 0x001fea0003c00000 */
[----:B------:R1:W2:Y:S02]  /*27a50*/  SHFL.IDX P6, R14, R13, R12, R11 ;  /* 0x0000000c0d0e7389 */ /* 0x0002a400000c000b */
[----:B012---:R-:W-:Y:S01]  /*27a60*/  ENDCOLLECTIVE ;  /* 0x000000000000791b */ /* 0x007fe20003800000 */
.L_x_8284:
[----:B------:R-:W-:Y:S02]  /*27a70*/  @P1 LOP3.LUT R25, R25, 0x10, RZ, 0xfc, !PT ;  /* 0x0000001019191812 */ /* 0x000fe400078efcff */
[----:B------:R-:W-:Y:S02]  /*27a80*/  ISETP.GE.AND P1, PT, R7, 0x41, PT ;  /* 0x000000410700780c */ /* 0x000fe40003f26270 */
[----:B------:R-:W-:-:S04]  /*27a90*/  LOP3.LUT R25, R25, 0xfffffff7, RZ, 0xc0, !PT ;  /* 0xfffffff719197812 */ /* 0x000fc800078ec0ff */
[----:B------:R-:W-:Y:S02]  /*27aa0*/  @P2 LOP3.LUT R25, R25, 0x8, RZ, 0xfc, !PT ;  /* 0x0000000819192812 */ /* 0x000fe400078efcff */
[----:B------:R-:W-:Y:S02]  /*27ab0*/  ISETP.GE.AND P2, PT, R7, 0x51, PT ;  /* 0x000000510700780c */ /* 0x000fe40003f46270 */
[----:B------:R-:W-:Y:S02]  /*27ac0*/  LOP3.LUT R25, R25, 0xffffffdf, RZ, 0xc0, !PT ;  /* 0xffffffdf19197812 */ /* 0x000fe400078ec0ff */
[----:B------:R-:W-:Y:S02]  /*27ad0*/  MOV R10, R14 ;  /* 0x0000000e000a7202 */ /* 0x000fe40000000f00 */
[----:B------:R-:W-:Y:S02]  /*27ae0*/  @P1 LOP3.LUT R25, R25, 0x20, RZ, 0xfc, !PT ;  /* 0x0000002019191812 */ /* 0x000fe400078efcff */
[----:B------:R-:W-:-:S02]  /*27af0*/  ISETP.GE.AND P1, PT, R7, 0x71, PT ;  /* 0x000000710700780c */ /* 0x000fc40003f26270 */
[----:B------:R-:W-:-:S04]  /*27b00*/  LOP3.LUT R25, R25, 0xffffff7f, RZ, 0xc0, !PT ;  /* 0xffffff7f19197812 */ /* 0x000fc800078ec0ff */
[----:B------:R-:W-:Y:S02]  /*27b10*/  @P2 LOP3.LUT R25, R25, 0x80, RZ, 0xfc, !PT ;  /* 0x0000008019192812 */ /* 0x000fe400078efcff */
[----:B------:R-:W-:Y:S02]  /*27b20*/  ISETP.GE.AND P2, PT, R7, 0x81, PT ;  /* 0x000000810700780c */ /* 0x000fe40003f46270 */
[----:B------:R-:W-:-:S04]  /*27b30*/  LOP3.LUT R25, R25, 0xfffffeff, RZ, 0xc0, !PT ;  /* 0xfffffeff19197812 */ /* 0x000fc800078ec0ff */
[----:B------:R-:W-:Y:S01]  /*27b40*/  @P3 LOP3.LUT R25, R25, 0x100, RZ, 0xfc, !PT ;  /* 0x0000010019193812 */ /* 0x000fe200078efcff */
[----:B------:R-:W-:Y:S06]  /*27b50*/  BRA `(.L_x_8285) ;  /* 0xffffff6800a87947 */ /* 0x000fec000383ffff */
.L_x_8024:
[----:B--2---:R-:W2:Y:S02]  /*27b60*/  LDL R0, [R1+0x34] ;  /* 0x0000340001007983 */ /* 0x004ea40000100800 */
[----:B--2---:R2:W3:Y:S02]  /*27b70*/  SYNCS.PHASECHK.TRANS64.TRYWAIT P0, [R6+URZ+0x22840], R0 ;  /* 0x02284000060075a7 */ /* 0x0044e4000800017f */
[----:B---3--:R-:W-:Y:S05]  /*27b80*/  @!P0 NANOSLEEP.SYNCS 0x989680 ;  /* 0x009896800000895d */ /* 0x008fea0003900000 */
[----:B------:R-:W3:Y:S02]  /*27b90*/  @!P0 SYNCS.PHASECHK.TRANS64 P0, [R6+URZ+0x22840], R0 ;  /* 0x02284000060085a7 */ /* 0x000ee4000800007f */
[----:B---3--:R-:W-:Y:S05]  /*27ba0*/  @!P0 BRA `(.L_x_8024) ;  /* 0xfffffffc00ec8947 */ /* 0x008fea000383ffff */
[----:B------:R-:W-:Y:S05]  /*27bb0*/  BRA `(.L_x_8286) ;  /* 0xffffff6800fc7947 */ /* 0x000fea000383ffff */
.L_x_8025:
        /* <DEDUP_REMOVED lines=8> */
.L_x_8288:
[----:B------:R-:W-:Y:S05]  /*27c40*/  BSYNC B0 ;  /* 0x0000000000007941 */ /* 0x000fea0003800000 */
.L_x_8287:
        /* <DEDUP_REMOVED lines=8> */
.L_x_8289:
[----:B------:R-:W-:Y:S02]  /*27cd0*/  IMAD.MOV.U32 R13, RZ, RZ, R0 ;  /* 0x000000ffff0d7224 */ /* 0x000fe400078e0000 */
[----:B------:R-:W-:Y:S01]  /*27ce0*/  IMAD.MOV.U32 R12, RZ, RZ, 0x1 ;  /* 0x00000001ff0c7424 */ /* 0x000fe200078e00ff */
[----:B------:R-:W-:Y:S01]  /*27cf0*/  LOP3.LUT P6, RZ, R25, 0x40, RZ, 0xc0, !PT ;  /* 0x0000004019ff7812 */ /* 0x000fe200078cc0ff */
[----:B------:R-:W-:-:S12]  /*27d00*/  IMAD.MOV.U32 R8, RZ, RZ, R14 ;  /* 0x000000ffff087224 */ /* 0x000fd800078e000e */
[----:B------:R-:W-:-:S05]  /*27d10*/  @P6 IADD3 R8, P0, R35, R8, RZ ;  /* 0x0000000823086210 */ /* 0x000fca0007f1e0ff */
[----:B------:R-:W-:-:S05]  /*27d20*/  @P6 IMAD.X R7, RZ, RZ, R7, P0 ;  /* 0x000000ffff076224 */ /* 0x000fca00000e0607 */
[----:B------:R-:W-:-:S05]  /*27d30*/  @P6 MOV R9, R7 ;  /* 0x0000000700096202 */ /* 0x000fca0000000f00 */
[----:B------:R-:W-:Y:S01]  /*27d40*/  @!PT LDS RZ, [RZ] ;  /* 0x00000000fffff984 */ /* 0x000fe20000000800 */
[----:B------:R-:W-:Y:S01]  /*27d50*/  @!PT LDS RZ, [RZ] ;  /* 0x00000000fffff984 */ /* 0x000fe20000000800 */
[----:B------:R-:W-:Y:S01]  /*27d60*/  @!PT LDS RZ, [RZ] ;  /* 0x00000000fffff984 */ /* 0x000fe20000000800 */
[----:B------:R0:W-:Y:S02]  /*27d70*/  @P6 LDGSTS.E.BYPASS.LTC128B.128 [R3+0x18400], desc[UR36][R8.64], !P3 ;  /* 0x1840000008036fae */ /* 0x0001e4000d901d64 */
[----:B0-----:R-:W-:Y:S05]  /*27d80*/  WARPSYNC.COLLECTIVE R15, `(.L_x_8290) ;  /* 0x000000000f087348 */ /* 0x001fea0003c00000 */
[----:B------:R1:W2:Y:S02]  /*27d90*/  SHFL.IDX P6, R14, R13, R12, R11 ;  /* 0x0000000c0d0e7389 */ /* 0x0002a400000c000b */
[----:B012---:R-:W-:Y:S01]  /*27da0*/  ENDCOLLECTIVE ;  /* 0x000000000000791b */ /* 0x007fe20003800000 */
.L_x_8290:
[----:B------:R-:W-:Y:S01]  /*27db0*/  MOV R13, R2 ;  /* 0x00000002000d7202 */ /* 0x000fe20000000f00 */
[----:B------:R-:W-:-:S07]  /*27dc0*/  IMAD.MOV.U32 R7, RZ, RZ, R14 ;  /* 0x000000ffff077224 */ /* 0x000fce00078e000e */
[----:B------:R-:W-:Y:S05]  /*27dd0*/  WARPSYNC.COLLECTIVE R15, `(.L_x_8291) ;  /* 0x000000000f087348 */ /* 0x000fea0003c00000 */
[----:B------:R0:W1:Y:S02]  /*27de0*/  SHFL.IDX P6, R14, R13, R12, R11 ;  /* 0x0000000c0d0e7389 */ /* 0x00006400000c000b */
[----:B01----:R-:W-:Y:S01]  /*27df0*/  ENDCOLLECTIVE ;  /* 0x000000000000791b */ /* 0x003fe20003800000 */
.L_x_8291:
[----:B------:R-:W-:Y:S01]  /*27e00*/  MOV R13, R0 ;  /* 0x00000000000d7202 */ /* 0x000fe20000000f00 */
[----:B------:R-:W-:Y:S01]  /*27e10*/  IMAD.MOV.U32 R12, RZ, RZ, 0x2 ;  /* 0x00000002ff0c7424 */ /* 0x000fe200078e00ff */
[----:B------:R-:W-:Y:S01]  /*27e20*/  LOP3.LUT P6, RZ, R25, 0x10, RZ, 0xc0, !PT ;  /* 0x0000001019ff7812 */ /* 0x000fe200078cc0ff */
[----:B------:R-:W-:-:S12]  /*27e30*/  IMAD.MOV.U32 R8, RZ, RZ, R14 ;  /* 0x000000ffff087224 */ /* 0x000fd800078e000e */
[----:B------:R-:W-:-:S05]  /*27e40*/  @P6 IADD3 R8, P0, R35, R8, RZ ;  /* 0x0000000823086210 */ /* 0x000fca0007f1e0ff */
[----:B------:R-:W-:-:S04]  /*27e50*/  @P6 IMAD.X R7, RZ, RZ, R7, P0 ;  /* 0x000000ffff076224 */ /* 0x000fc800000e0607 */
        /* <DEDUP_REMOVED lines=8> */
.L_x_8292:
[----:B------:R-:W-:Y:S02]  /*27ee0*/  IMAD.MOV.U32 R13, RZ, RZ, R2 ;  /* 0x000000ffff0d7224 */ /* 0x000fe400078e0002 */
[----:B------:R-:W-:-:S07]  /*27ef0*/  IMAD.MOV.U32 R7, RZ, RZ, R14 ;  /* 0x000000ffff077224 */ /* 0x000fce00078e000e */
[----:B------:R-:W-:Y:S05]  /*27f00*/  WARPSYNC.COLLECTIVE R15, `(.L_x_8293) ;  /* 0x000000000f087348 */ /* 0x000fea0003c00000 */
[----:B------:R0:W1:Y:S02]  /*27f10*/  SHFL.IDX P6, R14, R13, R12, R11 ;  /* 0x0000000c0d0e7389 */ /* 0x00006400000c000b */
[----:B01----:R-:W-:Y:S01]  /*27f20*/  ENDCOLLECTIVE ;  /* 0x000000000000791b */ /* 0x003fe20003800000 */
.L_x_8293:
[----:B------:R-:W-:Y:S01]  /*27f30*/  IMAD.MOV.U32 R13, RZ, RZ, R0 ;  /* 0x000000ffff0d7224 */ /* 0x000fe200078e0000 */
[----:B------:R-:W-:Y:S02]  /*27f40*/  MOV R12, 0x3 ;  /* 0x00000003000c7802 */ /* 0x000fe40000000f00 */
[----:B------:R-:W-:Y:S02]  /*27f50*/  LOP3.LUT P6, RZ, R25, 0x8, RZ, 0xc0, !PT ;  /* 0x0000000819ff7812 */ /* 0x000fe400078cc0ff */
[----:B------:R-:W-:-:S11]  /*27f60*/  MOV R8, R14 ;  /* 0x0000000e00087202 */ /* 0x000fd60000000f00 */
        /* <DEDUP_REMOVED lines=10> */
.L_x_8294:
[----:B------:R-:W-:Y:S02]  /*28010*/  IMAD.MOV.U32 R13, RZ, RZ, R2 ;  /* 0x000000ffff0d7224 */ /* 0x000fe400078e0002 */
[----:B------:R-:W-:-:S07]  /*28020*/  IMAD.MOV.U32 R7, RZ, RZ, R14 ;  /* 0x000000ffff077224 */ /* 0x000fce00078e000e */
[----:B------:R-:W-:Y:S05]  /*28030*/  WARPSYNC.COLLECTIVE R15, `(.L_x_8295) ;  /* 0x000000000f087348 */ /* 0x000fea0003c00000 */
[----:B------:R0:W1:Y:S02]  /*28040*/  SHFL.IDX P6, R14, R13, R12, R11 ;  /* 0x0000000c0d0e7389 */ /* 0x00006400000c000b */
[----:B01----:R-:W-:Y:S01]  /*28050*/  ENDCOLLECTIVE ;  /* 0x000000000000791b */ /* 0x003fe20003800000 */
.L_x_8295:
[----:B------:R-:W-:Y:S02]  /*28060*/  IMAD.MOV.U32 R13, RZ, RZ, R0 ;  /* 0x000000ffff0d7224 */ /* 0x000fe400078e0000 */
[----:B------:R-:W-:Y:S02]  /*28070*/  IMAD.MOV.U32 R12, RZ, RZ, 0x4 ;  /* 0x00000004ff0c7424 */ /* 0x000fe400078e00ff */
[----:B------:R-:W-:-:S07]  /*28080*/  IMAD.MOV.U32 R8, RZ, RZ, R14 ;  /* 0x000000ffff087224 */ /* 0x000fce00078e000e */
[----:B------:R-:W-:Y:S05]  /*28090*/  WARPSYNC.COLLECTIVE R15, `(.L_x_8296) ;  /* 0x000000000f087348 */ /* 0x000fea0003c00000 */
[----:B------:R0:W1:Y:S02]  /*280a0*/  SHFL.IDX P6, R14, R13, R12, R11 ;  /* 0x0000000c0d0e7389 */ /* 0x00006400000c000b */
[----:B01----:R-:W-:Y:S01]  /*280b0*/  ENDCOLLECTIVE ;  /* 0x000000000000791b */ /* 0x003fe20003800000 */
.L_x_8296:
[----:B------:R-:W-:-:S04]  /*280c0*/  @P5 IADD3 R8, P0, R35, R8, RZ ;  /* 0x0000000823085210 */ /* 0x000fc80007f1e0ff */
[----:B------:R-:W-:-:S05]  /*280d0*/  @P5 IADD3.X R7, RZ, R7, RZ, P0, !PT ;  /* 0x00000007ff075210 */ /* 0x000fca00007fe4ff */
[----:B------:R-:W-:Y:S02]  /*280e0*/  @P5 IMAD.MOV.U32 R9, RZ, RZ, R7 ;  /* 0x000000ffff095224 */ /* 0x000fe400078e0007 */
[----:B------:R-:W-:-:S03]  /*280f0*/  IMAD.MOV.U32 R13, RZ, RZ, R2 ;  /* 0x000000ffff0d7224 */ /* 0x000fc600078e0002 */
[----:B------:R-:W-:Y:S01]  /*28100*/  @!PT LDS RZ, [RZ] ;  /* 0x00000000fffff984 */ /* 0x000fe20000000800 */
[----:B------:R-:W-:Y:S01]  /*28110*/  @!PT LDS RZ, [RZ] ;  /* 0x00000000fffff984 */ /* 0x000fe20000000800 */
[----:B------:R-:W-:Y:S01]  /*28120*/  @!PT LDS RZ, [RZ] ;  /* 0x00000000fffff984 */ /* 0x000fe20000000800 */
[----:B------:R0:W-:Y:S01]  /*28130*/  @P5 LDGSTS.E.BYPASS.LTC128B.128 [R3+0x19c00], desc[UR36][R8.64], !P3 ;  /* 0x19c0000008035fae */ /* 0x0001e2000d901d64 */
[----:B------:R-:W-:Y:S02]  /*28140*/  LOP3.LUT P5, RZ, R25, 0x80, RZ, 0xc0, !PT ;  /* 0x0000008019ff7812 */ /* 0x000fe400078ac0ff */
[----:B------:R-:W-:-:S11]  /*28150*/  MOV R7, R14 ;  /* 0x0000000e00077202 */ /* 0x000fd60000000f00 */
[----:B0-----:R-:W-:Y:S05]  /*28160*/  WARPSYNC.COLLECTIVE R15, `(.L_x_8297) ;  /* 0x000000000f087348 */ /* 0x001fea0003c00000 */
[----:B------:R1:W2:Y:S02]  /*28170*/  SHFL.IDX P6, R14, R13, R12, R11 ;  /* 0x0000000c0d0e7389 */ /* 0x0002a400000c000b */
[----:B012---:R-:W-:Y:S01]  /*28180*/  ENDCOLLECTIVE ;  /* 0x000000000000791b */ /* 0x007fe20003800000 */
.L_x_8297:
        /* <DEDUP_REMOVED lines=14> */
.L_x_8298:
[----:B------:R-:W-:Y:S01]  /*28270*/  MOV R13, R2 ;  /* 0x00000002000d7202 */ /* 0x000fe20000000f00 */
[----:B------:R-:W-:-:S07]  /*28280*/  IMAD.MOV.U32 R7, RZ, RZ, R14 ;  /* 0x000000ffff077224 */ /* 0x000fce00078e000e */
[----:B------:R-:W-:Y:S05]  /*28290*/  WARPSYNC.COLLECTIVE R15, `(.L_x_8299) ;  /* 0x000000000f087348 */ /* 0x000fea0003c00000 */
[----:B------:R0:W1:Y:S02]  /*282a0*/  SHFL.IDX P6, R14, R13, R12, R11 ;  /* 0x0000000c0d0e7389 */ /* 0x00006400000c000b */
[----:B01----:R-:W-:Y:S01]  /*282b0*/  ENDCOLLECTIVE ;  /* 0x000000000000791b */ /* 0x003fe20003800000 */
.L_x_8299:
[----:B------:R-:W-:Y:S01]  /*282c0*/  MOV R13, R0 ;  /* 0x00000000000d7202 */ /* 0x000fe20000000f00 */
[----:B------:R-:W-:Y:S02]  /*282d0*/  IMAD.MOV.U32 R12, RZ, RZ, 0x6 ;  /* 0x00000006ff0c7424 */ /* 0x000fe400078e00ff */
[----:B------:R-:W-:-:S07]  /*282e0*/  IMAD.MOV.U32 R8, RZ, RZ, R14 ;  /* 0x000000ffff087224 */ /* 0x000fce00078e000e */
[----:B------:R-:W-:Y:S05]  /*282f0*/  WARPSYNC.COLLECTIVE R15, `(.L_x_8300) ;  /* 0x000000000f087348 */ /* 0x000fea0003c00000 */
[----:B------:R0:W1:Y:S02]  /*28300*/  SHFL.IDX P6, R14, R13, R12, R11 ;  /* 0x0000000c0d0e7389 */ /* 0x00006400000c000b */
[----:B01----:R-:W-:Y:S01]  /*28310*/  ENDCOLLECTIVE ;  /* 0x000000000000791b */ /* 0x003fe20003800000 */
.L_x_8300:
[----:B------:R-:W-:-:S05]  /*28320*/  @P5 IADD3 R8, P0, R35, R8, RZ ;  /* 0x0000000823085210 */ /* 0x000fca0007f1e0ff */
[----:B------:R-:W-:-:S04]  /*28330*/  @P5 IMAD.X R7, RZ, RZ, R7, P0 ;  /* 0x000000ffff075224 */ /* 0x000fc800000e0607 */
[----:B------:R-:W-:Y:S02]  /*28340*/  @P5 IMAD.MOV.U32 R9, RZ, RZ, R7 ;  /* 0x000000ffff095224 */ /* 0x000fe400078e0007 */
[----:B------:R-:W-:-:S03]  /*28350*/  IMAD.MOV.U32 R13, RZ, RZ, R2 ;  /* 0x000000ffff0d7224 */ /* 0x000fc600078e0002 */
[----:B------:R-:W-:Y:S01]  /*28360*/  @!PT LDS RZ, [RZ] ;  /* 0x00000000fffff984 */ /* 0x000fe20000000800 */
[----:B------:R-:W-:Y:S01]  /*28370*/  @!PT LDS RZ, [RZ] ;  /* 0x00000000fffff984 */ /* 0x000fe20000000800 */
[----:B------:R-:W-:Y:S01]  /*28380*/  @!PT LDS RZ, [RZ] ;  /* 0x00000000fffff984 */ /* 0x000fe20000000800 */
[----:B------:R0:W-:Y:S01]  /*28390*/  @P5 LDGSTS.E.BYPASS.LTC128B.128 [R3+0x1ac00], desc[UR36][R8.64], !P3 ;  /* 0x1ac0000008035fae */ /* 0x0001e2000d901d64 */
[----:B------:R-:W-:-:S07]  /*283a0*/  IMAD.MOV.U32 R7, RZ, RZ, R14 ;  /* 0x000000ffff077224 */ /* 0x000fce00078e000e */
[----:B0-----:R-:W-:Y:S05]  /*283b0*/  WARPSYNC.COLLECTIVE R15, `(.L_x_8301) ;  /* 0x000000000f087348 */ /* 0x001fea0003c00000 */
[----:B------:R1:W2:Y:S02]  /*283c0*/  SHFL.IDX P6, R14, R13, R12, R11 ;  /* 0x0000000c0d0e7389 */ /* 0x0002a400000c000b */
[----:B012---:R-:W-:Y:S01]  /*283d0*/  ENDCOLLECTIVE ;  /* 0x000000000000791b */ /* 0x007fe20003800000 */
.L_x_8301:
[----:B------:R-:W-:Y:S01]  /*283e0*/  IMAD.MOV.U32 R13, RZ, RZ, R0 ;  /* 0x000000ffff0d7224 */ /* 0x000fe200078e0000 */
[----:B------:R-:W-:Y:S02]  /*283f0*/  MOV R12, 0x7 ;  /* 0x00000007000c7802 */ /* 0x000fe40000000f00 */
[----:B------:R-:W-:-:S07]  /*28400*/  MOV R8, R14 ;  /* 0x0000000e00087202 */ /* 0x000fce0000000f00 */
[----:B------:R-:W-:Y:S05]  /*28410*/  WARPSYNC.COLLECTIVE R15, `(.L_x_8302) ;  /* 0x000000000f087348 */ /* 0x000fea0003c00000 */
[----:B------:R0:W1:Y:S02]  /*28420*/  SHFL.IDX P6, R14, R13, R12, R11 ;  /* 0x0000000c0d0e7389 */ /* 0x00006400000c000b */
[----:B01----:R-:W-:Y:S01]  /*28430*/  ENDCOLLECTIVE ;  /* 0x000000000000791b */ /* 0x003fe20003800000 */
.L_x_8302:
        /* <DEDUP_REMOVED lines=12> */
.L_x_8303:
[----:B------:R-:W-:Y:S02]  /*28500*/  IMAD.MOV.U32 R13, RZ, RZ, R4 ;  /* 0x000000ffff0d7224 */ /* 0x000fe400078e0004 */
[----:B------:R-:W-:Y:S02]  /*28510*/  IMAD.MOV.U32 R12, RZ, RZ, RZ ;  /* 0x000000ffff0c7224 */ /* 0x000fe400078e00ff */
[----:B------:R-:W-:-:S07]  /*28520*/  IMAD.MOV.U32 R8, RZ, RZ, R14 ;  /* 0x000000ffff087224 */ /* 0x000fce00078e000e */
[----:B------:R-:W-:Y:S05]  /*28530*/  WARPSYNC.COLLECTIVE R15, `(.L_x_8304) ;  /* 0x000000000f087348 */ /* 0x000fea0003c00000 */
[----:B------:R0:W1:Y:S02]  /*28540*/  SHFL.IDX P6, R14, R13, R12, R11 ;  /* 0x0000000c0d0e7389 */ /* 0x00006400000c000b */
[----:B01----:R-:W-:Y:S01]  /*28550*/  ENDCOLLECTIVE ;  /* 0x000000000000791b */ /* 0x003fe20003800000 */
.L_x_8304:
[----:B------:R-:W-:-:S04]  /*28560*/  @P1 IADD3 R8, P0, R35, R8, RZ ;  /* 0x0000000823081210 */ /* 0x000fc80007f1e0ff */
[----:B------:R-:W-:-:S05]  /*28570*/  @P1 IADD3.X R9, RZ, R0, RZ, P0, !PT ;  /* 0x00000000ff091210 */ /* 0x000fca00007fe4ff */
[----:B------:R-:W-:Y:S01]  /*28580*/  @!PT LDS RZ, [RZ] ;  /* 0x00000000fffff984 */ /* 0x000fe20000000800 */
[----:B------:R-:W-:Y:S01]  /*28590*/  @!PT LDS RZ, [RZ] ;  /* 0x00000000fffff984 */ /* 0x000fe20000000800 */
[----:B------:R-:W-:Y:S01]  /*285a0*/  @!PT LDS RZ, [RZ] ;  /* 0x00000000fffff984 */ /* 0x000fe20000000800 */
[----:B------:R0:W-:Y:S01]  /*285b0*/  @P1 LDGSTS.E.BYPASS.LTC128B.128 [R3+0x1bc00], desc[UR36][R8.64], !P3 ;  /* 0x1bc0000008031fae */ /* 0x0001e2000d901d64 */
[----:B------:R-:W-:Y:S01]  /*285c0*/  MOV R13, R5 ;  /* 0x00000005000d7202 */ /* 0x000fe20000000f00 */
[----:B------:R-:W-:-:S07]  /*285d0*/  IMAD.MOV.U32 R0, RZ, RZ, R14 ;  /* 0x000000ffff007224 */ /* 0x000fce00078e000e */
[----:B0-----:R-:W-:Y:S05]  /*285e0*/  WARPSYNC.COLLECTIVE R15, `(.L_x_8305) ;  /* 0x000000000f087348 */ /* 0x001fea0003c00000 */
[----:B------:R1:W2:Y:S02]  /*285f0*/  SHFL.IDX P6, R14, R13, R12, R11 ;  /* 0x0000000c0d0e7389 */ /* 0x0002a400000c000b */
[----:B012---:R-:W-:Y:S01]  /*28600*/  ENDCOLLECTIVE ;  /* 0x000000000000791b */ /* 0x007fe20003800000 */
.L_x_8305:
[----:B------:R-:W-:Y:S02]  /*28610*/  IMAD.MOV.U32 R13, RZ, RZ, R4 ;  /* 0x000000ffff0d7224 */ /* 0x000fe400078e0004 */
[----:B------:R-:W-:Y:S02]  /*28620*/  IMAD.MOV.U32 R12, RZ, RZ, 0x1 ;  /* 0x00000001ff0c7424 */ /* 0x000fe400078e00ff */
[----:B------:R-:W-:-:S07]  /*28630*/  IMAD.MOV.U32 R2, RZ, RZ, R14 ;  /* 0x000000ffff027224 */ /* 0x000fce00078e000e */
[----:B------:R-:W-:Y:S05]  /*28640*/  WARPSYNC.COLLECTIVE R15, `(.L_x_8306) ;  /* 0x000000000f087348 */ /* 0x000fea0003c00000 */
[----:B------:R0:W1:Y:S02]  /*28650*/  SHFL.IDX P6, R14, R13, R12, R11 ;  /* 0x0000000c0d0e7389 */ /* 0x00006400000c000b */
[----:B01----:R-:W-:Y:S01]  /*28660*/  ENDCOLLECTIVE ;  /* 0x000000000000791b */ /* 0x003fe20003800000 */
.L_x_8306:
[----:B------:R-:W-:-:S05]  /*28670*/  @P2 IADD3 R2, P0, R35, R2, RZ ;  /* 0x0000000223022210 */ /* 0x000fca0007f1e0ff */
[----:B------:R-:W-:Y:S02]  /*28680*/  @P2 IMAD.X R0, RZ, RZ, R0, P0 ;  /* 0x000000ffff002224 */ /* 0x000fe400000e0600 */
[----:B------:R-:W-:-:S03]  /*28690*/  @P2 IMAD.MOV.U32 R8, RZ, RZ, R2 ;  /* 0x000000ffff082224 */ /* 0x000fc600078e0002 */
[----:B------:R-:W-:Y:S02]  /*286a0*/  @P2 MOV R9, R0 ;  /* 0x0000000000092202 */ /* 0x000fe40000000f00 */
[----:B------:R-:W-:-:S03]  /*286b0*/  MOV R13, R5 ;  /* 0x00000005000d7202 */ /* 0x000fc60000000f00 */
        /* <DEDUP_REMOVED lines=8> */
.L_x_8307:
[----:B------:R-:W-:Y:S01]  /*28740*/  IMAD.MOV.U32 R5, RZ, RZ, R14 ;  /* 0x000000ffff057224 */ /* 0x000fe200078e000e */
[----:B------:R-:W-:Y:S06]  /*28750*/  BRA `(.L_x_8308) ;  /* 0xffffff6400b47947 */ /* 0x000fec000383ffff */
.L_x_8030:
[----:B------:R-:W-:Y:S01]  /*28760*/  IMAD.MOV.U32 R13, RZ, RZ, R2 ;  /* 0x000000ffff0d7224 */ /* 0x000fe200078e0002 */
[----:B------:R-:W-:Y:S01]  /*28770*/  MOV R11, 0x181f ;  /* 0x0000181f000b7802 */ /* 0x000fe20000000f00 */
[----:B------:R-:W-:Y:S02]  /*28780*/  IMAD.MOV.U32 R12, RZ, RZ, RZ ;  /* 0x000000ffff0c7224 */ /* 0x000fe400078e00ff */
[----:B------:R-:W-:Y:S02]  /*28790*/  IMAD.MOV.U32 R15, RZ, RZ, -0x1 ;  /* 0xffffffffff0f7424 */ /* 0x000fe400078e00ff */
[----:B-----5:R-:W-:Y:S02]  /*287a0*/  IMAD R3, R20, R7, RZ ;  /* 0x0000000714037224 */ /* 0x020fe400078e02ff */
[----:B------:R-:W-:-:S07]  /*287b0*/  IMAD.IADD R17, R10, 0x1, R17 ;  /* 0x000000010a117824 */ /* 0x000fce00078e0211 */
[----:B------:R-:W-:Y:S05]  /*287c0*/  WARPSYNC.COLLECTIVE R15, `(.L_x_8309) ;  /* 0x000000000f087348 */ /* 0x000fea0003c00000 */
[----:B------:R0:W1:Y:S02]  /*287d0*/  SHFL.IDX P6, R14, R13, R12, R11 ;  /* 0x0000000c0d0e7389 */ /* 0x00006400000c000b */
[----:B01----:R-:W-:Y:S01]  /*287e0*/  ENDCOLLECTIVE ;  /* 0x000000000000791b */ /* 0x003fe20003800000 */
.L_x_8309:
[----:B------:R-:W-:Y:S01]  /*287f0*/  ISETP.GE.AND P1, PT, R17, R3, PT ;  /* 0x000000031100720c */ /* 0x000fe20003f26270 */
[----:B------:R-:W-:Y:S02]  /*28800*/  IMAD.MOV.U32 R13, RZ, RZ, R0 ;  /* 0x000000ffff0d7224 */ /* 0x000fe400078e0000 */
[----:B------:R-:W-:-:S10]  /*28810*/  IMAD.MOV.U32 R4, RZ, RZ, R14 ;  /* 0x000000ffff047224 */ /* 0x000fd400078e000e */
[----:B------:R-:W-:Y:S05]  /*28820*/  WARPSYNC.COLLECTIVE R15, `(.L_x_8310) ;  /* 0x000000000f087348 */ /* 0x000fea0003c00000 */
[----:B------:R0:W1:Y:S02]  /*28830*/  SHFL.IDX P6, R14, R13, R12, R11 ;  /* 0x0000000c0d0e7389 */ /* 0x00006400000c000b */
[----:B01----:R-:W-:Y:S01]  /*28840*/  ENDCOLLECTIVE ;  /* 0x000000000000791b */ /* 0x003fe20003800000 */
.L_x_8310:
[----:B------:R-:W-:Y:S02]  /*28850*/  IMAD.MOV.U32 R13, RZ, RZ, R2 ;  /* 0x000000ffff0d7224 */ /* 0x000fe400078e0002 */
[----:B------:R-:W-:Y:S01]  /*28860*/  IMAD.MOV.U32 R12, RZ, RZ, 0x1 ;  /* 0x00000001ff0c7424 */ /* 0x000fe200078e00ff */
[----:B------:R-:W-:-:S07]  /*28870*/  MOV R5, R14 ;  /* 0x0000000e00057202 */ /* 0x000fce0000000f00 */
[----:B------:R-:W-:Y:S05]  /*28880*/  WARPSYNC.COLLECTIVE R15, `(.L_x_8311) ;  /* 0x000000000f087348 */ /* 0x000fea0003c00000 */
[----:B------:R0:W1:Y:S02]  /*28890*/  SHFL.IDX P6, R14, R13, R12, R11 ;  /* 0x0000000c0d0e7389 */ /* 0x00006400000c000b */
[----:B01----:R-:W-:Y:S01]  /*288a0*/  ENDCOLLECTIVE ;  /* 0x000000000000791b */ /* 0x003fe20003800000 */
.L_x_8311:
[----:B------:R-:W-:-:S05]  /*288b0*/  @!P1 IADD3 R5, P3, R35, R5, RZ ;  /* 0x0000000523059210 */ /* 0x000fca0007f7e0ff */
[----:B------:R-:W-:Y:S02]  /*288c0*/  @!P1 IMAD.X R8, RZ, RZ, R4, P3 ;  /* 0x000000ffff089224 */ /* 0x000fe400018e0604 */
[----:B------:R-:W-:-:S03]  /*288d0*/  @!P1 IMAD.MOV.U32 R4, RZ, RZ, R5 ;  /* 0x000000ffff049224 */ /* 0x000fc600078e0005 */
[----:B------:R-:W-:Y:S01]  /*288e0*/  @!P1 MOV R5, R8 ;  /* 0x0000000800059202 */ /* 0x000fe20000000f00 */
[----:B------:R-:W-:-:S04]  /*288f0*/  IMAD.MOV.U32 R13, RZ, RZ, R0 ;  /* 0x000000ffff0d7224 */ /* 0x000fc800078e0000 */
[----:B------:R-:W-:Y:S01]  /*28900*/  @!PT LDS RZ, [RZ] ;  /* 0x00000000fffff984 */ /* 0x000fe20000000800 */
[----:B------:R-:W-:Y:S01]  /*28910*/  @!PT LDS RZ, [RZ] ;  /* 0x00000000fffff984 */ /* 0x000fe20000000800 */
[----:B------:R-:W-:Y:S01]  /*28920*/  @!PT LDS RZ, [RZ] ;  /* 0x00000000fffff984 */ /* 0x000fe20000000800 */
[----:B------:R0:W-:Y:S02]  /*28930*/  @!P1 LDGSTS.E.BYPASS.LTC128B.128 [R9+0x14400], desc[UR36][R4.64], !P0 ;  /* 0x1440000004099fae */ /* 0x0001e4000c101d64 */
[----:B0-----:R-:W-:-:S05]  /*28940*/  VIADD R4, R17, 0x10 ;  /* 0x0000001011047836 */ /* 0x001fca0000000000 */
[----:B------:R-:W-:Y:S02]  /*28950*/  ISETP.GE.AND P1, PT, R4, R3, PT ;  /* 0x000000030400720c */ /* 0x000fe40003f26270 */
[----:B------:R-:W-:-:S11]  /*28960*/  MOV R4, R14 ;  /* 0x0000000e00047202 */ /* 0x000fd60000000f00 */
[----:B------:R-:W-:Y:S05]  /*28970*/  WARPSYNC.COLLECTIVE R15, `(.L_x_8312) ;  /* 0x000000000f087348 */ /* 0x000fea0003c00000 */
[----:B------:R0:W1:Y:S02]  /*28980*/  SHFL.IDX P6, R14, R13, R12, R11 ;  /* 0x0000000c0d0e7389 */ /* 0x00006400000c000b */
[----:B01----:R-:W-:Y:S01]  /*28990*/  ENDCOLLECTIVE ;  /* 0x000000000000791b */ /* 0x003fe20003800000 */
.L_x_8312:
[----:B------:R-:W-:Y:S01]  /*289a0*/  IMAD.MOV.U32 R13, RZ, RZ, R2 ;  /* 0x000000ffff0d7224 */ /* 0x000fe200078e0002 */
[----:B------:R-:W-:Y:S01]  /*289b0*/  MOV R12, 0x2 ;  /* 0x00000002000c7802 */ /* 0x000fe20000000f00 */
[----:B------:R-:W-:-:S07]  /*289c0*/  IMAD.MOV.U32 R6, RZ, RZ, R14 ;  /* 0x000000ffff067224 */ /* 0x000fce00078e000e */
[----:B------:R-:W-:Y:S05]  /*289d0*/  WARPSYNC.COLLECTIVE R15, `(.L_x_8313) ;  /* 0x000000000f087348 */ /* 0x000fea0003c00000 */
[----:B------:R0:W1:Y:S02]  /*289e0*/  SHFL.IDX P6, R14, R13, R12, R11 ;  /* 0x0000000c0d0e7389 */ /* 0x00006400000c000b */
[----:B01----:R-:W-:Y:S01]  /*289f0*/  ENDCOLLECTIVE ;  /* 0x000000000000791b */ /* 0x003fe20003800000 */
.L_x_8313:
[----:B------:R-:W-:-:S05]  /*28a00*/  @!P1 IADD3 R6, P3, R35, R6, RZ ;  /* 0x0000000623069210 */ /* 0x000fca0007f7e0ff */
[----:B------:R-:W-:Y:S01]  /*28a10*/  @!P1 IMAD.X R7, RZ, RZ, R4, P3 ;  /* 0x000000ffff079224 */ /* 0x000fe200018e0604 */
[----:B------:R-:W-:Y:S01]  /*28a20*/  @!P1 MOV R4, R6 ;  /* 0x0000000600049202 */ /* 0x000fe20000000f00 */
[----:B------:R-:W-:Y:S02]  /*28a30*/  VIADD R6, R17, 0x60 ;  /* 0x0000006011067836 */ /* 0x000fe40000000000 */
[----:B------:R-:W-:Y:S02]  /*28a40*/  @!P1 IMAD.MOV.U32 R5, RZ, RZ, R7 ;  /* 0x000000ffff059224 */ /* 0x000fe400078e0007 */
[----:B------:R-:W-:-:S03]  /*28a50*/  IMAD.MOV.U32 R13, RZ, RZ, R0 ;  /* 0x000000ffff0d7224 */ /* 0x000fc600078e0000 */
[----:B------:R-:W-:Y:S01]  /*28a60*/  @!PT LDS RZ, [RZ] ;  /* 0x00000000fffff984 */ /* 0x000fe20000000800 */
[----:B------:R-:W-:Y:S01]  /*28a70*/  @!PT LDS RZ, [RZ] ;  /* 0x00000000fffff984 */ /* 0x000fe20000000800 */
[----:B------:R-:W-:Y:S01]  /*28a80*/  @!PT LDS RZ, [RZ] ;  /* 0x00000000fffff984 */ /* 0x000fe20000000800 */
[----:B------:R0:W-:Y:S02]  /*28a90*/  @!P1 LDGSTS.E.BYPASS.LTC128B.128 [R9+0x14c00], desc[UR36][R4.64], !P0 ;  /* 0x14c0000004099fae */ /* 0x0001e4000c101d64 */
[----:B0-----:R-:W-:-:S05]  /*28aa0*/  VIADD R4, R17, 0x20 ;  /* 0x0000002011047836 */ /* 0x001fca0000000000 */
[----:B------:R-:W-:Y:S01]  /*28ab0*/  ISETP.GE.AND P1, PT, R4, R3, PT ;  /* 0x000000030400720c */ /* 0x000fe20003f26270 */
[----:B------:R-:W-:-:S12]  /*28ac0*/  IMAD.MOV.U32 R4, RZ, RZ, R14 ;  /* 0x000000ffff047224 */ /* 0x000fd800078e000e */
[----:B------:R-:W-:Y:S05]  /*28ad0*/  WARPSYNC.COLLECTIVE R15, `(.L_x_8314) ;  /* 0x000000000f087348 */ /* 0x000fea0003c00000 */
[----:B------:R0:W1:Y:S02]  /*28ae0*/  SHFL.IDX P6, R14, R13, R12, R11 ;  /* 0x0000000c0d0e7389 */ /* 0x00006400000c000b */
[----:B01----:R-:W-:Y:S01]  /*28af0*/  ENDCOLLECTIVE ;  /* 0x000000000000791b */ /* 0x003fe20003800000 */
.L_x_8314:
[----:B------:R-:W-:Y:S02]  /*28b00*/  IMAD.MOV.U32 R13, RZ, RZ, R2 ;  /* 0x000000ffff0d7224 */ /* 0x000fe400078e0002 */
[----:B------:R-:W-:Y:S02]  /*28b10*/  IMAD.MOV.U32 R12, RZ, RZ, 0x3 ;  /* 0x00000003ff0c7424 */ /* 0x000fe400078e00ff */
[----:B------:R-:W-:-:S07]  /*28b20*/  IMAD.MOV.U32 R5, RZ, RZ, R14 ;  /* 0x000000ffff057224 */ /* 0x000fce00078e000e */
[----:B------:R-:W-:Y:S05]  /*28b30*/  WARPSYNC.COLLECTIVE R15, `(.L_x_8315) ;  /* 0x000000000f087348 */ /* 0x000fea0003c00000 */
[----:B------:R0:W1:Y:S02]  /*28b40*/  SHFL.IDX P6, R14, R13, R12, R11 ;  /* 0x0000000c0d0e7389 */ /* 0x00006400000c000b */
[----:B01----:R-:W-:Y:S01]  /*28b50*/  ENDCOLLECTIVE ;  /* 0x000000000000791b */ /* 0x003fe20003800000 */
.L_x_8315:
        /* <DEDUP_REMOVED lines=16> */
.L_x_8316:
[----:B------:R-:W-:Y:S02]  /*28c60*/  IMAD.MOV.U32 R13, RZ, RZ, R2 ;  /* 0x000000ffff0d7224 */ /* 0x000fe400078e0002 */
[----:B------:R-:W-:Y:S02]  /*28c70*/  IMAD.MOV.U32 R12, RZ, RZ, 0x4 ;  /* 0x00000004ff0c7424 */ /* 0x000fe400078e00ff */
[----:B------:R-:W-:-:S07]  /*28c80*/  IMAD.MOV.U32 R5, RZ, RZ, R14 ;  /* 0x000000ffff057224 */ /* 0x000fce00078e000e */
[----:B------:R-:W-:Y:S05]  /*28c90*/  WARPSYNC.COLLECTIVE R15, `(.L_x_8317) ;  /* 0x000000000f087348 */ /* 0x000fea0003c00000 */
[----:B------:R0:W1:Y:S02]  /*28ca0*/  SHFL.IDX P6, R14, R13, R12, R11 ;  /* 0x0000000c0d0e7389 */ /* 0x00006400000c000b */
[----:B01----:R-:W-:Y:S01]  /*28cb0*/  ENDCOLLECTIVE ;  /* 0x000000000000791b */ /* 0x003fe20003800000 */
.L_x_8317:
        /* <DEDUP_REMOVED lines=9> */
[----:B------:R0:W-:Y:S02]  /*28d50*/  @!P1 LDGSTS.E.BYPASS.LTC128B.128 [R9+0x15c00], desc[UR36][R4.64], !P0 ;  /* 0x15c0000004099fae */ /* 0x0001e4000c101d64 */
[----:B0-----:R-:W-:-:S04]  /*28d60*/  IADD3 R4, R17, 0x40, RZ ;  /* 0x0000004011047810 */ /* 0x001fc80007ffe0ff */
[----:B------:R-:W-:Y:S01]  /*28d70*/  ISETP.GE.AND P1, PT, R4, R3, PT ;  /* 0x000000030400720c */ /* 0x000fe20003f26270 */
[----:B------:R-:W-:-:S12]  /*28d80*/  IMAD.MOV.U32 R4, RZ, RZ, R14 ;  /* 0x000000ffff047224 */ /* 0x000fd800078e000e */
[----:B------:R-:W-:Y:S05]  /*28d90*/  WARPSYNC.COLLECTIVE R15, `(.L_x_8318) ;  /* 0x000000000f087348 */ /* 0x000fea0003c00000 */
[----:B------:R0:W1:Y:S02]  /*28da0*/  SHFL.IDX P6, R14, R13, R12, R11 ;  /* 0x0000000c0d0e7389 */ /* 0x00006400000c000b */
[----:B01----:R-:W-:Y:S01]  /*28db0*/  ENDCOLLECTIVE ;  /* 0x000000000000791b */ /* 0x003fe20003800000 */
.L_x_8318:
[----:B------:R-:W-:Y:S01]  /*28dc0*/  MOV R13, R2 ;  /* 0x00000002000d7202 */ /* 0x000fe20000000f00 */
[----:B------:R-:W-:Y:S02]  /*28dd0*/  IMAD.MOV.U32 R12, RZ, RZ, 0x5 ;  /* 0x00000005ff0c7424 */ /* 0x000fe400078e00ff */
[----:B------:R-:W-:-:S07]  /*28de0*/  IMAD.MOV.U32 R5, RZ, RZ, R14 ;  /* 0x000000ffff057224 */ /* 0x000fce00078e000e */
[----:B------:R-:W-:Y:S05]  /*28df0*/  WARPSYNC.COLLECTIVE R15, `(.L_x_8319) ;  /* 0x000000000f087348 */ /* 0x000fea0003c00000 */
[----:B------:R0:W1:Y:S02]  /*28e00*/  SHFL.IDX P6, R14, R13, R12, R11 ;  /* 0x0000000c0d0e7389 */ /* 0x00006400000c000b */
[----:B01----:R-:W-:Y:S01]  /*28e10*/  ENDCOLLECTIVE ;  /* 0x000000000000791b */ /* 0x003fe20003800000 */
.L_x_8319:
        /* <DEDUP_REMOVED lines=16> */
.L_x_8320:
[----:B------:R-:W-:Y:S02]  /*28f20*/  IMAD.MOV.U32 R13, RZ, RZ, R2 ;  /* 0x000000ffff0d7224 */ /* 0x000fe400078e0002 */
[----:B------:R-:W-:Y:S01]  /*28f30*/  IMAD.MOV.U32 R12, RZ, RZ, 0x6 ;  /* 0x00000006ff0c7424 */ /* 0x000fe200078e00ff */
[----:B------:R-:W-:-:S07]  /*28f40*/  MOV R5, R14 ;  /* 0x0000000e00057202 */ /* 0x000fce0000000f00 */
[----:B------:R-:W-:Y:S05]  /*28f50*/  WARPSYNC.COLLECTIVE R15, `(.L_x_8321) ;  /* 0x000000000f087348 */ /* 0x000fea0003c00000 */
[----:B------:R0:W1:Y:S02]  /*28f60*/  SHFL.IDX P6, R14, R13, R12, R11 ;  /* 0x0000000c0d0e7389 */ /* 0x00006400000c000b */
[----:B01----:R-:W-:Y:S01]  /*28f70*/  ENDCOLLECTIVE ;  /* 0x000000000000791b */ /* 0x003fe20003800000 */
.L_x_8321:
[----:B------:R-:W-:-:S05]  /*28f80*/  @!P1 IADD3 R5, P2, R35, R5, RZ ;  /* 0x0000000523059210 */ /* 0x000fca0007f5e0ff */
[----:B------:R-:W-:Y:S01]  /*28f90*/  @!P1 IMAD.X R4, RZ, RZ, R4, P2 ;  /* 0x000000ffff049224 */ /* 0x000fe200010e0604 */
[----:B------:R-:W-:-:S04]  /*28fa0*/  ISETP.GE.AND P2, PT, R6, R3, PT ;  /* 0x000000030600720c */ /* 0x000fc80003f46270 */
        /* <DEDUP_REMOVED lines=8> */
[----:B0-----:R-:W-:-:S07]  /*29030*/  MOV R4, R14 ;  /* 0x0000000e00047202 */ /* 0x001fce0000000f00 */
[----:B------:R-:W-:Y:S05]  /*29040*/  WARPSYNC.COLLECTIVE R15, `(.L_x_8322) ;  /* 0x000000000f087348 */ /* 0x000fea0003c00000 */
[----:B------:R0:W1:Y:S02]  /*29050*/  SHFL.IDX P6, R14, R13, R12, R11 ;  /* 0x0000000c0d0e7389 */ /* 0x00006400000c000b */
[----:B01----:R-:W-:Y:S01]  /*29060*/  ENDCOLLECTIVE ;  /* 0x000000000000791b */ /* 0x003fe20003800000 */
.L_x_8322:
[----:B------:R-:W-:Y:S02]  /*29070*/  IMAD.MOV.U32 R13, RZ, RZ, R2 ;  /* 0x000000ffff0d7224 */ /* 0x000fe400078e0002 */
[----:B------:R-:W-:Y:S02]  /*29080*/  IMAD.MOV.U32 R12, RZ, RZ, 0x7 ;  /* 0x00000007ff0c7424 */ /* 0x000fe400078e00ff */
[----:B------:R-:W-:-:S07]  /*29090*/  IMAD.MOV.U32 R5, RZ, RZ, R14 ;  /* 0x000000ffff057224 */ /* 0x000fce00078e000e */
[----:B------:R-:W-:Y:S05]  /*290a0*/  WARPSYNC.COLLECTIVE R15, `(.L_x_8323) ;  /* 0x000000000f087348 */ /* 0x000fea0003c00000 */
[----:B------:R0:W1:Y:S02]  /*290b0*/  SHFL.IDX P6, R14, R13, R12, R11 ;  /* 0x0000000c0d0e7389 */ /* 0x00006400000c000b */
[----:B01----:R-:W-:Y:S01]  /*290c0*/  ENDCOLLECTIVE ;  /* 0x000000000000791b */ /* 0x003fe20003800000 */
.L_x_8323:
[----:B------:R-:W-:-:S04]  /*290d0*/  @!P2 IADD3 R5, P1, R35, R5, RZ ;  /* 0x000000052305a210 */ /* 0x000fc80007f3e0ff */
[----:B------:R-:W-:-:S04]  /*290e0*/  @!P2 IADD3.X R4, RZ, R4, RZ, P1, !PT ;  /* 0x00000004ff04a210 */ /* 0x000fc80000ffe4ff */
        /* <DEDUP_REMOVED lines=8> */
[----:B0-----:R-:W-:-:S07]  /*29170*/  IMAD.MOV.U32 R4, RZ, RZ, R14 ;  /* 0x000000ffff047224 */ /* 0x001fce00078e000e */
[----:B------:R-:W-:Y:S05]  /*29180*/  WARPSYNC.COLLECTIVE R15, `(.L_x_8324) ;  /* 0x000000000f087348 */ /* 0x000fea0003c00000 */
[----:B------:R0:W1:Y:S02]  /*29190*/  SHFL.IDX P6, R14, R13, R12, R11 ;  /* 0x0000000c0d0e7389 */ /* 0x00006400000c000b */
[----:B01----:R-:W-:Y:S01]  /*291a0*/  ENDCOLLECTIVE ;  /* 0x000000000000791b */ /* 0x003fe20003800000 */
.L_x_8324:
[----:B------:R-:W-:Y:S01]  /*291b0*/  IMAD.MOV.U32 R0, RZ, RZ, R14 ;  /* 0x000000ffff007224 */ /* 0x000fe200078e000e */
[----:B------:R-:W-:Y:S06]  /*291c0*/  BRA `(.L_x_8325) ;  /* 0xffffff6400e47947 */ /* 0x000fec000383ffff */
.L_x_8033:
[----:B0-----:R0:W1:Y:S02]  /*291d0*/  SYNCS.PHASECHK.TRANS64.TRYWAIT P0, [R22+URZ+0x22820], R0 ;  /* 0x02282000160075a7 */ /* 0x001064000800017f */
[----:B-1----:R-:W-:Y:S05]  /*291e0*/  @!P0 NANOSLEEP.SYNCS 0x989680 ;  /* 0x009896800000895d */ /* 0x002fea0003900000 */
[----:B------:R-:W1:Y:S02]  /*291f0*/  @!P0 SYNCS.PHASECHK.TRANS64 P0, [R22+URZ+0x22820], R0 ;  /* 0x02282000160085a7 */ /* 0x000e64000800007f */
[----:B-1----:R-:W-:Y:S05]  /*29200*/  @!P0 BRA `(.L_x_8033) ;  /* 0xfffffffc00f08947 */ /* 0x002fea000383ffff */
[----:B------:R-:W-:Y:S05]  /*29210*/  BRA `(.L_x_8326) ;  /* 0xffffff6800407947 */ /* 0x000fea000383ffff */
.L_x_8037:
[----:B0-----:R0:W1:Y:S02]  /*29220*/  SYNCS.PHASECHK.TRANS64.TRYWAIT P0, [R0+URZ+0x22880], R32 ;  /* 0x02288020000075a7 */ /* 0x001064000800017f */
[----:B-1----:R-:W-:Y:S05]  /*29230*/  @!P0 NANOSLEEP.SYNCS 0x989680 ;  /* 0x009896800000895d */ /* 0x002fea0003900000 */
[----:B------:R-:W1:Y:S02]  /*29240*/  @!P0 SYNCS.PHASECHK.TRANS64 P0, [R0+URZ+0x22880], R32 ;  /* 0x02288020000085a7 */ /* 0x000e64000800007f */
[----:B-1----:R-:W-:Y:S05]  /*29250*/  @!P0 BRA `(.L_x_8037) ;  /* 0xfffffffc00f08947 */ /* 0x002fea000383ffff */
[----:B------:R-:W-:Y:S05]  /*29260*/  BRA `(.L_x_8327) ;  /* 0xffffff6c00787947 */ /* 0x000fea000383ffff */
.L_x_8038:
        /* <DEDUP_REMOVED lines=8> */
.L_x_8329:
[----:B------:R-:W-:Y:S05]  /*292f0*/  BSYNC B0 ;  /* 0x0000000000007941 */ /* 0x000fea0003800000 */
.L_x_8328:
[----:B------:R-:W-:Y:S01]  /*29300*/  IMAD.MOV.U32 R13, RZ, RZ, R4 ;  /* 0x000000ffff0d7224 */ /* 0x000fe200078e0004 */
[----:B------:R-:W-:Y:S01]  /*29310*/  MOV R12, RZ ;  /* 0x000000ff000c7202 */ /* 0x000fe20000000f00 */
[----:B------:R-:W-:Y:S02]  /*29320*/  IMAD.MOV.U32 R11, RZ, RZ, 0x181f ;  /* 0x0000181fff0b7424 */ /* 0x000fe400078e00ff */
[----:B------:R-:W-:Y:S02]  /*29330*/  IMAD.MOV.U32 R15, RZ, RZ, -0x1 ;  /* 0xffffffffff0f7424 */ /* 0x000fe400078e00ff */
[----:B------:R-:W-:Y:S02]  /*29340*/  IMAD.MOV.U32 R3, RZ, RZ, R14 ;  /* 0x000000ffff037224 */ /* 0x000fe400078e000e */
[----:B------:R-:W-:-:S07]  /*29350*/  IMAD.IADD R6, R22, 0x1, R6 ;  /* 0x0000000116067824 */ /* 0x000fce00078e0206 */
[----:B------:R-:W-:Y:S05]  /*29360*/  WARPSYNC.COLLECTIVE R15, `(.L_x_8330) ;  /* 0x000000000f087348 */ /* 0x000fea0003c00000 */
[----:B------:R0:W1:Y:S02]  /*29370*/  SHFL.IDX P6, R14, R13, R12, R11 ;  /* 0x0000000c0d0e7389 */ /* 0x00006400000c000b */
[----:B01----:R-:W-:Y:S01]  /*29380*/  ENDCOLLECTIVE ;  /* 0x000000000000791b */ /* 0x003fe20003800000 */
.L_x_8330:
[----:B------:R-:W-:Y:S02]  /*29390*/  IMAD.MOV.U32 R13, RZ, RZ, R5 ;  /* 0x000000ffff0d7224 */ /* 0x000fe400078e0005 */
[----:B------:R-:W-:Y:S02]  /*293a0*/  IMAD.MOV.U32 R12, RZ, RZ, 0x1 ;  /* 0x00000001ff0c7424 */ /* 0x000fe400078e00ff */
[----:B------:R-:W-:-:S07]  /*293b0*/  IMAD.MOV.U32 R2, RZ, RZ, R14 ;  /* 0x000000ffff027224 */ /* 0x000fce00078e000e */
[----:B------:R-:W-:Y:S05]  /*293c0*/  WARPSYNC.COLLECTIVE R15, `(.L_x_8331) ;  /* 0x000000000f087348 */ /* 0x000fea0003c00000 */
[----:B------:R0:W1:Y:S02]  /*293d0*/  SHFL.IDX P6, R14, R13, R12, R11 ;  /* 0x0000000c0d0e7389 */ /* 0x00006400000c000b */
[----:B01----:R-:W-:Y:S01]  /*293e0*/  ENDCOLLECTIVE ;  /* 0x000000000000791b */ /* 0x003fe20003800000 */
.L_x_8331:
[----:B------:R-:W-:-:S04]  /*293f0*/  IADD3 R2, P0, R35, R2, RZ ;  /* 0x0000000223027210 */ /* 0x000fc80007f1e0ff */
[----:B------:R-:W-:-:S05]  /*29400*/  IADD3.X R3, RZ, R3, RZ, P0, !PT ;  /* 0x00000003ff037210 */ /* 0x000fca00007fe4ff */
        /* <DEDUP_REMOVED lines=9> */
.L_x_8332:
        /* <DEDUP_REMOVED lines=9> */
.L_x_8333:
[----:B------:R-:W-:Y:S01]  /*29530*/  @!PT LDS RZ, [RZ] ;  /* 0x00000000fffff984 */ /* 0x000fe20000000800 */
[----:B------:R-:W-:Y:S01]  /*29540*/  @!PT LDS RZ, [RZ] ;  /* 0x00000000fffff984 */ /* 0x000fe20000000800 */
[----:B------:R-:W-:Y:S01]  /*29550*/  @!PT LDS RZ, [RZ] ;  /* 0x00000000fffff984 */ /* 0x000fe20000000800 */
[----:B------:R0:W-:Y:S01]  /*29560*/  LDGSTS.E.BYPASS.LTC128B.128 [R6+0xac00], desc[UR36][R2.64], !P2 ;  /* 0x0ac0000002067fae */ /* 0x0001e2000d101d64 */
[----:B------:R-:W-:Y:S01]  /*29570*/  MOV R13, R4 ;  /* 0x00000004000d7202 */ /* 0x000fe20000000f00 */
[----:B0-----:R-:W-:-:S07]  /*29580*/  IMAD.MOV.U32 R3, RZ, RZ, R14 ;  /* 0x000000ffff037224 */ /* 0x001fce00078e000e */
[----:B------:R-:W-:Y:S05]  /*29590*/  WARPSYNC.COLLECTIVE R15, `(.L_x_8334) ;  /* 0x000000000f087348 */ /* 0x000fea0003c00000 */
[----:B------:R0:W1:Y:S02]  /*295a0*/  SHFL.IDX P6, R14, R13, R12, R11 ;  /* 0x0000000c0d0e7389 */ /* 0x00006400000c000b */
[----:B01----:R-:W-:Y:S01]  /*295b0*/  ENDCOLLECTIVE ;  /* 0x000000000000791b */ /* 0x003fe20003800000 */
.L_x_8334:
[----:B------:R-:W-:Y:S01]  /*295c0*/  IMAD.MOV.U32 R13, RZ, RZ, R5 ;  /* 0x000000ffff0d7224 */ /* 0x000fe200078e0005 */
[----:B------:R-:W-:Y:S01]  /*295d0*/  MOV R12, 0x3 ;  /* 0x00000003000c7802 */ /* 0x000fe20000000f00 */
[----:B------:R-:W-:-:S07]  /*295e0*/  IMAD.MOV.U32 R2, RZ, RZ, R14 ;  /* 0x000000ffff027224 */ /* 0x000fce00078e000e */
[----:B------:R-:W-:Y:S05]  /*295f0*/  WARPSYNC.COLLECTIVE R15, `(.L_x_8335) ;  /* 0x000000000f087348 */ /* 0x000fea0003c00000 */
[----:B------:R0:W1:Y:S02]  /*29600*/  SHFL.IDX P6, R14, R13, R12, R11 ;  /* 0x0000000c0d0e7389 */ /* 0x00006400000c000b */
[----:B01----:R-:W-:Y:S01]  /*29610*/  ENDCOLLECTIVE ;  /* 0x000000000000791b */ /* 0x003fe20003800000 */
.L_x_8335:
        /* <DEDUP_REMOVED lines=11> */
.L_x_8336:
[----:B------:R-:W-:Y:S02]  /*296d0*/  IMAD.MOV.U32 R13, RZ, RZ, R5 ;  /* 0x000000ffff0d7224 */ /* 0x000fe400078e0005 */
[----:B------:R-:W-:Y:S02]  /*296e0*/  IMAD.MOV.U32 R12, RZ, RZ, 0x4 ;  /* 0x00000004ff0c7424 */ /* 0x000fe400078e00ff */
[----:B------:R-:W-:-:S07]  /*296f0*/  IMAD.MOV.U32 R2, RZ, RZ, R14 ;  /* 0x000000ffff027224 */ /* 0x000fce00078e000e */
[----:B------:R-:W-:Y:S05]  /*29700*/  WARPSYNC.COLLECTIVE R15, `(.L_x_8337) ;  /* 0x000000000f087348 */ /* 0x000fea0003c00000 */
[----:B------:R0:W1:Y:S02]  /*29710*/  SHFL.IDX P6, R14, R13, R12, R11 ;  /* 0x0000000c0d0e7389 */ /* 0x00006400000c000b */
[----:B01----:R-:W-:Y:S01]  /*29720*/  ENDCOLLECTIVE ;  /* 0x000000000000791b */ /* 0x003fe20003800000 */
.L_x_8337:
[----:B------:R-:W-:-:S04]  /*29730*/  IADD3 R2, P0, R35, R2, RZ ;  /* 0x0000000223027210 */ /* 0x000fc80007f1e0ff */
[----:B------:R-:W-:-:S05]  /*29740*/  IADD3.X R3, RZ, R3, RZ, P0, !PT ;  /* 0x00000003ff037210 */ /* 0x000fca00007fe4ff */
        /* <DEDUP_REMOVED lines=9> */
.L_x_8338:
[----:B------:R-:W-:Y:S01]  /*297e0*/  IMAD.MOV.U32 R13, RZ, RZ, R5 ;  /* 0x000000ffff0d7224 */ /* 0x000fe200078e0005 */
[----:B------:R-:W-:Y:S01]  /*297f0*/  MOV R12, 0x5 ;  /* 0x00000005000c7802 */ /* 0x000fe20000000f00 */
[----:B------:R-:W-:-:S07]  /*29800*/  IMAD.MOV.U32 R2, RZ, RZ, R14 ;  /* 0x000000ffff027224 */ /* 0x000fce00078e000e */
[----:B------:R-:W-:Y:S05]  /*29810*/  WARPSYNC.COLLECTIVE R15, `(.L_x_8339) ;  /* 0x000000000f087348 */ /* 0x000fea0003c00000 */
[----:B------:R0:W1:Y:S02]  /*29820*/  SHFL.IDX P6, R14, R13, R12, R11 ;  /* 0x0000000c0d0e7389 */ /* 0x00006400000c000b */
[----:B01----:R-:W-:Y:S01]  /*29830*/  ENDCOLLECTIVE ;  /* 0x000000000000791b */ /* 0x003fe20003800000 */
.L_x_8339:
        /* <DEDUP_REMOVED lines=11> */
.L_x_8340:
[----:B------:R-:W-:Y:S02]  /*298f0*/  IMAD.MOV.U32 R13, RZ, RZ, R5 ;  /* 0x000000ffff0d7224 */ /* 0x000fe400078e0005 */
[----:B------:R-:W-:Y:S02]  /*29900*/  IMAD.MOV.U32 R12, RZ, RZ, 0x6 ;  /* 0x00000006ff0c7424 */ /* 0x000fe400078e00ff */
[----:B------:R-:W-:-:S07]  /*29910*/  IMAD.MOV.U32 R2, RZ, RZ, R14 ;  /* 0x000000ffff027224 */ /* 0x000fce00078e000e */
[----:B------:R-:W-:Y:S05]  /*29920*/  WARPSYNC.COLLECTIVE R15, `(.L_x_8341) ;  /* 0x000000000f087348 */ /* 0x000fea0003c00000 */
[----:B------:R0:W1:Y:S02]  /*29930*/  SHFL.IDX P6, R14, R13, R12, R11 ;  /* 0x0000000c0d0e7389 */ /* 0x00006400000c000b */
[----:B01----:R-:W-:Y:S01]  /*29940*/  ENDCOLLECTIVE ;  /* 0x000000000000791b */ /* 0x003fe20003800000 */
.L_x_8341:
        /* <DEDUP_REMOVED lines=11> */
.L_x_8342:
[----:B------:R-:W-:Y:S02]  /*29a00*/  IMAD.MOV.U32 R13, RZ, RZ, R5 ;  /* 0x000000ffff0d7224 */ /* 0x000fe400078e0005 */
[----:B------:R-:W-:Y:S02]  /*29a10*/  IMAD.MOV.U32 R12, RZ, RZ, 0x7 ;  /* 0x00000007ff0c7424 */ /* 0x000fe400078e00ff */
[----:B------:R-:W-:-:S07]  /*29a20*/  IMAD.MOV.U32 R2, RZ, RZ, R14 ;  /* 0x000000ffff027224 */ /* 0x000fce00078e000e */
[----:B------:R-:W-:Y:S05]  /*29a30*/  WARPSYNC.COLLECTIVE R15, `(.L_x_8343) ;  /* 0x000000000f087348 */ /* 0x000fea0003c00000 */
[----:B------:R0:W1:Y:S02]  /*29a40*/  SHFL.IDX P6, R14, R13, R12, R11 ;  /* 0x0000000c0d0e7389 */ /* 0x00006400000c000b */
[----:B01----:R-:W-:Y:S01]  /*29a50*/  ENDCOLLECTIVE ;  /* 0x000000000000791b */ /* 0x003fe20003800000 */
.L_x_8343:
[----:B------:R-:W-:Y:S01]  /*29a60*/  IMAD.MOV.U32 R13, RZ, RZ, R4 ;  /* 0x000000ffff0d7224 */ /* 0x000fe200078e0004 */
[----:B------:R-:W-:-:S05]  /*29a70*/  IADD3 R4, P0, R35, R2, RZ ;  /* 0x0000000223047210 */ /* 0x000fca0007f1e0ff */
[----:B------:R-:W-:Y:S01]  /*29a80*/  IMAD.X R5, RZ, RZ, R33, P0 ;  /* 0x000000ffff057224 */ /* 0x000fe200000e0621 */
[----:B------:R-:W-:-:S04]  /*29a90*/  MOV R3, R14 ;  /* 0x0000000e00037202 */ /* 0x000fc80000000f00 */
[----:B------:R-:W-:Y:S01]  /*29aa0*/  @!PT LDS RZ, [RZ] ;  /* 0x00000000fffff984 */ /* 0x000fe20000000800 */
[----:B------:R-:W-:Y:S01]  /*29ab0*/  @!PT LDS RZ, [RZ] ;  /* 0x00000000fffff984 */ /* 0x000fe20000000800 */
[----:B------:R-:W-:Y:S01]  /*29ac0*/  @!PT LDS RZ, [RZ] ;  /* 0x00000000fffff984 */ /* 0x000fe20000000800 */
[----:B------:R0:W-:Y:S03]  /*29ad0*/  LDGSTS.E.BYPASS.LTC128B.128 [R6+0xd400], desc[UR36][R4.64], !P2 ;  /* 0x0d40000004067fae */ /* 0x0001e6000d101d64 */
[----:B0-----:R-:W-:Y:S05]  /*29ae0*/  WARPSYNC.COLLECTIVE R15, `(.L_x_8344) ;  /* 0x000000000f087348 */ /* 0x001fea0003c00000 */
[----:B------:R1:W2:Y:S02]  /*29af0*/  SHFL.IDX P6, R14, R13, R12, R11 ;  /* 0x0000000c0d0e7389 */ /* 0x0002a400000c000b */
[----:B012---:R-:W-:Y:S01]  /*29b00*/  ENDCOLLECTIVE ;  /* 0x000000000000791b */ /* 0x007fe20003800000 */
.L_x_8344:
[----:B------:R-:W-:Y:S02]  /*29b10*/  IMAD.MOV.U32 R13, RZ, RZ, R20 ;  /* 0x000000ffff0d7224 */ /* 0x000fe400078e0014 */
[----:B------:R-:W-:Y:S02]  /*29b20*/  IMAD.MOV.U32 R12, RZ, RZ, RZ ;  /* 0x000000ffff0c7224 */ /* 0x000fe400078e00ff */
[----:B------:R-:W-:-:S05]  /*29b30*/  IMAD.MOV.U32 R11, RZ, RZ, R14 ;  /* 0x000000ffff0b7224 */ /* 0x000fca00078e000e */
[----:B------:R-:W-:Y:S01]  /*29b40*/  IADD3 R2, P0, R35, R11, RZ ;  /* 0x0000000b23027210 */ /* 0x000fe20007f1e0ff */
[----:B------:R-:W-:-:S03]  /*29b50*/  IMAD.MOV.U32 R11, RZ, RZ, 0x181f ;  /* 0x0000181fff0b7424 */ /* 0x000fc600078e00ff */
[----:B------:R-:W-:-:S09]  /*29b60*/  IADD3.X R3, RZ, R3, RZ, P0, !PT ;  /* 0x00000003ff037210 */ /* 0x000fd200007fe4ff */
[----:B------:R-:W-:Y:S05]  /*29b70*/  WARPSYNC.COLLECTIVE R15, `(.L_x_8345) ;  /* 0x000000000f087348 */ /* 0x000fea0003c00000 */
[----:B------:R0:W1:Y:S02]  /*29b80*/  SHFL.IDX P6, R14, R13, R12, R11 ;  /* 0x0000000c0d0e7389 */ /* 0x00006400000c000b */
[----:B01----:R-:W-:Y:S01]  /*29b90*/  ENDCOLLECTIVE ;  /* 0x000000000000791b */ /* 0x003fe20003800000 */
.L_x_8345:
        /* <DEDUP_REMOVED lines=9> */
.L_x_8346:
[----:B------:R-:W-:Y:S01]  /*29c30*/  MOV R13, R20 ;  /* 0x00000014000d7202 */ /* 0x000fe20000000f00 */
[----:B------:R-:W-:Y:S02]  /*29c40*/  IMAD.MOV.U32 R12, RZ, RZ, 0x1 ;  /* 0x00000001ff0c7424 */ /* 0x000fe400078e00ff */
[----:B------:R-:W-:-:S07]  /*29c50*/  IMAD.MOV.U32 R5, RZ, RZ, R14 ;  /* 0x000000ffff057224 */ /* 0x000fce00078e000e */
[----:B------:R-:W-:Y:S05]  /*29c60*/  WARPSYNC.COLLECTIVE R15, `(.L_x_8347) ;  /* 0x000000000f087348 */ /* 0x000fea0003c00000 */
[----:B------:R0:W1:Y:S02]  /*29c70*/  SHFL.IDX P6, R14, R13, R12, R11 ;  /* 0x0000000c0d0e7389 */ /* 0x00006400000c000b */
[----:B01----:R-:W-:Y:S01]  /*29c80*/  ENDCOLLECTIVE ;  /* 0x000000000000791b */ /* 0x003fe20003800000 */
.L_x_8347:
        /* <DEDUP_REMOVED lines=11> */
.L_x_8348:
[----:B------:R-:W-:Y:S01]  /*29d40*/  MOV R2, R14 ;  /* 0x0000000e00027202 */ /* 0x000fe20000000f00 */
[----:B------:R-:W-:Y:S06]  /*29d50*/  BRA `(.L_x_8349) ;  /* 0xffffff6800107947 */ /* 0x000fec000383ffff */
.L_x_8043:
[----:B---3--:R3:W4:Y:S02]  /*29d60*/  SYNCS.PHASECHK.TRANS64.TRYWAIT P0, [R0+URZ+0x22840], R32 ;  /* 0x02284020000075a7 */ /* 0x008724000800017f */
[----:B----4-:R-:W-:Y:S05]  /*29d70*/  @!P0 NANOSLEEP.SYNCS 0x989680 ;  /* 0x009896800000895d */ /* 0x010fea0003900000 */
[----:B------:R-:W4:Y:S02]  /*29d80*/  @!P0 SYNCS.PHASECHK.TRANS64 P0, [R0+URZ+0x22840], R32 ;  /* 0x02284020000085a7 */ /* 0x000f24000800007f */
[----:B----4-:R-:W-:Y:S05]  /*29d90*/  @!P0 BRA `(.L_x_8043) ;  /* 0xfffffffc00f08947 */ /* 0x010fea000383ffff */
[----:B------:R-:W-:Y:S05]  /*29da0*/  BRA `(.L_x_8350) ;  /* 0xffffff6800607947 */ /* 0x000fea000383ffff */
.L_x_8044:
[----:B------:R-:W-:Y:S01]  /*29db0*/  BSSY B0, `(.L_x_8351) ;  /* 0x0000008000007945 */ /* 0x000fe20003800000 */
[----:B------:R-:W-:Y:S01]  /*29dc0*/  IMAD.MOV.U32 R13, RZ, RZ, R5 ;  /* 0x000000ffff0d7224 */ /* 0x000fe200078e0005 */
[----:B------:R-:W-:Y:S01]  /*29dd0*/  MOV R15, 0xffffffff ;  /* 0xffffffff000f7802 */ /* 0x000fe20000000f00 */
[----:B------:R-:W-:Y:S02]  /*29de0*/  IMAD.MOV.U32 R12, RZ, RZ, RZ ;  /* 0x000000ffff0c7224 */ /* 0x000fe400078e00ff */
[----:B------:R-:W-:-:S07]  /*29df0*/  IMAD.MOV.U32 R11, RZ, RZ, 0x181f ;  /* 0x0000181fff0b7424 */ /* 0x000fce00078e00ff */
[----:B0123--:R-:W-:Y:S05]  /*29e00*/  WARPSYNC.COLLECTIVE R15, `(.L_x_8352) ;  /* 0x000000000f087348 */ /* 0x00ffea0003c00000 */
[----:B------:R4:W0:Y:S02]  /*29e10*/  SHFL.IDX P6, R14, R13, R12, R11 ;  /* 0x0000000c0d0e7389 */ /* 0x00082400000c000b */
[----:B01234-:R-:W-:Y:S01]  /*29e20*/  ENDCOLLECTIVE ;  /* 0x000000000000791b */ /* 0x01ffe20003800000 */
.L_x_8352:
[----:B------:R-:W-:Y:S05]  /*29e30*/  BSYNC B0 ;  /* 0x0000000000007941 */ /* 0x000fea0003800000 */
.L_x_8351:
        /* <DEDUP_REMOVED lines=8> */
.L_x_8353:
[----:B------:R-:W-:Y:S01]  /*29ec0*/  MOV R13, R5 ;  /* 0x00000005000d7202 */ /* 0x000fe20000000f00 */
[----:B------:R-:W-:Y:S02]  /*29ed0*/  IMAD.MOV.U32 R12, RZ, RZ, 0x1 ;  /* 0x00000001ff0c7424 */ /* 0x000fe400078e00ff */
[----:B------:R-:W-:-:S07]  /*29ee0*/  IMAD.MOV.U32 R2, RZ, RZ, R14 ;  /* 0x000000ffff027224 */ /* 0x000fce00078e000e */
[----:B------:R-:W-:Y:S05]  /*29ef0*/  WARPSYNC.COLLECTIVE R15, `(.L_x_8354) ;  /* 0x000000000f087348 */ /* 0x000fea0003c00000 */
[----:B------:R0:W1:Y:S02]  /*29f00*/  SHFL.IDX P6, R14, R13, R12, R11 ;  /* 0x0000000c0d0e7389 */ /* 0x00006400000c000b */
[----:B01----:R-:W-:Y:S01]  /*29f10*/  ENDCOLLECTIVE ;  /* 0x000000000000791b */ /* 0x003fe20003800000 */
.L_x_8354:
        /* <DEDUP_REMOVED lines=11> */
.L_x_8355:
[----:B------:R-:W-:Y:S02]  /*29fd0*/  IMAD.MOV.U32 R13, RZ, RZ, R5 ;  /* 0x000000ffff0d7224 */ /* 0x000fe400078e0005 */
[----:B------:R-:W-:Y:S01]  /*29fe0*/  IMAD.MOV.U32 R12, RZ, RZ, 0x2 ;  /* 0x00000002ff0c7424 */ /* 0x000fe200078e00ff */
[----:B------:R-:W-:-:S07]  /*29ff0*/  MOV R10, R14 ;  /* 0x0000000e000a7202 */ /* 0x000fce0000000f00 */
[----:B------:R-:W-:Y:S05]  /*2a000*/  WARPSYNC.COLLECTIVE R15, `(.L_x_8356) ;  /* 0x000000000f087348 */ /* 0x000fea0003c00000 */
[----:B------:R0:W1:Y:S02]  /*2a010*/  SHFL.IDX P6, R14, R13, R12, R11 ;  /* 0x0000000c0d0e7389 */ /* 0x00006400000c000b */
[----:B01----:R-:W-:Y:S01]  /*2a020*/  ENDCOLLECTIVE ;  /* 0x000000000000791b */ /* 0x003fe20003800000 */
.L_x_8356:
        /* <DEDUP_REMOVED lines=11> */
.L_x_8357:
[----:B------:R-:W-:Y:S01]  /*2a0e0*/  MOV R13, R5 ;  /* 0x00000005000d7202 */ /* 0x000fe20000000f00 */
[----:B------:R-:W-:Y:S02]  /*2a0f0*/  IMAD.MOV.U32 R12, RZ, RZ, 0x3 ;  /* 0x00000003ff0c7424 */ /* 0x000fe400078e00ff */
[----:B------:R-:W-:-:S07]  /*2a100*/  IMAD.MOV.U32 R2, RZ, RZ, R14 ;  /* 0x000000ffff027224 */ /* 0x000fce00078e000e */
[----:B------:R-:W-:Y:S05]  /*2a110*/  WARPSYNC.COLLECTIVE R15, `(.L_x_8358) ;  /* 0x000000000f087348 */ /* 0x000fea0003c00000 */
[----:B------:R0:W1:Y:S02]  /*2a120*/  SHFL.IDX P6, R14, R13, R12, R11 ;  /* 0x0000000c0d0e7389 */ /* 0x00006400000c000b */
[----:B01----:R-:W-:Y:S01]  /*2a130*/  ENDCOLLECTIVE ;  /* 0x000000000000791b */ /* 0x003fe20003800000 */
.L_x_8358:
        /* <DEDUP_REMOVED lines=11> */
.L_x_8359:
[----:B------:R-:W-:Y:S02]  /*2a1f0*/  IMAD.MOV.U32 R13, RZ, RZ, R5 ;  /* 0x000000ffff0d7224 */ /* 0x000fe400078e0005 */
[----:B------:R-:W-:Y:S01]  /*2a200*/  IMAD.MOV.U32 R12, RZ, RZ, 0x4 ;  /* 0x00000004ff0c7424 */ /* 0x000fe200078e00ff */
[----:B------:R-:W-:-:S07]  /*2a210*/  MOV R2, R14 ;  /* 0x0000000e00027202 */ /* 0x000fce0000000f00 */
[----:B------:R-:W-:Y:S05]  /*2a220*/  WARPSYNC.COLLECTIVE R15, `(.L_x_8360) ;  /* 0x000000000f087348 */ /* 0x000fea0003c00000 */
[----:B------:R0:W1:Y:S02]  /*2a230*/  SHFL.IDX P6, R14, R13, R12, R11 ;  /* 0x0000000c0d0e7389 */ /* 0x00006400000c000b */
[----:B01----:R-:W-:Y:S01]  /*2a240*/  ENDCOLLECTIVE ;  /* 0x000000000000791b */ /* 0x003fe20003800000 */
.L_x_8360:
        /* <DEDUP_REMOVED lines=11> */
.L_x_8361:
[----:B------:R-:W-:Y:S01]  /*2a300*/  MOV R13, R5 ;  /* 0x00000005000d7202 */ /* 0x000fe20000000f00 */
[----:B------:R-:W-:Y:S02]  /*2a310*/  IMAD.MOV.U32 R12, RZ, RZ, 0x5 ;  /* 0x00000005ff0c7424 */ /* 0x000fe400078e00ff */
[----:B------:R-:W-:-:S07]  /*2a320*/  IMAD.MOV.U32 R2, RZ, RZ, R14 ;  /* 0x000000ffff027224 */ /* 0x000fce00078e000e */
[----:B------:R-:W-:Y:S05]  /*2a330*/  WARPSYNC.COLLECTIVE R15, `(.L_x_8362) ;  /* 0x000000000f087348 */ /* 0x000fea0003c00000 */
[----:B------:R0:W1:Y:S02]  /*2a340*/  SHFL.IDX P6, R14, R13, R12, R11 ;  /* 0x0000000c0d0e7389 */ /* 0x00006400000c000b */
[----:B01----:R-:W-:Y:S01]  /*2a350*/  ENDCOLLECTIVE ;  /* 0x000000000000791b */ /* 0x003fe20003800000 */
.L_x_8362:
        /* <DEDUP_REMOVED lines=11> */
.L_x_8363:
[----:B------:R-:W-:Y:S02]  /*2a410*/  IMAD.MOV.U32 R13, RZ, RZ, R5 ;  /* 0x000000ffff0d7224 */ /* 0x000fe400078e0005 */
[----:B------:R-:W-:Y:S01]  /*2a420*/  IMAD.MOV.U32 R12, RZ, RZ, 0x6 ;  /* 0x00000006ff0c7424 */ /* 0x000fe200078e00ff */
[----:B------:R-:W-:-:S07]  /*2a430*/  MOV R2, R14 ;  /* 0x0000000e00027202 */ /* 0x000fce0000000f00 */
[----:B------:R-:W-:Y:S05]  /*2a440*/  WARPSYNC.COLLECTIVE R15, `(.L_x_8364) ;  /* 0x000000000f087348 */ /* 0x000fea0003c00000 */
[----:B------:R0:W1:Y:S02]  /*2a450*/  SHFL.IDX P6, R14, R13, R12, R11 ;  /* 0x0000000c0d0e7389 */ /* 0x00006400000c000b */
[----:B01----:R-:W-:Y:S01]  /*2a460*/  ENDCOLLECTIVE ;  /* 0x000000000000791b */ /* 0x003fe20003800000 */
.L_x_8364:
        /* <DEDUP_REMOVED lines=11> */
.L_x_8365:
[----:B------:R-:W-:Y:S01]  /*2a520*/  IMAD.MOV.U32 R13, RZ, RZ, R5 ;  /* 0x000000ffff0d7224 */ /* 0x000fe200078e0005 */
[----:B------:R-:W-:Y:S01]  /*2a530*/  MOV R12, 0x7 ;  /* 0x00000007000c7802 */ /* 0x000fe20000000f00 */
[----:B------:R-:W-:-:S07]  /*2a540*/  IMAD.MOV.U32 R2, RZ, RZ, R14 ;  /* 0x000000ffff027224 */ /* 0x000fce00078e000e */
[----:B------:R-:W-:Y:S05]  /*2a550*/  WARPSYNC.COLLECTIVE R15, `(.L_x_8366) ;  /* 0x000000000f087348 */ /* 0x000fea0003c00000 */
[----:B------:R0:W1:Y:S02]  /*2a560*/  SHFL.IDX P6, R14, R13, R12, R11 ;  /* 0x0000000c0d0e7389 */ /* 0x00006400000c000b */
[----:B01----:R-:W-:Y:S01]  /*2a570*/  ENDCOLLECTIVE ;  /* 0x000000000000791b */ /* 0x003fe20003800000 */
.L_x_8366:
        /* <DEDUP_REMOVED lines=11> */
.L_x_8367:
[----:B------:R-:W-:Y:S02]  /*2a630*/  IMAD.MOV.U32 R13, RZ, RZ, R8 ;  /* 0x000000ffff0d7224 */ /* 0x000fe400078e0008 */
[----:B------:R-:W-:Y:S02]  /*2a640*/  IMAD.MOV.U32 R12, RZ, RZ, RZ ;  /* 0x000000ffff0c7224 */ /* 0x000fe400078e00ff */
[----:B------:R-:W-:-:S07]  /*2a650*/  IMAD.MOV.U32 R10, RZ, RZ, R14 ;  /* 0x000000ffff0a7224 */ /* 0x000fce00078e000e */
[----:B------:R-:W-:Y:S05]  /*2a660*/  WARPSYNC.COLLECTIVE R15, `(.L_x_8368) ;  /* 0x000000000f087348 */ /* 0x000fea0003c00000 */
[----:B------:R0:W1:Y:S02]  /*2a670*/  SHFL.IDX P6, R14, R13, R12, R11 ;  /* 0x0000000c0d0e7389 */ /* 0x00006400000c000b */
[----:B01----:R-:W-:Y:S01]  /*2a680*/  ENDCOLLECTIVE ;  /* 0x000000000000791b */ /* 0x003fe20003800000 */
.L_x_8368:
        /* <DEDUP_REMOVED lines=11> */
.L_x_8369:
[----:B------:R-:W-:Y:S01]  /*2a740*/  MOV R13, R8 ;  /* 0x00000008000d7202 */ /* 0x000fe20000000f00 */
[----:B------:R-:W-:Y:S02]  /*2a750*/  IMAD.MOV.U32 R12, RZ, RZ, 0x1 ;  /* 0x00000001ff0c7424 */ /* 0x000fe400078e00ff */
[----:B------:R-:W-:-:S07]  /*2a760*/  IMAD.MOV.U32 R5, RZ, RZ, R14 ;  /* 0x000000ffff057224 */ /* 0x000fce00078e000e */
[----:B------:R-:W-:Y:S05]  /*2a770*/  WARPSYNC.COLLECTIVE R15, `(.L_x_8370) ;  /* 0x000000000f087348 */ /* 0x000fea0003c00000 */
[----:B------:R0:W1:Y:S02]  /*2a780*/  SHFL.IDX P6, R14, R13, R12, R11 ;  /* 0x0000000c0d0e7389 */ /* 0x00006400000c000b */
[----:B01----:R-:W-:Y:S01]  /*2a790*/  ENDCOLLECTIVE ;  /* 0x000000000000791b */ /* 0x003fe20003800000 */
.L_x_8370:
        /* <DEDUP_REMOVED lines=11> */
.L_x_8371:
[----:B------:R-:W-:Y:S01]  /*2a850*/  MOV R2, R14 ;  /* 0x0000000e00027202 */ /* 0x000fe20000000f00 */
[----:B------:R-:W-:Y:S06]  /*2a860*/  BRA `(.L_x_8372) ;  /* 0xffffff6000f07947 */ /* 0x000fec000383ffff */
.L_x_8049:
[----:B-1----:R1:W2:Y:S02]  /*2a870*/  SYNCS.PHASECHK.TRANS64.TRYWAIT P2, [R2+URZ+0x22870], R0 ;  /* 0x02287000020075a7 */ /* 0x0022a4000804017f */
[----:B--2---:R-:W-:Y:S05]  /*2a880*/  @!P2 NANOSLEEP.SYNCS 0x989680 ;  /* 0x009896800000a95d */ /* 0x004fea0003900000 */
[----:B------:R-:W2:Y:S02]  /*2a890*/  @!P2 SYNCS.PHASECHK.TRANS64 P2, [R2+URZ+0x22870], R0 ;  /* 0x022870000200a5a7 */ /* 0x000ea4000804007f */
[----:B--2---:R-:W-:Y:S05]  /*2a8a0*/  @!P2 BRA `(.L_x_8049) ;  /* 0xfffffffc00f0a947 */ /* 0x004fea000383ffff */
[----:B------:R-:W-:Y:S05]  /*2a8b0*/  BRA `(.L_x_8373) ;  /* 0xffffff6400547947 */ /* 0x000fea000383ffff */
.L_x_8051:
[----:B-1----:R1:W2:Y:S02]  /*2a8c0*/  SYNCS.PHASECHK.TRANS64.TRYWAIT P2, [R2+URZ+0x22860], R3 ;  /* 0x02286003020075a7 */ /* 0x0022a4000804017f */
[----:B--2---:R-:W-:Y:S05]  /*2a8d0*/  @!P2 NANOSLEEP.SYNCS 0x989680 ;  /* 0x009896800000a95d */ /* 0x004fea0003900000 */
[----:B------:R-:W2:Y:S02]  /*2a8e0*/  @!P2 SYNCS.PHASECHK.TRANS64 P2, [R2+URZ+0x22860], R3 ;  /* 0x022860030200a5a7 */ /* 0x000ea4000804007f */
[----:B--2---:R-:W-:Y:S05]  /*2a8f0*/  @!P2 BRA `(.L_x_8051) ;  /* 0xfffffffc00f0a947 */ /* 0x004fea000383ffff */
[----:B------:R-:W-:Y:S05]  /*2a900*/  BRA `(.L_x_8374) ;  /* 0xffffff6400647947 */ /* 0x000fea000383ffff */
.L_x_8059:
[----:B0-----:R0:W1:Y:S02]  /*2a910*/  SYNCS.PHASECHK.TRANS64.TRYWAIT P1, [R0+URZ+0x22870], R3 ;  /* 0x02287003000075a7 */ /* 0x001064000802017f */
[----:B-1----:R-:W-:Y:S05]  /*2a920*/  @!P1 NANOSLEEP.SYNCS 0x989680 ;  /* 0x009896800000995d */ /* 0x002fea0003900000 */
[----:B------:R-:W1:Y:S02]  /*2a930*/  @!P1 SYNCS.PHASECHK.TRANS64 P1, [R0+URZ+0x22870], R3 ;  /* 0x02287003000095a7 */ /* 0x000e64000802007f */
[----:B-1----:R-:W-:Y:S05]  /*2a940*/  @!P1 BRA `(.L_x_8059) ;  /* 0xfffffffc00f09947 */ /* 0x002fea000383ffff */
[----:B------:R-:W-:Y:S05]  /*2a950*/  BRA `(.L_x_8375) ;  /* 0xffffff6c009c7947 */ /* 0x000fea000383ffff */
.L_x_8061:
[----:B0-----:R0:W1:Y:S02]  /*2a960*/  SYNCS.PHASECHK.TRANS64.TRYWAIT P1, [R0+URZ+0x22860], R3 ;  /* 0x02286003000075a7 */ /* 0x001064000802017f */
[----:B-1----:R-:W-:Y:S05]  /*2a970*/  @!P1 NANOSLEEP.SYNCS 0x989680 ;  /* 0x009896800000995d */ /* 0x002fea0003900000 */
[----:B------:R-:W1:Y:S02]  /*2a980*/  @!P1 SYNCS.PHASECHK.TRANS64 P1, [R0+URZ+0x22860], R3 ;  /* 0x02286003000095a7 */ /* 0x000e64000802007f */
[----:B-1----:R-:W-:Y:S05]  /*2a990*/  @!P1 BRA `(.L_x_8061) ;  /* 0xfffffffc00f09947 */ /* 0x002fea000383ffff */
[----:B------:R-:W-:Y:S05]  /*2a9a0*/  BRA `(.L_x_8376) ;  /* 0xffffff6c00ac7947 */ /* 0x000fea000383ffff */
.L_x_8066:
[----:B------:R-:W-:Y:S01]  /*2a9b0*/  BSSY B0, `(.L_x_8377) ;  /* 0x0000008000007945 */ /* 0x000fe20003800000 */
[----:B------:R-:W-:Y:S01]  /*2a9c0*/  IMAD.MOV.U32 R13, RZ, RZ, R16 ;  /* 0x000000ffff0d7224 */ /* 0x000fe200078e0010 */
[----:B------:R-:W-:Y:S01]  /*2a9d0*/  MOV R15, 0xffffffff ;  /* 0xffffffff000f7802 */ /* 0x000fe20000000f00 */
[----:B------:R-:W-:Y:S02]  /*2a9e0*/  IMAD.MOV.U32 R12, RZ, RZ, RZ ;  /* 0x000000ffff0c7224 */ /* 0x000fe400078e00ff */
[----:B------:R-:W-:-:S07]  /*2a9f0*/  IMAD.MOV.U32 R11, RZ, RZ, 0x1f ;  /* 0x0000001fff0b7424 */ /* 0x000fce00078e00ff */
[----:B012--5:R-:W-:Y:S05]  /*2aa00*/  WARPSYNC.COLLECTIVE R15, `(.L_x_8378) ;  /* 0x000000000f087348 */ /* 0x027fea0003c00000 */
[----:B------:R3:W4:Y:S02]  /*2aa10*/  SHFL.IDX P6, R14, R13, R12, R11 ;  /* 0x0000000c0d0e7389 */ /* 0x00072400000c000b */
[----:B012345:R-:W-:Y:S01]  /*2aa20*/  ENDCOLLECTIVE ;  /* 0x000000000000791b */ /* 0x03ffe20003800000 */
.L_x_8378:
[----:B------:R-:W-:Y:S05]  /*2aa30*/  BSYNC B0 ;  /* 0x0000000000007941 */ /* 0x000fea0003800000 */
.L_x_8377:
        /* <DEDUP_REMOVED lines=9> */
.L_x_8379:
        /* <DEDUP_REMOVED lines=10> */
[----:B------:R-:W-:Y:S01]  /*2ab70*/  MOV R4, RZ ;  /* 0x000000ff00047202 */ /* 0x000fe20000000f00 */
[----:B------:R-:W-:Y:S01]  /*2ab80*/  IMAD.MOV.U32 R16, RZ, RZ, RZ ;  /* 0x000000ffff107224 */ /* 0x000fe200078e00ff */
[C---:B------:R-:W-:Y:S02]  /*2ab90*/  ISETP.GE.U32.AND P2, PT, R10.reuse, 0x2, PT ;  /* 0x000000020a00780c */ /* 0x040fe40003f46070 */
[C---:B------:R-:W-:Y:S02]  /*2aba0*/  ISETP.GE.U32.AND P3, PT, R10.reuse, 0x4, PT ;  /* 0x000000040a00780c */ /* 0x040fe40003f66070 */
[C---:B------:R-:W-:Y:S02]  /*2abb0*/  ISETP.GE.U32.AND P4, PT, R10.reuse, 0x8, PT ;  /* 0x000000080a00780c */ /* 0x040fe40003f86070 */
[----:B------:R-:W-:Y:S01]  /*2abc0*/  ISETP.GE.U32.AND P5, PT, R10, 0x10, PT ;  /* 0x000000100a00780c */ /* 0x000fe20003fa6070 */
[----:B--2---:R-:W-:-:S02]  /*2abd0*/  @!P1 IMAD.MOV.U32 R4, RZ, RZ, R7 ;  /* 0x000000ffff049224 */ /* 0x004fc400078e0007 */
[----:B------:R-:W-:Y:S02]  /*2abe0*/  IMAD.MOV.U32 R7, RZ, RZ, RZ ;  /* 0x000000ffff077224 */ /* 0x000fe400078e00ff */
[----:B---3--:R-:W-:Y:S01]  /*2abf0*/  @!P1 IMAD.MOV.U32 R7, RZ, RZ, R5 ;  /* 0x000000ffff079224 */ /* 0x008fe200078e0005 */
[----:B------:R-:W-:-:S03]  /*2ac00*/  ISETP.NE.AND P1, PT, R10, RZ, PT ;  /* 0x000000ff0a00720c */ /* 0x000fc60003f25270 */
[----:B------:R-:W-:-:S05]  /*2ac10*/  IMAD R2, R7, R4, RZ ;  /* 0x0000000407027224 */ /* 0x000fca00078e02ff */
[----:B------:R-:W-:-:S07]  /*2ac20*/  MOV R13, R2 ;  /* 0x00000002000d7202 */ /* 0x000fce0000000f00 */
[----:B------:R-:W-:Y:S05]  /*2ac30*/  WARPSYNC.COLLECTIVE R15, `(.L_x_8380) ;  /* 0x000000000f087348 */ /* 0x000fea0003c00000 */
[----:B------:R0:W1:Y:S02]  /*2ac40*/  SHFL.UP P6, R14, R13, R12, R11 ;  /* 0x0400000c0d0e7389 */ /* 0x00006400000c000b */
[----:B01----:R-:W-:Y:S01]  /*2ac50*/  ENDCOLLECTIVE ;  /* 0x000000000000791b */ /* 0x003fe20003800000 */
.L_x_8380:
[----:B------:R-:W-:Y:S02]  /*2ac60*/  MOV R12, 0x2 ;  /* 0x00000002000c7802 */ /* 0x000fe40000000f00 */
[----:B------:R-:W-:-:S05]  /*2ac70*/  SEL R3, R14, RZ, P1 ;  /* 0x000000ff0e037207 */ /* 0x000fca0000800000 */
[----:B------:R-:W-:-:S04]  /*2ac80*/  IMAD.IADD R2, R2, 0x1, R3 ;  /* 0x0000000102027824 */ /* 0x000fc800078e0203 */
[----:B------:R-:W-:-:S07]  /*2ac90*/  IMAD.MOV.U32 R13, RZ, RZ, R2 ;  /* 0x000000ffff0d7224 */ /* 0x000fce00078e0002 */
[----:B------:R-:W-:Y:S05]  /*2aca0*/  WARPSYNC.COLLECTIVE R15, `(.L_x_8381) ;  /* 0x000000000f087348 */ /* 0x000fea0003c00000 */
[----:B------:R0:W1:Y:S02]  /*2acb0*/  SHFL.UP P6, R14, R13, R12, R11 ;  /* 0x0400000c0d0e7389 */ /* 0x00006400000c000b */
[----:B01----:R-:W-:Y:S01]  /*2acc0*/  ENDCOLLECTIVE ;  /* 0x000000000000791b */ /* 0x003fe20003800000 */
.L_x_8381:
[----:B------:R-:W-:Y:S01]  /*2acd0*/  IMAD.MOV.U32 R12, RZ, RZ, 0x4 ;  /* 0x00000004ff0c7424 */ /* 0x000fe200078e00ff */
[----:B------:R-:W-:-:S05]  /*2ace0*/  SEL R3, R14, RZ, P2 ;  /* 0x000000ff0e037207 */ /* 0x000fca0001000000 */
[----:B------:R-:W-:-:S04]  /*2acf0*/  IMAD.IADD R2, R2, 0x1, R3 ;  /* 0x0000000102027824 */ /* 0x000fc800078e0203 */
[----:B------:R-:W-:-:S07]  /*2ad00*/  IMAD.MOV.U32 R13, RZ, RZ, R2 ;  /* 0x000000ffff0d7224 */ /* 0x000fce00078e0002 */
[----:B------:R-:W-:Y:S05]  /*2ad10*/  WARPSYNC.COLLECTIVE R15, `(.L_x_8382) ;  /* 0x000000000f087348 */ /* 0x000fea0003c00000 */
[----:B------:R0:W1:Y:S02]  /*2ad20*/  SHFL.UP P6, R14, R13, R12, R11 ;  /* 0x0400000c0d0e7389 */ /* 0x00006400000c000b */
[----:B01----:R-:W-:Y:S01]  /*2ad30*/  ENDCOLLECTIVE ;  /* 0x000000000000791b */ /* 0x003fe20003800000 */
.L_x_8382:
[----:B------:R-:W-:Y:S01]  /*2ad40*/  IMAD.MOV.U32 R12, RZ, RZ, 0x8 ;  /* 0x00000008ff0c7424 */ /* 0x000fe200078e00ff */
[----:B------:R-:W-:-:S04]  /*2ad50*/  SEL R3, R14, RZ, P3 ;  /* 0x000000ff0e037207 */ /* 0x000fc80001800000 */
[----:B------:R-:W-:-:S05]  /*2ad60*/  IADD3 R2, R2, R3, RZ ;  /* 0x0000000302027210 */ /* 0x000fca0007ffe0ff */
[----:B------:R-:W-:-:S07]  /*2ad70*/  IMAD.MOV.U32 R13, RZ, RZ, R2 ;  /* 0x000000ffff0d7224 */ /* 0x000fce00078e0002 */
[----:B------:R-:W-:Y:S05]  /*2ad80*/  WARPSYNC.COLLECTIVE R15, `(.L_x_8383) ;  /* 0x000000000f087348 */ /* 0x000fea0003c00000 */
[----:B------:R0:W1:Y:S02]  /*2ad90*/  SHFL.UP P6, R14, R13, R12, R11 ;  /* 0x0400000c0d0e7389 */ /* 0x00006400000c000b */
[----:B01----:R-:W-:Y:S01]  /*2ada0*/  ENDCOLLECTIVE ;  /* 0x000000000000791b */ /* 0x003fe20003800000 */
.L_x_8383:
[----:B------:R-:W-:Y:S01]  /*2adb0*/  IMAD.MOV.U32 R12, RZ, RZ, 0x10 ;  /* 0x00000010ff0c7424 */ /* 0x000fe200078e00ff */
[----:B------:R-:W-:-:S05]  /*2adc0*/  SEL R3, R14, RZ, P4 ;  /* 0x000000ff0e037207 */ /* 0x000fca0002000000 */
[----:B------:R-:W-:-:S05]  /*2add0*/  IMAD.IADD R2, R2, 0x1, R3 ;  /* 0x0000000102027824 */ /* 0x000fca00078e0203 */
[----:B------:R-:W-:-:S07]  /*2ade0*/  MOV R13, R2 ;  /* 0x00000002000d7202 */ /* 0x000fce0000000f00 */
[----:B------:R-:W-:Y:S05]  /*2adf0*/  WARPSYNC.COLLECTIVE R15, `(.L_x_8384) ;  /* 0x000000000f087348 */ /* 0x000fea0003c00000 */
[----:B------:R0:W1:Y:S02]  /*2ae00*/  SHFL.UP P6, R14, R13, R12, R11 ;  /* 0x0400000c0d0e7389 */ /* 0x00006400000c000b */
[----:B01----:R-:W-:Y:S01]  /*2ae10*/  ENDCOLLECTIVE ;  /* 0x000000000000791b */ /* 0x003fe20003800000 */
.L_x_8384:
        /* <DEDUP_REMOVED lines=8> */
.L_x_8385:
[----:B------:R-:W-:Y:S05]  /*2aea0*/  BRA `(.L_x_8386) ;  /* 0xffffff7400347947 */ /* 0x000fea000383ffff */
.L_x_8069:
[----:B------:R-:W-:Y:S01]  /*2aeb0*/  BSSY B0, `(.L_x_8387) ;  /* 0x0000008000007945 */ /* 0x000fe20003800000 */
[----:B------:R-:W-:Y:S01]  /*2aec0*/  IMAD.MOV.U32 R13, RZ, RZ, R2 ;  /* 0x000000ffff0d7224 */ /* 0x000fe200078e0002 */
[----:B------:R-:W-:Y:S01]  /*2aed0*/  MOV R12, 0x1 ;  /* 0x00000001000c7802 */ /* 0x000fe20000000f00 */
[----:B------:R-:W-:Y:S02]  /*2aee0*/  IMAD.MOV.U32 R11, RZ, RZ, RZ ;  /* 0x000000ffff0b7224 */ /* 0x000fe400078e00ff */
[----:B------:R-:W-:-:S07]  /*2aef0*/  IMAD.MOV.U32 R15, RZ, RZ, -0x1 ;  /* 0xffffffffff0f7424 */ /* 0x000fce00078e00ff */
[----:B-----5:R-:W-:Y:S05]  /*2af00*/  WARPSYNC.COLLECTIVE R15, `(.L_x_8388) ;  /* 0x000000000f087348 */ /* 0x020fea0003c00000 */
[----:B------:R0:W1:Y:S02]  /*2af10*/  SHFL.UP P6, R14, R13, R12, R11 ;  /* 0x0400000c0d0e7389 */ /* 0x00006400000c000b */
[----:B01---5:R-:W-:Y:S01]  /*2af20*/  ENDCOLLECTIVE ;  /* 0x000000000000791b */ /* 0x023fe20003800000 */
.L_x_8388:
[----:B------:R-:W-:Y:S05]  /*2af30*/  BSYNC B0 ;  /* 0x0000000000007941 */ /* 0x000fea0003800000 */
.L_x_8387:
[----:B------:R-:W-:Y:S01]  /*2af40*/  SEL R3, R14, RZ, P1 ;  /* 0x000000ff0e037207 */ /* 0x000fe20000800000 */
[----:B------:R-:W-:Y:S02]  /*2af50*/  IMAD.MOV.U32 R12, RZ, RZ, 0x2 ;  /* 0x00000002ff0c7424 */ /* 0x000fe400078e00ff */
[----:B------:R-:W-:Y:S02]  /*2af60*/  IMAD.MOV.U32 R11, RZ, RZ, RZ ;  /* 0x000000ffff0b7224 */ /* 0x000fe400078e00ff */
[----:B------:R-:W-:Y:S02]  /*2af70*/  IMAD.IADD R2, R2, 0x1, R3 ;  /* 0x0000000102027824 */ /* 0x000fe400078e0203 */
[----:B------:R-:W-:-:S03]  /*2af80*/  IMAD.MOV.U32 R15, RZ, RZ, -0x1 ;  /* 0xffffffffff0f7424 */ /* 0x000fc600078e00ff */
[----:B------:R-:W-:-:S07]  /*2af90*/  MOV R13, R2 ;  /* 0x00000002000d7202 */ /* 0x000fce0000000f00 */
[----:B------:R-:W-:Y:S05]  /*2afa0*/  WARPSYNC.COLLECTIVE R15, `(.L_x_8389) ;  /* 0x000000000f087348 */ /* 0x000fea0003c00000 */
[----:B------:R0:W1:Y:S02]  /*2afb0*/  SHFL.UP P6, R14, R13, R12, R11 ;  /* 0x0400000c0d0e7389 */ /* 0x00006400000c000b */
[----:B01----:R-:W-:Y:S01]  /*2afc0*/  ENDCOLLECTIVE ;  /* 0x000000000000791b */ /* 0x003fe20003800000 */
.L_x_8389:
[----:B------:R-:W-:Y:S01]  /*2afd0*/  IMAD.MOV.U32 R12, RZ, RZ, 0x4 ;  /* 0x00000004ff0c7424 */ /* 0x000fe200078e00ff */
[----:B------:R-:W-:-:S04]  /*2afe0*/  SEL R3, R14, RZ, P2 ;  /* 0x000000ff0e037207 */ /* 0x000fc80001000000 */
[----:B------:R-:W-:-:S05]  /*2aff0*/  IADD3 R2, R2, R3, RZ ;  /* 0x0000000302027210 */ /* 0x000fca0007ffe0ff */
[----:B------:R-:W-:-:S07]  /*2b000*/  IMAD.MOV.U32 R13, RZ, RZ, R2 ;  /* 0x000000ffff0d7224 */ /* 0x000fce00078e0002 */
[----:B------:R-:W-:Y:S05]  /*2b010*/  WARPSYNC.COLLECTIVE R15, `(.L_x_8390) ;  /* 0x000000000f087348 */ /* 0x000fea0003c00000 */
[----:B------:R0:W1:Y:S02]  /*2b020*/  SHFL.UP P6, R14, R13, R12, R11 ;  /* 0x0400000c0d0e7389 */ /* 0x00006400000c000b */
[----:B01----:R-:W-:Y:S01]  /*2b030*/  ENDCOLLECTIVE ;  /* 0x000000000000791b */ /* 0x003fe20003800000 */
.L_x_8390:
[----:B------:R-:W-:Y:S01]  /*2b040*/  IMAD.MOV.U32 R12, RZ, RZ, 0x8 ;  /* 0x00000008ff0c7424 */ /* 0x000fe200078e00ff */
[----:B------:R-:W-:-:S05]  /*2b050*/  SEL R3, R14, RZ, P3 ;  /* 0x000000ff0e037207 */ /* 0x000fca0001800000 */
[----:B------:R-:W-:-:S05]  /*2b060*/  IMAD.IADD R2, R2, 0x1, R3 ;  /* 0x0000000102027824 */ /* 0x000fca00078e0203 */
[----:B------:R-:W-:-:S07]  /*2b070*/  MOV R13, R2 ;  /* 0x00000002000d7202 */ /* 0x000fce0000000f00 */
[----:B------:R-:W-:Y:S05]  /*2b080*/  WARPSYNC.COLLECTIVE R15, `(.L_x_8391) ;  /* 0x000000000f087348 */ /* 0x000fea0003c00000 */
[----:B------:R0:W1:Y:S02]  /*2b090*/  SHFL.UP P6, R14, R13, R12, R11 ;  /* 0x0400000c0d0e7389 */ /* 0x00006400000c000b */
[----:B01----:R-:W-:Y:S01]  /*2b0a0*/  ENDCOLLECTIVE ;  /* 0x000000000000791b */ /* 0x003fe20003800000 */
.L_x_8391:
[----:B------:R-:W-:Y:S02]  /*2b0b0*/  MOV R12, 0x10 ;  /* 0x00000010000c7802 */ /* 0x000fe40000000f00 */
[----:B------:R-:W-:-:S05]  /*2b0c0*/  SEL R3, R14, RZ, P4 ;  /* 0x000000ff0e037207 */ /* 0x000fca0002000000 */
[----:B------:R-:W-:-:S04]  /*2b0d0*/  IMAD.IADD R2, R2, 0x1, R3 ;  /* 0x0000000102027824 */ /* 0x000fc800078e0203 */
[----:B------:R-:W-:-:S07]  /*2b0e0*/  IMAD.MOV.U32 R13, RZ, RZ, R2 ;  /* 0x000000ffff0d7224 */ /* 0x000fce00078e0002 */
[----:B------:R-:W-:Y:S05]  /*2b0f0*/  WARPSYNC.COLLECTIVE R15, `(.L_x_8392) ;  /* 0x000000000f087348 */ /* 0x000fea0003c00000 */
[----:B------:R0:W1:Y:S02]  /*2b100*/  SHFL.UP P6, R14, R13, R12, R11 ;  /* 0x0400000c0d0e7389 */ /* 0x00006400000c000b */
[----:B01----:R-:W-:Y:S01]  /*2b110*/  ENDCOLLECTIVE ;  /* 0x000000000000791b */ /* 0x003fe20003800000 */
.L_x_8392:
        /* <DEDUP_REMOVED lines=8> */
.L_x_8393:
[----:B------:R-:W-:Y:S05]  /*2b1a0*/  BRA `(.L_x_8394) ;  /* 0xffffff7400187947 */ /* 0x000fea000383ffff */
.L_x_8071:
[----:B------:R-:W-:Y:S01]  /*2b1b0*/  BSSY B0, `(.L_x_8395) ;  /* 0x0000006000007945 */ /* 0x000fe20003800000 */
[----:B------:R-:W-:Y:S01]  /*2b1c0*/  PLOP3.LUT P6, PT, P6, PT, PT, 0x8, 0x0 ;  /* 0x000000000000781c */ /* 0x000fe200037ce170 */
[----:B------:R-:W-:-:S12]  /*2b1d0*/  IMAD.MOV.U32 R15, RZ, RZ, -0x1 ;  /* 0xffffffffff0f7424 */ /* 0x000fd800078e00ff */
[----:B01---5:R-:W-:Y:S05]  /*2b1e0*/  WARPSYNC.COLLECTIVE R15, `(.L_x_8396) ;  /* 0x000000000f087348 */ /* 0x023fea0003c00000 */
[----:B------:R-:W-:Y:S01]  /*2b1f0*/  VOTE.ANY R14, PT, P6 ;  /* 0x00000000000e7806 */ /* 0x000fe200030e0100 */
[----:B01---5:R-:W-:Y:S06]  /*2b200*/  ENDCOLLECTIVE ;  /* 0x000000000000791b */ /* 0x023fec0003800000 */
.L_x_8396:
[----:B------:R-:W-:Y:S05]  /*2b210*/  BSYNC B0 ;  /* 0x0000000000007941 */ /* 0x000fea0003800000 */
.L_x_8395:
        /* <DEDUP_REMOVED lines=9> */
.L_x_8397:
[----:B------:R-:W-:Y:S01]  /*2b2b0*/  MOV R13, R7 ;  /* 0x00000007000d7202 */ /* 0x000fe20000000f00 */
[----:B------:R-:W-:-:S07]  /*2b2c0*/  IMAD.MOV.U32 R4, RZ, RZ, R14 ;  /* 0x000000ffff047224 */ /* 0x000fce00078e000e */
[----:B------:R-:W-:Y:S05]  /*2b2d0*/  WARPSYNC.COLLECTIVE R15, `(.L_x_8398) ;  /* 0x000000000f087348 */ /* 0x000fea0003c00000 */
[----:B------:R0:W1:Y:S02]  /*2b2e0*/  SHFL.IDX P6, R14, R13, R12, R11 ;  /* 0x0000000c0d0e7389 */ /* 0x00006400000c000b */
[----:B01----:R-:W-:Y:S01]  /*2b2f0*/  ENDCOLLECTIVE ;  /* 0x000000000000791b */ /* 0x003fe20003800000 */
.L_x_8398:
[----:B------:R-:W-:Y:S01]  /*2b300*/  IMAD.MOV.U32 R7, RZ, RZ, R14 ;  /* 0x000000ffff077224 */ /* 0x000fe200078e000e */
[----:B------:R-:W-:Y:S06]  /*2b310*/  BRA `(.L_x_8399) ;  /* 0xffffff7000f87947 */ /* 0x000fec000383ffff */
.L_x_8073:
[----:B------:R-:W-:Y:S01]  /*2b320*/  BSSY B0, `(.L_x_8400) ;  /* 0x0000007000007945 */ /* 0x000fe20003800000 */
[----:B------:R-:W-:Y:S01]  /*2b330*/  IMAD.MOV.U32 R13, RZ, RZ, R2 ;  /* 0x000000ffff0d7224 */ /* 0x000fe200078e0002 */
[----:B------:R-:W-:Y:S01]  /*2b340*/  MOV R15, 0xffffffff ;  /* 0xffffffff000f7802 */ /* 0x000fe20000000f00 */
[----:B------:R-:W-:-:S07]  /*2b350*/  IMAD.MOV.U32 R11, RZ, RZ, 0x1f ;  /* 0x0000001fff0b7424 */ /* 0x000fce00078e00ff */
[----:B012345:R-:W-:Y:S05]  /*2b360*/  WARPSYNC.COLLECTIVE R15, `(.L_x_8401) ;  /* 0x000000000f087348 */ /* 0x03ffea0003c00000 */
[----:B------:R0:W0:Y:S02]  /*2b370*/  SHFL.IDX P6, R14, R13, R12, R11 ;  /* 0x0000000c0d0e7389 */ /* 0x00002400000c000b */
[----:B012345:R-:W-:Y:S01]  /*2b380*/  ENDCOLLECTIVE ;  /* 0x000000000000791b */ /* 0x03ffe20003800000 */
.L_x_8401:
[----:B------:R-:W-:Y:S05]  /*2b390*/  BSYNC B0 ;  /* 0x0000000000007941 */ /* 0x000fea0003800000 */
.L_x_8400:
[----:B------:R-:W-:Y:S01]  /*2b3a0*/  IMAD.MOV.U32 R16, RZ, RZ, R14 ;  /* 0x000000ffff107224 */ /* 0x000fe200078e000e */
[----:B------:R-:W-:Y:S06]  /*2b3b0*/  BRA `(.L_x_8072) ;  /* 0xffffff7000e87947 */ /* 0x000fec000383ffff */
.L_x_8077:
[----:B0-----:R0:W2:Y:S02]  /*2b3c0*/  SYNCS.PHASECHK.TRANS64.TRYWAIT P0, [R5+URZ+0x22820], R0 ;  /* 0x02282000050075a7 */ /* 0x0010a4000800017f */
[----:B--2---:R-:W-:Y:S05]  /*2b3d0*/  @!P0 NANOSLEEP.SYNCS 0x989680 ;  /* 0x009896800000895d */ /* 0x004fea0003900000 */
[----:B------:R-:W2:Y:S02]  /*2b3e0*/  @!P0 SYNCS.PHASECHK.TRANS64 P0, [R5+URZ+0x22820], R0 ;  /* 0x02282000050085a7 */ /* 0x000ea4000800007f */
[----:B--2---:R-:W-:Y:S05]  /*2b3f0*/  @!P0 BRA `(.L_x_8077) ;  /* 0xfffffffc00f08947 */ /* 0x004fea000383ffff */
[----:B------:R-:W-:Y:S05]  /*2b400*/  BRA `(.L_x_8402) ;  /* 0xffffff7800487947 */ /* 0x000fea000383ffff */
.L_x_8078:
[----:B------:R-:W2:Y:S01]  /*2b410*/  S2R R2, SR_TID.X ;  /* 0x0000000000027919 */ /* 0x000ea20000002100 */
[----:B------:R-:W-:Y:S01]  /*2b420*/  BSSY B0, `(.L_x_8403) ;  /* 0x000000a000007945 */ /* 0x000fe20003800000 */
[----:B------:R-:W-:Y:S01]  /*2b430*/  IMAD.MOV.U32 R12, RZ, RZ, RZ ;  /* 0x000000ffff0c7224 */ /* 0x000fe200078e00ff */
[----:B------:R-:W-:Y:S01]  /*2b440*/  MOV R11, 0x1f ;  /* 0x0000001f000b7802 */ /* 0x000fe20000000f00 */
[----:B------:R-:W-:Y:S01]  /*2b450*/  IMAD.MOV.U32 R15, RZ, RZ, -0x1 ;  /* 0xffffffffff0f7424 */ /* 0x000fe200078e00ff */
[----:B--2---:R-:W-:-:S04]  /*2b460*/  SHF.R.U32.HI R2, RZ, 0x5, R2 ;  /* 0x00000005ff027819 */ /* 0x004fc80000011602 */
[----:B------:R-:W-:-:S05]  /*2b470*/  LOP3.LUT R2, R2, 0x3, RZ, 0xc0, !PT ;  /* 0x0000000302027812 */ /* 0x000fca00078ec0ff */
[----:B------:R-:W-:-:S07]  /*2b480*/  IMAD.MOV.U32 R13, RZ, RZ, R2 ;  /* 0x000000ffff0d7224 */ /* 0x000fce00078e0002 */
[----:B01---5:R-:W-:Y:S05]  /*2b490*/  WARPSYNC.COLLECTIVE R15, `(.L_x_8404) ;  /* 0x000000000f087348 */ /* 0x023fea0003c00000 */
[----:B------:R2:W3:Y:S02]  /*2b4a0*/  SHFL.IDX P6, R14, R13, R12, R11 ;  /* 0x0000000c0d0e7389 */ /* 0x0004e400000c000b */
[----:B0123-5:R-:W-:Y:S01]  /*2b4b0*/  ENDCOLLECTIVE ;  /* 0x000000000000791b */ /* 0x02ffe20003800000 */
.L_x_8404:
[----:B------:R-:W-:Y:S05]  /*2b4c0*/  BSYNC B0 ;  /* 0x0000000000007941 */ /* 0x000fea0003800000 */
.L_x_8403:
[----:B------:R-:W-:Y:S05]  /*2b4d0*/  BRA `(.L_x_8405) ;  /* 0xffffff7800307947 */ /* 0x000fea000383ffff */
.L_x_8079:
[----:B------:R-:W-:Y:S01]  /*2b4e0*/  BSSY B0, `(.L_x_8406) ;  /* 0x0000006000007945 */ /* 0x000fe20003800000 */
[----:B------:R-:W-:-:S07]  /*2b4f0*/  IMAD.MOV.U32 R15, RZ, RZ, -0x1 ;  /* 0xffffffffff0f7424 */ /* 0x000fce00078e00ff */
[----:B01---5:R-:W-:Y:S05]  /*2b500*/  WARPSYNC.COLLECTIVE R15, `(.L_x_8407) ;  /* 0x000000000f0c7348 */ /* 0x023fea0003c00000 */
[----:B------:R-:W-:Y:S02]  /*2b510*/  ELECT P6, UR62, PT ;  /* 0x00000000003e782f */ /* 0x000fe400038c0000 */
[----:B------:R-:W-:Y:S01]  /*2b520*/  MOV R14, UR62 ;  /* 0x0000003e000e7c02 */ /* 0x000fe20008000f00 */
[----:B01---5:R-:W-:Y:S10]  /*2b530*/  ENDCOLLECTIVE ;  /* 0x000000000000791b */ /* 0x023ff40003800000 */
.L_x_8407:
[----:B------:R-:W-:Y:S05]  /*2b540*/  BSYNC B0 ;  /* 0x0000000000007941 */ /* 0x000fea0003800000 */
.L_x_8406:
[----:B------:R-:W-:Y:S05]  /*2b550*/  BRA `(.L_x_8408) ;  /* 0xffffff7800247947 */ /* 0x000fea000383ffff */
.L_x_8081:
[----:B0-----:R0:W2:Y:S02]  /*2b560*/  SYNCS.PHASECHK.TRANS64.TRYWAIT P1, [R3+URZ+0x22840], R2 ;  /* 0x02284002030075a7 */ /* 0x0010a4000802017f */
[----:B--2---:R-:W-:Y:S05]  /*2b570*/  @!P1 NANOSLEEP.SYNCS 0x989680 ;  /* 0x009896800000995d */ /* 0x004fea0003900000 */
[----:B------:R-:W2:Y:S02]  /*2b580*/  @!P1 SYNCS.PHASECHK.TRANS64 P1, [R3+URZ+0x22840], R2 ;  /* 0x02284002030095a7 */ /* 0x000ea4000802007f */
[----:B--2---:R-:W-:Y:S05]  /*2b590*/  @!P1 BRA `(.L_x_8081) ;  /* 0xfffffffc00f09947 */ /* 0x004fea000383ffff */
[----:B------:R-:W-:Y:S05]  /*2b5a0*/  BRA `(.L_x_8409) ;  /* 0xffffff7800487947 */ /* 0x000fea000383ffff */
.L_x_8083:
[----:B--2---:R2:W3:Y:S02]  /*2b5b0*/  SYNCS.PHASECHK.TRANS64.TRYWAIT P1, [R5+URZ+0x22840], R0 ;  /* 0x02284000050075a7 */ /* 0x0044e4000802017f */
[----:B---3--:R-:W-:Y:S05]  /*2b5c0*/  @!P1 NANOSLEEP.SYNCS 0x989680 ;  /* 0x009896800000995d */ /* 0x008fea0003900000 */
[----:B------:R-:W3:Y:S02]  /*2b5d0*/  @!P1 SYNCS.PHASECHK.TRANS64 P1, [R5+URZ+0x22840], R0 ;  /* 0x02284000050095a7 */ /* 0x000ee4000802007f */
[----:B---3--:R-:W-:Y:S05]  /*2b5e0*/  @!P1 BRA `(.L_x_8083) ;  /* 0xfffffffc00f09947 */ /* 0x008fea000383ffff */
[----:B------:R-:W-:Y:S05]  /*2b5f0*/  BRA `(.L_x_8410) ;  /* 0xffffff7800587947 */ /* 0x000fea000383ffff */
.L_x_8085:
[----:B---3--:R3:W4:Y:S02]  /*2b600*/  SYNCS.PHASECHK.TRANS64.TRYWAIT P1, [R3+URZ+0x22860], R2 ;  /* 0x02286002030075a7 */ /* 0x008724000802017f */
[----:B----4-:R-:W-:Y:S05]  /*2b610*/  @!P1 NANOSLEEP.SYNCS 0x989680 ;  /* 0x009896800000995d */ /* 0x010fea0003900000 */
[----:B------:R-:W4:Y:S02]  /*2b620*/  @!P1 SYNCS.PHASECHK.TRANS64 P1, [R3+URZ+0x22860], R2 ;  /* 0x02286002030095a7 */ /* 0x000f24000802007f */
[----:B----4-:R-:W-:Y:S05]  /*2b630*/  @!P1 BRA `(.L_x_8085) ;  /* 0xfffffffc00f09947 */ /* 0x010fea000383ffff */
[----:B------:R-:W-:Y:S05]  /*2b640*/  BRA `(.L_x_8411) ;  /* 0xffffff7800547947 */ /* 0x000fea000383ffff */
.L_x_8087:
[----:B----4-:R4:W0:Y:S02]  /*2b650*/  SYNCS.PHASECHK.TRANS64.TRYWAIT P1, [R5+URZ+0x22860], R0 ;  /* 0x02286000050075a7 */ /* 0x010824000802017f */
[----:B0-----:R-:W-:Y:S05]  /*2b660*/  @!P1 NANOSLEEP.SYNCS 0x989680 ;  /* 0x009896800000995d */ /* 0x001fea0003900000 */
[----:B------:R-:W0:Y:S02]  /*2b670*/  @!P1 SYNCS.PHASECHK.TRANS64 P1, [R5+URZ+0x22860], R0 ;  /* 0x02286000050095a7 */ /* 0x000e24000802007f */
[----:B0-----:R-:W-:Y:S05]  /*2b680*/  @!P1 BRA `(.L_x_8087) ;  /* 0xfffffffc00f09947 */ /* 0x001fea000383ffff */
[----:B------:R-:W-:Y:S05]  /*2b690*/  BRA `(.L_x_8412) ;  /* 0xffffff7800507947 */ /* 0x000fea000383ffff */
.L_x_8089:
[----:B------:R0:W0:Y:S02]  /*2b6a0*/  SYNCS.PHASECHK.TRANS64.TRYWAIT P1, [R3+URZ+0x22880], R2 ;  /* 0x02288002030075a7 */ /* 0x000024000802017f */
[----:B0-----:R-:W-:Y:S05]  /*2b6b0*/  @!P1 NANOSLEEP.SYNCS 0x989680 ;  /* 0x009896800000995d */ /* 0x001fea0003900000 */
[----:B------:R-:W0:Y:S02]  /*2b6c0*/  @!P1 SYNCS.PHASECHK.TRANS64 P1, [R3+URZ+0x22880], R2 ;  /* 0x02288002030095a7 */ /* 0x000e24000802007f */
[----:B0-----:R-:W-:Y:S05]  /*2b6d0*/  @!P1 BRA `(.L_x_8089) ;  /* 0xfffffffc00f09947 */ /* 0x001fea000383ffff */
[----:B------:R-:W-:Y:S05]  /*2b6e0*/  BRA `(.L_x_8413) ;  /* 0xffffff78004c7947 */ /* 0x000fea000383ffff */
.L_x_8414:
        /* <DEDUP_REMOVED lines=9> */
.L_x_16286:


//--------------------- .text._ZN7cutlass13device_kernelIN5flash11enable_sm90INS1_16FlashAttnFwdSm90INS1_25CollectiveMainloopFwdSm90ILi2EN4cute5tupleIJNS5_1CILi1EEES8_S8_EEENS6_IJNS7_ILi128EEENS7_ILi160EEESA_EEELi128ENS_12float_e4m3_tEfNS_4arch4Sm90ELb0ELb1ELb1ELb0ELb1ELb0ELb0ELb1ELb1ELb1ELb1ELb0EEENS1_21CollectiveEpilogueFwdINS6_IJSA_SA_SB_EEES9_NS_10bfloat16_tESF_Li256ELb0ELb1ELb1ELb1EEENS1_19SingleTileSchedulerILb0ELb1ELb1ELi128EEEEEEEEEvNT_6ParamsE --------------------------
	.section	.text._ZN7cutlass13device_kernelIN5flash11enable_sm90INS1_16FlashAttnFwdSm90INS1_25CollectiveMainloopFwdSm90ILi2EN4cute5tupleIJNS5_1CILi1EEES8_S8_EEENS6_IJNS7_ILi128EEENS7_ILi160EEESA_EEELi128ENS_12float_e4m3_tEfNS_4arch4Sm90ELb0ELb1ELb1ELb0ELb1ELb0ELb0ELb1ELb1ELb1ELb1ELb0EEENS1_21CollectiveEpilogueFwdINS6_IJSA_SA_SB_EEES9_NS_10bfloat16_tESF_Li256ELb0ELb1ELb1ELb1EEENS1_19SingleTileSchedulerILb0ELb1ELb1ELi128EEEEEEEEEvNT_6ParamsE,"ax",@progbits
	.align	128
.text._ZN7cutlass13device_kernelIN5flash11enable_sm90INS1_16FlashAttnFwdSm90INS1_25CollectiveMainloopFwdSm90ILi2EN4cute5tupleIJNS5_1CILi1EEES8_S8_EEENS6_IJNS7_ILi128EEENS7_ILi160EEESA_EEELi128ENS_12float_e4m3_tEfNS_4arch4Sm90ELb0ELb1ELb1ELb0ELb1ELb0ELb0ELb1ELb1ELb1ELb1ELb0EEENS1_21CollectiveEpilogueFwdINS6_IJSA_SA_SB_EEES9_NS_10bfloat16_tESF_Li256ELb0ELb1ELb1ELb1EEENS1_19SingleTileSchedulerILb0ELb1ELb1ELi128EEEEEEEEEvNT_6ParamsE:
        .type           _ZN7cutlass13device_kernelIN5flash11enable_sm90INS1_16FlashAttnFwdSm90INS1_25CollectiveMainloopFwdSm90ILi2EN4cute5tupleIJNS5_1CILi1EEES8_S8_EEENS6_IJNS7_ILi128EEENS7_ILi160EEESA_EEELi128ENS_12float_e4m3_tEfNS_4arch4Sm90ELb0ELb1ELb1ELb0ELb1ELb0ELb0ELb1ELb1ELb1ELb1ELb0EEENS1_21CollectiveEpilogueFwdINS6_IJSA_SA_SB_EEES9_NS_10bfloat16_tESF_Li256ELb0ELb1ELb1ELb1EEENS1_19SingleTileSchedulerILb0ELb1ELb1ELi128EEEEEEEEEvNT_6ParamsE,@function
        .size           _ZN7cutlass13device_kernelIN5flash11enable_sm90INS1_16FlashAttnFwdSm90INS1_25CollectiveMainloopFwdSm90ILi2EN4cute5tupleIJNS5_1CILi1EEES8_S8_EEENS6_IJNS7_ILi128EEENS7_ILi160EEESA_EEELi128ENS_12float_e4m3_tEfNS_4arch4Sm90ELb0ELb1ELb1ELb0ELb1ELb0ELb0ELb1ELb1ELb1ELb1ELb0EEENS1_21CollectiveEpilogueFwdINS6_IJSA_SA_SB_EEES9_NS_10bfloat16_tESF_Li256ELb0ELb1ELb1ELb1EEENS1_19SingleTileSchedulerILb0ELb1ELb1ELi128EEEEEEEEEvNT_6ParamsE,(.L_x_16287 - _ZN7cutlass13device_kernelIN5flash11enable_sm90INS1_16FlashAttnFwdSm90INS1_25CollectiveMainloopFwdSm90ILi2EN4cute5tupleIJNS5_1CILi1EEES8_S8_EEENS6_IJNS7_ILi128EEENS7_ILi160EEESA_EEELi128ENS_12float_e4m3_tEfNS_4arch4Sm90ELb0ELb1ELb1ELb0ELb1ELb0ELb0ELb1ELb1ELb1ELb1ELb0EEENS1_21CollectiveEpilogueFwdINS6_IJSA_SA_SB_EEES9_NS_10bfloat16_tESF_Li256ELb0ELb1ELb1ELb1EEENS1_19SingleTileSchedulerILb0ELb1ELb1ELi128EEEEEEEEEvNT_6ParamsE)
        .other          _ZN7cutlass13device_kernelIN5flash11enable_sm90INS1_16FlashAttnFwdSm90INS1_25CollectiveMainloopFwdSm90ILi2EN4cute5tupleIJNS5_1CILi1EEES8_S8_EEENS6_IJNS7_ILi128EEENS7_ILi160EEESA_EEELi128ENS_12float_e4m3_tEfNS_4arch4Sm90ELb0ELb1ELb1ELb0ELb1ELb0ELb0ELb1ELb1ELb1ELb1ELb0EEENS1_21CollectiveEpilogueFwdINS6_IJSA_SA_SB_EEES9_NS_10bfloat16_tESF_Li256ELb0ELb1ELb1ELb1EEENS1_19SingleTileSchedulerILb0ELb1ELb1ELi128EEEEEEEEEvNT_6ParamsE,@"STO_CUDA_ENTRY STV_DEFAULT"
_ZN7cutlass13device_kernelIN5flash11enable_sm90INS1_16FlashAttnFwdSm90INS1_25CollectiveMainloopFwdSm90ILi2EN4cute5tupleIJNS5_1CILi1EEES8_S8_EEENS6_IJNS7_ILi128EEENS7_ILi160EEESA_EEELi128ENS_12float_e4m3_tEfNS_4arch4Sm90ELb0ELb1ELb1ELb0ELb1ELb0ELb0ELb1ELb1ELb1ELb1ELb0EEENS1_21CollectiveEpilogueFwdINS6_IJSA_SA_SB_EEES9_NS_10bfloat16_tESF_Li256ELb0ELb1ELb1ELb1EEENS1_19SingleTileSchedulerILb0ELb1ELb1ELi128EEEEEEEEEvNT_6ParamsE:
        /* <DEDUP_REMOVED lines=45> */
.L_x_8415:
        /* <DEDUP_REMOVED lines=22> */
.L_x_8416:
        /* <DEDUP_REMOVED lines=18> */
.L_x_8417:
        /* <DEDUP_REMOVED lines=22> */
.L_x_8418:
        /* <DEDUP_REMOVED lines=23> */
.L_x_8419:
        /* <DEDUP_REMOVED lines=9> */
.L_x_8422:
        /* <DEDUP_REMOVED lines=45> */
[CC--:B0-----:R-:W-:Y:S01]  /*0b80*/  IMAD R3, R16.reuse, R5.reuse, R3 ;  /* 0x0000000510037224 */ /* 0x0c1fe200078e0203 */
[----:B------:R-:W-:Y:S01]  /*0b90*/  PLOP3.LUT P0, PT, PT, PT, UP0, 0x40, 0x0 ;  /* 0x000000000000781c */ /* 0x000fe20003f0e808 */
[----:B------:R-:W-:-:S03]  /*0ba0*/  IMAD R18, R16, R5, RZ ;  /* 0x0000000510127224 */ /* 0x000fc600078e02ff */
        /* <DEDUP_REMOVED lines=15> */
.L_x_8425:
[----:B------:R-:W-:-:S11]  /*0ca0*/  UISETP.NE.AND UP0, UPT, UR5, 0x1, UPT ;  /* 0x000000010500788c */ /* 0x000fd6000bf05270 */
[----:B------:R-:W-:Y:S02]  /*0cb0*/  @UP0 ULDC.64 UR10, c[0x0][0x9e8] ;  /* 0x00027a00000a0ab9 */ /* 0x000fe40000000a00 */
[----:B------:R-:W-:-:S04]  /*0cc0*/  UIMAD.WIDE.U32 UR8, UR4, UR10, URZ ;  /* 0x0000000a040872a5 */ /* 0x000fc8000f8e003f */
[----:B------:R-:W-:-:S12]  /*0cd0*/  @UP0 USHF.R.U32.HI UR4, URZ, UR11, UR9 ;  /* 0x0000000b3f040299 */ /* 0x000fd80008011609 */
.L_x_8426:
[----:B------:R-:W-:-:S06]  /*0ce0*/  UIMAD UR4, UR4, UR5, UR5 ;  /* 0x00000005040472a4 */ /* 0x000fcc000f8e0205 */
[----:B------:R-:W-:-:S07]  /*0cf0*/  VIMNMX R0, R0, UR4, PT ;  /* 0x0000000400007c48 */ /* 0x000fce000bfe0100 */
.L_x_8424:
[----:B------:R-:W-:Y:S01]  /*0d00*/  UISETP.NE.AND UP0, UPT, UR44, URZ, UPT ;  /* 0x0000003f2c00728c */ /* 0x000fe2000bf05270 */
[-C--:B------:R-:W-:Y:S01]  /*0d10*/  IMAD R22, R16, R5.reuse, -R22 ;  /* 0x0000000510167224 */ /* 0x080fe200078e0a16 */
[----:B------:R-:W-:Y:S01]  /*0d20*/  UMOV UR4, UR46 ;  /* 0x0000002e00047c82 */ /* 0x000fe20008000000 */
[----:B------:R-:W-:Y:S02]  /*0d30*/  VIADD R2, R0, 0x9f ;  /* 0x0000009f00027836 */ /* 0x000fe40000000000 */
[----:B------:R-:W-:Y:S01]  /*0d40*/  IMAD R0, R16, R5, 0x9f ;  /* 0x0000009f10007424 */ /* 0x000fe200078e0205 */
[----:B------:R-:W-:Y:S01]  /*0d50*/  R2UR UR7, R22 ;  /* 0x00000000160772ca */ /* 0x000fe200000e0000 */
[----:B------:R-:W-:-:S04]  /*0d60*/  IMAD.HI R2, R2, 0x66666667, RZ ;  /* 0x6666666702027827 */ /* 0x000fc800078e02ff */
[----:B------:R-:W-:Y:S01]  /*0d70*/  @UP0 ULDC UR8, c[0x0][0x44c] ;  /* 0x0001130000080ab9 */ /* 0x000fe20000000800 */
[----:B------:R-:W-:Y:S01]  /*0d80*/  @UP0 ULDC UR10, c[0x0][0x450] ;  /* 0x00011400000a0ab9 */ /* 0x000fe20000000800 */
[----:B------:R-:W-:Y:S01]  /*0d90*/  UIMAD.WIDE.U32 UR8, UR46, UR8, URZ ;  /* 0x000000082e0872a5 */ /* 0x000fe2000f8e003f */
[----:B------:R-:W-:Y:S01]  /*0da0*/  IMAD.HI R0, R0, 0x66666667, RZ ;  /* 0x6666666700007827 */ /* 0x000fe200078e02ff */
[----:B------:R-:W-:Y:S02]  /*0db0*/  SHF.R.U32.HI R5, RZ, 0x1f, R2 ;  /* 0x0000001fff057819 */ /* 0x000fe40000011602 */
[----:B------:R-:W-:Y:S02]  /*0dc0*/  @UP0 USHF.R.U32.HI UR4, URZ, UR10, UR9 ;  /* 0x0000000a3f040299 */ /* 0x000fe40008011609 */
[----:B------:R-:W-:Y:S01]  /*0dd0*/  UISETP.GE.AND UP0, UPT, UR5, 0x1, UPT ;  /* 0x000000010500788c */ /* 0x000fe2000bf06270 */
[----:B------:R-:W-:Y:S01]  /*0de0*/  SHF.R.U32.HI R3, RZ, 0x1f, R0 ;  /* 0x0000001fff037819 */ /* 0x000fe20000011600 */
[----:B------:R-:W-:Y:S01]  /*0df0*/  UIADD3 UR4, UR7, UR4, URZ ;  /* 0x0000000407047290 */ /* 0x000fe2000fffe03f */
[----:B------:R-:W-:-:S02]  /*0e00*/  LEA.HI.SX32 R2, R2, R5, 0x1a ;  /* 0x0000000502027211 */ /* 0x000fc400078fd2ff */
[----:B------:R-:W-:Y:S01]  /*0e10*/  ULDC UR7, c[0x0][0x9dc] ;  /* 0x0002770000077ab9 */ /* 0x000fe20000000800 */
[----:B------:R-:W-:Y:S01]  /*0e20*/  PLOP3.LUT P0, PT, PT, PT, UP0, 0x40, 0x0 ;  /* 0x000000000000781c */ /* 0x000fe20003f0e808 */
[----:B------:R-:W-:Y:S01]  /*0e30*/  UIADD3 UR7, UR4, -UR7, URZ ;  /* 0x8000000704077290 */ /* 0x000fe2000fffe03f */
[----:B------:R-:W-:-:S04]  /*0e40*/  LEA.HI.SX32 R3, R0, R3, 0x1a ;  /* 0x0000000300037211 */ /* 0x000fc800078fd2ff */
[----:B------:R-:W-:-:S07]  /*0e50*/  VIMNMX R19, R3, R2, PT ;  /* 0x0000000203137248 */ /* 0x000fce0003fe0100 */
        /* <DEDUP_REMOVED lines=11> */
.L_x_8428:
[----:B------:R-:W-:-:S11]  /*0f10*/  UISETP.NE.AND UP0, UPT, UR5, 0x1, UPT ;  /* 0x000000010500788c */ /* 0x000fd6000bf05270 */
[----:B------:R-:W-:Y:S02]  /*0f20*/  @UP0 ULDC.64 UR10, c[0x0][0x9e8] ;  /* 0x00027a00000a0ab9 */ /* 0x000fe40000000a00 */
[----:B------:R-:W-:-:S04]  /*0f30*/  UIMAD.WIDE.U32 UR8, UR4, UR10, URZ ;  /* 0x0000000a040872a5 */ /* 0x000fc8000f8e003f */
[----:B------:R-:W-:-:S12]  /*0f40*/  @UP0 USHF.R.U32.HI UR4, URZ, UR11, UR9 ;  /* 0x0000000b3f040299 */ /* 0x000fd80008011609 */
.L_x_8429:
[----:B------:R-:W-:-:S04]  /*0f50*/  UIMAD UR4, UR4, UR5, URZ ;  /* 0x00000005040472a4 */ /* 0x000fc8000f8e023f */
[----:B------:R-:W-:-:S04]  /*0f60*/  UISETP.LT.AND UP0, UPT, UR7, UR4, UPT ;  /* 0x000000040700728c */ /* 0x000fc8000bf01270 */
[----:B------:R-:W-:-:S12]  /*0f70*/  USEL UR7, UR7, UR4, !UP0 ;  /* 0x0000000407077287 */ /* 0x000fd8000c000000 */
.L_x_8427:
[----:B------:R-:W-:Y:S02]  /*0f80*/  UIMAD.WIDE UR4, UR7, 0x66666667, URZ ;  /* 0x66666667070478a5 */ /* 0x000fe4000f8e023f */
[----:B------:R-:W-:Y:S02]  /*0f90*/  USHF.R.U32.HI UR10, URZ, 0x10, UR6 ;  /* 0x000000103f0a7899 */ /* 0x000fe40008011606 */
[----:B------:R-:W-:Y:S02]  /*0fa0*/  USHF.R.U32.HI UR4, URZ, 0x1f, UR5 ;  /* 0x0000001f3f047899 */ /* 0x000fe40008011605 */
[----:B------:R-:W-:Y:S02]  /*0fb0*/  ULOP3.LUT UR39, UR6, 0xffff, URZ, 0xc0, !UPT ;  /* 0x0000ffff06277892 */ /* 0x000fe4000f8ec03f */
[----:B------:R-:W-:-:S04]  /*0fc0*/  ULEA.HI.SX32 UR4, UR5, UR4, 0x1a ;  /* 0x0000000405047291 */ /* 0x000fc8000f8fd23f */
        /* <DEDUP_REMOVED lines=42> */
.L_x_8430:
        /* <DEDUP_REMOVED lines=74> */
.L_x_8432:
        /* <DEDUP_REMOVED lines=48> */
.L_x_8575:
[----:B------:R-:W-:-:S06]  /*1a10*/  ULOP3.LUT UR4, UR36, 0x1, URZ, 0xfc, !UPT ;  /* 0x0000000124047892 */ /* 0x000fcc000f8efc3f */
[----:B------:R-:W-:-:S05]  /*1a20*/  IMAD.U32 R0, RZ, RZ, UR4 ;  /* 0x00000004ff007e24 */ /* 0x000fca000f8e00ff */
[----:B------:R-:W-:-:S13]  /*1a30*/  ISETP.NE.AND P0, PT, R0, 0x3, PT ;  /* 0x000000030000780c */ /* 0x000fda0003f05270 */
[----:B------:R-:W-:Y:S05]  /*1a40*/  @!P0 BRA `(.L_x_8434) ;  /* 0x0000000000048947 */ /* 0x000fea0003800000 */
[----:B------:R-:W-:Y:S01]  /*1a50*/  BPT.TRAP 0x1 ;  /* 0x000000040000795c */ /* 0x000fe20000300000 */
.L_x_8434:
[----:B------:R1:W2:Y:S01]  /*1a60*/  SYNCS.PHASECHK.TRANS64.TRYWAIT P1, [UR41+0x22830], R8 ;  /* 0x02283008ff0075a7 */ /* 0x0002a20008020169 */
[----:B------:R-:W-:Y:S05]  /*1a70*/  @!P0 BRA `(.L_x_8435) ;  /* 0x0000000000048947 */ /* 0x000fea0003800000 */
[----:B------:R-:W-:Y:S01]  /*1a80*/  BPT.TRAP 0x1 ;  /* 0x000000040000795c */ /* 0x000fe20000300000 */
.L_x_8435:
[----:B------:R-:W-:-:S05]  /*1a90*/  IMAD.U32 R4, RZ, RZ, UR45 ;  /* 0x0000002dff047e24 */ /* 0x000fca000f8e00ff */
[----:B------:R-:W-:Y:S01]  /*1aa0*/  LOP3.LUT R4, R4, 0x10000, RZ, 0xfc, !PT ;  /* 0x0001000004047812 */ /* 0x000fe200078efcff */
[----:B--2---:R-:W-:Y:S06]  /*1ab0*/  @P1 BRA `(.L_x_8436) ;  /* 0x0000000000081947 */ /* 0x004fec0003800000 */
[----:B------:R-:W2:Y:S02]  /*1ac0*/  SYNCS.PHASECHK.TRANS64.TRYWAIT P1, [UR41+0x22830], R8 ;  /* 0x02283008ff0075a7 */ /* 0x000ea40008020169 */
[----:B--2---:R-:W-:Y:S05]  /*1ad0*/  @!P1 BRA `(.L_x_8437) ;  /* 0x000001a8003c9947 */ /* 0x004fea0003800000 */
.L_x_8436:
[----:B------:R-:W-:Y:S05]  /*1ae0*/  WARPSYNC.ALL ;  /* 0x0000000000007948 */ /* 0x000fea0003800000 */
[----:B------:R-:W-:Y:S01]  /*1af0*/  IMAD.MOV.U32 R5, RZ, RZ, 0x40000040 ;  /* 0x40000040ff057424 */ /* 0x000fe200078e00ff */
        /* <DEDUP_REMOVED lines=45> */
[----:B------:R-:W-:Y:S01]  /*1dd0*/  UMOV UR19, 0x40000040 ;  /* 0x4000004000137882 */ /* 0x000fe20000000000 */
[----:B------:R-:W-:Y:S02]  /*1de0*/  WARPGROUP.DEPBAR.LE gsb0, 0x0 ;  /* 0x00008000000079c5 */ /* 0x000fe40000010000 */
[----:B------:R-:W-:-:S06]  /*1df0*/  WARPGROUP.ARRIVE ;  /* 0x00000000000079c5 */ /* 0x000fcc0000000000 */
[----:B------:R-:W-:Y:S01]  /*1e00*/  QGMMA.64x32x32.F32.E4M3.E4M3 R24, gdesc[UR20], RZ, !UPT, gsb0 ;  /* 0x00600000141879f3 */ /* 0x000fe2000c0008ff */
[----:B------:R-:W-:Y:S01]  /*1e10*/  R2UR UR20, R4 ;  /* 0x00000000041472ca */ /* 0x000fe200000e0000 */
[----:B------:R-:W-:Y:S01]  /*1e20*/  UIADD3 UR22, UR45, 0x206, URZ ;  /* 0x000002062d167890 */ /* 0x000fe2000fffe03f */
[----:B------:R-:W-:-:S11]  /*1e30*/  UMOV UR23, 0x40000040 ;  /* 0x4000004000177882 */ /* 0x000fd60000000000 */
[----:B------:R-:W-:-:S07]  /*1e40*/  UIADD3 UR4, UR20, 0x2, URZ ;  /* 0x0000000214047890 */ /* 0x000fce000fffe03f */
[----:B------:R-:W-:Y:S01]  /*1e50*/  UMOV UR8, UR4 ;  /* 0x0000000400087c82 */ /* 0x000fe20008000000 */
[----:B------:R-:W-:Y:S01]  /*1e60*/  UMOV UR12, UR4 ;  /* 0x00000004000c7c82 */ /* 0x000fe20008000000 */
        /* <DEDUP_REMOVED lines=12> */
[----:B------:R-:W-:Y:S01]  /*1f30*/  UMOV UR17, UR9 ;  /* 0x0000000900117c82 */ /* 0x000fe20008000000 */
[----:B------:R-:W-:Y:S02]  /*1f40*/  WARPGROUP.DEPBAR.LE gsb0, 0x0 ;  /* 0x00008000000079c5 */ /* 0x000fe40000010000 */
[----:B------:R-:W-:-:S06]  /*1f50*/  WARPGROUP.ARRIVE ;  /* 0x00000000000079c5 */ /* 0x000fcc0000000000 */
[----:B------:R-:W-:Y:S01]  /*1f60*/  QGMMA.64x32x32.F32.E4M3.E4M3 R56, gdesc[UR12], R56, gsb0 ;  /* 0x006000000c3879f3 */ /* 0x000fe20008000838 */
[----:B------:R-:W-:Y:S01]  /*1f70*/  UIADD3 UR14, UR45, 0x104, URZ ;  /* 0x000001042d0e7890 */ /* 0x000fe2000fffe03f */
[----:B------:R-:W-:Y:S01]  /*1f80*/  UMOV UR13, UR9 ;  /* 0x00000009000d7c82 */ /* 0x000fe20008000000 */
[----:B------:R-:W-:Y:S01]  /*1f90*/  UMOV UR15, 0x40000040 ;  /* 0x40000040000f7882 */ /* 0x000fe20000000000 */
[----:B------:R-:W-:Y:S02]  /*1fa0*/  WARPGROUP.DEPBAR.LE gsb0, 0x0 ;  /* 0x00008000000079c5 */ /* 0x000fe40000010000 */
[----:B------:R-:W-:-:S06]  /*1fb0*/  WARPGROUP.ARRIVE ;  /* 0x00000000000079c5 */ /* 0x000fcc0000000000 */
[----:B------:R-:W-:Y:S01]  /*1fc0*/  QGMMA.64x32x32.F32.E4M3.E4M3 R40, gdesc[UR4], R40, gsb0 ;  /* 0x00600000042879f3 */ /* 0x000fe20008000828 */
[----:B------:R-:W-:Y:S01]  /*1fd0*/  UMOV UR6, UR8 ;  /* 0x0000000800067c82 */ /* 0x000fe20008000000 */
[----:B------:R-:W-:Y:S01]  /*1fe0*/  UMOV UR7, 0x40000040 ;  /* 0x4000004000077882 */ /* 0x000fe20000000000 */
[----:B------:R-:W-:-:S07]  /*1ff0*/  UIADD3 UR8, UR20, 0x4, URZ ;  /* 0x0000000414087890 */ /* 0x000fce000fffe03f */
[----:B------:R-:W-:Y:S01]  /*2000*/  UMOV UR12, UR8 ;  /* 0x00000008000c7c82 */ /* 0x000fe20008000000 */
[----:B------:R-:W-:Y:S01]  /*2010*/  UMOV UR16, UR8 ;  /* 0x0000000800107c82 */ /* 0x000fe20008000000 */
        /* <DEDUP_REMOVED lines=56> */
.L_x_8438:
[----:B01----:R-:W-:Y:S01]  /*23a0*/  LOP3.LUT R8, R105, 0xffffff80, RZ, 0xc0, !PT ;  /* 0xffffff8069087812 */ /* 0x003fe200078ec0ff */
[C---:B------:R-:W-:Y:S01]  /*23b0*/  FMUL.FTZ R3, R2.reuse, R91 ;  /* 0x0000005b02037220 */ /* 0x040fe20000410000 */
[C---:B------:R-:W-:Y:S01]  /*23c0*/  FMUL.FTZ R91, R2.reuse, R96 ;  /* 0x00000060025b7220 */ /* 0x040fe20000410000 */
[C---:B------:R-:W-:Y:S01]  /*23d0*/  FMUL.FTZ R96, R2.reuse, R73 ;  /* 0x0000004902607220 */ /* 0x040fe20000410000 */
[C---:B------:R-:W-:Y:S01]  /*23e0*/  FMUL.FTZ R73, R2.reuse, R82 ;  /* 0x0000005202497220 */ /* 0x040fe20000410000 */
[C---:B------:R-:W-:Y:S02]  /*23f0*/  IMAD.IADD R9, R23.reuse, 0x1, -R8 ;  /* 0x0000000117097824 */ /* 0x040fe400078e0a08 */
[C---:B------:R-:W-:Y:S01]  /*2400*/  FMUL.FTZ R82, R2.reuse, R56 ;  /* 0x0000003802527220 */ /* 0x040fe20000410000 */
[----:B------:R-:W-:Y:S01]  /*2410*/  FMUL.FTZ R56, R2, R58 ;  /* 0x0000003a02387220 */ /* 0x000fe20000410000 */
[----:B------:R-:W-:Y:S01]  /*2420*/  LEA.HI R106, R106, R23, RZ, 0x2 ;  /* 0x000000176a6a7211 */ /* 0x000fe200078f10ff */
[C---:B------:R-:W-:Y:S01]  /*2430*/  FMUL.FTZ R58, R2.reuse, R62 ;  /* 0x0000003e023a7220 */ /* 0x040fe20000410000 */
[C---:B------:R-:W-:Y:S01]  /*2440*/  FMUL.FTZ R62, R2.reuse, R70 ;  /* 0x00000046023e7220 */ /* 0x040fe20000410000 */
[C---:B------:R-:W-:Y:S01]  /*2450*/  FMUL.FTZ R70, R2.reuse, R49 ;  /* 0x0000003102467220 */ /* 0x040fe20000410000 */
[----:B------:R-:W-:Y:S01]  /*2460*/  SHF.R.S32.HI R8, RZ, 0x1f, R9 ;  /* 0x0000001fff087819 */ /* 0x000fe20000011409 */
[C---:B------:R-:W-:Y:S01]  /*2470*/  FMUL.FTZ R112, R2.reuse, R61 ;  /* 0x0000003d02707220 */ /* 0x040fe20000410000 */
[----:B------:R-:W-:Y:S01]  /*2480*/  FMUL.FTZ R49, R2, R52 ;  /* 0x0000003402317220 */ /* 0x000fe20000410000 */
[----:B------:R-:W-:Y:S01]  /*2490*/  LOP3.LUT R106, R106, 0xfffffffc, RZ, 0xc0, !PT ;  /* 0xfffffffc6a6a7812 */ /* 0x000fe200078ec0ff */
        /* <DEDUP_REMOVED lines=9> */
[----:B------:R-:W-:Y:S01]  /*2530*/  LEA.HI R30, R8, R9, RZ, 0x2 ;  /* 0x00000009081e7211 */ /* 0x000fe200078f10ff */
[C---:B------:R-:W-:Y:S01]  /*2540*/  FMUL.FTZ R75, R2.reuse, R86 ;  /* 0x00000056024b7220 */ /* 0x040fe20000410000 */
[C---:B------:R-:W-:Y:S01]  /*2550*/  FMUL.FTZ R84, R2.reuse, R60 ;  /* 0x0000003c02547220 */ /* 0x040fe20000410000 */
[C---:B------:R-:W-:Y:S01]  /*2560*/  FMUL.FTZ R43, R2.reuse, R47 ;  /* 0x0000002f022b7220 */ /* 0x040fe20000410000 */
[C---:B------:R-:W-:Y:S01]  /*2570*/  FMUL.FTZ R86, R2.reuse, R65 ;  /* 0x0000004102567220 */ /* 0x040fe20000410000 */
[C---:B------:R-:W-:Y:S01]  /*2580*/  FMUL.FTZ R60, R2.reuse, R66 ;  /* 0x00000042023c7220 */ /* 0x040fe20000410000 */
[----:B------:R-:W-:Y:S01]  /*2590*/  FMUL.FTZ R47, R2, R55 ;  /* 0x00000037022f7220 */ /* 0x000fe20000410000 */
[----:B------:R-:W-:-:S02]  /*25a0*/  IMAD.IADD R106, R23, 0x1, -R106 ;  /* 0x00000001176a7824 */ /* 0x000fc400078e0a6a */
[C---:B------:R-:W-:Y:S01]  /*25b0*/  FMUL.FTZ R65, R2.reuse, R69 ;  /* 0x0000004502417220 */ /* 0x040fe20000410000 */
[C---:B------:R-:W-:Y:S01]  /*25c0*/  FMUL.FTZ R66, R2.reuse, R40 ;  /* 0x0000002802427220 */ /* 0x040fe20000410000 */
[----:B------:R-:W-:Y:S01]  /*25d0*/  FMUL.FTZ R55, R2, R29 ;  /* 0x0000001d02377220 */ /* 0x000fe20000410000 */
[----:B------:R-:W-:Y:S01]  /*25e0*/  LEA.HI R23, R8, R9, RZ, 0x5 ;  /* 0x0000000908177211 */ /* 0x000fe200078f28ff */
[C---:B------:R-:W-:Y:S01]  /*25f0*/  FMUL.FTZ R40, R2.reuse, R42 ;  /* 0x0000002a02287220 */ /* 0x040fe20000410000 */
[C---:B------:R-:W-:Y:S01]  /*2600*/  FMUL.FTZ R69, R2.reuse, R45 ;  /* 0x0000002d02457220 */ /* 0x040fe20000410000 */
[--C-:B------:R-:W-:Y:S01]  /*2610*/  SHF.R.S32.HI R8, RZ, 0x2, R30.reuse ;  /* 0x00000002ff087819 */ /* 0x100fe2000001141e */
[C---:B------:R-:W-:Y:S01]  /*2620*/  FMUL.FTZ R15, R2.reuse, R74 ;  /* 0x0000004a020f7220 */ /* 0x040fe20000410000 */
[----:B------:R-:W-:Y:S01]  /*2630*/  SHF.R.S32.HI R29, RZ, 0x1f, R30 ;  /* 0x0000001fff1d7819 */ /* 0x000fe2000001141e */
        /* <DEDUP_REMOVED lines=11> */
[----:B------:R-:W-:Y:S01]  /*26f0*/  SHF.R.S32.HI R28, RZ, 0x5, R23 ;  /* 0x00000005ff1c7819 */ /* 0x000fe20000011417 */
[C---:B------:R-:W-:Y:S01]  /*2700*/  FMUL.FTZ R59, R2.reuse, R63 ;  /* 0x0000003f023b7220 */ /* 0x040fe20000410000 */
[----:B------:R-:W-:Y:S01]  /*2710*/  LEA.HI R29, R29, R8, RZ, 0x3 ;  /* 0x000000081d1d7211 */ /* 0x000fe200078f18ff */
[----:B------:R-:W-:Y:S01]  /*2720*/  FMUL.FTZ R63, R2, R71 ;  /* 0x00000047023f7220 */ /* 0x000fe20000410000 */
[----:B------:R-:W-:Y:S01]  /*2730*/  LEA.HI R31, R104, R104, RZ, 0x1 ;  /* 0x00000068681f7211 */ /* 0x000fe200078f08ff */
[----:B------:R-:W-:Y:S01]  /*2740*/  UISETP.NE.AND UP1, UPT, UR44, URZ, UPT ;  /* 0x0000003f2c00728c */ /* 0x000fe2000bf25270 */
[----:B------:R0:W1:Y:S01]  /*2750*/  MUFU.TANH R71, R32 ;  /* 0x0000002000477308 */ /* 0x0000620000002400 */
[----:B------:R-:W-:Y:S01]  /*2760*/  LOP3.LUT R29, R29, 0xfffffff8, RZ, 0xc0, !PT ;  /* 0xfffffff81d1d7812 */ /* 0x000fe200078ec0ff */
[C---:B------:R-:W-:Y:S01]  /*2770*/  FMUL.FTZ R0, R2.reuse, R90 ;  /* 0x0000005a02007220 */ /* 0x040fe20000410000 */
[----:B------:R-:W-:Y:S01]  /*2780*/  LOP3.LUT R31, R31, 0x3fffffe, RZ, 0xc0, !PT ;  /* 0x03fffffe1f1f7812 */ /* 0x000fe200078ec0ff */
[C---:B------:R-:W-:Y:S01]  /*2790*/  FMUL.FTZ R23, R2.reuse, R34 ;  /* 0x0000002202177220 */ /* 0x040fe20000410000 */
[----:B------:R-:W-:Y:S01]  /*27a0*/  PLOP3.LUT P1, PT, PT, PT, UP1, 0x80, 0x0 ;  /* 0x000000000000781c */ /* 0x000fe20003f2f018 */
[----:B------:R-:W-:Y:S01]  /*27b0*/  FMUL.FTZ R6, R2, R88 ;  /* 0x0000005802067220 */ /* 0x000fe20000410000 */
[----:B------:R-:W-:Y:S01]  /*27c0*/  PLOP3.LUT P2, PT, PT, PT, UP1, 0x80, 0x0 ;  /* 0x000000000000781c */ /* 0x000fe20003f4f018 */
[----:B------:R-:W-:Y:S01]  /*27d0*/  IMAD.IADD R31, R104, 0x1, -R31 ;  /* 0x00000001681f7824 */ /* 0x000fe200078e0a1f */
[----:B0-----:R-:W-:Y:S01]  /*27e0*/  LEA R32, R28, UR46, 0x4 ;  /* 0x0000002e1c207c11 */ /* 0x001fe2000f8e20ff */
[----:B------:R-:W-:Y:S01]  /*27f0*/  @UP1 ULDC UR6, c[0x0][0x44c] ;  /* 0x0001130000061ab9 */ /* 0x000fe20000000800 */
[----:B------:R-:W-:Y:S01]  /*2800*/  LEA.HI R28, R106, R106, RZ, 0x1 ;  /* 0x0000006a6a1c7211 */ /* 0x000fe200078f08ff */
[----:B------:R-:W-:Y:S01]  /*2810*/  FMUL.FTZ R90, R2, R93 ;  /* 0x0000005d025a7220 */ /* 0x000fe20000410000 */
[----:B------:R-:W-:Y:S01]  /*2820*/  IADD3 R32, R32, R8, -R29 ;  /* 0x0000000820207210 */ /* 0x000fe20007ffe81d */
[----:B------:R-:W-:Y:S01]  /*2830*/  IMAD.MOV.U32 R34, RZ, RZ, -0xa0 ;  /* 0xffffff60ff227424 */ /* 0x000fe200078e00ff */
[----:B------:R-:W-:Y:S01]  /*2840*/  LOP3.LUT R29, R28, 0x1ffffffe, RZ, 0xc0, !PT ;  /* 0x1ffffffe1c1d7812 */ /* 0x000fe200078ec0ff */
[C---:B------:R-:W-:Y:S01]  /*2850*/  FMUL.FTZ R28, R2.reuse, R35 ;  /* 0x00000023021c7220 */ /* 0x040fe20000410000 */
[----:B------:R-:W-:Y:S01]  /*2860*/  FMUL.FTZ R88, R2, R89 ;  /* 0x0000005902587220 */ /* 0x000fe20000410000 */
[----:B------:R-:W-:Y:S01]  /*2870*/  IMAD R31, R31, 0x40, R32 ;  /* 0x000000401f1f7824 */ /* 0x000fe200078e0220 */
[----:B------:R-:W-:Y:S01]  /*2880*/  LOP3.LUT R32, R30, 0x7ffffffc, RZ, 0xc0, !PT ;  /* 0x7ffffffc1e207812 */ /* 0x000fe200078ec0ff */
[----:B------:R-:W-:-:S02]  /*2890*/  IMAD.IADD R8, R106, 0x1, -R29 ;  /* 0x000000016a087824 */ /* 0x000fc400078e0a1d */
[C---:B------:R-:W-:Y:S01]  /*28a0*/  FMUL.FTZ R10, R2.reuse, R95 ;  /* 0x0000005f020a7220 */ /* 0x040fe20000410000 */
[----:B------:R-:W-:Y:S01]  /*28b0*/  FMUL.FTZ R93, R2, R100 ;  /* 0x00000064025d7220 */ /* 0x000fe20000410000 */
[----:B------:R-:W-:Y:S01]  /*28c0*/  UISETP.NE.AND UP0, UPT, UR43, URZ, UPT ;  /* 0x0000003f2b00728c */ /* 0x000fe2000bf05270 */
        /* <DEDUP_REMOVED lines=11> */
[C---:B------:R-:W-:Y:S01]  /*2980*/  FMUL.FTZ R64, R2.reuse, R68 ;  /* 0x0000004402407220 */ /* 0x040fe20000410000 */
[C---:B------:R-:W-:Y:S01]  /*2990*/  FMUL.FTZ R33, R2.reuse, R33 ;  /* 0x0000002102217220 */ /* 0x040fe20000410000 */
[C---:B------:R-:W-:Y:S01]  /*29a0*/  FMUL.FTZ R7, R2.reuse, R94 ;  /* 0x0000005e02077220 */ /* 0x040fe20000410000 */
[----:B------:R-:W0:Y:S01]  /*29b0*/  SHFL.IDX PT, R38, R35, RZ, 0x1c1f ;  /* 0x001c1fff23267589 */ /* 0x000e2200000e0000 */
[C---:B------:R-:W-:Y:S01]  /*29c0*/  FMUL.FTZ R97, R2.reuse, R76 ;  /* 0x0000004c02617220 */ /* 0x040fe20000410000 */
[C---:B------:R-:W-:Y:S01]  /*29d0*/  FMUL.FTZ R79, R2.reuse, R81 ;  /* 0x00000051024f7220 */ /* 0x040fe20000410000 */
[----:B------:R-:W-:Y:S01]  /*29e0*/  FMUL.FTZ R68, R2, R44 ;  /* 0x0000002c02447220 */ /* 0x000fe20000410000 */
[----:B------:R-:W-:-:S02]  /*29f0*/  IMAD.IADD R9, R9, 0x1, -R32 ;  /* 0x0000000109097824 */ /* 0x000fc400078e0a20 */
[C---:B------:R-:W-:Y:S01]  /*2a00*/  FMUL.FTZ R11, R2.reuse, R98 ;  /* 0x00000062020b7220 */ /* 0x040fe20000410000 */
[C---:B------:R-:W-:Y:S02]  /*2a10*/  IMAD R34, R19.reuse, R34, 0xa1 ;  /* 0x000000a113227424 */ /* 0x040fe400078e0222 */
        /* <DEDUP_REMOVED lines=12> */
[----:B------:R2:W3:Y:S01]  /*2ae0*/  MUFU.TANH R85, R33 ;  /* 0x0000002100557308 */ /* 0x0004e20000002400 */
[C---:B------:R-:W-:Y:S01]  /*2af0*/  FMUL.FTZ R36, R2.reuse, R36 ;  /* 0x0000002402247220 */ /* 0x040fe20000410000 */
[----:B------:R-:W-:Y:S01]  /*2b00*/  FMUL.FTZ R37, R2, R37 ;  /* 0x0000002502257220 */ /* 0x000fe20000410000 */
[----:B------:R-:W-:Y:S01]  /*2b10*/  UIADD3 UR6, UR41, 0x22840, URZ ;  /* 0x0002284029067890 */ /* 0x000fe2000fffe03f */
[----:B------:R-:W-:Y:S01]  /*2b20*/  IMAD R31, R19, -0xa0, R18 ;  /* 0xffffff60131f7824 */ /* 0x000fe200078e0212 */
[----:B------:R-:W-:Y:S01]  /*2b30*/  PLOP3.LUT P1, PT, PT, PT, UP0, 0x40, 0x0 ;  /* 0x000000000000781c */ /* 0x000fe20003f2e808 */
[----:B------:R-:W-:Y:S01]  /*2b40*/  ULDC UR53, c[0x0][0x288] ;  /* 0x0000a20000357ab9 */ /* 0x000fe20000000800 */
[----:B------:R-:W-:Y:S01]  /*2b50*/  UPRMT UR6, UR47, 0x654, UR6 ;  /* 0x000006542f067896 */ /* 0x000fe20008000006 */
[----:B------:R-:W4:Y:S01]  /*2b60*/  MUFU.TANH R6, R6 ;  /* 0x0000000600067308 */ /* 0x000f220000002400 */
[----:B--2---:R-:W-:Y:S01]  /*2b70*/  IMAD R33, R9, -0x2, R34 ;  /* 0xfffffffe09217824 */ /* 0x004fe200078e0222 */
[----:B------:R-:W-:Y:S01]  /*2b80*/  ULDC UR49, c[0x0][0x9dc] ;  /* 0x0002770000317ab9 */ /* 0x000fe20000000800 */
[----:B------:R-:W-:Y:S01]  /*2b90*/  VIADD R32, R31, 0xa0 ;  /* 0x000000a01f207836 */ /* 0x000fe20000000000 */
[----:B------:R-:W-:Y:S01]  /*2ba0*/  ULOP3.LUT UR49, URZ, UR49, URZ, 0x33, !UPT ;  /* 0x000000313f317292 */ /* 0x000fe2000f8e333f */
[C---:B------:R-:W-:Y:S01]  /*2bb0*/  VIADD R104, R33.reuse, 0xffffffff ;  /* 0xffffffff21687836 */ /* 0x040fe20000000000 */
[----:B------:R-:W-:Y:S01]  /*2bc0*/  IADD3 R31, R33, -UR53, R18 ;  /* 0x80000035211f7c10 */ /* 0x000fe2000fffe012 */
[----:B------:R-:W-:Y:S01]  /*2bd0*/  ULDC UR10, c[0x0][0x9e0] ;  /* 0x00027800000a7ab9 */ /* 0x000fe20000000800 */
[----:B------:R-:W2:Y:S01]  /*2be0*/  MUFU.TANH R88, R88 ;  /* 0x0000005800587308 */ /* 0x000ea20000002400 */
[----:B------:R-:W-:Y:S01]  /*2bf0*/  IMAD R39, R9, -0x2, R32 ;  /* 0xfffffffe09277824 */ /* 0x000fe200078e0220 */
[----:B------:R-:W-:Y:S01]  /*2c00*/  SYNCS.ARRIVE.TRANS64.RED.A1T0 RZ, [UR6], RZ ;  /* 0x000000ffffff79a7 */ /* 0x000fe20008100406 */
[----:B------:R-:W-:-:S02]  /*2c10*/  VIADD R102, R31, UR10 ;  /* 0x0000000a1f667c36 */ /* 0x000fc40008000000 */
[----:B------:R-:W-:Y:S02]  /*2c20*/  VIADD R99, R31, UR49 ;  /* 0x000000311f637c36 */ /* 0x000fe40008000000 */
[----:B------:R-:W-:Y:S01]  /*2c30*/  VIADD R101, R34, 0xffffffff ;  /* 0xffffffff22657836 */ /* 0x000fe20000000000 */
        /* <DEDUP_REMOVED lines=75> */
[----:B------:R0:W0:Y:S08]  /*30f0*/  MUFU.TANH R98, R37 ;  /* 0x0000002500627308 */ /* 0x0000300000002400 */
[----:B------:R-:W0:Y:S08]  /*3100*/  MUFU.TANH R29, R29 ;  /* 0x0000001d001d7308 */ /* 0x000e300000002400 */
[----:B------:R-:W0:Y:S01]  /*3110*/  MUFU.TANH R30, R30 ;  /* 0x0000001e001e7308 */ /* 0x000e220000002400 */
[----:B-1234-:R-:W-:Y:S05]  /*3120*/  @P1 BRA `(.L_x_8439) ;  /* 0x00000000005c1947 */ /* 0x01efea0003800000 */
[----:B0-----:R-:W-:Y:S01]  /*3130*/  IADD3 R37, R18, -UR53, R38 ;  /* 0x8000003512257c10 */ /* 0x001fe2000fffe026 */
[----:B------:R-:W-:Y:S03]  /*3140*/  BSSY B0, `(.L_x_8440) ;  /* 0x0000012000007945 */ /* 0x000fe60003800000 */
        /* <DEDUP_REMOVED lines=11> */
.L_x_8441:
[----:B------:R-:W-:Y:S02]  /*3200*/  ULDC UR6, c[0x0][0x9e4] ;  /* 0x0002790000067ab9 */ /* 0x000fe40000000800 */
[----:B------:R-:W-:-:S05]  /*3210*/  IMAD.U32 R34, RZ, RZ, UR6 ;  /* 0x00000006ff227e24 */ /* 0x000fca000f8e00ff */
[----:B------:R-:W-:-:S13]  /*3220*/  ISETP.NE.AND P1, PT, R34, 0x1, PT ;  /* 0x000000012200780c */ /* 0x000fda0003f25270 */
[----:B------:R-:W0:Y:S02]  /*3230*/  @P1 LDC.64 R106, c[0x0][0x9e8] ;  /* 0x00027a00ff6a1b82 */ /* 0x000e240000000a00 */
[----:B0-----:R-:W-:-:S05]  /*3240*/  @P1 IMAD.HI.U32 R32, R37, R106, RZ ;  /* 0x0000006a25201227 */ /* 0x001fca00078e00ff */
[----:B------:R-:W-:-:S07]  /*3250*/  @P1 SHF.R.U32.HI R37, RZ, R107, R32 ;  /* 0x0000006bff251219 */ /* 0x000fce0000011620 */
.L_x_8442:
[----:B------:R-:W-:Y:S05]  /*3260*/  BSYNC B0 ;  /* 0x0000000000007941 */ /* 0x000fea0003800000 */
.L_x_8440:
[----:B------:R-:W-:-:S05]  /*3270*/  IMAD R32, R37, R34, R104 ;  /* 0x0000002225207224 */ /* 0x000fca00078e0268 */
[----:B------:R-:W-:Y:S02]  /*3280*/  VIADDMNMX R31, R32, R34, R31, PT ;  /* 0x00000022201f7246 */ /* 0x000fe4000380011f */
[----:B------:R-:W-:-:S07]  /*3290*/  VIMNMX R33, R33, R32, !PT ;  /* 0x0000002021217248 */ /* 0x000fce0007fe0100 */
.L_x_8439:
[C---:B------:R-:W-:Y:S01]  /*32a0*/  ISETP.GE.AND P2, PT, R101.reuse, 0x9, PT ;  /* 0x000000096500780c */ /* 0x040fe20003f46270 */
[----:B------:R-:W1:Y:S01]  /*32b0*/  SHFL.IDX PT, R35, R35, 0x1, 0x1c1f ;  /* 0x003c1f0023237f89 */ /* 0x000e6200000e0000 */
[----:B------:R-:W-:Y:S01]  /*32c0*/  ISETP.GE.AND P1, PT, R101, 0x2, PT ;  /* 0x000000026500780c */ /* 0x000fe20003f26270 */
[----:B------:R-:W-:Y:S01]  /*32d0*/  UISETP.NE.AND UP0, UPT, UR43, URZ, UPT ;  /* 0x0000003f2b00728c */ /* 0x000fe2000bf05270 */
[----:B------:R-:W-:Y:S02]  /*32e0*/  P2R R103, PR, RZ, 0x4 ;  /* 0x00000004ff677803 */ /* 0x000fe40000000000 */
[C---:B------:R-:W-:Y:S02]  /*32f0*/  ISETP.GT.AND P2, PT, R33.reuse, 0x8, !P2 ;  /* 0x000000082100780c */ /* 0x040fe40005744270 */
[----:B------:R-:W-:Y:S02]  /*3300*/  ISETP.GT.AND P3, PT, R33, 0x1, !P1 ;  /* 0x000000012100780c */ /* 0x000fe40004f64270 */
[----:B------:R-:W-:-:S02]  /*3310*/  ISETP.LT.OR P2, PT, R31, 0x9, P2 ;  /* 0x000000091f00780c */ /* 0x000fc40001741670 */
[----:B------:R-:W-:Y:S02]  /*3320*/  ISETP.GE.AND P4, PT, R101, 0x11, PT ;  /* 0x000000116500780c */ /* 0x000fe40003f86270 */
[----:B0-----:R-:W-:Y:S02]  /*3330*/  FSEL R164, R89, -INF , !P2 ;  /* 0xff80000059a47808 */ /* 0x001fe40005000000 */
[----:B------:R-:W-:Y:S02]  /*3340*/  ISETP.LT.OR P3, PT, R31, 0x2, P3 ;  /* 0x000000021f00780c */ /* 0x000fe40001f61670 */
[----:B------:R-:W-:Y:S02]  /*3350*/  ISETP.GT.AND P2, PT, R33, 0x10, !P4 ;  /* 0x000000102100780c */ /* 0x000fe40006744270 */
[----:B------:R-:W-:Y:S02]  /*3360*/  ISETP.GE.AND P5, PT, R101, 0xa, PT ;  /* 0x0000000a6500780c */ /* 0x000fe40003fa6270 */
[----:B------:R-:W-:-:S02]  /*3370*/  FSEL R166, R88, -INF , !P3 ;  /* 0xff80000058a67808 */ /* 0x000fc40005800000 */
[----:B------:R-:W-:Y:S02]  /*3380*/  P2R R106, PR, RZ, 0x10 ;  /* 0x00000010ff6a7803 */ /* 0x000fe40000000000 */
[----:B------:R-:W-:Y:S02]  /*3390*/  ISETP.LT.OR P2, PT, R31, 0x11, P2 ;  /* 0x000000111f00780c */ /* 0x000fe40001741670 */
[----:B------:R-:W-:Y:S02]  /*33a0*/  ISETP.GT.AND P3, PT, R33, 0x9, !P5 ;  /* 0x000000092100780c */ /* 0x000fe40006f64270 */
[----:B------:R-:W-:Y:S02]  /*33b0*/  ISETP.GE.AND P4, PT, R101, 0x12, PT ;  /* 0x000000126500780c */ /* 0x000fe40003f86270 */
[----:B------:R-:W-:Y:S02]  /*33c0*/  FSEL R162, R91, -INF , !P2 ;  /* 0xff8000005ba27808 */ /* 0x000fe40005000000 */
[----:B------:R-:W-:-:S02]  /*33d0*/  ISETP.LT.OR P3, PT, R31, 0xa, P3 ;  /* 0x0000000a1f00780c */ /* 0x000fc40001f61670 */
[----:B------:R-:W-:Y:S02]  /*33e0*/  ISETP.GT.AND P2, PT, R33, 0x11, !P4 ;  /* 0x000000112100780c */ /* 0x000fe40006744270 */
[----:B------:R-:W-:Y:S02]  /*33f0*/  FSEL R152, R90, -INF , !P3 ;  /* 0xff8000005a987808 */ /* 0x000fe40005800000 */
        /* <DEDUP_REMOVED lines=179> */
[----:B------:R-:W-:Y:S01]  /*3f30*/  IADD3 R35, R18, -UR53, R35 ;  /* 0x8000003512237c10 */ /* 0x000fe2000fffe023 */
        /* <DEDUP_REMOVED lines=12> */
.L_x_8445:
[----:B------:R-:W-:Y:S02]  /*4000*/  ULDC UR6, c[0x0][0x9e4] ;  /* 0x0002790000067ab9 */ /* 0x000fe40000000800 */
[----:B------:R-:W-:-:S05]  /*4010*/  IMAD.U32 R37, RZ, RZ, UR6 ;  /* 0x00000006ff257e24 */ /* 0x000fca000f8e00ff */
[----:B------:R-:W-:-:S13]  /*4020*/  ISETP.NE.AND P6, PT, R37, 0x1, PT ;  /* 0x000000012500780c */ /* 0x000fda0003fc5270 */
[----:B------:R-:W0:Y:S02]  /*4030*/  @P6 LDC.64 R90, c[0x0][0x9e8] ;  /* 0x00027a00ff5a6b82 */ /* 0x000e240000000a00 */
[----:B0-----:R-:W-:-:S05]  /*4040*/  @P6 IMAD.HI.U32 R90, R35, R90, RZ ;  /* 0x0000005a235a6227 */ /* 0x001fca00078e00ff */
[----:B------:R-:W-:-:S07]  /*4050*/  @P6 SHF.R.U32.HI R35, RZ, R91, R90 ;  /* 0x0000005bff236219 */ /* 0x000fce000001165a */
.L_x_8446:
[----:B------:R-:W-:Y:S05]  /*4060*/  BSYNC B0 ;  /* 0x0000000000007941 */ /* 0x000fea0003800000 */
.L_x_8444:
[----:B------:R-:W-:-:S05]  /*4070*/  IMAD R90, R35, R37, R104 ;  /* 0x00000025235a7224 */ /* 0x000fca00078e0268 */
[----:B------:R-:W-:Y:S02]  /*4080*/  VIADDMNMX R31, R90, R37, R31, PT ;  /* 0x000000255a1f7246 */ /* 0x000fe4000380011f */
[----:B------:R-:W-:-:S07]  /*4090*/  VIMNMX R33, R33, R90, !PT ;  /* 0x0000005a21217248 */ /* 0x000fce0007fe0100 */
.L_x_8443:
[----:B------:R-:W-:Y:S01]  /*40a0*/  ISETP.GT.AND P1, PT, R33, 0x1, !P1 ;  /* 0x000000012100780c */ /* 0x000fe20004f24270 */
[----:B------:R-:W-:Y:S01]  /*40b0*/  ULDC UR6, c[0x0][0x988] ;  /* 0x0002620000067ab9 */ /* 0x000fe20000000800 */
[----:B------:R-:W-:Y:S01]  /*40c0*/  ISETP.NE.AND P6, PT, R92, RZ, PT ;  /* 0x000000ff5c00720c */ /* 0x000fe20003fc5270 */
[----:B------:R-:W-:Y:S01]  /*40d0*/  UISETP.NE.AND UP1, UPT, UR44, URZ, UPT ;  /* 0x0000003f2c00728c */ /* 0x000fe2000bf25270 */
[----:B------:R-:W-:Y:S01]  /*40e0*/  ISETP.LT.OR P1, PT, R31, 0x2, P1 ;  /* 0x000000021f00780c */ /* 0x000fe20000f21670 */
[----:B------:R-:W-:Y:S01]  /*40f0*/  UISETP.NE.AND UP0, UPT, UR43, URZ, UPT ;  /* 0x0000003f2b00728c */ /* 0x000fe2000bf05270 */
[----:B------:R-:W-:Y:S02]  /*4100*/  ISETP.GT.AND P2, PT, R33, 0x89, !P2 ;  /* 0x000000892100780c */ /* 0x000fe40005744270 */
[----:B------:R-:W-:Y:S02]  /*4110*/  FSEL R92, R3, -INF , !P1 ;  /* 0xff800000035c7808 */ /* 0x000fe40004800000 */
[----:B------:R-:W-:-:S02]  /*4120*/  ISETP.NE.AND P1, PT, R103, RZ, PT ;  /* 0x000000ff6700720c */ /* 0x000fc40003f25270 */
[----:B------:R-:W-:Y:S02]  /*4130*/  FMNMX.FTZ R3, R168, R166, !PT ;  /* 0x000000a6a8037209 */ /* 0x000fe40007810000 */
[----:B------:R-:W-:Y:S01]  /*4140*/  ISETP.GT.AND P1, PT, R33, 0x8, !P1 ;  /* 0x000000082100780c */ /* 0x000fe20004f24270 */
[----:B------:R-:W-:Y:S01]  /*4150*/  @UP1 ULDC UR14, c[0x0][0x450] ;  /* 0x00011400000e1ab9 */ /* 0x000fe20000000800 */
        /* <DEDUP_REMOVED lines=45> */
[----:B------:R-:W-:Y:S01]  /*4430*/  FSEL R106, R15, -INF , !P1 ;  /* 0xff8000000f6a7808 */ /* 0x000fe20004800000 */
[----:B------:R-:W-:Y:S01]  /*4440*/  IMAD.U32 R15, RZ, RZ, UR6 ;  /* 0x00000006ff0f7e24 */ /* 0x000fe2000f8e00ff */
[----:B------:R-:W-:Y:S01]  /*4450*/  ISETP.NE.AND P1, PT, R95, RZ, PT ;  /* 0x000000ff5f00720c */ /* 0x000fe20003f25270 */
[----:B------:R-:W-:Y:S01]  /*4460*/  @UP1 ULDC UR6, c[0x0][0x44c] ;  /* 0x0001130000061ab9 */ /* 0x000fe20000000800 */
[----:B------:R-:W-:Y:S01]  /*4470*/  FMNMX.FTZ R3, R84, R3, !PT ;  /* 0x0000000354037209 */ /* 0x000fe20007810000 */
[----:B------:R-:W-:Y:S01]  /*4480*/  UIMAD.WIDE.U32 UR6, UR46, UR6, URZ ;  /* 0x000000062e0672a5 */ /* 0x000fe2000f8e003f */
[----:B------:R-:W-:-:S02]  /*4490*/  ISETP.GT.AND P1, PT, R33, 0x21, !P1 ;  /* 0x000000212100780c */ /* 0x000fc40004f24270 */
[----:B------:R-:W-:Y:S01]  /*44a0*/  FMNMX.FTZ R3, R88, R3, !PT ;  /* 0x0000000358037209 */ /* 0x000fe20007810000 */
[----:B------:R-:W-:Y:S01]  /*44b0*/  @UP1 USHF.R.U32.HI UR46, URZ, UR14, UR7 ;  /* 0x0000000e3f2e1299 */ /* 0x000fe20008011607 */
        /* <DEDUP_REMOVED lines=10> */
[----:B------:R-:W-:-:S02]  /*4560*/  ISETP.GT.AND P1, PT, R33, 0x29, !P6 ;  /* 0x000000292100780c */ /* 0x000fc40007724270 */
[----:B------:R-:W-:Y:S02]  /*4570*/  ISETP.NE.AND P6, PT, R110, RZ, PT ;  /* 0x000000ff6e00720c */ /* 0x000fe40003fc5270 */
        /* <DEDUP_REMOVED lines=29> */
[----:B------:R-:W-:Y:S01]  /*4750*/  ISETP.GT.AND P3, PT, R33, 0x90, !P3 ;  /* 0x000000902100780c */ /* 0x000fe20005f64270 */
[----:B------:R-:W0:Y:S01]  /*4760*/  SHFL.BFLY PT, R14, R3, 0x2, 0x1f ;  /* 0x0c401f00030e7f89 */ /* 0x000e2200000e0000 */
[----:B------:R-:W-:Y:S02]  /*4770*/  FSEL R76, R76, -INF , !P1 ;  /* 0xff8000004c4c7808 */ /* 0x000fe40004800000 */
[----:B------:R-:W-:Y:S02]  /*4780*/  ISETP.NE.AND P1, PT, R81, RZ, PT ;  /* 0x000000ff5100720c */ /* 0x000fe40003f25270 */
[----:B------:R-:W-:Y:S02]  /*4790*/  ISETP.LT.OR P2, PT, R31, 0x8a, P2 ;  /* 0x0000008a1f00780c */ /* 0x000fe40001741670 */
[C---:B------:R-:W-:Y:S02]  /*47a0*/  ISETP.GT.AND P1, PT, R33.reuse, 0x40, !P1 ;  /* 0x000000402100780c */ /* 0x040fe40004f24270 */
[----:B------:R-:W-:-:S02]  /*47b0*/  ISETP.GT.AND P4, PT, R33, 0x91, !P4 ;  /* 0x000000912100780c */ /* 0x000fc40006784270 */
[C---:B------:R-:W-:Y:S02]  /*47c0*/  ISETP.LT.OR P1, PT, R31.reuse, 0x41, P1 ;  /* 0x000000411f00780c */ /* 0x040fe40000f21670 */
[----:B------:R-:W-:Y:S02]  /*47d0*/  ISETP.LT.OR P3, PT, R31, 0x91, P3 ;  /* 0x000000911f00780c */ /* 0x000fe40001f61670 */
[----:B------:R-:W-:Y:S02]  /*47e0*/  FSEL R114, R56, -INF , !P1 ;  /* 0xff80000038727808 */ /* 0x000fe40004800000 */
[----:B------:R-:W-:Y:S02]  /*47f0*/  ISETP.NE.AND P1, PT, R113, RZ, PT ;  /* 0x000000ff7100720c */ /* 0x000fe40003f25270 */
[C---:B------:R-:W-:Y:S02]  /*4800*/  ISETP.GT.AND P5, PT, R33.reuse, 0x98, !P5 ;  /* 0x000000982100780c */ /* 0x040fe40006fa4270 */
[----:B------:R-:W-:-:S02]  /*4810*/  ISETP.GT.AND P1, PT, R33, 0x41, !P1 ;  /* 0x000000412100780c */ /* 0x000fc40004f24270 */
[C---:B------:R-:W-:Y:S02]  /*4820*/  ISETP.LT.OR P4, PT, R31.reuse, 0x92, P4 ;  /* 0x000000921f00780c */ /* 0x040fe40002781670 */
[----:B------:R-:W-:Y:S02]  /*4830*/  ISETP.LT.OR P1, PT, R31, 0x42, P1 ;  /* 0x000000421f00780c */ /* 0x000fe40000f21670 */
[----:B0-----:R-:W-:Y:S02]  /*4840*/  FMNMX.FTZ R7, R3, R14, !PT ;  /* 0x0000000e03077209 */ /* 0x001fe40007810000 */
[----:B------:R-:W-:Y:S02]  /*4850*/  FSEL R56, R57, -INF , !P1 ;  /* 0xff80000039387808 */ /* 0x000fe40004800000 */
[----:B------:R-:W-:Y:S01]  /*4860*/  ISETP.NE.AND P1, PT, R83, RZ, PT ;  /* 0x000000ff5300720c */ /* 0x000fe20003f25270 */
[----:B------:R-:W0:Y:S01]  /*4870*/  SHFL.BFLY PT, R14, R7, 0x1, 0x1f ;  /* 0x0c201f00070e7f89 */ /* 0x000e2200000e0000 */
[----:B------:R-:W-:-:S02]  /*4880*/  ISETP.LT.OR P5, PT, R31, 0x99, P5 ;  /* 0x000000991f00780c */ /* 0x000fc40002fa1670 */
[----:B------:R-:W-:Y:S02]  /*4890*/  ISETP.GT.AND P1, PT, R33, 0x48, !P1 ;  /* 0x000000482100780c */ /* 0x000fe40004f24270 */
[----:B------:R-:W-:Y:S02]  /*48a0*/  R2UR UR11, R22 ;  /* 0x00000000160b72ca */ /* 0x000fe400000e0000 */
[----:B------:R-:W-:-:S04]  /*48b0*/  ISETP.LT.OR P1, PT, R31, 0x49, P1 ;  /* 0x000000491f00780c */ /* 0x000fc80000f21670 */
[----:B------:R-:W-:Y:S02]  /*48c0*/  FSEL R58, R58, -INF , !P1 ;  /* 0xff8000003a3a7808 */ /* 0x000fe40004800000 */
[----:B------:R-:W-:-:S04]  /*48d0*/  ISETP.NE.AND P1, PT, R115, RZ, PT ;  /* 0x000000ff7300720c */ /* 0x000fc80003f25270 */
[----:B------:R-:W-:Y:S01]  /*48e0*/  ISETP.GT.AND P1, PT, R33, 0x49, !P1 ;  /* 0x000000492100780c */ /* 0x000fe20004f24270 */
[----:B------:R-:W-:-:S03]  /*48f0*/  UIADD3 UR46, UR11, UR46, URZ ;  /* 0x0000002e0b2e7290 */ /* 0x000fc6000fffe03f */
[----:B------:R-:W-:Y:S01]  /*4900*/  ISETP.LT.OR P1, PT, R31, 0x4a, P1 ;  /* 0x0000004a1f00780c */ /* 0x000fe20000f21670 */
[----:B------:R-:W-:Y:S01]  /*4910*/  UIADD3 UR10, UR46, UR10, URZ ;  /* 0x0000000a2e0a7290 */ /* 0x000fe2000fffe03f */
[----:B0-----:R-:W-:Y:S02]  /*4920*/  FMNMX.FTZ R14, R7, R14, !PT ;  /* 0x0000000e070e7209 */ /* 0x001fe40007810000 */
        /* <DEDUP_REMOVED lines=62> */
[-CC-:B------:R-:W-:Y:S01]  /*4d10*/  FFMA.FTZ R86, R86, R15.reuse, -R55.reuse ;  /* 0x0000000f56567223 */ /* 0x180fe20000010837 */
[----:B------:R-:W-:Y:S01]  /*4d20*/  ISETP.LT.OR P1, PT, R31, 0x1, P1 ;  /* 0x000000011f00780c */ /* 0x000fe20000f21670 */
[-CC-:B------:R-:W-:Y:S01]  /*4d30*/  FFMA.FTZ R20, R84, R15.reuse, -R55.reuse ;  /* 0x0000000f54147223 */ /* 0x180fe20000010837 */
[-CC-:B------:R-:W-:Y:S01]  /*4d40*/  FFMA.FTZ R88, R88, R15.reuse, -R55.reuse ;  /* 0x0000000f58587223 */ /* 0x180fe20000010837 */
[----:B------:R-:W-:Y:S01]  /*4d50*/  ISETP.GT.AND P6, PT, R33, 0x99, !P6 ;  /* 0x000000992100780c */ /* 0x000fe200077c4270 */
[-CC-:B------:R-:W-:Y:S01]  /*4d60*/  FFMA.FTZ R3, R166, R15.reuse, -R55.reuse ;  /* 0x0000000fa6037223 */ /* 0x180fe20000010837 */
[----:B------:R-:W-:Y:S01]  /*4d70*/  FSEL R53, R0, -INF , !P1 ;  /* 0xff80000000357808 */ /* 0x000fe20004800000 */
[-CC-:B------:R-:W-:Y:S01]  /*4d80*/  FFMA.FTZ R0, R168, R15.reuse, -R55.reuse ;  /* 0x0000000fa8007223 */ /* 0x180fe20000010837 */
[----:B------:R-:W-:Y:S01]  /*4d90*/  ISETP.NE.AND P1, PT, R49, RZ, PT ;  /* 0x000000ff3100720c */ /* 0x000fe20003f25270 */
[-CC-:B------:R-:W-:Y:S01]  /*4da0*/  FFMA.FTZ R7, R164, R15.reuse, -R55.reuse ;  /* 0x0000000fa4077223 */ /* 0x180fe20000010837 */
[----:B------:R-:W-:Y:S01]  /*4db0*/  FMNMX.FTZ R21, R53, R92, !PT ;  /* 0x0000005c35157209 */ /* 0x000fe20007810000 */
[--C-:B------:R-:W-:Y:S01]  /*4dc0*/  FFMA.FTZ R49, R34, R15, -R55.reuse ;  /* 0x0000000f22317223 */ /* 0x100fe20000010837 */
[----:B------:R-:W-:Y:S01]  /*4dd0*/  ISETP.GT.AND P1, PT, R33, 0x88, !P1 ;  /* 0x000000882100780c */ /* 0x000fe20004f24270 */
[----:B------:R-:W-:Y:S01]  /*4de0*/  MUFU.EX2 R0, R0 ;  /* 0x0000000000007308 */ /* 0x000fe20000000800 */
[----:B------:R-:W-:Y:S01]  /*4df0*/  FMNMX.FTZ R27, R90, R21, !PT ;  /* 0x000000155a1b7209 */ /* 0x000fe20007810000 */
[-CC-:B------:R-:W-:Y:S01]  /*4e00*/  FFMA.FTZ R152, R152, R15.reuse, -R55.reuse ;  /* 0x0000000f98987223 */ /* 0x180fe20000010837 */
[C---:B------:R-:W-:Y:S01]  /*4e10*/  ISETP.LT.OR P1, PT, R31.reuse, 0x89, P1 ;  /* 0x000000891f00780c */ /* 0x040fe20000f21670 */
[--C-:B------:R-:W-:Y:S01]  /*4e20*/  FFMA.FTZ R11, R162, R15, -R55.reuse ;  /* 0x0000000fa20b7223 */ /* 0x100fe20000010837 */
[----:B------:R-:W-:Y:S01]  /*4e30*/  FMNMX.FTZ R27, R10, R27, !PT ;  /* 0x0000001b0a1b7209 */ /* 0x000fe20007810000 */
[--C-:B------:R-:W-:Y:S01]  /*4e40*/  FFMA.FTZ R154, R154, R15, -R55.reuse ;  /* 0x0000000f9a9a7223 */ /* 0x100fe20000010837 */
[----:B------:R-:W-:Y:S01]  /*4e50*/  FSEL R84, R24, -INF , !P1 ;  /* 0xff80000018547808 */ /* 0x000fe20004800000 */
[----:B------:R-:W0:Y:S01]  /*4e60*/  MUFU.EX2 R3, R3 ;  /* 0x0000000300037308 */ /* 0x000e220000000800 */
[----:B------:R-:W-:Y:S01]  /*4e70*/  FMNMX.FTZ R27, R96, R27, !PT ;  /* 0x0000001b601b7209 */ /* 0x000fe20007810000 */
[-CC-:B------:R-:W-:Y:S01]  /*4e80*/  FFMA.FTZ R13, R160, R15.reuse, -R55.reuse ;  /* 0x0000000fa00d7223 */ /* 0x180fe20000010837 */
[----:B------:R-:W-:Y:S01]  /*4e90*/  ISETP.LT.OR P6, PT, R31, 0x9a, P6 ;  /* 0x0000009a1f00780c */ /* 0x000fe200037c1670 */
[--C-:B------:R-:W-:Y:S01]  /*4ea0*/  FFMA.FTZ R156, R156, R15, -R55.reuse ;  /* 0x0000000f9c9c7223 */ /* 0x100fe20000010837 */
[----:B------:R-:W-:Y:S01]  /*4eb0*/  FMNMX.FTZ R27, R94, R27, !PT ;  /* 0x0000001b5e1b7209 */ /* 0x000fe20007810000 */
[--C-:B------:R-:W-:Y:S01]  /*4ec0*/  FFMA.FTZ R158, R158, R15, -R55.reuse ;  /* 0x0000000f9e9e7223 */ /* 0x100fe20000010837 */
[----:B------:R-:W-:Y:S01]  /*4ed0*/  FSEL R30, R30, -INF , !P6 ;  /* 0xff8000001e1e7808 */ /* 0x000fe20007000000 */
[----:B------:R1:W-:Y:S01]  /*4ee0*/  MUFU.EX2 R24, R88 ;  /* 0x0000005800187308 */ /* 0x0003e20000000800 */
[----:B------:R-:W-:Y:S01]  /*4ef0*/  FMNMX.FTZ R35, R12, R27, !PT ;  /* 0x0000001b0c237209 */ /* 0x000fe20007810000 */
[-CC-:B------:R-:W-:Y:S01]  /*4f00*/  FFMA.FTZ R33, R38, R15.reuse, -R55.reuse ;  /* 0x0000000f26217223 */ /* 0x180fe20000010837 */
[-CC-:B------:R-:W-:Y:S01]  /*4f10*/  FFMA.FTZ R150, R150, R15.reuse, -R55.reuse ;  /* 0x0000000f96967223 */ /* 0x180fe20000010837 */
[--C-:B------:R-:W-:Y:S01]  /*4f20*/  FFMA.FTZ R148, R148, R15, -R55.reuse ;  /* 0x0000000f94947223 */ /* 0x100fe20000010837 */
[----:B------:R-:W-:Y:S01]  /*4f30*/  FMNMX.FTZ R35, R98, R35, !PT ;  /* 0x0000002362237209 */ /* 0x000fe20007810000 */
[-CC-:B------:R-:W-:Y:S01]  /*4f40*/  FFMA.FTZ R146, R146, R15.reuse, -R55.reuse ;  /* 0x0000000f92927223 */ /* 0x180fe20000010837 */
[--C-:B------:R-:W-:Y:S01]  /*4f50*/  FFMA.FTZ R144, R144, R15, -R55.reuse ;  /* 0x0000000f90907223 */ /* 0x100fe20000010837 */
[----:B------:R-:W2:Y:S01]  /*4f60*/  MUFU.EX2 R7, R7 ;  /* 0x0000000700077308 */ /* 0x000ea20000000800 */
[----:B------:R-:W-:Y:S01]  /*4f70*/  FMNMX.FTZ R35, R106, R35, !PT ;  /* 0x000000236a237209 */ /* 0x000fe20007810000 */
[-CC-:B------:R-:W-:Y:S01]  /*4f80*/  FFMA.FTZ R142, R142, R15.reuse, -R55.reuse ;  /* 0x0000000f8e8e7223 */ /* 0x180fe20000010837 */
[----:B-1----:R-:W-:Y:S01]  /*4f90*/  FSEL R88, R28, -INF , !P4 ;  /* 0xff8000001c587808 */ /* 0x002fe20006000000 */
[--C-:B------:R-:W-:Y:S01]  /*4fa0*/  FFMA.FTZ R28, R80, R15, -R55.reuse ;  /* 0x0000000f501c7223 */ /* 0x100fe20000010837 */
[----:B------:R-:W-:Y:S01]  /*4fb0*/  FMNMX.FTZ R35, R104, R35, !PT ;  /* 0x0000002368237209 */ /* 0x000fe20007810000 */
[--C-:B------:R-:W-:Y:S01]  /*4fc0*/  FFMA.FTZ R140, R140, R15, -R55.reuse ;  /* 0x0000000f8c8c7223 */ /* 0x100fe20000010837 */
[----:B------:R-:W-:Y:S01]  /*4fd0*/  FSEL R80, R29, -INF , !P5 ;  /* 0xff8000001d507808 */ /* 0x000fe20006800000 */
        /* <DEDUP_REMOVED lines=8> */
[----:B------:R-:W3:Y:S01]  /*5060*/  MUFU.EX2 R11, R11 ;  /* 0x0000000b000b7308 */ /* 0x000ee20000000800 */
[----:B------:R-:W-:Y:S01]  /*5070*/  FMNMX.FTZ R37, R110, R37, !PT ;  /* 0x000000256e257209 */ /* 0x000fe20007810000 */
[-CC-:B------:R-:W-:Y:S01]  /*5080*/  FFMA.FTZ R112, R112, R15.reuse, -R55.reuse ;  /* 0x0000000f70707223 */ /* 0x180fe20000010837 */
[-CC-:B------:R-:W-:Y:S01]  /*5090*/  FFMA.FTZ R100, R100, R15.reuse, -R55.reuse ;  /* 0x0000000f64647223 */ /* 0x180fe20000010837 */
[--C-:B------:R-:W-:Y:S01]  /*50a0*/  FFMA.FTZ R50, R50, R15, -R55.reuse ;  /* 0x0000000f32327223 */ /* 0x100fe20000010837 */
[----:B------:R-:W-:Y:S01]  /*50b0*/  FMNMX.FTZ R37, R108, R37, !PT ;  /* 0x000000256c257209 */ /* 0x000fe20007810000 */
[-CC-:B------:R-:W-:Y:S01]  /*50c0*/  FFMA.FTZ R48, R70, R15.reuse, -R55.reuse ;  /* 0x0000000f46307223 */ /* 0x180fe20000010837 */
[--C-:B------:R-:W-:Y:S01]  /*50d0*/  FFMA.FTZ R31, R68, R15, -R55.reuse ;  /* 0x0000000f441f7223 */ /* 0x100fe20000010837 */
[----:B------:R-:W4:Y:S01]  /*50e0*/  MUFU.EX2 R154, R154 ;  /* 0x0000009a009a7308 */ /* 0x000f220000000800 */
[----:B------:R-:W-:Y:S01]  /*50f0*/  FMNMX.FTZ R39, R74, R37, !PT ;  /* 0x000000254a277209 */ /* 0x000fe20007810000 */
[-CC-:B------:R-:W-:Y:S01]  /*5100*/  FFMA.FTZ R66, R66, R15.reuse, -R55.reuse ;  /* 0x0000000f42427223 */ /* 0x180fe20000010837 */
[-CC-:B------:R-:W-:Y:S01]  /*5110*/  FFMA.FTZ R38, R64, R15.reuse, -R55.reuse ;  /* 0x0000000f40267223 */ /* 0x180fe20000010837 */
[--C-:B------:R-:W-:Y:S01]  /*5120*/  FFMA.FTZ R52, R52, R15, -R55.reuse ;  /* 0x0000000f34347223 */ /* 0x100fe20000010837 */
[----:B------:R-:W-:Y:S01]  /*5130*/  FMNMX.FTZ R39, R76, R39, !PT ;  /* 0x000000274c277209 */ /* 0x000fe20007810000 */
[-CC-:B------:R-:W-:Y:S01]  /*5140*/  FFMA.FTZ R36, R36, R15.reuse, -R55.reuse ;  /* 0x0000000f24247223 */ /* 0x180fe20000010837 */
[----:B------:R-:W-:Y:S01]  /*5150*/  FFMA.FTZ R32, R32, R15, -R55 ;  /* 0x0000000f20207223 */ /* 0x000fe20000010837 */
[----:B------:R-:W5:Y:S01]  /*5160*/  MUFU.EX2 R13, R13 ;  /* 0x0000000d000d7308 */ /* 0x000f620000000800 */
[----:B------:R-:W-:-:S04]  /*5170*/  FMNMX.FTZ R39, R114, R39, !PT ;  /* 0x0000002772277209 */ /* 0x000fc80007810000 */
[----:B------:R-:W-:-:S03]  /*5180*/  FMNMX.FTZ R39, R56, R39, !PT ;  /* 0x0000002738277209 */ /* 0x000fc60007810000 */
[----:B------:R-:W5:Y:S01]  /*5190*/  MUFU.EX2 R156, R156 ;  /* 0x0000009c009c7308 */ /* 0x000f620000000800 */
        /* <DEDUP_REMOVED lines=17> */
[----:B------:R0:W-:Y:S01]  /*52b0*/  MUFU.EX2 R41, R86 ;  /* 0x0000005600297308 */ /* 0x0001e20000000800 */
[----:B------:R-:W-:-:S04]  /*52c0*/  FMNMX.FTZ R47, R46, R45, !PT ;  /* 0x0000002d2e2f7209 */ /* 0x000fc80007810000 */
[----:B------:R-:W-:-:S03]  /*52d0*/  FMNMX.FTZ R47, R134, R47, !PT ;  /* 0x0000002f862f7209 */ /* 0x000fc60007810000 */
[----:B------:R2:W-:Y:S01]  /*52e0*/  MUFU.EX2 R45, R20 ;  /* 0x00000014002d7308 */ /* 0x0005e20000000800 */
[----:B------:R-:W-:Y:S02]  /*52f0*/  FMNMX.FTZ R47, R26, R47, !PT ;  /* 0x0000002f1a2f7209 */ /* 0x000fe40007810000 */
[----:B0-----:R-:W-:Y:S01]  /*5300*/  FSEL R86, R25, -INF , !P2 ;  /* 0xff80000019567808 */ /* 0x001fe20005000000 */
[----:B------:R-:W-:Y:S01]  /*5310*/  FFMA.FTZ R25, R78, R15, -R55 ;  /* 0x0000000f4e197223 */ /* 0x000fe20000010837 */
[----:B------:R-:W-:-:S03]  /*5320*/  FMNMX.FTZ R47, R136, R47, !PT ;  /* 0x0000002f882f7209 */ /* 0x000fc60007810000 */
[----:B------:R-:W-:Y:S01]  /*5330*/  MUFU.EX2 R142, R142 ;  /* 0x0000008e008e7308 */ /* 0x000fe20000000800 */
[----:B------:R-:W-:Y:S01]  /*5340*/  FMNMX.FTZ R47, R84, R47, !PT ;  /* 0x0000002f542f7209 */ /* 0x000fe20007810000 */
[----:B--2---:R-:W-:Y:S01]  /*5350*/  FFMA.FTZ R20, R82, R15, -R55 ;  /* 0x0000000f52147223 */ /* 0x004fe20000010837 */
[----:B------:R-:W-:Y:S02]  /*5360*/  FSEL R82, R23, -INF , !P3 ;  /* 0xff80000017527808 */ /* 0x000fe40005800000 */
[----:B------:R-:W-:-:S03]  /*5370*/  FMNMX.FTZ R47, R86, R47, !PT ;  /* 0x0000002f562f7209 */ /* 0x000fc60007810000 */
[----:B------:R0:W-:Y:S01]  /*5380*/  MUFU.EX2 R23, R20 ;  /* 0x0000001400177308 */ /* 0x0001e20000000800 */
[----:B------:R-:W-:-:S04]  /*5390*/  FMNMX.FTZ R47, R82, R47, !PT ;  /* 0x0000002f522f7209 */ /* 0x000fc80007810000 */
[----:B------:R-:W-:-:S03]  /*53a0*/  FMNMX.FTZ R47, R88, R47, !PT ;  /* 0x0000002f582f7209 */ /* 0x000fc60007810000 */
[----:B------:R-:W-:Y:S01]  /*53b0*/  MUFU.EX2 R37, R140 ;  /* 0x0000008c00257308 */ /* 0x000fe20000000800 */
[----:B------:R-:W-:-:S04]  /*53c0*/  FMNMX.FTZ R47, R80, R47, !PT ;  /* 0x0000002f502f7209 */ /* 0x000fc80007810000 */
[----:B------:R-:W-:-:S03]  /*53d0*/  FMNMX.FTZ R47, R30, R47, !PT ;  /* 0x0000002f1e2f7209 */ /* 0x000fc60007810000 */
[----:B------:R-:W-:Y:S02]  /*53e0*/  MUFU.EX2 R138, R138 ;  /* 0x0000008a008a7308 */ /* 0x000fe40000000800 */
[----:B0-----:R-:W0:Y:S06]  /*53f0*/  SHFL.BFLY PT, R20, R47, 0x2, 0x1f ;  /* 0x0c401f002f147f89 */ /* 0x001e2c00000e0000 */
[----:B------:R-:W-:Y:S08]  /*5400*/  MUFU.EX2 R39, R130 ;  /* 0x0000008200277308 */ /* 0x000ff00000000800 */
[----:B------:R-:W-:Y:S08]  /*5410*/  MUFU.EX2 R126, R126 ;  /* 0x0000007e007e7308 */ /* 0x000ff00000000800 */
[----:B------:R-:W-:Y:S01]  /*5420*/  MUFU.EX2 R43, R43 ;  /* 0x0000002b002b7308 */ /* 0x000fe20000000800 */
[----:B0-----:R-:W-:Y:S01]  /*5430*/  FMNMX.FTZ R51, R47, R20, !PT ;  /* 0x000000142f337209 */ /* 0x001fe20007810000 */
[----:B------:R-:W-:-:S04]  /*5440*/  FFMA.FTZ R47, R54, R15, -R55 ;  /* 0x0000000f362f7223 */ /* 0x000fc80000010837 */
[----:B------:R-:W0:Y:S02]  /*5450*/  SHFL.BFLY PT, R20, R51, 0x1, 0x1f ;  /* 0x0c201f0033147f89 */ /* 0x000e2400000e0000 */
[----:B------:R-:W-:Y:S08]  /*5460*/  MUFU.EX2 R112, R112 ;  /* 0x0000007000707308 */ /* 0x000ff00000000800 */
[----:B------:R-:W-:Y:S08]  /*5470*/  MUFU.EX2 R100, R100 ;  /* 0x0000006400647308 */ /* 0x000ff00000000800 */
[----:B------:R-:W-:Y:S01]  /*5480*/  MUFU.EX2 R25, R25 ;  /* 0x0000001900197308 */ /* 0x000fe20000000800 */
[----:B0-----:R-:W-:Y:S01]  /*5490*/  FMNMX.FTZ R20, R51, R20, !PT ;  /* 0x0000001433147209 */ /* 0x001fe20007810000 */
[----:B------:R-:W-:-:S06]  /*54a0*/  FFMA.FTZ R51, R6, R15, -R55 ;  /* 0x0000000f06337223 */ /* 0x000fcc0000010837 */
[----:B------:R-:W-:Y:S01]  /*54b0*/  MUFU.EX2 R50, R50 ;  /* 0x0000003200327308 */ /* 0x000fe20000000800 */
[C---:B------:R-:W-:Y:S01]  /*54c0*/  FSETP.NEU.FTZ.AND P1, PT, R20.reuse, -INF , PT ;  /* 0xff8000001400780b */ /* 0x040fe20003f3d000 */
[----:B------:R-:W-:-:S05]  /*54d0*/  FFMA.FTZ R34, R20, R15, -8 ;  /* 0xc100000014227423 */ /* 0x000fca000001000f */
[----:B------:R-:W-:Y:S01]  /*54e0*/  FSEL R63, R34, RZ, P1 ;  /* 0x000000ff223f7208 */ /* 0x000fe20000800000 */
[----:B------:R-:W-:Y:S01]  /*54f0*/  MUFU.EX2 R28, R28 ;  /* 0x0000001c001c7308 */ /* 0x000fe20000000800 */
[----:B------:R-:W-:-:S03]  /*5500*/  PLOP3.LUT P1, PT, PT, PT, UP0, 0x40, 0x0 ;  /* 0x000000000000781c */ /* 0x000fc60003f2e808 */
[-CC-:B------:R-:W-:Y:S01]  /*5510*/  FFMA.FTZ R6, R53, R15.reuse, -R63.reuse ;  /* 0x0000000f35067223 */ /* 0x180fe2000001083f */
[-CC-:B------:R-:W-:Y:S01]  /*5520*/  FFMA.FTZ R53, R92, R15.reuse, -R63.reuse ;  /* 0x0000000f5c357223 */ /* 0x180fe2000001083f */
[-CC-:B------:R-:W-:Y:S01]  /*5530*/  FFMA.FTZ R90, R90, R15.reuse, -R63.reuse ;  /* 0x0000000f5a5a7223 */ /* 0x180fe2000001083f */
[-C--:B------:R-:W-:Y:S01]  /*5540*/  FFMA.FTZ R61, R56, R15.reuse, -R63 ;  /* 0x0000000f383d7223 */ /* 0x080fe2000001083f */
[----:B------:R-:W-:Y:S01]  /*5550*/  FADD.FTZ R56, R0, R3 ;  /* 0x0000000300387221 */ /* 0x000fe20000010000 */
[-CC-:B------:R-:W-:Y:S01]  /*5560*/  FFMA.FTZ R34, R10, R15.reuse, -R63.reuse ;  /* 0x0000000f0a227223 */ /* 0x180fe2000001083f */
[----:B------:R-:W-:Y:S01]  /*5570*/  MUFU.EX2 R6, R6 ;  /* 0x0000000600067308 */ /* 0x000fe20000000800 */
[-CC-:B------:R-:W-:Y:S01]  /*5580*/  FFMA.FTZ R10, R96, R15.reuse, -R63.reuse ;  /* 0x0000000f600a7223 */ /* 0x180fe2000001083f */
[----:B------:R-:W-:Y:S01]  /*5590*/  FADD.FTZ R77, R7, R56 ;  /* 0x00000038074d7221 */ /* 0x000fe20000010000 */
[-CC-:B------:R-:W-:Y:S01]  /*55a0*/  FFMA.FTZ R55, R94, R15.reuse, -R63.reuse ;  /* 0x0000000f5e377223 */ /* 0x180fe2000001083f */
[-CC-:B------:R-:W-:Y:S01]  /*55b0*/  FFMA.FTZ R54, R12, R15.reuse, -R63.reuse ;  /* 0x0000000f0c367223 */ /* 0x180fe2000001083f */
[-C--:B------:R-:W-:Y:S01]  /*55c0*/  FFMA.FTZ R98, R98, R15.reuse, -R63 ;  /* 0x0000000f62627223 */ /* 0x080fe2000001083f */
[----:B-1----:R-:W-:Y:S01]  /*55d0*/  FADD.FTZ R56, R152, R77 ;  /* 0x0000004d98387221 */ /* 0x002fe20000010000 */
[-CC-:B------:R-:W-:Y:S01]  /*55e0*/  FFMA.FTZ R12, R106, R15.reuse, -R63.reuse ;  /* 0x0000000f6a0c7223 */ /* 0x180fe2000001083f */
[----:B------:R-:W0:Y:S01]  /*55f0*/  MUFU.EX2 R53, R53 ;  /* 0x0000003500357308 */ /* 0x000e220000000800 */
[-CC-:B------:R-:W-:Y:S01]  /*5600*/  FFMA.FTZ R57, R104, R15.reuse, -R63.reuse ;  /* 0x0000000f68397223 */ /* 0x180fe2000001083f */
[----:B---3--:R-:W-:Y:S01]  /*5610*/  FADD.FTZ R77, R11, R56 ;  /* 0x000000380b4d7221 */ /* 0x008fe20000010000 */
[-CC-:B------:R-:W-:Y:S01]  /*5620*/  FFMA.FTZ R102, R102, R15.reuse, -R63.reuse ;  /* 0x0000000f66667223 */ /* 0x180fe2000001083f */
[----:B------:R-:W-:Y:S01]  /*5630*/  FFMA.FTZ R72, R72, R15, -R63 ;  /* 0x0000000f48487223 */ /* 0x000fe2000001083f */
[----:B------:R-:W-:Y:S01]  /*5640*/  F2FP.SATFINITE.E4M3.F32.PACK_AB_MERGE_C R152, R152, R7, RZ ;  /* 0x000000079898723e */ /* 0x000fe200048070ff */
[----:B----4-:R-:W-:Y:S01]  /*5650*/  FADD.FTZ R56, R154, R77 ;  /* 0x0000004d9a387221 */ /* 0x010fe20000010000 */
[-CC-:B------:R-:W-:Y:S01]  /*5660*/  FFMA.FTZ R59, R108, R15.reuse, -R63.reuse ;  /* 0x0000000f6c3b7223 */ /* 0x180fe2000001083f */
[----:B------:R-:W1:Y:S01]  /*5670*/  MUFU.EX2 R90, R90 ;  /* 0x0000005a005a7308 */ /* 0x000e620000000800 */
[----:B------:R-:W-:Y:S01]  /*5680*/  F2FP.SATFINITE.E4M3.F32.PACK_AB_MERGE_C R184, R3, R0, R152 ;  /* 0x0000000003b8723e */ /* 0x000fe20004807098 */
[----:B-----5:R-:W-:Y:S01]  /*5690*/  FADD.FTZ R81, R13, R56 ;  /* 0x000000380d517221 */ /* 0x020fe20000010000 */
[-CC-:B------:R-:W-:Y:S01]  /*56a0*/  FFMA.FTZ R74, R74, R15.reuse, -R63.reuse ;  /* 0x0000000f4a4a7223 */ /* 0x180fe2000001083f */
[-CC-:B------:R-:W-:Y:S01]  /*56b0*/  FFMA.FTZ R76, R76, R15.reuse, -R63.reuse ;  /* 0x0000000f4c4c7223 */ /* 0x180fe2000001083f */
[----:B------:R-:W-:Y:S01]  /*56c0*/  FFMA.FTZ R58, R58, R15, -R63 ;  /* 0x0000000f3a3a7223 */ /* 0x000fe2000001083f */
[C---:B------:R-:W-:Y:S01]  /*56d0*/  FADD.FTZ R68, R156.reuse, R81 ;  /* 0x000000519c447221 */ /* 0x040fe20000010000 */
[----:B------:R-:W-:Y:S01]  /*56e0*/  F2FP.SATFINITE.E4M3.F32.PACK_AB_MERGE_C R156, R156, R13, RZ ;  /* 0x0000000d9c9c723e */ /* 0x000fe200048070ff */
[----:B------:R2:W3:Y:S01]  /*56f0*/  MUFU.EX2 R65, R34 ;  /* 0x0000002200417308 */ /* 0x0004e20000000800 */
[----:B0-----:R-:W-:Y:S01]  /*5700*/  FADD.FTZ R79, R6, R53 ;  /* 0x00000035064f7221 */ /* 0x001fe20000010000 */
[----:B------:R-:W-:Y:S01]  /*5710*/  FADD.FTZ R81, R21, R68 ;  /* 0x0000004415517221 */ /* 0x000fe20000010000 */
[----:B------:R-:W-:Y:S01]  /*5720*/  F2FP.SATFINITE.E4M3.F32.PACK_AB_MERGE_C R186, R154, R11, R156 ;  /* 0x0000000b9aba723e */ /* 0x000fe2000480709c */
[-CC-:B------:R-:W-:Y:S01]  /*5730*/  FFMA.FTZ R116, R116, R15.reuse, -R63.reuse ;  /* 0x0000000f74747223 */ /* 0x180fe2000001083f */
[-CC-:B------:R-:W-:Y:S01]  /*5740*/  FFMA.FTZ R60, R60, R15.reuse, -R63.reuse ;  /* 0x0000000f3c3c7223 */ /* 0x180fe2000001083f */
[-CC-:B------:R-:W-:Y:S01]  /*5750*/  FFMA.FTZ R118, R118, R15.reuse, -R63.reuse ;  /* 0x0000000f76767223 */ /* 0x180fe2000001083f */
[-C--:B------:R-:W-:Y:S01]  /*5760*/  FFMA.FTZ R62, R62, R15.reuse, -R63 ;  /* 0x0000000f3e3e7223 */ /* 0x080fe2000001083f */
[----:B------:R-:W0:Y:S01]  /*5770*/  MUFU.EX2 R10, R10 ;  /* 0x0000000a000a7308 */ /* 0x000e220000000800 */
[----:B-1----:R-:W-:Y:S01]  /*5780*/  FADD.FTZ R56, R90, R79 ;  /* 0x0000004f5a387221 */ /* 0x002fe20000010000 */
[-CC-:B--2---:R-:W-:Y:S01]  /*5790*/  FFMA.FTZ R34, R110, R15.reuse, -R63.reuse ;  /* 0x0000000f6e227223 */ /* 0x184fe2000001083f */
[-CC-:B------:R-:W-:Y:S01]  /*57a0*/  FFMA.FTZ R122, R122, R15.reuse, -R63.reuse ;  /* 0x0000000f7a7a7223 */ /* 0x180fe2000001083f */
[-CC-:B------:R-:W-:Y:S01]  /*57b0*/  FFMA.FTZ R40, R40, R15.reuse, -R63.reuse ;  /* 0x0000000f28287223 */ /* 0x180fe2000001083f */
[-CC-:B------:R-:W-:Y:S01]  /*57c0*/  FFMA.FTZ R124, R124, R15.reuse, -R63.reuse ;  /* 0x0000000f7c7c7223 */ /* 0x180fe2000001083f */
[-CC-:B------:R-:W-:Y:S01]  /*57d0*/  FFMA.FTZ R42, R42, R15.reuse, -R63.reuse ;  /* 0x0000000f2a2a7223 */ /* 0x180fe2000001083f */
[-C--:B------:R-:W-:Y:S01]  /*57e0*/  FFMA.FTZ R128, R128, R15.reuse, -R63 ;  /* 0x0000000f80807223 */ /* 0x080fe2000001083f */
[----:B------:R-:W1:Y:S01]  /*57f0*/  MUFU.EX2 R55, R55 ;  /* 0x0000003700377308 */ /* 0x000e620000000800 */
[----:B---3--:R-:W-:Y:S01]  /*5800*/  FADD.FTZ R79, R65, R56 ;  /* 0x00000038414f7221 */ /* 0x008fe20000010000 */
[----:B------:R-:W-:Y:S01]  /*5810*/  FADD.FTZ R56, R150, R81 ;  /* 0x0000005196387221 */ /* 0x000fe20000010000 */
[-CC-:B------:R-:W-:Y:S01]  /*5820*/  FFMA.FTZ R44, R44, R15.reuse, -R63.reuse ;  /* 0x0000000f2c2c7223 */ /* 0x180fe2000001083f */
[-CC-:B------:R-:W-:Y:S01]  /*5830*/  FFMA.FTZ R132, R132, R15.reuse, -R63.reuse ;  /* 0x0000000f84847223 */ /* 0x180fe2000001083f */
[-CC-:B------:R-:W-:Y:S01]  /*5840*/  FFMA.FTZ R46, R46, R15.reuse, -R63.reuse ;  /* 0x0000000f2e2e7223 */ /* 0x180fe2000001083f */
[-CC-:B------:R-:W-:Y:S01]  /*5850*/  FFMA.FTZ R134, R134, R15.reuse, -R63.reuse ;  /* 0x0000000f86867223 */ /* 0x180fe2000001083f */
[----:B------:R-:W-:Y:S01]  /*5860*/  FFMA.FTZ R26, R26, R15, -R63 ;  /* 0x0000000f1a1a7223 */ /* 0x000fe2000001083f */
[----:B------:R2:W3:Y:S01]  /*5870*/  MUFU.EX2 R64, R54 ;  /* 0x0000003600407308 */ /* 0x0004e20000000800 */
[----:B0-----:R-:W-:Y:S01]  /*5880*/  FADD.FTZ R22, R10, R79 ;  /* 0x0000004f0a167221 */ /* 0x001fe20000010000 */
[----:B------:R-:W-:Y:S01]  /*5890*/  FADD.FTZ R79, R27, R56 ;  /* 0x000000381b4f7221 */ /* 0x000fe20000010000 */
[----:B------:R-:W-:Y:S01]  /*58a0*/  F2FP.SATFINITE.E4M3.F32.PACK_AB_MERGE_C R27, R146, R27, RZ ;  /* 0x0000001b921b723e */ /* 0x000fe200048070ff */
[-CC-:B------:R-:W-:Y:S01]  /*58b0*/  FFMA.FTZ R136, R136, R15.reuse, -R63.reuse ;  /* 0x0000000f88887223 */ /* 0x180fe2000001083f */
[----:B------:R-:W-:Y:S01]  /*58c0*/  FFMA.FTZ R84, R84, R15, -R63 ;  /* 0x0000000f54547223 */ /* 0x000fe2000001083f */
[----:B------:R-:W-:Y:S01]  /*58d0*/  FADD.FTZ R146, R146, R79 ;  /* 0x0000004f92927221 */ /* 0x000fe20000010000 */
[----:B------:R-:W-:Y:S01]  /*58e0*/  F2FP.SATFINITE.E4M3.F32.PACK_AB_MERGE_C R180, R150, R21, R27 ;  /* 0x0000001596b4723e */ /* 0x000fe2000480701b */
[----:B------:R-:W0:Y:S01]  /*58f0*/  MUFU.EX2 R67, R98 ;  /* 0x0000006200437308 */ /* 0x000e220000000800 */
[----:B-1----:R-:W-:Y:S01]  /*5900*/  FADD.FTZ R13, R55, R22 ;  /* 0x00000016370d7221 */ /* 0x002fe20000010000 */
[--C-:B--2---:R-:W-:Y:S01]  /*5910*/  FFMA.FTZ R54, R114, R15, -R63.reuse ;  /* 0x0000000f72367223 */ /* 0x104fe2000001083f */
[----:B------:R-:W-:Y:S01]  /*5920*/  F2FP.SATFINITE.E4M3.F32.PACK_AB_MERGE_C R21, R112, R43, RZ ;  /* 0x0000002b7015723e */ /* 0x000fe200048070ff */
[-CC-:B------:R-:W-:Y:S01]  /*5930*/  FFMA.FTZ R86, R86, R15.reuse, -R63.reuse ;  /* 0x0000000f56567223 */ /* 0x180fe2000001083f */
[----:B------:R-:W-:Y:S01]  /*5940*/  F2FP.SATFINITE.E4M3.F32.PACK_AB_MERGE_C R65, R65, R90, RZ ;  /* 0x0000005a4141723e */ /* 0x000fe200048070ff */
[----:B------:R-:W-:Y:S01]  /*5950*/  FFMA.FTZ R82, R82, R15, -R63 ;  /* 0x0000000f52527223 */ /* 0x000fe2000001083f */
[----:B------:R-:W-:Y:S01]  /*5960*/  F2FP.SATFINITE.E4M3.F32.PACK_AB_MERGE_C R176, R126, R39, R21 ;  /* 0x000000277eb0723e */ /* 0x000fe20004807015 */
[----:B------:R-:W1:Y:S01]  /*5970*/  MUFU.EX2 R12, R12 ;  /* 0x0000000c000c7308 */ /* 0x000e620000000800 */
[----:B---3--:R-:W-:Y:S01]  /*5980*/  FADD.FTZ R22, R64, R13 ;  /* 0x0000000d40167221 */ /* 0x008fe20000010000 */
[----:B------:R-:W-:Y:S01]  /*5990*/  FADD.FTZ R13, R35, R146 ;  /* 0x00000092230d7221 */ /* 0x000fe20000010000 */
[----:B------:R-:W-:Y:S01]  /*59a0*/  F2FP.SATFINITE.E4M3.F32.PACK_AB_MERGE_C R21, R24, R45, RZ ;  /* 0x0000002d1815723e */ /* 0x000fe200048070ff */
[-C--:B------:R-:W-:Y:S01]  /*59b0*/  FFMA.FTZ R88, R88, R15.reuse, -R63 ;  /* 0x0000000f58587223 */ /* 0x080fe2000001083f */
[----:B------:R-:W-:Y:S01]  /*59c0*/  F2FP.SATFINITE.E4M3.F32.PACK_AB_MERGE_C R185, R53, R6, R65 ;  /* 0x0000000635b9723e */ /* 0x000fe20004807041 */
[-C--:B------:R-:W-:Y:S01]  /*59d0*/  FFMA.FTZ R80, R80, R15.reuse, -R63 ;  /* 0x0000000f50507223 */ /* 0x080fe2000001083f */
[----:B------:R-:W-:Y:S01]  /*59e0*/  F2FP.SATFINITE.E4M3.F32.PACK_AB_MERGE_C R178, R41, R100, R21 ;  /* 0x0000006429b2723e */ /* 0x000fe20004807015 */
[----:B------:R-:W2:Y:S01]  /*59f0*/  MUFU.EX2 R57, R57 ;  /* 0x0000003900397308 */ /* 0x000ea20000000800 */
[C---:B0-----:R-:W-:Y:S01]  /*5a00*/  FADD.FTZ R3, R67.reuse, R22 ;  /* 0x0000001643037221 */ /* 0x041fe20000010000 */
[----:B------:R-:W-:Y:S01]  /*5a10*/  FADD.FTZ R22, R142, R13 ;  /* 0x0000000d8e167221 */ /* 0x000fe20000010000 */
[----:B------:R-:W-:Y:S01]  /*5a20*/  FFMA.FTZ R30, R30, R15, -R63 ;  /* 0x0000000f1e1e7223 */ /* 0x000fe2000001083f */
[----:B------:R-:W-:-:S02]  /*5a30*/  F2FP.SATFINITE.E4M3.F32.PACK_AB_MERGE_C R64, R67, R64, RZ ;  /* 0x000000404340723e */ /* 0x000fc400048070ff */
[----:B------:R-:W-:Y:S01]  /*5a40*/  FADD.FTZ R13, R37, R22 ;  /* 0x00000016250d7221 */ /* 0x000fe20000010000 */
[----:B------:R-:W-:Y:S01]  /*5a50*/  F2FP.SATFINITE.E4M3.F32.PACK_AB_MERGE_C R37, R138, R37, RZ ;  /* 0x000000258a25723e */ /* 0x000fe200048070ff */
[----:B------:R-:W0:Y:S01]  /*5a60*/  MUFU.EX2 R102, R102 ;  /* 0x0000006600667308 */ /* 0x000e220000000800 */
[----:B-1----:R-:W-:Y:S01]  /*5a70*/  FADD.FTZ R0, R12, R3 ;  /* 0x000000030c007221 */ /* 0x002fe20000010000 */
[----:B------:R-:W-:Y:S01]  /*5a80*/  FADD.FTZ R138, R138, R13 ;  /* 0x0000000d8a8a7221 */ /* 0x000fe20000010000 */
[----:B------:R-:W-:Y:S02]  /*5a90*/  F2FP.SATFINITE.E4M3.F32.PACK_AB_MERGE_C R182, R142, R35, R37 ;  /* 0x000000238eb6723e */ /* 0x000fe40004807025 */
[----:B------:R-:W-:Y:S01]  /*5aa0*/  F2FP.SATFINITE.E4M3.F32.PACK_AB_MERGE_C R187, R55, R10, R64 ;  /* 0x0000000a37bb723e */ /* 0x000fe20004807040 */
[----:B------:R-:W-:Y:S02]  /*5ab0*/  FADD.FTZ R13, R39, R138 ;  /* 0x0000008a270d7221 */ /* 0x000fe40000010000 */
[----:B------:R-:W1:Y:S01]  /*5ac0*/  MUFU.EX2 R69, R72 ;  /* 0x0000004800457308 */ /* 0x000e620000000800 */
[----:B--2---:R-:W-:Y:S01]  /*5ad0*/  FADD.FTZ R11, R57, R0 ;  /* 0x00000000390b7221 */ /* 0x004fe20000010000 */
[----:B------:R-:W-:-:S04]  /*5ae0*/  FADD.FTZ R22, R126, R13 ;  /* 0x0000000d7e167221 */ /* 0x000fc80000010000 */
[----:B------:R-:W-:Y:S01]  /*5af0*/  FADD.FTZ R43, R43, R22 ;  /* 0x000000162b2b7221 */ /* 0x000fe20000010000 */
[----:B------:R-:W-:Y:S01]  /*5b00*/  F2FP.SATFINITE.E4M3.F32.PACK_AB_MERGE_C R22, R50, R25, RZ ;  /* 0x000000193216723e */ /* 0x000fe200048070ff */
[----:B------:R-:W2:Y:S01]  /*5b10*/  MUFU.EX2 R34, R34 ;  /* 0x0000002200227308 */ /* 0x000ea20000000800 */
[----:B0-----:R-:W-:Y:S01]  /*5b20*/  FADD.FTZ R0, R102, R11 ;  /* 0x0000000b66007221 */ /* 0x001fe20000010000 */
[----:B------:R-:W-:Y:S01]  /*5b30*/  FADD.FTZ R43, R112, R43 ;  /* 0x0000002b702b7221 */ /* 0x000fe20000010000 */
[----:B------:R-:W-:-:S03]  /*5b40*/  F2FP.SATFINITE.E4M3.F32.PACK_AB_MERGE_C R172, R28, R23, R22 ;  /* 0x000000171cac723e */ /* 0x000fc60004807016 */
[----:B------:R-:W-:Y:S02]  /*5b50*/  FADD.FTZ R100, R100, R43 ;  /* 0x0000002b64647221 */ /* 0x000fe40000010000 */
        /* <DEDUP_REMOVED lines=8> */
[----:B------:R-:W-:Y:S01]  /*5be0*/  FADD.FTZ R24, R24, R45 ;  /* 0x0000002d18187221 */ /* 0x000fe20000010000 */
[----:B------:R-:W-:-:S05]  /*5bf0*/  VIADD R12, R19, 0xfffffffe ;  /* 0xfffffffe130c7836 */ /* 0x000fca0000000000 */
        /* <DEDUP_REMOVED lines=23> */
[----:B0-----:R-:W-:Y:S01]  /*5d70*/  FADD.FTZ R0, R62, R27 ;  /* 0x0000001b3e007221 */ /* 0x001fe20000010000 */
[----:B------:R-:W-:-:S04]  /*5d80*/  FADD.FTZ R27, R23, R24 ;  /* 0x00000018171b7221 */ /* 0x000fc80000010000 */
        /* <DEDUP_REMOVED lines=8> */
[----:B--2---:R-:W-:-:S07]  /*5e10*/  FADD.FTZ R0, R40, R23 ;  /* 0x0000001728007221 */ /* 0x004fce0000010000 */
[----:B------:R-:W-:Y:S01]  /*5e20*/  MUFU.EX2 R31, R31 ;  /* 0x0000001f001f7308 */ /* 0x000fe20000000800 */
[----:B0-----:R-:W-:-:S07]  /*5e30*/  FADD.FTZ R25, R7, R0 ;  /* 0x0000000007197221 */ /* 0x001fce0000010000 */
        /* <DEDUP_REMOVED lines=15> */
[----:B-1----:R-:W-:Y:S01]  /*5f30*/  FADD.FTZ R0, R44, R3 ;  /* 0x000000032c007221 */ /* 0x002fe20000010000 */
        /* <DEDUP_REMOVED lines=10> */
[C---:B0-----:R-:W-:Y:S01]  /*5fe0*/  F2FP.SATFINITE.E4M3.F32.PACK_AB_MERGE_C R46, R13.reuse, R46, RZ ;  /* 0x0000002e0d2e723e */ /* 0x041fe200048070ff */
[----:B------:R-:W-:-:S03]  /*5ff0*/  FADD.FTZ R13, R13, R0 ;  /* 0x000000000d0d7221 */ /* 0x000fc60000010000 */
[----:B------:R-:W-:-:S03]  /*6000*/  F2FP.SATFINITE.E4M3.F32.PACK_AB_MERGE_C R175, R11, R44, R46 ;  /* 0x0000002c0baf723e */ /* 0x000fc6000480702e */
        /* <DEDUP_REMOVED lines=27> */
[----:B------:R-:W-:-:S06]  /*61c0*/  FADD.FTZ R32, R32, R49 ;  /* 0x0000003120207221 */ /* 0x000fcc0000010000 */
[----:B------:R-:W1:Y:S01]  /*61d0*/  MUFU.EX2 R13, R30 ;  /* 0x0000001e000d7308 */ /* 0x000e620000000800 */
[----:B--2---:R-:W-:-:S04]  /*61e0*/  FADD.FTZ R7, R3, R0 ;  /* 0x0000000003077221 */ /* 0x004fc80000010000 */
[----:B0-----:R-:W-:Y:S01]  /*61f0*/  FADD.FTZ R6, R80, R7 ;  /* 0x0000000750067221 */ /* 0x001fe20000010000 */
[----:B------:R-:W-:Y:S01]  /*6200*/  FADD.FTZ R7, R51, R32 ;  /* 0x0000002033077221 */ /* 0x000fe20000010000 */
[C---:B-1----:R-:W-:Y:S02]  /*6210*/  F2FP.SATFINITE.E4M3.F32.PACK_AB_MERGE_C R0, R13.reuse, R80, RZ ;  /* 0x000000500d00723e */ /* 0x042fe400048070ff */
[----:B------:R-:W-:Y:S02]  /*6220*/  FADD.FTZ R6, R13, R6 ;  /* 0x000000060d067221 */ /* 0x000fe40000010000 */
[----:B------:R-:W-:Y:S01]  /*6230*/  F2FP.SATFINITE.E4M3.F32.PACK_AB_MERGE_C R171, R3, R82, R0 ;  /* 0x0000005203ab723e */ /* 0x000fe20004807000 */
        /* <DEDUP_REMOVED lines=12> */
.L_x_8448:
[----:B------:R-:W-:Y:S02]  /*6300*/  ULDC UR14, c[0x0][0x9e4] ;  /* 0x00027900000e7ab9 */ /* 0x000fe40000000800 */
[----:B------:R-:W-:-:S11]  /*6310*/  UISETP.NE.AND UP0, UPT, UR14, 0x1, UPT ;  /* 0x000000010e00788c */ /* 0x000fd6000bf05270 */
[----:B------:R-:W-:Y:S02]  /*6320*/  @UP0 ULDC.64 UR16, c[0x0][0x9e8] ;  /* 0x00027a0000100ab9 */ /* 0x000fe40000000a00 */
[----:B------:R-:W-:-:S04]  /*6330*/  UIMAD.WIDE.U32 UR6, UR11, UR16, URZ ;  /* 0x000000100b0672a5 */ /* 0x000fc8000f8e003f */
[----:B------:R-:W-:-:S12]  /*6340*/  @UP0 USHF.R.U32.HI UR11, URZ, UR17, UR7 ;  /* 0x000000113f0b0299 */ /* 0x000fd80008011607 */
.L_x_8449:
[----:B------:R-:W-:-:S04]  /*6350*/  UIMAD UR11, UR11, UR14, UR14 ;  /* 0x0000000e0b0b72a4 */ /* 0x000fc8000f8e020e */
[----:B------:R-:W-:-:S04]  /*6360*/  UISETP.LT.AND UP0, UPT, UR10, UR11, UPT ;  /* 0x0000000b0a00728c */ /* 0x000fc8000bf01270 */
[----:B------:R-:W-:-:S12]  /*6370*/  USEL UR10, UR10, UR11, UP0 ;  /* 0x0000000b0a0a7287 */ /* 0x000fd80008000000 */
.L_x_8447:
[----:B------:R-:W-:Y:S01]  /*6380*/  UIMAD.WIDE UR6, UR10, 0x66666667, URZ ;  /* 0x666666670a0678a5 */ /* 0x000fe2000f8e023f */
[----:B------:R-:W0:Y:S01]  /*6390*/  S2UR UR46, SR_CgaCtaId ;  /* 0x00000000002e79c3 */ /* 0x000e220000008800 */
[----:B------:R-:W-:Y:S01]  /*63a0*/  UMOV UR48, URZ ;  /* 0x0000003f00307c82 */ /* 0x000fe20008000000 */
[----:B------:R-:W-:Y:S01]  /*63b0*/  UMOV UR47, URZ ;  /* 0x0000003f002f7c82 */ /* 0x000fe20008000000 */
[----:B------:R-:W-:Y:S01]  /*63c0*/  USHF.R.U32.HI UR6, URZ, 0x1f, UR7 ;  /* 0x0000001f3f067899 */ /* 0x000fe20008011607 */
[----:B------:R-:W-:Y:S02]  /*63d0*/  CS2R R24, SRZ ;  /* 0x0000000000187805 */ /* 0x000fe4000001ff00 */
[----:B------:R-:W-:Y:S02]  /*63e0*/  CS2R R26, SRZ ;  /* 0x00000000001a7805 */ /* 0x000fe4000001ff00 */
[----:B------:R-:W-:Y:S01]  /*63f0*/  CS2R R28, SRZ ;  /* 0x00000000001c7805 */ /* 0x000fe2000001ff00 */
[----:B------:R-:W-:Y:S01]  /*6400*/  ULEA.HI.SX32 UR6, UR7, UR6, 0x1a ;  /* 0x0000000607067291 */ /* 0x000fe2000f8fd23f */
        /* <DEDUP_REMOVED lines=73> */
.L_x_8469:
[----:B------:R-:W-:Y:S01]  /*68a0*/  ISETP.NE.AND P2, PT, RZ, UR40, PT ;  /* 0x00000028ff007c0c */ /* 0x000fe2000bf45270 */
[----:B------:R-:W-:-:S04]  /*68b0*/  UISETP.NE.AND UP0, UPT, UR57, 0x1, UPT ;  /* 0x000000013900788c */ /* 0x000fc8000bf05270 */
[----:B------:R-:W-:-:S04]  /*68c0*/  USEL UR47, URZ, 0x1, UP0 ;  /* 0x000000013f2f7887 */ /* 0x000fc80008000000 */
[----:B------:R-:W-:-:S04]  /*68d0*/  ULOP3.LUT UR47, UR58, UR47, URZ, 0x3c, !UPT ;  /* 0x0000002f3a2f7292 */ /* 0x000fc8000f8e3c3f */
[----:B------:R-:W-:Y:S08]  /*68e0*/  @P2 BRA `(.L_x_8451) ;  /* 0x0000000000382947 */ /* 0x000ff00003800000 */
[----:B------:R-:W-:Y:S05]  /*68f0*/  @!P0 BRA `(.L_x_8452) ;  /* 0x0000000000048947 */ /* 0x000fea0003800000 */
[----:B------:R-:W-:Y:S01]  /*6900*/  BPT.TRAP 0x1 ;  /* 0x000000040000795c */ /* 0x000fe20000300000 */
.L_x_8452:
        /* <DEDUP_REMOVED lines=9> */
.L_x_8453:
[----:B-1----:R-:W-:Y:S05]  /*69a0*/  @P1 BRA `(.L_x_8451) ;  /* 0x0000000000081947 */ /* 0x002fea0003800000 */
[----:B------:R-:W1:Y:S02]  /*69b0*/  SYNCS.PHASECHK.TRANS64.TRYWAIT P1, [UR6+0x22830], R13 ;  /* 0x0228300dff0075a7 */ /* 0x000e640008020146 */
[----:B-1----:R-:W-:Y:S05]  /*69c0*/  @!P1 BRA `(.L_x_8454) ;  /* 0x0000015800989947 */ /* 0x002fea0003800000 */
.L_x_8451:
        /* <DEDUP_REMOVED lines=35> */
[----:B------:R-:W-:Y:S02]  /*6c00*/  UIADD3 UR11, UR59, 0x302, URZ ;  /* 0x000003023b0b7890 */ /* 0x000fe4000fffe03f */
[----:B------:R-:W-:Y:S01]  /*6c10*/  UIADD3 UR14, UR59, 0x6, URZ ;  /* 0x000000063b0e7890 */ /* 0x000fe2000fffe03f */
        /* <DEDUP_REMOVED lines=97> */
.L_x_8456:
[----:B------:R-:W-:Y:S01]  /*7230*/  ULEA UR6, UR57, UR41, 0x3 ;  /* 0x0000002939067291 */ /* 0x000fe2000f8e183f */
[----:B------:R-:W-:-:S05]  /*7240*/  IMAD.U32 R13, RZ, RZ, UR58 ;  /* 0x0000003aff0d7e24 */ /* 0x000fca000f8e00ff */
[----:B------:R-:W-:-:S04]  /*7250*/  SHF.L.U32 R13, R13, 0x1f, RZ ;  /* 0x0000001f0d0d7819 */ /* 0x000fc800000006ff */
[----:B------:R0:W1:Y:S01]  /*7260*/  SYNCS.PHASECHK.TRANS64.TRYWAIT P1, [UR6+0x22850], R13 ;  /* 0x0228500dff0075a7 */ /* 0x0000620008020146 */
[----:B------:R-:W-:Y:S05]  /*7270*/  @!P0 BRA `(.L_x_8457) ;  /* 0x0000000000048947 */ /* 0x000fea0003800000 */
[----:B------:R-:W-:Y:S01]  /*7280*/  BPT.TRAP 0x1 ;  /* 0x000000040000795c */ /* 0x000fe20000300000 */
.L_x_8457:
[----:B-1----:R-:W-:Y:S05]  /*7290*/  @P1 BRA `(.L_x_8455) ;  /* 0x0000000000081947 */ /* 0x002fea0003800000 */
[----:B------:R-:W1:Y:S02]  /*72a0*/  SYNCS.PHASECHK.TRANS64.TRYWAIT P1, [UR6+0x22850], R13 ;  /* 0x0228500dff0075a7 */ /* 0x000e640008020146 */
[----:B-1----:R-:W-:Y:S05]  /*72b0*/  @!P1 BRA `(.L_x_8458) ;  /* 0x0000015000749947 */ /* 0x002fea0003800000 */
.L_x_8455:
        /* <DEDUP_REMOVED lines=34> */
.L_x_8459:
[----:B------:R-:W-:Y:S01]  /*74e0*/  UISETP.NE.AND UP1, UPT, UR44, URZ, UPT ;  /* 0x0000003f2c00728c */ /* 0x000fe2000bf25270 */
[C---:B------:R-:W-:Y:S01]  /*74f0*/  FMUL.FTZ R188, R2.reuse, R88 ;  /* 0x0000005802bc7220 */ /* 0x040fe20000410000 */
[C---:B------:R-:W-:Y:S01]  /*7500*/  FMUL.FTZ R186, R2.reuse, R117 ;  /* 0x0000007502ba7220 */ /* 0x040fe20000410000 */
[----:B------:R-:W-:Y:S02]  /*7510*/  IMAD.MOV.U32 R117, RZ, RZ, R8 ;  /* 0x000000ffff757224 */ /* 0x000fe400078e0008 */
[C---:B0-----:R-:W-:Y:S01]  /*7520*/  FMUL.FTZ R13, R2.reuse, R154 ;  /* 0x0000009a020d7220 */ /* 0x041fe20000410000 */
[C---:B------:R-:W-:Y:S01]  /*7530*/  FMUL.FTZ R154, R2.reuse, R157 ;  /* 0x0000009d029a7220 */ /* 0x040fe20000410000 */
[----:B------:R-:W-:Y:S01]  /*7540*/  PLOP3.LUT P1, PT, PT, PT, UP1, 0x80, 0x0 ;  /* 0x000000000000781c */ /* 0x000fe20003f2f018 */
[C---:B------:R-:W-:Y:S01]  /*7550*/  FMUL.FTZ R157, R2.reuse, R160 ;  /* 0x000000a0029d7220 */ /* 0x040fe20000410000 */
        /* <DEDUP_REMOVED lines=9> */
[----:B------:R-:W-:Y:S01]  /*75f0*/  FMUL.FTZ R162, R2, R141 ;  /* 0x0000008d02a27220 */ /* 0x000fe20000410000 */
[----:B------:R-:W-:-:S02]  /*7600*/  IMAD R115, R12, -0xa0, RZ ;  /* 0xffffff600c737824 */ /* 0x000fc400078e02ff */
        /* <DEDUP_REMOVED lines=30> */
[----:B------:R-:W-:Y:S01]  /*77f0*/  ULEA UR6, UR48, UR41, 0x3 ;  /* 0x0000002930067291 */ /* 0x000fe2000f8e183f */
[----:B------:R-:W-:-:S02]  /*7800*/  VIADD R88, R115, 0x1 ;  /* 0x0000000173587836 */ /* 0x000fc40000000000 */
        /* <DEDUP_REMOVED lines=44> */
[----:B------:R-:W1:Y:S01]  /*7ad0*/  MUFU.TANH R15, R15 ;  /* 0x0000000f000f7308 */ /* 0x000e620000002400 */
[----:B------:R-:W-:Y:S01]  /*7ae0*/  UPRMT UR6, UR46, 0x654, UR6 ;  /* 0x000006542e067896 */ /* 0x000fe20008000006 */
[----:B------:R-:W-:-:S02]  /*7af0*/  IMAD R88, R16, UR55, R99 ;  /* 0x0000003710587c24 */ /* 0x000fc4000f8e0263 */
[----:B------:R-:W-:Y:S01]  /*7b00*/  FMUL.FTZ R101, R2, R101 ;  /* 0x0000006502657220 */ /* 0x000fe20000410000 */
[----:B------:R-:W-:Y:S02]  /*7b10*/  VIADD R99, R99, 0xffffffff ;  /* 0xffffffff63637836 */ /* 0x000fe40000000000 */
[----:B------:R-:W-:Y:S01]  /*7b20*/  VIADD R88, R88, -UR53 ;  /* 0x8000003558587c36 */ /* 0x000fe20008000000 */
[----:B------:R-:W2:Y:S03]  /*7b30*/  MUFU.TANH R153, R153 ;  /* 0x0000009900997308 */ /* 0x000ea60000002400 */
[C---:B------:R-:W-:Y:S01]  /*7b40*/  VIADD R103, R88.reuse, UR54 ;  /* 0x0000003658677c36 */ /* 0x040fe20008000000 */
[----:B------:R-:W-:Y:S01]  /*7b50*/  SYNCS.ARRIVE.TRANS64.RED.A1T0 RZ, [UR6], RZ ;  /* 0x000000ffffff79a7 */ /* 0x000fe20008100406 */
[----:B------:R-:W-:Y:S02]  /*7b60*/  VIADD R119, R88, UR49 ;  /* 0x0000003158777c36 */ /* 0x000fe40008000000 */
[--C-:B0-----:R-:W-:Y:S01]  /*7b70*/  IMAD.IADD R95, R103, 0x1, R96.reuse ;  /* 0x00000001675f7824 */ /* 0x101fe200078e0260 */
[----:B------:R-:W0:Y:S08]  /*7b80*/  MUFU.TANH R13, R13 ;  /* 0x0000000d000d7308 */ /* 0x000e300000002400 */
        /* <DEDUP_REMOVED lines=78> */
[----:B-1234-:R-:W-:Y:S06]  /*8070*/  @P1 BRA `(.L_x_8460) ;  /* 0x0000000000581947 */ /* 0x01efec0003800000 */
        /* <DEDUP_REMOVED lines=13> */
.L_x_8462:
[----:B------:R-:W-:-:S05]  /*8150*/  IMAD.U32 R98, RZ, RZ, UR52 ;  /* 0x00000034ff627e24 */ /* 0x000fca000f8e00ff */
[----:B------:R-:W-:-:S13]  /*8160*/  ISETP.NE.AND P1, PT, R98, 0x1, PT ;  /* 0x000000016200780c */ /* 0x000fda0003f25270 */
[----:B------:R-:W1:Y:S02]  /*8170*/  @P1 LDC.64 R88, c[0x0][0x9e8] ;  /* 0x00027a00ff581b82 */ /* 0x000e640000000a00 */
[----:B-1----:R-:W-:-:S05]  /*8180*/  @P1 IMAD.HI.U32 R88, R96, R88, RZ ;  /* 0x0000005860581227 */ /* 0x002fca00078e00ff */
[----:B------:R-:W-:-:S07]  /*8190*/  @P1 SHF.R.U32.HI R96, RZ, R89, R88 ;  /* 0x00000059ff601219 */ /* 0x000fce0000011658 */
.L_x_8463:
[----:B------:R-:W-:Y:S05]  /*81a0*/  BSYNC B0 ;  /* 0x0000000000007941 */ /* 0x000fea0003800000 */
.L_x_8461:
[----:B------:R-:W-:-:S05]  /*81b0*/  IMAD R96, R96, R98, R99 ;  /* 0x0000006260607224 */ /* 0x000fca00078e0263 */
[----:B------:R-:W-:Y:S02]  /*81c0*/  VIADDMNMX R95, R96, R98, R95, PT ;  /* 0x00000062605f7246 */ /* 0x000fe4000380015f */
[----:B------:R-:W-:-:S07]  /*81d0*/  VIMNMX R101, R101, R96, !PT ;  /* 0x0000006065657248 */ /* 0x000fce0007fe0100 */
.L_x_8460:
[C---:B------:R-:W-:Y:S01]  /*81e0*/  ISETP.GE.AND P2, PT, R115.reuse, 0x9, PT ;  /* 0x000000097300780c */ /* 0x040fe20003f46270 */
[----:B------:R-:W1:Y:S01]  /*81f0*/  SHFL.IDX PT, R88, R117, 0x1, 0x1c1f ;  /* 0x003c1f0075587f89 */ /* 0x000e6200000e0000 */
[C---:B------:R-:W-:Y:S01]  /*8200*/  ISETP.GE.AND P1, PT, R115.reuse, 0x2, PT ;  /* 0x000000027300780c */ /* 0x040fe20003f26270 */
[----:B------:R-:W-:Y:S01]  /*8210*/  UISETP.NE.AND UP0, UPT, UR43, URZ, UPT ;  /* 0x0000003f2b00728c */ /* 0x000fe2000bf05270 */
[----:B------:R-:W-:Y:S02]  /*8220*/  ISETP.GE.AND P5, PT, R115, 0xa, PT ;  /* 0x0000000a7300780c */ /* 0x000fe40003fa6270 */
[----:B------:R-:W-:Y:S02]  /*8230*/  LOP3.LUT R0, R0, 0xfffffffd, RZ, 0xc0, !PT ;  /* 0xfffffffd00007812 */ /* 0x000fe400078ec0ff */
[----:B------:R-:W-:Y:S02]  /*8240*/  ISETP.GT.AND P3, PT, R101, 0x1, !P1 ;  /* 0x000000016500780c */ /* 0x000fe40004f64270 */
[----:B------:R-:W-:-:S02]  /*8250*/  ISETP.GE.AND P4, PT, R115, 0x11, PT ;  /* 0x000000117300780c */ /* 0x000fc40003f86270 */
[----:B------:R-:W-:Y:S02]  /*8260*/  ISETP.LT.OR P3, PT, R95, 0x2, P3 ;  /* 0x000000025f00780c */ /* 0x000fe40001f61670 */
[----:B------:R-:W-:Y:S02]  /*8270*/  @P2 LOP3.LUT R0, R0, 0x2, RZ, 0xfc, !PT ;  /* 0x0000000200002812 */ /* 0x000fe400078efcff */
[----:B------:R-:W-:Y:S02]  /*8280*/  ISETP.GT.AND P2, PT, R101, 0x8, !P2 ;  /* 0x000000086500780c */ /* 0x000fe40005744270 */
[----:B------:R-:W-:Y:S02]  /*8290*/  LOP3.LUT R0, R0, 0xfffffffb, RZ, 0xc0, !PT ;  /* 0xfffffffb00007812 */ /* 0x000fe400078ec0ff */
[----:B------:R-:W-:Y:S02]  /*82a0*/  ISETP.LT.OR P2, PT, R95, 0x9, P2 ;  /* 0x000000095f00780c */ /* 0x000fe40001741670 */
[----:B------:R-:W-:-:S02]  /*82b0*/  FSEL R96, R153, -INF , !P3 ;  /* 0xff80000099607808 */ /* 0x000fc40005800000 */
[----:B------:R-:W-:Y:S02]  /*82c0*/  @P5 LOP3.LUT R0, R0, 0x4, RZ, 0xfc, !PT ;  /* 0x0000000400005812 */ /* 0x000fe400078efcff */
[----:B------:R-:W-:Y:S02]  /*82d0*/  ISETP.GT.AND P3, PT, R101, 0x9, !P5 ;  /* 0x000000096500780c */ /* 0x000fe40006f64270 */
[----:B------:R-:W-:Y:S02]  /*82e0*/  FSEL R98, R155, -INF , !P2 ;  /* 0xff8000009b627808 */ /* 0x000fe40005000000 */
[----:B------:R-:W-:Y:S02]  /*82f0*/  LOP3.LUT R0, R0, 0xfffffff7, RZ, 0xc0, !PT ;  /* 0xfffffff700007812 */ /* 0x000fe400078ec0ff */
[----:B------:R-:W-:Y:S02]  /*8300*/  ISETP.GT.AND P2, PT, R101, 0x10, !P4 ;  /* 0x000000106500780c */ /* 0x000fe40006744270 */
[----:B------:R-:W-:-:S02]  /*8310*/  ISETP.LT.OR P3, PT, R95, 0xa, P3 ;  /* 0x0000000a5f00780c */ /* 0x000fc40001f61670 */
[----:B------:R-:W-:Y:S02]  /*8320*/  @P4 LOP3.LUT R0, R0, 0x8, RZ, 0xfc, !PT ;  /* 0x0000000800004812 */ /* 0x000fe400078efcff */
[----:B------:R-:W-:Y:S02]  /*8330*/  ISETP.LT.OR P2, PT, R95, 0x11, P2 ;  /* 0x000000115f00780c */ /* 0x000fe40001741670 */
[----:B0-----:R-:W-:Y:S02]  /*8340*/  FSEL R154, R154, -INF , !P3 ;  /* 0xff8000009a9a7808 */ /* 0x001fe40005800000 */
[C---:B------:R-:W-:Y:S02]  /*8350*/  ISETP.GE.AND P4, PT, R115.reuse, 0x12, PT ;  /* 0x000000127300780c */ /* 0x040fe40003f86270 */
[----:B------:R-:W-:Y:S02]  /*8360*/  ISETP.GE.AND P3, PT, R115, 0x19, PT ;  /* 0x000000197300780c */ /* 0x000fe40003f66270 */
[----:B------:R-:W-:-:S02]  /*8370*/  FSEL R100, R157, -INF , !P2 ;  /* 0xff8000009d647808 */ /* 0x000fc40005000000 */
[----:B------:R-:W-:Y:S02]  /*8380*/  ISETP.GT.AND P2, PT, R101, 0x11, !P4 ;  /* 0x000000116500780c */ /* 0x000fe40006744270 */
[----:B------:R-:W-:Y:S02]  /*8390*/  LOP3.LUT R3, R3, 0xfffffffd, RZ, 0xc0, !PT ;  /* 0xfffffffd03037812 */ /* 0x000fe400078ec0ff */
[----:B------:R-:W-:Y:S02]  /*83a0*/  ISETP.LT.OR P2, PT, R95, 0x12, P2 ;  /* 0x000000125f00780c */ /* 0x000fe40001741670 */
[----:B------:R-:W-:Y:S02]  /*83b0*/  LOP3.LUT R0, R0, 0xffffffef, RZ, 0xc0, !PT ;  /* 0xffffffef00007812 */ /* 0x000fe400078ec0ff */
[----:B------:R-:W-:Y:S02]  /*83c0*/  FSEL R102, R156, -INF , !P2 ;  /* 0xff8000009c667808 */ /* 0x000fe40005000000 */
[----:B------:R-:W-:-:S02]  /*83d0*/  @P3 LOP3.LUT R3, R3, 0x2, RZ, 0xfc, !PT ;  /* 0x0000000203033812 */ /* 0x000fc400078efcff */
[----:B------:R-:W-:Y:S02]  /*83e0*/  ISETP.GT.AND P2, PT, R101, 0x18, !P3 ;  /* 0x000000186500780c */ /* 0x000fe40005f44270 */
[----:B------:R-:W-:Y:S02]  /*83f0*/  ISETP.GE.AND P3, PT, R115, 0x1a, PT ;  /* 0x0000001a7300780c */ /* 0x000fe40003f66270 */
[----:B------:R-:W-:Y:S02]  /*8400*/  ISETP.LT.OR P2, PT, R95, 0x19, P2 ;  /* 0x000000195f00780c */ /* 0x000fe40001741670 */
[----:B------:R-:W-:Y:S02]  /*8410*/  LOP3.LUT R3, R3, 0xfffffffe, RZ, 0xc0, !PT ;  /* 0xfffffffe03037812 */ /* 0x000fe400078ec0ff */
[----:B------:R-:W-:Y:S02]  /*8420*/  FSEL R116, R159, -INF , !P2 ;  /* 0xff8000009f747808 */ /* 0x000fe40005000000 */
[----:B------:R-:W-:-:S02]  /*8430*/  ISETP.GT.AND P2, PT, R101, 0x19, !P3 ;  /* 0x000000196500780c */ /* 0x000fc40005f44270 */
[----:B------:R-:W-:Y:S02]  /*8440*/  @P4 LOP3.LUT R0, R0, 0x10, RZ, 0xfc, !PT ;  /* 0x0000001000004812 */ /* 0x000fe400078efcff */
[----:B------:R-:W-:Y:S02]  /*8450*/  ISETP.LT.OR P2, PT, R95, 0x1a, P2 ;  /* 0x0000001a5f00780c */ /* 0x000fe40001741670 */
[----:B------:R-:W-:Y:S02]  /*8460*/  @P3 LOP3.LUT R3, R3, 0x1, RZ, 0xfc, !PT ;  /* 0x0000000103033812 */ /* 0x000fe400078efcff */
[----:B------:R-:W-:Y:S02]  /*8470*/  ISETP.GE.AND P3, PT, R115, 0x21, PT ;  /* 0x000000217300780c */ /* 0x000fe40003f66270 */
[----:B------:R-:W-:Y:S02]  /*8480*/  LOP3.LUT R0, R0, 0x7fffffff, RZ, 0xc0, !PT ;  /* 0x7fffffff00007812 */ /* 0x000fe400078ec0ff */
[----:B------:R-:W-:-:S02]  /*8490*/  FSEL R118, R158, -INF , !P2 ;  /* 0xff8000009e767808 */ /* 0x000fc40005000000 */
[----:B------:R-:W-:Y:S02]  /*84a0*/  ISETP.GT.AND P2, PT, R101, 0x20, !P3 ;  /* 0x000000206500780c */ /* 0x000fe40005f44270 */
[----:B------:R-:W-:Y:S02]  /*84b0*/  LOP3.LUT R3, R3, 0xfffffffb, RZ, 0xc0, !PT ;  /* 0xfffffffb03037812 */ /* 0x000fe400078ec0ff */
[----:B------:R-:W-:-:S03]  /*84c0*/  ISETP.LT.OR P2, PT, R95, 0x21, P2 ;  /* 0x000000215f00780c */ /* 0x000fc60001741670 */
[----:B------:R-:W-:Y:S02]  /*84d0*/  @P3 LOP3.LUT R0, R0, 0x80000000, RZ, 0xfc, !PT ;  /* 0x8000000000003812 */ /* 0x000fe400078efcff */
[----:B------:R-:W-:Y:S02]  /*84e0*/  ISETP.GE.AND P3, PT, R115, 0x22, PT ;  /* 0x000000227300780c */ /* 0x000fe40003f66270 */
[----:B------:R-:W-:Y:S02]  /*84f0*/  LOP3.LUT R0, R0, 0xbfffffff, RZ, 0xc0, !PT ;  /* 0xbfffffff00007812 */ /* 0x000fe400078ec0ff */
[----:B------:R-:W-:Y:S02]  /*8500*/  FSEL R128, R161, -INF , !P2 ;  /* 0xff800000a1807808 */ /* 0x000fe40005000000 */
[----:B------:R-:W-:-:S04]  /*8510*/  ISETP.GT.AND P2, PT, R101, 0x21, !P3 ;  /* 0x000000216500780c */ /* 0x000fc80005f44270 */
        /* <DEDUP_REMOVED lines=141> */
[----:B------:R-:W-:Y:S02]  /*8df0*/  FSEL R188, R188, -INF , !P2 ;  /* 0xff800000bcbc7808 */ /* 0x000fe40005000000 */
[----:B------:R-:W-:Y:S02]  /*8e00*/  LOP3.LUT R0, R0, 0xffffffbf, RZ, 0xc0, !PT ;  /* 0xffffffbf00007812 */ /* 0x000fe400078ec0ff */
[----:B------:R-:W-:-:S04]  /*8e10*/  ISETP.GT.AND P2, PT, R101, 0x81, !P3 ;  /* 0x000000816500780c */ /* 0x000fc80005f44270 */
[----:B------:R-:W-:-:S03]  /*8e20*/  ISETP.LT.OR P2, PT, R95, 0x82, P2 ;  /* 0x000000825f00780c */ /* 0x000fc60001741670 */
[----:B------:R-:W-:Y:S02]  /*8e30*/  @P3 LOP3.LUT R0, R0, 0x40, RZ, 0xfc, !PT ;  /* 0x0000004000003812 */ /* 0x000fe400078efcff */
[----:B------:R-:W-:Y:S02]  /*8e40*/  ISETP.GE.AND P3, PT, R115, 0x89, PT ;  /* 0x000000897300780c */ /* 0x000fe40003f66270 */
[----:B------:R-:W-:Y:S02]  /*8e50*/  FSEL R190, R190, -INF , !P2 ;  /* 0xff800000bebe7808 */ /* 0x000fe40005000000 */
[----:B------:R-:W-:Y:S02]  /*8e60*/  ISETP.GT.AND P2, PT, R101, 0x88, !P3 ;  /* 0x000000886500780c */ /* 0x000fe40005f44270 */
[----:B------:R-:W-:Y:S02]  /*8e70*/  LOP3.LUT R0, R0, 0xffffffdf, RZ, 0xc0, !PT ;  /* 0xffffffdf00007812 */ /* 0x000fe400078ec0ff */
[----:B------:R-:W-:-:S04]  /*8e80*/  ISETP.LT.OR P2, PT, R95, 0x89, P2 ;  /* 0x000000895f00780c */ /* 0x000fc80001741670 */
[----:B------:R-:W-:Y:S02]  /*8e90*/  FSEL R192, R192, -INF , !P2 ;  /* 0xff800000c0c07808 */ /* 0x000fe40005000000 */
[----:B------:R-:W-:Y:S02]  /*8ea0*/  ISETP.GE.AND P2, PT, R115, 0x8a, PT ;  /* 0x0000008a7300780c */ /* 0x000fe40003f46270 */
[----:B------:R-:W-:Y:S02]  /*8eb0*/  @P3 LOP3.LUT R0, R0, 0x20, RZ, 0xfc, !PT ;  /* 0x0000002000003812 */ /* 0x000fe400078efcff */
[----:B------:R-:W-:Y:S02]  /*8ec0*/  ISETP.GT.AND P3, PT, R101, 0x89, !P2 ;  /* 0x000000896500780c */ /* 0x000fe40005764270 */
[----:B------:R-:W-:Y:S02]  /*8ed0*/  LOP3.LUT R0, R0, 0xfffffffe, RZ, 0xc0, !PT ;  /* 0xfffffffe00007812 */ /* 0x000fe400078ec0ff */
        /* <DEDUP_REMOVED lines=14> */
[----:B------:R-:W-:-:S13]  /*8fc0*/  ISETP.GE.AND P6, PT, R115, 0x1, PT ;  /* 0x000000017300780c */ /* 0x000fda0003fc6270 */
[----:B------:R-:W-:Y:S02]  /*8fd0*/  @P6 LOP3.LUT R0, R0, 0x1, RZ, 0xfc, !PT ;  /* 0x0000000100006812 */ /* 0x000fe400078efcff */
[----:B------:R-:W-:-:S04]  /*8fe0*/  ISETP.GT.AND P6, PT, R101, RZ, !P6 ;  /* 0x000000ff6500720c */ /* 0x000fc800077c4270 */
[----:B------:R-:W-:-:S04]  /*8ff0*/  ISETP.LT.OR P6, PT, R95, 0x1, P6 ;  /* 0x000000015f00780c */ /* 0x000fc800037c1670 */
[----:B------:R-:W-:Y:S02]  /*9000*/  FSEL R97, R15, -INF , !P6 ;  /* 0xff8000000f617808 */ /* 0x000fe40007000000 */
[----:B------:R-:W-:Y:S01]  /*9010*/  ISETP.GE.AND P6, PT, R115, 0x9a, PT ;  /* 0x0000009a7300780c */ /* 0x000fe20003fc6270 */
[----:B-1----:R-:W-:-:S12]  /*9020*/  IMAD.IADD R115, R119, 0x1, R88 ;  /* 0x0000000177737824 */ /* 0x002fd800078e0258 */
[----:B------:R-:W-:Y:S02]  /*9030*/  @P6 LOP3.LUT R3, R3, 0x4, RZ, 0xfc, !PT ;  /* 0x0000000403036812 */ /* 0x000fe400078efcff */
[----:B------:R-:W-:-:S04]  /*9040*/  ISETP.GT.AND P6, PT, R101, 0x99, !P6 ;  /* 0x000000996500780c */ /* 0x000fc800077c4270 */
[----:B------:R-:W-:Y:S01]  /*9050*/  ISETP.LT.OR P6, PT, R95, 0x9a, P6 ;  /* 0x0000009a5f00780c */ /* 0x000fe200037c1670 */
[----:B------:R-:W-:-:S03]  /*9060*/  IMAD.IADD R95, R103, 0x1, R88 ;  /* 0x00000001675f7824 */ /* 0x000fc600078e0258 */
[----:B------:R-:W-:Y:S02]  /*9070*/  FSEL R202, R202, -INF , !P6 ;  /* 0xff800000caca7808 */ /* 0x000fe40007000000 */
[----:B------:R-:W-:-:S13]  /*9080*/  PLOP3.LUT P6, PT, PT, PT, UP0, 0x40, 0x0 ;  /* 0x000000000000781c */ /* 0x000fda0003fce808 */
        /* <DEDUP_REMOVED lines=14> */
.L_x_8466:
[----:B------:R-:W-:-:S05]  /*9170*/  IMAD.U32 R204, RZ, RZ, UR52 ;  /* 0x00000034ffcc7e24 */ /* 0x000fca000f8e00ff */
[----:B------:R-:W-:-:S13]  /*9180*/  ISETP.NE.AND P6, PT, R204, 0x1, PT ;  /* 0x00000001cc00780c */ /* 0x000fda0003fc5270 */
[----:B------:R-:W0:Y:S02]  /*9190*/  @P6 LDC.64 R88, c[0x0][0x9e8] ;  /* 0x00027a00ff586b82 */ /* 0x000e240000000a00 */
[----:B0-----:R-:W-:-:S05]  /*91a0*/  @P6 IMAD.HI.U32 R88, R15, R88, RZ ;  /* 0x000000580f586227 */ /* 0x001fca00078e00ff */
[----:B------:R-:W-:-:S07]  /*91b0*/  @P6 SHF.R.U32.HI R15, RZ, R89, R88 ;  /* 0x00000059ff0f6219 */ /* 0x000fce0000011658 */
.L_x_8467:
[----:B------:R-:W-:Y:S05]  /*91c0*/  BSYNC B0 ;  /* 0x0000000000007941 */ /* 0x000fea0003800000 */
.L_x_8465:
[----:B------:R-:W-:-:S05]  /*91d0*/  IMAD R88, R15, R204, R99 ;  /* 0x000000cc0f587224 */ /* 0x000fca00078e0263 */
[----:B------:R-:W-:Y:S02]  /*91e0*/  VIADDMNMX R95, R88, R204, R95, PT ;  /* 0x000000cc585f7246 */ /* 0x000fe4000380015f */
[----:B------:R-:W-:-:S07]  /*91f0*/  VIMNMX R115, R115, R88, !PT ;  /* 0x0000005873737248 */ /* 0x000fce0007fe0100 */
.L_x_8464:
[----:B------:R-:W-:Y:S02]  /*9200*/  ISETP.GT.AND P1, PT, R115, 0x1, !P1 ;  /* 0x000000017300780c */ /* 0x000fe40004f24270 */
[----:B------:R-:W-:Y:S02]  /*9210*/  LOP3.LUT P6, RZ, R0, 0x8000000, RZ, 0xc0, !PT ;  /* 0x0800000000ff7812 */ /* 0x000fe400078cc0ff */
[----:B------:R-:W-:Y:S02]  /*9220*/  ISETP.LT.OR P1, PT, R95, 0x2, P1 ;  /* 0x000000025f00780c */ /* 0x000fe40000f21670 */
[----:B------:R-:W-:Y:S02]  /*9230*/  FMNMX.FTZ R15, R97, R11, !PT ;  /* 0x0000000b610f7209 */ /* 0x000fe40007810000 */
[----:B------:R-:W-:Y:S02]  /*9240*/  FSEL R88, R14, -INF , !P1 ;  /* 0xff8000000e587808 */ /* 0x000fe40004800000 */
[----:B------:R-:W-:-:S02]  /*9250*/  LOP3.LUT P1, RZ, R0, 0x2, RZ, 0xc0, !PT ;  /* 0x0000000200ff7812 */ /* 0x000fc4000782c0ff */
[----:B------:R-:W-:Y:S02]  /*9260*/  FMNMX.FTZ R15, R96, R15, !PT ;  /* 0x0000000f600f7209 */ /* 0x000fe40007810000 */
[----:B------:R-:W-:Y:S02]  /*9270*/  ISETP.GT.AND P1, PT, R115, 0x8, !P1 ;  /* 0x000000087300780c */ /* 0x000fe40004f24270 */
[----:B------:R-:W-:Y:S02]  /*9280*/  FMNMX.FTZ R15, R98, R15, !PT ;  /* 0x0000000f620f7209 */ /* 0x000fe40007810000 */
[----:B------:R-:W-:Y:S02]  /*9290*/  ISETP.LT.OR P1, PT, R95, 0x9, P1 ;  /* 0x000000095f00780c */ /* 0x000fe40000f21670 */
[----:B------:R-:W-:Y:S02]  /*92a0*/  FMNMX.FTZ R15, R154, R15, !PT ;  /* 0x0000000f9a0f7209 */ /* 0x000fe40007810000 */
[----:B------:R-:W-:-:S02]  /*92b0*/  FSEL R204, R19, -INF , !P1 ;  /* 0xff80000013cc7808 */ /* 0x000fc40004800000 */
[----:B------:R-:W-:Y:S02]  /*92c0*/  LOP3.LUT P1, RZ, R0, 0x4, RZ, 0xc0, !PT ;  /* 0x0000000400ff7812 */ /* 0x000fe4000782c0ff */
[----:B------:R-:W-:Y:S02]  /*92d0*/  FMNMX.FTZ R15, R100, R15, !PT ;  /* 0x0000000f640f7209 */ /* 0x000fe40007810000 */
[----:B------:R-:W-:Y:S02]  /*92e0*/  ISETP.GT.AND P1, PT, R115, 0x9, !P1 ;  /* 0x000000097300780c */ /* 0x000fe40004f24270 */
[----:B------:R-:W-:Y:S02]  /*92f0*/  FMNMX.FTZ R15, R102, R15, !PT ;  /* 0x0000000f660f7209 */ /* 0x000fe40007810000 */
[----:B------:R-:W-:Y:S02]  /*9300*/  ISETP.LT.OR P1, PT, R95, 0xa, P1 ;  /* 0x0000000a5f00780c */ /* 0x000fe40000f21670 */
[----:B------:R-:W-:-:S02]  /*9310*/  FMNMX.FTZ R15, R116, R15, !PT ;  /* 0x0000000f740f7209 */ /* 0x000fc40007810000 */
[----:B------:R-:W-:Y:S02]  /*9320*/  FSEL R206, R20, -INF , !P1 ;  /* 0xff80000014ce7808 */ /* 0x000fe40004800000 */
[----:B------:R-:W-:Y:S02]  /*9330*/  LOP3.LUT P1, RZ, R0, 0x8, RZ, 0xc0, !PT ;  /* 0x0000000800ff7812 */ /* 0x000fe4000782c0ff */
[----:B------:R-:W-:Y:S02]  /*9340*/  FMNMX.FTZ R15, R118, R15, !PT ;  /* 0x0000000f760f7209 */ /* 0x000fe40007810000 */
[----:B------:R-:W-:Y:S02]  /*9350*/  ISETP.GT.AND P1, PT, R115, 0x10, !P1 ;  /* 0x000000107300780c */ /* 0x000fe40004f24270 */
[----:B------:R-:W-:Y:S02]  /*9360*/  FMNMX.FTZ R15, R128, R15, !PT ;  /* 0x0000000f800f7209 */ /* 0x000fe40007810000 */
[----:B------:R-:W-:-:S02]  /*9370*/  ISETP.LT.OR P1, PT, R95, 0x11, P1 ;  /* 0x000000115f00780c */ /* 0x000fc40000f21670 */
[----:B------:R-:W-:Y:S02]  /*9380*/  FMNMX.FTZ R15, R130, R15, !PT ;  /* 0x0000000f820f7209 */ /* 0x000fe40007810000 */
[----:B------:R-:W-:Y:S02]  /*9390*/  FSEL R208, R21, -INF , !P1 ;  /* 0xff80000015d07808 */ /* 0x000fe40004800000 */
[----:B------:R-:W-:Y:S02]  /*93a0*/  LOP3.LUT P1, RZ, R0, 0x10, RZ, 0xc0, !PT ;  /* 0x0000001000ff7812 */ /* 0x000fe4000782c0ff */
[----:B------:R-:W-:Y:S02]  /*93b0*/  FMNMX.FTZ R15, R132, R15, !PT ;  /* 0x0000000f840f7209 */ /* 0x000fe40007810000 */
[----:B------:R-:W-:Y:S02]  /*93c0*/  ISETP.GT.AND P1, PT, R115, 0x11, !P1 ;  /* 0x000000117300780c */ /* 0x000fe40004f24270 */
[----:B------:R-:W-:-:S02]  /*93d0*/  FMNMX.FTZ R15, R134, R15, !PT ;  /* 0x0000000f860f7209 */ /* 0x000fc40007810000 */
[----:B------:R-:W-:Y:S02]  /*93e0*/  ISETP.LT.OR P1, PT, R95, 0x12, P1 ;  /* 0x000000125f00780c */ /* 0x000fe40000f21670 */
[----:B------:R-:W-:Y:S02]  /*93f0*/  FMNMX.FTZ R15, R144, R15, !PT ;  /* 0x0000000f900f7209 */ /* 0x000fe40007810000 */
[----:B------:R-:W-:Y:S02]  /*9400*/  FSEL R22, R22, -INF , !P1 ;  /* 0xff80000016167808 */ /* 0x000fe40004800000 */
[----:B------:R-:W-:Y:S02]  /*9410*/  LOP3.LUT P1, RZ, R3, 0x2, RZ, 0xc0, !PT ;  /* 0x0000000203ff7812 */ /* 0x000fe4000782c0ff */
[----:B------:R-:W-:Y:S02]  /*9420*/  FMNMX.FTZ R15, R146, R15, !PT ;  /* 0x0000000f920f7209 */ /* 0x000fe40007810000 */
[----:B------:R-:W-:-:S02]  /*9430*/  ISETP.GT.AND P1, PT, R115, 0x18, !P1 ;  /* 0x000000187300780c */ /* 0x000fc40004f24270 */
[----:B------:R-:W-:Y:S02]  /*9440*/  FMNMX.FTZ R15, R148, R15, !PT ;  /* 0x0000000f940f7209 */ /* 0x000fe40007810000 */
[----:B------:R-:W-:Y:S02]  /*9450*/  ISETP.LT.OR P1, PT, R95, 0x19, P1 ;  /* 0x000000195f00780c */ /* 0x000fe40000f21670 */
[----:B------:R-:W-:Y:S02]  /*9460*/  FMNMX.FTZ R15, R150, R15, !PT ;  /* 0x0000000f960f7209 */ /* 0x000fe40007810000 */
[----:B------:R-:W-:Y:S02]  /*9470*/  FSEL R210, R23, -INF , !P1 ;  /* 0xff80000017d27808 */ /* 0x000fe40004800000 */
[----:B------:R-:W-:Y:S02]  /*9480*/  LOP3.LUT P1, RZ, R3, 0x1, RZ, 0xc0, !PT ;  /* 0x0000000103ff7812 */ /* 0x000fe4000782c0ff */
[----:B------:R-:W-:-:S02]  /*9490*/  FMNMX.FTZ R15, R156, R15, !PT ;  /* 0x0000000f9c0f7209 */ /* 0x000fc40007810000 */
[----:B------:R-:W-:Y:S02]  /*94a0*/  ISETP.GT.AND P1, PT, R115, 0x19, !P1 ;  /* 0x000000197300780c */ /* 0x000fe40004f24270 */
[----:B------:R-:W-:Y:S02]  /*94b0*/  FMNMX.FTZ R15, R158, R15, !PT ;  /* 0x0000000f9e0f7209 */ /* 0x000fe40007810000 */
        /* <DEDUP_REMOVED lines=31> */
[----:B------:R-:W-:Y:S02]  /*96b0*/  ISETP.GT.AND P1, PT, R115, 0x30, !P6 ;  /* 0x000000307300780c */ /* 0x000fe40007724270 */
[----:B------:R-:W-:Y:S02]  /*96c0*/  LOP3.LUT P6, RZ, R0, 0x10000, RZ, 0xc0, !PT ;  /* 0x0001000000ff7812 */ /* 0x000fe400078cc0ff */
        /* <DEDUP_REMOVED lines=21> */
[----:B------:R-:W-:Y:S01]  /*9820*/  ISETP.LT.OR P1, PT, R95, 0x3a, P1 ;  /* 0x0000003a5f00780c */ /* 0x000fe20000f21670 */
[----:B------:R-:W0:Y:S01]  /*9830*/  LDC R15, c[0x0][0x988] ;  /* 0x00026200ff0f7b82 */ /* 0x000e220000000800 */
[----:B------:R-:W-:Y:S01]  /*9840*/  ISETP.GT.AND P2, PT, R115, 0x89, !P2 ;  /* 0x000000897300780c */ /* 0x000fe20005744270 */
[----:B------:R-:W1:Y:S01]  /*9850*/  SHFL.BFLY PT, R14, R19, 0x2, 0x1f ;  /* 0x0c401f00130e7f89 */ /* 0x000e6200000e0000 */
[----:B------:R-:W-:Y:S02]  /*9860*/  FSEL R218, R143, -INF , !P1 ;  /* 0xff8000008fda7808 */ /* 0x000fe40004800000 */
[----:B------:R-:W-:-:S02]  /*9870*/  LOP3.LUT P1, RZ, R0, 0x800000, RZ, 0xc0, !PT ;  /* 0x0080000000ff7812 */ /* 0x000fc4000782c0ff */
[C---:B------:R-:W-:Y:S02]  /*9880*/  ISETP.GT.AND P3, PT, R115.reuse, 0x90, !P3 ;  /* 0x000000907300780c */ /* 0x040fe40005f64270 */
[C---:B------:R-:W-:Y:S02]  /*9890*/  ISETP.GT.AND P1, PT, R115.reuse, 0x40, !P1 ;  /* 0x000000407300780c */ /* 0x040fe40004f24270 */
[----:B------:R-:W-:Y:S02]  /*98a0*/  ISETP.GT.AND P4, PT, R115, 0x91, !P4 ;  /* 0x000000917300780c */ /* 0x000fe40006784270 */
[----:B------:R-:W-:Y:S02]  /*98b0*/  ISETP.LT.OR P1, PT, R95, 0x41, P1 ;  /* 0x000000415f00780c */ /* 0x000fe40000f21670 */
[----:B------:R-:W-:Y:S02]  /*98c0*/  ISETP.GT.AND P5, PT, R115, 0x98, !P5 ;  /* 0x000000987300780c */ /* 0x000fe40006fa4270 */
[----:B------:R-:W-:-:S02]  /*98d0*/  FSEL R120, R120, -INF , !P1 ;  /* 0xff80000078787808 */ /* 0x000fc40004800000 */
[----:B------:R-:W-:Y:S02]  /*98e0*/  LOP3.LUT P1, RZ, R0, 0x400000, RZ, 0xc0, !PT ;  /* 0x0040000000ff7812 */ /* 0x000fe4000782c0ff */
[----:B------:R-:W-:Y:S02]  /*98f0*/  ISETP.LT.OR P2, PT, R95, 0x8a, P2 ;  /* 0x0000008a5f00780c */ /* 0x000fe40001741670 */
[----:B------:R-:W-:Y:S02]  /*9900*/  ISETP.GT.AND P1, PT, R115, 0x41, !P1 ;  /* 0x000000417300780c */ /* 0x000fe40004f24270 */
[C---:B------:R-:W-:Y:S02]  /*9910*/  ISETP.LT.OR P3, PT, R95.reuse, 0x91, P3 ;  /* 0x000000915f00780c */ /* 0x040fe40001f61670 */
[----:B------:R-:W-:Y:S02]  /*9920*/  ISETP.LT.OR P1, PT, R95, 0x42, P1 ;  /* 0x000000425f00780c */ /* 0x000fe40000f21670 */
[----:B-1----:R-:W-:-:S02]  /*9930*/  FMNMX.FTZ R20, R19, R14, !PT ;  /* 0x0000000e13147209 */ /* 0x002fc40007810000 */
[----:B------:R-:W-:Y:S02]  /*9940*/  FSEL R220, R121, -INF , !P1 ;  /* 0xff80000079dc7808 */ /* 0x000fe40004800000 */
[----:B------:R-:W-:Y:S01]  /*9950*/  LOP3.LUT P1, RZ, R0, 0x200000, RZ, 0xc0, !PT ;  /* 0x0020000000ff7812 */ /* 0x000fe2000782c0ff */
[----:B------:R-:W1:Y:S01]  /*9960*/  SHFL.BFLY PT, R21, R20, 0x1, 0x1f ;  /* 0x0c201f0014157f89 */ /* 0x000e6200000e0000 */
[----:B------:R-:W-:Y:S02]  /*9970*/  ISETP.LT.OR P4, PT, R95, 0x92, P4 ;  /* 0x000000925f00780c */ /* 0x000fe40002781670 */
[----:B------:R-:W-:Y:S02]  /*9980*/  ISETP.GT.AND P1, PT, R115, 0x48, !P1 ;  /* 0x000000487300780c */ /* 0x000fe40004f24270 */
[C---:B------:R-:W-:Y:S02]  /*9990*/  ISETP.LT.OR P5, PT, R95.reuse, 0x99, P5 ;  /* 0x000000995f00780c */ /* 0x040fe40002fa1670 */
[----:B------:R-:W-:-:S02]  /*99a0*/  ISETP.LT.OR P1, PT, R95, 0x49, P1 ;  /* 0x000000495f00780c */ /* 0x000fc40000f21670 */
[----:B------:R-:W-:Y:S02]  /*99b0*/  FSEL R92, R92, -INF , !P4 ;  /* 0xff8000005c5c7808 */ /* 0x000fe40006000000 */
[----:B------:R-:W-:Y:S02]  /*99c0*/  FSEL R122, R122, -INF , !P1 ;  /* 0xff8000007a7a7808 */ /* 0x000fe40004800000 */
[----:B------:R-:W-:-:S04]  /*99d0*/  LOP3.LUT P1, RZ, R0, 0x100000, RZ, 0xc0, !PT ;  /* 0x0010000000ff7812 */ /* 0x000fc8000782c0ff */
[----:B------:R-:W-:-:S04]  /*99e0*/  ISETP.GT.AND P1, PT, R115, 0x49, !P1 ;  /* 0x000000497300780c */ /* 0x000fc80004f24270 */
[----:B------:R-:W-:Y:S02]  /*99f0*/  ISETP.LT.OR P1, PT, R95, 0x4a, P1 ;  /* 0x0000004a5f00780c */ /* 0x000fe40000f21670 */
[----:B-1----:R-:W-:Y:S02]  /*9a00*/  FMNMX.FTZ R14, R20, R21, !PT ;  /* 0x00000015140e7209 */ /* 0x002fe40007810000 */
[----:B------:R-:W-:Y:S02]  /*9a10*/  FSEL R222, R123, -INF , !P1 ;  /* 0xff8000007bde7808 */ /* 0x000fe40004800000 */
[----:B------:R-:W-:Y:S01]  /*9a20*/  LOP3.LUT P1, RZ, R0, 0x80000, RZ, 0xc0, !PT ;  /* 0x0008000000ff7812 */ /* 0x000fe2000782c0ff */
[----:B0-----:R-:W-:-:S03]  /*9a30*/  FFMA.FTZ R117, R14, R15, -8 ;  /* 0xc10000000e757423 */ /* 0x001fc6000001000f */
[----:B------:R-:W-:-:S04]  /*9a40*/  ISETP.GT.AND P1, PT, R115, 0x50, !P1 ;  /* 0x000000507300780c */ /* 0x000fc80004f24270 */
[----:B------:R-:W-:-:S04]  /*9a50*/  ISETP.LT.OR P1, PT, R95, 0x51, P1 ;  /* 0x000000515f00780c */ /* 0x000fc80000f21670 */
[----:B------:R-:W-:Y:S02]  /*9a60*/  FSEL R124, R124, -INF , !P1 ;  /* 0xff8000007c7c7808 */ /* 0x000fe40004800000 */
[----:B------:R-:W-:-:S04]  /*9a70*/  LOP3.LUT P1, RZ, R0, 0x40000, RZ, 0xc0, !PT ;  /* 0x0004000000ff7812 */ /* 0x000fc8000782c0ff */
[----:B------:R-:W-:-:S04]  /*9a80*/  ISETP.GT.AND P1, PT, R115, 0x51, !P1 ;  /* 0x000000517300780c */ /* 0x000fc80004f24270 */
[----:B------:R-:W-:-:S04]  /*9a90*/  ISETP.LT.OR P1, PT, R95, 0x52, P1 ;  /* 0x000000525f00780c */ /* 0x000fc80000f21670 */
[----:B------:R-:W-:Y:S02]  /*9aa0*/  FSEL R224, R125, -INF , !P1 ;  /* 0xff8000007de07808 */ /* 0x000fe40004800000 */
[----:B------:R-:W-:-:S04]  /*9ab0*/  LOP3.LUT P1, RZ, R0, 0x20000, RZ, 0xc0, !PT ;  /* 0x0002000000ff7812 */ /* 0x000fc8000782c0ff */
[----:B------:R-:W-:-:S04]  /*9ac0*/  ISETP.GT.AND P1, PT, R115, 0x58, !P1 ;  /* 0x000000587300780c */ /* 0x000fc80004f24270 */
[----:B------:R-:W-:-:S04]  /*9ad0*/  ISETP.LT.OR P1, PT, R95, 0x59, P1 ;  /* 0x000000595f00780c */ /* 0x000fc80000f21670 */
[----:B------:R-:W-:Y:S02]  /*9ae0*/  FSEL R126, R126, -INF , !P1 ;  /* 0xff8000007e7e7808 */ /* 0x000fe40004800000 */
[----:B------:R-:W-:Y:S02]  /*9af0*/  ISETP.GT.AND P1, PT, R115, 0x59, !P6 ;  /* 0x000000597300780c */ /* 0x000fe40007724270 */
[----:B------:R-:W-:Y:S02]  /*9b00*/  LOP3.LUT P6, RZ, R0, 0x20, RZ, 0xc0, !PT ;  /* 0x0000002000ff7812 */ /* 0x000fe400078cc0ff */
        /* <DEDUP_REMOVED lines=46> */
[----:B------:R-:W-:Y:S02]  /*9df0*/  ISETP.GT.AND P1, PT, R115, RZ, !P6 ;  /* 0x000000ff7300720c */ /* 0x000fe40007724270 */
[----:B------:R-:W-:Y:S02]  /*9e00*/  LOP3.LUT P6, RZ, R3, 0x4, RZ, 0xc0, !PT ;  /* 0x0000000403ff7812 */ /* 0x000fe400078cc0ff */
[----:B------:R-:W-:Y:S02]  /*9e10*/  ISETP.LT.OR P1, PT, R95, 0x1, P1 ;  /* 0x000000015f00780c */ /* 0x000fe40000f21670 */
[----:B------:R-:W-:Y:S02]  /*9e20*/  ISETP.GT.AND P6, PT, R115, 0x99, !P6 ;  /* 0x000000997300780c */ /* 0x000fe400077c4270 */
[----:B------:R-:W-:-:S02]  /*9e30*/  FSEL R105, R13, -INF , !P1 ;  /* 0xff8000000d697808 */ /* 0x000fc40004800000 */
[----:B------:R-:W-:Y:S02]  /*9e40*/  FSETP.NEU.FTZ.AND P1, PT, R14, -INF , PT ;  /* 0xff8000000e00780b */ /* 0x000fe40003f3d000 */
[----:B------:R-:W-:Y:S02]  /*9e50*/  FMNMX.FTZ R89, R105, R10, !PT ;  /* 0x0000000a69597209 */ /* 0x000fe40007810000 */
[----:B------:R-:W-:Y:S02]  /*9e60*/  FSEL R117, R117, RZ, P1 ;  /* 0x000000ff75757208 */ /* 0x000fe40000800000 */
[----:B------:R-:W-:-:S03]  /*9e70*/  ISETP.LT.OR P6, PT, R95, 0x9a, P6 ;  /* 0x0000009a5f00780c */ /* 0x000fc600037c1670 */
[--C-:B------:R-:W-:Y:S01]  /*9e80*/  FFMA.FTZ R13, R97, R15, -R117.reuse ;  /* 0x0000000f610d7223 */ /* 0x100fe20000010875 */
[----:B------:R-:W-:Y:S01]  /*9e90*/  FMNMX.FTZ R97, R88, R89, !PT ;  /* 0x0000005958617209 */ /* 0x000fe20007810000 */
[-CC-:B------:R-:W-:Y:S01]  /*9ea0*/  FFMA.FTZ R148, R148, R15.reuse, -R117.reuse ;  /* 0x0000000f94947223 */ /* 0x180fe20000010875 */
[----:B------:R-:W-:-:S01]  /*9eb0*/  FFMA.FTZ R23, R116, R15, -R117 ;  /* 0x0000000f74177223 */ /* 0x000fc20000010875 */
[--C-:B------:R-:W-:Y:S01]  /*9ec0*/  FFMA.FTZ R116, R130, R15, -R117.reuse ;  /* 0x0000000f82747223 */ /* 0x100fe20000010875 */
[----:B------:R-:W-:Y:S01]  /*9ed0*/  FMNMX.FTZ R97, R204, R97, !PT ;  /* 0x00000061cc617209 */ /* 0x000fe20007810000 */
[-CC-:B------:R-:W-:Y:S01]  /*9ee0*/  FFMA.FTZ R130, R150, R15.reuse, -R117.reuse ;  /* 0x0000000f96827223 */ /* 0x180fe20000010875 */
[----:B------:R-:W-:Y:S01]  /*9ef0*/  FSEL R150, R91, -INF , !P3 ;  /* 0xff8000005b967808 */ /* 0x000fe20005800000 */
[--C-:B------:R-:W-:Y:S01]  /*9f00*/  FFMA.FTZ R19, R98, R15, -R117.reuse ;  /* 0x0000000f62137223 */ /* 0x100fe20000010875 */
[----:B------:R-:W-:Y:S01]  /*9f10*/  FMNMX.FTZ R97, R206, R97, !PT ;  /* 0x00000061ce617209 */ /* 0x000fe20007810000 */
[-CC-:B------:R-:W-:Y:S01]  /*9f20*/  FFMA.FTZ R98, R154, R15.reuse, -R117.reuse ;  /* 0x0000000f9a627223 */ /* 0x180fe20000010875 */
[----:B------:R-:W-:Y:S01]  /*9f30*/  FSEL R154, R93, -INF , !P5 ;  /* 0xff8000005d9a7808 */ /* 0x000fe20006800000 */
[--C-:B------:R-:W-:Y:S01]  /*9f40*/  FFMA.FTZ R128, R128, R15, -R117.reuse ;  /* 0x0000000f80807223 */ /* 0x100fe20000010875 */
[----:B------:R-:W-:Y:S01]  /*9f50*/  FMNMX.FTZ R97, R208, R97, !PT ;  /* 0x00000061d0617209 */ /* 0x000fe20007810000 */
[--C-:B------:R-:W-:Y:S01]  /*9f60*/  FFMA.FTZ R132, R132, R15, -R117.reuse ;  /* 0x0000000f84847223 */ /* 0x100fe20000010875 */
[----:B------:R-:W-:Y:S01]  /*9f70*/  FSEL R94, R94, -INF , !P6 ;  /* 0xff8000005e5e7808 */ /* 0x000fe20007000000 */
        /* <DEDUP_REMOVED lines=8> */
[--C-:B------:R-:W-:Y:S01]  /*a000*/  FFMA.FTZ R96, R96, R15, -R117.reuse ;  /* 0x0000000f60607223 */ /* 0x100fe20000010875 */
[----:B------:R-:W-:Y:S01]  /*a010*/  FMNMX.FTZ R99, R152, R99, !PT ;  /* 0x0000006398637209 */ /* 0x000fe20007810000 */
[-CC-:B0-----:R-:W-:Y:S01]  /*a020*/  FFMA.FTZ R128, R146, R15.reuse, -R117.reuse ;  /* 0x0000000f92807223 */ /* 0x181fe20000010875 */
[----:B------:R-:W-:-:S01]  /*a030*/  FFMA.FTZ R146, R170, R15, -R117 ;  /* 0x0000000faa927223 */ /* 0x000fc20000010875 */
[--C-:B------:R-:W-:Y:S01]  /*a040*/  FFMA.FTZ R100, R102, R15, -R117.reuse ;  /* 0x0000000f66647223 */ /* 0x100fe20000010875 */
[----:B------:R-:W-:Y:S01]  /*a050*/  FMNMX.FTZ R99, R136, R99, !PT ;  /* 0x0000006388637209 */ /* 0x000fe20007810000 */
[-CC-:B------:R-:W-:Y:S01]  /*a060*/  FFMA.FTZ R102, R118, R15.reuse, -R117.reuse ;  /* 0x0000000f76667223 */ /* 0x180fe20000010875 */
[----:B------:R-:W-:Y:S01]  /*a070*/  MUFU.EX2 R13, R13 ;  /* 0x0000000d000d7308 */ /* 0x000fe20000000800 */
[----:B------:R-:W-:-:S01]  /*a080*/  FFMA.FTZ R118, R134, R15, -R117 ;  /* 0x0000000f86767223 */ /* 0x000fc20000010875 */
[----:B------:R-:W-:Y:S01]  /*a090*/  FMNMX.FTZ R101, R212, R99, !PT ;  /* 0x00000063d4657209 */ /* 0x000fe20007810000 */
[----:B------:R-:W-:-:S01]  /*a0a0*/  FFMA.FTZ R134, R162, R15, -R117 ;  /* 0x0000000fa2867223 */ /* 0x000fc20000010875 */
[-CC-:B------:R-:W-:Y:S01]  /*a0b0*/  FFMA.FTZ R172, R172, R15.reuse, -R117.reuse ;  /* 0x0000000facac7223 */ /* 0x180fe20000010875 */
[----:B------:R-:W-:-:S01]  /*a0c0*/  FFMA.FTZ R91, R174, R15, -R117 ;  /* 0x0000000fae5b7223 */ /* 0x000fc20000010875 */
[----:B------:R-:W-:Y:S01]  /*a0d0*/  FMNMX.FTZ R101, R138, R101, !PT ;  /* 0x000000658a657209 */ /* 0x000fe20007810000 */
[----:B------:R-:W-:-:S01]  /*a0e0*/  FFMA.FTZ R93, R176, R15, -R117 ;  /* 0x0000000fb05d7223 */ /* 0x000fc20000010875 */
[----:B------:R0:W-:Y:S01]  /*a0f0*/  MUFU.EX2 R97, R132 ;  /* 0x0000008400617308 */ /* 0x0001e20000000800 */
[----:B------:R-:W-:-:S01]  /*a100*/  FFMA.FTZ R95, R180, R15, -R117 ;  /* 0x0000000fb45f7223 */ /* 0x000fc20000010875 */
[----:B------:R-:W-:Y:S01]  /*a110*/  FMNMX.FTZ R101, R214, R101, !PT ;  /* 0x00000065d6657209 */ /* 0x000fe20007810000 */
[----:B------:R-:W-:-:S01]  /*a120*/  FFMA.FTZ R162, R190, R15, -R117 ;  /* 0x0000000fbea27223 */ /* 0x000fc20000010875 */
[-CC-:B------:R-:W-:Y:S01]  /*a130*/  FFMA.FTZ R129, R198, R15.reuse, -R117.reuse ;  /* 0x0000000fc6817223 */ /* 0x180fe20000010875 */
[----:B------:R-:W-:-:S01]  /*a140*/  FFMA.FTZ R194, R194, R15, -R117 ;  /* 0x0000000fc2c27223 */ /* 0x000fc20000010875 */
[----:B------:R-:W-:-:S02]  /*a150*/  FMNMX.FTZ R101, R140, R101, !PT ;  /* 0x000000658c657209 */ /* 0x000fc40007810000 */
[----:B------:R1:W-:Y:S01]  /*a160*/  MUFU.EX2 R99, R144 ;  /* 0x0000009000637308 */ /* 0x0003e20000000800 */
[----:B0-----:R-:W-:-:S01]  /*a170*/  FFMA.FTZ R132, R158, R15, -R117 ;  /* 0x0000000f9e847223 */ /* 0x001fc20000010875 */
[----:B------:R-:W-:Y:S01]  /*a180*/  FMNMX.FTZ R103, R216, R101, !PT ;  /* 0x00000065d8677209 */ /* 0x000fe20007810000 */
[----:B------:R-:W-:-:S03]  /*a190*/  FFMA.FTZ R158, R182, R15, -R117 ;  /* 0x0000000fb69e7223 */ /* 0x000fc60000010875 */
[----:B------:R-:W-:Y:S02]  /*a1a0*/  FMNMX.FTZ R103, R142, R103, !PT ;  /* 0x000000678e677209 */ /* 0x000fe40007810000 */
[----:B------:R0:W-:Y:S01]  /*a1b0*/  MUFU.EX2 R101, R148 ;  /* 0x0000009400657308 */ /* 0x0001e20000000800 */
[----:B-1----:R-:W-:-:S01]  /*a1c0*/  FFMA.FTZ R144, R166, R15, -R117 ;  /* 0x0000000fa6907223 */ /* 0x002fc20000010875 */
[----:B------:R-:W-:Y:S01]  /*a1d0*/  FMNMX.FTZ R103, R218, R103, !PT ;  /* 0x00000067da677209 */ /* 0x000fe20007810000 */
[----:B------:R-:W-:-:S03]  /*a1e0*/  FFMA.FTZ R166, R200, R15, -R117 ;  /* 0x0000000fc8a67223 */ /* 0x000fc60000010875 */
[----:B------:R-:W-:Y:S02]  /*a1f0*/  FMNMX.FTZ R103, R120, R103, !PT ;  /* 0x0000006778677209 */ /* 0x000fe40007810000 */
[----:B------:R-:W-:Y:S01]  /*a200*/  MUFU.EX2 R96, R96 ;  /* 0x0000006000607308 */ /* 0x000fe20000000800 */
[----:B0-----:R-:W-:Y:S02]  /*a210*/  FSEL R148, R90, -INF , !P2 ;  /* 0xff8000005a947808 */ /* 0x001fe40005000000 */
[----:B------:R-:W-:-:S04]  /*a220*/  FMNMX.FTZ R119, R220, R103, !PT ;  /* 0x00000067dc777209 */ /* 0x000fc80007810000 */
[----:B------:R-:W-:Y:S01]  /*a230*/  FMNMX.FTZ R119, R122, R119, !PT ;  /* 0x000000777a777209 */ /* 0x000fe20007810000 */
[----:B------:R0:W-:Y:S03]  /*a240*/  MUFU.EX2 R103, R156 ;  /* 0x0000009c00677308 */ /* 0x0001e60000000800 */
[----:B------:R-:W-:-:S04]  /*a250*/  FMNMX.FTZ R119, R222, R119, !PT ;  /* 0x00000077de777209 */ /* 0x000fc80007810000 */
[----:B------:R-:W-:Y:S01]  /*a260*/  FMNMX.FTZ R119, R124, R119, !PT ;  /* 0x000000777c777209 */ /* 0x000fe20007810000 */
[----:B------:R-:W-:Y:S01]  /*a270*/  MUFU.EX2 R90, R172 ;  /* 0x000000ac005a7308 */ /* 0x000fe20000000800 */
[----:B0-----:R-:W-:-:S02]  /*a280*/  FFMA.FTZ R156, R178, R15, -R117 ;  /* 0x0000000fb29c7223 */ /* 0x001fc40000010875 */
        /* <DEDUP_REMOVED lines=12> */
[----:B------:R-:W-:-:S01]  /*a350*/  FFMA.FTZ R123, R168, R15, -R117 ;  /* 0x0000000fa87b7223 */ /* 0x000fc20000010875 */
[----:B------:R-:W-:Y:S01]  /*a360*/  FSEL R168, R14, RZ, P1 ;  /* 0x000000ff0ea87208 */ /* 0x000fe20000800000 */
[----:B0-----:R-:W-:-:S01]  /*a370*/  FFMA.FTZ R164, R196, R15, -R117 ;  /* 0x0000000fc4a47223 */ /* 0x001fc20000010875 */
[----:B------:R-:W-:Y:S01]  /*a380*/  FMNMX.FTZ R125, R109, R20, !PT ;  /* 0x000000146d7d7209 */ /* 0x000fe20007810000 */
[----:B------:R-:W-:Y:S02]  /*a390*/  MUFU.EX2 R98, R98 ;  /* 0x0000006200627308 */ /* 0x000fe40000000800 */
[----:B------:R-:W-:-:S01]  /*a3a0*/  FADD.FTZ R170, -R168, R11 ;  /* 0x0000000ba8aa7221 */ /* 0x000fc20000010100 */
[----:B------:R-:W-:Y:S01]  /*a3b0*/  FMNMX.FTZ R20, R110, R125, !PT ;  /* 0x0000007d6e147209 */ /* 0x000fe20007810000 */
[----:B------:R-:W-:-:S02]  /*a3c0*/  FFMA.FTZ R168, R202, R15, -R117 ;  /* 0x0000000fcaa87223 */ /* 0x000fc40000010875 */
[----:B------:R-:W-:Y:S01]  /*a3d0*/  FMUL.FTZ R170, R170, R15 ;  /* 0x0000000faaaa7220 */ /* 0x000fe20000410000 */
[----:B------:R-:W-:Y:S01]  /*a3e0*/  FMNMX.FTZ R125, R111, R20, !PT ;  /* 0x000000146f7d7209 */ /* 0x000fe20007810000 */
[----:B------:R-:W-:Y:S03]  /*a3f0*/  MUFU.EX2 R21, R21 ;  /* 0x0000001500157308 */ /* 0x000fe60000000800 */
[----:B------:R-:W-:Y:S01]  /*a400*/  FMNMX.FTZ R20, R112, R125, !PT ;  /* 0x0000007d70147209 */ /* 0x000fe20007810000 */
[----:B------:R-:W-:-:S03]  /*a410*/  FFMA.FTZ R125, R188, R15, -R117 ;  /* 0x0000000fbc7d7223 */ /* 0x000fc60000010875 */
[----:B------:R-:W-:Y:S01]  /*a420*/  FMNMX.FTZ R115, R113, R20, !PT ;  /* 0x0000001471737209 */ /* 0x000fe20007810000 */
[----:B------:R-:W0:Y:S03]  /*a430*/  MUFU.EX2 R170, R170 ;  /* 0x000000aa00aa7308 */ /* 0x000e260000000800 */
[----:B------:R-:W-:-:S04]  /*a440*/  FMNMX.FTZ R115, R114, R115, !PT ;  /* 0x0000007372737209 */ /* 0x000fc80007810000 */
[----:B------:R-:W-:Y:S01]  /*a450*/  FMNMX.FTZ R115, R148, R115, !PT ;  /* 0x0000007394737209 */ /* 0x000fe20007810000 */
[----:B------:R-:W-:Y:S03]  /*a460*/  MUFU.EX2 R100, R100 ;  /* 0x0000006400647308 */ /* 0x000fe60000000800 */
[----:B------:R-:W-:-:S04]  /*a470*/  FMNMX.FTZ R115, R150, R115, !PT ;  /* 0x0000007396737209 */ /* 0x000fc80007810000 */
[----:B------:R-:W-:Y:S01]  /*a480*/  FMNMX.FTZ R115, R92, R115, !PT ;  /* 0x000000735c737209 */ /* 0x000fe20007810000 */
[----:B------:R-:W-:Y:S01]  /*a490*/  MUFU.EX2 R23, R23 ;  /* 0x0000001700177308 */ /* 0x000fe20000000800 */
[----:B0-----:R-:W-:-:S02]  /*a4a0*/  FFMA.FTZ R7, R170, R7, R13 ;  /* 0x00000007aa077223 */ /* 0x001fc4000001000d */
[----:B------:R-:W-:-:S04]  /*a4b0*/  FMNMX.FTZ R115, R154, R115, !PT ;  /* 0x000000739a737209 */ /* 0x000fc80007810000 */
[----:B------:R-:W-:Y:S01]  /*a4c0*/  FMNMX.FTZ R20, R94, R115, !PT ;  /* 0x000000735e147209 */ /* 0x000fe20007810000 */
[----:B------:R-:W-:-:S01]  /*a4d0*/  FFMA.FTZ R115, R184, R15, -R117 ;  /* 0x0000000fb8737223 */ /* 0x000fc20000010875 */
[----:B------:R-:W-:Y:S03]  /*a4e0*/  MUFU.EX2 R102, R102 ;  /* 0x0000006600667308 */ /* 0x000fe60000000800 */
[----:B------:R-:W0:Y:S05]  /*a4f0*/  SHFL.BFLY PT, R127, R20, 0x2, 0x1f ;  /* 0x0c401f00147f7f89 */ /* 0x000e2a00000e0000 */
        /* <DEDUP_REMOVED lines=15> */
[----:B------:R-:W-:-:S05]  /*a5f0*/  FSEL R11, R11, RZ, P1 ;  /* 0x000000ff0b0b7208 */ /* 0x000fca0000800000 */
[----:B------:R-:W-:Y:S01]  /*a600*/  FFMA.FTZ R151, R122, R15, -R11 ;  /* 0x0000000f7a977223 */ /* 0x000fe2000001080b */
[----:B------:R-:W-:-:S01]  /*a610*/  FADD.FTZ R122, -R147, R10 ;  /* 0x0000000a937a7221 */ /* 0x000fc20000010100 */
[-CC-:B------:R-:W-:Y:S01]  /*a620*/  FFMA.FTZ R105, R105, R15.reuse, -R11.reuse ;  /* 0x0000000f69697223 */ /* 0x180fe2000001080b */
[----:B------:R-:W-:-:S01]  /*a630*/  FFMA.FTZ R88, R88, R15, -R11 ;  /* 0x0000000f58587223 */ /* 0x000fc2000001080b */
[-CC-:B------:R-:W-:Y:S01]  /*a640*/  FFMA.FTZ R117, R204, R15.reuse, -R11.reuse ;  /* 0x0000000fcc757223 */ /* 0x180fe2000001080b */
[-C--:B------:R-:W-:Y:S01]  /*a650*/  FMUL.FTZ R122, R122, R15.reuse ;  /* 0x0000000f7a7a7220 */ /* 0x080fe20000410000 */
        /* <DEDUP_REMOVED lines=30> */
[-CC-:B------:R-:W-:Y:S01]  /*a840*/  FFMA.FTZ R148, R148, R15.reuse, -R11.reuse ;  /* 0x0000000f94947223 */ /* 0x180fe2000001080b */
[----:B------:R-:W-:-:S01]  /*a850*/  FFMA.FTZ R92, R92, R15, -R11 ;  /* 0x0000000f5c5c7223 */ /* 0x000fc2000001080b */
[----:B------:R-:W-:-:S02]  /*a860*/  FFMA.FTZ R154, R154, R15, -R11 ;  /* 0x0000000f9a9a7223 */ /* 0x000fc4000001080b */
[----:B------:R-:W3:Y:S08]  /*a870*/  MUFU.EX2 R172, R172 ;  /* 0x000000ac00ac7308 */ /* 0x000ef00000000800 */
[----:B------:R-:W4:Y:S08]  /*a880*/  MUFU.EX2 R133, R133 ;  /* 0x0000008500857308 */ /* 0x000f300000000800 */
[----:B------:R0:W-:Y:S08]  /*a890*/  MUFU.EX2 R10, R151 ;  /* 0x00000097000a7308 */ /* 0x0001f00000000800 */
[----:B------:R-:W5:Y:S01]  /*a8a0*/  MUFU.EX2 R22, R22 ;  /* 0x0000001600167308 */ /* 0x000f620000000800 */
[----:B0-----:R-:W-:-:S01]  /*a8b0*/  FFMA.FTZ R151, R122, R6, R105 ;  /* 0x000000067a977223 */ /* 0x001fc20000010069 */
[----:B------:R-:W-:-:S03]  /*a8c0*/  FADD.FTZ R6, R96, R7 ;  /* 0x0000000760067221 */ /* 0x000fc60000010000 */
[----:B-1----:R-:W-:Y:S01]  /*a8d0*/  FADD.FTZ R174, R88, R151 ;  /* 0x0000009758ae7221 */ /* 0x002fe20000010000 */
[----:B------:R-:W-:-:S01]  /*a8e0*/  FADD.FTZ R7, R19, R6 ;  /* 0x0000000613077221 */ /* 0x000fc20000010000 */
[----:B------:R-:W-:Y:S01]  /*a8f0*/  FFMA.FTZ R151, R226, R15, -R11 ;  /* 0x0000000fe2977223 */ /* 0x000fe2000001080b */
[----:B------:R-:W0:Y:S01]  /*a900*/  MUFU.EX2 R135, R135 ;  /* 0x0000008700877308 */ /* 0x000e220000000800 */
[----:B--2---:R-:W-:-:S01]  /*a910*/  FADD.FTZ R153, R117, R174 ;  /* 0x000000ae75997221 */ /* 0x004fc20000010000 */
[----:B------:R-:W-:-:S03]  /*a920*/  FADD.FTZ R6, R98, R7 ;  /* 0x0000000762067221 */ /* 0x000fc60000010000 */
[----:B---3--:R-:W-:Y:S01]  /*a930*/  FADD.FTZ R174, R172, R153 ;  /* 0x00000099acae7221 */ /* 0x008fe20000010000 */
[----:B------:R-:W-:-:S02]  /*a940*/  FADD.FTZ R7, R21, R6 ;  /* 0x0000000615077221 */ /* 0x000fc40000010000 */
[----:B------:R-:W1:Y:S01]  /*a950*/  MUFU.EX2 R152, R152 ;  /* 0x0000009800987308 */ /* 0x000e620000000800 */
[----:B----4-:R-:W-:-:S01]  /*a960*/  FADD.FTZ R153, R133, R174 ;  /* 0x000000ae85997221 */ /* 0x010fc20000010000 */
[----:B------:R-:W-:-:S03]  /*a970*/  FADD.FTZ R6, R100, R7 ;  /* 0x0000000764067221 */ /* 0x000fc60000010000 */
[----:B-----5:R-:W-:Y:S01]  /*a980*/  FADD.FTZ R174, R22, R153 ;  /* 0x0000009916ae7221 */ /* 0x020fe20000010000 */
[----:B------:R-:W-:-:S01]  /*a990*/  FADD.FTZ R7, R23, R6 ;  /* 0x0000000617077221 */ /* 0x000fc20000010000 */
[----:B------:R-:W-:Y:S01]  /*a9a0*/  FFMA.FTZ R153, R228, R15, -R11 ;  /* 0x0000000fe4997223 */ /* 0x000fe2000001080b */
        /* <DEDUP_REMOVED lines=22> */
[----:B------:R-:W-:Y:S01]  /*ab10*/  FADD.FTZ R174, R132, R155 ;  /* 0x0000009b84ae7221 */ /* 0x000fe20000010000 */
[----:B------:R-:W-:-:S01]  /*ab20*/  FFMA.FTZ R155, R111, R15, -R11 ;  /* 0x0000000f6f9b7223 */ /* 0x000fc2000001080b */
[----:B------:R-:W2:Y:S01]  /*ab30*/  MUFU.EX2 R142, R142 ;  /* 0x0000008e008e7308 */ /* 0x000ea20000000800 */
[----:B0-----:R-:W-:-:S01]  /*ab40*/  FADD.FTZ R6, R140, R7 ;  /* 0x000000078c067221 */ /* 0x001fc20000010000 */
[----:B------:R-:W-:-:S04]  /*ab50*/  FADD.FTZ R111, R119, R174 ;  /* 0x000000ae776f7221 */ /* 0x000fc80000010000 */
[----:B------:R-:W-:Y:S01]  /*ab60*/  FADD.FTZ R174, R134, R111 ;  /* 0x0000006f86ae7221 */ /* 0x000fe20000010000 */
[----:B------:R-:W-:-:S01]  /*ab70*/  FFMA.FTZ R111, R112, R15, -R11 ;  /* 0x0000000f706f7223 */ /* 0x000fc2000001080b */
[----:B------:R-:W0:Y:S01]  /*ab80*/  MUFU.EX2 R143, R143 ;  /* 0x0000008f008f7308 */ /* 0x000e220000000800 */
[----:B-1----:R-:W-:-:S01]  /*ab90*/  FADD.FTZ R7, R141, R6 ;  /* 0x000000068d077221 */ /* 0x002fc20000010000 */
[----:B------:R-:W-:Y:S01]  /*aba0*/  FADD.FTZ R157, R121, R174 ;  /* 0x000000ae799d7221 */ /* 0x000fe20000010000 */
[----:B------:R-:W-:-:S03]  /*abb0*/  FFMA.FTZ R112, R113, R15, -R11 ;  /* 0x0000000f71707223 */ /* 0x000fc6000001080b */
        /* <DEDUP_REMOVED lines=40> */
[----:B------:R-:W-:Y:S01]  /*ae40*/  MUFU.EX2 R158, R158 ;  /* 0x0000009e009e7308 */ /* 0x000fe20000000800 */
[----:B-1----:R-:W-:-:S07]  /*ae50*/  FADD.FTZ R157, R95, R174 ;  /* 0x000000ae5f9d7221 */ /* 0x002fce0000010000 */
[----:B------:R-:W0:Y:S01]  /*ae60*/  MUFU.EX2 R109, R109 ;  /* 0x0000006d006d7308 */ /* 0x000e220000000800 */
[----:B--2---:R-:W-:-:S07]  /*ae70*/  FADD.FTZ R6, R108, R7 ;  /* 0x000000076c067221 */ /* 0x004fce0000010000 */
        /* <DEDUP_REMOVED lines=9> */
[----:B------:R-:W-:Y:S08]  /*af10*/  MUFU.EX2 R162, R162 ;  /* 0x000000a200a27308 */ /* 0x000ff00000000800 */
[----:B------:R-:W0:Y:S08]  /*af20*/  MUFU.EX2 R112, R112 ;  /* 0x0000007000707308 */ /* 0x000e300000000800 */
[----:B------:R2:W3:Y:S08]  /*af30*/  MUFU.EX2 R176, R114 ;  /* 0x0000007200b07308 */ /* 0x0004f00000000800 */
[----:B------:R-:W4:Y:S01]  /*af40*/  MUFU.EX2 R127, R127 ;  /* 0x0000007f007f7308 */ /* 0x000f220000000800 */
[----:B--2---:R-:W-:-:S04]  /*af50*/  FADD.FTZ R114, R158, R157 ;  /* 0x0000009d9e727221 */ /* 0x004fc80000010000 */
[----:B------:R-:W-:-:S03]  /*af60*/  FADD.FTZ R157, R115, R114 ;  /* 0x00000072739d7221 */ /* 0x000fc60000010000 */
[----:B------:R-:W2:Y:S01]  /*af70*/  MUFU.EX2 R164, R164 ;  /* 0x000000a400a47308 */ /* 0x000ea20000000800 */
[----:B------:R-:W-:-:S01]  /*af80*/  FADD.FTZ R114, R160, R157 ;  /* 0x0000009da0727221 */ /* 0x000fc20000010000 */
[----:B-1----:R-:W-:-:S03]  /*af90*/  FADD.FTZ R157, R111, R6 ;  /* 0x000000066f9d7221 */ /* 0x002fc60000010000 */
[----:B------:R-:W-:Y:S01]  /*afa0*/  FADD.FTZ R7, R125, R114 ;  /* 0x000000727d077221 */ /* 0x000fe20000010000 */
[----:B0-----:R-:W-:-:S02]  /*afb0*/  FADD.FTZ R157, R112, R157 ;  /* 0x0000009d709d7221 */ /* 0x001fc40000010000 */
[----:B------:R-:W-:Y:S01]  /*afc0*/  MUFU.EX2 R148, R148 ;  /* 0x0000009400947308 */ /* 0x000fe20000000800 */
[----:B------:R-:W-:-:S01]  /*afd0*/  FADD.FTZ R6, R162, R7 ;  /* 0x00000007a2067221 */ /* 0x000fc20000010000 */
[----:B---3--:R-:W-:-:S03]  /*afe0*/  FADD.FTZ R157, R176, R157 ;  /* 0x0000009db09d7221 */ /* 0x008fc60000010000 */
[----:B----4-:R-:W-:-:S03]  /*aff0*/  FADD.FTZ R7, R127, R6 ;  /* 0x000000067f077221 */ /* 0x010fc60000010000 */
[----:B------:R-:W0:Y:S01]  /*b000*/  MUFU.EX2 R129, R129 ;  /* 0x0000008100817308 */ /* 0x000e220000000800 */
[----:B--2---:R-:W-:-:S07]  /*b010*/  FADD.FTZ R6, R164, R7 ;  /* 0x00000007a4067221 */ /* 0x004fce0000010000 */
[----:B------:R-:W-:Y:S08]  /*b020*/  MUFU.EX2 R113, R113 ;  /* 0x0000007100717308 */ /* 0x000ff00000000800 */
[----:B------:R-:W1:Y:S01]  /*b030*/  MUFU.EX2 R166, R166 ;  /* 0x000000a600a67308 */ /* 0x000e620000000800 */
[----:B0-----:R-:W-:-:S07]  /*b040*/  FADD.FTZ R7, R129, R6 ;  /* 0x0000000681077221 */ /* 0x001fce0000010000 */
[----:B------:R0:W2:Y:S08]  /*b050*/  MUFU.EX2 R171, R92 ;  /* 0x0000005c00ab7308 */ /* 0x0000b00000000800 */
[----:B------:R-:W3:Y:S01]  /*b060*/  MUFU.EX2 R131, R194 ;  /* 0x000000c200837308 */ /* 0x000ee20000000800 */
[----:B0-----:R-:W-:-:S01]  /*b070*/  FADD.FTZ R92, R148, R157 ;  /* 0x0000009d945c7221 */ /* 0x001fc20000010000 */
[----:B-1----:R-:W-:-:S03]  /*b080*/  FADD.FTZ R6, R166, R7 ;  /* 0x00000007a6067221 */ /* 0x002fc60000010000 */
[----:B------:R-:W-:-:S03]  /*b090*/  FADD.FTZ R92, R113, R92 ;  /* 0x0000005c715c7221 */ /* 0x000fc60000010000 */
[----:B------:R-:W0:Y:S01]  /*b0a0*/  MUFU.EX2 R159, R154 ;  /* 0x0000009a009f7308 */ /* 0x000e220000000800 */
[----:B--2---:R-:W-:-:S07]  /*b0b0*/  FADD.FTZ R92, R171, R92 ;  /* 0x0000005cab5c7221 */ /* 0x004fce0000010000 */
[----:B------:R-:W1:Y:S01]  /*b0c0*/  MUFU.EX2 R168, R168 ;  /* 0x000000a800a87308 */ /* 0x000e620000000800 */
[----:B---3--:R-:W-:-:S07]  /*b0d0*/  FADD.FTZ R7, R131, R6 ;  /* 0x0000000683077221 */ /* 0x008fce0000010000 */
[----:B------:R-:W2:Y:S01]  /*b0e0*/  MUFU.EX2 R94, R11 ;  /* 0x0000000b005e7308 */ /* 0x000ea20000000800 */
[----:B0-----:R-:W-:-:S01]  /*b0f0*/  FADD.FTZ R92, R159, R92 ;  /* 0x0000005c9f5c7221 */ /* 0x001fc20000010000 */
[----:B-1----:R-:W-:-:S03]  /*b100*/  FADD.FTZ R7, R168, R7 ;  /* 0x00000007a8077221 */ /* 0x002fc60000010000 */
[----:B--2---:R-:W-:Y:S01]  /*b110*/  FADD.FTZ R6, R94, R92 ;  /* 0x0000005c5e067221 */ /* 0x004fe20000010000 */
[----:B------:R-:W-:Y:S06]  /*b120*/  @!P0 BRA `(.L_x_8468) ;  /* 0x0000000000048947 */ /* 0x000fec0003800000 */
[----:B------:R-:W-:Y:S01]  /*b130*/  BPT.TRAP 0x1 ;  /* 0x000000040000795c */ /* 0x000fe20000300000 */
.L_x_8468:
        /* <DEDUP_REMOVED lines=9> */
[----:B------:R-:W-:Y:S01]  /*b1d0*/  F2FP.SATFINITE.E4M3.F32.PACK_AB_MERGE_C R131, R166, R129, R131 ;  /* 0x00000081a683723e */ /* 0x000fe20004807083 */
        /* <DEDUP_REMOVED lines=103> */
[----:B------:R-:W-:Y:S02]  /*b850*/  IMAD.MOV.U32 R11, RZ, RZ, R14 ;  /* 0x000000ffff0b7224 */ /* 0x000fe400078e000e */
[----:B------:R-:W-:Y:S01]  /*b860*/  IMAD.MOV.U32 R170, RZ, RZ, R131 ;  /* 0x000000ffffaa7224 */ /* 0x000fe200078e0083 */
[----:B------:R-:W-:Y:S06]  /*b870*/  @P1 BRA `(.L_x_8469) ;  /* 0xffffffb000081947 */ /* 0x000fec000383ffff */
.L_x_8450:
[----:B------:R-:W0:Y:S01]  /*b880*/  LDC R11, c[0x0][0x2f0] ;  /* 0x0000bc00ff0b7b82 */ /* 0x000e220000000800 */
[----:B------:R-:W-:Y:S02]  /*b890*/  UIADD3 UR53, -UR53, 0x1, URZ ;  /* 0x0000000135357890 */ /* 0x000fe4000fffe13f */
[----:B------:R-:W-:Y:S02]  /*b8a0*/  UISETP.NE.AND UP1, UPT, UR44, URZ, UPT ;  /* 0x0000003f2c00728c */ /* 0x000fe4000bf25270 */
[----:B------:R-:W-:-:S03]  /*b8b0*/  UISETP.NE.AND UP0, UPT, UR43, URZ, UPT ;  /* 0x0000003f2b00728c */ /* 0x000fc6000bf05270 */
[----:B------:R-:W1:Y:S03]  /*b8c0*/  S2UR UR6, SR_CTAID.X ;  /* 0x00000000000679c3 */ /* 0x000e660000002500 */
[----:B------:R-:W-:-:S03]  /*b8d0*/  PLOP3.LUT P1, PT, PT, PT, UP0, 0x40, 0x0 ;  /* 0x000000000000781c */ /* 0x000fc60003f2e808 */
[----:B------:R-:W-:Y:S01]  /*b8e0*/  @UP1 ULDC UR14, c[0x0][0x450] ;  /* 0x00011400000e1ab9 */ /* 0x000fe20000000800 */
[----:B0-----:R-:W-:-:S05]  /*b8f0*/  IMAD R11, R16, R11, UR53 ;  /* 0x00000035100b7e24 */ /* 0x001fca000f8e020b */
[----:B------:R-:W-:Y:S01]  /*b900*/  R2UR UR11, R11 ;  /* 0x000000000b0b72ca */ /* 0x000fe200000e0000 */
[----:B-1----:R-:W-:-:S03]  /*b910*/  ULEA UR10, UR6, 0x7f, 0x7 ;  /* 0x0000007f060a7891 */ /* 0x002fc6000f8e383f */
        /* <DEDUP_REMOVED lines=18> */
.L_x_8471:
[----:B------:R-:W-:Y:S02]  /*ba40*/  ULDC UR14, c[0x0][0x9e4] ;  /* 0x00027900000e7ab9 */ /* 0x000fe40000000800 */
[----:B------:R-:W-:-:S11]  /*ba50*/  UISETP.NE.AND UP0, UPT, UR14, 0x1, UPT ;  /* 0x000000010e00788c */ /* 0x000fd6000bf05270 */
[----:B------:R-:W-:Y:S02]  /*ba60*/  @UP0 ULDC.64 UR16, c[0x0][0x9e8] ;  /* 0x00027a0000100ab9 */ /* 0x000fe40000000a00 */
[----:B------:R-:W-:-:S04]  /*ba70*/  UIMAD.WIDE.U32 UR6, UR10, UR16, URZ ;  /* 0x000000100a0672a5 */ /* 0x000fc8000f8e003f */
[----:B------:R-:W-:-:S12]  /*ba80*/  @UP0 USHF.R.U32.HI UR10, URZ, UR17, UR7 ;  /* 0x000000113f0a0299 */ /* 0x000fd80008011607 */
.L_x_8472:
[----:B------:R-:W-:-:S04]  /*ba90*/  UIMAD UR10, UR10, UR14, URZ ;  /* 0x0000000e0a0a72a4 */ /* 0x000fc8000f8e023f */
[----:B------:R-:W-:-:S04]  /*baa0*/  UISETP.LT.AND UP0, UPT, UR11, UR10, UPT ;  /* 0x0000000a0b00728c */ /* 0x000fc8000bf01270 */
[----:B------:R-:W-:-:S12]  /*bab0*/  USEL UR11, UR11, UR10, !UP0 ;  /* 0x0000000a0b0b7287 */ /* 0x000fd8000c000000 */
.L_x_8470:
[----:B------:R-:W-:-:S04]  /*bac0*/  UIADD3 UR6, UR11, 0x9f, URZ ;  /* 0x0000009f0b067890 */ /* 0x000fc8000fffe03f */
[----:B------:R-:W-:-:S04]  /*bad0*/  UIMAD.WIDE UR6, UR6, 0x66666667, URZ ;  /* 0x66666667060678a5 */ /* 0x000fc8000f8e023f */
[----:B------:R-:W-:-:S04]  /*bae0*/  USHF.R.U32.HI UR6, URZ, 0x1f, UR7 ;  /* 0x0000001f3f067899 */ /* 0x000fc80008011607 */
[----:B------:R-:W-:-:S04]  /*baf0*/  ULEA.HI.SX32 UR6, UR7, UR6, 0x1a ;  /* 0x0000000607067291 */ /* 0x000fc8000f8fd23f */
[----:B------:R-:W-:-:S04]  /*bb00*/  UISETP.LT.AND UP0, UPT, UR39, UR6, UPT ;  /* 0x000000062700728c */ /* 0x000fc8000bf01270 */
[----:B------:R-:W-:-:S06]  /*bb10*/  USEL UR52, UR39, UR6, !UP0 ;  /* 0x0000000627347287 */ /* 0x000fcc000c000000 */
[----:B------:R-:W-:-:S13]  /*bb20*/  ISETP.GE.AND P1, PT, R12, UR52, PT ;  /* 0x000000340c007c0c */ /* 0x000fda000bf26270 */
[----:B------:R-:W-:Y:S05]  /*bb30*/  @!P1 BRA `(.L_x_8473) ;  /* 0x0000003000cc9947 */ /* 0x000fea0003800000 */
[----:B------:R-:W-:Y:S01]  /*bb40*/  IMAD.MOV.U32 R10, RZ, RZ, R20 ;  /* 0x000000ffff0a7224 */ /* 0x000fe200078e0014 */
[----:B------:R-:W-:Y:S01]  /*bb50*/  UMOV UR54, UR47 ;  /* 0x0000002f00367c82 */ /* 0x000fe20008000000 */
[----:B------:R-:W-:Y:S01]  /*bb60*/  IMAD.MOV.U32 R11, RZ, RZ, R14 ;  /* 0x000000ffff0b7224 */ /* 0x000fe200078e000e */
[----:B------:R-:W-:-:S06]  /*bb70*/  UMOV UR53, UR48 ;  /* 0x0000003000357c82 */ /* 0x000fcc0008000000 */
.L_x_8484:
[----:B------:R-:W-:Y:S01]  /*bb80*/  ISETP.NE.AND P2, PT, RZ, UR40, PT ;  /* 0x00000028ff007c0c */ /* 0x000fe2000bf45270 */
[----:B------:R-:W-:-:S04]  /*bb90*/  UISETP.NE.AND UP0, UPT, UR53, 0x1, UPT ;  /* 0x000000013500788c */ /* 0x000fc8000bf05270 */
[----:B------:R-:W-:-:S04]  /*bba0*/  USEL UR47, URZ, 0x1, UP0 ;  /* 0x000000013f2f7887 */ /* 0x000fc80008000000 */
[----:B------:R-:W-:-:S04]  /*bbb0*/  ULOP3.LUT UR47, UR54, UR47, URZ, 0x3c, !UPT ;  /* 0x0000002f362f7292 */ /* 0x000fc8000f8e3c3f */
[----:B------:R-:W-:Y:S08]  /*bbc0*/  @P2 BRA `(.L_x_8474) ;  /* 0x0000000000382947 */ /* 0x000ff00003800000 */
[----:B------:R-:W-:Y:S05]  /*bbd0*/  @!P0 BRA `(.L_x_8475) ;  /* 0x0000000000048947 */ /* 0x000fea0003800000 */
[----:B------:R-:W-:Y:S01]  /*bbe0*/  BPT.TRAP 0x1 ;  /* 0x000000040000795c */ /* 0x000fe20000300000 */
.L_x_8475:
        /* <DEDUP_REMOVED lines=9> */
.L_x_8476:
[----:B-1----:R-:W-:Y:S05]  /*bc80*/  @P1 BRA `(.L_x_8474) ;  /* 0x0000000000081947 */ /* 0x002fea0003800000 */
[----:B------:R-:W1:Y:S02]  /*bc90*/  SYNCS.PHASECHK.TRANS64.TRYWAIT P1, [UR6+0x22830], R13 ;  /* 0x0228300dff0075a7 */ /* 0x000e640008020146 */
[----:B-1----:R-:W-:Y:S05]  /*bca0*/  @!P1 BRA `(.L_x_8477) ;  /* 0x0000010800109947 */ /* 0x002fea0003800000 */
.L_x_8474:
        /* <DEDUP_REMOVED lines=134> */
.L_x_8479:
[----:B------:R-:W-:Y:S01]  /*c510*/  ULEA UR6, UR53, UR41, 0x3 ;  /* 0x0000002935067291 */ /* 0x000fe2000f8e183f */
[----:B------:R-:W-:-:S05]  /*c520*/  IMAD.U32 R13, RZ, RZ, UR54 ;  /* 0x00000036ff0d7e24 */ /* 0x000fca000f8e00ff */
[----:B------:R-:W-:-:S04]  /*c530*/  SHF.L.U32 R13, R13, 0x1f, RZ ;  /* 0x0000001f0d0d7819 */ /* 0x000fc800000006ff */
[----:B------:R0:W1:Y:S01]  /*c540*/  SYNCS.PHASECHK.TRANS64.TRYWAIT P1, [UR6+0x22850], R13 ;  /* 0x0228500dff0075a7 */ /* 0x0000620008020146 */
[----:B------:R-:W-:Y:S05]  /*c550*/  @!P0 BRA `(.L_x_8480) ;  /* 0x0000000000048947 */ /* 0x000fea0003800000 */
[----:B------:R-:W-:Y:S01]  /*c560*/  BPT.TRAP 0x1 ;  /* 0x000000040000795c */ /* 0x000fe20000300000 */
.L_x_8480:
[----:B-1----:R-:W-:Y:S05]  /*c570*/  @P1 BRA `(.L_x_8478) ;  /* 0x0000000000081947 */ /* 0x002fea0003800000 */
[----:B------:R-:W1:Y:S02]  /*c580*/  SYNCS.PHASECHK.TRANS64.TRYWAIT P1, [UR6+0x22850], R13 ;  /* 0x0228500dff0075a7 */ /* 0x000e640008020146 */
[----:B-1----:R-:W-:Y:S05]  /*c590*/  @!P1 BRA `(.L_x_8481) ;  /* 0x000000fc00ec9947 */ /* 0x002fea0003800000 */
.L_x_8478:
        /* <DEDUP_REMOVED lines=34> */
.L_x_8482:
        /* <DEDUP_REMOVED lines=110> */
[----:B0-----:R-:W-:Y:S02]  /*cea0*/  FMNMX.FTZ R19, R158, R19, !PT ;  /* 0x000000139e137209 */ /* 0x001fe40007810000 */
        /* <DEDUP_REMOVED lines=144> */
[-C--:B------:R-:W-:Y:S01]  /*d7b0*/  FMUL.FTZ R91, R11, R15.reuse ;  /* 0x0000000f0b5b7220 */ /* 0x080fe20000410000 */
[-CC-:B------:R-:W-:Y:S01]  /*d7c0*/  FFMA.FTZ R200, R97, R15.reuse, -R115.reuse ;  /* 0x0000000f61c87223 */ /* 0x180fe20000010873 */
[----:B------:R-:W-:-:S01]  /*d7d0*/  FFMA.FTZ R19, R168, R15, -R115 ;  /* 0x0000000fa8137223 */ /* 0x000fc20000010873 */
        /* <DEDUP_REMOVED lines=11> */
[-C--:B------:R-:W-:Y:S01]  /*d890*/  FFMA.FTZ R95, R99, R15.reuse, -R115 ;  /* 0x0000000f635f7223 */ /* 0x080fe20000010873 */
[-C--:B------:R-:W-:Y:S01]  /*d8a0*/  FMUL.FTZ R11, R11, R15.reuse ;  /* 0x0000000f0b0b7220 */ /* 0x080fe20000410000 */
[-CC-:B------:R-:W-:Y:S01]  /*d8b0*/  FFMA.FTZ R204, R13, R15.reuse, -R97.reuse ;  /* 0x0000000f0dcc7223 */ /* 0x180fe20000010861 */
[----:B------:R-:W-:-:S01]  /*d8c0*/  FFMA.FTZ R13, R22, R15, -R97 ;  /* 0x0000000f160d7223 */ /* 0x000fc20000010861 */
[----:B------:R-:W0:Y:S01]  /*d8d0*/  MUFU.EX2 R10, R91 ;  /* 0x0000005b000a7308 */ /* 0x000e220000000800 */
[----:B------:R-:W-:-:S01]  /*d8e0*/  FFMA.FTZ R22, R152, R15, -R97 ;  /* 0x0000000f98167223 */ /* 0x000fc20000010861 */
[-C--:B------:R-:W-:Y:S01]  /*d8f0*/  FFMA.FTZ R23, R160, R15.reuse, -R115 ;  /* 0x0000000fa0177223 */ /* 0x080fe20000010873 */
[----:B------:R-:W-:-:S01]  /*d900*/  FFMA.FTZ R99, R154, R15, -R97 ;  /* 0x0000000f9a637223 */ /* 0x000fc20000010861 */
[-CC-:B------:R-:W-:Y:S01]  /*d910*/  FFMA.FTZ R160, R176, R15.reuse, -R115.reuse ;  /* 0x0000000fb0a07223 */ /* 0x180fe20000010873 */
[----:B------:R-:W-:-:S01]  /*d920*/  FFMA.FTZ R176, R202, R15, -R115 ;  /* 0x0000000fcab07223 */ /* 0x000fc20000010873 */
[-C--:B------:R-:W-:Y:S01]  /*d930*/  FFMA.FTZ R202, R101, R15.reuse, -R115 ;  /* 0x0000000f65ca7223 */ /* 0x080fe20000010873 */
        /* <DEDUP_REMOVED lines=10> */
[----:B0-----:R-:W-:-:S01]  /*d9e0*/  FFMA.FTZ R7, R10, R7, R19 ;  /* 0x000000070a077223 */ /* 0x001fc20000010013 */
[-CC-:B------:R-:W-:Y:S01]  /*d9f0*/  FFMA.FTZ R122, R124, R15.reuse, -R97.reuse ;  /* 0x0000000f7c7a7223 */ /* 0x180fe20000010861 */
[----:B------:R-:W-:-:S01]  /*da00*/  FFMA.FTZ R124, R128, R15, -R97 ;  /* 0x0000000f807c7223 */ /* 0x000fc20000010861 */
[-C--:B------:R-:W-:Y:S01]  /*da10*/  FFMA.FTZ R164, R178, R15.reuse, -R115 ;  /* 0x0000000fb2a47223 */ /* 0x080fe20000010873 */
        /* <DEDUP_REMOVED lines=20> */
[----:B0-----:R-:W-:-:S01]  /*db60*/  FADD.FTZ R128, R168, R7 ;  /* 0x00000007a8807221 */ /* 0x001fc20000010000 */
[-CC-:B------:R-:W-:Y:S01]  /*db70*/  FFMA.FTZ R127, R220, R15.reuse, -R115.reuse ;  /* 0x0000000fdc7f7223 */ /* 0x180fe20000010873 */
[----:B------:R-:W-:-:S01]  /*db80*/  FFMA.FTZ R192, R222, R15, -R115 ;  /* 0x0000000fdec07223 */ /* 0x000fc20000010873 */
[-CC-:B------:R-:W-:Y:S01]  /*db90*/  FFMA.FTZ R129, R224, R15.reuse, -R115.reuse ;  /* 0x0000000fe0817223 */ /* 0x180fe20000010873 */
[----:B------:R-:W-:-:S01]  /*dba0*/  FFMA.FTZ R194, R226, R15, -R115 ;  /* 0x0000000fe2c27223 */ /* 0x000fc20000010873 */
[-C--:B------:R-:W-:Y:S01]  /*dbb0*/  FFMA.FTZ R131, R228, R15.reuse, -R115 ;  /* 0x0000000fe4837223 */ /* 0x080fe20000010873 */
        /* <DEDUP_REMOVED lines=9> */
[----:B------:R-:W2:Y:S01]  /*dc50*/  MUFU.EX2 R170, R170 ;  /* 0x000000aa00aa7308 */ /* 0x000ea20000000800 */
[----:B-1----:R-:W-:-:S01]  /*dc60*/  FADD.FTZ R147, R21, R128 ;  /* 0x0000008015937221 */ /* 0x002fc20000010000 */
        /* <DEDUP_REMOVED lines=15> */
[----:B--2---:R-:W-:-:S01]  /*dd60*/  FADD.FTZ R128, R170, R147 ;  /* 0x00000093aa807221 */ /* 0x004fc20000010000 */
[----:B------:R-:W-:-:S06]  /*dd70*/  FFMA.FTZ R100, R100, R15, -R97 ;  /* 0x0000000f64647223 */ /* 0x000fcc0000010861 */
        /* <DEDUP_REMOVED lines=10> */
[-CC-:B------:R-:W-:Y:S01]  /*de20*/  FFMA.FTZ R147, R106, R15.reuse, -R97.reuse ;  /* 0x0000000f6a937223 */ /* 0x180fe20000010861 */
[----:B------:R-:W-:-:S05]  /*de30*/  FFMA.FTZ R106, R108, R15, -R97 ;  /* 0x0000000f6c6a7223 */ /* 0x000fca0000010861 */
        /* <DEDUP_REMOVED lines=16> */
[----:B------:R-:W-:-:S06]  /*df40*/  FFMA.FTZ R149, R110, R15, -R97 ;  /* 0x0000000f6e957223 */ /* 0x000fcc0000010861 */
[----:B------:R-:W1:Y:S01]  /*df50*/  MUFU.EX2 R140, R140 ;  /* 0x0000008c008c7308 */ /* 0x000e620000000800 */
[----:B0-----:R-:W-:-:S07]  /*df60*/  FADD.FTZ R7, R103, R6 ;  /* 0x0000000667077221 */ /* 0x001fce0000010000 */
        /* <DEDUP_REMOVED lines=19> */
[----:B0-----:R-:W-:-:S01]  /*e0a0*/  FADD.FTZ R153, R137, R110 ;  /* 0x0000006e89997221 */ /* 0x001fc20000010000 */
[----:B------:R-:W-:-:S06]  /*e0b0*/  FFMA.FTZ R110, R116, R15, -R97 ;  /* 0x0000000f746e7223 */ /* 0x000fcc0000010861 */
        /* <DEDUP_REMOVED lines=47> */
[-CC-:B------:R-:W-:Y:S01]  /*e3b0*/  FFMA.FTZ R90, R96, R15.reuse, -R97.reuse ;  /* 0x0000000f605a7223 */ /* 0x180fe20000010861 */
[----:B------:R-:W-:-:S05]  /*e3c0*/  FFMA.FTZ R97, R102, R15, -R97 ;  /* 0x0000000f66617223 */ /* 0x000fca0000010861 */
[----:B------:R-:W1:Y:S01]  /*e3d0*/  MUFU.EX2 R149, R149 ;  /* 0x0000009500957308 */ /* 0x000e620000000800 */
[----:B0-----:R-:W-:-:S07]  /*e3e0*/  FADD.FTZ R6, R106, R7 ;  /* 0x000000076a067221 */ /* 0x001fce0000010000 */
[----:B------:R-:W0:Y:S01]  /*e3f0*/  MUFU.EX2 R127, R127 ;  /* 0x0000007f007f7308 */ /* 0x000e220000000800 */
[----:B--2---:R-:W-:-:S07]  /*e400*/  FADD.FTZ R112, R188, R157 ;  /* 0x0000009dbc707221 */ /* 0x004fce0000010000 */
[----:B------:R-:W2:Y:S01]  /*e410*/  MUFU.EX2 R108, R108 ;  /* 0x0000006c006c7308 */ /* 0x000ea20000000800 */
[----:B-1----:R-:W-:-:S07]  /*e420*/  FADD.FTZ R7, R149, R6 ;  /* 0x0000000695077221 */ /* 0x002fce0000010000 */
[----:B------:R-:W-:Y:S01]  /*e430*/  MUFU.EX2 R192, R192 ;  /* 0x000000c000c07308 */ /* 0x000fe20000000800 */
[----:B0-----:R-:W-:-:S07]  /*e440*/  FADD.FTZ R157, R127, R112 ;  /* 0x000000707f9d7221 */ /* 0x001fce0000010000 */
        /* <DEDUP_REMOVED lines=11> */
[----:B------:R-:W0:Y:S08]  /*e500*/  MUFU.EX2 R196, R196 ;  /* 0x000000c400c47308 */ /* 0x000e300000000800 */
[----:B------:R2:W-:Y:S01]  /*e510*/  MUFU.EX2 R159, R92 ;  /* 0x0000005c009f7308 */ /* 0x0005e20000000800 */
[----:B-1----:R-:W-:-:S07]  /*e520*/  FADD.FTZ R6, R88, R7 ;  /* 0x0000000758067221 */ /* 0x002fce0000010000 */
[----:B------:R-:W1:Y:S01]  /*e530*/  MUFU.EX2 R153, R153 ;  /* 0x0000009900997308 */ /* 0x000e620000000800 */
[----:B--2---:R-:W-:-:S04]  /*e540*/  FADD.FTZ R92, R192, R157 ;  /* 0x0000009dc05c7221 */ /* 0x004fc80000010000 */
[----:B------:R-:W-:-:S03]  /*e550*/  FADD.FTZ R157, R129, R92 ;  /* 0x0000005c819d7221 */ /* 0x000fc60000010000 */
[----:B------:R-:W2:Y:S01]  /*e560*/  MUFU.EX2 R105, R105 ;  /* 0x0000006900697308 */ /* 0x000ea20000000800 */
[----:B------:R-:W-:-:S04]  /*e570*/  FADD.FTZ R92, R194, R157 ;  /* 0x0000009dc25c7221 */ /* 0x000fc80000010000 */
[----:B------:R-:W-:-:S03]  /*e580*/  FADD.FTZ R157, R131, R92 ;  /* 0x0000005c839d7221 */ /* 0x000fc60000010000 */
[----:B------:R-:W3:Y:S01]  /*e590*/  MUFU.EX2 R198, R198 ;  /* 0x000000c600c67308 */ /* 0x000ee20000000800 */
[----:B0-----:R-:W-:-:S01]  /*e5a0*/  FADD.FTZ R92, R196, R157 ;  /* 0x0000009dc45c7221 */ /* 0x001fc20000010000 */
[----:B-1----:R-:W-:-:S04]  /*e5b0*/  FADD.FTZ R6, R153, R6 ;  /* 0x0000000699067221 */ /* 0x002fc80000010000 */
[----:B------:R-:W-:Y:S02]  /*e5c0*/  FADD.FTZ R6, R159, R6 ;  /* 0x000000069f067221 */ /* 0x000fe40000010000 */
[----:B------:R-:W0:Y:S01]  /*e5d0*/  MUFU.EX2 R94, R94 ;  /* 0x0000005e005e7308 */ /* 0x000e220000000800 */
[----:B--2---:R-:W-:-:S07]  /*e5e0*/  FADD.FTZ R7, R105, R92 ;  /* 0x0000005c69077221 */ /* 0x004fce0000010000 */
        /* <DEDUP_REMOVED lines=20> */
.L_x_8483:
        /* <DEDUP_REMOVED lines=116> */
.L_x_8473:
        /* <DEDUP_REMOVED lines=12> */
.L_x_8504:
        /* <DEDUP_REMOVED lines=9> */
.L_x_8487:
[----:B------:R-:W-:Y:S01]  /*efc0*/  ULEA UR6, UR48, UR41, 0x3 ;  /* 0x0000002930067291 */ /* 0x000fe2000f8e183f */
[----:B------:R-:W-:-:S05]  /*efd0*/  IMAD.U32 R14, RZ, RZ, UR47 ;  /* 0x0000002fff0e7e24 */ /* 0x000fca000f8e00ff */
[----:B------:R-:W-:-:S04]  /*efe0*/  SHF.L.U32 R14, R14, 0x1f, RZ ;  /* 0x0000001f0e0e7819 */ /* 0x000fc800000006ff */
[----:B------:R0:W1:Y:S01]  /*eff0*/  SYNCS.PHASECHK.TRANS64.TRYWAIT P1, [UR6+0x22830], R14 ;  /* 0x0228300eff0075a7 */ /* 0x0000620008020146 */
[----:B------:R-:W-:Y:S05]  /*f000*/  @!P0 BRA `(.L_x_8488) ;  /* 0x0000000000048947 */ /* 0x000fea0003800000 */
[----:B------:R-:W-:Y:S01]  /*f010*/  BPT.TRAP 0x1 ;  /* 0x000000040000795c */ /* 0x000fe20000300000 */
.L_x_8488:
[----:B-1----:R-:W-:Y:S05]  /*f020*/  @P1 BRA `(.L_x_8486) ;  /* 0x0000000000081947 */ /* 0x002fea0003800000 */
[----:B------:R-:W1:Y:S02]  /*f030*/  SYNCS.PHASECHK.TRANS64.TRYWAIT P1, [UR6+0x22830], R14 ;  /* 0x0228300eff0075a7 */ /* 0x000e640008020146 */
[----:B-1----:R-:W-:Y:S05]  /*f040*/  @!P1 BRA `(.L_x_8489) ;  /* 0x000000d400589947 */ /* 0x002fea0003800000 */
.L_x_8486:
        /* <DEDUP_REMOVED lines=130> */
.L_x_8491:
[----:B------:R-:W-:Y:S01]  /*f870*/  ULEA UR6, UR56, UR41, 0x3 ;  /* 0x0000002938067291 */ /* 0x000fe2000f8e183f */
[----:B01----:R-:W-:-:S05]  /*f880*/  IMAD.U32 R14, RZ, RZ, UR57 ;  /* 0x00000039ff0e7e24 */ /* 0x003fca000f8e00ff */
[----:B------:R-:W-:-:S04]  /*f890*/  SHF.L.U32 R14, R14, 0x1f, RZ ;  /* 0x0000001f0e0e7819 */ /* 0x000fc800000006ff */
[----:B------:R0:W1:Y:S01]  /*f8a0*/  SYNCS.PHASECHK.TRANS64.TRYWAIT P1, [UR6+0x22850], R14 ;  /* 0x0228500eff0075a7 */ /* 0x0000620008020146 */
[----:B------:R-:W-:Y:S05]  /*f8b0*/  @!P0 BRA `(.L_x_8492) ;  /* 0x0000000000048947 */ /* 0x000fea0003800000 */
[----:B------:R-:W-:Y:S01]  /*f8c0*/  BPT.TRAP 0x1 ;  /* 0x000000040000795c */ /* 0x000fe20000300000 */
.L_x_8492:
[----:B-1----:R-:W-:Y:S05]  /*f8d0*/  @P1 BRA `(.L_x_8490) ;  /* 0x0000000000081947 */ /* 0x002fea0003800000 */
[----:B------:R-:W1:Y:S02]  /*f8e0*/  SYNCS.PHASECHK.TRANS64.TRYWAIT P1, [UR6+0x22850], R14 ;  /* 0x0228500eff0075a7 */ /* 0x000e640008020146 */
[----:B-1----:R-:W-:Y:S05]  /*f8f0*/  @!P1 BRA `(.L_x_8493) ;  /* 0x000000cc00449947 */ /* 0x002fea0003800000 */
.L_x_8490:
        /* <DEDUP_REMOVED lines=33> */
.L_x_8494:
[----:B------:R-:W-:Y:S01]  /*fb10*/  UISETP.NE.AND UP1, UPT, UR44, URZ, UPT ;  /* 0x0000003f2c00728c */ /* 0x000fe2000bf25270 */
[C---:B------:R-:W-:Y:S01]  /*fb20*/  FMUL.FTZ R188, R2.reuse, R88 ;  /* 0x0000005802bc7220 */ /* 0x040fe20000410000 */
[C---:B------:R-:W-:Y:S01]  /*fb30*/  FMUL.FTZ R178, R2.reuse, R109 ;  /* 0x0000006d02b27220 */ /* 0x040fe20000410000 */
[C---:B------:R-:W-:Y:S01]  /*fb40*/  FMUL.FTZ R109, R2.reuse, R115 ;  /* 0x00000073026d7220 */ /* 0x040fe20000410000 */
[----:B------:R-:W-:Y:S02]  /*fb50*/  IMAD.MOV.U32 R115, RZ, RZ, R8 ;  /* 0x000000ffff737224 */ /* 0x000fe400078e0008 */
[C---:B01----:R-:W-:Y:S01]  /*fb60*/  FMUL.FTZ R14, R2.reuse, R155 ;  /* 0x0000009b020e7220 */ /* 0x043fe20000410000 */
        /* <DEDUP_REMOVED lines=27> */
[----:B------:R-:W-:Y:S01]  /*fd20*/  IMAD R117, R12, -0xa0, RZ ;  /* 0xffffff600c757824 */ /* 0x000fe200078e02ff */
        /* <DEDUP_REMOVED lines=55> */
[----:B------:R-:W-:-:S02]  /*100a0*/  VIADD R88, R117, 0x1 ;  /* 0x0000000175587836 */ /* 0x000fc40000000000 */
[C---:B------:R-:W-:Y:S01]  /*100b0*/  FMUL.FTZ R94, R2.reuse, R103 ;  /* 0x00000067025e7220 */ /* 0x040fe20000410000 */
[C---:B------:R-:W-:Y:S01]  /*100c0*/  FMUL.FTZ R100, R2.reuse, R100 ;  /* 0x0000006402647220 */ /* 0x040fe20000410000 */
[----:B------:R-:W-:Y:S01]  /*100d0*/  UIADD3 UR6, UR6, 0x22840, URZ ;  /* 0x0002284006067890 */ /* 0x000fe2000fffe03f */
[----:B------:R-:W-:Y:S01]  /*100e0*/  PLOP3.LUT P1, PT, PT, PT, UP0, 0x40, 0x0 ;  /* 0x000000000000781c */ /* 0x000fe20003f2e808 */
[----:B------:R-:W-:Y:S01]  /*100f0*/  IMAD R99, R9, -0x2, R88 ;  /* 0xfffffffe09637824 */ /* 0x000fe200078e0258 */
[----:B------:R-:W1:Y:S01]  /*10100*/  MUFU.TANH R15, R15 ;  /* 0x0000000f000f7308 */ /* 0x000e620000002400 */
[----:B------:R-:W-:Y:S01]  /*10110*/  UPRMT UR6, UR46, 0x654, UR6 ;  /* 0x000006542e067896 */ /* 0x000fe20008000006 */
[----:B------:R-:W-:Y:S02]  /*10120*/  FMUL.FTZ R101, R2, R101 ;  /* 0x0000006502657220 */ /* 0x000fe40000410000 */
[C---:B------:R-:W-:Y:S01]  /*10130*/  IADD3 R88, R99.reuse, -UR55, R18 ;  /* 0x8000003763587c10 */ /* 0x040fe2000fffe012 */
[----:B------:R-:W-:-:S03]  /*10140*/  VIADD R99, R99, 0xffffffff ;  /* 0xffffffff63637836 */ /* 0x000fc60000000000 */
[----:B------:R-:W3:Y:S01]  /*10150*/  MUFU.TANH R168, R168 ;  /* 0x000000a800a87308 */ /* 0x000ee20000002400 */
[C---:B------:R-:W-:Y:S01]  /*10160*/  VIADD R103, R88.reuse, UR54 ;  /* 0x0000003658677c36 */ /* 0x040fe20008000000 */
[----:B------:R-:W-:Y:S01]  /*10170*/  SYNCS.ARRIVE.TRANS64.RED.A1T0 RZ, [UR6], RZ ;  /* 0x000000ffffff79a7 */ /* 0x000fe20008100406 */
[----:B------:R-:W-:Y:S02]  /*10180*/  VIADD R119, R88, UR49 ;  /* 0x0000003158777c36 */ /* 0x000fe40008000000 */
[----:B0-----:R-:W-:-:S03]  /*10190*/  IMAD.IADD R95, R103, 0x1, R96 ;  /* 0x00000001675f7824 */ /* 0x001fc600078e0260 */
        /* <DEDUP_REMOVED lines=79> */
[----:B-1-34-:R-:W-:Y:S06]  /*10690*/  @P1 BRA `(.L_x_8495) ;  /* 0x0000000000581947 */ /* 0x01afec0003800000 */
        /* <DEDUP_REMOVED lines=13> */
.L_x_8497:
[----:B------:R-:W-:-:S05]  /*10770*/  IMAD.U32 R98, RZ, RZ, UR52 ;  /* 0x00000034ff627e24 */ /* 0x000fca000f8e00ff */
[----:B------:R-:W-:-:S13]  /*10780*/  ISETP.NE.AND P1, PT, R98, 0x1, PT ;  /* 0x000000016200780c */ /* 0x000fda0003f25270 */
[----:B------:R-:W1:Y:S02]  /*10790*/  @P1 LDC.64 R88, c[0x0][0x9e8] ;  /* 0x00027a00ff581b82 */ /* 0x000e640000000a00 */
[----:B-1----:R-:W-:-:S05]  /*107a0*/  @P1 IMAD.HI.U32 R88, R96, R88, RZ ;  /* 0x0000005860581227 */ /* 0x002fca00078e00ff */
[----:B------:R-:W-:-:S07]  /*107b0*/  @P1 SHF.R.U32.HI R96, RZ, R89, R88 ;  /* 0x00000059ff601219 */ /* 0x000fce0000011658 */
.L_x_8498:
[----:B------:R-:W-:Y:S05]  /*107c0*/  BSYNC B0 ;  /* 0x0000000000007941 */ /* 0x000fea0003800000 */
.L_x_8496:
[----:B------:R-:W-:-:S05]  /*107d0*/  IMAD R96, R96, R98, R99 ;  /* 0x0000006260607224 */ /* 0x000fca00078e0263 */
[----:B------:R-:W-:Y:S02]  /*107e0*/  VIADDMNMX R95, R96, R98, R95, PT ;  /* 0x00000062605f7246 */ /* 0x000fe4000380015f */
[----:B------:R-:W-:-:S07]  /*107f0*/  VIMNMX R101, R101, R96, !PT ;  /* 0x0000006065657248 */ /* 0x000fce0007fe0100 */
.L_x_8495:
        /* <DEDUP_REMOVED lines=16> */
[----:B0-----:R-:W-:Y:S02]  /*10900*/  FSEL R96, R155, -INF , !P2 ;  /* 0xff8000009b607808 */ /* 0x001fe40005000000 */
[----:B------:R-:W-:Y:S02]  /*10910*/  LOP3.LUT R0, R0, 0xfffffff7, RZ, 0xc0, !PT ;  /* 0xfffffff700007812 */ /* 0x000fe400078ec0ff */
[----:B------:R-:W-:Y:S02]  /*10920*/  ISETP.GT.AND P2, PT, R101, 0x10, !P4 ;  /* 0x000000106500780c */ /* 0x000fe40006744270 */
[----:B------:R-:W-:-:S02]  /*10930*/  ISETP.LT.OR P3, PT, R95, 0xa, P3 ;  /* 0x0000000a5f00780c */ /* 0x000fc40001f61670 */
[----:B------:R-:W-:Y:S02]  /*10940*/  @P4 LOP3.LUT R0, R0, 0x8, RZ, 0xfc, !PT ;  /* 0x0000000800004812 */ /* 0x000fe400078efcff */
[----:B------:R-:W-:Y:S02]  /*10950*/  ISETP.LT.OR P2, PT, R95, 0x11, P2 ;  /* 0x000000115f00780c */ /* 0x000fe40001741670 */
[----:B------:R-:W-:Y:S02]  /*10960*/  FSEL R154, R154, -INF , !P3 ;  /* 0xff8000009a9a7808 */ /* 0x000fe40005800000 */
        /* <DEDUP_REMOVED lines=226> */
.L_x_8501:
[----:B------:R-:W-:-:S05]  /*11790*/  IMAD.U32 R204, RZ, RZ, UR52 ;  /* 0x00000034ffcc7e24 */ /* 0x000fca000f8e00ff */
[----:B------:R-:W-:-:S13]  /*117a0*/  ISETP.NE.AND P6, PT, R204, 0x1, PT ;  /* 0x00000001cc00780c */ /* 0x000fda0003fc5270 */
[----:B------:R-:W0:Y:S02]  /*117b0*/  @P6 LDC.64 R88, c[0x0][0x9e8] ;  /* 0x00027a00ff586b82 */ /* 0x000e240000000a00 */
[----:B0-----:R-:W-:-:S05]  /*117c0*/  @P6 IMAD.HI.U32 R88, R15, R88, RZ ;  /* 0x000000580f586227 */ /* 0x001fca00078e00ff */
[----:B------:R-:W-:-:S07]  /*117d0*/  @P6 SHF.R.U32.HI R15, RZ, R89, R88 ;  /* 0x00000059ff0f6219 */ /* 0x000fce0000011658 */
.L_x_8502:
[----:B------:R-:W-:Y:S05]  /*117e0*/  BSYNC B0 ;  /* 0x0000000000007941 */ /* 0x000fea0003800000 */
.L_x_8500:
[----:B------:R-:W-:-:S05]  /*117f0*/  IMAD R88, R15, R204, R99 ;  /* 0x000000cc0f587224 */ /* 0x000fca00078e0263 */
[----:B------:R-:W-:Y:S02]  /*11800*/  VIADDMNMX R95, R88, R204, R95, PT ;  /* 0x000000cc585f7246 */ /* 0x000fe4000380015f */
[----:B------:R-:W-:-:S07]  /*11810*/  VIMNMX R117, R117, R88, !PT ;  /* 0x0000005875757248 */ /* 0x000fce0007fe0100 */
.L_x_8499:
        /* <DEDUP_REMOVED lines=99> */
[----:B------:R-:W-:Y:S01]  /*11e50*/  ISETP.GT.AND P2, PT, R117, 0x89, !P2 ;  /* 0x000000897500780c */ /* 0x000fe20005744270 */
[----:B------:R-:W0:Y:S01]  /*11e60*/  SHFL.BFLY PT, R15, R20, 0x2, 0x1f ;  /* 0x0c401f00140f7f89 */ /* 0x000e2200000e0000 */
        /* <DEDUP_REMOVED lines=13> */
[----:B0-----:R-:W-:-:S02]  /*11f40*/  FMNMX.FTZ R21, R20, R15, !PT ;  /* 0x0000000f14157209 */ /* 0x001fc40007810000 */
[----:B------:R-:W-:Y:S01]  /*11f50*/  FSEL R220, R121, -INF , !P1 ;  /* 0xff80000079dc7808 */ /* 0x000fe20004800000 */
[----:B------:R-:W0:Y:S01]  /*11f60*/  LDC R15, c[0x0][0x988] ;  /* 0x00026200ff0f7b82 */ /* 0x000e220000000800 */
        /* <DEDUP_REMOVED lines=80> */
[----:B------:R-:W-:Y:S02]  /*12470*/  ISETP.LT.OR P6, PT, R95, 0x9a, P6 ;  /* 0x0000009a5f00780c */ /* 0x000fe400037c1670 */
[----:B------:R-:W-:Y:S02]  /*12480*/  FSEL R121, R121, RZ, P1 ;  /* 0x000000ff79797208 */ /* 0x000fe40000800000 */
[----:B------:R-:W-:-:S03]  /*12490*/  FSEL R94, R94, -INF , !P6 ;  /* 0xff8000005e5e7808 */ /* 0x000fc60007000000 */
[-CC-:B------:R-:W-:Y:S01]  /*124a0*/  FFMA.FTZ R19, R97, R15.reuse, -R121.reuse ;  /* 0x0000000f61137223 */ /* 0x180fe20000010879 */
        /* <DEDUP_REMOVED lines=10> */
[----:B------:R-:W-:-:S01]  /*12550*/  FFMA.FTZ R130, R130, R15, -R121 ;  /* 0x0000000f82827223 */ /* 0x000fc20000010879 */
[--C-:B------:R-:W-:Y:S01]  /*12560*/  FFMA.FTZ R134, R134, R15, -R121.reuse ;  /* 0x0000000f86867223 */ /* 0x100fe20000010879 */
[----:B------:R-:W-:Y:S01]  /*12570*/  FMNMX.FTZ R99, R206, R99, !PT ;  /* 0x00000063ce637209 */ /* 0x000fe20007810000 */
[----:B------:R0:W-:Y:S01]  /*12580*/  MUFU.EX2 R97, R118 ;  /* 0x0000007600617308 */ /* 0x0001e20000000800 */
[----:B------:R-:W-:-:S01]  /*12590*/  FFMA.FTZ R23, R98, R15, -R121 ;  /* 0x0000000f62177223 */ /* 0x000fc20000010879 */
[--C-:B------:R-:W-:Y:S01]  /*125a0*/  FFMA.FTZ R158, R158, R15, -R121.reuse ;  /* 0x0000000f9e9e7223 */ /* 0x100fe20000010879 */
[----:B------:R-:W-:Y:S01]  /*125b0*/  FMNMX.FTZ R99, R22, R99, !PT ;  /* 0x0000006316637209 */ /* 0x000fe20007810000 */
[-CC-:B------:R-:W-:Y:S01]  /*125c0*/  FFMA.FTZ R162, R162, R15.reuse, -R121.reuse ;  /* 0x0000000fa2a27223 */ /* 0x180fe20000010879 */
[----:B------:R-:W-:-:S01]  /*125d0*/  FFMA.FTZ R168, R168, R15, -R121 ;  /* 0x0000000fa8a87223 */ /* 0x000fc20000010879 */
[--C-:B------:R-:W-:Y:S01]  /*125e0*/  FFMA.FTZ R98, R100, R15, -R121.reuse ;  /* 0x0000000f64627223 */ /* 0x100fe20000010879 */
[----:B------:R-:W-:Y:S01]  /*125f0*/  FMNMX.FTZ R101, R208, R99, !PT ;  /* 0x00000063d0657209 */ /* 0x000fe20007810000 */
[-CC-:B------:R-:W-:Y:S01]  /*12600*/  FFMA.FTZ R100, R116, R15.reuse, -R121.reuse ;  /* 0x0000000f74647223 */ /* 0x180fe20000010879 */
[----:B0-----:R-:W-:-:S01]  /*12610*/  FFMA.FTZ R118, R144, R15, -R121 ;  /* 0x0000000f90767223 */ /* 0x001fc20000010879 */
[--C-:B------:R-:W-:Y:S01]  /*12620*/  FFMA.FTZ R144, R170, R15, -R121.reuse ;  /* 0x0000000faa907223 */ /* 0x100fe20000010879 */
[----:B------:R-:W-:Y:S01]  /*12630*/  FMNMX.FTZ R101, R152, R101, !PT ;  /* 0x0000006598657209 */ /* 0x000fe20007810000 */
[----:B------:R-:W-:Y:S01]  /*12640*/  MUFU.EX2 R19, R19 ;  /* 0x0000001300137308 */ /* 0x000fe20000000800 */
[----:B------:R-:W-:-:S01]  /*12650*/  FFMA.FTZ R21, R96, R15, -R121 ;  /* 0x0000000f60157223 */ /* 0x000fc20000010879 */
        /* <DEDUP_REMOVED lines=15> */
[----:B0-----:R-:W-:-:S01]  /*12750*/  FFMA.FTZ R130, R156, R15, -R121 ;  /* 0x0000000f9c827223 */ /* 0x001fc20000010879 */
[--C-:B------:R-:W-:Y:S01]  /*12760*/  FFMA.FTZ R156, R182, R15, -R121.reuse ;  /* 0x0000000fb69c7223 */ /* 0x100fe20000010879 */
[----:B------:R-:W-:Y:S01]  /*12770*/  FMNMX.FTZ R103, R214, R103, !PT ;  /* 0x00000067d6677209 */ /* 0x000fe20007810000 */
[----:B------:R-:W-:-:S03]  /*12780*/  FFMA.FTZ R194, R194, R15, -R121 ;  /* 0x0000000fc2c27223 */ /* 0x000fc60000010879 */
[----:B------:R-:W-:Y:S01]  /*12790*/  FMNMX.FTZ R103, R140, R103, !PT ;  /* 0x000000678c677209 */ /* 0x000fe20007810000 */
[----:B------:R-:W-:Y:S01]  /*127a0*/  MUFU.EX2 R168, R168 ;  /* 0x000000a800a87308 */ /* 0x000fe20000000800 */
[----:B-1----:R-:W-:-:S01]  /*127b0*/  FFMA.FTZ R134, R164, R15, -R121 ;  /* 0x0000000fa4867223 */ /* 0x002fc20000010879 */
[----:B------:R-:W-:Y:S01]  /*127c0*/  FFMA.FTZ R164, R196, R15, -R121 ;  /* 0x0000000fc4a47223 */ /* 0x000fe20000010879 */
[----:B------:R-:W-:-:S04]  /*127d0*/  FMNMX.FTZ R105, R216, R103, !PT ;  /* 0x00000067d8697209 */ /* 0x000fc80007810000 */
[----:B------:R-:W-:Y:S01]  /*127e0*/  FMNMX.FTZ R105, R142, R105, !PT ;  /* 0x000000698e697209 */ /* 0x000fe20007810000 */
[----:B------:R0:W-:Y:S03]  /*127f0*/  MUFU.EX2 R103, R146 ;  /* 0x0000009200677308 */ /* 0x0001e60000000800 */
[----:B------:R-:W-:-:S04]  /*12800*/  FMNMX.FTZ R105, R218, R105, !PT ;  /* 0x00000069da697209 */ /* 0x000fc80007810000 */
[----:B------:R-:W-:Y:S01]  /*12810*/  FMNMX.FTZ R105, R120, R105, !PT ;  /* 0x0000006978697209 */ /* 0x000fe20007810000 */
        /* <DEDUP_REMOVED lines=8> */
[----:B0-----:R-:W-:Y:S01]  /*128a0*/  FSEL R150, R93, -INF , !P5 ;  /* 0xff8000005d967808 */ /* 0x001fe20006800000 */
[----:B------:R-:W-:Y:S01]  /*128b0*/  FFMA.FTZ R93, R176, R15, -R121 ;  /* 0x0000000fb05d7223 */ /* 0x000fe20000010879 */
        /* <DEDUP_REMOVED lines=87> */
[----:B------:R-:W3:Y:S01]  /*12e30*/  MUFU.EX2 R121, R121 ;  /* 0x0000007900797308 */ /* 0x000ee20000000800 */
[----:B------:R-:W-:-:S01]  /*12e40*/  FFMA.FTZ R109, R109, R15, -R11 ;  /* 0x0000000f6d6d7223 */ /* 0x000fc2000001080b */
[-CC-:B------:R-:W-:Y:S01]  /*12e50*/  FFMA.FTZ R110, R110, R15.reuse, -R11.reuse ;  /* 0x0000000f6e6e7223 */ /* 0x180fe2000001080b */
[----:B------:R-:W-:-:S01]  /*12e60*/  FFMA.FTZ R114, R114, R15, -R11 ;  /* 0x0000000f72727223 */ /* 0x000fc2000001080b */
[-CC-:B------:R-:W-:Y:S01]  /*12e70*/  FFMA.FTZ R146, R146, R15.reuse, -R11.reuse ;  /* 0x0000000f92927223 */ /* 0x180fe2000001080b */
[----:B------:R-:W-:-:S01]  /*12e80*/  FFMA.FTZ R92, R92, R15, -R11 ;  /* 0x0000000f5c5c7223 */ /* 0x000fc2000001080b */
[----:B------:R-:W-:-:S02]  /*12e90*/  FFMA.FTZ R150, R150, R15, -R11 ;  /* 0x0000000f96967223 */ /* 0x000fc4000001080b */
[----:B------:R-:W4:Y:S08]  /*12ea0*/  MUFU.EX2 R172, R172 ;  /* 0x000000ac00ac7308 */ /* 0x000f300000000800 */
[----:B------:R-:W5:Y:S08]  /*12eb0*/  MUFU.EX2 R22, R22 ;  /* 0x0000001600167308 */ /* 0x000f700000000800 */
[----:B------:R0:W-:Y:S08]  /*12ec0*/  MUFU.EX2 R10, R153 ;  /* 0x00000099000a7308 */ /* 0x0001f00000000800 */
[----:B------:R-:W2:Y:S01]  /*12ed0*/  MUFU.EX2 R135, R135 ;  /* 0x0000008700877308 */ /* 0x000ea20000000800 */
[----:B0-----:R-:W-:-:S01]  /*12ee0*/  FFMA.FTZ R153, R122, R6, R119 ;  /* 0x000000067a997223 */ /* 0x001fc20000010077 */
[----:B------:R-:W-:-:S03]  /*12ef0*/  FADD.FTZ R6, R168, R7 ;  /* 0x00000007a8067221 */ /* 0x000fc60000010000 */
[----:B-1----:R-:W-:Y:S01]  /*12f00*/  FADD.FTZ R174, R88, R153 ;  /* 0x0000009958ae7221 */ /* 0x002fe20000010000 */
[----:B------:R-:W-:-:S01]  /*12f10*/  FADD.FTZ R7, R21, R6 ;  /* 0x0000000615077221 */ /* 0x000fc20000010000 */
[----:B------:R-:W-:Y:S01]  /*12f20*/  FFMA.FTZ R153, R226, R15, -R11 ;  /* 0x0000000fe2997223 */ /* 0x000fe2000001080b */
[----:B------:R-:W0:Y:S01]  /*12f30*/  MUFU.EX2 R137, R137 ;  /* 0x0000008900897308 */ /* 0x000e220000000800 */
[----:B---3--:R-:W-:-:S01]  /*12f40*/  FADD.FTZ R155, R121, R174 ;  /* 0x000000ae799b7221 */ /* 0x008fc20000010000 */
[----:B------:R-:W-:-:S03]  /*12f50*/  FADD.FTZ R6, R96, R7 ;  /* 0x0000000760067221 */ /* 0x000fc60000010000 */
[----:B----4-:R-:W-:Y:S01]  /*12f60*/  FADD.FTZ R155, R172, R155 ;  /* 0x0000009bac9b7221 */ /* 0x010fe20000010000 */
[----:B------:R-:W-:-:S02]  /*12f70*/  FADD.FTZ R7, R23, R6 ;  /* 0x0000000617077221 */ /* 0x000fc40000010000 */
[----:B------:R-:W1:Y:S01]  /*12f80*/  MUFU.EX2 R152, R152 ;  /* 0x0000009800987308 */ /* 0x000e620000000800 */
[----:B-----5:R-:W-:-:S01]  /*12f90*/  FADD.FTZ R6, R22, R155 ;  /* 0x0000009b16067221 */ /* 0x020fc20000010000 */
[----:B------:R-:W-:Y:S01]  /*12fa0*/  FADD.FTZ R174, R98, R7 ;  /* 0x0000000762ae7221 */ /* 0x000fe20000010000 */
[----:B------:R-:W-:-:S02]  /*12fb0*/  FFMA.FTZ R155, R228, R15, -R11 ;  /* 0x0000000fe49b7223 */ /* 0x000fc4000001080b */
[----:B--2---:R-:W-:Y:S01]  /*12fc0*/  FADD.FTZ R6, R135, R6 ;  /* 0x0000000687067221 */ /* 0x004fe20000010000 */
[----:B------:R-:W-:-:S02]  /*12fd0*/  FADD.FTZ R7, R89, R174 ;  /* 0x000000ae59077221 */ /* 0x000fc40000010000 */
        /* <DEDUP_REMOVED lines=36> */
[----:B------:R-:W-:-:S04]  /*13220*/  FADD.FTZ R113, R125, R174 ;  /* 0x000000ae7d717221 */ /* 0x000fc80000010000 */
[----:B------:R-:W-:Y:S02]  /*13230*/  FADD.FTZ R113, R144, R113 ;  /* 0x0000007190717221 */ /* 0x000fe40000010000 */
        /* <DEDUP_REMOVED lines=30> */
[-CC-:B------:R-:W-:Y:S01]  /*13420*/  FFMA.FTZ R113, R148, R15.reuse, -R11.reuse ;  /* 0x0000000f94717223 */ /* 0x180fe2000001080b */
[----:B------:R-:W-:-:S05]  /*13430*/  FFMA.FTZ R11, R94, R15, -R11 ;  /* 0x0000000f5e0b7223 */ /* 0x000fca000001080b */
[----:B------:R-:W1:Y:S01]  /*13440*/  MUFU.EX2 R108, R108 ;  /* 0x0000006c006c7308 */ /* 0x000e620000000800 */
[----:B--2---:R-:W-:-:S07]  /*13450*/  FADD.FTZ R7, R107, R6 ;  /* 0x000000066b077221 */ /* 0x004fce0000010000 */
[----:B------:R-:W-:Y:S01]  /*13460*/  MUFU.EX2 R156, R156 ;  /* 0x0000009c009c7308 */ /* 0x000fe20000000800 */
[----:B0-----:R-:W-:-:S07]  /*13470*/  FADD.FTZ R159, R95, R174 ;  /* 0x000000ae5f9f7221 */ /* 0x001fce0000010000 */
        /* <DEDUP_REMOVED lines=46> */
.L_x_8503:
        /* <DEDUP_REMOVED lines=11> */
[----:B------:R-:W-:Y:S01]  /*13810*/  F2FP.SATFINITE.E4M3.F32.PACK_AB_MERGE_C R133, R164, R131, R133 ;  /* 0x00000083a485723e */ /* 0x000fe20004807085 */
        /* <DEDUP_REMOVED lines=104> */
.L_x_8485:
[----:B------:R-:W-:Y:S06]  /*13ea0*/  BAR.ARV 0x8, 0x180 ;  /* 0x0206000000007b1d */ /* 0x000fec0000002000 */
[----:B------:R-:W-:Y:S05]  /*13eb0*/  @!P0 BRA `(.L_x_8505) ;  /* 0x0000000000048947 */ /* 0x000fea0003800000 */
[----:B------:R-:W-:Y:S01]  /*13ec0*/  BPT.TRAP 0x1 ;  /* 0x000000040000795c */ /* 0x000fe20000300000 */
.L_x_8505:
[----:B------:R-:W-:Y:S01]  /*13ed0*/  ULEA UR12, UR48, UR41, 0x3 ;  /* 0x00000029300c7291 */ /* 0x000fe2000f8e183f */
[----:B------:R-:W-:-:S05]  /*13ee0*/  IMAD.U32 R0, RZ, RZ, UR47 ;  /* 0x0000002fff007e24 */ /* 0x000fca000f8e00ff */
[----:B------:R-:W-:-:S04]  /*13ef0*/  SHF.L.U32 R0, R0, 0x1f, RZ ;  /* 0x0000001f00007819 */ /* 0x000fc800000006ff */
[----:B------:R0:W1:Y:S01]  /*13f00*/  SYNCS.PHASECHK.TRANS64.TRYWAIT P1, [UR12+0x22850], R0 ;  /* 0x02285000ff0075a7 */ /* 0x000062000802014c */
[----:B------:R-:W-:Y:S05]  /*13f10*/  @!P0 BRA `(.L_x_8506) ;  /* 0x0000000000048947 */ /* 0x000fea0003800000 */
[----:B------:R-:W-:Y:S01]  /*13f20*/  BPT.TRAP 0x1 ;  /* 0x000000040000795c */ /* 0x000fe20000300000 */
.L_x_8506:
[----:B-1----:R-:W-:Y:S05]  /*13f30*/  @P1 BRA `(.L_x_8507) ;  /* 0x0000000000081947 */ /* 0x002fea0003800000 */
[----:B------:R-:W1:Y:S02]  /*13f40*/  SYNCS.PHASECHK.TRANS64.TRYWAIT P1, [UR12+0x22850], R0 ;  /* 0x02285000ff0075a7 */ /* 0x000e64000802014c */
[----:B-1----:R-:W-:Y:S05]  /*13f50*/  @!P1 BRA `(.L_x_8508) ;  /* 0x0000008400c49947 */ /* 0x002fea0003800000 */
.L_x_8507:
        /* <DEDUP_REMOVED lines=14> */
[----:B------:R-:W-:-:S06]  /*14040*/  UMOV UR6, UR48 ;  /* 0x0000003000067c82 */ /* 0x000fcc0008000000 */
[----:B------:R-:W-:Y:S01]  /*14050*/  QGMMA.64x128x32.F32.E4M3.E4M3 R24, R184, gdesc[UR4], R24, gsb0 ;  /* 0x01e00004b8187df3 */ /* 0x000fe20008000818 */
[----:B------:R-:W-:Y:S01]  /*14060*/  UMOV UR7, 0xc0000010 ;  /* 0xc000001000077882 */ /* 0x000fe20000000000 */
[----:B------:R-:W-:Y:S01]  /*14070*/  UMOV UR6, UR4 ;  /* 0x0000000400067c82 */ /* 0x000fe20008000000 */
        /* <DEDUP_REMOVED lines=16> */
[----:B------:R-:W-:-:S03]  /*14180*/  IMAD.U32 R2, RZ, RZ, UR6 ;  /* 0x00000006ff027e24 */ /* 0x000fc6000f8e00ff */
[----:B-1----:R-:W-:Y:S01]  /*14190*/  IMAD.U32 R3, RZ, RZ, UR7 ;  /* 0x00000007ff037e24 */ /* 0x002fe2000f8e00ff */
[----:B------:R-:W-:Y:S02]  /*141a0*/  UMOV UR7, 0xc0000010 ;  /* 0xc000001000077882 */ /* 0x000fe40000000000 */
[----:B------:R-:W-:Y:S02]  /*141b0*/  UMOV UR6, UR4 ;  /* 0x0000000400067c82 */ /* 0x000fe40008000000 */
[----:B------:R1:W2:Y:S01]  /*141c0*/  @P1 LDG.E R4, desc[UR50][R2.64] ;  /* 0x0000003202041981 */ /* 0x0002a2000c1e1900 */
[----:B------:R-:W-:Y:S01]  /*141d0*/  UIADD3 UR4, UR48, 0x300, URZ ;  /* 0x0000030030047890 */ /* 0x000fe2000fffe03f */
[----:B------:R-:W-:Y:S02]  /*141e0*/  WARPGROUP.DEPBAR.LE gsb0, 0x0 ;  /* 0x00008000000079c5 */ /* 0x000fe40000010000 */
[----:B------:R-:W-:-:S06]  /*141f0*/  WARPGROUP.ARRIVE ;  /* 0x00000000000079c5 */ /* 0x000fcc0000000000 */
[----:B------:R-:W-:Y:S01]  /*14200*/  QGMMA.64x128x32.F32.E4M3.E4M3 R24, R176, gdesc[UR4], R24, gsb0 ;  /* 0x01e00004b0187df3 */ /* 0x000fe20008000818 */
[----:B------:R-:W-:Y:S01]  /*14210*/  UMOV UR6, UR4 ;  /* 0x0000000400067c82 */ /* 0x000fe20008000000 */
[----:B------:R-:W-:Y:S01]  /*14220*/  UMOV UR7, 0xc0000010 ;  /* 0xc000001000077882 */ /* 0x000fe20000000000 */
[----:B------:R-:W-:Y:S01]  /*14230*/  UIADD3 UR48, UR48, 0x400, URZ ;  /* 0x0000040030307890 */ /* 0x000fe2000fffe03f */
[----:B0-----:R-:W0:Y:S04]  /*14240*/  SHFL.BFLY PT, R0, R7, 0x2, 0x1f ;  /* 0x0c401f0007007f89 */ /* 0x001e2800000e0000 */
[----:B------:R-:W3:Y:S01]  /*14250*/  SHFL.BFLY PT, R5, R6, 0x2, 0x1f ;  /* 0x0c401f0006057f89 */ /* 0x000ee200000e0000 */
[----:B------:R-:W-:Y:S02]  /*14260*/  WARPGROUP.DEPBAR.LE gsb0, 0x0 ;  /* 0x00008000000079c5 */ /* 0x000fe40000010000 */
[----:B------:R-:W-:-:S06]  /*14270*/  WARPGROUP.ARRIVE ;  /* 0x00000000000079c5 */ /* 0x000fcc0000000000 */
[----:B------:R-:W-:Y:S01]  /*14280*/  QGMMA.64x128x32.F32.E4M3.E4M3 R24, R172, gdesc[UR4], R24, gsb0 ;  /* 0x01e00004ac187df3 */ /* 0x000fe20008000818 */
[----:B------:R-:W-:Y:S01]  /*14290*/  UMOV UR6, UR48 ;  /* 0x0000003000067c82 */ /* 0x000fe20008000000 */
[----:B------:R-:W-:Y:S01]  /*142a0*/  UMOV UR7, 0xc0000010 ;  /* 0xc000001000077882 */ /* 0x000fe20000000000 */
[----:B0-----:R-:W-:Y:S01]  /*142b0*/  FADD.FTZ R0, R0, R7 ;  /* 0x0000000700007221 */ /* 0x001fe20000010000 */
[----:B---3--:R-:W-:-:S04]  /*142c0*/  FADD.FTZ R5, R5, R6 ;  /* 0x0000000605057221 */ /* 0x008fc80000010000 */
[----:B-1----:R-:W0:Y:S04]  /*142d0*/  SHFL.BFLY PT, R3, R0, 0x1, 0x1f ;  /* 0x0c201f0000037f89 */ /* 0x002e2800000e0000 */
[----:B------:R-:W1:Y:S01]  /*142e0*/  SHFL.BFLY PT, R2, R5, 0x1, 0x1f ;  /* 0x0c201f0005027f89 */ /* 0x000e6200000e0000 */
[----:B0-----:R-:W-:Y:S01]  /*142f0*/  FADD.FTZ R9, R0, R3 ;  /* 0x0000000300097221 */ /* 0x001fe20000010000 */
[----:B-1----:R-:W-:-:S04]  /*14300*/  FADD.FTZ R10, R5, R2 ;  /* 0x00000002050a7221 */ /* 0x002fc80000010000 */
        /* <DEDUP_REMOVED lines=15> */
[C---:B------:R-:W-:Y:S01]  /*14400*/  @P2 FMUL.FTZ R5, R15.reuse, 0.69314718246459960938 ;  /* 0x3f3172180f052820 */ /* 0x040fe20000410000 */
[----:B------:R-:W-:Y:S01]  /*14410*/  @P3 FMUL.FTZ R12, R15, 0.69314718246459960938 ;  /* 0x3f3172180f0c3820 */ /* 0x000fe20000410000 */
[----:B0-----:R-:W-:Y:S01]  /*14420*/  @P2 FMUL.FTZ R6, R6, 0.69314718246459960938 ;  /* 0x3f31721806062820 */ /* 0x001fe20000410000 */
[----:B------:R-:W-:-:S02]  /*14430*/  IMAD.MOV.U32 R0, RZ, RZ, -0x800000 ;  /* 0xff800000ff007424 */ /* 0x000fc400078e00ff */
[----:B--2---:R-:W-:Y:S01]  /*14440*/  FMUL.FTZ R3, R3, R4 ;  /* 0x0000000403037220 */ /* 0x004fe20000410000 */
[----:B------:R-:W-:Y:S02]  /*14450*/  IMAD.MOV.U32 R2, RZ, RZ, -0x800000 ;  /* 0xff800000ff027424 */ /* 0x000fe400078e00ff */
[----:B-1----:R-:W-:Y:S01]  /*14460*/  @P3 FMUL.FTZ R9, R8, 0.69314718246459960938 ;  /* 0x3f31721808093820 */ /* 0x002fe20000410000 */
[----:B------:R-:W-:-:S03]  /*14470*/  @P2 FFMA.FTZ R0, R5, R14, R6 ;  /* 0x0000000e05002223 */ /* 0x000fc60000010006 */
[----:B------:R-:W-:Y:S01]  /*14480*/  @P3 FFMA.FTZ R2, R12, R20, R9 ;  /* 0x000000140c023223 */ /* 0x000fe20000010009 */
[----:B---3--:R-:W-:Y:S01]  /*14490*/  FMUL.FTZ R7, R7, R4 ;  /* 0x0000000407077220 */ /* 0x008fe20000410000 */
[----:B------:R-:W-:Y:S02]  /*144a0*/  WARPGROUP.DEPBAR.LE gsb0, 0x0 ;  /* 0x00008000000079c5 */ /* 0x000fe40000010000 */
[----:B------:R-:W-:Y:S05]  /*144b0*/  @!P0 BRA `(.L_x_8509) ;  /* 0x0000000000048947 */ /* 0x000fea0003800000 */
[----:B------:R-:W-:Y:S01]  /*144c0*/  BPT.TRAP 0x1 ;  /* 0x000000040000795c */ /* 0x000fe20000300000 */
.L_x_8509:
        /* <DEDUP_REMOVED lines=68> */
.L_x_8431:
        /* <DEDUP_REMOVED lines=20> */
[----:B0-----:R-:W-:Y:S01]  /*14a50*/  VIADD R4, R6, 0xffffff80 ;  /* 0xffffff8006047836 */ /* 0x001fe20000000000 */
[----:B------:R-:W-:Y:S01]  /*14a60*/  SEL R97, R65, R64, P0 ;  /* 0x0000004041617207 */ /* 0x000fe20000000000 */
[----:B------:R-:W-:Y:S01]  /*14a70*/  UIADD3 UR9, UR5, UR9, URZ ;  /* 0x0000000905097290 */ /* 0x000fe2000fffe03f */
[----:B------:R-:W-:Y:S01]  /*14a80*/  SEL R92, R68, R69, P0 ;  /* 0x00000045445c7207 */ /* 0x000fe20000000000 */
[----:B------:R-:W-:Y:S01]  /*14a90*/  UIMAD.WIDE.U32 UR6, UR42, UR10, URZ ;  /* 0x0000000a2a0672a5 */ /* 0x000fe2000f8e003f */
[----:B------:R-:W-:Y:S01]  /*14aa0*/  SHF.R.S32.HI R3, RZ, 0x1f, R4 ;  /* 0x0000001fff037819 */ /* 0x000fe20000011404 */
[----:B------:R-:W-:Y:S01]  /*14ab0*/  UIMAD UR8, UR42, UR11, UR8 ;  /* 0x0000000b2a0872a4 */ /* 0x000fe2000f8e0208 */
[----:B------:R-:W-:-:S02]  /*14ac0*/  SEL R99, R69, R68, P0 ;  /* 0x0000004445637207 */ /* 0x000fc40000000000 */
[----:B------:R-:W-:Y:S01]  /*14ad0*/  LEA.HI R9, R3, R4, RZ, 0x7 ;  /* 0x0000000403097211 */ /* 0x000fe200078f38ff */
[----:B------:R-:W-:Y:S01]  /*14ae0*/  UIADD3 UR8, UR7, UR8, URZ ;  /* 0x0000000807087290 */ /* 0x000fe2000fffe03f */
[----:B------:R-:W-:Y:S02]  /*14af0*/  SEL R64, R42, R43, P0 ;  /* 0x0000002b2a407207 */ /* 0x000fe40000000000 */
[----:B------:R-:W-:Y:S02]  /*14b00*/  LOP3.LUT R13, R9, 0xffffff80, RZ, 0xc0, !PT ;  /* 0xffffff80090d7812 */ /* 0x000fe400078ec0ff */
[----:B------:R-:W-:Y:S01]  /*14b10*/  SEL R69, R43, R42, P0 ;  /* 0x0000002a2b457207 */ /* 0x000fe20000000000 */
[----:B------:R-:W-:Y:S01]  /*14b20*/  IMAD.U32 R43, RZ, RZ, UR7 ;  /* 0x00000007ff2b7e24 */ /* 0x000fe2000f8e00ff */
[----:B------:R-:W-:Y:S01]  /*14b30*/  SEL R102, R28, R29, P0 ;  /* 0x0000001d1c667207 */ /* 0x000fe20000000000 */
[----:B------:R-:W-:Y:S01]  /*14b40*/  IMAD.IADD R13, R4, 0x1, -R13 ;  /* 0x00000001040d7824 */ /* 0x000fe200078e0a0d */
[----:B------:R-:W-:Y:S01]  /*14b50*/  SEL R109, R29, R28, P0 ;  /* 0x0000001c1d6d7207 */ /* 0x000fe20000000000 */
[----:B------:R-:W-:Y:S01]  /*14b60*/  IMAD.U32 R43, RZ, RZ, UR8 ;  /* 0x00000008ff2b7e24 */ /* 0x000fe2000f8e00ff */
[----:B------:R-:W-:-:S02]  /*14b70*/  SEL R28, R56, R57, P0 ;  /* 0x00000039381c7207 */ /* 0x000fc40000000000 */
[----:B------:R-:W-:Y:S02]  /*14b80*/  SHF.R.S32.HI R42, RZ, 0x1f, R13 ;  /* 0x0000001fff2a7819 */ /* 0x000fe4000001140d */
[----:B------:R-:W-:Y:S02]  /*14b90*/  SEL R29, R57, R56, P0 ;  /* 0x00000038391d7207 */ /* 0x000fe40000000000 */
[----:B------:R-:W-:Y:S02]  /*14ba0*/  SEL R56, R30, R31, P0 ;  /* 0x0000001f1e387207 */ /* 0x000fe40000000000 */
[----:B------:R-:W-:Y:S01]  /*14bb0*/  SEL R89, R31, R30, P0 ;  /* 0x0000001e1f597207 */ /* 0x000fe20000000000 */
[----:B------:R-:W-:Y:S01]  /*14bc0*/  IMAD.U32 R31, RZ, RZ, UR5 ;  /* 0x00000005ff1f7e24 */ /* 0x000fe2000f8e00ff */
[----:B------:R-:W-:Y:S01]  /*14bd0*/  SEL R88, R72, R73, P0 ;  /* 0x0000004948587207 */ /* 0x000fe20000000000 */
[----:B------:R-:W-:Y:S01]  /*14be0*/  IMAD.U32 R31, RZ, RZ, UR9 ;  /* 0x00000009ff1f7e24 */ /* 0x000fe2000f8e00ff */
[----:B------:R-:W-:Y:S01]  /*14bf0*/  SEL R93, R73, R72, P0 ;  /* 0x00000048495d7207 */ /* 0x000fe20000000000 */
[----:B------:R-:W-:Y:S01]  /*14c00*/  ULDC.64 UR8, c[0x0][0xb28] ;  /* 0x0002ca0000087ab9 */ /* 0x000fe20000000a00 */
[----:B------:R-:W-:Y:S01]  /*14c10*/  SHF.R.S32.HI R30, RZ, 0x7, R9 ;  /* 0x00000007ff1e7819 */ /* 0x000fe20000011409 */
[----:B------:R-:W0:Y:S01]  /*14c20*/  S2R R73, SR_CTAID.X ;  /* 0x0000000000497919 */ /* 0x000e220000002500 */
[----:B------:R-:W-:-:S02]  /*14c30*/  LEA.HI R17, R42, R13, RZ, 0x2 ;  /* 0x0000000d2a117211 */ /* 0x000fc400078f10ff */
[----:B------:R-:W-:Y:S02]  /*14c40*/  LEA.HI R23, R3, R4, RZ, 0x2 ;  /* 0x0000000403177211 */ /* 0x000fe400078f10ff */
[----:B------:R-:W-:Y:S02]  /*14c50*/  SEL R18, R46, R47, P0 ;  /* 0x0000002f2e127207 */ /* 0x000fe40000000000 */
[----:B------:R-:W-:Y:S02]  /*14c60*/  SEL R65, R47, R46, P0 ;  /* 0x0000002e2f417207 */ /* 0x000fe40000000000 */
[----:B------:R-:W-:Y:S02]  /*14c70*/  LEA.HI R3, R9, R30, RZ, 0x1 ;  /* 0x0000001e09037211 */ /* 0x000fe400078f08ff */
[--C-:B------:R-:W-:Y:S02]  /*14c80*/  SHF.R.S32.HI R9, RZ, 0x2, R17.reuse ;  /* 0x00000002ff097819 */ /* 0x100fe40000011411 */
[----:B------:R-:W-:-:S02]  /*14c90*/  SHF.R.S32.HI R46, RZ, 0x1f, R17 ;  /* 0x0000001fff2e7819 */ /* 0x000fc40000011411 */
[----:B------:R-:W-:Y:S02]  /*14ca0*/  LOP3.LUT R23, R23, 0xfffffffc, RZ, 0xc0, !PT ;  /* 0xfffffffc17177812 */ /* 0x000fe400078ec0ff */
[----:B------:R-:W-:Y:S02]  /*14cb0*/  LEA.HI R46, R46, R9, RZ, 0x3 ;  /* 0x000000092e2e7211 */ /* 0x000fe400078f18ff */
[----:B------:R-:W-:Y:S01]  /*14cc0*/  LEA.HI R42, R42, R13, RZ, 0x5 ;  /* 0x0000000d2a2a7211 */ /* 0x000fe200078f28ff */
[----:B------:R-:W-:Y:S01]  /*14cd0*/  IMAD.IADD R23, R4, 0x1, -R23 ;  /* 0x0000000104177824 */ /* 0x000fe200078e0a17 */
[----:B------:R-:W-:Y:S02]  /*14ce0*/  LOP3.LUT R4, R46, 0xfffffff8, RZ, 0xc0, !PT ;  /* 0xfffffff82e047812 */ /* 0x000fe400078ec0ff */
[----:B------:R-:W-:Y:S02]  /*14cf0*/  SEL R8, R24, R25, P0 ;  /* 0x0000001918087207 */ /* 0x000fe40000000000 */
[----:B------:R-:W-:Y:S01]  /*14d00*/  SEL R7, R25, R24, P0 ;  /* 0x0000001819077207 */ /* 0x000fe20000000000 */
[----:B------:R-:W-:Y:S01]  /*14d10*/  IMAD.IADD R4, R9, 0x1, -R4 ;  /* 0x0000000109047824 */ /* 0x000fe200078e0a04 */
[----:B------:R-:W-:-:S02]  /*14d20*/  LOP3.LUT R3, R3, 0x3fffffe, RZ, 0xc0, !PT ;  /* 0x03fffffe03037812 */ /* 0x000fc400078ec0ff */
[----:B------:R-:W-:Y:S01]  /*14d30*/  SHF.R.S32.HI R9, RZ, 0x5, R42 ;  /* 0x00000005ff097819 */ /* 0x000fe2000001142a */
[----:B------:R-:W-:Y:S01]  /*14d40*/  IMAD.U32 R42, RZ, RZ, UR6 ;  /* 0x00000006ff2a7e24 */ /* 0x000fe2000f8e00ff */
[----:B------:R-:W-:Y:S01]  /*14d50*/  LEA.HI R25, R23, R23, RZ, 0x1 ;  /* 0x0000001717197211 */ /* 0x000fe200078f08ff */
[----:B------:R-:W-:Y:S01]  /*14d60*/  IMAD.IADD R3, R30, 0x1, -R3 ;  /* 0x000000011e037824 */ /* 0x000fe200078e0a03 */
        /* <DEDUP_REMOVED lines=9> */
[----:B------:R-:W1:Y:S01]  /*14e00*/  S2UR UR4, SR_CTAID.Y ;  /* 0x00000000000479c3 */ /* 0x000e620000002600 */
[----:B------:R-:W-:Y:S01]  /*14e10*/  SEL R11, R51, R50, P0 ;  /* 0x00000032330b7207 */ /* 0x000fe20000000000 */
[----:B------:R-:W-:Y:S01]  /*14e20*/  IMAD R4, R46, 0x8, R3 ;  /* 0x000000082e047824 */ /* 0x000fe200078e0203 */
[----:B------:R-:W-:Y:S01]  /*14e30*/  SEL R60, R80, R81, P0 ;  /* 0x00000051503c7207 */ /* 0x000fe20000000000 */
[----:B------:R-:W-:Y:S01]  /*14e40*/  ULDC.64 UR6, c[0x0][0xb48] ;  /* 0x0002d20000067ab9 */ /* 0x000fe20000000a00 */
[----:B------:R-:W-:-:S02]  /*14e50*/  SEL R91, R81, R80, P0 ;  /* 0x00000050515b7207 */ /* 0x000fc40000000000 */
[----:B------:R-:W-:Y:S01]  /*14e60*/  SEL R6, R86, R87, P0 ;  /* 0x0000005756067207 */ /* 0x000fe20000000000 */
[----:B------:R-:W3:Y:S01]  /*14e70*/  LDC R80, c[0x0][0xbe8] ;  /* 0x0002fa00ff507b82 */ /* 0x000ee20000000800 */
[----:B------:R-:W-:Y:S02]  /*14e80*/  SEL R87, R87, R86, P0 ;  /* 0x0000005657577207 */ /* 0x000fe40000000000 */
[----:B------:R-:W-:Y:S02]  /*14e90*/  SEL R20, R40, R41, P0 ;  /* 0x0000002928147207 */ /* 0x000fe40000000000 */
[----:B------:R-:W-:Y:S02]  /*14ea0*/  SEL R21, R41, R40, P0 ;  /* 0x0000002829157207 */ /* 0x000fe40000000000 */
[----:B------:R-:W-:Y:S02]  /*14eb0*/  SEL R24, R38, R39, P0 ;  /* 0x0000002726187207 */ /* 0x000fe40000000000 */
[----:B------:R-:W-:-:S02]  /*14ec0*/  SEL R57, R39, R38, P0 ;  /* 0x0000002627397207 */ /* 0x000fc40000000000 */
[----:B------:R-:W-:Y:S02]  /*14ed0*/  SEL R38, R70, R71, P0 ;  /* 0x0000004746267207 */ /* 0x000fe40000000000 */
[----:B------:R-:W-:Y:S01]  /*14ee0*/  SEL R41, R71, R70, P0 ;  /* 0x0000004647297207 */ /* 0x000fe20000000000 */
[C---:B0-----:R-:W-:Y:S01]  /*14ef0*/  IMAD R70, R73.reuse, 0x80, R3 ;  /* 0x0000008049467824 */ /* 0x041fe200078e0203 */
        /* <DEDUP_REMOVED lines=20> */
[----:B------:R-:W-:Y:S01]  /*15040*/  IMAD.IADD R68, R13, 0x1, -R68 ;  /* 0x000000010d447824 */ /* 0x000fe200078e0a44 */
[----:B------:R-:W-:Y:S02]  /*15050*/  SEL R98, R44, R45, P0 ;  /* 0x0000002d2c627207 */ /* 0x000fe40000000000 */
[----:B------:R-:W-:Y:S02]  /*15060*/  SEL R105, R45, R44, P0 ;  /* 0x0000002c2d697207 */ /* 0x000fe40000000000 */
[----:B------:R-:W-:-:S02]  /*15070*/  SEL R44, R62, R63, P0 ;  /* 0x0000003f3e2c7207 */ /* 0x000fc40000000000 */
[----:B------:R-:W-:Y:S02]  /*15080*/  SEL R53, R63, R62, P0 ;  /* 0x0000003e3f357207 */ /* 0x000fe40000000000 */
[----:B------:R-:W-:Y:S02]  /*15090*/  LOP3.LUT P1, RZ, R13, 0x3, RZ, 0xc0, !PT ;  /* 0x000000030dff7812 */ /* 0x000fe4000782c0ff */
[----:B------:R-:W-:Y:S02]  /*150a0*/  SEL R81, R35, R34, P0 ;  /* 0x0000002223517207 */ /* 0x000fe40000000000 */
[----:B------:R-:W-:Y:S02]  /*150b0*/  SEL R26, R78, R79, P0 ;  /* 0x0000004f4e1a7207 */ /* 0x000fe40000000000 */
[----:B------:R-:W-:Y:S02]  /*150c0*/  SEL R35, R79, R78, P0 ;  /* 0x0000004e4f237207 */ /* 0x000fe40000000000 */
[----:B------:R-:W-:-:S02]  /*150d0*/  SEL R40, R66, R67, P0 ;  /* 0x0000004342287207 */ /* 0x000fc40000000000 */
[----:B------:R-:W-:Y:S02]  /*150e0*/  SEL R36, R74, R75, P0 ;  /* 0x0000004b4a247207 */ /* 0x000fe40000000000 */
[----:B------:R-:W-:Y:S02]  /*150f0*/  SEL R34, R82, R83, P0 ;  /* 0x0000005352227207 */ /* 0x000fe40000000000 */
[----:B------:R-:W-:Y:S02]  /*15100*/  SEL R45, R67, R66, P0 ;  /* 0x00000042432d7207 */ /* 0x000fe40000000000 */
[----:B---3--:R-:W-:Y:S02]  /*15110*/  ISETP.NE.AND P2, PT, R80, 0x1, PT ;  /* 0x000000015000780c */ /* 0x008fe40003f45270 */
[----:B------:R-:W-:Y:S02]  /*15120*/  SEL R39, R75, R74, P0 ;  /* 0x0000004a4b277207 */ /* 0x000fe40000000000 */
[----:B------:R-:W-:-:S09]  /*15130*/  SEL R37, R83, R82, P0 ;  /* 0x0000005253257207 */ /* 0x000fd20000000000 */
[----:B------:R-:W0:Y:S08]  /*15140*/  @P2 LDC R82, c[0x0][0xbec] ;  /* 0x0002fb00ff522b82 */ /* 0x000e300000000800 */
[----:B------:R-:W3:Y:S01]  /*15150*/  @P2 LDC R75, c[0x0][0xbf0] ;  /* 0x0002fc00ff4b2b82 */ /* 0x000ee20000000800 */
[----:B--2---:R2:W-:Y:S04]  /*15160*/  SHFL.IDX PT, R50, R12, R5, 0x1c1f ;  /* 0x001c1f050c327589 */ /* 0x0045e800000e0000 */
[----:B------:R-:W-:Y:S04]  /*15170*/  SHFL.IDX PT, R3, R6, R5, 0x1c1f ;  /* 0x001c1f0506037589 */ /* 0x000fe800000e0000 */
[----:B------:R-:W-:Y:S01]  /*15180*/  SHFL.IDX PT, R8, R8, R5, 0x1c1f ;  /* 0x001c1f0508087589 */ /* 0x000fe200000e0000 */
[----:B--2---:R-:W-:-:S03]  /*15190*/  LOP3.LUT R12, R5, 0x2, RZ, 0x3c, !PT ;  /* 0x00000002050c7812 */ /* 0x004fc600078e3cff */
[----:B------:R-:W-:Y:S04]  /*151a0*/  SHFL.IDX PT, R58, R10, R5, 0x1c1f ;  /* 0x001c1f050a3a7589 */ /* 0x000fe800000e0000 */
[----:B------:R2:W-:Y:S04]  /*151b0*/  SHFL.IDX PT, R6, R87, R12, 0x1c1f ;  /* 0x001c1f0c57067589 */ /* 0x0005e800000e0000 */
[----:B------:R-:W-:Y:S04]  /*151c0*/  SHFL.IDX PT, R7, R7, R12, 0x1c1f ;  /* 0x001c1f0c07077589 */ /* 0x000fe800000e0000 */
[----:B------:R-:W-:Y:S01]  /*151d0*/  SHFL.IDX PT, R9, R102, R5, 0x1c1f ;  /* 0x001c1f0566097589 */ /* 0x000fe200000e0000 */
[----:B--2---:R-:W2:Y:S03]  /*151e0*/  LDC.64 R86, c[0x0][0xb40] ;  /* 0x0002d000ff567b82 */ /* 0x004ea60000000a00 */
[----:B------:R-:W-:Y:S04]  /*151f0*/  SHFL.IDX PT, R10, R109, R12, 0x1c1f ;  /* 0x001c1f0c6d0a7589 */ /* 0x000fe800000e0000 */
[----:B------:R-:W-:Y:S04]  /*15200*/  SHFL.IDX PT, R14, R14, R5, 0x1c1f ;  /* 0x001c1f050e0e7589 */ /* 0x000fe800000e0000 */
[----:B------:R-:W-:Y:S04]  /*15210*/  SHFL.IDX PT, R15, R15, R12, 0x1c1f ;  /* 0x001c1f0c0f0f7589 */ /* 0x000fe800000e0000 */
[----:B------:R-:W-:Y:S04]  /*15220*/  SHFL.IDX PT, R20, R20, R5, 0x1c1f ;  /* 0x001c1f0514147589 */ /* 0x000fe800000e0000 */
[----:B------:R-:W-:Y:S04]  /*15230*/  SHFL.IDX PT, R54, R16, R5, 0x1c1f ;  /* 0x001c1f0510367589 */ /* 0x000fe800000e0000 */
[----:B------:R-:W-:Y:S01]  /*15240*/  SHFL.IDX PT, R21, R21, R12, 0x1c1f ;  /* 0x001c1f0c15157589 */ /* 0x000fe200000e0000 */
[----:B--2---:R-:W-:-:S03]  /*15250*/  IMAD.WIDE.U32 R42, R86, UR37, R42 ;  /* 0x00000025562a7c25 */ /* 0x004fc6000f8e002a */
        /* <DEDUP_REMOVED lines=11> */
[----:B------:R-:W4:Y:S04]  /*15310*/  SHFL.IDX PT, R32, R101, R12, 0x1c1f ;  /* 0x001c1f0c65207589 */ /* 0x000f2800000e0000 */
[----:B------:R5:W-:Y:S04]  /*15320*/  SHFL.IDX PT, R79, R85, R12, 0x1c1f ;  /* 0x001c1f0c554f7589 */ /* 0x000be800000e0000 */
[----:B------:R-:W-:Y:S04]  /*15330*/  SHFL.IDX PT, R51, R24, R5, 0x1c1f ;  /* 0x001c1f0518337589 */ /* 0x000fe800000e0000 */
[----:B------:R-:W-:Y:S01]  /*15340*/  SHFL.IDX PT, R23, R96, R5, 0x1c1f ;  /* 0x001c1f0560177589 */ /* 0x000fe200000e0000 */
[----:B-----5:R-:W5:Y:S03]  /*15350*/  LDC.64 R84, c[0x0][0xbd8] ;  /* 0x0002f600ff547b82 */ /* 0x020f660000000a00 */
[----:B------:R-:W-:Y:S04]  /*15360*/  SHFL.IDX PT, R24, R103, R12, 0x1c1f ;  /* 0x001c1f0c67187589 */ /* 0x000fe800000e0000 */
[----:B------:R-:W-:Y:S04]  /*15370*/  SHFL.IDX PT, R47, R56, R5, 0x1c1f ;  /* 0x001c1f05382f7589 */ /* 0x000fe800000e0000 */
[----:B------:R1:W-:Y:S04]  /*15380*/  SHFL.IDX PT, R49, R90, R5, 0x1c1f ;  /* 0x001c1f055a317589 */ /* 0x0003e800000e0000 */
[----:B------:R-:W-:Y:S04]  /*15390*/  SHFL.IDX PT, R56, R97, R12, 0x1c1f ;  /* 0x001c1f0c61387589 */ /* 0x000fe800000e0000 */
[----:B------:R0:W-:Y:S01]  /*153a0*/  SHFL.IDX PT, R66, R88, R5, 0x1c1f ;  /* 0x001c1f0558427589 */ /* 0x0001e200000e0000 */
[----:B-1----:R-:W1:Y:S03]  /*153b0*/  @P2 LDC R90, c[0x0][0xbec] ;  /* 0x0002fb00ff5a2b82 */ /* 0x002e660000000800 */
[----:B------:R-:W-:Y:S04]  /*153c0*/  SHFL.IDX PT, R67, R93, R12, 0x1c1f ;  /* 0x001c1f0c5d437589 */ /* 0x000fe800000e0000 */
[----:B------:R-:W-:Y:S01]  /*153d0*/  SHFL.IDX PT, R33, R92, R5, 0x1c1f ;  /* 0x001c1f055c217589 */ /* 0x000fe200000e0000 */
[----:B0-----:R-:W0:Y:S03]  /*153e0*/  LDC R88, c[0x0][0xc50] ;  /* 0x00031400ff587b82 */ /* 0x001e260000000800 */
[----:B------:R-:W-:Y:S04]  /*153f0*/  SHFL.IDX PT, R61, R72, R5, 0x1c1f ;  /* 0x001c1f05483d7589 */ /* 0x000fe800000e0000 */
[----:B------:R-:W-:Y:S04]  /*15400*/  SHFL.IDX PT, R71, R60, R5, 0x1c1f ;  /* 0x001c1f053c477589 */ /* 0x000fe800000e0000 */
[----:B------:R-:W-:Y:S04]  /*15410*/  SHFL.IDX PT, R48, R48, R5, 0x1c1f ;  /* 0x001c1f0530307589 */ /* 0x000fe800000e0000 */
[----:B------:R-:W-:Y:S01]  /*15420*/  SHFL.IDX PT, R64, R64, R5, 0x1c1f ;  /* 0x001c1f0540407589 */ /* 0x000fe200000e0000 */
[----:B-1----:R-:W-:-:S03]  /*15430*/  @P2 IMAD.HI.U32 R90, R73, R90, RZ ;  /* 0x0000005a495a2227 */ /* 0x002fc600078e00ff */
[----:B------:R-:W-:Y:S04]  /*15440*/  SHFL.IDX PT, R52, R52, R5, 0x1c1f ;  /* 0x001c1f0534347589 */ /* 0x000fe800000e0000 */
[----:B------:R-:W-:Y:S04]  /*15450*/  SHFL.IDX PT, R44, R44, R5, 0x1c1f ;  /* 0x001c1f052c2c7589 */ /* 0x000fe800000e0000 */
[----:B------:R-:W-:Y:S04]  /*15460*/  SHFL.IDX PT, R40, R40, R5, 0x1c1f ;  /* 0x001c1f0528287589 */ /* 0x000fe800000e0000 */
[----:B------:R-:W-:Y:S04]  /*15470*/  SHFL.IDX PT, R38, R38, R5, 0x1c1f ;  /* 0x001c1f0526267589 */ /* 0x000fe800000e0000 */
[----:B------:R-:W-:Y:S04]  /*15480*/  SHFL.IDX PT, R36, R36, R5, 0x1c1f ;  /* 0x001c1f0524247589 */ /* 0x000fe800000e0000 */
[----:B------:R2:W-:Y:S04]  /*15490*/  SHFL.IDX PT, R4, R26, R5, 0x1c1f ;  /* 0x001c1f051a047589 */ /* 0x0005e800000e0000 */
[----:B------:R1:W-:Y:S04]  /*154a0*/  SHFL.IDX PT, R34, R34, R5, 0x1c1f ;  /* 0x001c1f0522227589 */ /* 0x0003e800000e0000 */
[----:B------:R-:W3:Y:S01]  /*154b0*/  SHFL.IDX PT, R60, R99, R12, 0x1c1f ;  /* 0x001c1f0c633c7589 */ /* 0x000ee200000e0000 */
[----:B--2---:R-:W-:-:S03]  /*154c0*/  SEL R26, R28, R29, P0 ;  /* 0x0000001d1c1a7207 */ /* 0x004fc60000000000 */
[----:B------:R-:W2:Y:S01]  /*154d0*/  SHFL.IDX PT, R72, R95, R12, 0x1c1f ;  /* 0x001c1f0c5f487589 */ /* 0x000ea200000e0000 */
[----:B------:R-:W-:Y:S02]  /*154e0*/  SEL R28, R29, R28, P0 ;  /* 0x0000001c1d1c7207 */ /* 0x000fe40000000000 */
[----:B-1----:R-:W-:Y:S01]  /*154f0*/  SEL R5, R3, R6, P0 ;  /* 0x0000000603057207 */ /* 0x002fe20000000000 */
[----:B------:R-:W-:Y:S01]  /*15500*/  SHFL.IDX PT, R77, R77, R12, 0x1c1f ;  /* 0x001c1f0c4d4d7589 */ /* 0x000fe200000e0000 */
[----:B------:R-:W-:Y:S02]  /*15510*/  SEL R3, R6, R3, P0 ;  /* 0x0000000306037207 */ /* 0x000fe40000000000 */
[----:B------:R-:W-:Y:S01]  /*15520*/  SEL R6, R8, R7, P0 ;  /* 0x0000000708067207 */ /* 0x000fe20000000000 */
[----:B------:R-:W1:Y:S01]  /*15530*/  SHFL.IDX PT, R74, R91, R12, 0x1c1f ;  /* 0x001c1f0c5b4a7589 */ /* 0x000e6200000e0000 */
[----:B------:R-:W-:Y:S02]  /*15540*/  SEL R8, R7, R8, P0 ;  /* 0x0000000807087207 */ /* 0x000fe40000000000 */
[----:B------:R-:W-:Y:S01]  /*15550*/  SEL R7, R9, R10, P0 ;  /* 0x0000000a09077207 */ /* 0x000fe20000000000 */
[----:B------:R-:W1:Y:S01]  /*15560*/  SHFL.IDX PT, R76, R89, R12, 0x1c1f ;  /* 0x001c1f0c594c7589 */ /* 0x000e6200000e0000 */
[----:B------:R-:W-:-:S02]  /*15570*/  SEL R9, R10, R9, P0 ;  /* 0x000000090a097207 */ /* 0x000fc40000000000 */
[----:B------:R-:W-:Y:S01]  /*15580*/  SEL R10, R14, R15, P0 ;  /* 0x0000000f0e0a7207 */ /* 0x000fe20000000000 */
[----:B------:R-:W-:Y:S01]  /*15590*/  SHFL.IDX PT, R78, R57, R12, 0x1c1f ;  /* 0x001c1f0c394e7589 */ /* 0x000fe200000e0000 */
[----:B------:R-:W-:Y:S02]  /*155a0*/  SEL R14, R15, R14, P0 ;  /* 0x0000000e0f0e7207 */ /* 0x000fe40000000000 */
[----:B------:R-:W-:Y:S01]  /*155b0*/  SEL R15, R16, R13, P0 ;  /* 0x0000000d100f7207 */ /* 0x000fe20000000000 */
[----:B------:R-:W1:Y:S01]  /*155c0*/  SHFL.IDX PT, R81, R81, R12, 0x1c1f ;  /* 0x001c1f0c51517589 */ /* 0x000e6200000e0000 */
[----:B----4-:R-:W-:-:S03]  /*155d0*/  SEL R29, R32, R25, P0 ;  /* 0x00000019201d7207 */ /* 0x010fc60000000000 */
[----:B------:R-:W-:Y:S04]  /*155e0*/  SHFL.IDX PT, R65, R65, R12, 0x1c1f ;  /* 0x001c1f0c41417589 */ /* 0x000fe800000e0000 */
[----:B------:R-:W-:Y:S04]  /*155f0*/  SHFL.IDX PT, R69, R69, R12, 0x1c1f ;  /* 0x001c1f0c45457589 */ /* 0x000fe800000e0000 */
[----:B------:R4:W-:Y:S04]  /*15600*/  SHFL.IDX PT, R59, R27, R12, 0x1c1f ;  /* 0x001c1f0c1b3b7589 */ /* 0x0009e800000e0000 */
[----:B------:R0:W-:Y:S04]  /*15610*/  SHFL.IDX PT, R63, R11, R12, 0x1c1f ;  /* 0x001c1f0c0b3f7589 */ /* 0x0001e800000e0000 */
[----:B------:R-:W-:Y:S01]  /*15620*/  SHFL.IDX PT, R53, R53, R12, 0x1c1f ;  /* 0x001c1f0c35357589 */ /* 0x000fe200000e0000 */
[----:B----4-:R-:W-:Y:S01]  /*15630*/  SEL R27, R25, R32, P0 ;  /* 0x00000020191b7207 */ /* 0x010fe20000000000 */
[----:B-----5:R-:W-:-:S02]  /*15640*/  IMAD R32, R84, UR38, RZ ;  /* 0x0000002654207c24 */ /* 0x020fc4000f8e02ff */
[----:B------:R-:W-:Y:S01]  /*15650*/  SHFL.IDX PT, R55, R55, R12, 0x1c1f ;  /* 0x001c1f0c37377589 */ /* 0x000fe200000e0000 */
[----:B---3--:R-:W-:Y:S02]  /*15660*/  SEL R25, R60, R33, P0 ;  /* 0x000000213c197207 */ /* 0x008fe40000000000 */
[----:B0-----:R-:W-:Y:S01]  /*15670*/  SEL R11, R13, R16, P0 ;  /* 0x000000100d0b7207 */ /* 0x001fe20000000000 */
[----:B------:R-:W-:Y:S01]  /*15680*/  SHFL.IDX PT, R41, R41, R12, 0x1c1f ;  /* 0x001c1f0c29297589 */ /* 0x000fe200000e0000 */
[----:B------:R-:W-:Y:S02]  /*15690*/  SEL R13, R17, R18, P0 ;  /* 0x00000012110d7207 */ /* 0x000fe40000000000 */
[----:B------:R-:W-:Y:S01]  /*156a0*/  SEL R16, R49, R56, P0 ;  /* 0x0000003831107207 */ /* 0x000fe20000000000 */
[----:B------:R-:W-:Y:S04]  /*156b0*/  SHFL.IDX PT, R45, R45, R12, 0x1c1f ;  /* 0x001c1f0c2d2d7589 */ /* 0x000fe800000e0000 */
[----:B------:R-:W-:Y:S04]  /*156c0*/  SHFL.IDX PT, R35, R35, R12, 0x1c1f ;  /* 0x001c1f0c23237589 */ /* 0x000fe800000e0000 */
[----:B------:R-:W-:Y:S04]  /*156d0*/  SHFL.IDX PT, R39, R39, R12, 0x1c1f ;  /* 0x001c1f0c27277589 */ /* 0x000fe800000e0000 */
[----:B------:R0:W-:Y:S02]  /*156e0*/  SHFL.IDX PT, R37, R37, R12, 0x1c1f ;  /* 0x001c1f0c25257589 */ /* 0x0001e400000e0000 */
[----:B0-----:R-:W-:-:S02]  /*156f0*/  SEL R12, R20, R21, P0 ;  /* 0x00000015140c7207 */ /* 0x001fc40000000000 */
        /* <DEDUP_REMOVED lines=9> */
[----:B------:R-:W0:Y:S01]  /*15790*/  @P2 LDC R85, c[0x0][0xbf0] ;  /* 0x0002fc00ff552b82 */ /* 0x000e220000000800 */
[----:B------:R-:W-:Y:S01]  /*157a0*/  IMAD.WIDE.U32 R56, R84, UR37, R30 ;  /* 0x0000002554387c25 */ /* 0x000fe2000f8e001e */
[----:B------:R-:W-:Y:S02]  /*157b0*/  SEL R30, R66, R67, P0 ;  /* 0x00000043421e7207 */ /* 0x000fe40000000000 */
[----:B------:R-:W-:Y:S01]  /*157c0*/  SEL R17, R33, R60, P0 ;  /* 0x0000003c21117207 */ /* 0x000fe20000000000 */
[----:B------:R-:W-:Y:S01]  /*157d0*/  IMAD R67, RZ, RZ, -UR42 ;  /* 0x8000002aff437e24 */ /* 0x000fe2000f8e02ff */
[----:B--2---:R-:W-:Y:S01]  /*157e0*/  SEL R31, R61, R72, P0 ;  /* 0x000000483d1f7207 */ /* 0x004fe20000000000 */
[----:B------:R-:W-:Y:S01]  /*157f0*/  IMAD R66, R86, UR38, RZ ;  /* 0x0000002656427c24 */ /* 0x000fe2000f8e02ff */
[----:B------:R-:W-:Y:S01]  /*15800*/  SEL R33, R72, R61, P0 ;  /* 0x0000003d48217207 */ /* 0x000fe20000000000 */
[----:B------:R-:W-:Y:S01]  /*15810*/  IMAD R83, R88, R67, UR4 ;  /* 0x0000000458537e24 */ /* 0x000fe2000f8e0243 */
[----:B------:R-:W-:Y:S01]  /*15820*/  ULDC.64 UR4, c[0x0][0xbe0] ;  /* 0x0002f80000047ab9 */ /* 0x000fe20000000a00 */
[----:B------:R-:W-:-:S02]  /*15830*/  IMAD R61, R87, UR37, R66 ;  /* 0x00000025573d7c24 */ /* 0x000fc4000f8e0242 */
[----:B------:R-:W-:Y:S01]  /*15840*/  @P2 IMAD.HI.U32 R60, R73, R82, RZ ;  /* 0x00000052493c2227 */ /* 0x000fe200078e00ff */
[----:B------:R-:W-:-:S03]  /*15850*/  SHF.R.S32.HI R72, RZ, 0x1f, R83 ;  /* 0x0000001fff487819 */ /* 0x000fc60000011453 */
[----:B------:R-:W-:Y:S02]  /*15860*/  IMAD.IADD R61, R43, 0x1, R61 ;  /* 0x000000012b3d7824 */ /* 0x000fe400078e023d */
[----:B------:R-:W-:Y:S02]  /*15870*/  IMAD R43, R72, UR4, RZ ;  /* 0x00000004482b7c24 */ /* 0x000fe4000f8e02ff */
[----:B------:R-:W-:Y:S02]  /*15880*/  IMAD.IADD R57, R57, 0x1, R49 ;  /* 0x0000000139397824 */ /* 0x000fe400078e0231 */
[----:B------:R-:W-:Y:S01]  /*15890*/  IMAD.MOV.U32 R49, RZ, RZ, R73 ;  /* 0x000000ffff317224 */ /* 0x000fe200078e0049 */
[----:B------:R-:W-:Y:S01]  /*158a0*/  @P2 SHF.R.U32.HI R49, RZ, R75, R60 ;  /* 0x0000004bff312219 */ /* 0x000fe2000001163c */
[----:B------:R-:W-:Y:S02]  /*158b0*/  IMAD.MOV.U32 R60, RZ, RZ, R42 ;  /* 0x000000ffff3c7224 */ /* 0x000fe400078e002a */
[----:B------:R-:W-:-:S02]  /*158c0*/  IMAD R66, R83, UR5, R43 ;  /* 0x0000000553427c24 */ /* 0x000fc4000f8e022b */
[----:B------:R-:W-:Y:S01]  /*158d0*/  IMAD.MOV.U32 R67, RZ, RZ, R73 ;  /* 0x000000ffff437224 */ /* 0x000fe200078e0049 */
[----:B0-----:R-:W-:Y:S01]  /*158e0*/  @P2 SHF.R.U32.HI R67, RZ, R85, R90 ;  /* 0x00000055ff432219 */ /* 0x001fe2000001165a */
[----:B------:R-:W-:Y:S01]  /*158f0*/  IMAD.WIDE.U32 R42, R83, UR4, R56 ;  /* 0x00000004532a7c25 */ /* 0x000fe2000f8e0038 */
[----:B------:R-:W-:-:S03]  /*15900*/  ULDC.64 UR4, c[0x0][0xb30] ;  /* 0x0002cc0000047ab9 */ /* 0x000fc60000000a00 */
[----:B------:R-:W-:Y:S01]  /*15910*/  IMAD R72, R72, UR6, RZ ;  /* 0x0000000648487c24 */ /* 0x000fe2000f8e02ff */
[----:B------:R-:W-:Y:S01]  /*15920*/  IADD3 R42, P2, R49, R42, RZ ;  /* 0x0000002a312a7210 */ /* 0x000fe20007f5e0ff */
[----:B------:R-:W-:Y:S01]  /*15930*/  IMAD.WIDE.U32 R56, R83, UR6, R60 ;  /* 0x0000000653387c25 */ /* 0x000fe2000f8e003c */
[----:B------:R-:W-:Y:S02]  /*15940*/  SHF.R.S32.HI R61, RZ, 0x1f, R49 ;  /* 0x0000001fff3d7819 */ /* 0x000fe40000011431 */
[----:B------:R-:W-:Y:S01]  /*15950*/  SHF.R.S32.HI R60, RZ, 0x1f, R67 ;  /* 0x0000001fff3c7819 */ /* 0x000fe20000011443 */
[----:B------:R-:W-:Y:S01]  /*15960*/  IMAD.MOV R49, RZ, RZ, -R49 ;  /* 0x000000ffff317224 */ /* 0x000fe200078e0a31 */
[----:B------:R-:W-:Y:S01]  /*15970*/  IADD3.X R43, R61, R43, R66, P2, !PT ;  /* 0x0000002b3d2b7210 */ /* 0x000fe200017fe442 */
[----:B------:R-:W-:Y:S01]  /*15980*/  IMAD R75, R83, UR7, R72 ;  /* 0x00000007534b7c24 */ /* 0x000fe2000f8e0248 */
[----:B------:R-:W-:Y:S01]  /*15990*/  ULDC.64 UR6, c[0x0][0xbc8] ;  /* 0x0002f20000067ab9 */ /* 0x000fe20000000a00 */
[----:B------:R-:W-:-:S02]  /*159a0*/  IMAD.MOV R72, RZ, RZ, -R67 ;  /* 0x000000ffff487224 */ /* 0x000fc400078e0a43 */
[----:B------:R-:W-:Y:S02]  /*159b0*/  IMAD R60, R60, UR4, RZ ;  /* 0x000000043c3c7c24 */ /* 0x000fe4000f8e02ff */
[C-C-:B------:R-:W-:Y:S02]  /*159c0*/  IMAD R49, R80.reuse, R49, R73.reuse ;  /* 0x0000003150317224 */ /* 0x140fe400078e0249 */
[----:B------:R-:W-:Y:S02]  /*159d0*/  IMAD R61, R80, R72, R73 ;  /* 0x00000048503d7224 */ /* 0x000fe400078e0249 */
[----:B------:R-:W-:Y:S01]  /*159e0*/  IMAD R73, R67, UR5, R60 ;  /* 0x0000000543497c24 */ /* 0x000fe2000f8e023c */
[----:B------:R-:W-:Y:S01]  /*159f0*/  SHF.R.S32.HI R60, RZ, 0x1f, R49 ;  /* 0x0000001fff3c7819 */ /* 0x000fe20000011431 */
[----:B------:R-:W-:Y:S01]  /*15a00*/  IMAD.IADD R57, R57, 0x1, R75 ;  /* 0x0000000139397824 */ /* 0x000fe200078e024b */
[----:B------:R-:W-:Y:S01]  /*15a10*/  SHF.R.S32.HI R66, RZ, 0x1f, R61 ;  /* 0x0000001fff427819 */ /* 0x000fe2000001143d */
[----:B------:R-:W0:Y:S01]  /*15a20*/  S2UR UR5, SR_CgaCtaId ;  /* 0x00000000000579c3 */ /* 0x000e220000008800 */
[----:B------:R-:W-:-:S04]  /*15a30*/  IMAD.WIDE.U32 R42, R49, UR6, R42 ;  /* 0x00000006312a7c25 */ /* 0x000fc8000f8e002a */
[----:B------:R-:W-:Y:S01]  /*15a40*/  IMAD.WIDE.U32 R56, R67, UR4, R56 ;  /* 0x0000000443387c25 */ /* 0x000fe2000f8e0038 */
[----:B------:R-:W-:-:S03]  /*15a50*/  UMOV UR4, 0x400 ;  /* 0x0000040000047882 */ /* 0x000fc60000000000 */
[----:B------:R-:W-:Y:S02]  /*15a60*/  IMAD R60, R60, UR6, RZ ;  /* 0x000000063c3c7c24 */ /* 0x000fe4000f8e02ff */
[----:B------:R-:W-:Y:S02]  /*15a70*/  IMAD R66, R66, UR8, RZ ;  /* 0x0000000842427c24 */ /* 0x000fe4000f8e02ff */
[----:B------:R-:W-:Y:S02]  /*15a80*/  IMAD.IADD R57, R57, 0x1, R73 ;  /* 0x0000000139397824 */ /* 0x000fe400078e0249 */
[----:B------:R-:W-:Y:S01]  /*15a90*/  IMAD R73, R49, UR7, R60 ;  /* 0x0000000731497c24 */ /* 0x000fe2000f8e023c */
[----:B------:R-:W-:Y:S01]  /*15aa0*/  ULDC.64 UR6, c[0x0][0xba8] ;  /* 0x0002ea0000067ab9 */ /* 0x000fe20000000a00 */
[C---:B------:R-:W-:Y:S01]  /*15ab0*/  IMAD R75, R61.reuse, UR9, R66 ;  /* 0x000000093d4b7c24 */ /* 0x040fe2000f8e0242 */
[----:B-1----:R-:W-:Y:S01]  /*15ac0*/  SEL R60, R74, R71, P0 ;  /* 0x000000474a3c7207 */ /* 0x002fe20000000000 */
[----:B------:R-:W-:Y:S01]  /*15ad0*/  IMAD.WIDE.U32 R66, R61, UR8, R56 ;  /* 0x000000083d427c25 */ /* 0x000fe2000f8e0038 */
[----:B------:R-:W-:Y:S01]  /*15ae0*/  SEL R56, R71, R74, P0 ;  /* 0x0000004a47387207 */ /* 0x000fe20000000000 */
[----:B------:R-:W-:Y:S01]  /*15af0*/  ULDC.64 UR8, c[0x0][0xb00] ;  /* 0x0002c00000087ab9 */ /* 0x000fe20000000a00 */
[C---:B------:R-:W-:Y:S01]  /*15b00*/  LEA R71, P2, R42.reuse, UR6, 0x2 ;  /* 0x000000062a477c11 */ /* 0x040fe2000f8410ff */
[----:B------:R-:W-:Y:S01]  /*15b10*/  IMAD.IADD R49, R43, 0x1, R73 ;  /* 0x000000012b317824 */ /* 0x000fe200078e0249 */
[----:B------:R-:W-:Y:S01]  /*15b20*/  ULDC UR6, c[0x0][0xa88] ;  /* 0x0002a20000067ab9 */ /* 0x000fe20000000800 */
[----:B------:R-:W-:Y:S01]  /*15b30*/  IMAD.IADD R43, R67, 0x1, R75 ;  /* 0x00000001432b7824 */ /* 0x000fe200078e024b */
[----:B0-----:R-:W-:Y:S01]  /*15b40*/  ULEA UR4, UR5, UR4, 0x18 ;  /* 0x0000000405047291 */ /* 0x001fe2000f8ec03f */
[----:B------:R-:W-:Y:S01]  /*15b50*/  SHFL.IDX PT, R72, R71, RZ, 0x1c1f ;  /* 0x001c1fff47487589 */ /* 0x000fe200000e0000 */
[----:B------:R-:W-:Y:S01]  /*15b60*/  LEA.HI.X R49, R42, UR7, R49, 0x2, P2 ;  /* 0x000000072a317c11 */ /* 0x000fe200090f1431 */
[----:B------:R-:W-:Y:S01]  /*15b70*/  IMAD R83, R80, UR6, RZ ;  /* 0x0000000650537c24 */ /* 0x000fe2000f8e02ff */
[----:B------:R-:W-:Y:S01]  /*15b80*/  UIADD3 UR4, UR4, 0x22820, URZ ;  /* 0x0002282004047890 */ /* 0x000fe2000fffe03f */
[----:B------:R0:W-:Y:S01]  /*15b90*/  SHFL.IDX PT, R74, R71, 0x1, 0x1c1f ;  /* 0x003c1f00474a7f89 */ /* 0x0001e200000e0000 */
[----:B------:R-:W-:Y:S01]  /*15ba0*/  VIADD R80, R70, 0x8 ;  /* 0x0000000846507836 */ /* 0x000fe20000000000 */
[----:B------:R-:W-:Y:S01]  /*15bb0*/  LEA R82, P3, R66, UR8, 0x2 ;  /* 0x0000000842527c11 */ /* 0x000fe2000f8610ff */
[----:B------:R-:W-:Y:S01]  /*15bc0*/  UPRMT UR4, URZ, 0x654, UR4 ;  /* 0x000006543f047896 */ /* 0x000fe20008000004 */
[----:B------:R-:W1:Y:S01]  /*15bd0*/  SHFL.IDX PT, R73, R49, RZ, 0x1c1f ;  /* 0x001c1fff31497589 */ /* 0x000e6200000e0000 */
[----:B------:R-:W-:-:S02]  /*15be0*/  ISETP.GE.OR P2, PT, R70, R83, P1 ;  /* 0x000000534600720c */ /* 0x000fc40000f46670 */
[-C--:B------:R-:W-:Y:S01]  /*15bf0*/  ISETP.GE.OR P1, PT, R80, R83.reuse, P1 ;  /* 0x000000535000720c */ /* 0x080fe20000f26670 */
[----:B------:R2:W3:Y:S01]  /*15c00*/  SHFL.IDX PT, R75, R49, 0x1, 0x1c1f ;  /* 0x003c1f00314b7f89 */ /* 0x0004e200000e0000 */
[----:B------:R-:W-:Y:S01]  /*15c10*/  LEA.HI.X R84, R66, UR9, R43, 0x2, P3 ;  /* 0x0000000942547c11 */ /* 0x000fe200098f142b */
[----:B0-----:R-:W-:Y:S01]  /*15c20*/  IMAD.SHL.U32 R71, R68, 0x2, RZ ;  /* 0x0000000244477824 */ /* 0x001fe200078e00ff */
[----:B------:R-:W-:Y:S01]  /*15c30*/  ISETP.GE.AND P3, PT, R70, R83, PT ;  /* 0x000000534600720c */ /* 0x000fe20003f66270 */
[----:B------:R-:W-:Y:S01]  /*15c40*/  SYNCS.ARRIVE.TRANS64.RED.A1T0 RZ, [UR4], RZ ;  /* 0x000000ffffff79a7 */ /* 0x000fe20008100404 */
[----:B------:R0:W4:Y:S01]  /*15c50*/  SHFL.IDX PT, R66, R82, RZ, 0x1c1f ;  /* 0x001c1fff52427589 */ /* 0x00012200000e0000 */
[----:B------:R-:W-:Y:S02]  /*15c60*/  SEL R57, R48, R77, P0 ;  /* 0x0000004d30397207 */ /* 0x000fe40000000000 */
[----:B------:R-:W-:Y:S01]  /*15c70*/  SEL R61, R77, R48, P0 ;  /* 0x000000304d3d7207 */ /* 0x000fe20000000000 */
[----:B------:R0:W0:Y:S01]  /*15c80*/  SHFL.IDX PT, R67, R84, RZ, 0x1c1f ;  /* 0x001c1fff54437589 */ /* 0x00002200000e0000 */
[----:B------:R-:W-:-:S02]  /*15c90*/  SEL R42, R46, R79, P0 ;  /* 0x0000004f2e2a7207 */ /* 0x000fc40000000000 */
[----:B------:R-:W-:Y:S02]  /*15ca0*/  SEL R43, R47, R76, P0 ;  /* 0x0000004c2f2b7207 */ /* 0x000fe40000000000 */
[----:B------:R-:W-:Y:S02]  /*15cb0*/  SEL R48, R50, R81, P0 ;  /* 0x0000005132307207 */ /* 0x000fe40000000000 */
[----:B--2---:R-:W-:Y:S02]  /*15cc0*/  SEL R49, R51, R78, P0 ;  /* 0x0000004e33317207 */ /* 0x004fe40000000000 */
[----:B------:R-:W-:Y:S01]  /*15cd0*/  SEL R46, R79, R46, P0 ;  /* 0x0000002e4f2e7207 */ /* 0x000fe20000000000 */
[----:B-1----:R1:W-:Y:S01]  /*15ce0*/  @!P2 ST.E desc[UR50][R72.64], R0 ;  /* 0x000000004800a985 */ /* 0x0023e2000c101932 */
[----:B------:R-:W-:Y:S02]  /*15cf0*/  SEL R47, R76, R47, P0 ;  /* 0x0000002f4c2f7207 */ /* 0x000fe40000000000 */
[----:B------:R-:W-:Y:S01]  /*15d00*/  SEL R50, R81, R50, P0 ;  /* 0x0000003251327207 */ /* 0x000fe20000000000 */
[----:B---3--:R1:W-:Y:S01]  /*15d10*/  @!P1 ST.E desc[UR50][R74.64], R2 ;  /* 0x000000024a009985 */ /* 0x0083e2000c101932 */
[----:B------:R-:W-:Y:S01]  /*15d20*/  SEL R51, R78, R51, P0 ;  /* 0x000000334e337207 */ /* 0x000fe20000000000 */
[----:B------:R-:W-:Y:S06]  /*15d30*/  @P3 BRA `(.L_x_8512) ;  /* 0x0000000400783947 */ /* 0x000fec0003800000 */
[C---:B-1----:R-:W-:Y:S01]  /*15d40*/  VIADD R0, R71.reuse, 0x8 ;  /* 0x0000000847007836 */ /* 0x042fe20000000000 */
        /* <DEDUP_REMOVED lines=8> */
[----:B------:R-:W-:-:S04]  /*15dd0*/  ISETP.GE.AND P1, PT, R70, UR4, PT ;  /* 0x0000000446007c0c */ /* 0x000fc8000bf26270 */
[----:B------:R-:W-:-:S03]  /*15de0*/  ISETP.GE.AND P5, PT, R79, UR4, PT ;  /* 0x000000044f007c0c */ /* 0x000fc6000bfa6270 */
[C-C-:B0---4-:R-:W-:Y:S02]  /*15df0*/  @!P2 IMAD.WIDE R72, R71.reuse, 0x4, R66.reuse ;  /* 0x000000044748a825 */ /* 0x151fe400078e0242 */
[----:B------:R-:W-:Y:S02]  /*15e00*/  @!P3 LEA.HI R0, R0, R0, RZ, 0x1 ;  /* 0x000000000000b211 */ /* 0x000fe400078f08ff */
[----:B------:R-:W-:Y:S01]  /*15e10*/  @!P4 LEA.HI R68, R68, R68, RZ, 0x1 ;  /* 0x000000444444c211 */ /* 0x000fe200078f08ff */
[----:B------:R0:W-:Y:S01]  /*15e20*/  @!P2 ST.E.64 desc[UR50][R72.64], R6 ;  /* 0x000000064800a985 */ /* 0x0001e2000c101b32 */
[----:B------:R-:W-:Y:S01]  /*15e30*/  @!P3 LOP3.LUT R75, R0, 0xfffffffe, RZ, 0xc0, !PT ;  /* 0xfffffffe004bb812 */ /* 0x000fe200078ec0ff */
[----:B------:R-:W-:Y:S01]  /*15e40*/  VIADD R0, R71, 0x28 ;  /* 0x0000002847007836 */ /* 0x000fe20000000000 */
[----:B------:R-:W-:Y:S02]  /*15e50*/  @!P1 LEA.HI R70, R70, R70, RZ, 0x1 ;  /* 0x0000004646469211 */ /* 0x000fe400078f08ff */
[----:B------:R-:W-:Y:S01]  /*15e60*/  @!P4 LOP3.LUT R77, R68, 0xfffffffe, RZ, 0xc0, !PT ;  /* 0xfffffffe444dc812 */ /* 0x000fe200078ec0ff */
[----:B------:R-:W-:Y:S01]  /*15e70*/  @!P3 IMAD.WIDE R74, R75, 0x4, R66 ;  /* 0x000000044b4ab825 */ /* 0x000fe200078e0242 */
[----:B------:R-:W-:-:S02]  /*15e80*/  ISETP.GE.AND P2, PT, R78, UR4, PT ;  /* 0x000000044e007c0c */ /* 0x000fc4000bf46270 */
[----:B------:R-:W-:Y:S01]  /*15e90*/  @!P5 LEA.HI R79, R79, R79, RZ, 0x1 ;  /* 0x0000004f4f4fd211 */ /* 0x000fe200078f08ff */
[----:B------:R-:W-:Y:S01]  /*15ea0*/  VIADD R68, R71, 0x30 ;  /* 0x0000003047447836 */ /* 0x000fe20000000000 */
[----:B------:R1:W-:Y:S01]  /*15eb0*/  @!P3 ST.E.64 desc[UR50][R74.64], R8 ;  /* 0x000000084a00b985 */ /* 0x0003e2000c101b32 */
[--C-:B------:R-:W-:Y:S01]  /*15ec0*/  @!P4 IMAD.WIDE R76, R77, 0x4, R66.reuse ;  /* 0x000000044d4cc825 */ /* 0x100fe200078e0242 */
[----:B------:R-:W-:Y:S02]  /*15ed0*/  ISETP.GE.AND P3, PT, R0, UR4, PT ;  /* 0x0000000400007c0c */ /* 0x000fe4000bf66270 */
[----:B0-----:R-:W-:Y:S01]  /*15ee0*/  @!P1 LOP3.LUT R7, R70, 0xfffffffe, RZ, 0xc0, !PT ;  /* 0xfffffffe46079812 */ /* 0x001fe200078ec0ff */
[C---:B------:R-:W-:Y:S01]  /*15ef0*/  VIADD R72, R71.reuse, 0x40 ;  /* 0x0000004047487836 */ /* 0x040fe20000000000 */
[----:B------:R-:W-:Y:S01]  /*15f00*/  ISETP.GE.AND P6, PT, R68, UR4, PT ;  /* 0x0000000444007c0c */ /* 0x000fe2000bfc6270 */
[----:B------:R-:W-:Y:S01]  /*15f10*/  VIADD R70, R71, 0x48 ;  /* 0x0000004847467836 */ /* 0x000fe20000000000 */
[----:B------:R0:W-:Y:S01]  /*15f20*/  @!P4 ST.E.64 desc[UR50][R76.64], R10 ;  /* 0x0000000a4c00c985 */ /* 0x0001e2000c101b32 */
[----:B------:R-:W-:Y:S01]  /*15f30*/  @!P1 IMAD.WIDE R6, R7, 0x4, R66 ;  /* 0x0000000407069825 */ /* 0x000fe200078e0242 */
[----:B------:R-:W-:-:S02]  /*15f40*/  ISETP.GE.AND P4, PT, R72, UR4, PT ;  /* 0x0000000448007c0c */ /* 0x000fc4000bf86270 */
[----:B------:R-:W-:Y:S02]  /*15f50*/  @!P2 LEA.HI R78, R78, R78, RZ, 0x1 ;  /* 0x0000004e4e4ea211 */ /* 0x000fe400078f08ff */
[----:B------:R2:W-:Y:S01]  /*15f60*/  @!P1 ST.E.64 desc[UR50][R6.64], R14 ;  /* 0x0000000e06009985 */ /* 0x0005e2000c101b32 */
[----:B------:R-:W-:Y:S02]  /*15f70*/  ISETP.GE.AND P1, PT, R70, UR4, PT ;  /* 0x0000000446007c0c */ /* 0x000fe4000bf26270 */
[----:B-1----:R-:W-:Y:S02]  /*15f80*/  @!P2 LOP3.LUT R9, R78, 0xfffffffe, RZ, 0xc0, !PT ;  /* 0xfffffffe4e09a812 */ /* 0x002fe400078ec0ff */
[----:B------:R-:W-:Y:S02]  /*15f90*/  @!P6 LEA.HI R68, R68, R68, RZ, 0x1 ;  /* 0x000000444444e211 */ /* 0x000fe400078f08ff */
[----:B------:R-:W-:Y:S01]  /*15fa0*/  @!P3 LEA.HI R0, R0, R0, RZ, 0x1 ;  /* 0x000000000000b211 */ /* 0x000fe200078f08ff */
[----:B------:R-:W-:Y:S01]  /*15fb0*/  @!P2 IMAD.WIDE R8, R9, 0x4, R66 ;  /* 0x000000040908a825 */ /* 0x000fe200078e0242 */
[----:B------:R-:W-:-:S02]  /*15fc0*/  @!P6 LOP3.LUT R73, R68, 0xfffffffe, RZ, 0xc0, !PT ;  /* 0xfffffffe4449e812 */ /* 0x000fc400078ec0ff */
        /* <DEDUP_REMOVED lines=14> */
[----:B------:R-:W-:Y:S02]  /*160b0*/  @!P5 ST.E.64 desc[UR50][R14.64], R22 ;  /* 0x000000160e00d985 */ /* 0x000fe4000c101b32 */
[----:B------:R-:W-:-:S02]  /*160c0*/  VIADD R12, R71, 0x58 ;  /* 0x00000058470c7836 */ /* 0x000fc40000000000 */
[----:B------:R0:W-:Y:S01]  /*160d0*/  @!P4 ST.E.64 desc[UR50][R8.64], R26 ;  /* 0x0000001a0800c985 */ /* 0x0001e2000c101b32 */
[----:B-1----:R-:W-:Y:S02]  /*160e0*/  @!P1 IMAD.WIDE R10, R13, 0x4, R66 ;  /* 0x000000040d0a9825 */ /* 0x002fe400078e0242 */
[----:B------:R-:W-:Y:S02]  /*160f0*/  ISETP.GE.AND P2, PT, R12, UR4, PT ;  /* 0x000000040c007c0c */ /* 0x000fe4000bf46270 */
[C---:B------:R-:W-:Y:S01]  /*16100*/  VIADD R13, R71.reuse, 0x60 ;  /* 0x00000060470d7836 */ /* 0x040fe20000000000 */
[----:B------:R1:W-:Y:S01]  /*16110*/  @!P1 ST.E.64 desc[UR50][R10.64], R28 ;  /* 0x0000001c0a009985 */ /* 0x0003e2000c101b32 */
[C---:B------:R-:W-:Y:S01]  /*16120*/  VIADD R20, R71.reuse, 0x68 ;  /* 0x0000006847147836 */ /* 0x040fe20000000000 */
[----:B------:R-:W-:Y:S01]  /*16130*/  ISETP.GE.AND P1, PT, R0, UR4, PT ;  /* 0x0000000400007c0c */ /* 0x000fe2000bf26270 */
[----:B--2---:R-:W-:Y:S01]  /*16140*/  VIADD R7, R71, 0x78 ;  /* 0x0000007847077836 */ /* 0x004fe20000000000 */
[----:B------:R-:W-:Y:S01]  /*16150*/  ISETP.GE.AND P3, PT, R13, UR4, PT ;  /* 0x000000040d007c0c */ /* 0x000fe2000bf66270 */
[----:B------:R-:W-:Y:S01]  /*16160*/  VIADD R6, R71, 0x70 ;  /* 0x0000007047067836 */ /* 0x000fe20000000000 */
[----:B------:R-:W-:-:S02]  /*16170*/  ISETP.GE.AND P4, PT, R20, UR4, PT ;  /* 0x0000000414007c0c */ /* 0x000fc4000bf86270 */
[----:B------:R-:W-:Y:S02]  /*16180*/  ISETP.GE.AND P6, PT, R7, UR4, PT ;  /* 0x0000000407007c0c */ /* 0x000fe4000bfc6270 */
[----:B------:R-:W-:Y:S02]  /*16190*/  ISETP.GE.AND P5, PT, R6, UR4, PT ;  /* 0x0000000406007c0c */ /* 0x000fe4000bfa6270 */
[----:B------:R-:W-:-:S03]  /*161a0*/  @!P2 LEA.HI R12, R12, R12, RZ, 0x1 ;  /* 0x0000000c0c0ca211 */ /* 0x000fc600078f08ff */
[----:B------:R-:W-:Y:S02]  /*161b0*/  @!P1 LEA.HI R0, R0, R0, RZ, 0x1 ;  /* 0x0000000000009211 */ /* 0x000fe400078f08ff */
[----:B------:R-:W-:Y:S02]  /*161c0*/  @!P3 LEA.HI R13, R13, R13, RZ, 0x1 ;  /* 0x0000000d0d0db211 */ /* 0x000fe400078f08ff */
[----:B------:R-:W-:Y:S02]  /*161d0*/  @!P4 LEA.HI R20, R20, R20, RZ, 0x1 ;  /* 0x000000141414c211 */ /* 0x000fe400078f08ff */
[----:B0-----:R-:W-:Y:S02]  /*161e0*/  @!P6 LEA.HI R8, R7, R7, RZ, 0x1 ;  /* 0x000000070708e211 */ /* 0x001fe400078f08ff */
[----:B------:R-:W-:Y:S02]  /*161f0*/  @!P5 LEA.HI R6, R6, R6, RZ, 0x1 ;  /* 0x000000060606d211 */ /* 0x000fe400078f08ff */
[----:B------:R-:W-:-:S02]  /*16200*/  @!P1 LOP3.LUT R7, R0, 0xfffffffe, RZ, 0xc0, !PT ;  /* 0xfffffffe00079812 */ /* 0x000fc400078ec0ff */
        /* <DEDUP_REMOVED lines=17> */
.L_x_8512:
[----:B------:R-:W-:Y:S05]  /*16320*/  BSYNC B0 ;  /* 0x0000000000007941 */ /* 0x000fea0003800000 */
.L_x_8511:
[----:B------:R-:W-:Y:S01]  /*16330*/  ISETP.GE.AND P1, PT, R80, R83, PT ;  /* 0x000000535000720c */ /* 0x000fe20003f26270 */
[----:B------:R3:W0:Y:S01]  /*16340*/  SHFL.IDX PT, R27, R84, 0x1, 0x1c1f ;  /* 0x003c1f00541b7f89 */ /* 0x00062200000e0000 */
[----:B--2---:R-:W-:Y:S02]  /*16350*/  SEL R14, R64, R69, P0 ;  /* 0x00000045400e7207 */ /* 0x004fe40000000000 */
        /* <DEDUP_REMOVED lines=21> */
[----:B-1----:R-:W-:Y:S01]  /*164b0*/  SEL R2, R37, R34, P0 ;  /* 0x0000002225027207 */ /* 0x002fe20000000000 */
        /* <DEDUP_REMOVED lines=11> */
[C---:B------:R-:W-:Y:S01]  /*16570*/  VIADD R29, R71.reuse, 0x30 ;  /* 0x00000030471d7836 */ /* 0x040fe20000000000 */
[----:B------:R-:W-:Y:S01]  /*16580*/  ISETP.GE.AND P3, PT, R12, UR4, PT ;  /* 0x000000040c007c0c */ /* 0x000fe2000bf66270 */
[----:B------:R-:W-:Y:S01]  /*16590*/  VIADD R30, R71, 0x38 ;  /* 0x00000038471e7836 */ /* 0x000fe20000000000 */
[----:B------:R-:W-:-:S03]  /*165a0*/  ISETP.GE.AND P5, PT, R28, UR4, PT ;  /* 0x000000041c007c0c */ /* 0x000fc6000bfa6270 */
[--C-:B------:R-:W-:Y:S02]  /*165b0*/  @!P0 IMAD.WIDE R6, R71, 0x4, R26.reuse ;  /* 0x0000000447068825 */ /* 0x100fe400078e021a */
[----:B------:R-:W-:Y:S02]  /*165c0*/  @!P4 LEA.HI R0, R0, R0, RZ, 0x1 ;  /* 0x000000000000c211 */ /* 0x000fe400078f08ff */
[----:B------:R-:W-:Y:S01]  /*165d0*/  @!P1 LEA.HI R10, R10, R10, RZ, 0x1 ;  /* 0x0000000a0a0a9211 */ /* 0x000fe200078f08ff */
[----:B------:R0:W-:Y:S01]  /*165e0*/  @!P0 ST.E.64 desc[UR50][R6.64], R42 ;  /* 0x0000002a06008985 */ /* 0x0001e2000c101b32 */
[----:B------:R-:W-:Y:S02]  /*165f0*/  @!P4 LOP3.LUT R9, R0, 0xfffffffe, RZ, 0xc0, !PT ;  /* 0xfffffffe0009c812 */ /* 0x000fe400078ec0ff */
[----:B------:R-:W-:Y:S02]  /*16600*/  ISETP.GE.AND P0, PT, R30, UR4, PT ;  /* 0x000000041e007c0c */ /* 0x000fe4000bf06270 */
[----:B------:R-:W-:Y:S01]  /*16610*/  @!P2 LEA.HI R0, R11, R11, RZ, 0x1 ;  /* 0x0000000b0b00a211 */ /* 0x000fe200078f08ff */
[----:B------:R-:W-:Y:S01]  /*16620*/  @!P4 IMAD.WIDE R8, R9, 0x4, R26 ;  /* 0x000000040908c825 */ /* 0x000fe200078e021a */
[----:B------:R-:W-:-:S02]  /*16630*/  @!P1 LOP3.LUT R11, R10, 0xfffffffe, RZ, 0xc0, !PT ;  /* 0xfffffffe0a0b9812 */ /* 0x000fc400078ec0ff */
[----:B------:R-:W-:Y:S01]  /*16640*/  @!P2 LOP3.LUT R13, R0, 0xfffffffe, RZ, 0xc0, !PT ;  /* 0xfffffffe000da812 */ /* 0x000fe200078ec0ff */
[----:B------:R-:W-:Y:S01]  /*16650*/  VIADD R0, R71, 0x40 ;  /* 0x0000004047007836 */ /* 0x000fe20000000000 */
[----:B------:R1:W-:Y:S01]  /*16660*/  @!P4 ST.E.64 desc[UR50][R8.64], R46 ;  /* 0x0000002e0800c985 */ /* 0x0003e2000c101b32 */
[----:B------:R-:W-:Y:S02]  /*16670*/  ISETP.GE.AND P4, PT, R29, UR4, PT ;  /* 0x000000041d007c0c */ /* 0x000fe4000bf86270 */
[----:B------:R-:W-:Y:S01]  /*16680*/  @!P3 LEA.HI R12, R12, R12, RZ, 0x1 ;  /* 0x0000000c0c0cb211 */ /* 0x000fe200078f08ff */
[--C-:B0-----:R-:W-:Y:S01]  /*16690*/  @!P1 IMAD.WIDE R6, R11, 0x4, R26.reuse ;  /* 0x000000040b069825 */ /* 0x101fe200078e021a */
[----:B------:R-:W-:Y:S02]  /*166a0*/  @!P5 LEA.HI R28, R28, R28, RZ, 0x1 ;  /* 0x0000001c1c1cd211 */ /* 0x000fe400078f08ff */
[----:B------:R-:W-:Y:S02]  /*166b0*/  @!P3 LOP3.LUT R11, R12, 0xfffffffe, RZ, 0xc0, !PT ;  /* 0xfffffffe0c0bb812 */ /* 0x000fe400078ec0ff */
[----:B------:R-:W-:Y:S01]  /*166c0*/  @!P0 LEA.HI R30, R30, R30, RZ, 0x1 ;  /* 0x0000001e1e1e8211 */ /* 0x000fe200078f08ff */
[----:B------:R0:W-:Y:S01]  /*166d0*/  @!P1 ST.E.64 desc[UR50][R6.64], R48 ;  /* 0x0000003006009985 */ /* 0x0001e2000c101b32 */
[----:B------:R-:W-:Y:S01]  /*166e0*/  ISETP.GE.AND P1, PT, R0, UR4, PT ;  /* 0x0000000400007c0c */ /* 0x000fe2000bf26270 */
[----:B------:R-:W-:Y:S01]  /*166f0*/  @!P3 IMAD.WIDE R10, R11, 0x4, R26 ;  /* 0x000000040b0ab825 */ /* 0x000fe200078e021a */
[----:B------:R-:W-:-:S02]  /*16700*/  @!P0 LOP3.LUT R31, R30, 0xfffffffe, RZ, 0xc0, !PT ;  /* 0xfffffffe1e1f8812 */ /* 0x000fc400078ec0ff */
[----:B------:R-:W-:Y:S01]  /*16710*/  @!P4 LEA.HI R29, R29, R29, RZ, 0x1 ;  /* 0x0000001d1d1dc211 */ /* 0x000fe200078f08ff */
[--C-:B-1----:R-:W-:Y:S01]  /*16720*/  @!P2 IMAD.WIDE R8, R13, 0x4, R26.reuse ;  /* 0x000000040d08a825 */ /* 0x102fe200078e021a */
[----:B------:R-:W-:Y:S02]  /*16730*/  @!P5 LOP3.LUT R13, R28, 0xfffffffe, RZ, 0xc0, !PT ;  /* 0xfffffffe1c0dd812 */ /* 0x000fe400078ec0ff */
[----:B------:R-:W-:Y:S01]  /*16740*/  @!P4 LOP3.LUT R29, R29, 0xfffffffe, RZ, 0xc0, !PT ;  /* 0xfffffffe1d1dc812 */ /* 0x000fe200078ec0ff */
[----:B------:R-:W-:Y:S01]  /*16750*/  VIADD R28, R71, 0x48 ;  /* 0x00000048471c7836 */ /* 0x000fe20000000000 */
[----:B------:R1:W-:Y:S01]  /*16760*/  @!P2 ST.E.64 desc[UR50][R8.64], R50 ;  /* 0x000000320800a985 */ /* 0x0003e2000c101b32 */
[--C-:B------:R-:W-:Y:S02]  /*16770*/  @!P5 IMAD.WIDE R12, R13, 0x4, R26.reuse ;  /* 0x000000040d0cd825 */ /* 0x100fe400078e021a */
[----:B------:R-:W-:Y:S01]  /*16780*/  @!P1 LEA.HI R0, R0, R0, RZ, 0x1 ;  /* 0x0000000000009211 */ /* 0x000fe200078f08ff */
[----:B------:R2:W-:Y:S01]  /*16790*/  @!P3 ST.E.64 desc[UR50][R10.64], R14 ;  /* 0x0000000e0a00b985 */ /* 0x0005e2000c101b32 */
[----:B0-----:R-:W-:Y:S01]  /*167a0*/  @!P4 IMAD.WIDE R6, R29, 0x4, R26 ;  /* 0x000000041d06c825 */ /* 0x001fe200078e021a */
[----:B------:R-:W-:-:S02]  /*167b0*/  ISETP.GE.AND P2, PT, R28, UR4, PT ;  /* 0x000000041c007c0c */ /* 0x000fc4000bf46270 */
[----:B------:R0:W-:Y:S04]  /*167c0*/  @!P5 ST.E.64 desc[UR50][R12.64], R64 ;  /* 0x000000400c00d985 */ /* 0x0001e8000c101b32 */
[----:B------:R-:W-:Y:S01]  /*167d0*/  @!P4 ST.E.64 desc[UR50][R6.64], R16 ;  /* 0x000000100600c985 */ /* 0x000fe2000c101b32 */
[----:B-1----:R-:W-:-:S04]  /*167e0*/  @!P0 IMAD.WIDE R8, R31, 0x4, R26 ;  /* 0x000000041f088825 */ /* 0x002fc800078e021a */
[C---:B--2---:R-:W-:Y:S01]  /*167f0*/  VIADD R10, R71.reuse, 0x50 ;  /* 0x00000050470a7836 */ /* 0x044fe20000000000 */
[----:B------:R1:W-:Y:S01]  /*16800*/  @!P0 ST.E.64 desc[UR50][R8.64], R58 ;  /* 0x0000003a08008985 */ /* 0x0003e2000c101b32 */
[C---:B------:R-:W-:Y:S01]  /*16810*/  VIADD R14, R71.reuse, 0x68 ;  /* 0x00000068470e7836 */ /* 0x040fe20000000000 */
[----:B------:R-:W-:Y:S01]  /*16820*/  @!P2 LEA.HI R28, R28, R28, RZ, 0x1 ;  /* 0x0000001c1c1ca211 */ /* 0x000fe200078f08ff */
[C---:B0-----:R-:W-:Y:S01]  /*16830*/  VIADD R12, R71.reuse, 0x58 ;  /* 0x00000058470c7836 */ /* 0x041fe20000000000 */
[----:B------:R-:W-:Y:S01]  /*16840*/  ISETP.GE.AND P3, PT, R10, UR4, PT ;  /* 0x000000040a007c0c */ /* 0x000fe2000bf66270 */
[C---:B------:R-:W-:Y:S01]  /*16850*/  VIADD R13, R71.reuse, 0x60 ;  /* 0x00000060470d7836 */ /* 0x040fe20000000000 */
[----:B------:R-:W-:Y:S01]  /*16860*/  ISETP.GE.AND P5, PT, R14, UR4, PT ;  /* 0x000000040e007c0c */ /* 0x000fe2000bfa6270 */
[C---:B------:R-:W-:Y:S01]  /*16870*/  VIADD R15, R71.reuse, 0x70 ;  /* 0x00000070470f7836 */ /* 0x040fe20000000000 */
[----:B------:R-:W-:Y:S01]  /*16880*/  ISETP.GE.AND P0, PT, R12, UR4, PT ;  /* 0x000000040c007c0c */ /* 0x000fe2000bf06270 */
[----:B------:R-:W-:Y:S01]  /*16890*/  VIADD R71, R71, 0x78 ;  /* 0x0000007847477836 */ /* 0x000fe20000000000 */
[----:B------:R-:W-:-:S02]  /*168a0*/  ISETP.GE.AND P4, PT, R13, UR4, PT ;  /* 0x000000040d007c0c */ /* 0x000fc4000bf86270 */
[----:B------:R-:W-:Y:S02]  /*168b0*/  ISETP.GE.AND P6, PT, R15, UR4, PT ;  /* 0x000000040f007c0c */ /* 0x000fe4000bfc6270 */
[----:B------:R-:W-:Y:S02]  /*168c0*/  @!P1 LOP3.LUT R11, R0, 0xfffffffe, RZ, 0xc0, !PT ;  /* 0xfffffffe000b9812 */ /* 0x000fe400078ec0ff */
[----:B-1----:R-:W-:Y:S02]  /*168d0*/  @!P2 LOP3.LUT R9, R28, 0xfffffffe, RZ, 0xc0, !PT ;  /* 0xfffffffe1c09a812 */ /* 0x002fe400078ec0ff */
[----:B------:R-:W-:Y:S01]  /*168e0*/  @!P3 LEA.HI R10, R10, R10, RZ, 0x1 ;  /* 0x0000000a0a0ab211 */ /* 0x000fe200078f08ff */
[--C-:B------:R-:W-:Y:S01]  /*168f0*/  @!P1 IMAD.WIDE R6, R11, 0x4, R26.reuse ;  /* 0x000000040b069825 */ /* 0x100fe200078e021a */
[----:B------:R-:W-:Y:S02]  /*16900*/  @!P5 LEA.HI R14, R14, R14, RZ, 0x1 ;  /* 0x0000000e0e0ed211 */ /* 0x000fe400078f08ff */
[----:B------:R-:W-:Y:S01]  /*16910*/  @!P0 LEA.HI R12, R12, R12, RZ, 0x1 ;  /* 0x0000000c0c0c8211 */ /* 0x000fe200078f08ff */
[----:B------:R-:W-:Y:S01]  /*16920*/  @!P2 IMAD.WIDE R8, R9, 0x4, R26 ;  /* 0x000000040908a825 */ /* 0x000fe200078e021a */
[----:B------:R-:W-:Y:S01]  /*16930*/  @!P4 LEA.HI R0, R13, R13, RZ, 0x1 ;  /* 0x0000000d0d00c211 */ /* 0x000fe200078f08ff */
[----:B------:R0:W-:Y:S01]  /*16940*/  @!P1 ST.E.64 desc[UR50][R6.64], R18 ;  /* 0x0000001206009985 */ /* 0x0001e2000c101b32 */
[----:B------:R-:W-:-:S02]  /*16950*/  @!P3 LOP3.LUT R11, R10, 0xfffffffe, RZ, 0xc0, !PT ;  /* 0xfffffffe0a0bb812 */ /* 0x000fc400078ec0ff */
[----:B------:R-:W-:Y:S01]  /*16960*/  @!P6 LEA.HI R16, R15, R15, RZ, 0x1 ;  /* 0x0000000f0f10e211 */ /* 0x000fe200078f08ff */
[----:B------:R1:W-:Y:S01]  /*16970*/  @!P2 ST.E.64 desc[UR50][R8.64], R52 ;  /* 0x000000340800a985 */ /* 0x0003e2000c101b32 */
[----:B------:R-:W-:Y:S01]  /*16980*/  @!P0 LOP3.LUT R13, R12, 0xfffffffe, RZ, 0xc0, !PT ;  /* 0xfffffffe0c0d8812 */ /* 0x000fe200078ec0ff */
[--C-:B------:R-:W-:Y:S01]  /*16990*/  @!P3 IMAD.WIDE R10, R11, 0x4, R26.reuse ;  /* 0x000000040b0ab825 */ /* 0x100fe200078e021a */
[----:B------:R-:W-:Y:S02]  /*169a0*/  @!P4 LOP3.LUT R15, R0, 0xfffffffe, RZ, 0xc0, !PT ;  /* 0xfffffffe000fc812 */ /* 0x000fe400078ec0ff */
[----:B------:R-:W-:Y:S01]  /*169b0*/  @!P5 LOP3.LUT R17, R14, 0xfffffffe, RZ, 0xc0, !PT ;  /* 0xfffffffe0e11d812 */ /* 0x000fe200078ec0ff */
[--C-:B------:R-:W-:Y:S01]  /*169c0*/  @!P0 IMAD.WIDE R12, R13, 0x4, R26.reuse ;  /* 0x000000040d0c8825 */ /* 0x100fe200078e021a */
[----:B------:R2:W-:Y:S01]  /*169d0*/  @!P3 ST.E.64 desc[UR50][R10.64], R20 ;  /* 0x000000140a00b985 */ /* 0x0005e2000c101b32 */
[----:B0-----:R-:W-:Y:S02]  /*169e0*/  @!P6 LOP3.LUT R19, R16, 0xfffffffe, RZ, 0xc0, !PT ;  /* 0xfffffffe1013e812 */ /* 0x001fe400078ec0ff */
        /* <DEDUP_REMOVED lines=14> */
.L_x_8510:
        /* <DEDUP_REMOVED lines=58> */
.L_x_8421:
        /* <DEDUP_REMOVED lines=18> */
.L_x_8513:
[----:B------:R-:W-:Y:S01]  /*16f90*/  ULDC UR7, c[0x0][0xc50] ;  /* 0x0003140000077ab9 */ /* 0x000fe20000000800 */
[----:B------:R-:W-:Y:S01]  /*16fa0*/  UMOV UR40, UR6 ;  /* 0x0000000600287c82 */ /* 0x000fe20008000000 */
[----:B------:R-:W-:-:S11]  /*16fb0*/  UISETP.NE.AND UP0, UPT, UR7, 0x1, UPT ;  /* 0x000000010700788c */ /* 0x000fd6000bf05270 */
[----:B------:R-:W-:Y:S01]  /*16fc0*/  @UP0 ULDC UR4, c[0x0][0xc54] ;  /* 0x0003150000040ab9 */ /* 0x000fe20000000800 */
[----:B------:R-:W-:Y:S01]  /*16fd0*/  @UP0 ULDC UR8, c[0x0][0xc58] ;  /* 0x0003160000080ab9 */ /* 0x000fe20000000800 */
[----:B------:R-:W-:-:S04]  /*16fe0*/  UIMAD.WIDE.U32 UR4, UR6, UR4, URZ ;  /* 0x00000004060472a5 */ /* 0x000fc8000f8e003f */
[----:B------:R-:W-:-:S12]  /*16ff0*/  @UP0 USHF.R.U32.HI UR40, URZ, UR8, UR5 ;  /* 0x000000083f280299 */ /* 0x000fd80008011605 */
.L_x_8514:
        /* <DEDUP_REMOVED lines=18> */
[----:B------:R-:W-:-:S03]  /*17120*/  UISETP.NE.AND UP1, UPT, UR4, 0x1, UPT ;  /* 0x000000010400788c */ /* 0x000fc6000bf25270 */
[----:B------:R-:W-:Y:S01]  /*17130*/  ULDC.64 UR4, c[0x0][0x418] ;  /* 0x0001060000047ab9 */ /* 0x000fe20000000a00 */
[----:B------:R-:W-:Y:S02]  /*17140*/  UP2UR UR48, UPR, URZ, 0x2 ;  /* 0x000000023f307883 */ /* 0x000fe40008000000 */
[----:B------:R-:W-:-:S03]  /*17150*/  UISETP.NE.U32.AND UP0, UPT, UR4, URZ, UPT ;  /* 0x0000003f0400728c */ /* 0x000fc6000bf05070 */
[----:B------:R-:W-:Y:S01]  /*17160*/  ULDC UR4, c[0x0][0x424] ;  /* 0x0001090000047ab9 */ /* 0x000fe20000000800 */
[----:B------:R-:W-:Y:S01]  /*17170*/  UISETP.NE.AND.EX UP0, UPT, UR5, URZ, UPT, UP0 ;  /* 0x0000003f0500728c */ /* 0x000fe2000bf05300 */
[----:B------:R-:W-:Y:S02]  /*17180*/  @UP1 ULDC UR9, c[0x0][0x450] ;  /* 0x0001140000091ab9 */ /* 0x000fe40000000800 */
[----:B------:R-:W-:Y:S01]  /*17190*/  @UP1 ULDC UR5, c[0x0][0x44c] ;  /* 0x0001130000051ab9 */ /* 0x000fe20000000800 */
[----:B------:R-:W-:-:S04]  /*171a0*/  USEL UR38, UR4, 0x1, UP0 ;  /* 0x0000000104267887 */ /* 0x000fc80008000000 */
[----:B------:R-:W-:Y:S02]  /*171b0*/  UIMAD UR7, UR38, UR6, 0x9f ;  /* 0x0000009f260774a4 */ /* 0x000fe4000f8e0206 */
[----:B------:R-:W-:Y:S02]  /*171c0*/  UIMAD UR38, UR38, UR6, URZ ;  /* 0x00000006262672a4 */ /* 0x000fe4000f8e023f */
[----:B------:R-:W-:Y:S02]  /*171d0*/  UIMAD.WIDE UR6, UR7, 0x66666667, URZ ;  /* 0x66666667070678a5 */ /* 0x000fe4000f8e023f */
[----:B-1----:R-:W-:Y:S02]  /*171e0*/  USHF.L.U32 UR41, UR41, 0x7, URZ ;  /* 0x0000000729297899 */ /* 0x002fe4000800063f */
[----:B------:R-:W-:Y:S02]  /*171f0*/  USHF.R.U32.HI UR42, URZ, 0x1f, UR7 ;  /* 0x0000001f3f2a7899 */ /* 0x000fe40008011607 */
[----:B------:R-:W-:-:S02]  /*17200*/  UIADD3 UR8, UR41, 0x7f, URZ ;  /* 0x0000007f29087890 */ /* 0x000fc4000fffe03f */
[----:B------:R-:W-:Y:S02]  /*17210*/  ULEA.HI.SX32 UR42, UR7, UR42, 0x1a ;  /* 0x0000002a072a7291 */ /* 0x000fe4000f8fd23f */
[----:B------:R-:W-:-:S04]  /*17220*/  UIMAD.WIDE.U32 UR4, UR8, UR5, URZ ;  /* 0x00000005080472a5 */ /* 0x000fc8000f8e003f */
[----:B------:R-:W-:Y:S02]  /*17230*/  @UP1 USHF.R.U32.HI UR8, URZ, UR9, UR5 ;  /* 0x000000093f081299 */ /* 0x000fe40008011605 */
[----:B------:R-:W-:Y:S01]  /*17240*/  UIADD3 UR9, UR38, 0x1, -UR10 ;  /* 0x0000000126097890 */ /* 0x000fe2000fffe80a */
[----:B------:R-:W-:Y:S02]  /*17250*/  ULDC.64 UR4, c[0x0][0x9e0] ;  /* 0x0002780000047ab9 */ /* 0x000fe40000000a00 */
[----:B------:R-:W-:Y:S02]  /*17260*/  UISETP.GE.AND UP0, UPT, UR5, 0x1, UPT ;  /* 0x000000010500788c */ /* 0x000fe4000bf06270 */
[----:B------:R-:W-:-:S04]  /*17270*/  UIADD3 UR9, UR9, UR8, URZ ;  /* 0x0000000809097290 */ /* 0x000fc8000fffe03f */
[----:B------:R-:W-:Y:S01]  /*17280*/  PLOP3.LUT P1, PT, PT, PT, UP0, 0x80, 0x0 ;  /* 0x000000000000781c */ /* 0x000fe20003f2f008 */
[----:B------:R-:W-:-:S12]  /*17290*/  UIADD3 UR4, UR9, UR4, URZ ;  /* 0x0000000409047290 */ /* 0x000fd8000fffe03f */
[----:B0-----:R-:W-:Y:S05]  /*172a0*/  @!P1 BRA `(.L_x_8516) ;  /* 0x0000000000449947 */ /* 0x001fea0003800000 */
        /* <DEDUP_REMOVED lines=10> */
.L_x_8517:
[----:B------:R-:W-:-:S11]  /*17350*/  UISETP.NE.AND UP0, UPT, UR5, 0x1, UPT ;  /* 0x000000010500788c */ /* 0x000fd6000bf05270 */
[----:B------:R-:W-:Y:S02]  /*17360*/  @UP0 ULDC.64 UR12, c[0x0][0x9e8] ;  /* 0x00027a00000c0ab9 */ /* 0x000fe40000000a00 */
[----:B------:R-:W-:-:S04]  /*17370*/  UIMAD.WIDE.U32 UR6, UR8, UR12, URZ ;  /* 0x0000000c080672a5 */ /* 0x000fc8000f8e003f */
[----:B------:R-:W-:-:S12]  /*17380*/  @UP0 USHF.R.U32.HI UR8, URZ, UR13, UR7 ;  /* 0x0000000d3f080299 */ /* 0x000fd80008011607 */
.L_x_8518:
[----:B------:R-:W-:-:S04]  /*17390*/  UIMAD UR8, UR8, UR5, UR5 ;  /* 0x00000005080872a4 */ /* 0x000fc8000f8e0205 */
[----:B------:R-:W-:-:S04]  /*173a0*/  UISETP.LT.AND UP0, UPT, UR4, UR8, UPT ;  /* 0x000000080400728c */ /* 0x000fc8000bf01270 */
[----:B------:R-:W-:-:S12]  /*173b0*/  USEL UR4, UR4, UR8, UP0 ;  /* 0x0000000804047287 */ /* 0x000fd80008000000 */
.L_x_8516:
[----:B------:R-:W-:Y:S02]  /*173c0*/  UISETP.NE.AND UP0, UPT, UR48, URZ, UPT ;  /* 0x0000003f3000728c */ /* 0x000fe4000bf05270 */
[----:B------:R-:W-:-:S03]  /*173d0*/  UIADD3 UR6, UR4, 0x9f, URZ ;  /* 0x0000009f04067890 */ /* 0x000fc6000fffe03f */
[----:B------:R-:W-:Y:S01]  /*173e0*/  UMOV UR4, UR41 ;  /* 0x0000002900047c82 */ /* 0x000fe20008000000 */
[----:B------:R-:W-:-:S04]  /*173f0*/  UIMAD.WIDE UR6, UR6, 0x66666667, URZ ;  /* 0x66666667060678a5 */ /* 0x000fc8000f8e023f */
[----:B------:R-:W-:Y:S01]  /*17400*/  USHF.R.U32.HI UR43, URZ, 0x1f, UR7 ;  /* 0x0000001f3f2b7899 */ /* 0x000fe20008011607 */
[----:B------:R-:W-:Y:S02]  /*17410*/  @UP0 ULDC UR8, c[0x0][0x44c] ;  /* 0x0001130000080ab9 */ /* 0x000fe40000000800 */
[----:B------:R-:W-:Y:S01]  /*17420*/  @UP0 ULDC UR6, c[0x0][0x450] ;  /* 0x0001140000060ab9 */ /* 0x000fe20000000800 */
[----:B------:R-:W-:Y:S02]  /*17430*/  UIMAD.WIDE.U32 UR8, UR41, UR8, URZ ;  /* 0x00000008290872a5 */ /* 0x000fe4000f8e003f */
[----:B------:R-:W-:Y:S02]  /*17440*/  ULEA.HI.SX32 UR43, UR7, UR43, 0x1a ;  /* 0x0000002b072b7291 */ /* 0x000fe4000f8fd23f */
        /* <DEDUP_REMOVED lines=17> */
.L_x_8520:
[----:B------:R-:W-:-:S11]  /*17560*/  UISETP.NE.AND UP0, UPT, UR5, 0x1, UPT ;  /* 0x000000010500788c */ /* 0x000fd6000bf05270 */
[----:B------:R-:W-:Y:S02]  /*17570*/  @UP0 ULDC.64 UR10, c[0x0][0x9e8] ;  /* 0x00027a00000a0ab9 */ /* 0x000fe40000000a00 */
[----:B------:R-:W-:-:S04]  /*17580*/  UIMAD.WIDE.U32 UR6, UR4, UR10, URZ ;  /* 0x0000000a040672a5 */ /* 0x000fc8000f8e003f */
[----:B------:R-:W-:-:S12]  /*17590*/  @UP0 USHF.R.U32.HI UR4, URZ, UR11, UR7 ;  /* 0x0000000b3f040299 */ /* 0x000fd80008011607 */
.L_x_8521:
[----:B------:R-:W-:-:S04]  /*175a0*/  UIMAD UR4, UR4, UR5, URZ ;  /* 0x00000005040472a4 */ /* 0x000fc8000f8e023f */
[----:B------:R-:W-:-:S04]  /*175b0*/  UISETP.LT.AND UP0, UPT, UR8, UR4, UPT ;  /* 0x000000040800728c */ /* 0x000fc8000bf01270 */
[----:B------:R-:W-:-:S12]  /*175c0*/  USEL UR8, UR8, UR4, !UP0 ;  /* 0x0000000408087287 */ /* 0x000fd8000c000000 */
.L_x_8519:
[----:B------:R-:W-:Y:S02]  /*175d0*/  UIMAD.WIDE UR4, UR8, 0x66666667, URZ ;  /* 0x66666667080478a5 */ /* 0x000fe4000f8e023f */
[----:B------:R-:W-:Y:S02]  /*175e0*/  USHF.R.U32.HI UR9, URZ, 0x10, UR45 ;  /* 0x000000103f097899 */ /* 0x000fe4000801162d */
[----:B------:R-:W-:Y:S02]  /*175f0*/  USHF.R.U32.HI UR4, URZ, 0x1f, UR5 ;  /* 0x0000001f3f047899 */ /* 0x000fe40008011605 */
[----:B------:R-:W-:Y:S02]  /*17600*/  ULOP3.LUT UR45, UR45, 0xffff, URZ, 0xc0, !UPT ;  /* 0x0000ffff2d2d7892 */ /* 0x000fe4000f8ec03f */
[----:B------:R-:W-:Y:S01]  /*17610*/  ULEA.HI.SX32 UR4, UR5, UR4, 0x1a ;  /* 0x0000000405047291 */ /* 0x000fe2000f8fd23f */
        /* <DEDUP_REMOVED lines=39> */
.L_x_8522:
[----:B------:R-:W-:Y:S02]  /*17890*/  UIMAD UR49, UR45, UR37, UR44 ;  /* 0x000000252d3172a4 */ /* 0x000fe4000f8e022c */
[----:B------:R-:W-:Y:S02]  /*178a0*/  IMAD.U32 R3, RZ, RZ, UR37 ;  /* 0x00000025ff037e24 */ /* 0x000fe4000f8e00ff */
[----:B------:R-:W-:Y:S02]  /*178b0*/  IMAD.MOV.U32 R31, RZ, RZ, 0x1 ;  /* 0x00000001ff1f7424 */ /* 0x000fe400078e00ff */
[----:B------:R-:W-:Y:S02]  /*178c0*/  IMAD.MOV.U32 R2, RZ, RZ, 0x1 ;  /* 0x00000001ff027424 */ /* 0x000fe400078e00ff */
[----:B------:R-:W-:-:S05]  /*178d0*/  IMAD.U32 R0, RZ, RZ, UR49 ;  /* 0x00000031ff007e24 */ /* 0x000fca000f8e00ff */
[----:B------:R-:W-:-:S04]  /*178e0*/  VIADDMNMX R0, R0, R3, UR12, PT ;  /* 0x0000000c00007e46 */ /* 0x000fc8000b800103 */
        /* <DEDUP_REMOVED lines=29> */
.L_x_8523:
        /* <DEDUP_REMOVED lines=20> */
.L_x_8524:
        /* <DEDUP_REMOVED lines=20> */
.L_x_8525:
        /* <DEDUP_REMOVED lines=18> */
.L_x_8526:
        /* <DEDUP_REMOVED lines=14> */
.L_x_8577:
        /* <DEDUP_REMOVED lines=14> */
[----:B------:R-:W-:Y:S01]  /*18020*/  IMAD.IADD R13, R13, 0x1, R18 ;  /* 0x000000010d0d7824 */ /* 0x000fe200078e0212 */
[----:B------:R-:W-:Y:S01]  /*18030*/  @P3 LOP3.LUT R0, R0, 0x8, RZ, 0xfc, !PT ;  /* 0x0000000800003812 */ /* 0x000fe200078efcff */
[----:B------:R-:W-:Y:S01]  /*18040*/  IMAD.MOV.U32 R12, RZ, RZ, R11 ;  /* 0x000000ffff0c7224 */ /* 0x000fe200078e000b */
[----:B------:R-:W-:Y:S01]  /*18050*/  ISETP.GT.U32.OR P0, PT, R16, 0x9f, P0 ;  /* 0x0000009f1000780c */ /* 0x000fe20000704470 */
[----:B------:R-:W-:-:S03]  /*18060*/  IMAD.MOV.U32 R15, RZ, RZ, R13 ;  /* 0x000000ffff0f7224 */ /* 0x000fc600078e000d */
[----:B------:R-:W1:Y:S08]  /*18070*/  @P3 LDC R3, c[0x0][0x438] ;  /* 0x00010e00ff033b82 */ /* 0x000e700000000800 */
        /* <DEDUP_REMOVED lines=15> */
[----:B------:R-:W-:Y:S01]  /*18170*/  IMAD.SHL.U32 R28, R19, 0x80, RZ ;  /* 0x00000080131c7824 */ /* 0x000fe200078e00ff */
[----:B------:R-:W-:Y:S01]  /*18180*/  ULOP3.LUT UR4, UR36, 0x2, URZ, 0xfc, !UPT ;  /* 0x0000000224047892 */ /* 0x000fe2000f8efc3f */
[----:B------:R-:W-:Y:S02]  /*18190*/  LOP3.LUT R0, R0, 0xfffffffd, RZ, 0xc0, !PT ;  /* 0xfffffffd00007812 */ /* 0x000fe400078ec0ff */
        /* <DEDUP_REMOVED lines=11> */
[----:B------:R-:W-:Y:S01]  /*18250*/  @!P0 LEA.HI.X R5, R2, R5, R3, 0x2, P2 ;  /* 0x0000000502058211 */ /* 0x000fe200010f1403 */
[C---:B------:R-:W-:Y:S02]  /*18260*/  IMAD.SHL.U32 R2, R19.reuse, 0x20, RZ ;  /* 0x0000002013027824 */ /* 0x040fe400078e00ff */
[----:B------:R-:W-:-:S03]  /*18270*/  IMAD.SHL.U32 R9, R19, 0x4, RZ ;  /* 0x0000000413097824 */ /* 0x000fc600078e00ff */
[----:B------:R-:W-:-:S04]  /*18280*/  LOP3.LUT R14, R2, 0x80, RZ, 0xc0, !PT ;  /* 0x00000080020e7812 */ /* 0x000fc800078ec0ff */
[----:B------:R-:W-:Y:S02]  /*18290*/  LOP3.LUT R14, R14, 0x10, R19, 0xf8, !PT ;  /* 0x000000100e0e7812 */ /* 0x000fe400078ef813 */
[----:B------:R-:W-:Y:S02]  /*182a0*/  SHF.R.U32.HI R3, RZ, 0x5, R26 ;  /* 0x00000005ff037819 */ /* 0x000fe4000001161a */
[----:B------:R-:W-:Y:S02]  /*182b0*/  LOP3.LUT R9, R14, 0x10, R9, 0x78, !PT ;  /* 0x000000100e097812 */ /* 0x000fe400078e7809 */
        /* <DEDUP_REMOVED lines=21> */
[----:B------:R-:W-:Y:S01]  /*18410*/  IMAD.U32 R34, RZ, RZ, UR40 ;  /* 0x00000028ff227e24 */ /* 0x000fe2000f8e00ff */
[----:B------:R-:W-:Y:S01]  /*18420*/  LOP3.LUT R0, R0, 0xfffffffb, RZ, 0xc0, !PT ;  /* 0xfffffffb00007812 */ /* 0x000fe200078ec0ff */
[----:B------:R-:W-:Y:S02]  /*18430*/  IMAD R6, R20, R6, R11 ;  /* 0x0000000614067224 */ /* 0x000fe400078e020b */
[----:B------:R-:W-:Y:S01]  /*18440*/  IMAD.U32 R11, RZ, RZ, UR52 ;  /* 0x00000034ff0b7e24 */ /* 0x000fe2000f8e00ff */
[----:B------:R-:W-:Y:S02]  /*18450*/  LOP3.LUT R28, R3, 0xc00, R28, 0xf8, !PT ;  /* 0x00000c00031c7812 */ /* 0x000fe400078ef81c */
[----:B------:R-:W-:Y:S01]  /*18460*/  SHF.R.U32.HI R12, RZ, 0x3, R19 ;  /* 0x00000003ff0c7819 */ /* 0x000fe20000011613 */
[----:B------:R-:W-:Y:S01]  /*18470*/  VIADD R11, R11, 0xffffffff ;  /* 0xffffffff0b0b7836 */ /* 0x000fe20000000000 */
[----:B------:R-:W-:-:S02]  /*18480*/  @P1 LOP3.LUT R0, R0, 0x4, RZ, 0xfc, !PT ;  /* 0x0000000400001812 */ /* 0x000fc400078efcff */
[----:B------:R-:W-:Y:S01]  /*18490*/  SHF.R.S32.HI R34, RZ, 0x1f, R34 ;  /* 0x0000001fff227819 */ /* 0x000fe20000011422 */
[----:B0-----:R-:W-:Y:S06]  /*184a0*/  @!P1 BRA `(.L_x_8528) ;  /* 0x0000000000049947 */ /* 0x001fec0003800000 */
[----:B------:R-:W-:Y:S01]  /*184b0*/  BPT.TRAP 0x1 ;  /* 0x000000040000795c */ /* 0x000fe20000300000 */
.L_x_8528:
[----:B------:R-:W-:-:S05]  /*184c0*/  IMAD.MOV.U32 R31, RZ, RZ, 0x1 ;  /* 0x00000001ff1f7424 */ /* 0x000fca00078e00ff */
[----:B------:R-:W-:-:S04]  /*184d0*/  SHF.L.U32 R31, R31, 0x1f, RZ ;  /* 0x0000001f1f1f7819 */ /* 0x000fc800000006ff */
[----:B------:R-:W0:Y:S02]  /*184e0*/  SYNCS.PHASECHK.TRANS64.TRYWAIT P0, [UR46+0x22880], R31 ;  /* 0x0228801fff0075a7 */ /* 0x000e24000800016e */
[----:B0-----:R-:W-:Y:S05]  /*184f0*/  @!P0 BRA `(.L_x_8529) ;  /* 0x0000004000948947 */ /* 0x001fea0003800000 */
.L_x_8578:
[----:B------:R-:W-:Y:S01]  /*18500*/  SHF.R.S32.HI R20, RZ, 0x1f, R6 ;  /* 0x0000001fff147819 */ /* 0x000fe20000011406 */
[----:B------:R-:W-:Y:S01]  /*18510*/  ULDC.64 UR4, c[0x0][0x328] ;  /* 0x0000ca0000047ab9 */ /* 0x000fe20000000a00 */
[----:B------:R-:W-:Y:S01]  /*18520*/  SHF.R.S32.HI R22, RZ, 0x1f, R9 ;  /* 0x0000001fff167819 */ /* 0x000fe20000011409 */
[----:B------:R-:W-:Y:S01]  /*18530*/  IMAD.WIDE.U32 R4, R6, UR4, RZ ;  /* 0x0000000406047c25 */ /* 0x000fe2000f8e00ff */
[----:B-----5:R-:W-:Y:S01]  /*18540*/  SHF.R.S32.HI R21, RZ, 0x1f, R8 ;  /* 0x0000001fff157819 */ /* 0x020fe20000011408 */
[----:B------:R-:W1:Y:S01]  /*18550*/  LDC R14, c[0x0][0x2f4] ;  /* 0x0000bd00ff0e7b82 */ /* 0x000e620000000800 */
[----:B------:R-:W-:Y:S01]  /*18560*/  SHF.R.S32.HI R19, RZ, 0x1f, R10 ;  /* 0x0000001fff137819 */ /* 0x000fe2000001140a */
[----:B------:R-:W-:Y:S01]  /*18570*/  IMAD R3, R20, UR4, RZ ;  /* 0x0000000414037c24 */ /* 0x000fe2000f8e02ff */
[----:B------:R-:W-:Y:S01]  /*18580*/  R2UR UR6, R34 ;  /* 0x00000000220672ca */ /* 0x000fe200000e0000 */
[----:B------:R-:W-:Y:S01]  /*18590*/  IMAD R2, R22, UR4, RZ ;  /* 0x0000000416027c24 */ /* 0x000fe2000f8e02ff */
[----:B------:R-:W-:Y:S01]  /*185a0*/  LOP3.LUT R0, R0, 0xffffff7f, RZ, 0xc0, !PT ;  /* 0xffffff7f00007812 */ /* 0x000fe200078ec0ff */
[----:B------:R-:W-:-:S02]  /*185b0*/  IMAD R7, R6, UR5, R3 ;  /* 0x0000000506077c24 */ /* 0x000fc4000f8e0203 */
[C---:B------:R-:W-:Y:S02]  /*185c0*/  IMAD R13, R9.reuse, UR5, R2 ;  /* 0x00000005090d7c24 */ /* 0x040fe4000f8e0202 */
[----:B------:R-:W-:Y:S01]  /*185d0*/  IMAD.WIDE.U32 R2, R9, UR4, RZ ;  /* 0x0000000409027c25 */ /* 0x000fe2000f8e00ff */
[----:B------:R-:W-:-:S03]  /*185e0*/  ULDC.64 UR4, c[0x0][0x338] ;  /* 0x0000ce0000047ab9 */ /* 0x000fc60000000a00 */
[----:B------:R-:W-:Y:S02]  /*185f0*/  IMAD.IADD R5, R5, 0x1, R7 ;  /* 0x0000000105057824 */ /* 0x000fe400078e0207 */
[----:B------:R-:W-:Y:S02]  /*18600*/  IMAD.IADD R3, R3, 0x1, R13 ;  /* 0x0000000103037824 */ /* 0x000fe400078e020d */
[----:B------:R-:W-:Y:S02]  /*18610*/  IMAD R7, R21, UR4, RZ ;  /* 0x0000000415077c24 */ /* 0x000fe4000f8e02ff */
[----:B------:R-:W-:Y:S02]  /*18620*/  IMAD R13, R19, UR4, RZ ;  /* 0x00000004130d7c24 */ /* 0x000fe4000f8e02ff */
[C---:B------:R-:W-:Y:S02]  /*18630*/  IMAD R7, R8.reuse, UR5, R7 ;  /* 0x0000000508077c24 */ /* 0x040fe4000f8e0207 */
[----:B------:R-:W-:Y:S01]  /*18640*/  IMAD.WIDE.U32 R2, R8, UR4, R2 ;  /* 0x0000000408027c25 */ /* 0x000fe2000f8e0002 */
[----:B-1----:R-:W-:-:S03]  /*18650*/  ISETP.GE.AND P2, PT, R30, R14, PT ;  /* 0x0000000e1e00720c */ /* 0x002fc60003f46270 */
[C---:B------:R-:W-:Y:S02]  /*18660*/  IMAD R13, R10.reuse, UR5, R13 ;  /* 0x000000050a0d7c24 */ /* 0x040fe4000f8e020d */
[----:B------:R-:W-:Y:S01]  /*18670*/  IMAD.WIDE.U32 R4, R10, UR4, R4 ;  /* 0x000000040a047c25 */ /* 0x000fe2000f8e0004 */
[----:B------:R-:W-:-:S03]  /*18680*/  ULDC.64 UR4, c[0x0][0x330] ;  /* 0x0000cc0000047ab9 */ /* 0x000fc60000000a00 */
[----:B------:R-:W-:Y:S02]  /*18690*/  IMAD.IADD R3, R3, 0x1, R7 ;  /* 0x0000000103037824 */ /* 0x000fe400078e0207 */
[----:B------:R-:W-:Y:S02]  /*186a0*/  IMAD.IADD R5, R5, 0x1, R13 ;  /* 0x0000000105057824 */ /* 0x000fe400078e020d */
[----:B------:R-:W-:Y:S01]  /*186b0*/  IMAD.U32 R7, RZ, RZ, UR4 ;  /* 0x00000004ff077e24 */ /* 0x000fe2000f8e00ff */
[----:B------:R-:W-:Y:S01]  /*186c0*/  UIMAD UR4, UR6, UR4, URZ ;  /* 0x00000004060472a4 */ /* 0x000fe2000f8e023f */
[----:B------:R-:W-:Y:S02]  /*186d0*/  IMAD.SHL.U32 R35, R26, 0x10, RZ ;  /* 0x000000101a237824 */ /* 0x000fe400078e00ff */
[----:B------:R-:W-:Y:S01]  /*186e0*/  IMAD.WIDE.U32 R4, R7, UR40, R4 ;  /* 0x0000002807047c25 */ /* 0x000fe2000f8e0004 */
[----:B------:R-:W-:Y:S01]  /*186f0*/  ULDC.64 UR6, c[0x0][0x318] ;  /* 0x0000c60000067ab9 */ /* 0x000fe20000000a00 */
[----:B------:R-:W-:-:S02]  /*18700*/  UIMAD UR4, UR40, UR5, UR4 ;  /* 0x00000005280472a4 */ /* 0x000fc4000f8e0204 */
[----:B------:R-:W-:Y:S01]  /*18710*/  IMAD.WIDE.U32 R2, R7, UR40, R2 ;  /* 0x0000002807027c25 */ /* 0x000fe2000f8e0002 */
[----:B------:R-:W-:-:S03]  /*18720*/  IADD3 R16, P0, R4, UR6, RZ ;  /* 0x0000000604107c10 */ /* 0x000fc6000ff1e0ff */
[----:B------:R-:W-:-:S05]  /*18730*/  IMAD.U32 R7, RZ, RZ, UR7 ;  /* 0x00000007ff077e24 */ /* 0x000fca000f8e00ff */
[----:B------:R-:W-:Y:S02]  /*18740*/  IADD3.X R17, R7, UR4, R5, P0, !PT ;  /* 0x0000000407117c10 */ /* 0x000fe400087fe405 */
[----:B------:R-:W-:Y:S01]  /*18750*/  IADD3 R4, P0, R2, UR6, RZ ;  /* 0x0000000602047c10 */ /* 0x000fe2000ff1e0ff */
[----:B------:R-:W-:-:S03]  /*18760*/  IMAD.MOV.U32 R2, RZ, RZ, -0xa0 ;  /* 0xffffff60ff027424 */ /* 0x000fc600078e00ff */
[----:B------:R-:W-:Y:S01]  /*18770*/  IADD3.X R7, R7, UR4, R3, P0, !PT ;  /* 0x0000000407077c10 */ /* 0x000fe200087fe403 */
[----:B------:R-:W-:Y:S01]  /*18780*/  IMAD R5, R11, R2, UR38 ;  /* 0x000000260b057e24 */ /* 0x000fe2000f8e0202 */
[----:B------:R-:W-:Y:S01]  /*18790*/  UMOV UR4, 0xffffffff ;  /* 0xffffffff00047882 */ /* 0x000fe20000000000 */
[C---:B------:R-:W-:Y:S02]  /*187a0*/  IMAD.SHL.U32 R3, R12.reuse, 0x80, RZ ;  /* 0x000000800c037824 */ /* 0x040fe400078e00ff */
[----:B------:R-:W-:Y:S02]  /*187b0*/  IMAD.IADD R5, R5, 0x1, -R24 ;  /* 0x0000000105057824 */ /* 0x000fe400078e0a18 */
[----:B------:R-:W-:Y:S01]  /*187c0*/  IMAD.SHL.U32 R12, R12, 0x10, RZ ;  /* 0x000000100c0c7824 */ /* 0x000fe200078e00ff */
[----:B------:R-:W-:Y:S02]  /*187d0*/  LOP3.LUT R3, R30, 0x380, R3, 0xf8, !PT ;  /* 0x000003801e037812 */ /* 0x000fe400078ef803 */
[----:B------:R-:W-:-:S02]  /*187e0*/  ISETP.GE.AND P0, PT, R5, 0x1, PT ;  /* 0x000000010500780c */ /* 0x000fc40003f06270 */
[----:B------:R-:W-:-:S04]  /*187f0*/  LOP3.LUT R12, R3, 0x70, R12, 0x78, !PT ;  /* 0x00000070030c7812 */ /* 0x000fc800078e780c */
[----:B------:R-:W-:-:S07]  /*18800*/  LOP3.LUT R35, R12, 0x400, R35, 0xf8, !PT ;  /* 0x000004000c237812 */ /* 0x000fce00078ef823 */
[----:B------:R-:W-:Y:S01]  /*18810*/  @P0 LOP3.LUT R0, R0, 0x80, RZ, 0xfc, !PT ;  /* 0x0000008000000812 */ /* 0x000fe200078efcff */
[----:B------:R-:W-:Y:S06]  /*18820*/  BRA.DIV UR4, `(.L_x_8530) ;  /* 0x0000003e04dc7947 */ /* 0x000fec000b800000 */
[----:B------:R-:W1:Y:S01]  /*18830*/  SHFL.IDX PT, R14, R16, RZ, 0x181f ;  /* 0x00181fff100e7589 */ /* 0x000e6200000e0000 */
[----:B------:R-:W-:Y:S01]  /*18840*/  ISETP.LT.OR P0, PT, R5, 0x1, P2 ;  /* 0x000000010500780c */ /* 0x000fe20001701670 */
[----:B------:R-:W-:Y:S01]  /*18850*/  VIADD R29, R35, UR46 ;  /* 0x0000002e231d7c36 */ /* 0x000fe20008000000 */
[----:B------:R-:W-:Y:S01]  /*18860*/  LOP3.LUT R0, R0, 0xffffffdf, RZ, 0xc0, !PT ;  /* 0xffffffdf00007812 */ /* 0x000fe200078ec0ff */
[----:B------:R-:W2:Y:S01]  /*18870*/  SHFL.IDX PT, R3, R17, RZ, 0x181f ;  /* 0x00181fff11037589 */ /* 0x000ea200000e0000 */
[C---:B------:R-:W-:Y:S02]  /*18880*/  ISETP.GE.AND P6, PT, R5.reuse, 0x61, PT ;  /* 0x000000610500780c */ /* 0x040fe40003fc6270 */
[C---:B------:R-:W-:Y:S01]  /*18890*/  ISETP.GE.AND P5, PT, R5.reuse, 0x31, PT ;  /* 0x000000310500780c */ /* 0x040fe20003fa6270 */
[----:B------:R-:W-:Y:S01]  /*188a0*/  SHFL.IDX PT, R11, R16, 0x7, 0x181f ;  /* 0x00f81f00100b7f89 */ /* 0x000fe200000e0000 */
[C---:B------:R-:W-:Y:S02]  /*188b0*/  ISETP.GE.AND P4, PT, R5.reuse, 0x41, PT ;  /* 0x000000410500780c */ /* 0x040fe40003f86270 */
[----:B------:R-:W-:Y:S01]  /*188c0*/  ISETP.GE.AND P3, PT, R5, 0x51, PT ;  /* 0x000000510500780c */ /* 0x000fe20003f66270 */
[----:B------:R-:W-:Y:S01]  /*188d0*/  SHFL.IDX PT, R12, R4, RZ, 0x181f ;  /* 0x00181fff040c7589 */ /* 0x000fe200000e0000 */
[----:B-1----:R-:W-:-:S03]  /*188e0*/  IADD3 R2, P1, R30, R14, RZ ;  /* 0x0000000e1e027210 */ /* 0x002fc60007f3e0ff */
[----:B------:R-:W-:Y:S02]  /*188f0*/  SHFL.IDX PT, R14, R4, 0x1, 0x181f ;  /* 0x00381f00040e7f89 */ /* 0x000fe400000e0000 */
        /* <DEDUP_REMOVED lines=34> */
[----:B------:R-:W2:Y:S04]  /*18b20*/  SHFL.IDX PT, R3, R17, 0x6, 0x181f ;  /* 0x00d81f0011037f89 */ /* 0x000ea800000e0000 */
[----:B------:R-:W3:Y:S04]  /*18b30*/  SHFL.IDX PT, R17, R17, 0x7, 0x181f ;  /* 0x00f81f0011117f89 */ /* 0x000ee800000e0000 */
[----:B------:R-:W4:Y:S04]  /*18b40*/  SHFL.IDX PT, R16, R7, RZ, 0x181f ;  /* 0x00181fff07107589 */ /* 0x000f2800000e0000 */
[----:B------:R-:W0:Y:S01]  /*18b50*/  SHFL.IDX PT, R7, R7, 0x1, 0x181f ;  /* 0x00381f0007077f89 */ /* 0x000e2200000e0000 */
[----:B-1----:R-:W-:-:S05]  /*18b60*/  IADD3 R2, P1, R30, R2, RZ ;  /* 0x000000021e027210 */ /* 0x002fca0007f3e0ff */
[----:B--2---:R-:W-:-:S05]  /*18b70*/  IMAD.X R3, RZ, RZ, R3, P1 ;  /* 0x000000ffff037224 */ /* 0x004fca00008e0603 */
[----:B------:R1:W-:Y:S01]  /*18b80*/  LDGSTS.E.BYPASS.LTC128B.128 [R29+0xd400], desc[UR50][R2.64], !P0 ;  /* 0x0d400000021d7fae */ /* 0x0003e2000c101d72 */
[----:B------:R-:W-:Y:S02]  /*18b90*/  ISETP.LT.OR P0, PT, R5, 0x71, P2 ;  /* 0x000000710500780c */ /* 0x000fe40001701670 */
[----:B-1----:R-:W-:-:S05]  /*18ba0*/  IADD3 R2, P1, R30, R11, RZ ;  /* 0x0000000b1e027210 */ /* 0x002fca0007f3e0ff */
[----:B---3--:R-:W-:-:S06]  /*18bb0*/  IMAD.X R3, RZ, RZ, R17, P1 ;  /* 0x000000ffff037224 */ /* 0x008fcc00008e0611 */
[----:B------:R1:W-:Y:S01]  /*18bc0*/  LDGSTS.E.BYPASS.LTC128B.128 [R29+0xdc00], desc[UR50][R2.64], !P0 ;  /* 0x0dc00000021d7fae */ /* 0x0003e2000c101d72 */
[----:B------:R-:W-:Y:S02]  /*18bd0*/  ISETP.LT.OR P0, PT, R5, 0x81, P2 ;  /* 0x000000810500780c */ /* 0x000fe40001701670 */
[----:B-1----:R-:W-:-:S05]  /*18be0*/  IADD3 R2, P1, R30, R12, RZ ;  /* 0x0000000c1e027210 */ /* 0x002fca0007f3e0ff */
[----:B----4-:R-:W-:Y:S01]  /*18bf0*/  IMAD.X R3, RZ, RZ, R16, P1 ;  /* 0x000000ffff037224 */ /* 0x010fe200008e0610 */
[----:B------:R-:W-:-:S05]  /*18c00*/  ISETP.GE.AND P1, PT, R5, 0x11, PT ;  /* 0x000000110500780c */ /* 0x000fca0003f26270 */
[----:B------:R1:W-:Y:S01]  /*18c10*/  LDGSTS.E.BYPASS.LTC128B.128 [R29+0xe400], desc[UR50][R2.64], !P0 ;  /* 0x0e400000021d7fae */ /* 0x0003e2000c101d72 */
[----:B------:R-:W-:-:S07]  /*18c20*/  ISETP.GE.AND P0, PT, R5, 0x21, PT ;  /* 0x000000210500780c */ /* 0x000fce0003f06270 */
        /* <DEDUP_REMOVED lines=9> */
[----:B01----:R-:W-:-:S07]  /*18cc0*/  @P6 LOP3.LUT R0, R0, 0x100, RZ, 0xfc, !PT ;  /* 0x0000010000006812 */ /* 0x003fce00078efcff */
.L_x_8600:
        /* <DEDUP_REMOVED lines=16> */
.L_x_8531:
[----:B------:R-:W-:Y:S01]  /*18dd0*/  SYNCS.ARRIVE.TRANS64.A1T0 RZ, [UR46+0x22870], RZ ;  /* 0x022870ffffff79a7 */ /* 0x000fe2000810002e */
[----:B------:R-:W-:Y:S05]  /*18de0*/  @!P6 BRA `(.L_x_8532) ;  /* 0x000000000004e947 */ /* 0x000fea0003800000 */
[----:B------:R-:W-:Y:S01]  /*18df0*/  BPT.TRAP 0x1 ;  /* 0x000000040000795c */ /* 0x000fe20000300000 */
.L_x_8532:
[----:B------:R-:W0:Y:S02]  /*18e00*/  SYNCS.PHASECHK.TRANS64.TRYWAIT P2, [UR46+0x22840], R31 ;  /* 0x0228401fff0075a7 */ /* 0x000e24000804016e */
[----:B0-----:R-:W-:Y:S05]  /*18e10*/  @!P2 BRA `(.L_x_8533) ;  /* 0x000000440078a947 */ /* 0x001fea0003800000 */
.L_x_8601:
[----:B------:R-:W-:Y:S01]  /*18e20*/  ULDC.64 UR8, c[0x0][0x300] ;  /* 0x0000c00000087ab9 */ /* 0x000fe20000000a00 */
[----:B------:R-:W-:Y:S01]  /*18e30*/  ULDC.64 UR10, c[0x0][0x310] ;  /* 0x0000c400000a7ab9 */ /* 0x000fe20000000a00 */
[----:B------:R-:W-:Y:S01]  /*18e40*/  IMAD R3, R20, UR8, RZ ;  /* 0x0000000814037c24 */ /* 0x000fe2000f8e02ff */
[----:B------:R-:W-:Y:S01]  /*18e50*/  R2UR UR6, R34 ;  /* 0x00000000220672ca */ /* 0x000fe200000e0000 */
[----:B------:R-:W-:Y:S01]  /*18e60*/  IMAD R19, R19, UR10, RZ ;  /* 0x0000000a13137c24 */ /* 0x000fe2000f8e02ff */
[----:B------:R-:W-:Y:S01]  /*18e70*/  ULDC.64 UR4, c[0x0][0x308] ;  /* 0x0000c20000047ab9 */ /* 0x000fe20000000a00 */
[C---:B------:R-:W-:Y:S01]  /*18e80*/  IMAD R5, R6.reuse, UR9, R3 ;  /* 0x0000000906057c24 */ /* 0x040fe2000f8e0203 */
[----:B------:R-:W1:Y:S01]  /*18e90*/  LDC R16, c[0x0][0x2f4] ;  /* 0x0000bd00ff107b82 */ /* 0x000e620000000800 */
        /* <DEDUP_REMOVED lines=25> */
[----:B------:R-:W-:Y:S01]  /*19030*/  UMOV UR4, 0xffffffff ;  /* 0xffffffff00047882 */ /* 0x000fe20000000000 */
[----:B-1----:R-:W-:-:S13]  /*19040*/  ISETP.GE.AND P2, PT, R30, R16, PT ;  /* 0x000000101e00720c */ /* 0x002fda0003f46270 */
[----:B------:R-:W-:Y:S01]  /*19050*/  @P2 LOP3.LUT R0, R0, 0x1, RZ, 0xfc, !PT ;  /* 0x0000000100002812 */ /* 0x000fe200078efcff */
[----:B------:R-:W-:Y:S06]  /*19060*/  BRA.DIV UR4, `(.L_x_8534) ;  /* 0x0000004204f87947 */ /* 0x000fec000b800000 */
[----:B------:R-:W1:Y:S01]  /*19070*/  SHFL.IDX PT, R14, R7, RZ, 0x181f ;  /* 0x00181fff070e7589 */ /* 0x000e6200000e0000 */
[----:B------:R-:W-:Y:S02]  /*19080*/  P2R R10, PR, RZ, 0x8 ;  /* 0x00000008ff0a7803 */ /* 0x000fe40000000000 */
[----:B------:R-:W-:Y:S01]  /*19090*/  LOP3.LUT P3, RZ, R0, 0x80, RZ, 0xc0, !PT ;  /* 0x0000008000ff7812 */ /* 0x000fe2000786c0ff */
[----:B------:R-:W2:Y:S01]  /*190a0*/  SHFL.IDX PT, R2, R6, RZ, 0x181f ;  /* 0x00181fff06027589 */ /* 0x000ea200000e0000 */
[----:B------:R-:W-:Y:S02]  /*190b0*/  ISETP.GE.AND P6, PT, R30, R16, PT ;  /* 0x000000101e00720c */ /* 0x000fe40003fc6270 */
[----:B------:R-:W-:Y:S02]  /*190c0*/  P2R R9, PR, RZ, 0x1 ;  /* 0x00000001ff097803 */ /* 0x000fe40000000000 */
[----:B------:R-:W-:Y:S02]  /*190d0*/  LOP3.LUT P0, RZ, R0, 0x20, RZ, 0xc0, !PT ;  /* 0x0000002000ff7812 */ /* 0x000fe4000780c0ff */
[----:B------:R-:W-:-:S02]  /*190e0*/  P2R R8, PR, RZ, 0x2 ;  /* 0x00000002ff087803 */ /* 0x000fc40000000000 */
[----:B------:R-:W-:-:S03]  /*190f0*/  LOP3.LUT P1, RZ, R0, 0x10, RZ, 0xc0, !PT ;  /* 0x0000001000ff7812 */ /* 0x000fc6000782c0ff */
[----:B-1----:R-:W-:-:S05]  /*19100*/  @P3 IADD3 R14, P2, R30, R14, RZ ;  /* 0x0000000e1e0e3210 */ /* 0x002fca0007f5e0ff */
[----:B--2---:R-:W-:Y:S02]  /*19110*/  @P3 IMAD.X R3, RZ, RZ, R2, P2 ;  /* 0x000000ffff033224 */ /* 0x004fe400010e0602 */
[----:B------:R-:W-:Y:S02]  /*19120*/  @P3 IMAD.MOV.U32 R2, RZ, RZ, R14 ;  /* 0x000000ffff023224 */ /* 0x000fe400078e000e */
[----:B------:R-:W1:Y:S04]  /*19130*/  SHFL.IDX PT, R14, R7, 0x1, 0x181f ;  /* 0x00381f00070e7f89 */ /* 0x000e6800000e0000 */
[----:B------:R1:W-:Y:S01]  /*19140*/  @P3 LDGSTS.E.BYPASS.LTC128B.128 [R29+0x18400], desc[UR50][R2.64], !P6 ;  /* 0x18400000021d3fae */ /* 0x0003e2000f101d72 */
[----:B------:R-:W-:-:S03]  /*19150*/  ISETP.NE.AND P3, PT, R10, RZ, PT ;  /* 0x000000ff0a00720c */ /* 0x000fc60003f65270 */
[----:B------:R-:W2:Y:S01]  /*19160*/  SHFL.IDX PT, R10, R6, 0x1, 0x181f ;  /* 0x00381f00060a7f89 */ /* 0x000ea200000e0000 */
[----:B-1----:R-:W-:-:S03]  /*19170*/  @P0 IADD3 R2, P2, R30, R14, RZ ;  /* 0x0000000e1e020210 */ /* 0x002fc60007f5e0ff */
[----:B------:R-:W1:Y:S02]  /*19180*/  SHFL.IDX PT, R14, R7, 0x2, 0x181f ;  /* 0x00581f00070e7f89 */ /* 0x000e6400000e0000 */
[----:B--2---:R-:W-:-:S05]  /*19190*/  @P0 IMAD.X R3, RZ, RZ, R10, P2 ;  /* 0x000000ffff030224 */ /* 0x004fca00010e060a */
[----:B------:R2:W-:Y:S01]  /*191a0*/  @P0 LDGSTS.E.BYPASS.LTC128B.128 [R29+0x18c00], desc[UR50][R2.64], !P6 ;  /* 0x18c00000021d0fae */ /* 0x0005e2000f101d72 */
[----:B------:R-:W-:-:S03]  /*191b0*/  ISETP.NE.AND P0, PT, R9, RZ, PT ;  /* 0x000000ff0900720c */ /* 0x000fc60003f05270 */
[----:B------:R-:W3:Y:S01]  /*191c0*/  SHFL.IDX PT, R9, R6, 0x2, 0x181f ;  /* 0x00581f0006097f89 */ /* 0x000ee200000e0000 */
[----:B-1----:R-:W-:-:S05]  /*191d0*/  @P1 IADD3 R14, P2, R30, R14, RZ ;  /* 0x0000000e1e0e1210 */ /* 0x002fca0007f5e0ff */
[----:B--2---:R-:W-:Y:S02]  /*191e0*/  @P1 IMAD.MOV.U32 R2, RZ, RZ, R14 ;  /* 0x000000ffff021224 */ /* 0x004fe400078e000e */
[----:B------:R-:W1:Y:S01]  /*191f0*/  SHFL.IDX PT, R14, R7, 0x3, 0x181f ;  /* 0x00781f00070e7f89 */ /* 0x000e6200000e0000 */
[----:B---3--:R-:W-:-:S04]  /*19200*/  @P1 IMAD.X R9, RZ, RZ, R9, P2 ;  /* 0x000000ffff091224 */ /* 0x008fc800010e0609 */
[----:B------:R-:W-:-:S05]  /*19210*/  @P1 IMAD.MOV.U32 R3, RZ, RZ, R9 ;  /* 0x000000ffff031224 */ /* 0x000fca00078e0009 */
[----:B------:R2:W-:Y:S01]  /*19220*/  @P1 LDGSTS.E.BYPASS.LTC128B.128 [R29+0x19400], desc[UR50][R2.64], !P6 ;  /* 0x19400000021d1fae */ /* 0x0005e2000f101d72 */
[----:B------:R-:W-:-:S03]  /*19230*/  ISETP.NE.AND P1, PT, R8, RZ, PT ;  /* 0x000000ff0800720c */ /* 0x000fc60003f25270 */
[----:B------:R-:W3:Y:S01]  /*19240*/  SHFL.IDX PT, R8, R6, 0x3, 0x181f ;  /* 0x00781f0006087f89 */ /* 0x000ee200000e0000 */
[----:B-1----:R-:W-:-:S05]  /*19250*/  @P5 IADD3 R14, P2, R30, R14, RZ ;  /* 0x0000000e1e0e5210 */ /* 0x002fca0007f5e0ff */
[----:B--2---:R-:W-:Y:S02]  /*19260*/  @P5 IMAD.MOV.U32 R2, RZ, RZ, R14 ;  /* 0x000000ffff025224 */ /* 0x004fe400078e000e */
[----:B------:R-:W1:Y:S01]  /*19270*/  SHFL.IDX PT, R14, R7, 0x4, 0x181f ;  /* 0x00981f00070e7f89 */ /* 0x000e6200000e0000 */
[----:B---3--:R-:W-:-:S03]  /*19280*/  @P5 IMAD.X R9, RZ, RZ, R8, P2 ;  /* 0x000000ffff095224 */ /* 0x008fc600010e0608 */
[----:B------:R-:W2:Y:S01]  /*19290*/  SHFL.IDX PT, R8, R6, 0x4, 0x181f ;  /* 0x00981f0006087f89 */ /* 0x000ea200000e0000 */
[----:B------:R-:W-:-:S05]  /*192a0*/  @P5 IMAD.MOV.U32 R3, RZ, RZ, R9 ;  /* 0x000000ffff035224 */ /* 0x000fca00078e0009 */
[----:B------:R3:W-:Y:S01]  /*192b0*/  @P5 LDGSTS.E.BYPASS.LTC128B.128 [R29+0x19c00], desc[UR50][R2.64], !P6 ;  /* 0x19c00000021d5fae */ /* 0x0007e2000f101d72 */
[----:B-1----:R-:W-:Y:S02]  /*192c0*/  @P4 IADD3 R14, P2, R30, R14, RZ ;  /* 0x0000000e1e0e4210 */ /* 0x002fe40007f5e0ff */
[----:B------:R-:W-:-:S03]  /*192d0*/  LOP3.LUT P5, RZ, R0, 0x40, RZ, 0xc0, !PT ;  /* 0x0000004000ff7812 */ /* 0x000fc600078ac0ff */
[----:B---3--:R-:W-:Y:S02]  /*192e0*/  @P4 IMAD.MOV.U32 R2, RZ, RZ, R14 ;  /* 0x000000ffff024224 */ /* 0x008fe400078e000e */
[----:B------:R-:W1:Y:S01]  /*192f0*/  SHFL.IDX PT, R14, R7, 0x5, 0x181f ;  /* 0x00b81f00070e7f89 */ /* 0x000e6200000e0000 */
[----:B--2---:R-:W-:-:S03]  /*19300*/  @P4 IMAD.X R9, RZ, RZ, R8, P2 ;  /* 0x000000ffff094224 */ /* 0x004fc600010e0608 */
[----:B------:R-:W2:Y:S01]  /*19310*/  SHFL.IDX PT, R8, R6, 0x5, 0x181f ;  /* 0x00b81f0006087f89 */ /* 0x000ea200000e0000 */
[----:B------:R-:W-:-:S05]  /*19320*/  @P4 IMAD.MOV.U32 R3, RZ, RZ, R9 ;  /* 0x000000ffff034224 */ /* 0x000fca00078e0009 */
[----:B------:R3:W-:Y:S01]  /*19330*/  @P4 LDGSTS.E.BYPASS.LTC128B.128 [R29+0x1a400], desc[UR50][R2.64], !P6 ;  /* 0x1a400000021d4fae */ /* 0x0007e2000f101d72 */
[----:B-1----:R-:W-:-:S05]  /*19340*/  @P3 IADD3 R14, P2, R30, R14, RZ ;  /* 0x0000000e1e0e3210 */ /* 0x002fca0007f5e0ff */
        /* <DEDUP_REMOVED lines=11> */
[----:B------:R-:W-:-:S03]  /*19400*/  @P5 IMAD.MOV.U32 R3, RZ, RZ, R9 ;  /* 0x000000ffff035224 */ /* 0x000fc600078e0009 */
[----:B------:R-:W-:Y:S04]  /*19410*/  SHFL.IDX PT, R6, R4, 0x1, 0x181f ;  /* 0x00381f0004067f89 */ /* 0x000fe800000e0000 */
[----:B------:R3:W-:Y:S01]  /*19420*/  @P5 LDGSTS.E.BYPASS.LTC128B.128 [R29+0x1b400], desc[UR50][R2.64], !P6 ;  /* 0x1b400000021d5fae */ /* 0x0007e2000f101d72 */
[----:B-1----:R-:W-:-:S03]  /*19430*/  @P0 IADD3 R9, P2, R30, R14, RZ ;  /* 0x0000000e1e090210 */ /* 0x002fc60007f5e0ff */
[----:B------:R-:W1:Y:S02]  /*19440*/  SHFL.IDX PT, R14, R5, RZ, 0x181f ;  /* 0x00181fff050e7589 */ /* 0x000e6400000e0000 */
[----:B--2---:R-:W-:Y:S02]  /*19450*/  @P0 IMAD.X R10, RZ, RZ, R8, P2 ;  /* 0x000000ffff0a0224 */ /* 0x004fe400010e0608 */
[----:B------:R-:W2:Y:S01]  /*19460*/  SHFL.IDX PT, R8, R4, RZ, 0x181f ;  /* 0x00181fff04087589 */ /* 0x000ea200000e0000 */
[----:B---3--:R-:W-:Y:S02]  /*19470*/  @P0 IMAD.MOV.U32 R2, RZ, RZ, R9 ;  /* 0x000000ffff020224 */ /* 0x008fe400078e0009 */
[----:B------:R-:W-:-:S05]  /*19480*/  @P0 IMAD.MOV.U32 R3, RZ, RZ, R10 ;  /* 0x000000ffff030224 */ /* 0x000fca00078e000a */
[----:B------:R3:W-:Y:S01]  /*19490*/  @P0 LDGSTS.E.BYPASS.LTC128B.128 [R29+0x1bc00], desc[UR50][R2.64], !P6 ;  /* 0x1bc00000021d0fae */ /* 0x0007e2000f101d72 */
[----:B-1----:R-:W-:-:S05]  /*194a0*/  @P1 IADD3 R14, P0, R30, R14, RZ ;  /* 0x0000000e1e0e1210 */ /* 0x002fca0007f1e0ff */
[----:B--2---:R-:W-:Y:S02]  /*194b0*/  @P1 IMAD.X R9, RZ, RZ, R8, P0 ;  /* 0x000000ffff091224 */ /* 0x004fe400000e0608 */
[----:B---3--:R-:W-:Y:S02]  /*194c0*/  @P1 IMAD.MOV.U32 R2, RZ, RZ, R14 ;  /* 0x000000ffff021224 */ /* 0x008fe400078e000e */
[----:B------:R-:W-:Y:S01]  /*194d0*/  @P1 IMAD.MOV.U32 R3, RZ, RZ, R9 ;  /* 0x000000ffff031224 */ /* 0x000fe200078e0009 */
[----:B------:R1:W2:Y:S04]  /*194e0*/  SHFL.IDX PT, R14, R5, 0x1, 0x181f ;  /* 0x00381f00050e7f89 */ /* 0x0002a800000e0000 */
[----:B------:R1:W-:Y:S02]  /*194f0*/  @P1 LDGSTS.E.BYPASS.LTC128B.128 [R29+0x1c400], desc[UR50][R2.64], !P6 ;  /* 0x1c400000021d1fae */ /* 0x0003e4000f101d72 */
.L_x_8623:
[----:B------:R-:W-:Y:S02]  /*19500*/  LOP3.LUT P2, RZ, R0, 0x100, RZ, 0xc0, !PT ;  /* 0x0000010000ff7812 */ /* 0x000fe4000784c0ff */
[----:B------:R-:W-:-:S11]  /*19510*/  ISETP.GE.AND P1, PT, R30, R16, PT ;  /* 0x000000101e00720c */ /* 0x000fd60003f26270 */
[----:B-12---:R-:W-:-:S05]  /*19520*/  @P2 IADD3 R2, P0, R30, R14, RZ ;  /* 0x0000000e1e022210 */ /* 0x006fca0007f1e0ff */
        /* <DEDUP_REMOVED lines=14> */
.L_x_8535:
        /* <DEDUP_REMOVED lines=30> */
.L_x_8536:
[----:B------:R-:W-:Y:S01]  /*197f0*/  UISETP.NE.AND UP0, UPT, UR48, URZ, UPT ;  /* 0x0000003f3000728c */ /* 0x000fe2000bf05270 */
[----:B------:R-:W-:Y:S01]  /*19800*/  IMAD.U32 R4, RZ, RZ, UR38 ;  /* 0x00000026ff047e24 */ /* 0x000fe2000f8e00ff */
[----:B------:R-:W-:Y:S01]  /*19810*/  ULDC.64 UR4, c[0x0][0x2e0] ;  /* 0x0000b80000047ab9 */ /* 0x000fe20000000a00 */
[----:B------:R-:W-:Y:S01]  /*19820*/  IMAD.U32 R3, RZ, RZ, UR47 ;  /* 0x0000002fff037e24 */ /* 0x000fe2000f8e00ff */
[----:B------:R-:W-:Y:S01]  /*19830*/  ULDC UR6, c[0x0][0x2b8] ;  /* 0x0000ae0000067ab9 */ /* 0x000fe20000000800 */
[----:B------:R-:W-:Y:S01]  /*19840*/  IMAD.U32 R5, RZ, RZ, UR39 ;  /* 0x00000027ff057e24 */ /* 0x000fe2000f8e00ff */
[----:B------:R-:W-:Y:S01]  /*19850*/  PLOP3.LUT P0, PT, PT, PT, UP0, 0x80, 0x0 ;  /* 0x000000000000781c */ /* 0x000fe20003f0f008 */
[----:B------:R-:W-:Y:S01]  /*19860*/  IMAD.MOV.U32 R2, RZ, RZ, R4 ;  /* 0x000000ffff027224 */ /* 0x000fe200078e0004 */
[----:B------:R-:W-:Y:S01]  /*19870*/  PLOP3.LUT P1, PT, PT, PT, UP0, 0x80, 0x0 ;  /* 0x000000000000781c */ /* 0x000fe20003f2f008 */
[----:B------:R-:W-:Y:S02]  /*19880*/  VIADD R0, R23, UR41 ;  /* 0x0000002917007c36 */ /* 0x000fe40008000000 */
[----:B------:R-:W-:Y:S01]  /*19890*/  IMAD R16, R16, UR4, RZ ;  /* 0x0000000410107c24 */ /* 0x000fe2000f8e02ff */
[----:B------:R-:W1:Y:S01]  /*198a0*/  LDC R5, c[0x0][0x448] ;  /* 0x00011200ff057b82 */ /* 0x000e620000000800 */
[----:B------:R-:W-:Y:S01]  /*198b0*/  IMAD.WIDE.U32 R2, R27, UR4, R2 ;  /* 0x000000041b027c25 */ /* 0x000fe2000f8e0002 */
[----:B------:R-:W-:-:S03]  /*198c0*/  @UP0 ULDC UR4, c[0x0][0x44c] ;  /* 0x0001130000040ab9 */ /* 0x000fc60000000800 */
[----:B------:R-:W-:Y:S01]  /*198d0*/  IMAD R9, R27, UR5, R16 ;  /* 0x000000051b097c24 */ /* 0x000fe2000f8e0210 */
[----:B------:R-:W-:Y:S01]  /*198e0*/  @UP0 ULDC UR5, c[0x0][0x450] ;  /* 0x0001140000050ab9 */ /* 0x000fe20000000800 */
[----:B------:R-:W-:Y:S01]  /*198f0*/  @P0 IMAD.HI.U32 R4, R0, UR4, RZ ;  /* 0x0000000400040c27 */ /* 0x000fe2000f8e00ff */
[----:B------:R-:W-:-:S03]  /*19900*/  ISETP.GE.AND P0, PT, R30, UR6, PT ;  /* 0x000000061e007c0c */ /* 0x000fc6000bf06270 */
[----:B------:R-:W-:Y:S01]  /*19910*/  IMAD.MOV.U32 R7, RZ, RZ, R0 ;  /* 0x000000ffff077224 */ /* 0x000fe200078e0000 */
[----:B------:R-:W-:Y:S01]  /*19920*/  @P1 SHF.R.U32.HI R7, RZ, UR5, R4 ;  /* 0x00000005ff071c19 */ /* 0x000fe20008011604 */
[----:B------:R-:W-:Y:S01]  /*19930*/  ULDC.64 UR4, c[0x0][0x2d0] ;  /* 0x0000b40000047ab9 */ /* 0x000fe20000000a00 */
[----:B------:R-:W-:Y:S02]  /*19940*/  IMAD.IADD R3, R3, 0x1, R9 ;  /* 0x0000000103037824 */ /* 0x000fe400078e0209 */
        /* <DEDUP_REMOVED lines=17> */
[----:B------:R-:W1:Y:S01]  /*19a60*/  SHFL.IDX PT, R14, R0, RZ, 0x181f ;  /* 0x00181fff000e7589 */ /* 0x000e6200000e0000 */
[----:B------:R-:W-:Y:S01]  /*19a70*/  ULDC UR4, c[0x0][0x288] ;  /* 0x0000a20000047ab9 */ /* 0x000fe20000000800 */
[----:B------:R-:W-:Y:S02]  /*19a80*/  VIADD R6, R24, UR41 ;  /* 0x0000002918067c36 */ /* 0x000fe40008000000 */
[----:B------:R-:W2:Y:S01]  /*19a90*/  SHFL.IDX PT, R2, R4, RZ, 0x181f ;  /* 0x00181fff04027589 */ /* 0x000ea200000e0000 */
[----:B------:R-:W-:Y:S02]  /*19aa0*/  IMAD R5, R5, UR4, RZ ;  /* 0x0000000405057c24 */ /* 0x000fe4000f8e02ff */
[C---:B------:R-:W-:Y:S01]  /*19ab0*/  VIADD R8, R6.reuse, 0x10 ;  /* 0x0000001006087836 */ /* 0x040fe20000000000 */
[----:B------:R-:W3:Y:S01]  /*19ac0*/  SHFL.IDX PT, R3, R0, 0x1, 0x181f ;  /* 0x00381f0000037f89 */ /* 0x000ee200000e0000 */
[C---:B------:R-:W-:Y:S01]  /*19ad0*/  VIADD R12, R6.reuse, 0x20 ;  /* 0x00000020060c7836 */ /* 0x040fe20000000000 */
[----:B------:R-:W-:-:S02]  /*19ae0*/  ISETP.GE.AND P1, PT, R6, R5, PT ;  /* 0x000000050600720c */ /* 0x000fc40003f26270 */
[----:B------:R-:W4:Y:S11]  /*19af0*/  SHFL.IDX PT, R7, R4, 0x1, 0x181f ;  /* 0x00381f0004077f89 */ /* 0x000f3600000e0000 */
[----:B-1----:R-:W-:-:S05]  /*19b00*/  @!P1 IADD3 R14, P2, R30, R14, RZ ;  /* 0x0000000e1e0e9210 */ /* 0x002fca0007f5e0ff */
[----:B--2---:R-:W-:Y:S01]  /*19b10*/  @!P1 IMAD.X R17, RZ, RZ, R2, P2 ;  /* 0x000000ffff119224 */ /* 0x004fe200010e0602 */
[----:B------:R-:W-:Y:S01]  /*19b20*/  ISETP.GE.AND P2, PT, R8, R5, PT ;  /* 0x000000050800720c */ /* 0x000fe20003f46270 */
[----:B------:R-:W-:Y:S01]  /*19b30*/  @!P1 IMAD.MOV.U32 R2, RZ, RZ, R14 ;  /* 0x000000ffff029224 */ /* 0x000fe200078e000e */
[----:B------:R-:W-:Y:S04]  /*19b40*/  SHFL.IDX PT, R8, R4, 0x2, 0x181f ;  /* 0x00581f0004087f89 */ /* 0x000fe800000e0000 */
[----:B------:R-:W1:Y:S07]  /*19b50*/  SHFL.IDX PT, R14, R0, 0x2, 0x181f ;  /* 0x00581f00000e7f89 */ /* 0x000e6e00000e0000 */
[----:B---3--:R-:W-:Y:S01]  /*19b60*/  @!P2 IADD3 R9, P3, R30, R3, RZ ;  /* 0x000000031e09a210 */ /* 0x008fe20007f7e0ff */
[----:B------:R-:W-:-:S04]  /*19b70*/  @!P1 IMAD.MOV.U32 R3, RZ, RZ, R17 ;  /* 0x000000ffff039224 */ /* 0x000fc800078e0011 */
[----:B----4-:R-:W-:Y:S01]  /*19b80*/  @!P2 IMAD.X R10, RZ, RZ, R7, P3 ;  /* 0x000000ffff0aa224 */ /* 0x010fe200018e0607 */
[----:B------:R2:W-:Y:S01]  /*19b90*/  @!P1 LDGSTS.E.BYPASS.LTC128B.128 [R29+0x14400], desc[UR50][R2.64], !P0 ;  /* 0x14400000021d9fae */ /* 0x0005e2000c101d72 */
[----:B------:R-:W-:-:S03]  /*19ba0*/  ISETP.GE.AND P1, PT, R12, R5, PT ;  /* 0x000000050c00720c */ /* 0x000fc60003f26270 */
[----:B------:R-:W-:Y:S01]  /*19bb0*/  SHFL.IDX PT, R7, R4, 0x3, 0x181f ;  /* 0x00781f0004077f89 */ /* 0x000fe200000e0000 */
[----:B--2---:R-:W-:Y:S02]  /*19bc0*/  @!P2 IMAD.MOV.U32 R2, RZ, RZ, R9 ;  /* 0x000000ffff02a224 */ /* 0x004fe400078e0009 */
[----:B------:R-:W-:Y:S01]  /*19bd0*/  @!P2 IMAD.MOV.U32 R3, RZ, RZ, R10 ;  /* 0x000000ffff03a224 */ /* 0x000fe200078e000a */
[----:B------:R-:W2:Y:S01]  /*19be0*/  SHFL.IDX PT, R9, R0, 0x3, 0x181f ;  /* 0x00781f0000097f89 */ /* 0x000ea200000e0000 */
[----:B------:R-:W-:-:S03]  /*19bf0*/  VIADD R10, R6, 0x30 ;  /* 0x00000030060a7836 */ /* 0x000fc60000000000 */
[----:B------:R3:W-:Y:S02]  /*19c00*/  @!P2 LDGSTS.E.BYPASS.LTC128B.128 [R29+0x14c00], desc[UR50][R2.64], !P0 ;  /* 0x14c00000021dafae */ /* 0x0007e4000c101d72 */
[----:B-1----:R-:W-:-:S05]  /*19c10*/  @!P1 IADD3 R14, P2, R30, R14, RZ ;  /* 0x0000000e1e0e9210 */ /* 0x002fca0007f5e0ff */
[----:B---3--:R-:W-:Y:S01]  /*19c20*/  @!P1 IMAD.X R3, RZ, RZ, R8, P2 ;  /* 0x000000ffff039224 */ /* 0x008fe200010e0608 */
[----:B------:R-:W-:Y:S01]  /*19c30*/  ISETP.GE.AND P2, PT, R10, R5, PT ;  /* 0x000000050a00720c */ /* 0x000fe20003f46270 */
[----:B------:R-:W-:Y:S01]  /*19c40*/  @!P1 IMAD.MOV.U32 R2, RZ, RZ, R14 ;  /* 0x000000ffff029224 */ /* 0x000fe200078e000e */
[----:B------:R-:W-:Y:S01]  /*19c50*/  SHFL.IDX PT, R8, R4, 0x4, 0x181f ;  /* 0x00981f0004087f89 */ /* 0x000fe200000e0000 */
[----:B------:R-:W-:-:S03]  /*19c60*/  VIADD R10, R6, 0x40 ;  /* 0x00000040060a7836 */ /* 0x000fc60000000000 */
[----:B------:R-:W1:Y:S04]  /*19c70*/  SHFL.IDX PT, R14, R0, 0x4, 0x181f ;  /* 0x00981f00000e7f89 */ /* 0x000e6800000e0000 */
[----:B------:R2:W-:Y:S03]  /*19c80*/  @!P1 LDGSTS.E.BYPASS.LTC128B.128 [R29+0x15400], desc[UR50][R2.64], !P0 ;  /* 0x15400000021d9fae */ /* 0x0005e6000c101d72 */
[----:B--2---:R-:W-:Y:S02]  /*19c90*/  @!P2 IADD3 R2, P1, R30, R9, RZ ;  /* 0x000000091e02a210 */ /* 0x004fe40007f3e0ff */
[----:B------:R-:W2:Y:S03]  /*19ca0*/  SHFL.IDX PT, R9, R0, 0x5, 0x181f ;  /* 0x00b81f0000097f89 */ /* 0x000ea600000e0000 */
[----:B------:R-:W-:Y:S01]  /*19cb0*/  @!P2 IMAD.X R3, RZ, RZ, R7, P1 ;  /* 0x000000ffff03a224 */ /* 0x000fe200008e0607 */
[----:B------:R-:W-:Y:S01]  /*19cc0*/  ISETP.GE.AND P1, PT, R10, R5, PT ;  /* 0x000000050a00720c */ /* 0x000fe20003f26270 */
[----:B------:R-:W3:Y:S01]  /*19cd0*/  SHFL.IDX PT, R7, R4, 0x5, 0x181f ;  /* 0x00b81f0004077f89 */ /* 0x000ee200000e0000 */
[----:B------:R-:W-:-:S03]  /*19ce0*/  VIADD R10, R6, 0x50 ;  /* 0x00000050060a7836 */ /* 0x000fc60000000000 */
[----:B------:R1:W-:Y:S08]  /*19cf0*/  @!P2 LDGSTS.E.BYPASS.LTC128B.128 [R29+0x15c00], desc[UR50][R2.64], !P0 ;  /* 0x15c00000021dafae */ /* 0x0003f0000c101d72 */
[----:B-1----:R-:W-:Y:S02]  /*19d00*/  @!P1 IADD3 R2, P2, R30, R14, RZ ;  /* 0x0000000e1e029210 */ /* 0x002fe40007f5e0ff */
[----:B------:R-:W1:Y:S03]  /*19d10*/  SHFL.IDX PT, R14, R0, 0x6, 0x181f ;  /* 0x00d81f00000e7f89 */ /* 0x000e6600000e0000 */
[----:B------:R-:W-:Y:S01]  /*19d20*/  @!P1 IMAD.X R3, RZ, RZ, R8, P2 ;  /* 0x000000ffff039224 */ /* 0x000fe200010e0608 */
[----:B------:R-:W-:Y:S01]  /*19d30*/  ISETP.GE.AND P2, PT, R10, R5, PT ;  /* 0x000000050a00720c */ /* 0x000fe20003f46270 */
[----:B------:R-:W4:Y:S01]  /*19d40*/  SHFL.IDX PT, R8, R4, 0x6, 0x181f ;  /* 0x00d81f0004087f89 */ /* 0x000f2200000e0000 */
[----:B------:R-:W-:-:S03]  /*19d50*/  VIADD R10, R6, 0x60 ;  /* 0x00000060060a7836 */ /* 0x000fc60000000000 */
[----:B------:R2:W-:Y:S04]  /*19d60*/  @!P1 LDGSTS.E.BYPASS.LTC128B.128 [R29+0x16400], desc[UR50][R2.64], !P0 ;  /* 0x16400000021d9fae */ /* 0x0005e8000c101d72 */
[----:B------:R-:W0:Y:S04]  /*19d70*/  SHFL.IDX PT, R4, R4, 0x7, 0x181f ;  /* 0x00f81f0004047f89 */ /* 0x000e2800000e0000 */
[----:B--2---:R-:W-:-:S05]  /*19d80*/  @!P2 IADD3 R2, P1, R30, R9, RZ ;  /* 0x000000091e02a210 */ /* 0x004fca0007f3e0ff */
[----:B---3--:R-:W-:Y:S01]  /*19d90*/  @!P2 IMAD.X R3, RZ, RZ, R7, P1 ;  /* 0x000000ffff03a224 */ /* 0x008fe200008e0607 */
[----:B------:R-:W-:-:S04]  /*19da0*/  ISETP.GE.AND P1, PT, R10, R5, PT ;  /* 0x000000050a00720c */ /* 0x000fc80003f26270 */
[----:B------:R2:W-:Y:S09]  /*19db0*/  @!P2 LDGSTS.E.BYPASS.LTC128B.128 [R29+0x16c00], desc[UR50][R2.64], !P0 ;  /* 0x16c00000021dafae */ /* 0x0005f2000c101d72 */
[----:B-1----:R-:W-:-:S05]  /*19dc0*/  @!P1 IADD3 R14, P2, R30, R14, RZ ;  /* 0x0000000e1e0e9210 */ /* 0x002fca0007f5e0ff */
[----:B----4-:R-:W-:Y:S02]  /*19dd0*/  @!P1 IMAD.X R7, RZ, RZ, R8, P2 ;  /* 0x000000ffff079224 */ /* 0x010fe400010e0608 */
[----:B--2---:R-:W-:Y:S02]  /*19de0*/  @!P1 IMAD.MOV.U32 R2, RZ, RZ, R14 ;  /* 0x000000ffff029224 */ /* 0x004fe400078e000e */
[----:B------:R-:W-:Y:S01]  /*19df0*/  @!P1 IMAD.MOV.U32 R3, RZ, RZ, R7 ;  /* 0x000000ffff039224 */ /* 0x000fe200078e0007 */
[----:B------:R1:W2:Y:S04]  /*19e00*/  SHFL.IDX PT, R14, R0, 0x7, 0x181f ;  /* 0x00f81f00000e7f89 */ /* 0x0002a800000e0000 */
[----:B0-----:R1:W-:Y:S02]  /*19e10*/  @!P1 LDGSTS.E.BYPASS.LTC128B.128 [R29+0x17400], desc[UR50][R2.64], !P0 ;  /* 0x17400000021d9fae */ /* 0x0013e4000c101d72 */
.L_x_8640:
[----:B------:R-:W-:Y:S02]  /*19e20*/  VIADD R6, R6, 0x70 ;  /* 0x0000007006067836 */ /* 0x000fe40000000000 */
[----:B-1----:R-:W-:-:S03]  /*19e30*/  IMAD.MOV.U32 R0, RZ, RZ, 0x1 ;  /* 0x00000001ff007424 */ /* 0x002fc600078e00ff */
[----:B------:R-:W-:Y:S02]  /*19e40*/  ISETP.GE.AND P1, PT, R6, R5, PT ;  /* 0x000000050600720c */ /* 0x000fe40003f26270 */
[----:B------:R-:W-:-:S11]  /*19e50*/  SHF.L.U32 R0, R0, 0x1f, RZ ;  /* 0x0000001f00007819 */ /* 0x000fd600000006ff */
[----:B--2---:R-:W-:-:S05]  /*19e60*/  @!P1 IADD3 R2, P2, R30, R14, RZ ;  /* 0x0000000e1e029210 */ /* 0x004fca0007f5e0ff */
        /* <DEDUP_REMOVED lines=10> */
[----:B------:R-:W1:Y:S02]  /*19f10*/  SYNCS.PHASECHK.TRANS64.TRYWAIT P0, [UR46+0x22820], R0 ;  /* 0x02282000ff0075a7 */ /* 0x000e64000800016e */
[----:B01----:R-:W-:Y:S05]  /*19f20*/  @!P0 BRA `(.L_x_8538) ;  /* 0x00000048009c8947 */ /* 0x003fea0003800000 */
.L_x_8641:
[----:B------:R-:W-:Y:S01]  /*19f30*/  UIADD3 UR4, UR52, -0x2, URZ ;  /* 0xfffffffe34047890 */ /* 0x000fe2000fffe03f */
[----:B------:R-:W-:-:S03]  /*19f40*/  IMAD.MOV.U32 R31, RZ, RZ, 0x1 ;  /* 0x00000001ff1f7424 */ /* 0x000fc600078e00ff */
[----:B------:R-:W-:-:S06]  /*19f50*/  UISETP.GE.AND UP0, UPT, UR4, UR49, UPT ;  /* 0x000000310400728c */ /* 0x000fcc000bf06270 */
[----:B------:R-:W-:-:S13]  /*19f60*/  PLOP3.LUT P0, PT, PT, PT, UP0, 0x80, 0x0 ;  /* 0x000000000000781c */ /* 0x000fda0003f0f008 */
[----:B------:R-:W-:Y:S05]  /*19f70*/  @!P0 BRA `(.L_x_8539) ;  /* 0x0000001800408947 */ /* 0x000fea0003800000 */
[----:B------:R-:W2:Y:S01]  /*19f80*/  LDL R4, [R1+0x8] ;  /* 0x0000080001047983 */ /* 0x000ea20000100800 */
[----:B------:R-:W-:Y:S01]  /*19f90*/  UIADD3 UR4, UR45, 0x1, URZ ;  /* 0x000000012d047890 */ /* 0x000fe2000fffe03f */
[----:B------:R-:W-:Y:S01]  /*19fa0*/  LOP3.LUT R3, RZ, UR43, RZ, 0x33, !PT ;  /* 0x0000002bff037c12 */ /* 0x000fe2000f8e33ff */
[----:B------:R-:W-:Y:S01]  /*19fb0*/  IMAD.MOV.U32 R21, RZ, RZ, 0x1 ;  /* 0x00000001ff157424 */ /* 0x000fe200078e00ff */
[----:B------:R-:W-:Y:S01]  /*19fc0*/  LOP3.LUT R5, RZ, UR42, RZ, 0x33, !PT ;  /* 0x0000002aff057c12 */ /* 0x000fe2000f8e33ff */
[----:B------:R-:W-:Y:S01]  /*19fd0*/  UIMAD UR4, UR4, UR37, URZ ;  /* 0x00000025040472a4 */ /* 0x000fe2000f8e023f */
[----:B------:R-:W-:Y:S01]  /*19fe0*/  IADD3 R18, R30, R18, R24 ;  /* 0x000000121e127210 */ /* 0x000fe20007ffe018 */
[----:B------:R-:W-:-:S04]  /*19ff0*/  IMAD.MOV.U32 R20, RZ, RZ, RZ ;  /* 0x000000ffff147224 */ /* 0x000fc800078e00ff */
[----:B0-----:R-:W-:Y:S01]  /*1a000*/  LOP3.LUT R0, RZ, UR4, RZ, 0x33, !PT ;  /* 0x00000004ff007c12 */ /* 0x001fe2000f8e33ff */
[----:B------:R-:W-:-:S03]  /*1a010*/  VIADD R18, R18, 0xfffffe20 ;  /* 0xfffffe2012127836 */ /* 0x000fc60000000000 */
[----:B------:R-:W-:-:S04]  /*1a020*/  VIADDMNMX R0, R0, -UR44, R3, !PT ;  /* 0x8000002c00007c46 */ /* 0x000fc8000f800103 */
[----:B------:R-:W-:-:S04]  /*1a030*/  VIMNMX R5, R0, R5, !PT ;  /* 0x0000000500057248 */ /* 0x000fc80007fe0100 */
[----:B------:R-:W-:Y:S01]  /*1a040*/  IADD3 R33, -R5, -0x2, RZ ;  /* 0xfffffffe05217810 */ /* 0x000fe20007ffe1ff */
[----:B--2---:R-:W-:-:S05]  /*1a050*/  IMAD.IADD R0, R4, 0x1, R28 ;  /* 0x0000000104007824 */ /* 0x004fca00078e021c */
[----:B------:R0:W-:Y:S02]  /*1a060*/  STL [R1+0x4], R0 ;  /* 0x0000040001007387 */ /* 0x0001e40000100800 */
[----:B0-----:R-:W-:-:S07]  /*1a070*/  IMAD R0, R5, -0xa0, R18 ;  /* 0xffffff6005007824 */ /* 0x001fce00078e0212 */
.L_x_8554:
[----:B0-----:R-:W0:Y:S01]  /*1a080*/  LDC R2, c[0x0][0x430] ;  /* 0x00010c00ff027b82 */ /* 0x001e220000000800 */
[----:B------:R-:W1:Y:S01]  /*1a090*/  S2R R6, SR_TID.X ;  /* 0x0000000000067919 */ /* 0x000e620000002100 */
[----:B------:R-:W-:Y:S01]  /*1a0a0*/  VIADD R10, R0, 0x80 ;  /* 0x00000080000a7836 */ /* 0x000fe20000000000 */
[----:B------:R-:W-:Y:S01]  /*1a0b0*/  ULDC.64 UR4, c[0x0][0x428] ;  /* 0x00010a0000047ab9 */ /* 0x000fe20000000a00 */
[----:B------:R-:W-:Y:S01]  /*1a0c0*/  IMAD.MOV.U32 R9, RZ, RZ, R0 ;  /* 0x000000ffff097224 */ /* 0x000fe200078e0000 */
        /* <DEDUP_REMOVED lines=25> */
[----:B------:R-:W-:-:S02]  /*1a260*/  @!P1 IMAD.IADD R3, R11, 0x1, R3 ;  /* 0x000000010b039824 */ /* 0x000fc400078e0203 */
        /* <DEDUP_REMOVED lines=18> */
.L_x_8540:
[----:B------:R-:W-:Y:S02]  /*1a390*/  LEA R3, R2, UR46, 0x3 ;  /* 0x0000002e02037c11 */ /* 0x000fe4000f8e18ff */
[----:B------:R-:W-:-:S04]  /*1a3a0*/  SHF.L.U32 R26, R31, 0x1f, RZ ;  /* 0x0000001f1f1a7819 */ /* 0x000fc800000006ff */
[----:B------:R-:W0:Y:S02]  /*1a3b0*/  SYNCS.PHASECHK.TRANS64.TRYWAIT P1, [R3+URZ+0x22880], R26 ;  /* 0x0228801a030075a7 */ /* 0x000e24000802017f */
[----:B0-----:R-:W-:Y:S05]  /*1a3c0*/  @!P1 BRA `(.L_x_8541) ;  /* 0x0000004400889947 */ /* 0x001fea0003800000 */
.L_x_8642:
        /* <DEDUP_REMOVED lines=15> */
[----:B------:R-:W-:Y:S01]  /*1a4c0*/  IMAD.IADD R5, R5, 0x1, R7 ;  /* 0x0000000105057824 */ /* 0x000fe200078e0207 */
[----:B-1----:R-:W-:Y:S01]  /*1a4d0*/  ISETP.GE.AND P2, PT, R30, R12, PT ;  /* 0x0000000c1e00720c */ /* 0x002fe20003f46270 */
[----:B------:R-:W-:Y:S02]  /*1a4e0*/  IMAD R7, R23, UR8, RZ ;  /* 0x0000000817077c24 */ /* 0x000fe4000f8e02ff */
[----:B------:R-:W-:-:S04]  /*1a4f0*/  IMAD.WIDE.U32 R4, R16, UR8, R4 ;  /* 0x0000000810047c25 */ /* 0x000fc8000f8e0004 */
[----:B------:R-:W-:Y:S02]  /*1a500*/  IMAD R7, R16, UR9, R7 ;  /* 0x0000000910077c24 */ /* 0x000fe4000f8e0207 */
[----:B------:R-:W-:Y:S02]  /*1a510*/  IMAD R11, R24, UR6, RZ ;  /* 0x00000006180b7c24 */ /* 0x000fe4000f8e02ff */
[----:B------:R-:W-:Y:S02]  /*1a520*/  IMAD.IADD R7, R5, 0x1, R7 ;  /* 0x0000000105077824 */ /* 0x000fe400078e0207 */
[----:B------:R-:W-:Y:S02]  /*1a530*/  IMAD.MOV.U32 R6, RZ, RZ, R4 ;  /* 0x000000ffff067224 */ /* 0x000fe400078e0004 */
[C---:B------:R-:W-:Y:S02]  /*1a540*/  IMAD R11, R10.reuse, UR7, R11 ;  /* 0x000000070a0b7c24 */ /* 0x040fe4000f8e020b */
[----:B------:R-:W-:Y:S01]  /*1a550*/  IMAD.WIDE.U32 R4, R10, UR6, RZ ;  /* 0x000000060a047c25 */ /* 0x000fe2000f8e00ff */
[----:B------:R-:W-:-:S03]  /*1a560*/  R2UR UR6, R34 ;  /* 0x00000000220672ca */ /* 0x000fc600000e0000 */
[----:B------:R-:W-:Y:S02]  /*1a570*/  IMAD.IADD R5, R5, 0x1, R11 ;  /* 0x0000000105057824 */ /* 0x000fe400078e020b */
[----:B------:R-:W-:Y:S02]  /*1a580*/  IMAD R11, R22, UR8, RZ ;  /* 0x00000008160b7c24 */ /* 0x000fe4000f8e02ff */
[----:B------:R-:W-:-:S04]  /*1a590*/  IMAD.WIDE.U32 R4, R8, UR8, R4 ;  /* 0x0000000808047c25 */ /* 0x000fc8000f8e0004 */
[----:B------:R-:W-:-:S04]  /*1a5a0*/  IMAD R11, R8, UR9, R11 ;  /* 0x00000009080b7c24 */ /* 0x000fc8000f8e020b */
[----:B------:R-:W-:Y:S02]  /*1a5b0*/  IMAD.IADD R5, R5, 0x1, R11 ;  /* 0x0000000105057824 */ /* 0x000fe400078e020b */
        /* <DEDUP_REMOVED lines=60> */
[----:B------:R1:W-:Y:S03]  /*1a980*/  LDGSTS.E.BYPASS.LTC128B.128 [R17+0xe400], desc[UR50][R4.64], !P2 ;  /* 0x0e40000004117fae */ /* 0x0003e6000d101d72 */
.L_x_8664:
        /* <DEDUP_REMOVED lines=16> */
.L_x_8543:
[----:B------:R1:W-:Y:S01]  /*1aa90*/  SYNCS.ARRIVE.TRANS64.A1T0 RZ, [R3+URZ+0x22870], RZ ;  /* 0x022870ff03ff79a7 */ /* 0x0003e2000810003f */
[----:B------:R-:W-:Y:S05]  /*1aaa0*/  @!P2 BRA `(.L_x_8544) ;  /* 0x000000000004a947 */ /* 0x000fea0003800000 */
[----:B------:R-:W-:Y:S01]  /*1aab0*/  BPT.TRAP 0x1 ;  /* 0x000000040000795c */ /* 0x000fe20000300000 */
.L_x_8544:
[----:B------:R-:W2:Y:S02]  /*1aac0*/  SYNCS.PHASECHK.TRANS64.TRYWAIT P1, [R3+URZ+0x22840], R26 ;  /* 0x0228401a030075a7 */ /* 0x000ea4000802017f */
[----:B--2---:R-:W-:Y:S05]  /*1aad0*/  @!P1 BRA `(.L_x_8545) ;  /* 0x0000004800909947 */ /* 0x004fea0003800000 */
.L_x_8665:
        /* <DEDUP_REMOVED lines=15> */
[----:B------:R-:W-:Y:S02]  /*1abd0*/  IMAD.IADD R5, R5, 0x1, R13 ;  /* 0x0000000105057824 */ /* 0x000fe400078e020d */
[----:B------:R-:W-:Y:S02]  /*1abe0*/  IMAD R9, R24, UR6, RZ ;  /* 0x0000000618097c24 */ /* 0x000fe4000f8e02ff */
[----:B------:R-:W-:Y:S01]  /*1abf0*/  IMAD.WIDE.U32 R4, R10, UR6, R4 ;  /* 0x000000060a047c25 */ /* 0x000fe2000f8e0004 */
[----:B------:R-:W-:-:S03]  /*1ac00*/  R2UR UR6, R34 ;  /* 0x00000000220672ca */ /* 0x000fc600000e0000 */
[----:B------:R-:W-:Y:S02]  /*1ac10*/  IMAD R9, R10, UR7, R9 ;  /* 0x000000070a097c24 */ /* 0x000fe4000f8e0209 */
[----:B------:R-:W-:Y:S02]  /*1ac20*/  IMAD.IADD R7, R7, 0x1, R11 ;  /* 0x0000000107077824 */ /* 0x000fe400078e020b */
[----:B------:R-:W-:Y:S02]  /*1ac30*/  IMAD.IADD R5, R5, 0x1, R9 ;  /* 0x0000000105057824 */ /* 0x000fe400078e0209 */
[----:B------:R-:W-:-:S04]  /*1ac40*/  IMAD.U32 R9, RZ, RZ, UR4 ;  /* 0x00000004ff097e24 */ /* 0x000fc8000f8e00ff */
[----:B------:R-:W-:Y:S01]  /*1ac50*/  UIMAD UR4, UR6, UR4, URZ ;  /* 0x00000004060472a4 */ /* 0x000fe2000f8e023f */
[C---:B------:R-:W-:Y:S02]  /*1ac60*/  IMAD.WIDE.U32 R6, R9.reuse, UR40, R6 ;  /* 0x0000002809067c25 */ /* 0x040fe4000f8e0006 */
[----:B------:R-:W-:Y:S01]  /*1ac70*/  ULDC.64 UR6, c[0x0][0x2e8] ;  /* 0x0000ba0000067ab9 */ /* 0x000fe20000000a00 */
[----:B------:R-:W-:Y:S01]  /*1ac80*/  UIMAD UR4, UR40, UR5, UR4 ;  /* 0x00000005280472a4 */ /* 0x000fe2000f8e0204 */
        /* <DEDUP_REMOVED lines=17> */
[----:B------:R-:W-:Y:S04]  /*1ada0*/  SHFL.IDX PT, R18, R7, 0x5, 0x181f ;  /* 0x00b81f0007127f89 */ /* 0x000fe800000e0000 */
[----:B------:R-:W3:Y:S01]  /*1adb0*/  SHFL.IDX PT, R14, R6, 0x1, 0x181f ;  /* 0x00381f00060e7f89 */ /* 0x000ee200000e0000 */
[----:B----4-:R-:W-:-:S03]  /*1adc0*/  IMAD.X R5, RZ, RZ, R5, P1 ;  /* 0x000000ffff057224 */ /* 0x010fc600008e0605 */
[----:B------:R-:W-:Y:S04]  /*1add0*/  SHFL.IDX PT, R11, R6, 0x7, 0x181f ;  /* 0x00f81f00060b7f89 */ /* 0x000fe800000e0000 */
[----:B------:R3:W-:Y:S02]  /*1ade0*/  LDGSTS.E.BYPASS.LTC128B.128 [R8+0x18400], desc[UR50][R4.64], !P2 ;  /* 0x1840000004087fae */ /* 0x0007e4000d101d72 */
[----:B---3--:R-:W-:Y:S02]  /*1adf0*/  IADD3 R4, P1, R30, R14, RZ ;  /* 0x0000000e1e047210 */ /* 0x008fe40007f3e0ff */
[----:B------:R-:W3:Y:S03]  /*1ae00*/  SHFL.IDX PT, R14, R6, 0x3, 0x181f ;  /* 0x00781f00060e7f89 */ /* 0x000ee600000e0000 */
[----:B------:R-:W-:-:S02]  /*1ae10*/  IMAD.X R5, RZ, RZ, R17, P1 ;  /* 0x000000ffff057224 */ /* 0x000fc400008e0611 */
[----:B------:R-:W4:Y:S04]  /*1ae20*/  SHFL.IDX PT, R17, R7, 0x3, 0x181f ;  /* 0x00781f0007117f89 */ /* 0x000f2800000e0000 */
[----:B------:R5:W-:Y:S02]  /*1ae30*/  LDGSTS.E.BYPASS.LTC128B.128 [R8+0x18c00], desc[UR50][R4.64], !P2 ;  /* 0x18c0000004087fae */ /* 0x000be4000d101d72 */
[----:B-----5:R-:W-:Y:S02]  /*1ae40*/  IADD3 R4, P1, R30, R19, RZ ;  /* 0x000000131e047210 */ /* 0x020fe40007f3e0ff */
[----:B------:R-:W5:Y:S03]  /*1ae50*/  SHFL.IDX PT, R19, R6, 0x4, 0x181f ;  /* 0x00981f0006137f89 */ /* 0x000f6600000e0000 */
[----:B------:R-:W-:-:S02]  /*1ae60*/  IMAD.X R5, RZ, RZ, R16, P1 ;  /* 0x000000ffff057224 */ /* 0x000fc400008e0610 */
[----:B------:R-:W0:Y:S04]  /*1ae70*/  SHFL.IDX PT, R16, R7, 0x4, 0x181f ;  /* 0x00981f0007107f89 */ /* 0x000e2800000e0000 */
[----:B------:R3:W-:Y:S02]  /*1ae80*/  LDGSTS.E.BYPASS.LTC128B.128 [R8+0x19400], desc[UR50][R4.64], !P2 ;  /* 0x1940000004087fae */ /* 0x0007e4000d101d72 */
[----:B---3--:R-:W-:Y:S02]  /*1ae90*/  IADD3 R4, P1, R30, R14, RZ ;  /* 0x0000000e1e047210 */ /* 0x008fe40007f3e0ff */
[----:B------:R-:W-:Y:S03]  /*1aea0*/  SHFL.IDX PT, R14, R9, 0x1, 0x181f ;  /* 0x00381f00090e7f89 */ /* 0x000fe600000e0000 */
[----:B----4-:R-:W-:-:S02]  /*1aeb0*/  IMAD.X R5, RZ, RZ, R17, P1 ;  /* 0x000000ffff057224 */ /* 0x010fc400008e0611 */
[----:B------:R-:W-:Y:S04]  /*1aec0*/  SHFL.IDX PT, R17, R7, 0x6, 0x181f ;  /* 0x00d81f0007117f89 */ /* 0x000fe800000e0000 */
[----:B------:R5:W-:Y:S02]  /*1aed0*/  LDGSTS.E.BYPASS.LTC128B.128 [R8+0x19c00], desc[UR50][R4.64], !P2 ;  /* 0x19c0000004087fae */ /* 0x000be4000d101d72 */
[C---:B-----5:R-:W-:Y:S02]  /*1aee0*/  IADD3 R4, P1, R30.reuse, R19, RZ ;  /* 0x000000131e047210 */ /* 0x060fe40007f3e0ff */
[----:B------:R-:W3:Y:S03]  /*1aef0*/  SHFL.IDX PT, R19, R6, 0x6, 0x181f ;  /* 0x00d81f0006137f89 */ /* 0x000ee600000e0000 */
[----:B0-----:R-:W-:Y:S01]  /*1af00*/  IMAD.X R5, RZ, RZ, R16, P1 ;  /* 0x000000ffff057224 */ /* 0x001fe200008e0610 */
[----:B------:R-:W-:Y:S04]  /*1af10*/  SHFL.IDX PT, R6, R10, RZ, 0x181f ;  /* 0x00181fff0a067589 */ /* 0x000fe800000e0000 */
[----:B------:R0:W-:Y:S04]  /*1af20*/  LDGSTS.E.BYPASS.LTC128B.128 [R8+0x1a400], desc[UR50][R4.64], !P2 ;  /* 0x1a40000004087fae */ /* 0x0001e8000d101d72 */
[----:B------:R-:W4:Y:S04]  /*1af30*/  SHFL.IDX PT, R16, R7, 0x7, 0x181f ;  /* 0x00f81f0007107f89 */ /* 0x000f2800000e0000 */
[----:B------:R-:W5:Y:S01]  /*1af40*/  SHFL.IDX PT, R7, R9, RZ, 0x181f ;  /* 0x00181fff09077589 */ /* 0x000f6200000e0000 */
[----:B0-----:R-:W-:-:S05]  /*1af50*/  IADD3 R4, P1, R30, R12, RZ ;  /* 0x0000000c1e047210 */ /* 0x001fca0007f3e0ff */
[----:B------:R-:W-:-:S05]  /*1af60*/  IMAD.X R5, RZ, RZ, R18, P1 ;  /* 0x000000ffff057224 */ /* 0x000fca00008e0612 */
[----:B------:R3:W-:Y:S02]  /*1af70*/  LDGSTS.E.BYPASS.LTC128B.128 [R8+0x1ac00], desc[UR50][R4.64], !P2 ;  /* 0x1ac0000004087fae */ /* 0x0007e4000d101d72 */
[----:B---3--:R-:W-:-:S05]  /*1af80*/  IADD3 R4, P1, R30, R19, RZ ;  /* 0x000000131e047210 */ /* 0x008fca0007f3e0ff */
[----:B------:R-:W-:-:S05]  /*1af90*/  IMAD.X R5, RZ, RZ, R17, P1 ;  /* 0x000000ffff057224 */ /* 0x000fca00008e0611 */
[----:B------:R0:W-:Y:S02]  /*1afa0*/  LDGSTS.E.BYPASS.LTC128B.128 [R8+0x1b400], desc[UR50][R4.64], !P2 ;  /* 0x1b40000004087fae */ /* 0x0001e4000d101d72 */
[----:B0-----:R-:W-:-:S05]  /*1afb0*/  IADD3 R4, P1, R30, R11, RZ ;  /* 0x0000000b1e047210 */ /* 0x001fca0007f3e0ff */
[----:B----4-:R-:W-:-:S05]  /*1afc0*/  IMAD.X R5, RZ, RZ, R16, P1 ;  /* 0x000000ffff057224 */ /* 0x010fca00008e0610 */
[----:B------:R5:W-:Y:S02]  /*1afd0*/  LDGSTS.E.BYPASS.LTC128B.128 [R8+0x1bc00], desc[UR50][R4.64], !P2 ;  /* 0x1bc0000004087fae */ /* 0x000be4000d101d72 */
[----:B-----5:R-:W-:-:S05]  /*1afe0*/  IADD3 R4, P1, R30, R7, RZ ;  /* 0x000000071e047210 */ /* 0x020fca0007f3e0ff */
[----:B------:R-:W-:Y:S02]  /*1aff0*/  IMAD.X R5, RZ, RZ, R6, P1 ;  /* 0x000000ffff057224 */ /* 0x000fe400008e0606 */
[----:B------:R0:W3:Y:S04]  /*1b000*/  SHFL.IDX PT, R6, R10, 0x1, 0x181f ;  /* 0x00381f000a067f89 */ /* 0x0000e800000e0000 */
[----:B------:R0:W-:Y:S02]  /*1b010*/  LDGSTS.E.BYPASS.LTC128B.128 [R8+0x1c400], desc[UR50][R4.64], !P2 ;  /* 0x1c40000004087fae */ /* 0x0001e4000d101d72 */
.L_x_8687:
[----:B------:R-:W-:Y:S02]  /*1b020*/  R2UR UR4, R3 ;  /* 0x00000000030472ca */ /* 0x000fe400000e0000 */
[----:B0-----:R-:W-:-:S05]  /*1b030*/  IADD3 R4, P1, R30, R14, RZ ;  /* 0x0000000e1e047210 */ /* 0x001fca0007f3e0ff */
[----:B---3--:R-:W-:-:S05]  /*1b040*/  IMAD.X R5, RZ, RZ, R6, P1 ;  /* 0x000000ffff057224 */ /* 0x008fca00008e0606 */
        /* <DEDUP_REMOVED lines=13> */
.L_x_8547:
[----:B------:R-:W-:Y:S01]  /*1b120*/  IMAD.U32 R4, RZ, RZ, UR36 ;  /* 0x00000024ff047e24 */ /* 0x000fe2000f8e00ff */
[----:B------:R0:W-:Y:S04]  /*1b130*/  SYNCS.ARRIVE.TRANS64.A1T0 RZ, [R3+URZ+0x22830], RZ ;  /* 0x022830ff03ff79a7 */ /* 0x0001e8000810003f */
[----:B------:R-:W-:-:S04]  /*1b140*/  LOP3.LUT R4, R4, 0x1, RZ, 0xfc, !PT ;  /* 0x0000000104047812 */ /* 0x000fc800078efcff */
[----:B------:R-:W-:-:S13]  /*1b150*/  ISETP.NE.AND P1, PT, R4, 0x3, PT ;  /* 0x000000030400780c */ /* 0x000fda0003f25270 */
[----:B0-----:R-:W-:Y:S05]  /*1b160*/  @!P1 BRA `(.L_x_8548) ;  /* 0x0000000000049947 */ /* 0x001fea0003800000 */
[----:B------:R-:W-:Y:S01]  /*1b170*/  BPT.TRAP 0x1 ;  /* 0x000000040000795c */ /* 0x000fe20000300000 */
.L_x_8548:
[----:B-12---:R-:W-:Y:S02]  /*1b180*/  LOP3.LUT R3, R21, 0x1, RZ, 0x3c, !PT ;  /* 0x0000000115037812 */ /* 0x006fe400078e3cff */
[----:B------:R-:W-:Y:S02]  /*1b190*/  LEA R6, R20, UR46, 0x3 ;  /* 0x0000002e14067c11 */ /* 0x000fe4000f8e18ff */
[----:B------:R-:W-:-:S04]  /*1b1a0*/  SHF.L.U32 R3, R3, 0x1f, RZ ;  /* 0x0000001f03037819 */ /* 0x000fc800000006ff */
[----:B------:R-:W0:Y:S02]  /*1b1b0*/  SYNCS.PHASECHK.TRANS64.TRYWAIT P2, [R6+URZ+0x22870], R3 ;  /* 0x02287003060075a7 */ /* 0x000e24000804017f */
[----:B0-----:R-:W-:Y:S05]  /*1b1c0*/  @!P2 BRA `(.L_x_8549) ;  /* 0x0000004c0094a947 */ /* 0x001fea0003800000 */
.L_x_8688:
[----:B------:R-:W-:-:S06]  /*1b1d0*/  ULOP3.LUT UR4, UR36, 0x2, URZ, 0xfc, !UPT ;  /* 0x0000000224047892 */ /* 0x000fcc000f8efc3f */
[----:B------:R-:W-:-:S05]  /*1b1e0*/  IMAD.U32 R4, RZ, RZ, UR4 ;  /* 0x00000004ff047e24 */ /* 0x000fca000f8e00ff */
[----:B------:R-:W-:-:S13]  /*1b1f0*/  ISETP.NE.AND P2, PT, R4, 0x3, PT ;  /* 0x000000030400780c */ /* 0x000fda0003f45270 */
[----:B------:R-:W-:Y:S05]  /*1b200*/  @!P2 BRA `(.L_x_8550) ;  /* 0x000000000004a947 */ /* 0x000fea0003800000 */
[----:B------:R-:W-:Y:S01]  /*1b210*/  BPT.TRAP 0x1 ;  /* 0x000000040000795c */ /* 0x000fe20000300000 */
.L_x_8550:
[----:B0-----:R-:W-:Y:S01]  /*1b220*/  SHF.L.U32 R3, R21, 0x1f, RZ ;  /* 0x0000001f15037819 */ /* 0x001fe200000006ff */
[----:B------:R-:W-:-:S03]  /*1b230*/  IMAD R4, R20, 0x5000, RZ ;  /* 0x0000500014047824 */ /* 0x000fc600078e02ff */
[----:B------:R-:W0:Y:S02]  /*1b240*/  SYNCS.PHASECHK.TRANS64.TRYWAIT P2, [R6+URZ+0x22860], R3 ;  /* 0x02286003060075a7 */ /* 0x000e24000804017f */
[----:B0-----:R-:W-:Y:S05]  /*1b250*/  @!P2 BRA `(.L_x_8551) ;  /* 0x0000004c0084a947 */ /* 0x001fea0003800000 */
.L_x_8689:
        /* <DEDUP_REMOVED lines=85> */
.L_x_8552:
[----:B-1----:R1:W-:Y:S01]  /*1b7b0*/  SYNCS.ARRIVE.TRANS64.A1T0 RZ, [R6+URZ+0x22850], RZ ;  /* 0x022850ff06ff79a7 */ /* 0x0023e2000810003f */
[----:B------:R-:W-:Y:S06]  /*1b7c0*/  BAR.SYNC.DEFER_BLOCKING 0x2, 0x80 ;  /* 0x0082000000007b1d */ /* 0x000fec0000010000 */
[----:B------:R-:W-:Y:S05]  /*1b7d0*/  @!P1 BRA `(.L_x_8553) ;  /* 0x0000000000049947 */ /* 0x000fea0003800000 */
[----:B------:R-:W-:Y:S01]  /*1b7e0*/  BPT.TRAP 0x1 ;  /* 0x000000040000795c */ /* 0x000fe20000300000 */
.L_x_8553:
        /* <DEDUP_REMOVED lines=9> */
.L_x_8539:
[----:B------:R-:W-:-:S07]  /*1b880*/  IMAD.MOV.U32 R2, RZ, RZ, RZ ;  /* 0x000000ffff027224 */ /* 0x000fce00078e00ff */
.L_x_8555:
[----:B------:R-:W-:-:S06]  /*1b890*/  ULOP3.LUT UR4, UR36, 0x1, URZ, 0xfc, !UPT ;  /* 0x0000000124047892 */ /* 0x000fcc000f8efc3f */
[----:B0-----:R-:W-:-:S05]  /*1b8a0*/  IMAD.U32 R0, RZ, RZ, UR4 ;  /* 0x00000004ff007e24 */ /* 0x001fca000f8e00ff */
[----:B------:R-:W-:-:S13]  /*1b8b0*/  ISETP.NE.AND P1, PT, R0, 0x3, PT ;  /* 0x000000030000780c */ /* 0x000fda0003f25270 */
[----:B------:R-:W-:Y:S05]  /*1b8c0*/  @!P1 BRA `(.L_x_8556) ;  /* 0x0000000000049947 */ /* 0x000fea0003800000 */
[----:B------:R-:W-:Y:S01]  /*1b8d0*/  BPT.TRAP 0x1 ;  /* 0x000000040000795c */ /* 0x000fe20000300000 */
.L_x_8556:
[----:B------:R-:W-:Y:S01]  /*1b8e0*/  LOP3.LUT R3, R31, 0x1, RZ, 0x3c, !PT ;  /* 0x000000011f037812 */ /* 0x000fe200078e3cff */
[----:B------:R-:W-:Y:S01]  /*1b8f0*/  BSSY B0, `(.L_x_8557) ;  /* 0x0000005000007945 */ /* 0x000fe20003800000 */
[----:B------:R-:W-:Y:S02]  /*1b900*/  LEA R16, R2, UR46, 0x3 ;  /* 0x0000002e02107c11 */ /* 0x000fe4000f8e18ff */
[----:B------:R-:W-:-:S04]  /*1b910*/  SHF.L.U32 R3, R3, 0x1f, RZ ;  /* 0x0000001f03037819 */ /* 0x000fc800000006ff */
[----:B------:R-:W0:Y:S02]  /*1b920*/  SYNCS.PHASECHK.TRANS64.TRYWAIT P0, [R16+URZ+0x22870], R3 ;  /* 0x02287003100075a7 */ /* 0x000e24000800017f */
[----:B0-----:R-:W-:Y:S05]  /*1b930*/  @!P0 BRA `(.L_x_8558) ;  /* 0x0000004400e08947 */ /* 0x001fea0003800000 */
.L_x_8690:
[----:B------:R-:W-:Y:S05]  /*1b940*/  BSYNC B0 ;  /* 0x0000000000007941 */ /* 0x000fea0003800000 */
.L_x_8557:
[----:B------:R-:W-:-:S06]  /*1b950*/  ULOP3.LUT UR4, UR36, 0x2, URZ, 0xfc, !UPT ;  /* 0x0000000224047892 */ /* 0x000fcc000f8efc3f */
[----:B------:R-:W-:-:S05]  /*1b960*/  IMAD.U32 R0, RZ, RZ, UR4 ;  /* 0x00000004ff007e24 */ /* 0x000fca000f8e00ff */
[----:B------:R-:W-:-:S13]  /*1b970*/  ISETP.NE.AND P0, PT, R0, 0x3, PT ;  /* 0x000000030000780c */ /* 0x000fda0003f05270 */
[----:B------:R-:W-:Y:S05]  /*1b980*/  @!P0 BRA `(.L_x_8559) ;  /* 0x0000000000048947 */ /* 0x000fea0003800000 */
[----:B------:R-:W-:Y:S01]  /*1b990*/  BPT.TRAP 0x1 ;  /* 0x000000040000795c */ /* 0x000fe20000300000 */
.L_x_8559:
[----:B0-----:R-:W2:Y:S01]  /*1b9a0*/  LDL.LU R3, [R1+0x8] ;  /* 0x0000080001037983 */ /* 0x001ea20000300800 */
[----:B------:R-:W-:Y:S01]  /*1b9b0*/  SHF.L.U32 R5, R31, 0x1f, RZ ;  /* 0x0000001f1f057819 */ /* 0x000fe200000006ff */
[----:B------:R-:W-:-:S03]  /*1b9c0*/  IMAD R0, R2, 0x5000, RZ ;  /* 0x0000500002007824 */ /* 0x000fc600078e02ff */
[----:B------:R-:W0:Y:S02]  /*1b9d0*/  SYNCS.PHASECHK.TRANS64.TRYWAIT P0, [R16+URZ+0x22860], R5 ;  /* 0x02286005100075a7 */ /* 0x000e24000800017f */
[CC--:B------:R-:W-:Y:S02]  /*1b9e0*/  LOP3.LUT R11, R0.reuse, R28.reuse, RZ, 0xfc, !PT ;  /* 0x0000001c000b7212 */ /* 0x0c0fe400078efcff */
[----:B--2---:R-:W-:Y:S01]  /*1b9f0*/  IADD3 R3, R0, R28, R3 ;  /* 0x0000001c00037210 */ /* 0x004fe20007ffe003 */
[----:B0-----:R-:W-:Y:S06]  /*1ba00*/  @!P0 BRA `(.L_x_8560) ;  /* 0x0000004400c08947 */ /* 0x001fec0003800000 */
.L_x_8691:
[----:B------:R-:W2:Y:S01]  /*1ba10*/  LDL.LU R12, [R1] ;  /* 0x00000000010c7983 */ /* 0x000ea20000300800 */
[----:B------:R-:W-:Y:S05]  /*1ba20*/  WARPSYNC.ALL ;  /* 0x0000000000007948 */ /* 0x000fea0003800000 */
[----:B------:R-:W1:Y:S01]  /*1ba30*/  LDSM.16.MT88.4 R8, [R11+UR46+0xa400] ;  /* 0x00a4002e0b08783b */ /* 0x000e620008004200 */
[C---:B------:R-:W-:Y:S01]  /*1ba40*/  VIADD R17, R0.reuse, 0x1000 ;  /* 0x0000100000117836 */ /* 0x040fe20000000000 */
[----:B------:R-:W-:Y:S01]  /*1ba50*/  ULOP3.LUT UR4, UR36, 0x2, URZ, 0xfc, !UPT ;  /* 0x0000000224047892 */ /* 0x000fe2000f8efc3f */
[----:B------:R-:W-:Y:S01]  /*1ba60*/  VIADD R19, R0, 0x2000 ;  /* 0x0000200000137836 */ /* 0x000fe20000000000 */
[----:B0-----:R-:W0:Y:S02]  /*1ba70*/  LDSM.16.MT88.4 R4, [R3+UR46+0xa400] ;  /* 0x00a4002e0304783b */ /* 0x001e240008004200 */
[----:B------:R-:W-:-:S02]  /*1ba80*/  LOP3.LUT R17, R17, R28, RZ, 0xfc, !PT ;  /* 0x0000001c11117212 */ /* 0x000fc400078efcff */
[----:B------:R-:W-:Y:S01]  /*1ba90*/  LOP3.LUT R19, R19, R28, RZ, 0xfc, !PT ;  /* 0x0000001c13137212 */ /* 0x000fe200078efcff */
[----:B------:R-:W-:-:S05]  /*1baa0*/  IMAD.U32 R18, RZ, RZ, UR4 ;  /* 0x00000004ff127e24 */ /* 0x000fca000f8e00ff */
[----:B------:R-:W-:Y:S02]  /*1bab0*/  ISETP.NE.AND P0, PT, R18, 0x3, PT ;  /* 0x000000031200780c */ /* 0x000fe40003f05270 */
[----:B-1----:R-:W-:Y:S02]  /*1bac0*/  PRMT R13, R8, 0x7531, R9 ;  /* 0x00007531080d7816 */ /* 0x002fe40000000009 */
        /* <DEDUP_REMOVED lines=10> */
[----:B------:R0:W1:Y:S04]  /*1bb70*/  LDSM.16.MT88.4 R12, [R17+UR46+0xa400] ;  /* 0x00a4002e110c783b */ /* 0x0000680008004200 */
[----:B------:R-:W2:Y:S01]  /*1bb80*/  LDSM.16.MT88.4 R8, [R3+UR46+0xb400] ;  /* 0x00b4002e0308783b */ /* 0x000ea20008004200 */
        /* <DEDUP_REMOVED lines=58> */
.L_x_8561:
[----:B-1----:R1:W-:Y:S01]  /*1bf30*/  SYNCS.ARRIVE.TRANS64.A1T0 RZ, [R16+URZ+0x22850], RZ ;  /* 0x022850ff10ff79a7 */ /* 0x0023e2000810003f */
[----:B------:R-:W-:Y:S06]  /*1bf40*/  BAR.SYNC.DEFER_BLOCKING 0x2, 0x80 ;  /* 0x0082000000007b1d */ /* 0x000fec0000010000 */
[----:B------:R-:W-:Y:S05]  /*1bf50*/  @!P1 BRA `(.L_x_8562) ;  /* 0x0000000000049947 */ /* 0x000fea0003800000 */
[----:B------:R-:W-:Y:S01]  /*1bf60*/  BPT.TRAP 0x1 ;  /* 0x000000040000795c */ /* 0x000fe20000300000 */
.L_x_8562:
[----:B------:R-:W2:Y:S01]  /*1bf70*/  S2R R0, SR_CgaCtaId ;  /* 0x0000000000007919 */ /* 0x000ea20000008800 */
[----:B-1----:R-:W-:-:S05]  /*1bf80*/  VIADD R16, R16, 0x22880 ;  /* 0x0002288010107836 */ /* 0x002fca0000000000 */
[----:B--2---:R-:W-:Y:S01]  /*1bf90*/  PRMT R16, R0, 0x654, R16 ;  /* 0x0000065400107816 */ /* 0x004fe20000000010 */
[----:B------:R-:W-:Y:S02]  /*1bfa0*/  VIADD R0, R2, 0x1 ;  /* 0x0000000102007836 */ /* 0x000fe40000000000 */
[----:B------:R-:W-:Y:S01]  /*1bfb0*/  IMAD.MOV.U32 R2, RZ, RZ, RZ ;  /* 0x000000ffff027224 */ /* 0x000fe200078e00ff */
[----:B------:R1:W-:Y:S02]  /*1bfc0*/  SYNCS.ARRIVE.TRANS64.RED.A1T0 RZ, [R16+URZ], RZ ;  /* 0x000000ff10ff79a7 */ /* 0x0003e4000810043f */
[----:B------:R-:W-:-:S04]  /*1bfd0*/  ISETP.NE.AND P0, PT, R0, 0x2, PT ;  /* 0x000000020000780c */ /* 0x000fc80003f05270 */
[----:B0-----:R-:W-:Y:S02]  /*1bfe0*/  SEL R4, RZ, 0x1, P0 ;  /* 0x00000001ff047807 */ /* 0x001fe40000000000 */
[----:B------:R-:W-:Y:S02]  /*1bff0*/  SEL R0, R0, RZ, P0 ;  /* 0x000000ff00007207 */ /* 0x000fe40000000000 */
[----:B-1----:R-:W-:-:S07]  /*1c000*/  LOP3.LUT R31, R31, R4, RZ, 0x3c, !PT ;  /* 0x000000041f1f7212 */ /* 0x002fce00078e3cff */
.L_x_8515:
[----:B------:R-:W0:Y:S01]  /*1c010*/  S2R R4, SR_CgaCtaId ;  /* 0x0000000000047919 */ /* 0x000e220000008800 */
[----:B------:R-:W-:Y:S02]  /*1c020*/  MOV R3, 0x400 ;  /* 0x0000040000037802 */ /* 0x000fe40000000f00 */
[----:B------:R-:W-:Y:S02]  /*1c030*/  SHF.L.U32 R2, R2, 0x1f, RZ ;  /* 0x0000001f02027819 */ /* 0x000fe400000006ff */
[----:B0-----:R-:W-:-:S04]  /*1c040*/  LEA R5, R4, R3, 0x18 ;  /* 0x0000000304057211 */ /* 0x001fc800078ec0ff */
[----:B------:R-:W0:Y:S02]  /*1c050*/  SYNCS.PHASECHK.TRANS64.TRYWAIT P0, [R5+URZ+0x22820], R2 ;  /* 0x02282002050075a7 */ /* 0x000e24000800017f */
[----:B0-----:R-:W-:Y:S05]  /*1c060*/  @!P0 BRA `(.L_x_8563) ;  /* 0x00000040003c8947 */ /* 0x001fea0003800000 */
.L_x_8692:
        /* <DEDUP_REMOVED lines=13> */
.L_x_8564:
[C---:B------:R-:W-:Y:S01]  /*1c140*/  IMAD R4, R0.reuse, 0x8, R5 ;  /* 0x0000000800047824 */ /* 0x040fe200078e0205 */
[----:B------:R-:W-:Y:S01]  /*1c150*/  SHF.L.U32 R3, R31, 0x1f, RZ ;  /* 0x0000001f1f037819 */ /* 0x000fe200000006ff */
[----:B------:R-:W-:-:S03]  /*1c160*/  VIADD R0, R0, 0x1 ;  /* 0x0000000100007836 */ /* 0x000fc60000000000 */
[----:B------:R-:W0:Y:S02]  /*1c170*/  SYNCS.PHASECHK.TRANS64.TRYWAIT P1, [R4+URZ+0x22840], R3 ;  /* 0x02284003040075a7 */ /* 0x000e24000802017f */
[----:B------:R-:W-:-:S04]  /*1c180*/  ISETP.NE.AND P2, PT, R0, 0x2, PT ;  /* 0x000000020000780c */ /* 0x000fc80003f45270 */
[----:B------:R-:W-:Y:S01]  /*1c190*/  SEL R2, RZ, 0x1, P2 ;  /* 0x00000001ff027807 */ /* 0x000fe20001000000 */
[----:B0-----:R-:W-:Y:S08]  /*1c1a0*/  @!P1 BRA `(.L_x_8565) ;  /* 0x0000004000009947 */ /* 0x001ff00003800000 */
.L_x_8693:
[----:B------:R-:W-:Y:S02]  /*1c1b0*/  SEL R0, R0, RZ, P2 ;  /* 0x000000ff00007207 */ /* 0x000fe40001000000 */
[----:B------:R-:W-:Y:S01]  /*1c1c0*/  LOP3.LUT R2, R31, R2, RZ, 0x3c, !PT ;  /* 0x000000021f027212 */ /* 0x000fe200078e3cff */
[----:B------:R-:W-:Y:S06]  /*1c1d0*/  @!P0 BRA `(.L_x_8566) ;  /* 0x0000000000048947 */ /* 0x000fec0003800000 */
[----:B------:R-:W-:Y:S01]  /*1c1e0*/  BPT.TRAP 0x1 ;  /* 0x000000040000795c */ /* 0x000fe20000300000 */
.L_x_8566:
[----:B------:R-:W-:Y:S01]  /*1c1f0*/  IMAD R5, R0, 0x8, R5 ;  /* 0x0000000800057824 */ /* 0x000fe200078e0205 */
[----:B------:R-:W-:-:S04]  /*1c200*/  SHF.L.U32 R0, R2, 0x1f, RZ ;  /* 0x0000001f02007819 */ /* 0x000fc800000006ff */
[----:B------:R-:W1:Y:S02]  /*1c210*/  SYNCS.PHASECHK.TRANS64.TRYWAIT P1, [R5+URZ+0x22840], R0 ;  /* 0x02284000050075a7 */ /* 0x000e64000802017f */
[----:B-1----:R-:W-:Y:S05]  /*1c220*/  @!P1 BRA `(.L_x_8567) ;  /* 0x0000003c00f49947 */ /* 0x002fea0003800000 */
.L_x_8694:
[----:B------:R-:W-:Y:S05]  /*1c230*/  @!P0 BRA `(.L_x_8568) ;  /* 0x0000000000048947 */ /* 0x000fea0003800000 */
[----:B------:R-:W-:Y:S01]  /*1c240*/  BPT.TRAP 0x1 ;  /* 0x000000040000795c */ /* 0x000fe20000300000 */
.L_x_8568:
[----:B------:R-:W2:Y:S02]  /*1c250*/  SYNCS.PHASECHK.TRANS64.TRYWAIT P1, [R4+URZ+0x22860], R3 ;  /* 0x02286003040075a7 */ /* 0x000ea4000802017f */
[----:B--2---:R-:W-:Y:S05]  /*1c260*/  @!P1 BRA `(.L_x_8569) ;  /* 0x0000003c00f89947 */ /* 0x004fea0003800000 */
.L_x_8695:
[----:B------:R-:W-:Y:S05]  /*1c270*/  @!P0 BRA `(.L_x_8570) ;  /* 0x0000000000048947 */ /* 0x000fea0003800000 */
[----:B------:R-:W-:Y:S01]  /*1c280*/  BPT.TRAP 0x1 ;  /* 0x000000040000795c */ /* 0x000fe20000300000 */
.L_x_8570:
[----:B------:R-:W3:Y:S02]  /*1c290*/  SYNCS.PHASECHK.TRANS64.TRYWAIT P1, [R5+URZ+0x22860], R0 ;  /* 0x02286000050075a7 */ /* 0x000ee4000802017f */
[----:B---3--:R-:W-:Y:S05]  /*1c2a0*/  @!P1 BRA `(.L_x_8571) ;  /* 0x0000003c00fc9947 */ /* 0x008fea0003800000 */
.L_x_8696:
[----:B------:R-:W-:Y:S05]  /*1c2b0*/  @!P0 BRA `(.L_x_8572) ;  /* 0x0000000000048947 */ /* 0x000fea0003800000 */
[----:B------:R-:W-:Y:S01]  /*1c2c0*/  BPT.TRAP 0x1 ;  /* 0x000000040000795c */ /* 0x000fe20000300000 */
.L_x_8572:
[----:B------:R-:W4:Y:S02]  /*1c2d0*/  SYNCS.PHASECHK.TRANS64.TRYWAIT P1, [R4+URZ+0x22880], R3 ;  /* 0x02288003040075a7 */ /* 0x000f24000802017f */
[----:B----4-:R-:W-:Y:S05]  /*1c2e0*/  @!P1 BRA `(.L_x_8573) ;  /* 0x0000004000009947 */ /* 0x010fea0003800000 */
.L_x_8697:
[----:B------:R-:W-:Y:S05]  /*1c2f0*/  @!P0 BRA `(.L_x_8574) ;  /* 0x0000000000048947 */ /* 0x000fea0003800000 */
[----:B------:R-:W-:Y:S01]  /*1c300*/  BPT.TRAP 0x1 ;  /* 0x000000040000795c */ /* 0x000fe20000300000 */
.L_x_8574:
[----:B------:R0:W0:Y:S02]  /*1c310*/  SYNCS.PHASECHK.TRANS64.TRYWAIT P0, [R5+URZ+0x22880], R0 ;  /* 0x02288000050075a7 */ /* 0x000024000800017f */
[----:B0-----:R-:W-:Y:S05]  /*1c320*/  @!P0 NANOSLEEP.SYNCS 0x989680 ;  /* 0x009896800000895d */ /* 0x001fea0003900000 */
[----:B------:R-:W0:Y:S02]  /*1c330*/  @!P0 SYNCS.PHASECHK.TRANS64 P0, [R5+URZ+0x22880], R0 ;  /* 0x02288000050085a7 */ /* 0x000e24000800007f */
[----:B0-----:R-:W-:Y:S05]  /*1c340*/  @!P0 BRA `(.L_x_8574) ;  /* 0xfffffffc00f08947 */ /* 0x001fea000383ffff */
.L_x_8423:
[----:B------:R-:W-:Y:S05]  /*1c350*/  BSYNC B6 ;  /* 0x0000000000067941 */ /* 0x000fea0003800000 */
.L_x_8420:
[----:B------:R-:W-:Y:S05]  /*1c360*/  EXIT ;  /* 0x000000000000794d */ /* 0x000fea0003800000 */
.L_x_8433:
[----:B0-----:R-:W-:-:S04]  /*1c370*/  IMAD.U32 R3, RZ, RZ, UR41 ;  /* 0x00000029ff037e24 */ /* 0x001fc8000f8e00ff */
[----:B------:R0:W1:Y:S03]  /*1c380*/  SYNCS.PHASECHK.TRANS64.TRYWAIT P0, [R3+URZ+0x22800], R8 ;  /* 0x02280008030075a7 */ /* 0x000066000800017f */
[----:B-1----:R-:W-:Y:S05]  /*1c390*/  @!P0 NANOSLEEP.SYNCS 0x989680 ;  /* 0x009896800000895d */ /* 0x002fea0003900000 */
[----:B------:R-:W1:Y:S02]  /*1c3a0*/  @!P0 SYNCS.PHASECHK.TRANS64 P0, [R3+URZ+0x22800], R8 ;  /* 0x02280008030085a7 */ /* 0x000e64000800007f */
[----:B-1----:R-:W-:Y:S05]  /*1c3b0*/  @!P0 BRA `(.L_x_8433) ;  /* 0xfffffffc00ec8947 */ /* 0x002fea000383ffff */
[----:B------:R-:W-:Y:S05]  /*1c3c0*/  BRA `(.L_x_8575) ;  /* 0xfffffe5400907947 */ /* 0x000fea000383ffff */
.L_x_8437:
[----:B0-----:R-:W-:-:S04]  /*1c3d0*/  IMAD.U32 R3, RZ, RZ, UR41 ;  /* 0x00000029ff037e24 */ /* 0x001fc8000f8e00ff */
[----:B------:R0:W2:Y:S03]  /*1c3e0*/  SYNCS.PHASECHK.TRANS64.TRYWAIT P1, [R3+URZ+0x22830], R8 ;  /* 0x02283008030075a7 */ /* 0x0000a6000802017f */
[----:B--2---:R-:W-:Y:S05]  /*1c3f0*/  @!P1 NANOSLEEP.SYNCS 0x989680 ;  /* 0x009896800000995d */ /* 0x004fea0003900000 */
[----:B------:R-:W2:Y:S02]  /*1c400*/  @!P1 SYNCS.PHASECHK.TRANS64 P1, [R3+URZ+0x22830], R8 ;  /* 0x02283008030095a7 */ /* 0x000ea4000802007f */
[----:B--2---:R-:W-:Y:S05]  /*1c410*/  @!P1 BRA `(.L_x_8437) ;  /* 0xfffffffc00ec9947 */ /* 0x004fea000383ffff */
[----:B------:R-:W-:Y:S05]  /*1c420*/  BRA `(.L_x_8436) ;  /* 0xfffffe5400ac7947 */ /* 0x000fea000383ffff */
.L_x_8454:
[----:B-1----:R-:W-:-:S04]  /*1c430*/  IMAD.U32 R14, RZ, RZ, UR6 ;  /* 0x00000006ff0e7e24 */ /* 0x002fc8000f8e00ff */
[----:B------:R1:W2:Y:S03]  /*1c440*/  SYNCS.PHASECHK.TRANS64.TRYWAIT P1, [R14+URZ+0x22830], R13 ;  /* 0x0228300d0e0075a7 */ /* 0x0002a6000802017f */
[----:B--2---:R-:W-:Y:S05]  /*1c450*/  @!P1 NANOSLEEP.SYNCS 0x989680 ;  /* 0x009896800000995d */ /* 0x004fea0003900000 */
[----:B------:R-:W2:Y:S02]  /*1c460*/  @!P1 SYNCS.PHASECHK.TRANS64 P1, [R14+URZ+0x22830], R13 ;  /* 0x0228300d0e0095a7 */ /* 0x000ea4000802007f */
[----:B--2---:R-:W-:Y:S05]  /*1c470*/  @!P1 BRA `(.L_x_8454) ;  /* 0xfffffffc00ec9947 */ /* 0x004fea000383ffff */
[----:B------:R-:W-:Y:S05]  /*1c480*/  BRA `(.L_x_8451) ;  /* 0xfffffea400507947 */ /* 0x000fea000383ffff */
.L_x_8458:
[----:B-1----:R-:W-:-:S04]  /*1c490*/  IMAD.U32 R14, RZ, RZ, UR6 ;  /* 0x00000006ff0e7e24 */ /* 0x002fc8000f8e00ff */
[----:B------:R1:W2:Y:S03]  /*1c4a0*/  SYNCS.PHASECHK.TRANS64.TRYWAIT P1, [R14+URZ+0x22850], R13 ;  /* 0x0228500d0e0075a7 */ /* 0x0002a6000802017f */
[----:B--2---:R-:W-:Y:S05]  /*1c4b0*/  @!P1 NANOSLEEP.SYNCS 0x989680 ;  /* 0x009896800000995d */ /* 0x004fea0003900000 */
[----:B------:R-:W2:Y:S02]  /*1c4c0*/  @!P1 SYNCS.PHASECHK.TRANS64 P1, [R14+URZ+0x22850], R13 ;  /* 0x0228500d0e0095a7 */ /* 0x000ea4000802007f */
[----:B--2---:R-:W-:Y:S05]  /*1c4d0*/  @!P1 BRA `(.L_x_8458) ;  /* 0xfffffffc00ec9947 */ /* 0x004fea000383ffff */
[----:B------:R-:W-:Y:S05]  /*1c4e0*/  BRA `(.L_x_8455) ;  /* 0xfffffeac00747947 */ /* 0x000fea000383ffff */
.L_x_8477:
[----:B-1----:R-:W-:-:S04]  /*1c4f0*/  IMAD.U32 R14, RZ, RZ, UR6 ;  /* 0x00000006ff0e7e24 */ /* 0x002fc8000f8e00ff */
[----:B------:R1:W2:Y:S03]  /*1c500*/  SYNCS.PHASECHK.TRANS64.TRYWAIT P1, [R14+URZ+0x22830], R13 ;  /* 0x0228300d0e0075a7 */ /* 0x0002a6000802017f */
[----:B--2---:R-:W-:Y:S05]  /*1c510*/  @!P1 NANOSLEEP.SYNCS 0x989680 ;  /* 0x009896800000995d */ /* 0x004fea0003900000 */
[----:B------:R-:W2:Y:S02]  /*1c520*/  @!P1 SYNCS.PHASECHK.TRANS64 P1, [R14+URZ+0x22830], R13 ;  /* 0x0228300d0e0095a7 */ /* 0x000ea4000802007f */
[----:B--2---:R-:W-:Y:S05]  /*1c530*/  @!P1 BRA `(.L_x_8477) ;  /* 0xfffffffc00ec9947 */ /* 0x004fea000383ffff */
[----:B------:R-:W-:Y:S05]  /*1c540*/  BRA `(.L_x_8474) ;  /* 0xfffffef400d87947 */ /* 0x000fea000383ffff */
.L_x_8481:
[----:B-1----:R-:W-:-:S04]  /*1c550*/  IMAD.U32 R14, RZ, RZ, UR6 ;  /* 0x00000006ff0e7e24 */ /* 0x002fc8000f8e00ff */
[----:B------:R1:W2:Y:S03]  /*1c560*/  SYNCS.PHASECHK.TRANS64.TRYWAIT P1, [R14+URZ+0x22850], R13 ;  /* 0x0228500d0e0075a7 */ /* 0x0002a6000802017f */
[----:B--2---:R-:W-:Y:S05]  /*1c570*/  @!P1 NANOSLEEP.SYNCS 0x989680 ;  /* 0x009896800000995d */ /* 0x004fea0003900000 */
[----:B------:R-:W2:Y:S02]  /*1c580*/  @!P1 SYNCS.PHASECHK.TRANS64 P1, [R14+URZ+0x22850], R13 ;  /* 0x0228500d0e0095a7 */ /* 0x000ea4000802007f */
[----:B--2---:R-:W-:Y:S05]  /*1c590*/  @!P1 BRA `(.L_x_8481) ;  /* 0xfffffffc00ec9947 */ /* 0x004fea000383ffff */
[----:B------:R-:W-:Y:S05]  /*1c5a0*/  BRA `(.L_x_8478) ;  /* 0xfffffefc00fc7947 */ /* 0x000fea000383ffff */
.L_x_8489:
[----:B-1----:R-:W-:-:S04]  /*1c5b0*/  IMAD.U32 R15, RZ, RZ, UR6 ;  /* 0x00000006ff0f7e24 */ /* 0x002fc8000f8e00ff */
[----:B------:R1:W2:Y:S03]  /*1c5c0*/  SYNCS.PHASECHK.TRANS64.TRYWAIT P1, [R15+URZ+0x22830], R14 ;  /* 0x0228300e0f0075a7 */ /* 0x0002a6000802017f */
[----:B--2---:R-:W-:Y:S05]  /*1c5d0*/  @!P1 NANOSLEEP.SYNCS 0x989680 ;  /* 0x009896800000995d */ /* 0x004fea0003900000 */
[----:B------:R-:W2:Y:S02]  /*1c5e0*/  @!P1 SYNCS.PHASECHK.TRANS64 P1, [R15+URZ+0x22830], R14 ;  /* 0x0228300e0f0095a7 */ /* 0x000ea4000802007f */
[----:B--2---:R-:W-:Y:S05]  /*1c5f0*/  @!P1 BRA `(.L_x_8489) ;  /* 0xfffffffc00ec9947 */ /* 0x004fea000383ffff */
[----:B------:R-:W-:Y:S05]  /*1c600*/  BRA `(.L_x_8486) ;  /* 0xffffff2800907947 */ /* 0x000fea000383ffff */
.L_x_8493:
[----:B-1----:R-:W-:-:S04]  /*1c610*/  IMAD.U32 R15, RZ, RZ, UR6 ;  /* 0x00000006ff0f7e24 */ /* 0x002fc8000f8e00ff */
[----:B------:R1:W2:Y:S03]  /*1c620*/  SYNCS.PHASECHK.TRANS64.TRYWAIT P1, [R15+URZ+0x22850], R14 ;  /* 0x0228500e0f0075a7 */ /* 0x0002a6000802017f */
[----:B--2---:R-:W-:Y:S05]  /*1c630*/  @!P1 NANOSLEEP.SYNCS 0x989680 ;  /* 0x009896800000995d */ /* 0x004fea0003900000 */
[----:B------:R-:W2:Y:S02]  /*1c640*/  @!P1 SYNCS.PHASECHK.TRANS64 P1, [R15+URZ+0x22850], R14 ;  /* 0x0228500e0f0095a7 */ /* 0x000ea4000802007f */
[----:B--2---:R-:W-:Y:S05]  /*1c650*/  @!P1 BRA `(.L_x_8493) ;  /* 0xfffffffc00ec9947 */ /* 0x004fea000383ffff */
[----:B------:R-:W-:Y:S05]  /*1c660*/  BRA `(.L_x_8490) ;  /* 0xffffff3000a47947 */ /* 0x000fea000383ffff */
.L_x_8508:
[----:B-1----:R-:W-:-:S04]  /*1c670*/  IMAD.U32 R3, RZ, RZ, UR12 ;  /* 0x0000000cff037e24 */ /* 0x002fc8000f8e00ff */
[----:B------:R1:W2:Y:S03]  /*1c680*/  SYNCS.PHASECHK.TRANS64.TRYWAIT P1, [R3+URZ+0x22850], R0 ;  /* 0x02285000030075a7 */ /* 0x0002a6000802017f */
[----:B--2---:R-:W-:Y:S05]  /*1c690*/  @!P1 NANOSLEEP.SYNCS 0x989680 ;  /* 0x009896800000995d */ /* 0x004fea0003900000 */
[----:B------:R-:W2:Y:S02]  /*1c6a0*/  @!P1 SYNCS.PHASECHK.TRANS64 P1, [R3+URZ+0x22850], R0 ;  /* 0x02285000030095a7 */ /* 0x000ea4000802007f */
[----:B--2---:R-:W-:Y:S05]  /*1c6b0*/  @!P1 BRA `(.L_x_8508) ;  /* 0xfffffffc00ec9947 */ /* 0x004fea000383ffff */
[----:B------:R-:W-:Y:S05]  /*1c6c0*/  BRA `(.L_x_8507) ;  /* 0xffffff7800247947 */ /* 0x000fea000383ffff */
.L_x_8527:
[----:B------:R-:W-:Y:S02]  /*1c6d0*/  IMAD.MOV.U32 R13, RZ, RZ, R17 ;  /* 0x000000ffff0d7224 */ /* 0x000fe400078e0011 */
[----:B------:R-:W-:Y:S02]  /*1c6e0*/  IMAD.MOV.U32 R12, RZ, RZ, RZ ;  /* 0x000000ffff0c7224 */ /* 0x000fe400078e00ff */
[----:B------:R-:W-:Y:S02]  /*1c6f0*/  IMAD.MOV.U32 R11, RZ, RZ, 0x1f ;  /* 0x0000001fff0b7424 */ /* 0x000fe400078e00ff */
[----:B------:R-:W-:-:S07]  /*1c700*/  IMAD.MOV.U32 R15, RZ, RZ, -0x1 ;  /* 0xffffffffff0f7424 */ /* 0x000fce00078e00ff */
[----:B0----5:R-:W-:Y:S05]  /*1c710*/  WARPSYNC.COLLECTIVE R15, `(.L_x_8576) ;  /* 0x000000000f087348 */ /* 0x021fea0003c00000 */
[----:B------:R1:W2:Y:S02]  /*1c720*/  SHFL.IDX P6, R14, R13, R12, R11 ;  /* 0x0000000c0d0e7389 */ /* 0x0002a400000c000b */
[----:B012--5:R-:W-:Y:S01]  /*1c730*/  ENDCOLLECTIVE ;  /* 0x000000000000791b */ /* 0x027fe20003800000 */
.L_x_8576:
[----:B------:R-:W-:Y:S05]  /*1c740*/  BRA `(.L_x_8577) ;  /* 0xffffffb400fc7947 */ /* 0x000fea000383ffff */
.L_x_8529:
[----:B0-----:R0:W1:Y:S02]  /*1c750*/  SYNCS.PHASECHK.TRANS64.TRYWAIT P0, [R25+URZ+0x22880], R31 ;  /* 0x0228801f190075a7 */ /* 0x001064000800017f */
[----:B-1----:R-:W-:Y:S05]  /*1c760*/  @!P0 NANOSLEEP.SYNCS 0x989680 ;  /* 0x009896800000895d */ /* 0x002fea0003900000 */
[----:B------:R-:W1:Y:S02]  /*1c770*/  @!P0 SYNCS.PHASECHK.TRANS64 P0, [R25+URZ+0x22880], R31 ;  /* 0x0228801f190085a7 */ /* 0x000e64000800007f */
[----:B-1----:R-:W-:Y:S05]  /*1c780*/  @!P0 BRA `(.L_x_8529) ;  /* 0xfffffffc00f08947 */ /* 0x002fea000383ffff */
[----:B------:R-:W-:Y:S05]  /*1c790*/  BRA `(.L_x_8578) ;  /* 0xffffffbc00587947 */ /* 0x000fea000383ffff */
.L_x_8530:
        /* <DEDUP_REMOVED lines=8> */
.L_x_8580:
[----:B------:R-:W-:Y:S05]  /*1c820*/  BSYNC B0 ;  /* 0x0000000000007941 */ /* 0x000fea0003800000 */
.L_x_8579:
[----:B------:R-:W-:Y:S01]  /*1c830*/  IMAD.MOV.U32 R13, RZ, RZ, R16 ;  /* 0x000000ffff0d7224 */ /* 0x000fe200078e0010 */
[C---:B------:R-:W-:Y:S01]  /*1c840*/  ISETP.LT.OR P1, PT, R5.reuse, 0x1, P2 ;  /* 0x000000010500780c */ /* 0x040fe20001721670 */
[----:B------:R-:W-:Y:S01]  /*1c850*/  IMAD.MOV.U32 R12, RZ, RZ, RZ ;  /* 0x000000ffff0c7224 */ /* 0x000fe200078e00ff */
[----:B------:R-:W-:Y:S01]  /*1c860*/  LOP3.LUT R0, R0, 0xffffffdf, RZ, 0xc0, !PT ;  /* 0xffffffdf00007812 */ /* 0x000fe200078ec0ff */
[----:B------:R-:W-:Y:S01]  /*1c870*/  IMAD.MOV.U32 R11, RZ, RZ, 0x181f ;  /* 0x0000181fff0b7424 */ /* 0x000fe200078e00ff */
[C---:B------:R-:W-:Y:S01]  /*1c880*/  ISETP.GE.AND P5, PT, R5.reuse, 0x31, PT ;  /* 0x000000310500780c */ /* 0x040fe20003fa6270 */
[----:B------:R-:W-:Y:S01]  /*1c890*/  IMAD.MOV.U32 R15, RZ, RZ, -0x1 ;  /* 0xffffffffff0f7424 */ /* 0x000fe200078e00ff */
[C---:B------:R-:W-:Y:S01]  /*1c8a0*/  ISETP.GE.AND P4, PT, R5.reuse, 0x41, PT ;  /* 0x000000410500780c */ /* 0x040fe20003f86270 */
[----:B------:R-:W-:Y:S01]  /*1c8b0*/  IMAD.MOV.U32 R3, RZ, RZ, R14 ;  /* 0x000000ffff037224 */ /* 0x000fe200078e000e */
[----:B------:R-:W-:Y:S01]  /*1c8c0*/  ISETP.GE.AND P3, PT, R5, 0x51, PT ;  /* 0x000000510500780c */ /* 0x000fe20003f66270 */
[----:B------:R-:W-:-:S12]  /*1c8d0*/  VIADD R29, R35, UR46 ;  /* 0x0000002e231d7c36 */ /* 0x000fd80008000000 */
[----:B------:R-:W-:Y:S05]  /*1c8e0*/  WARPSYNC.COLLECTIVE R15, `(.L_x_8581) ;  /* 0x000000000f087348 */ /* 0x000fea0003c00000 */
[----:B------:R0:W1:Y:S02]  /*1c8f0*/  SHFL.IDX P6, R14, R13, R12, R11 ;  /* 0x0000000c0d0e7389 */ /* 0x00006400000c000b */
[----:B01----:R-:W-:Y:S01]  /*1c900*/  ENDCOLLECTIVE ;  /* 0x000000000000791b */ /* 0x003fe20003800000 */
.L_x_8581:
[----:B------:R-:W-:Y:S02]  /*1c910*/  IMAD.MOV.U32 R13, RZ, RZ, R17 ;  /* 0x000000ffff0d7224 */ /* 0x000fe400078e0011 */
[----:B------:R-:W-:Y:S01]  /*1c920*/  IMAD.MOV.U32 R12, RZ, RZ, 0x1 ;  /* 0x00000001ff0c7424 */ /* 0x000fe200078e00ff */
[----:B------:R-:W-:-:S13]  /*1c930*/  IADD3 R2, P0, R30, R14, RZ ;  /* 0x0000000e1e027210 */ /* 0x000fda0007f1e0ff */
[----:B------:R-:W-:Y:S05]  /*1c940*/  WARPSYNC.COLLECTIVE R15, `(.L_x_8582) ;  /* 0x000000000f087348 */ /* 0x000fea0003c00000 */
[----:B------:R0:W1:Y:S02]  /*1c950*/  SHFL.IDX P6, R14, R13, R12, R11 ;  /* 0x0000000c0d0e7389 */ /* 0x00006400000c000b */
[----:B01----:R-:W-:Y:S01]  /*1c960*/  ENDCOLLECTIVE ;  /* 0x000000000000791b */ /* 0x003fe20003800000 */
.L_x_8582:
[----:B------:R-:W-:-:S05]  /*1c970*/  IMAD.X R3, RZ, RZ, R3, P0 ;  /* 0x000000ffff037224 */ /* 0x000fca00000e0603 */
        /* <DEDUP_REMOVED lines=10> */
.L_x_8583:
[----:B------:R-:W-:Y:S02]  /*1ca20*/  IMAD.MOV.U32 R13, RZ, RZ, R17 ;  /* 0x000000ffff0d7224 */ /* 0x000fe400078e0011 */
[----:B------:R-:W-:Y:S02]  /*1ca30*/  IMAD.MOV.U32 R12, RZ, RZ, 0x2 ;  /* 0x00000002ff0c7424 */ /* 0x000fe400078e00ff */
[----:B------:R-:W-:-:S07]  /*1ca40*/  IMAD.MOV.U32 R2, RZ, RZ, R14 ;  /* 0x000000ffff027224 */ /* 0x000fce00078e000e */
[----:B------:R-:W-:Y:S05]  /*1ca50*/  WARPSYNC.COLLECTIVE R15, `(.L_x_8584) ;  /* 0x000000000f087348 */ /* 0x000fea0003c00000 */
[----:B------:R0:W1:Y:S02]  /*1ca60*/  SHFL.IDX P6, R14, R13, R12, R11 ;  /* 0x0000000c0d0e7389 */ /* 0x00006400000c000b */
[----:B01----:R-:W-:Y:S01]  /*1ca70*/  ENDCOLLECTIVE ;  /* 0x000000000000791b */ /* 0x003fe20003800000 */
.L_x_8584:
        /* <DEDUP_REMOVED lines=12> */
.L_x_8585:
[----:B------:R-:W-:Y:S02]  /*1cb40*/  IMAD.MOV.U32 R13, RZ, RZ, R17 ;  /* 0x000000ffff0d7224 */ /* 0x000fe400078e0011 */
[----:B------:R-:W-:Y:S02]  /*1cb50*/  IMAD.MOV.U32 R12, RZ, RZ, 0x3 ;  /* 0x00000003ff0c7424 */ /* 0x000fe400078e00ff */
[----:B------:R-:W-:-:S07]  /*1cb60*/  IMAD.MOV.U32 R2, RZ, RZ, R14 ;  /* 0x000000ffff027224 */ /* 0x000fce00078e000e */
[----:B------:R-:W-:Y:S05]  /*1cb70*/  WARPSYNC.COLLECTIVE R15, `(.L_x_8586) ;  /* 0x000000000f087348 */ /* 0x000fea0003c00000 */
[----:B------:R0:W1:Y:S02]  /*1cb80*/  SHFL.IDX P6, R14, R13, R12, R11 ;  /* 0x0000000c0d0e7389 */ /* 0x00006400000c000b */
[----:B01----:R-:W-:Y:S01]  /*1cb90*/  ENDCOLLECTIVE ;  /* 0x000000000000791b */ /* 0x003fe20003800000 */
.L_x_8586:
        /* <DEDUP_REMOVED lines=12> */
.L_x_8587:
[----:B------:R-:W-:Y:S02]  /*1cc60*/  IMAD.MOV.U32 R13, RZ, RZ, R17 ;  /* 0x000000ffff0d7224 */ /* 0x000fe400078e0011 */
[----:B------:R-:W-:Y:S02]  /*1cc70*/  IMAD.MOV.U32 R12, RZ, RZ, 0x4 ;  /* 0x00000004ff0c7424 */ /* 0x000fe400078e00ff */
[----:B------:R-:W-:-:S07]  /*1cc80*/  IMAD.MOV.U32 R2, RZ, RZ, R14 ;  /* 0x000000ffff027224 */ /* 0x000fce00078e000e */
[----:B------:R-:W-:Y:S05]  /*1cc90*/  WARPSYNC.COLLECTIVE R15, `(.L_x_8588) ;  /* 0x000000000f087348 */ /* 0x000fea0003c00000 */
[----:B------:R0:W1:Y:S02]  /*1cca0*/  SHFL.IDX P6, R14, R13, R12, R11 ;  /* 0x0000000c0d0e7389 */ /* 0x00006400000c000b */
[----:B01----:R-:W-:Y:S01]  /*1ccb0*/  ENDCOLLECTIVE ;  /* 0x000000000000791b */ /* 0x003fe20003800000 */
.L_x_8588:
        /* <DEDUP_REMOVED lines=12> */
.L_x_8589:
[----:B------:R-:W-:Y:S02]  /*1cd80*/  IMAD.MOV.U32 R13, RZ, RZ, R17 ;  /* 0x000000ffff0d7224 */ /* 0x000fe400078e0011 */
[----:B------:R-:W-:Y:S02]  /*1cd90*/  IMAD.MOV.U32 R12, RZ, RZ, 0x5 ;  /* 0x00000005ff0c7424 */ /* 0x000fe400078e00ff */
[----:B------:R-:W-:-:S07]  /*1cda0*/  IMAD.MOV.U32 R2, RZ, RZ, R14 ;  /* 0x000000ffff027224 */ /* 0x000fce00078e000e */
[----:B------:R-:W-:Y:S05]  /*1cdb0*/  WARPSYNC.COLLECTIVE R15, `(.L_x_8590) ;  /* 0x000000000f087348 */ /* 0x000fea0003c00000 */
[----:B------:R0:W1:Y:S02]  /*1cdc0*/  SHFL.IDX P6, R14, R13, R12, R11 ;  /* 0x0000000c0d0e7389 */ /* 0x00006400000c000b */
[----:B01----:R-:W-:Y:S01]  /*1cdd0*/  ENDCOLLECTIVE ;  /* 0x000000000000791b */ /* 0x003fe20003800000 */
.L_x_8590:
        /* <DEDUP_REMOVED lines=12> */
.L_x_8591:
[----:B------:R-:W-:Y:S02]  /*1cea0*/  IMAD.MOV.U32 R13, RZ, RZ, R17 ;  /* 0x000000ffff0d7224 */ /* 0x000fe400078e0011 */
[----:B------:R-:W-:Y:S02]  /*1ceb0*/  IMAD.MOV.U32 R12, RZ, RZ, 0x6 ;  /* 0x00000006ff0c7424 */ /* 0x000fe400078e00ff */
[----:B------:R-:W-:-:S07]  /*1cec0*/  IMAD.MOV.U32 R2, RZ, RZ, R14 ;  /* 0x000000ffff027224 */ /* 0x000fce00078e000e */
[----:B------:R-:W-:Y:S05]  /*1ced0*/  WARPSYNC.COLLECTIVE R15, `(.L_x_8592) ;  /* 0x000000000f087348 */ /* 0x000fea0003c00000 */
[----:B------:R0:W1:Y:S02]  /*1cee0*/  SHFL.IDX P6, R14, R13, R12, R11 ;  /* 0x0000000c0d0e7389 */ /* 0x00006400000c000b */
[----:B01----:R-:W-:Y:S01]  /*1cef0*/  ENDCOLLECTIVE ;  /* 0x000000000000791b */ /* 0x003fe20003800000 */
.L_x_8592:
        /* <DEDUP_REMOVED lines=12> */
.L_x_8593:
[----:B------:R-:W-:Y:S02]  /*1cfc0*/  IMAD.MOV.U32 R13, RZ, RZ, R17 ;  /* 0x000000ffff0d7224 */ /* 0x000fe400078e0011 */
[----:B------:R-:W-:Y:S02]  /*1cfd0*/  IMAD.MOV.U32 R12, RZ, RZ, 0x7 ;  /* 0x00000007ff0c7424 */ /* 0x000fe400078e00ff */
[----:B------:R-:W-:-:S07]  /*1cfe0*/  IMAD.MOV.U32 R2, RZ, RZ, R14 ;  /* 0x000000ffff027224 */ /* 0x000fce00078e000e */
[----:B------:R-:W-:Y:S05]  /*1cff0*/  WARPSYNC.COLLECTIVE R15, `(.L_x_8594) ;  /* 0x000000000f087348 */ /* 0x000fea0003c00000 */
[----:B------:R0:W1:Y:S02]  /*1d000*/  SHFL.IDX P6, R14, R13, R12, R11 ;  /* 0x0000000c0d0e7389 */ /* 0x00006400000c000b */
[----:B01----:R-:W-:Y:S01]  /*1d010*/  ENDCOLLECTIVE ;  /* 0x000000000000791b */ /* 0x003fe20003800000 */
.L_x_8594:
        /* <DEDUP_REMOVED lines=12> */
.L_x_8595:
[----:B------:R-:W-:Y:S02]  /*1d0e0*/  IMAD.MOV.U32 R13, RZ, RZ, R7 ;  /* 0x000000ffff0d7224 */ /* 0x000fe400078e0007 */
[----:B------:R-:W-:Y:S02]  /*1d0f0*/  IMAD.MOV.U32 R12, RZ, RZ, RZ ;  /* 0x000000ffff0c7224 */ /* 0x000fe400078e00ff */
[----:B------:R-:W-:-:S05]  /*1d100*/  IMAD.MOV.U32 R11, RZ, RZ, R14 ;  /* 0x000000ffff0b7224 */ /* 0x000fca00078e000e */
[----:B------:R-:W-:Y:S01]  /*1d110*/  IADD3 R2, P0, R30, R11, RZ ;  /* 0x0000000b1e027210 */ /* 0x000fe20007f1e0ff */
[----:B------:R-:W-:-:S04]  /*1d120*/  IMAD.MOV.U32 R11, RZ, RZ, 0x181f ;  /* 0x0000181fff0b7424 */ /* 0x000fc800078e00ff */
[----:B------:R-:W-:-:S08]  /*1d130*/  IMAD.X R3, RZ, RZ, R17, P0 ;  /* 0x000000ffff037224 */ /* 0x000fd000000e0611 */
[----:B------:R-:W-:Y:S05]  /*1d140*/  WARPSYNC.COLLECTIVE R15, `(.L_x_8596) ;  /* 0x000000000f087348 */ /* 0x000fea0003c00000 */
[----:B------:R0:W1:Y:S02]  /*1d150*/  SHFL.IDX P6, R14, R13, R12, R11 ;  /* 0x0000000c0d0e7389 */ /* 0x00006400000c000b */
[----:B01----:R-:W-:Y:S01]  /*1d160*/  ENDCOLLECTIVE ;  /* 0x000000000000791b */ /* 0x003fe20003800000 */
.L_x_8596:
[----:B------:R-:W-:Y:S01]  /*1d170*/  @!PT LDS RZ, [RZ] ;  /* 0x00000000fffff984 */ /* 0x000fe20000000800 */
[----:B------:R-:W-:Y:S01]  /*1d180*/  @!PT LDS RZ, [RZ] ;  /* 0x00000000fffff984 */ /* 0x000fe20000000800 */
[----:B------:R-:W-:Y:S01]  /*1d190*/  @!PT LDS RZ, [RZ] ;  /* 0x00000000fffff984 */ /* 0x000fe20000000800 */
[----:B------:R0:W-:Y:S01]  /*1d1a0*/  LDGSTS.E.BYPASS.LTC128B.128 [R29+0xdc00], desc[UR50][R2.64], !P1 ;  /* 0x0dc00000021d7fae */ /* 0x0001e2000c901d72 */
[----:B------:R-:W-:Y:S01]  /*1d1b0*/  ISETP.LT.OR P1, PT, R5, 0x81, P2 ;  /* 0x000000810500780c */ /* 0x000fe20001721670 */
[----:B------:R-:W-:Y:S02]  /*1d1c0*/  IMAD.MOV.U32 R13, RZ, RZ, R4 ;  /* 0x000000ffff0d7224 */ /* 0x000fe400078e0004 */
[----:B------:R-:W-:-:S10]  /*1d1d0*/  IMAD.MOV.U32 R16, RZ, RZ, R14 ;  /* 0x000000ffff107224 */ /* 0x000fd400078e000e */
[----:B0-----:R-:W-:Y:S05]  /*1d1e0*/  WARPSYNC.COLLECTIVE R15, `(.L_x_8597) ;  /* 0x000000000f087348 */ /* 0x001fea0003c00000 */
[----:B------:R1:W2:Y:S02]  /*1d1f0*/  SHFL.IDX P6, R14, R13, R12, R11 ;  /* 0x0000000c0d0e7389 */ /* 0x0002a400000c000b */
[----:B012---:R-:W-:Y:S01]  /*1d200*/  ENDCOLLECTIVE ;  /* 0x000000000000791b */ /* 0x007fe20003800000 */
.L_x_8597:
        /* <DEDUP_REMOVED lines=8> */
.L_x_8598:
[C---:B------:R-:W-:Y:S01]  /*1d290*/  ISETP.GE.AND P0, PT, R5.reuse, 0x21, PT ;  /* 0x000000210500780c */ /* 0x040fe20003f06270 */
[----:B------:R-:W-:Y:S01]  /*1d2a0*/  @!PT LDS RZ, [RZ] ;  /* 0x00000000fffff984 */ /* 0x000fe20000000800 */
[----:B------:R-:W-:Y:S01]  /*1d2b0*/  @!PT LDS RZ, [RZ] ;  /* 0x00000000fffff984 */ /* 0x000fe20000000800 */
[----:B------:R-:W-:Y:S01]  /*1d2c0*/  @!PT LDS RZ, [RZ] ;  /* 0x00000000fffff984 */ /* 0x000fe20000000800 */
[----:B------:R0:W-:Y:S01]  /*1d2d0*/  LDGSTS.E.BYPASS.LTC128B.128 [R29+0xe400], desc[UR50][R2.64], !P1 ;  /* 0x0e400000021d7fae */ /* 0x0001e2000c901d72 */
[----:B------:R-:W-:Y:S01]  /*1d2e0*/  ISETP.GE.AND P1, PT, R5, 0x11, PT ;  /* 0x000000110500780c */ /* 0x000fe20003f26270 */
[----:B------:R-:W-:-:S12]  /*1d2f0*/  IMAD.MOV.U32 R13, RZ, RZ, R4 ;  /* 0x000000ffff0d7224 */ /* 0x000fd800078e0004 */
[----:B------:R-:W-:Y:S02]  /*1d300*/  @P1 LOP3.LUT R0, R0, 0x20, RZ, 0xfc, !PT ;  /* 0x0000002000001812 */ /* 0x000fe400078efcff */
[----:B------:R-:W-:Y:S02]  /*1d310*/  ISETP.GE.AND P1, PT, R5, 0x81, PT ;  /* 0x000000810500780c */ /* 0x000fe40003f26270 */
[----:B------:R-:W-:Y:S01]  /*1d320*/  LOP3.LUT R0, R0, 0xffffffef, RZ, 0xc0, !PT ;  /* 0xffffffef00007812 */ /* 0x000fe200078ec0ff */
[----:B0-----:R-:W-:-:S10]  /*1d330*/  IMAD.MOV.U32 R7, RZ, RZ, R14 ;  /* 0x000000ffff077224 */ /* 0x001fd400078e000e */
[----:B------:R-:W-:Y:S05]  /*1d340*/  WARPSYNC.COLLECTIVE R15, `(.L_x_8599) ;  /* 0x000000000f087348 */ /* 0x000fea0003c00000 */
[----:B------:R0:W1:Y:S02]  /*1d350*/  SHFL.IDX P6, R14, R13, R12, R11 ;  /* 0x0000000c0d0e7389 */ /* 0x00006400000c000b */
[----:B01----:R-:W-:Y:S01]  /*1d360*/  ENDCOLLECTIVE ;  /* 0x000000000000791b */ /* 0x003fe20003800000 */
.L_x_8599:
        /* <DEDUP_REMOVED lines=9> */
.L_x_8533:
[----:B0-----:R0:W1:Y:S02]  /*1d400*/  SYNCS.PHASECHK.TRANS64.TRYWAIT P2, [R25+URZ+0x22840], R31 ;  /* 0x0228401f190075a7 */ /* 0x001064000804017f */
[----:B-1----:R-:W-:Y:S05]  /*1d410*/  @!P2 NANOSLEEP.SYNCS 0x989680 ;  /* 0x009896800000a95d */ /* 0x002fea0003900000 */
[----:B------:R-:W1:Y:S02]  /*1d420*/  @!P2 SYNCS.PHASECHK.TRANS64 P2, [R25+URZ+0x22840], R31 ;  /* 0x0228401f1900a5a7 */ /* 0x000e64000804007f */
[----:B-1----:R-:W-:Y:S05]  /*1d430*/  @!P2 BRA `(.L_x_8533) ;  /* 0xfffffffc00f0a947 */ /* 0x002fea000383ffff */
[----:B------:R-:W-:Y:S05]  /*1d440*/  BRA `(.L_x_8601) ;  /* 0xffffffb800747947 */ /* 0x000fea000383ffff */
.L_x_8534:
        /* <DEDUP_REMOVED lines=8> */
.L_x_8603:
[----:B------:R-:W-:Y:S05]  /*1d4d0*/  BSYNC B0 ;  /* 0x0000000000007941 */ /* 0x000fea0003800000 */
.L_x_8602:
[----:B------:R-:W-:Y:S01]  /*1d4e0*/  IMAD.MOV.U32 R13, RZ, RZ, R7 ;  /* 0x000000ffff0d7224 */ /* 0x000fe200078e0007 */
[----:B------:R-:W-:Y:S01]  /*1d4f0*/  P2R R8, PR, RZ, 0x2 ;  /* 0x00000002ff087803 */ /* 0x000fe20000000000 */
[----:B------:R-:W-:Y:S01]  /*1d500*/  IMAD.MOV.U32 R12, RZ, RZ, RZ ;  /* 0x000000ffff0c7224 */ /* 0x000fe200078e00ff */
[----:B------:R-:W-:Y:S01]  /*1d510*/  ISETP.GE.AND P1, PT, R30, R16, PT ;  /* 0x000000101e00720c */ /* 0x000fe20003f26270 */
[----:B------:R-:W-:Y:S01]  /*1d520*/  IMAD.MOV.U32 R11, RZ, RZ, 0x181f ;  /* 0x0000181fff0b7424 */ /* 0x000fe200078e00ff */
[----:B------:R-:W-:Y:S01]  /*1d530*/  P2R R9, PR, RZ, 0x1 ;  /* 0x00000001ff097803 */ /* 0x000fe20000000000 */
[----:B------:R-:W-:Y:S01]  /*1d540*/  IMAD.MOV.U32 R15, RZ, RZ, -0x1 ;  /* 0xffffffffff0f7424 */ /* 0x000fe200078e00ff */
[----:B------:R-:W-:Y:S01]  /*1d550*/  LOP3.LUT P0, RZ, R0, 0x20, RZ, 0xc0, !PT ;  /* 0x0000002000ff7812 */ /* 0x000fe2000780c0ff */
[----:B------:R-:W-:-:S12]  /*1d560*/  IMAD.MOV.U32 R2, RZ, RZ, R14 ;  /* 0x000000ffff027224 */ /* 0x000fd800078e000e */
[----:B------:R-:W-:Y:S05]  /*1d570*/  WARPSYNC.COLLECTIVE R15, `(.L_x_8604) ;  /* 0x000000000f087348 */ /* 0x000fea0003c00000 */
[----:B------:R0:W1:Y:S02]  /*1d580*/  SHFL.IDX P6, R14, R13, R12, R11 ;  /* 0x0000000c0d0e7389 */ /* 0x00006400000c000b */
[----:B01----:R-:W-:Y:S01]  /*1d590*/  ENDCOLLECTIVE ;  /* 0x000000000000791b */ /* 0x003fe20003800000 */
.L_x_8604:
        /* <DEDUP_REMOVED lines=14> */
.L_x_8605:
[----:B------:R-:W-:Y:S02]  /*1d680*/  IMAD.MOV.U32 R13, RZ, RZ, R7 ;  /* 0x000000ffff0d7224 */ /* 0x000fe400078e0007 */
[----:B------:R-:W-:-:S07]  /*1d690*/  IMAD.MOV.U32 R10, RZ, RZ, R14 ;  /* 0x000000ffff0a7224 */ /* 0x000fce00078e000e */
[----:B------:R-:W-:Y:S05]  /*1d6a0*/  WARPSYNC.COLLECTIVE R15, `(.L_x_8606) ;  /* 0x000000000f087348 */ /* 0x000fea0003c00000 */
[----:B------:R0:W1:Y:S02]  /*1d6b0*/  SHFL.IDX P6, R14, R13, R12, R11 ;  /* 0x0000000c0d0e7389 */ /* 0x00006400000c000b */
[----:B01----:R-:W-:Y:S01]  /*1d6c0*/  ENDCOLLECTIVE ;  /* 0x000000000000791b */ /* 0x003fe20003800000 */
.L_x_8606:
[----:B------:R-:W-:Y:S02]  /*1d6d0*/  IMAD.MOV.U32 R13, RZ, RZ, R6 ;  /* 0x000000ffff0d7224 */ /* 0x000fe400078e0006 */
[----:B------:R-:W-:Y:S01]  /*1d6e0*/  IMAD.MOV.U32 R12, RZ, RZ, 0x2 ;  /* 0x00000002ff0c7424 */ /* 0x000fe200078e00ff */
[C---:B------:R-:W-:Y:S02]  /*1d6f0*/  ISETP.GE.AND P6, PT, R30.reuse, R16, PT ;  /* 0x000000101e00720c */ /* 0x040fe40003fc6270 */
[----:B------:R-:W-:-:S05]  /*1d700*/  @P0 IADD3 R2, P2, R30, R14, RZ ;  /* 0x0000000e1e020210 */ /* 0x000fca0007f5e0ff */
[----:B------:R-:W-:-:S06]  /*1d710*/  @P0 IMAD.X R3, RZ, RZ, R10, P2 ;  /* 0x000000ffff030224 */ /* 0x000fcc00010e060a */
        /* <DEDUP_REMOVED lines=8> */
.L_x_8607:
[----:B------:R-:W-:Y:S02]  /*1d7a0*/  IMAD.MOV.U32 R13, RZ, RZ, R7 ;  /* 0x000000ffff0d7224 */ /* 0x000fe400078e0007 */
[----:B------:R-:W-:-:S07]  /*1d7b0*/  IMAD.MOV.U32 R9, RZ, RZ, R14 ;  /* 0x000000ffff097224 */ /* 0x000fce00078e000e */
[----:B------:R-:W-:Y:S05]  /*1d7c0*/  WARPSYNC.COLLECTIVE R15, `(.L_x_8608) ;  /* 0x000000000f087348 */ /* 0x000fea0003c00000 */
[----:B------:R0:W1:Y:S02]  /*1d7d0*/  SHFL.IDX P6, R14, R13, R12, R11 ;  /* 0x0000000c0d0e7389 */ /* 0x00006400000c000b */
[----:B01----:R-:W-:Y:S01]  /*1d7e0*/  ENDCOLLECTIVE ;  /* 0x000000000000791b */ /* 0x003fe20003800000 */
.L_x_8608:
        /* <DEDUP_REMOVED lines=15> */
.L_x_8609:
[----:B------:R-:W-:Y:S02]  /*1d8e0*/  IMAD.MOV.U32 R13, RZ, RZ, R7 ;  /* 0x000000ffff0d7224 */ /* 0x000fe400078e0007 */
[----:B------:R-:W-:-:S07]  /*1d8f0*/  IMAD.MOV.U32 R8, RZ, RZ, R14 ;  /* 0x000000ffff087224 */ /* 0x000fce00078e000e */
[----:B------:R-:W-:Y:S05]  /*1d900*/  WARPSYNC.COLLECTIVE R15, `(.L_x_8610) ;  /* 0x000000000f087348 */ /* 0x000fea0003c00000 */
[----:B------:R0:W1:Y:S02]  /*1d910*/  SHFL.IDX P6, R14, R13, R12, R11 ;  /* 0x0000000c0d0e7389 */ /* 0x00006400000c000b */
[----:B01----:R-:W-:Y:S01]  /*1d920*/  ENDCOLLECTIVE ;  /* 0x000000000000791b */ /* 0x003fe20003800000 */
.L_x_8610:
        /* <DEDUP_REMOVED lines=15> */
.L_x_8611:
[----:B------:R-:W-:Y:S02]  /*1da20*/  IMAD.MOV.U32 R13, RZ, RZ, R7 ;  /* 0x000000ffff0d7224 */ /* 0x000fe400078e0007 */
[----:B------:R-:W-:-:S07]  /*1da30*/  IMAD.MOV.U32 R8, RZ, RZ, R14 ;  /* 0x000000ffff087224 */ /* 0x000fce00078e000e */
[----:B------:R-:W-:Y:S05]  /*1da40*/  WARPSYNC.COLLECTIVE R15, `(.L_x_8612) ;  /* 0x000000000f087348 */ /* 0x000fea0003c00000 */
[----:B------:R0:W1:Y:S02]  /*1da50*/  SHFL.IDX P6, R14, R13, R12, R11 ;  /* 0x0000000c0d0e7389 */ /* 0x00006400000c000b */
[----:B01----:R-:W-:Y:S01]  /*1da60*/  ENDCOLLECTIVE ;  /* 0x000000000000791b */ /* 0x003fe20003800000 */
.L_x_8612:
[----:B------:R-:W-:Y:S02]  /*1da70*/  IMAD.MOV.U32 R13, RZ, RZ, R6 ;  /* 0x000000ffff0d7224 */ /* 0x000fe400078e0006 */
[----:B------:R-:W-:Y:S01]  /*1da80*/  IMAD.MOV.U32 R12, RZ, RZ, 0x5 ;  /* 0x00000005ff0c7424 */ /* 0x000fe200078e00ff */
[----:B------:R-:W-:-:S05]  /*1da90*/  @P4 IADD3 R14, P2, R30, R14, RZ ;  /* 0x0000000e1e0e4210 */ /* 0x000fca0007f5e0ff */
[----:B------:R-:W-:-:S08]  /*1daa0*/  @P4 IMAD.MOV.U32 R2, RZ, RZ, R14 ;  /* 0x000000ffff024224 */ /* 0x000fd000078e000e */
[----:B------:R-:W-:Y:S05]  /*1dab0*/  WARPSYNC.COLLECTIVE R15, `(.L_x_8613) ;  /* 0x000000000f087348 */ /* 0x000fea0003c00000 */
[----:B------:R0:W1:Y:S02]  /*1dac0*/  SHFL.IDX P6, R14, R13, R12, R11 ;  /* 0x0000000c0d0e7389 */ /* 0x00006400000c000b */
[----:B01----:R-:W-:Y:S01]  /*1dad0*/  ENDCOLLECTIVE ;  /* 0x000000000000791b */ /* 0x003fe20003800000 */
.L_x_8613:
[----:B------:R-:W-:-:S04]  /*1dae0*/  @P4 IMAD.X R9, RZ, RZ, R8, P2 ;  /* 0x000000ffff094224 */ /* 0x000fc800010e0608 */
[----:B------:R-:W-:-:S05]  /*1daf0*/  @P4 IMAD.MOV.U32 R3, RZ, RZ, R9 ;  /* 0x000000ffff034224 */ /* 0x000fca00078e0009 */
[----:B------:R-:W-:Y:S01]  /*1db00*/  @!PT LDS RZ, [RZ] ;  /* 0x00000000fffff984 */ /* 0x000fe20000000800 */
[----:B------:R-:W-:Y:S01]  /*1db10*/  @!PT LDS RZ, [RZ] ;  /* 0x00000000fffff984 */ /* 0x000fe20000000800 */
[----:B------:R-:W-:Y:S01]  /*1db20*/  @!PT LDS RZ, [RZ] ;  /* 0x00000000fffff984 */ /* 0x000fe20000000800 */
[----:B------:R0:W-:Y:S01]  /*1db30*/  @P4 LDGSTS.E.BYPASS.LTC128B.128 [R29+0x1a400], desc[UR50][R2.64], !P5 ;  /* 0x1a400000021d4fae */ /* 0x0001e2000e901d72 */
[----:B------:R-:W-:Y:S01]  /*1db40*/  LOP3.LUT P4, RZ, R0, 0x40, RZ, 0xc0, !PT ;  /* 0x0000004000ff7812 */ /* 0x000fe2000788c0ff */
[----:B------:R-:W-:Y:S02]  /*1db50*/  IMAD.MOV.U32 R13, RZ, RZ, R7 ;  /* 0x000000ffff0d7224 */ /* 0x000fe400078e0007 */
[----:B------:R-:W-:-:S10]  /*1db60*/  IMAD.MOV.U32 R8, RZ, RZ, R14 ;  /* 0x000000ffff087224 */ /* 0x000fd400078e000e */
[----:B0-----:R-:W-:Y:S05]  /*1db70*/  WARPSYNC.COLLECTIVE R15, `(.L_x_8614) ;  /* 0x000000000f087348 */ /* 0x001fea0003c00000 */
[----:B------:R1:W2:Y:S02]  /*1db80*/  SHFL.IDX P6, R14, R13, R12, R11 ;  /* 0x0000000c0d0e7389 */ /* 0x0002a400000c000b */
[----:B012---:R-:W-:Y:S01]  /*1db90*/  ENDCOLLECTIVE ;  /* 0x000000000000791b */ /* 0x007fe20003800000 */
.L_x_8614:
[----:B------:R-:W-:Y:S02]  /*1dba0*/  IMAD.MOV.U32 R13, RZ, RZ, R6 ;  /* 0x000000ffff0d7224 */ /* 0x000fe400078e0006 */
[----:B------:R-:W-:Y:S01]  /*1dbb0*/  IMAD.MOV.U32 R12, RZ, RZ, 0x6 ;  /* 0x00000006ff0c7424 */ /* 0x000fe200078e00ff */
[----:B------:R-:W-:-:S05]  /*1dbc0*/  @P3 IADD3 R14, P2, R30, R14, RZ ;  /* 0x0000000e1e0e3210 */ /* 0x000fca0007f5e0ff */
[----:B------:R-:W-:-:S08]  /*1dbd0*/  @P3 IMAD.MOV.U32 R2, RZ, RZ, R14 ;  /* 0x000000ffff023224 */ /* 0x000fd000078e000e */
[----:B------:R-:W-:Y:S05]  /*1dbe0*/  WARPSYNC.COLLECTIVE R15, `(.L_x_8615) ;  /* 0x000000000f087348 */ /* 0x000fea0003c00000 */
[----:B------:R0:W1:Y:S02]  /*1dbf0*/  SHFL.IDX P6, R14, R13, R12, R11 ;  /* 0x0000000c0d0e7389 */ /* 0x00006400000c000b */
[----:B01----:R-:W-:Y:S01]  /*1dc00*/  ENDCOLLECTIVE ;  /* 0x000000000000791b */ /* 0x003fe20003800000 */
.L_x_8615:
        /* <DEDUP_REMOVED lines=11> */
.L_x_8616:
[----:B------:R-:W-:Y:S02]  /*1dcc0*/  IMAD.MOV.U32 R13, RZ, RZ, R6 ;  /* 0x000000ffff0d7224 */ /* 0x000fe400078e0006 */
[----:B------:R-:W-:Y:S01]  /*1dcd0*/  IMAD.MOV.U32 R12, RZ, RZ, 0x7 ;  /* 0x00000007ff0c7424 */ /* 0x000fe200078e00ff */
[----:B------:R-:W-:-:S05]  /*1dce0*/  @P4 IADD3 R14, P2, R30, R14, RZ ;  /* 0x0000000e1e0e4210 */ /* 0x000fca0007f5e0ff */
[----:B------:R-:W-:-:S08]  /*1dcf0*/  @P4 IMAD.MOV.U32 R2, RZ, RZ, R14 ;  /* 0x000000ffff024224 */ /* 0x000fd000078e000e */
[----:B------:R-:W-:Y:S05]  /*1dd00*/  WARPSYNC.COLLECTIVE R15, `(.L_x_8617) ;  /* 0x000000000f087348 */ /* 0x000fea0003c00000 */
[----:B------:R0:W1:Y:S02]  /*1dd10*/  SHFL.IDX P6, R14, R13, R12, R11 ;  /* 0x0000000c0d0e7389 */ /* 0x00006400000c000b */
[----:B01----:R-:W-:Y:S01]  /*1dd20*/  ENDCOLLECTIVE ;  /* 0x000000000000791b */ /* 0x003fe20003800000 */
.L_x_8617:
        /* <DEDUP_REMOVED lines=11> */
.L_x_8618:
[----:B------:R-:W-:Y:S02]  /*1dde0*/  IMAD.MOV.U32 R13, RZ, RZ, R4 ;  /* 0x000000ffff0d7224 */ /* 0x000fe400078e0004 */
[----:B------:R-:W-:Y:S01]  /*1ddf0*/  IMAD.MOV.U32 R12, RZ, RZ, RZ ;  /* 0x000000ffff0c7224 */ /* 0x000fe200078e00ff */
[----:B------:R-:W-:-:S13]  /*1de00*/  @P0 IADD3 R9, P2, R30, R14, RZ ;  /* 0x0000000e1e090210 */ /* 0x000fda0007f5e0ff */
[----:B------:R-:W-:Y:S05]  /*1de10*/  WARPSYNC.COLLECTIVE R15, `(.L_x_8619) ;  /* 0x000000000f087348 */ /* 0x000fea0003c00000 */
[----:B------:R0:W1:Y:S02]  /*1de20*/  SHFL.IDX P6, R14, R13, R12, R11 ;  /* 0x0000000c0d0e7389 */ /* 0x00006400000c000b */
[----:B01----:R-:W-:Y:S01]  /*1de30*/  ENDCOLLECTIVE ;  /* 0x000000000000791b */ /* 0x003fe20003800000 */
.L_x_8619:
        /* <DEDUP_REMOVED lines=12> */
.L_x_8620:
[----:B------:R-:W-:Y:S02]  /*1df00*/  IMAD.MOV.U32 R13, RZ, RZ, R4 ;  /* 0x000000ffff0d7224 */ /* 0x000fe400078e0004 */
[----:B------:R-:W-:Y:S01]  /*1df10*/  IMAD.MOV.U32 R12, RZ, RZ, 0x1 ;  /* 0x00000001ff0c7424 */ /* 0x000fe200078e00ff */
[----:B------:R-:W-:-:S05]  /*1df20*/  @P1 IADD3 R14, P0, R30, R14, RZ ;  /* 0x0000000e1e0e1210 */ /* 0x000fca0007f1e0ff */
[----:B------:R-:W-:-:S08]  /*1df30*/  @P1 IMAD.MOV.U32 R2, RZ, RZ, R14 ;  /* 0x000000ffff021224 */ /* 0x000fd000078e000e */
[----:B------:R-:W-:Y:S05]  /*1df40*/  WARPSYNC.COLLECTIVE R15, `(.L_x_8621) ;  /* 0x000000000f087348 */ /* 0x000fea0003c00000 */
[----:B------:R0:W1:Y:S02]  /*1df50*/  SHFL.IDX P6, R14, R13, R12, R11 ;  /* 0x0000000c0d0e7389 */ /* 0x00006400000c000b */
[----:B01----:R-:W-:Y:S01]  /*1df60*/  ENDCOLLECTIVE ;  /* 0x000000000000791b */ /* 0x003fe20003800000 */
.L_x_8621:
        /* <DEDUP_REMOVED lines=11> */
.L_x_8622:
[----:B------:R-:W-:Y:S05]  /*1e020*/  BRA `(.L_x_8623) ;  /* 0xffffffb400347947 */ /* 0x000fea000383ffff */
.L_x_8537:
[----:B------:R-:W-:Y:S02]  /*1e030*/  IMAD.MOV.U32 R13, RZ, RZ, R4 ;  /* 0x000000ffff0d7224 */ /* 0x000fe400078e0004 */
[----:B------:R-:W-:Y:S02]  /*1e040*/  IMAD.MOV.U32 R12, RZ, RZ, RZ ;  /* 0x000000ffff0c7224 */ /* 0x000fe400078e00ff */
[----:B------:R-:W-:Y:S02]  /*1e050*/  IMAD.MOV.U32 R11, RZ, RZ, 0x181f ;  /* 0x0000181fff0b7424 */ /* 0x000fe400078e00ff */
[----:B------:R-:W-:Y:S02]  /*1e060*/  IMAD.MOV.U32 R15, RZ, RZ, -0x1 ;  /* 0xffffffffff0f7424 */ /* 0x000fe400078e00ff */
[----:B------:R-:W-:-:S07]  /*1e070*/  VIADD R6, R24, UR41 ;  /* 0x0000002918067c36 */ /* 0x000fce0008000000 */
[----:B0-----:R-:W-:Y:S05]  /*1e080*/  WARPSYNC.COLLECTIVE R15, `(.L_x_8624) ;  /* 0x000000000f087348 */ /* 0x001fea0003c00000 */
[----:B------:R1:W2:Y:S02]  /*1e090*/  SHFL.IDX P6, R14, R13, R12, R11 ;  /* 0x0000000c0d0e7389 */ /* 0x0002a400000c000b */
[----:B012---:R-:W-:Y:S01]  /*1e0a0*/  ENDCOLLECTIVE ;  /* 0x000000000000791b */ /* 0x007fe20003800000 */
.L_x_8624:
[----:B------:R-:W-:Y:S02]  /*1e0b0*/  VIADD R8, R6, 0x10 ;  /* 0x0000001006087836 */ /* 0x000fe40000000000 */
[----:B------:R-:W-:Y:S02]  /*1e0c0*/  IMAD.MOV.U32 R13, RZ, RZ, R0 ;  /* 0x000000ffff0d7224 */ /* 0x000fe400078e0000 */
[----:B------:R-:W-:-:S07]  /*1e0d0*/  IMAD.MOV.U32 R2, RZ, RZ, R14 ;  /* 0x000000ffff027224 */ /* 0x000fce00078e000e */
[----:B------:R-:W-:Y:S05]  /*1e0e0*/  WARPSYNC.COLLECTIVE R15, `(.L_x_8625) ;  /* 0x000000000f087348 */ /* 0x000fea0003c00000 */
[----:B------:R0:W1:Y:S02]  /*1e0f0*/  SHFL.IDX P6, R14, R13, R12, R11 ;  /* 0x0000000c0d0e7389 */ /* 0x00006400000c000b */
[----:B01----:R-:W-:Y:S01]  /*1e100*/  ENDCOLLECTIVE ;  /* 0x000000000000791b */ /* 0x003fe20003800000 */
.L_x_8625:
        /* <DEDUP_REMOVED lines=11> */
.L_x_8626:
        /* <DEDUP_REMOVED lines=12> */
.L_x_8627:
[----:B------:R-:W-:Y:S02]  /*1e280*/  IMAD.MOV.U32 R13, RZ, RZ, R4 ;  /* 0x000000ffff0d7224 */ /* 0x000fe400078e0004 */
[----:B------:R-:W-:Y:S02]  /*1e290*/  IMAD.MOV.U32 R12, RZ, RZ, 0x2 ;  /* 0x00000002ff0c7424 */ /* 0x000fe400078e00ff */
[----:B------:R-:W-:-:S07]  /*1e2a0*/  IMAD.MOV.U32 R3, RZ, RZ, R14 ;  /* 0x000000ffff037224 */ /* 0x000fce00078e000e */
[----:B------:R-:W-:Y:S05]  /*1e2b0*/  WARPSYNC.COLLECTIVE R15, `(.L_x_8628) ;  /* 0x000000000f087348 */ /* 0x000fea0003c00000 */
[----:B------:R0:W1:Y:S02]  /*1e2c0*/  SHFL.IDX P6, R14, R13, R12, R11 ;  /* 0x0000000c0d0e7389 */ /* 0x00006400000c000b */
[----:B01----:R-:W-:Y:S01]  /*1e2d0*/  ENDCOLLECTIVE ;  /* 0x000000000000791b */ /* 0x003fe20003800000 */
.L_x_8628:
[----:B------:R-:W-:-:S05]  /*1e2e0*/  @!P1 IADD3 R9, P3, R30, R3, RZ ;  /* 0x000000031e099210 */ /* 0x000fca0007f7e0ff */
[----:B------:R-:W-:Y:S02]  /*1e2f0*/  @!P1 IMAD.X R10, RZ, RZ, R7, P3 ;  /* 0x000000ffff0a9224 */ /* 0x000fe400018e0607 */
[----:B------:R-:W-:Y:S02]  /*1e300*/  @!P1 IMAD.MOV.U32 R2, RZ, RZ, R9 ;  /* 0x000000ffff029224 */ /* 0x000fe400078e0009 */
        /* <DEDUP_REMOVED lines=11> */
.L_x_8629:
[----:B------:R-:W-:Y:S02]  /*1e3c0*/  IMAD.MOV.U32 R13, RZ, RZ, R4 ;  /* 0x000000ffff0d7224 */ /* 0x000fe400078e0004 */
[----:B------:R-:W-:Y:S01]  /*1e3d0*/  IMAD.MOV.U32 R12, RZ, RZ, 0x3 ;  /* 0x00000003ff0c7424 */ /* 0x000fe200078e00ff */
[----:B------:R-:W-:-:S05]  /*1e3e0*/  @!P1 IADD3 R14, P2, R30, R14, RZ ;  /* 0x0000000e1e0e9210 */ /* 0x000fca0007f5e0ff */
[----:B------:R-:W-:-:S08]  /*1e3f0*/  @!P1 IMAD.MOV.U32 R2, RZ, RZ, R14 ;  /* 0x000000ffff029224 */ /* 0x000fd000078e000e */
[----:B------:R-:W-:Y:S05]  /*1e400*/  WARPSYNC.COLLECTIVE R15, `(.L_x_8630) ;  /* 0x000000000f087348 */ /* 0x000fea0003c00000 */
[----:B------:R0:W1:Y:S02]  /*1e410*/  SHFL.IDX P6, R14, R13, R12, R11 ;  /* 0x0000000c0d0e7389 */ /* 0x00006400000c000b */
[----:B01----:R-:W-:Y:S01]  /*1e420*/  ENDCOLLECTIVE ;  /* 0x000000000000791b */ /* 0x003fe20003800000 */
.L_x_8630:
[----:B------:R-:W-:Y:S02]  /*1e430*/  @!P1 IMAD.X R3, RZ, RZ, R8, P2 ;  /* 0x000000ffff039224 */ /* 0x000fe400010e0608 */
[----:B------:R-:W-:-:S03]  /*1e440*/  VIADD R8, R6, 0x30 ;  /* 0x0000003006087836 */ /* 0x000fc60000000000 */
[----:B------:R-:W-:Y:S01]  /*1e450*/  @!PT LDS RZ, [RZ] ;  /* 0x00000000fffff984 */ /* 0x000fe20000000800 */
[----:B------:R-:W-:Y:S01]  /*1e460*/  @!PT LDS RZ, [RZ] ;  /* 0x00000000fffff984 */ /* 0x000fe20000000800 */
[----:B------:R-:W-:Y:S01]  /*1e470*/  @!PT LDS RZ, [RZ] ;  /* 0x00000000fffff984 */ /* 0x000fe20000000800 */
[----:B------:R0:W-:Y:S02]  /*1e480*/  @!P1 LDGSTS.E.BYPASS.LTC128B.128 [R29+0x15400], desc[UR50][R2.64], !P0 ;  /* 0x15400000021d9fae */ /* 0x0001e4000c101d72 */
[----:B------:R-:W-:Y:S01]  /*1e490*/  ISETP.GE.AND P2, PT, R8, R5, PT ;  /* 0x000000050800720c */ /* 0x000fe20003f46270 */
[----:B------:R-:W-:Y:S02]  /*1e4a0*/  VIADD R8, R6, 0x40 ;  /* 0x0000004006087836 */ /* 0x000fe40000000000 */
[----:B------:R-:W-:Y:S02]  /*1e4b0*/  IMAD.MOV.U32 R13, RZ, RZ, R0 ;  /* 0x000000ffff0d7224 */ /* 0x000fe400078e0000 */
[----:B------:R-:W-:-:S08]  /*1e4c0*/  IMAD.MOV.U32 R7, RZ, RZ, R14 ;  /* 0x000000ffff077224 */ /* 0x000fd000078e000e */
[----:B0-----:R-:W-:Y:S05]  /*1e4d0*/  WARPSYNC.COLLECTIVE R15, `(.L_x_8631) ;  /* 0x000000000f087348 */ /* 0x001fea0003c00000 */
[----:B------:R1:W2:Y:S02]  /*1e4e0*/  SHFL.IDX P6, R14, R13, R12, R11 ;  /* 0x0000000c0d0e7389 */ /* 0x0002a400000c000b */
[----:B012---:R-:W-:Y:S01]  /*1e4f0*/  ENDCOLLECTIVE ;  /* 0x000000000000791b */ /* 0x007fe20003800000 */
.L_x_8631:
[----:B------:R-:W-:Y:S02]  /*1e500*/  IMAD.MOV.U32 R13, RZ, RZ, R4 ;  /* 0x000000ffff0d7224 */ /* 0x000fe400078e0004 */
[----:B------:R-:W-:Y:S02]  /*1e510*/  IMAD.MOV.U32 R12, RZ, RZ, 0x4 ;  /* 0x00000004ff0c7424 */ /* 0x000fe400078e00ff */
[----:B------:R-:W-:-:S07]  /*1e520*/  IMAD.MOV.U32 R9, RZ, RZ, R14 ;  /* 0x000000ffff097224 */ /* 0x000fce00078e000e */
[----:B------:R-:W-:Y:S05]  /*1e530*/  WARPSYNC.COLLECTIVE R15, `(.L_x_8632) ;  /* 0x000000000f087348 */ /* 0x000fea0003c00000 */
[----:B------:R0:W1:Y:S02]  /*1e540*/  SHFL.IDX P6, R14, R13, R12, R11 ;  /* 0x0000000c0d0e7389 */ /* 0x00006400000c000b */
[----:B01----:R-:W-:Y:S01]  /*1e550*/  ENDCOLLECTIVE ;  /* 0x000000000000791b */ /* 0x003fe20003800000 */
.L_x_8632:
        /* <DEDUP_REMOVED lines=12> */
.L_x_8633:
[----:B------:R-:W-:Y:S02]  /*1e620*/  IMAD.MOV.U32 R13, RZ, RZ, R4 ;  /* 0x000000ffff0d7224 */ /* 0x000fe400078e0004 */
[----:B------:R-:W-:Y:S01]  /*1e630*/  IMAD.MOV.U32 R12, RZ, RZ, 0x5 ;  /* 0x00000005ff0c7424 */ /* 0x000fe200078e00ff */
[----:B------:R-:W-:-:S13]  /*1e640*/  @!P1 IADD3 R2, P2, R30, R14, RZ ;  /* 0x0000000e1e029210 */ /* 0x000fda0007f5e0ff */
[----:B------:R-:W-:Y:S05]  /*1e650*/  WARPSYNC.COLLECTIVE R15, `(.L_x_8634) ;  /* 0x000000000f087348 */ /* 0x000fea0003c00000 */
[----:B------:R0:W1:Y:S02]  /*1e660*/  SHFL.IDX P6, R14, R13, R12, R11 ;  /* 0x0000000c0d0e7389 */ /* 0x00006400000c000b */
[----:B01----:R-:W-:Y:S01]  /*1e670*/  ENDCOLLECTIVE ;  /* 0x000000000000791b */ /* 0x003fe20003800000 */
.L_x_8634:
[----:B------:R-:W-:Y:S02]  /*1e680*/  @!P1 IMAD.X R3, RZ, RZ, R8, P2 ;  /* 0x000000ffff039224 */ /* 0x000fe400010e0608 */
[----:B------:R-:W-:-:S03]  /*1e690*/  VIADD R8, R6, 0x50 ;  /* 0x0000005006087836 */ /* 0x000fc60000000000 */
[----:B------:R-:W-:Y:S01]  /*1e6a0*/  @!PT LDS RZ, [RZ] ;  /* 0x00000000fffff984 */ /* 0x000fe20000000800 */
[----:B------:R-:W-:Y:S01]  /*1e6b0*/  @!PT LDS RZ, [RZ] ;  /* 0x00000000fffff984 */ /* 0x000fe20000000800 */
[----:B------:R-:W-:Y:S01]  /*1e6c0*/  @!PT LDS RZ, [RZ] ;  /* 0x00000000fffff984 */ /* 0x000fe20000000800 */
[----:B------:R0:W-:Y:S02]  /*1e6d0*/  @!P1 LDGSTS.E.BYPASS.LTC128B.128 [R29+0x16400], desc[UR50][R2.64], !P0 ;  /* 0x16400000021d9fae */ /* 0x0001e4000c101d72 */
[----:B------:R-:W-:Y:S01]  /*1e6e0*/  ISETP.GE.AND P2, PT, R8, R5, PT ;  /* 0x000000050800720c */ /* 0x000fe20003f46270 */
[----:B------:R-:W-:Y:S02]  /*1e6f0*/  IMAD.MOV.U32 R13, RZ, RZ, R0 ;  /* 0x000000ffff0d7224 */ /* 0x000fe400078e0000 */
[----:B------:R-:W-:-:S10]  /*1e700*/  IMAD.MOV.U32 R7, RZ, RZ, R14 ;  /* 0x000000ffff077224 */ /* 0x000fd400078e000e */
[----:B0-----:R-:W-:Y:S05]  /*1e710*/  WARPSYNC.COLLECTIVE R15, `(.L_x_8635) ;  /* 0x000000000f087348 */ /* 0x001fea0003c00000 */
[----:B------:R1:W2:Y:S02]  /*1e720*/  SHFL.IDX P6, R14, R13, R12, R11 ;  /* 0x0000000c0d0e7389 */ /* 0x0002a400000c000b */
[----:B012---:R-:W-:Y:S01]  /*1e730*/  ENDCOLLECTIVE ;  /* 0x000000000000791b */ /* 0x007fe20003800000 */
.L_x_8635:
[----:B------:R-:W-:Y:S02]  /*1e740*/  IMAD.MOV.U32 R13, RZ, RZ, R4 ;  /* 0x000000ffff0d7224 */ /* 0x000fe400078e0004 */
[----:B------:R-:W-:Y:S02]  /*1e750*/  IMAD.MOV.U32 R12, RZ, RZ, 0x6 ;  /* 0x00000006ff0c7424 */ /* 0x000fe400078e00ff */
[----:B------:R-:W-:-:S07]  /*1e760*/  IMAD.MOV.U32 R9, RZ, RZ, R14 ;  /* 0x000000ffff097224 */ /* 0x000fce00078e000e */
[----:B------:R-:W-:Y:S05]  /*1e770*/  WARPSYNC.COLLECTIVE R15, `(.L_x_8636) ;  /* 0x000000000f087348 */ /* 0x000fea0003c00000 */
[----:B------:R0:W1:Y:S02]  /*1e780*/  SHFL.IDX P6, R14, R13, R12, R11 ;  /* 0x0000000c0d0e7389 */ /* 0x00006400000c000b */
[----:B01----:R-:W-:Y:S01]  /*1e790*/  ENDCOLLECTIVE ;  /* 0x000000000000791b */ /* 0x003fe20003800000 */
.L_x_8636:
[----:B------:R-:W-:-:S05]  /*1e7a0*/  @!P2 IADD3 R2, P1, R30, R9, RZ ;  /* 0x000000091e02a210 */ /* 0x000fca0007f3e0ff */
[----:B------:R-:W-:-:S05]  /*1e7b0*/  @!P2 IMAD.X R3, RZ, RZ, R7, P1 ;  /* 0x000000ffff03a224 */ /* 0x000fca00008e0607 */
        /* <DEDUP_REMOVED lines=9> */
.L_x_8637:
[----:B------:R-:W-:-:S05]  /*1e850*/  VIADD R2, R6, 0x60 ;  /* 0x0000006006027836 */ /* 0x000fca0000000000 */
[----:B------:R-:W-:Y:S01]  /*1e860*/  ISETP.GE.AND P1, PT, R2, R5, PT ;  /* 0x000000050200720c */ /* 0x000fe20003f26270 */
[----:B------:R-:W-:Y:S02]  /*1e870*/  IMAD.MOV.U32 R13, RZ, RZ, R4 ;  /* 0x000000ffff0d7224 */ /* 0x000fe400078e0004 */
[----:B------:R-:W-:-:S10]  /*1e880*/  IMAD.MOV.U32 R12, RZ, RZ, 0x7 ;  /* 0x00000007ff0c7424 */ /* 0x000fd400078e00ff */
[----:B------:R-:W-:-:S05]  /*1e890*/  @!P1 IADD3 R14, P2, R30, R14, RZ ;  /* 0x0000000e1e0e9210 */ /* 0x000fca0007f5e0ff */
[----:B------:R-:W-:-:S08]  /*1e8a0*/  @!P1 IMAD.MOV.U32 R2, RZ, RZ, R14 ;  /* 0x000000ffff029224 */ /* 0x000fd000078e000e */
[----:B------:R-:W-:Y:S05]  /*1e8b0*/  WARPSYNC.COLLECTIVE R15, `(.L_x_8638) ;  /* 0x000000000f087348 */ /* 0x000fea0003c00000 */
[----:B------:R0:W1:Y:S02]  /*1e8c0*/  SHFL.IDX P6, R14, R13, R12, R11 ;  /* 0x0000000c0d0e7389 */ /* 0x00006400000c000b */
[----:B01----:R-:W-:Y:S01]  /*1e8d0*/  ENDCOLLECTIVE ;  /* 0x000000000000791b */ /* 0x003fe20003800000 */
.L_x_8638:
        /* <DEDUP_REMOVED lines=11> */
.L_x_8639:
[----:B------:R-:W-:Y:S05]  /*1e990*/  BRA `(.L_x_8640) ;  /* 0xffffffb400207947 */ /* 0x000fea000383ffff */
.L_x_8538:
[----:B0-----:R0:W1:Y:S02]  /*1e9a0*/  SYNCS.PHASECHK.TRANS64.TRYWAIT P0, [R25+URZ+0x22820], R0 ;  /* 0x02282000190075a7 */ /* 0x001064000800017f */
[----:B-1----:R-:W-:Y:S05]  /*1e9b0*/  @!P0 NANOSLEEP.SYNCS 0x989680 ;  /* 0x009896800000895d */ /* 0x002fea0003900000 */
[----:B------:R-:W1:Y:S02]  /*1e9c0*/  @!P0 SYNCS.PHASECHK.TRANS64 P0, [R25+URZ+0x22820], R0 ;  /* 0x02282000190085a7 */ /* 0x000e64000800007f */
[----:B-1----:R-:W-:Y:S05]  /*1e9d0*/  @!P0 BRA `(.L_x_8538) ;  /* 0xfffffffc00f08947 */ /* 0x002fea000383ffff */
[----:B------:R-:W-:Y:S05]  /*1e9e0*/  BRA `(.L_x_8641) ;  /* 0xffffffb400507947 */ /* 0x000fea000383ffff */
.L_x_8541:
[----:B0-----:R0:W1:Y:S02]  /*1e9f0*/  SYNCS.PHASECHK.TRANS64.TRYWAIT P1, [R3+URZ+0x22880], R26 ;  /* 0x0228801a030075a7 */ /* 0x001064000802017f */
[----:B-1----:R-:W-:Y:S05]  /*1ea00*/  @!P1 NANOSLEEP.SYNCS 0x989680 ;  /* 0x009896800000995d */ /* 0x002fea0003900000 */
[----:B------:R-:W1:Y:S02]  /*1ea10*/  @!P1 SYNCS.PHASECHK.TRANS64 P1, [R3+URZ+0x22880], R26 ;  /* 0x0228801a030095a7 */ /* 0x000e64000802007f */
[----:B-1----:R-:W-:Y:S05]  /*1ea20*/  @!P1 BRA `(.L_x_8541) ;  /* 0xfffffffc00f09947 */ /* 0x002fea000383ffff */
[----:B------:R-:W-:Y:S05]  /*1ea30*/  BRA `(.L_x_8642) ;  /* 0xffffffb800647947 */ /* 0x000fea000383ffff */
.L_x_8542:
        /* <DEDUP_REMOVED lines=8> */
.L_x_8644:
[----:B------:R-:W-:Y:S05]  /*1eac0*/  BSYNC B0 ;  /* 0x0000000000007941 */ /* 0x000fea0003800000 */
.L_x_8643:
        /* <DEDUP_REMOVED lines=9> */
.L_x_8645:
[----:B------:R-:W-:Y:S02]  /*1eb60*/  IMAD.MOV.U32 R13, RZ, RZ, R7 ;  /* 0x000000ffff0d7224 */ /* 0x000fe400078e0007 */
[----:B------:R-:W-:Y:S02]  /*1eb70*/  IMAD.MOV.U32 R12, RZ, RZ, 0x1 ;  /* 0x00000001ff0c7424 */ /* 0x000fe400078e00ff */
[----:B------:R-:W-:-:S07]  /*1eb80*/  IMAD.MOV.U32 R4, RZ, RZ, R14 ;  /* 0x000000ffff047224 */ /* 0x000fce00078e000e */
[----:B------:R-:W-:Y:S05]  /*1eb90*/  WARPSYNC.COLLECTIVE R15, `(.L_x_8646) ;  /* 0x000000000f087348 */ /* 0x000fea0003c00000 */
[----:B------:R0:W1:Y:S02]  /*1eba0*/  SHFL.IDX P6, R14, R13, R12, R11 ;  /* 0x0000000c0d0e7389 */ /* 0x00006400000c000b */
[----:B01----:R-:W-:Y:S01]  /*1ebb0*/  ENDCOLLECTIVE ;  /* 0x000000000000791b */ /* 0x003fe20003800000 */
.L_x_8646:
        /* <DEDUP_REMOVED lines=11> */
.L_x_8647:
        /* <DEDUP_REMOVED lines=9> */
.L_x_8648:
        /* <DEDUP_REMOVED lines=9> */
.L_x_8649:
[----:B------:R-:W-:Y:S02]  /*1ed90*/  IMAD.MOV.U32 R13, RZ, RZ, R7 ;  /* 0x000000ffff0d7224 */ /* 0x000fe400078e0007 */
[----:B------:R-:W-:Y:S02]  /*1eda0*/  IMAD.MOV.U32 R12, RZ, RZ, 0x3 ;  /* 0x00000003ff0c7424 */ /* 0x000fe400078e00ff */
[----:B------:R-:W-:-:S07]  /*1edb0*/  IMAD.MOV.U32 R4, RZ, RZ, R14 ;  /* 0x000000ffff047224 */ /* 0x000fce00078e000e */
[----:B------:R-:W-:Y:S05]  /*1edc0*/  WARPSYNC.COLLECTIVE R15, `(.L_x_8650) ;  /* 0x000000000f087348 */ /* 0x000fea0003c00000 */
[----:B------:R0:W1:Y:S02]  /*1edd0*/  SHFL.IDX P6, R14, R13, R12, R11 ;  /* 0x0000000c0d0e7389 */ /* 0x00006400000c000b */
[----:B01----:R-:W-:Y:S01]  /*1ede0*/  ENDCOLLECTIVE ;  /* 0x000000000000791b */ /* 0x003fe20003800000 */
.L_x_8650:
        /* <DEDUP_REMOVED lines=11> */
.L_x_8651:
[----:B------:R-:W-:Y:S02]  /*1eea0*/  IMAD.MOV.U32 R13, RZ, RZ, R7 ;  /* 0x000000ffff0d7224 */ /* 0x000fe400078e0007 */
[----:B------:R-:W-:Y:S02]  /*1eeb0*/  IMAD.MOV.U32 R12, RZ, RZ, 0x4 ;  /* 0x00000004ff0c7424 */ /* 0x000fe400078e00ff */
[----:B------:R-:W-:-:S07]  /*1eec0*/  IMAD.MOV.U32 R4, RZ, RZ, R14 ;  /* 0x000000ffff047224 */ /* 0x000fce00078e000e */
[----:B------:R-:W-:Y:S05]  /*1eed0*/  WARPSYNC.COLLECTIVE R15, `(.L_x_8652) ;  /* 0x000000000f087348 */ /* 0x000fea0003c00000 */
[----:B------:R0:W1:Y:S02]  /*1eee0*/  SHFL.IDX P6, R14, R13, R12, R11 ;  /* 0x0000000c0d0e7389 */ /* 0x00006400000c000b */
[----:B01----:R-:W-:Y:S01]  /*1eef0*/  ENDCOLLECTIVE ;  /* 0x000000000000791b */ /* 0x003fe20003800000 */
.L_x_8652:
        /* <DEDUP_REMOVED lines=11> */
.L_x_8653:
[----:B------:R-:W-:Y:S02]  /*1efb0*/  IMAD.MOV.U32 R13, RZ, RZ, R7 ;  /* 0x000000ffff0d7224 */ /* 0x000fe400078e0007 */
[----:B------:R-:W-:Y:S02]  /*1efc0*/  IMAD.MOV.U32 R12, RZ, RZ, 0x5 ;  /* 0x00000005ff0c7424 */ /* 0x000fe400078e00ff */
[----:B------:R-:W-:-:S07]  /*1efd0*/  IMAD.MOV.U32 R4, RZ, RZ, R14 ;  /* 0x000000ffff047224 */ /* 0x000fce00078e000e */
[----:B------:R-:W-:Y:S05]  /*1efe0*/  WARPSYNC.COLLECTIVE R15, `(.L_x_8654) ;  /* 0x000000000f087348 */ /* 0x000fea0003c00000 */
[----:B------:R0:W1:Y:S02]  /*1eff0*/  SHFL.IDX P6, R14, R13, R12, R11 ;  /* 0x0000000c0d0e7389 */ /* 0x00006400000c000b */
[----:B01----:R-:W-:Y:S01]  /*1f000*/  ENDCOLLECTIVE ;  /* 0x000000000000791b */ /* 0x003fe20003800000 */
.L_x_8654:
        /* <DEDUP_REMOVED lines=11> */
.L_x_8655:
[----:B------:R-:W-:Y:S02]  /*1f0c0*/  IMAD.MOV.U32 R13, RZ, RZ, R7 ;  /* 0x000000ffff0d7224 */ /* 0x000fe400078e0007 */
[----:B------:R-:W-:Y:S02]  /*1f0d0*/  IMAD.MOV.U32 R12, RZ, RZ, 0x6 ;  /* 0x00000006ff0c7424 */ /* 0x000fe400078e00ff */
[----:B------:R-:W-:-:S07]  /*1f0e0*/  IMAD.MOV.U32 R4, RZ, RZ, R14 ;  /* 0x000000ffff047224 */ /* 0x000fce00078e000e */
[----:B------:R-:W-:Y:S05]  /*1f0f0*/  WARPSYNC.COLLECTIVE R15, `(.L_x_8656) ;  /* 0x000000000f087348 */ /* 0x000fea0003c00000 */
[----:B------:R0:W1:Y:S02]  /*1f100*/  SHFL.IDX P6, R14, R13, R12, R11 ;  /* 0x0000000c0d0e7389 */ /* 0x00006400000c000b */
[----:B01----:R-:W-:Y:S01]  /*1f110*/  ENDCOLLECTIVE ;  /* 0x000000000000791b */ /* 0x003fe20003800000 */
.L_x_8656:
        /* <DEDUP_REMOVED lines=11> */
.L_x_8657:
[----:B------:R-:W-:Y:S02]  /*1f1d0*/  IMAD.MOV.U32 R13, RZ, RZ, R7 ;  /* 0x000000ffff0d7224 */ /* 0x000fe400078e0007 */
[----:B------:R-:W-:Y:S02]  /*1f1e0*/  IMAD.MOV.U32 R12, RZ, RZ, 0x7 ;  /* 0x00000007ff0c7424 */ /* 0x000fe400078e00ff */
[----:B------:R-:W-:-:S07]  /*1f1f0*/  IMAD.MOV.U32 R4, RZ, RZ, R14 ;  /* 0x000000ffff047224 */ /* 0x000fce00078e000e */
[----:B------:R-:W-:Y:S05]  /*1f200*/  WARPSYNC.COLLECTIVE R15, `(.L_x_8658) ;  /* 0x000000000f087348 */ /* 0x000fea0003c00000 */
[----:B------:R0:W1:Y:S02]  /*1f210*/  SHFL.IDX P6, R14, R13, R12, R11 ;  /* 0x0000000c0d0e7389 */ /* 0x00006400000c000b */
[----:B01----:R-:W-:Y:S01]  /*1f220*/  ENDCOLLECTIVE ;  /* 0x000000000000791b */ /* 0x003fe20003800000 */
.L_x_8658:
[----:B------:R-:W-:Y:S01]  /*1f230*/  IMAD.MOV.U32 R13, RZ, RZ, R6 ;  /* 0x000000ffff0d7224 */ /* 0x000fe200078e0006 */
[----:B------:R-:W-:-:S05]  /*1f240*/  IADD3 R6, P1, R30, R4, RZ ;  /* 0x000000041e067210 */ /* 0x000fca0007f3e0ff */
[----:B------:R-:W-:Y:S02]  /*1f250*/  IMAD.X R7, RZ, RZ, R27, P1 ;  /* 0x000000ffff077224 */ /* 0x000fe400008e061b */
[----:B------:R-:W-:-:S03]  /*1f260*/  IMAD.MOV.U32 R5, RZ, RZ, R14 ;  /* 0x000000ffff057224 */ /* 0x000fc600078e000e */
[----:B------:R-:W-:Y:S01]  /*1f270*/  @!PT LDS RZ, [RZ] ;  /* 0x00000000fffff984 */ /* 0x000fe20000000800 */
[----:B------:R-:W-:Y:S01]  /*1f280*/  @!PT LDS RZ, [RZ] ;  /* 0x00000000fffff984 */ /* 0x000fe20000000800 */
[----:B------:R-:W-:Y:S01]  /*1f290*/  @!PT LDS RZ, [RZ] ;  /* 0x00000000fffff984 */ /* 0x000fe20000000800 */
[----:B------:R0:W-:Y:S04]  /*1f2a0*/  LDGSTS.E.BYPASS.LTC128B.128 [R17+0xd400], desc[UR50][R6.64], !P2 ;  /* 0x0d40000006117fae */ /* 0x0001e8000d101d72 */
[----:B0-----:R-:W-:Y:S05]  /*1f2b0*/  WARPSYNC.COLLECTIVE R15, `(.L_x_8659) ;  /* 0x000000000f087348 */ /* 0x001fea0003c00000 */
[----:B------:R1:W2:Y:S02]  /*1f2c0*/  SHFL.IDX P6, R14, R13, R12, R11 ;  /* 0x0000000c0d0e7389 */ /* 0x0002a400000c000b */
[----:B012---:R-:W-:Y:S01]  /*1f2d0*/  ENDCOLLECTIVE ;  /* 0x000000000000791b */ /* 0x007fe20003800000 */
.L_x_8659:
        /* <DEDUP_REMOVED lines=9> */
.L_x_8660:
        /* <DEDUP_REMOVED lines=9> */
.L_x_8661:
[----:B------:R-:W-:Y:S02]  /*1f400*/  IMAD.MOV.U32 R13, RZ, RZ, R19 ;  /* 0x000000ffff0d7224 */ /* 0x000fe400078e0013 */
[----:B------:R-:W-:Y:S02]  /*1f410*/  IMAD.MOV.U32 R12, RZ, RZ, 0x1 ;  /* 0x00000001ff0c7424 */ /* 0x000fe400078e00ff */
[----:B------:R-:W-:-:S07]  /*1f420*/  IMAD.MOV.U32 R7, RZ, RZ, R14 ;  /* 0x000000ffff077224 */ /* 0x000fce00078e000e */
[----:B------:R-:W-:Y:S05]  /*1f430*/  WARPSYNC.COLLECTIVE R15, `(.L_x_8662) ;  /* 0x000000000f087348 */ /* 0x000fea0003c00000 */
[----:B------:R0:W1:Y:S02]  /*1f440*/  SHFL.IDX P6, R14, R13, R12, R11 ;  /* 0x0000000c0d0e7389 */ /* 0x00006400000c000b */
[----:B01----:R-:W-:Y:S01]  /*1f450*/  ENDCOLLECTIVE ;  /* 0x000000000000791b */ /* 0x003fe20003800000 */
.L_x_8662:
        /* <DEDUP_REMOVED lines=11> */
.L_x_8663:
[----:B------:R-:W-:Y:S05]  /*1f510*/  BRA `(.L_x_8664) ;  /* 0xffffffb4001c7947 */ /* 0x000fea000383ffff */
.L_x_8545:
[----:B--2---:R2:W3:Y:S02]  /*1f520*/  SYNCS.PHASECHK.TRANS64.TRYWAIT P1, [R3+URZ+0x22840], R26 ;  /* 0x0228401a030075a7 */ /* 0x0044e4000802017f */
[----:B---3--:R-:W-:Y:S05]  /*1f530*/  @!P1 NANOSLEEP.SYNCS 0x989680 ;  /* 0x009896800000995d */ /* 0x008fea0003900000 */
[----:B------:R-:W3:Y:S02]  /*1f540*/  @!P1 SYNCS.PHASECHK.TRANS64 P1, [R3+URZ+0x22840], R26 ;  /* 0x0228401a030095a7 */ /* 0x000ee4000802007f */
[----:B---3--:R-:W-:Y:S05]  /*1f550*/  @!P1 BRA `(.L_x_8545) ;  /* 0xfffffffc00f09947 */ /* 0x008fea000383ffff */
[----:B------:R-:W-:Y:S05]  /*1f560*/  BRA `(.L_x_8665) ;  /* 0xffffffb4005c7947 */ /* 0x000fea000383ffff */
.L_x_8546:
        /* <DEDUP_REMOVED lines=8> */
.L_x_8667:
[----:B------:R-:W-:Y:S05]  /*1f5f0*/  BSYNC B0 ;  /* 0x0000000000007941 */ /* 0x000fea0003800000 */
.L_x_8666:
        /* <DEDUP_REMOVED lines=9> */
.L_x_8668:
[----:B------:R-:W-:Y:S02]  /*1f690*/  VIADD R8, R8, UR46 ;  /* 0x0000002e08087c36 */ /* 0x000fe40008000000 */
[----:B------:R-:W-:Y:S02]  /*1f6a0*/  IMAD.MOV.U32 R13, RZ, RZ, R7 ;  /* 0x000000ffff0d7224 */ /* 0x000fe400078e0007 */
[----:B------:R-:W-:Y:S01]  /*1f6b0*/  IMAD.MOV.U32 R12, RZ, RZ, 0x1 ;  /* 0x00000001ff0c7424 */ /* 0x000fe200078e00ff */
[----:B------:R-:W-:-:S13]  /*1f6c0*/  IADD3 R4, P1, R30, R14, RZ ;  /* 0x0000000e1e047210 */ /* 0x000fda0007f3e0ff */
[----:B------:R-:W-:Y:S05]  /*1f6d0*/  WARPSYNC.COLLECTIVE R15, `(.L_x_8669) ;  /* 0x000000000f087348 */ /* 0x000fea0003c00000 */
[----:B------:R0:W1:Y:S02]  /*1f6e0*/  SHFL.IDX P6, R14, R13, R12, R11 ;  /* 0x0000000c0d0e7389 */ /* 0x00006400000c000b */
[----:B01----:R-:W-:Y:S01]  /*1f6f0*/  ENDCOLLECTIVE ;  /* 0x000000000000791b */ /* 0x003fe20003800000 */
.L_x_8669:
        /* <DEDUP_REMOVED lines=10> */
.L_x_8670:
[----:B------:R-:W-:Y:S02]  /*1f7a0*/  IMAD.MOV.U32 R13, RZ, RZ, R7 ;  /* 0x000000ffff0d7224 */ /* 0x000fe400078e0007 */
[----:B------:R-:W-:Y:S01]  /*1f7b0*/  IMAD.MOV.U32 R12, RZ, RZ, 0x2 ;  /* 0x00000002ff0c7424 */ /* 0x000fe200078e00ff */
[----:B------:R-:W-:-:S13]  /*1f7c0*/  IADD3 R4, P1, R30, R14, RZ ;  /* 0x0000000e1e047210 */ /* 0x000fda0007f3e0ff */
[----:B------:R-:W-:Y:S05]  /*1f7d0*/  WARPSYNC.COLLECTIVE R15, `(.L_x_8671) ;  /* 0x000000000f087348 */ /* 0x000fea0003c00000 */
[----:B------:R0:W1:Y:S02]  /*1f7e0*/  SHFL.IDX P6, R14, R13, R12, R11 ;  /* 0x0000000c0d0e7389 */ /* 0x00006400000c000b */
[----:B01----:R-:W-:Y:S01]  /*1f7f0*/  ENDCOLLECTIVE ;  /* 0x000000000000791b */ /* 0x003fe20003800000 */
.L_x_8671:
        /* <DEDUP_REMOVED lines=10> */
.L_x_8672:
[----:B------:R-:W-:Y:S02]  /*1f8a0*/  IMAD.MOV.U32 R13, RZ, RZ, R7 ;  /* 0x000000ffff0d7224 */ /* 0x000fe400078e0007 */
[----:B------:R-:W-:Y:S02]  /*1f8b0*/  IMAD.MOV.U32 R12, RZ, RZ, 0x3 ;  /* 0x00000003ff0c7424 */ /* 0x000fe400078e00ff */
[----:B------:R-:W-:-:S07]  /*1f8c0*/  IMAD.MOV.U32 R19, RZ, RZ, R14 ;  /* 0x000000ffff137224 */ /* 0x000fce00078e000e */
[----:B------:R-:W-:Y:S05]  /*1f8d0*/  WARPSYNC.COLLECTIVE R15, `(.L_x_8673) ;  /* 0x000000000f087348 */ /* 0x000fea0003c00000 */
[----:B------:R0:W1:Y:S02]  /*1f8e0*/  SHFL.IDX P6, R14, R13, R12, R11 ;  /* 0x0000000c0d0e7389 */ /* 0x00006400000c000b */
[----:B01----:R-:W-:Y:S01]  /*1f8f0*/  ENDCOLLECTIVE ;  /* 0x000000000000791b */ /* 0x003fe20003800000 */
.L_x_8673:
        /* <DEDUP_REMOVED lines=11> */
.L_x_8674:
[----:B------:R-:W-:Y:S02]  /*1f9b0*/  IMAD.MOV.U32 R13, RZ, RZ, R7 ;  /* 0x000000ffff0d7224 */ /* 0x000fe400078e0007 */
[----:B------:R-:W-:Y:S01]  /*1f9c0*/  IMAD.MOV.U32 R12, RZ, RZ, 0x4 ;  /* 0x00000004ff0c7424 */ /* 0x000fe200078e00ff */
[----:B------:R-:W-:-:S13]  /*1f9d0*/  IADD3 R4, P1, R30, R14, RZ ;  /* 0x0000000e1e047210 */ /* 0x000fda0007f3e0ff */
[----:B------:R-:W-:Y:S05]  /*1f9e0*/  WARPSYNC.COLLECTIVE R15, `(.L_x_8675) ;  /* 0x000000000f087348 */ /* 0x000fea0003c00000 */
[----:B------:R0:W1:Y:S02]  /*1f9f0*/  SHFL.IDX P6, R14, R13, R12, R11 ;  /* 0x0000000c0d0e7389 */ /* 0x00006400000c000b */
[----:B01----:R-:W-:Y:S01]  /*1fa00*/  ENDCOLLECTIVE ;  /* 0x000000000000791b */ /* 0x003fe20003800000 */
.L_x_8675:
        /* <DEDUP_REMOVED lines=10> */
.L_x_8676:
[----:B------:R-:W-:Y:S02]  /*1fab0*/  IMAD.MOV.U32 R13, RZ, RZ, R7 ;  /* 0x000000ffff0d7224 */ /* 0x000fe400078e0007 */
[----:B------:R-:W-:Y:S02]  /*1fac0*/  IMAD.MOV.U32 R12, RZ, RZ, 0x5 ;  /* 0x00000005ff0c7424 */ /* 0x000fe400078e00ff */
[----:B------:R-:W-:-:S07]  /*1fad0*/  IMAD.MOV.U32 R19, RZ, RZ, R14 ;  /* 0x000000ffff137224 */ /* 0x000fce00078e000e */
[----:B------:R-:W-:Y:S05]  /*1fae0*/  WARPSYNC.COLLECTIVE R15, `(.L_x_8677) ;  /* 0x000000000f087348 */ /* 0x000fea0003c00000 */
[----:B------:R0:W1:Y:S02]  /*1faf0*/  SHFL.IDX P6, R14, R13, R12, R11 ;  /* 0x0000000c0d0e7389 */ /* 0x00006400000c000b */
[----:B01----:R-:W-:Y:S01]  /*1fb00*/  ENDCOLLECTIVE ;  /* 0x000000000000791b */ /* 0x003fe20003800000 */
.L_x_8677:
        /* <DEDUP_REMOVED lines=11> */
.L_x_8678:
        /* <DEDUP_REMOVED lines=8> */
.L_x_8679:
        /* <DEDUP_REMOVED lines=9> */
.L_x_8680:
[----:B------:R-:W-:Y:S02]  /*1fcd0*/  IMAD.MOV.U32 R13, RZ, RZ, R7 ;  /* 0x000000ffff0d7224 */ /* 0x000fe400078e0007 */
[----:B------:R-:W-:Y:S02]  /*1fce0*/  IMAD.MOV.U32 R12, RZ, RZ, 0x7 ;  /* 0x00000007ff0c7424 */ /* 0x000fe400078e00ff */
[----:B------:R-:W-:-:S07]  /*1fcf0*/  IMAD.MOV.U32 R19, RZ, RZ, R14 ;  /* 0x000000ffff137224 */ /* 0x000fce00078e000e */
[----:B------:R-:W-:Y:S05]  /*1fd00*/  WARPSYNC.COLLECTIVE R15, `(.L_x_8681) ;  /* 0x000000000f087348 */ /* 0x000fea0003c00000 */
[----:B------:R0:W1:Y:S02]  /*1fd10*/  SHFL.IDX P6, R14, R13, R12, R11 ;  /* 0x0000000c0d0e7389 */ /* 0x00006400000c000b */
[----:B01----:R-:W-:Y:S01]  /*1fd20*/  ENDCOLLECTIVE ;  /* 0x000000000000791b */ /* 0x003fe20003800000 */
.L_x_8681:
        /* <DEDUP_REMOVED lines=11> */
.L_x_8682:
        /* <DEDUP_REMOVED lines=9> */
.L_x_8683:
        /* <DEDUP_REMOVED lines=9> */
.L_x_8684:
[----:B------:R-:W-:Y:S02]  /*1ff00*/  IMAD.MOV.U32 R13, RZ, RZ, R10 ;  /* 0x000000ffff0d7224 */ /* 0x000fe400078e000a */
[----:B------:R-:W-:Y:S02]  /*1ff10*/  IMAD.MOV.U32 R12, RZ, RZ, 0x1 ;  /* 0x00000001ff0c7424 */ /* 0x000fe400078e00ff */
[----:B------:R-:W-:-:S07]  /*1ff20*/  IMAD.MOV.U32 R7, RZ, RZ, R14 ;  /* 0x000000ffff077224 */ /* 0x000fce00078e000e */
[----:B------:R-:W-:Y:S05]  /*1ff30*/  WARPSYNC.COLLECTIVE R15, `(.L_x_8685) ;  /* 0x000000000f087348 */ /* 0x000fea0003c00000 */
[----:B------:R0:W1:Y:S02]  /*1ff40*/  SHFL.IDX P6, R14, R13, R12, R11 ;  /* 0x0000000c0d0e7389 */ /* 0x00006400000c000b */
[----:B01----:R-:W-:Y:S01]  /*1ff50*/  ENDCOLLECTIVE ;  /* 0x000000000000791b */ /* 0x003fe20003800000 */
.L_x_8685:
        /* <DEDUP_REMOVED lines=11> */
.L_x_8686:
[----:B------:R-:W-:Y:S05]  /*20010*/  BRA `(.L_x_8687) ;  /* 0xffffffb000007947 */ /* 0x000fea000383ffff */
.L_x_8549:
[----:B0-----:R0:W1:Y:S02]  /*20020*/  SYNCS.PHASECHK.TRANS64.TRYWAIT P2, [R6+URZ+0x22870], R3 ;  /* 0x02287003060075a7 */ /* 0x001064000804017f */
[----:B-1----:R-:W-:Y:S05]  /*20030*/  @!P2 NANOSLEEP.SYNCS 0x989680 ;  /* 0x009896800000a95d */ /* 0x002fea0003900000 */
[----:B------:R-:W1:Y:S02]  /*20040*/  @!P2 SYNCS.PHASECHK.TRANS64 P2, [R6+URZ+0x22870], R3 ;  /* 0x022870030600a5a7 */ /* 0x000e64000804007f */
[----:B-1----:R-:W-:Y:S05]  /*20050*/  @!P2 BRA `(.L_x_8549) ;  /* 0xfffffffc00f0a947 */ /* 0x002fea000383ffff */
[----:B------:R-:W-:Y:S05]  /*20060*/  BRA `(.L_x_8688) ;  /* 0xffffffb000587947 */ /* 0x000fea000383ffff */
.L_x_8551:
[----:B0-----:R0:W1:Y:S02]  /*20070*/  SYNCS.PHASECHK.TRANS64.TRYWAIT P2, [R6+URZ+0x22860], R3 ;  /* 0x02286003060075a7 */ /* 0x001064000804017f */
[----:B-1----:R-:W-:Y:S05]  /*20080*/  @!P2 NANOSLEEP.SYNCS 0x989680 ;  /* 0x009896800000a95d */ /* 0x002fea0003900000 */
[----:B------:R-:W1:Y:S02]  /*20090*/  @!P2 SYNCS.PHASECHK.TRANS64 P2, [R6+URZ+0x22860], R3 ;  /* 0x022860030600a5a7 */ /* 0x000e64000804007f */
[----:B-1----:R-:W-:Y:S05]  /*200a0*/  @!P2 BRA `(.L_x_8551) ;  /* 0xfffffffc00f0a947 */ /* 0x002fea000383ffff */
[----:B------:R-:W-:Y:S05]  /*200b0*/  BRA `(.L_x_8689) ;  /* 0xffffffb000687947 */ /* 0x000fea000383ffff */
.L_x_8558:
[----:B0-----:R0:W1:Y:S02]  /*200c0*/  SYNCS.PHASECHK.TRANS64.TRYWAIT P0, [R16+URZ+0x22870], R3 ;  /* 0x02287003100075a7 */ /* 0x001064000800017f */
[----:B-1----:R-:W-:Y:S05]  /*200d0*/  @!P0 NANOSLEEP.SYNCS 0x989680 ;  /* 0x009896800000895d */ /* 0x002fea0003900000 */
[----:B------:R-:W1:Y:S02]  /*200e0*/  @!P0 SYNCS.PHASECHK.TRANS64 P0, [R16+URZ+0x22870], R3 ;  /* 0x02287003100085a7 */ /* 0x000e64000800007f */
[----:B-1----:R-:W-:Y:S05]  /*200f0*/  @!P0 BRA `(.L_x_8558) ;  /* 0xfffffffc00f08947 */ /* 0x002fea000383ffff */
[----:B------:R-:W-:Y:S05]  /*20100*/  BRA `(.L_x_8690) ;  /* 0xffffffb8000c7947 */ /* 0x000fea000383ffff */
.L_x_8560:
[----:B0-----:R0:W1:Y:S02]  /*20110*/  SYNCS.PHASECHK.TRANS64.TRYWAIT P0, [R16+URZ+0x22860], R5 ;  /* 0x02286005100075a7 */ /* 0x001064000800017f */
[----:B-1----:R-:W-:Y:S05]  /*20120*/  @!P0 NANOSLEEP.SYNCS 0x989680 ;  /* 0x009896800000895d */ /* 0x002fea0003900000 */
[----:B------:R-:W1:Y:S02]  /*20130*/  @!P0 SYNCS.PHASECHK.TRANS64 P0, [R16+URZ+0x22860], R5 ;  /* 0x02286005100085a7 */ /* 0x000e64000800007f */
[----:B-1----:R-:W-:Y:S05]  /*20140*/  @!P0 BRA `(.L_x_8560) ;  /* 0xfffffffc00f08947 */ /* 0x002fea000383ffff */
[----:B------:R-:W-:Y:S05]  /*20150*/  BRA `(.L_x_8691) ;  /* 0xffffffb8002c7947 */ /* 0x000fea000383ffff */
.L_x_8563:
[----:B0-----:R0:W1:Y:S02]  /*20160*/  SYNCS.PHASECHK.TRANS64.TRYWAIT P0, [R5+URZ+0x22820], R2 ;  /* 0x02282002050075a7 */ /* 0x001064000800017f */
[----:B-1----:R-:W-:Y:S05]  /*20170*/  @!P0 NANOSLEEP.SYNCS 0x989680 ;  /* 0x009896800000895d */ /* 0x002fea0003900000 */
[----:B------:R-:W1:Y:S02]  /*20180*/  @!P0 SYNCS.PHASECHK.TRANS64 P0, [R5+URZ+0x22820], R2 ;  /* 0x02282002050085a7 */ /* 0x000e64000800007f */
[----:B-1----:R-:W-:Y:S05]  /*20190*/  @!P0 BRA `(.L_x_8563) ;  /* 0xfffffffc00f08947 */ /* 0x002fea000383ffff */
[----:B------:R-:W-:Y:S05]  /*201a0*/  BRA `(.L_x_8692) ;  /* 0xffffffbc00b07947 */ /* 0x000fea000383ffff */
.L_x_8565:
[----:B0-----:R0:W1:Y:S02]  /*201b0*/  SYNCS.PHASECHK.TRANS64.TRYWAIT P1, [R4+URZ+0x22840], R3 ;  /* 0x02284003040075a7 */ /* 0x001064000802017f */
[----:B-1----:R-:W-:Y:S05]  /*201c0*/  @!P1 NANOSLEEP.SYNCS 0x989680 ;  /* 0x009896800000995d */ /* 0x002fea0003900000 */
[----:B------:R-:W1:Y:S02]  /*201d0*/  @!P1 SYNCS.PHASECHK.TRANS64 P1, [R4+URZ+0x22840], R3 ;  /* 0x02284003040095a7 */ /* 0x000e64000802007f */
[----:B-1----:R-:W-:Y:S05]  /*201e0*/  @!P1 BRA `(.L_x_8565) ;  /* 0xfffffffc00f09947 */ /* 0x002fea000383ffff */
[----:B------:R-:W-:Y:S05]  /*201f0*/  BRA `(.L_x_8693) ;  /* 0xffffffbc00ec7947 */ /* 0x000fea000383ffff */
.L_x_8567:
[----:B-1----:R1:W2:Y:S02]  /*20200*/  SYNCS.PHASECHK.TRANS64.TRYWAIT P1, [R5+URZ+0x22840], R0 ;  /* 0x02284000050075a7 */ /* 0x0022a4000802017f */
[----:B--2---:R-:W-:Y:S05]  /*20210*/  @!P1 NANOSLEEP.SYNCS 0x989680 ;  /* 0x009896800000995d */ /* 0x004fea0003900000 */
[----:B------:R-:W2:Y:S02]  /*20220*/  @!P1 SYNCS.PHASECHK.TRANS64 P1, [R5+URZ+0x22840], R0 ;  /* 0x02284000050095a7 */ /* 0x000ea4000802007f */
[----:B--2---:R-:W-:Y:S05]  /*20230*/  @!P1 BRA `(.L_x_8567) ;  /* 0xfffffffc00f09947 */ /* 0x004fea000383ffff */
[----:B------:R-:W-:Y:S05]  /*20240*/  BRA `(.L_x_8694) ;  /* 0xffffffbc00f87947 */ /* 0x000fea000383ffff */
.L_x_8569:
[----:B--2---:R2:W3:Y:S02]  /*20250*/  SYNCS.PHASECHK.TRANS64.TRYWAIT P1, [R4+URZ+0x22860], R3 ;  /* 0x02286003040075a7 */ /* 0x0044e4000802017f */
[----:B---3--:R-:W-:Y:S05]  /*20260*/  @!P1 NANOSLEEP.SYNCS 0x989680 ;  /* 0x009896800000995d */ /* 0x008fea0003900000 */
[----:B------:R-:W3:Y:S02]  /*20270*/  @!P1 SYNCS.PHASECHK.TRANS64 P1, [R4+URZ+0x22860], R3 ;  /* 0x02286003040095a7 */ /* 0x000ee4000802007f */
[----:B---3--:R-:W-:Y:S05]  /*20280*/  @!P1 BRA `(.L_x_8569) ;  /* 0xfffffffc00f09947 */ /* 0x008fea000383ffff */
[----:B------:R-:W-:Y:S05]  /*20290*/  BRA `(.L_x_8695) ;  /* 0xffffffbc00f47947 */ /* 0x000fea000383ffff */
.L_x_8571:
[----:B---3--:R3:W4:Y:S02]  /*202a0*/  SYNCS.PHASECHK.TRANS64.TRYWAIT P1, [R5+URZ+0x22860], R0 ;  /* 0x02286000050075a7 */ /* 0x008724000802017f */
[----:B----4-:R-:W-:Y:S05]  /*202b0*/  @!P1 NANOSLEEP.SYNCS 0x989680 ;  /* 0x009896800000995d */ /* 0x010fea0003900000 */
[----:B------:R-:W4:Y:S02]  /*202c0*/  @!P1 SYNCS.PHASECHK.TRANS64 P1, [R5+URZ+0x22860], R0 ;  /* 0x02286000050095a7 */ /* 0x000f24000802007f */
[----:B----4-:R-:W-:Y:S05]  /*202d0*/  @!P1 BRA `(.L_x_8571) ;  /* 0xfffffffc00f09947 */ /* 0x010fea000383ffff */
[----:B------:R-:W-:Y:S05]  /*202e0*/  BRA `(.L_x_8696) ;  /* 0xffffffbc00f07947 */ /* 0x000fea000383ffff */
.L_x_8573:
[----:B----4-:R4:W0:Y:S02]  /*202f0*/  SYNCS.PHASECHK.TRANS64.TRYWAIT P1, [R4+URZ+0x22880], R3 ;  /* 0x02288003040075a7 */ /* 0x010824000802017f */
[----:B0-----:R-:W-:Y:S05]  /*20300*/  @!P1 NANOSLEEP.SYNCS 0x989680 ;  /* 0x009896800000995d */ /* 0x001fea0003900000 */
[----:B------:R-:W0:Y:S02]  /*20310*/  @!P1 SYNCS.PHASECHK.TRANS64 P1, [R4+URZ+0x22880], R3 ;  /* 0x02288003040095a7 */ /* 0x000e24000802007f */
[----:B0-----:R-:W-:Y:S05]  /*20320*/  @!P1 BRA `(.L_x_8573) ;  /* 0xfffffffc00f09947 */ /* 0x001fea000383ffff */
[----:B------:R-:W-:Y:S05]  /*20330*/  BRA `(.L_x_8697) ;  /* 0xffffffbc00ec7947 */ /* 0x000fea000383ffff */
.L_x_8698:
        /* <DEDUP_REMOVED lines=12> */
.L_x_16287:


//--------------------- .text._ZN7cutlass13device_kernelIN5flash11enable_sm90INS1_16FlashAttnFwdSm90INS1_25CollectiveMainloopFwdSm90ILi2EN4cute5tupleIJNS5_1CILi1EEES8_S8_EEENS6_IJNS7_ILi128EEENS7_ILi160EEESA_EEELi128ENS_12float_e4m3_tEfNS_4arch4Sm90ELb0ELb1ELb1ELb1ELb1ELb0ELb0ELb1ELb1ELb1ELb1ELb0EEENS1_21CollectiveEpilogueFwdINS6_IJSA_SA_SB_EEES9_NS_10bfloat16_tESF_Li256ELb1ELb1ELb1ELb1EEENS1_36VarlenDynamicPersistentTileSchedulerILi128ELi160ELi256ELi128ELb1ELb1ELb1ELb1ELb0ELb1EEEEEEEEEvNT_6ParamsE --------------------------
	.section	.text._ZN7cutlass13device_kernelIN5flash11enable_sm90INS1_16FlashAttnFwdSm90INS1_25CollectiveMainloopFwdSm90ILi2EN4cute5tupleIJNS5_1CILi1EEES8_S8_EEENS6_IJNS7_ILi128EEENS7_ILi160EEESA_EEELi128ENS_12float_e4m3_tEfNS_4arch4Sm90ELb0ELb1ELb1ELb1ELb1ELb0ELb0ELb1ELb1ELb1ELb1ELb0EEENS1_21CollectiveEpilogueFwdINS6_IJSA_SA_SB_EEES9_NS_10bfloat16_tESF_Li256ELb1ELb1ELb1ELb1EEENS1_36VarlenDynamicPersistentTileSchedulerILi128ELi160ELi256ELi128ELb1ELb1ELb1ELb1ELb0ELb1EEEEEEEEEvNT_6ParamsE,"ax",@progbits
	.align	128
.text._ZN7cutlass13device_kernelIN5flash11enable_sm90INS1_16FlashAttnFwdSm90INS1_25CollectiveMainloopFwdSm90ILi2EN4cute5tupleIJNS5_1CILi1EEES8_S8_EEENS6_IJNS7_ILi128EEENS7_ILi160EEESA_EEELi128ENS_12float_e4m3_tEfNS_4arch4Sm90ELb0ELb1ELb1ELb1ELb1ELb0ELb0ELb1ELb1ELb1ELb1ELb0EEENS1_21CollectiveEpilogueFwdINS6_IJSA_SA_SB_EEES9_NS_10bfloat16_tESF_Li256ELb1ELb1ELb1ELb1EEENS1_36VarlenDynamicPersistentTileSchedulerILi128ELi160ELi256ELi128ELb1ELb1ELb1ELb1ELb0ELb1EEEEEEEEEvNT_6ParamsE:
        .type           _ZN7cutlass13device_kernelIN5flash11enable_sm90INS1_16FlashAttnFwdSm90INS1_25CollectiveMainloopFwdSm90ILi2EN4cute5tupleIJNS5_1CILi1EEES8_S8_EEENS6_IJNS7_ILi128EEENS7_ILi160EEESA_EEELi128ENS_12float_e4m3_tEfNS_4arch4Sm90ELb0ELb1ELb1ELb1ELb1ELb0ELb0ELb1ELb1ELb1ELb1ELb0EEENS1_21CollectiveEpilogueFwdINS6_IJSA_SA_SB_EEES9_NS_10bfloat16_tESF_Li256ELb1ELb1ELb1ELb1EEENS1_36VarlenDynamicPersistentTileSchedulerILi128ELi160ELi256ELi128ELb1ELb1ELb1ELb1ELb0ELb1EEEEEEEEEvNT_6ParamsE,@function
        .size           _ZN7cutlass13device_kernelIN5flash11enable_sm90INS1_16FlashAttnFwdSm90INS1_25CollectiveMainloopFwdSm90ILi2EN4cute5tupleIJNS5_1CILi1EEES8_S8_EEENS6_IJNS7_ILi128EEENS7_ILi160EEESA_EEELi128ENS_12float_e4m3_tEfNS_4arch4Sm90ELb0ELb1ELb1ELb1ELb1ELb0ELb0ELb1ELb1ELb1ELb1ELb0EEENS1_21CollectiveEpilogueFwdINS6_IJSA_SA_SB_EEES9_NS_10bfloat16_tESF_Li256ELb1ELb1ELb1ELb1EEENS1_36VarlenDynamicPersistentTileSchedulerILi128ELi160ELi256ELi128ELb1ELb1ELb1ELb1ELb0ELb1EEEEEEEEEvNT_6ParamsE,(.L_x_16288 - _ZN7cutlass13device_kernelIN5flash11enable_sm90INS1_16FlashAttnFwdSm90INS1_25CollectiveMainloopFwdSm90ILi2EN4cute5tupleIJNS5_1CILi1EEES8_S8_EEENS6_IJNS7_ILi128EEENS7_ILi160EEESA_EEELi128ENS_12float_e4m3_tEfNS_4arch4Sm90ELb0ELb1ELb1ELb1ELb1ELb0ELb0ELb1ELb1ELb1ELb1ELb0EEENS1_21CollectiveEpilogueFwdINS6_IJSA_SA_SB_EEES9_NS_10bfloat16_tESF_Li256ELb1ELb1ELb1ELb1EEENS1_36VarlenDynamicPersistentTileSchedulerILi128ELi160ELi256ELi128ELb1ELb1ELb1ELb1ELb0ELb1EEEEEEEEEvNT_6ParamsE)
        .other          _ZN7cutlass13device_kernelIN5flash11enable_sm90INS1_16FlashAttnFwdSm90INS1_25CollectiveMainloopFwdSm90ILi2EN4cute5tupleIJNS5_1CILi1EEES8_S8_EEENS6_IJNS7_ILi128EEENS7_ILi160EEESA_EEELi128ENS_12float_e4m3_tEfNS_4arch4Sm90ELb0ELb1ELb1ELb1ELb1ELb0ELb0ELb1ELb1ELb1ELb1ELb0EEENS1_21CollectiveEpilogueFwdINS6_IJSA_SA_SB_EEES9_NS_10bfloat16_tESF_Li256ELb1ELb1ELb1ELb1EEENS1_36VarlenDynamicPersistentTileSchedulerILi128ELi160ELi256ELi128ELb1ELb1ELb1ELb1ELb0ELb1EEEEEEEEEvNT_6ParamsE,@"STO_CUDA_ENTRY STV_DEFAULT"
_ZN7cutlass13device_kernelIN5flash11enable_sm90INS1_16FlashAttnFwdSm90INS1_25CollectiveMainloopFwdSm90ILi2EN4cute5tupleIJNS5_1CILi1EEES8_S8_EEENS6_IJNS7_ILi128EEENS7_ILi160EEESA_EEELi128ENS_12float_e4m3_tEfNS_4arch4Sm90ELb0ELb1ELb1ELb1ELb1ELb0ELb0ELb1ELb1ELb1ELb1ELb0EEENS1_21CollectiveEpilogueFwdINS6_IJSA_SA_SB_EEES9_NS_10bfloat16_tESF_Li256ELb1ELb1ELb1ELb1EEENS1_36VarlenDynamicPersistentTileSchedulerILi128ELi160ELi256ELi128ELb1ELb1ELb1ELb1ELb0ELb1EEEEEEEEEvNT_6ParamsE:
        /* <DEDUP_REMOVED lines=45> */
.L_x_8699:
        /* <DEDUP_REMOVED lines=22> */
.L_x_8700:
        /* <DEDUP_REMOVED lines=18> */
.L_x_8701:
        /* <DEDUP_REMOVED lines=22> */
.L_x_8702:
        /* <DEDUP_REMOVED lines=24> */
.L_x_8703:
        /* <DEDUP_REMOVED lines=8> */
.L_x_8705:
        /* <DEDUP_REMOVED lines=30> */
[----:B------:R-:W-:Y:S02]  /*0a90*/  LEA.HI R4, R3, R218, RZ, 0x5 ;  /* 0x000000da03047211 */ /* 0x000fe400078f28ff */
[----:B------:R-:W-:Y:S01]  /*0aa0*/  SHF.R.S32.HI R7, RZ, 0x4, R2 ;  /* 0x00000004ff077819 */ /* 0x000fe20000011402 */
[----:B------:R-:W-:Y:S01]  /*0ab0*/  IMAD.IADD R202, R218, 0x1, -R5 ;  /* 0x00000001daca7824 */ /* 0x000fe200078e0a05 */
[----:B------:R-:W-:Y:S01]  /*0ac0*/  LOP3.LUT R5, R2, 0x3fffff0, RZ, 0xc0, !PT ;  /* 0x03fffff002057812 */ /* 0x000fe200078ec0ff */
[----:B------:R-:W-:Y:S01]  /*0ad0*/  IMAD.SHL.U32 R4, R4, 0x20, RZ ;  /* 0x0000002004047824 */ /* 0x000fe200078e00ff */
[----:B------:R-:W-:Y:S02]  /*0ae0*/  LEA.HI R2, R2, R7, RZ, 0x1 ;  /* 0x0000000702027211 */ /* 0x000fe400078f08ff */
[----:B------:R-:W-:Y:S01]  /*0af0*/  SHF.R.S32.HI R9, RZ, 0x1f, R202 ;  /* 0x0000001fff097819 */ /* 0x000fe200000114ca */
[----:B------:R-:W-:Y:S01]  /*0b00*/  IMAD.IADD R5, R218, 0x1, -R5 ;  /* 0x00000001da057824 */ /* 0x000fe200078e0a05 */
[----:B------:R-:W-:-:S02]  /*0b10*/  LOP3.LUT R4, R4, 0xfffffc00, RZ, 0xc0, !PT ;  /* 0xfffffc0004047812 */ /* 0x000fc400078ec0ff */
[----:B------:R-:W-:Y:S02]  /*0b20*/  LOP3.LUT R2, R2, 0x1ffffffe, RZ, 0xc0, !PT ;  /* 0x1ffffffe02027812 */ /* 0x000fe400078ec0ff */
[----:B------:R-:W-:Y:S01]  /*0b30*/  LEA.HI R6, R9, R202, RZ, 0x2 ;  /* 0x000000ca09067211 */ /* 0x000fe200078f10ff */
[----:B------:R-:W-:Y:S01]  /*0b40*/  IMAD R5, R5, 0x40, R4 ;  /* 0x0000004005057824 */ /* 0x000fe200078e0204 */
[----:B------:R-:W-:Y:S01]  /*0b50*/  LEA.HI R4, R3, R218, RZ, 0x2 ;  /* 0x000000da03047211 */ /* 0x000fe200078f10ff */
[----:B------:R-:W-:Y:S01]  /*0b60*/  IMAD.IADD R2, R7, 0x1, -R2 ;  /* 0x0000000107027824 */ /* 0x000fe200078e0a02 */
[--C-:B------:R-:W-:Y:S02]  /*0b70*/  SHF.R.S32.HI R8, RZ, 0x2, R6.reuse ;  /* 0x00000002ff087819 */ /* 0x100fe40000011406 */
[----:B------:R-:W-:Y:S01]  /*0b80*/  SHF.R.S32.HI R11, RZ, 0x1f, R6 ;  /* 0x0000001fff0b7819 */ /* 0x000fe20000011406 */
[----:B------:R-:W-:Y:S01]  /*0b90*/  IMAD R215, R2, 0x8, R5 ;  /* 0x0000000802d77824 */ /* 0x000fe200078e0205 */
[----:B------:R-:W-:-:S02]  /*0ba0*/  LOP3.LUT R5, R4, 0xfffffffc, RZ, 0xc0, !PT ;  /* 0xfffffffc04057812 */ /* 0x000fc400078ec0ff */
[----:B------:R-:W-:Y:S02]  /*0bb0*/  LEA.HI R3, R3, R218, RZ, 0x3 ;  /* 0x000000da03037211 */ /* 0x000fe400078f18ff */
[----:B------:R-:W-:Y:S01]  /*0bc0*/  LEA.HI R11, R11, R8, RZ, 0x3 ;  /* 0x000000080b0b7211 */ /* 0x000fe200078f18ff */
[----:B------:R-:W-:Y:S01]  /*0bd0*/  IMAD.IADD R5, R218, 0x1, -R5 ;  /* 0x00000001da057824 */ /* 0x000fe200078e0a05 */
[----:B------:R-:W-:Y:S02]  /*0be0*/  SHF.R.S32.HI R213, RZ, 0x7, R0 ;  /* 0x00000007ffd57819 */ /* 0x000fe40000011400 */
        /* <DEDUP_REMOVED lines=8> */
[----:B------:R-:W-:Y:S01]  /*0c70*/  SHF.R.S32.HI R9, RZ, 0x5, R9 ;  /* 0x00000005ff097819 */ /* 0x000fe20000011409 */
[----:B------:R-:W-:Y:S01]  /*0c80*/  IMAD.SHL.U32 R23, R189, 0x8, RZ ;  /* 0x00000008bd177824 */ /* 0x000fe200078e00ff */
[----:B------:R-:W-:Y:S01]  /*0c90*/  LEA.HI R2, R5, R5, RZ, 0x1 ;  /* 0x0000000505027211 */ /* 0x000fe200078f08ff */
[----:B------:R-:W-:Y:S01]  /*0ca0*/  IMAD.SHL.U32 R19, R7, 0x2, RZ ;  /* 0x0000000207137824 */ /* 0x000fe200078e00ff */
[----:B------:R-:W-:Y:S01]  /*0cb0*/  LOP3.LUT R0, R0, 0x3fffffe, RZ, 0xc0, !PT ;  /* 0x03fffffe00007812 */ /* 0x000fe200078ec0ff */
[----:B------:R-:W-:Y:S01]  /*0cc0*/  IMAD R9, R9, 0x10, R8 ;  /* 0x0000001009097824 */ /* 0x000fe200078e0208 */
[----:B------:R-:W-:Y:S01]  /*0cd0*/  LOP3.LUT R2, R2, 0x1ffffffe, RZ, 0xc0, !PT ;  /* 0x1ffffffe02027812 */ /* 0x000fe200078ec0ff */
[----:B------:R-:W-:Y:S01]  /*0ce0*/  VIADD R188, R23, 0x40 ;  /* 0x0000004017bc7836 */ /* 0x000fe20000000000 */
[----:B------:R-:W-:Y:S01]  /*0cf0*/  SHF.R.S32.HI R201, RZ, 0x3, R3 ;  /* 0x00000003ffc97819 */ /* 0x000fe20000011403 */
[----:B------:R-:W-:Y:S01]  /*0d00*/  IMAD.IADD R0, R213, 0x1, -R0 ;  /* 0x00000001d5007824 */ /* 0x000fe200078e0a00 */
[----:B------:R-:W-:Y:S01]  /*0d10*/  SHF.R.S32.HI R217, RZ, 0x1f, R23 ;  /* 0x0000001fffd97819 */ /* 0x000fe20000011417 */
[C---:B------:R-:W-:Y:S01]  /*0d20*/  VIADD R200, R19.reuse, 0x30 ;  /* 0x0000003013c87836 */ /* 0x040fe20000000000 */
[----:B------:R-:W-:Y:S01]  /*0d30*/  SHF.R.S32.HI R216, RZ, 0x1f, R188 ;  /* 0x0000001fffd87819 */ /* 0x000fe200000114bc */
[----:B------:R-:W-:-:S02]  /*0d40*/  VIADD R199, R19, 0x38 ;  /* 0x0000003813c77836 */ /* 0x000fc40000000000 */
        /* <DEDUP_REMOVED lines=16> */
[----:B------:R-:W-:Y:S01]  /*0e50*/  IMAD.IADD R5, R5, 0x1, -R2 ;  /* 0x0000000105057824 */ /* 0x000fe200078e0a02 */
[----:B------:R-:W-:Y:S01]  /*0e60*/  SHF.R.S32.HI R204, RZ, 0x1f, R192 ;  /* 0x0000001fffcc7819 */ /* 0x000fe200000114c0 */
[----:B------:R-:W-:Y:S01]  /*0e70*/  IMAD R214, R0, 0x40, R9 ;  /* 0x0000004000d67824 */ /* 0x000fe200078e0209 */
[----:B------:R-:W-:Y:S01]  /*0e80*/  SHF.R.S32.HI R203, RZ, 0x1f, R191 ;  /* 0x0000001fffcb7819 */ /* 0x000fe200000114bf */
[----:B------:R-:W-:-:S02]  /*0e90*/  VIADD R190, R19, 0x28 ;  /* 0x0000002813be7836 */ /* 0x000fc40000000000 */
[----:B------:R-:W-:-:S07]  /*0ea0*/  IMAD R22, R5, 0x8, R214 ;  /* 0x0000000805167824 */ /* 0x000fce00078e02d6 */
.L_x_8817:
[----:B01-3--:R-:W0:Y:S01]  /*0eb0*/  LDC.64 R6, c[0x0][0xa18] ;  /* 0x00028600ff067b82 */ /* 0x00be220000000a00 */
[----:B--2---:R-:W-:Y:S01]  /*0ec0*/  IMAD.U32 R3, RZ, RZ, UR50 ;  /* 0x00000032ff037e24 */ /* 0x004fe2000f8e00ff */
[----:B------:R-:W-:Y:S01]  /*0ed0*/  ULDC.64 UR8, c[0x0][0xa20] ;  /* 0x0002880000087ab9 */ /* 0x000fe20000000a00 */
[----:B----4-:R-:W-:-:S05]  /*0ee0*/  IMAD.MOV.U32 R8, RZ, RZ, RZ ;  /* 0x000000ffff087224 */ /* 0x010fca00078e00ff */
[----:B------:R-:W1:Y:S08]  /*0ef0*/  LDC.64 R4, c[0x0][0xa28] ;  /* 0x00028a00ff047b82 */ /* 0x000e700000000a00 */
[----:B------:R-:W2:Y:S01]  /*0f00*/  LDC.64 R10, c[0x0][0x418] ;  /* 0x00010600ff0a7b82 */ /* 0x000ea20000000a00 */
[----:B0-----:R-:W-:-:S07]  /*0f10*/  ISETP.NE.U32.AND P1, PT, R6, RZ, PT ;  /* 0x000000ff0600720c */ /* 0x001fce0003f25070 */
[----:B------:R-:W0:Y:S01]  /*0f20*/  LDC R0, c[0x0][0x424] ;  /* 0x00010900ff007b82 */ /* 0x000e220000000800 */
[----:B------:R-:W-:Y:S02]  /*0f30*/  ISETP.NE.AND.EX P1, PT, R7, RZ, PT, P1 ;  /* 0x000000ff0700720c */ /* 0x000fe40003f25310 */
[----:B-1----:R-:W-:-:S05]  /*0f40*/  ISETP.NE.U32.AND P0, PT, R4, RZ, PT ;  /* 0x000000ff0400720c */ /* 0x002fca0003f05070 */
[----:B------:R-:W1:Y:S01]  /*0f50*/  LDC R17, c[0x0][0x2f0] ;  /* 0x0000bc00ff117b82 */ /* 0x000e620000000800 */
[----:B------:R-:W-:-:S07]  /*0f60*/  ISETP.NE.AND.EX P0, PT, R5, RZ, PT, P0 ;  /* 0x000000ff0500720c */ /* 0x000fce0003f05300 */
[----:B------:R-:W3:Y:S08]  /*0f70*/  @P1 LDC.64 R6, c[0x0][0xa18] ;  /* 0x00028600ff061b82 */ /* 0x000ef00000000a00 */
[----:B------:R-:W4:Y:S01]  /*0f80*/  @P0 LDC.64 R4, c[0x0][0xa28] ;  /* 0x00028a00ff040b82 */ /* 0x000f220000000a00 */
[----:B---3--:R-:W-:-:S05]  /*0f90*/  @P1 IMAD.WIDE R6, R3, 0x4, R6 ;  /* 0x0000000403061825 */ /* 0x008fca00078e0206 */
[----:B------:R3:W5:Y:S01]  /*0fa0*/  @P1 LDG.E R18, desc[UR54][R6.64] ;  /* 0x0000003606121981 */ /* 0x000762000c1e1900 */
[----:B----4-:R-:W-:Y:S01]  /*0fb0*/  @P0 IMAD.WIDE R4, R3, 0x4, R4 ;  /* 0x0000000403040825 */ /* 0x010fe200078e0204 */
[----:B------:R-:W-:-:S04]  /*0fc0*/  ISETP.NE.U32.AND P2, PT, RZ, UR8, PT ;  /* 0x00000008ff007c0c */ /* 0x000fc8000bf45070 */
[----:B------:R3:W5:Y:S01]  /*0fd0*/  @P0 LDG.E R8, desc[UR54][R4.64] ;  /* 0x0000003604080981 */ /* 0x000762000c1e1900 */
[----:B--2---:R-:W-:Y:S01]  /*0fe0*/  ISETP.NE.U32.AND P0, PT, R10, RZ, PT ;  /* 0x000000ff0a00720c */ /* 0x004fe20003f05070 */
[----:B------:R-:W-:Y:S01]  /*0ff0*/  ULOP3.LUT UR37, UR5, 0xffff, URZ, 0xc0, !UPT ;  /* 0x0000ffff05257892 */ /* 0x000fe2000f8ec03f */
[----:B------:R-:W-:Y:S02]  /*1000*/  ISETP.NE.AND.EX P2, PT, RZ, UR9, PT, P2 ;  /* 0x00000009ff007c0c */ /* 0x000fe4000bf45320 */
[----:B------:R-:W-:-:S04]  /*1010*/  ISETP.NE.AND.EX P0, PT, R11, RZ, PT, P0 ;  /* 0x000000ff0b00720c */ /* 0x000fc80003f05300 */
[----:B0-----:R-:W-:Y:S01]  /*1020*/  SEL R0, R0, 0x1, P0 ;  /* 0x0000000100007807 */ /* 0x001fe20000000000 */
[----:B-1-3--:R-:W-:Y:S08]  /*1030*/  @P1 BRA `(.L_x_8706) ;  /* 0x00000000002c1947 */ /* 0x00aff00003800000 */
[----:B------:R-:W-:Y:S01]  /*1040*/  ULDC.64 UR8, c[0x0][0xa00] ;  /* 0x0002800000087ab9 */ /* 0x000fe20000000a00 */
[----:B-----5:R-:W0:Y:S01]  /*1050*/  LDC R18, c[0x0][0x288] ;  /* 0x0000a200ff127b82 */ /* 0x020e220000000800 */
[----:B------:R-:W-:-:S04]  /*1060*/  ISETP.NE.U32.AND P0, PT, RZ, UR8, PT ;  /* 0x00000008ff007c0c */ /* 0x000fc8000bf05070 */
[----:B------:R-:W-:-:S13]  /*1070*/  ISETP.NE.AND.EX P0, PT, RZ, UR9, PT, P0 ;  /* 0x00000009ff007c0c */ /* 0x000fda000bf05300 */
[----:B------:R-:W-:Y:S05]  /*1080*/  @!P0 BRA `(.L_x_8706) ;  /* 0x0000000000188947 */ /* 0x000fea0003800000 */
[----:B------:R-:W1:Y:S01]  /*1090*/  LDC.64 R4, c[0x0][0xa00] ;  /* 0x00028000ff047b82 */ /* 0x000e620000000a00 */
[----:B------:R-:W-:-:S04]  /*10a0*/  IMAD.U32 R3, RZ, RZ, UR50 ;  /* 0x00000032ff037e24 */ /* 0x000fc8000f8e00ff */
[----:B-1----:R-:W-:-:S05]  /*10b0*/  IMAD.WIDE R4, R3, 0x4, R4 ;  /* 0x0000000403047825 */ /* 0x002fca00078e0204 */
[----:B0-----:R-:W2:Y:S04]  /*10c0*/  LDG.E R18, desc[UR54][R4.64] ;  /* 0x0000003604127981 */ /* 0x001ea8000c1e1900 */
[----:B------:R-:W2:Y:S02]  /*10d0*/  LDG.E R3, desc[UR54][R4.64+0x4] ;  /* 0x0000043604037981 */ /* 0x000ea4000c1e1900 */
[----:B--2---:R-:W-:-:S07]  /*10e0*/  IMAD.IADD R18, R3, 0x1, -R18 ;  /* 0x0000000103127824 */ /* 0x004fce00078e0a12 */
.L_x_8706:
[----:B------:R-:W-:Y:S01]  /*10f0*/  UMOV UR38, UR50 ;  /* 0x0000003200267c82 */ /* 0x000fe20008000000 */
[----:B------:R-:W-:Y:S01]  /*1100*/  IMAD R17, R0, R17, RZ ;  /* 0x0000001100117224 */ /* 0x000fe200078e02ff */
[----:B------:R-:W-:Y:S06]  /*1110*/  @!P2 BRA `(.L_x_8707) ;  /* 0x000000000018a947 */ /* 0x000fec0003800000 */
[----:B------:R-:W-:Y:S02]  /*1120*/  ULDC.64 UR8, c[0x0][0xa20] ;  /* 0x0002880000087ab9 */ /* 0x000fe40000000a00 */
[----:B------:R-:W-:-:S06]  /*1130*/  UIMAD.WIDE UR8, UR50, 0x4, UR8 ;  /* 0x00000004320878a5 */ /* 0x000fcc000f8e0208 */
[----:B------:R-:W-:Y:S02]  /*1140*/  IMAD.U32 R4, RZ, RZ, UR8 ;  /* 0x00000008ff047e24 */ /* 0x000fe4000f8e00ff */
[----:B------:R-:W-:-:S05]  /*1150*/  IMAD.U32 R5, RZ, RZ, UR9 ;  /* 0x00000009ff057e24 */ /* 0x000fca000f8e00ff */
[----:B------:R1:W5:Y:S01]  /*1160*/  LDG.E R17, desc[UR54][R4.64] ;  /* 0x0000003604117981 */ /* 0x000362000c1e1900 */
[----:B------:R-:W-:Y:S05]  /*1170*/  BRA `(.L_x_8708) ;  /* 0x0000000000287947 */ /* 0x000fea0003800000 */
.L_x_8707:
[----:B------:R-:W-:Y:S02]  /*1180*/  ULDC.64 UR8, c[0x0][0xa08] ;  /* 0x0002820000087ab9 */ /* 0x000fe40000000a00 */
[----:B------:R-:W-:-:S04]  /*1190*/  ISETP.NE.U32.AND P0, PT, RZ, UR8, PT ;  /* 0x00000008ff007c0c */ /* 0x000fc8000bf05070 */
[----:B------:R-:W-:-:S13]  /*11a0*/  ISETP.NE.AND.EX P0, PT, RZ, UR9, PT, P0 ;  /* 0x00000009ff007c0c */ /* 0x000fda000bf05300 */
[----:B------:R-:W-:Y:S05]  /*11b0*/  @!P0 BRA `(.L_x_8708) ;  /* 0x0000000000188947 */ /* 0x000fea0003800000 */
[----:B------:R-:W1:Y:S01]  /*11c0*/  LDC.64 R4, c[0x0][0xa08] ;  /* 0x00028200ff047b82 */ /* 0x000e620000000a00 */
[----:B------:R-:W-:-:S04]  /*11d0*/  IMAD.U32 R3, RZ, RZ, UR50 ;  /* 0x00000032ff037e24 */ /* 0x000fc8000f8e00ff */
[----:B-1----:R-:W-:-:S05]  /*11e0*/  IMAD.WIDE R4, R3, 0x4, R4 ;  /* 0x0000000403047825 */ /* 0x002fca00078e0204 */
[----:B------:R-:W2:Y:S04]  /*11f0*/  LDG.E R17, desc[UR54][R4.64] ;  /* 0x0000003604117981 */ /* 0x000ea8000c1e1900 */
[----:B------:R-:W2:Y:S02]  /*1200*/  LDG.E R0, desc[UR54][R4.64+0x4] ;  /* 0x0000043604007981 */ /* 0x000ea4000c1e1900 */
[----:B--2---:R-:W-:-:S07]  /*1210*/  IMAD.IADD R17, R0, 0x1, -R17 ;  /* 0x0000000100117824 */ /* 0x004fce00078e0a11 */
.L_x_8708:
[----:B------:R-:W-:Y:S01]  /*1220*/  ULDC UR4, c[0x0][0x448] ;  /* 0x0001120000047ab9 */ /* 0x000fe20000000800 */
[----:B-----5:R-:W-:Y:S01]  /*1230*/  IMAD.IADD R17, R17, 0x1, -R8 ;  /* 0x0000000111117824 */ /* 0x020fe200078e0a08 */
[----:B------:R-:W-:Y:S02]  /*1240*/  UISETP.NE.AND UP0, UPT, UR4, 0x1, UPT ;  /* 0x000000010400788c */ /* 0x000fe4000bf05270 */
[----:B------:R-:W-:Y:S02]  /*1250*/  USHF.L.U32 UR39, UR6, 0x7, URZ ;  /* 0x0000000706277899 */ /* 0x000fe4000800063f */
[----:B0-----:R-:W-:Y:S01]  /*1260*/  IADD3 R0, R17, 0x1, -R18 ;  /* 0x0000000111007810 */ /* 0x001fe20007ffe812 */
[----:B------:R-:W-:Y:S01]  /*1270*/  ULDC.64 UR6, c[0x0][0x9e0] ;  /* 0x0002780000067ab9 */ /* 0x000fe20000000a00 */
[----:B------:R-:W-:Y:S02]  /*1280*/  UIADD3 UR4, UR39, 0x7f, URZ ;  /* 0x0000007f27047890 */ /* 0x000fe4000fffe03f */
[----:B------:R-:W-:Y:S01]  /*1290*/  R2UR UR10, R0 ;  /* 0x00000000000a72ca */ /* 0x000fe200000e0000 */
[----:B------:R-:W-:-:S02]  /*12a0*/  UP2UR UR52, UPR, URZ, 0x1 ;  /* 0x000000013f347883 */ /* 0x000fc40008000000 */
[----:B------:R-:W-:Y:S01]  /*12b0*/  @UP0 ULDC UR8, c[0x0][0x44c] ;  /* 0x0001130000080ab9 */ /* 0x000fe20000000800 */
[----:B------:R-:W-:Y:S01]  /*12c0*/  @UP0 ULDC UR11, c[0x0][0x450] ;  /* 0x00011400000b0ab9 */ /* 0x000fe20000000800 */
[----:B------:R-:W-:-:S04]  /*12d0*/  UIMAD.WIDE.U32 UR8, UR4, UR8, URZ ;  /* 0x00000008040872a5 */ /* 0x000fc8000f8e003f */
[----:B------:R-:W-:Y:S02]  /*12e0*/  @UP0 USHF.R.U32.HI UR4, URZ, UR11, UR9 ;  /* 0x0000000b3f040299 */ /* 0x000fe40008011609 */
[----:B------:R-:W-:Y:S02]  /*12f0*/  UISETP.GE.AND UP0, UPT, UR7, 0x1, UPT ;  /* 0x000000010700788c */ /* 0x000fe4000bf06270 */
[----:B------:R-:W-:Y:S02]  /*1300*/  UIADD3 UR8, UR10, UR4, URZ ;  /* 0x000000040a087290 */ /* 0x000fe4000fffe03f */
[----:B------:R-:W-:Y:S02]  /*1310*/  UP2UR UR51, UPR, URZ, 0x1 ;  /* 0x000000013f337883 */ /* 0x000fe40008000000 */
[----:B------:R-:W-:Y:S01]  /*1320*/  PLOP3.LUT P0, PT, PT, PT, UP0, 0x40, 0x0 ;  /* 0x000000000000781c */ /* 0x000fe20003f0e808 */
[----:B------:R-:W-:-:S06]  /*1330*/  UIADD3 UR6, UR8, UR6, URZ ;  /* 0x0000000608067290 */ /* 0x000fcc000fffe03f */
[----:B------:R-:W-:-:S06]  /*1340*/  IMAD.U32 R0, RZ, RZ, UR6 ;  /* 0x00000006ff007e24 */ /* 0x000fcc000f8e00ff */
        /* <DEDUP_REMOVED lines=11> */
.L_x_8710:
[----:B------:R-:W-:-:S11]  /*1400*/  UISETP.NE.AND UP0, UPT, UR7, 0x1, UPT ;  /* 0x000000010700788c */ /* 0x000fd6000bf05270 */
[----:B------:R-:W-:Y:S02]  /*1410*/  @UP0 ULDC.64 UR10, c[0x0][0x9e8] ;  /* 0x00027a00000a0ab9 */ /* 0x000fe40000000a00 */
[----:B------:R-:W-:-:S04]  /*1420*/  UIMAD.WIDE.U32 UR8, UR4, UR10, URZ ;  /* 0x0000000a040872a5 */ /* 0x000fc8000f8e003f */
[----:B------:R-:W-:-:S12]  /*1430*/  @UP0 USHF.R.U32.HI UR4, URZ, UR11, UR9 ;  /* 0x0000000b3f040299 */ /* 0x000fd80008011609 */
.L_x_8711:
[----:B------:R-:W-:-:S06]  /*1440*/  UIMAD UR4, UR4, UR7, UR7 ;  /* 0x00000007040472a4 */ /* 0x000fcc000f8e0207 */
[----:B------:R-:W-:-:S07]  /*1450*/  VIMNMX R0, R0, UR4, PT ;  /* 0x0000000400007c48 */ /* 0x000fce000bfe0100 */
.L_x_8709:
[----:B------:R-:W-:Y:S01]  /*1460*/  UISETP.NE.AND UP0, UPT, UR52, URZ, UPT ;  /* 0x0000003f3400728c */ /* 0x000fe2000bf05270 */
[C---:B------:R-:W-:Y:S01]  /*1470*/  IMAD.IADD R106, R17.reuse, 0x1, -R18 ;  /* 0x00000001116a7824 */ /* 0x040fe200078e0a12 */
[----:B------:R-:W-:Y:S01]  /*1480*/  UMOV UR4, UR39 ;  /* 0x0000002700047c82 */ /* 0x000fe20008000000 */
[----:B------:R-:W-:Y:S02]  /*1490*/  VIADD R3, R0, 0x9f ;  /* 0x0000009f00037836 */ /* 0x000fe40000000000 */
[----:B------:R-:W-:Y:S01]  /*14a0*/  VIADD R0, R17, 0x9f ;  /* 0x0000009f11007836 */ /* 0x000fe20000000000 */
[----:B------:R-:W-:Y:S01]  /*14b0*/  R2UR UR6, R106 ;  /* 0x000000006a0672ca */ /* 0x000fe200000e0000 */
[----:B-1----:R-:W-:-:S04]  /*14c0*/  IMAD.HI R4, R3, 0x66666667, RZ ;  /* 0x6666666703047827 */ /* 0x002fc800078e02ff */
        /* <DEDUP_REMOVED lines=26> */
.L_x_8713:
[----:B------:R-:W-:-:S11]  /*1670*/  UISETP.NE.AND UP0, UPT, UR7, 0x1, UPT ;  /* 0x000000010700788c */ /* 0x000fd6000bf05270 */
[----:B------:R-:W-:Y:S02]  /*1680*/  @UP0 ULDC.64 UR10, c[0x0][0x9e8] ;  /* 0x00027a00000a0ab9 */ /* 0x000fe40000000a00 */
[----:B------:R-:W-:-:S04]  /*1690*/  UIMAD.WIDE.U32 UR8, UR4, UR10, URZ ;  /* 0x0000000a040872a5 */ /* 0x000fc8000f8e003f */
[----:B------:R-:W-:-:S12]  /*16a0*/  @UP0 USHF.R.U32.HI UR4, URZ, UR11, UR9 ;  /* 0x0000000b3f040299 */ /* 0x000fd80008011609 */
.L_x_8714:
[----:B------:R-:W-:-:S04]  /*16b0*/  UIMAD UR4, UR4, UR7, URZ ;  /* 0x00000007040472a4 */ /* 0x000fc8000f8e023f */
[----:B------:R-:W-:-:S04]  /*16c0*/  UISETP.LT.AND UP0, UPT, UR6, UR4, UPT ;  /* 0x000000040600728c */ /* 0x000fc8000bf01270 */
[----:B------:R-:W-:-:S12]  /*16d0*/  USEL UR6, UR6, UR4, !UP0 ;  /* 0x0000000406067287 */ /* 0x000fd8000c000000 */
.L_x_8712:
[----:B------:R-:W-:-:S04]  /*16e0*/  UIMAD.WIDE UR6, UR6, 0x66666667, URZ ;  /* 0x66666667060678a5 */ /* 0x000fc8000f8e023f */
[----:B------:R-:W-:-:S04]  /*16f0*/  USHF.R.U32.HI UR4, URZ, 0x1f, UR7 ;  /* 0x0000001f3f047899 */ /* 0x000fc80008011607 */
[----:B------:R-:W-:Y:S02]  /*1700*/  ULEA.HI.SX32 UR7, UR7, UR4, 0x1a ;  /* 0x0000000407077291 */ /* 0x000fe4000f8fd23f */
[----:B------:R-:W-:Y:S02]  /*1710*/  ULOP3.LUT UR4, UR5, 0xff000000, URZ, 0xc0, !UPT ;  /* 0xff00000005047892 */ /* 0x000fe4000f8ec03f */
[----:B------:R-:W-:Y:S02]  /*1720*/  UISETP.LT.AND UP0, UPT, URZ, UR7, UPT ;  /* 0x000000073f00728c */ /* 0x000fe4000bf01270 */
[----:B------:R-:W-:Y:S02]  /*1730*/  ULOP3.LUT UR5, UR5, 0xff0000, URZ, 0xc0, !UPT ;  /* 0x00ff000005057892 */ /* 0x000fe4000f8ec03f */
[----:B------:R-:W-:Y:S02]  /*1740*/  USEL UR41, URZ, UR7, !UP0 ;  /* 0x000000073f297287 */ /* 0x000fe4000c000000 */
[----:B------:R-:W-:-:S04]  /*1750*/  USHF.R.U32.HI UR4, URZ, 0x8, UR4 ;  /* 0x000000083f047899 */ /* 0x000fc80008011604 */
[----:B------:R-:W-:Y:S01]  /*1760*/  ISETP.GT.AND P0, PT, R104, UR41, PT ;  /* 0x0000002968007c0c */ /* 0x000fe2000bf04270 */
[----:B------:R-:W-:-:S03]  /*1770*/  ULEA.HI UR5, UR5, UR4, URZ, 0x10 ;  /* 0x0000000405057291 */ /* 0x000fc6000f8f803f */
[----:B------:R-:W-:Y:S01]  /*1780*/  UMOV UR4, URZ ;  /* 0x0000003f00047c82 */ /* 0x000fe20008000000 */
[----:B------:R-:W-:Y:S02]  /*1790*/  ULOP3.LUT UR40, UR5, 0xff, URZ, 0xc0, !UPT ;  /* 0x000000ff05287892 */ /* 0x000fe4000f8ec03f */
[----:B------:R-:W-:-:S06]  /*17a0*/  USHF.R.U32.HI UR45, URZ, 0x10, UR5 ;  /* 0x000000103f2d7899 */ /* 0x000fcc0008011605 */
[----:B------:R-:W-:Y:S06]  /*17b0*/  @!P0 BRA `(.L_x_8715) ;  /* 0x0000000000988947 */ /* 0x000fec0003800000 */
[----:B------:R-:W-:Y:S01]  /*17c0*/  UISETP.NE.AND UP0, UPT, UR45, URZ, UPT ;  /* 0x0000003f2d00728c */ /* 0x000fe2000bf05270 */
[----:B------:R-:W-:-:S03]  /*17d0*/  ULDC UR4, c[0x0][0x9f0] ;  /* 0x00027c0000047ab9 */ /* 0x000fc60000000800 */
[----:B------:R-:W-:-:S03]  /*17e0*/  USEL UR9, UR45, UR4, UP0 ;  /* 0x000000042d097287 */ /* 0x000fc60008000000 */
[----:B------:R-:W-:-:S03]  /*17f0*/  UMOV UR4, URZ ;  /* 0x0000003f00047c82 */ /* 0x000fc60008000000 */
[----:B------:R-:W-:-:S05]  /*1800*/  IMAD.U32 R5, RZ, RZ, UR9 ;  /* 0x00000009ff057e24 */ /* 0x000fca000f8e00ff */
        /* <DEDUP_REMOVED lines=33> */
.L_x_8715:
        /* <DEDUP_REMOVED lines=10> */
[----:B------:R-:W-:-:S02]  /*1ac0*/  ISETP.GT.AND P1, PT, R104, UR41, PT ;  /* 0x0000002968007c0c */ /* 0x000fc4000bf24270 */
        /* <DEDUP_REMOVED lines=61> */
.L_x_8717:
        /* <DEDUP_REMOVED lines=16> */
[----:B------:R-:W-:Y:S02]  /*1fa0*/  @UP0 UIMAD UR14, UR50, UR17, UR10 ;  /* 0x00000011320e02a4 */ /* 0x000fe4000f8e020a */
[----:B------:R-:W-:-:S02]  /*1fb0*/  @UP1 UIMAD UR13, UR50, UR13, UR15 ;  /* 0x0000000d320d12a4 */ /* 0x000fc4000f8e020f */
[----:B------:R-:W-:Y:S02]  /*1fc0*/  @UP0 UIMAD.WIDE.U32 UR8, UR50, UR16, URZ ;  /* 0x00000010320802a5 */ /* 0x000fe4000f8e003f */
        /* <DEDUP_REMOVED lines=31> */
.L_x_8924:
[----:B------:R-:W-:Y:S05]  /*21c0*/  @!P0 BRA `(.L_x_8719) ;  /* 0x0000000000048947 */ /* 0x000fea0003800000 */
[----:B------:R-:W-:Y:S01]  /*21d0*/  BPT.TRAP 0x1 ;  /* 0x000000040000795c */ /* 0x000fe20000300000 */
.L_x_8719:
[----:B------:R-:W-:Y:S02]  /*21e0*/  IMAD.U32 R105, RZ, RZ, UR46 ;  /* 0x0000002eff697e24 */ /* 0x000fe4000f8e00ff */
[----:B------:R-:W-:-:S03]  /*21f0*/  IMAD.U32 R4, RZ, RZ, UR47 ;  /* 0x0000002fff047e24 */ /* 0x000fc6000f8e00ff */
[----:B------:R-:W-:Y:S02]  /*2200*/  LEA R105, R105, UR43, 0x3 ;  /* 0x0000002b69697c11 */ /* 0x000fe4000f8e18ff */
[----:B------:R-:W-:-:S04]  /*2210*/  SHF.L.U32 R4, R4, 0x1f, RZ ;  /* 0x0000001f04047819 */ /* 0x000fc800000006ff */
[----:B------:R1:W2:Y:S01]  /*2220*/  SYNCS.PHASECHK.TRANS64.TRYWAIT P1, [R105+URZ+0x22830], R4 ;  /* 0x02283004690075a7 */ /* 0x0002a2000802017f */
[----:B------:R-:W-:Y:S05]  /*2230*/  @!P0 BRA `(.L_x_8720) ;  /* 0x0000000000048947 */ /* 0x000fea0003800000 */
[----:B------:R-:W-:Y:S01]  /*2240*/  BPT.TRAP 0x1 ;  /* 0x000000040000795c */ /* 0x000fe20000300000 */
.L_x_8720:
[----:B--2---:R-:W-:Y:S05]  /*2250*/  @P1 BRA `(.L_x_8721) ;  /* 0x0000000000081947 */ /* 0x004fea0003800000 */
[----:B------:R-:W2:Y:S02]  /*2260*/  SYNCS.PHASECHK.TRANS64.TRYWAIT P1, [R105+URZ+0x22830], R4 ;  /* 0x02283004690075a7 */ /* 0x000ea4000802017f */
[----:B--2---:R-:W-:Y:S05]  /*2270*/  @!P1 BRA `(.L_x_8722) ;  /* 0x000001e8004c9947 */ /* 0x004fea0003800000 */
.L_x_8721:
[----:B------:R-:W-:-:S04]  /*2280*/  UIADD3 UR4, UR43, 0x18400, URZ ;  /* 0x000184002b047890 */ /* 0x000fc8000fffe03f */
[----:B------:R-:W-:-:S04]  /*2290*/  USHF.R.U32.HI UR4, URZ, 0x4, UR4 ;  /* 0x000000043f047899 */ /* 0x000fc80008011604 */
[----:B------:R-:W-:-:S06]  /*22a0*/  ULOP3.LUT UR4, UR4, 0x3fff, URZ, 0xc0, !UPT ;  /* 0x00003fff04047892 */ /* 0x000fcc000f8ec03f */
[----:B------:R-:W-:Y:S01]  /*22b0*/  IMAD.U32 R5, RZ, RZ, UR4 ;  /* 0x00000004ff057e24 */ /* 0x000fe2000f8e00ff */
        /* <DEDUP_REMOVED lines=131> */
.L_x_8723:
[----:B------:R-:W-:Y:S01]  /*2af0*/  UISETP.NE.AND UP1, UPT, UR52, URZ, UPT ;  /* 0x0000003f3400728c */ /* 0x000fe2000bf25270 */
[C---:B-12---:R-:W-:Y:S01]  /*2b00*/  FMUL.FTZ R4, R0.reuse, R91 ;  /* 0x0000005b00047220 */ /* 0x046fe20000410000 */
[C---:B------:R-:W-:Y:S01]  /*2b10*/  FMUL.FTZ R91, R0.reuse, R97 ;  /* 0x00000061005b7220 */ /* 0x040fe20000410000 */
[C---:B------:R-:W-:Y:S01]  /*2b20*/  FMUL.FTZ R12, R0.reuse, R103 ;  /* 0x00000067000c7220 */ /* 0x040fe20000410000 */
[----:B------:R-:W-:Y:S01]  /*2b30*/  FMUL.FTZ R97, R0, R77 ;  /* 0x0000004d00617220 */ /* 0x000fe20000410000 */
[----:B------:R-:W-:Y:S01]  /*2b40*/  VIADD R103, R22, UR39 ;  /* 0x0000002716677c36 */ /* 0x000fe20008000000 */
[----:B------:R-:W-:Y:S01]  /*2b50*/  PLOP3.LUT P1, PT, PT, PT, UP1, 0x80, 0x0 ;  /* 0x000000000000781c */ /* 0x000fe20003f2f018 */
[C---:B------:R-:W-:Y:S01]  /*2b60*/  FMUL.FTZ R77, R0.reuse, R86 ;  /* 0x00000056004d7220 */ /* 0x040fe20000410000 */
[----:B------:R-:W-:Y:S01]  /*2b70*/  PLOP3.LUT P2, PT, PT, PT, UP1, 0x80, 0x0 ;  /* 0x000000000000781c */ /* 0x000fe20003f4f018 */
[C---:B------:R-:W-:Y:S01]  /*2b80*/  FMUL.FTZ R86, R0.reuse, R48 ;  /* 0x0000003000567220 */ /* 0x040fe20000410000 */
[----:B------:R-:W-:Y:S01]  /*2b90*/  R2UR UR6, R105 ;  /* 0x00000000690672ca */ /* 0x000fe200000e0000 */
[----:B------:R-:W-:Y:S01]  /*2ba0*/  @UP1 ULDC UR7, c[0x0][0x44c] ;  /* 0x0001130000071ab9 */ /* 0x000fe20000000800 */
[C---:B------:R-:W-:Y:S01]  /*2bb0*/  FMUL.FTZ R48, R0.reuse, R26 ;  /* 0x0000001a00307220 */ /* 0x040fe20000410000 */
[C---:B------:R-:W-:Y:S01]  /*2bc0*/  FMUL.FTZ R9, R0.reuse, R94 ;  /* 0x0000005e00097220 */ /* 0x040fe20000410000 */
[C---:B------:R-:W-:Y:S01]  /*2bd0*/  FMUL.FTZ R94, R0.reuse, R72 ;  /* 0x00000048005e7220 */ /* 0x040fe20000410000 */
[C---:B0-----:R-:W-:Y:S01]  /*2be0*/  FMUL.FTZ R8, R0.reuse, R95 ;  /* 0x0000005f00087220 */ /* 0x041fe20000410000 */
        /* <DEDUP_REMOVED lines=28> */
[----:B------:R-:W-:Y:S01]  /*2db0*/  FMUL.FTZ R68, R0, R40 ;  /* 0x0000002800447220 */ /* 0x000fe20000410000 */
[----:B------:R-:W-:-:S02]  /*2dc0*/  IMAD.MOV.U32 R29, RZ, RZ, -0xa0 ;  /* 0xffffff60ff1d7424 */ /* 0x000fc400078e00ff */
        /* <DEDUP_REMOVED lines=50> */
[----:B------:R-:W1:Y:S01]  /*30f0*/  MUFU.TANH R6, R6 ;  /* 0x0000000600067308 */ /* 0x000e620000002400 */
[----:B------:R-:W-:Y:S01]  /*3100*/  IADD3 R29, R17, R30, -R19 ;  /* 0x0000001e111d7210 */ /* 0x000fe20007ffe813 */
[----:B------:R-:W-:Y:S01]  /*3110*/  ULDC UR30, c[0x0][0x9dc] ;  /* 0x00027700001e7ab9 */ /* 0x000fe20000000800 */
[----:B------:R-:W-:Y:S01]  /*3120*/  SYNCS.ARRIVE.TRANS64.RED.A1T0 RZ, [UR6], RZ ;  /* 0x000000ffffff79a7 */ /* 0x000fe20008100406 */
[----:B------:R-:W-:Y:S01]  /*3130*/  ULOP3.LUT UR6, URZ, UR30, URZ, 0x33, !UPT ;  /* 0x0000001e3f067292 */ /* 0x000fe2000f8e333f */
[----:B------:R-:W-:Y:S01]  /*3140*/  IMAD R28, R104, -0xa0, R17 ;  /* 0xffffff60681c7824 */ /* 0x000fe200078e0211 */
[----:B------:R-:W-:Y:S01]  /*3150*/  ULDC UR14, c[0x0][0x9e0] ;  /* 0x00027800000e7ab9 */ /* 0x000fe20000000800 */
[----:B------:R-:W-:Y:S01]  /*3160*/  IMAD.IADD R29, R29, 0x1, -R18 ;  /* 0x000000011d1d7824 */ /* 0x000fe200078e0a12 */
[----:B------:R-:W2:Y:S01]  /*3170*/  MUFU.TANH R7, R7 ;  /* 0x0000000700077308 */ /* 0x000ea20000002400 */
[----:B------:R-:W-:Y:S01]  /*3180*/  VIADD R116, R30, 0xffffffff ;  /* 0xffffffff1e747836 */ /* 0x000fe20000000000 */
[----:B------:R-:W-:Y:S01]  /*3190*/  IADD3 R112, -R19, 0xa0, R28 ;  /* 0x000000a013707810 */ /* 0x000fe20007ffe11c */
[----:B------:R-:W-:-:S02]  /*31a0*/  VIADD R113, R29, UR14 ;  /* 0x0000000e1d717c36 */ /* 0x000fc40008000000 */
[----:B------:R-:W-:Y:S02]  /*31b0*/  VIADD R114, R29, UR6 ;  /* 0x000000061d727c36 */ /* 0x000fe40008000000 */
[----:B------:R-:W-:Y:S01]  /*31c0*/  IMAD.IADD R105, R116, 0x1, -R19 ;  /* 0x0000000174697824 */ /* 0x000fe200078e0a13 */
[----:B------:R-:W3:Y:S01]  /*31d0*/  MUFU.TANH R3, R3 ;  /* 0x0000000300037308 */ /* 0x000ee20000002400 */
[----:B0-----:R-:W-:Y:S01]  /*31e0*/  VIADDMNMX R108, R31, R113, R112, PT ;  /* 0x000000711f6c7246 */ /* 0x001fe20003800170 */
[----:B------:R-:W-:-:S06]  /*31f0*/  IMAD.IADD R109, R114, 0x1, R31 ;  /* 0x00000001726d7824 */ /* 0x000fcc00078e021f */
        /* <DEDUP_REMOVED lines=78> */
[----:B------:R-:W-:Y:S01]  /*36e0*/  IADD3 R30, -R18, R17, R31 ;  /* 0x00000011121e7210 */ /* 0x000fe20007ffe11f */
[----:B------:R-:W-:Y:S03]  /*36f0*/  BSSY B0, `(.L_x_8725) ;  /* 0x0000012000007945 */ /* 0x000fe60003800000 */
        /* <DEDUP_REMOVED lines=11> */
.L_x_8726:
[----:B------:R-:W-:Y:S02]  /*37b0*/  ULDC UR6, c[0x0][0x9e4] ;  /* 0x0002790000067ab9 */ /* 0x000fe40000000800 */
[----:B------:R-:W-:-:S05]  /*37c0*/  IMAD.U32 R35, RZ, RZ, UR6 ;  /* 0x00000006ff237e24 */ /* 0x000fca000f8e00ff */
[----:B------:R-:W-:-:S13]  /*37d0*/  ISETP.NE.AND P1, PT, R35, 0x1, PT ;  /* 0x000000012300780c */ /* 0x000fda0003f25270 */
[----:B------:R-:W1:Y:S02]  /*37e0*/  @P1 LDC.64 R28, c[0x0][0x9e8] ;  /* 0x00027a00ff1c1b82 */ /* 0x000e640000000a00 */
[----:B-1----:R-:W-:-:S05]  /*37f0*/  @P1 IMAD.HI.U32 R28, R30, R28, RZ ;  /* 0x0000001c1e1c1227 */ /* 0x002fca00078e00ff */
[----:B------:R-:W-:-:S07]  /*3800*/  @P1 SHF.R.U32.HI R30, RZ, R29, R28 ;  /* 0x0000001dff1e1219 */ /* 0x000fce000001161c */
.L_x_8727:
[----:B------:R-:W-:Y:S05]  /*3810*/  BSYNC B0 ;  /* 0x0000000000007941 */ /* 0x000fea0003800000 */
.L_x_8725:
[----:B------:R-:W-:-:S05]  /*3820*/  IMAD R30, R30, R35, R105 ;  /* 0x000000231e1e7224 */ /* 0x000fca00078e0269 */
[----:B------:R-:W-:Y:S02]  /*3830*/  VIADDMNMX R108, R30, R35, R108, PT ;  /* 0x000000231e6c7246 */ /* 0x000fe4000380016c */
[----:B------:R-:W-:-:S07]  /*3840*/  VIMNMX R109, R109, R30, !PT ;  /* 0x0000001e6d6d7248 */ /* 0x000fce0007fe0100 */
.L_x_8724:
        /* <DEDUP_REMOVED lines=9> */
[----:B------:R-:W-:Y:S02]  /*38e0*/  FSEL R88, R88, -INF , !P2 ;  /* 0xff80000058587808 */ /* 0x000fe40005000000 */
        /* <DEDUP_REMOVED lines=8> */
[----:B0-----:R-:W-:Y:S02]  /*3970*/  FSEL R90, R90, -INF , !P2 ;  /* 0xff8000005a5a7808 */ /* 0x001fe40005000000 */
        /* <DEDUP_REMOVED lines=100> */
[----:B------:R-:W-:Y:S01]  /*3fc0*/  FSEL R53, R68, -INF , !P2 ;  /* 0xff80000044357808 */ /* 0x000fe20005000000 */
[----:B-1----:R-:W-:Y:S01]  /*3fd0*/  IMAD.IADD R68, R114, 0x1, R103 ;  /* 0x0000000172447824 */ /* 0x002fe200078e0267 */
        /* <DEDUP_REMOVED lines=93> */
.L_x_8730:
[----:B------:R-:W-:Y:S02]  /*45b0*/  ULDC UR6, c[0x0][0x9e4] ;  /* 0x0002790000067ab9 */ /* 0x000fe40000000800 */
[----:B------:R-:W-:-:S05]  /*45c0*/  IMAD.U32 R86, RZ, RZ, UR6 ;  /* 0x00000006ff567e24 */ /* 0x000fca000f8e00ff */
[----:B------:R-:W-:-:S13]  /*45d0*/  ISETP.NE.AND P6, PT, R86, 0x1, PT ;  /* 0x000000015600780c */ /* 0x000fda0003fc5270 */
[----:B------:R-:W0:Y:S02]  /*45e0*/  @P6 LDC.64 R6, c[0x0][0x9e8] ;  /* 0x00027a00ff066b82 */ /* 0x000e240000000a00 */
[----:B0-----:R-:W-:-:S05]  /*45f0*/  @P6 IMAD.HI.U32 R6, R70, R6, RZ ;  /* 0x0000000646066227 */ /* 0x001fca00078e00ff */
[----:B------:R-:W-:-:S07]  /*4600*/  @P6 SHF.R.U32.HI R70, RZ, R7, R6 ;  /* 0x00000007ff466219 */ /* 0x000fce0000011606 */
.L_x_8731:
[----:B------:R-:W-:Y:S05]  /*4610*/  BSYNC B0 ;  /* 0x0000000000007941 */ /* 0x000fea0003800000 */
.L_x_8729:
[----:B------:R-:W-:-:S05]  /*4620*/  IMAD R105, R70, R86, R105 ;  /* 0x0000005646697224 */ /* 0x000fca00078e0269 */
[----:B------:R-:W-:Y:S02]  /*4630*/  VIADDMNMX R54, R105, R86, R54, PT ;  /* 0x0000005669367246 */ /* 0x000fe40003800136 */
[----:B------:R-:W-:-:S07]  /*4640*/  VIMNMX R68, R68, R105, !PT ;  /* 0x0000006944447248 */ /* 0x000fce0007fe0100 */
.L_x_8728:
[----:B------:R-:W-:Y:S01]  /*4650*/  ISETP.GT.AND P1, PT, R68, 0x1, !P1 ;  /* 0x000000014400780c */ /* 0x000fe20004f24270 */
[----:B------:R-:W-:Y:S01]  /*4660*/  ULDC UR28, c[0x0][0x988] ;  /* 0x00026200001c7ab9 */ /* 0x000fe20000000800 */
[----:B------:R-:W-:Y:S01]  /*4670*/  ISETP.NE.AND P6, PT, R125, RZ, PT ;  /* 0x000000ff7d00720c */ /* 0x000fe20003fc5270 */
[----:B------:R-:W-:Y:S01]  /*4680*/  UISETP.NE.AND UP1, UPT, UR52, URZ, UPT ;  /* 0x0000003f3400728c */ /* 0x000fe2000bf25270 */
[----:B------:R-:W-:Y:S01]  /*4690*/  ISETP.LT.OR P1, PT, R54, 0x2, P1 ;  /* 0x000000023600780c */ /* 0x000fe20000f21670 */
[----:B------:R-:W-:Y:S01]  /*46a0*/  UISETP.NE.AND UP0, UPT, UR51, URZ, UPT ;  /* 0x0000003f3300728c */ /* 0x000fe2000bf05270 */
[----:B------:R-:W-:Y:S01]  /*46b0*/  FMNMX.FTZ R7, R69, R55, !PT ;  /* 0x0000003745077209 */ /* 0x000fe20007810000 */
[----:B------:R-:W-:Y:S01]  /*46c0*/  UMOV UR10, UR39 ;  /* 0x00000027000a7c82 */ /* 0x000fe20008000000 */
[----:B------:R-:W-:Y:S02]  /*46d0*/  FSEL R6, R4, -INF , !P1 ;  /* 0xff80000004067808 */ /* 0x000fe40004800000 */
[----:B------:R-:W-:-:S02]  /*46e0*/  ISETP.NE.AND P1, PT, R115, RZ, PT ;  /* 0x000000ff7300720c */ /* 0x000fc40003f25270 */
[----:B------:R-:W-:Y:S02]  /*46f0*/  FMNMX.FTZ R70, R88, R7, !PT ;  /* 0x0000000758467209 */ /* 0x000fe40007810000 */
[----:B------:R-:W-:Y:S01]  /*4700*/  ISETP.GT.AND P1, PT, R68, 0x8, !P1 ;  /* 0x000000084400780c */ /* 0x000fe20004f24270 */
[----:B------:R-:W-:Y:S01]  /*4710*/  @UP1 ULDC UR6, c[0x0][0x44c] ;  /* 0x0001130000061ab9 */ /* 0x000fe20000000800 */
[----:B------:R-:W-:Y:S01]  /*4720*/  FMNMX.FTZ R7, R89, R70, !PT ;  /* 0x0000004659077209 */ /* 0x000fe20007810000 */
[----:B------:R-:W-:Y:S01]  /*4730*/  UIMAD.WIDE.U32 UR6, UR39, UR6, URZ ;  /* 0x00000006270672a5 */ /* 0x000fe2000f8e003f */
[----:B------:R-:W-:Y:S01]  /*4740*/  ISETP.LT.OR P1, PT, R54, 0x9, P1 ;  /* 0x000000093600780c */ /* 0x000fe20000f21670 */
[----:B------:R-:W-:Y:S01]  /*4750*/  @UP1 ULDC UR15, c[0x0][0x450] ;  /* 0x00011400000f1ab9 */ /* 0x000fe20000000800 */
[----:B------:R-:W-:Y:S01]  /*4760*/  FMNMX.FTZ R70, R90, R7, !PT ;  /* 0x000000075a467209 */ /* 0x000fe20007810000 */
[----:B------:R-:W-:Y:S01]  /*4770*/  @UP1 USHF.R.U32.HI UR10, URZ, UR15, UR7 ;  /* 0x0000000f3f0a1299 */ /* 0x000fe20008011607 */
        /* <DEDUP_REMOVED lines=57> */
[----:B------:R-:W-:Y:S02]  /*4b10*/  ISETP.GT.AND P1, PT, R68, 0x29, !P6 ;  /* 0x000000294400780c */ /* 0x000fe40007724270 */
[----:B------:R-:W-:Y:S02]  /*4b20*/  ISETP.NE.AND P6, PT, R136, RZ, PT ;  /* 0x000000ff8800720c */ /* 0x000fe40003fc5270 */
        /* <DEDUP_REMOVED lines=26> */
[C---:B------:R-:W-:Y:S02]  /*4cd0*/  ISETP.GT.AND P1, PT, R68.reuse, 0x39, !P1 ;  /* 0x000000394400780c */ /* 0x040fe40004f24270 */
[----:B------:R-:W-:Y:S01]  /*4ce0*/  ISETP.GT.AND P2, PT, R68, 0x89, !P2 ;  /* 0x000000894400780c */ /* 0x000fe20005744270 */
[----:B------:R-:W0:Y:S01]  /*4cf0*/  SHFL.BFLY PT, R7, R70, 0x2, 0x1f ;  /* 0x0c401f0046077f89 */ /* 0x000e2200000e0000 */
[----:B------:R-:W-:Y:S02]  /*4d00*/  ISETP.LT.OR P1, PT, R54, 0x3a, P1 ;  /* 0x0000003a3600780c */ /* 0x000fe40000f21670 */
[----:B------:R-:W-:Y:S02]  /*4d10*/  ISETP.GT.AND P3, PT, R68, 0x90, !P3 ;  /* 0x000000904400780c */ /* 0x000fe40005f64270 */
        /* <DEDUP_REMOVED lines=9> */
[----:B------:R-:W-:Y:S02]  /*4db0*/  ISETP.LT.OR P3, PT, R54, 0x91, P3 ;  /* 0x000000913600780c */ /* 0x000fe40001f61670 */
[----:B------:R-:W-:Y:S02]  /*4dc0*/  ISETP.GT.AND P1, PT, R68, 0x41, !P1 ;  /* 0x000000414400780c */ /* 0x000fe40004f24270 */
[----:B0-----:R-:W-:Y:S02]  /*4dd0*/  FMNMX.FTZ R7, R70, R7, !PT ;  /* 0x0000000746077209 */ /* 0x001fe40007810000 */
[----:B------:R-:W-:Y:S02]  /*4de0*/  ISETP.LT.OR P1, PT, R54, 0x42, P1 ;  /* 0x000000423600780c */ /* 0x000fe40000f21670 */
[----:B------:R-:W-:Y:S01]  /*4df0*/  FSEL R14, R14, -INF , !P2 ;  /* 0xff8000000e0e7808 */ /* 0x000fe20005000000 */
[----:B------:R-:W0:Y:S01]  /*4e00*/  SHFL.BFLY PT, R86, R7, 0x1, 0x1f ;  /* 0x0c201f0007567f89 */ /* 0x000e2200000e0000 */
[----:B------:R-:W-:-:S02]  /*4e10*/  FSEL R56, R56, -INF , !P1 ;  /* 0xff80000038387808 */ /* 0x000fc40004800000 */
[----:B------:R-:W-:Y:S02]  /*4e20*/  ISETP.NE.AND P1, PT, R132, RZ, PT ;  /* 0x000000ff8400720c */ /* 0x000fe40003f25270 */
[----:B------:R-:W-:Y:S02]  /*4e30*/  ISETP.LT.OR P4, PT, R54, 0x92, P4 ;  /* 0x000000923600780c */ /* 0x000fe40002781670 */
[----:B------:R-:W-:Y:S02]  /*4e40*/  ISETP.GT.AND P1, PT, R68, 0x48, !P1 ;  /* 0x000000484400780c */ /* 0x000fe40004f24270 */
[----:B------:R-:W-:Y:S02]  /*4e50*/  FSEL R24, R24, -INF , !P3 ;  /* 0xff80000018187808 */ /* 0x000fe40005800000 */
[C---:B------:R-:W-:Y:S02]  /*4e60*/  ISETP.LT.OR P1, PT, R54.reuse, 0x49, P1 ;  /* 0x000000493600780c */ /* 0x040fe40000f21670 */
[----:B------:R-:W-:-:S02]  /*4e70*/  ISETP.LT.OR P5, PT, R54, 0x99, P5 ;  /* 0x000000993600780c */ /* 0x000fc40002fa1670 */
[----:B------:R-:W-:Y:S02]  /*4e80*/  FSEL R59, R59, -INF , !P1 ;  /* 0xff8000003b3b7808 */ /* 0x000fe40004800000 */
[----:B------:R-:W-:Y:S02]  /*4e90*/  ISETP.NE.AND P1, PT, R133, RZ, PT ;  /* 0x000000ff8500720c */ /* 0x000fe40003f25270 */
[----:B------:R-:W-:Y:S02]  /*4ea0*/  FSEL R25, R25, -INF , !P4 ;  /* 0xff80000019197808 */ /* 0x000fe40006000000 */
[----:B------:R-:W-:Y:S02]  /*4eb0*/  ISETP.GT.AND P1, PT, R68, 0x49, !P1 ;  /* 0x000000494400780c */ /* 0x000fe40004f24270 */
[----:B------:R-:W-:Y:S02]  /*4ec0*/  FSEL R27, R27, -INF , !P5 ;  /* 0xff8000001b1b7808 */ /* 0x000fe40006800000 */
[----:B------:R-:W-:-:S02]  /*4ed0*/  ISETP.LT.OR P1, PT, R54, 0x4a, P1 ;  /* 0x0000004a3600780c */ /* 0x000fc40000f21670 */
[----:B0-----:R-:W-:Y:S02]  /*4ee0*/  FMNMX.FTZ R9, R7, R86, !PT ;  /* 0x0000005607097209 */ /* 0x001fe40007810000 */
[----:B------:R-:W-:Y:S02]  /*4ef0*/  FSEL R58, R58, -INF , !P1 ;  /* 0xff8000003a3a7808 */ /* 0x000fe40004800000 */
[----:B------:R-:W-:Y:S02]  /*4f00*/  ISETP.NE.AND P1, PT, R134, RZ, PT ;  /* 0x000000ff8600720c */ /* 0x000fe40003f25270 */
[----:B------:R-:W-:Y:S02]  /*4f10*/  R2UR UR11, R106 ;  /* 0x000000006a0b72ca */ /* 0x000fe400000e0000 */
[----:B------:R-:W-:-:S04]  /*4f20*/  ISETP.GT.AND P1, PT, R68, 0x50, !P1 ;  /* 0x000000504400780c */ /* 0x000fc80004f24270 */
[----:B------:R-:W-:-:S04]  /*4f30*/  ISETP.LT.OR P1, PT, R54, 0x51, P1 ;  /* 0x000000513600780c */ /* 0x000fc80000f21670 */
[----:B------:R-:W-:Y:S02]  /*4f40*/  FSEL R61, R61, -INF , !P1 ;  /* 0xff8000003d3d7808 */ /* 0x000fe40004800000 */
[----:B------:R-:W-:Y:S01]  /*4f50*/  ISETP.NE.AND P1, PT, R135, RZ, PT ;  /* 0x000000ff8700720c */ /* 0x000fe20003f25270 */
[----:B------:R-:W-:-:S03]  /*4f60*/  UIADD3 UR6, UR11, UR10, URZ ;  /* 0x0000000a0b067290 */ /* 0x000fc6000fffe03f */
[----:B------:R-:W-:Y:S01]  /*4f70*/  ISETP.GT.AND P1, PT, R68, 0x51, !P1 ;  /* 0x000000514400780c */ /* 0x000fe20004f24270 */
[----:B------:R-:W-:-:S03]  /*4f80*/  UIADD3 UR14, UR6, UR14, URZ ;  /* 0x0000000e060e7290 */ /* 0x000fc6000fffe03f */
        /* <DEDUP_REMOVED lines=47> */
[----:B------:R-:W-:Y:S01]  /*5280*/  ISETP.NE.AND P6, PT, R98, RZ, PT ;  /* 0x000000ff6200720c */ /* 0x000fe20003fc5270 */
[----:B------:R-:W-:Y:S01]  /*5290*/  IMAD.U32 R98, RZ, RZ, UR28 ;  /* 0x0000001cff627e24 */ /* 0x000fe2000f8e00ff */
[----:B------:R-:W-:-:S03]  /*52a0*/  ISETP.LT.OR P1, PT, R54, 0x82, P1 ;  /* 0x000000823600780c */ /* 0x000fc60000f21670 */
[----:B------:R-:W-:Y:S01]  /*52b0*/  FFMA.FTZ R98, R9, R98, -8 ;  /* 0xc100000009627423 */ /* 0x000fe20000010062 */
        /* <DEDUP_REMOVED lines=19> */
[----:B------:R-:W-:Y:S01]  /*53f0*/  MUFU.EX2 R3, R3 ;  /* 0x0000000300037308 */ /* 0x000fe20000000800 */
[----:B------:R-:W-:Y:S01]  /*5400*/  ISETP.NE.AND P1, PT, R99, RZ, PT ;  /* 0x000000ff6300720c */ /* 0x000fe20003f25270 */
[--C-:B------:R-:W-:Y:S01]  /*5410*/  FFMA.FTZ R95, R95, UR28, -R98.reuse ;  /* 0x0000001c5f5f7c23 */ /* 0x100fe20008010862 */
[----:B------:R-:W-:Y:S01]  /*5420*/  FMNMX.FTZ R92, R8, R89, !PT ;  /* 0x00000059085c7209 */ /* 0x000fe20007810000 */
[--C-:B------:R-:W-:Y:S01]  /*5430*/  FFMA.FTZ R78, R78, UR28, -R98.reuse ;  /* 0x0000001c4e4e7c23 */ /* 0x100fe20008010862 */
[C---:B------:R-:W-:Y:S01]  /*5440*/  ISETP.GT.AND P1, PT, R68.reuse, 0x88, !P1 ;  /* 0x000000884400780c */ /* 0x040fe20004f24270 */
[--C-:B------:R-:W-:Y:S01]  /*5450*/  FFMA.FTZ R79, R79, UR28, -R98.reuse ;  /* 0x0000001c4f4f7c23 */ /* 0x100fe20008010862 */
[----:B------:R-:W-:Y:S01]  /*5460*/  FMNMX.FTZ R89, R11, R92, !PT ;  /* 0x0000005c0b597209 */ /* 0x000fe20007810000 */
[----:B------:R-:W-:Y:S01]  /*5470*/  MUFU.EX2 R71, R93 ;  /* 0x0000005d00477308 */ /* 0x000fe20000000800 */
[----:B------:R-:W-:Y:S01]  /*5480*/  ISETP.GT.AND P6, PT, R68, 0x99, !P6 ;  /* 0x000000994400780c */ /* 0x000fe200077c4270 */
[--C-:B------:R-:W-:Y:S01]  /*5490*/  FFMA.FTZ R80, R80, UR28, -R98.reuse ;  /* 0x0000001c50507c23 */ /* 0x100fe20008010862 */
[----:B------:R-:W-:Y:S01]  /*54a0*/  FMNMX.FTZ R94, R10, R89, !PT ;  /* 0x000000590a5e7209 */ /* 0x000fe20007810000 */
[--C-:B------:R-:W-:Y:S01]  /*54b0*/  FFMA.FTZ R81, R81, UR28, -R98.reuse ;  /* 0x0000001c51517c23 */ /* 0x100fe20008010862 */
[----:B------:R-:W-:Y:S01]  /*54c0*/  ISETP.LT.OR P1, PT, R54, 0x89, P1 ;  /* 0x000000893600780c */ /* 0x000fe20000f21670 */
[--C-:B------:R-:W-:Y:S01]  /*54d0*/  FFMA.FTZ R82, R82, UR28, -R98.reuse ;  /* 0x0000001c52527c23 */ /* 0x100fe20008010862 */
[----:B------:R-:W-:Y:S01]  /*54e0*/  FMNMX.FTZ R89, R13, R94, !PT ;  /* 0x0000005e0d597209 */ /* 0x000fe20007810000 */
[----:B------:R-:W-:Y:S01]  /*54f0*/  MUFU.EX2 R70, R70 ;  /* 0x0000004600467308 */ /* 0x000fe20000000800 */
[----:B------:R-:W-:Y:S01]  /*5500*/  FSEL R21, R21, -INF , !P1 ;  /* 0xff80000015157808 */ /* 0x000fe20004800000 */
        /* <DEDUP_REMOVED lines=10> */
[----:B------:R-:W-:Y:S01]  /*55b0*/  IMAD.U32 R50, RZ, RZ, UR28 ;  /* 0x0000001cff327e24 */ /* 0x000fe2000f8e00ff */
        /* <DEDUP_REMOVED lines=8> */
[----:B------:R-:W0:Y:S01]  /*5640*/  MUFU.EX2 R86, R86 ;  /* 0x0000005600567308 */ /* 0x000e220000000800 */
        /* <DEDUP_REMOVED lines=16> */
[----:B0-----:R-:W-:Y:S01]  /*5750*/  F2FP.SATFINITE.E4M3.F32.PACK_AB_MERGE_C R184, R86, R7, RZ ;  /* 0x0000000756b8723e */ /* 0x001fe200048070ff */
[--C-:B------:R-:W-:Y:S01]  /*5760*/  FFMA.FTZ R28, R28, UR28, -R98.reuse ;  /* 0x0000001c1c1c7c23 */ /* 0x100fe20008010862 */
[----:B------:R-:W-:Y:S01]  /*5770*/  FMNMX.FTZ R89, R57, R96, !PT ;  /* 0x0000006039597209 */ /* 0x000fe20007810000 */
[----:B------:R-:W-:Y:S01]  /*5780*/  FFMA.FTZ R29, R29, UR28, -R98 ;  /* 0x0000001c1d1d7c23 */ /* 0x000fe20008010862 */
[----:B------:R-:W-:Y:S01]  /*5790*/  F2FP.SATFINITE.E4M3.F32.PACK_AB_MERGE_C R184, R70, R3, R184 ;  /* 0x0000000346b8723e */ /* 0x000fe200048070b8 */
[--C-:B------:R-:W-:Y:S01]  /*57a0*/  FFMA.FTZ R34, R34, UR28, -R98.reuse ;  /* 0x0000001c22227c23 */ /* 0x100fe20008010862 */
[----:B------:R-:W-:Y:S01]  /*57b0*/  FMNMX.FTZ R96, R56, R89, !PT ;  /* 0x0000005938607209 */ /* 0x000fe20007810000 */
[----:B------:R-:W-:Y:S01]  /*57c0*/  MUFU.EX2 R92, R95 ;  /* 0x0000005f005c7308 */ /* 0x000fe20000000800 */
[----:B------:R-:W-:-:S02]  /*57d0*/  FFMA.FTZ R33, R33, UR28, -R98 ;  /* 0x0000001c21217c23 */ /* 0x000fc40008010862 */
[----:B------:R-:W-:-:S04]  /*57e0*/  FMNMX.FTZ R89, R59, R96, !PT ;  /* 0x000000603b597209 */ /* 0x000fc80007810000 */
[----:B------:R-:W-:Y:S01]  /*57f0*/  FMNMX.FTZ R96, R58, R89, !PT ;  /* 0x000000593a607209 */ /* 0x000fe20007810000 */
[----:B------:R-:W-:Y:S03]  /*5800*/  MUFU.EX2 R69, R69 ;  /* 0x0000004500457308 */ /* 0x000fe60000000800 */
[----:B------:R-:W-:-:S04]  /*5810*/  FMNMX.FTZ R89, R61, R96, !PT ;  /* 0x000000603d597209 */ /* 0x000fc80007810000 */
[----:B------:R-:W-:Y:S01]  /*5820*/  FMNMX.FTZ R89, R60, R89, !PT ;  /* 0x000000593c597209 */ /* 0x000fe20007810000 */
[----:B------:R-:W0:Y:S03]  /*5830*/  MUFU.EX2 R90, R90 ;  /* 0x0000005a005a7308 */ /* 0x000e260000000800 */
[----:B------:R-:W-:-:S04]  /*5840*/  FMNMX.FTZ R96, R62, R89, !PT ;  /* 0x000000593e607209 */ /* 0x000fc80007810000 */
[----:B------:R-:W-:Y:S01]  /*5850*/  FMNMX.FTZ R89, R63, R96, !PT ;  /* 0x000000603f597209 */ /* 0x000fe20007810000 */
[----:B------:R-:W-:Y:S03]  /*5860*/  MUFU.EX2 R91, R91 ;  /* 0x0000005b005b7308 */ /* 0x000fe60000000800 */
[----:B------:R-:W-:-:S04]  /*5870*/  FMNMX.FTZ R96, R40, R89, !PT ;  /* 0x0000005928607209 */ /* 0x000fc80007810000 */
[----:B------:R-:W-:Y:S01]  /*5880*/  FMNMX.FTZ R89, R41, R96, !PT ;  /* 0x0000006029597209 */ /* 0x000fe20007810000 */
[----:B------:R-:W1:Y:S01]  /*5890*/  MUFU.EX2 R94, R94 ;  /* 0x0000005e005e7308 */ /* 0x000e620000000800 */
[----:B0-----:R-:W-:Y:S02]  /*58a0*/  F2FP.SATFINITE.E4M3.F32.PACK_AB_MERGE_C R186, R90, R69, RZ ;  /* 0x000000455aba723e */ /* 0x001fe400048070ff */
[----:B------:R-:W-:Y:S02]  /*58b0*/  FMNMX.FTZ R96, R42, R89, !PT ;  /* 0x000000592a607209 */ /* 0x000fe40007810000 */
[----:B------:R-:W-:Y:S02]  /*58c0*/  F2FP.SATFINITE.E4M3.F32.PACK_AB_MERGE_C R186, R88, R55, R186 ;  /* 0x0000003758ba723e */ /* 0x000fe400048070ba */
[----:B------:R-:W-:Y:S01]  /*58d0*/  FMNMX.FTZ R89, R43, R96, !PT ;  /* 0x000000602b597209 */ /* 0x000fe20007810000 */
[----:B------:R-:W-:Y:S03]  /*58e0*/  MUFU.EX2 R78, R78 ;  /* 0x0000004e004e7308 */ /* 0x000fe60000000800 */
[----:B------:R-:W-:-:S04]  /*58f0*/  FMNMX.FTZ R96, R44, R89, !PT ;  /* 0x000000592c607209 */ /* 0x000fc80007810000 */
[----:B------:R-:W-:Y:S01]  /*5900*/  FMNMX.FTZ R89, R45, R96, !PT ;  /* 0x000000602d597209 */ /* 0x000fe20007810000 */
[----:B------:R-:W-:Y:S01]  /*5910*/  MUFU.EX2 R79, R79 ;  /* 0x0000004f004f7308 */ /* 0x000fe20000000800 */
[----:B-1----:R-:W-:Y:S02]  /*5920*/  F2FP.SATFINITE.E4M3.F32.PACK_AB_MERGE_C R180, R94, R91, RZ ;  /* 0x0000005b5eb4723e */ /* 0x002fe400048070ff */
[----:B------:R-:W-:Y:S02]  /*5930*/  FMNMX.FTZ R96, R46, R89, !PT ;  /* 0x000000592e607209 */ /* 0x000fe40007810000 */
[----:B------:R-:W-:Y:S02]  /*5940*/  F2FP.SATFINITE.E4M3.F32.PACK_AB_MERGE_C R180, R92, R71, R180 ;  /* 0x000000475cb4723e */ /* 0x000fe400048070b4 */
        /* <DEDUP_REMOVED lines=13> */
[----:B------:R-:W-:Y:S04]  /*5a20*/  MUFU.EX2 R84, R84 ;  /* 0x0000005400547308 */ /* 0x000fe80000000800 */
[----:B------:R-:W0:Y:S04]  /*5a30*/  SHFL.BFLY PT, R68, R89, 0x2, 0x1f ;  /* 0x0c401f0059447f89 */ /* 0x000e2800000e0000 */
[----:B------:R-:W1:Y:S08]  /*5a40*/  MUFU.EX2 R85, R85 ;  /* 0x0000005500557308 */ /* 0x000e700000000800 */
        /* <DEDUP_REMOVED lines=10> */
[----:B------:R-:W-:-:S02]  /*5af0*/  FFMA.FTZ R93, R89, R50, -8 ;  /* 0xc1000000595d7423 */ /* 0x000fc40000010032 */
[----:B------:R-:W-:Y:S03]  /*5b00*/  MUFU.EX2 R53, R53 ;  /* 0x0000003500357308 */ /* 0x000fe60000000800 */
[----:B------:R-:W-:Y:S02]  /*5b10*/  FSEL R93, R93, RZ, P1 ;  /* 0x000000ff5d5d7208 */ /* 0x000fe40000800000 */
[----:B------:R-:W-:-:S03]  /*5b20*/  PLOP3.LUT P1, PT, PT, PT, UP0, 0x40, 0x0 ;  /* 0x000000000000781c */ /* 0x000fc60003f2e808 */
        /* <DEDUP_REMOVED lines=10> */
[----:B------:R-:W-:Y:S01]  /*5bd0*/  FADD.FTZ R76, R3, R70 ;  /* 0x00000046034c7221 */ /* 0x000fe20000010000 */
[----:B------:R-:W-:-:S01]  /*5be0*/  FFMA.FTZ R20, R57, UR28, -R93 ;  /* 0x0000001c39147c23 */ /* 0x000fc2000801085d */
[--C-:B------:R-:W-:Y:S01]  /*5bf0*/  FFMA.FTZ R95, R8, UR28, -R93.reuse ;  /* 0x0000001c085f7c23 */ /* 0x100fe2000801085d */
        /* <DEDUP_REMOVED lines=12> */
[----:B------:R-:W-:-:S01]  /*5cc0*/  FFMA.FTZ R68, R73, UR28, -R93 ;  /* 0x0000001c49447c23 */ /* 0x000fc2000801085d */
[----:B------:R-:W-:Y:S01]  /*5cd0*/  FADD.FTZ R61, R55, R60 ;  /* 0x0000003c373d7221 */ /* 0x000fe20000010000 */
[----:B------:R-:W-:-:S01]  /*5ce0*/  FFMA.FTZ R73, R72, UR28, -R93 ;  /* 0x0000001c48497c23 */ /* 0x000fc2000801085d */
[--C-:B------:R-:W-:Y:S01]  /*5cf0*/  FFMA.FTZ R72, R77, UR28, -R93.reuse ;  /* 0x0000001c4d487c23 */ /* 0x100fe2000801085d */
[----:B------:R-:W-:-:S01]  /*5d00*/  FFMA.FTZ R41, R41, UR28, -R93 ;  /* 0x0000001c29297c23 */ /* 0x000fc2000801085d */
[--C-:B------:R-:W-:Y:S01]  /*5d10*/  FFMA.FTZ R62, R62, UR28, -R93.reuse ;  /* 0x0000001c3e3e7c23 */ /* 0x100fe2000801085d */
[----:B------:R-:W-:-:S01]  /*5d20*/  FFMA.FTZ R63, R63, UR28, -R93 ;  /* 0x0000001c3f3f7c23 */ /* 0x000fc2000801085d */
[----:B------:R-:W3:Y:S01]  /*5d30*/  MUFU.EX2 R95, R95 ;  /* 0x0000005f005f7308 */ /* 0x000ee20000000800 */
[----:B-1----:R-:W-:Y:S01]  /*5d40*/  F2FP.SATFINITE.E4M3.F32.PACK_AB_MERGE_C R55, R85, R84, RZ ;  /* 0x000000545537723e */ /* 0x002fe200048070ff */
        /* <DEDUP_REMOVED lines=16> */
[----:B------:R-:W-:Y:S01]  /*5e50*/  FFMA.FTZ R26, R26, UR28, -R93 ;  /* 0x0000001c1a1a7c23 */ /* 0x000fe2000801085d */
[----:B------:R-:W-:-:S05]  /*5e60*/  F2FP.SATFINITE.E4M3.F32.PACK_AB_MERGE_C R176, R83, R82, R55 ;  /* 0x0000005253b0723e */ /* 0x000fca0004807037 */
[----:B------:R-:W5:Y:S01]  /*5e70*/  MUFU.EX2 R11, R11 ;  /* 0x0000000b000b7308 */ /* 0x000f620000000800 */
[----:B----4-:R-:W-:-:S01]  /*5e80*/  FADD.FTZ R58, R88, R61 ;  /* 0x0000003d583a7221 */ /* 0x010fc20000010000 */
[----:B0-----:R-:W-:-:S03]  /*5e90*/  FADD.FTZ R61, R50, R87 ;  /* 0x00000057323d7221 */ /* 0x001fc60000010000 */
[----:B------:R-:W-:Y:S01]  /*5ea0*/  FADD.FTZ R99, R69, R58 ;  /* 0x0000003a45637221 */ /* 0x000fe20000010000 */
[----:B--2---:R-:W-:-:S02]  /*5eb0*/  FADD.FTZ R58, R4, R61 ;  /* 0x0000003d043a7221 */ /* 0x004fc40000010000 */
[----:B------:R-:W0:Y:S01]  /*5ec0*/  MUFU.EX2 R8, R8 ;  /* 0x0000000800087308 */ /* 0x000e220000000800 */
[----:B------:R-:W-:-:S01]  /*5ed0*/  FADD.FTZ R60, R90, R99 ;  /* 0x000000635a3c7221 */ /* 0x000fc20000010000 */
[C---:B---3--:R-:W-:Y:S01]  /*5ee0*/  FADD.FTZ R61, R95.reuse, R58 ;  /* 0x0000003a5f3d7221 */ /* 0x048fe20000010000 */
[----:B------:R-:W-:Y:S02]  /*5ef0*/  F2FP.SATFINITE.E4M3.F32.PACK_AB_MERGE_C R95, R95, R4, RZ ;  /* 0x000000045f5f723e */ /* 0x000fe400048070ff */
[----:B------:R-:W-:Y:S01]  /*5f00*/  FADD.FTZ R99, R71, R60 ;  /* 0x0000003c47637221 */ /* 0x000fe20000010000 */
[----:B-1----:R-:W-:-:S01]  /*5f10*/  FADD.FTZ R58, R6, R61 ;  /* 0x0000003d063a7221 */ /* 0x002fc20000010000 */
[----:B------:R-:W-:Y:S01]  /*5f20*/  F2FP.SATFINITE.E4M3.F32.PACK_AB_MERGE_C R185, R87, R50, R95 ;  /* 0x0000003257b9723e */ /* 0x000fe2000480705f */
        /* <DEDUP_REMOVED lines=10> */
[----:B------:R-:W-:-:S04]  /*5fd0*/  F2FP.SATFINITE.E4M3.F32.PACK_AB_MERGE_C R8, R97, R8, RZ ;  /* 0x000000086108723e */ /* 0x000fc800048070ff */
[----:B------:R-:W-:Y:S01]  /*5fe0*/  F2FP.SATFINITE.E4M3.F32.PACK_AB_MERGE_C R187, R11, R6, R8 ;  /* 0x000000060bbb723e */ /* 0x000fe20004807008 */
[----:B------:R-:W-:Y:S01]  /*5ff0*/  VIADD R8, R104, 0xfffffffe ;  /* 0xfffffffe68087836 */ /* 0x000fe20000000000 */
        /* <DEDUP_REMOVED lines=20> */
[----:B------:R0:W-:Y:S01]  /*6140*/  MUFU.EX2 R7, R41 ;  /* 0x0000002900077308 */ /* 0x0001e20000000800 */
[----:B-1----:R-:W-:-:S07]  /*6150*/  FADD.FTZ R58, R20, R3 ;  /* 0x00000003143a7221 */ /* 0x002fce0000010000 */
[----:B------:R-:W1:Y:S01]  /*6160*/  MUFU.EX2 R74, R74 ;  /* 0x0000004a004a7308 */ /* 0x000e620000000800 */
[----:B0-----:R-:W-:-:S01]  /*6170*/  FADD.FTZ R41, R79, R60 ;  /* 0x0000003c4f297221 */ /* 0x001fc20000010000 */
[----:B--2---:R-:W-:-:S03]  /*6180*/  FADD.FTZ R3, R57, R58 ;  /* 0x0000003a39037221 */ /* 0x004fc60000010000 */
[----:B------:R-:W-:Y:S01]  /*6190*/  FADD.FTZ R60, R80, R41 ;  /* 0x00000029503c7221 */ /* 0x000fe20000010000 */
[C---:B------:R-:W-:Y:S02]  /*61a0*/  F2FP.SATFINITE.E4M3.F32.PACK_AB_MERGE_C R80, R81.reuse, R80, RZ ;  /* 0x000000505150723e */ /* 0x040fe400048070ff */
[----:B------:R-:W0:Y:S01]  /*61b0*/  MUFU.EX2 R56, R56 ;  /* 0x0000003800387308 */ /* 0x000e220000000800 */
[----:B------:R-:W-:-:S01]  /*61c0*/  FADD.FTZ R81, R81, R60 ;  /* 0x0000003c51517221 */ /* 0x000fc20000010000 */
[----:B------:R-:W-:-:S03]  /*61d0*/  F2FP.SATFINITE.E4M3.F32.PACK_AB_MERGE_C R182, R79, R78, R80 ;  /* 0x0000004e4fb6723e */ /* 0x000fc60004807050 */
[----:B------:R-:W-:-:S03]  /*61e0*/  FADD.FTZ R60, R82, R81 ;  /* 0x00000051523c7221 */ /* 0x000fc60000010000 */
[----:B------:R-:W2:Y:S01]  /*61f0*/  MUFU.EX2 R59, R59 ;  /* 0x0000003b003b7308 */ /* 0x000ea20000000800 */
[----:B------:R-:W-:-:S01]  /*6200*/  FADD.FTZ R41, R83, R60 ;  /* 0x0000003c53297221 */ /* 0x000fc20000010000 */
[----:B-1----:R-:W-:Y:S01]  /*6210*/  FADD.FTZ R58, R74, R3 ;  /* 0x000000034a3a7221 */ /* 0x002fe20000010000 */
[C---:B------:R-:W-:Y:S02]  /*6220*/  F2FP.SATFINITE.E4M3.F32.PACK_AB_MERGE_C R74, R77.reuse, R74, RZ ;  /* 0x0000004a4d4a723e */ /* 0x040fe400048070ff */
[----:B------:R-:W-:Y:S01]  /*6230*/  FADD.FTZ R84, R84, R41 ;  /* 0x0000002954547221 */ /* 0x000fe20000010000 */
[----:B------:R-:W-:-:S01]  /*6240*/  FADD.FTZ R3, R77, R58 ;  /* 0x0000003a4d037221 */ /* 0x000fc20000010000 */
[----:B------:R-:W-:Y:S01]  /*6250*/  F2FP.SATFINITE.E4M3.F32.PACK_AB_MERGE_C R41, R67, R66, RZ ;  /* 0x000000424329723e */ /* 0x000fe200048070ff */
[----:B------:R-:W1:Y:S01]  /*6260*/  MUFU.EX2 R62, R62 ;  /* 0x0000003e003e7308 */ /* 0x000e620000000800 */
[----:B------:R-:W-:-:S01]  /*6270*/  FADD.FTZ R85, R85, R84 ;  /* 0x0000005455557221 */ /* 0x000fc20000010000 */
[----:B0-----:R-:W-:Y:S01]  /*6280*/  FADD.FTZ R4, R56, R3 ;  /* 0x0000000338047221 */ /* 0x001fe20000010000 */
[----:B------:R-:W-:-:S02]  /*6290*/  F2FP.SATFINITE.E4M3.F32.PACK_AB_MERGE_C R178, R65, R64, R41 ;  /* 0x0000004041b2723e */ /* 0x000fc40004807029 */
[----:B------:R-:W-:Y:S01]  /*62a0*/  FADD.FTZ R60, R64, R85 ;  /* 0x00000055403c7221 */ /* 0x000fe20000010000 */
[----:B------:R-:W-:Y:S02]  /*62b0*/  F2FP.SATFINITE.E4M3.F32.PACK_AB_MERGE_C R41, R54, R51, RZ ;  /* 0x000000333629723e */ /* 0x000fe400048070ff */
[----:B------:R-:W0:Y:S01]  /*62c0*/  MUFU.EX2 R63, R63 ;  /* 0x0000003f003f7308 */ /* 0x000e220000000800 */
[----:B------:R-:W-:-:S01]  /*62d0*/  FADD.FTZ R65, R65, R60 ;  /* 0x0000003c41417221 */ /* 0x000fc20000010000 */
[----:B--2---:R-:W-:Y:S01]  /*62e0*/  FADD.FTZ R3, R59, R4 ;  /* 0x000000043b037221 */ /* 0x004fe20000010000 */
[----:B------:R-:W-:Y:S02]  /*62f0*/  F2FP.SATFINITE.E4M3.F32.PACK_AB_MERGE_C R177, R57, R20, R74 ;  /* 0x0000001439b1723e */ /* 0x000fe4000480704a */
[----:B------:R-:W-:-:S03]  /*6300*/  FADD.FTZ R66, R66, R65 ;  /* 0x0000004142427221 */ /* 0x000fc60000010000 */
[----:B------:R-:W2:Y:S01]  /*6310*/  MUFU.EX2 R52, R52 ;  /* 0x0000003400347308 */ /* 0x000ea20000000800 */
[----:B-1----:R-:W-:-:S01]  /*6320*/  FADD.FTZ R4, R62, R3 ;  /* 0x000000033e047221 */ /* 0x002fc20000010000 */
[----:B------:R-:W-:-:S06]  /*6330*/  FADD.FTZ R66, R67, R66 ;  /* 0x0000004243427221 */ /* 0x000fcc0000010000 */
[----:B------:R-:W1:Y:S01]  /*6340*/  MUFU.EX2 R40, R40 ;  /* 0x0000002800287308 */ /* 0x000e620000000800 */
[----:B0-----:R-:W-:-:S01]  /*6350*/  FADD.FTZ R3, R63, R4 ;  /* 0x000000043f037221 */ /* 0x001fc20000010000 */
[----:B------:R-:W-:-:S04]  /*6360*/  F2FP.SATFINITE.E4M3.F32.PACK_AB_MERGE_C R62, R63, R62, RZ ;  /* 0x0000003e3f3e723e */ /* 0x000fc800048070ff */
[----:B------:R-:W-:Y:S02]  /*6370*/  F2FP.SATFINITE.E4M3.F32.PACK_AB_MERGE_C R179, R59, R56, R62 ;  /* 0x000000383bb3723e */ /* 0x000fe4000480703e */
[----:B------:R-:W0:Y:S01]  /*6380*/  MUFU.EX2 R42, R42 ;  /* 0x0000002a002a7308 */ /* 0x000e220000000800 */
[----:B--2---:R-:W-:Y:S01]  /*6390*/  F2FP.SATFINITE.E4M3.F32.PACK_AB_MERGE_C R172, R52, R53, R41 ;  /* 0x0000003534ac723e */ /* 0x004fe20004807029 */
[----:B------:R-:W-:-:S04]  /*63a0*/  FADD.FTZ R53, R53, R66 ;  /* 0x0000004235357221 */ /* 0x000fc80000010000 */
[----:B------:R-:W-:Y:S02]  /*63b0*/  FADD.FTZ R52, R52, R53 ;  /* 0x0000003534347221 */ /* 0x000fe40000010000 */
[----:B------:R-:W-:Y:S01]  /*63c0*/  MUFU.EX2 R39, R39 ;  /* 0x0000002700277308 */ /* 0x000fe20000000800 */
[----:B-1----:R-:W-:-:S01]  /*63d0*/  FADD.FTZ R4, R40, R3 ;  /* 0x0000000328047221 */ /* 0x002fc20000010000 */
[----:B------:R-:W-:-:S03]  /*63e0*/  FADD.FTZ R51, R51, R52 ;  /* 0x0000003433337221 */ /* 0x000fc60000010000 */
[----:B------:R-:W-:Y:S01]  /*63f0*/  FADD.FTZ R3, R7, R4 ;  /* 0x0000000407037221 */ /* 0x000fe20000010000 */
[----:B------:R-:W-:-:S02]  /*6400*/  FADD.FTZ R54, R54, R51 ;  /* 0x0000003336367221 */ /* 0x000fc40000010000 */
        /* <DEDUP_REMOVED lines=9> */
[----:B------:R-:W-:Y:S08]  /*64a0*/  MUFU.EX2 R36, R36 ;  /* 0x0000002400247308 */ /* 0x000ff00000000800 */
[----:B------:R-:W0:Y:S01]  /*64b0*/  MUFU.EX2 R35, R35 ;  /* 0x0000002300237308 */ /* 0x000e220000000800 */
[----:B-1----:R-:W-:Y:S01]  /*64c0*/  F2FP.SATFINITE.E4M3.F32.PACK_AB_MERGE_C R174, R32, R31, R41 ;  /* 0x0000001f20ae723e */ /* 0x002fe20004807029 */
[----:B------:R-:W-:-:S04]  /*64d0*/  FADD.FTZ R31, R31, R54 ;  /* 0x000000361f1f7221 */ /* 0x000fc80000010000 */
[----:B------:R-:W-:Y:S02]  /*64e0*/  FADD.FTZ R32, R32, R31 ;  /* 0x0000001f20207221 */ /* 0x000fe40000010000 */
[----:B------:R-:W1:Y:S02]  /*64f0*/  MUFU.EX2 R44, R44 ;  /* 0x0000002c002c7308 */ /* 0x000e640000000800 */
[----:B------:R-:W-:-:S04]  /*6500*/  FADD.FTZ R39, R39, R32 ;  /* 0x0000002027277221 */ /* 0x000fc80000010000 */
[----:B------:R-:W-:Y:S02]  /*6510*/  FADD.FTZ R39, R38, R39 ;  /* 0x0000002726277221 */ /* 0x000fe40000010000 */
[----:B------:R-:W-:Y:S01]  /*6520*/  MUFU.EX2 R30, R30 ;  /* 0x0000001e001e7308 */ /* 0x000fe20000000800 */
[----:B0-----:R-:W-:-:S07]  /*6530*/  F2FP.SATFINITE.E4M3.F32.PACK_AB_MERGE_C R3, R35, R36, RZ ;  /* 0x000000242303723e */ /* 0x001fce00048070ff */
[----:B------:R-:W0:Y:S01]  /*6540*/  MUFU.EX2 R37, R37 ;  /* 0x0000002500257308 */ /* 0x000e220000000800 */
[----:B-1----:R-:W-:-:S07]  /*6550*/  FADD.FTZ R4, R44, R43 ;  /* 0x0000002b2c047221 */ /* 0x002fce0000010000 */
        /* <DEDUP_REMOVED lines=9> */
[----:B------:R-:W1:Y:S01]  /*65f0*/  MUFU.EX2 R48, R48 ;  /* 0x0000003000307308 */ /* 0x000e620000000800 */
[----:B--2---:R-:W-:-:S07]  /*6600*/  FADD.FTZ R4, R46, R3 ;  /* 0x000000032e047221 */ /* 0x004fce0000010000 */
[----:B------:R-:W-:Y:S01]  /*6610*/  MUFU.EX2 R28, R28 ;  /* 0x0000001c001c7308 */ /* 0x000fe20000000800 */
[C---:B0-----:R-:W-:Y:S01]  /*6620*/  F2FP.SATFINITE.E4M3.F32.PACK_AB_MERGE_C R46, R47.reuse, R46, RZ ;  /* 0x0000002e2f2e723e */ /* 0x041fe200048070ff */
[----:B------:R-:W-:-:S03]  /*6630*/  FADD.FTZ R47, R47, R4 ;  /* 0x000000042f2f7221 */ /* 0x000fc60000010000 */
[----:B------:R-:W-:-:S03]  /*6640*/  F2FP.SATFINITE.E4M3.F32.PACK_AB_MERGE_C R175, R45, R44, R46 ;  /* 0x0000002c2daf723e */ /* 0x000fc6000480702e */
[----:B------:R-:W0:Y:S01]  /*6650*/  MUFU.EX2 R29, R29 ;  /* 0x0000001d001d7308 */ /* 0x000e220000000800 */
[----:B-1----:R-:W-:-:S07]  /*6660*/  FADD.FTZ R4, R48, R47 ;  /* 0x0000002f30047221 */ /* 0x002fce0000010000 */
[----:B------:R-:W1:Y:S08]  /*6670*/  MUFU.EX2 R49, R49 ;  /* 0x0000003100317308 */ /* 0x000e700000000800 */
        /* <DEDUP_REMOVED lines=11> */
[----:B------:R-:W-:-:S06]  /*6730*/  FADD.FTZ R28, R28, R33 ;  /* 0x000000211c1c7221 */ /* 0x000fcc0000010000 */
[----:B------:R-:W1:Y:S01]  /*6740*/  MUFU.EX2 R25, R25 ;  /* 0x0000001900197308 */ /* 0x000e620000000800 */
[----:B--2---:R-:W-:-:S01]  /*6750*/  FADD.FTZ R3, R14, R3 ;  /* 0x000000030e037221 */ /* 0x004fc20000010000 */
[----:B------:R-:W-:-:S04]  /*6760*/  F2FP.SATFINITE.E4M3.F32.PACK_AB_MERGE_C R21, R14, R21, RZ ;  /* 0x000000150e15723e */ /* 0x000fc800048070ff */
[----:B------:R-:W-:Y:S02]  /*6770*/  F2FP.SATFINITE.E4M3.F32.PACK_AB_MERGE_C R169, R49, R48, R21 ;  /* 0x0000003031a9723e */ /* 0x000fe40004807015 */
[----:B------:R-:W2:Y:S01]  /*6780*/  MUFU.EX2 R27, R27 ;  /* 0x0000001b001b7308 */ /* 0x000ea20000000800 */
[----:B0-----:R-:W-:-:S07]  /*6790*/  FADD.FTZ R4, R24, R3 ;  /* 0x0000000318047221 */ /* 0x001fce0000010000 */
[----:B------:R-:W0:Y:S01]  /*67a0*/  MUFU.EX2 R26, R26 ;  /* 0x0000001a001a7308 */ /* 0x000e220000000800 */
[----:B-1----:R-:W-:-:S04]  /*67b0*/  FADD.FTZ R4, R25, R4 ;  /* 0x0000000419047221 */ /* 0x002fc80000010000 */
[----:B--2---:R-:W-:Y:S01]  /*67c0*/  FADD.FTZ R3, R27, R4 ;  /* 0x000000041b037221 */ /* 0x004fe20000010000 */
[----:B------:R-:W-:-:S01]  /*67d0*/  FADD.FTZ R4, R29, R28 ;  /* 0x0000001c1d047221 */ /* 0x000fc20000010000 */
[C---:B0-----:R-:W-:Y:S02]  /*67e0*/  F2FP.SATFINITE.E4M3.F32.PACK_AB_MERGE_C R6, R26.reuse, R27, RZ ;  /* 0x0000001b1a06723e */ /* 0x041fe400048070ff */
[----:B------:R-:W-:-:S02]  /*67f0*/  FADD.FTZ R3, R26, R3 ;  /* 0x000000031a037221 */ /* 0x000fc40000010000 */
        /* <DEDUP_REMOVED lines=13> */
.L_x_8733:
[----:B------:R-:W-:Y:S02]  /*68d0*/  ULDC UR18, c[0x0][0x9e4] ;  /* 0x0002790000127ab9 */ /* 0x000fe40000000800 */
[----:B------:R-:W-:-:S11]  /*68e0*/  UISETP.NE.AND UP0, UPT, UR18, 0x1, UPT ;  /* 0x000000011200788c */ /* 0x000fd6000bf05270 */
[----:B------:R-:W-:Y:S02]  /*68f0*/  @UP0 ULDC.64 UR6, c[0x0][0x9e8] ;  /* 0x00027a0000060ab9 */ /* 0x000fe40000000a00 */
[----:B------:R-:W-:-:S04]  /*6900*/  UIMAD.WIDE.U32 UR10, UR15, UR6, URZ ;  /* 0x000000060f0a72a5 */ /* 0x000fc8000f8e003f */
[----:B------:R-:W-:-:S12]  /*6910*/  @UP0 USHF.R.U32.HI UR15, URZ, UR7, UR11 ;  /* 0x000000073f0f0299 */ /* 0x000fd8000801160b */
.L_x_8734:
[----:B------:R-:W-:-:S04]  /*6920*/  UIMAD UR15, UR15, UR18, UR18 ;  /* 0x000000120f0f72a4 */ /* 0x000fc8000f8e0212 */
[----:B------:R-:W-:-:S04]  /*6930*/  UISETP.LT.AND UP0, UPT, UR14, UR15, UPT ;  /* 0x0000000f0e00728c */ /* 0x000fc8000bf01270 */
[----:B------:R-:W-:-:S12]  /*6940*/  USEL UR14, UR14, UR15, UP0 ;  /* 0x0000000f0e0e7287 */ /* 0x000fd80008000000 */
.L_x_8732:
[----:B------:R-:W-:Y:S01]  /*6950*/  UIMAD.WIDE UR6, UR14, 0x66666667, URZ ;  /* 0x666666670e0678a5 */ /* 0x000fe2000f8e023f */
[----:B------:R-:W-:Y:S02]  /*6960*/  CS2R R24, SRZ ;  /* 0x0000000000187805 */ /* 0x000fe4000001ff00 */
[----:B------:R-:W-:Y:S02]  /*6970*/  CS2R R26, SRZ ;  /* 0x00000000001a7805 */ /* 0x000fe4000001ff00 */
[----:B------:R-:W-:Y:S01]  /*6980*/  CS2R R28, SRZ ;  /* 0x00000000001c7805 */ /* 0x000fe2000001ff00 */
        /* <DEDUP_REMOVED lines=75> */
.L_x_8754:
[----:B------:R-:W-:Y:S01]  /*6e40*/  ISETP.NE.AND P2, PT, RZ, UR44, PT ;  /* 0x0000002cff007c0c */ /* 0x000fe2000bf45270 */
[----:B------:R-:W-:-:S04]  /*6e50*/  UISETP.NE.AND UP0, UPT, UR33, 0x1, UPT ;  /* 0x000000012100788c */ /* 0x000fc8000bf05270 */
[----:B------:R-:W-:-:S04]  /*6e60*/  USEL UR47, URZ, 0x1, UP0 ;  /* 0x000000013f2f7887 */ /* 0x000fc80008000000 */
[----:B------:R-:W-:-:S04]  /*6e70*/  ULOP3.LUT UR47, UR34, UR47, URZ, 0x3c, !UPT ;  /* 0x0000002f222f7292 */ /* 0x000fc8000f8e3c3f */
[----:B------:R-:W-:Y:S08]  /*6e80*/  @P2 BRA `(.L_x_8736) ;  /* 0x0000000000382947 */ /* 0x000ff00003800000 */
[----:B------:R-:W-:Y:S05]  /*6e90*/  @!P0 BRA `(.L_x_8737) ;  /* 0x0000000000048947 */ /* 0x000fea0003800000 */
[----:B------:R-:W-:Y:S01]  /*6ea0*/  BPT.TRAP 0x1 ;  /* 0x000000040000795c */ /* 0x000fe20000300000 */
.L_x_8737:
        /* <DEDUP_REMOVED lines=9> */
.L_x_8738:
[----:B-1----:R-:W-:Y:S05]  /*6f40*/  @P1 BRA `(.L_x_8736) ;  /* 0x0000000000081947 */ /* 0x002fea0003800000 */
[----:B------:R-:W1:Y:S02]  /*6f50*/  SYNCS.PHASECHK.TRANS64.TRYWAIT P1, [UR6+0x22830], R9 ;  /* 0x02283009ff0075a7 */ /* 0x000e640008020146 */
[----:B-1----:R-:W-:Y:S05]  /*6f60*/  @!P1 BRA `(.L_x_8739) ;  /* 0x0000019c00249947 */ /* 0x002fea0003800000 */
.L_x_8736:
        /* <DEDUP_REMOVED lines=132> */
.L_x_8741:
[----:B------:R-:W-:Y:S01]  /*77b0*/  ULEA UR6, UR33, UR43, 0x3 ;  /* 0x0000002b21067291 */ /* 0x000fe2000f8e183f */
[----:B------:R-:W-:-:S05]  /*77c0*/  IMAD.U32 R9, RZ, RZ, UR34 ;  /* 0x00000022ff097e24 */ /* 0x000fca000f8e00ff */
[----:B------:R-:W-:-:S04]  /*77d0*/  SHF.L.U32 R9, R9, 0x1f, RZ ;  /* 0x0000001f09097819 */ /* 0x000fc800000006ff */
[----:B------:R0:W1:Y:S01]  /*77e0*/  SYNCS.PHASECHK.TRANS64.TRYWAIT P1, [UR6+0x22850], R9 ;  /* 0x02285009ff0075a7 */ /* 0x0000620008020146 */
[----:B------:R-:W-:Y:S05]  /*77f0*/  @!P0 BRA `(.L_x_8742) ;  /* 0x0000000000048947 */ /* 0x000fea0003800000 */
[----:B------:R-:W-:Y:S01]  /*7800*/  BPT.TRAP 0x1 ;  /* 0x000000040000795c */ /* 0x000fe20000300000 */
.L_x_8742:
[----:B-1----:R-:W-:Y:S05]  /*7810*/  @P1 BRA `(.L_x_8740) ;  /* 0x0000000000081947 */ /* 0x002fea0003800000 */
[----:B------:R-:W1:Y:S02]  /*7820*/  SYNCS.PHASECHK.TRANS64.TRYWAIT P1, [UR6+0x22850], R9 ;  /* 0x02285009ff0075a7 */ /* 0x000e640008020146 */
[----:B-1----:R-:W-:Y:S05]  /*7830*/  @!P1 BRA `(.L_x_8743) ;  /* 0x0000019400089947 */ /* 0x002fea0003800000 */
.L_x_8740:
        /* <DEDUP_REMOVED lines=12> */
[----:B-1----:R-:W-:-:S04]  /*7900*/  SHF.R.U32.HI R10, RZ, 0x7, R10 ;  /* 0x00000007ff0a7819 */ /* 0x002fc8000001160a */
[----:B0-----:R-:W-:Y:S01]  /*7910*/  IADD3 R9, -R10, 0xb, RZ ;  /* 0x0000000b0a097810 */ /* 0x001fe20007ffe1ff */
[----:B------:R-:W-:Y:S02]  /*7920*/  WARPGROUP.DEPBAR.LE gsb0, 0x0 ;  /* 0x00008000000079c5 */ /* 0x000fe40000010000 */
[----:B------:R-:W-:-:S06]  /*7930*/  WARPGROUP.ARRIVE ;  /* 0x00000000000079c5 */ /* 0x000fcc0000000000 */
        /* <DEDUP_REMOVED lines=20> */
.L_x_8744:
        /* <DEDUP_REMOVED lines=11> */
[C---:B------:R-:W-:Y:S01]  /*7b30*/  FMUL.FTZ R136, R0.reuse, R138 ;  /* 0x0000008a00887220 */ /* 0x040fe20000410000 */
[C---:B------:R-:W-:Y:S01]  /*7b40*/  FMUL.FTZ R162, R0.reuse, R137 ;  /* 0x0000008900a27220 */ /* 0x040fe20000410000 */
[C---:B------:R-:W-:Y:S01]  /*7b50*/  FMUL.FTZ R138, R0.reuse, R142 ;  /* 0x0000008e008a7220 */ /* 0x040fe20000410000 */
[----:B------:R-:W-:Y:S01]  /*7b60*/  @UP1 ULDC UR7, c[0x0][0x44c] ;  /* 0x0001130000071ab9 */ /* 0x000fe20000000800 */
[C---:B------:R-:W-:Y:S01]  /*7b70*/  FMUL.FTZ R137, R0.reuse, R139 ;  /* 0x0000008b00897220 */ /* 0x040fe20000410000 */
[C---:B------:R-:W-:Y:S01]  /*7b80*/  FMUL.FTZ R142, R0.reuse, R146 ;  /* 0x00000092008e7220 */ /* 0x040fe20000410000 */
[C---:B------:R-:W-:Y:S01]  /*7b90*/  FMUL.FTZ R139, R0.reuse, R143 ;  /* 0x0000008f008b7220 */ /* 0x040fe20000410000 */
[----:B------:R-:W-:Y:S01]  /*7ba0*/  FMUL.FTZ R146, R0, R150 ;  /* 0x0000009600927220 */ /* 0x000fe20000410000 */
[----:B------:R-:W-:-:S04]  /*7bb0*/  @P1 IMAD.HI.U32 R10, R164, UR7, RZ ;  /* 0x00000007a40a1c27 */ /* 0x000fc8000f8e00ff */
[C---:B------:R-:W-:Y:S01]  /*7bc0*/  FMUL.FTZ R143, R0.reuse, R147 ;  /* 0x00000093008f7220 */ /* 0x040fe20000410000 */
[C---:B------:R-:W-:Y:S01]  /*7bd0*/  FMUL.FTZ R150, R0.reuse, R120 ;  /* 0x0000007800967220 */ /* 0x040fe20000410000 */
        /* <DEDUP_REMOVED lines=8> */
[C---:B------:R-:W-:Y:S01]  /*7c60*/  FMUL.FTZ R130, R0.reuse, R134 ;  /* 0x0000008600827220 */ /* 0x040fe20000410000 */
[----:B------:R-:W-:Y:S01]  /*7c70*/  @P2 SHF.R.U32.HI R164, RZ, UR7, R10 ;  /* 0x00000007ffa42c19 */ /* 0x000fe2000801160a */
        /* <DEDUP_REMOVED lines=12> */
[----:B------:R-:W1:Y:S01]  /*7d40*/  SHFL.IDX PT, R168, R164, RZ, 0x1c1f ;  /* 0x001c1fffa4a87589 */ /* 0x000e6200000e0000 */
        /* <DEDUP_REMOVED lines=9> */
[C---:B0-----:R-:W-:Y:S01]  /*7de0*/  FMUL.FTZ R9, R0.reuse, R152 ;  /* 0x0000009800097220 */ /* 0x041fe20000410000 */
        /* <DEDUP_REMOVED lines=39> */
[----:B------:R-:W-:Y:S01]  /*8060*/  PLOP3.LUT P1, PT, PT, PT, UP0, 0x40, 0x0 ;  /* 0x000000000000781c */ /* 0x000fe20003f2e808 */
[----:B------:R-:W0:Y:S01]  /*8070*/  MUFU.TANH R9, R9 ;  /* 0x0000000900097308 */ /* 0x000e220000002400 */
[----:B------:R-:W-:Y:S01]  /*8080*/  SYNCS.ARRIVE.TRANS64.RED.A1T0 RZ, [UR6], RZ ;  /* 0x000000ffffff79a7 */ /* 0x000fe20008100406 */
[----:B------:R-:W-:Y:S01]  /*8090*/  IADD3 R10, -R19, 0x1, R102 ;  /* 0x00000001130a7810 */ /* 0x000fe20007ffe166 */
[----:B------:R-:W-:Y:S01]  /*80a0*/  ULOP3.LUT UR6, URZ, UR30, URZ, 0x33, !UPT ;  /* 0x0000001e3f067292 */ /* 0x000fe2000f8e333f */
[----:B------:R-:W-:Y:S02]  /*80b0*/  IMAD.IADD R99, R102, 0x1, -R19 ;  /* 0x0000000166637824 */ /* 0x000fe400078e0a13 */
[----:B------:R-:W-:Y:S02]  /*80c0*/  IADD3 R10, -R18, R10, R17 ;  /* 0x0000000a120a7210 */ /* 0x000fe40007ffe111 */
[----:B------:R-:W2:Y:S03]  /*80d0*/  MUFU.TANH R14, R14 ;  /* 0x0000000e000e7308 */ /* 0x000ea60000002400 */
[----:B------:R-:W-:-:S02]  /*80e0*/  VIADD R167, R10, UR31 ;  /* 0x0000001f0aa77c36 */ /* 0x000fc40008000000 */
[----:B------:R-:W-:Y:S02]  /*80f0*/  VIADD R166, R10, UR6 ;  /* 0x000000060aa67c36 */ /* 0x000fe40008000000 */
[--C-:B-1----:R-:W-:Y:S01]  /*8100*/  IMAD.IADD R165, R167, 0x1, R168.reuse ;  /* 0x00000001a7a57824 */ /* 0x102fe200078e02a8 */
[----:B------:R-:W1:Y:S01]  /*8110*/  MUFU.TANH R12, R12 ;  /* 0x0000000c000c7308 */ /* 0x000e620000002400 */
        /* <DEDUP_REMOVED lines=91> */
.L_x_8747:
[----:B------:R-:W-:-:S05]  /*86d0*/  IMAD.U32 R170, RZ, RZ, UR29 ;  /* 0x0000001dffaa7e24 */ /* 0x000fca000f8e00ff */
[----:B------:R-:W-:-:S13]  /*86e0*/  ISETP.NE.AND P1, PT, R170, 0x1, PT ;  /* 0x00000001aa00780c */ /* 0x000fda0003f25270 */
[----:B------:R-:W1:Y:S02]  /*86f0*/  @P1 LDC.64 R10, c[0x0][0x9e8] ;  /* 0x00027a00ff0a1b82 */ /* 0x000e640000000a00 */
[----:B-1----:R-:W-:-:S05]  /*8700*/  @P1 IMAD.HI.U32 R10, R168, R10, RZ ;  /* 0x0000000aa80a1227 */ /* 0x002fca00078e00ff */
[----:B------:R-:W-:-:S07]  /*8710*/  @P1 SHF.R.U32.HI R168, RZ, R11, R10 ;  /* 0x0000000bffa81219 */ /* 0x000fce000001160a */
.L_x_8748:
[----:B------:R-:W-:Y:S05]  /*8720*/  BSYNC B0 ;  /* 0x0000000000007941 */ /* 0x000fea0003800000 */
.L_x_8746:
[----:B------:R-:W-:-:S05]  /*8730*/  IMAD R168, R168, R170, R99 ;  /* 0x000000aaa8a87224 */ /* 0x000fca00078e0263 */
[----:B------:R-:W-:Y:S02]  /*8740*/  VIADDMNMX R165, R168, R170, R165, PT ;  /* 0x000000aaa8a57246 */ /* 0x000fe400038001a5 */
[----:B------:R-:W-:-:S07]  /*8750*/  VIMNMX R103, R103, R168, !PT ;  /* 0x000000a867677248 */ /* 0x000fce0007fe0100 */
.L_x_8745:
[C---:B------:R-:W-:Y:S01]  /*8760*/  ISETP.GE.AND P2, PT, R102.reuse, 0x9, PT ;  /* 0x000000096600780c */ /* 0x040fe20003f46270 */
[----:B------:R-:W-:Y:S01]  /*8770*/  UISETP.NE.AND UP0, UPT, UR51, URZ, UPT ;  /* 0x0000003f3300728c */ /* 0x000fe2000bf05270 */
[C---:B------:R-:W-:Y:S02]  /*8780*/  ISETP.GE.AND P1, PT, R102.reuse, 0x2, PT ;  /* 0x000000026600780c */ /* 0x040fe40003f26270 */
        /* <DEDUP_REMOVED lines=224> */
[----:B------:R-:W0:-:S12]  /*9590*/  SHFL.IDX PT, R9, R164, 0x1, 0x1c1f ;  /* 0x003c1f00a4097f89 */ /* 0x000e1800000e0000 */
[----:B------:R-:W-:Y:S02]  /*95a0*/  @P6 LOP3.LUT R2, R2, 0x4, RZ, 0xfc, !PT ;  /* 0x0000000402026812 */ /* 0x000fe400078efcff */
[----:B------:R-:W-:-:S04]  /*95b0*/  ISETP.GT.AND P6, PT, R103, 0x99, !P6 ;  /* 0x000000996700780c */ /* 0x000fc800077c4270 */
[----:B------:R-:W-:-:S04]  /*95c0*/  ISETP.LT.OR P6, PT, R165, 0x9a, P6 ;  /* 0x0000009aa500780c */ /* 0x000fc800037c1670 */
[----:B------:R-:W-:Y:S02]  /*95d0*/  FSEL R101, R101, -INF , !P6 ;  /* 0xff80000065657808 */ /* 0x000fe40007000000 */
[----:B------:R-:W-:Y:S01]  /*95e0*/  PLOP3.LUT P6, PT, PT, PT, UP0, 0x40, 0x0 ;  /* 0x000000000000781c */ /* 0x000fe20003fce808 */
[--C-:B0-----:R-:W-:Y:S02]  /*95f0*/  IMAD.IADD R167, R167, 0x1, R9.reuse ;  /* 0x00000001a7a77824 */ /* 0x101fe400078e0209 */
[----:B------:R-:W-:-:S10]  /*9600*/  IMAD.IADD R166, R166, 0x1, R9 ;  /* 0x00000001a6a67824 */ /* 0x000fd400078e0209 */
[----:B------:R-:W-:Y:S05]  /*9610*/  @P6 BRA `(.L_x_8749) ;  /* 0x0000000000546947 */ /* 0x000fea0003800000 */
        /* <DEDUP_REMOVED lines=12> */
.L_x_8751:
[----:B------:R-:W-:-:S05]  /*96e0*/  IMAD.U32 R102, RZ, RZ, UR29 ;  /* 0x0000001dff667e24 */ /* 0x000fca000f8e00ff */
[----:B------:R-:W-:-:S13]  /*96f0*/  ISETP.NE.AND P6, PT, R102, 0x1, PT ;  /* 0x000000016600780c */ /* 0x000fda0003fc5270 */
[----:B------:R-:W0:Y:S02]  /*9700*/  @P6 LDC.64 R10, c[0x0][0x9e8] ;  /* 0x00027a00ff0a6b82 */ /* 0x000e240000000a00 */
[----:B0-----:R-:W-:-:S05]  /*9710*/  @P6 IMAD.HI.U32 R10, R9, R10, RZ ;  /* 0x0000000a090a6227 */ /* 0x001fca00078e00ff */
[----:B------:R-:W-:-:S07]  /*9720*/  @P6 SHF.R.U32.HI R9, RZ, R11, R10 ;  /* 0x0000000bff096219 */ /* 0x000fce000001160a */
.L_x_8752:
[----:B------:R-:W-:Y:S05]  /*9730*/  BSYNC B0 ;  /* 0x0000000000007941 */ /* 0x000fea0003800000 */
.L_x_8750:
[----:B------:R-:W-:-:S05]  /*9740*/  IMAD R9, R9, R102, R99 ;  /* 0x0000006609097224 */ /* 0x000fca00078e0263 */
[----:B------:R-:W-:Y:S02]  /*9750*/  VIADDMNMX R167, R9, R102, R167, PT ;  /* 0x0000006609a77246 */ /* 0x000fe400038001a7 */
[----:B------:R-:W-:-:S07]  /*9760*/  VIMNMX R166, R166, R9, !PT ;  /* 0x00000009a6a67248 */ /* 0x000fce0007fe0100 */
.L_x_8749:
[----:B------:R-:W-:Y:S02]  /*9770*/  ISETP.GT.AND P1, PT, R166, 0x1, !P1 ;  /* 0x00000001a600780c */ /* 0x000fe40004f24270 */
[C---:B------:R-:W-:Y:S02]  /*9780*/  LOP3.LUT P6, RZ, R16.reuse, 0x8000000, RZ, 0xc0, !PT ;  /* 0x0800000010ff7812 */ /* 0x040fe400078cc0ff */
        /* <DEDUP_REMOVED lines=94> */
[C---:B------:R-:W-:Y:S02]  /*9d70*/  ISETP.GT.AND P1, PT, R166.reuse, 0x39, !P1 ;  /* 0x00000039a600780c */ /* 0x040fe40004f24270 */
        /* <DEDUP_REMOVED lines=8> */
[C---:B------:R-:W-:Y:S02]  /*9e00*/  ISETP.LT.OR P2, PT, R167.reuse, 0x8a, P2 ;  /* 0x0000008aa700780c */ /* 0x040fe40001741670 */
[----:B------:R-:W-:Y:S02]  /*9e10*/  ISETP.LT.OR P1, PT, R167, 0x41, P1 ;  /* 0x00000041a700780c */ /* 0x000fe40000f21670 */
[----:B------:R-:W-:Y:S02]  /*9e20*/  ISETP.GT.AND P4, PT, R166, 0x91, !P4 ;  /* 0x00000091a600780c */ /* 0x000fe40006784270 */
[----:B------:R-:W-:-:S02]  /*9e30*/  FSEL R120, R120, -INF , !P1 ;  /* 0xff80000078787808 */ /* 0x000fc40004800000 */
[----:B------:R-:W-:Y:S02]  /*9e40*/  LOP3.LUT P1, RZ, R16, 0x400000, RZ, 0xc0, !PT ;  /* 0x0040000010ff7812 */ /* 0x000fe4000782c0ff */
[C---:B------:R-:W-:Y:S02]  /*9e50*/  ISETP.LT.OR P3, PT, R167.reuse, 0x91, P3 ;  /* 0x00000091a700780c */ /* 0x040fe40001f61670 */
[----:B------:R-:W-:Y:S02]  /*9e60*/  ISETP.GT.AND P1, PT, R166, 0x41, !P1 ;  /* 0x00000041a600780c */ /* 0x000fe40004f24270 */
[----:B------:R-:W-:Y:S02]  /*9e70*/  FSEL R90, R90, -INF , !P2 ;  /* 0xff8000005a5a7808 */ /* 0x000fe40005000000 */
[----:B------:R-:W-:Y:S02]  /*9e80*/  ISETP.LT.OR P1, PT, R167, 0x42, P1 ;  /* 0x00000042a700780c */ /* 0x000fe40000f21670 */
[----:B0-----:R-:W-:-:S02]  /*9e90*/  FMNMX.FTZ R11, R102, R9, !PT ;  /* 0x00000009660b7209 */ /* 0x001fc40007810000 */
[----:B------:R-:W-:Y:S02]  /*9ea0*/  FSEL R121, R121, -INF , !P1 ;  /* 0xff80000079797808 */ /* 0x000fe40004800000 */
[----:B------:R-:W-:Y:S01]  /*9eb0*/  LOP3.LUT P1, RZ, R16, 0x200000, RZ, 0xc0, !PT ;  /* 0x0020000010ff7812 */ /* 0x000fe2000782c0ff */
[----:B------:R-:W0:Y:S01]  /*9ec0*/  SHFL.BFLY PT, R164, R11, 0x1, 0x1f ;  /* 0x0c201f000ba47f89 */ /* 0x000e2200000e0000 */
[C---:B------:R-:W-:Y:S02]  /*9ed0*/  ISETP.GT.AND P5, PT, R166.reuse, 0x98, !P5 ;  /* 0x00000098a600780c */ /* 0x040fe40006fa4270 */
[----:B------:R-:W-:Y:S02]  /*9ee0*/  ISETP.GT.AND P1, PT, R166, 0x48, !P1 ;  /* 0x00000048a600780c */ /* 0x000fe40004f24270 */
[C---:B------:R-:W-:Y:S02]  /*9ef0*/  ISETP.LT.OR P4, PT, R167.reuse, 0x92, P4 ;  /* 0x00000092a700780c */ /* 0x040fe40002781670 */
[----:B------:R-:W-:-:S02]  /*9f00*/  ISETP.LT.OR P1, PT, R167, 0x49, P1 ;  /* 0x00000049a700780c */ /* 0x000fc40000f21670 */
[----:B------:R-:W-:Y:S02]  /*9f10*/  FSEL R93, R93, -INF , !P3 ;  /* 0xff8000005d5d7808 */ /* 0x000fe40005800000 */
[----:B------:R-:W-:Y:S02]  /*9f20*/  FSEL R122, R122, -INF , !P1 ;  /* 0xff8000007a7a7808 */ /* 0x000fe40004800000 */
[----:B------:R-:W-:Y:S02]  /*9f30*/  LOP3.LUT P1, RZ, R16, 0x100000, RZ, 0xc0, !PT ;  /* 0x0010000010ff7812 */ /* 0x000fe4000782c0ff */
[----:B------:R-:W-:Y:S02]  /*9f40*/  ISETP.LT.OR P5, PT, R167, 0x99, P5 ;  /* 0x00000099a700780c */ /* 0x000fe40002fa1670 */
[----:B------:R-:W-:Y:S02]  /*9f50*/  ISETP.GT.AND P1, PT, R166, 0x49, !P1 ;  /* 0x00000049a600780c */ /* 0x000fe40004f24270 */
[----:B------:R-:W-:-:S02]  /*9f60*/  FSEL R96, R96, -INF , !P5 ;  /* 0xff80000060607808 */ /* 0x000fc40006800000 */
[----:B------:R-:W-:Y:S02]  /*9f70*/  ISETP.LT.OR P1, PT, R167, 0x4a, P1 ;  /* 0x0000004aa700780c */ /* 0x000fe40000f21670 */
[----:B0-----:R-:W-:Y:S01]  /*9f80*/  FMNMX.FTZ R9, R11, R164, !PT ;  /* 0x000000a40b097209 */ /* 0x001fe20007810000 */
[----:B------:R-:W-:Y:S01]  /*9f90*/  IMAD.U32 R164, RZ, RZ, UR28 ;  /* 0x0000001cffa47e24 */ /* 0x000fe2000f8e00ff */
        /* <DEDUP_REMOVED lines=56> */
[----:B------:R-:W-:Y:S01]  /*a320*/  FSEL R10, R89, -INF , !P1 ;  /* 0xff800000590a7808 */ /* 0x000fe20004800000 */
[----:B------:R-:W-:-:S01]  /*a330*/  FFMA.FTZ R89, R9, R164, -8 ;  /* 0xc100000009597423 */ /* 0x000fc200000100a4 */
        /* <DEDUP_REMOVED lines=12> */
[----:B------:R-:W-:Y:S02]  /*a400*/  FMNMX.FTZ R164, R13, R164, !PT ;  /* 0x000000a40da47209 */ /* 0x000fe40007810000 */
[----:B------:R-:W-:Y:S01]  /*a410*/  ISETP.LT.OR P6, PT, R167, 0x9a, P6 ;  /* 0x0000009aa700780c */ /* 0x000fe200037c1670 */
[----:B------:R-:W-:-:S01]  /*a420*/  FFMA.FTZ R103, R159, UR28, -R102 ;  /* 0x0000001c9f677c23 */ /* 0x000fc20008010866 */
[----:B------:R-:W-:Y:S01]  /*a430*/  FMNMX.FTZ R89, R15, R164, !PT ;  /* 0x000000a40f597209 */ /* 0x000fe20007810000 */
[----:B------:R-:W-:-:S01]  /*a440*/  FFMA.FTZ R159, R108, UR28, -R102 ;  /* 0x0000001c6c9f7c23 */ /* 0x000fc20008010866 */
[----:B------:R-:W-:Y:S01]  /*a450*/  FSEL R108, R94, -INF , !P4 ;  /* 0xff8000005e6c7808 */ /* 0x000fe20006000000 */
[----:B------:R-:W-:-:S01]  /*a460*/  FFMA.FTZ R99, R155, UR28, -R102 ;  /* 0x0000001c9b637c23 */ /* 0x000fc20008010866 */
[----:B------:R-:W-:Y:S01]  /*a470*/  FMNMX.FTZ R164, R20, R89, !PT ;  /* 0x0000005914a47209 */ /* 0x000fe20007810000 */
[----:B------:R-:W-:-:S01]  /*a480*/  FFMA.FTZ R155, R161, UR28, -R102 ;  /* 0x0000001ca19b7c23 */ /* 0x000fc20008010866 */
[----:B------:R-:W-:Y:S01]  /*a490*/  FSEL R98, R98, -INF , !P6 ;  /* 0xff80000062627808 */ /* 0x000fe20007000000 */
        /* <DEDUP_REMOVED lines=43> */
[----:B0-----:R-:W-:-:S01]  /*a750*/  FFMA.FTZ R159, R163, UR28, -R102 ;  /* 0x0000001ca39f7c23 */ /* 0x001fc20008010866 */
[----:B------:R-:W-:Y:S01]  /*a760*/  FFMA.FTZ R95, R95, UR28, -R102 ;  /* 0x0000001c5f5f7c23 */ /* 0x000fe20008010866 */
        /* <DEDUP_REMOVED lines=39> */
[----:B------:R-:W-:Y:S08]  /*a9e0*/  MUFU.EX2 R145, R145 ;  /* 0x0000009100917308 */ /* 0x000ff00000000800 */
[----:B------:R-:W-:Y:S08]  /*a9f0*/  MUFU.EX2 R148, R148 ;  /* 0x0000009400947308 */ /* 0x000ff00000000800 */
[----:B------:R-:W-:Y:S01]  /*aa00*/  MUFU.EX2 R149, R149 ;  /* 0x0000009500957308 */ /* 0x000fe20000000800 */
[----:B0-----:R-:W-:Y:S01]  /*aa10*/  FMNMX.FTZ R161, R89, R164, !PT ;  /* 0x000000a459a17209 */ /* 0x001fe20007810000 */
[--C-:B------:R-:W-:Y:S01]  /*aa20*/  FFMA.FTZ R164, R97, UR28, -R102.reuse ;  /* 0x0000001c61a47c23 */ /* 0x100fe20008010866 */
[----:B------:R-:W-:-:S01]  /*aa30*/  FFMA.FTZ R97, R100, UR28, -R102 ;  /* 0x0000001c64617c23 */ /* 0x000fc20008010866 */
[----:B------:R-:W-:Y:S01]  /*aa40*/  FFMA.FTZ R100, R101, UR28, -R102 ;  /* 0x0000001c65647c23 */ /* 0x000fe20008010866 */
[----:B------:R-:W-:Y:S01]  /*aa50*/  FSEL R101, R9, RZ, P1 ;  /* 0x000000ff09657208 */ /* 0x000fe20000800000 */
[----:B------:R-:W0:Y:S01]  /*aa60*/  SHFL.BFLY PT, R166, R161, 0x1, 0x1f ;  /* 0x0c201f00a1a67f89 */ /* 0x000e2200000e0000 */
[----:B------:R-:W-:Y:S01]  /*aa70*/  IMAD.U32 R102, RZ, RZ, UR28 ;  /* 0x0000001cff667e24 */ /* 0x000fe2000f8e00ff */
[----:B------:R-:W-:Y:S02]  /*aa80*/  MUFU.EX2 R150, R150 ;  /* 0x0000009600967308 */ /* 0x000fe40000000800 */
[----:B------:R-:W-:-:S04]  /*aa90*/  FADD.FTZ R101, -R101, R6 ;  /* 0x0000000665657221 */ /* 0x000fc80000010100 */
[----:B------:R-:W-:Y:S02]  /*aaa0*/  FMUL.FTZ R6, R101, UR28 ;  /* 0x0000001c65067c20 */ /* 0x000fe40008410000 */
[----:B------:R-:W-:Y:S08]  /*aab0*/  MUFU.EX2 R151, R151 ;  /* 0x0000009700977308 */ /* 0x000ff00000000800 */
[----:B------:R-:W1:Y:S01]  /*aac0*/  MUFU.EX2 R6, R6 ;  /* 0x0000000600067308 */ /* 0x000e620000000800 */
[----:B0-----:R-:W-:-:S07]  /*aad0*/  FMNMX.FTZ R89, R161, R166, !PT ;  /* 0x000000a6a1597209 */ /* 0x001fce0007810000 */
[----:B------:R-:W-:Y:S01]  /*aae0*/  MUFU.EX2 R124, R124 ;  /* 0x0000007c007c7308 */ /* 0x000fe20000000800 */
[C---:B------:R-:W-:Y:S01]  /*aaf0*/  FSETP.NEU.FTZ.AND P1, PT, R89.reuse, -INF , PT ;  /* 0xff8000005900780b */ /* 0x040fe20003f3d000 */
[----:B------:R-:W-:-:S05]  /*ab00*/  FFMA.FTZ R102, R89, R102, -8 ;  /* 0xc100000059667423 */ /* 0x000fca0000010066 */
[----:B------:R-:W-:Y:S01]  /*ab10*/  FSEL R101, R102, RZ, P1 ;  /* 0x000000ff66657208 */ /* 0x000fe20000800000 */
[----:B-1----:R-:W-:-:S01]  /*ab20*/  FFMA.FTZ R165, R6, R4, R11 ;  /* 0x0000000406a57223 */ /* 0x002fc2000001000b */
[----:B------:R-:W-:Y:S03]  /*ab30*/  MUFU.EX2 R125, R125 ;  /* 0x0000007d007d7308 */ /* 0x000fe60000000800 */
[----:B------:R-:W-:-:S01]  /*ab40*/  FFMA.FTZ R102, R153, UR28, -R101 ;  /* 0x0000001c99667c23 */ /* 0x000fc20008010865 */
[--C-:B------:R-:W-:Y:S01]  /*ab50*/  FFMA.FTZ R153, R154, UR28, -R101.reuse ;  /* 0x0000001c9a997c23 */ /* 0x100fe20008010865 */
[----:B------:R-:W-:-:S01]  /*ab60*/  FFMA.FTZ R154, R157, UR28, -R101 ;  /* 0x0000001c9d9a7c23 */ /* 0x000fc20008010865 */
        /* <DEDUP_REMOVED lines=23> */
[----:B------:R0:W1:Y:S01]  /*ace0*/  MUFU.EX2 R161, R158 ;  /* 0x0000009e00a17308 */ /* 0x0000620000000800 */
        /* <DEDUP_REMOVED lines=17> */
[----:B------:R-:W-:Y:S01]  /*ae00*/  FADD.FTZ R3, R21, R158 ;  /* 0x0000009e15037221 */ /* 0x000fe20000010000 */
[----:B------:R-:W-:-:S05]  /*ae10*/  FFMA.FTZ R98, R98, UR28, -R101 ;  /* 0x0000001c62627c23 */ /* 0x000fca0008010865 */
[----:B------:R-:W1:Y:S01]  /*ae20*/  MUFU.EX2 R20, R20 ;  /* 0x0000001400147308 */ /* 0x000e620000000800 */
[----:B--2---:R-:W-:-:S07]  /*ae30*/  FADD.FTZ R4, R13, R4 ;  /* 0x000000040d047221 */ /* 0x004fce0000010000 */
[----:B------:R-:W2:Y:S01]  /*ae40*/  MUFU.EX2 R153, R153 ;  /* 0x0000009900997308 */ /* 0x000ea20000000800 */
[----:B0-----:R-:W-:-:S01]  /*ae50*/  FADD.FTZ R131, R15, R4 ;  /* 0x000000040f837221 */ /* 0x001fc20000010000 */
[----:B------:R-:W-:-:S04]  /*ae60*/  FADD.FTZ R4, R152, R3 ;  /* 0x0000000398047221 */ /* 0x000fc80000010000 */
[----:B------:R-:W-:Y:S02]  /*ae70*/  FADD.FTZ R3, R99, R4 ;  /* 0x0000000463037221 */ /* 0x000fe40000010000 */
[----:B------:R-:W0:Y:S01]  /*ae80*/  MUFU.EX2 R154, R154 ;  /* 0x0000009a009a7308 */ /* 0x000e220000000800 */
[----:B-1----:R-:W-:-:S01]  /*ae90*/  FADD.FTZ R131, R20, R131 ;  /* 0x0000008314837221 */ /* 0x002fc20000010000 */
[----:B------:R-:W-:-:S03]  /*aea0*/  FADD.FTZ R158, R156, R3 ;  /* 0x000000039c9e7221 */ /* 0x000fc60000010000 */
        /* <DEDUP_REMOVED lines=14> */
[----:B0-----:R-:W-:-:S01]  /*af90*/  FADD.FTZ R3, R137, R4 ;  /* 0x0000000489037221 */ /* 0x001fc20000010000 */
[----:B------:R-:W-:-:S06]  /*afa0*/  FADD.FTZ R4, R140, R131 ;  /* 0x000000838c047221 */ /* 0x000fcc0000010000 */
        /* <DEDUP_REMOVED lines=63> */
[--C-:B------:R-:W-:Y:S01]  /*b3a0*/  FFMA.FTZ R90, R93, UR28, -R101.reuse ;  /* 0x0000001c5d5a7c23 */ /* 0x100fe20008010865 */
[----:B------:R-:W-:-:S05]  /*b3b0*/  FFMA.FTZ R93, R108, UR28, -R101 ;  /* 0x0000001c6c5d7c23 */ /* 0x000fca0008010865 */
        /* <DEDUP_REMOVED lines=32> */
[----:B------:R-:W-:Y:S01]  /*b5c0*/  MUFU.EX2 R164, R164 ;  /* 0x000000a400a47308 */ /* 0x000fe20000000800 */
[----:B0-----:R-:W-:-:S07]  /*b5d0*/  FADD.FTZ R101, R95, R4 ;  /* 0x000000045f657221 */ /* 0x001fce0000010000 */
[----:B------:R-:W0:Y:S01]  /*b5e0*/  MUFU.EX2 R93, R93 ;  /* 0x0000005d005d7308 */ /* 0x000e220000000800 */
[----:B-1----:R-:W-:-:S07]  /*b5f0*/  FADD.FTZ R4, R90, R3 ;  /* 0x000000035a047221 */ /* 0x002fce0000010000 */
[----:B------:R-:W1:Y:S08]  /*b600*/  MUFU.EX2 R97, R97 ;  /* 0x0000006100617308 */ /* 0x000e700000000800 */
[----:B------:R2:W3:Y:S01]  /*b610*/  MUFU.EX2 R165, R96 ;  /* 0x0000006000a57308 */ /* 0x0004e20000000800 */
[----:B0-----:R-:W-:-:S07]  /*b620*/  FADD.FTZ R4, R93, R4 ;  /* 0x000000045d047221 */ /* 0x001fce0000010000 */
[----:B------:R-:W0:Y:S01]  /*b630*/  MUFU.EX2 R100, R100 ;  /* 0x0000006400647308 */ /* 0x000e220000000800 */
[----:B--2---:R-:W-:-:S04]  /*b640*/  FADD.FTZ R96, R164, R101 ;  /* 0x00000065a4607221 */ /* 0x004fc80000010000 */
[----:B-1----:R-:W-:-:S03]  /*b650*/  FADD.FTZ R3, R97, R96 ;  /* 0x0000006061037221 */ /* 0x002fc60000010000 */
[----:B------:R-:W1:Y:S01]  /*b660*/  MUFU.EX2 R98, R98 ;  /* 0x0000006200627308 */ /* 0x000e620000000800 */
[----:B---3--:R-:W-:-:S01]  /*b670*/  FADD.FTZ R96, R165, R4 ;  /* 0x00000004a5607221 */ /* 0x008fc20000010000 */
[----:B0-----:R-:W-:-:S03]  /*b680*/  FADD.FTZ R4, R100, R3 ;  /* 0x0000000364047221 */ /* 0x001fc60000010000 */
[----:B-1----:R-:W-:Y:S01]  /*b690*/  FADD.FTZ R3, R98, R96 ;  /* 0x0000006062037221 */ /* 0x002fe20000010000 */
[----:B------:R-:W-:Y:S06]  /*b6a0*/  @!P0 BRA `(.L_x_8753) ;  /* 0x0000000000048947 */ /* 0x000fec0003800000 */
[----:B------:R-:W-:Y:S01]  /*b6b0*/  BPT.TRAP 0x1 ;  /* 0x000000040000795c */ /* 0x000fe20000300000 */
.L_x_8753:
        /* <DEDUP_REMOVED lines=115> */
.L_x_8735:
[----:B------:R-:W-:Y:S01]  /*bdf0*/  UISETP.NE.AND UP1, UPT, UR52, URZ, UPT ;  /* 0x0000003f3400728c */ /* 0x000fe2000bf25270 */
[----:B------:R-:W-:Y:S01]  /*be00*/  IADD3 R6, R17, 0x1, -R18 ;  /* 0x0000000111067810 */ /* 0x000fe20007ffe812 */
[----:B------:R-:W-:Y:S02]  /*be10*/  UISETP.NE.AND UP0, UPT, UR51, URZ, UPT ;  /* 0x0000003f3300728c */ /* 0x000fe4000bf05270 */
[----:B------:R-:W-:Y:S01]  /*be20*/  UIADD3 UR10, UR39, 0x7f, URZ ;  /* 0x0000007f270a7890 */ /* 0x000fe2000fffe03f */
[----:B------:R-:W-:-:S03]  /*be30*/  R2UR UR11, R6 ;  /* 0x00000000060b72ca */ /* 0x000fc600000e0000 */
        /* <DEDUP_REMOVED lines=19> */
.L_x_8756:
[----:B------:R-:W-:Y:S02]  /*bf70*/  ULDC UR11, c[0x0][0x9e4] ;  /* 0x00027900000b7ab9 */ /* 0x000fe40000000800 */
[----:B------:R-:W-:-:S11]  /*bf80*/  UISETP.NE.AND UP0, UPT, UR11, 0x1, UPT ;  /* 0x000000010b00788c */ /* 0x000fd6000bf05270 */
[----:B------:R-:W-:Y:S02]  /*bf90*/  @UP0 ULDC.64 UR14, c[0x0][0x9e8] ;  /* 0x00027a00000e0ab9 */ /* 0x000fe40000000a00 */
[----:B------:R-:W-:-:S04]  /*bfa0*/  UIMAD.WIDE.U32 UR6, UR10, UR14, URZ ;  /* 0x0000000e0a0672a5 */ /* 0x000fc8000f8e003f */
[----:B------:R-:W-:-:S12]  /*bfb0*/  @UP0 USHF.R.U32.HI UR10, URZ, UR15, UR7 ;  /* 0x0000000f3f0a0299 */ /* 0x000fd80008011607 */
.L_x_8757:
[----:B------:R-:W-:-:S04]  /*bfc0*/  UIMAD UR10, UR10, UR11, URZ ;  /* 0x0000000b0a0a72a4 */ /* 0x000fc8000f8e023f */
[----:B------:R-:W-:-:S04]  /*bfd0*/  UISETP.LT.AND UP0, UPT, UR30, UR10, UPT ;  /* 0x0000000a1e00728c */ /* 0x000fc8000bf01270 */
[----:B------:R-:W-:-:S12]  /*bfe0*/  USEL UR30, UR30, UR10, !UP0 ;  /* 0x0000000a1e1e7287 */ /* 0x000fd8000c000000 */
.L_x_8755:
        /* <DEDUP_REMOVED lines=13> */
.L_x_8769:
[----:B------:R-:W-:Y:S01]  /*c0c0*/  ISETP.NE.AND P2, PT, RZ, UR44, PT ;  /* 0x0000002cff007c0c */ /* 0x000fe2000bf45270 */
[----:B------:R-:W-:-:S04]  /*c0d0*/  UISETP.NE.AND UP0, UPT, UR30, 0x1, UPT ;  /* 0x000000011e00788c */ /* 0x000fc8000bf05270 */
[----:B------:R-:W-:-:S04]  /*c0e0*/  USEL UR47, URZ, 0x1, UP0 ;  /* 0x000000013f2f7887 */ /* 0x000fc80008000000 */
[----:B------:R-:W-:-:S04]  /*c0f0*/  ULOP3.LUT UR47, UR31, UR47, URZ, 0x3c, !UPT ;  /* 0x0000002f1f2f7292 */ /* 0x000fc8000f8e3c3f */
[----:B------:R-:W-:Y:S08]  /*c100*/  @P2 BRA `(.L_x_8759) ;  /* 0x0000000000382947 */ /* 0x000ff00003800000 */
[----:B------:R-:W-:Y:S05]  /*c110*/  @!P0 BRA `(.L_x_8760) ;  /* 0x0000000000048947 */ /* 0x000fea0003800000 */
[----:B------:R-:W-:Y:S01]  /*c120*/  BPT.TRAP 0x1 ;  /* 0x000000040000795c */ /* 0x000fe20000300000 */
.L_x_8760:
        /* <DEDUP_REMOVED lines=9> */
.L_x_8761:
[----:B-1----:R-:W-:Y:S05]  /*c1c0*/  @P1 BRA `(.L_x_8759) ;  /* 0x0000000000081947 */ /* 0x002fea0003800000 */
[----:B------:R-:W1:Y:S02]  /*c1d0*/  SYNCS.PHASECHK.TRANS64.TRYWAIT P1, [UR6+0x22830], R7 ;  /* 0x02283007ff0075a7 */ /* 0x000e640008020146 */
[----:B-1----:R-:W-:Y:S05]  /*c1e0*/  @!P1 BRA `(.L_x_8762) ;  /* 0x0000014800b49947 */ /* 0x002fea0003800000 */
.L_x_8759:
[----:B------:R-:W2:Y:S01]  /*c1f0*/  S2R R9, SR_TID.X ;  /* 0x0000000000097919 */ /* 0x000ea20000002100 */
        /* <DEDUP_REMOVED lines=21> */
[----:B--2---:R-:W-:-:S05]  /*c350*/  SHF.R.U32.HI R9, RZ, 0x7, R9 ;  /* 0x00000007ff097819 */ /* 0x004fca0000011609 */
[----:B01----:R-:W-:-:S05]  /*c360*/  VIADD R7, R9, 0x8 ;  /* 0x0000000809077836 */ /* 0x003fca0000000000 */
        /* <DEDUP_REMOVED lines=108> */
.L_x_8764:
[----:B------:R-:W-:Y:S01]  /*ca30*/  ULEA UR6, UR30, UR43, 0x3 ;  /* 0x0000002b1e067291 */ /* 0x000fe2000f8e183f */
[----:B------:R-:W-:-:S05]  /*ca40*/  IMAD.U32 R7, RZ, RZ, UR31 ;  /* 0x0000001fff077e24 */ /* 0x000fca000f8e00ff */
[----:B------:R-:W-:-:S04]  /*ca50*/  SHF.L.U32 R7, R7, 0x1f, RZ ;  /* 0x0000001f07077819 */ /* 0x000fc800000006ff */
[----:B------:R0:W1:Y:S01]  /*ca60*/  SYNCS.PHASECHK.TRANS64.TRYWAIT P1, [UR6+0x22850], R7 ;  /* 0x02285007ff0075a7 */ /* 0x0000620008020146 */
[----:B------:R-:W-:Y:S05]  /*ca70*/  @!P0 BRA `(.L_x_8765) ;  /* 0x0000000000048947 */ /* 0x000fea0003800000 */
[----:B------:R-:W-:Y:S01]  /*ca80*/  BPT.TRAP 0x1 ;  /* 0x000000040000795c */ /* 0x000fe20000300000 */
.L_x_8765:
[----:B-1----:R-:W-:Y:S05]  /*ca90*/  @P1 BRA `(.L_x_8763) ;  /* 0x0000000000081947 */ /* 0x002fea0003800000 */
[----:B------:R-:W1:Y:S02]  /*caa0*/  SYNCS.PHASECHK.TRANS64.TRYWAIT P1, [UR6+0x22850], R7 ;  /* 0x02285007ff0075a7 */ /* 0x000e640008020146 */
[----:B-1----:R-:W-:Y:S05]  /*cab0*/  @!P1 BRA `(.L_x_8766) ;  /* 0x0000014000989947 */ /* 0x002fea0003800000 */
.L_x_8763:
[----:B------:R-:W-:Y:S01]  /*cac0*/  UIADD3 UR6, UR43, 0x400, URZ ;  /* 0x000004002b067890 */ /* 0x000fe2000fffe03f */
[----:B------:R-:W-:Y:S01]  /*cad0*/  WARPGROUP.ARRIVE ;  /* 0x00000000000079c5 */ /* 0x000fe20000000000 */
[----:B------:R-:W-:-:S05]  /*cae0*/  UMOV UR7, 0xc0000010 ;  /* 0xc000001000077882 */ /* 0x000fca0000000000 */
[----:B------:R-:W2:Y:S01]  /*caf0*/  S2R R9, SR_TID.X ;  /* 0x0000000000097919 */ /* 0x000ea20000002100 */
        /* <DEDUP_REMOVED lines=8> */
[----:B--2---:R-:W-:-:S04]  /*cb80*/  SHF.R.U32.HI R9, RZ, 0x7, R9 ;  /* 0x00000007ff097819 */ /* 0x004fc80000011609 */
[----:B01----:R-:W-:Y:S01]  /*cb90*/  IADD3 R7, -R9, 0xb, RZ ;  /* 0x0000000b09077810 */ /* 0x003fe20007ffe1ff */
        /* <DEDUP_REMOVED lines=22> */
.L_x_8767:
        /* <DEDUP_REMOVED lines=101> */
[----:B------:R-:W-:Y:S01]  /*d350*/  ULEA UR6, UR46, UR43, 0x3 ;  /* 0x0000002b2e067291 */ /* 0x000fe2000f8e183f */
        /* <DEDUP_REMOVED lines=134> */
[----:B--2---:R-:W-:-:S07]  /*dbc0*/  FMNMX.FTZ R164, R94, R89, !PT ;  /* 0x000000595ea47209 */ /* 0x004fce0007810000 */
[----:B------:R-:W2:Y:S01]  /*dbd0*/  MUFU.TANH R99, R99 ;  /* 0x0000006300637308 */ /* 0x000ea20000002400 */
[----:B0-----:R-:W-:-:S07]  /*dbe0*/  FMNMX.FTZ R89, R95, R164, !PT ;  /* 0x000000a45f597209 */ /* 0x001fce0007810000 */
[----:B------:R-:W0:Y:S01]  /*dbf0*/  MUFU.TANH R102, R102 ;  /* 0x0000006600667308 */ /* 0x000e220000002400 */
[----:B---3--:R-:W-:Y:S02]  /*dc00*/  FMNMX.FTZ R164, R98, R89, !PT ;  /* 0x0000005962a47209 */ /* 0x008fe40007810000 */
[----:B-1----:R-:W-:-:S05]  /*dc10*/  FMNMX.FTZ R163, R162, R9, !PT ;  /* 0x00000009a2a37209 */ /* 0x002fca0007810000 */
[----:B------:R-:W1:Y:S01]  /*dc20*/  MUFU.TANH R103, R103 ;  /* 0x0000006700677308 */ /* 0x000e620000002400 */
[----:B--2---:R-:W-:Y:S01]  /*dc30*/  FMNMX.FTZ R89, R99, R164, !PT ;  /* 0x000000a463597209 */ /* 0x004fe20007810000 */
[----:B------:R-:W2:Y:S03]  /*dc40*/  SHFL.BFLY PT, R166, R163, 0x1, 0x1f ;  /* 0x0c201f00a3a67f89 */ /* 0x000ea600000e0000 */
[----:B0-----:R-:W-:-:S04]  /*dc50*/  FMNMX.FTZ R164, R102, R89, !PT ;  /* 0x0000005966a47209 */ /* 0x001fc80007810000 */
[----:B-1----:R-:W-:-:S05]  /*dc60*/  FMNMX.FTZ R164, R103, R164, !PT ;  /* 0x000000a467a47209 */ /* 0x002fca0007810000 */
[----:B------:R-:W0:Y:S01]  /*dc70*/  SHFL.BFLY PT, R89, R164, 0x2, 0x1f ;  /* 0x0c401f00a4597f89 */ /* 0x000e2200000e0000 */
[----:B--2---:R-:W-:Y:S01]  /*dc80*/  FMNMX.FTZ R9, R163, R166, !PT ;  /* 0x000000a6a3097209 */ /* 0x004fe20007810000 */
[----:B------:R-:W-:-:S04]  /*dc90*/  IMAD.U32 R166, RZ, RZ, UR28 ;  /* 0x0000001cffa67e24 */ /* 0x000fc8000f8e00ff */
[----:B------:R-:W-:-:S04]  /*dca0*/  FADD.FTZ R10, -R9, R10 ;  /* 0x0000000a090a7221 */ /* 0x000fc80000010100 */
[----:B------:R-:W-:Y:S01]  /*dcb0*/  FMUL.FTZ R161, R10, UR28 ;  /* 0x0000001c0aa17c20 */ /* 0x000fe20008410000 */
[----:B------:R-:W-:-:S04]  /*dcc0*/  FFMA.FTZ R10, R9, R166, -8 ;  /* 0xc1000000090a7423 */ /* 0x000fc800000100a6 */
[--C-:B------:R-:W-:Y:S01]  /*dcd0*/  FFMA.FTZ R162, R7, UR28, -R10.reuse ;  /* 0x0000001c07a27c23 */ /* 0x100fe2000801080a */
[----:B------:R-:W-:-:S01]  /*dce0*/  FFMA.FTZ R7, R11, UR28, -R10 ;  /* 0x0000001c0b077c23 */ /* 0x000fc2000801080a */
[--C-:B------:R-:W-:Y:S01]  /*dcf0*/  FFMA.FTZ R11, R14, UR28, -R10.reuse ;  /* 0x0000001c0e0b7c23 */ /* 0x100fe2000801080a */
[----:B------:R-:W-:-:S01]  /*dd00*/  FFMA.FTZ R14, R15, UR28, -R10 ;  /* 0x0000001c0f0e7c23 */ /* 0x000fc2000801080a */
[--C-:B------:R-:W-:Y:S01]  /*dd10*/  FFMA.FTZ R15, R152, UR28, -R10.reuse ;  /* 0x0000001c980f7c23 */ /* 0x100fe2000801080a */
[----:B0-----:R-:W-:Y:S01]  /*dd20*/  FMNMX.FTZ R165, R164, R89, !PT ;  /* 0x00000059a4a57209 */ /* 0x001fe20007810000 */
[--C-:B------:R-:W-:Y:S01]  /*dd30*/  FFMA.FTZ R152, R153, UR28, -R10.reuse ;  /* 0x0000001c99987c23 */ /* 0x100fe2000801080a */
[----:B------:R-:W-:-:S01]  /*dd40*/  FFMA.FTZ R153, R156, UR28, -R10 ;  /* 0x0000001c9c997c23 */ /* 0x000fc2000801080a */
[--C-:B------:R-:W-:Y:S01]  /*dd50*/  FFMA.FTZ R156, R157, UR28, -R10.reuse ;  /* 0x0000001c9d9c7c23 */ /* 0x100fe2000801080a */
[----:B------:R-:W-:-:S01]  /*dd60*/  FFMA.FTZ R157, R160, UR28, -R10 ;  /* 0x0000001ca09d7c23 */ /* 0x000fc2000801080a */
[----:B------:R-:W0:Y:S01]  /*dd70*/  SHFL.BFLY PT, R168, R165, 0x1, 0x1f ;  /* 0x0c201f00a5a87f89 */ /* 0x000e2200000e0000 */
[----:B------:R-:W-:-:S02]  /*dd80*/  IMAD.U32 R160, RZ, RZ, UR28 ;  /* 0x0000001cffa07e24 */ /* 0x000fc4000f8e00ff */
        /* <DEDUP_REMOVED lines=22> */
[----:B0-----:R-:W-:Y:S01]  /*def0*/  FMNMX.FTZ R89, R165, R168, !PT ;  /* 0x000000a8a5597209 */ /* 0x001fe20007810000 */
        /* <DEDUP_REMOVED lines=211> */
[----:B--2---:R-:W-:-:S01]  /*ec30*/  FADD.FTZ R102, R165, R102 ;  /* 0x00000066a5667221 */ /* 0x004fc20000010000 */
[----:B---3--:R-:W-:-:S03]  /*ec40*/  FADD.FTZ R4, R101, R4 ;  /* 0x0000000465047221 */ /* 0x008fc60000010000 */
[----:B0-----:R-:W-:Y:S01]  /*ec50*/  FADD.FTZ R3, R10, R102 ;  /* 0x000000660a037221 */ /* 0x001fe20000010000 */
[----:B------:R-:W-:Y:S06]  /*ec60*/  @!P0 BRA `(.L_x_8768) ;  /* 0x0000000000048947 */ /* 0x000fec0003800000 */
[----:B------:R-:W-:Y:S01]  /*ec70*/  BPT.TRAP 0x1 ;  /* 0x000000040000795c */ /* 0x000fe20000300000 */
.L_x_8768:
        /* <DEDUP_REMOVED lines=115> */
.L_x_8758:
        /* <DEDUP_REMOVED lines=10> */
.L_x_8789:
[----:B------:R-:W-:Y:S01]  /*f450*/  ISETP.NE.AND P2, PT, RZ, UR44, PT ;  /* 0x0000002cff007c0c */ /* 0x000fe2000bf45270 */
[----:B------:R-:W-:-:S04]  /*f460*/  UISETP.NE.AND UP0, UPT, UR32, 0x1, UPT ;  /* 0x000000012000788c */ /* 0x000fc8000bf05270 */
[----:B------:R-:W-:-:S04]  /*f470*/  USEL UR47, URZ, 0x1, UP0 ;  /* 0x000000013f2f7887 */ /* 0x000fc80008000000 */
[----:B------:R-:W-:-:S04]  /*f480*/  ULOP3.LUT UR47, UR33, UR47, URZ, 0x3c, !UPT ;  /* 0x0000002f212f7292 */ /* 0x000fc8000f8e3c3f */
[----:B------:R-:W-:Y:S08]  /*f490*/  @P2 BRA `(.L_x_8771) ;  /* 0x0000000000382947 */ /* 0x000ff00003800000 */
[----:B------:R-:W-:Y:S05]  /*f4a0*/  @!P0 BRA `(.L_x_8772) ;  /* 0x0000000000048947 */ /* 0x000fea0003800000 */
[----:B------:R-:W-:Y:S01]  /*f4b0*/  BPT.TRAP 0x1 ;  /* 0x000000040000795c */ /* 0x000fe20000300000 */
.L_x_8772:
        /* <DEDUP_REMOVED lines=9> */
.L_x_8773:
[----:B-1----:R-:W-:Y:S05]  /*f550*/  @P1 BRA `(.L_x_8771) ;  /* 0x0000000000081947 */ /* 0x002fea0003800000 */
[----:B------:R-:W1:Y:S02]  /*f560*/  SYNCS.PHASECHK.TRANS64.TRYWAIT P1, [UR6+0x22830], R9 ;  /* 0x02283009ff0075a7 */ /* 0x000e640008020146 */
[----:B-1----:R-:W-:Y:S05]  /*f570*/  @!P1 BRA `(.L_x_8774) ;  /* 0x0000011800009947 */ /* 0x002fea0003800000 */
.L_x_8771:
        /* <DEDUP_REMOVED lines=132> */
.L_x_8776:
[----:B------:R-:W-:Y:S01]  /*fdc0*/  ULEA UR6, UR32, UR43, 0x3 ;  /* 0x0000002b20067291 */ /* 0x000fe2000f8e183f */
[----:B------:R-:W-:-:S05]  /*fdd0*/  IMAD.U32 R9, RZ, RZ, UR33 ;  /* 0x00000021ff097e24 */ /* 0x000fca000f8e00ff */
[----:B------:R-:W-:-:S04]  /*fde0*/  SHF.L.U32 R9, R9, 0x1f, RZ ;  /* 0x0000001f09097819 */ /* 0x000fc800000006ff */
[----:B------:R0:W1:Y:S01]  /*fdf0*/  SYNCS.PHASECHK.TRANS64.TRYWAIT P1, [UR6+0x22850], R9 ;  /* 0x02285009ff0075a7 */ /* 0x0000620008020146 */
[----:B------:R-:W-:Y:S05]  /*fe00*/  @!P0 BRA `(.L_x_8777) ;  /* 0x0000000000048947 */ /* 0x000fea0003800000 */
[----:B------:R-:W-:Y:S01]  /*fe10*/  BPT.TRAP 0x1 ;  /* 0x000000040000795c */ /* 0x000fe20000300000 */
.L_x_8777:
[----:B-1----:R-:W-:Y:S05]  /*fe20*/  @P1 BRA `(.L_x_8775) ;  /* 0x0000000000081947 */ /* 0x002fea0003800000 */
[----:B------:R-:W1:Y:S02]  /*fe30*/  SYNCS.PHASECHK.TRANS64.TRYWAIT P1, [UR6+0x22850], R9 ;  /* 0x02285009ff0075a7 */ /* 0x000e640008020146 */
[----:B-1----:R-:W-:Y:S05]  /*fe40*/  @!P1 BRA `(.L_x_8778) ;  /* 0x0000010c00e49947 */ /* 0x002fea0003800000 */
.L_x_8775:
        /* <DEDUP_REMOVED lines=36> */
.L_x_8779:
        /* <DEDUP_REMOVED lines=197> */
.L_x_8782:
[----:B------:R-:W-:-:S05]  /*10ce0*/  IMAD.U32 R170, RZ, RZ, UR29 ;  /* 0x0000001dffaa7e24 */ /* 0x000fca000f8e00ff */
[----:B------:R-:W-:-:S13]  /*10cf0*/  ISETP.NE.AND P1, PT, R170, 0x1, PT ;  /* 0x00000001aa00780c */ /* 0x000fda0003f25270 */
[----:B------:R-:W1:Y:S02]  /*10d00*/  @P1 LDC.64 R10, c[0x0][0x9e8] ;  /* 0x00027a00ff0a1b82 */ /* 0x000e640000000a00 */
[----:B-1----:R-:W-:-:S05]  /*10d10*/  @P1 IMAD.HI.U32 R10, R168, R10, RZ ;  /* 0x0000000aa80a1227 */ /* 0x002fca00078e00ff */
[----:B------:R-:W-:-:S07]  /*10d20*/  @P1 SHF.R.U32.HI R168, RZ, R11, R10 ;  /* 0x0000000bffa81219 */ /* 0x000fce000001160a */
.L_x_8783:
[----:B------:R-:W-:Y:S05]  /*10d30*/  BSYNC B0 ;  /* 0x0000000000007941 */ /* 0x000fea0003800000 */
.L_x_8781:
[----:B------:R-:W-:-:S05]  /*10d40*/  IMAD R168, R168, R170, R99 ;  /* 0x000000aaa8a87224 */ /* 0x000fca00078e0263 */
[----:B------:R-:W-:Y:S02]  /*10d50*/  VIADDMNMX R165, R168, R170, R165, PT ;  /* 0x000000aaa8a57246 */ /* 0x000fe400038001a5 */
[----:B------:R-:W-:-:S07]  /*10d60*/  VIMNMX R103, R103, R168, !PT ;  /* 0x000000a867677248 */ /* 0x000fce0007fe0100 */
.L_x_8780:
        /* <DEDUP_REMOVED lines=248> */
.L_x_8786:
[----:B------:R-:W-:-:S05]  /*11cf0*/  IMAD.U32 R102, RZ, RZ, UR29 ;  /* 0x0000001dff667e24 */ /* 0x000fca000f8e00ff */
[----:B------:R-:W-:-:S13]  /*11d00*/  ISETP.NE.AND P6, PT, R102, 0x1, PT ;  /* 0x000000016600780c */ /* 0x000fda0003fc5270 */
[----:B------:R-:W0:Y:S02]  /*11d10*/  @P6 LDC.64 R10, c[0x0][0x9e8] ;  /* 0x00027a00ff0a6b82 */ /* 0x000e240000000a00 */
[----:B0-----:R-:W-:-:S05]  /*11d20*/  @P6 IMAD.HI.U32 R10, R9, R10, RZ ;  /* 0x0000000a090a6227 */ /* 0x001fca00078e00ff */
[----:B------:R-:W-:-:S07]  /*11d30*/  @P6 SHF.R.U32.HI R9, RZ, R11, R10 ;  /* 0x0000000bff096219 */ /* 0x000fce000001160a */
.L_x_8787:
[----:B------:R-:W-:Y:S05]  /*11d40*/  BSYNC B0 ;  /* 0x0000000000007941 */ /* 0x000fea0003800000 */
.L_x_8785:
[----:B------:R-:W-:-:S05]  /*11d50*/  IMAD R9, R9, R102, R99 ;  /* 0x0000006609097224 */ /* 0x000fca00078e0263 */
[----:B------:R-:W-:Y:S02]  /*11d60*/  VIADDMNMX R167, R9, R102, R167, PT ;  /* 0x0000006609a77246 */ /* 0x000fe400038001a7 */
[----:B------:R-:W-:-:S07]  /*11d70*/  VIMNMX R166, R166, R9, !PT ;  /* 0x00000009a6a67248 */ /* 0x000fce0007fe0100 */
.L_x_8784:
        /* <DEDUP_REMOVED lines=501> */
.L_x_8788:
        /* <DEDUP_REMOVED lines=115> */
.L_x_8770:
[----:B------:R-:W-:Y:S06]  /*14400*/  BAR.ARV 0x8, 0x180 ;  /* 0x0206000000007b1d */ /* 0x000fec0000002000 */
[----:B------:R-:W-:Y:S05]  /*14410*/  @!P0 BRA `(.L_x_8790) ;  /* 0x0000000000048947 */ /* 0x000fea0003800000 */
[----:B------:R-:W-:Y:S01]  /*14420*/  BPT.TRAP 0x1 ;  /* 0x000000040000795c */ /* 0x000fe20000300000 */
.L_x_8790:
[----:B------:R-:W-:Y:S01]  /*14430*/  ULEA UR9, UR46, UR43, 0x3 ;  /* 0x0000002b2e097291 */ /* 0x000fe2000f8e183f */
[----:B------:R-:W-:-:S05]  /*14440*/  IMAD.U32 R0, RZ, RZ, UR47 ;  /* 0x0000002fff007e24 */ /* 0x000fca000f8e00ff */
[----:B------:R-:W-:-:S04]  /*14450*/  SHF.L.U32 R0, R0, 0x1f, RZ ;  /* 0x0000001f00007819 */ /* 0x000fc800000006ff */
[----:B------:R0:W1:Y:S01]  /*14460*/  SYNCS.PHASECHK.TRANS64.TRYWAIT P1, [UR9+0x22850], R0 ;  /* 0x02285000ff0075a7 */ /* 0x0000620008020149 */
[----:B------:R-:W-:Y:S05]  /*14470*/  @!P0 BRA `(.L_x_8791) ;  /* 0x0000000000048947 */ /* 0x000fea0003800000 */
[----:B------:R-:W-:Y:S01]  /*14480*/  BPT.TRAP 0x1 ;  /* 0x000000040000795c */ /* 0x000fe20000300000 */
.L_x_8791:
[----:B-1----:R-:W-:Y:S05]  /*14490*/  @P1 BRA `(.L_x_8792) ;  /* 0x0000000000081947 */ /* 0x002fea0003800000 */
[----:B------:R-:W1:Y:S02]  /*144a0*/  SYNCS.PHASECHK.TRANS64.TRYWAIT P1, [UR9+0x22850], R0 ;  /* 0x02285000ff0075a7 */ /* 0x000e640008020149 */
[----:B-1----:R-:W-:Y:S05]  /*144b0*/  @!P1 BRA `(.L_x_8793) ;  /* 0x000000c800609947 */ /* 0x002fea0003800000 */
.L_x_8792:
        /* <DEDUP_REMOVED lines=15> */
[----:B------:R-:W-:Y:S01]  /*145b0*/  QGMMA.64x128x32.F32.E4M3.E4M3 R24, R184, gdesc[UR4], R24, gsb0 ;  /* 0x01e00004b8187df3 */ /* 0x000fe20008000818 */
[----:B------:R-:W-:Y:S01]  /*145c0*/  UIADD3 UR6, UR8, 0x100, URZ ;  /* 0x0000010008067890 */ /* 0x000fe2000fffe03f */
[----:B------:R-:W-:Y:S01]  /*145d0*/  UMOV UR7, 0xc0000010 ;  /* 0xc000001000077882 */ /* 0x000fe20000000000 */
[----:B------:R-:W-:Y:S02]  /*145e0*/  WARPGROUP.DEPBAR.LE gsb0, 0x0 ;  /* 0x00008000000079c5 */ /* 0x000fe40000010000 */
[----:B------:R-:W-:-:S07]  /*145f0*/  WARPGROUP.ARRIVE ;  /* 0x00000000000079c5 */ /* 0x000fce0000000000 */
[----:B------:R-:W-:Y:S01]  /*14600*/  QGMMA.64x128x32.F32.E4M3.E4M3 R24, R180, gdesc[UR4], R24, gsb0 ;  /* 0x01e00004b4187df3 */ /* 0x000fe20008000818 */
[----:B------:R-:W-:-:S04]  /*14610*/  @UP0 USHF.R.S32.HI UR6, URZ, 0x1f, UR50 ;  /* 0x0000001f3f060899 */ /* 0x000fc80008011432 */
[----:B------:R-:W-:-:S04]  /*14620*/  @UP0 UIMAD UR6, UR6, UR12, URZ ;  /* 0x0000000c060602a4 */ /* 0x000fc8000f8e023f */
[----:B------:R-:W-:-:S04]  /*14630*/  @UP0 UIMAD UR6, UR50, UR13, UR6 ;  /* 0x0000000d320602a4 */ /* 0x000fc8000f8e0206 */
[----:B------:R-:W-:-:S03]  /*14640*/  @UP0 UIADD3 UR5, UR5, UR6, URZ ;  /* 0x0000000605050290 */ /* 0x000fc6000fffe03f */
[----:B------:R-:W-:Y:S02]  /*14650*/  @UP0 ULDC.64 UR6, c[0x0][0x9d0] ;  /* 0x0002740000060ab9 */ /* 0x000fe40000000a00 */
[----:B------:R-:W-:-:S04]  /*14660*/  @UP0 UIMAD.WIDE.U32 UR4, UR37, UR6, UR4 ;  /* 0x00000006250402a5 */ /* 0x000fc8000f8e0004 */
[----:B------:R-:W-:Y:S02]  /*14670*/  @UP0 ULEA UR6, UP1, UR4, UR10, 0x2 ;  /* 0x0000000a04060291 */ /* 0x000fe4000f82103f */
[----:B------:R-:W-:-:S04]  /*14680*/  @UP0 UIMAD UR5, UR37, UR7, UR5 ;  /* 0x00000007250502a4 */ /* 0x000fc8000f8e0205 */
[----:B------:R-:W-:Y:S01]  /*14690*/  IMAD.U32 R6, RZ, RZ, UR6 ;  /* 0x00000006ff067e24 */ /* 0x000fe2000f8e00ff */
[----:B------:R-:W-:Y:S02]  /*146a0*/  @UP0 ULEA.HI.X UR7, UR4, UR11, UR5, 0x2, UP1 ;  /* 0x0000000b04070291 */ /* 0x000fe400088f1405 */
[----:B------:R-:W-:-:S04]  /*146b0*/  UIADD3 UR6, UR8, 0x200, URZ ;  /* 0x0000020008067890 */ /* 0x000fc8000fffe03f */
[----:B------:R-:W-:Y:S01]  /*146c0*/  IMAD.U32 R7, RZ, RZ, UR7 ;  /* 0x00000007ff077e24 */ /* 0x000fe2000f8e00ff */
        /* <DEDUP_REMOVED lines=8> */
[----:B------:R-:W3:Y:S04]  /*14750*/  SHFL.BFLY PT, R11, R4, 0x2, 0x1f ;  /* 0x0c401f00040b7f89 */ /* 0x000ee800000e0000 */
[----:B------:R-:W4:Y:S01]  /*14760*/  SHFL.BFLY PT, R8, R3, 0x2, 0x1f ;  /* 0x0c401f0003087f89 */ /* 0x000f2200000e0000 */
[----:B------:R-:W-:Y:S02]  /*14770*/  WARPGROUP.DEPBAR.LE gsb0, 0x0 ;  /* 0x00008000000079c5 */ /* 0x000fe40000010000 */
[----:B------:R-:W-:-:S06]  /*14780*/  WARPGROUP.ARRIVE ;  /* 0x00000000000079c5 */ /* 0x000fcc0000000000 */
[----:B------:R-:W-:Y:S01]  /*14790*/  QGMMA.64x128x32.F32.E4M3.E4M3 R24, R172, gdesc[UR4], R24, gsb0 ;  /* 0x01e00004ac187df3 */ /* 0x000fe20008000818 */
[----:B------:R-:W-:Y:S01]  /*147a0*/  UMOV UR6, UR8 ;  /* 0x0000000800067c82 */ /* 0x000fe20008000000 */
[----:B------:R-:W-:Y:S01]  /*147b0*/  UMOV UR7, 0xc0000010 ;  /* 0xc000001000077882 */ /* 0x000fe20000000000 */
[----:B---3--:R-:W-:-:S01]  /*147c0*/  FADD.FTZ R11, R11, R4 ;  /* 0x000000040b0b7221 */ /* 0x008fc20000010000 */
        /* <DEDUP_REMOVED lines=30> */
[----:B------:R-:W-:-:S01]  /*149b0*/  @P3 FFMA.FTZ R0, R11, R89, R10 ;  /* 0x000000590b003223 */ /* 0x000fc2000001000a */
[----:B---3--:R-:W-:Y:S01]  /*149c0*/  FMUL.FTZ R5, R8, R5 ;  /* 0x0000000508057220 */ /* 0x008fe20000410000 */
[----:B------:R-:W-:-:S02]  /*149d0*/  WARPGROUP.DEPBAR.LE gsb0, 0x0 ;  /* 0x00008000000079c5 */ /* 0x000fc40000010000 */
[----:B------:R-:W-:Y:S05]  /*149e0*/  @!P0 BRA `(.L_x_8794) ;  /* 0x0000000000048947 */ /* 0x000fea0003800000 */
[----:B------:R-:W-:Y:S01]  /*149f0*/  BPT.TRAP 0x1 ;  /* 0x000000040000795c */ /* 0x000fe20000300000 */
.L_x_8794:
        /* <DEDUP_REMOVED lines=74> */
.L_x_8716:
        /* <DEDUP_REMOVED lines=9> */
[----:B------:R-:W-:Y:S02]  /*14f30*/  R2UR UR5, R14 ;  /* 0x000000000e0572ca */ /* 0x000fe400000e0000 */
        /* <DEDUP_REMOVED lines=37> */
[----:B------:R-:W-:Y:S02]  /*15190*/  SEL R133, R11, R88, P0 ;  /* 0x000000580b857207 */ /* 0x000fe40000000000 */
[----:B------:R-:W-:Y:S02]  /*151a0*/  SEL R32, R88, R11, P0 ;  /* 0x0000000b58207207 */ /* 0x000fe40000000000 */
[----:B------:R-:W-:Y:S02]  /*151b0*/  SEL R91, R7, R10, P0 ;  /* 0x0000000a075b7207 */ /* 0x000fe40000000000 */
[----:B------:R-:W-:Y:S01]  /*151c0*/  SEL R43, R10, R7, P0 ;  /* 0x000000070a2b7207 */ /* 0x000fe20000000000 */
[----:B------:R-:W-:Y:S01]  /*151d0*/  IMAD.WIDE R10, R215, 0x2, R20 ;  /* 0x00000002d70a7825 */ /* 0x000fe200078e0214 */
        /* <DEDUP_REMOVED lines=16> */
[C---:B------:R-:W-:Y:S02]  /*152e0*/  IADD3 R51, P6, R10.reuse, 0x20, RZ ;  /* 0x000000200a337810 */ /* 0x040fe40007fde0ff */
[----:B------:R-:W-:Y:S02]  /*152f0*/  IADD3 R71, P1, R10, 0x40, RZ ;  /* 0x000000400a477810 */ /* 0x000fe40007f3e0ff */
[----:B------:R-:W-:Y:S01]  /*15300*/  SEL R139, R6, R25, P0 ;  /* 0x00000019068b7207 */ /* 0x000fe20000000000 */
[--C-:B------:R-:W-:Y:S01]  /*15310*/  IMAD.X R99, RZ, RZ, R11.reuse, P6 ;  /* 0x000000ffff637224 */ /* 0x100fe200030e060b */
[----:B------:R-:W-:Y:S01]  /*15320*/  SEL R25, R25, R6, P0 ;  /* 0x0000000619197207 */ /* 0x000fe20000000000 */
[----:B------:R-:W-:Y:S01]  /*15330*/  IMAD.X R15, RZ, RZ, R11, P1 ;  /* 0x000000ffff0f7224 */ /* 0x000fe200008e060b */
[----:B------:R-:W-:-:S02]  /*15340*/  SEL R115, R72, R73, P0 ;  /* 0x0000004948737207 */ /* 0x000fc40000000000 */
[----:B------:R-:W-:Y:S02]  /*15350*/  SEL R36, R73, R72, P0 ;  /* 0x0000004849247207 */ /* 0x000fe40000000000 */
[----:B------:R-:W-:Y:S02]  /*15360*/  LOP3.LUT R4, R51, 0x380, RZ, 0xc0, !PT ;  /* 0x0000038033047812 */ /* 0x000fe400078ec0ff */
[----:B------:R-:W-:Y:S02]  /*15370*/  LOP3.LUT R6, R71, 0x380, RZ, 0xc0, !PT ;  /* 0x0000038047067812 */ /* 0x000fe400078ec0ff */
        /* <DEDUP_REMOVED lines=12> */
[----:B------:R-:W-:Y:S01]  /*15440*/  SHF.R.U64 R6, R6, 0x3, RZ ;  /* 0x0000000306067819 */ /* 0x000fe200000012ff */
[----:B------:R-:W-:Y:S01]  /*15450*/  IMAD.X R13, RZ, RZ, R11, P2 ;  /* 0x000000ffff0d7224 */ /* 0x000fe200010e060b */
[C---:B------:R-:W-:Y:S02]  /*15460*/  IADD3 R95, P3, R10.reuse, 0x4000, RZ ;  /* 0x000040000a5f7810 */ /* 0x040fe40007f7e0ff */
[----:B------:R-:W-:-:S02]  /*15470*/  IADD3 R97, P4, R10, 0x4020, RZ ;  /* 0x000040200a617810 */ /* 0x000fc40007f9e0ff */
[----:B------:R-:W-:Y:S01]  /*15480*/  SEL R127, R89, R56, P0 ;  /* 0x00000038597f7207 */ /* 0x000fe20000000000 */
[--C-:B------:R-:W-:Y:S01]  /*15490*/  IMAD.X R93, RZ, RZ, R11.reuse, P3 ;  /* 0x000000ffff5d7224 */ /* 0x100fe200018e060b */
[----:B------:R-:W-:Y:S02]  /*154a0*/  SEL R30, R56, R89, P0 ;  /* 0x00000059381e7207 */ /* 0x000fe40000000000 */
[----:B------:R-:W-:Y:S02]  /*154b0*/  IADD3 R143, P5, R10, 0x4040, RZ ;  /* 0x000040400a8f7810 */ /* 0x000fe40007fbe0ff */
[----:B------:R-:W-:Y:S02]  /*154c0*/  SEL R89, R8, R9, P0 ;  /* 0x0000000908597207 */ /* 0x000fe40000000000 */
[----:B------:R-:W-:Y:S01]  /*154d0*/  SEL R42, R9, R8, P0 ;  /* 0x00000008092a7207 */ /* 0x000fe20000000000 */
[--C-:B------:R-:W-:Y:S01]  /*154e0*/  IMAD.X R7, RZ, RZ, R11.reuse, P5 ;  /* 0x000000ffff077224 */ /* 0x100fe200028e060b */
[----:B------:R-:W-:Y:S01]  /*154f0*/  LOP3.LUT R8, R87, 0x380, RZ, 0xc0, !PT ;  /* 0x0000038057087812 */ /* 0x000fe200078ec0ff */
[----:B------:R-:W-:Y:S01]  /*15500*/  IMAD.X R9, RZ, RZ, R11, P4 ;  /* 0x000000ffff097224 */ /* 0x000fe200020e060b */
[----:B------:R-:W-:-:S02]  /*15510*/  LOP3.LUT R98, R4, R51, RZ, 0x3c, !PT ;  /* 0x0000003304627212 */ /* 0x000fc400078e3cff */
[----:B------:R-:W-:Y:S02]  /*15520*/  LOP3.LUT R14, R6, R71, RZ, 0x3c, !PT ;  /* 0x00000047060e7212 */ /* 0x000fe400078e3cff */
[----:B------:R-:W-:Y:S02]  /*15530*/  LOP3.LUT R4, R95, 0x380, RZ, 0xc0, !PT ;  /* 0x000003805f047812 */ /* 0x000fe400078ec0ff */
[----:B------:R-:W-:Y:S02]  /*15540*/  LOP3.LUT R6, R97, 0x380, RZ, 0xc0, !PT ;  /* 0x0000038061067812 */ /* 0x000fe400078ec0ff */
[----:B------:R-:W-:Y:S02]  /*15550*/  LOP3.LUT R18, R143, 0x380, RZ, 0xc0, !PT ;  /* 0x000003808f127812 */ /* 0x000fe400078ec0ff */
[----:B------:R-:W-:Y:S02]  /*15560*/  IADD3 R145, P6, R10, 0x4060, RZ ;  /* 0x000040600a917810 */ /* 0x000fe40007fde0ff */
[----:B------:R-:W-:-:S02]  /*15570*/  SHF.R.U64 R8, R8, 0x3, RZ ;  /* 0x0000000308087819 */ /* 0x000fc400000012ff */
[----:B------:R-:W-:Y:S02]  /*15580*/  SHF.R.U64 R4, R4, 0x3, RZ ;  /* 0x0000000304047819 */ /* 0x000fe400000012ff */
[----:B------:R-:W-:Y:S02]  /*15590*/  SHF.R.U64 R6, R6, 0x3, RZ ;  /* 0x0000000306067819 */ /* 0x000fe400000012ff */
[----:B------:R-:W-:Y:S02]  /*155a0*/  LOP3.LUT R5, R10, 0x380, RZ, 0xc0, !PT ;  /* 0x000003800a057812 */ /* 0x000fe400078ec0ff */
[----:B------:R-:W-:Y:S02]  /*155b0*/  SHF.R.U64 R18, R18, 0x3, RZ ;  /* 0x0000000312127819 */ /* 0x000fe400000012ff */
[----:B------:R-:W-:Y:S02]  /*155c0*/  LOP3.LUT R50, R145, 0x380, RZ, 0xc0, !PT ;  /* 0x0000038091327812 */ /* 0x000fe400078ec0ff */
[----:B------:R-:W-:-:S02]  /*155d0*/  LOP3.LUT R12, R8, R87, RZ, 0x3c, !PT ;  /* 0x00000057080c7212 */ /* 0x000fc400078e3cff */
[----:B------:R-:W-:Y:S02]  /*155e0*/  LOP3.LUT R92, R4, R95, RZ, 0x3c, !PT ;  /* 0x0000005f045c7212 */ /* 0x000fe400078e3cff */
[----:B------:R-:W-:Y:S02]  /*155f0*/  LOP3.LUT R8, R6, R97, RZ, 0x3c, !PT ;  /* 0x0000006106087212 */ /* 0x000fe400078e3cff */
[----:B------:R-:W-:Y:S02]  /*15600*/  SHF.R.U64 R5, R5, 0x3, RZ ;  /* 0x0000000305057819 */ /* 0x000fe400000012ff */
[----:B------:R-:W-:Y:S02]  /*15610*/  LOP3.LUT R6, R18, R143, RZ, 0x3c, !PT ;  /* 0x0000008f12067212 */ /* 0x000fe400078e3cff */
[----:B------:R-:W-:Y:S02]  /*15620*/  SHF.R.U64 R50, R50, 0x3, RZ ;  /* 0x0000000332327819 */ /* 0x000fe400000012ff */
[----:B------:R-:W-:-:S02]  /*15630*/  MOV R92, R92 ;  /* 0x0000005c005c7202 */ /* 0x000fc40000000f00 */
[----:B------:R-:W-:Y:S01]  /*15640*/  LOP3.LUT R10, R5, R10, RZ, 0x3c, !PT ;  /* 0x0000000a050a7212 */ /* 0x000fe200078e3cff */
[----:B------:R-:W-:Y:S01]  /*15650*/  IMAD.X R5, RZ, RZ, R11, P6 ;  /* 0x000000ffff057224 */ /* 0x000fe200030e060b */
[----:B------:R-:W-:Y:S02]  /*15660*/  MOV R93, R6 ;  /* 0x00000006005d7202 */ /* 0x000fe40000000f00 */
[----:B------:R-:W-:Y:S02]  /*15670*/  LOP3.LUT R4, R50, R145, RZ, 0x3c, !PT ;  /* 0x0000009132047212 */ /* 0x000fe400078e3cff */
[----:B------:R-:W-:Y:S02]  /*15680*/  SEL R123, R90, R57, P0 ;  /* 0x000000395a7b7207 */ /* 0x000fe40000000000 */
[----:B------:R-:W-:Y:S02]  /*15690*/  SEL R31, R57, R90, P0 ;  /* 0x0000005a391f7207 */ /* 0x000fe40000000000 */
[----:B------:R-:W-:-:S02]  /*156a0*/  SEL R57, R49, R60, P0 ;  /* 0x0000003c31397207 */ /* 0x000fc40000000000 */
[----:B------:R-:W-:Y:S02]  /*156b0*/  SEL R49, R60, R49, P0 ;  /* 0x000000313c317207 */ /* 0x000fe40000000000 */
[----:B------:R-:W-:Y:S02]  /*156c0*/  SEL R103, R78, R79, P0 ;  /* 0x0000004f4e677207 */ /* 0x000fe40000000000 */
[----:B------:R-:W-:Y:S02]  /*156d0*/  SEL R107, R82, R83, P0 ;  /* 0x00000053526b7207 */ /* 0x000fe40000000000 */
[----:B------:R-:W-:Y:S02]  /*156e0*/  MOV R94, R4 ;  /* 0x00000004005e7202 */ /* 0x000fe40000000f00 */
[----:B------:R-:W-:Y:S02]  /*156f0*/  MOV R98, R98 ;  /* 0x0000006200627202 */ /* 0x000fe40000000f00 */
[----:B------:R-:W-:-:S02]  /*15700*/  MOV R18, R8 ;  /* 0x0000000800127202 */ /* 0x000fc40000000f00 */
[----:B------:R-:W-:Y:S02]  /*15710*/  MOV R97, R10 ;  /* 0x0000000a00617202 */ /* 0x000fe40000000f00 */
[----:B------:R-:W-:Y:S02]  /*15720*/  MOV R96, R12 ;  /* 0x0000000c00607202 */ /* 0x000fe40000000f00 */
[----:B------:R-:W-:Y:S02]  /*15730*/  SEL R79, R79, R78, P0 ;  /* 0x0000004e4f4f7207 */ /* 0x000fe40000000000 */
[----:B------:R-:W-:Y:S02]  /*15740*/  MOV R95, R14 ;  /* 0x0000000e005f7202 */ /* 0x000fe40000000f00 */
[----:B------:R-:W-:Y:S02]  /*15750*/  SEL R83, R83, R82, P0 ;  /* 0x0000005253537207 */ /* 0x000fe40000000000 */
[----:B--2---:R-:W-:Y:S01]  /*15760*/  LOP3.LUT R6, R24, 0x2, RZ, 0x3c, !PT ;  /* 0x0000000218067812 */ /* 0x004fe200078e3cff */
[----:B------:R-:W-:Y:S04]  /*15770*/  SHFL.IDX PT, R52, R85, R24, 0x1c1f ;  /* 0x001c1f1855347589 */ /* 0x000fe800000e0000 */
[----:B------:R-:W-:Y:S04]  /*15780*/  SHFL.IDX PT, R88, R139, R24, 0x1c1f ;  /* 0x001c1f188b587589 */ /* 0x000fe800000e0000 */
[----:B------:R-:W-:Y:S04]  /*15790*/  SHFL.IDX PT, R84, R135, R24, 0x1c1f ;  /* 0x001c1f1887547589 */ /* 0x000fe800000e0000 */
[----:B------:R-:W-:Y:S04]  /*157a0*/  SHFL.IDX PT, R54, R81, R24, 0x1c1f ;  /* 0x001c1f1851367589 */ /* 0x000fe800000e0000 */
[----:B------:R-:W0:Y:S04]  /*157b0*/  SHFL.IDX PT, R25, R25, R6, 0x1c1f ;  /* 0x001c1f0619197589 */ /* 0x000e2800000e0000 */
[----:B------:R-:W1:Y:S04]  /*157c0*/  SHFL.IDX PT, R85, R26, R6, 0x1c1f ;  /* 0x001c1f061a557589 */ /* 0x000e6800000e0000 */
[----:B------:R-:W-:Y:S04]  /*157d0*/  SHFL.IDX PT, R4, R141, R24, 0x1c1f ;  /* 0x001c1f188d047589 */ /* 0x000fe800000e0000 */
[----:B------:R-:W-:Y:S04]  /*157e0*/  SHFL.IDX PT, R80, R131, R24, 0x1c1f ;  /* 0x001c1f1883507589 */ /* 0x000fe800000e0000 */
[----:B------:R-:W-:Y:S04]  /*157f0*/  SHFL.IDX PT, R51, R89, R24, 0x1c1f ;  /* 0x001c1f1859337589 */ /* 0x000fe800000e0000 */
[----:B------:R-:W-:Y:S04]  /*15800*/  SHFL.IDX PT, R50, R91, R24, 0x1c1f ;  /* 0x001c1f185b327589 */ /* 0x000fe800000e0000 */
[----:B------:R-:W-:Y:S01]  /*15810*/  SHFL.IDX PT, R58, R77, R24, 0x1c1f ;  /* 0x001c1f184d3a7589 */ /* 0x000fe200000e0000 */
[----:B0-----:R-:W-:-:S02]  /*15820*/  SEL R90, R88, R25, P0 ;  /* 0x00000019585a7207 */ /* 0x001fc40000000000 */
[----:B------:R-:W-:Y:S01]  /*15830*/  SEL R88, R25, R88, P0 ;  /* 0x0000005819587207 */ /* 0x000fe20000000000 */
[----:B------:R-:W0:Y:S01]  /*15840*/  SHFL.IDX PT, R27, R27, R6, 0x1c1f ;  /* 0x001c1f061b1b7589 */ /* 0x000e2200000e0000 */
[----:B-1----:R-:W-:Y:S02]  /*15850*/  SEL R86, R84, R85, P0 ;  /* 0x0000005554567207 */ /* 0x002fe40000000000 */
[----:B------:R-:W-:Y:S01]  /*15860*/  SEL R84, R85, R84, P0 ;  /* 0x0000005455547207 */ /* 0x000fe20000000000 */
        /* <DEDUP_REMOVED lines=8> */
[----:B------:R-:W-:Y:S01]  /*158f0*/  SHFL.IDX PT, R62, R73, R24, 0x1c1f ;  /* 0x001c1f18493e7589 */ /* 0x000fe200000e0000 */
[----:B-1----:R-:W-:Y:S02]  /*15900*/  SEL R82, R80, R81, P0 ;  /* 0x0000005150527207 */ /* 0x002fe40000000000 */
[----:B------:R-:W-:Y:S01]  /*15910*/  SEL R80, R81, R80, P0 ;  /* 0x0000005051507207 */ /* 0x000fe20000000000 */
[----:B------:R-:W-:Y:S01]  /*15920*/  SHFL.IDX PT, R99, R67, R24, 0x1c1f ;  /* 0x001c1f1843637589 */ /* 0x000fe200000e0000 */
[----:B------:R-:W-:-:S03]  /*15930*/  F2FP.BF16.F32.PACK_AB R4, R91, R90 ;  /* 0x0000005a5b04723e */ /* 0x000fc600000010ff */
        /* <DEDUP_REMOVED lines=14> */
[----:B------:R-:W-:Y:S04]  /*15a20*/  SHFL.IDX PT, R104, R63, R24, 0x1c1f ;  /* 0x001c1f183f687589 */ /* 0x000fe800000e0000 */
[----:B------:R-:W-:Y:S04]  /*15a30*/  SHFL.IDX PT, R70, R59, R24, 0x1c1f ;  /* 0x001c1f183b467589 */ /* 0x000fe800000e0000 */
[----:B------:R0:W1:Y:S04]  /*15a40*/  SHFL.IDX PT, R10, R32, R6, 0x1c1f ;  /* 0x001c1f06200a7589 */ /* 0x00006800000e0000 */
[----:B------:R-:W2:Y:S04]  /*15a50*/  SHFL.IDX PT, R75, R75, R6, 0x1c1f ;  /* 0x001c1f064b4b7589 */ /* 0x000ea800000e0000 */
[----:B------:R3:W4:Y:S01]  /*15a60*/  SHFL.IDX PT, R73, R31, R6, 0x1c1f ;  /* 0x001c1f061f497589 */ /* 0x00072200000e0000 */
[----:B0-----:R-:W-:-:S03]  /*15a70*/  SEL R32, R51, R42, P0 ;  /* 0x0000002a33207207 */ /* 0x001fc60000000000 */
[----:B------:R-:W0:Y:S04]  /*15a80*/  SHFL.IDX PT, R47, R47, R6, 0x1c1f ;  /* 0x001c1f062f2f7589 */ /* 0x000e2800000e0000 */
[----:B------:R-:W-:Y:S04]  /*15a90*/  SHFL.IDX PT, R44, R44, R6, 0x1c1f ;  /* 0x001c1f062c2c7589 */ /* 0x000fe800000e0000 */
[----:B------:R-:W-:Y:S04]  /*15aa0*/  SHFL.IDX PT, R67, R111, R6, 0x1c1f ;  /* 0x001c1f066f437589 */ /* 0x000fe800000e0000 */
[----:B------:R-:W0:Y:S01]  /*15ab0*/  SHFL.IDX PT, R71, R48, R6, 0x1c1f ;  /* 0x001c1f0630477589 */ /* 0x000e2200000e0000 */
[----:B-1----:R-:W-:-:S03]  /*15ac0*/  SEL R81, R10, R7, P0 ;  /* 0x000000070a517207 */ /* 0x002fc60000000000 */
[----:B------:R-:W-:Y:S01]  /*15ad0*/  SHFL.IDX PT, R9, R129, R24, 0x1c1f ;  /* 0x001c1f1881097589 */ /* 0x000fe200000e0000 */
[----:B--2---:R-:W-:Y:S02]  /*15ae0*/  SEL R29, R70, R75, P0 ;  /* 0x0000004b461d7207 */ /* 0x004fe40000000000 */
[----:B---3--:R-:W-:Y:S01]  /*15af0*/  SEL R31, R75, R70, P0 ;  /* 0x000000464b1f7207 */ /* 0x008fe20000000000 */
[----:B------:R-:W-:Y:S01]  /*15b00*/  SHFL.IDX PT, R68, R119, R24, 0x1c1f ;  /* 0x001c1f1877447589 */ /* 0x000fe200000e0000 */
[----:B----4-:R-:W-:Y:S02]  /*15b10*/  SEL R74, R72, R73, P0 ;  /* 0x00000049484a7207 */ /* 0x010fe40000000000 */
[----:B------:R-:W-:Y:S01]  /*15b20*/  SEL R72, R73, R72, P0 ;  /* 0x0000004849487207 */ /* 0x000fe20000000000 */
[----:B------:R-:W-:Y:S01]  /*15b30*/  SHFL.IDX PT, R64, R115, R24, 0x1c1f ;  /* 0x001c1f1873407589 */ /* 0x000fe200000e0000 */
[----:B0-----:R-:W-:-:S03]  /*15b40*/  SEL R41, R54, R47, P0 ;  /* 0x0000002f36297207 */ /* 0x001fc60000000000 */
[----:B------:R-:W-:Y:S04]  /*15b50*/  SHFL.IDX PT, R60, R113, R24, 0x1c1f ;  /* 0x001c1f18713c7589 */ /* 0x000fe800000e0000 */
[----:B------:R-:W-:Y:S04]  /*15b60*/  SHFL.IDX PT, R57, R57, R24, 0x1c1f ;  /* 0x001c1f1839397589 */ /* 0x000fe800000e0000 */
[----:B------:R0:W1:Y:S01]  /*15b70*/  SHFL.IDX PT, R12, R34, R6, 0x1c1f ;  /* 0x001c1f06220c7589 */ /* 0x00006200000e0000 */
[----:B------:R-:W-:-:S03]  /*15b80*/  SEL R48, R66, R71, P0 ;  /* 0x0000004742307207 */ /* 0x000fc60000000000 */
[----:B------:R2:W3:Y:S04]  /*15b90*/  SHFL.IDX PT, R69, R33, R6, 0x1c1f ;  /* 0x001c1f0621457589 */ /* 0x0004e800000e0000 */
[----:B------:R4:W-:Y:S01]  /*15ba0*/  SHFL.IDX PT, R65, R36, R6, 0x1c1f ;  /* 0x001c1f0624417589 */ /* 0x0009e200000e0000 */
[----:B0-----:R-:W-:-:S03]  /*15bb0*/  SEL R34, R42, R51, P0 ;  /* 0x000000332a227207 */ /* 0x001fc60000000000 */
[----:B------:R0:W3:Y:S01]  /*15bc0*/  SHFL.IDX PT, R63, R37, R6, 0x1c1f ;  /* 0x001c1f06253f7589 */ /* 0x0000e200000e0000 */
[----:B------:R-:W-:Y:S02]  /*15bd0*/  SEL R42, R44, R55, P0 ;  /* 0x000000372c2a7207 */ /* 0x000fe40000000000 */
[----:B--2---:R-:W-:Y:S01]  /*15be0*/  SEL R33, R50, R43, P0 ;  /* 0x0000002b32217207 */ /* 0x004fe20000000000 */
[----:B------:R2:W-:Y:S01]  /*15bf0*/  SHFL.IDX PT, R30, R49, R6, 0x1c1f ;  /* 0x001c1f06311e7589 */ /* 0x0005e200000e0000 */
[----:B------:R-:W-:Y:S02]  /*15c00*/  SEL R51, R67, R62, P0 ;  /* 0x0000003e43337207 */ /* 0x000fe40000000000 */
[----:B----4-:R-:W-:Y:S01]  /*15c10*/  SEL R36, R53, R28, P0 ;  /* 0x0000001c35247207 */ /* 0x010fe20000000000 */
[----:B------:R-:W4:Y:S01]  /*15c20*/  SHFL.IDX PT, R59, R46, R6, 0x1c1f ;  /* 0x001c1f062e3b7589 */ /* 0x000f2200000e0000 */
[----:B------:R-:W-:Y:S02]  /*15c30*/  F2FP.BF16.F32.PACK_AB R5, R33, R32 ;  /* 0x000000202105723e */ /* 0x000fe400000010ff */
[----:B0-----:R-:W-:Y:S01]  /*15c40*/  SEL R37, R52, R45, P0 ;  /* 0x0000002d34257207 */ /* 0x001fe20000000000 */
[----:B------:R-:W-:Y:S01]  /*15c50*/  SHFL.IDX PT, R11, R125, R24, 0x1c1f ;  /* 0x001c1f187d0b7589 */ /* 0x000fe200000e0000 */
[----:B-1----:R-:W-:-:S02]  /*15c60*/  SEL R77, R12, R9, P0 ;  /* 0x000000090c4d7207 */ /* 0x002fc40000000000 */
[----:B--2---:R-:W-:Y:S01]  /*15c70*/  SEL R49, R62, R67, P0 ;  /* 0x000000433e317207 */ /* 0x004fe20000000000 */
[----:B------:R-:W-:Y:S01]  /*15c80*/  SHFL.IDX PT, R13, R121, R24, 0x1c1f ;  /* 0x001c1f18790d7589 */ /* 0x000fe200000e0000 */
[----:B---3--:R-:W-:Y:S02]  /*15c90*/  SEL R70, R68, R69, P0 ;  /* 0x0000004544467207 */ /* 0x008fe40000000000 */
[----:B------:R-:W-:Y:S01]  /*15ca0*/  SEL R68, R69, R68, P0 ;  /* 0x0000004445447207 */ /* 0x000fe20000000000 */
[----:B------:R-:W-:Y:S04]  /*15cb0*/  SHFL.IDX PT, R15, R117, R24, 0x1c1f ;  /* 0x001c1f18750f7589 */ /* 0x000fe800000e0000 */
[----:B------:R-:W-:Y:S01]  /*15cc0*/  SHFL.IDX PT, R61, R61, R24, 0x1c1f ;  /* 0x001c1f183d3d7589 */ /* 0x000fe200000e0000 */
[----:B------:R-:W-:-:S02]  /*15cd0*/  SEL R62, R60, R63, P0 ;  /* 0x0000003f3c3e7207 */ /* 0x000fc40000000000 */
[----:B------:R-:W-:Y:S01]  /*15ce0*/  SEL R60, R63, R60, P0 ;  /* 0x0000003c3f3c7207 */ /* 0x000fe20000000000 */
[----:B------:R-:W-:Y:S04]  /*15cf0*/  SHFL.IDX PT, R103, R103, R24, 0x1c1f ;  /* 0x001c1f1867677589 */ /* 0x000fe800000e0000 */
[----:B------:R-:W-:Y:S01]  /*15d00*/  SHFL.IDX PT, R107, R107, R24, 0x1c1f ;  /* 0x001c1f186b6b7589 */ /* 0x000fe200000e0000 */
[----:B----4-:R-:W-:-:S03]  /*15d10*/  SEL R46, R59, R58, P0 ;  /* 0x0000003a3b2e7207 */ /* 0x010fc60000000000 */
[----:B------:R0:W1:Y:S04]  /*15d20*/  SHFL.IDX PT, R14, R35, R6, 0x1c1f ;  /* 0x001c1f06230e7589 */ /* 0x00006800000e0000 */
[----:B------:R2:W3:Y:S04]  /*15d30*/  SHFL.IDX PT, R24, R38, R6, 0x1c1f ;  /* 0x001c1f0626187589 */ /* 0x0004e800000e0000 */
[----:B------:R4:W3:Y:S01]  /*15d40*/  SHFL.IDX PT, R56, R39, R6, 0x1c1f ;  /* 0x001c1f0627387589 */ /* 0x0008e200000e0000 */
[----:B0-----:R-:W-:-:S03]  /*15d50*/  SEL R35, R43, R50, P0 ;  /* 0x000000322b237207 */ /* 0x001fc60000000000 */
[----:B------:R0:W3:Y:S01]  /*15d60*/  SHFL.IDX PT, R26, R40, R6, 0x1c1f ;  /* 0x001c1f06281a7589 */ /* 0x0000e200000e0000 */
[----:B------:R-:W-:Y:S02]  /*15d70*/  SEL R43, R47, R54, P0 ;  /* 0x000000362f2b7207 */ /* 0x000fe40000000000 */
[----:B--2---:R-:W-:Y:S01]  /*15d80*/  SEL R38, R28, R53, P0 ;  /* 0x000000351c267207 */ /* 0x004fe20000000000 */
[----:B------:R-:W-:Y:S01]  /*15d90*/  SHFL.IDX PT, R102, R109, R6, 0x1c1f ;  /* 0x001c1f066d667589 */ /* 0x000fe200000e0000 */
[----:B------:R-:W-:Y:S02]  /*15da0*/  SEL R50, R71, R66, P0 ;  /* 0x0000004247327207 */ /* 0x000fe40000000000 */
[----:B----4-:R-:W-:Y:S01]  /*15db0*/  SEL R39, R45, R52, P0 ;  /* 0x000000342d277207 */ /* 0x010fe20000000000 */
[----:B------:R-:W2:Y:S01]  /*15dc0*/  SHFL.IDX PT, R101, R101, R6, 0x1c1f ;  /* 0x001c1f0665657589 */ /* 0x000ea200000e0000 */
[----:B------:R-:W-:Y:S02]  /*15dd0*/  SEL R45, R57, R30, P0 ;  /* 0x0000001e392d7207 */ /* 0x000fe40000000000 */
[----:B0-----:R-:W-:Y:S01]  /*15de0*/  SEL R40, R55, R44, P0 ;  /* 0x0000002c37287207 */ /* 0x001fe20000000000 */
[----:B------:R0:W-:Y:S01]  /*15df0*/  SHFL.IDX PT, R106, R79, R6, 0x1c1f ;  /* 0x001c1f064f6a7589 */ /* 0x0001e200000e0000 */
[----:B------:R-:W-:-:S02]  /*15e00*/  SEL R44, R58, R59, P0 ;  /* 0x0000003b3a2c7207 */ /* 0x000fc40000000000 */
[----:B------:R-:W-:Y:S01]  /*15e10*/  SEL R47, R30, R57, P0 ;  /* 0x000000391e2f7207 */ /* 0x000fe20000000000 */
[----:B------:R-:W4:Y:S01]  /*15e20*/  SHFL.IDX PT, R105, R105, R6, 0x1c1f ;  /* 0x001c1f0669697589 */ /* 0x000f2200000e0000 */
[----:B------:R-:W-:Y:S02]  /*15e30*/  SEL R66, R64, R65, P0 ;  /* 0x0000004140427207 */ /* 0x000fe40000000000 */
[----:B-1----:R-:W-:Y:S01]  /*15e40*/  SEL R75, R11, R14, P0 ;  /* 0x0000000e0b4b7207 */ /* 0x002fe20000000000 */
[----:B------:R1:W4:Y:S01]  /*15e50*/  SHFL.IDX PT, R108, R83, R6, 0x1c1f ;  /* 0x001c1f06536c7589 */ /* 0x00032200000e0000 */
[----:B------:R-:W-:Y:S02]  /*15e60*/  SEL R73, R14, R11, P0 ;  /* 0x0000000b0e497207 */ /* 0x000fe40000000000 */
[----:B0-----:R-:W-:Y:S02]  /*15e70*/  SEL R79, R9, R12, P0 ;  /* 0x0000000c094f7207 */ /* 0x001fe40000000000 */
[----:B------:R-:W-:-:S02]  /*15e80*/  SEL R64, R65, R64, P0 ;  /* 0x0000004041407207 */ /* 0x000fc40000000000 */
[----:B---3--:R-:W-:Y:S02]  /*15e90*/  SEL R71, R13, R24, P0 ;  /* 0x000000180d477207 */ /* 0x008fe40000000000 */
[----:B------:R-:W-:Y:S02]  /*15ea0*/  SEL R69, R24, R13, P0 ;  /* 0x0000000d18457207 */ /* 0x000fe40000000000 */
[----:B-1----:R-:W-:Y:S02]  /*15eb0*/  SEL R83, R7, R10, P0 ;  /* 0x0000000a07537207 */ /* 0x002fe40000000000 */
[----:B------:R-:W-:Y:S02]  /*15ec0*/  F2FP.BF16.F32.PACK_AB R6, R89, R88 ;  /* 0x000000585906723e */ /* 0x000fe400000010ff */
[----:B------:R-:W-:Y:S02]  /*15ed0*/  F2FP.BF16.F32.PACK_AB R7, R35, R34 ;  /* 0x000000222307723e */ /* 0x000fe400000010ff */
[----:B------:R-:W-:-:S02]  /*15ee0*/  SEL R67, R15, R56, P0 ;  /* 0x000000380f437207 */ /* 0x000fc40000000000 */
[----:B------:R-:W-:Y:S01]  /*15ef0*/  SEL R65, R56, R15, P0 ;  /* 0x0000000f38417207 */ /* 0x000fe20000000000 */
[----:B------:R0:W-:Y:S01]  /*15f00*/  STSM.16.M88.4 [R97], R4 ;  /* 0x0000000461007844 */ /* 0x0001e20000000200 */
[----:B------:R-:W-:Y:S02]  /*15f10*/  SEL R63, R61, R26, P0 ;  /* 0x0000001a3d3f7207 */ /* 0x000fe40000000000 */
[----:B------:R-:W-:Y:S02]  /*15f20*/  F2FP.BF16.F32.PACK_AB R9, R37, R36 ;  /* 0x000000242509723e */ /* 0x000fe400000010ff */
[----:B------:R-:W-:Y:S02]  /*15f30*/  F2FP.BF16.F32.PACK_AB R10, R85, R84 ;  /* 0x00000054550a723e */ /* 0x000fe400000010ff */
[----:B------:R-:W-:Y:S02]  /*15f40*/  F2FP.BF16.F32.PACK_AB R11, R39, R38 ;  /* 0x00000026270b723e */ /* 0x000fe400000010ff */
[----:B------:R-:W-:-:S02]  /*15f50*/  SEL R61, R26, R61, P0 ;  /* 0x0000003d1a3d7207 */ /* 0x000fc40000000000 */
[----:B------:R-:W-:Y:S01]  /*15f60*/  F2FP.BF16.F32.PACK_AB R12, R83, R82 ;  /* 0x00000052530c723e */ /* 0x000fe200000010ff */
[----:B------:R1:W-:Y:S01]  /*15f70*/  STSM.16.M88.4 [R98], R8 ;  /* 0x0000000862007844 */ /* 0x0003e20000000200 */
[----:B------:R-:W-:Y:S02]  /*15f80*/  F2FP.BF16.F32.PACK_AB R13, R41, R40 ;  /* 0x00000028290d723e */ /* 0x000fe400000010ff */
[----:B------:R-:W-:Y:S01]  /*15f90*/  F2FP.BF16.F32.PACK_AB R14, R81, R80 ;  /* 0x00000050510e723e */ /* 0x000fe200000010ff */
[----:B0-----:R-:W-:Y:S01]  /*15fa0*/  IMAD.U32 R97, RZ, RZ, UR9 ;  /* 0x00000009ff617e24 */ /* 0x001fe2000f8e00ff */
[----:B------:R-:W-:Y:S02]  /*15fb0*/  F2FP.BF16.F32.PACK_AB R15, R43, R42 ;  /* 0x0000002a2b0f723e */ /* 0x000fe400000010ff */
[----:B--2---:R-:W-:Y:S02]  /*15fc0*/  SEL R52, R100, R101, P0 ;  /* 0x0000006564347207 */ /* 0x004fe40000000000 */
[----:B------:R-:W-:Y:S01]  /*15fd0*/  SEL R54, R101, R100, P0 ;  /* 0x0000006465367207 */ /* 0x000fe20000000000 */
[----:B------:R-:W-:Y:S01]  /*15fe0*/  STSM.16.M88.4 [R95], R12 ;  /* 0x0000000c5f007844 */ /* 0x000fe20000000200 */
[----:B------:R-:W-:-:S02]  /*15ff0*/  SEL R53, R99, R102, P0 ;  /* 0x0000006663357207 */ /* 0x000fc40000000000 */
[----:B------:R-:W-:Y:S02]  /*16000*/  SEL R55, R102, R99, P0 ;  /* 0x0000006366377207 */ /* 0x000fe40000000000 */
[----:B------:R-:W-:Y:S01]  /*16010*/  F2FP.BF16.F32.PACK_AB R24, R79, R78 ;  /* 0x0000004e4f18723e */ /* 0x000fe200000010ff */
[----:B-1----:R-:W0:Y:S01]  /*16020*/  LDC.64 R98, c[0x0][0xc08] ;  /* 0x00030200ff627b82 */ /* 0x002e220000000a00 */
[----:B------:R-:W-:Y:S02]  /*16030*/  F2FP.BF16.F32.PACK_AB R25, R45, R44 ;  /* 0x0000002c2d19723e */ /* 0x000fe400000010ff */
[----:B------:R-:W-:Y:S02]  /*16040*/  F2FP.BF16.F32.PACK_AB R26, R77, R76 ;  /* 0x0000004c4d1a723e */ /* 0x000fe400000010ff */
[----:B------:R-:W-:Y:S02]  /*16050*/  F2FP.BF16.F32.PACK_AB R27, R47, R46 ;  /* 0x0000002e2f1b723e */ /* 0x000fe400000010ff */
[----:B----4-:R-:W-:-:S02]  /*16060*/  SEL R56, R104, R105, P0 ;  /* 0x0000006968387207 */ /* 0x010fc40000000000 */
[----:B------:R-:W-:Y:S01]  /*16070*/  SEL R58, R105, R104, P0 ;  /* 0x00000068693a7207 */ /* 0x000fe20000000000 */
[----:B------:R1:W-:Y:S01]  /*16080*/  STSM.16.M88.4 [R96], R24 ;  /* 0x0000001860007844 */ /* 0x0003e20000000200 */
[----:B------:R-:W-:Y:S02]  /*16090*/  SEL R57, R103, R106, P0 ;  /* 0x0000006a67397207 */ /* 0x000fe40000000000 */
[----:B------:R-:W-:Y:S02]  /*160a0*/  SEL R59, R106, R103, P0 ;  /* 0x000000676a3b7207 */ /* 0x000fe40000000000 */
[----:B------:R-:W-:Y:S02]  /*160b0*/  SEL R28, R107, R108, P0 ;  /* 0x0000006c6b1c7207 */ /* 0x000fe40000000000 */
[----:B------:R-:W-:Y:S02]  /*160c0*/  SEL R30, R108, R107, P0 ;  /* 0x0000006b6c1e7207 */ /* 0x000fe40000000000 */
[----:B------:R-:W-:-:S02]  /*160d0*/  F2FP.BF16.F32.PACK_AB R4, R75, R74 ;  /* 0x0000004a4b04723e */ /* 0x000fc400000010ff */
[----:B------:R-:W-:Y:S02]  /*160e0*/  F2FP.BF16.F32.PACK_AB R5, R49, R48 ;  /* 0x000000303105723e */ /* 0x000fe400000010ff */
[----:B------:R-:W-:Y:S02]  /*160f0*/  F2FP.BF16.F32.PACK_AB R6, R73, R72 ;  /* 0x000000484906723e */ /* 0x000fe400000010ff */
[----:B------:R-:W-:Y:S01]  /*16100*/  F2FP.BF16.F32.PACK_AB R7, R51, R50 ;  /* 0x000000323307723e */ /* 0x000fe200000010ff */
[----:B-1----:R-:W-:Y:S01]  /*16110*/  IMAD.U32 R96, RZ, RZ, UR8 ;  /* 0x00000008ff607e24 */ /* 0x002fe2000f8e00ff */
        /* <DEDUP_REMOVED lines=11> */
[----:B------:R-:W-:Y:S01]  /*161d0*/  F2FP.BF16.F32.PACK_AB R25, R29, R28 ;  /* 0x0000001c1d19723e */ /* 0x000fe200000010ff */
[----:B------:R3:W-:Y:S01]  /*161e0*/  STSM.16.M88.4 [R93], R12 ;  /* 0x0000000c5d007844 */ /* 0x0007e20000000200 */
[----:B------:R-:W-:Y:S01]  /*161f0*/  F2FP.BF16.F32.PACK_AB R26, R61, R60 ;  /* 0x0000003c3d1a723e */ /* 0x000fe200000010ff */
[----:B-1----:R-:W1:Y:S01]  /*16200*/  LDC R92, c[0x0][0xbe8] ;  /* 0x0002fa00ff5c7b82 */ /* 0x002e620000000800 */
[----:B------:R-:W-:Y:S02]  /*16210*/  F2FP.BF16.F32.PACK_AB R27, R31, R30 ;  /* 0x0000001e1f1b723e */ /* 0x000fe400000010ff */
[----:B------:R-:W-:-:S03]  /*16220*/  ISETP.NE.U32.AND P0, PT, RZ, UR10, PT ;  /* 0x0000000aff007c0c */ /* 0x000fc6000bf05070 */
[----:B------:R4:W-:Y:S02]  /*16230*/  STSM.16.M88.4 [R94], R24 ;  /* 0x000000185e007844 */ /* 0x0009e40000000200 */
[----:B------:R-:W-:Y:S01]  /*16240*/  BAR.SYNC.DEFER_BLOCKING 0x1, 0x100 ;  /* 0x0044000000007b1d */ /* 0x000fe20000010000 */
[----:B------:R-:W-:-:S13]  /*16250*/  ISETP.NE.AND.EX P0, PT, RZ, UR11, PT, P0 ;  /* 0x0000000bff007c0c */ /* 0x000fda000bf05300 */
[----:B------:R-:W4:Y:S01]  /*16260*/  @P0 LDG.E R95, desc[UR54][R96.64] ;  /* 0x00000036605f0981 */ /* 0x000f22000c1e1900 */
[----:B0-----:R-:W-:Y:S02]  /*16270*/  ISETP.NE.U32.AND P1, PT, R98, RZ, PT ;  /* 0x000000ff6200720c */ /* 0x001fe40003f25070 */
[----:B------:R-:W-:-:S11]  /*16280*/  R2UR UR4, R99 ;  /* 0x00000000630472ca */ /* 0x000fd600000e0000 */
[----:B------:R-:W-:Y:S01]  /*16290*/  VOTEU.ANY UP0, P1 ;  /* 0x00000000003f7886 */ /* 0x000fe20000800100 */
[----:B-1----:R-:W-:Y:S01]  /*162a0*/  ISETP.NE.AND P1, PT, R92, 0x1, PT ;  /* 0x000000015c00780c */ /* 0x002fe20003f25270 */
[----:B------:R-:W-:Y:S02]  /*162b0*/  UISETP.NE.AND.EX UP0, UPT, UR4, URZ, UPT, UP0 ;  /* 0x0000003f0400728c */ /* 0x000fe4000bf05300 */
[----:B------:R-:W-:Y:S01]  /*162c0*/  UISETP.GT.AND UP1, UPT, UR45, 0x1, UPT ;  /* 0x000000012d00788c */ /* 0x000fe2000bf24270 */
[----:B------:R-:W-:Y:S01]  /*162d0*/  UMOV UR18, 0x9b8 ;  /* 0x000009b800127882 */ /* 0x000fe20000000000 */
[----:B------:R-:W-:Y:S02]  /*162e0*/  ULDC UR4, c[0x0][0xa88] ;  /* 0x0002a20000047ab9 */ /* 0x000fe40000000800 */
[----:B------:R-:W-:Y:S01]  /*162f0*/  USEL UR18, UR18, 0x978, UP1 ;  /* 0x0000097812127887 */ /* 0x000fe20008800000 */
[----:B------:R-:W-:Y:S01]  /*16300*/  PLOP3.LUT P4, PT, PT, PT, UP0, 0x80, 0x0 ;  /* 0x000000000000781c */ /* 0x000fe20003f8f008 */
[----:B--2---:R-:W-:-:S03]  /*16310*/  IMAD.U32 R9, RZ, RZ, UR4 ;  /* 0x00000004ff097e24 */ /* 0x004fc6000f8e00ff */
[----:B------:R-:W-:Y:S01]  /*16320*/  @UP0 ULDC.64 UR8, c[0x0][0xc08] ;  /* 0x0003020000080ab9 */ /* 0x000fe20000000a00 */
[----:B------:R-:W0:Y:S01]  /*16330*/  @P1 LDC R6, c[0x0][0xbec] ;  /* 0x0002fb00ff061b82 */ /* 0x000e220000000800 */
[----:B------:R-:W-:-:S07]  /*16340*/  @UP0 UIMAD.WIDE UR8, UR38, 0x4, UR8 ;  /* 0x00000004260808a5 */ /* 0x000fce000f8e0208 */
[----:B------:R-:W1:Y:S01]  /*16350*/  @P1 LDC R11, c[0x0][0xbf0] ;  /* 0x0002fc00ff0b1b82 */ /* 0x000e620000000800 */
[----:B------:R-:W-:Y:S01]  /*16360*/  UISETP.NE.U32.AND UP0, UPT, UR10, URZ, UPT ;  /* 0x0000003f0a00728c */ /* 0x000fe2000bf05070 */
[----:B------:R-:W-:Y:S01]  /*16370*/  IMAD.U32 R4, RZ, RZ, UR8 ;  /* 0x00000008ff047e24 */ /* 0x000fe2000f8e00ff */
[----:B------:R-:W-:Y:S01]  /*16380*/  ULDC.64 UR12, c[0x0][UR18+0x218] ;  /* 0x00008600120c7abb */ /* 0x000fe20008000a00 */
[----:B------:R-:W-:Y:S01]  /*16390*/  IMAD.U32 R5, RZ, RZ, UR9 ;  /* 0x00000009ff057e24 */ /* 0x000fe2000f8e00ff */
[----:B------:R-:W-:Y:S02]  /*163a0*/  UISETP.NE.AND.EX UP0, UPT, UR11, URZ, UPT, UP0 ;  /* 0x0000003f0b00728c */ /* 0x000fe4000bf05300 */
[----:B------:R-:W-:Y:S01]  /*163b0*/  USEL UR16, UR40, URZ, UP1 ;  /* 0x0000003f28107287 */ /* 0x000fe20008800000 */
[----:B---3--:R-:W-:Y:S01]  /*163c0*/  VIADD R13, R22, UR39 ;  /* 0x00000027160d7c36 */ /* 0x008fe20008000000 */
[----:B------:R-:W-:Y:S01]  /*163d0*/  UMOV UR4, URZ ;  /* 0x0000003f00047c82 */ /* 0x000fe20008000000 */
[----:B------:R-:W-:Y:S01]  /*163e0*/  UIMAD.WIDE.U32 UR8, UR12, UR37, URZ ;  /* 0x000000250c0872a5 */ /* 0x000fe2000f8e003f */
[----:B------:R0:W5:Y:S01]  /*163f0*/  @P4 LDG.E R9, desc[UR54][R4.64] ;  /* 0x0000003604094981 */ /* 0x000162000c1e1900 */
[----:B------:R-:W-:Y:S01]  /*16400*/  ULDC.64 UR14, c[0x0][UR18+0x228] ;  /* 0x00008a00120e7abb */ /* 0x000fe20008000a00 */
[----:B------:R-:W-:Y:S01]  /*16410*/  UIMAD UR12, UR13, UR37, URZ ;  /* 0x000000250d0c72a4 */ /* 0x000fe2000f8e023f */
[----:B------:R-:W-:Y:S01]  /*16420*/  IMAD.MOV.U32 R7, RZ, RZ, R13 ;  /* 0x000000ffff077224 */ /* 0x000fe200078e000d */
[----:B------:R-:W-:-:S02]  /*16430*/  USHF.R.S32.HI UR17, URZ, 0x1f, UR38 ;  /* 0x0000001f3f117899 */ /* 0x000fc40008011426 */
[----:B------:R-:W-:Y:S02]  /*16440*/  USEL UR7, UR38, URZ, !UP0 ;  /* 0x0000003f26077287 */ /* 0x000fe4000c000000 */
[----:B------:R-:W-:Y:S01]  /*16450*/  UIMAD.WIDE.U32 UR20, UR14, UR16, URZ ;  /* 0x000000100e1472a5 */ /* 0x000fe2000f8e003f */
[----:B------:R-:W-:Y:S01]  /*16460*/  ULDC.64 UR10, c[0x0][UR18+0x220] ;  /* 0x00008800120a7abb */ /* 0x000fe20008000a00 */
[----:B------:R-:W-:Y:S01]  /*16470*/  UIMAD UR14, UR15, UR16, URZ ;  /* 0x000000100f0e72a4 */ /* 0x000fe2000f8e023f */
[----:B0-----:R-:W-:Y:S01]  /*16480*/  @P1 IMAD.HI.U32 R4, R13, R6, RZ ;  /* 0x000000060d041227 */ /* 0x001fe200078e00ff */
[----:B------:R-:W-:Y:S02]  /*16490*/  UIADD3 UR15, UR9, UR12, URZ ;  /* 0x0000000c090f7290 */ /* 0x000fe4000fffe03f */
[----:B------:R-:W-:Y:S01]  /*164a0*/  USEL UR17, UR17, URZ, !UP0 ;  /* 0x0000003f11117287 */ /* 0x000fe2000c000000 */
[----:B------:R-:W-:Y:S01]  /*164b0*/  IMAD.U32 R5, RZ, RZ, UR21 ;  /* 0x00000015ff057e24 */ /* 0x000fe2000f8e00ff */
[----:B------:R-:W-:Y:S01]  /*164c0*/  UIMAD UR9, UR11, UR7, URZ ;  /* 0x000000070b0972a4 */ /* 0x000fe2000f8e023f */
[----:B-1----:R-:W-:Y:S01]  /*164d0*/  @P1 SHF.R.U32.HI R7, RZ, R11, R4 ;  /* 0x0000000bff071219 */ /* 0x002fe20000011604 */
[----:B------:R-:W-:Y:S01]  /*164e0*/  UIMAD.WIDE.U32 UR12, UR10, UR7, URZ ;  /* 0x000000070a0c72a5 */ /* 0x000fe2000f8e003f */
[----:B------:R-:W-:Y:S01]  /*164f0*/  IMAD.U32 R4, RZ, RZ, UR20 ;  /* 0x00000014ff047e24 */ /* 0x000fe2000f8e00ff */
[----:B------:R-:W-:Y:S01]  /*16500*/  UIMAD UR9, UR10, UR17, UR9 ;  /* 0x000000110a0972a4 */ /* 0x000fe2000f8e0209 */
[--C-:B------:R-:W-:Y:S01]  /*16510*/  SHF.R.S32.HI R5, RZ, 0x1f, R7.reuse ;  /* 0x0000001fff057819 */ /* 0x100fe20000011407 */
[----:B------:R-:W-:Y:S01]  /*16520*/  UIADD3 UR14, UR21, UR14, URZ ;  /* 0x0000000e150e7290 */ /* 0x000fe2000fffe03f */
[----:B------:R-:W-:Y:S01]  /*16530*/  IMAD.MOV R11, RZ, RZ, -R7 ;  /* 0x000000ffff0b7224 */ /* 0x000fe200078e0a07 */
[----:B------:R-:W-:-:S03]  /*16540*/  UIADD3 UR9, UR13, UR9, URZ ;  /* 0x000000090d097290 */ /* 0x000fc6000fffe03f */
[----:B------:R-:W-:Y:S02]  /*16550*/  IMAD R11, R92, R11, R13 ;  /* 0x0000000b5c0b7224 */ /* 0x000fe400078e020d */
[----:B------:R-:W-:-:S03]  /*16560*/  IMAD.U32 R8, RZ, RZ, UR14 ;  /* 0x0000000eff087e24 */ /* 0x000fc6000f8e00ff */
        /* <DEDUP_REMOVED lines=22> */
.L_x_8797:
[----:B------:R-:W-:Y:S01]  /*166d0*/  SHFL.IDX PT, R4, R8, RZ, 0x1c1f ;  /* 0x001c1fff08047589 */ /* 0x000fe200000e0000 */
[----:B------:R-:W-:Y:S01]  /*166e0*/  VIADD R11, R214, UR39 ;  /* 0x00000027d60b7c36 */ /* 0x000fe20008000000 */
[----:B------:R-:W-:Y:S01]  /*166f0*/  LOP3.LUT P0, RZ, R202, 0x3, RZ, 0xc0, !PT ;  /* 0x00000003caff7812 */ /* 0x000fe2000780c0ff */
[----:B-----5:R-:W-:Y:S01]  /*16700*/  IMAD R18, R9, R92, RZ ;  /* 0x0000005c09127224 */ /* 0x020fe200078e02ff */
[----:B------:R-:W0:Y:S01]  /*16710*/  SHFL.IDX PT, R5, R10, RZ, 0x1c1f ;  /* 0x001c1fff0a057589 */ /* 0x000e2200000e0000 */
[C---:B------:R-:W-:Y:S01]  /*16720*/  VIADD R9, R11.reuse, 0x8 ;  /* 0x000000080b097836 */ /* 0x040fe20000000000 */
[----:B------:R-:W-:Y:S02]  /*16730*/  PLOP3.LUT P3, PT, PT, PT, UP1, 0x80, 0x0 ;  /* 0x000000000000781c */ /* 0x000fe40003f6f018 */
[----:B------:R-:W-:Y:S01]  /*16740*/  SHFL.IDX PT, R6, R8, 0x1, 0x1c1f ;  /* 0x003c1f0008067f89 */ /* 0x000fe200000e0000 */
[-C--:B------:R-:W-:Y:S02]  /*16750*/  ISETP.GE.OR P2, PT, R11, R18.reuse, P0 ;  /* 0x000000120b00720c */ /* 0x080fe40000746670 */
[-C--:B------:R-:W-:Y:S01]  /*16760*/  ISETP.GE.OR P0, PT, R9, R18.reuse, P0 ;  /* 0x000000120900720c */ /* 0x080fe20000706670 */
[----:B------:R-:W1:Y:S10]  /*16770*/  SHFL.IDX PT, R7, R10, 0x1, 0x1c1f ;  /* 0x003c1f000a077f89 */ /* 0x000e7400000e0000 */
[----:B0-----:R0:W-:Y:S01]  /*16780*/  @!P2 ST.E desc[UR54][R4.64], R3 ;  /* 0x000000030400a985 */ /* 0x0011e2000c101936 */
[----:B------:R-:W-:-:S03]  /*16790*/  ISETP.GE.AND P2, PT, R11, R18, PT ;  /* 0x000000120b00720c */ /* 0x000fc60003f46270 */
[----:B-1----:R0:W-:Y:S01]  /*167a0*/  @!P0 ST.E desc[UR54][R6.64], R0 ;  /* 0x0000000006008985 */ /* 0x0021e2000c101936 */
[----:B------:R-:W-:Y:S01]  /*167b0*/  ISETP.GE.AND P0, PT, R9, R18, PT ;  /* 0x000000120900720c */ /* 0x000fe20003f06270 */
[----:B------:R-:W-:-:S12]  /*167c0*/  @P3 BRA `(.L_x_8798) ;  /* 0x0000000800883947 */ /* 0x000fd80003800000 */
[----:B0-----:R-:W-:Y:S01]  /*167d0*/  IMAD R3, R201, 0x40, R23 ;  /* 0x00000040c9037824 */ /* 0x001fe200078e0217 */
[----:B------:R-:W-:Y:S01]  /*167e0*/  ULDC.64 UR12, c[0x0][0xaa0] ;  /* 0x0002a800000c7ab9 */ /* 0x000fe20000000a00 */
[----:B------:R-:W0:Y:S02]  /*167f0*/  @P1 LDC R45, c[0x0][0xbf0] ;  /* 0x0002fc00ff2d1b82 */ /* 0x000e240000000800 */
        /* <DEDUP_REMOVED lines=39> */
[----:B------:R1:W5:Y:S01]  /*16a70*/  LD.E.128 R4, desc[UR54][R20.64] ;  /* 0x0000003614047980 */ /* 0x000362000c101d00 */
[----:B------:R-:W-:Y:S01]  /*16a80*/  LOP3.LUT R0, R3, 0x380, RZ, 0xc0, !PT ;  /* 0x0000038003007812 */ /* 0x000fe200078ec0ff */
[----:B------:R-:W-:-:S02]  /*16a90*/  UIMAD UR10, UR4, UR13, UR10 ;  /* 0x0000000d040a72a4 */ /* 0x000fc4000f8e020a */
[----:B------:R-:W5:Y:S01]  /*16aa0*/  LD.E.128 R12, desc[UR54][R12.64] ;  /* 0x000000360c0c7980 */ /* 0x000f62000c101d00 */
[----:B------:R-:W-:-:S03]  /*16ab0*/  SHF.R.U64 R0, R0, 0x3, RZ ;  /* 0x0000000300007819 */ /* 0x000fc600000012ff */
[----:B------:R-:W5:Y:S01]  /*16ac0*/  LD.E.128 R24, desc[UR54][R24.64] ;  /* 0x0000003618187980 */ /* 0x000f62000c101d00 */
[----:B------:R-:W-:Y:S01]  /*16ad0*/  LOP3.LUT R40, R0, R3, RZ, 0x3c, !PT ;  /* 0x0000000300287212 */ /* 0x000fe200078e3cff */
[----:B-1----:R-:W1:Y:S01]  /*16ae0*/  @P1 LDC R21, c[0x0][0xbec] ;  /* 0x0002fb00ff151b82 */ /* 0x002e620000000800 */
[----:B------:R-:W-:Y:S01]  /*16af0*/  UIADD3 UR9, UR9, UR10, URZ ;  /* 0x0000000a09097290 */ /* 0x000fe2000fffe03f */
[----:B------:R-:W-:Y:S01]  /*16b00*/  IMAD R0, R189, 0x20, R201 ;  /* 0x00000020bd007824 */ /* 0x000fe200078e02c9 */
[----:B------:R-:W5:Y:S01]  /*16b10*/  LD.E.128 R28, desc[UR54][R28.64] ;  /* 0x000000361c1c7980 */ /* 0x000f62000c101d00 */
[----:B------:R-:W-:Y:S02]  /*16b20*/  ULDC.64 UR10, c[0x0][0xae8] ;  /* 0x0002ba00000a7ab9 */ /* 0x000fe40000000a00 */
[----:B------:R-:W-:Y:S01]  /*16b30*/  UIMAD.WIDE.U32 UR8, UR37, UR10, UR8 ;  /* 0x0000000a250872a5 */ /* 0x000fe2000f8e0008 */
[----:B------:R-:W-:Y:S01]  /*16b40*/  VIADD R44, R0, UR39 ;  /* 0x00000027002c7c36 */ /* 0x000fe20008000000 */
[----:B------:R-:W-:Y:S01]  /*16b50*/  USHF.R.S32.HI UR4, URZ, 0x1f, UR7 ;  /* 0x0000001f3f047899 */ /* 0x000fe20008011407 */
[----:B------:R-:W5:Y:S01]  /*16b60*/  LD.E.128 R32, desc[UR54][R32.64] ;  /* 0x0000003620207980 */ /* 0x000f62000c101d00 */
[----:B------:R-:W-:-:S03]  /*16b70*/  UIMAD UR9, UR37, UR11, UR9 ;  /* 0x0000000b250972a4 */ /* 0x000fc6000f8e0209 */
[----:B------:R-:W-:Y:S01]  /*16b80*/  ULDC.64 UR10, c[0x0][0xaf0] ;  /* 0x0002bc00000a7ab9 */ /* 0x000fe20000000a00 */
[----:B------:R-:W5:Y:S01]  /*16b90*/  LD.E.128 R36, desc[UR54][R36.64] ;  /* 0x0000003624247980 */ /* 0x000f62000c101d00 */
[----:B------:R-:W-:Y:S01]  /*16ba0*/  UIMAD UR4, UR4, UR10, URZ ;  /* 0x0000000a040472a4 */ /* 0x000fe2000f8e023f */
[----:B------:R-:W-:Y:S01]  /*16bb0*/  IMAD.MOV.U32 R3, RZ, RZ, R44 ;  /* 0x000000ffff037224 */ /* 0x000fe200078e002c */
[----:B------:R-:W-:Y:S01]  /*16bc0*/  UIMAD.WIDE.U32 UR8, UR7, UR10, UR8 ;  /* 0x0000000a070872a5 */ /* 0x000fe2000f8e0008 */
[----:B------:R-:W5:Y:S01]  /*16bd0*/  LD.E.128 R40, desc[UR54][R40.64] ;  /* 0x0000003628287980 */ /* 0x000f62000c101d00 */
[----:B-1----:R-:W-:Y:S01]  /*16be0*/  @P1 IMAD.HI.U32 R0, R44, R21, RZ ;  /* 0x000000152c001227 */ /* 0x002fe200078e00ff */
[----:B------:R-:W-:Y:S01]  /*16bf0*/  UIMAD UR4, UR7, UR11, UR4 ;  /* 0x0000000b070472a4 */ /* 0x000fe2000f8e0204 */
[----:B------:R-:W-:Y:S01]  /*16c00*/  @!PT LDS RZ, [RZ] ;  /* 0x00000000fffff984 */ /* 0x000fe20000000800 */
[----:B------:R-:W-:Y:S01]  /*16c10*/  @!PT LDS RZ, [RZ] ;  /* 0x00000000fffff984 */ /* 0x000fe20000000800 */
[----:B------:R-:W-:Y:S01]  /*16c20*/  @!PT LDS RZ, [RZ] ;  /* 0x00000000fffff984 */ /* 0x000fe20000000800 */
[----:B------:R-:W-:Y:S01]  /*16c30*/  @!PT LDS RZ, [RZ] ;  /* 0x00000000fffff984 */ /* 0x000fe20000000800 */
[----:B------:R1:W-:Y:S06]  /*16c40*/  MEMBAR.ALL.CTA ;  /* 0x0000000000007992 */ /* 0x0003ec0000008000 */
[----:B-1----:R-:W1:Y:S01]  /*16c50*/  FENCE.VIEW.ASYNC.S ;  /* 0x00000000000073c6 */ /* 0x002e620000000000 */
[----:B------:R-:W-:Y:S01]  /*16c60*/  ULDC.64 UR10, c[0x0][0xae0] ;  /* 0x0002b800000a7ab9 */ /* 0x000fe20000000a00 */
[----:B0-----:R-:W-:Y:S01]  /*16c70*/  @P1 SHF.R.U32.HI R3, RZ, R45, R0 ;  /* 0x0000002dff031219 */ /* 0x001fe20000011600 */
[----:B------:R-:W-:-:S03]  /*16c80*/  UIADD3 UR4, UR9, UR4, URZ ;  /* 0x0000000409047290 */ /* 0x000fc6000fffe03f */
[--C-:B------:R-:W-:Y:S01]  /*16c90*/  SHF.R.S32.HI R0, RZ, 0x1f, R3.reuse ;  /* 0x0000001fff007819 */ /* 0x100fe20000011403 */
[----:B------:R-:W-:Y:S02]  /*16ca0*/  IMAD.MOV R45, RZ, RZ, -R3 ;  /* 0x000000ffff2d7224 */ /* 0x000fe400078e0a03 */
[----:B------:R-:W-:Y:S02]  /*16cb0*/  IMAD.U32 R21, RZ, RZ, UR9 ;  /* 0x00000009ff157e24 */ /* 0x000fe4000f8e00ff */
[----:B------:R-:W-:Y:S02]  /*16cc0*/  IMAD R0, R0, UR10, RZ ;  /* 0x0000000a00007c24 */ /* 0x000fe4000f8e02ff */
[----:B------:R-:W-:Y:S02]  /*16cd0*/  IMAD R45, R92, R45, R44 ;  /* 0x0000002d5c2d7224 */ /* 0x000fe400078e022c */
[----:B------:R-:W-:Y:S01]  /*16ce0*/  IMAD.U32 R20, RZ, RZ, UR8 ;  /* 0x00000008ff147e24 */ /* 0x000fe2000f8e00ff */
[----:B------:R-:W-:Y:S01]  /*16cf0*/  ULDC.64 UR8, c[0x0][0xad8] ;  /* 0x0002b60000087ab9 */ /* 0x000fe20000000a00 */
[----:B------:R-:W-:-:S02]  /*16d00*/  IMAD.U32 R21, RZ, RZ, UR4 ;  /* 0x00000004ff157e24 */ /* 0x000fc4000f8e00ff */
[C---:B------:R-:W-:Y:S01]  /*16d10*/  IMAD R47, R3.reuse, UR11, R0 ;  /* 0x0000000b032f7c24 */ /* 0x040fe2000f8e0200 */
[----:B------:R-:W-:Y:S01]  /*16d20*/  SHF.R.S32.HI R0, RZ, 0x1f, R45 ;  /* 0x0000001fff007819 */ /* 0x000fe2000001142d */
[----:B------:R-:W-:-:S04]  /*16d30*/  IMAD.WIDE.U32 R20, R3, UR10, R20 ;  /* 0x0000000a03147c25 */ /* 0x000fc8000f8e0014 */
[----:B------:R-:W-:Y:S02]  /*16d40*/  IMAD.IADD R21, R21, 0x1, R47 ;  /* 0x0000000115157824 */ /* 0x000fe400078e022f */
[----:B------:R-:W-:Y:S02]  /*16d50*/  IMAD R0, R0, UR8, RZ ;  /* 0x0000000800007c24 */ /* 0x000fe4000f8e02ff */
[----:B------:R-:W-:Y:S02]  /*16d60*/  VIADD R49, R201, UR39 ;  /* 0x00000027c9317c36 */ /* 0x000fe40008000000 */
[C---:B------:R-:W-:Y:S02]  /*16d70*/  IMAD R47, R45.reuse, UR9, R0 ;  /* 0x000000092d2f7c24 */ /* 0x040fe4000f8e0200 */
[----:B------:R-:W-:Y:S01]  /*16d80*/  IMAD.WIDE.U32 R20, R45, UR8, R20 ;  /* 0x000000082d147c25 */ /* 0x000fe2000f8e0014 */
[----:B------:R-:W-:Y:S01]  /*16d90*/  ISETP.GE.AND P2, PT, R49, R18, PT ;  /* 0x000000123100720c */ /* 0x000fe20003f46270 */
[----:B------:R-:W-:-:S02]  /*16da0*/  ULDC.64 UR8, c[0x0][0xa80] ;  /* 0x0002a00000087ab9 */ /* 0x000fc40000000a00 */
[----:B------:R-:W-:Y:S01]  /*16db0*/  VIADD R3, R49, 0x20 ;  /* 0x0000002031037836 */ /* 0x000fe20000000000 */
[C---:B------:R-:W-:Y:S01]  /*16dc0*/  LEA R0, P3, R20.reuse, UR8, 0x1 ;  /* 0x0000000814007c11 */ /* 0x040fe2000f8608ff */
[----:B------:R-:W-:Y:S02]  /*16dd0*/  IMAD.IADD R21, R21, 0x1, R47 ;  /* 0x0000000115157824 */ /* 0x000fe400078e022f */
[----:B------:R-:W-:Y:S01]  /*16de0*/  VIADD R17, R17, 0x22820 ;  /* 0x0002282011117836 */ /* 0x000fe20000000000 */
[-C--:B------:R-:W-:Y:S01]  /*16df0*/  ISETP.GE.AND P0, PT, R3, R18.reuse, PT ;  /* 0x000000120300720c */ /* 0x080fe20003f06270 */
[----:B------:R-:W-:Y:S01]  /*16e00*/  VIADD R3, R49, 0x40 ;  /* 0x0000004031037836 */ /* 0x000fe20000000000 */
[----:B------:R-:W-:Y:S02]  /*16e10*/  LEA.HI.X R46, R20, UR9, R21, 0x1, P3 ;  /* 0x00000009142e7c11 */ /* 0x000fe400098f0c15 */
[----:B------:R-:W-:Y:S01]  /*16e20*/  PRMT R17, RZ, 0x654, R17 ;  /* 0x00000654ff117816 */ /* 0x000fe20000000011 */
[----:B-1----:R0:W1:Y:S01]  /*16e30*/  SHFL.IDX PT, R44, R0, RZ, 0x181f ;  /* 0x00181fff002c7589 */ /* 0x00206200000e0000 */
        /* <DEDUP_REMOVED lines=8> */
[CC--:B-1----:R-:W-:Y:S02]  /*16ec0*/  @!P2 LEA R20, P4, R23.reuse, R44.reuse, 0x1 ;  /* 0x0000002c1714a211 */ /* 0x0c2fe400078808ff */
[C---:B------:R-:W-:Y:S02]  /*16ed0*/  @!P3 LEA R44, P5, R188.reuse, R44, 0x1 ;  /* 0x0000002cbc2cb211 */ /* 0x040fe400078a08ff */
[-C--:B--2---:R-:W-:Y:S02]  /*16ee0*/  @!P2 LEA.HI.X R21, R23, R3.reuse, R217, 0x1, P4 ;  /* 0x000000031715a211 */ /* 0x084fe400020f0cd9 */
[----:B------:R-:W-:-:S03]  /*16ef0*/  @!P3 LEA.HI.X R45, R188, R3, R216, 0x1, P5 ;  /* 0x00000003bc2db211 */ /* 0x000fc600028f0cd8 */
[----:B-----5:R3:W-:Y:S04]  /*16f00*/  @!P2 ST.E.128 desc[UR54][R20.64], R4 ;  /* 0x000000041400a985 */ /* 0x0207e8000c101d36 */
[----:B------:R3:W-:Y:S02]  /*16f10*/  @!P3 ST.E.128 desc[UR54][R44.64], R28 ;  /* 0x0000001c2c00b985 */ /* 0x0007e4000c101d36 */
.L_x_8800:
[----:B------:R-:W-:Y:S05]  /*16f20*/  BSYNC B1 ;  /* 0x0000000000017941 */ /* 0x000fea0003800000 */
.L_x_8799:
[----:B--2---:R2:W4:Y:S01]  /*16f30*/  SHFL.IDX PT, R3, R46, 0x1, 0x181f ;  /* 0x00381f002e037f89 */ /* 0x00452200000e0000 */
[----:B------:R-:W-:Y:S03]  /*16f40*/  BSSY B1, `(.L_x_8801) ;  /* 0x000000c000017945 */ /* 0x000fe60003800000 */
[----:B---3-5:R2:W3:Y:S01]  /*16f50*/  SHFL.IDX PT, R6, R0, 0x1, 0x181f ;  /* 0x00381f0000067f89 */ /* 0x0284e200000e0000 */
[----:B------:R-:W-:Y:S05]  /*16f60*/  @P0 BRA `(.L_x_8802) ;  /* 0x0000000000240947 */ /* 0x000fea0003800000 */
[----:B------:R-:W-:Y:S02]  /*16f70*/  ULDC UR4, c[0x0][0xac8] ;  /* 0x0002b20000047ab9 */ /* 0x000fe40000000800 */
[----:B------:R-:W-:Y:S02]  /*16f80*/  ISETP.GE.AND P3, PT, R23, UR4, PT ;  /* 0x0000000417007c0c */ /* 0x000fe4000bf66270 */
[----:B------:R-:W-:-:S11]  /*16f90*/  ISETP.GE.AND P4, PT, R188, UR4, PT ;  /* 0x00000004bc007c0c */ /* 0x000fd6000bf86270 */
[CC--:B---3--:R-:W-:Y:S02]  /*16fa0*/  @!P3 LEA R4, P0, R23.reuse, R6.reuse, 0x1 ;  /* 0x000000061704b211 */ /* 0x0c8fe400078008ff */
[C---:B------:R-:W-:Y:S02]  /*16fb0*/  @!P4 LEA R6, P2, R188.reuse, R6, 0x1 ;  /* 0x00000006bc06c211 */ /* 0x040fe400078408ff */
[-C--:B----4-:R-:W-:Y:S02]  /*16fc0*/  @!P3 LEA.HI.X R5, R23, R3.reuse, R217, 0x1, P0 ;  /* 0x000000031705b211 */ /* 0x090fe400000f0cd9 */
[----:B------:R-:W-:-:S03]  /*16fd0*/  @!P4 LEA.HI.X R7, R188, R3, R216, 0x1, P2 ;  /* 0x00000003bc07c211 */ /* 0x000fc600010f0cd8 */
[----:B------:R3:W-:Y:S04]  /*16fe0*/  @!P3 ST.E.128 desc[UR54][R4.64], R8 ;  /* 0x000000080400b985 */ /* 0x0007e8000c101d36 */
[----:B------:R3:W-:Y:S02]  /*16ff0*/  @!P4 ST.E.128 desc[UR54][R6.64], R32 ;  /* 0x000000200600c985 */ /* 0x0007e4000c101d36 */
.L_x_8802:
[----:B------:R-:W-:Y:S05]  /*17000*/  BSYNC B1 ;  /* 0x0000000000017941 */ /* 0x000fea0003800000 */
.L_x_8801:
[----:B----4-:R4:W0:Y:S01]  /*17010*/  SHFL.IDX PT, R3, R46, 0x2, 0x181f ;  /* 0x00581f002e037f89 */ /* 0x01082200000e0000 */
[----:B------:R-:W-:Y:S03]  /*17020*/  BSSY B1, `(.L_x_8803) ;  /* 0x000000c000017945 */ /* 0x000fe60003800000 */
[----:B---3--:R4:W3:Y:S01]  /*17030*/  SHFL.IDX PT, R6, R0, 0x2, 0x181f ;  /* 0x00581f0000067f89 */ /* 0x0088e200000e0000 */
[----:B------:R-:W-:Y:S05]  /*17040*/  @P1 BRA `(.L_x_8804) ;  /* 0x0000000000241947 */ /* 0x000fea0003800000 */
[----:B------:R-:W-:Y:S02]  /*17050*/  ULDC UR4, c[0x0][0xac8] ;  /* 0x0002b20000047ab9 */ /* 0x000fe40000000800 */
[----:B------:R-:W-:Y:S02]  /*17060*/  ISETP.GE.AND P2, PT, R23, UR4, PT ;  /* 0x0000000417007c0c */ /* 0x000fe4000bf46270 */
[----:B------:R-:W-:-:S11]  /*17070*/  ISETP.GE.AND P3, PT, R188, UR4, PT ;  /* 0x00000004bc007c0c */ /* 0x000fd6000bf66270 */
[CC--:B---3--:R-:W-:Y:S02]  /*17080*/  @!P2 LEA R4, P0, R23.reuse, R6.reuse, 0x1 ;  /* 0x000000061704a211 */ /* 0x0c8fe400078008ff */
[C---:B------:R-:W-:Y:S02]  /*17090*/  @!P3 LEA R6, P1, R188.reuse, R6, 0x1 ;  /* 0x00000006bc06b211 */ /* 0x040fe400078208ff */
[-C--:B0-----:R-:W-:Y:S02]  /*170a0*/  @!P2 LEA.HI.X R5, R23, R3.reuse, R217, 0x1, P0 ;  /* 0x000000031705a211 */ /* 0x081fe400000f0cd9 */
[----:B------:R-:W-:-:S03]  /*170b0*/  @!P3 LEA.HI.X R7, R188, R3, R216, 0x1, P1 ;  /* 0x00000003bc07b211 */ /* 0x000fc600008f0cd8 */
[----:B------:R0:W-:Y:S04]  /*170c0*/  @!P2 ST.E.128 desc[UR54][R4.64], R12 ;  /* 0x0000000c0400a985 */ /* 0x0001e8000c101d36 */
[----:B------:R0:W-:Y:S02]  /*170d0*/  @!P3 ST.E.128 desc[UR54][R6.64], R36 ;  /* 0x000000240600b985 */ /* 0x0001e4000c101d36 */
.L_x_8804:
[----:B------:R-:W-:Y:S05]  /*170e0*/  BSYNC B1 ;  /* 0x0000000000017941 */ /* 0x000fea0003800000 */
.L_x_8803:
[----:B0-----:R-:W-:Y:S01]  /*170f0*/  VIADD R3, R49, 0x60 ;  /* 0x0000006031037836 */ /* 0x001fe20000000000 */
[----:B--2-4-:R-:W0:Y:S04]  /*17100*/  SHFL.IDX PT, R46, R46, 0x3, 0x181f ;  /* 0x00781f002e2e7f89 */ /* 0x014e2800000e0000 */
[----:B------:R-:W-:Y:S01]  /*17110*/  ISETP.GE.AND P0, PT, R3, R18, PT ;  /* 0x000000120300720c */ /* 0x000fe20003f06270 */
[----:B------:R-:W2:-:S12]  /*17120*/  SHFL.IDX PT, R0, R0, 0x3, 0x181f ;  /* 0x00781f0000007f89 */ /* 0x000e9800000e0000 */
[----:B------:R-:W-:Y:S05]  /*17130*/  @P0 BRA `(.L_x_8805) ;  /* 0x0000001800580947 */ /* 0x000fea0003800000 */
[----:B------:R-:W-:Y:S02]  /*17140*/  ULDC UR4, c[0x0][0xac8] ;  /* 0x0002b20000047ab9 */ /* 0x000fe40000000800 */
[----:B------:R-:W-:-:S13]  /*17150*/  ISETP.GE.AND P1, PT, R23, UR4, PT ;  /* 0x0000000417007c0c */ /* 0x000fda000bf26270 */
[----:B--2---:R-:W-:-:S04]  /*17160*/  @!P1 LEA R4, P0, R23, R0, 0x1 ;  /* 0x0000000017049211 */ /* 0x004fc800078008ff */
[----:B0-----:R-:W-:Y:S02]  /*17170*/  @!P1 LEA.HI.X R5, R23, R46, R217, 0x1, P0 ;  /* 0x0000002e17059211 */ /* 0x001fe400000f0cd9 */
[----:B------:R-:W-:-:S03]  /*17180*/  ISETP.GE.AND P0, PT, R188, UR4, PT ;  /* 0x00000004bc007c0c */ /* 0x000fc6000bf06270 */
[----:B------:R4:W-:Y:S10]  /*17190*/  @!P1 ST.E.128 desc[UR54][R4.64], R24 ;  /* 0x0000001804009985 */ /* 0x0009f4000c101d36 */
[----:B------:R-:W-:Y:S05]  /*171a0*/  @P0 BRA `(.L_x_8805) ;  /* 0x00000018003c0947 */ /* 0x000fea0003800000 */
[----:B----4-:R-:W-:-:S04]  /*171b0*/  LEA R4, P0, R188, R0, 0x1 ;  /* 0x00000000bc047211 */ /* 0x010fc800078008ff */
[----:B------:R-:W-:-:S05]  /*171c0*/  LEA.HI.X R5, R188, R46, R216, 0x1, P0 ;  /* 0x0000002ebc057211 */ /* 0x000fca00000f0cd8 */
[----:B------:R0:W-:Y:S01]  /*171d0*/  ST.E.128 desc[UR54][R4.64], R40 ;  /* 0x0000002804007985 */ /* 0x0001e2000c101d36 */
[----:B------:R-:W-:Y:S05]  /*171e0*/  BRA `(.L_x_8805) ;  /* 0x00000018002c7947 */ /* 0x000fea0003800000 */
.L_x_8798:
[----:B------:R-:W-:Y:S01]  /*171f0*/  ULDC.64 UR12, c[0x0][0xb08] ;  /* 0x0002c200000c7ab9 */ /* 0x000fe20000000a00 */
[----:B0-----:R-:W0:Y:S01]  /*17200*/  @P1 LDC R0, c[0x0][0xbec] ;  /* 0x0002fb00ff001b82 */ /* 0x001e220000000800 */
[----:B------:R-:W-:Y:S01]  /*17210*/  UIMAD UR10, UR11, UR12, URZ ;  /* 0x0000000c0b0a72a4 */ /* 0x000fe2000f8e023f */
[----:B------:R-:W-:Y:S01]  /*17220*/  IMAD.MOV.U32 R3, RZ, RZ, R13 ;  /* 0x000000ffff037224 */ /* 0x000fe200078e000d */
[----:B------:R-:W-:Y:S01]  /*17230*/  UIMAD.WIDE.U32 UR8, UR4, UR12, URZ ;  /* 0x0000000c040872a5 */ /* 0x000fe2000f8e003f */
[----:B------:R-:W-:Y:S01]  /*17240*/  VIADD R17, R17, 0x22820 ;  /* 0x0002282011117836 */ /* 0x000fe20000000000 */
[----:B------:R-:W-:Y:S01]  /*17250*/  UIMAD UR10, UR4, UR13, UR10 ;  /* 0x0000000d040a72a4 */ /* 0x000fe2000f8e020a */
[C---:B------:R-:W-:Y:S01]  /*17260*/  VIADD R21, R19.reuse, 0x10 ;  /* 0x0000001013157836 */ /* 0x040fe20000000000 */
[----:B------:R-:W-:Y:S01]  /*17270*/  USHF.R.S32.HI UR4, URZ, 0x1f, UR7 ;  /* 0x0000001f3f047899 */ /* 0x000fe20008011407 */
[----:B------:R-:W1:Y:S01]  /*17280*/  @P1 LDC R5, c[0x0][0xbf0] ;  /* 0x0002fc00ff051b82 */ /* 0x000e620000000800 */
[----:B------:R-:W-:Y:S01]  /*17290*/  UIADD3 UR9, UR9, UR10, URZ ;  /* 0x0000000a09097290 */ /* 0x000fe2000fffe03f */
[----:B------:R-:W-:Y:S01]  /*172a0*/  PRMT R17, RZ, 0x654, R17 ;  /* 0x00000654ff117816 */ /* 0x000fe20000000011 */
[C---:B------:R-:W-:Y:S01]  /*172b0*/  VIADD R25, R19.reuse, 0x18 ;  /* 0x0000001813197836 */ /* 0x040fe20000000000 */
[----:B------:R-:W-:Y:S01]  /*172c0*/  ULDC.64 UR10, c[0x0][0xb38] ;  /* 0x0002ce00000a7ab9 */ /* 0x000fe20000000a00 */
[----:B------:R-:W-:Y:S01]  /*172d0*/  VIADD R27, R19, 0x20 ;  /* 0x00000020131b7836 */ /* 0x000fe20000000000 */
[----:B------:R-:W-:Y:S01]  /*172e0*/  UIMAD.WIDE.U32 UR8, UR37, UR10, UR8 ;  /* 0x0000000a250872a5 */ /* 0x000fe2000f8e0008 */
[----:B------:R-:W-:Y:S01]  /*172f0*/  BSSY B1, `(.L_x_8806) ;  /* 0x000006a000017945 */ /* 0x000fe20003800000 */
[----:B------:R2:W-:Y:S01]  /*17300*/  SYNCS.ARRIVE.TRANS64.RED.A1T0 RZ, [R17+URZ], RZ ;  /* 0x000000ff11ff79a7 */ /* 0x0005e2000810043f */
[----:B------:R-:W-:Y:S01]  /*17310*/  SHF.R.S32.HI R93, RZ, 0x1f, R190 ;  /* 0x0000001fff5d7819 */ /* 0x000fe200000114be */
[----:B------:R-:W-:Y:S01]  /*17320*/  UIMAD UR9, UR37, UR11, UR9 ;  /* 0x0000000b250972a4 */ /* 0x000fe2000f8e0209 */
[----:B------:R-:W-:-:S02]  /*17330*/  SHF.R.S32.HI R20, RZ, 0x1f, R21 ;  /* 0x0000001fff147819 */ /* 0x000fc40000011415 */
[----:B------:R-:W-:Y:S01]  /*17340*/  ULDC.64 UR10, c[0x0][0xb40] ;  /* 0x0002d000000a7ab9 */ /* 0x000fe20000000a00 */
[----:B------:R-:W-:Y:S01]  /*17350*/  SHF.R.S32.HI R24, RZ, 0x1f, R25 ;  /* 0x0000001fff187819 */ /* 0x000fe20000011419 */
[----:B------:R-:W-:Y:S01]  /*17360*/  UIMAD UR4, UR4, UR10, URZ ;  /* 0x0000000a040472a4 */ /* 0x000fe2000f8e023f */
[----:B0-----:R-:W-:Y:S01]  /*17370*/  @P1 IMAD.HI.U32 R0, R13, R0, RZ ;  /* 0x000000000d001227 */ /* 0x001fe200078e00ff */
[----:B------:R-:W-:Y:S01]  /*17380*/  UIMAD.WIDE.U32 UR8, UR7, UR10, UR8 ;  /* 0x0000000a070872a5 */ /* 0x000fe2000f8e0008 */
[----:B------:R-:W-:Y:S01]  /*17390*/  SHF.R.S32.HI R26, RZ, 0x1f, R27 ;  /* 0x0000001fff1a7819 */ /* 0x000fe2000001141b */
[----:B------:R-:W-:Y:S01]  /*173a0*/  UIMAD UR4, UR7, UR11, UR4 ;  /* 0x0000000b070472a4 */ /* 0x000fe2000f8e0204 */
[----:B--2---:R-:W-:Y:S02]  /*173b0*/  VIADD R17, R19, 0x8 ;  /* 0x0000000813117836 */ /* 0x004fe40000000000 */
[----:B------:R-:W-:Y:S01]  /*173c0*/  ULDC.64 UR10, c[0x0][0xb48] ;  /* 0x0002d200000a7ab9 */ /* 0x000fe20000000a00 */
[----:B------:R-:W-:Y:S01]  /*173d0*/  UIADD3 UR9, UR9, UR4, URZ ;  /* 0x0000000409097290 */ /* 0x000fe2000fffe03f */
[----:B-1----:R-:W-:-:S02]  /*173e0*/  @P1 SHF.R.U32.HI R3, RZ, R5, R0 ;  /* 0x00000005ff031219 */ /* 0x002fc40000011600 */
[----:B------:R-:W-:Y:S01]  /*173f0*/  SHF.R.S32.HI R18, RZ, 0x1f, R17 ;  /* 0x0000001fff127819 */ /* 0x000fe20000011411 */
[----:B------:R-:W-:Y:S01]  /*17400*/  UIMAD.WIDE.U32 UR8, UR40, UR10, UR8 ;  /* 0x0000000a280872a5 */ /* 0x000fe2000f8e0008 */
[--C-:B------:R-:W-:Y:S01]  /*17410*/  SHF.R.S32.HI R0, RZ, 0x1f, R3.reuse ;  /* 0x0000001fff007819 */ /* 0x100fe20000011403 */
[----:B------:R-:W-:Y:S02]  /*17420*/  IMAD.MOV R7, RZ, RZ, -R3 ;  /* 0x000000ffff077224 */ /* 0x000fe400078e0a03 */
[----:B------:R-:W-:Y:S02]  /*17430*/  UIMAD UR40, UR40, UR11, UR9 ;  /* 0x0000000b282872a4 */ /* 0x000fe4000f8e0209 */
[----:B------:R-:W-:Y:S01]  /*17440*/  IMAD R7, R92, R7, R13 ;  /* 0x000000075c077224 */ /* 0x000fe200078e020d */
[----:B------:R-:W-:Y:S01]  /*17450*/  ULDC.64 UR10, c[0x0][0xb30] ;  /* 0x0002cc00000a7ab9 */ /* 0x000fe20000000a00 */
[----:B------:R-:W-:Y:S02]  /*17460*/  IMAD.U32 R5, RZ, RZ, UR9 ;  /* 0x00000009ff057e24 */ /* 0x000fe4000f8e00ff */
        /* <DEDUP_REMOVED lines=23> */
[----:B-12---:R-:W-:Y:S02]  /*175e0*/  @!P1 IMAD.WIDE R4, R19, 0x4, R6 ;  /* 0x0000000413049825 */ /* 0x006fe400078e0206 */
[----:B------:R-:W-:-:S03]  /*175f0*/  @!P4 LEA R8, P5, R17, R6, 0x2 ;  /* 0x000000061108c211 */ /* 0x000fc600078a10ff */
[----:B------:R1:W-:Y:S01]  /*17600*/  @!P1 ST.E.64 desc[UR54][R4.64], R90 ;  /* 0x0000005a04009985 */ /* 0x0003e2000c101b36 */
[----:B------:R-:W-:Y:S02]  /*17610*/  ISETP.GE.AND P1, PT, R27, UR4, PT ;  /* 0x000000041b007c0c */ /* 0x000fe4000bf26270 */
[-C--:B------:R-:W-:Y:S02]  /*17620*/  @!P4 LEA.HI.X R9, R17, R7.reuse, R18, 0x2, P5 ;  /* 0x000000071109c211 */ /* 0x080fe400028f1412 */
[-C--:B------:R-:W-:Y:S02]  /*17630*/  @!P3 LEA R10, P5, R21, R6.reuse, 0x2 ;  /* 0x00000006150ab211 */ /* 0x080fe400078a10ff */
[----:B------:R-:W-:Y:S01]  /*17640*/  @!P2 LEA R12, P6, R25, R6, 0x2 ;  /* 0x00000006190ca211 */ /* 0x000fe200078c10ff */
[----:B------:R2:W-:Y:S01]  /*17650*/  @!P4 ST.E.64 desc[UR54][R8.64], R88 ;  /* 0x000000580800c985 */ /* 0x0005e2000c101b36 */
[----:B------:R-:W-:Y:S02]  /*17660*/  @!P3 LEA.HI.X R11, R21, R7, R20, 0x2, P5 ;  /* 0x00000007150bb211 */ /* 0x000fe400028f1414 */
[----:B------:R-:W-:-:S02]  /*17670*/  ISETP.GE.AND P4, PT, R190, UR4, PT ;  /* 0x00000004be007c0c */ /* 0x000fc4000bf86270 */
[-C--:B------:R-:W-:Y:S01]  /*17680*/  @!P2 LEA.HI.X R13, R25, R7.reuse, R24, 0x2, P6 ;  /* 0x00000007190da211 */ /* 0x080fe200030f1418 */
[----:B------:R3:W-:Y:S01]  /*17690*/  @!P3 ST.E.64 desc[UR54][R10.64], R86 ;  /* 0x000000560a00b985 */ /* 0x0007e2000c101b36 */
[----:B------:R-:W-:Y:S02]  /*176a0*/  ISETP.GE.AND P3, PT, R200, UR4, PT ;  /* 0x00000004c8007c0c */ /* 0x000fe4000bf66270 */
[----:B------:R-:W-:Y:S01]  /*176b0*/  @!P1 LEA R14, P5, R27, R6, 0x2 ;  /* 0x000000061b0e9211 */ /* 0x000fe200078a10ff */
[----:B------:R4:W-:Y:S01]  /*176c0*/  @!P2 ST.E.64 desc[UR54][R12.64], R84 ;  /* 0x000000540c00a985 */ /* 0x0009e2000c101b36 */
[----:B------:R-:W-:Y:S02]  /*176d0*/  ISETP.GE.AND P2, PT, R199, UR4, PT ;  /* 0x00000004c7007c0c */ /* 0x000fe4000bf46270 */
[----:B------:R-:W-:-:S03]  /*176e0*/  @!P1 LEA.HI.X R15, R27, R7, R26, 0x2, P5 ;  /* 0x000000071b0f9211 */ /* 0x000fc600028f141a */
[-C--:B-1----:R-:W-:Y:S02]  /*176f0*/  @!P4 LEA R4, P6, R190, R6.reuse, 0x2 ;  /* 0x00000006be04c211 */ /* 0x082fe400078c10ff */
[----:B------:R1:W-:Y:S01]  /*17700*/  @!P1 ST.E.64 desc[UR54][R14.64], R82 ;  /* 0x000000520e009985 */ /* 0x0003e2000c101b36 */
[----:B------:R-:W-:Y:S02]  /*17710*/  ISETP.GE.AND P1, PT, R198, UR4, PT ;  /* 0x00000004c6007c0c */ /* 0x000fe4000bf26270 */
[-C--:B------:R-:W-:Y:S02]  /*17720*/  @!P4 LEA.HI.X R5, R190, R7.reuse, R93, 0x2, P6 ;  /* 0x00000007be05c211 */ /* 0x080fe400030f145d */
[CC--:B--2---:R-:W-:Y:S02]  /*17730*/  @!P3 LEA R8, P6, R200.reuse, R6.reuse, 0x2 ;  /* 0x00000006c808b211 */ /* 0x0c4fe400078c10ff */
        /* <DEDUP_REMOVED lines=11> */
[CC--:B-1----:R-:W-:Y:S01]  /*177f0*/  @!P4 LEA R14, P5, R197.reuse, R6.reuse, 0x2 ;  /* 0x00000006c50ec211 */ /* 0x0c2fe200078a10ff */
[----:B------:R1:W-:Y:S01]  /*17800*/  @!P1 ST.E.64 desc[UR54][R12.64], R74 ;  /* 0x0000004a0c009985 */ /* 0x0003e2000c101b36 */
[----:B--2---:R-:W-:Y:S02]  /*17810*/  @!P6 LEA R4, P3, R196, R6, 0x2 ;  /* 0x00000006c404e211 */ /* 0x004fe400078610ff */
        /* <DEDUP_REMOVED lines=13> */
[-C--:B-1----:R-:W-:Y:S02]  /*178f0*/  @!P4 LEA R12, P2, R193, R6.reuse, 0x2 ;  /* 0x00000006c10cc211 */ /* 0x082fe400078410ff */
[----:B------:R3:W-:Y:S01]  /*17900*/  @!P1 ST.E.64 desc[UR54][R10.64], R66 ;  /* 0x000000420a009985 */ /* 0x0007e2000c101b36 */
[CC--:B--2---:R-:W-:Y:S02]  /*17910*/  @!P6 LEA R14, P1, R192.reuse, R6.reuse, 0x2 ;  /* 0x00000006c00ee211 */ /* 0x0c4fe400078210ff */
[----:B------:R-:W-:Y:S02]  /*17920*/  @!P5 LEA R6, P3, R191, R6, 0x2 ;  /* 0x00000006bf06d211 */ /* 0x000fe400078610ff */
[-C--:B------:R-:W-:Y:S02]  /*17930*/  @!P4 LEA.HI.X R13, R193, R7.reuse, R205, 0x2, P2 ;  /* 0x00000007c10dc211 */ /* 0x080fe400010f14cd */
[-C--:B------:R-:W-:Y:S02]  /*17940*/  @!P6 LEA.HI.X R15, R192, R7.reuse, R204, 0x2, P1 ;  /* 0x00000007c00fe211 */ /* 0x080fe400008f14cc */
[----:B------:R-:W-:Y:S01]  /*17950*/  @!P5 LEA.HI.X R7, R191, R7, R203, 0x2, P3 ;  /* 0x00000007bf07d211 */ /* 0x000fe200018f14cb */
[----:B------:R3:W-:Y:S04]  /*17960*/  @!P4 ST.E.64 desc[UR54][R12.64], R64 ;  /* 0x000000400c00c985 */ /* 0x0007e8000c101b36 */
[----:B------:R3:W-:Y:S04]  /*17970*/  @!P6 ST.E.64 desc[UR54][R14.64], R62 ;  /* 0x0000003e0e00e985 */ /* 0x0007e8000c101b36 */
[----:B------:R3:W-:Y:S02]  /*17980*/  @!P5 ST.E.64 desc[UR54][R6.64], R60 ;  /* 0x0000003c0600d985 */ /* 0x0007e4000c101b36 */
.L_x_8807:
[----:B------:R-:W-:Y:S05]  /*17990*/  BSYNC B1 ;  /* 0x0000000000017941 */ /* 0x000fea0003800000 */
.L_x_8806:
[----:B--23--:R2:W3:Y:S04]  /*179a0*/  SHFL.IDX PT, R7, R3, 0x1, 0x1c1f ;  /* 0x003c1f0003077f89 */ /* 0x00c4e800000e0000 */
[----:B-1----:R2:W1:Y:S01]  /*179b0*/  SHFL.IDX PT, R6, R0, 0x1, 0x1c1f ;  /* 0x003c1f0000067f89 */ /* 0x00246200000e0000 */
[----:B------:R-:W-:Y:S05]  /*179c0*/  @P0 BRA `(.L_x_8805) ;  /* 0x0000001000340947 */ /* 0x000fea0003800000 */
[----:B------:R-:W-:Y:S02]  /*179d0*/  ULDC UR4, c[0x0][0xac8] ;  /* 0x0002b20000047ab9 */ /* 0x000fe40000000800 */
[----:B------:R-:W-:Y:S02]  /*179e0*/  ISETP.GE.AND P5, PT, R17, UR4, PT ;  /* 0x0000000411007c0c */ /* 0x000fe4000bfa6270 */
[----:B------:R-:W-:Y:S02]  /*179f0*/  ISETP.GE.AND P2, PT, R25, UR4, PT ;  /* 0x0000000419007c0c */ /* 0x000fe4000bf46270 */
[----:B------:R-:W-:Y:S02]  /*17a00*/  ISETP.GE.AND P1, PT, R21, UR4, PT ;  /* 0x0000000415007c0c */ /* 0x000fe4000bf26270 */
[----:B------:R-:W-:Y:S02]  /*17a10*/  ISETP.GE.AND P0, PT, R19, UR4, PT ;  /* 0x0000000413007c0c */ /* 0x000fe4000bf06270 */
[----:B------:R-:W-:-:S05]  /*17a20*/  ISETP.GE.AND P3, PT, R27, UR4, PT ;  /* 0x000000041b007c0c */ /* 0x000fca000bf66270 */
[----:B-1----:R-:W-:-:S04]  /*17a30*/  @!P5 LEA R8, P4, R17, R6, 0x2 ;  /* 0x000000061108d211 */ /* 0x002fc800078810ff */
[-C--:B---3--:R-:W-:Y:S02]  /*17a40*/  @!P5 LEA.HI.X R9, R17, R7.reuse, R18, 0x2, P4 ;  /* 0x000000071109d211 */ /* 0x088fe400020f1412 */
[-C--:B------:R-:W-:Y:S01]  /*17a50*/  @!P2 LEA R12, P4, R25, R6.reuse, 0x2 ;  /* 0x00000006190ca211 */ /* 0x080fe200078810ff */
[----:B------:R-:W-:Y:S01]  /*17a60*/  @!P0 IMAD.WIDE R4, R19, 0x4, R6 ;  /* 0x0000000413048825 */ /* 0x000fe200078e0206 */
[----:B------:R-:W-:Y:S02]  /*17a70*/  @!P1 LEA R10, P6, R21, R6, 0x2 ;  /* 0x00000006150a9211 */ /* 0x000fe400078c10ff */
[-C--:B------:R-:W-:Y:S02]  /*17a80*/  @!P2 LEA.HI.X R13, R25, R7.reuse, R24, 0x2, P4 ;  /* 0x00000007190da211 */ /* 0x080fe400020f1418 */
[----:B------:R-:W-:Y:S01]  /*17a90*/  ISETP.GE.AND P4, PT, R190, UR4, PT ;  /* 0x00000004be007c0c */ /* 0x000fe2000bf86270 */
[----:B------:R1:W-:Y:S01]  /*17aa0*/  @!P0 ST.E.64 desc[UR54][R4.64], R32 ;  /* 0x0000002004008985 */ /* 0x0003e2000c101b36 */
[----:B------:R-:W-:-:S02]  /*17ab0*/  @!P1 LEA.HI.X R11, R21, R7, R20, 0x2, P6 ;  /* 0x00000007150b9211 */ /* 0x000fc400030f1414 */
[----:B------:R-:W-:Y:S01]  /*17ac0*/  ISETP.GE.AND P0, PT, R200, UR4, PT ;  /* 0x00000004c8007c0c */ /* 0x000fe2000bf06270 */
[----:B------:R3:W-:Y:S01]  /*17ad0*/  @!P5 ST.E.64 desc[UR54][R8.64], R34 ;  /* 0x000000220800d985 */ /* 0x0007e2000c101b36 */
[----:B------:R-:W-:-:S03]  /*17ae0*/  @!P3 LEA R14, P6, R27, R6, 0x2 ;  /* 0x000000061b0eb211 */ /* 0x000fc600078c10ff */
[----:B------:R4:W-:Y:S01]  /*17af0*/  @!P1 ST.E.64 desc[UR54][R10.64], R36 ;  /* 0x000000240a009985 */ /* 0x0009e2000c101b36 */
[----:B------:R-:W-:Y:S02]  /*17b00*/  ISETP.GE.AND P1, PT, R199, UR4, PT ;  /* 0x00000004c7007c0c */ /* 0x000fe4000bf26270 */
[-C--:B------:R-:W-:Y:S01]  /*17b10*/  @!P3 LEA.HI.X R15, R27, R7.reuse, R26, 0x2, P6 ;  /* 0x000000071b0fb211 */ /* 0x080fe200030f141a */
[----:B------:R5:W-:Y:S01]  /*17b20*/  @!P2 ST.E.64 desc[UR54][R12.64], R38 ;  /* 0x000000260c00a985 */ /* 0x000be2000c101b36 */
[-C--:B------:R-:W-:Y:S02]  /*17b30*/  @!P4 LEA R20, P5, R190, R6.reuse, 0x2 ;  /* 0x00000006be14c211 */ /* 0x080fe400078a10ff */
[----:B------:R-:W-:Y:S01]  /*17b40*/  ISETP.GE.AND P2, PT, R198, UR4, PT ;  /* 0x00000004c6007c0c */ /* 0x000fe2000bf46270 */
[----:B------:R-:W-:Y:S01]  /*17b50*/  @!P3 ST.E.64 desc[UR54][R14.64], R40 ;  /* 0x000000280e00b985 */ /* 0x000fe2000c101b36 */
[----:B------:R-:W-:Y:S02]  /*17b60*/  @!P4 LEA.HI.X R21, R190, R7, R93, 0x2, P5 ;  /* 0x00000007be15c211 */ /* 0x000fe400028f145d */
[----:B------:R-:W-:-:S03]  /*17b70*/  @!P0 LEA R24, P3, R200, R6, 0x2 ;  /* 0x00000006c8188211 */ /* 0x000fc600078610ff */
[----:B------:R-:W-:Y:S01]  /*17b80*/  @!P4 ST.E.64 desc[UR54][R20.64], R42 ;  /* 0x0000002a1400c985 */ /* 0x000fe2000c101b36 */
[----:B------:R-:W-:Y:S02]  /*17b90*/  ISETP.GE.AND P4, PT, R197, UR4, PT ;  /* 0x00000004c5007c0c */ /* 0x000fe4000bf86270 */
[CC--:B-1----:R-:W-:Y:S02]  /*17ba0*/  @!P1 LEA R4, P5, R199.reuse, R6.reuse, 0x2 ;  /* 0x00000006c7049211 */ /* 0x0c2fe400078a10ff */
[-C--:B------:R-:W-:Y:S02]  /*17bb0*/  @!P0 LEA.HI.X R25, R200, R7.reuse, R212, 0x2, P3 ;  /* 0x00000007c8198211 */ /* 0x080fe400018f14d4 */
[----:B------:R-:W-:Y:S02]  /*17bc0*/  ISETP.GE.AND P3, PT, R196, UR4, PT ;  /* 0x00000004c4007c0c */ /* 0x000fe4000bf66270 */
[----:B---3--:R-:W-:Y:S01]  /*17bd0*/  @!P2 LEA R8, P6, R198, R6, 0x2 ;  /* 0x00000006c608a211 */ /* 0x008fe200078c10ff */
[----:B------:R-:W-:Y:S01]  /*17be0*/  @!P0 ST.E.64 desc[UR54][R24.64], R44 ;  /* 0x0000002c18008985 */ /* 0x000fe2000c101b36 */
[----:B------:R-:W-:-:S02]  /*17bf0*/  @!P1 LEA.HI.X R5, R199, R7, R211, 0x2, P5 ;  /* 0x00000007c7059211 */ /* 0x000fc400028f14d3 */
[-C--:B------:R-:W-:Y:S02]  /*17c00*/  @!P2 LEA.HI.X R9, R198, R7.reuse, R210, 0x2, P6 ;  /* 0x00000007c609a211 */ /* 0x080fe400030f14d2 */
[----:B------:R-:W-:Y:S01]  /*17c10*/  ISETP.GE.AND P0, PT, R195, UR4, PT ;  /* 0x00000004c3007c0c */ /* 0x000fe2000bf06270 */
[----:B------:R1:W-:Y:S01]  /*17c20*/  @!P1 ST.E.64 desc[UR54][R4.64], R46 ;  /* 0x0000002e04009985 */ /* 0x0003e2000c101b36 */
        /* <DEDUP_REMOVED lines=8> */
[C---:B-1----:R-:W-:Y:S02]  /*17cb0*/  @!P0 LEA R4, P4, R195.reuse, R6, 0x2 ;  /* 0x00000006c3048211 */ /* 0x042fe400078810ff */
[-C--:B------:R-:W-:Y:S02]  /*17cc0*/  @!P3 LEA.HI.X R13, R196, R7.reuse, R208, 0x2, P6 ;  /* 0x00000007c40db211 */ /* 0x080fe400030f14d0 */
[----:B------:R-:W-:-:S03]  /*17cd0*/  @!P0 LEA.HI.X R5, R195, R7, R207, 0x2, P4 ;  /* 0x00000007c3058211 */ /* 0x000fc600020f14cf */
[CC--:B---3--:R-:W-:Y:S01]  /*17ce0*/  @!P2 LEA R8, P4, R193.reuse, R6.reuse, 0x2 ;  /* 0x00000006c108a211 */ /* 0x0c8fe200078810ff */
[----:B------:R4:W-:Y:S01]  /*17cf0*/  @!P3 ST.E.64 desc[UR54][R12.64], R52 ;  /* 0x000000340c00b985 */ /* 0x0009e2000c101b36 */
[-C--:B------:R-:W-:Y:S02]  /*17d00*/  @!P5 LEA R14, P3, R194, R6.reuse, 0x2 ;  /* 0x00000006c20ed211 */ /* 0x080fe400078610ff */
[----:B------:R-:W-:Y:S01]  /*17d10*/  @!P1 LEA R20, P6, R192, R6, 0x2 ;  /* 0x00000006c0149211 */ /* 0x000fe200078c10ff */
        /* <DEDUP_REMOVED lines=13> */
.L_x_8796:
[----:B------:R-:W0:Y:S01]  /*17df0*/  LDC.64 R4, c[0x0][0xc00] ;  /* 0x00030000ff047b82 */ /* 0x000e220000000a00 */
[----:B------:R-:W-:Y:S01]  /*17e00*/  ULDC.64 UR8, c[0x0][0xc00] ;  /* 0x0003000000087ab9 */ /* 0x000fe20000000a00 */
[----:B------:R-:W-:Y:S01]  /*17e10*/  IMAD.MOV.U32 R3, RZ, RZ, RZ ;  /* 0x000000ffff037224 */ /* 0x000fe200078e00ff */
[----:B------:R-:W-:-:S05]  /*17e20*/  UIMAD.WIDE UR8, UR38, 0x4, UR8 ;  /* 0x00000004260878a5 */ /* 0x000fca000f8e0208 */
[----:B------:R-:W1:Y:S01]  /*17e30*/  LDC.64 R6, c[0x0][0xc08] ;  /* 0x00030200ff067b82 */ /* 0x000e620000000a00 */
[----:B0-----:R-:W-:Y:S01]  /*17e40*/  ISETP.NE.U32.AND P0, PT, R4, RZ, PT ;  /* 0x000000ff0400720c */ /* 0x001fe20003f05070 */
[----:B------:R-:W-:Y:S01]  /*17e50*/  IMAD.U32 R4, RZ, RZ, UR8 ;  /* 0x00000008ff047e24 */ /* 0x000fe2000f8e00ff */
[----:B------:R-:W-:Y:S01]  /*17e60*/  R2UR UR4, R5 ;  /* 0x00000000050472ca */ /* 0x000fe200000e0000 */
[----:B------:R-:W-:Y:S01]  /*17e70*/  IMAD.U32 R5, RZ, RZ, UR9 ;  /* 0x00000009ff057e24 */ /* 0x000fe2000f8e00ff */
[----:B-1----:R-:W-:-:S09]  /*17e80*/  ISETP.NE.U32.AND P1, PT, R6, RZ, PT ;  /* 0x000000ff0600720c */ /* 0x002fd20003f25070 */
[----:B------:R-:W-:Y:S02]  /*17e90*/  VOTEU.ANY UP0, P0 ;  /* 0x00000000003f7886 */ /* 0x000fe40000000100 */
[----:B------:R-:W-:Y:S01]  /*17ea0*/  UISETP.NE.AND.EX UP0, UPT, UR4, URZ, UPT, UP0 ;  /* 0x0000003f0400728c */ /* 0x000fe2000bf05300 */
[----:B------:R-:W-:Y:S01]  /*17eb0*/  R2UR UR4, R7 ;  /* 0x00000000070472ca */ /* 0x000fe200000e0000 */
[----:B------:R-:W-:-:S04]  /*17ec0*/  VOTEU.ANY UP1, P1 ;  /* 0x00000000003f7886 */ /* 0x000fc80000820100 */
[----:B------:R-:W-:-:S08]  /*17ed0*/  PLOP3.LUT P0, PT, PT, PT, UP0, 0x80, 0x0 ;  /* 0x000000000000781c */ /* 0x000fd00003f0f008 */
[----:B------:R-:W-:-:S06]  /*17ee0*/  UISETP.NE.AND.EX UP1, UPT, UR4, URZ, UPT, UP1 ;  /* 0x0000003f0400728c */ /* 0x000fcc000bf25310 */
[----:B------:R-:W-:Y:S01]  /*17ef0*/  PLOP3.LUT P1, PT, PT, PT, UP1, 0x80, 0x0 ;  /* 0x000000000000781c */ /* 0x000fe20003f2f018 */
[----:B------:R0:W5:Y:S01]  /*17f00*/  @P0 LDG.E R3, desc[UR54][R4.64] ;  /* 0x0000003604030981 */ /* 0x000162000c1e1900 */
[----:B------:R-:W-:Y:S02]  /*17f10*/  ULDC UR4, c[0x0][0xa88] ;  /* 0x0002a20000047ab9 */ /* 0x000fe40000000800 */
[----:B------:R-:W-:Y:S01]  /*17f20*/  IMAD.U32 R0, RZ, RZ, UR4 ;  /* 0x00000004ff007e24 */ /* 0x000fe2000f8e00ff */
[----:B------:R-:W-:Y:S02]  /*17f30*/  @UP1 ULDC.64 UR8, c[0x0][0xc08] ;  /* 0x0003020000081ab9 */ /* 0x000fe40000000a00 */
[----:B------:R-:W-:-:S06]  /*17f40*/  @UP1 UIMAD.WIDE UR8, UR38, 0x4, UR8 ;  /* 0x00000004260818a5 */ /* 0x000fcc000f8e0208 */
[----:B------:R-:W-:Y:S02]  /*17f50*/  IMAD.U32 R6, RZ, RZ, UR8 ;  /* 0x00000008ff067e24 */ /* 0x000fe4000f8e00ff */
[----:B------:R-:W-:-:S05]  /*17f60*/  IMAD.U32 R7, RZ, RZ, UR9 ;  /* 0x00000009ff077e24 */ /* 0x000fca000f8e00ff */
[----:B------:R0:W5:Y:S01]  /*17f70*/  @P1 LDG.E R0, desc[UR54][R6.64] ;  /* 0x0000003606001981 */ /* 0x000162000c1e1900 */
[----:B------:R-:W-:Y:S05]  /*17f80*/  @P1 BRA `(.L_x_8808) ;  /* 0x0000000000101947 */ /* 0x000fea0003800000 */
[----:B------:R-:W-:Y:S05]  /*17f90*/  @!P0 BRA `(.L_x_8808) ;  /* 0x00000000000c8947 */ /* 0x000fea0003800000 */
[----:B0-----:R-:W2:Y:S04]  /*17fa0*/  LDG.E R7, desc[UR54][R4.64] ;  /* 0x0000003604077981 */ /* 0x001ea8000c1e1900 */
[----:B-----5:R-:W2:Y:S02]  /*17fb0*/  LDG.E R0, desc[UR54][R4.64+0x4] ;  /* 0x0000043604007981 */ /* 0x020ea4000c1e1900 */
[----:B--2---:R-:W-:-:S07]  /*17fc0*/  IMAD.IADD R0, R0, 0x1, -R7 ;  /* 0x0000000100007824 */ /* 0x004fce00078e0a07 */
.L_x_8808:
[----:B-----5:R-:W-:Y:S01]  /*17fd0*/  R2UR UR16, R3 ;  /* 0x00000000031072ca */ /* 0x020fe200000e0000 */
[----:B------:R-:W-:Y:S01]  /*17fe0*/  USHF.R.S32.HI UR7, URZ, 0x1f, UR38 ;  /* 0x0000001f3f077899 */ /* 0x000fe20008011426 */
[----:B------:R-:W-:Y:S01]  /*17ff0*/  ISETP.GT.AND P0, PT, R218, 0x7f, PT ;  /* 0x0000007fda00780c */ /* 0x000fe20003f04270 */
[----:B------:R-:W-:Y:S01]  /*18000*/  USEL UR4, UR38, URZ, !UP0 ;  /* 0x0000003f26047287 */ /* 0x000fe2000c000000 */
[----:B------:R-:W-:Y:S01]  /*18010*/  BSSY B1, `(.L_x_8809) ;  /* 0x000003a000017945 */ /* 0x000fe20003800000 */
[----:B------:R-:W-:-:S08]  /*18020*/  USEL UR7, UR7, URZ, !UP0 ;  /* 0x0000003f07077287 */ /* 0x000fd0000c000000 */
[----:B------:R-:W-:Y:S02]  /*18030*/  USHF.R.S32.HI UR16, URZ, 0x1f, UR16 ;  /* 0x0000001f3f107899 */ /* 0x000fe40008011410 */
[----:B------:R-:W-:Y:S10]  /*18040*/  @P0 BRA `(.L_x_8810) ;  /* 0x0000000000d80947 */ /* 0x000ff40003800000 */
[----:B0-----:R-:W0:Y:S01]  /*18050*/  S2R R5, SR_TID.X ;  /* 0x0000000000057919 */ /* 0x001e220000002100 */
[----:B------:R-:W1:Y:S01]  /*18060*/  LDC R9, c[0x0][0xbe8] ;  /* 0x0002fa00ff097b82 */ /* 0x000e620000000800 */
[----:B------:R-:W-:Y:S02]  /*18070*/  IMAD.U32 R8, RZ, RZ, UR39 ;  /* 0x00000027ff087e24 */ /* 0x000fe4000f8e00ff */
[----:B-1----:R-:W-:-:S03]  /*18080*/  IMAD R4, R0, R9, RZ ;  /* 0x0000000900047224 */ /* 0x002fc600078e02ff */
        /* <DEDUP_REMOVED lines=12> */
[----:B------:R-:W-:Y:S02]  /*18150*/  UIMAD.WIDE.U32 UR14, UR8, UR37, URZ ;  /* 0x00000025080e72a5 */ /* 0x000fe4000f8e003f */
[----:B------:R-:W1:Y:S01]  /*18160*/  @P0 LDC R10, c[0x0][0xbf0] ;  /* 0x0002fc00ff0a0b82 */ /* 0x000e620000000800 */
[----:B------:R-:W-:Y:S02]  /*18170*/  UIMAD UR18, UR9, UR37, URZ ;  /* 0x00000025091272a4 */ /* 0x000fe4000f8e023f */
[----:B------:R-:W-:Y:S01]  /*18180*/  UIMAD UR11, UR11, UR4, URZ ;  /* 0x000000040b0b72a4 */ /* 0x000fe2000f8e023f */
[----:B------:R-:W-:Y:S01]  /*18190*/  IMAD.U32 R4, RZ, RZ, UR14 ;  /* 0x0000000eff047e24 */ /* 0x000fe2000f8e00ff */
[----:B------:R-:W-:Y:S01]  /*181a0*/  UIMAD.WIDE.U32 UR8, UR10, UR4, URZ ;  /* 0x000000040a0872a5 */ /* 0x000fe2000f8e003f */
[----:B------:R-:W-:Y:S01]  /*181b0*/  IMAD.U32 R5, RZ, RZ, UR15 ;  /* 0x0000000fff057e24 */ /* 0x000fe2000f8e00ff */
[----:B------:R-:W-:-:S02]  /*181c0*/  UIADD3 UR14, UR18, UR15, URZ ;  /* 0x0000000f120e7290 */ /* 0x000fc4000fffe03f */
[----:B------:R-:W-:Y:S01]  /*181d0*/  UIMAD UR11, UR10, UR7, UR11 ;  /* 0x000000070a0b72a4 */ /* 0x000fe2000f8e020b */
[----:B------:R-:W-:-:S03]  /*181e0*/  ULDC.64 UR12, c[0x0][UR17+0x228] ;  /* 0x00008a00110c7abb */ /* 0x000fc60008000a00 */
[----:B------:R-:W-:Y:S01]  /*181f0*/  UIADD3 UR11, UR9, UR11, URZ ;  /* 0x0000000b090b7290 */ /* 0x000fe2000fffe03f */
[----:B------:R-:W-:Y:S01]  /*18200*/  IMAD.U32 R11, RZ, RZ, UR14 ;  /* 0x0000000eff0b7e24 */ /* 0x000fe2000f8e00ff */
[----:B------:R-:W-:Y:S01]  /*18210*/  UIMAD.WIDE.U32 UR20, UR12, UR19, URZ ;  /* 0x000000130c1472a5 */ /* 0x000fe2000f8e003f */
[----:B0-----:R-:W-:Y:S01]  /*18220*/  @P0 IMAD.HI.U32 R7, R8, R7, RZ ;  /* 0x0000000708070227 */ /* 0x001fe200078e00ff */
[----:B------:R-:W-:-:S04]  /*18230*/  UIMAD UR10, UR13, UR19, URZ ;  /* 0x000000130d0a72a4 */ /* 0x000fc8000f8e023f */
[----:B------:R-:W-:Y:S01]  /*18240*/  UIADD3 UR10, UR10, UR21, URZ ;  /* 0x000000150a0a7290 */ /* 0x000fe2000fffe03f */
[----:B-1----:R-:W-:Y:S02]  /*18250*/  @P0 SHF.R.U32.HI R6, RZ, R10, R7 ;  /* 0x0000000aff060219 */ /* 0x002fe40000011607 */
[----:B------:R-:W-:Y:S01]  /*18260*/  IADD3 R5, P0, P1, R4, UR8, R3 ;  /* 0x0000000804057c10 */ /* 0x000fe2000f91e003 */
[----:B------:R-:W-:Y:S01]  /*18270*/  IMAD.U32 R4, RZ, RZ, UR16 ;  /* 0x00000010ff047e24 */ /* 0x000fe2000f8e00ff */
[----:B------:R-:W-:Y:S01]  /*18280*/  ULDC.64 UR8, c[0x0][UR17+0x210] ;  /* 0x0000840011087abb */ /* 0x000fe20008000a00 */
[----:B------:R-:W-:-:S04]  /*18290*/  IMAD.MOV R7, RZ, RZ, -R6 ;  /* 0x000000ffff077224 */ /* 0x000fc800078e0a06 */
[----:B------:R-:W-:Y:S01]  /*182a0*/  IMAD R7, R9, R7, R8 ;  /* 0x0000000709077224 */ /* 0x000fe200078e0208 */
[----:B------:R-:W-:Y:S02]  /*182b0*/  IADD3.X R8, R11, UR11, R4, P0, P1 ;  /* 0x0000000b0b087c10 */ /* 0x000fe400087e2404 */
[----:B------:R-:W-:Y:S01]  /*182c0*/  IADD3 R4, P0, P1, R6, UR20, R5 ;  /* 0x0000001406047c10 */ /* 0x000fe2000f91e005 */
[----:B------:R-:W-:Y:S01]  /*182d0*/  IMAD R9, R7, UR9, RZ ;  /* 0x0000000907097c24 */ /* 0x000fe2000f8e02ff */
[----:B------:R-:W-:Y:S02]  /*182e0*/  SHF.R.S32.HI R5, RZ, 0x1f, R6 ;  /* 0x0000001fff057819 */ /* 0x000fe40000011406 */
[----:B------:R-:W-:Y:S02]  /*182f0*/  SHF.R.S32.HI R6, RZ, 0x1f, R7 ;  /* 0x0000001fff067819 */ /* 0x000fe40000011407 */
[----:B------:R-:W-:Y:S01]  /*18300*/  IADD3.X R5, R5, UR10, R8, P0, P1 ;  /* 0x0000000a05057c10 */ /* 0x000fe200087e2408 */
[----:B------:R-:W-:Y:S01]  /*18310*/  ULDC.64 UR10, c[0x0][0xba8] ;  /* 0x0002ea00000a7ab9 */ /* 0x000fe20000000a00 */
[----:B------:R-:W-:Y:S01]  /*18320*/  @!UP0 ULDC UR10, c[0x0][0xb50] ;  /* 0x0002d400000a8ab9 */ /* 0x000fe20000000800 */
[----:B------:R-:W-:Y:S01]  /*18330*/  IMAD R9, R6, UR8, R9 ;  /* 0x0000000806097c24 */ /* 0x000fe2000f8e0209 */
[----:B------:R-:W-:Y:S01]  /*18340*/  @!UP0 ULDC UR11, c[0x0][0xb54] ;  /* 0x0002d500000b8ab9 */ /* 0x000fe20000000800 */
[----:B------:R-:W-:-:S04]  /*18350*/  IMAD.WIDE.U32 R4, R7, UR8, R4 ;  /* 0x0000000807047c25 */ /* 0x000fc8000f8e0004 */
[----:B------:R-:W-:Y:S01]  /*18360*/  IMAD.IADD R5, R5, 0x1, R9 ;  /* 0x0000000105057824 */ /* 0x000fe200078e0209 */
[----:B------:R-:W-:-:S04]  /*18370*/  LEA R6, P0, R4, UR10, 0x2 ;  /* 0x0000000a04067c11 */ /* 0x000fc8000f8010ff */
[----:B------:R-:W-:Y:S01]  /*18380*/  LEA.HI.X R7, R4, UR11, R5, 0x2, P0 ;  /* 0x0000000b04077c11 */ /* 0x000fe200080f1405 */
[----:B------:R-:W-:-:S05]  /*18390*/  IMAD.MOV.U32 R5, RZ, RZ, -0x800000 ;  /* 0xff800000ff057424 */ /* 0x000fca00078e00ff */
[----:B------:R1:W-:Y:S03]  /*183a0*/  STG.E desc[UR54][R6.64], R5 ;  /* 0x0000000506007986 */ /* 0x0003e6000c101936 */
.L_x_8810:
[----:B------:R-:W-:Y:S05]  /*183b0*/  BSYNC B1 ;  /* 0x0000000000017941 */ /* 0x000fea0003800000 */
.L_x_8809:
[----:B------:R-:W-:-:S06]  /*183c0*/  UISETP.GT.AND UP0, UPT, UR45, 0x1, UPT ;  /* 0x000000012d00788c */ /* 0x000fcc000bf04270 */
[----:B------:R-:W-:-:S13]  /*183d0*/  PLOP3.LUT P0, PT, PT, PT, UP0, 0x80, 0x0 ;  /* 0x000000000000781c */ /* 0x000fda0003f0f008 */
[----:B------:R-:W-:Y:S05]  /*183e0*/  @P0 BRA `(.L_x_8805) ;  /* 0x0000000400ac0947 */ /* 0x000fea0003800000 */
[----:B------:R-:W2:Y:S01]  /*183f0*/  LDC R11, c[0x0][0xbe8] ;  /* 0x0002fa00ff0b7b82 */ /* 0x000ea20000000800 */
[C---:B------:R-:W-:Y:S01]  /*18400*/  R2UR UR11, R3.reuse ;  /* 0x00000000030b72ca */ /* 0x040fe200000e0000 */
[----:B------:R-:W-:Y:S01]  /*18410*/  ULDC.64 UR12, c[0x0][0xaa0] ;  /* 0x0002a800000c7ab9 */ /* 0x000fe20000000a00 */
[----:B------:R-:W-:Y:S01]  /*18420*/  R2UR UR8, R3 ;  /* 0x00000000030872ca */ /* 0x000fe200000e0000 */
[----:B------:R-:W-:Y:S01]  /*18430*/  UIMAD UR10, UR16, UR12, URZ ;  /* 0x0000000c100a72a4 */ /* 0x000fe2000f8e023f */
[----:B------:R-:W-:Y:S01]  /*18440*/  IMAD R3, R189, 0x20, R201 ;  /* 0x00000020bd037824 */ /* 0x000fe200078e02c9 */
[----:B------:R-:W-:Y:S03]  /*18450*/  BSSY B1, `(.L_x_8811) ;  /* 0x000003a000017945 */ /* 0x000fe60003800000 */
[----:B------:R-:W-:-:S04]  /*18460*/  VIADD R8, R3, UR39 ;  /* 0x0000002703087c36 */ /* 0x000fc80008000000 */
[----:B------:R-:W-:Y:S01]  /*18470*/  IMAD.MOV.U32 R3, RZ, RZ, R8 ;  /* 0x000000ffff037224 */ /* 0x000fe200078e0008 */
[----:B------:R-:W-:Y:S02]  /*18480*/  UIMAD UR10, UR11, UR13, UR10 ;  /* 0x0000000d0b0a72a4 */ /* 0x000fe4000f8e020a */
[----:B------:R-:W-:-:S04]  /*18490*/  UIMAD.WIDE.U32 UR8, UR8, UR12, URZ ;  /* 0x0000000c080872a5 */ /* 0x000fc8000f8e003f */
[----:B------:R-:W-:-:S03]  /*184a0*/  UIADD3 UR9, UR9, UR10, URZ ;  /* 0x0000000a09097290 */ /* 0x000fc6000fffe03f */
[----:B------:R-:W-:Y:S01]  /*184b0*/  ULDC.64 UR10, c[0x0][0xae8] ;  /* 0x0002ba00000a7ab9 */ /* 0x000fe20000000a00 */
[----:B--2---:R-:W-:Y:S01]  /*184c0*/  ISETP.NE.AND P0, PT, R11, 0x1, PT ;  /* 0x000000010b00780c */ /* 0x004fe20003f05270 */
[----:B------:R-:W-:-:S04]  /*184d0*/  UIMAD.WIDE.U32 UR8, UR37, UR10, UR8 ;  /* 0x0000000a250872a5 */ /* 0x000fc8000f8e0008 */
[----:B------:R-:W-:-:S03]  /*184e0*/  UIMAD UR9, UR37, UR11, UR9 ;  /* 0x0000000b250972a4 */ /* 0x000fc6000f8e0209 */
[----:B------:R-:W-:Y:S02]  /*184f0*/  ULDC.64 UR10, c[0x0][0xaf0] ;  /* 0x0002bc00000a7ab9 */ /* 0x000fe40000000a00 */
[----:B------:R-:W-:Y:S02]  /*18500*/  UIMAD UR7, UR7, UR10, URZ ;  /* 0x0000000a070772a4 */ /* 0x000fe4000f8e023f */
[----:B------:R-:W-:Y:S01]  /*18510*/  UIMAD.WIDE.U32 UR8, UR4, UR10, UR8 ;  /* 0x0000000a040872a5 */ /* 0x000fe2000f8e0008 */
[----:B01----:R-:W0:Y:S01]  /*18520*/  @P0 LDC R5, c[0x0][0xbec] ;  /* 0x0002fb00ff050b82 */ /* 0x003e220000000800 */
[----:B------:R-:W-:-:S03]  /*18530*/  UIMAD UR7, UR4, UR11, UR7 ;  /* 0x0000000b040772a4 */ /* 0x000fc6000f8e0207 */
[----:B------:R-:W-:Y:S01]  /*18540*/  ULDC.64 UR10, c[0x0][0xae0] ;  /* 0x0002b800000a7ab9 */ /* 0x000fe20000000a00 */
[----:B------:R-:W-:-:S03]  /*18550*/  UIADD3 UR4, UR9, UR7, URZ ;  /* 0x0000000709047290 */ /* 0x000fc6000fffe03f */
        /* <DEDUP_REMOVED lines=16> */
[----:B------:R-:W-:Y:S02]  /*18660*/  VIADD R8, R201, UR39 ;  /* 0x00000027c9087c36 */ /* 0x000fe40008000000 */
[----:B------:R-:W-:Y:S02]  /*18670*/  IMAD R11, R0, R11, RZ ;  /* 0x0000000b000b7224 */ /* 0x000fe400078e02ff */
[C---:B------:R-:W-:Y:S02]  /*18680*/  IMAD R3, R7.reuse, UR9, R6 ;  /* 0x0000000907037c24 */ /* 0x040fe4000f8e0206 */
[----:B------:R-:W-:Y:S01]  /*18690*/  IMAD.WIDE.U32 R4, R7, UR8, R4 ;  /* 0x0000000807047c25 */ /* 0x000fe2000f8e0004 */
[----:B------:R-:W-:Y:S01]  /*186a0*/  ISETP.GE.AND P2, PT, R8, R11, PT ;  /* 0x0000000b0800720c */ /* 0x000fe20003f46270 */
[----:B------:R-:W-:-:S02]  /*186b0*/  ULDC.64 UR8, c[0x0][0xa80] ;  /* 0x0002a00000087ab9 */ /* 0x000fc40000000a00 */
[----:B------:R-:W-:Y:S01]  /*186c0*/  VIADD R0, R8, 0x20 ;  /* 0x0000002008007836 */ /* 0x000fe20000000000 */
[----:B------:R-:W-:Y:S01]  /*186d0*/  LEA R6, P3, R4, UR8, 0x1 ;  /* 0x0000000804067c11 */ /* 0x000fe2000f8608ff */
[----:B------:R-:W-:-:S03]  /*186e0*/  IMAD.IADD R3, R5, 0x1, R3 ;  /* 0x0000000105037824 */ /* 0x000fc600078e0203 */
[-C--:B------:R-:W-:Y:S01]  /*186f0*/  ISETP.GE.AND P1, PT, R0, R11.reuse, PT ;  /* 0x0000000b0000720c */ /* 0x080fe20003f26270 */
[----:B------:R-:W-:Y:S01]  /*18700*/  VIADD R0, R8, 0x40 ;  /* 0x0000004008007836 */ /* 0x000fe20000000000 */
[----:B------:R-:W-:Y:S02]  /*18710*/  LEA.HI.X R3, R4, UR9, R3, 0x1, P3 ;  /* 0x0000000904037c11 */ /* 0x000fe400098f0c03 */
[----:B------:R0:W1:Y:S02]  /*18720*/  SHFL.IDX PT, R4, R6, RZ, 0x181f ;  /* 0x00181fff06047589 */ /* 0x00006400000e0000 */
[----:B------:R-:W-:Y:S02]  /*18730*/  ISETP.GE.AND P0, PT, R0, R11, PT ;  /* 0x0000000b0000720c */ /* 0x000fe40003f06270 */
[----:B------:R0:W2:Y:S01]  /*18740*/  SHFL.IDX PT, R0, R3, RZ, 0x181f ;  /* 0x00181fff03007589 */ /* 0x0000a200000e0000 */
[----:B------:R-:W-:Y:S10]  /*18750*/  @P2 BRA `(.L_x_8812) ;  /* 0x0000000000242947 */ /* 0x000ff40003800000 */
[----:B------:R-:W-:Y:S02]  /*18760*/  ULDC UR4, c[0x0][0xac8] ;  /* 0x0002b20000047ab9 */ /* 0x000fe40000000800 */
[----:B------:R-:W-:Y:S02]  /*18770*/  ISETP.GE.AND P4, PT, R23, UR4, PT ;  /* 0x0000000417007c0c */ /* 0x000fe4000bf86270 */
[----:B------:R-:W-:-:S11]  /*18780*/  ISETP.GE.AND P5, PT, R188, UR4, PT ;  /* 0x00000004bc007c0c */ /* 0x000fd6000bfa6270 */
[CC--:B-1----:R-:W-:Y:S02]  /*18790*/  @!P4 LEA R12, P2, R23.reuse, R4.reuse, 0x1 ;  /* 0x00000004170cc211 */ /* 0x0c2fe400078408ff */
[C---:B------:R-:W-:Y:S02]  /*187a0*/  @!P5 LEA R4, P3, R188.reuse, R4, 0x1 ;  /* 0x00000004bc04d211 */ /* 0x040fe400078608ff */
[-C--:B--2---:R-:W-:Y:S02]  /*187b0*/  @!P4 LEA.HI.X R13, R23, R0.reuse, R217, 0x1, P2 ;  /* 0x00000000170dc211 */ /* 0x084fe400010f0cd9 */
[----:B------:R-:W-:-:S03]  /*187c0*/  @!P5 LEA.HI.X R5, R188, R0, R216, 0x1, P3 ;  /* 0x00000000bc05d211 */ /* 0x000fc600018f0cd8 */
[----:B------:R3:W-:Y:S04]  /*187d0*/  @!P4 ST.E.128 desc[UR54][R12.64], RZ ;  /* 0x000000ff0c00c985 */ /* 0x0007e8000c101d36 */
[----:B------:R3:W-:Y:S02]  /*187e0*/  @!P5 ST.E.128 desc[UR54][R4.64], RZ ;  /* 0x000000ff0400d985 */ /* 0x0007e4000c101d36 */
.L_x_8812:
[----:B------:R-:W-:Y:S05]  /*187f0*/  BSYNC B1 ;  /* 0x0000000000017941 */ /* 0x000fea0003800000 */
.L_x_8811:
[----:B--2---:R2:W4:Y:S01]  /*18800*/  SHFL.IDX PT, R0, R3, 0x1, 0x181f ;  /* 0x00381f0003007f89 */ /* 0x00452200000e0000 */
[----:B------:R-:W-:Y:S03]  /*18810*/  BSSY B1, `(.L_x_8813) ;  /* 0x000000c000017945 */ /* 0x000fe60003800000 */
[----:B-1-3--:R2:W1:Y:S01]  /*18820*/  SHFL.IDX PT, R4, R6, 0x1, 0x181f ;  /* 0x00381f0006047f89 */ /* 0x00a46200000e0000 */
[----:B------:R-:W-:Y:S05]  /*18830*/  @P1 BRA `(.L_x_8814) ;  /* 0x0000000000241947 */ /* 0x000fea0003800000 */
[----:B------:R-:W-:Y:S02]  /*18840*/  ULDC UR4, c[0x0][0xac8] ;  /* 0x0002b20000047ab9 */ /* 0x000fe40000000800 */
[----:B------:R-:W-:Y:S02]  /*18850*/  ISETP.GE.AND P3, PT, R23, UR4, PT ;  /* 0x0000000417007c0c */ /* 0x000fe4000bf66270 */
[----:B------:R-:W-:-:S11]  /*18860*/  ISETP.GE.AND P4, PT, R188, UR4, PT ;  /* 0x00000004bc007c0c */ /* 0x000fd6000bf86270 */
[CC--:B-1----:R-:W-:Y:S02]  /*18870*/  @!P3 LEA R12, P1, R23.reuse, R4.reuse, 0x1 ;  /* 0x00000004170cb211 */ /* 0x0c2fe400078208ff */
[C---:B------:R-:W-:Y:S02]  /*18880*/  @!P4 LEA R4, P2, R188.reuse, R4, 0x1 ;  /* 0x00000004bc04c211 */ /* 0x040fe400078408ff */
[-C--:B----4-:R-:W-:Y:S02]  /*18890*/  @!P3 LEA.HI.X R13, R23, R0.reuse, R217, 0x1, P1 ;  /* 0x00000000170db211 */ /* 0x090fe400008f0cd9 */
[----:B------:R-:W-:-:S03]  /*188a0*/  @!P4 LEA.HI.X R5, R188, R0, R216, 0x1, P2 ;  /* 0x00000000bc05c211 */ /* 0x000fc600010f0cd8 */
[----:B------:R3:W-:Y:S04]  /*188b0*/  @!P3 ST.E.128 desc[UR54][R12.64], RZ ;  /* 0x000000ff0c00b985 */ /* 0x0007e8000c101d36 */
[----:B------:R3:W-:Y:S02]  /*188c0*/  @!P4 ST.E.128 desc[UR54][R4.64], RZ ;  /* 0x000000ff0400c985 */ /* 0x0007e4000c101d36 */
.L_x_8814:
[----:B------:R-:W-:Y:S05]  /*188d0*/  BSYNC B1 ;  /* 0x0000000000017941 */ /* 0x000fea0003800000 */
.L_x_8813:
[----:B----4-:R4:W0:Y:S01]  /*188e0*/  SHFL.IDX PT, R0, R3, 0x2, 0x181f ;  /* 0x00581f0003007f89 */ /* 0x01082200000e0000 */
        /* <DEDUP_REMOVED lines=8> */
[-C--:B0-----:R-:W-:Y:S02]  /*18970*/  @!P2 LEA.HI.X R13, R23, R0.reuse, R217, 0x1, P0 ;  /* 0x00000000170da211 */ /* 0x081fe400000f0cd9 */
[----:B------:R-:W-:-:S03]  /*18980*/  @!P3 LEA.HI.X R5, R188, R0, R216, 0x1, P1 ;  /* 0x00000000bc05b211 */ /* 0x000fc600008f0cd8 */
[----:B------:R3:W-:Y:S04]  /*18990*/  @!P2 ST.E.128 desc[UR54][R12.64], RZ ;  /* 0x000000ff0c00a985 */ /* 0x0007e8000c101d36 */
[----:B------:R3:W-:Y:S02]  /*189a0*/  @!P3 ST.E.128 desc[UR54][R4.64], RZ ;  /* 0x000000ff0400b985 */ /* 0x0007e4000c101d36 */
.L_x_8816:
[----:B------:R-:W-:Y:S05]  /*189b0*/  BSYNC B1 ;  /* 0x0000000000017941 */ /* 0x000fea0003800000 */
.L_x_8815:
[----:B0-----:R-:W-:Y:S01]  /*189c0*/  VIADD R0, R8, 0x60 ;  /* 0x0000006008007836 */ /* 0x001fe20000000000 */
[----:B--2-4-:R-:W0:Y:S04]  /*189d0*/  SHFL.IDX PT, R3, R3, 0x3, 0x181f ;  /* 0x00781f0003037f89 */ /* 0x014e2800000e0000 */
[----:B------:R-:W-:Y:S01]  /*189e0*/  ISETP.GE.AND P0, PT, R0, R11, PT ;  /* 0x0000000b0000720c */ /* 0x000fe20003f06270 */
[----:B-1-3--:R1:W2:-:S12]  /*189f0*/  SHFL.IDX PT, R4, R6, 0x3, 0x181f ;  /* 0x00781f0006047f89 */ /* 0x00a29800000e0000 */
[----:B-1----:R-:W-:Y:S05]  /*18a00*/  @P0 BRA `(.L_x_8805) ;  /* 0x0000000000240947 */ /* 0x002fea0003800000 */
[----:B------:R-:W-:Y:S02]  /*18a10*/  ULDC UR4, c[0x0][0xac8] ;  /* 0x0002b20000047ab9 */ /* 0x000fe40000000800 */
[----:B------:R-:W-:Y:S02]  /*18a20*/  ISETP.GE.AND P2, PT, R23, UR4, PT ;  /* 0x0000000417007c0c */ /* 0x000fe4000bf46270 */
[----:B------:R-:W-:-:S11]  /*18a30*/  ISETP.GE.AND P3, PT, R188, UR4, PT ;  /* 0x00000004bc007c0c */ /* 0x000fd6000bf66270 */
[CC--:B--2---:R-:W-:Y:S02]  /*18a40*/  @!P2 LEA R6, P0, R23.reuse, R4.reuse, 0x1 ;  /* 0x000000041706a211 */ /* 0x0c4fe400078008ff */
[C---:B------:R-:W-:Y:S02]  /*18a50*/  @!P3 LEA R4, P1, R188.reuse, R4, 0x1 ;  /* 0x00000004bc04b211 */ /* 0x040fe400078208ff */
[-C--:B0-----:R-:W-:Y:S02]  /*18a60*/  @!P2 LEA.HI.X R7, R23, R3.reuse, R217, 0x1, P0 ;  /* 0x000000031707a211 */ /* 0x081fe400000f0cd9 */
[----:B------:R-:W-:-:S03]  /*18a70*/  @!P3 LEA.HI.X R5, R188, R3, R216, 0x1, P1 ;  /* 0x00000003bc05b211 */ /* 0x000fc600008f0cd8 */
[----:B------:R0:W-:Y:S04]  /*18a80*/  @!P2 ST.E.128 desc[UR54][R6.64], RZ ;  /* 0x000000ff0600a985 */ /* 0x0001e8000c101d36 */
[----:B------:R0:W-:Y:S02]  /*18a90*/  @!P3 ST.E.128 desc[UR54][R4.64], RZ ;  /* 0x000000ff0400b985 */ /* 0x0001e4000c101d36 */
.L_x_8805:
[----:B------:R-:W-:Y:S05]  /*18aa0*/  BSYNC B0 ;  /* 0x0000000000007941 */ /* 0x000fea0003800000 */
.L_x_8795:
[----:B------:R-:W-:Y:S02]  /*18ab0*/  ULDC UR4, c[0x0][0xc3c] ;  /* 0x00030f0000047ab9 */ /* 0x000fe40000000800 */
[----:B------:R-:W-:-:S06]  /*18ac0*/  UISETP.GE.AND UP0, UPT, UR50, UR4, UPT ;  /* 0x000000043200728c */ /* 0x000fcc000bf06270 */
[----:B------:R-:W-:-:S13]  /*18ad0*/  PLOP3.LUT P0, PT, PT, PT, UP0, 0x80, 0x0 ;  /* 0x000000000000781c */ /* 0x000fda0003f0f008 */
[----:B------:R-:W-:Y:S05]  /*18ae0*/  @!P0 BRA `(.L_x_8817) ;  /* 0xfffffe8000f08947 */ /* 0x000fea000383ffff */
[----:B------:R-:W-:Y:S05]  /*18af0*/  EXIT ;  /* 0x000000000000794d */ /* 0x000fea0003800000 */
.L_x_8704:
        /* <DEDUP_REMOVED lines=62> */
.L_x_8821:
        /* <DEDUP_REMOVED lines=36> */
.L_x_8819:
        /* <DEDUP_REMOVED lines=17> */
.L_x_8822:
        /* <DEDUP_REMOVED lines=63> */
.L_x_8823:
        /* <DEDUP_REMOVED lines=64> */
.L_x_8824:
[----:B01----:R-:W-:-:S05]  /*19a20*/  LOP3.LUT R3, RZ, R2, RZ, 0x33, !PT ;  /* 0x00000002ff037212 */ /* 0x003fca00078e33ff */
[----:B------:R-:W-:-:S05]  /*19a30*/  IMAD.IADD R0, R0, 0x1, R3 ;  /* 0x0000000100007824 */ /* 0x000fca00078e0203 */
[----:B------:R0:W-:Y:S01]  /*19a40*/  STL [R1+0x4], R0 ;  /* 0x0000040001007387 */ /* 0x0001e20000100800 */
[----:B------:R-:W-:Y:S05]  /*19a50*/  BRA `(.L_x_8825) ;  /* 0x0000000000107947 */ /* 0x000fea0003800000 */
.L_x_8820:
[----:B------:R1:W-:Y:S01]  /*19a60*/  STL [R1], R6 ;  /* 0x0000000601007387 */ /* 0x0003e20000100800 */
[----:B------:R-:W-:-:S03]  /*19a70*/  ULDC UR41, c[0x0][0xc3c] ;  /* 0x00030f0000297ab9 */ /* 0x000fc60000000800 */
[----:B------:R1:W-:Y:S04]  /*19a80*/  STL [R1+0x4], RZ ;  /* 0x000004ff01007387 */ /* 0x0003e80000100800 */
[----:B------:R1:W-:Y:S02]  /*19a90*/  STL [R1+0x8], RZ ;  /* 0x000008ff01007387 */ /* 0x0003e40000100800 */
.L_x_8825:
[----:B------:R-:W2:Y:S04]  /*19aa0*/  LDL R8, [R1] ;  /* 0x0000000001087983 */ /* 0x000ea80000100800 */
[----:B------:R-:W2:Y:S04]  /*19ab0*/  LDL R9, [R1+0x4] ;  /* 0x0000040001097983 */ /* 0x000ea80000100800 */
[----:B------:R-:W2:Y:S01]  /*19ac0*/  LDL R10, [R1+0x8] ;  /* 0x00000800010a7983 */ /* 0x000ea20000100800 */
[----:B------:R-:W-:Y:S01]  /*19ad0*/  ISETP.NE.AND P0, PT, R7, RZ, PT ;  /* 0x000000ff0700720c */ /* 0x000fe20003f05270 */
[----:B------:R-:W-:-:S12]  /*19ae0*/  IMAD.U32 R2, RZ, RZ, UR41 ;  /* 0x00000029ff027e24 */ /* 0x000fd8000f8e00ff */
[----:B------:R-:W3:Y:S01]  /*19af0*/  @!P0 S2R R3, SR_CgaCtaId ;  /* 0x0000000000038919 */ /* 0x000ee20000008800 */
[----:B0-----:R-:W-:Y:S01]  /*19b00*/  @!P0 MOV R0, 0x400 ;  /* 0x0000040000008802 */ /* 0x001fe20000000f00 */
[----:B------:R-:W-:-:S03]  /*19b10*/  @!P0 IMAD.MOV.U32 R11, RZ, RZ, R2 ;  /* 0x000000ffff0b8224 */ /* 0x000fc600078e0002 */
[----:B---3--:R-:W-:-:S05]  /*19b20*/  @!P0 LEA R0, R3, R0, 0x18 ;  /* 0x0000000003008211 */ /* 0x008fca00078ec0ff */
[----:B--2---:R2:W-:Y:S01]  /*19b30*/  @!P0 STS.128 [R0+0x228d0], R8 ;  /* 0x0228d00800008388 */ /* 0x0045e20000000c00 */
[----:B------:R-:W-:Y:S06]  /*19b40*/  BAR.ARV 0x5, 0x180 ;  /* 0x0146000000007b1d */ /* 0x000fec0000002000 */
.L_x_8818:
        /* <DEDUP_REMOVED lines=11> */
[----:B------:R-:W-:Y:S01]  /*19c00*/  ULOP3.LUT UR44, UR36, 0x2, URZ, 0xfc, !UPT ;  /* 0x00000002242c7892 */ /* 0x000fe2000f8efc3f */
[----:B------:R-:W-:Y:S01]  /*19c10*/  IMAD.MOV.U32 R31, RZ, RZ, RZ ;  /* 0x000000ffff1f7224 */ /* 0x000fe200078e00ff */
        /* <DEDUP_REMOVED lines=39> */
.L_x_8906:
        /* <DEDUP_REMOVED lines=21> */
[----:B012---:R-:W-:-:S02]  /*19fe0*/  IMAD.U32 R2, RZ, RZ, UR4 ;  /* 0x00000004ff027e24 */ /* 0x007fc4000f8e00ff */
[----:B------:R-:W-:Y:S01]  /*19ff0*/  IMAD.U32 R3, RZ, RZ, UR5 ;  /* 0x00000005ff037e24 */ /* 0x000fe2000f8e00ff */
[----:B------:R-:W-:-:S04]  /*1a000*/  @UP2 ULDC.64 UR4, c[0x0][0xa18] ;  /* 0x0002860000042ab9 */ /* 0x000fc80000000a00 */
[----:B------:R0:W2:Y:S01]  /*1a010*/  @P0 LDG.E R0, desc[UR54][R2.64] ;  /* 0x0000003602000981 */ /* 0x0000a2000c1e1900 */
        /* <DEDUP_REMOVED lines=31> */
.L_x_8827:
        /* <DEDUP_REMOVED lines=8> */
.L_x_8828:
        /* <DEDUP_REMOVED lines=13> */
.L_x_8829:
[----:B------:R-:W2:Y:S01]  /*1a360*/  LDL.LU R0, [R1+0x4] ;  /* 0x0000040001007983 */ /* 0x000ea20000300800 */
[----:B------:R-:W-:Y:S01]  /*1a370*/  ULDC UR4, c[0x0][0x448] ;  /* 0x0001120000047ab9 */ /* 0x000fe20000000800 */
[----:B------:R-:W-:Y:S02]  /*1a380*/  UIADD3 UR38, -UR37, UR38, URZ ;  /* 0x0000002625267290 */ /* 0x000fe4000fffe13f */
[----:B------:R-:W-:Y:S02]  /*1a390*/  UISETP.NE.AND UP0, UPT, UR4, 0x1, UPT ;  /* 0x000000010400788c */ /* 0x000fe4000bf05270 */
[----:B------:R-:W-:Y:S02]  /*1a3a0*/  UIADD3 UR6, UR38, 0x1, -UR42 ;  /* 0x0000000126067890 */ /* 0x000fe4000fffe82a */
[----:B------:R-:W-:Y:S02]  /*1a3b0*/  UP2UR UR49, UPR, URZ, 0x1 ;  /* 0x000000013f317883 */ /* 0x000fe40008000000 */
[----:B------:R-:W-:-:S02]  /*1a3c0*/  PLOP3.LUT P0, PT, PT, PT, UP0, 0x80, 0x0 ;  /* 0x000000000000781c */ /* 0x000fc40003f0f008 */
[----:B------:R-:W-:-:S03]  /*1a3d0*/  PLOP3.LUT P1, PT, PT, PT, UP0, 0x80, 0x0 ;  /* 0x000000000000781c */ /* 0x000fc60003f2f008 */
[----:B------:R-:W-:Y:S01]  /*1a3e0*/  @UP0 ULDC UR4, c[0x0][0x44c] ;  /* 0x0001130000040ab9 */ /* 0x000fe20000000800 */
[----:B--2---:R-:W-:-:S04]  /*1a3f0*/  IMAD.SHL.U32 R19, R0, 0x80, RZ ;  /* 0x0000008000137824 */ /* 0x004fc800078e00ff */
[----:B------:R-:W-:-:S04]  /*1a400*/  VIADD R0, R19, 0x7f ;  /* 0x0000007f13007836 */ /* 0x000fc80000000000 */
        /* <DEDUP_REMOVED lines=21> */
.L_x_8831:
[----:B------:R-:W-:-:S11]  /*1a560*/  UISETP.NE.AND UP0, UPT, UR5, 0x1, UPT ;  /* 0x000000010500788c */ /* 0x000fd6000bf05270 */
[----:B------:R-:W-:Y:S02]  /*1a570*/  @UP0 ULDC.64 UR8, c[0x0][0x9e8] ;  /* 0x00027a0000080ab9 */ /* 0x000fe40000000a00 */
[----:B------:R-:W-:-:S04]  /*1a580*/  UIMAD.WIDE.U32 UR6, UR4, UR8, URZ ;  /* 0x00000008040672a5 */ /* 0x000fc8000f8e003f */
[----:B------:R-:W-:-:S12]  /*1a590*/  @UP0 USHF.R.U32.HI UR4, URZ, UR9, UR7 ;  /* 0x000000093f040299 */ /* 0x000fd80008011607 */
.L_x_8832:
[----:B------:R-:W-:-:S06]  /*1a5a0*/  UIMAD UR4, UR4, UR5, UR5 ;  /* 0x00000005040472a4 */ /* 0x000fcc000f8e0205 */
[----:B------:R-:W-:-:S07]  /*1a5b0*/  VIMNMX R0, R0, UR4, PT ;  /* 0x0000000400007c48 */ /* 0x000fce000bfe0100 */
.L_x_8830:
[----:B------:R-:W-:Y:S01]  /*1a5c0*/  UISETP.NE.AND UP0, UPT, UR49, URZ, UPT ;  /* 0x0000003f3100728c */ /* 0x000fe2000bf05270 */
[----:B------:R-:W-:Y:S01]  /*1a5d0*/  R2UR UR10, R19 ;  /* 0x00000000130a72ca */ /* 0x000fe200000e0000 */
[----:B------:R-:W-:Y:S01]  /*1a5e0*/  UIADD3 UR6, UR38, 0x9f, URZ ;  /* 0x0000009f26067890 */ /* 0x000fe2000fffe03f */
[----:B------:R-:W-:-:S03]  /*1a5f0*/  VIADD R0, R0, 0x9f ;  /* 0x0000009f00007836 */ /* 0x000fc60000000000 */
[----:B------:R-:W-:Y:S01]  /*1a600*/  UIMAD.WIDE UR6, UR6, 0x66666667, URZ ;  /* 0x66666667060678a5 */ /* 0x000fe2000f8e023f */
[----:B------:R-:W-:-:S04]  /*1a610*/  IMAD.HI R0, R0, 0x66666667, RZ ;  /* 0x6666666700007827 */ /* 0x000fc800078e02ff */
[----:B------:R-:W-:Y:S01]  /*1a620*/  @UP0 ULDC UR8, c[0x0][0x44c] ;  /* 0x0001130000080ab9 */ /* 0x000fe20000000800 */
[----:B------:R-:W-:Y:S01]  /*1a630*/  @UP0 ULDC UR4, c[0x0][0x450] ;  /* 0x0001140000040ab9 */ /* 0x000fe20000000800 */
[----:B------:R-:W-:Y:S01]  /*1a640*/  SHF.R.U32.HI R3, RZ, 0x1f, R0 ;  /* 0x0000001fff037819 */ /* 0x000fe20000011600 */
[----:B------:R-:W-:-:S03]  /*1a650*/  UIMAD.WIDE.U32 UR8, UR10, UR8, URZ ;  /* 0x000000080a0872a5 */ /* 0x000fc6000f8e003f */
[----:B------:R-:W-:Y:S01]  /*1a660*/  LEA.HI.SX32 R3, R0, R3, 0x1a ;  /* 0x0000000300037211 */ /* 0x000fe200078fd2ff */
[----:B------:R-:W-:Y:S02]  /*1a670*/  @UP0 USHF.R.U32.HI UR10, URZ, UR4, UR9 ;  /* 0x000000043f0a0299 */ /* 0x000fe40008011609 */
[----:B------:R-:W-:Y:S02]  /*1a680*/  USHF.R.U32.HI UR4, URZ, 0x1f, UR7 ;  /* 0x0000001f3f047899 */ /* 0x000fe40008011607 */
[----:B------:R-:W-:Y:S02]  /*1a690*/  UIADD3 UR10, UR10, UR38, -UR42 ;  /* 0x000000260a0a7290 */ /* 0x000fe4000fffe82a */
[----:B------:R-:W-:Y:S01]  /*1a6a0*/  ULEA.HI.SX32 UR4, UR7, UR4, 0x1a ;  /* 0x0000000407047291 */ /* 0x000fe2000f8fd23f */
[----:B------:R-:W-:Y:S02]  /*1a6b0*/  ULDC UR8, c[0x0][0x9dc] ;  /* 0x0002770000087ab9 */ /* 0x000fe40000000800 */
[----:B------:R-:W-:-:S03]  /*1a6c0*/  UIADD3 UR8, UR10, -UR8, URZ ;  /* 0x800000080a087290 */ /* 0x000fc6000fffe03f */
[----:B------:R-:W-:Y:S01]  /*1a6d0*/  VIMNMX R4, R3, UR4, PT ;  /* 0x0000000403047c48 */ /* 0x000fe2000bfe0100 */
[----:B------:R-:W-:Y:S08]  /*1a6e0*/  @!P1 BRA `(.L_x_8833) ;  /* 0x0000000000449947 */ /* 0x000ff00003800000 */
        /* <DEDUP_REMOVED lines=10> */
.L_x_8834:
[----:B------:R-:W-:-:S11]  /*1a790*/  UISETP.NE.AND UP0, UPT, UR5, 0x1, UPT ;  /* 0x000000010500788c */ /* 0x000fd6000bf05270 */
[----:B------:R-:W-:Y:S02]  /*1a7a0*/  @UP0 ULDC.64 UR12, c[0x0][0x9e8] ;  /* 0x00027a00000c0ab9 */ /* 0x000fe40000000a00 */
[----:B------:R-:W-:-:S04]  /*1a7b0*/  UIMAD.WIDE.U32 UR6, UR10, UR12, URZ ;  /* 0x0000000c0a0672a5 */ /* 0x000fc8000f8e003f */
[----:B------:R-:W-:-:S12]  /*1a7c0*/  @UP0 USHF.R.U32.HI UR10, URZ, UR13, UR7 ;  /* 0x0000000d3f0a0299 */ /* 0x000fd80008011607 */
.L_x_8835:
[----:B------:R-:W-:-:S04]  /*1a7d0*/  UIMAD UR5, UR10, UR5, URZ ;  /* 0x000000050a0572a4 */ /* 0x000fc8000f8e023f */
[----:B------:R-:W-:-:S04]  /*1a7e0*/  UISETP.LT.AND UP0, UPT, UR8, UR5, UPT ;  /* 0x000000050800728c */ /* 0x000fc8000bf01270 */
[----:B------:R-:W-:-:S12]  /*1a7f0*/  USEL UR8, UR8, UR5, !UP0 ;  /* 0x0000000508087287 */ /* 0x000fd8000c000000 */
.L_x_8833:
[----:B------:R-:W2:Y:S01]  /*1a800*/  LDL R18, [R1+0x8] ;  /* 0x0000080001127983 */ /* 0x000ea20000100800 */
[----:B------:R-:W-:-:S04]  /*1a810*/  UIMAD.WIDE UR4, UR8, 0x66666667, URZ ;  /* 0x66666667080478a5 */ /* 0x000fc8000f8e023f */
[----:B------:R-:W-:-:S04]  /*1a820*/  USHF.R.U32.HI UR4, URZ, 0x1f, UR5 ;  /* 0x0000001f3f047899 */ /* 0x000fc80008011605 */
[----:B------:R-:W-:-:S04]  /*1a830*/  ULEA.HI.SX32 UR6, UR5, UR4, 0x1a ;  /* 0x0000000405067291 */ /* 0x000fc8000f8fd23f */
[----:B------:R-:W-:-:S04]  /*1a840*/  UISETP.LT.AND UP0, UPT, URZ, UR6, UPT ;  /* 0x000000063f00728c */ /* 0x000fc8000bf01270 */
[----:B------:R-:W-:-:S06]  /*1a850*/  USEL UR11, URZ, UR6, !UP0 ;  /* 0x000000063f0b7287 */ /* 0x000fcc000c000000 */
[----:B------:R-:W-:Y:S02]  /*1a860*/  ISETP.GT.AND P0, PT, R4, UR11, PT ;  /* 0x0000000b04007c0c */ /* 0x000fe4000bf04270 */
[----:B--2---:R-:W-:-:S13]  /*1a870*/  R2UR UR7, R18 ;  /* 0x00000000120772ca */ /* 0x004fda00000e0000 */
[----:B------:R-:W-:Y:S02]  /*1a880*/  ULOP3.LUT UR5, UR7, 0xff000000, URZ, 0xc0, !UPT ;  /* 0xff00000007057892 */ /* 0x000fe4000f8ec03f */
[----:B------:R-:W-:Y:S02]  /*1a890*/  ULOP3.LUT UR4, UR7, 0xff0000, URZ, 0xc0, !UPT ;  /* 0x00ff000007047892 */ /* 0x000fe4000f8ec03f */
[----:B------:R-:W-:-:S04]  /*1a8a0*/  USHF.R.U32.HI UR5, URZ, 0x8, UR5 ;  /* 0x000000083f057899 */ /* 0x000fc80008011605 */
[----:B------:R-:W-:-:S03]  /*1a8b0*/  ULEA.HI UR5, UR4, UR5, URZ, 0x10 ;  /* 0x0000000504057291 */ /* 0x000fc6000f8f803f */
[----:B------:R-:W-:Y:S01]  /*1a8c0*/  UMOV UR4, URZ ;  /* 0x0000003f00047c82 */ /* 0x000fe20008000000 */
[----:B------:R-:W-:Y:S01]  /*1a8d0*/  ULOP3.LUT UR43, UR5, 0xff, URZ, 0xc0, !UPT ;  /* 0x000000ff052b7892 */ /* 0x000fe2000f8ec03f */
[----:B------:R-:W-:Y:S11]  /*1a8e0*/  @!P0 BRA `(.L_x_8836) ;  /* 0x0000000000908947 */ /* 0x000ff60003800000 */
[----:B------:R-:W-:Y:S01]  /*1a8f0*/  USHF.R.U32.HI UR6, URZ, 0x10, UR5 ;  /* 0x000000103f067899 */ /* 0x000fe20008011605 */
[----:B------:R-:W-:-:S03]  /*1a900*/  UMOV UR4, URZ ;  /* 0x0000003f00047c82 */ /* 0x000fc60008000000 */
[----:B------:R-:W-:-:S11]  /*1a910*/  UISETP.NE.AND UP0, UPT, UR6, URZ, UPT ;  /* 0x0000003f0600728c */ /* 0x000fd6000bf05270 */
[----:B------:R-:W-:Y:S02]  /*1a920*/  @!UP0 ULDC UR6, c[0x0][0x9f0] ;  /* 0x00027c0000068ab9 */ /* 0x000fe40000000800 */
[----:B------:R-:W-:Y:S01]  /*1a930*/  IABS R0, UR6 ;  /* 0x0000000600007c13 */ /* 0x000fe20008000000 */
[----:B------:R-:W-:-:S03]  /*1a940*/  IMAD.U32 R5, RZ, RZ, UR6 ;  /* 0x00000006ff057e24 */ /* 0x000fc6000f8e00ff */
[----:B------:R-:W-:Y:S02]  /*1a950*/  R2UR UR12, R0 ;  /* 0x00000000000c72ca */ /* 0x000fe400000e0000 */
[----:B------:R-:W-:-:S04]  /*1a960*/  IADD3 R0, R5, -0x1, R4 ;  /* 0xffffffff05007810 */ /* 0x000fc80007ffe004 */
[----:B------:R-:W-:Y:S02]  /*1a970*/  R2UR UR7, R0 ;  /* 0x00000000000772ca */ /* 0x000fe400000e0000 */
[----:B------:R-:W-:-:S05]  /*1a980*/  IABS R0, UR6 ;  /* 0x0000000600007c13 */ /* 0x000fca0008000000 */
[----:B------:R-:W0:Y:S06]  /*1a990*/  I2F.RP R2, UR12 ;  /* 0x0000000c00027d06 */ /* 0x000e2c0008209400 */
[----:B------:R-:W-:Y:S02]  /*1a9a0*/  UIADD3 UR7, -UR11, UR7, URZ ;  /* 0x000000070b077290 */ /* 0x000fe4000fffe13f */
        /* <DEDUP_REMOVED lines=24> */
.L_x_8836:
[----:B------:R-:W-:Y:S01]  /*1ab30*/  UIMAD UR43, UR43, UR4, UR11 ;  /* 0x000000042b2b72a4 */ /* 0x000fe2000f8e020b */
[----:B------:R-:W-:Y:S05]  /*1ab40*/  BSSY B7, `(.L_x_8837) ;  /* 0x00004ae000077945 */ /* 0x000fea0003800000 */
[----:B------:R-:W-:-:S05]  /*1ab50*/  IMAD.U32 R3, RZ, RZ, UR43 ;  /* 0x0000002bff037e24 */ /* 0x000fca000f8e00ff */
[----:B------:R-:W-:-:S04]  /*1ab60*/  VIADDMNMX R4, R3, UR4, R4, PT ;  /* 0x0000000403047c46 */ /* 0x000fc8000b800104 */
[----:B------:R-:W-:-:S13]  /*1ab70*/  R2UR UR50, R4 ;  /* 0x00000000043272ca */ /* 0x000fda00000e0000 */
[----:B------:R-:W-:-:S06]  /*1ab80*/  UISETP.GT.AND UP0, UPT, UR50, UR43, UPT ;  /* 0x0000002b3200728c */ /* 0x000fcc000bf04270 */
[----:B------:R-:W-:-:S13]  /*1ab90*/  PLOP3.LUT P0, PT, PT, PT, UP0, 0x80, 0x0 ;  /* 0x000000000000781c */ /* 0x000fda0003f0f008 */
        /* <DEDUP_REMOVED lines=19> */
.L_x_8838:
        /* <DEDUP_REMOVED lines=20> */
.L_x_8841:
[----:B------:R-:W-:Y:S05]  /*1ae10*/  BSYNC B6 ;  /* 0x0000000000067941 */ /* 0x000fea0003800000 */
.L_x_8840:
        /* <DEDUP_REMOVED lines=22> */
.L_x_8843:
[----:B------:R-:W-:Y:S05]  /*1af80*/  BSYNC B6 ;  /* 0x0000000000067941 */ /* 0x000fea0003800000 */
.L_x_8842:
        /* <DEDUP_REMOVED lines=20> */
.L_x_8845:
[----:B------:R-:W-:Y:S05]  /*1b0d0*/  BSYNC B6 ;  /* 0x0000000000067941 */ /* 0x000fea0003800000 */
.L_x_8844:
        /* <DEDUP_REMOVED lines=19> */
.L_x_8847:
[----:B------:R-:W-:Y:S05]  /*1b210*/  BSYNC B6 ;  /* 0x0000000000067941 */ /* 0x000fea0003800000 */
.L_x_8846:
[----:B------:R-:W-:Y:S01]  /*1b220*/  ULDC.64 UR4, c[0x0][0x9f8] ;  /* 0x00027e0000047ab9 */ /* 0x000fe20000000a00 */
[----:B------:R-:W-:Y:S01]  /*1b230*/  IMAD.U32 R34, RZ, RZ, UR41 ;  /* 0x00000029ff227e24 */ /* 0x000fe2000f8e00ff */
[----:B------:R-:W-:Y:S01]  /*1b240*/  UISETP.NE.U32.AND UP0, UPT, UR4, URZ, UPT ;  /* 0x0000003f0400728c */ /* 0x000fe2000bf05070 */
[----:B------:R-:W0:Y:S03]  /*1b250*/  LDC R20, c[0x0][0x430] ;  /* 0x00010c00ff147b82 */ /* 0x000e260000000800 */
[----:B------:R-:W-:-:S06]  /*1b260*/  UISETP.NE.AND.EX UP0, UPT, UR5, URZ, UPT, UP0 ;  /* 0x0000003f0500728c */ /* 0x000fcc000bf05300 */
[----:B------:R-:W-:-:S05]  /*1b270*/  PLOP3.LUT P0, PT, PT, PT, UP0, 0x80, 0x0 ;  /* 0x000000000000781c */ /* 0x000fca0003f0f008 */
[----:B------:R-:W-:Y:S02]  /*1b280*/  @UP0 ULDC.64 UR4, c[0x0][0x9f8] ;  /* 0x00027e0000040ab9 */ /* 0x000fe40000000a00 */
[----:B------:R-:W-:-:S06]  /*1b290*/  @UP0 UIMAD.WIDE UR4, UR41, 0x4, UR4 ;  /* 0x00000004290408a5 */ /* 0x000fcc000f8e0204 */
[----:B------:R-:W-:Y:S02]  /*1b2a0*/  IMAD.U32 R2, RZ, RZ, UR4 ;  /* 0x00000004ff027e24 */ /* 0x000fe4000f8e00ff */
[----:B------:R-:W-:-:S05]  /*1b2b0*/  IMAD.U32 R3, RZ, RZ, UR5 ;  /* 0x00000005ff037e24 */ /* 0x000fca000f8e00ff */
[----:B------:R1:W5:Y:S01]  /*1b2c0*/  @P0 LDG.E R34, desc[UR54][R2.64] ;  /* 0x0000003602220981 */ /* 0x000362000c1e1900 */
[----:B0-----:R-:W-:Y:S01]  /*1b2d0*/  ISETP.NE.AND P2, PT, R20, 0x1, PT ;  /* 0x000000011400780c */ /* 0x001fe20003f45270 */
[----:B------:R-:W-:Y:S01]  /*1b2e0*/  UMOV UR4, 0xffffffff ;  /* 0xffffffff00047882 */ /* 0x000fe20000000000 */
[----:B------:R-:W-:-:S11]  /*1b2f0*/  LOP3.LUT R16, R16, 0xfffffff7, RZ, 0xc0, !PT ;  /* 0xfffffff710107812 */ /* 0x000fd600078ec0ff */
[----:B------:R-:W-:Y:S01]  /*1b300*/  @P2 LOP3.LUT R16, R16, 0x8, RZ, 0xfc, !PT ;  /* 0x0000000810102812 */ /* 0x000fe200078efcff */
[----:B-1----:R-:W-:Y:S06]  /*1b310*/  BRA.DIV UR4, `(.L_x_8848) ;  /* 0x0000005a04e07947 */ /* 0x002fec000b800000 */
.L_x_8926:
        /* <DEDUP_REMOVED lines=16> */
[----:B------:R-:W-:-:S04]  /*1b420*/  LOP3.LUT R12, R8, 0x70, R12, 0xf8, !PT ;  /* 0x00000070080c7812 */ /* 0x000fc800078ef80c */
[C---:B------:R-:W-:Y:S01]  /*1b430*/  ISETP.GE.AND P1, PT, R10.reuse, UR38, PT ;  /* 0x000000260a007c0c */ /* 0x040fe2000bf26270 */
[----:B------:R-:W-:Y:S01]  /*1b440*/  VIADD R10, R10, UR37 ;  /* 0x000000250a0a7c36 */ /* 0x000fe20008000000 */
[----:B------:R-:W-:-:S03]  /*1b450*/  LOP3.LUT R12, R12, 0x80, RZ, 0xfc, !PT ;  /* 0x000000800c0c7812 */ /* 0x000fc600078efcff */
[----:B-1----:R-:W-:-:S04]  /*1b460*/  @P2 IMAD.HI.U32 R2, R10, R3, RZ ;  /* 0x000000030a022227 */ /* 0x002fc800078e00ff */
[----:B------:R-:W-:Y:S01]  /*1b470*/  IMAD.MOV.U32 R0, RZ, RZ, R10 ;  /* 0x000000ffff007224 */ /* 0x000fe200078e000a */
[----:B----4-:R-:W-:-:S03]  /*1b480*/  @P2 SHF.R.U32.HI R0, RZ, R5, R2 ;  /* 0x00000005ff002219 */ /* 0x010fc60000011602 */
[----:B------:R-:W0:Y:S01]  /*1b490*/  @!P1 LDC.64 R6, c[0x0][0x428] ;  /* 0x00010a00ff069b82 */ /* 0x000e220000000a00 */
[----:B------:R-:W-:-:S07]  /*1b4a0*/  @!P1 SHF.R.S32.HI R3, RZ, 0x1f, R0 ;  /* 0x0000001fff039819 */ /* 0x000fce0000011400 */
[----:B------:R-:W1:Y:S01]  /*1b4b0*/  @!P1 LDC.64 R4, c[0x0][0x418] ;  /* 0x00010600ff049b82 */ /* 0x000e620000000a00 */
[----:B0-----:R-:W-:-:S04]  /*1b4c0*/  @!P1 IMAD R2, R36, R6, RZ ;  /* 0x0000000624029224 */ /* 0x001fc800078e02ff */
[----:B------:R-:W-:Y:S02]  /*1b4d0*/  @!P1 IMAD R7, R34, R7, R2 ;  /* 0x0000000722079224 */ /* 0x000fe400078e0202 */
[----:B------:R-:W-:-:S04]  /*1b4e0*/  @!P1 IMAD.MOV.U32 R2, RZ, RZ, R0 ;  /* 0x000000ffff029224 */ /* 0x000fc800078e0000 */
[----:B------:R-:W-:-:S04]  /*1b4f0*/  @!P1 IMAD.WIDE.U32 R2, R34, R6, R2 ;  /* 0x0000000622029225 */ /* 0x000fc800078e0002 */
[----:B------:R-:W-:Y:S01]  /*1b500*/  @!P1 IMAD.IADD R3, R3, 0x1, R7 ;  /* 0x0000000103039824 */ /* 0x000fe200078e0207 */
[----:B-1----:R-:W-:Y:S01]  /*1b510*/  @!P1 LEA R8, P0, R2, R4, 0x2 ;  /* 0x0000000402089211 */ /* 0x002fe200078010ff */
[----:B------:R-:W-:-:S03]  /*1b520*/  VIADD R4, R12, UR4 ;  /* 0x000000040c047c36 */ /* 0x000fc60008000000 */
[----:B------:R-:W-:Y:S02]  /*1b530*/  @!P1 LEA.HI.X R9, R2, R5, R3, 0x2, P0 ;  /* 0x0000000502099211 */ /* 0x000fe400000f1403 */
[C---:B------:R-:W-:Y:S01]  /*1b540*/  ISETP.GE.AND P0, PT, R4.reuse, UR38, PT ;  /* 0x0000002604007c0c */ /* 0x040fe2000bf06270 */
[----:B------:R-:W0:Y:S01]  /*1b550*/  @P2 LDC R3, c[0x0][0x434] ;  /* 0x00010d00ff032b82 */ /* 0x000e220000000800 */
[----:B------:R-:W-:Y:S02]  /*1b560*/  VIADD R4, R4, UR37 ;  /* 0x0000002504047c36 */ /* 0x000fe40008000000 */
[----:B------:R-:W-:Y:S02]  /*1b570*/  ISETP.GT.U32.OR P0, PT, R12, 0x9f, P0 ;  /* 0x0000009f0c00780c */ /* 0x000fe40000704470 */
[----:B------:R-:W-:-:S03]  /*1b580*/  IMAD.MOV.U32 R11, RZ, RZ, R4 ;  /* 0x000000ffff0b7224 */ /* 0x000fc600078e0004 */
[----:B------:R-:W1:Y:S08]  /*1b590*/  @P2 LDC R5, c[0x0][0x438] ;  /* 0x00010e00ff052b82 */ /* 0x000e700000000800 */
[----:B------:R-:W2:Y:S01]  /*1b5a0*/  @!P0 LDC.64 R6, c[0x0][0x428] ;  /* 0x00010a00ff068b82 */ /* 0x000ea20000000a00 */
[----:B0-----:R-:W-:-:S05]  /*1b5b0*/  @P2 IMAD.HI.U32 R2, R4, R3, RZ ;  /* 0x0000000304022227 */ /* 0x001fca00078e00ff */
[----:B-1----:R-:W-:Y:S01]  /*1b5c0*/  @P2 SHF.R.U32.HI R11, RZ, R5, R2 ;  /* 0x00000005ff0b2219 */ /* 0x002fe20000011602 */
[----:B------:R-:W-:-:S03]  /*1b5d0*/  IMAD.MOV.U32 R5, RZ, RZ, RZ ;  /* 0x000000ffff057224 */ /* 0x000fc600078e00ff */
[----:B------:R-:W-:-:S03]  /*1b5e0*/  @!P0 SHF.R.S32.HI R3, RZ, 0x1f, R11 ;  /* 0x0000001fff038819 */ /* 0x000fc6000001140b */
[----:B------:R0:W5:Y:S01]  /*1b5f0*/  @!P1 LDG.E R5, desc[UR54][R8.64] ;  /* 0x0000003608059981 */ /* 0x000162000c1e1900 */
[----:B--2---:R-:W-:-:S04]  /*1b600*/  @!P0 IMAD R2, R36, R6, RZ ;  /* 0x0000000624028224 */ /* 0x004fc800078e02ff */
[----:B0-----:R-:W-:Y:S02]  /*1b610*/  @!P0 IMAD R8, R34, R7, R2 ;  /* 0x0000000722088224 */ /* 0x001fe400078e0202 */
[----:B------:R-:W-:-:S04]  /*1b620*/  @!P0 IMAD.MOV.U32 R2, RZ, RZ, R11 ;  /* 0x000000ffff028224 */ /* 0x000fc800078e000b */
[----:B------:R-:W-:Y:S02]  /*1b630*/  @!P0 IMAD.WIDE.U32 R2, R34, R6, R2 ;  /* 0x0000000622028225 */ /* 0x000fe400078e0002 */
[----:B------:R-:W0:Y:S02]  /*1b640*/  @!P0 LDC.64 R6, c[0x0][0x418] ;  /* 0x00010600ff068b82 */ /* 0x000e240000000a00 */
[----:B------:R-:W-:Y:S01]  /*1b650*/  @!P0 IMAD.IADD R3, R8, 0x1, R3 ;  /* 0x0000000108038824 */ /* 0x000fe200078e0203 */
[----:B------:R-:W-:Y:S02]  /*1b660*/  LOP3.LUT R16, R16, 0xfffffffd, RZ, 0xc0, !PT ;  /* 0xfffffffd10107812 */ /* 0x000fe400078ec0ff */
[----:B0-----:R-:W-:Y:S01]  /*1b670*/  @!P0 LEA R8, P1, R2, R6, 0x2 ;  /* 0x0000000602088211 */ /* 0x001fe200078210ff */
[----:B------:R-:W-:-:S03]  /*1b680*/  IMAD.MOV.U32 R6, RZ, RZ, RZ ;  /* 0x000000ffff067224 */ /* 0x000fc600078e00ff */
[----:B------:R-:W-:Y:S01]  /*1b690*/  @!P0 LEA.HI.X R9, R2, R7, R3, 0x2, P1 ;  /* 0x0000000702098211 */ /* 0x000fe200008f1403 */
[----:B------:R-:W-:Y:S02]  /*1b6a0*/  IMAD.MOV R3, RZ, RZ, -R0 ;  /* 0x000000ffff037224 */ /* 0x000fe400078e0a00 */
[----:B------:R-:W-:Y:S02]  /*1b6b0*/  IMAD.U32 R0, RZ, RZ, UR44 ;  /* 0x0000002cff007e24 */ /* 0x000fe4000f8e00ff */
[----:B------:R0:W5:Y:S01]  /*1b6c0*/  @!P0 LDG.E R6, desc[UR54][R8.64] ;  /* 0x0000003608068981 */ /* 0x000162000c1e1900 */
[----:B------:R-:W-:Y:S01]  /*1b6d0*/  ISETP.GT.U32.AND P0, PT, R12, 0x9f, PT ;  /* 0x0000009f0c00780c */ /* 0x000fe20003f04070 */
[----:B------:R-:W-:Y:S01]  /*1b6e0*/  IMAD.MOV R7, RZ, RZ, -R11 ;  /* 0x000000ffff077224 */ /* 0x000fe200078e0a0b */
[----:B------:R-:W-:Y:S01]  /*1b6f0*/  ISETP.NE.AND P2, PT, R0, 0x3, PT ;  /* 0x000000030000780c */ /* 0x000fe20003f45270 */
[----:B------:R-:W-:Y:S01]  /*1b700*/  IMAD R10, R20, R3, R10 ;  /* 0x00000003140a7224 */ /* 0x000fe200078e020a */
[----:B------:R-:W-:Y:S01]  /*1b710*/  LOP3.LUT R18, R18, 0xffff, RZ, 0xc0, !PT ;  /* 0x0000ffff12127812 */ /* 0x000fe200078ec0ff */
[----:B------:R-:W-:-:S02]  /*1b720*/  IMAD R7, R20, R7, R4 ;  /* 0x0000000714077224 */ /* 0x000fc400078e0204 */
[----:B------:R-:W-:-:S04]  /*1b730*/  IMAD.U32 R4, RZ, RZ, UR50 ;  /* 0x00000032ff047e24 */ /* 0x000fc8000f8e00ff */
[----:B------:R-:W-:Y:S02]  /*1b740*/  VIADD R4, R4, 0xffffffff ;  /* 0xffffffff04047836 */ /* 0x000fe40000000000 */
[----:B------:R-:W-:-:S04]  /*1b750*/  @P0 LOP3.LUT R16, R16, 0x2, RZ, 0xfc, !PT ;  /* 0x0000000210100812 */ /* 0x000fc800078efcff */
[----:B------:R-:W-:-:S04]  /*1b760*/  LOP3.LUT R16, R16, 0xfffffffb, RZ, 0xc0, !PT ;  /* 0xfffffffb10107812 */ /* 0x000fc800078ec0ff */
[----:B------:R-:W-:Y:S01]  /*1b770*/  @P2 LOP3.LUT R16, R16, 0x4, RZ, 0xfc, !PT ;  /* 0x0000000410102812 */ /* 0x000fe200078efcff */
[----:B0-----:R-:W-:Y:S06]  /*1b780*/  @!P2 BRA `(.L_x_8849) ;  /* 0x000000000004a947 */ /* 0x001fec0003800000 */
[----:B------:R-:W-:Y:S01]  /*1b790*/  BPT.TRAP 0x1 ;  /* 0x000000040000795c */ /* 0x000fe20000300000 */
.L_x_8849:
[----:B------:R-:W-:Y:S01]  /*1b7a0*/  IMAD R0, R31, 0x8, R17 ;  /* 0x000000081f007824 */ /* 0x000fe200078e0211 */
[----:B------:R-:W-:Y:S01]  /*1b7b0*/  SHF.L.U32 R26, R35, 0x1f, RZ ;  /* 0x0000001f231a7819 */ /* 0x000fe200000006ff */
[----:B------:R-:W-:Y:S01]  /*1b7c0*/  BSSY B0, `(.L_x_8850) ;  /* 0x0000004000007945 */ /* 0x000fe20003800000 */
[----:B------:R-:W-:Y:S02]  /*1b7d0*/  SHF.R.S32.HI R23, RZ, 0x1f, R10 ;  /* 0x0000001fff177819 */ /* 0x000fe4000001140a */
[----:B------:R-:W0:Y:S02]  /*1b7e0*/  SYNCS.PHASECHK.TRANS64.TRYWAIT P0, [R0+URZ+0x22880], R26 ;  /* 0x0228801a000075a7 */ /* 0x000e24000800017f */
[----:B0-----:R-:W-:Y:S05]  /*1b7f0*/  @!P0 BRA `(.L_x_8851) ;  /* 0x0000005400d48947 */ /* 0x001fea0003800000 */
.L_x_8927:
[----:B------:R-:W-:Y:S05]  /*1b800*/  BSYNC B0 ;  /* 0x0000000000007941 */ /* 0x000fea0003800000 */
.L_x_8850:
[----:B------:R-:W2:Y:S01]  /*1b810*/  LDL R12, [R1+0x14] ;  /* 0x00001400010c7983 */ /* 0x000ea20000100800 */
[----:B------:R-:W1:Y:S01]  /*1b820*/  LDC R11, c[0x0][0x2f4] ;  /* 0x0000bd00ff0b7b82 */ /* 0x000e620000000800 */
[----:B------:R-:W-:Y:S01]  /*1b830*/  ULDC.64 UR4, c[0x0][0x328] ;  /* 0x0000ca0000047ab9 */ /* 0x000fe20000000a00 */
[----:B-----5:R-:W-:Y:S01]  /*1b840*/  SHF.R.S32.HI R25, RZ, 0x1f, R5 ;  /* 0x0000001fff197819 */ /* 0x020fe20000011405 */
[----:B------:R-:W-:Y:S01]  /*1b850*/  IMAD R3, R23, UR4, RZ ;  /* 0x0000000417037c24 */ /* 0x000fe2000f8e02ff */
[----:B------:R-:W-:Y:S01]  /*1b860*/  ULDC.64 UR6, c[0x0][0x338] ;  /* 0x0000ce0000067ab9 */ /* 0x000fe20000000a00 */
[----:B------:R-:W3:Y:S01]  /*1b870*/  S2R R13, SR_TID.X ;  /* 0x00000000000d7919 */ /* 0x000ee20000002100 */
[----:B------:R-:W-:Y:S01]  /*1b880*/  SHF.R.S32.HI R27, RZ, 0x1f, R7 ;  /* 0x0000001fff1b7819 */ /* 0x000fe20000011407 */
[C---:B------:R-:W-:Y:S01]  /*1b890*/  IMAD R9, R10.reuse, UR5, R3 ;  /* 0x000000050a097c24 */ /* 0x040fe2000f8e0203 */
[----:B------:R-:W-:Y:S01]  /*1b8a0*/  SHF.R.S32.HI R28, RZ, 0x1f, R6 ;  /* 0x0000001fff1c7819 */ /* 0x000fe20000011406 */
[----:B------:R-:W-:Y:S01]  /*1b8b0*/  IMAD.WIDE.U32 R2, R10, UR4, RZ ;  /* 0x000000040a027c25 */ /* 0x000fe2000f8e00ff */
[----:B------:R-:W-:-:S03]  /*1b8c0*/  LOP3.LUT R16, R16, 0xfffffffe, RZ, 0xc0, !PT ;  /* 0xfffffffe10107812 */ /* 0x000fc600078ec0ff */
[----:B------:R-:W-:Y:S02]  /*1b8d0*/  IMAD.IADD R3, R3, 0x1, R9 ;  /* 0x0000000103037824 */ /* 0x000fe400078e0209 */
[----:B------:R-:W-:Y:S02]  /*1b8e0*/  IMAD R8, R25, UR6, RZ ;  /* 0x0000000619087c24 */ /* 0x000fe4000f8e02ff */
[----:B------:R-:W-:-:S04]  /*1b8f0*/  IMAD.WIDE.U32 R2, R5, UR6, R2 ;  /* 0x0000000605027c25 */ /* 0x000fc8000f8e0002 */
[----:B------:R-:W-:Y:S01]  /*1b900*/  IMAD R8, R5, UR7, R8 ;  /* 0x0000000705087c24 */ /* 0x000fe2000f8e0208 */
[----:B-1----:R-:W-:-:S03]  /*1b910*/  ISETP.GE.AND P1, PT, R30, R11, PT ;  /* 0x0000000b1e00720c */ /* 0x002fc60003f26270 */
[----:B------:R-:W-:Y:S01]  /*1b920*/  IMAD.IADD R9, R3, 0x1, R8 ;  /* 0x0000000103097824 */ /* 0x000fe200078e0208 */
[----:B------:R-:W-:Y:S01]  /*1b930*/  ISETP.GE.AND P0, PT, R30, R11, PT ;  /* 0x0000000b1e00720c */ /* 0x000fe20003f06270 */
[----:B------:R-:W-:Y:S02]  /*1b940*/  IMAD R11, R27, UR4, RZ ;  /* 0x000000041b0b7c24 */ /* 0x000fe4000f8e02ff */
[----:B------:R-:W-:Y:S02]  /*1b950*/  IMAD.MOV.U32 R8, RZ, RZ, R2 ;  /* 0x000000ffff087224 */ /* 0x000fe400078e0002 */
[C---:B------:R-:W-:Y:S02]  /*1b960*/  IMAD R11, R7.reuse, UR5, R11 ;  /* 0x00000005070b7c24 */ /* 0x040fe4000f8e020b */
[----:B------:R-:W-:Y:S01]  /*1b970*/  IMAD.WIDE.U32 R2, R7, UR4, RZ ;  /* 0x0000000407027c25 */ /* 0x000fe2000f8e00ff */
[----:B------:R-:W-:-:S03]  /*1b980*/  ULDC.64 UR4, c[0x0][0x330] ;  /* 0x0000cc0000047ab9 */ /* 0x000fc60000000a00 */
[----:B------:R-:W-:Y:S01]  /*1b990*/  IMAD.IADD R3, R3, 0x1, R11 ;  /* 0x0000000103037824 */ /* 0x000fe200078e020b */
[----:B------:R-:W-:Y:S01]  /*1b9a0*/  @P1 LOP3.LUT R16, R16, 0x1, RZ, 0xfc, !PT ;  /* 0x0000000110101812 */ /* 0x000fe200078efcff */
[----:B------:R-:W-:Y:S01]  /*1b9b0*/  IMAD R11, R28, UR6, RZ ;  /* 0x000000061c0b7c24 */ /* 0x000fe2000f8e02ff */
[----:B---3--:R-:W-:Y:S01]  /*1b9c0*/  LOP3.LUT R13, R13, 0x7f, RZ, 0xc0, !PT ;  /* 0x0000007f0d0d7812 */ /* 0x008fe200078ec0ff */
[----:B------:R-:W-:Y:S01]  /*1b9d0*/  IMAD.WIDE.U32 R2, R6, UR6, R2 ;  /* 0x0000000606027c25 */ /* 0x000fe2000f8e0002 */
[----:B------:R-:W-:Y:S02]  /*1b9e0*/  LOP3.LUT R16, R16, 0xffffff7f, RZ, 0xc0, !PT ;  /* 0xffffff7f10107812 */ /* 0x000fe400078ec0ff */
[----:B------:R-:W-:Y:S01]  /*1b9f0*/  SHF.R.U32.HI R13, RZ, 0x3, R13 ;  /* 0x00000003ff0d7819 */ /* 0x000fe2000001160d */
        /* <DEDUP_REMOVED lines=9> */
[----:B------:R-:W-:Y:S01]  /*1ba90*/  IADD3 R8, P1, R2, UR6, RZ ;  /* 0x0000000602087c10 */ /* 0x000fe2000ff3e0ff */
[----:B------:R-:W-:-:S03]  /*1baa0*/  IMAD.MOV.U32 R2, RZ, RZ, -0xa0 ;  /* 0xffffff60ff027424 */ /* 0x000fc600078e00ff */
[----:B------:R-:W-:Y:S01]  /*1bab0*/  IADD3.X R21, R21, UR7, R3, P1, !PT ;  /* 0x0000000715157c10 */ /* 0x000fe20008ffe403 */
[----:B------:R-:W-:-:S04]  /*1bac0*/  IMAD R4, R4, R2, UR38 ;  /* 0x0000002604047e24 */ /* 0x000fc8000f8e0202 */
        /* <DEDUP_REMOVED lines=82> */
.L_x_8949:
        /* <DEDUP_REMOVED lines=9> */
.L_x_8853:
        /* <DEDUP_REMOVED lines=11> */
.L_x_8854:
[----:B------:R1:W-:Y:S01]  /*1c130*/  SYNCS.ARRIVE.TRANS64.A1T0 RZ, [R0+URZ+0x22870], RZ ;  /* 0x022870ff00ff79a7 */ /* 0x0003e2000810003f */
[----:B------:R-:W-:Y:S05]  /*1c140*/  @!P6 BRA `(.L_x_8855) ;  /* 0x000000000004e947 */ /* 0x000fea0003800000 */
[----:B------:R-:W-:Y:S01]  /*1c150*/  BPT.TRAP 0x1 ;  /* 0x000000040000795c */ /* 0x000fe20000300000 */
.L_x_8855:
[----:B------:R-:W2:Y:S01]  /*1c160*/  SYNCS.PHASECHK.TRANS64.TRYWAIT P0, [R0+URZ+0x22840], R26 ;  /* 0x0228401a000075a7 */ /* 0x000ea2000800017f */
[----:B------:R-:W-:Y:S04]  /*1c170*/  BSSY B0, `(.L_x_8856) ;  /* 0x0000002000007945 */ /* 0x000fe80003800000 */
[----:B--2---:R-:W-:Y:S05]  /*1c180*/  @!P0 BRA `(.L_x_8857) ;  /* 0x0000005800a88947 */ /* 0x004fea0003800000 */
.L_x_8950:
[----:B------:R-:W-:Y:S05]  /*1c190*/  BSYNC B0 ;  /* 0x0000000000007941 */ /* 0x000fea0003800000 */
.L_x_8856:
[----:B------:R-:W-:Y:S01]  /*1c1a0*/  ULDC.64 UR4, c[0x0][0x300] ;  /* 0x0000c00000047ab9 */ /* 0x000fe20000000a00 */
[----:B------:R-:W-:Y:S01]  /*1c1b0*/  ULDC.64 UR6, c[0x0][0x310] ;  /* 0x0000c40000067ab9 */ /* 0x000fe20000000a00 */
[----:B------:R-:W-:Y:S01]  /*1c1c0*/  IMAD R23, R23, UR4, RZ ;  /* 0x0000000417177c24 */ /* 0x000fe2000f8e02ff */
[----:B------:R-:W-:Y:S01]  /*1c1d0*/  ULDC.64 UR8, c[0x0][0x308] ;  /* 0x0000c20000087ab9 */ /* 0x000fe20000000a00 */
[C---:B------:R-:W-:Y:S01]  /*1c1e0*/  IMAD.WIDE.U32 R2, R10.reuse, UR4, RZ ;  /* 0x000000040a027c25 */ /* 0x040fe2000f8e00ff */
[----:B------:R-:W-:Y:S01]  /*1c1f0*/  ULDC.64 UR10, c[0x0][0x2e8] ;  /* 0x0000ba00000a7ab9 */ /* 0x000fe20000000a00 */
[----:B------:R-:W3:Y:S02]  /*1c200*/  LDC R11, c[0x0][0x2f4] ;  /* 0x0000bd00ff0b7b82 */ /* 0x000ee40000000800 */
[----:B------:R-:W-:Y:S02]  /*1c210*/  IMAD R8, R10, UR5, R23 ;  /* 0x000000050a087c24 */ /* 0x000fe4000f8e0217 */
[----:B------:R-:W-:-:S02]  /*1c220*/  IMAD R25, R25, UR6, RZ ;  /* 0x0000000619197c24 */ /* 0x000fc4000f8e02ff */
[----:B------:R-:W-:Y:S02]  /*1c230*/  IMAD.IADD R3, R3, 0x1, R8 ;  /* 0x0000000103037824 */ /* 0x000fe400078e0208 */
[C---:B------:R-:W-:Y:S02]  /*1c240*/  IMAD R25, R5.reuse, UR7, R25 ;  /* 0x0000000705197c24 */ /* 0x040fe4000f8e0219 */
[----:B------:R-:W-:-:S04]  /*1c250*/  IMAD.WIDE.U32 R2, R5, UR6, R2 ;  /* 0x0000000605027c25 */ /* 0x000fc8000f8e0002 */
[----:B------:R-:W-:Y:S02]  /*1c260*/  IMAD.IADD R3, R3, 0x1, R25 ;  /* 0x0000000103037824 */ /* 0x000fe400078e0219 */
[C---:B------:R-:W-:Y:S02]  /*1c270*/  IMAD R9, R18.reuse, UR9, RZ ;  /* 0x0000000912097c24 */ /* 0x040fe4000f8e02ff */
[----:B------:R-:W-:-:S04]  /*1c280*/  IMAD.WIDE.U32 R2, R18, UR8, R2 ;  /* 0x0000000812027c25 */ /* 0x000fc8000f8e0002 */
[----:B------:R-:W-:Y:S01]  /*1c290*/  IMAD R10, R27, UR4, RZ ;  /* 0x000000041b0a7c24 */ /* 0x000fe2000f8e02ff */
[----:B------:R-:W-:Y:S01]  /*1c2a0*/  IADD3 R8, P0, R2, UR10, RZ ;  /* 0x0000000a02087c10 */ /* 0x000fe2000ff1e0ff */
[----:B------:R-:W-:Y:S01]  /*1c2b0*/  IMAD R28, R28, UR6, RZ ;  /* 0x000000061c1c7c24 */ /* 0x000fe2000f8e02ff */
[----:B---3--:R-:W-:Y:S01]  /*1c2c0*/  ISETP.GE.AND P2, PT, R30, R11, PT ;  /* 0x0000000b1e00720c */ /* 0x008fe20003f46270 */
[----:B------:R-:W-:Y:S01]  /*1c2d0*/  IMAD R10, R7, UR5, R10 ;  /* 0x00000005070a7c24 */ /* 0x000fe2000f8e020a */
[----:B------:R-:W-:Y:S01]  /*1c2e0*/  IADD3.X R5, R3, UR11, R9, P0, !PT ;  /* 0x0000000b03057c10 */ /* 0x000fe200087fe409 */
[----:B------:R-:W-:Y:S01]  /*1c2f0*/  IMAD.WIDE.U32 R2, R7, UR4, RZ ;  /* 0x0000000407027c25 */ /* 0x000fe2000f8e00ff */
[----:B------:R-:W-:-:S03]  /*1c300*/  UMOV UR4, 0xffffffff ;  /* 0xffffffff00047882 */ /* 0x000fc60000000000 */
[----:B------:R-:W-:Y:S02]  /*1c310*/  IMAD.IADD R3, R3, 0x1, R10 ;  /* 0x0000000103037824 */ /* 0x000fe400078e020a */
[C---:B------:R-:W-:Y:S02]  /*1c320*/  IMAD R28, R6.reuse, UR7, R28 ;  /* 0x00000007061c7c24 */ /* 0x040fe4000f8e021c */
[----:B------:R-:W-:-:S04]  /*1c330*/  IMAD.WIDE.U32 R2, R6, UR6, R2 ;  /* 0x0000000606027c25 */ /* 0x000fc8000f8e0002 */
[----:B------:R-:W-:Y:S02]  /*1c340*/  IMAD.IADD R3, R3, 0x1, R28 ;  /* 0x0000000103037824 */ /* 0x000fe400078e021c */
[----:B------:R-:W-:-:S03]  /*1c350*/  IMAD.WIDE.U32 R2, R18, UR8, R2 ;  /* 0x0000000812027c25 */ /* 0x000fc6000f8e0002 */
[----:B------:R-:W-:-:S04]  /*1c360*/  IADD3 R7, P0, R2, UR10, RZ ;  /* 0x0000000a02077c10 */ /* 0x000fc8000ff1e0ff */
[----:B------:R-:W-:Y:S01]  /*1c370*/  IADD3.X R6, R9, UR11, R3, P0, !PT ;  /* 0x0000000b09067c10 */ /* 0x000fe200087fe403 */
[----:B------:R-:W-:Y:S08]  /*1c380*/  BRA.DIV UR4, `(.L_x_8858) ;  /* 0x0000005a043c7947 */ /* 0x000ff0000b800000 */
[----:B------:R-:W3:Y:S01]  /*1c390*/  SHFL.IDX PT, R14, R8, RZ, 0x181f ;  /* 0x00181fff080e7589 */ /* 0x000ee200000e0000 */
[C---:B------:R-:W-:Y:S02]  /*1c3a0*/  LOP3.LUT P6, RZ, R16.reuse, 0x80, RZ, 0xc0, !PT ;  /* 0x0000008010ff7812 */ /* 0x040fe400078cc0ff */
[----:B------:R-:W-:Y:S01]  /*1c3b0*/  P2R R9, PR, RZ, 0x2 ;  /* 0x00000002ff097803 */ /* 0x000fe20000000000 */
[----:B------:R-:W4:Y:S01]  /*1c3c0*/  SHFL.IDX PT, R2, R5, RZ, 0x181f ;  /* 0x00181fff05027589 */ /* 0x000f2200000e0000 */
[----:B------:R-:W-:-:S09]  /*1c3d0*/  LOP3.LUT P1, RZ, R16, 0x10, RZ, 0xc0, !PT ;  /* 0x0000001010ff7812 */ /* 0x000fd2000782c0ff */
[----:B---3--:R-:W-:-:S05]  /*1c3e0*/  @P6 IADD3 R14, P0, R30, R14, RZ ;  /* 0x0000000e1e0e6210 */ /* 0x008fca0007f1e0ff */
[----:B----4-:R-:W-:Y:S02]  /*1c3f0*/  @P6 IMAD.X R3, RZ, RZ, R2, P0 ;  /* 0x000000ffff036224 */ /* 0x010fe400000e0602 */
[----:B------:R-:W-:Y:S02]  /*1c400*/  @P6 IMAD.MOV.U32 R2, RZ, RZ, R14 ;  /* 0x000000ffff026224 */ /* 0x000fe400078e000e */
[----:B------:R-:W3:Y:S04]  /*1c410*/  SHFL.IDX PT, R14, R8, 0x1, 0x181f ;  /* 0x00381f00080e7f89 */ /* 0x000ee800000e0000 */
[----:B------:R4:W-:Y:S01]  /*1c420*/  @P6 LDGSTS.E.BYPASS.LTC128B.128 [R4+0x18400], desc[UR54][R2.64], !P2 ;  /* 0x1840000002046fae */ /* 0x0009e2000d101d76 */
[----:B------:R-:W-:-:S03]  /*1c430*/  LOP3.LUT P6, RZ, R16, 0x100, RZ, 0xc0, !PT ;  /* 0x0000010010ff7812 */ /* 0x000fc600078cc0ff */
[----:B----4-:R-:W4:Y:S01]  /*1c440*/  SHFL.IDX PT, R2, R5, 0x1, 0x181f ;  /* 0x00381f0005027f89 */ /* 0x010f2200000e0000 */
[----:B---3--:R-:W-:-:S05]  /*1c450*/  @P1 IADD3 R14, P0, R30, R14, RZ ;  /* 0x0000000e1e0e1210 */ /* 0x008fca0007f1e0ff */
[----:B----4-:R-:W-:Y:S02]  /*1c460*/  @P1 IMAD.X R3, RZ, RZ, R2, P0 ;  /* 0x000000ffff031224 */ /* 0x010fe400000e0602 */
[----:B------:R-:W-:Y:S02]  /*1c470*/  @P1 IMAD.MOV.U32 R2, RZ, RZ, R14 ;  /* 0x000000ffff021224 */ /* 0x000fe400078e000e */
[----:B------:R-:W3:Y:S04]  /*1c480*/  SHFL.IDX PT, R14, R8, 0x2, 0x181f ;  /* 0x00581f00080e7f89 */ /* 0x000ee800000e0000 */
[----:B------:R4:W-:Y:S01]  /*1c490*/  @P1 LDGSTS.E.BYPASS.LTC128B.128 [R4+0x18c00], desc[UR54][R2.64], !P2 ;  /* 0x18c0000002041fae */ /* 0x0009e2000d101d76 */
[----:B------:R-:W-:-:S03]  /*1c4a0*/  ISETP.NE.AND P1, PT, R9, RZ, PT ;  /* 0x000000ff0900720c */ /* 0x000fc60003f25270 */
[----:B----4-:R-:W4:Y:S01]  /*1c4b0*/  SHFL.IDX PT, R2, R5, 0x2, 0x181f ;  /* 0x00581f0005027f89 */ /* 0x010f2200000e0000 */
[----:B---3--:R-:W-:-:S05]  /*1c4c0*/  @P5 IADD3 R14, P0, R30, R14, RZ ;  /* 0x0000000e1e0e5210 */ /* 0x008fca0007f1e0ff */
[----:B----4-:R-:W-:Y:S02]  /*1c4d0*/  @P5 IMAD.X R9, RZ, RZ, R2, P0 ;  /* 0x000000ffff095224 */ /* 0x010fe400000e0602 */
[----:B------:R-:W-:Y:S02]  /*1c4e0*/  @P5 IMAD.MOV.U32 R2, RZ, RZ, R14 ;  /* 0x000000ffff025224 */ /* 0x000fe400078e000e */
[----:B------:R-:W-:Y:S01]  /*1c4f0*/  @P5 IMAD.MOV.U32 R3, RZ, RZ, R9 ;  /* 0x000000ffff035224 */ /* 0x000fe200078e0009 */
[----:B------:R-:W3:Y:S04]  /*1c500*/  SHFL.IDX PT, R14, R8, 0x3, 0x181f ;  /* 0x00781f00080e7f89 */ /* 0x000ee800000e0000 */
[----:B------:R4:W-:Y:S01]  /*1c510*/  @P5 LDGSTS.E.BYPASS.LTC128B.128 [R4+0x19400], desc[UR54][R2.64], !P2 ;  /* 0x1940000002045fae */ /* 0x0009e2000d101d76 */
[----:B------:R-:W-:-:S03]  /*1c520*/  LOP3.LUT P5, RZ, R16, 0x40, RZ, 0xc0, !PT ;  /* 0x0000004010ff7812 */ /* 0x000fc600078ac0ff */
        /* <DEDUP_REMOVED lines=8> */
[----:B----4-:R-:W4:Y:S10]  /*1c5b0*/  SHFL.IDX PT, R2, R5, 0x4, 0x181f ;  /* 0x00981f0005027f89 */ /* 0x010f3400000e0000 */
[----:B---3--:R-:W-:-:S05]  /*1c5c0*/  @P4 IADD3 R14, P0, R30, R14, RZ ;  /* 0x0000000e1e0e4210 */ /* 0x008fca0007f1e0ff */
[----:B----4-:R-:W-:Y:S02]  /*1c5d0*/  @P4 IMAD.X R9, RZ, RZ, R2, P0 ;  /* 0x000000ffff094224 */ /* 0x010fe400000e0602 */
[----:B------:R-:W-:Y:S02]  /*1c5e0*/  @P4 IMAD.MOV.U32 R2, RZ, RZ, R14 ;  /* 0x000000ffff024224 */ /* 0x000fe400078e000e */
[----:B------:R-:W-:Y:S01]  /*1c5f0*/  @P4 IMAD.MOV.U32 R3, RZ, RZ, R9 ;  /* 0x000000ffff034224 */ /* 0x000fe200078e0009 */
[----:B------:R-:W3:Y:S04]  /*1c600*/  SHFL.IDX PT, R14, R8, 0x5, 0x181f ;  /* 0x00b81f00080e7f89 */ /* 0x000ee800000e0000 */
[----:B------:R4:W-:Y:S04]  /*1c610*/  @P4 LDGSTS.E.BYPASS.LTC128B.128 [R4+0x1a400], desc[UR54][R2.64], !P2 ;  /* 0x1a40000002044fae */ /* 0x0009e8000d101d76 */
[----:B----4-:R-:W4:Y:S01]  /*1c620*/  SHFL.IDX PT, R2, R5, 0x5, 0x181f ;  /* 0x00b81f0005027f89 */ /* 0x010f2200000e0000 */
[----:B---3--:R-:W-:-:S05]  /*1c630*/  @P5 IADD3 R14, P0, R30, R14, RZ ;  /* 0x0000000e1e0e5210 */ /* 0x008fca0007f1e0ff */
[----:B----4-:R-:W-:Y:S02]  /*1c640*/  @P5 IMAD.X R9, RZ, RZ, R2, P0 ;  /* 0x000000ffff095224 */ /* 0x010fe400000e0602 */
[----:B------:R-:W-:Y:S02]  /*1c650*/  @P5 IMAD.MOV.U32 R2, RZ, RZ, R14 ;  /* 0x000000ffff025224 */ /* 0x000fe400078e000e */
[----:B------:R-:W-:Y:S01]  /*1c660*/  @P5 IMAD.MOV.U32 R3, RZ, RZ, R9 ;  /* 0x000000ffff035224 */ /* 0x000fe200078e0009 */
[----:B------:R-:W3:Y:S04]  /*1c670*/  SHFL.IDX PT, R14, R8, 0x6, 0x181f ;  /* 0x00d81f00080e7f89 */ /* 0x000ee800000e0000 */
[----:B------:R4:W-:Y:S04]  /*1c680*/  @P5 LDGSTS.E.BYPASS.LTC128B.128 [R4+0x1ac00], desc[UR54][R2.64], !P2 ;  /* 0x1ac0000002045fae */ /* 0x0009e8000d101d76 */
[----:B----4-:R-:W4:Y:S04]  /*1c690*/  SHFL.IDX PT, R2, R5, 0x6, 0x181f ;  /* 0x00d81f0005027f89 */ /* 0x010f2800000e0000 */
[----:B------:R-:W-:Y:S01]  /*1c6a0*/  SHFL.IDX PT, R5, R5, 0x7, 0x181f ;  /* 0x00f81f0005057f89 */ /* 0x000fe200000e0000 */
[----:B---3--:R-:W-:-:S05]  /*1c6b0*/  @P6 IADD3 R14, P0, R30, R14, RZ ;  /* 0x0000000e1e0e6210 */ /* 0x008fca0007f1e0ff */
[----:B----4-:R-:W-:Y:S02]  /*1c6c0*/  @P6 IMAD.X R9, RZ, RZ, R2, P0 ;  /* 0x000000ffff096224 */ /* 0x010fe400000e0602 */
[----:B------:R-:W-:Y:S02]  /*1c6d0*/  @P6 IMAD.MOV.U32 R2, RZ, RZ, R14 ;  /* 0x000000ffff026224 */ /* 0x000fe400078e000e */
[----:B------:R-:W3:Y:S01]  /*1c6e0*/  SHFL.IDX PT, R14, R8, 0x7, 0x181f ;  /* 0x00f81f00080e7f89 */ /* 0x000ee200000e0000 */
[----:B------:R-:W-:-:S05]  /*1c6f0*/  @P6 IMAD.MOV.U32 R3, RZ, RZ, R9 ;  /* 0x000000ffff036224 */ /* 0x000fca00078e0009 */
[----:B------:R4:W-:Y:S01]  /*1c700*/  @P6 LDGSTS.E.BYPASS.LTC128B.128 [R4+0x1b400], desc[UR54][R2.64], !P2 ;  /* 0x1b40000002046fae */ /* 0x0009e2000d101d76 */
[----:B---3--:R-:W-:-:S05]  /*1c710*/  @P3 IADD3 R14, P0, R30, R14, RZ ;  /* 0x0000000e1e0e3210 */ /* 0x008fca0007f1e0ff */
[----:B------:R-:W-:Y:S02]  /*1c720*/  @P3 IMAD.X R9, RZ, RZ, R5, P0 ;  /* 0x000000ffff093224 */ /* 0x000fe400000e0605 */
[----:B----4-:R-:W-:Y:S01]  /*1c730*/  @P3 IMAD.MOV.U32 R2, RZ, RZ, R14 ;  /* 0x000000ffff023224 */ /* 0x010fe200078e000e */
[----:B------:R-:W-:Y:S01]  /*1c740*/  SHFL.IDX PT, R5, R6, 0x1, 0x181f ;  /* 0x00381f0006057f89 */ /* 0x000fe200000e0000 */
[----:B------:R-:W-:-:S03]  /*1c750*/  @P3 IMAD.MOV.U32 R3, RZ, RZ, R9 ;  /* 0x000000ffff033224 */ /* 0x000fc600078e0009 */
[----:B------:R-:W3:Y:S04]  /*1c760*/  SHFL.IDX PT, R14, R7, RZ, 0x181f ;  /* 0x00181fff070e7589 */ /* 0x000ee800000e0000 */
[----:B------:R-:W4:Y:S04]  /*1c770*/  SHFL.IDX PT, R9, R6, RZ, 0x181f ;  /* 0x00181fff06097589 */ /* 0x000f2800000e0000 */
[----:B------:R5:W-:Y:S01]  /*1c780*/  @P3 LDGSTS.E.BYPASS.LTC128B.128 [R4+0x1bc00], desc[UR54][R2.64], !P2 ;  /* 0x1bc0000002043fae */ /* 0x000be2000d101d76 */
[----:B---3--:R-:W-:-:S05]  /*1c790*/  @P1 IADD3 R14, P0, R30, R14, RZ ;  /* 0x0000000e1e0e1210 */ /* 0x008fca0007f1e0ff */
[----:B----4-:R-:W-:Y:S02]  /*1c7a0*/  @P1 IMAD.X R9, RZ, RZ, R9, P0 ;  /* 0x000000ffff091224 */ /* 0x010fe400000e0609 */
[----:B-----5:R-:W-:Y:S02]  /*1c7b0*/  @P1 IMAD.MOV.U32 R2, RZ, RZ, R14 ;  /* 0x000000ffff021224 */ /* 0x020fe400078e000e */
[----:B------:R-:W-:Y:S01]  /*1c7c0*/  @P1 IMAD.MOV.U32 R3, RZ, RZ, R9 ;  /* 0x000000ffff031224 */ /* 0x000fe200078e0009 */
[----:B------:R3:W4:Y:S04]  /*1c7d0*/  SHFL.IDX PT, R14, R7, 0x1, 0x181f ;  /* 0x00381f00070e7f89 */ /* 0x00072800000e0000 */
[----:B------:R3:W-:Y:S02]  /*1c7e0*/  @P1 LDGSTS.E.BYPASS.LTC128B.128 [R4+0x1c400], desc[UR54][R2.64], !P2 ;  /* 0x1c40000002041fae */ /* 0x0007e4000d101d76 */
.L_x_8972:
        /* <DEDUP_REMOVED lines=9> */
.L_x_8859:
        /* <DEDUP_REMOVED lines=11> */
.L_x_8860:
[----:B------:R3:W-:Y:S02]  /*1c930*/  SYNCS.ARRIVE.TRANS64.A1T0 RZ, [R0+URZ+0x22830], RZ ;  /* 0x022830ff00ff79a7 */ /* 0x0007e4000810003f */
[----:B------:R-:W-:Y:S05]  /*1c940*/  WARPSYNC.ALL ;  /* 0x0000000000007948 */ /* 0x000fea0003800000 */
[----:B0123--:R-:W-:Y:S01]  /*1c950*/  VIADD R0, R17, 0x14400 ;  /* 0x0001440011007836 */ /* 0x00ffe20000000000 */
        /* <DEDUP_REMOVED lines=26> */
.L_x_8862:
[----:B------:R-:W-:Y:S05]  /*1cb00*/  BSYNC B6 ;  /* 0x0000000000067941 */ /* 0x000fea0003800000 */
.L_x_8861:
[----:B------:R0:W5:Y:S01]  /*1cb10*/  LDL R8, [R1+0x1c] ;  /* 0x00001c0001087983 */ /* 0x0001620000100800 */
[----:B------:R-:W-:Y:S01]  /*1cb20*/  UISETP.NE.AND UP0, UPT, UR49, URZ, UPT ;  /* 0x0000003f3100728c */ /* 0x000fe2000bf05270 */
[C---:B------:R-:W-:Y:S01]  /*1cb30*/  R2UR UR8, R18.reuse ;  /* 0x00000000120872ca */ /* 0x040fe200000e0000 */
[----:B------:R-:W-:Y:S01]  /*1cb40*/  ULDC.64 UR6, c[0x0][0x2d8] ;  /* 0x0000b60000067ab9 */ /* 0x000fe20000000a00 */
[----:B------:R-:W1:Y:S01]  /*1cb50*/  S2R R20, SR_TID.X ;  /* 0x0000000000147919 */ /* 0x000e620000002100 */
[----:B------:R-:W-:Y:S01]  /*1cb60*/  R2UR UR9, R18 ;  /* 0x00000000120972ca */ /* 0x000fe200000e0000 */
[----:B------:R-:W-:Y:S01]  /*1cb70*/  UMOV UR4, UR38 ;  /* 0x0000002600047c82 */ /* 0x000fe20008000000 */
[----:B------:R-:W-:Y:S01]  /*1cb80*/  PLOP3.LUT P0, PT, PT, PT, UP0, 0x80, 0x0 ;  /* 0x000000000000781c */ /* 0x000fe20003f0f008 */
[----:B------:R-:W-:Y:S01]  /*1cb90*/  UMOV UR5, UR45 ;  /* 0x0000002d00057c82 */ /* 0x000fe20008000000 */
[----:B------:R-:W-:Y:S01]  /*1cba0*/  PLOP3.LUT P1, PT, PT, PT, UP0, 0x80, 0x0 ;  /* 0x000000000000781c */ /* 0x000fe20003f2f008 */
[----:B------:R-:W-:Y:S01]  /*1cbb0*/  UISETP.NE.AND UP1, UPT, UR48, URZ, UPT ;  /* 0x0000003f3000728c */ /* 0x000fe2000bf25270 */
[----:B------:R-:W2:Y:S01]  /*1cbc0*/  LDC R6, c[0x0][0x448] ;  /* 0x00011200ff067b82 */ /* 0x000ea20000000800 */
[----:B------:R-:W-:-:S03]  /*1cbd0*/  @UP0 ULDC UR10, c[0x0][0x44c] ;  /* 0x00011300000a0ab9 */ /* 0x000fc60000000800 */
[----:B------:R-:W-:Y:S02]  /*1cbe0*/  UIMAD.WIDE.U32 UR4, UR8, UR6, UR4 ;  /* 0x00000006080472a5 */ /* 0x000fe4000f8e0004 */
[----:B------:R-:W-:Y:S02]  /*1cbf0*/  USHF.R.S32.HI UR6, URZ, 0x1f, UR41 ;  /* 0x0000001f3f067899 */ /* 0x000fe40008011429 */
[----:B------:R-:W-:Y:S02]  /*1cc00*/  UIMAD UR5, UR9, UR7, UR5 ;  /* 0x00000007090572a4 */ /* 0x000fe4000f8e0205 */
[----:B------:R-:W-:Y:S01]  /*1cc10*/  USEL UR6, UR6, URZ, !UP1 ;  /* 0x0000003f06067287 */ /* 0x000fe2000c800000 */
[----:B------:R-:W-:Y:S01]  /*1cc20*/  ULDC.64 UR8, c[0x0][0x2e0] ;  /* 0x0000b80000087ab9 */ /* 0x000fe20000000a00 */
[----:B------:R-:W-:Y:S01]  /*1cc30*/  USEL UR7, UR41, URZ, !UP1 ;  /* 0x0000003f29077287 */ /* 0x000fe2000c800000 */
[C---:B-1----:R-:W-:Y:S01]  /*1cc40*/  LOP3.LUT R21, R20.reuse, 0x7f, RZ, 0xc0, !PT ;  /* 0x0000007f14157812 */ /* 0x042fe200078ec0ff */
[----:B------:R-:W-:-:S03]  /*1cc50*/  IMAD.SHL.U32 R20, R20, 0x10, RZ ;  /* 0x0000001014147824 */ /* 0x000fc600078e00ff */
[----:B------:R-:W-:-:S04]  /*1cc60*/  SHF.R.U32.HI R21, RZ, 0x3, R21 ;  /* 0x00000003ff157819 */ /* 0x000fc80000011615 */
[----:B------:R-:W-:-:S05]  /*1cc70*/  LOP3.LUT R20, R21, 0x70, R20, 0xf8, !PT ;  /* 0x0000007015147812 */ /* 0x000fca00078ef814 */
[----:B------:R-:W-:-:S04]  /*1cc80*/  IMAD.IADD R9, R20, 0x1, R19 ;  /* 0x0000000114097824 */ /* 0x000fc800078e0213 */
[----:B------:R-:W-:Y:S01]  /*1cc90*/  @P0 IMAD.HI.U32 R0, R9, UR10, RZ ;  /* 0x0000000a09000c27 */ /* 0x000fe2000f8e00ff */
[----:B------:R-:W-:-:S03]  /*1cca0*/  @UP0 ULDC UR10, c[0x0][0x450] ;  /* 0x00011400000a0ab9 */ /* 0x000fc60000000800 */
[----:B------:R-:W-:Y:S01]  /*1ccb0*/  IMAD.MOV.U32 R7, RZ, RZ, R9 ;  /* 0x000000ffff077224 */ /* 0x000fe200078e0009 */
[----:B------:R-:W-:Y:S01]  /*1ccc0*/  @P1 SHF.R.U32.HI R7, RZ, UR10, R0 ;  /* 0x0000000aff071c19 */ /* 0x000fe20008011600 */
[----:B------:R-:W-:-:S03]  /*1ccd0*/  UIMAD UR6, UR6, UR8, URZ ;  /* 0x00000008060672a4 */ /* 0x000fc6000f8e023f */
[----:B------:R-:W-:Y:S01]  /*1cce0*/  SHF.R.S32.HI R0, RZ, 0x1f, R7 ;  /* 0x0000001fff007819 */ /* 0x000fe20000011407 */
[----:B------:R-:W-:Y:S02]  /*1ccf0*/  UIMAD UR6, UR7, UR9, UR6 ;  /* 0x00000009070672a4 */ /* 0x000fe4000f8e0206 */
[----:B------:R-:W-:-:S03]  /*1cd00*/  UIMAD.WIDE.U32 UR4, UR7, UR8, UR4 ;  /* 0x00000008070472a5 */ /* 0x000fc6000f8e0004 */
[----:B------:R-:W-:Y:S01]  /*1cd10*/  ULDC.64 UR8, c[0x0][0x2d0] ;  /* 0x0000b40000087ab9 */ /* 0x000fe20000000a00 */
[----:B------:R-:W1:Y:S01]  /*1cd20*/  S2R R20, SR_TID.X ;  /* 0x0000000000147919 */ /* 0x000e620000002100 */
[----:B------:R-:W-:Y:S01]  /*1cd30*/  IMAD R0, R0, UR8, RZ ;  /* 0x0000000800007c24 */ /* 0x000fe2000f8e02ff */
[----:B------:R-:W-:Y:S02]  /*1cd40*/  UIADD3 UR6, UR5, UR6, URZ ;  /* 0x0000000605067290 */ /* 0x000fe4000fffe03f */
[----:B------:R-:W-:Y:S02]  /*1cd50*/  IMAD.U32 R5, RZ, RZ, UR5 ;  /* 0x00000005ff057e24 */ /* 0x000fe4000f8e00ff */
[----:B------:R-:W-:Y:S02]  /*1cd60*/  IMAD R5, R7, UR9, R0 ;  /* 0x0000000907057c24 */ /* 0x000fe4000f8e0200 */
[----:B------:R-:W-:Y:S01]  /*1cd70*/  IMAD.U32 R4, RZ, RZ, UR4 ;  /* 0x00000004ff047e24 */ /* 0x000fe2000f8e00ff */
[----:B------:R-:W-:Y:S01]  /*1cd80*/  ULDC.64 UR4, c[0x0][0x2c8] ;  /* 0x0000b20000047ab9 */ /* 0x000fe20000000a00 */
[----:B------:R-:W-:-:S02]  /*1cd90*/  IMAD.MOV R0, RZ, RZ, -R7 ;  /* 0x000000ffff007224 */ /* 0x000fc400078e0a07 */
[----:B------:R-:W-:Y:S02]  /*1cda0*/  IMAD.U32 R3, RZ, RZ, UR6 ;  /* 0x00000006ff037e24 */ /* 0x000fe4000f8e00ff */
[----:B------:R-:W-:Y:S02]  /*1cdb0*/  IMAD.MOV.U32 R2, RZ, RZ, R4 ;  /* 0x000000ffff027224 */ /* 0x000fe400078e0004 */
[----:B--2---:R-:W-:Y:S02]  /*1cdc0*/  IMAD R9, R6, R0, R9 ;  /* 0x0000000006097224 */ /* 0x004fe400078e0209 */
[----:B------:R-:W-:-:S03]  /*1cdd0*/  IMAD.WIDE.U32 R2, R7, UR8, R2 ;  /* 0x0000000807027c25 */ /* 0x000fc6000f8e0002 */
[----:B------:R-:W-:Y:S01]  /*1cde0*/  SHF.R.S32.HI R0, RZ, 0x1f, R9 ;  /* 0x0000001fff007819 */ /* 0x000fe20000011409 */
[----:B------:R-:W-:-:S04]  /*1cdf0*/  IMAD.IADD R3, R3, 0x1, R5 ;  /* 0x0000000103037824 */ /* 0x000fc800078e0205 */
        /* <DEDUP_REMOVED lines=9> */
[----:B-1----:R-:W-:-:S04]  /*1ce90*/  LOP3.LUT R20, R20, 0x7f, RZ, 0xc0, !PT ;  /* 0x0000007f14147812 */ /* 0x002fc800078ec0ff */
[----:B------:R-:W-:Y:S01]  /*1cea0*/  SHF.R.U32.HI R10, RZ, 0x3, R20 ;  /* 0x00000003ff0a7819 */ /* 0x000fe20000011614 */
[----:B0-----:R-:W-:Y:S06]  /*1ceb0*/  BRA.DIV UR4, `(.L_x_8863) ;  /* 0x0000005a044c7947 */ /* 0x001fec000b800000 */
[----:B------:R-:W0:Y:S01]  /*1cec0*/  SHFL.IDX PT, R14, R0, RZ, 0x181f ;  /* 0x00181fff000e7589 */ /* 0x000e2200000e0000 */
[----:B------:R-:W-:Y:S02]  /*1ced0*/  IMAD R4, R6, UR42, RZ ;  /* 0x0000002a06047c24 */ /* 0x000fe4000f8e02ff */
[----:B------:R-:W-:Y:S01]  /*1cee0*/  IMAD.IADD R19, R10, 0x1, R19 ;  /* 0x000000010a137824 */ /* 0x000fe200078e0213 */
[----:B------:R-:W1:Y:S03]  /*1cef0*/  SHFL.IDX PT, R2, R5, RZ, 0x181f ;  /* 0x00181fff05027589 */ /* 0x000e6600000e0000 */
[C---:B------:R-:W-:Y:S01]  /*1cf00*/  VIADD R7, R19.reuse, 0x10 ;  /* 0x0000001013077836 */ /* 0x040fe20000000000 */
[----:B------:R-:W-:Y:S01]  /*1cf10*/  ISETP.GE.AND P2, PT, R19, R4, PT ;  /* 0x000000041300720c */ /* 0x000fe20003f46270 */
[----:B------:R-:W-:-:S12]  /*1cf20*/  SHFL.IDX PT, R6, R5, 0x1, 0x181f ;  /* 0x00381f0005067f89 */ /* 0x000fd800000e0000 */
[----:B0-----:R-:W-:-:S05]  /*1cf30*/  @!P2 IADD3 R14, P1, R30, R14, RZ ;  /* 0x0000000e1e0ea210 */ /* 0x001fca0007f3e0ff */
[----:B-1----:R-:W-:Y:S02]  /*1cf40*/  @!P2 IMAD.X R3, RZ, RZ, R2, P1 ;  /* 0x000000ffff03a224 */ /* 0x002fe400008e0602 */
[----:B------:R-:W-:Y:S02]  /*1cf50*/  @!P2 IMAD.MOV.U32 R2, RZ, RZ, R14 ;  /* 0x000000ffff02a224 */ /* 0x000fe400078e000e */
[----:B------:R-:W0:Y:S04]  /*1cf60*/  SHFL.IDX PT, R14, R0, 0x1, 0x181f ;  /* 0x00381f00000e7f89 */ /* 0x000e2800000e0000 */
[----:B-----5:R0:W-:Y:S01]  /*1cf70*/  @!P2 LDGSTS.E.BYPASS.LTC128B.128 [R8+0x14400], desc[UR54][R2.64], !P0 ;  /* 0x144000000208afae */ /* 0x0201e2000c101d76 */
[----:B------:R-:W-:Y:S01]  /*1cf80*/  ISETP.GE.AND P2, PT, R7, R4, PT ;  /* 0x000000040700720c */ /* 0x000fe20003f46270 */
[----:B------:R-:W-:-:S12]  /*1cf90*/  VIADD R7, R19, 0x20 ;  /* 0x0000002013077836 */ /* 0x000fd80000000000 */
[----:B0-----:R-:W-:Y:S02]  /*1cfa0*/  @!P2 IADD3 R2, P1, R30, R14, RZ ;  /* 0x0000000e1e02a210 */ /* 0x001fe40007f3e0ff */
[----:B------:R-:W0:Y:S03]  /*1cfb0*/  SHFL.IDX PT, R14, R0, 0x2, 0x181f ;  /* 0x00581f00000e7f89 */ /* 0x000e2600000e0000 */
[----:B------:R-:W-:Y:S02]  /*1cfc0*/  @!P2 IMAD.X R3, RZ, RZ, R6, P1 ;  /* 0x000000ffff03a224 */ /* 0x000fe400008e0606 */
[----:B------:R-:W1:Y:S04]  /*1cfd0*/  SHFL.IDX PT, R6, R5, 0x2, 0x181f ;  /* 0x00581f0005067f89 */ /* 0x000e6800000e0000 */
[----:B------:R0:W-:Y:S01]  /*1cfe0*/  @!P2 LDGSTS.E.BYPASS.LTC128B.128 [R8+0x14c00], desc[UR54][R2.64], !P0 ;  /* 0x14c000000208afae */ /* 0x0001e2000c101d76 */
[----:B------:R-:W-:Y:S01]  /*1cff0*/  ISETP.GE.AND P2, PT, R7, R4, PT ;  /* 0x000000040700720c */ /* 0x000fe20003f46270 */
[----:B------:R-:W-:-:S12]  /*1d000*/  VIADD R7, R19, 0x30 ;  /* 0x0000003013077836 */ /* 0x000fd80000000000 */
[----:B0-----:R-:W-:Y:S02]  /*1d010*/  @!P2 IADD3 R2, P1, R30, R14, RZ ;  /* 0x0000000e1e02a210 */ /* 0x001fe40007f3e0ff */
[----:B------:R-:W0:Y:S03]  /*1d020*/  SHFL.IDX PT, R14, R0, 0x3, 0x181f ;  /* 0x00781f00000e7f89 */ /* 0x000e2600000e0000 */
[----:B-1----:R-:W-:Y:S02]  /*1d030*/  @!P2 IMAD.X R3, RZ, RZ, R6, P1 ;  /* 0x000000ffff03a224 */ /* 0x002fe400008e0606 */
        /* <DEDUP_REMOVED lines=23> */
[----:B------:R-:W-:-:S13]  /*1d1b0*/  ISETP.GE.AND P2, PT, R7, R4, PT ;  /* 0x000000040700720c */ /* 0x000fda0003f46270 */
[----:B0-----:R-:W-:Y:S02]  /*1d1c0*/  @!P2 IADD3 R2, P1, R30, R14, RZ ;  /* 0x0000000e1e02a210 */ /* 0x001fe40007f3e0ff */
[----:B------:R0:W2:Y:S03]  /*1d1d0*/  SHFL.IDX PT, R14, R0, 0x7, 0x181f ;  /* 0x00f81f00000e7f89 */ /* 0x0000a600000e0000 */
[----:B-1----:R-:W-:Y:S02]  /*1d1e0*/  @!P2 IMAD.X R3, RZ, RZ, R6, P1 ;  /* 0x000000ffff03a224 */ /* 0x002fe400008e0606 */
[----:B------:R0:W1:Y:S04]  /*1d1f0*/  SHFL.IDX PT, R6, R5, 0x7, 0x181f ;  /* 0x00f81f0005067f89 */ /* 0x00006800000e0000 */
[----:B------:R0:W-:Y:S02]  /*1d200*/  @!P2 LDGSTS.E.BYPASS.LTC128B.128 [R8+0x17400], desc[UR54][R2.64], !P0 ;  /* 0x174000000208afae */ /* 0x0001e4000c101d76 */
.L_x_8989:
[----:B------:R-:W-:-:S05]  /*1d210*/  VIADD R19, R19, 0x70 ;  /* 0x0000007013137836 */ /* 0x000fca0000000000 */
[----:B------:R-:W-:-:S13]  /*1d220*/  ISETP.GE.AND P1, PT, R19, R4, PT ;  /* 0x000000041300720c */ /* 0x000fda0003f26270 */
[----:B0-2---:R-:W-:-:S05]  /*1d230*/  @!P1 IADD3 R2, P2, R30, R14, RZ ;  /* 0x0000000e1e029210 */ /* 0x005fca0007f5e0ff */
[----:B-1----:R-:W-:-:S05]  /*1d240*/  @!P1 IMAD.X R3, RZ, RZ, R6, P2 ;  /* 0x000000ffff039224 */ /* 0x002fca00010e0606 */
[----:B------:R-:W-:Y:S01]  /*1d250*/  @!PT LDS RZ, [RZ] ;  /* 0x00000000fffff984 */ /* 0x000fe20000000800 */
[----:B------:R-:W-:Y:S01]  /*1d260*/  @!PT LDS RZ, [RZ] ;  /* 0x00000000fffff984 */ /* 0x000fe20000000800 */
[----:B------:R-:W-:Y:S01]  /*1d270*/  @!PT LDS RZ, [RZ] ;  /* 0x00000000fffff984 */ /* 0x000fe20000000800 */
[----:B------:R0:W-:Y:S01]  /*1d280*/  @!P1 LDGSTS.E.BYPASS.LTC128B.128 [R8+0x17c00], desc[UR54][R2.64], !P0 ;  /* 0x17c0000002089fae */ /* 0x0001e2000c101d76 */
[----:B------:R-:W-:Y:S01]  /*1d290*/  PLOP3.LUT P0, PT, PT, PT, PT, 0x80, 0x0 ;  /* 0x000000000000781c */ /* 0x000fe20003f0f070 */
[----:B------:R-:W-:-:S12]  /*1d2a0*/  NOP ;  /* 0x0000000000007918 */ /* 0x000fd80000000000 */
.L_x_8864:
        /* <DEDUP_REMOVED lines=18> */
.L_x_8990:
[----:B------:R-:W-:Y:S05]  /*1d3d0*/  BSYNC B0 ;  /* 0x0000000000007941 */ /* 0x000fea0003800000 */
.L_x_8865:
[----:B------:R-:W-:-:S04]  /*1d3e0*/  UIADD3 UR4, UR50, -0x2, URZ ;  /* 0xfffffffe32047890 */ /* 0x000fc8000fffe03f */
[----:B------:R-:W-:-:S06]  /*1d3f0*/  UISETP.GE.AND UP0, UPT, UR4, UR43, UPT ;  /* 0x0000002b0400728c */ /* 0x000fcc000bf06270 */
[----:B------:R-:W-:-:S13]  /*1d400*/  PLOP3.LUT P0, PT, PT, PT, UP0, 0x80, 0x0 ;  /* 0x000000000000781c */ /* 0x000fda0003f0f008 */
[----:B------:R-:W-:Y:S05]  /*1d410*/  @!P0 BRA `(.L_x_8867) ;  /* 0x0000001800508947 */ /* 0x000fea0003800000 */
[----:B------:R-:W-:Y:S02]  /*1d420*/  IMAD.MOV.U32 R22, RZ, RZ, R31 ;  /* 0x000000ffff167224 */ /* 0x000fe400078e001f */
[----:B------:R-:W-:Y:S02]  /*1d430*/  IMAD.MOV.U32 R23, RZ, RZ, R35 ;  /* 0x000000ffff177224 */ /* 0x000fe400078e0023 */
[----:B------:R-:W-:-:S07]  /*1d440*/  IMAD.U32 R32, RZ, RZ, UR4 ;  /* 0x00000004ff207e24 */ /* 0x000fce000f8e00ff */
.L_x_8887:
[----:B-1----:R-:W1:Y:S01]  /*1d450*/  S2R R2, SR_TID.X ;  /* 0x0000000000027919 */ /* 0x002e620000002100 */
[----:B0-----:R-:W0:Y:S01]  /*1d460*/  LDC R0, c[0x0][0x430] ;  /* 0x00010c00ff007b82 */ /* 0x001e220000000800 */
[----:B------:R-:W-:Y:S01]  /*1d470*/  IMAD.MOV.U32 R3, RZ, RZ, 0xa0 ;  /* 0x000000a0ff037424 */ /* 0x000fe200078e00ff */
[----:B------:R-:W-:Y:S05]  /*1d480*/  YIELD ;  /* 0x0000000000007946 */ /* 0x000fea0003800000 */
[----:B------:R-:W2:Y:S01]  /*1d490*/  S2R R7, SR_TID.X ;  /* 0x0000000000077919 */ /* 0x000ea20000002100 */
[----:B------:R-:W-:Y:S01]  /*1d4a0*/  IMAD R8, R32, R3, UR37 ;  /* 0x0000002520087e24 */ /* 0x000fe2000f8e0203 */
[----:B------:R-:W-:Y:S01]  /*1d4b0*/  ULDC.64 UR4, c[0x0][0x428] ;  /* 0x00010a0000047ab9 */ /* 0x000fe20000000a00 */
[----:B0-----:R-:W-:-:S02]  /*1d4c0*/  ISETP.NE.AND P0, PT, R0, 0x1, PT ;  /* 0x000000010000780c */ /* 0x001fc40003f05270 */
[----:B-1----:R-:W-:-:S04]  /*1d4d0*/  LOP3.LUT R2, R2, 0x7f, RZ, 0xc0, !PT ;  /* 0x0000007f02027812 */ /* 0x002fc800078ec0ff */
[----:B------:R-:W-:-:S07]  /*1d4e0*/  SHF.R.U32.HI R6, RZ, 0x3, R2 ;  /* 0x00000003ff067819 */ /* 0x000fce0000011602 */
[----:B------:R-:W0:Y:S01]  /*1d4f0*/  @P0 LDC R0, c[0x0][0x434] ;  /* 0x00010d00ff000b82 */ /* 0x000e220000000800 */
[C---:B--2---:R-:W-:Y:S01]  /*1d500*/  IMAD.SHL.U32 R9, R7.reuse, 0x10, RZ ;  /* 0x0000001007097824 */ /* 0x044fe200078e00ff */
[----:B------:R-:W-:-:S04]  /*1d510*/  LOP3.LUT R2, R7, 0x7f, RZ, 0xc0, !PT ;  /* 0x0000007f07027812 */ /* 0x000fc800078ec0ff */
[----:B------:R-:W-:Y:S02]  /*1d520*/  LOP3.LUT R9, R6, 0x70, R9, 0xf8, !PT ;  /* 0x0000007006097812 */ /* 0x000fe400078ef809 */
[----:B------:R-:W1:Y:S01]  /*1d530*/  @P0 LDC R4, c[0x0][0x438] ;  /* 0x00010e00ff040b82 */ /* 0x000e620000000800 */
[----:B------:R-:W2:Y:S01]  /*1d540*/  S2R R6, SR_TID.X ;  /* 0x0000000000067919 */ /* 0x000ea20000002100 */
[----:B------:R-:W-:Y:S01]  /*1d550*/  SHF.R.U32.HI R7, RZ, 0x3, R2 ;  /* 0x00000003ff077819 */ /* 0x000fe20000011602 */
[----:B------:R-:W-:-:S05]  /*1d560*/  IMAD.IADD R9, R9, 0x1, R8 ;  /* 0x0000000109097824 */ /* 0x000fca00078e0208 */
[----:B------:R-:W3:Y:S08]  /*1d570*/  @P0 LDC R5, c[0x0][0x434] ;  /* 0x00010d00ff050b82 */ /* 0x000ef00000000800 */
[----:B------:R-:W4:Y:S01]  /*1d580*/  @P0 LDC R2, c[0x0][0x438] ;  /* 0x00010e00ff020b82 */ /* 0x000f220000000800 */
[----:B0-----:R-:W-:-:S04]  /*1d590*/  @P0 IMAD.HI.U32 R3, R9, R0, RZ ;  /* 0x0000000009030227 */ /* 0x001fc800078e00ff */
[----:B------:R-:W-:Y:S01]  /*1d5a0*/  IMAD.MOV.U32 R0, RZ, RZ, R9 ;  /* 0x000000ffff007224 */ /* 0x000fe200078e0009 */
[----:B-1----:R-:W-:-:S05]  /*1d5b0*/  @P0 SHF.R.U32.HI R0, RZ, R4, R3 ;  /* 0x00000004ff000219 */ /* 0x002fca0000011603 */
[----:B------:R-:W-:Y:S02]  /*1d5c0*/  IMAD.MOV.U32 R4, RZ, RZ, R0 ;  /* 0x000000ffff047224 */ /* 0x000fe400078e0000 */
[----:B--2---:R-:W-:-:S05]  /*1d5d0*/  IMAD.SHL.U32 R6, R6, 0x10, RZ ;  /* 0x0000001006067824 */ /* 0x004fca00078e00ff */
[----:B------:R-:W-:-:S04]  /*1d5e0*/  LOP3.LUT R6, R7, 0x70, R6, 0xf8, !PT ;  /* 0x0000007007067812 */ /* 0x000fc800078ef806 */
[----:B------:R-:W-:-:S04]  /*1d5f0*/  LOP3.LUT R6, R6, 0x80, RZ, 0xfc, !PT ;  /* 0x0000008006067812 */ /* 0x000fc800078efcff */
[C---:B------:R-:W-:Y:S01]  /*1d600*/  ISETP.GT.U32.AND P1, PT, R6.reuse, 0x9f, PT ;  /* 0x0000009f0600780c */ /* 0x040fe20003f24070 */
[----:B------:R-:W-:-:S04]  /*1d610*/  IMAD.IADD R8, R6, 0x1, R8 ;  /* 0x0000000106087824 */ /* 0x000fc800078e0208 */
[----:B---3--:R-:W-:Y:S01]  /*1d620*/  @P0 IMAD.HI.U32 R3, R8, R5, RZ ;  /* 0x0000000508030227 */ /* 0x008fe200078e00ff */
[----:B------:R-:W-:-:S03]  /*1d630*/  SHF.R.S32.HI R5, RZ, 0x1f, R0 ;  /* 0x0000001fff057819 */ /* 0x000fc60000011400 */
[----:B------:R-:W-:Y:S01]  /*1d640*/  IMAD.MOV.U32 R11, RZ, RZ, R8 ;  /* 0x000000ffff0b7224 */ /* 0x000fe200078e0008 */
[----:B----4-:R-:W-:Y:S01]  /*1d650*/  @P0 SHF.R.U32.HI R11, RZ, R2, R3 ;  /* 0x00000002ff0b0219 */ /* 0x010fe20000011603 */
[----:B------:R-:W-:Y:S02]  /*1d660*/  IMAD R3, R36, UR4, RZ ;  /* 0x0000000424037c24 */ /* 0x000fe4000f8e02ff */
[----:B------:R-:W-:-:S04]  /*1d670*/  IMAD.WIDE.U32 R4, R34, UR4, R4 ;  /* 0x0000000422047c25 */ /* 0x000fc8000f8e0004 */
[----:B------:R-:W-:Y:S01]  /*1d680*/  IMAD R10, R34, UR5, R3 ;  /* 0x00000005220a7c24 */ /* 0x000fe2000f8e0203 */
[--C-:B------:R-:W-:Y:S01]  /*1d690*/  @!P1 SHF.R.S32.HI R3, RZ, 0x1f, R11.reuse ;  /* 0x0000001fff039819 */ /* 0x100fe2000001140b */
[----:B------:R-:W-:Y:S02]  /*1d6a0*/  @!P1 IMAD.MOV.U32 R2, RZ, RZ, R11 ;  /* 0x000000ffff029224 */ /* 0x000fe400078e000b */
[----:B------:R-:W-:Y:S02]  /*1d6b0*/  IMAD.IADD R5, R10, 0x1, R5 ;  /* 0x000000010a057824 */ /* 0x000fe400078e0205 */
[----:B------:R-:W-:Y:S01]  /*1d6c0*/  @!P1 IMAD.WIDE.U32 R2, R34, UR4, R2 ;  /* 0x0000000422029c25 */ /* 0x000fe2000f8e0002 */
[----:B------:R-:W-:Y:S02]  /*1d6d0*/  ULDC.64 UR4, c[0x0][0x418] ;  /* 0x0001060000047ab9 */ /* 0x000fe40000000a00 */
[----:B------:R-:W-:Y:S01]  /*1d6e0*/  LEA R6, P0, R4, UR4, 0x2 ;  /* 0x0000000404067c11 */ /* 0x000fe2000f8010ff */
[----:B------:R-:W-:-:S03]  /*1d6f0*/  @!P1 IMAD.IADD R10, R10, 0x1, R3 ;  /* 0x000000010a0a9824 */ /* 0x000fc600078e0203 */
[----:B------:R-:W-:Y:S02]  /*1d700*/  LEA.HI.X R7, R4, UR5, R5, 0x2, P0 ;  /* 0x0000000504077c11 */ /* 0x000fe400080f1405 */
[C---:B------:R-:W-:Y:S01]  /*1d710*/  @!P1 LEA R4, P0, R2.reuse, UR4, 0x2 ;  /* 0x0000000402049c11 */ /* 0x040fe2000f8010ff */
[----:B------:R-:W-:Y:S01]  /*1d720*/  IMAD.U32 R12, RZ, RZ, UR44 ;  /* 0x0000002cff0c7e24 */ /* 0x000fe2000f8e00ff */
[----:B------:R-:W-:Y:S02]  /*1d730*/  ULDC UR4, c[0x0][0x430] ;  /* 0x00010c0000047ab9 */ /* 0x000fe40000000800 */
[----:B------:R-:W-:Y:S02]  /*1d740*/  @!P1 LEA.HI.X R5, R2, UR5, R10, 0x2, P0 ;  /* 0x0000000502059c11 */ /* 0x000fe400080f140a */
[----:B------:R0:W2:Y:S01]  /*1d750*/  LDG.E R10, desc[UR54][R6.64] ;  /* 0x00000036060a7981 */ /* 0x0000a2000c1e1900 */
[----:B------:R-:W-:Y:S01]  /*1d760*/  ISETP.NE.AND P2, PT, R12, 0x3, PT ;  /* 0x000000030c00780c */ /* 0x000fe20003f45270 */
[----:B------:R-:W-:-:S02]  /*1d770*/  VIADD R31, R22, 0x1 ;  /* 0x00000001161f7836 */ /* 0x000fc40000000000 */
[----:B------:R-:W-:Y:S02]  /*1d780*/  IMAD.MOV R0, RZ, RZ, -R0 ;  /* 0x000000ffff007224 */ /* 0x000fe400078e0a00 */
[----:B------:R-:W-:Y:S01]  /*1d790*/  IMAD.MOV R3, RZ, RZ, -R11 ;  /* 0x000000ffff037224 */ /* 0x000fe200078e0a0b */
[----:B------:R-:W-:Y:S01]  /*1d7a0*/  ISETP.NE.AND P0, PT, R31, 0x2, PT ;  /* 0x000000021f00780c */ /* 0x000fe20003f05270 */
[----:B0-----:R-:W-:Y:S02]  /*1d7b0*/  IMAD.MOV.U32 R7, RZ, RZ, RZ ;  /* 0x000000ffff077224 */ /* 0x001fe400078e00ff */
[----:B------:R-:W-:Y:S01]  /*1d7c0*/  IMAD R9, R0, UR4, R9 ;  /* 0x0000000400097c24 */ /* 0x000fe2000f8e0209 */
[----:B------:R-:W-:Y:S01]  /*1d7d0*/  SEL R0, RZ, 0x1, P0 ;  /* 0x00000001ff007807 */ /* 0x000fe20000000000 */
[----:B------:R-:W-:Y:S02]  /*1d7e0*/  IMAD R8, R3, UR4, R8 ;  /* 0x0000000403087c24 */ /* 0x000fe4000f8e0208 */
[----:B------:R0:W5:Y:S01]  /*1d7f0*/  @!P1 LDG.E R7, desc[UR54][R4.64] ;  /* 0x0000003604079981 */ /* 0x000162000c1e1900 */
[C---:B------:R-:W-:Y:S01]  /*1d800*/  ISETP.GT.AND P1, PT, R32.reuse, UR43, PT ;  /* 0x0000002b20007c0c */ /* 0x040fe2000bf24270 */
[----:B------:R-:W-:Y:S01]  /*1d810*/  VIADD R32, R32, 0xffffffff ;  /* 0xffffffff20207836 */ /* 0x000fe20000000000 */
[----:B------:R-:W-:-:S02]  /*1d820*/  SEL R31, R31, RZ, P0 ;  /* 0x000000ff1f1f7207 */ /* 0x000fc40000000000 */
[----:B------:R-:W-:Y:S02]  /*1d830*/  LOP3.LUT R35, R23, R0, RZ, 0x3c, !PT ;  /* 0x0000000017237212 */ /* 0x000fe400078e3cff */
[----:B--2---:R-:W-:Y:S01]  /*1d840*/  SHF.R.S32.HI R26, RZ, 0x1f, R10 ;  /* 0x0000001fff1a7819 */ /* 0x004fe2000001140a */
[----:B0-----:R-:W-:Y:S06]  /*1d850*/  @!P2 BRA `(.L_x_8868) ;  /* 0x000000000004a947 */ /* 0x001fec0003800000 */
[----:B------:R-:W-:Y:S01]  /*1d860*/  BPT.TRAP 0x1 ;  /* 0x000000040000795c */ /* 0x000fe20000300000 */
.L_x_8868:
[----:B------:R-:W-:Y:S01]  /*1d870*/  IMAD R0, R31, 0x8, R17 ;  /* 0x000000081f007824 */ /* 0x000fe200078e0211 */
[----:B------:R-:W-:Y:S01]  /*1d880*/  SHF.L.U32 R28, R35, 0x1f, RZ ;  /* 0x0000001f231c7819 */ /* 0x000fe200000006ff */
[----:B------:R-:W-:Y:S01]  /*1d890*/  BSSY B0, `(.L_x_8869) ;  /* 0x0000004000007945 */ /* 0x000fe20003800000 */
[----:B------:R-:W-:Y:S02]  /*1d8a0*/  SHF.R.S32.HI R27, RZ, 0x1f, R9 ;  /* 0x0000001fff1b7819 */ /* 0x000fe40000011409 */
[----:B------:R-:W0:Y:S02]  /*1d8b0*/  SYNCS.PHASECHK.TRANS64.TRYWAIT P0, [R0+URZ+0x22880], R28 ;  /* 0x0228801c000075a7 */ /* 0x000e24000800017f */
[----:B0-----:R-:W-:Y:S05]  /*1d8c0*/  @!P0 BRA `(.L_x_8870) ;  /* 0x0000005800108947 */ /* 0x001fea0003800000 */
.L_x_8991:
[----:B------:R-:W-:Y:S05]  /*1d8d0*/  BSYNC B0 ;  /* 0x0000000000007941 */ /* 0x000fea0003800000 */
.L_x_8869:
        /* <DEDUP_REMOVED lines=14> */
[C---:B------:R-:W-:Y:S02]  /*1d9c0*/  IMAD R6, R8.reuse, UR5, R6 ;  /* 0x0000000508067c24 */ /* 0x040fe4000f8e0206 */
        /* <DEDUP_REMOVED lines=31> */
[----:B---3--:R-:W-:-:S05]  /*1dbc0*/  IADD3 R2, P0, R30, R12, RZ ;  /* 0x0000000c1e027210 */ /* 0x008fca0007f1e0ff */
[----:B----4-:R-:W-:Y:S02]  /*1dbd0*/  IMAD.X R3, RZ, RZ, R33, P0 ;  /* 0x000000ffff037224 */ /* 0x010fe400000e0621 */
        /* <DEDUP_REMOVED lines=36> */
.L_x_9013:
        /* <DEDUP_REMOVED lines=8> */
.L_x_8872:
        /* <DEDUP_REMOVED lines=11> */
.L_x_8873:
[----:B------:R1:W-:Y:S01]  /*1df50*/  SYNCS.ARRIVE.TRANS64.A1T0 RZ, [R0+URZ+0x22870], RZ ;  /* 0x022870ff00ff79a7 */ /* 0x0003e2000810003f */
[----:B------:R-:W-:Y:S05]  /*1df60*/  @!P3 BRA `(.L_x_8874) ;  /* 0x000000000004b947 */ /* 0x000fea0003800000 */
[----:B------:R-:W-:Y:S01]  /*1df70*/  BPT.TRAP 0x1 ;  /* 0x000000040000795c */ /* 0x000fe20000300000 */
.L_x_8874:
[----:B------:R-:W2:Y:S01]  /*1df80*/  SYNCS.PHASECHK.TRANS64.TRYWAIT P0, [R0+URZ+0x22840], R28 ;  /* 0x0228401c000075a7 */ /* 0x000ea2000800017f */
[----:B------:R-:W-:Y:S04]  /*1df90*/  BSSY B0, `(.L_x_8875) ;  /* 0x0000002000007945 */ /* 0x000fe80003800000 */
[----:B--2---:R-:W-:Y:S05]  /*1dfa0*/  @!P0 BRA `(.L_x_8876) ;  /* 0x0000005c00248947 */ /* 0x004fea0003800000 */
.L_x_9014:
[----:B------:R-:W-:Y:S05]  /*1dfb0*/  BSYNC B0 ;  /* 0x0000000000007941 */ /* 0x000fea0003800000 */
.L_x_8875:
        /* <DEDUP_REMOVED lines=13> */
[C---:B------:R-:W-:Y:S01]  /*1e090*/  IMAD R25, R7.reuse, UR5, R25 ;  /* 0x0000000507197c24 */ /* 0x040fe2000f8e0219 */
[----:B---3--:R-:W-:Y:S01]  /*1e0a0*/  ISETP.GE.AND P2, PT, R30, R11, PT ;  /* 0x0000000b1e00720c */ /* 0x008fe20003f46270 */
        /* <DEDUP_REMOVED lines=24> */
[----:B------:R-:W3:Y:S02]  /*1e230*/  SHFL.IDX PT, R14, R9, 0x3, 0x181f ;  /* 0x00781f00090e7f89 */ /* 0x000ee400000e0000 */
        /* <DEDUP_REMOVED lines=10> */
[----:B0-----:R-:W0:Y:S01]  /*1e2e0*/  SHFL.IDX PT, R3, R4, 0x3, 0x181f ;  /* 0x00781f0004037f89 */ /* 0x001e2200000e0000 */
[----:B---3--:R-:W-:-:S03]  /*1e2f0*/  IADD3 R2, P0, R30, R14, RZ ;  /* 0x0000000e1e027210 */ /* 0x008fc60007f1e0ff */
[----:B------:R-:W1:Y:S02]  /*1e300*/  SHFL.IDX PT, R14, R9, 0x4, 0x181f ;  /* 0x00981f00090e7f89 */ /* 0x000e6400000e0000 */
[----:B0-----:R-:W-:-:S05]  /*1e310*/  IMAD.X R3, RZ, RZ, R3, P0 ;  /* 0x000000ffff037224 */ /* 0x001fca00000e0603 */
[----:B------:R0:W-:Y:S04]  /*1e320*/  LDGSTS.E.BYPASS.LTC128B.128 [R6+0x19c00], desc[UR54][R2.64], !P2 ;  /* 0x19c0000002067fae */ /* 0x0001e8000d101d76 */
[----:B0-----:R-:W0:Y:S01]  /*1e330*/  SHFL.IDX PT, R3, R4, 0x4, 0x181f ;  /* 0x00981f0004037f89 */ /* 0x001e2200000e0000 */
[----:B-1----:R-:W-:-:S03]  /*1e340*/  IADD3 R2, P0, R30, R14, RZ ;  /* 0x0000000e1e027210 */ /* 0x002fc60007f1e0ff */
[----:B------:R-:W1:Y:S02]  /*1e350*/  SHFL.IDX PT, R14, R9, 0x5, 0x181f ;  /* 0x00b81f00090e7f89 */ /* 0x000e6400000e0000 */
[----:B0-----:R-:W-:-:S05]  /*1e360*/  IMAD.X R3, RZ, RZ, R3, P0 ;  /* 0x000000ffff037224 */ /* 0x001fca00000e0603 */
[----:B------:R0:W-:Y:S04]  /*1e370*/  LDGSTS.E.BYPASS.LTC128B.128 [R6+0x1a400], desc[UR54][R2.64], !P2 ;  /* 0x1a40000002067fae */ /* 0x0001e8000d101d76 */
[----:B0-----:R-:W0:Y:S01]  /*1e380*/  SHFL.IDX PT, R3, R4, 0x5, 0x181f ;  /* 0x00b81f0004037f89 */ /* 0x001e2200000e0000 */
[----:B-1----:R-:W-:-:S03]  /*1e390*/  IADD3 R2, P0, R30, R14, RZ ;  /* 0x0000000e1e027210 */ /* 0x002fc60007f1e0ff */
[----:B------:R-:W-:Y:S02]  /*1e3a0*/  SHFL.IDX PT, R14, R7, 0x1, 0x181f ;  /* 0x00381f00070e7f89 */ /* 0x000fe400000e0000 */
[----:B0-----:R-:W-:-:S05]  /*1e3b0*/  IMAD.X R3, RZ, RZ, R3, P0 ;  /* 0x000000ffff037224 */ /* 0x001fca00000e0603 */
        /* <DEDUP_REMOVED lines=14> */
[----:B----4-:R0:W-:Y:S03]  /*1e4a0*/  LDGSTS.E.BYPASS.LTC128B.128 [R6+0x1c400], desc[UR54][R2.64], !P2 ;  /* 0x1c40000002067fae */ /* 0x0101e6000d101d76 */
.L_x_9036:
        /* <DEDUP_REMOVED lines=8> */
.L_x_8878:
        /* <DEDUP_REMOVED lines=11> */
.L_x_8879:
[----:B------:R0:W-:Y:S02]  /*1e5e0*/  SYNCS.ARRIVE.TRANS64.A1T0 RZ, [R0+URZ+0x22830], RZ ;  /* 0x022830ff00ff79a7 */ /* 0x0001e4000810003f */
[----:B0-----:R-:W-:-:S05]  /*1e5f0*/  IMAD.U32 R0, RZ, RZ, UR46 ;  /* 0x0000002eff007e24 */ /* 0x001fca000f8e00ff */
[----:B------:R-:W-:-:S13]  /*1e600*/  ISETP.NE.AND P0, PT, R0, 0x3, PT ;  /* 0x000000030000780c */ /* 0x000fda0003f05270 */
[----:B------:R-:W-:Y:S05]  /*1e610*/  @!P0 BRA `(.L_x_8880) ;  /* 0x0000000000048947 */ /* 0x000fea0003800000 */
[----:B------:R-:W-:Y:S01]  /*1e620*/  BPT.TRAP 0x1 ;  /* 0x000000040000795c */ /* 0x000fe20000300000 */
.L_x_8880:
[----:B------:R-:W-:Y:S01]  /*1e630*/  LOP3.LUT R0, R23, 0x1, RZ, 0x3c, !PT ;  /* 0x0000000117007812 */ /* 0x000fe200078e3cff */
[----:B------:R-:W-:Y:S01]  /*1e640*/  IMAD R3, R22, 0x8, R17 ;  /* 0x0000000816037824 */ /* 0x000fe200078e0211 */
[----:B------:R-:W-:Y:S02]  /*1e650*/  BSSY B0, `(.L_x_8881) ;  /* 0x0000004000007945 */ /* 0x000fe40003800000 */
[----:B------:R-:W-:-:S04]  /*1e660*/  SHF.L.U32 R0, R0, 0x1f, RZ ;  /* 0x0000001f00007819 */ /* 0x000fc800000006ff */
[----:B------:R-:W0:Y:S02]  /*1e670*/  SYNCS.PHASECHK.TRANS64.TRYWAIT P2, [R3+URZ+0x22870], R0 ;  /* 0x02287000030075a7 */ /* 0x000e24000804017f */
[----:B0-----:R-:W-:Y:S05]  /*1e680*/  @!P2 BRA `(.L_x_8882) ;  /* 0x000000600024a947 */ /* 0x001fea0003800000 */
.L_x_9037:
[----:B------:R-:W-:Y:S05]  /*1e690*/  BSYNC B0 ;  /* 0x0000000000007941 */ /* 0x000fea0003800000 */
.L_x_8881:
[----:B------:R-:W-:-:S05]  /*1e6a0*/  IMAD.U32 R2, RZ, RZ, UR44 ;  /* 0x0000002cff027e24 */ /* 0x000fca000f8e00ff */
[----:B------:R-:W-:-:S13]  /*1e6b0*/  ISETP.NE.AND P2, PT, R2, 0x3, PT ;  /* 0x000000030200780c */ /* 0x000fda0003f45270 */
[----:B------:R-:W-:Y:S05]  /*1e6c0*/  @!P2 BRA `(.L_x_8883) ;  /* 0x000000000004a947 */ /* 0x000fea0003800000 */
[----:B------:R-:W-:Y:S01]  /*1e6d0*/  BPT.TRAP 0x1 ;  /* 0x000000040000795c */ /* 0x000fe20000300000 */
.L_x_8883:
[----:B0-----:R-:W-:Y:S01]  /*1e6e0*/  SHF.L.U32 R0, R23, 0x1f, RZ ;  /* 0x0000001f17007819 */ /* 0x001fe200000006ff */
[----:B------:R-:W-:-:S03]  /*1e6f0*/  IMAD R2, R22, 0x5000, RZ ;  /* 0x0000500016027824 */ /* 0x000fc600078e02ff */
[----:B------:R-:W0:Y:S02]  /*1e700*/  SYNCS.PHASECHK.TRANS64.TRYWAIT P2, [R3+URZ+0x22860], R0 ;  /* 0x02286000030075a7 */ /* 0x000e24000804017f */
[----:B0-----:R-:W-:Y:S05]  /*1e710*/  @!P2 BRA `(.L_x_8884) ;  /* 0x000000600014a947 */ /* 0x001fea0003800000 */
.L_x_9038:
[----:B------:R-:W2:Y:S04]  /*1e720*/  LDL R13, [R1+0x10] ;  /* 0x00001000010d7983 */ /* 0x000ea80000100800 */
        /* <DEDUP_REMOVED lines=11> */
[----:B--2---:R-:W-:Y:S02]  /*1e7e0*/  IADD3 R19, R17, R13, R2 ;  /* 0x0000000d11137210 */ /* 0x004fe40007ffe002 */
[----:B---3--:R-:W-:-:S03]  /*1e7f0*/  IADD3 R0, R37, R2, R12 ;  /* 0x0000000225007210 */ /* 0x008fc60007ffe00c */
[----:B------:R-:W0:Y:S04]  /*1e800*/  LDSM.16.MT88.4 R4, [R19+0xa400] ;  /* 0x00a400001304783b */ /* 0x000e280000004200 */
[----:B------:R-:W-:Y:S01]  /*1e810*/  STSM.16.M88.4 [R0], R8 ;  /* 0x0000000800007844 */ /* 0x000fe20000000200 */
[C-C-:B0-----:R-:W-:Y:S02]  /*1e820*/  PRMT R12, R4.reuse, 0x6420, R5.reuse ;  /* 0x00006420040c7816 */ /* 0x141fe40000000005 */
[----:B------:R-:W-:Y:S01]  /*1e830*/  PRMT R13, R4, 0x7531, R5 ;  /* 0x00007531040d7816 */ /* 0x000fe20000000005 */
[----:B------:R-:W-:Y:S01]  /*1e840*/  VIADD R5, R2, 0x1000 ;  /* 0x0000100002057836 */ /* 0x000fe20000000000 */
[C-C-:B------:R-:W-:Y:S02]  /*1e850*/  PRMT R14, R6.reuse, 0x6420, R7.reuse ;  /* 0x00006420060e7816 */ /* 0x140fe40000000007 */
[----:B------:R-:W-:-:S02]  /*1e860*/  PRMT R15, R6, 0x7531, R7 ;  /* 0x00007531060f7816 */ /* 0x000fc40000000007 */
        /* <DEDUP_REMOVED lines=53> */
[----:B------:R-:W-:-:S05]  /*1ebc0*/  PRMT R7, R10, 0x7531, R11 ;  /* 0x000075310a077816 */ /* 0x000fca000000000b */
        /* <DEDUP_REMOVED lines=14> */
.L_x_8885:
[----:B-1----:R1:W-:Y:S01]  /*1ecb0*/  SYNCS.ARRIVE.TRANS64.A1T0 RZ, [R3+URZ+0x22850], RZ ;  /* 0x022850ff03ff79a7 */ /* 0x0023e2000810003f */
[----:B------:R-:W-:Y:S06]  /*1ecc0*/  BAR.SYNC.DEFER_BLOCKING 0x2, 0x80 ;  /* 0x0082000000007b1d */ /* 0x000fec0000010000 */
[----:B------:R-:W-:Y:S05]  /*1ecd0*/  @!P0 BRA `(.L_x_8886) ;  /* 0x0000000000048947 */ /* 0x000fea0003800000 */
[----:B------:R-:W-:Y:S01]  /*1ece0*/  BPT.TRAP 0x1 ;  /* 0x000000040000795c */ /* 0x000fe20000300000 */
.L_x_8886:
[----:B0-----:R-:W2:Y:S01]  /*1ecf0*/  LDL R0, [R1+0xc] ;  /* 0x00000c0001007983 */ /* 0x001ea20000100800 */
[----:B-1----:R-:W-:Y:S02]  /*1ed00*/  VIADD R3, R3, 0x22880 ;  /* 0x0002288003037836 */ /* 0x002fe40000000000 */
[----:B------:R-:W-:Y:S02]  /*1ed10*/  IMAD.MOV.U32 R22, RZ, RZ, R31 ;  /* 0x000000ffff167224 */ /* 0x000fe400078e001f */
[----:B------:R-:W-:Y:S01]  /*1ed20*/  IMAD.MOV.U32 R23, RZ, RZ, R35 ;  /* 0x000000ffff177224 */ /* 0x000fe200078e0023 */
[----:B--2---:R-:W-:-:S04]  /*1ed30*/  PRMT R3, R0, 0x654, R3 ;  /* 0x0000065400037816 */ /* 0x004fc80000000003 */
[----:B------:R1:W-:Y:S01]  /*1ed40*/  SYNCS.ARRIVE.TRANS64.RED.A1T0 RZ, [R3+URZ], RZ ;  /* 0x000000ff03ff79a7 */ /* 0x0003e2000810043f */
[----:B------:R-:W-:Y:S05]  /*1ed50*/  @P1 BRA `(.L_x_8887) ;  /* 0xffffffe400bc1947 */ /* 0x000fea000383ffff */
.L_x_8867:
[----:B0-----:R-:W0:Y:S01]  /*1ed60*/  S2R R0, SR_TID.X ;  /* 0x0000000000007919 */ /* 0x001e220000002100 */
        /* <DEDUP_REMOVED lines=8> */
[----:B-1----:R-:W1:Y:S01]  /*1edf0*/  LDC.64 R2, c[0x0][0xc60] ;  /* 0x00031800ff027b82 */ /* 0x002e620000000a00 */
        /* <DEDUP_REMOVED lines=9> */
[----:B------:R0:W-:Y:S02]  /*1ee90*/  STL [R1], R0 ;  /* 0x0000000001007387 */ /* 0x0001e40000100800 */
.L_x_8889:
[----:B------:R-:W-:Y:S05]  /*1eea0*/  BSYNC B0 ;  /* 0x0000000000007941 */ /* 0x000fea0003800000 */
.L_x_8888:
[----:B------:R-:W-:Y:S05]  /*1eeb0*/  @!P0 BRA `(.L_x_8890) ;  /* 0x0000000000048947 */ /* 0x000fea0003800000 */
[----:B------:R-:W-:Y:S01]  /*1eec0*/  BPT.TRAP 0x1 ;  /* 0x000000040000795c */ /* 0x000fe20000300000 */
.L_x_8890:
[----:B-1----:R-:W-:Y:S01]  /*1eed0*/  LOP3.LUT R3, R35, 0x1, RZ, 0x3c, !PT ;  /* 0x0000000123037812 */ /* 0x002fe200078e3cff */
[----:B------:R-:W-:Y:S01]  /*1eee0*/  IMAD R2, R31, 0x8, R17 ;  /* 0x000000081f027824 */ /* 0x000fe200078e0211 */
[----:B------:R-:W-:Y:S02]  /*1eef0*/  BSSY B0, `(.L_x_8891) ;  /* 0x0000004000007945 */ /* 0x000fe40003800000 */
[----:B------:R-:W-:-:S04]  /*1ef00*/  SHF.L.U32 R3, R3, 0x1f, RZ ;  /* 0x0000001f03037819 */ /* 0x000fc800000006ff */
[----:B------:R-:W1:Y:S02]  /*1ef10*/  SYNCS.PHASECHK.TRANS64.TRYWAIT P1, [R2+URZ+0x22870], R3 ;  /* 0x02287003020075a7 */ /* 0x000e64000802017f */
[----:B-1----:R-:W-:Y:S05]  /*1ef20*/  @!P1 BRA `(.L_x_8892) ;  /* 0x0000005800249947 */ /* 0x002fea0003800000 */
.L_x_9039:
[----:B------:R-:W-:Y:S05]  /*1ef30*/  BSYNC B0 ;  /* 0x0000000000007941 */ /* 0x000fea0003800000 */
.L_x_8891:
[----:B0-----:R-:W-:-:S05]  /*1ef40*/  IMAD.U32 R0, RZ, RZ, UR44 ;  /* 0x0000002cff007e24 */ /* 0x001fca000f8e00ff */
[----:B------:R-:W-:-:S13]  /*1ef50*/  ISETP.NE.AND P1, PT, R0, 0x3, PT ;  /* 0x000000030000780c */ /* 0x000fda0003f25270 */
[----:B------:R-:W-:Y:S05]  /*1ef60*/  @!P1 BRA `(.L_x_8893) ;  /* 0x0000000000049947 */ /* 0x000fea0003800000 */
[----:B------:R-:W-:Y:S01]  /*1ef70*/  BPT.TRAP 0x1 ;  /* 0x000000040000795c */ /* 0x000fe20000300000 */
.L_x_8893:
[----:B-1----:R-:W-:-:S04]  /*1ef80*/  SHF.L.U32 R3, R35, 0x1f, RZ ;  /* 0x0000001f23037819 */ /* 0x002fc800000006ff */
[----:B------:R-:W0:Y:S02]  /*1ef90*/  SYNCS.PHASECHK.TRANS64.TRYWAIT P1, [R2+URZ+0x22860], R3 ;  /* 0x02286003020075a7 */ /* 0x000e24000802017f */
[----:B0-----:R-:W-:Y:S05]  /*1efa0*/  @!P1 BRA `(.L_x_8894) ;  /* 0x0000005800189947 */ /* 0x001fea0003800000 */
.L_x_9040:
[----:B------:R-:W0:Y:S04]  /*1efb0*/  LDL R4, [R1+0x10] ;  /* 0x0000100001047983 */ /* 0x000e280000100800 */
[----:B------:R-:W2:Y:S01]  /*1efc0*/  LDL R19, [R1+0x18] ;  /* 0x0000180001137983 */ /* 0x000ea20000100800 */
[----:B------:R-:W-:Y:S01]  /*1efd0*/  IMAD R18, R31, 0x5000, RZ ;  /* 0x000050001f127824 */ /* 0x000fe200078e02ff */
[----:B------:R-:W-:Y:S05]  /*1efe0*/  WARPSYNC.ALL ;  /* 0x0000000000007948 */ /* 0x000fea0003800000 */
[----:B------:R-:W-:Y:S01]  /*1eff0*/  LOP3.LUT R0, R18, R24, RZ, 0xfc, !PT ;  /* 0x0000001812007212 */ /* 0x000fe200078efcff */
[----:B------:R-:W-:-:S04]  /*1f000*/  IMAD.U32 R20, RZ, RZ, UR44 ;  /* 0x0000002cff147e24 */ /* 0x000fc8000f8e00ff */
[----:B------:R-:W-:Y:S01]  /*1f010*/  IMAD.IADD R10, R17, 0x1, R0 ;  /* 0x00000001110a7824 */ /* 0x000fe200078e0200 */
[----:B------:R-:W-:-:S05]  /*1f020*/  ISETP.NE.AND P1, PT, R20, 0x3, PT ;  /* 0x000000031400780c */ /* 0x000fca0003f25270 */
[----:B------:R-:W1:Y:S02]  /*1f030*/  LDSM.16.MT88.4 R8, [R10+0xa400] ;  /* 0x00a400000a08783b */ /* 0x000e640000004200 */
[C-C-:B-1----:R-:W-:Y:S02]  /*1f040*/  PRMT R12, R8.reuse, 0x6420, R9.reuse ;  /* 0x00006420080c7816 */ /* 0x142fe40000000009 */
[----:B------:R-:W-:Y:S02]  /*1f050*/  PRMT R13, R8, 0x7531, R9 ;  /* 0x00007531080d7816 */ /* 0x000fe40000000009 */
[C-C-:B------:R-:W-:Y:S02]  /*1f060*/  PRMT R14, R10.reuse, 0x6420, R11.reuse ;  /* 0x000064200a0e7816 */ /* 0x140fe4000000000b */
[----:B------:R-:W-:Y:S02]  /*1f070*/  PRMT R15, R10, 0x7531, R11 ;  /* 0x000075310a0f7816 */ /* 0x000fe4000000000b */
[----:B0-----:R-:W-:-:S02]  /*1f080*/  IADD3 R3, R17, R4, R18 ;  /* 0x0000000411037210 */ /* 0x001fc40007ffe012 */
[----:B--2---:R-:W-:-:S03]  /*1f090*/  IADD3 R0, R37, R18, R19 ;  /* 0x0000001225007210 */ /* 0x004fc60007ffe013 */
        /* <DEDUP_REMOVED lines=75> */
.L_x_8895:
[----:B-1----:R1:W-:Y:S01]  /*1f550*/  SYNCS.ARRIVE.TRANS64.A1T0 RZ, [R2+URZ+0x22850], RZ ;  /* 0x022850ff02ff79a7 */ /* 0x0023e2000810003f */
[----:B------:R-:W-:Y:S06]  /*1f560*/  BAR.SYNC.DEFER_BLOCKING 0x2, 0x80 ;  /* 0x0082000000007b1d */ /* 0x000fec0000010000 */
[----:B------:R-:W-:Y:S05]  /*1f570*/  @!P0 BRA `(.L_x_8896) ;  /* 0x0000000000048947 */ /* 0x000fea0003800000 */
[----:B------:R-:W-:Y:S01]  /*1f580*/  BPT.TRAP 0x1 ;  /* 0x000000040000795c */ /* 0x000fe20000300000 */
.L_x_8896:
[----:B0-----:R-:W2:Y:S01]  /*1f590*/  LDL R0, [R1+0xc] ;  /* 0x00000c0001007983 */ /* 0x001ea20000100800 */
[----:B-1----:R-:W-:Y:S02]  /*1f5a0*/  VIADD R2, R2, 0x22880 ;  /* 0x0002288002027836 */ /* 0x002fe40000000000 */
[----:B------:R-:W-:-:S05]  /*1f5b0*/  VIADD R31, R31, 0x1 ;  /* 0x000000011f1f7836 */ /* 0x000fca0000000000 */
[----:B------:R-:W-:-:S04]  /*1f5c0*/  ISETP.NE.AND P0, PT, R31, 0x2, PT ;  /* 0x000000021f00780c */ /* 0x000fc80003f05270 */
[----:B------:R-:W-:Y:S02]  /*1f5d0*/  SEL R31, R31, RZ, P0 ;  /* 0x000000ff1f1f7207 */ /* 0x000fe40000000000 */
[----:B--2---:R-:W-:Y:S02]  /*1f5e0*/  PRMT R2, R0, 0x654, R2 ;  /* 0x0000065400027816 */ /* 0x004fe40000000002 */
[----:B------:R-:W-:Y:S02]  /*1f5f0*/  SEL R0, RZ, 0x1, P0 ;  /* 0x00000001ff007807 */ /* 0x000fe40000000000 */
[----:B------:R0:W-:Y:S02]  /*1f600*/  SYNCS.ARRIVE.TRANS64.RED.A1T0 RZ, [R2+URZ], RZ ;  /* 0x000000ff02ff79a7 */ /* 0x0001e4000810043f */
[----:B------:R-:W-:-:S07]  /*1f610*/  LOP3.LUT R35, R35, R0, RZ, 0x3c, !PT ;  /* 0x0000000023237212 */ /* 0x000fce00078e3cff */
.L_x_8839:
[----:B------:R-:W-:Y:S05]  /*1f620*/  BSYNC B7 ;  /* 0x0000000000077941 */ /* 0x000fea0003800000 */
.L_x_8837:
        /* <DEDUP_REMOVED lines=15> */
.L_x_8897:
[----:B-1----:R-:W2:Y:S01]  /*1f720*/  LDL.LU R0, [R1] ;  /* 0x0000000001007983 */ /* 0x002ea20000300800 */
[----:B------:R-:W-:Y:S01]  /*1f730*/  ULDC UR4, c[0x0][0xc3c] ;  /* 0x00030f0000047ab9 */ /* 0x000fe20000000800 */
[----:B0-----:R-:W0:Y:S02]  /*1f740*/  S2R R2, SR_TID.X ;  /* 0x0000000000027919 */ /* 0x001e240000002100 */
[----:B0-----:R-:W-:-:S04]  /*1f750*/  LOP3.LUT R9, R2, 0x1f, RZ, 0xc0, !PT ;  /* 0x0000001f02097812 */ /* 0x001fc800078ec0ff */
[C---:B------:R-:W-:Y:S01]  /*1f760*/  ISETP.NE.AND P0, PT, R9.reuse, 0x1f, PT ;  /* 0x0000001f0900780c */ /* 0x040fe20003f05270 */
[----:B------:R-:W-:-:S05]  /*1f770*/  VIADD R7, R9, UR41 ;  /* 0x0000002909077c36 */ /* 0x000fca0008000000 */
[----:B------:R-:W-:Y:S01]  /*1f780*/  ISETP.GE.OR P1, PT, R7, UR4, !P0 ;  /* 0x0000000407007c0c */ /* 0x000fe2000c726670 */
[----:B------:R-:W-:-:S12]  /*1f790*/  ULDC UR4, c[0x0][0xc3c] ;  /* 0x00030f0000047ab9 */ /* 0x000fd80000000800 */
[----:B------:R-:W0:Y:S08]  /*1f7a0*/  @!P1 LDC.64 R2, c[0x0][0xc80] ;  /* 0x00032000ff029b82 */ /* 0x000e300000000a00 */
[----:B------:R-:W1:Y:S01]  /*1f7b0*/  @!P1 LDC.64 R4, c[0x0][0xc78] ;  /* 0x00031e00ff049b82 */ /* 0x000e620000000a00 */
[----:B0-----:R-:W-:-:S04]  /*1f7c0*/  @!P1 IMAD.WIDE R2, R7, 0x4, R2 ;  /* 0x0000000407029825 */ /* 0x001fc800078e0202 */
[----:B--2---:R-:W-:Y:S02]  /*1f7d0*/  IMAD.MOV.U32 R10, RZ, RZ, R0 ;  /* 0x000000ffff0a7224 */ /* 0x004fe400078e0000 */
[----:B------:R-:W-:-:S06]  /*1f7e0*/  IMAD.MOV.U32 R0, RZ, RZ, RZ ;  /* 0x000000ffff007224 */ /* 0x000fcc00078e00ff */
        /* <DEDUP_REMOVED lines=8> */
[----:B------:R-:W-:Y:S02]  /*1f870*/  ISETP.GE.U32.AND P5, PT, R9, 0x10, PT ;  /* 0x000000100900780c */ /* 0x000fe40003fa6070 */
[----:B------:R-:W-:Y:S01]  /*1f880*/  SHFL.IDX PT, R9, R10, 0x1, 0x1f ;  /* 0x00201f000a097f89 */ /* 0x000fe200000e0000 */
        /* <DEDUP_REMOVED lines=15> */
[----:B0-----:R-:W-:Y:S02]  /*1f980*/  SEL R7, R4, RZ, P5 ;  /* 0x000000ff04077207 */ /* 0x001fe40002800000 */
[----:B------:R-:W0:Y:S03]  /*1f990*/  LDC R4, c[0x0][0xc38] ;  /* 0x00030e00ff047b82 */ /* 0x000e260000000800 */
[----:B------:R-:W-:-:S05]  /*1f9a0*/  IMAD.IADD R11, R2, 0x1, R7 ;  /* 0x00000001020b7824 */ /* 0x000fca00078e0207 */
[----:B------:R-:W0:Y:S02]  /*1f9b0*/  SHFL.IDX PT, R7, R11, 0x1f, 0x1f ;  /* 0x03e01f000b077f89 */ /* 0x000e2400000e0000 */
[----:B0-----:R-:W-:Y:S02]  /*1f9c0*/  IMAD R8, R7, R4, RZ ;  /* 0x0000000407087224 */ /* 0x001fe400078e02ff */
[----:B------:R-:W-:Y:S02]  /*1f9d0*/  IMAD.MOV.U32 R7, RZ, RZ, RZ ;  /* 0x000000ffff077224 */ /* 0x000fe400078e00ff */
[----:B------:R-:W-:-:S05]  /*1f9e0*/  IMAD.IADD R9, R9, 0x1, R8 ;  /* 0x0000000109097824 */ /* 0x000fca00078e0208 */
[----:B------:R-:W-:-:S13]  /*1f9f0*/  ISETP.GT.AND P6, PT, R9, R6, PT ;  /* 0x000000060900720c */ /* 0x000fda0003fc4270 */
[----:B------:R-:W-:Y:S05]  /*1fa00*/  @P6 BRA `(.L_x_8899) ;  /* 0x00000000009c6947 */ /* 0x000fea0003800000 */
.L_x_8901:
        /* <DEDUP_REMOVED lines=39> */
.L_x_8899:
        /* <DEDUP_REMOVED lines=14> */
.L_x_8902:
[----:B---34-:R-:W-:Y:S01]  /*1fd60*/  IMAD R2, R7, R4, R9 ;  /* 0x0000000407027224 */ /* 0x018fe200078e0209 */
[----:B-1----:R-:W-:Y:S01]  /*1fd70*/  ISETP.NE.AND P0, PT, R8, 0x1, PT ;  /* 0x000000010800780c */ /* 0x002fe20003f05270 */
[----:B------:R-:W-:Y:S02]  /*1fd80*/  UIADD3 UR41, UR4, UR41, URZ ;  /* 0x0000002904297290 */ /* 0x000fe4000fffe03f */
[----:B0-----:R-:W-:Y:S01]  /*1fd90*/  IMAD.IADD R5, R6, 0x1, -R2 ;  /* 0x0000000106057824 */ /* 0x001fe200078e0a02 */
[----:B------:R0:W-:Y:S09]  /*1fda0*/  STL [R1], R2 ;  /* 0x0000000201007387 */ /* 0x0001f20000100800 */
[----:B------:R-:W-:Y:S05]  /*1fdb0*/  @!P0 BRA `(.L_x_8903) ;  /* 0x0000000000e48947 */ /* 0x000fea0003800000 */
[----:B--2---:R-:W-:Y:S02]  /*1fdc0*/  IABS R6, R0 ;  /* 0x0000000000067213 */ /* 0x004fe40000000000 */
[----:B------:R-:W-:Y:S02]  /*1fdd0*/  IABS R4, R8 ;  /* 0x0000000800047213 */ /* 0x000fe40000000000 */
[----:B------:R-:W1:Y:S08]  /*1fde0*/  I2F.RP R7, R6 ;  /* 0x0000000600077306 */ /* 0x000e700000209400 */
        /* <DEDUP_REMOVED lines=28> */
[----:B------:R-:W-:Y:S01]  /*1ffb0*/  IABS R2, R8 ;  /* 0x0000000800027213 */ /* 0x000fe20000000000 */
[----:B------:R-:W-:-:S04]  /*1ffc0*/  IMAD.MOV.U32 R9, RZ, RZ, R7 ;  /* 0x000000ffff097224 */ /* 0x000fc800078e0007 */
        /* <DEDUP_REMOVED lines=8> */
[----:B------:R-:W-:Y:S01]  /*20050*/  ISETP.GE.AND P2, PT, R2, RZ, PT ;  /* 0x000000ff0200720c */ /* 0x000fe20003f46270 */
[----:B------:R-:W-:-:S04]  /*20060*/  IMAD.MOV R2, RZ, RZ, -R9 ;  /* 0x000000ffff027224 */ /* 0x000fc800078e0a09 */
[----:B------:R-:W-:-:S06]  /*20070*/  IMAD R2, R0, R2, R5 ;  /* 0x0000000200027224 */ /* 0x000fcc00078e0205 */
        /* <DEDUP_REMOVED lines=10> */
[----:B------:R-:W-:-:S05]  /*20120*/  IMAD R3, R8, 0x10000, R3 ;  /* 0x0001000008037824 */ /* 0x000fca00078e0203 */
[----:B------:R0:W-:Y:S01]  /*20130*/  STL [R1+0x8], R3 ;  /* 0x0000080301007387 */ /* 0x0001e20000100800 */
[----:B------:R-:W-:Y:S05]  /*20140*/  BRA `(.L_x_8904) ;  /* 0x0000000000fc7947 */ /* 0x000fea0003800000 */
.L_x_8903:
[----:B------:R-:W-:Y:S02]  /*20150*/  ULDC.64 UR4, c[0x0][0xc90] ;  /* 0x0003240000047ab9 */ /* 0x000fe40000000a00 */
[----:B------:R-:W-:-:S06]  /*20160*/  UIMAD.WIDE UR4, UR41, 0x4, UR4 ;  /* 0x00000004290478a5 */ /* 0x000fcc000f8e0204 */
[----:B0-----:R-:W-:Y:S02]  /*20170*/  IMAD.U32 R2, RZ, RZ, UR4 ;  /* 0x00000004ff027e24 */ /* 0x001fe4000f8e00ff */
        /* <DEDUP_REMOVED lines=60> */
.L_x_8904:
[----:B01----:R-:W-:-:S05]  /*20540*/  LOP3.LUT R3, RZ, R2, RZ, 0x33, !PT ;  /* 0x00000002ff037212 */ /* 0x003fca00078e33ff */
[----:B------:R-:W-:-:S05]  /*20550*/  IMAD.IADD R0, R0, 0x1, R3 ;  /* 0x0000000100007824 */ /* 0x000fca00078e0203 */
[----:B------:R1:W-:Y:S01]  /*20560*/  STL [R1+0x4], R0 ;  /* 0x0000040001007387 */ /* 0x0003e20000100800 */
[----:B------:R-:W-:Y:S05]  /*20570*/  BRA `(.L_x_8905) ;  /* 0x0000000000107947 */ /* 0x000fea0003800000 */
.L_x_8900:
[----:B------:R0:W-:Y:S01]  /*20580*/  STL [R1], R6 ;  /* 0x0000000601007387 */ /* 0x0001e20000100800 */
[----:B------:R-:W-:-:S03]  /*20590*/  ULDC UR41, c[0x0][0xc3c] ;  /* 0x00030f0000297ab9 */ /* 0x000fc60000000800 */
[----:B------:R0:W-:Y:S04]  /*205a0*/  STL [R1+0x4], RZ ;  /* 0x000004ff01007387 */ /* 0x0001e80000100800 */
[----:B------:R0:W-:Y:S02]  /*205b0*/  STL [R1+0x8], RZ ;  /* 0x000008ff01007387 */ /* 0x0001e40000100800 */
.L_x_8905:
[----:B------:R-:W2:Y:S04]  /*205c0*/  LDL R3, [R1+0x4] ;  /* 0x0000040001037983 */ /* 0x000ea80000100800 */
[----:B------:R-:W3:Y:S04]  /*205d0*/  LDL R2, [R1+0x8] ;  /* 0x0000080001027983 */ /* 0x000ee80000100800 */
[----:B------:R-:W4:Y:S01]  /*205e0*/  LDL R4, [R1] ;  /* 0x0000000001047983 */ /* 0x000f220000100800 */
[----:B-1----:R-:W1:Y:S01]  /*205f0*/  S2R R0, SR_TID.X ;  /* 0x0000000000007919 */ /* 0x002e620000002100 */
[----:B------:R-:W-:Y:S01]  /*20600*/  BAR.SYNC.DEFER_BLOCKING 0x4, 0x180 ;  /* 0x0106000000007b1d */ /* 0x000fe20000010000 */
[----:B--2---:R-:W-:-:S02]  /*20610*/  IMAD.MOV.U32 R5, RZ, RZ, R3 ;  /* 0x000000ffff057224 */ /* 0x004fc400078e0003 */
[----:B---3--:R-:W-:-:S03]  /*20620*/  IMAD.MOV.U32 R3, RZ, RZ, R2 ;  /* 0x000000ffff037224 */ /* 0x008fc600078e0002 */
[----:B------:R2:W3:Y:S01]  /*20630*/  LDL R2, [R1+0xc] ;  /* 0x00000c0001027983 */ /* 0x0004e20000100800 */
[----:B-1----:R-:W-:Y:S01]  /*20640*/  LOP3.LUT R0, R0, 0x1f, RZ, 0xc0, !PT ;  /* 0x0000001f00007812 */ /* 0x002fe200078ec0ff */
[----:B0-----:R-:W-:-:S03]  /*20650*/  IMAD.MOV.U32 R6, RZ, RZ, R3 ;  /* 0x000000ffff067224 */ /* 0x001fc600078e0003 */
[----:B------:R-:W-:-:S13]  /*20660*/  ISETP.NE.AND P0, PT, R0, RZ, PT ;  /* 0x000000ff0000720c */ /* 0x000fda0003f05270 */
[----:B------:R-:W-:Y:S01]  /*20670*/  @!P0 MOV R0, 0x400 ;  /* 0x0000040000008802 */ /* 0x000fe20000000f00 */
[----:B---3--:R-:W0:Y:S03]  /*20680*/  @!P0 S2R R2, SR_CgaCtaId ;  /* 0x0000000000028919 */ /* 0x008e260000008800 */
[----:B0-----:R-:W-:Y:S01]  /*20690*/  @!P0 LEA R17, R2, R0, 0x18 ;  /* 0x0000000002118211 */ /* 0x001fe200078ec0ff */
[----:B------:R-:W-:Y:S01]  /*206a0*/  IMAD.U32 R0, RZ, RZ, UR41 ;  /* 0x00000029ff007e24 */ /* 0x000fe2000f8e00ff */
[----:B------:R2:W-:Y:S03]  /*206b0*/  @!P0 STL [R1+0xc], R2 ;  /* 0x00000c0201008387 */ /* 0x0005e60000100800 */
[----:B------:R-:W-:-:S05]  /*206c0*/  @!P0 IMAD.MOV.U32 R7, RZ, RZ, R0 ;  /* 0x000000ffff078224 */ /* 0x000fca00078e0000 */
[----:B----4-:R2:W-:Y:S01]  /*206d0*/  @!P0 STS.128 [R17+0x228d0], R4 ;  /* 0x0228d00411008388 */ /* 0x0105e20000000c00 */
[----:B------:R-:W-:Y:S06]  /*206e0*/  BAR.ARV 0x5, 0x180 ;  /* 0x0146000000007b1d */ /* 0x000fec0000002000 */
.L_x_8898:
[----:B------:R-:W-:Y:S02]  /*206f0*/  ULDC UR4, c[0x0][0xc3c] ;  /* 0x00030f0000047ab9 */ /* 0x000fe40000000800 */
[----:B------:R-:W-:-:S06]  /*20700*/  UISETP.GE.AND UP0, UPT, UR41, UR4, UPT ;  /* 0x000000042900728c */ /* 0x000fcc000bf06270 */
[----:B------:R-:W-:-:S13]  /*20710*/  PLOP3.LUT P0, PT, PT, PT, UP0, 0x80, 0x0 ;  /* 0x000000000000781c */ /* 0x000fda0003f0f008 */
[----:B------:R-:W-:Y:S05]  /*20720*/  @!P0 BRA `(.L_x_8906) ;  /* 0xffffff9400d88947 */ /* 0x000fea000383ffff */
.L_x_8826:
        /* <DEDUP_REMOVED lines=12> */
.L_x_9041:
[----:B------:R-:W-:Y:S05]  /*207f0*/  BSYNC B0 ;  /* 0x0000000000007941 */ /* 0x000fea0003800000 */
.L_x_8907:
[----:B------:R-:W-:-:S03]  /*20800*/  UMOV UR4, 0xffffffff ;  /* 0xffffffff00047882 */ /* 0x000fc60000000000 */
[----:B------:R-:W-:Y:S05]  /*20810*/  BRA.DIV UR4, `(.L_x_8909) ;  /* 0x0000004204247947 */ /* 0x000fea000b800000 */
[----:B0-----:R-:W0:Y:S02]  /*20820*/  S2R R0, SR_TID.X ;  /* 0x0000000000007919 */ /* 0x001e240000002100 */
[----:B0-----:R-:W-:-:S04]  /*20830*/  SHF.R.U32.HI R0, RZ, 0x5, R0 ;  /* 0x00000005ff007819 */ /* 0x001fc80000011600 */
[----:B------:R-:W-:-:S05]  /*20840*/  LOP3.LUT R0, R0, 0x3, RZ, 0xc0, !PT ;  /* 0x0000000300007812 */ /* 0x000fca00078ec0ff */
[----:B------:R0:W1:Y:S02]  /*20850*/  SHFL.IDX PT, R14, R0, RZ, 0x1f ;  /* 0x00001fff000e7589 */ /* 0x00006400000e0000 */
.L_x_9044:
[----:B-1----:R-:W-:Y:S01]  /*20860*/  ISETP.NE.AND P0, PT, R14, RZ, PT ;  /* 0x000000ff0e00720c */ /* 0x002fe20003f05270 */
[----:B------:R-:W-:-:S12]  /*20870*/  BSSY B0, `(.L_x_8910) ;  /* 0x000002c000007945 */ /* 0x000fd80003800000 */
[----:B------:R-:W-:Y:S05]  /*20880*/  @P0 BRA `(.L_x_8911) ;  /* 0x0000000000a80947 */ /* 0x000fea0003800000 */
[----:B------:R-:W-:-:S03]  /*20890*/  UMOV UR4, 0xffffffff ;  /* 0xffffffff00047882 */ /* 0x000fc60000000000 */
[----:B------:R-:W-:Y:S05]  /*208a0*/  BRA.DIV UR4, `(.L_x_8912) ;  /* 0x0000004204347947 */ /* 0x000fea000b800000 */
[----:B------:R-:W-:-:S13]  /*208b0*/  ELECT P6, URZ, PT ;  /* 0x00000000003f782f */ /* 0x000fda00038c0000 */
.L_x_9047:
[----:B------:R-:W-:Y:S05]  /*208c0*/  @!P6 BRA `(.L_x_8911) ;  /* 0x000000000098e947 */ /* 0x000fea0003800000 */
[----:B------:R-:W-:-:S06]  /*208d0*/  ULOP3.LUT UR4, UR36, 0x2, URZ, 0xfc, !UPT ;  /* 0x0000000224047892 */ /* 0x000fcc000f8efc3f */
[----:B0-----:R-:W-:-:S05]  /*208e0*/  IMAD.U32 R0, RZ, RZ, UR4 ;  /* 0x00000004ff007e24 */ /* 0x001fca000f8e00ff */
[----:B------:R-:W-:-:S13]  /*208f0*/  ISETP.NE.AND P0, PT, R0, 0x3, PT ;  /* 0x000000030000780c */ /* 0x000fda0003f05270 */
[----:B------:R-:W-:Y:S05]  /*20900*/  @!P0 BRA `(.L_x_8913) ;  /* 0x0000000000048947 */ /* 0x000fea0003800000 */
[----:B------:R-:W-:Y:S01]  /*20910*/  BPT.TRAP 0x1 ;  /* 0x000000040000795c */ /* 0x000fe20000300000 */
.L_x_8913:
[----:B------:R-:W-:Y:S01]  /*20920*/  IMAD R3, R31, 0x8, R5 ;  /* 0x000000081f037824 */ /* 0x000fe200078e0205 */
[----:B------:R-:W-:Y:S01]  /*20930*/  SHF.L.U32 R2, R35, 0x1f, RZ ;  /* 0x0000001f23027819 */ /* 0x000fe200000006ff */
[----:B------:R-:W-:-:S03]  /*20940*/  VIADD R31, R31, 0x1 ;  /* 0x000000011f1f7836 */ /* 0x000fc60000000000 */
[----:B------:R-:W0:Y:S02]  /*20950*/  SYNCS.PHASECHK.TRANS64.TRYWAIT P1, [R3+URZ+0x22840], R2 ;  /* 0x02284002030075a7 */ /* 0x000e24000802017f */
[----:B------:R-:W-:-:S04]  /*20960*/  ISETP.NE.AND P2, PT, R31, 0x2, PT ;  /* 0x000000021f00780c */ /* 0x000fc80003f45270 */
[----:B------:R-:W-:Y:S01]  /*20970*/  SEL R0, RZ, 0x1, P2 ;  /* 0x00000001ff007807 */ /* 0x000fe20001000000 */
[----:B0-----:R-:W-:Y:S08]  /*20980*/  @!P1 BRA `(.L_x_8914) ;  /* 0x00000040001c9947 */ /* 0x001ff00003800000 */
.L_x_9048:
[----:B------:R-:W-:Y:S02]  /*20990*/  SEL R31, R31, RZ, P2 ;  /* 0x000000ff1f1f7207 */ /* 0x000fe40001000000 */
[----:B------:R-:W-:Y:S01]  /*209a0*/  LOP3.LUT R0, R35, R0, RZ, 0x3c, !PT ;  /* 0x0000000023007212 */ /* 0x000fe200078e3cff */
[----:B------:R-:W-:Y:S06]  /*209b0*/  @!P0 BRA `(.L_x_8915) ;  /* 0x0000000000048947 */ /* 0x000fec0003800000 */
[----:B------:R-:W-:Y:S01]  /*209c0*/  BPT.TRAP 0x1 ;  /* 0x000000040000795c */ /* 0x000fe20000300000 */
.L_x_8915:
[----:B------:R-:W-:Y:S01]  /*209d0*/  IMAD R31, R31, 0x8, R5 ;  /* 0x000000081f1f7824 */ /* 0x000fe200078e0205 */
[----:B------:R-:W-:-:S04]  /*209e0*/  SHF.L.U32 R0, R0, 0x1f, RZ ;  /* 0x0000001f00007819 */ /* 0x000fc800000006ff */
[----:B------:R-:W1:Y:S02]  /*209f0*/  SYNCS.PHASECHK.TRANS64.TRYWAIT P1, [R31+URZ+0x22840], R0 ;  /* 0x022840001f0075a7 */ /* 0x000e64000802017f */
[----:B-1----:R-:W-:Y:S05]  /*20a00*/  @!P1 BRA `(.L_x_8916) ;  /* 0x0000004000109947 */ /* 0x002fea0003800000 */
.L_x_9049:
[----:B------:R-:W-:Y:S05]  /*20a10*/  @!P0 BRA `(.L_x_8917) ;  /* 0x0000000000048947 */ /* 0x000fea0003800000 */
[----:B------:R-:W-:Y:S01]  /*20a20*/  BPT.TRAP 0x1 ;  /* 0x000000040000795c */ /* 0x000fe20000300000 */
.L_x_8917:
[----:B------:R-:W2:Y:S02]  /*20a30*/  SYNCS.PHASECHK.TRANS64.TRYWAIT P1, [R3+URZ+0x22860], R2 ;  /* 0x02286002030075a7 */ /* 0x000ea4000802017f */
[----:B--2---:R-:W-:Y:S05]  /*20a40*/  @!P1 BRA `(.L_x_8918) ;  /* 0x0000004000149947 */ /* 0x004fea0003800000 */
.L_x_9050:
[----:B------:R-:W-:Y:S05]  /*20a50*/  @!P0 BRA `(.L_x_8919) ;  /* 0x0000000000048947 */ /* 0x000fea0003800000 */
[----:B------:R-:W-:Y:S01]  /*20a60*/  BPT.TRAP 0x1 ;  /* 0x000000040000795c */ /* 0x000fe20000300000 */
.L_x_8919:
[----:B------:R-:W3:Y:S02]  /*20a70*/  SYNCS.PHASECHK.TRANS64.TRYWAIT P1, [R31+URZ+0x22860], R0 ;  /* 0x022860001f0075a7 */ /* 0x000ee4000802017f */
[----:B---3--:R-:W-:Y:S05]  /*20a80*/  @!P1 BRA `(.L_x_8920) ;  /* 0x0000004000189947 */ /* 0x008fea0003800000 */
.L_x_9051:
[----:B------:R-:W-:Y:S05]  /*20a90*/  @!P0 BRA `(.L_x_8921) ;  /* 0x0000000000048947 */ /* 0x000fea0003800000 */
[----:B------:R-:W-:Y:S01]  /*20aa0*/  BPT.TRAP 0x1 ;  /* 0x000000040000795c */ /* 0x000fe20000300000 */
.L_x_8921:
[----:B------:R-:W4:Y:S02]  /*20ab0*/  SYNCS.PHASECHK.TRANS64.TRYWAIT P1, [R3+URZ+0x22880], R2 ;  /* 0x02288002030075a7 */ /* 0x000f24000802017f */
[----:B----4-:R-:W-:Y:S05]  /*20ac0*/  @!P1 BRA `(.L_x_8922) ;  /* 0x00000040001c9947 */ /* 0x010fea0003800000 */
.L_x_9052:
[----:B------:R-:W-:Y:S05]  /*20ad0*/  @!P0 BRA `(.L_x_8923) ;  /* 0x0000000000048947 */ /* 0x000fea0003800000 */
[----:B------:R-:W-:Y:S01]  /*20ae0*/  BPT.TRAP 0x1 ;  /* 0x000000040000795c */ /* 0x000fe20000300000 */
.L_x_8923:
[----:B------:R0:W0:Y:S02]  /*20af0*/  SYNCS.PHASECHK.TRANS64.TRYWAIT P0, [R31+URZ+0x22880], R0 ;  /* 0x022880001f0075a7 */ /* 0x000024000800017f */
[----:B0-----:R-:W-:Y:S05]  /*20b00*/  @!P0 NANOSLEEP.SYNCS 0x989680 ;  /* 0x009896800000895d */ /* 0x001fea0003900000 */
[----:B------:R-:W0:Y:S02]  /*20b10*/  @!P0 SYNCS.PHASECHK.TRANS64 P0, [R31+URZ+0x22880], R0 ;  /* 0x022880001f0085a7 */ /* 0x000e24000800007f */
[----:B0-----:R-:W-:Y:S05]  /*20b20*/  @!P0 BRA `(.L_x_8923) ;  /* 0xfffffffc00f08947 */ /* 0x001fea000383ffff */
.L_x_8911:
[----:B------:R-:W-:Y:S05]  /*20b30*/  BSYNC B0 ;  /* 0x0000000000007941 */ /* 0x000fea0003800000 */
.L_x_8910:
[----:B------:R-:W-:Y:S05]  /*20b40*/  EXIT ;  /* 0x000000000000794d */ /* 0x000fea0003800000 */
.L_x_8718:
[----:B0-----:R-:W-:-:S04]  /*20b50*/  IMAD.U32 R3, RZ, RZ, UR43 ;  /* 0x0000002bff037e24 */ /* 0x001fc8000f8e00ff */
[----:B------:R0:W1:Y:S03]  /*20b60*/  SYNCS.PHASECHK.TRANS64.TRYWAIT P1, [R3+URZ+0x22800], R8 ;  /* 0x02280008030075a7 */ /* 0x000066000802017f */
[----:B-1----:R-:W-:Y:S05]  /*20b70*/  @!P1 NANOSLEEP.SYNCS 0x989680 ;  /* 0x009896800000995d */ /* 0x002fea0003900000 */
[----:B------:R-:W1:Y:S02]  /*20b80*/  @!P1 SYNCS.PHASECHK.TRANS64 P1, [R3+URZ+0x22800], R8 ;  /* 0x02280008030095a7 */ /* 0x000e64000802007f */
[----:B-1----:R-:W-:Y:S05]  /*20b90*/  @!P1 BRA `(.L_x_8718) ;  /* 0xfffffffc00ec9947 */ /* 0x002fea000383ffff */
[----:B------:R-:W-:Y:S05]  /*20ba0*/  BRA `(.L_x_8924) ;  /* 0xfffffe1400847947 */ /* 0x000fea000383ffff */
.L_x_8722:
[----:B--2---:R2:W3:Y:S02]  /*20bb0*/  SYNCS.PHASECHK.TRANS64.TRYWAIT P1, [R105+URZ+0x22830], R4 ;  /* 0x02283004690075a7 */ /* 0x0044e4000802017f */
[----:B---3--:R-:W-:Y:S05]  /*20bc0*/  @!P1 NANOSLEEP.SYNCS 0x989680 ;  /* 0x009896800000995d */ /* 0x008fea0003900000 */
[----:B------:R-:W3:Y:S02]  /*20bd0*/  @!P1 SYNCS.PHASECHK.TRANS64 P1, [R105+URZ+0x22830], R4 ;  /* 0x02283004690095a7 */ /* 0x000ee4000802007f */
[----:B---3--:R-:W-:Y:S05]  /*20be0*/  @!P1 BRA `(.L_x_8722) ;  /* 0xfffffffc00f09947 */ /* 0x008fea000383ffff */
[----:B------:R-:W-:Y:S05]  /*20bf0*/  BRA `(.L_x_8721) ;  /* 0xfffffe1400a07947 */ /* 0x000fea000383ffff */
.L_x_8739:
[----:B-1----:R-:W-:-:S04]  /*20c00*/  IMAD.U32 R10, RZ, RZ, UR6 ;  /* 0x00000006ff0a7e24 */ /* 0x002fc8000f8e00ff */
[----:B------:R1:W2:Y:S03]  /*20c10*/  SYNCS.PHASECHK.TRANS64.TRYWAIT P1, [R10+URZ+0x22830], R9 ;  /* 0x022830090a0075a7 */ /* 0x0002a6000802017f */
[----:B--2---:R-:W-:Y:S05]  /*20c20*/  @!P1 NANOSLEEP.SYNCS 0x989680 ;  /* 0x009896800000995d */ /* 0x004fea0003900000 */
[----:B------:R-:W2:Y:S02]  /*20c30*/  @!P1 SYNCS.PHASECHK.TRANS64 P1, [R10+URZ+0x22830], R9 ;  /* 0x022830090a0095a7 */ /* 0x000ea4000802007f */
[----:B--2---:R-:W-:Y:S05]  /*20c40*/  @!P1 BRA `(.L_x_8739) ;  /* 0xfffffffc00ec9947 */ /* 0x004fea000383ffff */
[----:B------:R-:W-:Y:S05]  /*20c50*/  BRA `(.L_x_8736) ;  /* 0xfffffe6000c47947 */ /* 0x000fea000383ffff */
.L_x_8743:
[----:B-1----:R-:W-:-:S04]  /*20c60*/  IMAD.U32 R10, RZ, RZ, UR6 ;  /* 0x00000006ff0a7e24 */ /* 0x002fc8000f8e00ff */
[----:B------:R1:W2:Y:S03]  /*20c70*/  SYNCS.PHASECHK.TRANS64.TRYWAIT P1, [R10+URZ+0x22850], R9 ;  /* 0x022850090a0075a7 */ /* 0x0002a6000802017f */
[----:B--2---:R-:W-:Y:S05]  /*20c80*/  @!P1 NANOSLEEP.SYNCS 0x989680 ;  /* 0x009896800000995d */ /* 0x004fea0003900000 */
[----:B------:R-:W2:Y:S02]  /*20c90*/  @!P1 SYNCS.PHASECHK.TRANS64 P1, [R10+URZ+0x22850], R9 ;  /* 0x022850090a0095a7 */ /* 0x000ea4000802007f */
[----:B--2---:R-:W-:Y:S05]  /*20ca0*/  @!P1 BRA `(.L_x_8743) ;  /* 0xfffffffc00ec9947 */ /* 0x004fea000383ffff */
[----:B------:R-:W-:Y:S05]  /*20cb0*/  BRA `(.L_x_8740) ;  /* 0xfffffe6800e07947 */ /* 0x000fea000383ffff */
.L_x_8762:
[----:B-1----:R-:W-:-:S04]  /*20cc0*/  IMAD.U32 R12, RZ, RZ, UR6 ;  /* 0x00000006ff0c7e24 */ /* 0x002fc8000f8e00ff */
[----:B------:R1:W2:Y:S03]  /*20cd0*/  SYNCS.PHASECHK.TRANS64.TRYWAIT P1, [R12+URZ+0x22830], R7 ;  /* 0x022830070c0075a7 */ /* 0x0002a6000802017f */
[----:B--2---:R-:W-:Y:S05]  /*20ce0*/  @!P1 NANOSLEEP.SYNCS 0x989680 ;  /* 0x009896800000995d */ /* 0x004fea0003900000 */
[----:B------:R-:W2:Y:S02]  /*20cf0*/  @!P1 SYNCS.PHASECHK.TRANS64 P1, [R12+URZ+0x22830], R7 ;  /* 0x022830070c0095a7 */ /* 0x000ea4000802007f */
[----:B--2---:R-:W-:Y:S05]  /*20d00*/  @!P1 BRA `(.L_x_8762) ;  /* 0xfffffffc00ec9947 */ /* 0x004fea000383ffff */
[----:B------:R-:W-:Y:S05]  /*20d10*/  BRA `(.L_x_8759) ;  /* 0xfffffeb400347947 */ /* 0x000fea000383ffff */
.L_x_8766:
[----:B-1----:R-:W-:-:S04]  /*20d20*/  IMAD.U32 R12, RZ, RZ, UR6 ;  /* 0x00000006ff0c7e24 */ /* 0x002fc8000f8e00ff */
[----:B------:R1:W2:Y:S03]  /*20d30*/  SYNCS.PHASECHK.TRANS64.TRYWAIT P1, [R12+URZ+0x22850], R7 ;  /* 0x022850070c0075a7 */ /* 0x0002a6000802017f */
[----:B--2---:R-:W-:Y:S05]  /*20d40*/  @!P1 NANOSLEEP.SYNCS 0x989680 ;  /* 0x009896800000995d */ /* 0x004fea0003900000 */
[----:B------:R-:W2:Y:S02]  /*20d50*/  @!P1 SYNCS.PHASECHK.TRANS64 P1, [R12+URZ+0x22850], R7 ;  /* 0x022850070c0095a7 */ /* 0x000ea4000802007f */
[----:B--2---:R-:W-:Y:S05]  /*20d60*/  @!P1 BRA `(.L_x_8766) ;  /* 0xfffffffc00ec9947 */ /* 0x004fea000383ffff */
[----:B------:R-:W-:Y:S05]  /*20d70*/  BRA `(.L_x_8763) ;  /* 0xfffffebc00507947 */ /* 0x000fea000383ffff */
.L_x_8774:
[----:B-1----:R-:W-:-:S04]  /*20d80*/  IMAD.U32 R10, RZ, RZ, UR6 ;  /* 0x00000006ff0a7e24 */ /* 0x002fc8000f8e00ff */
[----:B------:R1:W2:Y:S03]  /*20d90*/  SYNCS.PHASECHK.TRANS64.TRYWAIT P1, [R10+URZ+0x22830], R9 ;  /* 0x022830090a0075a7 */ /* 0x0002a6000802017f */
[----:B--2---:R-:W-:Y:S05]  /*20da0*/  @!P1 NANOSLEEP.SYNCS 0x989680 ;  /* 0x009896800000995d */ /* 0x004fea0003900000 */
[----:B------:R-:W2:Y:S02]  /*20db0*/  @!P1 SYNCS.PHASECHK.TRANS64 P1, [R10+URZ+0x22830], R9 ;  /* 0x022830090a0095a7 */ /* 0x000ea4000802007f */
[----:B--2---:R-:W-:Y:S05]  /*20dc0*/  @!P1 BRA `(.L_x_8774) ;  /* 0xfffffffc00ec9947 */ /* 0x004fea000383ffff */
[----:B------:R-:W-:Y:S05]  /*20dd0*/  BRA `(.L_x_8771) ;  /* 0xfffffee400e87947 */ /* 0x000fea000383ffff */
.L_x_8778:
[----:B-1----:R-:W-:-:S04]  /*20de0*/  IMAD.U32 R10, RZ, RZ, UR6 ;  /* 0x00000006ff0a7e24 */ /* 0x002fc8000f8e00ff */
[----:B------:R1:W2:Y:S03]  /*20df0*/  SYNCS.PHASECHK.TRANS64.TRYWAIT P1, [R10+URZ+0x22850], R9 ;  /* 0x022850090a0075a7 */ /* 0x0002a6000802017f */
[----:B--2---:R-:W-:Y:S05]  /*20e00*/  @!P1 NANOSLEEP.SYNCS 0x989680 ;  /* 0x009896800000995d */ /* 0x004fea0003900000 */
[----:B------:R-:W2:Y:S02]  /*20e10*/  @!P1 SYNCS.PHASECHK.TRANS64 P1, [R10+URZ+0x22850], R9 ;  /* 0x022850090a0095a7 */ /* 0x000ea4000802007f */
[----:B--2---:R-:W-:Y:S05]  /*20e20*/  @!P1 BRA `(.L_x_8778) ;  /* 0xfffffffc00ec9947 */ /* 0x004fea000383ffff */
[----:B------:R-:W-:Y:S05]  /*20e30*/  BRA `(.L_x_8775) ;  /* 0xfffffef000047947 */ /* 0x000fea000383ffff */
.L_x_8793:
[----:B-1----:R-:W-:-:S04]  /*20e40*/  IMAD.U32 R5, RZ, RZ, UR9 ;  /* 0x00000009ff057e24 */ /* 0x002fc8000f8e00ff */
[----:B------:R1:W2:Y:S03]  /*20e50*/  SYNCS.PHASECHK.TRANS64.TRYWAIT P1, [R5+URZ+0x22850], R0 ;  /* 0x02285000050075a7 */ /* 0x0002a6000802017f */
[----:B--2---:R-:W-:Y:S05]  /*20e60*/  @!P1 NANOSLEEP.SYNCS 0x989680 ;  /* 0x009896800000995d */ /* 0x004fea0003900000 */
[----:B------:R-:W2:Y:S02]  /*20e70*/  @!P1 SYNCS.PHASECHK.TRANS64 P1, [R5+URZ+0x22850], R0 ;  /* 0x02285000050095a7 */ /* 0x000ea4000802007f */
[----:B--2---:R-:W-:Y:S05]  /*20e80*/  @!P1 BRA `(.L_x_8793) ;  /* 0xfffffffc00ec9947 */ /* 0x004fea000383ffff */
[----:B------:R-:W-:Y:S05]  /*20e90*/  BRA `(.L_x_8792) ;  /* 0xffffff3400887947 */ /* 0x000fea000383ffff */
.L_x_8848:
        /* <DEDUP_REMOVED lines=10> */
.L_x_8925:
[----:B------:R-:W-:Y:S05]  /*20f40*/  BRA `(.L_x_8926) ;  /* 0xffffffa000f47947 */ /* 0x000fea000383ffff */
.L_x_8851:
[----:B0-----:R0:W1:Y:S02]  /*20f50*/  SYNCS.PHASECHK.TRANS64.TRYWAIT P0, [R0+URZ+0x22880], R26 ;  /* 0x0228801a000075a7 */ /* 0x001064000800017f */
[----:B-1----:R-:W-:Y:S05]  /*20f60*/  @!P0 NANOSLEEP.SYNCS 0x989680 ;  /* 0x009896800000895d */ /* 0x002fea0003900000 */
[----:B------:R-:W1:Y:S02]  /*20f70*/  @!P0 SYNCS.PHASECHK.TRANS64 P0, [R0+URZ+0x22880], R26 ;  /* 0x0228801a000085a7 */ /* 0x000e64000800007f */
[----:B-1----:R-:W-:Y:S05]  /*20f80*/  @!P0 BRA `(.L_x_8851) ;  /* 0xfffffffc00f08947 */ /* 0x002fea000383ffff */
[----:B------:R-:W-:Y:S05]  /*20f90*/  BRA `(.L_x_8927) ;  /* 0xffffffa800187947 */ /* 0x000fea000383ffff */
.L_x_8852:
        /* <DEDUP_REMOVED lines=8> */
.L_x_8929:
[----:B------:R-:W-:Y:S05]  /*21020*/  BSYNC B0 ;  /* 0x0000000000007941 */ /* 0x000fea0003800000 */
.L_x_8928:
[----:B------:R-:W-:Y:S01]  /*21030*/  IMAD.MOV.U32 R13, RZ, RZ, R20 ;  /* 0x000000ffff0d7224 */ /* 0x000fe200078e0014 */
[C---:B------:R-:W-:Y:S01]  /*21040*/  ISETP.GE.AND P3, PT, R9.reuse, 0x41, PT ;  /* 0x000000410900780c */ /* 0x040fe20003f66270 */
        /* <DEDUP_REMOVED lines=12> */
.L_x_8930:
[----:B------:R-:W-:Y:S02]  /*21110*/  IMAD.MOV.U32 R13, RZ, RZ, R22 ;  /* 0x000000ffff0d7224 */ /* 0x000fe400078e0016 */
[----:B------:R-:W-:Y:S02]  /*21120*/  IMAD.MOV.U32 R12, RZ, RZ, 0x1 ;  /* 0x00000001ff0c7424 */ /* 0x000fe400078e00ff */
[----:B------:R-:W-:-:S07]  /*21130*/  IMAD.MOV.U32 R2, RZ, RZ, R14 ;  /* 0x000000ffff027224 */ /* 0x000fce00078e000e */
[----:B------:R-:W-:Y:S05]  /*21140*/  WARPSYNC.COLLECTIVE R15, `(.L_x_8931) ;  /* 0x000000000f087348 */ /* 0x000fea0003c00000 */
[----:B------:R0:W1:Y:S02]  /*21150*/  SHFL.IDX P6, R14, R13, R12, R11 ;  /* 0x0000000c0d0e7389 */ /* 0x00006400000c000b */
[----:B01----:R-:W-:Y:S01]  /*21160*/  ENDCOLLECTIVE ;  /* 0x000000000000791b */ /* 0x003fe20003800000 */
.L_x_8931:
        /* <DEDUP_REMOVED lines=12> */
.L_x_8932:
[----:B------:R-:W-:Y:S02]  /*21230*/  IMAD.MOV.U32 R13, RZ, RZ, R22 ;  /* 0x000000ffff0d7224 */ /* 0x000fe400078e0016 */
[----:B------:R-:W-:Y:S02]  /*21240*/  IMAD.MOV.U32 R12, RZ, RZ, 0x2 ;  /* 0x00000002ff0c7424 */ /* 0x000fe400078e00ff */
[----:B------:R-:W-:-:S07]  /*21250*/  IMAD.MOV.U32 R2, RZ, RZ, R14 ;  /* 0x000000ffff027224 */ /* 0x000fce00078e000e */
[----:B------:R-:W-:Y:S05]  /*21260*/  WARPSYNC.COLLECTIVE R15, `(.L_x_8933) ;  /* 0x000000000f087348 */ /* 0x000fea0003c00000 */
[----:B------:R0:W1:Y:S02]  /*21270*/  SHFL.IDX P6, R14, R13, R12, R11 ;  /* 0x0000000c0d0e7389 */ /* 0x00006400000c000b */
[----:B01----:R-:W-:Y:S01]  /*21280*/  ENDCOLLECTIVE ;  /* 0x000000000000791b */ /* 0x003fe20003800000 */
.L_x_8933:
        /* <DEDUP_REMOVED lines=12> */
.L_x_8934:
[----:B------:R-:W-:Y:S02]  /*21350*/  IMAD.MOV.U32 R13, RZ, RZ, R22 ;  /* 0x000000ffff0d7224 */ /* 0x000fe400078e0016 */
[----:B------:R-:W-:Y:S02]  /*21360*/  IMAD.MOV.U32 R12, RZ, RZ, 0x3 ;  /* 0x00000003ff0c7424 */ /* 0x000fe400078e00ff */
[----:B------:R-:W-:-:S07]  /*21370*/  IMAD.MOV.U32 R2, RZ, RZ, R14 ;  /* 0x000000ffff027224 */ /* 0x000fce00078e000e */
[----:B------:R-:W-:Y:S05]  /*21380*/  WARPSYNC.COLLECTIVE R15, `(.L_x_8935) ;  /* 0x000000000f087348 */ /* 0x000fea0003c00000 */
[----:B------:R0:W1:Y:S02]  /*21390*/  SHFL.IDX P6, R14, R13, R12, R11 ;  /* 0x0000000c0d0e7389 */ /* 0x00006400000c000b */
[----:B01----:R-:W-:Y:S01]  /*213a0*/  ENDCOLLECTIVE ;  /* 0x000000000000791b */ /* 0x003fe20003800000 */
.L_x_8935:
        /* <DEDUP_REMOVED lines=12> */
.L_x_8936:
[----:B------:R-:W-:Y:S02]  /*21470*/  IMAD.MOV.U32 R13, RZ, RZ, R22 ;  /* 0x000000ffff0d7224 */ /* 0x000fe400078e0016 */
[----:B------:R-:W-:Y:S02]  /*21480*/  IMAD.MOV.U32 R12, RZ, RZ, 0x4 ;  /* 0x00000004ff0c7424 */ /* 0x000fe400078e00ff */
[----:B------:R-:W-:-:S07]  /*21490*/  IMAD.MOV.U32 R2, RZ, RZ, R14 ;  /* 0x000000ffff027224 */ /* 0x000fce00078e000e */
[----:B------:R-:W-:Y:S05]  /*214a0*/  WARPSYNC.COLLECTIVE R15, `(.L_x_8937) ;  /* 0x000000000f087348 */ /* 0x000fea0003c00000 */
[----:B------:R0:W1:Y:S02]  /*214b0*/  SHFL.IDX P6, R14, R13, R12, R11 ;  /* 0x0000000c0d0e7389 */ /* 0x00006400000c000b */
[----:B01----:R-:W-:Y:S01]  /*214c0*/  ENDCOLLECTIVE ;  /* 0x000000000000791b */ /* 0x003fe20003800000 */
.L_x_8937:
        /* <DEDUP_REMOVED lines=12> */
.L_x_8938:
[----:B------:R-:W-:Y:S02]  /*21590*/  IMAD.MOV.U32 R13, RZ, RZ, R22 ;  /* 0x000000ffff0d7224 */ /* 0x000fe400078e0016 */
[----:B------:R-:W-:Y:S02]  /*215a0*/  IMAD.MOV.U32 R12, RZ, RZ, 0x5 ;  /* 0x00000005ff0c7424 */ /* 0x000fe400078e00ff */
[----:B------:R-:W-:-:S07]  /*215b0*/  IMAD.MOV.U32 R2, RZ, RZ, R14 ;  /* 0x000000ffff027224 */ /* 0x000fce00078e000e */
[----:B------:R-:W-:Y:S05]  /*215c0*/  WARPSYNC.COLLECTIVE R15, `(.L_x_8939) ;  /* 0x000000000f087348 */ /* 0x000fea0003c00000 */
[----:B------:R0:W1:Y:S02]  /*215d0*/  SHFL.IDX P6, R14, R13, R12, R11 ;  /* 0x0000000c0d0e7389 */ /* 0x00006400000c000b */
[----:B01----:R-:W-:Y:S01]  /*215e0*/  ENDCOLLECTIVE ;  /* 0x000000000000791b */ /* 0x003fe20003800000 */
.L_x_8939:
        /* <DEDUP_REMOVED lines=12> */
.L_x_8940:
[----:B------:R-:W-:Y:S02]  /*216b0*/  IMAD.MOV.U32 R13, RZ, RZ, R22 ;  /* 0x000000ffff0d7224 */ /* 0x000fe400078e0016 */
[----:B------:R-:W-:Y:S02]  /*216c0*/  IMAD.MOV.U32 R12, RZ, RZ, 0x6 ;  /* 0x00000006ff0c7424 */ /* 0x000fe400078e00ff */
[----:B------:R-:W-:-:S07]  /*216d0*/  IMAD.MOV.U32 R2, RZ, RZ, R14 ;  /* 0x000000ffff027224 */ /* 0x000fce00078e000e */
[----:B------:R-:W-:Y:S05]  /*216e0*/  WARPSYNC.COLLECTIVE R15, `(.L_x_8941) ;  /* 0x000000000f087348 */ /* 0x000fea0003c00000 */
[----:B------:R0:W1:Y:S02]  /*216f0*/  SHFL.IDX P6, R14, R13, R12, R11 ;  /* 0x0000000c0d0e7389 */ /* 0x00006400000c000b */
[----:B01----:R-:W-:Y:S01]  /*21700*/  ENDCOLLECTIVE ;  /* 0x000000000000791b */ /* 0x003fe20003800000 */
.L_x_8941:
        /* <DEDUP_REMOVED lines=12> */
.L_x_8942:
[----:B------:R-:W-:Y:S02]  /*217d0*/  IMAD.MOV.U32 R13, RZ, RZ, R22 ;  /* 0x000000ffff0d7224 */ /* 0x000fe400078e0016 */
[----:B------:R-:W-:Y:S02]  /*217e0*/  IMAD.MOV.U32 R12, RZ, RZ, 0x7 ;  /* 0x00000007ff0c7424 */ /* 0x000fe400078e00ff */
[----:B------:R-:W-:-:S07]  /*217f0*/  IMAD.MOV.U32 R2, RZ, RZ, R14 ;  /* 0x000000ffff027224 */ /* 0x000fce00078e000e */
[----:B------:R-:W-:Y:S05]  /*21800*/  WARPSYNC.COLLECTIVE R15, `(.L_x_8943) ;  /* 0x000000000f087348 */ /* 0x000fea0003c00000 */
[----:B------:R0:W1:Y:S02]  /*21810*/  SHFL.IDX P6, R14, R13, R12, R11 ;  /* 0x0000000c0d0e7389 */ /* 0x00006400000c000b */
[----:B01----:R-:W-:Y:S01]  /*21820*/  ENDCOLLECTIVE ;  /* 0x000000000000791b */ /* 0x003fe20003800000 */
.L_x_8943:
        /* <DEDUP_REMOVED lines=12> */
.L_x_8944:
[----:B------:R-:W-:Y:S02]  /*218f0*/  IMAD.MOV.U32 R13, RZ, RZ, R21 ;  /* 0x000000ffff0d7224 */ /* 0x000fe400078e0015 */
[----:B------:R-:W-:Y:S02]  /*21900*/  IMAD.MOV.U32 R12, RZ, RZ, RZ ;  /* 0x000000ffff0c7224 */ /* 0x000fe400078e00ff */
[----:B------:R-:W-:-:S07]  /*21910*/  IMAD.MOV.U32 R2, RZ, RZ, R14 ;  /* 0x000000ffff027224 */ /* 0x000fce00078e000e */
[----:B------:R-:W-:Y:S05]  /*21920*/  WARPSYNC.COLLECTIVE R15, `(.L_x_8945) ;  /* 0x000000000f087348 */ /* 0x000fea0003c00000 */
[----:B------:R0:W1:Y:S02]  /*21930*/  SHFL.IDX P6, R14, R13, R12, R11 ;  /* 0x0000000c0d0e7389 */ /* 0x00006400000c000b */
[----:B01----:R-:W-:Y:S01]  /*21940*/  ENDCOLLECTIVE ;  /* 0x000000000000791b */ /* 0x003fe20003800000 */
.L_x_8945:
        /* <DEDUP_REMOVED lines=12> */
.L_x_8946:
[----:B------:R-:W-:Y:S02]  /*21a10*/  IMAD.MOV.U32 R13, RZ, RZ, R21 ;  /* 0x000000ffff0d7224 */ /* 0x000fe400078e0015 */
[----:B------:R-:W-:Y:S02]  /*21a20*/  IMAD.MOV.U32 R12, RZ, RZ, 0x1 ;  /* 0x00000001ff0c7424 */ /* 0x000fe400078e00ff */
[----:B------:R-:W-:-:S07]  /*21a30*/  IMAD.MOV.U32 R2, RZ, RZ, R14 ;  /* 0x000000ffff027224 */ /* 0x000fce00078e000e */
[----:B------:R-:W-:Y:S05]  /*21a40*/  WARPSYNC.COLLECTIVE R15, `(.L_x_8947) ;  /* 0x000000000f087348 */ /* 0x000fea0003c00000 */
[----:B------:R0:W1:Y:S02]  /*21a50*/  SHFL.IDX P6, R14, R13, R12, R11 ;  /* 0x0000000c0d0e7389 */ /* 0x00006400000c000b */
[----:B01----:R-:W-:Y:S01]  /*21a60*/  ENDCOLLECTIVE ;  /* 0x000000000000791b */ /* 0x003fe20003800000 */
.L_x_8947:
        /* <DEDUP_REMOVED lines=13> */
.L_x_8948:
        /* <DEDUP_REMOVED lines=15> */
.L_x_8857:
[----:B--2---:R2:W3:Y:S02]  /*21c30*/  SYNCS.PHASECHK.TRANS64.TRYWAIT P0, [R0+URZ+0x22840], R26 ;  /* 0x0228401a000075a7 */ /* 0x0044e4000800017f */
[----:B---3--:R-:W-:Y:S05]  /*21c40*/  @!P0 NANOSLEEP.SYNCS 0x989680 ;  /* 0x009896800000895d */ /* 0x008fea0003900000 */
[----:B------:R-:W3:Y:S02]  /*21c50*/  @!P0 SYNCS.PHASECHK.TRANS64 P0, [R0+URZ+0x22840], R26 ;  /* 0x0228401a000085a7 */ /* 0x000ee4000800007f */
[----:B---3--:R-:W-:Y:S05]  /*21c60*/  @!P0 BRA `(.L_x_8857) ;  /* 0xfffffffc00f08947 */ /* 0x008fea000383ffff */
[----:B------:R-:W-:Y:S05]  /*21c70*/  BRA `(.L_x_8950) ;  /* 0xffffffa400447947 */ /* 0x000fea000383ffff */
.L_x_8858:
        /* <DEDUP_REMOVED lines=8> */
.L_x_8952:
[----:B------:R-:W-:Y:S05]  /*21d00*/  BSYNC B0 ;  /* 0x0000000000007941 */ /* 0x000fea0003800000 */
.L_x_8951:
        /* <DEDUP_REMOVED lines=8> */
.L_x_8953:
        /* <DEDUP_REMOVED lines=13> */
.L_x_8954:
[----:B------:R-:W-:Y:S02]  /*21e60*/  IMAD.MOV.U32 R13, RZ, RZ, R8 ;  /* 0x000000ffff0d7224 */ /* 0x000fe400078e0008 */
[----:B------:R-:W-:-:S07]  /*21e70*/  IMAD.MOV.U32 R2, RZ, RZ, R14 ;  /* 0x000000ffff027224 */ /* 0x000fce00078e000e */
[----:B------:R-:W-:Y:S05]  /*21e80*/  WARPSYNC.COLLECTIVE R15, `(.L_x_8955) ;  /* 0x000000000f087348 */ /* 0x000fea0003c00000 */
[----:B------:R0:W1:Y:S02]  /*21e90*/  SHFL.IDX P6, R14, R13, R12, R11 ;  /* 0x0000000c0d0e7389 */ /* 0x00006400000c000b */
[----:B01----:R-:W-:Y:S01]  /*21ea0*/  ENDCOLLECTIVE ;  /* 0x000000000000791b */ /* 0x003fe20003800000 */
.L_x_8955:
        /* <DEDUP_REMOVED lines=13> */
.L_x_8956:
[----:B------:R-:W-:Y:S02]  /*21f80*/  IMAD.MOV.U32 R13, RZ, RZ, R8 ;  /* 0x000000ffff0d7224 */ /* 0x000fe400078e0008 */
[----:B------:R-:W-:-:S07]  /*21f90*/  IMAD.MOV.U32 R2, RZ, RZ, R14 ;  /* 0x000000ffff027224 */ /* 0x000fce00078e000e */
[----:B------:R-:W-:Y:S05]  /*21fa0*/  WARPSYNC.COLLECTIVE R15, `(.L_x_8957) ;  /* 0x000000000f087348 */ /* 0x000fea0003c00000 */
[----:B------:R0:W1:Y:S02]  /*21fb0*/  SHFL.IDX P6, R14, R13, R12, R11 ;  /* 0x0000000c0d0e7389 */ /* 0x00006400000c000b */
[----:B01----:R-:W-:Y:S01]  /*21fc0*/  ENDCOLLECTIVE ;  /* 0x000000000000791b */ /* 0x003fe20003800000 */
.L_x_8957:
        /* <DEDUP_REMOVED lines=8> */
.L_x_8958:
        /* <DEDUP_REMOVED lines=11> */
.L_x_8959:
        /* <DEDUP_REMOVED lines=8> */
.L_x_8960:
        /* <DEDUP_REMOVED lines=11> */
.L_x_8961:
        /* <DEDUP_REMOVED lines=8> */
.L_x_8962:
        /* <DEDUP_REMOVED lines=11> */
.L_x_8963:
        /* <DEDUP_REMOVED lines=8> */
.L_x_8964:
        /* <DEDUP_REMOVED lines=10> */
.L_x_8965:
        /* <DEDUP_REMOVED lines=8> */
.L_x_8966:
        /* <DEDUP_REMOVED lines=10> */
.L_x_8967:
[----:B------:R-:W-:Y:S02]  /*225a0*/  IMAD.MOV.U32 R13, RZ, RZ, R6 ;  /* 0x000000ffff0d7224 */ /* 0x000fe400078e0006 */
[----:B------:R-:W-:Y:S01]  /*225b0*/  IMAD.MOV.U32 R12, RZ, RZ, RZ ;  /* 0x000000ffff0c7224 */ /* 0x000fe200078e00ff */
[----:B------:R-:W-:-:S05]  /*225c0*/  @P3 IADD3 R14, P0, R30, R14, RZ ;  /* 0x0000000e1e0e3210 */ /* 0x000fca0007f1e0ff */
[----:B------:R-:W-:-:S08]  /*225d0*/  @P3 IMAD.MOV.U32 R2, RZ, RZ, R14 ;  /* 0x000000ffff023224 */ /* 0x000fd000078e000e */
[----:B------:R-:W-:Y:S05]  /*225e0*/  WARPSYNC.COLLECTIVE R15, `(.L_x_8968) ;  /* 0x000000000f087348 */ /* 0x000fea0003c00000 */
[----:B------:R0:W1:Y:S02]  /*225f0*/  SHFL.IDX P6, R14, R13, R12, R11 ;  /* 0x0000000c0d0e7389 */ /* 0x00006400000c000b */
[----:B01----:R-:W-:Y:S01]  /*22600*/  ENDCOLLECTIVE ;  /* 0x000000000000791b */ /* 0x003fe20003800000 */
.L_x_8968:
        /* <DEDUP_REMOVED lines=11> */
.L_x_8969:
[----:B------:R-:W-:Y:S02]  /*226c0*/  IMAD.MOV.U32 R13, RZ, RZ, R6 ;  /* 0x000000ffff0d7224 */ /* 0x000fe400078e0006 */
[----:B------:R-:W-:Y:S01]  /*226d0*/  IMAD.MOV.U32 R12, RZ, RZ, 0x1 ;  /* 0x00000001ff0c7424 */ /* 0x000fe200078e00ff */
[----:B------:R-:W-:-:S05]  /*226e0*/  @P1 IADD3 R14, P0, R30, R14, RZ ;  /* 0x0000000e1e0e1210 */ /* 0x000fca0007f1e0ff */
[----:B------:R-:W-:-:S08]  /*226f0*/  @P1 IMAD.MOV.U32 R2, RZ, RZ, R14 ;  /* 0x000000ffff021224 */ /* 0x000fd000078e000e */
[----:B------:R-:W-:Y:S05]  /*22700*/  WARPSYNC.COLLECTIVE R15, `(.L_x_8970) ;  /* 0x000000000f087348 */ /* 0x000fea0003c00000 */
[----:B------:R0:W1:Y:S02]  /*22710*/  SHFL.IDX P6, R14, R13, R12, R11 ;  /* 0x0000000c0d0e7389 */ /* 0x00006400000c000b */
[----:B01----:R-:W-:Y:S01]  /*22720*/  ENDCOLLECTIVE ;  /* 0x000000000000791b */ /* 0x003fe20003800000 */
.L_x_8970:
        /* <DEDUP_REMOVED lines=11> */
.L_x_8971:
[----:B------:R-:W-:Y:S05]  /*227e0*/  BRA `(.L_x_8972) ;  /* 0xffffffa000007947 */ /* 0x000fea000383ffff */
.L_x_8863:
        /* <DEDUP_REMOVED lines=9> */
.L_x_8973:
[C---:B------:R-:W-:Y:S01]  /*22880*/  VIADD R7, R19.reuse, 0x10 ;  /* 0x0000001013077836 */ /* 0x040fe20000000000 */
[----:B------:R-:W-:Y:S01]  /*22890*/  ISETP.GE.AND P2, PT, R19, R4, PT ;  /* 0x000000041300720c */ /* 0x000fe20003f46270 */
[----:B------:R-:W-:Y:S02]  /*228a0*/  IMAD.MOV.U32 R13, RZ, RZ, R0 ;  /* 0x000000ffff0d7224 */ /* 0x000fe400078e0000 */
[----:B------:R-:W-:-:S10]  /*228b0*/  IMAD.MOV.U32 R2, RZ, RZ, R14 ;  /* 0x000000ffff027224 */ /* 0x000fd400078e000e */
[----:B------:R-:W-:Y:S05]  /*228c0*/  WARPSYNC.COLLECTIVE R15, `(.L_x_8974) ;  /* 0x000000000f087348 */ /* 0x000fea0003c00000 */
[----:B------:R0:W1:Y:S02]  /*228d0*/  SHFL.IDX P6, R14, R13, R12, R11 ;  /* 0x0000000c0d0e7389 */ /* 0x00006400000c000b */
[----:B01----:R-:W-:Y:S01]  /*228e0*/  ENDCOLLECTIVE ;  /* 0x000000000000791b */ /* 0x003fe20003800000 */
.L_x_8974:
        /* <DEDUP_REMOVED lines=8> */
.L_x_8975:
        /* <DEDUP_REMOVED lines=11> */
.L_x_8976:
[----:B------:R-:W-:Y:S02]  /*22a20*/  IMAD.MOV.U32 R13, RZ, RZ, R5 ;  /* 0x000000ffff0d7224 */ /* 0x000fe400078e0005 */
[----:B------:R-:W-:Y:S01]  /*22a30*/  IMAD.MOV.U32 R12, RZ, RZ, 0x2 ;  /* 0x00000002ff0c7424 */ /* 0x000fe200078e00ff */
[----:B------:R-:W-:-:S13]  /*22a40*/  @!P2 IADD3 R2, P1, R30, R14, RZ ;  /* 0x0000000e1e02a210 */ /* 0x000fda0007f3e0ff */
[----:B------:R-:W-:Y:S05]  /*22a50*/  WARPSYNC.COLLECTIVE R15, `(.L_x_8977) ;  /* 0x000000000f087348 */ /* 0x000fea0003c00000 */
[----:B------:R0:W1:Y:S02]  /*22a60*/  SHFL.IDX P6, R14, R13, R12, R11 ;  /* 0x0000000c0d0e7389 */ /* 0x00006400000c000b */
[----:B01----:R-:W-:Y:S01]  /*22a70*/  ENDCOLLECTIVE ;  /* 0x000000000000791b */ /* 0x003fe20003800000 */
.L_x_8977:
[----:B------:R-:W-:-:S05]  /*22a80*/  @!P2 IMAD.X R3, RZ, RZ, R6, P1 ;  /* 0x000000ffff03a224 */ /* 0x000fca00008e0606 */
        /* <DEDUP_REMOVED lines=11> */
.L_x_8978:
[----:B------:R-:W-:Y:S02]  /*22b40*/  IMAD.MOV.U32 R13, RZ, RZ, R5 ;  /* 0x000000ffff0d7224 */ /* 0x000fe400078e0005 */
[----:B------:R-:W-:Y:S01]  /*22b50*/  IMAD.MOV.U32 R12, RZ, RZ, 0x3 ;  /* 0x00000003ff0c7424 */ /* 0x000fe200078e00ff */
[----:B------:R-:W-:-:S13]  /*22b60*/  @!P2 IADD3 R2, P1, R30, R14, RZ ;  /* 0x0000000e1e02a210 */ /* 0x000fda0007f3e0ff */
[----:B------:R-:W-:Y:S05]  /*22b70*/  WARPSYNC.COLLECTIVE R15, `(.L_x_8979) ;  /* 0x000000000f087348 */ /* 0x000fea0003c00000 */
[----:B------:R0:W1:Y:S02]  /*22b80*/  SHFL.IDX P6, R14, R13, R12, R11 ;  /* 0x0000000c0d0e7389 */ /* 0x00006400000c000b */
[----:B01----:R-:W-:Y:S01]  /*22b90*/  ENDCOLLECTIVE ;  /* 0x000000000000791b */ /* 0x003fe20003800000 */
.L_x_8979:
        /* <DEDUP_REMOVED lines=12> */
.L_x_8980:
[----:B------:R-:W-:Y:S02]  /*22c60*/  IMAD.MOV.U32 R13, RZ, RZ, R5 ;  /* 0x000000ffff0d7224 */ /* 0x000fe400078e0005 */
[----:B------:R-:W-:Y:S01]  /*22c70*/  IMAD.MOV.U32 R12, RZ, RZ, 0x4 ;  /* 0x00000004ff0c7424 */ /* 0x000fe200078e00ff */
[----:B------:R-:W-:-:S13]  /*22c80*/  @!P2 IADD3 R2, P1, R30, R14, RZ ;  /* 0x0000000e1e02a210 */ /* 0x000fda0007f3e0ff */
[----:B------:R-:W-:Y:S05]  /*22c90*/  WARPSYNC.COLLECTIVE R15, `(.L_x_8981) ;  /* 0x000000000f087348 */ /* 0x000fea0003c00000 */
[----:B------:R0:W1:Y:S02]  /*22ca0*/  SHFL.IDX P6, R14, R13, R12, R11 ;  /* 0x0000000c0d0e7389 */ /* 0x00006400000c000b */
[----:B01----:R-:W-:Y:S01]  /*22cb0*/  ENDCOLLECTIVE ;  /* 0x000000000000791b */ /* 0x003fe20003800000 */
.L_x_8981:
        /* <DEDUP_REMOVED lines=12> */
.L_x_8982:
[----:B------:R-:W-:Y:S02]  /*22d80*/  IMAD.MOV.U32 R13, RZ, RZ, R5 ;  /* 0x000000ffff0d7224 */ /* 0x000fe400078e0005 */
[----:B------:R-:W-:Y:S01]  /*22d90*/  IMAD.MOV.U32 R12, RZ, RZ, 0x5 ;  /* 0x00000005ff0c7424 */ /* 0x000fe200078e00ff */
[----:B------:R-:W-:-:S13]  /*22da0*/  @!P2 IADD3 R2, P1, R30, R14, RZ ;  /* 0x0000000e1e02a210 */ /* 0x000fda0007f3e0ff */
[----:B------:R-:W-:Y:S05]  /*22db0*/  WARPSYNC.COLLECTIVE R15, `(.L_x_8983) ;  /* 0x000000000f087348 */ /* 0x000fea0003c00000 */
[----:B------:R0:W1:Y:S02]  /*22dc0*/  SHFL.IDX P6, R14, R13, R12, R11 ;  /* 0x0000000c0d0e7389 */ /* 0x00006400000c000b */
[----:B01----:R-:W-:Y:S01]  /*22dd0*/  ENDCOLLECTIVE ;  /* 0x000000000000791b */ /* 0x003fe20003800000 */
.L_x_8983:
[----:B------:R-:W-:-:S05]  /*22de0*/  @!P2 IMAD.X R3, RZ, RZ, R6, P1 ;  /* 0x000000ffff03a224 */ /* 0x000fca00008e0606 */
[----:B------:R-:W-:Y:S01]  /*22df0*/  @!PT LDS RZ, [RZ] ;  /* 0x00000000fffff984 */ /* 0x000fe20000000800 */
[----:B------:R-:W-:Y:S01]  /*22e00*/  @!PT LDS RZ, [RZ] ;  /* 0x00000000fffff984 */ /* 0x000fe20000000800 */
[----:B------:R-:W-:Y:S01]  /*22e10*/  @!PT LDS RZ, [RZ] ;  /* 0x00000000fffff984 */ /* 0x000fe20000000800 */
[----:B------:R0:W-:Y:S01]  /*22e20*/  @!P2 LDGSTS.E.BYPASS.LTC128B.128 [R8+0x16400], desc[UR54][R2.64], !P0 ;  /* 0x164000000208afae */ /* 0x0001e2000c101d76 */
[----:B------:R-:W-:Y:S01]  /*22e30*/  ISETP.GE.AND P2, PT, R7, R4, PT ;  /* 0x000000040700720c */ /* 0x000fe20003f46270 */
[----:B------:R-:W-:Y:S02]  /*22e40*/  IMAD.MOV.U32 R13, RZ, RZ, R0 ;  /* 0x000000ffff0d7224 */ /* 0x000fe400078e0000 */
[----:B------:R-:W-:-:S10]  /*22e50*/  IMAD.MOV.U32 R6, RZ, RZ, R14 ;  /* 0x000000ffff067224 */ /* 0x000fd400078e000e */
[----:B0-----:R-:W-:Y:S05]  /*22e60*/  WARPSYNC.COLLECTIVE R15, `(.L_x_8984) ;  /* 0x000000000f087348 */ /* 0x001fea0003c00000 */
[----:B------:R1:W2:Y:S02]  /*22e70*/  SHFL.IDX P6, R14, R13, R12, R11 ;  /* 0x0000000c0d0e7389 */ /* 0x0002a400000c000b */
[----:B012---:R-:W-:Y:S01]  /*22e80*/  ENDCOLLECTIVE ;  /* 0x000000000000791b */ /* 0x007fe20003800000 */
.L_x_8984:
[----:B------:R-:W-:Y:S02]  /*22e90*/  IMAD.MOV.U32 R13, RZ, RZ, R5 ;  /* 0x000000ffff0d7224 */ /* 0x000fe400078e0005 */
[----:B------:R-:W-:Y:S01]  /*22ea0*/  IMAD.MOV.U32 R12, RZ, RZ, 0x6 ;  /* 0x00000006ff0c7424 */ /* 0x000fe200078e00ff */
[----:B------:R-:W-:-:S13]  /*22eb0*/  @!P2 IADD3 R2, P1, R30, R14, RZ ;  /* 0x0000000e1e02a210 */ /* 0x000fda0007f3e0ff */
[----:B------:R-:W-:Y:S05]  /*22ec0*/  WARPSYNC.COLLECTIVE R15, `(.L_x_8985) ;  /* 0x000000000f087348 */ /* 0x000fea0003c00000 */
[----:B------:R0:W1:Y:S02]  /*22ed0*/  SHFL.IDX P6, R14, R13, R12, R11 ;  /* 0x0000000c0d0e7389 */ /* 0x00006400000c000b */
[----:B01----:R-:W-:Y:S01]  /*22ee0*/  ENDCOLLECTIVE ;  /* 0x000000000000791b */ /* 0x003fe20003800000 */
.L_x_8985:
[----:B------:R-:W-:-:S05]  /*22ef0*/  @!P2 IMAD.X R3, RZ, RZ, R6, P1 ;  /* 0x000000ffff03a224 */ /* 0x000fca00008e0606 */
[----:B------:R-:W-:Y:S01]  /*22f00*/  @!PT LDS RZ, [RZ] ;  /* 0x00000000fffff984 */ /* 0x000fe20000000800 */
[----:B------:R-:W-:Y:S01]  /*22f10*/  @!PT LDS RZ, [RZ] ;  /* 0x00000000fffff984 */ /* 0x000fe20000000800 */
[----:B------:R-:W-:Y:S01]  /*22f20*/  @!PT LDS RZ, [RZ] ;  /* 0x00000000fffff984 */ /* 0x000fe20000000800 */
[----:B------:R0:W-:Y:S01]  /*22f30*/  @!P2 LDGSTS.E.BYPASS.LTC128B.128 [R8+0x16c00], desc[UR54][R2.64], !P0 ;  /* 0x16c000000208afae */ /* 0x0001e2000c101d76 */
[----:B------:R-:W-:Y:S02]  /*22f40*/  IMAD.MOV.U32 R13, RZ, RZ, R0 ;  /* 0x000000ffff0d7224 */ /* 0x000fe400078e0000 */
[----:B0-----:R-:W-:Y:S02]  /*22f50*/  VIADD R3, R19, 0x60 ;  /* 0x0000006013037836 */ /* 0x001fe40000000000 */
[----:B------:R-:W-:-:S03]  /*22f60*/  IMAD.MOV.U32 R6, RZ, RZ, R14 ;  /* 0x000000ffff067224 */ /* 0x000fc600078e000e */
[----:B------:R-:W-:-:S13]  /*22f70*/  ISETP.GE.AND P2, PT, R3, R4, PT ;  /* 0x000000040300720c */ /* 0x000fda0003f46270 */
[----:B------:R-:W-:Y:S05]  /*22f80*/  WARPSYNC.COLLECTIVE R15, `(.L_x_8986) ;  /* 0x000000000f087348 */ /* 0x000fea0003c00000 */
[----:B------:R0:W1:Y:S02]  /*22f90*/  SHFL.IDX P6, R14, R13, R12, R11 ;  /* 0x0000000c0d0e7389 */ /* 0x00006400000c000b */
[----:B01----:R-:W-:Y:S01]  /*22fa0*/  ENDCOLLECTIVE ;  /* 0x000000000000791b */ /* 0x003fe20003800000 */
.L_x_8986:
[----:B------:R-:W-:Y:S02]  /*22fb0*/  IMAD.MOV.U32 R13, RZ, RZ, R5 ;  /* 0x000000ffff0d7224 */ /* 0x000fe400078e0005 */
[----:B------:R-:W-:Y:S01]  /*22fc0*/  IMAD.MOV.U32 R12, RZ, RZ, 0x7 ;  /* 0x00000007ff0c7424 */ /* 0x000fe200078e00ff */
[----:B------:R-:W-:-:S13]  /*22fd0*/  @!P2 IADD3 R2, P1, R30, R14, RZ ;  /* 0x0000000e1e02a210 */ /* 0x000fda0007f3e0ff */
[----:B------:R-:W-:Y:S05]  /*22fe0*/  WARPSYNC.COLLECTIVE R15, `(.L_x_8987) ;  /* 0x000000000f087348 */ /* 0x000fea0003c00000 */
[----:B------:R0:W1:Y:S02]  /*22ff0*/  SHFL.IDX P6, R14, R13, R12, R11 ;  /* 0x0000000c0d0e7389 */ /* 0x00006400000c000b */
[----:B01----:R-:W-:Y:S01]  /*23000*/  ENDCOLLECTIVE ;  /* 0x000000000000791b */ /* 0x003fe20003800000 */
.L_x_8987:
        /* <DEDUP_REMOVED lines=10> */
.L_x_8988:
[----:B------:R-:W-:Y:S05]  /*230b0*/  BRA `(.L_x_8989) ;  /* 0xffffffa000547947 */ /* 0x000fea000383ffff */
.L_x_8866:
[----:B0-----:R0:W1:Y:S02]  /*230c0*/  SYNCS.PHASECHK.TRANS64.TRYWAIT P0, [R17+URZ+0x22820], R0 ;  /* 0x02282000110075a7 */ /* 0x001064000800017f */
[----:B-1----:R-:W-:Y:S05]  /*230d0*/  @!P0 NANOSLEEP.SYNCS 0x989680 ;  /* 0x009896800000895d */ /* 0x002fea0003900000 */
[----:B------:R-:W1:Y:S02]  /*230e0*/  @!P0 SYNCS.PHASECHK.TRANS64 P0, [R17+URZ+0x22820], R0 ;  /* 0x02282000110085a7 */ /* 0x000e64000800007f */
[----:B-1----:R-:W-:Y:S05]  /*230f0*/  @!P0 BRA `(.L_x_8866) ;  /* 0xfffffffc00f08947 */ /* 0x002fea000383ffff */
[----:B------:R-:W-:Y:S05]  /*23100*/  BRA `(.L_x_8990) ;  /* 0xffffffa000b07947 */ /* 0x000fea000383ffff */
.L_x_8870:
[----:B0-----:R0:W1:Y:S02]  /*23110*/  SYNCS.PHASECHK.TRANS64.TRYWAIT P0, [R0+URZ+0x22880], R28 ;  /* 0x0228801c000075a7 */ /* 0x001064000800017f */
[----:B-1----:R-:W-:Y:S05]  /*23120*/  @!P0 NANOSLEEP.SYNCS 0x989680 ;  /* 0x009896800000895d */ /* 0x002fea0003900000 */
[----:B------:R-:W1:Y:S02]  /*23130*/  @!P0 SYNCS.PHASECHK.TRANS64 P0, [R0+URZ+0x22880], R28 ;  /* 0x0228801c000085a7 */ /* 0x000e64000800007f */
[----:B-1----:R-:W-:Y:S05]  /*23140*/  @!P0 BRA `(.L_x_8870) ;  /* 0xfffffffc00f08947 */ /* 0x002fea000383ffff */
[----:B------:R-:W-:Y:S05]  /*23150*/  BRA `(.L_x_8991) ;  /* 0xffffffa400dc7947 */ /* 0x000fea000383ffff */
.L_x_8871:
        /* <DEDUP_REMOVED lines=8> */
.L_x_8993:
[----:B------:R-:W-:Y:S05]  /*231e0*/  BSYNC B0 ;  /* 0x0000000000007941 */ /* 0x000fea0003800000 */
.L_x_8992:
        /* <DEDUP_REMOVED lines=9> */
.L_x_8994:
[----:B------:R-:W-:Y:S02]  /*23280*/  IMAD.MOV.U32 R13, RZ, RZ, R4 ;  /* 0x000000ffff0d7224 */ /* 0x000fe400078e0004 */
[----:B------:R-:W-:Y:S02]  /*23290*/  IMAD.MOV.U32 R12, RZ, RZ, 0x1 ;  /* 0x00000001ff0c7424 */ /* 0x000fe400078e00ff */
[----:B------:R-:W-:-:S07]  /*232a0*/  IMAD.MOV.U32 R2, RZ, RZ, R14 ;  /* 0x000000ffff027224 */ /* 0x000fce00078e000e */
[----:B------:R-:W-:Y:S05]  /*232b0*/  WARPSYNC.COLLECTIVE R15, `(.L_x_8995) ;  /* 0x000000000f087348 */ /* 0x000fea0003c00000 */
[----:B------:R0:W1:Y:S02]  /*232c0*/  SHFL.IDX P6, R14, R13, R12, R11 ;  /* 0x0000000c0d0e7389 */ /* 0x00006400000c000b */
[----:B01----:R-:W-:Y:S01]  /*232d0*/  ENDCOLLECTIVE ;  /* 0x000000000000791b */ /* 0x003fe20003800000 */
.L_x_8995:
        /* <DEDUP_REMOVED lines=11> */
.L_x_8996:
        /* <DEDUP_REMOVED lines=8> */
.L_x_8997:
        /* <DEDUP_REMOVED lines=9> */
.L_x_8998:
        /* <DEDUP_REMOVED lines=9> */
.L_x_8999:
        /* <DEDUP_REMOVED lines=9> */
.L_x_9000:
[----:B------:R-:W-:Y:S02]  /*235c0*/  IMAD.MOV.U32 R13, RZ, RZ, R4 ;  /* 0x000000ffff0d7224 */ /* 0x000fe400078e0004 */
[----:B------:R-:W-:Y:S02]  /*235d0*/  IMAD.MOV.U32 R12, RZ, RZ, 0x4 ;  /* 0x00000004ff0c7424 */ /* 0x000fe400078e00ff */
[----:B------:R-:W-:-:S07]  /*235e0*/  IMAD.MOV.U32 R2, RZ, RZ, R14 ;  /* 0x000000ffff027224 */ /* 0x000fce00078e000e */
[----:B------:R-:W-:Y:S05]  /*235f0*/  WARPSYNC.COLLECTIVE R15, `(.L_x_9001) ;  /* 0x000000000f087348 */ /* 0x000fea0003c00000 */
[----:B------:R0:W1:Y:S02]  /*23600*/  SHFL.IDX P6, R14, R13, R12, R11 ;  /* 0x0000000c0d0e7389 */ /* 0x00006400000c000b */
[----:B01----:R-:W-:Y:S01]  /*23610*/  ENDCOLLECTIVE ;  /* 0x000000000000791b */ /* 0x003fe20003800000 */
.L_x_9001:
        /* <DEDUP_REMOVED lines=11> */
.L_x_9002:
[----:B------:R-:W-:Y:S02]  /*236d0*/  IMAD.MOV.U32 R13, RZ, RZ, R4 ;  /* 0x000000ffff0d7224 */ /* 0x000fe400078e0004 */
[----:B------:R-:W-:Y:S02]  /*236e0*/  IMAD.MOV.U32 R12, RZ, RZ, 0x5 ;  /* 0x00000005ff0c7424 */ /* 0x000fe400078e00ff */
[----:B------:R-:W-:-:S07]  /*236f0*/  IMAD.MOV.U32 R2, RZ, RZ, R14 ;  /* 0x000000ffff027224 */ /* 0x000fce00078e000e */
[----:B------:R-:W-:Y:S05]  /*23700*/  WARPSYNC.COLLECTIVE R15, `(.L_x_9003) ;  /* 0x000000000f087348 */ /* 0x000fea0003c00000 */
[----:B------:R0:W1:Y:S02]  /*23710*/  SHFL.IDX P6, R14, R13, R12, R11 ;  /* 0x0000000c0d0e7389 */ /* 0x00006400000c000b */
[----:B01----:R-:W-:Y:S01]  /*23720*/  ENDCOLLECTIVE ;  /* 0x000000000000791b */ /* 0x003fe20003800000 */
.L_x_9003:
        /* <DEDUP_REMOVED lines=11> */
.L_x_9004:
[----:B------:R-:W-:Y:S02]  /*237e0*/  IMAD.MOV.U32 R13, RZ, RZ, R4 ;  /* 0x000000ffff0d7224 */ /* 0x000fe400078e0004 */
[----:B------:R-:W-:Y:S02]  /*237f0*/  IMAD.MOV.U32 R12, RZ, RZ, 0x6 ;  /* 0x00000006ff0c7424 */ /* 0x000fe400078e00ff */
[----:B------:R-:W-:-:S07]  /*23800*/  IMAD.MOV.U32 R2, RZ, RZ, R14 ;  /* 0x000000ffff027224 */ /* 0x000fce00078e000e */
[----:B------:R-:W-:Y:S05]  /*23810*/  WARPSYNC.COLLECTIVE R15, `(.L_x_9005) ;  /* 0x000000000f087348 */ /* 0x000fea0003c00000 */
[----:B------:R0:W1:Y:S02]  /*23820*/  SHFL.IDX P6, R14, R13, R12, R11 ;  /* 0x0000000c0d0e7389 */ /* 0x00006400000c000b */
[----:B01----:R-:W-:Y:S01]  /*23830*/  ENDCOLLECTIVE ;  /* 0x000000000000791b */ /* 0x003fe20003800000 */
.L_x_9005:
        /* <DEDUP_REMOVED lines=11> */
.L_x_9006:
[----:B------:R-:W-:Y:S02]  /*238f0*/  IMAD.MOV.U32 R13, RZ, RZ, R4 ;  /* 0x000000ffff0d7224 */ /* 0x000fe400078e0004 */
[----:B------:R-:W-:Y:S02]  /*23900*/  IMAD.MOV.U32 R12, RZ, RZ, 0x7 ;  /* 0x00000007ff0c7424 */ /* 0x000fe400078e00ff */
[----:B------:R-:W-:-:S07]  /*23910*/  IMAD.MOV.U32 R2, RZ, RZ, R14 ;  /* 0x000000ffff027224 */ /* 0x000fce00078e000e */
[----:B------:R-:W-:Y:S05]  /*23920*/  WARPSYNC.COLLECTIVE R15, `(.L_x_9007) ;  /* 0x000000000f087348 */ /* 0x000fea0003c00000 */
[----:B------:R0:W1:Y:S02]  /*23930*/  SHFL.IDX P6, R14, R13, R12, R11 ;  /* 0x0000000c0d0e7389 */ /* 0x00006400000c000b */
[----:B01----:R-:W-:Y:S01]  /*23940*/  ENDCOLLECTIVE ;  /* 0x000000000000791b */ /* 0x003fe20003800000 */
.L_x_9007:
        /* <DEDUP_REMOVED lines=11> */
.L_x_9008:
[----:B------:R-:W-:Y:S02]  /*23a00*/  IMAD.MOV.U32 R13, RZ, RZ, R20 ;  /* 0x000000ffff0d7224 */ /* 0x000fe400078e0014 */
[----:B------:R-:W-:Y:S02]  /*23a10*/  IMAD.MOV.U32 R12, RZ, RZ, RZ ;  /* 0x000000ffff0c7224 */ /* 0x000fe400078e00ff */
[----:B------:R-:W-:-:S07]  /*23a20*/  IMAD.MOV.U32 R21, RZ, RZ, R14 ;  /* 0x000000ffff157224 */ /* 0x000fce00078e000e */
[----:B------:R-:W-:Y:S05]  /*23a30*/  WARPSYNC.COLLECTIVE R15, `(.L_x_9009) ;  /* 0x000000000f087348 */ /* 0x000fea0003c00000 */
[----:B------:R0:W1:Y:S02]  /*23a40*/  SHFL.IDX P6, R14, R13, R12, R11 ;  /* 0x0000000c0d0e7389 */ /* 0x00006400000c000b */
[----:B01----:R-:W-:Y:S01]  /*23a50*/  ENDCOLLECTIVE ;  /* 0x000000000000791b */ /* 0x003fe20003800000 */
.L_x_9009:
        /* <DEDUP_REMOVED lines=11> */
.L_x_9010:
[----:B------:R-:W-:Y:S02]  /*23b10*/  IMAD.MOV.U32 R13, RZ, RZ, R20 ;  /* 0x000000ffff0d7224 */ /* 0x000fe400078e0014 */
[----:B------:R-:W-:Y:S02]  /*23b20*/  IMAD.MOV.U32 R12, RZ, RZ, 0x1 ;  /* 0x00000001ff0c7424 */ /* 0x000fe400078e00ff */
[----:B------:R-:W-:-:S07]  /*23b30*/  IMAD.MOV.U32 R5, RZ, RZ, R14 ;  /* 0x000000ffff057224 */ /* 0x000fce00078e000e */
[----:B------:R-:W-:Y:S05]  /*23b40*/  WARPSYNC.COLLECTIVE R15, `(.L_x_9011) ;  /* 0x000000000f087348 */ /* 0x000fea0003c00000 */
[----:B------:R0:W1:Y:S02]  /*23b50*/  SHFL.IDX P6, R14, R13, R12, R11 ;  /* 0x0000000c0d0e7389 */ /* 0x00006400000c000b */
[----:B01----:R-:W-:Y:S01]  /*23b60*/  ENDCOLLECTIVE ;  /* 0x000000000000791b */ /* 0x003fe20003800000 */
.L_x_9011:
        /* <DEDUP_REMOVED lines=11> */
.L_x_9012:
[----:B------:R-:W-:Y:S01]  /*23c20*/  IMAD.MOV.U32 R2, RZ, RZ, R14 ;  /* 0x000000ffff027224 */ /* 0x000fe200078e000e */
[----:B------:R-:W-:Y:S06]  /*23c30*/  BRA `(.L_x_9013) ;  /* 0xffffffa000787947 */ /* 0x000fec000383ffff */
.L_x_8876:
[----:B--2---:R2:W3:Y:S02]  /*23c40*/  SYNCS.PHASECHK.TRANS64.TRYWAIT P0, [R0+URZ+0x22840], R28 ;  /* 0x0228401c000075a7 */ /* 0x0044e4000800017f */
[----:B---3--:R-:W-:Y:S05]  /*23c50*/  @!P0 NANOSLEEP.SYNCS 0x989680 ;  /* 0x009896800000895d */ /* 0x008fea0003900000 */
[----:B------:R-:W3:Y:S02]  /*23c60*/  @!P0 SYNCS.PHASECHK.TRANS64 P0, [R0+URZ+0x22840], R28 ;  /* 0x0228401c000085a7 */ /* 0x000ee4000800007f */
[----:B---3--:R-:W-:Y:S05]  /*23c70*/  @!P0 BRA `(.L_x_8876) ;  /* 0xfffffffc00f08947 */ /* 0x008fea000383ffff */
[----:B------:R-:W-:Y:S05]  /*23c80*/  BRA `(.L_x_9014) ;  /* 0xffffffa000c87947 */ /* 0x000fea000383ffff */
.L_x_8877:
        /* <DEDUP_REMOVED lines=8> */
.L_x_9016:
[----:B------:R-:W-:Y:S05]  /*23d10*/  BSYNC B0 ;  /* 0x0000000000007941 */ /* 0x000fea0003800000 */
.L_x_9015:
        /* <DEDUP_REMOVED lines=8> */
.L_x_9017:
[----:B------:R-:W-:Y:S02]  /*23da0*/  IMAD.MOV.U32 R13, RZ, RZ, R4 ;  /* 0x000000ffff0d7224 */ /* 0x000fe400078e0004 */
[----:B------:R-:W-:Y:S02]  /*23db0*/  IMAD.MOV.U32 R12, RZ, RZ, 0x1 ;  /* 0x00000001ff0c7424 */ /* 0x000fe400078e00ff */
[----:B------:R-:W-:-:S07]  /*23dc0*/  IMAD.MOV.U32 R2, RZ, RZ, R14 ;  /* 0x000000ffff027224 */ /* 0x000fce00078e000e */
[----:B------:R-:W-:Y:S05]  /*23dd0*/  WARPSYNC.COLLECTIVE R15, `(.L_x_9018) ;  /* 0x000000000f087348 */ /* 0x000fea0003c00000 */
[----:B------:R0:W1:Y:S02]  /*23de0*/  SHFL.IDX P6, R14, R13, R12, R11 ;  /* 0x0000000c0d0e7389 */ /* 0x00006400000c000b */
[----:B01----:R-:W-:Y:S01]  /*23df0*/  ENDCOLLECTIVE ;  /* 0x000000000000791b */ /* 0x003fe20003800000 */
.L_x_9018:
        /* <DEDUP_REMOVED lines=11> */
.L_x_9019:
        /* <DEDUP_REMOVED lines=8> */
.L_x_9020:
        /* <DEDUP_REMOVED lines=9> */
.L_x_9021:
        /* <DEDUP_REMOVED lines=9> */
.L_x_9022:
        /* <DEDUP_REMOVED lines=9> */
.L_x_9023:
[----:B------:R-:W-:Y:S02]  /*240e0*/  IMAD.MOV.U32 R13, RZ, RZ, R4 ;  /* 0x000000ffff0d7224 */ /* 0x000fe400078e0004 */
[----:B------:R-:W-:Y:S01]  /*240f0*/  IMAD.MOV.U32 R12, RZ, RZ, 0x4 ;  /* 0x00000004ff0c7424 */ /* 0x000fe200078e00ff */
[----:B------:R-:W-:-:S13]  /*24100*/  IADD3 R2, P0, R30, R14, RZ ;  /* 0x0000000e1e027210 */ /* 0x000fda0007f1e0ff */
[----:B------:R-:W-:Y:S05]  /*24110*/  WARPSYNC.COLLECTIVE R15, `(.L_x_9024) ;  /* 0x000000000f087348 */ /* 0x000fea0003c00000 */
[----:B------:R0:W1:Y:S02]  /*24120*/  SHFL.IDX P6, R14, R13, R12, R11 ;  /* 0x0000000c0d0e7389 */ /* 0x00006400000c000b */
[----:B01----:R-:W-:Y:S01]  /*24130*/  ENDCOLLECTIVE ;  /* 0x000000000000791b */ /* 0x003fe20003800000 */
.L_x_9024:
        /* <DEDUP_REMOVED lines=10> */
.L_x_9025:
[----:B------:R-:W-:Y:S02]  /*241e0*/  IMAD.MOV.U32 R13, RZ, RZ, R4 ;  /* 0x000000ffff0d7224 */ /* 0x000fe400078e0004 */
[----:B------:R-:W-:Y:S01]  /*241f0*/  IMAD.MOV.U32 R12, RZ, RZ, 0x5 ;  /* 0x00000005ff0c7424 */ /* 0x000fe200078e00ff */
[----:B------:R-:W-:-:S13]  /*24200*/  IADD3 R2, P0, R30, R14, RZ ;  /* 0x0000000e1e027210 */ /* 0x000fda0007f1e0ff */
[----:B------:R-:W-:Y:S05]  /*24210*/  WARPSYNC.COLLECTIVE R15, `(.L_x_9026) ;  /* 0x000000000f087348 */ /* 0x000fea0003c00000 */
[----:B------:R0:W1:Y:S02]  /*24220*/  SHFL.IDX P6, R14, R13, R12, R11 ;  /* 0x0000000c0d0e7389 */ /* 0x00006400000c000b */
[----:B01----:R-:W-:Y:S01]  /*24230*/  ENDCOLLECTIVE ;  /* 0x000000000000791b */ /* 0x003fe20003800000 */
.L_x_9026:
        /* <DEDUP_REMOVED lines=10> */
.L_x_9027:
[----:B------:R-:W-:Y:S02]  /*242e0*/  IMAD.MOV.U32 R13, RZ, RZ, R4 ;  /* 0x000000ffff0d7224 */ /* 0x000fe400078e0004 */
[----:B------:R-:W-:Y:S01]  /*242f0*/  IMAD.MOV.U32 R12, RZ, RZ, 0x6 ;  /* 0x00000006ff0c7424 */ /* 0x000fe200078e00ff */
[----:B------:R-:W-:-:S13]  /*24300*/  IADD3 R2, P0, R30, R14, RZ ;  /* 0x0000000e1e027210 */ /* 0x000fda0007f1e0ff */
[----:B------:R-:W-:Y:S05]  /*24310*/  WARPSYNC.COLLECTIVE R15, `(.L_x_9028) ;  /* 0x000000000f087348 */ /* 0x000fea0003c00000 */
[----:B------:R0:W1:Y:S02]  /*24320*/  SHFL.IDX P6, R14, R13, R12, R11 ;  /* 0x0000000c0d0e7389 */ /* 0x00006400000c000b */
[----:B01----:R-:W-:Y:S01]  /*24330*/  ENDCOLLECTIVE ;  /* 0x000000000000791b */ /* 0x003fe20003800000 */
.L_x_9028:
        /* <DEDUP_REMOVED lines=10> */
.L_x_9029:
[----:B------:R-:W-:Y:S02]  /*243e0*/  IMAD.MOV.U32 R13, RZ, RZ, R4 ;  /* 0x000000ffff0d7224 */ /* 0x000fe400078e0004 */
[----:B------:R-:W-:Y:S02]  /*243f0*/  IMAD.MOV.U32 R12, RZ, RZ, 0x7 ;  /* 0x00000007ff0c7424 */ /* 0x000fe400078e00ff */
[----:B------:R-:W-:-:S07]  /*24400*/  IMAD.MOV.U32 R2, RZ, RZ, R14 ;  /* 0x000000ffff027224 */ /* 0x000fce00078e000e */
[----:B------:R-:W-:Y:S05]  /*24410*/  WARPSYNC.COLLECTIVE R15, `(.L_x_9030) ;  /* 0x000000000f087348 */ /* 0x000fea0003c00000 */
[----:B------:R0:W1:Y:S02]  /*24420*/  SHFL.IDX P6, R14, R13, R12, R11 ;  /* 0x0000000c0d0e7389 */ /* 0x00006400000c000b */
[----:B01----:R-:W-:Y:S01]  /*24430*/  ENDCOLLECTIVE ;  /* 0x000000000000791b */ /* 0x003fe20003800000 */
.L_x_9030:
        /* <DEDUP_REMOVED lines=11> */
.L_x_9031:
[----:B------:R-:W-:Y:S02]  /*244f0*/  IMAD.MOV.U32 R13, RZ, RZ, R8 ;  /* 0x000000ffff0d7224 */ /* 0x000fe400078e0008 */
[----:B------:R-:W-:Y:S02]  /*24500*/  IMAD.MOV.U32 R12, RZ, RZ, RZ ;  /* 0x000000ffff0c7224 */ /* 0x000fe400078e00ff */
[----:B------:R-:W-:-:S07]  /*24510*/  IMAD.MOV.U32 R9, RZ, RZ, R14 ;  /* 0x000000ffff097224 */ /* 0x000fce00078e000e */
[----:B------:R-:W-:Y:S05]  /*24520*/  WARPSYNC.COLLECTIVE R15, `(.L_x_9032) ;  /* 0x000000000f087348 */ /* 0x000fea0003c00000 */
[----:B------:R0:W1:Y:S02]  /*24530*/  SHFL.IDX P6, R14, R13, R12, R11 ;  /* 0x0000000c0d0e7389 */ /* 0x00006400000c000b */
[----:B01----:R-:W-:Y:S01]  /*24540*/  ENDCOLLECTIVE ;  /* 0x000000000000791b */ /* 0x003fe20003800000 */
.L_x_9032:
        /* <DEDUP_REMOVED lines=11> */
.L_x_9033:
[----:B------:R-:W-:Y:S02]  /*24600*/  IMAD.MOV.U32 R13, RZ, RZ, R8 ;  /* 0x000000ffff0d7224 */ /* 0x000fe400078e0008 */
[----:B------:R-:W-:Y:S02]  /*24610*/  IMAD.MOV.U32 R12, RZ, RZ, 0x1 ;  /* 0x00000001ff0c7424 */ /* 0x000fe400078e00ff */
[----:B------:R-:W-:-:S07]  /*24620*/  IMAD.MOV.U32 R5, RZ, RZ, R14 ;  /* 0x000000ffff057224 */ /* 0x000fce00078e000e */
[----:B------:R-:W-:Y:S05]  /*24630*/  WARPSYNC.COLLECTIVE R15, `(.L_x_9034) ;  /* 0x000000000f087348 */ /* 0x000fea0003c00000 */
[----:B------:R0:W1:Y:S02]  /*24640*/  SHFL.IDX P6, R14, R13, R12, R11 ;  /* 0x0000000c0d0e7389 */ /* 0x00006400000c000b */
[----:B01----:R-:W-:Y:S01]  /*24650*/  ENDCOLLECTIVE ;  /* 0x000000000000791b */ /* 0x003fe20003800000 */
.L_x_9034:
        /* <DEDUP_REMOVED lines=11> */
.L_x_9035:
[----:B------:R-:W-:Y:S05]  /*24710*/  BRA `(.L_x_9036) ;  /* 0xffffff9c00647947 */ /* 0x000fea000383ffff */
.L_x_8882:
[----:B0-----:R0:W1:Y:S02]  /*24720*/  SYNCS.PHASECHK.TRANS64.TRYWAIT P2, [R3+URZ+0x22870], R0 ;  /* 0x02287000030075a7 */ /* 0x001064000804017f */
[----:B-1----:R-:W-:Y:S05]  /*24730*/  @!P2 NANOSLEEP.SYNCS 0x989680 ;  /* 0x009896800000a95d */ /* 0x002fea0003900000 */
[----:B------:R-:W1:Y:S02]  /*24740*/  @!P2 SYNCS.PHASECHK.TRANS64 P2, [R3+URZ+0x22870], R0 ;  /* 0x022870000300a5a7 */ /* 0x000e64000804007f */
[----:B-1----:R-:W-:Y:S05]  /*24750*/  @!P2 BRA `(.L_x_8882) ;  /* 0xfffffffc00f0a947 */ /* 0x002fea000383ffff */
[----:B------:R-:W-:Y:S05]  /*24760*/  BRA `(.L_x_9037) ;  /* 0xffffff9c00c87947 */ /* 0x000fea000383ffff */
.L_x_8884:
[----:B0-----:R0:W1:Y:S02]  /*24770*/  SYNCS.PHASECHK.TRANS64.TRYWAIT P2, [R3+URZ+0x22860], R0 ;  /* 0x02286000030075a7 */ /* 0x001064000804017f */
[----:B-1----:R-:W-:Y:S05]  /*24780*/  @!P2 NANOSLEEP.SYNCS 0x989680 ;  /* 0x009896800000a95d */ /* 0x002fea0003900000 */
[----:B------:R-:W1:Y:S02]  /*24790*/  @!P2 SYNCS.PHASECHK.TRANS64 P2, [R3+URZ+0x22860], R0 ;  /* 0x022860000300a5a7 */ /* 0x000e64000804007f */
[----:B-1----:R-:W-:Y:S05]  /*247a0*/  @!P2 BRA `(.L_x_8884) ;  /* 0xfffffffc00f0a947 */ /* 0x002fea000383ffff */
[----:B------:R-:W-:Y:S05]  /*247b0*/  BRA `(.L_x_9038) ;  /* 0xffffff9c00d87947 */ /* 0x000fea000383ffff */
.L_x_8892:
[----:B-1----:R1:W2:Y:S02]  /*247c0*/  SYNCS.PHASECHK.TRANS64.TRYWAIT P1, [R2+URZ+0x22870], R3 ;  /* 0x02287003020075a7 */ /* 0x0022a4000802017f */
[----:B--2---:R-:W-:Y:S05]  /*247d0*/  @!P1 NANOSLEEP.SYNCS 0x989680 ;  /* 0x009896800000995d */ /* 0x004fea0003900000 */
[----:B------:R-:W2:Y:S02]  /*247e0*/  @!P1 SYNCS.PHASECHK.TRANS64 P1, [R2+URZ+0x22870], R3 ;  /* 0x02287003020095a7 */ /* 0x000ea4000802007f */
[----:B--2---:R-:W-:Y:S05]  /*247f0*/  @!P1 BRA `(.L_x_8892) ;  /* 0xfffffffc00f09947 */ /* 0x004fea000383ffff */
[----:B------:R-:W-:Y:S05]  /*24800*/  BRA `(.L_x_9039) ;  /* 0xffffffa400c87947 */ /* 0x000fea000383ffff */
.L_x_8894:
[----:B0-----:R0:W1:Y:S02]  /*24810*/  SYNCS.PHASECHK.TRANS64.TRYWAIT P1, [R2+URZ+0x22860], R3 ;  /* 0x02286003020075a7 */ /* 0x001064000802017f */
[----:B-1----:R-:W-:Y:S05]  /*24820*/  @!P1 NANOSLEEP.SYNCS 0x989680 ;  /* 0x009896800000995d */ /* 0x002fea0003900000 */
[----:B------:R-:W1:Y:S02]  /*24830*/  @!P1 SYNCS.PHASECHK.TRANS64 P1, [R2+URZ+0x22860], R3 ;  /* 0x02286003020095a7 */ /* 0x000e64000802007f */
[----:B-1----:R-:W-:Y:S05]  /*24840*/  @!P1 BRA `(.L_x_8894) ;  /* 0xfffffffc00f09947 */ /* 0x002fea000383ffff */
[----:B------:R-:W-:Y:S05]  /*24850*/  BRA `(.L_x_9040) ;  /* 0xffffffa400d47947 */ /* 0x000fea000383ffff */
.L_x_8908:
[----:B0-----:R0:W1:Y:S02]  /*24860*/  SYNCS.PHASECHK.TRANS64.TRYWAIT P0, [R5+URZ+0x22820], R0 ;  /* 0x02282000050075a7 */ /* 0x001064000800017f */
[----:B-1----:R-:W-:Y:S05]  /*24870*/  @!P0 NANOSLEEP.SYNCS 0x989680 ;  /* 0x009896800000895d */ /* 0x002fea0003900000 */
[----:B------:R-:W1:Y:S02]  /*24880*/  @!P0 SYNCS.PHASECHK.TRANS64 P0, [R5+URZ+0x22820], R0 ;  /* 0x02282000050085a7 */ /* 0x000e64000800007f */
[----:B-1----:R-:W-:Y:S05]  /*24890*/  @!P0 BRA `(.L_x_8908) ;  /* 0xfffffffc00f08947 */ /* 0x002fea000383ffff */
[----:B------:R-:W-:Y:S05]  /*248a0*/  BRA `(.L_x_9041) ;  /* 0xffffffbc00d07947 */ /* 0x000fea000383ffff */
.L_x_8909:
        /* <DEDUP_REMOVED lines=11> */
.L_x_9043:
[----:B------:R-:W-:Y:S05]  /*24960*/  BSYNC B0 ;  /* 0x0000000000007941 */ /* 0x000fea0003800000 */
.L_x_9042:
[----:B------:R-:W-:Y:S05]  /*24970*/  BRA `(.L_x_9044) ;  /* 0xffffffbc00b87947 */ /* 0x000fea000383ffff */
.L_x_8912:
[----:B------:R-:W-:Y:S01]  /*24980*/  BSSY B1, `(.L_x_9045) ;  /* 0x0000006000017945 */ /* 0x000fe20003800000 */
[----:B------:R-:W-:-:S07]  /*24990*/  IMAD.MOV.U32 R15, RZ, RZ, -0x1 ;  /* 0xffffffffff0f7424 */ /* 0x000fce00078e00ff */
[----:B0-----:R-:W-:Y:S05]  /*249a0*/  WARPSYNC.COLLECTIVE R15, `(.L_x_9046) ;  /* 0x000000000f0c7348 */ /* 0x001fea0003c00000 */
[----:B------:R-:W-:Y:S02]  /*249b0*/  ELECT P6, UR62, PT ;  /* 0x00000000003e782f */ /* 0x000fe400038c0000 */
[----:B------:R-:W-:Y:S01]  /*249c0*/  MOV R14, UR62 ;  /* 0x0000003e000e7c02 */ /* 0x000fe20008000f00 */
[----:B0-----:R-:W-:Y:S10]  /*249d0*/  ENDCOLLECTIVE ;  /* 0x000000000000791b */ /* 0x001ff40003800000 */
.L_x_9046:
[----:B------:R-:W-:Y:S05]  /*249e0*/  BSYNC B1 ;  /* 0x0000000000017941 */ /* 0x000fea0003800000 */
.L_x_9045:
[----:B------:R-:W-:Y:S05]  /*249f0*/  BRA `(.L_x_9047) ;  /* 0xffffffbc00b07947 */ /* 0x000fea000383ffff */
.L_x_8914:
[----:B0-----:R0:W1:Y:S02]  /*24a00*/  SYNCS.PHASECHK.TRANS64.TRYWAIT P1, [R3+URZ+0x22840], R2 ;  /* 0x02284002030075a7 */ /* 0x001064000802017f */
[----:B-1----:R-:W-:Y:S05]  /*24a10*/  @!P1 NANOSLEEP.SYNCS 0x989680 ;  /* 0x009896800000995d */ /* 0x002fea0003900000 */
[----:B------:R-:W1:Y:S02]  /*24a20*/  @!P1 SYNCS.PHASECHK.TRANS64 P1, [R3+URZ+0x22840], R2 ;  /* 0x02284002030095a7 */ /* 0x000e64000802007f */
[----:B-1----:R-:W-:Y:S05]  /*24a30*/  @!P1 BRA `(.L_x_8914) ;  /* 0xfffffffc00f09947 */ /* 0x002fea000383ffff */
[----:B------:R-:W-:Y:S05]  /*24a40*/  BRA `(.L_x_9048) ;  /* 0xffffffbc00d07947 */ /* 0x000fea000383ffff */
.L_x_8916:
[----:B-1----:R1:W2:Y:S02]  /*24a50*/  SYNCS.PHASECHK.TRANS64.TRYWAIT P1, [R31+URZ+0x22840], R0 ;  /* 0x022840001f0075a7 */ /* 0x0022a4000802017f */
[----:B--2---:R-:W-:Y:S05]  /*24a60*/  @!P1 NANOSLEEP.SYNCS 0x989680 ;  /* 0x009896800000995d */ /* 0x004fea0003900000 */
[----:B------:R-:W2:Y:S02]  /*24a70*/  @!P1 SYNCS.PHASECHK.TRANS64 P1, [R31+URZ+0x22840], R0 ;  /* 0x022840001f0095a7 */ /* 0x000ea4000802007f */
[----:B--2---:R-:W-:Y:S05]  /*24a80*/  @!P1 BRA `(.L_x_8916) ;  /* 0xfffffffc00f09947 */ /* 0x004fea000383ffff */
[----:B------:R-:W-:Y:S05]  /*24a90*/  BRA `(.L_x_9049) ;  /* 0xffffffbc00dc7947 */ /* 0x000fea000383ffff */
.L_x_8918:
[----:B--2---:R2:W3:Y:S02]  /*24aa0*/  SYNCS.PHASECHK.TRANS64.TRYWAIT P1, [R3+URZ+0x22860], R2 ;  /* 0x02286002030075a7 */ /* 0x0044e4000802017f */
[----:B---3--:R-:W-:Y:S05]  /*24ab0*/  @!P1 NANOSLEEP.SYNCS 0x989680 ;  /* 0x009896800000995d */ /* 0x008fea0003900000 */
[----:B------:R-:W3:Y:S02]  /*24ac0*/  @!P1 SYNCS.PHASECHK.TRANS64 P1, [R3+URZ+0x22860], R2 ;  /* 0x02286002030095a7 */ /* 0x000ee4000802007f */
[----:B---3--:R-:W-:Y:S05]  /*24ad0*/  @!P1 BRA `(.L_x_8918) ;  /* 0xfffffffc00f09947 */ /* 0x008fea000383ffff */
[----:B------:R-:W-:Y:S05]  /*24ae0*/  BRA `(.L_x_9050) ;  /* 0xffffffbc00d87947 */ /* 0x000fea000383ffff */
.L_x_8920:
[----:B---3--:R3:W4:Y:S02]  /*24af0*/  SYNCS.PHASECHK.TRANS64.TRYWAIT P1, [R31+URZ+0x22860], R0 ;  /* 0x022860001f0075a7 */ /* 0x008724000802017f */
[----:B----4-:R-:W-:Y:S05]  /*24b00*/  @!P1 NANOSLEEP.SYNCS 0x989680 ;  /* 0x009896800000995d */ /* 0x010fea0003900000 */
[----:B------:R-:W4:Y:S02]  /*24b10*/  @!P1 SYNCS.PHASECHK.TRANS64 P1, [R31+URZ+0x22860], R0 ;  /* 0x022860001f0095a7 */ /* 0x000f24000802007f */
[----:B----4-:R-:W-:Y:S05]  /*24b20*/  @!P1 BRA `(.L_x_8920) ;  /* 0xfffffffc00f09947 */ /* 0x010fea000383ffff */
[----:B------:R-:W-:Y:S05]  /*24b30*/  BRA `(.L_x_9051) ;  /* 0xffffffbc00d47947 */ /* 0x000fea000383ffff */
.L_x_8922:
[----:B----4-:R4:W0:Y:S02]  /*24b40*/  SYNCS.PHASECHK.TRANS64.TRYWAIT P1, [R3+URZ+0x22880], R2 ;  /* 0x02288002030075a7 */ /* 0x010824000802017f */
[----:B0-----:R-:W-:Y:S05]  /*24b50*/  @!P1 NANOSLEEP.SYNCS 0x989680 ;  /* 0x009896800000995d */ /* 0x001fea0003900000 */
[----:B------:R-:W0:Y:S02]  /*24b60*/  @!P1 SYNCS.PHASECHK.TRANS64 P1, [R3+URZ+0x22880], R2 ;  /* 0x02288002030095a7 */ /* 0x000e24000802007f */
[----:B0-----:R-:W-:Y:S05]  /*24b70*/  @!P1 BRA `(.L_x_8922) ;  /* 0xfffffffc00f09947 */ /* 0x001fea000383ffff */
[----:B------:R-:W-:Y:S05]  /*24b80*/  BRA `(.L_x_9052) ;  /* 0xffffffbc00d07947 */ /* 0x000fea000383ffff */
.L_x_9053:
        /* <DEDUP_REMOVED lines=15> */
.L_x_16288:


//--------------------- .text._ZN7cutlass13device_kernelIN5flash11enable_sm90INS1_16FlashAttnFwdSm90INS1_25CollectiveMainloopFwdSm90ILi2EN4cute5tupleIJNS5_1CILi1EEES8_S8_EEENS6_IJNS7_ILi128EEENS7_ILi160EEESA_EEELi128ENS_12float_e4m3_tEfNS_4arch4Sm90ELb0ELb1ELb1ELb1ELb1ELb1ELb0ELb1ELb1ELb1ELb1ELb0EEENS1_21CollectiveEpilogueFwdINS6_IJSA_SA_SB_EEES9_NS_10bfloat16_tESF_Li256ELb1ELb1ELb1ELb1EEENS1_36VarlenDynamicPersistentTileSchedulerILi128ELi160ELi256ELi128ELb1ELb1ELb1ELb1ELb0ELb1EEEEEEEEEvNT_6ParamsE --------------------------
	.section	.text._ZN7cutlass13device_kernelIN5flash11enable_sm90INS1_16FlashAttnFwdSm90INS1_25CollectiveMainloopFwdSm90ILi2EN4cute5tupleIJNS5_1CILi1EEES8_S8_EEENS6_IJNS7_ILi128EEENS7_ILi160EEESA_EEELi128ENS_12float_e4m3_tEfNS_4arch4Sm90ELb0ELb1ELb1ELb1ELb1ELb1ELb0ELb1ELb1ELb1ELb1ELb0EEENS1_21CollectiveEpilogueFwdINS6_IJSA_SA_SB_EEES9_NS_10bfloat16_tESF_Li256ELb1ELb1ELb1ELb1EEENS1_36VarlenDynamicPersistentTileSchedulerILi128ELi160ELi256ELi128ELb1ELb1ELb1ELb1ELb0ELb1EEEEEEEEEvNT_6ParamsE,"ax",@progbits
	.align	128
.text._ZN7cutlass13device_kernelIN5flash11enable_sm90INS1_16FlashAttnFwdSm90INS1_25CollectiveMainloopFwdSm90ILi2EN4cute5tupleIJNS5_1CILi1EEES8_S8_EEENS6_IJNS7_ILi128EEENS7_ILi160EEESA_EEELi128ENS_12float_e4m3_tEfNS_4arch4Sm90ELb0ELb1ELb1ELb1ELb1ELb1ELb0ELb1ELb1ELb1ELb1ELb0EEENS1_21CollectiveEpilogueFwdINS6_IJSA_SA_SB_EEES9_NS_10bfloat16_tESF_Li256ELb1ELb1ELb1ELb1EEENS1_36VarlenDynamicPersistentTileSchedulerILi128ELi160ELi256ELi128ELb1ELb1ELb1ELb1ELb0ELb1EEEEEEEEEvNT_6ParamsE:
        .type           _ZN7cutlass13device_kernelIN5flash11enable_sm90INS1_16FlashAttnFwdSm90INS1_25CollectiveMainloopFwdSm90ILi2EN4cute5tupleIJNS5_1CILi1EEES8_S8_EEENS6_IJNS7_ILi128EEENS7_ILi160EEESA_EEELi128ENS_12float_e4m3_tEfNS_4arch4Sm90ELb0ELb1ELb1ELb1ELb1ELb1ELb0ELb1ELb1ELb1ELb1ELb0EEENS1_21CollectiveEpilogueFwdINS6_IJSA_SA_SB_EEES9_NS_10bfloat16_tESF_Li256ELb1ELb1ELb1ELb1EEENS1_36VarlenDynamicPersistentTileSchedulerILi128ELi160ELi256ELi128ELb1ELb1ELb1ELb1ELb0ELb1EEEEEEEEEvNT_6ParamsE,@function
        .size           _ZN7cutlass13device_kernelIN5flash11enable_sm90INS1_16FlashAttnFwdSm90INS1_25CollectiveMainloopFwdSm90ILi2EN4cute5tupleIJNS5_1CILi1EEES8_S8_EEENS6_IJNS7_ILi128EEENS7_ILi160EEESA_EEELi128ENS_12float_e4m3_tEfNS_4arch4Sm90ELb0ELb1ELb1ELb1ELb1ELb1ELb0ELb1ELb1ELb1ELb1ELb0EEENS1_21CollectiveEpilogueFwdINS6_IJSA_SA_SB_EEES9_NS_10bfloat16_tESF_Li256ELb1ELb1ELb1ELb1EEENS1_36VarlenDynamicPersistentTileSchedulerILi128ELi160ELi256ELi128ELb1ELb1ELb1ELb1ELb0ELb1EEEEEEEEEvNT_6ParamsE,(.L_x_16289 - _ZN7cutlass13device_kernelIN5flash11enable_sm90INS1_16FlashAttnFwdSm90INS1_25CollectiveMainloopFwdSm90ILi2EN4cute5tupleIJNS5_1CILi1EEES8_S8_EEENS6_IJNS7_ILi128EEENS7_ILi160EEESA_EEELi128ENS_12float_e4m3_tEfNS_4arch4Sm90ELb0ELb1ELb1ELb1ELb1ELb1ELb0ELb1ELb1ELb1ELb1ELb0EEENS1_21CollectiveEpilogueFwdINS6_IJSA_SA_SB_EEES9_NS_10bfloat16_tESF_Li256ELb1ELb1ELb1ELb1EEENS1_36VarlenDynamicPersistentTileSchedulerILi128ELi160ELi256ELi128ELb1ELb1ELb1ELb1ELb0ELb1EEEEEEEEEvNT_6ParamsE)
        .other          _ZN7cutlass13device_kernelIN5flash11enable_sm90INS1_16FlashAttnFwdSm90INS1_25CollectiveMainloopFwdSm90ILi2EN4cute5tupleIJNS5_1CILi1EEES8_S8_EEENS6_IJNS7_ILi128EEENS7_ILi160EEESA_EEELi128ENS_12float_e4m3_tEfNS_4arch4Sm90ELb0ELb1ELb1ELb1ELb1ELb1ELb0ELb1ELb1ELb1ELb1ELb0EEENS1_21CollectiveEpilogueFwdINS6_IJSA_SA_SB_EEES9_NS_10bfloat16_tESF_Li256ELb1ELb1ELb1ELb1EEENS1_36VarlenDynamicPersistentTileSchedulerILi128ELi160ELi256ELi128ELb1ELb1ELb1ELb1ELb0ELb1EEEEEEEEEvNT_6ParamsE,@"STO_CUDA_ENTRY STV_DEFAULT"
_ZN7cutlass13device_kernelIN5flash11enable_sm90INS1_16FlashAttnFwdSm90INS1_25CollectiveMainloopFwdSm90ILi2EN4cute5tupleIJNS5_1CILi1EEES8_S8_EEENS6_IJNS7_ILi128EEENS7_ILi160EEESA_EEELi128ENS_12float_e4m3_tEfNS_4arch4Sm90ELb0ELb1ELb1ELb1ELb1ELb1ELb0ELb1ELb1ELb1ELb1ELb0EEENS1_21CollectiveEpilogueFwdINS6_IJSA_SA_SB_EEES9_NS_10bfloat16_tESF_Li256ELb1ELb1ELb1ELb1EEENS1_36VarlenDynamicPersistentTileSchedulerILi128ELi160ELi256ELi128ELb1ELb1ELb1ELb1ELb0ELb1EEEEEEEEEvNT_6ParamsE:
        /* <DEDUP_REMOVED lines=17> */
.L_x_9055:
[----:B------:R-:W-:Y:S05]  /*0110*/  BSYNC B0 ;  /* 0x0000000000007941 */ /* 0x000fea0003800000 */
.L_x_9054:
        /* <DEDUP_REMOVED lines=40> */
.L_x_9056:
        /* <DEDUP_REMOVED lines=22> */
.L_x_9057:
        /* <DEDUP_REMOVED lines=18> */
.L_x_9058:
        /* <DEDUP_REMOVED lines=22> */
.L_x_9059:
        /* <DEDUP_REMOVED lines=23> */
.L_x_9060:
        /* <DEDUP_REMOVED lines=9> */
.L_x_9063:
[----:B------:R-:W-:-:S08]  /*0980*/  NOP ;  /* 0x0000000000007918 */ /* 0x000fd00000000000 */
[----:B------:R-:W0:Y:S02]  /*0990*/  USETMAXREG.TRY_ALLOC.CTAPOOL UP0, 0xe8 ;  /* 0x000000e8000079c8 */ /* 0x000e240008000600 */
[----:B0-----:R-:W-:-:S13]  /*09a0*/  PLOP3.LUT P0, PT, PT, PT, UP0, 0x80, 0x0 ;  /* 0x000000000000781c */ /* 0x001fda0003f0f008 */
[----:B------:R-:W-:Y:S05]  /*09b0*/  @!P0 BRA `(.L_x_9063) ;  /* 0xfffffffc00f08947 */ /* 0x000fea000383ffff */
[----:B------:R-:W2:Y:S01]  /*09c0*/  S2R R0, SR_TID.X ;  /* 0x0000000000007919 */ /* 0x000ea20000002100 */
[----:B------:R-:W-:Y:S01]  /*09d0*/  MOV R17, 0x400 ;  /* 0x0000040000117802 */ /* 0x000fe20000000f00 */
[----:B------:R-:W-:Y:S01]  /*09e0*/  ULDC UR4, c[0x0][0xc3c] ;  /* 0x00030f0000047ab9 */ /* 0x000fe20000000800 */
[----:B------:R-:W-:Y:S02]  /*09f0*/  LOP3.LUT R22, R22, 0xffffffdf, RZ, 0xc0, !PT ;  /* 0xffffffdf16167812 */ /* 0x000fe400078ec0ff */
[----:B--2---:R-:W-:Y:S02]  /*0a00*/  SHF.R.U32.HI R2, RZ, 0x7, R0 ;  /* 0x00000007ff027819 */ /* 0x004fe40000011600 */
[----:B------:R-:W0:Y:S01]  /*0a10*/  S2R R0, SR_CgaCtaId ;  /* 0x0000000000007919 */ /* 0x000e220000008800 */
[----:B------:R-:W-:Y:S06]  /*0a20*/  BAR.ARV 0x8, 0x180 ;  /* 0x0206000000007b1d */ /* 0x000fec0000002000 */
[----:B------:R-:W-:-:S13]  /*0a30*/  ISETP.NE.AND P0, PT, R2, 0x1, PT ;  /* 0x000000010200780c */ /* 0x000fda0003f05270 */
[----:B------:R-:W-:Y:S06]  /*0a40*/  @!P0 BAR.ARV 0x9, 0x100 ;  /* 0x0244000000008b1d */ /* 0x000fec0000002000 */
[----:B------:R-:W-:Y:S02]  /*0a50*/  @P0 LOP3.LUT R22, R22, 0x20, RZ, 0xfc, !PT ;  /* 0x0000002016160812 */ /* 0x000fe400078efcff */
        /* <DEDUP_REMOVED lines=24> */
[----:B------:R-:W-:Y:S01]  /*0be0*/  SHF.R.S32.HI R7, RZ, 0x4, R4 ;  /* 0x00000004ff077819 */ /* 0x000fe20000011404 */
[----:B------:R-:W-:Y:S01]  /*0bf0*/  IMAD.IADD R9, R5, 0x1, -R10 ;  /* 0x0000000105097824 */ /* 0x000fe200078e0a0a */
[----:B------:R-:W-:Y:S02]  /*0c00*/  SHF.R.S32.HI R6, RZ, 0x5, R6 ;  /* 0x00000005ff067819 */ /* 0x000fe40000011406 */
[----:B------:R-:W-:Y:S01]  /*0c10*/  LOP3.LUT R2, R2, 0x3fffffe, RZ, 0xc0, !PT ;  /* 0x03fffffe02027812 */ /* 0x000fe200078ec0ff */
[----:B------:R-:W-:Y:S01]  /*0c20*/  IMAD.SHL.U32 R3, R3, 0x20, RZ ;  /* 0x0000002003037824 */ /* 0x000fe200078e00ff */
[----:B------:R-:W-:-:S02]  /*0c30*/  LOP3.LUT R5, R4, 0x3fffff0, RZ, 0xc0, !PT ;  /* 0x03fffff004057812 */ /* 0x000fc400078ec0ff */
[----:B------:R-:W-:Y:S01]  /*0c40*/  LEA.HI R4, R4, R7, RZ, 0x1 ;  /* 0x0000000704047211 */ /* 0x000fe200078f08ff */
[----:B------:R-:W-:Y:S02]  /*0c50*/  IMAD R9, R6, 0x10, R9 ;  /* 0x0000001006097824 */ /* 0x000fe400078e0209 */
[----:B------:R-:W-:Y:S01]  /*0c60*/  IMAD.IADD R2, R14, 0x1, -R2 ;  /* 0x000000010e027824 */ /* 0x000fe200078e0a02 */
[----:B------:R-:W-:Y:S01]  /*0c70*/  LOP3.LUT R4, R4, 0x1ffffffe, RZ, 0xc0, !PT ;  /* 0x1ffffffe04047812 */ /* 0x000fe200078ec0ff */
[----:B------:R-:W-:Y:S01]  /*0c80*/  IMAD.IADD R5, R12, 0x1, -R5 ;  /* 0x000000010c057824 */ /* 0x000fe200078e0a05 */
[----:B------:R-:W-:Y:S01]  /*0c90*/  LOP3.LUT R212, R3, 0xfffffc00, RZ, 0xc0, !PT ;  /* 0xfffffc0003d47812 */ /* 0x000fe200078ec0ff */
[----:B------:R-:W-:Y:S01]  /*0ca0*/  IMAD R6, R2, 0x40, R9 ;  /* 0x0000004002067824 */ /* 0x000fe200078e0209 */
[----:B------:R-:W-:Y:S01]  /*0cb0*/  LEA.HI R2, R0, R12, RZ, 0x2 ;  /* 0x0000000c00027211 */ /* 0x000fe200078f10ff */
[----:B------:R-:W-:Y:S02]  /*0cc0*/  IMAD.IADD R4, R7, 0x1, -R4 ;  /* 0x0000000107047824 */ /* 0x000fe400078e0a04 */
        /* <DEDUP_REMOVED lines=8> */
[----:B------:R-:W-:Y:S01]  /*0d50*/  IMAD.IADD R5, R12, 0x1, -R0 ;  /* 0x000000010c057824 */ /* 0x000fe200078e0a00 */
[----:B0-----:R-:W-:Y:S02]  /*0d60*/  SHF.R.S32.HI R3, RZ, 0x1f, R2 ;  /* 0x0000001fff037819 */ /* 0x001fe40000011402 */
[----:B------:R-:W-:-:S02]  /*0d70*/  SHF.R.S32.HI R2, RZ, 0x3, R4 ;  /* 0x00000003ff027819 */ /* 0x000fc40000011404 */
[----:B------:R-:W-:Y:S01]  /*0d80*/  SHF.R.S32.HI R2, RZ, 0x1f, R9 ;  /* 0x0000001fff027819 */ /* 0x000fe20000011409 */
[----:B------:R-:W-:Y:S01]  /*0d90*/  IMAD.IADD R222, R12, 0x1, -R222 ;  /* 0x000000010cde7824 */ /* 0x000fe200078e0ade */
[----:B------:R-:W-:Y:S01]  /*0da0*/  LEA.HI R3, R3, R194, RZ, 0x3 ;  /* 0x000000c203037211 */ /* 0x000fe200078f18ff */
[----:B------:R-:W-:Y:S01]  /*0db0*/  IMAD.SHL.U32 R209, R9, 0x80, RZ ;  /* 0x0000008009d17824 */ /* 0x000fe200078e00ff */
[----:B------:R-:W-:Y:S02]  /*0dc0*/  LEA.HI R0, R5, R5, RZ, 0x1 ;  /* 0x0000000505007211 */ /* 0x000fe400078f08ff */
[----:B------:R-:W-:Y:S01]  /*0dd0*/  LEA.HI R2, R2, R9, RZ, 0x3 ;  /* 0x0000000902027211 */ /* 0x000fe200078f18ff */
[----:B------:R-:W-:Y:S01]  /*0de0*/  IMAD.SHL.U32 R211, R222, 0x8, RZ ;  /* 0x00000008ded37824 */ /* 0x000fe200078e00ff */
[----:B------:R-:W-:Y:S01]  /*0df0*/  LOP3.LUT R3, R3, 0xfffffff8, RZ, 0xc0, !PT ;  /* 0xfffffff803037812 */ /* 0x000fe200078ec0ff */
[----:B------:R-:W-:Y:S01]  /*0e00*/  VIADD R7, R194, 0x80 ;  /* 0x00000080c2077836 */ /* 0x000fe20000000000 */
[----:B------:R-:W-:Y:S01]  /*0e10*/  LOP3.LUT R0, R0, 0x1ffffffe, RZ, 0xc0, !PT ;  /* 0x1ffffffe00007812 */ /* 0x000fe200078ec0ff */
[----:B------:R-:W-:Y:S01]  /*0e20*/  IMAD.SHL.U32 R18, R5, 0x10, RZ ;  /* 0x0000001005127824 */ /* 0x000fe200078e00ff */
[----:B------:R-:W-:Y:S01]  /*0e30*/  LOP3.LUT R209, R209, 0x380, RZ, 0xc0, !PT ;  /* 0x00000380d1d17812 */ /* 0x000fe200078ec0ff */
[----:B------:R-:W-:Y:S01]  /*0e40*/  IMAD.SHL.U32 R2, R2, 0x80, RZ ;  /* 0x0000008002027824 */ /* 0x000fe200078e00ff */
[----:B------:R-:W-:Y:S01]  /*0e50*/  LOP3.LUT R8, R8, 0x7ffffffc, RZ, 0xc0, !PT ;  /* 0x7ffffffc08087812 */ /* 0x000fe200078ec0ff */
[----:B------:R-:W-:Y:S01]  /*0e60*/  IMAD.IADD R213, R194, 0x1, -R3 ;  /* 0x00000001c2d57824 */ /* 0x000fe200078e0a03 */
[----:B------:R-:W-:Y:S01]  /*0e70*/  SHF.R.S32.HI R3, RZ, 0x1f, R211 ;  /* 0x0000001fff037819 */ /* 0x000fe200000114d3 */
[C---:B------:R-:W-:Y:S01]  /*0e80*/  IMAD.SHL.U32 R188, R5.reuse, 0x8, RZ ;  /* 0x0000000805bc7824 */ /* 0x040fe200078e00ff */
[----:B------:R-:W-:Y:S01]  /*0e90*/  SHF.R.S32.HI R4, RZ, 0x1f, R7 ;  /* 0x0000001fff047819 */ /* 0x000fe20000011407 */
[----:B------:R-:W-:Y:S01]  /*0ea0*/  IMAD.IADD R0, R5, 0x1, -R0 ;  /* 0x0000000105007824 */ /* 0x000fe200078e0a00 */
[----:B------:R-:W-:-:S02]  /*0eb0*/  SHF.R.U32.HI R5, RZ, 0x3, R209 ;  /* 0x00000003ff057819 */ /* 0x000fc400000116d1 */
[----:B------:R-:W-:Y:S02]  /*0ec0*/  LOP3.LUT R3, R209, 0x70, R18, 0xf8, !PT ;  /* 0x00000070d1037812 */ /* 0x000fe400078ef812 */
[----:B------:R-:W-:Y:S01]  /*0ed0*/  LOP3.LUT R214, R2, 0xfffffc00, RZ, 0xc0, !PT ;  /* 0xfffffc0002d67812 */ /* 0x000fe200078ec0ff */
[----:B------:R-:W-:Y:S01]  /*0ee0*/  IMAD.IADD R8, R11, 0x1, -R8 ;  /* 0x000000010b087824 */ /* 0x000fe200078e0a08 */
[----:B------:R-:W-:Y:S02]  /*0ef0*/  LEA.HI R4, R4, R7, RZ, 0x3 ;  /* 0x0000000704047211 */ /* 0x000fe400078f18ff */
[----:B------:R-:W-:Y:S01]  /*0f00*/  LOP3.LUT R2, R214, R3, R5, 0xf6, !PT ;  /* 0x00000003d6027212 */ /* 0x000fe200078ef605 */
[----:B------:R-:W-:Y:S02]  /*0f10*/  IMAD.SHL.U32 R200, R8, 0x2, RZ ;  /* 0x0000000208c87824 */ /* 0x000fe400078e00ff */
[----:B------:R-:W-:Y:S02]  /*0f20*/  IMAD.SHL.U32 R4, R4, 0x80, RZ ;  /* 0x0000008004047824 */ /* 0x000fe400078e00ff */
[----:B------:R-:W-:-:S02]  /*0f30*/  IMAD.IADD R2, R17, 0x1, R2 ;  /* 0x0000000111027824 */ /* 0x000fc400078e0202 */
[----:B------:R-:W-:Y:S02]  /*0f40*/  IMAD.SHL.U32 R210, R7, 0x80, RZ ;  /* 0x0000008007d27824 */ /* 0x000fe400078e00ff */
[----:B------:R-:W-:Y:S02]  /*0f50*/  VIADD R23, R18, 0x40 ;  /* 0x0000004012177836 */ /* 0x000fe40000000000 */
[----:B------:R-:W-:Y:S02]  /*0f60*/  VIADD R216, R211, 0x40 ;  /* 0x00000040d3d87836 */ /* 0x000fe40000000000 */
[----:B------:R-:W-:Y:S01]  /*0f70*/  VIADD R3, R200, 0x78 ;  /* 0x00000078c8037836 */ /* 0x000fe20000000000 */
[----:B------:R-:W-:Y:S01]  /*0f80*/  STL [R1+0x2c], R6 ;  /* 0x00002c0601007387 */ /* 0x000fe20000100800 */
[----:B------:R-:W-:Y:S01]  /*0f90*/  LOP3.LUT R215, R4, 0xfffffc00, RZ, 0xc0, !PT ;  /* 0xfffffc0004d77812 */ /* 0x000fe200078ec0ff */
[----:B------:R-:W-:Y:S01]  /*0fa0*/  IMAD.MOV.U32 R228, RZ, RZ, RZ ;  /* 0x000000ffffe47224 */ /* 0x000fe200078e00ff */
[----:B------:R-:W-:Y:S01]  /*0fb0*/  CS2R R190, SRZ ;  /* 0x0000000000be7805 */ /* 0x000fe2000001ff00 */
[----:B------:R0:W-:Y:S01]  /*0fc0*/  STL [R1+0x20], R2 ;  /* 0x0000200201007387 */ /* 0x0001e20000100800 */
[----:B------:R-:W-:Y:S01]  /*0fd0*/  IMAD.MOV.U32 R201, RZ, RZ, RZ ;  /* 0x000000ffffc97224 */ /* 0x000fe200078e00ff */
[----:B------:R-:W-:Y:S01]  /*0fe0*/  LOP3.LUT R210, R210, 0x380, RZ, 0xc0, !PT ;  /* 0x00000380d2d27812 */ /* 0x000fe200078ec0ff */
[----:B------:R-:W-:Y:S01]  /*0ff0*/  IMAD.MOV.U32 R192, RZ, RZ, RZ ;  /* 0x000000ffffc07224 */ /* 0x000fe200078e00ff */
[----:B------:R-:W-:Y:S01]  /*1000*/  SHF.R.S32.HI R19, RZ, 0x1f, R18 ;  /* 0x0000001fff137819 */ /* 0x000fe20000011412 */
[----:B------:R-:W-:Y:S01]  /*1010*/  VIADD R196, R188, 0x20 ;  /* 0x00000020bcc47836 */ /* 0x000fe20000000000 */
[----:B------:R-:W-:Y:S01]  /*1020*/  SHF.R.S32.HI R193, RZ, 0x1f, R23 ;  /* 0x0000001fffc17819 */ /* 0x000fe20000011417 */
[----:B------:R-:W-:Y:S01]  /*1030*/  VIADD R4, R200, 0x70 ;  /* 0x00000070c8047836 */ /* 0x000fe20000000000 */
[----:B------:R-:W-:Y:S01]  /*1040*/  SHF.R.S32.HI R5, RZ, 0x1f, R216 ;  /* 0x0000001fff057819 */ /* 0x000fe200000114d8 */
[----:B------:R-:W-:Y:S01]  /*1050*/  IMAD R208, R0, 0x8, R6 ;  /* 0x0000000800d07824 */ /* 0x000fe200078e0206 */
[----:B0-----:R-:W-:-:S02]  /*1060*/  SHF.R.S32.HI R2, RZ, 0x1f, R3 ;  /* 0x0000001fff027819 */ /* 0x001fc40000011403 */
[----:B--2---:R-:W-:-:S07]  /*1070*/  LOP3.LUT R198, R13, 0x1, RZ, 0xfc, !PT ;  /* 0x000000010dc67812 */ /* 0x004fce00078efcff */
.L_x_9318:
[----:B------:R-:W-:Y:S05]  /*1080*/  YIELD ;  /* 0x0000000000007946 */ /* 0x000fea0003800000 */
[----:B------:R-:W-:Y:S01]  /*1090*/  ULDC.64 UR4, c[0x0][0xa28] ;  /* 0x00028a0000047ab9 */ /* 0x000fe20000000a00 */
[----:B012-4-:R-:W0:Y:S01]  /*10a0*/  LDC.64 R4, c[0x0][0xa08] ;  /* 0x00028200ff047b82 */ /* 0x017e220000000a00 */
        /* <DEDUP_REMOVED lines=30> */
[----:B-1----:R-:W-:Y:S06]  /*1290*/  @P2 BRA `(.L_x_9065) ;  /* 0x0000000000242947 */ /* 0x002fec0003800000 */
        /* <DEDUP_REMOVED lines=9> */
.L_x_9065:
        /* <DEDUP_REMOVED lines=11> */
[----:B0-----:R-:W-:-:S05]  /*13e0*/  IMAD.WIDE R4, R207, 0x4, R4 ;  /* 0x00000004cf047825 */ /* 0x001fca00078e0204 */
[----:B------:R0:W5:Y:S01]  /*13f0*/  LDG.E R28, desc[UR60][R4.64] ;  /* 0x0000003c041c7981 */ /* 0x000162000c1e1900 */
[----:B------:R-:W-:Y:S05]  /*1400*/  BRA `(.L_x_9067) ;  /* 0x0000000000107947 */ /* 0x000fea0003800000 */
.L_x_9066:
[----:B------:R-:W-:Y:S05]  /*1410*/  @!P0 BRA `(.L_x_9067) ;  /* 0x00000000000c8947 */ /* 0x000fea0003800000 */
[----:B------:R-:W2:Y:S04]  /*1420*/  LDG.E R3, desc[UR60][R8.64] ;  /* 0x0000003c08037981 */ /* 0x000ea8000c1e1900 */
[----:B------:R-:W2:Y:S02]  /*1430*/  LDG.E R28, desc[UR60][R8.64+0x4] ;  /* 0x0000043c081c7981 */ /* 0x000ea4000c1e1900 */
[----:B--2---:R-:W-:-:S07]  /*1440*/  IMAD.IADD R28, R28, 0x1, -R3 ;  /* 0x000000011c1c7824 */ /* 0x004fce00078e0a03 */
.L_x_9067:
[----:B------:R-:W-:Y:S01]  /*1450*/  ULDC.64 UR4, c[0x0][0xa10] ;  /* 0x0002840000047ab9 */ /* 0x000fe20000000a00 */
[----:B------:R-:W1:Y:S01]  /*1460*/  LDC R8, c[0x0][0x448] ;  /* 0x00011200ff087b82 */ /* 0x000e620000000800 */
[----:B------:R-:W-:-:S04]  /*1470*/  ISETP.NE.U32.AND P0, PT, RZ, UR4, PT ;  /* 0x00000004ff007c0c */ /* 0x000fc8000bf05070 */
[----:B------:R-:W-:Y:S01]  /*1480*/  ISETP.NE.AND.EX P0, PT, RZ, UR5, PT, P0 ;  /* 0x00000005ff007c0c */ /* 0x000fe2000bf05300 */
[----:B------:R-:W-:Y:S02]  /*1490*/  ULDC.64 UR4, c[0x0][0xa30] ;  /* 0x00028c0000047ab9 */ /* 0x000fe40000000a00 */
[----:B------:R-:W-:Y:S01]  /*14a0*/  ISETP.NE.U32.AND P1, PT, RZ, UR4, PT ;  /* 0x00000004ff007c0c */ /* 0x000fe2000bf25070 */
[----:B-----5:R-:W-:Y:S01]  /*14b0*/  IMAD.MOV.U32 R24, RZ, RZ, R28 ;  /* 0x000000ffff187224 */ /* 0x020fe200078e001c */
[----:B------:R-:W2:Y:S02]  /*14c0*/  LDC.64 R12, c[0x0][0x9e0] ;  /* 0x00027800ff0c7b82 */ /* 0x000ea40000000a00 */
[----:B------:R-:W-:-:S06]  /*14d0*/  ISETP.NE.AND.EX P1, PT, RZ, UR5, PT, P1 ;  /* 0x00000005ff007c0c */ /* 0x000fcc000bf25310 */
[----:B0-----:R-:W0:Y:S08]  /*14e0*/  @P0 LDC.64 R4, c[0x0][0xa10] ;  /* 0x00028400ff040b82 */ /* 0x001e300000000a00 */
[----:B------:R-:W3:Y:S01]  /*14f0*/  @P1 LDC.64 R6, c[0x0][0xa30] ;  /* 0x00028c00ff061b82 */ /* 0x000ee20000000a00 */
[----:B0-----:R-:W-:-:S05]  /*1500*/  @P0 IMAD.WIDE R4, R207, 0x4, R4 ;  /* 0x00000004cf040825 */ /* 0x001fca00078e0204 */
[----:B------:R-:W4:Y:S04]  /*1510*/  @P0 LDG.E R0, desc[UR60][R4.64] ;  /* 0x0000003c04000981 */ /* 0x000f28000c1e1900 */
[----:B------:R-:W4:Y:S01]  /*1520*/  @P0 LDG.E R3, desc[UR60][R4.64+0x4] ;  /* 0x0000043c04030981 */ /* 0x000f22000c1e1900 */
[----:B---3--:R-:W-:-:S05]  /*1530*/  @P1 IMAD.WIDE R6, R207, 0x4, R6 ;  /* 0x00000004cf061825 */ /* 0x008fca00078e0206 */
[----:B------:R0:W5:Y:S01]  /*1540*/  @P1 LDG.E R24, desc[UR60][R6.64] ;  /* 0x0000003c06181981 */ /* 0x000162000c1e1900 */
[----:B-1----:R-:W-:Y:S01]  /*1550*/  ISETP.NE.AND P1, PT, R8, 0x1, PT ;  /* 0x000000010800780c */ /* 0x002fe20003f25270 */
[----:B------:R-:W-:Y:S01]  /*1560*/  IMAD.SHL.U32 R202, R205, 0x80, RZ ;  /* 0x00000080cdca7824 */ /* 0x000fe200078e00ff */
[----:B--2---:R-:W-:Y:S01]  /*1570*/  ISETP.GE.AND P2, PT, R13, 0x1, PT ;  /* 0x000000010d00780c */ /* 0x004fe20003f46270 */
[----:B------:R-:W-:-:S10]  /*1580*/  IMAD.IADD R11, R28, 0x1, -R11 ;  /* 0x000000011c0b7824 */ /* 0x000fd400078e0a0b */
[----:B------:R-:W1:Y:S08]  /*1590*/  @P1 LDC R8, c[0x0][0x44c] ;  /* 0x00011300ff081b82 */ /* 0x000e700000000800 */
[----:B------:R-:W2:Y:S01]  /*15a0*/  @P1 LDC R9, c[0x0][0x450] ;  /* 0x00011400ff091b82 */ /* 0x000ea20000000800 */
[----:B----4-:R-:W-:Y:S02]  /*15b0*/  @P0 IMAD.IADD R2, R3, 0x1, -R0 ;  /* 0x0000000103020824 */ /* 0x010fe400078e0a00 */
[----:B------:R-:W-:-:S02]  /*15c0*/  VIADD R3, R202, 0x7f ;  /* 0x0000007fca037836 */ /* 0x000fc40000000000 */
[----:B------:R-:W-:Y:S02]  /*15d0*/  IMAD.IADD R199, R11, 0x1, R2 ;  /* 0x000000010bc77824 */ /* 0x000fe400078e0202 */
[----:B-1----:R-:W-:-:S04]  /*15e0*/  @P1 IMAD.HI.U32 R4, R3, R8, RZ ;  /* 0x0000000803041227 */ /* 0x002fc800078e00ff */
[C---:B------:R-:W-:Y:S01]  /*15f0*/  VIADD R0, R199.reuse, 0x9f ;  /* 0x0000009fc7007836 */ /* 0x040fe20000000000 */
[----:B--2---:R-:W-:Y:S02]  /*1600*/  @P1 SHF.R.U32.HI R3, RZ, R9, R4 ;  /* 0x00000009ff031219 */ /* 0x004fe40000011604 */
[----:B------:R-:W-:Y:S01]  /*1610*/  IADD3 R4, R199, 0x1, -R197 ;  /* 0x00000001c7047810 */ /* 0x000fe20007ffe8c5 */
[----:B------:R-:W-:-:S04]  /*1620*/  IMAD.HI R0, R0, 0x66666667, RZ ;  /* 0x6666666700007827 */ /* 0x000fc800078e02ff */
[----:B0-----:R-:W-:Y:S01]  /*1630*/  IMAD.IADD R7, R4, 0x1, R3 ;  /* 0x0000000104077824 */ /* 0x001fe200078e0203 */
[----:B------:R-:W-:-:S04]  /*1640*/  SHF.R.U32.HI R27, RZ, 0x1f, R0 ;  /* 0x0000001fff1b7819 */ /* 0x000fc80000011600 */
[----:B------:R-:W-:Y:S01]  /*1650*/  LEA.HI.SX32 R27, R0, R27, 0x1a ;  /* 0x0000001b001b7211 */ /* 0x000fe200078fd2ff */
        /* <DEDUP_REMOVED lines=13> */
.L_x_9070:
[----:B------:R-:W-:-:S13]  /*1730*/  ISETP.NE.AND P0, PT, R13, 0x1, PT ;  /* 0x000000010d00780c */ /* 0x000fda0003f05270 */
[----:B------:R-:W0:Y:S02]  /*1740*/  @P0 LDC.64 R4, c[0x0][0x9e8] ;  /* 0x00027a00ff040b82 */ /* 0x000e240000000a00 */
[----:B0-----:R-:W-:-:S05]  /*1750*/  @P0 IMAD.HI.U32 R4, R3, R4, RZ ;  /* 0x0000000403040227 */ /* 0x001fca00078e00ff */
[----:B------:R-:W-:-:S07]  /*1760*/  @P0 SHF.R.U32.HI R3, RZ, R5, R4 ;  /* 0x00000005ff030219 */ /* 0x000fce0000011604 */
.L_x_9071:
[----:B------:R-:W-:Y:S05]  /*1770*/  BSYNC B0 ;  /* 0x0000000000007941 */ /* 0x000fea0003800000 */
.L_x_9069:
[----:B------:R-:W-:-:S05]  /*1780*/  IMAD R3, R3, R13, R13 ;  /* 0x0000000d03037224 */ /* 0x000fca00078e020d */
[----:B------:R-:W-:-:S07]  /*1790*/  VIMNMX R0, R0, R3, PT ;  /* 0x0000000300007248 */ /* 0x000fce0003fe0100 */
.L_x_9068:
[----:B------:R-:W0:Y:S01]  /*17a0*/  @P1 LDC R3, c[0x0][0x44c] ;  /* 0x00011300ff031b82 */ /* 0x000e220000000800 */
[----:B------:R-:W-:Y:S01]  /*17b0*/  VIADD R0, R0, 0x9f ;  /* 0x0000009f00007836 */ /* 0x000fe20000000000 */
[----:B------:R-:W-:Y:S01]  /*17c0*/  ULDC UR4, c[0x0][0x9dc] ;  /* 0x0002770000047ab9 */ /* 0x000fe20000000800 */
[----:B------:R-:W-:Y:S02]  /*17d0*/  IMAD.MOV.U32 R5, RZ, RZ, R202 ;  /* 0x000000ffff057224 */ /* 0x000fe400078e00ca */
[----:B------:R-:W-:-:S03]  /*17e0*/  IMAD.HI R0, R0, 0x66666667, RZ ;  /* 0x6666666700007827 */ /* 0x000fc600078e02ff */
[----:B------:R-:W1:Y:S01]  /*17f0*/  @P1 LDC R7, c[0x0][0x450] ;  /* 0x00011400ff071b82 */ /* 0x000e620000000800 */
[----:B------:R-:W-:Y:S02]  /*1800*/  IMAD.IADD R104, R199, 0x1, -R197 ;  /* 0x00000001c7687824 */ /* 0x000fe400078e0ac5 */
[----:B0-----:R-:W-:Y:S01]  /*1810*/  @P1 IMAD.HI.U32 R4, R202, R3, RZ ;  /* 0x00000003ca041227 */ /* 0x001fe200078e00ff */
[----:B------:R-:W-:-:S04]  /*1820*/  SHF.R.U32.HI R3, RZ, 0x1f, R0 ;  /* 0x0000001fff037819 */ /* 0x000fc80000011600 */
[----:B------:R-:W-:Y:S02]  /*1830*/  LEA.HI.SX32 R0, R0, R3, 0x1a ;  /* 0x0000000300007211 */ /* 0x000fe400078fd2ff */
[----:B-1----:R-:W-:Y:S02]  /*1840*/  @P1 SHF.R.U32.HI R5, RZ, R7, R4 ;  /* 0x00000007ff051219 */ /* 0x002fe40000011604 */
[----:B------:R-:W-:-:S03]  /*1850*/  VIMNMX R8, R27, R0, PT ;  /* 0x000000001b087248 */ /* 0x000fc60003fe0100 */
        /* <DEDUP_REMOVED lines=13> */
.L_x_9074:
[----:B------:R-:W-:-:S13]  /*1930*/  ISETP.NE.AND P0, PT, R13, 0x1, PT ;  /* 0x000000010d00780c */ /* 0x000fda0003f05270 */
[----:B------:R-:W0:Y:S02]  /*1940*/  @P0 LDC.64 R4, c[0x0][0x9e8] ;  /* 0x00027a00ff040b82 */ /* 0x000e240000000a00 */
[----:B0-----:R-:W-:-:S05]  /*1950*/  @P0 IMAD.HI.U32 R4, R3, R4, RZ ;  /* 0x0000000403040227 */ /* 0x001fca00078e00ff */
[----:B------:R-:W-:-:S07]  /*1960*/  @P0 SHF.R.U32.HI R3, RZ, R5, R4 ;  /* 0x00000005ff030219 */ /* 0x000fce0000011604 */
.L_x_9075:
[----:B------:R-:W-:Y:S05]  /*1970*/  BSYNC B0 ;  /* 0x0000000000007941 */ /* 0x000fea0003800000 */
.L_x_9073:
[----:B------:R-:W-:-:S05]  /*1980*/  IMAD R3, R3, R13, RZ ;  /* 0x0000000d03037224 */ /* 0x000fca00078e02ff */
[----:B------:R-:W-:-:S07]  /*1990*/  VIMNMX R0, R0, R3, !PT ;  /* 0x0000000300007248 */ /* 0x000fce0007fe0100 */
.L_x_9072:
[----:B------:R-:W-:Y:S01]  /*19a0*/  IMAD.HI R0, R0, 0x66666667, RZ ;  /* 0x6666666700007827 */ /* 0x000fe200078e02ff */
[----:B------:R-:W-:Y:S01]  /*19b0*/  BSSY B0, `(.L_x_9076) ;  /* 0x0000028000007945 */ /* 0x000fe20003800000 */
[----:B------:R-:W-:Y:S02]  /*19c0*/  LOP3.LUT R229, R226, 0xff, RZ, 0xc0, !PT ;  /* 0x000000ffe2e57812 */ /* 0x000fe400078ec0ff */
[----:B------:R-:W-:Y:S02]  /*19d0*/  SHF.R.U32.HI R226, RZ, 0x10, R226 ;  /* 0x00000010ffe27819 */ /* 0x000fe400000116e2 */
[----:B------:R-:W-:-:S04]  /*19e0*/  SHF.R.U32.HI R3, RZ, 0x1f, R0 ;  /* 0x0000001fff037819 */ /* 0x000fc80000011600 */
[----:B------:R-:W-:Y:S01]  /*19f0*/  LEA.HI.SX32 R3, R0, R3, 0x1a ;  /* 0x0000000300037211 */ /* 0x000fe200078fd2ff */
[----:B------:R-:W-:-:S03]  /*1a00*/  IMAD.MOV.U32 R0, RZ, RZ, RZ ;  /* 0x000000ffff007224 */ /* 0x000fc600078e00ff */
[----:B------:R-:W-:-:S04]  /*1a10*/  VIMNMX R9, RZ, R3, !PT ;  /* 0x00000003ff097248 */ /* 0x000fc80007fe0100 */
        /* <DEDUP_REMOVED lines=33> */
.L_x_9077:
[----:B------:R-:W-:Y:S05]  /*1c30*/  BSYNC B0 ;  /* 0x0000000000007941 */ /* 0x000fea0003800000 */
.L_x_9076:
[----:B------:R-:W-:-:S05]  /*1c40*/  IMAD R3, R229, R0, R9 ;  /* 0x00000000e5037224 */ /* 0x000fca00078e0209 */
        /* <DEDUP_REMOVED lines=36> */
.L_x_9080:
[----:B------:R-:W-:Y:S05]  /*1e90*/  BSYNC B6 ;  /* 0x0000000000067941 */ /* 0x000fea0003800000 */
.L_x_9079:
        /* <DEDUP_REMOVED lines=20> */
.L_x_9082:
[----:B------:R-:W-:Y:S05]  /*1fe0*/  BSYNC B6 ;  /* 0x0000000000067941 */ /* 0x000fea0003800000 */
.L_x_9081:
[----:B------:R-:W-:Y:S01]  /*1ff0*/  ULDC.64 UR4, c[0x0][0x9f8] ;  /* 0x00027e0000047ab9 */ /* 0x000fe20000000a00 */
[----:B------:R-:W-:Y:S01]  /*2000*/  IMAD.MOV.U32 R85, RZ, RZ, R207 ;  /* 0x000000ffff557224 */ /* 0x000fe200078e00cf */
[----:B------:R-:W-:Y:S01]  /*2010*/  ISETP.NE.U32.AND P0, PT, RZ, UR4, PT ;  /* 0x00000004ff007c0c */ /* 0x000fe2000bf05070 */
[----:B------:R-:W0:Y:S03]  /*2020*/  LDC.64 R50, c[0x0][0x3f8] ;  /* 0x0000fe00ff327b82 */ /* 0x000e260000000a00 */
[----:B------:R-:W-:-:S05]  /*2030*/  ISETP.NE.AND.EX P0, PT, RZ, UR5, PT, P0 ;  /* 0x00000005ff007c0c */ /* 0x000fca000bf05300 */
[----:B------:R-:W1:Y:S08]  /*2040*/  LDC.64 R56, c[0x0][0x408] ;  /* 0x00010200ff387b82 */ /* 0x000e700000000a00 */
[----:B------:R-:W2:Y:S08]  /*2050*/  @P0 LDC.64 R4, c[0x0][0x9f8] ;  /* 0x00027e00ff040b82 */ /* 0x000eb00000000a00 */
[----:B------:R-:W3:Y:S01]  /*2060*/  LDC R31, c[0x0][0x3f4] ;  /* 0x0000fd00ff1f7b82 */ /* 0x000ee20000000800 */
[----:B--2---:R-:W-:-:S05]  /*2070*/  @P0 IMAD.WIDE R4, R207, 0x4, R4 ;  /* 0x00000004cf040825 */ /* 0x004fca00078e0204 */
[----:B------:R2:W4:Y:S01]  /*2080*/  @P0 LDG.E R85, desc[UR60][R4.64] ;  /* 0x0000003c04550981 */ /* 0x000522000c1e1900 */
[----:B------:R-:W-:Y:S01]  /*2090*/  SHF.R.S32.HI R3, RZ, 0x1f, R194 ;  /* 0x0000001fff037819 */ /* 0x000fe200000114c2 */
[-C--:B0-----:R-:W-:Y:S01]  /*20a0*/  IMAD.WIDE.U32 R8, R194, R50.reuse, R18 ;  /* 0x00000032c2087225 */ /* 0x081fe200078e0012 */
[----:B------:R-:W-:Y:S01]  /*20b0*/  SHF.R.S32.HI R189, RZ, 0x1f, R188 ;  /* 0x0000001fffbd7819 */ /* 0x000fe200000114bc */
[----:B------:R-:W0:Y:S01]  /*20c0*/  S2R R30, SR_TID.X ;  /* 0x00000000001e7919 */ /* 0x000e220000002100 */
[----:B---3--:R-:W-:Y:S01]  /*20d0*/  ISETP.GE.AND P0, PT, R18, R31, PT ;  /* 0x0000001f1200720c */ /* 0x008fe20003f06270 */
[C---:B------:R-:W-:Y:S01]  /*20e0*/  IMAD R0, R3.reuse, R50, RZ ;  /* 0x0000003203007224 */ /* 0x040fe200078e02ff */
[C-C-:B-1----:R-:W-:Y:S01]  /*20f0*/  SHF.L.U64.HI R79, R56.reuse, 0x6, R57.reuse ;  /* 0x00000006384f7819 */ /* 0x142fe20000010239 */
[----:B------:R-:W-:Y:S01]  /*2100*/  IMAD R3, R3, R56, RZ ;  /* 0x0000003803037224 */ /* 0x000fe200078e02ff */
[----:B------:R-:W-:Y:S01]  /*2110*/  SHF.L.U64.HI R78, R56, 0x7, R57 ;  /* 0x00000007384e7819 */ /* 0x000fe20000010239 */
[C---:B------:R-:W-:Y:S01]  /*2120*/  IMAD R13, R194.reuse, R51, R0 ;  /* 0x00000033c20d7224 */ /* 0x040fe200078e0200 */
[----:B------:R-:W-:Y:S01]  /*2130*/  SHF.R.U32.HI R74, RZ, 0x3, R210 ;  /* 0x00000003ff4a7819 */ /* 0x000fe200000116d2 */
[----:B------:R-:W-:Y:S01]  /*2140*/  IMAD.WIDE.U32 R6, R194, R50, R188 ;  /* 0x00000032c2067225 */ /* 0x000fe200078e00bc */
[----:B------:R-:W-:-:S02]  /*2150*/  SHF.L.U64.HI R83, R50, 0x6, R51 ;  /* 0x0000000632537819 */ /* 0x000fc40000010233 */
[----:B------:R-:W-:Y:S01]  /*2160*/  SHF.L.U64.HI R82, R50, 0x7, R51 ;  /* 0x0000000732527819 */ /* 0x000fe20000010233 */
[C---:B------:R-:W-:Y:S01]  /*2170*/  IMAD R15, R194.reuse, R57, R3 ;  /* 0x00000039c20f7224 */ /* 0x040fe200078e0203 */
[----:B------:R-:W-:Y:S01]  /*2180*/  SEL R3, R31, RZ, P0 ;  /* 0x000000ff1f037207 */ /* 0x000fe20000000000 */
[----:B------:R-:W-:Y:S01]  /*2190*/  IMAD.IADD R7, R7, 0x1, R13 ;  /* 0x0000000107077824 */ /* 0x000fe200078e020d */
[----:B------:R-:W-:Y:S01]  /*21a0*/  LOP3.LUT P1, RZ, R213, 0x4, RZ, 0xc0, !PT ;  /* 0x00000004d5ff7812 */ /* 0x000fe2000782c0ff */
[----:B------:R-:W-:Y:S01]  /*21b0*/  IMAD.IADD R9, R13, 0x1, R9 ;  /* 0x000000010d097824 */ /* 0x000fe200078e0209 */
[----:B-----5:R-:W-:Y:S01]  /*21c0*/  SHF.R.S32.HI R13, RZ, 0x1f, R24 ;  /* 0x0000001fff0d7819 */ /* 0x020fe20000011418 */
[----:B--2---:R-:W-:-:S04]  /*21d0*/  IMAD.WIDE.U32 R4, R194, R56, R188 ;  /* 0x00000038c2047225 */ /* 0x004fc800078e00bc */
[----:B------:R-:W-:Y:S02]  /*21e0*/  IMAD.SHL.U32 R75, R213, 0x80, RZ ;  /* 0x00000080d54b7824 */ /* 0x000fe400078e00ff */
[----:B------:R-:W-:-:S03]  /*21f0*/  IMAD.WIDE.U32 R10, R194, R56, R18 ;  /* 0x00000038c20a7225 */ /* 0x000fc600078e0012 */
[----:B------:R-:W-:Y:S01]  /*2200*/  LOP3.LUT R75, R75, 0x380, RZ, 0xc0, !PT ;  /* 0x000003804b4b7812 */ /* 0x000fe200078ec0ff */
[----:B------:R-:W-:Y:S02]  /*2210*/  IMAD.IADD R3, R18, 0x1, R3 ;  /* 0x0000000112037824 */ /* 0x000fe400078e0203 */
[----:B------:R-:W-:Y:S01]  /*2220*/  IMAD.IADD R5, R5, 0x1, R15 ;  /* 0x0000000105057824 */ /* 0x000fe200078e020f */
[----:B------:R-:W-:Y:S01]  /*2230*/  SHF.R.U32.HI R71, RZ, 0x3, R75 ;  /* 0x00000003ff477819 */ /* 0x000fe2000001164b */
[----:B0-----:R-:W-:Y:S01]  /*2240*/  VIADD R33, R30, 0xffffff80 ;  /* 0xffffff801e217836 */ /* 0x001fe20000000000 */
[----:B------:R-:W-:Y:S01]  /*2250*/  SHF.R.U32.HI R30, RZ, 0x7, R30 ;  /* 0x00000007ff1e7819 */ /* 0x000fe2000001161e */
[----:B------:R-:W-:Y:S01]  /*2260*/  IMAD R12, R13, R50, RZ ;  /* 0x000000320d0c7224 */ /* 0x000fe200078e02ff */
[----:B------:R-:W-:Y:S01]  /*2270*/  SHF.R.S32.HI R0, RZ, 0x1f, R3 ;  /* 0x0000001fff007819 */ /* 0x000fe20000011403 */
[----:B------:R-:W-:Y:S01]  /*2280*/  IMAD.IADD R11, R15, 0x1, R11 ;  /* 0x000000010f0b7824 */ /* 0x000fe200078e020b */
[----:B------:R-:W-:Y:S01]  /*2290*/  ISETP.NE.AND P6, PT, R30, 0x1, PT ;  /* 0x000000011e00780c */ /* 0x000fe20003fc5270 */
[----:B------:R-:W-:Y:S01]  /*22a0*/  IMAD R13, R13, R56, RZ ;  /* 0x000000380d0d7224 */ /* 0x000fe200078e02ff */
[----:B------:R-:W-:Y:S01]  /*22b0*/  SHF.R.S32.HI R32, RZ, 0x1f, R33 ;  /* 0x0000001fff207819 */ /* 0x000fe20000011421 */
[----:B------:R-:W-:Y:S01]  /*22c0*/  IMAD.WIDE.U32 R20, R24, R50, R6 ;  /* 0x0000003218147225 */ /* 0x000fe200078e0006 */
[----:B------:R-:W-:-:S02]  /*22d0*/  LEA.HI R0, R0, R3, RZ, 0x4 ;  /* 0x0000000300007211 */ /* 0x000fc400078f20ff */
[----:B------:R-:W-:Y:S01]  /*22e0*/  LEA.HI R32, R32, R33, RZ, 0x2 ;  /* 0x0000002120207211 */ /* 0x000fe200078f10ff */
[-C--:B------:R-:W-:Y:S01]  /*22f0*/  IMAD.WIDE.U32 R52, R24, R56.reuse, R4 ;  /* 0x0000003818347225 */ /* 0x080fe200078e0004 */
[----:B------:R-:W-:Y:S02]  /*2300*/  LOP3.LUT R4, R75, 0x30, R18, 0xf8, !PT ;  /* 0x000000304b047812 */ /* 0x000fe400078ef812 */
[----:B------:R-:W-:Y:S01]  /*2310*/  LOP3.LUT R32, R32, 0xfffffffc, RZ, 0xc0, !PT ;  /* 0xfffffffc20207812 */ /* 0x000fe200078ec0ff */
[----:B------:R-:W-:Y:S01]  /*2320*/  IMAD R13, R24, R57, R13 ;  /* 0x00000039180d7224 */ /* 0x000fe200078e020d */
[----:B------:R-:W-:Y:S01]  /*2330*/  LOP3.LUT R67, R4, R71, RZ, 0x3c, !PT ;  /* 0x0000004704437212 */ /* 0x000fe200078e3cff */
[----:B------:R-:W-:Y:S05]  /*2340*/  @!P6 WARPSYNC.ALL ;  /* 0x000000000000e948 */ /* 0x000fea0003800000 */
[----:B------:R-:W-:Y:S01]  /*2350*/  IMAD R7, R57, 0xa0, RZ ;  /* 0x000000a039077824 */ /* 0x000fe200078e02ff */
[--C-:B------:R-:W-:Y:S01]  /*2360*/  LOP3.LUT R4, R75, 0x70, R0.reuse, 0xf8, !PT ;  /* 0x000000704b047812 */ /* 0x100fe200078ef800 */
[C---:B------:R-:W-:Y:S01]  /*2370*/  IMAD.SHL.U32 R77, R56.reuse, 0x40, RZ ;  /* 0x00000040384d7824 */ /* 0x040fe200078e00ff */
[----:B------:R-:W-:Y:S01]  /*2380*/  LOP3.LUT R5, R209, 0x70, R0, 0xf8, !PT ;  /* 0x00000070d1057812 */ /* 0x000fe200078ef800 */
[----:B------:R-:W-:Y:S01]  /*2390*/  IMAD.SHL.U32 R76, R56, 0x80, RZ ;  /* 0x00000080384c7824 */ /* 0x000fe200078e00ff */
[----:B------:R-:W-:Y:S01]  /*23a0*/  ULDC UR4, c[0x0][0x2f4] ;  /* 0x0000bd0000047ab9 */ /* 0x000fe20000000800 */
[----:B------:R-:W-:Y:S01]  /*23b0*/  IMAD.WIDE.U32 R54, R24, R56, R10 ;  /* 0x0000003818367225 */ /* 0x000fe200078e000a */
[----:B------:R-:W-:-:S02]  /*23c0*/  SHF.R.S32.HI R61, RZ, 0x4, R0 ;  /* 0x00000004ff3d7819 */ /* 0x000fc40000011400 */
[----:B------:R-:W-:Y:S01]  /*23d0*/  LOP3.LUT R60, R0, 0xfffffff0, RZ, 0xc0, !PT ;  /* 0xfffffff0003c7812 */ /* 0x000fe200078ec0ff */
[----:B------:R-:W-:Y:S01]  /*23e0*/  IMAD.WIDE.U32 R56, R56, 0xa0, RZ ;  /* 0x000000a038387825 */ /* 0x000fe200078e00ff */
[----:B------:R-:W-:Y:S02]  /*23f0*/  ISETP.GE.AND P2, PT, R23, UR4, PT ;  /* 0x0000000417007c0c */ /* 0x000fe4000bf46270 */
[----:B------:R-:W-:Y:S01]  /*2400*/  ISETP.GE.AND P1, PT, R18, UR4, PT ;  /* 0x0000000412007c0c */ /* 0x000fe2000bf26270 */
[C---:B------:R-:W-:Y:S01]  /*2410*/  IMAD R3, R24.reuse, R51, R12 ;  /* 0x0000003318037224 */ /* 0x040fe200078e020c */
[----:B------:R-:W-:Y:S01]  /*2420*/  P2R R87, PR, RZ, 0x4 ;  /* 0x00000004ff577803 */ /* 0x000fe20000000000 */
[----:B------:R-:W-:Y:S01]  /*2430*/  IMAD.WIDE.U32 R48, R24, R50, R8 ;  /* 0x0000003218307225 */ /* 0x000fe200078e0008 */
[----:B------:R-:W-:-:S03]  /*2440*/  SHF.R.S32.HI R59, RZ, 0x1f, R60 ;  /* 0x0000001fff3b7819 */ /* 0x000fc6000001143c */
[----:B------:R-:W-:Y:S01]  /*2450*/  VIADD R73, R30, 0x8 ;  /* 0x000000081e497836 */ /* 0x000fe20000000000 */
[----:B------:R-:W-:Y:S01]  /*2460*/  SHF.R.U32.HI R30, RZ, 0x3, R209 ;  /* 0x00000003ff1e7819 */ /* 0x000fe200000116d1 */
[----:B------:R-:W-:Y:S01]  /*2470*/  IMAD.IADD R68, R57, 0x1, R7 ;  /* 0x0000000139447824 */ /* 0x000fe200078e0207 */
[----:B------:R-:W-:Y:S01]  /*2480*/  LOP3.LUT R7, R210, 0x70, R0, 0xf8, !PT ;  /* 0x00000070d2077812 */ /* 0x000fe200078ef800 */
[----:B------:R-:W-:Y:S01]  /*2490*/  IMAD.IADD R65, R21, 0x1, R3 ;  /* 0x0000000115417824 */ /* 0x000fe200078e0203 */
[----:B------:R-:W-:Y:S01]  /*24a0*/  LOP3.LUT R5, R5, R30, RZ, 0x3c, !PT ;  /* 0x0000001e05057212 */ /* 0x000fe200078e3cff */
[----:B------:R-:W-:Y:S01]  /*24b0*/  IMAD.IADD R64, R3, 0x1, R49 ;  /* 0x0000000103407824 */ /* 0x000fe200078e0231 */
[----:B------:R-:W-:Y:S01]  /*24c0*/  LOP3.LUT R3, R4, R71, RZ, 0x3c, !PT ;  /* 0x0000004704037212 */ /* 0x000fe200078e3cff */
[----:B------:R-:W-:Y:S01]  /*24d0*/  IMAD R69, R51, 0xa0, RZ ;  /* 0x000000a033457824 */ /* 0x000fe200078e02ff */
[----:B------:R-:W-:Y:S01]  /*24e0*/  LOP3.LUT R0, R7, R74, RZ, 0x3c, !PT ;  /* 0x0000004a07007212 */ /* 0x000fe200078e3cff */
[----:B------:R-:W-:-:S02]  /*24f0*/  IMAD.SHL.U32 R81, R50, 0x40, RZ ;  /* 0x0000004032517824 */ /* 0x000fc400078e00ff */
[C---:B------:R-:W-:Y:S02]  /*2500*/  IMAD.SHL.U32 R80, R50.reuse, 0x80, RZ ;  /* 0x0000008032507824 */ /* 0x040fe400078e00ff */
[----:B------:R-:W-:-:S04]  /*2510*/  IMAD.WIDE.U32 R50, R50, 0xa0, RZ ;  /* 0x000000a032327825 */ /* 0x000fc800078e00ff */
[----:B------:R-:W-:Y:S02]  /*2520*/  IMAD.IADD R32, R33, 0x1, -R32 ;  /* 0x0000000121207824 */ /* 0x000fe400078e0a20 */
[----:B------:R-:W-:Y:S02]  /*2530*/  IMAD.IADD R58, R212, 0x1, R3 ;  /* 0x00000001d43a7824 */ /* 0x000fe400078e0203 */
[----:B------:R-:W-:Y:S02]  /*2540*/  IMAD.IADD R84, R29, 0x1, R28 ;  /* 0x000000011d547824 */ /* 0x000fe400078e021c */
[----:B------:R-:W-:Y:S02]  /*2550*/  IMAD R72, R32, 0x40, R194 ;  /* 0x0000004020487824 */ /* 0x000fe400078e02c2 */
[----:B------:R-:W-:Y:S02]  /*2560*/  IMAD.SHL.U32 R70, R31, 0x2, RZ ;  /* 0x000000021f467824 */ /* 0x000fe400078e00ff */
[----:B------:R-:W-:-:S02]  /*2570*/  IMAD.IADD R69, R51, 0x1, R69 ;  /* 0x0000000133457824 */ /* 0x000fc400078e0245 */
[----:B------:R-:W-:Y:S02]  /*2580*/  IMAD.IADD R67, R212, 0x1, R67 ;  /* 0x00000001d4437824 */ /* 0x000fe400078e0243 */
[----:B------:R-:W-:Y:S02]  /*2590*/  IMAD.IADD R63, R53, 0x1, R13 ;  /* 0x00000001353f7824 */ /* 0x000fe400078e020d */
[----:B------:R-:W-:Y:S02]  /*25a0*/  IMAD.IADD R62, R13, 0x1, R55 ;  /* 0x000000010d3e7824 */ /* 0x000fe400078e0237 */
[----:B------:R-:W-:Y:S02]  /*25b0*/  IMAD.IADD R3, R214, 0x1, R5 ;  /* 0x00000001d6037824 */ /* 0x000fe400078e0205 */
[----:B------:R-:W-:Y:S01]  /*25c0*/  IMAD.IADD R0, R215, 0x1, R0 ;  /* 0x00000001d7007824 */ /* 0x000fe200078e0200 */
[----:B----4-:R-:W-:Y:S01]  /*25d0*/  SHF.R.S32.HI R66, RZ, 0x1f, R85 ;  /* 0x0000001fff427819 */ /* 0x010fe20000011455 */
[----:B------:R-:W-:Y:S06]  /*25e0*/  @!P6 BAR.SYNC.DEFER_BLOCKING 0x9, 0x100 ;  /* 0x024400000000eb1d */ /* 0x000fec0000010000 */
.L_x_9157:
[----:B0-----:R-:W0:Y:S01]  /*25f0*/  LDC R92, c[0x0][0x430] ;  /* 0x00010c00ff5c7b82 */ /* 0x001e220000000800 */
[----:B------:R-:W-:Y:S02]  /*2600*/  VIADD R25, R25, 0xffffffff ;  /* 0xffffffff19197836 */ /* 0x000fe40000000000 */
[----:B------:R-:W-:Y:S02]  /*2610*/  IMAD.MOV.U32 R91, RZ, RZ, RZ ;  /* 0x000000ffff5b7224 */ /* 0x000fe400078e00ff */
[----:B--23--:R-:W-:-:S03]  /*2620*/  IMAD R9, R25, 0xa0, R72 ;  /* 0x000000a019097824 */ /* 0x00cfc600078e0248 */
[----:B------:R-:W1:Y:S01]  /*2630*/  LDC R101, c[0x0][0x3f4] ;  /* 0x0000fd00ff657b82 */ /* 0x000e620000000800 */
[----:B------:R-:W-:Y:S01]  /*2640*/  IMAD.IADD R11, R84, 0x1, R9 ;  /* 0x00000001540b7824 */ /* 0x000fe200078e0209 */
[----:B------:R-:W-:-:S03]  /*2650*/  ISETP.GE.AND P2, PT, R9, R2, PT ;  /* 0x000000020900720c */ /* 0x000fc60003f46270 */
[----:B------:R-:W-:Y:S01]  /*2660*/  IMAD.MOV.U32 R9, RZ, RZ, R11 ;  /* 0x000000ffff097224 */ /* 0x000fe200078e000b */
[----:B------:R-:W-:Y:S02]  /*2670*/  ISETP.GT.OR P2, PT, R72, 0x9f, P2 ;  /* 0x0000009f4800780c */ /* 0x000fe40001744670 */
[----:B0-----:R-:W-:-:S11]  /*2680*/  ISETP.NE.AND P3, PT, R92, 0x1, PT ;  /* 0x000000015c00780c */ /* 0x001fd60003f65270 */
[----:B------:R-:W0:Y:S08]  /*2690*/  @!P2 LDC.64 R6, c[0x0][0x428] ;  /* 0x00010a00ff06ab82 */ /* 0x000e300000000a00 */
[----:B------:R-:W2:Y:S08]  /*26a0*/  @!P2 LDC.64 R12, c[0x0][0x418] ;  /* 0x00010600ff0cab82 */ /* 0x000eb00000000a00 */
[----:B------:R-:W3:Y:S08]  /*26b0*/  @P3 LDC R4, c[0x0][0x434] ;  /* 0x00010d00ff043b82 */ /* 0x000ef00000000800 */
[----:B------:R-:W4:Y:S01]  /*26c0*/  @P3 LDC R5, c[0x0][0x438] ;  /* 0x00010e00ff053b82 */ /* 0x000f220000000800 */
[----:B---3--:R-:W-:-:S05]  /*26d0*/  @P3 IMAD.HI.U32 R4, R11, R4, RZ ;  /* 0x000000040b043227 */ /* 0x008fca00078e00ff */
[----:B----4-:R-:W-:Y:S01]  /*26e0*/  @P3 SHF.R.U32.HI R9, RZ, R5, R4 ;  /* 0x00000005ff093219 */ /* 0x010fe20000011604 */
[----:B0-----:R-:W-:-:S03]  /*26f0*/  @!P2 IMAD R4, R66, R6, RZ ;  /* 0x000000064204a224 */ /* 0x001fc600078e02ff */
[--C-:B------:R-:W-:Y:S01]  /*2700*/  @!P2 SHF.R.S32.HI R5, RZ, 0x1f, R9.reuse ;  /* 0x0000001fff05a819 */ /* 0x100fe20000011409 */
[----:B------:R-:W-:Y:S02]  /*2710*/  @!P2 IMAD R7, R85, R7, R4 ;  /* 0x000000075507a224 */ /* 0x000fe400078e0204 */
[----:B------:R-:W-:-:S04]  /*2720*/  @!P2 IMAD.MOV.U32 R4, RZ, RZ, R9 ;  /* 0x000000ffff04a224 */ /* 0x000fc800078e0009 */
[----:B------:R-:W-:-:S04]  /*2730*/  @!P2 IMAD.WIDE.U32 R4, R85, R6, R4 ;  /* 0x000000065504a225 */ /* 0x000fc800078e0004 */
[----:B------:R-:W-:Y:S01]  /*2740*/  @!P2 IMAD.IADD R5, R5, 0x1, R7 ;  /* 0x000000010505a824 */ /* 0x000fe200078e0207 */
        /* <DEDUP_REMOVED lines=12> */
[----:B------:R-:W-:-:S02]  /*2810*/  IMAD R92, R92, R5, R11 ;  /* 0x000000055c5c7224 */ /* 0x000fc400078e020b */
        /* <DEDUP_REMOVED lines=24> */
[-C--:B------:R-:W-:Y:S01]  /*29a0*/  IMAD R5, R68, R25.reuse, RZ ;  /* 0x0000001944057224 */ /* 0x080fe200078e02ff */
[----:B------:R-:W-:Y:S01]  /*29b0*/  IADD3 R99, P2, R4, UR4, RZ ;  /* 0x0000000404637c10 */ /* 0x000fe2000ff5e0ff */
[----:B------:R-:W-:Y:S01]  /*29c0*/  ULDC.U8 UR4, c[0x0][0x410] ;  /* 0x0001040000047ab9 */ /* 0x000fe20000000000 */
[C---:B------:R-:W-:Y:S02]  /*29d0*/  IMAD R9, R7.reuse, R50, R6 ;  /* 0x0000003207097224 */ /* 0x040fe400078e0206 */
        /* <DEDUP_REMOVED lines=39> */
.L_x_9087:
[----:B------:R-:W-:Y:S05]  /*2c50*/  BSYNC B1 ;  /* 0x0000000000017941 */ /* 0x000fea0003800000 */
.L_x_9086:
        /* <DEDUP_REMOVED lines=26> */
.L_x_9089:
[----:B------:R-:W-:Y:S05]  /*2e00*/  BSYNC B1 ;  /* 0x0000000000017941 */ /* 0x000fea0003800000 */
.L_x_9088:
        /* <DEDUP_REMOVED lines=22> */
.L_x_9091:
[----:B------:R-:W-:Y:S05]  /*2f70*/  BSYNC B1 ;  /* 0x0000000000017941 */ /* 0x000fea0003800000 */
.L_x_9090:
[----:B------:R-:W-:Y:S01]  /*2f80*/  ISETP.NE.AND P5, PT, R198, 0x3, PT ;  /* 0x00000003c600780c */ /* 0x000fe20003fa5270 */
[----:B------:R-:W-:Y:S02]  /*2f90*/  IMAD.MOV.U32 R113, RZ, RZ, R42 ;  /* 0x000000ffff717224 */ /* 0x000fe400078e002a */
[----:B------:R-:W-:Y:S02]  /*2fa0*/  IMAD.MOV.U32 R121, RZ, RZ, R46 ;  /* 0x000000ffff797224 */ /* 0x000fe400078e002e */
[----:B-----5:R-:W-:Y:S02]  /*2fb0*/  IMAD.MOV.U32 R108, RZ, RZ, R34 ;  /* 0x000000ffff6c7224 */ /* 0x020fe400078e0022 */
[----:B------:R-:W-:Y:S02]  /*2fc0*/  IMAD.MOV.U32 R111, RZ, RZ, R38 ;  /* 0x000000ffff6f7224 */ /* 0x000fe400078e0026 */
[----:B------:R-:W-:Y:S02]  /*2fd0*/  IMAD.MOV.U32 R109, RZ, RZ, R36 ;  /* 0x000000ffff6d7224 */ /* 0x000fe400078e0024 */
[----:B------:R-:W-:-:S02]  /*2fe0*/  IMAD.MOV.U32 R112, RZ, RZ, R40 ;  /* 0x000000ffff707224 */ /* 0x000fc400078e0028 */
[----:B------:R-:W-:Y:S02]  /*2ff0*/  IMAD.MOV.U32 R103, RZ, RZ, R8 ;  /* 0x000000ffff677224 */ /* 0x000fe400078e0008 */
[----:B------:R-:W-:Y:S02]  /*3000*/  IMAD.MOV.U32 R106, RZ, RZ, R30 ;  /* 0x000000ffff6a7224 */ /* 0x000fe400078e001e */
[----:B------:R-:W-:Y:S02]  /*3010*/  IMAD.MOV.U32 R105, RZ, RZ, R28 ;  /* 0x000000ffff697224 */ /* 0x000fe400078e001c */
[----:B------:R-:W-:Y:S01]  /*3020*/  IMAD.MOV.U32 R107, RZ, RZ, R32 ;  /* 0x000000ffff6b7224 */ /* 0x000fe200078e0020 */
[----:B------:R-:W-:Y:S06]  /*3030*/  @!P5 BRA `(.L_x_9092) ;  /* 0x000000000004d947 */ /* 0x000fec0003800000 */
[----:B------:R-:W-:Y:S01]  /*3040*/  BPT.TRAP 0x1 ;  /* 0x000000040000795c */ /* 0x000fe20000300000 */
.L_x_9092:
[----:B------:R-:W-:Y:S01]  /*3050*/  IMAD R86, R191, 0x8, R17 ;  /* 0x00000008bf567824 */ /* 0x000fe200078e0211 */
[----:B------:R-:W-:Y:S01]  /*3060*/  SHF.L.U32 R98, R201, 0x1f, RZ ;  /* 0x0000001fc9627819 */ /* 0x000fe200000006ff */
[----:B------:R-:W-:Y:S03]  /*3070*/  BSSY B1, `(.L_x_9093) ;  /* 0x0000003000017945 */ /* 0x000fe60003800000 */
[----:B------:R-:W1:Y:S02]  /*3080*/  SYNCS.PHASECHK.TRANS64.TRYWAIT P6, [R86+URZ+0x22890], R98 ;  /* 0x02289062560075a7 */ /* 0x000e6400080c017f */
[----:B-1----:R-:W-:Y:S05]  /*3090*/  @!P6 BRA `(.L_x_9094) ;  /* 0x000002dc00fce947 */ /* 0x002fea0003800000 */
.L_x_9471:
[----:B------:R-:W-:Y:S05]  /*30a0*/  BSYNC B1 ;  /* 0x0000000000017941 */ /* 0x000fea0003800000 */
.L_x_9093:
[----:B------:R-:W-:-:S03]  /*30b0*/  UMOV UR4, 0xffffffff ;  /* 0xffffffff00047882 */ /* 0x000fc60000000000 */
[----:B------:R-:W-:Y:S05]  /*30c0*/  BRA.DIV UR4, `(.L_x_9095) ;  /* 0x000002e204047947 */ /* 0x000fea000b800000 */
[----:B------:R2:W3:Y:S04]  /*30d0*/  SHFL.IDX PT, R102, R100, RZ, 0x1c1f ;  /* 0x001c1fff64667589 */ /* 0x0004e800000e0000 */
[----:B------:R2:W4:Y:S02]  /*30e0*/  SHFL.IDX PT, R14, R99, RZ, 0x1c1f ;  /* 0x001c1fff630e7589 */ /* 0x00052400000e0000 */
.L_x_9475:
        /* <DEDUP_REMOVED lines=10> */
[----:B------:R-:W-:Y:S02]  /*3190*/  SHF.R.U32.HI R116, RZ, 0x8, R97 ;  /* 0x00000008ff747819 */ /* 0x000fe40000011661 */
[----:B------:R-:W-:Y:S02]  /*31a0*/  LOP3.LUT R13, R47, 0xff, RZ, 0xc0, !PT ;  /* 0x000000ff2f0d7812 */ /* 0x000fe400078ec0ff */
[----:B------:R-:W-:Y:S02]  /*31b0*/  SHF.R.U32.HI R96, RZ, 0x18, R47 ;  /* 0x00000018ff607819 */ /* 0x000fe4000001162f */
[----:B------:R-:W-:Y:S02]  /*31c0*/  LOP3.LUT R12, R97, 0xff, RZ, 0xc0, !PT ;  /* 0x000000ff610c7812 */ /* 0x000fe400078ec0ff */
[----:B------:R-:W-:Y:S02]  /*31d0*/  SHF.R.U32.HI R115, RZ, 0x18, R97 ;  /* 0x00000018ff737819 */ /* 0x000fe40000011661 */
[----:B------:R-:W-:-:S02]  /*31e0*/  SHF.R.U32.HI R15, RZ, 0x8, R47 ;  /* 0x00000008ff0f7819 */ /* 0x000fc4000001162f */
[----:B------:R-:W-:Y:S01]  /*31f0*/  PRMT R96, R96, 0x654, R13 ;  /* 0x0000065460607816 */ /* 0x000fe2000000000d */
[----:B------:R-:W-:Y:S01]  /*3200*/  IMAD.SHL.U32 R13, R116, 0x100, RZ ;  /* 0x00000100740d7824 */ /* 0x000fe200078e00ff */
[----:B------:R-:W-:Y:S01]  /*3210*/  SHF.R.U32.HI R117, RZ, 0x10, R97 ;  /* 0x00000010ff757819 */ /* 0x000fe20000011661 */
[----:B------:R-:W-:Y:S01]  /*3220*/  IMAD.SHL.U32 R15, R15, 0x100, RZ ;  /* 0x000001000f0f7824 */ /* 0x000fe200078e00ff */
[----:B------:R-:W-:Y:S02]  /*3230*/  SHF.R.U32.HI R97, RZ, 0x10, R47 ;  /* 0x00000010ff617819 */ /* 0x000fe4000001162f */
[----:B------:R-:W-:Y:S01]  /*3240*/  PRMT R46, R115, 0x654, R12 ;  /* 0x00000654732e7816 */ /* 0x000fe2000000000c */
        /* <DEDUP_REMOVED lines=33> */
[----:B------:R-:W-:Y:S01]  /*3460*/  HADD2.F32 R46, -RZ, R13.H1_H1 ;  /* 0x3000000dff2e7230 */ /* 0x000fe20000004100 */
[----:B------:R-:W-:Y:S01]  /*3470*/  F2FP.SATFINITE.E4M3.F32.PACK_AB_MERGE_C R124, R121, R120, RZ ;  /* 0x00000078797c723e */ /* 0x000fe200048070ff */
[--C-:B------:R-:W-:Y:S02]  /*3480*/  HADD2.F32 R13, -RZ, R12.reuse.H0_H0 ;  /* 0x2000000cff0d7230 */ /* 0x100fe40000004100 */
[-C--:B------:R-:W-:Y:S01]  /*3490*/  FMUL.FTZ R119, R15, R96.reuse ;  /* 0x000000600f777220 */ /* 0x080fe20000410000 */
[----:B------:R-:W-:Y:S02]  /*34a0*/  HADD2.F32 R115, -RZ, R115.H0_H0 ;  /* 0x20000073ff737230 */ /* 0x000fe40000004100 */
[----:B------:R-:W-:Y:S01]  /*34b0*/  FMUL.FTZ R116, R46, R96 ;  /* 0x000000602e747220 */ /* 0x000fe20000410000 */
[----:B------:R-:W-:Y:S01]  /*34c0*/  HADD2.F32 R12, -RZ, R12.H1_H1 ;  /* 0x3000000cff0c7230 */ /* 0x000fe20000004100 */
[----:B------:R-:W-:Y:S01]  /*34d0*/  F2FP.SATFINITE.E4M3.F32.PACK_AB_MERGE_C R5, R5, R4, R124 ;  /* 0x000000040505723e */ /* 0x000fe2000480707c */
[----:B------:R-:W-:-:S02]  /*34e0*/  HADD2.F32 R47, -RZ, R114.H1_H1 ;  /* 0x30000072ff2f7230 */ /* 0x000fc40000004100 */
[----:B------:R-:W-:Y:S02]  /*34f0*/  HADD2.F32 R114, -RZ, R114.H0_H0 ;  /* 0x20000072ff727230 */ /* 0x000fe40000004100 */
[-C--:B------:R-:W-:Y:S01]  /*3500*/  FMUL.FTZ R96, R12, R115.reuse ;  /* 0x000000730c607220 */ /* 0x080fe20000410000 */
[----:B------:R-:W-:Y:S01]  /*3510*/  FMUL.FTZ R115, R13, R115 ;  /* 0x000000730d737220 */ /* 0x000fe20000410000 */
[-C--:B------:R-:W-:Y:S01]  /*3520*/  FFMA.FTZ R116, R15, R47.reuse, -R116 ;  /* 0x0000002f0f747223 */ /* 0x080fe20000010874 */
[----:B------:R-:W-:Y:S01]  /*3530*/  FFMA.FTZ R47, R46, R47, R119 ;  /* 0x0000002f2e2f7223 */ /* 0x000fe20000010077 */
[-C--:B------:R-:W-:Y:S01]  /*3540*/  FFMA.FTZ R118, R13, R114.reuse, -R96 ;  /* 0x000000720d767223 */ /* 0x080fe20000010860 */
[----:B------:R-:W-:Y:S01]  /*3550*/  FFMA.FTZ R119, R12, R114, R115 ;  /* 0x000000720c777223 */ /* 0x000fe20000010073 */
[----:B------:R-:W-:Y:S02]  /*3560*/  F2FP.F16.E4M3.UNPACK_B R13, R7.H1 ;  /* 0x00000007ff0d723e */ /* 0x000fe400030006ff */
        /* <DEDUP_REMOVED lines=45> */
.L_x_9101:
[----:B------:R-:W-:Y:S05]  /*3840*/  BSYNC B3 ;  /* 0x0000000000037941 */ /* 0x000fea0003800000 */
.L_x_9100:
[----:B0-----:R0:W-:Y:S02]  /*3850*/  ST.E.128 desc[UR60][R10.64], R4 ;  /* 0x000000040a007985 */ /* 0x0011e4000c101d3c */
.L_x_9099:
[----:B------:R-:W-:Y:S05]  /*3860*/  BSYNC B2 ;  /* 0x0000000000027941 */ /* 0x000fea0003800000 */
.L_x_9098:
        /* <DEDUP_REMOVED lines=9> */
[----:B------:R-:W-:Y:S02]  /*3900*/  SHF.R.U32.HI R46, RZ, 0x8, R45 ;  /* 0x00000008ff2e7819 */ /* 0x000fe4000001162d */
[----:B------:R-:W-:Y:S01]  /*3910*/  SHF.R.U32.HI R14, RZ, 0x18, R43 ;  /* 0x00000018ff0e7819 */ /* 0x000fe2000001162b */
[----:B------:R-:W-:Y:S01]  /*3920*/  IMAD.SHL.U32 R15, R15, 0x100, RZ ;  /* 0x000001000f0f7824 */ /* 0x000fe200078e00ff */
[----:B------:R-:W-:Y:S02]  /*3930*/  LOP3.LUT R13, R43, 0xff, RZ, 0xc0, !PT ;  /* 0x000000ff2b0d7812 */ /* 0x000fe400078ec0ff */
[----:B------:R-:W-:Y:S02]  /*3940*/  SHF.R.U32.HI R47, RZ, 0x18, R45 ;  /* 0x00000018ff2f7819 */ /* 0x000fe4000001162d */
[----:B------:R-:W-:-:S02]  /*3950*/  LOP3.LUT R12, R45, 0xff, RZ, 0xc0, !PT ;  /* 0x000000ff2d0c7812 */ /* 0x000fc400078ec0ff */
[----:B------:R-:W-:Y:S02]  /*3960*/  SHF.R.U32.HI R44, RZ, 0x10, R43 ;  /* 0x00000010ff2c7819 */ /* 0x000fe4000001162b */
[----:B------:R-:W-:Y:S01]  /*3970*/  PRMT R14, R14, 0x654, R13 ;  /* 0x000006540e0e7816 */ /* 0x000fe2000000000d */
[----:B------:R-:W-:Y:S01]  /*3980*/  IMAD.SHL.U32 R13, R46, 0x100, RZ ;  /* 0x000001002e0d7824 */ /* 0x000fe200078e00ff */
[----:B------:R-:W-:Y:S01]  /*3990*/  SHF.R.U32.HI R42, RZ, 0x10, R45 ;  /* 0x00000010ff2a7819 */ /* 0x000fe2000001162d */
[----:B------:R-:W-:Y:S01]  /*39a0*/  IMAD.U32 R44, R44, 0x10000, RZ ;  /* 0x000100002c2c7824 */ /* 0x000fe200078e00ff */
[----:B------:R-:W-:Y:S02]  /*39b0*/  PRMT R12, R47, 0x654, R12 ;  /* 0x000006542f0c7816 */ /* 0x000fe4000000000c */
[----:B------:R-:W-:Y:S01]  /*39c0*/  LOP3.LUT R15, R14, 0xff00, R15, 0xf8, !PT ;  /* 0x0000ff000e0f7812 */ /* 0x000fe200078ef80f */
[----:B------:R-:W-:Y:S01]  /*39d0*/  IMAD.U32 R14, R42, 0x10000, RZ ;  /* 0x000100002a0e7824 */ /* 0x000fe200078e00ff */
[----:B------:R-:W-:-:S02]  /*39e0*/  LOP3.LUT R13, R12, 0xff00, R13, 0xf8, !PT ;  /* 0x0000ff000c0d7812 */ /* 0x000fc400078ef80d */
[----:B------:R-:W-:Y:S02]  /*39f0*/  F2FP.F16.E4M3.UNPACK_B R42, R113.H1 ;  /* 0x00000071ff2a723e */ /* 0x000fe400030006ff */
[-C--:B0-----:R-:W-:Y:S02]  /*3a00*/  F2FP.F16.E4M3.UNPACK_B R12, R5.reuse ;  /* 0x00000005ff0c723e */ /* 0x081fe400020006ff */
[----:B------:R-:W-:Y:S01]  /*3a10*/  LOP3.LUT R46, R15, 0xff0000, R44, 0xf8, !PT ;  /* 0x00ff00000f2e7812 */ /* 0x000fe200078ef82c */
[----:B------:R-:W-:Y:S01]  /*3a20*/  HADD2.F32 R44, -RZ, R42.H0_H0 ;  /* 0x2000002aff2c7230 */ /* 0x000fe20000004100 */
[----:B------:R-:W-:Y:S01]  /*3a30*/  LOP3.LUT R43, R13, 0xff0000, R14, 0xf8, !PT ;  /* 0x00ff00000d2b7812 */ /* 0x000fe200078ef80e */
[----:B------:R-:W-:Y:S01]  /*3a40*/  HADD2.F32 R13, -RZ, R12.H1_H1 ;  /* 0x3000000cff0d7230 */ /* 0x000fe20000004100 */
[----:B------:R-:W-:Y:S01]  /*3a50*/  F2FP.F16.E4M3.UNPACK_B R15, R110.H1 ;  /* 0x0000006eff0f723e */ /* 0x000fe200030006ff */
[----:B------:R-:W-:Y:S01]  /*3a60*/  HADD2.F32 R45, -RZ, R42.H1_H1 ;  /* 0x3000002aff2d7230 */ /* 0x000fe20000004100 */
[----:B------:R-:W-:Y:S01]  /*3a70*/  F2FP.F16.E4M3.UNPACK_B R5, R5.H1 ;  /* 0x00000005ff05723e */ /* 0x000fe200030006ff */
[----:B------:R-:W-:-:S02]  /*3a80*/  HADD2.F32 R12, -RZ, R12.H0_H0 ;  /* 0x2000000cff0c7230 */ /* 0x000fc40000004100 */
[CC--:B------:R-:W-:Y:S01]  /*3a90*/  FMUL.FTZ R47, R13.reuse, R44.reuse ;  /* 0x0000002c0d2f7220 */ /* 0x0c0fe20000410000 */
[----:B------:R-:W-:Y:S01]  /*3aa0*/  HADD2.F32 R42, -RZ, R15.H0_H0 ;  /* 0x2000000fff2a7230 */ /* 0x000fe20000004100 */
[----:B------:R-:W-:Y:S01]  /*3ab0*/  F2FP.F16.E4M3.UNPACK_B R113, R113 ;  /* 0x00000071ff71723e */ /* 0x000fe200020006ff */
[--C-:B------:R-:W-:Y:S02]  /*3ac0*/  HADD2.F32 R14, -RZ, R5.reuse.H1_H1 ;  /* 0x30000005ff0e7230 */ /* 0x100fe40000004100 */
[C---:B------:R-:W-:Y:S01]  /*3ad0*/  FMUL.FTZ R44, R12.reuse, R44 ;  /* 0x0000002c0c2c7220 */ /* 0x040fe20000410000 */
[----:B------:R-:W-:Y:S02]  /*3ae0*/  HADD2.F32 R5, -RZ, R5.H0_H0 ;  /* 0x20000005ff057230 */ /* 0x000fe40000004100 */
[-C--:B------:R-:W-:Y:S01]  /*3af0*/  FFMA.FTZ R96, R12, R42.reuse, -R47 ;  /* 0x0000002a0c607223 */ /* 0x080fe2000001082f */
[----:B------:R-:W-:Y:S02]  /*3b00*/  HADD2.F32 R15, -RZ, R15.H1_H1 ;  /* 0x3000000fff0f7230 */ /* 0x000fe40000004100 */
[CC--:B------:R-:W-:Y:S01]  /*3b10*/  FMUL.FTZ R12, R14.reuse, R45.reuse ;  /* 0x0000002d0e0c7220 */ /* 0x0c0fe20000410000 */
[----:B------:R-:W-:Y:S01]  /*3b20*/  FFMA.FTZ R97, R13, R42, R44 ;  /* 0x0000002a0d617223 */ /* 0x000fe2000001002c */
[C---:B------:R-:W-:Y:S01]  /*3b30*/  FMUL.FTZ R45, R5.reuse, R45 ;  /* 0x0000002d052d7220 */ /* 0x040fe20000410000 */
[----:B------:R-:W-:Y:S01]  /*3b40*/  F2FP.F16.E4M3.UNPACK_B R110, R110 ;  /* 0x0000006eff6e723e */ /* 0x000fe200020006ff */
[-C--:B------:R-:W-:Y:S01]  /*3b50*/  FFMA.FTZ R102, R5, R15.reuse, -R12 ;  /* 0x0000000f05667223 */ /* 0x080fe2000001080c */
[-C--:B------:R-:W-:Y:S01]  /*3b60*/  F2FP.F16.E4M3.UNPACK_B R5, R4.reuse.H1 ;  /* 0x00000004ff05723e */ /* 0x080fe200030006ff */
[----:B------:R-:W-:Y:S01]  /*3b70*/  FFMA.FTZ R115, R14, R15, R45 ;  /* 0x0000000f0e737223 */ /* 0x000fe2000001002d */
[----:B------:R-:W-:Y:S01]  /*3b80*/  F2FP.F16.E4M3.UNPACK_B R4, R4 ;  /* 0x00000004ff04723e */ /* 0x000fe200020006ff */
[----:B------:R-:W-:-:S02]  /*3b90*/  HADD2.F32 R15, -RZ, R113.H1_H1 ;  /* 0x30000071ff0f7230 */ /* 0x000fc40000004100 */
[--C-:B------:R-:W-:Y:S01]  /*3ba0*/  HADD2.F32 R12, -RZ, R5.reuse.H0_H0 ;  /* 0x20000005ff0c7230 */ /* 0x100fe20000004100 */
[----:B------:R-:W-:Y:S01]  /*3bb0*/  F2FP.SATFINITE.E4M3.F32.PACK_AB_MERGE_C R115, R115, R102, RZ ;  /* 0x000000667373723e */ /* 0x000fe200048070ff */
[----:B------:R-:W-:Y:S02]  /*3bc0*/  HADD2.F32 R13, -RZ, R5.H1_H1 ;  /* 0x30000005ff0d7230 */ /* 0x000fe40000004100 */
[--C-:B------:R-:W-:Y:S02]  /*3bd0*/  HADD2.F32 R5, -RZ, R4.reuse.H0_H0 ;  /* 0x20000004ff057230 */ /* 0x100fe40000004100 */
[-C--:B------:R-:W-:Y:S01]  /*3be0*/  FMUL.FTZ R44, R12, R15.reuse ;  /* 0x0000000f0c2c7220 */ /* 0x080fe20000410000 */
[----:B------:R-:W-:Y:S02]  /*3bf0*/  HADD2.F32 R113, -RZ, R113.H0_H0 ;  /* 0x20000071ff717230 */ /* 0x000fe40000004100 */
[----:B------:R-:W-:Y:S01]  /*3c00*/  FMUL.FTZ R45, R13, R15 ;  /* 0x0000000f0d2d7220 */ /* 0x000fe20000410000 */
[----:B------:R-:W-:-:S02]  /*3c10*/  HADD2.F32 R4, -RZ, R4.H1_H1 ;  /* 0x30000004ff047230 */ /* 0x000fc40000004100 */
[--C-:B------:R-:W-:Y:S02]  /*3c20*/  HADD2.F32 R14, -RZ, R110.reuse.H1_H1 ;  /* 0x3000006eff0e7230 */ /* 0x100fe40000004100 */
        /* <DEDUP_REMOVED lines=11> */
[-C--:B------:R-:W-:Y:S01]  /*3ce0*/  F2FP.F16.E4M3.UNPACK_B R14, R43.reuse.H1 ;  /* 0x0000002bff0e723e */ /* 0x080fe200030006ff */
        /* <DEDUP_REMOVED lines=20> */
[----:B------:R-:W-:-:S02]  /*3e30*/  HADD2.F32 R5, -RZ, R7.H0_H0 ;  /* 0x20000007ff057230 */ /* 0x000fc40000004100 */
[----:B------:R-:W-:Y:S01]  /*3e40*/  HADD2.F32 R4, -RZ, R6.H0_H0 ;  /* 0x20000006ff047230 */ /* 0x000fe20000004100 */
[----:B------:R-:W-:Y:S01]  /*3e50*/  F2FP.SATFINITE.E4M3.F32.PACK_AB_MERGE_C R102, R102, R113, RZ ;  /* 0x000000716666723e */ /* 0x000fe200048070ff */
[----:B------:R-:W-:Y:S01]  /*3e60*/  HADD2.F32 R7, -RZ, R7.H1_H1 ;  /* 0x30000007ff077230 */ /* 0x000fe20000004100 */
[----:B------:R-:W-:Y:S01]  /*3e70*/  F2FP.SATFINITE.E4M3.F32.PACK_AB_MERGE_C R44, R44, R45, RZ ;  /* 0x0000002d2c2c723e */ /* 0x000fe200048070ff */
[----:B------:R-:W-:Y:S02]  /*3e80*/  HADD2.F32 R42, -RZ, R42.H0_H0 ;  /* 0x2000002aff2a7230 */ /* 0x000fe40000004100 */
[----:B------:R-:W-:Y:S02]  /*3e90*/  HADD2.F32 R6, -RZ, R6.H1_H1 ;  /* 0x30000006ff067230 */ /* 0x000fe40000004100 */
[----:B------:R-:W-:Y:S02]  /*3ea0*/  HADD2.F32 R13, -RZ, R46.H0_H0 ;  /* 0x2000002eff0d7230 */ /* 0x000fe40000004100 */
        /* <DEDUP_REMOVED lines=10> */
[----:B------:R-:W-:Y:S02]  /*3f50*/  F2FP.SATFINITE.E4M3.F32.PACK_AB_MERGE_C R5, R97, R96, R115 ;  /* 0x000000606105723e */ /* 0x000fe40004807073 */
[----:B------:R-:W-:-:S02]  /*3f60*/  F2FP.SATFINITE.E4M3.F32.PACK_AB_MERGE_C R4, R110, R47, R114 ;  /* 0x0000002f6e04723e */ /* 0x000fc40004807072 */
[----:B------:R-:W-:Y:S02]  /*3f70*/  F2FP.SATFINITE.E4M3.F32.PACK_AB_MERGE_C R6, R6, R15, R44 ;  /* 0x0000000f0606723e */ /* 0x000fe4000480702c */
[----:B------:R-:W-:-:S07]  /*3f80*/  F2FP.SATFINITE.E4M3.F32.PACK_AB_MERGE_C R7, R7, R12, R102 ;  /* 0x0000000c0707723e */ /* 0x000fce0004807066 */
.L_x_9103:
[----:B------:R-:W-:Y:S05]  /*3f90*/  BSYNC B2 ;  /* 0x0000000000027941 */ /* 0x000fea0003800000 */
.L_x_9102:
[----:B0-----:R0:W-:Y:S02]  /*3fa0*/  ST.E.128 desc[UR60][R10.64], R4 ;  /* 0x000000040a007985 */ /* 0x0011e4000c101d3c */
.L_x_9097:
[----:B------:R-:W-:Y:S05]  /*3fb0*/  BSYNC B1 ;  /* 0x0000000000017941 */ /* 0x000fea0003800000 */
.L_x_9096:
[----:B------:R-:W-:-:S03]  /*3fc0*/  UMOV UR4, 0xffffffff ;  /* 0xffffffff00047882 */ /* 0x000fc60000000000 */
[----:B------:R-:W-:Y:S05]  /*3fd0*/  BRA.DIV UR4, `(.L_x_9104) ;  /* 0x000002d204887947 */ /* 0x000fea000b800000 */
[----:B------:R0:W0:Y:S04]  /*3fe0*/  SHFL.IDX PT, R42, R100, 0x1, 0x1c1f ;  /* 0x003c1f00642a7f89 */ /* 0x00002800000e0000 */
[----:B----4-:R4:W0:Y:S02]  /*3ff0*/  SHFL.IDX PT, R14, R99, 0x1, 0x1c1f ;  /* 0x003c1f00630e7f89 */ /* 0x01082400000e0000 */
.L_x_9479:
        /* <DEDUP_REMOVED lines=12> */
[----:B------:R-:W-:Y:S01]  /*40c0*/  LOP3.LUT R12, R39, 0xff, RZ, 0xc0, !PT ;  /* 0x000000ff270c7812 */ /* 0x000fe200078ec0ff */
[----:B------:R-:W-:Y:S01]  /*40d0*/  IMAD.MOV.U32 R13, RZ, RZ, R6 ;  /* 0x000000ffff0d7224 */ /* 0x000fe200078e0006 */
[--C-:B------:R-:W-:Y:S02]  /*40e0*/  SHF.R.U32.HI R44, RZ, 0x8, R39.reuse ;  /* 0x00000008ff2c7819 */ /* 0x100fe40000011627 */
[----:B------:R-:W-:Y:S02]  /*40f0*/  SHF.R.U32.HI R40, RZ, 0x10, R39 ;  /* 0x00000010ff287819 */ /* 0x000fe40000011627 */
[--C-:B------:R-:W-:Y:S01]  /*4100*/  SHF.R.U32.HI R39, RZ, 0x8, R41.reuse ;  /* 0x00000008ff277819 */ /* 0x100fe20000011629 */
[----:B------:R-:W-:Y:S01]  /*4110*/  IMAD.SHL.U32 R7, R44, 0x100, RZ ;  /* 0x000001002c077824 */ /* 0x000fe200078e00ff */
[----:B------:R-:W-:-:S02]  /*4120*/  SHF.R.U32.HI R43, RZ, 0x18, R41 ;  /* 0x00000018ff2b7819 */ /* 0x000fc40000011629 */
[----:B------:R-:W-:Y:S01]  /*4130*/  LOP3.LUT R38, R41, 0xff, RZ, 0xc0, !PT ;  /* 0x000000ff29267812 */ /* 0x000fe200078ec0ff */
[----:B------:R-:W-:Y:S01]  /*4140*/  IMAD.SHL.U32 R39, R39, 0x100, RZ ;  /* 0x0000010027277824 */ /* 0x000fe200078e00ff */
[----:B------:R-:W-:Y:S02]  /*4150*/  SHF.R.U32.HI R41, RZ, 0x10, R41 ;  /* 0x00000010ff297819 */ /* 0x000fe40000011629 */
[----:B------:R-:W-:Y:S02]  /*4160*/  PRMT R12, R45, 0x654, R12 ;  /* 0x000006542d0c7816 */ /* 0x000fe4000000000c */
[----:B------:R-:W-:Y:S01]  /*4170*/  PRMT R38, R43, 0x654, R38 ;  /* 0x000006542b267816 */ /* 0x000fe20000000026 */
[----:B------:R-:W-:Y:S01]  /*4180*/  IMAD.U32 R41, R41, 0x10000, RZ ;  /* 0x0001000029297824 */ /* 0x000fe200078e00ff */
[----:B------:R-:W-:Y:S01]  /*4190*/  LOP3.LUT R7, R12, 0xff00, R7, 0xf8, !PT ;  /* 0x0000ff000c077812 */ /* 0x000fe200078ef807 */
[----:B------:R-:W-:Y:S01]  /*41a0*/  IMAD.U32 R12, R40, 0x10000, RZ ;  /* 0x00010000280c7824 */ /* 0x000fe200078e00ff */
[----:B------:R-:W-:-:S02]  /*41b0*/  LOP3.LUT R38, R38, 0xff00, R39, 0xf8, !PT ;  /* 0x0000ff0026267812 */ /* 0x000fc400078ef827 */
[----:B------:R-:W-:Y:S02]  /*41c0*/  F2FP.F16.E4M3.UNPACK_B R39, R112.H1 ;  /* 0x00000070ff27723e */ /* 0x000fe400030006ff */
        /* <DEDUP_REMOVED lines=8> */
[----:B------:R-:W-:-:S02]  /*4250*/  HADD2.F32 R6, -RZ, R6.H0_H0 ;  /* 0x20000006ff067230 */ /* 0x000fc40000004100 */
[CC--:B------:R-:W-:Y:S01]  /*4260*/  FMUL.FTZ R45, R7.reuse, R41.reuse ;  /* 0x00000029072d7220 */ /* 0x0c0fe20000410000 */
[--C-:B------:R-:W-:Y:S01]  /*4270*/  HADD2.F32 R39, -RZ, R38.reuse.H0_H0 ;  /* 0x20000026ff277230 */ /* 0x100fe20000004100 */
[----:B------:R-:W-:Y:S01]  /*4280*/  F2FP.F16.E4M3.UNPACK_B R112, R112 ;  /* 0x00000070ff70723e */ /* 0x000fe200020006ff */
[--C-:B------:R-:W-:Y:S02]  /*4290*/  HADD2.F32 R12, -RZ, R5.reuse.H1_H1 ;  /* 0x30000005ff0c7230 */ /* 0x100fe40000004100 */
[C---:B------:R-:W-:Y:S01]  /*42a0*/  FMUL.FTZ R46, R6.reuse, R41 ;  /* 0x00000029062e7220 */ /* 0x040fe20000410000 */
[----:B------:R-:W-:Y:S02]  /*42b0*/  HADD2.F32 R5, -RZ, R5.H0_H0 ;  /* 0x20000005ff057230 */ /* 0x000fe40000004100 */
[----:B------:R-:W-:Y:S01]  /*42c0*/  FFMA.FTZ R47, R6, R39, -R45 ;  /* 0x00000027062f7223 */ /* 0x000fe2000001082d */
[----:B------:R-:W-:Y:S02]  /*42d0*/  HADD2.F32 R38, -RZ, R38.H1_H1 ;  /* 0x30000026ff267230 */ /* 0x000fe40000004100 */
[C---:B------:R-:W-:Y:S01]  /*42e0*/  FMUL.FTZ R6, R12.reuse, R43 ;  /* 0x0000002b0c067220 */ /* 0x040fe20000410000 */
[----:B------:R-:W-:Y:S01]  /*42f0*/  FFMA.FTZ R96, R7, R39, R46 ;  /* 0x0000002707607223 */ /* 0x000fe2000001002e */
[C---:B------:R-:W-:Y:S01]  /*4300*/  FMUL.FTZ R41, R5.reuse, R43 ;  /* 0x0000002b05297220 */ /* 0x040fe20000410000 */
[----:B------:R-:W-:Y:S01]  /*4310*/  F2FP.F16.E4M3.UNPACK_B R111, R111 ;  /* 0x0000006fff6f723e */ /* 0x000fe200020006ff */
[----:B------:R-:W-:Y:S01]  /*4320*/  FFMA.FTZ R43, R5, R38, -R6 ;  /* 0x00000026052b7223 */ /* 0x000fe20000010806 */
[----:B------:R-:W-:Y:S01]  /*4330*/  F2FP.F16.E4M3.UNPACK_B R5, R4.H1 ;  /* 0x00000004ff05723e */ /* 0x000fe200030006ff */
[----:B---3--:R-:W-:Y:S01]  /*4340*/  FFMA.FTZ R102, R12, R38, R41 ;  /* 0x000000260c667223 */ /* 0x008fe20000010029 */
[----:B------:R-:W-:Y:S01]  /*4350*/  F2FP.F16.E4M3.UNPACK_B R4, R4 ;  /* 0x00000004ff04723e */ /* 0x000fe200020006ff */
[----:B------:R-:W-:-:S02]  /*4360*/  HADD2.F32 R38, -RZ, R112.H1_H1 ;  /* 0x30000070ff267230 */ /* 0x000fc40000004100 */
[--C-:B------:R-:W-:Y:S02]  /*4370*/  HADD2.F32 R6, -RZ, R5.reuse.H0_H0 ;  /* 0x20000005ff067230 */ /* 0x100fe40000004100 */
[----:B------:R-:W-:Y:S02]  /*4380*/  HADD2.F32 R7, -RZ, R5.H1_H1 ;  /* 0x30000005ff077230 */ /* 0x000fe40000004100 */
[----:B------:R-:W-:Y:S02]  /*4390*/  HADD2.F32 R5, -RZ, R4.H0_H0 ;  /* 0x20000004ff057230 */ /* 0x000fe40000004100 */
[-C--:B------:R-:W-:Y:S01]  /*43a0*/  FMUL.FTZ R46, R6, R38.reuse ;  /* 0x00000026062e7220 */ /* 0x080fe20000410000 */
[----:B------:R-:W-:Y:S02]  /*43b0*/  HADD2.F32 R112, -RZ, R112.H0_H0 ;  /* 0x20000070ff707230 */ /* 0x000fe40000004100 */
[----:B------:R-:W-:Y:S01]  /*43c0*/  FMUL.FTZ R41, R7, R38 ;  /* 0x0000002607297220 */ /* 0x000fe20000410000 */
[----:B------:R-:W-:-:S02]  /*43d0*/  HADD2.F32 R4, -RZ, R4.H1_H1 ;  /* 0x30000004ff047230 */ /* 0x000fc40000004100 */
[--C-:B------:R-:W-:Y:S02]  /*43e0*/  HADD2.F32 R12, -RZ, R111.reuse.H1_H1 ;  /* 0x3000006fff0c7230 */ /* 0x100fe40000004100 */
[-C--:B------:R-:W-:Y:S01]  /*43f0*/  FMUL.FTZ R39, R5, R112.reuse ;  /* 0x0000007005277220 */ /* 0x080fe20000410000 */
[----:B------:R-:W-:Y:S02]  /*4400*/  HADD2.F32 R111, -RZ, R111.H0_H0 ;  /* 0x2000006fff6f7230 */ /* 0x000fe40000004100 */
[----:B------:R-:W-:Y:S01]  /*4410*/  FMUL.FTZ R38, R4, R112 ;  /* 0x0000007004267220 */ /* 0x000fe20000410000 */
[----:B------:R-:W-:Y:S01]  /*4420*/  F2FP.SATFINITE.E4M3.F32.PACK_AB_MERGE_C R112, R102, R43, RZ ;  /* 0x0000002b6670723e */ /* 0x000fe200048070ff */
[-C--:B------:R-:W-:Y:S01]  /*4430*/  FFMA.FTZ R41, R6, R12.reuse, -R41 ;  /* 0x0000000c06297223 */ /* 0x080fe20000010829 */
[----:B------:R-:W-:Y:S01]  /*4440*/  FFMA.FTZ R12, R7, R12, R46 ;  /* 0x0000000c070c7223 */ /* 0x000fe2000001002e */
[-C--:B------:R-:W-:Y:S01]  /*4450*/  FFMA.FTZ R45, R5, R111.reuse, -R38 ;  /* 0x0000006f052d7223 */ /* 0x080fe20000010826 */
[----:B------:R-:W-:Y:S01]  /*4460*/  FFMA.FTZ R46, R4, R111, R39 ;  /* 0x0000006f042e7223 */ /* 0x000fe20000010027 */
[----:B------:R-:W-:-:S02]  /*4470*/  F2FP.F16.E4M3.UNPACK_B R5, R15.H1 ;  /* 0x0000000fff05723e */ /* 0x000fc400030006ff */
[----:B------:R-:W-:Y:S02]  /*4480*/  F2FP.F16.E4M3.UNPACK_B R39, R44.H1 ;  /* 0x0000002cff27723e */ /* 0x000fe400030006ff */
[----:B------:R-:W-:Y:S01]  /*4490*/  F2FP.SATFINITE.E4M3.F32.PACK_AB_MERGE_C R111, R12, R41, RZ ;  /* 0x000000290c6f723e */ /* 0x000fe200048070ff */
[----:B------:R-:W-:Y:S01]  /*44a0*/  HADD2.F32 R7, -RZ, R5.H1_H1 ;  /* 0x30000005ff077230 */ /* 0x000fe20000004100 */
        /* <DEDUP_REMOVED lines=23> */
[----:B------:R-:W-:Y:S01]  /*4620*/  FFMA.FTZ R110, R7, R38, R110 ;  /* 0x00000026076e7223 */ /* 0x000fe2000001006e */
[----:B------:R-:W-:Y:S02]  /*4630*/  HADD2.F32 R13, -RZ, R13.H1_H1 ;  /* 0x3000000dff0d7230 */ /* 0x000fe40000004100 */
[----:B------:R-:W-:Y:S01]  /*4640*/  HADD2.F32 R15, -RZ, R15.H1_H1 ;  /* 0x3000000fff0f7230 */ /* 0x000fe20000004100 */
[----:B------:R-:W-:Y:S01]  /*4650*/  F2FP.SATFINITE.E4M3.F32.PACK_AB_MERGE_C R43, R102, R43, RZ ;  /* 0x0000002b662b723e */ /* 0x000fe200048070ff */
[----:B------:R-:W-:-:S02]  /*4660*/  HADD2.F32 R6, -RZ, R39.H0_H0 ;  /* 0x20000027ff067230 */ /* 0x000fc40000004100 */
[-C--:B------:R-:W-:Y:S01]  /*4670*/  FMUL.FTZ R7, R13, R44.reuse ;  /* 0x0000002c0d077220 */ /* 0x080fe20000410000 */
[----:B------:R-:W-:Y:S02]  /*4680*/  HADD2.F32 R40, -RZ, R40.H0_H0 ;  /* 0x20000028ff287230 */ /* 0x000fe40000004100 */
[C---:B------:R-:W-:Y:S01]  /*4690*/  FMUL.FTZ R44, R4.reuse, R44 ;  /* 0x0000002c042c7220 */ /* 0x040fe20000410000 */
        /* <DEDUP_REMOVED lines=12> */
.L_x_9110:
[----:B------:R-:W-:Y:S05]  /*4760*/  BSYNC B3 ;  /* 0x0000000000037941 */ /* 0x000fea0003800000 */
.L_x_9109:
[----:B0-----:R0:W-:Y:S02]  /*4770*/  ST.E.128 desc[UR60][R10.64], R4 ;  /* 0x000000040a007985 */ /* 0x0011e4000c101d3c */
.L_x_9108:
[----:B------:R-:W-:Y:S05]  /*4780*/  BSYNC B2 ;  /* 0x0000000000027941 */ /* 0x000fea0003800000 */
.L_x_9107:
        /* <DEDUP_REMOVED lines=8> */
[--C-:B------:R-:W-:Y:S01]  /*4810*/  SHF.R.U32.HI R40, RZ, 0x10, R35.reuse ;  /* 0x00000010ff287819 */ /* 0x100fe20000011623 */
[----:B0-----:R-:W-:Y:S01]  /*4820*/  IMAD.MOV.U32 R13, RZ, RZ, R6 ;  /* 0x000000ffff0d7224 */ /* 0x001fe200078e0006 */
[----:B------:R-:W-:Y:S01]  /*4830*/  SHF.R.U32.HI R36, RZ, 0x8, R35 ;  /* 0x00000008ff247819 */ /* 0x000fe20000011623 */
[----:B------:R-:W-:Y:S01]  /*4840*/  IMAD.MOV.U32 R14, RZ, RZ, R7 ;  /* 0x000000ffff0e7224 */ /* 0x000fe200078e0007 */
[----:B------:R-:W-:Y:S02]  /*4850*/  LOP3.LUT R12, R35, 0xff, RZ, 0xc0, !PT ;  /* 0x000000ff230c7812 */ /* 0x000fe400078ec0ff */
[----:B------:R-:W-:Y:S01]  /*4860*/  SHF.R.U32.HI R39, RZ, 0x18, R35 ;  /* 0x00000018ff277819 */ /* 0x000fe20000011623 */
[----:B------:R-:W-:Y:S01]  /*4870*/  IMAD.SHL.U32 R6, R36, 0x100, RZ ;  /* 0x0000010024067824 */ /* 0x000fe200078e00ff */
[----:B------:R-:W-:Y:S02]  /*4880*/  SHF.R.U32.HI R35, RZ, 0x8, R37 ;  /* 0x00000008ff237819 */ /* 0x000fe40000011625 */
[----:B------:R-:W-:-:S02]  /*4890*/  LOP3.LUT R15, R37, 0xff, RZ, 0xc0, !PT ;  /* 0x000000ff250f7812 */ /* 0x000fc400078ec0ff */
[--C-:B------:R-:W-:Y:S02]  /*48a0*/  SHF.R.U32.HI R34, RZ, 0x18, R37.reuse ;  /* 0x00000018ff227819 */ /* 0x100fe40000011625 */
[----:B------:R-:W-:Y:S02]  /*48b0*/  SHF.R.U32.HI R38, RZ, 0x10, R37 ;  /* 0x00000010ff267819 */ /* 0x000fe40000011625 */
[----:B------:R-:W-:Y:S01]  /*48c0*/  PRMT R34, R34, 0x654, R15 ;  /* 0x0000065422227816 */ /* 0x000fe2000000000f */
[----:B------:R-:W-:Y:S01]  /*48d0*/  IMAD.SHL.U32 R15, R35, 0x100, RZ ;  /* 0x00000100230f7824 */ /* 0x000fe200078e00ff */
[----:B------:R-:W-:-:S04]  /*48e0*/  PRMT R7, R39, 0x654, R12 ;  /* 0x0000065427077816 */ /* 0x000fc8000000000c */
[----:B------:R-:W-:Y:S01]  /*48f0*/  LOP3.LUT R36, R34, 0xff00, R15, 0xf8, !PT ;  /* 0x0000ff0022247812 */ /* 0x000fe200078ef80f */
[----:B------:R-:W-:Y:S01]  /*4900*/  IMAD.U32 R15, R38, 0x10000, RZ ;  /* 0x00010000260f7824 */ /* 0x000fe200078e00ff */
[----:B------:R-:W-:Y:S01]  /*4910*/  LOP3.LUT R12, R7, 0xff00, R6, 0xf8, !PT ;  /* 0x0000ff00070c7812 */ /* 0x000fe200078ef806 */
[----:B------:R-:W-:Y:S01]  /*4920*/  IMAD.U32 R7, R40, 0x10000, RZ ;  /* 0x0001000028077824 */ /* 0x000fe200078e00ff */
[----:B------:R-:W-:Y:S02]  /*4930*/  F2FP.F16.E4M3.UNPACK_B R34, R109.H1 ;  /* 0x0000006dff22723e */ /* 0x000fe400030006ff */
[-C--:B------:R-:W-:Y:S02]  /*4940*/  F2FP.F16.E4M3.UNPACK_B R6, R5.reuse ;  /* 0x00000005ff06723e */ /* 0x080fe400020006ff */
        /* <DEDUP_REMOVED lines=86> */
[----:B------:R-:W-:Y:S01]  /*4eb0*/  F2FP.SATFINITE.E4M3.F32.PACK_AB_MERGE_C R5, R41, R40, R45 ;  /* 0x000000282905723e */ /* 0x000fe2000480702d */
[----:B------:R-:W-:Y:S01]  /*4ec0*/  IMAD.MOV.U32 R6, RZ, RZ, R36 ;  /* 0x000000ffff067224 */ /* 0x000fe200078e0024 */
[----:B------:R-:W-:-:S07]  /*4ed0*/  F2FP.SATFINITE.E4M3.F32.PACK_AB_MERGE_C R4, R108, R39, R44 ;  /* 0x000000276c04723e */ /* 0x000fce000480702c */
.L_x_9112:
[----:B------:R-:W-:Y:S05]  /*4ee0*/  BSYNC B2 ;  /* 0x0000000000027941 */ /* 0x000fea0003800000 */
.L_x_9111:
[----:B0-----:R0:W-:Y:S02]  /*4ef0*/  ST.E.128 desc[UR60][R10.64], R4 ;  /* 0x000000040a007985 */ /* 0x0011e4000c101d3c */
.L_x_9106:
[----:B------:R-:W-:Y:S05]  /*4f00*/  BSYNC B1 ;  /* 0x0000000000017941 */ /* 0x000fea0003800000 */
.L_x_9105:
[----:B------:R-:W-:-:S03]  /*4f10*/  UMOV UR4, 0xffffffff ;  /* 0xffffffff00047882 */ /* 0x000fc60000000000 */
[----:B------:R-:W-:Y:S05]  /*4f20*/  BRA.DIV UR4, `(.L_x_9113) ;  /* 0x000002c204fc7947 */ /* 0x000fea000b800000 */
[----:B0-2---:R-:W0:Y:S04]  /*4f30*/  SHFL.IDX PT, R100, R100, 0x2, 0x1c1f ;  /* 0x005c1f0064647f89 */ /* 0x005e2800000e0000 */
[----:B------:R2:W0:Y:S02]  /*4f40*/  SHFL.IDX PT, R14, R99, 0x2, 0x1c1f ;  /* 0x005c1f00630e7f89 */ /* 0x00042400000e0000 */
.L_x_9483:
[----:B------:R-:W-:Y:S05]  /*4f50*/  @P4 BRA `(.L_x_9114) ;  /* 0x0000004400f44947 */ /* 0x000fea0003800000 */
[----:B------:R-:W-:Y:S04]  /*4f60*/  BSSY B1, `(.L_x_9115) ;  /* 0x0000076000017945 */ /* 0x000fe80003800000 */
[----:B------:R-:W-:Y:S05]  /*4f70*/  @P1 BRA `(.L_x_9116) ;  /* 0x0000000400d01947 */ /* 0x000fea0003800000 */
[----:B------:R1:W1:Y:S01]  /*4f80*/  LDS.128 R4, [R90+0x1c400] ;  /* 0x01c400005a047984 */ /* 0x0002620000000c00 */
[----:B0-----:R-:W-:Y:S01]  /*4f90*/  IADD3 R10, P2, R18, R14, RZ ;  /* 0x0000000e120a7210 */ /* 0x001fe20007f5e0ff */
[----:B------:R-:W-:Y:S04]  /*4fa0*/  BSSY B2, `(.L_x_9117) ;  /* 0x0000070000027945 */ /* 0x000fe80003800000 */
[----:B------:R-:W-:Y:S01]  /*4fb0*/  IMAD.X R11, R100, 0x1, R19, P2 ;  /* 0x00000001640b7824 */ /* 0x000fe200010e0613 */
[----:B------:R-:W-:-:S13]  /*4fc0*/  ISETP.GE.AND P2, PT, R188, R101, PT ;  /* 0x00000065bc00720c */ /* 0x000fda0003f46270 */
[----:B------:R-:W-:Y:S05]  /*4fd0*/  @P2 BRA `(.L_x_9118) ;  /* 0x0000000400b02947 */ /* 0x000fea0003800000 */
[--C-:B------:R-:W-:Y:S01]  /*4fe0*/  SHF.R.U32.HI R37, RZ, 0x10, R31.reuse ;  /* 0x00000010ff257819 */ /* 0x100fe2000001161f */
[----:B-1----:R-:W-:Y:S01]  /*4ff0*/  IMAD.MOV.U32 R13, RZ, RZ, R6 ;  /* 0x000000ffff0d7224 */ /* 0x002fe200078e0006 */
        /* <DEDUP_REMOVED lines=26> */
[C---:B------:R-:W-:Y:S01]  /*51a0*/  FMUL.FTZ R37, R7.reuse, R33 ;  /* 0x0000002107257220 */ /* 0x040fe20000410000 */
[--C-:B------:R-:W-:Y:S01]  /*51b0*/  HADD2.F32 R31, -RZ, R30.reuse.H0_H0 ;  /* 0x2000001eff1f7230 */ /* 0x100fe20000004100 */
        /* <DEDUP_REMOVED lines=10> */
[----:B------:R-:W-:Y:S01]  /*5260*/  FFMA.FTZ R33, R5, R30, -R6 ;  /* 0x0000001e05217223 */ /* 0x000fe20000010806 */
[----:B------:R-:W-:Y:S01]  /*5270*/  F2FP.F16.E4M3.UNPACK_B R5, R4.H1 ;  /* 0x00000004ff05723e */ /* 0x000fe200030006ff */
        /* <DEDUP_REMOVED lines=24> */
[----:B------:R-:W-:Y:S01]  /*5400*/  F2FP.F16.E4M3.UNPACK_B R31, R35.H1 ;  /* 0x00000023ff1f723e */ /* 0x000fe200030006ff */
[----:B------:R-:W-:Y:S01]  /*5410*/  HADD2.F32 R12, -RZ, R12.H0_H0 ;  /* 0x2000000cff0c7230 */ /* 0x000fe20000004100 */
        /* <DEDUP_REMOVED lines=17> */
[----:B------:R-:W-:Y:S01]  /*5530*/  FFMA.FTZ R42, R7, R30, R40 ;  /* 0x0000001e072a7223 */ /* 0x000fe20000010028 */
[-C--:B------:R-:W-:Y:S01]  /*5540*/  FFMA.FTZ R39, R4, R6.reuse, -R39 ;  /* 0x0000000604277223 */ /* 0x080fe20000010827 */
[----:B------:R-:W-:Y:S02]  /*5550*/  HADD2.F32 R4, -RZ, R13.H0_H0 ;  /* 0x2000000dff047230 */ /* 0x000fe40000004100 */
[----:B------:R-:W-:Y:S01]  /*5560*/  FFMA.FTZ R34, R5, R6, R34 ;  /* 0x0000000605227223 */ /* 0x000fe20000010022 */
[--C-:B------:R-:W-:Y:S01]  /*5570*/  HADD2.F32 R5, -RZ, R15.reuse.H0_H0 ;  /* 0x2000000fff057230 */ /* 0x100fe20000004100 */
[----:B------:R-:W-:Y:S01]  /*5580*/  F2FP.SATFINITE.E4M3.F32.PACK_AB_MERGE_C R41, R42, R41, RZ ;  /* 0x000000292a29723e */ /* 0x000fe200048070ff */
[----:B------:R-:W-:Y:S02]  /*5590*/  HADD2.F32 R15, -RZ, R15.H1_H1 ;  /* 0x3000000fff0f7230 */ /* 0x000fe40000004100 */
[----:B------:R-:W-:Y:S01]  /*55a0*/  HADD2.F32 R6, -RZ, R31.H0_H0 ;  /* 0x2000001fff067230 */ /* 0x000fe20000004100 */
[----:B------:R-:W-:Y:S01]  /*55b0*/  F2FP.SATFINITE.E4M3.F32.PACK_AB_MERGE_C R34, R34, R39, RZ ;  /* 0x000000272222723e */ /* 0x000fe200048070ff */
[----:B------:R-:W-:-:S02]  /*55c0*/  HADD2.F32 R13, -RZ, R13.H1_H1 ;  /* 0x3000000dff0d7230 */ /* 0x000fc40000004100 */
[----:B------:R-:W-:Y:S02]  /*55d0*/  HADD2.F32 R32, -RZ, R32.H0_H0 ;  /* 0x20000020ff207230 */ /* 0x000fe40000004100 */
[-C--:B------:R-:W-:Y:S01]  /*55e0*/  FMUL.FTZ R30, R15, R6.reuse ;  /* 0x000000060f1e7220 */ /* 0x080fe20000410000 */
[----:B------:R-:W-:Y:S01]  /*55f0*/  FMUL.FTZ R40, R5, R6 ;  /* 0x0000000605287220 */ /* 0x000fe20000410000 */
        /* <DEDUP_REMOVED lines=10> */
.L_x_9118:
[----:B------:R-:W-:Y:S05]  /*56a0*/  BSYNC B2 ;  /* 0x0000000000027941 */ /* 0x000fea0003800000 */
.L_x_9117:
[----:B-1----:R0:W-:Y:S02]  /*56b0*/  ST.E.128 desc[UR60][R10.64], R4 ;  /* 0x000000040a007985 */ /* 0x0021e4000c101d3c */
.L_x_9116:
[----:B------:R-:W-:Y:S05]  /*56c0*/  BSYNC B1 ;  /* 0x0000000000017941 */ /* 0x000fea0003800000 */
.L_x_9115:
        /* <DEDUP_REMOVED lines=11> */
[--C-:B------:R-:W-:Y:S01]  /*5780*/  SHF.R.U32.HI R31, RZ, 0x18, R9.reuse ;  /* 0x00000018ff1f7819 */ /* 0x100fe20000011609 */
[----:B------:R-:W-:Y:S01]  /*5790*/  IMAD.SHL.U32 R7, R30, 0x100, RZ ;  /* 0x000001001e077824 */ /* 0x000fe200078e00ff */
[----:B------:R-:W-:Y:S02]  /*57a0*/  LOP3.LUT R8, R9, 0xff, RZ, 0xc0, !PT ;  /* 0x000000ff09087812 */ /* 0x000fe400078ec0ff */
[----:B------:R-:W-:Y:S01]  /*57b0*/  SHF.R.U32.HI R13, RZ, 0x10, R9 ;  /* 0x00000010ff0d7819 */ /* 0x000fe20000011609 */
[----:B------:R-:W-:Y:S01]  /*57c0*/  IMAD.MOV.U32 R9, RZ, RZ, R6 ;  /* 0x000000ffff097224 */ /* 0x000fe200078e0006 */
[----:B------:R-:W-:Y:S01]  /*57d0*/  SHF.R.U32.HI R28, RZ, 0x10, R29 ;  /* 0x00000010ff1c7819 */ /* 0x000fe2000001161d */
[----:B------:R-:W-:Y:S01]  /*57e0*/  IMAD.SHL.U32 R6, R12, 0x100, RZ ;  /* 0x000001000c067824 */ /* 0x000fe200078e00ff */
[----:B------:R-:W-:-:S02]  /*57f0*/  PRMT R8, R31, 0x654, R8 ;  /* 0x000006541f087816 */ /* 0x000fc40000000008 */
[----:B------:R-:W-:Y:S01]  /*5800*/  LOP3.LUT R11, R29, 0xff0000ff, RZ, 0xc0, !PT ;  /* 0xff0000ff1d0b7812 */ /* 0x000fe200078ec0ff */
[----:B------:R-:W-:Y:S01]  /*5810*/  IMAD.U32 R28, R28, 0x10000, RZ ;  /* 0x000100001c1c7824 */ /* 0x000fe200078e00ff */
[----:B------:R-:W-:Y:S01]  /*5820*/  LOP3.LUT R7, R8, 0xff00, R7, 0xf8, !PT ;  /* 0x0000ff0008077812 */ /* 0x000fe200078ef807 */
[----:B------:R-:W-:Y:S01]  /*5830*/  IMAD.U32 R8, R13, 0x10000, RZ ;  /* 0x000100000d087824 */ /* 0x000fe200078e00ff */
[----:B------:R-:W-:Y:S02]  /*5840*/  LOP3.LUT R11, R11, 0xff00, R6, 0xf8, !PT ;  /* 0x0000ff000b0b7812 */ /* 0x000fe400078ef806 */
[----:B------:R-:W-:Y:S02]  /*5850*/  F2FP.F16.E4M3.UNPACK_B R12, R105.H1 ;  /* 0x00000069ff0c723e */ /* 0x000fe400030006ff */
[----:B------:R-:W-:Y:S02]  /*5860*/  F2FP.F16.E4M3.UNPACK_B R6, R5 ;  /* 0x00000005ff06723e */ /* 0x000fe400020006ff */
        /* <DEDUP_REMOVED lines=89> */
.L_x_9120:
[----:B------:R-:W-:Y:S05]  /*5e00*/  BSYNC B1 ;  /* 0x0000000000017941 */ /* 0x000fea0003800000 */
.L_x_9119:
[----:B0-----:R0:W-:Y:S01]  /*5e10*/  ST.E.128 desc[UR60][R14.64], R4 ;  /* 0x000000040e007985 */ /* 0x0011e2000c101d3c */
[----:B------:R-:W-:Y:S05]  /*5e20*/  BRA `(.L_x_9114) ;  /* 0x0000003800407947 */ /* 0x000fea0003800000 */
.L_x_9085:
        /* <DEDUP_REMOVED lines=31> */
[----:B0-----:R-:W-:-:S05]  /*6020*/  @!P3 IADD3 R14, P5, R9, R14, RZ ;  /* 0x0000000e090eb210 */ /* 0x001fca0007fbe0ff */
[----:B------:R-:W-:Y:S02]  /*6030*/  @!P3 IMAD.X R15, R8, 0x1, R15, P5 ;  /* 0x00000001080fb824 */ /* 0x000fe400028e060f */
        /* <DEDUP_REMOVED lines=20> */
[----:B------:R-:W-:Y:S01]  /*6180*/  ISETP.GE.AND P2, PT, R18, R101, PT ;  /* 0x000000651200720c */ /* 0x000fe20003f46270 */
[----:B--2---:R-:W-:Y:S02]  /*6190*/  IMAD.MOV.U32 R116, RZ, RZ, R30 ;  /* 0x000000ffff747224 */ /* 0x004fe400078e001e */
[----:B------:R-:W-:Y:S02]  /*61a0*/  IMAD.MOV.U32 R118, RZ, RZ, R28 ;  /* 0x000000ffff767224 */ /* 0x000fe400078e001c */
[----:B---3--:R-:W-:Y:S02]  /*61b0*/  IMAD.MOV.U32 R112, RZ, RZ, R38 ;  /* 0x000000ffff707224 */ /* 0x008fe400078e0026 */
[----:B------:R-:W-:-:S02]  /*61c0*/  IMAD.MOV.U32 R113, RZ, RZ, R36 ;  /* 0x000000ffff717224 */ /* 0x000fc400078e0024 */
[----:B----4-:R-:W-:Y:S02]  /*61d0*/  IMAD.MOV.U32 R103, RZ, RZ, R42 ;  /* 0x000000ffff677224 */ /* 0x010fe400078e002a */
[----:B------:R-:W-:Y:S02]  /*61e0*/  IMAD.MOV.U32 R105, RZ, RZ, R40 ;  /* 0x000000ffff697224 */ /* 0x000fe400078e0028 */
[----:B-----5:R-:W-:Y:S02]  /*61f0*/  IMAD.MOV.U32 R106, RZ, RZ, R46 ;  /* 0x000000ffff6a7224 */ /* 0x020fe400078e002e */
[----:B------:R-:W-:Y:S02]  /*6200*/  IMAD.MOV.U32 R107, RZ, RZ, R44 ;  /* 0x000000ffff6b7224 */ /* 0x000fe400078e002c */
[----:B------:R-:W-:Y:S02]  /*6210*/  IMAD.MOV.U32 R115, RZ, RZ, R6 ;  /* 0x000000ffff737224 */ /* 0x000fe400078e0006 */
[----:B------:R-:W-:-:S02]  /*6220*/  IMAD.MOV.U32 R117, RZ, RZ, R4 ;  /* 0x000000ffff757224 */ /* 0x000fc400078e0004 */
[----:B------:R-:W-:Y:S02]  /*6230*/  IMAD.MOV.U32 R108, RZ, RZ, R34 ;  /* 0x000000ffff6c7224 */ /* 0x000fe400078e0022 */
[----:B------:R-:W-:Y:S01]  /*6240*/  IMAD.MOV.U32 R110, RZ, RZ, R32 ;  /* 0x000000ffff6e7224 */ /* 0x000fe200078e0020 */
[----:B------:R-:W-:Y:S06]  /*6250*/  @!P5 BRA `(.L_x_9121) ;  /* 0x000000000004d947 */ /* 0x000fec0003800000 */
[----:B------:R-:W-:Y:S01]  /*6260*/  BPT.TRAP 0x1 ;  /* 0x000000040000795c */ /* 0x000fe20000300000 */
.L_x_9121:
[----:B------:R-:W-:Y:S01]  /*6270*/  IMAD R86, R191, 0x8, R17 ;  /* 0x00000008bf567824 */ /* 0x000fe200078e0211 */
[----:B------:R-:W-:Y:S01]  /*6280*/  SHF.L.U32 R98, R201, 0x1f, RZ ;  /* 0x0000001fc9627819 */ /* 0x000fe200000006ff */
[----:B------:R-:W0:Y:S01]  /*6290*/  LDC R109, c[0x0][0x2f4] ;  /* 0x0000bd00ff6d7b82 */ /* 0x000e220000000800 */
[----:B------:R-:W-:Y:S02]  /*62a0*/  BSSY B1, `(.L_x_9122) ;  /* 0x0000003000017945 */ /* 0x000fe40003800000 */
[----:B------:R-:W1:Y:S02]  /*62b0*/  SYNCS.PHASECHK.TRANS64.TRYWAIT P3, [R86+URZ+0x22890], R98 ;  /* 0x02289062560075a7 */ /* 0x000e64000806017f */
[----:B-1----:R-:W-:Y:S05]  /*62c0*/  @!P3 BRA `(.L_x_9123) ;  /* 0x000002b0005cb947 */ /* 0x002fea0003800000 */
.L_x_9484:
[----:B------:R-:W-:Y:S05]  /*62d0*/  BSYNC B1 ;  /* 0x0000000000017941 */ /* 0x000fea0003800000 */
.L_x_9122:
[----:B------:R-:W-:Y:S01]  /*62e0*/  UMOV UR4, 0xffffffff ;  /* 0xffffffff00047882 */ /* 0x000fe20000000000 */
[----:B0-----:R-:W-:Y:S02]  /*62f0*/  IMAD.IADD R111, R109, 0x1, -R70 ;  /* 0x000000016d6f7824 */ /* 0x001fe400078e0a46 */
[----:B------:R-:W-:Y:S05]  /*6300*/  BRA.DIV UR4, `(.L_x_9124) ;  /* 0x000002b204607947 */ /* 0x000fea000b800000 */
[----:B------:R0:W2:Y:S04]  /*6310*/  SHFL.IDX PT, R102, R100, RZ, 0x1c1f ;  /* 0x001c1fff64667589 */ /* 0x0000a800000e0000 */
[----:B------:R0:W3:Y:S02]  /*6320*/  SHFL.IDX PT, R101, R99, RZ, 0x1c1f ;  /* 0x001c1fff63657589 */ /* 0x0000e400000e0000 */
.L_x_9488:
        /* <DEDUP_REMOVED lines=32> */
[----:B------:R-:W-:Y:S02]  /*6530*/  SHF.R.U32.HI R121, RZ, 0x10, R29 ;  /* 0x00000010ff797819 */ /* 0x000fe4000001161d */
[----:B------:R-:W-:Y:S01]  /*6540*/  SHF.R.U32.HI R126, RZ, 0x10, R5 ;  /* 0x00000010ff7e7819 */ /* 0x000fe20000011605 */
[----:B------:R-:W-:Y:S01]  /*6550*/  IMAD.SHL.U32 R5, R128, 0x100, RZ ;  /* 0x0000010080057824 */ /* 0x000fe200078e00ff */
[----:B------:R-:W-:-:S02]  /*6560*/  SHF.R.U32.HI R30, RZ, 0x18, R31 ;  /* 0x00000018ff1e7819 */ /* 0x000fc4000001161f */
[----:B------:R-:W-:Y:S02]  /*6570*/  LOP3.LUT R29, R31, 0xff, RZ, 0xc0, !PT ;  /* 0x000000ff1f1d7812 */ /* 0x000fe400078ec0ff */
[--C-:B------:R-:W-:Y:S02]  /*6580*/  SHF.R.U32.HI R119, RZ, 0x8, R31.reuse ;  /* 0x00000008ff777819 */ /* 0x100fe4000001161f */
[----:B------:R-:W-:Y:S01]  /*6590*/  SHF.R.U32.HI R124, RZ, 0x10, R31 ;  /* 0x00000010ff7c7819 */ /* 0x000fe2000001161f */
[----:B---3--:R-:W-:Y:S01]  /*65a0*/  IMAD.MOV.U32 R31, RZ, RZ, R12 ;  /* 0x000000ffff1f7224 */ /* 0x008fe200078e000c */
[----:B------:R-:W-:Y:S01]  /*65b0*/  PRMT R4, R129, 0x654, R4 ;  /* 0x0000065481047816 */ /* 0x000fe20000000004 */
[----:B------:R-:W-:Y:S01]  /*65c0*/  IMAD.SHL.U32 R119, R119, 0x100, RZ ;  /* 0x0000010077777824 */ /* 0x000fe200078e00ff */
[----:B------:R-:W-:Y:S01]  /*65d0*/  PRMT R12, R30, 0x654, R29 ;  /* 0x000006541e0c7816 */ /* 0x000fe2000000001d */
[----:B------:R-:W-:Y:S01]  /*65e0*/  IMAD.SHL.U32 R29, R120, 0x100, RZ ;  /* 0x00000100781d7824 */ /* 0x000fe200078e00ff */
[----:B------:R-:W-:Y:S01]  /*65f0*/  PRMT R8, R122, 0x654, R7 ;  /* 0x000006547a087816 */ /* 0x000fe20000000007 */
[----:B------:R-:W-:Y:S01]  /*6600*/  IMAD.SHL.U32 R7, R123, 0x100, RZ ;  /* 0x000001007b077824 */ /* 0x000fe200078e00ff */
[----:B------:R-:W-:Y:S01]  /*6610*/  LOP3.LUT R4, R4, 0xff00, R5, 0xf8, !PT ;  /* 0x0000ff0004047812 */ /* 0x000fe200078ef805 */
[----:B------:R-:W-:Y:S01]  /*6620*/  IMAD.U32 R5, R126, 0x10000, RZ ;  /* 0x000100007e057824 */ /* 0x000fe200078e00ff */
[----:B------:R-:W-:Y:S01]  /*6630*/  PRMT R6, R127, 0x654, R6 ;  /* 0x000006547f067816 */ /* 0x000fe20000000006 */
[----:B------:R-:W-:Y:S01]  /*6640*/  IMAD.U32 R124, R124, 0x10000, RZ ;  /* 0x000100007c7c7824 */ /* 0x000fe200078e00ff */
[----:B------:R-:W-:-:S02]  /*6650*/  LOP3.LUT R120, R8, 0xff00, R29, 0xf8, !PT ;  /* 0x0000ff0008787812 */ /* 0x000fc400078ef81d */
[----:B------:R-:W-:Y:S02]  /*6660*/  LOP3.LUT R123, R12, 0xff00, R119, 0xf8, !PT ;  /* 0x0000ff000c7b7812 */ /* 0x000fe400078ef877 */
[----:B------:R-:W-:Y:S02]  /*6670*/  LOP3.LUT R7, R6, 0xff00, R7, 0xf8, !PT ;  /* 0x0000ff0006077812 */ /* 0x000fe400078ef807 */
[----:B------:R-:W-:Y:S02]  /*6680*/  F2FP.F16.E4M3.UNPACK_B R122, R118.H1 ;  /* 0x00000076ff7a723e */ /* 0x000fe400030006ff */
[----:B------:R-:W-:Y:S02]  /*6690*/  F2FP.F16.E4M3.UNPACK_B R119, R31.H1 ;  /* 0x0000001fff77723e */ /* 0x000fe400030006ff */
[-C--:B------:R-:W-:Y:S02]  /*66a0*/  F2FP.F16.E4M3.UNPACK_B R29, R28.reuse.H1 ;  /* 0x0000001cff1d723e */ /* 0x080fe400030006ff */
[----:B------:R-:W-:Y:S01]  /*66b0*/  LOP3.LUT R6, R4, 0xff0000, R5, 0xf8, !PT ;  /* 0x00ff000004067812 */ /* 0x000fe200078ef805 */
[----:B------:R-:W-:Y:S01]  /*66c0*/  IMAD.U32 R4, R125, 0x10000, RZ ;  /* 0x000100007d047824 */ /* 0x000fe200078e00ff */
[----:B------:R-:W-:Y:S01]  /*66d0*/  F2FP.F16.E4M3.UNPACK_B R30, R117.H1 ;  /* 0x00000075ff1e723e */ /* 0x000fe200030006ff */
[----:B------:R-:W-:Y:S01]  /*66e0*/  HADD2.F32 R5, -RZ, R122.H0_H0 ;  /* 0x2000007aff057230 */ /* 0x000fe20000004100 */
[----:B------:R-:W-:Y:S01]  /*66f0*/  F2FP.F16.E4M3.UNPACK_B R28, R28 ;  /* 0x0000001cff1c723e */ /* 0x000fe200020006ff */
[----:B------:R-:W-:Y:S01]  /*6700*/  HADD2.F32 R12, -RZ, R119.H0_H0 ;  /* 0x20000077ff0c7230 */ /* 0x000fe20000004100 */
[----:B------:R-:W-:Y:S01]  /*6710*/  LOP3.LUT R4, R7, 0xff0000, R4, 0xf8, !PT ;  /* 0x00ff000007047812 */ /* 0x000fe200078ef804 */
[----:B------:R-:W-:Y:S01]  /*6720*/  HADD2.F32 R8, -RZ, R29.H0_H0 ;  /* 0x2000001dff087230 */ /* 0x000fe20000004100 */
[----:B------:R-:W-:Y:S01]  /*6730*/  F2FP.F16.E4M3.UNPACK_B R31, R31 ;  /* 0x0000001fff1f723e */ /* 0x000fe200020006ff */
[----:B------:R-:W-:-:S02]  /*6740*/  IMAD.U32 R7, R121, 0x10000, RZ ;  /* 0x0001000079077824 */ /* 0x000fc400078e00ff */
[-C--:B------:R-:W-:Y:S01]  /*6750*/  FMUL.FTZ R125, R12, R5.reuse ;  /* 0x000000050c7d7220 */ /* 0x080fe20000410000 */
[----:B------:R-:W-:Y:S02]  /*6760*/  HADD2.F32 R121, -RZ, R30.H0_H0 ;  /* 0x2000001eff797230 */ /* 0x000fe40000004100 */
[----:B------:R-:W-:Y:S01]  /*6770*/  FMUL.FTZ R127, R8, R5 ;  /* 0x00000005087f7220 */ /* 0x000fe20000410000 */
[----:B------:R-:W-:Y:S01]  /*6780*/  LOP3.LUT R5, R123, 0xff0000, R124, 0xf8, !PT ;  /* 0x00ff00007b057812 */ /* 0x000fe200078ef87c */
[----:B------:R-:W-:Y:S01]  /*6790*/  HADD2.F32 R123, -RZ, R122.H1_H1 ;  /* 0x3000007aff7b7230 */ /* 0x000fe20000004100 */
[----:B------:R-:W-:Y:S01]  /*67a0*/  LOP3.LUT R7, R120, 0xff0000, R7, 0xf8, !PT ;  /* 0x00ff000078077812 */ /* 0x000fe200078ef807 */
[-C--:B------:R-:W-:Y:S01]  /*67b0*/  FFMA.FTZ R8, R8, R121.reuse, -R125 ;  /* 0x0000007908087223 */ /* 0x080fe2000001087d */
[----:B------:R-:W-:Y:S01]  /*67c0*/  FFMA.FTZ R12, R12, R121, R127 ;  /* 0x000000790c0c7223 */ /* 0x000fe2000001007f */
[----:B------:R-:W-:Y:S01]  /*67d0*/  HADD2.F32 R120, -RZ, R30.H1_H1 ;  /* 0x3000001eff787230 */ /* 0x000fe20000004100 */
[----:B------:R-:W-:Y:S01]  /*67e0*/  F2FP.F16.E4M3.UNPACK_B R121, R118 ;  /* 0x00000076ff79723e */ /* 0x000fe200020006ff */
[----:B------:R-:W-:Y:S01]  /*67f0*/  HADD2.F32 R119, -RZ, R119.H1_H1 ;  /* 0x30000077ff777230 */ /* 0x000fe20000004100 */
[----:B------:R-:W-:Y:S01]  /*6800*/  F2FP.F16.E4M3.UNPACK_B R118, R117 ;  /* 0x00000075ff76723e */ /* 0x000fe200020006ff */
[----:B------:R-:W-:-:S02]  /*6810*/  HADD2.F32 R30, -RZ, R29.H1_H1 ;  /* 0x3000001dff1e7230 */ /* 0x000fc40000004100 */
[----:B------:R-:W-:Y:S02]  /*6820*/  HADD2.F32 R122, -RZ, R121.H0_H0 ;  /* 0x20000079ff7a7230 */ /* 0x000fe40000004100 */
[CC--:B------:R-:W-:Y:S01]  /*6830*/  FMUL.FTZ R125, R119.reuse, R123.reuse ;  /* 0x0000007b777d7220 */ /* 0x0c0fe20000410000 */
[----:B------:R-:W-:Y:S02]  /*6840*/  HADD2.F32 R29, -RZ, R28.H0_H0 ;  /* 0x2000001cff1d7230 */ /* 0x000fe40000004100 */
[C---:B------:R-:W-:Y:S01]  /*6850*/  FMUL.FTZ R124, R30.reuse, R123 ;  /* 0x0000007b1e7c7220 */ /* 0x040fe20000410000 */
[----:B------:R-:W-:Y:S02]  /*6860*/  HADD2.F32 R117, -RZ, R31.H0_H0 ;  /* 0x2000001fff757230 */ /* 0x000fe40000004100 */
[-C--:B------:R-:W-:Y:S01]  /*6870*/  FFMA.FTZ R125, R30, R120.reuse, -R125 ;  /* 0x000000781e7d7223 */ /* 0x080fe2000001087d */
[----:B------:R-:W-:Y:S02]  /*6880*/  HADD2.F32 R30, -RZ, R118.H0_H0 ;  /* 0x20000076ff1e7230 */ /* 0x000fe40000004100 */
[----:B------:R-:W-:Y:S01]  /*6890*/  FFMA.FTZ R127, R119, R120, R124 ;  /* 0x00000078777f7223 */ /* 0x000fe2000001007c */
[----:B------:R-:W-:Y:S01]  /*68a0*/  FMUL.FTZ R124, R29, R122 ;  /* 0x0000007a1d7c7220 */ /* 0x000fe20000410000 */
[----:B------:R-:W-:-:S02]  /*68b0*/  HADD2.F32 R121, -RZ, R121.H1_H1 ;  /* 0x30000079ff797230 */ /* 0x000fc40000004100 */
[C---:B------:R-:W-:Y:S01]  /*68c0*/  FMUL.FTZ R120, R117.reuse, R122 ;  /* 0x0000007a75787220 */ /* 0x040fe20000410000 */
[----:B------:R-:W-:Y:S02]  /*68d0*/  HADD2.F32 R31, -RZ, R31.H1_H1 ;  /* 0x3000001fff1f7230 */ /* 0x000fe40000004100 */
[-C--:B------:R-:W-:Y:S01]  /*68e0*/  FFMA.FTZ R124, R117, R30.reuse, R124 ;  /* 0x0000001e757c7223 */ /* 0x080fe2000001007c */
[----:B------:R-:W-:Y:S02]  /*68f0*/  HADD2.F32 R28, -RZ, R28.H1_H1 ;  /* 0x3000001cff1c7230 */ /* 0x000fe40000004100 */
[----:B------:R-:W-:Y:S01]  /*6900*/  FFMA.FTZ R122, R29, R30, -R120 ;  /* 0x0000001e1d7a7223 */ /* 0x000fe20000010878 */
        /* <DEDUP_REMOVED lines=20> */
[-C--:B------:R-:W-:Y:S01]  /*6a50*/  FFMA.FTZ R126, R29, R118.reuse, -R126 ;  /* 0x000000761d7e7223 */ /* 0x080fe2000001087e */
[----:B------:R-:W-:Y:S02]  /*6a60*/  HADD2.F32 R119, -RZ, R119.H1_H1 ;  /* 0x30000077ff777230 */ /* 0x000fe40000004100 */
[----:B------:R-:W-:Y:S01]  /*6a70*/  FMUL.FTZ R29, R30, R31 ;  /* 0x0000001f1e1d7220 */ /* 0x000fe20000410000 */
[----:B------:R-:W-:Y:S01]  /*6a80*/  F2FP.F16.E4M3.UNPACK_B R115, R115 ;  /* 0x00000073ff73723e */ /* 0x000fe200020006ff */
[C---:B------:R-:W-:Y:S01]  /*6a90*/  FMUL.FTZ R31, R28.reuse, R31 ;  /* 0x0000001f1c1f7220 */ /* 0x040fe20000410000 */
[----:B------:R-:W-:Y:S01]  /*6aa0*/  FFMA.FTZ R118, R117, R118, R120 ;  /* 0x0000007675767223 */ /* 0x000fe20000010078 */
[-C--:B------:R-:W-:Y:S01]  /*6ab0*/  FFMA.FTZ R133, R28, R119.reuse, -R29 ;  /* 0x000000771c857223 */ /* 0x080fe2000001081d */
[----:B------:R-:W-:Y:S01]  /*6ac0*/  F2FP.F16.E4M3.UNPACK_B R28, R14 ;  /* 0x0000000eff1c723e */ /* 0x000fe200020006ff */
[----:B------:R-:W-:Y:S01]  /*6ad0*/  FFMA.FTZ R135, R30, R119, R31 ;  /* 0x000000771e877223 */ /* 0x000fe2000001001f */
[----:B------:R-:W-:Y:S01]  /*6ae0*/  HADD2.F32 R31, -RZ, R116.H0_H0 ;  /* 0x20000074ff1f7230 */ /* 0x000fe20000004100 */
[----:B------:R-:W-:Y:S01]  /*6af0*/  F2FP.SATFINITE.E4M3.F32.PACK_AB_MERGE_C R8, R125, R8, RZ ;  /* 0x000000087d08723e */ /* 0x000fe200048070ff */
[----:B------:R-:W-:Y:S01]  /*6b00*/  HADD2.F32 R14, -RZ, R10.H0_H0 ;  /* 0x2000000aff0e7230 */ /* 0x000fe20000004100 */
[----:B------:R-:W-:Y:S01]  /*6b10*/  F2FP.SATFINITE.E4M3.F32.PACK_AB_MERGE_C R12, R127, R12, RZ ;  /* 0x0000000c7f0c723e */ /* 0x000fe200048070ff */
[----:B------:R-:W-:Y:S01]  /*6b20*/  HADD2.F32 R29, -RZ, R28.H0_H0 ;  /* 0x2000001cff1d7230 */ /* 0x000fe20000004100 */
[----:B------:R-:W-:Y:S01]  /*6b30*/  F2FP.SATFINITE.E4M3.F32.PACK_AB_MERGE_C R135, R135, R118, RZ ;  /* 0x000000768787723e */ /* 0x000fe200048070ff */
[----:B------:R-:W-:-:S02]  /*6b40*/  HADD2.F32 R117, -RZ, R116.H1_H1 ;  /* 0x30000074ff757230 */ /* 0x000fc40000004100 */
[-C--:B------:R-:W-:Y:S01]  /*6b50*/  FMUL.FTZ R116, R14, R31.reuse ;  /* 0x0000001f0e747220 */ /* 0x080fe20000410000 */
[----:B------:R-:W-:Y:S02]  /*6b60*/  HADD2.F32 R10, -RZ, R10.H1_H1 ;  /* 0x3000000aff0a7230 */ /* 0x000fe40000004100 */
[----:B------:R-:W-:Y:S01]  /*6b70*/  FMUL.FTZ R119, R29, R31 ;  /* 0x0000001f1d777220 */ /* 0x000fe20000410000 */
[----:B------:R-:W-:Y:S01]  /*6b80*/  HADD2.F32 R28, -RZ, R28.H1_H1 ;  /* 0x3000001cff1c7230 */ /* 0x000fe20000004100 */
[----:B------:R-:W-:Y:S01]  /*6b90*/  F2FP.F16.E4M3.UNPACK_B R118, R7 ;  /* 0x00000007ff76723e */ /* 0x000fe200020006ff */
[--C-:B------:R-:W-:Y:S02]  /*6ba0*/  HADD2.F32 R30, -RZ, R115.reuse.H0_H0 ;  /* 0x20000073ff1e7230 */ /* 0x100fe40000004100 */
[-C--:B------:R-:W-:Y:S01]  /*6bb0*/  FMUL.FTZ R131, R10, R117.reuse ;  /* 0x000000750a837220 */ /* 0x080fe20000410000 */
[----:B------:R-:W-:Y:S02]  /*6bc0*/  HADD2.F32 R115, -RZ, R115.H1_H1 ;  /* 0x30000073ff737230 */ /* 0x000fe40000004100 */
[----:B------:R-:W-:Y:S01]  /*6bd0*/  FMUL.FTZ R31, R28, R117 ;  /* 0x000000751c1f7220 */ /* 0x000fe20000410000 */
[----:B------:R-:W-:Y:S01]  /*6be0*/  F2FP.SATFINITE.E4M3.F32.PACK_AB_MERGE_C R8, R121, R122, R8 ;  /* 0x0000007a7908723e */ /* 0x000fe20004807008 */
[-C--:B------:R-:W-:Y:S01]  /*6bf0*/  FFMA.FTZ R117, R29, R30.reuse, R116 ;  /* 0x0000001e1d757223 */ /* 0x080fe20000010074 */
[----:B------:R-:W-:Y:S01]  /*6c00*/  F2FP.F16.E4M3.UNPACK_B R29, R9 ;  /* 0x00000009ff1d723e */ /* 0x000fe200020006ff */
[----:B------:R-:W-:Y:S01]  /*6c10*/  FFMA.FTZ R14, R14, R30, -R119 ;  /* 0x0000001e0e0e7223 */ /* 0x000fe20000010877 */
[-C--:B------:R-:W-:Y:S01]  /*6c20*/  FFMA.FTZ R129, R10, R115.reuse, -R31 ;  /* 0x000000730a817223 */ /* 0x080fe2000001081f */
[----:B------:R-:W-:Y:S01]  /*6c30*/  FFMA.FTZ R120, R28, R115, R131 ;  /* 0x000000731c787223 */ /* 0x000fe20000010083 */
[----:B------:R-:W-:Y:S01]  /*6c40*/  F2FP.SATFINITE.E4M3.F32.PACK_AB_MERGE_C R10, R133, R126, RZ ;  /* 0x0000007e850a723e */ /* 0x000fe200048070ff */
[--C-:B------:R-:W-:Y:S01]  /*6c50*/  HADD2.F32 R119, -RZ, R118.reuse.H0_H0 ;  /* 0x20000076ff777230 */ /* 0x100fe20000004100 */
[----:B------:R-:W-:Y:S01]  /*6c60*/  F2FP.F16.E4M3.UNPACK_B R30, R13 ;  /* 0x0000000dff1e723e */ /* 0x000fe200020006ff */
[----:B------:R-:W-:Y:S01]  /*6c70*/  HADD2.F32 R28, -RZ, R29.H0_H0 ;  /* 0x2000001dff1c7230 */ /* 0x000fe20000004100 */
[----:B------:R-:W-:Y:S01]  /*6c80*/  F2FP.F16.E4M3.UNPACK_B R116, R6 ;  /* 0x00000006ff74723e */ /* 0x000fe200020006ff */
[----:B------:R-:W-:Y:S01]  /*6c90*/  HADD2.F32 R118, -RZ, R118.H1_H1 ;  /* 0x30000076ff767230 */ /* 0x000fe20000004100 */
[----:B------:R-:W-:Y:S01]  /*6ca0*/  F2FP.SATFINITE.E4M3.F32.PACK_AB_MERGE_C R10, R129, R14, R10 ;  /* 0x0000000e810a723e */ /* 0x000fe2000480700a */
[----:B------:R-:W-:Y:S01]  /*6cb0*/  HADD2.F32 R31, -RZ, R30.H0_H0 ;  /* 0x2000001eff1f7230 */ /* 0x000fe20000004100 */
[----:B------:R-:W-:Y:S01]  /*6cc0*/  F2FP.SATFINITE.E4M3.F32.PACK_AB_MERGE_C R14, R120, R117, R135 ;  /* 0x00000075780e723e */ /* 0x000fe20004807087 */
[----:B------:R-:W-:-:S02]  /*6cd0*/  HADD2.F32 R117, -RZ, R116.H0_H0 ;  /* 0x20000074ff757230 */ /* 0x000fc40000004100 */
[CC--:B------:R-:W-:Y:S01]  /*6ce0*/  FMUL.FTZ R120, R28.reuse, R119.reuse ;  /* 0x000000771c787220 */ /* 0x0c0fe20000410000 */
[----:B------:R-:W-:Y:S02]  /*6cf0*/  HADD2.F32 R115, -RZ, R30.H1_H1 ;  /* 0x3000001eff737230 */ /* 0x000fe40000004100 */
[C---:B------:R-:W-:Y:S01]  /*6d00*/  FMUL.FTZ R121, R31.reuse, R119 ;  /* 0x000000771f797220 */ /* 0x040fe20000410000 */
[----:B------:R-:W-:Y:S02]  /*6d10*/  HADD2.F32 R30, -RZ, R29.H1_H1 ;  /* 0x3000001dff1e7230 */ /* 0x000fe40000004100 */
[-C--:B------:R-:W-:Y:S01]  /*6d20*/  FFMA.FTZ R29, R31, R117.reuse, R120 ;  /* 0x000000751f1d7223 */ /* 0x080fe20000010078 */
[----:B------:R-:W-:Y:S02]  /*6d30*/  HADD2.F32 R116, -RZ, R116.H1_H1 ;  /* 0x30000074ff747230 */ /* 0x000fe40000004100 */
[CC--:B------:R-:W-:Y:S01]  /*6d40*/  FMUL.FTZ R31, R115.reuse, R118.reuse ;  /* 0x00000076731f7220 */ /* 0x0c0fe20000410000 */
[----:B------:R-:W-:Y:S01]  /*6d50*/  FFMA.FTZ R28, R28, R117, -R121 ;  /* 0x000000751c1c7223 */ /* 0x000fe20000010879 */
[C---:B------:R-:W-:Y:S01]  /*6d60*/  FMUL.FTZ R118, R30.reuse, R118 ;  /* 0x000000761e767220 */ /* 0x040fe20000410000 */
[----:B------:R-:W-:Y:S01]  /*6d70*/  F2FP.F16.E4M3.UNPACK_B R13, R13.H1 ;  /* 0x0000000dff0d723e */ /* 0x000fe200030006ff */
[-C--:B------:R-:W-:Y:S01]  /*6d80*/  FFMA.FTZ R121, R30, R116.reuse, -R31 ;  /* 0x000000741e797223 */ /* 0x080fe2000001081f */
[----:B------:R-:W-:Y:S01]  /*6d90*/  F2FP.F16.E4M3.UNPACK_B R31, R7.H1 ;  /* 0x00000007ff1f723e */ /* 0x000fe200030006ff */
[----:B------:R-:W-:Y:S01]  /*6da0*/  FFMA.FTZ R122, R115, R116, R118 ;  /* 0x00000074737a7223 */ /* 0x000fe20000010076 */
[----:B------:R-:W-:Y:S01]  /*6db0*/  F2FP.F16.E4M3.UNPACK_B R9, R9.H1 ;  /* 0x00000009ff09723e */ /* 0x000fe200030006ff */
[----:B------:R-:W-:Y:S01]  /*6dc0*/  HADD2.F32 R30, -RZ, R13.H0_H0 ;  /* 0x2000000dff1e7230 */ /* 0x000fe20000004100 */
[----:B------:R-:W-:Y:S01]  /*6dd0*/  F2FP.F16.E4M3.UNPACK_B R6, R6.H1 ;  /* 0x00000006ff06723e */ /* 0x000fe200030006ff */
[----:B------:R-:W-:Y:S01]  /*6de0*/  HADD2.F32 R115, -RZ, R31.H0_H0 ;  /* 0x2000001fff737230 */ /* 0x000fe20000004100 */
[----:B------:R-:W-:Y:S01]  /*6df0*/  F2FP.SATFINITE.E4M3.F32.PACK_AB_MERGE_C R12, R123, R124, R12 ;  /* 0x0000007c7b0c723e */ /* 0x000fe2000480700c */
[----:B------:R-:W-:Y:S01]  /*6e00*/  HADD2.F32 R7, -RZ, R9.H0_H0 ;  /* 0x20000009ff077230 */ /* 0x000fe20000004100 */
[----:B------:R-:W-:Y:S01]  /*6e10*/  F2FP.F16.E4M3.UNPACK_B R117, R5 ;  /* 0x00000005ff75723e */ /* 0x000fe200020006ff */
[----:B------:R-:W-:-:S02]  /*6e20*/  HADD2.F32 R13, -RZ, R13.H1_H1 ;  /* 0x3000000dff0d7230 */ /* 0x000fc40000004100 */
[CC--:B------:R-:W-:Y:S01]  /*6e30*/  FMUL.FTZ R120, R30.reuse, R115.reuse ;  /* 0x000000731e787220 */ /* 0x0c0fe20000410000 */
        /* <DEDUP_REMOVED lines=10> */
[----:B------:R-:W-:Y:S01]  /*6ee0*/  FFMA.FTZ R125, R13, R116, R118 ;  /* 0x000000740d7d7223 */ /* 0x000fe20000010076 */
[----:B------:R-:W-:Y:S01]  /*6ef0*/  F2FP.F16.E4M3.UNPACK_B R6, R11 ;  /* 0x0000000bff06723e */ /* 0x000fe200020006ff */
[----:B------:R-:W-:Y:S01]  /*6f00*/  FFMA.FTZ R123, R7, R31, -R120 ;  /* 0x0000001f077b7223 */ /* 0x000fe20000010878 */
[----:B------:R-:W-:Y:S01]  /*6f10*/  F2FP.F16.E4M3.UNPACK_B R15, R15.H1 ;  /* 0x0000000fff0f723e */ /* 0x000fe200030006ff */
        /* <DEDUP_REMOVED lines=12> */
[----:B------:R-:W-:Y:S02]  /*6fe0*/  HADD2.F32 R116, -RZ, R5.H0_H0 ;  /* 0x20000005ff747230 */ /* 0x000fe40000004100 */
[-C--:B------:R-:W-:Y:S01]  /*6ff0*/  FMUL.FTZ R130, R4, R119.reuse ;  /* 0x0000007704827220 */ /* 0x080fe20000410000 */
[----:B------:R-:W-:Y:S02]  /*7000*/  HADD2.F32 R115, -RZ, R31.H0_H0 ;  /* 0x2000001fff737230 */ /* 0x000fe40000004100 */
[----:B------:R-:W-:Y:S01]  /*7010*/  FMUL.FTZ R119, R9, R119 ;  /* 0x0000007709777220 */ /* 0x000fe20000410000 */
[----:B------:R-:W-:-:S02]  /*7020*/  HADD2.F32 R15, -RZ, R15.H1_H1 ;  /* 0x3000000fff0f7230 */ /* 0x000fc40000004100 */
[-C--:B------:R-:W-:Y:S01]  /*7030*/  FFMA.FTZ R128, R7, R116.reuse, -R128 ;  /* 0x0000007407807223 */ /* 0x080fe20000010880 */
[----:B------:R-:W-:Y:S02]  /*7040*/  HADD2.F32 R118, -RZ, R118.H1_H1 ;  /* 0x30000076ff767230 */ /* 0x000fe40000004100 */
[----:B------:R-:W-:Y:S01]  /*7050*/  FFMA.FTZ R120, R13, R116, R120 ;  /* 0x000000740d787223 */ /* 0x000fe20000010078 */
[----:B------:R-:W-:Y:S02]  /*7060*/  HADD2.F32 R11, -RZ, R11.H1_H1 ;  /* 0x3000000bff0b7230 */ /* 0x000fe40000004100 */
[----:B------:R-:W-:Y:S01]  /*7070*/  FFMA.FTZ R119, R4, R115, R119 ;  /* 0x0000007304777223 */ /* 0x000fe20000010077 */
[----:B------:R-:W-:Y:S02]  /*7080*/  HADD2.F32 R30, -RZ, R30.H1_H1 ;  /* 0x3000001eff1e7230 */ /* 0x000fe40000004100 */
[----:B------:R-:W-:Y:S01]  /*7090*/  FMUL.FTZ R116, R15, R118 ;  /* 0x000000760f747220 */ /* 0x000fe20000410000 */
[----:B------:R-:W-:-:S02]  /*70a0*/  HADD2.F32 R117, -RZ, R117.H1_H1 ;  /* 0x30000075ff757230 */ /* 0x000fc40000004100 */
[----:B------:R-:W-:Y:S01]  /*70b0*/  FMUL.FTZ R118, R11, R118 ;  /* 0x000000760b767220 */ /* 0x000fe20000410000 */
[----:B------:R-:W-:Y:S02]  /*70c0*/  HADD2.F32 R6, -RZ, R6.H1_H1 ;  /* 0x30000006ff067230 */ /* 0x000fe40000004100 */
[----:B------:R-:W-:Y:S01]  /*70d0*/  FFMA.FTZ R130, R9, R115, -R130 ;  /* 0x0000007309827223 */ /* 0x000fe20000010882 */
[----:B------:R-:W-:Y:S02]  /*70e0*/  HADD2.F32 R4, -RZ, R31.H1_H1 ;  /* 0x3000001fff047230 */ /* 0x000fe40000004100 */
[-C--:B------:R-:W-:Y:S01]  /*70f0*/  FMUL.FTZ R7, R30, R117.reuse ;  /* 0x000000751e077220 */ /* 0x080fe20000410000 */
[----:B------:R-:W-:Y:S02]  /*7100*/  HADD2.F32 R5, -RZ, R5.H1_H1 ;  /* 0x30000005ff057230 */ /* 0x000fe40000004100 */
[----:B------:R-:W-:Y:S01]  /*7110*/  FMUL.FTZ R117, R6, R117 ;  /* 0x0000007506757220 */ /* 0x000fe20000410000 */
[----:B------:R-:W-:Y:S01]  /*7120*/  F2FP.SATFINITE.E4M3.F32.PACK_AB_MERGE_C R123, R126, R123, RZ ;  /* 0x0000007b7e7b723e */ /* 0x000fe200048070ff */
[-C--:B------:R-:W-:Y:S01]  /*7130*/  FFMA.FTZ R11, R11, R4.reuse, -R116 ;  /* 0x000000040b0b7223 */ /* 0x080fe20000010874 */
[----:B------:R-:W-:Y:S01]  /*7140*/  FFMA.FTZ R118, R15, R4, R118 ;  /* 0x000000040f767223 */ /* 0x000fe20000010076 */
[-C--:B------:R-:W-:Y:S01]  /*7150*/  FFMA.FTZ R7, R6, R5.reuse, -R7 ;  /* 0x0000000506077223 */ /* 0x080fe20000010807 */
[----:B------:R-:W-:Y:S01]  /*7160*/  FFMA.FTZ R117, R30, R5, R117 ;  /* 0x000000051e757223 */ /* 0x000fe20000010075 */
[----:B------:R-:W-:-:S02]  /*7170*/  F2FP.SATFINITE.E4M3.F32.PACK_AB_MERGE_C R124, R125, R124, RZ ;  /* 0x0000007c7d7c723e */ /* 0x000fc400048070ff */
[----:B------:R-:W-:Y:S02]  /*7180*/  F2FP.SATFINITE.E4M3.F32.PACK_AB_MERGE_C R11, R11, R130, RZ ;  /* 0x000000820b0b723e */ /* 0x000fe400048070ff */
[----:B------:R-:W-:Y:S02]  /*7190*/  F2FP.SATFINITE.E4M3.F32.PACK_AB_MERGE_C R118, R118, R119, RZ ;  /* 0x000000777676723e */ /* 0x000fe400048070ff */
[----:B------:R-:W-:Y:S02]  /*71a0*/  F2FP.SATFINITE.E4M3.F32.PACK_AB_MERGE_C R9, R121, R28, R123 ;  /* 0x0000001c7909723e */ /* 0x000fe4000480707b */
[----:B------:R-:W-:Y:S02]  /*71b0*/  F2FP.SATFINITE.E4M3.F32.PACK_AB_MERGE_C R11, R7, R128, R11 ;  /* 0x00000080070b723e */ /* 0x000fe4000480700b */
[----:B------:R-:W-:Y:S02]  /*71c0*/  F2FP.SATFINITE.E4M3.F32.PACK_AB_MERGE_C R13, R122, R29, R124 ;  /* 0x0000001d7a0d723e */ /* 0x000fe4000480707c */
[----:B------:R-:W-:-:S07]  /*71d0*/  F2FP.SATFINITE.E4M3.F32.PACK_AB_MERGE_C R15, R117, R120, R118 ;  /* 0x00000078750f723e */ /* 0x000fce0004807076 */
.L_x_9128:
[----:B------:R-:W-:Y:S05]  /*71e0*/  BSYNC B2 ;  /* 0x0000000000027941 */ /* 0x000fea0003800000 */
.L_x_9127:
[----:B------:R-:W-:Y:S01]  /*71f0*/  ISETP.GE.AND P3, PT, R114, R109, PT ;  /* 0x0000006d7200720c */ /* 0x000fe20003f66270 */
[----:B--2---:R4:W-:-:S12]  /*7200*/  ST.E.128 desc[UR60][R96.64], R8 ;  /* 0x0000000860007985 */ /* 0x0049d8000c101d3c */
[----:B------:R-:W-:-:S04]  /*7210*/  @!P3 IADD3 R4, P4, R101, R114, RZ ;  /* 0x000000726504b210 */ /* 0x000fc80007f9e0ff */
[----:B------:R-:W-:-:S05]  /*7220*/  @!P3 LEA.HI.X.SX32 R5, R114, R102, 0x1, P4 ;  /* 0x000000667205b211 */ /* 0x000fca00020f0eff */
[----:B---3--:R4:W-:Y:S04]  /*7230*/  @!P3 ST.E.128 desc[UR60][R4.64], R12 ;  /* 0x0000000c0400b985 */ /* 0x0089e8000c101d3c */
.L_x_9126:
[----:B------:R-:W-:Y:S05]  /*7240*/  BSYNC B1 ;  /* 0x0000000000017941 */ /* 0x000fea0003800000 */
.L_x_9125:
[----:B------:R-:W-:-:S03]  /*7250*/  UMOV UR4, 0xffffffff ;  /* 0xffffffff00047882 */ /* 0x000fc60000000000 */
[----:B------:R-:W-:Y:S05]  /*7260*/  BRA.DIV UR4, `(.L_x_9129) ;  /* 0x000002a204d47947 */ /* 0x000fea000b800000 */
[----:B------:R0:W0:Y:S04]  /*7270*/  SHFL.IDX PT, R28, R100, 0x1, 0x1c1f ;  /* 0x003c1f00641c7f89 */ /* 0x00002800000e0000 */
[----:B----4-:R4:W0:Y:S02]  /*7280*/  SHFL.IDX PT, R14, R99, 0x1, 0x1c1f ;  /* 0x003c1f00630e7f89 */ /* 0x01082400000e0000 */
.L_x_9492:
        /* <DEDUP_REMOVED lines=28> */
[----:B------:R-:W-:Y:S01]  /*7450*/  IMAD.SHL.U32 R4, R118, 0x100, RZ ;  /* 0x0000010076047824 */ /* 0x000fe200078e00ff */
[----:B------:R-:W-:Y:S01]  /*7460*/  SHF.R.U32.HI R33, RZ, 0x18, R33 ;  /* 0x00000018ff217819 */ /* 0x000fe20000011621 */
[----:B------:R-:W-:Y:S01]  /*7470*/  IMAD.MOV.U32 R34, RZ, RZ, R8 ;  /* 0x000000ffff227224 */ /* 0x000fe200078e0008 */
[--C-:B------:R-:W-:Y:S01]  /*7480*/  SHF.R.U32.HI R116, RZ, 0x8, R35.reuse ;  /* 0x00000008ff747819 */ /* 0x100fe20000011623 */
[----:B------:R-:W-:Y:S01]  /*7490*/  IMAD.MOV.U32 R30, RZ, RZ, R10 ;  /* 0x000000ffff1e7224 */ /* 0x000fe200078e000a */
[----:B------:R-:W-:Y:S01]  /*74a0*/  PRMT R33, R33, 0x654, R32 ;  /* 0x0000065421217816 */ /* 0x000fe20000000020 */
[----:B------:R-:W-:Y:S01]  /*74b0*/  IMAD.U32 R8, R119, 0x10000, RZ ;  /* 0x0001000077087824 */ /* 0x000fe200078e00ff */
[----:B------:R-:W-:-:S02]  /*74c0*/  SHF.R.U32.HI R117, RZ, 0x10, R35 ;  /* 0x00000010ff757819 */ /* 0x000fc40000011623 */
[----:B------:R-:W-:Y:S02]  /*74d0*/  LOP3.LUT R36, R35, 0xff, RZ, 0xc0, !PT ;  /* 0x000000ff23247812 */ /* 0x000fe400078ec0ff */
[----:B------:R-:W-:Y:S02]  /*74e0*/  SHF.R.U32.HI R35, RZ, 0x18, R35 ;  /* 0x00000018ff237819 */ /* 0x000fe40000011623 */
[--C-:B------:R-:W-:Y:S02]  /*74f0*/  SHF.R.U32.HI R114, RZ, 0x8, R37.reuse ;  /* 0x00000008ff727819 */ /* 0x100fe40000011625 */
[--C-:B------:R-:W-:Y:S02]  /*7500*/  SHF.R.U32.HI R115, RZ, 0x10, R37.reuse ;  /* 0x00000010ff737819 */ /* 0x100fe40000011625 */
[----:B------:R-:W-:Y:S01]  /*7510*/  LOP3.LUT R38, R37, 0xff, RZ, 0xc0, !PT ;  /* 0x000000ff25267812 */ /* 0x000fe200078ec0ff */
[----:B------:R-:W-:Y:S01]  /*7520*/  IMAD.SHL.U32 R6, R114, 0x100, RZ ;  /* 0x0000010072067824 */ /* 0x000fe200078e00ff */
[----:B---3--:R-:W-:-:S02]  /*7530*/  SHF.R.U32.HI R101, RZ, 0x18, R37 ;  /* 0x00000018ff657819 */ /* 0x008fc40000011625 */
[----:B------:R-:W-:Y:S01]  /*7540*/  LOP3.LUT R33, R33, 0xff00, R4, 0xf8, !PT ;  /* 0x0000ff0021217812 */ /* 0x000fe200078ef804 */
[----:B------:R-:W-:Y:S01]  /*7550*/  IMAD.SHL.U32 R4, R116, 0x100, RZ ;  /* 0x0000010074047824 */ /* 0x000fe200078e00ff */
[----:B------:R-:W-:Y:S02]  /*7560*/  LOP3.LUT R37, R39, 0xff, RZ, 0xc0, !PT ;  /* 0x000000ff27257812 */ /* 0x000fe400078ec0ff */
[--C-:B------:R-:W-:Y:S02]  /*7570*/  SHF.R.U32.HI R96, RZ, 0x18, R39.reuse ;  /* 0x00000018ff607819 */ /* 0x100fe40000011627 */
[--C-:B------:R-:W-:Y:S02]  /*7580*/  SHF.R.U32.HI R97, RZ, 0x8, R39.reuse ;  /* 0x00000008ff617819 */ /* 0x100fe40000011627 */
[----:B------:R-:W-:Y:S02]  /*7590*/  PRMT R35, R35, 0x654, R36 ;  /* 0x0000065423237816 */ /* 0x000fe40000000024 */
[----:B--2---:R-:W-:Y:S01]  /*75a0*/  SHF.R.U32.HI R102, RZ, 0x10, R39 ;  /* 0x00000010ff667819 */ /* 0x004fe20000011627 */
[----:B------:R-:W-:Y:S01]  /*75b0*/  IMAD.SHL.U32 R10, R97, 0x100, RZ ;  /* 0x00000100610a7824 */ /* 0x000fe200078e00ff */
[----:B------:R-:W-:-:S02]  /*75c0*/  PRMT R39, R101, 0x654, R38 ;  /* 0x0000065465277816 */ /* 0x000fc40000000026 */
[----:B------:R-:W-:Y:S01]  /*75d0*/  PRMT R101, R96, 0x654, R37 ;  /* 0x0000065460657816 */ /* 0x000fe20000000025 */
[----:B------:R-:W-:Y:S01]  /*75e0*/  IMAD.U32 R96, R102, 0x10000, RZ ;  /* 0x0001000066607824 */ /* 0x000fe200078e00ff */
[----:B------:R-:W-:Y:S01]  /*75f0*/  LOP3.LUT R37, R35, 0xff00, R4, 0xf8, !PT ;  /* 0x0000ff0023257812 */ /* 0x000fe200078ef804 */
[----:B------:R-:W-:Y:S01]  /*7600*/  IMAD.U32 R4, R117, 0x10000, RZ ;  /* 0x0001000075047824 */ /* 0x000fe200078e00ff */
[----:B------:R-:W-:Y:S02]  /*7610*/  LOP3.LUT R97, R39, 0xff00, R6, 0xf8, !PT ;  /* 0x0000ff0027617812 */ /* 0x000fe400078ef806 */
[----:B------:R-:W-:Y:S02]  /*7620*/  F2FP.F16.E4M3.UNPACK_B R39, R113.H1 ;  /* 0x00000071ff27723e */ /* 0x000fe400030006ff */
[----:B------:R-:W-:Y:S02]  /*7630*/  F2FP.F16.E4M3.UNPACK_B R32, R31.H1 ;  /* 0x0000001fff20723e */ /* 0x000fe400030006ff */
[----:B------:R-:W-:Y:S01]  /*7640*/  F2FP.F16.E4M3.UNPACK_B R35, R34.H1 ;  /* 0x00000022ff23723e */ /* 0x000fe200030006ff */
[--C-:B------:R-:W-:Y:S01]  /*7650*/  HADD2.F32 R6, -RZ, R39.reuse.H0_H0 ;  /* 0x20000027ff067230 */ /* 0x100fe20000004100 */
[----:B------:R-:W-:Y:S01]  /*7660*/  LOP3.LUT R4, R37, 0xff0000, R4, 0xf8, !PT ;  /* 0x00ff000025047812 */ /* 0x000fe200078ef804 */
[----:B------:R-:W-:Y:S01]  /*7670*/  HADD2.F32 R39, -RZ, R39.H1_H1 ;  /* 0x30000027ff277230 */ /* 0x000fe20000004100 */
[----:B------:R-:W-:Y:S01]  /*7680*/  LOP3.LUT R8, R33, 0xff0000, R8, 0xf8, !PT ;  /* 0x00ff000021087812 */ /* 0x000fe200078ef808 */
[----:B------:R-:W-:Y:S01]  /*7690*/  HADD2.F32 R33, -RZ, R32.H0_H0 ;  /* 0x20000020ff217230 */ /* 0x000fe20000004100 */
[----:B------:R-:W-:Y:S01]  /*76a0*/  F2FP.F16.E4M3.UNPACK_B R37, R110.H1 ;  /* 0x0000006eff25723e */ /* 0x000fe200030006ff */
[----:B------:R-:W-:Y:S01]  /*76b0*/  HADD2.F32 R36, -RZ, R35.H0_H0 ;  /* 0x20000023ff247230 */ /* 0x000fe20000004100 */
[----:B------:R-:W-:Y:S01]  /*76c0*/  LOP3.LUT R101, R101, 0xff00, R10, 0xf8, !PT ;  /* 0x0000ff0065657812 */ /* 0x000fe200078ef80a */
[----:B------:R-:W-:-:S02]  /*76d0*/  IMAD.U32 R10, R115, 0x10000, RZ ;  /* 0x00010000730a7824 */ /* 0x000fc400078e00ff */
[-C--:B------:R-:W-:Y:S01]  /*76e0*/  FMUL.FTZ R115, R33, R6.reuse ;  /* 0x0000000621737220 */ /* 0x080fe20000410000 */
[--C-:B------:R-:W-:Y:S02]  /*76f0*/  HADD2.F32 R38, -RZ, R37.reuse.H0_H0 ;  /* 0x20000025ff267230 */ /* 0x100fe40000004100 */
[C---:B------:R-:W-:Y:S01]  /*7700*/  FMUL.FTZ R102, R36.reuse, R6 ;  /* 0x0000000624667220 */ /* 0x040fe20000410000 */
[----:B------:R-:W-:Y:S01]  /*7710*/  F2FP.F16.E4M3.UNPACK_B R113, R113 ;  /* 0x00000071ff71723e */ /* 0x000fe200020006ff */
[----:B------:R-:W-:Y:S01]  /*7720*/  HADD2.F32 R37, -RZ, R37.H1_H1 ;  /* 0x30000025ff257230 */ /* 0x000fe20000004100 */
[----:B------:R-:W-:Y:S01]  /*7730*/  LOP3.LUT R10, R97, 0xff0000, R10, 0xf8, !PT ;  /* 0x00ff0000610a7812 */ /* 0x000fe200078ef80a */
[-C--:B------:R-:W-:Y:S01]  /*7740*/  FFMA.FTZ R115, R36, R38.reuse, R115 ;  /* 0x0000002624737223 */ /* 0x080fe20000010073 */
[----:B------:R-:W-:Y:S01]  /*7750*/  FFMA.FTZ R97, R33, R38, -R102 ;  /* 0x0000002621617223 */ /* 0x000fe20000010866 */
[----:B------:R-:W-:Y:S01]  /*7760*/  HADD2.F32 R36, -RZ, R35.H1_H1 ;  /* 0x30000023ff247230 */ /* 0x000fe20000004100 */
[----:B------:R-:W-:Y:S01]  /*7770*/  F2FP.F16.E4M3.UNPACK_B R34, R34 ;  /* 0x00000022ff22723e */ /* 0x000fe200020006ff */
[----:B------:R-:W-:Y:S01]  /*7780*/  HADD2.F32 R33, -RZ, R32.H1_H1 ;  /* 0x30000020ff217230 */ /* 0x000fe20000004100 */
[----:B------:R-:W-:Y:S01]  /*7790*/  F2FP.F16.E4M3.UNPACK_B R31, R31 ;  /* 0x0000001fff1f723e */ /* 0x000fe200020006ff */
[----:B------:R-:W-:Y:S01]  /*77a0*/  HADD2.F32 R38, -RZ, R113.H0_H0 ;  /* 0x20000071ff267230 */ /* 0x000fe20000004100 */
[----:B------:R-:W-:Y:S01]  /*77b0*/  LOP3.LUT R6, R101, 0xff0000, R96, 0xf8, !PT ;  /* 0x00ff000065067812 */ /* 0x000fe200078ef860 */
        /* <DEDUP_REMOVED lines=40> */
[--C-:B------:R-:W-:Y:S02]  /*7a40*/  HADD2.F32 R35, -RZ, R112.reuse.H0_H0 ;  /* 0x20000070ff237230 */ /* 0x100fe40000004100 */
[----:B------:R-:W-:Y:S01]  /*7a50*/  FFMA.FTZ R117, R31, R36, -R32 ;  /* 0x000000241f757223 */ /* 0x000fe20000010820 */
[----:B------:R-:W-:Y:S01]  /*7a60*/  F2FP.F16.E4M3.UNPACK_B R31, R30 ;  /* 0x0000001eff1f723e */ /* 0x000fe200020006ff */
[----:B------:R-:W-:Y:S01]  /*7a70*/  HADD2.F32 R30, -RZ, R29.H0_H0 ;  /* 0x2000001dff1e7230 */ /* 0x000fe20000004100 */
[----:B------:R-:W-:Y:S01]  /*7a80*/  F2FP.F16.E4M3.UNPACK_B R108, R108 ;  /* 0x0000006cff6c723e */ /* 0x000fe200020006ff */
[----:B------:R-:W-:Y:S01]  /*7a90*/  FFMA.FTZ R119, R33, R36, R38 ;  /* 0x0000002421777223 */ /* 0x000fe20000010026 */
[----:B------:R-:W-:Y:S01]  /*7aa0*/  HADD2.F32 R112, -RZ, R112.H1_H1 ;  /* 0x30000070ff707230 */ /* 0x000fe20000004100 */
[----:B------:R-:W-:Y:S01]  /*7ab0*/  F2FP.F16.E4M3.UNPACK_B R38, R10 ;  /* 0x0000000aff26723e */ /* 0x000fe200020006ff */
[--C-:B------:R-:W-:Y:S01]  /*7ac0*/  HADD2.F32 R32, -RZ, R31.reuse.H0_H0 ;  /* 0x2000001fff207230 */ /* 0x100fe20000004100 */
[----:B------:R-:W-:Y:S01]  /*7ad0*/  F2FP.SATFINITE.E4M3.F32.PACK_AB_MERGE_C R110, R117, R110, RZ ;  /* 0x0000006e756e723e */ /* 0x000fe200048070ff */
[----:B------:R-:W-:Y:S01]  /*7ae0*/  HADD2.F32 R31, -RZ, R31.H1_H1 ;  /* 0x3000001fff1f7230 */ /* 0x000fe20000004100 */
[----:B------:R-:W-:Y:S01]  /*7af0*/  F2FP.SATFINITE.E4M3.F32.PACK_AB_MERGE_C R118, R119, R118, RZ ;  /* 0x000000767776723e */ /* 0x000fe200048070ff */
[----:B------:R-:W-:-:S02]  /*7b00*/  HADD2.F32 R33, -RZ, R108.H0_H0 ;  /* 0x2000006cff217230 */ /* 0x000fc40000004100 */
[-C--:B------:R-:W-:Y:S01]  /*7b10*/  FMUL.FTZ R37, R32, R35.reuse ;  /* 0x0000002320257220 */ /* 0x080fe20000410000 */
[----:B------:R-:W-:Y:S02]  /*7b20*/  HADD2.F32 R29, -RZ, R29.H1_H1 ;  /* 0x3000001dff1d7230 */ /* 0x000fe40000004100 */
[C---:B------:R-:W-:Y:S01]  /*7b30*/  FMUL.FTZ R35, R30.reuse, R35 ;  /* 0x000000231e237220 */ /* 0x040fe20000410000 */
[----:B------:R-:W-:Y:S02]  /*7b40*/  HADD2.F32 R108, -RZ, R108.H1_H1 ;  /* 0x3000006cff6c7230 */ /* 0x000fe40000004100 */
[-C--:B------:R-:W-:Y:S01]  /*7b50*/  FMUL.FTZ R34, R31, R112.reuse ;  /* 0x000000701f227220 */ /* 0x080fe20000410000 */
[-C--:B------:R-:W-:Y:S01]  /*7b60*/  FFMA.FTZ R30, R30, R33.reuse, -R37 ;  /* 0x000000211e1e7223 */ /* 0x080fe20000010825 */
[----:B------:R-:W-:Y:S01]  /*7b70*/  FFMA.FTZ R101, R32, R33, R35 ;  /* 0x0000002120657223 */ /* 0x000fe20000010023 */
[C---:B------:R-:W-:Y:S01]  /*7b80*/  FMUL.FTZ R112, R29.reuse, R112 ;  /* 0x000000701d707220 */ /* 0x040fe20000410000 */
[----:B------:R-:W-:Y:S01]  /*7b90*/  F2FP.F16.E4M3.UNPACK_B R35, R9 ;  /* 0x00000009ff23723e */ /* 0x000fe200020006ff */
[-C--:B------:R-:W-:Y:S01]  /*7ba0*/  FFMA.FTZ R29, R29, R108.reuse, -R34 ;  /* 0x0000006c1d1d7223 */ /* 0x080fe20000010822 */
[----:B------:R-:W-:Y:S01]  /*7bb0*/  F2FP.F16.E4M3.UNPACK_B R33, R5 ;  /* 0x00000005ff21723e */ /* 0x000fe200020006ff */
[----:B------:R-:W-:Y:S01]  /*7bc0*/  FFMA.FTZ R112, R31, R108, R112 ;  /* 0x0000006c1f707223 */ /* 0x000fe20000010070 */
[----:B------:R-:W-:Y:S01]  /*7bd0*/  F2FP.SATFINITE.E4M3.F32.PACK_AB_MERGE_C R32, R114, R97, RZ ;  /* 0x000000617220723e */ /* 0x000fe200048070ff */
[----:B------:R-:W-:Y:S01]  /*7be0*/  HADD2.F32 R36, -RZ, R35.H0_H0 ;  /* 0x20000023ff247230 */ /* 0x000fe20000004100 */
[----:B------:R-:W-:Y:S01]  /*7bf0*/  F2FP.F16.E4M3.UNPACK_B R37, R8 ;  /* 0x00000008ff25723e */ /* 0x000fe200020006ff */
[----:B------:R-:W-:Y:S01]  /*7c00*/  HADD2.F32 R97, -RZ, R38.H0_H0 ;  /* 0x20000026ff617230 */ /* 0x000fe20000004100 */
[----:B------:R-:W-:Y:S01]  /*7c10*/  F2FP.SATFINITE.E4M3.F32.PACK_AB_MERGE_C R30, R29, R30, R110 ;  /* 0x0000001e1d1e723e */ /* 0x000fe2000480706e */
[----:B------:R-:W-:Y:S01]  /*7c20*/  HADD2.F32 R34, -RZ, R33.H0_H0 ;  /* 0x20000021ff227230 */ /* 0x000fe20000004100 */
[----:B------:R-:W-:Y:S01]  /*7c30*/  F2FP.SATFINITE.E4M3.F32.PACK_AB_MERGE_C R32, R102, R39, R32 ;  /* 0x000000276620723e */ /* 0x000fe20004807020 */
[----:B------:R-:W-:Y:S01]  /*7c40*/  HADD2.F32 R39, -RZ, R37.H0_H0 ;  /* 0x20000025ff277230 */ /* 0x000fe20000004100 */
[----:B------:R-:W-:Y:S01]  /*7c50*/  F2FP.SATFINITE.E4M3.F32.PACK_AB_MERGE_C R29, R112, R101, R118 ;  /* 0x00000065701d723e */ /* 0x000fe20004807076 */
[-C--:B------:R-:W-:Y:S01]  /*7c60*/  FMUL.FTZ R101, R36, R97.reuse ;  /* 0x0000006124657220 */ /* 0x080fe20000410000 */
[----:B------:R-:W-:Y:S01]  /*7c70*/  FMUL.FTZ R97, R34, R97 ;  /* 0x0000006122617220 */ /* 0x000fe20000410000 */
[----:B------:R-:W-:Y:S01]  /*7c80*/  F2FP.SATFINITE.E4M3.F32.PACK_AB_MERGE_C R31, R116, R115, RZ ;  /* 0x00000073741f723e */ /* 0x000fe200048070ff */
[----:B------:R-:W-:-:S02]  /*7c90*/  HADD2.F32 R35, -RZ, R35.H1_H1 ;  /* 0x30000023ff237230 */ /* 0x000fc40000004100 */
[-C--:B------:R-:W-:Y:S01]  /*7ca0*/  FFMA.FTZ R101, R34, R39.reuse, -R101 ;  /* 0x0000002722657223 */ /* 0x080fe20000010865 */
[----:B------:R-:W-:Y:S02]  /*7cb0*/  HADD2.F32 R38, -RZ, R38.H1_H1 ;  /* 0x30000026ff267230 */ /* 0x000fe40000004100 */
[----:B------:R-:W-:Y:S01]  /*7cc0*/  FFMA.FTZ R97, R36, R39, R97 ;  /* 0x0000002724617223 */ /* 0x000fe20000010061 */
[----:B------:R-:W-:Y:S01]  /*7cd0*/  F2FP.SATFINITE.E4M3.F32.PACK_AB_MERGE_C R31, R113, R96, R31 ;  /* 0x00000060711f723e */ /* 0x000fe2000480701f */
[----:B------:R-:W-:Y:S01]  /*7ce0*/  HADD2.F32 R33, -RZ, R33.H1_H1 ;  /* 0x30000021ff217230 */ /* 0x000fe20000004100 */
[----:B------:R-:W-:Y:S01]  /*7cf0*/  F2FP.F16.E4M3.UNPACK_B R34, R9.H1 ;  /* 0x00000009ff22723e */ /* 0x000fe200030006ff */
[----:B------:R-:W-:Y:S02]  /*7d00*/  HADD2.F32 R36, -RZ, R37.H1_H1 ;  /* 0x30000025ff247230 */ /* 0x000fe40000004100 */
[-C--:B------:R-:W-:Y:S01]  /*7d10*/  FMUL.FTZ R96, R35, R38.reuse ;  /* 0x0000002623607220 */ /* 0x080fe20000410000 */
[----:B------:R-:W-:Y:S01]  /*7d20*/  F2FP.F16.E4M3.UNPACK_B R5, R5.H1 ;  /* 0x00000005ff05723e */ /* 0x000fe200030006ff */
[C---:B------:R-:W-:Y:S01]  /*7d30*/  FMUL.FTZ R38, R33.reuse, R38 ;  /* 0x0000002621267220 */ /* 0x040fe20000410000 */
[----:B------:R-:W-:Y:S01]  /*7d40*/  F2FP.F16.E4M3.UNPACK_B R8, R8.H1 ;  /* 0x00000008ff08723e */ /* 0x000fe200030006ff */
[----:B------:R-:W-:Y:S01]  /*7d50*/  FFMA.FTZ R102, R33, R36, -R96 ;  /* 0x0000002421667223 */ /* 0x000fe20000010860 */
[----:B------:R-:W-:Y:S01]  /*7d60*/  F2FP.F16.E4M3.UNPACK_B R33, R10.H1 ;  /* 0x0000000aff21723e */ /* 0x000fe200030006ff */
[----:B------:R-:W-:Y:S01]  /*7d70*/  FFMA.FTZ R108, R35, R36, R38 ;  /* 0x00000024236c7223 */ /* 0x000fe20000010026 */
[----:B------:R-:W-:Y:S01]  /*7d80*/  HADD2.F32 R10, -RZ, R34.H0_H0 ;  /* 0x20000022ff0a7230 */ /* 0x000fe20000004100 */
[----:B------:R-:W-:Y:S01]  /*7d90*/  F2FP.F16.E4M3.UNPACK_B R37, R6 ;  /* 0x00000006ff25723e */ /* 0x000fe200020006ff */
[----:B------:R-:W-:-:S02]  /*7da0*/  HADD2.F32 R9, -RZ, R5.H0_H0 ;  /* 0x20000005ff097230 */ /* 0x000fc40000004100 */
[--C-:B------:R-:W-:Y:S02]  /*7db0*/  HADD2.F32 R35, -RZ, R33.reuse.H0_H0 ;  /* 0x20000021ff237230 */ /* 0x100fe40000004100 */
[----:B------:R-:W-:Y:S02]  /*7dc0*/  HADD2.F32 R34, -RZ, R34.H1_H1 ;  /* 0x30000022ff227230 */ /* 0x000fe40000004100 */
[----:B------:R-:W-:Y:S02]  /*7dd0*/  HADD2.F32 R36, -RZ, R33.H1_H1 ;  /* 0x30000021ff247230 */ /* 0x000fe40000004100 */
[-C--:B------:R-:W-:Y:S01]  /*7de0*/  FMUL.FTZ R38, R10, R35.reuse ;  /* 0x000000230a267220 */ /* 0x080fe20000410000 */
[----:B------:R-:W-:Y:S02]  /*7df0*/  HADD2.F32 R33, -RZ, R8.H0_H0 ;  /* 0x20000008ff217230 */ /* 0x000fe40000004100 */
[----:B------:R-:W-:Y:S01]  /*7e00*/  FMUL.FTZ R35, R9, R35 ;  /* 0x0000002309237220 */ /* 0x000fe20000410000 */
[----:B------:R-:W-:-:S02]  /*7e10*/  HADD2.F32 R5, -RZ, R5.H1_H1 ;  /* 0x30000005ff057230 */ /* 0x000fc40000004100 */
[-C--:B------:R-:W-:Y:S01]  /*7e20*/  FMUL.FTZ R96, R34, R36.reuse ;  /* 0x0000002422607220 */ /* 0x080fe20000410000 */
[----:B------:R-:W-:Y:S02]  /*7e30*/  HADD2.F32 R8, -RZ, R8.H1_H1 ;  /* 0x30000008ff087230 */ /* 0x000fe40000004100 */
[----:B------:R-:W-:Y:S01]  /*7e40*/  FFMA.FTZ R112, R10, R33, R35 ;  /* 0x000000210a707223 */ /* 0x000fe20000010023 */
[----:B------:R-:W-:Y:S01]  /*7e50*/  F2FP.F16.E4M3.UNPACK_B R10, R11 ;  /* 0x0000000bff0a723e */ /* 0x000fe200020006ff */
[----:B------:R-:W-:Y:S01]  /*7e60*/  FFMA.FTZ R110, R9, R33, -R38 ;  /* 0x00000021096e7223 */ /* 0x000fe20000010826 */
[C---:B------:R-:W-:Y:S01]  /*7e70*/  FMUL.FTZ R9, R5.reuse, R36 ;  /* 0x0000002405097220 */ /* 0x040fe20000410000 */
[----:B------:R-:W-:Y:S01]  /*7e80*/  FFMA.FTZ R113, R5, R8, -R96 ;  /* 0x0000000805717223 */ /* 0x000fe20000010860 */
[-C--:B------:R-:W-:Y:S01]  /*7e90*/  F2FP.F16.E4M3.UNPACK_B R5, R7.reuse ;  /* 0x00000007ff05723e */ /* 0x080fe200020006ff */
[----:B------:R-:W-:Y:S01]  /*7ea0*/  HADD2.F32 R33, -RZ, R10.H0_H0 ;  /* 0x2000000aff217230 */ /* 0x000fe20000004100 */
[----:B------:R-:W-:Y:S01]  /*7eb0*/  F2FP.F16.E4M3.UNPACK_B R38, R6.H1 ;  /* 0x00000006ff26723e */ /* 0x000fe200030006ff */
[----:B------:R-:W-:Y:S01]  /*7ec0*/  HADD2.F32 R39, -RZ, R37.H0_H0 ;  /* 0x20000025ff277230 */ /* 0x000fe20000004100 */
[----:B------:R-:W-:Y:S01]  /*7ed0*/  F2FP.F16.E4M3.UNPACK_B R7, R7.H1 ;  /* 0x00000007ff07723e */ /* 0x000fe200030006ff */
[----:B------:R-:W-:Y:S01]  /*7ee0*/  FFMA.FTZ R115, R34, R8, R9 ;  /* 0x0000000822737223 */ /* 0x000fe20000010009 */
        /* <DEDUP_REMOVED lines=8> */
[C---:B------:R-:W-:Y:S01]  /*7f70*/  FMUL.FTZ R114, R8.reuse, R39 ;  /* 0x0000002708727220 */ /* 0x040fe20000410000 */
[----:B------:R-:W-:Y:S01]  /*7f80*/  HADD2.F32 R35, -RZ, R6.H0_H0 ;  /* 0x20000006ff237230 */ /* 0x000fe20000004100 */
[----:B------:R-:W-:Y:S01]  /*7f90*/  F2FP.SATFINITE.E4M3.F32.PACK_AB_MERGE_C R110, R113, R110, RZ ;  /* 0x0000006e716e723e */ /* 0x000fe200048070ff */
[----:B------:R-:W-:Y:S02]  /*7fa0*/  HADD2.F32 R11, -RZ, R11.H1_H1 ;  /* 0x3000000bff0b7230 */ /* 0x000fe40000004100 */
[----:B------:R-:W-:Y:S01]  /*7fb0*/  FMUL.FTZ R39, R9, R96 ;  /* 0x0000006009277220 */ /* 0x000fe20000410000 */
[----:B------:R-:W-:Y:S02]  /*7fc0*/  HADD2.F32 R38, -RZ, R38.H1_H1 ;  /* 0x30000026ff267230 */ /* 0x000fe40000004100 */
[----:B------:R-:W-:Y:S01]  /*7fd0*/  FFMA.FTZ R117, R8, R35, -R117 ;  /* 0x0000002308757223 */ /* 0x000fe20000010875 */
[----:B------:R-:W-:-:S02]  /*7fe0*/  HADD2.F32 R7, -RZ, R7.H1_H1 ;  /* 0x30000007ff077230 */ /* 0x000fc40000004100 */
[C---:B------:R-:W-:Y:S01]  /*7ff0*/  FMUL.FTZ R116, R4.reuse, R96 ;  /* 0x0000006004747220 */ /* 0x040fe20000410000 */
        /* <DEDUP_REMOVED lines=9> */
[CC--:B------:R-:W-:Y:S01]  /*8090*/  FMUL.FTZ R4, R10.reuse, R37.reuse ;  /* 0x000000250a047220 */ /* 0x0c0fe20000410000 */
[----:B------:R-:W-:Y:S02]  /*80a0*/  HADD2.F32 R6, -RZ, R6.H1_H1 ;  /* 0x30000006ff067230 */ /* 0x000fe40000004100 */
[-C--:B------:R-:W-:Y:S01]  /*80b0*/  FFMA.FTZ R7, R7, R34.reuse, -R8 ;  /* 0x0000002207077223 */ /* 0x080fe20000010808 */
[----:B------:R-:W-:Y:S01]  /*80c0*/  FFMA.FTZ R38, R11, R34, R38 ;  /* 0x000000220b267223 */ /* 0x000fe20000010026 */
[----:B------:R-:W-:Y:S01]  /*80d0*/  FMUL.FTZ R37, R5, R37 ;  /* 0x0000002505257220 */ /* 0x000fe20000410000 */
[----:B------:R-:W-:Y:S01]  /*80e0*/  FFMA.FTZ R114, R33, R35, R114 ;  /* 0x0000002321727223 */ /* 0x000fe20000010072 */
[----:B------:R-:W-:Y:S01]  /*80f0*/  FFMA.FTZ R4, R5, R6, -R4 ;  /* 0x0000000605047223 */ /* 0x000fe20000010804 */
[----:B------:R-:W-:Y:S01]  /*8100*/  F2FP.SATFINITE.E4M3.F32.PACK_AB_MERGE_C R7, R7, R116, RZ ;  /* 0x000000740707723e */ /* 0x000fe200048070ff */
[----:B------:R-:W-:Y:S01]  /*8110*/  FFMA.FTZ R37, R10, R6, R37 ;  /* 0x000000060a257223 */ /* 0x000fe20000010025 */
[----:B------:R-:W-:Y:S01]  /*8120*/  F2FP.SATFINITE.E4M3.F32.PACK_AB_MERGE_C R112, R115, R112, RZ ;  /* 0x000000707370723e */ /* 0x000fe200048070ff */
[----:B------:R-:W-:Y:S01]  /*8130*/  IMAD.MOV.U32 R8, RZ, RZ, R31 ;  /* 0x000000ffff087224 */ /* 0x000fe200078e001f */
        /* <DEDUP_REMOVED lines=8> */
.L_x_9133:
[----:B------:R-:W-:Y:S05]  /*81c0*/  BSYNC B2 ;  /* 0x0000000000027941 */ /* 0x000fea0003800000 */
.L_x_9132:
[----:B------:R-:W-:Y:S01]  /*81d0*/  ISETP.GE.AND P3, PT, R15, R109, PT ;  /* 0x0000006d0f00720c */ /* 0x000fe20003f66270 */
[----:B0-----:R0:W-:-:S12]  /*81e0*/  ST.E.128 desc[UR60][R12.64], R4 ;  /* 0x000000040c007985 */ /* 0x0011d8000c101d3c */
[----:B------:R-:W-:-:S04]  /*81f0*/  @!P3 IADD3 R14, P4, R15, R14, RZ ;  /* 0x0000000e0f0eb210 */ /* 0x000fc80007f9e0ff */
[----:B------:R-:W-:-:S05]  /*8200*/  @!P3 LEA.HI.X.SX32 R15, R15, R28, 0x1, P4 ;  /* 0x0000001c0f0fb211 */ /* 0x000fca00020f0eff */
[----:B------:R0:W-:Y:S04]  /*8210*/  @!P3 ST.E.128 desc[UR60][R14.64], R8 ;  /* 0x000000080e00b985 */ /* 0x0001e8000c101d3c */
.L_x_9131:
[----:B------:R-:W-:Y:S05]  /*8220*/  BSYNC B1 ;  /* 0x0000000000017941 */ /* 0x000fea0003800000 */
.L_x_9130:
[----:B------:R-:W-:-:S03]  /*8230*/  UMOV UR4, 0xffffffff ;  /* 0xffffffff00047882 */ /* 0x000fc60000000000 */
[----:B------:R-:W-:Y:S05]  /*8240*/  BRA.DIV UR4, `(.L_x_9134) ;  /* 0x0000029604247947 */ /* 0x000fea000b800000 */
[----:B0-----:R-:W0:Y:S04]  /*8250*/  SHFL.IDX PT, R100, R100, 0x2, 0x1c1f ;  /* 0x005c1f0064647f89 */ /* 0x001e2800000e0000 */
[----:B------:R0:W0:Y:S02]  /*8260*/  SHFL.IDX PT, R14, R99, 0x2, 0x1c1f ;  /* 0x005c1f00630e7f89 */ /* 0x00002400000e0000 */
.L_x_9496:
[----:B------:R-:W-:-:S05]  /*8270*/  VIADD R4, R194, 0x80 ;  /* 0x00000080c2047836 */ /* 0x000fca0000000000 */
[----:B------:R-:W-:-:S13]  /*8280*/  ISETP.GE.OR P3, PT, R4, R95, P1 ;  /* 0x0000005f0400720c */ /* 0x000fda0000f66670 */
[----:B------:R-:W-:Y:S05]  /*8290*/  @P3 BRA `(.L_x_9114) ;  /* 0x0000001400243947 */ /* 0x000fea0003800000 */
[----:B------:R-:W-:Y:S01]  /*82a0*/  SEL R111, R70, R111, !P0 ;  /* 0x0000006f466f7207 */ /* 0x000fe20004000000 */
[----:B------:R-:W-:Y:S01]  /*82b0*/  BSSY B1, `(.L_x_9135) ;  /* 0x00000eb000017945 */ /* 0x000fe20003800000 */
[----:B0-----:R-:W-:Y:S02]  /*82c0*/  IADD3 R12, P3, R60, R14, RZ ;  /* 0x0000000e3c0c7210 */ /* 0x001fe40007f7e0ff */
[----:B------:R-:W-:-:S03]  /*82d0*/  SHF.R.S32.HI R4, RZ, 0x1f, R111 ;  /* 0x0000001fff047819 */ /* 0x000fc6000001146f */
[----:B------:R-:W-:Y:S01]  /*82e0*/  IMAD.X R13, R100, 0x1, R59, P3 ;  /* 0x00000001640d7824 */ /* 0x000fe200018e063b */
[----:B------:R-:W-:-:S04]  /*82f0*/  LEA.HI R4, R4, R111, RZ, 0x5 ;  /* 0x0000006f04047211 */ /* 0x000fc800078f28ff */
[----:B------:R-:W-:-:S05]  /*8300*/  LEA.HI.SX32 R4, R4, R61, 0x1b ;  /* 0x0000003d04047211 */ /* 0x000fca00078fdaff */
[----:B------:R-:W-:-:S05]  /*8310*/  IMAD.SHL.U32 R15, R4, 0x10, RZ ;  /* 0x00000010040f7824 */ /* 0x000fca00078e00ff */
[----:B------:R-:W-:-:S04]  /*8320*/  LOP3.LUT R5, R210, 0x70, R15, 0xf8, !PT ;  /* 0x00000070d2057812 */ /* 0x000fc800078ef80f */
[----:B------:R-:W-:-:S05]  /*8330*/  LOP3.LUT R4, R5, R74, RZ, 0x3c, !PT ;  /* 0x0000004a05047212 */ /* 0x000fca00078e3cff */
[----:B------:R-:W-:Y:S02]  /*8340*/  IMAD.IADD R6, R215, 0x1, R4 ;  /* 0x00000001d7067824 */ /* 0x000fe400078e0204 */
[C---:B------:R-:W-:Y:S02]  /*8350*/  IMAD R4, R191.reuse, 0x5000, R0 ;  /* 0x00005000bf047824 */ /* 0x040fe400078e0200 */
[----:B------:R-:W-:Y:S02]  /*8360*/  IMAD R6, R191, 0x5000, R6 ;  /* 0x00005000bf067824 */ /* 0x000fe400078e0206 */
[C---:B------:R-:W-:Y:S02]  /*8370*/  IMAD.IADD R4, R17.reuse, 0x1, R4 ;  /* 0x0000000111047824 */ /* 0x040fe400078e0204 */
[----:B------:R-:W-:-:S04]  /*8380*/  IMAD.IADD R8, R17, 0x1, R6 ;  /* 0x0000000111087824 */ /* 0x000fc800078e0206 */
[----:B------:R-:W0:Y:S04]  /*8390*/  LDS.128 R4, [R4+0x18400] ;  /* 0x0184000004047984 */ /* 0x000e280000000c00 */
[----:B------:R-:W0:Y:S01]  /*83a0*/  LDS.128 R8, [R8+0x18400] ;  /* 0x0184000008087984 */ /* 0x000e220000000c00 */
[----:B------:R-:W-:Y:S05]  /*83b0*/  @P2 BRA `(.L_x_9136) ;  /* 0x0000000c00682947 */ /* 0x000fea0003800000 */
[--C-:B------:R-:W-:Y:S01]  /*83c0*/  SHF.R.U32.HI R35, RZ, 0x8, R41.reuse ;  /* 0x00000008ff237819 */ /* 0x100fe20000011629 */
[----:B0-----:R-:W-:Y:S01]  /*83d0*/  IMAD.MOV.U32 R28, RZ, RZ, R4 ;  /* 0x000000ffff1c7224 */ /* 0x001fe200078e0004 */
[----:B------:R-:W-:Y:S01]  /*83e0*/  SHF.R.U32.HI R44, RZ, 0x18, R41 ;  /* 0x00000018ff2c7819 */ /* 0x000fe20000011629 */
[----:B------:R-:W-:Y:S01]  /*83f0*/  IMAD.MOV.U32 R31, RZ, RZ, R6 ;  /* 0x000000ffff1f7224 */ /* 0x000fe200078e0006 */
[----:B------:R-:W-:Y:S01]  /*8400*/  LOP3.LUT R29, R41, 0xff, RZ, 0xc0, !PT ;  /* 0x000000ff291d7812 */ /* 0x000fe200078ec0ff */
[----:B------:R-:W-:Y:S01]  /*8410*/  IMAD.SHL.U32 R4, R35, 0x100, RZ ;  /* 0x0000010023047824 */ /* 0x000fe200078e00ff */
[----:B------:R-:W-:Y:S01]  /*8420*/  SHF.R.U32.HI R37, RZ, 0x8, R45 ;  /* 0x00000008ff257819 */ /* 0x000fe2000001162d */
[----:B------:R-:W-:Y:S01]  /*8430*/  IMAD.MOV.U32 R32, RZ, RZ, R8 ;  /* 0x000000ffff207224 */ /* 0x000fe200078e0008 */
[----:B------:R-:W-:Y:S01]  /*8440*/  SHF.R.U32.HI R40, RZ, 0x8, R43 ;  /* 0x00000008ff287819 */ /* 0x000fe2000001162b */
[----:B------:R-:W-:Y:S01]  /*8450*/  IMAD.MOV.U32 R35, RZ, RZ, R10 ;  /* 0x000000ffff237224 */ /* 0x000fe200078e000a */
[----:B------:R-:W-:Y:S01]  /*8460*/  SHF.R.U32.HI R36, RZ, 0x18, R45 ;  /* 0x00000018ff247819 */ /* 0x000fe2000001162d */
[----:B------:R-:W-:Y:S01]  /*8470*/  IMAD.SHL.U32 R37, R37, 0x100, RZ ;  /* 0x0000010025257824 */ /* 0x000fe200078e00ff */
[----:B------:R-:W-:-:S02]  /*8480*/  LOP3.LUT R33, R45, 0xff, RZ, 0xc0, !PT ;  /* 0x000000ff2d217812 */ /* 0x000fc400078ec0ff */
[----:B------:R-:W-:Y:S02]  /*8490*/  SHF.R.U32.HI R42, RZ, 0x10, R41 ;  /* 0x00000010ff2a7819 */ /* 0x000fe40000011629 */
[----:B------:R-:W-:Y:S02]  /*84a0*/  PRMT R29, R44, 0x654, R29 ;  /* 0x000006542c1d7816 */ /* 0x000fe4000000001d */
[----:B------:R-:W-:Y:S02]  /*84b0*/  SHF.R.U32.HI R97, RZ, 0x18, R43 ;  /* 0x00000018ff617819 */ /* 0x000fe4000001162b */
[----:B------:R-:W-:Y:S02]  /*84c0*/  LOP3.LUT R30, R43, 0xff, RZ, 0xc0, !PT ;  /* 0x000000ff2b1e7812 */ /* 0x000fe400078ec0ff */
[----:B------:R-:W-:Y:S01]  /*84d0*/  PRMT R6, R36, 0x654, R33 ;  /* 0x0000065424067816 */ /* 0x000fe20000000021 */
[----:B------:R-:W-:Y:S01]  /*84e0*/  IMAD.SHL.U32 R33, R40, 0x100, RZ ;  /* 0x0000010028217824 */ /* 0x000fe200078e00ff */
[----:B------:R-:W-:-:S02]  /*84f0*/  SHF.R.U32.HI R38, RZ, 0x10, R43 ;  /* 0x00000010ff267819 */ /* 0x000fc4000001162b */
[----:B------:R-:W-:Y:S02]  /*8500*/  SHF.R.U32.HI R39, RZ, 0x8, R47 ;  /* 0x00000008ff277819 */ /* 0x000fe4000001162f */
[----:B------:R-:W-:Y:S01]  /*8510*/  LOP3.LUT R4, R29, 0xff00, R4, 0xf8, !PT ;  /* 0x0000ff001d047812 */ /* 0x000fe200078ef804 */
[----:B------:R-:W-:Y:S01]  /*8520*/  IMAD.U32 R29, R42, 0x10000, RZ ;  /* 0x000100002a1d7824 */ /* 0x000fe200078e00ff */
[----:B------:R-:W-:Y:S01]  /*8530*/  PRMT R30, R97, 0x654, R30 ;  /* 0x00000654611e7816 */ /* 0x000fe2000000001e */
[----:B------:R-:W-:Y:S01]  /*8540*/  IMAD.SHL.U32 R39, R39, 0x100, RZ ;  /* 0x0000010027277824 */ /* 0x000fe200078e00ff */
[----:B------:R-:W-:Y:S01]  /*8550*/  LOP3.LUT R6, R6, 0xff00, R37, 0xf8, !PT ;  /* 0x0000ff0006067812 */ /* 0x000fe200078ef825 */
[----:B------:R-:W-:Y:S01]  /*8560*/  IMAD.U32 R37, R38, 0x10000, RZ ;  /* 0x0001000026257824 */ /* 0x000fe200078e00ff */
[----:B------:R-:W-:Y:S02]  /*8570*/  LOP3.LUT R30, R30, 0xff00, R33, 0xf8, !PT ;  /* 0x0000ff001e1e7812 */ /* 0x000fe400078ef821 */
[----:B------:R-:W-:-:S02]  /*8580*/  LOP3.LUT R34, R47, 0xff0000ff, RZ, 0xc0, !PT ;  /* 0xff0000ff2f227812 */ /* 0x000fc400078ec0ff */
        /* <DEDUP_REMOVED lines=10> */
[----:B------:R-:W-:-:S02]  /*8630*/  SHF.R.U32.HI R41, RZ, 0x10, R45 ;  /* 0x00000010ff297819 */ /* 0x000fc4000001162d */
[-C--:B------:R-:W-:Y:S01]  /*8640*/  FMUL.FTZ R45, R34, R39.reuse ;  /* 0x00000027222d7220 */ /* 0x080fe20000410000 */
[----:B------:R-:W-:Y:S02]  /*8650*/  HADD2.F32 R37, -RZ, R36.H0_H0 ;  /* 0x20000024ff257230 */ /* 0x000fe40000004100 */
[----:B------:R-:W-:Y:S01]  /*8660*/  FMUL.FTZ R39, R30, R39 ;  /* 0x000000271e277220 */ /* 0x000fe20000410000 */
[----:B------:R-:W-:Y:S01]  /*8670*/  SHF.R.U32.HI R43, RZ, 0x10, R47 ;  /* 0x00000010ff2b7819 */ /* 0x000fe2000001162f */
[----:B------:R-:W-:Y:S01]  /*8680*/  IMAD.U32 R41, R41, 0x10000, RZ ;  /* 0x0001000029297824 */ /* 0x000fe200078e00ff */
[----:B------:R-:W-:Y:S01]  /*8690*/  F2FP.F16.E4M3.UNPACK_B R107, R107 ;  /* 0x0000006bff6b723e */ /* 0x000fe200020006ff */
[-C--:B------:R-:W-:Y:S01]  /*86a0*/  FFMA.FTZ R42, R34, R37.reuse, R39 ;  /* 0x00000025222a7223 */ /* 0x080fe20000010027 */
[----:B------:R-:W-:Y:S01]  /*86b0*/  FFMA.FTZ R45, R30, R37, -R45 ;  /* 0x000000251e2d7223 */ /* 0x000fe2000001082d */
[----:B------:R-:W-:Y:S01]  /*86c0*/  HADD2.F32 R39, -RZ, R38.H1_H1 ;  /* 0x30000026ff277230 */ /* 0x000fe20000004100 */
[----:B------:R-:W-:Y:S01]  /*86d0*/  F2FP.F16.E4M3.UNPACK_B R32, R32 ;  /* 0x00000020ff20723e */ /* 0x000fe200020006ff */
[----:B------:R-:W-:Y:S01]  /*86e0*/  HADD2.F32 R34, -RZ, R33.H1_H1 ;  /* 0x30000021ff227230 */ /* 0x000fe20000004100 */
[----:B------:R-:W-:Y:S01]  /*86f0*/  F2FP.F16.E4M3.UNPACK_B R28, R28 ;  /* 0x0000001cff1c723e */ /* 0x000fe200020006ff */
[----:B------:R-:W-:Y:S01]  /*8700*/  HADD2.F32 R30, -RZ, R29.H1_H1 ;  /* 0x3000001dff1e7230 */ /* 0x000fe20000004100 */
[----:B------:R-:W-:Y:S01]  /*8710*/  LOP3.LUT R10, R6, 0xff0000, R41, 0xf8, !PT ;  /* 0x00ff0000060a7812 */ /* 0x000fe200078ef829 */
[----:B------:R-:W-:-:S02]  /*8720*/  IMAD.U32 R43, R43, 0x10000, RZ ;  /* 0x000100002b2b7824 */ /* 0x000fc400078e00ff */
[----:B------:R-:W-:Y:S01]  /*8730*/  FMUL.FTZ R41, R34, R39 ;  /* 0x0000002722297220 */ /* 0x000fe20000410000 */
[----:B------:R-:W-:Y:S01]  /*8740*/  HADD2.F32 R37, -RZ, R36.H1_H1 ;  /* 0x30000024ff257230 */ /* 0x000fe20000004100 */
[----:B------:R-:W-:Y:S01]  /*8750*/  F2FP.F16.E4M3.UNPACK_B R105, R105 ;  /* 0x00000069ff69723e */ /* 0x000fe200020006ff */
[----:B------:R-:W-:Y:S02]  /*8760*/  HADD2.F32 R36, -RZ, R107.H0_H0 ;  /* 0x2000006bff247230 */ /* 0x000fe40000004100 */
        /* <DEDUP_REMOVED lines=8> */
[----:B------:R-:W-:Y:S01]  /*87f0*/  FMUL.FTZ R36, R29, R36 ;  /* 0x000000241d247220 */ /* 0x000fe20000410000 */
[----:B------:R-:W-:Y:S01]  /*8800*/  HADD2.F32 R107, -RZ, R107.H1_H1 ;  /* 0x3000006bff6b7230 */ /* 0x000fe20000004100 */
[----:B------:R-:W-:Y:S01]  /*8810*/  F2FP.SATFINITE.E4M3.F32.PACK_AB_MERGE_C R42, R43, R42, RZ ;  /* 0x0000002a2b2a723e */ /* 0x000fe200048070ff */
[----:B------:R-:W-:Y:S02]  /*8820*/  HADD2.F32 R32, -RZ, R32.H1_H1 ;  /* 0x30000020ff207230 */ /* 0x000fe40000004100 */
[-C--:B------:R-:W-:Y:S01]  /*8830*/  FFMA.FTZ R39, R33, R30.reuse, R36 ;  /* 0x0000001e21277223 */ /* 0x080fe20000010024 */
[----:B------:R-:W-:Y:S02]  /*8840*/  HADD2.F32 R28, -RZ, R28.H1_H1 ;  /* 0x3000001cff1c7230 */ /* 0x000fe40000004100 */
[----:B------:R-:W-:Y:S01]  /*8850*/  FFMA.FTZ R38, R29, R30, -R34 ;  /* 0x0000001e1d267223 */ /* 0x000fe20000010822 */
[----:B------:R-:W-:-:S02]  /*8860*/  HADD2.F32 R105, -RZ, R105.H1_H1 ;  /* 0x30000069ff697230 */ /* 0x000fc40000004100 */
[-C--:B------:R-:W-:Y:S01]  /*8870*/  FMUL.FTZ R33, R32, R107.reuse ;  /* 0x0000006b20217220 */ /* 0x080fe20000410000 */
[-C--:B------:R-:W-:Y:S01]  /*8880*/  F2FP.F16.E4M3.UNPACK_B R29, R106.reuse.H1 ;  /* 0x0000006aff1d723e */ /* 0x080fe200030006ff */
[C---:B------:R-:W-:Y:S01]  /*8890*/  FMUL.FTZ R107, R28.reuse, R107 ;  /* 0x0000006b1c6b7220 */ /* 0x040fe20000410000 */
[----:B------:R-:W-:Y:S01]  /*88a0*/  F2FP.F16.E4M3.UNPACK_B R30, R35.H1 ;  /* 0x00000023ff1e723e */ /* 0x000fe200030006ff */
[----:B------:R-:W-:Y:S01]  /*88b0*/  FFMA.FTZ R41, R28, R105, -R33 ;  /* 0x000000691c297223 */ /* 0x000fe20000010821 */
[----:B------:R-:W-:Y:S01]  /*88c0*/  F2FP.F16.E4M3.UNPACK_B R34, R103.H1 ;  /* 0x00000067ff22723e */ /* 0x000fe200030006ff */
[--C-:B------:R-:W-:Y:S01]  /*88d0*/  HADD2.F32 R36, -RZ, R29.reuse.H0_H0 ;  /* 0x2000001dff247230 */ /* 0x100fe20000004100 */
[----:B------:R-:W-:Y:S01]  /*88e0*/  F2FP.F16.E4M3.UNPACK_B R28, R31.H1 ;  /* 0x0000001fff1c723e */ /* 0x000fe200030006ff */
[----:B------:R-:W-:Y:S02]  /*88f0*/  HADD2.F32 R33, -RZ, R30.H0_H0 ;  /* 0x2000001eff217230 */ /* 0x000fe40000004100 */
[----:B------:R-:W-:Y:S01]  /*8900*/  FFMA.FTZ R40, R32, R105, R107 ;  /* 0x0000006920287223 */ /* 0x000fe2000001006b */
[----:B------:R-:W-:Y:S01]  /*8910*/  HADD2.F32 R37, -RZ, R29.H1_H1 ;  /* 0x3000001dff257230 */ /* 0x000fe20000004100 */
[----:B------:R-:W-:Y:S01]  /*8920*/  F2FP.F16.E4M3.UNPACK_B R106, R106 ;  /* 0x0000006aff6a723e */ /* 0x000fe200020006ff */
[----:B------:R-:W-:-:S02]  /*8930*/  HADD2.F32 R29, -RZ, R28.H0_H0 ;  /* 0x2000001cff1d7230 */ /* 0x000fc40000004100 */
[-C--:B------:R-:W-:Y:S01]  /*8940*/  FMUL.FTZ R46, R33, R36.reuse ;  /* 0x00000024212e7220 */ /* 0x080fe20000410000 */
[----:B------:R-:W-:Y:S01]  /*8950*/  HADD2.F32 R32, -RZ, R34.H0_H0 ;  /* 0x20000022ff207230 */ /* 0x000fe20000004100 */
[----:B------:R-:W-:Y:S01]  /*8960*/  F2FP.F16.E4M3.UNPACK_B R31, R31 ;  /* 0x0000001fff1f723e */ /* 0x000fe200020006ff */
[----:B------:R-:W-:Y:S02]  /*8970*/  HADD2.F32 R30, -RZ, R30.H1_H1 ;  /* 0x3000001eff1e7230 */ /* 0x000fe40000004100 */
[C---:B------:R-:W-:Y:S01]  /*8980*/  FMUL.FTZ R36, R29.reuse, R36 ;  /* 0x000000241d247220 */ /* 0x040fe20000410000 */
[----:B------:R-:W-:Y:S02]  /*8990*/  HADD2.F32 R28, -RZ, R28.H1_H1 ;  /* 0x3000001cff1c7230 */ /* 0x000fe40000004100 */
[-C--:B------:R-:W-:Y:S01]  /*89a0*/  FFMA.FTZ R47, R29, R32.reuse, -R46 ;  /* 0x000000201d2f7223 */ /* 0x080fe2000001082e */
[----:B------:R-:W-:Y:S02]  /*89b0*/  HADD2.F32 R29, -RZ, R34.H1_H1 ;  /* 0x30000022ff1d7230 */ /* 0x000fe40000004100 */
[----:B------:R-:W-:Y:S01]  /*89c0*/  FMUL.FTZ R97, R30, R37 ;  /* 0x000000251e617220 */ /* 0x000fe20000410000 */
[----:B------:R-:W-:Y:S01]  /*89d0*/  F2FP.F16.E4M3.UNPACK_B R35, R35 ;  /* 0x00000023ff23723e */ /* 0x000fe200020006ff */
[C---:B------:R-:W-:Y:S01]  /*89e0*/  FMUL.FTZ R37, R28.reuse, R37 ;  /* 0x000000251c257220 */ /* 0x040fe20000410000 */
[----:B------:R-:W-:Y:S01]  /*89f0*/  FFMA.FTZ R96, R33, R32, R36 ;  /* 0x0000002021607223 */ /* 0x000fe20000010024 */
[----:B--2---:R-:W-:Y:S01]  /*8a00*/  FFMA.FTZ R102, R28, R29, -R97 ;  /* 0x0000001d1c667223 */ /* 0x004fe20000010861 */
[----:B------:R-:W-:Y:S01]  /*8a10*/  F2FP.F16.E4M3.UNPACK_B R103, R103 ;  /* 0x00000067ff67723e */ /* 0x000fe200020006ff */
[----:B------:R-:W-:Y:S01]  /*8a20*/  FFMA.FTZ R97, R30, R29, R37 ;  /* 0x0000001d1e617223 */ /* 0x000fe20000010025 */
[--C-:B------:R-:W-:Y:S01]  /*8a30*/  HADD2.F32 R33, -RZ, R106.reuse.H0_H0 ;  /* 0x2000006aff217230 */ /* 0x100fe20000004100 */
[----:B------:R-:W-:Y:S01]  /*8a40*/  F2FP.SATFINITE.E4M3.F32.PACK_AB_MERGE_C R44, R44, R45, RZ ;  /* 0x0000002d2c2c723e */ /* 0x000fe200048070ff */
[----:B------:R-:W-:Y:S01]  /*8a50*/  HADD2.F32 R28, -RZ, R31.H0_H0 ;  /* 0x2000001fff1c7230 */ /* 0x000fe20000004100 */
[----:B------:R-:W-:Y:S01]  /*8a60*/  F2FP.SATFINITE.E4M3.F32.PACK_AB_MERGE_C R47, R102, R47, RZ ;  /* 0x0000002f662f723e */ /* 0x000fe200048070ff */
[----:B------:R-:W-:Y:S01]  /*8a70*/  HADD2.F32 R29, -RZ, R35.H0_H0 ;  /* 0x20000023ff1d7230 */ /* 0x000fe20000004100 */
[----:B------:R-:W-:Y:S01]  /*8a80*/  F2FP.SATFINITE.E4M3.F32.PACK_AB_MERGE_C R43, R97, R96, RZ ;  /* 0x00000060612b723e */ /* 0x000fe200048070ff */
[----:B------:R-:W-:-:S02]  /*8a90*/  HADD2.F32 R106, -RZ, R106.H1_H1 ;  /* 0x3000006aff6a7230 */ /* 0x000fc40000004100 */
[CC--:B------:R-:W-:Y:S01]  /*8aa0*/  FMUL.FTZ R34, R28.reuse, R33.reuse ;  /* 0x000000211c227220 */ /* 0x0c0fe20000410000 */
        /* <DEDUP_REMOVED lines=11> */
[-C--:B------:R-:W-:Y:S01]  /*8b60*/  FFMA.FTZ R46, R31, R32.reuse, -R36 ;  /* 0x000000201f2e7223 */ /* 0x080fe20000010824 */
[----:B------:R-:W-:Y:S01]  /*8b70*/  F2FP.F16.E4M3.UNPACK_B R28, R5 ;  /* 0x00000005ff1c723e */ /* 0x000fe200020006ff */
[----:B------:R-:W-:Y:S01]  /*8b80*/  FFMA.FTZ R35, R35, R32, R106 ;  /* 0x0000002023237223 */ /* 0x000fe2000001006a */
[----:B------:R-:W-:Y:S01]  /*8b90*/  F2FP.F16.E4M3.UNPACK_B R32, R8 ;  /* 0x00000008ff20723e */ /* 0x000fe200020006ff */
[----:B------:R-:W-:Y:S01]  /*8ba0*/  HADD2.F32 R31, -RZ, R30.H0_H0 ;  /* 0x2000001eff1f7230 */ /* 0x000fe20000004100 */
[----:B------:R-:W-:Y:S01]  /*8bb0*/  F2FP.SATFINITE.E4M3.F32.PACK_AB_MERGE_C R96, R41, R38, R44 ;  /* 0x000000262960723e */ /* 0x000fe2000480702c */
[----:B------:R-:W-:Y:S01]  /*8bc0*/  HADD2.F32 R36, -RZ, R33.H0_H0 ;  /* 0x20000021ff247230 */ /* 0x000fe20000004100 */
[----:B----4-:R-:W-:Y:S01]  /*8bd0*/  F2FP.SATFINITE.E4M3.F32.PACK_AB_MERGE_C R99, R35, R34, R43 ;  /* 0x000000222363723e */ /* 0x010fe2000480702b */
[----:B------:R-:W-:Y:S01]  /*8be0*/  HADD2.F32 R29, -RZ, R28.H0_H0 ;  /* 0x2000001cff1d7230 */ /* 0x000fe20000004100 */
[----:B------:R-:W-:Y:S01]  /*8bf0*/  F2FP.SATFINITE.E4M3.F32.PACK_AB_MERGE_C R46, R46, R37, R47 ;  /* 0x000000252e2e723e */ /* 0x000fe2000480702f */
        /* <DEDUP_REMOVED lines=9> */
[----:B------:R-:W-:Y:S01]  /*8c90*/  FMUL.FTZ R35, R30, R33 ;  /* 0x000000211e237220 */ /* 0x000fe20000410000 */
[----:B------:R-:W-:Y:S01]  /*8ca0*/  F2FP.F16.E4M3.UNPACK_B R5, R5.H1 ;  /* 0x00000005ff05723e */ /* 0x000fe200030006ff */
[C---:B------:R-:W-:Y:S01]  /*8cb0*/  FMUL.FTZ R33, R28.reuse, R33 ;  /* 0x000000211c217220 */ /* 0x040fe20000410000 */
[----:B------:R-:W-:Y:S01]  /*8cc0*/  F2FP.F16.E4M3.UNPACK_B R29, R9.H1 ;  /* 0x00000009ff1d723e */ /* 0x000fe200030006ff */
[----:B------:R-:W-:Y:S01]  /*8cd0*/  FFMA.FTZ R37, R28, R31, -R35 ;  /* 0x0000001f1c257223 */ /* 0x000fe20000010823 */
[----:B------:R-:W-:Y:S01]  /*8ce0*/  F2FP.F16.E4M3.UNPACK_B R28, R10.H1 ;  /* 0x0000000aff1c723e */ /* 0x000fe200030006ff */
[----:B------:R-:W-:Y:S01]  /*8cf0*/  HADD2.F32 R9, -RZ, R5.H0_H0 ;  /* 0x20000005ff097230 */ /* 0x000fe20000004100 */
[----:B------:R-:W-:Y:S01]  /*8d00*/  F2FP.SATFINITE.E4M3.F32.PACK_AB_MERGE_C R97, R40, R39, R42 ;  /* 0x000000272861723e */ /* 0x000fe2000480702a */
[----:B------:R-:W-:Y:S01]  /*8d10*/  FFMA.FTZ R39, R30, R31, R33 ;  /* 0x0000001f1e277223 */ /* 0x000fe20000010021 */
[--C-:B------:R-:W-:Y:S01]  /*8d20*/  HADD2.F32 R10, -RZ, R29.reuse.H0_H0 ;  /* 0x2000001dff0a7230 */ /* 0x100fe20000004100 */
[----:B------:R-:W-:Y:S01]  /*8d30*/  F2FP.F16.E4M3.UNPACK_B R8, R8.H1 ;  /* 0x00000008ff08723e */ /* 0x000fe200030006ff */
[----:B------:R-:W-:Y:S01]  /*8d40*/  HADD2.F32 R30, -RZ, R28.H0_H0 ;  /* 0x2000001cff1e7230 */ /* 0x000fe20000004100 */
[----:B------:R-:W-:Y:S01]  /*8d50*/  F2FP.F16.E4M3.UNPACK_B R33, R6.H1 ;  /* 0x00000006ff21723e */ /* 0x000fe200030006ff */
[----:B------:R-:W-:-:S02]  /*8d60*/  HADD2.F32 R29, -RZ, R29.H1_H1 ;  /* 0x3000001dff1d7230 */ /* 0x000fc40000004100 */
[----:B------:R-:W-:Y:S02]  /*8d70*/  HADD2.F32 R32, -RZ, R28.H1_H1 ;  /* 0x3000001cff207230 */ /* 0x000fe40000004100 */
[CC--:B------:R-:W-:Y:S01]  /*8d80*/  FMUL.FTZ R34, R10.reuse, R30.reuse ;  /* 0x0000001e0a227220 */ /* 0x0c0fe20000410000 */
[----:B------:R-:W-:Y:S02]  /*8d90*/  HADD2.F32 R5, -RZ, R5.H1_H1 ;  /* 0x30000005ff057230 */ /* 0x000fe40000004100 */
[----:B------:R-:W-:Y:S01]  /*8da0*/  FMUL.FTZ R31, R9, R30 ;  /* 0x0000001e091f7220 */ /* 0x000fe20000410000 */
[--C-:B------:R-:W-:Y:S02]  /*8db0*/  HADD2.F32 R28, -RZ, R8.reuse.H0_H0 ;  /* 0x20000008ff1c7230 */ /* 0x100fe40000004100 */
[-C--:B------:R-:W-:Y:S01]  /*8dc0*/  FMUL.FTZ R30, R29, R32.reuse ;  /* 0x000000201d1e7220 */ /* 0x080fe20000410000 */
[----:B------:R-:W-:Y:S02]  /*8dd0*/  HADD2.F32 R8, -RZ, R8.H1_H1 ;  /* 0x30000008ff087230 */ /* 0x000fe40000004100 */
[----:B------:R-:W-:Y:S01]  /*8de0*/  FMUL.FTZ R32, R5, R32 ;  /* 0x0000002005207220 */ /* 0x000fe20000410000 */
[----:B------:R-:W-:Y:S01]  /*8df0*/  FFMA.FTZ R41, R10, R28, R31 ;  /* 0x0000001c0a297223 */ /* 0x000fe2000001001f */
[----:B------:R-:W-:-:S02]  /*8e00*/  F2FP.F16.E4M3.UNPACK_B R10, R11 ;  /* 0x0000000bff0a723e */ /* 0x000fc400020006ff */
[----:B------:R-:W-:Y:S01]  /*8e10*/  FFMA.FTZ R42, R29, R8, R32 ;  /* 0x000000081d2a7223 */ /* 0x000fe20000010020 */
[----:B------:R-:W-:Y:S01]  /*8e20*/  F2FP.F16.E4M3.UNPACK_B R32, R6 ;  /* 0x00000006ff20723e */ /* 0x000fe200020006ff */
[----:B------:R-:W-:Y:S01]  /*8e30*/  FFMA.FTZ R43, R5, R8, -R30 ;  /* 0x00000008052b7223 */ /* 0x000fe2000001081e */
[-C--:B------:R-:W-:Y:S01]  /*8e40*/  F2FP.F16.E4M3.UNPACK_B R5, R7.reuse ;  /* 0x00000007ff05723e */ /* 0x080fe200020006ff */
        /* <DEDUP_REMOVED lines=14> */
[----:B------:R-:W-:Y:S02]  /*8f30*/  HADD2.F32 R4, -RZ, R11.H0_H0 ;  /* 0x2000000bff047230 */ /* 0x000fe40000004100 */
[----:B------:R-:W-:Y:S01]  /*8f40*/  FMUL.FTZ R47, R9, R34 ;  /* 0x00000022092f7220 */ /* 0x000fe20000410000 */
[----:B------:R-:W-:Y:S02]  /*8f50*/  HADD2.F32 R30, -RZ, R29.H0_H0 ;  /* 0x2000001dff1e7230 */ /* 0x000fe40000004100 */
[----:B------:R-:W-:Y:S01]  /*8f60*/  FFMA.FTZ R45, R8, R31, -R45 ;  /* 0x0000001f082d7223 */ /* 0x000fe2000001082d */
[----:B------:R-:W-:-:S02]  /*8f70*/  HADD2.F32 R11, -RZ, R11.H1_H1 ;  /* 0x3000000bff0b7230 */ /* 0x000fc40000004100 */
[C---:B------:R-:W-:Y:S01]  /*8f80*/  FMUL.FTZ R44, R4.reuse, R34 ;  /* 0x00000022042c7220 */ /* 0x040fe20000410000 */
[----:B------:R-:W-:Y:S02]  /*8f90*/  HADD2.F32 R8, -RZ, R33.H1_H1 ;  /* 0x30000021ff087230 */ /* 0x000fe40000004100 */
[-C--:B------:R-:W-:Y:S01]  /*8fa0*/  FFMA.FTZ R47, R4, R30.reuse, R47 ;  /* 0x0000001e042f7223 */ /* 0x080fe2000001002f */
[----:B------:R-:W-:Y:S02]  /*8fb0*/  HADD2.F32 R7, -RZ, R7.H1_H1 ;  /* 0x30000007ff077230 */ /* 0x000fe40000004100 */
[----:B------:R-:W-:Y:S01]  /*8fc0*/  FFMA.FTZ R35, R28, R31, R35 ;  /* 0x0000001f1c237223 */ /* 0x000fe20000010023 */
[----:B------:R-:W-:Y:S02]  /*8fd0*/  HADD2.F32 R10, -RZ, R10.H1_H1 ;  /* 0x3000000aff0a7230 */ /* 0x000fe40000004100 */
[----:B------:R-:W-:Y:S01]  /*8fe0*/  FFMA.FTZ R44, R9, R30, -R44 ;  /* 0x0000001e092c7223 */ /* 0x000fe2000001082c */
[----:B------:R-:W-:-:S02]  /*8ff0*/  HADD2.F32 R32, -RZ, R32.H1_H1 ;  /* 0x30000020ff207230 */ /* 0x000fc40000004100 */
[-C--:B------:R-:W-:Y:S01]  /*9000*/  FMUL.FTZ R28, R11, R8.reuse ;  /* 0x000000080b1c7220 */ /* 0x080fe20000410000 */
[----:B------:R-:W-:Y:S02]  /*9010*/  HADD2.F32 R5, -RZ, R5.H1_H1 ;  /* 0x30000005ff057230 */ /* 0x000fe40000004100 */
[----:B------:R-:W-:Y:S01]  /*9020*/  FMUL.FTZ R30, R7, R8 ;  /* 0x00000008071e7220 */ /* 0x000fe20000410000 */
        /* <DEDUP_REMOVED lines=13> */
[----:B------:R-:W-:-:S02]  /*9100*/  F2FP.SATFINITE.E4M3.F32.PACK_AB_MERGE_C R30, R30, R47, RZ ;  /* 0x0000002f1e1e723e */ /* 0x000fc400048070ff */
[----:B------:R-:W-:Y:S01]  /*9110*/  F2FP.SATFINITE.E4M3.F32.PACK_AB_MERGE_C R7, R8, R45, R7 ;  /* 0x0000002d0807723e */ /* 0x000fe20004807007 */
[----:B------:R-:W-:Y:S01]  /*9120*/  IMAD.MOV.U32 R8, RZ, RZ, R97 ;  /* 0x000000ffff087224 */ /* 0x000fe200078e0061 */
[----:B------:R-:W-:Y:S01]  /*9130*/  F2FP.SATFINITE.E4M3.F32.PACK_AB_MERGE_C R11, R6, R35, R30 ;  /* 0x00000023060b723e */ /* 0x000fe2000480701e */
[----:B------:R-:W-:Y:S01]  /*9140*/  IMAD.MOV.U32 R6, RZ, RZ, R46 ;  /* 0x000000ffff067224 */ /* 0x000fe200078e002e */
[----:B------:R-:W-:-:S07]  /*9150*/  F2FP.SATFINITE.E4M3.F32.PACK_AB_MERGE_C R9, R39, R36, R41 ;  /* 0x000000242709723e */ /* 0x000fce0004807029 */
.L_x_9136:
[----:B------:R-:W-:Y:S05]  /*9160*/  BSYNC B1 ;  /* 0x0000000000017941 */ /* 0x000fea0003800000 */
.L_x_9135:
[----:B0-----:R0:W-:Y:S01]  /*9170*/  ST.E.128 desc[UR60][R12.64], R4 ;  /* 0x000000040c007985 */ /* 0x0011e2000c101d3c */
[----:B------:R-:W-:-:S13]  /*9180*/  ISETP.GE.AND P2, PT, R15, R109, PT ;  /* 0x0000006d0f00720c */ /* 0x000fda0003f46270 */
[----:B------:R-:W-:Y:S05]  /*9190*/  @P2 BRA `(.L_x_9114) ;  /* 0x0000000400642947 */ /* 0x000fea0003800000 */
[----:B------:R-:W-:-:S04]  /*91a0*/  IADD3 R14, P2, R15, R14, RZ ;  /* 0x0000000e0f0e7210 */ /* 0x000fc80007f5e0ff */
[----:B------:R-:W-:-:S05]  /*91b0*/  LEA.HI.X.SX32 R15, R15, R100, 0x1, P2 ;  /* 0x000000640f0f7211 */ /* 0x000fca00010f0eff */
[----:B------:R0:W-:Y:S01]  /*91c0*/  ST.E.128 desc[UR60][R14.64], R8 ;  /* 0x000000080e007985 */ /* 0x0001e2000c101d3c */
[----:B------:R-:W-:Y:S05]  /*91d0*/  BRA `(.L_x_9114) ;  /* 0x0000000400547947 */ /* 0x000fea0003800000 */
.L_x_9084:
[----:B------:R-:W-:-:S13]  /*91e0*/  ISETP.NE.AND P5, PT, R198, 0x3, PT ;  /* 0x00000003c600780c */ /* 0x000fda0003fa5270 */
[----:B------:R-:W-:Y:S05]  /*91f0*/  @!P5 BRA `(.L_x_9137) ;  /* 0x000000000004d947 */ /* 0x000fea0003800000 */
[----:B------:R-:W-:Y:S01]  /*9200*/  BPT.TRAP 0x1 ;  /* 0x000000040000795c */ /* 0x000fe20000300000 */
.L_x_9137:
[----:B------:R-:W-:Y:S01]  /*9210*/  IMAD R86, R191, 0x8, R17 ;  /* 0x00000008bf567824 */ /* 0x000fe200078e0211 */
[----:B------:R-:W-:Y:S01]  /*9220*/  SHF.L.U32 R98, R201, 0x1f, RZ ;  /* 0x0000001fc9627819 */ /* 0x000fe200000006ff */
[----:B------:R-:W-:Y:S01]  /*9230*/  BSSY B1, `(.L_x_9138) ;  /* 0x0000004000017945 */ /* 0x000fe20003800000 */
[----:B------:R-:W-:Y:S02]  /*9240*/  SHF.R.S32.HI R93, RZ, 0x1f, R92 ;  /* 0x0000001fff5d7819 */ /* 0x000fe4000001145c */
[----:B------:R-:W0:Y:S02]  /*9250*/  SYNCS.PHASECHK.TRANS64.TRYWAIT P2, [R86+URZ+0x22890], R98 ;  /* 0x02289062560075a7 */ /* 0x000e24000804017f */
[----:B0-----:R-:W-:Y:S05]  /*9260*/  @!P2 BRA `(.L_x_9139) ;  /* 0x000002840064a947 */ /* 0x001fea0003800000 */
.L_x_9497:
[----:B------:R-:W-:Y:S05]  /*9270*/  BSYNC B1 ;  /* 0x0000000000017941 */ /* 0x000fea0003800000 */
.L_x_9138:
        /* <DEDUP_REMOVED lines=25> */
.L_x_9501:
[----:B------:R-:W-:Y:S04]  /*9410*/  BSSY B1, `(.L_x_9141) ;  /* 0x000000d000017945 */ /* 0x000fe80003800000 */
[----:B------:R-:W-:Y:S05]  /*9420*/  @!P2 BRA `(.L_x_9142) ;  /* 0x00000000002ca947 */ /* 0x000fea0003800000 */
[----:B------:R-:W-:Y:S02]  /*9430*/  ULDC UR4, c[0x0][0x2f4] ;  /* 0x0000bd0000047ab9 */ /* 0x000fe40000000800 */
[----:B------:R-:W-:-:S13]  /*9440*/  ISETP.GE.AND P2, PT, R18, UR4, PT ;  /* 0x0000000412007c0c */ /* 0x000fda000bf46270 */
[----:B---3--:R-:W-:-:S05]  /*9450*/  @!P2 IADD3 R10, P3, R18, R14, RZ ;  /* 0x0000000e120aa210 */ /* 0x008fca0007f7e0ff */
[----:B--2---:R-:W-:Y:S01]  /*9460*/  @!P2 IMAD.X R11, R4, 0x1, R19, P3 ;  /* 0x00000001040ba824 */ /* 0x004fe200018e0613 */
[----:B------:R-:W-:-:S13]  /*9470*/  ISETP.GE.AND P3, PT, R23, UR4, PT ;  /* 0x0000000417007c0c */ /* 0x000fda000bf66270 */
[----:B------:R-:W-:-:S05]  /*9480*/  @!P3 IADD3 R14, P4, R23, R14, RZ ;  /* 0x0000000e170eb210 */ /* 0x000fca0007f9e0ff */
[----:B------:R-:W-:Y:S02]  /*9490*/  @!P3 IMAD.X R15, R4, 0x1, R193, P4 ;  /* 0x00000001040fb824 */ /* 0x000fe400020e06c1 */
[----:B------:R-:W2:Y:S04]  /*94a0*/  @!P2 LDS.128 R4, [R90+0x18400] ;  /* 0x018400005a04a984 */ /* 0x000ea80000000c00 */
[----:B--2---:R-:W-:Y:S04]  /*94b0*/  @!P2 ST.E.128 desc[UR60][R10.64], R4 ;  /* 0x000000040a00a985 */ /* 0x004fe8000c101d3c */
[----:B------:R-:W2:Y:S04]  /*94c0*/  @!P3 LDS.128 R4, [R89+0x18400] ;  /* 0x018400005904b984 */ /* 0x000ea80000000c00 */
[----:B--2---:R4:W-:Y:S02]  /*94d0*/  @!P3 ST.E.128 desc[UR60][R14.64], R4 ;  /* 0x000000040e00b985 */ /* 0x0049e4000c101d3c */
.L_x_9142:
[----:B------:R-:W-:Y:S05]  /*94e0*/  BSYNC B1 ;  /* 0x0000000000017941 */ /* 0x000fea0003800000 */
.L_x_9141:
[----:B------:R-:W-:-:S03]  /*94f0*/  UMOV UR4, 0xffffffff ;  /* 0xffffffff00047882 */ /* 0x000fc60000000000 */
[----:B------:R-:W-:Y:S05]  /*9500*/  BRA.DIV UR4, `(.L_x_9143) ;  /* 0x0000028604187947 */ /* 0x000fea000b800000 */
[----:B--2-4-:R2:W4:Y:S04]  /*9510*/  SHFL.IDX PT, R4, R9, 0x1, 0x1c1f ;  /* 0x003c1f0009047f89 */ /* 0x01452800000e0000 */
[----:B---3--:R2:W3:Y:S02]  /*9520*/  SHFL.IDX PT, R14, R8, 0x1, 0x1c1f ;  /* 0x003c1f00080e7f89 */ /* 0x0084e400000e0000 */
.L_x_9505:
        /* <DEDUP_REMOVED lines=14> */
.L_x_9145:
[----:B------:R-:W-:Y:S05]  /*9610*/  BSYNC B1 ;  /* 0x0000000000017941 */ /* 0x000fea0003800000 */
.L_x_9144:
[----:B------:R-:W-:-:S03]  /*9620*/  UMOV UR4, 0xffffffff ;  /* 0xffffffff00047882 */ /* 0x000fc60000000000 */
[----:B------:R-:W-:Y:S05]  /*9630*/  BRA.DIV UR4, `(.L_x_9146) ;  /* 0x0000028604147947 */ /* 0x000fea000b800000 */
[----:B---34-:R3:W4:Y:S04]  /*9640*/  SHFL.IDX PT, R4, R9, 0x2, 0x1c1f ;  /* 0x005c1f0009047f89 */ /* 0x01872800000e0000 */
[----:B------:R3:W0:Y:S02]  /*9650*/  SHFL.IDX PT, R14, R8, 0x2, 0x1c1f ;  /* 0x005c1f00080e7f89 */ /* 0x00062400000e0000 */
.L_x_9509:
[----:B------:R-:W-:-:S13]  /*9660*/  ISETP.GE.AND P2, PT, R28, 0x81, PT ;  /* 0x000000811c00780c */ /* 0x000fda0003f46270 */
[----:B------:R-:W-:Y:S05]  /*9670*/  @!P2 BRA `(.L_x_9114) ;  /* 0x00000000002ca947 */ /* 0x000fea0003800000 */
[----:B------:R-:W-:Y:S02]  /*9680*/  ULDC UR4, c[0x0][0x2f4] ;  /* 0x0000bd0000047ab9 */ /* 0x000fe40000000800 */
[----:B------:R-:W-:-:S13]  /*9690*/  ISETP.GE.AND P2, PT, R18, UR4, PT ;  /* 0x0000000412007c0c */ /* 0x000fda000bf46270 */
[----:B0123--:R-:W-:-:S05]  /*96a0*/  @!P2 IADD3 R8, P3, R18, R14, RZ ;  /* 0x0000000e1208a210 */ /* 0x00ffca0007f7e0ff */
        /* <DEDUP_REMOVED lines=8> */
.L_x_9114:
[----:B------:R-:W-:Y:S05]  /*9730*/  BSYNC B0 ;  /* 0x0000000000007941 */ /* 0x000fea0003800000 */
.L_x_9083:
        /* <DEDUP_REMOVED lines=16> */
.L_x_9148:
[----:B------:R-:W-:Y:S05]  /*9840*/  BSYNC B0 ;  /* 0x0000000000007941 */ /* 0x000fea0003800000 */
.L_x_9147:
[----:B------:R-:W0:Y:S01]  /*9850*/  SYNCS.PHASECHK.TRANS64.TRYWAIT P3, [R86+URZ+0x228b0], R98 ;  /* 0x0228b062560075a7 */ /* 0x000e22000806017f */
[----:B------:R-:W-:Y:S04]  /*9860*/  BSSY B0, `(.L_x_9149) ;  /* 0x0000002000007945 */ /* 0x000fe80003800000 */
[----:B0-----:R-:W-:Y:S05]  /*9870*/  @!P3 BRA `(.L_x_9150) ;  /* 0x0000028000ccb947 */ /* 0x001fea0003800000 */
.L_x_9510:
[----:B------:R-:W-:Y:S05]  /*9880*/  BSYNC B0 ;  /* 0x0000000000007941 */ /* 0x000fea0003800000 */
.L_x_9149:
        /* <DEDUP_REMOVED lines=22> */
[----:B------:R-:W-:Y:S02]  /*99f0*/  ULDC UR4, c[0x0][0x2f4] ;  /* 0x0000bd0000047ab9 */ /* 0x000fe40000000800 */
[----:B------:R-:W-:-:S13]  /*9a00*/  ISETP.GE.AND P3, PT, R18, UR4, PT ;  /* 0x0000000412007c0c */ /* 0x000fda000bf66270 */
[----:B-1234-:R-:W-:-:S05]  /*9a10*/  @!P3 IADD3 R8, P4, R18, R10, RZ ;  /* 0x0000000a1208b210 */ /* 0x01efca0007f9e0ff */
        /* <DEDUP_REMOVED lines=8> */
.L_x_9152:
[----:B------:R-:W-:Y:S05]  /*9aa0*/  BSYNC B0 ;  /* 0x0000000000007941 */ /* 0x000fea0003800000 */
.L_x_9151:
[----:B------:R-:W-:Y:S01]  /*9ab0*/  ISETP.GE.AND P3, PT, R95, 0x41, PT ;  /* 0x000000415f00780c */ /* 0x000fe20003f66270 */
[----:B0-----:R0:W0:Y:S01]  /*9ac0*/  SHFL.IDX PT, R4, R13, 0x1, 0x1c1f ;  /* 0x003c1f000d047f89 */ /* 0x00102200000e0000 */
[----:B------:R-:W-:Y:S03]  /*9ad0*/  BSSY B0, `(.L_x_9153) ;  /* 0x000000e000007945 */ /* 0x000fe60003800000 */
[----:B----4-:R4:W0:Y:S08]  /*9ae0*/  SHFL.IDX PT, R10, R12, 0x1, 0x1c1f ;  /* 0x003c1f000c0a7f89 */ /* 0x01083000000e0000 */
[----:B----4-:R-:W-:Y:S05]  /*9af0*/  @!P3 BRA `(.L_x_9154) ;  /* 0x00000000002cb947 */ /* 0x010fea0003800000 */
[----:B------:R-:W-:Y:S02]  /*9b00*/  ULDC UR4, c[0x0][0x2f4] ;  /* 0x0000bd0000047ab9 */ /* 0x000fe40000000800 */
[----:B------:R-:W-:-:S13]  /*9b10*/  ISETP.GE.AND P3, PT, R18, UR4, PT ;  /* 0x0000000412007c0c */ /* 0x000fda000bf66270 */
[----:B0123--:R-:W-:-:S05]  /*9b20*/  @!P3 IADD3 R8, P4, R18, R10, RZ ;  /* 0x0000000a1208b210 */ /* 0x00ffca0007f9e0ff */
        /* <DEDUP_REMOVED lines=8> */
.L_x_9154:
[----:B------:R-:W-:Y:S05]  /*9bb0*/  BSYNC B0 ;  /* 0x0000000000007941 */ /* 0x000fea0003800000 */
.L_x_9153:
[----:B------:R-:W-:Y:S01]  /*9bc0*/  ISETP.GE.AND P3, PT, R95, 0x81, PT ;  /* 0x000000815f00780c */ /* 0x000fe20003f66270 */
[----:B0-----:R-:W0:Y:S01]  /*9bd0*/  SHFL.IDX PT, R13, R13, 0x2, 0x1c1f ;  /* 0x005c1f000d0d7f89 */ /* 0x001e2200000e0000 */
[----:B------:R-:W-:Y:S03]  /*9be0*/  BSSY B0, `(.L_x_9155) ;  /* 0x000000e000007945 */ /* 0x000fe60003800000 */
[----:B----4-:R4:W0:Y:S08]  /*9bf0*/  SHFL.IDX PT, R10, R12, 0x2, 0x1c1f ;  /* 0x005c1f000c0a7f89 */ /* 0x01083000000e0000 */
[----:B----4-:R-:W-:Y:S05]  /*9c00*/  @!P3 BRA `(.L_x_9156) ;  /* 0x00000000002cb947 */ /* 0x010fea0003800000 */
[----:B------:R-:W-:Y:S02]  /*9c10*/  ULDC UR4, c[0x0][0x2f4] ;  /* 0x0000bd0000047ab9 */ /* 0x000fe40000000800 */
[----:B------:R-:W-:-:S13]  /*9c20*/  ISETP.GE.AND P3, PT, R18, UR4, PT ;  /* 0x0000000412007c0c */ /* 0x000fda000bf66270 */
[----:B------:R-:W4:Y:S01]  /*9c30*/  @!P3 LDS.128 R4, [R90+0xe400] ;  /* 0x00e400005a04b984 */ /* 0x000f220000000c00 */
[----:B0123--:R-:W-:-:S05]  /*9c40*/  @!P3 IADD3 R8, P4, R18, R10, RZ ;  /* 0x0000000a1208b210 */ /* 0x00ffca0007f9e0ff */
[----:B------:R-:W-:Y:S01]  /*9c50*/  @!P3 IMAD.X R9, R13, 0x1, R19, P4 ;  /* 0x000000010d09b824 */ /* 0x000fe200020e0613 */
[----:B------:R-:W-:-:S13]  /*9c60*/  ISETP.GE.AND P4, PT, R23, UR4, PT ;  /* 0x0000000417007c0c */ /* 0x000fda000bf86270 */
[----:B------:R-:W-:-:S05]  /*9c70*/  @!P4 IADD3 R10, P5, R23, R10, RZ ;  /* 0x0000000a170ac210 */ /* 0x000fca0007fbe0ff */
[----:B------:R-:W-:Y:S01]  /*9c80*/  @!P4 IMAD.X R11, R13, 0x1, R193, P5 ;  /* 0x000000010d0bc824 */ /* 0x000fe200028e06c1 */
[----:B----4-:R-:W-:Y:S04]  /*9c90*/  @!P3 ST.E.128 desc[UR60][R8.64], R4 ;  /* 0x000000040800b985 */ /* 0x010fe8000c101d3c */
[----:B------:R-:W0:Y:S04]  /*9ca0*/  @!P4 LDS.128 R4, [R89+0xe400] ;  /* 0x00e400005904c984 */ /* 0x000e280000000c00 */
[----:B0-----:R4:W-:Y:S02]  /*9cb0*/  @!P4 ST.E.128 desc[UR60][R10.64], R4 ;  /* 0x000000040a00c985 */ /* 0x0019e4000c101d3c */
.L_x_9156:
[----:B------:R-:W-:Y:S05]  /*9cc0*/  BSYNC B0 ;  /* 0x0000000000007941 */ /* 0x000fea0003800000 */
.L_x_9155:
[----:B------:R-:W-:Y:S01]  /*9cd0*/  @!PT LDS RZ, [RZ] ;  /* 0x00000000fffff984 */ /* 0x000fe20000000800 */
[----:B------:R-:W-:Y:S01]  /*9ce0*/  @!PT LDS RZ, [RZ] ;  /* 0x00000000fffff984 */ /* 0x000fe20000000800 */
[----:B------:R-:W-:Y:S01]  /*9cf0*/  @!PT LDS RZ, [RZ] ;  /* 0x00000000fffff984 */ /* 0x000fe20000000800 */
[----:B------:R-:W-:Y:S01]  /*9d00*/  @!PT LDS RZ, [RZ] ;  /* 0x00000000fffff984 */ /* 0x000fe20000000800 */
[----:B------:R5:W-:Y:S06]  /*9d10*/  MEMBAR.ALL.CTA ;  /* 0x0000000000007992 */ /* 0x000bec0000008000 */
[----:B-----5:R-:W5:Y:S01]  /*9d20*/  FENCE.VIEW.ASYNC.S ;  /* 0x00000000000073c6 */ /* 0x020f620000000000 */
[----:B-1----:R-:W-:Y:S01]  /*9d30*/  @!P2 VIADD R86, R86, 0x228c0 ;  /* 0x000228c05656a836 */ /* 0x002fe20000000000 */
[----:B-----5:R1:W-:Y:S01]  /*9d40*/  BAR.SYNC.DEFER_BLOCKING R73, 0x80 ;  /* 0x000200490000751d */ /* 0x0203e20000010000 */
[----:B------:R-:W-:Y:S01]  /*9d50*/  ISETP.NE.AND P3, PT, R88, RZ, PT ;  /* 0x000000ff5800720c */ /* 0x000fe20003f65270 */
[----:B------:R-:W-:-:S02]  /*9d60*/  VIADD R191, R191, 0x1 ;  /* 0x00000001bfbf7836 */ /* 0x000fc40000000000 */
        /* <DEDUP_REMOVED lines=12> */
.L_x_9078:
[----:B------:R-:W1:Y:S01]  /*9e30*/  LDC R0, c[0x0][0x448] ;  /* 0x00011200ff007b82 */ /* 0x000e620000000800 */
[----:B------:R-:W-:-:S07]  /*9e40*/  IADD3 R5, R199, 0x1, -R197 ;  /* 0x00000001c7057810 */ /* 0x000fce0007ffe8c5 */
[----:B------:R-:W4:Y:S01]  /*9e50*/  LDC.64 R6, c[0x0][0x9e0] ;  /* 0x00027800ff067b82 */ /* 0x000f220000000a00 */
[----:B-1----:R-:W-:Y:S01]  /*9e60*/  ISETP.NE.AND P1, PT, R0, 0x1, PT ;  /* 0x000000010000780c */ /* 0x002fe20003f25270 */
[----:B------:R-:W-:Y:S01]  /*9e70*/  VIADD R0, R202, 0x7f ;  /* 0x0000007fca007836 */ /* 0x000fe20000000000 */
[----:B----4-:R-:W-:-:S11]  /*9e80*/  ISETP.GE.AND P2, PT, R7, 0x1, PT ;  /* 0x000000010700780c */ /* 0x010fd60003f46270 */
[----:B------:R-:W1:Y:S08]  /*9e90*/  @P1 LDC R3, c[0x0][0x44c] ;  /* 0x00011300ff031b82 */ /* 0x000e700000000800 */
[----:B------:R-:W4:Y:S01]  /*9ea0*/  @P1 LDC R2, c[0x0][0x450] ;  /* 0x00011400ff021b82 */ /* 0x000f220000000800 */
[----:B-1----:R-:W-:-:S05]  /*9eb0*/  @P1 IMAD.HI.U32 R3, R0, R3, RZ ;  /* 0x0000000300031227 */ /* 0x002fca00078e00ff */
[----:B----4-:R-:W-:-:S05]  /*9ec0*/  @P1 SHF.R.U32.HI R0, RZ, R2, R3 ;  /* 0x00000002ff001219 */ /* 0x010fca0000011603 */
[----:B------:R-:W-:Y:S01]  /*9ed0*/  IMAD.IADD R3, R5, 0x1, R0 ;  /* 0x0000000105037824 */ /* 0x000fe200078e0200 */
[----:B------:R-:W-:Y:S06]  /*9ee0*/  @P0 BRA `(.L_x_9158) ;  /* 0x00000000000c0947 */ /* 0x000fec0003800000 */
[----:B------:R-:W1:Y:S01]  /*9ef0*/  FENCE.VIEW.ASYNC.G ;  /* 0x00000000000073c6 */ /* 0x000e620000000100 */
[----:B------:R-:W-:Y:S05]  /*9f00*/  WARPSYNC.ALL ;  /* 0x0000000000007948 */ /* 0x000fea0003800000 */
[----:B-1----:R-:W-:Y:S06]  /*9f10*/  BAR.ARV 0xc, 0x180 ;  /* 0x0306000000007b1d */ /* 0x002fec0000002000 */
.L_x_9158:
        /* <DEDUP_REMOVED lines=13> */
.L_x_9161:
[----:B------:R-:W-:-:S13]  /*9ff0*/  ISETP.NE.AND P0, PT, R7, 0x1, PT ;  /* 0x000000010700780c */ /* 0x000fda0003f05270 */
[----:B------:R-:W1:Y:S02]  /*a000*/  @P0 LDC.64 R4, c[0x0][0x9e8] ;  /* 0x00027a00ff040b82 */ /* 0x000e640000000a00 */
[----:B-1----:R-:W-:-:S05]  /*a010*/  @P0 IMAD.HI.U32 R4, R2, R4, RZ ;  /* 0x0000000402040227 */ /* 0x002fca00078e00ff */
[----:B------:R-:W-:-:S07]  /*a020*/  @P0 SHF.R.U32.HI R2, RZ, R5, R4 ;  /* 0x00000005ff020219 */ /* 0x000fce0000011604 */
.L_x_9162:
[----:B------:R-:W-:Y:S05]  /*a030*/  BSYNC B0 ;  /* 0x0000000000007941 */ /* 0x000fea0003800000 */
.L_x_9160:
[----:B------:R-:W-:-:S05]  /*a040*/  IMAD R3, R2, R7, R7 ;  /* 0x0000000702037224 */ /* 0x000fca00078e0207 */
[----:B------:R-:W-:-:S07]  /*a050*/  VIMNMX R0, R0, R3, PT ;  /* 0x0000000300007248 */ /* 0x000fce0003fe0100 */
.L_x_9159:
[----:B------:R-:W1:Y:S01]  /*a060*/  @P1 LDC R3, c[0x0][0x44c] ;  /* 0x00011300ff031b82 */ /* 0x000e620000000800 */
[----:B------:R-:W-:Y:S01]  /*a070*/  VIADD R0, R0, 0x9f ;  /* 0x0000009f00007836 */ /* 0x000fe20000000000 */
[----:B------:R-:W-:Y:S01]  /*a080*/  ULDC UR4, c[0x0][0x9dc] ;  /* 0x0002770000047ab9 */ /* 0x000fe20000000800 */
[----:B------:R-:W-:Y:S02]  /*a090*/  IMAD.MOV.U32 R5, RZ, RZ, R202 ;  /* 0x000000ffff057224 */ /* 0x000fe400078e00ca */
[----:B------:R-:W-:-:S03]  /*a0a0*/  IMAD.HI R0, R0, 0x66666667, RZ ;  /* 0x6666666700007827 */ /* 0x000fc600078e02ff */
[----:B--23--:R-:W2:Y:S01]  /*a0b0*/  @P1 LDC R9, c[0x0][0x450] ;  /* 0x00011400ff091b82 */ /* 0x00cea20000000800 */
[----:B-1----:R-:W-:Y:S01]  /*a0c0*/  @P1 IMAD.HI.U32 R2, R202, R3, RZ ;  /* 0x00000003ca021227 */ /* 0x002fe200078e00ff */
[----:B------:R-:W-:-:S04]  /*a0d0*/  SHF.R.U32.HI R3, RZ, 0x1f, R0 ;  /* 0x0000001fff037819 */ /* 0x000fc80000011600 */
[----:B------:R-:W-:Y:S02]  /*a0e0*/  LEA.HI.SX32 R0, R0, R3, 0x1a ;  /* 0x0000000300007211 */ /* 0x000fe400078fd2ff */
[----:B--2---:R-:W-:Y:S02]  /*a0f0*/  @P1 SHF.R.U32.HI R5, RZ, R9, R2 ;  /* 0x00000009ff051219 */ /* 0x004fe40000011602 */
        /* <DEDUP_REMOVED lines=14> */
.L_x_9165:
[----:B------:R-:W-:-:S13]  /*a1e0*/  ISETP.NE.AND P0, PT, R7, 0x1, PT ;  /* 0x000000010700780c */ /* 0x000fda0003f05270 */
[----:B------:R-:W1:Y:S02]  /*a1f0*/  @P0 LDC.64 R4, c[0x0][0x9e8] ;  /* 0x00027a00ff040b82 */ /* 0x000e640000000a00 */
[----:B-1----:R-:W-:-:S05]  /*a200*/  @P0 IMAD.HI.U32 R4, R2, R4, RZ ;  /* 0x0000000402040227 */ /* 0x002fca00078e00ff */
[----:B------:R-:W-:-:S07]  /*a210*/  @P0 SHF.R.U32.HI R2, RZ, R5, R4 ;  /* 0x00000005ff020219 */ /* 0x000fce0000011604 */
.L_x_9166:
[----:B------:R-:W-:Y:S05]  /*a220*/  BSYNC B0 ;  /* 0x0000000000007941 */ /* 0x000fea0003800000 */
.L_x_9164:
[----:B------:R-:W-:-:S05]  /*a230*/  IMAD R3, R2, R7, RZ ;  /* 0x0000000702037224 */ /* 0x000fca00078e02ff */
[----:B------:R-:W-:-:S07]  /*a240*/  VIMNMX R0, R0, R3, !PT ;  /* 0x0000000300007248 */ /* 0x000fce0007fe0100 */
.L_x_9163:
[----:B------:R-:W-:Y:S01]  /*a250*/  IMAD.HI R0, R0, 0x66666667, RZ ;  /* 0x6666666700007827 */ /* 0x000fe200078e02ff */
[----:B------:R-:W-:Y:S04]  /*a260*/  BSSY B0, `(.L_x_9167) ;  /* 0x0000026000007945 */ /* 0x000fe80003800000 */
        /* <DEDUP_REMOVED lines=13> */
[----:B------:R-:W-:-:S05]  /*a340*/  IMAD.IADD R0, R0, 0x1, -R205 ;  /* 0x0000000100007824 */ /* 0x000fca00078e0acd */
[----:B-1----:R-:W1:Y:S02]  /*a350*/  MUFU.RCP R4, R4 ;  /* 0x0000000400047308 */ /* 0x002e640000001000 */
[----:B-1----:R-:W-:Y:S02]  /*a360*/  VIADD R2, R4, 0xffffffe ;  /* 0x0ffffffe04027836 */ /* 0x002fe40000000000 */
[----:B------:R-:W-:-:S04]  /*a370*/  IMAD.MOV R4, RZ, RZ, -R9 ;  /* 0x000000ffff047224 */ /* 0x000fc800078e0a09 */
[----:B------:R1:W2:Y:S02]  /*a380*/  F2I.FTZ.U32.TRUNC.NTZ R3, R2 ;  /* 0x0000000200037305 */ /* 0x0002a4000021f000 */
[----:B-1----:R-:W-:Y:S02]  /*a390*/  IMAD.MOV.U32 R2, RZ, RZ, RZ ;  /* 0x000000ffff027224 */ /* 0x002fe400078e00ff */
[----:B--2---:R-:W-:-:S04]  /*a3a0*/  IMAD.MOV R8, RZ, RZ, -R3 ;  /* 0x000000ffff087224 */ /* 0x004fc800078e0a03 */
        /* <DEDUP_REMOVED lines=17> */
.L_x_9168:
[----:B------:R-:W-:Y:S05]  /*a4c0*/  BSYNC B0 ;  /* 0x0000000000007941 */ /* 0x000fea0003800000 */
.L_x_9167:
[-C--:B------:R-:W-:Y:S01]  /*a4d0*/  IMAD R205, R229, R0.reuse, R205 ;  /* 0x00000000e5cd7224 */ /* 0x080fe200078e02cd */
[----:B------:R-:W-:Y:S02]  /*a4e0*/  PLOP3.LUT P0, PT, PT, PT, PT, 0x80, 0x0 ;  /* 0x000000000000781c */ /* 0x000fe40003f0f070 */
[----:B------:R-:W-:Y:S02]  /*a4f0*/  CS2R R2, SRZ ;  /* 0x0000000000027805 */ /* 0x000fe4000001ff00 */
[----:B------:R-:W-:Y:S01]  /*a500*/  CS2R R88, SRZ ;  /* 0x0000000000587805 */ /* 0x000fe2000001ff00 */
[----:B------:R-:W-:Y:S01]  /*a510*/  IMAD.MOV.U32 R71, RZ, RZ, RZ ;  /* 0x000000ffff477224 */ /* 0x000fe200078e00ff */
[----:B------:R-:W-:Y:S01]  /*a520*/  VIADDMNMX R105, R205, R0, R27, PT ;  /* 0x00000000cd697246 */ /* 0x000fe2000380011b */
[----:B------:R-:W-:Y:S01]  /*a530*/  IMAD.MOV.U32 R0, RZ, RZ, RZ ;  /* 0x000000ffff007224 */ /* 0x000fe200078e00ff */
[----:B------:R-:W-:Y:S01]  /*a540*/  CS2R R48, SRZ ;  /* 0x0000000000307805 */ /* 0x000fe2000001ff00 */
[----:B------:R-:W-:Y:S01]  /*a550*/  IMAD.MOV.U32 R29, RZ, RZ, RZ ;  /* 0x000000ffff1d7224 */ /* 0x000fe200078e00ff */
[----:B------:R-:W-:Y:S01]  /*a560*/  ISETP.GT.AND P1, PT, R105, R205, PT ;  /* 0x000000cd6900720c */ /* 0x000fe20003f24270 */
[----:B------:R-:W-:Y:S01]  /*a570*/  IMAD.MOV.U32 R25, RZ, RZ, RZ ;  /* 0x000000ffff197224 */ /* 0x000fe200078e00ff */
[----:B------:R-:W-:Y:S01]  /*a580*/  CS2R R42, SRZ ;  /* 0x00000000002a7805 */ /* 0x000fe2000001ff00 */
[----:B------:R-:W-:Y:S01]  /*a590*/  IMAD.MOV.U32 R112, RZ, RZ, RZ ;  /* 0x000000ffff707224 */ /* 0x000fe200078e00ff */
[----:B------:R-:W-:Y:S01]  /*a5a0*/  CS2R R20, SRZ ;  /* 0x0000000000147805 */ /* 0x000fe2000001ff00 */
[----:B------:R-:W-:Y:S01]  /*a5b0*/  IMAD.MOV.U32 R107, RZ, RZ, RZ ;  /* 0x000000ffff6b7224 */ /* 0x000fe200078e00ff */
[----:B------:R-:W-:-:S02]  /*a5c0*/  CS2R R66, SRZ ;  /* 0x0000000000427805 */ /* 0x000fc4000001ff00 */
        /* <DEDUP_REMOVED lines=28> */
[----:B------:R-:W-:Y:S02]  /*a790*/  IMAD.MOV.U32 R79, RZ, RZ, RZ ;  /* 0x000000ffff4f7224 */ /* 0x000fe400078e00ff */
[----:B------:R-:W-:Y:S02]  /*a7a0*/  IMAD.MOV.U32 R80, RZ, RZ, RZ ;  /* 0x000000ffff507224 */ /* 0x000fe400078e00ff */
[----:B------:R-:W-:Y:S02]  /*a7b0*/  IMAD.MOV.U32 R6, RZ, RZ, RZ ;  /* 0x000000ffff067224 */ /* 0x000fe400078e00ff */
[----:B------:R-:W-:Y:S01]  /*a7c0*/  IMAD.MOV.U32 R110, RZ, RZ, RZ ;  /* 0x000000ffff6e7224 */ /* 0x000fe200078e00ff */
[----:B------:R-:W-:Y:S06]  /*a7d0*/  @!P1 BRA `(.L_x_9169) ;  /* 0x0000019000bc9947 */ /* 0x000fec0003800000 */
[----:B------:R-:W-:-:S03]  /*a7e0*/  UMOV UR4, 0xffffffff ;  /* 0xffffffff00047882 */ /* 0x000fc60000000000 */
[----:B------:R-:W-:Y:S05]  /*a7f0*/  BRA.DIV UR4, `(.L_x_9170) ;  /* 0x0000027604007947 */ /* 0x000fea000b800000 */
[----:B------:R-:W1:Y:S02]  /*a800*/  S2R R0, SR_TID.X ;  /* 0x0000000000007919 */ /* 0x000e640000002100 */
[----:B-1----:R-:W-:-:S05]  /*a810*/  VIADD R2, R0, 0xffffff80 ;  /* 0xffffff8000027836 */ /* 0x002fca0000000000 */
[----:B------:R-:W-:-:S04]  /*a820*/  SHF.R.S32.HI R0, RZ, 0x1f, R2 ;  /* 0x0000001fff007819 */ /* 0x000fc80000011402 */
[----:B------:R-:W-:-:S04]  /*a830*/  LEA.HI R0, R0, R2, RZ, 0x7 ;  /* 0x0000000200007211 */ /* 0x000fc800078f38ff */
[----:B------:R-:W-:-:S05]  /*a840*/  SHF.R.S32.HI R0, RZ, 0x7, R0 ;  /* 0x00000007ff007819 */ /* 0x000fca0000011400 */
[----:B------:R1:W2:Y:S02]  /*a850*/  SHFL.IDX PT, R203, R0, RZ, 0x1f ;  /* 0x00001fff00cb7589 */ /* 0x0002a400000e0000 */
.L_x_9513:
[----:B-12---:R-:W-:Y:S01]  /*a860*/  LEA.HI R0, R203, R203, RZ, 0x1 ;  /* 0x000000cbcb007211 */ /* 0x006fe200078f08ff */
[----:B------:R-:W-:Y:S01]  /*a870*/  VIADD R25, R17, 0x14400 ;  /* 0x0001440011197836 */ /* 0x000fe20000000000 */
[----:B------:R-:W-:Y:S02]  /*a880*/  BSSY B6, `(.L_x_9171) ;  /* 0x0000018000067945 */ /* 0x000fe40003800000 */
[----:B------:R-:W-:Y:S02]  /*a890*/  LOP3.LUT R0, R0, 0x1e, RZ, 0xc0, !PT ;  /* 0x0000001e00007812 */ /* 0x000fe400078ec0ff */
[----:B------:R-:W-:-:S03]  /*a8a0*/  LOP3.LUT P0, RZ, R25, 0x9f, RZ, 0xc0, !PT ;  /* 0x0000009f19ff7812 */ /* 0x000fc6000780c0ff */
        /* <DEDUP_REMOVED lines=14> */
[----:B0-----:R-:W-:-:S02]  /*a990*/  IMAD.U32 R10, RZ, RZ, UR4 ;  /* 0x00000004ff0a7e24 */ /* 0x001fc4000f8e00ff */
[----:B------:R-:W-:Y:S02]  /*a9a0*/  IMAD.U32 R11, RZ, RZ, UR5 ;  /* 0x00000005ff0b7e24 */ /* 0x000fe4000f8e00ff */
[----:B------:R-:W-:Y:S02]  /*a9b0*/  IMAD.MOV.U32 R8, RZ, RZ, 0x70 ;  /* 0x00000070ff087424 */ /* 0x000fe400078e00ff */
[----:B------:R-:W-:Y:S02]  /*a9c0*/  IMAD.MOV.U32 R12, RZ, RZ, 0x1 ;  /* 0x00000001ff0c7424 */ /* 0x000fe400078e00ff */
[----:B-1----:R-:W-:-:S07]  /*a9d0*/  IMAD.MOV.U32 R13, RZ, RZ, RZ ;  /* 0x000000ffff0d7224 */ /* 0x002fce00078e00ff */
[----:B------:R-:W-:-:S07]  /*a9e0*/  LEPC R20, `(.L_x_9172) ;  /* 0x000000001014794e */ /* 0x000fce0000000000 */
[----:B--2--5:R-:W-:Y:S05]  /*a9f0*/  CALL.ABS.NOINC R2 ;  /* 0x0000000002007343 */ /* 0x024fea0003c00000 */
.L_x_9172:
[----:B------:R-:W-:Y:S05]  /*aa00*/  BSYNC B6 ;  /* 0x0000000000067941 */ /* 0x000fea0003800000 */
.L_x_9171:
        /* <DEDUP_REMOVED lines=10> */
[----:B0-----:R-:W0:Y:S08]  /*aab0*/  @P0 LDC.64 R10, c[0x0][0x9b0] ;  /* 0x00026c00ff0a0b82 */ /* 0x001e300000000a00 */
[----:B------:R-:W3:Y:S01]  /*aac0*/  @P1 LDC.64 R12, c[0x0][0x9c0] ;  /* 0x00027000ff0c1b82 */ /* 0x000ee20000000a00 */
        /* <DEDUP_REMOVED lines=9> */
[----:B0-----:R-:W-:-:S04]  /*ab60*/  @P0 IMAD.WIDE.U32 R2, R195, R10, R2 ;  /* 0x0000000ac3020225 */ /* 0x001fc800078e0002 */
[C---:B---3--:R-:W-:Y:S01]  /*ab70*/  @P1 IMAD.WIDE.U32 R6, R195.reuse, R12, R4 ;  /* 0x0000000cc3061225 */ /* 0x048fe200078e0004 */
        /* <DEDUP_REMOVED lines=24> */
.L_x_9176:
[----:B-1----:R1:W2:Y:S02]  /*ad00*/  SYNCS.PHASECHK.TRANS64.TRYWAIT P0, [R17+URZ+0x22800], R0 ;  /* 0x02280000110075a7 */ /* 0x0022a4000800017f */
[----:B--2---:R-:W-:Y:S05]  /*ad10*/  @!P0 NANOSLEEP.SYNCS 0x989680 ;  /* 0x009896800000895d */ /* 0x004fea0003900000 */
[----:B------:R-:W2:Y:S02]  /*ad20*/  @!P0 SYNCS.PHASECHK.TRANS64 P0, [R17+URZ+0x22800], R0 ;  /* 0x02280000110085a7 */ /* 0x000ea4000800007f */
[----:B--2---:R-:W-:Y:S05]  /*ad30*/  @!P0 BRA `(.L_x_9176) ;  /* 0xfffffffc00f08947 */ /* 0x004fea000383ffff */
.L_x_9175:
[----:B------:R-:W-:Y:S05]  /*ad40*/  BSYNC B0 ;  /* 0x0000000000007941 */ /* 0x000fea0003800000 */
.L_x_9174:
[----:B------:R-:W-:Y:S05]  /*ad50*/  BRA `(.L_x_9177) ;  /* 0x0000004c00cc7947 */ /* 0x000fea0003800000 */
.L_x_9173:
[----:B------:R-:W-:Y:S01]  /*ad60*/  LOP3.LUT P0, RZ, R25, 0x3ff, RZ, 0xc0, !PT ;  /* 0x000003ff19ff7812 */ /* 0x000fe2000780c0ff */
        /* <DEDUP_REMOVED lines=29> */
.L_x_9179:
[----:B------:R-:W-:Y:S05]  /*af40*/  BSYNC B6 ;  /* 0x0000000000067941 */ /* 0x000fea0003800000 */
.L_x_9178:
[----:B------:R-:W-:Y:S01]  /*af50*/  ULDC.U8 UR4, c[0x0][0x410] ;  /* 0x0001040000047ab9 */ /* 0x000fe20000000000 */
[----:B------:R-:W-:Y:S01]  /*af60*/  BSSY B0, `(.L_x_9180) ;  /* 0x00004ca000007945 */ /* 0x000fe20003800000 */
[----:B------:R-:W-:Y:S01]  /*af70*/  ISETP.NE.AND P0, PT, RZ, UR4, PT ;  /* 0x00000004ff007c0c */ /* 0x000fe2000bf05270 */
[----:B------:R-:W-:-:S12]  /*af80*/  IMAD.IADD R36, R194, 0x1, R202 ;  /* 0x00000001c2247824 */ /* 0x000fd800078e02ca */
[----:B------:R-:W-:Y:S05]  /*af90*/  @!P0 BRA `(.L_x_9181) ;  /* 0x0000002400c08947 */ /* 0x000fea0003800000 */
[----:B------:R-:W0:Y:S01]  /*afa0*/  S2R R20, SR_TID.X ;  /* 0x0000000000147919 */ /* 0x000e220000002100 */
[----:B------:R-:W-:Y:S01]  /*afb0*/  IMAD.MOV.U32 R8, RZ, RZ, R26 ;  /* 0x000000ffff087224 */ /* 0x000fe200078e001a */
[----:B------:R-:W-:Y:S01]  /*afc0*/  ULDC.64 UR4, c[0x0][0x3f8] ;  /* 0x0000fe0000047ab9 */ /* 0x000fe20000000a00 */
[----:B------:R-:W-:Y:S01]  /*afd0*/  IMAD.MOV.U32 R9, RZ, RZ, R29 ;  /* 0x000000ffff097224 */ /* 0x000fe200078e001d */
[----:B------:R-:W-:Y:S01]  /*afe0*/  ULDC.64 UR6, c[0x0][0x408] ;  /* 0x0001020000067ab9 */ /* 0x000fe20000000a00 */
[----:B------:R-:W-:Y:S01]  /*aff0*/  IMAD.MOV.U32 R10, RZ, RZ, R24 ;  /* 0x000000ffff0a7224 */ /* 0x000fe200078e0018 */
[----:B------:R-:W-:Y:S01]  /*b000*/  ULDC.64 UR8, c[0x0][0x400] ;  /* 0x0001000000087ab9 */ /* 0x000fe20000000a00 */
[----:B------:R-:W-:Y:S01]  /*b010*/  IMAD.MOV.U32 R11, RZ, RZ, R31 ;  /* 0x000000ffff0b7224 */ /* 0x000fe200078e001f */
[----:B------:R-:W-:Y:S01]  /*b020*/  SHF.R.S32.HI R39, RZ, 0x1f, R196 ;  /* 0x0000001fff277819 */ /* 0x000fe200000114c4 */
[----:B0-----:R-:W-:Y:S02]  /*b030*/  VIADD R28, R20, 0xffffff80 ;  /* 0xffffff80141c7836 */ /* 0x001fe40000000000 */
[----:B------:R-:W0:Y:S03]  /*b040*/  LDC R20, c[0x0][0x448] ;  /* 0x00011200ff147b82 */ /* 0x000e260000000800 */
[----:B------:R-:W-:-:S04]  /*b050*/  SHF.R.S32.HI R21, RZ, 0x1f, R28 ;  /* 0x0000001fff157819 */ /* 0x000fc8000001141c */
[----:B------:R-:W-:-:S04]  /*b060*/  LEA.HI R21, R21, R28, RZ, 0x2 ;  /* 0x0000001c15157211 */ /* 0x000fc800078f10ff */
[----:B------:R-:W-:-:S05]  /*b070*/  LOP3.LUT R21, R21, 0xfffffffc, RZ, 0xc0, !PT ;  /* 0xfffffffc15157812 */ /* 0x000fca00078ec0ff */
[----:B------:R-:W-:-:S04]  /*b080*/  IMAD.IADD R21, R28, 0x1, -R21 ;  /* 0x000000011c157824 */ /* 0x000fc800078e0a15 */
[----:B------:R-:W-:Y:S01]  /*b090*/  IMAD R3, R21, 0x40, R36 ;  /* 0x0000004015037824 */ /* 0x000fe200078e0224 */
        /* <DEDUP_REMOVED lines=20> */
[----:B------:R0:W2:Y:S04]  /*b1e0*/  SHFL.IDX PT, R3, R5, RZ, 0x1c1f ;  /* 0x001c1fff05037589 */ /* 0x0000a800000e0000 */
[----:B------:R0:W3:Y:S04]  /*b1f0*/  SHFL.IDX PT, R4, R8, RZ, 0x1c1f ;  /* 0x001c1fff08047589 */ /* 0x0000e800000e0000 */
[----:B------:R0:W4:Y:S02]  /*b200*/  SHFL.IDX PT, R14, R7, RZ, 0x1c1f ;  /* 0x001c1fff070e7589 */ /* 0x00012400000e0000 */
.L_x_9519:
        /* <DEDUP_REMOVED lines=11> */
[----:B------:R-:W-:-:S11]  /*b2c0*/  ISETP.GE.AND P3, PT, R188, UR4, PT ;  /* 0x00000004bc007c0c */ /* 0x000fd6000bf66270 */
[----:B--2---:R-:W-:Y:S02]  /*b2d0*/  @!P4 IADD3 R24, P0, R196, R3, RZ ;  /* 0x00000003c418c210 */ /* 0x004fe40007f1e0ff */
[----:B----4-:R-:W-:-:S03]  /*b2e0*/  @!P3 IADD3 R12, P1, R188, R14, RZ ;  /* 0x0000000ebc0cb210 */ /* 0x010fc60007f3e0ff */
[----:B-1----:R-:W-:Y:S01]  /*b2f0*/  @!P4 IMAD.X R25, R0, 0x1, R39, P0 ;  /* 0x000000010019c824 */ /* 0x002fe200000e0627 */
[----:B------:R-:W-:Y:S02]  /*b300*/  @!P3 IADD3 R10, P0, R188, R3, RZ ;  /* 0x00000003bc0ab210 */ /* 0x000fe40007f1e0ff */
[----:B------:R-:W-:Y:S02]  /*b310*/  @!P3 SHF.R.S32.HI R3, RZ, 0x1f, R188 ;  /* 0x0000001fff03b819 */ /* 0x000fe400000114bc */
[----:B------:R-:W-:Y:S02]  /*b320*/  @!P4 IADD3 R14, P2, R196, R14, RZ ;  /* 0x0000000ec40ec210 */ /* 0x000fe40007f5e0ff */
[----:B------:R-:W-:Y:S02]  /*b330*/  CS2R R30, SRZ ;  /* 0x00000000001e7805 */ /* 0x000fe4000001ff00 */
[----:B------:R-:W-:Y:S02]  /*b340*/  CS2R R28, SRZ ;  /* 0x00000000001c7805 */ /* 0x000fe4000001ff00 */
[----:B------:R-:W-:Y:S01]  /*b350*/  CS2R R26, SRZ ;  /* 0x00000000001a7805 */ /* 0x000fe2000001ff00 */
[--C-:B------:R-:W-:Y:S01]  /*b360*/  @!P3 IMAD.X R11, R0, 0x1, R3.reuse, P0 ;  /* 0x00000001000bb824 */ /* 0x100fe200000e0603 */
[----:B------:R1:W5:Y:S01]  /*b370*/  @!P4 LD.E.64 R20, desc[UR60][R24.64] ;  /* 0x0000003c1814c980 */ /* 0x000362000c101b00 */
[----:B---3--:R-:W-:-:S02]  /*b380*/  @!P3 IMAD.X R13, R4, 0x1, R3, P1 ;  /* 0x00000001040db824 */ /* 0x008fc400008e0603 */
[----:B------:R-:W-:Y:S01]  /*b390*/  @!P4 IMAD.X R15, R4, 0x1, R39, P2 ;  /* 0x00000001040fc824 */ /* 0x000fe200010e0627 */
[----:B------:R1:W5:Y:S04]  /*b3a0*/  @!P3 LD.E.64 R30, desc[UR60][R10.64] ;  /* 0x0000003c0a1eb980 */ /* 0x000368000c101b00 */
[----:B------:R1:W5:Y:S04]  /*b3b0*/  @!P3 LD.E.64 R28, desc[UR60][R12.64] ;  /* 0x0000003c0c1cb980 */ /* 0x000368000c101b00 */
[----:B------:R1:W5:Y:S02]  /*b3c0*/  @!P4 LD.E.64 R26, desc[UR60][R14.64] ;  /* 0x0000003c0e1ac980 */ /* 0x000364000c101b00 */
.L_x_9184:
[----:B------:R-:W-:Y:S05]  /*b3d0*/  BSYNC B1 ;  /* 0x0000000000017941 */ /* 0x000fea0003800000 */
.L_x_9183:
[----:B------:R-:W-:Y:S01]  /*b3e0*/  UMOV UR4, 0xffffffff ;  /* 0xffffffff00047882 */ /* 0x000fe20000000000 */
[----:B-1----:R-:W-:Y:S02]  /*b3f0*/  CS2R R24, SRZ ;  /* 0x0000000000187805 */ /* 0x002fe4000001ff00 */
[----:B------:R-:W-:Y:S05]  /*b400*/  BRA.DIV UR4, `(.L_x_9185) ;  /* 0x0000026a04ac7947 */ /* 0x000fea000b800000 */
[----:B------:R1:W0:Y:S04]  /*b410*/  SHFL.IDX PT, R0, R6, 0x1, 0x1c1f ;  /* 0x003c1f0006007f89 */ /* 0x00022800000e0000 */
[----:B--2---:R1:W2:Y:S04]  /*b420*/  SHFL.IDX PT, R3, R5, 0x1, 0x1c1f ;  /* 0x003c1f0005037f89 */ /* 0x0042a800000e0000 */
[----:B---3--:R1:W3:Y:S04]  /*b430*/  SHFL.IDX PT, R4, R8, 0x1, 0x1c1f ;  /* 0x003c1f0008047f89 */ /* 0x0082e800000e0000 */
[----:B----4-:R1:W4:Y:S02]  /*b440*/  SHFL.IDX PT, R14, R7, 0x1, 0x1c1f ;  /* 0x003c1f00070e7f89 */ /* 0x01032400000e0000 */
.L_x_9525:
[----:B01----:R-:W-:Y:S01]  /*b450*/  VIADD R5, R36, 0x40 ;  /* 0x0000004024057836 */ /* 0x003fe20000000000 */
        /* <DEDUP_REMOVED lines=14> */
[----:B------:R-:W-:Y:S02]  /*b540*/  ISETP.GE.AND P5, PT, R196, UR4, PT ;  /* 0x00000004c4007c0c */ /* 0x000fe4000bfa6270 */
[----:B------:R-:W-:Y:S02]  /*b550*/  CS2R R12, SRZ ;  /* 0x00000000000c7805 */ /* 0x000fe4000001ff00 */
[----:B------:R-:W-:-:S05]  /*b560*/  CS2R R8, SRZ ;  /* 0x0000000000087805 */ /* 0x000fca000001ff00 */
[----:B--2---:R-:W-:-:S04]  /*b570*/  @!P4 IADD3 R6, P0, R188, R3, RZ ;  /* 0x00000003bc06c210 */ /* 0x004fc80007f1e0ff */
[----:B------:R-:W-:Y:S02]  /*b580*/  @!P5 IADD3 R36, P2, R196, R3, RZ ;  /* 0x00000003c424d210 */ /* 0x000fe40007f5e0ff */
[-C--:B----4-:R-:W-:Y:S02]  /*b590*/  @!P4 IADD3 R32, P1, R188, R14.reuse, RZ ;  /* 0x0000000ebc20c210 */ /* 0x090fe40007f3e0ff */
[----:B------:R-:W-:Y:S01]  /*b5a0*/  @!P4 SHF.R.S32.HI R3, RZ, 0x1f, R188 ;  /* 0x0000001fff03c819 */ /* 0x000fe200000114bc */
[----:B------:R-:W-:Y:S01]  /*b5b0*/  @!P5 IMAD.X R37, R0, 0x1, R39, P2 ;  /* 0x000000010025d824 */ /* 0x000fe200010e0627 */
[----:B------:R-:W-:-:S03]  /*b5c0*/  @!P5 IADD3 R14, P3, R196, R14, RZ ;  /* 0x0000000ec40ed210 */ /* 0x000fc60007f7e0ff */
[--C-:B------:R-:W-:Y:S01]  /*b5d0*/  @!P4 IMAD.X R7, R0, 0x1, R3.reuse, P0 ;  /* 0x000000010007c824 */ /* 0x100fe200000e0603 */
[----:B------:R0:W5:Y:S01]  /*b5e0*/  @!P5 LD.E.64 R24, desc[UR60][R36.64] ;  /* 0x0000003c2418d980 */ /* 0x000162000c101b00 */
[C---:B---3--:R-:W-:Y:S02]  /*b5f0*/  @!P4 IMAD.X R33, R4.reuse, 0x1, R3, P1 ;  /* 0x000000010421c824 */ /* 0x048fe400008e0603 */
[----:B------:R-:W-:Y:S01]  /*b600*/  @!P5 IMAD.X R15, R4, 0x1, R39, P3 ;  /* 0x00000001040fd824 */ /* 0x000fe200018e0627 */
[----:B------:R0:W5:Y:S04]  /*b610*/  @!P4 LD.E.64 R10, desc[UR60][R6.64] ;  /* 0x0000003c060ac980 */ /* 0x000168000c101b00 */
[----:B------:R0:W5:Y:S04]  /*b620*/  @!P4 LD.E.64 R12, desc[UR60][R32.64] ;  /* 0x0000003c200cc980 */ /* 0x000168000c101b00 */
[----:B------:R0:W5:Y:S02]  /*b630*/  @!P5 LD.E.64 R8, desc[UR60][R14.64] ;  /* 0x0000003c0e08d980 */ /* 0x000164000c101b00 */
.L_x_9187:
[----:B------:R-:W-:Y:S05]  /*b640*/  BSYNC B1 ;  /* 0x0000000000017941 */ /* 0x000fea0003800000 */
.L_x_9186:
[----:B------:R-:W1:Y:S01]  /*b650*/  SYNCS.PHASECHK.TRANS64.TRYWAIT P0, [R17+URZ+0x22800], R38 ;  /* 0x02280026110075a7 */ /* 0x000e62000800017f */
[----:B------:R-:W-:Y:S01]  /*b660*/  IMAD.SHL.U32 R0, R213, 0x80, RZ ;  /* 0x00000080d5007824 */ /* 0x000fe200078e00ff */
[----:B0-----:R-:W-:Y:S01]  /*b670*/  VIADDMNMX R15, R35, -R202, 0x80, PT ;  /* 0x00000080230f7446 */ /* 0x001fe200038009ca */
[----:B------:R-:W-:Y:S01]  /*b680*/  BSSY B1, `(.L_x_9188) ;  /* 0x000000b000017945 */ /* 0x000fe20003800000 */
[----:B------:R-:W-:Y:S02]  /*b690*/  LOP3.LUT P2, RZ, R213, 0x4, RZ, 0xc0, !PT ;  /* 0x00000004d5ff7812 */ /* 0x000fe4000784c0ff */
[----:B--2---:R-:W-:Y:S02]  /*b6a0*/  LOP3.LUT R3, R0, 0x380, RZ, 0xc0, !PT ;  /* 0x0000038000037812 */ /* 0x004fe400078ec0ff */
[----:B------:R-:W-:Y:S02]  /*b6b0*/  ISETP.GE.AND P1, PT, R194, R15, PT ;  /* 0x0000000fc200720c */ /* 0x000fe40003f26270 */
[----:B------:R-:W-:-:S02]  /*b6c0*/  LOP3.LUT R0, R3, 0x30, R18, 0xf8, !PT ;  /* 0x0000003003007812 */ /* 0x000fc400078ef812 */
[----:B------:R-:W-:-:S04]  /*b6d0*/  SHF.R.U32.HI R3, RZ, 0x3, R3 ;  /* 0x00000003ff037819 */ /* 0x000fc80000011603 */
[----:B------:R-:W-:-:S04]  /*b6e0*/  LOP3.LUT R3, R0, R3, RZ, 0x3c, !PT ;  /* 0x0000000300037212 */ /* 0x000fc800078e3cff */
[----:B------:R-:W-:-:S05]  /*b6f0*/  IADD3 R3, R17, R3, R212 ;  /* 0x0000000311037210 */ /* 0x000fca0007ffe0d4 */
[C---:B---3--:R-:W-:Y:S02]  /*b700*/  VIADD R4, R3.reuse, 0x14400 ;  /* 0x0001440003047836 */ /* 0x048fe40000000000 */
[----:B------:R-:W-:Y:S01]  /*b710*/  VIADD R0, R3, 0x14440 ;  /* 0x0001444003007836 */ /* 0x000fe20000000000 */
[----:B-1----:R-:W-:Y:S06]  /*b720*/  @!P0 BRA `(.L_x_9189) ;  /* 0x0000026800548947 */ /* 0x002fec0003800000 */
.L_x_9526:
[----:B------:R-:W-:Y:S05]  /*b730*/  BSYNC B1 ;  /* 0x0000000000017941 */ /* 0x000fea0003800000 */
.L_x_9188:
[----:B------:R-:W-:Y:S01]  /*b740*/  BSSY B1, `(.L_x_9190) ;  /* 0x00000fa000017945 */ /* 0x000fe20003800000 */
[----:B------:R-:W-:-:S03]  /*b750*/  @P2 VIADD R0, R4, 0xffffffc0 ;  /* 0xffffffc004002836 */ /* 0x000fc60000000000 */
[----:B------:R-:W-:Y:S05]  /*b760*/  @P1 BRA `(.L_x_9191) ;  /* 0x0000000c00dc1947 */ /* 0x000fea0003800000 */
[----:B------:R-:W1:Y:S01]  /*b770*/  LDC R5, c[0x0][0x3f4] ;  /* 0x0000fd00ff057b82 */ /* 0x000e620000000800 */
[----:B------:R-:W-:Y:S01]  /*b780*/  BSSY B2, `(.L_x_9192) ;  /* 0x000007a000027945 */ /* 0x000fe20003800000 */
[-C--:B-1----:R-:W-:Y:S02]  /*b790*/  ISETP.GE.AND P0, PT, R188, R5.reuse, PT ;  /* 0x00000005bc00720c */ /* 0x082fe40003f06270 */
[----:B------:R-:W-:-:S11]  /*b7a0*/  ISETP.GE.AND P1, PT, R196, R5, PT ;  /* 0x00000005c400720c */ /* 0x000fd60003f26270 */
[----:B------:R-:W-:Y:S05]  /*b7b0*/  @P0 BRA `(.L_x_9193) ;  /* 0x0000000400d80947 */ /* 0x000fea0003800000 */
[----:B------:R-:W1:Y:S01]  /*b7c0*/  LDS.128 R4, [R3+0x14400] ;  /* 0x0144000003047984 */ /* 0x000e620000000c00 */
[----:B-----5:R-:W-:Y:S02]  /*b7d0*/  SHF.R.U32.HI R32, RZ, 0x8, R30 ;  /* 0x00000008ff207819 */ /* 0x020fe4000001161e */
[----:B------:R-:W-:Y:S02]  /*b7e0*/  SHF.R.U32.HI R36, RZ, 0x8, R31 ;  /* 0x00000008ff247819 */ /* 0x000fe4000001161f */
[----:B------:R-:W-:Y:S02]  /*b7f0*/  LOP3.LUT R33, R32, 0xff, RZ, 0xc0, !PT ;  /* 0x000000ff20217812 */ /* 0x000fe400078ec0ff */
[----:B------:R-:W-:Y:S02]  /*b800*/  LOP3.LUT R35, R31, 0xff, RZ, 0xc0, !PT ;  /* 0x000000ff1f237812 */ /* 0x000fe400078ec0ff */
[----:B------:R-:W-:Y:S02]  /*b810*/  LOP3.LUT R32, R36, 0xff, RZ, 0xc0, !PT ;  /* 0x000000ff24207812 */ /* 0x000fe400078ec0ff */
[----:B------:R-:W-:-:S02]  /*b820*/  SHF.R.U32.HI R39, RZ, 0x8, R29 ;  /* 0x00000008ff277819 */ /* 0x000fc4000001161d */
[----:B------:R-:W-:Y:S02]  /*b830*/  PRMT R32, R32, 0x7604, R35 ;  /* 0x0000760420207816 */ /* 0x000fe40000000023 */
[----:B------:R-:W-:Y:S02]  /*b840*/  SHF.R.U32.HI R40, RZ, 0x10, R31 ;  /* 0x00000010ff287819 */ /* 0x000fe4000001161f */
[----:B------:R-:W-:Y:S02]  /*b850*/  SHF.R.U32.HI R35, RZ, 0x8, R28 ;  /* 0x00000008ff237819 */ /* 0x000fe4000001161c */
[----:B------:R-:W-:Y:S02]  /*b860*/  LOP3.LUT R36, R29, 0xff, RZ, 0xc0, !PT ;  /* 0x000000ff1d247812 */ /* 0x000fe400078ec0ff */
[----:B------:R-:W-:Y:S02]  /*b870*/  LOP3.LUT R39, R39, 0xff, RZ, 0xc0, !PT ;  /* 0x000000ff27277812 */ /* 0x000fe400078ec0ff */
[----:B0-----:R-:W-:-:S02]  /*b880*/  SHF.R.U32.HI R38, RZ, 0x10, R29 ;  /* 0x00000010ff267819 */ /* 0x001fc4000001161d */
[----:B------:R-:W-:Y:S01]  /*b890*/  LOP3.LUT R37, R35, 0xff, RZ, 0xc0, !PT ;  /* 0x000000ff23257812 */ /* 0x000fe200078ec0ff */
[----:B------:R-:W-:Y:S01]  /*b8a0*/  IMAD.U32 R35, R40, 0x10000, RZ ;  /* 0x0001000028237824 */ /* 0x000fe200078e00ff */
[----:B------:R-:W-:Y:S01]  /*b8b0*/  PRMT R36, R39, 0x7604, R36 ;  /* 0x0000760427247816 */ /* 0x000fe20000000024 */
[----:B------:R-:W-:Y:S01]  /*b8c0*/  IMAD.U32 R39, R38, 0x10000, RZ ;  /* 0x0001000026277824 */ /* 0x000fe200078e00ff */
[----:B----4-:R-:W-:Y:S02]  /*b8d0*/  LOP3.LUT R14, R30, 0xff, RZ, 0xc0, !PT ;  /* 0x000000ff1e0e7812 */ /* 0x010fe400078ec0ff */
[----:B------:R-:W-:Y:S02]  /*b8e0*/  LOP3.LUT R35, R32, 0xff0000, R35, 0xf8, !PT ;  /* 0x00ff000020237812 */ /* 0x000fe400078ef823 */
[----:B------:R-:W-:Y:S02]  /*b8f0*/  PRMT R33, R33, 0x7604, R14 ;  /* 0x0000760421217816 */ /* 0x000fe4000000000e */
[----:B------:R-:W-:-:S02]  /*b900*/  LOP3.LUT R14, R28, 0xff, RZ, 0xc0, !PT ;  /* 0x000000ff1c0e7812 */ /* 0x000fc400078ec0ff */
[----:B------:R-:W-:Y:S02]  /*b910*/  LOP3.LUT R39, R36, 0xff0000, R39, 0xf8, !PT ;  /* 0x00ff000024277812 */ /* 0x000fe400078ef827 */
[----:B------:R-:W-:Y:S02]  /*b920*/  PRMT R37, R37, 0x7604, R14 ;  /* 0x0000760425257816 */ /* 0x000fe4000000000e */
[----:B------:R-:W-:Y:S02]  /*b930*/  LOP3.LUT R39, R39, 0xff000000, R29, 0xf8, !PT ;  /* 0xff00000027277812 */ /* 0x000fe400078ef81d */
[----:B------:R-:W-:Y:S02]  /*b940*/  LOP3.LUT R35, R35, 0xff000000, R31, 0xf8, !PT ;  /* 0xff00000023237812 */ /* 0x000fe400078ef81f */
[----:B------:R-:W-:Y:S02]  /*b950*/  LOP3.LUT R33, R33, 0xff0000, R30, 0xf8, !PT ;  /* 0x00ff000021217812 */ /* 0x000fe400078ef81e */
[----:B-1----:R-:W-:-:S02]  /*b960*/  F2FP.F16.E4M3.UNPACK_B R14, R6.H1 ;  /* 0x00000006ff0e723e */ /* 0x002fc400030006ff */
[----:B------:R-:W-:Y:S02]  /*b970*/  LOP3.LUT R37, R37, 0xff0000, R28, 0xf8, !PT ;  /* 0x00ff000025257812 */ /* 0x000fe400078ef81c */
[----:B------:R-:W-:Y:S02]  /*b980*/  F2FP.F16.E4M3.UNPACK_B R38, R39 ;  /* 0x00000027ff26723e */ /* 0x000fe400020006ff */
[----:B------:R-:W-:Y:S02]  /*b990*/  F2FP.F16.E4M3.UNPACK_B R32, R35 ;  /* 0x00000023ff20723e */ /* 0x000fe400020006ff */
[----:B------:R-:W-:Y:S01]  /*b9a0*/  LOP3.LUT R33, R33, 0xff000000, R30, 0xf8, !PT ;  /* 0xff00000021217812 */ /* 0x000fe200078ef81e */
[--C-:B------:R-:W-:Y:S01]  /*b9b0*/  HADD2.F32 R30, -RZ, R14.reuse.H0_H0 ;  /* 0x2000000eff1e7230 */ /* 0x100fe20000004100 */
[----:B------:R-:W-:Y:S01]  /*b9c0*/  LOP3.LUT R36, R37, 0xff000000, R28, 0xf8, !PT ;  /* 0xff00000025247812 */ /* 0x000fe200078ef81c */
        /* <DEDUP_REMOVED lines=10> */
[----:B------:R-:W-:Y:S01]  /*ba70*/  F2FP.F16.E4M3.UNPACK_B R14, R5 ;  /* 0x00000005ff0e723e */ /* 0x000fe200020006ff */
[--C-:B------:R-:W-:Y:S01]  /*ba80*/  HADD2.F32 R5, -RZ, R29.reuse.H1_H1 ;  /* 0x3000001dff057230 */ /* 0x100fe20000004100 */
[----:B------:R-:W-:Y:S01]  /*ba90*/  F2FP.F16.E4M3.UNPACK_B R39, R39.H1 ;  /* 0x00000027ff27723e */ /* 0x000fe200030006ff */
[C---:B------:R-:W-:Y:S01]  /*baa0*/  FFMA.FTZ R43, R30.reuse, R37, -R43 ;  /* 0x000000251e2b7223 */ /* 0x040fe2000001082b */
        /* <DEDUP_REMOVED lines=51> */
[C---:B------:R-:W-:Y:S01]  /*bde0*/  FMUL.FTZ R37, R5.reuse, R29 ;  /* 0x0000001d05257220 */ /* 0x040fe20000410000 */
[--C-:B------:R-:W-:Y:S02]  /*bdf0*/  HADD2.F32 R4, -RZ, R14.reuse.H1_H1 ;  /* 0x3000000eff047230 */ /* 0x100fe40000004100 */
[-C--:B------:R-:W-:Y:S01]  /*be00*/  FMUL.FTZ R32, R5, R6.reuse ;  /* 0x0000000605207220 */ /* 0x080fe20000410000 */
[----:B------:R-:W-:Y:S02]  /*be10*/  HADD2.F32 R33, -RZ, R33.H0_H0 ;  /* 0x20000021ff217230 */ /* 0x000fe40000004100 */
[----:B------:R-:W-:Y:S01]  /*be20*/  FFMA.FTZ R37, R28, R6, -R37 ;  /* 0x000000061c257223 */ /* 0x000fe20000010825 */
[----:B------:R-:W-:Y:S02]  /*be30*/  HADD2.F32 R14, -RZ, R14.H0_H0 ;  /* 0x2000000eff0e7230 */ /* 0x000fe40000004100 */
[----:B------:R-:W-:Y:S01]  /*be40*/  FMUL.FTZ R5, R4, R7 ;  /* 0x0000000704057220 */ /* 0x000fe20000410000 */
[----:B------:R-:W-:Y:S01]  /*be50*/  FFMA.FTZ R32, R28, R29, R32 ;  /* 0x0000001d1c207223 */ /* 0x000fe20000010020 */
[----:B------:R-:W-:Y:S01]  /*be60*/  FMUL.FTZ R4, R4, R33 ;  /* 0x0000002104047220 */ /* 0x000fe20000410000 */
[----:B------:R-:W-:Y:S01]  /*be70*/  F2FP.SATFINITE.E4M3.F32.PACK_AB_MERGE_C R6, R44, R43, RZ ;  /* 0x0000002b2c06723e */ /* 0x000fe200048070ff */
[----:B------:R-:W-:-:S02]  /*be80*/  FFMA.FTZ R5, R14, R33, -R5 ;  /* 0x000000210e057223 */ /* 0x000fc40000010805 */
[----:B------:R-:W-:Y:S01]  /*be90*/  FFMA.FTZ R14, R14, R7, R4 ;  /* 0x000000070e0e7223 */ /* 0x000fe20000010004 */
        /* <DEDUP_REMOVED lines=8> */
.L_x_9193:
[----:B------:R-:W-:Y:S05]  /*bf20*/  BSYNC B2 ;  /* 0x0000000000027941 */ /* 0x000fea0003800000 */
.L_x_9192:
[----:B------:R-:W-:Y:S05]  /*bf30*/  @P1 BRA `(.L_x_9191) ;  /* 0x0000000400e81947 */ /* 0x000fea0003800000 */
[----:B-1----:R-:W1:Y:S01]  /*bf40*/  LDS.128 R4, [R0] ;  /* 0x0000000000047984 */ /* 0x002e620000000c00 */
[----:B-----5:R-:W-:Y:S02]  /*bf50*/  SHF.R.U32.HI R28, RZ, 0x8, R21 ;  /* 0x00000008ff1c7819 */ /* 0x020fe40000011615 */
[----:B------:R-:W-:Y:S02]  /*bf60*/  SHF.R.U32.HI R32, RZ, 0x8, R27 ;  /* 0x00000008ff207819 */ /* 0x000fe4000001161b */
[----:B------:R-:W-:Y:S02]  /*bf70*/  LOP3.LUT R31, R21, 0xff, RZ, 0xc0, !PT ;  /* 0x000000ff151f7812 */ /* 0x000fe400078ec0ff */
[----:B------:R-:W-:Y:S02]  /*bf80*/  LOP3.LUT R35, R27, 0xff, RZ, 0xc0, !PT ;  /* 0x000000ff1b237812 */ /* 0x000fe400078ec0ff */
[----:B------:R-:W-:Y:S02]  /*bf90*/  LOP3.LUT R28, R28, 0xff, RZ, 0xc0, !PT ;  /* 0x000000ff1c1c7812 */ /* 0x000fe400078ec0ff */
[----:B------:R-:W-:-:S02]  /*bfa0*/  LOP3.LUT R32, R32, 0xff, RZ, 0xc0, !PT ;  /* 0x000000ff20207812 */ /* 0x000fc400078ec0ff */
[----:B----4-:R-:W-:Y:S02]  /*bfb0*/  SHF.R.U32.HI R14, RZ, 0x8, R20 ;  /* 0x00000008ff0e7819 */ /* 0x010fe40000011614 */
        /* <DEDUP_REMOVED lines=23> */
[-C--:B-1----:R-:W-:Y:S02]  /*c130*/  F2FP.F16.E4M3.UNPACK_B R14, R6.reuse.H1 ;  /* 0x00000006ff0e723e */ /* 0x082fe400030006ff */
        /* <DEDUP_REMOVED lines=29> */
[----:B0-----:R-:W-:Y:S01]  /*c310*/  FFMA.FTZ R38, R21, R32, R33 ;  /* 0x0000002015267223 */ /* 0x001fe20000010021 */
        /* <DEDUP_REMOVED lines=59> */
[----:B------:R2:W-:Y:S02]  /*c6d0*/  STS.128 [R0], R4 ;  /* 0x0000000400007388 */ /* 0x0005e40000000c00 */
.L_x_9191:
[----:B------:R-:W-:Y:S05]  /*c6e0*/  BSYNC B1 ;  /* 0x0000000000017941 */ /* 0x000fea0003800000 */
.L_x_9190:
        /* <DEDUP_REMOVED lines=38> */
[----:B-1----:R-:W-:-:S02]  /*c950*/  F2FP.F16.E4M3.UNPACK_B R14, R6.H1 ;  /* 0x00000006ff0e723e */ /* 0x002fc400030006ff */
        /* <DEDUP_REMOVED lines=21> */
[----:B0-----:R-:W-:Y:S01]  /*cab0*/  FFMA.FTZ R38, R13, R31, R14 ;  /* 0x0000001f0d267223 */ /* 0x001fe2000001000e */
        /* <DEDUP_REMOVED lines=69> */
.L_x_9196:
[----:B------:R-:W-:Y:S05]  /*cf10*/  BSYNC B1 ;  /* 0x0000000000017941 */ /* 0x000fea0003800000 */
.L_x_9195:
[----:B------:R-:W-:Y:S05]  /*cf20*/  @P1 BRA `(.L_x_9194) ;  /* 0x0000002c00341947 */ /* 0x000fea0003800000 */
[----:B-1----:R-:W1:Y:S01]  /*cf30*/  LDS.128 R4, [R0+0x2000] ;  /* 0x0020000000047984 */ /* 0x002e620000000c00 */
        /* <DEDUP_REMOVED lines=10> */
[----:B------:R-:W-:Y:S02]  /*cfe0*/  SHF.R.U32.HI R21, RZ, 0x10, R9 ;  /* 0x00000010ff157819 */ /* 0x000fe40000011609 */
[----:B----4-:R-:W-:-:S02]  /*cff0*/  LOP3.LUT R14, R9, 0xff, RZ, 0xc0, !PT ;  /* 0x000000ff090e7812 */ /* 0x010fc400078ec0ff */
        /* <DEDUP_REMOVED lines=10> */
[--C-:B------:R-:W-:Y:S02]  /*d0a0*/  LOP3.LUT R11, R3, 0xff0000, R24.reuse, 0xf8, !PT ;  /* 0x00ff0000030b7812 */ /* 0x100fe400078ef818 */
[----:B------:R-:W-:Y:S02]  /*d0b0*/  LOP3.LUT R21, R21, 0xff000000, R9, 0xf8, !PT ;  /* 0xff00000015157812 */ /* 0x000fe400078ef809 */
[----:B------:R-:W-:Y:S02]  /*d0c0*/  LOP3.LUT R13, R13, 0xff000000, R25, 0xf8, !PT ;  /* 0xff0000000d0d7812 */ /* 0x000fe400078ef819 */
[----:B------:R-:W-:-:S02]  /*d0d0*/  LOP3.LUT R12, R11, 0xff000000, R24, 0xf8, !PT ;  /* 0xff0000000b0c7812 */ /* 0x000fc400078ef818 */
[-C--:B-1----:R-:W-:Y:S02]  /*d0e0*/  F2FP.F16.E4M3.UNPACK_B R3, R6.reuse.H1 ;  /* 0x00000006ff03723e */ /* 0x082fe400030006ff */
[--C-:B------:R-:W-:Y:S02]  /*d0f0*/  LOP3.LUT R15, R15, 0xff0000, R8.reuse, 0xf8, !PT ;  /* 0x00ff00000f0f7812 */ /* 0x100fe400078ef808 */
[----:B------:R-:W-:Y:S01]  /*d100*/  F2FP.F16.E4M3.UNPACK_B R24, R21 ;  /* 0x00000015ff18723e */ /* 0x000fe200020006ff */
[--C-:B------:R-:W-:Y:S01]  /*d110*/  HADD2.F32 R9, -RZ, R3.reuse.H0_H0 ;  /* 0x20000003ff097230 */ /* 0x100fe20000004100 */
[----:B------:R-:W-:Y:S02]  /*d120*/  F2FP.F16.E4M3.UNPACK_B R14, R13 ;  /* 0x0000000dff0e723e */ /* 0x000fe400020006ff */
[----:B------:R-:W-:Y:S01]  /*d130*/  LOP3.LUT R20, R15, 0xff000000, R8, 0xf8, !PT ;  /* 0xff0000000f147812 */ /* 0x000fe200078ef808 */
[----:B------:R-:W-:Y:S01]  /*d140*/  HADD2.F32 R8, -RZ, R3.H1_H1 ;  /* 0x30000003ff087230 */ /* 0x000fe20000004100 */
[----:B------:R-:W-:Y:S01]  /*d150*/  F2FP.F16.E4M3.UNPACK_B R6, R6 ;  /* 0x00000006ff06723e */ /* 0x000fe200020006ff */
[----:B------:R-:W-:Y:S01]  /*d160*/  HADD2.F32 R25, -RZ, R24.H1_H1 ;  /* 0x30000018ff197230 */ /* 0x000fe20000004100 */
[-C--:B------:R-:W-:Y:S01]  /*d170*/  F2FP.F16.E4M3.UNPACK_B R10, R7.reuse ;  /* 0x00000007ff0a723e */ /* 0x080fe200020006ff */
[----:B------:R-:W-:Y:S01]  /*d180*/  HADD2.F32 R15, -RZ, R14.H1_H1 ;  /* 0x3000000eff0f7230 */ /* 0x000fe20000004100 */
[----:B------:R-:W-:Y:S01]  /*d190*/  F2FP.F16.E4M3.UNPACK_B R11, R7.H1 ;  /* 0x00000007ff0b723e */ /* 0x000fe200030006ff */
[----:B------:R-:W-:-:S02]  /*d1a0*/  HADD2.F32 R24, -RZ, R24.H0_H0 ;  /* 0x20000018ff187230 */ /* 0x000fc40000004100 */
[C---:B------:R-:W-:Y:S01]  /*d1b0*/  FMUL.FTZ R26, R8.reuse, R25 ;  /* 0x00000019081a7220 */ /* 0x040fe20000410000 */
[----:B------:R-:W-:Y:S01]  /*d1c0*/  F2FP.F16.E4M3.UNPACK_B R7, R5 ;  /* 0x00000005ff07723e */ /* 0x000fe200020006ff */
[----:B------:R-:W-:Y:S01]  /*d1d0*/  FMUL.FTZ R30, R8, R15 ;  /* 0x0000000f081e7220 */ /* 0x000fe20000410000 */
[----:B------:R-:W-:Y:S01]  /*d1e0*/  F2FP.F16.E4M3.UNPACK_B R8, R5.H1 ;  /* 0x00000005ff08723e */ /* 0x000fe200030006ff */
[----:B------:R-:W-:Y:S02]  /*d1f0*/  HADD2.F32 R5, -RZ, R6.H1_H1 ;  /* 0x30000006ff057230 */ /* 0x000fe40000004100 */
[C---:B------:R-:W-:Y:S01]  /*d200*/  FFMA.FTZ R28, R9.reuse, R15, -R26 ;  /* 0x0000000f091c7223 */ /* 0x040fe2000001081a */
[----:B------:R-:W-:Y:S02]  /*d210*/  HADD2.F32 R14, -RZ, R14.H0_H0 ;  /* 0x2000000eff0e7230 */ /* 0x000fe40000004100 */
[----:B------:R-:W-:Y:S01]  /*d220*/  FFMA.FTZ R29, R9, R25, R30 ;  /* 0x00000019091d7223 */ /* 0x000fe2000001001e */
[----:B------:R-:W-:Y:S01]  /*d230*/  HADD2.F32 R6, -RZ, R6.H0_H0 ;  /* 0x20000006ff067230 */ /* 0x000fe20000004100 */
[----:B------:R-:W-:Y:S01]  /*d240*/  F2FP.F16.E4M3.UNPACK_B R21, R21.H1 ;  /* 0x00000015ff15723e */ /* 0x000fe200030006ff */
[C---:B------:R-:W-:Y:S01]  /*d250*/  FMUL.FTZ R9, R5.reuse, R24 ;  /* 0x0000001805097220 */ /* 0x040fe20000410000 */
[----:B------:R-:W-:Y:S01]  /*d260*/  F2FP.F16.E4M3.UNPACK_B R13, R13.H1 ;  /* 0x0000000dff0d723e */ /* 0x000fe200030006ff */
[----:B------:R-:W-:Y:S01]  /*d270*/  FMUL.FTZ R27, R5, R14 ;  /* 0x0000000e051b7220 */ /* 0x000fe20000410000 */
[----:B------:R-:W-:-:S02]  /*d280*/  HADD2.F32 R5, -RZ, R10.H1_H1 ;  /* 0x3000000aff057230 */ /* 0x000fc40000004100 */
[C---:B------:R-:W-:Y:S01]  /*d290*/  FFMA.FTZ R25, R6.reuse, R14, -R9 ;  /* 0x0000000e06197223 */ /* 0x040fe20000010809 */
[----:B------:R-:W-:Y:S02]  /*d2a0*/  HADD2.F32 R15, -RZ, R21.H0_H0 ;  /* 0x20000015ff0f7230 */ /* 0x000fe40000004100 */
        /* <DEDUP_REMOVED lines=23> */
[----:B------:R-:W-:Y:S01]  /*d420*/  HADD2.F32 R6, -RZ, R4.H1_H1 ;  /* 0x30000004ff067230 */ /* 0x000fe20000004100 */
[----:B------:R-:W-:Y:S01]  /*d430*/  F2FP.SATFINITE.E4M3.F32.PACK_AB_MERGE_C R28, R29, R28, RZ ;  /* 0x0000001c1d1c723e */ /* 0x000fe200048070ff */
[----:B------:R-:W-:-:S02]  /*d440*/  HADD2.F32 R10, -RZ, R9.H1_H1 ;  /* 0x30000009ff0a7230 */ /* 0x000fc40000004100 */
[----:B------:R-:W-:Y:S02]  /*d450*/  HADD2.F32 R5, -RZ, R4.H0_H0 ;  /* 0x20000004ff057230 */ /* 0x000fe40000004100 */
[C---:B------:R-:W-:Y:S01]  /*d460*/  FMUL.FTZ R14, R6.reuse, R13 ;  /* 0x0000000d060e7220 */ /* 0x040fe20000410000 */
[----:B------:R-:W-:Y:S02]  /*d470*/  HADD2.F32 R4, -RZ, R3.H1_H1 ;  /* 0x30000003ff047230 */ /* 0x000fe40000004100 */
[-C--:B------:R-:W-:Y:S01]  /*d480*/  FMUL.FTZ R24, R6, R10.reuse ;  /* 0x0000000a06187220 */ /* 0x080fe20000410000 */
[----:B------:R-:W-:Y:S02]  /*d490*/  HADD2.F32 R9, -RZ, R9.H0_H0 ;  /* 0x20000009ff097230 */ /* 0x000fe40000004100 */
[C---:B------:R-:W-:Y:S01]  /*d4a0*/  FFMA.FTZ R14, R5.reuse, R10, -R14 ;  /* 0x0000000a050e7223 */ /* 0x040fe2000001080e */
[----:B------:R-:W-:Y:S02]  /*d4b0*/  HADD2.F32 R3, -RZ, R3.H0_H0 ;  /* 0x20000003ff037230 */ /* 0x000fe40000004100 */
[C---:B------:R-:W-:Y:S01]  /*d4c0*/  FMUL.FTZ R6, R4.reuse, R11 ;  /* 0x0000000b04067220 */ /* 0x040fe20000410000 */
[----:B------:R-:W-:Y:S01]  /*d4d0*/  FFMA.FTZ R13, R5, R13, R24 ;  /* 0x0000000d050d7223 */ /* 0x000fe20000010018 */
[----:B------:R-:W-:Y:S01]  /*d4e0*/  FMUL.FTZ R4, R4, R9 ;  /* 0x0000000904047220 */ /* 0x000fe20000410000 */
[----:B------:R-:W-:-:S02]  /*d4f0*/  HADD2.F32 R5, -RZ, R12.H1_H1 ;  /* 0x3000000cff057230 */ /* 0x000fc40000004100 */
[C---:B------:R-:W-:Y:S01]  /*d500*/  FFMA.FTZ R10, R3.reuse, R9, -R6 ;  /* 0x00000009030a7223 */ /* 0x040fe20000010806 */
[----:B------:R-:W-:Y:S02]  /*d510*/  HADD2.F32 R9, -RZ, R20.H1_H1 ;  /* 0x30000014ff097230 */ /* 0x000fe40000004100 */
[----:B------:R-:W-:Y:S01]  /*d520*/  FFMA.FTZ R11, R3, R11, R4 ;  /* 0x0000000b030b7223 */ /* 0x000fe20000010004 */
[----:B------:R-:W-:Y:S02]  /*d530*/  HADD2.F32 R4, -RZ, R8.H1_H1 ;  /* 0x30000008ff047230 */ /* 0x000fe40000004100 */
[----:B------:R-:W-:Y:S02]  /*d540*/  HADD2.F32 R20, -RZ, R20.H0_H0 ;  /* 0x20000014ff147230 */ /* 0x000fe40000004100 */
[----:B------:R-:W-:Y:S02]  /*d550*/  HADD2.F32 R3, -RZ, R7.H1_H1 ;  /* 0x30000007ff037230 */ /* 0x000fe40000004100 */
[----:B------:R-:W-:Y:S01]  /*d560*/  FMUL.FTZ R15, R4, R9 ;  /* 0x00000009040f7220 */ /* 0x000fe20000410000 */
[----:B------:R-:W-:-:S02]  /*d570*/  HADD2.F32 R12, -RZ, R12.H0_H0 ;  /* 0x2000000cff0c7230 */ /* 0x000fc40000004100 */
        /* <DEDUP_REMOVED lines=18> */
.L_x_9181:
[----:B------:R-:W0:Y:S01]  /*d6a0*/  S2R R0, SR_TID.X ;  /* 0x0000000000007919 */ /* 0x000e220000002100 */
[----:B------:R-:W1:Y:S01]  /*d6b0*/  LDC R10, c[0x0][0x448] ;  /* 0x00011200ff0a7b82 */ /* 0x000e620000000800 */
[----:B------:R-:W-:Y:S01]  /*d6c0*/  IMAD.MOV.U32 R4, RZ, RZ, R26 ;  /* 0x000000ffff047224 */ /* 0x000fe200078e001a */
[----:B------:R-:W-:Y:S01]  /*d6d0*/  ULDC.64 UR4, c[0x0][0x3f8] ;  /* 0x0000fe0000047ab9 */ /* 0x000fe20000000a00 */
[----:B------:R-:W-:Y:S01]  /*d6e0*/  IMAD.MOV.U32 R6, RZ, RZ, R24 ;  /* 0x000000ffff067224 */ /* 0x000fe200078e0018 */
[----:B------:R-:W-:Y:S01]  /*d6f0*/  ULDC.64 UR6, c[0x0][0x408] ;  /* 0x0001020000067ab9 */ /* 0x000fe20000000a00 */
[----:B------:R-:W-:Y:S01]  /*d700*/  IMAD.MOV.U32 R7, RZ, RZ, R31 ;  /* 0x000000ffff077224 */ /* 0x000fe200078e001f */
[----:B------:R-:W-:Y:S01]  /*d710*/  ULDC.64 UR8, c[0x0][0x400] ;  /* 0x0001000000087ab9 */ /* 0x000fe20000000a00 */
[----:B-1----:R-:W-:Y:S01]  /*d720*/  ISETP.NE.AND P0, PT, R10, 0x1, PT ;  /* 0x000000010a00780c */ /* 0x002fe20003f05270 */
[----:B0-----:R-:W-:-:S05]  /*d730*/  VIADD R0, R0, 0xffffff80 ;  /* 0xffffff8000007836 */ /* 0x001fca0000000000 */
[----:B------:R-:W-:-:S07]  /*d740*/  SHF.R.S32.HI R3, RZ, 0x1f, R0 ;  /* 0x0000001fff037819 */ /* 0x000fce0000011400 */
[----:B------:R-:W0:Y:S01]  /*d750*/  @P0 LDC R5, c[0x0][0x450] ;  /* 0x00011400ff050b82 */ /* 0x000e220000000800 */
[----:B------:R-:W-:-:S04]  /*d760*/  LEA.HI R3, R3, R0, RZ, 0x2 ;  /* 0x0000000003037211 */ /* 0x000fc800078f10ff */
[----:B------:R-:W-:-:S05]  /*d770*/  LOP3.LUT R3, R3, 0xfffffffc, RZ, 0xc0, !PT ;  /* 0xfffffffc03037812 */ /* 0x000fca00078ec0ff */
[----:B------:R-:W-:Y:S02]  /*d780*/  IMAD.IADD R3, R0, 0x1, -R3 ;  /* 0x0000000100037824 */ /* 0x000fe400078e0a03 */
[----:B------:R-:W1:Y:S02]  /*d790*/  @P0 LDC R0, c[0x0][0x44c] ;  /* 0x00011300ff000b82 */ /* 0x000e640000000800 */
[----:B------:R-:W-:-:S04]  /*d7a0*/  IMAD R3, R3, 0x40, R36 ;  /* 0x0000004003037824 */ /* 0x000fc800078e0224 */
[----:B-1----:R-:W-:-:S05]  /*d7b0*/  @P0 IMAD.HI.U32 R0, R3, R0, RZ ;  /* 0x0000000003000227 */ /* 0x002fca00078e00ff */
[----:B0-----:R-:W-:Y:S01]  /*d7c0*/  @P0 SHF.R.U32.HI R3, RZ, R5, R0 ;  /* 0x00000005ff030219 */ /* 0x001fe20000011600 */
        /* <DEDUP_REMOVED lines=26> */
[----:B----4-:R-:W-:Y:S02]  /*d970*/  @!P1 IMAD.X R3, R7, 0x1, R19, P3 ;  /* 0x0000000107039824 */ /* 0x010fe400018e0613 */
[----:B------:R-:W-:Y:S02]  /*d980*/  @!P1 IMAD.MOV.U32 R4, RZ, RZ, R0 ;  /* 0x000000ffff049224 */ /* 0x000fe400078e0000 */
[----:B------:R-:W-:Y:S02]  /*d990*/  @!P1 IMAD.MOV.U32 R24, RZ, RZ, R14 ;  /* 0x000000ffff189224 */ /* 0x000fe400078e000e */
[----:B------:R-:W-:Y:S02]  /*d9a0*/  @!P1 IMAD.MOV.U32 R25, RZ, RZ, R3 ;  /* 0x000000ffff199224 */ /* 0x000fe400078e0003 */
[----:B------:R-:W2:Y:S04]  /*d9b0*/  @!P1 LD.E.128 R4, desc[UR60][R4.64] ;  /* 0x0000003c04049980 */ /* 0x000ea8000c101d00 */
[----:B------:R-:W3:Y:S01]  /*d9c0*/  @!P1 LD.E.128 R24, desc[UR60][R24.64] ;  /* 0x0000003c18189980 */ /* 0x000ee2000c101d00 */
[----:B------:R-:W-:-:S02]  /*d9d0*/  CS2R R32, SRZ ;  /* 0x0000000000207805 */ /* 0x000fc4000001ff00 */
[----:B------:R-:W-:Y:S02]  /*d9e0*/  CS2R R30, SRZ ;  /* 0x00000000001e7805 */ /* 0x000fe4000001ff00 */
[----:B------:R-:W-:Y:S01]  /*d9f0*/  CS2R R28, SRZ ;  /* 0x00000000001c7805 */ /* 0x000fe2000001ff00 */
[----:B------:R-:W0:Y:S01]  /*da00*/  SHFL.IDX PT, R35, R35, 0x1, 0x1c1f ;  /* 0x003c1f0023237f89 */ /* 0x000e2200000e0000 */
[----:B------:R-:W-:-:S03]  /*da10*/  CS2R R20, SRZ ;  /* 0x0000000000147805 */ /* 0x000fc6000001ff00 */
[----:B------:R1:W4:Y:S04]  /*da20*/  SHFL.IDX PT, R3, R8, 0x1, 0x1c1f ;  /* 0x003c1f0008037f89 */ /* 0x00032800000e0000 */
[----:B------:R1:W0:Y:S04]  /*da30*/  SHFL.IDX PT, R14, R9, 0x1, 0x1c1f ;  /* 0x003c1f00090e7f89 */ /* 0x00022800000e0000 */
[----:B------:R-:W0:Y:S01]  /*da40*/  SHFL.IDX PT, R37, R37, 0x1, 0x1c1f ;  /* 0x003c1f0025257f89 */ /* 0x000e2200000e0000 */
        /* <DEDUP_REMOVED lines=9> */
.L_x_9536:
[----:B------:R-:W-:Y:S01]  /*dae0*/  VIADD R36, R36, 0x40 ;  /* 0x0000004024247836 */ /* 0x000fe20000000000 */
[----:B------:R-:W-:Y:S01]  /*daf0*/  LEA.HI R0, R228, R228, RZ, 0x1 ;  /* 0x000000e4e4007211 */ /* 0x000fe200078f08ff */
[----:B------:R-:W-:Y:S01]  /*db00*/  BSSY B1, `(.L_x_9198) ;  /* 0x0000013000017945 */ /* 0x000fe20003800000 */
[----:B------:R-:W-:Y:S02]  /*db10*/  CS2R R8, SRZ ;  /* 0x0000000000087805 */ /* 0x000fe4000001ff00 */
[----:B------:R-:W-:Y:S02]  /*db20*/  CS2R R10, SRZ ;  /* 0x00000000000a7805 */ /* 0x000fe4000001ff00 */
[----:B------:R-:W-:Y:S02]  /*db30*/  ISETP.GE.AND P1, PT, R36, R39, PT ;  /* 0x000000272400720c */ /* 0x000fe40003f26270 */
[----:B------:R-:W-:-:S05]  /*db40*/  LOP3.LUT R7, R0, 0xfffffffe, RZ, 0xc0, !PT ;  /* 0xfffffffe00077812 */ /* 0x000fca00078ec0ff */
[----:B------:R-:W-:Y:S01]  /*db50*/  IMAD.IADD R0, R228, 0x1, -R7 ;  /* 0x00000001e4007824 */ /* 0x000fe200078e0a07 */
[----:B------:R-:W-:-:S04]  /*db60*/  CS2R R6, SRZ ;  /* 0x0000000000067805 */ /* 0x000fc8000001ff00 */
        /* <DEDUP_REMOVED lines=12> */
.L_x_9199:
[----:B------:R-:W-:Y:S05]  /*dc30*/  BSYNC B1 ;  /* 0x0000000000017941 */ /* 0x000fea0003800000 */
.L_x_9198:
[----:B------:R-:W0:Y:S01]  /*dc40*/  SYNCS.PHASECHK.TRANS64.TRYWAIT P1, [R17+URZ+0x22800], R0 ;  /* 0x02280000110075a7 */ /* 0x000e22000802017f */
[C---:B------:R-:W-:Y:S01]  /*dc50*/  VIADD R3, R194.reuse, 0x40 ;  /* 0x00000040c2037836 */ /* 0x040fe20000000000 */
[----:B------:R-:W-:Y:S01]  /*dc60*/  VIADDMNMX R39, R39, -R202, 0x80, PT ;  /* 0x0000008027277446 */ /* 0x000fe200038009ca */
[----:B------:R-:W-:Y:S03]  /*dc70*/  BSSY B1, `(.L_x_9200) ;  /* 0x0000004000017945 */ /* 0x000fe60003800000 */
[-C--:B------:R-:W-:Y:S02]  /*dc80*/  ISETP.GE.OR P2, PT, R194, R39.reuse, P0 ;  /* 0x00000027c200720c */ /* 0x080fe40000746670 */
[----:B------:R-:W-:Y:S01]  /*dc90*/  ISETP.GE.OR P0, PT, R3, R39, P0 ;  /* 0x000000270300720c */ /* 0x000fe20000706670 */
[----:B0-----:R-:W-:-:S12]  /*dca0*/  @!P1 BRA `(.L_x_9201) ;  /* 0x0000024800309947 */ /* 0x001fd80003800000 */
.L_x_9537:
[----:B------:R-:W-:Y:S05]  /*dcb0*/  BSYNC B1 ;  /* 0x0000000000017941 */ /* 0x000fea0003800000 */
.L_x_9200:
[----:B------:R-:W-:Y:S04]  /*dcc0*/  BSSY B1, `(.L_x_9202) ;  /* 0x0000100000017945 */ /* 0x000fe80003800000 */
[----:B------:R-:W-:Y:S05]  /*dcd0*/  @P2 BRA `(.L_x_9203) ;  /* 0x0000000c00f82947 */ /* 0x000fea0003800000 */
[----:B0-----:R-:W-:Y:S02]  /*dce0*/  SHF.R.U32.HI R0, RZ, 0x8, R32 ;  /* 0x00000008ff007819 */ /* 0x001fe40000011620 */
[----:B------:R-:W-:Y:S02]  /*dcf0*/  LOP3.LUT R3, R32, 0xff, RZ, 0xc0, !PT ;  /* 0x000000ff20037812 */ /* 0x000fe400078ec0ff */
[----:B------:R-:W-:Y:S02]  /*dd00*/  LOP3.LUT R0, R0, 0xff, RZ, 0xc0, !PT ;  /* 0x000000ff00007812 */ /* 0x000fe400078ec0ff */
[----:B------:R-:W-:Y:S02]  /*dd10*/  SHF.R.U32.HI R12, RZ, 0x8, R33 ;  /* 0x00000008ff0c7819 */ /* 0x000fe40000011621 */
[----:B------:R-:W-:Y:S01]  /*dd20*/  PRMT R36, R0, 0x7604, R3 ;  /* 0x0000760400247816 */ /* 0x000fe20000000003 */
[----:B------:R-:W-:Y:S01]  /*dd30*/  IMAD.SHL.U32 R3, R213, 0x80, RZ ;  /* 0x00000080d5037824 */ /* 0x000fe200078e00ff */
[----:B------:R-:W-:-:S02]  /*dd40*/  LOP3.LUT R13, R33, 0xff, RZ, 0xc0, !PT ;  /* 0x000000ff210d7812 */ /* 0x000fc400078ec0ff */
[----:B------:R-:W-:Y:S02]  /*dd50*/  LOP3.LUT R12, R12, 0xff, RZ, 0xc0, !PT ;  /* 0x000000ff0c0c7812 */ /* 0x000fe400078ec0ff */
[----:B------:R-:W-:Y:S02]  /*dd60*/  SHF.R.U32.HI R14, RZ, 0x8, R30 ;  /* 0x00000008ff0e7819 */ /* 0x000fe4000001161e */
[----:B------:R-:W-:Y:S02]  /*dd70*/  PRMT R38, R12, 0x7604, R13 ;  /* 0x000076040c267816 */ /* 0x000fe4000000000d */
[----:B------:R-:W-:Y:S02]  /*dd80*/  SHF.R.U32.HI R12, RZ, 0x8, R31 ;  /* 0x00000008ff0c7819 */ /* 0x000fe4000001161f */
[----:B------:R-:W-:Y:S01]  /*dd90*/  LOP3.LUT R24, R3, 0x380, RZ, 0xc0, !PT ;  /* 0x0000038003187812 */ /* 0x000fe200078ec0ff */
[----:B------:R-:W-:Y:S01]  /*dda0*/  IMAD.IADD R3, R18, 0x1, R41 ;  /* 0x0000000112037824 */ /* 0x000fe200078e0229 */
[----:B------:R-:W-:-:S02]  /*ddb0*/  LOP3.LUT R15, R30, 0xff, RZ, 0xc0, !PT ;  /* 0x000000ff1e0f7812 */ /* 0x000fc400078ec0ff */
[----:B------:R-:W-:Y:S02]  /*ddc0*/  LOP3.LUT R14, R14, 0xff, RZ, 0xc0, !PT ;  /* 0x000000ff0e0e7812 */ /* 0x000fe400078ec0ff */
[----:B------:R-:W-:Y:S02]  /*ddd0*/  SHF.R.U32.HI R0, RZ, 0x8, R28 ;  /* 0x00000008ff007819 */ /* 0x000fe4000001161c */
[----:B------:R-:W-:Y:S02]  /*dde0*/  LOP3.LUT R13, R31, 0xff, RZ, 0xc0, !PT ;  /* 0x000000ff1f0d7812 */ /* 0x000fe400078ec0ff */
[----:B------:R-:W-:Y:S02]  /*ddf0*/  LOP3.LUT R12, R12, 0xff, RZ, 0xc0, !PT ;  /* 0x000000ff0c0c7812 */ /* 0x000fe400078ec0ff */
[----:B------:R-:W-:Y:S02]  /*de00*/  PRMT R40, R14, 0x7604, R15 ;  /* 0x000076040e287816 */ /* 0x000fe4000000000f */
[----:B------:R-:W-:-:S02]  /*de10*/  SHF.R.U32.HI R25, RZ, 0x3, R24 ;  /* 0x00000003ff197819 */ /* 0x000fc40000011618 */
[----:B------:R-:W-:Y:S02]  /*de20*/  LOP3.LUT R3, R24, 0x70, R3, 0xf8, !PT ;  /* 0x0000007018037812 */ /* 0x000fe400078ef803 */
[----:B------:R-:W-:Y:S02]  /*de30*/  LOP3.LUT R14, R0, 0xff, RZ, 0xc0, !PT ;  /* 0x000000ff000e7812 */ /* 0x000fe400078ec0ff */
[----:B------:R-:W-:Y:S02]  /*de40*/  LOP3.LUT R0, R24, 0x70, R18, 0xf8, !PT ;  /* 0x0000007018007812 */ /* 0x000fe400078ef812 */
[----:B------:R-:W-:Y:S02]  /*de50*/  PRMT R43, R12, 0x7604, R13 ;  /* 0x000076040c2b7816 */ /* 0x000fe4000000000d */
[----:B------:R-:W-:Y:S02]  /*de60*/  SHF.R.U32.HI R24, RZ, 0x8, R29 ;  /* 0x00000008ff187819 */ /* 0x000fe4000001161d */
[----:B------:R-:W-:-:S02]  /*de70*/  SHF.R.U32.HI R12, RZ, 0x8, R20 ;  /* 0x00000008ff0c7819 */ /* 0x000fc40000011614 */
[-C--:B------:R-:W-:Y:S02]  /*de80*/  LOP3.LUT R3, R3, R25.reuse, RZ, 0x3c, !PT ;  /* 0x0000001903037212 */ /* 0x080fe400078e3cff */
[----:B------:R-:W-:Y:S02]  /*de90*/  LOP3.LUT R0, R0, R25, RZ, 0x3c, !PT ;  /* 0x0000001900007212 */ /* 0x000fe400078e3cff */
[----:B------:R-:W-:Y:S02]  /*dea0*/  LOP3.LUT R25, R29, 0xff, RZ, 0xc0, !PT ;  /* 0x000000ff1d197812 */ /* 0x000fe400078ec0ff */
[----:B------:R-:W-:Y:S02]  /*deb0*/  LOP3.LUT R27, R20, 0xff, RZ, 0xc0, !PT ;  /* 0x000000ff141b7812 */ /* 0x000fe400078ec0ff */
[----:B------:R-:W-:Y:S02]  /*dec0*/  LOP3.LUT R24, R24, 0xff, RZ, 0xc0, !PT ;  /* 0x000000ff18187812 */ /* 0x000fe400078ec0ff */
[----:B------:R-:W-:-:S02]  /*ded0*/  LOP3.LUT R26, R12, 0xff, RZ, 0xc0, !PT ;  /* 0x000000ff0c1a7812 */ /* 0x000fc400078ec0ff */
[C-C-:B------:R-:W-:Y:S02]  /*dee0*/  IADD3 R3, R17.reuse, R3, R212.reuse ;  /* 0x0000000311037210 */ /* 0x140fe40007ffe0d4 */
[----:B------:R-:W-:Y:S02]  /*def0*/  LOP3.LUT R15, R28, 0xff, RZ, 0xc0, !PT ;  /* 0x000000ff1c0f7812 */ /* 0x000fe400078ec0ff */
[----:B------:R-:W-:Y:S02]  /*df00*/  IADD3 R0, R17, R0, R212 ;  /* 0x0000000011007210 */ /* 0x000fe40007ffe0d4 */
[----:B------:R-:W-:Y:S02]  /*df10*/  PRMT R49, R24, 0x7604, R25 ;  /* 0x0000760418317816 */ /* 0x000fe40000000019 */
[----:B------:R-:W-:Y:S02]  /*df20*/  PRMT R51, R26, 0x7604, R27 ;  /* 0x000076041a337816 */ /* 0x000fe4000000001b */
[----:B------:R-:W0:Y:S01]  /*df30*/  LDS.128 R24, [R3+0x14400] ;  /* 0x0144000003187984 */ /* 0x000e220000000c00 */
[----:B------:R-:W-:-:S02]  /*df40*/  PRMT R47, R14, 0x7604, R15 ;  /* 0x000076040e2f7816 */ /* 0x000fc4000000000f */
[----:B------:R-:W-:Y:S01]  /*df50*/  SHF.R.U32.HI R35, RZ, 0x8, R21 ;  /* 0x00000008ff237819 */ /* 0x000fe20000011615 */
[----:B------:R-:W1:Y:S01]  /*df60*/  LDS.128 R12, [R0+0x14400] ;  /* 0x01440000000c7984 */ /* 0x000e620000000c00 */
[----:B------:R-:W-:Y:S02]  /*df70*/  SHF.R.U32.HI R37, RZ, 0x10, R33 ;  /* 0x00000010ff257819 */ /* 0x000fe40000011621 */
[----:B------:R-:W-:Y:S02]  /*df80*/  LOP3.LUT R42, R21, 0xff, RZ, 0xc0, !PT ;  /* 0x000000ff152a7812 */ /* 0x000fe400078ec0ff */
[----:B------:R-:W-:Y:S02]  /*df90*/  LOP3.LUT R35, R35, 0xff, RZ, 0xc0, !PT ;  /* 0x000000ff23237812 */ /* 0x000fe400078ec0ff */
[----:B------:R-:W-:Y:S02]  /*dfa0*/  LOP3.LUT R37, R37, 0xff, RZ, 0xc0, !PT ;  /* 0x000000ff25257812 */ /* 0x000fe400078ec0ff */
[----:B------:R-:W-:-:S02]  /*dfb0*/  PRMT R53, R35, 0x7604, R42 ;  /* 0x0000760423357816 */ /* 0x000fc4000000002a */
[----:B------:R-:W-:Y:S02]  /*dfc0*/  SHF.R.U32.HI R35, RZ, 0x10, R32 ;  /* 0x00000010ff237819 */ /* 0x000fe40000011620 */
[----:B------:R-:W-:Y:S02]  /*dfd0*/  SHF.R.U32.HI R42, RZ, 0x10, R31 ;  /* 0x00000010ff2a7819 */ /* 0x000fe4000001161f */
[----:B------:R-:W-:Y:S02]  /*dfe0*/  SHF.R.U32.HI R39, RZ, 0x10, R30 ;  /* 0x00000010ff277819 */ /* 0x000fe4000001161e */
[----:B------:R-:W-:Y:S02]  /*dff0*/  PRMT R37, R37, 0x7054, R38 ;  /* 0x0000705425257816 */ /* 0x000fe40000000026 */
[----:B------:R-:W-:Y:S02]  /*e000*/  SHF.R.U32.HI R38, RZ, 0x10, R29 ;  /* 0x00000010ff267819 */ /* 0x000fe4000001161d */
[----:B------:R-:W-:-:S02]  /*e010*/  LOP3.LUT R35, R35, 0xff, RZ, 0xc0, !PT ;  /* 0x000000ff23237812 */ /* 0x000fc400078ec0ff */
[----:B------:R-:W-:Y:S02]  /*e020*/  LOP3.LUT R42, R42, 0xff, RZ, 0xc0, !PT ;  /* 0x000000ff2a2a7812 */ /* 0x000fe400078ec0ff */
[----:B------:R-:W-:Y:S02]  /*e030*/  LOP3.LUT R39, R39, 0xff, RZ, 0xc0, !PT ;  /* 0x000000ff27277812 */ /* 0x000fe400078ec0ff */
[----:B------:R-:W-:Y:S02]  /*e040*/  LOP3.LUT R38, R38, 0xff, RZ, 0xc0, !PT ;  /* 0x000000ff26267812 */ /* 0x000fe400078ec0ff */
[----:B------:R-:W-:Y:S02]  /*e050*/  PRMT R35, R35, 0x7054, R36 ;  /* 0x0000705423237816 */ /* 0x000fe40000000024 */
[----:B------:R-:W-:Y:S02]  /*e060*/  PRMT R45, R42, 0x7054, R43 ;  /* 0x000070542a2d7816 */ /* 0x000fe4000000002b */
[----:B------:R-:W-:-:S02]  /*e070*/  PRMT R39, R39, 0x7054, R40 ;  /* 0x0000705427277816 */ /* 0x000fc40000000028 */
[----:B------:R-:W-:Y:S02]  /*e080*/  SHF.R.U32.HI R36, RZ, 0x10, R28 ;  /* 0x00000010ff247819 */ /* 0x000fe4000001161c */
[----:B------:R-:W-:Y:S02]  /*e090*/  SHF.R.U32.HI R42, RZ, 0x10, R21 ;  /* 0x00000010ff2a7819 */ /* 0x000fe40000011615 */
[----:B------:R-:W-:Y:S02]  /*e0a0*/  SHF.R.U32.HI R40, RZ, 0x10, R20 ;  /* 0x00000010ff287819 */ /* 0x000fe40000011614 */
[----:B------:R-:W-:Y:S02]  /*e0b0*/  PRMT R49, R38, 0x7054, R49 ;  /* 0x0000705426317816 */ /* 0x000fe40000000031 */
[----:B------:R-:W-:Y:S02]  /*e0c0*/  LOP3.LUT R36, R36, 0xff, RZ, 0xc0, !PT ;  /* 0x000000ff24247812 */ /* 0x000fe400078ec0ff */
[----:B------:R-:W-:-:S02]  /*e0d0*/  LOP3.LUT R42, R42, 0xff, RZ, 0xc0, !PT ;  /* 0x000000ff2a2a7812 */ /* 0x000fc400078ec0ff */
[----:B------:R-:W-:Y:S02]  /*e0e0*/  LOP3.LUT R40, R40, 0xff, RZ, 0xc0, !PT ;  /* 0x000000ff28287812 */ /* 0x000fe400078ec0ff */
[----:B------:R-:W-:Y:S02]  /*e0f0*/  LOP3.LUT R49, R49, 0xff000000, R29, 0xf8, !PT ;  /* 0xff00000031317812 */ /* 0x000fe400078ef81d */
[----:B------:R-:W-:Y:S02]  /*e100*/  LOP3.LUT R43, R37, 0xff000000, R33, 0xf8, !PT ;  /* 0xff000000252b7812 */ /* 0x000fe400078ef821 */
[----:B------:R-:W-:Y:S02]  /*e110*/  PRMT R47, R36, 0x7054, R47 ;  /* 0x00007054242f7816 */ /* 0x000fe4000000002f */
[----:B------:R-:W-:Y:S02]  /*e120*/  PRMT R53, R42, 0x7054, R53 ;  /* 0x000070542a357816 */ /* 0x000fe40000000035 */
[----:B------:R-:W-:-:S02]  /*e130*/  PRMT R51, R40, 0x7054, R51 ;  /* 0x0000705428337816 */ /* 0x000fc40000000033 */
[----:B------:R-:W-:Y:S02]  /*e140*/  F2FP.F16.E4M3.UNPACK_B R48, R49.H1 ;  /* 0x00000031ff30723e */ /* 0x000fe400030006ff */
[----:B0-----:R-:W-:Y:S02]  /*e150*/  F2FP.F16.E4M3.UNPACK_B R36, R25.H1 ;  /* 0x00000019ff24723e */ /* 0x001fe400030006ff */
[----:B------:R-:W-:Y:S02]  /*e160*/  F2FP.F16.E4M3.UNPACK_B R44, R43.H1 ;  /* 0x0000002bff2c723e */ /* 0x000fe400030006ff */
[----:B------:R-:W-:Y:S02]  /*e170*/  LOP3.LUT R42, R35, 0xff000000, R32, 0xf8, !PT ;  /* 0xff000000232a7812 */ /* 0x000fe400078ef820 */
[----:B------:R-:W-:Y:S02]  /*e180*/  LOP3.LUT R53, R53, 0xff000000, R21, 0xf8, !PT ;  /* 0xff00000035357812 */ /* 0x000fe400078ef815 */
[----:B-1----:R-:W-:-:S02]  /*e190*/  F2FP.F16.E4M3.UNPACK_B R32, R15 ;  /* 0x0000000fff20723e */ /* 0x002fc400020006ff */
[----:B------:R-:W-:Y:S02]  /*e1a0*/  F2FP.F16.E4M3.UNPACK_B R33, R15.H1 ;  /* 0x0000000fff21723e */ /* 0x000fe400030006ff */
[----:B------:R-:W-:Y:S01]  /*e1b0*/  LOP3.LUT R20, R51, 0xff000000, R20, 0xf8, !PT ;  /* 0xff00000033147812 */ /* 0x000fe200078ef814 */
[--C-:B------:R-:W-:Y:S01]  /*e1c0*/  HADD2.F32 R51, -RZ, R48.reuse.H0_H0 ;  /* 0x20000030ff337230 */ /* 0x100fe20000004100 */
[-C--:B------:R-:W-:Y:S01]  /*e1d0*/  F2FP.F16.E4M3.UNPACK_B R29, R13.reuse.H1 ;  /* 0x0000000dff1d723e */ /* 0x080fe200030006ff */
[----:B------:R-:W-:Y:S01]  /*e1e0*/  HADD2.F32 R48, -RZ, R48.H1_H1 ;  /* 0x30000030ff307230 */ /* 0x000fe20000004100 */
[-C--:B------:R-:W-:Y:S02]  /*e1f0*/  F2FP.F16.E4M3.UNPACK_B R15, R12.reuse ;  /* 0x0000000cff0f723e */ /* 0x080fe400020006ff */
[----:B------:R-:W-:Y:S01]  /*e200*/  F2FP.F16.E4M3.UNPACK_B R21, R12.H1 ;  /* 0x0000000cff15723e */ /* 0x000fe200030006ff */
[----:B------:R-:W-:Y:S01]  /*e210*/  HADD2.F32 R12, -RZ, R36.H0_H0 ;  /* 0x20000024ff0c7230 */ /* 0x000fe20000004100 */
[----:B------:R-:W-:Y:S01]  /*e220*/  LOP3.LUT R46, R45, 0xff000000, R31, 0xf8, !PT ;  /* 0xff0000002d2e7812 */ /* 0x000fe200078ef81f */
[--C-:B------:R-:W-:Y:S01]  /*e230*/  HADD2.F32 R45, -RZ, R44.reuse.H0_H0 ;  /* 0x2000002cff2d7230 */ /* 0x100fe20000004100 */
[----:B------:R-:W-:Y:S01]  /*e240*/  LOP3.LUT R47, R47, 0xff000000, R28, 0xf8, !PT ;  /* 0xff0000002f2f7812 */ /* 0x000fe200078ef81c */
[----:B------:R-:W-:Y:S01]  /*e250*/  HADD2.F32 R44, -RZ, R44.H1_H1 ;  /* 0x3000002cff2c7230 */ /* 0x000fe20000004100 */
[----:B------:R-:W-:Y:S01]  /*e260*/  F2FP.F16.E4M3.UNPACK_B R28, R13 ;  /* 0x0000000dff1c723e */ /* 0x000fe200020006ff */
[----:B------:R-:W-:Y:S01]  /*e270*/  FMUL.FTZ R55, R12, R51 ;  /* 0x000000330c377220 */ /* 0x000fe20000410000 */
[----:B------:R-:W-:Y:S01]  /*e280*/  LOP3.LUT R30, R39, 0xff000000, R30, 0xf8, !PT ;  /* 0xff000000271e7812 */ /* 0x000fe200078ef81e */
[----:B------:R-:W-:Y:S01]  /*e290*/  HADD2.F32 R36, -RZ, R36.H1_H1 ;  /* 0x30000024ff247230 */ /* 0x000fe20000004100 */
[----:B------:R-:W-:-:S02]  /*e2a0*/  F2FP.F16.E4M3.UNPACK_B R13, R14 ;  /* 0x0000000eff0d723e */ /* 0x000fc400020006ff */
[----:B------:R-:W-:Y:S01]  /*e2b0*/  F2FP.F16.E4M3.UNPACK_B R31, R14.H1 ;  /* 0x0000000eff1f723e */ /* 0x000fe200030006ff */
[--C-:B------:R-:W-:Y:S01]  /*e2c0*/  HADD2.F32 R14, -RZ, R29.reuse.H0_H0 ;  /* 0x2000001dff0e7230 */ /* 0x100fe20000004100 */
[----:B------:R-:W-:Y:S01]  /*e2d0*/  F2FP.F16.E4M3.UNPACK_B R35, R25 ;  /* 0x00000019ff23723e */ /* 0x000fe200020006ff */
[----:B------:R-:W-:Y:S01]  /*e2e0*/  HADD2.F32 R29, -RZ, R29.H1_H1 ;  /* 0x3000001dff1d7230 */ /* 0x000fe20000004100 */
[-C--:B------:R-:W-:Y:S01]  /*e2f0*/  F2FP.F16.E4M3.UNPACK_B R39, R27.reuse ;  /* 0x0000001bff27723e */ /* 0x080fe200020006ff */
[C---:B------:R-:W-:Y:S01]  /*e300*/  FMUL.FTZ R50, R36.reuse, R48 ;  /* 0x0000003024327220 */ /* 0x040fe20000410000 */
[----:B------:R-:W-:Y:S01]  /*e310*/  F2FP.F16.E4M3.UNPACK_B R40, R27.H1 ;  /* 0x0000001bff28723e */ /* 0x000fe200030006ff */
[----:B------:R-:W-:Y:S01]  /*e320*/  FMUL.FTZ R57, R36, R44 ;  /* 0x0000002c24397220 */ /* 0x000fe20000410000 */
[----:B------:R-:W-:Y:S01]  /*e330*/  F2FP.F16.E4M3.UNPACK_B R25, R24 ;  /* 0x00000018ff19723e */ /* 0x000fe200020006ff */
[----:B------:R-:W-:Y:S01]  /*e340*/  FFMA.FTZ R59, R29, R44, -R50 ;  /* 0x0000002c1d3b7223 */ /* 0x000fe20000010832 */
[----:B------:R-:W-:Y:S01]  /*e350*/  F2FP.F16.E4M3.UNPACK_B R27, R24.H1 ;  /* 0x00000018ff1b723e */ /* 0x000fe200030006ff */
[----:B------:R-:W-:Y:S01]  /*e360*/  FMUL.FTZ R24, R12, R45 ;  /* 0x0000002d0c187220 */ /* 0x000fe20000410000 */
[----:B------:R-:W-:Y:S01]  /*e370*/  F2FP.F16.E4M3.UNPACK_B R49, R49 ;  /* 0x00000031ff31723e */ /* 0x000fe200020006ff */
[C---:B------:R-:W-:Y:S01]  /*e380*/  FFMA.FTZ R12, R14.reuse, R45, -R55 ;  /* 0x0000002d0e0c7223 */ /* 0x040fe20000010837 */
[----:B------:R-:W-:Y:S01]  /*e390*/  F2FP.F16.E4M3.UNPACK_B R43, R43 ;  /* 0x0000002bff2b723e */ /* 0x000fe200020006ff */
[----:B------:R-:W-:Y:S01]  /*e3a0*/  FFMA.FTZ R14, R14, R51, R24 ;  /* 0x000000330e0e7223 */ /* 0x000fe20000010018 */
[-C--:B------:R-:W-:Y:S01]  /*e3b0*/  F2FP.F16.E4M3.UNPACK_B R37, R26.reuse ;  /* 0x0000001aff25723e */ /* 0x080fe200020006ff */
[----:B------:R-:W-:Y:S01]  /*e3c0*/  HADD2.F32 R51, -RZ, R49.H0_H0 ;  /* 0x20000031ff337230 */ /* 0x000fe20000004100 */
[----:B------:R-:W-:Y:S01]  /*e3d0*/  F2FP.F16.E4M3.UNPACK_B R38, R26.H1 ;  /* 0x0000001aff26723e */ /* 0x000fe200030006ff */
[----:B------:R-:W-:-:S02]  /*e3e0*/  HADD2.F32 R26, -RZ, R35.H0_H0 ;  /* 0x20000023ff1a7230 */ /* 0x000fc40000004100 */
[----:B------:R-:W-:Y:S01]  /*e3f0*/  FFMA.FTZ R61, R29, R48, R57 ;  /* 0x000000301d3d7223 */ /* 0x000fe20000010039 */
[--C-:B------:R-:W-:Y:S01]  /*e400*/  HADD2.F32 R45, -RZ, R43.reuse.H0_H0 ;  /* 0x2000002bff2d7230 */ /* 0x100fe20000004100 */
[----:B------:R-:W-:Y:S01]  /*e410*/  F2FP.F16.E4M3.UNPACK_B R36, R53.H1 ;  /* 0x00000035ff24723e */ /* 0x000fe200030006ff */
[----:B------:R-:W-:Y:S02]  /*e420*/  HADD2.F32 R24, -RZ, R28.H0_H0 ;  /* 0x2000001cff187230 */ /* 0x000fe40000004100 */
[C---:B------:R-:W-:Y:S01]  /*e430*/  FMUL.FTZ R55, R26.reuse, R51 ;  /* 0x000000331a377220 */ /* 0x040fe20000410000 */
[----:B------:R-:W-:Y:S01]  /*e440*/  F2FP.F16.E4M3.UNPACK_B R29, R46.H1 ;  /* 0x0000002eff1d723e */ /* 0x000fe200030006ff */
[-C--:B------:R-:W-:Y:S01]  /*e450*/  FMUL.FTZ R26, R26, R45.reuse ;  /* 0x0000002d1a1a7220 */ /* 0x080fe20000410000 */
[----:B------:R-:W-:Y:S02]  /*e460*/  HADD2.F32 R43, -RZ, R43.H1_H1 ;  /* 0x3000002bff2b7230 */ /* 0x000fe40000004100 */
[----:B------:R-:W-:Y:S01]  /*e470*/  FFMA.FTZ R55, R24, R45, -R55 ;  /* 0x0000002d18377223 */ /* 0x000fe20000010837 */
[----:B------:R-:W-:-:S02]  /*e480*/  HADD2.F32 R49, -RZ, R49.H1_H1 ;  /* 0x30000031ff317230 */ /* 0x000fc40000004100 */
[----:B------:R-:W-:Y:S01]  /*e490*/  FFMA.FTZ R44, R24, R51, R26 ;  /* 0x00000033182c7223 */ /* 0x000fe2000001001a */
[----:B------:R-:W-:Y:S01]  /*e4a0*/  HADD2.F32 R35, -RZ, R35.H1_H1 ;  /* 0x30000023ff237230 */ /* 0x000fe20000004100 */
[----:B------:R-:W-:Y:S01]  /*e4b0*/  F2FP.F16.E4M3.UNPACK_B R53, R53 ;  /* 0x00000035ff35723e */ /* 0x000fe200020006ff */
[----:B------:R-:W-:Y:S01]  /*e4c0*/  HADD2.F32 R51, -RZ, R36.H0_H0 ;  /* 0x20000024ff337230 */ /* 0x000fe20000004100 */
[----:B------:R-:W-:Y:S01]  /*e4d0*/  F2FP.F16.E4M3.UNPACK_B R46, R46 ;  /* 0x0000002eff2e723e */ /* 0x000fe200020006ff */
[----:B------:R-:W-:Y:S02]  /*e4e0*/  HADD2.F32 R26, -RZ, R40.H0_H0 ;  /* 0x20000028ff1a7230 */ /* 0x000fe40000004100 */
[C---:B------:R-:W-:Y:S01]  /*e4f0*/  FMUL.FTZ R57, R35.reuse, R49 ;  /* 0x0000003123397220 */ /* 0x040fe20000410000 */
[----:B------:R-:W-:Y:S02]  /*e500*/  HADD2.F32 R28, -RZ, R28.H1_H1 ;  /* 0x3000001cff1c7230 */ /* 0x000fe40000004100 */
[----:B------:R-:W-:Y:S01]  /*e510*/  FMUL.FTZ R50, R35, R43 ;  /* 0x0000002b23327220 */ /* 0x000fe20000410000 */
[----:B------:R-:W-:-:S02]  /*e520*/  HADD2.F32 R45, -RZ, R29.H0_H0 ;  /* 0x2000001dff2d7230 */ /* 0x000fc40000004100 */
[----:B------:R-:W-:Y:S01]  /*e530*/  FMUL.FTZ R35, R26, R51 ;  /* 0x000000331a237220 */ /* 0x000fe20000410000 */
[----:B------:R-:W-:Y:S02]  /*e540*/  HADD2.F32 R24, -RZ, R33.H0_H0 ;  /* 0x20000021ff187230 */ /* 0x000fe40000004100 */
[C---:B------:R-:W-:Y:S01]  /*e550*/  FFMA.FTZ R48, R28.reuse, R43, -R57 ;  /* 0x0000002b1c307223 */ /* 0x040fe20000010839 */
[----:B------:R-:W-:Y:S01]  /*e560*/  FFMA.FTZ R49, R28, R49, R50 ;  /* 0x000000311c317223 */ /* 0x000fe20000010032 */
[-C--:B------:R-:W-:Y:S01]  /*e570*/  FMUL.FTZ R26, R26, R45.reuse ;  /* 0x0000002d1a1a7220 */ /* 0x080fe20000410000 */
[----:B------:R-:W-:Y:S02]  /*e580*/  HADD2.F32 R28, -RZ, R29.H1_H1 ;  /* 0x3000001dff1c7230 */ /* 0x000fe40000004100 */
[C---:B------:R-:W-:Y:S01]  /*e590*/  FFMA.FTZ R56, R24.reuse, R45, -R35 ;  /* 0x0000002d18387223 */ /* 0x040fe20000010823 */
[----:B------:R-:W-:Y:S02]  /*e5a0*/  HADD2.F32 R36, -RZ, R36.H1_H1 ;  /* 0x30000024ff247230 */ /* 0x000fe40000004100 */
[----:B------:R-:W-:Y:S01]  /*e5b0*/  FFMA.FTZ R57, R24, R51, R26 ;  /* 0x0000003318397223 */ /* 0x000fe2000001001a */
[----:B------:R-:W-:-:S02]  /*e5c0*/  HADD2.F32 R40, -RZ, R40.H1_H1 ;  /* 0x30000028ff287230 */ /* 0x000fc40000004100 */
[----:B------:R-:W-:Y:S02]  /*e5d0*/  HADD2.F32 R33, -RZ, R33.H1_H1 ;  /* 0x30000021ff217230 */ /* 0x000fe40000004100 */
[----:B------:R-:W-:Y:S02]  /*e5e0*/  HADD2.F32 R35, -RZ, R53.H0_H0 ;  /* 0x20000035ff237230 */ /* 0x000fe40000004100 */
[C---:B------:R-:W-:Y:S01]  /*e5f0*/  FMUL.FTZ R50, R40.reuse, R36 ;  /* 0x0000002428327220 */ /* 0x040fe20000410000 */
[----:B------:R-:W-:Y:S02]  /*e600*/  HADD2.F32 R26, -RZ, R39.H0_H0 ;  /* 0x20000027ff1a7230 */ /* 0x000fe40000004100 */
[-C--:B------:R-:W-:Y:S01]  /*e610*/  FMUL.FTZ R45, R40, R28.reuse ;  /* 0x0000001c282d7220 */ /* 0x080fe20000410000 */
[----:B------:R-:W-:Y:S02]  /*e620*/  HADD2.F32 R29, -RZ, R46.H0_H0 ;  /* 0x2000002eff1d7230 */ /* 0x000fe40000004100 */
[----:B------:R-:W-:Y:S01]  /*e630*/  FFMA.FTZ R63, R33, R28, -R50 ;  /* 0x0000001c213f7223 */ /* 0x000fe20000010832 */
[----:B------:R-:W-:-:S02]  /*e640*/  HADD2.F32 R24, -RZ, R32.H0_H0 ;  /* 0x20000020ff187230 */ /* 0x000fc40000004100 */
[C---:B------:R-:W-:Y:S01]  /*e650*/  FMUL.FTZ R43, R26.reuse, R35 ;  /* 0x000000231a2b7220 */ /* 0x040fe20000410000 */
[----:B------:R-:W-:Y:S01]  /*e660*/  FFMA.FTZ R58, R33, R36, R45 ;  /* 0x00000024213a7223 */ /* 0x000fe2000001002d */
[----:B------:R-:W-:Y:S01]  /*e670*/  FMUL.FTZ R26, R26, R29 ;  /* 0x0000001d1a1a7220 */ /* 0x000fe20000410000 */
[----:B------:R-:W-:Y:S01]  /*e680*/  F2FP.F16.E4M3.UNPACK_B R33, R47.H1 ;  /* 0x0000002fff21723e */ /* 0x000fe200030006ff */
[----:B------:R-:W-:Y:S01]  /*e690*/  HADD2.F32 R46, -RZ, R46.H1_H1 ;  /* 0x3000002eff2e7230 */ /* 0x000fe20000004100 */
[-C--:B------:R-:W-:Y:S01]  /*e6a0*/  F2FP.F16.E4M3.UNPACK_B R28, R42.reuse.H1 ;  /* 0x0000002aff1c723e */ /* 0x080fe200030006ff */
[C---:B------:R-:W-:Y:S01]  /*e6b0*/  FFMA.FTZ R51, R24.reuse, R35, R26 ;  /* 0x0000002318337223 */ /* 0x040fe2000001001a */
[----:B------:R-:W-:Y:S02]  /*e6c0*/  HADD2.F32 R53, -RZ, R53.H1_H1 ;  /* 0x30000035ff357230 */ /* 0x000fe40000004100 */
[----:B------:R-:W-:Y:S01]  /*e6d0*/  FFMA.FTZ R45, R24, R29, -R43 ;  /* 0x0000001d182d7223 */ /* 0x000fe2000001082b */
[----:B------:R-:W-:Y:S01]  /*e6e0*/  HADD2.F32 R39, -RZ, R39.H1_H1 ;  /* 0x30000027ff277230 */ /* 0x000fe20000004100 */
[----:B------:R-:W-:Y:S01]  /*e6f0*/  F2FP.F16.E4M3.UNPACK_B R47, R47 ;  /* 0x0000002fff2f723e */ /* 0x000fe200020006ff */
[----:B------:R-:W-:Y:S01]  /*e700*/  HADD2.F32 R35, -RZ, R33.H0_H0 ;  /* 0x20000021ff237230 */ /* 0x000fe20000004100 */
[----:B------:R-:W-:Y:S01]  /*e710*/  F2FP.F16.E4M3.UNPACK_B R42, R42 ;  /* 0x0000002aff2a723e */ /* 0x000fe200020006ff */
        /* <DEDUP_REMOVED lines=9> */
[----:B------:R-:W-:Y:S01]  /*e7b0*/  FFMA.FTZ R54, R32, R53, R36 ;  /* 0x0000003520367223 */ /* 0x000fe20000010024 */
[----:B------:R-:W-:Y:S02]  /*e7c0*/  HADD2.F32 R28, -RZ, R28.H1_H1 ;  /* 0x3000001cff1c7230 */ /* 0x000fe40000004100 */
[C---:B------:R-:W-:Y:S01]  /*e7d0*/  FFMA.FTZ R36, R24.reuse, R35, R26 ;  /* 0x0000002318247223 */ /* 0x040fe2000001001a */
[----:B------:R-:W-:Y:S02]  /*e7e0*/  HADD2.F32 R26, -RZ, R33.H1_H1 ;  /* 0x30000021ff1a7230 */ /* 0x000fe40000004100 */
[----:B------:R-:W-:Y:S01]  /*e7f0*/  FFMA.FTZ R39, R24, R29, -R39 ;  /* 0x0000001d18277223 */ /* 0x000fe20000010827 */
[----:B------:R-:W-:Y:S02]  /*e800*/  HADD2.F32 R21, -RZ, R21.H1_H1 ;  /* 0x30000015ff157230 */ /* 0x000fe40000004100 */
[C---:B------:R-:W-:Y:S01]  /*e810*/  FMUL.FTZ R29, R27.reuse, R28 ;  /* 0x0000001c1b1d7220 */ /* 0x040fe20000410000 */
[----:B------:R-:W-:Y:S01]  /*e820*/  FFMA.FTZ R52, R32, R46, -R43 ;  /* 0x0000002e20347223 */ /* 0x000fe2000001082b */
[----:B------:R-:W-:Y:S01]  /*e830*/  FMUL.FTZ R32, R27, R26 ;  /* 0x0000001a1b207220 */ /* 0x000fe20000410000 */
[----:B------:R-:W-:-:S02]  /*e840*/  HADD2.F32 R27, -RZ, R47.H0_H0 ;  /* 0x2000002fff1b7230 */ /* 0x000fc40000004100 */
[C---:B------:R-:W-:Y:S01]  /*e850*/  FFMA.FTZ R43, R21.reuse, R26, R29 ;  /* 0x0000001a152b7223 */ /* 0x040fe2000001001d */
[----:B------:R-:W-:Y:S02]  /*e860*/  HADD2.F32 R24, -RZ, R25.H0_H0 ;  /* 0x20000019ff187230 */ /* 0x000fe40000004100 */
[----:B------:R-:W-:Y:S01]  /*e870*/  FFMA.FTZ R40, R21, R28, -R32 ;  /* 0x0000001c15287223 */ /* 0x000fe20000010820 */
        /* <DEDUP_REMOVED lines=29> */
[CC--:B------:R-:W-:Y:S01]  /*ea50*/  FMUL.FTZ R26, R38.reuse, R29.reuse ;  /* 0x0000001d261a7220 */ /* 0x0c0fe20000410000 */
[----:B------:R-:W-:Y:S01]  /*ea60*/  F2FP.F16.E4M3.UNPACK_B R15, R20 ;  /* 0x00000014ff0f723e */ /* 0x000fe200020006ff */
[-C--:B------:R-:W-:Y:S01]  /*ea70*/  FMUL.FTZ R38, R38, R24.reuse ;  /* 0x0000001826267220 */ /* 0x080fe20000410000 */
[----:B------:R-:W-:Y:S02]  /*ea80*/  HADD2.F32 R20, -RZ, R37.H0_H0 ;  /* 0x20000025ff147230 */ /* 0x000fe40000004100 */
[C---:B------:R-:W-:Y:S01]  /*ea90*/  FFMA.FTZ R27, R31.reuse, R24, -R26 ;  /* 0x000000181f1b7223 */ /* 0x040fe2000001081a */
[----:B------:R-:W-:Y:S02]  /*eaa0*/  HADD2.F32 R21, -RZ, R30.H0_H0 ;  /* 0x2000001eff157230 */ /* 0x000fe40000004100 */
[----:B------:R-:W-:Y:S01]  /*eab0*/  FFMA.FTZ R29, R31, R29, R38 ;  /* 0x0000001d1f1d7223 */ /* 0x000fe20000010026 */
[--C-:B------:R-:W-:Y:S01]  /*eac0*/  HADD2.F32 R24, -RZ, R15.reuse.H0_H0 ;  /* 0x2000000fff187230 */ /* 0x100fe20000004100 */
[----:B------:R-:W-:Y:S01]  /*ead0*/  F2FP.SATFINITE.E4M3.F32.PACK_AB_MERGE_C R57, R58, R57, RZ ;  /* 0x000000393a39723e */ /* 0x000fe200048070ff */
[----:B------:R-:W-:-:S02]  /*eae0*/  HADD2.F32 R26, -RZ, R15.H1_H1 ;  /* 0x3000000fff1a7230 */ /* 0x000fc40000004100 */
[CC--:B------:R-:W-:Y:S01]  /*eaf0*/  FMUL.FTZ R25, R20.reuse, R21.reuse ;  /* 0x0000001514197220 */ /* 0x0c0fe20000410000 */
[----:B------:R-:W-:Y:S02]  /*eb00*/  HADD2.F32 R37, -RZ, R37.H1_H1 ;  /* 0x30000025ff257230 */ /* 0x000fe40000004100 */
[----:B------:R-:W-:Y:S01]  /*eb10*/  FMUL.FTZ R32, R20, R24 ;  /* 0x0000001814207220 */ /* 0x000fe20000410000 */
[----:B------:R-:W-:Y:S02]  /*eb20*/  HADD2.F32 R30, -RZ, R30.H1_H1 ;  /* 0x3000001eff1e7230 */ /* 0x000fe40000004100 */
[--C-:B------:R-:W-:Y:S02]  /*eb30*/  HADD2.F32 R15, -RZ, R13.reuse.H0_H0 ;  /* 0x2000000dff0f7230 */ /* 0x100fe40000004100 */
[C---:B------:R-:W-:Y:S01]  /*eb40*/  FMUL.FTZ R38, R37.reuse, R26 ;  /* 0x0000001a25267220 */ /* 0x040fe20000410000 */
[----:B------:R-:W-:Y:S02]  /*eb50*/  HADD2.F32 R13, -RZ, R13.H1_H1 ;  /* 0x3000000dff0d7230 */ /* 0x000fe40000004100 */
        /* <DEDUP_REMOVED lines=22> */
.L_x_9203:
[----:B------:R-:W-:Y:S05]  /*ecc0*/  BSYNC B1 ;  /* 0x0000000000017941 */ /* 0x000fea0003800000 */
.L_x_9202:
[----:B------:R-:W-:Y:S05]  /*ecd0*/  @P0 BRA `(.L_x_9194) ;  /* 0x0000000c00c80947 */ /* 0x000fea0003800000 */
[----:B------:R-:W2:Y:S01]  /*ece0*/  LDL R49, [R1+0x20] ;  /* 0x0000200001317983 */ /* 0x000ea20000100800 */
[----:B-1---5:R-:W-:Y:S01]  /*ecf0*/  SHF.R.U32.HI R13, RZ, 0x8, R9 ;  /* 0x00000008ff0d7819 */ /* 0x022fe20000011609 */
[----:B------:R-:W-:Y:S01]  /*ed00*/  IMAD.IADD R24, R18, 0x1, R41 ;  /* 0x0000000112187824 */ /* 0x000fe200078e0229 */
[----:B------:R-:W-:Y:S02]  /*ed10*/  SHF.R.U32.HI R3, RZ, 0x8, R8 ;  /* 0x00000008ff037819 */ /* 0x000fe40000011608 */
[----:B------:R-:W-:Y:S02]  /*ed20*/  LOP3.LUT R12, R9, 0xff, RZ, 0xc0, !PT ;  /* 0x000000ff090c7812 */ /* 0x000fe400078ec0ff */
[----:B------:R-:W-:Y:S02]  /*ed30*/  LOP3.LUT R13, R13, 0xff, RZ, 0xc0, !PT ;  /* 0x000000ff0d0d7812 */ /* 0x000fe400078ec0ff */
[----:B0-----:R-:W-:Y:S02]  /*ed40*/  LOP3.LUT R0, R8, 0xff, RZ, 0xc0, !PT ;  /* 0x000000ff08007812 */ /* 0x001fe400078ec0ff */
[----:B------:R-:W-:-:S02]  /*ed50*/  LOP3.LUT R3, R3, 0xff, RZ, 0xc0, !PT ;  /* 0x000000ff03037812 */ /* 0x000fc400078ec0ff */
[----:B------:R-:W-:Y:S02]  /*ed60*/  PRMT R20, R13, 0x7604, R12 ;  /* 0x000076040d147816 */ /* 0x000fe4000000000c */
[----:B------:R-:W-:Y:S02]  /*ed70*/  SHF.R.U32.HI R12, RZ, 0x8, R10 ;  /* 0x00000008ff0c7819 */ /* 0x000fe4000001160a */
[----:B------:R-:W-:Y:S02]  /*ed80*/  PRMT R3, R3, 0x7604, R0 ;  /* 0x0000760403037816 */ /* 0x000fe40000000000 */
[----:B------:R-:W-:Y:S02]  /*ed90*/  LOP3.LUT R0, R10, 0xff, RZ, 0xc0, !PT ;  /* 0x000000ff0a007812 */ /* 0x000fe400078ec0ff */
[----:B------:R-:W-:Y:S02]  /*eda0*/  LOP3.LUT R13, R12, 0xff, RZ, 0xc0, !PT ;  /* 0x000000ff0c0d7812 */ /* 0x000fe400078ec0ff */
[----:B------:R-:W-:-:S02]  /*edb0*/  SHF.R.U32.HI R25, RZ, 0x3, R209 ;  /* 0x00000003ff197819 */ /* 0x000fc400000116d1 */
[----:B------:R-:W-:Y:S02]  /*edc0*/  PRMT R29, R13, 0x7604, R0 ;  /* 0x000076040d1d7816 */ /* 0x000fe40000000000 */
[----:B------:R-:W-:Y:S02]  /*edd0*/  LOP3.LUT R0, R209, 0x70, R24, 0xf8, !PT ;  /* 0x00000070d1007812 */ /* 0x000fe400078ef818 */
[----:B------:R-:W-:Y:S02]  /*ede0*/  SHF.R.U32.HI R15, RZ, 0x8, R11 ;  /* 0x00000008ff0f7819 */ /* 0x000fe4000001160b */
[----:B------:R-:W-:Y:S02]  /*edf0*/  LOP3.LUT R0, R0, R25, RZ, 0x3c, !PT ;  /* 0x0000001900007212 */ /* 0x000fe400078e3cff */
[----:B------:R-:W-:Y:S02]  /*ee00*/  SHF.R.U32.HI R21, RZ, 0x8, R4 ;  /* 0x00000008ff157819 */ /* 0x000fe40000011604 */
[----:B------:R-:W-:-:S02]  /*ee10*/  IADD3 R0, R17, R0, R214 ;  /* 0x0000000011007210 */ /* 0x000fc40007ffe0d6 */
[----:B------:R-:W-:Y:S02]  /*ee20*/  LOP3.LUT R14, R11, 0xff, RZ, 0xc0, !PT ;  /* 0x000000ff0b0e7812 */ /* 0x000fe400078ec0ff */
[----:B------:R-:W-:Y:S01]  /*ee30*/  LOP3.LUT R12, R4, 0xff, RZ, 0xc0, !PT ;  /* 0x000000ff040c7812 */ /* 0x000fe200078ec0ff */
[----:B------:R-:W0:Y:S01]  /*ee40*/  LDS.128 R24, [R0+0x14400] ;  /* 0x0144000000187984 */ /* 0x000e220000000c00 */
[----:B------:R-:W-:Y:S02]  /*ee50*/  LOP3.LUT R15, R15, 0xff, RZ, 0xc0, !PT ;  /* 0x000000ff0f0f7812 */ /* 0x000fe400078ec0ff */
[----:B------:R-:W-:Y:S02]  /*ee60*/  LOP3.LUT R21, R21, 0xff, RZ, 0xc0, !PT ;  /* 0x000000ff15157812 */ /* 0x000fe400078ec0ff */
[----:B------:R-:W-:Y:S02]  /*ee70*/  PRMT R28, R15, 0x7604, R14 ;  /* 0x000076040f1c7816 */ /* 0x000fe4000000000e */
        /* <DEDUP_REMOVED lines=8> */
[----:B------:R-:W-:Y:S02]  /*ef00*/  SHF.R.U32.HI R37, RZ, 0x10, R5 ;  /* 0x00000010ff257819 */ /* 0x000fe40000011605 */
[----:B------:R-:W-:Y:S02]  /*ef10*/  SHF.R.U32.HI R21, RZ, 0x10, R9 ;  /* 0x00000010ff157819 */ /* 0x000fe40000011609 */
[----:B------:R-:W-:Y:S01]  /*ef20*/  PRMT R39, R32, 0x7604, R31 ;  /* 0x0000760420277816 */ /* 0x000fe2000000001f */
[----:B------:R-:W-:Y:S01]  /*ef30*/  IMAD.U32 R37, R37, 0x10000, RZ ;  /* 0x0001000025257824 */ /* 0x000fe200078e00ff */
[----:B------:R-:W-:Y:S01]  /*ef40*/  SHF.R.U32.HI R31, RZ, 0x10, R11 ;  /* 0x00000010ff1f7819 */ /* 0x000fe2000001160b */
[----:B------:R-:W-:Y:S01]  /*ef50*/  IMAD.U32 R21, R21, 0x10000, RZ ;  /* 0x0001000015157824 */ /* 0x000fe200078e00ff */
[----:B------:R-:W-:-:S02]  /*ef60*/  SHF.R.U32.HI R36, RZ, 0x8, R7 ;  /* 0x00000008ff247819 */ /* 0x000fc40000011607 */
[----:B------:R-:W-:Y:S01]  /*ef70*/  LOP3.LUT R33, R7, 0xff, RZ, 0xc0, !PT ;  /* 0x000000ff07217812 */ /* 0x000fe200078ec0ff */
[----:B------:R-:W-:Y:S01]  /*ef80*/  IMAD.U32 R31, R31, 0x10000, RZ ;  /* 0x000100001f1f7824 */ /* 0x000fe200078e00ff */
[----:B------:R-:W-:Y:S02]  /*ef90*/  LOP3.LUT R36, R36, 0xff, RZ, 0xc0, !PT ;  /* 0x000000ff24247812 */ /* 0x000fe400078ec0ff */
[----:B------:R-:W-:Y:S02]  /*efa0*/  SHF.R.U32.HI R41, RZ, 0x10, R7 ;  /* 0x00000010ff297819 */ /* 0x000fe40000011607 */
[----:B------:R-:W-:Y:S02]  /*efb0*/  LOP3.LUT R37, R30, 0xff0000, R37, 0xf8, !PT ;  /* 0x00ff00001e257812 */ /* 0x000fe400078ef825 */
[----:B------:R-:W-:Y:S01]  /*efc0*/  LOP3.LUT R21, R20, 0xff0000, R21, 0xf8, !PT ;  /* 0x00ff000014157812 */ /* 0x000fe200078ef815 */
[----:B------:R-:W-:Y:S01]  /*efd0*/  IMAD.U32 R41, R41, 0x10000, RZ ;  /* 0x0001000029297824 */ /* 0x000fe200078e00ff */
[----:B------:R-:W-:-:S02]  /*efe0*/  LOP3.LUT R3, R3, 0xff0000, R8, 0xf8, !PT ;  /* 0x00ff000003037812 */ /* 0x000fc400078ef808 */
[----:B------:R-:W-:Y:S02]  /*eff0*/  PRMT R36, R36, 0x7604, R33 ;  /* 0x0000760424247816 */ /* 0x000fe40000000021 */
[----:B------:R-:W-:Y:S02]  /*f000*/  LOP3.LUT R33, R28, 0xff0000, R31, 0xf8, !PT ;  /* 0x00ff00001c217812 */ /* 0x000fe400078ef81f */
        /* <DEDUP_REMOVED lines=11> */
[----:B------:R-:W-:Y:S01]  /*f0c0*/  HADD2.F32 R38, -RZ, R33.H0_H0 ;  /* 0x20000021ff267230 */ /* 0x000fe20000004100 */
[----:B------:R-:W-:Y:S01]  /*f0d0*/  LOP3.LUT R41, R36, 0xff0000, R41, 0xf8, !PT ;  /* 0x00ff000024297812 */ /* 0x000fe200078ef829 */
[----:B------:R-:W-:Y:S01]  /*f0e0*/  HADD2.F32 R5, -RZ, R6.H0_H0 ;  /* 0x20000006ff057230 */ /* 0x000fe20000004100 */
[----:B------:R-:W-:Y:S01]  /*f0f0*/  LOP3.LUT R36, R3, 0xff000000, R4, 0xf8, !PT ;  /* 0xff00000003247812 */ /* 0x000fe200078ef804 */
[----:B------:R-:W-:Y:S01]  /*f100*/  HADD2.F32 R30, -RZ, R11.H0_H0 ;  /* 0x2000000bff1e7230 */ /* 0x000fe20000004100 */
[----:B------:R-:W-:Y:S02]  /*f110*/  LOP3.LUT R32, R31, 0xff000000, R10, 0xf8, !PT ;  /* 0xff0000001f207812 */ /* 0x000fe400078ef80a */
[C---:B------:R-:W-:Y:S01]  /*f120*/  FMUL.FTZ R42, R5.reuse, R38 ;  /* 0x00000026052a7220 */ /* 0x040fe20000410000 */
[----:B------:R-:W-:Y:S01]  /*f130*/  F2FP.F16.E4M3.UNPACK_B R25, R25.H1 ;  /* 0x00000019ff19723e */ /* 0x000fe200030006ff */
[----:B------:R-:W-:Y:S01]  /*f140*/  FMUL.FTZ R31, R5, R30 ;  /* 0x0000001e051f7220 */ /* 0x000fe20000410000 */
[----:B------:R-:W-:-:S02]  /*f150*/  F2FP.F16.E4M3.UNPACK_B R37, R37.H1 ;  /* 0x00000025ff25723e */ /* 0x000fc400030006ff */
[----:B------:R-:W-:Y:S02]  /*f160*/  LOP3.LUT R41, R41, 0xff000000, R7, 0xf8, !PT ;  /* 0xff00000029297812 */ /* 0x000fe400078ef807 */
[-C--:B------:R-:W-:Y:S01]  /*f170*/  F2FP.F16.E4M3.UNPACK_B R28, R27.reuse ;  /* 0x0000001bff1c723e */ /* 0x080fe200020006ff */
[----:B------:R-:W-:Y:S01]  /*f180*/  HADD2.F32 R39, -RZ, R37.H0_H0 ;  /* 0x20000025ff277230 */ /* 0x000fe20000004100 */
[----:B------:R-:W-:Y:S02]  /*f190*/  F2FP.F16.E4M3.UNPACK_B R27, R27.H1 ;  /* 0x0000001bff1b723e */ /* 0x000fe400030006ff */
[-C--:B------:R-:W-:Y:S02]  /*f1a0*/  F2FP.F16.E4M3.UNPACK_B R10, R24.reuse ;  /* 0x00000018ff0a723e */ /* 0x080fe400020006ff */
[----:B------:R-:W-:Y:S02]  /*f1b0*/  F2FP.F16.E4M3.UNPACK_B R24, R24.H1 ;  /* 0x00000018ff18723e */ /* 0x000fe400030006ff */
[----:B------:R-:W-:-:S02]  /*f1c0*/  F2FP.F16.E4M3.UNPACK_B R21, R26 ;  /* 0x0000001aff15723e */ /* 0x000fc400020006ff */
[----:B------:R-:W-:Y:S01]  /*f1d0*/  F2FP.F16.E4M3.UNPACK_B R26, R26.H1 ;  /* 0x0000001aff1a723e */ /* 0x000fe200030006ff */
[----:B--2---:R-:W0:Y:S02]  /*f1e0*/  LDS.128 R12, [R49+0x14400] ;  /* 0x01440000310c7984 */ /* 0x004e240000000c00 */
[-C--:B0-----:R-:W-:Y:S02]  /*f1f0*/  F2FP.F16.E4M3.UNPACK_B R4, R13.reuse ;  /* 0x0000000dff04723e */ /* 0x081fe400020006ff */
[----:B------:R-:W-:Y:S02]  /*f200*/  F2FP.F16.E4M3.UNPACK_B R13, R13.H1 ;  /* 0x0000000dff0d723e */ /* 0x000fe400030006ff */
[-C--:B------:R-:W-:Y:S01]  /*f210*/  F2FP.F16.E4M3.UNPACK_B R8, R15.reuse ;  /* 0x0000000fff08723e */ /* 0x080fe200020006ff */
[--C-:B------:R-:W-:Y:S01]  /*f220*/  HADD2.F32 R9, -RZ, R4.reuse.H0_H0 ;  /* 0x20000004ff097230 */ /* 0x100fe20000004100 */
[----:B------:R-:W-:Y:S01]  /*f230*/  F2FP.F16.E4M3.UNPACK_B R15, R15.H1 ;  /* 0x0000000fff0f723e */ /* 0x000fe200030006ff */
[----:B------:R-:W-:Y:S01]  /*f240*/  HADD2.F32 R4, -RZ, R4.H1_H1 ;  /* 0x30000004ff047230 */ /* 0x000fe20000004100 */
[----:B------:R-:W-:-:S02]  /*f250*/  F2FP.F16.E4M3.UNPACK_B R3, R12 ;  /* 0x0000000cff03723e */ /* 0x000fc400020006ff */
[C---:B------:R-:W-:Y:S01]  /*f260*/  FFMA.FTZ R5, R9.reuse, R30, -R42 ;  /* 0x0000001e09057223 */ /* 0x040fe2000001082a */
[----:B------:R-:W-:Y:S01]  /*f270*/  FFMA.FTZ R9, R9, R38, R31 ;  /* 0x0000002609097223 */ /* 0x000fe2000001001f */
[----:B------:R-:W-:Y:S01]  /*f280*/  HADD2.F32 R31, -RZ, R11.H1_H1 ;  /* 0x3000000bff1f7230 */ /* 0x000fe20000004100 */
[----:B------:R-:W-:Y:S01]  /*f290*/  F2FP.F16.E4M3.UNPACK_B R30, R20.H1 ;  /* 0x00000014ff1e723e */ /* 0x000fe200030006ff */
[----:B------:R-:W-:Y:S01]  /*f2a0*/  HADD2.F32 R38, -RZ, R33.H1_H1 ;  /* 0x30000021ff267230 */ /* 0x000fe20000004100 */
[----:B------:R-:W-:Y:S01]  /*f2b0*/  F2FP.F16.E4M3.UNPACK_B R12, R12.H1 ;  /* 0x0000000cff0c723e */ /* 0x000fe200030006ff */
[----:B------:R-:W-:Y:S01]  /*f2c0*/  HADD2.F32 R11, -RZ, R6.H1_H1 ;  /* 0x30000006ff0b7230 */ /* 0x000fe20000004100 */
[-C--:B------:R-:W-:Y:S01]  /*f2d0*/  F2FP.F16.E4M3.UNPACK_B R7, R14.reuse ;  /* 0x0000000eff07723e */ /* 0x080fe200020006ff */
[----:B------:R-:W-:Y:S01]  /*f2e0*/  HADD2.F32 R20, -RZ, R25.H0_H0 ;  /* 0x20000019ff147230 */ /* 0x000fe20000004100 */
[----:B------:R-:W-:Y:S01]  /*f2f0*/  F2FP.F16.E4M3.UNPACK_B R14, R14.H1 ;  /* 0x0000000eff0e723e */ /* 0x000fe200030006ff */
[----:B------:R-:W-:-:S02]  /*f300*/  HADD2.F32 R33, -RZ, R30.H0_H0 ;  /* 0x2000001eff217230 */ /* 0x000fc40000004100 */
[CC--:B------:R-:W-:Y:S01]  /*f310*/  FMUL.FTZ R43, R11.reuse, R38.reuse ;  /* 0x000000260b2b7220 */ /* 0x0c0fe20000410000 */
[----:B------:R-:W-:Y:S02]  /*f320*/  HADD2.F32 R6, -RZ, R13.H0_H0 ;  /* 0x2000000dff067230 */ /* 0x000fe40000004100 */
[C---:B------:R-:W-:Y:S01]  /*f330*/  FMUL.FTZ R45, R20.reuse, R39 ;  /* 0x00000027142d7220 */ /* 0x040fe20000410000 */
[----:B------:R-:W-:Y:S01]  /*f340*/  FMUL.FTZ R11, R11, R31 ;  /* 0x0000001f0b0b7220 */ /* 0x000fe20000410000 */
[----:B------:R-:W-:Y:S01]  /*f350*/  FMUL.FTZ R20, R20, R33 ;  /* 0x0000002114147220 */ /* 0x000fe20000410000 */
[----:B------:R-:W-:Y:S01]  /*f360*/  FFMA.FTZ R42, R4, R31, -R43 ;  /* 0x0000001f042a7223 */ /* 0x000fe2000001082b */
[----:B------:R-:W-:Y:S01]  /*f370*/  FFMA.FTZ R45, R6, R33, -R45 ;  /* 0x00000021062d7223 */ /* 0x000fe2000001082d */
[----:B------:R-:W-:Y:S01]  /*f380*/  FFMA.FTZ R38, R4, R38, R11 ;  /* 0x0000002604267223 */ /* 0x000fe2000001000b */
[----:B------:R-:W-:Y:S01]  /*f390*/  F2FP.F16.E4M3.UNPACK_B R33, R41 ;  /* 0x00000029ff21723e */ /* 0x000fe200020006ff */
[----:B------:R-:W-:Y:S01]  /*f3a0*/  FFMA.FTZ R39, R6, R39, R20 ;  /* 0x0000002706277223 */ /* 0x000fe20000010014 */
[----:B------:R-:W-:Y:S01]  /*f3b0*/  F2FP.F16.E4M3.UNPACK_B R11, R35 ;  /* 0x00000023ff0b723e */ /* 0x000fe200020006ff */
[----:B------:R-:W-:Y:S01]  /*f3c0*/  HADD2.F32 R20, -RZ, R37.H1_H1 ;  /* 0x30000025ff147230 */ /* 0x000fe20000004100 */
[----:B------:R-:W-:Y:S01]  /*f3d0*/  F2FP.F16.E4M3.UNPACK_B R41, R41.H1 ;  /* 0x00000029ff29723e */ /* 0x000fe200030006ff */
[----:B------:R-:W-:Y:S01]  /*f3e0*/  HADD2.F32 R25, -RZ, R25.H1_H1 ;  /* 0x30000019ff197230 */ /* 0x000fe20000004100 */
[----:B------:R-:W-:Y:S01]  /*f3f0*/  F2FP.F16.E4M3.UNPACK_B R35, R35.H1 ;  /* 0x00000023ff23723e */ /* 0x000fe200030006ff */
[----:B------:R-:W-:-:S02]  /*f400*/  HADD2.F32 R37, -RZ, R33.H0_H0 ;  /* 0x20000021ff257230 */ /* 0x000fc40000004100 */
[----:B------:R-:W-:Y:S02]  /*f410*/  HADD2.F32 R6, -RZ, R28.H0_H0 ;  /* 0x2000001cff067230 */ /* 0x000fe40000004100 */
[C---:B------:R-:W-:Y:S01]  /*f420*/  FMUL.FTZ R44, R25.reuse, R20 ;  /* 0x00000014192c7220 */ /* 0x040fe20000410000 */
        /* <DEDUP_REMOVED lines=11> */
[----:B------:R-:W-:Y:S02]  /*f4e0*/  HADD2.F32 R25, -RZ, R41.H0_H0 ;  /* 0x20000029ff197230 */ /* 0x000fe40000004100 */
[----:B------:R-:W-:Y:S01]  /*f4f0*/  FFMA.FTZ R43, R4, R31, -R43 ;  /* 0x0000001f042b7223 */ /* 0x000fe2000001082b */
[----:B------:R-:W-:Y:S01]  /*f500*/  HADD2.F32 R6, -RZ, R27.H0_H0 ;  /* 0x2000001bff067230 */ /* 0x000fe20000004100 */
[----:B------:R-:W-:Y:S01]  /*f510*/  F2FP.SATFINITE.E4M3.F32.PACK_AB_MERGE_C R44, R44, R45, RZ ;  /* 0x0000002d2c2c723e */ /* 0x000fe200048070ff */
[----:B------:R-:W-:Y:S01]  /*f520*/  HADD2.F32 R28, -RZ, R28.H1_H1 ;  /* 0x3000001cff1c7230 */ /* 0x000fe20000004100 */
[----:B------:R-:W-:Y:S01]  /*f530*/  F2FP.SATFINITE.E4M3.F32.PACK_AB_MERGE_C R30, R30, R39, RZ ;  /* 0x000000271e1e723e */ /* 0x000fe200048070ff */
[----:B------:R-:W-:-:S02]  /*f540*/  HADD2.F32 R11, -RZ, R11.H1_H1 ;  /* 0x3000000bff0b7230 */ /* 0x000fc40000004100 */
[----:B------:R-:W-:Y:S01]  /*f550*/  FMUL.FTZ R47, R6, R25 ;  /* 0x00000019062f7220 */ /* 0x000fe20000410000 */
[----:B------:R-:W-:Y:S02]  /*f560*/  HADD2.F32 R13, -RZ, R35.H0_H0 ;  /* 0x20000023ff0d7230 */ /* 0x000fe40000004100 */
[C---:B------:R-:W-:Y:S01]  /*f570*/  FMUL.FTZ R31, R28.reuse, R33 ;  /* 0x000000211c1f7220 */ /* 0x040fe20000410000 */
[----:B------:R-:W-:Y:S02]  /*f580*/  HADD2.F32 R4, -RZ, R15.H0_H0 ;  /* 0x2000000fff047230 */ /* 0x000fe40000004100 */
[----:B------:R-:W-:Y:S01]  /*f590*/  FMUL.FTZ R28, R28, R11 ;  /* 0x0000000b1c1c7220 */ /* 0x000fe20000410000 */
[----:B------:R-:W-:Y:S02]  /*f5a0*/  HADD2.F32 R8, -RZ, R8.H1_H1 ;  /* 0x30000008ff087230 */ /* 0x000fe40000004100 */
[----:B------:R-:W-:Y:S01]  /*f5b0*/  FMUL.FTZ R6, R6, R13 ;  /* 0x0000000d06067220 */ /* 0x000fe20000410000 */
[----:B------:R-:W-:-:S02]  /*f5c0*/  HADD2.F32 R20, -RZ, R35.H1_H1 ;  /* 0x30000023ff147230 */ /* 0x000fc40000004100 */
[----:B------:R-:W-:Y:S01]  /*f5d0*/  FFMA.FTZ R47, R4, R13, -R47 ;  /* 0x0000000d042f7223 */ /* 0x000fe2000001082f */
[-C--:B------:R-:W-:Y:S01]  /*f5e0*/  F2FP.F16.E4M3.UNPACK_B R13, R36.reuse.H1 ;  /* 0x00000024ff0d723e */ /* 0x080fe200030006ff */
[C---:B------:R-:W-:Y:S01]  /*f5f0*/  FFMA.FTZ R46, R8.reuse, R11, -R31 ;  /* 0x0000000b082e7223 */ /* 0x040fe2000001081f */
[----:B------:R-:W-:Y:S01]  /*f600*/  FFMA.FTZ R48, R8, R33, R28 ;  /* 0x0000002108307223 */ /* 0x000fe2000001001c */
[----:B------:R-:W-:Y:S01]  /*f610*/  HADD2.F32 R28, -RZ, R41.H1_H1 ;  /* 0x30000029ff1c7230 */ /* 0x000fe20000004100 */
[----:B------:R-:W-:Y:S01]  /*f620*/  F2FP.F16.E4M3.UNPACK_B R8, R29.H1 ;  /* 0x0000001dff08723e */ /* 0x000fe200030006ff */
[----:B------:R-:W-:Y:S02]  /*f630*/  HADD2.F32 R27, -RZ, R27.H1_H1 ;  /* 0x3000001bff1b7230 */ /* 0x000fe40000004100 */
[----:B------:R-:W-:Y:S01]  /*f640*/  FFMA.FTZ R33, R4, R25, R6 ;  /* 0x0000001904217223 */ /* 0x000fe20000010006 */
        /* <DEDUP_REMOVED lines=18> */
[----:B------:R-:W-:Y:S02]  /*f770*/  HADD2.F32 R12, -RZ, R12.H1_H1 ;  /* 0x3000000cff0c7230 */ /* 0x000fe40000004100 */
[C---:B------:R-:W-:Y:S01]  /*f780*/  FMUL.FTZ R25, R24.reuse, R15 ;  /* 0x0000000f18197220 */ /* 0x040fe20000410000 */
[----:B------:R-:W-:Y:S02]  /*f790*/  HADD2.F32 R13, -RZ, R36.H0_H0 ;  /* 0x20000024ff0d7230 */ /* 0x000fe40000004100 */
[----:B------:R-:W-:Y:S01]  /*f7a0*/  FMUL.FTZ R4, R24, R11 ;  /* 0x0000000b18047220 */ /* 0x000fe20000410000 */
        /* <DEDUP_REMOVED lines=8> */
[----:B------:R-:W-:Y:S01]  /*f830*/  HADD2.F32 R10, -RZ, R10.H1_H1 ;  /* 0x3000000aff0a7230 */ /* 0x000fe20000004100 */
[----:B------:R-:W-:Y:S01]  /*f840*/  F2FP.F16.E4M3.UNPACK_B R12, R40.H1 ;  /* 0x00000028ff0c723e */ /* 0x000fe200030006ff */
[----:B------:R-:W-:-:S02]  /*f850*/  HADD2.F32 R29, -RZ, R29.H1_H1 ;  /* 0x3000001dff1d7230 */ /* 0x000fc40000004100 */
[----:B------:R-:W-:Y:S01]  /*f860*/  FFMA.FTZ R15, R4, R11, -R15 ;  /* 0x0000000b040f7223 */ /* 0x000fe2000001080f */
[----:B------:R-:W-:Y:S02]  /*f870*/  HADD2.F32 R3, -RZ, R3.H1_H1 ;  /* 0x30000003ff037230 */ /* 0x000fe40000004100 */
[----:B------:R-:W-:Y:S01]  /*f880*/  FMUL.FTZ R8, R10, R36 ;  /* 0x000000240a087220 */ /* 0x000fe20000410000 */
[----:B------:R-:W-:Y:S01]  /*f890*/  FFMA.FTZ R25, R4, R13, R25 ;  /* 0x0000000d04197223 */ /* 0x000fe20000010019 */
        /* <DEDUP_REMOVED lines=17> */
[C---:B------:R-:W-:Y:S01]  /*f9b0*/  FMUL.FTZ R6, R26.reuse, R11 ;  /* 0x0000000b1a067220 */ /* 0x040fe20000410000 */
[----:B------:R-:W-:Y:S02]  /*f9c0*/  HADD2.F32 R8, -RZ, R40.H0_H0 ;  /* 0x20000028ff087230 */ /* 0x000fe40000004100 */
[-C--:B------:R-:W-:Y:S01]  /*f9d0*/  FMUL.FTZ R29, R26, R13.reuse ;  /* 0x0000000d1a1d7220 */ /* 0x080fe20000410000 */
[----:B------:R-:W-:Y:S01]  /*f9e0*/  FFMA.FTZ R26, R3, R10, R4 ;  /* 0x0000000a031a7223 */ /* 0x000fe20000010004 */
[C---:B------:R-:W-:Y:S01]  /*f9f0*/  FFMA.FTZ R13, R14.reuse, R13, R6 ;  /* 0x0000000d0e0d7223 */ /* 0x040fe20000010006 */
[----:B------:R-:W-:Y:S02]  /*fa00*/  HADD2.F32 R6, -RZ, R32.H0_H0 ;  /* 0x20000020ff067230 */ /* 0x000fe40000004100 */
[----:B------:R-:W-:Y:S01]  /*fa10*/  FFMA.FTZ R29, R14, R11, -R29 ;  /* 0x0000000b0e1d7223 */ /* 0x000fe2000001081d */
[--C-:B------:R-:W-:Y:S01]  /*fa20*/  HADD2.F32 R4, -RZ, R21.reuse.H0_H0 ;  /* 0x20000015ff047230 */ /* 0x100fe20000004100 */
[----:B------:R-:W-:Y:S01]  /*fa30*/  F2FP.SATFINITE.E4M3.F32.PACK_AB_MERGE_C R5, R42, R5, R44 ;  /* 0x000000052a05723e */ /* 0x000fe2000480702c */
[----:B------:R-:W-:Y:S01]  /*fa40*/  HADD2.F32 R40, -RZ, R40.H1_H1 ;  /* 0x30000028ff287230 */ /* 0x000fe20000004100 */
[----:B------:R-:W-:Y:S01]  /*fa50*/  F2FP.SATFINITE.E4M3.F32.PACK_AB_MERGE_C R13, R13, R26, RZ ;  /* 0x0000001a0d0d723e */ /* 0x000fe200048070ff */
[----:B------:R-:W-:-:S02]  /*fa60*/  HADD2.F32 R21, -RZ, R21.H1_H1 ;  /* 0x30000015ff157230 */ /* 0x000fc40000004100 */
[C---:B------:R-:W-:Y:S01]  /*fa70*/  FMUL.FTZ R10, R4.reuse, R8 ;  /* 0x00000008040a7220 */ /* 0x040fe20000410000 */
[----:B------:R-:W-:Y:S02]  /*fa80*/  HADD2.F32 R32, -RZ, R32.H1_H1 ;  /* 0x30000020ff207230 */ /* 0x000fe40000004100 */
[----:B------:R-:W-:Y:S01]  /*fa90*/  FMUL.FTZ R11, R4, R6 ;  /* 0x00000006040b7220 */ /* 0x000fe20000410000 */
[--C-:B------:R-:W-:Y:S02]  /*faa0*/  HADD2.F32 R3, -RZ, R7.reuse.H0_H0 ;  /* 0x20000007ff037230 */ /* 0x100fe40000004100 */
[C---:B------:R-:W-:Y:S01]  /*fab0*/  FMUL.FTZ R4, R21.reuse, R40 ;  /* 0x0000002815047220 */ /* 0x040fe20000410000 */
[----:B------:R-:W-:Y:S02]  /*fac0*/  HADD2.F32 R7, -RZ, R7.H1_H1 ;  /* 0x30000007ff077230 */ /* 0x000fe40000004100 */
[----:B------:R-:W-:Y:S01]  /*fad0*/  FMUL.FTZ R21, R21, R32 ;  /* 0x0000002015157220 */ /* 0x000fe20000410000 */
[----:B------:R-:W-:Y:S01]  /*fae0*/  F2FP.SATFINITE.E4M3.F32.PACK_AB_MERGE_C R12, R29, R12, RZ ;  /* 0x0000000c1d0c723e */ /* 0x000fe200048070ff */
        /* <DEDUP_REMOVED lines=12> */
[----:B------:R-:W-:Y:S01]  /*fbb0*/  F2FP.SATFINITE.E4M3.F32.PACK_AB_MERGE_C R11, R48, R37, R11 ;  /* 0x00000025300b723e */ /* 0x000fe2000480700b */
[----:B------:R3:W-:Y:S01]  /*fbc0*/  STS.128 [R49+0x14400], R4 ;  /* 0x0144000431007388 */ /* 0x0007e20000000c00 */
[----:B------:R-:W-:Y:S02]  /*fbd0*/  F2FP.SATFINITE.E4M3.F32.PACK_AB_MERGE_C R8, R36, R25, R8 ;  /* 0x000000192408723e */ /* 0x000fe40004807008 */
[----:B------:R-:W-:-:S05]  /*fbe0*/  F2FP.SATFINITE.E4M3.F32.PACK_AB_MERGE_C R10, R21, R10, R13 ;  /* 0x0000000a150a723e */ /* 0x000fca000480700d */
[----:B------:R3:W-:Y:S02]  /*fbf0*/  STS.128 [R0+0x14400], R8 ;  /* 0x0144000800007388 */ /* 0x0007e40000000c00 */
.L_x_9194:
[----:B------:R-:W-:Y:S05]  /*fc00*/  BSYNC B0 ;  /* 0x0000000000007941 */ /* 0x000fea0003800000 */
.L_x_9180:
        /* <DEDUP_REMOVED lines=8> */
.L_x_9177:
[----:B------:R-:W-:-:S13]  /*fc90*/  ISETP.NE.AND P0, PT, R198, 0x3, PT ;  /* 0x00000003c600780c */ /* 0x000fda0003f05270 */
[----:B------:R-:W-:Y:S05]  /*fca0*/  @!P0 BRA `(.L_x_9204) ;  /* 0x0000000000048947 */ /* 0x000fea0003800000 */
[----:B------:R-:W-:Y:S01]  /*fcb0*/  BPT.TRAP 0x1 ;  /* 0x000000040000795c */ /* 0x000fe20000300000 */
.L_x_9204:
[----:B-1--4-:R-:W-:Y:S01]  /*fcc0*/  IMAD R14, R190, 0x8, R17 ;  /* 0x00000008be0e7824 */ /* 0x012fe200078e0211 */
[----:B------:R-:W-:-:S04]  /*fcd0*/  SHF.L.U32 R3, R192, 0x1f, RZ ;  /* 0x0000001fc0037819 */ /* 0x000fc800000006ff */
[----:B------:R1:W4:Y:S01]  /*fce0*/  SYNCS.PHASECHK.TRANS64.TRYWAIT P1, [R14+URZ+0x22830], R3 ;  /* 0x022830030e0075a7 */ /* 0x000322000802017f */
[----:B------:R-:W-:Y:S05]  /*fcf0*/  @!P0 BRA `(.L_x_9205) ;  /* 0x0000000000048947 */ /* 0x000fea0003800000 */
[----:B------:R-:W-:Y:S01]  /*fd00*/  BPT.TRAP 0x1 ;  /* 0x000000040000795c */ /* 0x000fe20000300000 */
.L_x_9205:
[----:B0-23--:R-:W-:-:S05]  /*fd10*/  VIADD R0, R17, 0x18400 ;  /* 0x0001840011007836 */ /* 0x00dfca0000000000 */
[----:B------:R-:W-:-:S04]  /*fd20*/  SHF.R.U32.HI R0, RZ, 0x4, R0 ;  /* 0x00000004ff007819 */ /* 0x000fc80000011600 */
[----:B------:R-:W-:-:S04]  /*fd30*/  LOP3.LUT R0, R0, 0x3fff, RZ, 0xc0, !PT ;  /* 0x00003fff00007812 */ /* 0x000fc800078ec0ff */
[----:B-----5:R-:W-:-:S05]  /*fd40*/  LOP3.LUT R13, R0, 0x10000, RZ, 0xfc, !PT ;  /* 0x00010000000d7812 */ /* 0x020fca00078efcff */
[----:B------:R-:W-:Y:S01]  /*fd50*/  IMAD R4, R190, 0x500, R13 ;  /* 0x00000500be047824 */ /* 0x000fe200078e020d */
[----:B----4-:R-:W-:Y:S06]  /*fd60*/  @P1 BRA `(.L_x_9206) ;  /* 0x0000000000081947 */ /* 0x010fec0003800000 */
[----:B------:R-:W0:Y:S02]  /*fd70*/  SYNCS.PHASECHK.TRANS64.TRYWAIT P1, [R14+URZ+0x22830], R3 ;  /* 0x022830030e0075a7 */ /* 0x000e24000802017f */
[----:B0-----:R-:W-:Y:S05]  /*fd80*/  @!P1 BRA `(.L_x_9207) ;  /* 0x00000228000c9947 */ /* 0x001fea0003800000 */
.L_x_9206:
[----:B------:R-:W-:Y:S01]  /*fd90*/  IMAD.MOV.U32 R5, RZ, RZ, 0x40000040 ;  /* 0x40000040ff057424 */ /* 0x000fe200078e00ff */
[----:B------:R-:W-:Y:S01]  /*fda0*/  LOP3.LUT R10, R34, 0x10000, RZ, 0xfc, !PT ;  /* 0x00010000220a7812 */ /* 0x000fe200078efcff */
[----:B------:R-:W-:Y:S01]  /*fdb0*/  IMAD.MOV.U32 R11, RZ, RZ, 0x40000040 ;  /* 0x40000040ff0b7424 */ /* 0x000fe200078e00ff */
[----:B------:R-:W-:Y:S05]  /*fdc0*/  WARPSYNC.ALL ;  /* 0x0000000000007948 */ /* 0x000fea0003800000 */
[C---:B------:R-:W-:Y:S01]  /*fdd0*/  R2UR UR6, R4.reuse ;  /* 0x00000000040672ca */ /* 0x040fe200000e0000 */
[----:B------:R-:W-:Y:S01]  /*fde0*/  WARPGROUP.ARRIVE ;  /* 0x00000000000079c5 */ /* 0x000fe20000000000 */
[----:B------:R-:W-:Y:S01]  /*fdf0*/  R2UR UR7, R5 ;  /* 0x00000000050772ca */ /* 0x000fe200000e0000 */
[----:B------:R-:W-:Y:S01]  /*fe00*/  VIADD R6, R4, 0x100 ;  /* 0x0000010004067836 */ /* 0x000fe20000000000 */
[----:B------:R-:W-:Y:S01]  /*fe10*/  R2UR UR4, R10 ;  /* 0x000000000a0472ca */ /* 0x000fe200000e0000 */
[----:B------:R-:W-:Y:S01]  /*fe20*/  IMAD.MOV.U32 R7, RZ, RZ, 0x40000040 ;  /* 0x40000040ff077424 */ /* 0x000fe200078e00ff */
[----:B------:R-:W-:Y:S01]  /*fe30*/  R2UR UR5, R11 ;  /* 0x000000000b0572ca */ /* 0x000fe200000e0000 */
[----:B------:R-:W-:Y:S01]  /*fe40*/  VIADD R8, R4, 0x200 ;  /* 0x0000020004087836 */ /* 0x000fe20000000000 */
        /* <DEDUP_REMOVED lines=8> */
[----:B------:R-:W-:Y:S01]  /*fed0*/  R2UR UR14, R8 ;  /* 0x00000000080e72ca */ /* 0x000fe200000e0000 */
[----:B------:R-:W-:Y:S01]  /*fee0*/  VIADD R8, R4, 0x102 ;  /* 0x0000010204087836 */ /* 0x000fe20000000000 */
[----:B------:R-:W-:Y:S01]  /*fef0*/  R2UR UR15, R9 ;  /* 0x00000000090f72ca */ /* 0x000fe200000e0000 */
[----:B------:R-:W-:Y:S01]  /*ff00*/  QGMMA.64x32x32.F32.E4M3.E4M3 R88, gdesc[UR4], RZ, !UPT, gsb0 ;  /* 0x00600000045879f3 */ /* 0x000fe2000c0008ff */
        /* <DEDUP_REMOVED lines=24> */
[----:B------:R-:W-:-:S02]  /*10090*/  WARPGROUP.DEPBAR.LE gsb0, 0x0 ;  /* 0x00008000000079c5 */ /* 0x000fc40000010000 */
[----:B------:R-:W-:-:S06]  /*100a0*/  WARPGROUP.ARRIVE ;  /* 0x00000000000079c5 */ /* 0x000fcc0000000000 */
[----:B------:R-:W-:Y:S01]  /*100b0*/  QGMMA.64x32x32.F32.E4M3.E4M3 R72, gdesc[UR8], RZ, !UPT, gsb0 ;  /* 0x00600000084879f3 */ /* 0x000fe2000c0008ff */
[----:B------:R-:W-:Y:S01]  /*100c0*/  R2UR UR10, R8 ;  /* 0x00000000080a72ca */ /* 0x000fe200000e0000 */
[----:B------:R-:W-:Y:S01]  /*100d0*/  VIADD R8, R10, 0x2 ;  /* 0x000000020a087836 */ /* 0x000fe20000000000 */
[----:B------:R-:W-:Y:S01]  /*100e0*/  R2UR UR11, R9 ;  /* 0x00000000090b72ca */ /* 0x000fe200000e0000 */
[----:B------:R-:W-:-:S03]  /*100f0*/  IMAD.MOV.U32 R9, RZ, RZ, 0x40000040 ;  /* 0x40000040ff097424 */ /* 0x000fc600078e00ff */
[C---:B------:R-:W-:Y:S02]  /*10100*/  R2UR UR4, R8.reuse ;  /* 0x00000000080472ca */ /* 0x040fe400000e0000 */
        /* <DEDUP_REMOVED lines=82> */
[----:B------:R-:W-:Y:S01]  /*10630*/  R2UR UR5, R5 ;  /* 0x00000000050572ca */ /* 0x000fe200000e0000 */
[----:B------:R-:W-:Y:S02]  /*10640*/  WARPGROUP.DEPBAR.LE gsb0, 0x0 ;  /* 0x00008000000079c5 */ /* 0x000fe40000010000 */
[----:B------:R-:W-:-:S06]  /*10650*/  WARPGROUP.ARRIVE ;  /* 0x00000000000079c5 */ /* 0x000fcc0000000000 */
[----:B------:R-:W-:Y:S01]  /*10660*/  QGMMA.64x32x32.F32.E4M3.E4M3 R72, gdesc[UR8], R72, gsb0 ;  /* 0x00600000084879f3 */ /* 0x000fe20008000848 */
[----:B------:R-:W-:Y:S01]  /*10670*/  R2UR UR10, R106 ;  /* 0x000000006a0a72ca */ /* 0x000fe200000e0000 */
[----:B------:R-:W-:Y:S01]  /*10680*/  VIADD R106, R4, 0x306 ;  /* 0x00000306046a7836 */ /* 0x000fe20000000000 */
[----:B------:R-:W-:Y:S01]  /*10690*/  R2UR UR11, R107 ;  /* 0x000000006b0b72ca */ /* 0x000fe200000e0000 */
[----:B------:R-:W-:Y:S01]  /*106a0*/  VIADD R4, R10, 0x6 ;  /* 0x000000060a047836 */ /* 0x000fe20000000000 */
[----:B------:R-:W-:Y:S01]  /*106b0*/  R2UR UR9, R5 ;  /* 0x00000000050972ca */ /* 0x000fe200000e0000 */
[----:B------:R-:W-:-:S03]  /*106c0*/  IMAD.MOV.U32 R107, RZ, RZ, 0x40000040 ;  /* 0x40000040ff6b7424 */ /* 0x000fc600078e00ff */
[C---:B------:R-:W-:Y:S02]  /*106d0*/  R2UR UR4, R4.reuse ;  /* 0x00000000040472ca */ /* 0x040fe400000e0000 */
        /* <DEDUP_REMOVED lines=40> */
.L_x_9208:
[----:B------:R-:W2:Y:S01]  /*10960*/  LDC R148, c[0x0][0x448] ;  /* 0x00011200ff947b82 */ /* 0x000ea20000000800 */
[C---:B------:R-:W-:Y:S01]  /*10970*/  FMUL.FTZ R112, R2.reuse, R24 ;  /* 0x0000001802707220 */ /* 0x040fe20000410000 */
[C---:B------:R-:W-:Y:S01]  /*10980*/  FMUL.FTZ R24, R2.reuse, R26 ;  /* 0x0000001a02187220 */ /* 0x040fe20000410000 */
[C---:B------:R-:W-:Y:S01]  /*10990*/  FMUL.FTZ R26, R2.reuse, R30 ;  /* 0x0000001e021a7220 */ /* 0x040fe20000410000 */
[----:B------:R-:W3:Y:S01]  /*109a0*/  S2R R109, SR_CgaCtaId ;  /* 0x00000000006d7919 */ /* 0x000ee20000008800 */
[C---:B------:R-:W-:Y:S01]  /*109b0*/  FMUL.FTZ R114, R2.reuse, R29 ;  /* 0x0000001d02727220 */ /* 0x040fe20000410000 */
[----:B------:R-:W-:Y:S01]  /*109c0*/  FMUL.FTZ R29, R2, R34 ;  /* 0x00000022021d7220 */ /* 0x000fe20000410000 */
[----:B------:R-:W-:Y:S01]  /*109d0*/  IMAD.IADD R34, R208, 0x1, R202 ;  /* 0x00000001d0227824 */ /* 0x000fe200078e02ca */
[----:B------:R-:W4:Y:S01]  /*109e0*/  LDC.64 R20, c[0x0][0x9e0] ;  /* 0x00027800ff147b82 */ /* 0x000f220000000a00 */
[C---:B------:R-:W-:Y:S01]  /*109f0*/  FMUL.FTZ R108, R2.reuse, R92 ;  /* 0x0000005c026c7220 */ /* 0x040fe20000410000 */
[C---:B------:R-:W-:Y:S01]  /*10a00*/  FMUL.FTZ R92, R2.reuse, R102 ;  /* 0x00000066025c7220 */ /* 0x040fe20000410000 */
[C---:B------:R-:W-:Y:S01]  /*10a10*/  FMUL.FTZ R106, R2.reuse, R89 ;  /* 0x00000059026a7220 */ /* 0x040fe20000410000 */
[C---:B------:R-:W-:Y:S01]  /*10a20*/  FMUL.FTZ R102, R2.reuse, R80 ;  /* 0x0000005002667220 */ /* 0x040fe20000410000 */
[C---:B01----:R-:W-:Y:S01]  /*10a30*/  FMUL.FTZ R3, R2.reuse, R91 ;  /* 0x0000005b02037220 */ /* 0x043fe20000410000 */
        /* <DEDUP_REMOVED lines=10> */
[----:B--2---:R-:W-:Y:S01]  /*10ae0*/  ISETP.NE.AND P1, PT, R148, 0x1, PT ;  /* 0x000000019400780c */ /* 0x004fe20003f25270 */
        /* <DEDUP_REMOVED lines=19> */
[----:B------:R-:W-:Y:S01]  /*10c20*/  FMUL.FTZ R118, R2, R32 ;  /* 0x0000002002767220 */ /* 0x000fe20000410000 */
[----:B------:R-:W1:Y:S01]  /*10c30*/  @P1 LDC R30, c[0x0][0x450] ;  /* 0x00011400ff1e1b82 */ /* 0x000e620000000800 */
[----:B------:R-:W-:-:S02]  /*10c40*/  VIADD R14, R14, 0x22840 ;  /* 0x000228400e0e7836 */ /* 0x000fc40000000000 */
[C---:B------:R-:W-:Y:S01]  /*10c50*/  FMUL.FTZ R94, R2.reuse, R97 ;  /* 0x00000061025e7220 */ /* 0x040fe20000410000 */
[C---:B------:R-:W-:Y:S01]  /*10c60*/  FMUL.FTZ R87, R2.reuse, R56 ;  /* 0x0000003802577220 */ /* 0x040fe20000410000 */
[C---:B------:R-:W-:Y:S01]  /*10c70*/  FMUL.FTZ R57, R2.reuse, R59 ;  /* 0x0000003b02397220 */ /* 0x040fe20000410000 */
[C---:B------:R-:W-:Y:S01]  /*10c80*/  FMUL.FTZ R60, R2.reuse, R66 ;  /* 0x00000042023c7220 */ /* 0x040fe20000410000 */
[C---:B------:R-:W-:Y:S01]  /*10c90*/  FMUL.FTZ R42, R2.reuse, R46 ;  /* 0x0000002e022a7220 */ /* 0x040fe20000410000 */
[----:B------:R-:W-:Y:S02]  /*10ca0*/  IMAD.MOV.U32 R32, RZ, RZ, -0xa0 ;  /* 0xffffff60ff207424 */ /* 0x000fe400078e00ff */
        /* <DEDUP_REMOVED lines=8> */
[----:B0-----:R-:W-:-:S04]  /*10d30*/  @P1 IMAD.HI.U32 R15, R34, R15, RZ ;  /* 0x0000000f220f1227 */ /* 0x001fc800078e00ff */
[C---:B------:R-:W-:Y:S01]  /*10d40*/  FMUL.FTZ R68, R2.reuse, R41 ;  /* 0x0000002902447220 */ /* 0x040fe20000410000 */
[C---:B------:R-:W-:Y:S01]  /*10d50*/  FMUL.FTZ R54, R2.reuse, R25 ;  /* 0x0000001902367220 */ /* 0x040fe20000410000 */
[C---:B------:R-:W-:Y:S01]  /*10d60*/  FMUL.FTZ R77, R2.reuse, R83 ;  /* 0x00000053024d7220 */ /* 0x040fe20000410000 */
[C---:B------:R-:W-:Y:S01]  /*10d70*/  FMUL.FTZ R62, R2.reuse, R70 ;  /* 0x00000046023e7220 */ /* 0x040fe20000410000 */
[C---:B------:R-:W-:Y:S01]  /*10d80*/  FMUL.FTZ R41, R2.reuse, R43 ;  /* 0x0000002b02297220 */ /* 0x040fe20000410000 */
[C---:B------:R-:W-:Y:S01]  /*10d90*/  FMUL.FTZ R71, R2.reuse, R44 ;  /* 0x0000002c02477220 */ /* 0x040fe20000410000 */
[C---:B------:R-:W-:Y:S01]  /*10da0*/  FMUL.FTZ R25, R2.reuse, R27 ;  /* 0x0000001b02197220 */ /* 0x040fe20000410000 */
[----:B-1----:R-:W-:Y:S01]  /*10db0*/  @P1 SHF.R.U32.HI R34, RZ, R30, R15 ;  /* 0x0000001eff221219 */ /* 0x002fe2000001160f */
[----:B------:R-:W-:Y:S01]  /*10dc0*/  FMUL.FTZ R107, R2, R93 ;  /* 0x0000005d026b7220 */ /* 0x000fe20000410000 */
[----:B------:R-:W-:Y:S01]  /*10dd0*/  LOP3.LUT R22, R22, 0xffffffef, RZ, 0xc0, !PT ;  /* 0xffffffef16167812 */ /* 0x000fe200078ec0ff */
        /* <DEDUP_REMOVED lines=8> */
[----:B------:R-:W-:Y:S01]  /*10e60*/  FMUL.FTZ R120, R2, R36 ;  /* 0x0000002402787220 */ /* 0x000fe20000410000 */
[----:B---3--:R-:W-:Y:S01]  /*10e70*/  PRMT R14, R109, 0x654, R14 ;  /* 0x000006546d0e7816 */ /* 0x008fe2000000000e */
        /* <DEDUP_REMOVED lines=13> */
[----:B------:R-:W-:Y:S01]  /*10f50*/  @P1 LOP3.LUT R22, R22, 0x10, RZ, 0xfc, !PT ;  /* 0x0000001016161812 */ /* 0x000fe200078efcff */
[----:B------:R1:W-:Y:S01]  /*10f60*/  SYNCS.ARRIVE.TRANS64.RED.A1T0 RZ, [R14+URZ], RZ ;  /* 0x000000ff0eff79a7 */ /* 0x0003e2000810043f */
[----:B----4-:R-:W-:Y:S01]  /*10f70*/  ISETP.GE.AND P1, PT, R21, 0x1, PT ;  /* 0x000000011500780c */ /* 0x010fe20003f26270 */
[----:B------:R-:W2:Y:S01]  /*10f80*/  MUFU.TANH R12, R12 ;  /* 0x0000000c000c7308 */ /* 0x000ea20000002400 */
[----:B------:R-:W-:Y:S01]  /*10f90*/  ULDC UR4, c[0x0][0x9dc] ;  /* 0x0002770000047ab9 */ /* 0x000fe20000000800 */
[----:B------:R-:W-:Y:S01]  /*10fa0*/  IMAD R125, R105, -0xa0, R199 ;  /* 0xffffff60697d7824 */ /* 0x000fe200078e02c7 */
[----:B------:R-:W-:Y:S01]  /*10fb0*/  ULOP3.LUT UR5, URZ, UR4, URZ, 0x33, !UPT ;  /* 0x000000043f057292 */ /* 0x000fe2000f8e333f */
[----:B------:R-:W-:-:S02]  /*10fc0*/  LOP3.LUT R22, R22, 0xfffffff7, RZ, 0xc0, !PT ;  /* 0xfffffff716167812 */ /* 0x000fc400078ec0ff */
[--C-:B-1----:R-:W-:Y:S01]  /*10fd0*/  IADD3 R14, R199, R129, -R200.reuse ;  /* 0x00000081c70e7210 */ /* 0x102fe20007ffe8c8 */
[----:B------:R-:W-:Y:S01]  /*10fe0*/  VIADD R129, R129, 0xffffffff ;  /* 0xffffffff81817836 */ /* 0x000fe20000000000 */
[----:B------:R-:W1:Y:S01]  /*10ff0*/  MUFU.TANH R106, R106 ;  /* 0x0000006a006a7308 */ /* 0x000e620000002400 */
[----:B------:R-:W-:Y:S01]  /*11000*/  IADD3 R125, -R200, 0xa0, R125 ;  /* 0x000000a0c87d7810 */ /* 0x000fe20007ffe17d */
[----:B------:R-:W-:Y:S02]  /*11010*/  IMAD.U32 R204, RZ, RZ, UR5 ;  /* 0x00000005ffcc7e24 */ /* 0x000fe4000f8e00ff */
[----:B------:R-:W-:Y:S01]  /*11020*/  IMAD.IADD R15, R14, 0x1, -R197 ;  /* 0x000000010e0f7824 */ /* 0x000fe200078e0ac5 */
[----:B------:R-:W-:Y:S01]  /*11030*/  @P1 LOP3.LUT R22, R22, 0x8, RZ, 0xfc, !PT ;  /* 0x0000000816161812 */ /* 0x000fe200078efcff */
[----:B------:R-:W-:Y:S02]  /*11040*/  IMAD.IADD R32, R129, 0x1, -R200 ;  /* 0x0000000181207824 */ /* 0x000fe400078e0ac8 */
[----:B------:R-:W3:Y:S01]  /*11050*/  MUFU.TANH R0, R0 ;  /* 0x0000000000007308 */ /* 0x000ee20000002400 */
[----:B------:R-:W-:-:S02]  /*11060*/  IMAD.IADD R122, R15, 0x1, R20 ;  /* 0x000000010f7a7824 */ /* 0x000fc400078e0214 */
[----:B------:R-:W-:-:S03]  /*11070*/  VIADD R38, R15, UR5 ;  /* 0x000000050f267c36 */ /* 0x000fc60008000000 */
[----:B0-----:R-:W-:Y:S01]  /*11080*/  VIADDMNMX R124, R128, R122, R125, PT ;  /* 0x0000007a807c7246 */ /* 0x001fe2000380017d */
        /* <DEDUP_REMOVED lines=90> */
.L_x_9211:
[----:B------:R-:W-:-:S13]  /*11630*/  ISETP.NE.AND P1, PT, R21, 0x1, PT ;  /* 0x000000011500780c */ /* 0x000fda0003f25270 */
[----:B------:R-:W1:Y:S02]  /*11640*/  @P1 LDC.64 R14, c[0x0][0x9e8] ;  /* 0x00027a00ff0e1b82 */ /* 0x000e640000000a00 */
[----:B-1----:R-:W-:-:S05]  /*11650*/  @P1 IMAD.HI.U32 R14, R33, R14, RZ ;  /* 0x0000000e210e1227 */ /* 0x002fca00078e00ff */
[----:B------:R-:W-:-:S07]  /*11660*/  @P1 SHF.R.U32.HI R33, RZ, R15, R14 ;  /* 0x0000000fff211219 */ /* 0x000fce000001160e */
.L_x_9212:
[----:B------:R-:W-:Y:S05]  /*11670*/  BSYNC B0 ;  /* 0x0000000000007941 */ /* 0x000fea0003800000 */
.L_x_9210:
[----:B------:R-:W-:-:S05]  /*11680*/  IMAD R33, R33, R21, R32 ;  /* 0x0000001521217224 */ /* 0x000fca00078e0220 */
[----:B------:R-:W-:Y:S02]  /*11690*/  VIMNMX R126, R126, R33, !PT ;  /* 0x000000217e7e7248 */ /* 0x000fe40007fe0100 */
[----:B------:R-:W-:-:S07]  /*116a0*/  VIADDMNMX R124, R33, R21, R124, PT ;  /* 0x00000015217c7246 */ /* 0x000fce000380017c */
.L_x_9209:
[C---:B------:R-:W-:Y:S01]  /*116b0*/  ISETP.GE.AND P1, PT, R129.reuse, 0x2, PT ;  /* 0x000000028100780c */ /* 0x040fe20003f26270 */
[----:B------:R-:W1:Y:S01]  /*116c0*/  SHFL.IDX PT, R34, R34, 0x1, 0x1c1f ;  /* 0x003c1f0022227f89 */ /* 0x000e6200000e0000 */
[C---:B------:R-:W-:Y:S02]  /*116d0*/  ISETP.GE.AND P5, PT, R129.reuse, 0x11, PT ;  /* 0x000000118100780c */ /* 0x040fe40003fa6270 */
[----:B------:R-:W-:Y:S02]  /*116e0*/  ISETP.GT.AND P2, PT, R126, 0x1, !P1 ;  /* 0x000000017e00780c */ /* 0x000fe40004f44270 */
[----:B------:R-:W-:Y:S02]  /*116f0*/  P2R R136, PR, RZ, 0x20 ;  /* 0x00000020ff887803 */ /* 0x000fe40000000000 */
[----:B------:R-:W-:Y:S02]  /*11700*/  ISETP.LT.OR P3, PT, R124, 0x2, P2 ;  /* 0x000000027c00780c */ /* 0x000fe40001761670 */
[----:B------:R-:W-:-:S02]  /*11710*/  ISETP.GE.AND P2, PT, R129, 0x9, PT ;  /* 0x000000098100780c */ /* 0x000fc40003f46270 */
[----:B------:R-:W-:Y:S02]  /*11720*/  FSEL R33, R106, -INF , !P3 ;  /* 0xff8000006a217808 */ /* 0x000fe40005800000 */
[----:B------:R-:W-:-:S04]  /*11730*/  ISETP.GT.AND P3, PT, R126, 0x8, !P2 ;  /* 0x000000087e00780c */ /* 0x000fc80005764270 */
[----:B------:R-:W-:-:S04]  /*11740*/  ISETP.LT.OR P3, PT, R124, 0x9, P3 ;  /* 0x000000097c00780c */ /* 0x000fc80001f61670 */
[----:B------:R-:W-:Y:S02]  /*11750*/  FSEL R35, R108, -INF , !P3 ;  /* 0xff8000006c237808 */ /* 0x000fe40005800000 */
[----:B------:R-:W-:Y:S01]  /*11760*/  ISETP.GE.AND P3, PT, R129, 0xa, PT ;  /* 0x0000000a8100780c */ /* 0x000fe20003f66270 */
[----:B-1----:R-:W-:Y:S01]  /*11770*/  IMAD.IADD R38, R38, 0x1, R34 ;  /* 0x0000000126267824 */ /* 0x002fe200078e0222 */
[----:B------:R-:W-:Y:S02]  /*11780*/  VIADDMNMX R122, R34, R122, R125, PT ;  /* 0x0000007a227a7246 */ /* 0x000fe4000380017d */
[----:B------:R-:W-:-:S04]  /*11790*/  ISETP.GT.AND P4, PT, R126, 0x9, !P3 ;  /* 0x000000097e00780c */ /* 0x000fc80005f84270 */
[----:B------:R-:W-:-:S04]  /*117a0*/  ISETP.LT.OR P4, PT, R124, 0xa, P4 ;  /* 0x0000000a7c00780c */ /* 0x000fc80002781670 */
[----:B0-----:R-:W-:Y:S02]  /*117b0*/  FSEL R107, R107, -INF , !P4 ;  /* 0xff8000006b6b7808 */ /* 0x001fe40006000000 */
        /* <DEDUP_REMOVED lines=37> */
[----:B------:R-:W-:-:S04]  /*11a10*/  ISETP.LT.OR P4, PT, R124, 0x2a, P4 ;  /* 0x0000002a7c00780c */ /* 0x000fc80002781670 */
        /* <DEDUP_REMOVED lines=54> */
[C---:B------:R-:W-:Y:S02]  /*11d80*/  ISETP.GE.AND P5, PT, R129.reuse, 0x5a, PT ;  /* 0x0000005a8100780c */ /* 0x040fe40003fa6270 */
        /* <DEDUP_REMOVED lines=88> */
[----:B------:R-:W-:-:S13]  /*12310*/  ISETP.GE.AND P6, PT, R21, 0x1, PT ;  /* 0x000000011500780c */ /* 0x000fda0003fc6270 */
[----:B------:R-:W-:Y:S05]  /*12320*/  @!P6 BRA `(.L_x_9213) ;  /* 0x00000000004ce947 */ /* 0x000fea0003800000 */
        /* <DEDUP_REMOVED lines=11> */
.L_x_9215:
[----:B------:R-:W-:-:S13]  /*123e0*/  ISETP.NE.AND P6, PT, R21, 0x1, PT ;  /* 0x000000011500780c */ /* 0x000fda0003fc5270 */
[----:B------:R-:W0:Y:S02]  /*123f0*/  @P6 LDC.64 R14, c[0x0][0x9e8] ;  /* 0x00027a00ff0e6b82 */ /* 0x000e240000000a00 */
[----:B0-----:R-:W-:-:S05]  /*12400*/  @P6 IMAD.HI.U32 R14, R125, R14, RZ ;  /* 0x0000000e7d0e6227 */ /* 0x001fca00078e00ff */
[----:B------:R-:W-:-:S07]  /*12410*/  @P6 SHF.R.U32.HI R125, RZ, R15, R14 ;  /* 0x0000000fff7d6219 */ /* 0x000fce000001160e */
.L_x_9216:
[----:B------:R-:W-:Y:S05]  /*12420*/  BSYNC B0 ;  /* 0x0000000000007941 */ /* 0x000fea0003800000 */
.L_x_9214:
[----:B------:R-:W-:-:S05]  /*12430*/  IMAD R125, R125, R21, R32 ;  /* 0x000000157d7d7224 */ /* 0x000fca00078e0220 */
[----:B------:R-:W-:Y:S02]  /*12440*/  VIMNMX R38, R38, R125, !PT ;  /* 0x0000007d26267248 */ /* 0x000fe40007fe0100 */
[----:B------:R-:W-:-:S07]  /*12450*/  VIADDMNMX R122, R125, R21, R122, PT ;  /* 0x000000157d7a7246 */ /* 0x000fce000380017a */
.L_x_9213:
[----:B------:R-:W-:Y:S01]  /*12460*/  ISETP.GT.AND P1, PT, R38, 0x1, !P1 ;  /* 0x000000012600780c */ /* 0x000fe20004f24270 */
[----:B------:R-:W-:Y:S01]  /*12470*/  ULDC UR4, c[0x0][0x988] ;  /* 0x0002620000047ab9 */ /* 0x000fe20000000800 */
[----:B------:R-:W-:Y:S02]  /*12480*/  ISETP.NE.AND P6, PT, R138, RZ, PT ;  /* 0x000000ff8a00720c */ /* 0x000fe40003fc5270 */
[----:B------:R-:W-:Y:S02]  /*12490*/  ISETP.LT.OR P1, PT, R122, 0x2, P1 ;  /* 0x000000027a00780c */ /* 0x000fe40000f21670 */
[----:B------:R-:W-:Y:S02]  /*124a0*/  ISETP.GT.AND P2, PT, R38, 0x8, !P2 ;  /* 0x000000082600780c */ /* 0x000fe40005744270 */
[----:B------:R-:W-:Y:S02]  /*124b0*/  FSEL R3, R3, -INF , !P1 ;  /* 0xff80000003037808 */ /* 0x000fe40004800000 */
[----:B------:R-:W-:-:S02]  /*124c0*/  ISETP.NE.AND P1, PT, R136, RZ, PT ;  /* 0x000000ff8800720c */ /* 0x000fc40003f25270 */
[----:B------:R-:W-:Y:S02]  /*124d0*/  ISETP.LT.OR P2, PT, R122, 0x9, P2 ;  /* 0x000000097a00780c */ /* 0x000fe40001741670 */
[----:B------:R-:W-:Y:S02]  /*124e0*/  ISETP.GT.AND P1, PT, R38, 0x10, !P1 ;  /* 0x000000102600780c */ /* 0x000fe40004f24270 */
[----:B------:R-:W-:Y:S02]  /*124f0*/  FSEL R15, R88, -INF , !P2 ;  /* 0xff800000580f7808 */ /* 0x000fe40005000000 */
[----:B------:R-:W-:Y:S02]  /*12500*/  ISETP.LT.OR P1, PT, R122, 0x11, P1 ;  /* 0x000000117a00780c */ /* 0x000fe40000f21670 */
[----:B------:R-:W-:Y:S02]  /*12510*/  ISETP.NE.AND P2, PT, R147, RZ, PT ;  /* 0x000000ff9300720c */ /* 0x000fe40003f45270 */
[----:B------:R-:W-:-:S02]  /*12520*/  FSEL R125, R90, -INF , !P1 ;  /* 0xff8000005a7d7808 */ /* 0x000fc40004800000 */
[----:B------:R-:W-:Y:S02]  /*12530*/  ISETP.GT.AND P1, PT, R38, 0x11, !P6 ;  /* 0x000000112600780c */ /* 0x000fe40007724270 */
        /* <DEDUP_REMOVED lines=53> */
[----:B------:R-:W-:Y:S02]  /*12890*/  ISETP.GT.AND P1, PT, R38, 0x31, !P3 ;  /* 0x000000312600780c */ /* 0x000fe40005f24270 */
[----:B------:R-:W-:Y:S02]  /*128a0*/  ISETP.NE.AND P3, PT, R146, RZ, PT ;  /* 0x000000ff9200720c */ /* 0x000fe40003f65270 */
        /* <DEDUP_REMOVED lines=8> */
[----:B------:R-:W-:Y:S02]  /*12930*/  ISETP.GT.AND P1, PT, R38, 0x39, !P6 ;  /* 0x000000392600780c */ /* 0x000fe40007724270 */
[----:B------:R-:W-:-:S02]  /*12940*/  ISETP.NE.AND P6, PT, R142, RZ, PT ;  /* 0x000000ff8e00720c */ /* 0x000fc40003fc5270 */
        /* <DEDUP_REMOVED lines=43> */
[----:B------:R-:W-:Y:S02]  /*12c00*/  ISETP.GT.AND P4, PT, R38, 0x91, !P4 ;  /* 0x000000912600780c */ /* 0x000fe40006784270 */
[----:B------:R-:W-:Y:S02]  /*12c10*/  FSEL R61, R61, -INF , !P1 ;  /* 0xff8000003d3d7808 */ /* 0x000fe40004800000 */
[----:B------:R-:W-:Y:S02]  /*12c20*/  ISETP.NE.AND P1, PT, R80, RZ, PT ;  /* 0x000000ff5000720c */ /* 0x000fe40003f25270 */
[C---:B------:R-:W-:Y:S02]  /*12c30*/  ISETP.GT.AND P5, PT, R38.reuse, 0x98, !P5 ;  /* 0x000000982600780c */ /* 0x040fe40006fa4270 */
[----:B------:R-:W-:-:S02]  /*12c40*/  ISETP.GT.AND P1, PT, R38, 0x58, !P1 ;  /* 0x000000582600780c */ /* 0x000fc40004f24270 */
[C---:B------:R-:W-:Y:S02]  /*12c50*/  ISETP.LT.OR P4, PT, R122.reuse, 0x92, P4 ;  /* 0x000000927a00780c */ /* 0x040fe40002781670 */
[C---:B------:R-:W-:Y:S02]  /*12c60*/  ISETP.LT.OR P1, PT, R122.reuse, 0x59, P1 ;  /* 0x000000597a00780c */ /* 0x040fe40000f21670 */
[----:B------:R-:W-:Y:S02]  /*12c70*/  ISETP.LT.OR P5, PT, R122, 0x99, P5 ;  /* 0x000000997a00780c */ /* 0x000fe40002fa1670 */
[----:B------:R-:W-:Y:S02]  /*12c80*/  FSEL R161, R62, -INF , !P1 ;  /* 0xff8000003ea17808 */ /* 0x000fe40004800000 */
[----:B------:R-:W-:Y:S02]  /*12c90*/  ISETP.GT.AND P1, PT, R38, 0x59, !P3 ;  /* 0x000000592600780c */ /* 0x000fe40005f24270 */
[----:B------:R-:W-:-:S02]  /*12ca0*/  ISETP.NE.AND P3, PT, R110, RZ, PT ;  /* 0x000000ff6e00720c */ /* 0x000fc40003f65270 */
[----:B------:R-:W-:-:S04]  /*12cb0*/  ISETP.LT.OR P1, PT, R122, 0x5a, P1 ;  /* 0x0000005a7a00780c */ /* 0x000fc80000f21670 */
[----:B------:R-:W-:Y:S02]  /*12cc0*/  FSEL R63, R63, -INF , !P1 ;  /* 0xff8000003f3f7808 */ /* 0x000fe40004800000 */
[----:B------:R-:W-:Y:S02]  /*12cd0*/  ISETP.GT.AND P1, PT, R38, 0x60, !P2 ;  /* 0x000000602600780c */ /* 0x000fe40005724270 */
[----:B------:R-:W-:Y:S02]  /*12ce0*/  ISETP.NE.AND P2, PT, R54, RZ, PT ;  /* 0x000000ff3600720c */ /* 0x000fe40003f45270 */
        /* <DEDUP_REMOVED lines=34> */
[----:B------:R-:W-:Y:S02]  /*12f10*/  FMNMX.FTZ R24, R129, R14, !PT ;  /* 0x0000000e81187209 */ /* 0x000fe40007810000 */
[----:B------:R-:W-:-:S03]  /*12f20*/  ISETP.NE.AND P1, PT, R102, RZ, PT ;  /* 0x000000ff6600720c */ /* 0x000fc60003f25270 */
[----:B------:R-:W0:Y:S01]  /*12f30*/  SHFL.BFLY PT, R175, R24, 0x2, 0x1f ;  /* 0x0c401f0018af7f89 */ /* 0x000e2200000e0000 */
[----:B------:R-:W-:-:S04]  /*12f40*/  ISETP.GT.AND P1, PT, R38, 0x81, !P1 ;  /* 0x000000812600780c */ /* 0x000fc80004f24270 */
[----:B------:R-:W-:-:S04]  /*12f50*/  ISETP.LT.OR P1, PT, R122, 0x82, P1 ;  /* 0x000000827a00780c */ /* 0x000fc80000f21670 */
[----:B------:R-:W-:Y:S02]  /*12f60*/  FSEL R25, R25, -INF , !P1 ;  /* 0xff80000019197808 */ /* 0x000fe40004800000 */
[----:B------:R-:W-:-:S04]  /*12f70*/  ISETP.GT.AND P1, PT, R38, 0x88, !P3 ;  /* 0x000000882600780c */ /* 0x000fc80005f24270 */
[----:B------:R-:W-:-:S04]  /*12f80*/  ISETP.LT.OR P1, PT, R122, 0x89, P1 ;  /* 0x000000897a00780c */ /* 0x000fc80000f21670 */
[----:B------:R-:W-:Y:S02]  /*12f90*/  FSEL R173, R26, -INF , !P1 ;  /* 0xff8000001aad7808 */ /* 0x000fe40004800000 */
[----:B------:R-:W-:Y:S02]  /*12fa0*/  ISETP.GT.AND P1, PT, R38, 0x89, !P2 ;  /* 0x000000892600780c */ /* 0x000fe40005724270 */
[----:B0-----:R-:W-:Y:S02]  /*12fb0*/  FMNMX.FTZ R175, R24, R175, !PT ;  /* 0x000000af18af7209 */ /* 0x001fe40007810000 */
[----:B------:R-:W-:-:S03]  /*12fc0*/  ISETP.LT.OR P1, PT, R122, 0x8a, P1 ;  /* 0x0000008a7a00780c */ /* 0x000fc60000f21670 */
[----:B------:R-:W0:Y:S01]  /*12fd0*/  SHFL.BFLY PT, R14, R175, 0x1, 0x1f ;  /* 0x0c201f00af0e7f89 */ /* 0x000e2200000e0000 */
[----:B------:R-:W-:Y:S02]  /*12fe0*/  FSEL R27, R27, -INF , !P1 ;  /* 0xff8000001b1b7808 */ /* 0x000fe40004800000 */
[----:B------:R-:W-:Y:S02]  /*12ff0*/  ISETP.GT.AND P1, PT, R38, 0x90, !P6 ;  /* 0x000000902600780c */ /* 0x000fe40007724270 */
[----:B------:R-:W-:Y:S02]  /*13000*/  ISETP.NE.AND P6, PT, R114, RZ, PT ;  /* 0x000000ff7200720c */ /* 0x000fe40003fc5270 */
[----:B------:R-:W-:-:S04]  /*13010*/  ISETP.LT.OR P1, PT, R122, 0x91, P1 ;  /* 0x000000917a00780c */ /* 0x000fc80000f21670 */
[----:B------:R-:W-:Y:S02]  /*13020*/  FSEL R29, R29, -INF , !P1 ;  /* 0xff8000001d1d7808 */ /* 0x000fe40004800000 */
[----:B0-----:R-:W-:Y:S01]  /*13030*/  FMNMX.FTZ R221, R175, R14, !PT ;  /* 0x0000000eafdd7209 */ /* 0x001fe20007810000 */
[----:B------:R-:W-:-:S03]  /*13040*/  IMAD.U32 R14, RZ, RZ, UR4 ;  /* 0x00000004ff0e7e24 */ /* 0x000fc6000f8e00ff */
[C---:B------:R-:W-:Y:S01]  /*13050*/  FSETP.NEU.FTZ.AND P1, PT, R221.reuse, -INF , PT ;  /* 0xff800000dd00780b */ /* 0x040fe20003f3d000 */
[----:B------:R-:W-:-:S05]  /*13060*/  FFMA.FTZ R42, R221, R14, -8 ;  /* 0xc1000000dd2a7423 */ /* 0x000fca000001000e */
[----:B------:R-:W-:Y:S02]  /*13070*/  FSEL R42, R42, RZ, P1 ;  /* 0x000000ff2a2a7208 */ /* 0x000fe40000800000 */
[----:B------:R-:W-:Y:S02]  /*13080*/  ISETP.GT.AND P1, PT, R38, RZ, !P6 ;  /* 0x000000ff2600720c */ /* 0x000fe40007724270 */
[----:B------:R-:W-:Y:S01]  /*13090*/  ISETP.NE.AND P6, PT, R116, RZ, PT ;  /* 0x000000ff7400720c */ /* 0x000fe20003fc5270 */
[----:B------:R-:W-:-:S01]  /*130a0*/  FFMA.FTZ R67, R67, R14, -R42 ;  /* 0x0000000e43437223 */ /* 0x000fc2000001082a */
[----:B------:R-:W-:Y:S01]  /*130b0*/  ISETP.LT.OR P1, PT, R122, 0x1, P1 ;  /* 0x000000017a00780c */ /* 0x000fe20000f21670 */
[----:B------:R-:W-:-:S01]  /*130c0*/  FFMA.FTZ R56, R69, R14, -R42 ;  /* 0x0000000e45387223 */ /* 0x000fc2000001082a */
[----:B------:R-:W-:Y:S01]  /*130d0*/  FSEL R69, R28, -INF , !P4 ;  /* 0xff8000001c457808 */ /* 0x000fe20006000000 */
[----:B------:R-:W-:-:S01]  /*130e0*/  FFMA.FTZ R26, R97, R14, -R42 ;  /* 0x0000000e611a7223 */ /* 0x000fc2000001082a */
[----:B------:R-:W-:Y:S01]  /*130f0*/  FSEL R44, R0, -INF , !P1 ;  /* 0xff800000002c7808 */ /* 0x000fe20004800000 */
[----:B------:R-:W-:-:S01]  /*13100*/  FFMA.FTZ R24, R35, R14, -R42 ;  /* 0x0000000e23187223 */ /* 0x000fc2000001082a */
[----:B------:R-:W-:Y:S01]  /*13110*/  ISETP.GT.AND P1, PT, R38, 0x99, !P6 ;  /* 0x000000992600780c */ /* 0x000fe20007724270 */
[----:B------:R-:W-:-:S01]  /*13120*/  FFMA.FTZ R35, R37, R14, -R42 ;  /* 0x0000000e25237223 */ /* 0x000fc2000001082a */
[----:B------:R-:W-:Y:S01]  /*13130*/  FMNMX.FTZ R32, R44, R3, !PT ;  /* 0x000000032c207209 */ /* 0x000fe20007810000 */
[----:B------:R-:W-:Y:S01]  /*13140*/  MUFU.EX2 R38, R56 ;  /* 0x0000003800267308 */ /* 0x000fe20000000800 */
[----:B------:R-:W-:Y:S01]  /*13150*/  ISETP.LT.OR P1, PT, R122, 0x9a, P1 ;  /* 0x0000009a7a00780c */ /* 0x000fe20000f21670 */
        /* <DEDUP_REMOVED lines=36> */
[----:B------:R-:W-:Y:S01]  /*133a0*/  FFMA.FTZ R60, R139, R14, -R42 ;  /* 0x0000000e8b3c7223 */ /* 0x000fe2000001082a */
[----:B------:R-:W-:Y:S01]  /*133b0*/  FMNMX.FTZ R40, R75, R40, !PT ;  /* 0x000000284b287209 */ /* 0x000fe20007810000 */
[----:B------:R-:W-:Y:S01]  /*133c0*/  MUFU.EX2 R36, R53 ;  /* 0x0000003500247308 */ /* 0x000fe20000000800 */
[----:B------:R-:W-:-:S02]  /*133d0*/  ISETP.NE.AND P6, PT, R148, 0x1, PT ;  /* 0x000000019400780c */ /* 0x000fc40003fc5270 */
[----:B------:R-:W-:-:S04]  /*133e0*/  FMNMX.FTZ R40, R151, R40, !PT ;  /* 0x0000002897287209 */ /* 0x000fc80007810000 */
[----:B------:R-:W-:Y:S01]  /*133f0*/  FMNMX.FTZ R40, R77, R40, !PT ;  /* 0x000000284d287209 */ /* 0x000fe20007810000 */
[----:B------:R0:W-:Y:S03]  /*13400*/  MUFU.EX2 R32, R99 ;  /* 0x0000006300207308 */ /* 0x0001e60000000800 */
[----:B------:R-:W-:-:S04]  /*13410*/  FMNMX.FTZ R46, R153, R40, !PT ;  /* 0x00000028992e7209 */ /* 0x000fc80007810000 */
[----:B------:R-:W-:Y:S01]  /*13420*/  FMNMX.FTZ R46, R79, R46, !PT ;  /* 0x0000002e4f2e7209 */ /* 0x000fe20007810000 */
[----:B------:R1:W-:Y:S01]  /*13430*/  MUFU.EX2 R40, R67 ;  /* 0x0000004300287308 */ /* 0x0003e20000000800 */
[----:B0-----:R-:W-:-:S02]  /*13440*/  FFMA.FTZ R99, R137, R14, -R42 ;  /* 0x0000000e89637223 */ /* 0x001fc4000001082a */
[----:B------:R-:W-:-:S04]  /*13450*/  FMNMX.FTZ R46, R155, R46, !PT ;  /* 0x0000002e9b2e7209 */ /* 0x000fc80007810000 */
[----:B------:R-:W-:Y:S01]  /*13460*/  FMNMX.FTZ R46, R57, R46, !PT ;  /* 0x0000002e392e7209 */ /* 0x000fe20007810000 */
[----:B------:R0:W-:Y:S01]  /*13470*/  MUFU.EX2 R34, R101 ;  /* 0x0000006500227308 */ /* 0x0001e20000000800 */
[----:B-1----:R-:W-:-:S01]  /*13480*/  FFMA.FTZ R67, R83, R14, -R42 ;  /* 0x0000000e53437223 */ /* 0x002fc2000001082a */
[----:B------:R-:W-:Y:S01]  /*13490*/  FSEL R83, R30, -INF , !P5 ;  /* 0xff8000001e537808 */ /* 0x000fe20006800000 */
[----:B------:R-:W-:-:S01]  /*134a0*/  FFMA.FTZ R30, R121, R14, -R42 ;  /* 0x0000000e791e7223 */ /* 0x000fc2000001082a */
[----:B------:R-:W-:-:S04]  /*134b0*/  FMNMX.FTZ R48, R157, R46, !PT ;  /* 0x0000002e9d307209 */ /* 0x000fc80007810000 */
[----:B------:R-:W-:Y:S01]  /*134c0*/  FMNMX.FTZ R48, R59, R48, !PT ;  /* 0x000000303b307209 */ /* 0x000fe20007810000 */
[----:B------:R1:W2:Y:S01]  /*134d0*/  MUFU.EX2 R53, R81 ;  /* 0x0000005100357308 */ /* 0x0002a20000000800 */
[----:B0-----:R-:W-:-:S02]  /*134e0*/  FFMA.FTZ R101, R143, R14, -R42 ;  /* 0x0000000e8f657223 */ /* 0x001fc4000001082a */
[----:B------:R-:W-:-:S04]  /*134f0*/  FMNMX.FTZ R48, R159, R48, !PT ;  /* 0x000000309f307209 */ /* 0x000fc80007810000 */
[----:B------:R-:W-:Y:S01]  /*13500*/  FMNMX.FTZ R48, R61, R48, !PT ;  /* 0x000000303d307209 */ /* 0x000fe20007810000 */
[----:B------:R0:W-:Y:S01]  /*13510*/  MUFU.EX2 R46, R87 ;  /* 0x00000057002e7308 */ /* 0x0001e20000000800 */
[----:B-1----:R-:W-:-:S02]  /*13520*/  FFMA.FTZ R81, R111, R14, -R42 ;  /* 0x0000000e6f517223 */ /* 0x002fc4000001082a */
[----:B------:R-:W-:-:S04]  /*13530*/  FMNMX.FTZ R50, R161, R48, !PT ;  /* 0x00000030a1327209 */ /* 0x000fc80007810000 */
[----:B------:R-:W-:Y:S01]  /*13540*/  FMNMX.FTZ R50, R63, R50, !PT ;  /* 0x000000323f327209 */ /* 0x000fe20007810000 */
[----:B------:R-:W1:Y:S01]  /*13550*/  MUFU.EX2 R107, R107 ;  /* 0x0000006b006b7308 */ /* 0x000e620000000800 */
[----:B0-----:R-:W-:-:S01]  /*13560*/  FFMA.FTZ R87, R123, R14, -R42 ;  /* 0x0000000e7b577223 */ /* 0x001fc2000001082a */
[----:B--2---:R-:W-:Y:S02]  /*13570*/  F2FP.SATFINITE.E4M3.F32.PACK_AB_MERGE_C R182, R53, R40, RZ ;  /* 0x0000002835b6723e */ /* 0x004fe400048070ff */
[----:B------:R-:W-:-:S04]  /*13580*/  FMNMX.FTZ R50, R163, R50, !PT ;  /* 0x00000032a3327209 */ /* 0x000fc80007810000 */
[----:B------:R-:W-:Y:S01]  /*13590*/  FMNMX.FTZ R50, R41, R50, !PT ;  /* 0x0000003229327209 */ /* 0x000fe20007810000 */
[----:B------:R-:W-:Y:S03]  /*135a0*/  MUFU.EX2 R12, R12 ;  /* 0x0000000c000c7308 */ /* 0x000fe60000000800 */
[----:B------:R-:W-:-:S04]  /*135b0*/  FMNMX.FTZ R52, R165, R50, !PT ;  /* 0x00000032a5347209 */ /* 0x000fc80007810000 */
[----:B------:R-:W-:Y:S01]  /*135c0*/  FMNMX.FTZ R52, R43, R52, !PT ;  /* 0x000000342b347209 */ /* 0x000fe20007810000 */
[----:B------:R0:W-:Y:S01]  /*135d0*/  MUFU.EX2 R50, R85 ;  /* 0x0000005500327308 */ /* 0x0001e20000000800 */
[----:B-1----:R-:W-:Y:S02]  /*135e0*/  F2FP.SATFINITE.E4M3.F32.PACK_AB_MERGE_C R184, R107, R24, RZ ;  /* 0x000000186bb8723e */ /* 0x002fe400048070ff */
[----:B------:R-:W-:Y:S02]  /*135f0*/  FMNMX.FTZ R52, R167, R52, !PT ;  /* 0x00000034a7347209 */ /* 0x000fe40007810000 */
[----:B------:R-:W-:Y:S02]  /*13600*/  F2FP.SATFINITE.E4M3.F32.PACK_AB_MERGE_C R184, R33, R0, R184 ;  /* 0x0000000021b8723e */ /* 0x000fe400048070b8 */
[----:B------:R-:W-:Y:S01]  /*13610*/  FMNMX.FTZ R52, R45, R52, !PT ;  /* 0x000000342d347209 */ /* 0x000fe20007810000 */
[----:B------:R-:W-:Y:S01]  /*13620*/  MUFU.EX2 R35, R35 ;  /* 0x0000002300237308 */ /* 0x000fe20000000800 */
[----:B0-----:R-:W-:-:S02]  /*13630*/  FFMA.FTZ R85, R117, R14, -R42 ;  /* 0x0000000e75557223 */ /* 0x001fc4000001082a */
        /* <DEDUP_REMOVED lines=12> */
[----:B0-----:R-:W-:Y:S02]  /*13700*/  F2FP.SATFINITE.E4M3.F32.PACK_AB_MERGE_C R186, R37, R26, RZ ;  /* 0x0000001a25ba723e */ /* 0x001fe400048070ff */
[----:B------:R-:W-:Y:S02]  /*13710*/  FMNMX.FTZ R54, R83, R54, !PT ;  /* 0x0000003653367209 */ /* 0x000fe40007810000 */
[----:B------:R-:W-:Y:S02]  /*13720*/  F2FP.SATFINITE.E4M3.F32.PACK_AB_MERGE_C R186, R35, R12, R186 ;  /* 0x0000000c23ba723e */ /* 0x000fe400048070ba */
[----:B------:R-:W-:Y:S01]  /*13730*/  FMNMX.FTZ R56, R31, R54, !PT ;  /* 0x000000361f387209 */ /* 0x000fe20007810000 */
[----:B------:R-:W-:-:S01]  /*13740*/  FFMA.FTZ R54, R127, R14, -R42 ;  /* 0x0000000e7f367223 */ /* 0x000fc2000001082a */
[----:B------:R-:W0:Y:S03]  /*13750*/  MUFU.EX2 R49, R49 ;  /* 0x0000003100317308 */ /* 0x000e260000000800 */
[----:B------:R-:W1:Y:S05]  /*13760*/  SHFL.BFLY PT, R97, R56, 0x2, 0x1f ;  /* 0x0c401f0038617f89 */ /* 0x000e6a00000e0000 */
[----:B------:R-:W2:Y:S08]  /*13770*/  MUFU.EX2 R51, R51 ;  /* 0x0000003300337308 */ /* 0x000eb00000000800 */
[----:B------:R-:W-:Y:S01]  /*13780*/  MUFU.EX2 R55, R55 ;  /* 0x0000003700377308 */ /* 0x000fe20000000800 */
[----:B0-----:R-:W-:-:S04]  /*13790*/  F2FP.SATFINITE.E4M3.F32.PACK_AB_MERGE_C R180, R49, R34, RZ ;  /* 0x0000002231b4723e */ /* 0x001fc800048070ff */
[----:B------:R-:W-:-:S03]  /*137a0*/  F2FP.SATFINITE.E4M3.F32.PACK_AB_MERGE_C R180, R39, R32, R180 ;  /* 0x0000002027b4723e */ /* 0x000fc600048070b4 */
[----:B------:R-:W0:Y:S01]  /*137b0*/  MUFU.EX2 R67, R67 ;  /* 0x0000004300437308 */ /* 0x000e220000000800 */
[----:B--2---:R-:W-:Y:S02]  /*137c0*/  F2FP.SATFINITE.E4M3.F32.PACK_AB_MERGE_C R182, R51, R36, R182 ;  /* 0x0000002433b6723e */ /* 0x004fe400048070b6 */
[----:B-1----:R-:W-:Y:S01]  /*137d0*/  FMNMX.FTZ R62, R56, R97, !PT ;  /* 0x00000061383e7209 */ /* 0x002fe20007810000 */
[----:B------:R-:W-:-:S04]  /*137e0*/  FFMA.FTZ R97, R135, R14, -R42 ;  /* 0x0000000e87617223 */ /* 0x000fc8000001082a */
[----:B------:R-:W1:Y:S01]  /*137f0*/  SHFL.BFLY PT, R103, R62, 0x1, 0x1f ;  /* 0x0c201f003e677f89 */ /* 0x000e6200000e0000 */
[----:B------:R-:W-:Y:S08]  /*13800*/  MUFU.EX2 R52, R113 ;  /* 0x0000007100347308 */ /* 0x000ff00000000800 */
[----:B------:R-:W2:Y:S01]  /*13810*/  MUFU.EX2 R65, R65 ;  /* 0x0000004100417308 */ /* 0x000ea20000000800 */
[----:B0-----:R-:W-:-:S04]  /*13820*/  F2FP.SATFINITE.E4M3.F32.PACK_AB_MERGE_C R176, R67, R48, RZ ;  /* 0x0000003043b0723e */ /* 0x001fc800048070ff */
[----:B------:R-:W-:-:S03]  /*13830*/  F2FP.SATFINITE.E4M3.F32.PACK_AB_MERGE_C R176, R55, R46, R176 ;  /* 0x0000002e37b0723e */ /* 0x000fc600048070b0 */
[----:B------:R-:W0:Y:S01]  /*13840*/  MUFU.EX2 R81, R81 ;  /* 0x0000005100517308 */ /* 0x000e220000000800 */
[----:B-1----:R-:W-:Y:S01]  /*13850*/  FMNMX.FTZ R220, R62, R103, !PT ;  /* 0x000000673edc7209 */ /* 0x002fe20007810000 */
[-CC-:B------:R-:W-:Y:S01]  /*13860*/  FFMA.FTZ R62, R141, R14.reuse, -R42.reuse ;  /* 0x0000000e8d3e7223 */ /* 0x180fe2000001082a */
[----:B------:R-:W-:-:S01]  /*13870*/  FFMA.FTZ R103, R129, R14, -R42 ;  /* 0x0000000e81677223 */ /* 0x000fc2000001082a */
[----:B--2---:R-:W-:-:S04]  /*13880*/  F2FP.SATFINITE.E4M3.F32.PACK_AB_MERGE_C R178, R65, R52, RZ ;  /* 0x0000003441b2723e */ /* 0x004fc800048070ff */
[----:B------:R-:W-:Y:S01]  /*13890*/  MUFU.EX2 R28, R28 ;  /* 0x0000001c001c7308 */ /* 0x000fe20000000800 */
[----:B------:R-:W-:-:S01]  /*138a0*/  FFMA.FTZ R64, R220, R14, -8 ;  /* 0xc1000000dc407423 */ /* 0x000fc2000001000e */
[----:B------:R-:W-:-:S04]  /*138b0*/  FSETP.NEU.FTZ.AND P1, PT, R220, -INF , PT ;  /* 0xff800000dc00780b */ /* 0x000fc80003f3d000 */
[----:B------:R-:W-:Y:S02]  /*138c0*/  FSEL R42, R64, RZ, P1 ;  /* 0x000000ff402a7208 */ /* 0x000fe40000800000 */
[----:B0-----:R-:W-:Y:S01]  /*138d0*/  F2FP.SATFINITE.E4M3.F32.PACK_AB_MERGE_C R178, R81, R50, R178 ;  /* 0x0000003251b2723e */ /* 0x001fe200048070b2 */
[----:B------:R-:W-:Y:S02]  /*138e0*/  MUFU.EX2 R71, R71 ;  /* 0x0000004700477308 */ /* 0x000fe40000000800 */
[----:B------:R-:W-:-:S01]  /*138f0*/  FFMA.FTZ R44, R44, R14, -R42 ;  /* 0x0000000e2c2c7223 */ /* 0x000fc2000001082a */
[-CC-:B------:R-:W-:Y:S01]  /*13900*/  FFMA.FTZ R3, R3, R14.reuse, -R42.reuse ;  /* 0x0000000e03037223 */ /* 0x180fe2000001082a */
[----:B------:R-:W-:-:S01]  /*13910*/  FFMA.FTZ R15, R15, R14, -R42 ;  /* 0x0000000e0f0f7223 */ /* 0x000fc2000001082a */
[----:B------:R-:W-:Y:S01]  /*13920*/  FFMA.FTZ R80, R61, R14, -R42 ;  /* 0x0000000e3d507223 */ /* 0x000fe2000001082a */
[----:B------:R-:W-:-:S01]  /*13930*/  FADD.FTZ R61, R0, R33 ;  /* 0x00000021003d7221 */ /* 0x000fc20000010000 */
[-CC-:B------:R-:W-:Y:S01]  /*13940*/  FFMA.FTZ R66, R89, R14.reuse, -R42.reuse ;  /* 0x0000000e59427223 */ /* 0x180fe2000001082a */
[----:B------:R-:W-:Y:S01]  /*13950*/  MUFU.EX2 R44, R44 ;  /* 0x0000002c002c7308 */ /* 0x000fe20000000800 */
[----:B------:R-:W-:-:S01]  /*13960*/  FFMA.FTZ R64, R125, R14, -R42 ;  /* 0x0000000e7d407223 */ /* 0x000fc2000001082a */
[----:B------:R-:W-:Y:S01]  /*13970*/  FADD.FTZ R84, R24, R61 ;  /* 0x0000003d18547221 */ /* 0x000fe20000010000 */
        /* <DEDUP_REMOVED lines=9> */
[-CC-:B------:R-:W-:Y:S01]  /*13a10*/  FFMA.FTZ R72, R149, R14.reuse, -R42.reuse ;  /* 0x0000000e95487223 */ /* 0x180fe2000001082a */
[----:B------:R-:W-:-:S01]  /*13a20*/  FFMA.FTZ R93, R75, R14, -R42 ;  /* 0x0000000e4b5d7223 */ /* 0x000fc2000001082a */
[----:B------:R-:W-:Y:S01]  /*13a30*/  FADD.FTZ R63, R35, R86 ;  /* 0x00000056233f7221 */ /* 0x000fe20000010000 */
[----:B------:R-:W-:-:S01]  /*13a40*/  FFMA.FTZ R74, R151, R14, -R42 ;  /* 0x0000000e974a7223 */ /* 0x000fc2000001082a */
[----:B------:R-:W1:Y:S01]  /*13a50*/  MUFU.EX2 R15, R15 ;  /* 0x0000000f000f7308 */ /* 0x000e620000000800 */
[----:B------:R-:W-:-:S01]  /*13a60*/  FFMA.FTZ R75, R77, R14, -R42 ;  /* 0x0000000e4d4b7223 */ /* 0x000fc2000001082a */
[----:B------:R-:W-:Y:S01]  /*13a70*/  FADD.FTZ R88, R26, R63 ;  /* 0x0000003f1a587221 */ /* 0x000fe20000010000 */
[----:B------:R-:W-:-:S01]  /*13a80*/  FFMA.FTZ R76, R153, R14, -R42 ;  /* 0x0000000e994c7223 */ /* 0x000fc2000001082a */
[-CC-:B------:R-:W-:Y:S01]  /*13a90*/  FFMA.FTZ R79, R79, R14.reuse, -R42.reuse ;  /* 0x0000000e4f4f7223 */ /* 0x180fe2000001082a */
[----:B------:R-:W-:-:S01]  /*13aa0*/  FFMA.FTZ R77, R155, R14, -R42 ;  /* 0x0000000e9b4d7223 */ /* 0x000fc2000001082a */
[----:B------:R-:W-:Y:S01]  /*13ab0*/  FADD.FTZ R111, R37, R88 ;  /* 0x00000058256f7221 */ /* 0x000fe20000010000 */
[----:B------:R-:W-:-:S01]  /*13ac0*/  FFMA.FTZ R78, R57, R14, -R42 ;  /* 0x0000000e394e7223 */ /* 0x000fc2000001082a */
[----:B------:R-:W2:Y:S01]  /*13ad0*/  MUFU.EX2 R66, R66 ;  /* 0x0000004200427308 */ /* 0x000ea20000000800 */
[----:B0-----:R-:W-:-:S01]  /*13ae0*/  FADD.FTZ R86, R44, R3 ;  /* 0x000000032c567221 */ /* 0x001fc20000010000 */
[----:B------:R-:W-:Y:S01]  /*13af0*/  FADD.FTZ R88, R32, R111 ;  /* 0x0000006f20587221 */ /* 0x000fe20000010000 */
        /* <DEDUP_REMOVED lines=15> */
[----:B------:R-:W-:Y:S01]  /*13bf0*/  F2FP.SATFINITE.E4M3.F32.PACK_AB_MERGE_C R66, R66, R15, RZ ;  /* 0x0000000f4242723e */ /* 0x000fe200048070ff */
[----:B------:R-:W-:-:S01]  /*13c00*/  FFMA.FTZ R171, R171, R14, -R42 ;  /* 0x0000000eabab7223 */ /* 0x000fc2000001082a */
[-CC-:B------:R-:W-:Y:S01]  /*13c10*/  FFMA.FTZ R27, R27, R14.reuse, -R42.reuse ;  /* 0x0000000e1b1b7223 */ /* 0x180fe2000001082a */
[----:B------:R-:W-:-:S01]  /*13c20*/  FFMA.FTZ R173, R173, R14, -R42 ;  /* 0x0000000eadad7223 */ /* 0x000fc2000001082a */
[----:B------:R-:W-:Y:S01]  /*13c30*/  F2FP.SATFINITE.E4M3.F32.PACK_AB_MERGE_C R185, R3, R44, R66 ;  /* 0x0000002c03b9723e */ /* 0x000fe20004807042 */
[----:B------:R-:W-:-:S01]  /*13c40*/  FFMA.FTZ R29, R29, R14, -R42 ;  /* 0x0000000e1d1d7223 */ /* 0x000fc2000001082a */
[----:B------:R-:W2:Y:S01]  /*13c50*/  MUFU.EX2 R68, R68 ;  /* 0x0000004400447308 */ /* 0x000ea20000000800 */
[----:B0-----:R-:W-:-:S01]  /*13c60*/  FADD.FTZ R86, R64, R109 ;  /* 0x0000006d40567221 */ /* 0x001fc20000010000 */
[----:B------:R-:W-:Y:S01]  /*13c70*/  FADD.FTZ R109, R39, R88 ;  /* 0x00000058276d7221 */ /* 0x000fe20000010000 */
[----:B------:R-:W-:-:S01]  /*13c80*/  FFMA.FTZ R69, R69, R14, -R42 ;  /* 0x0000000e45457223 */ /* 0x000fc2000001082a */
[-CC-:B------:R-:W-:Y:S01]  /*13c90*/  FFMA.FTZ R83, R83, R14.reuse, -R42.reuse ;  /* 0x0000000e53537223 */ /* 0x180fe2000001082a */
[----:B------:R-:W-:-:S01]  /*13ca0*/  FFMA.FTZ R31, R31, R14, -R42 ;  /* 0x0000000e1f1f7223 */ /* 0x000fc2000001082a */
[----:B------:R-:W-:-:S02]  /*13cb0*/  FADD.FTZ R88, R34, R109 ;  /* 0x0000006d22587221 */ /* 0x000fc40000010000 */
[----:B------:R-:W0:Y:S01]  /*13cc0*/  MUFU.EX2 R91, R91 ;  /* 0x0000005b005b7308 */ /* 0x000e220000000800 */
[----:B-1----:R-:W-:-:S07]  /*13cd0*/  FADD.FTZ R107, R89, R86 ;  /* 0x00000056596b7221 */ /* 0x002fce0000010000 */
[----:B------:R-:W1:Y:S01]  /*13ce0*/  MUFU.EX2 R70, R70 ;  /* 0x0000004600467308 */ /* 0x000e620000000800 */
[----:B--2---:R-:W-:-:S01]  /*13cf0*/  FADD.FTZ R86, R68, R107 ;  /* 0x0000006b44567221 */ /* 0x004fc20000010000 */
[----:B------:R-:W-:-:S04]  /*13d00*/  FADD.FTZ R107, R49, R88 ;  /* 0x00000058316b7221 */ /* 0x000fc80000010000 */
[----:B------:R-:W-:Y:S01]  /*13d10*/  FADD.FTZ R34, R36, R107 ;  /* 0x0000006b24227221 */ /* 0x000fe20000010000 */
[----:B------:R-:W-:Y:S01]  /*13d20*/  F2FP.SATFINITE.E4M3.F32.PACK_AB_MERGE_C R36, R71, R28, RZ ;  /* 0x0000001c4724723e */ /* 0x000fe200048070ff */
[----:B------:R-:W2:Y:S01]  /*13d30*/  MUFU.EX2 R73, R73 ;  /* 0x0000004900497308 */ /* 0x000ea20000000800 */
[----:B0-----:R-:W-:-:S01]  /*13d40*/  FADD.FTZ R37, R91, R86 ;  /* 0x000000565b257221 */ /* 0x001fc20000010000 */
[----:B------:R-:W-:-:S04]  /*13d50*/  F2FP.SATFINITE.E4M3.F32.PACK_AB_MERGE_C R68, R91, R68, RZ ;  /* 0x000000445b44723e */ /* 0x000fc800048070ff */
[----:B------:R-:W-:Y:S02]  /*13d60*/  F2FP.SATFINITE.E4M3.F32.PACK_AB_MERGE_C R187, R89, R64, R68 ;  /* 0x0000004059bb723e */ /* 0x000fe40004807044 */
[----:B------:R-:W0:Y:S01]  /*13d70*/  MUFU.EX2 R72, R72 ;  /* 0x0000004800487308 */ /* 0x000e220000000800 */
[----:B-1----:R-:W-:-:S01]  /*13d80*/  FADD.FTZ R0, R70, R37 ;  /* 0x0000002546007221 */ /* 0x002fc20000010000 */
[----:B------:R-:W-:-:S04]  /*13d90*/  FADD.FTZ R37, R51, R34 ;  /* 0x0000002233257221 */ /* 0x000fc80000010000 */
[----:B------:R-:W-:Y:S02]  /*13da0*/  FADD.FTZ R34, R40, R37 ;  /* 0x0000002528227221 */ /* 0x000fe40000010000 */
[----:B------:R-:W1:Y:S01]  /*13db0*/  MUFU.EX2 R93, R93 ;  /* 0x0000005d005d7308 */ /* 0x000e620000000800 */
[----:B--2---:R-:W-:-:S01]  /*13dc0*/  FADD.FTZ R33, R73, R0 ;  /* 0x0000000049217221 */ /* 0x004fc20000010000 */
[----:B------:R-:W-:Y:S01]  /*13dd0*/  FADD.FTZ R53, R53, R34 ;  /* 0x0000002235357221 */ /* 0x000fe20000010000 */
[----:B------:R-:W-:-:S03]  /*13de0*/  FFMA.FTZ R0, R167, R14, -R42 ;  /* 0x0000000ea7007223 */ /* 0x000fc6000001082a */
[----:B------:R-:W-:Y:S02]  /*13df0*/  FADD.FTZ R32, R46, R53 ;  /* 0x000000352e207221 */ /* 0x000fe40000010000 */
[----:B------:R-:W2:Y:S01]  /*13e00*/  MUFU.EX2 R74, R74 ;  /* 0x0000004a004a7308 */ /* 0x000ea20000000800 */
[----:B0-----:R-:W-:-:S01]  /*13e10*/  FADD.FTZ R12, R72, R33 ;  /* 0x00000021480c7221 */ /* 0x001fc20000010000 */
[----:B------:R-:W-:-:S04]  /*13e20*/  FADD.FTZ R37, R55, R32 ;  /* 0x0000002037257221 */ /* 0x000fc80000010000 */
[----:B------:R-:W-:Y:S02]  /*13e30*/  FADD.FTZ R48, R48, R37 ;  /* 0x0000002530307221 */ /* 0x000fe40000010000 */
        /* <DEDUP_REMOVED lines=9> */
[----:B------:R-:W-:-:S03]  /*13ed0*/  FFMA.FTZ R33, R45, R14, -R42 ;  /* 0x0000000e2d217223 */ /* 0x000fc6000001082a */
        /* <DEDUP_REMOVED lines=27> */
[----:B-1----:R-:W-:Y:S01]  /*14090*/  F2FP.SATFINITE.E4M3.F32.PACK_AB_MERGE_C R172, R85, R38, R36 ;  /* 0x0000002655ac723e */ /* 0x002fe20004807024 */
[----:B------:R-:W-:-:S04]  /*140a0*/  FADD.FTZ R38, R38, R65 ;  /* 0x0000004126267221 */ /* 0x000fc80000010000 */
[----:B------:R-:W-:Y:S02]  /*140b0*/  FADD.FTZ R85, R85, R38 ;  /* 0x0000002655557221 */ /* 0x000fe40000010000 */
        /* <DEDUP_REMOVED lines=8> */
[----:B------:R-:W-:Y:S01]  /*14140*/  MUFU.EX2 R54, R54 ;  /* 0x0000003600367308 */ /* 0x000fe20000000800 */
[----:B-1----:R-:W-:-:S07]  /*14150*/  FADD.FTZ R15, R24, R15 ;  /* 0x0000000f180f7221 */ /* 0x002fce0000010000 */
[----:B------:R-:W-:Y:S01]  /*14160*/  MUFU.EX2 R95, R95 ;  /* 0x0000005f005f7308 */ /* 0x000fe20000000800 */
[----:B--2---:R-:W-:-:S07]  /*14170*/  FADD.FTZ R34, R26, R15 ;  /* 0x0000000f1a227221 */ /* 0x004fce0000010000 */
[----:B------:R-:W0:Y:S08]  /*14180*/  MUFU.EX2 R43, R43 ;  /* 0x0000002b002b7308 */ /* 0x000e300000000800 */
[----:B------:R-:W-:Y:S08]  /*14190*/  MUFU.EX2 R30, R30 ;  /* 0x0000001e001e7308 */ /* 0x000ff00000000800 */
[----:B------:R-:W-:Y:S01]  /*141a0*/  MUFU.EX2 R87, R87 ;  /* 0x0000005700577308 */ /* 0x000fe20000000800 */
[C---:B0-----:R-:W-:Y:S01]  /*141b0*/  F2FP.SATFINITE.E4M3.F32.PACK_AB_MERGE_C R15, R43.reuse, R26, RZ ;  /* 0x0000001a2b0f723e */ /* 0x041fe200048070ff */
[----:B------:R-:W-:-:S02]  /*141c0*/  FADD.FTZ R43, R43, R34 ;  /* 0x000000222b2b7221 */ /* 0x000fc40000010000 */
[----:B------:R-:W0:Y:S01]  /*141d0*/  @P6 LDC R34, c[0x0][0x450] ;  /* 0x00011400ff226b82 */ /* 0x000e220000000800 */
[----:B------:R-:W-:-:S03]  /*141e0*/  F2FP.SATFINITE.E4M3.F32.PACK_AB_MERGE_C R15, R24, R63, R15 ;  /* 0x0000003f180f723e */ /* 0x000fc6000480700f */
[----:B------:R-:W1:Y:S08]  /*141f0*/  MUFU.EX2 R0, R0 ;  /* 0x0000000000007308 */ /* 0x000e700000000800 */
[----:B------:R-:W2:Y:S08]  /*14200*/  MUFU.EX2 R33, R33 ;  /* 0x0000002100217308 */ /* 0x000eb00000000800 */
[----:B------:R-:W3:Y:S01]  /*14210*/  MUFU.EX2 R169, R169 ;  /* 0x000000a900a97308 */ /* 0x000ee20000000800 */
[----:B-1----:R-:W-:-:S07]  /*14220*/  FADD.FTZ R26, R0, R43 ;  /* 0x0000002b001a7221 */ /* 0x002fce0000010000 */
[----:B------:R1:W-:Y:S08]  /*14230*/  MUFU.EX2 R32, R25 ;  /* 0x0000001900207308 */ /* 0x0003f00000000800 */
[----:B------:R-:W-:Y:S01]  /*14240*/  MUFU.EX2 R58, R58 ;  /* 0x0000003a003a7308 */ /* 0x000fe20000000800 */
[----:B-1----:R-:W-:-:S04]  /*14250*/  F2FP.SATFINITE.E4M3.F32.PACK_AB_MERGE_C R25, R95, R54, RZ ;  /* 0x000000365f19723e */ /* 0x002fc800048070ff */
[----:B------:R-:W-:Y:S01]  /*14260*/  F2FP.SATFINITE.E4M3.F32.PACK_AB_MERGE_C R174, R87, R30, R25 ;  /* 0x0000001e57ae723e */ /* 0x000fe20004807019 */
[----:B------:R-:W-:-:S02]  /*14270*/  FADD.FTZ R30, R30, R71 ;  /* 0x000000471e1e7221 */ /* 0x000fc40000010000 */
[----:B------:R-:W1:Y:S02]  /*14280*/  MUFU.EX2 R99, R99 ;  /* 0x0000006300637308 */ /* 0x000e640000000800 */
[----:B------:R-:W-:-:S01]  /*14290*/  FADD.FTZ R87, R87, R30 ;  /* 0x0000001e57577221 */ /* 0x000fc20000010000 */
[----:B--2---:R-:W-:-:S03]  /*142a0*/  FADD.FTZ R30, R33, R26 ;  /* 0x0000001a211e7221 */ /* 0x004fc60000010000 */
[----:B------:R-:W-:Y:S01]  /*142b0*/  FADD.FTZ R54, R54, R87 ;  /* 0x0000005736367221 */ /* 0x000fe20000010000 */
[----:B---3--:R-:W-:-:S01]  /*142c0*/  FADD.FTZ R3, R169, R30 ;  /* 0x0000001ea9037221 */ /* 0x008fc20000010000 */
[----:B------:R-:W2:Y:S02]  /*142d0*/  MUFU.EX2 R12, R47 ;  /* 0x0000002f000c7308 */ /* 0x000ea40000000800 */
[----:B------:R-:W-:-:S06]  /*142e0*/  FADD.FTZ R95, R95, R54 ;  /* 0x000000365f5f7221 */ /* 0x000fcc0000010000 */
[----:B------:R-:W-:Y:S01]  /*142f0*/  MUFU.EX2 R56, R133 ;  /* 0x0000008500387308 */ /* 0x000fe20000000800 */
[----:B-1----:R-:W-:-:S07]  /*14300*/  F2FP.SATFINITE.E4M3.F32.PACK_AB_MERGE_C R25, R99, R58, RZ ;  /* 0x0000003a6319723e */ /* 0x002fce00048070ff */
[----:B------:R-:W1:Y:S01]  /*14310*/  MUFU.EX2 R97, R97 ;  /* 0x0000006100617308 */ /* 0x000e620000000800 */
[C---:B--2---:R-:W-:Y:S01]  /*14320*/  F2FP.SATFINITE.E4M3.F32.PACK_AB_MERGE_C R169, R12.reuse, R169, RZ ;  /* 0x000000a90ca9723e */ /* 0x044fe200048070ff */
[----:B------:R-:W-:-:S03]  /*14330*/  FADD.FTZ R12, R12, R3 ;  /* 0x000000030c0c7221 */ /* 0x000fc60000010000 */
[----:B------:R-:W-:-:S03]  /*14340*/  F2FP.SATFINITE.E4M3.F32.PACK_AB_MERGE_C R175, R33, R0, R169 ;  /* 0x0000000021af723e */ /* 0x000fc600048070a9 */
[----:B------:R2:W-:Y:S08]  /*14350*/  MUFU.EX2 R28, R27 ;  /* 0x0000001b001c7308 */ /* 0x0005f00000000800 */
[----:B------:R-:W3:Y:S01]  /*14360*/  MUFU.EX2 R171, R171 ;  /* 0x000000ab00ab7308 */ /* 0x000ee20000000800 */
[----:B--2---:R-:W2:Y:S01]  /*14370*/  @P6 LDC R27, c[0x0][0x44c] ;  /* 0x00011300ff1b6b82 */ /* 0x004ea20000000800 */
[----:B-1----:R-:W-:Y:S01]  /*14380*/  F2FP.SATFINITE.E4M3.F32.PACK_AB_MERGE_C R168, R97, R56, R25 ;  /* 0x0000003861a8723e */ /* 0x002fe20004807019 */
[----:B------:R-:W-:Y:S01]  /*14390*/  FADD.FTZ R56, R56, R95 ;  /* 0x0000005f38387221 */ /* 0x000fe20000010000 */
[----:B------:R-:W-:-:S03]  /*143a0*/  IMAD.MOV.U32 R25, RZ, RZ, R202 ;  /* 0x000000ffff197224 */ /* 0x000fc600078e00ca */
[----:B------:R-:W-:Y:S01]  /*143b0*/  FADD.FTZ R97, R97, R56 ;  /* 0x0000003861617221 */ /* 0x000fe20000010000 */
[----:B------:R-:W1:Y:S03]  /*143c0*/  MUFU.EX2 R173, R173 ;  /* 0x000000ad00ad7308 */ /* 0x000e660000000800 */
[----:B------:R-:W-:-:S04]  /*143d0*/  FADD.FTZ R58, R58, R97 ;  /* 0x000000613a3a7221 */ /* 0x000fc80000010000 */
[----:B------:R-:W-:Y:S01]  /*143e0*/  FADD.FTZ R99, R99, R58 ;  /* 0x0000003a63637221 */ /* 0x000fe20000010000 */
[----:B------:R-:W-:Y:S01]  /*143f0*/  MUFU.EX2 R62, R62 ;  /* 0x0000003e003e7308 */ /* 0x000fe20000000800 */
[----:B---3--:R-:W-:-:S04]  /*14400*/  FADD.FTZ R3, R171, R12 ;  /* 0x0000000cab037221 */ /* 0x008fc80000010000 */
[----:B------:R-:W-:-:S03]  /*14410*/  FADD.FTZ R12, R32, R3 ;  /* 0x00000003200c7221 */ /* 0x000fc60000010000 */
[----:B------:R-:W3:Y:S01]  /*14420*/  MUFU.EX2 R103, R103 ;  /* 0x0000006700677308 */ /* 0x000ee20000000800 */
[----:B--2---:R-:W-:-:S04]  /*14430*/  @P6 IMAD.HI.U32 R27, R202, R27, RZ ;  /* 0x0000001bca1b6227 */ /* 0x004fc800078e00ff */
[----:B-1----:R-:W-:Y:S01]  /*14440*/  FADD.FTZ R3, R173, R12 ;  /* 0x0000000cad037221 */ /* 0x002fe20000010000 */
[----:B------:R-:W-:-:S03]  /*14450*/  F2FP.SATFINITE.E4M3.F32.PACK_AB_MERGE_C R173, R28, R173, RZ ;  /* 0x000000ad1cad723e */ /* 0x000fc600048070ff */
[----:B------:R-:W-:Y:S01]  /*14460*/  FADD.FTZ R28, R28, R3 ;  /* 0x000000031c1c7221 */ /* 0x000fe20000010000 */
[----:B0-----:R-:W-:Y:S01]  /*14470*/  @P6 SHF.R.U32.HI R25, RZ, R34, R27 ;  /* 0x00000022ff196219 */ /* 0x001fe2000001161b */
[----:B------:R-:W-:Y:S01]  /*14480*/  MUFU.EX2 R60, R60 ;  /* 0x0000003c003c7308 */ /* 0x000fe20000000800 */
[----:B------:R-:W-:Y:S02]  /*14490*/  ISETP.GE.AND P6, PT, R21, 0x1, PT ;  /* 0x000000011500780c */ /* 0x000fe40003fc6270 */
[----:B------:R-:W-:Y:S01]  /*144a0*/  F2FP.SATFINITE.E4M3.F32.PACK_AB_MERGE_C R169, R32, R171, R173 ;  /* 0x000000ab20a9723e */ /* 0x000fe200048070ad */
[----:B------:R-:W-:Y:S02]  /*144b0*/  IMAD.IADD R25, R104, 0x1, R25 ;  /* 0x0000000168197824 */ /* 0x000fe400078e0219 */
[----:B------:R-:W-:Y:S02]  /*144c0*/  IMAD.MOV.U32 R173, RZ, RZ, R15 ;  /* 0x000000ffffad7224 */ /* 0x000fe400078e000f */
[----:B------:R-:W0:Y:S01]  /*144d0*/  MUFU.EX2 R101, R101 ;  /* 0x0000006500657308 */ /* 0x000e220000000800 */
[----:B---3--:R-:W-:Y:S01]  /*144e0*/  F2FP.SATFINITE.E4M3.F32.PACK_AB_MERGE_C R0, R103, R62, RZ ;  /* 0x0000003e6700723e */ /* 0x008fe200048070ff */
[----:B------:R-:W-:-:S06]  /*144f0*/  IMAD.IADD R20, R25, 0x1, R20 ;  /* 0x0000000119147824 */ /* 0x000fcc00078e0214 */
        /* <DEDUP_REMOVED lines=10> */
[----:B--2---:R-:W-:-:S04]  /*145a0*/  FADD.FTZ R0, R26, R3 ;  /* 0x000000031a007221 */ /* 0x004fc80000010000 */
[----:B0-----:R-:W-:Y:S01]  /*145b0*/  FADD.FTZ R3, R83, R0 ;  /* 0x0000000053037221 */ /* 0x001fe20000010000 */
[----:B------:R-:W-:Y:S01]  /*145c0*/  VIADD R0, R105, 0xfffffffe ;  /* 0xfffffffe69007836 */ /* 0x000fe20000000000 */
[C---:B-1----:R-:W-:Y:S02]  /*145d0*/  F2FP.SATFINITE.E4M3.F32.PACK_AB_MERGE_C R24, R30.reuse, R83, RZ ;  /* 0x000000531e18723e */ /* 0x042fe400048070ff */
[----:B------:R-:W-:-:S02]  /*145e0*/  FADD.FTZ R3, R30, R3 ;  /* 0x000000031e037221 */ /* 0x000fc40000010000 */
[----:B------:R-:W-:Y:S01]  /*145f0*/  F2FP.SATFINITE.E4M3.F32.PACK_AB_MERGE_C R171, R26, R29, R24 ;  /* 0x0000001d1aab723e */ /* 0x000fe20004807018 */
        /* <DEDUP_REMOVED lines=12> */
.L_x_9219:
[----:B------:R-:W-:-:S13]  /*146c0*/  ISETP.NE.AND P1, PT, R21, 0x1, PT ;  /* 0x000000011500780c */ /* 0x000fda0003f25270 */
[----:B------:R-:W0:Y:S02]  /*146d0*/  @P1 LDC.64 R24, c[0x0][0x9e8] ;  /* 0x00027a00ff181b82 */ /* 0x000e240000000a00 */
[----:B0-----:R-:W-:-:S05]  /*146e0*/  @P1 IMAD.HI.U32 R24, R15, R24, RZ ;  /* 0x000000180f181227 */ /* 0x001fca00078e00ff */
[----:B------:R-:W-:-:S07]  /*146f0*/  @P1 SHF.R.U32.HI R15, RZ, R25, R24 ;  /* 0x00000019ff0f1219 */ /* 0x000fce0000011618 */
.L_x_9220:
[----:B------:R-:W-:Y:S05]  /*14700*/  BSYNC B0 ;  /* 0x0000000000007941 */ /* 0x000fea0003800000 */
.L_x_9218:
[----:B------:R-:W-:-:S05]  /*14710*/  IMAD R15, R15, R21, R21 ;  /* 0x000000150f0f7224 */ /* 0x000fca00078e0215 */
[----:B------:R-:W-:-:S07]  /*14720*/  VIMNMX R20, R20, R15, PT ;  /* 0x0000000f14147248 */ /* 0x000fce0003fe0100 */
.L_x_9217:
[----:B------:R-:W-:Y:S01]  /*14730*/  IMAD.HI R20, R20, 0x66666667, RZ ;  /* 0x6666666714147827 */ /* 0x000fe200078e02ff */
[----:B------:R-:W-:Y:S02]  /*14740*/  CS2R R24, SRZ ;  /* 0x0000000000187805 */ /* 0x000fe4000001ff00 */
[----:B------:R-:W-:Y:S02]  /*14750*/  CS2R R26, SRZ ;  /* 0x00000000001a7805 */ /* 0x000fe4000001ff00 */
[----:B------:R-:W-:Y:S02]  /*14760*/  CS2R R28, SRZ ;  /* 0x00000000001c7805 */ /* 0x000fe4000001ff00 */
[----:B------:R-:W-:Y:S02]  /*14770*/  CS2R R30, SRZ ;  /* 0x00000000001e7805 */ /* 0x000fe4000001ff00 */
[----:B------:R-:W-:Y:S02]  /*14780*/  SHF.R.U32.HI R15, RZ, 0x1f, R20 ;  /* 0x0000001fff0f7819 */ /* 0x000fe40000011614 */
[----:B------:R-:W-:-:S02]  /*14790*/  CS2R R32, SRZ ;  /* 0x0000000000207805 */ /* 0x000fc4000001ff00 */
[----:B------:R-:W-:Y:S02]  /*147a0*/  CS2R R34, SRZ ;  /* 0x0000000000227805 */ /* 0x000fe4000001ff00 */
[----:B------:R-:W-:Y:S02]  /*147b0*/  CS2R R36, SRZ ;  /* 0x0000000000247805 */ /* 0x000fe4000001ff00 */
[----:B------:R-:W-:Y:S02]  /*147c0*/  LEA.HI.SX32 R206, R20, R15, 0x1a ;  /* 0x0000000f14ce7211 */ /* 0x000fe400078fd2ff */
[----:B------:R-:W-:Y:S02]  /*147d0*/  CS2R R38, SRZ ;  /* 0x0000000000267805 */ /* 0x000fe4000001ff00 */
[----:B------:R-:W-:Y:S02]  /*147e0*/  CS2R R40, SRZ ;  /* 0x0000000000287805 */ /* 0x000fe4000001ff00 */
[----:B------:R-:W-:-:S02]  /*147f0*/  CS2R R42, SRZ ;  /* 0x00000000002a7805 */ /* 0x000fc4000001ff00 */
[----:B------:R-:W-:Y:S02]  /*14800*/  VIMNMX R206, R205, R206, !PT ;  /* 0x000000cecdce7248 */ /* 0x000fe40007fe0100 */
        /* <DEDUP_REMOVED lines=55> */
[----:B------:R-:W-:-:S07]  /*14b80*/  CS2R R24, SRZ ;  /* 0x0000000000187805 */ /* 0x000fce000001ff00 */
.L_x_9241:
        /* <DEDUP_REMOVED lines=10> */
.L_x_9223:
[----:B------:R-:W-:Y:S01]  /*14c30*/  IMAD R15, R217, 0x8, R17 ;  /* 0x00000008d90f7824 */ /* 0x000fe200078e0211 */
[----:B------:R-:W-:-:S04]  /*14c40*/  SHF.L.U32 R14, R218, 0x1f, RZ ;  /* 0x0000001fda0e7819 */ /* 0x000fc800000006ff */
[----:B------:R0:W1:Y:S01]  /*14c50*/  SYNCS.PHASECHK.TRANS64.TRYWAIT P2, [R15+URZ+0x22830], R14 ;  /* 0x0228300e0f0075a7 */ /* 0x000062000804017f */
[----:B------:R-:W-:Y:S05]  /*14c60*/  @!P0 BRA `(.L_x_9224) ;  /* 0x0000000000048947 */ /* 0x000fea0003800000 */
[----:B------:R-:W-:Y:S01]  /*14c70*/  BPT.TRAP 0x1 ;  /* 0x000000040000795c */ /* 0x000fe20000300000 */
.L_x_9224:
[----:B------:R-:W-:Y:S04]  /*14c80*/  BSSY B0, `(.L_x_9222) ;  /* 0x0000004000007945 */ /* 0x000fe80003800000 */
[----:B-1----:R-:W-:Y:S05]  /*14c90*/  @P2 BRA `(.L_x_9225) ;  /* 0x0000000000082947 */ /* 0x002fea0003800000 */
[----:B------:R-:W1:Y:S02]  /*14ca0*/  SYNCS.PHASECHK.TRANS64.TRYWAIT P2, [R15+URZ+0x22830], R14 ;  /* 0x0228300e0f0075a7 */ /* 0x000e64000804017f */
[----:B-1----:R-:W-:Y:S05]  /*14cb0*/  @!P2 BRA `(.L_x_9226) ;  /* 0x000001d80054a947 */ /* 0x002fea0003800000 */
.L_x_9225:
[----:B------:R-:W-:Y:S05]  /*14cc0*/  BSYNC B0 ;  /* 0x0000000000007941 */ /* 0x000fea0003800000 */
.L_x_9222:
[----:B01----:R-:W0:Y:S01]  /*14cd0*/  S2R R14, SR_TID.X ;  /* 0x00000000000e7919 */ /* 0x003e220000002100 */
[----:B------:R-:W-:Y:S05]  /*14ce0*/  WARPSYNC.ALL ;  /* 0x0000000000007948 */ /* 0x000fea0003800000 */
[----:B------:R-:W-:Y:S01]  /*14cf0*/  IMAD R20, R217, 0x500, R13 ;  /* 0x00000500d9147824 */ /* 0x000fe200078e020d */
[----:B------:R-:W-:Y:S01]  /*14d00*/  R2UR UR28, R10 ;  /* 0x000000000a1c72ca */ /* 0x000fe200000e0000 */
[----:B------:R-:W-:Y:S01]  /*14d10*/  IMAD.MOV.U32 R21, RZ, RZ, 0x40000040 ;  /* 0x40000040ff157424 */ /* 0x000fe200078e00ff */
[----:B------:R-:W-:Y:S01]  /*14d20*/  R2UR UR29, R11 ;  /* 0x000000000b1d72ca */ /* 0x000fe200000e0000 */
[C---:B------:R-:W-:Y:S01]  /*14d30*/  VIADD R88, R20.reuse, 0x100 ;  /* 0x0000010014587836 */ /* 0x040fe20000000000 */
[----:B------:R-:W-:Y:S01]  /*14d40*/  R2UR UR30, R20 ;  /* 0x00000000141e72ca */ /* 0x000fe200000e0000 */
[----:B------:R-:W-:Y:S01]  /*14d50*/  IMAD.MOV.U32 R89, RZ, RZ, 0x40000040 ;  /* 0x40000040ff597424 */ /* 0x000fe200078e00ff */
[----:B------:R-:W-:Y:S01]  /*14d60*/  R2UR UR31, R21 ;  /* 0x00000000151f72ca */ /* 0x000fe200000e0000 */
[----:B------:R-:W-:Y:S01]  /*14d70*/  IMAD.MOV.U32 R15, RZ, RZ, 0x40000040 ;  /* 0x40000040ff0f7424 */ /* 0x000fe200078e00ff */
[----:B------:R-:W-:Y:S01]  /*14d80*/  R2UR UR34, R88 ;  /* 0x00000000582272ca */ /* 0x000fe200000e0000 */
[C---:B------:R-:W-:Y:S01]  /*14d90*/  VIADD R88, R20.reuse, 0x400 ;  /* 0x0000040014587836 */ /* 0x040fe20000000000 */
[----:B------:R-:W-:Y:S01]  /*14da0*/  R2UR UR35, R89 ;  /* 0x00000000592372ca */ /* 0x000fe200000e0000 */
[----:B------:R-:W-:Y:S01]  /*14db0*/  VIADD R90, R20, 0x300 ;  /* 0x00000300145a7836 */ /* 0x000fe20000000000 */
[C---:B------:R-:W-:Y:S01]  /*14dc0*/  R2UR UR32, R10.reuse ;  /* 0x000000000a2072ca */ /* 0x040fe200000e0000 */
[----:B------:R-:W-:Y:S01]  /*14dd0*/  IMAD.MOV.U32 R91, RZ, RZ, 0x40000040 ;  /* 0x40000040ff5b7424 */ /* 0x000fe200078e00ff */
[----:B------:R-:W-:Y:S01]  /*14de0*/  R2UR UR33, R11 ;  /* 0x000000000b2172ca */ /* 0x000fe200000e0000 */
[----:B------:R-:W-:Y:S01]  /*14df0*/  IMAD.MOV.U32 R93, RZ, RZ, 0x40000040 ;  /* 0x40000040ff5d7424 */ /* 0x000fe200078e00ff */
[----:B------:R-:W-:Y:S01]  /*14e00*/  R2UR UR39, R15 ;  /* 0x000000000f2772ca */ /* 0x000fe200000e0000 */
[----:B------:R-:W-:Y:S01]  /*14e10*/  IMAD.MOV.U32 R21, RZ, RZ, 0x40000040 ;  /* 0x40000040ff157424 */ /* 0x000fe200078e00ff */
[----:B------:R-:W-:-:S02]  /*14e20*/  R2UR UR36, R10 ;  /* 0x000000000a2472ca */ /* 0x000fc400000e0000 */
[----:B------:R-:W-:Y:S02]  /*14e30*/  R2UR UR37, R11 ;  /* 0x000000000b2572ca */ /* 0x000fe400000e0000 */
[----:B------:R-:W-:Y:S01]  /*14e40*/  R2UR UR8, R88 ;  /* 0x00000000580872ca */ /* 0x000fe200000e0000 */
[----:B------:R-:W-:Y:S01]  /*14e50*/  VIADD R88, R20, 0x202 ;  /* 0x0000020214587836 */ /* 0x000fe20000000000 */
[----:B------:R-:W-:Y:S02]  /*14e60*/  R2UR UR51, R89 ;  /* 0x00000000593372ca */ /* 0x000fe400000e0000 */
[----:B0-----:R-:W-:Y:S02]  /*14e70*/  SHF.R.U32.HI R14, RZ, 0x7, R14 ;  /* 0x00000007ff0e7819 */ /* 0x001fe4000001160e */
[----:B------:R-:W-:Y:S01]  /*14e80*/  R2UR UR50, R88 ;  /* 0x00000000583272ca */ /* 0x000fe200000e0000 */
[----:B------:R-:W-:Y:S01]  /*14e90*/  VIADD R88, R20, 0x402 ;  /* 0x0000040214587836 */ /* 0x000fe20000000000 */
[----:B------:R-:W-:Y:S01]  /*14ea0*/  R2UR UR6, R90 ;  /* 0x000000005a0672ca */ /* 0x000fe200000e0000 */
[----:B------:R-:W-:Y:S01]  /*14eb0*/  VIADD R92, R14, 0x8 ;  /* 0x000000080e5c7836 */ /* 0x000fe20000000000 */
[----:B------:R-:W-:Y:S01]  /*14ec0*/  R2UR UR7, R91 ;  /* 0x000000005b0772ca */ /* 0x000fe200000e0000 */
[----:B------:R-:W-:Y:S01]  /*14ed0*/  VIADD R14, R20, 0x200 ;  /* 0x00000200140e7836 */ /* 0x000fe20000000000 */
[----:B------:R-:W-:Y:S01]  /*14ee0*/  R2UR UR48, R10 ;  /* 0x000000000a3072ca */ /* 0x000fe200000e0000 */
[----:B------:R-:W-:Y:S01]  /*14ef0*/  VIADD R90, R20, 0x102 ;  /* 0x00000102145a7836 */ /* 0x000fe20000000000 */
[----:B------:R0:W-:Y:S01]  /*14f00*/  BAR.SYNC.DEFER_BLOCKING R92, 0x100 ;  /* 0x0004005c0000751d */ /* 0x0001e20000010000 */
[----:B------:R-:W-:-:S02]  /*14f10*/  R2UR UR49, R11 ;  /* 0x000000000b3172ca */ /* 0x000fc400000e0000 */
[----:B------:R-:W-:Y:S01]  /*14f20*/  R2UR UR38, R14 ;  /* 0x000000000e2672ca */ /* 0x000fe200000e0000 */
[----:B------:R-:W-:Y:S01]  /*14f30*/  VIADD R14, R20, 0x2 ;  /* 0x00000002140e7836 */ /* 0x000fe20000000000 */
[----:B------:R-:W-:Y:S02]  /*14f40*/  R2UR UR46, R90 ;  /* 0x000000005a2e72ca */ /* 0x000fe400000e0000 */
[----:B------:R-:W-:Y:S01]  /*14f50*/  R2UR UR47, R91 ;  /* 0x000000005b2f72ca */ /* 0x000fe200000e0000 */
[----:B0-----:R-:W-:Y:S01]  /*14f60*/  VIADD R92, R20, 0x4 ;  /* 0x00000004145c7836 */ /* 0x001fe20000000000 */
[----:B------:R-:W-:Y:S01]  /*14f70*/  MOV R90, UR51 ;  /* 0x00000033005a7c02 */ /* 0x000fe20008000f00 */
[----:B------:R-:W-:Y:S01]  /*14f80*/  UMOV UR51, UR7 ;  /* 0x0000000700337c82 */ /* 0x000fe20008000000 */
[----:B------:R-:W-:Y:S01]  /*14f90*/  MOV R91, UR50 ;  /* 0x00000032005b7c02 */ /* 0x000fe20008000f00 */
[----:B------:R-:W-:Y:S01]  /*14fa0*/  UMOV UR50, UR6 ;  /* 0x0000000600327c82 */ /* 0x000fe20008000000 */
[----:B------:R-:W-:Y:S01]  /*14fb0*/  R2UR UR58, R88 ;  /* 0x00000000583a72ca */ /* 0x000fe200000e0000 */
[----:B------:R-:W-:Y:S01]  /*14fc0*/  VIADD R88, R20, 0x204 ;  /* 0x0000020414587836 */ /* 0x000fe20000000000 */
[----:B------:R-:W-:-:S02]  /*14fd0*/  R2UR UR9, R89 ;  /* 0x00000000590972ca */ /* 0x000fc400000e0000 */
[C---:B------:R-:W-:Y:S02]  /*14fe0*/  R2UR UR59, R89.reuse ;  /* 0x00000000593b72ca */ /* 0x040fe400000e0000 */
[----:B------:R-:W-:Y:S01]  /*14ff0*/  R2UR UR14, R88 ;  /* 0x00000000580e72ca */ /* 0x000fe200000e0000 */
[----:B------:R-:W-:Y:S01]  /*15000*/  VIADD R88, R20, 0x404 ;  /* 0x0000040414587836 */ /* 0x000fe20000000000 */
[----:B------:R-:W-:Y:S01]  /*15010*/  R2UR UR6, R92 ;  /* 0x000000005c0672ca */ /* 0x000fe200000e0000 */
[----:B------:R-:W-:Y:S01]  /*15020*/  VIADD R92, R20, 0x6 ;  /* 0x00000006145c7836 */ /* 0x000fe20000000000 */
[C---:B------:R-:W-:Y:S01]  /*15030*/  R2UR UR15, R89.reuse ;  /* 0x00000000590f72ca */ /* 0x040fe200000e0000 */
[----:B------:R-:W-:Y:S01]  /*15040*/  WARPGROUP.ARRIVE ;  /* 0x00000000000079c5 */ /* 0x000fe20000000000 */
[----:B------:R-:W-:Y:S01]  /*15050*/  R2UR UR22, R88 ;  /* 0x00000000581672ca */ /* 0x000fe200000e0000 */
[----:B------:R-:W-:Y:S01]  /*15060*/  VIADD R88, R20, 0x206 ;  /* 0x0000020614587836 */ /* 0x000fe20000000000 */
[----:B------:R-:W-:Y:S01]  /*15070*/  R2UR UR23, R89 ;  /* 0x00000000591772ca */ /* 0x000fe200000e0000 */
[----:B------:R-:W-:Y:S01]  /*15080*/  IMAD.MOV.U32 R89, RZ, RZ, 0x40000040 ;  /* 0x40000040ff597424 */ /* 0x000fe200078e00ff */
[----:B------:R-:W-:Y:S01]  /*15090*/  R2UR UR44, R10 ;  /* 0x000000000a2c72ca */ /* 0x000fe200000e0000 */
[----:B------:R-:W-:Y:S01]  /*150a0*/  QGMMA.64x32x32.F32.E4M3.E4M3 R152, gdesc[UR28], RZ, !UPT, gsb0 ;  /* 0x006000001c9879f3 */ /* 0x000fe2000c0008ff */
[----:B------:R-:W-:-:S02]  /*150b0*/  R2UR UR45, R11 ;  /* 0x000000000b2d72ca */ /* 0x000fc400000e0000 */
[C---:B------:R-:W-:Y:S02]  /*150c0*/  R2UR UR7, R93.reuse ;  /* 0x000000005d0772ca */ /* 0x040fe400000e0000 */
[----:B------:R-:W-:Y:S02]  /*150d0*/  R2UR UR26, R92 ;  /* 0x000000005c1a72ca */ /* 0x000fe400000e0000 */
[----:B------:R-:W-:Y:S02]  /*150e0*/  R2UR UR27, R93 ;  /* 0x000000005d1b72ca */ /* 0x000fe400000e0000 */
[----:B------:R-:W-:Y:S01]  /*150f0*/  MOV R219, UR47 ;  /* 0x0000002f00db7c02 */ /* 0x000fe20008000f00 */
[----:B------:R-:W-:Y:S01]  /*15100*/  UMOV UR47, UR9 ;  /* 0x00000009002f7c82 */ /* 0x000fe20008000000 */
[----:B------:R-:W-:Y:S01]  /*15110*/  MOV R223, UR46 ;  /* 0x0000002e00df7c02 */ /* 0x000fe20008000f00 */
[----:B------:R-:W-:Y:S01]  /*15120*/  UMOV UR46, UR8 ;  /* 0x00000008002e7c82 */ /* 0x000fe20008000000 */
[----:B------:R-:W-:Y:S01]  /*15130*/  R2UR UR4, R14 ;  /* 0x000000000e0472ca */ /* 0x000fe200000e0000 */
[----:B------:R-:W-:Y:S01]  /*15140*/  VIADD R14, R20, 0x302 ;  /* 0x00000302140e7836 */ /* 0x000fe20000000000 */
[----:B------:R-:W-:-:S02]  /*15150*/  R2UR UR5, R15 ;  /* 0x000000000f0572ca */ /* 0x000fc400000e0000 */
[----:B------:R-:W-:Y:S02]  /*15160*/  MOV R224, UR7 ;  /* 0x0000000700e07c02 */ /* 0x000fe40008000f00 */
[----:B------:R-:W-:Y:S02]  /*15170*/  MOV R225, UR6 ;  /* 0x0000000600e17c02 */ /* 0x000fe40008000f00 */
[----:B------:R-:W-:Y:S01]  /*15180*/  R2UR UR54, R14 ;  /* 0x000000000e3672ca */ /* 0x000fe200000e0000 */
[----:B------:R-:W-:Y:S01]  /*15190*/  VIADD R14, R20, 0x104 ;  /* 0x00000104140e7836 */ /* 0x000fe20000000000 */
[----:B------:R-:W-:Y:S02]  /*151a0*/  R2UR UR55, R15 ;  /* 0x000000000f3772ca */ /* 0x000fe400000e0000 */
[C---:B------:R-:W-:Y:S01]  /*151b0*/  R2UR UR52, R8.reuse ;  /* 0x00000000083472ca */ /* 0x040fe200000e0000 */
[----:B------:R-:W-:Y:S01]  /*151c0*/  UMOV UR6, UR4 ;  /* 0x0000000400067c82 */ /* 0x000fe20008000000 */
[----:B------:R-:W-:Y:S01]  /*151d0*/  R2UR UR4, R8 ;  /* 0x00000000080472ca */ /* 0x000fe200000e0000 */
[----:B------:R-:W-:Y:S01]  /*151e0*/  UMOV UR7, UR5 ;  /* 0x0000000500077c82 */ /* 0x000fe20008000000 */
[----:B------:R-:W-:-:S02]  /*151f0*/  R2UR UR5, R9 ;  /* 0x00000000090572ca */ /* 0x000fc400000e0000 */
[C---:B------:R-:W-:Y:S02]  /*15200*/  R2UR UR53, R9.reuse ;  /* 0x00000000093572ca */ /* 0x040fe400000e0000 */
[----:B------:R-:W-:Y:S02]  /*15210*/  R2UR UR56, R8 ;  /* 0x00000000083872ca */ /* 0x000fe400000e0000 */
[----:B------:R-:W-:Y:S02]  /*15220*/  R2UR UR57, R9 ;  /* 0x00000000093972ca */ /* 0x000fe400000e0000 */
[----:B------:R-:W-:Y:S01]  /*15230*/  R2UR UR10, R14 ;  /* 0x000000000e0a72ca */ /* 0x000fe200000e0000 */
[----:B------:R-:W-:Y:S01]  /*15240*/  VIADD R14, R20, 0x304 ;  /* 0x00000304140e7836 */ /* 0x000fe20000000000 */
[----:B------:R-:W-:Y:S02]  /*15250*/  R2UR UR11, R15 ;  /* 0x000000000f0b72ca */ /* 0x000fe400000e0000 */
        /* <DEDUP_REMOVED lines=10> */
[----:B------:R-:W-:Y:S01]  /*15300*/  R2UR UR21, R7 ;  /* 0x00000000071572ca */ /* 0x000fe200000e0000 */
[----:B------:R-:W-:Y:S02]  /*15310*/  WARPGROUP.DEPBAR.LE gsb0, 0x0 ;  /* 0x00008000000079c5 */ /* 0x000fe40000010000 */
[----:B------:R-:W-:Y:S01]  /*15320*/  WARPGROUP.ARRIVE ;  /* 0x00000000000079c5 */ /* 0x000fe20000000000 */
[----:B------:R-:W-:Y:S02]  /*15330*/  R2UR UR24, R4 ;  /* 0x00000000041872ca */ /* 0x000fe400000e0000 */
[----:B------:R-:W-:-:S02]  /*15340*/  R2UR UR25, R5 ;  /* 0x00000000051972ca */ /* 0x000fc400000e0000 */
[----:B------:R-:W-:Y:S01]  /*15350*/  R2UR UR30, R14 ;  /* 0x000000000e1e72ca */ /* 0x000fe200000e0000 */
[----:B------:R-:W-:Y:S01]  /*15360*/  QGMMA.64x32x32.F32.E4M3.E4M3 R136, gdesc[UR32], RZ, !UPT, gsb0 ;  /* 0x00600000208879f3 */ /* 0x000fe2000c0008ff */
[----:B------:R-:W-:Y:S01]  /*15370*/  R2UR UR34, R88 ;  /* 0x00000000582272ca */ /* 0x000fe200000e0000 */
[C---:B------:R-:W-:Y:S01]  /*15380*/  VIADD R14, R20.reuse, 0x306 ;  /* 0x00000306140e7836 */ /* 0x040fe20000000000 */
[----:B------:R-:W-:Y:S01]  /*15390*/  R2UR UR35, R89 ;  /* 0x00000000592372ca */ /* 0x000fe200000e0000 */
[----:B------:R-:W-:Y:S01]  /*153a0*/  VIADD R20, R20, 0x406 ;  /* 0x0000040614147836 */ /* 0x000fe20000000000 */
[----:B------:R-:W-:Y:S01]  /*153b0*/  R2UR UR31, R15 ;  /* 0x000000000f1f72ca */ /* 0x000fe200000e0000 */
[----:B------:R-:W-:Y:S01]  /*153c0*/  IMAD.MOV.U32 R15, RZ, RZ, 0x40000040 ;  /* 0x40000040ff0f7424 */ /* 0x000fe200078e00ff */
[----:B------:R-:W-:Y:S02]  /*153d0*/  R2UR UR28, R4 ;  /* 0x00000000041c72ca */ /* 0x000fe400000e0000 */
[----:B------:R-:W-:-:S02]  /*153e0*/  R2UR UR29, R5 ;  /* 0x00000000051d72ca */ /* 0x000fc400000e0000 */
[----:B------:R-:W-:Y:S02]  /*153f0*/  R2UR UR32, R4 ;  /* 0x00000000042072ca */ /* 0x000fe400000e0000 */
[----:B------:R-:W-:Y:S02]  /*15400*/  R2UR UR33, R5 ;  /* 0x00000000052172ca */ /* 0x000fe400000e0000 */
[----:B------:R-:W-:Y:S02]  /*15410*/  R2UR UR42, R20 ;  /* 0x00000000142a72ca */ /* 0x000fe400000e0000 */
[----:B------:R-:W-:Y:S02]  /*15420*/  R2UR UR43, R21 ;  /* 0x00000000152b72ca */ /* 0x000fe400000e0000 */
[----:B------:R-:W-:Y:S02]  /*15430*/  R2UR UR40, R4 ;  /* 0x00000000042872ca */ /* 0x000fe400000e0000 */
[----:B------:R-:W-:Y:S01]  /*15440*/  R2UR UR41, R5 ;  /* 0x00000000052972ca */ /* 0x000fe200000e0000 */
[----:B------:R-:W-:-:S02]  /*15450*/  WARPGROUP.DEPBAR.LE gsb0, 0x0 ;  /* 0x00008000000079c5 */ /* 0x000fc40000010000 */
        /* <DEDUP_REMOVED lines=73> */
.L_x_9228:
[----:B------:R-:W-:Y:S01]  /*158f0*/  SHF.L.U32 R14, R192, 0x1f, RZ ;  /* 0x0000001fc00e7819 */ /* 0x000fe200000006ff */
[----:B------:R-:W-:-:S04]  /*15900*/  IMAD R15, R190, 0x8, R17 ;  /* 0x00000008be0f7824 */ /* 0x000fc800078e0211 */
[----:B------:R0:W1:Y:S01]  /*15910*/  SYNCS.PHASECHK.TRANS64.TRYWAIT P1, [R15+URZ+0x22850], R14 ;  /* 0x0228500e0f0075a7 */ /* 0x000062000802017f */
[----:B------:R-:W-:Y:S05]  /*15920*/  @!P0 BRA `(.L_x_9229) ;  /* 0x0000000000048947 */ /* 0x000fea0003800000 */
[----:B------:R-:W-:Y:S01]  /*15930*/  BPT.TRAP 0x1 ;  /* 0x000000040000795c */ /* 0x000fe20000300000 */
.L_x_9229:
[----:B-1----:R-:W-:Y:S05]  /*15940*/  @P1 BRA `(.L_x_9227) ;  /* 0x0000000000081947 */ /* 0x002fea0003800000 */
[----:B------:R-:W1:Y:S02]  /*15950*/  SYNCS.PHASECHK.TRANS64.TRYWAIT P1, [R15+URZ+0x22850], R14 ;  /* 0x0228500e0f0075a7 */ /* 0x000e64000802017f */
[----:B-1----:R-:W-:Y:S05]  /*15960*/  @!P1 BRA `(.L_x_9230) ;  /* 0x000001cc003c9947 */ /* 0x002fea0003800000 */
.L_x_9227:
        /* <DEDUP_REMOVED lines=26> */
[----:B------:R-:W-:Y:S02]  /*15b10*/  IMAD.MOV.U32 R21, RZ, RZ, -0x3ffffff0 ;  /* 0xc0000010ff157424 */ /* 0x000fe400078e00ff */
[----:B------:R-:W-:Y:S01]  /*15b20*/  VIADD R14, R14, 0x400 ;  /* 0x000004000e0e7836 */ /* 0x000fe20000000000 */
[----:B------:R-:W-:Y:S02]  /*15b30*/  WARPGROUP.DEPBAR.LE gsb0, 0x0 ;  /* 0x00008000000079c5 */ /* 0x000fe40000010000 */
[----:B------:R-:W-:-:S07]  /*15b40*/  WARPGROUP.ARRIVE ;  /* 0x00000000000079c5 */ /* 0x000fce0000000000 */
        /* <DEDUP_REMOVED lines=16> */
.L_x_9231:
[----:B0-----:R-:W0:Y:S01]  /*15c50*/  LDC R14, c[0x0][0x448] ;  /* 0x00011200ff0e7b82 */ /* 0x001e220000000800 */
[----:B------:R-:W1:Y:S01]  /*15c60*/  S2R R192, SR_CgaCtaId ;  /* 0x0000000000c07919 */ /* 0x000e620000008800 */
        /* <DEDUP_REMOVED lines=23> */
[----:B------:R-:W-:-:S02]  /*15de0*/  IMAD.IADD R14, R208, 0x1, R202 ;  /* 0x00000001d00e7824 */ /* 0x000fc400078e02ca */
        /* <DEDUP_REMOVED lines=19> */
[----:B------:R-:W2:Y:S01]  /*15f20*/  @P1 LDC R20, c[0x0][0x450] ;  /* 0x00011400ff141b82 */ /* 0x000ea20000000800 */
        /* <DEDUP_REMOVED lines=12> */
[----:B------:R-:W-:Y:S01]  /*15ff0*/  R2UR UR4, R204 ;  /* 0x00000000cc0472ca */ /* 0x000fe200000e0000 */
[----:B------:R-:W3:Y:S01]  /*16000*/  MUFU.TANH R21, R21 ;  /* 0x0000001500157308 */ /* 0x000ee20000002400 */
[----:B------:R-:W-:Y:S01]  /*16010*/  ULDC UR5, c[0x0][0x9e0] ;  /* 0x0002780000057ab9 */ /* 0x000fe20000000800 */
[----:B0-----:R-:W-:-:S06]  /*16020*/  @P1 IMAD.HI.U32 R15, R14, R15, RZ ;  /* 0x0000000f0e0f1227 */ /* 0x001fcc00078e00ff */
[----:B------:R-:W0:Y:S01]  /*16030*/  MUFU.TANH R154, R154 ;  /* 0x0000009a009a7308 */ /* 0x000e220000002400 */
[----:B--2---:R-:W-:Y:S01]  /*16040*/  @P1 SHF.R.U32.HI R14, RZ, R20, R15 ;  /* 0x00000014ff0e1219 */ /* 0x004fe2000001160f */
        /* <DEDUP_REMOVED lines=20> */
[----:B------:R-:W-:-:S02]  /*16190*/  IMAD R88, R217, 0x8, R17 ;  /* 0x00000008d9587824 */ /* 0x000fc400078e0211 */
[C---:B------:R-:W-:Y:S01]  /*161a0*/  FMUL.FTZ R155, R2.reuse, R158 ;  /* 0x0000009e029b7220 */ /* 0x040fe20000410000 */
[C---:B------:R-:W-:Y:S01]  /*161b0*/  FMUL.FTZ R158, R2.reuse, R161 ;  /* 0x000000a1029e7220 */ /* 0x040fe20000410000 */
[C---:B------:R-:W-:Y:S01]  /*161c0*/  FMUL.FTZ R161, R2.reuse, R164 ;  /* 0x000000a402a17220 */ /* 0x040fe20000410000 */
[----:B------:R-:W2:Y:S01]  /*161d0*/  SHFL.IDX PT, R173, R14, RZ, 0x1c1f ;  /* 0x001c1fff0ead7589 */ /* 0x000ea200000e0000 */
[----:B------:R-:W-:Y:S01]  /*161e0*/  FMUL.FTZ R164, R2, R167 ;  /* 0x000000a702a47220 */ /* 0x000fe20000410000 */
[----:B------:R-:W-:Y:S02]  /*161f0*/  VIADD R88, R88, 0x22840 ;  /* 0x0002284058587836 */ /* 0x000fe40000000000 */
[C---:B------:R-:W-:Y:S01]  /*16200*/  FMUL.FTZ R167, R2.reuse, R92 ;  /* 0x0000005c02a77220 */ /* 0x040fe20000410000 */
[C---:B------:R-:W-:Y:S01]  /*16210*/  FMUL.FTZ R92, R2.reuse, R94 ;  /* 0x0000005e025c7220 */ /* 0x040fe20000410000 */
[C---:B------:R-:W-:Y:S01]  /*16220*/  FMUL.FTZ R94, R2.reuse, R98 ;  /* 0x00000062025e7220 */ /* 0x040fe20000410000 */
[----:B------:R-:W-:Y:S01]  /*16230*/  FMUL.FTZ R98, R2, R102 ;  /* 0x0000006602627220 */ /* 0x000fe20000410000 */
[----:B-1----:R-:W-:Y:S01]  /*16240*/  PRMT R88, R192, 0x654, R88 ;  /* 0x00000654c0587816 */ /* 0x002fe20000000058 */
[----:B------:R-:W-:Y:S01]  /*16250*/  IMAD R102, R0, -0xa0, RZ ;  /* 0xffffff6000667824 */ /* 0x000fe200078e02ff */
[----:B------:R-:W-:Y:S01]  /*16260*/  LOP3.LUT P1, RZ, R22, 0x8, RZ, 0xc0, !PT ;  /* 0x0000000816ff7812 */ /* 0x000fe2000782c0ff */
[----:B------:R-:W1:Y:S01]  /*16270*/  MUFU.TANH R15, R15 ;  /* 0x0000000f000f7308 */ /* 0x000e620000002400 */
[----:B------:R4:W-:Y:S01]  /*16280*/  SYNCS.ARRIVE.TRANS64.RED.A1T0 RZ, [R88+URZ], RZ ;  /* 0x000000ff58ff79a7 */ /* 0x0009e2000810043f */
[----:B------:R-:W-:-:S06]  /*16290*/  IMAD.IADD R99, R102, 0x1, -R200 ;  /* 0x0000000166637824 */ /* 0x000fcc00078e0ac8 */
[----:B------:R-:W0:Y:S01]  /*162a0*/  MUFU.TANH R20, R20 ;  /* 0x0000001400147308 */ /* 0x000e220000002400 */
[----:B----4-:R-:W-:-:S04]  /*162b0*/  IADD3 R88, -R200, 0x1, R102 ;  /* 0x00000001c8587810 */ /* 0x010fc80007ffe166 */
[----:B------:R-:W-:-:S03]  /*162c0*/  IADD3 R88, -R197, R88, R199 ;  /* 0x00000058c5587210 */ /* 0x000fc60007ffe1c7 */
[----:B------:R-:W4:Y:S02]  /*162d0*/  MUFU.TANH R152, R152 ;  /* 0x0000009800987308 */ /* 0x000f240000002400 */
[C---:B------:R-:W-:Y:S02]  /*162e0*/  VIADD R103, R88.reuse, UR5 ;  /* 0x0000000558677c36 */ /* 0x040fe40008000000 */
[----:B------:R-:W-:Y:S02]  /*162f0*/  VIADD R170, R88, UR4 ;  /* 0x0000000458aa7c36 */ /* 0x000fe40008000000 */
[--C-:B--2---:R-:W-:Y:S02]  /*16300*/  IMAD.IADD R171, R103, 0x1, R173.reuse ;  /* 0x0000000167ab7824 */ /* 0x104fe400078e02ad */
[----:B------:R-:W2:Y:S01]  /*16310*/  MUFU.TANH R153, R153 ;  /* 0x0000009900997308 */ /* 0x000ea20000002400 */
[----:B------:R-:W-:-:S07]  /*16320*/  IMAD.IADD R172, R170, 0x1, R173 ;  /* 0x00000001aaac7824 */ /* 0x000fce00078e02ad */
        /* <DEDUP_REMOVED lines=88> */
.L_x_9234:
[----:B------:R-:W-:Y:S02]  /*168b0*/  ULDC UR4, c[0x0][0x9e4] ;  /* 0x0002790000047ab9 */ /* 0x000fe40000000800 */
[----:B------:R-:W-:-:S05]  /*168c0*/  IMAD.U32 R174, RZ, RZ, UR4 ;  /* 0x00000004ffae7e24 */ /* 0x000fca000f8e00ff */
[----:B------:R-:W-:-:S13]  /*168d0*/  ISETP.NE.AND P1, PT, R174, 0x1, PT ;  /* 0x00000001ae00780c */ /* 0x000fda0003f25270 */
[----:B------:R-:W1:Y:S02]  /*168e0*/  @P1 LDC.64 R88, c[0x0][0x9e8] ;  /* 0x00027a00ff581b82 */ /* 0x000e640000000a00 */
[----:B-1----:R-:W-:-:S05]  /*168f0*/  @P1 IMAD.HI.U32 R88, R173, R88, RZ ;  /* 0x00000058ad581227 */ /* 0x002fca00078e00ff */
[----:B------:R-:W-:-:S07]  /*16900*/  @P1 SHF.R.U32.HI R173, RZ, R89, R88 ;  /* 0x00000059ffad1219 */ /* 0x000fce0000011658 */
.L_x_9235:
[----:B------:R-:W-:Y:S05]  /*16910*/  BSYNC B0 ;  /* 0x0000000000007941 */ /* 0x000fea0003800000 */
.L_x_9233:
[----:B------:R-:W-:-:S05]  /*16920*/  IMAD R173, R173, R174, R99 ;  /* 0x000000aeadad7224 */ /* 0x000fca00078e0263 */
[----:B------:R-:W-:Y:S02]  /*16930*/  VIADDMNMX R171, R173, R174, R171, PT ;  /* 0x000000aeadab7246 */ /* 0x000fe400038001ab */
[----:B------:R-:W-:-:S07]  /*16940*/  VIMNMX R172, R172, R173, !PT ;  /* 0x000000adacac7248 */ /* 0x000fce0007fe0100 */
.L_x_9232:
[C---:B------:R-:W-:Y:S01]  /*16950*/  ISETP.GE.AND P1, PT, R102.reuse, 0x2, PT ;  /* 0x000000026600780c */ /* 0x040fe20003f26270 */
[----:B------:R-:W1:Y:S01]  /*16960*/  SHFL.IDX PT, R14, R14, 0x1, 0x1c1f ;  /* 0x003c1f000e0e7f89 */ /* 0x000e6200000e0000 */
[----:B------:R-:W-:Y:S02]  /*16970*/  ISETP.GE.AND P3, PT, R102, 0x9, PT ;  /* 0x000000096600780c */ /* 0x000fe40003f66270 */
[----:B------:R-:W-:Y:S02]  /*16980*/  ISETP.GT.AND P2, PT, R172, 0x1, !P1 ;  /* 0x00000001ac00780c */ /* 0x000fe40004f44270 */
[----:B------:R-:W-:Y:S02]  /*16990*/  LOP3.LUT R16, R16, 0xfffffffd, RZ, 0xc0, !PT ;  /* 0xfffffffd10107812 */ /* 0x000fe400078ec0ff */
[----:B------:R-:W-:Y:S02]  /*169a0*/  ISETP.LT.OR P2, PT, R171, 0x2, P2 ;  /* 0x00000002ab00780c */ /* 0x000fe40001741670 */
[----:B------:R-:W-:-:S02]  /*169b0*/  LOP3.LUT R22, R22, 0xfffffffd, RZ, 0xc0, !PT ;  /* 0xfffffffd16167812 */ /* 0x000fc400078ec0ff */
[----:B0-----:R-:W-:Y:S02]  /*169c0*/  FSEL R20, R20, -INF , !P2 ;  /* 0xff80000014147808 */ /* 0x001fe40005000000 */
[----:B------:R-:W-:Y:S02]  /*169d0*/  ISETP.GT.AND P2, PT, R172, 0x8, !P3 ;  /* 0x00000008ac00780c */ /* 0x000fe40005f44270 */
[----:B------:R-:W-:Y:S02]  /*169e0*/  @P3 LOP3.LUT R16, R16, 0x2, RZ, 0xfc, !PT ;  /* 0x0000000210103812 */ /* 0x000fe400078efcff */
[----:B------:R-:W-:Y:S02]  /*169f0*/  ISETP.GE.AND P3, PT, R102, 0xa, PT ;  /* 0x0000000a6600780c */ /* 0x000fe40003f66270 */
[----:B------:R-:W-:Y:S02]  /*16a00*/  ISETP.LT.OR P2, PT, R171, 0x9, P2 ;  /* 0x00000009ab00780c */ /* 0x000fe40001741670 */
[----:B------:R-:W-:-:S02]  /*16a10*/  LOP3.LUT R16, R16, 0xfffffffb, RZ, 0xc0, !PT ;  /* 0xfffffffb10107812 */ /* 0x000fc400078ec0ff */
[----:B------:R-:W-:Y:S01]  /*16a20*/  FSEL R153, R153, -INF , !P2 ;  /* 0xff80000099997808 */ /* 0x000fe20005000000 */
[--C-:B-1----:R-:W-:Y:S01]  /*16a30*/  IMAD.IADD R103, R103, 0x1, R14.reuse ;  /* 0x0000000167677824 */ /* 0x102fe200078e020e */
[----:B------:R-:W-:Y:S01]  /*16a40*/  ISETP.GT.AND P2, PT, R172, 0x9, !P3 ;  /* 0x00000009ac00780c */ /* 0x000fe20005f44270 */
[----:B------:R-:W-:-:S03]  /*16a50*/  IMAD.IADD R170, R170, 0x1, R14 ;  /* 0x00000001aaaa7824 */ /* 0x000fc600078e020e */
[----:B------:R-:W-:Y:S02]  /*16a60*/  ISETP.LT.OR P2, PT, R171, 0xa, P2 ;  /* 0x0000000aab00780c */ /* 0x000fe40001741670 */
        /* <DEDUP_REMOVED lines=19> */
[----:B------:R-:W-:Y:S02]  /*16ba0*/  @P3 LOP3.LUT R22, R22, 0x2, RZ, 0xfc, !PT ;  /* 0x0000000216163812 */ /* 0x000fe400078efcff */
[----:B------:R-:W-:Y:S02]  /*16bb0*/  ISETP.GE.AND P3, PT, R102, 0x1a, PT ;  /* 0x0000001a6600780c */ /* 0x000fe40003f66270 */
[----:B------:R-:W-:Y:S02]  /*16bc0*/  LOP3.LUT R22, R22, 0xfffffffe, RZ, 0xc0, !PT ;  /* 0xfffffffe16167812 */ /* 0x000fe400078ec0ff */
[----:B------:R-:W-:-:S04]  /*16bd0*/  ISETP.GT.AND P2, PT, R172, 0x19, !P3 ;  /* 0x00000019ac00780c */ /* 0x000fc80005f44270 */
        /* <DEDUP_REMOVED lines=187> */
[----:B------:R-:W-:-:S13]  /*17790*/  ISETP.GE.AND P6, PT, R102, 0x9a, PT ;  /* 0x0000009a6600780c */ /* 0x000fda0003fc6270 */
[----:B------:R-:W-:Y:S02]  /*177a0*/  @P6 LOP3.LUT R22, R22, 0x4, RZ, 0xfc, !PT ;  /* 0x0000000416166812 */ /* 0x000fe400078efcff */
[----:B------:R-:W-:-:S04]  /*177b0*/  ISETP.GT.AND P6, PT, R172, 0x99, !P6 ;  /* 0x00000099ac00780c */ /* 0x000fc800077c4270 */
[----:B------:R-:W-:-:S04]  /*177c0*/  ISETP.LT.OR P6, PT, R171, 0x9a, P6 ;  /* 0x0000009aab00780c */ /* 0x000fc800037c1670 */
[----:B------:R-:W-:Y:S02]  /*177d0*/  FSEL R101, R101, -INF , !P6 ;  /* 0xff80000065657808 */ /* 0x000fe40007000000 */
[----:B------:R-:W-:-:S13]  /*177e0*/  LOP3.LUT P6, RZ, R22, 0x8, RZ, 0xc0, !PT ;  /* 0x0000000816ff7812 */ /* 0x000fda00078cc0ff */
[----:B------:R-:W-:Y:S05]  /*177f0*/  @!P6 BRA `(.L_x_9236) ;  /* 0x00000000005ce947 */ /* 0x000fea0003800000 */
        /* <DEDUP_REMOVED lines=13> */
.L_x_9238:
[----:B------:R-:W-:Y:S02]  /*178d0*/  ULDC UR4, c[0x0][0x9e4] ;  /* 0x0002790000047ab9 */ /* 0x000fe40000000800 */
[----:B------:R-:W-:-:S05]  /*178e0*/  IMAD.U32 R102, RZ, RZ, UR4 ;  /* 0x00000004ff667e24 */ /* 0x000fca000f8e00ff */
[----:B------:R-:W-:-:S13]  /*178f0*/  ISETP.NE.AND P6, PT, R102, 0x1, PT ;  /* 0x000000016600780c */ /* 0x000fda0003fc5270 */
[----:B------:R-:W0:Y:S02]  /*17900*/  @P6 LDC.64 R14, c[0x0][0x9e8] ;  /* 0x00027a00ff0e6b82 */ /* 0x000e240000000a00 */
[----:B0-----:R-:W-:-:S05]  /*17910*/  @P6 IMAD.HI.U32 R14, R89, R14, RZ ;  /* 0x0000000e590e6227 */ /* 0x001fca00078e00ff */
[----:B------:R-:W-:-:S07]  /*17920*/  @P6 SHF.R.U32.HI R89, RZ, R15, R14 ;  /* 0x0000000fff596219 */ /* 0x000fce000001160e */
.L_x_9239:
[----:B------:R-:W-:Y:S05]  /*17930*/  BSYNC B0 ;  /* 0x0000000000007941 */ /* 0x000fea0003800000 */
.L_x_9237:
[----:B------:R-:W-:-:S05]  /*17940*/  IMAD R89, R89, R102, R99 ;  /* 0x0000006659597224 */ /* 0x000fca00078e0263 */
[----:B------:R-:W-:Y:S02]  /*17950*/  VIADDMNMX R103, R89, R102, R103, PT ;  /* 0x0000006659677246 */ /* 0x000fe40003800167 */
[----:B------:R-:W-:-:S07]  /*17960*/  VIMNMX R170, R170, R89, !PT ;  /* 0x00000059aaaa7248 */ /* 0x000fce0007fe0100 */
.L_x_9236:
[----:B------:R-:W-:Y:S02]  /*17970*/  ISETP.GT.AND P1, PT, R170, 0x1, !P1 ;  /* 0x00000001aa00780c */ /* 0x000fe40004f24270 */
[----:B------:R-:W-:Y:S02]  /*17980*/  LOP3.LUT P6, RZ, R16, 0x8000000, RZ, 0xc0, !PT ;  /* 0x0800000010ff7812 */ /* 0x000fe400078cc0ff */
[----:B------:R-:W-:Y:S02]  /*17990*/  ISETP.LT.OR P1, PT, R103, 0x2, P1 ;  /* 0x000000026700780c */ /* 0x000fe40000f21670 */
[----:B------:R-:W-:Y:S02]  /*179a0*/  ISETP.GT.AND P2, PT, R170, 0x89, !P2 ;  /* 0x00000089aa00780c */ /* 0x000fe40005744270 */
[----:B------:R-:W-:Y:S02]  /*179b0*/  FSEL R15, R152, -INF , !P1 ;  /* 0xff800000980f7808 */ /* 0x000fe40004800000 */
[----:B------:R-:W-:-:S02]  /*179c0*/  LOP3.LUT P1, RZ, R16, 0x2, RZ, 0xc0, !PT ;  /* 0x0000000210ff7812 */ /* 0x000fc4000782c0ff */
[----:B------:R-:W-:Y:S02]  /*179d0*/  ISETP.LT.OR P2, PT, R103, 0x8a, P2 ;  /* 0x0000008a6700780c */ /* 0x000fe40001741670 */
[C---:B------:R-:W-:Y:S02]  /*179e0*/  ISETP.GT.AND P1, PT, R170.reuse, 0x8, !P1 ;  /* 0x00000008aa00780c */ /* 0x040fe40004f24270 */
[----:B------:R-:W-:Y:S02]  /*179f0*/  FSEL R93, R93, -INF , !P2 ;  /* 0xff8000005d5d7808 */ /* 0x000fe40005000000 */
[----:B------:R-:W-:Y:S02]  /*17a00*/  ISETP.LT.OR P1, PT, R103, 0x9, P1 ;  /* 0x000000096700780c */ /* 0x000fe40000f21670 */
[----:B------:R-:W-:Y:S02]  /*17a10*/  ISETP.GT.AND P3, PT, R170, 0x90, !P3 ;  /* 0x00000090aa00780c */ /* 0x000fe40005f64270 */
[----:B------:R-:W-:-:S02]  /*17a20*/  FSEL R155, R155, -INF , !P1 ;  /* 0xff8000009b9b7808 */ /* 0x000fc40004800000 */
[----:B------:R-:W-:Y:S02]  /*17a30*/  LOP3.LUT P1, RZ, R16, 0x4, RZ, 0xc0, !PT ;  /* 0x0000000410ff7812 */ /* 0x000fe4000782c0ff */
[C---:B------:R-:W-:Y:S02]  /*17a40*/  ISETP.GT.AND P4, PT, R170.reuse, 0x91, !P4 ;  /* 0x00000091aa00780c */ /* 0x040fe40006784270 */
[C---:B------:R-:W-:Y:S02]  /*17a50*/  ISETP.GT.AND P1, PT, R170.reuse, 0x9, !P1 ;  /* 0x00000009aa00780c */ /* 0x040fe40004f24270 */
[----:B------:R-:W-:Y:S02]  /*17a60*/  ISETP.GT.AND P5, PT, R170, 0x98, !P5 ;  /* 0x00000098aa00780c */ /* 0x000fe40006fa4270 */
[C---:B------:R-:W-:Y:S02]  /*17a70*/  ISETP.LT.OR P1, PT, R103.reuse, 0xa, P1 ;  /* 0x0000000a6700780c */ /* 0x040fe40000f21670 */
[----:B------:R-:W-:-:S02]  /*17a80*/  ISETP.LT.OR P3, PT, R103, 0x91, P3 ;  /* 0x000000916700780c */ /* 0x000fc40001f61670 */
[----:B------:R-:W-:Y:S02]  /*17a90*/  FSEL R89, R156, -INF , !P1 ;  /* 0xff8000009c597808 */ /* 0x000fe40004800000 */
[----:B------:R-:W-:Y:S02]  /*17aa0*/  LOP3.LUT P1, RZ, R16, 0x8, RZ, 0xc0, !PT ;  /* 0x0000000810ff7812 */ /* 0x000fe4000782c0ff */
[C---:B------:R-:W-:Y:S02]  /*17ab0*/  ISETP.LT.OR P4, PT, R103.reuse, 0x92, P4 ;  /* 0x000000926700780c */ /* 0x040fe40002781670 */
[----:B------:R-:W-:Y:S02]  /*17ac0*/  ISETP.GT.AND P1, PT, R170, 0x10, !P1 ;  /* 0x00000010aa00780c */ /* 0x000fe40004f24270 */
[C---:B------:R-:W-:Y:S02]  /*17ad0*/  ISETP.LT.OR P5, PT, R103.reuse, 0x99, P5 ;  /* 0x000000996700780c */ /* 0x040fe40002fa1670 */
[----:B------:R-:W-:-:S02]  /*17ae0*/  ISETP.LT.OR P1, PT, R103, 0x11, P1 ;  /* 0x000000116700780c */ /* 0x000fc40000f21670 */
[----:B------:R-:W-:Y:S02]  /*17af0*/  FSEL R94, R94, -INF , !P3 ;  /* 0xff8000005e5e7808 */ /* 0x000fe40005800000 */
[----:B------:R-:W-:Y:S02]  /*17b00*/  FSEL R159, R159, -INF , !P1 ;  /* 0xff8000009f9f7808 */ /* 0x000fe40004800000 */
[----:B------:R-:W-:Y:S02]  /*17b10*/  LOP3.LUT P1, RZ, R16, 0x10, RZ, 0xc0, !PT ;  /* 0x0000001010ff7812 */ /* 0x000fe4000782c0ff */
[----:B------:R-:W-:Y:S02]  /*17b20*/  FSEL R95, R95, -INF , !P4 ;  /* 0xff8000005f5f7808 */ /* 0x000fe40006000000 */
        /* <DEDUP_REMOVED lines=115> */
[----:B------:R-:W-:Y:S02]  /*18260*/  FMNMX.FTZ R91, R88, R221, !PT ;  /* 0x000000dd585b7209 */ /* 0x000fe40007810000 */
[----:B------:R-:W-:Y:S02]  /*18270*/  ISETP.GT.AND P1, PT, R170, 0x88, !P6 ;  /* 0x00000088aa00780c */ /* 0x000fe40007724270 */
[----:B------:R-:W-:Y:S02]  /*18280*/  FMNMX.FTZ R14, R20, R91, !PT ;  /* 0x0000005b140e7209 */ /* 0x000fe40007810000 */
[----:B------:R-:W-:Y:S02]  /*18290*/  ISETP.LT.OR P1, PT, R103, 0x89, P1 ;  /* 0x000000896700780c */ /* 0x000fe40000f21670 */
[----:B------:R-:W-:-:S02]  /*182a0*/  FMNMX.FTZ R91, R153, R14, !PT ;  /* 0x0000000e995b7209 */ /* 0x000fc40007810000 */
[----:B------:R-:W-:Y:S02]  /*182b0*/  FSEL R92, R92, -INF , !P1 ;  /* 0xff8000005c5c7808 */ /* 0x000fe40004800000 */
[----:B------:R-:W-:Y:S02]  /*182c0*/  FMNMX.FTZ R14, R154, R91, !PT ;  /* 0x0000005b9a0e7209 */ /* 0x000fe40007810000 */
[----:B------:R-:W-:Y:S02]  /*182d0*/  LOP3.LUT P1, RZ, R16, 0x1, RZ, 0xc0, !PT ;  /* 0x0000000110ff7812 */ /* 0x000fe4000782c0ff */
[----:B------:R-:W-:Y:S02]  /*182e0*/  FMNMX.FTZ R91, R157, R14, !PT ;  /* 0x0000000e9d5b7209 */ /* 0x000fe40007810000 */
[----:B------:R-:W-:Y:S02]  /*182f0*/  ISETP.GT.AND P1, PT, R170, RZ, !P1 ;  /* 0x000000ffaa00720c */ /* 0x000fe40004f24270 */
[----:B------:R-:W-:-:S02]  /*18300*/  FMNMX.FTZ R14, R158, R91, !PT ;  /* 0x0000005b9e0e7209 */ /* 0x000fc40007810000 */
[----:B------:R-:W-:Y:S02]  /*18310*/  ISETP.LT.OR P1, PT, R103, 0x1, P1 ;  /* 0x000000016700780c */ /* 0x000fe40000f21670 */
[----:B------:R-:W-:Y:S02]  /*18320*/  FMNMX.FTZ R91, R161, R14, !PT ;  /* 0x0000000ea15b7209 */ /* 0x000fe40007810000 */
[----:B------:R-:W-:Y:S02]  /*18330*/  FSEL R21, R21, -INF , !P1 ;  /* 0xff80000015157808 */ /* 0x000fe40004800000 */
[----:B------:R-:W-:Y:S02]  /*18340*/  FMNMX.FTZ R91, R162, R91, !PT ;  /* 0x0000005ba25b7209 */ /* 0x000fe40007810000 */
[----:B------:R-:W-:Y:S02]  /*18350*/  FMNMX.FTZ R122, R21, R220, !PT ;  /* 0x000000dc157a7209 */ /* 0x000fe40007810000 */
[----:B------:R-:W-:-:S02]  /*18360*/  FMNMX.FTZ R14, R136, R91, !PT ;  /* 0x0000005b880e7209 */ /* 0x000fc40007810000 */
[----:B------:R-:W-:Y:S02]  /*18370*/  FMNMX.FTZ R122, R15, R122, !PT ;  /* 0x0000007a0f7a7209 */ /* 0x000fe40007810000 */
[----:B------:R-:W-:Y:S02]  /*18380*/  FMNMX.FTZ R91, R137, R14, !PT ;  /* 0x0000000e895b7209 */ /* 0x000fe40007810000 */
[----:B------:R-:W-:Y:S02]  /*18390*/  FMNMX.FTZ R126, R155, R122, !PT ;  /* 0x0000007a9b7e7209 */ /* 0x000fe40007810000 */
[----:B------:R-:W-:Y:S02]  /*183a0*/  FMNMX.FTZ R14, R140, R91, !PT ;  /* 0x0000005b8c0e7209 */ /* 0x000fe40007810000 */
[----:B------:R-:W-:Y:S02]  /*183b0*/  FMNMX.FTZ R126, R89, R126, !PT ;  /* 0x0000007e597e7209 */ /* 0x000fe40007810000 */
[----:B------:R-:W-:-:S02]  /*183c0*/  FMNMX.FTZ R91, R141, R14, !PT ;  /* 0x0000000e8d5b7209 */ /* 0x000fc40007810000 */
[----:B------:R-:W-:Y:S02]  /*183d0*/  FMNMX.FTZ R130, R159, R126, !PT ;  /* 0x0000007e9f827209 */ /* 0x000fe40007810000 */
[----:B------:R-:W-:Y:S02]  /*183e0*/  FMNMX.FTZ R14, R144, R91, !PT ;  /* 0x0000005b900e7209 */ /* 0x000fe40007810000 */
[----:B------:R-:W-:Y:S02]  /*183f0*/  LOP3.LUT P6, RZ, R22, 0x4, RZ, 0xc0, !PT ;  /* 0x0000000416ff7812 */ /* 0x000fe400078cc0ff */
[----:B------:R-:W-:Y:S02]  /*18400*/  FMNMX.FTZ R14, R145, R14, !PT ;  /* 0x0000000e910e7209 */ /* 0x000fe40007810000 */
[----:B------:R-:W-:Y:S02]  /*18410*/  FMNMX.FTZ R130, R99, R130, !PT ;  /* 0x0000008263827209 */ /* 0x000fe40007810000 */
[----:B------:R-:W-:-:S02]  /*18420*/  FMNMX.FTZ R91, R165, R14, !PT ;  /* 0x0000000ea55b7209 */ /* 0x000fc40007810000 */
[----:B------:R-:W-:Y:S02]  /*18430*/  ISETP.GT.AND P2, PT, R170, 0x99, !P6 ;  /* 0x00000099aa00780c */ /* 0x000fe40007744270 */
[----:B------:R-:W-:Y:S02]  /*18440*/  FMNMX.FTZ R91, R166, R91, !PT ;  /* 0x0000005ba65b7209 */ /* 0x000fe40007810000 */
[----:B------:R-:W-:Y:S02]  /*18450*/  FMNMX.FTZ R130, R163, R130, !PT ;  /* 0x00000082a3827209 */ /* 0x000fe40007810000 */
[----:B------:R-:W-:Y:S02]  /*18460*/  FMNMX.FTZ R14, R150, R91, !PT ;  /* 0x0000005b960e7209 */ /* 0x000fe40007810000 */
[----:B------:R-:W-:Y:S02]  /*18470*/  ISETP.LT.OR P2, PT, R103, 0x9a, P2 ;  /* 0x0000009a6700780c */ /* 0x000fe40001741670 */
[----:B------:R-:W-:-:S02]  /*18480*/  FMNMX.FTZ R91, R151, R14, !PT ;  /* 0x0000000e975b7209 */ /* 0x000fc40007810000 */
[----:B------:R-:W-:Y:S02]  /*18490*/  FMNMX.FTZ R130, R171, R130, !PT ;  /* 0x00000082ab827209 */ /* 0x000fe40007810000 */
[----:B------:R-:W-:Y:S02]  /*184a0*/  FMNMX.FTZ R14, R124, R91, !PT ;  /* 0x0000005b7c0e7209 */ /* 0x000fe40007810000 */
        /* <DEDUP_REMOVED lines=22> */
[----:B------:R-:W0:Y:S03]  /*18610*/  LDC R14, c[0x0][0x988] ;  /* 0x00026200ff0e7b82 */ /* 0x000e260000000800 */
[----:B------:R-:W1:Y:S02]  /*18620*/  SHFL.BFLY PT, R91, R106, 0x2, 0x1f ;  /* 0x0c401f006a5b7f89 */ /* 0x000e6400000e0000 */
[----:B-1----:R-:W-:-:S05]  /*18630*/  FMNMX.FTZ R110, R106, R91, !PT ;  /* 0x0000005b6a6e7209 */ /* 0x002fca0007810000 */
[----:B------:R-:W1:Y:S02]  /*18640*/  SHFL.BFLY PT, R91, R110, 0x1, 0x1f ;  /* 0x0c201f006e5b7f89 */ /* 0x000e6400000e0000 */
[----:B-1----:R-:W-:-:S04]  /*18650*/  FMNMX.FTZ R91, R110, R91, !PT ;  /* 0x0000005b6e5b7209 */ /* 0x002fc80007810000 */
[C---:B------:R-:W-:Y:S01]  /*18660*/  FSETP.NEU.FTZ.AND P1, PT, R91.reuse, -INF , PT ;  /* 0xff8000005b00780b */ /* 0x040fe20003f3d000 */
[----:B0-----:R-:W-:-:S05]  /*18670*/  FFMA.FTZ R104, R91, R14, -8 ;  /* 0xc10000005b687423 */ /* 0x001fca000001000e */
[----:B------:R-:W-:-:S05]  /*18680*/  FSEL R104, R104, RZ, P1 ;  /* 0x000000ff68687208 */ /* 0x000fca0000800000 */
[-CC-:B------:R-:W-:Y:S01]  /*18690*/  FFMA.FTZ R103, R136, R14.reuse, -R104.reuse ;  /* 0x0000000e88677223 */ /* 0x180fe20000010868 */
[----:B------:R-:W-:-:S01]  /*186a0*/  FFMA.FTZ R136, R137, R14, -R104 ;  /* 0x0000000e89887223 */ /* 0x000fc20000010868 */
[-CC-:B------:R-:W-:Y:S01]  /*186b0*/  FFMA.FTZ R140, R140, R14.reuse, -R104.reuse ;  /* 0x0000000e8c8c7223 */ /* 0x180fe20000010868 */
[----:B------:R-:W-:-:S01]  /*186c0*/  FFMA.FTZ R165, R165, R14, -R104 ;  /* 0x0000000ea5a57223 */ /* 0x000fc20000010868 */
[-CC-:B------:R-:W-:Y:S01]  /*186d0*/  FFMA.FTZ R144, R144, R14.reuse, -R104.reuse ;  /* 0x0000000e90907223 */ /* 0x180fe20000010868 */
[----:B------:R0:W-:Y:S01]  /*186e0*/  MUFU.EX2 R122, R136 ;  /* 0x00000088007a7308 */ /* 0x0001e20000000800 */
        /* <DEDUP_REMOVED lines=8> */
[----:B0-----:R-:W-:Y:S01]  /*18770*/  FMNMX.FTZ R136, R173, R130, !PT ;  /* 0x00000082ad887209 */ /* 0x001fe20007810000 */
        /* <DEDUP_REMOVED lines=17> */
[----:B------:R0:W-:Y:S01]  /*18890*/  MUFU.EX2 R136, R165 ;  /* 0x000000a500887308 */ /* 0x0001e20000000800 */
[----:B------:R-:W-:-:S01]  /*188a0*/  FFMA.FTZ R133, R133, R14, -R104 ;  /* 0x0000000e85857223 */ /* 0x000fc20000010868 */
[----:B------:R-:W-:Y:S01]  /*188b0*/  FMNMX.FTZ R138, R147, R138, !PT ;  /* 0x0000008a938a7209 */ /* 0x000fe20007810000 */
[----:B------:R-:W-:-:S01]  /*188c0*/  FFMA.FTZ R134, R134, R14, -R104 ;  /* 0x0000000e86867223 */ /* 0x000fc20000010868 */
[-CC-:B------:R-:W-:Y:S01]  /*188d0*/  FFMA.FTZ R135, R135, R14.reuse, -R104.reuse ;  /* 0x0000000e87877223 */ /* 0x180fe20000010868 */
        /* <DEDUP_REMOVED lines=29> */
[----:B0-----:R-:W-:-:S04]  /*18ab0*/  FMNMX.FTZ R165, R111, R140, !PT ;  /* 0x0000008c6fa57209 */ /* 0x001fc80007810000 */
        /* <DEDUP_REMOVED lines=10> */
[----:B------:R-:W-:Y:S01]  /*18b60*/  MUFU.EX2 R103, R103 ;  /* 0x0000006700677308 */ /* 0x000fe20000000800 */
[----:B------:R-:W-:Y:S02]  /*18b70*/  FSEL R165, R98, -INF , !P5 ;  /* 0xff80000062a57808 */ /* 0x000fe40006800000 */
[----:B------:R-:W-:-:S04]  /*18b80*/  FMNMX.FTZ R108, R95, R108, !PT ;  /* 0x0000006c5f6c7209 */ /* 0x000fc80007810000 */
[----:B------:R-:W-:Y:S01]  /*18b90*/  FMNMX.FTZ R108, R165, R108, !PT ;  /* 0x0000006ca56c7209 */ /* 0x000fe20007810000 */
[----:B------:R0:W-:Y:S03]  /*18ba0*/  MUFU.EX2 R98, R144 ;  /* 0x0000009000627308 */ /* 0x0001e60000000800 */
[----:B------:R-:W-:Y:S01]  /*18bb0*/  FMNMX.FTZ R140, R100, R108, !PT ;  /* 0x0000006c648c7209 */ /* 0x000fe20007810000 */
[-CC-:B------:R-:W-:Y:S01]  /*18bc0*/  FFMA.FTZ R108, R112, R14.reuse, -R104.reuse ;  /* 0x0000000e706c7223 */ /* 0x180fe20000010868 */
[----:B------:R-:W-:-:S01]  /*18bd0*/  FFMA.FTZ R112, R116, R14, -R104 ;  /* 0x0000000e74707223 */ /* 0x000fc20000010868 */
[-CC-:B------:R-:W-:Y:S01]  /*18be0*/  FFMA.FTZ R116, R118, R14.reuse, -R104.reuse ;  /* 0x0000000e76747223 */ /* 0x180fe20000010868 */
[----:B------:R-:W-:-:S01]  /*18bf0*/  FFMA.FTZ R118, R167, R14, -R104 ;  /* 0x0000000ea7767223 */ /* 0x000fc20000010868 */
[----:B------:R-:W1:Y:S01]  /*18c00*/  SHFL.BFLY PT, R142, R140, 0x2, 0x1f ;  /* 0x0c401f008c8e7f89 */ /* 0x000e6200000e0000 */
[----:B------:R-:W-:-:S01]  /*18c10*/  FFMA.FTZ R167, R168, R14, -R104 ;  /* 0x0000000ea8a77223 */ /* 0x000fc20000010868 */
[----:B------:R-:W-:Y:S08]  /*18c20*/  MUFU.EX2 R137, R137 ;  /* 0x0000008900897308 */ /* 0x000ff00000000800 */
[----:B------:R-:W-:Y:S08]  /*18c30*/  MUFU.EX2 R141, R141 ;  /* 0x0000008d008d7308 */ /* 0x000ff00000000800 */
[----:B------:R-:W-:Y:S01]  /*18c40*/  MUFU.EX2 R145, R145 ;  /* 0x0000009100917308 */ /* 0x000fe20000000800 */
[----:B-1----:R-:W-:Y:S01]  /*18c50*/  FMNMX.FTZ R142, R140, R142, !PT ;  /* 0x0000008e8c8e7209 */ /* 0x002fe20007810000 */
[----:B------:R-:W-:Y:S01]  /*18c60*/  FFMA.FTZ R140, R97, R14, -R104 ;  /* 0x0000000e618c7223 */ /* 0x000fe20000010868 */
[----:B------:R-:W-:-:S05]  /*18c70*/  FSEL R104, R91, RZ, P1 ;  /* 0x000000ff5b687208 */ /* 0x000fca0000800000 */
[----:B------:R-:W-:Y:S01]  /*18c80*/  MUFU.EX2 R151, R151 ;  /* 0x0000009700977308 */ /* 0x000fe20000000800 */
[----:B0-----:R-:W0:Y:S01]  /*18c90*/  SHFL.BFLY PT, R144, R142, 0x1, 0x1f ;  /* 0x0c201f008e907f89 */ /* 0x001e2200000e0000 */
[----:B------:R-:W-:-:S04]  /*18ca0*/  FADD.FTZ R169, -R104, R221 ;  /* 0x000000dd68a97221 */ /* 0x000fc80000010100 */
[----:B------:R-:W-:Y:S02]  /*18cb0*/  FMUL.FTZ R169, R169, R14 ;  /* 0x0000000ea9a97220 */ /* 0x000fe40000410000 */
[----:B------:R1:W-:Y:S08]  /*18cc0*/  MUFU.EX2 R104, R148 ;  /* 0x0000009400687308 */ /* 0x0003f00000000800 */
[----:B------:R-:W2:Y:S08]  /*18cd0*/  MUFU.EX2 R169, R169 ;  /* 0x000000a900a97308 */ /* 0x000eb00000000800 */
[----:B------:R-:W-:Y:S01]  /*18ce0*/  MUFU.EX2 R124, R124 ;  /* 0x0000007c007c7308 */ /* 0x000fe20000000800 */
[----:B0-----:R-:W-:-:S04]  /*18cf0*/  FMNMX.FTZ R97, R142, R144, !PT ;  /* 0x000000908e617209 */ /* 0x001fc80007810000 */
[C---:B------:R-:W-:Y:S01]  /*18d00*/  FSETP.NEU.FTZ.AND P1, PT, R97.reuse, -INF , PT ;  /* 0xff8000006100780b */ /* 0x040fe20003f3d000 */
[----:B------:R-:W-:-:S02]  /*18d10*/  FFMA.FTZ R142, R97, R14, -8 ;  /* 0xc1000000618e7423 */ /* 0x000fc4000001000e */
[----:B------:R-:W-:Y:S03]  /*18d20*/  MUFU.EX2 R125, R125 ;  /* 0x0000007d007d7308 */ /* 0x000fe60000000800 */
[----:B------:R-:W-:-:S05]  /*18d30*/  FSEL R142, R142, RZ, P1 ;  /* 0x000000ff8e8e7208 */ /* 0x000fca0000800000 */
[-CC-:B------:R-:W-:Y:S01]  /*18d40*/  FFMA.FTZ R146, R89, R14.reuse, -R142.reuse ;  /* 0x0000000e59927223 */ /* 0x180fe2000001088e */
[----:B------:R-:W-:-:S01]  /*18d50*/  FFMA.FTZ R89, R159, R14, -R142 ;  /* 0x0000000e9f597223 */ /* 0x000fc2000001088e */
[----:B------:R-:W-:Y:S01]  /*18d60*/  FSEL R159, R97, RZ, P1 ;  /* 0x000000ff619f7208 */ /* 0x000fe20000800000 */
[----:B------:R-:W-:-:S01]  /*18d70*/  FFMA.FTZ R162, R123, R14, -R142 ;  /* 0x0000000e7ba27223 */ /* 0x000fc2000001088e */
[-CC-:B------:R-:W-:Y:S01]  /*18d80*/  FFMA.FTZ R144, R21, R14.reuse, -R142.reuse ;  /* 0x0000000e15907223 */ /* 0x180fe2000001088e */
[----:B------:R-:W-:-:S01]  /*18d90*/  FFMA.FTZ R15, R15, R14, -R142 ;  /* 0x0000000e0f0f7223 */ /* 0x000fc2000001088e */
[----:B------:R-:W-:Y:S01]  /*18da0*/  FFMA.FTZ R21, R155, R14, -R142 ;  /* 0x0000000e9b157223 */ /* 0x000fe2000001088e */
[----:B------:R-:W-:-:S01]  /*18db0*/  FADD.FTZ R159, -R159, R220 ;  /* 0x000000dc9f9f7221 */ /* 0x000fc20000010100 */
[----:B------:R-:W-:Y:S01]  /*18dc0*/  MUFU.EX2 R146, R146 ;  /* 0x0000009200927308 */ /* 0x000fe20000000800 */
[----:B-1----:R-:W-:-:S01]  /*18dd0*/  FFMA.FTZ R148, R99, R14, -R142 ;  /* 0x0000000e63947223 */ /* 0x002fc2000001088e */
[-C--:B------:R-:W-:Y:S01]  /*18de0*/  FFMA.FTZ R99, R163, R14.reuse, -R142 ;  /* 0x0000000ea3637223 */ /* 0x080fe2000001088e */
[----:B------:R-:W-:Y:S01]  /*18df0*/  FMUL.FTZ R123, R159, R14 ;  /* 0x0000000e9f7b7220 */ /* 0x000fe20000410000 */
[----:B--2---:R-:W-:Y:S01]  /*18e00*/  FFMA.FTZ R159, R169, R12, R88 ;  /* 0x0000000ca99f7223 */ /* 0x004fe20000010058 */
[----:B------:R-:W-:-:S01]  /*18e10*/  FFMA.FTZ R150, R171, R14, -R142 ;  /* 0x0000000eab967223 */ /* 0x000fc2000001088e */
[-CC-:B------:R-:W-:Y:S01]  /*18e20*/  FFMA.FTZ R127, R127, R14.reuse, -R142.reuse ;  /* 0x0000000e7f7f7223 */ /* 0x180fe2000001088e */
[----:B------:R-:W-:-:S01]  /*18e30*/  FFMA.FTZ R152, R173, R14, -R142 ;  /* 0x0000000ead987223 */ /* 0x000fc2000001088e */
[----:B------:R-:W-:Y:S01]  /*18e40*/  MUFU.EX2 R144, R144 ;  /* 0x0000009000907308 */ /* 0x000fe20000000800 */
[----:B------:R-:W-:-:S01]  /*18e50*/  FADD.FTZ R159, R20, R159 ;  /* 0x0000009f149f7221 */ /* 0x000fc20000010000 */
[-CC-:B------:R-:W-:Y:S01]  /*18e60*/  FFMA.FTZ R139, R139, R14.reuse, -R142.reuse ;  /* 0x0000000e8b8b7223 */ /* 0x180fe2000001088e */
[----:B------:R-:W-:-:S01]  /*18e70*/  FFMA.FTZ R154, R175, R14, -R142 ;  /* 0x0000000eaf9a7223 */ /* 0x000fc2000001088e */
[----:B------:R-:W-:Y:S01]  /*18e80*/  FFMA.FTZ R143, R143, R14, -R142 ;  /* 0x0000000e8f8f7223 */ /* 0x000fe2000001088e */
[----:B------:R-:W-:-:S01]  /*18e90*/  FADD.FTZ R166, R106, R159 ;  /* 0x0000009f6aa67221 */ /* 0x000fc20000010000 */
        /* <DEDUP_REMOVED lines=33> */
[----:B--2---:R-:W-:-:S04]  /*190b0*/  FADD.FTZ R3, R21, R12 ;  /* 0x0000000c15037221 */ /* 0x004fc80000010000 */
[----:B------:R-:W-:-:S03]  /*190c0*/  FADD.FTZ R12, R146, R3 ;  /* 0x00000003920c7221 */ /* 0x000fc60000010000 */
[----:B------:R-:W2:Y:S01]  /*190d0*/  MUFU.EX2 R99, R99 ;  /* 0x0000006300637308 */ /* 0x000ea20000000800 */
[----:B0-----:R-:W-:-:S07]  /*190e0*/  FADD.FTZ R3, R89, R12 ;  /* 0x0000000c59037221 */ /* 0x001fce0000010000 */
[----:B------:R0:W-:Y:S01]  /*190f0*/  MUFU.EX2 R164, R127 ;  /* 0x0000007f00a47308 */ /* 0x0001e20000000800 */
[----:B-1----:R-:W-:-:S07]  /*19100*/  FADD.FTZ R12, R148, R3 ;  /* 0x00000003940c7221 */ /* 0x002fce0000010000 */
[----:B------:R-:W1:Y:S01]  /*19110*/  MUFU.EX2 R150, R150 ;  /* 0x0000009600967308 */ /* 0x000e620000000800 */
[----:B0-----:R-:W-:-:S01]  /*19120*/  FADD.FTZ R127, R153, R166 ;  /* 0x000000a6997f7221 */ /* 0x001fc20000010000 */
[----:B--2---:R-:W-:-:S03]  /*19130*/  FADD.FTZ R3, R99, R12 ;  /* 0x0000000c63037221 */ /* 0x004fc60000010000 */
[----:B------:R-:W-:-:S03]  /*19140*/  FADD.FTZ R166, R110, R127 ;  /* 0x0000007f6ea67221 */ /* 0x000fc60000010000 */
[----:B------:R-:W0:Y:S01]  /*19150*/  MUFU.EX2 R152, R152 ;  /* 0x0000009800987308 */ /* 0x000e220000000800 */
[----:B------:R-:W-:-:S04]  /*19160*/  FADD.FTZ R127, R157, R166 ;  /* 0x000000a69d7f7221 */ /* 0x000fc80000010000 */
[----:B------:R-:W-:-:S03]  /*19170*/  FADD.FTZ R168, R120, R127 ;  /* 0x0000007f78a87221 */ /* 0x000fc60000010000 */
[----:B------:R-:W2:Y:S01]  /*19180*/  MUFU.EX2 R139, R139 ;  /* 0x0000008b008b7308 */ /* 0x000ea20000000800 */
[----:B------:R-:W-:-:S01]  /*19190*/  FADD.FTZ R168, R161, R168 ;  /* 0x000000a8a1a87221 */ /* 0x000fc20000010000 */
[----:B-1----:R-:W-:-:S03]  /*191a0*/  FADD.FTZ R3, R150, R3 ;  /* 0x0000000396037221 */ /* 0x002fc60000010000 */
[----:B------:R-:W-:-:S03]  /*191b0*/  FADD.FTZ R127, R103, R168 ;  /* 0x000000a8677f7221 */ /* 0x000fc60000010000 */
[----:B------:R-:W1:Y:S01]  /*191c0*/  MUFU.EX2 R154, R154 ;  /* 0x0000009a009a7308 */ /* 0x000e620000000800 */
[----:B0-----:R-:W-:-:S01]  /*191d0*/  FADD.FTZ R12, R152, R3 ;  /* 0x00000003980c7221 */ /* 0x001fc20000010000 */
[----:B------:R-:W-:-:S06]  /*191e0*/  FADD.FTZ R127, R122, R127 ;  /* 0x0000007f7a7f7221 */ /* 0x000fcc0000010000 */
[----:B------:R-:W0:Y:S01]  /*191f0*/  MUFU.EX2 R143, R143 ;  /* 0x0000008f008f7308 */ /* 0x000e220000000800 */
[----:B--2---:R-:W-:-:S01]  /*19200*/  FADD.FTZ R3, R139, R12 ;  /* 0x0000000c8b037221 */ /* 0x004fc20000010000 */
[----:B------:R-:W-:-:S06]  /*19210*/  FADD.FTZ R12, R126, R127 ;  /* 0x0000007f7e0c7221 */ /* 0x000fcc0000010000 */
[----:B------:R-:W2:Y:S01]  /*19220*/  MUFU.EX2 R155, R155 ;  /* 0x0000009b009b7308 */ /* 0x000ea20000000800 */
[----:B-1----:R-:W-:-:S01]  /*19230*/  FADD.FTZ R170, R154, R3 ;  /* 0x000000039aaa7221 */ /* 0x002fc20000010000 */
[----:B------:R-:W-:-:S04]  /*19240*/  FADD.FTZ R3, R137, R12 ;  /* 0x0000000c89037221 */ /* 0x000fc80000010000 */
[----:B------:R-:W-:Y:S02]  /*19250*/  FADD.FTZ R12, R130, R3 ;  /* 0x00000003820c7221 */ /* 0x000fe40000010000 */
[----:B------:R-:W1:Y:S01]  /*19260*/  MUFU.EX2 R156, R156 ;  /* 0x0000009c009c7308 */ /* 0x000e620000000800 */
[----:B0-----:R-:W-:-:S07]  /*19270*/  FADD.FTZ R170, R143, R170 ;  /* 0x000000aa8faa7221 */ /* 0x001fce0000010000 */
[----:B------:R-:W0:Y:S01]  /*19280*/  MUFU.EX2 R147, R147 ;  /* 0x0000009300937308 */ /* 0x000e220000000800 */
[----:B--2---:R-:W-:-:S07]  /*19290*/  FADD.FTZ R3, R155, R170 ;  /* 0x000000aa9b037221 */ /* 0x004fce0000010000 */
[----:B------:R-:W2:Y:S08]  /*192a0*/  MUFU.EX2 R158, R158 ;  /* 0x0000009e009e7308 */ /* 0x000eb00000000800 */
[----:B------:R-:W3:Y:S08]  /*192b0*/  MUFU.EX2 R149, R149 ;  /* 0x0000009500957308 */ /* 0x000ef00000000800 */
[----:B------:R4:W-:Y:S08]  /*192c0*/  MUFU.EX2 R166, R105 ;  /* 0x0000006900a67308 */ /* 0x0009f00000000800 */
[----:B------:R-:W5:Y:S01]  /*192d0*/  MUFU.EX2 R160, R160 ;  /* 0x000000a000a07308 */ /* 0x000f620000000800 */
[----:B----4-:R-:W-:-:S01]  /*192e0*/  FADD.FTZ R105, R141, R12 ;  /* 0x0000000c8d697221 */ /* 0x010fc20000010000 */
[----:B-1----:R-:W-:-:S03]  /*192f0*/  FADD.FTZ R12, R156, R3 ;  /* 0x000000039c0c7221 */ /* 0x002fc60000010000 */
[----:B------:R-:W-:Y:S01]  /*19300*/  FADD.FTZ R172, R136, R105 ;  /* 0x0000006988ac7221 */ /* 0x000fe20000010000 */
[----:B0-----:R-:W-:-:S02]  /*19310*/  FADD.FTZ R3, R147, R12 ;  /* 0x0000000c93037221 */ /* 0x001fc40000010000 */
[----:B------:R-:W0:Y:S01]  /*19320*/  MUFU.EX2 R121, R121 ;  /* 0x0000007900797308 */ /* 0x000e220000000800 */
[----:B------:R-:W-:-:S01]  /*19330*/  FADD.FTZ R105, R145, R172 ;  /* 0x000000ac91697221 */ /* 0x000fc20000010000 */
[----:B--2---:R-:W-:-:S03]  /*19340*/  FADD.FTZ R12, R158, R3 ;  /* 0x000000039e0c7221 */ /* 0x004fc60000010000 */
[----:B------:R-:W-:Y:S01]  /*19350*/  FADD.FTZ R172, R138, R105 ;  /* 0x000000698aac7221 */ /* 0x000fe20000010000 */
[----:B---3--:R-:W-:-:S02]  /*19360*/  FADD.FTZ R3, R149, R12 ;  /* 0x0000000c95037221 */ /* 0x008fc40000010000 */
[----:B------:R-:W1:Y:S01]  /*19370*/  MUFU.EX2 R162, R162 ;  /* 0x000000a200a27308 */ /* 0x000e620000000800 */
[----:B------:R-:W-:-:S01]  /*19380*/  FADD.FTZ R105, R151, R172 ;  /* 0x000000ac97697221 */ /* 0x000fc20000010000 */
[----:B-----5:R-:W-:-:S03]  /*19390*/  FADD.FTZ R12, R160, R3 ;  /* 0x00000003a00c7221 */ /* 0x020fc60000010000 */
[----:B------:R-:W-:-:S03]  /*193a0*/  FADD.FTZ R172, R124, R105 ;  /* 0x000000697cac7221 */ /* 0x000fc60000010000 */
        /* <DEDUP_REMOVED lines=12> */
[----:B------:R-:W-:Y:S01]  /*19470*/  MUFU.EX2 R133, R133 ;  /* 0x0000008500857308 */ /* 0x000fe20000000800 */
[----:B--2---:R-:W-:-:S07]  /*19480*/  FADD.FTZ R172, R132, R105 ;  /* 0x0000006984ac7221 */ /* 0x004fce0000010000 */
[----:B------:R-:W1:Y:S01]  /*19490*/  MUFU.EX2 R142, R131 ;  /* 0x00000083008e7308 */ /* 0x000e620000000800 */
[----:B0-----:R-:W-:-:S07]  /*194a0*/  FADD.FTZ R3, R187, R12 ;  /* 0x0000000cbb037221 */ /* 0x001fce0000010000 */
[----:B------:R-:W-:Y:S08]  /*194b0*/  MUFU.EX2 R134, R134 ;  /* 0x0000008600867308 */ /* 0x000ff00000000800 */
[----:B------:R-:W0:Y:S01]  /*194c0*/  MUFU.EX2 R219, R219 ;  /* 0x000000db00db7308 */ /* 0x000e220000000800 */
[----:B-1----:R-:W-:-:S07]  /*194d0*/  FADD.FTZ R12, R142, R3 ;  /* 0x000000038e0c7221 */ /* 0x002fce0000010000 */
[----:B------:R-:W-:Y:S08]  /*194e0*/  MUFU.EX2 R135, R135 ;  /* 0x0000008700877308 */ /* 0x000ff00000000800 */
[----:B------:R-:W1:Y:S01]  /*194f0*/  MUFU.EX2 R223, R223 ;  /* 0x000000df00df7308 */ /* 0x000e620000000800 */
[----:B0-----:R-:W-:-:S04]  /*19500*/  FADD.FTZ R3, R219, R12 ;  /* 0x0000000cdb037221 */ /* 0x001fc80000010000 */
[----:B------:R-:W-:-:S03]  /*19510*/  FADD.FTZ R12, R166, R3 ;  /* 0x00000003a60c7221 */ /* 0x000fc60000010000 */
[----:B------:R-:W-:Y:S08]  /*19520*/  MUFU.EX2 R109, R109 ;  /* 0x0000006d006d7308 */ /* 0x000ff00000000800 */
[----:B------:R0:W2:Y:S01]  /*19530*/  MUFU.EX2 R168, R107 ;  /* 0x0000006b00a87308 */ /* 0x0000a20000000800 */
[----:B-1----:R-:W-:-:S07]  /*19540*/  FADD.FTZ R3, R223, R12 ;  /* 0x0000000cdf037221 */ /* 0x002fce0000010000 */
[----:B------:R-:W-:Y:S01]  /*19550*/  MUFU.EX2 R108, R108 ;  /* 0x0000006c006c7308 */ /* 0x000fe20000000800 */
[----:B0-----:R-:W-:-:S04]  /*19560*/  FADD.FTZ R107, R133, R172 ;  /* 0x000000ac856b7221 */ /* 0x001fc80000010000 */
[----:B------:R-:W-:-:S03]  /*19570*/  FADD.FTZ R172, R134, R107 ;  /* 0x0000006b86ac7221 */ /* 0x000fc60000010000 */
[----:B------:R-:W0:Y:S01]  /*19580*/  MUFU.EX2 R225, R225 ;  /* 0x000000e100e17308 */ /* 0x000e220000000800 */
[----:B------:R-:W-:-:S01]  /*19590*/  FADD.FTZ R107, R135, R172 ;  /* 0x000000ac876b7221 */ /* 0x000fc20000010000 */
[----:B--2---:R-:W-:-:S03]  /*195a0*/  FADD.FTZ R12, R168, R3 ;  /* 0x00000003a80c7221 */ /* 0x004fc60000010000 */
[----:B------:R-:W-:-:S03]  /*195b0*/  FADD.FTZ R172, R98, R107 ;  /* 0x0000006b62ac7221 */ /* 0x000fc60000010000 */
[----:B------:R-:W-:Y:S01]  /*195c0*/  MUFU.EX2 R113, R113 ;  /* 0x0000007100717308 */ /* 0x000fe20000000800 */
[----:B------:R-:W-:-:S07]  /*195d0*/  FADD.FTZ R107, R109, R172 ;  /* 0x000000ac6d6b7221 */ /* 0x000fce0000010000 */
[----:B------:R-:W1:Y:S01]  /*195e0*/  MUFU.EX2 R170, R111 ;  /* 0x0000006f00aa7308 */ /* 0x000e620000000800 */
[----:B0-----:R-:W-:-:S07]  /*195f0*/  FADD.FTZ R3, R225, R12 ;  /* 0x0000000ce1037221 */ /* 0x001fce0000010000 */
[----:B------:R-:W-:Y:S08]  /*19600*/  MUFU.EX2 R112, R112 ;  /* 0x0000007000707308 */ /* 0x000ff00000000800 */
[----:B------:R-:W0:Y:S01]  /*19610*/  MUFU.EX2 R114, R114 ;  /* 0x0000007200727308 */ /* 0x000e220000000800 */
[----:B-1----:R-:W-:-:S07]  /*19620*/  FADD.FTZ R3, R170, R3 ;  /* 0x00000003aa037221 */ /* 0x002fce0000010000 */
[----:B------:R-:W-:Y:S08]  /*19630*/  MUFU.EX2 R117, R117 ;  /* 0x0000007500757308 */ /* 0x000ff00000000800 */
        /* <DEDUP_REMOVED lines=13> */
[----:B----4-:R-:W-:-:S04]  /*19710*/  FADD.FTZ R102, R90, R107 ;  /* 0x0000006b5a667221 */ /* 0x010fc80000010000 */
[----:B------:R-:W-:Y:S02]  /*19720*/  FADD.FTZ R107, R105, R102 ;  /* 0x00000066696b7221 */ /* 0x000fe40000010000 */
        /* <DEDUP_REMOVED lines=18> */
[----:B--2---:R-:W-:-:S04]  /*19850*/  FADD.FTZ R12, R95, R12 ;  /* 0x0000000c5f0c7221 */ /* 0x004fc80000010000 */
[----:B0-----:R-:W-:Y:S01]  /*19860*/  FADD.FTZ R107, R165, R12 ;  /* 0x0000000ca56b7221 */ /* 0x001fe20000010000 */
[----:B------:R-:W-:-:S03]  /*19870*/  FADD.FTZ R12, R104, R3 ;  /* 0x00000003680c7221 */ /* 0x000fc60000010000 */
[----:B-1----:R-:W-:Y:S01]  /*19880*/  FADD.FTZ R3, R100, R107 ;  /* 0x0000006b64037221 */ /* 0x002fe20000010000 */
[----:B------:R-:W-:Y:S06]  /*19890*/  @!P0 BRA `(.L_x_9240) ;  /* 0x0000000000048947 */ /* 0x000fec0003800000 */
[----:B------:R-:W-:Y:S01]  /*198a0*/  BPT.TRAP 0x1 ;  /* 0x000000040000795c */ /* 0x000fe20000300000 */
.L_x_9240:
[----:B------:R-:W-:Y:S01]  /*198b0*/  F2FP.SATFINITE.E4M3.F32.PACK_AB_MERGE_C R21, R146, R21, RZ ;  /* 0x000000159215723e */ /* 0x000fe200048070ff */
[-C--:B------:R-:W-:Y:S01]  /*198c0*/  FMUL.FTZ R24, R24, R169.reuse ;  /* 0x000000a918187220 */ /* 0x080fe20000410000 */
[----:B------:R-:W-:Y:S01]  /*198d0*/  ISETP.GT.AND P1, PT, R0, R206, PT ;  /* 0x000000ce0000720c */ /* 0x000fe20003f24270 */
[-C--:B------:R-:W-:Y:S01]  /*198e0*/  FMUL.FTZ R25, R25, R169.reuse ;  /* 0x000000a919197220 */ /* 0x080fe20000410000 */
[----:B------:R-:W-:Y:S01]  /*198f0*/  F2FP.SATFINITE.E4M3.F32.PACK_AB_MERGE_C R21, R15, R144, R21 ;  /* 0x000000900f15723e */ /* 0x000fe20004807015 */
[----:B------:R-:W-:Y:S01]  /*19900*/  IMAD R15, R190, 0x8, R17 ;  /* 0x00000008be0f7824 */ /* 0x000fe200078e0211 */
[----:B------:R-:W-:Y:S01]  /*19910*/  F2FP.SATFINITE.E4M3.F32.PACK_AB_MERGE_C R92, R93, R92, RZ ;  /* 0x0000005c5d5c723e */ /* 0x000fe200048070ff */
[----:B------:R-:W-:Y:S01]  /*19920*/  FMUL.FTZ R28, R28, R169 ;  /* 0x000000a91c1c7220 */ /* 0x000fe20000410000 */
[----:B------:R-:W-:Y:S01]  /*19930*/  F2FP.SATFINITE.E4M3.F32.PACK_AB_MERGE_C R142, R142, R187, RZ ;  /* 0x000000bb8e8e723e */ /* 0x000fe200048070ff */
[----:B------:R-:W-:Y:S01]  /*19940*/  VIADD R15, R15, 0x22860 ;  /* 0x000228600f0f7836 */ /* 0x000fe20000000000 */
        /* <DEDUP_REMOVED lines=8> */
[----:B------:R-:W-:Y:S01]  /*199d0*/  F2FP.SATFINITE.E4M3.F32.PACK_AB_MERGE_C R153, R153, R106, RZ ;  /* 0x0000006a9999723e */ /* 0x000fe200048070ff */
[----:B------:R0:W-:Y:S01]  /*199e0*/  SYNCS.ARRIVE.TRANS64.RED.A1T0 RZ, [R15+URZ], RZ ;  /* 0x000000ff0fff79a7 */ /* 0x0001e2000810043f */
        /* <DEDUP_REMOVED lines=93> */
[----:B------:R-:W-:Y:S02]  /*19fc0*/  IMAD.MOV.U32 R190, RZ, RZ, R217 ;  /* 0x000000ffffbe7224 */ /* 0x000fe400078e00d9 */
[----:B------:R-:W-:Y:S02]  /*19fd0*/  IMAD.MOV.U32 R185, RZ, RZ, R21 ;  /* 0x000000ffffb97224 */ /* 0x000fe400078e0015 */
[----:B------:R-:W-:Y:S01]  /*19fe0*/  IMAD.MOV.U32 R169, RZ, RZ, R92 ;  /* 0x000000ffffa97224 */ /* 0x000fe200078e005c */
[----:B0-----:R-:W-:Y:S06]  /*19ff0*/  @P1 BRA `(.L_x_9241) ;  /* 0xffffffa800e41947 */ /* 0x001fec000383ffff */
[----:B------:R-:W-:Y:S02]  /*1a000*/  IMAD.MOV.U32 R220, RZ, RZ, R97 ;  /* 0x000000ffffdc7224 */ /* 0x000fe400078e0061 */
[----:B------:R-:W-:Y:S02]  /*1a010*/  IMAD.MOV.U32 R221, RZ, RZ, R91 ;  /* 0x000000ffffdd7224 */ /* 0x000fe400078e005b */
[----:B------:R-:W-:Y:S02]  /*1a020*/  IMAD.MOV.U32 R190, RZ, RZ, R217 ;  /* 0x000000ffffbe7224 */ /* 0x000fe400078e00d9 */
[----:B------:R-:W-:-:S07]  /*1a030*/  IMAD.MOV.U32 R192, RZ, RZ, R218 ;  /* 0x000000ffffc07224 */ /* 0x000fce00078e00da */
.L_x_9221:
[----:B------:R-:W0:Y:S01]  /*1a040*/  LDC R15, c[0x0][0x448] ;  /* 0x00011200ff0f7b82 */ /* 0x000e220000000800 */
[----:B------:R-:W-:Y:S01]  /*1a050*/  LOP3.LUT R22, R22, 0xfffffff7, RZ, 0xc0, !PT ;  /* 0xfffffff716167812 */ /* 0x000fe200078ec0ff */
[----:B------:R-:W-:Y:S01]  /*1a060*/  ULDC UR4, c[0x0][0x9dc] ;  /* 0x0002770000047ab9 */ /* 0x000fe20000000800 */
[----:B------:R-:W-:-:S05]  /*1a070*/  IADD3 R88, R199, 0x1, -R197 ;  /* 0x00000001c7587810 */ /* 0x000fca0007ffe8c5 */
[----:B------:R-:W1:Y:S01]  /*1a080*/  LDC R89, c[0x0][0x9e4] ;  /* 0x00027900ff597b82 */ /* 0x000e620000000800 */
[----:B0-----:R-:W-:Y:S01]  /*1a090*/  ISETP.NE.AND P1, PT, R15, 0x1, PT ;  /* 0x000000010f00780c */ /* 0x001fe20003f25270 */
[----:B------:R-:W-:-:S12]  /*1a0a0*/  VIADD R15, R202, 0x7f ;  /* 0x0000007fca0f7836 */ /* 0x000fd80000000000 */
[----:B------:R-:W0:Y:S01]  /*1a0b0*/  @P1 LDC R20, c[0x0][0x44c] ;  /* 0x00011300ff141b82 */ /* 0x000e220000000800 */
[----:B------:R-:W-:-:S04]  /*1a0c0*/  @P1 LOP3.LUT R22, R22, 0x8, RZ, 0xfc, !PT ;  /* 0x0000000816161812 */ /* 0x000fc800078efcff */
[----:B------:R-:W-:-:S03]  /*1a0d0*/  LOP3.LUT R22, R22, 0xffffffef, RZ, 0xc0, !PT ;  /* 0xffffffef16167812 */ /* 0x000fc600078ec0ff */
[----:B------:R-:W2:Y:S01]  /*1a0e0*/  @P1 LDC R21, c[0x0][0x450] ;  /* 0x00011400ff151b82 */ /* 0x000ea20000000800 */
[----:B0-----:R-:W-:-:S05]  /*1a0f0*/  @P1 IMAD.HI.U32 R20, R15, R20, RZ ;  /* 0x000000140f141227 */ /* 0x001fca00078e00ff */
[----:B--2---:R-:W-:Y:S02]  /*1a100*/  @P1 SHF.R.U32.HI R15, RZ, R21, R20 ;  /* 0x00000015ff0f1219 */ /* 0x004fe40000011614 */
[----:B-1----:R-:W-:-:S03]  /*1a110*/  ISETP.GE.AND P1, PT, R89, 0x1, PT ;  /* 0x000000015900780c */ /* 0x002fc60003f26270 */
[----:B------:R-:W-:-:S04]  /*1a120*/  IMAD.IADD R15, R88, 0x1, R15 ;  /* 0x00000001580f7824 */ /* 0x000fc800078e020f */
[----:B------:R-:W-:-:S06]  /*1a130*/  VIADD R88, R15, -UR4 ;  /* 0x800000040f587c36 */ /* 0x000fcc0008000000 */
[----:B------:R-:W-:Y:S01]  /*1a140*/  @P1 LOP3.LUT R22, R22, 0x10, RZ, 0xfc, !PT ;  /* 0x0000001016161812 */ /* 0x000fe200078efcff */
        /* <DEDUP_REMOVED lines=11> */
.L_x_9244:
[----:B------:R-:W-:-:S13]  /*1a200*/  ISETP.NE.AND P1, PT, R89, 0x1, PT ;  /* 0x000000015900780c */ /* 0x000fda0003f25270 */
[----:B------:R-:W0:Y:S02]  /*1a210*/  @P1 LDC.64 R20, c[0x0][0x9e8] ;  /* 0x00027a00ff141b82 */ /* 0x000e240000000a00 */
[----:B0-----:R-:W-:-:S05]  /*1a220*/  @P1 IMAD.HI.U32 R20, R15, R20, RZ ;  /* 0x000000140f141227 */ /* 0x001fca00078e00ff */
[----:B------:R-:W-:-:S07]  /*1a230*/  @P1 SHF.R.U32.HI R15, RZ, R21, R20 ;  /* 0x00000015ff0f1219 */ /* 0x000fce0000011614 */
.L_x_9245:
[----:B------:R-:W-:Y:S05]  /*1a240*/  BSYNC B0 ;  /* 0x0000000000007941 */ /* 0x000fea0003800000 */
.L_x_9243:
[----:B------:R-:W-:-:S05]  /*1a250*/  IMAD R15, R15, R89, RZ ;  /* 0x000000590f0f7224 */ /* 0x000fca00078e02ff */
[----:B------:R-:W-:-:S07]  /*1a260*/  VIMNMX R88, R88, R15, !PT ;  /* 0x0000000f58587248 */ /* 0x000fce0007fe0100 */
.L_x_9242:
[----:B------:R-:W-:-:S04]  /*1a270*/  VIADD R88, R88, 0x9f ;  /* 0x0000009f58587836 */ /* 0x000fc80000000000 */
[----:B------:R-:W-:-:S05]  /*1a280*/  IMAD.HI R88, R88, 0x66666667, RZ ;  /* 0x6666666758587827 */ /* 0x000fca00078e02ff */
[----:B------:R-:W-:-:S04]  /*1a290*/  SHF.R.U32.HI R15, RZ, 0x1f, R88 ;  /* 0x0000001fff0f7819 */ /* 0x000fc80000011658 */
[----:B------:R-:W-:-:S04]  /*1a2a0*/  LEA.HI.SX32 R218, R88, R15, 0x1a ;  /* 0x0000000f58da7211 */ /* 0x000fc800078fd2ff */
[----:B------:R-:W-:-:S04]  /*1a2b0*/  VIMNMX R218, R205, R218, !PT ;  /* 0x000000dacdda7248 */ /* 0x000fc80007fe0100 */
[----:B------:R-:W-:-:S13]  /*1a2c0*/  ISETP.GE.AND P1, PT, R0, R218, PT ;  /* 0x000000da0000720c */ /* 0x000fda0003f26270 */
[----:B------:R-:W-:Y:S05]  /*1a2d0*/  @!P1 BRA `(.L_x_9246) ;  /* 0x0000003400fc9947 */ /* 0x000fea0003800000 */
[----:B------:R-:W-:Y:S02]  /*1a2e0*/  IMAD.MOV.U32 R217, RZ, RZ, R220 ;  /* 0x000000ffffd97224 */ /* 0x000fe400078e00dc */
[----:B------:R-:W-:Y:S02]  /*1a2f0*/  IMAD.MOV.U32 R206, RZ, RZ, R221 ;  /* 0x000000ffffce7224 */ /* 0x000fe400078e00dd */
[----:B------:R-:W-:Y:S02]  /*1a300*/  IMAD.MOV.U32 R223, RZ, RZ, R192 ;  /* 0x000000ffffdf7224 */ /* 0x000fe400078e00c0 */
[----:B------:R-:W-:-:S07]  /*1a310*/  IMAD.MOV.U32 R219, RZ, RZ, R190 ;  /* 0x000000ffffdb7224 */ /* 0x000fce00078e00be */
.L_x_9258:
        /* <DEDUP_REMOVED lines=8> */
.L_x_9248:
        /* <DEDUP_REMOVED lines=8> */
.L_x_9249:
[----:B------:R-:W-:Y:S04]  /*1a420*/  BSSY B0, `(.L_x_9247) ;  /* 0x0000004000007945 */ /* 0x000fe80003800000 */
[----:B-1----:R-:W-:Y:S05]  /*1a430*/  @P2 BRA `(.L_x_9250) ;  /* 0x0000000000082947 */ /* 0x002fea0003800000 */
[----:B------:R-:W1:Y:S02]  /*1a440*/  SYNCS.PHASECHK.TRANS64.TRYWAIT P2, [R14+URZ+0x22830], R15 ;  /* 0x0228300f0e0075a7 */ /* 0x000e64000804017f */
[----:B-1----:R-:W-:Y:S05]  /*1a450*/  @!P2 BRA `(.L_x_9251) ;  /* 0x000001800094a947 */ /* 0x002fea0003800000 */
.L_x_9250:
[----:B------:R-:W-:Y:S05]  /*1a460*/  BSYNC B0 ;  /* 0x0000000000007941 */ /* 0x000fea0003800000 */
.L_x_9247:
        /* <DEDUP_REMOVED lines=18> */
[----:B------:R-:W-:Y:S01]  /*1a590*/  VIADD R90, R20, 0x300 ;  /* 0x00000300145a7836 */ /* 0x000fe20000000000 */
[----:B------:R-:W-:Y:S01]  /*1a5a0*/  R2UR UR33, R11 ;  /* 0x000000000b2172ca */ /* 0x000fe200000e0000 */
[----:B------:R-:W-:Y:S01]  /*1a5b0*/  IMAD.MOV.U32 R21, RZ, RZ, 0x40000040 ;  /* 0x40000040ff157424 */ /* 0x000fe200078e00ff */
[----:B------:R-:W-:Y:S01]  /*1a5c0*/  R2UR UR34, R88 ;  /* 0x00000000582272ca */ /* 0x000fe200000e0000 */
[----:B------:R-:W-:Y:S01]  /*1a5d0*/  VIADD R88, R20, 0x400 ;  /* 0x0000040014587836 */ /* 0x000fe20000000000 */
[----:B------:R-:W-:-:S02]  /*1a5e0*/  R2UR UR39, R15 ;  /* 0x000000000f2772ca */ /* 0x000fc400000e0000 */
[----:B------:R-:W-:Y:S02]  /*1a5f0*/  R2UR UR36, R10 ;  /* 0x000000000a2472ca */ /* 0x000fe400000e0000 */
        /* <DEDUP_REMOVED lines=9> */
[C---:B------:R-:W-:Y:S01]  /*1a690*/  VIADD R90, R20.reuse, 0x102 ;  /* 0x00000102145a7836 */ /* 0x040fe20000000000 */
[----:B------:R0:W-:Y:S01]  /*1a6a0*/  BAR.SYNC.DEFER_BLOCKING R92, 0x100 ;  /* 0x0004005c0000751d */ /* 0x0001e20000010000 */
[----:B------:R-:W-:Y:S01]  /*1a6b0*/  R2UR UR7, R91 ;  /* 0x000000005b0772ca */ /* 0x000fe200000e0000 */
[----:B------:R-:W-:Y:S01]  /*1a6c0*/  VIADD R88, R20, 0x402 ;  /* 0x0000040214587836 */ /* 0x000fe20000000000 */
[----:B------:R-:W-:Y:S01]  /*1a6d0*/  R2UR UR38, R14 ;  /* 0x000000000e2672ca */ /* 0x000fe200000e0000 */
[----:B------:R-:W-:Y:S01]  /*1a6e0*/  VIADD R14, R20, 0x2 ;  /* 0x00000002140e7836 */ /* 0x000fe20000000000 */
[----:B------:R-:W-:-:S02]  /*1a6f0*/  R2UR UR48, R10 ;  /* 0x000000000a3072ca */ /* 0x000fc400000e0000 */
[----:B------:R-:W-:Y:S01]  /*1a700*/  R2UR UR49, R11 ;  /* 0x000000000b3172ca */ /* 0x000fe200000e0000 */
[----:B0-----:R-:W-:Y:S01]  /*1a710*/  VIADD R92, R20, 0x4 ;  /* 0x00000004145c7836 */ /* 0x001fe20000000000 */
        /* <DEDUP_REMOVED lines=11> */
[----:B------:R-:W-:Y:S01]  /*1a7d0*/  WARPGROUP.ARRIVE ;  /* 0x00000000000079c5 */ /* 0x000fe20000000000 */
[----:B------:R-:W-:Y:S01]  /*1a7e0*/  VIADD R88, R20, 0x404 ;  /* 0x0000040414587836 */ /* 0x000fe20000000000 */
[----:B------:R-:W-:Y:S01]  /*1a7f0*/  R2UR UR6, R92 ;  /* 0x000000005c0672ca */ /* 0x000fe200000e0000 */
[----:B------:R-:W-:Y:S01]  /*1a800*/  VIADD R92, R20, 0x6 ;  /* 0x00000006145c7836 */ /* 0x000fe20000000000 */
[C---:B------:R-:W-:Y:S02]  /*1a810*/  R2UR UR15, R89.reuse ;  /* 0x00000000590f72ca */ /* 0x040fe400000e0000 */
[----:B------:R-:W-:Y:S01]  /*1a820*/  QGMMA.64x32x32.F32.E4M3.E4M3 R152, gdesc[UR28], RZ, !UPT, gsb0 ;  /* 0x006000001c9879f3 */ /* 0x000fe2000c0008ff */
[----:B------:R-:W-:Y:S01]  /*1a830*/  R2UR UR22, R88 ;  /* 0x00000000581672ca */ /* 0x000fe200000e0000 */
[----:B------:R-:W-:Y:S01]  /*1a840*/  VIADD R88, R20, 0x206 ;  /* 0x0000020614587836 */ /* 0x000fe20000000000 */
[----:B------:R-:W-:Y:S01]  /*1a850*/  R2UR UR23, R89 ;  /* 0x00000000591772ca */ /* 0x000fe200000e0000 */
[----:B------:R-:W-:Y:S01]  /*1a860*/  IMAD.MOV.U32 R89, RZ, RZ, 0x40000040 ;  /* 0x40000040ff597424 */ /* 0x000fe200078e00ff */
[----:B------:R-:W-:-:S02]  /*1a870*/  R2UR UR44, R10 ;  /* 0x000000000a2c72ca */ /* 0x000fc400000e0000 */
[----:B------:R-:W-:Y:S02]  /*1a880*/  R2UR UR45, R11 ;  /* 0x000000000b2d72ca */ /* 0x000fe400000e0000 */
        /* <DEDUP_REMOVED lines=33> */
[----:B------:R-:W-:Y:S01]  /*1aaa0*/  R2UR UR16, R6 ;  /* 0x00000000061072ca */ /* 0x000fe200000e0000 */
[----:B------:R-:W-:-:S02]  /*1aab0*/  WARPGROUP.DEPBAR.LE gsb0, 0x0 ;  /* 0x00008000000079c5 */ /* 0x000fc40000010000 */
[----:B------:R-:W-:Y:S01]  /*1aac0*/  WARPGROUP.ARRIVE ;  /* 0x00000000000079c5 */ /* 0x000fe20000000000 */
[C---:B------:R-:W-:Y:S02]  /*1aad0*/  R2UR UR17, R7.reuse ;  /* 0x00000000071172ca */ /* 0x040fe400000e0000 */
[----:B------:R-:W-:Y:S02]  /*1aae0*/  R2UR UR20, R6 ;  /* 0x00000000061472ca */ /* 0x000fe400000e0000 */
[----:B------:R-:W-:Y:S01]  /*1aaf0*/  R2UR UR21, R7 ;  /* 0x00000000071572ca */ /* 0x000fe200000e0000 */
[----:B------:R-:W-:Y:S01]  /*1ab00*/  QGMMA.64x32x32.F32.E4M3.E4M3 R136, gdesc[UR32], RZ, !UPT, gsb0 ;  /* 0x00600000208879f3 */ /* 0x000fe2000c0008ff */
[----:B------:R-:W-:Y:S02]  /*1ab10*/  R2UR UR34, R88 ;  /* 0x00000000582272ca */ /* 0x000fe400000e0000 */
[----:B------:R-:W-:Y:S02]  /*1ab20*/  R2UR UR35, R89 ;  /* 0x00000000592372ca */ /* 0x000fe400000e0000 */
[----:B------:R-:W-:-:S02]  /*1ab30*/  R2UR UR24, R4 ;  /* 0x00000000041872ca */ /* 0x000fc400000e0000 */
[----:B------:R-:W-:Y:S02]  /*1ab40*/  R2UR UR25, R5 ;  /* 0x00000000051972ca */ /* 0x000fe400000e0000 */
[----:B------:R-:W-:Y:S01]  /*1ab50*/  R2UR UR30, R14 ;  /* 0x000000000e1e72ca */ /* 0x000fe200000e0000 */
[----:B------:R-:W-:Y:S01]  /*1ab60*/  VIADD R14, R20, 0x306 ;  /* 0x00000306140e7836 */ /* 0x000fe20000000000 */
[----:B------:R-:W-:Y:S01]  /*1ab70*/  R2UR UR31, R15 ;  /* 0x000000000f1f72ca */ /* 0x000fe200000e0000 */
[----:B------:R-:W-:Y:S01]  /*1ab80*/  IMAD.MOV.U32 R15, RZ, RZ, 0x40000040 ;  /* 0x40000040ff0f7424 */ /* 0x000fe200078e00ff */
[----:B------:R-:W-:Y:S01]  /*1ab90*/  R2UR UR28, R4 ;  /* 0x00000000041c72ca */ /* 0x000fe200000e0000 */
[----:B------:R-:W-:Y:S01]  /*1aba0*/  VIADD R20, R20, 0x406 ;  /* 0x0000040614147836 */ /* 0x000fe20000000000 */
[----:B------:R-:W-:Y:S02]  /*1abb0*/  R2UR UR29, R5 ;  /* 0x00000000051d72ca */ /* 0x000fe400000e0000 */
[----:B------:R-:W-:-:S02]  /*1abc0*/  R2UR UR32, R4 ;  /* 0x00000000042072ca */ /* 0x000fc400000e0000 */
[----:B------:R-:W-:Y:S02]  /*1abd0*/  R2UR UR33, R5 ;  /* 0x00000000052172ca */ /* 0x000fe400000e0000 */
        /* <DEDUP_REMOVED lines=78> */
.L_x_9253:
[----:B------:R-:W-:Y:S01]  /*1b0c0*/  SHF.L.U32 R14, R223, 0x1f, RZ ;  /* 0x0000001fdf0e7819 */ /* 0x000fe200000006ff */
[----:B------:R-:W-:-:S04]  /*1b0d0*/  IMAD R15, R219, 0x8, R17 ;  /* 0x00000008db0f7824 */ /* 0x000fc800078e0211 */
[----:B------:R0:W1:Y:S01]  /*1b0e0*/  SYNCS.PHASECHK.TRANS64.TRYWAIT P1, [R15+URZ+0x22850], R14 ;  /* 0x0228500e0f0075a7 */ /* 0x000062000802017f */
[----:B------:R-:W-:Y:S05]  /*1b0f0*/  @!P0 BRA `(.L_x_9254) ;  /* 0x0000000000048947 */ /* 0x000fea0003800000 */
[----:B------:R-:W-:Y:S01]  /*1b100*/  BPT.TRAP 0x1 ;  /* 0x000000040000795c */ /* 0x000fe20000300000 */
.L_x_9254:
[----:B-1----:R-:W-:Y:S05]  /*1b110*/  @P1 BRA `(.L_x_9252) ;  /* 0x0000000000081947 */ /* 0x002fea0003800000 */
[----:B------:R-:W1:Y:S02]  /*1b120*/  SYNCS.PHASECHK.TRANS64.TRYWAIT P1, [R15+URZ+0x22850], R14 ;  /* 0x0228500e0f0075a7 */ /* 0x000e64000802017f */
[----:B-1----:R-:W-:Y:S05]  /*1b130*/  @!P1 BRA `(.L_x_9255) ;  /* 0x0000017400709947 */ /* 0x002fea0003800000 */
.L_x_9252:
        /* <DEDUP_REMOVED lines=46> */
.L_x_9256:
        /* <DEDUP_REMOVED lines=104> */
[----:B------:R-:W1:Y:S06]  /*1baa0*/  S2R R170, SR_CgaCtaId ;  /* 0x0000000000aa7919 */ /* 0x000e6c0000008800 */
[----:B------:R-:W3:Y:S01]  /*1bab0*/  MUFU.TANH R177, R177 ;  /* 0x000000b100b17308 */ /* 0x000ee20000002400 */
[----:B--2---:R-:W-:-:S07]  /*1bac0*/  FMNMX.FTZ R14, R163, R14, !PT ;  /* 0x0000000ea30e7209 */ /* 0x004fce0007810000 */
[----:B------:R-:W2:Y:S01]  /*1bad0*/  MUFU.TANH R165, R165 ;  /* 0x000000a500a57308 */ /* 0x000ea20000002400 */
[----:B0-----:R-:W-:-:S07]  /*1bae0*/  FMNMX.FTZ R138, R175, R138, !PT ;  /* 0x0000008aaf8a7209 */ /* 0x001fce0007810000 */
[----:B------:R-:W0:Y:S01]  /*1baf0*/  MUFU.TANH R167, R167 ;  /* 0x000000a700a77308 */ /* 0x000e220000002400 */
[----:B---3--:R-:W-:-:S07]  /*1bb00*/  FMNMX.FTZ R14, R177, R14, !PT ;  /* 0x0000000eb10e7209 */ /* 0x008fce0007810000 */
        /* <DEDUP_REMOVED lines=127> */
[----:B--2---:R-:W-:-:S05]  /*1c300*/  FMNMX.FTZ R138, R101, R138, !PT ;  /* 0x0000008a658a7209 */ /* 0x004fca0007810000 */
[----:B------:R-:W2:Y:S01]  /*1c310*/  SHFL.BFLY PT, R221, R138, 0x2, 0x1f ;  /* 0x0c401f008add7f89 */ /* 0x000ea200000e0000 */
[----:B0-----:R-:W-:-:S04]  /*1c320*/  FMNMX.FTZ R14, R102, R14, !PT ;  /* 0x0000000e660e7209 */ /* 0x001fc80007810000 */
[----:B---3--:R-:W-:-:S05]  /*1c330*/  FMNMX.FTZ R140, R103, R14, !PT ;  /* 0x0000000e678c7209 */ /* 0x008fca0007810000 */
[----:B------:R-:W0:Y:S01]  /*1c340*/  SHFL.BFLY PT, R14, R140, 0x2, 0x1f ;  /* 0x0c401f008c0e7f89 */ /* 0x000e2200000e0000 */
[----:B--2---:R-:W-:-:S05]  /*1c350*/  FMNMX.FTZ R142, R138, R221, !PT ;  /* 0x000000dd8a8e7209 */ /* 0x004fca0007810000 */
[----:B------:R-:W2:Y:S01]  /*1c360*/  SHFL.BFLY PT, R221, R142, 0x1, 0x1f ;  /* 0x0c201f008edd7f89 */ /* 0x000ea200000e0000 */
[----:B0-----:R-:W-:Y:S02]  /*1c370*/  FMNMX.FTZ R144, R140, R14, !PT ;  /* 0x0000000e8c907209 */ /* 0x001fe40007810000 */
[----:B------:R-:W0:Y:S03]  /*1c380*/  LDC R14, c[0x0][0x988] ;  /* 0x00026200ff0e7b82 */ /* 0x000e260000000800 */
[----:B------:R-:W3:Y:S01]  /*1c390*/  SHFL.BFLY PT, R220, R144, 0x1, 0x1f ;  /* 0x0c201f0090dc7f89 */ /* 0x000ee200000e0000 */
[----:B--2---:R-:W-:-:S05]  /*1c3a0*/  FMNMX.FTZ R221, R142, R221, !PT ;  /* 0x000000dd8edd7209 */ /* 0x004fca0007810000 */
[C---:B------:R-:W-:Y:S01]  /*1c3b0*/  FADD.FTZ R146, -R221.reuse, R206 ;  /* 0x000000cedd927221 */ /* 0x040fe20000010100 */
[----:B0-----:R-:W-:-:S03]  /*1c3c0*/  FFMA.FTZ R140, R221, R14, -8 ;  /* 0xc1000000dd8c7423 */ /* 0x001fc6000001000e */
[----:B------:R-:W-:Y:S01]  /*1c3d0*/  FMUL.FTZ R146, R146, R14 ;  /* 0x0000000e92927220 */ /* 0x000fe20000410000 */
[----:B---3--:R-:W-:Y:S01]  /*1c3e0*/  FMNMX.FTZ R220, R144, R220, !PT ;  /* 0x000000dc90dc7209 */ /* 0x008fe20007810000 */
[-CC-:B------:R-:W-:Y:S01]  /*1c3f0*/  FFMA.FTZ R142, R15, R14.reuse, -R140.reuse ;  /* 0x0000000e0f8e7223 */ /* 0x180fe2000001088c */
[----:B------:R-:W-:-:S01]  /*1c400*/  FFMA.FTZ R15, R21, R14, -R140 ;  /* 0x0000000e150f7223 */ /* 0x000fc2000001088c */
[-CC-:B------:R-:W-:Y:S01]  /*1c410*/  FFMA.FTZ R21, R155, R14.reuse, -R140.reuse ;  /* 0x0000000e9b157223 */ /* 0x180fe2000001088c */
[----:B------:R-:W-:-:S01]  /*1c420*/  FFMA.FTZ R155, R161, R14, -R140 ;  /* 0x0000000ea19b7223 */ /* 0x000fc2000001088c */
[C---:B------:R-:W-:Y:S01]  /*1c430*/  FADD.FTZ R138, -R220.reuse, R217 ;  /* 0x000000d9dc8a7221 */ /* 0x040fe20000010100 */
[----:B------:R-:W-:-:S01]  /*1c440*/  FFMA.FTZ R161, R220, R14, -8 ;  /* 0xc1000000dca17423 */ /* 0x000fc2000001000e */
[-CC-:B------:R-:W-:Y:S01]  /*1c450*/  FFMA.FTZ R144, R157, R14.reuse, -R140.reuse ;  /* 0x0000000e9d907223 */ /* 0x180fe2000001088c */
[----:B------:R-:W-:-:S01]  /*1c460*/  FFMA.FTZ R157, R165, R14, -R140 ;  /* 0x0000000ea59d7223 */ /* 0x000fc2000001088c */
[-C--:B------:R-:W-:Y:S01]  /*1c470*/  FMUL.FTZ R138, R138, R14.reuse ;  /* 0x0000000e8a8a7220 */ /* 0x080fe20000410000 */
[----:B------:R-:W-:-:S01]  /*1c480*/  FFMA.FTZ R165, R20, R14, -R161 ;  /* 0x0000000e14a57223 */ /* 0x000fc200000108a1 */
[-C--:B------:R-:W-:Y:S01]  /*1c490*/  FFMA.FTZ R20, R153, R14.reuse, -R161 ;  /* 0x0000000e99147223 */ /* 0x080fe200000108a1 */
        /* <DEDUP_REMOVED lines=9> */
[----:B0-----:R-:W-:-:S01]  /*1c530*/  FFMA.FTZ R146, R171, R14, -R140 ;  /* 0x0000000eab927223 */ /* 0x001fc2000001088c */
        /* <DEDUP_REMOVED lines=29> */
[----:B------:R-:W3:Y:S01]  /*1c710*/  MUFU.EX2 R15, R15 ;  /* 0x0000000f000f7308 */ /* 0x000ee20000000800 */
[----:B------:R-:W-:-:S01]  /*1c720*/  FFMA.FTZ R153, R159, R14, -R161 ;  /* 0x0000000e9f997223 */ /* 0x000fc200000108a1 */
[-CC-:B------:R-:W-:Y:S01]  /*1c730*/  FFMA.FTZ R158, R173, R14.reuse, -R161.reuse ;  /* 0x0000000ead9e7223 */ /* 0x180fe200000108a1 */
[----:B------:R-:W-:-:S01]  /*1c740*/  FFMA.FTZ R159, R163, R14, -R161 ;  /* 0x0000000ea39f7223 */ /* 0x000fc200000108a1 */
[----:B--2---:R-:W-:Y:S01]  /*1c750*/  FFMA.FTZ R12, R217, R12, R142 ;  /* 0x0000000cd90c7223 */ /* 0x004fe2000001008e */
[----:B0-----:R-:W-:-:S01]  /*1c760*/  FFMA.FTZ R3, R138, R3, R165 ;  /* 0x000000038a037223 */ /* 0x001fc200000100a5 */
        /* <DEDUP_REMOVED lines=11> */
[----:B---3--:R-:W-:-:S01]  /*1c820*/  FADD.FTZ R12, R15, R12 ;  /* 0x0000000c0f0c7221 */ /* 0x008fc20000010000 */
[-CC-:B------:R-:W-:Y:S01]  /*1c830*/  FFMA.FTZ R151, R151, R14.reuse, -R161.reuse ;  /* 0x0000000e97977223 */ /* 0x180fe200000108a1 */
[----:B------:R-:W-:-:S01]  /*1c840*/  FFMA.FTZ R122, R122, R14, -R161 ;  /* 0x0000000e7a7a7223 */ /* 0x000fc200000108a1 */
[-CC-:B------:R-:W-:Y:S01]  /*1c850*/  FFMA.FTZ R123, R123, R14.reuse, -R161.reuse ;  /* 0x0000000e7b7b7223 */ /* 0x180fe200000108a1 */
[----:B------:R-:W-:-:S01]  /*1c860*/  FFMA.FTZ R126, R126, R14, -R161 ;  /* 0x0000000e7e7e7223 */ /* 0x000fc200000108a1 */
[-CC-:B------:R-:W-:Y:S01]  /*1c870*/  FFMA.FTZ R127, R127, R14.reuse, -R161.reuse ;  /* 0x0000000e7f7f7223 */ /* 0x180fe200000108a1 */
[----:B------:R-:W-:-:S01]  /*1c880*/  FFMA.FTZ R130, R130, R14, -R161 ;  /* 0x0000000e82827223 */ /* 0x000fc200000108a1 */
        /* <DEDUP_REMOVED lines=16> */
[----:B------:R-:W4:Y:S01]  /*1c990*/  MUFU.EX2 R153, R153 ;  /* 0x0000009900997308 */ /* 0x000f220000000800 */
[----:B------:R-:W-:-:S01]  /*1c9a0*/  FFMA.FTZ R94, R94, R14, -R161 ;  /* 0x0000000e5e5e7223 */ /* 0x000fc200000108a1 */
[-CC-:B------:R-:W-:Y:S01]  /*1c9b0*/  FFMA.FTZ R95, R95, R14.reuse, -R161.reuse ;  /* 0x0000000e5f5f7223 */ /* 0x180fe200000108a1 */
[----:B------:R-:W-:-:S01]  /*1c9c0*/  FFMA.FTZ R98, R98, R14, -R161 ;  /* 0x0000000e62627223 */ /* 0x000fc200000108a1 */
[-CC-:B------:R-:W-:Y:S01]  /*1c9d0*/  FFMA.FTZ R99, R99, R14.reuse, -R161.reuse ;  /* 0x0000000e63637223 */ /* 0x180fe200000108a1 */
[----:B------:R-:W-:-:S01]  /*1c9e0*/  FFMA.FTZ R102, R102, R14, -R161 ;  /* 0x0000000e66667223 */ /* 0x000fc200000108a1 */
[----:B------:R-:W-:Y:S01]  /*1c9f0*/  FFMA.FTZ R103, R103, R14, -R161 ;  /* 0x0000000e67677223 */ /* 0x000fe200000108a1 */
[----:B--2---:R-:W-:-:S01]  /*1ca00*/  FADD.FTZ R161, R21, R12 ;  /* 0x0000000c15a17221 */ /* 0x004fc20000010000 */
[----:B------:R-:W2:Y:S01]  /*1ca10*/  MUFU.EX2 R146, R146 ;  /* 0x0000009200927308 */ /* 0x000ea20000000800 */
[----:B---3--:R-:W-:-:S01]  /*1ca20*/  FADD.FTZ R12, R140, R3 ;  /* 0x000000038c0c7221 */ /* 0x008fc20000010000 */
[----:B------:R-:W-:-:S02]  /*1ca30*/  IMAD R167, R190, 0x8, R17 ;  /* 0x00000008bea77824 */ /* 0x000fc400078e0211 */
[----:B0-----:R-:W-:-:S02]  /*1ca40*/  FADD.FTZ R161, R144, R161 ;  /* 0x000000a190a17221 */ /* 0x001fc40000010000 */
[----:B------:R-:W-:Y:S02]  /*1ca50*/  VIADD R167, R167, 0x22840 ;  /* 0x00022840a7a77836 */ /* 0x000fe40000000000 */
[----:B------:R-:W0:Y:S01]  /*1ca60*/  MUFU.EX2 R158, R158 ;  /* 0x0000009e009e7308 */ /* 0x000e220000000800 */
[----:B----4-:R-:W-:-:S02]  /*1ca70*/  FADD.FTZ R3, R153, R12 ;  /* 0x0000000c99037221 */ /* 0x010fc40000010000 */
[----:B-1----:R-:W-:-:S04]  /*1ca80*/  PRMT R167, R170, 0x654, R167 ;  /* 0x00000654aaa77816 */ /* 0x002fc800000000a7 */
[----:B------:R1:W-:Y:S01]  /*1ca90*/  SYNCS.ARRIVE.TRANS64.RED.A1T0 RZ, [R167+URZ], RZ ;  /* 0x000000ffa7ff79a7 */ /* 0x0003e2000810043f */
[----:B------:R-:W3:Y:S01]  /*1caa0*/  MUFU.EX2 R155, R155 ;  /* 0x0000009b009b7308 */ /* 0x000ee20000000800 */
[----:B--2---:R-:W-:-:S07]  /*1cab0*/  FADD.FTZ R12, R146, R161 ;  /* 0x000000a1920c7221 */ /* 0x004fce0000010000 */
[----:B------:R-:W2:Y:S01]  /*1cac0*/  MUFU.EX2 R159, R159 ;  /* 0x0000009f009f7308 */ /* 0x000ea20000000800 */
[----:B0-----:R-:W-:-:S07]  /*1cad0*/  FADD.FTZ R168, R158, R3 ;  /* 0x000000039ea87221 */ /* 0x001fce0000010000 */
[----:B------:R-:W0:Y:S01]  /*1cae0*/  MUFU.EX2 R148, R148 ;  /* 0x0000009400947308 */ /* 0x000e220000000800 */
[----:B---3--:R-:W-:-:S07]  /*1caf0*/  FADD.FTZ R3, R155, R12 ;  /* 0x0000000c9b037221 */ /* 0x008fce0000010000 */
        /* <DEDUP_REMOVED lines=133> */
[----:B--2---:R-:W-:-:S01]  /*1d350*/  FADD.FTZ R168, R102, R161 ;  /* 0x000000a166a87221 */ /* 0x004fc20000010000 */
[----:B0-----:R-:W-:-:S03]  /*1d360*/  FADD.FTZ R12, R101, R12 ;  /* 0x0000000c650c7221 */ /* 0x001fc60000010000 */
[----:B---3--:R-:W-:Y:S01]  /*1d370*/  FADD.FTZ R3, R103, R168 ;  /* 0x000000a867037221 */ /* 0x008fe20000010000 */
[----:B-1----:R-:W-:Y:S06]  /*1d380*/  @!P0 BRA `(.L_x_9257) ;  /* 0x0000000000048947 */ /* 0x002fec0003800000 */
[----:B------:R-:W-:Y:S01]  /*1d390*/  BPT.TRAP 0x1 ;  /* 0x000000040000795c */ /* 0x000fe20000300000 */
.L_x_9257:
[----:B------:R-:W-:Y:S01]  /*1d3a0*/  F2FP.SATFINITE.E4M3.F32.PACK_AB_MERGE_C R21, R144, R21, RZ ;  /* 0x000000159015723e */ /* 0x000fe200048070ff */
[-C--:B------:R-:W-:Y:S01]  /*1d3b0*/  FMUL.FTZ R24, R24, R217.reuse ;  /* 0x000000d918187220 */ /* 0x080fe20000410000 */
[----:B------:R-:W-:Y:S01]  /*1d3c0*/  ISETP.GT.AND P1, PT, R0, R218, PT ;  /* 0x000000da0000720c */ /* 0x000fe20003f24270 */
[-C--:B------:R-:W-:Y:S01]  /*1d3d0*/  FMUL.FTZ R25, R25, R217.reuse ;  /* 0x000000d919197220 */ /* 0x080fe20000410000 */
[----:B------:R-:W-:Y:S01]  /*1d3e0*/  F2FP.SATFINITE.E4M3.F32.PACK_AB_MERGE_C R184, R15, R142, R21 ;  /* 0x0000008e0fb8723e */ /* 0x000fe20004807015 */
[----:B------:R-:W-:Y:S01]  /*1d3f0*/  IMAD R15, R219, 0x8, R17 ;  /* 0x00000008db0f7824 */ /* 0x000fe200078e0211 */
[----:B------:R-:W-:Y:S01]  /*1d400*/  F2FP.SATFINITE.E4M3.F32.PACK_AB_MERGE_C R140, R153, R140, RZ ;  /* 0x0000008c998c723e */ /* 0x000fe200048070ff */
[-C--:B------:R-:W-:Y:S01]  /*1d410*/  FMUL.FTZ R28, R28, R217.reuse ;  /* 0x000000d91c1c7220 */ /* 0x080fe20000410000 */
        /* <DEDUP_REMOVED lines=8> */
[----:B------:R-:W-:Y:S01]  /*1d4a0*/  F2FP.SATFINITE.E4M3.F32.PACK_AB_MERGE_C R143, R143, R164, RZ ;  /* 0x000000a48f8f723e */ /* 0x000fe200048070ff */
[-C--:B------:R-:W-:Y:S01]  /*1d4b0*/  FMUL.FTZ R36, R36, R217.reuse ;  /* 0x000000d924247220 */ /* 0x080fe20000410000 */
[----:B------:R-:W-:Y:S01]  /*1d4c0*/  F2FP.SATFINITE.E4M3.F32.PACK_AB_MERGE_C R149, R149, R156, RZ ;  /* 0x0000009c9595723e */ /* 0x000fe200048070ff */
[----:B------:R0:W-:Y:S01]  /*1d4d0*/  SYNCS.ARRIVE.TRANS64.RED.A1T0 RZ, [R15+URZ], RZ ;  /* 0x000000ff0fff79a7 */ /* 0x0001e2000810043f */
        /* <DEDUP_REMOVED lines=93> */
[----:B------:R-:W-:Y:S01]  /*1dab0*/  IMAD.MOV.U32 R219, RZ, RZ, R190 ;  /* 0x000000ffffdb7224 */ /* 0x000fe200078e00be */
[----:B0-----:R-:W-:Y:S06]  /*1dac0*/  @P1 BRA `(.L_x_9258) ;  /* 0xffffffc800141947 */ /* 0x001fec000383ffff */
.L_x_9246:
[----:B------:R-:W-:-:S13]  /*1dad0*/  ISETP.GE.AND P1, PT, R0, R205, PT ;  /* 0x000000cd0000720c */ /* 0x000fda0003f26270 */
[----:B------:R-:W-:Y:S05]  /*1dae0*/  @!P1 BRA `(.L_x_9259) ;  /* 0x00000054003c9947 */ /* 0x000fea0003800000 */
[----:B------:R-:W-:Y:S02]  /*1daf0*/  IMAD.MOV.U32 R206, RZ, RZ, R220 ;  /* 0x000000ffffce7224 */ /* 0x000fe400078e00dc */
[----:B------:R-:W-:Y:S02]  /*1db00*/  IMAD.MOV.U32 R217, RZ, RZ, R221 ;  /* 0x000000ffffd97224 */ /* 0x000fe400078e00dd */
[----:B------:R-:W-:Y:S02]  /*1db10*/  IMAD.MOV.U32 R219, RZ, RZ, R192 ;  /* 0x000000ffffdb7224 */ /* 0x000fe400078e00c0 */
[----:B------:R-:W-:-:S07]  /*1db20*/  IMAD.MOV.U32 R218, RZ, RZ, R190 ;  /* 0x000000ffffda7224 */ /* 0x000fce00078e00be */
.L_x_9279:
        /* <DEDUP_REMOVED lines=8> */
.L_x_9261:
        /* <DEDUP_REMOVED lines=8> */
.L_x_9262:
[----:B------:R-:W-:Y:S04]  /*1dc30*/  BSSY B0, `(.L_x_9260) ;  /* 0x0000004000007945 */ /* 0x000fe80003800000 */
[----:B-1----:R-:W-:Y:S05]  /*1dc40*/  @P2 BRA `(.L_x_9263) ;  /* 0x0000000000082947 */ /* 0x002fea0003800000 */
[----:B------:R-:W1:Y:S02]  /*1dc50*/  SYNCS.PHASECHK.TRANS64.TRYWAIT P2, [R14+URZ+0x22830], R15 ;  /* 0x0228300f0e0075a7 */ /* 0x000e64000804017f */
[----:B-1----:R-:W-:Y:S05]  /*1dc60*/  @!P2 BRA `(.L_x_9264) ;  /* 0x0000014800b8a947 */ /* 0x002fea0003800000 */
.L_x_9263:
[----:B------:R-:W-:Y:S05]  /*1dc70*/  BSYNC B0 ;  /* 0x0000000000007941 */ /* 0x000fea0003800000 */
.L_x_9260:
        /* <DEDUP_REMOVED lines=197> */
.L_x_9266:
[----:B------:R-:W-:Y:S01]  /*1e8d0*/  SHF.L.U32 R14, R219, 0x1f, RZ ;  /* 0x0000001fdb0e7819 */ /* 0x000fe200000006ff */
[----:B------:R-:W-:-:S04]  /*1e8e0*/  IMAD R15, R218, 0x8, R17 ;  /* 0x00000008da0f7824 */ /* 0x000fc800078e0211 */
[----:B------:R0:W1:Y:S01]  /*1e8f0*/  SYNCS.PHASECHK.TRANS64.TRYWAIT P1, [R15+URZ+0x22850], R14 ;  /* 0x0228500e0f0075a7 */ /* 0x000062000802017f */
[----:B------:R-:W-:Y:S05]  /*1e900*/  @!P0 BRA `(.L_x_9267) ;  /* 0x0000000000048947 */ /* 0x000fea0003800000 */
[----:B------:R-:W-:Y:S01]  /*1e910*/  BPT.TRAP 0x1 ;  /* 0x000000040000795c */ /* 0x000fe20000300000 */
.L_x_9267:
[----:B-1----:R-:W-:Y:S05]  /*1e920*/  @P1 BRA `(.L_x_9265) ;  /* 0x0000000000081947 */ /* 0x002fea0003800000 */
[----:B------:R-:W1:Y:S02]  /*1e930*/  SYNCS.PHASECHK.TRANS64.TRYWAIT P1, [R15+URZ+0x22850], R14 ;  /* 0x0228500e0f0075a7 */ /* 0x000e64000802017f */
[----:B-1----:R-:W-:Y:S05]  /*1e940*/  @!P1 BRA `(.L_x_9268) ;  /* 0x0000013c00949947 */ /* 0x002fea0003800000 */
.L_x_9265:
        /* <DEDUP_REMOVED lines=46> */
.L_x_9269:
        /* <DEDUP_REMOVED lines=8> */
[----:B------:R-:W2:Y:S01]  /*1ecb0*/  LDC R175, c[0x0][0x9e4] ;  /* 0x00027900ffaf7b82 */ /* 0x000ea20000000800 */
        /* <DEDUP_REMOVED lines=36> */
[----:B------:R-:W3:Y:S01]  /*1ef00*/  @P1 LDC R20, c[0x0][0x450] ;  /* 0x00011400ff141b82 */ /* 0x000ee20000000800 */
        /* <DEDUP_REMOVED lines=13> */
[----:B------:R-:W-:Y:S01]  /*1efe0*/  IMAD R102, R0, -0xa0, RZ ;  /* 0xffffff6000667824 */ /* 0x000fe200078e02ff */
[----:B------:R-:W-:Y:S01]  /*1eff0*/  R2UR UR4, R204 ;  /* 0x00000000cc0472ca */ /* 0x000fe200000e0000 */
[----:B0-----:R-:W-:Y:S01]  /*1f000*/  @P1 IMAD.HI.U32 R15, R14, R15, RZ ;  /* 0x0000000f0e0f1227 */ /* 0x001fe200078e00ff */
[----:B------:R-:W0:Y:S01]  /*1f010*/  MUFU.TANH R21, R21 ;  /* 0x0000001500157308 */ /* 0x000e220000002400 */
[----:B------:R-:W-:-:S02]  /*1f020*/  ULDC UR5, c[0x0][0x9e0] ;  /* 0x0002780000057ab9 */ /* 0x000fc40000000800 */
[----:B------:R-:W-:Y:S01]  /*1f030*/  IMAD.IADD R99, R102, 0x1, -R200 ;  /* 0x0000000166637824 */ /* 0x000fe200078e0ac8 */
[----:B---3--:R-:W-:Y:S01]  /*1f040*/  @P1 SHF.R.U32.HI R14, RZ, R20, R15 ;  /* 0x00000014ff0e1219 */ /* 0x008fe2000001160f */
        /* <DEDUP_REMOVED lines=23> */
[----:B------:R-:W3:Y:S01]  /*1f1c0*/  SHFL.IDX PT, R173, R14, RZ, 0x1c1f ;  /* 0x001c1fff0ead7589 */ /* 0x000ee200000e0000 */
[----:B------:R-:W-:Y:S01]  /*1f1d0*/  FMUL.FTZ R161, R2, R164 ;  /* 0x000000a402a17220 */ /* 0x000fe20000410000 */
[----:B------:R-:W-:Y:S02]  /*1f1e0*/  VIADD R88, R88, 0x22840 ;  /* 0x0002284058587836 */ /* 0x000fe40000000000 */
[C---:B------:R-:W-:Y:S01]  /*1f1f0*/  FMUL.FTZ R164, R2.reuse, R167 ;  /* 0x000000a702a47220 */ /* 0x040fe20000410000 */
[C---:B------:R-:W-:Y:S01]  /*1f200*/  FMUL.FTZ R167, R2.reuse, R92 ;  /* 0x0000005c02a77220 */ /* 0x040fe20000410000 */
[C---:B------:R-:W-:Y:S01]  /*1f210*/  FMUL.FTZ R92, R2.reuse, R94 ;  /* 0x0000005e025c7220 */ /* 0x040fe20000410000 */
[----:B------:R-:W-:Y:S01]  /*1f220*/  FMUL.FTZ R94, R2, R98 ;  /* 0x00000062025e7220 */ /* 0x000fe20000410000 */
[----:B-1----:R-:W-:Y:S01]  /*1f230*/  PRMT R88, R224, 0x654, R88 ;  /* 0x00000654e0587816 */ /* 0x002fe20000000058 */
[----:B------:R-:W-:Y:S01]  /*1f240*/  FMUL.FTZ R98, R2, R103 ;  /* 0x0000006702627220 */ /* 0x000fe20000410000 */
[----:B--2---:R-:W-:Y:S01]  /*1f250*/  ISETP.GE.AND P1, PT, R175, 0x1, PT ;  /* 0x00000001af00780c */ /* 0x004fe20003f26270 */
[----:B------:R-:W1:Y:S01]  /*1f260*/  MUFU.TANH R15, R15 ;  /* 0x0000000f000f7308 */ /* 0x000e620000002400 */
[----:B------:R2:W-:Y:S07]  /*1f270*/  SYNCS.ARRIVE.TRANS64.RED.A1T0 RZ, [R88+URZ], RZ ;  /* 0x000000ff58ff79a7 */ /* 0x0005ee000810043f */
[----:B------:R-:W4:Y:S01]  /*1f280*/  MUFU.TANH R20, R20 ;  /* 0x0000001400147308 */ /* 0x000f220000002400 */
[----:B--2---:R-:W-:-:S04]  /*1f290*/  IADD3 R88, -R200, 0x1, R102 ;  /* 0x00000001c8587810 */ /* 0x004fc80007ffe166 */
[----:B------:R-:W-:-:S03]  /*1f2a0*/  IADD3 R88, -R197, R88, R199 ;  /* 0x00000058c5587210 */ /* 0x000fc60007ffe1c7 */
[----:B------:R-:W2:Y:S02]  /*1f2b0*/  MUFU.TANH R152, R152 ;  /* 0x0000009800987308 */ /* 0x000ea40000002400 */
[C---:B------:R-:W-:Y:S02]  /*1f2c0*/  VIADD R103, R88.reuse, UR5 ;  /* 0x0000000558677c36 */ /* 0x040fe40008000000 */
[----:B------:R-:W-:Y:S02]  /*1f2d0*/  VIADD R170, R88, UR4 ;  /* 0x0000000458aa7c36 */ /* 0x000fe40008000000 */
[--C-:B---3--:R-:W-:Y:S02]  /*1f2e0*/  IMAD.IADD R171, R103, 0x1, R173.reuse ;  /* 0x0000000167ab7824 */ /* 0x108fe400078e02ad */
[----:B------:R-:W3:Y:S01]  /*1f2f0*/  MUFU.TANH R153, R153 ;  /* 0x0000009900997308 */ /* 0x000ee20000002400 */
        /* <DEDUP_REMOVED lines=90> */
.L_x_9272:
[----:B------:R-:W-:Y:S02]  /*1f8a0*/  ULDC UR4, c[0x0][0x9e4] ;  /* 0x0002790000047ab9 */ /* 0x000fe40000000800 */
[----:B------:R-:W-:-:S05]  /*1f8b0*/  IMAD.U32 R174, RZ, RZ, UR4 ;  /* 0x00000004ffae7e24 */ /* 0x000fca000f8e00ff */
[----:B------:R-:W-:-:S13]  /*1f8c0*/  ISETP.NE.AND P1, PT, R174, 0x1, PT ;  /* 0x00000001ae00780c */ /* 0x000fda0003f25270 */
[----:B------:R-:W1:Y:S02]  /*1f8d0*/  @P1 LDC.64 R88, c[0x0][0x9e8] ;  /* 0x00027a00ff581b82 */ /* 0x000e640000000a00 */
[----:B-1----:R-:W-:-:S05]  /*1f8e0*/  @P1 IMAD.HI.U32 R88, R173, R88, RZ ;  /* 0x00000058ad581227 */ /* 0x002fca00078e00ff */
[----:B------:R-:W-:-:S07]  /*1f8f0*/  @P1 SHF.R.U32.HI R173, RZ, R89, R88 ;  /* 0x00000059ffad1219 */ /* 0x000fce0000011658 */
.L_x_9273:
[----:B------:R-:W-:Y:S05]  /*1f900*/  BSYNC B0 ;  /* 0x0000000000007941 */ /* 0x000fea0003800000 */
.L_x_9271:
[----:B------:R-:W-:-:S05]  /*1f910*/  IMAD R173, R173, R174, R99 ;  /* 0x000000aeadad7224 */ /* 0x000fca00078e0263 */
[----:B------:R-:W-:Y:S02]  /*1f920*/  VIADDMNMX R171, R173, R174, R171, PT ;  /* 0x000000aeadab7246 */ /* 0x000fe400038001ab */
[----:B------:R-:W-:-:S07]  /*1f930*/  VIMNMX R172, R172, R173, !PT ;  /* 0x000000adacac7248 */ /* 0x000fce0007fe0100 */
.L_x_9270:
[C---:B------:R-:W-:Y:S01]  /*1f940*/  ISETP.GE.AND P1, PT, R102.reuse, 0x2, PT ;  /* 0x000000026600780c */ /* 0x040fe20003f26270 */
[----:B------:R-:W1:Y:S01]  /*1f950*/  SHFL.IDX PT, R14, R14, 0x1, 0x1c1f ;  /* 0x003c1f000e0e7f89 */ /* 0x000e6200000e0000 */
[----:B------:R-:W-:Y:S02]  /*1f960*/  ISETP.GE.AND P3, PT, R102, 0x9, PT ;  /* 0x000000096600780c */ /* 0x000fe40003f66270 */
[----:B------:R-:W-:Y:S02]  /*1f970*/  ISETP.GT.AND P2, PT, R172, 0x1, !P1 ;  /* 0x00000001ac00780c */ /* 0x000fe40004f44270 */
[----:B------:R-:W-:Y:S02]  /*1f980*/  LOP3.LUT R16, R16, 0xfffffffd, RZ, 0xc0, !PT ;  /* 0xfffffffd10107812 */ /* 0x000fe400078ec0ff */
[----:B------:R-:W-:Y:S02]  /*1f990*/  ISETP.LT.OR P2, PT, R171, 0x2, P2 ;  /* 0x00000002ab00780c */ /* 0x000fe40001741670 */
[----:B------:R-:W-:-:S02]  /*1f9a0*/  LOP3.LUT R22, R22, 0xfffffffd, RZ, 0xc0, !PT ;  /* 0xfffffffd16167812 */ /* 0x000fc400078ec0ff */
[----:B------:R-:W-:Y:S02]  /*1f9b0*/  FSEL R20, R20, -INF , !P2 ;  /* 0xff80000014147808 */ /* 0x000fe40005000000 */
        /* <DEDUP_REMOVED lines=13> */
[----:B0-----:R-:W-:Y:S02]  /*1fa90*/  FSEL R154, R154, -INF , !P2 ;  /* 0xff8000009a9a7808 */ /* 0x001fe40005000000 */
        /* <DEDUP_REMOVED lines=226> */
.L_x_9276:
[----:B------:R-:W-:Y:S02]  /*208c0*/  ULDC UR4, c[0x0][0x9e4] ;  /* 0x0002790000047ab9 */ /* 0x000fe40000000800 */
[----:B------:R-:W-:-:S05]  /*208d0*/  IMAD.U32 R102, RZ, RZ, UR4 ;  /* 0x00000004ff667e24 */ /* 0x000fca000f8e00ff */
[----:B------:R-:W-:-:S13]  /*208e0*/  ISETP.NE.AND P6, PT, R102, 0x1, PT ;  /* 0x000000016600780c */ /* 0x000fda0003fc5270 */
[----:B------:R-:W0:Y:S02]  /*208f0*/  @P6 LDC.64 R14, c[0x0][0x9e8] ;  /* 0x00027a00ff0e6b82 */ /* 0x000e240000000a00 */
[----:B0-----:R-:W-:-:S05]  /*20900*/  @P6 IMAD.HI.U32 R14, R89, R14, RZ ;  /* 0x0000000e590e6227 */ /* 0x001fca00078e00ff */
[----:B------:R-:W-:-:S07]  /*20910*/  @P6 SHF.R.U32.HI R89, RZ, R15, R14 ;  /* 0x0000000fff596219 */ /* 0x000fce000001160e */
.L_x_9277:
[----:B------:R-:W-:Y:S05]  /*20920*/  BSYNC B0 ;  /* 0x0000000000007941 */ /* 0x000fea0003800000 */
.L_x_9275:
[----:B------:R-:W-:-:S05]  /*20930*/  IMAD R89, R89, R102, R99 ;  /* 0x0000006659597224 */ /* 0x000fca00078e0263 */
[----:B------:R-:W-:Y:S02]  /*20940*/  VIADDMNMX R103, R89, R102, R103, PT ;  /* 0x0000006659677246 */ /* 0x000fe40003800167 */
[----:B------:R-:W-:-:S07]  /*20950*/  VIMNMX R170, R170, R89, !PT ;  /* 0x00000059aaaa7248 */ /* 0x000fce0007fe0100 */
.L_x_9274:
        /* <DEDUP_REMOVED lines=97> */
[----:B------:R-:W-:Y:S02]  /*20f70*/  ISETP.GT.AND P2, PT, R170, 0x89, !P2 ;  /* 0x00000089aa00780c */ /* 0x000fe40005744270 */
[C---:B------:R-:W-:Y:S02]  /*20f80*/  ISETP.LT.OR P1, PT, R103.reuse, 0x3a, P1 ;  /* 0x0000003a6700780c */ /* 0x040fe40000f21670 */
[----:B------:R-:W-:Y:S02]  /*20f90*/  ISETP.LT.OR P2, PT, R103, 0x8a, P2 ;  /* 0x0000008a6700780c */ /* 0x000fe40001741670 */
[----:B------:R-:W-:Y:S02]  /*20fa0*/  FSEL R149, R149, -INF , !P1 ;  /* 0xff80000095957808 */ /* 0x000fe40004800000 */
[----:B------:R-:W-:-:S02]  /*20fb0*/  LOP3.LUT P1, RZ, R16, 0x800000, RZ, 0xc0, !PT ;  /* 0x0080000010ff7812 */ /* 0x000fc4000782c0ff */
[----:B------:R-:W-:Y:S02]  /*20fc0*/  FSEL R93, R93, -INF , !P2 ;  /* 0xff8000005d5d7808 */ /* 0x000fe40005000000 */
[C---:B------:R-:W-:Y:S02]  /*20fd0*/  ISETP.GT.AND P1, PT, R170.reuse, 0x40, !P1 ;  /* 0x00000040aa00780c */ /* 0x040fe40004f24270 */
[C---:B------:R-:W-:Y:S02]  /*20fe0*/  ISETP.GT.AND P3, PT, R170.reuse, 0x90, !P3 ;  /* 0x00000090aa00780c */ /* 0x040fe40005f64270 */
[----:B------:R-:W-:Y:S02]  /*20ff0*/  ISETP.LT.OR P1, PT, R103, 0x41, P1 ;  /* 0x000000416700780c */ /* 0x000fe40000f21670 */
[----:B------:R-:W-:Y:S02]  /*21000*/  ISETP.GT.AND P4, PT, R170, 0x91, !P4 ;  /* 0x00000091aa00780c */ /* 0x000fe40006784270 */
[----:B------:R-:W-:-:S02]  /*21010*/  FSEL R181, R120, -INF , !P1 ;  /* 0xff80000078b57808 */ /* 0x000fc40004800000 */
[----:B------:R-:W-:Y:S02]  /*21020*/  LOP3.LUT P1, RZ, R16, 0x400000, RZ, 0xc0, !PT ;  /* 0x0040000010ff7812 */ /* 0x000fe4000782c0ff */
[C---:B------:R-:W-:Y:S02]  /*21030*/  ISETP.GT.AND P5, PT, R170.reuse, 0x98, !P5 ;  /* 0x00000098aa00780c */ /* 0x040fe40006fa4270 */
[----:B------:R-:W-:Y:S02]  /*21040*/  ISETP.GT.AND P1, PT, R170, 0x41, !P1 ;  /* 0x00000041aa00780c */ /* 0x000fe40004f24270 */
[C---:B------:R-:W-:Y:S02]  /*21050*/  ISETP.LT.OR P3, PT, R103.reuse, 0x91, P3 ;  /* 0x000000916700780c */ /* 0x040fe40001f61670 */
[C---:B------:R-:W-:Y:S02]  /*21060*/  ISETP.LT.OR P1, PT, R103.reuse, 0x42, P1 ;  /* 0x000000426700780c */ /* 0x040fe40000f21670 */
[----:B------:R-:W-:-:S02]  /*21070*/  ISETP.LT.OR P4, PT, R103, 0x92, P4 ;  /* 0x000000926700780c */ /* 0x000fc40002781670 */
[----:B------:R-:W-:Y:S02]  /*21080*/  FSEL R121, R121, -INF , !P1 ;  /* 0xff80000079797808 */ /* 0x000fe40004800000 */
[----:B------:R-:W-:Y:S02]  /*21090*/  LOP3.LUT P1, RZ, R16, 0x200000, RZ, 0xc0, !PT ;  /* 0x0020000010ff7812 */ /* 0x000fe4000782c0ff */
[C---:B------:R-:W-:Y:S02]  /*210a0*/  ISETP.LT.OR P5, PT, R103.reuse, 0x99, P5 ;  /* 0x000000996700780c */ /* 0x040fe40002fa1670 */
[----:B------:R-:W-:Y:S02]  /*210b0*/  ISETP.GT.AND P1, PT, R170, 0x48, !P1 ;  /* 0x00000048aa00780c */ /* 0x000fe40004f24270 */
[----:B------:R-:W-:Y:S02]  /*210c0*/  FSEL R94, R94, -INF , !P3 ;  /* 0xff8000005e5e7808 */ /* 0x000fe40005800000 */
[----:B------:R-:W-:-:S02]  /*210d0*/  ISETP.LT.OR P1, PT, R103, 0x49, P1 ;  /* 0x000000496700780c */ /* 0x000fc40000f21670 */
[----:B------:R-:W-:Y:S02]  /*210e0*/  FSEL R95, R95, -INF , !P4 ;  /* 0xff8000005f5f7808 */ /* 0x000fe40006000000 */
        /* <DEDUP_REMOVED lines=25> */
[----:B------:R-:W-:Y:S02]  /*21280*/  LOP3.LUT P1, RZ, R16, 0x4000, RZ, 0xc0, !PT ;  /* 0x0000400010ff7812 */ /* 0x000fe4000782c0ff */
[----:B------:R-:W-:Y:S02]  /*21290*/  FMNMX.FTZ R104, R101, R14, !PT ;  /* 0x0000000e65687209 */ /* 0x000fe40007810000 */
[----:B------:R-:W-:Y:S01]  /*212a0*/  ISETP.GT.AND P1, PT, R170, 0x61, !P1 ;  /* 0x00000061aa00780c */ /* 0x000fe20004f24270 */
[----:B------:R-:W0:Y:S02]  /*212b0*/  LDC R14, c[0x0][0x988] ;  /* 0x00026200ff0e7b82 */ /* 0x000e240000000800 */
[----:B------:R-:W1:Y:S01]  /*212c0*/  SHFL.BFLY PT, R221, R104, 0x2, 0x1f ;  /* 0x0c401f0068dd7f89 */ /* 0x000e6200000e0000 */
[----:B------:R-:W-:-:S04]  /*212d0*/  ISETP.LT.OR P1, PT, R103, 0x62, P1 ;  /* 0x000000626700780c */ /* 0x000fc80000f21670 */
[----:B------:R-:W-:Y:S02]  /*212e0*/  FSEL R105, R105, -INF , !P1 ;  /* 0xff80000069697808 */ /* 0x000fe40004800000 */
[----:B------:R-:W-:-:S04]  /*212f0*/  LOP3.LUT P1, RZ, R16, 0x2000, RZ, 0xc0, !PT ;  /* 0x0000200010ff7812 */ /* 0x000fc8000782c0ff */
[----:B------:R-:W-:-:S04]  /*21300*/  ISETP.GT.AND P1, PT, R170, 0x68, !P1 ;  /* 0x00000068aa00780c */ /* 0x000fc80004f24270 */
[----:B------:R-:W-:-:S04]  /*21310*/  ISETP.LT.OR P1, PT, R103, 0x69, P1 ;  /* 0x000000696700780c */ /* 0x000fc80000f21670 */
[----:B------:R-:W-:Y:S02]  /*21320*/  FSEL R223, R106, -INF , !P1 ;  /* 0xff8000006adf7808 */ /* 0x000fe40004800000 */
[----:B------:R-:W-:Y:S02]  /*21330*/  LOP3.LUT P1, RZ, R16, 0x1000, RZ, 0xc0, !PT ;  /* 0x0000100010ff7812 */ /* 0x000fe4000782c0ff */
[----:B-1----:R-:W-:Y:S02]  /*21340*/  FMNMX.FTZ R106, R104, R221, !PT ;  /* 0x000000dd686a7209 */ /* 0x002fe40007810000 */
[----:B------:R-:W-:-:S03]  /*21350*/  ISETP.GT.AND P1, PT, R170, 0x69, !P1 ;  /* 0x00000069aa00780c */ /* 0x000fc60004f24270 */
        /* <DEDUP_REMOVED lines=10> */
[----:B0-----:R-:W-:Y:S01]  /*21400*/  FFMA.FTZ R102, R221, R14, -8 ;  /* 0xc1000000dd667423 */ /* 0x001fe2000001000e */
        /* <DEDUP_REMOVED lines=20> */
[----:B------:R-:W-:Y:S02]  /*21550*/  ISETP.LT.OR P1, PT, R103, 0x89, P1 ;  /* 0x000000896700780c */ /* 0x000fe40000f21670 */
[----:B------:R-:W-:Y:S02]  /*21560*/  ISETP.GT.AND P2, PT, R170, 0x99, !P6 ;  /* 0x00000099aa00780c */ /* 0x000fe40007744270 */
[----:B------:R-:W-:-:S02]  /*21570*/  FSEL R92, R92, -INF , !P1 ;  /* 0xff8000005c5c7808 */ /* 0x000fc40004800000 */
[----:B------:R-:W-:Y:S02]  /*21580*/  LOP3.LUT P1, RZ, R16, 0x1, RZ, 0xc0, !PT ;  /* 0x0000000110ff7812 */ /* 0x000fe4000782c0ff */
[C---:B------:R-:W-:Y:S02]  /*21590*/  ISETP.LT.OR P2, PT, R103.reuse, 0x9a, P2 ;  /* 0x0000009a6700780c */ /* 0x040fe40001741670 */
[----:B------:R-:W-:Y:S02]  /*215a0*/  ISETP.GT.AND P1, PT, R170, RZ, !P1 ;  /* 0x000000ffaa00720c */ /* 0x000fe40004f24270 */
[----:B------:R-:W-:Y:S02]  /*215b0*/  FSEL R98, R98, -INF , !P2 ;  /* 0xff80000062627808 */ /* 0x000fe40005000000 */
[----:B------:R-:W-:-:S04]  /*215c0*/  ISETP.LT.OR P1, PT, R103, 0x1, P1 ;  /* 0x000000016700780c */ /* 0x000fc80000f21670 */
[----:B------:R-:W-:Y:S02]  /*215d0*/  FSEL R21, R21, -INF , !P1 ;  /* 0xff80000015157808 */ /* 0x000fe40004800000 */
[----:B------:R-:W-:Y:S02]  /*215e0*/  FSETP.NEU.FTZ.AND P1, PT, R221, -INF , PT ;  /* 0xff800000dd00780b */ /* 0x000fe40003f3d000 */
        /* <DEDUP_REMOVED lines=15> */
[----:B------:R-:W-:Y:S01]  /*216e0*/  MUFU.EX2 R122, R140 ;  /* 0x0000008c007a7308 */ /* 0x000fe20000000800 */
        /* <DEDUP_REMOVED lines=12> */
[----:B0-----:R-:W-:Y:S01]  /*217b0*/  FMNMX.FTZ R130, R173, R126, !PT ;  /* 0x0000007ead827209 */ /* 0x001fe20007810000 */
[-CC-:B------:R-:W-:Y:S01]  /*217c0*/  FFMA.FTZ R150, R150, R14.reuse, -R102.reuse ;  /* 0x0000000e96967223 */ /* 0x180fe20000010866 */
        /* <DEDUP_REMOVED lines=9> */
[----:B0-----:R-:W-:-:S01]  /*21860*/  FFMA.FTZ R144, R109, R14, -R102 ;  /* 0x0000000e6d907223 */ /* 0x001fc20000010866 */
        /* <DEDUP_REMOVED lines=32> */
[----:B0-----:R-:W-:-:S04]  /*21a70*/  FMNMX.FTZ R165, R111, R138, !PT ;  /* 0x0000008a6fa57209 */ /* 0x001fc80007810000 */
        /* <DEDUP_REMOVED lines=10> */
[----:B------:R-:W-:Y:S01]  /*21b20*/  FSEL R165, R97, -INF , !P5 ;  /* 0xff80000061a57808 */ /* 0x000fe20006800000 */
[----:B------:R-:W-:Y:S01]  /*21b30*/  MUFU.EX2 R141, R141 ;  /* 0x0000008d008d7308 */ /* 0x000fe20000000800 */
[----:B------:R-:W-:-:S04]  /*21b40*/  FMNMX.FTZ R108, R95, R108, !PT ;  /* 0x0000006c5f6c7209 */ /* 0x000fc80007810000 */
[----:B------:R-:W-:-:S03]  /*21b50*/  FMNMX.FTZ R109, R165, R108, !PT ;  /* 0x0000006ca56d7209 */ /* 0x000fc60007810000 */
[----:B------:R0:W-:Y:S01]  /*21b60*/  MUFU.EX2 R97, R142 ;  /* 0x0000008e00617308 */ /* 0x0001e20000000800 */
[----:B------:R-:W-:Y:S01]  /*21b70*/  FMNMX.FTZ R138, R98, R109, !PT ;  /* 0x0000006d628a7209 */ /* 0x000fe20007810000 */
[-CC-:B------:R-:W-:Y:S01]  /*21b80*/  FFMA.FTZ R109, R112, R14.reuse, -R102.reuse ;  /* 0x0000000e706d7223 */ /* 0x180fe20000010866 */
[----:B------:R-:W-:-:S01]  /*21b90*/  FFMA.FTZ R112, R113, R14, -R102 ;  /* 0x0000000e71707223 */ /* 0x000fc20000010866 */
[-CC-:B------:R-:W-:Y:S01]  /*21ba0*/  FFMA.FTZ R113, R116, R14.reuse, -R102.reuse ;  /* 0x0000000e74717223 */ /* 0x180fe20000010866 */
[----:B------:R-:W-:-:S01]  /*21bb0*/  FFMA.FTZ R116, R117, R14, -R102 ;  /* 0x0000000e75747223 */ /* 0x000fc20000010866 */
[----:B------:R-:W1:Y:S01]  /*21bc0*/  SHFL.BFLY PT, R140, R138, 0x2, 0x1f ;  /* 0x0c401f008a8c7f89 */ /* 0x000e6200000e0000 */
[----:B------:R-:W-:-:S01]  /*21bd0*/  FFMA.FTZ R117, R118, R14, -R102 ;  /* 0x0000000e76757223 */ /* 0x000fc20000010866 */
[-CC-:B------:R-:W-:Y:S01]  /*21be0*/  FFMA.FTZ R118, R119, R14.reuse, -R102.reuse ;  /* 0x0000000e77767223 */ /* 0x180fe20000010866 */
[----:B------:R-:W-:-:S01]  /*21bf0*/  FFMA.FTZ R119, R167, R14, -R102 ;  /* 0x0000000ea7777223 */ /* 0x000fc20000010866 */
[-CC-:B------:R-:W-:Y:S01]  /*21c00*/  FFMA.FTZ R167, R169, R14.reuse, -R102.reuse ;  /* 0x0000000ea9a77223 */ /* 0x180fe20000010866 */
[----:B------:R-:W-:-:S01]  /*21c10*/  FFMA.FTZ R169, R101, R14, -R102 ;  /* 0x0000000e65a97223 */ /* 0x000fc20000010866 */
[----:B------:R2:W-:Y:S08]  /*21c20*/  MUFU.EX2 R108, R144 ;  /* 0x00000090006c7308 */ /* 0x0005f00000000800 */
[----:B------:R-:W-:Y:S08]  /*21c30*/  MUFU.EX2 R145, R145 ;  /* 0x0000009100917308 */ /* 0x000ff00000000800 */
[----:B------:R-:W-:Y:S01]  /*21c40*/  MUFU.EX2 R151, R151 ;  /* 0x0000009700977308 */ /* 0x000fe20000000800 */
[----:B-1----:R-:W-:Y:S01]  /*21c50*/  FMNMX.FTZ R140, R138, R140, !PT ;  /* 0x0000008c8a8c7209 */ /* 0x002fe20007810000 */
[----:B------:R-:W-:Y:S01]  /*21c60*/  FFMA.FTZ R138, R168, R14, -R102 ;  /* 0x0000000ea88a7223 */ /* 0x000fe20000010866 */
[----:B------:R-:W-:-:S03]  /*21c70*/  FSEL R102, R221, RZ, P1 ;  /* 0x000000ffdd667208 */ /* 0x000fc60000800000 */
[----:B------:R-:W1:Y:S02]  /*21c80*/  SHFL.BFLY PT, R220, R140, 0x1, 0x1f ;  /* 0x0c201f008cdc7f89 */ /* 0x000e6400000e0000 */
[----:B------:R-:W-:Y:S01]  /*21c90*/  MUFU.EX2 R124, R124 ;  /* 0x0000007c007c7308 */ /* 0x000fe20000000800 */
[----:B------:R-:W-:-:S04]  /*21ca0*/  FADD.FTZ R101, -R102, R217 ;  /* 0x000000d966657221 */ /* 0x000fc80000010100 */
[----:B------:R-:W-:-:S03]  /*21cb0*/  FMUL.FTZ R101, R101, R14 ;  /* 0x0000000e65657220 */ /* 0x000fc60000410000 */
[----:B------:R-:W-:Y:S08]  /*21cc0*/  MUFU.EX2 R125, R125 ;  /* 0x0000007d007d7308 */ /* 0x000ff00000000800 */
[----:B------:R-:W3:Y:S01]  /*21cd0*/  MUFU.EX2 R101, R101 ;  /* 0x0000006500657308 */ /* 0x000ee20000000800 */
[----:B-1----:R-:W-:-:S07]  /*21ce0*/  FMNMX.FTZ R220, R140, R220, !PT ;  /* 0x000000dc8cdc7209 */ /* 0x002fce0007810000 */
[----:B------:R-:W-:Y:S01]  /*21cf0*/  MUFU.EX2 R128, R128 ;  /* 0x0000008000807308 */ /* 0x000fe20000000800 */
[C---:B------:R-:W-:Y:S01]  /*21d00*/  FSETP.NEU.FTZ.AND P1, PT, R220.reuse, -INF , PT ;  /* 0xff800000dc00780b */ /* 0x040fe20003f3d000 */
[----:B------:R-:W-:-:S06]  /*21d10*/  FFMA.FTZ R102, R220, R14, -8 ;  /* 0xc1000000dc667423 */ /* 0x000fcc000001000e */
[----:B------:R-:W-:Y:S01]  /*21d20*/  MUFU.EX2 R129, R129 ;  /* 0x0000008100817308 */ /* 0x000fe20000000800 */
[----:B------:R-:W-:-:S05]  /*21d30*/  FSEL R102, R102, RZ, P1 ;  /* 0x000000ff66667208 */ /* 0x000fca0000800000 */
[-CC-:B0-----:R-:W-:Y:S01]  /*21d40*/  FFMA.FTZ R142, R89, R14.reuse, -R102.reuse ;  /* 0x0000000e598e7223 */ /* 0x181fe20000010866 */
        /* <DEDUP_REMOVED lines=8> */
[----:B--2---:R-:W-:-:S01]  /*21dd0*/  FFMA.FTZ R144, R99, R14, -R102 ;  /* 0x0000000e63907223 */ /* 0x004fc20000010866 */
[-C--:B------:R-:W-:Y:S01]  /*21de0*/  FFMA.FTZ R99, R163, R14.reuse, -R102 ;  /* 0x0000000ea3637223 */ /* 0x080fe20000010866 */
[----:B------:R-:W-:Y:S01]  /*21df0*/  FMUL.FTZ R123, R159, R14 ;  /* 0x0000000e9f7b7220 */ /* 0x000fe20000410000 */
[----:B---3--:R-:W-:Y:S01]  /*21e00*/  FFMA.FTZ R159, R101, R12, R88 ;  /* 0x0000000c659f7223 */ /* 0x008fe20000010058 */
        /* <DEDUP_REMOVED lines=69> */
[----:B------:R-:W1:Y:S02]  /*22260*/  MUFU.EX2 R147, R147 ;  /* 0x0000009300937308 */ /* 0x000e640000000800 */
[----:B------:R-:W-:-:S04]  /*22270*/  FADD.FTZ R3, R141, R12 ;  /* 0x0000000c8d037221 */ /* 0x000fc80000010000 */
[----:B------:R-:W-:Y:S02]  /*22280*/  FADD.FTZ R12, R130, R3 ;  /* 0x00000003820c7221 */ /* 0x000fe40000010000 */
[----:B------:R-:W3:Y:S02]  /*22290*/  MUFU.EX2 R154, R154 ;  /* 0x0000009a009a7308 */ /* 0x000ee40000000800 */
[----:B------:R-:W-:-:S04]  /*222a0*/  FADD.FTZ R3, R145, R12 ;  /* 0x0000000c91037221 */ /* 0x000fc80000010000 */
[----:B------:R-:W-:Y:S02]  /*222b0*/  FADD.FTZ R12, R136, R3 ;  /* 0x00000003880c7221 */ /* 0x000fe40000010000 */
[----:B------:R-:W4:Y:S08]  /*222c0*/  MUFU.EX2 R149, R149 ;  /* 0x0000009500957308 */ /* 0x000f300000000800 */
[----:B------:R0:W-:Y:S08]  /*222d0*/  MUFU.EX2 R162, R105 ;  /* 0x0000006900a27308 */ /* 0x0001f00000000800 */
[----:B------:R-:W5:Y:S01]  /*222e0*/  MUFU.EX2 R155, R155 ;  /* 0x0000009b009b7308 */ /* 0x000f620000000800 */
[----:B0-----:R-:W-:-:S04]  /*222f0*/  FADD.FTZ R105, R143, R166 ;  /* 0x000000a68f697221 */ /* 0x001fc80000010000 */
[----:B--2---:R-:W-:-:S03]  /*22300*/  FADD.FTZ R166, R152, R105 ;  /* 0x0000006998a67221 */ /* 0x004fc60000010000 */
[----:B------:R-:W0:Y:S01]  /*22310*/  MUFU.EX2 R156, R156 ;  /* 0x0000009c009c7308 */ /* 0x000e220000000800 */
[----:B-1----:R-:W-:-:S04]  /*22320*/  FADD.FTZ R105, R147, R166 ;  /* 0x000000a693697221 */ /* 0x002fc80000010000 */
[----:B---3--:R-:W-:Y:S01]  /*22330*/  FADD.FTZ R168, R154, R105 ;  /* 0x000000699aa87221 */ /* 0x008fe20000010000 */
[----:B------:R-:W-:-:S02]  /*22340*/  FADD.FTZ R105, R151, R12 ;  /* 0x0000000c97697221 */ /* 0x000fc40000010000 */
[----:B------:R-:W1:Y:S01]  /*22350*/  MUFU.EX2 R121, R121 ;  /* 0x0000007900797308 */ /* 0x000e620000000800 */
[----:B----4-:R-:W-:-:S04]  /*22360*/  FADD.FTZ R168, R149, R168 ;  /* 0x000000a895a87221 */ /* 0x010fc80000010000 */
[----:B-----5:R-:W-:Y:S01]  /*22370*/  FADD.FTZ R3, R155, R168 ;  /* 0x000000a89b037221 */ /* 0x020fe20000010000 */
        /* <DEDUP_REMOVED lines=27> */
[----:B-1----:R-:W-:-:S04]  /*22530*/  FADD.FTZ R168, R135, R168 ;  /* 0x000000a887a87221 */ /* 0x002fc80000010000 */
[----:B------:R-:W-:-:S03]  /*22540*/  FADD.FTZ R3, R97, R168 ;  /* 0x000000a861037221 */ /* 0x000fc60000010000 */
        /* <DEDUP_REMOVED lines=53> */
.L_x_9278:
[----:B------:R-:W-:Y:S01]  /*228a0*/  F2FP.SATFINITE.E4M3.F32.PACK_AB_MERGE_C R21, R142, R21, RZ ;  /* 0x000000158e15723e */ /* 0x000fe200048070ff */
[----:B------:R-:W-:Y:S01]  /*228b0*/  FMUL.FTZ R24, R24, R101 ;  /* 0x0000006518187220 */ /* 0x000fe20000410000 */
[----:B------:R-:W-:Y:S01]  /*228c0*/  ISETP.GT.AND P1, PT, R0, R205, PT ;  /* 0x000000cd0000720c */ /* 0x000fe20003f24270 */
[----:B------:R-:W-:Y:S01]  /*228d0*/  FMUL.FTZ R25, R25, R101 ;  /* 0x0000006519197220 */ /* 0x000fe20000410000 */
        /* <DEDUP_REMOVED lines=11> */
[----:B------:R-:W-:Y:S01]  /*22990*/  FMUL.FTZ R33, R33, R101 ;  /* 0x0000006521217220 */ /* 0x000fe20000410000 */
        /* <DEDUP_REMOVED lines=98> */
[----:B------:R-:W-:Y:S01]  /*22fc0*/  IMAD.MOV.U32 R185, RZ, RZ, R21 ;  /* 0x000000ffffb97224 */ /* 0x000fe200078e0015 */
[----:B0-----:R-:W-:Y:S06]  /*22fd0*/  @P1 BRA `(.L_x_9279) ;  /* 0xffffffa800d41947 */ /* 0x001fec000383ffff */
.L_x_9259:
[----:B------:R-:W-:Y:S05]  /*22fe0*/  WARPSYNC.ALL ;  /* 0x0000000000007948 */ /* 0x000fea0003800000 */
[----:B------:R-:W-:Y:S06]  /*22ff0*/  BAR.ARV 0x8, 0x180 ;  /* 0x0206000000007b1d */ /* 0x000fec0000002000 */
[----:B------:R-:W-:Y:S05]  /*23000*/  @!P0 BRA `(.L_x_9280) ;  /* 0x0000000000048947 */ /* 0x000fea0003800000 */
[----:B------:R-:W-:Y:S01]  /*23010*/  BPT.TRAP 0x1 ;  /* 0x000000040000795c */ /* 0x000fe20000300000 */
.L_x_9280:
[----:B------:R-:W-:Y:S01]  /*23020*/  IMAD R11, R190, 0x8, R17 ;  /* 0x00000008be0b7824 */ /* 0x000fe200078e0211 */
[----:B------:R-:W-:-:S04]  /*23030*/  SHF.L.U32 R0, R192, 0x1f, RZ ;  /* 0x0000001fc0007819 */ /* 0x000fc800000006ff */
[----:B------:R0:W1:Y:S01]  /*23040*/  SYNCS.PHASECHK.TRANS64.TRYWAIT P1, [R11+URZ+0x22850], R0 ;  /* 0x022850000b0075a7 */ /* 0x000062000802017f */
[----:B------:R-:W-:Y:S05]  /*23050*/  @!P0 BRA `(.L_x_9281) ;  /* 0x0000000000048947 */ /* 0x000fea0003800000 */
[----:B------:R-:W-:Y:S01]  /*23060*/  BPT.TRAP 0x1 ;  /* 0x000000040000795c */ /* 0x000fe20000300000 */
.L_x_9281:
[----:B------:R-:W-:-:S05]  /*23070*/  VIADD R17, R17, 0x400 ;  /* 0x0000040011117836 */ /* 0x000fca0000000000 */
[----:B------:R-:W-:-:S04]  /*23080*/  SHF.R.U32.HI R17, RZ, 0x4, R17 ;  /* 0x00000004ff117819 */ /* 0x000fc80000011611 */
[----:B------:R-:W-:-:S04]  /*23090*/  LOP3.LUT R17, R17, 0x3fff, RZ, 0xc0, !PT ;  /* 0x00003fff11117812 */ /* 0x000fc800078ec0ff */
[----:B------:R-:W-:Y:S01]  /*230a0*/  LOP3.LUT R17, R17, 0x10000, RZ, 0xfc, !PT ;  /* 0x0001000011117812 */ /* 0x000fe200078efcff */
[----:B-1----:R-:W-:Y:S06]  /*230b0*/  @P1 BRA `(.L_x_9282) ;  /* 0x0000000000081947 */ /* 0x002fec0003800000 */
[----:B------:R-:W1:Y:S02]  /*230c0*/  SYNCS.PHASECHK.TRANS64.TRYWAIT P1, [R11+URZ+0x22850], R0 ;  /* 0x022850000b0075a7 */ /* 0x000e64000802017f */
[----:B-1----:R-:W-:Y:S05]  /*230d0*/  @!P1 BRA `(.L_x_9283) ;  /* 0x000000f400c49947 */ /* 0x002fea0003800000 */
.L_x_9282:
[----:B------:R-:W-:Y:S01]  /*230e0*/  IMAD R4, R190, 0x500, R17 ;  /* 0x00000500be047824 */ /* 0x000fe200078e0211 */
[----:B------:R-:W-:Y:S05]  /*230f0*/  WARPSYNC.ALL ;  /* 0x0000000000007948 */ /* 0x000fea0003800000 */
[----:B------:R-:W-:Y:S01]  /*23100*/  IMAD.MOV.U32 R5, RZ, RZ, -0x3ffffff0 ;  /* 0xc0000010ff057424 */ /* 0x000fe200078e00ff */
[C---:B------:R-:W-:Y:S01]  /*23110*/  R2UR UR6, R4.reuse ;  /* 0x00000000040672ca */ /* 0x040fe200000e0000 */
[----:B------:R-:W-:Y:S01]  /*23120*/  WARPGROUP.ARRIVE ;  /* 0x00000000000079c5 */ /* 0x000fe20000000000 */
[C---:B------:R-:W-:Y:S01]  /*23130*/  VIADD R6, R4.reuse, 0x100 ;  /* 0x0000010004067836 */ /* 0x040fe20000000000 */
[----:B------:R-:W-:Y:S01]  /*23140*/  ULDC.64 UR4, c[0x0][0x9a0] ;  /* 0x0002680000047ab9 */ /* 0x000fe20000000a00 */
[----:B------:R-:W-:Y:S01]  /*23150*/  R2UR UR7, R5 ;  /* 0x00000000050772ca */ /* 0x000fe200000e0000 */
[----:B------:R-:W-:Y:S01]  /*23160*/  IMAD.MOV.U32 R7, RZ, RZ, -0x3ffffff0 ;  /* 0xc0000010ff077424 */ /* 0x000fe200078e00ff */
[----:B------:R-:W-:Y:S01]  /*23170*/  ISETP.NE.U32.AND P1, PT, RZ, UR4, PT ;  /* 0x00000004ff007c0c */ /* 0x000fe2000bf25070 */
[----:B------:R-:W-:-:S02]  /*23180*/  VIADD R20, R4, 0x200 ;  /* 0x0000020004147836 */ /* 0x000fc40000000000 */
[----:B------:R-:W-:Y:S01]  /*23190*/  IMAD.MOV.U32 R21, RZ, RZ, -0x3ffffff0 ;  /* 0xc0000010ff157424 */ /* 0x000fe200078e00ff */
[----:B------:R-:W-:-:S07]  /*231a0*/  ISETP.NE.AND.EX P1, PT, RZ, UR5, PT, P1 ;  /* 0x00000005ff007c0c */ /* 0x000fce000bf25310 */
[----:B------:R-:W-:Y:S01]  /*231b0*/  QGMMA.64x128x32.F32.E4M3.E4M3 R24, R184, gdesc[UR4], R24, gsb0 ;  /* 0x01e00004b8187df3 */ /* 0x000fe20008000818 */
[----:B------:R-:W-:Y:S02]  /*231c0*/  R2UR UR6, R6 ;  /* 0x00000000060672ca */ /* 0x000fe400000e0000 */
[----:B------:R-:W-:-:S03]  /*231d0*/  R2UR UR7, R7 ;  /* 0x00000000070772ca */ /* 0x000fc600000e0000 */
[----:B------:R-:W0:Y:S01]  /*231e0*/  @P1 LDC.64 R6, c[0x0][0x9c8] ;  /* 0x00027200ff061b82 */ /* 0x000e220000000a00 */
[----:B------:R-:W-:-:S07]  /*231f0*/  @P1 SHF.R.S32.HI R5, RZ, 0x1f, R207 ;  /* 0x0000001fff051819 */ /* 0x000fce00000114cf */
[----:B------:R-:W2:Y:S01]  /*23200*/  @P1 LDC.64 R8, c[0x0][0x9d0] ;  /* 0x00027400ff081b82 */ /* 0x000ea20000000a00 */
[----:B01----:R-:W-:-:S04]  /*23210*/  @P1 IMAD R0, R5, R6, RZ ;  /* 0x0000000605001224 */ /* 0x003fc800078e02ff */
[C---:B------:R-:W-:Y:S02]  /*23220*/  @P1 IMAD R5, R207.reuse, R7, R0 ;  /* 0x00000007cf051224 */ /* 0x040fe400078e0200 */
[----:B------:R-:W-:-:S04]  /*23230*/  @P1 IMAD.WIDE.U32 R6, R207, R6, RZ ;  /* 0x00000006cf061225 */ /* 0x000fc800078e00ff */
[----:B------:R-:W-:Y:S02]  /*23240*/  @P1 IMAD.IADD R7, R7, 0x1, R5 ;  /* 0x0000000107071824 */ /* 0x000fe400078e0205 */
[----:B------:R-:W-:Y:S02]  /*23250*/  IMAD.MOV.U32 R0, RZ, RZ, 0x3f800000 ;  /* 0x3f800000ff007424 */ /* 0x000fe400078e00ff */
        /* <DEDUP_REMOVED lines=17> */
[----:B------:R-:W-:Y:S02]  /*23370*/  VIADD R4, R4, 0x400 ;  /* 0x0000040004047836 */ /* 0x000fe40000000000 */
[----:B------:R-:W-:Y:S01]  /*23380*/  IMAD.MOV.U32 R5, RZ, RZ, -0x3ffffff0 ;  /* 0xc0000010ff057424 */ /* 0x000fe200078e00ff */
[----:B------:R-:W1:Y:S01]  /*23390*/  SHFL.BFLY PT, R7, R12, 0x2, 0x1f ;  /* 0x0c401f000c077f89 */ /* 0x000e6200000e0000 */
[----:B------:R-:W-:Y:S02]  /*233a0*/  WARPGROUP.DEPBAR.LE gsb0, 0x0 ;  /* 0x00008000000079c5 */ /* 0x000fe40000010000 */
[----:B------:R-:W-:-:S06]  /*233b0*/  WARPGROUP.ARRIVE ;  /* 0x00000000000079c5 */ /* 0x000fcc0000000000 */
[----:B------:R-:W-:Y:S01]  /*233c0*/  QGMMA.64x128x32.F32.E4M3.E4M3 R24, R172, gdesc[UR4], R24, gsb0 ;  /* 0x01e00004ac187df3 */ /* 0x000fe20008000818 */
[----:B------:R-:W-:Y:S02]  /*233d0*/  R2UR UR6, R4 ;  /* 0x00000000040672ca */ /* 0x000fe400000e0000 */
[----:B------:R-:W-:Y:S01]  /*233e0*/  R2UR UR7, R5 ;  /* 0x00000000050772ca */ /* 0x000fe200000e0000 */
[----:B------:R-:W3:Y:S01]  /*233f0*/  SHFL.BFLY PT, R4, R3, 0x2, 0x1f ;  /* 0x0c401f0003047f89 */ /* 0x000ee200000e0000 */
[----:B-1----:R-:W-:-:S05]  /*23400*/  FADD.FTZ R7, R7, R12 ;  /* 0x0000000c07077221 */ /* 0x002fca0000010000 */
[----:B------:R-:W1:Y:S01]  /*23410*/  SHFL.BFLY PT, R2, R7, 0x1, 0x1f ;  /* 0x0c201f0007027f89 */ /* 0x000e6200000e0000 */
[----:B---3--:R-:W-:-:S05]  /*23420*/  FADD.FTZ R4, R4, R3 ;  /* 0x0000000304047221 */ /* 0x008fca0000010000 */
[----:B------:R-:W0:Y:S01]  /*23430*/  SHFL.BFLY PT, R5, R4, 0x1, 0x1f ;  /* 0x0c201f0004057f89 */ /* 0x000e2200000e0000 */
[----:B-1----:R-:W-:-:S05]  /*23440*/  FADD.FTZ R6, R7, R2 ;  /* 0x0000000207067221 */ /* 0x002fca0000010000 */
[C---:B------:R-:W-:Y:S01]  /*23450*/  FSETP.NE.FTZ.AND P1, PT, R6.reuse, RZ, PT ;  /* 0x000000ff0600720b */ /* 0x040fe20003f35000 */
[----:B------:R-:W-:Y:S01]  /*23460*/  FMUL.FTZ R10, R6, 0.00390625 ;  /* 0x3b800000060a7820 */ /* 0x000fe20000410000 */
[----:B------:R-:W-:-:S04]  /*23470*/  IMAD.MOV.U32 R3, RZ, RZ, RZ ;  /* 0x000000ffff037224 */ /* 0x000fc800078e00ff */
[----:B------:R-:W-:Y:S01]  /*23480*/  FSETP.NE.FTZ.AND P2, PT, R10, RZ, PT ;  /* 0x000000ff0a00720b */ /* 0x000fe20003f55000 */
[----:B0-----:R-:W-:-:S04]  /*23490*/  FADD.FTZ R8, R4, R5 ;  /* 0x0000000504087221 */ /* 0x001fc80000010000 */
[----:B------:R-:W-:Y:S02]  /*234a0*/  FMUL.FTZ R12, R8, 0.00390625 ;  /* 0x3b800000080c7820 */ /* 0x000fe40000410000 */
[----:B------:R-:W-:Y:S03]  /*234b0*/  @P1 MUFU.RCP R3, R6 ;  /* 0x0000000600031308 */ /* 0x000fe60000001000 */
[----:B------:R-:W-:Y:S01]  /*234c0*/  FSETP.NE.FTZ.AND P3, PT, R12, RZ, PT ;  /* 0x000000ff0c00720b */ /* 0x000fe20003f75000 */
[----:B------:R-:W-:Y:S02]  /*234d0*/  WARPGROUP.DEPBAR.LE gsb0, 0x0 ;  /* 0x00008000000079c5 */ /* 0x000fe40000010000 */
[----:B------:R-:W-:-:S06]  /*234e0*/  WARPGROUP.ARRIVE ;  /* 0x00000000000079c5 */ /* 0x000fcc0000000000 */
[----:B------:R-:W-:Y:S01]  /*234f0*/  QGMMA.64x128x32.F32.E4M3.E4M3 R24, R168, gdesc[UR4], R24, gsb0 ;  /* 0x01e00004a8187df3 */ /* 0x000fe20008000818 */
[----:B------:R-:W-:Y:S01]  /*23500*/  FSETP.NE.FTZ.AND P1, PT, R8, RZ, PT ;  /* 0x000000ff0800720b */ /* 0x000fe20003f35000 */
[----:B------:R-:W-:Y:S01]  /*23510*/  IMAD.MOV.U32 R7, RZ, RZ, RZ ;  /* 0x000000ffff077224 */ /* 0x000fe200078e00ff */
[----:B------:R-:W0:Y:S08]  /*23520*/  @P2 MUFU.LG2 R5, R10 ;  /* 0x0000000a00052308 */ /* 0x000e300000000c00 */
[----:B------:R-:W1:Y:S08]  /*23530*/  @P3 MUFU.LG2 R4, R12 ;  /* 0x0000000c00043308 */ /* 0x000e700000000c00 */
[----:B------:R-:W3:Y:S01]  /*23540*/  @P1 MUFU.RCP R7, R8 ;  /* 0x0000000800071308 */ /* 0x000ee20000001000 */
[C---:B------:R-:W-:Y:S01]  /*23550*/  @P2 FMUL.FTZ R2, R14.reuse, 0.69314718246459960938 ;  /* 0x3f3172180e022820 */ /* 0x040fe20000410000 */
[----:B------:R-:W-:Y:S01]  /*23560*/  @P3 FMUL.FTZ R14, R14, 0.69314718246459960938 ;  /* 0x3f3172180e0e3820 */ /* 0x000fe20000410000 */
[----:B0-----:R-:W-:Y:S01]  /*23570*/  @P2 FMUL.FTZ R5, R5, 0.69314718246459960938 ;  /* 0x3f31721805052820 */ /* 0x001fe20000410000 */
        /* <DEDUP_REMOVED lines=10> */
.L_x_9284:
[----:B------:R-:W0:Y:S01]  /*23620*/  S2R R3, SR_CgaCtaId ;  /* 0x0000000000037919 */ /* 0x000e220000008800 */
[----:B------:R-:W-:Y:S02]  /*23630*/  VIADD R190, R190, 0x1 ;  /* 0x00000001bebe7836 */ /* 0x000fe40000000000 */
[-C--:B------:R-:W-:Y:S01]  /*23640*/  FMUL.FTZ R96, R40, R4.reuse ;  /* 0x0000000428607220 */ /* 0x080fe20000410000 */
[----:B------:R-:W-:Y:S02]  /*23650*/  VIADD R2, R11, 0x22860 ;  /* 0x000228600b027836 */ /* 0x000fe40000000000 */
        /* <DEDUP_REMOVED lines=66> */
[-C--:B0-----:R-:W-:Y:S01]  /*23a80*/  FMUL.FTZ R3, R86, R7.reuse ;  /* 0x0000000756037220 */ /* 0x081fe20000410000 */
[----:B------:R-:W-:Y:S01]  /*23a90*/  FMUL.FTZ R9, R83, R7 ;  /* 0x0000000753097220 */ /* 0x000fe20000410000 */
[----:B------:R-:W-:Y:S01]  /*23aa0*/  LOP3.LUT R192, R192, R5, RZ, 0x3c, !PT ;  /* 0x00000005c0c07212 */ /* 0x000fe200078e3cff */
[----:B------:R-:W-:Y:S01]  /*23ab0*/  VIADD R228, R228, 0x1 ;  /* 0x00000001e4e47836 */ /* 0x000fe20000000000 */
[----:B------:R-:W-:-:S07]  /*23ac0*/  SEL R190, R190, RZ, P1 ;  /* 0x000000ffbebe7207 */ /* 0x000fce0000800000 */
.L_x_9169:
[----:B------:R-:W-:Y:S05]  /*23ad0*/  WARPSYNC.ALL ;  /* 0x0000000000007948 */ /* 0x000fea0003800000 */
[----:B------:R-:W1:Y:S01]  /*23ae0*/  S2R R4, SR_CgaCtaId ;  /* 0x0000000000047919 */ /* 0x000e620000008800 */
[----:B------:R-:W-:Y:S01]  /*23af0*/  BAR.SYNC.DEFER_BLOCKING 0x5, 0x180 ;  /* 0x0146000000007b1d */ /* 0x000fe20000010000 */
[----:B------:R-:W-:Y:S02]  /*23b00*/  ISETP.NE.AND P1, PT, R226, RZ, PT ;  /* 0x000000ffe200720c */ /* 0x000fe40003f25270 */
[----:B------:R-:W-:-:S03]  /*23b10*/  MOV R17, 0x400 ;  /* 0x0000040000117802 */ /* 0x000fc60000000f00 */
[----:B------:R-:W-:Y:S08]  /*23b20*/  BSSY B0, `(.L_x_9285) ;  /* 0x00003fa000007945 */ /* 0x000ff00003800000 */
[----:B------:R-:W2:Y:S01]  /*23b30*/  @!P1 LDC R226, c[0x0][0xad4] ;  /* 0x0002b500ffe29b82 */ /* 0x000ea20000000800 */
[----:B-1----:R-:W-:-:S05]  /*23b40*/  LEA R17, R4, R17, 0x18 ;  /* 0x0000001104117211 */ /* 0x002fca00078ec0ff */
[----:B------:R1:W3:Y:S02]  /*23b50*/  LDS.128 R204, [R17+0x228d0] ;  /* 0x0228d00011cc7984 */ /* 0x0002e40000000c00 */
[----:B------:R-:W-:Y:S06]  /*23b60*/  BAR.ARV 0x4, 0x180 ;  /* 0x0106000000007b1d */ /* 0x000fec0000002000 */
[----:B------:R-:W-:Y:S05]  /*23b70*/  @P0 BRA `(.L_x_9286) ;  /* 0x0000003000ac0947 */ /* 0x000fea0003800000 */
[----:B------:R-:W4:Y:S01]  /*23b80*/  LDL R11, [R1+0x30] ;  /* 0x00003000010b7983 */ /* 0x000f220000100800 */
[----:B------:R-:W-:Y:S01]  /*23b90*/  ULDC.64 UR4, c[0x4][0xa8] ;  /* 0x01002a0000047ab9 */ /* 0x000fe20000000a00 */
[----:B0-----:R-:W0:Y:S01]  /*23ba0*/  S2R R10, SR_TID.X ;  /* 0x00000000000a7919 */ /* 0x001e220000002100 */
[----:B------:R-:W1:Y:S01]  /*23bb0*/  S2R R14, SR_SWINHI ;  /* 0x00000000000e7919 */ /* 0x000e620000002f00 */
[----:B0-----:R-:W-:Y:S01]  /*23bc0*/  IMAD.SHL.U32 R4, R10, 0x4, RZ ;  /* 0x000000040a047824 */ /* 0x001fe200078e00ff */
[----:B------:R-:W-:Y:S02]  /*23bd0*/  MOV R62, R17 ;  /* 0x00000011003e7202 */ /* 0x000fe40000000f00 */
[----:B-1----:R-:W-:Y:S02]  /*23be0*/  MOV R63, R14 ;  /* 0x0000000e003f7202 */ /* 0x002fe40000000f00 */
        /* <DEDUP_REMOVED lines=8> */
[----:B------:R-:W-:Y:S01]  /*23c70*/  SEL R13, R2, R29, P0 ;  /* 0x0000001d020d7207 */ /* 0x000fe20000000000 */
[----:B------:R-:W-:Y:S01]  /*23c80*/  UMOV UR4, 0xffffffff ;  /* 0xffffffff00047882 */ /* 0x000fe20000000000 */
[----:B------:R-:W-:Y:S01]  /*23c90*/  SEL R2, R29, R2, P0 ;  /* 0x000000021d027207 */ /* 0x000fe20000000000 */
[----:B----4-:R-:W-:-:S03]  /*23ca0*/  IMAD.WIDE R36, R11, 0x2, R62 ;  /* 0x000000020b247825 */ /* 0x010fc600078e023e */
[C---:B------:R-:W-:Y:S02]  /*23cb0*/  IADD3 R35, P5, R36.reuse, 0x4060, RZ ;  /* 0x0000406024237810 */ /* 0x040fe40007fbe0ff */
[C---:B------:R-:W-:Y:S02]  /*23cc0*/  IADD3 R31, P1, R36.reuse, 0x4040, RZ ;  /* 0x00004040241f7810 */ /* 0x040fe40007f3e0ff */
[----:B------:R-:W-:Y:S02]  /*23cd0*/  IADD3 R11, P2, R36, 0x4020, RZ ;  /* 0x00004020240b7810 */ /* 0x000fe40007f5e0ff */
[----:B------:R-:W-:Y:S02]  /*23ce0*/  LOP3.LUT R34, R35, 0x380, RZ, 0xc0, !PT ;  /* 0x0000038023227812 */ /* 0x000fe400078ec0ff */
[----:B------:R-:W-:Y:S02]  /*23cf0*/  LOP3.LUT R30, R31, 0x380, RZ, 0xc0, !PT ;  /* 0x000003801f1e7812 */ /* 0x000fe400078ec0ff */
[----:B------:R-:W-:-:S02]  /*23d00*/  LOP3.LUT R28, R11, 0x380, RZ, 0xc0, !PT ;  /* 0x000003800b1c7812 */ /* 0x000fc400078ec0ff */
[----:B0-----:R-:W-:Y:S02]  /*23d10*/  IADD3 R5, P3, R36, 0x4000, RZ ;  /* 0x0000400024057810 */ /* 0x001fe40007f7e0ff */
[----:B------:R-:W-:Y:S02]  /*23d20*/  SHF.R.U64 R34, R34, 0x3, RZ ;  /* 0x0000000322227819 */ /* 0x000fe400000012ff */
[----:B------:R-:W-:Y:S02]  /*23d30*/  SHF.R.U64 R30, R30, 0x3, RZ ;  /* 0x000000031e1e7819 */ /* 0x000fe400000012ff */
[----:B------:R-:W-:Y:S02]  /*23d40*/  SHF.R.U64 R28, R28, 0x3, RZ ;  /* 0x000000031c1c7819 */ /* 0x000fe400000012ff */
[----:B-----5:R-:W-:Y:S02]  /*23d50*/  LOP3.LUT R24, R5, 0x380, RZ, 0xc0, !PT ;  /* 0x0000038005187812 */ /* 0x020fe400078ec0ff */
[----:B------:R-:W-:Y:S01]  /*23d60*/  LOP3.LUT R34, R34, R35, RZ, 0x3c, !PT ;  /* 0x0000002322227212 */ /* 0x000fe200078e3cff */
[--C-:B------:R-:W-:Y:S01]  /*23d70*/  IMAD.X R35, RZ, RZ, R37.reuse, P5 ;  /* 0x000000ffff237224 */ /* 0x100fe200028e0625 */
[----:B------:R-:W-:Y:S01]  /*23d80*/  LOP3.LUT R30, R30, R31, RZ, 0x3c, !PT ;  /* 0x0000001f1e1e7212 */ /* 0x000fe200078e3cff */
[----:B------:R-:W-:Y:S01]  /*23d90*/  IMAD.X R31, RZ, RZ, R37, P1 ;  /* 0x000000ffff1f7224 */ /* 0x000fe200008e0625 */
[----:B------:R-:W-:-:S02]  /*23da0*/  LOP3.LUT R28, R28, R11, RZ, 0x3c, !PT ;  /* 0x0000000b1c1c7212 */ /* 0x000fc400078e3cff */
[----:B------:R-:W-:Y:S02]  /*23db0*/  SHF.R.U64 R24, R24, 0x3, RZ ;  /* 0x0000000318187819 */ /* 0x000fe400000012ff */
        /* <DEDUP_REMOVED lines=8> */
[----:B------:R-:W-:Y:S02]  /*23e40*/  SHF.R.U64 R14, R14, 0x3, RZ ;  /* 0x000000030e0e7819 */ /* 0x000fe400000012ff */
[----:B------:R-:W-:Y:S02]  /*23e50*/  SHF.R.U64 R10, R10, 0x3, RZ ;  /* 0x000000030a0a7819 */ /* 0x000fe400000012ff */
[----:B------:R-:W-:-:S02]  /*23e60*/  SHF.R.U64 R4, R4, 0x3, RZ ;  /* 0x0000000304047819 */ /* 0x000fc400000012ff */
[----:B------:R-:W-:Y:S01]  /*23e70*/  SHF.R.U64 R5, R5, 0x3, RZ ;  /* 0x0000000305057819 */ /* 0x000fe200000012ff */
        /* <DEDUP_REMOVED lines=18> */
[----:B------:R-:W-:Y:S01]  /*23fa0*/  SEL R132, R44, R61, P0 ;  /* 0x0000003d2c847207 */ /* 0x000fe20000000000 */
[----:B------:R-:W-:Y:S01]  /*23fb0*/  SHFL.IDX PT, R90, R90, R7, 0x1c1f ;  /* 0x001c1f075a5a7589 */ /* 0x000fe200000e0000 */
[----:B------:R-:W-:Y:S02]  /*23fc0*/  SEL R84, R61, R44, P0 ;  /* 0x0000002c3d547207 */ /* 0x000fe40000000000 */
[----:B------:R-:W-:Y:S02]  /*23fd0*/  SEL R108, R72, R73, P0 ;  /* 0x00000049486c7207 */ /* 0x000fe40000000000 */
[----:B------:R-:W-:Y:S02]  /*23fe0*/  SEL R128, R45, R110, P0 ;  /* 0x0000006e2d807207 */ /* 0x000fe40000000000 */
[----:B------:R-:W-:Y:S02]  /*23ff0*/  SEL R136, R21, R100, P0 ;  /* 0x0000006415887207 */ /* 0x000fe40000000000 */
        /* <DEDUP_REMOVED lines=80> */
[----:B------:R-:W5:Y:S01]  /*24500*/  SHFL.IDX PT, R102, R38, R5, 0x1c1f ;  /* 0x001c1f0526667589 */ /* 0x000f6200000e0000 */
[----:B------:R-:W-:-:S02]  /*24510*/  SEL R6, R9, R6, P0 ;  /* 0x0000000609067207 */ /* 0x000fc40000000000 */
[----:B------:R-:W-:Y:S01]  /*24520*/  SEL R8, R8, R3, P0 ;  /* 0x0000000308087207 */ /* 0x000fe20000000000 */
[----:B------:R-:W2:Y:S01]  /*24530*/  SHFL.IDX PT, R59, R126, R7, 0x1c1f ;  /* 0x001c1f077e3b7589 */ /* 0x000ea200000e0000 */
[----:B0-----:R-:W-:Y:S02]  /*24540*/  SEL R48, R55, R108, P0 ;  /* 0x0000006c37307207 */ /* 0x001fe40000000000 */
        /* <DEDUP_REMOVED lines=8> */
[----:B-1----:R-:W-:Y:S02]  /*245d0*/  SEL R64, R114, R65, P0 ;  /* 0x0000004172407207 */ /* 0x002fe40000000000 */
[----:B----4-:R-:W-:Y:S01]  /*245e0*/  SEL R55, R67, R116, P0 ;  /* 0x0000007443377207 */ /* 0x010fe20000000000 */
[----:B------:R-:W-:Y:S01]  /*245f0*/  SHFL.IDX PT, R72, R72, R7, 0x1c1f ;  /* 0x001c1f0748487589 */ /* 0x000fe200000e0000 */
[----:B------:R-:W-:Y:S02]  /*24600*/  SEL R57, R116, R67, P0 ;  /* 0x0000004374397207 */ /* 0x000fe40000000000 */
[----:B------:R-:W-:Y:S01]  /*24610*/  SEL R3, R21, R2, P0 ;  /* 0x0000000215037207 */ /* 0x000fe20000000000 */
[----:B------:R-:W-:Y:S01]  /*24620*/  SHFL.IDX PT, R68, R68, R7, 0x1c1f ;  /* 0x001c1f0744447589 */ /* 0x000fe200000e0000 */
[----:B-----5:R-:W-:-:S02]  /*24630*/  SEL R42, R47, R102, P0 ;  /* 0x000000662f2a7207 */ /* 0x020fc40000000000 */
[----:B------:R-:W-:Y:S01]  /*24640*/  SEL R44, R102, R47, P0 ;  /* 0x0000002f662c7207 */ /* 0x000fe20000000000 */
[----:B------:R-:W-:Y:S01]  /*24650*/  SHFL.IDX PT, R28, R28, R7, 0x1c1f ;  /* 0x001c1f071c1c7589 */ /* 0x000fe200000e0000 */
[----:B------:R-:W-:Y:S02]  /*24660*/  SEL R40, R51, R106, P0 ;  /* 0x0000006a33287207 */ /* 0x000fe40000000000 */
[----:B------:R-:W-:Y:S01]  /*24670*/  SEL R46, R106, R51, P0 ;  /* 0x000000336a2e7207 */ /* 0x000fe20000000000 */
[----:B------:R-:W1:Y:S01]  /*24680*/  SHFL.IDX PT, R27, R0, R5, 0x1c1f ;  /* 0x001c1f05001b7589 */ /* 0x000e6200000e0000 */
[----:B------:R-:W-:Y:S02]  /*24690*/  SEL R47, R49, R104, P0 ;  /* 0x00000068312f7207 */ /* 0x000fe40000000000 */
[----:B--2---:R-:W-:Y:S01]  /*246a0*/  SEL R84, R59, R80, P0 ;  /* 0x000000503b547207 */ /* 0x004fe20000000000 */
[----:B------:R-:W-:Y:S01]  /*246b0*/  SHFL.IDX PT, R82, R82, R5, 0x1c1f ;  /* 0x001c1f0552527589 */ /* 0x000fe200000e0000 */
[----:B0-----:R-:W-:-:S02]  /*246c0*/  SEL R67, R75, R74, P0 ;  /* 0x0000004a4b437207 */ /* 0x001fc40000000000 */
[----:B------:R-:W-:Y:S01]  /*246d0*/  SEL R21, R2, R21, P0 ;  /* 0x0000001502157207 */ /* 0x000fe20000000000 */
[----:B------:R-:W0:Y:S01]  /*246e0*/  SHFL.IDX PT, R94, R94, R5, 0x1c1f ;  /* 0x001c1f055e5e7589 */ /* 0x000e2200000e0000 */
[----:B------:R-:W-:Y:S02]  /*246f0*/  SEL R49, R104, R49, P0 ;  /* 0x0000003168317207 */ /* 0x000fe40000000000 */
[----:B------:R-:W-:Y:S01]  /*24700*/  SEL R80, R80, R59, P0 ;  /* 0x0000003b50507207 */ /* 0x000fe20000000000 */
[----:B------:R-:W2:Y:S04]  /*24710*/  SHFL.IDX PT, R98, R98, R5, 0x1c1f ;  /* 0x001c1f0562627589 */ /* 0x000ea800000e0000 */
[----:B------:R-:W4:Y:S04]  /*24720*/  SHFL.IDX PT, R86, R86, R5, 0x1c1f ;  /* 0x001c1f0556567589 */ /* 0x000f2800000e0000 */
[----:B------:R-:W5:Y:S04]  /*24730*/  SHFL.IDX PT, R112, R112, R5, 0x1c1f ;  /* 0x001c1f0570707589 */ /* 0x000f6800000e0000 */
[----:B------:R-:W3:Y:S01]  /*24740*/  SHFL.IDX PT, R77, R52, R5, 0x1c1f ;  /* 0x001c1f05344d7589 */ /* 0x000ee200000e0000 */
[----:B-1----:R-:W-:-:S02]  /*24750*/  SEL R118, R90, R27, P0 ;  /* 0x0000001b5a767207 */ /* 0x002fc40000000000 */
[----:B------:R-:W-:Y:S01]  /*24760*/  SEL R90, R27, R90, P0 ;  /* 0x0000005a1b5a7207 */ /* 0x000fe20000000000 */
[----:B------:R1:W-:Y:S04]  /*24770*/  SHFL.IDX PT, R103, R50, R5, 0x1c1f ;  /* 0x001c1f0532677589 */ /* 0x0003e800000e0000 */
[----:B------:R-:W3:Y:S01]  /*24780*/  SHFL.IDX PT, R105, R24, R5, 0x1c1f ;  /* 0x001c1f0518697589 */ /* 0x000ee200000e0000 */
[----:B0-----:R-:W-:Y:S02]  /*24790*/  SEL R93, R37, R94, P0 ;  /* 0x0000005e255d7207 */ /* 0x001fe40000000000 */
[----:B------:R-:W-:Y:S01]  /*247a0*/  SEL R37, R94, R37, P0 ;  /* 0x000000255e257207 */ /* 0x000fe20000000000 */
[----:B------:R-:W-:Y:S01]  /*247b0*/  SHFL.IDX PT, R29, R138, R7, 0x1c1f ;  /* 0x001c1f078a1d7589 */ /* 0x000fe200000e0000 */
[----:B--2---:R-:W-:-:S02]  /*247c0*/  SEL R39, R41, R98, P0 ;  /* 0x0000006229277207 */ /* 0x004fc40000000000 */
[----:B-1----:R-:W-:Y:S01]  /*247d0*/  SEL R50, R73, R76, P0 ;  /* 0x0000004c49327207 */ /* 0x002fe20000000000 */
[----:B------:R0:W-:Y:S01]  /*247e0*/  SHFL.IDX PT, R33, R120, R7, 0x1c1f ;  /* 0x001c1f0778217589 */ /* 0x0001e200000e0000 */
[----:B----4-:R-:W-:Y:S02]  /*247f0*/  SEL R51, R53, R86, P0 ;  /* 0x0000005635337207 */ /* 0x010fe40000000000 */
[----:B------:R-:W-:Y:S01]  /*24800*/  SEL R41, R98, R41, P0 ;  /* 0x0000002962297207 */ /* 0x000fe20000000000 */
[----:B------:R-:W-:Y:S01]  /*24810*/  SHFL.IDX PT, R78, R78, R7, 0x1c1f ;  /* 0x001c1f074e4e7589 */ /* 0x000fe200000e0000 */
[----:B-----5:R-:W-:Y:S02]  /*24820*/  SEL R111, R61, R112, P0 ;  /* 0x000000703d6f7207 */ /* 0x020fe40000000000 */
[----:B------:R-:W-:Y:S01]  /*24830*/  SEL R115, R112, R61, P0 ;  /* 0x0000003d70737207 */ /* 0x000fe20000000000 */
[----:B------:R-:W-:Y:S01]  /*24840*/  SHFL.IDX PT, R79, R66, R7, 0x1c1f ;  /* 0x001c1f07424f7589 */ /* 0x000fe200000e0000 */
[----:B---3--:R-:W-:-:S02]  /*24850*/  SEL R52, R72, R77, P0 ;  /* 0x0000004d48347207 */ /* 0x008fc40000000000 */
        /* <DEDUP_REMOVED lines=9> */
[----:B------:R-:W0:Y:S04]  /*248f0*/  SHFL.IDX PT, R92, R92, R5, 0x1c1f ;  /* 0x001c1f055c5c7589 */ /* 0x000e2800000e0000 */
[----:B------:R-:W1:Y:S04]  /*24900*/  SHFL.IDX PT, R96, R96, R5, 0x1c1f ;  /* 0x001c1f0560607589 */ /* 0x000e6800000e0000 */
[----:B------:R-:W2:Y:S04]  /*24910*/  SHFL.IDX PT, R100, R36, R5, 0x1c1f ;  /* 0x001c1f0524647589 */ /* 0x000ea800000e0000 */
[----:B------:R-:W3:Y:S04]  /*24920*/  SHFL.IDX PT, R70, R70, R5, 0x1c1f ;  /* 0x001c1f0546467589 */ /* 0x000ee800000e0000 */
[----:B------:R4:W5:Y:S04]  /*24930*/  SHFL.IDX PT, R71, R60, R5, 0x1c1f ;  /* 0x001c1f053c477589 */ /* 0x00096800000e0000 */
[----:B------:R-:W5:Y:S04]  /*24940*/  SHFL.IDX PT, R34, R34, R5, 0x1c1f ;  /* 0x001c1f0522227589 */ /* 0x000f6800000e0000 */
[----:B------:R-:W-:Y:S01]  /*24950*/  SHFL.IDX PT, R32, R32, R5, 0x1c1f ;  /* 0x001c1f0520207589 */ /* 0x000fe200000e0000 */
[----:B0-----:R-:W-:-:S02]  /*24960*/  SEL R121, R29, R92, P0 ;  /* 0x0000005c1d797207 */ /* 0x001fc40000000000 */
[----:B----4-:R-:W-:Y:S01]  /*24970*/  SEL R60, R65, R114, P0 ;  /* 0x00000072413c7207 */ /* 0x010fe20000000000 */
[----:B------:R-:W0:Y:S01]  /*24980*/  SHFL.IDX PT, R26, R26, R5, 0x1c1f ;  /* 0x001c1f051a1a7589 */ /* 0x000e2200000e0000 */
[----:B------:R-:W-:Y:S02]  /*24990*/  SEL R65, R74, R75, P0 ;  /* 0x0000004b4a417207 */ /* 0x000fe40000000000 */
[----:B------:R-:W-:Y:S01]  /*249a0*/  SEL R75, R103, R68, P0 ;  /* 0x00000044674b7207 */ /* 0x000fe20000000000 */
[----:B------:R4:W0:Y:S01]  /*249b0*/  SHFL.IDX PT, R107, R20, R5, 0x1c1f ;  /* 0x001c1f05146b7589 */ /* 0x00082200000e0000 */
[----:B------:R-:W-:Y:S02]  /*249c0*/  SEL R91, R92, R29, P0 ;  /* 0x0000001d5c5b7207 */ /* 0x000fe40000000000 */
[----:B-1----:R-:W-:Y:S01]  /*249d0*/  SEL R0, R33, R96, P0 ;  /* 0x0000006021007207 */ /* 0x002fe20000000000 */
[----:B------:R1:W1:Y:S01]  /*249e0*/  SHFL.IDX PT, R4, R4, R7, 0x1c1f ;  /* 0x001c1f0704047589 */ /* 0x00026200000e0000 */
[----:B------:R-:W-:-:S02]  /*249f0*/  SEL R36, R96, R33, P0 ;  /* 0x0000002160247207 */ /* 0x000fc40000000000 */
[----:B--2---:R-:W-:Y:S01]  /*24a00*/  SEL R38, R35, R100, P0 ;  /* 0x0000006423267207 */ /* 0x004fe20000000000 */
[----:B------:R2:W1:Y:S01]  /*24a10*/  SHFL.IDX PT, R10, R10, R7, 0x1c1f ;  /* 0x001c1f070a0a7589 */ /* 0x00046200000e0000 */
[----:B------:R-:W-:Y:S02]  /*24a20*/  SEL R2, R100, R35, P0 ;  /* 0x0000002364027207 */ /* 0x000fe40000000000 */
[----:B----4-:R-:W-:Y:S01]  /*24a30*/  SEL R20, R76, R73, P0 ;  /* 0x000000494c147207 */ /* 0x010fe20000000000 */
[----:B------:R2:W4:Y:S01]  /*24a40*/  SHFL.IDX PT, R7, R8, R5, 0x1c1f ;  /* 0x001c1f0508077589 */ /* 0x00052200000e0000 */
[----:B------:R-:W-:Y:S01]  /*24a50*/  SEL R73, R68, R103, P0 ;  /* 0x0000006744497207 */ /* 0x000fe20000000000 */
[----:B------:R-:W-:Y:S01]  /*24a60*/  IMAD.MOV.U32 R103, RZ, RZ, RZ ;  /* 0x000000ffff677224 */ /* 0x000fe200078e00ff */
[----:B---3--:R-:W-:Y:S01]  /*24a70*/  SEL R54, R69, R70, P0 ;  /* 0x0000004645367207 */ /* 0x008fe20000000000 */
[----:B------:R2:W3:Y:S01]  /*24a80*/  SHFL.IDX PT, R14, R6, R5, 0x1c1f ;  /* 0x001c1f05060e7589 */ /* 0x0004e200000e0000 */
[----:B------:R-:W-:-:S02]  /*24a90*/  SEL R56, R70, R69, P0 ;  /* 0x0000004546387207 */ /* 0x000fc40000000000 */
[----:B-----5:R-:W-:Y:S02]  /*24aa0*/  SEL R59, R78, R71, P0 ;  /* 0x000000474e3b7207 */ /* 0x020fe40000000000 */
        /* <DEDUP_REMOVED lines=8> */
[----:B-12-4-:R-:W-:-:S07]  /*24b30*/  SEL R104, R107, R30, P0 ;  /* 0x0000001e6b687207 */ /* 0x016fce0000000000 */
.L_x_9602:
[----:B------:R-:W-:Y:S05]  /*24b40*/  WARPSYNC.ALL ;  /* 0x0000000000007948 */ /* 0x000fea0003800000 */
[----:B------:R-:W-:Y:S01]  /*24b50*/  BAR.SYNC.DEFER_BLOCKING 0x1, 0x100 ;  /* 0x0044000000007b1d */ /* 0x000fe20000010000 */
[----:B---3--:R-:W-:Y:S02]  /*24b60*/  SEL R68, R4, R14, P0 ;  /* 0x0000000e04447207 */ /* 0x008fe40000000000 */
[----:B------:R-:W-:Y:S02]  /*24b70*/  SEL R70, R14, R4, P0 ;  /* 0x000000040e467207 */ /* 0x000fe40000000000 */
[----:B------:R-:W-:Y:S01]  /*24b80*/  SEL R69, R10, R7, P0 ;  /* 0x000000070a457207 */ /* 0x000fe20000000000 */
[----:B------:R-:W-:Y:S01]  /*24b90*/  ULDC.64 UR6, c[0x0][0xc08] ;  /* 0x0003020000067ab9 */ /* 0x000fe20000000a00 */
[----:B------:R-:W-:Y:S01]  /*24ba0*/  SEL R71, R7, R10, P0 ;  /* 0x0000000a07477207 */ /* 0x000fe20000000000 */
[----:B------:R-:W0:Y:S01]  /*24bb0*/  LDC.64 R78, c[0x0][0xc00] ;  /* 0x00030000ff4e7b82 */ /* 0x000e220000000a00 */
[----:B------:R-:W-:Y:S01]  /*24bc0*/  ISETP.NE.U32.AND P0, PT, RZ, UR6, PT ;  /* 0x00000006ff007c0c */ /* 0x000fe2000bf05070 */
[----:B------:R-:W-:Y:S01]  /*24bd0*/  ULDC.64 UR4, c[0x0][0xc00] ;  /* 0x0003000000047ab9 */ /* 0x000fe20000000a00 */
[----:B------:R-:W-:-:S02]  /*24be0*/  F2FP.BF16.F32.PACK_AB R4, R3, R118 ;  /* 0x000000760304723e */ /* 0x000fc400000010ff */
[----:B------:R-:W-:Y:S02]  /*24bf0*/  ISETP.NE.AND.EX P0, PT, RZ, UR7, PT, P0 ;  /* 0x00000007ff007c0c */ /* 0x000fe4000bf05300 */
[----:B------:R-:W-:Y:S02]  /*24c00*/  F2FP.BF16.F32.PACK_AB R5, R111, R60 ;  /* 0x0000003c6f05723e */ /* 0x000fe400000010ff */
[----:B------:R-:W-:Y:S02]  /*24c10*/  F2FP.BF16.F32.PACK_AB R6, R21, R90 ;  /* 0x0000005a1506723e */ /* 0x000fe400000010ff */
[----:B------:R-:W-:Y:S02]  /*24c20*/  F2FP.BF16.F32.PACK_AB R7, R115, R64 ;  /* 0x000000407307723e */ /* 0x000fe400000010ff */
        /* <DEDUP_REMOVED lines=8> */
[----:B------:R-:W-:Y:S01]  /*24cb0*/  F2FP.BF16.F32.PACK_AB R14, R37, R36 ;  /* 0x00000024250e723e */ /* 0x000fe200000010ff */
[----:B0-----:R-:W-:Y:S01]  /*24cc0*/  IMAD.WIDE R78, R227, 0x4, R78 ;  /* 0x00000004e34e7825 */ /* 0x001fe200078e024e */
        /* <DEDUP_REMOVED lines=13> */
[----:B0-----:R-:W0:Y:S01]  /*24da0*/  @P0 LDC.64 R12, c[0x0][0xc08] ;  /* 0x00030200ff0c0b82 */ /* 0x001e220000000a00 */
[----:B------:R-:W-:Y:S01]  /*24db0*/  F2FP.BF16.F32.PACK_AB R34, R49, R46 ;  /* 0x0000002e3122723e */ /* 0x000fe200000010ff */
[----:B------:R-:W-:Y:S01]  /*24dc0*/  STSM.16.M88.4 [R81], R28 ;  /* 0x0000001c51007844 */ /* 0x000fe20000000200 */
[----:B------:R-:W-:Y:S02]  /*24dd0*/  F2FP.BF16.F32.PACK_AB R35, R117, R72 ;  /* 0x000000487523723e */ /* 0x000fe400000010ff */
[----:B------:R-:W-:-:S02]  /*24de0*/  F2FP.BF16.F32.PACK_AB R4, R51, R48 ;  /* 0x000000303304723e */ /* 0x000fc400000010ff */
[----:B------:R-:W-:Y:S01]  /*24df0*/  F2FP.BF16.F32.PACK_AB R5, R123, R122 ;  /* 0x0000007a7b05723e */ /* 0x000fe200000010ff */
[----:B------:R-:W-:Y:S01]  /*24e00*/  STSM.16.M88.4 [R83], R32 ;  /* 0x0000002053007844 */ /* 0x000fe20000000200 */
[----:B------:R-:W-:Y:S01]  /*24e10*/  F2FP.BF16.F32.PACK_AB R6, R53, R108 ;  /* 0x0000006c3506723e */ /* 0x000fe200000010ff */
[----:B------:R-:W-:Y:S01]  /*24e20*/  ULDC UR6, c[0x0][0xa88] ;  /* 0x0002a20000067ab9 */ /* 0x000fe20000000800 */
[----:B------:R-:W-:Y:S01]  /*24e30*/  F2FP.BF16.F32.PACK_AB R7, R105, R104 ;  /* 0x000000686907723e */ /* 0x000fe200000010ff */
[----:B------:R-:W2:Y:S01]  /*24e40*/  LDC R14, c[0x0][0xbe8] ;  /* 0x0002fa00ff0e7b82 */ /* 0x000ea20000000800 */
[----:B------:R-:W-:Y:S02]  /*24e50*/  F2FP.BF16.F32.PACK_AB R8, R109, R84 ;  /* 0x000000546d08723e */ /* 0x000fe400000010ff */
[----:B------:R-:W-:Y:S01]  /*24e60*/  F2FP.BF16.F32.PACK_AB R10, R113, R80 ;  /* 0x00000050710a723e */ /* 0x000fe200000010ff */
[----:B------:R-:W-:Y:S01]  /*24e70*/  STSM.16.M88.4 [R85], R4 ;  /* 0x0000000455007844 */ /* 0x000fe20000000200 */
[----:B------:R-:W-:-:S02]  /*24e80*/  F2FP.BF16.F32.PACK_AB R9, R69, R68 ;  /* 0x000000444509723e */ /* 0x000fc400000010ff */
[----:B------:R-:W-:Y:S02]  /*24e90*/  F2FP.BF16.F32.PACK_AB R11, R71, R70 ;  /* 0x00000046470b723e */ /* 0x000fe400000010ff */
[----:B------:R-:W-:-:S03]  /*24ea0*/  ISETP.NE.U32.AND P3, PT, RZ, UR4, PT ;  /* 0x00000004ff007c0c */ /* 0x000fc6000bf65070 */
[----:B------:R3:W-:Y:S01]  /*24eb0*/  STSM.16.M88.4 [R87], R8 ;  /* 0x0000000857007844 */ /* 0x0007e20000000200 */
[----:B------:R-:W-:Y:S01]  /*24ec0*/  BAR.SYNC.DEFER_BLOCKING 0x1, 0x100 ;  /* 0x0044000000007b1d */ /* 0x000fe20000010000 */
[----:B------:R-:W-:Y:S01]  /*24ed0*/  ISETP.NE.AND.EX P3, PT, RZ, UR5, PT, P3 ;  /* 0x00000005ff007c0c */ /* 0x000fe2000bf65330 */
[----:B-1----:R-:W-:Y:S02]  /*24ee0*/  IMAD.U32 R25, RZ, RZ, UR6 ;  /* 0x00000006ff197e24 */ /* 0x002fe4000f8e00ff */
[----:B0-----:R-:W-:-:S10]  /*24ef0*/  @P0 IMAD.WIDE R12, R227, 0x4, R12 ;  /* 0x00000004e30c0825 */ /* 0x001fd400078e020c */
[----:B------:R0:W5:Y:S04]  /*24f00*/  @P3 LDG.E R103, desc[UR60][R78.64] ;  /* 0x0000003c4e673981 */ /* 0x000168000c1e1900 */
[----:B------:R0:W5:Y:S01]  /*24f10*/  @P0 LDG.E R25, desc[UR60][R12.64] ;  /* 0x0000003c0c190981 */ /* 0x000162000c1e1900 */
[----:B---3--:R-:W-:Y:S01]  /*24f20*/  IMAD.MOV.U32 R10, RZ, RZ, 0x9b8 ;  /* 0x000009b8ff0a7424 */ /* 0x008fe200078e00ff */
[----:B------:R-:W-:Y:S02]  /*24f30*/  ISETP.GT.AND P1, PT, R226, 0x1, PT ;  /* 0x00000001e200780c */ /* 0x000fe40003f24270 */
[----:B--2---:R-:W-:Y:S02]  /*24f40*/  ISETP.NE.AND P2, PT, R14, 0x1, PT ;  /* 0x000000010e00780c */ /* 0x004fe40003f45270 */
[----:B------:R-:W-:-:S04]  /*24f50*/  SEL R10, R10, 0x978, P1 ;  /* 0x000009780a0a7807 */ /* 0x000fc80000800000 */
[----:B------:R0:W1:Y:S08]  /*24f60*/  LDC.64 R4, c[0x0][R10+0x220] ;  /* 0x000088000a047b82 */ /* 0x0000700000000a00 */
[----:B------:R0:W2:Y:S08]  /*24f70*/  LDC.64 R6, c[0x0][R10+0x218] ;  /* 0x000086000a067b82 */ /* 0x0000b00000000a00 */
[----:B------:R0:W3:Y:S01]  /*24f80*/  LDC.64 R8, c[0x0][R10+0x228] ;  /* 0x00008a000a087b82 */ /* 0x0000e20000000a00 */
[----:B------:R-:W-:Y:S05]  /*24f90*/  @P0 BRA `(.L_x_9288) ;  /* 0x0000000000100947 */ /* 0x000fea0003800000 */
[----:B------:R-:W-:Y:S05]  /*24fa0*/  @!P3 BRA `(.L_x_9288) ;  /* 0x00000000000cb947 */ /* 0x000fea0003800000 */
[----:B0-----:R-:W4:Y:S04]  /*24fb0*/  LDG.E R12, desc[UR60][R78.64] ;  /* 0x0000003c4e0c7981 */ /* 0x001f28000c1e1900 */
[----:B-----5:R-:W4:Y:S02]  /*24fc0*/  LDG.E R25, desc[UR60][R78.64+0x4] ;  /* 0x0000043c4e197981 */ /* 0x020f24000c1e1900 */
[----:B----4-:R-:W-:-:S07]  /*24fd0*/  IMAD.IADD R25, R25, 0x1, -R12 ;  /* 0x0000000119197824 */ /* 0x010fce00078e0a0c */
.L_x_9288:
[----:B------:R-:W4:Y:S01]  /*24fe0*/  LDL R30, [R1+0x2c] ;  /* 0x00002c00011e7983 */ /* 0x000f220000100800 */
[----:B0-----:R-:W0:Y:S01]  /*24ff0*/  LDC.64 R10, c[0x0][R10+0x210] ;  /* 0x000084000a0a7b82 */ /* 0x001e220000000a00 */
[----:B------:R-:W-:Y:S01]  /*25000*/  ISETP.NE.U32.AND P0, PT, RZ, UR4, PT ;  /* 0x00000004ff007c0c */ /* 0x000fe2000bf05070 */
[-C--:B--2---:R-:W-:Y:S01]  /*25010*/  IMAD R29, R7, R195.reuse, RZ ;  /* 0x000000c3071d7224 */ /* 0x084fe200078e02ff */
[----:B------:R-:W-:Y:S01]  /*25020*/  SHF.R.S32.HI R27, RZ, 0x1f, R227 ;  /* 0x0000001fff1b7819 */ /* 0x000fe200000114e3 */
[----:B------:R-:W2:Y:S01]  /*25030*/  S2R R28, SR_TID.X ;  /* 0x00000000001c7919 */ /* 0x000ea20000002100 */
[----:B------:R-:W-:Y:S01]  /*25040*/  ISETP.NE.AND.EX P0, PT, RZ, UR5, PT, P0 ;  /* 0x00000005ff007c0c */ /* 0x000fe2000bf05300 */
[----:B------:R-:W-:Y:S01]  /*25050*/  IMAD.WIDE.U32 R6, R6, R195, RZ ;  /* 0x000000c306067225 */ /* 0x000fe200078e00ff */
[----:B-----5:R-:W-:Y:S01]  /*25060*/  SHF.R.S32.HI R79, RZ, 0x1f, R103 ;  /* 0x0000001fff4f7819 */ /* 0x020fe20000011467 */
[----:B------:R-:W2:Y:S01]  /*25070*/  @P2 LDC R24, c[0x0][0xbec] ;  /* 0x0002fb00ff182b82 */ /* 0x000ea20000000800 */
[----:B------:R-:W-:Y:S01]  /*25080*/  SEL R15, R227, RZ, !P0 ;  /* 0x000000ffe30f7207 */ /* 0x000fe20004000000 */
[----:B------:R-:W-:Y:S01]  /*25090*/  IMAD.IADD R35, R208, 0x1, R202 ;  /* 0x00000001d0237824 */ /* 0x000fe200078e02ca */
[----:B------:R-:W-:Y:S01]  /*250a0*/  SEL R27, R27, RZ, !P0 ;  /* 0x000000ff1b1b7207 */ /* 0x000fe20004000000 */
[----:B------:R-:W-:-:S02]  /*250b0*/  IMAD.IADD R26, R7, 0x1, R29 ;  /* 0x00000001071a7824 */ /* 0x000fc400078e021d */
[----:B-1----:R-:W-:Y:S02]  /*250c0*/  IMAD R5, R5, R15, RZ ;  /* 0x0000000f05057224 */ /* 0x002fe400078e02ff */
[----:B------:R-:W1:Y:S01]  /*250d0*/  @P2 LDC R33, c[0x0][0xbf0] ;  /* 0x0002fc00ff212b82 */ /* 0x000e620000000800 */
[----:B------:R-:W-:Y:S02]  /*250e0*/  IMAD R78, R25, R14, RZ ;  /* 0x0000000e194e7224 */ /* 0x000fe400078e02ff */
[C---:B------:R-:W-:Y:S01]  /*250f0*/  IMAD R31, R4.reuse, R27, R5 ;  /* 0x0000001b041f7224 */ /* 0x040fe200078e0205 */
[----:B------:R-:W-:Y:S01]  /*25100*/  SEL R27, R229, RZ, P1 ;  /* 0x000000ffe51b7207 */ /* 0x000fe20000800000 */
[----:B------:R-:W-:-:S03]  /*25110*/  IMAD.WIDE.U32 R4, R4, R15, RZ ;  /* 0x0000000f04047225 */ /* 0x000fc600078e00ff */
[----:B------:R-:W0:Y:S01]  /*25120*/  LDC.64 R12, c[0x0][0xba8] ;  /* 0x0002ea00ff0c7b82 */ /* 0x000e220000000a00 */
[----:B------:R-:W-:Y:S01]  /*25130*/  IMAD.IADD R7, R5, 0x1, R31 ;  /* 0x0000000105077824 */ /* 0x000fe200078e021f */
[----:B------:R-:W-:Y:S01]  /*25140*/  IADD3 R6, P0, P3, R4, R6, R103 ;  /* 0x0000000604067210 */ /* 0x000fe20007b1e067 */
[----:B------:R-:W-:Y:S02]  /*25150*/  IMAD.MOV.U32 R5, RZ, RZ, R35 ;  /* 0x000000ffff057224 */ /* 0x000fe400078e0023 */
[-C--:B---3--:R-:W-:Y:S01]  /*25160*/  IMAD R29, R9, R27.reuse, RZ ;  /* 0x0000001b091d7224 */ /* 0x088fe200078e02ff */
[----:B------:R-:W-:Y:S01]  /*25170*/  IADD3.X R7, R7, R26, R79, P0, P3 ;  /* 0x0000001a07077210 */ /* 0x000fe200007e644f */
[----:B------:R-:W-:-:S04]  /*25180*/  IMAD.WIDE.U32 R8, R8, R27, RZ ;  /* 0x0000001b08087225 */ /* 0x000fc800078e00ff */
[----:B--2---:R-:W-:-:S04]  /*25190*/  @P2 IMAD.HI.U32 R4, R35, R24, RZ ;  /* 0x0000001823042227 */ /* 0x004fc800078e00ff */
[----:B------:R-:W-:Y:S01]  /*251a0*/  IMAD.IADD R29, R9, 0x1, R29 ;  /* 0x00000001091d7824 */ /* 0x000fe200078e021d */
[----:B-1----:R-:W-:Y:S01]  /*251b0*/  @P2 SHF.R.U32.HI R5, RZ, R33, R4 ;  /* 0x00000021ff052219 */ /* 0x002fe20000011604 */
[----:B------:R-:W-:-:S03]  /*251c0*/  VIADD R32, R28, 0xffffff80 ;  /* 0xffffff801c207836 */ /* 0x000fc60000000000 */
[----:B------:R-:W-:Y:S01]  /*251d0*/  IADD3 R8, P0, P3, R5, R6, R8 ;  /* 0x0000000605087210 */ /* 0x000fe20007b1e008 */
[--C-:B------:R-:W-:Y:S01]  /*251e0*/  IMAD.MOV R27, RZ, RZ, -R5.reuse ;  /* 0x000000ffff1b7224 */ /* 0x100fe200078e0a05 */
[----:B------:R-:W-:Y:S01]  /*251f0*/  SHF.R.S32.HI R4, RZ, 0x1f, R5 ;  /* 0x0000001fff047819 */ /* 0x000fe20000011405 */
[----:B0-----:R-:W0:Y:S02]  /*25200*/  @!P1 LDC R12, c[0x0][0xb50] ;  /* 0x0002d400ff0c9b82 */ /* 0x001e240000000800 */
[----:B------:R-:W-:Y:S01]  /*25210*/  IMAD R5, R14, R27, R35 ;  /* 0x0000001b0e057224 */ /* 0x000fe200078e0223 */
[----:B------:R-:W-:Y:S02]  /*25220*/  IADD3.X R9, R4, R7, R29, P0, P3 ;  /* 0x0000000704097210 */ /* 0x000fe400007e641d */
[----:B------:R-:W-:Y:S01]  /*25230*/  SHF.R.S32.HI R28, RZ, 0x1f, R32 ;  /* 0x0000001fff1c7819 */ /* 0x000fe20000011420 */
[-C--:B------:R-:W-:Y:S01]  /*25240*/  IMAD R4, R11, R5.reuse, RZ ;  /* 0x000000050b047224 */ /* 0x080fe200078e02ff */
[----:B------:R-:W-:Y:S01]  /*25250*/  SHF.R.S32.HI R7, RZ, 0x1f, R5 ;  /* 0x0000001fff077819 */ /* 0x000fe20000011405 */
[----:B------:R-:W-:Y:S01]  /*25260*/  IMAD.WIDE.U32 R8, R10, R5, R8 ;  /* 0x000000050a087225 */ /* 0x000fe200078e0008 */
[----:B------:R-:W1:Y:S01]  /*25270*/  @!P1 LDC R13, c[0x0][0xb54] ;  /* 0x0002d500ff0d9b82 */ /* 0x000e620000000800 */
[----:B------:R-:W-:-:S02]  /*25280*/  LEA.HI R28, R28, R32, RZ, 0x7 ;  /* 0x000000201c1c7211 */ /* 0x000fc400078f38ff */
[----:B------:R-:W-:Y:S02]  /*25290*/  IMAD R7, R10, R7, R4 ;  /* 0x000000070a077224 */ /* 0x000fe400078e0204 */
[----:B------:R-:W-:Y:S02]  /*252a0*/  LOP3.LUT R28, R28, 0xffffff80, RZ, 0xc0, !PT ;  /* 0xffffff801c1c7812 */ /* 0x000fe400078ec0ff */
[----:B------:R-:W-:-:S03]  /*252b0*/  IMAD.IADD R4, R9, 0x1, R7 ;  /* 0x0000000109047824 */ /* 0x000fc600078e0207 */
[----:B------:R-:W-:Y:S01]  /*252c0*/  IMAD.IADD R28, R32, 0x1, -R28 ;  /* 0x00000001201c7824 */ /* 0x000fe200078e0a1c */
[----:B0-----:R-:W-:-:S05]  /*252d0*/  LEA R12, P0, R8, R12, 0x2 ;  /* 0x0000000c080c7211 */ /* 0x001fca00078010ff */
[----:B------:R-:W-:Y:S01]  /*252e0*/  SHFL.IDX PT, R6, R12, 0x1, 0x1c1f ;  /* 0x003c1f000c067f89 */ /* 0x000fe200000e0000 */
[----:B-1----:R-:W-:-:S03]  /*252f0*/  LEA.HI.X R13, R8, R13, R4, 0x2, P0 ;  /* 0x0000000d080d7211 */ /* 0x002fc600000f1404 */
[----:B------:R-:W-:Y:S01]  /*25300*/  SHFL.IDX PT, R4, R12, RZ, 0x1c1f ;  /* 0x001c1fff0c047589 */ /* 0x000fe200000e0000 */
[----:B------:R-:W-:-:S03]  /*25310*/  LOP3.LUT P0, RZ, R28, 0x3, RZ, 0xc0, !PT ;  /* 0x000000031cff7812 */ /* 0x000fc6000780c0ff */
[----:B------:R-:W0:Y:S04]  /*25320*/  SHFL.IDX PT, R5, R13, RZ, 0x1c1f ;  /* 0x001c1fff0d057589 */ /* 0x000e2800000e0000 */
[----:B------:R-:W1:Y:S01]  /*25330*/  SHFL.IDX PT, R7, R13, 0x1, 0x1c1f ;  /* 0x003c1f000d077f89 */ /* 0x000e6200000e0000 */
[----:B----4-:R-:W-:-:S04]  /*25340*/  IMAD.IADD R27, R30, 0x1, R202 ;  /* 0x000000011e1b7824 */ /* 0x010fc800078e02ca */
        /* <DEDUP_REMOVED lines=24> */
[----:B------:R-:W-:Y:S02]  /*254d0*/  IADD3 R3, P0, R62, 0x7000, RZ ;  /* 0x000070003e037810 */ /* 0x000fe40007f1e0ff */
        /* <DEDUP_REMOVED lines=10> */
[----:B------:R-:W-:Y:S02]  /*25580*/  SHF.R.U64 R0, R0, 0x3, RZ ;  /* 0x0000000300007819 */ /* 0x000fe400000012ff */
[----:B------:R-:W-:Y:S02]  /*25590*/  LOP3.LUT R32, R33, 0x380, RZ, 0xc0, !PT ;  /* 0x0000038021207812 */ /* 0x000fe400078ec0ff */
[----:B------:R-:W-:Y:S02]  /*255a0*/  LOP3.LUT R36, R37, 0x380, RZ, 0xc0, !PT ;  /* 0x0000038025247812 */ /* 0x000fe400078ec0ff */
[----:B------:R-:W-:-:S02]  /*255b0*/  LOP3.LUT R40, R41, 0x380, RZ, 0xc0, !PT ;  /* 0x0000038029287812 */ /* 0x000fc400078ec0ff */
[----:B------:R-:W-:Y:S02]  /*255c0*/  LOP3.LUT R44, R45, 0x380, RZ, 0xc0, !PT ;  /* 0x000003802d2c7812 */ /* 0x000fe400078ec0ff */
[----:B0-----:R-:W-:Y:S02]  /*255d0*/  LOP3.LUT R5, R62, 0x380, RZ, 0xc0, !PT ;  /* 0x000003803e057812 */ /* 0x001fe400078ec0ff */
[----:B------:R-:W-:Y:S01]  /*255e0*/  LOP3.LUT R48, R0, R3, RZ, 0x3c, !PT ;  /* 0x0000000300307212 */ /* 0x000fe200078e3cff */
[----:B------:R-:W-:Y:S01]  /*255f0*/  IMAD R0, R79, UR4, RZ ;  /* 0x000000044f007c24 */ /* 0x000fe2000f8e02ff */
[----:B------:R-:W-:Y:S02]  /*25600*/  SHF.R.U64 R32, R32, 0x3, RZ ;  /* 0x0000000320207819 */ /* 0x000fe400000012ff */
[----:B------:R-:W-:Y:S02]  /*25610*/  SHF.R.U64 R36, R36, 0x3, RZ ;  /* 0x0000000324247819 */ /* 0x000fe400000012ff */
[----:B------:R-:W-:-:S02]  /*25620*/  SHF.R.U64 R40, R40, 0x3, RZ ;  /* 0x0000000328287819 */ /* 0x000fc400000012ff */
[----:B------:R-:W-:Y:S02]  /*25630*/  SHF.R.U64 R44, R44, 0x3, RZ ;  /* 0x000000032c2c7819 */ /* 0x000fe400000012ff */
[----:B------:R-:W-:Y:S01]  /*25640*/  SHF.R.U64 R5, R5, 0x3, RZ ;  /* 0x0000000305057819 */ /* 0x000fe200000012ff */
[C---:B------:R-:W-:Y:S01]  /*25650*/  IMAD R9, R103.reuse, UR5, R0 ;  /* 0x0000000567097c24 */ /* 0x040fe2000f8e0200 */
        /* <DEDUP_REMOVED lines=10> */
[----:B------:R-:W5:Y:S01]  /*25700*/  LD.E.128 R48, desc[UR60][R48.64] ;  /* 0x0000003c30307980 */ /* 0x000f62000c101d00 */
[----:B------:R-:W-:-:S02]  /*25710*/  IMAD.X R45, RZ, RZ, R63, P5 ;  /* 0x000000ffff2d7224 */ /* 0x000fc400028e063f */
[----:B------:R-:W-:Y:S01]  /*25720*/  IMAD.IADD R3, R3, 0x1, R9 ;  /* 0x0000000103037824 */ /* 0x000fe200078e0209 */
[----:B------:R0:W5:Y:S01]  /*25730*/  LD.E.128 R4, desc[UR60][R62.64] ;  /* 0x0000003c3e047980 */ /* 0x000162000c101d00 */
[----:B------:R-:W-:Y:S02]  /*25740*/  IMAD R9, R222, 0x20, R81 ;  /* 0x00000020de097824 */ /* 0x000fe400078e0251 */
[----:B------:R-:W-:Y:S01]  /*25750*/  IMAD.WIDE.U32 R2, R195, UR4, R2 ;  /* 0x00000004c3027c25 */ /* 0x000fe2000f8e0002 */
[----:B------:R-:W5:Y:S01]  /*25760*/  LD.E.128 R32, desc[UR60][R32.64] ;  /* 0x0000003c20207980 */ /* 0x000f62000c101d00 */
[----:B------:R-:W-:-:S03]  /*25770*/  SHF.R.S32.HI R8, RZ, 0x1f, R15 ;  /* 0x0000001fff087819 */ /* 0x000fc6000001140f */
[----:B------:R-:W5:Y:S01]  /*25780*/  LD.E.128 R36, desc[UR60][R36.64] ;  /* 0x0000003c24247980 */ /* 0x000f62000c101d00 */
[----:B------:R-:W-:-:S03]  /*25790*/  IMAD.IADD R10, R202, 0x1, R9 ;  /* 0x00000001ca0a7824 */ /* 0x000fc600078e0209 */
        /* <DEDUP_REMOVED lines=13> */
[----:B---3--:R-:W-:Y:S01]  /*25870*/  @P2 SHF.R.U32.HI R9, RZ, R13, R0 ;  /* 0x0000000dff092219 */ /* 0x008fe20000011600 */
[C---:B------:R-:W-:Y:S02]  /*25880*/  IMAD R11, R15.reuse, UR5, R8 ;  /* 0x000000050f0b7c24 */ /* 0x040fe4000f8e0208 */
[----:B------:R-:W-:Y:S01]  /*25890*/  IMAD.WIDE.U32 R2, R15, UR4, R2 ;  /* 0x000000040f027c25 */ /* 0x000fe2000f8e0002 */
[----:B------:R-:W-:Y:S01]  /*258a0*/  SHF.R.S32.HI R8, RZ, 0x1f, R9 ;  /* 0x0000001fff087819 */ /* 0x000fe20000011409 */
[----:B------:R-:W-:Y:S02]  /*258b0*/  ULDC.64 UR4, c[0x0][0xae0] ;  /* 0x0002b80000047ab9 */ /* 0x000fe40000000a00 */
[----:B------:R-:W-:-:S02]  /*258c0*/  IMAD.IADD R3, R3, 0x1, R11 ;  /* 0x0000000103037824 */ /* 0x000fc400078e020b */
[----:B------:R-:W-:Y:S02]  /*258d0*/  VIADD R0, R17, 0x22820 ;  /* 0x0002282011007836 */ /* 0x000fe40000000000 */
[----:B------:R-:W-:Y:S02]  /*258e0*/  IMAD.MOV R11, RZ, RZ, -R9 ;  /* 0x000000ffff0b7224 */ /* 0x000fe400078e0a09 */
[----:B------:R-:W-:Y:S01]  /*258f0*/  IMAD R8, R8, UR4, RZ ;  /* 0x0000000408087c24 */ /* 0x000fe2000f8e02ff */
[----:B------:R-:W-:Y:S01]  /*25900*/  PRMT R0, RZ, 0x654, R0 ;  /* 0x00000654ff007816 */ /* 0x000fe20000000000 */
[----:B------:R-:W-:Y:S02]  /*25910*/  IMAD R11, R14, R11, R10 ;  /* 0x0000000b0e0b7224 */ /* 0x000fe400078e020a */
[C---:B------:R-:W-:Y:S01]  /*25920*/  IMAD R13, R9.reuse, UR5, R8 ;  /* 0x00000005090d7c24 */ /* 0x040fe2000f8e0208 */
[----:B-1----:R1:W-:Y:S01]  /*25930*/  SYNCS.ARRIVE.TRANS64.RED.A1T0 RZ, [R0+URZ], RZ ;  /* 0x000000ff00ff79a7 */ /* 0x0023e2000810043f */
[----:B------:R-:W-:Y:S01]  /*25940*/  IMAD.WIDE.U32 R2, R9, UR4, R2 ;  /* 0x0000000409027c25 */ /* 0x000fe2000f8e0002 */
[----:B------:R-:W-:Y:S01]  /*25950*/  ULDC.64 UR4, c[0x0][0xad8] ;  /* 0x0002b60000047ab9 */ /* 0x000fe20000000a00 */
[----:B-1----:R-:W-:-:S02]  /*25960*/  SHF.R.S32.HI R0, RZ, 0x1f, R11 ;  /* 0x0000001fff007819 */ /* 0x002fc4000001140b */
        /* <DEDUP_REMOVED lines=12> */
.L_x_9605:
[----:B------:R-:W-:Y:S01]  /*25a30*/  IMAD.IADD R21, R81, 0x1, R202 ;  /* 0x0000000151157824 */ /* 0x000fe200078e02ca */
        /* <DEDUP_REMOVED lines=8> */
[CC--:B--2---:R-:W-:Y:S02]  /*25ac0*/  @!P0 LEA R8, P2, R211.reuse, R14.reuse, 0x1 ;  /* 0x0000000ed3088211 */ /* 0x0c4fe400078408ff */
[C---:B------:R-:W-:Y:S02]  /*25ad0*/  @!P1 LEA R14, P3, R216.reuse, R14, 0x1 ;  /* 0x0000000ed80e9211 */ /* 0x040fe400078608ff */
[-C--:B-1----:R-:W-:Y:S02]  /*25ae0*/  @!P0 LEA.HI.X R9, R211, R0.reuse, R11, 0x1, P2 ;  /* 0x00000000d3098211 */ /* 0x082fe400010f0c0b */
[----:B------:R-:W-:-:S03]  /*25af0*/  @!P1 LEA.HI.X R15, R216, R0, R10, 0x1, P3 ;  /* 0x00000000d80f9211 */ /* 0x000fc600018f0c0a */
[----:B-----5:R3:W-:Y:S04]  /*25b00*/  @!P0 ST.E.128 desc[UR60][R8.64], R4 ;  /* 0x0000000408008985 */ /* 0x0207e8000c101d3c */
[----:B------:R3:W-:Y:S02]  /*25b10*/  @!P1 ST.E.128 desc[UR60][R14.64], R36 ;  /* 0x000000240e009985 */ /* 0x0007e4000c101d3c */
.L_x_9292:
[----:B------:R-:W-:Y:S05]  /*25b20*/  BSYNC B1 ;  /* 0x0000000000017941 */ /* 0x000fea0003800000 */
.L_x_9291:
[----:B------:R-:W-:-:S03]  /*25b30*/  UMOV UR4, 0xffffffff ;  /* 0xffffffff00047882 */ /* 0x000fc60000000000 */
[----:B------:R-:W-:Y:S05]  /*25b40*/  BRA.DIV UR4, `(.L_x_9293) ;  /* 0x000000ea04dc7947 */ /* 0x000fea000b800000 */
[----:B-1----:R1:W4:Y:S04]  /*25b50*/  SHFL.IDX PT, R0, R3, 0x1, 0x181f ;  /* 0x00381f0003007f89 */ /* 0x00232800000e0000 */
[----:B--23--:R1:W2:Y:S02]  /*25b60*/  SHFL.IDX PT, R14, R2, 0x1, 0x181f ;  /* 0x00381f00020e7f89 */ /* 0x00c2a400000e0000 */
.L_x_9609:
        /* <DEDUP_REMOVED lines=11> */
[-C--:B----4-:R-:W-:Y:S02]  /*25c20*/  @!P2 LEA.HI.X R5, R211, R0.reuse, R7, 0x1, P0 ;  /* 0x00000000d305a211 */ /* 0x090fe400000f0c07 */
[----:B------:R-:W-:-:S03]  /*25c30*/  @!P3 LEA.HI.X R15, R216, R0, R6, 0x1, P1 ;  /* 0x00000000d80fb211 */ /* 0x000fc600008f0c06 */
[----:B------:R3:W-:Y:S04]  /*25c40*/  @!P2 ST.E.128 desc[UR60][R4.64], R24 ;  /* 0x000000180400a985 */ /* 0x0007e8000c101d3c */
[----:B------:R3:W-:Y:S02]  /*25c50*/  @!P3 ST.E.128 desc[UR60][R14.64], R40 ;  /* 0x000000280e00b985 */ /* 0x0007e4000c101d3c */
.L_x_9295:
[----:B------:R-:W-:Y:S05]  /*25c60*/  BSYNC B1 ;  /* 0x0000000000017941 */ /* 0x000fea0003800000 */
.L_x_9294:
[----:B------:R-:W-:-:S03]  /*25c70*/  UMOV UR4, 0xffffffff ;  /* 0xffffffff00047882 */ /* 0x000fc60000000000 */
[----:B------:R-:W-:Y:S05]  /*25c80*/  BRA.DIV UR4, `(.L_x_9296) ;  /* 0x000000ea04d47947 */ /* 0x000fea000b800000 */
[----:B----4-:R4:W0:Y:S04]  /*25c90*/  SHFL.IDX PT, R0, R3, 0x2, 0x181f ;  /* 0x00581f0003007f89 */ /* 0x01082800000e0000 */
[----:B--23--:R4:W2:Y:S02]  /*25ca0*/  SHFL.IDX PT, R14, R2, 0x2, 0x181f ;  /* 0x00581f00020e7f89 */ /* 0x00c8a400000e0000 */
.L_x_9613:
        /* <DEDUP_REMOVED lines=11> */
[-C--:B0-----:R-:W-:Y:S02]  /*25d60*/  @!P2 LEA.HI.X R5, R211, R0.reuse, R7, 0x1, P0 ;  /* 0x00000000d305a211 */ /* 0x081fe400000f0c07 */
[----:B------:R-:W-:-:S03]  /*25d70*/  @!P3 LEA.HI.X R15, R216, R0, R6, 0x1, P1 ;  /* 0x00000000d80fb211 */ /* 0x000fc600008f0c06 */
[----:B------:R3:W-:Y:S04]  /*25d80*/  @!P2 ST.E.128 desc[UR60][R4.64], R28 ;  /* 0x0000001c0400a985 */ /* 0x0007e8000c101d3c */
[----:B------:R3:W-:Y:S02]  /*25d90*/  @!P3 ST.E.128 desc[UR60][R14.64], R44 ;  /* 0x0000002c0e00b985 */ /* 0x0007e4000c101d3c */
.L_x_9298:
[----:B------:R-:W-:Y:S05]  /*25da0*/  BSYNC B1 ;  /* 0x0000000000017941 */ /* 0x000fea0003800000 */
.L_x_9297:
[----:B------:R-:W-:-:S03]  /*25db0*/  UMOV UR4, 0xffffffff ;  /* 0xffffffff00047882 */ /* 0x000fc60000000000 */
[----:B------:R-:W-:Y:S05]  /*25dc0*/  BRA.DIV UR4, `(.L_x_9299) ;  /* 0x000000ea04cc7947 */ /* 0x000fea000b800000 */
[----:B0-----:R0:W0:Y:S04]  /*25dd0*/  SHFL.IDX PT, R0, R3, 0x3, 0x181f ;  /* 0x00781f0003007f89 */ /* 0x00102800000e0000 */
[----:B--23--:R2:W3:Y:S02]  /*25de0*/  SHFL.IDX PT, R14, R2, 0x3, 0x181f ;  /* 0x00781f00020e7f89 */ /* 0x00c4e400000e0000 */
.L_x_9617:
        /* <DEDUP_REMOVED lines=16> */
.L_x_9289:
[----:B------:R-:W1:Y:S01]  /*25ef0*/  @P2 LDC R8, c[0x0][0xbec] ;  /* 0x0002fb00ff082b82 */ /* 0x000e620000000800 */
[----:B------:R-:W-:Y:S01]  /*25f00*/  ULDC.64 UR4, c[0x0][0xb08] ;  /* 0x0002c20000047ab9 */ /* 0x000fe20000000a00 */
[----:B0-----:R-:W-:Y:S01]  /*25f10*/  IMAD.MOV.U32 R7, RZ, RZ, R35 ;  /* 0x000000ffff077224 */ /* 0x001fe200078e0023 */
[----:B------:R-:W-:Y:S01]  /*25f20*/  ULDC.64 UR6, c[0x0][0xb30] ;  /* 0x0002cc0000067ab9 */ /* 0x000fe20000000a00 */
[----:B------:R-:W-:Y:S02]  /*25f30*/  IMAD R6, R79, UR4, RZ ;  /* 0x000000044f067c24 */ /* 0x000fe4000f8e02ff */
[C---:B------:R-:W-:Y:S02]  /*25f40*/  IMAD.WIDE.U32 R4, R103.reuse, UR4, RZ ;  /* 0x0000000467047c25 */ /* 0x040fe4000f8e00ff */
[----:B------:R-:W0:Y:S02]  /*25f50*/  @P2 LDC R11, c[0x0][0xbf0] ;  /* 0x0002fc00ff0b2b82 */ /* 0x000e240000000800 */
[----:B------:R-:W-:Y:S01]  /*25f60*/  IMAD R103, R103, UR5, R6 ;  /* 0x0000000567677c24 */ /* 0x000fe2000f8e0206 */
[----:B------:R-:W-:Y:S01]  /*25f70*/  ULDC.64 UR4, c[0x0][0xb38] ;  /* 0x0002ce0000047ab9 */ /* 0x000fe20000000a00 */
[----:B------:R-:W-:Y:S01]  /*25f80*/  SHF.R.S32.HI R6, RZ, 0x1f, R15 ;  /* 0x0000001fff067819 */ /* 0x000fe2000001140f */
[----:B------:R-:W-:-:S02]  /*25f90*/  VIADD R97, R200, 0x8 ;  /* 0x00000008c8617836 */ /* 0x000fc40000000000 */
[----:B------:R-:W-:Y:S02]  /*25fa0*/  IMAD.IADD R5, R5, 0x1, R103 ;  /* 0x0000000105057824 */ /* 0x000fe400078e0267 */
[----:B------:R-:W-:Y:S01]  /*25fb0*/  VIADD R99, R200, 0x10 ;  /* 0x00000010c8637836 */ /* 0x000fe20000000000 */
[----:B------:R-:W-:Y:S01]  /*25fc0*/  SHF.R.S32.HI R106, RZ, 0x1f, R97 ;  /* 0x0000001fff6a7819 */ /* 0x000fe20000011461 */
[----:B------:R-:W-:-:S03]  /*25fd0*/  IMAD.WIDE.U32 R4, R195, UR4, R4 ;  /* 0x00000004c3047c25 */ /* 0x000fc6000f8e0004 */
[----:B------:R-:W-:Y:S01]  /*25fe0*/  SHF.R.S32.HI R110, RZ, 0x1f, R99 ;  /* 0x0000001fff6e7819 */ /* 0x000fe20000011463 */
[----:B------:R-:W-:Y:S01]  /*25ff0*/  IMAD R5, R195, UR5, R5 ;  /* 0x00000005c3057c24 */ /* 0x000fe2000f8e0205 */
[----:B------:R-:W-:Y:S01]  /*26000*/  ULDC.64 UR4, c[0x0][0xb40] ;  /* 0x0002d00000047ab9 */ /* 0x000fe20000000a00 */
[----:B-1----:R-:W-:-:S04]  /*26010*/  @P2 IMAD.HI.U32 R8, R35, R8, RZ ;  /* 0x0000000823082227 */ /* 0x002fc800078e00ff */
[----:B------:R-:W-:Y:S02]  /*26020*/  IMAD R6, R6, UR4, RZ ;  /* 0x0000000406067c24 */ /* 0x000fe4000f8e02ff */
[----:B------:R-:W-:Y:S01]  /*26030*/  IMAD.WIDE.U32 R4, R15, UR4, R4 ;  /* 0x000000040f047c25 */ /* 0x000fe2000f8e0004 */
[----:B0-----:R-:W-:-:S03]  /*26040*/  @P2 SHF.R.U32.HI R7, RZ, R11, R8 ;  /* 0x0000000bff072219 */ /* 0x001fc60000011608 */
[----:B------:R-:W-:Y:S01]  /*26050*/  IMAD R9, R15, UR5, R6 ;  /* 0x000000050f097c24 */ /* 0x000fe2000f8e0206 */
[----:B------:R-:W-:Y:S01]  /*26060*/  SHF.R.S32.HI R6, RZ, 0x1f, R7 ;  /* 0x0000001fff067819 */ /* 0x000fe20000011407 */
[----:B------:R-:W-:Y:S01]  /*26070*/  ULDC.64 UR4, c[0x0][0xb48] ;  /* 0x0002d20000047ab9 */ /* 0x000fe20000000a00 */
[----:B------:R-:W-:Y:S02]  /*26080*/  VIADD R8, R17, 0x22820 ;  /* 0x0002282011087836 */ /* 0x000fe40000000000 */
[----:B------:R-:W-:Y:S02]  /*26090*/  IMAD.IADD R5, R5, 0x1, R9 ;  /* 0x0000000105057824 */ /* 0x000fe400078e0209 */
[----:B------:R-:W-:Y:S01]  /*260a0*/  IMAD.MOV R9, RZ, RZ, -R7 ;  /* 0x000000ffff097224 */ /* 0x000fe200078e0a07 */
[----:B------:R-:W-:Y:S01]  /*260b0*/  PRMT R8, RZ, 0x654, R8 ;  /* 0x00000654ff087816 */ /* 0x000fe20000000008 */
[----:B------:R-:W-:-:S03]  /*260c0*/  IMAD.WIDE.U32 R4, R229, UR4, R4 ;  /* 0x00000004e5047c25 */ /* 0x000fc6000f8e0004 */
[----:B------:R0:W-:Y:S01]  /*260d0*/  SYNCS.ARRIVE.TRANS64.RED.A1T0 RZ, [R8+URZ], RZ ;  /* 0x000000ff08ff79a7 */ /* 0x0001e2000810043f */
[----:B------:R-:W-:Y:S02]  /*260e0*/  IMAD R9, R14, R9, R35 ;  /* 0x000000090e097224 */ /* 0x000fe400078e0223 */
[----:B------:R-:W-:Y:S02]  /*260f0*/  IMAD R6, R6, UR6, RZ ;  /* 0x0000000606067c24 */ /* 0x000fe4000f8e02ff */
[----:B------:R-:W-:Y:S01]  /*26100*/  IMAD R5, R229, UR5, R5 ;  /* 0x00000005e5057c24 */ /* 0x000fe2000f8e0205 */
[----:B------:R-:W-:Y:S01]  /*26110*/  ULDC.64 UR4, c[0x0][0xb28] ;  /* 0x0002ca0000047ab9 */ /* 0x000fe20000000a00 */
        /* <DEDUP_REMOVED lines=9> */
[----:B------:R-:W-:Y:S01]  /*261b0*/  LEA R4, P0, R6, UR4, 0x2 ;  /* 0x0000000406047c11 */ /* 0x000fe2000f8010ff */
[C---:B------:R-:W-:Y:S01]  /*261c0*/  VIADD R95, R200.reuse, 0x18 ;  /* 0x00000018c85f7836 */ /* 0x040fe20000000000 */
[----:B------:R-:W-:Y:S01]  /*261d0*/  UMOV UR4, 0xffffffff ;  /* 0xffffffff00047882 */ /* 0x000fe20000000000 */
[----:B------:R-:W-:Y:S01]  /*261e0*/  VIADD R89, R200, 0x20 ;  /* 0x00000020c8597836 */ /* 0x000fe20000000000 */
[----:B------:R-:W-:Y:S01]  /*261f0*/  LEA.HI.X R6, R6, UR5, R5, 0x2, P0 ;  /* 0x0000000506067c11 */ /* 0x000fe200080f1405 */
        /* <DEDUP_REMOVED lines=21> */
[----:B------:R-:W-:Y:S01]  /*26350*/  SHF.R.S32.HI R30, RZ, 0x1f, R7 ;  /* 0x0000001fff1e7819 */ /* 0x000fe20000011407 */
[----:B0-----:R-:W-:Y:S06]  /*26360*/  BRA.DIV UR4, `(.L_x_9301) ;  /* 0x000000e604ac7947 */ /* 0x001fec000b800000 */
[----:B------:R0:W1:Y:S04]  /*26370*/  SHFL.IDX PT, R5, R6, RZ, 0x1c1f ;  /* 0x001c1fff06057589 */ /* 0x00006800000e0000 */
[----:B------:R0:W2:Y:S02]  /*26380*/  SHFL.IDX PT, R14, R4, RZ, 0x1c1f ;  /* 0x001c1fff040e7589 */ /* 0x0000a400000e0000 */
.L_x_9620:
[----:B------:R-:W-:Y:S01]  /*26390*/  ISETP.GE.AND P0, PT, R27, R78, PT ;  /* 0x0000004e1b00720c */ /* 0x000fe20003f06270 */
[----:B------:R-:W-:-:S12]  /*263a0*/  BSSY B1, `(.L_x_9302) ;  /* 0x0000054000017945 */ /* 0x000fd80003800000 */
[----:B------:R-:W-:Y:S05]  /*263b0*/  @P0 BRA `(.L_x_9303) ;  /* 0x0000000400480947 */ /* 0x000fea0003800000 */
[----:B------:R-:W-:Y:S01]  /*263c0*/  ULDC UR4, c[0x0][0xac8] ;  /* 0x0002b20000047ab9 */ /* 0x000fe20000000800 */
[C---:B------:R-:W-:Y:S01]  /*263d0*/  VIADD R103, R200.reuse, 0x78 ;  /* 0x00000078c8677836 */ /* 0x040fe20000000000 */
[C---:B------:R-:W-:Y:S01]  /*263e0*/  ISETP.GE.AND P0, PT, R200.reuse, UR4, PT ;  /* 0x00000004c8007c0c */ /* 0x040fe2000bf06270 */
[----:B------:R-:W-:Y:S01]  /*263f0*/  VIADD R107, R200, 0x78 ;  /* 0x00000078c86b7836 */ /* 0x000fe20000000000 */
[----:B------:R-:W-:Y:S02]  /*26400*/  ISETP.GE.AND P3, PT, R97, UR4, PT ;  /* 0x0000000461007c0c */ /* 0x000fe4000bf66270 */
[----:B------:R-:W-:Y:S02]  /*26410*/  ISETP.GE.AND P2, PT, R99, UR4, PT ;  /* 0x0000000463007c0c */ /* 0x000fe4000bf46270 */
[----:B------:R-:W-:Y:S02]  /*26420*/  ISETP.GE.AND P1, PT, R95, UR4, PT ;  /* 0x000000045f007c0c */ /* 0x000fe4000bf26270 */
[----:B------:R-:W-:-:S05]  /*26430*/  SHF.R.S32.HI R107, RZ, 0x1f, R107 ;  /* 0x0000001fff6b7819 */ /* 0x000fca000001146b */
[----:B-1----:R-:W-:Y:S02]  /*26440*/  @!P0 IMAD.MOV.U32 R15, RZ, RZ, R5 ;  /* 0x000000ffff0f8224 */ /* 0x002fe400078e0005 */
[----:B------:R-:W-:Y:S01]  /*26450*/  @!P0 IMAD.MOV.U32 R119, RZ, RZ, R3 ;  /* 0x000000ffff778224 */ /* 0x000fe200078e0003 */
[-C--:B--2---:R-:W-:Y:S01]  /*26460*/  @!P3 LEA R8, P4, R97, R14.reuse, 0x2 ;  /* 0x0000000e6108b211 */ /* 0x084fe200078810ff */
[----:B------:R-:W-:Y:S02]  /*26470*/  @!P0 IMAD.WIDE R10, R200, 0x4, R14 ;  /* 0x00000004c80a8825 */ /* 0x000fe400078e020e */
[-C--:B------:R-:W-:Y:S02]  /*26480*/  @!P1 LEA R24, P5, R95, R14.reuse, 0x2 ;  /* 0x0000000e5f189211 */ /* 0x080fe400078a10ff */
[----:B------:R-:W-:Y:S01]  /*26490*/  @!P3 LEA.HI.X R9, R97, R5, R106, 0x2, P4 ;  /* 0x000000056109b211 */ /* 0x000fe200020f146a */
[----:B------:R1:W-:Y:S01]  /*264a0*/  @!P0 ST.E.64 desc[UR60][R10.64], R118 ;  /* 0x000000760a008985 */ /* 0x0003e2000c101b3c */
[----:B------:R-:W-:Y:S01]  /*264b0*/  ISETP.GE.AND P0, PT, R89, UR4, PT ;  /* 0x0000000459007c0c */ /* 0x000fe2000bf06270 */
[----:B------:R-:W-:Y:S01]  /*264c0*/  @!P1 IMAD.MOV.U32 R83, RZ, RZ, R91 ;  /* 0x000000ffff539224 */ /* 0x000fe200078e005b */
[----:B------:R-:W-:-:S02]  /*264d0*/  @!P2 LEA R12, P4, R99, R14, 0x2 ;  /* 0x0000000e630ca211 */ /* 0x000fc400078810ff */
[-C--:B------:R-:W-:Y:S02]  /*264e0*/  @!P1 LEA.HI.X R25, R95, R5.reuse, R102, 0x2, P5 ;  /* 0x000000055f199211 */ /* 0x080fe400028f1466 */
[----:B------:R-:W-:Y:S01]  /*264f0*/  @!P2 LEA.HI.X R13, R99, R5, R110, 0x2, P4 ;  /* 0x00000005630da211 */ /* 0x000fe200020f146e */
[----:B-1----:R-:W-:-:S06]  /*26500*/  @!P3 IMAD.MOV.U32 R10, RZ, RZ, R90 ;  /* 0x000000ffff0ab224 */ /* 0x002fcc00078e005a */
[C---:B------:R-:W-:Y:S01]  /*26510*/  @!P0 LEA R26, P4, R89.reuse, R14, 0x2 ;  /* 0x0000000e591a8211 */ /* 0x040fe200078810ff */
[----:B------:R-:W-:Y:S02]  /*26520*/  @!P3 IMAD.MOV.U32 R11, RZ, RZ, R21 ;  /* 0x000000ffff0bb224 */ /* 0x000fe400078e0015 */
[----:B------:R-:W-:Y:S01]  /*26530*/  @!P0 IMAD.MOV.U32 R92, RZ, RZ, R0 ;  /* 0x000000ffff5c8224 */ /* 0x000fe200078e0000 */
[----:B------:R-:W-:Y:S02]  /*26540*/  @!P0 LEA.HI.X R27, R89, R5, R100, 0x2, P4 ;  /* 0x00000005591b8211 */ /* 0x000fe400020f1464 */
[----:B------:R1:W-:Y:S01]  /*26550*/  @!P3 ST.E.64 desc[UR60][R8.64], R10 ;  /* 0x0000000a0800b985 */ /* 0x0003e2000c101b3c */
[----:B------:R-:W-:-:S03]  /*26560*/  ISETP.GE.AND P3, PT, R87, UR4, PT ;  /* 0x0000000457007c0c */ /* 0x000fc6000bf66270 */
[----:B------:R2:W-:Y:S01]  /*26570*/  @!P2 ST.E.64 desc[UR60][R12.64], R120 ;  /* 0x000000780c00a985 */ /* 0x0005e2000c101b3c */
[----:B------:R-:W-:-:S03]  /*26580*/  ISETP.GE.AND P2, PT, R85, UR4, PT ;  /* 0x0000000455007c0c */ /* 0x000fc6000bf46270 */
[----:B------:R-:W-:Y:S01]  /*26590*/  @!P1 ST.E.64 desc[UR60][R24.64], R82 ;  /* 0x0000005218009985 */ /* 0x000fe2000c101b3c */
[----:B------:R-:W-:-:S03]  /*265a0*/  ISETP.GE.AND P1, PT, R81, UR4, PT ;  /* 0x0000000451007c0c */ /* 0x000fc6000bf26270 */
[----:B------:R-:W-:Y:S01]  /*265b0*/  @!P0 ST.E.64 desc[UR60][R26.64], R92 ;  /* 0x0000005c1a008985 */ /* 0x000fe2000c101b3c */
[----:B------:R-:W-:Y:S02]  /*265c0*/  ISETP.GE.AND P0, PT, R79, UR4, PT ;  /* 0x000000044f007c0c */ /* 0x000fe4000bf06270 */
[----:B-1----:R-:W-:-:S04]  /*265d0*/  @!P3 LEA R8, P5, R87, R14, 0x2 ;  /* 0x0000000e5708b211 */ /* 0x002fc800078a10ff */
[-C--:B------:R-:W-:Y:S02]  /*265e0*/  @!P3 LEA.HI.X R9, R87, R5.reuse, R98, 0x2, P5 ;  /* 0x000000055709b211 */ /* 0x080fe400028f1462 */
[-C--:B------:R-:W-:Y:S02]  /*265f0*/  @!P2 LEA R10, P5, R85, R14.reuse, 0x2 ;  /* 0x0000000e550aa211 */ /* 0x080fe400078a10ff */
[----:B--2---:R-:W-:Y:S01]  /*26600*/  @!P1 LEA R12, P4, R81, R14, 0x2 ;  /* 0x0000000e510c9211 */ /* 0x004fe200078810ff */
[----:B------:R1:W-:Y:S01]  /*26610*/  @!P3 ST.E.64 desc[UR60][R8.64], R36 ;  /* 0x000000240800b985 */ /* 0x0003e2000c101b3c */
[-C--:B------:R-:W-:Y:S02]  /*26620*/  @!P2 LEA.HI.X R11, R85, R5.reuse, R96, 0x2, P5 ;  /* 0x00000005550ba211 */ /* 0x080fe400028f1460 */
[----:B------:R-:W-:Y:S02]  /*26630*/  ISETP.GE.AND P3, PT, R63, UR4, PT ;  /* 0x000000043f007c0c */ /* 0x000fe4000bf66270 */
[----:B------:R-:W-:Y:S01]  /*26640*/  ISETP.GE.AND P5, PT, R35, UR4, PT ;  /* 0x0000000423007c0c */ /* 0x000fe2000bfa6270 */
[----:B------:R2:W-:Y:S01]  /*26650*/  @!P2 ST.E.64 desc[UR60][R10.64], R38 ;  /* 0x000000260a00a985 */ /* 0x0005e2000c101b3c */
[----:B------:R-:W-:-:S09]  /*26660*/  @!P1 LEA.HI.X R13, R81, R5, R94, 0x2, P4 ;  /* 0x00000005510d9211 */ /* 0x000fd200020f145e */
[-C--:B-1----:R-:W-:Y:S01]  /*26670*/  @!P3 LEA R8, P4, R63, R14.reuse, 0x2 ;  /* 0x0000000e3f08b211 */ /* 0x082fe200078810ff */
[----:B--2---:R-:W-:Y:S01]  /*26680*/  @!P1 IMAD.MOV.U32 R10, RZ, RZ, R2 ;  /* 0x000000ffff0a9224 */ /* 0x004fe200078e0002 */
[-C--:B------:R-:W-:Y:S01]  /*26690*/  @!P0 LEA R2, P2, R79, R14.reuse, 0x2 ;  /* 0x0000000e4f028211 */ /* 0x080fe200078410ff */
[----:B------:R-:W-:Y:S01]  /*266a0*/  @!P1 IMAD.MOV.U32 R11, RZ, RZ, R41 ;  /* 0x000000ffff0b9224 */ /* 0x000fe200078e0029 */
[-C--:B------:R-:W-:Y:S01]  /*266b0*/  @!P3 LEA.HI.X R9, R63, R5.reuse, R86, 0x2, P4 ;  /* 0x000000053f09b211 */ /* 0x080fe200020f1456 */
[----:B------:R-:W-:Y:S01]  /*266c0*/  @!P5 IMAD.MOV.U32 R41, RZ, RZ, R47 ;  /* 0x000000ffff29d224 */ /* 0x000fe200078e002f */
[----:B------:R-:W-:Y:S02]  /*266d0*/  @!P0 LEA.HI.X R3, R79, R5, R88, 0x2, P2 ;  /* 0x000000054f038211 */ /* 0x000fe400010f1458 */
[----:B------:R1:W-:Y:S01]  /*266e0*/  @!P1 ST.E.64 desc[UR60][R12.64], R10 ;  /* 0x0000000a0c009985 */ /* 0x0003e2000c101b3c */
[----:B------:R-:W-:Y:S02]  /*266f0*/  ISETP.GE.AND P1, PT, R33, UR4, PT ;  /* 0x0000000421007c0c */ /* 0x000fe4000bf26270 */
[----:B------:R-:W-:Y:S01]  /*26700*/  @!P5 LEA R24, P2, R35, R14, 0x2 ;  /* 0x0000000e2318d211 */ /* 0x000fe200078410ff */
[----:B------:R2:W-:Y:S01]  /*26710*/  @!P0 ST.E.64 desc[UR60][R2.64], R42 ;  /* 0x0000002a02008985 */ /* 0x0005e2000c101b3c */
[----:B------:R-:W-:-:S02]  /*26720*/  ISETP.GE.AND P0, PT, R31, UR4, PT ;  /* 0x000000041f007c0c */ /* 0x000fc4000bf06270 */
[----:B------:R-:W-:Y:S01]  /*26730*/  @!P5 LEA.HI.X R25, R35, R5, R62, 0x2, P2 ;  /* 0x000000052319d211 */ /* 0x000fe200010f143e */
[----:B------:R3:W-:Y:S01]  /*26740*/  @!P3 ST.E.64 desc[UR60][R8.64], R44 ;  /* 0x0000002c0800b985 */ /* 0x0007e2000c101b3c */
[----:B------:R-:W-:Y:S02]  /*26750*/  ISETP.GE.AND P3, PT, R7, UR4, PT ;  /* 0x0000000407007c0c */ /* 0x000fe4000bf66270 */
[----:B------:R-:W-:Y:S01]  /*26760*/  ISETP.GE.AND P4, PT, R103, UR4, PT ;  /* 0x0000000467007c0c */ /* 0x000fe2000bf86270 */
[----:B------:R-:W-:Y:S01]  /*26770*/  @!P5 ST.E.64 desc[UR60][R24.64], R40 ;  /* 0x000000281800d985 */ /* 0x000fe2000c101b3c */
[----:B------:R-:W-:Y:S01]  /*26780*/  ISETP.GE.AND P5, PT, R101, UR4, PT ;  /* 0x0000000465007c0c */ /* 0x000fe2000bfa6270 */
[----:B------:R-:W-:Y:S01]  /*26790*/  @!P1 IMAD.MOV.U32 R47, RZ, RZ, R49 ;  /* 0x000000ffff2f9224 */ /* 0x000fe200078e0031 */
[----:B-1----:R-:W-:-:S03]  /*267a0*/  @!P1 LEA R10, P2, R33, R14, 0x2 ;  /* 0x0000000e210a9211 */ /* 0x002fc600078410ff */
[----:B------:R-:W-:Y:S01]  /*267b0*/  @!P0 IMAD.MOV.U32 R49, RZ, RZ, R51 ;  /* 0x000000ffff318224 */ /* 0x000fe200078e0033 */
[----:B------:R-:W-:Y:S02]  /*267c0*/  @!P1 LEA.HI.X R11, R33, R5, R28, 0x2, P2 ;  /* 0x00000005210b9211 */ /* 0x000fe400010f141c */
[----:B--2---:R-:W-:-:S03]  /*267d0*/  @!P0 LEA R2, P2, R31, R14, 0x2 ;  /* 0x0000000e1f028211 */ /* 0x004fc600078410ff */
[----:B------:R-:W-:Y:S01]  /*267e0*/  @!P1 ST.E.64 desc[UR60][R10.64], R46 ;  /* 0x0000002e0a009985 */ /* 0x000fe2000c101b3c */
[----:B------:R-:W-:Y:S01]  /*267f0*/  @!P0 LEA.HI.X R3, R31, R5, R34, 0x2, P2 ;  /* 0x000000051f038211 */ /* 0x000fe200010f1422 */
[----:B------:R-:W-:Y:S01]  /*26800*/  @!P4 IMAD.MOV.U32 R112, RZ, RZ, R80 ;  /* 0x000000ffff70c224 */ /* 0x000fe200078e0050 */
[----:B---3--:R-:W-:-:S03]  /*26810*/  @!P3 LEA R8, P1, R7, R14, 0x2 ;  /* 0x0000000e0708b211 */ /* 0x008fc600078210ff */
[----:B------:R1:W-:Y:S01]  /*26820*/  @!P0 ST.E.64 desc[UR60][R2.64], R48 ;  /* 0x0000003002008985 */ /* 0x0003e2000c101b3c */
[-C--:B------:R-:W-:Y:S02]  /*26830*/  @!P5 LEA R12, P0, R101, R14.reuse, 0x2 ;  /* 0x0000000e650cd211 */ /* 0x080fe400078010ff */
[----:B------:R-:W-:Y:S02]  /*26840*/  @!P4 LEA R14, P2, R103, R14, 0x2 ;  /* 0x0000000e670ec211 */ /* 0x000fe400078410ff */
[-C--:B------:R-:W-:Y:S02]  /*26850*/  @!P3 LEA.HI.X R9, R7, R5.reuse, R30, 0x2, P1 ;  /* 0x000000050709b211 */ /* 0x080fe400008f141e */
[-C--:B------:R-:W-:Y:S02]  /*26860*/  @!P5 LEA.HI.X R13, R101, R5.reuse, R32, 0x2, P0 ;  /* 0x00000005650dd211 */ /* 0x080fe400000f1420 */
[----:B------:R-:W-:Y:S01]  /*26870*/  @!P4 LEA.HI.X R15, R103, R5, R107, 0x2, P2 ;  /* 0x00000005670fc211 */ /* 0x000fe200010f146b */
[----:B-1----:R-:W-:-:S02]  /*26880*/  @!P3 IMAD.MOV.U32 R2, RZ, RZ, R108 ;  /* 0x000000ffff02b224 */ /* 0x002fc400078e006c */
[----:B------:R-:W-:Y:S02]  /*26890*/  @!P3 IMAD.MOV.U32 R3, RZ, RZ, R53 ;  /* 0x000000ffff03b224 */ /* 0x000fe400078e0035 */
[----:B------:R-:W-:-:S03]  /*268a0*/  @!P5 IMAD.MOV.U32 R108, RZ, RZ, R84 ;  /* 0x000000ffff6cd224 */ /* 0x000fc600078e0054 */
[----:B------:R3:W-:Y:S04]  /*268b0*/  @!P3 ST.E.64 desc[UR60][R8.64], R2 ;  /* 0x000000020800b985 */ /* 0x0007e8000c101b3c */
[----:B------:R3:W-:Y:S04]  /*268c0*/  @!P5 ST.E.64 desc[UR60][R12.64], R108 ;  /* 0x0000006c0c00d985 */ /* 0x0007e8000c101b3c */
[----:B------:R3:W-:Y:S02]  /*268d0*/  @!P4 ST.E.64 desc[UR60][R14.64], R112 ;  /* 0x000000700e00c985 */ /* 0x0007e4000c101b3c */
.L_x_9303:
[----:B------:R-:W-:Y:S05]  /*268e0*/  BSYNC B1 ;  /* 0x0000000000017941 */ /* 0x000fea0003800000 */
.L_x_9302:
[----:B------:R-:W-:-:S03]  /*268f0*/  UMOV UR4, 0xffffffff ;  /* 0xffffffff00047882 */ /* 0x000fc60000000000 */
[----:B------:R-:W-:Y:S05]  /*26900*/  BRA.DIV UR4, `(.L_x_9304) ;  /* 0x000000e204787947 */ /* 0x000fea000b800000 */
[----:B---3--:R3:W4:Y:S04]  /*26910*/  SHFL.IDX PT, R3, R6, 0x1, 0x1c1f ;  /* 0x003c1f0006037f89 */ /* 0x00872800000e0000 */
[----:B--2---:R3:W2:Y:S02]  /*26920*/  SHFL.IDX PT, R14, R4, 0x1, 0x1c1f ;  /* 0x003c1f00040e7f89 */ /* 0x0046a400000e0000 */
.L_x_9624:
[----:B------:R-:W-:-:S13]  /*26930*/  ISETP.GE.AND P0, PT, R29, R78, PT ;  /* 0x0000004e1d00720c */ /* 0x000fda0003f06270 */
[----:B------:R-:W-:Y:S05]  /*26940*/  @P0 BRA `(.L_x_9300) ;  /* 0x00000010005c0947 */ /* 0x000fea0003800000 */
[----:B------:R-:W-:Y:S01]  /*26950*/  ULDC UR4, c[0x0][0xac8] ;  /* 0x0002b20000047ab9 */ /* 0x000fe20000000800 */
[C---:B------:R-:W-:Y:S01]  /*26960*/  VIADD R0, R200.reuse, 0x78 ;  /* 0x00000078c8007836 */ /* 0x040fe20000000000 */
[----:B------:R-:W-:Y:S02]  /*26970*/  ISETP.GE.AND P1, PT, R99, UR4, PT ;  /* 0x0000000463007c0c */ /* 0x000fe4000bf26270 */
[----:B------:R-:W-:Y:S02]  /*26980*/  ISETP.GE.AND P0, PT, R97, UR4, PT ;  /* 0x0000000461007c0c */ /* 0x000fe4000bf06270 */
[----:B------:R-:W-:Y:S02]  /*26990*/  ISETP.GE.AND P2, PT, R200, UR4, PT ;  /* 0x00000004c8007c0c */ /* 0x000fe4000bf46270 */
[----:B------:R-:W-:-:S07]  /*269a0*/  ISETP.GE.AND P3, PT, R95, UR4, PT ;  /* 0x000000045f007c0c */ /* 0x000fce000bf66270 */
[-C--:B0-23--:R-:W-:Y:S02]  /*269b0*/  @!P1 LEA R4, P5, R99, R14.reuse, 0x2 ;  /* 0x0000000e63049211 */ /* 0x08dfe400078a10ff */
[-C--:B------:R-:W-:Y:S01]  /*269c0*/  @!P0 LEA R10, P4, R97, R14.reuse, 0x2 ;  /* 0x0000000e610a8211 */ /* 0x080fe200078810ff */
[----:B------:R-:W-:Y:S01]  /*269d0*/  @!P0 IMAD.MOV.U32 R114, RZ, RZ, R64 ;  /* 0x000000ffff728224 */ /* 0x000fe200078e0040 */
[-C--:B-1--4-:R-:W-:Y:S01]  /*269e0*/  @!P1 LEA.HI.X R5, R99, R3.reuse, R110, 0x2, P5 ;  /* 0x0000000363059211 */ /* 0x092fe200028f146e */
[----:B------:R-:W-:Y:S01]  /*269f0*/  @!P2 IMAD.MOV.U32 R2, RZ, RZ, R14 ;  /* 0x000000ffff02a224 */ /* 0x000fe200078e000e */
[----:B------:R-:W-:Y:S01]  /*26a00*/  @!P0 LEA.HI.X R11, R97, R3, R106, 0x2, P4 ;  /* 0x00000003610b8211 */ /* 0x000fe200020f146a */
[----:B------:R-:W-:Y:S01]  /*26a10*/  @!P2 IMAD.MOV.U32 R110, RZ, RZ, R60 ;  /* 0x000000ffff6ea224 */ /* 0x000fe200078e003c */
[----:B------:R-:W-:Y:S01]  /*26a20*/  ISETP.GE.AND P4, PT, R89, UR4, PT ;  /* 0x0000000459007c0c */ /* 0x000fe2000bf86270 */
[----:B------:R-:W-:Y:S01]  /*26a30*/  @!P2 IMAD.WIDE R8, R200, 0x4, R2 ;  /* 0x00000004c808a825 */ /* 0x000fe200078e0202 */
[----:B------:R-:W-:-:S04]  /*26a40*/  @!P3 LEA R12, P5, R95, R14, 0x2 ;  /* 0x0000000e5f0cb211 */ /* 0x000fc800078a10ff */
[----:B------:R0:W-:Y:S01]  /*26a50*/  @!P2 ST.E.64 desc[UR60][R8.64], R110 ;  /* 0x0000006e0800a985 */ /* 0x0001e2000c101b3c */
[----:B------:R-:W-:Y:S02]  /*26a60*/  ISETP.GE.AND P2, PT, R87, UR4, PT ;  /* 0x0000000457007c0c */ /* 0x000fe4000bf46270 */
[-C--:B------:R-:W-:Y:S01]  /*26a70*/  @!P3 LEA.HI.X R13, R95, R3.reuse, R102, 0x2, P5 ;  /* 0x000000035f0db211 */ /* 0x080fe200028f1466 */
[----:B------:R1:W-:Y:S01]  /*26a80*/  @!P0 ST.E.64 desc[UR60][R10.64], R114 ;  /* 0x000000720a008985 */ /* 0x0003e2000c101b3c */
[----:B------:R-:W-:Y:S02]  /*26a90*/  ISETP.GE.AND P0, PT, R85, UR4, PT ;  /* 0x0000000455007c0c */ /* 0x000fe4000bf06270 */
[-C--:B------:R-:W-:Y:S01]  /*26aa0*/  @!P4 LEA R24, P5, R89, R14.reuse, 0x2 ;  /* 0x0000000e5918c211 */ /* 0x080fe200078a10ff */
[----:B------:R2:W-:Y:S01]  /*26ab0*/  @!P1 ST.E.64 desc[UR60][R4.64], R54 ;  /* 0x0000003604009985 */ /* 0x0005e2000c101b3c */
[----:B------:R-:W-:Y:S01]  /*26ac0*/  ISETP.GE.AND P1, PT, R81, UR4, PT ;  /* 0x0000000451007c0c */ /* 0x000fe2000bf26270 */
[----:B------:R-:W-:Y:S01]  /*26ad0*/  @!P4 IMAD.MOV.U32 R21, RZ, RZ, R59 ;  /* 0x000000ffff15c224 */ /* 0x000fe200078e003b */
[-C--:B------:R-:W-:Y:S01]  /*26ae0*/  @!P4 LEA.HI.X R25, R89, R3.reuse, R100, 0x2, P5 ;  /* 0x000000035919c211 */ /* 0x080fe200028f1464 */
[----:B------:R3:W-:Y:S01]  /*26af0*/  @!P3 ST.E.64 desc[UR60][R12.64], R56 ;  /* 0x000000380c00b985 */ /* 0x0007e2000c101b3c */
[----:B------:R-:W-:Y:S01]  /*26b00*/  ISETP.GE.AND P3, PT, R79, UR4, PT ;  /* 0x000000044f007c0c */ /* 0x000fe2000bf66270 */
[----:B------:R-:W-:Y:S01]  /*26b10*/  @!P2 IMAD.MOV.U32 R51, RZ, RZ, R61 ;  /* 0x000000ffff33a224 */ /* 0x000fe200078e003d */
[----:B------:R-:W-:Y:S01]  /*26b20*/  @!P2 LEA R26, P5, R87, R14, 0x2 ;  /* 0x0000000e571aa211 */ /* 0x000fe200078a10ff */
[----:B------:R4:W-:Y:S01]  /*26b30*/  @!P4 ST.E.64 desc[UR60][R24.64], R20 ;  /* 0x000000141800c985 */ /* 0x0009e2000c101b3c */
[----:B------:R-:W-:Y:S01]  /*26b40*/  ISETP.GE.AND P4, PT, R63, UR4, PT ;  /* 0x000000043f007c0c */ /* 0x000fe2000bf86270 */
[----:B------:R-:W-:Y:S01]  /*26b50*/  @!P0 IMAD.MOV.U32 R53, RZ, RZ, R65 ;  /* 0x000000ffff358224 */ /* 0x000fe200078e0041 */
[----:B------:R-:W-:-:S02]  /*26b60*/  @!P2 LEA.HI.X R27, R87, R3, R98, 0x2, P5 ;  /* 0x00000003571ba211 */ /* 0x000fc400028f1462 */
[CC--:B0-----:R-:W-:Y:S01]  /*26b70*/  @!P0 LEA R8, P5, R85.reuse, R14.reuse, 0x2 ;  /* 0x0000000e55088211 */ /* 0x0c1fe200078a10ff */
[----:B------:R-:W-:Y:S02]  /*26b80*/  @!P1 IMAD.MOV.U32 R59, RZ, RZ, R67 ;  /* 0x000000ffff3b9224 */ /* 0x000fe400078e0043 */
[----:B------:R-:W-:Y:S01]  /*26b90*/  @!P2 ST.E.64 desc[UR60][R26.64], R50 ;  /* 0x000000321a00a985 */ /* 0x000fe2000c101b3c */
[-C--:B------:R-:W-:Y:S01]  /*26ba0*/  @!P0 LEA.HI.X R9, R85, R3.reuse, R96, 0x2, P5 ;  /* 0x0000000355098211 */ /* 0x080fe200028f1460 */
[----:B------:R-:W-:Y:S01]  /*26bb0*/  @!P3 IMAD.MOV.U32 R67, RZ, RZ, R73 ;  /* 0x000000ffff43b224 */ /* 0x000fe200078e0049 */
[----:B-1----:R-:W-:Y:S02]  /*26bc0*/  @!P1 LEA R10, P5, R81, R14, 0x2 ;  /* 0x0000000e510a9211 */ /* 0x002fe400078a10ff */
[----:B------:R-:W-:Y:S01]  /*26bd0*/  ISETP.GE.AND P2, PT, R35, UR4, PT ;  /* 0x0000000423007c0c */ /* 0x000fe2000bf46270 */
[----:B------:R0:W-:Y:S01]  /*26be0*/  @!P0 ST.E.64 desc[UR60][R8.64], R52 ;  /* 0x0000003408008985 */ /* 0x0001e2000c101b3c */
[----:B------:R-:W-:-:S02]  /*26bf0*/  @!P1 LEA.HI.X R11, R81, R3, R94, 0x2, P5 ;  /* 0x00000003510b9211 */ /* 0x000fc400028f145e */
[-C--:B--2---:R-:W-:Y:S02]  /*26c00*/  @!P3 LEA R4, P5, R79, R14.reuse, 0x2 ;  /* 0x0000000e4f04b211 */ /* 0x084fe400078a10ff */
[----:B------:R-:W-:Y:S01]  /*26c10*/  ISETP.GE.AND P0, PT, R33, UR4, PT ;  /* 0x0000000421007c0c */ /* 0x000fe2000bf06270 */
[----:B------:R-:W-:Y:S01]  /*26c20*/  @!P1 ST.E.64 desc[UR60][R10.64], R58 ;  /* 0x0000003a0a009985 */ /* 0x000fe2000c101b3c */
[-C--:B------:R-:W-:Y:S02]  /*26c30*/  @!P3 LEA.HI.X R5, R79, R3.reuse, R88, 0x2, P5 ;  /* 0x000000034f05b211 */ /* 0x080fe400028f1458 */
[----:B---3--:R-:W-:Y:S02]  /*26c40*/  @!P4 LEA R12, P5, R63, R14, 0x2 ;  /* 0x0000000e3f0cc211 */ /* 0x008fe400078a10ff */
[----:B------:R-:W-:Y:S01]  /*26c50*/  ISETP.GE.AND P1, PT, R31, UR4, PT ;  /* 0x000000041f007c0c */ /* 0x000fe2000bf26270 */
[----:B------:R1:W-:Y:S01]  /*26c60*/  @!P3 ST.E.64 desc[UR60][R4.64], R66 ;  /* 0x000000420400b985 */ /* 0x0003e2000c101b3c */
[----:B------:R-:W-:-:S02]  /*26c70*/  @!P4 LEA.HI.X R13, R63, R3, R86, 0x2, P5 ;  /* 0x000000033f0dc211 */ /* 0x000fc400028f1456 */
[-C--:B----4-:R-:W-:Y:S02]  /*26c80*/  @!P2 LEA R20, P5, R35, R14.reuse, 0x2 ;  /* 0x0000000e2314a211 */ /* 0x090fe400078a10ff */
[----:B------:R-:W-:Y:S01]  /*26c90*/  ISETP.GE.AND P3, PT, R7, UR4, PT ;  /* 0x0000000407007c0c */ /* 0x000fe2000bf66270 */
[----:B------:R2:W-:Y:S01]  /*26ca0*/  @!P4 ST.E.64 desc[UR60][R12.64], R74 ;  /* 0x0000004a0c00c985 */ /* 0x0005e2000c101b3c */
[----:B------:R-:W-:Y:S01]  /*26cb0*/  ISETP.GE.AND P4, PT, R101, UR4, PT ;  /* 0x0000000465007c0c */ /* 0x000fe2000bf86270 */
[----:B------:R-:W-:Y:S01]  /*26cc0*/  @!P0 IMAD.MOV.U32 R73, RZ, RZ, R117 ;  /* 0x000000ffff498224 */ /* 0x000fe200078e0075 */
[----:B------:R-:W-:Y:S02]  /*26cd0*/  @!P2 LEA.HI.X R21, R35, R3, R62, 0x2, P5 ;  /* 0x000000032315a211 */ /* 0x000fe400028f143e */
[----:B------:R-:W-:-:S03]  /*26ce0*/  @!P0 LEA R24, P5, R33, R14, 0x2 ;  /* 0x0000000e21188211 */ /* 0x000fc600078a10ff */
[----:B------:R2:W-:Y:S01]  /*26cf0*/  @!P2 ST.E.64 desc[UR60][R20.64], R76 ;  /* 0x0000004c1400a985 */ /* 0x0005e2000c101b3c */
[----:B------:R-:W-:Y:S02]  /*26d00*/  @!P0 LEA.HI.X R25, R33, R3, R28, 0x2, P5 ;  /* 0x0000000321198211 */ /* 0x000fe400028f141c */
[----:B0-----:R-:W-:-:S03]  /*26d10*/  @!P1 LEA R8, P5, R31, R14, 0x2 ;  /* 0x0000000e1f089211 */ /* 0x001fc600078a10ff */
[-C--:B-1----:R-:W-:Y:S01]  /*26d20*/  @!P4 LEA R4, P2, R101, R14.reuse, 0x2 ;  /* 0x0000000e6504c211 */ /* 0x082fe200078410ff */
[----:B------:R2:W-:Y:S01]  /*26d30*/  @!P0 ST.E.64 desc[UR60][R24.64], R72 ;  /* 0x0000004818008985 */ /* 0x0005e2000c101b3c */
[-C--:B------:R-:W-:Y:S02]  /*26d40*/  @!P1 LEA.HI.X R9, R31, R3.reuse, R34, 0x2, P5 ;  /* 0x000000031f099211 */ /* 0x080fe400028f1422 */
[----:B------:R-:W-:Y:S02]  /*26d50*/  @!P3 LEA R6, P5, R7, R14, 0x2 ;  /* 0x0000000e0706b211 */ /* 0x000fe400078a10ff */
[-C--:B------:R-:W-:Y:S01]  /*26d60*/  @!P4 LEA.HI.X R5, R101, R3.reuse, R32, 0x2, P2 ;  /* 0x000000036505c211 */ /* 0x080fe200010f1420 */
[----:B------:R2:W-:Y:S01]  /*26d70*/  @!P1 ST.E.64 desc[UR60][R8.64], R122 ;  /* 0x0000007a08009985 */ /* 0x0005e2000c101b3c */
[----:B------:R-:W-:Y:S02]  /*26d80*/  @!P3 LEA.HI.X R7, R7, R3, R30, 0x2, P5 ;  /* 0x000000030707b211 */ /* 0x000fe400028f141e */
[----:B------:R-:W-:-:S03]  /*26d90*/  ISETP.GE.AND P0, PT, R0, UR4, PT ;  /* 0x0000000400007c0c */ /* 0x000fc6000bf06270 */
[----:B------:R2:W-:Y:S04]  /*26da0*/  @!P3 ST.E.64 desc[UR60][R6.64], R104 ;  /* 0x000000680600b985 */ /* 0x0005e8000c101b3c */
[----:B------:R2:W-:Y:S06]  /*26db0*/  @!P4 ST.E.64 desc[UR60][R4.64], R68 ;  /* 0x000000440400c985 */ /* 0x0005ec000c101b3c */
[----:B------:R-:W-:Y:S05]  /*26dc0*/  @P0 BRA `(.L_x_9300) ;  /* 0x0000000c003c0947 */ /* 0x000fea0003800000 */
[----:B------:R-:W-:Y:S01]  /*26dd0*/  VIADD R36, R200, 0x78 ;  /* 0x00000078c8247836 */ /* 0x000fe20000000000 */
[----:B------:R-:W-:-:S04]  /*26de0*/  LEA R14, P0, R0, R14, 0x2 ;  /* 0x0000000e000e7211 */ /* 0x000fc800078010ff */
[----:B------:R-:W-:-:S04]  /*26df0*/  SHF.R.S32.HI R36, RZ, 0x1f, R36 ;  /* 0x0000001fff247819 */ /* 0x000fc80000011424 */
[----:B------:R-:W-:-:S05]  /*26e00*/  LEA.HI.X R15, R0, R3, R36, 0x2, P0 ;  /* 0x00000003000f7211 */ /* 0x000fca00000f1424 */
[----:B------:R0:W-:Y:S01]  /*26e10*/  ST.E.64 desc[UR60][R14.64], R70 ;  /* 0x000000460e007985 */ /* 0x0001e2000c101b3c */
[----:B------:R-:W-:Y:S05]  /*26e20*/  BRA `(.L_x_9300) ;  /* 0x0000000c00247947 */ /* 0x000fea0003800000 */
.L_x_9286:
[----:B------:R-:W-:Y:S01]  /*26e30*/  ULDC.64 UR4, c[0x0][0xc08] ;  /* 0x0003020000047ab9 */ /* 0x000fe20000000a00 */
[----:B------:R-:W4:Y:S01]  /*26e40*/  LDC.64 R2, c[0x0][0xc00] ;  /* 0x00030000ff027b82 */ /* 0x000f220000000a00 */
[----:B------:R-:W-:Y:S01]  /*26e50*/  ISETP.NE.U32.AND P0, PT, RZ, UR4, PT ;  /* 0x00000004ff007c0c */ /* 0x000fe2000bf05070 */
[----:B0-----:R-:W-:Y:S01]  /*26e60*/  IMAD.MOV.U32 R13, RZ, RZ, RZ ;  /* 0x000000ffff0d7224 */ /* 0x001fe200078e00ff */
[----:B------:R-:W0:Y:S02]  /*26e70*/  S2R R6, SR_TID.X ;  /* 0x0000000000067919 */ /* 0x000e240000002100 */
[----:B------:R-:W-:Y:S01]  /*26e80*/  ISETP.NE.AND.EX P1, PT, RZ, UR5, PT, P0 ;  /* 0x00000005ff007c0c */ /* 0x000fe2000bf25300 */
[----:B------:R-:W-:Y:S02]  /*26e90*/  ULDC.64 UR4, c[0x0][0xc00] ;  /* 0x0003000000047ab9 */ /* 0x000fe40000000a00 */
[----:B------:R-:W-:-:S04]  /*26ea0*/  ISETP.NE.U32.AND P0, PT, RZ, UR4, PT ;  /* 0x00000004ff007c0c */ /* 0x000fc8000bf05070 */
[----:B------:R-:W-:-:S06]  /*26eb0*/  ISETP.NE.AND.EX P0, PT, RZ, UR5, PT, P0 ;  /* 0x00000005ff007c0c */ /* 0x000fcc000bf05300 */
[----:B------:R-:W1:Y:S01]  /*26ec0*/  @P1 LDC.64 R4, c[0x0][0xc08] ;  /* 0x00030200ff041b82 */ /* 0x000e620000000a00 */
[----:B------:R-:W-:Y:S02]  /*26ed0*/  ULDC UR4, c[0x0][0xa88] ;  /* 0x0002a20000047ab9 */ /* 0x000fe40000000800 */
[----:B------:R-:W-:Y:S02]  /*26ee0*/  IMAD.U32 R20, RZ, RZ, UR4 ;  /* 0x00000004ff147e24 */ /* 0x000fe4000f8e00ff */
[----:B----4-:R-:W-:-:S05]  /*26ef0*/  IMAD.WIDE R2, R227, 0x4, R2 ;  /* 0x00000004e3027825 */ /* 0x010fca00078e0202 */
[----:B------:R4:W5:Y:S01]  /*26f00*/  @P0 LDG.E R13, desc[UR60][R2.64] ;  /* 0x0000003c020d0981 */ /* 0x000962000c1e1900 */
[----:B--2---:R-:W-:Y:S01]  /*26f10*/  ISETP.GT.AND P2, PT, R226, 0x1, PT ;  /* 0x00000001e200780c */ /* 0x004fe20003f44270 */
[----:B0-----:R-:W-:Y:S02]  /*26f20*/  VIADD R26, R6, 0xffffff80 ;  /* 0xffffff80061a7836 */ /* 0x001fe40000000000 */
[----:B-1----:R-:W-:-:S05]  /*26f30*/  @P1 IMAD.WIDE R4, R227, 0x4, R4 ;  /* 0x00000004e3041825 */ /* 0x002fca00078e0204 */
[----:B------:R4:W5:Y:S01]  /*26f40*/  @P1 LDG.E R20, desc[UR60][R4.64] ;  /* 0x0000003c04141981 */ /* 0x000962000c1e1900 */
[----:B------:R-:W-:Y:S02]  /*26f50*/  ISETP.GT.AND P3, PT, R26, 0x7f, PT ;  /* 0x0000007f1a00780c */ /* 0x000fe40003f64270 */
[----:B------:R-:W-:Y:S01]  /*26f60*/  SHF.R.S32.HI R14, RZ, 0x1f, R227 ;  /* 0x0000001fff0e7819 */ /* 0x000fe200000114e3 */
[----:B------:R-:W-:Y:S10]  /*26f70*/  @P1 BRA `(.L_x_9305) ;  /* 0x0000000000101947 */ /* 0x000ff40003800000 */
[----:B------:R-:W-:Y:S05]  /*26f80*/  @!P0 BRA `(.L_x_9305) ;  /* 0x00000000000c8947 */ /* 0x000fea0003800000 */
[----:B----4-:R-:W2:Y:S04]  /*26f90*/  LDG.E R5, desc[UR60][R2.64] ;  /* 0x0000003c02057981 */ /* 0x010ea8000c1e1900 */
[----:B-----5:R-:W2:Y:S02]  /*26fa0*/  LDG.E R20, desc[UR60][R2.64+0x4] ;  /* 0x0000043c02147981 */ /* 0x020ea4000c1e1900 */
[----:B--2---:R-:W-:-:S07]  /*26fb0*/  IMAD.IADD R20, R20, 0x1, -R5 ;  /* 0x0000000114147824 */ /* 0x004fce00078e0a05 */
.L_x_9305:
        /* <DEDUP_REMOVED lines=13> */
[----:B------:R-:W-:Y:S01]  /*27090*/  ISETP.NE.AND P0, PT, R27, 0x1, PT ;  /* 0x000000011b00780c */ /* 0x000fe20003f05270 */
[----:B------:R-:W-:Y:S01]  /*270a0*/  IMAD.MOV.U32 R15, RZ, RZ, R25 ;  /* 0x000000ffff0f7224 */ /* 0x000fe200078e0019 */
[----:B------:R-:W-:Y:S02]  /*270b0*/  SEL R24, R0, 0x978, P3 ;  /* 0x0000097800187807 */ /* 0x000fe40001800000 */
[----:B------:R-:W-:-:S03]  /*270c0*/  SEL R229, R229, RZ, P3 ;  /* 0x000000ffe5e57207 */ /* 0x000fc60001800000 */
[----:B------:R-:W1:Y:S08]  /*270d0*/  LDC.64 R6, c[0x0][R24+0x220] ;  /* 0x0000880018067b82 */ /* 0x000e700000000a00 */
[----:B----4-:R-:W2:Y:S08]  /*270e0*/  LDC.64 R2, c[0x0][R24+0x218] ;  /* 0x0000860018027b82 */ /* 0x010eb00000000a00 */
[----:B------:R-:W4:Y:S08]  /*270f0*/  LDC.64 R8, c[0x0][R24+0x228] ;  /* 0x00008a0018087b82 */ /* 0x000f300000000a00 */
[----:B------:R-:W5:Y:S08]  /*27100*/  LDC.64 R4, c[0x0][R24+0x210] ;  /* 0x0000840018047b82 */ /* 0x000f700000000a00 */
[----:B------:R-:W3:Y:S08]  /*27110*/  @P0 LDC R0, c[0x0][0xbec] ;  /* 0x0002fb00ff000b82 */ /* 0x000ef00000000800 */
[----:B------:R-:W4:Y:S01]  /*27120*/  @P0 LDC R33, c[0x0][0xbf0] ;  /* 0x0002fc00ff210b82 */ /* 0x000f220000000800 */
[----:B-1----:R-:W-:-:S07]  /*27130*/  IMAD R7, R7, R21, RZ ;  /* 0x0000001507077224 */ /* 0x002fce00078e02ff */
[----:B0-----:R-:W0:Y:S01]  /*27140*/  @!P3 LDC R28, c[0x0][0xb50] ;  /* 0x0002d400ff1cbb82 */ /* 0x001e220000000800 */
[----:B------:R-:W-:Y:S02]  /*27150*/  IMAD R7, R6, R14, R7 ;  /* 0x0000000e06077224 */ /* 0x000fe400078e0207 */
[----:B---3--:R-:W-:-:S05]  /*27160*/  @P0 IMAD.HI.U32 R0, R25, R0, RZ ;  /* 0x0000000019000227 */ /* 0x008fca00078e00ff */
[----:B------:R-:W1:Y:S01]  /*27170*/  @!P3 LDC R29, c[0x0][0xb54] ;  /* 0x0002d500ff1dbb82 */ /* 0x000e620000000800 */
[-C--:B--2---:R-:W-:Y:S02]  /*27180*/  IMAD R31, R3, R195.reuse, RZ ;  /* 0x000000c3031f7224 */ /* 0x084fe400078e02ff */
        /* <DEDUP_REMOVED lines=24> */
.L_x_9307:
[----:B------:R-:W-:Y:S05]  /*27310*/  BSYNC B1 ;  /* 0x0000000000017941 */ /* 0x000fea0003800000 */
.L_x_9306:
[----:B------:R-:W-:Y:S05]  /*27320*/  @P2 BRA `(.L_x_9300) ;  /* 0x0000000400e42947 */ /* 0x000fea0003800000 */
[----:B------:R-:W1:Y:S01]  /*27330*/  LDC R25, c[0x0][0xbe8] ;  /* 0x0002fa00ff197b82 */ /* 0x000e620000000800 */
[----:B------:R-:W-:Y:S01]  /*27340*/  SHF.R.S32.HI R6, RZ, 0x1f, R26 ;  /* 0x0000001fff067819 */ /* 0x000fe2000001141a */
[----:B------:R-:W-:Y:S01]  /*27350*/  ULDC.64 UR4, c[0x0][0xaa0] ;  /* 0x0002a80000047ab9 */ /* 0x000fe20000000a00 */
[----:B------:R-:W-:Y:S01]  /*27360*/  ULDC.64 UR6, c[0x0][0xaf0] ;  /* 0x0002bc0000067ab9 */ /* 0x000fe20000000a00 */
[----:B------:R-:W-:Y:S01]  /*27370*/  IMAD R0, R12, UR4, RZ ;  /* 0x000000040c007c24 */ /* 0x000fe2000f8e02ff */
[----:B------:R-:W-:Y:S01]  /*27380*/  LEA.HI R6, R6, R26, RZ, 0x3 ;  /* 0x0000001a06067211 */ /* 0x000fe200078f18ff */
[----:B0---4-:R-:W-:-:S03]  /*27390*/  IMAD.WIDE.U32 R2, R13, UR4, RZ ;  /* 0x000000040d027c25 */ /* 0x011fc6000f8e00ff */
[----:B------:R-:W-:Y:S01]  /*273a0*/  SHF.R.S32.HI R6, RZ, 0x3, R6 ;  /* 0x00000003ff067819 */ /* 0x000fe20000011406 */
[----:B------:R-:W-:Y:S01]  /*273b0*/  IMAD R5, R13, UR5, R0 ;  /* 0x000000050d057c24 */ /* 0x000fe2000f8e0200 */
[----:B------:R-:W-:-:S03]  /*273c0*/  ULDC.64 UR4, c[0x0][0xae8] ;  /* 0x0002ba0000047ab9 */ /* 0x000fc60000000a00 */
[----:B------:R-:W-:Y:S02]  /*273d0*/  IMAD R7, R222, 0x20, R6 ;  /* 0x00000020de077824 */ /* 0x000fe400078e0206 */
[----:B------:R-:W-:Y:S02]  /*273e0*/  IMAD.IADD R3, R3, 0x1, R5 ;  /* 0x0000000103037824 */ /* 0x000fe400078e0205 */
[----:B------:R-:W-:Y:S02]  /*273f0*/  IMAD.IADD R9, R202, 0x1, R7 ;  /* 0x00000001ca097824 */ /* 0x000fe400078e0207 */
        /* <DEDUP_REMOVED lines=33> */
.L_x_9627:
[----:B------:R-:W-:Y:S01]  /*27610*/  IMAD R25, R20, R25, RZ ;  /* 0x0000001914197224 */ /* 0x000fe200078e02ff */
[----:B------:R-:W-:Y:S01]  /*27620*/  BSSY B1, `(.L_x_9309) ;  /* 0x000000f000017945 */ /* 0x000fe20003800000 */
[----:B------:R-:W-:-:S05]  /*27630*/  IMAD.IADD R202, R6, 0x1, R202 ;  /* 0x0000000106ca7824 */ /* 0x000fca00078e02ca */
        /* <DEDUP_REMOVED lines=11> */
[----:B------:R4:W-:Y:S04]  /*276f0*/  @!P2 ST.E.128 desc[UR60][R4.64], RZ ;  /* 0x000000ff0400a985 */ /* 0x0009e8000c101d3c */
[----:B------:R4:W-:Y:S02]  /*27700*/  @!P3 ST.E.128 desc[UR60][R14.64], RZ ;  /* 0x000000ff0e00b985 */ /* 0x0009e4000c101d3c */
.L_x_9310:
[----:B------:R-:W-:Y:S05]  /*27710*/  BSYNC B1 ;  /* 0x0000000000017941 */ /* 0x000fea0003800000 */
.L_x_9309:
[----:B------:R-:W-:-:S03]  /*27720*/  UMOV UR4, 0xffffffff ;  /* 0xffffffff00047882 */ /* 0x000fc60000000000 */
[----:B------:R-:W-:Y:S05]  /*27730*/  BRA.DIV UR4, `(.L_x_9311) ;  /* 0x000000d604687947 */ /* 0x000fea000b800000 */
[----:B-1----:R1:W0:Y:S04]  /*27740*/  SHFL.IDX PT, R0, R3, 0x1, 0x181f ;  /* 0x00381f0003007f89 */ /* 0x00222800000e0000 */
[----:B--2-4-:R1:W2:Y:S02]  /*27750*/  SHFL.IDX PT, R14, R2, 0x1, 0x181f ;  /* 0x00381f00020e7f89 */ /* 0x0142a400000e0000 */
.L_x_9631:
        /* <DEDUP_REMOVED lines=13> */
[----:B------:R4:W-:Y:S04]  /*27830*/  @!P2 ST.E.128 desc[UR60][R4.64], RZ ;  /* 0x000000ff0400a985 */ /* 0x0009e8000c101d3c */
[----:B------:R4:W-:Y:S02]  /*27840*/  @!P3 ST.E.128 desc[UR60][R14.64], RZ ;  /* 0x000000ff0e00b985 */ /* 0x0009e4000c101d3c */
.L_x_9313:
[----:B------:R-:W-:Y:S05]  /*27850*/  BSYNC B1 ;  /* 0x0000000000017941 */ /* 0x000fea0003800000 */
.L_x_9312:
[----:B------:R-:W-:-:S03]  /*27860*/  UMOV UR4, 0xffffffff ;  /* 0xffffffff00047882 */ /* 0x000fc60000000000 */
[----:B------:R-:W-:Y:S05]  /*27870*/  BRA.DIV UR4, `(.L_x_9314) ;  /* 0x000000d604607947 */ /* 0x000fea000b800000 */
[----:B0-----:R0:W0:Y:S04]  /*27880*/  SHFL.IDX PT, R0, R3, 0x2, 0x181f ;  /* 0x00581f0003007f89 */ /* 0x00102800000e0000 */
[----:B--2-4-:R2:W4:Y:S02]  /*27890*/  SHFL.IDX PT, R14, R2, 0x2, 0x181f ;  /* 0x00581f00020e7f89 */ /* 0x01452400000e0000 */
.L_x_9635:
        /* <DEDUP_REMOVED lines=9> */
[CC--:B----4-:R-:W-:Y:S02]  /*27930*/  @!P2 LEA R4, P0, R211.reuse, R14.reuse, 0x1 ;  /* 0x0000000ed304a211 */ /* 0x0d0fe400078008ff */
[C---:B------:R-:W-:Y:S02]  /*27940*/  @!P3 LEA R14, P1, R216.reuse, R14, 0x1 ;  /* 0x0000000ed80eb211 */ /* 0x040fe400078208ff */
[-C--:B0-----:R-:W-:Y:S02]  /*27950*/  @!P2 LEA.HI.X R5, R211, R0.reuse, R7, 0x1, P0 ;  /* 0x00000000d305a211 */ /* 0x081fe400000f0c07 */
[----:B------:R-:W-:-:S03]  /*27960*/  @!P3 LEA.HI.X R15, R216, R0, R6, 0x1, P1 ;  /* 0x00000000d80fb211 */ /* 0x000fc600008f0c06 */
[----:B------:R0:W-:Y:S04]  /*27970*/  @!P2 ST.E.128 desc[UR60][R4.64], RZ ;  /* 0x000000ff0400a985 */ /* 0x0001e8000c101d3c */
[----:B------:R0:W-:Y:S02]  /*27980*/  @!P3 ST.E.128 desc[UR60][R14.64], RZ ;  /* 0x000000ff0e00b985 */ /* 0x0001e4000c101d3c */
.L_x_9316:
[----:B------:R-:W-:Y:S05]  /*27990*/  BSYNC B1 ;  /* 0x0000000000017941 */ /* 0x000fea0003800000 */
.L_x_9315:
[----:B------:R-:W-:-:S03]  /*279a0*/  UMOV UR4, 0xffffffff ;  /* 0xffffffff00047882 */ /* 0x000fc60000000000 */
[----:B------:R-:W-:Y:S05]  /*279b0*/  BRA.DIV UR4, `(.L_x_9317) ;  /* 0x000000d604587947 */ /* 0x000fea000b800000 */
[----:B0-----:R0:W0:Y:S04]  /*279c0*/  SHFL.IDX PT, R0, R3, 0x3, 0x181f ;  /* 0x00781f0003007f89 */ /* 0x00102800000e0000 */
[----:B----4-:R4:W0:Y:S02]  /*279d0*/  SHFL.IDX PT, R14, R2, 0x3, 0x181f ;  /* 0x00781f00020e7f89 */ /* 0x01082400000e0000 */
.L_x_9639:
[----:B-12-4-:R-:W-:-:S05]  /*279e0*/  VIADD R2, R202, 0x60 ;  /* 0x00000060ca027836 */ /* 0x016fca0000000000 */
[----:B------:R-:W-:-:S13]  /*279f0*/  ISETP.GE.AND P0, PT, R2, R25, PT ;  /* 0x000000190200720c */ /* 0x000fda0003f06270 */
[----:B------:R-:W-:Y:S05]  /*27a00*/  @P0 BRA `(.L_x_9300) ;  /* 0x00000000002c0947 */ /* 0x000fea0003800000 */
[----:B------:R-:W-:Y:S01]  /*27a10*/  ULDC UR4, c[0x0][0xac8] ;  /* 0x0002b20000047ab9 */ /* 0x000fe20000000800 */
[----:B------:R-:W-:Y:S02]  /*27a20*/  SHF.R.S32.HI R5, RZ, 0x1f, R211 ;  /* 0x0000001fff057819 */ /* 0x000fe400000114d3 */
[----:B------:R-:W-:Y:S02]  /*27a30*/  ISETP.GE.AND P2, PT, R211, UR4, PT ;  /* 0x00000004d3007c0c */ /* 0x000fe4000bf46270 */
[----:B------:R-:W-:Y:S02]  /*27a40*/  ISETP.GE.AND P3, PT, R216, UR4, PT ;  /* 0x00000004d8007c0c */ /* 0x000fe4000bf66270 */
[----:B------:R-:W-:-:S09]  /*27a50*/  SHF.R.S32.HI R4, RZ, 0x1f, R216 ;  /* 0x0000001fff047819 */ /* 0x000fd200000114d8 */
[CC--:B0-----:R-:W-:Y:S02]  /*27a60*/  @!P2 LEA R2, P0, R211.reuse, R14.reuse, 0x1 ;  /* 0x0000000ed302a211 */ /* 0x0c1fe400078008ff */
[C---:B------:R-:W-:Y:S02]  /*27a70*/  @!P3 LEA R14, P1, R216.reuse, R14, 0x1 ;  /* 0x0000000ed80eb211 */ /* 0x040fe400078208ff */
[-C--:B------:R-:W-:Y:S02]  /*27a80*/  @!P2 LEA.HI.X R3, R211, R0.reuse, R5, 0x1, P0 ;  /* 0x00000000d303a211 */ /* 0x080fe400000f0c05 */
[----:B------:R-:W-:-:S03]  /*27a90*/  @!P3 LEA.HI.X R15, R216, R0, R4, 0x1, P1 ;  /* 0x00000000d80fb211 */ /* 0x000fc600008f0c04 */
[----:B------:R1:W-:Y:S04]  /*27aa0*/  @!P2 ST.E.128 desc[UR60][R2.64], RZ ;  /* 0x000000ff0200a985 */ /* 0x0003e8000c101d3c */
[----:B------:R1:W-:Y:S02]  /*27ab0*/  @!P3 ST.E.128 desc[UR60][R14.64], RZ ;  /* 0x000000ff0e00b985 */ /* 0x0003e4000c101d3c */
.L_x_9300:
[----:B------:R-:W-:Y:S05]  /*27ac0*/  BSYNC B0 ;  /* 0x0000000000007941 */ /* 0x000fea0003800000 */
.L_x_9285:
[----:B------:R-:W-:Y:S02]  /*27ad0*/  ULDC UR4, c[0x0][0xc3c] ;  /* 0x00030f0000047ab9 */ /* 0x000fe40000000800 */
[----:B---3--:R-:W-:-:S13]  /*27ae0*/  ISETP.GE.AND P0, PT, R207, UR4, PT ;  /* 0x00000004cf007c0c */ /* 0x008fda000bf06270 */
[----:B------:R-:W-:Y:S05]  /*27af0*/  @!P0 BRA `(.L_x_9318) ;  /* 0xfffffd9400608947 */ /* 0x000fea000383ffff */
[----:B------:R-:W-:Y:S05]  /*27b00*/  BRA `(.L_x_9064) ;  /* 0x0000009400587947 */ /* 0x000fea0003800000 */
.L_x_9062:
        /* <DEDUP_REMOVED lines=13> */
[----:B------:R-:W0:Y:S01]  /*27be0*/  S2R R2, SR_TID.X ;  /* 0x0000000000027919 */ /* 0x000e220000002100 */
[----:B------:R-:W-:Y:S01]  /*27bf0*/  ULDC UR4, c[0x0][0xc3c] ;  /* 0x00030f0000047ab9 */ /* 0x000fe20000000800 */
[----:B------:R-:W-:Y:S01]  /*27c00*/  CS2R R6, SRZ ;  /* 0x0000000000067805 */ /* 0x000fe2000001ff00 */
[----:B------:R-:W2:Y:S01]  /*27c10*/  S2UR UR6, SR_CTAID.X ;  /* 0x00000000000679c3 */ /* 0x000ea20000002500 */
[----:B------:R-:W-:Y:S01]  /*27c20*/  ULDC UR5, c[0x0][0xc38] ;  /* 0x00030e0000057ab9 */ /* 0x000fe20000000800 */
[----:B0-----:R-:W-:-:S04]  /*27c30*/  LOP3.LUT R0, R2, 0x1f, RZ, 0xc0, !PT ;  /* 0x0000001f02007812 */ /* 0x001fc800078ec0ff */
[----:B------:R-:W-:-:S04]  /*27c40*/  ISETP.NE.AND P0, PT, R0, 0x1f, PT ;  /* 0x0000001f0000780c */ /* 0x000fc80003f05270 */
[----:B------:R-:W-:-:S13]  /*27c50*/  ISETP.GE.OR P1, PT, R0, UR4, !P0 ;  /* 0x0000000400007c0c */ /* 0x000fda000c726670 */
[----:B------:R-:W0:Y:S08]  /*27c60*/  @!P1 LDC.64 R4, c[0x0][0xc80] ;  /* 0x00032000ff049b82 */ /* 0x000e300000000a00 */
[----:B------:R-:W3:Y:S01]  /*27c70*/  @!P1 LDC.64 R2, c[0x0][0xc78] ;  /* 0x00031e00ff029b82 */ /* 0x000ee20000000a00 */
[----:B0-----:R-:W-:-:S05]  /*27c80*/  @!P1 IMAD.WIDE.U32 R4, R0, 0x4, R4 ;  /* 0x0000000400049825 */ /* 0x001fca00078e0004 */
[----:B------:R-:W4:Y:S01]  /*27c90*/  @!P1 LDG.E R6, desc[UR60][R4.64] ;  /* 0x0000003c04069981 */ /* 0x000f22000c1e1900 */
[----:B---3--:R-:W-:-:S05]  /*27ca0*/  @!P1 IMAD.WIDE.U32 R2, R0, 0x4, R2 ;  /* 0x0000000400029825 */ /* 0x008fca00078e0002 */
[----:B------:R-:W4:Y:S01]  /*27cb0*/  @!P1 LDG.E R7, desc[UR60][R2.64] ;  /* 0x0000003c02079981 */ /* 0x000f22000c1e1900 */
[C---:B------:R-:W-:Y:S02]  /*27cc0*/  ISETP.NE.AND P1, PT, R0.reuse, RZ, PT ;  /* 0x000000ff0000720c */ /* 0x040fe40003f25270 */
[C---:B------:R-:W-:Y:S02]  /*27cd0*/  ISETP.GE.U32.AND P2, PT, R0.reuse, 0x2, PT ;  /* 0x000000020000780c */ /* 0x040fe40003f46070 */
[C---:B------:R-:W-:Y:S02]  /*27ce0*/  ISETP.GE.U32.AND P3, PT, R0.reuse, 0x4, PT ;  /* 0x000000040000780c */ /* 0x040fe40003f66070 */
[C---:B------:R-:W-:Y:S02]  /*27cf0*/  ISETP.GE.U32.AND P4, PT, R0.reuse, 0x8, PT ;  /* 0x000000080000780c */ /* 0x040fe40003f86070 */
[----:B------:R-:W-:Y:S01]  /*27d00*/  ISETP.GE.U32.AND P5, PT, R0, 0x10, PT ;  /* 0x000000100000780c */ /* 0x000fe20003fa6070 */
[----:B------:R-:W-:Y:S01]  /*27d10*/  UMOV UR4, URZ ;  /* 0x0000003f00047c82 */ /* 0x000fe20008000000 */
[----:B----4-:R-:W-:-:S05]  /*27d20*/  IMAD R8, R6, R7, RZ ;  /* 0x0000000706087224 */ /* 0x010fca00078e02ff */
        /* <DEDUP_REMOVED lines=17> */
[----:B--2---:R-:W-:Y:S01]  /*27e40*/  ISETP.GT.AND P6, PT, R8, UR6, PT ;  /* 0x0000000608007c0c */ /* 0x004fe2000bfc4270 */
[----:B------:R-:W-:-:S12]  /*27e50*/  IMAD.MOV.U32 R3, RZ, RZ, R8 ;  /* 0x000000ffff037224 */ /* 0x000fd800078e0008 */
[----:B------:R-:W-:Y:S05]  /*27e60*/  @P6 BRA `(.L_x_9320) ;  /* 0x00000000009c6947 */ /* 0x000fea0003800000 */
[----:B------:R-:W-:Y:S01]  /*27e70*/  IMAD.MOV.U32 R8, RZ, RZ, R3 ;  /* 0x000000ffff087224 */ /* 0x000fe200078e0003 */
[----:B------:R-:W-:Y:S01]  /*27e80*/  UMOV UR4, URZ ;  /* 0x0000003f00047c82 */ /* 0x000fe20008000000 */
[----:B------:R-:W-:-:S05]  /*27e90*/  ULDC UR5, c[0x0][0xc38] ;  /* 0x00030e0000057ab9 */ /* 0x000fca0000000800 */
.L_x_9322:
[----:B------:R-:W0:Y:S01]  /*27ea0*/  LDC R2, c[0x0][0xc3c] ;  /* 0x00030f00ff027b82 */ /* 0x000e220000000800 */
[----:B------:R-:W-:Y:S01]  /*27eb0*/  UIADD3 UR4, UR4, 0x1f, URZ ;  /* 0x0000001f04047890 */ /* 0x000fe2000fffe03f */
[----:B------:R-:W-:Y:S02]  /*27ec0*/  ULDC UR7, c[0x0][0xc3c] ;  /* 0x00030f0000077ab9 */ /* 0x000fe40000000800 */
[----:B-1----:R-:W-:-:S03]  /*27ed0*/  IMAD.U32 R27, RZ, RZ, UR7 ;  /* 0x00000007ff1b7e24 */ /* 0x002fc6000f8e00ff */
        /* <DEDUP_REMOVED lines=32> */
.L_x_9320:
        /* <DEDUP_REMOVED lines=13> */
.L_x_9323:
        /* <DEDUP_REMOVED lines=13> */
[----:B0-----:R-:W-:Y:S02]  /*28280*/  IMAD.MOV.U32 R2, RZ, RZ, RZ ;  /* 0x000000ffff027224 */ /* 0x001fe400078e00ff */
        /* <DEDUP_REMOVED lines=48> */
.L_x_9324:
        /* <DEDUP_REMOVED lines=61> */
.L_x_9325:
[----:B------:R-:W-:-:S05]  /*28960*/  LOP3.LUT R25, RZ, R2, RZ, 0x33, !PT ;  /* 0x00000002ff197212 */ /* 0x000fca00078e33ff */
[----:B------:R-:W-:Y:S01]  /*28970*/  IMAD.IADD R25, R6, 0x1, R25 ;  /* 0x0000000106197824 */ /* 0x000fe200078e0219 */
[----:B------:R-:W-:Y:S06]  /*28980*/  BRA `(.L_x_9326) ;  /* 0x00000000000c7947 */ /* 0x000fec0003800000 */
.L_x_9321:
[----:B------:R-:W-:Y:S02]  /*28990*/  IMAD.MOV.U32 R25, RZ, RZ, RZ ;  /* 0x000000ffff197224 */ /* 0x000fe400078e00ff */
[----:B------:R-:W-:Y:S02]  /*289a0*/  IMAD.U32 R24, RZ, RZ, UR6 ;  /* 0x00000006ff187e24 */ /* 0x000fe4000f8e00ff */
[----:B------:R-:W-:-:S07]  /*289b0*/  IMAD.MOV.U32 R26, RZ, RZ, RZ ;  /* 0x000000ffff1a7224 */ /* 0x000fce00078e00ff */
.L_x_9326:
[----:B------:R-:W-:-:S13]  /*289c0*/  ISETP.NE.AND P0, PT, R0, RZ, PT ;  /* 0x000000ff0000720c */ /* 0x000fda0003f05270 */
[----:B------:R-:W0:Y:S01]  /*289d0*/  @!P0 S2R R3, SR_CgaCtaId ;  /* 0x0000000000038919 */ /* 0x000e220000008800 */
[----:B------:R-:W-:-:S04]  /*289e0*/  @!P0 MOV R0, 0x400 ;  /* 0x0000040000008802 */ /* 0x000fc80000000f00 */
[----:B0-----:R-:W-:-:S05]  /*289f0*/  @!P0 LEA R0, R3, R0, 0x18 ;  /* 0x0000000003008211 */ /* 0x001fca00078ec0ff */
[----:B------:R2:W-:Y:S01]  /*28a00*/  @!P0 STS.128 [R0+0x228d0], R24 ;  /* 0x0228d01800008388 */ /* 0x0005e20000000c00 */
[----:B------:R-:W-:Y:S06]  /*28a10*/  BAR.ARV 0x5, 0x180 ;  /* 0x0146000000007b1d */ /* 0x000fec0000002000 */
.L_x_9319:
        /* <DEDUP_REMOVED lines=12> */
[C---:B------:R-:W-:Y:S01]  /*28ae0*/  IMAD.SHL.U32 R28, R14.reuse, 0x80, RZ ;  /* 0x000000800e1c7824 */ /* 0x040fe200078e00ff */
[----:B------:R-:W-:Y:S01]  /*28af0*/  SHF.R.U32.HI R3, RZ, 0x1, R14 ;  /* 0x00000001ff037819 */ /* 0x000fe2000001160e */
[----:B------:R-:W-:Y:S02]  /*28b00*/  IMAD.SHL.U32 R4, R14, 0x20, RZ ;  /* 0x000000200e047824 */ /* 0x000fe400078e00ff */
[----:B------:R-:W-:Y:S01]  /*28b10*/  IMAD.SHL.U32 R6, R13, 0x10, RZ ;  /* 0x000000100d067824 */ /* 0x000fe200078e00ff */
[----:B------:R-:W-:Y:S01]  /*28b20*/  LOP3.LUT R2, R28, 0x380, RZ, 0xc0, !PT ;  /* 0x000003801c027812 */ /* 0x000fe200078ec0ff */
[----:B0-----:R-:W-:Y:S01]  /*28b30*/  IMAD.SHL.U32 R0, R14, 0x10, RZ ;  /* 0x000000100e007824 */ /* 0x001fe200078e00ff */
[----:B------:R-:W-:Y:S01]  /*28b40*/  LOP3.LUT R5, R4, 0x80, RZ, 0xc0, !PT ;  /* 0x0000008004057812 */ /* 0x000fe200078ec0ff */
[----:B------:R-:W-:Y:S01]  /*28b50*/  IMAD.SHL.U32 R9, R14, 0x2, RZ ;  /* 0x000000020e097824 */ /* 0x000fe200078e00ff */
[----:B------:R-:W-:-:S02]  /*28b60*/  LOP3.LUT R7, R6, 0x600, RZ, 0xc0, !PT ;  /* 0x0000060006077812 */ /* 0x000fc400078ec0ff */
[----:B------:R-:W-:Y:S02]  /*28b70*/  LOP3.LUT R8, R0, 0x3f0, RZ, 0xc0, !PT ;  /* 0x000003f000087812 */ /* 0x000fe400078ec0ff */
[----:B------:R-:W-:Y:S01]  /*28b80*/  LOP3.LUT R3, R2, 0x30, R3, 0xf8, !PT ;  /* 0x0000003002037812 */ /* 0x000fe200078ef803 */
[C---:B------:R-:W-:Y:S01]  /*28b90*/  IMAD.SHL.U32 R10, R14.reuse, 0x4, RZ ;  /* 0x000000040e0a7824 */ /* 0x040fe200078e00ff */
[----:B------:R-:W-:Y:S02]  /*28ba0*/  LOP3.LUT P0, RZ, R14, 0x4, RZ, 0xc0, !PT ;  /* 0x000000040eff7812 */ /* 0x000fe4000780c0ff */
        /* <DEDUP_REMOVED lines=8> */
[----:B------:R-:W-:Y:S01]  /*28c30*/  LOP3.LUT R23, R4, R5, RZ, 0xfc, !PT ;  /* 0x0000000504177212 */ /* 0x000fe200078efcff */
[----:B------:R-:W-:Y:S01]  /*28c40*/  STL [R1+0x28], R11 ;  /* 0x0000280b01007387 */ /* 0x000fe20000100800 */
[----:B---3--:R-:W-:Y:S01]  /*28c50*/  IMAD.U32 R4, RZ, RZ, UR4 ;  /* 0x00000004ff047e24 */ /* 0x008fe2000f8e00ff */
[----:B------:R-:W-:-:S02]  /*28c60*/  SHF.R.U32.HI R2, RZ, 0x3, R13 ;  /* 0x00000003ff027819 */ /* 0x000fc4000001160d */
[----:B------:R-:W-:Y:S02]  /*28c70*/  LOP3.LUT R36, R0, 0x70, RZ, 0xc0, !PT ;  /* 0x0000007000247812 */ /* 0x000fe400078ec0ff */
[----:B------:R-:W-:Y:S01]  /*28c80*/  LOP3.LUT R2, R2, 0x70, R0, 0xf8, !PT ;  /* 0x0000007002027812 */ /* 0x000fe200078ef800 */
[----:B------:R-:W-:Y:S01]  /*28c90*/  IMAD.MOV.U32 R0, RZ, RZ, 0x1 ;  /* 0x00000001ff007424 */ /* 0x000fe200078e00ff */
[----:B------:R-:W-:Y:S01]  /*28ca0*/  LEA R17, R4, R17, 0x18 ;  /* 0x0000001104117211 */ /* 0x000fe200078ec0ff */
[----:B------:R-:W-:Y:S01]  /*28cb0*/  BSSY B7, `(.L_x_9327) ;  /* 0x00007fa000077945 */ /* 0x000fe20003800000 */
[----:B------:R-:W-:Y:S01]  /*28cc0*/  IMAD.MOV.U32 R35, RZ, RZ, RZ ;  /* 0x000000ffff237224 */ /* 0x000fe200078e00ff */
[----:B------:R-:W-:Y:S01]  /*28cd0*/  ULDC.64 UR36, c[0x0][0x198] ;  /* 0x0000660000247ab9 */ /* 0x000fe20000000a00 */
[----:B------:R-:W-:Y:S01]  /*28ce0*/  ULDC UR38, c[0x0][0xc] ;  /* 0x0000030000267ab9 */ /* 0x000fe20000000800 */
[C---:B--2---:R-:W-:Y:S02]  /*28cf0*/  LOP3.LUT R3, R12.reuse, 0x2, RZ, 0xfc, !PT ;  /* 0x000000020c037812 */ /* 0x044fe400078efcff */
[----:B------:R-:W-:-:S03]  /*28d00*/  LOP3.LUT R5, R12, 0x1, RZ, 0xfc, !PT ;  /* 0x000000010c057812 */ /* 0x000fc600078efcff */
[----:B------:R0:W-:Y:S04]  /*28d10*/  STL [R1+0x4c], R3 ;  /* 0x00004c0301007387 */ /* 0x0001e80000100800 */
[----:B------:R-:W-:Y:S01]  /*28d20*/  STL [R1+0x44], R5 ;  /* 0x0000440501007387 */ /* 0x000fe20000100800 */
[C---:B0-----:R-:W-:Y:S02]  /*28d30*/  VIADD R3, R28.reuse, 0x40 ;  /* 0x000000401c037836 */ /* 0x041fe40000000000 */
[----:B------:R-:W-:Y:S01]  /*28d40*/  @P0 VIADD R3, R28, 0xffffffc0 ;  /* 0xffffffc01c030836 */ /* 0x000fe20000000000 */
[----:B------:R-:W-:Y:S04]  /*28d50*/  STL [R1+0x1c], R4 ;  /* 0x00001c0401007387 */ /* 0x000fe80000100800 */
[----:B------:R0:W-:Y:S04]  /*28d60*/  STL [R1+0x20], R3 ;  /* 0x0000200301007387 */ /* 0x0001e80000100800 */
[----:B------:R-:W-:Y:S01]  /*28d70*/  STL [R1+0xc], R0 ;  /* 0x00000c0001007387 */ /* 0x000fe20000100800 */
[----:B0-----:R-:W-:Y:S01]  /*28d80*/  LOP3.LUT R3, R2, 0x80, RZ, 0xfc, !PT ;  /* 0x0000008002037812 */ /* 0x001fe200078efcff */
[----:B------:R-:W-:-:S02]  /*28d90*/  IMAD.IADD R2, R17, 0x1, R11 ;  /* 0x0000000111027824 */ /* 0x000fc400078e020b */
[----:B------:R-:W-:Y:S01]  /*28da0*/  STL [R1+0x48], RZ ;  /* 0x000048ff01007387 */ /* 0x000fe20000100800 */
[----:B------:R-:W-:-:S03]  /*28db0*/  LOP3.LUT R3, R23, 0x2800, RZ, 0xfc, !PT ;  /* 0x0000280017037812 */ /* 0x000fc600078efcff */
[----:B------:R-:W-:Y:S04]  /*28dc0*/  STL [R1], RZ ;  /* 0x000000ff01007387 */ /* 0x000fe80000100800 */
[----:B------:R0:W-:Y:S04]  /*28dd0*/  STL [R1+0x8], R0 ;  /* 0x0000080001007387 */ /* 0x0001e80000100800 */
[----:B------:R1:W-:Y:S01]  /*28de0*/  STL [R1+0x40], R2 ;  /* 0x0000400201007387 */ /* 0x0003e20000100800 */
[C---:B0-----:R-:W-:Y:S02]  /*28df0*/  LOP3.LUT R0, R23.reuse, 0x1800, RZ, 0xfc, !PT ;  /* 0x0000180017007812 */ /* 0x041fe400078efcff */
[----:B------:R-:W-:-:S02]  /*28e00*/  LOP3.LUT R0, R23, 0x4800, RZ, 0xfc, !PT ;  /* 0x0000480017007812 */ /* 0x000fc400078efcff */
[----:B-1----:R-:W-:-:S07]  /*28e10*/  LOP3.LUT R2, R23, 0x3800, RZ, 0xfc, !PT ;  /* 0x0000380017027812 */ /* 0x002fce00078efcff */
.L_x_9455:
        /* <DEDUP_REMOVED lines=11> */
[----:B------:R1:W2:Y:S01]  /*28ed0*/  @P0 LDG.E R10, desc[UR60][R2.64] ;  /* 0x0000003c020a0981 */ /* 0x0002a2000c1e1900 */
[----:B------:R-:W-:Y:S01]  /*28ee0*/  ISETP.NE.U32.AND P0, PT, RZ, UR4, PT ;  /* 0x00000004ff007c0c */ /* 0x000fe2000bf05070 */
[----:B------:R-:W-:Y:S01]  /*28ef0*/  IMAD.MOV.U32 R33, RZ, RZ, RZ ;  /* 0x000000ffff217224 */ /* 0x000fe200078e00ff */
[----:B------:R-:W-:Y:S01]  /*28f00*/  ISETP.NE.AND.EX P1, PT, RZ, UR7, PT, P1 ;  /* 0x00000007ff007c0c */ /* 0x000fe2000bf25310 */
[----:B------:R-:W-:Y:S01]  /*28f10*/  IMAD.MOV.U32 R6, RZ, RZ, RZ ;  /* 0x000000ffff067224 */ /* 0x000fe200078e00ff */
[----:B------:R-:W-:Y:S01]  /*28f20*/  ISETP.NE.AND.EX P2, PT, RZ, UR5, PT, P0 ;  /* 0x00000005ff007c0c */ /* 0x000fe2000bf45300 */
[----:B------:R-:W-:Y:S01]  /*28f30*/  ULDC.64 UR4, c[0x0][0xa00] ;  /* 0x0002800000047ab9 */ /* 0x000fe20000000a00 */
[----:B0-----:R-:W-:Y:S01]  /*28f40*/  IMAD.WIDE R4, R27, 0x4, R4 ;  /* 0x000000041b047825 */ /* 0x001fe200078e0204 */
[----:B------:R-:W-:Y:S01]  /*28f50*/  ISETP.NE.U32.AND P0, PT, RZ, UR4, PT ;  /* 0x00000004ff007c0c */ /* 0x000fe2000bf05070 */
[----:B-1----:R-:W0:Y:S03]  /*28f60*/  LDC.64 R2, c[0x0][0xa10] ;  /* 0x00028400ff027b82 */ /* 0x002e260000000a00 */
[----:B------:R-:W-:-:S06]  /*28f70*/  ISETP.NE.AND.EX P0, PT, RZ, UR5, PT, P0 ;  /* 0x00000005ff007c0c */ /* 0x000fcc000bf05300 */
[----:B------:R-:W1:Y:S07]  /*28f80*/  @P2 LDC.64 R8, c[0x0][0xa18] ;  /* 0x00028600ff082b82 */ /* 0x000e6e0000000a00 */
[----:B------:R-:W5:Y:S01]  /*28f90*/  @P0 LDG.E R33, desc[UR60][R4.64] ;  /* 0x0000003c04210981 */ /* 0x000f62000c1e1900 */
        /* <DEDUP_REMOVED lines=21> */
[----:B--2---:R-:W-:-:S07]  /*290f0*/  IMAD.IADD R29, R4, 0x1, -R29 ;  /* 0x00000001041d7824 */ /* 0x004fce00078e0a1d */
.L_x_9328:
        /* <DEDUP_REMOVED lines=13> */
.L_x_9329:
        /* <DEDUP_REMOVED lines=9> */
.L_x_9330:
[----:B-1----:R-:W2:Y:S04]  /*29260*/  @P1 LDG.E R4, desc[UR60][R2.64] ;  /* 0x0000003c02041981 */ /* 0x002ea8000c1e1900 */
[----:B------:R1:W2:Y:S01]  /*29270*/  @P1 LDG.E R5, desc[UR60][R2.64+0x4] ;  /* 0x0000043c02051981 */ /* 0x0002a2000c1e1900 */
[----:B-----5:R-:W-:Y:S02]  /*29280*/  IMAD.IADD R7, R7, 0x1, -R10 ;  /* 0x0000000107077824 */ /* 0x020fe400078e0a0a */
[----:B------:R-:W-:-:S04]  /*29290*/  IMAD.SHL.U32 R25, R25, 0x80, RZ ;  /* 0x0000008019197824 */ /* 0x000fc800078e00ff */
[----:B------:R-:W-:Y:S01]  /*292a0*/  VIADD R9, R25, 0x7f ;  /* 0x0000007f19097836 */ /* 0x000fe20000000000 */
[----:B-1----:R-:W1:Y:S02]  /*292b0*/  LDC R2, c[0x0][0x448] ;  /* 0x00011200ff027b82 */ /* 0x002e640000000800 */
[----:B-1----:R-:W-:-:S13]  /*292c0*/  ISETP.NE.AND P2, PT, R2, 0x1, PT ;  /* 0x000000010200780c */ /* 0x002fda0003f45270 */
[----:B------:R-:W1:Y:S08]  /*292d0*/  @P2 LDC R3, c[0x0][0x44c] ;  /* 0x00011300ff032b82 */ /* 0x000e700000000800 */
[----:B------:R-:W3:Y:S01]  /*292e0*/  @P2 LDC R2, c[0x0][0x450] ;  /* 0x00011400ff022b82 */ /* 0x000ee20000000800 */
[----:B-1----:R-:W-:-:S05]  /*292f0*/  @P2 IMAD.HI.U32 R3, R9, R3, RZ ;  /* 0x0000000309032227 */ /* 0x002fca00078e00ff */
[----:B---3--:R-:W-:Y:S01]  /*29300*/  @P2 SHF.R.U32.HI R9, RZ, R2, R3 ;  /* 0x00000002ff092219 */ /* 0x008fe20000011603 */
[----:B--2---:R-:W-:-:S04]  /*29310*/  @P1 IMAD.IADD R8, R5, 0x1, -R4 ;  /* 0x0000000105081824 */ /* 0x004fc800078e0a04 */
[----:B------:R-:W-:-:S04]  /*29320*/  IMAD.IADD R26, R7, 0x1, R8 ;  /* 0x00000001071a7824 */ /* 0x000fc800078e0208 */
[C---:B------:R-:W-:Y:S01]  /*29330*/  VIADD R21, R26.reuse, 0x9f ;  /* 0x0000009f1a157836 */ /* 0x040fe20000000000 */
[----:B------:R-:W-:-:S03]  /*29340*/  IADD3 R19, R26, 0x1, -R29 ;  /* 0x000000011a137810 */ /* 0x000fc60007ffe81d */
[----:B------:R-:W-:-:S04]  /*29350*/  IMAD.HI R21, R21, 0x66666667, RZ ;  /* 0x6666666715157827 */ /* 0x000fc800078e02ff */
[----:B------:R-:W-:Y:S01]  /*29360*/  IMAD.IADD R9, R19, 0x1, R9 ;  /* 0x0000000113097824 */ /* 0x000fe200078e0209 */
[----:B------:R-:W-:-:S04]  /*29370*/  SHF.R.U32.HI R2, RZ, 0x1f, R21 ;  /* 0x0000001fff027819 */ /* 0x000fc80000011615 */
[----:B------:R-:W-:Y:S02]  /*29380*/  LEA.HI.SX32 R21, R21, R2, 0x1a ;  /* 0x0000000215157211 */ /* 0x000fe400078fd2ff */
[----:B------:R-:W1:Y:S02]  /*29390*/  LDC.64 R2, c[0x0][0x9e0] ;  /* 0x00027800ff027b82 */ /* 0x000e640000000a00 */
[----:B-1----:R-:W-:Y:S01]  /*293a0*/  ISETP.GE.AND P3, PT, R3, 0x1, PT ;  /* 0x000000010300780c */ /* 0x002fe20003f66270 */
[----:B------:R-:W-:-:S12]  /*293b0*/  IMAD.IADD R2, R9, 0x1, R2 ;  /* 0x0000000109027824 */ /* 0x000fd800078e0202 */
[----:B------:R-:W-:Y:S05]  /*293c0*/  @!P3 BRA `(.L_x_9331) ;  /* 0x000000000048b947 */ /* 0x000fea0003800000 */
[C---:B------:R-:W-:Y:S01]  /*293d0*/  ISETP.GT.AND P0, PT, R9.reuse, RZ, PT ;  /* 0x000000ff0900720c */ /* 0x040fe20003f04270 */
[----:B------:R-:W-:Y:S01]  /*293e0*/  BSSY B0, `(.L_x_9332) ;  /* 0x000000e000007945 */ /* 0x000fe20003800000 */
[----:B0-----:R-:W-:-:S11]  /*293f0*/  VIADD R10, R9, 0xffffffff ;  /* 0xffffffff090a7836 */ /* 0x001fd60000000000 */
        /* <DEDUP_REMOVED lines=8> */
.L_x_9333:
[----:B------:R-:W-:-:S13]  /*29480*/  ISETP.NE.AND P0, PT, R3, 0x1, PT ;  /* 0x000000010300780c */ /* 0x000fda0003f05270 */
[----:B------:R-:W0:Y:S02]  /*29490*/  @P0 LDC.64 R4, c[0x0][0x9e8] ;  /* 0x00027a00ff040b82 */ /* 0x000e240000000a00 */
[----:B0-----:R-:W-:-:S05]  /*294a0*/  @P0 IMAD.HI.U32 R4, R10, R4, RZ ;  /* 0x000000040a040227 */ /* 0x001fca00078e00ff */
[----:B------:R-:W-:-:S07]  /*294b0*/  @P0 SHF.R.U32.HI R10, RZ, R5, R4 ;  /* 0x00000005ff0a0219 */ /* 0x000fce0000011604 */
.L_x_9334:
[----:B------:R-:W-:Y:S05]  /*294c0*/  BSYNC B0 ;  /* 0x0000000000007941 */ /* 0x000fea0003800000 */
.L_x_9332:
[----:B------:R-:W-:-:S05]  /*294d0*/  IMAD R10, R10, R3, R3 ;  /* 0x000000030a0a7224 */ /* 0x000fca00078e0203 */
[----:B------:R-:W-:-:S07]  /*294e0*/  VIMNMX R2, R2, R10, PT ;  /* 0x0000000a02027248 */ /* 0x000fce0003fe0100 */
.L_x_9331:
[----:B------:R-:W1:Y:S01]  /*294f0*/  @P2 LDC R5, c[0x0][0x44c] ;  /* 0x00011300ff052b82 */ /* 0x000e620000000800 */
[----:B------:R-:W-:Y:S01]  /*29500*/  VIADD R2, R2, 0x9f ;  /* 0x0000009f02027836 */ /* 0x000fe20000000000 */
[----:B------:R-:W-:Y:S01]  /*29510*/  ULDC UR4, c[0x0][0x9dc] ;  /* 0x0002770000047ab9 */ /* 0x000fe20000000800 */
[----:B------:R-:W-:Y:S02]  /*29520*/  IMAD.MOV.U32 R4, RZ, RZ, R25 ;  /* 0x000000ffff047224 */ /* 0x000fe400078e0019 */
[----:B------:R-:W-:-:S03]  /*29530*/  IMAD.HI R2, R2, 0x66666667, RZ ;  /* 0x6666666702027827 */ /* 0x000fc600078e02ff */
[----:B------:R-:W2:Y:S01]  /*29540*/  @P2 LDC R9, c[0x0][0x450] ;  /* 0x00011400ff092b82 */ /* 0x000ea20000000800 */
[----:B------:R-:W-:Y:S02]  /*29550*/  IMAD.IADD R20, R26, 0x1, -R29 ;  /* 0x000000011a147824 */ /* 0x000fe400078e0a1d */
[----:B-1----:R-:W-:-:S05]  /*29560*/  @P2 IMAD.HI.U32 R5, R25, R5, RZ ;  /* 0x0000000519052227 */ /* 0x002fca00078e00ff */
[----:B--2---:R-:W-:Y:S02]  /*29570*/  @P2 SHF.R.U32.HI R4, RZ, R9, R5 ;  /* 0x00000009ff042219 */ /* 0x004fe40000011605 */
[----:B------:R-:W-:-:S03]  /*29580*/  SHF.R.U32.HI R9, RZ, 0x1f, R2 ;  /* 0x0000001fff097819 */ /* 0x000fc60000011602 */
[----:B0-----:R-:W-:Y:S01]  /*29590*/  IMAD.IADD R10, R20, 0x1, R4 ;  /* 0x00000001140a7824 */ /* 0x001fe200078e0204 */
[----:B------:R-:W-:-:S03]  /*295a0*/  LEA.HI.SX32 R9, R2, R9, 0x1a ;  /* 0x0000000902097211 */ /* 0x000fc600078fd2ff */
[----:B------:R-:W-:Y:S01]  /*295b0*/  VIADD R2, R10, -UR4 ;  /* 0x800000040a027c36 */ /* 0x000fe20008000000 */
        /* <DEDUP_REMOVED lines=12> */
.L_x_9337:
[----:B------:R-:W-:-:S13]  /*29680*/  ISETP.NE.AND P0, PT, R3, 0x1, PT ;  /* 0x000000010300780c */ /* 0x000fda0003f05270 */
[----:B------:R-:W0:Y:S02]  /*29690*/  @P0 LDC.64 R4, c[0x0][0x9e8] ;  /* 0x00027a00ff040b82 */ /* 0x000e240000000a00 */
[----:B0-----:R-:W-:-:S05]  /*296a0*/  @P0 IMAD.HI.U32 R4, R10, R4, RZ ;  /* 0x000000040a040227 */ /* 0x001fca00078e00ff */
[----:B------:R-:W-:-:S07]  /*296b0*/  @P0 SHF.R.U32.HI R10, RZ, R5, R4 ;  /* 0x00000005ff0a0219 */ /* 0x000fce0000011604 */
.L_x_9338:
[----:B------:R-:W-:Y:S05]  /*296c0*/  BSYNC B0 ;  /* 0x0000000000007941 */ /* 0x000fea0003800000 */
.L_x_9336:
[----:B------:R-:W-:-:S05]  /*296d0*/  IMAD R3, R10, R3, RZ ;  /* 0x000000030a037224 */ /* 0x000fca00078e02ff */
[----:B------:R-:W-:-:S07]  /*296e0*/  VIMNMX R2, R2, R3, !PT ;  /* 0x0000000302027248 */ /* 0x000fce0007fe0100 */
.L_x_9335:
        /* <DEDUP_REMOVED lines=40> */
.L_x_9340:
[----:B------:R-:W-:Y:S05]  /*29970*/  BSYNC B0 ;  /* 0x0000000000007941 */ /* 0x000fea0003800000 */
.L_x_9339:
[-C--:B------:R-:W-:Y:S01]  /*29980*/  IMAD R4, R10, R2.reuse, R4 ;  /* 0x000000020a047224 */ /* 0x080fe200078e0204 */
[----:B------:R-:W-:Y:S04]  /*29990*/  BSSY B0, `(.L_x_9341) ;  /* 0x00000e3000007945 */ /* 0x000fe80003800000 */
        /* <DEDUP_REMOVED lines=23> */
.L_x_9642:
[----:B-1----:R-:W-:Y:S02]  /*29b10*/  ISETP.NE.AND P0, PT, R14, RZ, PT ;  /* 0x000000ff0e00720c */ /* 0x002fe40003f05270 */
[----:B------:R-:W-:-:S11]  /*29b20*/  PLOP3.LUT P6, PT, PT, PT, PT, 0x8, 0x0 ;  /* 0x000000000000781c */ /* 0x000fd60003fce170 */
[----:B------:R-:W-:Y:S05]  /*29b30*/  @P0 BRA `(.L_x_9344) ;  /* 0x00000000000c0947 */ /* 0x000fea0003800000 */
[----:B------:R-:W-:-:S03]  /*29b40*/  UMOV UR4, 0xffffffff ;  /* 0xffffffff00047882 */ /* 0x000fc60000000000 */
[----:B------:R-:W-:Y:S05]  /*29b50*/  BRA.DIV UR4, `(.L_x_9345) ;  /* 0x000000b6046c7947 */ /* 0x000fea000b800000 */
[----:B------:R-:W-:-:S13]  /*29b60*/  ELECT P6, URZ, PT ;  /* 0x00000000003f782f */ /* 0x000fda00038c0000 */
.L_x_9344:
        /* <DEDUP_REMOVED lines=9> */
.L_x_9645:
[----:B------:R-:W-:Y:S05]  /*29c00*/  BSYNC B1 ;  /* 0x0000000000017941 */ /* 0x000fea0003800000 */
.L_x_9346:
[----:B------:R-:W-:Y:S04]  /*29c10*/  BSSY B1, `(.L_x_9348) ;  /* 0x0000050000017945 */ /* 0x000fe80003800000 */
[----:B------:R-:W-:Y:S05]  /*29c20*/  @!P6 BRA `(.L_x_9349) ;  /* 0x000000040038e947 */ /* 0x000fea0003800000 */
[----:B------:R-:W0:Y:S04]  /*29c30*/  LDL R9, [R1] ;  /* 0x0000000001097983 */ /* 0x000e280000100800 */
[----:B------:R-:W2:Y:S01]  /*29c40*/  LDL R7, [R1+0xc] ;  /* 0x00000c0001077983 */ /* 0x000ea20000100800 */
[----:B------:R-:W1:Y:S01]  /*29c50*/  S2R R8, SR_TID.X ;  /* 0x0000000000087919 */ /* 0x000e620000002100 */
[----:B------:R-:W-:Y:S01]  /*29c60*/  BSSY B2, `(.L_x_9350) ;  /* 0x0000007000027945 */ /* 0x000fe20003800000 */
[----:B-1----:R-:W-:-:S04]  /*29c70*/  LOP3.LUT R8, R8, 0x7f, RZ, 0xc0, !PT ;  /* 0x0000007f08087812 */ /* 0x002fc800078ec0ff */
[----:B------:R-:W-:Y:S01]  /*29c80*/  ISETP.NE.AND P1, PT, R8, RZ, PT ;  /* 0x000000ff0800720c */ /* 0x000fe20003f25270 */
[----:B0-----:R-:W-:Y:S01]  /*29c90*/  IMAD R5, R9, 0x8, R17 ;  /* 0x0000000809057824 */ /* 0x001fe200078e0211 */
[----:B--2---:R-:W-:-:S04]  /*29ca0*/  SHF.L.U32 R7, R7, 0x1f, RZ ;  /* 0x0000001f07077819 */ /* 0x004fc800000006ff */
[----:B------:R-:W0:Y:S02]  /*29cb0*/  SYNCS.PHASECHK.TRANS64.TRYWAIT P0, [R5+URZ+0x228a0], R7 ;  /* 0x0228a007050075a7 */ /* 0x000e24000800017f */
[----:B0-----:R-:W-:Y:S05]  /*29cc0*/  @!P0 BRA `(.L_x_9351) ;  /* 0x000000b400448947 */ /* 0x001fea0003800000 */
.L_x_9646:
[----:B------:R-:W-:Y:S05]  /*29cd0*/  BSYNC B2 ;  /* 0x0000000000027941 */ /* 0x000fea0003800000 */
.L_x_9350:
        /* <DEDUP_REMOVED lines=9> */
.L_x_9353:
[----:B------:R-:W-:Y:S05]  /*29d70*/  BSYNC B2 ;  /* 0x0000000000027941 */ /* 0x000fea0003800000 */
.L_x_9352:
[----:B------:R-:W2:Y:S01]  /*29d80*/  LDL R8, [R1] ;  /* 0x0000000001087983 */ /* 0x000ea20000100800 */
[----:B------:R-:W-:Y:S01]  /*29d90*/  IMAD.MOV.U32 R13, RZ, RZ, RZ ;  /* 0x000000ffff0d7224 */ /* 0x000fe200078e00ff */
[----:B------:R-:W-:Y:S01]  /*29da0*/  UIADD3 UR4, UP0, UR36, 0x570, URZ ;  /* 0x0000057024047890 */ /* 0x000fe2000ff1e03f */
[----:B------:R-:W-:Y:S01]  /*29db0*/  IMAD R9, R3, 0xa0, R6 ;  /* 0x000000a003097824 */ /* 0x000fe200078e0206 */
[----:B------:R-:W-:Y:S01]  /*29dc0*/  PLOP3.LUT P0, PT, PT, PT, PT, 0x80, 0x0 ;  /* 0x000000000000781c */ /* 0x000fe20003f0f070 */
[----:B------:R-:W-:Y:S01]  /*29dd0*/  VIADD R11, R5, 0x22890 ;  /* 0x00022890050b7836 */ /* 0x000fe20000000000 */
[----:B------:R-:W-:Y:S01]  /*29de0*/  R2UR UR10, R13 ;  /* 0x000000000d0a72ca */ /* 0x000fe200000e0000 */
[----:B------:R-:W-:Y:S01]  /*29df0*/  VIADD R9, R9, 0xffffff60 ;  /* 0xffffff6009097836 */ /* 0x000fe20000000000 */
[----:B------:R-:W-:Y:S01]  /*29e00*/  UIADD3.X UR5, URZ, UR37, URZ, UP0, !UPT ;  /* 0x000000253f057290 */ /* 0x000fe200087fe43f */
[----:B------:R-:W-:Y:S01]  /*29e10*/  UMOV UR6, 0x0 ;  /* 0x0000000000067882 */ /* 0x000fe20000000000 */
[----:B------:R-:W-:Y:S01]  /*29e20*/  UMOV UR7, 0x12f00000 ;  /* 0x12f0000000077882 */ /* 0x000fe20000000000 */
[----:B--2---:R-:W-:-:S04]  /*29e30*/  IMAD R8, R8, 0x5000, R17 ;  /* 0x0000500008087824 */ /* 0x004fc800078e0211 */
[----:B------:R-:W-:-:S07]  /*29e40*/  VIADD R12, R8, 0x18400 ;  /* 0x00018400080c7836 */ /* 0x000fce0000000000 */
.L_x_9354:
        /* <DEDUP_REMOVED lines=13> */
.L_x_9647:
[----:B------:R-:W-:Y:S05]  /*29f20*/  BSYNC B2 ;  /* 0x0000000000027941 */ /* 0x000fea0003800000 */
.L_x_9355:
        /* <DEDUP_REMOVED lines=11> */
.L_x_9358:
[----:B------:R-:W-:Y:S05]  /*29fe0*/  BSYNC B2 ;  /* 0x0000000000027941 */ /* 0x000fea0003800000 */
.L_x_9357:
        /* <DEDUP_REMOVED lines=8> */
.L_x_9359:
        /* <DEDUP_REMOVED lines=10> */
.L_x_9349:
[----:B------:R-:W-:Y:S05]  /*2a110*/  BSYNC B1 ;  /* 0x0000000000017941 */ /* 0x000fea0003800000 */
.L_x_9348:
[----:B------:R-:W0:Y:S04]  /*2a120*/  LDL.LU R7, [R1] ;  /* 0x0000000001077983 */ /* 0x000e280000300800 */
[----:B------:R-:W2:Y:S01]  /*2a130*/  LDL.LU R11, [R1+0xc] ;  /* 0x00000c00010b7983 */ /* 0x000ea20000300800 */
[----:B------:R-:W-:Y:S01]  /*2a140*/  VIADD R3, R3, 0xfffffffe ;  /* 0xfffffffe03037836 */ /* 0x000fe20000000000 */
[----:B------:R-:W-:-:S04]  /*2a150*/  PLOP3.LUT P0, PT, PT, PT, PT, 0x8, 0x0 ;  /* 0x000000000000781c */ /* 0x000fc80003f0e170 */
[----:B------:R-:W-:Y:S01]  /*2a160*/  ISETP.GE.AND P2, PT, R3, R4, PT ;  /* 0x000000040300720c */ /* 0x000fe20003f46270 */
[----:B0-----:R-:W-:-:S05]  /*2a170*/  VIADD R5, R7, 0x1 ;  /* 0x0000000107057836 */ /* 0x001fca0000000000 */
[----:B------:R-:W-:-:S04]  /*2a180*/  ISETP.NE.AND P1, PT, R5, 0x2, PT ;  /* 0x000000020500780c */ /* 0x000fc80003f25270 */
[----:B------:R-:W-:Y:S02]  /*2a190*/  SEL R7, RZ, 0x1, P1 ;  /* 0x00000001ff077807 */ /* 0x000fe40000800000 */
[----:B------:R-:W-:Y:S02]  /*2a1a0*/  SEL R5, R5, RZ, P1 ;  /* 0x000000ff05057207 */ /* 0x000fe40000800000 */
[----:B--2---:R-:W-:-:S03]  /*2a1b0*/  LOP3.LUT R11, R11, R7, RZ, 0x3c, !PT ;  /* 0x000000070b0b7212 */ /* 0x004fc600078e3cff */
[----:B------:R0:W-:Y:S04]  /*2a1c0*/  STL [R1], R5 ;  /* 0x0000000501007387 */ /* 0x0001e80000100800 */
[----:B------:R0:W-:Y:S01]  /*2a1d0*/  STL [R1+0xc], R11 ;  /* 0x00000c0b01007387 */ /* 0x0001e20000100800 */
[----:B------:R-:W-:Y:S05]  /*2a1e0*/  @!P2 BRA `(.L_x_9342) ;  /* 0x000000040074a947 */ /* 0x000fea0003800000 */
.L_x_9372:
[----:B------:R-:W-:Y:S05]  /*2a1f0*/  YIELD ;  /* 0x0000000000007946 */ /* 0x000fea0003800000 */
[----:B------:R-:W-:Y:S04]  /*2a200*/  BSSY B1, `(.L_x_9360) ;  /* 0x000004f000017945 */ /* 0x000fe80003800000 */
[----:B-1----:R-:W-:Y:S05]  /*2a210*/  @!P6 BRA `(.L_x_9361) ;  /* 0x000000040034e947 */ /* 0x002fea0003800000 */
[----:B0-----:R-:W2:Y:S04]  /*2a220*/  LDL R5, [R1] ;  /* 0x0000000001057983 */ /* 0x001ea80000100800 */
[----:B------:R-:W3:Y:S01]  /*2a230*/  LDL R7, [R1+0xc] ;  /* 0x00000c0001077983 */ /* 0x000ee20000100800 */
[----:B------:R-:W0:Y:S01]  /*2a240*/  S2R R8, SR_TID.X ;  /* 0x0000000000087919 */ /* 0x000e220000002100 */
[----:B------:R-:W-:Y:S01]  /*2a250*/  BSSY B2, `(.L_x_9362) ;  /* 0x0000007000027945 */ /* 0x000fe20003800000 */
[----:B0-----:R-:W-:-:S04]  /*2a260*/  LOP3.LUT R8, R8, 0x7f, RZ, 0xc0, !PT ;  /* 0x0000007f08087812 */ /* 0x001fc800078ec0ff */
[----:B------:R-:W-:Y:S01]  /*2a270*/  ISETP.NE.AND P2, PT, R8, RZ, PT ;  /* 0x000000ff0800720c */ /* 0x000fe20003f45270 */
[----:B--2---:R-:W-:Y:S01]  /*2a280*/  IMAD R5, R5, 0x8, R17 ;  /* 0x0000000805057824 */ /* 0x004fe200078e0211 */
[----:B---3--:R-:W-:-:S04]  /*2a290*/  SHF.L.U32 R7, R7, 0x1f, RZ ;  /* 0x0000001f07077819 */ /* 0x008fc800000006ff */
[----:B------:R-:W0:Y:S02]  /*2a2a0*/  SYNCS.PHASECHK.TRANS64.TRYWAIT P1, [R5+URZ+0x228a0], R7 ;  /* 0x0228a007050075a7 */ /* 0x000e24000802017f */
[----:B0-----:R-:W-:Y:S05]  /*2a2b0*/  @!P1 BRA `(.L_x_9363) ;  /* 0x000000ac00f09947 */ /* 0x001fea0003800000 */
.L_x_9648:
[----:B------:R-:W-:Y:S05]  /*2a2c0*/  BSYNC B2 ;  /* 0x0000000000027941 */ /* 0x000fea0003800000 */
.L_x_9362:
        /* <DEDUP_REMOVED lines=9> */
.L_x_9365:
[----:B------:R-:W-:Y:S05]  /*2a360*/  BSYNC B2 ;  /* 0x0000000000027941 */ /* 0x000fea0003800000 */
.L_x_9364:
[----:B------:R-:W2:Y:S01]  /*2a370*/  LDL R8, [R1] ;  /* 0x0000000001087983 */ /* 0x000ea20000100800 */
[----:B------:R-:W-:Y:S01]  /*2a380*/  IMAD.MOV.U32 R13, RZ, RZ, RZ ;  /* 0x000000ffff0d7224 */ /* 0x000fe200078e00ff */
[----:B------:R-:W-:Y:S01]  /*2a390*/  UIADD3 UR4, UP0, UR36, 0x570, URZ ;  /* 0x0000057024047890 */ /* 0x000fe2000ff1e03f */
[----:B------:R-:W-:Y:S01]  /*2a3a0*/  PLOP3.LUT P1, PT, PT, PT, PT, 0x80, 0x0 ;  /* 0x000000000000781c */ /* 0x000fe20003f2f070 */
[----:B------:R-:W-:Y:S01]  /*2a3b0*/  IMAD R9, R3, 0xa0, R6 ;  /* 0x000000a003097824 */ /* 0x000fe200078e0206 */
[----:B------:R-:W-:Y:S01]  /*2a3c0*/  UMOV UR6, 0x0 ;  /* 0x0000000000067882 */ /* 0x000fe20000000000 */
[----:B------:R-:W-:Y:S01]  /*2a3d0*/  R2UR UR10, R13 ;  /* 0x000000000d0a72ca */ /* 0x000fe200000e0000 */
[----:B------:R-:W-:Y:S01]  /*2a3e0*/  VIADD R11, R5, 0x22890 ;  /* 0x00022890050b7836 */ /* 0x000fe20000000000 */
[----:B------:R-:W-:Y:S01]  /*2a3f0*/  UIADD3.X UR5, URZ, UR37, URZ, UP0, !UPT ;  /* 0x000000253f057290 */ /* 0x000fe200087fe43f */
[----:B------:R-:W-:Y:S01]  /*2a400*/  UMOV UR7, 0x12f00000 ;  /* 0x12f0000000077882 */ /* 0x000fe20000000000 */
[----:B--2---:R-:W-:-:S04]  /*2a410*/  IMAD R8, R8, 0x5000, R17 ;  /* 0x0000500008087824 */ /* 0x004fc800078e0211 */
[----:B------:R-:W-:-:S07]  /*2a420*/  VIADD R12, R8, 0x18400 ;  /* 0x00018400080c7836 */ /* 0x000fce0000000000 */
.L_x_9366:
        /* <DEDUP_REMOVED lines=13> */
.L_x_9649:
[----:B------:R-:W-:Y:S05]  /*2a500*/  BSYNC B2 ;  /* 0x0000000000027941 */ /* 0x000fea0003800000 */
.L_x_9367:
        /* <DEDUP_REMOVED lines=11> */
.L_x_9370:
[----:B------:R-:W-:Y:S05]  /*2a5c0*/  BSYNC B2 ;  /* 0x0000000000027941 */ /* 0x000fea0003800000 */
.L_x_9369:
        /* <DEDUP_REMOVED lines=8> */
.L_x_9371:
        /* <DEDUP_REMOVED lines=10> */
.L_x_9361:
[----:B------:R-:W-:Y:S05]  /*2a6f0*/  BSYNC B1 ;  /* 0x0000000000017941 */ /* 0x000fea0003800000 */
.L_x_9360:
[----:B------:R-:W2:Y:S04]  /*2a700*/  LDL.LU R7, [R1] ;  /* 0x0000000001077983 */ /* 0x000ea80000300800 */
[----:B0-----:R-:W3:Y:S01]  /*2a710*/  LDL.LU R11, [R1+0xc] ;  /* 0x00000c00010b7983 */ /* 0x001ee20000300800 */
[C---:B------:R-:W-:Y:S01]  /*2a720*/  ISETP.GT.AND P2, PT, R3.reuse, R4, PT ;  /* 0x000000040300720c */ /* 0x040fe20003f44270 */
[----:B------:R-:W-:Y:S02]  /*2a730*/  VIADD R3, R3, 0xffffffff ;  /* 0xffffffff03037836 */ /* 0x000fe40000000000 */
[----:B--2---:R-:W-:-:S05]  /*2a740*/  VIADD R5, R7, 0x1 ;  /* 0x0000000107057836 */ /* 0x004fca0000000000 */
[----:B------:R-:W-:-:S04]  /*2a750*/  ISETP.NE.AND P1, PT, R5, 0x2, PT ;  /* 0x000000020500780c */ /* 0x000fc80003f25270 */
[----:B------:R-:W-:Y:S02]  /*2a760*/  SEL R7, RZ, 0x1, P1 ;  /* 0x00000001ff077807 */ /* 0x000fe40000800000 */
[----:B------:R-:W-:Y:S02]  /*2a770*/  SEL R5, R5, RZ, P1 ;  /* 0x000000ff05057207 */ /* 0x000fe40000800000 */
[----:B---3--:R-:W-:-:S05]  /*2a780*/  LOP3.LUT R11, R11, R7, RZ, 0x3c, !PT ;  /* 0x000000070b0b7212 */ /* 0x008fca00078e3cff */
[----:B------:R1:W-:Y:S04]  /*2a790*/  STL [R1+0xc], R11 ;  /* 0x00000c0b01007387 */ /* 0x0003e80000100800 */
[----:B------:R1:W-:Y:S01]  /*2a7a0*/  STL [R1], R5 ;  /* 0x0000000501007387 */ /* 0x0003e20000100800 */
[----:B------:R-:W-:Y:S05]  /*2a7b0*/  @P2 BRA `(.L_x_9372) ;  /* 0xfffffff8008c2947 */ /* 0x000fea000383ffff */
.L_x_9342:
[----:B------:R-:W-:Y:S05]  /*2a7c0*/  BSYNC B0 ;  /* 0x0000000000007941 */ /* 0x000fea0003800000 */
.L_x_9341:
[----:B------:R-:W2:Y:S01]  /*2a7d0*/  LDC R2, c[0x0][0x448] ;  /* 0x00011200ff027b82 */ /* 0x000ea20000000800 */
[----:B------:R-:W-:Y:S07]  /*2a7e0*/  @!P0 WARPSYNC.ALL ;  /* 0x0000000000008948 */ /* 0x000fee0003800000 */
[----:B------:R-:W-:Y:S01]  /*2a7f0*/  @!P0 BAR.SYNC.DEFER_BLOCKING 0xc, 0x180 ;  /* 0x0306000000008b1d */ /* 0x000fe20000010000 */
[----:B--2---:R-:W-:Y:S01]  /*2a800*/  ISETP.NE.AND P1, PT, R2, 0x1, PT ;  /* 0x000000010200780c */ /* 0x004fe20003f25270 */
[----:B------:R-:W-:-:S12]  /*2a810*/  VIADD R2, R25, 0x7f ;  /* 0x0000007f19027836 */ /* 0x000fd80000000000 */
[----:B------:R-:W2:Y:S08]  /*2a820*/  @P1 LDC R3, c[0x0][0x44c] ;  /* 0x00011300ff031b82 */ /* 0x000eb00000000800 */
[----:B------:R-:W3:Y:S01]  /*2a830*/  @P1 LDC R4, c[0x0][0x450] ;  /* 0x00011400ff041b82 */ /* 0x000ee20000000800 */
[----:B--2---:R-:W-:-:S05]  /*2a840*/  @P1 IMAD.HI.U32 R3, R2, R3, RZ ;  /* 0x0000000302031227 */ /* 0x004fca00078e00ff */
[----:B---3--:R-:W-:-:S05]  /*2a850*/  @P1 SHF.R.U32.HI R2, RZ, R4, R3 ;  /* 0x00000004ff021219 */ /* 0x008fca0000011603 */
[----:B------:R-:W-:Y:S02]  /*2a860*/  IMAD.IADD R19, R19, 0x1, R2 ;  /* 0x0000000113137824 */ /* 0x000fe400078e0202 */
        /* <DEDUP_REMOVED lines=10> */
[----:B01----:R-:W0:Y:S02]  /*2a910*/  @P0 LDC.64 R4, c[0x0][0x9e8] ;  /* 0x00027a00ff040b82 */ /* 0x003e240000000a00 */
[----:B0-----:R-:W-:-:S05]  /*2a920*/  @P0 IMAD.HI.U32 R4, R6, R4, RZ ;  /* 0x0000000406040227 */ /* 0x001fca00078e00ff */
[----:B------:R-:W-:-:S04]  /*2a930*/  @P0 SHF.R.U32.HI R6, RZ, R5, R4 ;  /* 0x00000005ff060219 */ /* 0x000fc80000011604 */
[----:B------:R-:W-:Y:S01]  /*2a940*/  LOP3.LUT R6, RZ, R6, RZ, 0x33, !PT ;  /* 0x00000006ff067212 */ /* 0x000fe200078e33ff */
[----:B------:R-:W-:Y:S06]  /*2a950*/  BRA `(.L_x_9376) ;  /* 0x0000000000107947 */ /* 0x000fec0003800000 */
.L_x_9375:
[----:B------:R-:W-:-:S13]  /*2a960*/  ISETP.NE.AND P0, PT, R3, 0x1, PT ;  /* 0x000000010300780c */ /* 0x000fda0003f05270 */
[----:B01----:R-:W0:Y:S02]  /*2a970*/  @P0 LDC.64 R4, c[0x0][0x9e8] ;  /* 0x00027a00ff040b82 */ /* 0x003e240000000a00 */
[----:B0-----:R-:W-:-:S05]  /*2a980*/  @P0 IMAD.HI.U32 R4, R6, R4, RZ ;  /* 0x0000000406040227 */ /* 0x001fca00078e00ff */
[----:B------:R-:W-:-:S07]  /*2a990*/  @P0 SHF.R.U32.HI R6, RZ, R5, R4 ;  /* 0x00000005ff060219 */ /* 0x000fce0000011604 */
.L_x_9376:
[----:B------:R-:W-:Y:S05]  /*2a9a0*/  BSYNC B0 ;  /* 0x0000000000007941 */ /* 0x000fea0003800000 */
.L_x_9374:
[----:B------:R-:W-:-:S05]  /*2a9b0*/  IMAD R6, R6, R3, R3 ;  /* 0x0000000306067224 */ /* 0x000fca00078e0203 */
[----:B------:R-:W-:-:S07]  /*2a9c0*/  VIMNMX R2, R2, R6, PT ;  /* 0x0000000602027248 */ /* 0x000fce0003fe0100 */
.L_x_9373:
[----:B------:R-:W-:Y:S01]  /*2a9d0*/  VIADD R2, R2, 0x9f ;  /* 0x0000009f02027836 */ /* 0x000fe20000000000 */
[----:B------:R-:W-:Y:S01]  /*2a9e0*/  ULDC UR4, c[0x0][0x9dc] ;  /* 0x0002770000047ab9 */ /* 0x000fe20000000800 */
[----:B01----:R-:W-:Y:S02]  /*2a9f0*/  IMAD.MOV.U32 R5, RZ, RZ, R25 ;  /* 0x000000ffff057224 */ /* 0x003fe400078e0019 */
[----:B------:R-:W-:-:S05]  /*2aa00*/  IMAD.HI R2, R2, 0x66666667, RZ ;  /* 0x6666666702027827 */ /* 0x000fca00078e02ff */
[----:B------:R-:W-:-:S04]  /*2aa10*/  SHF.R.U32.HI R4, RZ, 0x1f, R2 ;  /* 0x0000001fff047819 */ /* 0x000fc80000011602 */
[----:B------:R-:W-:Y:S02]  /*2aa20*/  LEA.HI.SX32 R4, R2, R4, 0x1a ;  /* 0x0000000402047211 */ /* 0x000fe400078fd2ff */
[----:B------:R-:W0:Y:S02]  /*2aa30*/  @P1 LDC R2, c[0x0][0x450] ;  /* 0x00011400ff021b82 */ /* 0x000e240000000800 */
[----:B------:R-:W-:-:S06]  /*2aa40*/  VIMNMX R21, R21, R4, PT ;  /* 0x0000000415157248 */ /* 0x000fcc0003fe0100 */
[----:B------:R-:W1:Y:S02]  /*2aa50*/  @P1 LDC R4, c[0x0][0x44c] ;  /* 0x00011300ff041b82 */ /* 0x000e640000000800 */
[----:B-1----:R-:W-:-:S05]  /*2aa60*/  @P1 IMAD.HI.U32 R4, R25, R4, RZ ;  /* 0x0000000419041227 */ /* 0x002fca00078e00ff */
[----:B0-----:R-:W-:-:S05]  /*2aa70*/  @P1 SHF.R.U32.HI R5, RZ, R2, R4 ;  /* 0x00000002ff051219 */ /* 0x001fca0000011604 */
        /* <DEDUP_REMOVED lines=13> */
.L_x_9379:
[----:B------:R-:W-:-:S13]  /*2ab50*/  ISETP.NE.AND P0, PT, R3, 0x1, PT ;  /* 0x000000010300780c */ /* 0x000fda0003f05270 */
[----:B------:R-:W0:Y:S02]  /*2ab60*/  @P0 LDC.64 R4, c[0x0][0x9e8] ;  /* 0x00027a00ff040b82 */ /* 0x000e240000000a00 */
[----:B0-----:R-:W-:-:S05]  /*2ab70*/  @P0 IMAD.HI.U32 R4, R6, R4, RZ ;  /* 0x0000000406040227 */ /* 0x001fca00078e00ff */
[----:B------:R-:W-:-:S07]  /*2ab80*/  @P0 SHF.R.U32.HI R6, RZ, R5, R4 ;  /* 0x00000005ff060219 */ /* 0x000fce0000011604 */
.L_x_9380:
[----:B------:R-:W-:Y:S05]  /*2ab90*/  BSYNC B0 ;  /* 0x0000000000007941 */ /* 0x000fea0003800000 */
.L_x_9378:
[----:B------:R-:W-:-:S05]  /*2aba0*/  IMAD R3, R6, R3, RZ ;  /* 0x0000000306037224 */ /* 0x000fca00078e02ff */
[----:B------:R-:W-:-:S07]  /*2abb0*/  VIMNMX R2, R2, R3, !PT ;  /* 0x0000000302027248 */ /* 0x000fce0007fe0100 */
.L_x_9377:
[----:B------:R-:W-:Y:S01]  /*2abc0*/  ISETP.NE.AND P1, PT, R0, RZ, PT ;  /* 0x000000ff0000720c */ /* 0x000fe20003f25270 */
[----:B------:R-:W-:Y:S01]  /*2abd0*/  IMAD.HI R2, R2, 0x66666667, RZ ;  /* 0x6666666702027827 */ /* 0x000fe200078e02ff */
[----:B------:R-:W-:Y:S03]  /*2abe0*/  BSSY B0, `(.L_x_9381) ;  /* 0x0000023000007945 */ /* 0x000fe60003800000 */
[----:B------:R-:W-:Y:S01]  /*2abf0*/  IMAD.MOV.U32 R32, RZ, RZ, RZ ;  /* 0x000000ffff207224 */ /* 0x000fe200078e00ff */
[----:B------:R-:W-:-:S04]  /*2ac00*/  SHF.R.U32.HI R3, RZ, 0x1f, R2 ;  /* 0x0000001fff037819 */ /* 0x000fc80000011602 */
[----:B------:R-:W-:-:S03]  /*2ac10*/  LEA.HI.SX32 R3, R2, R3, 0x1a ;  /* 0x0000000302037211 */ /* 0x000fc600078fd2ff */
[----:B------:R-:W0:Y:S01]  /*2ac20*/  @!P1 LDC R0, c[0x0][0x9f0] ;  /* 0x00027c00ff009b82 */ /* 0x000e220000000800 */
[----:B------:R-:W-:-:S04]  /*2ac30*/  VIMNMX R4, RZ, R3, !PT ;  /* 0x00000003ff047248 */ /* 0x000fc80007fe0100 */
[----:B------:R-:W-:-:S13]  /*2ac40*/  ISETP.GT.AND P0, PT, R21, R4, PT ;  /* 0x000000041500720c */ /* 0x000fda0003f04270 */
[----:B------:R-:W-:Y:S05]  /*2ac50*/  @!P0 BRA `(.L_x_9382) ;  /* 0x00000000006c8947 */ /* 0x000fea0003800000 */
[-C--:B0-----:R-:W-:Y:S02]  /*2ac60*/  IABS R5, R0.reuse ;  /* 0x0000000000057213 */ /* 0x081fe40000000000 */
[----:B------:R-:W-:Y:S02]  /*2ac70*/  IABS R7, R0 ;  /* 0x0000000000077213 */ /* 0x000fe40000000000 */
[----:B------:R-:W0:Y:S03]  /*2ac80*/  I2F.RP R2, R5 ;  /* 0x0000000500027306 */ /* 0x000e260000209400 */
[----:B------:R-:W-:-:S05]  /*2ac90*/  IMAD.MOV R7, RZ, RZ, -R7 ;  /* 0x000000ffff077224 */ /* 0x000fca00078e0a07 */
[----:B0-----:R-:W0:Y:S02]  /*2aca0*/  MUFU.RCP R2, R2 ;  /* 0x0000000200027308 */ /* 0x001e240000001000 */
[----:B0-----:R-:W-:-:S06]  /*2acb0*/  VIADD R2, R2, 0xffffffe ;  /* 0x0ffffffe02027836 */ /* 0x001fcc0000000000 */
[----:B------:R-:W0:Y:S02]  /*2acc0*/  F2I.FTZ.U32.TRUNC.NTZ R3, R2 ;  /* 0x0000000200037305 */ /* 0x000e24000021f000 */
[----:B0-----:R-:W-:-:S04]  /*2acd0*/  IMAD.MOV R2, RZ, RZ, -R3 ;  /* 0x000000ffff027224 */ /* 0x001fc800078e0a03 */
        /* <DEDUP_REMOVED lines=19> */
.L_x_9382:
[----:B------:R-:W-:Y:S05]  /*2ae10*/  BSYNC B0 ;  /* 0x0000000000007941 */ /* 0x000fea0003800000 */
.L_x_9381:
[----:B0-----:R-:W-:-:S05]  /*2ae20*/  IMAD R0, R10, R32, R4 ;  /* 0x000000200a007224 */ /* 0x001fca00078e0204 */
        /* <DEDUP_REMOVED lines=21> */
.L_x_9383:
        /* <DEDUP_REMOVED lines=20> */
.L_x_9386:
[----:B------:R-:W-:Y:S05]  /*2b0c0*/  BSYNC B6 ;  /* 0x0000000000067941 */ /* 0x000fea0003800000 */
.L_x_9385:
        /* <DEDUP_REMOVED lines=22> */
.L_x_9388:
[----:B------:R-:W-:Y:S05]  /*2b230*/  BSYNC B6 ;  /* 0x0000000000067941 */ /* 0x000fea0003800000 */
.L_x_9387:
        /* <DEDUP_REMOVED lines=20> */
.L_x_9390:
[----:B------:R-:W-:Y:S05]  /*2b380*/  BSYNC B6 ;  /* 0x0000000000067941 */ /* 0x000fea0003800000 */
.L_x_9389:
        /* <DEDUP_REMOVED lines=19> */
.L_x_9392:
[----:B------:R-:W-:Y:S05]  /*2b4c0*/  BSYNC B6 ;  /* 0x0000000000067941 */ /* 0x000fea0003800000 */
.L_x_9391:
[----:B------:R-:W-:Y:S01]  /*2b4d0*/  ULDC.64 UR4, c[0x0][0x9f8] ;  /* 0x00027e0000047ab9 */ /* 0x000fe20000000a00 */
[----:B------:R-:W2:Y:S01]  /*2b4e0*/  LDL R21, [R1+0x10] ;  /* 0x0000100001157983 */ /* 0x000ea20000100800 */
[----:B------:R-:W-:Y:S01]  /*2b4f0*/  ISETP.NE.U32.AND P0, PT, RZ, UR4, PT ;  /* 0x00000004ff007c0c */ /* 0x000fe2000bf05070 */
[----:B------:R-:W-:Y:S01]  /*2b500*/  IMAD.MOV.U32 R14, RZ, RZ, R27 ;  /* 0x000000ffff0e7224 */ /* 0x000fe200078e001b */
[----:B------:R-:W0:Y:S01]  /*2b510*/  LDC R12, c[0x0][0x430] ;  /* 0x00010c00ff0c7b82 */ /* 0x000e220000000800 */
[----:B------:R-:W3:Y:S01]  /*2b520*/  LDL R13, [R1+0x4c] ;  /* 0x00004c00010d7983 */ /* 0x000ee20000100800 */
[----:B------:R-:W-:Y:S01]  /*2b530*/  ISETP.NE.AND.EX P0, PT, RZ, UR5, PT, P0 ;  /* 0x00000005ff007c0c */ /* 0x000fe2000bf05300 */
[----:B------:R-:W1:-:S12]  /*2b540*/  S2R R20, SR_TID.X ;  /* 0x0000000000147919 */ /* 0x000e580000002100 */
[----:B------:R-:W4:Y:S02]  /*2b550*/  @P0 LDC.64 R2, c[0x0][0x9f8] ;  /* 0x00027e00ff020b82 */ /* 0x000f240000000a00 */
[----:B----4-:R-:W-:-:S05]  /*2b560*/  @P0 IMAD.WIDE R2, R27, 0x4, R2 ;  /* 0x000000041b020825 */ /* 0x010fca00078e0202 */
[----:B------:R4:W3:Y:S01]  /*2b570*/  @P0 LDG.E R14, desc[UR60][R2.64] ;  /* 0x0000003c020e0981 */ /* 0x0008e2000c1e1900 */
[----:B-1----:R-:W-:Y:S01]  /*2b580*/  LOP3.LUT R20, R20, 0x7f, RZ, 0xc0, !PT ;  /* 0x0000007f14147812 */ /* 0x002fe200078ec0ff */
[----:B------:R-:W-:Y:S01]  /*2b590*/  IMAD.MOV.U32 R5, RZ, RZ, 0xa0 ;  /* 0x000000a0ff057424 */ /* 0x000fe200078e00ff */
[----:B0-----:R-:W-:Y:S01]  /*2b5a0*/  ISETP.NE.AND P0, PT, R12, 0x1, PT ;  /* 0x000000010c00780c */ /* 0x001fe20003f05270 */
[----:B------:R-:W0:Y:S01]  /*2b5b0*/  S2R R30, SR_TID.X ;  /* 0x00000000001e7919 */ /* 0x000e220000002100 */
[----:B------:R-:W-:Y:S01]  /*2b5c0*/  SHF.R.U32.HI R20, RZ, 0x3, R20 ;  /* 0x00000003ff147819 */ /* 0x000fe20000011614 */
[----:B------:R-:W-:-:S10]  /*2b5d0*/  IMAD R5, R32, R5, -0xa0 ;  /* 0xffffff6020057424 */ /* 0x000fd400078e0205 */
[----:B----4-:R-:W1:Y:S08]  /*2b5e0*/  @P0 LDC R2, c[0x0][0x434] ;  /* 0x00010d00ff020b82 */ /* 0x010e700000000800 */
[----:B------:R-:W4:Y:S08]  /*2b5f0*/  @P0 LDC R3, c[0x0][0x438] ;  /* 0x00010e00ff030b82 */ /* 0x000f300000000800 */
[----:B------:R-:W4:Y:S01]  /*2b600*/  @P0 LDC R6, c[0x0][0x434] ;  /* 0x00010d00ff060b82 */ /* 0x000f220000000800 */
[----:B0-----:R-:W-:-:S07]  /*2b610*/  IMAD.SHL.U32 R30, R30, 0x10, RZ ;  /* 0x000000101e1e7824 */ /* 0x001fce00078e00ff */
[----:B------:R-:W0:Y:S01]  /*2b620*/  @P0 LDC R7, c[0x0][0x438] ;  /* 0x00010e00ff070b82 */ /* 0x000e220000000800 */
[----:B------:R-:W-:Y:S02]  /*2b630*/  LOP3.LUT R30, R20, 0x70, R30, 0xf8, !PT ;  /* 0x00000070141e7812 */ /* 0x000fe400078ef81e */
[----:B------:R-:W1:Y:S03]  /*2b640*/  S2R R20, SR_TID.X ;  /* 0x0000000000147919 */ /* 0x000e660000002100 */
[----:B------:R-:W-:-:S05]  /*2b650*/  IMAD.IADD R0, R30, 0x1, R5 ;  /* 0x000000011e007824 */ /* 0x000fca00078e0205 */
[----:B------:R-:W-:Y:S02]  /*2b660*/  ISETP.GE.AND P1, PT, R0, R26, PT ;  /* 0x0000001a0000720c */ /* 0x000fe40003f26270 */
[C---:B-1----:R-:W-:Y:S01]  /*2b670*/  LOP3.LUT R30, R20.reuse, 0x7f, RZ, 0xc0, !PT ;  /* 0x0000007f141e7812 */ /* 0x042fe200078ec0ff */
[----:B------:R-:W-:-:S03]  /*2b680*/  IMAD.SHL.U32 R20, R20, 0x10, RZ ;  /* 0x0000001014147824 */ /* 0x000fc600078e00ff */
[----:B------:R-:W-:-:S04]  /*2b690*/  SHF.R.U32.HI R30, RZ, 0x3, R30 ;  /* 0x00000003ff1e7819 */ /* 0x000fc8000001161e */
[----:B------:R-:W-:-:S04]  /*2b6a0*/  LOP3.LUT R20, R30, 0x70, R20, 0xf8, !PT ;  /* 0x000000701e147812 */ /* 0x000fc800078ef814 */
[----:B------:R-:W-:-:S05]  /*2b6b0*/  LOP3.LUT R20, R20, 0x80, RZ, 0xfc, !PT ;  /* 0x0000008014147812 */ /* 0x000fca00078efcff */
[----:B------:R-:W-:Y:S01]  /*2b6c0*/  IMAD.IADD R5, R20, 0x1, R5 ;  /* 0x0000000114057824 */ /* 0x000fe200078e0205 */
[----:B------:R-:W-:Y:S01]  /*2b6d0*/  LOP3.LUT R16, R16, 0xfffffffd, RZ, 0xc0, !PT ;  /* 0xfffffffd10107812 */ /* 0x000fe200078ec0ff */
[----:B------:R-:W-:Y:S01]  /*2b6e0*/  UMOV UR4, 0xffffffff ;  /* 0xffffffff00047882 */ /* 0x000fe20000000000 */
[--C-:B--2---:R-:W-:Y:S02]  /*2b6f0*/  IMAD.IADD R8, R0, 0x1, R21.reuse ;  /* 0x0000000100087824 */ /* 0x104fe400078e0215 */
[----:B------:R-:W-:Y:S02]  /*2b700*/  IMAD.IADD R9, R5, 0x1, R21 ;  /* 0x0000000105097824 */ /* 0x000fe400078e0215 */
[----:B------:R-:W-:-:S04]  /*2b710*/  @P0 IMAD.HI.U32 R2, R8, R2, RZ ;  /* 0x0000000208020227 */ /* 0x000fc800078e00ff */
[----:B------:R-:W-:Y:S01]  /*2b720*/  IMAD.MOV.U32 R4, RZ, RZ, R8 ;  /* 0x000000ffff047224 */ /* 0x000fe200078e0008 */
[----:B----4-:R-:W-:Y:S02]  /*2b730*/  @P0 SHF.R.U32.HI R4, RZ, R3, R2 ;  /* 0x00000003ff040219 */ /* 0x010fe40000011602 */
[----:B------:R-:W1:Y:S01]  /*2b740*/  @!P1 LDC.64 R2, c[0x0][0x428] ;  /* 0x00010a00ff029b82 */ /* 0x000e620000000a00 */
[----:B------:R-:W-:-:S04]  /*2b750*/  @P0 IMAD.HI.U32 R6, R9, R6, RZ ;  /* 0x0000000609060227 */ /* 0x000fc800078e00ff */
[----:B------:R-:W-:Y:S01]  /*2b760*/  IMAD.MOV.U32 R0, RZ, RZ, R9 ;  /* 0x000000ffff007224 */ /* 0x000fe200078e0009 */
[----:B0-----:R-:W-:Y:S02]  /*2b770*/  @P0 SHF.R.U32.HI R0, RZ, R7, R6 ;  /* 0x00000007ff000219 */ /* 0x001fe40000011606 */
[----:B------:R-:W-:Y:S02]  /*2b780*/  ISETP.GE.AND P0, PT, R5, R26, PT ;  /* 0x0000001a0500720c */ /* 0x000fe40003f06270 */
[----:B------:R-:W-:Y:S02]  /*2b790*/  @!P1 SHF.R.S32.HI R5, RZ, 0x1f, R4 ;  /* 0x0000001fff059819 */ /* 0x000fe40000011404 */
[----:B---3--:R-:W-:-:S05]  /*2b7a0*/  SHF.R.S32.HI R15, RZ, 0x1f, R14 ;  /* 0x0000001fff0f7819 */ /* 0x008fca000001140e */
[----:B-1----:R-:W-:-:S04]  /*2b7b0*/  @!P1 IMAD R6, R15, R2, RZ ;  /* 0x000000020f069224 */ /* 0x002fc800078e02ff */
[C---:B------:R-:W-:Y:S02]  /*2b7c0*/  @!P1 IMAD R10, R14.reuse, R3, R6 ;  /* 0x000000030e0a9224 */ /* 0x040fe400078e0206 */
[----:B------:R-:W-:Y:S02]  /*2b7d0*/  @!P1 IMAD.WIDE.U32 R6, R14, R2, R4 ;  /* 0x000000020e069225 */ /* 0x000fe400078e0004 */
[----:B------:R-:W0:Y:S01]  /*2b7e0*/  @!P1 LDC.64 R2, c[0x0][0x418] ;  /* 0x00010600ff029b82 */ /* 0x000e220000000a00 */
[----:B------:R-:W-:Y:S01]  /*2b7f0*/  ISETP.GT.U32.OR P0, PT, R20, 0x9f, P0 ;  /* 0x0000009f1400780c */ /* 0x000fe20000704470 */
[----:B------:R-:W-:Y:S01]  /*2b800*/  @!P1 IMAD.IADD R5, R7, 0x1, R10 ;  /* 0x0000000107059824 */ /* 0x000fe200078e020a */
[----:B0-----:R-:W-:Y:S01]  /*2b810*/  @!P1 LEA R10, P2, R6, R2, 0x2 ;  /* 0x00000002060a9211 */ /* 0x001fe200078410ff */
[----:B------:R-:W-:-:S03]  /*2b820*/  IMAD.MOV R2, RZ, RZ, -R4 ;  /* 0x000000ffff027224 */ /* 0x000fc600078e0a04 */
[----:B------:R-:W-:Y:S01]  /*2b830*/  @!P1 LEA.HI.X R11, R6, R3, R5, 0x2, P2 ;  /* 0x00000003060b9211 */ /* 0x000fe200010f1405 */
[----:B------:R-:W-:-:S06]  /*2b840*/  IMAD R8, R12, R2, R8 ;  /* 0x000000020c087224 */ /* 0x000fcc00078e0208 */
[----:B------:R-:W0:Y:S01]  /*2b850*/  @!P0 LDC.64 R2, c[0x0][0x428] ;  /* 0x00010a00ff028b82 */ /* 0x000e220000000a00 */
[----:B------:R-:W-:-:S04]  /*2b860*/  IMAD.MOV R4, RZ, RZ, -R0 ;  /* 0x000000ffff047224 */ /* 0x000fc800078e0a00 */
[----:B------:R-:W-:-:S03]  /*2b870*/  IMAD R9, R12, R4, R9 ;  /* 0x000000040c097224 */ /* 0x000fc600078e0209 */
[----:B------:R-:W1:Y:S01]  /*2b880*/  @!P0 LDC.64 R4, c[0x0][0x418] ;  /* 0x00010600ff048b82 */ /* 0x000e620000000a00 */
[--C-:B------:R-:W-:Y:S01]  /*2b890*/  @!P0 SHF.R.S32.HI R7, RZ, 0x1f, R0.reuse ;  /* 0x0000001fff078819 */ /* 0x100fe20000011400 */
[----:B------:R-:W-:-:S06]  /*2b8a0*/  @!P0 IMAD.MOV.U32 R6, RZ, RZ, R0 ;  /* 0x000000ffff068224 */ /* 0x000fcc00078e0000 */
[----:B------:R-:W2:Y:S01]  /*2b8b0*/  LDC R0, c[0x0][0x2f4] ;  /* 0x0000bd00ff007b82 */ /* 0x000ea20000000800 */
[----:B0-----:R-:W-:-:S04]  /*2b8c0*/  @!P0 IMAD.WIDE.U32 R6, R14, R2, R6 ;  /* 0x000000020e068225 */ /* 0x001fc800078e0006 */
[----:B------:R-:W-:-:S04]  /*2b8d0*/  @!P0 IMAD R2, R15, R2, RZ ;  /* 0x000000020f028224 */ /* 0x000fc800078e02ff */
[----:B------:R-:W-:Y:S01]  /*2b8e0*/  @!P0 IMAD R3, R14, R3, R2 ;  /* 0x000000030e038224 */ /* 0x000fe200078e0202 */
[----:B-1----:R-:W-:-:S03]  /*2b8f0*/  @!P0 LEA R2, P2, R6, R4, 0x2 ;  /* 0x0000000406028211 */ /* 0x002fc600078410ff */
[----:B------:R-:W-:-:S05]  /*2b900*/  @!P0 IMAD.IADD R3, R3, 0x1, R7 ;  /* 0x0000000103038824 */ /* 0x000fca00078e0207 */
[----:B------:R-:W-:Y:S02]  /*2b910*/  @!P0 LEA.HI.X R3, R6, R5, R3, 0x2, P2 ;  /* 0x0000000506038211 */ /* 0x000fe400010f1403 */
[----:B------:R-:W-:Y:S01]  /*2b920*/  ISETP.GT.U32.AND P2, PT, R20, 0x9f, PT ;  /* 0x0000009f1400780c */ /* 0x000fe20003f44070 */
[----:B------:R-:W-:Y:S01]  /*2b930*/  IMAD.MOV.U32 R6, RZ, RZ, RZ ;  /* 0x000000ffff067224 */ /* 0x000fe200078e00ff */
[----:B------:R0:W-:Y:S01]  /*2b940*/  STL [R1+0x4], R14 ;  /* 0x0000040e01007387 */ /* 0x0001e20000100800 */
[----:B------:R-:W-:-:S03]  /*2b950*/  IMAD.MOV.U32 R5, RZ, RZ, RZ ;  /* 0x000000ffff057224 */ /* 0x000fc600078e00ff */
[----:B------:R0:W-:Y:S04]  /*2b960*/  STL [R1+0x14], R15 ;  /* 0x0000140f01007387 */ /* 0x0001e80000100800 */
[----:B------:R0:W5:Y:S01]  /*2b970*/  @!P1 LDG.E R6, desc[UR60][R10.64] ;  /* 0x0000003c0a069981 */ /* 0x000162000c1e1900 */
[----:B--2---:R-:W-:Y:S02]  /*2b980*/  ISETP.GE.AND P1, PT, R36, R0, PT ;  /* 0x000000002400720c */ /* 0x004fe40003f26270 */
[----:B------:R-:W-:Y:S01]  /*2b990*/  @P2 LOP3.LUT R16, R16, 0x2, RZ, 0xfc, !PT ;  /* 0x0000000210102812 */ /* 0x000fe200078efcff */
[----:B------:R0:W5:Y:S01]  /*2b9a0*/  @!P0 LDG.E R5, desc[UR60][R2.64] ;  /* 0x0000003c02058981 */ /* 0x000162000c1e1900 */
[----:B------:R-:W-:Y:S02]  /*2b9b0*/  ISETP.NE.AND P0, PT, R13, 0x3, PT ;  /* 0x000000030d00780c */ /* 0x000fe40003f05270 */
[----:B------:R-:W-:-:S04]  /*2b9c0*/  LOP3.LUT R16, R16, 0xfffffffb, RZ, 0xc0, !PT ;  /* 0xfffffffb10107812 */ /* 0x000fc800078ec0ff */
[----:B------:R-:W-:-:S04]  /*2b9d0*/  LOP3.LUT R16, R16, 0xfffffffe, RZ, 0xc0, !PT ;  /* 0xfffffffe10107812 */ /* 0x000fc800078ec0ff */
[----:B------:R-:W-:-:S04]  /*2b9e0*/  @P1 LOP3.LUT R16, R16, 0x1, RZ, 0xfc, !PT ;  /* 0x0000000110101812 */ /* 0x000fc800078efcff */
[----:B------:R-:W-:Y:S01]  /*2b9f0*/  @P0 LOP3.LUT R16, R16, 0x4, RZ, 0xfc, !PT ;  /* 0x0000000410100812 */ /* 0x000fe200078efcff */
[----:B0-----:R-:W-:Y:S06]  /*2ba00*/  BRA.DIV UR4, `(.L_x_9393) ;  /* 0x0000009a04447947 */ /* 0x001fec000b800000 */
.L_x_9652:
[----:B------:R-:W-:Y:S01]  /*2ba10*/  VIADD R7, R32, 0xffffffff ;  /* 0xffffffff20077836 */ /* 0x000fe20000000000 */
[----:B------:R-:W-:Y:S06]  /*2ba20*/  @!P0 BRA `(.L_x_9394) ;  /* 0x0000000000048947 */ /* 0x000fec0003800000 */
[----:B------:R-:W-:Y:S01]  /*2ba30*/  BPT.TRAP 0x1 ;  /* 0x000000040000795c */ /* 0x000fe20000300000 */
.L_x_9394:
        /* <DEDUP_REMOVED lines=9> */
.L_x_9653:
[----:B------:R-:W-:Y:S05]  /*2bad0*/  BSYNC B0 ;  /* 0x0000000000007941 */ /* 0x000fea0003800000 */
.L_x_9395:
[----:B0-----:R-:W2:Y:S01]  /*2bae0*/  LDL R0, [R1+0x34] ;  /* 0x0000340001007983 */ /* 0x001ea20000100800 */
[----:B------:R-:W-:-:S03]  /*2baf0*/  ULDC.64 UR4, c[0x0][0x328] ;  /* 0x0000ca0000047ab9 */ /* 0x000fc60000000a00 */
[----:B------:R-:W3:Y:S01]  /*2bb00*/  LDL R14, [R1+0x28] ;  /* 0x00002800010e7983 */ /* 0x000ee20000100800 */
[----:B-----5:R-:W-:Y:S01]  /*2bb10*/  SHF.R.S32.HI R34, RZ, 0x1f, R6 ;  /* 0x0000001fff227819 */ /* 0x020fe20000011406 */
[----:B------:R-:W-:Y:S01]  /*2bb20*/  ULDC.64 UR6, c[0x0][0x338] ;  /* 0x0000ce0000067ab9 */ /* 0x000fe20000000a00 */
[----:B------:R-:W0:Y:S01]  /*2bb30*/  LDC R11, c[0x0][0x2f4] ;  /* 0x0000bd00ff0b7b82 */ /* 0x000e220000000800 */
[----:B------:R-:W1:Y:S01]  /*2bb40*/  S2R R15, SR_TID.X ;  /* 0x00000000000f7919 */ /* 0x000e620000002100 */
[----:B------:R-:W-:Y:S01]  /*2bb50*/  IMAD.WIDE.U32 R2, R8, UR4, RZ ;  /* 0x0000000408027c25 */ /* 0x000fe2000f8e00ff */
[----:B------:R-:W-:-:S03]  /*2bb60*/  SHF.R.S32.HI R37, RZ, 0x1f, R5 ;  /* 0x0000001fff257819 */ /* 0x000fc60000011405 */
[----:B------:R-:W-:Y:S01]  /*2bb70*/  IMAD R7, R7, -0xa0, R26 ;  /* 0xffffff6007077824 */ /* 0x000fe200078e021a */
[----:B------:R-:W-:Y:S02]  /*2bb80*/  LOP3.LUT R16, R16, 0xffffffbf, RZ, 0xc0, !PT ;  /* 0xffffffbf10107812 */ /* 0x000fe400078ec0ff */
[----:B0-----:R-:W-:Y:S02]  /*2bb90*/  ISETP.GE.AND P0, PT, R36, R11, PT ;  /* 0x0000000b2400720c */ /* 0x001fe40003f06270 */
[----:B-1----:R-:W-:-:S04]  /*2bba0*/  LOP3.LUT R15, R15, 0x7f, RZ, 0xc0, !PT ;  /* 0x0000007f0f0f7812 */ /* 0x002fc800078ec0ff */
[----:B------:R-:W-:-:S05]  /*2bbb0*/  SHF.R.U32.HI R15, RZ, 0x3, R15 ;  /* 0x00000003ff0f7819 */ /* 0x000fca000001160f */
[----:B------:R-:W-:-:S05]  /*2bbc0*/  IMAD.IADD R7, R7, 0x1, -R15 ;  /* 0x0000000107077824 */ /* 0x000fca00078e0a0f */
[----:B------:R-:W-:-:S13]  /*2bbd0*/  ISETP.GE.AND P2, PT, R7, 0x1, PT ;  /* 0x000000010700780c */ /* 0x000fda0003f46270 */
[----:B------:R-:W-:Y:S01]  /*2bbe0*/  @P2 LOP3.LUT R16, R16, 0x40, RZ, 0xfc, !PT ;  /* 0x0000004010102812 */ /* 0x000fe200078efcff */
[----:B--2---:R-:W-:-:S04]  /*2bbf0*/  IMAD R0, R0, UR4, RZ ;  /* 0x0000000400007c24 */ /* 0x004fc8000f8e02ff */
[----:B------:R-:W-:-:S04]  /*2bc00*/  IMAD R0, R8, UR5, R0 ;  /* 0x0000000508007c24 */ /* 0x000fc8000f8e0200 */
[----:B------:R-:W-:Y:S02]  /*2bc10*/  IMAD.IADD R3, R3, 0x1, R0 ;  /* 0x0000000103037824 */ /* 0x000fe400078e0200 */
[----:B------:R-:W-:Y:S02]  /*2bc20*/  IMAD R0, R34, UR6, RZ ;  /* 0x0000000622007c24 */ /* 0x000fe4000f8e02ff */
[----:B------:R-:W-:-:S04]  /*2bc30*/  IMAD.WIDE.U32 R2, R6, UR6, R2 ;  /* 0x0000000606027c25 */ /* 0x000fc8000f8e0002 */
[----:B------:R-:W-:-:S04]  /*2bc40*/  IMAD R0, R6, UR7, R0 ;  /* 0x0000000706007c24 */ /* 0x000fc8000f8e0200 */
        /* <DEDUP_REMOVED lines=12> */
[----:B------:R-:W-:Y:S01]  /*2bd10*/  ULDC.64 UR6, c[0x0][0x318] ;  /* 0x0000c60000067ab9 */ /* 0x000fe20000000a00 */
[----:B------:R-:W-:Y:S02]  /*2bd20*/  IMAD.MOV.U32 R10, RZ, RZ, R2 ;  /* 0x000000ffff0a7224 */ /* 0x000fe400078e0002 */
        /* <DEDUP_REMOVED lines=12> */
[C---:B------:R-:W-:Y:S02]  /*2bdf0*/  ISETP.GE.AND P2, PT, R7.reuse, 0x21, PT ;  /* 0x000000210700780c */ /* 0x040fe40003f46270 */
        /* <DEDUP_REMOVED lines=36> */
[C---:B-1----:R-:W-:Y:S02]  /*2c040*/  IADD3 R12, P1, R36.reuse, R11, RZ ;  /* 0x0000000b240c7210 */ /* 0x042fe40007f3e0ff */
        /* <DEDUP_REMOVED lines=12> */
[----:B------:R-:W0:Y:S03]  /*2c110*/  SHFL.IDX PT, R0, R20, RZ, 0x181f ;  /* 0x00181fff14007589 */ /* 0x000e2600000e0000 */
[----:B---3--:R-:W-:Y:S01]  /*2c120*/  IMAD.X R13, RZ, RZ, R2, P1 ;  /* 0x000000ffff0d7224 */ /* 0x008fe200008e0602 */
[----:B------:R-:W-:Y:S01]  /*2c130*/  ISETP.LT.OR P1, PT, R7, 0x71, P0 ;  /* 0x000000710700780c */ /* 0x000fe20000721670 */
[----:B------:R-:W1:-:S12]  /*2c140*/  SHFL.IDX PT, R2, R10, RZ, 0x181f ;  /* 0x00181fff0a027589 */ /* 0x000e5800000e0000 */
        /* <DEDUP_REMOVED lines=21> */
.L_x_9675:
        /* <DEDUP_REMOVED lines=9> */
.L_x_9398:
        /* <DEDUP_REMOVED lines=11> */
.L_x_9399:
[----:B------:R1:W-:Y:S01]  /*2c3e0*/  SYNCS.ARRIVE.TRANS64.A1T0 RZ, [R4+URZ+0x22870], RZ ;  /* 0x022870ff04ff79a7 */ /* 0x0003e2000810003f */
[----:B------:R-:W-:Y:S05]  /*2c3f0*/  @!P6 BRA `(.L_x_9400) ;  /* 0x000000000004e947 */ /* 0x000fea0003800000 */
[----:B------:R-:W-:Y:S01]  /*2c400*/  BPT.TRAP 0x1 ;  /* 0x000000040000795c */ /* 0x000fe20000300000 */
.L_x_9400:
[----:B------:R-:W2:Y:S01]  /*2c410*/  LDL R0, [R1+0x3c] ;  /* 0x00003c0001007983 */ /* 0x000ea20000100800 */
[----:B------:R-:W-:Y:S01]  /*2c420*/  BSSY B0, `(.L_x_9401) ;  /* 0x0000003000007945 */ /* 0x000fe20003800000 */
[----:B--2---:R-:W2:Y:S03]  /*2c430*/  SYNCS.PHASECHK.TRANS64.TRYWAIT P0, [R4+URZ+0x22840], R0 ;  /* 0x02284000040075a7 */ /* 0x004ea6000800017f */
[----:B--2---:R-:W-:Y:S05]  /*2c440*/  @!P0 BRA `(.L_x_9402) ;  /* 0x0000009c00388947 */ /* 0x004fea0003800000 */
.L_x_9676:
[----:B------:R-:W-:Y:S05]  /*2c450*/  BSYNC B0 ;  /* 0x0000000000007941 */ /* 0x000fea0003800000 */
.L_x_9401:
        /* <DEDUP_REMOVED lines=8> */
[----:B------:R-:W-:-:S04]  /*2c4e0*/  IMAD.WIDE.U32 R6, R6, UR4, RZ ;  /* 0x0000000406067c25 */ /* 0x000fc8000f8e00ff */
[----:B------:R-:W-:Y:S02]  /*2c4f0*/  IMAD.IADD R7, R7, 0x1, R34 ;  /* 0x0000000107077824 */ /* 0x000fe400078e0222 */
[----:B------:R-:W-:Y:S02]  /*2c500*/  IMAD R37, R5, UR5, R37 ;  /* 0x0000000505257c24 */ /* 0x000fe4000f8e0225 */
[----:B------:R-:W-:-:S04]  /*2c510*/  IMAD.WIDE.U32 R6, R8, UR6, R6 ;  /* 0x0000000608067c25 */ /* 0x000fc8000f8e0006 */
[----:B0-----:R-:W-:Y:S01]  /*2c520*/  IMAD.MOV.U32 R10, RZ, RZ, R6 ;  /* 0x000000ffff0a7224 */ /* 0x001fe200078e0006 */
[----:B---3--:R-:W-:Y:S01]  /*2c530*/  ISETP.GE.AND P3, PT, R36, R12, PT ;  /* 0x0000000c2400720c */ /* 0x008fe20003f66270 */
[----:B--2---:R-:W-:-:S04]  /*2c540*/  IMAD R0, R0, UR6, RZ ;  /* 0x0000000600007c24 */ /* 0x004fc8000f8e02ff */
[----:B------:R-:W-:Y:S02]  /*2c550*/  IMAD R8, R8, UR7, R0 ;  /* 0x0000000708087c24 */ /* 0x000fe4000f8e0200 */
[----:B----4-:R-:W-:Y:S02]  /*2c560*/  IMAD R0, R2, UR6, RZ ;  /* 0x0000000602007c24 */ /* 0x010fe4000f8e02ff */
[----:B------:R-:W-:Y:S02]  /*2c570*/  IMAD.IADD R11, R7, 0x1, R8 ;  /* 0x00000001070b7824 */ /* 0x000fe400078e0208 */
[----:B------:R-:W-:Y:S01]  /*2c580*/  IMAD.WIDE.U32 R6, R5, UR4, RZ ;  /* 0x0000000405067c25 */ /* 0x000fe2000f8e00ff */
[----:B------:R-:W-:-:S03]  /*2c590*/  ULDC.64 UR4, c[0x0][0x308] ;  /* 0x0000c20000047ab9 */ /* 0x000fc60000000a00 */
[----:B------:R-:W-:Y:S02]  /*2c5a0*/  IMAD.IADD R7, R7, 0x1, R37 ;  /* 0x0000000107077824 */ /* 0x000fe400078e0225 */
[C---:B------:R-:W-:Y:S02]  /*2c5b0*/  IMAD R8, R9.reuse, UR7, R0 ;  /* 0x0000000709087c24 */ /* 0x040fe4000f8e0200 */
[----:B------:R-:W-:Y:S01]  /*2c5c0*/  IMAD.WIDE.U32 R6, R9, UR6, R6 ;  /* 0x0000000609067c25 */ /* 0x000fe2000f8e0006 */
[----:B------:R-:W-:-:S03]  /*2c5d0*/  ULDC.64 UR6, c[0x0][0x2e8] ;  /* 0x0000ba0000067ab9 */ /* 0x000fc60000000a00 */
        /* <DEDUP_REMOVED lines=10> */
[----:B------:R-:W0:Y:S01]  /*2c680*/  SHFL.IDX PT, R8, R2, RZ, 0x181f ;  /* 0x00181fff02087589 */ /* 0x000e2200000e0000 */
[----:B------:R-:W-:Y:S02]  /*2c690*/  LOP3.LUT R22, R22, 0xfffffeff, RZ, 0xc0, !PT ;  /* 0xfffffeff16167812 */ /* 0x000fe400078ec0ff */
[----:B------:R-:W-:Y:S01]  /*2c6a0*/  LOP3.LUT P6, RZ, R16, 0x80, RZ, 0xc0, !PT ;  /* 0x0000008010ff7812 */ /* 0x000fe200078cc0ff */
[----:B------:R-:W2:Y:S01]  /*2c6b0*/  SHFL.IDX PT, R7, R0, RZ, 0x181f ;  /* 0x00181fff00077589 */ /* 0x000ea200000e0000 */
[----:B------:R-:W-:Y:S02]  /*2c6c0*/  @P4 LOP3.LUT R22, R22, 0x100, RZ, 0xfc, !PT ;  /* 0x0000010016164812 */ /* 0x000fe400078efcff */
[----:B------:R-:W-:Y:S02]  /*2c6d0*/  LOP3.LUT P4, RZ, R16, 0x40, RZ, 0xc0, !PT ;  /* 0x0000004010ff7812 */ /* 0x000fe4000788c0ff */
[----:B------:R-:W-:-:S04]  /*2c6e0*/  LOP3.LUT R22, R22, 0xffffff7f, RZ, 0xc0, !PT ;  /* 0xffffff7f16167812 */ /* 0x000fc800078ec0ff */
[----:B------:R-:W-:Y:S02]  /*2c6f0*/  @P1 LOP3.LUT R22, R22, 0x80, RZ, 0xfc, !PT ;  /* 0x0000008016161812 */ /* 0x000fe400078efcff */
[----:B------:R-:W-:Y:S02]  /*2c700*/  LOP3.LUT P1, RZ, R16, 0x10, RZ, 0xc0, !PT ;  /* 0x0000001010ff7812 */ /* 0x000fe4000782c0ff */
[----:B------:R-:W-:-:S04]  /*2c710*/  LOP3.LUT R22, R22, 0xffffffbf, RZ, 0xc0, !PT ;  /* 0xffffffbf16167812 */ /* 0x000fc800078ec0ff */
[----:B------:R-:W-:Y:S02]  /*2c720*/  @P2 LOP3.LUT R22, R22, 0x40, RZ, 0xfc, !PT ;  /* 0x0000004016162812 */ /* 0x000fe400078efcff */
[----:B------:R-:W-:Y:S02]  /*2c730*/  LOP3.LUT P2, RZ, R16, 0x8, RZ, 0xc0, !PT ;  /* 0x0000000810ff7812 */ /* 0x000fe4000784c0ff */
[----:B0-----:R-:W-:-:S05]  /*2c740*/  @P4 IADD3 R8, P0, R36, R8, RZ ;  /* 0x0000000824084210 */ /* 0x001fca0007f1e0ff */
[----:B--2---:R-:W-:-:S04]  /*2c750*/  @P4 IMAD.X R7, RZ, RZ, R7, P0 ;  /* 0x000000ffff074224 */ /* 0x004fc800000e0607 */
        /* <DEDUP_REMOVED lines=26> */
[----:B0-----:R-:W-:-:S05]  /*2c900*/  @P5 IADD3 R8, P0, R36, R8, RZ ;  /* 0x0000000824085210 */ /* 0x001fca0007f1e0ff */
[----:B------:R-:W-:-:S04]  /*2c910*/  @P5 IMAD.X R7, RZ, RZ, R7, P0 ;  /* 0x000000ffff075224 */ /* 0x000fc800000e0607 */
        /* <DEDUP_REMOVED lines=12> */
[----:B------:R-:W-:-:S04]  /*2c9e0*/  @P4 IMAD.X R7, RZ, RZ, R7, P0 ;  /* 0x000000ffff074224 */ /* 0x000fc800000e0607 */
[----:B------:R-:W-:-:S05]  /*2c9f0*/  @P4 IMAD.MOV.U32 R9, RZ, RZ, R7 ;  /* 0x000000ffff094224 */ /* 0x000fca00078e0007 */
        /* <DEDUP_REMOVED lines=14> */
.L_x_9698:
[----:B------:R-:W-:-:S13]  /*2cae0*/  LOP3.LUT P1, RZ, R16, 0x100, RZ, 0xc0, !PT ;  /* 0x0000010010ff7812 */ /* 0x000fda000782c0ff */
[----:B------:R-:W-:-:S05]  /*2caf0*/  @P1 IADD3 R6, P0, R36, R6, RZ ;  /* 0x0000000624061210 */ /* 0x000fca0007f1e0ff */
[----:B------:R-:W-:Y:S01]  /*2cb00*/  @P1 IMAD.X R5, RZ, RZ, R5, P0 ;  /* 0x000000ffff051224 */ /* 0x000fe200000e0605 */
[----:B------:R-:W-:-:S03]  /*2cb10*/  PLOP3.LUT P0, PT, PT, PT, PT, 0x80, 0x0 ;  /* 0x000000000000781c */ /* 0x000fc60003f0f070 */
[----:B------:R-:W-:-:S05]  /*2cb20*/  @P1 IMAD.MOV.U32 R7, RZ, RZ, R5 ;  /* 0x000000ffff071224 */ /* 0x000fca00078e0005 */
[----:B------:R-:W-:Y:S01]  /*2cb30*/  @!PT LDS RZ, [RZ] ;  /* 0x00000000fffff984 */ /* 0x000fe20000000800 */
[----:B------:R-:W-:Y:S01]  /*2cb40*/  @!PT LDS RZ, [RZ] ;  /* 0x00000000fffff984 */ /* 0x000fe20000000800 */
[----:B------:R-:W-:Y:S01]  /*2cb50*/  @!PT LDS RZ, [RZ] ;  /* 0x00000000fffff984 */ /* 0x000fe20000000800 */
[----:B------:R2:W-:Y:S01]  /*2cb60*/  @P1 LDGSTS.E.BYPASS.LTC128B.128 [R3+0x1cc00], desc[UR60][R6.64], !P3 ;  /* 0x1cc0000006031fae */ /* 0x0005e2000d901d7c */
[----:B------:R-:W-:-:S04]  /*2cb70*/  NOP ;  /* 0x0000000000007918 */ /* 0x000fc80000000000 */
.L_x_9404:
        /* <DEDUP_REMOVED lines=11> */
.L_x_9405:
[----:B------:R-:W-:Y:S01]  /*2cc30*/  VIADD R0, R17, 0x14400 ;  /* 0x0001440011007836 */ /* 0x000fe20000000000 */
[----:B------:R-:W-:Y:S01]  /*2cc40*/  SHF.R.S32.HI R2, RZ, 0x1f, R33 ;  /* 0x0000001fff027819 */ /* 0x000fe20000011421 */
[----:B------:R3:W-:Y:S06]  /*2cc50*/  SYNCS.ARRIVE.TRANS64.A1T0 RZ, [R4+URZ+0x22830], RZ ;  /* 0x022830ff04ff79a7 */ /* 0x0007ec000810003f */
[----:B------:R-:W-:Y:S05]  /*2cc60*/  WARPSYNC.ALL ;  /* 0x0000000000007948 */ /* 0x000fea0003800000 */
[----:B------:R-:W-:Y:S01]  /*2cc70*/  BAR.SYNC.DEFER_BLOCKING 0x8, 0x180 ;  /* 0x0206000000007b1d */ /* 0x000fe20000010000 */
[----:B------:R-:W-:Y:S02]  /*2cc80*/  LOP3.LUT P1, RZ, R0, 0x3ff, RZ, 0xc0, !PT ;  /* 0x000003ff00ff7812 */ /* 0x000fe4000782c0ff */
[----:B------:R-:W-:-:S03]  /*2cc90*/  SHF.R.S32.HI R34, RZ, 0x1f, R27 ;  /* 0x0000001fff227819 */ /* 0x000fc6000001141b */
        /* <DEDUP_REMOVED lines=10> */
[----:B------:R-:W-:Y:S01]  /*2cd40*/  SEL R26, R27, RZ, !P0 ;  /* 0x000000ff1b1a7207 */ /* 0x000fe20004000000 */
[----:B------:R-:W-:Y:S06]  /*2cd50*/  @!P1 BRA `(.L_x_9407) ;  /* 0x0000000000409947 */ /* 0x000fec0003800000 */
[----:B------:R-:W-:Y:S01]  /*2cd60*/  MOV R2, 0x0 ;  /* 0x0000000000027802 */ /* 0x000fe20000000f00 */
[----:B------:R-:W-:Y:S01]  /*2cd70*/  ULDC.64 UR4, c[0x4][0x1b0] ;  /* 0x01006c0000047ab9 */ /* 0x000fe20000000a00 */
[----:B------:R-:W-:Y:S01]  /*2cd80*/  ULDC.64 UR6, c[0x4][0x1b8] ;  /* 0x01006e0000067ab9 */ /* 0x000fe20000000a00 */
[----:B------:R-:W-:Y:S01]  /*2cd90*/  ULDC.64 UR8, c[0x4][0x98] ;  /* 0x0100260000087ab9 */ /* 0x000fe20000000a00 */
[----:B-1-3--:R-:W-:Y:S02]  /*2cda0*/  IMAD.U32 R4, RZ, RZ, UR4 ;  /* 0x00000004ff047e24 */ /* 0x00afe4000f8e00ff */
[----:B0-2---:R-:W0:Y:S01]  /*2cdb0*/  LDC.64 R2, c[0x4][R2] ;  /* 0x0100000002027b82 */ /* 0x005e220000000a00 */
        /* <DEDUP_REMOVED lines=10> */
.L_x_9407:
[----:B------:R-:W-:Y:S05]  /*2ce60*/  BSYNC B6 ;  /* 0x0000000000067941 */ /* 0x000fea0003800000 */
.L_x_9406:
[----:B0-----:R0:W5:Y:S01]  /*2ce70*/  LDL R8, [R1+0x40] ;  /* 0x0000400001087983 */ /* 0x0011620000100800 */
[----:B--2---:R-:W2:Y:S01]  /*2ce80*/  LDC R7, c[0x0][0x448] ;  /* 0x00011200ff077b82 */ /* 0x004ea20000000800 */
[----:B------:R-:W-:Y:S01]  /*2ce90*/  IMAD.MOV.U32 R2, RZ, RZ, R30 ;  /* 0x000000ffff027224 */ /* 0x000fe200078e001e */
[----:B------:R-:W-:Y:S01]  /*2cea0*/  ULDC.64 UR4, c[0x0][0x2d8] ;  /* 0x0000b60000047ab9 */ /* 0x000fe20000000a00 */
[----:B------:R-:W4:Y:S01]  /*2ceb0*/  S2R R20, SR_TID.X ;  /* 0x0000000000147919 */ /* 0x000f220000002100 */
[----:B------:R-:W-:Y:S01]  /*2cec0*/  IMAD.MOV.U32 R3, RZ, RZ, R33 ;  /* 0x000000ffff037224 */ /* 0x000fe200078e0021 */
[----:B------:R-:W-:Y:S01]  /*2ced0*/  ULDC.64 UR6, c[0x0][0x280] ;  /* 0x0000a00000067ab9 */ /* 0x000fe20000000a00 */
[----:B------:R-:W-:-:S04]  /*2cee0*/  IMAD.WIDE.U32 R2, R18, UR4, R2 ;  /* 0x0000000412027c25 */ /* 0x000fc8000f8e0002 */
[----:B------:R-:W-:Y:S01]  /*2cef0*/  IMAD R3, R18, UR5, R3 ;  /* 0x0000000512037c24 */ /* 0x000fe2000f8e0203 */
[----:B------:R-:W-:Y:S02]  /*2cf00*/  ULDC.64 UR4, c[0x0][0x2e0] ;  /* 0x0000b80000047ab9 */ /* 0x000fe40000000a00 */
[----:B------:R-:W-:Y:S02]  /*2cf10*/  IMAD R0, R34, UR4, RZ ;  /* 0x0000000422007c24 */ /* 0x000fe4000f8e02ff */
[----:B------:R-:W-:-:S04]  /*2cf20*/  IMAD.WIDE.U32 R2, R26, UR4, R2 ;  /* 0x000000041a027c25 */ /* 0x000fc8000f8e0002 */
[----:B------:R-:W-:Y:S01]  /*2cf30*/  IMAD R0, R26, UR5, R0 ;  /* 0x000000051a007c24 */ /* 0x000fe2000f8e0200 */
[----:B------:R-:W-:Y:S01]  /*2cf40*/  ULDC.64 UR4, c[0x0][0x2d0] ;  /* 0x0000b40000047ab9 */ /* 0x000fe20000000a00 */
[----:B--2---:R-:W-:Y:S02]  /*2cf50*/  ISETP.NE.AND P0, PT, R7, 0x1, PT ;  /* 0x000000010700780c */ /* 0x004fe40003f05270 */
[----:B------:R-:W-:Y:S01]  /*2cf60*/  IMAD.IADD R3, R3, 0x1, R0 ;  /* 0x0000000103037824 */ /* 0x000fe200078e0200 */
[C---:B----4-:R-:W-:Y:S01]  /*2cf70*/  LOP3.LUT R21, R20.reuse, 0x7f, RZ, 0xc0, !PT ;  /* 0x0000007f14157812 */ /* 0x050fe200078ec0ff */
[----:B------:R-:W-:-:S09]  /*2cf80*/  IMAD.SHL.U32 R20, R20, 0x10, RZ ;  /* 0x0000001014147824 */ /* 0x000fd200078e00ff */
[----:B------:R-:W2:Y:S01]  /*2cf90*/  @P0 LDC R5, c[0x0][0x44c] ;  /* 0x00011300ff050b82 */ /* 0x000ea20000000800 */
[----:B------:R-:W-:-:S04]  /*2cfa0*/  SHF.R.U32.HI R21, RZ, 0x3, R21 ;  /* 0x00000003ff157819 */ /* 0x000fc80000011615 */
[----:B------:R-:W-:-:S03]  /*2cfb0*/  LOP3.LUT R20, R21, 0x70, R20, 0xf8, !PT ;  /* 0x0000007015147812 */ /* 0x000fc600078ef814 */
[----:B------:R-:W4:Y:S02]  /*2cfc0*/  @P0 LDC R6, c[0x0][0x450] ;  /* 0x00011400ff060b82 */ /* 0x000f240000000800 */
[----:B------:R-:W-:-:S04]  /*2cfd0*/  IMAD.IADD R0, R20, 0x1, R25 ;  /* 0x0000000114007824 */ /* 0x000fc800078e0219 */
[----:B-1-3--:R-:W-:Y:S01]  /*2cfe0*/  IMAD.MOV.U32 R4, RZ, RZ, R0 ;  /* 0x000000ffff047224 */ /* 0x00afe200078e0000 */
[----:B------:R-:W1:Y:S01]  /*2cff0*/  S2R R20, SR_TID.X ;  /* 0x0000000000147919 */ /* 0x000e620000002100 */
[----:B--2---:R-:W-:-:S05]  /*2d000*/  @P0 IMAD.HI.U32 R5, R0, R5, RZ ;  /* 0x0000000500050227 */ /* 0x004fca00078e00ff */
        /* <DEDUP_REMOVED lines=20> */
[----:B0-----:R-:W-:Y:S06]  /*2d150*/  BRA.DIV UR4, `(.L_x_9408) ;  /* 0x0000009a04f47947 */ /* 0x001fec000b800000 */
[----:B------:R-:W-:Y:S01]  /*2d160*/  IMAD.IADD R25, R9, 0x1, R25 ;  /* 0x0000000109197824 */ /* 0x000fe200078e0219 */
[----:B------:R-:W0:Y:S01]  /*2d170*/  SHFL.IDX PT, R4, R0, RZ, 0x181f ;  /* 0x00181fff00047589 */ /* 0x000e2200000e0000 */
[----:B------:R-:W-:Y:S02]  /*2d180*/  IMAD R29, R29, R7, RZ ;  /* 0x000000071d1d7224 */ /* 0x000fe400078e02ff */
[C---:B------:R-:W-:Y:S01]  /*2d190*/  VIADD R3, R25.reuse, 0x10 ;  /* 0x0000001019037836 */ /* 0x040fe20000000000 */
[----:B------:R-:W-:Y:S02]  /*2d1a0*/  SHFL.IDX PT, R6, R0, 0x1, 0x181f ;  /* 0x00381f0000067f89 */ /* 0x000fe400000e0000 */
[-C--:B------:R-:W-:Y:S02]  /*2d1b0*/  ISETP.GE.AND P2, PT, R25, R29.reuse, PT ;  /* 0x0000001d1900720c */ /* 0x080fe40003f46270 */
[----:B------:R-:W-:Y:S02]  /*2d1c0*/  ISETP.GE.AND P1, PT, R3, R29, PT ;  /* 0x0000001d0300720c */ /* 0x000fe40003f26270 */
[----:B------:R-:W1:Y:S09]  /*2d1d0*/  SHFL.IDX PT, R3, R2, RZ, 0x181f ;  /* 0x00181fff02037589 */ /* 0x000e7200000e0000 */
[----:B0-----:R-:W-:-:S05]  /*2d1e0*/  @!P2 IADD3 R4, P3, R36, R4, RZ ;  /* 0x000000042404a210 */ /* 0x001fca0007f7e0ff */
[----:B-1----:R-:W-:Y:S01]  /*2d1f0*/  @!P2 IMAD.X R5, RZ, RZ, R3, P3 ;  /* 0x000000ffff05a224 */ /* 0x002fe200018e0603 */
[----:B------:R-:W-:Y:S01]  /*2d200*/  @!P1 IADD3 R6, P3, R36, R6, RZ ;  /* 0x0000000624069210 */ /* 0x000fe20007f7e0ff */
[----:B------:R-:W0:Y:S04]  /*2d210*/  SHFL.IDX PT, R3, R2, 0x1, 0x181f ;  /* 0x00381f0002037f89 */ /* 0x000e2800000e0000 */
[----:B-----5:R1:W-:Y:S02]  /*2d220*/  @!P2 LDGSTS.E.BYPASS.LTC128B.128 [R8+0x14400], desc[UR60][R4.64], !P0 ;  /* 0x144000000408afae */ /* 0x0203e4000c101d7c */
[----:B-1----:R-:W-:Y:S02]  /*2d230*/  @!P1 IMAD.MOV.U32 R4, RZ, RZ, R6 ;  /* 0x000000ffff049224 */ /* 0x002fe400078e0006 */
[----:B0-----:R-:W-:-:S04]  /*2d240*/  @!P1 IMAD.X R3, RZ, RZ, R3, P3 ;  /* 0x000000ffff039224 */ /* 0x001fc800018e0603 */
[----:B------:R-:W-:Y:S02]  /*2d250*/  @!P1 IMAD.MOV.U32 R5, RZ, RZ, R3 ;  /* 0x000000ffff059224 */ /* 0x000fe400078e0003 */
[----:B------:R-:W-:-:S03]  /*2d260*/  VIADD R3, R25, 0x20 ;  /* 0x0000002019037836 */ /* 0x000fc60000000000 */
[----:B------:R0:W-:Y:S02]  /*2d270*/  @!P1 LDGSTS.E.BYPASS.LTC128B.128 [R8+0x14c00], desc[UR60][R4.64], !P0 ;  /* 0x14c0000004089fae */ /* 0x0001e4000c101d7c */
[----:B------:R-:W-:Y:S02]  /*2d280*/  ISETP.GE.AND P1, PT, R3, R29, PT ;  /* 0x0000001d0300720c */ /* 0x000fe40003f26270 */
[----:B------:R-:W-:Y:S04]  /*2d290*/  SHFL.IDX PT, R3, R2, 0x2, 0x181f ;  /* 0x00581f0002037f89 */ /* 0x000fe800000e0000 */
[----:B0-----:R-:W0:Y:S07]  /*2d2a0*/  SHFL.IDX PT, R4, R0, 0x2, 0x181f ;  /* 0x00581f0000047f89 */ /* 0x001e2e00000e0000 */
[----:B0-----:R-:W-:-:S05]  /*2d2b0*/  @!P1 IADD3 R4, P2, R36, R4, RZ ;  /* 0x0000000424049210 */ /* 0x001fca0007f5e0ff */
[----:B------:R-:W-:-:S04]  /*2d2c0*/  @!P1 IMAD.X R3, RZ, RZ, R3, P2 ;  /* 0x000000ffff039224 */ /* 0x000fc800010e0603 */
        /* <DEDUP_REMOVED lines=29> */
[----:B0-----:R-:W0:Y:S04]  /*2d4a0*/  SHFL.IDX PT, R4, R0, 0x6, 0x181f ;  /* 0x00d81f0000047f89 */ /* 0x001e2800000e0000 */
[----:B------:R-:W1:Y:S03]  /*2d4b0*/  SHFL.IDX PT, R0, R0, 0x7, 0x181f ;  /* 0x00f81f0000007f89 */ /* 0x000e6600000e0000 */
[----:B0-----:R-:W-:-:S05]  /*2d4c0*/  @!P2 IADD3 R4, P1, R36, R4, RZ ;  /* 0x000000042404a210 */ /* 0x001fca0007f3e0ff */
[----:B------:R-:W-:-:S04]  /*2d4d0*/  @!P2 IMAD.X R3, RZ, RZ, R3, P1 ;  /* 0x000000ffff03a224 */ /* 0x000fc800008e0603 */
[----:B------:R-:W-:Y:S02]  /*2d4e0*/  @!P2 IMAD.MOV.U32 R5, RZ, RZ, R3 ;  /* 0x000000ffff05a224 */ /* 0x000fe400078e0003 */
[----:B------:R0:W2:Y:S04]  /*2d4f0*/  SHFL.IDX PT, R3, R2, 0x7, 0x181f ;  /* 0x00f81f0002037f89 */ /* 0x0000a800000e0000 */
[----:B-1----:R0:W-:Y:S02]  /*2d500*/  @!P2 LDGSTS.E.BYPASS.LTC128B.128 [R8+0x17400], desc[UR60][R4.64], !P0 ;  /* 0x174000000408afae */ /* 0x0021e4000c101d7c */
.L_x_9715:
[----:B------:R-:W-:-:S05]  /*2d510*/  VIADD R25, R25, 0x70 ;  /* 0x0000007019197836 */ /* 0x000fca0000000000 */
[----:B------:R-:W-:-:S13]  /*2d520*/  ISETP.GE.AND P1, PT, R25, R29, PT ;  /* 0x0000001d1900720c */ /* 0x000fda0003f26270 */
[----:B0-----:R-:W-:-:S05]  /*2d530*/  @!P1 IADD3 R2, P2, R36, R0, RZ ;  /* 0x0000000024029210 */ /* 0x001fca0007f5e0ff */
[----:B--2---:R-:W-:-:S05]  /*2d540*/  @!P1 IMAD.X R3, RZ, RZ, R3, P2 ;  /* 0x000000ffff039224 */ /* 0x004fca00010e0603 */
[----:B------:R-:W-:Y:S01]  /*2d550*/  @!PT LDS RZ, [RZ] ;  /* 0x00000000fffff984 */ /* 0x000fe20000000800 */
[----:B------:R-:W-:Y:S01]  /*2d560*/  @!PT LDS RZ, [RZ] ;  /* 0x00000000fffff984 */ /* 0x000fe20000000800 */
[----:B------:R-:W-:Y:S01]  /*2d570*/  @!PT LDS RZ, [RZ] ;  /* 0x00000000fffff984 */ /* 0x000fe20000000800 */
[----:B------:R0:W-:Y:S01]  /*2d580*/  @!P1 LDGSTS.E.BYPASS.LTC128B.128 [R8+0x17c00], desc[UR60][R2.64], !P0 ;  /* 0x17c0000002089fae */ /* 0x0001e2000c101d7c */
[----:B------:R-:W-:Y:S01]  /*2d590*/  PLOP3.LUT P0, PT, PT, PT, PT, 0x80, 0x0 ;  /* 0x000000000000781c */ /* 0x000fe20003f0f070 */
[----:B------:R-:W-:-:S12]  /*2d5a0*/  NOP ;  /* 0x0000000000007918 */ /* 0x000fd80000000000 */
.L_x_9409:
        /* <DEDUP_REMOVED lines=18> */
.L_x_9716:
[----:B------:R-:W-:Y:S05]  /*2d6d0*/  BSYNC B0 ;  /* 0x0000000000007941 */ /* 0x000fea0003800000 */
.L_x_9410:
[----:B------:R-:W2:Y:S01]  /*2d6e0*/  LDL R2, [R1+0x18] ;  /* 0x0000180001027983 */ /* 0x000ea20000100800 */
[----:B------:R-:W-:-:S05]  /*2d6f0*/  VIADD R32, R32, 0xfffffffe ;  /* 0xfffffffe20207836 */ /* 0x000fca0000000000 */
[----:B--2---:R-:W-:-:S13]  /*2d700*/  ISETP.GE.AND P0, PT, R32, R2, PT ;  /* 0x000000022000720c */ /* 0x004fda0003f06270 */
[----:B------:R-:W-:Y:S05]  /*2d710*/  @!P0 BRA `(.L_x_9412) ;  /* 0x0000001800a88947 */ /* 0x000fea0003800000 */
[----:B------:R1:W5:Y:S01]  /*2d720*/  LDL.LU R26, [R1+0x8] ;  /* 0x00000800011a7983 */ /* 0x0003620000300800 */
[----:B------:R-:W-:Y:S02]  /*2d730*/  IMAD.MOV.U32 R37, RZ, RZ, R32 ;  /* 0x000000ffff257224 */ /* 0x000fe400078e0020 */
[----:B------:R-:W-:-:S07]  /*2d740*/  IMAD.MOV.U32 R25, RZ, RZ, R35 ;  /* 0x000000ffff197224 */ /* 0x000fce00078e0023 */
.L_x_9432:
[----:B0-----:R-:W2:Y:S01]  /*2d750*/  LDL R0, [R1+0x10] ;  /* 0x0000100001007983 */ /* 0x001ea20000100800 */
[----:B------:R-:W0:Y:S03]  /*2d760*/  LDC R7, c[0x0][0x430] ;  /* 0x00010c00ff077b82 */ /* 0x000e260000000800 */
[----:B---3--:R-:W3:Y:S04]  /*2d770*/  LDL R13, [R1+0x14] ;  /* 0x00001400010d7983 */ /* 0x008ee80000100800 */
[----:B------:R-:W4:Y:S01]  /*2d780*/  LDL R9, [R1+0x4] ;  /* 0x0000040001097983 */ /* 0x000f220000100800 */
        /* <DEDUP_REMOVED lines=22> */
[----:B--2---:R-:W-:-:S04]  /*2d8f0*/  IMAD R0, R37, 0xa0, R0 ;  /* 0x000000a025007824 */ /* 0x004fc800078e0200 */
[----:B------:R-:W-:-:S04]  /*2d900*/  IMAD.IADD R4, R4, 0x1, R0 ;  /* 0x0000000104047824 */ /* 0x000fc800078e0200 */
[----:B------:R-:W-:-:S04]  /*2d910*/  @P0 IMAD.HI.U32 R5, R4, R5, RZ ;  /* 0x0000000504050227 */ /* 0x000fc800078e00ff */
[----:B------:R-:W-:Y:S01]  /*2d920*/  IMAD.MOV.U32 R2, RZ, RZ, R4 ;  /* 0x000000ffff027224 */ /* 0x000fe200078e0004 */
[----:B------:R-:W-:Y:S02]  /*2d930*/  @P0 SHF.R.U32.HI R2, RZ, R3, R5 ;  /* 0x00000003ff020219 */ /* 0x000fe40000011605 */
[----:B------:R-:W0:Y:S08]  /*2d940*/  @P0 LDC R5, c[0x0][0x434] ;  /* 0x00010d00ff050b82 */ /* 0x000e300000000800 */
[----:B------:R-:W1:Y:S01]  /*2d950*/  @P0 LDC R3, c[0x0][0x438] ;  /* 0x00010e00ff030b82 */ /* 0x000e620000000800 */
[----:B------:R-:W-:-:S04]  /*2d960*/  IMAD.IADD R0, R10, 0x1, R0 ;  /* 0x000000010a007824 */ /* 0x000fc800078e0200 */
[----:B------:R-:W-:Y:S02]  /*2d970*/  IMAD.MOV.U32 R6, RZ, RZ, R0 ;  /* 0x000000ffff067224 */ /* 0x000fe400078e0000 */
[----:B------:R-:W-:Y:S02]  /*2d980*/  IMAD.MOV R8, RZ, RZ, -R2 ;  /* 0x000000ffff087224 */ /* 0x000fe400078e0a02 */
        /* <DEDUP_REMOVED lines=18> */
[----:B------:R-:W-:Y:S02]  /*2dab0*/  VIADD R35, R25, 0x1 ;  /* 0x0000000119237836 */ /* 0x000fe40000000000 */
[----:B------:R-:W-:Y:S01]  /*2dac0*/  IMAD.MOV.U32 R9, RZ, RZ, RZ ;  /* 0x000000ffff097224 */ /* 0x000fe200078e00ff */
        /* <DEDUP_REMOVED lines=14> */
.L_x_9413:
[----:B------:R-:W-:Y:S01]  /*2dbb0*/  IMAD R0, R35, 0x8, R17 ;  /* 0x0000000823007824 */ /* 0x000fe200078e0211 */
[----:B------:R-:W-:Y:S01]  /*2dbc0*/  SHF.L.U32 R34, R2, 0x1f, RZ ;  /* 0x0000001f02227819 */ /* 0x000fe200000006ff */
[----:B------:R-:W-:Y:S01]  /*2dbd0*/  BSSY B0, `(.L_x_9414) ;  /* 0x0000004000007945 */ /* 0x000fe20003800000 */
[----:B------:R-:W-:Y:S02]  /*2dbe0*/  SHF.R.S32.HI R32, RZ, 0x1f, R8 ;  /* 0x0000001fff207819 */ /* 0x000fe40000011408 */
[----:B------:R-:W0:Y:S02]  /*2dbf0*/  SYNCS.PHASECHK.TRANS64.TRYWAIT P0, [R0+URZ+0x22880], R34 ;  /* 0x02288022000075a7 */ /* 0x000e24000800017f */
[----:B0-----:R-:W-:Y:S05]  /*2dc00*/  @!P0 BRA `(.L_x_9415) ;  /* 0x0000009800c88947 */ /* 0x001fea0003800000 */
.L_x_9717:
[----:B------:R-:W-:Y:S05]  /*2dc10*/  BSYNC B0 ;  /* 0x0000000000007941 */ /* 0x000fea0003800000 */
.L_x_9414:
        /* <DEDUP_REMOVED lines=84> */
.L_x_9739:
[----:B--2---:R-:W-:-:S05]  /*2e160*/  IADD3 R2, P0, R36, R2, RZ ;  /* 0x0000000224027210 */ /* 0x004fca0007f1e0ff */
[----:B------:R-:W-:Y:S01]  /*2e170*/  IMAD.X R3, RZ, RZ, R21, P0 ;  /* 0x000000ffff037224 */ /* 0x000fe200000e0615 */
[----:B------:R-:W-:-:S04]  /*2e180*/  PLOP3.LUT P0, PT, PT, PT, PT, 0x80, 0x0 ;  /* 0x000000000000781c */ /* 0x000fc80003f0f070 */
[----:B------:R-:W-:Y:S01]  /*2e190*/  @!PT LDS RZ, [RZ] ;  /* 0x00000000fffff984 */ /* 0x000fe20000000800 */
[----:B------:R-:W-:Y:S01]  /*2e1a0*/  @!PT LDS RZ, [RZ] ;  /* 0x00000000fffff984 */ /* 0x000fe20000000800 */
[----:B------:R-:W-:Y:S01]  /*2e1b0*/  @!PT LDS RZ, [RZ] ;  /* 0x00000000fffff984 */ /* 0x000fe20000000800 */
[----:B------:R2:W-:Y:S01]  /*2e1c0*/  LDGSTS.E.BYPASS.LTC128B.128 [R6+0xec00], desc[UR60][R2.64], !P2 ;  /* 0x0ec0000002067fae */ /* 0x0005e2000d101d7c */
[----:B------:R-:W-:-:S08]  /*2e1d0*/  NOP ;  /* 0x0000000000007918 */ /* 0x000fd00000000000 */
.L_x_9417:
        /* <DEDUP_REMOVED lines=11> */
.L_x_9418:
[----:B------:R2:W-:Y:S01]  /*2e290*/  SYNCS.ARRIVE.TRANS64.A1T0 RZ, [R0+URZ+0x22870], RZ ;  /* 0x022870ff00ff79a7 */ /* 0x0005e2000810003f */
[----:B------:R-:W-:Y:S05]  /*2e2a0*/  @!P3 BRA `(.L_x_9419) ;  /* 0x000000000004b947 */ /* 0x000fea0003800000 */
[----:B------:R-:W-:Y:S01]  /*2e2b0*/  BPT.TRAP 0x1 ;  /* 0x000000040000795c */ /* 0x000fe20000300000 */
.L_x_9419:
[----:B------:R-:W3:Y:S01]  /*2e2c0*/  SYNCS.PHASECHK.TRANS64.TRYWAIT P0, [R0+URZ+0x22840], R34 ;  /* 0x02284022000075a7 */ /* 0x000ee2000800017f */
[----:B------:R-:W-:Y:S04]  /*2e2d0*/  BSSY B0, `(.L_x_9420) ;  /* 0x0000002000007945 */ /* 0x000fe80003800000 */
[----:B---3--:R-:W-:Y:S05]  /*2e2e0*/  @!P0 BRA `(.L_x_9421) ;  /* 0x0000009c00e08947 */ /* 0x008fea0003800000 */
.L_x_9740:
[----:B------:R-:W-:Y:S05]  /*2e2f0*/  BSYNC B0 ;  /* 0x0000000000007941 */ /* 0x000fea0003800000 */
.L_x_9420:
        /* <DEDUP_REMOVED lines=79> */
.L_x_9762:
        /* <DEDUP_REMOVED lines=8> */
.L_x_9423:
        /* <DEDUP_REMOVED lines=11> */
.L_x_9424:
[----:B------:R-:W4:Y:S01]  /*2e920*/  LDL R2, [R1+0x44] ;  /* 0x0000440001027983 */ /* 0x000f220000100800 */
[----:B------:R1:W-:Y:S01]  /*2e930*/  SYNCS.ARRIVE.TRANS64.A1T0 RZ, [R0+URZ+0x22830], RZ ;  /* 0x022830ff00ff79a7 */ /* 0x0003e2000810003f */
[----:B----4-:R-:W-:-:S13]  /*2e940*/  ISETP.NE.AND P0, PT, R2, 0x3, PT ;  /* 0x000000030200780c */ /* 0x010fda0003f05270 */
[----:B-1----:R-:W-:Y:S05]  /*2e950*/  @!P0 BRA `(.L_x_9425) ;  /* 0x0000000000048947 */ /* 0x002fea0003800000 */
[----:B------:R-:W-:Y:S01]  /*2e960*/  BPT.TRAP 0x1 ;  /* 0x000000040000795c */ /* 0x000fe20000300000 */
.L_x_9425:
[----:B--23--:R-:W-:Y:S01]  /*2e970*/  LOP3.LUT R0, R26, 0x1, RZ, 0x3c, !PT ;  /* 0x000000011a007812 */ /* 0x00cfe200078e3cff */
[----:B------:R-:W-:Y:S01]  /*2e980*/  IMAD R2, R25, 0x8, R17 ;  /* 0x0000000819027824 */ /* 0x000fe200078e0211 */
[----:B------:R-:W-:Y:S02]  /*2e990*/  BSSY B0, `(.L_x_9426) ;  /* 0x0000004000007945 */ /* 0x000fe40003800000 */
[----:B------:R-:W-:-:S04]  /*2e9a0*/  SHF.L.U32 R0, R0, 0x1f, RZ ;  /* 0x0000001f00007819 */ /* 0x000fc800000006ff */
[----:B------:R-:W1:Y:S02]  /*2e9b0*/  SYNCS.PHASECHK.TRANS64.TRYWAIT P2, [R2+URZ+0x22870], R0 ;  /* 0x02287000020075a7 */ /* 0x000e64000804017f */
[----:B-1----:R-:W-:Y:S05]  /*2e9c0*/  @!P2 BRA `(.L_x_9427) ;  /* 0x000000a000eca947 */ /* 0x002fea0003800000 */
.L_x_9763:
[----:B------:R-:W-:Y:S05]  /*2e9d0*/  BSYNC B0 ;  /* 0x0000000000007941 */ /* 0x000fea0003800000 */
.L_x_9426:
[----:B------:R-:W2:Y:S02]  /*2e9e0*/  LDL R3, [R1+0x4c] ;  /* 0x00004c0001037983 */ /* 0x000ea40000100800 */
[----:B--2---:R-:W-:-:S13]  /*2e9f0*/  ISETP.NE.AND P2, PT, R3, 0x3, PT ;  /* 0x000000030300780c */ /* 0x004fda0003f45270 */
[----:B------:R-:W-:Y:S05]  /*2ea00*/  @!P2 BRA `(.L_x_9428) ;  /* 0x000000000004a947 */ /* 0x000fea0003800000 */
[----:B------:R-:W-:Y:S01]  /*2ea10*/  BPT.TRAP 0x1 ;  /* 0x000000040000795c */ /* 0x000fe20000300000 */
.L_x_9428:
[----:B------:R-:W-:Y:S01]  /*2ea20*/  SHF.L.U32 R3, R26, 0x1f, RZ ;  /* 0x0000001f1a037819 */ /* 0x000fe200000006ff */
[----:B-1----:R-:W-:-:S03]  /*2ea30*/  IMAD R0, R25, 0x5000, RZ ;  /* 0x0000500019007824 */ /* 0x002fc600078e02ff */
[----:B------:R-:W1:Y:S02]  /*2ea40*/  SYNCS.PHASECHK.TRANS64.TRYWAIT P2, [R2+URZ+0x22860], R3 ;  /* 0x02286003020075a7 */ /* 0x000e64000804017f */
[----:B-1----:R-:W-:Y:S05]  /*2ea50*/  @!P2 BRA `(.L_x_9429) ;  /* 0x000000a000dca947 */ /* 0x002fea0003800000 */
.L_x_9764:
        /* <DEDUP_REMOVED lines=107> */
.L_x_9430:
[----:B-1----:R1:W-:Y:S01]  /*2f110*/  SYNCS.ARRIVE.TRANS64.A1T0 RZ, [R2+URZ+0x22850], RZ ;  /* 0x022850ff02ff79a7 */ /* 0x0023e2000810003f */
[----:B------:R-:W-:Y:S06]  /*2f120*/  BAR.SYNC.DEFER_BLOCKING 0x2, 0x80 ;  /* 0x0082000000007b1d */ /* 0x000fec0000010000 */
[----:B------:R-:W-:Y:S05]  /*2f130*/  @!P0 BRA `(.L_x_9431) ;  /* 0x0000000000048947 */ /* 0x000fea0003800000 */
[----:B------:R-:W-:Y:S01]  /*2f140*/  BPT.TRAP 0x1 ;  /* 0x000000040000795c */ /* 0x000fe20000300000 */
.L_x_9431:
[----:B0-----:R-:W2:Y:S01]  /*2f150*/  LDL R0, [R1+0x1c] ;  /* 0x00001c0001007983 */ /* 0x001ea20000100800 */
[----:B-1----:R-:W-:Y:S02]  /*2f160*/  VIADD R2, R2, 0x22880 ;  /* 0x0002288002027836 */ /* 0x002fe40000000000 */
[----:B------:R-:W-:Y:S01]  /*2f170*/  IMAD.MOV.U32 R25, RZ, RZ, R35 ;  /* 0x000000ffff197224 */ /* 0x000fe200078e0023 */
[----:B------:R3:W5:Y:S02]  /*2f180*/  LDL R26, [R1+0x8] ;  /* 0x00000800011a7983 */ /* 0x0007640000100800 */
[----:B--2---:R-:W-:-:S04]  /*2f190*/  PRMT R2, R0, 0x654, R2 ;  /* 0x0000065400027816 */ /* 0x004fc80000000002 */
[----:B------:R3:W-:Y:S01]  /*2f1a0*/  SYNCS.ARRIVE.TRANS64.RED.A1T0 RZ, [R2+URZ], RZ ;  /* 0x000000ff02ff79a7 */ /* 0x0007e2000810043f */
[----:B------:R-:W-:Y:S05]  /*2f1b0*/  @P1 BRA `(.L_x_9432) ;  /* 0xffffffe400641947 */ /* 0x000fea000383ffff */
.L_x_9412:
        /* <DEDUP_REMOVED lines=19> */
.L_x_9434:
[----:B------:R-:W-:Y:S05]  /*2f2f0*/  BSYNC B0 ;  /* 0x0000000000007941 */ /* 0x000fea0003800000 */
.L_x_9433:
[----:B------:R-:W-:Y:S05]  /*2f300*/  @!P0 BRA `(.L_x_9435) ;  /* 0x0000000000048947 */ /* 0x000fea0003800000 */
[----:B------:R-:W-:Y:S01]  /*2f310*/  BPT.TRAP 0x1 ;  /* 0x000000040000795c */ /* 0x000fe20000300000 */
.L_x_9435:
[----:B------:R-:W2:Y:S01]  /*2f320*/  LDL R0, [R1+0x8] ;  /* 0x0000080001007983 */ /* 0x000ea20000100800 */
[----:B------:R-:W-:Y:S01]  /*2f330*/  BSSY B0, `(.L_x_9436) ;  /* 0x0000006000007945 */ /* 0x000fe20003800000 */
[----:B--2---:R-:W-:Y:S01]  /*2f340*/  LOP3.LUT R3, R0, 0x1, RZ, 0x3c, !PT ;  /* 0x0000000100037812 */ /* 0x004fe200078e3cff */
[----:B------:R-:W-:-:S03]  /*2f350*/  IMAD R0, R35, 0x8, R17 ;  /* 0x0000000823007824 */ /* 0x000fc600078e0211 */
[----:B------:R-:W-:-:S04]  /*2f360*/  SHF.L.U32 R3, R3, 0x1f, RZ ;  /* 0x0000001f03037819 */ /* 0x000fc800000006ff */
[----:B------:R-:W0:Y:S02]  /*2f370*/  SYNCS.PHASECHK.TRANS64.TRYWAIT P1, [R0+URZ+0x22870], R3 ;  /* 0x02287003000075a7 */ /* 0x000e24000802017f */
[----:B0-----:R-:W-:Y:S05]  /*2f380*/  @!P1 BRA `(.L_x_9437) ;  /* 0x0000009800a49947 */ /* 0x001fea0003800000 */
.L_x_9765:
[----:B------:R-:W-:Y:S05]  /*2f390*/  BSYNC B0 ;  /* 0x0000000000007941 */ /* 0x000fea0003800000 */
.L_x_9436:
[----:B------:R-:W2:Y:S02]  /*2f3a0*/  LDL R2, [R1+0x4c] ;  /* 0x00004c0001027983 */ /* 0x000ea40000100800 */
[----:B--2---:R-:W-:-:S13]  /*2f3b0*/  ISETP.NE.AND P1, PT, R2, 0x3, PT ;  /* 0x000000030200780c */ /* 0x004fda0003f25270 */
[----:B------:R-:W-:Y:S05]  /*2f3c0*/  @!P1 BRA `(.L_x_9438) ;  /* 0x0000000000049947 */ /* 0x000fea0003800000 */
[----:B------:R-:W-:Y:S01]  /*2f3d0*/  BPT.TRAP 0x1 ;  /* 0x000000040000795c */ /* 0x000fe20000300000 */
.L_x_9438:
[----:B------:R-:W0:Y:S02]  /*2f3e0*/  LDL R2, [R1+0x8] ;  /* 0x0000080001027983 */ /* 0x000e240000100800 */
[----:B0-----:R-:W-:-:S04]  /*2f3f0*/  SHF.L.U32 R3, R2, 0x1f, RZ ;  /* 0x0000001f02037819 */ /* 0x001fc800000006ff */
[----:B------:R-:W0:Y:S02]  /*2f400*/  SYNCS.PHASECHK.TRANS64.TRYWAIT P1, [R0+URZ+0x22860], R3 ;  /* 0x02286003000075a7 */ /* 0x000e24000802017f */
[----:B0-----:R-:W-:Y:S05]  /*2f410*/  @!P1 BRA `(.L_x_9439) ;  /* 0x0000009800949947 */ /* 0x001fea0003800000 */
.L_x_9766:
[----:B------:R-:W2:Y:S01]  /*2f420*/  LDL R12, [R1+0x20] ;  /* 0x00002000010c7983 */ /* 0x000ea20000100800 */
[----:B0-----:R-:W-:Y:S01]  /*2f430*/  IMAD R3, R35, 0x5000, RZ ;  /* 0x0000500023037824 */ /* 0x001fe200078e02ff */
[----:B------:R-:W-:Y:S05]  /*2f440*/  WARPSYNC.ALL ;  /* 0x0000000000007948 */ /* 0x000fea0003800000 */
[----:B------:R-:W-:Y:S02]  /*2f450*/  LOP3.LUT R2, R3, R28, RZ, 0xfc, !PT ;  /* 0x0000001c03027212 */ /* 0x000fe400078efcff */
[----:B------:R-:W-:-:S03]  /*2f460*/  LOP3.LUT R20, R23, 0x1800, RZ, 0xfc, !PT ;  /* 0x0000180017147812 */ /* 0x000fc600078efcff */
[----:B------:R-:W-:-:S05]  /*2f470*/  IMAD.IADD R13, R17, 0x1, R2 ;  /* 0x00000001110d7824 */ /* 0x000fca00078e0202 */
[----:B------:R-:W0:Y:S02]  /*2f480*/  LDSM.16.MT88.4 R4, [R13+0xa400] ;  /* 0x00a400000d04783b */ /* 0x000e240000004200 */
[C-C-:B0-----:R-:W-:Y:S02]  /*2f490*/  PRMT R8, R4.reuse, 0x6420, R5.reuse ;  /* 0x0000642004087816 */ /* 0x141fe40000000005 */
[----:B------:R-:W-:Y:S02]  /*2f4a0*/  PRMT R9, R4, 0x7531, R5 ;  /* 0x0000753104097816 */ /* 0x000fe40000000005 */
[C-C-:B------:R-:W-:Y:S02]  /*2f4b0*/  PRMT R10, R6.reuse, 0x6420, R7.reuse ;  /* 0x00006420060a7816 */ /* 0x140fe40000000007 */
[----:B------:R-:W-:Y:S02]  /*2f4c0*/  PRMT R11, R6, 0x7531, R7 ;  /* 0x00007531060b7816 */ /* 0x000fe40000000007 */
[----:B--2---:R-:W-:-:S02]  /*2f4d0*/  IADD3 R2, R17, R12, R3 ;  /* 0x0000000c11027210 */ /* 0x004fc40007ffe003 */
[----:B------:R-:W-:-:S03]  /*2f4e0*/  LOP3.LUT R12, R3, R23, RZ, 0xfc, !PT ;  /* 0x00000017030c7212 */ /* 0x000fc600078efcff */
[----:B------:R-:W0:Y:S02]  /*2f4f0*/  LDSM.16.MT88.4 R4, [R2+0xa400] ;  /* 0x00a400000204783b */ /* 0x000e240000004200 */
[----:B------:R-:W-:-:S05]  /*2f500*/  IMAD.IADD R12, R19, 0x1, R12 ;  /* 0x00000001130c7824 */ /* 0x000fca00078e020c */
[----:B------:R0:W-:Y:S02]  /*2f510*/  STSM.16.M88.4 [R12], R8 ;  /* 0x000000080c007844 */ /* 0x0001e40000000200 */
[C-C-:B0-----:R-:W-:Y:S02]  /*2f520*/  PRMT R8, R4.reuse, 0x6420, R5.reuse ;  /* 0x0000642004087816 */ /* 0x141fe40000000005 */
[----:B------:R-:W-:Y:S02]  /*2f530*/  PRMT R9, R4, 0x7531, R5 ;  /* 0x0000753104097816 */ /* 0x000fe40000000005 */
[----:B------:R-:W-:Y:S02]  /*2f540*/  LOP3.LUT R4, R3, 0x800, R23, 0xfe, !PT ;  /* 0x0000080003047812 */ /* 0x000fe400078efe17 */
        /* <DEDUP_REMOVED lines=89> */
.L_x_9440:
[----:B------:R0:W-:Y:S01]  /*2fae0*/  SYNCS.ARRIVE.TRANS64.A1T0 RZ, [R0+URZ+0x22850], RZ ;  /* 0x022850ff00ff79a7 */ /* 0x0001e2000810003f */
[----:B------:R-:W-:Y:S06]  /*2faf0*/  BAR.SYNC.DEFER_BLOCKING 0x2, 0x80 ;  /* 0x0082000000007b1d */ /* 0x000fec0000010000 */
[----:B------:R-:W-:Y:S05]  /*2fb00*/  @!P0 BRA `(.L_x_9441) ;  /* 0x0000000000048947 */ /* 0x000fea0003800000 */
[----:B------:R-:W-:Y:S01]  /*2fb10*/  BPT.TRAP 0x1 ;  /* 0x000000040000795c */ /* 0x000fe20000300000 */
.L_x_9441:
[----:B------:R-:W2:Y:S04]  /*2fb20*/  LDL R3, [R1+0x1c] ;  /* 0x00001c0001037983 */ /* 0x000ea80000100800 */
[----:B------:R-:W3:Y:S01]  /*2fb30*/  LDL.LU R2, [R1+0x8] ;  /* 0x0000080001027983 */ /* 0x000ee20000300800 */
[----:B0-----:R-:W-:Y:S02]  /*2fb40*/  VIADD R0, R0, 0x22880 ;  /* 0x0002288000007836 */ /* 0x001fe40000000000 */
        /* <DEDUP_REMOVED lines=8> */
.L_x_9384:
[----:B------:R-:W-:-:S13]  /*2fbd0*/  LOP3.LUT P0, RZ, R16, 0x200, RZ, 0xc0, !PT ;  /* 0x0000020010ff7812 */ /* 0x000fda000780c0ff */
[----:B------:R-:W-:Y:S05]  /*2fbe0*/  @!P0 BRA `(.L_x_9442) ;  /* 0x0000000000288947 */ /* 0x000fea0003800000 */
[----:B------:R-:W-:Y:S05]  /*2fbf0*/  WARPSYNC.ALL ;  /* 0x0000000000007948 */ /* 0x000fea0003800000 */
[----:B------:R-:W1:Y:S08]  /*2fc00*/  S2UR UR4, SR_CgaCtaId ;  /* 0x00000000000479c3 */ /* 0x000e700000008800 */
[----:B------:R-:W-:Y:S01]  /*2fc10*/  BAR.SYNC.DEFER_BLOCKING 0x5, 0x180 ;  /* 0x0146000000007b1d */ /* 0x000fe20000010000 */
[----:B------:R-:W-:Y:S01]  /*2fc20*/  MOV R17, 0x400 ;  /* 0x0000040000117802 */ /* 0x000fe20000000f00 */
[----:B-1----:R-:W-:-:S05]  /*2fc30*/  IMAD.U32 R0, RZ, RZ, UR4 ;  /* 0x00000004ff007e24 */ /* 0x002fca000f8e00ff */
[----:B------:R-:W-:Y:S01]  /*2fc40*/  LEA R17, R0, R17, 0x18 ;  /* 0x0000001100117211 */ /* 0x000fe200078ec0ff */
[----:B------:R1:W-:Y:S04]  /*2fc50*/  STL [R1+0x1c], R0 ;  /* 0x00001c0001007387 */ /* 0x0003e80000100800 */
[----:B-----5:R1:W2:Y:S01]  /*2fc60*/  LDS.128 R24, [R17+0x228d0] ;  /* 0x0228d00011187984 */ /* 0x0202a20000000c00 */
[----:B------:R-:W-:Y:S06]  /*2fc70*/  BAR.ARV 0x4, 0x180 ;  /* 0x0106000000007b1d */ /* 0x000fec0000002000 */
[----:B------:R-:W-:Y:S05]  /*2fc80*/  BRA `(.L_x_9443) ;  /* 0x0000000c00e47947 */ /* 0x000fea0003800000 */
.L_x_9442:
        /* <DEDUP_REMOVED lines=8> */
[----:B0-----:R-:W0:Y:S08]  /*2fd10*/  @!P1 LDC.64 R2, c[0x0][0xc80] ;  /* 0x00032000ff029b82 */ /* 0x001e300000000a00 */
[----:B------:R-:W1:Y:S01]  /*2fd20*/  @!P1 LDC.64 R4, c[0x0][0xc78] ;  /* 0x00031e00ff049b82 */ /* 0x000e620000000a00 */
[----:B0-----:R-:W-:-:S05]  /*2fd30*/  @!P1 IMAD.WIDE R2, R0, 0x4, R2 ;  /* 0x0000000400029825 */ /* 0x001fca00078e0202 */
[----:B------:R1:W2:Y:S02]  /*2fd40*/  @!P1 LDG.E R7, desc[UR60][R2.64] ;  /* 0x0000003c02079981 */ /* 0x0002a4000c1e1900 */
[----:B-1----:R-:W-:-:S05]  /*2fd50*/  @!P1 IMAD.WIDE R2, R0, 0x4, R4 ;  /* 0x0000000400029825 */ /* 0x002fca00078e0204 */
        /* <DEDUP_REMOVED lines=30> */
.L_x_9776:
[----:B------:R-:W-:Y:S02]  /*2ff40*/  ULDC UR4, c[0x0][0xc38] ;  /* 0x00030e0000047ab9 */ /* 0x000fe40000000800 */
[----:B------:R-:W-:-:S04]  /*2ff50*/  IMAD.U32 R4, RZ, RZ, UR4 ;  /* 0x00000004ff047e24 */ /* 0x000fc8000f8e00ff */
[----:B-1----:R-:W-:-:S04]  /*2ff60*/  IMAD R3, R14, R4, RZ ;  /* 0x000000040e037224 */ /* 0x002fc800078e02ff */
[----:B------:R-:W-:-:S05]  /*2ff70*/  IMAD.IADD R6, R6, 0x1, R3 ;  /* 0x0000000106067824 */ /* 0x000fca00078e0203 */
[----:B------:R-:W-:-:S13]  /*2ff80*/  ISETP.GT.AND P6, PT, R6, R0, PT ;  /* 0x000000000600720c */ /* 0x000fda0003fc4270 */
[----:B------:R-:W-:Y:S05]  /*2ff90*/  @P6 BRA `(.L_x_9445) ;  /* 0x0000000000a46947 */ /* 0x000fea0003800000 */
.L_x_9448:
        /* <DEDUP_REMOVED lines=35> */
.L_x_9784:
[----:B------:R-:W-:Y:S02]  /*301d0*/  ULDC UR4, c[0x0][0xc38] ;  /* 0x00030e0000047ab9 */ /* 0x000fe40000000800 */
[----:B------:R-:W-:-:S04]  /*301e0*/  IMAD.U32 R4, RZ, RZ, UR4 ;  /* 0x00000004ff047e24 */ /* 0x000fc8000f8e00ff */
[----:B-1----:R-:W-:-:S04]  /*301f0*/  IMAD R3, R14, R4, RZ ;  /* 0x000000040e037224 */ /* 0x002fc800078e02ff */
[----:B------:R-:W-:-:S05]  /*30200*/  IMAD.IADD R6, R3, 0x1, R6 ;  /* 0x0000000103067824 */ /* 0x000fca00078e0206 */
[----:B------:R-:W-:-:S13]  /*30210*/  ISETP.GT.AND P6, PT, R6, R0, PT ;  /* 0x000000000600720c */ /* 0x000fda0003fc4270 */
[----:B------:R-:W-:Y:S05]  /*30220*/  @!P6 BRA `(.L_x_9448) ;  /* 0xfffffffc005ce947 */ /* 0x000fea000383ffff */
.L_x_9445:
        /* <DEDUP_REMOVED lines=10> */
.L_x_9789:
[----:B------:R-:W-:-:S13]  /*302d0*/  ISETP.NE.AND P0, PT, R3, RZ, PT ;  /* 0x000000ff0300720c */ /* 0x000fda0003f05270 */
[----:B------:R-:W-:Y:S05]  /*302e0*/  @!P0 BRA `(.L_x_9450) ;  /* 0x0000000000108947 */ /* 0x000fea0003800000 */
[----:B------:R-:W-:Y:S01]  /*302f0*/  UMOV UR4, 0xffffffff ;  /* 0xffffffff00047882 */ /* 0x000fe20000000000 */
[----:B------:R-:W-:Y:S02]  /*30300*/  VIADD R12, R7, 0xffffffff ;  /* 0xffffffff070c7836 */ /* 0x000fe40000000000 */
[----:B------:R-:W-:Y:S05]  /*30310*/  BRA.DIV UR4, `(.L_x_9451) ;  /* 0x0000009604447947 */ /* 0x000fea000b800000 */
[----:B------:R4:W0:Y:S02]  /*30320*/  SHFL.IDX PT, R24, R2, R12, 0x1f ;  /* 0x00001f0c02187589 */ /* 0x00082400000e0000 */
.L_x_9450:
[----:B---3--:R-:W-:Y:S01]  /*30330*/  ISETP.NE.AND P0, PT, R5, 0x1, PT ;  /* 0x000000010500780c */ /* 0x008fe20003f05270 */
[----:B0-----:R-:W-:-:S04]  /*30340*/  IMAD R24, R24, R4, R6 ;  /* 0x0000000418187224 */ /* 0x001fc800078e0206 */
[----:B------:R-:W-:-:S08]  /*30350*/  IMAD.IADD R0, R0, 0x1, -R24 ;  /* 0x0000000100007824 */ /* 0x000fd000078e0a18 */
[----:B------:R-:W-:Y:S05]  /*30360*/  @!P0 BRA `(.L_x_9452) ;  /* 0x0000000000e08947 */ /* 0x000fea0003800000 */
[----:B--2---:R-:W-:Y:S01]  /*30370*/  IABS R4, R25 ;  /* 0x0000001900047213 */ /* 0x004fe20000000000 */
[----:B----4-:R-:W-:-:S03]  /*30380*/  IMAD.MOV.U32 R2, RZ, RZ, RZ ;  /* 0x000000ffff027224 */ /* 0x010fc600078e00ff */
[----:B------:R-:W0:Y:S08]  /*30390*/  I2F.RP R6, R4 ;  /* 0x0000000400067306 */ /* 0x000e300000209400 */
[----:B0-----:R-:W0:Y:S02]  /*303a0*/  MUFU.RCP R6, R6 ;  /* 0x0000000600067308 */ /* 0x001e240000001000 */
[----:B0-----:R-:W-:-:S06]  /*303b0*/  VIADD R8, R6, 0xffffffe ;  /* 0x0ffffffe06087836 */ /* 0x001fcc0000000000 */
[----:B------:R-:W1:Y:S02]  /*303c0*/  F2I.FTZ.U32.TRUNC.NTZ R3, R8 ;  /* 0x0000000800037305 */ /* 0x000e64000021f000 */
[----:B-1----:R-:W-:-:S04]  /*303d0*/  IMAD.MOV R7, RZ, RZ, -R3 ;  /* 0x000000ffff077224 */ /* 0x002fc800078e0a03 */
        /* <DEDUP_REMOVED lines=47> */
[----:B-----5:R-:W-:Y:S01]  /*306d0*/  IMAD R26, R3, 0x10000, R6 ;  /* 0x00010000031a7824 */ /* 0x020fe200078e0206 */
[----:B------:R-:W-:Y:S06]  /*306e0*/  BRA `(.L_x_9453) ;  /* 0x0000000000f47947 */ /* 0x000fec0003800000 */
.L_x_9452:
[----:B----4-:R-:W0:Y:S02]  /*306f0*/  LDC.64 R2, c[0x0][0xc90] ;  /* 0x00032400ff027b82 */ /* 0x010e240000000a00 */
[----:B0-----:R-:W-:-:S05]  /*30700*/  IMAD.WIDE R2, R27, 0x4, R2 ;  /* 0x000000041b027825 */ /* 0x001fca00078e0202 */
[----:B------:R-:W2:Y:S02]  /*30710*/  LDG.E R6, desc[UR60][R2.64] ;  /* 0x0000003c02067981 */ /* 0x000ea4000c1e1900 */
[----:B--2---:R-:W-:-:S05]  /*30720*/  IMAD R5, R25, R6, RZ ;  /* 0x0000000619057224 */ /* 0x004fca00078e02ff */
[----:B-1----:R-:W-:-:S04]  /*30730*/  IABS R7, R5 ;  /* 0x0000000500077213 */ /* 0x002fc80000000000 */
        /* <DEDUP_REMOVED lines=54> */
[----:B-----5:R-:W-:Y:S02]  /*30aa0*/  IMAD R26, R2, R4, R7 ;  /* 0x00000004021a7224 */ /* 0x020fe400078e0207 */
[----:B------:R-:W-:-:S07]  /*30ab0*/  IMAD.MOV.U32 R0, RZ, RZ, R2 ;  /* 0x000000ffff007224 */ /* 0x000fce00078e0002 */
.L_x_9453:
[----:B------:R-:W-:-:S05]  /*30ac0*/  LOP3.LUT R0, RZ, R0, RZ, 0x33, !PT ;  /* 0x00000000ff007212 */ /* 0x000fca00078e33ff */
[----:B------:R-:W-:Y:S01]  /*30ad0*/  IMAD.IADD R25, R25, 0x1, R0 ;  /* 0x0000000119197824 */ /* 0x000fe200078e0200 */
[----:B------:R-:W-:Y:S06]  /*30ae0*/  BRA `(.L_x_9454) ;  /* 0x00000000001c7947 */ /* 0x000fec0003800000 */
.L_x_9446:
[----:B------:R-:W-:Y:S01]  /*30af0*/  UMOV UR4, URZ ;  /* 0x0000003f00047c82 */ /* 0x000fe20008000000 */
[----:B------:R-:W-:Y:S01]  /*30b00*/  UMOV UR5, URZ ;  /* 0x0000003f00057c82 */ /* 0x000fe20008000000 */
[----:B------:R-:W-:Y:S01]  /*30b10*/  ULDC UR6, c[0x0][0xc3c] ;  /* 0x00030f0000067ab9 */ /* 0x000fe20000000800 */
[----:B------:R-:W-:Y:S02]  /*30b20*/  IMAD.MOV.U32 R24, RZ, RZ, R0 ;  /* 0x000000ffff187224 */ /* 0x000fe400078e0000 */
[----:B------:R-:W-:Y:S02]  /*30b30*/  IMAD.U32 R25, RZ, RZ, UR4 ;  /* 0x00000004ff197e24 */ /* 0x000fe4000f8e00ff */
[----:B-----5:R-:W-:Y:S02]  /*30b40*/  IMAD.U32 R26, RZ, RZ, UR5 ;  /* 0x00000005ff1a7e24 */ /* 0x020fe4000f8e00ff */
[----:B------:R-:W-:-:S07]  /*30b50*/  IMAD.U32 R27, RZ, RZ, UR6 ;  /* 0x00000006ff1b7e24 */ /* 0x000fce000f8e00ff */
.L_x_9454:
[----:B------:R0:W2:Y:S01]  /*30b60*/  LDL R2, [R1+0x1c] ;  /* 0x00001c0001027983 */ /* 0x0000a20000100800 */
[----:B------:R-:W1:Y:S01]  /*30b70*/  S2R R0, SR_TID.X ;  /* 0x0000000000007919 */ /* 0x000e620000002100 */
[----:B------:R-:W-:Y:S05]  /*30b80*/  WARPSYNC.ALL ;  /* 0x0000000000007948 */ /* 0x000fea0003800000 */
[----:B-1----:R-:W-:Y:S01]  /*30b90*/  LOP3.LUT R0, R0, 0x1f, RZ, 0xc0, !PT ;  /* 0x0000001f00007812 */ /* 0x002fe200078ec0ff */
[----:B------:R-:W-:Y:S03]  /*30ba0*/  BAR.SYNC.DEFER_BLOCKING 0x4, 0x180 ;  /* 0x0106000000007b1d */ /* 0x000fe60000010000 */
[----:B------:R-:W-:-:S13]  /*30bb0*/  ISETP.NE.AND P0, PT, R0, RZ, PT ;  /* 0x000000ff0000720c */ /* 0x000fda0003f05270 */
[----:B------:R-:W-:Y:S01]  /*30bc0*/  @!P0 MOV R0, 0x400 ;  /* 0x0000040000008802 */ /* 0x000fe20000000f00 */
[----:B--2---:R-:W1:Y:S03]  /*30bd0*/  @!P0 S2R R2, SR_CgaCtaId ;  /* 0x0000000000028919 */ /* 0x004e660000008800 */
[----:B-1----:R-:W-:Y:S01]  /*30be0*/  @!P0 LEA R17, R2, R0, 0x18 ;  /* 0x0000000002118211 */ /* 0x002fe200078ec0ff */
[----:B------:R0:W-:Y:S04]  /*30bf0*/  @!P0 STL [R1+0x1c], R2 ;  /* 0x00001c0201008387 */ /* 0x0001e80000100800 */
[----:B------:R0:W-:Y:S01]  /*30c00*/  @!P0 STS.128 [R17+0x228d0], R24 ;  /* 0x0228d01811008388 */ /* 0x0001e20000000c00 */
[----:B------:R-:W-:Y:S06]  /*30c10*/  BAR.ARV 0x5, 0x180 ;  /* 0x0146000000007b1d */ /* 0x000fec0000002000 */
.L_x_9443:
[----:B------:R-:W-:Y:S02]  /*30c20*/  ULDC UR4, c[0x0][0xc3c] ;  /* 0x00030f0000047ab9 */ /* 0x000fe40000000800 */
[----:B--2---:R-:W-:-:S13]  /*30c30*/  ISETP.GE.AND P0, PT, R27, UR4, PT ;  /* 0x000000041b007c0c */ /* 0x004fda000bf06270 */
[----:B------:R-:W-:Y:S05]  /*30c40*/  @!P0 BRA `(.L_x_9455) ;  /* 0xffffff8000748947 */ /* 0x000fea000383ffff */
[----:B------:R-:W-:Y:S05]  /*30c50*/  BSYNC B7 ;  /* 0x0000000000077941 */ /* 0x000fea0003800000 */
.L_x_9327:
[----:B01----:R-:W2:Y:S01]  /*30c60*/  LDL.LU R0, [R1+0x48] ;  /* 0x0000480001007983 */ /* 0x003ea20000300800 */
        /* <DEDUP_REMOVED lines=11> */
.L_x_9792:
[----:B------:R-:W-:Y:S05]  /*30d20*/  BSYNC B0 ;  /* 0x0000000000007941 */ /* 0x000fea0003800000 */
.L_x_9456:
[----:B------:R-:W-:-:S03]  /*30d30*/  UMOV UR4, 0xffffffff ;  /* 0xffffffff00047882 */ /* 0x000fc60000000000 */
[----:B------:R-:W-:Y:S05]  /*30d40*/  BRA.DIV UR4, `(.L_x_9458) ;  /* 0x0000008a04f47947 */ /* 0x000fea000b800000 */
[----:B0-----:R-:W0:Y:S02]  /*30d50*/  S2R R0, SR_TID.X ;  /* 0x0000000000007919 */ /* 0x001e240000002100 */
[----:B0-----:R-:W-:-:S04]  /*30d60*/  SHF.R.U32.HI R0, RZ, 0x5, R0 ;  /* 0x00000005ff007819 */ /* 0x001fc80000011600 */
[----:B------:R-:W-:-:S05]  /*30d70*/  LOP3.LUT R0, R0, 0x3, RZ, 0xc0, !PT ;  /* 0x0000000300007812 */ /* 0x000fca00078ec0ff */
[----:B------:R0:W1:Y:S02]  /*30d80*/  SHFL.IDX PT, R14, R0, RZ, 0x1f ;  /* 0x00001fff000e7589 */ /* 0x00006400000e0000 */
.L_x_9795:
[----:B-1----:R-:W-:-:S13]  /*30d90*/  ISETP.NE.AND P0, PT, R14, RZ, PT ;  /* 0x000000ff0e00720c */ /* 0x002fda0003f05270 */
[----:B------:R-:W-:Y:S05]  /*30da0*/  @P0 BRA `(.L_x_9064) ;  /* 0x0000000000b00947 */ /* 0x000fea0003800000 */
[----:B------:R-:W-:-:S03]  /*30db0*/  UMOV UR4, 0xffffffff ;  /* 0xffffffff00047882 */ /* 0x000fc60000000000 */
[----:B------:R-:W-:Y:S05]  /*30dc0*/  BRA.DIV UR4, `(.L_x_9459) ;  /* 0x0000008e04087947 */ /* 0x000fea000b800000 */
[----:B------:R-:W-:-:S13]  /*30dd0*/  ELECT P6, URZ, PT ;  /* 0x00000000003f782f */ /* 0x000fda00038c0000 */
.L_x_9798:
[----:B------:R-:W-:Y:S05]  /*30de0*/  @!P6 BRA `(.L_x_9064) ;  /* 0x0000000000a0e947 */ /* 0x000fea0003800000 */
[----:B0-----:R-:W2:Y:S02]  /*30df0*/  LDL.LU R0, [R1+0x24] ;  /* 0x0000240001007983 */ /* 0x001ea40000300800 */
[----:B--2---:R-:W-:-:S04]  /*30e00*/  LOP3.LUT R0, R0, 0x2, RZ, 0xfc, !PT ;  /* 0x0000000200007812 */ /* 0x004fc800078efcff */
[----:B------:R-:W-:-:S13]  /*30e10*/  ISETP.NE.AND P0, PT, R0, 0x3, PT ;  /* 0x000000030000780c */ /* 0x000fda0003f05270 */
[----:B------:R-:W-:Y:S05]  /*30e20*/  @!P0 BRA `(.L_x_9460) ;  /* 0x0000000000048947 */ /* 0x000fea0003800000 */
[----:B------:R-:W-:Y:S01]  /*30e30*/  BPT.TRAP 0x1 ;  /* 0x000000040000795c */ /* 0x000fe20000300000 */
.L_x_9460:
        /* <DEDUP_REMOVED lines=8> */
.L_x_9799:
[----:B------:R-:W2:Y:S01]  /*30ec0*/  LDL.LU R4, [R1+0x8] ;  /* 0x0000080001047983 */ /* 0x000ea20000300800 */
[----:B------:R-:W-:Y:S02]  /*30ed0*/  SEL R35, R35, RZ, P2 ;  /* 0x000000ff23237207 */ /* 0x000fe40001000000 */
[----:B--2---:R-:W-:Y:S01]  /*30ee0*/  LOP3.LUT R0, R4, R0, RZ, 0x3c, !PT ;  /* 0x0000000004007212 */ /* 0x004fe200078e3cff */
[----:B------:R-:W-:Y:S06]  /*30ef0*/  @!P0 BRA `(.L_x_9462) ;  /* 0x0000000000048947 */ /* 0x000fec0003800000 */
[----:B------:R-:W-:Y:S01]  /*30f00*/  BPT.TRAP 0x1 ;  /* 0x000000040000795c */ /* 0x000fe20000300000 */
.L_x_9462:
[----:B------:R-:W-:Y:S01]  /*30f10*/  IMAD R35, R35, 0x8, R5 ;  /* 0x0000000823237824 */ /* 0x000fe200078e0205 */
[----:B------:R-:W-:-:S04]  /*30f20*/  SHF.L.U32 R0, R0, 0x1f, RZ ;  /* 0x0000001f00007819 */ /* 0x000fc800000006ff */
[----:B------:R-:W1:Y:S02]  /*30f30*/  SYNCS.PHASECHK.TRANS64.TRYWAIT P1, [R35+URZ+0x22840], R0 ;  /* 0x02284000230075a7 */ /* 0x000e64000802017f */
[----:B-1----:R-:W-:Y:S05]  /*30f40*/  @!P1 BRA `(.L_x_9463) ;  /* 0x0000008800dc9947 */ /* 0x002fea0003800000 */
.L_x_9800:
[----:B------:R-:W-:Y:S05]  /*30f50*/  @!P0 BRA `(.L_x_9464) ;  /* 0x0000000000048947 */ /* 0x000fea0003800000 */
[----:B------:R-:W-:Y:S01]  /*30f60*/  BPT.TRAP 0x1 ;  /* 0x000000040000795c */ /* 0x000fe20000300000 */
.L_x_9464:
[----:B------:R-:W2:Y:S02]  /*30f70*/  SYNCS.PHASECHK.TRANS64.TRYWAIT P1, [R3+URZ+0x22860], R2 ;  /* 0x02286002030075a7 */ /* 0x000ea4000802017f */
[----:B--2---:R-:W-:Y:S05]  /*30f80*/  @!P1 BRA `(.L_x_9465) ;  /* 0x0000008800e09947 */ /* 0x004fea0003800000 */
.L_x_9801:
[----:B------:R-:W-:Y:S05]  /*30f90*/  @!P0 BRA `(.L_x_9466) ;  /* 0x0000000000048947 */ /* 0x000fea0003800000 */
[----:B------:R-:W-:Y:S01]  /*30fa0*/  BPT.TRAP 0x1 ;  /* 0x000000040000795c */ /* 0x000fe20000300000 */
.L_x_9466:
[----:B------:R-:W3:Y:S02]  /*30fb0*/  SYNCS.PHASECHK.TRANS64.TRYWAIT P1, [R35+URZ+0x22860], R0 ;  /* 0x02286000230075a7 */ /* 0x000ee4000802017f */
[----:B---3--:R-:W-:Y:S05]  /*30fc0*/  @!P1 BRA `(.L_x_9467) ;  /* 0x0000008800e49947 */ /* 0x008fea0003800000 */
.L_x_9802:
[----:B------:R-:W-:Y:S05]  /*30fd0*/  @!P0 BRA `(.L_x_9468) ;  /* 0x0000000000048947 */ /* 0x000fea0003800000 */
[----:B------:R-:W-:Y:S01]  /*30fe0*/  BPT.TRAP 0x1 ;  /* 0x000000040000795c */ /* 0x000fe20000300000 */
.L_x_9468:
[----:B------:R-:W4:Y:S02]  /*30ff0*/  SYNCS.PHASECHK.TRANS64.TRYWAIT P1, [R3+URZ+0x22880], R2 ;  /* 0x02288002030075a7 */ /* 0x000f24000802017f */
[----:B----4-:R-:W-:Y:S05]  /*31000*/  @!P1 BRA `(.L_x_9469) ;  /* 0x0000008800e89947 */ /* 0x010fea0003800000 */
.L_x_9803:
[----:B------:R-:W-:Y:S05]  /*31010*/  @!P0 BRA `(.L_x_9470) ;  /* 0x0000000000048947 */ /* 0x000fea0003800000 */
[----:B------:R-:W-:Y:S01]  /*31020*/  BPT.TRAP 0x1 ;  /* 0x000000040000795c */ /* 0x000fe20000300000 */
.L_x_9470:
[----:B------:R0:W0:Y:S02]  /*31030*/  SYNCS.PHASECHK.TRANS64.TRYWAIT P0, [R35+URZ+0x22880], R0 ;  /* 0x02288000230075a7 */ /* 0x000024000800017f */
[----:B0-----:R-:W-:Y:S05]  /*31040*/  @!P0 NANOSLEEP.SYNCS 0x989680 ;  /* 0x009896800000895d */ /* 0x001fea0003900000 */
[----:B------:R-:W0:Y:S02]  /*31050*/  @!P0 SYNCS.PHASECHK.TRANS64 P0, [R35+URZ+0x22880], R0 ;  /* 0x02288000230085a7 */ /* 0x000e24000800007f */
[----:B0-----:R-:W-:Y:S05]  /*31060*/  @!P0 BRA `(.L_x_9470) ;  /* 0xfffffffc00f08947 */ /* 0x001fea000383ffff */
.L_x_9064:
[----:B------:R-:W-:Y:S05]  /*31070*/  BSYNC B8 ;  /* 0x0000000000087941 */ /* 0x000fea0003800000 */
.L_x_9061:
[----:B------:R-:W-:Y:S05]  /*31080*/  EXIT ;  /* 0x000000000000794d */ /* 0x000fea0003800000 */
.L_x_9094:
[----:B-1----:R1:W2:Y:S02]  /*31090*/  SYNCS.PHASECHK.TRANS64.TRYWAIT P6, [R86+URZ+0x22890], R98 ;  /* 0x02289062560075a7 */ /* 0x0022a400080c017f */
[----:B--2---:R-:W-:Y:S05]  /*310a0*/  @!P6 NANOSLEEP.SYNCS 0x989680 ;  /* 0x009896800000e95d */ /* 0x004fea0003900000 */
[----:B------:R-:W2:Y:S02]  /*310b0*/  @!P6 SYNCS.PHASECHK.TRANS64 P6, [R86+URZ+0x22890], R98 ;  /* 0x022890625600e5a7 */ /* 0x000ea400080c007f */
[----:B--2---:R-:W-:Y:S05]  /*310c0*/  @!P6 BRA `(.L_x_9094) ;  /* 0xfffffffc00f0e947 */ /* 0x004fea000383ffff */
[----:B------:R-:W-:Y:S05]  /*310d0*/  BRA `(.L_x_9471) ;  /* 0xfffffd1c00f07947 */ /* 0x000fea000383ffff */
.L_x_9095:
        /* <DEDUP_REMOVED lines=8> */
.L_x_9473:
[----:B------:R-:W-:Y:S05]  /*31160*/  BSYNC B1 ;  /* 0x0000000000017941 */ /* 0x000fea0003800000 */
.L_x_9472:
        /* <DEDUP_REMOVED lines=8> */
.L_x_9474:
[----:B------:R-:W-:Y:S05]  /*311f0*/  BRA `(.L_x_9475) ;  /* 0xfffffd1c00bc7947 */ /* 0x000fea000383ffff */
.L_x_9104:
        /* <DEDUP_REMOVED lines=8> */
.L_x_9477:
[----:B------:R-:W-:Y:S05]  /*31280*/  BSYNC B1 ;  /* 0x0000000000017941 */ /* 0x000fea0003800000 */
.L_x_9476:
        /* <DEDUP_REMOVED lines=8> */
.L_x_9478:
[----:B------:R-:W-:Y:S05]  /*31310*/  BRA `(.L_x_9479) ;  /* 0xfffffd2c00387947 */ /* 0x000fea000383ffff */
.L_x_9113:
[----:B------:R-:W-:Y:S01]  /*31320*/  BSSY B1, `(.L_x_9480) ;  /* 0x0000008000017945 */ /* 0x000fe20003800000 */
[----:B------:R-:W-:Y:S02]  /*31330*/  IMAD.MOV.U32 R13, RZ, RZ, R100 ;  /* 0x000000ffff0d7224 */ /* 0x000fe400078e0064 */
[----:B------:R-:W-:Y:S02]  /*31340*/  IMAD.MOV.U32 R12, RZ, RZ, 0x2 ;  /* 0x00000002ff0c7424 */ /* 0x000fe400078e00ff */
[----:B0-----:R-:W-:Y:S02]  /*31350*/  IMAD.MOV.U32 R11, RZ, RZ, 0x1c1f ;  /* 0x00001c1fff0b7424 */ /* 0x001fe400078e00ff */
[----:B------:R-:W-:-:S07]  /*31360*/  IMAD.MOV.U32 R15, RZ, RZ, -0x1 ;  /* 0xffffffffff0f7424 */ /* 0x000fce00078e00ff */
[----:B-1234-:R-:W-:Y:S05]  /*31370*/  WARPSYNC.COLLECTIVE R15, `(.L_x_9481) ;  /* 0x000000000f087348 */ /* 0x01efea0003c00000 */
[----:B------:R0:W0:Y:S02]  /*31380*/  SHFL.IDX P6, R14, R13, R12, R11 ;  /* 0x0000000c0d0e7389 */ /* 0x00002400000c000b */
[----:B01234-:R-:W-:Y:S01]  /*31390*/  ENDCOLLECTIVE ;  /* 0x000000000000791b */ /* 0x01ffe20003800000 */
.L_x_9481:
[----:B------:R-:W-:Y:S05]  /*313a0*/  BSYNC B1 ;  /* 0x0000000000017941 */ /* 0x000fea0003800000 */
.L_x_9480:
        /* <DEDUP_REMOVED lines=8> */
.L_x_9482:
[----:B------:R-:W-:Y:S05]  /*31430*/  BRA `(.L_x_9483) ;  /* 0xfffffd3800c47947 */ /* 0x000fea000383ffff */
.L_x_9123:
[----:B-1----:R1:W2:Y:S02]  /*31440*/  SYNCS.PHASECHK.TRANS64.TRYWAIT P3, [R86+URZ+0x22890], R98 ;  /* 0x02289062560075a7 */ /* 0x0022a4000806017f */
[----:B--2---:R-:W-:Y:S05]  /*31450*/  @!P3 NANOSLEEP.SYNCS 0x989680 ;  /* 0x009896800000b95d */ /* 0x004fea0003900000 */
[----:B------:R-:W2:Y:S02]  /*31460*/  @!P3 SYNCS.PHASECHK.TRANS64 P3, [R86+URZ+0x22890], R98 ;  /* 0x022890625600b5a7 */ /* 0x000ea4000806007f */
[----:B--2---:R-:W-:Y:S05]  /*31470*/  @!P3 BRA `(.L_x_9123) ;  /* 0xfffffffc00f0b947 */ /* 0x004fea000383ffff */
[----:B------:R-:W-:Y:S05]  /*31480*/  BRA `(.L_x_9484) ;  /* 0xfffffd4c00907947 */ /* 0x000fea000383ffff */
.L_x_9124:
        /* <DEDUP_REMOVED lines=8> */
.L_x_9486:
[----:B------:R-:W-:Y:S05]  /*31510*/  BSYNC B1 ;  /* 0x0000000000017941 */ /* 0x000fea0003800000 */
.L_x_9485:
        /* <DEDUP_REMOVED lines=8> */
.L_x_9487:
[----:B------:R-:W-:Y:S01]  /*315a0*/  IMAD.MOV.U32 R101, RZ, RZ, R14 ;  /* 0x000000ffff657224 */ /* 0x000fe200078e000e */
[----:B------:R-:W-:Y:S06]  /*315b0*/  BRA `(.L_x_9488) ;  /* 0xfffffd4c005c7947 */ /* 0x000fec000383ffff */
.L_x_9129:
        /* <DEDUP_REMOVED lines=8> */
.L_x_9490:
[----:B------:R-:W-:Y:S05]  /*31640*/  BSYNC B1 ;  /* 0x0000000000017941 */ /* 0x000fea0003800000 */
.L_x_9489:
        /* <DEDUP_REMOVED lines=8> */
.L_x_9491:
[----:B------:R-:W-:Y:S05]  /*316d0*/  BRA `(.L_x_9492) ;  /* 0xfffffd5800ec7947 */ /* 0x000fea000383ffff */
.L_x_9134:
        /* <DEDUP_REMOVED lines=8> */
.L_x_9494:
[----:B------:R-:W-:Y:S05]  /*31760*/  BSYNC B1 ;  /* 0x0000000000017941 */ /* 0x000fea0003800000 */
.L_x_9493:
        /* <DEDUP_REMOVED lines=8> */
.L_x_9495:
[----:B------:R-:W-:Y:S05]  /*317f0*/  BRA `(.L_x_9496) ;  /* 0xfffffd68009c7947 */ /* 0x000fea000383ffff */
.L_x_9139:
[----:B0-----:R0:W1:Y:S02]  /*31800*/  SYNCS.PHASECHK.TRANS64.TRYWAIT P2, [R86+URZ+0x22890], R98 ;  /* 0x02289062560075a7 */ /* 0x001064000804017f */
[----:B-1----:R-:W-:Y:S05]  /*31810*/  @!P2 NANOSLEEP.SYNCS 0x989680 ;  /* 0x009896800000a95d */ /* 0x002fea0003900000 */
[----:B------:R-:W1:Y:S02]  /*31820*/  @!P2 SYNCS.PHASECHK.TRANS64 P2, [R86+URZ+0x22890], R98 ;  /* 0x022890625600a5a7 */ /* 0x000e64000804007f */
[----:B-1----:R-:W-:Y:S05]  /*31830*/  @!P2 BRA `(.L_x_9139) ;  /* 0xfffffffc00f0a947 */ /* 0x002fea000383ffff */
[----:B------:R-:W-:Y:S05]  /*31840*/  BRA `(.L_x_9497) ;  /* 0xfffffd7800887947 */ /* 0x000fea000383ffff */
.L_x_9140:
        /* <DEDUP_REMOVED lines=8> */
.L_x_9499:
[----:B------:R-:W-:Y:S05]  /*318d0*/  BSYNC B1 ;  /* 0x0000000000017941 */ /* 0x000fea0003800000 */
.L_x_9498:
        /* <DEDUP_REMOVED lines=8> */
.L_x_9500:
[----:B------:R-:W-:Y:S05]  /*31960*/  BRA `(.L_x_9501) ;  /* 0xfffffd7800a87947 */ /* 0x000fea000383ffff */
.L_x_9143:
        /* <DEDUP_REMOVED lines=8> */
.L_x_9503:
[----:B------:R-:W-:Y:S05]  /*319f0*/  BSYNC B1 ;  /* 0x0000000000017941 */ /* 0x000fea0003800000 */
.L_x_9502:
        /* <DEDUP_REMOVED lines=8> */
.L_x_9504:
[----:B------:R-:W-:Y:S05]  /*31a80*/  BRA `(.L_x_9505) ;  /* 0xfffffd7800a87947 */ /* 0x000fea000383ffff */
.L_x_9146:
[----:B------:R-:W-:Y:S01]  /*31a90*/  BSSY B1, `(.L_x_9506) ;  /* 0x0000008000017945 */ /* 0x000fe20003800000 */
[----:B------:R-:W-:Y:S02]  /*31aa0*/  IMAD.MOV.U32 R13, RZ, RZ, R9 ;  /* 0x000000ffff0d7224 */ /* 0x000fe400078e0009 */
[----:B------:R-:W-:Y:S02]  /*31ab0*/  IMAD.MOV.U32 R12, RZ, RZ, 0x2 ;  /* 0x00000002ff0c7424 */ /* 0x000fe400078e00ff */
[----:B------:R-:W-:Y:S02]  /*31ac0*/  IMAD.MOV.U32 R11, RZ, RZ, 0x1c1f ;  /* 0x00001c1fff0b7424 */ /* 0x000fe400078e00ff */
[----:B---3--:R-:W-:-:S07]  /*31ad0*/  IMAD.MOV.U32 R15, RZ, RZ, -0x1 ;  /* 0xffffffffff0f7424 */ /* 0x008fce00078e00ff */
[----:B012-4-:R-:W-:Y:S05]  /*31ae0*/  WARPSYNC.COLLECTIVE R15, `(.L_x_9507) ;  /* 0x000000000f087348 */ /* 0x017fea0003c00000 */
[----:B------:R3:W0:Y:S02]  /*31af0*/  SHFL.IDX P6, R14, R13, R12, R11 ;  /* 0x0000000c0d0e7389 */ /* 0x00062400000c000b */
[----:B01234-:R-:W-:Y:S01]  /*31b00*/  ENDCOLLECTIVE ;  /* 0x000000000000791b */ /* 0x01ffe20003800000 */
.L_x_9507:
[----:B------:R-:W-:Y:S05]  /*31b10*/  BSYNC B1 ;  /* 0x0000000000017941 */ /* 0x000fea0003800000 */
.L_x_9506:
        /* <DEDUP_REMOVED lines=8> */
.L_x_9508:
[----:B------:R-:W-:Y:S05]  /*31ba0*/  BRA `(.L_x_9509) ;  /* 0xfffffd7800ac7947 */ /* 0x000fea000383ffff */
.L_x_9150:
[----:B------:R0:W0:Y:S02]  /*31bb0*/  SYNCS.PHASECHK.TRANS64.TRYWAIT P3, [R86+URZ+0x228b0], R98 ;  /* 0x0228b062560075a7 */ /* 0x000024000806017f */
[----:B0-----:R-:W-:Y:S05]  /*31bc0*/  @!P3 NANOSLEEP.SYNCS 0x989680 ;  /* 0x009896800000b95d */ /* 0x001fea0003900000 */
[----:B------:R-:W0:Y:S02]  /*31bd0*/  @!P3 SYNCS.PHASECHK.TRANS64 P3, [R86+URZ+0x228b0], R98 ;  /* 0x0228b0625600b5a7 */ /* 0x000e24000806007f */
[----:B0-----:R-:W-:Y:S05]  /*31be0*/  @!P3 BRA `(.L_x_9150) ;  /* 0xfffffffc00f0b947 */ /* 0x001fea000383ffff */
[----:B------:R-:W-:Y:S05]  /*31bf0*/  BRA `(.L_x_9510) ;  /* 0xfffffd7c00207947 */ /* 0x000fea000383ffff */
.L_x_9170:
[----:B------:R-:W1:Y:S01]  /*31c00*/  S2R R4, SR_TID.X ;  /* 0x0000000000047919 */ /* 0x000e620000002100 */
[----:B------:R-:W-:Y:S01]  /*31c10*/  BSSY B0, `(.L_x_9511) ;  /* 0x000000c000007945 */ /* 0x000fe20003800000 */
[----:B------:R-:W-:Y:S02]  /*31c20*/  IMAD.MOV.U32 R12, RZ, RZ, RZ ;  /* 0x000000ffff0c7224 */ /* 0x000fe400078e00ff */
[----:B------:R-:W-:Y:S02]  /*31c30*/  IMAD.MOV.U32 R11, RZ, RZ, 0x1f ;  /* 0x0000001fff0b7424 */ /* 0x000fe400078e00ff */
[----:B------:R-:W-:Y:S02]  /*31c40*/  IMAD.MOV.U32 R15, RZ, RZ, -0x1 ;  /* 0xffffffffff0f7424 */ /* 0x000fe400078e00ff */
[----:B-1----:R-:W-:-:S05]  /*31c50*/  VIADD R5, R4, 0xffffff80 ;  /* 0xffffff8004057836 */ /* 0x002fca0000000000 */
[----:B------:R-:W-:-:S04]  /*31c60*/  SHF.R.S32.HI R4, RZ, 0x1f, R5 ;  /* 0x0000001fff047819 */ /* 0x000fc80000011405 */
[----:B------:R-:W-:-:S04]  /*31c70*/  LEA.HI R4, R4, R5, RZ, 0x7 ;  /* 0x0000000504047211 */ /* 0x000fc800078f38ff */
[----:B------:R-:W-:-:S05]  /*31c80*/  SHF.R.S32.HI R4, RZ, 0x7, R4 ;  /* 0x00000007ff047819 */ /* 0x000fca0000011404 */
[----:B0-----:R-:W-:-:S07]  /*31c90*/  IMAD.MOV.U32 R13, RZ, RZ, R4 ;  /* 0x000000ffff0d7224 */ /* 0x001fce00078e0004 */
[----:B-----5:R-:W-:Y:S05]  /*31ca0*/  WARPSYNC.COLLECTIVE R15, `(.L_x_9512) ;  /* 0x000000000f087348 */ /* 0x020fea0003c00000 */
[----:B------:R0:W1:Y:S02]  /*31cb0*/  SHFL.IDX P6, R14, R13, R12, R11 ;  /* 0x0000000c0d0e7389 */ /* 0x00006400000c000b */
[----:B01---5:R-:W-:Y:S01]  /*31cc0*/  ENDCOLLECTIVE ;  /* 0x000000000000791b */ /* 0x023fe20003800000 */
.L_x_9512:
[----:B------:R-:W-:Y:S05]  /*31cd0*/  BSYNC B0 ;  /* 0x0000000000007941 */ /* 0x000fea0003800000 */
.L_x_9511:
[----:B------:R-:W-:Y:S01]  /*31ce0*/  IMAD.MOV.U32 R203, RZ, RZ, R14 ;  /* 0x000000ffffcb7224 */ /* 0x000fe200078e000e */
[----:B------:R-:W-:Y:S06]  /*31cf0*/  BRA `(.L_x_9513) ;  /* 0xfffffd8800d87947 */ /* 0x000fec000383ffff */
.L_x_9182:
        /* <DEDUP_REMOVED lines=8> */
.L_x_9515:
[----:B------:R-:W-:Y:S05]  /*31d80*/  BSYNC B1 ;  /* 0x0000000000017941 */ /* 0x000fea0003800000 */
.L_x_9514:
        /* <DEDUP_REMOVED lines=8> */
.L_x_9516:
[----:B------:R-:W-:Y:S02]  /*31e10*/  IMAD.MOV.U32 R13, RZ, RZ, R8 ;  /* 0x000000ffff0d7224 */ /* 0x000fe400078e0008 */
[----:B------:R-:W-:-:S07]  /*31e20*/  IMAD.MOV.U32 R3, RZ, RZ, R14 ;  /* 0x000000ffff037224 */ /* 0x000fce00078e000e */
[----:B------:R-:W-:Y:S05]  /*31e30*/  WARPSYNC.COLLECTIVE R15, `(.L_x_9517) ;  /* 0x000000000f087348 */ /* 0x000fea0003c00000 */
[----:B------:R0:W1:Y:S02]  /*31e40*/  SHFL.IDX P6, R14, R13, R12, R11 ;  /* 0x0000000c0d0e7389 */ /* 0x00006400000c000b */
[----:B01----:R-:W-:Y:S01]  /*31e50*/  ENDCOLLECTIVE ;  /* 0x000000000000791b */ /* 0x003fe20003800000 */
.L_x_9517:
[----:B------:R-:W-:Y:S02]  /*31e60*/  IMAD.MOV.U32 R13, RZ, RZ, R7 ;  /* 0x000000ffff0d7224 */ /* 0x000fe400078e0007 */
[----:B------:R-:W-:-:S07]  /*31e70*/  IMAD.MOV.U32 R4, RZ, RZ, R14 ;  /* 0x000000ffff047224 */ /* 0x000fce00078e000e */
[----:B------:R-:W-:Y:S05]  /*31e80*/  WARPSYNC.COLLECTIVE R15, `(.L_x_9518) ;  /* 0x000000000f087348 */ /* 0x000fea0003c00000 */
[----:B------:R0:W1:Y:S02]  /*31e90*/  SHFL.IDX P6, R14, R13, R12, R11 ;  /* 0x0000000c0d0e7389 */ /* 0x00006400000c000b */
[----:B01----:R-:W-:Y:S01]  /*31ea0*/  ENDCOLLECTIVE ;  /* 0x000000000000791b */ /* 0x003fe20003800000 */
.L_x_9518:
[----:B------:R-:W-:Y:S05]  /*31eb0*/  BRA `(.L_x_9519) ;  /* 0xfffffd9000d47947 */ /* 0x000fea000383ffff */
.L_x_9185:
[----:B------:R-:W-:Y:S01]  /*31ec0*/  BSSY B1, `(.L_x_9520) ;  /* 0x0000008000017945 */ /* 0x000fe20003800000 */
[----:B------:R-:W-:Y:S02]  /*31ed0*/  IMAD.MOV.U32 R13, RZ, RZ, R6 ;  /* 0x000000ffff0d7224 */ /* 0x000fe400078e0006 */
[----:B------:R-:W-:Y:S02]  /*31ee0*/  IMAD.MOV.U32 R12, RZ, RZ, 0x1 ;  /* 0x00000001ff0c7424 */ /* 0x000fe400078e00ff */
[----:B------:R-:W-:Y:S02]  /*31ef0*/  IMAD.MOV.U32 R11, RZ, RZ, 0x1c1f ;  /* 0x00001c1fff0b7424 */ /* 0x000fe400078e00ff */
[----:B------:R-:W-:-:S07]  /*31f00*/  IMAD.MOV.U32 R15, RZ, RZ, -0x1 ;  /* 0xffffffffff0f7424 */ /* 0x000fce00078e00ff */
[----:B0-2345:R-:W-:Y:S05]  /*31f10*/  WARPSYNC.COLLECTIVE R15, `(.L_x_9521) ;  /* 0x000000000f087348 */ /* 0x03dfea0003c00000 */
[----:B----4-:R1:W4:Y:S02]  /*31f20*/  SHFL.IDX P6, R14, R13, R12, R11 ;  /* 0x0000000c0d0e7389 */ /* 0x01032400000c000b */
[----:B012345:R-:W-:Y:S01]  /*31f30*/  ENDCOLLECTIVE ;  /* 0x000000000000791b */ /* 0x03ffe20003800000 */
.L_x_9521:
[----:B------:R-:W-:Y:S05]  /*31f40*/  BSYNC B1 ;  /* 0x0000000000017941 */ /* 0x000fea0003800000 */
.L_x_9520:
        /* <DEDUP_REMOVED lines=8> */
.L_x_9522:
[----:B------:R-:W-:Y:S02]  /*31fd0*/  IMAD.MOV.U32 R13, RZ, RZ, R8 ;  /* 0x000000ffff0d7224 */ /* 0x000fe400078e0008 */
[----:B------:R-:W-:-:S07]  /*31fe0*/  IMAD.MOV.U32 R3, RZ, RZ, R14 ;  /* 0x000000ffff037224 */ /* 0x000fce00078e000e */
[----:B------:R-:W-:Y:S05]  /*31ff0*/  WARPSYNC.COLLECTIVE R15, `(.L_x_9523) ;  /* 0x000000000f087348 */ /* 0x000fea0003c00000 */
[----:B------:R0:W1:Y:S02]  /*32000*/  SHFL.IDX P6, R14, R13, R12, R11 ;  /* 0x0000000c0d0e7389 */ /* 0x00006400000c000b */
[----:B01----:R-:W-:Y:S01]  /*32010*/  ENDCOLLECTIVE ;  /* 0x000000000000791b */ /* 0x003fe20003800000 */
.L_x_9523:
[----:B------:R-:W-:Y:S02]  /*32020*/  IMAD.MOV.U32 R13, RZ, RZ, R7 ;  /* 0x000000ffff0d7224 */ /* 0x000fe400078e0007 */
[----:B------:R-:W-:-:S07]  /*32030*/  IMAD.MOV.U32 R4, RZ, RZ, R14 ;  /* 0x000000ffff047224 */ /* 0x000fce00078e000e */
[----:B------:R-:W-:Y:S05]  /*32040*/  WARPSYNC.COLLECTIVE R15, `(.L_x_9524) ;  /* 0x000000000f087348 */ /* 0x000fea0003c00000 */
[----:B------:R0:W1:Y:S02]  /*32050*/  SHFL.IDX P6, R14, R13, R12, R11 ;  /* 0x0000000c0d0e7389 */ /* 0x00006400000c000b */
[----:B01----:R-:W-:Y:S01]  /*32060*/  ENDCOLLECTIVE ;  /* 0x000000000000791b */ /* 0x003fe20003800000 */
.L_x_9524:
[----:B------:R-:W-:Y:S05]  /*32070*/  BRA `(.L_x_9525) ;  /* 0xfffffd9000f47947 */ /* 0x000fea000383ffff */
.L_x_9189:
[----:B0-----:R0:W1:Y:S02]  /*32080*/  SYNCS.PHASECHK.TRANS64.TRYWAIT P0, [R17+URZ+0x22800], R38 ;  /* 0x02280026110075a7 */ /* 0x001064000800017f */
[----:B-1----:R-:W-:Y:S05]  /*32090*/  @!P0 NANOSLEEP.SYNCS 0x989680 ;  /* 0x009896800000895d */ /* 0x002fea0003900000 */
[----:B------:R-:W1:Y:S02]  /*320a0*/  @!P0 SYNCS.PHASECHK.TRANS64 P0, [R17+URZ+0x22800], R38 ;  /* 0x02280026110085a7 */ /* 0x000e64000800007f */
[----:B-1----:R-:W-:Y:S05]  /*320b0*/  @!P0 BRA `(.L_x_9189) ;  /* 0xfffffffc00f08947 */ /* 0x002fea000383ffff */
[----:B------:R-:W-:Y:S05]  /*320c0*/  BRA `(.L_x_9526) ;  /* 0xfffffd9400987947 */ /* 0x000fea000383ffff */
.L_x_9197:
        /* <DEDUP_REMOVED lines=9> */
.L_x_9528:
[----:B------:R-:W-:Y:S05]  /*32160*/  BSYNC B1 ;  /* 0x0000000000017941 */ /* 0x000fea0003800000 */
.L_x_9527:
[----:B------:R-:W-:Y:S01]  /*32170*/  IMAD.MOV.U32 R13, RZ, RZ, R35 ;  /* 0x000000ffff0d7224 */ /* 0x000fe200078e0023 */
[----:B------:R-:W-:Y:S01]  /*32180*/  ISETP.GE.AND P0, PT, R18, R41, PT ;  /* 0x000000291200720c */ /* 0x000fe20003f06270 */
[----:B------:R-:W-:Y:S02]  /*32190*/  IMAD.MOV.U32 R12, RZ, RZ, RZ ;  /* 0x000000ffff0c7224 */ /* 0x000fe400078e00ff */
[----:B------:R-:W-:Y:S02]  /*321a0*/  IMAD.MOV.U32 R11, RZ, RZ, 0x1c1f ;  /* 0x00001c1fff0b7424 */ /* 0x000fe400078e00ff */
[----:B------:R-:W-:Y:S02]  /*321b0*/  IMAD.MOV.U32 R15, RZ, RZ, -0x1 ;  /* 0xffffffffff0f7424 */ /* 0x000fe400078e00ff */
[----:B------:R-:W-:Y:S02]  /*321c0*/  IMAD.MOV.U32 R3, RZ, RZ, R14 ;  /* 0x000000ffff037224 */ /* 0x000fe400078e000e */
[----:B------:R-:W-:-:S07]  /*321d0*/  IMAD R39, R197, R10, RZ ;  /* 0x0000000ac5277224 */ /* 0x000fce00078e02ff */
[----:B------:R-:W-:Y:S05]  /*321e0*/  WARPSYNC.COLLECTIVE R15, `(.L_x_9529) ;  /* 0x000000000f087348 */ /* 0x000fea0003c00000 */
[----:B------:R0:W1:Y:S02]  /*321f0*/  SHFL.IDX P6, R14, R13, R12, R11 ;  /* 0x0000000c0d0e7389 */ /* 0x00006400000c000b */
[----:B01----:R-:W-:Y:S01]  /*32200*/  ENDCOLLECTIVE ;  /* 0x000000000000791b */ /* 0x003fe20003800000 */
.L_x_9529:
[----:B------:R-:W-:Y:S01]  /*32210*/  ISETP.GE.OR P1, PT, R36, R39, P0 ;  /* 0x000000272400720c */ /* 0x000fe20000726670 */
[----:B------:R-:W-:Y:S02]  /*32220*/  IMAD.MOV.U32 R13, RZ, RZ, R37 ;  /* 0x000000ffff0d7224 */ /* 0x000fe400078e0025 */
[----:B------:R-:W-:-:S10]  /*32230*/  IMAD.MOV.U32 R5, RZ, RZ, R14 ;  /* 0x000000ffff057224 */ /* 0x000fd400078e000e */
[----:B------:R-:W-:Y:S05]  /*32240*/  WARPSYNC.COLLECTIVE R15, `(.L_x_9530) ;  /* 0x000000000f087348 */ /* 0x000fea0003c00000 */
[----:B------:R0:W1:Y:S02]  /*32250*/  SHFL.IDX P6, R14, R13, R12, R11 ;  /* 0x0000000c0d0e7389 */ /* 0x00006400000c000b */
[----:B01----:R-:W-:Y:S01]  /*32260*/  ENDCOLLECTIVE ;  /* 0x000000000000791b */ /* 0x003fe20003800000 */
.L_x_9530:
[----:B------:R-:W-:-:S05]  /*32270*/  @!P1 IADD3 R0, P2, R18, R5, RZ ;  /* 0x0000000512009210 */ /* 0x000fca0007f5e0ff */
[----:B------:R-:W-:Y:S02]  /*32280*/  @!P1 IMAD.X R5, R3, 0x1, R19, P2 ;  /* 0x0000000103059824 */ /* 0x000fe400010e0613 */
[----:B------:R-:W-:Y:S02]  /*32290*/  @!P1 IMAD.MOV.U32 R4, RZ, RZ, R0 ;  /* 0x000000ffff049224 */ /* 0x000fe400078e0000 */
[----:B------:R-:W-:Y:S02]  /*322a0*/  IMAD.MOV.U32 R13, RZ, RZ, R9 ;  /* 0x000000ffff0d7224 */ /* 0x000fe400078e0009 */
[----:B------:R-:W-:-:S07]  /*322b0*/  IMAD.MOV.U32 R7, RZ, RZ, R14 ;  /* 0x000000ffff077224 */ /* 0x000fce00078e000e */
[----:B------:R-:W-:Y:S05]  /*322c0*/  WARPSYNC.COLLECTIVE R15, `(.L_x_9531) ;  /* 0x000000000f087348 */ /* 0x000fea0003c00000 */
[----:B------:R0:W1:Y:S02]  /*322d0*/  SHFL.IDX P6, R14, R13, R12, R11 ;  /* 0x0000000c0d0e7389 */ /* 0x00006400000c000b */
[----:B01----:R-:W-:Y:S01]  /*322e0*/  ENDCOLLECTIVE ;  /* 0x000000000000791b */ /* 0x003fe20003800000 */
.L_x_9531:
[----:B------:R-:W-:-:S05]  /*322f0*/  @!P1 IADD3 R14, P3, R18, R14, RZ ;  /* 0x0000000e120e9210 */ /* 0x000fca0007f7e0ff */
[----:B------:R-:W-:Y:S02]  /*32300*/  @!P1 IMAD.X R3, R7, 0x1, R19, P3 ;  /* 0x0000000107039824 */ /* 0x000fe400018e0613 */
[----:B------:R-:W-:Y:S01]  /*32310*/  @!P1 IMAD.MOV.U32 R24, RZ, RZ, R14 ;  /* 0x000000ffff189224 */ /* 0x000fe200078e000e */
[----:B------:R-:W5:Y:S01]  /*32320*/  @!P1 LD.E.128 R4, desc[UR60][R4.64] ;  /* 0x0000003c04049980 */ /* 0x000f62000c101d00 */
[----:B------:R-:W-:-:S06]  /*32330*/  @!P1 IMAD.MOV.U32 R25, RZ, RZ, R3 ;  /* 0x000000ffff199224 */ /* 0x000fcc00078e0003 */
[----:B------:R-:W5:Y:S01]  /*32340*/  @!P1 LD.E.128 R24, desc[UR60][R24.64] ;  /* 0x0000003c18189980 */ /* 0x000f62000c101d00 */
[----:B------:R-:W-:Y:S01]  /*32350*/  IMAD.MOV.U32 R13, RZ, RZ, R8 ;  /* 0x000000ffff0d7224 */ /* 0x000fe200078e0008 */
[----:B------:R-:W-:Y:S01]  /*32360*/  CS2R R32, SRZ ;  /* 0x0000000000207805 */ /* 0x000fe2000001ff00 */
[----:B------:R-:W-:Y:S01]  /*32370*/  IMAD.MOV.U32 R12, RZ, RZ, 0x1 ;  /* 0x00000001ff0c7424 */ /* 0x000fe200078e00ff */
[----:B------:R-:W-:Y:S02]  /*32380*/  CS2R R30, SRZ ;  /* 0x00000000001e7805 */ /* 0x000fe4000001ff00 */
[----:B------:R-:W-:Y:S02]  /*32390*/  CS2R R28, SRZ ;  /* 0x00000000001c7805 */ /* 0x000fe4000001ff00 */
[----:B------:R-:W-:-:S07]  /*323a0*/  CS2R R20, SRZ ;  /* 0x0000000000147805 */ /* 0x000fce000001ff00 */
[----:B-----5:R-:W-:Y:S05]  /*323b0*/  WARPSYNC.COLLECTIVE R15, `(.L_x_9532) ;  /* 0x000000000f087348 */ /* 0x020fea0003c00000 */
[----:B------:R0:W1:Y:S02]  /*323c0*/  SHFL.IDX P6, R14, R13, R12, R11 ;  /* 0x0000000c0d0e7389 */ /* 0x00006400000c000b */
[----:B01---5:R-:W-:Y:S01]  /*323d0*/  ENDCOLLECTIVE ;  /* 0x000000000000791b */ /* 0x023fe20003800000 */
.L_x_9532:
[----:B------:R-:W-:Y:S02]  /*323e0*/  IMAD.MOV.U32 R13, RZ, RZ, R35 ;  /* 0x000000ffff0d7224 */ /* 0x000fe400078e0023 */
[----:B------:R-:W-:-:S07]  /*323f0*/  IMAD.MOV.U32 R3, RZ, RZ, R14 ;  /* 0x000000ffff037224 */ /* 0x000fce00078e000e */
[----:B------:R-:W-:Y:S05]  /*32400*/  WARPSYNC.COLLECTIVE R15, `(.L_x_9533) ;  /* 0x000000000f087348 */ /* 0x000fea0003c00000 */
[----:B------:R0:W1:Y:S02]  /*32410*/  SHFL.IDX P6, R14, R13, R12, R11 ;  /* 0x0000000c0d0e7389 */ /* 0x00006400000c000b */
[----:B01----:R-:W-:Y:S01]  /*32420*/  ENDCOLLECTIVE ;  /* 0x000000000000791b */ /* 0x003fe20003800000 */
.L_x_9533:
[----:B------:R-:W-:Y:S02]  /*32430*/  IMAD.MOV.U32 R13, RZ, RZ, R37 ;  /* 0x000000ffff0d7224 */ /* 0x000fe400078e0025 */
[----:B------:R-:W-:-:S07]  /*32440*/  IMAD.MOV.U32 R35, RZ, RZ, R14 ;  /* 0x000000ffff237224 */ /* 0x000fce00078e000e */
[----:B------:R-:W-:Y:S05]  /*32450*/  WARPSYNC.COLLECTIVE R15, `(.L_x_9534) ;  /* 0x000000000f087348 */ /* 0x000fea0003c00000 */
[----:B------:R0:W1:Y:S02]  /*32460*/  SHFL.IDX P6, R14, R13, R12, R11 ;  /* 0x0000000c0d0e7389 */ /* 0x00006400000c000b */
[----:B01----:R-:W-:Y:S01]  /*32470*/  ENDCOLLECTIVE ;  /* 0x000000000000791b */ /* 0x003fe20003800000 */
.L_x_9534:
[----:B------:R-:W-:Y:S02]  /*32480*/  IMAD.MOV.U32 R13, RZ, RZ, R9 ;  /* 0x000000ffff0d7224 */ /* 0x000fe400078e0009 */
[----:B------:R-:W-:-:S07]  /*32490*/  IMAD.MOV.U32 R37, RZ, RZ, R14 ;  /* 0x000000ffff257224 */ /* 0x000fce00078e000e */
[----:B------:R-:W-:Y:S05]  /*324a0*/  WARPSYNC.COLLECTIVE R15, `(.L_x_9535) ;  /* 0x000000000f087348 */ /* 0x000fea0003c00000 */
[----:B------:R0:W1:Y:S02]  /*324b0*/  SHFL.IDX P6, R14, R13, R12, R11 ;  /* 0x0000000c0d0e7389 */ /* 0x00006400000c000b */
[----:B01----:R-:W-:Y:S01]  /*324c0*/  ENDCOLLECTIVE ;  /* 0x000000000000791b */ /* 0x003fe20003800000 */
.L_x_9535:
[----:B------:R-:W-:Y:S02]  /*324d0*/  @!P1 IMAD.MOV.U32 R32, RZ, RZ, R4 ;  /* 0x000000ffff209224 */ /* 0x000fe400078e0004 */
[----:B------:R-:W-:Y:S01]  /*324e0*/  @!P1 IMAD.MOV.U32 R33, RZ, RZ, R5 ;  /* 0x000000ffff219224 */ /* 0x000fe200078e0005 */
[----:B------:R-:W-:Y:S01]  /*324f0*/  CS2R R4, SRZ ;  /* 0x0000000000047805 */ /* 0x000fe2000001ff00 */
[----:B------:R-:W-:Y:S02]  /*32500*/  @!P1 IMAD.MOV.U32 R30, RZ, RZ, R6 ;  /* 0x000000ffff1e9224 */ /* 0x000fe400078e0006 */
[----:B------:R-:W-:Y:S02]  /*32510*/  @!P1 IMAD.MOV.U32 R31, RZ, RZ, R7 ;  /* 0x000000ffff1f9224 */ /* 0x000fe400078e0007 */
[----:B------:R-:W-:Y:S02]  /*32520*/  @!P1 IMAD.MOV.U32 R28, RZ, RZ, R24 ;  /* 0x000000ffff1c9224 */ /* 0x000fe400078e0018 */
[----:B------:R-:W-:-:S02]  /*32530*/  @!P1 IMAD.MOV.U32 R29, RZ, RZ, R25 ;  /* 0x000000ffff1d9224 */ /* 0x000fc400078e0019 */
[----:B------:R-:W-:Y:S02]  /*32540*/  @!P1 IMAD.MOV.U32 R20, RZ, RZ, R26 ;  /* 0x000000ffff149224 */ /* 0x000fe400078e001a */
[----:B------:R-:W-:Y:S01]  /*32550*/  @!P1 IMAD.MOV.U32 R21, RZ, RZ, R27 ;  /* 0x000000ffff159224 */ /* 0x000fe200078e001b */
[----:B------:R-:W-:Y:S06]  /*32560*/  BRA `(.L_x_9536) ;  /* 0xfffffdb4005c7947 */ /* 0x000fec000383ffff */
.L_x_9201:
[----:B0-----:R0:W1:Y:S02]  /*32570*/  SYNCS.PHASECHK.TRANS64.TRYWAIT P1, [R17+URZ+0x22800], R0 ;  /* 0x02280000110075a7 */ /* 0x001064000802017f */
[----:B-1----:R-:W-:Y:S05]  /*32580*/  @!P1 NANOSLEEP.SYNCS 0x989680 ;  /* 0x009896800000995d */ /* 0x002fea0003900000 */
[----:B------:R-:W1:Y:S02]  /*32590*/  @!P1 SYNCS.PHASECHK.TRANS64 P1, [R17+URZ+0x22800], R0 ;  /* 0x02280000110095a7 */ /* 0x000e64000802007f */
[----:B-1----:R-:W-:Y:S05]  /*325a0*/  @!P1 BRA `(.L_x_9201) ;  /* 0xfffffffc00f09947 */ /* 0x002fea000383ffff */
[----:B------:R-:W-:Y:S05]  /*325b0*/  BRA `(.L_x_9537) ;  /* 0xfffffdb400bc7947 */ /* 0x000fea000383ffff */
.L_x_9207:
[----:B0-----:R0:W2:Y:S02]  /*325c0*/  SYNCS.PHASECHK.TRANS64.TRYWAIT P1, [R14+URZ+0x22830], R3 ;  /* 0x022830030e0075a7 */ /* 0x0010a4000802017f */
[----:B--2---:R-:W-:Y:S05]  /*325d0*/  @!P1 NANOSLEEP.SYNCS 0x989680 ;  /* 0x009896800000995d */ /* 0x004fea0003900000 */
[----:B------:R-:W2:Y:S02]  /*325e0*/  @!P1 SYNCS.PHASECHK.TRANS64 P1, [R14+URZ+0x22830], R3 ;  /* 0x022830030e0095a7 */ /* 0x000ea4000802007f */
[----:B--2---:R-:W-:Y:S05]  /*325f0*/  @!P1 BRA `(.L_x_9207) ;  /* 0xfffffffc00f09947 */ /* 0x004fea000383ffff */
[----:B------:R-:W-:Y:S05]  /*32600*/  BRA `(.L_x_9206) ;  /* 0xfffffdd400e07947 */ /* 0x000fea000383ffff */
.L_x_9226:
[----:B-1----:R1:W2:Y:S02]  /*32610*/  SYNCS.PHASECHK.TRANS64.TRYWAIT P2, [R15+URZ+0x22830], R14 ;  /* 0x0228300e0f0075a7 */ /* 0x0022a4000804017f */
[----:B--2---:R-:W-:Y:S05]  /*32620*/  @!P2 NANOSLEEP.SYNCS 0x989680 ;  /* 0x009896800000a95d */ /* 0x004fea0003900000 */
[----:B------:R-:W2:Y:S02]  /*32630*/  @!P2 SYNCS.PHASECHK.TRANS64 P2, [R15+URZ+0x22830], R14 ;  /* 0x0228300e0f00a5a7 */ /* 0x000ea4000804007f */
[----:B--2---:R-:W-:Y:S05]  /*32640*/  @!P2 BRA `(.L_x_9226) ;  /* 0xfffffffc00f0a947 */ /* 0x004fea000383ffff */
[----:B------:R-:W-:Y:S05]  /*32650*/  BRA `(.L_x_9225) ;  /* 0xfffffe2400987947 */ /* 0x000fea000383ffff */
.L_x_9230:
[----:B-1----:R1:W2:Y:S02]  /*32660*/  SYNCS.PHASECHK.TRANS64.TRYWAIT P1, [R15+URZ+0x22850], R14 ;  /* 0x0228500e0f0075a7 */ /* 0x0022a4000802017f */
[----:B--2---:R-:W-:Y:S05]  /*32670*/  @!P1 NANOSLEEP.SYNCS 0x989680 ;  /* 0x009896800000995d */ /* 0x004fea0003900000 */
[----:B------:R-:W2:Y:S02]  /*32680*/  @!P1 SYNCS.PHASECHK.TRANS64 P1, [R15+URZ+0x22850], R14 ;  /* 0x0228500e0f0095a7 */ /* 0x000ea4000802007f */
[----:B--2---:R-:W-:Y:S05]  /*32690*/  @!P1 BRA `(.L_x_9230) ;  /* 0xfffffffc00f09947 */ /* 0x004fea000383ffff */
[----:B------:R-:W-:Y:S05]  /*326a0*/  BRA `(.L_x_9227) ;  /* 0xfffffe3000b07947 */ /* 0x000fea000383ffff */
.L_x_9251:
[----:B-1----:R1:W2:Y:S02]  /*326b0*/  SYNCS.PHASECHK.TRANS64.TRYWAIT P2, [R14+URZ+0x22830], R15 ;  /* 0x0228300f0e0075a7 */ /* 0x0022a4000804017f */
[----:B--2---:R-:W-:Y:S05]  /*326c0*/  @!P2 NANOSLEEP.SYNCS 0x989680 ;  /* 0x009896800000a95d */ /* 0x004fea0003900000 */
[----:B------:R-:W2:Y:S02]  /*326d0*/  @!P2 SYNCS.PHASECHK.TRANS64 P2, [R14+URZ+0x22830], R15 ;  /* 0x0228300f0e00a5a7 */ /* 0x000ea4000804007f */
[----:B--2---:R-:W-:Y:S05]  /*326e0*/  @!P2 BRA `(.L_x_9251) ;  /* 0xfffffffc00f0a947 */ /* 0x004fea000383ffff */
[----:B------:R-:W-:Y:S05]  /*326f0*/  BRA `(.L_x_9250) ;  /* 0xfffffe7c00587947 */ /* 0x000fea000383ffff */
.L_x_9255:
[----:B-1----:R1:W2:Y:S02]  /*32700*/  SYNCS.PHASECHK.TRANS64.TRYWAIT P1, [R15+URZ+0x22850], R14 ;  /* 0x0228500e0f0075a7 */ /* 0x0022a4000802017f */
[----:B--2---:R-:W-:Y:S05]  /*32710*/  @!P1 NANOSLEEP.SYNCS 0x989680 ;  /* 0x009896800000995d */ /* 0x004fea0003900000 */
[----:B------:R-:W2:Y:S02]  /*32720*/  @!P1 SYNCS.PHASECHK.TRANS64 P1, [R15+URZ+0x22850], R14 ;  /* 0x0228500e0f0095a7 */ /* 0x000ea4000802007f */
[----:B--2---:R-:W-:Y:S05]  /*32730*/  @!P1 BRA `(.L_x_9255) ;  /* 0xfffffffc00f09947 */ /* 0x004fea000383ffff */
[----:B------:R-:W-:Y:S05]  /*32740*/  BRA `(.L_x_9252) ;  /* 0xfffffe88007c7947 */ /* 0x000fea000383ffff */
.L_x_9264:
[----:B-1----:R1:W2:Y:S02]  /*32750*/  SYNCS.PHASECHK.TRANS64.TRYWAIT P2, [R14+URZ+0x22830], R15 ;  /* 0x0228300f0e0075a7 */ /* 0x0022a4000804017f */
[----:B--2---:R-:W-:Y:S05]  /*32760*/  @!P2 NANOSLEEP.SYNCS 0x989680 ;  /* 0x009896800000a95d */ /* 0x004fea0003900000 */
[----:B------:R-:W2:Y:S02]  /*32770*/  @!P2 SYNCS.PHASECHK.TRANS64 P2, [R14+URZ+0x22830], R15 ;  /* 0x0228300f0e00a5a7 */ /* 0x000ea4000804007f */
[----:B--2---:R-:W-:Y:S05]  /*32780*/  @!P2 BRA `(.L_x_9264) ;  /* 0xfffffffc00f0a947 */ /* 0x004fea000383ffff */
[----:B------:R-:W-:Y:S05]  /*32790*/  BRA `(.L_x_9263) ;  /* 0xfffffeb400347947 */ /* 0x000fea000383ffff */
.L_x_9268:
[----:B-1----:R1:W2:Y:S02]  /*327a0*/  SYNCS.PHASECHK.TRANS64.TRYWAIT P1, [R15+URZ+0x22850], R14 ;  /* 0x0228500e0f0075a7 */ /* 0x0022a4000802017f */
[----:B--2---:R-:W-:Y:S05]  /*327b0*/  @!P1 NANOSLEEP.SYNCS 0x989680 ;  /* 0x009896800000995d */ /* 0x004fea0003900000 */
[----:B------:R-:W2:Y:S02]  /*327c0*/  @!P1 SYNCS.PHASECHK.TRANS64 P1, [R15+URZ+0x22850], R14 ;  /* 0x0228500e0f0095a7 */ /* 0x000ea4000802007f */
[----:B--2---:R-:W-:Y:S05]  /*327d0*/  @!P1 BRA `(.L_x_9268) ;  /* 0xfffffffc00f09947 */ /* 0x004fea000383ffff */
[----:B------:R-:W-:Y:S05]  /*327e0*/  BRA `(.L_x_9265) ;  /* 0xfffffec000587947 */ /* 0x000fea000383ffff */
.L_x_9283:
[----:B-1----:R1:W2:Y:S02]  /*327f0*/  SYNCS.PHASECHK.TRANS64.TRYWAIT P1, [R11+URZ+0x22850], R0 ;  /* 0x022850000b0075a7 */ /* 0x0022a4000802017f */
[----:B--2---:R-:W-:Y:S05]  /*32800*/  @!P1 NANOSLEEP.SYNCS 0x989680 ;  /* 0x009896800000995d */ /* 0x004fea0003900000 */
[----:B------:R-:W2:Y:S02]  /*32810*/  @!P1 SYNCS.PHASECHK.TRANS64 P1, [R11+URZ+0x22850], R0 ;  /* 0x022850000b0095a7 */ /* 0x000ea4000802007f */
[----:B--2---:R-:W-:Y:S05]  /*32820*/  @!P1 BRA `(.L_x_9283) ;  /* 0xfffffffc00f09947 */ /* 0x004fea000383ffff */
[----:B------:R-:W-:Y:S05]  /*32830*/  BRA `(.L_x_9282) ;  /* 0xffffff0800287947 */ /* 0x000fea000383ffff */
.L_x_9287:
[----:B------:R-:W-:Y:S01]  /*32840*/  SEL R136, R21, R100, P0 ;  /* 0x0000006415887207 */ /* 0x000fe20000000000 */
[----:B------:R-:W-:Y:S01]  /*32850*/  IMAD.MOV.U32 R11, RZ, RZ, 0x1c1f ;  /* 0x00001c1fff0b7424 */ /* 0x000fe200078e00ff */
[----:B------:R-:W-:Y:S01]  /*32860*/  SEL R82, R100, R21, P0 ;  /* 0x0000001564527207 */ /* 0x000fe20000000000 */
[----:B------:R-:W-:Y:S01]  /*32870*/  IMAD.MOV.U32 R15, RZ, RZ, -0x1 ;  /* 0xffffffffff0f7424 */ /* 0x000fe200078e00ff */
[----:B------:R-:W-:Y:S02]  /*32880*/  SEL R100, R48, R103, P0 ;  /* 0x0000006730647207 */ /* 0x000fe40000000000 */
[----:B------:R-:W-:Y:S02]  /*32890*/  SEL R36, R103, R48, P0 ;  /* 0x0000003067247207 */ /* 0x000fe40000000000 */
[----:B------:R-:W-:Y:S02]  /*328a0*/  SEL R122, R66, R33, P0 ;  /* 0x00000021427a7207 */ /* 0x000fe40000000000 */
[----:B------:R-:W-:-:S02]  /*328b0*/  SEL R48, R33, R66, P0 ;  /* 0x0000004221307207 */ /* 0x000fc40000000000 */
[----:B------:R-:W-:Y:S02]  /*328c0*/  SEL R66, R12, R59, P0 ;  /* 0x0000003b0c427207 */ /* 0x000fe40000000000 */
[----:B------:R-:W-:Y:S01]  /*328d0*/  SEL R34, R59, R12, P0 ;  /* 0x0000000c3b227207 */ /* 0x000fe20000000000 */
[----:B------:R-:W-:Y:S01]  /*328e0*/  IMAD.MOV.U32 R12, RZ, RZ, R7 ;  /* 0x000000ffff0c7224 */ /* 0x000fe200078e0007 */
[----:B------:R-:W-:Y:S02]  /*328f0*/  LOP3.LUT R5, R7, 0x2, RZ, 0x3c, !PT ;  /* 0x0000000207057812 */ /* 0x000fe400078e3cff */
[----:B------:R-:W-:-:S07]  /*32900*/  SEL R138, R107, R92, P0 ;  /* 0x0000005c6b8a7207 */ /* 0x000fce0000000000 */
[----:B--23--:R-:W-:Y:S05]  /*32910*/  WARPSYNC.COLLECTIVE R15, `(.L_x_9538) ;  /* 0x000000000f087348 */ /* 0x00cfea0003c00000 */
[----:B------:R0:W1:Y:S02]  /*32920*/  SHFL.IDX P6, R14, R13, R12, R11 ;  /* 0x0000000c0d0e7389 */ /* 0x00006400000c000b */
[----:B0123--:R-:W-:Y:S01]  /*32930*/  ENDCOLLECTIVE ;  /* 0x000000000000791b */ /* 0x00ffe20003800000 */
.L_x_9538:
        /* <DEDUP_REMOVED lines=18> */
.L_x_9539:
        /* <DEDUP_REMOVED lines=19> */
.L_x_9540:
        /* <DEDUP_REMOVED lines=18> */
.L_x_9541:
        /* <DEDUP_REMOVED lines=19> */
.L_x_9542:
[----:B------:R-:W-:Y:S01]  /*32de0*/  SEL R21, R2, R21, P0 ;  /* 0x0000001502157207 */ /* 0x000fe20000000000 */
[----:B------:R-:W-:Y:S02]  /*32df0*/  IMAD.MOV.U32 R13, RZ, RZ, R136 ;  /* 0x000000ffff0d7224 */ /* 0x000fe400078e0088 */
[----:B------:R-:W-:-:S07]  /*32e00*/  IMAD.MOV.U32 R29, RZ, RZ, R14 ;  /* 0x000000ffff1d7224 */ /* 0x000fce00078e000e */
[----:B------:R-:W-:Y:S05]  /*32e10*/  WARPSYNC.COLLECTIVE R15, `(.L_x_9543) ;  /* 0x000000000f087348 */ /* 0x000fea0003c00000 */
[----:B------:R0:W1:Y:S02]  /*32e20*/  SHFL.IDX P6, R14, R13, R12, R11 ;  /* 0x0000000c0d0e7389 */ /* 0x00006400000c000b */
[----:B01----:R-:W-:Y:S01]  /*32e30*/  ENDCOLLECTIVE ;  /* 0x000000000000791b */ /* 0x003fe20003800000 */
.L_x_9543:
[----:B------:R-:W-:Y:S02]  /*32e40*/  IMAD.MOV.U32 R13, RZ, RZ, R92 ;  /* 0x000000ffff0d7224 */ /* 0x000fe400078e005c */
[----:B------:R-:W-:Y:S02]  /*32e50*/  IMAD.MOV.U32 R12, RZ, RZ, R5 ;  /* 0x000000ffff0c7224 */ /* 0x000fe400078e0005 */
[----:B------:R-:W-:-:S07]  /*32e60*/  IMAD.MOV.U32 R31, RZ, RZ, R14 ;  /* 0x000000ffff1f7224 */ /* 0x000fce00078e000e */
[----:B------:R-:W-:Y:S05]  /*32e70*/  WARPSYNC.COLLECTIVE R15, `(.L_x_9544) ;  /* 0x000000000f087348 */ /* 0x000fea0003c00000 */
[----:B------:R0:W1:Y:S02]  /*32e80*/  SHFL.IDX P6, R14, R13, R12, R11 ;  /* 0x0000000c0d0e7389 */ /* 0x00006400000c000b */
[----:B01----:R-:W-:Y:S01]  /*32e90*/  ENDCOLLECTIVE ;  /* 0x000000000000791b */ /* 0x003fe20003800000 */
.L_x_9544:
[----:B------:R-:W-:Y:S02]  /*32ea0*/  IMAD.MOV.U32 R13, RZ, RZ, R82 ;  /* 0x000000ffff0d7224 */ /* 0x000fe400078e0052 */
[----:B------:R-:W-:-:S07]  /*32eb0*/  IMAD.MOV.U32 R92, RZ, RZ, R14 ;  /* 0x000000ffff5c7224 */ /* 0x000fce00078e000e */
[----:B------:R-:W-:Y:S05]  /*32ec0*/  WARPSYNC.COLLECTIVE R15, `(.L_x_9545) ;  /* 0x000000000f087348 */ /* 0x000fea0003c00000 */
[----:B------:R0:W1:Y:S02]  /*32ed0*/  SHFL.IDX P6, R14, R13, R12, R11 ;  /* 0x0000000c0d0e7389 */ /* 0x00006400000c000b */
[----:B01----:R-:W-:Y:S01]  /*32ee0*/  ENDCOLLECTIVE ;  /* 0x000000000000791b */ /* 0x003fe20003800000 */
.L_x_9545:
        /* <DEDUP_REMOVED lines=8> */
.L_x_9546:
[----:B------:R-:W-:Y:S01]  /*32f70*/  IMAD.MOV.U32 R13, RZ, RZ, R120 ;  /* 0x000000ffff0d7224 */ /* 0x000fe200078e0078 */
[----:B------:R-:W-:Y:S02]  /*32f80*/  SEL R120, R31, R82, P0 ;  /* 0x000000521f787207 */ /* 0x000fe40000000000 */
[----:B------:R-:W-:Y:S01]  /*32f90*/  SEL R82, R82, R31, P0 ;  /* 0x0000001f52527207 */ /* 0x000fe20000000000 */
[----:B------:R-:W-:-:S07]  /*32fa0*/  IMAD.MOV.U32 R37, RZ, RZ, R14 ;  /* 0x000000ffff257224 */ /* 0x000fce00078e000e */
[----:B------:R-:W-:Y:S05]  /*32fb0*/  WARPSYNC.COLLECTIVE R15, `(.L_x_9547) ;  /* 0x000000000f087348 */ /* 0x000fea0003c00000 */
[----:B------:R0:W1:Y:S02]  /*32fc0*/  SHFL.IDX P6, R14, R13, R12, R11 ;  /* 0x0000000c0d0e7389 */ /* 0x00006400000c000b */
[----:B01----:R-:W-:Y:S01]  /*32fd0*/  ENDCOLLECTIVE ;  /* 0x000000000000791b */ /* 0x003fe20003800000 */
.L_x_9547:
[----:B------:R-:W-:Y:S02]  /*32fe0*/  IMAD.MOV.U32 R13, RZ, RZ, R94 ;  /* 0x000000ffff0d7224 */ /* 0x000fe400078e005e */
[----:B------:R-:W-:Y:S02]  /*32ff0*/  IMAD.MOV.U32 R12, RZ, RZ, R5 ;  /* 0x000000ffff0c7224 */ /* 0x000fe400078e0005 */
[----:B------:R-:W-:-:S07]  /*33000*/  IMAD.MOV.U32 R33, RZ, RZ, R14 ;  /* 0x000000ffff217224 */ /* 0x000fce00078e000e */
[----:B------:R-:W-:Y:S05]  /*33010*/  WARPSYNC.COLLECTIVE R15, `(.L_x_9548) ;  /* 0x000000000f087348 */ /* 0x000fea0003c00000 */
[----:B------:R0:W1:Y:S02]  /*33020*/  SHFL.IDX P6, R14, R13, R12, R11 ;  /* 0x0000000c0d0e7389 */ /* 0x00006400000c000b */
[----:B01----:R-:W-:Y:S01]  /*33030*/  ENDCOLLECTIVE ;  /* 0x000000000000791b */ /* 0x003fe20003800000 */
.L_x_9548:
[----:B------:R-:W-:Y:S02]  /*33040*/  IMAD.MOV.U32 R13, RZ, RZ, R96 ;  /* 0x000000ffff0d7224 */ /* 0x000fe400078e0060 */
[----:B------:R-:W-:-:S07]  /*33050*/  IMAD.MOV.U32 R94, RZ, RZ, R14 ;  /* 0x000000ffff5e7224 */ /* 0x000fce00078e000e */
[----:B------:R-:W-:Y:S05]  /*33060*/  WARPSYNC.COLLECTIVE R15, `(.L_x_9549) ;  /* 0x000000000f087348 */ /* 0x000fea0003c00000 */
[----:B------:R0:W1:Y:S02]  /*33070*/  SHFL.IDX P6, R14, R13, R12, R11 ;  /* 0x0000000c0d0e7389 */ /* 0x00006400000c000b */
[----:B01----:R-:W-:Y:S01]  /*33080*/  ENDCOLLECTIVE ;  /* 0x000000000000791b */ /* 0x003fe20003800000 */
.L_x_9549:
[----:B------:R-:W-:Y:S02]  /*33090*/  SEL R93, R37, R94, P0 ;  /* 0x0000005e255d7207 */ /* 0x000fe40000000000 */
[----:B------:R-:W-:Y:S01]  /*330a0*/  SEL R37, R94, R37, P0 ;  /* 0x000000255e257207 */ /* 0x000fe20000000000 */
        /* <DEDUP_REMOVED lines=8> */
.L_x_9550:
[----:B------:R-:W-:Y:S01]  /*33130*/  SEL R0, R33, R96, P0 ;  /* 0x0000006021007207 */ /* 0x000fe20000000000 */
[----:B------:R-:W-:Y:S02]  /*33140*/  IMAD.MOV.U32 R13, RZ, RZ, R100 ;  /* 0x000000ffff0d7224 */ /* 0x000fe400078e0064 */
[----:B------:R-:W-:-:S07]  /*33150*/  IMAD.MOV.U32 R41, RZ, RZ, R14 ;  /* 0x000000ffff297224 */ /* 0x000fce00078e000e */
[----:B------:R-:W-:Y:S05]  /*33160*/  WARPSYNC.COLLECTIVE R15, `(.L_x_9551) ;  /* 0x000000000f087348 */ /* 0x000fea0003c00000 */
[----:B------:R0:W1:Y:S02]  /*33170*/  SHFL.IDX P6, R14, R13, R12, R11 ;  /* 0x0000000c0d0e7389 */ /* 0x00006400000c000b */
[----:B01----:R-:W-:Y:S01]  /*33180*/  ENDCOLLECTIVE ;  /* 0x000000000000791b */ /* 0x003fe20003800000 */
.L_x_9551:
[----:B------:R-:W-:Y:S02]  /*33190*/  IMAD.MOV.U32 R13, RZ, RZ, R98 ;  /* 0x000000ffff0d7224 */ /* 0x000fe400078e0062 */
[----:B------:R-:W-:Y:S02]  /*331a0*/  IMAD.MOV.U32 R12, RZ, RZ, R5 ;  /* 0x000000ffff0c7224 */ /* 0x000fe400078e0005 */
[----:B------:R-:W-:-:S07]  /*331b0*/  IMAD.MOV.U32 R35, RZ, RZ, R14 ;  /* 0x000000ffff237224 */ /* 0x000fce00078e000e */
[----:B------:R-:W-:Y:S05]  /*331c0*/  WARPSYNC.COLLECTIVE R15, `(.L_x_9552) ;  /* 0x000000000f087348 */ /* 0x000fea0003c00000 */
[----:B------:R0:W1:Y:S02]  /*331d0*/  SHFL.IDX P6, R14, R13, R12, R11 ;  /* 0x0000000c0d0e7389 */ /* 0x00006400000c000b */
[----:B01----:R-:W-:Y:S01]  /*331e0*/  ENDCOLLECTIVE ;  /* 0x000000000000791b */ /* 0x003fe20003800000 */
.L_x_9552:
[----:B------:R-:W-:Y:S01]  /*331f0*/  IMAD.MOV.U32 R13, RZ, RZ, R36 ;  /* 0x000000ffff0d7224 */ /* 0x000fe200078e0024 */
[----:B------:R-:W-:Y:S01]  /*33200*/  SEL R36, R96, R33, P0 ;  /* 0x0000002160247207 */ /* 0x000fe20000000000 */
[----:B------:R-:W-:-:S07]  /*33210*/  IMAD.MOV.U32 R98, RZ, RZ, R14 ;  /* 0x000000ffff627224 */ /* 0x000fce00078e000e */
[----:B------:R-:W-:Y:S05]  /*33220*/  WARPSYNC.COLLECTIVE R15, `(.L_x_9553) ;  /* 0x000000000f087348 */ /* 0x000fea0003c00000 */
[----:B------:R0:W1:Y:S02]  /*33230*/  SHFL.IDX P6, R14, R13, R12, R11 ;  /* 0x0000000c0d0e7389 */ /* 0x00006400000c000b */
[----:B01----:R-:W-:Y:S01]  /*33240*/  ENDCOLLECTIVE ;  /* 0x000000000000791b */ /* 0x003fe20003800000 */
.L_x_9553:
        /* <DEDUP_REMOVED lines=8> */
.L_x_9554:
[----:B------:R-:W-:Y:S01]  /*332d0*/  SEL R2, R100, R35, P0 ;  /* 0x0000002364027207 */ /* 0x000fe20000000000 */
[----:B------:R-:W-:Y:S02]  /*332e0*/  IMAD.MOV.U32 R13, RZ, RZ, R102 ;  /* 0x000000ffff0d7224 */ /* 0x000fe400078e0066 */
[----:B------:R-:W-:-:S07]  /*332f0*/  IMAD.MOV.U32 R45, RZ, RZ, R14 ;  /* 0x000000ffff2d7224 */ /* 0x000fce00078e000e */
[----:B------:R-:W-:Y:S05]  /*33300*/  WARPSYNC.COLLECTIVE R15, `(.L_x_9555) ;  /* 0x000000000f087348 */ /* 0x000fea0003c00000 */
[----:B------:R0:W1:Y:S02]  /*33310*/  SHFL.IDX P6, R14, R13, R12, R11 ;  /* 0x0000000c0d0e7389 */ /* 0x00006400000c000b */
[----:B01----:R-:W-:Y:S01]  /*33320*/  ENDCOLLECTIVE ;  /* 0x000000000000791b */ /* 0x003fe20003800000 */
.L_x_9555:
[----:B------:R-:W-:Y:S02]  /*33330*/  IMAD.MOV.U32 R13, RZ, RZ, R84 ;  /* 0x000000ffff0d7224 */ /* 0x000fe400078e0054 */
[----:B------:R-:W-:Y:S02]  /*33340*/  IMAD.MOV.U32 R12, RZ, RZ, R5 ;  /* 0x000000ffff0c7224 */ /* 0x000fe400078e0005 */
[----:B------:R-:W-:-:S07]  /*33350*/  IMAD.MOV.U32 R47, RZ, RZ, R14 ;  /* 0x000000ffff2f7224 */ /* 0x000fce00078e000e */
[----:B------:R-:W-:Y:S05]  /*33360*/  WARPSYNC.COLLECTIVE R15, `(.L_x_9556) ;  /* 0x000000000f087348 */ /* 0x000fea0003c00000 */
[----:B------:R0:W1:Y:S02]  /*33370*/  SHFL.IDX P6, R14, R13, R12, R11 ;  /* 0x0000000c0d0e7389 */ /* 0x00006400000c000b */
[----:B01----:R-:W-:Y:S01]  /*33380*/  ENDCOLLECTIVE ;  /* 0x000000000000791b */ /* 0x003fe20003800000 */
.L_x_9556:
[----:B------:R-:W-:Y:S01]  /*33390*/  IMAD.MOV.U32 R13, RZ, RZ, R38 ;  /* 0x000000ffff0d7224 */ /* 0x000fe200078e0026 */
[----:B------:R-:W-:Y:S01]  /*333a0*/  SEL R38, R35, R100, P0 ;  /* 0x0000006423267207 */ /* 0x000fe20000000000 */
[----:B------:R-:W-:-:S07]  /*333b0*/  IMAD.MOV.U32 R84, RZ, RZ, R14 ;  /* 0x000000ffff547224 */ /* 0x000fce00078e000e */
[----:B------:R-:W-:Y:S05]  /*333c0*/  WARPSYNC.COLLECTIVE R15, `(.L_x_9557) ;  /* 0x000000000f087348 */ /* 0x000fea0003c00000 */
[----:B------:R0:W1:Y:S02]  /*333d0*/  SHFL.IDX P6, R14, R13, R12, R11 ;  /* 0x0000000c0d0e7389 */ /* 0x00006400000c000b */
[----:B01----:R-:W-:Y:S01]  /*333e0*/  ENDCOLLECTIVE ;  /* 0x000000000000791b */ /* 0x003fe20003800000 */
.L_x_9557:
        /* <DEDUP_REMOVED lines=8> */
.L_x_9558:
[----:B------:R-:W-:Y:S02]  /*33470*/  IMAD.MOV.U32 R13, RZ, RZ, R104 ;  /* 0x000000ffff0d7224 */ /* 0x000fe400078e0068 */
[----:B------:R-:W-:-:S07]  /*33480*/  IMAD.MOV.U32 R49, RZ, RZ, R14 ;  /* 0x000000ffff317224 */ /* 0x000fce00078e000e */
[----:B------:R-:W-:Y:S05]  /*33490*/  WARPSYNC.COLLECTIVE R15, `(.L_x_9559) ;  /* 0x000000000f087348 */ /* 0x000fea0003c00000 */
[----:B------:R0:W1:Y:S02]  /*334a0*/  SHFL.IDX P6, R14, R13, R12, R11 ;  /* 0x0000000c0d0e7389 */ /* 0x00006400000c000b */
[----:B01----:R-:W-:Y:S01]  /*334b0*/  ENDCOLLECTIVE ;  /* 0x000000000000791b */ /* 0x003fe20003800000 */
.L_x_9559:
[----:B------:R-:W-:Y:S02]  /*334c0*/  IMAD.MOV.U32 R13, RZ, RZ, R46 ;  /* 0x000000ffff0d7224 */ /* 0x000fe400078e002e */
[----:B------:R-:W-:Y:S02]  /*334d0*/  IMAD.MOV.U32 R12, RZ, RZ, R5 ;  /* 0x000000ffff0c7224 */ /* 0x000fe400078e0005 */
[----:B------:R-:W-:-:S07]  /*334e0*/  IMAD.MOV.U32 R51, RZ, RZ, R14 ;  /* 0x000000ffff337224 */ /* 0x000fce00078e000e */
[----:B------:R-:W-:Y:S05]  /*334f0*/  WARPSYNC.COLLECTIVE R15, `(.L_x_9560) ;  /* 0x000000000f087348 */ /* 0x000fea0003c00000 */
[----:B------:R0:W1:Y:S02]  /*33500*/  SHFL.IDX P6, R14, R13, R12, R11 ;  /* 0x0000000c0d0e7389 */ /* 0x00006400000c000b */
[----:B01----:R-:W-:Y:S01]  /*33510*/  ENDCOLLECTIVE ;  /* 0x000000000000791b */ /* 0x003fe20003800000 */
.L_x_9560:
[----:B------:R-:W-:Y:S02]  /*33520*/  IMAD.MOV.U32 R13, RZ, RZ, R40 ;  /* 0x000000ffff0d7224 */ /* 0x000fe400078e0028 */
[----:B------:R-:W-:-:S07]  /*33530*/  IMAD.MOV.U32 R104, RZ, RZ, R14 ;  /* 0x000000ffff687224 */ /* 0x000fce00078e000e */
[----:B------:R-:W-:Y:S05]  /*33540*/  WARPSYNC.COLLECTIVE R15, `(.L_x_9561) ;  /* 0x000000000f087348 */ /* 0x000fea0003c00000 */
[----:B------:R0:W1:Y:S02]  /*33550*/  SHFL.IDX P6, R14, R13, R12, R11 ;  /* 0x0000000c0d0e7389 */ /* 0x00006400000c000b */
[----:B01----:R-:W-:Y:S01]  /*33560*/  ENDCOLLECTIVE ;  /* 0x000000000000791b */ /* 0x003fe20003800000 */
.L_x_9561:
[----:B------:R-:W-:Y:S02]  /*33570*/  IMAD.MOV.U32 R13, RZ, RZ, R130 ;  /* 0x000000ffff0d7224 */ /* 0x000fe400078e0082 */
[----:B------:R-:W-:Y:S02]  /*33580*/  IMAD.MOV.U32 R12, RZ, RZ, R7 ;  /* 0x000000ffff0c7224 */ /* 0x000fe400078e0007 */
[----:B------:R-:W-:-:S07]  /*33590*/  IMAD.MOV.U32 R106, RZ, RZ, R14 ;  /* 0x000000ffff6a7224 */ /* 0x000fce00078e000e */
[----:B------:R-:W-:Y:S05]  /*335a0*/  WARPSYNC.COLLECTIVE R15, `(.L_x_9562) ;  /* 0x000000000f087348 */ /* 0x000fea0003c00000 */
[----:B------:R0:W1:Y:S02]  /*335b0*/  SHFL.IDX P6, R14, R13, R12, R11 ;  /* 0x0000000c0d0e7389 */ /* 0x00006400000c000b */
[----:B01----:R-:W-:Y:S01]  /*335c0*/  ENDCOLLECTIVE ;  /* 0x000000000000791b */ /* 0x003fe20003800000 */
.L_x_9562:
[----:B------:R-:W-:Y:S02]  /*335d0*/  SEL R40, R51, R106, P0 ;  /* 0x0000006a33287207 */ /* 0x000fe40000000000 */
[----:B------:R-:W-:Y:S01]  /*335e0*/  SEL R46, R106, R51, P0 ;  /* 0x000000336a2e7207 */ /* 0x000fe20000000000 */
[----:B------:R-:W-:Y:S02]  /*335f0*/  IMAD.MOV.U32 R13, RZ, RZ, R108 ;  /* 0x000000ffff0d7224 */ /* 0x000fe400078e006c */
[----:B------:R-:W-:-:S07]  /*33600*/  IMAD.MOV.U32 R53, RZ, RZ, R14 ;  /* 0x000000ffff357224 */ /* 0x000fce00078e000e */
[----:B------:R-:W-:Y:S05]  /*33610*/  WARPSYNC.COLLECTIVE R15, `(.L_x_9563) ;  /* 0x000000000f087348 */ /* 0x000fea0003c00000 */
[----:B------:R0:W1:Y:S02]  /*33620*/  SHFL.IDX P6, R14, R13, R12, R11 ;  /* 0x0000000c0d0e7389 */ /* 0x00006400000c000b */
[----:B01----:R-:W-:Y:S01]  /*33630*/  ENDCOLLECTIVE ;  /* 0x000000000000791b */ /* 0x003fe20003800000 */
.L_x_9563:
[----:B------:R-:W-:Y:S02]  /*33640*/  IMAD.MOV.U32 R13, RZ, RZ, R86 ;  /* 0x000000ffff0d7224 */ /* 0x000fe400078e0056 */
[----:B------:R-:W-:Y:S02]  /*33650*/  IMAD.MOV.U32 R12, RZ, RZ, R5 ;  /* 0x000000ffff0c7224 */ /* 0x000fe400078e0005 */
[----:B------:R-:W-:-:S07]  /*33660*/  IMAD.MOV.U32 R55, RZ, RZ, R14 ;  /* 0x000000ffff377224 */ /* 0x000fce00078e000e */
[----:B------:R-:W-:Y:S05]  /*33670*/  WARPSYNC.COLLECTIVE R15, `(.L_x_9564) ;  /* 0x000000000f087348 */ /* 0x000fea0003c00000 */
[----:B------:R0:W1:Y:S02]  /*33680*/  SHFL.IDX P6, R14, R13, R12, R11 ;  /* 0x0000000c0d0e7389 */ /* 0x00006400000c000b */
[----:B01----:R-:W-:Y:S01]  /*33690*/  ENDCOLLECTIVE ;  /* 0x000000000000791b */ /* 0x003fe20003800000 */
.L_x_9564:
[----:B------:R-:W-:Y:S01]  /*336a0*/  IMAD.MOV.U32 R13, RZ, RZ, R44 ;  /* 0x000000ffff0d7224 */ /* 0x000fe200078e002c */
[----:B------:R-:W-:Y:S01]  /*336b0*/  SEL R44, R102, R47, P0 ;  /* 0x0000002f662c7207 */ /* 0x000fe20000000000 */
[----:B------:R-:W-:-:S07]  /*336c0*/  IMAD.MOV.U32 R86, RZ, RZ, R14 ;  /* 0x000000ffff567224 */ /* 0x000fce00078e000e */
[----:B------:R-:W-:Y:S05]  /*336d0*/  WARPSYNC.COLLECTIVE R15, `(.L_x_9565) ;  /* 0x000000000f087348 */ /* 0x000fea0003c00000 */
[----:B------:R0:W1:Y:S02]  /*336e0*/  SHFL.IDX P6, R14, R13, R12, R11 ;  /* 0x0000000c0d0e7389 */ /* 0x00006400000c000b */
[----:B01----:R-:W-:Y:S01]  /*336f0*/  ENDCOLLECTIVE ;  /* 0x000000000000791b */ /* 0x003fe20003800000 */
.L_x_9565:
        /* <DEDUP_REMOVED lines=8> */
.L_x_9566:
[----:B------:R-:W-:Y:S02]  /*33780*/  IMAD.MOV.U32 R13, RZ, RZ, R126 ;  /* 0x000000ffff0d7224 */ /* 0x000fe400078e007e */
[----:B------:R-:W-:-:S07]  /*33790*/  IMAD.MOV.U32 R57, RZ, RZ, R14 ;  /* 0x000000ffff397224 */ /* 0x000fce00078e000e */
[----:B------:R-:W-:Y:S05]  /*337a0*/  WARPSYNC.COLLECTIVE R15, `(.L_x_9567) ;  /* 0x000000000f087348 */ /* 0x000fea0003c00000 */
[----:B------:R0:W1:Y:S02]  /*337b0*/  SHFL.IDX P6, R14, R13, R12, R11 ;  /* 0x0000000c0d0e7389 */ /* 0x00006400000c000b */
[----:B01----:R-:W-:Y:S01]  /*337c0*/  ENDCOLLECTIVE ;  /* 0x000000000000791b */ /* 0x003fe20003800000 */
.L_x_9567:
[----:B------:R-:W-:Y:S02]  /*337d0*/  IMAD.MOV.U32 R13, RZ, RZ, R110 ;  /* 0x000000ffff0d7224 */ /* 0x000fe400078e006e */
[----:B------:R-:W-:Y:S02]  /*337e0*/  IMAD.MOV.U32 R12, RZ, RZ, R5 ;  /* 0x000000ffff0c7224 */ /* 0x000fe400078e0005 */
[----:B------:R-:W-:-:S07]  /*337f0*/  IMAD.MOV.U32 R59, RZ, RZ, R14 ;  /* 0x000000ffff3b7224 */ /* 0x000fce00078e000e */
[----:B------:R-:W-:Y:S05]  /*33800*/  WARPSYNC.COLLECTIVE R15, `(.L_x_9568) ;  /* 0x000000000f087348 */ /* 0x000fea0003c00000 */
[----:B------:R0:W1:Y:S02]  /*33810*/  SHFL.IDX P6, R14, R13, R12, R11 ;  /* 0x0000000c0d0e7389 */ /* 0x00006400000c000b */
[----:B01----:R-:W-:Y:S01]  /*33820*/  ENDCOLLECTIVE ;  /* 0x000000000000791b */ /* 0x003fe20003800000 */
.L_x_9568:
[----:B------:R-:W-:Y:S02]  /*33830*/  IMAD.MOV.U32 R13, RZ, RZ, R80 ;  /* 0x000000ffff0d7224 */ /* 0x000fe400078e0050 */
[----:B------:R-:W-:-:S07]  /*33840*/  IMAD.MOV.U32 R110, RZ, RZ, R14 ;  /* 0x000000ffff6e7224 */ /* 0x000fce00078e000e */
[----:B------:R-:W-:Y:S05]  /*33850*/  WARPSYNC.COLLECTIVE R15, `(.L_x_9569) ;  /* 0x000000000f087348 */ /* 0x000fea0003c00000 */
[----:B------:R0:W1:Y:S02]  /*33860*/  SHFL.IDX P6, R14, R13, R12, R11 ;  /* 0x0000000c0d0e7389 */ /* 0x00006400000c000b */
[----:B01----:R-:W-:Y:S01]  /*33870*/  ENDCOLLECTIVE ;  /* 0x000000000000791b */ /* 0x003fe20003800000 */
.L_x_9569:
        /* <DEDUP_REMOVED lines=8> */
.L_x_9570:
[----:B------:R-:W-:Y:S02]  /*33900*/  SEL R84, R59, R80, P0 ;  /* 0x000000503b547207 */ /* 0x000fe40000000000 */
[----:B------:R-:W-:Y:S01]  /*33910*/  SEL R80, R80, R59, P0 ;  /* 0x0000003b50507207 */ /* 0x000fe20000000000 */
[----:B------:R-:W-:Y:S02]  /*33920*/  IMAD.MOV.U32 R13, RZ, RZ, R114 ;  /* 0x000000ffff0d7224 */ /* 0x000fe400078e0072 */
[----:B------:R-:W-:-:S07]  /*33930*/  IMAD.MOV.U32 R61, RZ, RZ, R14 ;  /* 0x000000ffff3d7224 */ /* 0x000fce00078e000e */
[----:B------:R-:W-:Y:S05]  /*33940*/  WARPSYNC.COLLECTIVE R15, `(.L_x_9571) ;  /* 0x000000000f087348 */ /* 0x000fea0003c00000 */
[----:B------:R0:W1:Y:S02]  /*33950*/  SHFL.IDX P6, R14, R13, R12, R11 ;  /* 0x0000000c0d0e7389 */ /* 0x00006400000c000b */
[----:B01----:R-:W-:Y:S01]  /*33960*/  ENDCOLLECTIVE ;  /* 0x000000000000791b */ /* 0x003fe20003800000 */
.L_x_9571:
[----:B------:R-:W-:Y:S02]  /*33970*/  IMAD.MOV.U32 R13, RZ, RZ, R112 ;  /* 0x000000ffff0d7224 */ /* 0x000fe400078e0070 */
[----:B------:R-:W-:Y:S02]  /*33980*/  IMAD.MOV.U32 R12, RZ, RZ, R5 ;  /* 0x000000ffff0c7224 */ /* 0x000fe400078e0005 */
[----:B------:R-:W-:-:S07]  /*33990*/  IMAD.MOV.U32 R65, RZ, RZ, R14 ;  /* 0x000000ffff417224 */ /* 0x000fce00078e000e */
[----:B------:R-:W-:Y:S05]  /*339a0*/  WARPSYNC.COLLECTIVE R15, `(.L_x_9572) ;  /* 0x000000000f087348 */ /* 0x000fea0003c00000 */
[----:B------:R0:W1:Y:S02]  /*339b0*/  SHFL.IDX P6, R14, R13, R12, R11 ;  /* 0x0000000c0d0e7389 */ /* 0x00006400000c000b */
[----:B01----:R-:W-:Y:S01]  /*339c0*/  ENDCOLLECTIVE ;  /* 0x000000000000791b */ /* 0x003fe20003800000 */
.L_x_9572:
[----:B------:R-:W-:Y:S01]  /*339d0*/  IMAD.MOV.U32 R13, RZ, RZ, R42 ;  /* 0x000000ffff0d7224 */ /* 0x000fe200078e002a */
[----:B------:R-:W-:Y:S02]  /*339e0*/  SEL R42, R47, R102, P0 ;  /* 0x000000662f2a7207 */ /* 0x000fe40000000000 */
[----:B------:R-:W-:Y:S02]  /*339f0*/  SEL R47, R49, R104, P0 ;  /* 0x00000068312f7207 */ /* 0x000fe40000000000 */
[----:B------:R-:W-:Y:S01]  /*33a00*/  SEL R49, R104, R49, P0 ;  /* 0x0000003168317207 */ /* 0x000fe20000000000 */
[----:B------:R-:W-:-:S07]  /*33a10*/  IMAD.MOV.U32 R112, RZ, RZ, R14 ;  /* 0x000000ffff707224 */ /* 0x000fce00078e000e */
[----:B------:R-:W-:Y:S05]  /*33a20*/  WARPSYNC.COLLECTIVE R15, `(.L_x_9573) ;  /* 0x000000000f087348 */ /* 0x000fea0003c00000 */
[----:B------:R0:W1:Y:S02]  /*33a30*/  SHFL.IDX P6, R14, R13, R12, R11 ;  /* 0x0000000c0d0e7389 */ /* 0x00006400000c000b */
[----:B01----:R-:W-:Y:S01]  /*33a40*/  ENDCOLLECTIVE ;  /* 0x000000000000791b */ /* 0x003fe20003800000 */
.L_x_9573:
        /* <DEDUP_REMOVED lines=8> */
.L_x_9574:
[----:B------:R-:W-:Y:S02]  /*33ad0*/  IMAD.MOV.U32 R13, RZ, RZ, R116 ;  /* 0x000000ffff0d7224 */ /* 0x000fe400078e0074 */
[----:B------:R-:W-:-:S07]  /*33ae0*/  IMAD.MOV.U32 R67, RZ, RZ, R14 ;  /* 0x000000ffff437224 */ /* 0x000fce00078e000e */
[----:B------:R-:W-:Y:S05]  /*33af0*/  WARPSYNC.COLLECTIVE R15, `(.L_x_9575) ;  /* 0x000000000f087348 */ /* 0x000fea0003c00000 */
[----:B------:R0:W1:Y:S02]  /*33b00*/  SHFL.IDX P6, R14, R13, R12, R11 ;  /* 0x0000000c0d0e7389 */ /* 0x00006400000c000b */
[----:B01----:R-:W-:Y:S01]  /*33b10*/  ENDCOLLECTIVE ;  /* 0x000000000000791b */ /* 0x003fe20003800000 */
.L_x_9575:
        /* <DEDUP_REMOVED lines=8> */
.L_x_9576:
[----:B------:R-:W-:Y:S02]  /*33ba0*/  IMAD.MOV.U32 R13, RZ, RZ, R70 ;  /* 0x000000ffff0d7224 */ /* 0x000fe400078e0046 */
[----:B------:R-:W-:-:S07]  /*33bb0*/  IMAD.MOV.U32 R116, RZ, RZ, R14 ;  /* 0x000000ffff747224 */ /* 0x000fce00078e000e */
[----:B------:R-:W-:Y:S05]  /*33bc0*/  WARPSYNC.COLLECTIVE R15, `(.L_x_9577) ;  /* 0x000000000f087348 */ /* 0x000fea0003c00000 */
[----:B------:R0:W1:Y:S02]  /*33bd0*/  SHFL.IDX P6, R14, R13, R12, R11 ;  /* 0x0000000c0d0e7389 */ /* 0x00006400000c000b */
[----:B01----:R-:W-:Y:S01]  /*33be0*/  ENDCOLLECTIVE ;  /* 0x000000000000791b */ /* 0x003fe20003800000 */
.L_x_9577:
        /* <DEDUP_REMOVED lines=8> */
.L_x_9578:
[----:B------:R-:W-:Y:S02]  /*33c70*/  IMAD.MOV.U32 R13, RZ, RZ, R76 ;  /* 0x000000ffff0d7224 */ /* 0x000fe400078e004c */
[----:B------:R-:W-:-:S07]  /*33c80*/  IMAD.MOV.U32 R78, RZ, RZ, R14 ;  /* 0x000000ffff4e7224 */ /* 0x000fce00078e000e */
[----:B------:R-:W-:Y:S05]  /*33c90*/  WARPSYNC.COLLECTIVE R15, `(.L_x_9579) ;  /* 0x000000000f087348 */ /* 0x000fea0003c00000 */
[----:B------:R0:W1:Y:S02]  /*33ca0*/  SHFL.IDX P6, R14, R13, R12, R11 ;  /* 0x0000000c0d0e7389 */ /* 0x00006400000c000b */
[----:B01----:R-:W-:Y:S01]  /*33cb0*/  ENDCOLLECTIVE ;  /* 0x000000000000791b */ /* 0x003fe20003800000 */
.L_x_9579:
[----:B------:R-:W-:Y:S01]  /*33cc0*/  IMAD.MOV.U32 R13, RZ, RZ, R60 ;  /* 0x000000ffff0d7224 */ /* 0x000fe200078e003c */
[----:B------:R-:W-:Y:S01]  /*33cd0*/  SEL R60, R65, R114, P0 ;  /* 0x00000072413c7207 */ /* 0x000fe20000000000 */
[----:B------:R-:W-:Y:S02]  /*33ce0*/  IMAD.MOV.U32 R12, RZ, RZ, R5 ;  /* 0x000000ffff0c7224 */ /* 0x000fe400078e0005 */
[----:B------:R-:W-:-:S07]  /*33cf0*/  IMAD.MOV.U32 R76, RZ, RZ, R14 ;  /* 0x000000ffff4c7224 */ /* 0x000fce00078e000e */
[----:B------:R-:W-:Y:S05]  /*33d00*/  WARPSYNC.COLLECTIVE R15, `(.L_x_9580) ;  /* 0x000000000f087348 */ /* 0x000fea0003c00000 */
[----:B------:R0:W1:Y:S02]  /*33d10*/  SHFL.IDX P6, R14, R13, R12, R11 ;  /* 0x0000000c0d0e7389 */ /* 0x00006400000c000b */
[----:B01----:R-:W-:Y:S01]  /*33d20*/  ENDCOLLECTIVE ;  /* 0x000000000000791b */ /* 0x003fe20003800000 */
.L_x_9580:
[----:B------:R-:W-:Y:S01]  /*33d30*/  IMAD.MOV.U32 R13, RZ, RZ, R64 ;  /* 0x000000ffff0d7224 */ /* 0x000fe200078e0040 */
[----:B------:R-:W-:Y:S01]  /*33d40*/  SEL R64, R114, R65, P0 ;  /* 0x0000004172407207 */ /* 0x000fe20000000000 */
[----:B------:R-:W-:-:S07]  /*33d50*/  IMAD.MOV.U32 R71, RZ, RZ, R14 ;  /* 0x000000ffff477224 */ /* 0x000fce00078e000e */
[----:B------:R-:W-:Y:S05]  /*33d60*/  WARPSYNC.COLLECTIVE R15, `(.L_x_9581) ;  /* 0x000000000f087348 */ /* 0x000fea0003c00000 */
[----:B------:R0:W1:Y:S02]  /*33d70*/  SHFL.IDX P6, R14, R13, R12, R11 ;  /* 0x0000000c0d0e7389 */ /* 0x00006400000c000b */
[----:B01----:R-:W-:Y:S01]  /*33d80*/  ENDCOLLECTIVE ;  /* 0x000000000000791b */ /* 0x003fe20003800000 */
.L_x_9581:
        /* <DEDUP_REMOVED lines=8> */
.L_x_9582:
[----:B------:R-:W-:Y:S02]  /*33e10*/  IMAD.MOV.U32 R13, RZ, RZ, R72 ;  /* 0x000000ffff0d7224 */ /* 0x000fe400078e0048 */
[----:B------:R-:W-:-:S07]  /*33e20*/  IMAD.MOV.U32 R74, RZ, RZ, R14 ;  /* 0x000000ffff4a7224 */ /* 0x000fce00078e000e */
[----:B------:R-:W-:Y:S05]  /*33e30*/  WARPSYNC.COLLECTIVE R15, `(.L_x_9583) ;  /* 0x000000000f087348 */ /* 0x000fea0003c00000 */
[----:B------:R0:W1:Y:S02]  /*33e40*/  SHFL.IDX P6, R14, R13, R12, R11 ;  /* 0x0000000c0d0e7389 */ /* 0x00006400000c000b */
[----:B01----:R-:W-:Y:S01]  /*33e50*/  ENDCOLLECTIVE ;  /* 0x000000000000791b */ /* 0x003fe20003800000 */
.L_x_9583:
[----:B------:R-:W-:Y:S02]  /*33e60*/  IMAD.MOV.U32 R13, RZ, RZ, R58 ;  /* 0x000000ffff0d7224 */ /* 0x000fe400078e003a */
[----:B------:R-:W-:Y:S02]  /*33e70*/  IMAD.MOV.U32 R12, RZ, RZ, R5 ;  /* 0x000000ffff0c7224 */ /* 0x000fe400078e0005 */
[----:B------:R-:W-:-:S07]  /*33e80*/  IMAD.MOV.U32 R72, RZ, RZ, R14 ;  /* 0x000000ffff487224 */ /* 0x000fce00078e000e */
[----:B------:R-:W-:Y:S05]  /*33e90*/  WARPSYNC.COLLECTIVE R15, `(.L_x_9584) ;  /* 0x000000000f087348 */ /* 0x000fea0003c00000 */
[----:B------:R0:W1:Y:S02]  /*33ea0*/  SHFL.IDX P6, R14, R13, R12, R11 ;  /* 0x0000000c0d0e7389 */ /* 0x00006400000c000b */
[----:B01----:R-:W-:Y:S01]  /*33eb0*/  ENDCOLLECTIVE ;  /* 0x000000000000791b */ /* 0x003fe20003800000 */
.L_x_9584:
[----:B------:R-:W-:Y:S02]  /*33ec0*/  IMAD.MOV.U32 R13, RZ, RZ, R52 ;  /* 0x000000ffff0d7224 */ /* 0x000fe400078e0034 */
[----:B------:R-:W-:-:S07]  /*33ed0*/  IMAD.MOV.U32 R75, RZ, RZ, R14 ;  /* 0x000000ffff4b7224 */ /* 0x000fce00078e000e */
[----:B------:R-:W-:Y:S05]  /*33ee0*/  WARPSYNC.COLLECTIVE R15, `(.L_x_9585) ;  /* 0x000000000f087348 */ /* 0x000fea0003c00000 */
[----:B------:R0:W1:Y:S02]  /*33ef0*/  SHFL.IDX P6, R14, R13, R12, R11 ;  /* 0x0000000c0d0e7389 */ /* 0x00006400000c000b */
[----:B01----:R-:W-:Y:S01]  /*33f00*/  ENDCOLLECTIVE ;  /* 0x000000000000791b */ /* 0x003fe20003800000 */
.L_x_9585:
        /* <DEDUP_REMOVED lines=8> */
.L_x_9586:
[----:B------:R-:W-:Y:S02]  /*33f90*/  SEL R52, R72, R77, P0 ;  /* 0x0000004d48347207 */ /* 0x000fe40000000000 */
[----:B------:R-:W-:Y:S01]  /*33fa0*/  SEL R58, R77, R72, P0 ;  /* 0x000000484d3a7207 */ /* 0x000fe20000000000 */
[----:B------:R-:W-:Y:S02]  /*33fb0*/  IMAD.MOV.U32 R13, RZ, RZ, R66 ;  /* 0x000000ffff0d7224 */ /* 0x000fe400078e0042 */
[----:B------:R-:W-:-:S07]  /*33fc0*/  IMAD.MOV.U32 R68, RZ, RZ, R14 ;  /* 0x000000ffff447224 */ /* 0x000fce00078e000e */
[----:B------:R-:W-:Y:S05]  /*33fd0*/  WARPSYNC.COLLECTIVE R15, `(.L_x_9587) ;  /* 0x000000000f087348 */ /* 0x000fea0003c00000 */
[----:B------:R0:W1:Y:S02]  /*33fe0*/  SHFL.IDX P6, R14, R13, R12, R11 ;  /* 0x0000000c0d0e7389 */ /* 0x00006400000c000b */
[----:B01----:R-:W-:Y:S01]  /*33ff0*/  ENDCOLLECTIVE ;  /* 0x000000000000791b */ /* 0x003fe20003800000 */
.L_x_9587:
[----:B------:R-:W-:Y:S01]  /*34000*/  IMAD.MOV.U32 R13, RZ, RZ, R50 ;  /* 0x000000ffff0d7224 */ /* 0x000fe200078e0032 */
[----:B------:R-:W-:Y:S01]  /*34010*/  SEL R50, R73, R76, P0 ;  /* 0x0000004c49327207 */ /* 0x000fe20000000000 */
[----:B------:R-:W-:Y:S02]  /*34020*/  IMAD.MOV.U32 R12, RZ, RZ, R5 ;  /* 0x000000ffff0c7224 */ /* 0x000fe400078e0005 */
[----:B------:R-:W-:-:S07]  /*34030*/  IMAD.MOV.U32 R79, RZ, RZ, R14 ;  /* 0x000000ffff4f7224 */ /* 0x000fce00078e000e */
[----:B------:R-:W-:Y:S05]  /*34040*/  WARPSYNC.COLLECTIVE R15, `(.L_x_9588) ;  /* 0x000000000f087348 */ /* 0x000fea0003c00000 */
[----:B------:R0:W1:Y:S02]  /*34050*/  SHFL.IDX P6, R14, R13, R12, R11 ;  /* 0x0000000c0d0e7389 */ /* 0x00006400000c000b */
[----:B01----:R-:W-:Y:S01]  /*34060*/  ENDCOLLECTIVE ;  /* 0x000000000000791b */ /* 0x003fe20003800000 */
.L_x_9588:
[----:B------:R-:W-:Y:S02]  /*34070*/  IMAD.MOV.U32 R13, RZ, RZ, R34 ;  /* 0x000000ffff0d7224 */ /* 0x000fe400078e0022 */
[----:B------:R-:W-:-:S07]  /*34080*/  IMAD.MOV.U32 R103, RZ, RZ, R14 ;  /* 0x000000ffff677224 */ /* 0x000fce00078e000e */
[----:B------:R-:W-:Y:S05]  /*34090*/  WARPSYNC.COLLECTIVE R15, `(.L_x_9589) ;  /* 0x000000000f087348 */ /* 0x000fea0003c00000 */
[----:B------:R0:W1:Y:S02]  /*340a0*/  SHFL.IDX P6, R14, R13, R12, R11 ;  /* 0x0000000c0d0e7389 */ /* 0x00006400000c000b */
[----:B01----:R-:W-:Y:S01]  /*340b0*/  ENDCOLLECTIVE ;  /* 0x000000000000791b */ /* 0x003fe20003800000 */
.L_x_9589:
[----:B------:R-:W-:Y:S01]  /*340c0*/  SEL R75, R103, R68, P0 ;  /* 0x00000044674b7207 */ /* 0x000fe20000000000 */
[----:B------:R-:W-:Y:S01]  /*340d0*/  IMAD.MOV.U32 R13, RZ, RZ, R54 ;  /* 0x000000ffff0d7224 */ /* 0x000fe200078e0036 */
[----:B------:R-:W-:Y:S01]  /*340e0*/  SEL R54, R69, R70, P0 ;  /* 0x0000004645367207 */ /* 0x000fe20000000000 */
[----:B------:R-:W-:Y:S02]  /*340f0*/  IMAD.MOV.U32 R12, RZ, RZ, R7 ;  /* 0x000000ffff0c7224 */ /* 0x000fe400078e0007 */
[----:B------:R-:W-:-:S07]  /*34100*/  IMAD.MOV.U32 R34, RZ, RZ, R14 ;  /* 0x000000ffff227224 */ /* 0x000fce00078e000e */
[----:B------:R-:W-:Y:S05]  /*34110*/  WARPSYNC.COLLECTIVE R15, `(.L_x_9590) ;  /* 0x000000000f087348 */ /* 0x000fea0003c00000 */
[----:B------:R0:W1:Y:S02]  /*34120*/  SHFL.IDX P6, R14, R13, R12, R11 ;  /* 0x0000000c0d0e7389 */ /* 0x00006400000c000b */
[----:B01----:R-:W-:Y:S01]  /*34130*/  ENDCOLLECTIVE ;  /* 0x000000000000791b */ /* 0x003fe20003800000 */
.L_x_9590:
        /* <DEDUP_REMOVED lines=8> */
.L_x_9591:
[----:B------:R-:W-:Y:S02]  /*341c0*/  IMAD.MOV.U32 R13, RZ, RZ, R32 ;  /* 0x000000ffff0d7224 */ /* 0x000fe400078e0020 */
[----:B------:R-:W-:Y:S02]  /*341d0*/  IMAD.MOV.U32 R12, RZ, RZ, R5 ;  /* 0x000000ffff0c7224 */ /* 0x000fe400078e0005 */
[----:B------:R-:W-:-:S07]  /*341e0*/  IMAD.MOV.U32 R25, RZ, RZ, R14 ;  /* 0x000000ffff197224 */ /* 0x000fce00078e000e */
[----:B------:R-:W-:Y:S05]  /*341f0*/  WARPSYNC.COLLECTIVE R15, `(.L_x_9592) ;  /* 0x000000000f087348 */ /* 0x000fea0003c00000 */
[----:B------:R0:W1:Y:S02]  /*34200*/  SHFL.IDX P6, R14, R13, R12, R11 ;  /* 0x0000000c0d0e7389 */ /* 0x00006400000c000b */
[----:B01----:R-:W-:Y:S01]  /*34210*/  ENDCOLLECTIVE ;  /* 0x000000000000791b */ /* 0x003fe20003800000 */
.L_x_9592:
[----:B------:R-:W-:Y:S02]  /*34220*/  IMAD.MOV.U32 R13, RZ, RZ, R26 ;  /* 0x000000ffff0d7224 */ /* 0x000fe400078e001a */
[----:B------:R-:W-:-:S07]  /*34230*/  IMAD.MOV.U32 R32, RZ, RZ, R14 ;  /* 0x000000ffff207224 */ /* 0x000fce00078e000e */
[----:B------:R-:W-:Y:S05]  /*34240*/  WARPSYNC.COLLECTIVE R15, `(.L_x_9593) ;  /* 0x000000000f087348 */ /* 0x000fea0003c00000 */
[----:B------:R0:W1:Y:S02]  /*34250*/  SHFL.IDX P6, R14, R13, R12, R11 ;  /* 0x0000000c0d0e7389 */ /* 0x00006400000c000b */
[----:B01----:R-:W-:Y:S01]  /*34260*/  ENDCOLLECTIVE ;  /* 0x000000000000791b */ /* 0x003fe20003800000 */
.L_x_9593:
        /* <DEDUP_REMOVED lines=8> */
.L_x_9594:
[----:B------:R-:W-:Y:S01]  /*342f0*/  SEL R72, R26, R25, P0 ;  /* 0x000000191a487207 */ /* 0x000fe20000000000 */
[----:B------:R-:W-:Y:S02]  /*34300*/  IMAD.MOV.U32 R13, RZ, RZ, R30 ;  /* 0x000000ffff0d7224 */ /* 0x000fe400078e001e */
[----:B------:R-:W-:-:S07]  /*34310*/  IMAD.MOV.U32 R28, RZ, RZ, R14 ;  /* 0x000000ffff1c7224 */ /* 0x000fce00078e000e */
[----:B------:R-:W-:Y:S05]  /*34320*/  WARPSYNC.COLLECTIVE R15, `(.L_x_9595) ;  /* 0x000000000f087348 */ /* 0x000fea0003c00000 */
[----:B------:R0:W1:Y:S02]  /*34330*/  SHFL.IDX P6, R14, R13, R12, R11 ;  /* 0x0000000c0d0e7389 */ /* 0x00006400000c000b */
[----:B01----:R-:W-:Y:S01]  /*34340*/  ENDCOLLECTIVE ;  /* 0x000000000000791b */ /* 0x003fe20003800000 */
.L_x_9595:
[----:B------:R-:W-:Y:S02]  /*34350*/  IMAD.MOV.U32 R13, RZ, RZ, R24 ;  /* 0x000000ffff0d7224 */ /* 0x000fe400078e0018 */
[----:B------:R-:W-:Y:S02]  /*34360*/  IMAD.MOV.U32 R12, RZ, RZ, R5 ;  /* 0x000000ffff0c7224 */ /* 0x000fe400078e0005 */
[----:B------:R-:W-:-:S07]  /*34370*/  IMAD.MOV.U32 R30, RZ, RZ, R14 ;  /* 0x000000ffff1e7224 */ /* 0x000fce00078e000e */
[----:B------:R-:W-:Y:S05]  /*34380*/  WARPSYNC.COLLECTIVE R15, `(.L_x_9596) ;  /* 0x000000000f087348 */ /* 0x000fea0003c00000 */
[----:B------:R0:W1:Y:S02]  /*34390*/  SHFL.IDX P6, R14, R13, R12, R11 ;  /* 0x0000000c0d0e7389 */ /* 0x00006400000c000b */
[----:B01----:R-:W-:Y:S01]  /*343a0*/  ENDCOLLECTIVE ;  /* 0x000000000000791b */ /* 0x003fe20003800000 */
.L_x_9596:
[----:B------:R-:W-:Y:S01]  /*343b0*/  IMAD.MOV.U32 R13, RZ, RZ, R20 ;  /* 0x000000ffff0d7224 */ /* 0x000fe200078e0014 */
[----:B------:R-:W-:Y:S02]  /*343c0*/  SEL R20, R76, R73, P0 ;  /* 0x000000494c147207 */ /* 0x000fe40000000000 */
[----:B------:R-:W-:Y:S01]  /*343d0*/  SEL R73, R68, R103, P0 ;  /* 0x0000006744497207 */ /* 0x000fe20000000000 */
[----:B------:R-:W-:Y:S01]  /*343e0*/  IMAD.MOV.U32 R103, RZ, RZ, RZ ;  /* 0x000000ffff677224 */ /* 0x000fe200078e00ff */
[----:B------:R-:W-:Y:S01]  /*343f0*/  SEL R76, R25, R26, P0 ;  /* 0x0000001a194c7207 */ /* 0x000fe20000000000 */
[----:B------:R-:W-:-:S07]  /*34400*/  IMAD.MOV.U32 R105, RZ, RZ, R14 ;  /* 0x000000ffff697224 */ /* 0x000fce00078e000e */
[----:B------:R-:W-:Y:S05]  /*34410*/  WARPSYNC.COLLECTIVE R15, `(.L_x_9597) ;  /* 0x000000000f087348 */ /* 0x000fea0003c00000 */
[----:B------:R0:W1:Y:S02]  /*34420*/  SHFL.IDX P6, R14, R13, R12, R11 ;  /* 0x0000000c0d0e7389 */ /* 0x00006400000c000b */
[----:B01----:R-:W-:Y:S01]  /*34430*/  ENDCOLLECTIVE ;  /* 0x000000000000791b */ /* 0x003fe20003800000 */
.L_x_9597:
        /* <DEDUP_REMOVED lines=8> */
.L_x_9598:
[----:B------:R-:W-:Y:S02]  /*344c0*/  SEL R122, R30, R107, P0 ;  /* 0x0000006b1e7a7207 */ /* 0x000fe40000000000 */
[----:B------:R-:W-:Y:S01]  /*344d0*/  SEL R104, R107, R30, P0 ;  /* 0x0000001e6b687207 */ /* 0x000fe20000000000 */
[----:B------:R-:W-:Y:S02]  /*344e0*/  IMAD.MOV.U32 R13, RZ, RZ, R4 ;  /* 0x000000ffff0d7224 */ /* 0x000fe400078e0004 */
[----:B------:R-:W-:-:S07]  /*344f0*/  IMAD.MOV.U32 R10, RZ, RZ, R14 ;  /* 0x000000ffff0a7224 */ /* 0x000fce00078e000e */
[----:B------:R-:W-:Y:S05]  /*34500*/  WARPSYNC.COLLECTIVE R15, `(.L_x_9599) ;  /* 0x000000000f087348 */ /* 0x000fea0003c00000 */
[----:B------:R0:W1:Y:S02]  /*34510*/  SHFL.IDX P6, R14, R13, R12, R11 ;  /* 0x0000000c0d0e7389 */ /* 0x00006400000c000b */
[----:B01----:R-:W-:Y:S01]  /*34520*/  ENDCOLLECTIVE ;  /* 0x000000000000791b */ /* 0x003fe20003800000 */
.L_x_9599:
[----:B------:R-:W-:Y:S02]  /*34530*/  IMAD.MOV.U32 R13, RZ, RZ, R8 ;  /* 0x000000ffff0d7224 */ /* 0x000fe400078e0008 */
[----:B------:R-:W-:Y:S02]  /*34540*/  IMAD.MOV.U32 R12, RZ, RZ, R5 ;  /* 0x000000ffff0c7224 */ /* 0x000fe400078e0005 */
[----:B------:R-:W-:-:S07]  /*34550*/  IMAD.MOV.U32 R4, RZ, RZ, R14 ;  /* 0x000000ffff047224 */ /* 0x000fce00078e000e */
[----:B------:R-:W-:Y:S05]  /*34560*/  WARPSYNC.COLLECTIVE R15, `(.L_x_9600) ;  /* 0x000000000f087348 */ /* 0x000fea0003c00000 */
[----:B------:R0:W1:Y:S02]  /*34570*/  SHFL.IDX P6, R14, R13, R12, R11 ;  /* 0x0000000c0d0e7389 */ /* 0x00006400000c000b */
[----:B01----:R-:W-:Y:S01]  /*34580*/  ENDCOLLECTIVE ;  /* 0x000000000000791b */ /* 0x003fe20003800000 */
.L_x_9600:
[----:B------:R-:W-:Y:S02]  /*34590*/  IMAD.MOV.U32 R13, RZ, RZ, R6 ;  /* 0x000000ffff0d7224 */ /* 0x000fe400078e0006 */
[----:B------:R-:W-:-:S07]  /*345a0*/  IMAD.MOV.U32 R7, RZ, RZ, R14 ;  /* 0x000000ffff077224 */ /* 0x000fce00078e000e */
[----:B------:R-:W-:Y:S05]  /*345b0*/  WARPSYNC.COLLECTIVE R15, `(.L_x_9601) ;  /* 0x000000000f087348 */ /* 0x000fea0003c00000 */
[----:B------:R0:W1:Y:S02]  /*345c0*/  SHFL.IDX P6, R14, R13, R12, R11 ;  /* 0x0000000c0d0e7389 */ /* 0x00006400000c000b */
[----:B01----:R-:W-:Y:S01]  /*345d0*/  ENDCOLLECTIVE ;  /* 0x000000000000791b */ /* 0x003fe20003800000 */
.L_x_9601:
[----:B------:R-:W-:Y:S05]  /*345e0*/  BRA `(.L_x_9602) ;  /* 0xffffff0400547947 */ /* 0x000fea000383ffff */
.L_x_9290:
[----:B------:R-:W-:Y:S02]  /*345f0*/  IMAD.MOV.U32 R13, RZ, RZ, R3 ;  /* 0x000000ffff0d7224 */ /* 0x000fe400078e0003 */
[----:B------:R-:W-:Y:S02]  /*34600*/  IMAD.MOV.U32 R12, RZ, RZ, RZ ;  /* 0x000000ffff0c7224 */ /* 0x000fe400078e00ff */
[----:B------:R-:W-:Y:S02]  /*34610*/  IMAD.MOV.U32 R11, RZ, RZ, 0x181f ;  /* 0x0000181fff0b7424 */ /* 0x000fe400078e00ff */
[----:B------:R-:W-:-:S07]  /*34620*/  IMAD.MOV.U32 R15, RZ, RZ, -0x1 ;  /* 0xffffffffff0f7424 */ /* 0x000fce00078e00ff */
[----:B-----5:R-:W-:Y:S05]  /*34630*/  WARPSYNC.COLLECTIVE R15, `(.L_x_9603) ;  /* 0x000000000f087348 */ /* 0x020fea0003c00000 */
[----:B------:R0:W1:Y:S02]  /*34640*/  SHFL.IDX P6, R14, R13, R12, R11 ;  /* 0x0000000c0d0e7389 */ /* 0x00006400000c000b */
[----:B01---5:R-:W-:Y:S01]  /*34650*/  ENDCOLLECTIVE ;  /* 0x000000000000791b */ /* 0x023fe20003800000 */
.L_x_9603:
[----:B------:R-:W-:Y:S02]  /*34660*/  IMAD.MOV.U32 R13, RZ, RZ, R2 ;  /* 0x000000ffff0d7224 */ /* 0x000fe400078e0002 */
[----:B------:R-:W-:-:S07]  /*34670*/  IMAD.MOV.U32 R0, RZ, RZ, R14 ;  /* 0x000000ffff007224 */ /* 0x000fce00078e000e */
[----:B------:R-:W-:Y:S05]  /*34680*/  WARPSYNC.COLLECTIVE R15, `(.L_x_9604) ;  /* 0x000000000f087348 */ /* 0x000fea0003c00000 */
[----:B------:R0:W1:Y:S02]  /*34690*/  SHFL.IDX P6, R14, R13, R12, R11 ;  /* 0x0000000c0d0e7389 */ /* 0x00006400000c000b */
[----:B01----:R-:W-:Y:S01]  /*346a0*/  ENDCOLLECTIVE ;  /* 0x000000000000791b */ /* 0x003fe20003800000 */
.L_x_9604:
[----:B------:R-:W-:Y:S05]  /*346b0*/  BRA `(.L_x_9605) ;  /* 0xffffff1000dc7947 */ /* 0x000fea000383ffff */
.L_x_9293:
[----:B------:R-:W-:Y:S01]  /*346c0*/  BSSY B1, `(.L_x_9606) ;  /* 0x0000008000017945 */ /* 0x000fe20003800000 */
[----:B------:R-:W-:Y:S02]  /*346d0*/  IMAD.MOV.U32 R13, RZ, RZ, R3 ;  /* 0x000000ffff0d7224 */ /* 0x000fe400078e0003 */
[----:B------:R-:W-:Y:S02]  /*346e0*/  IMAD.MOV.U32 R12, RZ, RZ, 0x1 ;  /* 0x00000001ff0c7424 */ /* 0x000fe400078e00ff */
[----:B------:R-:W-:Y:S02]  /*346f0*/  IMAD.MOV.U32 R11, RZ, RZ, 0x181f ;  /* 0x0000181fff0b7424 */ /* 0x000fe400078e00ff */
[----:B---3--:R-:W-:-:S07]  /*34700*/  IMAD.MOV.U32 R15, RZ, RZ, -0x1 ;  /* 0xffffffffff0f7424 */ /* 0x008fce00078e00ff */
[----:B012--5:R-:W-:Y:S05]  /*34710*/  WARPSYNC.COLLECTIVE R15, `(.L_x_9607) ;  /* 0x000000000f087348 */ /* 0x027fea0003c00000 */
[----:B--2---:R2:W3:Y:S02]  /*34720*/  SHFL.IDX P6, R14, R13, R12, R11 ;  /* 0x0000000c0d0e7389 */ /* 0x0044e400000c000b */
[----:B0123-5:R-:W-:Y:S01]  /*34730*/  ENDCOLLECTIVE ;  /* 0x000000000000791b */ /* 0x02ffe20003800000 */
.L_x_9607:
[----:B------:R-:W-:Y:S05]  /*34740*/  BSYNC B1 ;  /* 0x0000000000017941 */ /* 0x000fea0003800000 */
.L_x_9606:
        /* <DEDUP_REMOVED lines=8> */
.L_x_9608:
[----:B------:R-:W-:Y:S05]  /*347d0*/  BRA `(.L_x_9609) ;  /* 0xffffff1000e47947 */ /* 0x000fea000383ffff */
.L_x_9296:
        /* <DEDUP_REMOVED lines=8> */
.L_x_9611:
[----:B------:R-:W-:Y:S05]  /*34860*/  BSYNC B1 ;  /* 0x0000000000017941 */ /* 0x000fea0003800000 */
.L_x_9610:
        /* <DEDUP_REMOVED lines=8> */
.L_x_9612:
[----:B------:R-:W-:Y:S05]  /*348f0*/  BRA `(.L_x_9613) ;  /* 0xffffff1000ec7947 */ /* 0x000fea000383ffff */
.L_x_9299:
        /* <DEDUP_REMOVED lines=8> */
.L_x_9615:
[----:B------:R-:W-:Y:S05]  /*34980*/  BSYNC B1 ;  /* 0x0000000000017941 */ /* 0x000fea0003800000 */
.L_x_9614:
        /* <DEDUP_REMOVED lines=8> */
.L_x_9616:
[----:B------:R-:W-:Y:S05]  /*34a10*/  BRA `(.L_x_9617) ;  /* 0xffffff1000f47947 */ /* 0x000fea000383ffff */
.L_x_9301:
[----:B------:R-:W-:Y:S02]  /*34a20*/  IMAD.MOV.U32 R13, RZ, RZ, R6 ;  /* 0x000000ffff0d7224 */ /* 0x000fe400078e0006 */
[----:B------:R-:W-:Y:S02]  /*34a30*/  IMAD.MOV.U32 R12, RZ, RZ, RZ ;  /* 0x000000ffff0c7224 */ /* 0x000fe400078e00ff */
[----:B------:R-:W-:Y:S02]  /*34a40*/  IMAD.MOV.U32 R11, RZ, RZ, 0x1c1f ;  /* 0x00001c1fff0b7424 */ /* 0x000fe400078e00ff */
[----:B------:R-:W-:-:S07]  /*34a50*/  IMAD.MOV.U32 R15, RZ, RZ, -0x1 ;  /* 0xffffffffff0f7424 */ /* 0x000fce00078e00ff */
[----:B------:R-:W-:Y:S05]  /*34a60*/  WARPSYNC.COLLECTIVE R15, `(.L_x_9618) ;  /* 0x000000000f087348 */ /* 0x000fea0003c00000 */
[----:B------:R0:W1:Y:S02]  /*34a70*/  SHFL.IDX P6, R14, R13, R12, R11 ;  /* 0x0000000c0d0e7389 */ /* 0x00006400000c000b */
[----:B01----:R-:W-:Y:S01]  /*34a80*/  ENDCOLLECTIVE ;  /* 0x000000000000791b */ /* 0x003fe20003800000 */
.L_x_9618:
[----:B------:R-:W-:Y:S02]  /*34a90*/  IMAD.MOV.U32 R13, RZ, RZ, R4 ;  /* 0x000000ffff0d7224 */ /* 0x000fe400078e0004 */
[----:B------:R-:W-:-:S07]  /*34aa0*/  IMAD.MOV.U32 R5, RZ, RZ, R14 ;  /* 0x000000ffff057224 */ /* 0x000fce00078e000e */
[----:B------:R-:W-:Y:S05]  /*34ab0*/  WARPSYNC.COLLECTIVE R15, `(.L_x_9619) ;  /* 0x000000000f087348 */ /* 0x000fea0003c00000 */
[----:B------:R0:W1:Y:S02]  /*34ac0*/  SHFL.IDX P6, R14, R13, R12, R11 ;  /* 0x0000000c0d0e7389 */ /* 0x00006400000c000b */
[----:B01----:R-:W-:Y:S01]  /*34ad0*/  ENDCOLLECTIVE ;  /* 0x000000000000791b */ /* 0x003fe20003800000 */
.L_x_9619:
[----:B------:R-:W-:Y:S05]  /*34ae0*/  BRA `(.L_x_9620) ;  /* 0xffffff1800287947 */ /* 0x000fea000383ffff */
.L_x_9304:
[----:B------:R-:W-:Y:S01]  /*34af0*/  BSSY B1, `(.L_x_9621) ;  /* 0x0000008000017945 */ /* 0x000fe20003800000 */
[----:B---3--:R-:W-:Y:S02]  /*34b00*/  IMAD.MOV.U32 R13, RZ, RZ, R6 ;  /* 0x000000ffff0d7224 */ /* 0x008fe400078e0006 */
[----:B------:R-:W-:Y:S02]  /*34b10*/  IMAD.MOV.U32 R12, RZ, RZ, 0x1 ;  /* 0x00000001ff0c7424 */ /* 0x000fe400078e00ff */
[----:B------:R-:W-:Y:S02]  /*34b20*/  IMAD.MOV.U32 R11, RZ, RZ, 0x1c1f ;  /* 0x00001c1fff0b7424 */ /* 0x000fe400078e00ff */
[----:B------:R-:W-:-:S07]  /*34b30*/  IMAD.MOV.U32 R15, RZ, RZ, -0x1 ;  /* 0xffffffffff0f7424 */ /* 0x000fce00078e00ff */
[----:B012---:R-:W-:Y:S05]  /*34b40*/  WARPSYNC.COLLECTIVE R15, `(.L_x_9622) ;  /* 0x000000000f087348 */ /* 0x007fea0003c00000 */
[----:B--2---:R2:W3:Y:S02]  /*34b50*/  SHFL.IDX P6, R14, R13, R12, R11 ;  /* 0x0000000c0d0e7389 */ /* 0x0044e400000c000b */
[----:B0123--:R-:W-:Y:S01]  /*34b60*/  ENDCOLLECTIVE ;  /* 0x000000000000791b */ /* 0x00ffe20003800000 */
.L_x_9622:
[----:B------:R-:W-:Y:S05]  /*34b70*/  BSYNC B1 ;  /* 0x0000000000017941 */ /* 0x000fea0003800000 */
.L_x_9621:
        /* <DEDUP_REMOVED lines=8> */
.L_x_9623:
[----:B------:R-:W-:Y:S05]  /*34c00*/  BRA `(.L_x_9624) ;  /* 0xffffff1c00487947 */ /* 0x000fea000383ffff */
.L_x_9308:
[----:B------:R-:W-:Y:S02]  /*34c10*/  IMAD.MOV.U32 R13, RZ, RZ, R3 ;  /* 0x000000ffff0d7224 */ /* 0x000fe400078e0003 */
[----:B------:R-:W-:Y:S02]  /*34c20*/  IMAD.MOV.U32 R12, RZ, RZ, RZ ;  /* 0x000000ffff0c7224 */ /* 0x000fe400078e00ff */
[----:B------:R-:W-:Y:S02]  /*34c30*/  IMAD.MOV.U32 R11, RZ, RZ, 0x181f ;  /* 0x0000181fff0b7424 */ /* 0x000fe400078e00ff */
[----:B------:R-:W-:-:S07]  /*34c40*/  IMAD.MOV.U32 R15, RZ, RZ, -0x1 ;  /* 0xffffffffff0f7424 */ /* 0x000fce00078e00ff */
[----:B---3--:R-:W-:Y:S05]  /*34c50*/  WARPSYNC.COLLECTIVE R15, `(.L_x_9625) ;  /* 0x000000000f087348 */ /* 0x008fea0003c00000 */
[----:B------:R0:W1:Y:S02]  /*34c60*/  SHFL.IDX P6, R14, R13, R12, R11 ;  /* 0x0000000c0d0e7389 */ /* 0x00006400000c000b */
[----:B01-3--:R-:W-:Y:S01]  /*34c70*/  ENDCOLLECTIVE ;  /* 0x000000000000791b */ /* 0x00bfe20003800000 */
.L_x_9625:
[----:B------:R-:W-:Y:S02]  /*34c80*/  IMAD.MOV.U32 R13, RZ, RZ, R2 ;  /* 0x000000ffff0d7224 */ /* 0x000fe400078e0002 */
[----:B------:R-:W-:-:S07]  /*34c90*/  IMAD.MOV.U32 R0, RZ, RZ, R14 ;  /* 0x000000ffff007224 */ /* 0x000fce00078e000e */
[----:B------:R-:W-:Y:S05]  /*34ca0*/  WARPSYNC.COLLECTIVE R15, `(.L_x_9626) ;  /* 0x000000000f087348 */ /* 0x000fea0003c00000 */
[----:B------:R0:W1:Y:S02]  /*34cb0*/  SHFL.IDX P6, R14, R13, R12, R11 ;  /* 0x0000000c0d0e7389 */ /* 0x00006400000c000b */
[----:B01----:R-:W-:Y:S01]  /*34cc0*/  ENDCOLLECTIVE ;  /* 0x000000000000791b */ /* 0x003fe20003800000 */
.L_x_9626:
[----:B------:R-:W-:Y:S05]  /*34cd0*/  BRA `(.L_x_9627) ;  /* 0xffffff28004c7947 */ /* 0x000fea000383ffff */
.L_x_9311:
        /* <DEDUP_REMOVED lines=8> */
.L_x_9629:
[----:B------:R-:W-:Y:S05]  /*34d60*/  BSYNC B1 ;  /* 0x0000000000017941 */ /* 0x000fea0003800000 */
.L_x_9628:
        /* <DEDUP_REMOVED lines=8> */
.L_x_9630:
[----:B------:R-:W-:Y:S05]  /*34df0*/  BRA `(.L_x_9631) ;  /* 0xffffff2800587947 */ /* 0x000fea000383ffff */
.L_x_9314:
        /* <DEDUP_REMOVED lines=8> */
.L_x_9633:
[----:B------:R-:W-:Y:S05]  /*34e80*/  BSYNC B1 ;  /* 0x0000000000017941 */ /* 0x000fea0003800000 */
.L_x_9632:
        /* <DEDUP_REMOVED lines=8> */
.L_x_9634:
[----:B------:R-:W-:Y:S05]  /*34f10*/  BRA `(.L_x_9635) ;  /* 0xffffff2800607947 */ /* 0x000fea000383ffff */
.L_x_9317:
[----:B------:R-:W-:Y:S01]  /*34f20*/  BSSY B1, `(.L_x_9636) ;  /* 0x0000008000017945 */ /* 0x000fe20003800000 */
[----:B------:R-:W-:Y:S02]  /*34f30*/  IMAD.MOV.U32 R13, RZ, RZ, R3 ;  /* 0x000000ffff0d7224 */ /* 0x000fe400078e0003 */
[----:B------:R-:W-:Y:S02]  /*34f40*/  IMAD.MOV.U32 R12, RZ, RZ, 0x3 ;  /* 0x00000003ff0c7424 */ /* 0x000fe400078e00ff */
[----:B------:R-:W-:Y:S02]  /*34f50*/  IMAD.MOV.U32 R11, RZ, RZ, 0x181f ;  /* 0x0000181fff0b7424 */ /* 0x000fe400078e00ff */
[----:B0-----:R-:W-:-:S07]  /*34f60*/  IMAD.MOV.U32 R15, RZ, RZ, -0x1 ;  /* 0xffffffffff0f7424 */ /* 0x001fce00078e00ff */
[----:B-1234-:R-:W-:Y:S05]  /*34f70*/  WARPSYNC.COLLECTIVE R15, `(.L_x_9637) ;  /* 0x000000000f087348 */ /* 0x01efea0003c00000 */
[----:B----4-:R0:W4:Y:S02]  /*34f80*/  SHFL.IDX P6, R14, R13, R12, R11 ;  /* 0x0000000c0d0e7389 */ /* 0x01012400000c000b */
[----:B01234-:R-:W-:Y:S01]  /*34f90*/  ENDCOLLECTIVE ;  /* 0x000000000000791b */ /* 0x01ffe20003800000 */
.L_x_9637:
[----:B------:R-:W-:Y:S05]  /*34fa0*/  BSYNC B1 ;  /* 0x0000000000017941 */ /* 0x000fea0003800000 */
.L_x_9636:
        /* <DEDUP_REMOVED lines=8> */
.L_x_9638:
[----:B------:R-:W-:Y:S05]  /*35030*/  BRA `(.L_x_9639) ;  /* 0xffffff2800687947 */ /* 0x000fea000383ffff */
.L_x_9343:
        /* <DEDUP_REMOVED lines=11> */
.L_x_9641:
[----:B------:R-:W-:Y:S05]  /*350f0*/  BSYNC B1 ;  /* 0x0000000000017941 */ /* 0x000fea0003800000 */
.L_x_9640:
[----:B------:R-:W-:Y:S05]  /*35100*/  BRA `(.L_x_9642) ;  /* 0xffffff4800807947 */ /* 0x000fea000383ffff */
.L_x_9345:
[----:B------:R-:W-:Y:S01]  /*35110*/  BSSY B1, `(.L_x_9643) ;  /* 0x0000006000017945 */ /* 0x000fe20003800000 */
[----:B------:R-:W-:-:S07]  /*35120*/  IMAD.MOV.U32 R15, RZ, RZ, -0x1 ;  /* 0xffffffffff0f7424 */ /* 0x000fce00078e00ff */
[----:B0-----:R-:W-:Y:S05]  /*35130*/  WARPSYNC.COLLECTIVE R15, `(.L_x_9644) ;  /* 0x000000000f0c7348 */ /* 0x001fea0003c00000 */
[----:B------:R-:W-:Y:S02]  /*35140*/  ELECT P6, UR62, PT ;  /* 0x00000000003e782f */ /* 0x000fe400038c0000 */
[----:B------:R-:W-:Y:S01]  /*35150*/  MOV R14, UR62 ;  /* 0x0000003e000e7c02 */ /* 0x000fe20008000f00 */
[----:B0-----:R-:W-:Y:S10]  /*35160*/  ENDCOLLECTIVE ;  /* 0x000000000000791b */ /* 0x001ff40003800000 */
.L_x_9644:
[----:B------:R-:W-:Y:S05]  /*35170*/  BSYNC B1 ;  /* 0x0000000000017941 */ /* 0x000fea0003800000 */
.L_x_9643:
[----:B------:R-:W-:Y:S05]  /*35180*/  BRA `(.L_x_9344) ;  /* 0xffffff4800787947 */ /* 0x000fea000383ffff */
.L_x_9347:
[----:B0-----:R0:W1:Y:S02]  /*35190*/  SYNCS.PHASECHK.TRANS64.TRYWAIT P0, [R17+URZ+0x22820], R5 ;  /* 0x02282005110075a7 */ /* 0x001064000800017f */
[----:B-1----:R-:W-:Y:S05]  /*351a0*/  @!P0 NANOSLEEP.SYNCS 0x989680 ;  /* 0x009896800000895d */ /* 0x002fea0003900000 */
[----:B------:R-:W1:Y:S02]  /*351b0*/  @!P0 SYNCS.PHASECHK.TRANS64 P0, [R17+URZ+0x22820], R5 ;  /* 0x02282005110085a7 */ /* 0x000e64000800007f */
[----:B-1----:R-:W-:Y:S05]  /*351c0*/  @!P0 BRA `(.L_x_9347) ;  /* 0xfffffffc00f08947 */ /* 0x002fea000383ffff */
[----:B------:R-:W-:Y:S05]  /*351d0*/  BRA `(.L_x_9645) ;  /* 0xffffff4800887947 */ /* 0x000fea000383ffff */
.L_x_9351:
[----:B0-----:R0:W1:Y:S02]  /*351e0*/  SYNCS.PHASECHK.TRANS64.TRYWAIT P0, [R5+URZ+0x228a0], R7 ;  /* 0x0228a007050075a7 */ /* 0x001064000800017f */
[----:B-1----:R-:W-:Y:S05]  /*351f0*/  @!P0 NANOSLEEP.SYNCS 0x989680 ;  /* 0x009896800000895d */ /* 0x002fea0003900000 */
[----:B------:R-:W1:Y:S02]  /*35200*/  @!P0 SYNCS.PHASECHK.TRANS64 P0, [R5+URZ+0x228a0], R7 ;  /* 0x0228a007050085a7 */ /* 0x000e64000800007f */
[----:B-1----:R-:W-:Y:S05]  /*35210*/  @!P0 BRA `(.L_x_9351) ;  /* 0xfffffffc00f08947 */ /* 0x002fea000383ffff */
[----:B------:R-:W-:Y:S05]  /*35220*/  BRA `(.L_x_9646) ;  /* 0xffffff4800a87947 */ /* 0x000fea000383ffff */
.L_x_9356:
[----:B-1----:R1:W2:Y:S02]  /*35230*/  SYNCS.PHASECHK.TRANS64.TRYWAIT P0, [R5+URZ+0x228c0], R7 ;  /* 0x0228c007050075a7 */ /* 0x0022a4000800017f */
[----:B--2---:R-:W-:Y:S05]  /*35240*/  @!P0 NANOSLEEP.SYNCS 0x989680 ;  /* 0x009896800000895d */ /* 0x004fea0003900000 */
[----:B------:R-:W2:Y:S02]  /*35250*/  @!P0 SYNCS.PHASECHK.TRANS64 P0, [R5+URZ+0x228c0], R7 ;  /* 0x0228c007050085a7 */ /* 0x000ea4000800007f */
[----:B--2---:R-:W-:Y:S05]  /*35260*/  @!P0 BRA `(.L_x_9356) ;  /* 0xfffffffc00f08947 */ /* 0x004fea000383ffff */
[----:B------:R-:W-:Y:S05]  /*35270*/  BRA `(.L_x_9647) ;  /* 0xffffff4c00287947 */ /* 0x000fea000383ffff */
.L_x_9363:
[----:B0-----:R0:W1:Y:S02]  /*35280*/  SYNCS.PHASECHK.TRANS64.TRYWAIT P1, [R5+URZ+0x228a0], R7 ;  /* 0x0228a007050075a7 */ /* 0x001064000802017f */
[----:B-1----:R-:W-:Y:S05]  /*35290*/  @!P1 NANOSLEEP.SYNCS 0x989680 ;  /* 0x009896800000995d */ /* 0x002fea0003900000 */
[----:B------:R-:W1:Y:S02]  /*352a0*/  @!P1 SYNCS.PHASECHK.TRANS64 P1, [R5+URZ+0x228a0], R7 ;  /* 0x0228a007050095a7 */ /* 0x000e64000802007f */
[----:B-1----:R-:W-:Y:S05]  /*352b0*/  @!P1 BRA `(.L_x_9363) ;  /* 0xfffffffc00f09947 */ /* 0x002fea000383ffff */
[----:B------:R-:W-:Y:S05]  /*352c0*/  BRA `(.L_x_9648) ;  /* 0xffffff4c00fc7947 */ /* 0x000fea000383ffff */
.L_x_9368:
[----:B-1----:R1:W2:Y:S02]  /*352d0*/  SYNCS.PHASECHK.TRANS64.TRYWAIT P1, [R5+URZ+0x228c0], R7 ;  /* 0x0228c007050075a7 */ /* 0x0022a4000802017f */
[----:B--2---:R-:W-:Y:S05]  /*352e0*/  @!P1 NANOSLEEP.SYNCS 0x989680 ;  /* 0x009896800000995d */ /* 0x004fea0003900000 */
[----:B------:R-:W2:Y:S02]  /*352f0*/  @!P1 SYNCS.PHASECHK.TRANS64 P1, [R5+URZ+0x228c0], R7 ;  /* 0x0228c007050095a7 */ /* 0x000ea4000802007f */
[----:B--2---:R-:W-:Y:S05]  /*35300*/  @!P1 BRA `(.L_x_9368) ;  /* 0xfffffffc00f09947 */ /* 0x004fea000383ffff */
[----:B------:R-:W-:Y:S05]  /*35310*/  BRA `(.L_x_9649) ;  /* 0xffffff5000787947 */ /* 0x000fea000383ffff */
.L_x_9393:
[----:B------:R-:W0:Y:S01]  /*35320*/  S2R R20, SR_TID.X ;  /* 0x0000000000147919 */ /* 0x000e220000002100 */
[----:B------:R-:W-:Y:S01]  /*35330*/  BSSY B0, `(.L_x_9650) ;  /* 0x0000009000007945 */ /* 0x000fe20003800000 */
[----:B------:R-:W-:Y:S02]  /*35340*/  IMAD.MOV.U32 R12, RZ, RZ, RZ ;  /* 0x000000ffff0c7224 */ /* 0x000fe400078e00ff */
[----:B------:R-:W-:Y:S02]  /*35350*/  IMAD.MOV.U32 R11, RZ, RZ, 0x1f ;  /* 0x0000001fff0b7424 */ /* 0x000fe400078e00ff */
[----:B------:R-:W-:Y:S01]  /*35360*/  IMAD.MOV.U32 R15, RZ, RZ, -0x1 ;  /* 0xffffffffff0f7424 */ /* 0x000fe200078e00ff */
[----:B0-----:R-:W-:-:S04]  /*35370*/  SHF.R.U32.HI R13, RZ, 0x5, R20 ;  /* 0x00000005ff0d7819 */ /* 0x001fc80000011614 */
[----:B------:R-:W-:-:S07]  /*35380*/  LOP3.LUT R13, R13, 0x3, RZ, 0xc0, !PT ;  /* 0x000000030d0d7812 */ /* 0x000fce00078ec0ff */
[----:B-----5:R-:W-:Y:S05]  /*35390*/  WARPSYNC.COLLECTIVE R15, `(.L_x_9651) ;  /* 0x000000000f087348 */ /* 0x020fea0003c00000 */
[----:B------:R0:W1:Y:S02]  /*353a0*/  SHFL.IDX P6, R14, R13, R12, R11 ;  /* 0x0000000c0d0e7389 */ /* 0x00006400000c000b */
[----:B01---5:R-:W-:Y:S01]  /*353b0*/  ENDCOLLECTIVE ;  /* 0x000000000000791b */ /* 0x023fe20003800000 */
.L_x_9651:
[----:B------:R-:W-:Y:S05]  /*353c0*/  BSYNC B0 ;  /* 0x0000000000007941 */ /* 0x000fea0003800000 */
.L_x_9650:
[----:B------:R-:W-:Y:S05]  /*353d0*/  BRA `(.L_x_9652) ;  /* 0xffffff64008c7947 */ /* 0x000fea000383ffff */
.L_x_9396:
[----:B0-----:R-:W2:Y:S02]  /*353e0*/  LDL R0, [R1+0x3c] ;  /* 0x00003c0001007983 */ /* 0x001ea40000100800 */
[----:B--2---:R0:W1:Y:S02]  /*353f0*/  SYNCS.PHASECHK.TRANS64.TRYWAIT P0, [R4+URZ+0x22880], R0 ;  /* 0x02288000040075a7 */ /* 0x004064000800017f */
[----:B-1----:R-:W-:Y:S05]  /*35400*/  @!P0 NANOSLEEP.SYNCS 0x989680 ;  /* 0x009896800000895d */ /* 0x002fea0003900000 */
[----:B------:R-:W1:Y:S02]  /*35410*/  @!P0 SYNCS.PHASECHK.TRANS64 P0, [R4+URZ+0x22880], R0 ;  /* 0x02288000040085a7 */ /* 0x000e64000800007f */
[----:B-1----:R-:W-:Y:S05]  /*35420*/  @!P0 BRA `(.L_x_9396) ;  /* 0xfffffffc00ec8947 */ /* 0x002fea000383ffff */
[----:B------:R-:W-:Y:S05]  /*35430*/  BRA `(.L_x_9653) ;  /* 0xffffff6400a47947 */ /* 0x000fea000383ffff */
.L_x_9397:
        /* <DEDUP_REMOVED lines=8> */
.L_x_9655:
[----:B------:R-:W-:Y:S05]  /*354c0*/  BSYNC B0 ;  /* 0x0000000000007941 */ /* 0x000fea0003800000 */
.L_x_9654:
        /* <DEDUP_REMOVED lines=9> */
[----:B------:R-:W-:-:S13]  /*35560*/  ISETP.GE.AND P4, PT, R7, 0x61, PT ;  /* 0x000000610700780c */ /* 0x000fda0003f86270 */
[----:B------:R-:W-:Y:S05]  /*35570*/  WARPSYNC.COLLECTIVE R15, `(.L_x_9656) ;  /* 0x000000000f087348 */ /* 0x000fea0003c00000 */
[----:B------:R0:W1:Y:S02]  /*35580*/  SHFL.IDX P6, R14, R13, R12, R11 ;  /* 0x0000000c0d0e7389 */ /* 0x00006400000c000b */
[----:B01----:R-:W-:Y:S01]  /*35590*/  ENDCOLLECTIVE ;  /* 0x000000000000791b */ /* 0x003fe20003800000 */
.L_x_9656:
[----:B------:R-:W-:Y:S02]  /*355a0*/  IMAD.MOV.U32 R13, RZ, RZ, R2 ;  /* 0x000000ffff0d7224 */ /* 0x000fe400078e0002 */
[----:B------:R-:W-:Y:S02]  /*355b0*/  IMAD.MOV.U32 R12, RZ, RZ, 0x1 ;  /* 0x00000001ff0c7424 */ /* 0x000fe400078e00ff */
[----:B------:R-:W-:-:S07]  /*355c0*/  IMAD.MOV.U32 R3, RZ, RZ, R14 ;  /* 0x000000ffff037224 */ /* 0x000fce00078e000e */
[----:B------:R-:W-:Y:S05]  /*355d0*/  WARPSYNC.COLLECTIVE R15, `(.L_x_9657) ;  /* 0x000000000f087348 */ /* 0x000fea0003c00000 */
[----:B------:R0:W1:Y:S02]  /*355e0*/  SHFL.IDX P6, R14, R13, R12, R11 ;  /* 0x0000000c0d0e7389 */ /* 0x00006400000c000b */
[----:B01----:R-:W-:Y:S01]  /*355f0*/  ENDCOLLECTIVE ;  /* 0x000000000000791b */ /* 0x003fe20003800000 */
.L_x_9657:
[----:B------:R-:W-:Y:S01]  /*35600*/  IADD3 R30, P1, R36, R3, RZ ;  /* 0x00000003241e7210 */ /* 0x000fe20007f3e0ff */
[----:B------:R-:W-:-:S04]  /*35610*/  IMAD.IADD R3, R17, 0x1, R26 ;  /* 0x0000000111037824 */ /* 0x000fc800078e021a */
        /* <DEDUP_REMOVED lines=11> */
.L_x_9658:
        /* <DEDUP_REMOVED lines=9> */
.L_x_9659:
        /* <DEDUP_REMOVED lines=10> */
.L_x_9660:
        /* <DEDUP_REMOVED lines=9> */
.L_x_9661:
        /* <DEDUP_REMOVED lines=10> */
.L_x_9662:
        /* <DEDUP_REMOVED lines=9> */
.L_x_9663:
        /* <DEDUP_REMOVED lines=10> */
.L_x_9664:
        /* <DEDUP_REMOVED lines=9> */
.L_x_9665:
        /* <DEDUP_REMOVED lines=10> */
.L_x_9666:
        /* <DEDUP_REMOVED lines=9> */
.L_x_9667:
        /* <DEDUP_REMOVED lines=10> */
.L_x_9668:
        /* <DEDUP_REMOVED lines=9> */
.L_x_9669:
        /* <DEDUP_REMOVED lines=10> */
.L_x_9670:
[----:B------:R-:W-:Y:S02]  /*35df0*/  IMAD.MOV.U32 R13, RZ, RZ, R10 ;  /* 0x000000ffff0d7224 */ /* 0x000fe400078e000a */
[----:B------:R-:W-:Y:S02]  /*35e00*/  IMAD.MOV.U32 R12, RZ, RZ, RZ ;  /* 0x000000ffff0c7224 */ /* 0x000fe400078e00ff */
[----:B------:R-:W-:-:S07]  /*35e10*/  IMAD.MOV.U32 R0, RZ, RZ, R14 ;  /* 0x000000ffff007224 */ /* 0x000fce00078e000e */
[----:B------:R-:W-:Y:S05]  /*35e20*/  WARPSYNC.COLLECTIVE R15, `(.L_x_9671) ;  /* 0x000000000f087348 */ /* 0x000fea0003c00000 */
[----:B------:R0:W1:Y:S02]  /*35e30*/  SHFL.IDX P6, R14, R13, R12, R11 ;  /* 0x0000000c0d0e7389 */ /* 0x00006400000c000b */
[----:B01----:R-:W-:Y:S01]  /*35e40*/  ENDCOLLECTIVE ;  /* 0x000000000000791b */ /* 0x003fe20003800000 */
.L_x_9671:
        /* <DEDUP_REMOVED lines=12> */
.L_x_9672:
[----:B------:R-:W-:Y:S02]  /*35f10*/  IMAD.MOV.U32 R13, RZ, RZ, R10 ;  /* 0x000000ffff0d7224 */ /* 0x000fe400078e000a */
[----:B------:R-:W-:Y:S02]  /*35f20*/  IMAD.MOV.U32 R12, RZ, RZ, 0x1 ;  /* 0x00000001ff0c7424 */ /* 0x000fe400078e00ff */
[----:B------:R-:W-:-:S07]  /*35f30*/  IMAD.MOV.U32 R0, RZ, RZ, R14 ;  /* 0x000000ffff007224 */ /* 0x000fce00078e000e */
[----:B------:R-:W-:Y:S05]  /*35f40*/  WARPSYNC.COLLECTIVE R15, `(.L_x_9673) ;  /* 0x000000000f087348 */ /* 0x000fea0003c00000 */
[----:B------:R0:W1:Y:S02]  /*35f50*/  SHFL.IDX P6, R14, R13, R12, R11 ;  /* 0x0000000c0d0e7389 */ /* 0x00006400000c000b */
[----:B01----:R-:W-:Y:S01]  /*35f60*/  ENDCOLLECTIVE ;  /* 0x000000000000791b */ /* 0x003fe20003800000 */
.L_x_9673:
        /* <DEDUP_REMOVED lines=13> */
.L_x_9674:
        /* <DEDUP_REMOVED lines=12> */
[----:B------:R-:W-:-:S04]  /*36100*/  LOP3.LUT R16, R16, 0xfffffeff, RZ, 0xc0, !PT ;  /* 0xfffffeff10107812 */ /* 0x000fc800078ec0ff */
[----:B------:R-:W-:Y:S01]  /*36110*/  @P3 LOP3.LUT R16, R16, 0x100, RZ, 0xfc, !PT ;  /* 0x0000010010103812 */ /* 0x000fe200078efcff */
[----:B------:R-:W-:Y:S06]  /*36120*/  BRA `(.L_x_9675) ;  /* 0xffffff60005c7947 */ /* 0x000fec000383ffff */
.L_x_9402:
[----:B--2---:R-:W2:Y:S02]  /*36130*/  LDL R0, [R1+0x3c] ;  /* 0x00003c0001007983 */ /* 0x004ea40000100800 */
[----:B--2---:R2:W3:Y:S02]  /*36140*/  SYNCS.PHASECHK.TRANS64.TRYWAIT P0, [R4+URZ+0x22840], R0 ;  /* 0x02284000040075a7 */ /* 0x0044e4000800017f */
[----:B---3--:R-:W-:Y:S05]  /*36150*/  @!P0 NANOSLEEP.SYNCS 0x989680 ;  /* 0x009896800000895d */ /* 0x008fea0003900000 */
[----:B------:R-:W3:Y:S02]  /*36160*/  @!P0 SYNCS.PHASECHK.TRANS64 P0, [R4+URZ+0x22840], R0 ;  /* 0x02284000040085a7 */ /* 0x000ee4000800007f */
[----:B---3--:R-:W-:Y:S05]  /*36170*/  @!P0 BRA `(.L_x_9402) ;  /* 0xfffffffc00ec8947 */ /* 0x008fea000383ffff */
[----:B------:R-:W-:Y:S05]  /*36180*/  BRA `(.L_x_9676) ;  /* 0xffffff6000b07947 */ /* 0x000fea000383ffff */
.L_x_9403:
        /* <DEDUP_REMOVED lines=8> */
.L_x_9678:
[----:B------:R-:W-:Y:S05]  /*36210*/  BSYNC B0 ;  /* 0x0000000000007941 */ /* 0x000fea0003800000 */
.L_x_9677:
        /* <DEDUP_REMOVED lines=8> */
.L_x_9679:
[----:B------:R-:W-:Y:S02]  /*362a0*/  IMAD.MOV.U32 R13, RZ, RZ, R0 ;  /* 0x000000ffff0d7224 */ /* 0x000fe400078e0000 */
        /* <DEDUP_REMOVED lines=13> */
.L_x_9680:
[----:B------:R-:W-:Y:S02]  /*36380*/  IMAD.MOV.U32 R13, RZ, RZ, R2 ;  /* 0x000000ffff0d7224 */ /* 0x000fe400078e0002 */
[----:B------:R-:W-:-:S07]  /*36390*/  IMAD.MOV.U32 R7, RZ, RZ, R14 ;  /* 0x000000ffff077224 */ /* 0x000fce00078e000e */
[----:B------:R-:W-:Y:S05]  /*363a0*/  WARPSYNC.COLLECTIVE R15, `(.L_x_9681) ;  /* 0x000000000f087348 */ /* 0x000fea0003c00000 */
[----:B------:R0:W1:Y:S02]  /*363b0*/  SHFL.IDX P6, R14, R13, R12, R11 ;  /* 0x0000000c0d0e7389 */ /* 0x00006400000c000b */
[----:B01----:R-:W-:Y:S01]  /*363c0*/  ENDCOLLECTIVE ;  /* 0x000000000000791b */ /* 0x003fe20003800000 */
.L_x_9681:
        /* <DEDUP_REMOVED lines=14> */
.L_x_9682:
[----:B------:R-:W-:Y:S02]  /*364b0*/  IMAD.MOV.U32 R13, RZ, RZ, R2 ;  /* 0x000000ffff0d7224 */ /* 0x000fe400078e0002 */
[----:B------:R-:W-:-:S07]  /*364c0*/  IMAD.MOV.U32 R7, RZ, RZ, R14 ;  /* 0x000000ffff077224 */ /* 0x000fce00078e000e */
[----:B------:R-:W-:Y:S05]  /*364d0*/  WARPSYNC.COLLECTIVE R15, `(.L_x_9683) ;  /* 0x000000000f087348 */ /* 0x000fea0003c00000 */
[----:B------:R0:W1:Y:S02]  /*364e0*/  SHFL.IDX P6, R14, R13, R12, R11 ;  /* 0x0000000c0d0e7389 */ /* 0x00006400000c000b */
[----:B01----:R-:W-:Y:S01]  /*364f0*/  ENDCOLLECTIVE ;  /* 0x000000000000791b */ /* 0x003fe20003800000 */
.L_x_9683:
        /* <DEDUP_REMOVED lines=14> */
.L_x_9684:
[----:B------:R-:W-:Y:S02]  /*365e0*/  IMAD.MOV.U32 R13, RZ, RZ, R2 ;  /* 0x000000ffff0d7224 */ /* 0x000fe400078e0002 */
[----:B------:R-:W-:-:S07]  /*365f0*/  IMAD.MOV.U32 R7, RZ, RZ, R14 ;  /* 0x000000ffff077224 */ /* 0x000fce00078e000e */
[----:B------:R-:W-:Y:S05]  /*36600*/  WARPSYNC.COLLECTIVE R15, `(.L_x_9685) ;  /* 0x000000000f087348 */ /* 0x000fea0003c00000 */
[----:B------:R0:W1:Y:S02]  /*36610*/  SHFL.IDX P6, R14, R13, R12, R11 ;  /* 0x0000000c0d0e7389 */ /* 0x00006400000c000b */
[----:B01----:R-:W-:Y:S01]  /*36620*/  ENDCOLLECTIVE ;  /* 0x000000000000791b */ /* 0x003fe20003800000 */
.L_x_9685:
[----:B------:R-:W-:Y:S02]  /*36630*/  IMAD.MOV.U32 R13, RZ, RZ, R0 ;  /* 0x000000ffff0d7224 */ /* 0x000fe400078e0000 */
[----:B------:R-:W-:Y:S02]  /*36640*/  IMAD.MOV.U32 R12, RZ, RZ, 0x4 ;  /* 0x00000004ff0c7424 */ /* 0x000fe400078e00ff */
[----:B------:R-:W-:-:S07]  /*36650*/  IMAD.MOV.U32 R8, RZ, RZ, R14 ;  /* 0x000000ffff087224 */ /* 0x000fce00078e000e */
[----:B------:R-:W-:Y:S05]  /*36660*/  WARPSYNC.COLLECTIVE R15, `(.L_x_9686) ;  /* 0x000000000f087348 */ /* 0x000fea0003c00000 */
[----:B------:R0:W1:Y:S02]  /*36670*/  SHFL.IDX P6, R14, R13, R12, R11 ;  /* 0x0000000c0d0e7389 */ /* 0x00006400000c000b */
[----:B01----:R-:W-:Y:S01]  /*36680*/  ENDCOLLECTIVE ;  /* 0x000000000000791b */ /* 0x003fe20003800000 */
.L_x_9686:
        /* <DEDUP_REMOVED lines=8> */
[----:B------:R-:W-:Y:S01]  /*36710*/  LOP3.LUT P5, RZ, R16, 0x80, RZ, 0xc0, !PT ;  /* 0x0000008010ff7812 */ /* 0x000fe200078ac0ff */
[----:B------:R-:W-:-:S12]  /*36720*/  IMAD.MOV.U32 R7, RZ, RZ, R14 ;  /* 0x000000ffff077224 */ /* 0x000fd800078e000e */
[----:B0-----:R-:W-:Y:S05]  /*36730*/  WARPSYNC.COLLECTIVE R15, `(.L_x_9687) ;  /* 0x000000000f087348 */ /* 0x001fea0003c00000 */
[----:B------:R1:W2:Y:S02]  /*36740*/  SHFL.IDX P6, R14, R13, R12, R11 ;  /* 0x0000000c0d0e7389 */ /* 0x0002a400000c000b */
[----:B012---:R-:W-:Y:S01]  /*36750*/  ENDCOLLECTIVE ;  /* 0x000000000000791b */ /* 0x007fe20003800000 */
.L_x_9687:
        /* <DEDUP_REMOVED lines=14> */
.L_x_9688:
[----:B------:R-:W-:Y:S02]  /*36840*/  IMAD.MOV.U32 R13, RZ, RZ, R2 ;  /* 0x000000ffff0d7224 */ /* 0x000fe400078e0002 */
[----:B------:R-:W-:-:S07]  /*36850*/  IMAD.MOV.U32 R7, RZ, RZ, R14 ;  /* 0x000000ffff077224 */ /* 0x000fce00078e000e */
[----:B------:R-:W-:Y:S05]  /*36860*/  WARPSYNC.COLLECTIVE R15, `(.L_x_9689) ;  /* 0x000000000f087348 */ /* 0x000fea0003c00000 */
[----:B------:R0:W1:Y:S02]  /*36870*/  SHFL.IDX P6, R14, R13, R12, R11 ;  /* 0x0000000c0d0e7389 */ /* 0x00006400000c000b */
[----:B01----:R-:W-:Y:S01]  /*36880*/  ENDCOLLECTIVE ;  /* 0x000000000000791b */ /* 0x003fe20003800000 */
.L_x_9689:
[----:B------:R-:W-:Y:S02]  /*36890*/  IMAD.MOV.U32 R13, RZ, RZ, R0 ;  /* 0x000000ffff0d7224 */ /* 0x000fe400078e0000 */
[----:B------:R-:W-:Y:S02]  /*368a0*/  IMAD.MOV.U32 R12, RZ, RZ, 0x6 ;  /* 0x00000006ff0c7424 */ /* 0x000fe400078e00ff */
[----:B------:R-:W-:-:S07]  /*368b0*/  IMAD.MOV.U32 R8, RZ, RZ, R14 ;  /* 0x000000ffff087224 */ /* 0x000fce00078e000e */
[----:B------:R-:W-:Y:S05]  /*368c0*/  WARPSYNC.COLLECTIVE R15, `(.L_x_9690) ;  /* 0x000000000f087348 */ /* 0x000fea0003c00000 */
[----:B------:R0:W1:Y:S02]  /*368d0*/  SHFL.IDX P6, R14, R13, R12, R11 ;  /* 0x0000000c0d0e7389 */ /* 0x00006400000c000b */
[----:B01----:R-:W-:Y:S01]  /*368e0*/  ENDCOLLECTIVE ;  /* 0x000000000000791b */ /* 0x003fe20003800000 */
.L_x_9690:
        /* <DEDUP_REMOVED lines=12> */
.L_x_9691:
[----:B------:R-:W-:Y:S02]  /*369b0*/  IMAD.MOV.U32 R13, RZ, RZ, R0 ;  /* 0x000000ffff0d7224 */ /* 0x000fe400078e0000 */
[----:B------:R-:W-:Y:S02]  /*369c0*/  IMAD.MOV.U32 R12, RZ, RZ, 0x7 ;  /* 0x00000007ff0c7424 */ /* 0x000fe400078e00ff */
[----:B------:R-:W-:-:S07]  /*369d0*/  IMAD.MOV.U32 R8, RZ, RZ, R14 ;  /* 0x000000ffff087224 */ /* 0x000fce00078e000e */
[----:B------:R-:W-:Y:S05]  /*369e0*/  WARPSYNC.COLLECTIVE R15, `(.L_x_9692) ;  /* 0x000000000f087348 */ /* 0x000fea0003c00000 */
[----:B------:R0:W1:Y:S02]  /*369f0*/  SHFL.IDX P6, R14, R13, R12, R11 ;  /* 0x0000000c0d0e7389 */ /* 0x00006400000c000b */
[----:B01----:R-:W-:Y:S01]  /*36a00*/  ENDCOLLECTIVE ;  /* 0x000000000000791b */ /* 0x003fe20003800000 */
.L_x_9692:
        /* <DEDUP_REMOVED lines=12> */
.L_x_9693:
[----:B------:R-:W-:Y:S02]  /*36ad0*/  IMAD.MOV.U32 R13, RZ, RZ, R5 ;  /* 0x000000ffff0d7224 */ /* 0x000fe400078e0005 */
[----:B------:R-:W-:Y:S02]  /*36ae0*/  IMAD.MOV.U32 R12, RZ, RZ, RZ ;  /* 0x000000ffff0c7224 */ /* 0x000fe400078e00ff */
[----:B------:R-:W-:-:S07]  /*36af0*/  IMAD.MOV.U32 R8, RZ, RZ, R14 ;  /* 0x000000ffff087224 */ /* 0x000fce00078e000e */
[----:B------:R-:W-:Y:S05]  /*36b00*/  WARPSYNC.COLLECTIVE R15, `(.L_x_9694) ;  /* 0x000000000f087348 */ /* 0x000fea0003c00000 */
[----:B------:R0:W1:Y:S02]  /*36b10*/  SHFL.IDX P6, R14, R13, R12, R11 ;  /* 0x0000000c0d0e7389 */ /* 0x00006400000c000b */
[----:B01----:R-:W-:Y:S01]  /*36b20*/  ENDCOLLECTIVE ;  /* 0x000000000000791b */ /* 0x003fe20003800000 */
.L_x_9694:
[----:B------:R-:W-:-:S05]  /*36b30*/  @P1 IADD3 R8, P0, R36, R8, RZ ;  /* 0x0000000824081210 */ /* 0x000fca0007f1e0ff */
[----:B------:R-:W-:-:S05]  /*36b40*/  @P1 IMAD.X R9, RZ, RZ, R0, P0 ;  /* 0x000000ffff091224 */ /* 0x000fca00000e0600 */
        /* <DEDUP_REMOVED lines=9> */
.L_x_9695:
[----:B------:R-:W-:Y:S02]  /*36be0*/  IMAD.MOV.U32 R13, RZ, RZ, R5 ;  /* 0x000000ffff0d7224 */ /* 0x000fe400078e0005 */
[----:B------:R-:W-:Y:S02]  /*36bf0*/  IMAD.MOV.U32 R12, RZ, RZ, 0x1 ;  /* 0x00000001ff0c7424 */ /* 0x000fe400078e00ff */
[----:B------:R-:W-:-:S07]  /*36c00*/  IMAD.MOV.U32 R2, RZ, RZ, R14 ;  /* 0x000000ffff027224 */ /* 0x000fce00078e000e */
[----:B------:R-:W-:Y:S05]  /*36c10*/  WARPSYNC.COLLECTIVE R15, `(.L_x_9696) ;  /* 0x000000000f087348 */ /* 0x000fea0003c00000 */
[----:B------:R0:W1:Y:S02]  /*36c20*/  SHFL.IDX P6, R14, R13, R12, R11 ;  /* 0x0000000c0d0e7389 */ /* 0x00006400000c000b */
[----:B01----:R-:W-:Y:S01]  /*36c30*/  ENDCOLLECTIVE ;  /* 0x000000000000791b */ /* 0x003fe20003800000 */
.L_x_9696:
        /* <DEDUP_REMOVED lines=13> */
.L_x_9697:
[----:B------:R-:W-:Y:S01]  /*36d10*/  IMAD.MOV.U32 R6, RZ, RZ, R14 ;  /* 0x000000ffff067224 */ /* 0x000fe200078e000e */
[----:B------:R-:W-:Y:S06]  /*36d20*/  BRA `(.L_x_9698) ;  /* 0xffffff5c006c7947 */ /* 0x000fec000383ffff */
.L_x_9408:
        /* <DEDUP_REMOVED lines=9> */
.L_x_9699:
[----:B------:R-:W-:Y:S01]  /*36dc0*/  ISETP.GE.AND P1, PT, R25, R29, PT ;  /* 0x0000001d1900720c */ /* 0x000fe20003f26270 */
[----:B------:R-:W-:Y:S02]  /*36dd0*/  IMAD.MOV.U32 R13, RZ, RZ, R0 ;  /* 0x000000ffff0d7224 */ /* 0x000fe400078e0000 */
[----:B------:R-:W-:-:S10]  /*36de0*/  IMAD.MOV.U32 R3, RZ, RZ, R14 ;  /* 0x000000ffff037224 */ /* 0x000fd400078e000e */
[----:B------:R-:W-:Y:S05]  /*36df0*/  WARPSYNC.COLLECTIVE R15, `(.L_x_9700) ;  /* 0x000000000f087348 */ /* 0x000fea0003c00000 */
[----:B------:R0:W1:Y:S02]  /*36e00*/  SHFL.IDX P6, R14, R13, R12, R11 ;  /* 0x0000000c0d0e7389 */ /* 0x00006400000c000b */
[----:B01----:R-:W-:Y:S01]  /*36e10*/  ENDCOLLECTIVE ;  /* 0x000000000000791b */ /* 0x003fe20003800000 */
.L_x_9700:
[----:B------:R-:W-:Y:S02]  /*36e20*/  IMAD.MOV.U32 R13, RZ, RZ, R2 ;  /* 0x000000ffff0d7224 */ /* 0x000fe400078e0002 */
[----:B------:R-:W-:Y:S02]  /*36e30*/  IMAD.MOV.U32 R12, RZ, RZ, 0x1 ;  /* 0x00000001ff0c7424 */ /* 0x000fe400078e00ff */
[----:B------:R-:W-:-:S07]  /*36e40*/  IMAD.MOV.U32 R4, RZ, RZ, R14 ;  /* 0x000000ffff047224 */ /* 0x000fce00078e000e */
[----:B------:R-:W-:Y:S05]  /*36e50*/  WARPSYNC.COLLECTIVE R15, `(.L_x_9701) ;  /* 0x000000000f087348 */ /* 0x000fea0003c00000 */
[----:B------:R0:W1:Y:S02]  /*36e60*/  SHFL.IDX P6, R14, R13, R12, R11 ;  /* 0x0000000c0d0e7389 */ /* 0x00006400000c000b */
[----:B01----:R-:W-:Y:S01]  /*36e70*/  ENDCOLLECTIVE ;  /* 0x000000000000791b */ /* 0x003fe20003800000 */
.L_x_9701:
[----:B------:R-:W-:-:S05]  /*36e80*/  @!P1 IADD3 R4, P3, R36, R4, RZ ;  /* 0x0000000424049210 */ /* 0x000fca0007f7e0ff */
[----:B------:R-:W-:Y:S02]  /*36e90*/  @!P1 IMAD.X R5, RZ, RZ, R3, P3 ;  /* 0x000000ffff059224 */ /* 0x000fe400018e0603 */
[----:B------:R-:W-:-:S03]  /*36ea0*/  VIADD R3, R25, 0x10 ;  /* 0x0000001019037836 */ /* 0x000fc60000000000 */
[----:B------:R-:W-:Y:S01]  /*36eb0*/  @!PT LDS RZ, [RZ] ;  /* 0x00000000fffff984 */ /* 0x000fe20000000800 */
[----:B------:R-:W-:Y:S01]  /*36ec0*/  @!PT LDS RZ, [RZ] ;  /* 0x00000000fffff984 */ /* 0x000fe20000000800 */
[----:B------:R-:W-:Y:S01]  /*36ed0*/  @!PT LDS RZ, [RZ] ;  /* 0x00000000fffff984 */ /* 0x000fe20000000800 */
[----:B------:R0:W-:Y:S01]  /*36ee0*/  @!P1 LDGSTS.E.BYPASS.LTC128B.128 [R8+0x14400], desc[UR60][R4.64], !P0 ;  /* 0x1440000004089fae */ /* 0x0001e2000c101d7c */
[----:B------:R-:W-:Y:S01]  /*36ef0*/  IMAD.MOV.U32 R13, RZ, RZ, R0 ;  /* 0x000000ffff0d7224 */ /* 0x000fe200078e0000 */
[----:B------:R-:W-:Y:S01]  /*36f00*/  ISETP.GE.AND P1, PT, R3, R29, PT ;  /* 0x0000001d0300720c */ /* 0x000fe20003f26270 */
[----:B------:R-:W-:-:S12]  /*36f10*/  IMAD.MOV.U32 R3, RZ, RZ, R14 ;  /* 0x000000ffff037224 */ /* 0x000fd800078e000e */
[----:B0-----:R-:W-:Y:S05]  /*36f20*/  WARPSYNC.COLLECTIVE R15, `(.L_x_9702) ;  /* 0x000000000f087348 */ /* 0x001fea0003c00000 */
[----:B------:R1:W2:Y:S02]  /*36f30*/  SHFL.IDX P6, R14, R13, R12, R11 ;  /* 0x0000000c0d0e7389 */ /* 0x0002a400000c000b */
[----:B012---:R-:W-:Y:S01]  /*36f40*/  ENDCOLLECTIVE ;  /* 0x000000000000791b */ /* 0x007fe20003800000 */
.L_x_9702:
[----:B------:R-:W-:Y:S02]  /*36f50*/  IMAD.MOV.U32 R13, RZ, RZ, R2 ;  /* 0x000000ffff0d7224 */ /* 0x000fe400078e0002 */
[----:B------:R-:W-:Y:S02]  /*36f60*/  IMAD.MOV.U32 R12, RZ, RZ, 0x2 ;  /* 0x00000002ff0c7424 */ /* 0x000fe400078e00ff */
[----:B------:R-:W-:-:S07]  /*36f70*/  IMAD.MOV.U32 R6, RZ, RZ, R14 ;  /* 0x000000ffff067224 */ /* 0x000fce00078e000e */
[----:B------:R-:W-:Y:S05]  /*36f80*/  WARPSYNC.COLLECTIVE R15, `(.L_x_9703) ;  /* 0x000000000f087348 */ /* 0x000fea0003c00000 */
[----:B------:R0:W1:Y:S02]  /*36f90*/  SHFL.IDX P6, R14, R13, R12, R11 ;  /* 0x0000000c0d0e7389 */ /* 0x00006400000c000b */
[----:B01----:R-:W-:Y:S01]  /*36fa0*/  ENDCOLLECTIVE ;  /* 0x000000000000791b */ /* 0x003fe20003800000 */
.L_x_9703:
[----:B------:R-:W-:-:S05]  /*36fb0*/  @!P1 IADD3 R6, P3, R36, R6, RZ ;  /* 0x0000000624069210 */ /* 0x000fca0007f7e0ff */
[----:B------:R-:W-:Y:S02]  /*36fc0*/  @!P1 IMAD.X R3, RZ, RZ, R3, P3 ;  /* 0x000000ffff039224 */ /* 0x000fe400018e0603 */
[----:B------:R-:W-:Y:S02]  /*36fd0*/  @!P1 IMAD.MOV.U32 R4, RZ, RZ, R6 ;  /* 0x000000ffff049224 */ /* 0x000fe400078e0006 */
[----:B------:R-:W-:Y:S02]  /*36fe0*/  @!P1 IMAD.MOV.U32 R5, RZ, RZ, R3 ;  /* 0x000000ffff059224 */ /* 0x000fe400078e0003 */
[C---:B------:R-:W-:Y:S02]  /*36ff0*/  VIADD R3, R25.reuse, 0x20 ;  /* 0x0000002019037836 */ /* 0x040fe40000000000 */
[----:B------:R-:W-:Y:S01]  /*37000*/  IMAD.MOV.U32 R13, RZ, RZ, R0 ;  /* 0x000000ffff0d7224 */ /* 0x000fe200078e0000 */
[----:B------:R-:W-:Y:S01]  /*37010*/  @!PT LDS RZ, [RZ] ;  /* 0x00000000fffff984 */ /* 0x000fe20000000800 */
[----:B------:R-:W-:Y:S01]  /*37020*/  @!PT LDS RZ, [RZ] ;  /* 0x00000000fffff984 */ /* 0x000fe20000000800 */
[----:B------:R-:W-:Y:S01]  /*37030*/  @!PT LDS RZ, [RZ] ;  /* 0x00000000fffff984 */ /* 0x000fe20000000800 */
[----:B------:R0:W-:Y:S01]  /*37040*/  @!P1 LDGSTS.E.BYPASS.LTC128B.128 [R8+0x14c00], desc[UR60][R4.64], !P0 ;  /* 0x14c0000004089fae */ /* 0x0001e2000c101d7c */
[----:B------:R-:W-:Y:S01]  /*37050*/  VIADD R6, R25, 0x60 ;  /* 0x0000006019067836 */ /* 0x000fe20000000000 */
[----:B------:R-:W-:Y:S01]  /*37060*/  ISETP.GE.AND P1, PT, R3, R29, PT ;  /* 0x0000001d0300720c */ /* 0x000fe20003f26270 */
[----:B------:R-:W-:-:S12]  /*37070*/  IMAD.MOV.U32 R3, RZ, RZ, R14 ;  /* 0x000000ffff037224 */ /* 0x000fd800078e000e */
[----:B0-----:R-:W-:Y:S05]  /*37080*/  WARPSYNC.COLLECTIVE R15, `(.L_x_9704) ;  /* 0x000000000f087348 */ /* 0x001fea0003c00000 */
[----:B------:R1:W2:Y:S02]  /*37090*/  SHFL.IDX P6, R14, R13, R12, R11 ;  /* 0x0000000c0d0e7389 */ /* 0x0002a400000c000b */
[----:B012---:R-:W-:Y:S01]  /*370a0*/  ENDCOLLECTIVE ;  /* 0x000000000000791b */ /* 0x007fe20003800000 */
.L_x_9704:
[----:B------:R-:W-:Y:S02]  /*370b0*/  IMAD.MOV.U32 R13, RZ, RZ, R2 ;  /* 0x000000ffff0d7224 */ /* 0x000fe400078e0002 */
[----:B------:R-:W-:Y:S02]  /*370c0*/  IMAD.MOV.U32 R12, RZ, RZ, 0x3 ;  /* 0x00000003ff0c7424 */ /* 0x000fe400078e00ff */
[----:B------:R-:W-:-:S07]  /*370d0*/  IMAD.MOV.U32 R4, RZ, RZ, R14 ;  /* 0x000000ffff047224 */ /* 0x000fce00078e000e */
[----:B------:R-:W-:Y:S05]  /*370e0*/  WARPSYNC.COLLECTIVE R15, `(.L_x_9705) ;  /* 0x000000000f087348 */ /* 0x000fea0003c00000 */
[----:B------:R0:W1:Y:S02]  /*370f0*/  SHFL.IDX P6, R14, R13, R12, R11 ;  /* 0x0000000c0d0e7389 */ /* 0x00006400000c000b */
[----:B01----:R-:W-:Y:S01]  /*37100*/  ENDCOLLECTIVE ;  /* 0x000000000000791b */ /* 0x003fe20003800000 */
.L_x_9705:
[----:B------:R-:W-:-:S05]  /*37110*/  @!P1 IADD3 R4, P2, R36, R4, RZ ;  /* 0x0000000424049210 */ /* 0x000fca0007f5e0ff */
[----:B------:R-:W-:-:S04]  /*37120*/  @!P1 IMAD.X R3, RZ, RZ, R3, P2 ;  /* 0x000000ffff039224 */ /* 0x000fc800010e0603 */
[----:B------:R-:W-:Y:S02]  /*37130*/  @!P1 IMAD.MOV.U32 R5, RZ, RZ, R3 ;  /* 0x000000ffff059224 */ /* 0x000fe400078e0003 */
[----:B------:R-:W-:Y:S02]  /*37140*/  VIADD R3, R25, 0x30 ;  /* 0x0000003019037836 */ /* 0x000fe40000000000 */
[----:B------:R-:W-:Y:S01]  /*37150*/  IMAD.MOV.U32 R13, RZ, RZ, R0 ;  /* 0x000000ffff0d7224 */ /* 0x000fe200078e0000 */
[----:B------:R-:W-:Y:S01]  /*37160*/  @!PT LDS RZ, [RZ] ;  /* 0x00000000fffff984 */ /* 0x000fe20000000800 */
[----:B------:R-:W-:Y:S01]  /*37170*/  @!PT LDS RZ, [RZ] ;  /* 0x00000000fffff984 */ /* 0x000fe20000000800 */
[----:B------:R-:W-:Y:S01]  /*37180*/  @!PT LDS RZ, [RZ] ;  /* 0x00000000fffff984 */ /* 0x000fe20000000800 */
[----:B------:R0:W-:Y:S02]  /*37190*/  @!P1 LDGSTS.E.BYPASS.LTC128B.128 [R8+0x15400], desc[UR60][R4.64], !P0 ;  /* 0x1540000004089fae */ /* 0x0001e4000c101d7c */
[----:B------:R-:W-:Y:S01]  /*371a0*/  ISETP.GE.AND P1, PT, R3, R29, PT ;  /* 0x0000001d0300720c */ /* 0x000fe20003f26270 */
[----:B------:R-:W-:-:S12]  /*371b0*/  IMAD.MOV.U32 R3, RZ, RZ, R14 ;  /* 0x000000ffff037224 */ /* 0x000fd800078e000e */
[----:B0-----:R-:W-:Y:S05]  /*371c0*/  WARPSYNC.COLLECTIVE R15, `(.L_x_9706) ;  /* 0x000000000f087348 */ /* 0x001fea0003c00000 */
[----:B------:R1:W2:Y:S02]  /*371d0*/  SHFL.IDX P6, R14, R13, R12, R11 ;  /* 0x0000000c0d0e7389 */ /* 0x0002a400000c000b */
[----:B012---:R-:W-:Y:S01]  /*371e0*/  ENDCOLLECTIVE ;  /* 0x000000000000791b */ /* 0x007fe20003800000 */
.L_x_9706:
[----:B------:R-:W-:Y:S02]  /*371f0*/  IMAD.MOV.U32 R13, RZ, RZ, R2 ;  /* 0x000000ffff0d7224 */ /* 0x000fe400078e0002 */
[----:B------:R-:W-:Y:S02]  /*37200*/  IMAD.MOV.U32 R12, RZ, RZ, 0x4 ;  /* 0x00000004ff0c7424 */ /* 0x000fe400078e00ff */
[----:B------:R-:W-:-:S07]  /*37210*/  IMAD.MOV.U32 R4, RZ, RZ, R14 ;  /* 0x000000ffff047224 */ /* 0x000fce00078e000e */
[----:B------:R-:W-:Y:S05]  /*37220*/  WARPSYNC.COLLECTIVE R15, `(.L_x_9707) ;  /* 0x000000000f087348 */ /* 0x000fea0003c00000 */
[----:B------:R0:W1:Y:S02]  /*37230*/  SHFL.IDX P6, R14, R13, R12, R11 ;  /* 0x0000000c0d0e7389 */ /* 0x00006400000c000b */
[----:B01----:R-:W-:Y:S01]  /*37240*/  ENDCOLLECTIVE ;  /* 0x000000000000791b */ /* 0x003fe20003800000 */
.L_x_9707:
        /* <DEDUP_REMOVED lines=14> */
.L_x_9708:
[----:B------:R-:W-:Y:S02]  /*37330*/  IMAD.MOV.U32 R13, RZ, RZ, R2 ;  /* 0x000000ffff0d7224 */ /* 0x000fe400078e0002 */
[----:B------:R-:W-:Y:S02]  /*37340*/  IMAD.MOV.U32 R12, RZ, RZ, 0x5 ;  /* 0x00000005ff0c7424 */ /* 0x000fe400078e00ff */
[----:B------:R-:W-:-:S07]  /*37350*/  IMAD.MOV.U32 R4, RZ, RZ, R14 ;  /* 0x000000ffff047224 */ /* 0x000fce00078e000e */
[----:B------:R-:W-:Y:S05]  /*37360*/  WARPSYNC.COLLECTIVE R15, `(.L_x_9709) ;  /* 0x000000000f087348 */ /* 0x000fea0003c00000 */
[----:B------:R0:W1:Y:S02]  /*37370*/  SHFL.IDX P6, R14, R13, R12, R11 ;  /* 0x0000000c0d0e7389 */ /* 0x00006400000c000b */
[----:B01----:R-:W-:Y:S01]  /*37380*/  ENDCOLLECTIVE ;  /* 0x000000000000791b */ /* 0x003fe20003800000 */
.L_x_9709:
        /* <DEDUP_REMOVED lines=14> */
.L_x_9710:
[----:B------:R-:W-:Y:S02]  /*37470*/  IMAD.MOV.U32 R13, RZ, RZ, R2 ;  /* 0x000000ffff0d7224 */ /* 0x000fe400078e0002 */
[----:B------:R-:W-:Y:S02]  /*37480*/  IMAD.MOV.U32 R12, RZ, RZ, 0x6 ;  /* 0x00000006ff0c7424 */ /* 0x000fe400078e00ff */
[----:B------:R-:W-:-:S07]  /*37490*/  IMAD.MOV.U32 R4, RZ, RZ, R14 ;  /* 0x000000ffff047224 */ /* 0x000fce00078e000e */
[----:B------:R-:W-:Y:S05]  /*374a0*/  WARPSYNC.COLLECTIVE R15, `(.L_x_9711) ;  /* 0x000000000f087348 */ /* 0x000fea0003c00000 */
[----:B------:R0:W1:Y:S02]  /*374b0*/  SHFL.IDX P6, R14, R13, R12, R11 ;  /* 0x0000000c0d0e7389 */ /* 0x00006400000c000b */
[----:B01----:R-:W-:Y:S01]  /*374c0*/  ENDCOLLECTIVE ;  /* 0x000000000000791b */ /* 0x003fe20003800000 */
.L_x_9711:
[----:B------:R-:W-:-:S05]  /*374d0*/  @!P1 IADD3 R4, P2, R36, R4, RZ ;  /* 0x0000000424049210 */ /* 0x000fca0007f5e0ff */
[----:B------:R-:W-:Y:S01]  /*374e0*/  @!P1 IMAD.X R3, RZ, RZ, R3, P2 ;  /* 0x000000ffff039224 */ /* 0x000fe200010e0603 */
[----:B------:R-:W-:-:S03]  /*374f0*/  ISETP.GE.AND P2, PT, R6, R29, PT ;  /* 0x0000001d0600720c */ /* 0x000fc60003f46270 */
[----:B------:R-:W-:Y:S02]  /*37500*/  @!P1 IMAD.MOV.U32 R5, RZ, RZ, R3 ;  /* 0x000000ffff059224 */ /* 0x000fe400078e0003 */
[----:B------:R-:W-:-:S03]  /*37510*/  IMAD.MOV.U32 R13, RZ, RZ, R0 ;  /* 0x000000ffff0d7224 */ /* 0x000fc600078e0000 */
[----:B------:R-:W-:Y:S01]  /*37520*/  @!PT LDS RZ, [RZ] ;  /* 0x00000000fffff984 */ /* 0x000fe20000000800 */
[----:B------:R-:W-:Y:S01]  /*37530*/  @!PT LDS RZ, [RZ] ;  /* 0x00000000fffff984 */ /* 0x000fe20000000800 */
[----:B------:R-:W-:Y:S01]  /*37540*/  @!PT LDS RZ, [RZ] ;  /* 0x00000000fffff984 */ /* 0x000fe20000000800 */
[----:B------:R0:W-:Y:S01]  /*37550*/  @!P1 LDGSTS.E.BYPASS.LTC128B.128 [R8+0x16c00], desc[UR60][R4.64], !P0 ;  /* 0x16c0000004089fae */ /* 0x0001e2000c101d7c */
[----:B------:R-:W-:-:S07]  /*37560*/  IMAD.MOV.U32 R3, RZ, RZ, R14 ;  /* 0x000000ffff037224 */ /* 0x000fce00078e000e */
[----:B0-----:R-:W-:Y:S05]  /*37570*/  WARPSYNC.COLLECTIVE R15, `(.L_x_9712) ;  /* 0x000000000f087348 */ /* 0x001fea0003c00000 */
[----:B------:R1:W2:Y:S02]  /*37580*/  SHFL.IDX P6, R14, R13, R12, R11 ;  /* 0x0000000c0d0e7389 */ /* 0x0002a400000c000b */
[----:B012---:R-:W-:Y:S01]  /*37590*/  ENDCOLLECTIVE ;  /* 0x000000000000791b */ /* 0x007fe20003800000 */
.L_x_9712:
[----:B------:R-:W-:Y:S02]  /*375a0*/  IMAD.MOV.U32 R13, RZ, RZ, R2 ;  /* 0x000000ffff0d7224 */ /* 0x000fe400078e0002 */
[----:B------:R-:W-:Y:S02]  /*375b0*/  IMAD.MOV.U32 R12, RZ, RZ, 0x7 ;  /* 0x00000007ff0c7424 */ /* 0x000fe400078e00ff */
[----:B------:R-:W-:-:S07]  /*375c0*/  IMAD.MOV.U32 R4, RZ, RZ, R14 ;  /* 0x000000ffff047224 */ /* 0x000fce00078e000e */
[----:B------:R-:W-:Y:S05]  /*375d0*/  WARPSYNC.COLLECTIVE R15, `(.L_x_9713) ;  /* 0x000000000f087348 */ /* 0x000fea0003c00000 */
[----:B------:R0:W1:Y:S02]  /*375e0*/  SHFL.IDX P6, R14, R13, R12, R11 ;  /* 0x0000000c0d0e7389 */ /* 0x00006400000c000b */
[----:B01----:R-:W-:Y:S01]  /*375f0*/  ENDCOLLECTIVE ;  /* 0x000000000000791b */ /* 0x003fe20003800000 */
.L_x_9713:
[----:B------:R-:W-:-:S05]  /*37600*/  @!P2 IADD3 R4, P1, R36, R4, RZ ;  /* 0x000000042404a210 */ /* 0x000fca0007f3e0ff */
[----:B------:R-:W-:-:S04]  /*37610*/  @!P2 IMAD.X R3, RZ, RZ, R3, P1 ;  /* 0x000000ffff03a224 */ /* 0x000fc800008e0603 */
        /* <DEDUP_REMOVED lines=10> */
.L_x_9714:
[----:B------:R-:W-:Y:S01]  /*376c0*/  IMAD.MOV.U32 R0, RZ, RZ, R14 ;  /* 0x000000ffff007224 */ /* 0x000fe200078e000e */
[----:B------:R-:W-:Y:S06]  /*376d0*/  BRA `(.L_x_9715) ;  /* 0xffffff5c008c7947 */ /* 0x000fec000383ffff */
.L_x_9411:
[----:B0-----:R0:W1:Y:S02]  /*376e0*/  SYNCS.PHASECHK.TRANS64.TRYWAIT P0, [R17+URZ+0x22820], R0 ;  /* 0x02282000110075a7 */ /* 0x001064000800017f */
[----:B-1----:R-:W-:Y:S05]  /*376f0*/  @!P0 NANOSLEEP.SYNCS 0x989680 ;  /* 0x009896800000895d */ /* 0x002fea0003900000 */
[----:B------:R-:W1:Y:S02]  /*37700*/  @!P0 SYNCS.PHASECHK.TRANS64 P0, [R17+URZ+0x22820], R0 ;  /* 0x02282000110085a7 */ /* 0x000e64000800007f */
[----:B-1----:R-:W-:Y:S05]  /*37710*/  @!P0 BRA `(.L_x_9411) ;  /* 0xfffffffc00f08947 */ /* 0x002fea000383ffff */
[----:B------:R-:W-:Y:S05]  /*37720*/  BRA `(.L_x_9716) ;  /* 0xffffff5c00e87947 */ /* 0x000fea000383ffff */
.L_x_9415:
[----:B0-----:R0:W1:Y:S02]  /*37730*/  SYNCS.PHASECHK.TRANS64.TRYWAIT P0, [R0+URZ+0x22880], R34 ;  /* 0x02288022000075a7 */ /* 0x001064000800017f */
[----:B-1----:R-:W-:Y:S05]  /*37740*/  @!P0 NANOSLEEP.SYNCS 0x989680 ;  /* 0x009896800000895d */ /* 0x002fea0003900000 */
[----:B------:R-:W1:Y:S02]  /*37750*/  @!P0 SYNCS.PHASECHK.TRANS64 P0, [R0+URZ+0x22880], R34 ;  /* 0x02288022000085a7 */ /* 0x000e64000800007f */
[----:B-1----:R-:W-:Y:S05]  /*37760*/  @!P0 BRA `(.L_x_9415) ;  /* 0xfffffffc00f08947 */ /* 0x002fea000383ffff */
[----:B------:R-:W-:Y:S05]  /*37770*/  BRA `(.L_x_9717) ;  /* 0xffffff6400247947 */ /* 0x000fea000383ffff */
.L_x_9416:
        /* <DEDUP_REMOVED lines=8> */
.L_x_9719:
[----:B------:R-:W-:Y:S05]  /*37800*/  BSYNC B0 ;  /* 0x0000000000007941 */ /* 0x000fea0003800000 */
.L_x_9718:
        /* <DEDUP_REMOVED lines=9> */
.L_x_9720:
[----:B------:R-:W-:Y:S02]  /*378a0*/  IMAD.MOV.U32 R13, RZ, RZ, R5 ;  /* 0x000000ffff0d7224 */ /* 0x000fe400078e0005 */
[----:B------:R-:W-:Y:S02]  /*378b0*/  IMAD.MOV.U32 R12, RZ, RZ, 0x1 ;  /* 0x00000001ff0c7424 */ /* 0x000fe400078e00ff */
[----:B------:R-:W-:-:S07]  /*378c0*/  IMAD.MOV.U32 R2, RZ, RZ, R14 ;  /* 0x000000ffff027224 */ /* 0x000fce00078e000e */
[----:B------:R-:W-:Y:S05]  /*378d0*/  WARPSYNC.COLLECTIVE R15, `(.L_x_9721) ;  /* 0x000000000f087348 */ /* 0x000fea0003c00000 */
[----:B------:R0:W1:Y:S02]  /*378e0*/  SHFL.IDX P6, R14, R13, R12, R11 ;  /* 0x0000000c0d0e7389 */ /* 0x00006400000c000b */
[----:B01----:R-:W-:Y:S01]  /*378f0*/  ENDCOLLECTIVE ;  /* 0x000000000000791b */ /* 0x003fe20003800000 */
.L_x_9721:
        /* <DEDUP_REMOVED lines=11> */
.L_x_9722:
        /* <DEDUP_REMOVED lines=9> */
.L_x_9723:
        /* <DEDUP_REMOVED lines=9> */
.L_x_9724:
[----:B------:R-:W-:Y:S02]  /*37ad0*/  IMAD.MOV.U32 R13, RZ, RZ, R5 ;  /* 0x000000ffff0d7224 */ /* 0x000fe400078e0005 */
[----:B------:R-:W-:Y:S02]  /*37ae0*/  IMAD.MOV.U32 R12, RZ, RZ, 0x3 ;  /* 0x00000003ff0c7424 */ /* 0x000fe400078e00ff */
[----:B------:R-:W-:-:S07]  /*37af0*/  IMAD.MOV.U32 R2, RZ, RZ, R14 ;  /* 0x000000ffff027224 */ /* 0x000fce00078e000e */
[----:B------:R-:W-:Y:S05]  /*37b00*/  WARPSYNC.COLLECTIVE R15, `(.L_x_9725) ;  /* 0x000000000f087348 */ /* 0x000fea0003c00000 */
[----:B------:R0:W1:Y:S02]  /*37b10*/  SHFL.IDX P6, R14, R13, R12, R11 ;  /* 0x0000000c0d0e7389 */ /* 0x00006400000c000b */
[----:B01----:R-:W-:Y:S01]  /*37b20*/  ENDCOLLECTIVE ;  /* 0x000000000000791b */ /* 0x003fe20003800000 */
.L_x_9725:
        /* <DEDUP_REMOVED lines=11> */
.L_x_9726:
[----:B------:R-:W-:Y:S02]  /*37be0*/  IMAD.MOV.U32 R13, RZ, RZ, R5 ;  /* 0x000000ffff0d7224 */ /* 0x000fe400078e0005 */
[----:B------:R-:W-:Y:S02]  /*37bf0*/  IMAD.MOV.U32 R12, RZ, RZ, 0x4 ;  /* 0x00000004ff0c7424 */ /* 0x000fe400078e00ff */
[----:B------:R-:W-:-:S07]  /*37c00*/  IMAD.MOV.U32 R2, RZ, RZ, R14 ;  /* 0x000000ffff027224 */ /* 0x000fce00078e000e */
[----:B------:R-:W-:Y:S05]  /*37c10*/  WARPSYNC.COLLECTIVE R15, `(.L_x_9727) ;  /* 0x000000000f087348 */ /* 0x000fea0003c00000 */
[----:B------:R0:W1:Y:S02]  /*37c20*/  SHFL.IDX P6, R14, R13, R12, R11 ;  /* 0x0000000c0d0e7389 */ /* 0x00006400000c000b */
[----:B01----:R-:W-:Y:S01]  /*37c30*/  ENDCOLLECTIVE ;  /* 0x000000000000791b */ /* 0x003fe20003800000 */
.L_x_9727:
        /* <DEDUP_REMOVED lines=11> */
.L_x_9728:
[----:B------:R-:W-:Y:S02]  /*37cf0*/  IMAD.MOV.U32 R13, RZ, RZ, R5 ;  /* 0x000000ffff0d7224 */ /* 0x000fe400078e0005 */
[----:B------:R-:W-:Y:S02]  /*37d00*/  IMAD.MOV.U32 R12, RZ, RZ, 0x5 ;  /* 0x00000005ff0c7424 */ /* 0x000fe400078e00ff */
[----:B------:R-:W-:-:S07]  /*37d10*/  IMAD.MOV.U32 R2, RZ, RZ, R14 ;  /* 0x000000ffff027224 */ /* 0x000fce00078e000e */
[----:B------:R-:W-:Y:S05]  /*37d20*/  WARPSYNC.COLLECTIVE R15, `(.L_x_9729) ;  /* 0x000000000f087348 */ /* 0x000fea0003c00000 */
[----:B------:R0:W1:Y:S02]  /*37d30*/  SHFL.IDX P6, R14, R13, R12, R11 ;  /* 0x0000000c0d0e7389 */ /* 0x00006400000c000b */
[----:B01----:R-:W-:Y:S01]  /*37d40*/  ENDCOLLECTIVE ;  /* 0x000000000000791b */ /* 0x003fe20003800000 */
.L_x_9729:
        /* <DEDUP_REMOVED lines=11> */
.L_x_9730:
[----:B------:R-:W-:Y:S02]  /*37e00*/  IMAD.MOV.U32 R13, RZ, RZ, R5 ;  /* 0x000000ffff0d7224 */ /* 0x000fe400078e0005 */
[----:B------:R-:W-:Y:S02]  /*37e10*/  IMAD.MOV.U32 R12, RZ, RZ, 0x6 ;  /* 0x00000006ff0c7424 */ /* 0x000fe400078e00ff */
[----:B------:R-:W-:-:S07]  /*37e20*/  IMAD.MOV.U32 R2, RZ, RZ, R14 ;  /* 0x000000ffff027224 */ /* 0x000fce00078e000e */
[----:B------:R-:W-:Y:S05]  /*37e30*/  WARPSYNC.COLLECTIVE R15, `(.L_x_9731) ;  /* 0x000000000f087348 */ /* 0x000fea0003c00000 */
[----:B------:R0:W1:Y:S02]  /*37e40*/  SHFL.IDX P6, R14, R13, R12, R11 ;  /* 0x0000000c0d0e7389 */ /* 0x00006400000c000b */
[----:B01----:R-:W-:Y:S01]  /*37e50*/  ENDCOLLECTIVE ;  /* 0x000000000000791b */ /* 0x003fe20003800000 */
.L_x_9731:
        /* <DEDUP_REMOVED lines=11> */
.L_x_9732:
[----:B------:R-:W-:Y:S02]  /*37f10*/  IMAD.MOV.U32 R13, RZ, RZ, R5 ;  /* 0x000000ffff0d7224 */ /* 0x000fe400078e0005 */
[----:B------:R-:W-:Y:S02]  /*37f20*/  IMAD.MOV.U32 R12, RZ, RZ, 0x7 ;  /* 0x00000007ff0c7424 */ /* 0x000fe400078e00ff */
[----:B------:R-:W-:-:S07]  /*37f30*/  IMAD.MOV.U32 R2, RZ, RZ, R14 ;  /* 0x000000ffff027224 */ /* 0x000fce00078e000e */
[----:B------:R-:W-:Y:S05]  /*37f40*/  WARPSYNC.COLLECTIVE R15, `(.L_x_9733) ;  /* 0x000000000f087348 */ /* 0x000fea0003c00000 */
[----:B------:R0:W1:Y:S02]  /*37f50*/  SHFL.IDX P6, R14, R13, R12, R11 ;  /* 0x0000000c0d0e7389 */ /* 0x00006400000c000b */
[----:B01----:R-:W-:Y:S01]  /*37f60*/  ENDCOLLECTIVE ;  /* 0x000000000000791b */ /* 0x003fe20003800000 */
.L_x_9733:
        /* <DEDUP_REMOVED lines=11> */
.L_x_9734:
        /* <DEDUP_REMOVED lines=9> */
.L_x_9735:
        /* <DEDUP_REMOVED lines=9> */
.L_x_9736:
[----:B------:R-:W-:Y:S02]  /*38140*/  IMAD.MOV.U32 R13, RZ, RZ, R21 ;  /* 0x000000ffff0d7224 */ /* 0x000fe400078e0015 */
[----:B------:R-:W-:Y:S02]  /*38150*/  IMAD.MOV.U32 R12, RZ, RZ, 0x1 ;  /* 0x00000001ff0c7424 */ /* 0x000fe400078e00ff */
[----:B------:R-:W-:-:S07]  /*38160*/  IMAD.MOV.U32 R5, RZ, RZ, R14 ;  /* 0x000000ffff057224 */ /* 0x000fce00078e000e */
[----:B------:R-:W-:Y:S05]  /*38170*/  WARPSYNC.COLLECTIVE R15, `(.L_x_9737) ;  /* 0x000000000f087348 */ /* 0x000fea0003c00000 */
[----:B------:R0:W1:Y:S02]  /*38180*/  SHFL.IDX P6, R14, R13, R12, R11 ;  /* 0x0000000c0d0e7389 */ /* 0x00006400000c000b */
[----:B01----:R-:W-:Y:S01]  /*38190*/  ENDCOLLECTIVE ;  /* 0x000000000000791b */ /* 0x003fe20003800000 */
.L_x_9737:
        /* <DEDUP_REMOVED lines=11> */
.L_x_9738:
[----:B------:R-:W-:Y:S01]  /*38250*/  IMAD.MOV.U32 R2, RZ, RZ, R14 ;  /* 0x000000ffff027224 */ /* 0x000fe200078e000e */
[----:B------:R-:W-:Y:S06]  /*38260*/  BRA `(.L_x_9739) ;  /* 0xffffff5c00bc7947 */ /* 0x000fec000383ffff */
.L_x_9421:
[----:B---3--:R3:W4:Y:S02]  /*38270*/  SYNCS.PHASECHK.TRANS64.TRYWAIT P0, [R0+URZ+0x22840], R34 ;  /* 0x02284022000075a7 */ /* 0x008724000800017f */
[----:B----4-:R-:W-:Y:S05]  /*38280*/  @!P0 NANOSLEEP.SYNCS 0x989680 ;  /* 0x009896800000895d */ /* 0x010fea0003900000 */
[----:B------:R-:W4:Y:S02]  /*38290*/  @!P0 SYNCS.PHASECHK.TRANS64 P0, [R0+URZ+0x22840], R34 ;  /* 0x02284022000085a7 */ /* 0x000f24000800007f */
[----:B----4-:R-:W-:Y:S05]  /*382a0*/  @!P0 BRA `(.L_x_9421) ;  /* 0xfffffffc00f08947 */ /* 0x010fea000383ffff */
[----:B------:R-:W-:Y:S05]  /*382b0*/  BRA `(.L_x_9740) ;  /* 0xffffff60000c7947 */ /* 0x000fea000383ffff */
.L_x_9422:
        /* <DEDUP_REMOVED lines=8> */
.L_x_9742:
[----:B------:R-:W-:Y:S05]  /*38340*/  BSYNC B0 ;  /* 0x0000000000007941 */ /* 0x000fea0003800000 */
.L_x_9741:
        /* <DEDUP_REMOVED lines=8> */
.L_x_9743:
[----:B------:R-:W-:Y:S02]  /*383d0*/  IMAD.MOV.U32 R13, RZ, RZ, R5 ;  /* 0x000000ffff0d7224 */ /* 0x000fe400078e0005 */
[----:B------:R-:W-:Y:S02]  /*383e0*/  IMAD.MOV.U32 R12, RZ, RZ, 0x1 ;  /* 0x00000001ff0c7424 */ /* 0x000fe400078e00ff */
[----:B------:R-:W-:-:S07]  /*383f0*/  IMAD.MOV.U32 R2, RZ, RZ, R14 ;  /* 0x000000ffff027224 */ /* 0x000fce00078e000e */
[----:B------:R-:W-:Y:S05]  /*38400*/  WARPSYNC.COLLECTIVE R15, `(.L_x_9744) ;  /* 0x000000000f087348 */ /* 0x000fea0003c00000 */
[----:B------:R0:W1:Y:S02]  /*38410*/  SHFL.IDX P6, R14, R13, R12, R11 ;  /* 0x0000000c0d0e7389 */ /* 0x00006400000c000b */
[----:B01----:R-:W-:Y:S01]  /*38420*/  ENDCOLLECTIVE ;  /* 0x000000000000791b */ /* 0x003fe20003800000 */
.L_x_9744:
        /* <DEDUP_REMOVED lines=11> */
.L_x_9745:
[----:B------:R-:W-:Y:S02]  /*384e0*/  IMAD.MOV.U32 R13, RZ, RZ, R5 ;  /* 0x000000ffff0d7224 */ /* 0x000fe400078e0005 */
[----:B------:R-:W-:Y:S02]  /*384f0*/  IMAD.MOV.U32 R12, RZ, RZ, 0x2 ;  /* 0x00000002ff0c7424 */ /* 0x000fe400078e00ff */
[----:B------:R-:W-:-:S07]  /*38500*/  IMAD.MOV.U32 R10, RZ, RZ, R14 ;  /* 0x000000ffff0a7224 */ /* 0x000fce00078e000e */
[----:B------:R-:W-:Y:S05]  /*38510*/  WARPSYNC.COLLECTIVE R15, `(.L_x_9746) ;  /* 0x000000000f087348 */ /* 0x000fea0003c00000 */
[----:B------:R0:W1:Y:S02]  /*38520*/  SHFL.IDX P6, R14, R13, R12, R11 ;  /* 0x0000000c0d0e7389 */ /* 0x00006400000c000b */
[----:B01----:R-:W-:Y:S01]  /*38530*/  ENDCOLLECTIVE ;  /* 0x000000000000791b */ /* 0x003fe20003800000 */
.L_x_9746:
        /* <DEDUP_REMOVED lines=11> */
.L_x_9747:
[----:B------:R-:W-:Y:S02]  /*385f0*/  IMAD.MOV.U32 R13, RZ, RZ, R5 ;  /* 0x000000ffff0d7224 */ /* 0x000fe400078e0005 */
[----:B------:R-:W-:Y:S02]  /*38600*/  IMAD.MOV.U32 R12, RZ, RZ, 0x3 ;  /* 0x00000003ff0c7424 */ /* 0x000fe400078e00ff */
[----:B------:R-:W-:-:S07]  /*38610*/  IMAD.MOV.U32 R2, RZ, RZ, R14 ;  /* 0x000000ffff027224 */ /* 0x000fce00078e000e */
[----:B------:R-:W-:Y:S05]  /*38620*/  WARPSYNC.COLLECTIVE R15, `(.L_x_9748) ;  /* 0x000000000f087348 */ /* 0x000fea0003c00000 */
[----:B------:R0:W1:Y:S02]  /*38630*/  SHFL.IDX P6, R14, R13, R12, R11 ;  /* 0x0000000c0d0e7389 */ /* 0x00006400000c000b */
[----:B01----:R-:W-:Y:S01]  /*38640*/  ENDCOLLECTIVE ;  /* 0x000000000000791b */ /* 0x003fe20003800000 */
.L_x_9748:
        /* <DEDUP_REMOVED lines=11> */
.L_x_9749:
[----:B------:R-:W-:Y:S02]  /*38700*/  IMAD.MOV.U32 R13, RZ, RZ, R5 ;  /* 0x000000ffff0d7224 */ /* 0x000fe400078e0005 */
[----:B------:R-:W-:Y:S02]  /*38710*/  IMAD.MOV.U32 R12, RZ, RZ, 0x4 ;  /* 0x00000004ff0c7424 */ /* 0x000fe400078e00ff */
[----:B------:R-:W-:-:S07]  /*38720*/  IMAD.MOV.U32 R2, RZ, RZ, R14 ;  /* 0x000000ffff027224 */ /* 0x000fce00078e000e */
[----:B------:R-:W-:Y:S05]  /*38730*/  WARPSYNC.COLLECTIVE R15, `(.L_x_9750) ;  /* 0x000000000f087348 */ /* 0x000fea0003c00000 */
[----:B------:R0:W1:Y:S02]  /*38740*/  SHFL.IDX P6, R14, R13, R12, R11 ;  /* 0x0000000c0d0e7389 */ /* 0x00006400000c000b */
[----:B01----:R-:W-:Y:S01]  /*38750*/  ENDCOLLECTIVE ;  /* 0x000000000000791b */ /* 0x003fe20003800000 */
.L_x_9750:
        /* <DEDUP_REMOVED lines=11> */
.L_x_9751:
[----:B------:R-:W-:Y:S02]  /*38810*/  IMAD.MOV.U32 R13, RZ, RZ, R5 ;  /* 0x000000ffff0d7224 */ /* 0x000fe400078e0005 */
[----:B------:R-:W-:Y:S02]  /*38820*/  IMAD.MOV.U32 R12, RZ, RZ, 0x5 ;  /* 0x00000005ff0c7424 */ /* 0x000fe400078e00ff */
[----:B------:R-:W-:-:S07]  /*38830*/  IMAD.MOV.U32 R2, RZ, RZ, R14 ;  /* 0x000000ffff027224 */ /* 0x000fce00078e000e */
[----:B------:R-:W-:Y:S05]  /*38840*/  WARPSYNC.COLLECTIVE R15, `(.L_x_9752) ;  /* 0x000000000f087348 */ /* 0x000fea0003c00000 */
[----:B------:R0:W1:Y:S02]  /*38850*/  SHFL.IDX P6, R14, R13, R12, R11 ;  /* 0x0000000c0d0e7389 */ /* 0x00006400000c000b */
[----:B01----:R-:W-:Y:S01]  /*38860*/  ENDCOLLECTIVE ;  /* 0x000000000000791b */ /* 0x003fe20003800000 */
.L_x_9752:
        /* <DEDUP_REMOVED lines=11> */
.L_x_9753:
[----:B------:R-:W-:Y:S02]  /*38920*/  IMAD.MOV.U32 R13, RZ, RZ, R5 ;  /* 0x000000ffff0d7224 */ /* 0x000fe400078e0005 */
[----:B------:R-:W-:Y:S02]  /*38930*/  IMAD.MOV.U32 R12, RZ, RZ, 0x6 ;  /* 0x00000006ff0c7424 */ /* 0x000fe400078e00ff */
[----:B------:R-:W-:-:S07]  /*38940*/  IMAD.MOV.U32 R2, RZ, RZ, R14 ;  /* 0x000000ffff027224 */ /* 0x000fce00078e000e */
[----:B------:R-:W-:Y:S05]  /*38950*/  WARPSYNC.COLLECTIVE R15, `(.L_x_9754) ;  /* 0x000000000f087348 */ /* 0x000fea0003c00000 */
[----:B------:R0:W1:Y:S02]  /*38960*/  SHFL.IDX P6, R14, R13, R12, R11 ;  /* 0x0000000c0d0e7389 */ /* 0x00006400000c000b */
[----:B01----:R-:W-:Y:S01]  /*38970*/  ENDCOLLECTIVE ;  /* 0x000000000000791b */ /* 0x003fe20003800000 */
.L_x_9754:
        /* <DEDUP_REMOVED lines=11> */
.L_x_9755:
[----:B------:R-:W-:Y:S02]  /*38a30*/  IMAD.MOV.U32 R13, RZ, RZ, R5 ;  /* 0x000000ffff0d7224 */ /* 0x000fe400078e0005 */
[----:B------:R-:W-:Y:S02]  /*38a40*/  IMAD.MOV.U32 R12, RZ, RZ, 0x7 ;  /* 0x00000007ff0c7424 */ /* 0x000fe400078e00ff */
[----:B------:R-:W-:-:S07]  /*38a50*/  IMAD.MOV.U32 R2, RZ, RZ, R14 ;  /* 0x000000ffff027224 */ /* 0x000fce00078e000e */
[----:B------:R-:W-:Y:S05]  /*38a60*/  WARPSYNC.COLLECTIVE R15, `(.L_x_9756) ;  /* 0x000000000f087348 */ /* 0x000fea0003c00000 */
[----:B------:R0:W1:Y:S02]  /*38a70*/  SHFL.IDX P6, R14, R13, R12, R11 ;  /* 0x0000000c0d0e7389 */ /* 0x00006400000c000b */
[----:B01----:R-:W-:Y:S01]  /*38a80*/  ENDCOLLECTIVE ;  /* 0x000000000000791b */ /* 0x003fe20003800000 */
.L_x_9756:
        /* <DEDUP_REMOVED lines=11> */
.L_x_9757:
[----:B------:R-:W-:Y:S02]  /*38b40*/  IMAD.MOV.U32 R13, RZ, RZ, R8 ;  /* 0x000000ffff0d7224 */ /* 0x000fe400078e0008 */
[----:B------:R-:W-:Y:S02]  /*38b50*/  IMAD.MOV.U32 R12, RZ, RZ, RZ ;  /* 0x000000ffff0c7224 */ /* 0x000fe400078e00ff */
[----:B------:R-:W-:-:S07]  /*38b60*/  IMAD.MOV.U32 R10, RZ, RZ, R14 ;  /* 0x000000ffff0a7224 */ /* 0x000fce00078e000e */
[----:B------:R-:W-:Y:S05]  /*38b70*/  WARPSYNC.COLLECTIVE R15, `(.L_x_9758) ;  /* 0x000000000f087348 */ /* 0x000fea0003c00000 */
[----:B------:R0:W1:Y:S02]  /*38b80*/  SHFL.IDX P6, R14, R13, R12, R11 ;  /* 0x0000000c0d0e7389 */ /* 0x00006400000c000b */
[----:B01----:R-:W-:Y:S01]  /*38b90*/  ENDCOLLECTIVE ;  /* 0x000000000000791b */ /* 0x003fe20003800000 */
.L_x_9758:
        /* <DEDUP_REMOVED lines=11> */
.L_x_9759:
[----:B------:R-:W-:Y:S02]  /*38c50*/  IMAD.MOV.U32 R13, RZ, RZ, R8 ;  /* 0x000000ffff0d7224 */ /* 0x000fe400078e0008 */
[----:B------:R-:W-:Y:S02]  /*38c60*/  IMAD.MOV.U32 R12, RZ, RZ, 0x1 ;  /* 0x00000001ff0c7424 */ /* 0x000fe400078e00ff */
[----:B------:R-:W-:-:S07]  /*38c70*/  IMAD.MOV.U32 R5, RZ, RZ, R14 ;  /* 0x000000ffff057224 */ /* 0x000fce00078e000e */
[----:B------:R-:W-:Y:S05]  /*38c80*/  WARPSYNC.COLLECTIVE R15, `(.L_x_9760) ;  /* 0x000000000f087348 */ /* 0x000fea0003c00000 */
[----:B------:R0:W1:Y:S02]  /*38c90*/  SHFL.IDX P6, R14, R13, R12, R11 ;  /* 0x0000000c0d0e7389 */ /* 0x00006400000c000b */
[----:B01----:R-:W-:Y:S01]  /*38ca0*/  ENDCOLLECTIVE ;  /* 0x000000000000791b */ /* 0x003fe20003800000 */
.L_x_9760:
        /* <DEDUP_REMOVED lines=11> */
.L_x_9761:
[----:B------:R-:W-:Y:S01]  /*38d60*/  IMAD.MOV.U32 R2, RZ, RZ, R14 ;  /* 0x000000ffff027224 */ /* 0x000fe200078e000e */
[----:B------:R-:W-:Y:S06]  /*38d70*/  BRA `(.L_x_9762) ;  /* 0xffffff58009c7947 */ /* 0x000fec000383ffff */
.L_x_9427:
[----:B-1----:R1:W2:Y:S02]  /*38d80*/  SYNCS.PHASECHK.TRANS64.TRYWAIT P2, [R2+URZ+0x22870], R0 ;  /* 0x02287000020075a7 */ /* 0x0022a4000804017f */
[----:B--2---:R-:W-:Y:S05]  /*38d90*/  @!P2 NANOSLEEP.SYNCS 0x989680 ;  /* 0x009896800000a95d */ /* 0x004fea0003900000 */
[----:B------:R-:W2:Y:S02]  /*38da0*/  @!P2 SYNCS.PHASECHK.TRANS64 P2, [R2+URZ+0x22870], R0 ;  /* 0x022870000200a5a7 */ /* 0x000ea4000804007f */
[----:B--2---:R-:W-:Y:S05]  /*38db0*/  @!P2 BRA `(.L_x_9427) ;  /* 0xfffffffc00f0a947 */ /* 0x004fea000383ffff */
[----:B------:R-:W-:Y:S05]  /*38dc0*/  BRA `(.L_x_9763) ;  /* 0xffffff5c00007947 */ /* 0x000fea000383ffff */
.L_x_9429:
[----:B-1----:R1:W2:Y:S02]  /*38dd0*/  SYNCS.PHASECHK.TRANS64.TRYWAIT P2, [R2+URZ+0x22860], R3 ;  /* 0x02286003020075a7 */ /* 0x0022a4000804017f */
[----:B--2---:R-:W-:Y:S05]  /*38de0*/  @!P2 NANOSLEEP.SYNCS 0x989680 ;  /* 0x009896800000a95d */ /* 0x004fea0003900000 */
[----:B------:R-:W2:Y:S02]  /*38df0*/  @!P2 SYNCS.PHASECHK.TRANS64 P2, [R2+URZ+0x22860], R3 ;  /* 0x022860030200a5a7 */ /* 0x000ea4000804007f */
[----:B--2---:R-:W-:Y:S05]  /*38e00*/  @!P2 BRA `(.L_x_9429) ;  /* 0xfffffffc00f0a947 */ /* 0x004fea000383ffff */
[----:B------:R-:W-:Y:S05]  /*38e10*/  BRA `(.L_x_9764) ;  /* 0xffffff5c00107947 */ /* 0x000fea000383ffff */
.L_x_9437:
[----:B0-----:R0:W1:Y:S02]  /*38e20*/  SYNCS.PHASECHK.TRANS64.TRYWAIT P1, [R0+URZ+0x22870], R3 ;  /* 0x02287003000075a7 */ /* 0x001064000802017f */
[----:B-1----:R-:W-:Y:S05]  /*38e30*/  @!P1 NANOSLEEP.SYNCS 0x989680 ;  /* 0x009896800000995d */ /* 0x002fea0003900000 */
[----:B------:R-:W1:Y:S02]  /*38e40*/  @!P1 SYNCS.PHASECHK.TRANS64 P1, [R0+URZ+0x22870], R3 ;  /* 0x02287003000095a7 */ /* 0x000e64000802007f */
[----:B-1----:R-:W-:Y:S05]  /*38e50*/  @!P1 BRA `(.L_x_9437) ;  /* 0xfffffffc00f09947 */ /* 0x002fea000383ffff */
[----:B------:R-:W-:Y:S05]  /*38e60*/  BRA `(.L_x_9765) ;  /* 0xffffff6400487947 */ /* 0x000fea000383ffff */
.L_x_9439:
[----:B0-----:R0:W1:Y:S02]  /*38e70*/  SYNCS.PHASECHK.TRANS64.TRYWAIT P1, [R0+URZ+0x22860], R3 ;  /* 0x02286003000075a7 */ /* 0x001064000802017f */
[----:B-1----:R-:W-:Y:S05]  /*38e80*/  @!P1 NANOSLEEP.SYNCS 0x989680 ;  /* 0x009896800000995d */ /* 0x002fea0003900000 */
[----:B------:R-:W1:Y:S02]  /*38e90*/  @!P1 SYNCS.PHASECHK.TRANS64 P1, [R0+URZ+0x22860], R3 ;  /* 0x02286003000095a7 */ /* 0x000e64000802007f */
[----:B-1----:R-:W-:Y:S05]  /*38ea0*/  @!P1 BRA `(.L_x_9439) ;  /* 0xfffffffc00f09947 */ /* 0x002fea000383ffff */
[----:B------:R-:W-:Y:S05]  /*38eb0*/  BRA `(.L_x_9766) ;  /* 0xffffff6400587947 */ /* 0x000fea000383ffff */
.L_x_9444:
[----:B------:R-:W-:Y:S01]  /*38ec0*/  BSSY B0, `(.L_x_9767) ;  /* 0x0000008000007945 */ /* 0x000fe20003800000 */
[----:B------:R-:W-:Y:S02]  /*38ed0*/  IMAD.MOV.U32 R13, RZ, RZ, R24 ;  /* 0x000000ffff0d7224 */ /* 0x000fe400078e0018 */
[----:B------:R-:W-:Y:S02]  /*38ee0*/  IMAD.MOV.U32 R12, RZ, RZ, RZ ;  /* 0x000000ffff0c7224 */ /* 0x000fe400078e00ff */
[----:B------:R-:W-:Y:S02]  /*38ef0*/  IMAD.MOV.U32 R11, RZ, RZ, 0x1f ;  /* 0x0000001fff0b7424 */ /* 0x000fe400078e00ff */
[----:B------:R-:W-:-:S07]  /*38f00*/  IMAD.MOV.U32 R15, RZ, RZ, -0x1 ;  /* 0xffffffffff0f7424 */ /* 0x000fce00078e00ff */
[----:B0----5:R-:W-:Y:S05]  /*38f10*/  WARPSYNC.COLLECTIVE R15, `(.L_x_9768) ;  /* 0x000000000f087348 */ /* 0x021fea0003c00000 */
[----:B------:R1:W2:Y:S02]  /*38f20*/  SHFL.IDX P6, R14, R13, R12, R11 ;  /* 0x0000000c0d0e7389 */ /* 0x0002a400000c000b */
[----:B012--5:R-:W-:Y:S01]  /*38f30*/  ENDCOLLECTIVE ;  /* 0x000000000000791b */ /* 0x027fe20003800000 */
.L_x_9768:
[----:B------:R-:W-:Y:S05]  /*38f40*/  BSYNC B0 ;  /* 0x0000000000007941 */ /* 0x000fea0003800000 */
.L_x_9767:
        /* <DEDUP_REMOVED lines=9> */
.L_x_9769:
        /* <DEDUP_REMOVED lines=24> */
.L_x_9770:
[----:B------:R-:W-:Y:S01]  /*39160*/  IMAD.MOV.U32 R12, RZ, RZ, 0x2 ;  /* 0x00000002ff0c7424 */ /* 0x000fe200078e00ff */
[----:B------:R-:W-:-:S05]  /*39170*/  SEL R3, R14, RZ, P1 ;  /* 0x000000ff0e037207 */ /* 0x000fca0000800000 */
[----:B------:R-:W-:-:S04]  /*39180*/  IMAD.IADD R2, R2, 0x1, R3 ;  /* 0x0000000102027824 */ /* 0x000fc800078e0203 */
[----:B------:R-:W-:-:S07]  /*39190*/  IMAD.MOV.U32 R13, RZ, RZ, R2 ;  /* 0x000000ffff0d7224 */ /* 0x000fce00078e0002 */
[----:B------:R-:W-:Y:S05]  /*391a0*/  WARPSYNC.COLLECTIVE R15, `(.L_x_9771) ;  /* 0x000000000f087348 */ /* 0x000fea0003c00000 */
[----:B------:R0:W1:Y:S02]  /*391b0*/  SHFL.UP P6, R14, R13, R12, R11 ;  /* 0x0400000c0d0e7389 */ /* 0x00006400000c000b */
[----:B01----:R-:W-:Y:S01]  /*391c0*/  ENDCOLLECTIVE ;  /* 0x000000000000791b */ /* 0x003fe20003800000 */
.L_x_9771:
[----:B------:R-:W-:Y:S01]  /*391d0*/  IMAD.MOV.U32 R12, RZ, RZ, 0x4 ;  /* 0x00000004ff0c7424 */ /* 0x000fe200078e00ff */
[----:B------:R-:W-:-:S05]  /*391e0*/  SEL R3, R14, RZ, P2 ;  /* 0x000000ff0e037207 */ /* 0x000fca0001000000 */
[----:B------:R-:W-:-:S04]  /*391f0*/  IMAD.IADD R2, R2, 0x1, R3 ;  /* 0x0000000102027824 */ /* 0x000fc800078e0203 */
[----:B------:R-:W-:-:S07]  /*39200*/  IMAD.MOV.U32 R13, RZ, RZ, R2 ;  /* 0x000000ffff0d7224 */ /* 0x000fce00078e0002 */
[----:B------:R-:W-:Y:S05]  /*39210*/  WARPSYNC.COLLECTIVE R15, `(.L_x_9772) ;  /* 0x000000000f087348 */ /* 0x000fea0003c00000 */
[----:B------:R0:W1:Y:S02]  /*39220*/  SHFL.UP P6, R14, R13, R12, R11 ;  /* 0x0400000c0d0e7389 */ /* 0x00006400000c000b */
[----:B01----:R-:W-:Y:S01]  /*39230*/  ENDCOLLECTIVE ;  /* 0x000000000000791b */ /* 0x003fe20003800000 */
.L_x_9772:
[----:B------:R-:W-:Y:S01]  /*39240*/  IMAD.MOV.U32 R12, RZ, RZ, 0x8 ;  /* 0x00000008ff0c7424 */ /* 0x000fe200078e00ff */
[----:B------:R-:W-:-:S05]  /*39250*/  SEL R3, R14, RZ, P3 ;  /* 0x000000ff0e037207 */ /* 0x000fca0001800000 */
[----:B------:R-:W-:-:S04]  /*39260*/  IMAD.IADD R2, R2, 0x1, R3 ;  /* 0x0000000102027824 */ /* 0x000fc800078e0203 */
[----:B------:R-:W-:-:S07]  /*39270*/  IMAD.MOV.U32 R13, RZ, RZ, R2 ;  /* 0x000000ffff0d7224 */ /* 0x000fce00078e0002 */
[----:B------:R-:W-:Y:S05]  /*39280*/  WARPSYNC.COLLECTIVE R15, `(.L_x_9773) ;  /* 0x000000000f087348 */ /* 0x000fea0003c00000 */
[----:B------:R0:W1:Y:S02]  /*39290*/  SHFL.UP P6, R14, R13, R12, R11 ;  /* 0x0400000c0d0e7389 */ /* 0x00006400000c000b */
[----:B01----:R-:W-:Y:S01]  /*392a0*/  ENDCOLLECTIVE ;  /* 0x000000000000791b */ /* 0x003fe20003800000 */
.L_x_9773:
[----:B------:R-:W-:Y:S01]  /*392b0*/  IMAD.MOV.U32 R12, RZ, RZ, 0x10 ;  /* 0x00000010ff0c7424 */ /* 0x000fe200078e00ff */
[----:B------:R-:W-:-:S05]  /*392c0*/  SEL R3, R14, RZ, P4 ;  /* 0x000000ff0e037207 */ /* 0x000fca0002000000 */
[----:B------:R-:W-:-:S04]  /*392d0*/  IMAD.IADD R2, R2, 0x1, R3 ;  /* 0x0000000102027824 */ /* 0x000fc800078e0203 */
[----:B------:R-:W-:-:S07]  /*392e0*/  IMAD.MOV.U32 R13, RZ, RZ, R2 ;  /* 0x000000ffff0d7224 */ /* 0x000fce00078e0002 */
[----:B------:R-:W-:Y:S05]  /*392f0*/  WARPSYNC.COLLECTIVE R15, `(.L_x_9774) ;  /* 0x000000000f087348 */ /* 0x000fea0003c00000 */
[----:B------:R0:W1:Y:S02]  /*39300*/  SHFL.UP P6, R14, R13, R12, R11 ;  /* 0x0400000c0d0e7389 */ /* 0x00006400000c000b */
[----:B01----:R-:W-:Y:S01]  /*39310*/  ENDCOLLECTIVE ;  /* 0x000000000000791b */ /* 0x003fe20003800000 */
.L_x_9774:
        /* <DEDUP_REMOVED lines=8> */
.L_x_9775:
[----:B------:R-:W-:Y:S05]  /*393a0*/  BRA `(.L_x_9776) ;  /* 0xffffff6800e47947 */ /* 0x000fea000383ffff */
.L_x_9447:
[----:B------:R-:W-:Y:S01]  /*393b0*/  BSSY B0, `(.L_x_9777) ;  /* 0x0000008000007945 */ /* 0x000fe20003800000 */
[----:B------:R-:W-:Y:S02]  /*393c0*/  IMAD.MOV.U32 R13, RZ, RZ, R2 ;  /* 0x000000ffff0d7224 */ /* 0x000fe400078e0002 */
[----:B------:R-:W-:Y:S02]  /*393d0*/  IMAD.MOV.U32 R12, RZ, RZ, 0x1 ;  /* 0x00000001ff0c7424 */ /* 0x000fe400078e00ff */
[----:B------:R-:W-:Y:S02]  /*393e0*/  IMAD.MOV.U32 R11, RZ, RZ, RZ ;  /* 0x000000ffff0b7224 */ /* 0x000fe400078e00ff */
[----:B------:R-:W-:-:S07]  /*393f0*/  IMAD.MOV.U32 R15, RZ, RZ, -0x1 ;  /* 0xffffffffff0f7424 */ /* 0x000fce00078e00ff */
[----:B-----5:R-:W-:Y:S05]  /*39400*/  WARPSYNC.COLLECTIVE R15, `(.L_x_9778) ;  /* 0x000000000f087348 */ /* 0x020fea0003c00000 */
[----:B------:R0:W1:Y:S02]  /*39410*/  SHFL.UP P6, R14, R13, R12, R11 ;  /* 0x0400000c0d0e7389 */ /* 0x00006400000c000b */
[----:B01---5:R-:W-:Y:S01]  /*39420*/  ENDCOLLECTIVE ;  /* 0x000000000000791b */ /* 0x023fe20003800000 */
.L_x_9778:
[----:B------:R-:W-:Y:S05]  /*39430*/  BSYNC B0 ;  /* 0x0000000000007941 */ /* 0x000fea0003800000 */
.L_x_9777:
[----:B------:R-:W-:Y:S01]  /*39440*/  SEL R3, R14, RZ, P1 ;  /* 0x000000ff0e037207 */ /* 0x000fe20000800000 */
[----:B------:R-:W-:Y:S02]  /*39450*/  IMAD.MOV.U32 R12, RZ, RZ, 0x2 ;  /* 0x00000002ff0c7424 */ /* 0x000fe400078e00ff */
[----:B------:R-:W-:Y:S02]  /*39460*/  IMAD.MOV.U32 R11, RZ, RZ, RZ ;  /* 0x000000ffff0b7224 */ /* 0x000fe400078e00ff */
[----:B------:R-:W-:Y:S02]  /*39470*/  IMAD.IADD R2, R2, 0x1, R3 ;  /* 0x0000000102027824 */ /* 0x000fe400078e0203 */
[----:B------:R-:W-:Y:S02]  /*39480*/  IMAD.MOV.U32 R15, RZ, RZ, -0x1 ;  /* 0xffffffffff0f7424 */ /* 0x000fe400078e00ff */
[----:B------:R-:W-:-:S07]  /*39490*/  IMAD.MOV.U32 R13, RZ, RZ, R2 ;  /* 0x000000ffff0d7224 */ /* 0x000fce00078e0002 */
[----:B------:R-:W-:Y:S05]  /*394a0*/  WARPSYNC.COLLECTIVE R15, `(.L_x_9779) ;  /* 0x000000000f087348 */ /* 0x000fea0003c00000 */
[----:B------:R0:W1:Y:S02]  /*394b0*/  SHFL.UP P6, R14, R13, R12, R11 ;  /* 0x0400000c0d0e7389 */ /* 0x00006400000c000b */
[----:B01----:R-:W-:Y:S01]  /*394c0*/  ENDCOLLECTIVE ;  /* 0x000000000000791b */ /* 0x003fe20003800000 */
.L_x_9779:
[----:B------:R-:W-:Y:S01]  /*394d0*/  IMAD.MOV.U32 R12, RZ, RZ, 0x4 ;  /* 0x00000004ff0c7424 */ /* 0x000fe200078e00ff */
[----:B------:R-:W-:-:S05]  /*394e0*/  SEL R3, R14, RZ, P2 ;  /* 0x000000ff0e037207 */ /* 0x000fca0001000000 */
[----:B------:R-:W-:-:S04]  /*394f0*/  IMAD.IADD R2, R2, 0x1, R3 ;  /* 0x0000000102027824 */ /* 0x000fc800078e0203 */
[----:B------:R-:W-:-:S07]  /*39500*/  IMAD.MOV.U32 R13, RZ, RZ, R2 ;  /* 0x000000ffff0d7224 */ /* 0x000fce00078e0002 */
[----:B------:R-:W-:Y:S05]  /*39510*/  WARPSYNC.COLLECTIVE R15, `(.L_x_9780) ;  /* 0x000000000f087348 */ /* 0x000fea0003c00000 */
[----:B------:R0:W1:Y:S02]  /*39520*/  SHFL.UP P6, R14, R13, R12, R11 ;  /* 0x0400000c0d0e7389 */ /* 0x00006400000c000b */
[----:B01----:R-:W-:Y:S01]  /*39530*/  ENDCOLLECTIVE ;  /* 0x000000000000791b */ /* 0x003fe20003800000 */
.L_x_9780:
[----:B------:R-:W-:Y:S01]  /*39540*/  IMAD.MOV.U32 R12, RZ, RZ, 0x8 ;  /* 0x00000008ff0c7424 */ /* 0x000fe200078e00ff */
[----:B------:R-:W-:-:S05]  /*39550*/  SEL R3, R14, RZ, P3 ;  /* 0x000000ff0e037207 */ /* 0x000fca0001800000 */
[----:B------:R-:W-:-:S04]  /*39560*/  IMAD.IADD R2, R2, 0x1, R3 ;  /* 0x0000000102027824 */ /* 0x000fc800078e0203 */
[----:B------:R-:W-:-:S07]  /*39570*/  IMAD.MOV.U32 R13, RZ, RZ, R2 ;  /* 0x000000ffff0d7224 */ /* 0x000fce00078e0002 */
[----:B------:R-:W-:Y:S05]  /*39580*/  WARPSYNC.COLLECTIVE R15, `(.L_x_9781) ;  /* 0x000000000f087348 */ /* 0x000fea0003c00000 */
[----:B------:R0:W1:Y:S02]  /*39590*/  SHFL.UP P6, R14, R13, R12, R11 ;  /* 0x0400000c0d0e7389 */ /* 0x00006400000c000b */
[----:B01----:R-:W-:Y:S01]  /*395a0*/  ENDCOLLECTIVE ;  /* 0x000000000000791b */ /* 0x003fe20003800000 */
.L_x_9781:
[----:B------:R-:W-:Y:S01]  /*395b0*/  IMAD.MOV.U32 R12, RZ, RZ, 0x10 ;  /* 0x00000010ff0c7424 */ /* 0x000fe200078e00ff */
[----:B------:R-:W-:-:S05]  /*395c0*/  SEL R3, R14, RZ, P4 ;  /* 0x000000ff0e037207 */ /* 0x000fca0002000000 */
[----:B------:R-:W-:-:S04]  /*395d0*/  IMAD.IADD R2, R2, 0x1, R3 ;  /* 0x0000000102027824 */ /* 0x000fc800078e0203 */
[----:B------:R-:W-:-:S07]  /*395e0*/  IMAD.MOV.U32 R13, RZ, RZ, R2 ;  /* 0x000000ffff0d7224 */ /* 0x000fce00078e0002 */
[----:B------:R-:W-:Y:S05]  /*395f0*/  WARPSYNC.COLLECTIVE R15, `(.L_x_9782) ;  /* 0x000000000f087348 */ /* 0x000fea0003c00000 */
[----:B------:R0:W1:Y:S02]  /*39600*/  SHFL.UP P6, R14, R13, R12, R11 ;  /* 0x0400000c0d0e7389 */ /* 0x00006400000c000b */
[----:B01----:R-:W-:Y:S01]  /*39610*/  ENDCOLLECTIVE ;  /* 0x000000000000791b */ /* 0x003fe20003800000 */
.L_x_9782:
        /* <DEDUP_REMOVED lines=8> */
.L_x_9783:
[----:B------:R-:W-:Y:S05]  /*396a0*/  BRA `(.L_x_9784) ;  /* 0xffffff6800c87947 */ /* 0x000fea000383ffff */
.L_x_9449:
[----:B------:R-:W-:Y:S01]  /*396b0*/  BSSY B0, `(.L_x_9785) ;  /* 0x0000006000007945 */ /* 0x000fe20003800000 */
[----:B------:R-:W-:Y:S01]  /*396c0*/  PLOP3.LUT P6, PT, P6, PT, PT, 0x8, 0x0 ;  /* 0x000000000000781c */ /* 0x000fe200037ce170 */
[----:B------:R-:W-:-:S12]  /*396d0*/  IMAD.MOV.U32 R15, RZ, RZ, -0x1 ;  /* 0xffffffffff0f7424 */ /* 0x000fd800078e00ff */
[----:B0----5:R-:W-:Y:S05]  /*396e0*/  WARPSYNC.COLLECTIVE R15, `(.L_x_9786) ;  /* 0x000000000f087348 */ /* 0x021fea0003c00000 */
[----:B------:R-:W-:Y:S01]  /*396f0*/  VOTE.ANY R14, PT, P6 ;  /* 0x00000000000e7806 */ /* 0x000fe200030e0100 */
[----:B0----5:R-:W-:Y:S06]  /*39700*/  ENDCOLLECTIVE ;  /* 0x000000000000791b */ /* 0x021fec0003800000 */
.L_x_9786:
[----:B------:R-:W-:Y:S05]  /*39710*/  BSYNC B0 ;  /* 0x0000000000007941 */ /* 0x000fea0003800000 */
.L_x_9785:
        /* <DEDUP_REMOVED lines=10> */
.L_x_9787:
[----:B------:R-:W-:Y:S02]  /*397c0*/  IMAD.MOV.U32 R13, RZ, RZ, R5 ;  /* 0x000000ffff0d7224 */ /* 0x000fe400078e0005 */
[----:B------:R-:W-:-:S07]  /*397d0*/  IMAD.MOV.U32 R25, RZ, RZ, R14 ;  /* 0x000000ffff197224 */ /* 0x000fce00078e000e */
[----:B------:R-:W-:Y:S05]  /*397e0*/  WARPSYNC.COLLECTIVE R15, `(.L_x_9788) ;  /* 0x000000000f087348 */ /* 0x000fea0003c00000 */
[----:B------:R0:W1:Y:S02]  /*397f0*/  SHFL.IDX P6, R14, R13, R12, R11 ;  /* 0x0000000c0d0e7389 */ /* 0x00006400000c000b */
[----:B01----:R-:W-:Y:S01]  /*39800*/  ENDCOLLECTIVE ;  /* 0x000000000000791b */ /* 0x003fe20003800000 */
.L_x_9788:
[----:B------:R-:W-:Y:S01]  /*39810*/  IMAD.MOV.U32 R5, RZ, RZ, R14 ;  /* 0x000000ffff057224 */ /* 0x000fe200078e000e */
[----:B------:R-:W-:Y:S06]  /*39820*/  BRA `(.L_x_9789) ;  /* 0xffffff6800a87947 */ /* 0x000fec000383ffff */
.L_x_9451:
[----:B------:R-:W-:Y:S01]  /*39830*/  BSSY B0, `(.L_x_9790) ;  /* 0x0000007000007945 */ /* 0x000fe20003800000 */
[----:B------:R-:W-:Y:S02]  /*39840*/  IMAD.MOV.U32 R13, RZ, RZ, R2 ;  /* 0x000000ffff0d7224 */ /* 0x000fe400078e0002 */
[----:B------:R-:W-:Y:S02]  /*39850*/  IMAD.MOV.U32 R11, RZ, RZ, 0x1f ;  /* 0x0000001fff0b7424 */ /* 0x000fe400078e00ff */
[----:B------:R-:W-:-:S07]  /*39860*/  IMAD.MOV.U32 R15, RZ, RZ, -0x1 ;  /* 0xffffffffff0f7424 */ /* 0x000fce00078e00ff */
[----:B0123-5:R-:W-:Y:S05]  /*39870*/  WARPSYNC.COLLECTIVE R15, `(.L_x_9791) ;  /* 0x000000000f087348 */ /* 0x02ffea0003c00000 */
[----:B------:R4:W0:Y:S02]  /*39880*/  SHFL.IDX P6, R14, R13, R12, R11 ;  /* 0x0000000c0d0e7389 */ /* 0x00082400000c000b */
[----:B012345:R-:W-:Y:S01]  /*39890*/  ENDCOLLECTIVE ;  /* 0x000000000000791b */ /* 0x03ffe20003800000 */
.L_x_9791:
[----:B------:R-:W-:Y:S05]  /*398a0*/  BSYNC B0 ;  /* 0x0000000000007941 */ /* 0x000fea0003800000 */
.L_x_9790:
[----:B------:R-:W-:Y:S01]  /*398b0*/  IMAD.MOV.U32 R24, RZ, RZ, R14 ;  /* 0x000000ffff187224 */ /* 0x000fe200078e000e */
[----:B------:R-:W-:Y:S06]  /*398c0*/  BRA `(.L_x_9450) ;  /* 0xffffff6800987947 */ /* 0x000fec000383ffff */
.L_x_9457:
[----:B0-----:R0:W1:Y:S02]  /*398d0*/  SYNCS.PHASECHK.TRANS64.TRYWAIT P0, [R5+URZ+0x22820], R0 ;  /* 0x02282000050075a7 */ /* 0x001064000800017f */
[----:B-1----:R-:W-:Y:S05]  /*398e0*/  @!P0 NANOSLEEP.SYNCS 0x989680 ;  /* 0x009896800000895d */ /* 0x002fea0003900000 */
[----:B------:R-:W1:Y:S02]  /*398f0*/  @!P0 SYNCS.PHASECHK.TRANS64 P0, [R5+URZ+0x22820], R0 ;  /* 0x02282000050085a7 */ /* 0x000e64000800007f */
[----:B-1----:R-:W-:Y:S05]  /*39900*/  @!P0 BRA `(.L_x_9457) ;  /* 0xfffffffc00f08947 */ /* 0x002fea000383ffff */
[----:B------:R-:W-:Y:S05]  /*39910*/  BRA `(.L_x_9792) ;  /* 0xffffff7400007947 */ /* 0x000fea000383ffff */
.L_x_9458:
        /* <DEDUP_REMOVED lines=11> */
.L_x_9794:
[----:B------:R-:W-:Y:S05]  /*399d0*/  BSYNC B0 ;  /* 0x0000000000007941 */ /* 0x000fea0003800000 */
.L_x_9793:
[----:B------:R-:W-:Y:S05]  /*399e0*/  BRA `(.L_x_9795) ;  /* 0xffffff7000e87947 */ /* 0x000fea000383ffff */
.L_x_9459:
[----:B------:R-:W-:Y:S01]  /*399f0*/  BSSY B0, `(.L_x_9796) ;  /* 0x0000006000007945 */ /* 0x000fe20003800000 */
[----:B------:R-:W-:-:S07]  /*39a00*/  IMAD.MOV.U32 R15, RZ, RZ, -0x1 ;  /* 0xffffffffff0f7424 */ /* 0x000fce00078e00ff */
[----:B0-----:R-:W-:Y:S05]  /*39a10*/  WARPSYNC.COLLECTIVE R15, `(.L_x_9797) ;  /* 0x000000000f0c7348 */ /* 0x001fea0003c00000 */
[----:B------:R-:W-:Y:S02]  /*39a20*/  ELECT P6, UR62, PT ;  /* 0x00000000003e782f */ /* 0x000fe400038c0000 */
[----:B------:R-:W-:Y:S01]  /*39a30*/  MOV R14, UR62 ;  /* 0x0000003e000e7c02 */ /* 0x000fe20008000f00 */
[----:B0-----:R-:W-:Y:S10]  /*39a40*/  ENDCOLLECTIVE ;  /* 0x000000000000791b */ /* 0x001ff40003800000 */
.L_x_9797:
[----:B------:R-:W-:Y:S05]  /*39a50*/  BSYNC B0 ;  /* 0x0000000000007941 */ /* 0x000fea0003800000 */
.L_x_9796:
[----:B------:R-:W-:Y:S05]  /*39a60*/  BRA `(.L_x_9798) ;  /* 0xffffff7000dc7947 */ /* 0x000fea000383ffff */
.L_x_9461:
[----:B0-----:R0:W1:Y:S02]  /*39a70*/  SYNCS.PHASECHK.TRANS64.TRYWAIT P1, [R3+URZ+0x22840], R2 ;  /* 0x02284002030075a7 */ /* 0x001064000802017f */
[----:B-1----:R-:W-:Y:S05]  /*39a80*/  @!P1 NANOSLEEP.SYNCS 0x989680 ;  /* 0x009896800000995d */ /* 0x002fea0003900000 */
[----:B------:R-:W1:Y:S02]  /*39a90*/  @!P1 SYNCS.PHASECHK.TRANS64 P1, [R3+URZ+0x22840], R2 ;  /* 0x02284002030095a7 */ /* 0x000e64000802007f */
[----:B-1----:R-:W-:Y:S05]  /*39aa0*/  @!P1 BRA `(.L_x_9461) ;  /* 0xfffffffc00f09947 */ /* 0x002fea000383ffff */
[----:B------:R-:W-:Y:S05]  /*39ab0*/  BRA `(.L_x_9799) ;  /* 0xffffff7400007947 */ /* 0x000fea000383ffff */
.L_x_9463:
[----:B-1----:R1:W2:Y:S02]  /*39ac0*/  SYNCS.PHASECHK.TRANS64.TRYWAIT P1, [R35+URZ+0x22840], R0 ;  /* 0x02284000230075a7 */ /* 0x0022a4000802017f */
[----:B--2---:R-:W-:Y:S05]  /*39ad0*/  @!P1 NANOSLEEP.SYNCS 0x989680 ;  /* 0x009896800000995d */ /* 0x004fea0003900000 */
[----:B------:R-:W2:Y:S02]  /*39ae0*/  @!P1 SYNCS.PHASECHK.TRANS64 P1, [R35+URZ+0x22840], R0 ;  /* 0x02284000230095a7 */ /* 0x000ea4000802007f */
[----:B--2---:R-:W-:Y:S05]  /*39af0*/  @!P1 BRA `(.L_x_9463) ;  /* 0xfffffffc00f09947 */ /* 0x004fea000383ffff */
[----:B------:R-:W-:Y:S05]  /*39b00*/  BRA `(.L_x_9800) ;  /* 0xffffff7400107947 */ /* 0x000fea000383ffff */
.L_x_9465:
[----:B--2---:R2:W3:Y:S02]  /*39b10*/  SYNCS.PHASECHK.TRANS64.TRYWAIT P1, [R3+URZ+0x22860], R2 ;  /* 0x02286002030075a7 */ /* 0x0044e4000802017f */
[----:B---3--:R-:W-:Y:S05]  /*39b20*/  @!P1 NANOSLEEP.SYNCS 0x989680 ;  /* 0x009896800000995d */ /* 0x008fea0003900000 */
[----:B------:R-:W3:Y:S02]  /*39b30*/  @!P1 SYNCS.PHASECHK.TRANS64 P1, [R3+URZ+0x22860], R2 ;  /* 0x02286002030095a7 */ /* 0x000ee4000802007f */
[----:B---3--:R-:W-:Y:S05]  /*39b40*/  @!P1 BRA `(.L_x_9465) ;  /* 0xfffffffc00f09947 */ /* 0x008fea000383ffff */
[----:B------:R-:W-:Y:S05]  /*39b50*/  BRA `(.L_x_9801) ;  /* 0xffffff74000c7947 */ /* 0x000fea000383ffff */
.L_x_9467:
[----:B---3--:R3:W4:Y:S02]  /*39b60*/  SYNCS.PHASECHK.TRANS64.TRYWAIT P1, [R35+URZ+0x22860], R0 ;  /* 0x02286000230075a7 */ /* 0x008724000802017f */
[----:B----4-:R-:W-:Y:S05]  /*39b70*/  @!P1 NANOSLEEP.SYNCS 0x989680 ;  /* 0x009896800000995d */ /* 0x010fea0003900000 */
[----:B------:R-:W4:Y:S02]  /*39b80*/  @!P1 SYNCS.PHASECHK.TRANS64 P1, [R35+URZ+0x22860], R0 ;  /* 0x02286000230095a7 */ /* 0x000f24000802007f */
[----:B----4-:R-:W-:Y:S05]  /*39b90*/  @!P1 BRA `(.L_x_9467) ;  /* 0xfffffffc00f09947 */ /* 0x010fea000383ffff */
[----:B------:R-:W-:Y:S05]  /*39ba0*/  BRA `(.L_x_9802) ;  /* 0xffffff7400087947 */ /* 0x000fea000383ffff */
.L_x_9469:
[----:B----4-:R4:W0:Y:S02]  /*39bb0*/  SYNCS.PHASECHK.TRANS64.TRYWAIT P1, [R3+URZ+0x22880], R2 ;  /* 0x02288002030075a7 */ /* 0x010824000802017f */
[----:B0-----:R-:W-:Y:S05]  /*39bc0*/  @!P1 NANOSLEEP.SYNCS 0x989680 ;  /* 0x009896800000995d */ /* 0x001fea0003900000 */
[----:B------:R-:W0:Y:S02]  /*39bd0*/  @!P1 SYNCS.PHASECHK.TRANS64 P1, [R3+URZ+0x22880], R2 ;  /* 0x02288002030095a7 */ /* 0x000e24000802007f */
[----:B0-----:R-:W-:Y:S05]  /*39be0*/  @!P1 BRA `(.L_x_9469) ;  /* 0xfffffffc00f09947 */ /* 0x001fea000383ffff */
[----:B------:R-:W-:Y:S05]  /*39bf0*/  BRA `(.L_x_9803) ;  /* 0xffffff7400047947 */ /* 0x000fea000383ffff */
.L_x_9804:
        /* <DEDUP_REMOVED lines=16> */
.L_x_16289:


//--------------------- .text._ZN7cutlass13device_kernelIN5flash11enable_sm90INS1_16FlashAttnFwdSm90INS1_25CollectiveMainloopFwdSm90ILi2EN4cute5tupleIJNS5_1CILi1EEES8_S8_EEENS6_IJNS7_ILi128EEENS7_ILi160EEESA_EEELi128ENS_12float_e4m3_tEfNS_4arch4Sm90ELb1ELb0ELb1ELb0ELb1ELb0ELb0ELb1ELb1ELb1ELb1ELb0EEENS1_21CollectiveEpilogueFwdINS6_IJSA_SA_SB_EEES9_NS_10bfloat16_tESF_Li256ELb0ELb1ELb1ELb1EEENS1_19SingleTileSchedulerILb0ELb1ELb1ELi128EEEEEEEEEvNT_6ParamsE --------------------------
	.section	.text._ZN7cutlass13device_kernelIN5flash11enable_sm90INS1_16FlashAttnFwdSm90INS1_25CollectiveMainloopFwdSm90ILi2EN4cute5tupleIJNS5_1CILi1EEES8_S8_EEENS6_IJNS7_ILi128EEENS7_ILi160EEESA_EEELi128ENS_12float_e4m3_tEfNS_4arch4Sm90ELb1ELb0ELb1ELb0ELb1ELb0ELb0ELb1ELb1ELb1ELb1ELb0EEENS1_21CollectiveEpilogueFwdINS6_IJSA_SA_SB_EEES9_NS_10bfloat16_tESF_Li256ELb0ELb1ELb1ELb1EEENS1_19SingleTileSchedulerILb0ELb1ELb1ELi128EEEEEEEEEvNT_6ParamsE,"ax",@progbits
	.align	128
.text._ZN7cutlass13device_kernelIN5flash11enable_sm90INS1_16FlashAttnFwdSm90INS1_25CollectiveMainloopFwdSm90ILi2EN4cute5tupleIJNS5_1CILi1EEES8_S8_EEENS6_IJNS7_ILi128EEENS7_ILi160EEESA_EEELi128ENS_12float_e4m3_tEfNS_4arch4Sm90ELb1ELb0ELb1ELb0ELb1ELb0ELb0ELb1ELb1ELb1ELb1ELb0EEENS1_21CollectiveEpilogueFwdINS6_IJSA_SA_SB_EEES9_NS_10bfloat16_tESF_Li256ELb0ELb1ELb1ELb1EEENS1_19SingleTileSchedulerILb0ELb1ELb1ELi128EEEEEEEEEvNT_6ParamsE:
        .type           _ZN7cutlass13device_kernelIN5flash11enable_sm90INS1_16FlashAttnFwdSm90INS1_25CollectiveMainloopFwdSm90ILi2EN4cute5tupleIJNS5_1CILi1EEES8_S8_EEENS6_IJNS7_ILi128EEENS7_ILi160EEESA_EEELi128ENS_12float_e4m3_tEfNS_4arch4Sm90ELb1ELb0ELb1ELb0ELb1ELb0ELb0ELb1ELb1ELb1ELb1ELb0EEENS1_21CollectiveEpilogueFwdINS6_IJSA_SA_SB_EEES9_NS_10bfloat16_tESF_Li256ELb0ELb1ELb1ELb1EEENS1_19SingleTileSchedulerILb0ELb1ELb1ELi128EEEEEEEEEvNT_6ParamsE,@function
        .size           _ZN7cutlass13device_kernelIN5flash11enable_sm90INS1_16FlashAttnFwdSm90INS1_25CollectiveMainloopFwdSm90ILi2EN4cute5tupleIJNS5_1CILi1EEES8_S8_EEENS6_IJNS7_ILi128EEENS7_ILi160EEESA_EEELi128ENS_12float_e4m3_tEfNS_4arch4Sm90ELb1ELb0ELb1ELb0ELb1ELb0ELb0ELb1ELb1ELb1ELb1ELb0EEENS1_21CollectiveEpilogueFwdINS6_IJSA_SA_SB_EEES9_NS_10bfloat16_tESF_Li256ELb0ELb1ELb1ELb1EEENS1_19SingleTileSchedulerILb0ELb1ELb1ELi128EEEEEEEEEvNT_6ParamsE,(.L_x_16290 - _ZN7cutlass13device_kernelIN5flash11enable_sm90INS1_16FlashAttnFwdSm90INS1_25CollectiveMainloopFwdSm90ILi2EN4cute5tupleIJNS5_1CILi1EEES8_S8_EEENS6_IJNS7_ILi128EEENS7_ILi160EEESA_EEELi128ENS_12float_e4m3_tEfNS_4arch4Sm90ELb1ELb0ELb1ELb0ELb1ELb0ELb0ELb1ELb1ELb1ELb1ELb0EEENS1_21CollectiveEpilogueFwdINS6_IJSA_SA_SB_EEES9_NS_10bfloat16_tESF_Li256ELb0ELb1ELb1ELb1EEENS1_19SingleTileSchedulerILb0ELb1ELb1ELi128EEEEEEEEEvNT_6ParamsE)
        .other          _ZN7cutlass13device_kernelIN5flash11enable_sm90INS1_16FlashAttnFwdSm90INS1_25CollectiveMainloopFwdSm90ILi2EN4cute5tupleIJNS5_1CILi1EEES8_S8_EEENS6_IJNS7_ILi128EEENS7_ILi160EEESA_EEELi128ENS_12float_e4m3_tEfNS_4arch4Sm90ELb1ELb0ELb1ELb0ELb1ELb0ELb0ELb1ELb1ELb1ELb1ELb0EEENS1_21CollectiveEpilogueFwdINS6_IJSA_SA_SB_EEES9_NS_10bfloat16_tESF_Li256ELb0ELb1ELb1ELb1EEENS1_19SingleTileSchedulerILb0ELb1ELb1ELi128EEEEEEEEEvNT_6ParamsE,@"STO_CUDA_ENTRY STV_DEFAULT"
_ZN7cutlass13device_kernelIN5flash11enable_sm90INS1_16FlashAttnFwdSm90INS1_25CollectiveMainloopFwdSm90ILi2EN4cute5tupleIJNS5_1CILi1EEES8_S8_EEENS6_IJNS7_ILi128EEENS7_ILi160EEESA_EEELi128ENS_12float_e4m3_tEfNS_4arch4Sm90ELb1ELb0ELb1ELb0ELb1ELb0ELb0ELb1ELb1ELb1ELb1ELb0EEENS1_21CollectiveEpilogueFwdINS6_IJSA_SA_SB_EEES9_NS_10bfloat16_tESF_Li256ELb0ELb1ELb1ELb1EEENS1_19SingleTileSchedulerILb0ELb1ELb1ELi128EEEEEEEEEvNT_6ParamsE:
        /* <DEDUP_REMOVED lines=45> */
.L_x_9805:
        /* <DEDUP_REMOVED lines=22> */
.L_x_9806:
        /* <DEDUP_REMOVED lines=18> */
.L_x_9807:
        /* <DEDUP_REMOVED lines=22> */
.L_x_9808:
        /* <DEDUP_REMOVED lines=23> */
.L_x_9809:
        /* <DEDUP_REMOVED lines=9> */
.L_x_9812:
        /* <DEDUP_REMOVED lines=92> */
.L_x_9814:
[----:B------:R-:W-:Y:S01]  /*0e70*/  UIMAD UR38, UR38, UR4, URZ ;  /* 0x00000004262672a4 */ /* 0x000fe2000f8e023f */
[----:B------:R-:W-:Y:S01]  /*0e80*/  IMAD.U32 R0, RZ, RZ, UR9 ;  /* 0x00000009ff007e24 */ /* 0x000fe2000f8e00ff */
[----:B------:R-:W-:Y:S01]  /*0e90*/  USHF.R.S32.HI UR39, URZ, 0x1f, UR37 ;  /* 0x0000001f3f277899 */ /* 0x000fe20008011425 */
[----:B------:R-:W-:Y:S01]  /*0ea0*/  IMAD.U32 R3, RZ, RZ, UR4 ;  /* 0x00000004ff037e24 */ /* 0x000fe2000f8e00ff */
[----:B------:R-:W-:Y:S01]  /*0eb0*/  UIMAD UR49, UR43, UR49, URZ ;  /* 0x000000312b3172a4 */ /* 0x000fe2000f8e023f */
[----:B------:R-:W-:Y:S02]  /*0ec0*/  IADD3 R17, R17, -0x80, RZ ;  /* 0xffffff8011117810 */ /* 0x000fe40007ffe0ff */
[----:B------:R-:W-:Y:S02]  /*0ed0*/  CS2R R28, SRZ ;  /* 0x00000000001c7805 */ /* 0x000fe4000001ff00 */
[----:B------:R-:W-:Y:S01]  /*0ee0*/  PLOP3.LUT P0, PT, PT, PT, PT, 0x80, 0x0 ;  /* 0x000000000000781c */ /* 0x000fe20003f0f070 */
[----:B------:R-:W-:Y:S01]  /*0ef0*/  IMAD.MOV.U32 R2, RZ, RZ, RZ ;  /* 0x000000ffff027224 */ /* 0x000fe200078e00ff */
        /* <DEDUP_REMOVED lines=63> */
[----:B------:R-:W-:Y:S01]  /*12f0*/  MOV R8, 0x70 ;  /* 0x0000007000087802 */ /* 0x000fe20000000f00 */
[----:B------:R-:W-:Y:S02]  /*1300*/  IMAD.U32 R6, RZ, RZ, UR4 ;  /* 0x00000004ff067e24 */ /* 0x000fe4000f8e00ff */
[----:B------:R-:W-:-:S02]  /*1310*/  IMAD.U32 R7, RZ, RZ, UR5 ;  /* 0x00000005ff077e24 */ /* 0x000fc4000f8e00ff */
[----:B------:R-:W-:Y:S02]  /*1320*/  IMAD.U32 R11, RZ, RZ, UR7 ;  /* 0x00000007ff0b7e24 */ /* 0x000fe4000f8e00ff */
[----:B------:R-:W-:Y:S02]  /*1330*/  IMAD.MOV.U32 R12, RZ, RZ, 0x1 ;  /* 0x00000001ff0c7424 */ /* 0x000fe400078e00ff */
[----:B0-----:R-:W-:-:S07]  /*1340*/  IMAD.MOV.U32 R13, RZ, RZ, RZ ;  /* 0x000000ffff0d7224 */ /* 0x001fce00078e00ff */
[----:B------:R-:W-:-:S07]  /*1350*/  LEPC R20, `(.L_x_9816) ;  /* 0x000000001014794e */ /* 0x000fce0000000000 */
[----:B-1----:R-:W-:Y:S05]  /*1360*/  CALL.ABS.NOINC R2 ;  /* 0x0000000002007343 */ /* 0x002fea0003c00000 */
.L_x_9816:
        /* <DEDUP_REMOVED lines=10> */
[----:B------:R-:W-:Y:S02]  /*1410*/  @UP0 ULDC.64 UR16, c[0x0][0x9a8] ;  /* 0x00026a0000100ab9 */ /* 0x000fe40000000a00 */
[----:B------:R-:W-:Y:S01]  /*1420*/  @UP1 ULDC.64 UR14, c[0x0][0x9b8] ;  /* 0x00026e00000e1ab9 */ /* 0x000fe20000000a00 */
[----:B------:R-:W-:Y:S02]  /*1430*/  @UP0 UIMAD UR8, UR39, UR16, URZ ;  /* 0x00000010270802a4 */ /* 0x000fe4000f8e023f */
[----:B------:R-:W-:Y:S02]  /*1440*/  @UP1 UIMAD UR10, UR39, UR14, URZ ;  /* 0x0000000e270a12a4 */ /* 0x000fe4000f8e023f */
[----:B------:R-:W-:Y:S02]  /*1450*/  @UP0 UIMAD.WIDE.U32 UR12, UR37, UR16, URZ ;  /* 0x00000010250c02a5 */ /* 0x000fe4000f8e003f */
[----:B------:R-:W-:Y:S02]  /*1460*/  @UP0 UIMAD UR17, UR37, UR17, UR8 ;  /* 0x00000011251102a4 */ /* 0x000fe4000f8e0208 */
[----:B------:R-:W-:-:S02]  /*1470*/  @UP0 USHF.R.S32.HI UR16, URZ, 0x1f, UR42 ;  /* 0x0000001f3f100899 */ /* 0x000fc4000801142a */
[----:B------:R-:W-:Y:S02]  /*1480*/  @UP1 USHF.R.S32.HI UR19, URZ, 0x1f, UR42 ;  /* 0x0000001f3f131899 */ /* 0x000fe4000801142a */
[----:B------:R-:W-:Y:S02]  /*1490*/  @UP1 UIMAD.WIDE.U32 UR8, UR37, UR14, URZ ;  /* 0x0000000e250812a5 */ /* 0x000fe4000f8e003f */
[----:B------:R-:W-:Y:S02]  /*14a0*/  @UP1 UIMAD UR18, UR37, UR15, UR10 ;  /* 0x0000000f251212a4 */ /* 0x000fe4000f8e020a */
[----:B------:R-:W-:Y:S01]  /*14b0*/  @UP0 UIADD3 UR13, UR13, UR17, URZ ;  /* 0x000000110d0d0290 */ /* 0x000fe2000fffe03f */
[----:B------:R-:W-:Y:S01]  /*14c0*/  @UP0 ULDC.64 UR14, c[0x0][0x9b0] ;  /* 0x00026c00000e0ab9 */ /* 0x000fe20000000a00 */
[----:B------:R-:W-:Y:S01]  /*14d0*/  @UP1 ULDC.64 UR10, c[0x0][0x9c0] ;  /* 0x00027000000a1ab9 */ /* 0x000fe20000000a00 */
        /* <DEDUP_REMOVED lines=25> */
.L_x_9911:
[----:B------:R-:W-:-:S06]  /*1670*/  ULOP3.LUT UR4, UR36, 0x1, URZ, 0xfc, !UPT ;  /* 0x0000000124047892 */ /* 0x000fcc000f8efc3f */
[----:B------:R-:W-:-:S04]  /*1680*/  MOV R2, UR4 ;  /* 0x0000000400027c02 */ /* 0x000fc80008000f00 */
[----:B------:R-:W-:-:S13]  /*1690*/  ISETP.NE.AND P0, PT, R2, 0x3, PT ;  /* 0x000000030200780c */ /* 0x000fda0003f05270 */
[----:B------:R-:W-:Y:S05]  /*16a0*/  @!P0 BRA `(.L_x_9818) ;  /* 0x0000000000048947 */ /* 0x000fea0003800000 */
[----:B------:R-:W-:Y:S01]  /*16b0*/  BPT.TRAP 0x1 ;  /* 0x000000040000795c */ /* 0x000fe20000300000 */
.L_x_9818:
[----:B------:R1:W2:Y:S01]  /*16c0*/  SYNCS.PHASECHK.TRANS64.TRYWAIT P1, [UR41+0x22830], R6 ;  /* 0x02283006ff0075a7 */ /* 0x0002a20008020169 */
[----:B------:R-:W-:Y:S05]  /*16d0*/  @!P0 BRA `(.L_x_9819) ;  /* 0x0000000000048947 */ /* 0x000fea0003800000 */
[----:B------:R-:W-:Y:S01]  /*16e0*/  BPT.TRAP 0x1 ;  /* 0x000000040000795c */ /* 0x000fe20000300000 */
.L_x_9819:
[----:B------:R-:W-:-:S05]  /*16f0*/  IMAD.U32 R2, RZ, RZ, UR45 ;  /* 0x0000002dff027e24 */ /* 0x000fca000f8e00ff */
[----:B------:R-:W-:Y:S01]  /*1700*/  LOP3.LUT R2, R2, 0x10000, RZ, 0xfc, !PT ;  /* 0x0001000002027812 */ /* 0x000fe200078efcff */
[----:B--2---:R-:W-:Y:S06]  /*1710*/  @P1 BRA `(.L_x_9820) ;  /* 0x0000000000081947 */ /* 0x004fec0003800000 */
[----:B------:R-:W2:Y:S02]  /*1720*/  SYNCS.PHASECHK.TRANS64.TRYWAIT P1, [UR41+0x22830], R6 ;  /* 0x02283006ff0075a7 */ /* 0x000ea40008020169 */
[----:B--2---:R-:W-:Y:S05]  /*1730*/  @!P1 BRA `(.L_x_9821) ;  /* 0x00000130000c9947 */ /* 0x004fea0003800000 */
.L_x_9820:
[----:B------:R-:W-:Y:S05]  /*1740*/  WARPSYNC.ALL ;  /* 0x0000000000007948 */ /* 0x000fea0003800000 */
[----:B0-----:R-:W-:Y:S01]  /*1750*/  IMAD.MOV.U32 R3, RZ, RZ, 0x40000040 ;  /* 0x40000040ff037424 */ /* 0x001fe200078e00ff */
        /* <DEDUP_REMOVED lines=138> */
.L_x_9822:
[----:B------:R-:W-:Y:S01]  /*2000*/  LOP3.LUT R10, R105, 0xffffff80, RZ, 0xc0, !PT ;  /* 0xffffff80690a7812 */ /* 0x000fe200078ec0ff */
[C---:B-12---:R-:W-:Y:S01]  /*2010*/  FMUL.FTZ R6, R0.reuse, R58 ;  /* 0x0000003a00067220 */ /* 0x046fe20000410000 */
[----:B------:R-:W-:Y:S01]  /*2020*/  FMUL.FTZ R59, R0, R59 ;  /* 0x0000003b003b7220 */ /* 0x000fe20000410000 */
[----:B------:R-:W-:Y:S01]  /*2030*/  LEA.HI R104, R104, R17, RZ, 0x2 ;  /* 0x0000001168687211 */ /* 0x000fe200078f10ff */
[C---:B------:R-:W-:Y:S01]  /*2040*/  FMUL.FTZ R74, R0.reuse, R74 ;  /* 0x0000004a004a7220 */ /* 0x040fe20000410000 */
[C---:B------:R-:W-:Y:S02]  /*2050*/  IMAD.IADD R10, R17.reuse, 0x1, -R10 ;  /* 0x00000001110a7824 */ /* 0x040fe400078e0a0a */
[C---:B------:R-:W-:Y:S01]  /*2060*/  FMUL.FTZ R5, R0.reuse, R89 ;  /* 0x0000005900057220 */ /* 0x040fe20000410000 */
[----:B------:R-:W-:Y:S01]  /*2070*/  FMUL.FTZ R20, R0, R76 ;  /* 0x0000004c00147220 */ /* 0x000fe20000410000 */
[----:B------:R0:W-:Y:S01]  /*2080*/  MUFU.TANH R89, R59 ;  /* 0x0000003b00597308 */ /* 0x0001e20000002400 */
[----:B------:R-:W-:Y:S01]  /*2090*/  LOP3.LUT R104, R104, 0xfffffffc, RZ, 0xc0, !PT ;  /* 0xfffffffc68687812 */ /* 0x000fe200078ec0ff */
[C---:B------:R-:W-:Y:S01]  /*20a0*/  FMUL.FTZ R62, R0.reuse, R62 ;  /* 0x0000003e003e7220 */ /* 0x040fe20000410000 */
[----:B------:R-:W-:Y:S01]  /*20b0*/  SHF.R.S32.HI R7, RZ, 0x1f, R10 ;  /* 0x0000001fff077819 */ /* 0x000fe2000001140a */
[C---:B------:R-:W-:Y:S01]  /*20c0*/  FMUL.FTZ R58, R0.reuse, R61 ;  /* 0x0000003d003a7220 */ /* 0x040fe20000410000 */
[C---:B------:R-:W-:Y:S01]  /*20d0*/  FMUL.FTZ R21, R0.reuse, R77 ;  /* 0x0000004d00157220 */ /* 0x040fe20000410000 */
[----:B------:R-:W-:Y:S01]  /*20e0*/  IMAD.IADD R104, R17, 0x1, -R104 ;  /* 0x0000000111687824 */ /* 0x000fe200078e0a68 */
[CC--:B------:R-:W-:Y:S01]  /*20f0*/  LEA.HI R13, R7.reuse, R10.reuse, RZ, 0x2 ;  /* 0x0000000a070d7211 */ /* 0x0c0fe200078f10ff */
[----:B------:R1:W-:Y:S01]  /*2100*/  MUFU.TANH R76, R6 ;  /* 0x00000006004c7308 */ /* 0x0003e20000002400 */
[----:B------:R-:W-:Y:S01]  /*2110*/  LEA.HI R7, R7, R10, RZ, 0x5 ;  /* 0x0000000a07077211 */ /* 0x000fe200078f28ff */
[----:B------:R-:W-:Y:S01]  /*2120*/  UISETP.NE.AND UP0, UPT, UR44, URZ, UPT ;  /* 0x0000003f2c00728c */ /* 0x000fe2000bf05270 */
[----:B0-----:R-:W-:Y:S01]  /*2130*/  SHF.R.S32.HI R59, RZ, 0x1f, R13 ;  /* 0x0000001fff3b7819 */ /* 0x001fe2000001140d */
[----:B------:R-:W-:Y:S01]  /*2140*/  FMUL.FTZ R17, R0, R64 ;  /* 0x0000004000117220 */ /* 0x000fe20000410000 */
[----:B------:R-:W-:Y:S01]  /*2150*/  SHF.R.S32.HI R7, RZ, 0x5, R7 ;  /* 0x00000005ff077819 */ /* 0x000fe20000011407 */
[----:B------:R-:W-:Y:S01]  /*2160*/  UMOV UR7, 0xffffff60 ;  /* 0xffffff6000077882 */ /* 0x000fe20000000000 */
[----:B------:R-:W-:Y:S01]  /*2170*/  LEA.HI R61, R106, R106, RZ, 0x1 ;  /* 0x0000006a6a3d7211 */ /* 0x000fe200078f08ff */
[----:B------:R0:W-:Y:S01]  /*2180*/  MUFU.TANH R119, R74 ;  /* 0x0000004a00777308 */ /* 0x0001e20000002400 */
[----:B-1----:R-:W-:Y:S01]  /*2190*/  SHF.R.S32.HI R6, RZ, 0x2, R13 ;  /* 0x00000002ff067819 */ /* 0x002fe2000001140d */
[----:B------:R-:W-:Y:S01]  /*21a0*/  UIMAD UR7, UR46, UR7, 0xa1 ;  /* 0x000000a12e0774a4 */ /* 0x000fe2000f8e0207 */
[----:B------:R-:W-:Y:S01]  /*21b0*/  LOP3.LUT R61, R61, 0x3fffffe, RZ, 0xc0, !PT ;  /* 0x03fffffe3d3d7812 */ /* 0x000fe200078ec0ff */
[C---:B------:R-:W-:Y:S01]  /*21c0*/  FMUL.FTZ R90, R0.reuse, R90 ;  /* 0x0000005a005a7220 */ /* 0x040fe20000410000 */
[----:B------:R-:W-:Y:S01]  /*21d0*/  PLOP3.LUT P1, PT, PT, PT, UP0, 0x80, 0x0 ;  /* 0x000000000000781c */ /* 0x000fe20003f2f008 */
[----:B------:R-:W-:Y:S01]  /*21e0*/  @UP0 ULDC UR6, c[0x0][0x44c] ;  /* 0x0001130000060ab9 */ /* 0x000fe20000000800 */
[----:B------:R-:W-:Y:S01]  /*21f0*/  PLOP3.LUT P2, PT, PT, PT, UP0, 0x80, 0x0 ;  /* 0x000000000000781c */ /* 0x000fe20003f4f008 */
[----:B------:R1:W-:Y:S01]  /*2200*/  MUFU.TANH R77, R62 ;  /* 0x0000003e004d7308 */ /* 0x0003e20000002400 */
[C---:B0-----:R-:W-:Y:S01]  /*2210*/  FMUL.FTZ R74, R0.reuse, R56 ;  /* 0x00000038004a7220 */ /* 0x041fe20000410000 */
[C---:B------:R-:W-:Y:S01]  /*2220*/  FMUL.FTZ R56, R0.reuse, R57 ;  /* 0x0000003900387220 */ /* 0x040fe20000410000 */
[----:B------:R-:W-:Y:S01]  /*2230*/  FMUL.FTZ R57, R0, R60 ;  /* 0x0000003c00397220 */ /* 0x000fe20000410000 */
[----:B------:R-:W-:Y:S01]  /*2240*/  LEA.HI R60, R59, R6, RZ, 0x3 ;  /* 0x000000063b3c7211 */ /* 0x000fe200078f18ff */
[----:B------:R-:W-:-:S02]  /*2250*/  IMAD.IADD R61, R106, 0x1, -R61 ;  /* 0x000000016a3d7824 */ /* 0x000fc400078e0a3d */
[C---:B------:R-:W-:Y:S01]  /*2260*/  FMUL.FTZ R91, R0.reuse, R91 ;  /* 0x0000005b005b7220 */ /* 0x040fe20000410000 */
[C---:B------:R-:W-:Y:S01]  /*2270*/  FMUL.FTZ R103, R0.reuse, R103 ;  /* 0x0000006700677220 */ /* 0x040fe20000410000 */
[C---:B------:R-:W-:Y:S01]  /*2280*/  FMUL.FTZ R66, R0.reuse, R66 ;  /* 0x0000004200427220 */ /* 0x040fe20000410000 */
[----:B-1----:R-:W-:Y:S01]  /*2290*/  LEA R62, R7, UR48, 0x4 ;  /* 0x00000030073e7c11 */ /* 0x002fe2000f8e20ff */
[----:B------:R-:W-:Y:S01]  /*22a0*/  FMUL.FTZ R94, R0, R94 ;  /* 0x0000005e005e7220 */ /* 0x000fe20000410000 */
[----:B------:R-:W-:Y:S01]  /*22b0*/  LOP3.LUT R7, R60, 0xfffffff8, RZ, 0xc0, !PT ;  /* 0xfffffff83c077812 */ /* 0x000fe200078ec0ff */
[----:B------:R-:W-:Y:S01]  /*22c0*/  MUFU.TANH R113, R103 ;  /* 0x0000006700717308 */ /* 0x000fe20000002400 */
[----:B------:R-:W-:Y:S01]  /*22d0*/  LEA.HI R60, R104, R104, RZ, 0x1 ;  /* 0x00000068683c7211 */ /* 0x000fe200078f08ff */
[----:B------:R-:W-:Y:S01]  /*22e0*/  FMUL.FTZ R59, R0, R65 ;  /* 0x00000041003b7220 */ /* 0x000fe20000410000 */
[----:B------:R-:W-:Y:S01]  /*22f0*/  IADD3 R62, R62, R6, -R7 ;  /* 0x000000063e3e7210 */ /* 0x000fe20007ffe807 */
[----:B------:R-:W-:Y:S01]  /*2300*/  FMUL.FTZ R95, R0, R95 ;  /* 0x0000005f005f7220 */ /* 0x000fe20000410000 */
[----:B------:R-:W-:Y:S01]  /*2310*/  LOP3.LUT R7, R60, 0x1ffffffe, RZ, 0xc0, !PT ;  /* 0x1ffffffe3c077812 */ /* 0x000fe200078ec0ff */
[----:B------:R-:W-:Y:S01]  /*2320*/  ULDC UR11, c[0x0][0x288] ;  /* 0x0000a200000b7ab9 */ /* 0x000fe20000000800 */
[----:B------:R-:W-:Y:S01]  /*2330*/  FMUL.FTZ R98, R0, R98 ;  /* 0x0000006200627220 */ /* 0x000fe20000410000 */
[----:B------:R-:W-:Y:S01]  /*2340*/  IMAD R61, R61, 0x40, R62 ;  /* 0x000000403d3d7824 */ /* 0x000fe200078e023e */
[----:B------:R0:W-:Y:S01]  /*2350*/  MUFU.TANH R65, R66 ;  /* 0x0000004200417308 */ /* 0x0001e20000002400 */
[----:B------:R-:W-:-:S02]  /*2360*/  IMAD.IADD R6, R104, 0x1, -R7 ;  /* 0x0000000168067824 */ /* 0x000fc400078e0a07 */
[C---:B------:R-:W-:Y:S01]  /*2370*/  FMUL.FTZ R99, R0.reuse, R99 ;  /* 0x0000006300637220 */ /* 0x040fe20000410000 */
[C---:B------:R-:W-:Y:S01]  /*2380*/  FMUL.FTZ R102, R0.reuse, R102 ;  /* 0x0000006600667220 */ /* 0x040fe20000410000 */
[----:B------:R-:W-:Y:S01]  /*2390*/  FMUL.FTZ R75, R0, R75 ;  /* 0x0000004b004b7220 */ /* 0x000fe20000410000 */
[----:B------:R-:W-:Y:S02]  /*23a0*/  IMAD R6, R6, 0x8, R61 ;  /* 0x0000000806067824 */ /* 0x000fe400078e023d */
[C---:B------:R-:W-:Y:S01]  /*23b0*/  FMUL.FTZ R78, R0.reuse, R78 ;  /* 0x0000004e004e7220 */ /* 0x040fe20000410000 */
[----:B------:R-:W-:Y:S01]  /*23c0*/  FMUL.FTZ R79, R0, R79 ;  /* 0x0000004f004f7220 */ /* 0x000fe20000410000 */
[----:B------:R-:W1:Y:S01]  /*23d0*/  MUFU.TANH R90, R90 ;  /* 0x0000005a005a7308 */ /* 0x000e620000002400 */
[----:B------:R-:W-:Y:S01]  /*23e0*/  @P1 IMAD.HI.U32 R7, R6, UR6, RZ ;  /* 0x0000000606071c27 */ /* 0x000fe2000f8e00ff */
[----:B------:R-:W-:Y:S01]  /*23f0*/  @UP0 ULDC UR6, c[0x0][0x450] ;  /* 0x0001140000060ab9 */ /* 0x000fe20000000800 */
[----:B------:R-:W-:-:S02]  /*2400*/  MOV R64, R6 ;  /* 0x0000000600407202 */ /* 0x000fc40000000f00 */
[C---:B------:R-:W-:Y:S01]  /*2410*/  FMUL.FTZ R82, R0.reuse, R82 ;  /* 0x0000005200527220 */ /* 0x040fe20000410000 */
[C---:B------:R-:W-:Y:S01]  /*2420*/  FMUL.FTZ R83, R0.reuse, R83 ;  /* 0x0000005300537220 */ /* 0x040fe20000410000 */
[----:B------:R-:W-:Y:S01]  /*2430*/  @P2 SHF.R.U32.HI R64, RZ, UR6, R7 ;  /* 0x00000006ff402c19 */ /* 0x000fe20008011607 */
[----:B------:R-:W-:Y:S01]  /*2440*/  UIMAD UR6, UR46, -0xa0, UR49 ;  /* 0xffffff602e0678a4 */ /* 0x000fe2000f8e0231 */
[----:B------:R-:W-:Y:S01]  /*2450*/  LOP3.LUT R7, R13, 0x7ffffffc, RZ, 0xc0, !PT ;  /* 0x7ffffffc0d077812 */ /* 0x000fe200078ec0ff */
[----:B------:R-:W2:Y:S01]  /*2460*/  MUFU.TANH R91, R91 ;  /* 0x0000005b005b7308 */ /* 0x000ea20000002400 */
[----:B------:R-:W-:Y:S01]  /*2470*/  FMUL.FTZ R86, R0, R86 ;  /* 0x0000005600567220 */ /* 0x000fe20000410000 */
[----:B------:R-:W3:Y:S01]  /*2480*/  SHFL.IDX PT, R62, R64, 0x1, 0x1c1f ;  /* 0x003c1f00403e7f89 */ /* 0x000ee200000e0000 */
[----:B------:R-:W-:Y:S01]  /*2490*/  UIADD3 UR6, UR6, 0xa0, URZ ;  /* 0x000000a006067890 */ /* 0x000fe2000fffe03f */
[----:B------:R-:W-:Y:S02]  /*24a0*/  IMAD.IADD R7, R10, 0x1, -R7 ;  /* 0x000000010a077824 */ /* 0x000fe400078e0a07 */
[----:B------:R-:W-:Y:S01]  /*24b0*/  FMUL.FTZ R87, R0, R87 ;  /* 0x0000005700577220 */ /* 0x000fe20000410000 */
[----:B------:R-:W-:-:S02]  /*24c0*/  IMAD.U32 R10, RZ, RZ, UR7 ;  /* 0x00000007ff0a7e24 */ /* 0x000fc4000f8e00ff */
[C---:B------:R-:W-:Y:S01]  /*24d0*/  FMUL.FTZ R15, R0.reuse, R101 ;  /* 0x00000065000f7220 */ /* 0x040fe20000410000 */
[----:B------:R-:W4:Y:S01]  /*24e0*/  MUFU.TANH R94, R94 ;  /* 0x0000005e005e7308 */ /* 0x000f220000002400 */
[----:B0-----:R-:W-:Y:S02]  /*24f0*/  IMAD.U32 R66, RZ, RZ, UR6 ;  /* 0x00000006ff427e24 */ /* 0x001fe4000f8e00ff */
[C---:B------:R-:W-:Y:S01]  /*2500*/  FMUL.FTZ R12, R0.reuse, R97 ;  /* 0x00000061000c7220 */ /* 0x040fe20000410000 */
[C---:B------:R-:W-:Y:S02]  /*2510*/  IMAD R103, R7.reuse, -0x2, R10 ;  /* 0xfffffffe07677824 */ /* 0x040fe400078e020a */
[C---:B------:R-:W-:Y:S01]  /*2520*/  FMUL.FTZ R63, R0.reuse, R63 ;  /* 0x0000003f003f7220 */ /* 0x040fe20000410000 */
[----:B------:R-:W-:Y:S02]  /*2530*/  IMAD.U32 R10, RZ, RZ, UR49 ;  /* 0x00000031ff0a7e24 */ /* 0x000fe4000f8e00ff */
[C---:B------:R-:W-:Y:S01]  /*2540*/  FMUL.FTZ R9, R0.reuse, R93 ;  /* 0x0000005d00097220 */ /* 0x040fe20000410000 */
[----:B------:R-:W-:Y:S01]  /*2550*/  IMAD R66, R7, -0x2, R66 ;  /* 0xfffffffe07427824 */ /* 0x000fe200078e0242 */
[----:B------:R-:W0:Y:S01]  /*2560*/  MUFU.TANH R95, R95 ;  /* 0x0000005f005f7308 */ /* 0x000e220000002400 */
[C---:B------:R-:W-:Y:S01]  /*2570*/  FMUL.FTZ R67, R0.reuse, R67 ;  /* 0x0000004300437220 */ /* 0x040fe20000410000 */
[----:B------:R-:W-:Y:S01]  /*2580*/  IADD3 R103, R103, -UR11, R10 ;  /* 0x8000000b67677c10 */ /* 0x000fe2000fffe00a */
[C---:B------:R-:W-:Y:S01]  /*2590*/  FMUL.FTZ R70, R0.reuse, R70 ;  /* 0x0000004600467220 */ /* 0x040fe20000410000 */
[C---:B------:R-:W-:Y:S01]  /*25a0*/  FMUL.FTZ R71, R0.reuse, R71 ;  /* 0x0000004700477220 */ /* 0x040fe20000410000 */
[C---:B------:R-:W-:Y:S01]  /*25b0*/  FMUL.FTZ R18, R0.reuse, R72 ;  /* 0x0000004800127220 */ /* 0x040fe20000410000 */
[C---:B------:R-:W-:Y:S01]  /*25c0*/  FMUL.FTZ R72, R0.reuse, R85 ;  /* 0x0000005500487220 */ /* 0x040fe20000410000 */
[C---:B------:R-:W-:Y:S01]  /*25d0*/  FMUL.FTZ R42, R0.reuse, R42 ;  /* 0x0000002a002a7220 */ /* 0x040fe20000410000 */
[----:B------:R-:W5:Y:S01]  /*25e0*/  MUFU.TANH R98, R98 ;  /* 0x0000006200627308 */ /* 0x000f620000002400 */
[----:B------:R-:W-:Y:S01]  /*25f0*/  FMUL.FTZ R43, R0, R43 ;  /* 0x0000002b002b7220 */ /* 0x000fe20000410000 */
[----:B---3--:R-:W-:Y:S01]  /*2600*/  VIADDMNMX R13, R62, R103, R66, PT ;  /* 0x000000673e0d7246 */ /* 0x008fe20003800142 */
[C---:B------:R-:W-:Y:S01]  /*2610*/  FMUL.FTZ R60, R0.reuse, R68 ;  /* 0x00000044003c7220 */ /* 0x040fe20000410000 */
[C---:B------:R-:W-:Y:S01]  /*2620*/  FMUL.FTZ R46, R0.reuse, R46 ;  /* 0x0000002e002e7220 */ /* 0x040fe20000410000 */
[C---:B------:R-:W-:Y:S01]  /*2630*/  FMUL.FTZ R47, R0.reuse, R47 ;  /* 0x0000002f002f7220 */ /* 0x040fe20000410000 */
[C---:B------:R-:W-:Y:S01]  /*2640*/  ISETP.GT.AND P1, PT, R13.reuse, RZ, PT ;  /* 0x000000ff0d00720c */ /* 0x040fe20003f24270 */
[C---:B------:R-:W-:Y:S01]  /*2650*/  FMUL.FTZ R50, R0.reuse, R50 ;  /* 0x0000003200327220 */ /* 0x040fe20000410000 */
[C---:B------:R-:W-:Y:S01]  /*2660*/  ISETP.GT.AND P2, PT, R13.reuse, 0x1, PT ;  /* 0x000000010d00780c */ /* 0x040fe20003f44270 */
[----:B------:R-:W3:Y:S01]  /*2670*/  MUFU.TANH R99, R99 ;  /* 0x0000006300637308 */ /* 0x000ee20000002400 */
[----:B------:R-:W-:Y:S01]  /*2680*/  ISETP.GT.AND P3, PT, R13, 0x8, PT ;  /* 0x000000080d00780c */ /* 0x000fe20003f64270 */
[----:B------:R-:W-:Y:S01]  /*2690*/  FMUL.FTZ R62, R0, R40 ;  /* 0x00000028003e7220 */ /* 0x000fe20000410000 */
[----:B-1----:R-:W-:Y:S01]  /*26a0*/  FSEL R125, R90, -INF , P1 ;  /* 0xff8000005a7d7808 */ /* 0x002fe20000800000 */
[C---:B------:R-:W-:Y:S01]  /*26b0*/  FMUL.FTZ R40, R0.reuse, R41 ;  /* 0x0000002900287220 */ /* 0x040fe20000410000 */
[----:B--2---:R-:W-:Y:S01]  /*26c0*/  FSEL R123, R91, -INF , P2 ;  /* 0xff8000005b7b7808 */ /* 0x004fe20001000000 */
[----:B------:R-:W-:Y:S01]  /*26d0*/  FMUL.FTZ R51, R0, R51 ;  /* 0x0000003300337220 */ /* 0x000fe20000410000 */
[----:B------:R-:W-:Y:S01]  /*26e0*/  ISETP.GT.AND P1, PT, R13, 0x9, PT ;  /* 0x000000090d00780c */ /* 0x000fe20003f24270 */
[----:B------:R-:W1:Y:S01]  /*26f0*/  MUFU.TANH R102, R102 ;  /* 0x0000006600667308 */ /* 0x000e620000002400 */
[----:B----4-:R-:W-:Y:S01]  /*2700*/  FSEL R121, R94, -INF , P3 ;  /* 0xff8000005e797808 */ /* 0x010fe20001800000 */
[C---:B------:R-:W-:Y:S01]  /*2710*/  FMUL.FTZ R54, R0.reuse, R54 ;  /* 0x0000003600367220 */ /* 0x040fe20000410000 */
[----:B------:R-:W-:Y:S01]  /*2720*/  FMNMX.FTZ R10, R125, R123, !PT ;  /* 0x0000007b7d0a7209 */ /* 0x000fe20007810000 */
[C---:B------:R-:W-:Y:S01]  /*2730*/  FMUL.FTZ R61, R0.reuse, R69 ;  /* 0x00000045003d7220 */ /* 0x040fe20000410000 */
[----:B------:R-:W-:Y:S01]  /*2740*/  ISETP.GT.AND P2, PT, R13, 0x10, PT ;  /* 0x000000100d00780c */ /* 0x000fe20003f44270 */
[C---:B------:R-:W-:Y:S01]  /*2750*/  FMUL.FTZ R55, R0.reuse, R55 ;  /* 0x0000003700377220 */ /* 0x040fe20000410000 */
[----:B0-----:R-:W-:Y:S01]  /*2760*/  FSEL R105, R95, -INF , P1 ;  /* 0xff8000005f697808 */ /* 0x001fe20000800000 */
[----:B------:R-:W0:Y:S01]  /*2770*/  MUFU.TANH R75, R75 ;  /* 0x0000004b004b7308 */ /* 0x000e220000002400 */
[----:B------:R-:W-:Y:S01]  /*2780*/  FMNMX.FTZ R10, R121, R10, !PT ;  /* 0x0000000a790a7209 */ /* 0x000fe20007810000 */
[C---:B------:R-:W-:Y:S01]  /*2790*/  FMUL.FTZ R26, R0.reuse, R26 ;  /* 0x0000001a001a7220 */ /* 0x040fe20000410000 */
[----:B------:R-:W-:Y:S01]  /*27a0*/  ISETP.GT.AND P1, PT, R13, 0x11, PT ;  /* 0x000000110d00780c */ /* 0x000fe20003f24270 */
[----:B------:R-:W-:Y:S01]  /*27b0*/  FMUL.FTZ R30, R0, R30 ;  /* 0x0000001e001e7220 */ /* 0x000fe20000410000 */
[----:B-----5:R-:W-:Y:S01]  /*27c0*/  FSEL R117, R98, -INF , P2 ;  /* 0xff80000062757808 */ /* 0x020fe20001000000 */
[C---:B------:R-:W-:Y:S01]  /*27d0*/  FMUL.FTZ R34, R0.reuse, R34 ;  /* 0x0000002200227220 */ /* 0x040fe20000410000 */
[----:B------:R-:W-:Y:S01]  /*27e0*/  FMNMX.FTZ R10, R105, R10, !PT ;  /* 0x0000000a690a7209 */ /* 0x000fe20007810000 */
[----:B------:R-:W2:Y:S01]  /*27f0*/  MUFU.TANH R78, R78 ;  /* 0x0000004e004e7308 */ /* 0x000ea20000002400 */
[----:B------:R-:W-:Y:S01]  /*2800*/  ISETP.GT.AND P2, PT, R13, 0x18, PT ;  /* 0x000000180d00780c */ /* 0x000fe20003f44270 */
[C---:B------:R-:W-:Y:S01]  /*2810*/  FMUL.FTZ R38, R0.reuse, R38 ;  /* 0x0000002600267220 */ /* 0x040fe20000410000 */
[----:B---3--:R-:W-:Y:S01]  /*2820*/  FSEL R111, R99, -INF , P1 ;  /* 0xff800000636f7808 */ /* 0x008fe20000800000 */
[C---:B------:R-:W-:Y:S01]  /*2830*/  FMUL.FTZ R23, R0.reuse, R81 ;  /* 0x0000005100177220 */ /* 0x040fe20000410000 */
[----:B------:R-:W-:Y:S01]  /*2840*/  FMNMX.FTZ R10, R117, R10, !PT ;  /* 0x0000000a750a7209 */ /* 0x000fe20007810000 */
[----:B------:R-:W-:Y:S01]  /*2850*/  FMUL.FTZ R4, R0, R88 ;  /* 0x0000005800047220 */ /* 0x000fe20000410000 */
[----:B------:R-:W-:Y:S01]  /*2860*/  ISETP.GT.AND P1, PT, R13, 0x19, PT ;  /* 0x000000190d00780c */ /* 0x000fe20003f24270 */
[----:B------:R-:W3:Y:S01]  /*2870*/  MUFU.TANH R79, R79 ;  /* 0x0000004f004f7308 */ /* 0x000ee20000002400 */
[----:B-1----:R-:W-:Y:S01]  /*2880*/  FSEL R107, R102, -INF , P2 ;  /* 0xff800000666b7808 */ /* 0x002fe20001000000 */
[C---:B------:R-:W-:Y:S01]  /*2890*/  FMUL.FTZ R8, R0.reuse, R92 ;  /* 0x0000005c00087220 */ /* 0x040fe20000410000 */
[----:B------:R-:W-:Y:S01]  /*28a0*/  FMNMX.FTZ R10, R111, R10, !PT ;  /* 0x0000000a6f0a7209 */ /* 0x000fe20007810000 */
[----:B------:R-:W-:Y:S01]  /*28b0*/  ULDC UR6, c[0x0][0x988] ;  /* 0x0002620000067ab9 */ /* 0x000fe20000000800 */
[----:B------:R-:W-:Y:S01]  /*28c0*/  ISETP.GT.AND P2, PT, R13, 0x20, PT ;  /* 0x000000200d00780c */ /* 0x000fe20003f44270 */
[C---:B------:R-:W-:Y:S01]  /*28d0*/  FMUL.FTZ R24, R0.reuse, R24 ;  /* 0x0000001800187220 */ /* 0x040fe20000410000 */
[----:B------:R-:W-:Y:S01]  /*28e0*/  FSEL R113, R113, -INF , P1 ;  /* 0xff80000071717808 */ /* 0x000fe20000800000 */
[----:B------:R-:W1:Y:S01]  /*28f0*/  MUFU.TANH R82, R82 ;  /* 0x0000005200527308 */ /* 0x000e620000002400 */
[----:B------:R-:W-:Y:S01]  /*2900*/  FMNMX.FTZ R10, R107, R10, !PT ;  /* 0x0000000a6b0a7209 */ /* 0x000fe20007810000 */
[C---:B------:R-:W-:Y:S01]  /*2910*/  FMUL.FTZ R11, R0.reuse, R96 ;  /* 0x00000060000b7220 */ /* 0x040fe20000410000 */
[----:B------:R-:W-:Y:S01]  /*2920*/  ISETP.GT.AND P1, PT, R13, 0x21, PT ;  /* 0x000000210d00780c */ /* 0x000fe20003f24270 */
[C---:B------:R-:W-:Y:S01]  /*2930*/  FMUL.FTZ R29, R0.reuse, R29 ;  /* 0x0000001d001d7220 */ /* 0x040fe20000410000 */
[----:B------:R-:W-:Y:S01]  /*2940*/  FSEL R119, R119, -INF , P2 ;  /* 0xff80000077777808 */ /* 0x000fe20001000000 */
[C---:B------:R-:W-:Y:S01]  /*2950*/  FMUL.FTZ R14, R0.reuse, R100 ;  /* 0x00000064000e7220 */ /* 0x040fe20000410000 */
[----:B------:R-:W-:Y:S01]  /*2960*/  FMNMX.FTZ R10, R113, R10, !PT ;  /* 0x0000000a710a7209 */ /* 0x000fe20007810000 */
[----:B------:R-:W4:Y:S01]  /*2970*/  MUFU.TANH R83, R83 ;  /* 0x0000005300537308 */ /* 0x000f220000002400 */
[----:B------:R-:W-:Y:S01]  /*2980*/  ISETP.GT.AND P2, PT, R13, 0x28, PT ;  /* 0x000000280d00780c */ /* 0x000fe20003f44270 */
[C---:B------:R-:W-:Y:S01]  /*2990*/  FMUL.FTZ R53, R0.reuse, R53 ;  /* 0x0000003500357220 */ /* 0x040fe20000410000 */
[----:B0-----:R-:W-:Y:S01]  /*29a0*/  FSEL R115, R75, -INF , P1 ;  /* 0xff8000004b737808 */ /* 0x001fe20000800000 */
[C---:B------:R-:W-:Y:S01]  /*29b0*/  FMUL.FTZ R32, R0.reuse, R32 ;  /* 0x0000002000207220 */ /* 0x040fe20000410000 */
[----:B------:R-:W-:Y:S01]  /*29c0*/  FMNMX.FTZ R10, R119, R10, !PT ;  /* 0x0000000a770a7209 */ /* 0x000fe20007810000 */
[----:B------:R-:W-:Y:S01]  /*29d0*/  FMUL.FTZ R19, R0, R73 ;  /* 0x0000004900137220 */ /* 0x000fe20000410000 */
[----:B------:R-:W-:Y:S01]  /*29e0*/  ISETP.GT.AND P1, PT, R13, 0x29, PT ;  /* 0x000000290d00780c */ /* 0x000fe20003f24270 */
[----:B------:R-:W0:Y:S01]  /*29f0*/  MUFU.TANH R86, R86 ;  /* 0x0000005600567308 */ /* 0x000e220000002400 */
[----:B--2---:R-:W-:Y:S01]  /*2a00*/  FSEL R109, R78, -INF , P2 ;  /* 0xff8000004e6d7808 */ /* 0x004fe20001000000 */
[C---:B------:R-:W-:Y:S01]  /*2a10*/  FMUL.FTZ R22, R0.reuse, R80 ;  /* 0x0000005000167220 */ /* 0x040fe20000410000 */
[----:B------:R-:W-:Y:S01]  /*2a20*/  FMNMX.FTZ R10, R115, R10, !PT ;  /* 0x0000000a730a7209 */ /* 0x000fe20007810000 */
[C---:B------:R-:W-:Y:S01]  /*2a30*/  FMUL.FTZ R28, R0.reuse, R28 ;  /* 0x0000001c001c7220 */ /* 0x040fe20000410000 */
[----:B------:R-:W-:Y:S01]  /*2a40*/  ISETP.GT.AND P2, PT, R13, 0x30, PT ;  /* 0x000000300d00780c */ /* 0x000fe20003f44270 */
[C---:B------:R-:W-:Y:S01]  /*2a50*/  FMUL.FTZ R73, R0.reuse, R84 ;  /* 0x0000005400497220 */ /* 0x040fe20000410000 */
[----:B---3--:R-:W-:Y:S01]  /*2a60*/  FSEL R101, R79, -INF , P1 ;  /* 0xff8000004f657808 */ /* 0x008fe20000800000 */
[----:B------:R-:W2:Y:S01]  /*2a70*/  MUFU.TANH R87, R87 ;  /* 0x0000005700577308 */ /* 0x000ea20000002400 */
[----:B------:R-:W-:Y:S01]  /*2a80*/  FMNMX.FTZ R10, R109, R10, !PT ;  /* 0x0000000a6d0a7209 */ /* 0x000fe20007810000 */
[C---:B------:R-:W-:Y:S01]  /*2a90*/  FMUL.FTZ R25, R0.reuse, R25 ;  /* 0x0000001900197220 */ /* 0x040fe20000410000 */
[----:B------:R-:W-:Y:S01]  /*2aa0*/  ISETP.GT.AND P1, PT, R13, 0x31, PT ;  /* 0x000000310d00780c */ /* 0x000fe20003f24270 */
[----:B------:R-:W-:Y:S01]  /*2ab0*/  FMUL.FTZ R44, R0, R44 ;  /* 0x0000002c002c7220 */ /* 0x000fe20000410000 */
[----:B-1----:R-:W-:Y:S01]  /*2ac0*/  FSEL R99, R82, -INF , P2 ;  /* 0xff80000052637808 */ /* 0x002fe20001000000 */
        /* <DEDUP_REMOVED lines=8> */
[----:B------:R-:W-:Y:S01]  /*2b50*/  FMUL.FTZ R33, R0, R33 ;  /* 0x0000002100217220 */ /* 0x000fe20000410000 */
[----:B------:R-:W-:Y:S01]  /*2b60*/  ISETP.GT.AND P1, PT, R13, 0x39, PT ;  /* 0x000000390d00780c */ /* 0x000fe20003f24270 */
[----:B------:R-:W3:Y:S01]  /*2b70*/  MUFU.TANH R67, R67 ;  /* 0x0000004300437308 */ /* 0x000ee20000002400 */
[----:B0-----:R-:W-:Y:S01]  /*2b80*/  FSEL R95, R86, -INF , P2 ;  /* 0xff800000565f7808 */ /* 0x001fe20001000000 */
[C---:B------:R-:W-:Y:S01]  /*2b90*/  FMUL.FTZ R37, R0.reuse, R37 ;  /* 0x0000002500257220 */ /* 0x040fe20000410000 */
[----:B------:R-:W-:Y:S01]  /*2ba0*/  FMNMX.FTZ R10, R97, R10, !PT ;  /* 0x0000000a610a7209 */ /* 0x000fe20007810000 */
[----:B------:R-:W-:Y:S01]  /*2bb0*/  FMUL.FTZ R36, R0, R36 ;  /* 0x0000002400247220 */ /* 0x000fe20000410000 */
[----:B------:R-:W-:Y:S01]  /*2bc0*/  ISETP.GT.AND P2, PT, R13, 0x40, PT ;  /* 0x000000400d00780c */ /* 0x000fe20003f44270 */
[----:B------:R-:W-:Y:S01]  /*2bd0*/  @UP0 ULDC UR14, c[0x0][0x450] ;  /* 0x00011400000e0ab9 */ /* 0x000fe20000000800 */
[----:B--2---:R-:W-:Y:S01]  /*2be0*/  FSEL R93, R87, -INF , P1 ;  /* 0xff800000575d7808 */ /* 0x004fe20000800000 */
[----:B------:R-:W0:Y:S01]  /*2bf0*/  MUFU.TANH R70, R70 ;  /* 0x0000004600467308 */ /* 0x000e220000002400 */
[----:B------:R-:W-:Y:S01]  /*2c00*/  FMNMX.FTZ R10, R95, R10, !PT ;  /* 0x0000000a5f0a7209 */ /* 0x000fe20007810000 */
[----:B------:R-:W-:Y:S01]  /*2c10*/  UIADD3 UR52, UR46, -0x2, URZ ;  /* 0xfffffffe2e347890 */ /* 0x000fe2000fffe03f */
[----:B------:R-:W-:Y:S01]  /*2c20*/  ISETP.GT.AND P1, PT, R13, 0x41, PT ;  /* 0x000000410d00780c */ /* 0x000fe20003f24270 */
[----:B------:R-:W-:Y:S01]  /*2c30*/  UIADD3 UR10, UR41, 0x22840, URZ ;  /* 0x00022840290a7890 */ /* 0x000fe2000fffe03f */
[----:B------:R-:W-:Y:S01]  /*2c40*/  FSEL R91, R76, -INF , P2 ;  /* 0xff8000004c5b7808 */ /* 0x000fe20001000000 */
[----:B------:R-:W2:Y:S01]  /*2c50*/  S2UR UR46, SR_CgaCtaId ;  /* 0x00000000002e79c3 */ /* 0x000ea20000008800 */
[----:B------:R-:W-:Y:S01]  /*2c60*/  FMNMX.FTZ R10, R93, R10, !PT ;  /* 0x0000000a5d0a7209 */ /* 0x000fe20007810000 */
[----:B------:R-:W4:Y:S01]  /*2c70*/  MUFU.TANH R71, R71 ;  /* 0x0000004700477308 */ /* 0x000f220000002400 */
[----:B------:R-:W-:Y:S01]  /*2c80*/  ISETP.GT.AND P2, PT, R13, 0x48, PT ;  /* 0x000000480d00780c */ /* 0x000fe20003f44270 */
[----:B------:R-:W-:Y:S01]  /*2c90*/  UPRMT UR10, UR47, 0x654, UR10 ;  /* 0x000006542f0a7896 */ /* 0x000fe2000800000a */
[----:B------:R-:W-:-:S02]  /*2ca0*/  FSEL R89, R89, -INF , P1 ;  /* 0xff80000059597808 */ /* 0x000fc40000800000 */
[----:B------:R-:W-:Y:S01]  /*2cb0*/  FMNMX.FTZ R10, R91, R10, !PT ;  /* 0x0000000a5b0a7209 */ /* 0x000fe20007810000 */
[----:B------:R-:W-:Y:S01]  /*2cc0*/  UMOV UR47, URZ ;  /* 0x0000003f002f7c82 */ /* 0x000fe20008000000 */
[----:B------:R-:W-:Y:S01]  /*2cd0*/  ISETP.GT.AND P1, PT, R13, 0x49, PT ;  /* 0x000000490d00780c */ /* 0x000fe20003f24270 */
[----:B------:R5:W2:Y:S01]  /*2ce0*/  MUFU.TANH R68, R42 ;  /* 0x0000002a00447308 */ /* 0x000aa20000002400 */
[----:B------:R-:W-:Y:S02]  /*2cf0*/  FSEL R87, R77, -INF , P2 ;  /* 0xff8000004d577808 */ /* 0x000fe40001000000 */
[----:B------:R-:W-:Y:S01]  /*2d00*/  FMNMX.FTZ R10, R89, R10, !PT ;  /* 0x0000000a590a7209 */ /* 0x000fe20007810000 */
[----:B------:R-:W-:Y:S01]  /*2d10*/  SYNCS.ARRIVE.TRANS64.RED.A1T0 RZ, [UR10], RZ ;  /* 0x000000ffffff79a7 */ /* 0x000fe2000810040a */
[----:B------:R-:W-:Y:S02]  /*2d20*/  ISETP.GT.AND P2, PT, R13, 0x50, PT ;  /* 0x000000500d00780c */ /* 0x000fe40003f44270 */
[----:B-1----:R-:W-:Y:S01]  /*2d30*/  FSEL R85, R63, -INF , P1 ;  /* 0xff8000003f557808 */ /* 0x002fe20000800000 */
[----:B------:R-:W1:Y:S01]  /*2d40*/  MUFU.TANH R43, R43 ;  /* 0x0000002b002b7308 */ /* 0x000e620000002400 */
[----:B------:R-:W-:-:S02]  /*2d50*/  FMNMX.FTZ R10, R87, R10, !PT ;  /* 0x0000000a570a7209 */ /* 0x000fc40007810000 */
[----:B------:R-:W-:Y:S02]  /*2d60*/  ISETP.GT.AND P1, PT, R13, 0x51, PT ;  /* 0x000000510d00780c */ /* 0x000fe40003f24270 */
[----:B------:R-:W-:Y:S02]  /*2d70*/  FSEL R83, R65, -INF , P2 ;  /* 0xff80000041537808 */ /* 0x000fe40001000000 */
[----:B------:R-:W-:Y:S01]  /*2d80*/  FMNMX.FTZ R10, R85, R10, !PT ;  /* 0x0000000a550a7209 */ /* 0x000fe20007810000 */
[----:B------:R-:W-:Y:S01]  /*2d90*/  MUFU.TANH R46, R46 ;  /* 0x0000002e002e7308 */ /* 0x000fe20000002400 */
[----:B------:R-:W-:Y:S02]  /*2da0*/  ISETP.GT.AND P2, PT, R13, 0x58, PT ;  /* 0x000000580d00780c */ /* 0x000fe40003f44270 */
[----:B---3--:R-:W-:Y:S02]  /*2db0*/  FSEL R77, R67, -INF , P1 ;  /* 0xff800000434d7808 */ /* 0x008fe40000800000 */
[----:B-----5:R-:W-:Y:S01]  /*2dc0*/  FMNMX.FTZ R42, R83, R10, !PT ;  /* 0x0000000a532a7209 */ /* 0x020fe20007810000 */
[----:B------:R-:W-:Y:S01]  /*2dd0*/  FMUL.FTZ R10, R0, R27 ;  /* 0x0000001b000a7220 */ /* 0x000fe20000410000 */
[----:B------:R-:W-:Y:S01]  /*2de0*/  ISETP.GT.AND P1, PT, R13, 0x59, PT ;  /* 0x000000590d00780c */ /* 0x000fe20003f24270 */
[----:B------:R-:W3:Y:S01]  /*2df0*/  MUFU.TANH R47, R47 ;  /* 0x0000002f002f7308 */ /* 0x000ee20000002400 */
[----:B0-----:R-:W-:-:S02]  /*2e00*/  FSEL R63, R70, -INF , P2 ;  /* 0xff800000463f7808 */ /* 0x001fc40001000000 */
[----:B------:R-:W-:Y:S02]  /*2e10*/  FMNMX.FTZ R42, R77, R42, !PT ;  /* 0x0000002a4d2a7209 */ /* 0x000fe40007810000 */
[----:B------:R-:W-:Y:S02]  /*2e20*/  ISETP.GT.AND P2, PT, R13, 0x60, PT ;  /* 0x000000600d00780c */ /* 0x000fe40003f44270 */
[----:B----4-:R-:W-:Y:S01]  /*2e30*/  FSEL R41, R71, -INF , P1 ;  /* 0xff80000047297808 */ /* 0x010fe20000800000 */
[----:B------:R-:W0:Y:S01]  /*2e40*/  MUFU.TANH R50, R50 ;  /* 0x0000003200327308 */ /* 0x000e220000002400 */
[----:B------:R-:W-:Y:S02]  /*2e50*/  FMNMX.FTZ R42, R63, R42, !PT ;  /* 0x0000002a3f2a7209 */ /* 0x000fe40007810000 */
[----:B------:R-:W-:Y:S02]  /*2e60*/  ISETP.GT.AND P1, PT, R13, 0x61, PT ;  /* 0x000000610d00780c */ /* 0x000fe40003f24270 */
[----:B--2---:R-:W-:-:S02]  /*2e70*/  FSEL R27, R68, -INF , P2 ;  /* 0xff800000441b7808 */ /* 0x004fc40001000000 */
[----:B------:R-:W-:Y:S01]  /*2e80*/  FMNMX.FTZ R42, R41, R42, !PT ;  /* 0x0000002a292a7209 */ /* 0x000fe20007810000 */
[----:B------:R-:W2:Y:S01]  /*2e90*/  MUFU.TANH R69, R51 ;  /* 0x0000003300457308 */ /* 0x000ea20000002400 */
[----:B------:R-:W-:Y:S02]  /*2ea0*/  ISETP.GT.AND P2, PT, R13, 0x68, PT ;  /* 0x000000680d00780c */ /* 0x000fe40003f44270 */
[----:B-1----:R-:W-:Y:S02]  /*2eb0*/  FSEL R43, R43, -INF , P1 ;  /* 0xff8000002b2b7808 */ /* 0x002fe40000800000 */
[----:B------:R-:W-:Y:S02]  /*2ec0*/  FMNMX.FTZ R42, R27, R42, !PT ;  /* 0x0000002a1b2a7209 */ /* 0x000fe40007810000 */
[----:B------:R-:W-:Y:S01]  /*2ed0*/  ISETP.GT.AND P1, PT, R13, 0x69, PT ;  /* 0x000000690d00780c */ /* 0x000fe20003f24270 */
[----:B------:R1:W-:Y:S01]  /*2ee0*/  MUFU.TANH R70, R10 ;  /* 0x0000000a00467308 */ /* 0x0003e20000002400 */
[----:B------:R-:W-:-:S02]  /*2ef0*/  FMNMX.FTZ R42, R43, R42, !PT ;  /* 0x0000002a2b2a7209 */ /* 0x000fc40007810000 */
[----:B---3--:R-:W-:Y:S02]  /*2f00*/  FSEL R47, R47, -INF , P1 ;  /* 0xff8000002f2f7808 */ /* 0x008fe40000800000 */
[----:B------:R-:W-:-:S03]  /*2f10*/  ISETP.GT.AND P1, PT, R13, 0x71, PT ;  /* 0x000000710d00780c */ /* 0x000fc60003f24270 */
[----:B------:R-:W-:Y:S01]  /*2f20*/  MUFU.TANH R54, R54 ;  /* 0x0000003600367308 */ /* 0x000fe20000002400 */
[----:B-1----:R-:W-:Y:S01]  /*2f30*/  FMUL.FTZ R10, R0, R31 ;  /* 0x0000001f000a7220 */ /* 0x002fe20000410000 */
[----:B------:R-:W-:Y:S02]  /*2f40*/  FSEL R31, R46, -INF , P2 ;  /* 0xff8000002e1f7808 */ /* 0x000fe40001000000 */
[----:B------:R-:W-:Y:S02]  /*2f50*/  ISETP.GT.AND P2, PT, R13, 0x70, PT ;  /* 0x000000700d00780c */ /* 0x000fe40003f44270 */
[----:B------:R-:W-:Y:S02]  /*2f60*/  FMNMX.FTZ R42, R31, R42, !PT ;  /* 0x0000002a1f2a7209 */ /* 0x000fe40007810000 */
[----:B------:R2:W1:Y:S01]  /*2f70*/  MUFU.TANH R75, R55 ;  /* 0x00000037004b7308 */ /* 0x0004620000002400 */
[----:B0-----:R-:W-:Y:S02]  /*2f80*/  FSEL R51, R50, -INF , P2 ;  /* 0xff80000032337808 */ /* 0x001fe40001000000 */
[----:B------:R-:W-:-:S02]  /*2f90*/  FMNMX.FTZ R42, R47, R42, !PT ;  /* 0x0000002a2f2a7209 */ /* 0x000fc40007810000 */
[----:B------:R-:W-:Y:S02]  /*2fa0*/  ISETP.GT.AND P2, PT, R13, 0x78, PT ;  /* 0x000000780d00780c */ /* 0x000fe40003f44270 */
[----:B------:R-:W-:Y:S01]  /*2fb0*/  FMNMX.FTZ R42, R51, R42, !PT ;  /* 0x0000002a332a7209 */ /* 0x000fe20007810000 */
[----:B------:R-:W0:Y:S01]  /*2fc0*/  MUFU.TANH R26, R26 ;  /* 0x0000001a001a7308 */ /* 0x000e220000002400 */
[----:B--2---:R-:W-:Y:S02]  /*2fd0*/  FSEL R55, R69, -INF , P1 ;  /* 0xff80000045377808 */ /* 0x004fe40000800000 */
[----:B------:R-:W-:Y:S02]  /*2fe0*/  ISETP.GT.AND P1, PT, R13, 0x79, PT ;  /* 0x000000790d00780c */ /* 0x000fe40003f24270 */
[----:B------:R-:W-:-:S03]  /*2ff0*/  FMNMX.FTZ R42, R55, R42, !PT ;  /* 0x0000002a372a7209 */ /* 0x000fc60007810000 */
[----:B------:R2:W3:Y:S01]  /*3000*/  MUFU.TANH R46, R10 ;  /* 0x0000000a002e7308 */ /* 0x0004e20000002400 */
[----:B-1----:R-:W-:Y:S02]  /*3010*/  FSEL R65, R75, -INF , P1 ;  /* 0xff8000004b417808 */ /* 0x002fe40000800000 */
[----:B------:R-:W-:-:S04]  /*3020*/  ISETP.GT.AND P1, PT, R13, 0x81, PT ;  /* 0x000000810d00780c */ /* 0x000fc80003f24270 */
[----:B------:R-:W-:Y:S01]  /*3030*/  FSEL R69, R70, -INF , P1 ;  /* 0xff80000046457808 */ /* 0x000fe20000800000 */
[----:B------:R-:W1:Y:S01]  /*3040*/  MUFU.TANH R30, R30 ;  /* 0x0000001e001e7308 */ /* 0x000e620000002400 */
[----:B--2---:R-:W-:Y:S01]  /*3050*/  FMUL.FTZ R10, R0, R35 ;  /* 0x00000023000a7220 */ /* 0x004fe20000410000 */
[----:B------:R-:W-:Y:S02]  /*3060*/  FSEL R35, R54, -INF , P2 ;  /* 0xff80000036237808 */ /* 0x000fe40001000000 */
[----:B------:R-:W-:Y:S02]  /*3070*/  ISETP.GT.AND P2, PT, R13, 0x80, PT ;  /* 0x000000800d00780c */ /* 0x000fe40003f44270 */
[----:B------:R-:W-:Y:S02]  /*3080*/  FMNMX.FTZ R42, R35, R42, !PT ;  /* 0x0000002a232a7209 */ /* 0x000fe40007810000 */
[----:B------:R-:W2:Y:S01]  /*3090*/  MUFU.TANH R34, R34 ;  /* 0x0000002200227308 */ /* 0x000ea20000002400 */
[----:B0-----:R-:W-:-:S02]  /*30a0*/  FSEL R67, R26, -INF , P2 ;  /* 0xff8000001a437808 */ /* 0x001fc40001000000 */
[----:B------:R-:W-:Y:S02]  /*30b0*/  FMNMX.FTZ R42, R65, R42, !PT ;  /* 0x0000002a412a7209 */ /* 0x000fe40007810000 */
[----:B------:R-:W-:Y:S02]  /*30c0*/  ISETP.GT.AND P2, PT, R13, 0x88, PT ;  /* 0x000000880d00780c */ /* 0x000fe40003f44270 */
[----:B------:R-:W-:Y:S01]  /*30d0*/  FMNMX.FTZ R42, R67, R42, !PT ;  /* 0x0000002a432a7209 */ /* 0x000fe20007810000 */
[----:B------:R0:W4:Y:S01]  /*30e0*/  MUFU.TANH R79, R10 ;  /* 0x0000000a004f7308 */ /* 0x0001220000002400 */
[----:B------:R-:W-:Y:S02]  /*30f0*/  ISETP.GT.AND P1, PT, R13, 0x89, PT ;  /* 0x000000890d00780c */ /* 0x000fe40003f24270 */
[----:B------:R-:W-:Y:S02]  /*3100*/  FMNMX.FTZ R42, R69, R42, !PT ;  /* 0x0000002a452a7209 */ /* 0x000fe40007810000 */
[----:B---3--:R-:W-:-:S02]  /*3110*/  FSEL R75, R46, -INF , P1 ;  /* 0xff8000002e4b7808 */ /* 0x008fc40000800000 */
[C---:B------:R-:W-:Y:S01]  /*3120*/  ISETP.GT.AND P1, PT, R13.reuse, 0x91, PT ;  /* 0x000000910d00780c */ /* 0x040fe20003f24270 */
[----:B------:R-:W3:Y:S01]  /*3130*/  MUFU.TANH R38, R38 ;  /* 0x0000002600267308 */ /* 0x000ee20000002400 */
[----:B0-----:R-:W-:Y:S01]  /*3140*/  FMUL.FTZ R10, R0, R39 ;  /* 0x00000027000a7220 */ /* 0x001fe20000410000 */
[----:B-1----:R-:W-:Y:S02]  /*3150*/  FSEL R39, R30, -INF , P2 ;  /* 0xff8000001e277808 */ /* 0x002fe40001000000 */
[----:B------:R-:W-:Y:S01]  /*3160*/  ISETP.GT.AND P2, PT, R13, 0x90, PT ;  /* 0x000000900d00780c */ /* 0x000fe20003f44270 */
[----:B------:R-:W0:Y:S01]  /*3170*/  SHFL.IDX PT, R30, R64, RZ, 0x1c1f ;  /* 0x001c1fff401e7589 */ /* 0x000e2200000e0000 */
[----:B------:R-:W-:Y:S02]  /*3180*/  FMNMX.FTZ R42, R39, R42, !PT ;  /* 0x0000002a272a7209 */ /* 0x000fe40007810000 */
[----:B------:R1:W5:Y:S01]  /*3190*/  MUFU.TANH R81, R10 ;  /* 0x0000000a00517308 */ /* 0x0003620000002400 */
[----:B--2---:R-:W-:-:S02]  /*31a0*/  FSEL R71, R34, -INF , P2 ;  /* 0xff80000022477808 */ /* 0x004fc40001000000 */
[----:B------:R-:W-:Y:S02]  /*31b0*/  FMNMX.FTZ R42, R75, R42, !PT ;  /* 0x0000002a4b2a7209 */ /* 0x000fe40007810000 */
[----:B------:R-:W-:Y:S02]  /*31c0*/  ISETP.GT.AND P2, PT, R13, 0x98, PT ;  /* 0x000000980d00780c */ /* 0x000fe40003f44270 */
[----:B----4-:R-:W-:Y:S01]  /*31d0*/  FSEL R79, R79, -INF , P1 ;  /* 0xff8000004f4f7808 */ /* 0x010fe20000800000 */
[----:B------:R-:W-:Y:S01]  /*31e0*/  MUFU.TANH R4, R4 ;  /* 0x0000000400047308 */ /* 0x000fe20000002400 */
[----:B------:R-:W-:Y:S01]  /*31f0*/  FMNMX.FTZ R42, R71, R42, !PT ;  /* 0x0000002a472a7209 */ /* 0x000fe20007810000 */
[----:B-1----:R-:W-:Y:S01]  /*3200*/  FMUL.FTZ R10, R0, R45 ;  /* 0x0000002d000a7220 */ /* 0x002fe20000410000 */
[----:B------:R-:W-:Y:S02]  /*3210*/  ISETP.GT.AND P1, PT, R13, 0x99, PT ;  /* 0x000000990d00780c */ /* 0x000fe40003f24270 */
[----:B---3--:R-:W-:-:S02]  /*3220*/  FSEL R45, R38, -INF , P2 ;  /* 0xff800000262d7808 */ /* 0x008fc40001000000 */
[----:B------:R-:W-:Y:S01]  /*3230*/  FMNMX.FTZ R42, R79, R42, !PT ;  /* 0x0000002a4f2a7209 */ /* 0x000fe20007810000 */
[----:B------:R-:W-:Y:S01]  /*3240*/  MUFU.TANH R34, R10 ;  /* 0x0000000a00227308 */ /* 0x000fe20000002400 */
[----:B-----5:R-:W-:Y:S02]  /*3250*/  FSEL R81, R81, -INF , P1 ;  /* 0xff80000051517808 */ /* 0x020fe40000800000 */
[----:B------:R-:W-:Y:S02]  /*3260*/  FMNMX.FTZ R42, R45, R42, !PT ;  /* 0x0000002a2d2a7209 */ /* 0x000fe40007810000 */
[----:B0-----:R-:W-:Y:S02]  /*3270*/  VIADDMNMX R66, R30, R103, R66, PT ;  /* 0x000000671e427246 */ /* 0x001fe40003800142 */
[----:B------:R-:W-:Y:S01]  /*3280*/  FMNMX.FTZ R42, R81, R42, !PT ;  /* 0x0000002a512a7209 */ /* 0x000fe20007810000 */
[----:B------:R-:W0:Y:S01]  /*3290*/  MUFU.TANH R5, R5 ;  /* 0x0000000500057308 */ /* 0x000e220000002400 */
[----:B------:R-:W-:-:S02]  /*32a0*/  ISETP.GT.AND P2, PT, R66, 0x1, PT ;  /* 0x000000014200780c */ /* 0x000fc40003f44270 */
[----:B------:R-:W-:Y:S01]  /*32b0*/  ISETP.GT.AND P3, PT, R66, 0x8, PT ;  /* 0x000000084200780c */ /* 0x000fe20003f64270 */
[----:B------:R-:W1:Y:S04]  /*32c0*/  SHFL.BFLY PT, R13, R42, 0x2, 0x1f ;  /* 0x0c401f002a0d7f89 */ /* 0x000e6800000e0000 */
[----:B------:R-:W2:Y:S08]  /*32d0*/  MUFU.TANH R8, R8 ;  /* 0x0000000800087308 */ /* 0x000eb00000002400 */
[----:B------:R3:W-:Y:S01]  /*32e0*/  MUFU.TANH R46, R24 ;  /* 0x00000018002e7308 */ /* 0x0007e20000002400 */
[----:B0-----:R-:W-:-:S02]  /*32f0*/  FSEL R50, R5, -INF , P2 ;  /* 0xff80000005327808 */ /* 0x001fc40001000000 */
[----:B------:R-:W-:-:S05]  /*3300*/  ISETP.GT.AND P2, PT, R66, 0x10, PT ;  /* 0x000000104200780c */ /* 0x000fca0003f44270 */
[----:B------:R-:W0:Y:S01]  /*3310*/  MUFU.TANH R9, R9 ;  /* 0x0000000900097308 */ /* 0x000e220000002400 */
[----:B-1----:R-:W-:-:S07]  /*3320*/  FMNMX.FTZ R10, R42, R13, !PT ;  /* 0x0000000d2a0a7209 */ /* 0x002fce0007810000 */
[----:B------:R-:W1:Y:S01]  /*3330*/  MUFU.TANH R11, R11 ;  /* 0x0000000b000b7308 */ /* 0x000e620000002400 */
[----:B------:R-:W4:Y:S07]  /*3340*/  SHFL.BFLY PT, R13, R10, 0x1, 0x1f ;  /* 0x0c201f000a0d7f89 */ /* 0x000f2e00000e0000 */
[----:B------:R5:W-:Y:S08]  /*3350*/  MUFU.TANH R139, R29 ;  /* 0x0000001d008b7308 */ /* 0x000bf00000002400 */
[----:B------:R-:W-:Y:S08]  /*3360*/  MUFU.TANH R12, R12 ;  /* 0x0000000c000c7308 */ /* 0x000ff00000002400 */
[----:B------:R-:W1:Y:S01]  /*3370*/  MUFU.TANH R14, R14 ;  /* 0x0000000e000e7308 */ /* 0x000e620000002400 */
[----:B----4-:R-:W-:Y:S01]  /*3380*/  FMNMX.FTZ R13, R10, R13, !PT ;  /* 0x0000000d0a0d7209 */ /* 0x010fe20007810000 */
[----:B------:R-:W-:Y:S01]  /*3390*/  IMAD.U32 R10, RZ, RZ, UR6 ;  /* 0x00000006ff0a7e24 */ /* 0x000fe2000f8e00ff */
[----:B------:R-:W-:-:S02]  /*33a0*/  @UP0 ULDC UR6, c[0x0][0x44c] ;  /* 0x0001130000060ab9 */ /* 0x000fc40000000800 */
[C---:B------:R-:W-:Y:S01]  /*33b0*/  FSETP.NEU.FTZ.AND P1, PT, R13.reuse, -INF , PT ;  /* 0xff8000000d00780b */ /* 0x040fe20003f3d000 */
[----:B---3--:R-:W-:Y:S01]  /*33c0*/  FFMA.FTZ R24, R13, R10, -8 ;  /* 0xc10000000d187423 */ /* 0x008fe2000001000a */
[----:B------:R-:W-:Y:S01]  /*33d0*/  UIMAD.WIDE.U32 UR6, UR48, UR6, URZ ;  /* 0x00000006300672a5 */ /* 0x000fe2000f8e003f */
[----:B------:R2:W-:Y:S03]  /*33e0*/  MUFU.TANH R38, R53 ;  /* 0x0000003500267308 */ /* 0x0005e60000002400 */
[----:B------:R-:W-:Y:S01]  /*33f0*/  FSEL R24, R24, RZ, P1 ;  /* 0x000000ff18187208 */ /* 0x000fe20000800000 */
[----:B------:R-:W-:Y:S01]  /*3400*/  @UP0 USHF.R.U32.HI UR48, URZ, UR14, UR7 ;  /* 0x0000000e3f300299 */ /* 0x000fe20008011607 */
[----:B------:R-:W-:-:S03]  /*3410*/  ISETP.GT.AND P1, PT, R66, RZ, PT ;  /* 0x000000ff4200720c */ /* 0x000fc60003f24270 */
[-CC-:B-----5:R-:W-:Y:S01]  /*3420*/  FFMA.FTZ R29, R105, R10.reuse, -R24.reuse ;  /* 0x0000000a691d7223 */ /* 0x1a0fe20000010818 */
[----:B------:R-:W-:Y:S01]  /*3430*/  FSEL R105, R4, -INF , P1 ;  /* 0xff80000004697808 */ /* 0x000fe20000800000 */
[----:B------:R-:W-:Y:S01]  /*3440*/  MUFU.TANH R15, R15 ;  /* 0x0000000f000f7308 */ /* 0x000fe20000002400 */
[----:B------:R-:W-:Y:S01]  /*3450*/  ISETP.GT.AND P1, PT, R66, 0x9, PT ;  /* 0x000000094200780c */ /* 0x000fe20003f24270 */
[-CC-:B------:R-:W-:Y:S01]  /*3460*/  FFMA.FTZ R111, R111, R10.reuse, -R24.reuse ;  /* 0x0000000a6f6f7223 */ /* 0x180fe20000010818 */
[----:B--2---:R-:W-:Y:S01]  /*3470*/  FSEL R53, R8, -INF , P3 ;  /* 0xff80000008357808 */ /* 0x004fe20001800000 */
[--C-:B------:R-:W-:Y:S01]  /*3480*/  FFMA.FTZ R30, R117, R10, -R24.reuse ;  /* 0x0000000a751e7223 */ /* 0x100fe20000010818 */
[----:B------:R-:W-:Y:S01]  /*3490*/  FMNMX.FTZ R4, R105, R50, !PT ;  /* 0x0000003269047209 */ /* 0x000fe20007810000 */
[--C-:B------:R-:W-:Y:S01]  /*34a0*/  FFMA.FTZ R26, R123, R10, -R24.reuse ;  /* 0x0000000a7b1a7223 */ /* 0x100fe20000010818 */
[----:B0-----:R-:W-:Y:S01]  /*34b0*/  FSEL R103, R9, -INF , P1 ;  /* 0xff80000009677808 */ /* 0x001fe20000800000 */
[----:B------:R0:W-:Y:S01]  /*34c0*/  MUFU.TANH R54, R32 ;  /* 0x0000002000367308 */ /* 0x0001e20000002400 */
[----:B------:R-:W-:Y:S01]  /*34d0*/  FMNMX.FTZ R8, R53, R4, !PT ;  /* 0x0000000435087209 */ /* 0x000fe20007810000 */
[-CC-:B------:R-:W-:Y:S01]  /*34e0*/  FFMA.FTZ R9, R113, R10.reuse, -R24.reuse ;  /* 0x0000000a71097223 */ /* 0x180fe20000010818 */
[C---:B------:R-:W-:Y:S01]  /*34f0*/  ISETP.GT.AND P1, PT, R66.reuse, 0x11, PT ;  /* 0x000000114200780c */ /* 0x040fe20003f24270 */
[--C-:B------:R-:W-:Y:S01]  /*3500*/  FFMA.FTZ R41, R41, R10, -R24.reuse ;  /* 0x0000000a29297223 */ /* 0x100fe20000010818 */
[----:B------:R-:W-:Y:S01]  /*3510*/  FMNMX.FTZ R8, R103, R8, !PT ;  /* 0x0000000867087209 */ /* 0x000fe20007810000 */
[-CC-:B------:R-:W-:Y:S01]  /*3520*/  FFMA.FTZ R27, R27, R10.reuse, -R24.reuse ;  /* 0x0000000a1b1b7223 */ /* 0x180fe20000010818 */
[-CC-:B------:R-:W-:Y:S01]  /*3530*/  FFMA.FTZ R31, R31, R10.reuse, -R24.reuse ;  /* 0x0000000a1f1f7223 */ /* 0x180fe20000010818 */
[----:B------:R-:W2:Y:S01]  /*3540*/  MUFU.TANH R18, R18 ;  /* 0x0000001200127308 */ /* 0x000ea20000002400 */
[-CC-:B0-----:R-:W-:Y:S01]  /*3550*/  FFMA.FTZ R32, R107, R10.reuse, -R24.reuse ;  /* 0x0000000a6b207223 */ /* 0x181fe20000010818 */
[----:B-1----:R-:W-:Y:S01]  /*3560*/  FSEL R107, R11, -INF , P2 ;  /* 0xff8000000b6b7808 */ /* 0x002fe20001000000 */
[-CC-:B------:R-:W-:Y:S01]  /*3570*/  FFMA.FTZ R11, R119, R10.reuse, -R24.reuse ;  /* 0x0000000a770b7223 */ /* 0x180fe20000010818 */
[----:B------:R-:W-:Y:S01]  /*3580*/  ISETP.GT.AND P2, PT, R66, 0x18, PT ;  /* 0x000000184200780c */ /* 0x000fe20003f44270 */
[--C-:B------:R-:W-:Y:S01]  /*3590*/  FFMA.FTZ R35, R35, R10, -R24.reuse ;  /* 0x0000000a23237223 */ /* 0x100fe20000010818 */
[----:B------:R-:W-:Y:S01]  /*35a0*/  FMNMX.FTZ R8, R107, R8, !PT ;  /* 0x000000086b087209 */ /* 0x000fe20007810000 */
[-CC-:B------:R-:W-:Y:S01]  /*35b0*/  FFMA.FTZ R39, R39, R10.reuse, -R24.reuse ;  /* 0x0000000a27277223 */ /* 0x180fe20000010818 */
[----:B------:R-:W-:Y:S01]  /*35c0*/  MUFU.TANH R19, R19 ;  /* 0x0000001300137308 */ /* 0x000fe20000002400 */
[----:B------:R-:W-:Y:S01]  /*35d0*/  FSEL R113, R14, -INF , P2 ;  /* 0xff8000000e717808 */ /* 0x000fe20001000000 */
[-CC-:B------:R-:W-:Y:S01]  /*35e0*/  FFMA.FTZ R45, R45, R10.reuse, -R24.reuse ;  /* 0x0000000a2d2d7223 */ /* 0x180fe20000010818 */
[----:B------:R-:W-:Y:S01]  /*35f0*/  ISETP.GT.AND P2, PT, R66, 0x20, PT ;  /* 0x000000204200780c */ /* 0x000fe20003f44270 */
[----:B------:R-:W-:Y:S01]  /*3600*/  FFMA.FTZ R81, R81, R10, -R24 ;  /* 0x0000000a51517223 */ /* 0x000fe20000010818 */
[----:B------:R-:W-:-:S03]  /*3610*/  UIADD3 UR6, UR48, -UR11, UR49 ;  /* 0x8000000b30067290 */ /* 0x000fc6000fffe031 */
[----:B------:R0:W-:Y:S01]  /*3620*/  MUFU.EX2 R5, R111 ;  /* 0x0000006f00057308 */ /* 0x0001e20000000800 */
[----:B--2---:R-:W-:Y:S01]  /*3630*/  FSEL R119, R18, -INF , P2 ;  /* 0xff80000012777808 */ /* 0x004fe20001000000 */
[----:B------:R-:W-:Y:S01]  /*3640*/  UIMAD.WIDE UR6, UR6, 0x66666667, URZ ;  /* 0x66666667060678a5 */ /* 0x000fe2000f8e023f */
[----:B------:R-:W-:Y:S01]  /*3650*/  ISETP.GT.AND P2, PT, R66, 0x28, PT ;  /* 0x000000284200780c */ /* 0x000fe20003f44270 */
[----:B------:R-:W-:Y:S02]  /*3660*/  UMOV UR48, URZ ;  /* 0x0000003f00307c82 */ /* 0x000fe40008000000 */
[----:B------:R-:W-:Y:S02]  /*3670*/  USHF.R.U32.HI UR6, URZ, 0x1f, UR7 ;  /* 0x0000001f3f067899 */ /* 0x000fe40008011607 */
[----:B------:R-:W1:Y:S01]  /*3680*/  MUFU.TANH R20, R20 ;  /* 0x0000001400147308 */ /* 0x000e620000002400 */
[----:B0-----:R-:W-:Y:S01]  /*3690*/  FSEL R111, R12, -INF , P1 ;  /* 0xff8000000c6f7808 */ /* 0x001fe20000800000 */
[----:B------:R-:W-:Y:S01]  /*36a0*/  ULEA.HI.SX32 UR6, UR7, UR6, 0x1a ;  /* 0x0000000607067291 */ /* 0x000fe2000f8fd23f */
[----:B------:R-:W-:-:S02]  /*36b0*/  ISETP.GT.AND P1, PT, R66, 0x19, PT ;  /* 0x000000194200780c */ /* 0x000fc40003f24270 */
[----:B------:R-:W-:Y:S01]  /*36c0*/  FMNMX.FTZ R8, R111, R8, !PT ;  /* 0x000000086f087209 */ /* 0x000fe20007810000 */
[----:B------:R-:W-:Y:S01]  /*36d0*/  UISETP.LT.AND UP0, UPT, UR38, UR6, UPT ;  /* 0x000000062600728c */ /* 0x000fe2000bf01270 */
[----:B------:R-:W-:Y:S01]  /*36e0*/  FSEL R117, R15, -INF , P1 ;  /* 0xff8000000f757808 */ /* 0x000fe20000800000 */
[----:B------:R-:W0:Y:S01]  /*36f0*/  MUFU.TANH R21, R21 ;  /* 0x0000001500157308 */ /* 0x000e220000002400 */
[----:B------:R-:W-:Y:S01]  /*3700*/  FMNMX.FTZ R12, R113, R8, !PT ;  /* 0x00000008710c7209 */ /* 0x000fe20007810000 */
[----:B------:R-:W-:Y:S01]  /*3710*/  FFMA.FTZ R15, R115, R10, -R24 ;  /* 0x0000000a730f7223 */ /* 0x000fe20000010818 */
[----:B------:R-:W-:Y:S01]  /*3720*/  ISETP.GT.AND P1, PT, R66, 0x21, PT ;  /* 0x000000214200780c */ /* 0x000fe20003f24270 */
[----:B------:R-:W-:Y:S01]  /*3730*/  USEL UR49, UR38, UR6, !UP0 ;  /* 0x0000000626317287 */ /* 0x000fe2000c000000 */
[----:B------:R-:W-:-:S03]  /*3740*/  FMNMX.FTZ R12, R117, R12, !PT ;  /* 0x0000000c750c7209 */ /* 0x000fc60007810000 */
[----:B------:R-:W2:Y:S01]  /*3750*/  MUFU.TANH R22, R22 ;  /* 0x0000001600167308 */ /* 0x000ea20000002400 */
[----:B------:R-:W-:Y:S01]  /*3760*/  FMNMX.FTZ R12, R119, R12, !PT ;  /* 0x0000000c770c7209 */ /* 0x000fe20007810000 */
[----:B------:R-:W-:Y:S01]  /*3770*/  UISETP.GE.AND UP0, UPT, UR52, UR49, UPT ;  /* 0x000000313400728c */ /* 0x000fe2000bf06270 */
[----:B-1----:R-:W-:Y:S01]  /*3780*/  FSEL R115, R20, -INF , P2 ;  /* 0xff80000014737808 */ /* 0x002fe20001000000 */
[----:B------:R-:W-:Y:S01]  /*3790*/  FFMA.FTZ R20, R93, R10, -R24 ;  /* 0x0000000a5d147223 */ /* 0x000fe20000010818 */
[----:B------:R-:W-:-:S03]  /*37a0*/  ISETP.GT.AND P2, PT, R66, 0x30, PT ;  /* 0x000000304200780c */ /* 0x000fc60003f44270 */
[----:B------:R1:W-:Y:S08]  /*37b0*/  MUFU.TANH R42, R28 ;  /* 0x0000001c002a7308 */ /* 0x0003f00000002400 */
[----:B------:R-:W-:Y:S01]  /*37c0*/  MUFU.TANH R23, R23 ;  /* 0x0000001700177308 */ /* 0x000fe20000002400 */
[-CC-:B-1----:R-:W-:Y:S01]  /*37d0*/  FFMA.FTZ R28, R121, R10.reuse, -R24.reuse ;  /* 0x0000000a791c7223 */ /* 0x182fe20000010818 */
[----:B------:R-:W-:Y:S01]  /*37e0*/  FSEL R121, R19, -INF , P1 ;  /* 0xff80000013797808 */ /* 0x000fe20000800000 */
[----:B------:R-:W-:Y:S01]  /*37f0*/  FFMA.FTZ R19, R101, R10, -R24 ;  /* 0x0000000a65137223 */ /* 0x000fe20000010818 */
[----:B------:R-:W-:-:S02]  /*3800*/  ISETP.GT.AND P1, PT, R66, 0x29, PT ;  /* 0x000000294200780c */ /* 0x000fc40003f24270 */
[----:B------:R-:W-:Y:S02]  /*3810*/  FMNMX.FTZ R12, R121, R12, !PT ;  /* 0x0000000c790c7209 */ /* 0x000fe40007810000 */
[----:B------:R-:W1:Y:S01]  /*3820*/  MUFU.TANH R73, R73 ;  /* 0x0000004900497308 */ /* 0x000e620000002400 */
[----:B0-----:R-:W-:Y:S01]  /*3830*/  FSEL R123, R21, -INF , P1 ;  /* 0xff800000157b7808 */ /* 0x001fe20000800000 */
[--C-:B------:R-:W-:Y:S01]  /*3840*/  FFMA.FTZ R21, R97, R10, -R24.reuse ;  /* 0x0000000a61157223 */ /* 0x100fe20000010818 */
[----:B------:R-:W-:Y:S02]  /*3850*/  FMNMX.FTZ R14, R115, R12, !PT ;  /* 0x0000000c730e7209 */ /* 0x000fe40007810000 */
[----:B------:R-:W-:Y:S02]  /*3860*/  ISETP.GT.AND P1, PT, R66, 0x31, PT ;  /* 0x000000314200780c */ /* 0x000fe40003f24270 */
[----:B------:R-:W-:Y:S01]  /*3870*/  FMNMX.FTZ R14, R123, R14, !PT ;  /* 0x0000000e7b0e7209 */ /* 0x000fe20007810000 */
[----:B------:R-:W0:Y:S08]  /*3880*/  MUFU.TANH R72, R72 ;  /* 0x0000004800487308 */ /* 0x000e300000002400 */
[----:B------:R3:W-:Y:S08]  /*3890*/  MUFU.EX2 R8, R11 ;  /* 0x0000000b00087308 */ /* 0x0007f00000000800 */
[----:B------:R-:W-:Y:S01]  /*38a0*/  MUFU.TANH R74, R74 ;  /* 0x0000004a004a7308 */ /* 0x000fe20000002400 */
[----:B---3--:R-:W-:Y:S01]  /*38b0*/  FFMA.FTZ R11, R109, R10, -R24 ;  /* 0x0000000a6d0b7223 */ /* 0x008fe20000010818 */
[----:B--2---:R-:W-:-:S02]  /*38c0*/  FSEL R109, R22, -INF , P2 ;  /* 0xff800000166d7808 */ /* 0x004fc40001000000 */
[C---:B------:R-:W-:Y:S02]  /*38d0*/  ISETP.GT.AND P2, PT, R66.reuse, 0x38, PT ;  /* 0x000000384200780c */ /* 0x040fe40003f44270 */
[----:B------:R-:W-:Y:S02]  /*38e0*/  FMNMX.FTZ R14, R109, R14, !PT ;  /* 0x0000000e6d0e7209 */ /* 0x000fe40007810000 */
[----:B------:R2:W-:Y:S01]  /*38f0*/  MUFU.TANH R137, R25 ;  /* 0x0000001900897308 */ /* 0x0005e20000002400 */
[----:B-1----:R-:W-:Y:S02]  /*3900*/  FSEL R73, R73, -INF , P2 ;  /* 0xff80000049497808 */ /* 0x002fe40001000000 */
[----:B------:R-:W-:-:S05]  /*3910*/  ISETP.GT.AND P2, PT, R66, 0x40, PT ;  /* 0x000000404200780c */ /* 0x000fca0003f44270 */
[----:B------:R-:W1:Y:S01]  /*3920*/  MUFU.TANH R56, R56 ;  /* 0x0000003800387308 */ /* 0x000e620000002400 */
[-CC-:B--2---:R-:W-:Y:S01]  /*3930*/  FFMA.FTZ R25, R125, R10.reuse, -R24.reuse ;  /* 0x0000000a7d197223 */ /* 0x184fe20000010818 */
[----:B------:R-:W-:Y:S01]  /*3940*/  FSEL R125, R23, -INF , P1 ;  /* 0xff800000177d7808 */ /* 0x000fe20000800000 */
[----:B------:R-:W-:Y:S01]  /*3950*/  FFMA.FTZ R23, R89, R10, -R24 ;  /* 0x0000000a59177223 */ /* 0x000fe20000010818 */
[----:B------:R-:W-:Y:S02]  /*3960*/  ISETP.GT.AND P1, PT, R66, 0x39, PT ;  /* 0x000000394200780c */ /* 0x000fe40003f24270 */
[----:B------:R-:W-:Y:S02]  /*3970*/  FMNMX.FTZ R14, R125, R14, !PT ;  /* 0x0000000e7d0e7209 */ /* 0x000fe40007810000 */
[----:B------:R-:W2:Y:S01]  /*3980*/  MUFU.TANH R57, R57 ;  /* 0x0000003900397308 */ /* 0x000ea20000002400 */
[----:B0-----:R-:W-:Y:S02]  /*3990*/  FSEL R101, R72, -INF , P1 ;  /* 0xff80000048657808 */ /* 0x001fe40000800000 */
[----:B------:R-:W-:-:S02]  /*39a0*/  FMNMX.FTZ R18, R73, R14, !PT ;  /* 0x0000000e49127209 */ /* 0x000fc40007810000 */
[----:B------:R-:W-:Y:S02]  /*39b0*/  ISETP.GT.AND P1, PT, R66, 0x41, PT ;  /* 0x000000414200780c */ /* 0x000fe40003f24270 */
[----:B------:R-:W-:Y:S01]  /*39c0*/  FMNMX.FTZ R18, R101, R18, !PT ;  /* 0x0000001265127209 */ /* 0x000fe20007810000 */
[----:B------:R-:W0:Y:S01]  /*39d0*/  MUFU.TANH R58, R58 ;  /* 0x0000003a003a7308 */ /* 0x000e220000002400 */
[----:B-1----:R-:W-:Y:S02]  /*39e0*/  FSEL R127, R56, -INF , P1 ;  /* 0xff800000387f7808 */ /* 0x002fe40000800000 */
[----:B------:R-:W-:-:S05]  /*39f0*/  ISETP.GT.AND P1, PT, R66, 0x49, PT ;  /* 0x000000494200780c */ /* 0x000fca0003f24270 */
[----:B------:R1:W-:Y:S08]  /*3a00*/  MUFU.EX2 R12, R11 ;  /* 0x0000000b000c7308 */ /* 0x0003f00000000800 */
[----:B------:R-:W-:Y:S01]  /*3a10*/  MUFU.TANH R17, R17 ;  /* 0x0000001100117308 */ /* 0x000fe20000002400 */
[----:B-1----:R-:W-:Y:S01]  /*3a20*/  FFMA.FTZ R11, R99, R10, -R24 ;  /* 0x0000000a630b7223 */ /* 0x002fe20000010818 */
[----:B------:R-:W-:-:S02]  /*3a30*/  FSEL R99, R74, -INF , P2 ;  /* 0xff8000004a637808 */ /* 0x000fc40001000000 */
[C---:B------:R-:W-:Y:S02]  /*3a40*/  ISETP.GT.AND P2, PT, R66.reuse, 0x48, PT ;  /* 0x000000484200780c */ /* 0x040fe40003f44270 */
[----:B------:R-:W-:Y:S02]  /*3a50*/  FMNMX.FTZ R18, R99, R18, !PT ;  /* 0x0000001263127209 */ /* 0x000fe40007810000 */
[----:B------:R-:W1:Y:S01]  /*3a60*/  MUFU.TANH R59, R59 ;  /* 0x0000003b003b7308 */ /* 0x000e620000002400 */
[----:B--2---:R-:W-:Y:S02]  /*3a70*/  FSEL R97, R57, -INF , P2 ;  /* 0xff80000039617808 */ /* 0x004fe40001000000 */
[----:B------:R-:W-:Y:S02]  /*3a80*/  FMNMX.FTZ R18, R127, R18, !PT ;  /* 0x000000127f127209 */ /* 0x000fe40007810000 */
[----:B------:R-:W-:Y:S02]  /*3a90*/  ISETP.GT.AND P2, PT, R66, 0x50, PT ;  /* 0x000000504200780c */ /* 0x000fe40003f44270 */
[----:B0-----:R-:W-:Y:S01]  /*3aa0*/  FSEL R129, R58, -INF , P1 ;  /* 0xff8000003a817808 */ /* 0x001fe20000800000 */
[----:B------:R-:W0:Y:S01]  /*3ab0*/  MUFU.TANH R60, R60 ;  /* 0x0000003c003c7308 */ /* 0x000e220000002400 */
[----:B------:R-:W-:-:S02]  /*3ac0*/  FMNMX.FTZ R18, R97, R18, !PT ;  /* 0x0000001261127209 */ /* 0x000fc40007810000 */
[----:B------:R-:W-:Y:S02]  /*3ad0*/  ISETP.GT.AND P1, PT, R66, 0x51, PT ;  /* 0x000000514200780c */ /* 0x000fe40003f24270 */
[----:B------:R-:W-:-:S03]  /*3ae0*/  FMNMX.FTZ R18, R129, R18, !PT ;  /* 0x0000001281127209 */ /* 0x000fc60007810000 */
[----:B------:R-:W2:Y:S01]  /*3af0*/  MUFU.TANH R61, R61 ;  /* 0x0000003d003d7308 */ /* 0x000ea20000002400 */
[----:B-1----:R-:W-:Y:S02]  /*3b00*/  FSEL R131, R59, -INF , P1 ;  /* 0xff8000003b837808 */ /* 0x002fe40000800000 */
[----:B------:R-:W-:-:S05]  /*3b10*/  ISETP.GT.AND P1, PT, R66, 0x59, PT ;  /* 0x000000594200780c */ /* 0x000fca0003f24270 */
[----:B------:R1:W-:Y:S08]  /*3b20*/  MUFU.EX2 R14, R11 ;  /* 0x0000000b000e7308 */ /* 0x0003f00000000800 */
[----:B------:R-:W-:Y:S01]  /*3b30*/  MUFU.TANH R62, R62 ;  /* 0x0000003e003e7308 */ /* 0x000fe20000002400 */
[----:B-1----:R-:W-:Y:S01]  /*3b40*/  FFMA.FTZ R11, R95, R10, -R24 ;  /* 0x0000000a5f0b7223 */ /* 0x002fe20000010818 */
[----:B------:R-:W-:-:S02]  /*3b50*/  FSEL R95, R17, -INF , P2 ;  /* 0xff800000115f7808 */ /* 0x000fc40001000000 */
[----:B------:R-:W-:Y:S02]  /*3b60*/  ISETP.GT.AND P2, PT, R66, 0x58, PT ;  /* 0x000000584200780c */ /* 0x000fe40003f44270 */
[----:B------:R-:W-:Y:S02]  /*3b70*/  FMNMX.FTZ R18, R95, R18, !PT ;  /* 0x000000125f127209 */ /* 0x000fe40007810000 */
[----:B------:R-:W1:Y:S01]  /*3b80*/  MUFU.TANH R40, R40 ;  /* 0x0000002800287308 */ /* 0x000e620000002400 */
[----:B0-----:R-:W-:Y:S02]  /*3b90*/  FSEL R93, R60, -INF , P2 ;  /* 0xff8000003c5d7808 */ /* 0x001fe40001000000 */
[----:B------:R-:W-:Y:S02]  /*3ba0*/  FMNMX.FTZ R18, R131, R18, !PT ;  /* 0x0000001283127209 */ /* 0x000fe40007810000 */
[----:B------:R-:W-:Y:S02]  /*3bb0*/  ISETP.GT.AND P2, PT, R66, 0x60, PT ;  /* 0x000000604200780c */ /* 0x000fe40003f44270 */
[----:B--2---:R-:W-:Y:S01]  /*3bc0*/  FSEL R133, R61, -INF , P1 ;  /* 0xff8000003d857808 */ /* 0x004fe20000800000 */
[----:B------:R-:W0:Y:S01]  /*3bd0*/  MUFU.TANH R44, R44 ;  /* 0x0000002c002c7308 */ /* 0x000e220000002400 */
[----:B------:R-:W-:-:S02]  /*3be0*/  FMNMX.FTZ R22, R93, R18, !PT ;  /* 0x000000125d167209 */ /* 0x000fc40007810000 */
[----:B------:R-:W-:Y:S02]  /*3bf0*/  ISETP.GT.AND P1, PT, R66, 0x61, PT ;  /* 0x000000614200780c */ /* 0x000fe40003f24270 */
[----:B------:R-:W-:-:S03]  /*3c00*/  FMNMX.FTZ R22, R133, R22, !PT ;  /* 0x0000001685167209 */ /* 0x000fc60007810000 */
[----:B------:R2:W-:Y:S01]  /*3c10*/  MUFU.EX2 R17, R11 ;  /* 0x0000000b00117308 */ /* 0x0005e20000000800 */
[----:B-1----:R-:W-:Y:S01]  /*3c20*/  FSEL R135, R40, -INF , P1 ;  /* 0xff80000028877808 */ /* 0x002fe20000800000 */
[-CC-:B------:R-:W-:Y:S01]  /*3c30*/  FFMA.FTZ R40, R47, R10.reuse, -R24.reuse ;  /* 0x0000000a2f287223 */ /* 0x180fe20000010818 */
[----:B------:R-:W-:Y:S01]  /*3c40*/  ISETP.GT.AND P1, PT, R66, 0x69, PT ;  /* 0x000000694200780c */ /* 0x000fe20003f24270 */
[----:B------:R-:W-:-:S03]  /*3c50*/  FFMA.FTZ R47, R69, R10, -R24 ;  /* 0x0000000a452f7223 */ /* 0x000fc60000010818 */
[----:B------:R-:W-:Y:S01]  /*3c60*/  FSEL R57, R34, -INF , P1 ;  /* 0xff80000022397808 */ /* 0x000fe20000800000 */
[----:B------:R-:W1:Y:S01]  /*3c70*/  MUFU.TANH R48, R48 ;  /* 0x0000003000307308 */ /* 0x000e620000002400 */
[--C-:B--2---:R-:W-:Y:S01]  /*3c80*/  FFMA.FTZ R11, R91, R10, -R24.reuse ;  /* 0x0000000a5b0b7223 */ /* 0x104fe20000010818 */
[----:B------:R-:W-:Y:S02]  /*3c90*/  FSEL R91, R62, -INF , P2 ;  /* 0xff8000003e5b7808 */ /* 0x000fe40001000000 */
[----:B------:R-:W-:Y:S02]  /*3ca0*/  ISETP.GT.AND P2, PT, R66, 0x68, PT ;  /* 0x000000684200780c */ /* 0x000fe40003f44270 */
[----:B------:R-:W-:Y:S02]  /*3cb0*/  FMNMX.FTZ R22, R91, R22, !PT ;  /* 0x000000165b167209 */ /* 0x000fe40007810000 */
[----:B------:R-:W-:Y:S01]  /*3cc0*/  MUFU.TANH R49, R49 ;  /* 0x0000003100317308 */ /* 0x000fe20000002400 */
[----:B0-----:R-:W-:Y:S01]  /*3cd0*/  FSEL R89, R44, -INF , P2 ;  /* 0xff8000002c597808 */ /* 0x001fe20001000000 */
[----:B------:R-:W-:Y:S01]  /*3ce0*/  FFMA.FTZ R44, R65, R10, -R24 ;  /* 0x0000000a412c7223 */ /* 0x000fe20000010818 */
[----:B------:R-:W-:-:S02]  /*3cf0*/  FMNMX.FTZ R22, R135, R22, !PT ;  /* 0x0000001687167209 */ /* 0x000fc40007810000 */
[C---:B------:R-:W-:Y:S02]  /*3d00*/  ISETP.GT.AND P2, PT, R66.reuse, 0x70, PT ;  /* 0x000000704200780c */ /* 0x040fe40003f44270 */
[----:B------:R-:W-:Y:S01]  /*3d10*/  ISETP.GT.AND P1, PT, R66, 0x71, PT ;  /* 0x000000714200780c */ /* 0x000fe20003f24270 */
[----:B------:R-:W0:Y:S01]  /*3d20*/  MUFU.TANH R52, R52 ;  /* 0x0000003400347308 */ /* 0x000e220000002400 */
[----:B-1----:R-:W-:Y:S02]  /*3d30*/  FSEL R59, R48, -INF , P2 ;  /* 0xff800000303b7808 */ /* 0x002fe40001000000 */
[----:B------:R-:W-:-:S05]  /*3d40*/  ISETP.GT.AND P2, PT, R66, 0x78, PT ;  /* 0x000000784200780c */ /* 0x000fca0003f44270 */
[----:B------:R1:W-:Y:S08]  /*3d50*/  MUFU.EX2 R4, R32 ;  /* 0x0000002000047308 */ /* 0x0003f00000000800 */
[----:B------:R2:W-:Y:S01]  /*3d60*/  MUFU.EX2 R18, R11 ;  /* 0x0000000b00127308 */ /* 0x0005e20000000800 */
[----:B-1----:R-:W-:Y:S02]  /*3d70*/  FMNMX.FTZ R32, R89, R22, !PT ;  /* 0x0000001659207209 */ /* 0x002fe40007810000 */
[----:B0-----:R-:W-:-:S02]  /*3d80*/  FSEL R61, R52, -INF , P2 ;  /* 0xff800000343d7808 */ /* 0x001fc40001000000 */
[----:B------:R-:W-:Y:S02]  /*3d90*/  FMNMX.FTZ R32, R57, R32, !PT ;  /* 0x0000002039207209 */ /* 0x000fe40007810000 */
[C---:B------:R-:W-:Y:S01]  /*3da0*/  ISETP.GT.AND P2, PT, R66.reuse, 0x80, PT ;  /* 0x000000804200780c */ /* 0x040fe20003f44270 */
[----:B------:R0:W1:Y:S01]  /*3db0*/  MUFU.TANH R141, R33 ;  /* 0x00000021008d7308 */ /* 0x0000620000002400 */
[-CC-:B--2---:R-:W-:Y:S01]  /*3dc0*/  FFMA.FTZ R11, R87, R10.reuse, -R24.reuse ;  /* 0x0000000a570b7223 */ /* 0x184fe20000010818 */
[----:B------:R-:W-:Y:S01]  /*3dd0*/  FSEL R87, R49, -INF , P1 ;  /* 0xff80000031577808 */ /* 0x000fe20000800000 */
[--C-:B------:R-:W-:Y:S01]  /*3de0*/  FFMA.FTZ R49, R79, R10, -R24.reuse ;  /* 0x0000000a4f317223 */ /* 0x100fe20000010818 */
[----:B------:R-:W-:Y:S02]  /*3df0*/  FMNMX.FTZ R32, R59, R32, !PT ;  /* 0x000000203b207209 */ /* 0x000fe40007810000 */
[----:B------:R-:W-:Y:S02]  /*3e00*/  ISETP.GT.AND P1, PT, R66, 0x79, PT ;  /* 0x000000794200780c */ /* 0x000fe40003f24270 */
[----:B------:R-:W-:Y:S01]  /*3e10*/  FMNMX.FTZ R32, R87, R32, !PT ;  /* 0x0000002057207209 */ /* 0x000fe20007810000 */
[--C-:B0-----:R-:W-:Y:S01]  /*3e20*/  FFMA.FTZ R33, R85, R10, -R24.reuse ;  /* 0x0000000a55217223 */ /* 0x101fe20000010818 */
[----:B------:R-:W-:Y:S01]  /*3e30*/  FSEL R85, R38, -INF , P1 ;  /* 0xff80000026557808 */ /* 0x000fe20000800000 */
[----:B------:R0:W-:Y:S01]  /*3e40*/  MUFU.EX2 R22, R11 ;  /* 0x0000000b00167308 */ /* 0x0001e20000000800 */
[----:B------:R-:W-:Y:S01]  /*3e50*/  FMNMX.FTZ R34, R61, R32, !PT ;  /* 0x000000203d227209 */ /* 0x000fe20007810000 */
[----:B------:R-:W-:Y:S01]  /*3e60*/  FFMA.FTZ R38, R51, R10, -R24 ;  /* 0x0000000a33267223 */ /* 0x000fe20000010818 */
[----:B------:R-:W-:-:S02]  /*3e70*/  ISETP.GT.AND P1, PT, R66, 0x81, PT ;  /* 0x000000814200780c */ /* 0x000fc40003f24270 */
[----:B------:R-:W-:Y:S02]  /*3e80*/  FMNMX.FTZ R34, R85, R34, !PT ;  /* 0x0000002255227209 */ /* 0x000fe40007810000 */
[----:B------:R-:W-:Y:S01]  /*3e90*/  FSEL R137, R137, -INF , P1 ;  /* 0xff80000089897808 */ /* 0x000fe20000800000 */
[----:B------:R2:W-:Y:S01]  /*3ea0*/  MUFU.TANH R145, R37 ;  /* 0x0000002500917308 */ /* 0x0005e20000002400 */
[-CC-:B0-----:R-:W-:Y:S01]  /*3eb0*/  FFMA.FTZ R11, R83, R10.reuse, -R24.reuse ;  /* 0x0000000a530b7223 */ /* 0x181fe20000010818 */
[----:B------:R-:W-:Y:S01]  /*3ec0*/  FSEL R83, R46, -INF , P2 ;  /* 0xff8000002e537808 */ /* 0x000fe20001000000 */
[--C-:B------:R-:W-:Y:S01]  /*3ed0*/  FFMA.FTZ R46, R75, R10, -R24.reuse ;  /* 0x0000000a4b2e7223 */ /* 0x100fe20000010818 */
[C---:B------:R-:W-:Y:S02]  /*3ee0*/  ISETP.GT.AND P2, PT, R66.reuse, 0x88, PT ;  /* 0x000000884200780c */ /* 0x040fe40003f44270 */
[----:B------:R-:W-:Y:S02]  /*3ef0*/  FMNMX.FTZ R34, R83, R34, !PT ;  /* 0x0000002253227209 */ /* 0x000fe40007810000 */
[----:B------:R0:W3:Y:S01]  /*3f00*/  MUFU.TANH R143, R36 ;  /* 0x00000024008f7308 */ /* 0x0000e20000002400 */
[----:B--2---:R-:W-:Y:S01]  /*3f10*/  FFMA.FTZ R37, R77, R10, -R24 ;  /* 0x0000000a4d257223 */ /* 0x004fe20000010818 */
[----:B------:R-:W-:-:S02]  /*3f20*/  ISETP.GT.AND P1, PT, R66, 0x89, PT ;  /* 0x000000894200780c */ /* 0x000fc40003f24270 */
[----:B------:R-:W-:Y:S02]  /*3f30*/  FSEL R77, R42, -INF , P2 ;  /* 0xff8000002a4d7808 */ /* 0x000fe40001000000 */
[----:B------:R-:W-:Y:S02]  /*3f40*/  FMNMX.FTZ R34, R137, R34, !PT ;  /* 0x0000002289227209 */ /* 0x000fe40007810000 */
[C---:B------:R-:W-:Y:S01]  /*3f50*/  ISETP.GT.AND P2, PT, R66.reuse, 0x90, PT ;  /* 0x000000904200780c */ /* 0x040fe20003f44270 */
[----:B------:R2:W-:Y:S01]  /*3f60*/  MUFU.EX2 R32, R11 ;  /* 0x0000000b00207308 */ /* 0x0005e20000000800 */
[----:B------:R-:W-:Y:S02]  /*3f70*/  FSEL R139, R139, -INF , P1 ;  /* 0xff8000008b8b7808 */ /* 0x000fe40000800000 */
[----:B0-----:R-:W-:Y:S02]  /*3f80*/  FMNMX.FTZ R36, R77, R34, !PT ;  /* 0x000000224d247209 */ /* 0x001fe40007810000 */
[----:B------:R-:W-:-:S02]  /*3f90*/  ISETP.GT.AND P1, PT, R66, 0x91, PT ;  /* 0x000000914200780c */ /* 0x000fc40003f24270 */
[----:B------:R-:W-:Y:S01]  /*3fa0*/  FMNMX.FTZ R36, R139, R36, !PT ;  /* 0x000000248b247209 */ /* 0x000fe20007810000 */
[----:B------:R-:W-:Y:S01]  /*3fb0*/  MUFU.EX2 R25, R25 ;  /* 0x0000001900197308 */ /* 0x000fe20000000800 */
[----:B--2---:R-:W-:Y:S01]  /*3fc0*/  FFMA.FTZ R11, R63, R10, -R24 ;  /* 0x0000000a3f0b7223 */ /* 0x004fe20000010818 */
[----:B------:R-:W-:Y:S02]  /*3fd0*/  FSEL R63, R54, -INF , P2 ;  /* 0xff800000363f7808 */ /* 0x000fe40001000000 */
[C---:B------:R-:W-:Y:S02]  /*3fe0*/  ISETP.GT.AND P2, PT, R66.reuse, 0x98, PT ;  /* 0x000000984200780c */ /* 0x040fe40003f44270 */
[----:B-1----:R-:W-:Y:S02]  /*3ff0*/  FSEL R141, R141, -INF , P1 ;  /* 0xff8000008d8d7808 */ /* 0x002fe40000800000 */
[----:B------:R-:W-:Y:S01]  /*4000*/  FMNMX.FTZ R36, R63, R36, !PT ;  /* 0x000000243f247209 */ /* 0x000fe20007810000 */
[----:B------:R0:W-:Y:S01]  /*4010*/  MUFU.EX2 R34, R11 ;  /* 0x0000000b00227308 */ /* 0x0001e20000000800 */
[----:B------:R-:W-:-:S02]  /*4020*/  ISETP.GT.AND P1, PT, R66, 0x99, PT ;  /* 0x000000994200780c */ /* 0x000fc40003f24270 */
[----:B---3--:R-:W-:Y:S02]  /*4030*/  FSEL R143, R143, -INF , P2 ;  /* 0xff8000008f8f7808 */ /* 0x008fe40001000000 */
[----:B------:R-:W-:Y:S02]  /*4040*/  FMNMX.FTZ R36, R141, R36, !PT ;  /* 0x000000248d247209 */ /* 0x000fe40007810000 */
[----:B------:R-:W-:Y:S01]  /*4050*/  FSEL R145, R145, -INF , P1 ;  /* 0xff80000091917808 */ /* 0x000fe20000800000 */
[----:B------:R-:W1:Y:S01]  /*4060*/  MUFU.EX2 R26, R26 ;  /* 0x0000001a001a7308 */ /* 0x000e620000000800 */
[----:B------:R-:W-:-:S04]  /*4070*/  FMNMX.FTZ R36, R143, R36, !PT ;  /* 0x000000248f247209 */ /* 0x000fc80007810000 */
[----:B0-----:R-:W-:Y:S01]  /*4080*/  FMNMX.FTZ R11, R145, R36, !PT ;  /* 0x00000024910b7209 */ /* 0x001fe20007810000 */
[-CC-:B------:R-:W-:Y:S01]  /*4090*/  FFMA.FTZ R36, R43, R10.reuse, -R24.reuse ;  /* 0x0000000a2b247223 */ /* 0x180fe20000010818 */
[--C-:B------:R-:W-:Y:S01]  /*40a0*/  FFMA.FTZ R43, R55, R10, -R24.reuse ;  /* 0x0000000a372b7223 */ /* 0x100fe20000010818 */
[----:B------:R-:W0:Y:S02]  /*40b0*/  MUFU.EX2 R28, R28 ;  /* 0x0000001c001c7308 */ /* 0x000e240000000800 */
[----:B------:R-:W2:Y:S06]  /*40c0*/  SHFL.BFLY PT, R42, R11, 0x2, 0x1f ;  /* 0x0c401f000b2a7f89 */ /* 0x000eac00000e0000 */
[----:B------:R-:W3:Y:S08]  /*40d0*/  MUFU.EX2 R29, R29 ;  /* 0x0000001d001d7308 */ /* 0x000ef00000000800 */
[----:B------:R-:W4:Y:S08]  /*40e0*/  MUFU.EX2 R30, R30 ;  /* 0x0000001e001e7308 */ /* 0x000f300000000800 */
[----:B------:R-:W-:Y:S01]  /*40f0*/  MUFU.EX2 R9, R9 ;  /* 0x0000000900097308 */ /* 0x000fe20000000800 */
[----:B--2---:R-:W-:Y:S01]  /*4100*/  FMNMX.FTZ R48, R11, R42, !PT ;  /* 0x0000002a0b307209 */ /* 0x004fe20007810000 */
[----:B------:R-:W-:-:S04]  /*4110*/  FFMA.FTZ R42, R67, R10, -R24 ;  /* 0x0000000a432a7223 */ /* 0x000fc80000010818 */
[----:B------:R-:W2:Y:S02]  /*4120*/  SHFL.BFLY PT, R11, R48, 0x1, 0x1f ;  /* 0x0c201f00300b7f89 */ /* 0x000ea400000e0000 */
[----:B------:R-:W-:Y:S08]  /*4130*/  MUFU.EX2 R15, R15 ;  /* 0x0000000f000f7308 */ /* 0x000ff00000000800 */
[----:B------:R-:W-:Y:S08]  /*4140*/  MUFU.EX2 R19, R19 ;  /* 0x0000001300137308 */ /* 0x000ff00000000800 */
[----:B------:R-:W-:Y:S01]  /*4150*/  MUFU.EX2 R21, R21 ;  /* 0x0000001500157308 */ /* 0x000fe20000000800 */
[----:B--2---:R-:W-:Y:S01]  /*4160*/  FMNMX.FTZ R11, R48, R11, !PT ;  /* 0x0000000b300b7209 */ /* 0x004fe20007810000 */
[----:B------:R-:W-:-:S06]  /*4170*/  FFMA.FTZ R48, R71, R10, -R24 ;  /* 0x0000000a47307223 */ /* 0x000fcc0000010818 */
[----:B------:R-:W-:Y:S01]  /*4180*/  MUFU.EX2 R20, R20 ;  /* 0x0000001400147308 */ /* 0x000fe20000000800 */
[C---:B------:R-:W-:Y:S01]  /*4190*/  FSETP.NEU.FTZ.AND P1, PT, R11.reuse, -INF , PT ;  /* 0xff8000000b00780b */ /* 0x040fe20003f3d000 */
[----:B------:R-:W-:-:S05]  /*41a0*/  FFMA.FTZ R51, R11, R10, -8 ;  /* 0xc10000000b337423 */ /* 0x000fca000001000a */
[----:B------:R-:W-:Y:S01]  /*41b0*/  FSEL R52, R51, RZ, P1 ;  /* 0x000000ff33347208 */ /* 0x000fe20000800000 */
[----:B-1----:R-:W-:Y:S01]  /*41c0*/  FADD.FTZ R51, R25, R26 ;  /* 0x0000001a19337221 */ /* 0x002fe20000010000 */
[----:B------:R-:W-:Y:S01]  /*41d0*/  MUFU.EX2 R23, R23 ;  /* 0x0000001700177308 */ /* 0x000fe20000000800 */
[----:B------:R-:W-:Y:S02]  /*41e0*/  PLOP3.LUT P1, PT, PT, PT, UP0, 0x80, 0x0 ;  /* 0x000000000000781c */ /* 0x000fe40003f2f008 */
        /* <DEDUP_REMOVED lines=9> */
[----:B0-----:R-:W-:Y:S01]  /*4280*/  FADD.FTZ R78, R28, R51 ;  /* 0x000000331c4e7221 */ /* 0x001fe20000010000 */
[-CC-:B------:R-:W-:Y:S01]  /*4290*/  FFMA.FTZ R119, R119, R10.reuse, -R52.reuse ;  /* 0x0000000a77777223 */ /* 0x180fe20000010834 */
[-CC-:B------:R-:W-:Y:S01]  /*42a0*/  FFMA.FTZ R121, R121, R10.reuse, -R52.reuse ;  /* 0x0000000a79797223 */ /* 0x180fe20000010834 */
[-C--:B------:R-:W-:Y:S01]  /*42b0*/  FFMA.FTZ R115, R115, R10.reuse, -R52 ;  /* 0x0000000a73737223 */ /* 0x080fe20000010834 */
[----:B---3--:R-:W-:Y:S01]  /*42c0*/  FADD.FTZ R55, R29, R78 ;  /* 0x0000004e1d377221 */ /* 0x008fe20000010000 */
[----:B------:R-:W0:Y:S01]  /*42d0*/  MUFU.EX2 R50, R50 ;  /* 0x0000003200327308 */ /* 0x000e220000000800 */
[-CC-:B------:R-:W-:Y:S01]  /*42e0*/  FFMA.FTZ R123, R123, R10.reuse, -R52.reuse ;  /* 0x0000000a7b7b7223 */ /* 0x180fe20000010834 */
[-CC-:B------:R-:W-:Y:S01]  /*42f0*/  FFMA.FTZ R109, R109, R10.reuse, -R52.reuse ;  /* 0x0000000a6d6d7223 */ /* 0x180fe20000010834 */
[----:B----4-:R-:W-:Y:S01]  /*4300*/  FADD.FTZ R80, R30, R55 ;  /* 0x000000371e507221 */ /* 0x010fe20000010000 */
[-CC-:B------:R-:W-:Y:S01]  /*4310*/  FFMA.FTZ R125, R125, R10.reuse, -R52.reuse ;  /* 0x0000000a7d7d7223 */ /* 0x180fe20000010834 */
[-CC-:B------:R-:W-:Y:S01]  /*4320*/  FFMA.FTZ R73, R73, R10.reuse, -R52.reuse ;  /* 0x0000000a49497223 */ /* 0x180fe20000010834 */
[-C--:B------:R-:W-:Y:S01]  /*4330*/  FFMA.FTZ R101, R101, R10.reuse, -R52 ;  /* 0x0000000a65657223 */ /* 0x080fe20000010834 */
[----:B------:R-:W-:Y:S01]  /*4340*/  FADD.FTZ R55, R5, R80 ;  /* 0x0000005005377221 */ /* 0x000fe20000010000 */
[----:B------:R-:W1:Y:S01]  /*4350*/  MUFU.EX2 R53, R53 ;  /* 0x0000003500357308 */ /* 0x000e620000000800 */
[-CC-:B------:R-:W-:Y:S01]  /*4360*/  FFMA.FTZ R99, R99, R10.reuse, -R52.reuse ;  /* 0x0000000a63637223 */ /* 0x180fe20000010834 */
[-CC-:B------:R-:W-:Y:S01]  /*4370*/  FFMA.FTZ R127, R127, R10.reuse, -R52.reuse ;  /* 0x0000000a7f7f7223 */ /* 0x180fe20000010834 */
[-CC-:B------:R-:W-:Y:S01]  /*4380*/  FFMA.FTZ R97, R97, R10.reuse, -R52.reuse ;  /* 0x0000000a61617223 */ /* 0x180fe20000010834 */
[-CC-:B------:R-:W-:Y:S01]  /*4390*/  FFMA.FTZ R129, R129, R10.reuse, -R52.reuse ;  /* 0x0000000a81817223 */ /* 0x180fe20000010834 */
[-CC-:B------:R-:W-:Y:S01]  /*43a0*/  FFMA.FTZ R95, R95, R10.reuse, -R52.reuse ;  /* 0x0000000a5f5f7223 */ /* 0x180fe20000010834 */
[-CC-:B------:R-:W-:Y:S01]  /*43b0*/  FFMA.FTZ R57, R57, R10.reuse, -R52.reuse ;  /* 0x0000000a39397223 */ /* 0x180fe20000010834 */
[-C--:B------:R-:W-:Y:S01]  /*43c0*/  FFMA.FTZ R131, R131, R10.reuse, -R52 ;  /* 0x0000000a83837223 */ /* 0x080fe20000010834 */
[----:B------:R-:W2:Y:S01]  /*43d0*/  MUFU.EX2 R54, R103 ;  /* 0x0000006700367308 */ /* 0x000ea20000000800 */
[----:B0-----:R-:W-:Y:S01]  /*43e0*/  FADD.FTZ R76, R105, R50 ;  /* 0x00000032694c7221 */ /* 0x001fe20000010000 */
[-CC-:B------:R-:W-:Y:S01]  /*43f0*/  FFMA.FTZ R93, R93, R10.reuse, -R52.reuse ;  /* 0x0000000a5d5d7223 */ /* 0x180fe20000010834 */
[-CC-:B------:R-:W-:Y:S01]  /*4400*/  FFMA.FTZ R133, R133, R10.reuse, -R52.reuse ;  /* 0x0000000a85857223 */ /* 0x180fe20000010834 */
[-CC-:B------:R-:W-:Y:S01]  /*4410*/  FFMA.FTZ R91, R91, R10.reuse, -R52.reuse ;  /* 0x0000000a5b5b7223 */ /* 0x180fe20000010834 */
[-CC-:B------:R-:W-:Y:S01]  /*4420*/  FFMA.FTZ R135, R135, R10.reuse, -R52.reuse ;  /* 0x0000000a87877223 */ /* 0x180fe20000010834 */
[-CC-:B------:R-:W-:Y:S01]  /*4430*/  FFMA.FTZ R89, R89, R10.reuse, -R52.reuse ;  /* 0x0000000a59597223 */ /* 0x180fe20000010834 */
[-C--:B------:R-:W-:Y:S01]  /*4440*/  FFMA.FTZ R59, R59, R10.reuse, -R52 ;  /* 0x0000000a3b3b7223 */ /* 0x080fe20000010834 */
[----:B------:R-:W0:Y:S01]  /*4450*/  MUFU.EX2 R107, R107 ;  /* 0x0000006b006b7308 */ /* 0x000e220000000800 */
[----:B-1----:R-:W-:Y:S01]  /*4460*/  FADD.FTZ R51, R53, R76 ;  /* 0x0000004c35337221 */ /* 0x002fe20000010000 */
[-CC-:B------:R-:W-:Y:S01]  /*4470*/  FFMA.FTZ R87, R87, R10.reuse, -R52.reuse ;  /* 0x0000000a57577223 */ /* 0x180fe20000010834 */
[-CC-:B------:R-:W-:Y:S01]  /*4480*/  FFMA.FTZ R61, R61, R10.reuse, -R52.reuse ;  /* 0x0000000a3d3d7223 */ /* 0x180fe20000010834 */
[-CC-:B------:R-:W-:Y:S01]  /*4490*/  FFMA.FTZ R85, R85, R10.reuse, -R52.reuse ;  /* 0x0000000a55557223 */ /* 0x180fe20000010834 */
[-CC-:B------:R-:W-:Y:S01]  /*44a0*/  FFMA.FTZ R83, R83, R10.reuse, -R52.reuse ;  /* 0x0000000a53537223 */ /* 0x180fe20000010834 */
[-CC-:B------:R-:W-:Y:S01]  /*44b0*/  FFMA.FTZ R137, R137, R10.reuse, -R52.reuse ;  /* 0x0000000a89897223 */ /* 0x180fe20000010834 */
[-CC-:B------:R-:W-:Y:S01]  /*44c0*/  FFMA.FTZ R77, R77, R10.reuse, -R52.reuse ;  /* 0x0000000a4d4d7223 */ /* 0x180fe20000010834 */
[----:B------:R-:W1:Y:S01]  /*44d0*/  MUFU.EX2 R56, R111 ;  /* 0x0000006f00387308 */ /* 0x000e620000000800 */
[C---:B--2---:R-:W-:Y:S01]  /*44e0*/  FADD.FTZ R78, R54.reuse, R51 ;  /* 0x00000033364e7221 */ /* 0x044fe20000010000 */
[----:B------:R-:W-:Y:S01]  /*44f0*/  F2FP.SATFINITE.E4M3.F32.PACK_AB_MERGE_C R53, R54, R53, RZ ;  /* 0x000000353635723e */ /* 0x000fe200048070ff */
[-CC-:B------:R-:W-:Y:S01]  /*4500*/  FFMA.FTZ R139, R139, R10.reuse, -R52.reuse ;  /* 0x0000000a8b8b7223 */ /* 0x180fe20000010834 */
[-CC-:B------:R-:W-:Y:S01]  /*4510*/  FFMA.FTZ R63, R63, R10.reuse, -R52.reuse ;  /* 0x0000000a3f3f7223 */ /* 0x180fe20000010834 */
[-CC-:B------:R-:W-:Y:S01]  /*4520*/  FFMA.FTZ R141, R141, R10.reuse, -R52.reuse ;  /* 0x0000000a8d8d7223 */ /* 0x180fe20000010834 */
[-CC-:B------:R-:W-:Y:S01]  /*4530*/  FFMA.FTZ R143, R143, R10.reuse, -R52.reuse ;  /* 0x0000000a8f8f7223 */ /* 0x180fe20000010834 */
[----:B------:R-:W-:Y:S01]  /*4540*/  FFMA.FTZ R52, R145, R10, -R52 ;  /* 0x0000000a91347223 */ /* 0x000fe20000010834 */
[----:B------:R-:W2:Y:S01]  /*4550*/  MUFU.EX2 R113, R113 ;  /* 0x0000007100717308 */ /* 0x000ea20000000800 */
[----:B0-----:R-:W-:Y:S01]  /*4560*/  FADD.FTZ R51, R107, R78 ;  /* 0x0000004e6b337221 */ /* 0x001fe20000010000 */
[----:B------:R-:W-:Y:S01]  /*4570*/  FADD.FTZ R78, R4, R55 ;  /* 0x00000037044e7221 */ /* 0x000fe20000010000 */
[----:B------:R-:W-:-:S03]  /*4580*/  F2FP.SATFINITE.E4M3.F32.PACK_AB_MERGE_C R184, R50, R105, R53 ;  /* 0x0000006932b8723e */ /* 0x000fc60004807035 */
[----:B------:R-:W-:Y:S02]  /*4590*/  FADD.FTZ R55, R9, R78 ;  /* 0x0000004e09377221 */ /* 0x000fe40000010000 */
[----:B------:R-:W0:Y:S01]  /*45a0*/  MUFU.EX2 R58, R117 ;  /* 0x00000075003a7308 */ /* 0x000e220000000800 */
[----:B-1----:R-:W-:Y:S01]  /*45b0*/  FADD.FTZ R24, R56, R51 ;  /* 0x0000003338187221 */ /* 0x002fe20000010000 */
[----:B------:R-:W-:-:S04]  /*45c0*/  FADD.FTZ R80, R8, R55 ;  /* 0x0000003708507221 */ /* 0x000fc80000010000 */
[----:B------:R-:W-:Y:S02]  /*45d0*/  FADD.FTZ R55, R15, R80 ;  /* 0x000000500f377221 */ /* 0x000fe40000010000 */
[----:B------:R-:W1:Y:S01]  /*45e0*/  MUFU.EX2 R119, R119 ;  /* 0x0000007700777308 */ /* 0x000e620000000800 */
[----:B--2---:R-:W-:Y:S01]  /*45f0*/  FADD.FTZ R51, R113, R24 ;  /* 0x0000001871337221 */ /* 0x004fe20000010000 */
[----:B------:R-:W-:-:S04]  /*4600*/  FADD.FTZ R80, R12, R55 ;  /* 0x000000370c507221 */ /* 0x000fc80000010000 */
[----:B------:R-:W-:Y:S02]  /*4610*/  FADD.FTZ R55, R19, R80 ;  /* 0x0000005013377221 */ /* 0x000fe40000010000 */
[----:B------:R-:W2:Y:S01]  /*4620*/  MUFU.EX2 R60, R121 ;  /* 0x00000079003c7308 */ /* 0x000ea20000000800 */
[----:B0-----:R-:W-:Y:S01]  /*4630*/  FADD.FTZ R78, R58, R51 ;  /* 0x000000333a4e7221 */ /* 0x001fe20000010000 */
[----:B------:R-:W-:Y:S01]  /*4640*/  FADD.FTZ R82, R14, R55 ;  /* 0x000000370e527221 */ /* 0x000fe20000010000 */
[----:B------:R-:W-:-:S03]  /*4650*/  F2FP.SATFINITE.E4M3.F32.PACK_AB_MERGE_C R58, R58, R113, RZ ;  /* 0x000000713a3a723e */ /* 0x000fc600048070ff */
[----:B------:R-:W-:Y:S01]  /*4660*/  FADD.FTZ R82, R21, R82 ;  /* 0x0000005215527221 */ /* 0x000fe20000010000 */
[----:B------:R-:W-:Y:S01]  /*4670*/  F2FP.SATFINITE.E4M3.F32.PACK_AB_MERGE_C R186, R56, R107, R58 ;  /* 0x0000006b38ba723e */ /* 0x000fe2000480703a */
[----:B------:R-:W0:Y:S01]  /*4680*/  MUFU.EX2 R115, R115 ;  /* 0x0000007300737308 */ /* 0x000e220000000800 */
[----:B-1----:R-:W-:Y:S01]  /*4690*/  FADD.FTZ R51, R119, R78 ;  /* 0x0000004e77337221 */ /* 0x002fe20000010000 */
[----:B------:R-:W-:-:S04]  /*46a0*/  FADD.FTZ R55, R17, R82 ;  /* 0x0000005211377221 */ /* 0x000fc80000010000 */
[----:B------:R-:W-:Y:S02]  /*46b0*/  FADD.FTZ R55, R20, R55 ;  /* 0x0000003714377221 */ /* 0x000fe40000010000 */
        /* <DEDUP_REMOVED lines=13> */
[----:B-1----:R-:W-:Y:S01]  /*4790*/  FADD.FTZ R51, R73, R80 ;  /* 0x0000005049337221 */ /* 0x002fe20000010000 */
[----:B------:R-:W-:-:S06]  /*47a0*/  FADD.FTZ R80, R18, R55 ;  /* 0x0000003712507221 */ /* 0x000fcc0000010000 */
[----:B------:R-:W1:Y:S01]  /*47b0*/  MUFU.EX2 R68, R127 ;  /* 0x0000007f00447308 */ /* 0x000e620000000800 */
[C---:B--2---:R-:W-:Y:S01]  /*47c0*/  FADD.FTZ R54, R66.reuse, R51 ;  /* 0x0000003342367221 */ /* 0x044fe20000010000 */
[----:B------:R-:W-:Y:S01]  /*47d0*/  F2FP.SATFINITE.E4M3.F32.PACK_AB_MERGE_C R51, R9, R4, RZ ;  /* 0x000000040933723e */ /* 0x000fe200048070ff */
[----:B------:R-:W-:Y:S01]  /*47e0*/  FADD.FTZ R9, R23, R80 ;  /* 0x0000005017097221 */ /* 0x000fe20000010000 */
[----:B------:R-:W-:Y:S02]  /*47f0*/  F2FP.SATFINITE.E4M3.F32.PACK_AB_MERGE_C R66, R66, R73, RZ ;  /* 0x000000494242723e */ /* 0x000fe400048070ff */
[----:B------:R-:W-:Y:S02]  /*4800*/  F2FP.SATFINITE.E4M3.F32.PACK_AB_MERGE_C R187, R5, R30, R51 ;  /* 0x0000001e05bb723e */ /* 0x000fe40004807033 */
[----:B------:R-:W-:Y:S01]  /*4810*/  CS2R R50, SRZ ;  /* 0x0000000000327805 */ /* 0x000fe2000001ff00 */
[----:B------:R-:W-:Y:S01]  /*4820*/  MUFU.EX2 R97, R97 ;  /* 0x0000006100617308 */ /* 0x000fe20000000800 */
[----:B------:R-:W-:-:S02]  /*4830*/  F2FP.SATFINITE.E4M3.F32.PACK_AB_MERGE_C R182, R64, R109, R66 ;  /* 0x0000006d40b6723e */ /* 0x000fc40004807042 */
[----:B------:R-:W-:Y:S02]  /*4840*/  CS2R R64, SRZ ;  /* 0x0000000000407805 */ /* 0x000fe4000001ff00 */
[----:B------:R-:W-:-:S03]  /*4850*/  CS2R R66, SRZ ;  /* 0x0000000000427805 */ /* 0x000fc6000001ff00 */
[----:B------:R-:W2:Y:S08]  /*4860*/  MUFU.EX2 R33, R33 ;  /* 0x0000002100217308 */ /* 0x000eb00000000800 */
[----:B------:R-:W3:Y:S08]  /*4870*/  MUFU.EX2 R70, R129 ;  /* 0x0000008100467308 */ /* 0x000ef00000000800 */
[----:B------:R4:W-:Y:S08]  /*4880*/  MUFU.EX2 R24, R57 ;  /* 0x0000003900187308 */ /* 0x0009f00000000800 */
[----:B------:R-:W5:Y:S01]  /*4890*/  MUFU.EX2 R95, R95 ;  /* 0x0000005f005f7308 */ /* 0x000f620000000800 */
[----:B----4-:R-:W-:Y:S01]  /*48a0*/  F2FP.SATFINITE.E4M3.F32.PACK_AB_MERGE_C R57, R29, R28, RZ ;  /* 0x0000001c1d39723e */ /* 0x010fe200048070ff */
[----:B0-----:R-:W-:Y:S01]  /*48b0*/  FADD.FTZ R29, R99, R54 ;  /* 0x00000036631d7221 */ /* 0x001fe20000010000 */
[----:B------:R-:W-:-:S02]  /*48c0*/  FADD.FTZ R54, R22, R9 ;  /* 0x0000000916367221 */ /* 0x000fc40000010000 */
[----:B------:R-:W-:Y:S01]  /*48d0*/  F2FP.SATFINITE.E4M3.F32.PACK_AB_MERGE_C R185, R26, R25, R57 ;  /* 0x000000191ab9723e */ /* 0x000fe20004807039 */
[----:B-1----:R-:W-:Y:S01]  /*48e0*/  FADD.FTZ R4, R68, R29 ;  /* 0x0000001d44047221 */ /* 0x002fe20000010000 */
[----:B------:R-:W-:Y:S01]  /*48f0*/  F2FP.SATFINITE.E4M3.F32.PACK_AB_MERGE_C R29, R19, R12, RZ ;  /* 0x0000000c131d723e */ /* 0x000fe200048070ff */
[----:B------:R-:W0:Y:S01]  /*4900*/  MUFU.EX2 R37, R37 ;  /* 0x0000002500257308 */ /* 0x000e220000000800 */
[----:B--2---:R-:W-:Y:S01]  /*4910*/  FADD.FTZ R19, R33, R54 ;  /* 0x0000003621137221 */ /* 0x004fe20000010000 */
[----:B------:R-:W-:Y:S01]  /*4920*/  FADD.FTZ R9, R97, R4 ;  /* 0x0000000461097221 */ /* 0x000fe20000010000 */
[----:B------:R-:W-:Y:S02]  /*4930*/  F2FP.SATFINITE.E4M3.F32.PACK_AB_MERGE_C R54, R20, R17, RZ ;  /* 0x000000111436723e */ /* 0x000fe400048070ff */
[----:B------:R-:W-:Y:S01]  /*4940*/  CS2R R56, SRZ ;  /* 0x0000000000387805 */ /* 0x000fe2000001ff00 */
[----:B------:R-:W-:Y:S01]  /*4950*/  FADD.FTZ R20, R32, R19 ;  /* 0x0000001320147221 */ /* 0x000fe20000010000 */
[----:B---3--:R-:W-:Y:S01]  /*4960*/  FADD.FTZ R12, R70, R9 ;  /* 0x00000009460c7221 */ /* 0x008fe20000010000 */
[----:B------:R-:W-:Y:S01]  /*4970*/  F2FP.SATFINITE.E4M3.F32.PACK_AB_MERGE_C R33, R33, R22, RZ ;  /* 0x000000162121723e */ /* 0x000fe200048070ff */
[----:B------:R-:W1:Y:S01]  /*4980*/  MUFU.EX2 R72, R131 ;  /* 0x0000008300487308 */ /* 0x000e620000000800 */
[----:B------:R-:W-:Y:S01]  /*4990*/  F2FP.SATFINITE.E4M3.F32.PACK_AB_MERGE_C R183, R21, R14, R54 ;  /* 0x0000000e15b7723e */ /* 0x000fe20004807036 */
[----:B-----5:R-:W-:Y:S01]  /*49a0*/  FADD.FTZ R9, R95, R12 ;  /* 0x0000000c5f097221 */ /* 0x020fe20000010000 */
[----:B------:R-:W-:-:S02]  /*49b0*/  F2FP.SATFINITE.E4M3.F32.PACK_AB_MERGE_C R181, R15, R8, R29 ;  /* 0x000000080fb5723e */ /* 0x000fc4000480701d */
[----:B------:R-:W-:Y:S02]  /*49c0*/  CS2R R54, SRZ ;  /* 0x0000000000367805 */ /* 0x000fe4000001ff00 */
[----:B------:R-:W-:Y:S02]  /*49d0*/  F2FP.SATFINITE.E4M3.F32.PACK_AB_MERGE_C R177, R23, R18, R33 ;  /* 0x0000001217b1723e */ /* 0x000fe40004807021 */
[----:B------:R-:W-:Y:S01]  /*49e0*/  F2FP.SATFINITE.E4M3.F32.PACK_AB_MERGE_C R70, R70, R97, RZ ;  /* 0x000000614646723e */ /* 0x000fe200048070ff */
[----:B------:R-:W2:Y:S01]  /*49f0*/  MUFU.EX2 R93, R93 ;  /* 0x0000005d005d7308 */ /* 0x000ea20000000800 */
[----:B0-----:R-:W-:Y:S02]  /*4a00*/  FADD.FTZ R17, R37, R20 ;  /* 0x0000001425117221 */ /* 0x001fe40000010000 */
[----:B------:R-:W-:Y:S02]  /*4a10*/  F2FP.SATFINITE.E4M3.F32.PACK_AB_MERGE_C R176, R68, R99, R70 ;  /* 0x0000006344b0723e */ /* 0x000fe40004807046 */
[----:B------:R-:W-:Y:S01]  /*4a20*/  CS2R R68, SRZ ;  /* 0x0000000000447805 */ /* 0x000fe2000001ff00 */
[----:B------:R-:W-:Y:S01]  /*4a30*/  FADD.FTZ R20, R34, R17 ;  /* 0x0000001122147221 */ /* 0x000fe20000010000 */
[----:B------:R-:W-:Y:S01]  /*4a40*/  CS2R R70, SRZ ;  /* 0x0000000000467805 */ /* 0x000fe2000001ff00 */
[----:B------:R-:W0:Y:S01]  /*4a50*/  MUFU.EX2 R74, R133 ;  /* 0x00000085004a7308 */ /* 0x000e220000000800 */
[----:B-1----:R-:W-:-:S07]  /*4a60*/  FADD.FTZ R12, R72, R9 ;  /* 0x00000009480c7221 */ /* 0x002fce0000010000 */
[----:B------:R-:W1:Y:S01]  /*4a70*/  MUFU.EX2 R41, R41 ;  /* 0x0000002900297308 */ /* 0x000e620000000800 */
[----:B--2---:R-:W-:-:S07]  /*4a80*/  FADD.FTZ R9, R93, R12 ;  /* 0x0000000c5d097221 */ /* 0x004fce0000010000 */
[----:B------:R-:W2:Y:S01]  /*4a90*/  MUFU.EX2 R27, R27 ;  /* 0x0000001b001b7308 */ /* 0x000ea20000000800 */
[C---:B0-----:R-:W-:Y:S01]  /*4aa0*/  F2FP.SATFINITE.E4M3.F32.PACK_AB_MERGE_C R93, R74.reuse, R93, RZ ;  /* 0x0000005d4a5d723e */ /* 0x041fe200048070ff */
[----:B------:R-:W-:-:S03]  /*4ab0*/  FADD.FTZ R74, R74, R9 ;  /* 0x000000094a4a7221 */ /* 0x000fc60000010000 */
[----:B------:R-:W-:Y:S02]  /*4ac0*/  F2FP.SATFINITE.E4M3.F32.PACK_AB_MERGE_C R178, R72, R95, R93 ;  /* 0x0000005f48b2723e */ /* 0x000fe4000480705d */
[----:B------:R-:W-:Y:S01]  /*4ad0*/  CS2R R72, SRZ ;  /* 0x0000000000487805 */ /* 0x000fe2000001ff00 */
[----:B------:R-:W0:Y:S01]  /*4ae0*/  MUFU.EX2 R91, R91 ;  /* 0x0000005b005b7308 */ /* 0x000e220000000800 */
[C---:B-1----:R-:W-:Y:S01]  /*4af0*/  FADD.FTZ R20, R41.reuse, R20 ;  /* 0x0000001429147221 */ /* 0x042fe20000010000 */
[----:B------:R-:W-:-:S04]  /*4b00*/  F2FP.SATFINITE.E4M3.F32.PACK_AB_MERGE_C R34, R41, R34, RZ ;  /* 0x000000222922723e */ /* 0x000fc800048070ff */
[----:B------:R-:W-:Y:S02]  /*4b10*/  F2FP.SATFINITE.E4M3.F32.PACK_AB_MERGE_C R179, R37, R32, R34 ;  /* 0x0000002025b3723e */ /* 0x000fe40004807022 */
[----:B------:R-:W-:Y:S01]  /*4b20*/  CS2R R32, SRZ ;  /* 0x0000000000207805 */ /* 0x000fe2000001ff00 */
[----:B------:R-:W1:Y:S01]  /*4b30*/  MUFU.EX2 R36, R36 ;  /* 0x0000002400247308 */ /* 0x000e620000000800 */
[----:B--2---:R-:W-:-:S07]  /*4b40*/  FADD.FTZ R17, R27, R20 ;  /* 0x000000141b117221 */ /* 0x004fce0000010000 */
[----:B------:R-:W2:Y:S01]  /*4b50*/  MUFU.EX2 R76, R135 ;  /* 0x00000087004c7308 */ /* 0x000ea20000000800 */
[----:B0-----:R-:W-:Y:S01]  /*4b60*/  FADD.FTZ R9, R91, R74 ;  /* 0x0000004a5b097221 */ /* 0x001fe20000010000 */
[----:B------:R-:W-:-:S06]  /*4b70*/  CS2R R74, SRZ ;  /* 0x00000000004a7805 */ /* 0x000fcc000001ff00 */
[----:B------:R-:W0:Y:S01]  /*4b80*/  MUFU.EX2 R31, R31 ;  /* 0x0000001f001f7308 */ /* 0x000e220000000800 */
[----:B-1----:R-:W-:-:S07]  /*4b90*/  FADD.FTZ R22, R36, R17 ;  /* 0x0000001124167221 */ /* 0x002fce0000010000 */
[----:B------:R-:W1:Y:S01]  /*4ba0*/  MUFU.EX2 R89, R89 ;  /* 0x0000005900597308 */ /* 0x000e620000000800 */
[----:B--2---:R-:W-:-:S07]  /*4bb0*/  FADD.FTZ R20, R76, R9 ;  /* 0x000000094c147221 */ /* 0x004fce0000010000 */
[----:B------:R-:W2:Y:S01]  /*4bc0*/  MUFU.EX2 R40, R40 ;  /* 0x0000002800287308 */ /* 0x000ea20000000800 */
[----:B0-----:R-:W-:-:S07]  /*4bd0*/  FADD.FTZ R9, R31, R22 ;  /* 0x000000161f097221 */ /* 0x001fce0000010000 */
[----:B------:R-:W0:Y:S01]  /*4be0*/  MUFU.EX2 R38, R38 ;  /* 0x0000002600267308 */ /* 0x000e220000000800 */
[----:B-1----:R-:W-:Y:S01]  /*4bf0*/  FADD.FTZ R5, R89, R20 ;  /* 0x0000001459057221 */ /* 0x002fe20000010000 */
[----:B------:R-:W-:-:S03]  /*4c00*/  F2FP.SATFINITE.E4M3.F32.PACK_AB_MERGE_C R89, R24, R89, RZ ;  /* 0x000000591859723e */ /* 0x000fc600048070ff */
[----:B------:R-:W-:Y:S01]  /*4c10*/  FADD.FTZ R24, R24, R5 ;  /* 0x0000000518187221 */ /* 0x000fe20000010000 */
[----:B------:R-:W-:Y:S02]  /*4c20*/  F2FP.SATFINITE.E4M3.F32.PACK_AB_MERGE_C R172, R76, R91, R89 ;  /* 0x0000005b4cac723e */ /* 0x000fe40004807059 */
[----:B------:R-:W1:Y:S01]  /*4c30*/  MUFU.EX2 R59, R59 ;  /* 0x0000003b003b7308 */ /* 0x000e620000000800 */
[C---:B--2---:R-:W-:Y:S01]  /*4c40*/  FADD.FTZ R9, R40.reuse, R9 ;  /* 0x0000000928097221 */ /* 0x044fe20000010000 */
[----:B------:R-:W-:Y:S02]  /*4c50*/  F2FP.SATFINITE.E4M3.F32.PACK_AB_MERGE_C R31, R40, R31, RZ ;  /* 0x0000001f281f723e */ /* 0x000fe400048070ff */
[----:B------:R-:W-:Y:S02]  /*4c60*/  CS2R R40, SRZ ;  /* 0x0000000000287805 */ /* 0x000fe4000001ff00 */
[----:B------:R-:W-:Y:S02]  /*4c70*/  F2FP.SATFINITE.E4M3.F32.PACK_AB_MERGE_C R173, R36, R27, R31 ;  /* 0x0000001b24ad723e */ /* 0x000fe4000480701f */
[----:B------:R-:W-:Y:S01]  /*4c80*/  CS2R R26, SRZ ;  /* 0x00000000001a7805 */ /* 0x000fe2000001ff00 */
[----:B------:R-:W2:Y:S01]  /*4c90*/  MUFU.EX2 R43, R43 ;  /* 0x0000002b002b7308 */ /* 0x000ea20000000800 */
[----:B0-----:R-:W-:Y:S01]  /*4ca0*/  FADD.FTZ R20, R38, R9 ;  /* 0x0000000926147221 */ /* 0x001fe20000010000 */
[----:B------:R-:W-:-:S02]  /*4cb0*/  CS2R R30, SRZ ;  /* 0x00000000001e7805 */ /* 0x000fc4000001ff00 */
[----:B------:R-:W-:-:S04]  /*4cc0*/  CS2R R36, SRZ ;  /* 0x0000000000247805 */ /* 0x000fc8000001ff00 */
[----:B------:R0:W3:Y:S01]  /*4cd0*/  MUFU.EX2 R78, R87 ;  /* 0x00000057004e7308 */ /* 0x0000e20000000800 */
[----:B-1----:R-:W-:Y:S01]  /*4ce0*/  FADD.FTZ R5, R59, R24 ;  /* 0x000000183b057221 */ /* 0x002fe20000010000 */
[----:B------:R-:W-:-:S06]  /*4cf0*/  CS2R R24, SRZ ;  /* 0x0000000000187805 */ /* 0x000fcc000001ff00 */
[----:B------:R-:W1:Y:S01]  /*4d00*/  MUFU.EX2 R35, R35 ;  /* 0x0000002300237308 */ /* 0x000e620000000800 */
[----:B--2---:R-:W-:Y:S01]  /*4d10*/  FADD.FTZ R20, R43, R20 ;  /* 0x000000142b147221 */ /* 0x004fe20000010000 */
[----:B0-----:R-:W-:-:S06]  /*4d20*/  CS2R R86, SRZ ;  /* 0x0000000000567805 */ /* 0x001fcc000001ff00 */
[----:B------:R-:W0:Y:S01]  /*4d30*/  MUFU.EX2 R61, R61 ;  /* 0x0000003d003d7308 */ /* 0x000e220000000800 */
[----:B---3--:R-:W-:-:S07]  /*4d40*/  FADD.FTZ R14, R78, R5 ;  /* 0x000000054e0e7221 */ /* 0x008fce0000010000 */
[----:B------:R2:W3:Y:S01]  /*4d50*/  MUFU.EX2 R28, R85 ;  /* 0x00000055001c7308 */ /* 0x0004e20000000800 */
[----:B-1----:R-:W-:-:S07]  /*4d60*/  FADD.FTZ R9, R35, R20 ;  /* 0x0000001423097221 */ /* 0x002fce0000010000 */
[----:B------:R-:W1:Y:S01]  /*4d70*/  MUFU.EX2 R44, R44 ;  /* 0x0000002c002c7308 */ /* 0x000e620000000800 */
[----:B0-----:R-:W-:Y:S01]  /*4d80*/  FADD.FTZ R5, R61, R14 ;  /* 0x0000000e3d057221 */ /* 0x001fe20000010000 */
[----:B--2---:R-:W-:-:S06]  /*4d90*/  CS2R R84, SRZ ;  /* 0x0000000000547805 */ /* 0x004fcc000001ff00 */
[----:B------:R-:W0:Y:S01]  /*4da0*/  MUFU.EX2 R42, R42 ;  /* 0x0000002a002a7308 */ /* 0x000e220000000800 */
[C---:B---3--:R-:W-:Y:S01]  /*4db0*/  F2FP.SATFINITE.E4M3.F32.PACK_AB_MERGE_C R61, R28.reuse, R61, RZ ;  /* 0x0000003d1c3d723e */ /* 0x048fe200048070ff */
[----:B------:R-:W-:-:S03]  /*4dc0*/  FADD.FTZ R28, R28, R5 ;  /* 0x000000051c1c7221 */ /* 0x000fc60000010000 */
[----:B------:R-:W-:Y:S02]  /*4dd0*/  F2FP.SATFINITE.E4M3.F32.PACK_AB_MERGE_C R174, R78, R59, R61 ;  /* 0x0000003b4eae723e */ /* 0x000fe4000480703d */
[----:B------:R-:W-:Y:S02]  /*4de0*/  CS2R R58, SRZ ;  /* 0x00000000003a7805 */ /* 0x000fe4000001ff00 */
[----:B------:R-:W-:Y:S01]  /*4df0*/  CS2R R60, SRZ ;  /* 0x00000000003c7805 */ /* 0x000fe2000001ff00 */
[----:B------:R-:W2:Y:S01]  /*4e00*/  MUFU.EX2 R83, R83 ;  /* 0x0000005300537308 */ /* 0x000ea20000000800 */
[C---:B-1----:R-:W-:Y:S01]  /*4e10*/  FADD.FTZ R9, R44.reuse, R9 ;  /* 0x000000092c097221 */ /* 0x042fe20000010000 */
[----:B------:R-:W-:Y:S02]  /*4e20*/  F2FP.SATFINITE.E4M3.F32.PACK_AB_MERGE_C R35, R44, R35, RZ ;  /* 0x000000232c23723e */ /* 0x000fe400048070ff */
[----:B------:R-:W-:Y:S02]  /*4e30*/  CS2R R78, SRZ ;  /* 0x00000000004e7805 */ /* 0x000fe4000001ff00 */
[----:B------:R-:W-:-:S02]  /*4e40*/  F2FP.SATFINITE.E4M3.F32.PACK_AB_MERGE_C R175, R43, R38, R35 ;  /* 0x000000262baf723e */ /* 0x000fc40004807023 */
[----:B------:R-:W-:Y:S01]  /*4e50*/  CS2R R34, SRZ ;  /* 0x0000000000227805 */ /* 0x000fe2000001ff00 */
[----:B------:R-:W1:Y:S01]  /*4e60*/  MUFU.EX2 R47, R47 ;  /* 0x0000002f002f7308 */ /* 0x000e620000000800 */
[----:B0-----:R-:W-:-:S07]  /*4e70*/  FADD.FTZ R14, R42, R9 ;  /* 0x000000092a0e7221 */ /* 0x001fce0000010000 */
[----:B------:R-:W0:Y:S01]  /*4e80*/  MUFU.EX2 R4, R137 ;  /* 0x0000008900047308 */ /* 0x000e220000000800 */
[----:B--2---:R-:W-:Y:S01]  /*4e90*/  FADD.FTZ R5, R83, R28 ;  /* 0x0000001c53057221 */ /* 0x004fe20000010000 */
[----:B------:R-:W-:-:S06]  /*4ea0*/  CS2R R28, SRZ ;  /* 0x00000000001c7805 */ /* 0x000fcc000001ff00 */
        /* <DEDUP_REMOVED lines=10> */
[----:B------:R-:W-:-:S03]  /*4f50*/  FADD.FTZ R12, R12, R5 ;  /* 0x000000050c0c7221 */ /* 0x000fc60000010000 */
[----:B------:R-:W-:Y:S02]  /*4f60*/  F2FP.SATFINITE.E4M3.F32.PACK_AB_MERGE_C R168, R4, R83, R77 ;  /* 0x0000005304a8723e */ /* 0x000fe4000480704d */
[----:B------:R-:W-:Y:S02]  /*4f70*/  CS2R R76, SRZ ;  /* 0x00000000004c7805 */ /* 0x000fe4000001ff00 */
[----:B------:R-:W-:Y:S01]  /*4f80*/  CS2R R82, SRZ ;  /* 0x0000000000527805 */ /* 0x000fe2000001ff00 */
[----:B------:R-:W0:Y:S01]  /*4f90*/  MUFU.EX2 R63, R63 ;  /* 0x0000003f003f7308 */ /* 0x000e220000000800 */
[C---:B--2---:R-:W-:Y:S01]  /*4fa0*/  FADD.FTZ R9, R46.reuse, R9 ;  /* 0x000000092e097221 */ /* 0x044fe20000010000 */
[----:B------:R-:W-:-:S04]  /*4fb0*/  F2FP.SATFINITE.E4M3.F32.PACK_AB_MERGE_C R39, R46, R39, RZ ;  /* 0x000000272e27723e */ /* 0x000fc800048070ff */
[----:B------:R-:W-:Y:S02]  /*4fc0*/  F2FP.SATFINITE.E4M3.F32.PACK_AB_MERGE_C R169, R47, R42, R39 ;  /* 0x0000002a2fa9723e */ /* 0x000fe40004807027 */
[----:B------:R-:W-:Y:S01]  /*4fd0*/  CS2R R38, SRZ ;  /* 0x0000000000267805 */ /* 0x000fe2000001ff00 */
[----:B------:R-:W2:Y:S01]  /*4fe0*/  MUFU.EX2 R49, R49 ;  /* 0x0000003100317308 */ /* 0x000ea20000000800 */
[----:B-1----:R-:W-:Y:S01]  /*4ff0*/  FADD.FTZ R18, R48, R9 ;  /* 0x0000000930127221 */ /* 0x002fe20000010000 */
[----:B------:R-:W-:Y:S02]  /*5000*/  CS2R R42, SRZ ;  /* 0x00000000002a7805 */ /* 0x000fe4000001ff00 */
[----:B------:R-:W-:-:S04]  /*5010*/  CS2R R46, SRZ ;  /* 0x00000000002e7805 */ /* 0x000fc8000001ff00 */
[----:B------:R-:W1:Y:S01]  /*5020*/  MUFU.EX2 R8, R141 ;  /* 0x0000008d00087308 */ /* 0x000e620000000800 */
[----:B0-----:R-:W-:-:S07]  /*5030*/  FADD.FTZ R5, R63, R12 ;  /* 0x0000000c3f057221 */ /* 0x001fce0000010000 */
[----:B------:R-:W-:Y:S01]  /*5040*/  MUFU.EX2 R45, R45 ;  /* 0x0000002d002d7308 */ /* 0x000fe20000000800 */
[----:B--2---:R-:W-:-:S07]  /*5050*/  FADD.FTZ R18, R49, R18 ;  /* 0x0000001231127221 */ /* 0x004fce0000010000 */
[----:B------:R0:W2:Y:S01]  /*5060*/  MUFU.EX2 R14, R81 ;  /* 0x00000051000e7308 */ /* 0x0000a20000000800 */
[----:B-1----:R-:W-:-:S07]  /*5070*/  FADD.FTZ R4, R8, R5 ;  /* 0x0000000508047221 */ /* 0x002fce0000010000 */
[----:B------:R-:W1:Y:S01]  /*5080*/  MUFU.EX2 R143, R143 ;  /* 0x0000008f008f7308 */ /* 0x000e620000000800 */
[----:B0-----:R-:W-:-:S07]  /*5090*/  CS2R R80, SRZ ;  /* 0x0000000000507805 */ /* 0x001fce000001ff00 */
[----:B------:R-:W0:Y:S01]  /*50a0*/  MUFU.EX2 R52, R52 ;  /* 0x0000003400347308 */ /* 0x000e220000000800 */
[----:B--2---:R-:W-:Y:S01]  /*50b0*/  F2FP.SATFINITE.E4M3.F32.PACK_AB_MERGE_C R12, R14, R45, RZ ;  /* 0x0000002d0e0c723e */ /* 0x004fe200048070ff */
[----:B------:R-:W-:-:S03]  /*50c0*/  FADD.FTZ R45, R45, R18 ;  /* 0x000000122d2d7221 */ /* 0x000fc60000010000 */
[----:B------:R-:W-:Y:S02]  /*50d0*/  F2FP.SATFINITE.E4M3.F32.PACK_AB_MERGE_C R171, R49, R48, R12 ;  /* 0x0000003031ab723e */ /* 0x000fe4000480700c */
[----:B------:R-:W-:Y:S01]  /*50e0*/  CS2R R48, SRZ ;  /* 0x0000000000307805 */ /* 0x000fe2000001ff00 */
[----:B-1----:R-:W-:Y:S01]  /*50f0*/  FADD.FTZ R5, R143, R4 ;  /* 0x000000048f057221 */ /* 0x002fe20000010000 */
[----:B------:R-:W-:Y:S01]  /*5100*/  FADD.FTZ R4, R14, R45 ;  /* 0x0000002d0e047221 */ /* 0x000fe20000010000 */
[----:B------:R-:W-:Y:S02]  /*5110*/  CS2R R44, SRZ ;  /* 0x00000000002c7805 */ /* 0x000fe4000001ff00 */
[C---:B0-----:R-:W-:Y:S01]  /*5120*/  F2FP.SATFINITE.E4M3.F32.PACK_AB_MERGE_C R9, R52.reuse, R143, RZ ;  /* 0x0000008f3409723e */ /* 0x041fe200048070ff */
[----:B------:R-:W-:Y:S01]  /*5130*/  FADD.FTZ R5, R52, R5 ;  /* 0x0000000534057221 */ /* 0x000fe20000010000 */
[----:B------:R-:W-:Y:S02]  /*5140*/  CS2R R52, SRZ ;  /* 0x0000000000347805 */ /* 0x000fe4000001ff00 */
[----:B------:R-:W-:-:S02]  /*5150*/  F2FP.SATFINITE.E4M3.F32.PACK_AB_MERGE_C R170, R8, R63, R9 ;  /* 0x0000003f08aa723e */ /* 0x000fc40004807009 */
        /* <DEDUP_REMOVED lines=37> */
[----:B------:R-:W-:Y:S01]  /*53b0*/  UMOV UR56, URZ ;  /* 0x0000003f00387c82 */ /* 0x000fe20008000000 */
[----:B------:R-:W-:Y:S01]  /*53c0*/  UMOV UR54, URZ ;  /* 0x0000003f00367c82 */ /* 0x000fe20008000000 */
[----:B------:R-:W-:Y:S01]  /*53d0*/  ULDC UR52, c[0x0][0x288] ;  /* 0x0000a20000347ab9 */ /* 0x000fe20000000800 */
[----:B------:R-:W-:-:S05]  /*53e0*/  ULDC UR53, c[0x0][0x2f0] ;  /* 0x0000bc0000357ab9 */ /* 0x000fca0000000800 */
.L_x_9834:
[----:B------:R-:W-:Y:S01]  /*53f0*/  ISETP.NE.AND P2, PT, RZ, UR40, PT ;  /* 0x00000028ff007c0c */ /* 0x000fe2000bf45270 */
[----:B------:R-:W-:-:S04]  /*5400*/  UISETP.NE.AND UP0, UPT, UR54, 0x1, UPT ;  /* 0x000000013600788c */ /* 0x000fc8000bf05270 */
[----:B------:R-:W-:-:S04]  /*5410*/  USEL UR47, URZ, 0x1, UP0 ;  /* 0x000000013f2f7887 */ /* 0x000fc80008000000 */
[----:B------:R-:W-:-:S04]  /*5420*/  ULOP3.LUT UR47, UR56, UR47, URZ, 0x3c, !UPT ;  /* 0x0000002f382f7292 */ /* 0x000fc8000f8e3c3f */
[----:B------:R-:W-:Y:S08]  /*5430*/  @P2 BRA `(.L_x_9824) ;  /* 0x0000000000382947 */ /* 0x000ff00003800000 */
[----:B------:R-:W-:Y:S05]  /*5440*/  @!P0 BRA `(.L_x_9825) ;  /* 0x0000000000048947 */ /* 0x000fea0003800000 */
[----:B------:R-:W-:Y:S01]  /*5450*/  BPT.TRAP 0x1 ;  /* 0x000000040000795c */ /* 0x000fe20000300000 */
.L_x_9825:
        /* <DEDUP_REMOVED lines=9> */
.L_x_9826:
[----:B-1----:R-:W-:Y:S05]  /*54f0*/  @P1 BRA `(.L_x_9824) ;  /* 0x0000000000081947 */ /* 0x002fea0003800000 */
[----:B------:R-:W1:Y:S02]  /*5500*/  SYNCS.PHASECHK.TRANS64.TRYWAIT P1, [UR6+0x22830], R10 ;  /* 0x0228300aff0075a7 */ /* 0x000e640008020146 */
[----:B-1----:R-:W-:Y:S05]  /*5510*/  @!P1 BRA `(.L_x_9827) ;  /* 0x000000f000ac9947 */ /* 0x002fea0003800000 */
.L_x_9824:
        /* <DEDUP_REMOVED lines=134> */
.L_x_9829:
[----:B------:R-:W-:Y:S01]  /*5d80*/  ULEA UR6, UR54, UR41, 0x3 ;  /* 0x0000002936067291 */ /* 0x000fe2000f8e183f */
[----:B------:R-:W-:-:S05]  /*5d90*/  IMAD.U32 R10, RZ, RZ, UR56 ;  /* 0x00000038ff0a7e24 */ /* 0x000fca000f8e00ff */
[----:B------:R-:W-:-:S04]  /*5da0*/  SHF.L.U32 R10, R10, 0x1f, RZ ;  /* 0x0000001f0a0a7819 */ /* 0x000fc800000006ff */
[----:B------:R0:W1:Y:S01]  /*5db0*/  SYNCS.PHASECHK.TRANS64.TRYWAIT P1, [UR6+0x22850], R10 ;  /* 0x0228500aff0075a7 */ /* 0x0000620008020146 */
[----:B------:R-:W-:Y:S05]  /*5dc0*/  @!P0 BRA `(.L_x_9830) ;  /* 0x0000000000048947 */ /* 0x000fea0003800000 */
[----:B------:R-:W-:Y:S01]  /*5dd0*/  BPT.TRAP 0x1 ;  /* 0x000000040000795c */ /* 0x000fe20000300000 */
.L_x_9830:
[----:B-1----:R-:W-:Y:S05]  /*5de0*/  @P1 BRA `(.L_x_9828) ;  /* 0x0000000000081947 */ /* 0x002fea0003800000 */
[----:B------:R-:W1:Y:S02]  /*5df0*/  SYNCS.PHASECHK.TRANS64.TRYWAIT P1, [UR6+0x22850], R10 ;  /* 0x0228500aff0075a7 */ /* 0x000e640008020146 */
[----:B-1----:R-:W-:Y:S05]  /*5e00*/  @!P1 BRA `(.L_x_9831) ;  /* 0x000000e800889947 */ /* 0x002fea0003800000 */
.L_x_9828:
        /* <DEDUP_REMOVED lines=34> */
.L_x_9832:
[----:B------:R-:W-:Y:S01]  /*6030*/  UISETP.NE.AND UP0, UPT, UR44, URZ, UPT ;  /* 0x0000003f2c00728c */ /* 0x000fe2000bf05270 */
[C---:B------:R-:W-:Y:S01]  /*6040*/  FMUL.FTZ R175, R0.reuse, R141 ;  /* 0x0000008d00af7220 */ /* 0x040fe20000410000 */
[C---:B------:R-:W-:Y:S01]  /*6050*/  FMUL.FTZ R141, R0.reuse, R125 ;  /* 0x0000007d008d7220 */ /* 0x040fe20000410000 */
[C---:B------:R-:W-:Y:S01]  /*6060*/  FMUL.FTZ R23, R0.reuse, R142 ;  /* 0x0000008e00177220 */ /* 0x040fe20000410000 */
[C---:B------:R-:W-:Y:S01]  /*6070*/  FMUL.FTZ R142, R0.reuse, R128 ;  /* 0x00000080008e7220 */ /* 0x040fe20000410000 */
[----:B------:R-:W-:Y:S01]  /*6080*/  IMAD.MOV.U32 R128, RZ, RZ, R6 ;  /* 0x000000ffff807224 */ /* 0x000fe200078e0006 */
[----:B------:R-:W-:Y:S01]  /*6090*/  PLOP3.LUT P1, PT, PT, PT, UP0, 0x80, 0x0 ;  /* 0x000000000000781c */ /* 0x000fe20003f2f008 */
[C---:B------:R-:W-:Y:S01]  /*60a0*/  FMUL.FTZ R171, R0.reuse, R145 ;  /* 0x0000009100ab7220 */ /* 0x040fe20000410000 */
[----:B------:R-:W-:Y:S01]  /*60b0*/  PLOP3.LUT P2, PT, PT, PT, UP0, 0x80, 0x0 ;  /* 0x000000000000781c */ /* 0x000fe20003f4f008 */
[C---:B------:R-:W-:Y:S01]  /*60c0*/  FMUL.FTZ R12, R0.reuse, R155 ;  /* 0x0000009b000c7220 */ /* 0x040fe20000410000 */
[C---:B------:R-:W-:Y:S01]  /*60d0*/  FMUL.FTZ R155, R0.reuse, R161 ;  /* 0x000000a1009b7220 */ /* 0x040fe20000410000 */
[----:B------:R-:W-:Y:S01]  /*60e0*/  @UP0 ULDC UR6, c[0x0][0x44c] ;  /* 0x0001130000060ab9 */ /* 0x000fe20000000800 */
[C---:B0-----:R-:W-:Y:S01]  /*60f0*/  FMUL.FTZ R10, R0.reuse, R152 ;  /* 0x00000098000a7220 */ /* 0x041fe20000410000 */
        /* <DEDUP_REMOVED lines=10> */
[----:B------:R-:W-:Y:S01]  /*61a0*/  IMAD.U32 R127, RZ, RZ, UR53 ;  /* 0x00000035ff7f7e24 */ /* 0x000fe2000f8e00ff */
[----:B------:R-:W-:Y:S01]  /*61b0*/  @P2 SHF.R.U32.HI R128, RZ, UR6, R125 ;  /* 0x00000006ff802c19 */ /* 0x000fe2000801167d */
[----:B------:R-:W-:Y:S01]  /*61c0*/  UMOV UR6, 0x1 ;  /* 0x0000000100067882 */ /* 0x000fe20000000000 */
[C---:B------:R-:W-:Y:S01]  /*61d0*/  FMUL.FTZ R152, R0.reuse, R156 ;  /* 0x0000009c00987220 */ /* 0x040fe20000410000 */
[----:B------:R-:W-:Y:S01]  /*61e0*/  UIMAD UR6, UR55, -0xa0, UR6 ;  /* 0xffffff60370678a4 */ /* 0x000fe2000f8e0206 */
[C---:B------:R-:W-:Y:S01]  /*61f0*/  FMUL.FTZ R15, R0.reuse, R158 ;  /* 0x0000009e000f7220 */ /* 0x040fe20000410000 */
[----:B------:R-:W1:Y:S01]  /*6200*/  SHFL.IDX PT, R145, R128, RZ, 0x1c1f ;  /* 0x001c1fff80917589 */ /* 0x000e6200000e0000 */
[----:B------:R-:W2:Y:S01]  /*6210*/  MUFU.TANH R11, R11 ;  /* 0x0000000b000b7308 */ /* 0x000ea20000002400 */
[C---:B------:R-:W-:Y:S01]  /*6220*/  FMUL.FTZ R153, R0.reuse, R157 ;  /* 0x0000009d00997220 */ /* 0x040fe20000410000 */
[----:B------:R-:W-:Y:S01]  /*6230*/  FMUL.FTZ R158, R0, R136 ;  /* 0x00000088009e7220 */ /* 0x000fe20000410000 */
[----:B------:R-:W-:-:S02]  /*6240*/  IMAD.U32 R130, RZ, RZ, UR6 ;  /* 0x00000006ff827e24 */ /* 0x000fc4000f8e00ff */
[C---:B------:R-:W-:Y:S01]  /*6250*/  FMUL.FTZ R136, R0.reuse, R143 ;  /* 0x0000008f00887220 */ /* 0x040fe20000410000 */
[C---:B------:R-:W-:Y:S01]  /*6260*/  FMUL.FTZ R143, R0.reuse, R132 ;  /* 0x00000084008f7220 */ /* 0x040fe20000410000 */
[C---:B------:R-:W-:Y:S01]  /*6270*/  FMUL.FTZ R13, R0.reuse, R154 ;  /* 0x0000009a000d7220 */ /* 0x040fe20000410000 */
[----:B------:R-:W-:Y:S01]  /*6280*/  IMAD R130, R7, -0x2, R130 ;  /* 0xfffffffe07827824 */ /* 0x000fe200078e0282 */
[----:B------:R-:W3:Y:S01]  /*6290*/  MUFU.TANH R152, R152 ;  /* 0x0000009800987308 */ /* 0x000ee20000002400 */
[C---:B------:R-:W-:Y:S01]  /*62a0*/  FMUL.FTZ R154, R0.reuse, R160 ;  /* 0x000000a0009a7220 */ /* 0x040fe20000410000 */
[C---:B------:R-:W-:Y:S01]  /*62b0*/  FMUL.FTZ R157, R0.reuse, R164 ;  /* 0x000000a4009d7220 */ /* 0x040fe20000410000 */
[----:B------:R-:W-:Y:S02]  /*62c0*/  IMAD R130, R127, UR43, R130 ;  /* 0x0000002b7f827c24 */ /* 0x000fe4000f8e0282 */
        /* <DEDUP_REMOVED lines=11> */
[----:B-1----:R-:W-:Y:S01]  /*6380*/  IADD3 R132, R145, -UR52, R130 ;  /* 0x8000003491847c10 */ /* 0x002fe2000fffe082 */
[----:B------:R-:W1:Y:S01]  /*6390*/  MUFU.TANH R154, R154 ;  /* 0x0000009a009a7308 */ /* 0x000e620000002400 */
[C---:B------:R-:W-:Y:S01]  /*63a0*/  FMUL.FTZ R125, R0.reuse, R131 ;  /* 0x00000083007d7220 */ /* 0x040fe20000410000 */
[----:B------:R-:W-:Y:S01]  /*63b0*/  FMUL.FTZ R131, R0, R133 ;  /* 0x0000008500837220 */ /* 0x000fe20000410000 */
[----:B------:R-:W-:Y:S01]  /*63c0*/  ISETP.GT.AND P1, PT, R132, RZ, PT ;  /* 0x000000ff8400720c */ /* 0x000fe20003f24270 */
[----:B------:R-:W-:Y:S01]  /*63d0*/  FMUL.FTZ R104, R0, R104 ;  /* 0x0000006800687220 */ /* 0x000fe20000410000 */
[----:B------:R-:W-:Y:S01]  /*63e0*/  ISETP.GT.AND P2, PT, R132, 0x1, PT ;  /* 0x000000018400780c */ /* 0x000fe20003f44270 */
[----:B------:R-:W-:Y:S01]  /*63f0*/  FMUL.FTZ R109, R0, R109 ;  /* 0x0000006d006d7220 */ /* 0x000fe20000410000 */
[----:B0-----:R-:W-:Y:S01]  /*6400*/  FSEL R177, R10, -INF , P1 ;  /* 0xff8000000ab17808 */ /* 0x001fe20000800000 */
[----:B------:R-:W0:Y:S01]  /*6410*/  MUFU.TANH R155, R155 ;  /* 0x0000009b009b7308 */ /* 0x000e220000002400 */
[----:B------:R-:W-:Y:S01]  /*6420*/  ISETP.GT.AND P1, PT, R132, 0x8, PT ;  /* 0x000000088400780c */ /* 0x000fe20003f24270 */
[C---:B------:R-:W-:Y:S01]  /*6430*/  FMUL.FTZ R120, R0.reuse, R122 ;  /* 0x0000007a00787220 */ /* 0x040fe20000410000 */
[----:B--2---:R-:W-:Y:S01]  /*6440*/  FSEL R181, R11, -INF , P2 ;  /* 0xff8000000bb57808 */ /* 0x004fe20001000000 */
[C---:B------:R-:W-:Y:S01]  /*6450*/  FMUL.FTZ R122, R0.reuse, R126 ;  /* 0x0000007e007a7220 */ /* 0x040fe20000410000 */
[----:B------:R-:W-:Y:S01]  /*6460*/  FMNMX.FTZ R10, R177, R8, !PT ;  /* 0x00000008b10a7209 */ /* 0x000fe20007810000 */
[----:B------:R-:W-:Y:S01]  /*6470*/  FMUL.FTZ R126, R0, R134 ;  /* 0x00000086007e7220 */ /* 0x000fe20000410000 */
[----:B------:R-:W-:Y:S01]  /*6480*/  ISETP.GT.AND P2, PT, R132, 0x9, PT ;  /* 0x000000098400780c */ /* 0x000fe20003f44270 */
[----:B------:R-:W2:Y:S01]  /*6490*/  MUFU.TANH R157, R157 ;  /* 0x0000009d009d7308 */ /* 0x000ea20000002400 */
[----:B---3--:R-:W-:Y:S01]  /*64a0*/  FSEL R185, R152, -INF , P1 ;  /* 0xff80000098b97808 */ /* 0x008fe20000800000 */
[C---:B------:R-:W-:Y:S01]  /*64b0*/  FMUL.FTZ R105, R0.reuse, R105 ;  /* 0x0000006900697220 */ /* 0x040fe20000410000 */
[----:B------:R-:W-:Y:S01]  /*64c0*/  FMNMX.FTZ R10, R181, R10, !PT ;  /* 0x0000000ab50a7209 */ /* 0x000fe20007810000 */
[----:B------:R-:W-:Y:S01]  /*64d0*/  FMUL.FTZ R108, R0, R108 ;  /* 0x0000006c006c7220 */ /* 0x000fe20000410000 */
[----:B------:R-:W-:Y:S01]  /*64e0*/  ISETP.GT.AND P1, PT, R132, 0x10, PT ;  /* 0x000000108400780c */ /* 0x000fe20003f24270 */
[C---:B------:R-:W-:Y:S01]  /*64f0*/  FMUL.FTZ R113, R0.reuse, R113 ;  /* 0x0000007100717220 */ /* 0x040fe20000410000 */
[----:B----4-:R-:W-:Y:S01]  /*6500*/  FSEL R187, R153, -INF , P2 ;  /* 0xff80000099bb7808 */ /* 0x010fe20001000000 */
[----:B------:R-:W3:Y:S01]  /*6510*/  MUFU.TANH R156, R156 ;  /* 0x0000009c009c7308 */ /* 0x000ee20000002400 */
[----:B------:R-:W-:Y:S01]  /*6520*/  FMNMX.FTZ R10, R185, R10, !PT ;  /* 0x0000000ab90a7209 */ /* 0x000fe20007810000 */
[----:B------:R-:W-:Y:S01]  /*6530*/  FMUL.FTZ R112, R0, R112 ;  /* 0x0000007000707220 */ /* 0x000fe20000410000 */
[----:B------:R-:W-:Y:S01]  /*6540*/  ISETP.GT.AND P2, PT, R132, 0x11, PT ;  /* 0x000000118400780c */ /* 0x000fe20003f44270 */
[----:B------:R-:W-:Y:S01]  /*6550*/  FMUL.FTZ R127, R0, R135 ;  /* 0x00000087007f7220 */ /* 0x000fe20000410000 */
[----:B-1----:R-:W-:Y:S01]  /*6560*/  FSEL R189, R154, -INF , P1 ;  /* 0xff8000009abd7808 */ /* 0x002fe20000800000 */
[----:B------:R-:W-:Y:S01]  /*6570*/  FMUL.FTZ R117, R0, R117 ;  /* 0x0000007500757220 */ /* 0x000fe20000410000 */
[----:B------:R-:W-:Y:S01]  /*6580*/  FMNMX.FTZ R10, R187, R10, !PT ;  /* 0x0000000abb0a7209 */ /* 0x000fe20007810000 */
[----:B------:R-:W1:Y:S01]  /*6590*/  MUFU.TANH R158, R158 ;  /* 0x0000009e009e7308 */ /* 0x000e620000002400 */
        /* <DEDUP_REMOVED lines=11> */
[----:B------:R-:W-:Y:S01]  /*6650*/  FMUL.FTZ R138, R0, R147 ;  /* 0x00000093008a7220 */ /* 0x000fe20000410000 */
[----:B------:R-:W-:Y:S01]  /*6660*/  ISETP.GT.AND P1, PT, R132, 0x20, PT ;  /* 0x000000208400780c */ /* 0x000fe20003f24270 */
[----:B------:R-:W-:Y:S01]  /*6670*/  FMUL.FTZ R96, R0, R96 ;  /* 0x0000006000607220 */ /* 0x000fe20000410000 */
[----:B---3--:R-:W-:Y:S01]  /*6680*/  FSEL R155, R156, -INF , P2 ;  /* 0xff8000009c9b7808 */ /* 0x008fe20001000000 */
[----:B------:R-:W2:Y:S01]  /*6690*/  MUFU.TANH R179, R179 ;  /* 0x000000b300b37308 */ /* 0x000ea20000002400 */
        /* <DEDUP_REMOVED lines=11> */
[----:B------:R-:W0:Y:S01]  /*6750*/  SHFL.IDX PT, R99, R128, 0x1, 0x1c1f ;  /* 0x003c1f0080637f89 */ /* 0x000e2200000e0000 */
[----:B------:R-:W-:Y:S01]  /*6760*/  FMNMX.FTZ R10, R157, R10, !PT ;  /* 0x0000000a9d0a7209 */ /* 0x000fe20007810000 */
[----:B------:R-:W-:Y:S01]  /*6770*/  FMUL.FTZ R18, R0, R162 ;  /* 0x000000a200127220 */ /* 0x000fe20000410000 */
[----:B------:R-:W-:Y:S01]  /*6780*/  ISETP.GT.AND P2, PT, R132, 0x29, PT ;  /* 0x000000298400780c */ /* 0x000fe20003f44270 */
[----:B------:R-:W3:Y:S01]  /*6790*/  MUFU.TANH R173, R173 ;  /* 0x000000ad00ad7308 */ /* 0x000ee20000002400 */
[----:B--2---:R-:W-:Y:S01]  /*67a0*/  FSEL R179, R179, -INF , P1 ;  /* 0xff800000b3b37808 */ /* 0x004fe20000800000 */
[C---:B------:R-:W-:Y:S01]  /*67b0*/  FMUL.FTZ R20, R0.reuse, R166 ;  /* 0x000000a600147220 */ /* 0x040fe20000410000 */
[----:B------:R-:W-:Y:S01]  /*67c0*/  FMNMX.FTZ R10, R183, R10, !PT ;  /* 0x0000000ab70a7209 */ /* 0x000fe20007810000 */
[----:B------:R-:W-:Y:S01]  /*67d0*/  FMUL.FTZ R148, R0, R103 ;  /* 0x0000006700947220 */ /* 0x000fe20000410000 */
[----:B------:R-:W-:Y:S01]  /*67e0*/  ISETP.GT.AND P1, PT, R132, 0x30, PT ;  /* 0x000000308400780c */ /* 0x000fe20003f24270 */
[C---:B------:R-:W-:Y:S01]  /*67f0*/  FMUL.FTZ R22, R0.reuse, R139 ;  /* 0x0000008b00167220 */ /* 0x040fe20000410000 */
[----:B------:R-:W-:Y:S01]  /*6800*/  FMNMX.FTZ R10, R179, R10, !PT ;  /* 0x0000000ab30a7209 */ /* 0x000fe20007810000 */
[----:B------:R-:W2:Y:S01]  /*6810*/  MUFU.TANH R171, R171 ;  /* 0x000000ab00ab7308 */ /* 0x000ea20000002400 */
[----:B-1----:R-:W-:Y:S01]  /*6820*/  FSEL R175, R175, -INF , P2 ;  /* 0xff800000afaf7808 */ /* 0x002fe20001000000 */
[----:B------:R-:W-:Y:S01]  /*6830*/  FMUL.FTZ R139, R0, R150 ;  /* 0x00000096008b7220 */ /* 0x000fe20000410000 */
[----:B------:R-:W-:Y:S01]  /*6840*/  ISETP.GT.AND P2, PT, R132, 0x31, PT ;  /* 0x000000318400780c */ /* 0x000fe20003f44270 */
[----:B------:R-:W-:Y:S01]  /*6850*/  FMUL.FTZ R102, R0, R102 ;  /* 0x0000006600667220 */ /* 0x000fe20000410000 */
[----:B------:R-:W-:Y:S01]  /*6860*/  FMNMX.FTZ R10, R175, R10, !PT ;  /* 0x0000000aaf0a7209 */ /* 0x000fe20007810000 */
[----:B------:R-:W-:-:S02]  /*6870*/  ULEA UR6, UR48, UR41, 0x3 ;  /* 0x0000002930067291 */ /* 0x000fc4000f8e183f */
[----:B------:R-:W1:Y:S01]  /*6880*/  MUFU.TANH R169, R169 ;  /* 0x000000a900a97308 */ /* 0x000e620000002400 */
[----:B---3--:R-:W-:Y:S01]  /*6890*/  FSEL R173, R173, -INF , P1 ;  /* 0xff800000adad7808 */ /* 0x008fe20000800000 */
[----:B------:R-:W-:Y:S01]  /*68a0*/  UIADD3 UR6, UR6, 0x22840, URZ ;  /* 0x0002284006067890 */ /* 0x000fe2000fffe03f */
[C---:B------:R-:W-:Y:S02]  /*68b0*/  ISETP.GT.AND P1, PT, R132.reuse, 0x38, PT ;  /* 0x000000388400780c */ /* 0x040fe40003f24270 */
[----:B------:R-:W-:Y:S01]  /*68c0*/  FMNMX.FTZ R10, R173, R10, !PT ;  /* 0x0000000aad0a7209 */ /* 0x000fe20007810000 */
[----:B------:R-:W-:Y:S01]  /*68d0*/  UPRMT UR6, UR46, 0x654, UR6 ;  /* 0x000006542e067896 */ /* 0x000fe20008000006 */
[----:B0-----:R-:W-:Y:S01]  /*68e0*/  IADD3 R130, R99, -UR52, R130 ;  /* 0x8000003463827c10 */ /* 0x001fe2000fffe082 */
[----:B------:R-:W0:Y:S01]  /*68f0*/  MUFU.TANH R167, R167 ;  /* 0x000000a700a77308 */ /* 0x000e220000002400 */
[----:B--2---:R-:W-:Y:S02]  /*6900*/  FSEL R171, R171, -INF , P2 ;  /* 0xff800000abab7808 */ /* 0x004fe40001000000 */
[----:B------:R-:W-:-:S02]  /*6910*/  ISETP.GT.AND P2, PT, R132, 0x39, PT ;  /* 0x000000398400780c */ /* 0x000fc40003f44270 */
[----:B------:R-:W-:Y:S02]  /*6920*/  FMNMX.FTZ R10, R171, R10, !PT ;  /* 0x0000000aab0a7209 */ /* 0x000fe40007810000 */
[----:B------:R-:W-:Y:S01]  /*6930*/  ISETP.GT.AND P3, PT, R130, 0x1, PT ;  /* 0x000000018200780c */ /* 0x000fe20003f64270 */
[----:B------:R-:W2:Y:S01]  /*6940*/  MUFU.TANH R165, R165 ;  /* 0x000000a500a57308 */ /* 0x000ea20000002400 */
[----:B-1----:R-:W-:Y:S01]  /*6950*/  FSEL R169, R169, -INF , P1 ;  /* 0xff800000a9a97808 */ /* 0x002fe20000800000 */
[----:B------:R-:W-:Y:S01]  /*6960*/  SYNCS.ARRIVE.TRANS64.RED.A1T0 RZ, [UR6], RZ ;  /* 0x000000ffffff79a7 */ /* 0x000fe20008100406 */
        /* <DEDUP_REMOVED lines=18> */
[----:B------:R-:W-:Y:S01]  /*6a90*/  MUFU.TANH R129, R129 ;  /* 0x0000008100817308 */ /* 0x000fe20000002400 */
[----:B--2---:R-:W-:Y:S02]  /*6aa0*/  FSEL R159, R141, -INF , P2 ;  /* 0xff8000008d9f7808 */ /* 0x004fe40001000000 */
[----:B------:R-:W-:Y:S02]  /*6ab0*/  ISETP.GT.AND P2, PT, R132, 0x51, PT ;  /* 0x000000518400780c */ /* 0x000fe40003f44270 */
[----:B------:R-:W-:-:S03]  /*6ac0*/  FMNMX.FTZ R10, R159, R10, !PT ;  /* 0x0000000a9f0a7209 */ /* 0x000fc60007810000 */
[----:B------:R-:W0:Y:S08]  /*6ad0*/  MUFU.TANH R143, R143 ;  /* 0x0000008f008f7308 */ /* 0x000e300000002400 */
[----:B------:R-:W2:Y:S08]  /*6ae0*/  MUFU.TANH R131, R131 ;  /* 0x0000008300837308 */ /* 0x000eb00000002400 */
[----:B------:R3:W-:Y:S08]  /*6af0*/  MUFU.TANH R133, R104 ;  /* 0x0000006800857308 */ /* 0x0007f00000002400 */
[----:B------:R1:W-:Y:S01]  /*6b00*/  MUFU.TANH R134, R109 ;  /* 0x0000006d00867308 */ /* 0x0003e20000002400 */
[----:B---3--:R-:W-:-:S07]  /*6b10*/  FMUL.FTZ R104, R0, R106 ;  /* 0x0000006a00687220 */ /* 0x008fce0000410000 */
[----:B------:R3:W4:Y:S01]  /*6b20*/  MUFU.TANH R11, R105 ;  /* 0x00000069000b7308 */ /* 0x0007220000002400 */
[----:B-1----:R-:W-:Y:S01]  /*6b30*/  FSEL R109, R142, -INF , P1 ;  /* 0xff8000008e6d7808 */ /* 0x002fe20000800000 */
[----:B------:R-:W-:Y:S01]  /*6b40*/  FMUL.FTZ R142, R0, R95 ;  /* 0x0000005f008e7220 */ /* 0x000fe20000410000 */
[----:B------:R-:W-:Y:S02]  /*6b50*/  ISETP.GT.AND P1, PT, R132, 0x58, PT ;  /* 0x000000588400780c */ /* 0x000fe40003f24270 */
[----:B------:R-:W-:Y:S01]  /*6b60*/  FMNMX.FTZ R106, R109, R10, !PT ;  /* 0x0000000a6d6a7209 */ /* 0x000fe20007810000 */
[C---:B------:R-:W-:Y:S01]  /*6b70*/  FMUL.FTZ R10, R0.reuse, R89 ;  /* 0x00000059000a7220 */ /* 0x040fe20000410000 */
[----:B0-----:R-:W-:Y:S01]  /*6b80*/  FSEL R89, R143, -INF , P1 ;  /* 0xff8000008f597808 */ /* 0x001fe20000800000 */
[----:B------:R-:W-:Y:S01]  /*6b90*/  MUFU.TANH R108, R108 ;  /* 0x0000006c006c7308 */ /* 0x000fe20000002400 */
[----:B---3--:R-:W-:Y:S01]  /*6ba0*/  FMUL.FTZ R105, R0, R107 ;  /* 0x0000006b00697220 */ /* 0x008fe20000410000 */
[----:B------:R-:W-:-:S02]  /*6bb0*/  FSEL R107, R129, -INF , P2 ;  /* 0xff800000816b7808 */ /* 0x000fc40001000000 */
[C---:B------:R-:W-:Y:S02]  /*6bc0*/  ISETP.GT.AND P2, PT, R132.reuse, 0x59, PT ;  /* 0x000000598400780c */ /* 0x040fe40003f44270 */
[----:B------:R-:W-:Y:S02]  /*6bd0*/  FMNMX.FTZ R106, R107, R106, !PT ;  /* 0x0000006a6b6a7209 */ /* 0x000fe40007810000 */
[----:B------:R2:W0:Y:S01]  /*6be0*/  MUFU.TANH R135, R113 ;  /* 0x0000007100877308 */ /* 0x0004220000002400 */
[----:B------:R-:W-:Y:S02]  /*6bf0*/  ISETP.GT.AND P1, PT, R132, 0x60, PT ;  /* 0x000000608400780c */ /* 0x000fe40003f24270 */
[----:B------:R-:W-:-:S05]  /*6c00*/  FMNMX.FTZ R106, R89, R106, !PT ;  /* 0x0000006a596a7209 */ /* 0x000fca0007810000 */
[----:B------:R-:W1:Y:S01]  /*6c10*/  MUFU.TANH R112, R112 ;  /* 0x0000007000707308 */ /* 0x000e620000002400 */
[----:B--2---:R-:W-:Y:S02]  /*6c20*/  FSEL R113, R131, -INF , P2 ;  /* 0xff80000083717808 */ /* 0x004fe40001000000 */
[C---:B------:R-:W-:Y:S02]  /*6c30*/  ISETP.GT.AND P2, PT, R132.reuse, 0x61, PT ;  /* 0x000000618400780c */ /* 0x040fe40003f44270 */
[----:B------:R-:W-:Y:S02]  /*6c40*/  FMNMX.FTZ R106, R113, R106, !PT ;  /* 0x0000006a716a7209 */ /* 0x000fe40007810000 */
[----:B----4-:R-:W-:Y:S01]  /*6c50*/  FSEL R129, R11, -INF , P2 ;  /* 0xff8000000b817808 */ /* 0x010fe20001000000 */
[----:B------:R2:W3:Y:S01]  /*6c60*/  MUFU.TANH R144, R117 ;  /* 0x0000007500907308 */ /* 0x0004e20000002400 */
[----:B------:R-:W-:-:S04]  /*6c70*/  ISETP.GT.AND P2, PT, R132, 0x69, PT ;  /* 0x000000698400780c */ /* 0x000fc80003f44270 */
[----:B------:R-:W-:Y:S01]  /*6c80*/  FSEL R131, R134, -INF , P2 ;  /* 0xff80000086837808 */ /* 0x000fe20001000000 */
[----:B------:R-:W-:Y:S01]  /*6c90*/  FMUL.FTZ R134, R0, R94 ;  /* 0x0000005e00867220 */ /* 0x000fe20000410000 */
[C---:B------:R-:W-:Y:S01]  /*6ca0*/  ISETP.GT.AND P2, PT, R132.reuse, 0x71, PT ;  /* 0x000000718400780c */ /* 0x040fe20003f44270 */
[----:B------:R4:W-:Y:S01]  /*6cb0*/  MUFU.TANH R143, R10 ;  /* 0x0000000a008f7308 */ /* 0x0009e20000002400 */
[----:B--2---:R-:W-:Y:S02]  /*6cc0*/  FSEL R117, R133, -INF , P1 ;  /* 0xff80000085757808 */ /* 0x004fe40000800000 */
[----:B------:R-:W-:Y:S02]  /*6cd0*/  ISETP.GT.AND P1, PT, R132, 0x68, PT ;  /* 0x000000688400780c */ /* 0x000fe40003f24270 */
[----:B------:R-:W-:Y:S02]  /*6ce0*/  FMNMX.FTZ R106, R117, R106, !PT ;  /* 0x0000006a756a7209 */ /* 0x000fe40007810000 */
[----:B0-----:R-:W-:Y:S01]  /*6cf0*/  FSEL R135, R135, -INF , P2 ;  /* 0xff80000087877808 */ /* 0x001fe20001000000 */
[----:B------:R-:W0:Y:S01]  /*6d00*/  MUFU.TANH R116, R116 ;  /* 0x0000007400747308 */ /* 0x000e220000002400 */
[----:B----4-:R-:W-:Y:S01]  /*6d10*/  FMUL.FTZ R10, R0, R93 ;  /* 0x0000005d000a7220 */ /* 0x010fe20000410000 */
[----:B------:R-:W-:Y:S01]  /*6d20*/  FSEL R93, R108, -INF , P1 ;  /* 0xff8000006c5d7808 */ /* 0x000fe20000800000 */
[----:B------:R-:W-:Y:S01]  /*6d30*/  FMUL.FTZ R108, R0, R111 ;  /* 0x0000006f006c7220 */ /* 0x000fe20000410000 */
[----:B------:R-:W-:-:S02]  /*6d40*/  FMNMX.FTZ R106, R129, R106, !PT ;  /* 0x0000006a816a7209 */ /* 0x000fc40007810000 */
[----:B------:R-:W-:Y:S02]  /*6d50*/  ISETP.GT.AND P1, PT, R132, 0x70, PT ;  /* 0x000000708400780c */ /* 0x000fe40003f24270 */
[----:B------:R-:W-:Y:S01]  /*6d60*/  FMNMX.FTZ R106, R93, R106, !PT ;  /* 0x0000006a5d6a7209 */ /* 0x000fe20007810000 */
[----:B------:R-:W2:Y:S01]  /*6d70*/  MUFU.TANH R88, R88 ;  /* 0x0000005800587308 */ /* 0x000ea20000002400 */
[----:B-1----:R-:W-:Y:S01]  /*6d80*/  FSEL R133, R112, -INF , P1 ;  /* 0xff80000070857808 */ /* 0x002fe20000800000 */
[----:B------:R-:W-:Y:S01]  /*6d90*/  FMUL.FTZ R112, R0, R115 ;  /* 0x0000007300707220 */ /* 0x000fe20000410000 */
[----:B------:R-:W-:Y:S02]  /*6da0*/  FMNMX.FTZ R106, R131, R106, !PT ;  /* 0x0000006a836a7209 */ /* 0x000fe40007810000 */
[C---:B------:R-:W-:Y:S02]  /*6db0*/  ISETP.GT.AND P1, PT, R132.reuse, 0x78, PT ;  /* 0x000000788400780c */ /* 0x040fe40003f24270 */
[----:B------:R-:W-:Y:S01]  /*6dc0*/  FMNMX.FTZ R106, R133, R106, !PT ;  /* 0x0000006a856a7209 */ /* 0x000fe20007810000 */
[----:B------:R1:W4:Y:S01]  /*6dd0*/  MUFU.TANH R147, R10 ;  /* 0x0000000a00937308 */ /* 0x0003220000002400 */
[----:B------:R-:W-:-:S02]  /*6de0*/  ISETP.GT.AND P2, PT, R132, 0x79, PT ;  /* 0x000000798400780c */ /* 0x000fc40003f44270 */
[----:B------:R-:W-:Y:S02]  /*6df0*/  FMNMX.FTZ R106, R135, R106, !PT ;  /* 0x0000006a876a7209 */ /* 0x000fe40007810000 */
[----:B---3--:R-:W-:Y:S01]  /*6e00*/  FSEL R141, R144, -INF , P2 ;  /* 0xff800000908d7808 */ /* 0x008fe20001000000 */
[----:B------:R-:W-:Y:S01]  /*6e10*/  FMUL.FTZ R144, R0, R98 ;  /* 0x0000006200907220 */ /* 0x000fe20000410000 */
[----:B------:R-:W-:Y:S01]  /*6e20*/  ISETP.GT.AND P2, PT, R132, 0x81, PT ;  /* 0x000000818400780c */ /* 0x000fe20003f44270 */
[----:B------:R-:W3:Y:S01]  /*6e30*/  MUFU.TANH R92, R92 ;  /* 0x0000005c005c7308 */ /* 0x000ee20000002400 */
[----:B-1----:R-:W-:Y:S01]  /*6e40*/  FMUL.FTZ R10, R0, R97 ;  /* 0x00000061000a7220 */ /* 0x002fe20000410000 */
[----:B0-----:R-:W-:Y:S01]  /*6e50*/  FSEL R97, R116, -INF , P1 ;  /* 0xff80000074617808 */ /* 0x001fe20000800000 */
[----:B------:R-:W-:Y:S01]  /*6e60*/  FMUL.FTZ R116, R0, R119 ;  /* 0x0000007700747220 */ /* 0x000fe20000410000 */
[----:B------:R-:W-:Y:S02]  /*6e70*/  ISETP.GT.AND P1, PT, R132, 0x80, PT ;  /* 0x000000808400780c */ /* 0x000fe40003f24270 */
[----:B------:R-:W-:-:S02]  /*6e80*/  FMNMX.FTZ R106, R97, R106, !PT ;  /* 0x0000006a616a7209 */ /* 0x000fc40007810000 */
[----:B------:R-:W0:Y:S01]  /*6e90*/  MUFU.TANH R96, R96 ;  /* 0x0000006000607308 */ /* 0x000e220000002400 */
[----:B--2---:R-:W-:Y:S02]  /*6ea0*/  FSEL R145, R88, -INF , P1 ;  /* 0xff80000058917808 */ /* 0x004fe40000800000 */
[----:B------:R-:W-:Y:S02]  /*6eb0*/  FMNMX.FTZ R106, R141, R106, !PT ;  /* 0x0000006a8d6a7209 */ /* 0x000fe40007810000 */
[C---:B------:R-:W-:Y:S02]  /*6ec0*/  ISETP.GT.AND P1, PT, R132.reuse, 0x88, PT ;  /* 0x000000888400780c */ /* 0x040fe40003f24270 */
[----:B------:R-:W-:Y:S01]  /*6ed0*/  FSEL R143, R143, -INF , P2 ;  /* 0xff8000008f8f7808 */ /* 0x000fe20001000000 */
[----:B------:R1:W2:Y:S01]  /*6ee0*/  MUFU.TANH R151, R10 ;  /* 0x0000000a00977308 */ /* 0x0002a20000002400 */
[----:B------:R-:W-:Y:S02]  /*6ef0*/  FMNMX.FTZ R106, R145, R106, !PT ;  /* 0x0000006a916a7209 */ /* 0x000fe40007810000 */
[----:B------:R-:W-:-:S02]  /*6f00*/  ISETP.GT.AND P2, PT, R132, 0x89, PT ;  /* 0x000000898400780c */ /* 0x000fc40003f44270 */
[----:B------:R-:W-:Y:S02]  /*6f10*/  FMNMX.FTZ R106, R143, R106, !PT ;  /* 0x0000006a8f6a7209 */ /* 0x000fe40007810000 */
[----:B----4-:R-:W-:Y:S01]  /*6f20*/  FSEL R147, R147, -INF , P2 ;  /* 0xff80000093937808 */ /* 0x010fe20001000000 */
[----:B------:R-:W4:Y:S01]  /*6f30*/  MUFU.TANH R100, R100 ;  /* 0x0000006400647308 */ /* 0x000f220000002400 */
[----:B-1----:R-:W-:Y:S01]  /*6f40*/  FMUL.FTZ R10, R0, R101 ;  /* 0x00000065000a7220 */ /* 0x002fe20000410000 */
[----:B---3--:R-:W-:Y:S02]  /*6f50*/  FSEL R101, R92, -INF , P1 ;  /* 0xff8000005c657808 */ /* 0x008fe40000800000 */
[----:B------:R-:W-:Y:S02]  /*6f60*/  ISETP.GT.AND P1, PT, R132, 0x90, PT ;  /* 0x000000908400780c */ /* 0x000fe40003f24270 */
[----:B------:R-:W-:Y:S01]  /*6f70*/  FMNMX.FTZ R88, R101, R106, !PT ;  /* 0x0000006a65587209 */ /* 0x000fe20007810000 */
[----:B------:R-:W-:Y:S01]  /*6f80*/  FMUL.FTZ R106, R0, R110 ;  /* 0x0000006e006a7220 */ /* 0x000fe20000410000 */
[----:B------:R-:W1:Y:S01]  /*6f90*/  MUFU.TANH R10, R10 ;  /* 0x0000000a000a7308 */ /* 0x000e620000002400 */
[----:B------:R-:W-:Y:S01]  /*6fa0*/  ISETP.GT.AND P2, PT, R132, 0x91, PT ;  /* 0x000000918400780c */ /* 0x000fe20003f44270 */
[----:B------:R-:W-:Y:S01]  /*6fb0*/  FMUL.FTZ R110, R0, R114 ;  /* 0x00000072006e7220 */ /* 0x000fe20000410000 */
[----:B0-----:R-:W-:Y:S01]  /*6fc0*/  FSEL R149, R96, -INF , P1 ;  /* 0xff80000060957808 */ /* 0x001fe20000800000 */
[C---:B------:R-:W-:Y:S01]  /*6fd0*/  FMUL.FTZ R114, R0.reuse, R118 ;  /* 0x0000007600727220 */ /* 0x040fe20000410000 */
[----:B------:R-:W-:Y:S01]  /*6fe0*/  FMNMX.FTZ R88, R147, R88, !PT ;  /* 0x0000005893587209 */ /* 0x000fe20007810000 */
[----:B------:R-:W-:Y:S01]  /*6ff0*/  FMUL.FTZ R118, R0, R90 ;  /* 0x0000005a00767220 */ /* 0x000fe20000410000 */
[----:B------:R-:W-:Y:S01]  /*7000*/  ISETP.GT.AND P1, PT, R132, 0x98, PT ;  /* 0x000000988400780c */ /* 0x000fe20003f24270 */
[----:B------:R-:W0:Y:S01]  /*7010*/  MUFU.TANH R13, R13 ;  /* 0x0000000d000d7308 */ /* 0x000e220000002400 */
[----:B--2---:R-:W-:-:S02]  /*7020*/  FSEL R151, R151, -INF , P2 ;  /* 0xff80000097977808 */ /* 0x004fc40001000000 */
[----:B------:R-:W-:Y:S02]  /*7030*/  FMNMX.FTZ R88, R149, R88, !PT ;  /* 0x0000005895587209 */ /* 0x000fe40007810000 */
[----:B------:R-:W-:Y:S01]  /*7040*/  ISETP.GT.AND P2, PT, R132, 0x99, PT ;  /* 0x000000998400780c */ /* 0x000fe20003f44270 */
[----:B------:R-:W-:Y:S01]  /*7050*/  FMUL.FTZ R132, R0, R91 ;  /* 0x0000005b00847220 */ /* 0x000fe20000410000 */
[----:B----4-:R-:W-:Y:S01]  /*7060*/  FSEL R153, R100, -INF , P1 ;  /* 0xff80000064997808 */ /* 0x010fe20000800000 */
[----:B------:R-:W2:Y:S01]  /*7070*/  MUFU.TANH R12, R12 ;  /* 0x0000000c000c7308 */ /* 0x000ea20000002400 */
[----:B------:R-:W-:Y:S02]  /*7080*/  FMNMX.FTZ R88, R151, R88, !PT ;  /* 0x0000005897587209 */ /* 0x000fe40007810000 */
[----:B-1----:R-:W-:Y:S02]  /*7090*/  FSEL R111, R10, -INF , P2 ;  /* 0xff8000000a6f7808 */ /* 0x002fe40001000000 */
[----:B------:R-:W-:Y:S01]  /*70a0*/  FMNMX.FTZ R88, R153, R88, !PT ;  /* 0x0000005899587209 */ /* 0x000fe20007810000 */
[----:B------:R-:W1:Y:S01]  /*70b0*/  LDC R10, c[0x0][0x988] ;  /* 0x00026200ff0a7b82 */ /* 0x000e620000000800 */
[----:B------:R-:W-:Y:S01]  /*70c0*/  ISETP.GT.AND P2, PT, R130, RZ, PT ;  /* 0x000000ff8200720c */ /* 0x000fe20003f44270 */
[----:B------:R-:W3:Y:S01]  /*70d0*/  MUFU.TANH R15, R15 ;  /* 0x0000000f000f7308 */ /* 0x000ee20000002400 */
[----:B------:R-:W-:-:S02]  /*70e0*/  FMNMX.FTZ R88, R111, R88, !PT ;  /* 0x000000586f587209 */ /* 0x000fc40007810000 */
[----:B0-----:R-:W-:Y:S02]  /*70f0*/  FSEL R96, R13, -INF , P2 ;  /* 0xff8000000d607808 */ /* 0x001fe40001000000 */
[----:B------:R-:W-:Y:S01]  /*7100*/  ISETP.GT.AND P2, PT, R130, 0x8, PT ;  /* 0x000000088200780c */ /* 0x000fe20003f44270 */
[----:B------:R-:W0:Y:S01]  /*7110*/  SHFL.BFLY PT, R11, R88, 0x2, 0x1f ;  /* 0x0c401f00580b7f89 */ /* 0x000e2200000e0000 */
[----:B------:R-:W-:Y:S01]  /*7120*/  FMNMX.FTZ R98, R96, R9, !PT ;  /* 0x0000000960627209 */ /* 0x000fe20007810000 */
[----:B------:R-:W4:Y:S01]  /*7130*/  MUFU.TANH R14, R14 ;  /* 0x0000000e000e7308 */ /* 0x000f220000002400 */
[----:B--2---:R-:W-:Y:S02]  /*7140*/  FSEL R103, R12, -INF , P3 ;  /* 0xff8000000c677808 */ /* 0x004fe40001800000 */
[----:B------:R-:W-:Y:S02]  /*7150*/  ISETP.GT.AND P3, PT, R130, 0x9, PT ;  /* 0x000000098200780c */ /* 0x000fe40003f64270 */
[----:B------:R-:W-:-:S03]  /*7160*/  FMNMX.FTZ R98, R103, R98, !PT ;  /* 0x0000006267627209 */ /* 0x000fc60007810000 */
[----:B------:R-:W-:Y:S01]  /*7170*/  MUFU.TANH R18, R18 ;  /* 0x0000001200127308 */ /* 0x000fe20000002400 */
[----:B---3--:R-:W-:Y:S02]  /*7180*/  FSEL R15, R15, -INF , P2 ;  /* 0xff8000000f0f7808 */ /* 0x008fe40001000000 */
[----:B------:R-:W-:Y:S02]  /*7190*/  ISETP.GT.AND P2, PT, R130, 0x10, PT ;  /* 0x000000108200780c */ /* 0x000fe40003f44270 */
[----:B------:R-:W-:-:S03]  /*71a0*/  FMNMX.FTZ R98, R15, R98, !PT ;  /* 0x000000620f627209 */ /* 0x000fc60007810000 */
[----:B------:R-:W2:Y:S01]  /*71b0*/  MUFU.TANH R17, R17 ;  /* 0x0000001100117308 */ /* 0x000ea20000002400 */
[----:B----4-:R-:W-:Y:S02]  /*71c0*/  FSEL R119, R14, -INF , P3 ;  /* 0xff8000000e777808 */ /* 0x010fe40001800000 */
[----:B------:R-:W-:Y:S02]  /*71d0*/  ISETP.GT.AND P3, PT, R130, 0x11, PT ;  /* 0x000000118200780c */ /* 0x000fe40003f64270 */
[----:B------:R-:W-:Y:S02]  /*71e0*/  FMNMX.FTZ R98, R119, R98, !PT ;  /* 0x0000006277627209 */ /* 0x000fe40007810000 */
[----:B0-----:R-:W-:Y:S01]  /*71f0*/  FMNMX.FTZ R90, R88, R11, !PT ;  /* 0x0000000b585a7209 */ /* 0x001fe20007810000 */
[----:B------:R-:W0:Y:S04]  /*7200*/  MUFU.TANH R20, R20 ;  /* 0x0000001400147308 */ /* 0x000e280000002400 */
[----:B------:R-:W3:Y:S04]  /*7210*/  SHFL.BFLY PT, R11, R90, 0x1, 0x1f ;  /* 0x0c201f005a0b7f89 */ /* 0x000ee800000e0000 */
[----:B------:R-:W4:Y:S01]  /*7220*/  MUFU.TANH R19, R19 ;  /* 0x0000001300137308 */ /* 0x000f220000002400 */
[----:B--2---:R-:W-:-:S02]  /*7230*/  FSEL R17, R17, -INF , P3 ;  /* 0xff80000011117808 */ /* 0x004fc40001800000 */
[----:B------:R-:W-:-:S05]  /*7240*/  ISETP.GT.AND P3, PT, R130, 0x19, PT ;  /* 0x000000198200780c */ /* 0x000fca0003f64270 */
[----:B------:R-:W2:Y:S08]  /*7250*/  MUFU.TANH R21, R21 ;  /* 0x0000001500157308 */ /* 0x000eb00000002400 */
[----:B------:R-:W5:Y:S01]  /*7260*/  MUFU.TANH R22, R22 ;  /* 0x0000001600167308 */ /* 0x000f620000002400 */
[----:B---3--:R-:W-:-:S04]  /*7270*/  FMNMX.FTZ R11, R90, R11, !PT ;  /* 0x0000000b5a0b7209 */ /* 0x008fc80007810000 */
[C---:B------:R-:W-:Y:S01]  /*7280*/  FSETP.NEU.FTZ.AND P1, PT, R11.reuse, -INF , PT ;  /* 0xff8000000b00780b */ /* 0x040fe20003f3d000 */
[----:B-1----:R-:W-:-:S02]  /*7290*/  FFMA.FTZ R88, R11, R10, -8 ;  /* 0xc10000000b587423 */ /* 0x002fc4000001000a */
[----:B------:R-:W-:Y:S03]  /*72a0*/  MUFU.TANH R23, R23 ;  /* 0x0000001700177308 */ /* 0x000fe60000002400 */
[----:B------:R-:W-:-:S05]  /*72b0*/  FSEL R88, R88, RZ, P1 ;  /* 0x000000ff58587208 */ /* 0x000fca0000800000 */
[----:B------:R-:W1:Y:S01]  /*72c0*/  MUFU.TANH R136, R136 ;  /* 0x0000008800887308 */ /* 0x000e620000002400 */
[----:B------:R-:W-:-:S01]  /*72d0*/  FFMA.FTZ R115, R155, R10, -R88 ;  /* 0x0000000a9b737223 */ /* 0x000fc20000010858 */
[----:B------:R-:W-:Y:S01]  /*72e0*/  FSEL R155, R18, -INF , P2 ;  /* 0xff800000129b7808 */ /* 0x000fe20001000000 */
[----:B------:R-:W-:-:S01]  /*72f0*/  FFMA.FTZ R14, R157, R10, -R88 ;  /* 0x0000000a9d0e7223 */ /* 0x000fc20000010858 */
[----:B------:R-:W-:Y:S01]  /*7300*/  ISETP.GT.AND P2, PT, R130, 0x18, PT ;  /* 0x000000188200780c */ /* 0x000fe20003f44270 */
[----:B------:R-:W-:-:S01]  /*7310*/  FFMA.FTZ R90, R177, R10, -R88 ;  /* 0x0000000ab15a7223 */ /* 0x000fc20000010858 */
[----:B------:R-:W-:Y:S01]  /*7320*/  FMNMX.FTZ R98, R155, R98, !PT ;  /* 0x000000629b627209 */ /* 0x000fe20007810000 */
[----:B------:R-:W-:-:S01]  /*7330*/  FFMA.FTZ R91, R181, R10, -R88 ;  /* 0x0000000ab55b7223 */ /* 0x000fc20000010858 */
[----:B0-----:R-:W-:Y:S01]  /*7340*/  FSEL R157, R20, -INF , P2 ;  /* 0xff800000149d7808 */ /* 0x001fe20001000000 */
[----:B------:R-:W-:Y:S01]  /*7350*/  MUFU.TANH R137, R137 ;  /* 0x0000008900897308 */ /* 0x000fe20000002400 */
[----:B------:R-:W-:Y:S01]  /*7360*/  FMNMX.FTZ R98, R17, R98, !PT ;  /* 0x0000006211627209 */ /* 0x000fe20007810000 */
[-CC-:B------:R-:W-:Y:S01]  /*7370*/  FFMA.FTZ R183, R183, R10.reuse, -R88.reuse ;  /* 0x0000000ab7b77223 */ /* 0x180fe20000010858 */
[C---:B------:R-:W-:Y:S01]  /*7380*/  ISETP.GT.AND P2, PT, R130.reuse, 0x20, PT ;  /* 0x000000208200780c */ /* 0x040fe20003f44270 */
[-CC-:B------:R-:W-:Y:S01]  /*7390*/  FFMA.FTZ R18, R179, R10.reuse, -R88.reuse ;  /* 0x0000000ab3127223 */ /* 0x180fe20000010858 */
[----:B----4-:R-:W-:Y:S01]  /*73a0*/  FSEL R177, R19, -INF , P3 ;  /* 0xff80000013b17808 */ /* 0x010fe20001800000 */
[--C-:B------:R-:W-:Y:S01]  /*73b0*/  FFMA.FTZ R20, R173, R10, -R88.reuse ;  /* 0x0000000aad147223 */ /* 0x100fe20000010858 */
[----:B------:R-:W-:Y:S01]  /*73c0*/  FMNMX.FTZ R98, R157, R98, !PT ;  /* 0x000000629d627209 */ /* 0x000fe20007810000 */
[----:B------:R-:W0:Y:S01]  /*73d0*/  MUFU.TANH R138, R138 ;  /* 0x0000008a008a7308 */ /* 0x000e220000002400 */
[C---:B------:R-:W-:Y:S01]  /*73e0*/  ISETP.GT.AND P3, PT, R130.reuse, 0x21, PT ;  /* 0x000000218200780c */ /* 0x040fe20003f64270 */
[-CC-:B------:R-:W-:Y:S01]  /*73f0*/  FFMA.FTZ R92, R185, R10.reuse, -R88.reuse ;  /* 0x0000000ab95c7223 */ /* 0x180fe20000010858 */
[----:B--2---:R-:W-:Y:S01]  /*7400*/  FSEL R181, R21, -INF , P2 ;  /* 0xff80000015b57808 */ /* 0x004fe20001000000 */
[--C-:B------:R-:W-:Y:S01]  /*7410*/  FFMA.FTZ R21, R175, R10, -R88.reuse ;  /* 0x0000000aaf157223 */ /* 0x100fe20000010858 */
[----:B------:R-:W-:Y:S01]  /*7420*/  FMNMX.FTZ R98, R177, R98, !PT ;  /* 0x00000062b1627209 */ /* 0x000fe20007810000 */
[-CC-:B------:R-:W-:Y:S01]  /*7430*/  FFMA.FTZ R95, R187, R10.reuse, -R88.reuse ;  /* 0x0000000abb5f7223 */ /* 0x180fe20000010858 */
[----:B------:R-:W-:Y:S01]  /*7440*/  ISETP.GT.AND P2, PT, R130, 0x28, PT ;  /* 0x000000288200780c */ /* 0x000fe20003f44270 */
[----:B------:R-:W2:Y:S01]  /*7450*/  MUFU.TANH R139, R139 ;  /* 0x0000008b008b7308 */ /* 0x000ea20000002400 */
[----:B-----5:R-:W-:Y:S01]  /*7460*/  FSEL R179, R22, -INF , P3 ;  /* 0xff80000016b37808 */ /* 0x020fe20001800000 */
[--C-:B------:R-:W-:Y:S01]  /*7470*/  FFMA.FTZ R22, R169, R10, -R88.reuse ;  /* 0x0000000aa9167223 */ /* 0x100fe20000010858 */
[----:B------:R-:W-:Y:S01]  /*7480*/  FMNMX.FTZ R98, R181, R98, !PT ;  /* 0x00000062b5627209 */ /* 0x000fe20007810000 */
[-CC-:B------:R-:W-:Y:S01]  /*7490*/  FFMA.FTZ R94, R189, R10.reuse, -R88.reuse ;  /* 0x0000000abd5e7223 */ /* 0x180fe20000010858 */
[----:B------:R-:W-:Y:S01]  /*74a0*/  ISETP.GT.AND P3, PT, R130, 0x29, PT ;  /* 0x000000298200780c */ /* 0x000fe20003f64270 */
[--C-:B------:R-:W-:Y:S01]  /*74b0*/  FFMA.FTZ R13, R165, R10, -R88.reuse ;  /* 0x0000000aa50d7223 */ /* 0x100fe20000010858 */
[----:B------:R-:W-:Y:S01]  /*74c0*/  FMNMX.FTZ R98, R179, R98, !PT ;  /* 0x00000062b3627209 */ /* 0x000fe20007810000 */
[----:B------:R3:W-:Y:S01]  /*74d0*/  MUFU.EX2 R19, R183 ;  /* 0x000000b700137308 */ /* 0x0007e20000000800 */
[----:B-1----:R-:W-:Y:S01]  /*74e0*/  FSEL R175, R136, -INF , P3 ;  /* 0xff80000088af7808 */ /* 0x002fe20001800000 */
[-CC-:B------:R-:W-:Y:S01]  /*74f0*/  FFMA.FTZ R191, R191, R10.reuse, -R88.reuse ;  /* 0x0000000abfbf7223 */ /* 0x180fe20000010858 */
[----:B------:R-:W-:Y:S01]  /*7500*/  ISETP.GT.AND P3, PT, R130, 0x31, PT ;  /* 0x000000318200780c */ /* 0x000fe20003f64270 */
[-CC-:B------:R-:W-:Y:S01]  /*7510*/  FFMA.FTZ R193, R193, R10.reuse, -R88.reuse ;  /* 0x0000000ac1c17223 */ /* 0x180fe20000010858 */
[----:B------:R-:W-:-:S01]  /*7520*/  FFMA.FTZ R209, R129, R10, -R88 ;  /* 0x0000000a81d17223 */ /* 0x000fc20000010858 */
[-CC-:B------:R-:W-:Y:S01]  /*7530*/  FFMA.FTZ R107, R107, R10.reuse, -R88.reuse ;  /* 0x0000000a6b6b7223 */ /* 0x180fe20000010858 */
[----:B0-----:R-:W-:Y:S01]  /*7540*/  FSEL R173, R138, -INF , P3 ;  /* 0xff8000008aad7808 */ /* 0x001fe20001800000 */
[----:B------:R-:W0:Y:S01]  /*7550*/  MUFU.TANH R140, R140 ;  /* 0x0000008c008c7308 */ /* 0x000e220000002400 */
[----:B---3--:R-:W-:Y:S01]  /*7560*/  FSEL R183, R23, -INF , P2 ;  /* 0xff80000017b77808 */ /* 0x008fe20001000000 */
[-CC-:B------:R-:W-:Y:S01]  /*7570*/  FFMA.FTZ R23, R171, R10.reuse, -R88.reuse ;  /* 0x0000000aab177223 */ /* 0x180fe20000010858 */
[C---:B------:R-:W-:Y:S01]  /*7580*/  ISETP.GT.AND P2, PT, R130.reuse, 0x30, PT ;  /* 0x000000308200780c */ /* 0x040fe20003f44270 */
[--C-:B------:R-:W-:Y:S01]  /*7590*/  FFMA.FTZ R89, R89, R10, -R88.reuse ;  /* 0x0000000a59597223 */ /* 0x100fe20000010858 */
[----:B------:R-:W-:Y:S01]  /*75a0*/  FMNMX.FTZ R98, R183, R98, !PT ;  /* 0x00000062b7627209 */ /* 0x000fe20007810000 */
[--C-:B------:R-:W-:Y:S01]  /*75b0*/  FFMA.FTZ R93, R93, R10, -R88.reuse ;  /* 0x0000000a5d5d7223 */ /* 0x100fe20000010858 */
[----:B------:R-:W-:Y:S01]  /*75c0*/  FSEL R137, R137, -INF , P2 ;  /* 0xff80000089897808 */ /* 0x000fe20001000000 */
[----:B------:R-:W1:Y:S01]  /*75d0*/  MUFU.TANH R120, R120 ;  /* 0x0000007800787308 */ /* 0x000e620000002400 */
[----:B------:R-:W-:Y:S01]  /*75e0*/  FMNMX.FTZ R98, R175, R98, !PT ;  /* 0x00000062af627209 */ /* 0x000fe20007810000 */
[-CC-:B------:R-:W-:Y:S01]  /*75f0*/  FFMA.FTZ R97, R97, R10.reuse, -R88.reuse ;  /* 0x0000000a61617223 */ /* 0x180fe20000010858 */
[C---:B------:R-:W-:Y:S01]  /*7600*/  ISETP.GT.AND P2, PT, R130.reuse, 0x38, PT ;  /* 0x000000388200780c */ /* 0x040fe20003f44270 */
[--C-:B------:R-:W-:Y:S01]  /*7610*/  FFMA.FTZ R101, R101, R10, -R88.reuse ;  /* 0x0000000a65657223 */ /* 0x100fe20000010858 */
[----:B------:R-:W-:Y:S01]  /*7620*/  FMNMX.FTZ R98, R137, R98, !PT ;  /* 0x0000006289627209 */ /* 0x000fe20007810000 */
[----:B------:R-:W-:Y:S01]  /*7630*/  FFMA.FTZ R111, R111, R10, -R88 ;  /* 0x0000000a6f6f7223 */ /* 0x000fe20000010858 */
[----:B------:R-:W-:Y:S01]  /*7640*/  ISETP.GT.AND P3, PT, R130, 0x39, PT ;  /* 0x000000398200780c */ /* 0x000fe20003f64270 */
[----:B------:R-:W3:Y:S01]  /*7650*/  MUFU.TANH R121, R121 ;  /* 0x0000007900797308 */ /* 0x000ee20000002400 */
[----:B--2---:R-:W-:-:S02]  /*7660*/  FSEL R139, R139, -INF , P2 ;  /* 0xff8000008b8b7808 */ /* 0x004fc40001000000 */
[----:B------:R-:W-:Y:S02]  /*7670*/  FMNMX.FTZ R98, R173, R98, !PT ;  /* 0x00000062ad627209 */ /* 0x000fe40007810000 */
[----:B------:R-:W-:Y:S02]  /*7680*/  ISETP.GT.AND P2, PT, R130, 0x40, PT ;  /* 0x000000408200780c */ /* 0x000fe40003f44270 */
[----:B0-----:R-:W-:Y:S01]  /*7690*/  FSEL R171, R140, -INF , P3 ;  /* 0xff8000008cab7808 */ /* 0x001fe20001800000 */
[----:B------:R-:W0:Y:S01]  /*76a0*/  MUFU.TANH R122, R122 ;  /* 0x0000007a007a7308 */ /* 0x000e220000002400 */
[----:B------:R-:W-:Y:S02]  /*76b0*/  FMNMX.FTZ R98, R139, R98, !PT ;  /* 0x000000628b627209 */ /* 0x000fe40007810000 */
[----:B------:R-:W-:Y:S02]  /*76c0*/  ISETP.GT.AND P3, PT, R130, 0x41, PT ;  /* 0x000000418200780c */ /* 0x000fe40003f64270 */
[----:B-1----:R-:W-:-:S02]  /*76d0*/  FSEL R185, R120, -INF , P2 ;  /* 0xff80000078b97808 */ /* 0x002fc40001000000 */
[----:B------:R-:W-:Y:S01]  /*76e0*/  FMNMX.FTZ R98, R171, R98, !PT ;  /* 0x00000062ab627209 */ /* 0x000fe20007810000 */
[----:B------:R-:W1:Y:S01]  /*76f0*/  MUFU.TANH R123, R123 ;  /* 0x0000007b007b7308 */ /* 0x000e620000002400 */
[----:B------:R-:W-:Y:S02]  /*7700*/  ISETP.GT.AND P2, PT, R130, 0x48, PT ;  /* 0x000000488200780c */ /* 0x000fe40003f44270 */
[----:B---3--:R-:W-:Y:S01]  /*7710*/  FSEL R169, R121, -INF , P3 ;  /* 0xff80000079a97808 */ /* 0x008fe20001800000 */
[----:B------:R-:W-:-:S01]  /*7720*/  FFMA.FTZ R121, R167, R10, -R88 ;  /* 0x0000000aa7797223 */ /* 0x000fc20000010858 */
[----:B------:R-:W-:Y:S02]  /*7730*/  FMNMX.FTZ R98, R185, R98, !PT ;  /* 0x00000062b9627209 */ /* 0x000fe40007810000 */
[----:B------:R-:W-:Y:S01]  /*7740*/  ISETP.GT.AND P3, PT, R130, 0x49, PT ;  /* 0x000000498200780c */ /* 0x000fe20003f64270 */
[----:B------:R-:W2:Y:S01]  /*7750*/  MUFU.TANH R124, R124 ;  /* 0x0000007c007c7308 */ /* 0x000ea20000002400 */
[----:B0-----:R-:W-:-:S02]  /*7760*/  FSEL R187, R122, -INF , P2 ;  /* 0xff8000007abb7808 */ /* 0x001fc40001000000 */
[----:B------:R-:W-:Y:S02]  /*7770*/  FMNMX.FTZ R98, R169, R98, !PT ;  /* 0x00000062a9627209 */ /* 0x000fe40007810000 */
[C---:B------:R-:W-:Y:S02]  /*7780*/  ISETP.GT.AND P2, PT, R130.reuse, 0x50, PT ;  /* 0x000000508200780c */ /* 0x040fe40003f44270 */
[----:B------:R-:W-:Y:S01]  /*7790*/  FMNMX.FTZ R98, R187, R98, !PT ;  /* 0x00000062bb627209 */ /* 0x000fe20007810000 */
[----:B------:R-:W0:Y:S01]  /*77a0*/  MUFU.TANH R125, R125 ;  /* 0x0000007d007d7308 */ /* 0x000e220000002400 */
[----:B-1----:R-:W-:Y:S01]  /*77b0*/  FSEL R167, R123, -INF , P3 ;  /* 0xff8000007ba77808 */ /* 0x002fe20001800000 */
[----:B------:R-:W-:Y:S01]  /*77c0*/  FFMA.FTZ R123, R163, R10, -R88 ;  /* 0x0000000aa37b7223 */ /* 0x000fe20000010858 */
        /* <DEDUP_REMOVED lines=16> */
[----:B------:R-:W-:-:S05]  /*78d0*/  ISETP.GT.AND P3, PT, R130, 0x61, PT ;  /* 0x000000618200780c */ /* 0x000fca0003f64270 */
[----:B------:R-:W-:Y:S01]  /*78e0*/  MUFU.TANH R106, R106 ;  /* 0x0000006a006a7308 */ /* 0x000fe20000002400 */
[----:B0-----:R-:W-:Y:S02]  /*78f0*/  FSEL R163, R104, -INF , P2 ;  /* 0xff80000068a37808 */ /* 0x001fe40001000000 */
[----:B------:R-:W-:Y:S02]  /*7900*/  FMNMX.FTZ R104, R127, R100, !PT ;  /* 0x000000647f687209 */ /* 0x000fe40007810000 */
[----:B------:R-:W-:Y:S02]  /*7910*/  ISETP.GT.AND P2, PT, R130, 0x68, PT ;  /* 0x000000688200780c */ /* 0x000fe40003f44270 */
[----:B------:R-:W-:Y:S01]  /*7920*/  FMNMX.FTZ R104, R163, R104, !PT ;  /* 0x00000068a3687209 */ /* 0x000fe20007810000 */
[----:B------:R-:W0:Y:S08]  /*7930*/  MUFU.TANH R108, R108 ;  /* 0x0000006c006c7308 */ /* 0x000e300000002400 */
[----:B------:R-:W2:Y:S08]  /*7940*/  MUFU.TANH R110, R110 ;  /* 0x0000006e006e7308 */ /* 0x000eb00000002400 */
[----:B------:R3:W-:Y:S08]  /*7950*/  MUFU.EX2 R98, R13 ;  /* 0x0000000d00627308 */ /* 0x0007f00000000800 */
[----:B------:R-:W-:Y:S01]  /*7960*/  MUFU.TANH R112, R112 ;  /* 0x0000007000707308 */ /* 0x000fe20000002400 */
[----:B---3--:R-:W-:-:S01]  /*7970*/  FFMA.FTZ R13, R161, R10, -R88 ;  /* 0x0000000aa10d7223 */ /* 0x008fc20000010858 */
[----:B-1----:R-:W-:Y:S01]  /*7980*/  FSEL R161, R105, -INF , P3 ;  /* 0xff80000069a17808 */ /* 0x002fe20001800000 */
[----:B------:R-:W-:-:S01]  /*7990*/  FFMA.FTZ R105, R159, R10, -R88 ;  /* 0x0000000a9f697223 */ /* 0x000fc20000010858 */
[----:B------:R-:W-:-:S02]  /*79a0*/  ISETP.GT.AND P3, PT, R130, 0x69, PT ;  /* 0x000000698200780c */ /* 0x000fc40003f64270 */
[----:B------:R-:W-:Y:S02]  /*79b0*/  FMNMX.FTZ R104, R161, R104, !PT ;  /* 0x00000068a1687209 */ /* 0x000fe40007810000 */
[----:B------:R-:W1:Y:S01]  /*79c0*/  MUFU.TANH R114, R114 ;  /* 0x0000007200727308 */ /* 0x000e620000002400 */
[----:B0-----:R-:W-:Y:S02]  /*79d0*/  FSEL R159, R108, -INF , P3 ;  /* 0xff8000006c9f7808 */ /* 0x001fe40001800000 */
[----:B------:R-:W-:-:S05]  /*79e0*/  ISETP.GT.AND P3, PT, R130, 0x71, PT ;  /* 0x000000718200780c */ /* 0x000fca0003f64270 */
[----:B------:R0:W-:Y:S08]  /*79f0*/  MUFU.EX2 R99, R191 ;  /* 0x000000bf00637308 */ /* 0x0001f00000000800 */
[----:B------:R-:W3:Y:S01]  /*7a00*/  MUFU.TANH R116, R116 ;  /* 0x0000007400747308 */ /* 0x000ee20000002400 */
[----:B0-----:R-:W-:Y:S02]  /*7a10*/  FSEL R191, R106, -INF , P2 ;  /* 0xff8000006abf7808 */ /* 0x001fe40001000000 */
[----:B------:R-:W-:-:S02]  /*7a20*/  ISETP.GT.AND P2, PT, R130, 0x70, PT ;  /* 0x000000708200780c */ /* 0x000fc40003f44270 */
[----:B------:R-:W-:-:S03]  /*7a30*/  FMNMX.FTZ R104, R191, R104, !PT ;  /* 0x00000068bf687209 */ /* 0x000fc60007810000 */
[----:B------:R-:W0:Y:S01]  /*7a40*/  MUFU.TANH R118, R118 ;  /* 0x0000007600767308 */ /* 0x000e220000002400 */
[----:B------:R-:W-:-:S07]  /*7a50*/  FMNMX.FTZ R106, R159, R104, !PT ;  /* 0x000000689f6a7209 */ /* 0x000fce0007810000 */
[----:B------:R2:W-:Y:S08]  /*7a60*/  MUFU.EX2 R12, R193 ;  /* 0x000000c1000c7308 */ /* 0x0005f00000000800 */
[----:B------:R4:W-:Y:S01]  /*7a70*/  MUFU.EX2 R100, R13 ;  /* 0x0000000d00647308 */ /* 0x0009e20000000800 */
[----:B--2---:R-:W-:Y:S02]  /*7a80*/  FSEL R193, R110, -INF , P2 ;  /* 0xff8000006ec17808 */ /* 0x004fe40001000000 */
[----:B------:R-:W-:-:S02]  /*7a90*/  ISETP.GT.AND P2, PT, R130, 0x78, PT ;  /* 0x000000788200780c */ /* 0x000fc40003f44270 */
[----:B------:R-:W-:Y:S02]  /*7aa0*/  FMNMX.FTZ R106, R193, R106, !PT ;  /* 0x0000006ac16a7209 */ /* 0x000fe40007810000 */
[----:B-1----:R-:W-:Y:S01]  /*7ab0*/  FSEL R195, R114, -INF , P2 ;  /* 0xff80000072c37808 */ /* 0x002fe20001000000 */
[----:B------:R-:W1:Y:S01]  /*7ac0*/  MUFU.TANH R132, R132 ;  /* 0x0000008400847308 */ /* 0x000e620000002400 */
[----:B----4-:R-:W-:-:S01]  /*7ad0*/  FFMA.FTZ R13, R109, R10, -R88 ;  /* 0x0000000a6d0d7223 */ /* 0x010fc20000010858 */
[----:B------:R-:W-:Y:S01]  /*7ae0*/  FSEL R109, R112, -INF , P3 ;  /* 0xff800000706d7808 */ /* 0x000fe20001800000 */
[----:B------:R-:W-:-:S01]  /*7af0*/  FFMA.FTZ R112, R117, R10, -R88 ;  /* 0x0000000a75707223 */ /* 0x000fc20000010858 */
[C---:B------:R-:W-:Y:S02]  /*7b00*/  ISETP.GT.AND P3, PT, R130.reuse, 0x79, PT ;  /* 0x000000798200780c */ /* 0x040fe40003f64270 */
[----:B------:R-:W-:Y:S02]  /*7b10*/  FMNMX.FTZ R106, R109, R106, !PT ;  /* 0x0000006a6d6a7209 */ /* 0x000fe40007810000 */
[----:B------:R-:W2:Y:S01]  /*7b20*/  MUFU.TANH R134, R134 ;  /* 0x0000008600867308 */ /* 0x000ea20000002400 */
[----:B------:R-:W-:-:S02]  /*7b30*/  ISETP.GT.AND P2, PT, R130, 0x80, PT ;  /* 0x000000808200780c */ /* 0x000fc40003f44270 */
[----:B---3--:R-:W-:Y:S01]  /*7b40*/  FSEL R197, R116, -INF , P3 ;  /* 0xff80000074c57808 */ /* 0x008fe20001800000 */
[----:B------:R-:W-:-:S01]  /*7b50*/  FFMA.FTZ R116, R147, R10, -R88 ;  /* 0x0000000a93747223 */ /* 0x000fc20000010858 */
[----:B------:R-:W-:Y:S02]  /*7b60*/  FMNMX.FTZ R106, R195, R106, !PT ;  /* 0x0000006ac36a7209 */ /* 0x000fe40007810000 */
[----:B------:R-:W-:Y:S01]  /*7b70*/  ISETP.GT.AND P3, PT, R130, 0x81, PT ;  /* 0x000000818200780c */ /* 0x000fe20003f64270 */
[----:B------:R-:W-:Y:S01]  /*7b80*/  MUFU.TANH R142, R142 ;  /* 0x0000008e008e7308 */ /* 0x000fe20000002400 */
[----:B0-----:R-:W-:Y:S01]  /*7b90*/  FSEL R199, R118, -INF , P2 ;  /* 0xff80000076c77808 */ /* 0x001fe20001000000 */
[----:B------:R-:W-:Y:S01]  /*7ba0*/  FFMA.FTZ R118, R149, R10, -R88 ;  /* 0x0000000a95767223 */ /* 0x000fe20000010858 */
[----:B------:R-:W-:Y:S02]  /*7bb0*/  FMNMX.FTZ R106, R197, R106, !PT ;  /* 0x0000006ac56a7209 */ /* 0x000fe40007810000 */
[----:B------:R-:W-:-:S02]  /*7bc0*/  ISETP.GT.AND P2, PT, R130, 0x88, PT ;  /* 0x000000888200780c */ /* 0x000fc40003f44270 */
[----:B-1----:R-:W-:Y:S01]  /*7bd0*/  FSEL R201, R132, -INF , P3 ;  /* 0xff80000084c97808 */ /* 0x002fe20001800000 */
[----:B------:R-:W0:Y:S01]  /*7be0*/  MUFU.TANH R144, R144 ;  /* 0x0000009000907308 */ /* 0x000e220000002400 */
[----:B------:R-:W-:Y:S02]  /*7bf0*/  FMNMX.FTZ R106, R199, R106, !PT ;  /* 0x0000006ac76a7209 */ /* 0x000fe40007810000 */
[----:B------:R-:W-:Y:S02]  /*7c00*/  ISETP.GT.AND P3, PT, R130, 0x89, PT ;  /* 0x000000898200780c */ /* 0x000fe40003f64270 */
[----:B--2---:R-:W-:Y:S02]  /*7c10*/  FSEL R203, R134, -INF , P2 ;  /* 0xff80000086cb7808 */ /* 0x004fe40001000000 */
[----:B------:R-:W-:Y:S01]  /*7c20*/  FMNMX.FTZ R108, R201, R106, !PT ;  /* 0x0000006ac96c7209 */ /* 0x000fe20007810000 */
[----:B------:R-:W1:Y:S01]  /*7c30*/  MUFU.TANH R146, R146 ;  /* 0x0000009200927308 */ /* 0x000e620000002400 */
[----:B------:R-:W-:-:S02]  /*7c40*/  ISETP.GT.AND P2, PT, R130, 0x90, PT ;  /* 0x000000908200780c */ /* 0x000fc40003f44270 */
[----:B------:R-:W-:Y:S02]  /*7c50*/  FMNMX.FTZ R108, R203, R108, !PT ;  /* 0x0000006ccb6c7209 */ /* 0x000fe40007810000 */
[----:B------:R-:W-:-:S03]  /*7c60*/  FSEL R147, R11, RZ, P1 ;  /* 0x000000ff0b937208 */ /* 0x000fc60000800000 */
[----:B------:R-:W2:Y:S01]  /*7c70*/  MUFU.TANH R102, R102 ;  /* 0x0000006600667308 */ /* 0x000ea20000002400 */
[----:B0-----:R-:W-:Y:S01]  /*7c80*/  FSEL R205, R144, -INF , P2 ;  /* 0xff80000090cd7808 */ /* 0x001fe20001000000 */
[----:B------:R-:W-:Y:S01]  /*7c90*/  FADD.FTZ R147, -R147, R8 ;  /* 0x0000000893937221 */ /* 0x000fe20000010100 */
[----:B------:R-:W-:-:S05]  /*7ca0*/  ISETP.GT.AND P2, PT, R130, 0x98, PT ;  /* 0x000000988200780c */ /* 0x000fca0003f44270 */
[----:B------:R0:W-:Y:S08]  /*7cb0*/  MUFU.EX2 R104, R13 ;  /* 0x0000000d00687308 */ /* 0x0001f00000000800 */
[----:B------:R-:W3:Y:S01]  /*7cc0*/  MUFU.TANH R148, R148 ;  /* 0x0000009400947308 */ /* 0x000ee20000002400 */
[----:B0-----:R-:W-:-:S01]  /*7cd0*/  FFMA.FTZ R13, R113, R10, -R88 ;  /* 0x0000000a710d7223 */ /* 0x001fc20000010858 */
[----:B------:R-:W-:Y:S01]  /*7ce0*/  FSEL R113, R142, -INF , P3 ;  /* 0xff8000008e717808 */ /* 0x000fe20001800000 */
[----:B------:R-:W-:Y:S01]  /*7cf0*/  FMUL.FTZ R142, R147, R10 ;  /* 0x0000000a938e7220 */ /* 0x000fe20000410000 */
[----:B------:R-:W-:-:S02]  /*7d00*/  ISETP.GT.AND P3, PT, R130, 0x91, PT ;  /* 0x000000918200780c */ /* 0x000fc40003f64270 */
[----:B------:R-:W-:Y:S02]  /*7d10*/  FMNMX.FTZ R110, R113, R108, !PT ;  /* 0x0000006c716e7209 */ /* 0x000fe40007810000 */
[----:B-1----:R-:W-:Y:S01]  /*7d20*/  FSEL R117, R146, -INF , P3 ;  /* 0xff80000092757808 */ /* 0x002fe20001800000 */
[----:B------:R0:W-:Y:S01]  /*7d30*/  MUFU.EX2 R106, R13 ;  /* 0x0000000d006a7308 */ /* 0x0001e20000000800 */
[----:B------:R-:W-:Y:S02]  /*7d40*/  FMNMX.FTZ R110, R205, R110, !PT ;  /* 0x0000006ecd6e7209 */ /* 0x000fe40007810000 */
[----:B------:R-:W-:Y:S02]  /*7d50*/  ISETP.GT.AND P3, PT, R130, 0x99, PT ;  /* 0x000000998200780c */ /* 0x000fe40003f64270 */
[----:B--2---:R-:W-:Y:S01]  /*7d60*/  FSEL R207, R102, -INF , P2 ;  /* 0xff80000066cf7808 */ /* 0x004fe20001000000 */
[--C-:B------:R-:W-:Y:S01]  /*7d70*/  FFMA.FTZ R102, R131, R10, -R88.reuse ;  /* 0x0000000a83667223 */ /* 0x100fe20000010858 */
[----:B------:R-:W-:Y:S01]  /*7d80*/  FMNMX.FTZ R110, R117, R110, !PT ;  /* 0x0000006e756e7209 */ /* 0x000fe20007810000 */
[----:B------:R1:W-:Y:S01]  /*7d90*/  MUFU.EX2 R108, R112 ;  /* 0x00000070006c7308 */ /* 0x0003e20000000800 */
[----:B---3--:R-:W-:Y:S01]  /*7da0*/  FSEL R129, R148, -INF , P3 ;  /* 0xff80000094817808 */ /* 0x008fe20001800000 */
[--C-:B------:R-:W-:Y:S01]  /*7db0*/  FFMA.FTZ R131, R135, R10, -R88.reuse ;  /* 0x0000000a87837223 */ /* 0x100fe20000010858 */
[----:B------:R-:W-:Y:S01]  /*7dc0*/  FMNMX.FTZ R110, R207, R110, !PT ;  /* 0x0000006ecf6e7209 */ /* 0x000fe20007810000 */
[----:B------:R-:W-:-:S03]  /*7dd0*/  FFMA.FTZ R135, R151, R10, -R88 ;  /* 0x0000000a97877223 */ /* 0x000fc60000010858 */
[----:B0-----:R-:W-:Y:S01]  /*7de0*/  FMNMX.FTZ R13, R129, R110, !PT ;  /* 0x0000006e810d7209 */ /* 0x001fe20007810000 */
[----:B------:R-:W-:-:S01]  /*7df0*/  FFMA.FTZ R110, R133, R10, -R88 ;  /* 0x0000000a856e7223 */ /* 0x000fc20000010858 */
[-CC-:B-1----:R-:W-:Y:S01]  /*7e00*/  FFMA.FTZ R112, R141, R10.reuse, -R88.reuse ;  /* 0x0000000a8d707223 */ /* 0x182fe20000010858 */
[----:B------:R-:W-:-:S01]  /*7e10*/  FFMA.FTZ R133, R143, R10, -R88 ;  /* 0x0000000a8f857223 */ /* 0x000fc20000010858 */
[----:B------:R-:W-:Y:S01]  /*7e20*/  MUFU.EX2 R90, R90 ;  /* 0x0000005a005a7308 */ /* 0x000fe20000000800 */
[----:B------:R-:W0:Y:S07]  /*7e30*/  SHFL.BFLY PT, R114, R13, 0x2, 0x1f ;  /* 0x0c401f000d727f89 */ /* 0x000e2e00000e0000 */
        /* <DEDUP_REMOVED lines=13> */
[----:B------:R-:W-:-:S03]  /*7f10*/  FFMA.FTZ R122, R13, R10, -8 ;  /* 0xc10000000d7a7423 */ /* 0x000fc6000001000a */
[----:B------:R-:W-:Y:S02]  /*7f20*/  FSEL R138, R13, RZ, P2 ;  /* 0x000000ff0d8a7208 */ /* 0x000fe40001000000 */
[----:B------:R-:W-:Y:S01]  /*7f30*/  FSEL R88, R122, RZ, P2 ;  /* 0x000000ff7a587208 */ /* 0x000fe20001000000 */
[----:B------:R-:W-:Y:S02]  /*7f40*/  MUFU.EX2 R21, R21 ;  /* 0x0000001500157308 */ /* 0x000fe40000000800 */
[----:B------:R-:W-:-:S02]  /*7f50*/  FADD.FTZ R147, -R138, R9 ;  /* 0x000000098a937221 */ /* 0x000fc40000010100 */
[-CC-:B------:R-:W-:Y:S01]  /*7f60*/  FFMA.FTZ R141, R96, R10.reuse, -R88.reuse ;  /* 0x0000000a608d7223 */ /* 0x180fe20000010858 */
[----:B------:R-:W-:-:S01]  /*7f70*/  FFMA.FTZ R96, R103, R10, -R88 ;  /* 0x0000000a67607223 */ /* 0x000fc20000010858 */
[-C--:B------:R-:W-:Y:S01]  /*7f80*/  FMUL.FTZ R138, R147, R10.reuse ;  /* 0x0000000a938a7220 */ /* 0x080fe20000410000 */
        /* <DEDUP_REMOVED lines=21> */
[----:B------:R-:W-:Y:S01]  /*80e0*/  FFMA.FTZ R147, R167, R10, -R88 ;  /* 0x0000000aa7937223 */ /* 0x000fe20000010858 */
[----:B------:R-:W-:-:S01]  /*80f0*/  FADD.FTZ R149, R91, R144 ;  /* 0x000000905b957221 */ /* 0x000fc20000010000 */
[-CC-:B------:R-:W-:Y:S01]  /*8100*/  FFMA.FTZ R140, R189, R10.reuse, -R88.reuse ;  /* 0x0000000abd8c7223 */ /* 0x180fe20000010858 */
[----:B------:R-:W-:-:S01]  /*8110*/  FFMA.FTZ R125, R125, R10, -R88 ;  /* 0x0000000a7d7d7223 */ /* 0x000fc20000010858 */
[----:B------:R-:W0:Y:S01]  /*8120*/  MUFU.EX2 R96, R96 ;  /* 0x0000006000607308 */ /* 0x000e220000000800 */
[----:B------:R-:W-:-:S01]  /*8130*/  FADD.FTZ R144, R92, R149 ;  /* 0x000000955c907221 */ /* 0x000fc20000010000 */
[-CC-:B------:R-:W-:Y:S01]  /*8140*/  FFMA.FTZ R165, R165, R10.reuse, -R88.reuse ;  /* 0x0000000aa5a57223 */ /* 0x180fe20000010858 */
[----:B------:R-:W-:-:S01]  /*8150*/  FFMA.FTZ R127, R127, R10, -R88 ;  /* 0x0000000a7f7f7223 */ /* 0x000fc20000010858 */
[----:B------:R-:W-:Y:S01]  /*8160*/  FFMA.FTZ R109, R109, R10, -R88 ;  /* 0x0000000a6d6d7223 */ /* 0x000fe20000010858 */
[----:B------:R-:W-:-:S01]  /*8170*/  FADD.FTZ R149, R95, R144 ;  /* 0x000000905f957221 */ /* 0x000fc20000010000 */
[-CC-:B------:R-:W-:Y:S01]  /*8180*/  FFMA.FTZ R144, R163, R10.reuse, -R88.reuse ;  /* 0x0000000aa3907223 */ /* 0x180fe20000010858 */
[----:B------:R-:W-:-:S01]  /*8190*/  FFMA.FTZ R152, R195, R10, -R88 ;  /* 0x0000000ac3987223 */ /* 0x000fc20000010858 */
[----:B------:R-:W2:Y:S01]  /*81a0*/  MUFU.EX2 R15, R15 ;  /* 0x0000000f000f7308 */ /* 0x000ea20000000800 */
[----:B-1----:R-:W-:-:S01]  /*81b0*/  FFMA.FTZ R5, R138, R4, R141 ;  /* 0x000000048a057223 */ /* 0x002fc2000001008d */
[----:B------:R-:W-:Y:S01]  /*81c0*/  FADD.FTZ R146, R94, R149 ;  /* 0x000000955e927221 */ /* 0x000fe20000010000 */
[----:B------:R-:W-:-:S01]  /*81d0*/  FFMA.FTZ R149, R161, R10, -R88 ;  /* 0x0000000aa1957223 */ /* 0x000fc20000010858 */
[-CC-:B------:R-:W-:Y:S01]  /*81e0*/  FFMA.FTZ R155, R197, R10.reuse, -R88.reuse ;  /* 0x0000000ac59b7223 */ /* 0x180fe20000010858 */
[----:B------:R-:W-:-:S01]  /*81f0*/  FFMA.FTZ R203, R203, R10, -R88 ;  /* 0x0000000acbcb7223 */ /* 0x000fc20000010858 */
[----:B------:R-:W-:Y:S01]  /*8200*/  FADD.FTZ R151, R99, R146 ;  /* 0x0000009263977221 */ /* 0x000fe20000010000 */
[----:B------:R-:W-:-:S01]  /*8210*/  FFMA.FTZ R113, R113, R10, -R88 ;  /* 0x0000000a71717223 */ /* 0x000fc20000010858 */
[----:B------:R-:W1:Y:S01]  /*8220*/  MUFU.EX2 R122, R122 ;  /* 0x0000007a007a7308 */ /* 0x000e620000000800 */
[----:B0-----:R-:W-:-:S01]  /*8230*/  FADD.FTZ R4, R96, R5 ;  /* 0x0000000560047221 */ /* 0x001fc20000010000 */
[----:B------:R-:W-:Y:S01]  /*8240*/  FADD.FTZ R146, R12, R151 ;  /* 0x000000970c927221 */ /* 0x000fe20000010000 */
[----:B------:R-:W-:-:S01]  /*8250*/  FFMA.FTZ R205, R205, R10, -R88 ;  /* 0x0000000acdcd7223 */ /* 0x000fc20000010858 */
[-CC-:B------:R-:W-:Y:S01]  /*8260*/  FFMA.FTZ R117, R117, R10.reuse, -R88.reuse ;  /* 0x0000000a75757223 */ /* 0x180fe20000010858 */
[----:B------:R-:W-:-:S01]  /*8270*/  FFMA.FTZ R207, R207, R10, -R88 ;  /* 0x0000000acfcf7223 */ /* 0x000fc20000010858 */
[----:B------:R-:W-:Y:S01]  /*8280*/  FADD.FTZ R151, R115, R146 ;  /* 0x0000009273977221 */ /* 0x000fe20000010000 */
[----:B------:R-:W-:-:S01]  /*8290*/  FFMA.FTZ R146, R191, R10, -R88 ;  /* 0x0000000abf927223 */ /* 0x000fc20000010858 */
[----:B------:R-:W0:Y:S01]  /*82a0*/  MUFU.EX2 R103, R103 ;  /* 0x0000006700677308 */ /* 0x000e220000000800 */
[----:B--2---:R-:W-:-:S01]  /*82b0*/  FADD.FTZ R5, R15, R4 ;  /* 0x000000040f057221 */ /* 0x004fc20000010000 */
[----:B------:R-:W-:Y:S01]  /*82c0*/  FADD.FTZ R148, R14, R151 ;  /* 0x000000970e947221 */ /* 0x000fe20000010000 */
[----:B------:R-:W-:-:S03]  /*82d0*/  FFMA.FTZ R151, R159, R10, -R88 ;  /* 0x0000000a9f977223 */ /* 0x000fc60000010858 */
[----:B------:R-:W-:Y:S02]  /*82e0*/  FADD.FTZ R153, R19, R148 ;  /* 0x0000009413997221 */ /* 0x000fe40000010000 */
        /* <DEDUP_REMOVED lines=12> */
[----:B------:R-:W-:-:S06]  /*83b0*/  FADD.FTZ R4, R18, R153 ;  /* 0x0000009912047221 */ /* 0x000fcc0000010000 */
[----:B------:R-:W2:Y:S01]  /*83c0*/  MUFU.EX2 R143, R143 ;  /* 0x0000008f008f7308 */ /* 0x000ea20000000800 */
[----:B-1----:R-:W-:-:S07]  /*83d0*/  FADD.FTZ R5, R128, R5 ;  /* 0x0000000580057221 */ /* 0x002fce0000010000 */
[----:B------:R-:W1:Y:S01]  /*83e0*/  MUFU.EX2 R20, R20 ;  /* 0x0000001400147308 */ /* 0x000e620000000800 */
[----:B0-----:R-:W-:-:S01]  /*83f0*/  FADD.FTZ R148, R130, R5 ;  /* 0x0000000582947221 */ /* 0x001fc20000010000 */
[----:B------:R-:W-:-:S06]  /*8400*/  FADD.FTZ R5, R21, R4 ;  /* 0x0000000415057221 */ /* 0x000fcc0000010000 */
        /* <DEDUP_REMOVED lines=16> */
[----:B-1----:R-:W-:-:S04]  /*8510*/  FADD.FTZ R5, R121, R4 ;  /* 0x0000000479057221 */ /* 0x002fc80000010000 */
[----:B------:R-:W-:-:S03]  /*8520*/  FADD.FTZ R4, R98, R5 ;  /* 0x0000000562047221 */ /* 0x000fc60000010000 */
        /* <DEDUP_REMOVED lines=15> */
[----:B0-----:R-:W-:-:S01]  /*8620*/  FADD.FTZ R153, R147, R150 ;  /* 0x0000009693997221 */ /* 0x001fc20000010000 */
[----:B------:R-:W-:-:S06]  /*8630*/  FFMA.FTZ R150, R199, R10, -R88 ;  /* 0x0000000ac7967223 */ /* 0x000fcc0000010858 */
[----:B------:R-:W0:Y:S01]  /*8640*/  MUFU.EX2 R125, R125 ;  /* 0x0000007d007d7308 */ /* 0x000e220000000800 */
[----:B--2---:R-:W-:-:S01]  /*8650*/  FADD.FTZ R154, R140, R153 ;  /* 0x000000998c9a7221 */ /* 0x004fc20000010000 */
[-CC-:B------:R-:W-:Y:S01]  /*8660*/  FFMA.FTZ R153, R201, R10.reuse, -R88.reuse ;  /* 0x0000000ac9997223 */ /* 0x180fe20000010858 */
[----:B------:R-:W-:-:S05]  /*8670*/  FFMA.FTZ R88, R129, R10, -R88 ;  /* 0x0000000a81587223 */ /* 0x000fca0000010858 */
[----:B------:R-:W2:Y:S01]  /*8680*/  MUFU.EX2 R89, R89 ;  /* 0x0000005900597308 */ /* 0x000ea20000000800 */
[----:B-1----:R-:W-:-:S07]  /*8690*/  FADD.FTZ R4, R107, R4 ;  /* 0x000000046b047221 */ /* 0x002fce0000010000 */
[----:B------:R-:W1:Y:S01]  /*86a0*/  MUFU.EX2 R142, R165 ;  /* 0x000000a5008e7308 */ /* 0x000e620000000800 */
[----:B0-----:R-:W-:-:S07]  /*86b0*/  FADD.FTZ R5, R125, R154 ;  /* 0x0000009a7d057221 */ /* 0x001fce0000010000 */
[----:B------:R-:W0:Y:S01]  /*86c0*/  MUFU.EX2 R127, R127 ;  /* 0x0000007f007f7308 */ /* 0x000e220000000800 */
[----:B--2---:R-:W-:-:S04]  /*86d0*/  FADD.FTZ R157, R89, R4 ;  /* 0x00000004599d7221 */ /* 0x004fc80000010000 */
[----:B------:R-:W-:-:S03]  /*86e0*/  FADD.FTZ R157, R106, R157 ;  /* 0x0000009d6a9d7221 */ /* 0x000fc60000010000 */
[----:B------:R-:W2:Y:S01]  /*86f0*/  MUFU.EX2 R144, R144 ;  /* 0x0000009000907308 */ /* 0x000ea20000000800 */
[----:B-1----:R-:W-:-:S07]  /*8700*/  FADD.FTZ R4, R142, R5 ;  /* 0x000000058e047221 */ /* 0x002fce0000010000 */
        /* <DEDUP_REMOVED lines=25> */
[----:B------:R-:W1:Y:S08]  /*88a0*/  MUFU.EX2 R112, R112 ;  /* 0x0000007000707308 */ /* 0x000e700000000800 */
        /* <DEDUP_REMOVED lines=19> */
[----:B------:R-:W-:-:S04]  /*89e0*/  FADD.FTZ R154, R203, R154 ;  /* 0x0000009acb9a7221 */ /* 0x000fc80000010000 */
        /* <DEDUP_REMOVED lines=19> */
.L_x_9833:
        /* <DEDUP_REMOVED lines=117> */
.L_x_9823:
[----:B------:R-:W-:-:S06]  /*9270*/  UISETP.GE.AND UP0, UPT, UR52, UR38, UPT ;  /* 0x000000263400728c */ /* 0x000fcc000bf06270 */
[----:B------:R-:W-:-:S13]  /*9280*/  PLOP3.LUT P1, PT, PT, PT, UP0, 0x80, 0x0 ;  /* 0x000000000000781c */ /* 0x000fda0003f2f008 */
[----:B------:R-:W-:Y:S05]  /*9290*/  @!P1 BRA `(.L_x_9835) ;  /* 0x0000003000cc9947 */ /* 0x000fea0003800000 */
[C---:B------:R-:W-:Y:S01]  /*92a0*/  IADD3 R6, R16.reuse, 0x8, RZ ;  /* 0x0000000810067810 */ /* 0x040fe20007ffe0ff */
[----:B------:R-:W-:Y:S01]  /*92b0*/  IMAD.MOV.U32 R12, RZ, RZ, R13 ;  /* 0x000000ffff0c7224 */ /* 0x000fe200078e000d */
[----:B------:R-:W-:Y:S01]  /*92c0*/  IADD3 R16, -R16, 0xb, RZ ;  /* 0x0000000b10107810 */ /* 0x000fe20007ffe1ff */
[----:B------:R-:W-:Y:S01]  /*92d0*/  IMAD.MOV.U32 R8, RZ, RZ, R11 ;  /* 0x000000ffff087224 */ /* 0x000fe200078e000b */
[----:B------:R-:W-:Y:S01]  /*92e0*/  UMOV UR44, UR47 ;  /* 0x0000002f002c7c82 */ /* 0x000fe20008000000 */
[----:B------:R-:W-:-:S05]  /*92f0*/  UMOV UR43, UR48 ;  /* 0x00000030002b7c82 */ /* 0x000fca0008000000 */
.L_x_9846:
        /* <DEDUP_REMOVED lines=9> */
.L_x_9837:
[----:B------:R-:W-:Y:S01]  /*9390*/  ULEA UR6, UR48, UR41, 0x3 ;  /* 0x0000002930067291 */ /* 0x000fe2000f8e183f */
[----:B------:R-:W-:-:S05]  /*93a0*/  IMAD.U32 R7, RZ, RZ, UR47 ;  /* 0x0000002fff077e24 */ /* 0x000fca000f8e00ff */
[----:B------:R-:W-:-:S04]  /*93b0*/  SHF.L.U32 R7, R7, 0x1f, RZ ;  /* 0x0000001f07077819 */ /* 0x000fc800000006ff */
[----:B------:R0:W1:Y:S01]  /*93c0*/  SYNCS.PHASECHK.TRANS64.TRYWAIT P1, [UR6+0x22830], R7 ;  /* 0x02283007ff0075a7 */ /* 0x0000620008020146 */
[----:B------:R-:W-:Y:S05]  /*93d0*/  @!P0 BRA `(.L_x_9838) ;  /* 0x0000000000048947 */ /* 0x000fea0003800000 */
[----:B------:R-:W-:Y:S01]  /*93e0*/  BPT.TRAP 0x1 ;  /* 0x000000040000795c */ /* 0x000fe20000300000 */
.L_x_9838:
[----:B-1----:R-:W-:Y:S05]  /*93f0*/  @P1 BRA `(.L_x_9836) ;  /* 0x0000000000081947 */ /* 0x002fea0003800000 */
[----:B------:R-:W1:Y:S02]  /*9400*/  SYNCS.PHASECHK.TRANS64.TRYWAIT P1, [UR6+0x22830], R7 ;  /* 0x02283007ff0075a7 */ /* 0x000e640008020146 */
[----:B-1----:R-:W-:Y:S05]  /*9410*/  @!P1 BRA `(.L_x_9839) ;  /* 0x000000b4001c9947 */ /* 0x002fea0003800000 */
.L_x_9836:
        /* <DEDUP_REMOVED lines=130> */
.L_x_9841:
[----:B------:R-:W-:Y:S01]  /*9c40*/  ULEA UR6, UR43, UR41, 0x3 ;  /* 0x000000292b067291 */ /* 0x000fe2000f8e183f */
[----:B01----:R-:W-:-:S05]  /*9c50*/  IMAD.U32 R7, RZ, RZ, UR44 ;  /* 0x0000002cff077e24 */ /* 0x003fca000f8e00ff */
[----:B------:R-:W-:-:S04]  /*9c60*/  SHF.L.U32 R7, R7, 0x1f, RZ ;  /* 0x0000001f07077819 */ /* 0x000fc800000006ff */
[----:B------:R0:W1:Y:S01]  /*9c70*/  SYNCS.PHASECHK.TRANS64.TRYWAIT P1, [UR6+0x22850], R7 ;  /* 0x02285007ff0075a7 */ /* 0x0000620008020146 */
[----:B------:R-:W-:Y:S05]  /*9c80*/  @!P0 BRA `(.L_x_9842) ;  /* 0x0000000000048947 */ /* 0x000fea0003800000 */
[----:B------:R-:W-:Y:S01]  /*9c90*/  BPT.TRAP 0x1 ;  /* 0x000000040000795c */ /* 0x000fe20000300000 */
.L_x_9842:
[----:B-1----:R-:W-:Y:S05]  /*9ca0*/  @P1 BRA `(.L_x_9840) ;  /* 0x0000000000081947 */ /* 0x002fea0003800000 */
[----:B------:R-:W1:Y:S02]  /*9cb0*/  SYNCS.PHASECHK.TRANS64.TRYWAIT P1, [UR6+0x22850], R7 ;  /* 0x02285007ff0075a7 */ /* 0x000e640008020146 */
[----:B-1----:R-:W-:Y:S05]  /*9cc0*/  @!P1 BRA `(.L_x_9843) ;  /* 0x000000ac00089947 */ /* 0x002fea0003800000 */
.L_x_9840:
        /* <DEDUP_REMOVED lines=33> */
.L_x_9844:
[C---:B01----:R-:W-:Y:S01]  /*9ee0*/  FMUL.FTZ R7, R0.reuse, R152 ;  /* 0x0000009800077220 */ /* 0x043fe20000410000 */
        /* <DEDUP_REMOVED lines=95> */
[----:B------:R-:W-:Y:S01]  /*a4e0*/  FMUL.FTZ R103, R0, R103 ;  /* 0x0000006700677220 */ /* 0x000fe20000410000 */
[----:B------:R-:W-:-:S04]  /*a4f0*/  ULEA UR6, UR48, UR41, 0x3 ;  /* 0x0000002930067291 */ /* 0x000fc8000f8e183f */
[----:B------:R-:W-:Y:S01]  /*a500*/  UIADD3 UR6, UR6, 0x22840, URZ ;  /* 0x0002284006067890 */ /* 0x000fe2000fffe03f */
[----:B------:R-:W0:Y:S01]  /*a510*/  MUFU.TANH R161, R161 ;  /* 0x000000a100a17308 */ /* 0x000e220000002400 */
[----:B-1----:R-:W-:Y:S02]  /*a520*/  FMNMX.FTZ R14, R159, R14, !PT ;  /* 0x0000000e9f0e7209 */ /* 0x002fe40007810000 */
[----:B------:R-:W-:-:S05]  /*a530*/  UPRMT UR6, UR46, 0x654, UR6 ;  /* 0x000006542e067896 */ /* 0x000fca0008000006 */
[----:B------:R-:W1:Y:S01]  /*a540*/  MUFU.TANH R165, R165 ;  /* 0x000000a500a57308 */ /* 0x000e620000002400 */
[----:B---3--:R-:W-:-:S03]  /*a550*/  FMNMX.FTZ R10, R163, R10, !PT ;  /* 0x0000000aa30a7209 */ /* 0x008fc60007810000 */
[----:B------:R-:W-:Y:S04]  /*a560*/  SYNCS.ARRIVE.TRANS64.RED.A1T0 RZ, [UR6], RZ ;  /* 0x000000ffffff79a7 */ /* 0x000fe80008100406 */
        /* <DEDUP_REMOVED lines=65> */
[----:B---3--:R-:W-:Y:S01]  /*a980*/  FMNMX.FTZ R18, R131, R14, !PT ;  /* 0x0000000e83127209 */ /* 0x008fe20007810000 */
[C---:B------:R-:W-:Y:S01]  /*a990*/  FMUL.FTZ R14, R0.reuse, R97 ;  /* 0x00000061000e7220 */ /* 0x040fe20000410000 */
[----:B------:R-:W-:-:S05]  /*a9a0*/  FMUL.FTZ R97, R0, R98 ;  /* 0x0000006200617220 */ /* 0x000fca0000410000 */
        /* <DEDUP_REMOVED lines=24> */
[----:B------:R-:W-:-:S06]  /*ab30*/  FMUL.FTZ R18, R0, R100 ;  /* 0x0000006400127220 */ /* 0x000fcc0000410000 */
[----:B------:R-:W3:Y:S01]  /*ab40*/  MUFU.TANH R217, R217 ;  /* 0x000000d900d97308 */ /* 0x000ee20000002400 */
[----:B0-----:R-:W-:-:S07]  /*ab50*/  FMNMX.FTZ R10, R215, R10, !PT ;  /* 0x0000000ad70a7209 */ /* 0x001fce0007810000 */
[----:B------:R-:W0:Y:S01]  /*ab60*/  MUFU.TANH R115, R115 ;  /* 0x0000007300737308 */ /* 0x000e220000002400 */
[----:B-1----:R-:W-:-:S07]  /*ab70*/  FMNMX.FTZ R20, R113, R20, !PT ;  /* 0x0000001471147209 */ /* 0x002fce0007810000 */
[----:B------:R-:W1:Y:S01]  /*ab80*/  MUFU.TANH R219, R219 ;  /* 0x000000db00db7308 */ /* 0x000e620000002400 */
[----:B---3--:R-:W-:-:S07]  /*ab90*/  FMNMX.FTZ R10, R217, R10, !PT ;  /* 0x0000000ad90a7209 */ /* 0x008fce0007810000 */
[----:B------:R-:W3:Y:S01]  /*aba0*/  MUFU.TANH R117, R117 ;  /* 0x0000007500757308 */ /* 0x000ee20000002400 */
[----:B0-----:R-:W-:Y:S01]  /*abb0*/  FMNMX.FTZ R22, R115, R20, !PT ;  /* 0x0000001473167209 */ /* 0x001fe20007810000 */
[C---:B------:R-:W-:Y:S01]  /*abc0*/  FMUL.FTZ R20, R0.reuse, R101 ;  /* 0x0000006500147220 */ /* 0x040fe20000410000 */
[----:B------:R-:W-:-:S05]  /*abd0*/  FMUL.FTZ R101, R0, R102 ;  /* 0x0000006600657220 */ /* 0x000fca0000410000 */
        /* <DEDUP_REMOVED lines=22> */
[----:B------:R-:W3:Y:S05]  /*ad40*/  LDC R10, c[0x0][0x988] ;  /* 0x00026200ff0a7b82 */ /* 0x000eea0000000800 */
[----:B------:R-:W4:Y:S01]  /*ad50*/  MUFU.TANH R97, R97 ;  /* 0x0000006100617308 */ /* 0x000f220000002400 */
[----:B0-----:R-:W-:-:S07]  /*ad60*/  FMNMX.FTZ R22, R95, R22, !PT ;  /* 0x000000165f167209 */ /* 0x001fce0007810000 */
[----:B------:R-:W0:Y:S01]  /*ad70*/  MUFU.TANH R18, R18 ;  /* 0x0000001200127308 */ /* 0x000e220000002400 */
[----:B-1----:R-:W-:-:S07]  /*ad80*/  FMNMX.FTZ R11, R14, R11, !PT ;  /* 0x0000000b0e0b7209 */ /* 0x002fce0007810000 */
[----:B------:R-:W1:Y:S01]  /*ad90*/  MUFU.TANH R99, R99 ;  /* 0x0000006300637308 */ /* 0x000e620000002400 */
[----:B----4-:R-:W-:-:S07]  /*ada0*/  FMNMX.FTZ R22, R97, R22, !PT ;  /* 0x0000001661167209 */ /* 0x010fce0007810000 */
[----:B------:R-:W4:Y:S01]  /*adb0*/  MUFU.TANH R20, R20 ;  /* 0x0000001400147308 */ /* 0x000f220000002400 */
[----:B0-----:R-:W-:-:S07]  /*adc0*/  FMNMX.FTZ R11, R18, R11, !PT ;  /* 0x0000000b120b7209 */ /* 0x001fce0007810000 */
[----:B------:R-:W0:Y:S01]  /*add0*/  MUFU.TANH R101, R101 ;  /* 0x0000006500657308 */ /* 0x000e220000002400 */
[----:B-1----:R-:W-:-:S07]  /*ade0*/  FMNMX.FTZ R22, R99, R22, !PT ;  /* 0x0000001663167209 */ /* 0x002fce0007810000 */
[----:B------:R-:W1:Y:S01]  /*adf0*/  MUFU.TANH R103, R103 ;  /* 0x0000006700677308 */ /* 0x000e620000002400 */
[----:B----4-:R-:W-:-:S05]  /*ae00*/  FMNMX.FTZ R88, R20, R11, !PT ;  /* 0x0000000b14587209 */ /* 0x010fca0007810000 */
[----:B------:R-:W4:Y:S01]  /*ae10*/  SHFL.BFLY PT, R11, R88, 0x2, 0x1f ;  /* 0x0c401f00580b7f89 */ /* 0x000f2200000e0000 */
[----:B0-----:R-:W-:-:S04]  /*ae20*/  FMNMX.FTZ R22, R101, R22, !PT ;  /* 0x0000001665167209 */ /* 0x001fc80007810000 */
[----:B-1----:R-:W-:-:S05]  /*ae30*/  FMNMX.FTZ R22, R103, R22, !PT ;  /* 0x0000001667167209 */ /* 0x002fca0007810000 */
[----:B------:R-:W0:Y:S01]  /*ae40*/  SHFL.BFLY PT, R13, R22, 0x2, 0x1f ;  /* 0x0c401f00160d7f89 */ /* 0x000e2200000e0000 */
[----:B----4-:R-:W-:-:S05]  /*ae50*/  FMNMX.FTZ R90, R88, R11, !PT ;  /* 0x0000000b585a7209 */ /* 0x010fca0007810000 */
[----:B------:R-:W1:Y:S01]  /*ae60*/  SHFL.BFLY PT, R11, R90, 0x1, 0x1f ;  /* 0x0c201f005a0b7f89 */ /* 0x000e6200000e0000 */
[----:B0-----:R-:W-:-:S05]  /*ae70*/  FMNMX.FTZ R92, R22, R13, !PT ;  /* 0x0000000d165c7209 */ /* 0x001fca0007810000 */
[----:B------:R-:W0:Y:S01]  /*ae80*/  SHFL.BFLY PT, R13, R92, 0x1, 0x1f ;  /* 0x0c201f005c0d7f89 */ /* 0x000e2200000e0000 */
[----:B-1----:R-:W-:-:S05]  /*ae90*/  FMNMX.FTZ R11, R90, R11, !PT ;  /* 0x0000000b5a0b7209 */ /* 0x002fca0007810000 */
[C---:B------:R-:W-:Y:S01]  /*aea0*/  FADD.FTZ R175, -R11.reuse, R8 ;  /* 0x000000080baf7221 */ /* 0x040fe20000010100 */
[----:B---3--:R-:W-:-:S03]  /*aeb0*/  FFMA.FTZ R102, R11, R10, -8 ;  /* 0xc10000000b667423 */ /* 0x008fc6000001000a */
[-C--:B------:R-:W-:Y:S01]  /*aec0*/  FMUL.FTZ R8, R175, R10.reuse ;  /* 0x0000000aaf087220 */ /* 0x080fe20000410000 */
        /* <DEDUP_REMOVED lines=9> */
[-CC-:B------:R-:W-:Y:S01]  /*af60*/  FFMA.FTZ R90, R165, R10.reuse, -R102.reuse ;  /* 0x0000000aa55a7223 */ /* 0x180fe20000010866 */
[----:B------:R-:W-:-:S01]  /*af70*/  FFMA.FTZ R92, R171, R10, -R102 ;  /* 0x0000000aab5c7223 */ /* 0x000fc20000010866 */
[----:B------:R-:W-:Y:S01]  /*af80*/  FADD.FTZ R175, -R13, R12 ;  /* 0x0000000c0daf7221 */ /* 0x000fe20000010100 */
[----:B------:R-:W-:-:S01]  /*af90*/  FFMA.FTZ R12, R9, R10, -R102 ;  /* 0x0000000a090c7223 */ /* 0x000fc20000010866 */
[-CC-:B------:R-:W-:Y:S01]  /*afa0*/  FFMA.FTZ R9, R19, R10.reuse, -R102.reuse ;  /* 0x0000000a13097223 */ /* 0x180fe20000010866 */
[----:B------:R-:W-:-:S01]  /*afb0*/  FFMA.FTZ R19, R155, R10, -R102 ;  /* 0x0000000a9b137223 */ /* 0x000fc20000010866 */
[-C--:B------:R-:W-:Y:S01]  /*afc0*/  FFMA.FTZ R18, R13, R10.reuse, -8 ;  /* 0xc10000000d127423 */ /* 0x080fe2000001000a */
[----:B------:R-:W-:-:S01]  /*afd0*/  FFMA.FTZ R155, R173, R10, -R102 ;  /* 0x0000000aad9b7223 */ /* 0x000fc20000010866 */
[-CC-:B------:R-:W-:Y:S01]  /*afe0*/  FFMA.FTZ R173, R195, R10.reuse, -R102.reuse ;  /* 0x0000000ac3ad7223 */ /* 0x180fe20000010866 */
[----:B------:R-:W-:-:S01]  /*aff0*/  FFMA.FTZ R195, R20, R10, -R102 ;  /* 0x0000000a14c37223 */ /* 0x000fc20000010866 */
[-C--:B------:R-:W-:Y:S01]  /*b000*/  FMUL.FTZ R175, R175, R10.reuse ;  /* 0x0000000aafaf7220 */ /* 0x080fe20000410000 */
        /* <DEDUP_REMOVED lines=36> */
[----:B0-----:R-:W-:Y:S01]  /*b250*/  FFMA.FTZ R5, R8, R5, R7 ;  /* 0x0000000508057223 */ /* 0x001fe20000010007 */
[----:B-1----:R-:W-:-:S01]  /*b260*/  FFMA.FTZ R4, R175, R4, R20 ;  /* 0x00000004af047223 */ /* 0x002fc20000010014 */
[-CC-:B------:R-:W-:Y:S01]  /*b270*/  FFMA.FTZ R126, R169, R10.reuse, -R18.reuse ;  /* 0x0000000aa97e7223 */ /* 0x180fe20000010812 */
[----:B------:R-:W-:-:S01]  /*b280*/  FFMA.FTZ R153, R167, R10, -R18 ;  /* 0x0000000aa7997223 */ /* 0x000fc20000010812 */
[-CC-:B------:R-:W-:Y:S01]  /*b290*/  FFMA.FTZ R136, R123, R10.reuse, -R18.reuse ;  /* 0x0000000a7b887223 */ /* 0x180fe20000010812 */
[----:B------:R-:W-:-:S01]  /*b2a0*/  FFMA.FTZ R123, R125, R10, -R18 ;  /* 0x0000000a7d7b7223 */ /* 0x000fc20000010812 */
[----:B------:R-:W0:Y:S01]  /*b2b0*/  MUFU.EX2 R9, R9 ;  /* 0x0000000900097308 */ /* 0x000e220000000800 */
[----:B---3--:R-:W-:-:S01]  /*b2c0*/  FADD.FTZ R144, R12, R5 ;  /* 0x000000050c907221 */ /* 0x008fc20000010000 */
[-CC-:B------:R-:W-:Y:S01]  /*b2d0*/  FFMA.FTZ R125, R129, R10.reuse, -R18.reuse ;  /* 0x0000000a817d7223 */ /* 0x180fe20000010812 */
[----:B------:R-:W-:-:S01]  /*b2e0*/  FFMA.FTZ R128, R137, R10, -R18 ;  /* 0x0000000a89807223 */ /* 0x000fc20000010812 */
[-CC-:B------:R-:W-:Y:S01]  /*b2f0*/  FFMA.FTZ R137, R139, R10.reuse, -R18.reuse ;  /* 0x0000000a8b897223 */ /* 0x180fe20000010812 */
[----:B------:R-:W-:-:S01]  /*b300*/  FFMA.FTZ R130, R141, R10, -R18 ;  /* 0x0000000a8d827223 */ /* 0x000fc20000010812 */
[-CC-:B------:R-:W-:Y:S01]  /*b310*/  FFMA.FTZ R139, R143, R10.reuse, -R18.reuse ;  /* 0x0000000a8f8b7223 */ /* 0x180fe20000010812 */
[----:B------:R-:W-:-:S01]  /*b320*/  FFMA.FTZ R132, R145, R10, -R18 ;  /* 0x0000000a91847223 */ /* 0x000fc20000010812 */
[----:B------:R-:W1:Y:S01]  /*b330*/  MUFU.EX2 R17, R17 ;  /* 0x0000001100117308 */ /* 0x000e620000000800 */
[----:B----4-:R-:W-:-:S01]  /*b340*/  FADD.FTZ R4, R15, R4 ;  /* 0x000000040f047221 */ /* 0x010fc20000010000 */
        /* <DEDUP_REMOVED lines=21> */
[----:B---3--:R-:W-:-:S07]  /*b4a0*/  FADD.FTZ R4, R22, R5 ;  /* 0x0000000516047221 */ /* 0x008fce0000010000 */
[----:B------:R-:W3:Y:S01]  /*b4b0*/  MUFU.EX2 R23, R23 ;  /* 0x0000001700177308 */ /* 0x000ee20000000800 */
[----:B0-----:R-:W-:-:S07]  /*b4c0*/  FADD.FTZ R144, R102, R129 ;  /* 0x0000008166907221 */ /* 0x001fce0000010000 */
[----:B------:R-:W0:Y:S01]  /*b4d0*/  MUFU.EX2 R88, R88 ;  /* 0x0000005800587308 */ /* 0x000e220000000800 */
[----:B-1----:R-:W-:-:S07]  /*b4e0*/  FADD.FTZ R5, R19, R4 ;  /* 0x0000000413057221 */ /* 0x002fce0000010000 */
[----:B------:R-:W1:Y:S01]  /*b4f0*/  MUFU.EX2 R124, R124 ;  /* 0x0000007c007c7308 */ /* 0x000e620000000800 */
[----:B---3--:R-:W-:-:S01]  /*b500*/  FADD.FTZ R129, R23, R144 ;  /* 0x0000009017817221 */ /* 0x008fc20000010000 */
[-CC-:B------:R-:W-:Y:S01]  /*b510*/  FFMA.FTZ R144, R107, R10.reuse, -R18.reuse ;  /* 0x0000000a6b907223 */ /* 0x180fe20000010812 */
[----:B------:R-:W-:-:S05]  /*b520*/  FFMA.FTZ R107, R109, R10, -R18 ;  /* 0x0000000a6d6b7223 */ /* 0x000fca0000010812 */
[----:B------:R-:W3:Y:S01]  /*b530*/  MUFU.EX2 R21, R21 ;  /* 0x0000001500157308 */ /* 0x000ee20000000800 */
[----:B0-----:R-:W-:-:S07]  /*b540*/  FADD.FTZ R4, R88, R5 ;  /* 0x0000000558047221 */ /* 0x001fce0000010000 */
[----:B------:R-:W0:Y:S01]  /*b550*/  MUFU.EX2 R126, R126 ;  /* 0x0000007e007e7308 */ /* 0x000e220000000800 */
[----:B-1----:R-:W-:-:S07]  /*b560*/  FADD.FTZ R129, R124, R129 ;  /* 0x000000817c817221 */ /* 0x002fce0000010000 */
[----:B------:R-:W1:Y:S01]  /*b570*/  MUFU.EX2 R90, R90 ;  /* 0x0000005a005a7308 */ /* 0x000e620000000800 */
[----:B---3--:R-:W-:-:S07]  /*b580*/  FADD.FTZ R5, R21, R4 ;  /* 0x0000000415057221 */ /* 0x008fce0000010000 */
        /* <DEDUP_REMOVED lines=13> */
[----:B0-----:R-:W-:-:S01]  /*b660*/  FADD.FTZ R109, R137, R146 ;  /* 0x00000092896d7221 */ /* 0x001fc20000010000 */
[----:B------:R-:W-:-:S06]  /*b670*/  FFMA.FTZ R146, R111, R10, -R18 ;  /* 0x0000000a6f927223 */ /* 0x000fcc0000010812 */
[----:B------:R-:W0:Y:S01]  /*b680*/  MUFU.EX2 R157, R157 ;  /* 0x0000009d009d7308 */ /* 0x000e220000000800 */
[----:B-1----:R-:W-:-:S07]  /*b690*/  FADD.FTZ R4, R94, R5 ;  /* 0x000000055e047221 */ /* 0x002fce0000010000 */
[----:B------:R-:W1:Y:S01]  /*b6a0*/  MUFU.EX2 R139, R139 ;  /* 0x0000008b008b7308 */ /* 0x000e620000000800 */
[----:B---3--:R-:W-:-:S01]  /*b6b0*/  FADD.FTZ R148, R130, R109 ;  /* 0x0000006d82947221 */ /* 0x008fc20000010000 */
[----:B------:R-:W-:-:S06]  /*b6c0*/  FFMA.FTZ R109, R113, R10, -R18 ;  /* 0x0000000a716d7223 */ /* 0x000fcc0000010812 */
        /* <DEDUP_REMOVED lines=16> */
[----:B-1----:R-:W-:-:S01]  /*b7d0*/  FADD.FTZ R150, R134, R111 ;  /* 0x0000006f86967221 */ /* 0x002fc20000010000 */
[----:B------:R-:W-:-:S06]  /*b7e0*/  FFMA.FTZ R111, R117, R10, -R18 ;  /* 0x0000000a756f7223 */ /* 0x000fcc0000010812 */
        /* <DEDUP_REMOVED lines=97> */
[----:B-1----:R-:W-:-:S01]  /*be00*/  FADD.FTZ R91, R160, R5 ;  /* 0x00000005a05b7221 */ /* 0x002fc20000010000 */
[----:B---3--:R-:W-:-:S03]  /*be10*/  FADD.FTZ R5, R195, R4 ;  /* 0x00000004c3057221 */ /* 0x008fc60000010000 */
[----:B0-----:R-:W-:Y:S01]  /*be20*/  FADD.FTZ R4, R93, R91 ;  /* 0x0000005b5d047221 */ /* 0x001fe20000010000 */
[----:B------:R-:W-:Y:S06]  /*be30*/  @!P0 BRA `(.L_x_9845) ;  /* 0x0000000000048947 */ /* 0x000fec0003800000 */
[----:B------:R-:W-:Y:S01]  /*be40*/  BPT.TRAP 0x1 ;  /* 0x000000040000795c */ /* 0x000fe20000300000 */
.L_x_9845:
        /* <DEDUP_REMOVED lines=118> */
[----:B------:R-:W-:Y:S01]  /*c5b0*/  F2FP.SATFINITE.E4M3.F32.PACK_AB_MERGE_C R171, R158, R97, R22 ;  /* 0x000000619eab723e */ /* 0x000fe20004807016 */
[----:B------:R-:W-:Y:S06]  /*c5c0*/  @P1 BRA `(.L_x_9846) ;  /* 0xffffffcc004c1947 */ /* 0x000fec000383ffff */
.L_x_9835:
[----:B------:R-:W-:Y:S06]  /*c5d0*/  BAR.ARV 0x8, 0x180 ;  /* 0x0206000000007b1d */ /* 0x000fec0000002000 */
[----:B------:R-:W-:Y:S05]  /*c5e0*/  @!P0 BRA `(.L_x_9847) ;  /* 0x0000000000048947 */ /* 0x000fea0003800000 */
[----:B------:R-:W-:Y:S01]  /*c5f0*/  BPT.TRAP 0x1 ;  /* 0x000000040000795c */ /* 0x000fe20000300000 */
.L_x_9847:
[----:B------:R-:W-:Y:S01]  /*c600*/  ULEA UR12, UR48, UR41, 0x3 ;  /* 0x00000029300c7291 */ /* 0x000fe2000f8e183f */
[----:B------:R-:W-:-:S04]  /*c610*/  MOV R0, UR47 ;  /* 0x0000002f00007c02 */ /* 0x000fc80008000f00 */
[----:B------:R-:W-:-:S04]  /*c620*/  SHF.L.U32 R0, R0, 0x1f, RZ ;  /* 0x0000001f00007819 */ /* 0x000fc800000006ff */
[----:B------:R0:W1:Y:S01]  /*c630*/  SYNCS.PHASECHK.TRANS64.TRYWAIT P1, [UR12+0x22850], R0 ;  /* 0x02285000ff0075a7 */ /* 0x000062000802014c */
[----:B------:R-:W-:Y:S05]  /*c640*/  @!P0 BRA `(.L_x_9848) ;  /* 0x0000000000048947 */ /* 0x000fea0003800000 */
[----:B------:R-:W-:Y:S01]  /*c650*/  BPT.TRAP 0x1 ;  /* 0x000000040000795c */ /* 0x000fe20000300000 */
.L_x_9848:
[----:B-1----:R-:W-:Y:S05]  /*c660*/  @P1 BRA `(.L_x_9849) ;  /* 0x0000000000081947 */ /* 0x002fea0003800000 */
[----:B------:R-:W1:Y:S02]  /*c670*/  SYNCS.PHASECHK.TRANS64.TRYWAIT P1, [UR12+0x22850], R0 ;  /* 0x02285000ff0075a7 */ /* 0x000e64000802014c */
[----:B-1----:R-:W-:Y:S05]  /*c680*/  @!P1 BRA `(.L_x_9850) ;  /* 0x0000008000b09947 */ /* 0x002fea0003800000 */
.L_x_9849:
        /* <DEDUP_REMOVED lines=47> */
[----:B------:R-:W4:Y:S01]  /*c980*/  SHFL.BFLY PT, R7, R4, 0x2, 0x1f ;  /* 0x0c401f0004077f89 */ /* 0x000f2200000e0000 */
[----:B------:R-:W-:Y:S02]  /*c990*/  WARPGROUP.DEPBAR.LE gsb0, 0x0 ;  /* 0x00008000000079c5 */ /* 0x000fe40000010000 */
[----:B------:R-:W-:-:S06]  /*c9a0*/  WARPGROUP.ARRIVE ;  /* 0x00000000000079c5 */ /* 0x000fcc0000000000 */
[----:B------:R-:W-:Y:S01]  /*c9b0*/  QGMMA.64x128x32.F32.E4M3.E4M3 R24, R172, gdesc[UR4], R24, gsb0 ;  /* 0x01e00004ac187df3 */ /* 0x000fe20008000818 */
[----:B------:R-:W-:Y:S01]  /*c9c0*/  UMOV UR6, UR48 ;  /* 0x0000003000067c82 */ /* 0x000fe20008000000 */
[----:B------:R-:W-:Y:S01]  /*c9d0*/  UMOV UR7, 0xc0000010 ;  /* 0xc000001000077882 */ /* 0x000fe20000000000 */
[----:B0-----:R-:W-:Y:S01]  /*c9e0*/  FADD.FTZ R0, R0, R5 ;  /* 0x0000000500007221 */ /* 0x001fe20000010000 */
[----:B----4-:R-:W-:-:S04]  /*c9f0*/  FADD.FTZ R7, R7, R4 ;  /* 0x0000000407077221 */ /* 0x010fc80000010000 */
        /* <DEDUP_REMOVED lines=18> */
[----:B------:R-:W4:Y:S01]  /*cb20*/  @P1 MUFU.RCP R7, R12 ;  /* 0x0000000c00071308 */ /* 0x000f220000001000 */
[C---:B------:R-:W-:Y:S01]  /*cb30*/  @P2 FMUL.FTZ R4, R10.reuse, 0.69314718246459960938 ;  /* 0x3f3172180a042820 */ /* 0x040fe20000410000 */
[----:B------:R-:W-:Y:S01]  /*cb40*/  @P3 FMUL.FTZ R17, R10, 0.69314718246459960938 ;  /* 0x3f3172180a113820 */ /* 0x000fe20000410000 */
[----:B0-----:R-:W-:Y:S01]  /*cb50*/  @P2 FMUL.FTZ R5, R5, 0.69314718246459960938 ;  /* 0x3f31721805052820 */ /* 0x001fe20000410000 */
[----:B------:R-:W-:-:S02]  /*cb60*/  IMAD.MOV.U32 R0, RZ, RZ, -0x800000 ;  /* 0xff800000ff007424 */ /* 0x000fc400078e00ff */
[----:B---3--:R-:W-:Y:S01]  /*cb70*/  FMUL.FTZ R3, R3, R6 ;  /* 0x0000000603037220 */ /* 0x008fe20000410000 */
[----:B------:R-:W-:Y:S02]  /*cb80*/  IMAD.MOV.U32 R2, RZ, RZ, -0x800000 ;  /* 0xff800000ff027424 */ /* 0x000fe400078e00ff */
[----:B-1----:R-:W-:Y:S01]  /*cb90*/  @P3 FMUL.FTZ R8, R8, 0.69314718246459960938 ;  /* 0x3f31721808083820 */ /* 0x002fe20000410000 */
[----:B------:R-:W-:-:S03]  /*cba0*/  @P2 FFMA.FTZ R0, R4, R11, R5 ;  /* 0x0000000b04002223 */ /* 0x000fc60000010005 */
[----:B------:R-:W-:Y:S01]  /*cbb0*/  @P3 FFMA.FTZ R2, R17, R13, R8 ;  /* 0x0000000d11023223 */ /* 0x000fe20000010008 */
[----:B----4-:R-:W-:Y:S01]  /*cbc0*/  FMUL.FTZ R7, R7, R6 ;  /* 0x0000000607077220 */ /* 0x010fe20000410000 */
[----:B------:R-:W-:Y:S02]  /*cbd0*/  WARPGROUP.DEPBAR.LE gsb0, 0x0 ;  /* 0x00008000000079c5 */ /* 0x000fe40000010000 */
[----:B------:R-:W-:Y:S05]  /*cbe0*/  @!P0 BRA `(.L_x_9851) ;  /* 0x0000000000048947 */ /* 0x000fea0003800000 */
[----:B------:R-:W-:Y:S01]  /*cbf0*/  BPT.TRAP 0x1 ;  /* 0x000000040000795c */ /* 0x000fe20000300000 */
.L_x_9851:
        /* <DEDUP_REMOVED lines=68> */
.L_x_9815:
        /* <DEDUP_REMOVED lines=9> */
[----:B------:R-:W-:-:S04]  /*d0d0*/  IADD3 R4, P0, R3, UR4, RZ ;  /* 0x0000000403047c10 */ /* 0x000fc8000ff1e0ff */
[----:B------:R-:W-:-:S06]  /*d0e0*/  IADD3.X R5, RZ, UR5, RZ, P0, !PT ;  /* 0x00000005ff057c10 */ /* 0x000fcc00087fe4ff */
[----:B------:R0:W3:Y:S01]  /*d0f0*/  LDG.E.CONSTANT R5, desc[UR50][R4.64] ;  /* 0x0000003204057981 */ /* 0x0000e2000c1e9900 */
        /* <DEDUP_REMOVED lines=32> */
[----:B------:R-:W-:Y:S02]  /*d300*/  SEL R88, R72, R73, P0 ;  /* 0x0000004948587207 */ /* 0x000fe40000000000 */
[----:B------:R-:W-:-:S02]  /*d310*/  SEL R93, R73, R72, P0 ;  /* 0x00000048495d7207 */ /* 0x000fc40000000000 */
[----:B------:R-:W-:Y:S01]  /*d320*/  SHF.R.S32.HI R30, RZ, 0x7, R9 ;  /* 0x00000007ff1e7819 */ /* 0x000fe20000011409 */
[----:B------:R-:W0:Y:S01]  /*d330*/  S2R R73, SR_CTAID.X ;  /* 0x0000000000497919 */ /* 0x000e220000002500 */
[----:B------:R-:W-:Y:S02]  /*d340*/  LEA.HI R17, R42, R13, RZ, 0x2 ;  /* 0x0000000d2a117211 */ /* 0x000fe400078f10ff */
[----:B------:R-:W-:Y:S02]  /*d350*/  LEA.HI R23, R3, R4, RZ, 0x2 ;  /* 0x0000000403177211 */ /* 0x000fe400078f10ff */
[----:B------:R-:W-:Y:S02]  /*d360*/  SEL R18, R46, R47, P0 ;  /* 0x0000002f2e127207 */ /* 0x000fe40000000000 */
[----:B------:R-:W-:Y:S02]  /*d370*/  SEL R65, R47, R46, P0 ;  /* 0x0000002e2f417207 */ /* 0x000fe40000000000 */
[----:B------:R-:W-:-:S02]  /*d380*/  LEA.HI R3, R9, R30, RZ, 0x1 ;  /* 0x0000001e09037211 */ /* 0x000fc400078f08ff */
[--C-:B------:R-:W-:Y:S02]  /*d390*/  SHF.R.S32.HI R9, RZ, 0x2, R17.reuse ;  /* 0x00000002ff097819 */ /* 0x100fe40000011411 */
[----:B------:R-:W-:Y:S02]  /*d3a0*/  SHF.R.S32.HI R46, RZ, 0x1f, R17 ;  /* 0x0000001fff2e7819 */ /* 0x000fe40000011411 */
[----:B------:R-:W-:Y:S02]  /*d3b0*/  LOP3.LUT R23, R23, 0xfffffffc, RZ, 0xc0, !PT ;  /* 0xfffffffc17177812 */ /* 0x000fe400078ec0ff */
[----:B------:R-:W-:Y:S02]  /*d3c0*/  LEA.HI R46, R46, R9, RZ, 0x3 ;  /* 0x000000092e2e7211 */ /* 0x000fe400078f18ff */
[----:B------:R-:W-:Y:S01]  /*d3d0*/  LEA.HI R42, R42, R13, RZ, 0x5 ;  /* 0x0000000d2a2a7211 */ /* 0x000fe200078f28ff */
[----:B------:R-:W-:Y:S01]  /*d3e0*/  IMAD.IADD R23, R4, 0x1, -R23 ;  /* 0x0000000104177824 */ /* 0x000fe200078e0a17 */
[----:B------:R-:W-:-:S02]  /*d3f0*/  LOP3.LUT R4, R46, 0xfffffff8, RZ, 0xc0, !PT ;  /* 0xfffffff82e047812 */ /* 0x000fc400078ec0ff */
[----:B------:R-:W-:Y:S02]  /*d400*/  SEL R8, R24, R25, P0 ;  /* 0x0000001918087207 */ /* 0x000fe40000000000 */
[----:B------:R-:W-:Y:S01]  /*d410*/  SEL R7, R25, R24, P0 ;  /* 0x0000001819077207 */ /* 0x000fe20000000000 */
[----:B------:R-:W-:Y:S01]  /*d420*/  IMAD.IADD R4, R9, 0x1, -R4 ;  /* 0x0000000109047824 */ /* 0x000fe200078e0a04 */
[----:B------:R-:W-:Y:S02]  /*d430*/  LOP3.LUT R3, R3, 0x3fffffe, RZ, 0xc0, !PT ;  /* 0x03fffffe03037812 */ /* 0x000fe400078ec0ff */
        /* <DEDUP_REMOVED lines=20> */
[----:B------:R-:W4:Y:S01]  /*d580*/  LDC R80, c[0x0][0xbe8] ;  /* 0x0002fa00ff507b82 */ /* 0x000f220000000800 */
[----:B------:R-:W-:Y:S02]  /*d590*/  SEL R87, R87, R86, P0 ;  /* 0x0000005657577207 */ /* 0x000fe40000000000 */
[----:B------:R-:W-:Y:S02]  /*d5a0*/  SEL R20, R40, R41, P0 ;  /* 0x0000002928147207 */ /* 0x000fe40000000000 */
[----:B------:R-:W-:Y:S02]  /*d5b0*/  SEL R21, R41, R40, P0 ;  /* 0x0000002829157207 */ /* 0x000fe40000000000 */
[----:B------:R-:W-:Y:S02]  /*d5c0*/  SEL R24, R38, R39, P0 ;  /* 0x0000002726187207 */ /* 0x000fe40000000000 */
[----:B------:R-:W-:-:S02]  /*d5d0*/  SEL R57, R39, R38, P0 ;  /* 0x0000002627397207 */ /* 0x000fc40000000000 */
[----:B------:R-:W-:Y:S02]  /*d5e0*/  SEL R38, R70, R71, P0 ;  /* 0x0000004746267207 */ /* 0x000fe40000000000 */
[----:B------:R-:W-:Y:S01]  /*d5f0*/  SEL R41, R71, R70, P0 ;  /* 0x0000004647297207 */ /* 0x000fe20000000000 */
[----:B0-----:R-:W-:Y:S01]  /*d600*/  IMAD R70, R73, 0x80, R3 ;  /* 0x0000008049467824 */ /* 0x001fe200078e0203 */
        /* <DEDUP_REMOVED lines=12> */
[----:B--2---:R-:W-:Y:S02]  /*d6d0*/  SEL R16, R54, R55, P0 ;  /* 0x0000003736107207 */ /* 0x004fe40000000000 */
        /* <DEDUP_REMOVED lines=19> */
[----:B----4-:R-:W-:Y:S02]  /*d810*/  ISETP.NE.AND P2, PT, R80, 0x1, PT ;  /* 0x000000015000780c */ /* 0x010fe40003f45270 */
[----:B------:R-:W-:Y:S02]  /*d820*/  LEA R73, R73, R4, 0x7 ;  /* 0x0000000449497211 */ /* 0x000fe400078e38ff */
[----:B------:R-:W-:-:S02]  /*d830*/  SEL R39, R75, R74, P0 ;  /* 0x0000004a4b277207 */ /* 0x000fc40000000000 */
[----:B------:R-:W-:Y:S02]  /*d840*/  SEL R37, R83, R82, P0 ;  /* 0x0000005253257207 */ /* 0x000fe40000000000 */
[----:B------:R-:W-:Y:S01]  /*d850*/  MOV R31, UR9 ;  /* 0x00000009001f7c02 */ /* 0x000fe20008000f00 */
[----:B------:R-:W-:-:S04]  /*d860*/  ULDC.64 UR8, c[0x0][0xb28] ;  /* 0x0002ca0000087ab9 */ /* 0x000fc80000000a00 */
[----:B------:R-:W0:Y:S08]  /*d870*/  @P2 LDC R82, c[0x0][0xbec] ;  /* 0x0002fb00ff522b82 */ /* 0x000e300000000800 */
[----:B------:R-:W2:Y:S01]  /*d880*/  @P2 LDC R75, c[0x0][0xbf0] ;  /* 0x0002fc00ff4b2b82 */ /* 0x000ea20000000800 */
[----:B---3--:R3:W-:Y:S04]  /*d890*/  SHFL.IDX PT, R50, R12, R5, 0x1c1f ;  /* 0x001c1f050c327589 */ /* 0x0087e800000e0000 */
[----:B------:R-:W-:Y:S04]  /*d8a0*/  SHFL.IDX PT, R3, R6, R5, 0x1c1f ;  /* 0x001c1f0506037589 */ /* 0x000fe800000e0000 */
[----:B------:R-:W-:Y:S01]  /*d8b0*/  SHFL.IDX PT, R8, R8, R5, 0x1c1f ;  /* 0x001c1f0508087589 */ /* 0x000fe200000e0000 */
[----:B---3--:R-:W-:-:S03]  /*d8c0*/  LOP3.LUT R12, R5, 0x2, RZ, 0x3c, !PT ;  /* 0x00000002050c7812 */ /* 0x008fc600078e3cff */
[----:B------:R-:W-:Y:S04]  /*d8d0*/  SHFL.IDX PT, R58, R10, R5, 0x1c1f ;  /* 0x001c1f050a3a7589 */ /* 0x000fe800000e0000 */
[----:B------:R3:W-:Y:S04]  /*d8e0*/  SHFL.IDX PT, R6, R87, R12, 0x1c1f ;  /* 0x001c1f0c57067589 */ /* 0x0007e800000e0000 */
[----:B------:R-:W-:Y:S04]  /*d8f0*/  SHFL.IDX PT, R7, R7, R12, 0x1c1f ;  /* 0x001c1f0c07077589 */ /* 0x000fe800000e0000 */
[----:B------:R-:W-:Y:S01]  /*d900*/  SHFL.IDX PT, R9, R102, R5, 0x1c1f ;  /* 0x001c1f0566097589 */ /* 0x000fe200000e0000 */
[----:B---3--:R-:W3:Y:S03]  /*d910*/  LDC.64 R86, c[0x0][0xb40] ;  /* 0x0002d000ff567b82 */ /* 0x008ee60000000a00 */
[----:B------:R-:W-:Y:S04]  /*d920*/  SHFL.IDX PT, R10, R109, R12, 0x1c1f ;  /* 0x001c1f0c6d0a7589 */ /* 0x000fe800000e0000 */
[----:B------:R-:W-:Y:S04]  /*d930*/  SHFL.IDX PT, R14, R14, R5, 0x1c1f ;  /* 0x001c1f050e0e7589 */ /* 0x000fe800000e0000 */
[----:B------:R-:W-:Y:S04]  /*d940*/  SHFL.IDX PT, R15, R15, R12, 0x1c1f ;  /* 0x001c1f0c0f0f7589 */ /* 0x000fe800000e0000 */
[----:B------:R-:W-:Y:S04]  /*d950*/  SHFL.IDX PT, R20, R20, R5, 0x1c1f ;  /* 0x001c1f0514147589 */ /* 0x000fe800000e0000 */
[----:B------:R-:W-:Y:S04]  /*d960*/  SHFL.IDX PT, R54, R16, R5, 0x1c1f ;  /* 0x001c1f0510367589 */ /* 0x000fe800000e0000 */
[----:B------:R-:W-:Y:S01]  /*d970*/  SHFL.IDX PT, R21, R21, R12, 0x1c1f ;  /* 0x001c1f0c15157589 */ /* 0x000fe200000e0000 */
[----:B---3--:R-:W-:-:S03]  /*d980*/  IMAD.WIDE.U32 R42, R86, UR37, R42 ;  /* 0x00000025562a7c25 */ /* 0x008fc6000f8e002a */
        /* <DEDUP_REMOVED lines=37> */
[----:B------:R-:W2:Y:S01]  /*dbe0*/  SHFL.IDX PT, R60, R99, R12, 0x1c1f ;  /* 0x001c1f0c633c7589 */ /* 0x000ea200000e0000 */
[----:B---3--:R-:W-:-:S03]  /*dbf0*/  SEL R26, R28, R29, P0 ;  /* 0x0000001d1c1a7207 */ /* 0x008fc60000000000 */
[----:B------:R-:W3:Y:S01]  /*dc00*/  SHFL.IDX PT, R72, R95, R12, 0x1c1f ;  /* 0x001c1f0c5f487589 */ /* 0x000ee200000e0000 */
        /* <DEDUP_REMOVED lines=24> */
[----:B--2---:R-:W-:Y:S02]  /*dd90*/  SEL R25, R60, R33, P0 ;  /* 0x000000213c197207 */ /* 0x004fe40000000000 */
        /* <DEDUP_REMOVED lines=23> */
[----:B---3--:R-:W-:Y:S01]  /*df10*/  SEL R31, R61, R72, P0 ;  /* 0x000000483d1f7207 */ /* 0x008fe20000000000 */
        /* <DEDUP_REMOVED lines=28> */
[----:B------:R-:W-:Y:S01]  /*e0e0*/  IMAD R60, R60, UR4, RZ ;  /* 0x000000043c3c7c24 */ /* 0x000fe2000f8e02ff */
[----:B------:R-:W-:Y:S01]  /*e0f0*/  IADD3 R57, R57, R75, RZ ;  /* 0x0000004b39397210 */ /* 0x000fe20007ffe0ff */
[C-C-:B------:R-:W-:Y:S02]  /*e100*/  IMAD R49, R80.reuse, R49, R73.reuse ;  /* 0x0000003150317224 */ /* 0x140fe400078e0249 */
[----:B------:R-:W-:Y:S02]  /*e110*/  IMAD R61, R80, R72, R73 ;  /* 0x00000048503d7224 */ /* 0x000fe400078e0249 */
[C---:B------:R-:W-:Y:S01]  /*e120*/  IMAD R73, R67.reuse, UR5, R60 ;  /* 0x0000000543497c24 */ /* 0x040fe2000f8e023c */
[----:B------:R-:W-:Y:S01]  /*e130*/  SHF.R.S32.HI R60, RZ, 0x1f, R49 ;  /* 0x0000001fff3c7819 */ /* 0x000fe20000011431 */
[----:B------:R-:W-:Y:S01]  /*e140*/  IMAD.WIDE.U32 R56, R67, UR4, R56 ;  /* 0x0000000443387c25 */ /* 0x000fe2000f8e0038 */
[----:B------:R-:W-:Y:S01]  /*e150*/  SHF.R.S32.HI R66, RZ, 0x1f, R61 ;  /* 0x0000001fff427819 */ /* 0x000fe2000001143d */
[----:B------:R-:W0:Y:S01]  /*e160*/  S2UR UR5, SR_CgaCtaId ;  /* 0x00000000000579c3 */ /* 0x000e220000008800 */
[----:B------:R-:W-:Y:S01]  /*e170*/  UMOV UR4, 0x400 ;  /* 0x0000040000047882 */ /* 0x000fe20000000000 */
[----:B------:R-:W-:-:S02]  /*e180*/  IMAD R60, R60, UR6, RZ ;  /* 0x000000063c3c7c24 */ /* 0x000fc4000f8e02ff */
[----:B------:R-:W-:Y:S02]  /*e190*/  IMAD R66, R66, UR8, RZ ;  /* 0x0000000842427c24 */ /* 0x000fe4000f8e02ff */
[----:B------:R-:W-:Y:S02]  /*e1a0*/  IMAD.IADD R57, R57, 0x1, R73 ;  /* 0x0000000139397824 */ /* 0x000fe400078e0249 */
[C---:B------:R-:W-:Y:S01]  /*e1b0*/  IMAD R73, R49.reuse, UR7, R60 ;  /* 0x0000000731497c24 */ /* 0x040fe2000f8e023c */
[----:B-1----:R-:W-:Y:S01]  /*e1c0*/  SEL R60, R74, R71, P0 ;  /* 0x000000474a3c7207 */ /* 0x002fe20000000000 */
        /* <DEDUP_REMOVED lines=13> */
[----:B0-----:R-:W-:Y:S01]  /*e2a0*/  ULEA UR4, UR5, UR4, 0x18 ;  /* 0x0000000405047291 */ /* 0x001fe2000f8ec03f */
[----:B------:R-:W-:Y:S01]  /*e2b0*/  IMAD R83, R80, UR6, RZ ;  /* 0x0000000650537c24 */ /* 0x000fe2000f8e02ff */
[----:B------:R0:W-:Y:S01]  /*e2c0*/  SHFL.IDX PT, R74, R71, 0x1, 0x1c1f ;  /* 0x003c1f00474a7f89 */ /* 0x0001e200000e0000 */
[----:B------:R-:W-:Y:S01]  /*e2d0*/  VIADD R80, R70, 0x8 ;  /* 0x0000000846507836 */ /* 0x000fe20000000000 */
[----:B------:R-:W-:Y:S01]  /*e2e0*/  UIADD3 UR4, UR4, 0x22820, URZ ;  /* 0x0002282004047890 */ /* 0x000fe2000fffe03f */
[----:B------:R-:W-:Y:S01]  /*e2f0*/  LEA.HI.X R84, R66, UR9, R43, 0x2, P3 ;  /* 0x0000000942547c11 */ /* 0x000fe200098f142b */
[----:B------:R-:W1:Y:S01]  /*e300*/  SHFL.IDX PT, R73, R49, RZ, 0x1c1f ;  /* 0x001c1fff31497589 */ /* 0x000e6200000e0000 */
[-C--:B------:R-:W-:Y:S01]  /*e310*/  ISETP.GE.OR P2, PT, R70, R83.reuse, P1 ;  /* 0x000000534600720c */ /* 0x080fe20000f46670 */
[----:B------:R-:W-:Y:S01]  /*e320*/  UPRMT UR4, URZ, 0x654, UR4 ;  /* 0x000006543f047896 */ /* 0x000fe20008000004 */
[-C--:B------:R-:W-:Y:S01]  /*e330*/  ISETP.GE.OR P1, PT, R80, R83.reuse, P1 ;  /* 0x000000535000720c */ /* 0x080fe20000f26670 */
[----:B------:R2:W3:Y:S01]  /*e340*/  SHFL.IDX PT, R75, R49, 0x1, 0x1c1f ;  /* 0x003c1f00314b7f89 */ /* 0x0004e200000e0000 */
[----:B------:R-:W-:Y:S01]  /*e350*/  ISETP.GE.AND P3, PT, R70, R83, PT ;  /* 0x000000534600720c */ /* 0x000fe20003f66270 */
[----:B0-----:R-:W-:Y:S01]  /*e360*/  IMAD.SHL.U32 R71, R68, 0x2, RZ ;  /* 0x0000000244477824 */ /* 0x001fe200078e00ff */
[----:B------:R-:W-:Y:S01]  /*e370*/  SEL R57, R48, R77, P0 ;  /* 0x0000004d30397207 */ /* 0x000fe20000000000 */
[----:B------:R0:W4:Y:S01]  /*e380*/  SHFL.IDX PT, R66, R82, RZ, 0x1c1f ;  /* 0x001c1fff52427589 */ /* 0x00012200000e0000 */
[----:B------:R-:W-:-:S02]  /*e390*/  SEL R61, R77, R48, P0 ;  /* 0x000000304d3d7207 */ /* 0x000fc40000000000 */
[----:B------:R-:W-:Y:S01]  /*e3a0*/  SYNCS.ARRIVE.TRANS64.RED.A1T0 RZ, [UR4], RZ ;  /* 0x000000ffffff79a7 */ /* 0x000fe20008100404 */
[----:B------:R0:W0:Y:S01]  /*e3b0*/  SHFL.IDX PT, R67, R84, RZ, 0x1c1f ;  /* 0x001c1fff54437589 */ /* 0x00002200000e0000 */
[----:B------:R-:W-:Y:S02]  /*e3c0*/  SEL R42, R46, R79, P0 ;  /* 0x0000004f2e2a7207 */ /* 0x000fe40000000000 */
[----:B------:R-:W-:Y:S02]  /*e3d0*/  SEL R43, R47, R76, P0 ;  /* 0x0000004c2f2b7207 */ /* 0x000fe40000000000 */
[----:B------:R-:W-:Y:S02]  /*e3e0*/  SEL R48, R50, R81, P0 ;  /* 0x0000005132307207 */ /* 0x000fe40000000000 */
[----:B--2---:R-:W-:Y:S02]  /*e3f0*/  SEL R49, R51, R78, P0 ;  /* 0x0000004e33317207 */ /* 0x004fe40000000000 */
[----:B------:R-:W-:-:S02]  /*e400*/  SEL R46, R79, R46, P0 ;  /* 0x0000002e4f2e7207 */ /* 0x000fc40000000000 */
[----:B------:R-:W-:Y:S01]  /*e410*/  SEL R47, R76, R47, P0 ;  /* 0x0000002f4c2f7207 */ /* 0x000fe20000000000 */
[----:B-1----:R1:W-:Y:S01]  /*e420*/  @!P2 ST.E desc[UR50][R72.64], R0 ;  /* 0x000000004800a985 */ /* 0x0023e2000c101932 */
[----:B------:R-:W-:Y:S02]  /*e430*/  SEL R50, R81, R50, P0 ;  /* 0x0000003251327207 */ /* 0x000fe40000000000 */
[----:B------:R-:W-:Y:S01]  /*e440*/  SEL R51, R78, R51, P0 ;  /* 0x000000334e337207 */ /* 0x000fe20000000000 */
[----:B---3--:R1:W-:Y:S01]  /*e450*/  @!P1 ST.E desc[UR50][R74.64], R2 ;  /* 0x000000024a009985 */ /* 0x0083e2000c101932 */
[----:B------:R-:W-:Y:S05]  /*e460*/  @P3 BRA `(.L_x_9854) ;  /* 0x0000000400783947 */ /* 0x000fea0003800000 */
[C---:B-1----:R-:W-:Y:S01]  /*e470*/  VIADD R0, R71.reuse, 0x8 ;  /* 0x0000000847007836 */ /* 0x042fe20000000000 */
[----:B------:R-:W-:Y:S01]  /*e480*/  ULDC UR4, c[0x0][0xac8] ;  /* 0x0002b20000047ab9 */ /* 0x000fe20000000800 */
[C---:B------:R-:W-:Y:S01]  /*e490*/  VIADD R68, R71.reuse, 0x10 ;  /* 0x0000001047447836 */ /* 0x040fe20000000000 */
[C---:B------:R-:W-:Y:S01]  /*e4a0*/  IADD3 R70, R71.reuse, 0x18, RZ ;  /* 0x0000001847467810 */ /* 0x040fe20007ffe0ff */
[C---:B------:R-:W-:Y:S01]  /*e4b0*/  VIADD R78, R71.reuse, 0x20 ;  /* 0x00000020474e7836 */ /* 0x040fe20000000000 */
[----:B------:R-:W-:Y:S01]  /*e4c0*/  ISETP.GE.AND P3, PT, R0, UR4, PT ;  /* 0x0000000400007c0c */ /* 0x000fe2000bf66270 */
[C---:B------:R-:W-:Y:S01]  /*e4d0*/  VIADD R79, R71.reuse, 0x38 ;  /* 0x00000038474f7836 */ /* 0x040fe20000000000 */
[----:B------:R-:W-:Y:S02]  /*e4e0*/  ISETP.GE.AND P4, PT, R68, UR4, PT ;  /* 0x0000000444007c0c */ /* 0x000fe4000bf86270 */
[----:B------:R-:W-:Y:S02]  /*e4f0*/  ISETP.GE.AND P2, PT, R71, UR4, PT ;  /* 0x0000000447007c0c */ /* 0x000fe4000bf46270 */
[----:B------:R-:W-:-:S02]  /*e500*/  ISETP.GE.AND P1, PT, R70, UR4, PT ;  /* 0x0000000446007c0c */ /* 0x000fc4000bf26270 */
[----:B------:R-:W-:-:S05]  /*e510*/  ISETP.GE.AND P5, PT, R79, UR4, PT ;  /* 0x000000044f007c0c */ /* 0x000fca000bfa6270 */
[----:B------:R-:W-:Y:S02]  /*e520*/  @!P3 LEA.HI R0, R0, R0, RZ, 0x1 ;  /* 0x000000000000b211 */ /* 0x000fe400078f08ff */
[----:B------:R-:W-:Y:S02]  /*e530*/  @!P4 LEA.HI R68, R68, R68, RZ, 0x1 ;  /* 0x000000444444c211 */ /* 0x000fe400078f08ff */
[C-C-:B0---4-:R-:W-:Y:S01]  /*e540*/  @!P2 IMAD.WIDE R72, R71.reuse, 0x4, R66.reuse ;  /* 0x000000044748a825 */ /* 0x151fe200078e0242 */
[----:B------:R-:W-:Y:S02]  /*e550*/  @!P3 LOP3.LUT R75, R0, 0xfffffffe, RZ, 0xc0, !PT ;  /* 0xfffffffe004bb812 */ /* 0x000fe400078ec0ff */
[----:B------:R-:W-:Y:S01]  /*e560*/  @!P1 LEA.HI R70, R70, R70, RZ, 0x1 ;  /* 0x0000004646469211 */ /* 0x000fe200078f08ff */
[----:B------:R-:W-:Y:S01]  /*e570*/  VIADD R0, R71, 0x28 ;  /* 0x0000002847007836 */ /* 0x000fe20000000000 */
[----:B------:R-:W-:Y:S01]  /*e580*/  @!P4 LOP3.LUT R77, R68, 0xfffffffe, RZ, 0xc0, !PT ;  /* 0xfffffffe444dc812 */ /* 0x000fe200078ec0ff */
[----:B------:R0:W-:Y:S01]  /*e590*/  @!P2 ST.E.64 desc[UR50][R72.64], R6 ;  /* 0x000000064800a985 */ /* 0x0001e2000c101b32 */
[----:B------:R-:W-:Y:S01]  /*e5a0*/  @!P3 IMAD.WIDE R74, R75, 0x4, R66 ;  /* 0x000000044b4ab825 */ /* 0x000fe200078e0242 */
[----:B------:R-:W-:-:S02]  /*e5b0*/  ISETP.GE.AND P2, PT, R78, UR4, PT ;  /* 0x000000044e007c0c */ /* 0x000fc4000bf46270 */
[----:B------:R-:W-:Y:S01]  /*e5c0*/  @!P5 LEA.HI R79, R79, R79, RZ, 0x1 ;  /* 0x0000004f4f4fd211 */ /* 0x000fe200078f08ff */
[----:B------:R-:W-:Y:S01]  /*e5d0*/  VIADD R68, R71, 0x30 ;  /* 0x0000003047447836 */ /* 0x000fe20000000000 */
[----:B------:R1:W-:Y:S01]  /*e5e0*/  @!P3 ST.E.64 desc[UR50][R74.64], R8 ;  /* 0x000000084a00b985 */ /* 0x0003e2000c101b32 */
[----:B------:R-:W-:Y:S01]  /*e5f0*/  @!P4 IMAD.WIDE R76, R77, 0x4, R66 ;  /* 0x000000044d4cc825 */ /* 0x000fe200078e0242 */
[----:B------:R-:W-:Y:S02]  /*e600*/  ISETP.GE.AND P3, PT, R0, UR4, PT ;  /* 0x0000000400007c0c */ /* 0x000fe4000bf66270 */
[----:B------:R-:W-:Y:S02]  /*e610*/  ISETP.GE.AND P6, PT, R68, UR4, PT ;  /* 0x0000000444007c0c */ /* 0x000fe4000bfc6270 */
[----:B------:R2:W-:Y:S01]  /*e620*/  @!P4 ST.E.64 desc[UR50][R76.64], R10 ;  /* 0x0000000a4c00c985 */ /* 0x0005e2000c101b32 */
[----:B0-----:R-:W-:Y:S01]  /*e630*/  @!P1 LOP3.LUT R7, R70, 0xfffffffe, RZ, 0xc0, !PT ;  /* 0xfffffffe46079812 */ /* 0x001fe200078ec0ff */
[C---:B------:R-:W-:Y:S01]  /*e640*/  VIADD R72, R71.reuse, 0x40 ;  /* 0x0000004047487836 */ /* 0x040fe20000000000 */
[----:B------:R-:W-:Y:S01]  /*e650*/  @!P2 LEA.HI R78, R78, R78, RZ, 0x1 ;  /* 0x0000004e4e4ea211 */ /* 0x000fe200078f08ff */
[----:B------:R-:W-:-:S02]  /*e660*/  VIADD R70, R71, 0x48 ;  /* 0x0000004847467836 */ /* 0x000fc40000000000 */
[--C-:B------:R-:W-:Y:S01]  /*e670*/  @!P1 IMAD.WIDE R6, R7, 0x4, R66.reuse ;  /* 0x0000000407069825 */ /* 0x100fe200078e0242 */
[----:B------:R-:W-:Y:S02]  /*e680*/  ISETP.GE.AND P4, PT, R72, UR4, PT ;  /* 0x0000000448007c0c */ /* 0x000fe4000bf86270 */
[----:B-1----:R-:W-:Y:S02]  /*e690*/  @!P2 LOP3.LUT R9, R78, 0xfffffffe, RZ, 0xc0, !PT ;  /* 0xfffffffe4e09a812 */ /* 0x002fe400078ec0ff */
[----:B------:R0:W-:Y:S01]  /*e6a0*/  @!P1 ST.E.64 desc[UR50][R6.64], R14 ;  /* 0x0000000e06009985 */ /* 0x0001e2000c101b32 */
[----:B------:R-:W-:Y:S02]  /*e6b0*/  ISETP.GE.AND P1, PT, R70, UR4, PT ;  /* 0x0000000446007c0c */ /* 0x000fe4000bf26270 */
[----:B------:R-:W-:Y:S01]  /*e6c0*/  @!P6 LEA.HI R68, R68, R68, RZ, 0x1 ;  /* 0x000000444444e211 */ /* 0x000fe200078f08ff */
[----:B------:R-:W-:Y:S01]  /*e6d0*/  @!P2 IMAD.WIDE R8, R9, 0x4, R66 ;  /* 0x000000040908a825 */ /* 0x000fe200078e0242 */
[----:B------:R-:W-:-:S02]  /*e6e0*/  @!P3 LEA.HI R0, R0, R0, RZ, 0x1 ;  /* 0x000000000000b211 */ /* 0x000fc400078f08ff */
[----:B------:R-:W-:Y:S02]  /*e6f0*/  @!P6 LOP3.LUT R73, R68, 0xfffffffe, RZ, 0xc0, !PT ;  /* 0xfffffffe4449e812 */ /* 0x000fe400078ec0ff */
[----:B--2---:R-:W-:Y:S01]  /*e700*/  @!P3 LOP3.LUT R11, R0, 0xfffffffe, RZ, 0xc0, !PT ;  /* 0xfffffffe000bb812 */ /* 0x004fe200078ec0ff */
[----:B------:R1:W-:Y:S01]  /*e710*/  @!P2 ST.E.64 desc[UR50][R8.64], R12 ;  /* 0x0000000c0800a985 */ /* 0x0003e2000c101b32 */
[----:B------:R-:W-:Y:S01]  /*e720*/  @!P4 LEA.HI R72, R72, R72, RZ, 0x1 ;  /* 0x000000484848c211 */ /* 0x000fe200078f08ff */
[----:B------:R-:W-:Y:S02]  /*e730*/  VIADD R0, R71, 0x50 ;  /* 0x0000005047007836 */ /* 0x000fe40000000000 */
[----:B------:R-:W-:Y:S01]  /*e740*/  @!P1 LEA.HI R70, R70, R70, RZ, 0x1 ;  /* 0x0000004646469211 */ /* 0x000fe200078f08ff */
[--C-:B0-----:R-:W-:Y:S01]  /*e750*/  @!P6 IMAD.WIDE R6, R73, 0x4, R66.reuse ;  /* 0x000000044906e825 */ /* 0x101fe200078e0242 */
[----:B------:R-:W-:Y:S02]  /*e760*/  @!P5 LOP3.LUT R15, R79, 0xfffffffe, RZ, 0xc0, !PT ;  /* 0xfffffffe4f0fd812 */ /* 0x000fe400078ec0ff */
[----:B------:R-:W-:Y:S01]  /*e770*/  @!P4 LOP3.LUT R73, R72, 0xfffffffe, RZ, 0xc0, !PT ;  /* 0xfffffffe4849c812 */ /* 0x000fe200078ec0ff */
[----:B------:R-:W-:-:S04]  /*e780*/  @!P3 IMAD.WIDE R10, R11, 0x4, R66 ;  /* 0x000000040b0ab825 */ /* 0x000fc800078e0242 */
[--C-:B------:R-:W-:Y:S01]  /*e790*/  @!P5 IMAD.WIDE R14, R15, 0x4, R66.reuse ;  /* 0x000000040f0ed825 */ /* 0x100fe200078e0242 */
[----:B-1----:R-:W-:Y:S01]  /*e7a0*/  @!P1 LOP3.LUT R13, R70, 0xfffffffe, RZ, 0xc0, !PT ;  /* 0xfffffffe460d9812 */ /* 0x002fe200078ec0ff */
[----:B------:R0:W-:Y:S01]  /*e7b0*/  @!P3 ST.E.64 desc[UR50][R10.64], R20 ;  /* 0x000000140a00b985 */ /* 0x0001e2000c101b32 */
[----:B------:R-:W-:Y:S01]  /*e7c0*/  IADD3 R12, R71, 0x58, RZ ;  /* 0x00000058470c7810 */ /* 0x000fe20007ffe0ff */
[----:B------:R-:W-:Y:S02]  /*e7d0*/  @!P4 IMAD.WIDE R8, R73, 0x4, R66 ;  /* 0x000000044908c825 */ /* 0x000fe400078e0242 */
[----:B------:R1:W-:Y:S01]  /*e7e0*/  @!P6 ST.E.64 desc[UR50][R6.64], R18 ;  /* 0x000000120600e985 */ /* 0x0003e2000c101b32 */
[----:B------:R-:W-:-:S03]  /*e7f0*/  ISETP.GE.AND P2, PT, R12, UR4, PT ;  /* 0x000000040c007c0c */ /* 0x000fc6000bf46270 */
[----:B------:R-:W-:Y:S04]  /*e800*/  @!P5 ST.E.64 desc[UR50][R14.64], R22 ;  /* 0x000000160e00d985 */ /* 0x000fe8000c101b32 */
[----:B------:R2:W-:Y:S01]  /*e810*/  @!P4 ST.E.64 desc[UR50][R8.64], R26 ;  /* 0x0000001a0800c985 */ /* 0x0005e2000c101b32 */
[----:B0-----:R-:W-:-:S04]  /*e820*/  @!P1 IMAD.WIDE R10, R13, 0x4, R66 ;  /* 0x000000040d0a9825 */ /* 0x001fc800078e0242 */
[C---:B------:R-:W-:Y:S01]  /*e830*/  VIADD R13, R71.reuse, 0x60 ;  /* 0x00000060470d7836 */ /* 0x040fe20000000000 */
[----:B------:R0:W-:Y:S01]  /*e840*/  @!P1 ST.E.64 desc[UR50][R10.64], R28 ;  /* 0x0000001c0a009985 */ /* 0x0001e2000c101b32 */
[C---:B------:R-:W-:Y:S01]  /*e850*/  VIADD R20, R71.reuse, 0x68 ;  /* 0x0000006847147836 */ /* 0x040fe20000000000 */
[----:B------:R-:W-:Y:S01]  /*e860*/  ISETP.GE.AND P1, PT, R0, UR4, PT ;  /* 0x0000000400007c0c */ /* 0x000fe2000bf26270 */
[----:B-1----:R-:W-:Y:S01]  /*e870*/  VIADD R7, R71, 0x78 ;  /* 0x0000007847077836 */ /* 0x002fe20000000000 */
[----:B------:R-:W-:Y:S01]  /*e880*/  ISETP.GE.AND P3, PT, R13, UR4, PT ;  /* 0x000000040d007c0c */ /* 0x000fe2000bf66270 */
[----:B------:R-:W-:Y:S01]  /*e890*/  VIADD R6, R71, 0x70 ;  /* 0x0000007047067836 */ /* 0x000fe20000000000 */
[----:B------:R-:W-:Y:S02]  /*e8a0*/  ISETP.GE.AND P4, PT, R20, UR4, PT ;  /* 0x0000000414007c0c */ /* 0x000fe4000bf86270 */
[----:B------:R-:W-:Y:S02]  /*e8b0*/  ISETP.GE.AND P6, PT, R7, UR4, PT ;  /* 0x0000000407007c0c */ /* 0x000fe4000bfc6270 */
[----:B------:R-:W-:-:S02]  /*e8c0*/  ISETP.GE.AND P5, PT, R6, UR4, PT ;  /* 0x0000000406007c0c */ /* 0x000fc4000bfa6270 */
[----:B------:R-:W-:-:S03]  /*e8d0*/  @!P2 LEA.HI R12, R12, R12, RZ, 0x1 ;  /* 0x0000000c0c0ca211 */ /* 0x000fc600078f08ff */
[----:B------:R-:W-:Y:S02]  /*e8e0*/  @!P1 LEA.HI R0, R0, R0, RZ, 0x1 ;  /* 0x0000000000009211 */ /* 0x000fe400078f08ff */
[----:B------:R-:W-:Y:S02]  /*e8f0*/  @!P3 LEA.HI R13, R13, R13, RZ, 0x1 ;  /* 0x0000000d0d0db211 */ /* 0x000fe400078f08ff */
[----:B------:R-:W-:Y:S02]  /*e900*/  @!P4 LEA.HI R20, R20, R20, RZ, 0x1 ;  /* 0x000000141414c211 */ /* 0x000fe400078f08ff */
[----:B--2---:R-:W-:Y:S02]  /*e910*/  @!P6 LEA.HI R8, R7, R7, RZ, 0x1 ;  /* 0x000000070708e211 */ /* 0x004fe400078f08ff */
[----:B------:R-:W-:Y:S02]  /*e920*/  @!P5 LEA.HI R6, R6, R6, RZ, 0x1 ;  /* 0x000000060606d211 */ /* 0x000fe400078f08ff */
[----:B------:R-:W-:-:S02]  /*e930*/  @!P1 LOP3.LUT R7, R0, 0xfffffffe, RZ, 0xc0, !PT ;  /* 0xfffffffe00079812 */ /* 0x000fc400078ec0ff */
[----:B------:R-:W-:Y:S02]  /*e940*/  @!P2 LOP3.LUT R9, R12, 0xfffffffe, RZ, 0xc0, !PT ;  /* 0xfffffffe0c09a812 */ /* 0x000fe400078ec0ff */
[----:B0-----:R-:W-:Y:S02]  /*e950*/  @!P3 LOP3.LUT R11, R13, 0xfffffffe, RZ, 0xc0, !PT ;  /* 0xfffffffe0d0bb812 */ /* 0x001fe400078ec0ff */
        /* <DEDUP_REMOVED lines=15> */
.L_x_9854:
[----:B------:R-:W-:Y:S05]  /*ea50*/  BSYNC B0 ;  /* 0x0000000000007941 */ /* 0x000fea0003800000 */
.L_x_9853:
        /* <DEDUP_REMOVED lines=37> */
[----:B------:R-:W-:-:S02]  /*ecb0*/  IADD3 R12, R71, 0x20, RZ ;  /* 0x00000020470c7810 */ /* 0x000fc40007ffe0ff */
[----:B------:R-:W-:Y:S02]  /*ecc0*/  ISETP.GE.AND P5, PT, R28, UR4, PT ;  /* 0x000000041c007c0c */ /* 0x000fe4000bfa6270 */
        /* <DEDUP_REMOVED lines=10> */
[----:B------:R-:W-:Y:S01]  /*ed70*/  @!P2 LOP3.LUT R13, R0, 0xfffffffe, RZ, 0xc0, !PT ;  /* 0xfffffffe000da812 */ /* 0x000fe200078ec0ff */
[----:B------:R-:W-:Y:S01]  /*ed80*/  VIADD R0, R71, 0x40 ;  /* 0x0000004047007836 */ /* 0x000fe20000000000 */
[----:B------:R1:W-:Y:S01]  /*ed90*/  @!P4 ST.E.64 desc[UR50][R8.64], R46 ;  /* 0x0000002e0800c985 */ /* 0x0003e2000c101b32 */
[----:B------:R-:W-:Y:S02]  /*eda0*/  ISETP.GE.AND P4, PT, R29, UR4, PT ;  /* 0x000000041d007c0c */ /* 0x000fe4000bf86270 */
[----:B------:R-:W-:Y:S01]  /*edb0*/  @!P3 LEA.HI R12, R12, R12, RZ, 0x1 ;  /* 0x0000000c0c0cb211 */ /* 0x000fe200078f08ff */
[----:B0-----:R-:W-:Y:S01]  /*edc0*/  @!P1 IMAD.WIDE R6, R11, 0x4, R26 ;  /* 0x000000040b069825 */ /* 0x001fe200078e021a */
[----:B------:R-:W-:-:S02]  /*edd0*/  @!P5 LEA.HI R28, R28, R28, RZ, 0x1 ;  /* 0x0000001c1c1cd211 */ /* 0x000fc400078f08ff */
[----:B------:R-:W-:Y:S02]  /*ede0*/  @!P3 LOP3.LUT R11, R12, 0xfffffffe, RZ, 0xc0, !PT ;  /* 0xfffffffe0c0bb812 */ /* 0x000fe400078ec0ff */
[----:B------:R-:W-:Y:S01]  /*edf0*/  @!P0 LEA.HI R30, R30, R30, RZ, 0x1 ;  /* 0x0000001e1e1e8211 */ /* 0x000fe200078f08ff */
[----:B------:R0:W-:Y:S01]  /*ee00*/  @!P1 ST.E.64 desc[UR50][R6.64], R48 ;  /* 0x0000003006009985 */ /* 0x0001e2000c101b32 */
[----:B------:R-:W-:Y:S01]  /*ee10*/  ISETP.GE.AND P1, PT, R0, UR4, PT ;  /* 0x0000000400007c0c */ /* 0x000fe2000bf26270 */
        /* <DEDUP_REMOVED lines=8> */
[--C-:B------:R-:W-:Y:S02]  /*eea0*/  @!P5 IMAD.WIDE R12, R13, 0x4, R26.reuse ;  /* 0x000000040d0cd825 */ /* 0x100fe400078e021a */
[----:B------:R-:W-:Y:S01]  /*eeb0*/  @!P1 LEA.HI R0, R0, R0, RZ, 0x1 ;  /* 0x0000000000009211 */ /* 0x000fe200078f08ff */
[----:B------:R2:W-:Y:S01]  /*eec0*/  @!P3 ST.E.64 desc[UR50][R10.64], R14 ;  /* 0x0000000e0a00b985 */ /* 0x0005e2000c101b32 */
[--C-:B0-----:R-:W-:Y:S01]  /*eed0*/  @!P4 IMAD.WIDE R6, R29, 0x4, R26.reuse ;  /* 0x000000041d06c825 */ /* 0x101fe200078e021a */
[----:B------:R-:W-:Y:S02]  /*eee0*/  ISETP.GE.AND P2, PT, R28, UR4, PT ;  /* 0x000000041c007c0c */ /* 0x000fe4000bf46270 */
        /* <DEDUP_REMOVED lines=12> */
[----:B------:R-:W-:Y:S02]  /*efb0*/  ISETP.GE.AND P0, PT, R12, UR4, PT ;  /* 0x000000040c007c0c */ /* 0x000fe4000bf06270 */
[----:B------:R-:W-:-:S02]  /*efc0*/  ISETP.GE.AND P4, PT, R13, UR4, PT ;  /* 0x000000040d007c0c */ /* 0x000fc4000bf86270 */
        /* <DEDUP_REMOVED lines=19> */
[----:B------:R2:W-:Y:S01]  /*f100*/  @!P3 ST.E.64 desc[UR50][R10.64], R20 ;  /* 0x000000140a00b985 */ /* 0x0005e2000c101b32 */
[----:B0-----:R-:W-:Y:S02]  /*f110*/  @!P6 LOP3.LUT R19, R16, 0xfffffffe, RZ, 0xc0, !PT ;  /* 0xfffffffe1013e812 */ /* 0x001fe400078ec0ff */
[--C-:B------:R-:W-:Y:S01]  /*f120*/  @!P4 IMAD.WIDE R6, R15, 0x4, R26.reuse ;  /* 0x000000040f06c825 */ /* 0x100fe200078e021a */
[----:B------:R2:W-:Y:S01]  /*f130*/  @!P0 ST.E.64 desc[UR50][R12.64], R40 ;  /* 0x000000280c008985 */ /* 0x0005e2000c101b32 */
[----:B------:R-:W-:Y:S02]  /*f140*/  ISETP.GE.AND P0, PT, R71, UR4, PT ;  /* 0x0000000447007c0c */ /* 0x000fe4000bf06270 */
        /* <DEDUP_REMOVED lines=11> */
.L_x_9852:
        /* <DEDUP_REMOVED lines=24> */
[----:B------:R-:W3:Y:S01]  /*f380*/  @P0 LDC R7, c[0x0][0xbec] ;  /* 0x0002fb00ff070b82 */ /* 0x000ee20000000800 */
[----:B------:R-:W-:Y:S02]  /*f390*/  ULDC.64 UR4, c[0x0][0xbe0] ;  /* 0x0002f80000047ab9 */ /* 0x000fe40000000a00 */
[----:B------:R-:W-:-:S05]  /*f3a0*/  IMAD.U32 R3, RZ, RZ, UR6 ;  /* 0x00000006ff037e24 */ /* 0x000fca000f8e00ff */
[----:B------:R-:W4:Y:S01]  /*f3b0*/  @P0 LDC R9, c[0x0][0xbf0] ;  /* 0x0002fc00ff090b82 */ /* 0x000f220000000800 */
[C---:B0-----:R-:W-:Y:S02]  /*f3c0*/  IMAD R12, R10.reuse, UR39, RZ ;  /* 0x000000270a0c7c24 */ /* 0x041fe4000f8e02ff */
[----:B------:R-:W-:-:S04]  /*f3d0*/  IMAD.WIDE.U32 R2, R10, UR37, R2 ;  /* 0x000000250a027c25 */ /* 0x000fc8000f8e0002 */
[----:B------:R-:W-:Y:S01]  /*f3e0*/  IMAD R11, R11, UR37, R12 ;  /* 0x000000250b0b7c24 */ /* 0x000fe2000f8e020c */
[----:B------:R-:W1:Y:S03]  /*f3f0*/  LDC R8, c[0x0][0xc50] ;  /* 0x00031400ff087b82 */ /* 0x000e660000000800 */
[----:B------:R-:W-:Y:S02]  /*f400*/  IMAD.IADD R3, R11, 0x1, R3 ;  /* 0x000000010b037824 */ /* 0x000fe400078e0203 */
[----:B---3--:R-:W-:-:S04]  /*f410*/  @P0 IMAD.HI.U32 R4, R0, R7, RZ ;  /* 0x0000000700040227 */ /* 0x008fc800078e00ff */
[----:B------:R-:W-:Y:S01]  /*f420*/  IMAD R7, RZ, RZ, -UR42 ;  /* 0x8000002aff077e24 */ /* 0x000fe2000f8e02ff */
[----:B----4-:R-:W-:-:S03]  /*f430*/  @P0 SHF.R.U32.HI R5, RZ, R9, R4 ;  /* 0x00000009ff050219 */ /* 0x010fc60000011604 */
        /* <DEDUP_REMOVED lines=22> */
.L_x_9811:
        /* <DEDUP_REMOVED lines=18> */
.L_x_9855:
[----:B------:R-:W-:Y:S01]  /*f6c0*/  ULDC UR42, c[0x0][0xc50] ;  /* 0x00031400002a7ab9 */ /* 0x000fe20000000800 */
[----:B------:R-:W-:Y:S01]  /*f6d0*/  UMOV UR40, UR6 ;  /* 0x0000000600287c82 */ /* 0x000fe20008000000 */
[----:B------:R-:W-:-:S11]  /*f6e0*/  UISETP.NE.AND UP0, UPT, UR42, 0x1, UPT ;  /* 0x000000012a00788c */ /* 0x000fd6000bf05270 */
[----:B------:R-:W-:Y:S01]  /*f6f0*/  @UP0 ULDC UR4, c[0x0][0xc54] ;  /* 0x0003150000040ab9 */ /* 0x000fe20000000800 */
[----:B------:R-:W-:Y:S01]  /*f700*/  @UP0 ULDC UR7, c[0x0][0xc58] ;  /* 0x0003160000070ab9 */ /* 0x000fe20000000800 */
[----:B------:R-:W-:-:S04]  /*f710*/  UIMAD.WIDE.U32 UR4, UR6, UR4, URZ ;  /* 0x00000004060472a5 */ /* 0x000fc8000f8e003f */
[----:B------:R-:W-:-:S12]  /*f720*/  @UP0 USHF.R.U32.HI UR40, URZ, UR7, UR5 ;  /* 0x000000073f280299 */ /* 0x000fd80008011605 */
.L_x_9856:
[----:B------:R-:W-:Y:S01]  /*f730*/  ISETP.GE.AND P0, PT, R27, RZ, PT ;  /* 0x000000ff1b00720c */ /* 0x000fe20003f06270 */
[----:B------:R-:W-:Y:S01]  /*f740*/  UIADD3 UR4, -UR40, URZ, URZ ;  /* 0x0000003f28047290 */ /* 0x000fe2000fffe13f */
[----:B------:R-:W-:Y:S01]  /*f750*/  MOV R31, 0x1 ;  /* 0x00000001001f7802 */ /* 0x000fe20000000f00 */
[----:B------:R-:W-:Y:S02]  /*f760*/  IMAD.MOV.U32 R0, RZ, RZ, RZ ;  /* 0x000000ffff007224 */ /* 0x000fe400078e00ff */
        /* <DEDUP_REMOVED lines=76> */
.L_x_9858:
        /* <DEDUP_REMOVED lines=34> */
.L_x_9859:
        /* <DEDUP_REMOVED lines=20> */
.L_x_9860:
        /* <DEDUP_REMOVED lines=20> */
.L_x_9861:
        /* <DEDUP_REMOVED lines=10> */
[----:B------:R-:W-:Y:S01]  /*10170*/  MOV R13, RZ ;  /* 0x000000ff000d7202 */ /* 0x000fe20000000f00 */
[----:B------:R-:W-:Y:S02]  /*10180*/  IMAD.U32 R7, RZ, RZ, UR7 ;  /* 0x00000007ff077e24 */ /* 0x000fe4000f8e00ff */
[----:B------:R-:W-:-:S02]  /*10190*/  IMAD.U32 R10, RZ, RZ, UR4 ;  /* 0x00000004ff0a7e24 */ /* 0x000fc4000f8e00ff */
[----:B------:R-:W-:Y:S02]  /*101a0*/  IMAD.U32 R11, RZ, RZ, UR5 ;  /* 0x00000005ff0b7e24 */ /* 0x000fe4000f8e00ff */
[----:B------:R-:W-:Y:S02]  /*101b0*/  IMAD.MOV.U32 R8, RZ, RZ, 0x70 ;  /* 0x00000070ff087424 */ /* 0x000fe400078e00ff */
[----:B------:R-:W-:-:S07]  /*101c0*/  IMAD.MOV.U32 R12, RZ, RZ, 0x1 ;  /* 0x00000001ff0c7424 */ /* 0x000fce00078e00ff */
[----:B------:R-:W-:-:S07]  /*101d0*/  LEPC R20, `(.L_x_9862) ;  /* 0x000000001014794e */ /* 0x000fce0000000000 */
[----:B0----5:R-:W-:Y:S05]  /*101e0*/  CALL.ABS.NOINC R2 ;  /* 0x0000000002007343 */ /* 0x021fea0003c00000 */
.L_x_9862:
        /* <DEDUP_REMOVED lines=14> */
.L_x_9913:
[----:B------:R-:W-:Y:S01]  /*102d0*/  UMOV UR4, 0xa0 ;  /* 0x000000a000047882 */ /* 0x000fe20000000000 */
[C---:B------:R-:W-:Y:S01]  /*102e0*/  LOP3.LUT R24, R23.reuse, R30, RZ, 0xfc, !PT ;  /* 0x0000001e17187212 */ /* 0x040fe200078efcff */
        /* <DEDUP_REMOVED lines=29> */
[----:B------:R-:W3:Y:S03]  /*104c0*/  @P3 LDC R4, c[0x0][0x434] ;  /* 0x00010d00ff043b82 */ /* 0x000ee60000000800 */
[----:B------:R-:W-:Y:S02]  /*104d0*/  @!P1 IADD3 R3, R3, R5, RZ ;  /* 0x0000000503039210 */ /* 0x000fe40007ffe0ff */
        /* <DEDUP_REMOVED lines=17> */
[C---:B------:R-:W-:Y:S01]  /*105f0*/  IMAD.SHL.U32 R2, R17.reuse, 0x20, RZ ;  /* 0x0000002011027824 */ /* 0x040fe200078e00ff */
[----:B------:R-:W-:-:S04]  /*10600*/  SHF.L.U32 R9, R17, 0x2, RZ ;  /* 0x0000000211097819 */ /* 0x000fc800000006ff */
        /* <DEDUP_REMOVED lines=18> */
[----:B------:R-:W-:Y:S02]  /*10730*/  ISETP.NE.AND P1, PT, R2, 0x3, PT ;  /* 0x000000030200780c */ /* 0x000fe40003f25270 */
[----:B------:R-:W-:-:S04]  /*10740*/  MOV R2, 0x40 ;  /* 0x0000004000027802 */ /* 0x000fc80000000f00 */
[----:B------:R-:W-:Y:S01]  /*10750*/  SEL R2, R2, 0xffffffc0, !P0 ;  /* 0xffffffc002027807 */ /* 0x000fe20004000000 */
[----:B------:R0:W-:Y:S04]  /*10760*/  STL [R1], R4 ;  /* 0x0000000401007387 */ /* 0x0001e80000100800 */
[----:B------:R0:W-:Y:S01]  /*10770*/  STL [R1+0x8], R2 ;  /* 0x0000080201007387 */ /* 0x0001e20000100800 */
[----:B------:R-:W-:Y:S01]  /*10780*/  IMAD.MOV R6, RZ, RZ, -R12 ;  /* 0x000000ffff067224 */ /* 0x000fe200078e0a0c */
[----:B------:R-:W-:Y:S01]  /*10790*/  LOP3.LUT R3, R3, R30, RZ, 0x3c, !PT ;  /* 0x0000001e03037212 */ /* 0x000fe200078e3cff */
[----:B------:R-:W-:Y:S01]  /*107a0*/  IMAD.U32 R34, RZ, RZ, UR40 ;  /* 0x00000028ff227e24 */ /* 0x000fe2000f8e00ff */
[----:B------:R-:W-:Y:S01]  /*107b0*/  LOP3.LUT R0, R0, 0xfffffffb, RZ, 0xc0, !PT ;  /* 0xfffffffb00007812 */ /* 0x000fe200078ec0ff */
[----:B------:R-:W-:-:S02]  /*107c0*/  IMAD R6, R20, R6, R11 ;  /* 0x0000000614067224 */ /* 0x000fc400078e020b */
[----:B------:R-:W-:Y:S01]  /*107d0*/  IMAD.U32 R11, RZ, RZ, UR49 ;  /* 0x00000031ff0b7e24 */ /* 0x000fe2000f8e00ff */
[----:B------:R-:W-:Y:S02]  /*107e0*/  LOP3.LUT R28, R3, 0xc00, R28, 0xf8, !PT ;  /* 0x00000c00031c7812 */ /* 0x000fe400078ef81c */
[----:B------:R-:W-:Y:S01]  /*107f0*/  SHF.R.U32.HI R12, RZ, 0x3, R17 ;  /* 0x00000003ff0c7819 */ /* 0x000fe20000011611 */
[----:B------:R-:W-:Y:S01]  /*10800*/  VIADD R11, R11, 0xffffffff ;  /* 0xffffffff0b0b7836 */ /* 0x000fe20000000000 */
[----:B------:R-:W-:Y:S02]  /*10810*/  @P1 LOP3.LUT R0, R0, 0x4, RZ, 0xfc, !PT ;  /* 0x0000000400001812 */ /* 0x000fe400078efcff */
[----:B------:R-:W-:Y:S01]  /*10820*/  SHF.R.S32.HI R34, RZ, 0x1f, R34 ;  /* 0x0000001fff227819 */ /* 0x000fe20000011422 */
[----:B0-----:R-:W-:Y:S06]  /*10830*/  @!P1 BRA `(.L_x_9864) ;  /* 0x0000000000049947 */ /* 0x001fec0003800000 */
[----:B------:R-:W-:Y:S01]  /*10840*/  BPT.TRAP 0x1 ;  /* 0x000000040000795c */ /* 0x000fe20000300000 */
.L_x_9864:
[----:B------:R-:W-:-:S05]  /*10850*/  IMAD.MOV.U32 R31, RZ, RZ, 0x1 ;  /* 0x00000001ff1f7424 */ /* 0x000fca00078e00ff */
[----:B------:R-:W-:-:S04]  /*10860*/  SHF.L.U32 R31, R31, 0x1f, RZ ;  /* 0x0000001f1f1f7819 */ /* 0x000fc800000006ff */
[----:B------:R-:W0:Y:S02]  /*10870*/  SYNCS.PHASECHK.TRANS64.TRYWAIT P0, [UR44+0x22880], R31 ;  /* 0x0228801fff0075a7 */ /* 0x000e24000800016c */
[----:B0-----:R-:W-:Y:S05]  /*10880*/  @!P0 BRA `(.L_x_9865) ;  /* 0x0000004000688947 */ /* 0x001fea0003800000 */
.L_x_9914:
        /* <DEDUP_REMOVED lines=25> */
[----:B------:R-:W-:Y:S01]  /*10a20*/  IMAD.IADD R3, R3, 0x1, R7 ;  /* 0x0000000103037824 */ /* 0x000fe200078e0207 */
[----:B------:R-:W-:Y:S01]  /*10a30*/  MOV R7, UR4 ;  /* 0x0000000400077c02 */ /* 0x000fe20008000f00 */
[----:B------:R-:W-:Y:S01]  /*10a40*/  IMAD.IADD R5, R5, 0x1, R13 ;  /* 0x0000000105057824 */ /* 0x000fe200078e020d */
[----:B------:R-:W-:Y:S01]  /*10a50*/  UIMAD UR4, UR6, UR4, URZ ;  /* 0x00000004060472a4 */ /* 0x000fe2000f8e023f */
[----:B------:R-:W-:Y:S02]  /*10a60*/  IMAD.SHL.U32 R35, R26, 0x10, RZ ;  /* 0x000000101a237824 */ /* 0x000fe400078e00ff */
[C---:B------:R-:W-:Y:S01]  /*10a70*/  IMAD.WIDE.U32 R4, R7.reuse, UR40, R4 ;  /* 0x0000002807047c25 */ /* 0x040fe2000f8e0004 */
[----:B------:R-:W-:Y:S01]  /*10a80*/  ULDC.64 UR6, c[0x0][0x318] ;  /* 0x0000c60000067ab9 */ /* 0x000fe20000000a00 */
[----:B------:R-:W-:Y:S02]  /*10a90*/  UIMAD UR4, UR40, UR5, UR4 ;  /* 0x00000005280472a4 */ /* 0x000fe4000f8e0204 */
        /* <DEDUP_REMOVED lines=9> */
[----:B------:R-:W-:Y:S02]  /*10b30*/  IMAD.SHL.U32 R3, R12, 0x80, RZ ;  /* 0x000000800c037824 */ /* 0x000fe400078e00ff */
        /* <DEDUP_REMOVED lines=14> */
[----:B------:R-:W-:Y:S01]  /*10c20*/  SHFL.IDX PT, R11, R16, 0x7, 0x181f ;  /* 0x00f81f00100b7f89 */ /* 0x000fe200000e0000 */
[C---:B------:R-:W-:Y:S02]  /*10c30*/  ISETP.GE.AND P5, PT, R5.reuse, 0x31, PT ;  /* 0x000000310500780c */ /* 0x040fe40003fa6270 */
[C---:B------:R-:W-:Y:S01]  /*10c40*/  ISETP.GE.AND P4, PT, R5.reuse, 0x41, PT ;  /* 0x000000410500780c */ /* 0x040fe20003f86270 */
[----:B------:R-:W-:Y:S01]  /*10c50*/  SHFL.IDX PT, R12, R4, RZ, 0x181f ;  /* 0x00181fff040c7589 */ /* 0x000fe200000e0000 */
[----:B------:R-:W-:-:S02]  /*10c60*/  ISETP.GE.AND P3, PT, R5, 0x51, PT ;  /* 0x000000510500780c */ /* 0x000fc40003f66270 */
[----:B-1----:R-:W-:Y:S02]  /*10c70*/  IADD3 R2, P1, R30, R14, RZ ;  /* 0x0000000e1e027210 */ /* 0x002fe40007f3e0ff */
[----:B------:R-:W-:Y:S03]  /*10c80*/  SHFL.IDX PT, R14, R4, 0x1, 0x181f ;  /* 0x00381f00040e7f89 */ /* 0x000fe600000e0000 */
        /* <DEDUP_REMOVED lines=46> */
[----:B-1----:R-:W-:-:S04]  /*10f70*/  IADD3 R2, P1, R30, R12, RZ ;  /* 0x0000000c1e027210 */ /* 0x002fc80007f3e0ff */
[----:B----4-:R-:W-:Y:S02]  /*10f80*/  IADD3.X R3, RZ, R16, RZ, P1, !PT ;  /* 0x00000010ff037210 */ /* 0x010fe40000ffe4ff */
        /* <DEDUP_REMOVED lines=13> */
.L_x_9936:
        /* <DEDUP_REMOVED lines=16> */
.L_x_9867:
[----:B------:R-:W-:Y:S01]  /*11160*/  SYNCS.ARRIVE.TRANS64.A1T0 RZ, [UR44+0x22870], RZ ;  /* 0x022870ffffff79a7 */ /* 0x000fe2000810002c */
[----:B------:R-:W-:Y:S05]  /*11170*/  @!P6 BRA `(.L_x_9868) ;  /* 0x000000000004e947 */ /* 0x000fea0003800000 */
[----:B------:R-:W-:Y:S01]  /*11180*/  BPT.TRAP 0x1 ;  /* 0x000000040000795c */ /* 0x000fe20000300000 */
.L_x_9868:
[----:B------:R-:W0:Y:S02]  /*11190*/  SYNCS.PHASECHK.TRANS64.TRYWAIT P2, [UR44+0x22840], R31 ;  /* 0x0228401fff0075a7 */ /* 0x000e24000804016c */
[----:B0-----:R-:W-:Y:S05]  /*111a0*/  @!P2 BRA `(.L_x_9869) ;  /* 0x00000044004ca947 */ /* 0x001fea0003800000 */
.L_x_9937:
        /* <DEDUP_REMOVED lines=28> */
[----:B------:R-:W-:-:S05]  /*11370*/  IMAD.WIDE.U32 R2, R8, UR10, R2 ;  /* 0x0000000a08027c25 */ /* 0x000fca000f8e0002 */
[----:B------:R-:W-:-:S03]  /*11380*/  IADD3 R3, R3, R21, RZ ;  /* 0x0000001503037210 */ /* 0x000fc60007ffe0ff */
        /* <DEDUP_REMOVED lines=37> */
[----:B-1----:R-:W-:-:S04]  /*115e0*/  @P5 IADD3 R14, P2, R30, R14, RZ ;  /* 0x0000000e1e0e5210 */ /* 0x002fc80007f5e0ff */
[----:B--2---:R-:W-:Y:S02]  /*115f0*/  @P5 MOV R2, R14 ;  /* 0x0000000e00025202 */ /* 0x004fe40000000f00 */
        /* <DEDUP_REMOVED lines=20> */
[----:B-1----:R-:W-:-:S04]  /*11740*/  @P5 IADD3 R14, P2, R30, R14, RZ ;  /* 0x0000000e1e0e5210 */ /* 0x002fc80007f5e0ff */
[----:B--2---:R-:W-:Y:S01]  /*11750*/  @P5 IADD3.X R9, RZ, R8, RZ, P2, !PT ;  /* 0x00000008ff095210 */ /* 0x004fe200017fe4ff */
[----:B---3--:R-:W-:Y:S01]  /*11760*/  @P5 IMAD.MOV.U32 R2, RZ, RZ, R14 ;  /* 0x000000ffff025224 */ /* 0x008fe200078e000e */
[----:B------:R-:W-:Y:S03]  /*11770*/  SHFL.IDX PT, R8, R6, 0x7, 0x181f ;  /* 0x00f81f0006087f89 */ /* 0x000fe600000e0000 */
[----:B------:R-:W-:Y:S01]  /*11780*/  @P5 IMAD.MOV.U32 R3, RZ, RZ, R9 ;  /* 0x000000ffff035224 */ /* 0x000fe200078e0009 */
[----:B------:R-:W1:Y:S04]  /*11790*/  SHFL.IDX PT, R14, R7, 0x7, 0x181f ;  /* 0x00f81f00070e7f89 */ /* 0x000e6800000e0000 */
[----:B------:R2:W-:Y:S04]  /*117a0*/  @P5 LDGSTS.E.BYPASS.LTC128B.128 [R29+0x1b400], desc[UR50][R2.64], !P6 ;  /* 0x1b400000021d5fae */ /* 0x0005e8000f101d72 */
[----:B------:R-:W-:Y:S01]  /*117b0*/  SHFL.IDX PT, R6, R4, 0x1, 0x181f ;  /* 0x00381f0004067f89 */ /* 0x000fe200000e0000 */
[----:B-1----:R-:W-:-:S03]  /*117c0*/  @P0 IADD3 R9, P2, R30, R14, RZ ;  /* 0x0000000e1e090210 */ /* 0x002fc60007f5e0ff */
[----:B------:R-:W1:Y:S02]  /*117d0*/  SHFL.IDX PT, R14, R5, RZ, 0x181f ;  /* 0x00181fff050e7589 */ /* 0x000e6400000e0000 */
[----:B------:R-:W-:Y:S02]  /*117e0*/  @P0 IMAD.X R10, RZ, RZ, R8, P2 ;  /* 0x000000ffff0a0224 */ /* 0x000fe400010e0608 */
[----:B------:R-:W3:Y:S01]  /*117f0*/  SHFL.IDX PT, R8, R4, RZ, 0x181f ;  /* 0x00181fff04087589 */ /* 0x000ee200000e0000 */
[----:B--2---:R-:W-:Y:S02]  /*11800*/  @P0 IMAD.MOV.U32 R2, RZ, RZ, R9 ;  /* 0x000000ffff020224 */ /* 0x004fe400078e0009 */
[----:B------:R-:W-:-:S05]  /*11810*/  @P0 IMAD.MOV.U32 R3, RZ, RZ, R10 ;  /* 0x000000ffff030224 */ /* 0x000fca00078e000a */
[----:B------:R2:W-:Y:S01]  /*11820*/  @P0 LDGSTS.E.BYPASS.LTC128B.128 [R29+0x1bc00], desc[UR50][R2.64], !P6 ;  /* 0x1bc00000021d0fae */ /* 0x0005e2000f101d72 */
[----:B-1----:R-:W-:-:S05]  /*11830*/  @P1 IADD3 R14, P0, R30, R14, RZ ;  /* 0x0000000e1e0e1210 */ /* 0x002fca0007f1e0ff */
[----:B---3--:R-:W-:Y:S02]  /*11840*/  @P1 IMAD.X R9, RZ, RZ, R8, P0 ;  /* 0x000000ffff091224 */ /* 0x008fe400000e0608 */
[----:B--2---:R-:W-:Y:S02]  /*11850*/  @P1 IMAD.MOV.U32 R2, RZ, RZ, R14 ;  /* 0x000000ffff021224 */ /* 0x004fe400078e000e */
[----:B------:R1:W2:Y:S01]  /*11860*/  SHFL.IDX PT, R14, R5, 0x1, 0x181f ;  /* 0x00381f00050e7f89 */ /* 0x0002a200000e0000 */
[----:B------:R-:W-:-:S05]  /*11870*/  @P1 MOV R3, R9 ;  /* 0x0000000900031202 */ /* 0x000fca0000000f00 */
[----:B------:R1:W-:Y:S02]  /*11880*/  @P1 LDGSTS.E.BYPASS.LTC128B.128 [R29+0x1c400], desc[UR50][R2.64], !P6 ;  /* 0x1c400000021d1fae */ /* 0x0003e4000f101d72 */
.L_x_9959:
        /* <DEDUP_REMOVED lines=17> */
.L_x_9871:
        /* <DEDUP_REMOVED lines=29> */
[----:B01----:R-:W-:Y:S05]  /*11b70*/  CALL.ABS.NOINC R2 ;  /* 0x0000000002007343 */ /* 0x003fea0003c00000 */
.L_x_9872:
[----:B------:R-:W-:Y:S01]  /*11b80*/  UISETP.NE.AND UP0, UPT, UR47, URZ, UPT ;  /* 0x0000003f2f00728c */ /* 0x000fe2000bf05270 */
[----:B------:R-:W-:Y:S01]  /*11b90*/  IMAD.U32 R4, RZ, RZ, UR38 ;  /* 0x00000026ff047e24 */ /* 0x000fe2000f8e00ff */
[----:B------:R-:W-:Y:S01]  /*11ba0*/  ULDC.64 UR4, c[0x0][0x2e0] ;  /* 0x0000b80000047ab9 */ /* 0x000fe20000000a00 */
[----:B------:R-:W-:Y:S01]  /*11bb0*/  IMAD.U32 R5, RZ, RZ, UR39 ;  /* 0x00000027ff057e24 */ /* 0x000fe2000f8e00ff */
[----:B------:R-:W-:Y:S01]  /*11bc0*/  MOV R5, UR46 ;  /* 0x0000002e00057c02 */ /* 0x000fe20008000f00 */
[----:B------:R-:W-:Y:S01]  /*11bd0*/  IMAD.U32 R3, RZ, RZ, UR45 ;  /* 0x0000002dff037e24 */ /* 0x000fe2000f8e00ff */
[----:B------:R-:W-:Y:S01]  /*11be0*/  PLOP3.LUT P0, PT, PT, PT, UP0, 0x80, 0x0 ;  /* 0x000000000000781c */ /* 0x000fe20003f0f008 */
[----:B------:R-:W-:Y:S01]  /*11bf0*/  IMAD.MOV.U32 R2, RZ, RZ, R4 ;  /* 0x000000ffff027224 */ /* 0x000fe200078e0004 */
[----:B------:R-:W-:Y:S01]  /*11c00*/  PLOP3.LUT P1, PT, PT, PT, UP0, 0x80, 0x0 ;  /* 0x000000000000781c */ /* 0x000fe20003f2f008 */
[----:B------:R-:W-:Y:S01]  /*11c10*/  IMAD R24, R5, 0x80, R24 ;  /* 0x0000008005187824 */ /* 0x000fe200078e0218 */
[----:B------:R-:W-:Y:S01]  /*11c20*/  ULDC UR6, c[0x0][0x2b8] ;  /* 0x0000ae0000067ab9 */ /* 0x000fe20000000800 */
        /* <DEDUP_REMOVED lines=30> */
[----:B------:R-:W-:Y:S01]  /*11e10*/  IMAD.U32 R6, RZ, RZ, UR46 ;  /* 0x0000002eff067e24 */ /* 0x000fe2000f8e00ff */
[----:B------:R-:W-:Y:S02]  /*11e20*/  ULDC UR4, c[0x0][0x288] ;  /* 0x0000a20000047ab9 */ /* 0x000fe40000000800 */
[----:B------:R-:W2:Y:S01]  /*11e30*/  SHFL.IDX PT, R2, R4, RZ, 0x181f ;  /* 0x00181fff04027589 */ /* 0x000ea200000e0000 */
[----:B------:R-:W-:Y:S02]  /*11e40*/  IMAD R5, R5, UR4, RZ ;  /* 0x0000000405057c24 */ /* 0x000fe4000f8e02ff */
[----:B------:R-:W-:Y:S01]  /*11e50*/  IMAD R6, R6, 0x80, R23 ;  /* 0x0000008006067824 */ /* 0x000fe200078e0217 */
[----:B------:R-:W3:Y:S03]  /*11e60*/  SHFL.IDX PT, R3, R0, 0x1, 0x181f ;  /* 0x00381f0000037f89 */ /* 0x000ee600000e0000 */
[C---:B------:R-:W-:Y:S01]  /*11e70*/  VIADD R12, R6.reuse, 0x20 ;  /* 0x00000020060c7836 */ /* 0x040fe20000000000 */
[C---:B------:R-:W-:Y:S01]  /*11e80*/  ISETP.GE.AND P1, PT, R6.reuse, R5, PT ;  /* 0x000000050600720c */ /* 0x040fe20003f26270 */
[----:B------:R-:W4:Y:S01]  /*11e90*/  SHFL.IDX PT, R7, R4, 0x1, 0x181f ;  /* 0x00381f0004077f89 */ /* 0x000f2200000e0000 */
[----:B------:R-:W-:-:S11]  /*11ea0*/  IADD3 R8, R6, 0x10, RZ ;  /* 0x0000001006087810 */ /* 0x000fd60007ffe0ff */
        /* <DEDUP_REMOVED lines=15> */
[----:B------:R-:W-:-:S03]  /*11fa0*/  IADD3 R10, R6, 0x30, RZ ;  /* 0x00000030060a7810 */ /* 0x000fc60007ffe0ff */
        /* <DEDUP_REMOVED lines=24> */
[----:B--2---:R-:W-:-:S04]  /*12130*/  @!P2 IADD3 R2, P1, R30, R9, RZ ;  /* 0x000000091e02a210 */ /* 0x004fc80007f3e0ff */
[----:B---3--:R-:W-:Y:S02]  /*12140*/  @!P2 IADD3.X R3, RZ, R7, RZ, P1, !PT ;  /* 0x00000007ff03a210 */ /* 0x008fe40000ffe4ff */
[----:B------:R-:W-:-:S03]  /*12150*/  ISETP.GE.AND P1, PT, R10, R5, PT ;  /* 0x000000050a00720c */ /* 0x000fc60003f26270 */
[----:B------:R2:W-:Y:S10]  /*12160*/  @!P2 LDGSTS.E.BYPASS.LTC128B.128 [R29+0x16c00], desc[UR50][R2.64], !P0 ;  /* 0x16c00000021dafae */ /* 0x0005f4000c101d72 */
[----:B-1----:R-:W-:-:S05]  /*12170*/  @!P1 IADD3 R14, P2, R30, R14, RZ ;  /* 0x0000000e1e0e9210 */ /* 0x002fca0007f5e0ff */
[----:B----4-:R-:W-:Y:S02]  /*12180*/  @!P1 IMAD.X R7, RZ, RZ, R8, P2 ;  /* 0x000000ffff079224 */ /* 0x010fe400010e0608 */
[----:B--2---:R-:W-:Y:S02]  /*12190*/  @!P1 IMAD.MOV.U32 R2, RZ, RZ, R14 ;  /* 0x000000ffff029224 */ /* 0x004fe400078e000e */
[----:B------:R-:W-:Y:S01]  /*121a0*/  @!P1 IMAD.MOV.U32 R3, RZ, RZ, R7 ;  /* 0x000000ffff039224 */ /* 0x000fe200078e0007 */
[----:B------:R1:W2:Y:S04]  /*121b0*/  SHFL.IDX PT, R14, R0, 0x7, 0x181f ;  /* 0x00f81f00000e7f89 */ /* 0x0002a800000e0000 */
[----:B0-----:R1:W-:Y:S02]  /*121c0*/  @!P1 LDGSTS.E.BYPASS.LTC128B.128 [R29+0x17400], desc[UR50][R2.64], !P0 ;  /* 0x17400000021d9fae */ /* 0x0013e4000c101d72 */
.L_x_9976:
        /* <DEDUP_REMOVED lines=17> */
.L_x_9977:
[----:B------:R-:W-:Y:S01]  /*122e0*/  UIADD3 UR4, UR49, -0x2, URZ ;  /* 0xfffffffe31047890 */ /* 0x000fe2000fffe03f */
[----:B------:R-:W-:-:S03]  /*122f0*/  IMAD.MOV.U32 R31, RZ, RZ, 0x1 ;  /* 0x00000001ff1f7424 */ /* 0x000fc600078e00ff */
[----:B------:R-:W-:-:S06]  /*12300*/  UISETP.GE.AND UP0, UPT, UR4, UR48, UPT ;  /* 0x000000300400728c */ /* 0x000fcc000bf06270 */
[----:B------:R-:W-:-:S13]  /*12310*/  PLOP3.LUT P0, PT, PT, PT, UP0, 0x80, 0x0 ;  /* 0x000000000000781c */ /* 0x000fda0003f0f008 */
[----:B------:R-:W-:Y:S05]  /*12320*/  @!P0 BRA `(.L_x_9875) ;  /* 0x00000018003c8947 */ /* 0x000fea0003800000 */
[----:B------:R-:W2:Y:S01]  /*12330*/  LDL R4, [R1+0x8] ;  /* 0x0000080001047983 */ /* 0x000ea20000100800 */
[----:B------:R-:W-:Y:S01]  /*12340*/  UIADD3 UR4, UR42, 0x1, URZ ;  /* 0x000000012a047890 */ /* 0x000fe2000fffe03f */
[----:B0-----:R-:W-:Y:S01]  /*12350*/  LOP3.LUT R0, RZ, UR41, RZ, 0x33, !PT ;  /* 0x00000029ff007c12 */ /* 0x001fe2000f8e33ff */
[----:B------:R-:W-:Y:S01]  /*12360*/  ULOP3.LUT UR5, URZ, UR43, URZ, 0x33, !UPT ;  /* 0x0000002b3f057292 */ /* 0x000fe2000f8e333f */
[----:B------:R-:W-:Y:S01]  /*12370*/  IADD3 R18, R30, R18, R23 ;  /* 0x000000121e127210 */ /* 0x000fe20007ffe017 */
[----:B------:R-:W-:Y:S01]  /*12380*/  UIMAD UR4, UR4, UR37, URZ ;  /* 0x00000025040472a4 */ /* 0x000fe2000f8e023f */
[----:B------:R-:W-:Y:S02]  /*12390*/  IMAD.MOV.U32 R21, RZ, RZ, 0x1 ;  /* 0x00000001ff157424 */ /* 0x000fe400078e00ff */
[----:B------:R-:W-:Y:S01]  /*123a0*/  IADD3 R18, R18, -0x1e0, RZ ;  /* 0xfffffe2012127810 */ /* 0x000fe20007ffe0ff */
[----:B------:R-:W-:Y:S02]  /*123b0*/  IMAD.MOV.U32 R20, RZ, RZ, RZ ;  /* 0x000000ffff147224 */ /* 0x000fe400078e00ff */
[----:B------:R-:W-:-:S04]  /*123c0*/  LOP3.LUT R3, RZ, UR4, RZ, 0x33, !PT ;  /* 0x00000004ff037c12 */ /* 0x000fc8000f8e33ff */
[----:B------:R-:W-:-:S04]  /*123d0*/  VIMNMX3 R3, R0, UR5, R3, !PT ;  /* 0x0000000500037c0f */ /* 0x000fc8000f800103 */
[----:B------:R-:W-:Y:S01]  /*123e0*/  IADD3 R33, -R3, -0x2, RZ ;  /* 0xfffffffe03217810 */ /* 0x000fe20007ffe1ff */
[----:B--2---:R-:W-:-:S05]  /*123f0*/  IMAD.IADD R0, R4, 0x1, R28 ;  /* 0x0000000104007824 */ /* 0x004fca00078e021c */
[----:B------:R0:W-:Y:S02]  /*12400*/  STL [R1+0x4], R0 ;  /* 0x0000040001007387 */ /* 0x0001e40000100800 */
[----:B0-----:R-:W-:-:S07]  /*12410*/  IMAD R0, R3, -0xa0, R18 ;  /* 0xffffff6003007824 */ /* 0x001fce00078e0212 */
.L_x_9890:
        /* <DEDUP_REMOVED lines=22> */
[----:B------:R-:W-:Y:S01]  /*12580*/  IMAD R11, R32, UR5, R3 ;  /* 0x00000005200b7c24 */ /* 0x000fe2000f8e0203 */
[--C-:B------:R-:W-:Y:S01]  /*12590*/  @!P1 SHF.R.S32.HI R3, RZ, 0x1f, R10.reuse ;  /* 0x0000001fff039819 */ /* 0x100fe2000001140a */
[----:B------:R-:W-:-:S03]  /*125a0*/  @!P1 IMAD.MOV.U32 R2, RZ, RZ, R10 ;  /* 0x000000ffff029224 */ /* 0x000fc600078e000a */
[C---:B------:R-:W-:Y:S01]  /*125b0*/  IADD3 R5, R11.reuse, R5, RZ ;  /* 0x000000050b057210 */ /* 0x040fe20007ffe0ff */
[----:B------:R-:W-:Y:S01]  /*125c0*/  @!P1 IMAD.WIDE.U32 R2, R32, UR4, R2 ;  /* 0x0000000420029c25 */ /* 0x000fe2000f8e0002 */
[----:B------:R-:W-:Y:S02]  /*125d0*/  ULDC.64 UR4, c[0x0][0x418] ;  /* 0x0001060000047ab9 */ /* 0x000fe40000000a00 */
[C---:B------:R-:W-:Y:S01]  /*125e0*/  LEA R6, P0, R4.reuse, UR4, 0x2 ;  /* 0x0000000404067c11 */ /* 0x040fe2000f8010ff */
[----:B------:R-:W-:Y:S01]  /*125f0*/  ULOP3.LUT UR6, UR36, 0x2, URZ, 0xfc, !UPT ;  /* 0x0000000224067892 */ /* 0x000fe2000f8efc3f */
[----:B------:R-:W-:Y:S02]  /*12600*/  @!P1 IMAD.IADD R3, R11, 0x1, R3 ;  /* 0x000000010b039824 */ /* 0x000fe400078e0203 */
        /* <DEDUP_REMOVED lines=18> */
.L_x_9876:
[----:B------:R-:W-:Y:S02]  /*12730*/  LEA R3, R2, UR44, 0x3 ;  /* 0x0000002c02037c11 */ /* 0x000fe4000f8e18ff */
[----:B------:R-:W-:-:S04]  /*12740*/  SHF.L.U32 R26, R31, 0x1f, RZ ;  /* 0x0000001f1f1a7819 */ /* 0x000fc800000006ff */
[----:B------:R-:W0:Y:S02]  /*12750*/  SYNCS.PHASECHK.TRANS64.TRYWAIT P1, [R3+URZ+0x22880], R26 ;  /* 0x0228801a030075a7 */ /* 0x000e24000802017f */
[----:B0-----:R-:W-:Y:S05]  /*12760*/  @!P1 BRA `(.L_x_9877) ;  /* 0x00000044005c9947 */ /* 0x001fea0003800000 */
.L_x_9978:
        /* <DEDUP_REMOVED lines=9> */
[----:B------:R-:W-:Y:S02]  /*12800*/  SHF.R.S32.HI R25, RZ, 0x1f, R9 ;  /* 0x0000001fff197819 */ /* 0x000fe40000011409 */
[----:B------:R-:W-:-:S03]  /*12810*/  IADD3 R10, R10, 0x80, RZ ;  /* 0x000000800a0a7810 */ /* 0x000fc60007ffe0ff */
        /* <DEDUP_REMOVED lines=81> */
.L_x_10000:
        /* <DEDUP_REMOVED lines=16> */
.L_x_9879:
[----:B------:R1:W-:Y:S01]  /*12e30*/  SYNCS.ARRIVE.TRANS64.A1T0 RZ, [R3+URZ+0x22870], RZ ;  /* 0x022870ff03ff79a7 */ /* 0x0003e2000810003f */
[----:B------:R-:W-:Y:S05]  /*12e40*/  @!P2 BRA `(.L_x_9880) ;  /* 0x000000000004a947 */ /* 0x000fea0003800000 */
[----:B------:R-:W-:Y:S01]  /*12e50*/  BPT.TRAP 0x1 ;  /* 0x000000040000795c */ /* 0x000fe20000300000 */
.L_x_9880:
[----:B------:R-:W2:Y:S02]  /*12e60*/  SYNCS.PHASECHK.TRANS64.TRYWAIT P1, [R3+URZ+0x22840], R26 ;  /* 0x0228401a030075a7 */ /* 0x000ea4000802017f */
[----:B--2---:R-:W-:Y:S05]  /*12e70*/  @!P1 BRA `(.L_x_9881) ;  /* 0x0000004800649947 */ /* 0x004fea0003800000 */
.L_x_10001:
        /* <DEDUP_REMOVED lines=37> */
[----:B------:R-:W4:Y:S02]  /*130d0*/  SHFL.IDX PT, R5, R7, RZ, 0x181f ;  /* 0x00181fff07057589 */ /* 0x000f2400000e0000 */
[----:B------:R-:W-:Y:S02]  /*130e0*/  IADD3 R8, R8, UR44, RZ ;  /* 0x0000002c08087c10 */ /* 0x000fe4000fffe0ff */
        /* <DEDUP_REMOVED lines=41> */
[----:B-----5:R-:W-:-:S04]  /*13380*/  IADD3 R4, P1, R30, R7, RZ ;  /* 0x000000071e047210 */ /* 0x020fc80007f3e0ff */
[----:B------:R-:W-:Y:S02]  /*13390*/  IADD3.X R5, RZ, R6, RZ, P1, !PT ;  /* 0x00000006ff057210 */ /* 0x000fe40000ffe4ff */
[----:B------:R0:W3:Y:S04]  /*133a0*/  SHFL.IDX PT, R6, R10, 0x1, 0x181f ;  /* 0x00381f000a067f89 */ /* 0x0000e800000e0000 */
[----:B------:R0:W-:Y:S03]  /*133b0*/  LDGSTS.E.BYPASS.LTC128B.128 [R8+0x1c400], desc[UR50][R4.64], !P2 ;  /* 0x1c40000004087fae */ /* 0x0001e6000d101d72 */
.L_x_10023:
        /* <DEDUP_REMOVED lines=16> */
.L_x_9883:
[----:B------:R-:W-:Y:S01]  /*134c0*/  IMAD.U32 R4, RZ, RZ, UR36 ;  /* 0x00000024ff047e24 */ /* 0x000fe2000f8e00ff */
[----:B------:R0:W-:Y:S04]  /*134d0*/  SYNCS.ARRIVE.TRANS64.A1T0 RZ, [R3+URZ+0x22830], RZ ;  /* 0x022830ff03ff79a7 */ /* 0x0001e8000810003f */
[----:B------:R-:W-:-:S04]  /*134e0*/  LOP3.LUT R4, R4, 0x1, RZ, 0xfc, !PT ;  /* 0x0000000104047812 */ /* 0x000fc800078efcff */
[----:B------:R-:W-:-:S13]  /*134f0*/  ISETP.NE.AND P1, PT, R4, 0x3, PT ;  /* 0x000000030400780c */ /* 0x000fda0003f25270 */
[----:B0-----:R-:W-:Y:S05]  /*13500*/  @!P1 BRA `(.L_x_9884) ;  /* 0x0000000000049947 */ /* 0x001fea0003800000 */
[----:B------:R-:W-:Y:S01]  /*13510*/  BPT.TRAP 0x1 ;  /* 0x000000040000795c */ /* 0x000fe20000300000 */
.L_x_9884:
[----:B-12---:R-:W-:Y:S02]  /*13520*/  LOP3.LUT R3, R21, 0x1, RZ, 0x3c, !PT ;  /* 0x0000000115037812 */ /* 0x006fe400078e3cff */
[----:B------:R-:W-:Y:S02]  /*13530*/  LEA R6, R20, UR44, 0x3 ;  /* 0x0000002c14067c11 */ /* 0x000fe4000f8e18ff */
[----:B------:R-:W-:-:S04]  /*13540*/  SHF.L.U32 R3, R3, 0x1f, RZ ;  /* 0x0000001f03037819 */ /* 0x000fc800000006ff */
[----:B------:R-:W0:Y:S02]  /*13550*/  SYNCS.PHASECHK.TRANS64.TRYWAIT P2, [R6+URZ+0x22870], R3 ;  /* 0x02287003060075a7 */ /* 0x000e24000804017f */
[----:B0-----:R-:W-:Y:S05]  /*13560*/  @!P2 BRA `(.L_x_9885) ;  /* 0x0000004c0068a947 */ /* 0x001fea0003800000 */
.L_x_10024:
[----:B------:R-:W-:-:S06]  /*13570*/  ULOP3.LUT UR4, UR36, 0x2, URZ, 0xfc, !UPT ;  /* 0x0000000224047892 */ /* 0x000fcc000f8efc3f */
[----:B------:R-:W-:-:S05]  /*13580*/  IMAD.U32 R4, RZ, RZ, UR4 ;  /* 0x00000004ff047e24 */ /* 0x000fca000f8e00ff */
[----:B------:R-:W-:-:S13]  /*13590*/  ISETP.NE.AND P2, PT, R4, 0x3, PT ;  /* 0x000000030400780c */ /* 0x000fda0003f45270 */
[----:B------:R-:W-:Y:S05]  /*135a0*/  @!P2 BRA `(.L_x_9886) ;  /* 0x000000000004a947 */ /* 0x000fea0003800000 */
[----:B------:R-:W-:Y:S01]  /*135b0*/  BPT.TRAP 0x1 ;  /* 0x000000040000795c */ /* 0x000fe20000300000 */
.L_x_9886:
[----:B0-----:R-:W-:Y:S01]  /*135c0*/  SHF.L.U32 R3, R21, 0x1f, RZ ;  /* 0x0000001f15037819 */ /* 0x001fe200000006ff */
[----:B------:R-:W-:-:S03]  /*135d0*/  IMAD R4, R20, 0x5000, RZ ;  /* 0x0000500014047824 */ /* 0x000fc600078e02ff */
[----:B------:R-:W0:Y:S02]  /*135e0*/  SYNCS.PHASECHK.TRANS64.TRYWAIT P2, [R6+URZ+0x22860], R3 ;  /* 0x02286003060075a7 */ /* 0x000e24000804017f */
[----:B0-----:R-:W-:Y:S05]  /*135f0*/  @!P2 BRA `(.L_x_9887) ;  /* 0x0000004c0058a947 */ /* 0x001fea0003800000 */
.L_x_10025:
        /* <DEDUP_REMOVED lines=85> */
.L_x_9888:
[----:B-1----:R1:W-:Y:S01]  /*13b50*/  SYNCS.ARRIVE.TRANS64.A1T0 RZ, [R6+URZ+0x22850], RZ ;  /* 0x022850ff06ff79a7 */ /* 0x0023e2000810003f */
[----:B------:R-:W-:Y:S06]  /*13b60*/  BAR.SYNC.DEFER_BLOCKING 0x2, 0x80 ;  /* 0x0082000000007b1d */ /* 0x000fec0000010000 */
[----:B------:R-:W-:Y:S05]  /*13b70*/  @!P1 BRA `(.L_x_9889) ;  /* 0x0000000000049947 */ /* 0x000fea0003800000 */
[----:B------:R-:W-:Y:S01]  /*13b80*/  BPT.TRAP 0x1 ;  /* 0x000000040000795c */ /* 0x000fe20000300000 */
.L_x_9889:
        /* <DEDUP_REMOVED lines=9> */
.L_x_9875:
[----:B------:R-:W-:-:S07]  /*13c20*/  IMAD.MOV.U32 R2, RZ, RZ, RZ ;  /* 0x000000ffff027224 */ /* 0x000fce00078e00ff */
.L_x_9891:
[----:B------:R-:W-:-:S06]  /*13c30*/  ULOP3.LUT UR4, UR36, 0x1, URZ, 0xfc, !UPT ;  /* 0x0000000124047892 */ /* 0x000fcc000f8efc3f */
[----:B0-----:R-:W-:-:S05]  /*13c40*/  IMAD.U32 R0, RZ, RZ, UR4 ;  /* 0x00000004ff007e24 */ /* 0x001fca000f8e00ff */
[----:B------:R-:W-:-:S13]  /*13c50*/  ISETP.NE.AND P1, PT, R0, 0x3, PT ;  /* 0x000000030000780c */ /* 0x000fda0003f25270 */
[----:B------:R-:W-:Y:S05]  /*13c60*/  @!P1 BRA `(.L_x_9892) ;  /* 0x0000000000049947 */ /* 0x000fea0003800000 */
[----:B------:R-:W-:Y:S01]  /*13c70*/  BPT.TRAP 0x1 ;  /* 0x000000040000795c */ /* 0x000fe20000300000 */
.L_x_9892:
[----:B------:R-:W-:Y:S01]  /*13c80*/  LOP3.LUT R3, R31, 0x1, RZ, 0x3c, !PT ;  /* 0x000000011f037812 */ /* 0x000fe200078e3cff */
[----:B------:R-:W-:Y:S01]  /*13c90*/  BSSY B0, `(.L_x_9893) ;  /* 0x0000005000007945 */ /* 0x000fe20003800000 */
[----:B------:R-:W-:Y:S02]  /*13ca0*/  LEA R16, R2, UR44, 0x3 ;  /* 0x0000002c02107c11 */ /* 0x000fe4000f8e18ff */
[----:B------:R-:W-:-:S04]  /*13cb0*/  SHF.L.U32 R3, R3, 0x1f, RZ ;  /* 0x0000001f03037819 */ /* 0x000fc800000006ff */
[----:B------:R-:W0:Y:S02]  /*13cc0*/  SYNCS.PHASECHK.TRANS64.TRYWAIT P0, [R16+URZ+0x22870], R3 ;  /* 0x02287003100075a7 */ /* 0x000e24000800017f */
[----:B0-----:R-:W-:Y:S05]  /*13cd0*/  @!P0 BRA `(.L_x_9894) ;  /* 0x0000004400b48947 */ /* 0x001fea0003800000 */
.L_x_10026:
[----:B------:R-:W-:Y:S05]  /*13ce0*/  BSYNC B0 ;  /* 0x0000000000007941 */ /* 0x000fea0003800000 */
.L_x_9893:
[----:B------:R-:W-:-:S06]  /*13cf0*/  ULOP3.LUT UR4, UR36, 0x2, URZ, 0xfc, !UPT ;  /* 0x0000000224047892 */ /* 0x000fcc000f8efc3f */
[----:B------:R-:W-:-:S04]  /*13d00*/  MOV R0, UR4 ;  /* 0x0000000400007c02 */ /* 0x000fc80008000f00 */
[----:B------:R-:W-:-:S13]  /*13d10*/  ISETP.NE.AND P0, PT, R0, 0x3, PT ;  /* 0x000000030000780c */ /* 0x000fda0003f05270 */
[----:B------:R-:W-:Y:S05]  /*13d20*/  @!P0 BRA `(.L_x_9895) ;  /* 0x0000000000048947 */ /* 0x000fea0003800000 */
[----:B------:R-:W-:Y:S01]  /*13d30*/  BPT.TRAP 0x1 ;  /* 0x000000040000795c */ /* 0x000fe20000300000 */
.L_x_9895:
[----:B0-----:R-:W2:Y:S01]  /*13d40*/  LDL.LU R3, [R1+0x8] ;  /* 0x0000080001037983 */ /* 0x001ea20000300800 */
[----:B------:R-:W-:Y:S01]  /*13d50*/  SHF.L.U32 R5, R31, 0x1f, RZ ;  /* 0x0000001f1f057819 */ /* 0x000fe200000006ff */
[----:B------:R-:W-:-:S03]  /*13d60*/  IMAD R0, R2, 0x5000, RZ ;  /* 0x0000500002007824 */ /* 0x000fc600078e02ff */
[----:B------:R-:W0:Y:S02]  /*13d70*/  SYNCS.PHASECHK.TRANS64.TRYWAIT P0, [R16+URZ+0x22860], R5 ;  /* 0x02286005100075a7 */ /* 0x000e24000800017f */
[CC--:B------:R-:W-:Y:S02]  /*13d80*/  LOP3.LUT R11, R0.reuse, R28.reuse, RZ, 0xfc, !PT ;  /* 0x0000001c000b7212 */ /* 0x0c0fe400078efcff */
[----:B--2---:R-:W-:Y:S01]  /*13d90*/  IADD3 R3, R0, R28, R3 ;  /* 0x0000001c00037210 */ /* 0x004fe20007ffe003 */
[----:B0-----:R-:W-:Y:S06]  /*13da0*/  @!P0 BRA `(.L_x_9896) ;  /* 0x0000004400948947 */ /* 0x001fec0003800000 */
.L_x_10027:
        /* <DEDUP_REMOVED lines=82> */
.L_x_9897:
[----:B-1----:R1:W-:Y:S01]  /*142d0*/  SYNCS.ARRIVE.TRANS64.A1T0 RZ, [R16+URZ+0x22850], RZ ;  /* 0x022850ff10ff79a7 */ /* 0x0023e2000810003f */
[----:B------:R-:W-:Y:S06]  /*142e0*/  BAR.SYNC.DEFER_BLOCKING 0x2, 0x80 ;  /* 0x0082000000007b1d */ /* 0x000fec0000010000 */
[----:B------:R-:W-:Y:S05]  /*142f0*/  @!P1 BRA `(.L_x_9898) ;  /* 0x0000000000049947 */ /* 0x000fea0003800000 */
[----:B------:R-:W-:Y:S01]  /*14300*/  BPT.TRAP 0x1 ;  /* 0x000000040000795c */ /* 0x000fe20000300000 */
.L_x_9898:
[----:B------:R-:W2:Y:S01]  /*14310*/  S2R R0, SR_CgaCtaId ;  /* 0x0000000000007919 */ /* 0x000ea20000008800 */
[----:B-1----:R-:W-:-:S05]  /*14320*/  VIADD R16, R16, 0x22880 ;  /* 0x0002288010107836 */ /* 0x002fca0000000000 */
[----:B--2---:R-:W-:Y:S01]  /*14330*/  PRMT R16, R0, 0x654, R16 ;  /* 0x0000065400107816 */ /* 0x004fe20000000010 */
[----:B------:R-:W-:Y:S01]  /*14340*/  VIADD R0, R2, 0x1 ;  /* 0x0000000102007836 */ /* 0x000fe20000000000 */
[----:B------:R-:W-:Y:S02]  /*14350*/  MOV R2, RZ ;  /* 0x000000ff00027202 */ /* 0x000fe40000000f00 */
[----:B------:R1:W-:Y:S02]  /*14360*/  SYNCS.ARRIVE.TRANS64.RED.A1T0 RZ, [R16+URZ], RZ ;  /* 0x000000ff10ff79a7 */ /* 0x0003e4000810043f */
[----:B------:R-:W-:-:S04]  /*14370*/  ISETP.NE.AND P0, PT, R0, 0x2, PT ;  /* 0x000000020000780c */ /* 0x000fc80003f05270 */
[----:B0-----:R-:W-:Y:S02]  /*14380*/  SEL R4, RZ, 0x1, P0 ;  /* 0x00000001ff047807 */ /* 0x001fe40000000000 */
[----:B------:R-:W-:Y:S02]  /*14390*/  SEL R0, R0, RZ, P0 ;  /* 0x000000ff00007207 */ /* 0x000fe40000000000 */
[----:B-1----:R-:W-:-:S07]  /*143a0*/  LOP3.LUT R31, R31, R4, RZ, 0x3c, !PT ;  /* 0x000000041f1f7212 */ /* 0x002fce00078e3cff */
.L_x_9857:
[----:B------:R-:W0:Y:S01]  /*143b0*/  S2R R4, SR_CgaCtaId ;  /* 0x0000000000047919 */ /* 0x000e220000008800 */
[----:B------:R-:W-:Y:S02]  /*143c0*/  MOV R3, 0x400 ;  /* 0x0000040000037802 */ /* 0x000fe40000000f00 */
[----:B------:R-:W-:Y:S02]  /*143d0*/  SHF.L.U32 R2, R2, 0x1f, RZ ;  /* 0x0000001f02027819 */ /* 0x000fe400000006ff */
[----:B0-----:R-:W-:-:S04]  /*143e0*/  LEA R5, R4, R3, 0x18 ;  /* 0x0000000304057211 */ /* 0x001fc800078ec0ff */
[----:B------:R-:W0:Y:S02]  /*143f0*/  SYNCS.PHASECHK.TRANS64.TRYWAIT P0, [R5+URZ+0x22820], R2 ;  /* 0x02282002050075a7 */ /* 0x000e24000800017f */
[----:B0-----:R-:W-:Y:S05]  /*14400*/  @!P0 BRA `(.L_x_9899) ;  /* 0x0000004000108947 */ /* 0x001fea0003800000 */
.L_x_10028:
        /* <DEDUP_REMOVED lines=13> */
.L_x_9900:
[C---:B------:R-:W-:Y:S01]  /*144e0*/  IMAD R4, R0.reuse, 0x8, R5 ;  /* 0x0000000800047824 */ /* 0x040fe200078e0205 */
[----:B------:R-:W-:Y:S01]  /*144f0*/  SHF.L.U32 R3, R31, 0x1f, RZ ;  /* 0x0000001f1f037819 */ /* 0x000fe200000006ff */
[----:B------:R-:W-:-:S03]  /*14500*/  VIADD R0, R0, 0x1 ;  /* 0x0000000100007836 */ /* 0x000fc60000000000 */
[----:B------:R-:W0:Y:S02]  /*14510*/  SYNCS.PHASECHK.TRANS64.TRYWAIT P1, [R4+URZ+0x22840], R3 ;  /* 0x02284003040075a7 */ /* 0x000e24000802017f */
[----:B------:R-:W-:-:S04]  /*14520*/  ISETP.NE.AND P2, PT, R0, 0x2, PT ;  /* 0x000000020000780c */ /* 0x000fc80003f45270 */
[----:B------:R-:W-:Y:S01]  /*14530*/  SEL R2, RZ, 0x1, P2 ;  /* 0x00000001ff027807 */ /* 0x000fe20001000000 */
[----:B0-----:R-:W-:Y:S08]  /*14540*/  @!P1 BRA `(.L_x_9901) ;  /* 0x0000003c00d49947 */ /* 0x001ff00003800000 */
.L_x_10029:
[----:B------:R-:W-:Y:S02]  /*14550*/  SEL R0, R0, RZ, P2 ;  /* 0x000000ff00007207 */ /* 0x000fe40001000000 */
[----:B------:R-:W-:Y:S01]  /*14560*/  LOP3.LUT R2, R31, R2, RZ, 0x3c, !PT ;  /* 0x000000021f027212 */ /* 0x000fe200078e3cff */
[----:B------:R-:W-:Y:S06]  /*14570*/  @!P0 BRA `(.L_x_9902) ;  /* 0x0000000000048947 */ /* 0x000fec0003800000 */
[----:B------:R-:W-:Y:S01]  /*14580*/  BPT.TRAP 0x1 ;  /* 0x000000040000795c */ /* 0x000fe20000300000 */
.L_x_9902:
[----:B------:R-:W-:Y:S01]  /*14590*/  IMAD R5, R0, 0x8, R5 ;  /* 0x0000000800057824 */ /* 0x000fe200078e0205 */
[----:B------:R-:W-:-:S04]  /*145a0*/  SHF.L.U32 R0, R2, 0x1f, RZ ;  /* 0x0000001f02007819 */ /* 0x000fc800000006ff */
[----:B------:R-:W1:Y:S02]  /*145b0*/  SYNCS.PHASECHK.TRANS64.TRYWAIT P1, [R5+URZ+0x22840], R0 ;  /* 0x02284000050075a7 */ /* 0x000e64000802017f */
[----:B-1----:R-:W-:Y:S05]  /*145c0*/  @!P1 BRA `(.L_x_9903) ;  /* 0x0000003c00c89947 */ /* 0x002fea0003800000 */
.L_x_10030:
[----:B------:R-:W-:Y:S05]  /*145d0*/  @!P0 BRA `(.L_x_9904) ;  /* 0x0000000000048947 */ /* 0x000fea0003800000 */
[----:B------:R-:W-:Y:S01]  /*145e0*/  BPT.TRAP 0x1 ;  /* 0x000000040000795c */ /* 0x000fe20000300000 */
.L_x_9904:
[----:B------:R-:W2:Y:S02]  /*145f0*/  SYNCS.PHASECHK.TRANS64.TRYWAIT P1, [R4+URZ+0x22860], R3 ;  /* 0x02286003040075a7 */ /* 0x000ea4000802017f */
[----:B--2---:R-:W-:Y:S05]  /*14600*/  @!P1 BRA `(.L_x_9905) ;  /* 0x0000003c00cc9947 */ /* 0x004fea0003800000 */
.L_x_10031:
[----:B------:R-:W-:Y:S05]  /*14610*/  @!P0 BRA `(.L_x_9906) ;  /* 0x0000000000048947 */ /* 0x000fea0003800000 */
[----:B------:R-:W-:Y:S01]  /*14620*/  BPT.TRAP 0x1 ;  /* 0x000000040000795c */ /* 0x000fe20000300000 */
.L_x_9906:
[----:B------:R-:W3:Y:S02]  /*14630*/  SYNCS.PHASECHK.TRANS64.TRYWAIT P1, [R5+URZ+0x22860], R0 ;  /* 0x02286000050075a7 */ /* 0x000ee4000802017f */
[----:B---3--:R-:W-:Y:S05]  /*14640*/  @!P1 BRA `(.L_x_9907) ;  /* 0x0000003c00d09947 */ /* 0x008fea0003800000 */
.L_x_10032:
[----:B------:R-:W-:Y:S05]  /*14650*/  @!P0 BRA `(.L_x_9908) ;  /* 0x0000000000048947 */ /* 0x000fea0003800000 */
[----:B------:R-:W-:Y:S01]  /*14660*/  BPT.TRAP 0x1 ;  /* 0x000000040000795c */ /* 0x000fe20000300000 */
.L_x_9908:
[----:B------:R-:W4:Y:S02]  /*14670*/  SYNCS.PHASECHK.TRANS64.TRYWAIT P1, [R4+URZ+0x22880], R3 ;  /* 0x02288003040075a7 */ /* 0x000f24000802017f */
[----:B----4-:R-:W-:Y:S05]  /*14680*/  @!P1 BRA `(.L_x_9909) ;  /* 0x0000003c00d49947 */ /* 0x010fea0003800000 */
.L_x_10033:
[----:B------:R-:W-:Y:S05]  /*14690*/  @!P0 BRA `(.L_x_9910) ;  /* 0x0000000000048947 */ /* 0x000fea0003800000 */
[----:B------:R-:W-:Y:S01]  /*146a0*/  BPT.TRAP 0x1 ;  /* 0x000000040000795c */ /* 0x000fe20000300000 */
.L_x_9910:
[----:B------:R0:W0:Y:S02]  /*146b0*/  SYNCS.PHASECHK.TRANS64.TRYWAIT P0, [R5+URZ+0x22880], R0 ;  /* 0x02288000050075a7 */ /* 0x000024000800017f */
[----:B0-----:R-:W-:Y:S05]  /*146c0*/  @!P0 NANOSLEEP.SYNCS 0x989680 ;  /* 0x009896800000895d */ /* 0x001fea0003900000 */
[----:B------:R-:W0:Y:S02]  /*146d0*/  @!P0 SYNCS.PHASECHK.TRANS64 P0, [R5+URZ+0x22880], R0 ;  /* 0x02288000050085a7 */ /* 0x000e24000800007f */
[----:B0-----:R-:W-:Y:S05]  /*146e0*/  @!P0 BRA `(.L_x_9910) ;  /* 0xfffffffc00f08947 */ /* 0x001fea000383ffff */
.L_x_9813:
[----:B------:R-:W-:Y:S05]  /*146f0*/  BSYNC B6 ;  /* 0x0000000000067941 */ /* 0x000fea0003800000 */
.L_x_9810:
[----:B------:R-:W-:Y:S05]  /*14700*/  EXIT ;  /* 0x000000000000794d */ /* 0x000fea0003800000 */
.L_x_9817:
[----:B0-----:R-:W-:-:S04]  /*14710*/  IMAD.U32 R3, RZ, RZ, UR41 ;  /* 0x00000029ff037e24 */ /* 0x001fc8000f8e00ff */
[----:B------:R0:W1:Y:S03]  /*14720*/  SYNCS.PHASECHK.TRANS64.TRYWAIT P0, [R3+URZ+0x22800], R6 ;  /* 0x02280006030075a7 */ /* 0x000066000800017f */
[----:B-1----:R-:W-:Y:S05]  /*14730*/  @!P0 NANOSLEEP.SYNCS 0x989680 ;  /* 0x009896800000895d */ /* 0x002fea0003900000 */
[----:B------:R-:W1:Y:S02]  /*14740*/  @!P0 SYNCS.PHASECHK.TRANS64 P0, [R3+URZ+0x22800], R6 ;  /* 0x02280006030085a7 */ /* 0x000e64000800007f */
[----:B-1----:R-:W-:Y:S05]  /*14750*/  @!P0 BRA `(.L_x_9817) ;  /* 0xfffffffc00ec8947 */ /* 0x002fea000383ffff */
[----:B------:R-:W-:Y:S05]  /*14760*/  BRA `(.L_x_9911) ;  /* 0xfffffecc00c07947 */ /* 0x000fea000383ffff */
.L_x_9821:
[----:B--2---:R-:W-:-:S04]  /*14770*/  IMAD.U32 R5, RZ, RZ, UR41 ;  /* 0x00000029ff057e24 */ /* 0x004fc8000f8e00ff */
[----:B------:R2:W3:Y:S03]  /*14780*/  SYNCS.PHASECHK.TRANS64.TRYWAIT P1, [R5+URZ+0x22830], R6 ;  /* 0x02283006050075a7 */ /* 0x0004e6000802017f */
[----:B---3--:R-:W-:Y:S05]  /*14790*/  @!P1 NANOSLEEP.SYNCS 0x989680 ;  /* 0x009896800000995d */ /* 0x008fea0003900000 */
[----:B------:R-:W3:Y:S02]  /*147a0*/  @!P1 SYNCS.PHASECHK.TRANS64 P1, [R5+URZ+0x22830], R6 ;  /* 0x02283006050095a7 */ /* 0x000ee4000802007f */
[----:B---3--:R-:W-:Y:S05]  /*147b0*/  @!P1 BRA `(.L_x_9821) ;  /* 0xfffffffc00ec9947 */ /* 0x008fea000383ffff */
[----:B------:R-:W-:Y:S05]  /*147c0*/  BRA `(.L_x_9820) ;  /* 0xfffffecc00dc7947 */ /* 0x000fea000383ffff */
.L_x_9827:
[----:B-1----:R-:W-:-:S04]  /*147d0*/  IMAD.U32 R11, RZ, RZ, UR6 ;  /* 0x00000006ff0b7e24 */ /* 0x002fc8000f8e00ff */
[----:B------:R1:W2:Y:S03]  /*147e0*/  SYNCS.PHASECHK.TRANS64.TRYWAIT P1, [R11+URZ+0x22830], R10 ;  /* 0x0228300a0b0075a7 */ /* 0x0002a6000802017f */
[----:B--2---:R-:W-:Y:S05]  /*147f0*/  @!P1 NANOSLEEP.SYNCS 0x989680 ;  /* 0x009896800000995d */ /* 0x004fea0003900000 */
[----:B------:R-:W2:Y:S02]  /*14800*/  @!P1 SYNCS.PHASECHK.TRANS64 P1, [R11+URZ+0x22830], R10 ;  /* 0x0228300a0b0095a7 */ /* 0x000ea4000802007f */
[----:B--2---:R-:W-:Y:S05]  /*14810*/  @!P1 BRA `(.L_x_9827) ;  /* 0xfffffffc00ec9947 */ /* 0x004fea000383ffff */
[----:B------:R-:W-:Y:S05]  /*14820*/  BRA `(.L_x_9824) ;  /* 0xffffff0c003c7947 */ /* 0x000fea000383ffff */
.L_x_9831:
[----:B-1----:R-:W-:-:S04]  /*14830*/  MOV R11, UR6 ;  /* 0x00000006000b7c02 */ /* 0x002fc80008000f00 */
[----:B------:R1:W2:Y:S03]  /*14840*/  SYNCS.PHASECHK.TRANS64.TRYWAIT P1, [R11+URZ+0x22850], R10 ;  /* 0x0228500a0b0075a7 */ /* 0x0002a6000802017f */
[----:B--2---:R-:W-:Y:S05]  /*14850*/  @!P1 NANOSLEEP.SYNCS 0x989680 ;  /* 0x009896800000995d */ /* 0x004fea0003900000 */
[----:B------:R-:W2:Y:S02]  /*14860*/  @!P1 SYNCS.PHASECHK.TRANS64 P1, [R11+URZ+0x22850], R10 ;  /* 0x0228500a0b0095a7 */ /* 0x000ea4000802007f */
[----:B--2---:R-:W-:Y:S05]  /*14870*/  @!P1 BRA `(.L_x_9831) ;  /* 0xfffffffc00ec9947 */ /* 0x004fea000383ffff */
[----:B------:R-:W-:Y:S05]  /*14880*/  BRA `(.L_x_9828) ;  /* 0xffffff1400607947 */ /* 0x000fea000383ffff */
.L_x_9839:
[----:B-1----:R-:W-:-:S04]  /*14890*/  IMAD.U32 R10, RZ, RZ, UR6 ;  /* 0x00000006ff0a7e24 */ /* 0x002fc8000f8e00ff */
[----:B------:R1:W2:Y:S03]  /*148a0*/  SYNCS.PHASECHK.TRANS64.TRYWAIT P1, [R10+URZ+0x22830], R7 ;  /* 0x022830070a0075a7 */ /* 0x0002a6000802017f */
[----:B--2---:R-:W-:Y:S05]  /*148b0*/  @!P1 NANOSLEEP.SYNCS 0x989680 ;  /* 0x009896800000995d */ /* 0x004fea0003900000 */
[----:B------:R-:W2:Y:S02]  /*148c0*/  @!P1 SYNCS.PHASECHK.TRANS64 P1, [R10+URZ+0x22830], R7 ;  /* 0x022830070a0095a7 */ /* 0x000ea4000802007f */
[----:B--2---:R-:W-:Y:S05]  /*148d0*/  @!P1 BRA `(.L_x_9839) ;  /* 0xfffffffc00ec9947 */ /* 0x004fea000383ffff */
[----:B------:R-:W-:Y:S05]  /*148e0*/  BRA `(.L_x_9836) ;  /* 0xffffff4800cc7947 */ /* 0x000fea000383ffff */
.L_x_9843:
[----:B-1----:R-:W-:-:S04]  /*148f0*/  IMAD.U32 R10, RZ, RZ, UR6 ;  /* 0x00000006ff0a7e24 */ /* 0x002fc8000f8e00ff */
[----:B------:R1:W2:Y:S03]  /*14900*/  SYNCS.PHASECHK.TRANS64.TRYWAIT P1, [R10+URZ+0x22850], R7 ;  /* 0x022850070a0075a7 */ /* 0x0002a6000802017f */
[----:B--2---:R-:W-:Y:S05]  /*14910*/  @!P1 NANOSLEEP.SYNCS 0x989680 ;  /* 0x009896800000995d */ /* 0x004fea0003900000 */
[----:B------:R-:W2:Y:S02]  /*14920*/  @!P1 SYNCS.PHASECHK.TRANS64 P1, [R10+URZ+0x22850], R7 ;  /* 0x022850070a0095a7 */ /* 0x000ea4000802007f */
[----:B--2---:R-:W-:Y:S05]  /*14930*/  @!P1 BRA `(.L_x_9843) ;  /* 0xfffffffc00ec9947 */ /* 0x004fea000383ffff */
[----:B------:R-:W-:Y:S05]  /*14940*/  BRA `(.L_x_9840) ;  /* 0xffffff5000e07947 */ /* 0x000fea000383ffff */
.L_x_9850:
[----:B-1----:R-:W-:-:S04]  /*14950*/  IMAD.U32 R3, RZ, RZ, UR12 ;  /* 0x0000000cff037e24 */ /* 0x002fc8000f8e00ff */
[----:B------:R1:W3:Y:S03]  /*14960*/  SYNCS.PHASECHK.TRANS64.TRYWAIT P1, [R3+URZ+0x22850], R0 ;  /* 0x02285000030075a7 */ /* 0x0002e6000802017f */
[----:B---3--:R-:W-:Y:S05]  /*14970*/  @!P1 NANOSLEEP.SYNCS 0x989680 ;  /* 0x009896800000995d */ /* 0x008fea0003900000 */
[----:B------:R-:W3:Y:S02]  /*14980*/  @!P1 SYNCS.PHASECHK.TRANS64 P1, [R3+URZ+0x22850], R0 ;  /* 0x02285000030095a7 */ /* 0x000ee4000802007f */
[----:B---3--:R-:W-:Y:S05]  /*14990*/  @!P1 BRA `(.L_x_9850) ;  /* 0xfffffffc00ec9947 */ /* 0x008fea000383ffff */
[----:B------:R-:W-:Y:S05]  /*149a0*/  BRA `(.L_x_9849) ;  /* 0xffffff7c00387947 */ /* 0x000fea000383ffff */
.L_x_9863:
[----:B------:R-:W-:Y:S02]  /*149b0*/  IMAD.MOV.U32 R13, RZ, RZ, R19 ;  /* 0x000000ffff0d7224 */ /* 0x000fe400078e0013 */
[----:B------:R-:W-:Y:S02]  /*149c0*/  IMAD.MOV.U32 R12, RZ, RZ, RZ ;  /* 0x000000ffff0c7224 */ /* 0x000fe400078e00ff */
[----:B------:R-:W-:Y:S02]  /*149d0*/  IMAD.MOV.U32 R11, RZ, RZ, 0x1f ;  /* 0x0000001fff0b7424 */ /* 0x000fe400078e00ff */
[----:B------:R-:W-:-:S07]  /*149e0*/  IMAD.MOV.U32 R15, RZ, RZ, -0x1 ;  /* 0xffffffffff0f7424 */ /* 0x000fce00078e00ff */
[----:B0----5:R-:W-:Y:S05]  /*149f0*/  WARPSYNC.COLLECTIVE R15, `(.L_x_9912) ;  /* 0x000000000f087348 */ /* 0x021fea0003c00000 */
[----:B------:R1:W2:Y:S02]  /*14a00*/  SHFL.IDX P6, R14, R13, R12, R11 ;  /* 0x0000000c0d0e7389 */ /* 0x0002a400000c000b */
[----:B012--5:R-:W-:Y:S01]  /*14a10*/  ENDCOLLECTIVE ;  /* 0x000000000000791b */ /* 0x027fe20003800000 */
.L_x_9912:
[----:B------:R-:W-:Y:S05]  /*14a20*/  BRA `(.L_x_9913) ;  /* 0xffffffb800287947 */ /* 0x000fea000383ffff */
.L_x_9865:
[----:B0-----:R0:W1:Y:S02]  /*14a30*/  SYNCS.PHASECHK.TRANS64.TRYWAIT P0, [R25+URZ+0x22880], R31 ;  /* 0x0228801f190075a7 */ /* 0x001064000800017f */
[----:B-1----:R-:W-:Y:S05]  /*14a40*/  @!P0 NANOSLEEP.SYNCS 0x989680 ;  /* 0x009896800000895d */ /* 0x002fea0003900000 */
[----:B------:R-:W1:Y:S02]  /*14a50*/  @!P0 SYNCS.PHASECHK.TRANS64 P0, [R25+URZ+0x22880], R31 ;  /* 0x0228801f190085a7 */ /* 0x000e64000800007f */
[----:B-1----:R-:W-:Y:S05]  /*14a60*/  @!P0 BRA `(.L_x_9865) ;  /* 0xfffffffc00f08947 */ /* 0x002fea000383ffff */
[----:B------:R-:W-:Y:S05]  /*14a70*/  BRA `(.L_x_9914) ;  /* 0xffffffbc00847947 */ /* 0x000fea000383ffff */
.L_x_9866:
        /* <DEDUP_REMOVED lines=8> */
.L_x_9916:
[----:B------:R-:W-:Y:S05]  /*14b00*/  BSYNC B0 ;  /* 0x0000000000007941 */ /* 0x000fea0003800000 */
.L_x_9915:
        /* <DEDUP_REMOVED lines=12> */
.L_x_9917:
[C---:B------:R-:W-:Y:S02]  /*14bd0*/  ISETP.GE.AND P4, PT, R5.reuse, 0x41, PT ;  /* 0x000000410500780c */ /* 0x040fe40003f86270 */
[----:B------:R-:W-:Y:S01]  /*14be0*/  ISETP.GE.AND P3, PT, R5, 0x51, PT ;  /* 0x000000510500780c */ /* 0x000fe20003f66270 */
[----:B------:R-:W-:Y:S02]  /*14bf0*/  IMAD.MOV.U32 R13, RZ, RZ, R17 ;  /* 0x000000ffff0d7224 */ /* 0x000fe400078e0011 */
[----:B------:R-:W-:Y:S01]  /*14c00*/  IMAD.MOV.U32 R12, RZ, RZ, 0x1 ;  /* 0x00000001ff0c7424 */ /* 0x000fe200078e00ff */
[----:B------:R-:W-:-:S13]  /*14c10*/  IADD3 R2, P0, R30, R14, RZ ;  /* 0x0000000e1e027210 */ /* 0x000fda0007f1e0ff */
[----:B------:R-:W-:Y:S05]  /*14c20*/  WARPSYNC.COLLECTIVE R15, `(.L_x_9918) ;  /* 0x000000000f087348 */ /* 0x000fea0003c00000 */
[----:B------:R0:W1:Y:S02]  /*14c30*/  SHFL.IDX P6, R14, R13, R12, R11 ;  /* 0x0000000c0d0e7389 */ /* 0x00006400000c000b */
[----:B01----:R-:W-:Y:S01]  /*14c40*/  ENDCOLLECTIVE ;  /* 0x000000000000791b */ /* 0x003fe20003800000 */
.L_x_9918:
        /* <DEDUP_REMOVED lines=11> */
.L_x_9919:
[----:B------:R-:W-:Y:S02]  /*14d00*/  IMAD.MOV.U32 R13, RZ, RZ, R17 ;  /* 0x000000ffff0d7224 */ /* 0x000fe400078e0011 */
[----:B------:R-:W-:Y:S02]  /*14d10*/  IMAD.MOV.U32 R12, RZ, RZ, 0x2 ;  /* 0x00000002ff0c7424 */ /* 0x000fe400078e00ff */
[----:B------:R-:W-:-:S07]  /*14d20*/  IMAD.MOV.U32 R2, RZ, RZ, R14 ;  /* 0x000000ffff027224 */ /* 0x000fce00078e000e */
[----:B------:R-:W-:Y:S05]  /*14d30*/  WARPSYNC.COLLECTIVE R15, `(.L_x_9920) ;  /* 0x000000000f087348 */ /* 0x000fea0003c00000 */
[----:B------:R0:W1:Y:S02]  /*14d40*/  SHFL.IDX P6, R14, R13, R12, R11 ;  /* 0x0000000c0d0e7389 */ /* 0x00006400000c000b */
[----:B01----:R-:W-:Y:S01]  /*14d50*/  ENDCOLLECTIVE ;  /* 0x000000000000791b */ /* 0x003fe20003800000 */
.L_x_9920:
        /* <DEDUP_REMOVED lines=12> */
.L_x_9921:
[----:B------:R-:W-:Y:S01]  /*14e20*/  IMAD.MOV.U32 R13, RZ, RZ, R17 ;  /* 0x000000ffff0d7224 */ /* 0x000fe200078e0011 */
[----:B------:R-:W-:Y:S01]  /*14e30*/  MOV R12, 0x3 ;  /* 0x00000003000c7802 */ /* 0x000fe20000000f00 */
[----:B------:R-:W-:-:S07]  /*14e40*/  IMAD.MOV.U32 R2, RZ, RZ, R14 ;  /* 0x000000ffff027224 */ /* 0x000fce00078e000e */
[----:B------:R-:W-:Y:S05]  /*14e50*/  WARPSYNC.COLLECTIVE R15, `(.L_x_9922) ;  /* 0x000000000f087348 */ /* 0x000fea0003c00000 */
[----:B------:R0:W1:Y:S02]  /*14e60*/  SHFL.IDX P6, R14, R13, R12, R11 ;  /* 0x0000000c0d0e7389 */ /* 0x00006400000c000b */
[----:B01----:R-:W-:Y:S01]  /*14e70*/  ENDCOLLECTIVE ;  /* 0x000000000000791b */ /* 0x003fe20003800000 */
.L_x_9922:
        /* <DEDUP_REMOVED lines=12> */
.L_x_9923:
[----:B------:R-:W-:Y:S02]  /*14f40*/  IMAD.MOV.U32 R13, RZ, RZ, R17 ;  /* 0x000000ffff0d7224 */ /* 0x000fe400078e0011 */
[----:B------:R-:W-:Y:S02]  /*14f50*/  IMAD.MOV.U32 R12, RZ, RZ, 0x4 ;  /* 0x00000004ff0c7424 */ /* 0x000fe400078e00ff */
[----:B------:R-:W-:-:S07]  /*14f60*/  IMAD.MOV.U32 R2, RZ, RZ, R14 ;  /* 0x000000ffff027224 */ /* 0x000fce00078e000e */
[----:B------:R-:W-:Y:S05]  /*14f70*/  WARPSYNC.COLLECTIVE R15, `(.L_x_9924) ;  /* 0x000000000f087348 */ /* 0x000fea0003c00000 */
[----:B------:R0:W1:Y:S02]  /*14f80*/  SHFL.IDX P6, R14, R13, R12, R11 ;  /* 0x0000000c0d0e7389 */ /* 0x00006400000c000b */
[----:B01----:R-:W-:Y:S01]  /*14f90*/  ENDCOLLECTIVE ;  /* 0x000000000000791b */ /* 0x003fe20003800000 */
.L_x_9924:
[----:B------:R-:W-:-:S05]  /*14fa0*/  IADD3 R2, P0, R30, R2, RZ ;  /* 0x000000021e027210 */ /* 0x000fca0007f1e0ff */
[----:B------:R-:W-:-:S05]  /*14fb0*/  IMAD.X R3, RZ, RZ, R3, P0 ;  /* 0x000000ffff037224 */ /* 0x000fca00000e0603 */
[----:B------:R-:W-:Y:S01]  /*14fc0*/  @!PT LDS RZ, [RZ] ;  /* 0x00000000fffff984 */ /* 0x000fe20000000800 */
[----:B------:R-:W-:Y:S01]  /*14fd0*/  @!PT LDS RZ, [RZ] ;  /* 0x00000000fffff984 */ /* 0x000fe20000000800 */
[----:B------:R-:W-:Y:S01]  /*14fe0*/  @!PT LDS RZ, [RZ] ;  /* 0x00000000fffff984 */ /* 0x000fe20000000800 */
[----:B------:R0:W-:Y:S01]  /*14ff0*/  LDGSTS.E.BYPASS.LTC128B.128 [R29+0xbc00], desc[UR50][R2.64], !P1 ;  /* 0x0bc00000021d7fae */ /* 0x0001e2000c901d72 */
[----:B------:R-:W-:Y:S02]  /*15000*/  MOV R13, R16 ;  /* 0x00000010000d7202 */ /* 0x000fe40000000f00 */
[----:B------:R-:W-:Y:S01]  /*15010*/  ISETP.LT.OR P1, PT, R5, 0x41, P2 ;  /* 0x000000410500780c */ /* 0x000fe20001721670 */
[----:B0-----:R-:W-:-:S12]  /*15020*/  IMAD.MOV.U32 R3, RZ, RZ, R14 ;  /* 0x000000ffff037224 */ /* 0x001fd800078e000e */
[----:B------:R-:W-:Y:S05]  /*15030*/  WARPSYNC.COLLECTIVE R15, `(.L_x_9925) ;  /* 0x000000000f087348 */ /* 0x000fea0003c00000 */
[----:B------:R0:W1:Y:S02]  /*15040*/  SHFL.IDX P6, R14, R13, R12, R11 ;  /* 0x0000000c0d0e7389 */ /* 0x00006400000c000b */
[----:B01----:R-:W-:Y:S01]  /*15050*/  ENDCOLLECTIVE ;  /* 0x000000000000791b */ /* 0x003fe20003800000 */
.L_x_9925:
[----:B------:R-:W-:Y:S02]  /*15060*/  IMAD.MOV.U32 R13, RZ, RZ, R17 ;  /* 0x000000ffff0d7224 */ /* 0x000fe400078e0011 */
[----:B------:R-:W-:Y:S02]  /*15070*/  IMAD.MOV.U32 R12, RZ, RZ, 0x5 ;  /* 0x00000005ff0c7424 */ /* 0x000fe400078e00ff */
[----:B------:R-:W-:-:S07]  /*15080*/  IMAD.MOV.U32 R2, RZ, RZ, R14 ;  /* 0x000000ffff027224 */ /* 0x000fce00078e000e */
[----:B------:R-:W-:Y:S05]  /*15090*/  WARPSYNC.COLLECTIVE R15, `(.L_x_9926) ;  /* 0x000000000f087348 */ /* 0x000fea0003c00000 */
[----:B------:R0:W1:Y:S02]  /*150a0*/  SHFL.IDX P6, R14, R13, R12, R11 ;  /* 0x0000000c0d0e7389 */ /* 0x00006400000c000b */
[----:B01----:R-:W-:Y:S01]  /*150b0*/  ENDCOLLECTIVE ;  /* 0x000000000000791b */ /* 0x003fe20003800000 */
.L_x_9926:
        /* <DEDUP_REMOVED lines=12> */
.L_x_9927:
[----:B------:R-:W-:Y:S02]  /*15180*/  IMAD.MOV.U32 R13, RZ, RZ, R17 ;  /* 0x000000ffff0d7224 */ /* 0x000fe400078e0011 */
[----:B------:R-:W-:Y:S02]  /*15190*/  IMAD.MOV.U32 R12, RZ, RZ, 0x6 ;  /* 0x00000006ff0c7424 */ /* 0x000fe400078e00ff */
[----:B------:R-:W-:-:S07]  /*151a0*/  IMAD.MOV.U32 R2, RZ, RZ, R14 ;  /* 0x000000ffff027224 */ /* 0x000fce00078e000e */
[----:B------:R-:W-:Y:S05]  /*151b0*/  WARPSYNC.COLLECTIVE R15, `(.L_x_9928) ;  /* 0x000000000f087348 */ /* 0x000fea0003c00000 */
[----:B------:R0:W1:Y:S02]  /*151c0*/  SHFL.IDX P6, R14, R13, R12, R11 ;  /* 0x0000000c0d0e7389 */ /* 0x00006400000c000b */
[----:B01----:R-:W-:Y:S01]  /*151d0*/  ENDCOLLECTIVE ;  /* 0x000000000000791b */ /* 0x003fe20003800000 */
.L_x_9928:
        /* <DEDUP_REMOVED lines=12> */
.L_x_9929:
[----:B------:R-:W-:Y:S01]  /*152a0*/  IMAD.MOV.U32 R13, RZ, RZ, R17 ;  /* 0x000000ffff0d7224 */ /* 0x000fe200078e0011 */
[----:B------:R-:W-:Y:S01]  /*152b0*/  MOV R12, 0x7 ;  /* 0x00000007000c7802 */ /* 0x000fe20000000f00 */
[----:B------:R-:W-:-:S07]  /*152c0*/  IMAD.MOV.U32 R2, RZ, RZ, R14 ;  /* 0x000000ffff027224 */ /* 0x000fce00078e000e */
[----:B------:R-:W-:Y:S05]  /*152d0*/  WARPSYNC.COLLECTIVE R15, `(.L_x_9930) ;  /* 0x000000000f087348 */ /* 0x000fea0003c00000 */
[----:B------:R0:W1:Y:S02]  /*152e0*/  SHFL.IDX P6, R14, R13, R12, R11 ;  /* 0x0000000c0d0e7389 */ /* 0x00006400000c000b */
[----:B01----:R-:W-:Y:S01]  /*152f0*/  ENDCOLLECTIVE ;  /* 0x000000000000791b */ /* 0x003fe20003800000 */
.L_x_9930:
        /* <DEDUP_REMOVED lines=12> */
.L_x_9931:
        /* <DEDUP_REMOVED lines=9> */
.L_x_9932:
[----:B------:R-:W-:Y:S01]  /*15450*/  @!PT LDS RZ, [RZ] ;  /* 0x00000000fffff984 */ /* 0x000fe20000000800 */
[----:B------:R-:W-:Y:S01]  /*15460*/  @!PT LDS RZ, [RZ] ;  /* 0x00000000fffff984 */ /* 0x000fe20000000800 */
[----:B------:R-:W-:Y:S01]  /*15470*/  @!PT LDS RZ, [RZ] ;  /* 0x00000000fffff984 */ /* 0x000fe20000000800 */
[----:B------:R0:W-:Y:S01]  /*15480*/  LDGSTS.E.BYPASS.LTC128B.128 [R29+0xdc00], desc[UR50][R2.64], !P1 ;  /* 0x0dc00000021d7fae */ /* 0x0001e2000c901d72 */
[----:B------:R-:W-:Y:S01]  /*15490*/  ISETP.LT.OR P1, PT, R5, 0x81, P2 ;  /* 0x000000810500780c */ /* 0x000fe20001721670 */
[----:B------:R-:W-:Y:S01]  /*154a0*/  IMAD.MOV.U32 R13, RZ, RZ, R4 ;  /* 0x000000ffff0d7224 */ /* 0x000fe200078e0004 */
[----:B------:R-:W-:-:S11]  /*154b0*/  MOV R16, R14 ;  /* 0x0000000e00107202 */ /* 0x000fd60000000f00 */
[----:B0-----:R-:W-:Y:S05]  /*154c0*/  WARPSYNC.COLLECTIVE R15, `(.L_x_9933) ;  /* 0x000000000f087348 */ /* 0x001fea0003c00000 */
[----:B------:R1:W2:Y:S02]  /*154d0*/  SHFL.IDX P6, R14, R13, R12, R11 ;  /* 0x0000000c0d0e7389 */ /* 0x0002a400000c000b */
[----:B012---:R-:W-:Y:S01]  /*154e0*/  ENDCOLLECTIVE ;  /* 0x000000000000791b */ /* 0x007fe20003800000 */
.L_x_9933:
        /* <DEDUP_REMOVED lines=8> */
.L_x_9934:
        /* <DEDUP_REMOVED lines=14> */
.L_x_9935:
        /* <DEDUP_REMOVED lines=9> */
.L_x_9869:
[----:B0-----:R0:W1:Y:S02]  /*156e0*/  SYNCS.PHASECHK.TRANS64.TRYWAIT P2, [R25+URZ+0x22840], R31 ;  /* 0x0228401f190075a7 */ /* 0x001064000804017f */
[----:B-1----:R-:W-:Y:S05]  /*156f0*/  @!P2 NANOSLEEP.SYNCS 0x989680 ;  /* 0x009896800000a95d */ /* 0x002fea0003900000 */
[----:B------:R-:W1:Y:S02]  /*15700*/  @!P2 SYNCS.PHASECHK.TRANS64 P2, [R25+URZ+0x22840], R31 ;  /* 0x0228401f1900a5a7 */ /* 0x000e64000804007f */
[----:B-1----:R-:W-:Y:S05]  /*15710*/  @!P2 BRA `(.L_x_9869) ;  /* 0xfffffffc00f0a947 */ /* 0x002fea000383ffff */
[----:B------:R-:W-:Y:S05]  /*15720*/  BRA `(.L_x_9937) ;  /* 0xffffffb800a07947 */ /* 0x000fea000383ffff */
.L_x_9870:
        /* <DEDUP_REMOVED lines=8> */
.L_x_9939:
[----:B------:R-:W-:Y:S05]  /*157b0*/  BSYNC B0 ;  /* 0x0000000000007941 */ /* 0x000fea0003800000 */
.L_x_9938:
[----:B------:R-:W-:Y:S01]  /*157c0*/  IMAD.MOV.U32 R13, RZ, RZ, R7 ;  /* 0x000000ffff0d7224 */ /* 0x000fe200078e0007 */
[----:B------:R-:W-:Y:S01]  /*157d0*/  MOV R15, 0xffffffff ;  /* 0xffffffff000f7802 */ /* 0x000fe20000000f00 */
[----:B------:R-:W-:Y:S01]  /*157e0*/  IMAD.MOV.U32 R12, RZ, RZ, RZ ;  /* 0x000000ffff0c7224 */ /* 0x000fe200078e00ff */
[----:B------:R-:W-:Y:S01]  /*157f0*/  P2R R8, PR, RZ, 0x2 ;  /* 0x00000002ff087803 */ /* 0x000fe20000000000 */
[----:B------:R-:W-:Y:S01]  /*15800*/  IMAD.MOV.U32 R11, RZ, RZ, 0x181f ;  /* 0x0000181fff0b7424 */ /* 0x000fe200078e00ff */
[----:B------:R-:W-:Y:S01]  /*15810*/  ISETP.GE.AND P1, PT, R30, R16, PT ;  /* 0x000000101e00720c */ /* 0x000fe20003f26270 */
[----:B------:R-:W-:Y:S01]  /*15820*/  IMAD.MOV.U32 R2, RZ, RZ, R14 ;  /* 0x000000ffff027224 */ /* 0x000fe200078e000e */
[----:B------:R-:W-:-:S11]  /*15830*/  P2R R9, PR, RZ, 0x1 ;  /* 0x00000001ff097803 */ /* 0x000fd60000000000 */
[----:B------:R-:W-:Y:S05]  /*15840*/  WARPSYNC.COLLECTIVE R15, `(.L_x_9940) ;  /* 0x000000000f087348 */ /* 0x000fea0003c00000 */
[----:B------:R0:W1:Y:S02]  /*15850*/  SHFL.IDX P6, R14, R13, R12, R11 ;  /* 0x0000000c0d0e7389 */ /* 0x00006400000c000b */
[----:B01----:R-:W-:Y:S01]  /*15860*/  ENDCOLLECTIVE ;  /* 0x000000000000791b */ /* 0x003fe20003800000 */
.L_x_9940:
[C---:B------:R-:W-:Y:S01]  /*15870*/  LOP3.LUT P0, RZ, R0.reuse, 0x20, RZ, 0xc0, !PT ;  /* 0x0000002000ff7812 */ /* 0x040fe2000780c0ff */
        /* <DEDUP_REMOVED lines=14> */
.L_x_9941:
[----:B------:R-:W-:Y:S02]  /*15960*/  IMAD.MOV.U32 R13, RZ, RZ, R7 ;  /* 0x000000ffff0d7224 */ /* 0x000fe400078e0007 */
[----:B------:R-:W-:-:S07]  /*15970*/  IMAD.MOV.U32 R10, RZ, RZ, R14 ;  /* 0x000000ffff0a7224 */ /* 0x000fce00078e000e */
[----:B------:R-:W-:Y:S05]  /*15980*/  WARPSYNC.COLLECTIVE R15, `(.L_x_9942) ;  /* 0x000000000f087348 */ /* 0x000fea0003c00000 */
[----:B------:R0:W1:Y:S02]  /*15990*/  SHFL.IDX P6, R14, R13, R12, R11 ;  /* 0x0000000c0d0e7389 */ /* 0x00006400000c000b */
[----:B01----:R-:W-:Y:S01]  /*159a0*/  ENDCOLLECTIVE ;  /* 0x000000000000791b */ /* 0x003fe20003800000 */
.L_x_9942:
[----:B------:R-:W-:Y:S01]  /*159b0*/  MOV R13, R6 ;  /* 0x00000006000d7202 */ /* 0x000fe20000000f00 */
        /* <DEDUP_REMOVED lines=12> */
.L_x_9943:
[----:B------:R-:W-:Y:S02]  /*15a80*/  IMAD.MOV.U32 R13, RZ, RZ, R7 ;  /* 0x000000ffff0d7224 */ /* 0x000fe400078e0007 */
[----:B------:R-:W-:-:S07]  /*15a90*/  IMAD.MOV.U32 R9, RZ, RZ, R14 ;  /* 0x000000ffff097224 */ /* 0x000fce00078e000e */
[----:B------:R-:W-:Y:S05]  /*15aa0*/  WARPSYNC.COLLECTIVE R15, `(.L_x_9944) ;  /* 0x000000000f087348 */ /* 0x000fea0003c00000 */
[----:B------:R0:W1:Y:S02]  /*15ab0*/  SHFL.IDX P6, R14, R13, R12, R11 ;  /* 0x0000000c0d0e7389 */ /* 0x00006400000c000b */
[----:B01----:R-:W-:Y:S01]  /*15ac0*/  ENDCOLLECTIVE ;  /* 0x000000000000791b */ /* 0x003fe20003800000 */
.L_x_9944:
[----:B------:R-:W-:Y:S01]  /*15ad0*/  IMAD.MOV.U32 R13, RZ, RZ, R6 ;  /* 0x000000ffff0d7224 */ /* 0x000fe200078e0006 */
[----:B------:R-:W-:Y:S02]  /*15ae0*/  MOV R12, 0x3 ;  /* 0x00000003000c7802 */ /* 0x000fe40000000f00 */
        /* <DEDUP_REMOVED lines=13> */
.L_x_9945:
[----:B------:R-:W-:Y:S02]  /*15bc0*/  IMAD.MOV.U32 R13, RZ, RZ, R7 ;  /* 0x000000ffff0d7224 */ /* 0x000fe400078e0007 */
[----:B------:R-:W-:-:S07]  /*15bd0*/  IMAD.MOV.U32 R8, RZ, RZ, R14 ;  /* 0x000000ffff087224 */ /* 0x000fce00078e000e */
[----:B------:R-:W-:Y:S05]  /*15be0*/  WARPSYNC.COLLECTIVE R15, `(.L_x_9946) ;  /* 0x000000000f087348 */ /* 0x000fea0003c00000 */
[----:B------:R0:W1:Y:S02]  /*15bf0*/  SHFL.IDX P6, R14, R13, R12, R11 ;  /* 0x0000000c0d0e7389 */ /* 0x00006400000c000b */
[----:B01----:R-:W-:Y:S01]  /*15c00*/  ENDCOLLECTIVE ;  /* 0x000000000000791b */ /* 0x003fe20003800000 */
.L_x_9946:
        /* <DEDUP_REMOVED lines=15> */
.L_x_9947:
[----:B------:R-:W-:Y:S01]  /*15d00*/  IMAD.MOV.U32 R13, RZ, RZ, R7 ;  /* 0x000000ffff0d7224 */ /* 0x000fe200078e0007 */
[----:B------:R-:W-:-:S07]  /*15d10*/  MOV R8, R14 ;  /* 0x0000000e00087202 */ /* 0x000fce0000000f00 */
[----:B------:R-:W-:Y:S05]  /*15d20*/  WARPSYNC.COLLECTIVE R15, `(.L_x_9948) ;  /* 0x000000000f087348 */ /* 0x000fea0003c00000 */
[----:B------:R0:W1:Y:S02]  /*15d30*/  SHFL.IDX P6, R14, R13, R12, R11 ;  /* 0x0000000c0d0e7389 */ /* 0x00006400000c000b */
[----:B01----:R-:W-:Y:S01]  /*15d40*/  ENDCOLLECTIVE ;  /* 0x000000000000791b */ /* 0x003fe20003800000 */
.L_x_9948:
[----:B------:R-:W-:Y:S02]  /*15d50*/  IMAD.MOV.U32 R13, RZ, RZ, R6 ;  /* 0x000000ffff0d7224 */ /* 0x000fe400078e0006 */
[----:B------:R-:W-:Y:S01]  /*15d60*/  IMAD.MOV.U32 R12, RZ, RZ, 0x5 ;  /* 0x00000005ff0c7424 */ /* 0x000fe200078e00ff */
[----:B------:R-:W-:-:S05]  /*15d70*/  @P4 IADD3 R14, P2, R30, R14, RZ ;  /* 0x0000000e1e0e4210 */ /* 0x000fca0007f5e0ff */
[----:B------:R-:W-:-:S08]  /*15d80*/  @P4 IMAD.MOV.U32 R2, RZ, RZ, R14 ;  /* 0x000000ffff024224 */ /* 0x000fd000078e000e */
[----:B------:R-:W-:Y:S05]  /*15d90*/  WARPSYNC.COLLECTIVE R15, `(.L_x_9949) ;  /* 0x000000000f087348 */ /* 0x000fea0003c00000 */
[----:B------:R0:W1:Y:S02]  /*15da0*/  SHFL.IDX P6, R14, R13, R12, R11 ;  /* 0x0000000c0d0e7389 */ /* 0x00006400000c000b */
[----:B01----:R-:W-:Y:S01]  /*15db0*/  ENDCOLLECTIVE ;  /* 0x000000000000791b */ /* 0x003fe20003800000 */
.L_x_9949:
[----:B------:R-:W-:-:S04]  /*15dc0*/  @P4 IMAD.X R9, RZ, RZ, R8, P2 ;  /* 0x000000ffff094224 */ /* 0x000fc800010e0608 */
        /* <DEDUP_REMOVED lines=11> */
.L_x_9950:
[----:B------:R-:W-:Y:S02]  /*15e80*/  IMAD.MOV.U32 R13, RZ, RZ, R6 ;  /* 0x000000ffff0d7224 */ /* 0x000fe400078e0006 */
[----:B------:R-:W-:Y:S01]  /*15e90*/  IMAD.MOV.U32 R12, RZ, RZ, 0x6 ;  /* 0x00000006ff0c7424 */ /* 0x000fe200078e00ff */
[----:B------:R-:W-:-:S05]  /*15ea0*/  @P3 IADD3 R14, P2, R30, R14, RZ ;  /* 0x0000000e1e0e3210 */ /* 0x000fca0007f5e0ff */
[----:B------:R-:W-:-:S08]  /*15eb0*/  @P3 IMAD.MOV.U32 R2, RZ, RZ, R14 ;  /* 0x000000ffff023224 */ /* 0x000fd000078e000e */
[----:B------:R-:W-:Y:S05]  /*15ec0*/  WARPSYNC.COLLECTIVE R15, `(.L_x_9951) ;  /* 0x000000000f087348 */ /* 0x000fea0003c00000 */
[----:B------:R0:W1:Y:S02]  /*15ed0*/  SHFL.IDX P6, R14, R13, R12, R11 ;  /* 0x0000000c0d0e7389 */ /* 0x00006400000c000b */
[----:B01----:R-:W-:Y:S01]  /*15ee0*/  ENDCOLLECTIVE ;  /* 0x000000000000791b */ /* 0x003fe20003800000 */
.L_x_9951:
        /* <DEDUP_REMOVED lines=11> */
.L_x_9952:
        /* <DEDUP_REMOVED lines=8> */
.L_x_9953:
        /* <DEDUP_REMOVED lines=10> */
.L_x_9954:
[----:B------:R-:W-:Y:S02]  /*160c0*/  IMAD.MOV.U32 R13, RZ, RZ, R4 ;  /* 0x000000ffff0d7224 */ /* 0x000fe400078e0004 */
[----:B------:R-:W-:Y:S01]  /*160d0*/  IMAD.MOV.U32 R12, RZ, RZ, RZ ;  /* 0x000000ffff0c7224 */ /* 0x000fe200078e00ff */
[----:B------:R-:W-:-:S13]  /*160e0*/  @P0 IADD3 R9, P2, R30, R14, RZ ;  /* 0x0000000e1e090210 */ /* 0x000fda0007f5e0ff */
[----:B------:R-:W-:Y:S05]  /*160f0*/  WARPSYNC.COLLECTIVE R15, `(.L_x_9955) ;  /* 0x000000000f087348 */ /* 0x000fea0003c00000 */
[----:B------:R0:W1:Y:S02]  /*16100*/  SHFL.IDX P6, R14, R13, R12, R11 ;  /* 0x0000000c0d0e7389 */ /* 0x00006400000c000b */
[----:B01----:R-:W-:Y:S01]  /*16110*/  ENDCOLLECTIVE ;  /* 0x000000000000791b */ /* 0x003fe20003800000 */
.L_x_9955:
[----:B------:R-:W-:Y:S01]  /*16120*/  @P0 MOV R2, R9 ;  /* 0x0000000900020202 */ /* 0x000fe20000000f00 */
        /* <DEDUP_REMOVED lines=11> */
.L_x_9956:
[----:B------:R-:W-:Y:S02]  /*161e0*/  IMAD.MOV.U32 R13, RZ, RZ, R4 ;  /* 0x000000ffff0d7224 */ /* 0x000fe400078e0004 */
[----:B------:R-:W-:Y:S01]  /*161f0*/  IMAD.MOV.U32 R12, RZ, RZ, 0x1 ;  /* 0x00000001ff0c7424 */ /* 0x000fe200078e00ff */
[----:B------:R-:W-:-:S05]  /*16200*/  @P1 IADD3 R14, P0, R30, R14, RZ ;  /* 0x0000000e1e0e1210 */ /* 0x000fca0007f1e0ff */
[----:B------:R-:W-:-:S08]  /*16210*/  @P1 IMAD.MOV.U32 R2, RZ, RZ, R14 ;  /* 0x000000ffff021224 */ /* 0x000fd000078e000e */
[----:B------:R-:W-:Y:S05]  /*16220*/  WARPSYNC.COLLECTIVE R15, `(.L_x_9957) ;  /* 0x000000000f087348 */ /* 0x000fea0003c00000 */
[----:B------:R0:W1:Y:S02]  /*16230*/  SHFL.IDX P6, R14, R13, R12, R11 ;  /* 0x0000000c0d0e7389 */ /* 0x00006400000c000b */
[----:B01----:R-:W-:Y:S01]  /*16240*/  ENDCOLLECTIVE ;  /* 0x000000000000791b */ /* 0x003fe20003800000 */
.L_x_9957:
        /* <DEDUP_REMOVED lines=11> */
.L_x_9958:
[----:B------:R-:W-:Y:S05]  /*16300*/  BRA `(.L_x_9959) ;  /* 0xffffffb400607947 */ /* 0x000fea000383ffff */
.L_x_9873:
[----:B------:R-:W-:Y:S01]  /*16310*/  IMAD.MOV.U32 R13, RZ, RZ, R4 ;  /* 0x000000ffff0d7224 */ /* 0x000fe200078e0004 */
[----:B------:R-:W-:Y:S01]  /*16320*/  MOV R15, 0xffffffff ;  /* 0xffffffff000f7802 */ /* 0x000fe20000000f00 */
[----:B------:R-:W-:Y:S02]  /*16330*/  IMAD.MOV.U32 R12, RZ, RZ, RZ ;  /* 0x000000ffff0c7224 */ /* 0x000fe400078e00ff */
[----:B------:R-:W-:Y:S02]  /*16340*/  IMAD.MOV.U32 R11, RZ, RZ, 0x181f ;  /* 0x0000181fff0b7424 */ /* 0x000fe400078e00ff */
[----:B------:R-:W-:-:S07]  /*16350*/  IMAD.U32 R6, RZ, RZ, UR46 ;  /* 0x0000002eff067e24 */ /* 0x000fce000f8e00ff */
[----:B0-----:R-:W-:Y:S05]  /*16360*/  WARPSYNC.COLLECTIVE R15, `(.L_x_9960) ;  /* 0x000000000f087348 */ /* 0x001fea0003c00000 */
[----:B------:R1:W2:Y:S02]  /*16370*/  SHFL.IDX P6, R14, R13, R12, R11 ;  /* 0x0000000c0d0e7389 */ /* 0x0002a400000c000b */
[----:B012---:R-:W-:Y:S01]  /*16380*/  ENDCOLLECTIVE ;  /* 0x000000000000791b */ /* 0x007fe20003800000 */
.L_x_9960:
[----:B------:R-:W-:-:S05]  /*16390*/  IMAD R6, R6, 0x80, R23 ;  /* 0x0000008006067824 */ /* 0x000fca00078e0217 */
[----:B------:R-:W-:Y:S01]  /*163a0*/  IADD3 R8, R6, 0x10, RZ ;  /* 0x0000001006087810 */ /* 0x000fe20007ffe0ff */
[----:B------:R-:W-:Y:S02]  /*163b0*/  IMAD.MOV.U32 R13, RZ, RZ, R0 ;  /* 0x000000ffff0d7224 */ /* 0x000fe400078e0000 */
[----:B------:R-:W-:-:S07]  /*163c0*/  IMAD.MOV.U32 R2, RZ, RZ, R14 ;  /* 0x000000ffff027224 */ /* 0x000fce00078e000e */
[----:B------:R-:W-:Y:S05]  /*163d0*/  WARPSYNC.COLLECTIVE R15, `(.L_x_9961) ;  /* 0x000000000f087348 */ /* 0x000fea0003c00000 */
[----:B------:R0:W1:Y:S02]  /*163e0*/  SHFL.IDX P6, R14, R13, R12, R11 ;  /* 0x0000000c0d0e7389 */ /* 0x00006400000c000b */
[----:B01----:R-:W-:Y:S01]  /*163f0*/  ENDCOLLECTIVE ;  /* 0x000000000000791b */ /* 0x003fe20003800000 */
.L_x_9961:
        /* <DEDUP_REMOVED lines=11> */
.L_x_9962:
        /* <DEDUP_REMOVED lines=12> */
.L_x_9963:
[----:B------:R-:W-:Y:S02]  /*16570*/  IMAD.MOV.U32 R13, RZ, RZ, R4 ;  /* 0x000000ffff0d7224 */ /* 0x000fe400078e0004 */
[----:B------:R-:W-:Y:S02]  /*16580*/  IMAD.MOV.U32 R12, RZ, RZ, 0x2 ;  /* 0x00000002ff0c7424 */ /* 0x000fe400078e00ff */
[----:B------:R-:W-:-:S07]  /*16590*/  IMAD.MOV.U32 R3, RZ, RZ, R14 ;  /* 0x000000ffff037224 */ /* 0x000fce00078e000e */
[----:B------:R-:W-:Y:S05]  /*165a0*/  WARPSYNC.COLLECTIVE R15, `(.L_x_9964) ;  /* 0x000000000f087348 */ /* 0x000fea0003c00000 */
[----:B------:R0:W1:Y:S02]  /*165b0*/  SHFL.IDX P6, R14, R13, R12, R11 ;  /* 0x0000000c0d0e7389 */ /* 0x00006400000c000b */
[----:B01----:R-:W-:Y:S01]  /*165c0*/  ENDCOLLECTIVE ;  /* 0x000000000000791b */ /* 0x003fe20003800000 */
.L_x_9964:
        /* <DEDUP_REMOVED lines=14> */
.L_x_9965:
[----:B------:R-:W-:Y:S02]  /*166b0*/  IMAD.MOV.U32 R13, RZ, RZ, R4 ;  /* 0x000000ffff0d7224 */ /* 0x000fe400078e0004 */
[----:B------:R-:W-:Y:S01]  /*166c0*/  IMAD.MOV.U32 R12, RZ, RZ, 0x3 ;  /* 0x00000003ff0c7424 */ /* 0x000fe200078e00ff */
[----:B------:R-:W-:-:S05]  /*166d0*/  @!P1 IADD3 R14, P2, R30, R14, RZ ;  /* 0x0000000e1e0e9210 */ /* 0x000fca0007f5e0ff */
[----:B------:R-:W-:-:S08]  /*166e0*/  @!P1 IMAD.MOV.U32 R2, RZ, RZ, R14 ;  /* 0x000000ffff029224 */ /* 0x000fd000078e000e */
[----:B------:R-:W-:Y:S05]  /*166f0*/  WARPSYNC.COLLECTIVE R15, `(.L_x_9966) ;  /* 0x000000000f087348 */ /* 0x000fea0003c00000 */
[----:B------:R0:W1:Y:S02]  /*16700*/  SHFL.IDX P6, R14, R13, R12, R11 ;  /* 0x0000000c0d0e7389 */ /* 0x00006400000c000b */
[----:B01----:R-:W-:Y:S01]  /*16710*/  ENDCOLLECTIVE ;  /* 0x000000000000791b */ /* 0x003fe20003800000 */
.L_x_9966:
[----:B------:R-:W-:Y:S01]  /*16720*/  @!P1 IMAD.X R3, RZ, RZ, R8, P2 ;  /* 0x000000ffff039224 */ /* 0x000fe200010e0608 */
[----:B------:R-:W-:-:S04]  /*16730*/  IADD3 R8, R6, 0x30, RZ ;  /* 0x0000003006087810 */ /* 0x000fc80007ffe0ff */
[----:B------:R-:W-:Y:S01]  /*16740*/  ISETP.GE.AND P2, PT, R8, R5, PT ;  /* 0x000000050800720c */ /* 0x000fe20003f46270 */
[----:B------:R-:W-:Y:S01]  /*16750*/  @!PT LDS RZ, [RZ] ;  /* 0x00000000fffff984 */ /* 0x000fe20000000800 */
[----:B------:R-:W-:Y:S01]  /*16760*/  @!PT LDS RZ, [RZ] ;  /* 0x00000000fffff984 */ /* 0x000fe20000000800 */
[----:B------:R-:W-:Y:S01]  /*16770*/  @!PT LDS RZ, [RZ] ;  /* 0x00000000fffff984 */ /* 0x000fe20000000800 */
[----:B------:R0:W-:Y:S01]  /*16780*/  @!P1 LDGSTS.E.BYPASS.LTC128B.128 [R29+0x15400], desc[UR50][R2.64], !P0 ;  /* 0x15400000021d9fae */ /* 0x0001e2000c101d72 */
[----:B------:R-:W-:Y:S02]  /*16790*/  VIADD R8, R6, 0x40 ;  /* 0x0000004006087836 */ /* 0x000fe40000000000 */
[----:B------:R-:W-:Y:S02]  /*167a0*/  IMAD.MOV.U32 R13, RZ, RZ, R0 ;  /* 0x000000ffff0d7224 */ /* 0x000fe400078e0000 */
[----:B------:R-:W-:-:S07]  /*167b0*/  IMAD.MOV.U32 R7, RZ, RZ, R14 ;  /* 0x000000ffff077224 */ /* 0x000fce00078e000e */
[----:B0-----:R-:W-:Y:S05]  /*167c0*/  WARPSYNC.COLLECTIVE R15, `(.L_x_9967) ;  /* 0x000000000f087348 */ /* 0x001fea0003c00000 */
[----:B------:R1:W2:Y:S02]  /*167d0*/  SHFL.IDX P6, R14, R13, R12, R11 ;  /* 0x0000000c0d0e7389 */ /* 0x0002a400000c000b */
[----:B012---:R-:W-:Y:S01]  /*167e0*/  ENDCOLLECTIVE ;  /* 0x000000000000791b */ /* 0x007fe20003800000 */
.L_x_9967:
[----:B------:R-:W-:Y:S01]  /*167f0*/  MOV R13, R4 ;  /* 0x00000004000d7202 */ /* 0x000fe20000000f00 */
[----:B------:R-:W-:Y:S02]  /*16800*/  IMAD.MOV.U32 R12, RZ, RZ, 0x4 ;  /* 0x00000004ff0c7424 */ /* 0x000fe400078e00ff */
[----:B------:R-:W-:-:S07]  /*16810*/  IMAD.MOV.U32 R9, RZ, RZ, R14 ;  /* 0x000000ffff097224 */ /* 0x000fce00078e000e */
[----:B------:R-:W-:Y:S05]  /*16820*/  WARPSYNC.COLLECTIVE R15, `(.L_x_9968) ;  /* 0x000000000f087348 */ /* 0x000fea0003c00000 */
[----:B------:R0:W1:Y:S02]  /*16830*/  SHFL.IDX P6, R14, R13, R12, R11 ;  /* 0x0000000c0d0e7389 */ /* 0x00006400000c000b */
[----:B01----:R-:W-:Y:S01]  /*16840*/  ENDCOLLECTIVE ;  /* 0x000000000000791b */ /* 0x003fe20003800000 */
.L_x_9968:
        /* <DEDUP_REMOVED lines=12> */
.L_x_9969:
[----:B------:R-:W-:Y:S02]  /*16910*/  IMAD.MOV.U32 R13, RZ, RZ, R4 ;  /* 0x000000ffff0d7224 */ /* 0x000fe400078e0004 */
[----:B------:R-:W-:Y:S01]  /*16920*/  IMAD.MOV.U32 R12, RZ, RZ, 0x5 ;  /* 0x00000005ff0c7424 */ /* 0x000fe200078e00ff */
[----:B------:R-:W-:-:S13]  /*16930*/  @!P1 IADD3 R2, P2, R30, R14, RZ ;  /* 0x0000000e1e029210 */ /* 0x000fda0007f5e0ff */
[----:B------:R-:W-:Y:S05]  /*16940*/  WARPSYNC.COLLECTIVE R15, `(.L_x_9970) ;  /* 0x000000000f087348 */ /* 0x000fea0003c00000 */
[----:B------:R0:W1:Y:S02]  /*16950*/  SHFL.IDX P6, R14, R13, R12, R11 ;  /* 0x0000000c0d0e7389 */ /* 0x00006400000c000b */
[----:B01----:R-:W-:Y:S01]  /*16960*/  ENDCOLLECTIVE ;  /* 0x000000000000791b */ /* 0x003fe20003800000 */
.L_x_9970:
[----:B------:R-:W-:Y:S02]  /*16970*/  @!P1 IMAD.X R3, RZ, RZ, R8, P2 ;  /* 0x000000ffff039224 */ /* 0x000fe400010e0608 */
[----:B------:R-:W-:-:S03]  /*16980*/  VIADD R8, R6, 0x50 ;  /* 0x0000005006087836 */ /* 0x000fc60000000000 */
[----:B------:R-:W-:Y:S01]  /*16990*/  @!PT LDS RZ, [RZ] ;  /* 0x00000000fffff984 */ /* 0x000fe20000000800 */
[----:B------:R-:W-:Y:S01]  /*169a0*/  @!PT LDS RZ, [RZ] ;  /* 0x00000000fffff984 */ /* 0x000fe20000000800 */
[----:B------:R-:W-:Y:S01]  /*169b0*/  @!PT LDS RZ, [RZ] ;  /* 0x00000000fffff984 */ /* 0x000fe20000000800 */
[----:B------:R0:W-:Y:S02]  /*169c0*/  @!P1 LDGSTS.E.BYPASS.LTC128B.128 [R29+0x16400], desc[UR50][R2.64], !P0 ;  /* 0x16400000021d9fae */ /* 0x0001e4000c101d72 */
[----:B------:R-:W-:Y:S01]  /*169d0*/  ISETP.GE.AND P2, PT, R8, R5, PT ;  /* 0x000000050800720c */ /* 0x000fe20003f46270 */
[----:B------:R-:W-:Y:S01]  /*169e0*/  IMAD.MOV.U32 R13, RZ, RZ, R0 ;  /* 0x000000ffff0d7224 */ /* 0x000fe200078e0000 */
[----:B------:R-:W-:-:S11]  /*169f0*/  MOV R7, R14 ;  /* 0x0000000e00077202 */ /* 0x000fd60000000f00 */
[----:B0-----:R-:W-:Y:S05]  /*16a00*/  WARPSYNC.COLLECTIVE R15, `(.L_x_9971) ;  /* 0x000000000f087348 */ /* 0x001fea0003c00000 */
[----:B------:R1:W2:Y:S02]  /*16a10*/  SHFL.IDX P6, R14, R13, R12, R11 ;  /* 0x0000000c0d0e7389 */ /* 0x0002a400000c000b */
[----:B012---:R-:W-:Y:S01]  /*16a20*/  ENDCOLLECTIVE ;  /* 0x000000000000791b */ /* 0x007fe20003800000 */
.L_x_9971:
[----:B------:R-:W-:Y:S02]  /*16a30*/  IMAD.MOV.U32 R13, RZ, RZ, R4 ;  /* 0x000000ffff0d7224 */ /* 0x000fe400078e0004 */
[----:B------:R-:W-:Y:S02]  /*16a40*/  IMAD.MOV.U32 R12, RZ, RZ, 0x6 ;  /* 0x00000006ff0c7424 */ /* 0x000fe400078e00ff */
[----:B------:R-:W-:-:S07]  /*16a50*/  IMAD.MOV.U32 R9, RZ, RZ, R14 ;  /* 0x000000ffff097224 */ /* 0x000fce00078e000e */
[----:B------:R-:W-:Y:S05]  /*16a60*/  WARPSYNC.COLLECTIVE R15, `(.L_x_9972) ;  /* 0x000000000f087348 */ /* 0x000fea0003c00000 */
[----:B------:R0:W1:Y:S02]  /*16a70*/  SHFL.IDX P6, R14, R13, R12, R11 ;  /* 0x0000000c0d0e7389 */ /* 0x00006400000c000b */
[----:B01----:R-:W-:Y:S01]  /*16a80*/  ENDCOLLECTIVE ;  /* 0x000000000000791b */ /* 0x003fe20003800000 */
.L_x_9972:
        /* <DEDUP_REMOVED lines=12> */
.L_x_9973:
        /* <DEDUP_REMOVED lines=8> */
.L_x_9974:
        /* <DEDUP_REMOVED lines=11> */
.L_x_9975:
[----:B------:R-:W-:Y:S05]  /*16c80*/  BRA `(.L_x_9976) ;  /* 0xffffffb400507947 */ /* 0x000fea000383ffff */
.L_x_9874:
[----:B0-----:R0:W1:Y:S02]  /*16c90*/  SYNCS.PHASECHK.TRANS64.TRYWAIT P0, [R25+URZ+0x22820], R0 ;  /* 0x02282000190075a7 */ /* 0x001064000800017f */
[----:B-1----:R-:W-:Y:S05]  /*16ca0*/  @!P0 NANOSLEEP.SYNCS 0x989680 ;  /* 0x009896800000895d */ /* 0x002fea0003900000 */
[----:B------:R-:W1:Y:S02]  /*16cb0*/  @!P0 SYNCS.PHASECHK.TRANS64 P0, [R25+URZ+0x22820], R0 ;  /* 0x02282000190085a7 */ /* 0x000e64000800007f */
[----:B-1----:R-:W-:Y:S05]  /*16cc0*/  @!P0 BRA `(.L_x_9874) ;  /* 0xfffffffc00f08947 */ /* 0x002fea000383ffff */
[----:B------:R-:W-:Y:S05]  /*16cd0*/  BRA `(.L_x_9977) ;  /* 0xffffffb400807947 */ /* 0x000fea000383ffff */
.L_x_9877:
[----:B0-----:R0:W1:Y:S02]  /*16ce0*/  SYNCS.PHASECHK.TRANS64.TRYWAIT P1, [R3+URZ+0x22880], R26 ;  /* 0x0228801a030075a7 */ /* 0x001064000802017f */
[----:B-1----:R-:W-:Y:S05]  /*16cf0*/  @!P1 NANOSLEEP.SYNCS 0x989680 ;  /* 0x009896800000995d */ /* 0x002fea0003900000 */
[----:B------:R-:W1:Y:S02]  /*16d00*/  @!P1 SYNCS.PHASECHK.TRANS64 P1, [R3+URZ+0x22880], R26 ;  /* 0x0228801a030095a7 */ /* 0x000e64000802007f */
[----:B-1----:R-:W-:Y:S05]  /*16d10*/  @!P1 BRA `(.L_x_9877) ;  /* 0xfffffffc00f09947 */ /* 0x002fea000383ffff */
[----:B------:R-:W-:Y:S05]  /*16d20*/  BRA `(.L_x_9978) ;  /* 0xffffffb800907947 */ /* 0x000fea000383ffff */
.L_x_9878:
        /* <DEDUP_REMOVED lines=8> */
.L_x_9980:
[----:B------:R-:W-:Y:S05]  /*16db0*/  BSYNC B0 ;  /* 0x0000000000007941 */ /* 0x000fea0003800000 */
.L_x_9979:
        /* <DEDUP_REMOVED lines=9> */
.L_x_9981:
[----:B------:R-:W-:Y:S02]  /*16e50*/  IMAD.MOV.U32 R13, RZ, RZ, R7 ;  /* 0x000000ffff0d7224 */ /* 0x000fe400078e0007 */
[----:B------:R-:W-:Y:S02]  /*16e60*/  IMAD.MOV.U32 R12, RZ, RZ, 0x1 ;  /* 0x00000001ff0c7424 */ /* 0x000fe400078e00ff */
[----:B------:R-:W-:-:S07]  /*16e70*/  IMAD.MOV.U32 R4, RZ, RZ, R14 ;  /* 0x000000ffff047224 */ /* 0x000fce00078e000e */
[----:B------:R-:W-:Y:S05]  /*16e80*/  WARPSYNC.COLLECTIVE R15, `(.L_x_9982) ;  /* 0x000000000f087348 */ /* 0x000fea0003c00000 */
[----:B------:R0:W1:Y:S02]  /*16e90*/  SHFL.IDX P6, R14, R13, R12, R11 ;  /* 0x0000000c0d0e7389 */ /* 0x00006400000c000b */
[----:B01----:R-:W-:Y:S01]  /*16ea0*/  ENDCOLLECTIVE ;  /* 0x000000000000791b */ /* 0x003fe20003800000 */
.L_x_9982:
        /* <DEDUP_REMOVED lines=11> */
.L_x_9983:
        /* <DEDUP_REMOVED lines=9> */
.L_x_9984:
        /* <DEDUP_REMOVED lines=9> */
.L_x_9985:
[----:B------:R-:W-:Y:S01]  /*17080*/  MOV R13, R7 ;  /* 0x00000007000d7202 */ /* 0x000fe20000000f00 */
[----:B------:R-:W-:Y:S02]  /*17090*/  IMAD.MOV.U32 R12, RZ, RZ, 0x3 ;  /* 0x00000003ff0c7424 */ /* 0x000fe400078e00ff */
[----:B------:R-:W-:-:S07]  /*170a0*/  IMAD.MOV.U32 R4, RZ, RZ, R14 ;  /* 0x000000ffff047224 */ /* 0x000fce00078e000e */
[----:B------:R-:W-:Y:S05]  /*170b0*/  WARPSYNC.COLLECTIVE R15, `(.L_x_9986) ;  /* 0x000000000f087348 */ /* 0x000fea0003c00000 */
[----:B------:R0:W1:Y:S02]  /*170c0*/  SHFL.IDX P6, R14, R13, R12, R11 ;  /* 0x0000000c0d0e7389 */ /* 0x00006400000c000b */
[----:B01----:R-:W-:Y:S01]  /*170d0*/  ENDCOLLECTIVE ;  /* 0x000000000000791b */ /* 0x003fe20003800000 */
.L_x_9986:
        /* <DEDUP_REMOVED lines=11> */
.L_x_9987:
[----:B------:R-:W-:Y:S02]  /*17190*/  IMAD.MOV.U32 R13, RZ, RZ, R7 ;  /* 0x000000ffff0d7224 */ /* 0x000fe400078e0007 */
[----:B------:R-:W-:Y:S02]  /*171a0*/  IMAD.MOV.U32 R12, RZ, RZ, 0x4 ;  /* 0x00000004ff0c7424 */ /* 0x000fe400078e00ff */
[----:B------:R-:W-:-:S07]  /*171b0*/  IMAD.MOV.U32 R4, RZ, RZ, R14 ;  /* 0x000000ffff047224 */ /* 0x000fce00078e000e */
[----:B------:R-:W-:Y:S05]  /*171c0*/  WARPSYNC.COLLECTIVE R15, `(.L_x_9988) ;  /* 0x000000000f087348 */ /* 0x000fea0003c00000 */
[----:B------:R0:W1:Y:S02]  /*171d0*/  SHFL.IDX P6, R14, R13, R12, R11 ;  /* 0x0000000c0d0e7389 */ /* 0x00006400000c000b */
[----:B01----:R-:W-:Y:S01]  /*171e0*/  ENDCOLLECTIVE ;  /* 0x000000000000791b */ /* 0x003fe20003800000 */
.L_x_9988:
        /* <DEDUP_REMOVED lines=11> */
.L_x_9989:
[----:B------:R-:W-:Y:S02]  /*172a0*/  IMAD.MOV.U32 R13, RZ, RZ, R7 ;  /* 0x000000ffff0d7224 */ /* 0x000fe400078e0007 */
[----:B------:R-:W-:Y:S02]  /*172b0*/  IMAD.MOV.U32 R12, RZ, RZ, 0x5 ;  /* 0x00000005ff0c7424 */ /* 0x000fe400078e00ff */
[----:B------:R-:W-:-:S07]  /*172c0*/  IMAD.MOV.U32 R4, RZ, RZ, R14 ;  /* 0x000000ffff047224 */ /* 0x000fce00078e000e */
[----:B------:R-:W-:Y:S05]  /*172d0*/  WARPSYNC.COLLECTIVE R15, `(.L_x_9990) ;  /* 0x000000000f087348 */ /* 0x000fea0003c00000 */
[----:B------:R0:W1:Y:S02]  /*172e0*/  SHFL.IDX P6, R14, R13, R12, R11 ;  /* 0x0000000c0d0e7389 */ /* 0x00006400000c000b */
[----:B01----:R-:W-:Y:S01]  /*172f0*/  ENDCOLLECTIVE ;  /* 0x000000000000791b */ /* 0x003fe20003800000 */
.L_x_9990:
        /* <DEDUP_REMOVED lines=11> */
.L_x_9991:
[----:B------:R-:W-:Y:S02]  /*173b0*/  IMAD.MOV.U32 R13, RZ, RZ, R7 ;  /* 0x000000ffff0d7224 */ /* 0x000fe400078e0007 */
[----:B------:R-:W-:Y:S01]  /*173c0*/  IMAD.MOV.U32 R12, RZ, RZ, 0x6 ;  /* 0x00000006ff0c7424 */ /* 0x000fe200078e00ff */
[----:B------:R-:W-:-:S07]  /*173d0*/  MOV R4, R14 ;  /* 0x0000000e00047202 */ /* 0x000fce0000000f00 */
[----:B------:R-:W-:Y:S05]  /*173e0*/  WARPSYNC.COLLECTIVE R15, `(.L_x_9992) ;  /* 0x000000000f087348 */ /* 0x000fea0003c00000 */
[----:B------:R0:W1:Y:S02]  /*173f0*/  SHFL.IDX P6, R14, R13, R12, R11 ;  /* 0x0000000c0d0e7389 */ /* 0x00006400000c000b */
[----:B01----:R-:W-:Y:S01]  /*17400*/  ENDCOLLECTIVE ;  /* 0x000000000000791b */ /* 0x003fe20003800000 */
.L_x_9992:
        /* <DEDUP_REMOVED lines=11> */
.L_x_9993:
[----:B------:R-:W-:Y:S01]  /*174c0*/  IMAD.MOV.U32 R13, RZ, RZ, R7 ;  /* 0x000000ffff0d7224 */ /* 0x000fe200078e0007 */
[----:B------:R-:W-:Y:S01]  /*174d0*/  MOV R12, 0x7 ;  /* 0x00000007000c7802 */ /* 0x000fe20000000f00 */
[----:B------:R-:W-:-:S07]  /*174e0*/  IMAD.MOV.U32 R4, RZ, RZ, R14 ;  /* 0x000000ffff047224 */ /* 0x000fce00078e000e */
[----:B------:R-:W-:Y:S05]  /*174f0*/  WARPSYNC.COLLECTIVE R15, `(.L_x_9994) ;  /* 0x000000000f087348 */ /* 0x000fea0003c00000 */
[----:B------:R0:W1:Y:S02]  /*17500*/  SHFL.IDX P6, R14, R13, R12, R11 ;  /* 0x0000000c0d0e7389 */ /* 0x00006400000c000b */
[----:B01----:R-:W-:Y:S01]  /*17510*/  ENDCOLLECTIVE ;  /* 0x000000000000791b */ /* 0x003fe20003800000 */
.L_x_9994:
        /* <DEDUP_REMOVED lines=11> */
.L_x_9995:
        /* <DEDUP_REMOVED lines=9> */
.L_x_9996:
        /* <DEDUP_REMOVED lines=9> */
.L_x_9997:
[----:B------:R-:W-:Y:S02]  /*176f0*/  IMAD.MOV.U32 R13, RZ, RZ, R19 ;  /* 0x000000ffff0d7224 */ /* 0x000fe400078e0013 */
[----:B------:R-:W-:Y:S02]  /*17700*/  IMAD.MOV.U32 R12, RZ, RZ, 0x1 ;  /* 0x00000001ff0c7424 */ /* 0x000fe400078e00ff */
[----:B------:R-:W-:-:S07]  /*17710*/  IMAD.MOV.U32 R7, RZ, RZ, R14 ;  /* 0x000000ffff077224 */ /* 0x000fce00078e000e */
[----:B------:R-:W-:Y:S05]  /*17720*/  WARPSYNC.COLLECTIVE R15, `(.L_x_9998) ;  /* 0x000000000f087348 */ /* 0x000fea0003c00000 */
[----:B------:R0:W1:Y:S02]  /*17730*/  SHFL.IDX P6, R14, R13, R12, R11 ;  /* 0x0000000c0d0e7389 */ /* 0x00006400000c000b */
[----:B01----:R-:W-:Y:S01]  /*17740*/  ENDCOLLECTIVE ;  /* 0x000000000000791b */ /* 0x003fe20003800000 */
.L_x_9998:
        /* <DEDUP_REMOVED lines=11> */
.L_x_9999:
[----:B------:R-:W-:Y:S05]  /*17800*/  BRA `(.L_x_10000) ;  /* 0xffffffb400487947 */ /* 0x000fea000383ffff */
.L_x_9881:
[----:B--2---:R2:W3:Y:S02]  /*17810*/  SYNCS.PHASECHK.TRANS64.TRYWAIT P1, [R3+URZ+0x22840], R26 ;  /* 0x0228401a030075a7 */ /* 0x0044e4000802017f */
[----:B---3--:R-:W-:Y:S05]  /*17820*/  @!P1 NANOSLEEP.SYNCS 0x989680 ;  /* 0x009896800000995d */ /* 0x008fea0003900000 */
[----:B------:R-:W3:Y:S02]  /*17830*/  @!P1 SYNCS.PHASECHK.TRANS64 P1, [R3+URZ+0x22840], R26 ;  /* 0x0228401a030095a7 */ /* 0x000ee4000802007f */
[----:B---3--:R-:W-:Y:S05]  /*17840*/  @!P1 BRA `(.L_x_9881) ;  /* 0xfffffffc00f09947 */ /* 0x008fea000383ffff */
[----:B------:R-:W-:Y:S05]  /*17850*/  BRA `(.L_x_10001) ;  /* 0xffffffb400887947 */ /* 0x000fea000383ffff */
.L_x_9882:
        /* <DEDUP_REMOVED lines=8> */
.L_x_10003:
[----:B------:R-:W-:Y:S05]  /*178e0*/  BSYNC B0 ;  /* 0x0000000000007941 */ /* 0x000fea0003800000 */
.L_x_10002:
        /* <DEDUP_REMOVED lines=9> */
.L_x_10004:
[----:B------:R-:W-:Y:S02]  /*17980*/  VIADD R8, R8, UR44 ;  /* 0x0000002c08087c36 */ /* 0x000fe40008000000 */
[----:B------:R-:W-:Y:S02]  /*17990*/  IMAD.MOV.U32 R13, RZ, RZ, R7 ;  /* 0x000000ffff0d7224 */ /* 0x000fe400078e0007 */
[----:B------:R-:W-:Y:S01]  /*179a0*/  IMAD.MOV.U32 R12, RZ, RZ, 0x1 ;  /* 0x00000001ff0c7424 */ /* 0x000fe200078e00ff */
[----:B------:R-:W-:-:S13]  /*179b0*/  IADD3 R4, P1, R30, R14, RZ ;  /* 0x0000000e1e047210 */ /* 0x000fda0007f3e0ff */
[----:B------:R-:W-:Y:S05]  /*179c0*/  WARPSYNC.COLLECTIVE R15, `(.L_x_10005) ;  /* 0x000000000f087348 */ /* 0x000fea0003c00000 */
[----:B------:R0:W1:Y:S02]  /*179d0*/  SHFL.IDX P6, R14, R13, R12, R11 ;  /* 0x0000000c0d0e7389 */ /* 0x00006400000c000b */
[----:B01----:R-:W-:Y:S01]  /*179e0*/  ENDCOLLECTIVE ;  /* 0x000000000000791b */ /* 0x003fe20003800000 */
.L_x_10005:
        /* <DEDUP_REMOVED lines=10> */
.L_x_10006:
[----:B------:R-:W-:Y:S02]  /*17a90*/  IMAD.MOV.U32 R13, RZ, RZ, R7 ;  /* 0x000000ffff0d7224 */ /* 0x000fe400078e0007 */
[----:B------:R-:W-:Y:S01]  /*17aa0*/  IMAD.MOV.U32 R12, RZ, RZ, 0x2 ;  /* 0x00000002ff0c7424 */ /* 0x000fe200078e00ff */
[----:B------:R-:W-:-:S13]  /*17ab0*/  IADD3 R4, P1, R30, R14, RZ ;  /* 0x0000000e1e047210 */ /* 0x000fda0007f3e0ff */
[----:B------:R-:W-:Y:S05]  /*17ac0*/  WARPSYNC.COLLECTIVE R15, `(.L_x_10007) ;  /* 0x000000000f087348 */ /* 0x000fea0003c00000 */
[----:B------:R0:W1:Y:S02]  /*17ad0*/  SHFL.IDX P6, R14, R13, R12, R11 ;  /* 0x0000000c0d0e7389 */ /* 0x00006400000c000b */
[----:B01----:R-:W-:Y:S01]  /*17ae0*/  ENDCOLLECTIVE ;  /* 0x000000000000791b */ /* 0x003fe20003800000 */
.L_x_10007:
        /* <DEDUP_REMOVED lines=10> */
.L_x_10008:
[----:B------:R-:W-:Y:S01]  /*17b90*/  IMAD.MOV.U32 R13, RZ, RZ, R7 ;  /* 0x000000ffff0d7224 */ /* 0x000fe200078e0007 */
[----:B------:R-:W-:Y:S01]  /*17ba0*/  MOV R12, 0x3 ;  /* 0x00000003000c7802 */ /* 0x000fe20000000f00 */
[----:B------:R-:W-:-:S07]  /*17bb0*/  IMAD.MOV.U32 R19, RZ, RZ, R14 ;  /* 0x000000ffff137224 */ /* 0x000fce00078e000e */
[----:B------:R-:W-:Y:S05]  /*17bc0*/  WARPSYNC.COLLECTIVE R15, `(.L_x_10009) ;  /* 0x000000000f087348 */ /* 0x000fea0003c00000 */
[----:B------:R0:W1:Y:S02]  /*17bd0*/  SHFL.IDX P6, R14, R13, R12, R11 ;  /* 0x0000000c0d0e7389 */ /* 0x00006400000c000b */
[----:B01----:R-:W-:Y:S01]  /*17be0*/  ENDCOLLECTIVE ;  /* 0x000000000000791b */ /* 0x003fe20003800000 */
.L_x_10009:
        /* <DEDUP_REMOVED lines=11> */
.L_x_10010:
[----:B------:R-:W-:Y:S02]  /*17ca0*/  IMAD.MOV.U32 R13, RZ, RZ, R7 ;  /* 0x000000ffff0d7224 */ /* 0x000fe400078e0007 */
[----:B------:R-:W-:Y:S01]  /*17cb0*/  IMAD.MOV.U32 R12, RZ, RZ, 0x4 ;  /* 0x00000004ff0c7424 */ /* 0x000fe200078e00ff */
[----:B------:R-:W-:-:S13]  /*17cc0*/  IADD3 R4, P1, R30, R14, RZ ;  /* 0x0000000e1e047210 */ /* 0x000fda0007f3e0ff */
[----:B------:R-:W-:Y:S05]  /*17cd0*/  WARPSYNC.COLLECTIVE R15, `(.L_x_10011) ;  /* 0x000000000f087348 */ /* 0x000fea0003c00000 */
[----:B------:R0:W1:Y:S02]  /*17ce0*/  SHFL.IDX P6, R14, R13, R12, R11 ;  /* 0x0000000c0d0e7389 */ /* 0x00006400000c000b */
[----:B01----:R-:W-:Y:S01]  /*17cf0*/  ENDCOLLECTIVE ;  /* 0x000000000000791b */ /* 0x003fe20003800000 */
.L_x_10011:
        /* <DEDUP_REMOVED lines=10> */
.L_x_10012:
[----:B------:R-:W-:Y:S02]  /*17da0*/  IMAD.MOV.U32 R13, RZ, RZ, R7 ;  /* 0x000000ffff0d7224 */ /* 0x000fe400078e0007 */
[----:B------:R-:W-:Y:S01]  /*17db0*/  IMAD.MOV.U32 R12, RZ, RZ, 0x5 ;  /* 0x00000005ff0c7424 */ /* 0x000fe200078e00ff */
[----:B------:R-:W-:-:S07]  /*17dc0*/  MOV R19, R14 ;  /* 0x0000000e00137202 */ /* 0x000fce0000000f00 */
[----:B------:R-:W-:Y:S05]  /*17dd0*/  WARPSYNC.COLLECTIVE R15, `(.L_x_10013) ;  /* 0x000000000f087348 */ /* 0x000fea0003c00000 */
[----:B------:R0:W1:Y:S02]  /*17de0*/  SHFL.IDX P6, R14, R13, R12, R11 ;  /* 0x0000000c0d0e7389 */ /* 0x00006400000c000b */
[----:B01----:R-:W-:Y:S01]  /*17df0*/  ENDCOLLECTIVE ;  /* 0x000000000000791b */ /* 0x003fe20003800000 */
.L_x_10013:
        /* <DEDUP_REMOVED lines=11> */
.L_x_10014:
        /* <DEDUP_REMOVED lines=8> */
.L_x_10015:
        /* <DEDUP_REMOVED lines=9> */
.L_x_10016:
[----:B------:R-:W-:Y:S02]  /*17fc0*/  IMAD.MOV.U32 R13, RZ, RZ, R7 ;  /* 0x000000ffff0d7224 */ /* 0x000fe400078e0007 */
[----:B------:R-:W-:Y:S02]  /*17fd0*/  IMAD.MOV.U32 R12, RZ, RZ, 0x7 ;  /* 0x00000007ff0c7424 */ /* 0x000fe400078e00ff */
[----:B------:R-:W-:-:S07]  /*17fe0*/  IMAD.MOV.U32 R19, RZ, RZ, R14 ;  /* 0x000000ffff137224 */ /* 0x000fce00078e000e */
[----:B------:R-:W-:Y:S05]  /*17ff0*/  WARPSYNC.COLLECTIVE R15, `(.L_x_10017) ;  /* 0x000000000f087348 */ /* 0x000fea0003c00000 */
[----:B------:R0:W1:Y:S02]  /*18000*/  SHFL.IDX P6, R14, R13, R12, R11 ;  /* 0x0000000c0d0e7389 */ /* 0x00006400000c000b */
[----:B01----:R-:W-:Y:S01]  /*18010*/  ENDCOLLECTIVE ;  /* 0x000000000000791b */ /* 0x003fe20003800000 */
.L_x_10017:
[----:B------:R-:W-:Y:S02]  /*18020*/  MOV R13, R6 ;  /* 0x00000006000d7202 */ /* 0x000fe40000000f00 */
[----:B------:R-:W-:-:S05]  /*18030*/  IADD3 R6, P1, R30, R19, RZ ;  /* 0x000000131e067210 */ /* 0x000fca0007f3e0ff */
[----:B------:R-:W-:Y:S02]  /*18040*/  IMAD.X R7, RZ, RZ, R17, P1 ;  /* 0x000000ffff077224 */ /* 0x000fe400008e0611 */
[----:B------:R-:W-:-:S07]  /*18050*/  IMAD.MOV.U32 R16, RZ, RZ, R14 ;  /* 0x000000ffff107224 */ /* 0x000fce00078e000e */
[----:B------:R-:W-:Y:S05]  /*18060*/  WARPSYNC.COLLECTIVE R15, `(.L_x_10018) ;  /* 0x000000000f087348 */ /* 0x000fea0003c00000 */
[----:B------:R0:W1:Y:S02]  /*18070*/  SHFL.IDX P6, R14, R13, R12, R11 ;  /* 0x0000000c0d0e7389 */ /* 0x00006400000c000b */
[----:B01----:R-:W-:Y:S01]  /*18080*/  ENDCOLLECTIVE ;  /* 0x000000000000791b */ /* 0x003fe20003800000 */
.L_x_10018:
[----:B------:R-:W-:Y:S01]  /*18090*/  @!PT LDS RZ, [RZ] ;  /* 0x00000000fffff984 */ /* 0x000fe20000000800 */
[----:B------:R-:W-:Y:S01]  /*180a0*/  @!PT LDS RZ, [RZ] ;  /* 0x00000000fffff984 */ /* 0x000fe20000000800 */
[----:B------:R-:W-:Y:S01]  /*180b0*/  @!PT LDS RZ, [RZ] ;  /* 0x00000000fffff984 */ /* 0x000fe20000000800 */
[----:B------:R0:W-:Y:S01]  /*180c0*/  LDGSTS.E.BYPASS.LTC128B.128 [R8+0x1b400], desc[UR50][R6.64], !P2 ;  /* 0x1b40000006087fae */ /* 0x0001e2000d101d72 */
[----:B------:R-:W-:Y:S02]  /*180d0*/  IMAD.MOV.U32 R13, RZ, RZ, R10 ;  /* 0x000000ffff0d7224 */ /* 0x000fe400078e000a */
        /* <DEDUP_REMOVED lines=8> */
.L_x_10019:
        /* <DEDUP_REMOVED lines=9> */
.L_x_10020:
[----:B------:R-:W-:Y:S02]  /*181f0*/  IMAD.MOV.U32 R13, RZ, RZ, R10 ;  /* 0x000000ffff0d7224 */ /* 0x000fe400078e000a */
[----:B------:R-:W-:Y:S02]  /*18200*/  IMAD.MOV.U32 R12, RZ, RZ, 0x1 ;  /* 0x00000001ff0c7424 */ /* 0x000fe400078e00ff */
[----:B------:R-:W-:-:S07]  /*18210*/  IMAD.MOV.U32 R7, RZ, RZ, R14 ;  /* 0x000000ffff077224 */ /* 0x000fce00078e000e */
[----:B------:R-:W-:Y:S05]  /*18220*/  WARPSYNC.COLLECTIVE R15, `(.L_x_10021) ;  /* 0x000000000f087348 */ /* 0x000fea0003c00000 */
[----:B------:R0:W1:Y:S02]  /*18230*/  SHFL.IDX P6, R14, R13, R12, R11 ;  /* 0x0000000c0d0e7389 */ /* 0x00006400000c000b */
[----:B01----:R-:W-:Y:S01]  /*18240*/  ENDCOLLECTIVE ;  /* 0x000000000000791b */ /* 0x003fe20003800000 */
.L_x_10021:
        /* <DEDUP_REMOVED lines=11> */
.L_x_10022:
[----:B------:R-:W-:Y:S05]  /*18300*/  BRA `(.L_x_10023) ;  /* 0xffffffb0002c7947 */ /* 0x000fea000383ffff */
.L_x_9885:
[----:B0-----:R0:W1:Y:S02]  /*18310*/  SYNCS.PHASECHK.TRANS64.TRYWAIT P2, [R6+URZ+0x22870], R3 ;  /* 0x02287003060075a7 */ /* 0x001064000804017f */
[----:B-1----:R-:W-:Y:S05]  /*18320*/  @!P2 NANOSLEEP.SYNCS 0x989680 ;  /* 0x009896800000a95d */ /* 0x002fea0003900000 */
[----:B------:R-:W1:Y:S02]  /*18330*/  @!P2 SYNCS.PHASECHK.TRANS64 P2, [R6+URZ+0x22870], R3 ;  /* 0x022870030600a5a7 */ /* 0x000e64000804007f */
[----:B-1----:R-:W-:Y:S05]  /*18340*/  @!P2 BRA `(.L_x_9885) ;  /* 0xfffffffc00f0a947 */ /* 0x002fea000383ffff */
[----:B------:R-:W-:Y:S05]  /*18350*/  BRA `(.L_x_10024) ;  /* 0xffffffb000847947 */ /* 0x000fea000383ffff */
.L_x_9887:
[----:B0-----:R0:W1:Y:S02]  /*18360*/  SYNCS.PHASECHK.TRANS64.TRYWAIT P2, [R6+URZ+0x22860], R3 ;  /* 0x02286003060075a7 */ /* 0x001064000804017f */
[----:B-1----:R-:W-:Y:S05]  /*18370*/  @!P2 NANOSLEEP.SYNCS 0x989680 ;  /* 0x009896800000a95d */ /* 0x002fea0003900000 */
[----:B------:R-:W1:Y:S02]  /*18380*/  @!P2 SYNCS.PHASECHK.TRANS64 P2, [R6+URZ+0x22860], R3 ;  /* 0x022860030600a5a7 */ /* 0x000e64000804007f */
[----:B-1----:R-:W-:Y:S05]  /*18390*/  @!P2 BRA `(.L_x_9887) ;  /* 0xfffffffc00f0a947 */ /* 0x002fea000383ffff */
[----:B------:R-:W-:Y:S05]  /*183a0*/  BRA `(.L_x_10025) ;  /* 0xffffffb000947947 */ /* 0x000fea000383ffff */
.L_x_9894:
[----:B0-----:R0:W1:Y:S02]  /*183b0*/  SYNCS.PHASECHK.TRANS64.TRYWAIT P0, [R16+URZ+0x22870], R3 ;  /* 0x02287003100075a7 */ /* 0x001064000800017f */
[----:B-1----:R-:W-:Y:S05]  /*183c0*/  @!P0 NANOSLEEP.SYNCS 0x989680 ;  /* 0x009896800000895d */ /* 0x002fea0003900000 */
[----:B------:R-:W1:Y:S02]  /*183d0*/  @!P0 SYNCS.PHASECHK.TRANS64 P0, [R16+URZ+0x22870], R3 ;  /* 0x02287003100085a7 */ /* 0x000e64000800007f */
[----:B-1----:R-:W-:Y:S05]  /*183e0*/  @!P0 BRA `(.L_x_9894) ;  /* 0xfffffffc00f08947 */ /* 0x002fea000383ffff */
[----:B------:R-:W-:Y:S05]  /*183f0*/  BRA `(.L_x_10026) ;  /* 0xffffffb800387947 */ /* 0x000fea000383ffff */
.L_x_9896:
[----:B0-----:R0:W1:Y:S02]  /*18400*/  SYNCS.PHASECHK.TRANS64.TRYWAIT P0, [R16+URZ+0x22860], R5 ;  /* 0x02286005100075a7 */ /* 0x001064000800017f */
[----:B-1----:R-:W-:Y:S05]  /*18410*/  @!P0 NANOSLEEP.SYNCS 0x989680 ;  /* 0x009896800000895d */ /* 0x002fea0003900000 */
[----:B------:R-:W1:Y:S02]  /*18420*/  @!P0 SYNCS.PHASECHK.TRANS64 P0, [R16+URZ+0x22860], R5 ;  /* 0x02286005100085a7 */ /* 0x000e64000800007f */
[----:B-1----:R-:W-:Y:S05]  /*18430*/  @!P0 BRA `(.L_x_9896) ;  /* 0xfffffffc00f08947 */ /* 0x002fea000383ffff */
[----:B------:R-:W-:Y:S05]  /*18440*/  BRA `(.L_x_10027) ;  /* 0xffffffb800587947 */ /* 0x000fea000383ffff */
.L_x_9899:
[----:B0-----:R0:W1:Y:S02]  /*18450*/  SYNCS.PHASECHK.TRANS64.TRYWAIT P0, [R5+URZ+0x22820], R2 ;  /* 0x02282002050075a7 */ /* 0x001064000800017f */
[----:B-1----:R-:W-:Y:S05]  /*18460*/  @!P0 NANOSLEEP.SYNCS 0x989680 ;  /* 0x009896800000895d */ /* 0x002fea0003900000 */
[----:B------:R-:W1:Y:S02]  /*18470*/  @!P0 SYNCS.PHASECHK.TRANS64 P0, [R5+URZ+0x22820], R2 ;  /* 0x02282002050085a7 */ /* 0x000e64000800007f */
[----:B-1----:R-:W-:Y:S05]  /*18480*/  @!P0 BRA `(.L_x_9899) ;  /* 0xfffffffc00f08947 */ /* 0x002fea000383ffff */
[----:B------:R-:W-:Y:S05]  /*18490*/  BRA `(.L_x_10028) ;  /* 0xffffffbc00dc7947 */ /* 0x000fea000383ffff */
.L_x_9901:
[----:B0-----:R0:W1:Y:S02]  /*184a0*/  SYNCS.PHASECHK.TRANS64.TRYWAIT P1, [R4+URZ+0x22840], R3 ;  /* 0x02284003040075a7 */ /* 0x001064000802017f */
[----:B-1----:R-:W-:Y:S05]  /*184b0*/  @!P1 NANOSLEEP.SYNCS 0x989680 ;  /* 0x009896800000995d */ /* 0x002fea0003900000 */
[----:B------:R-:W1:Y:S02]  /*184c0*/  @!P1 SYNCS.PHASECHK.TRANS64 P1, [R4+URZ+0x22840], R3 ;  /* 0x02284003040095a7 */ /* 0x000e64000802007f */
[----:B-1----:R-:W-:Y:S05]  /*184d0*/  @!P1 BRA `(.L_x_9901) ;  /* 0xfffffffc00f09947 */ /* 0x002fea000383ffff */
[----:B------:R-:W-:Y:S05]  /*184e0*/  BRA `(.L_x_10029) ;  /* 0xffffffc000187947 */ /* 0x000fea000383ffff */
.L_x_9903:
[----:B-1----:R1:W2:Y:S02]  /*184f0*/  SYNCS.PHASECHK.TRANS64.TRYWAIT P1, [R5+URZ+0x22840], R0 ;  /* 0x02284000050075a7 */ /* 0x0022a4000802017f */
[----:B--2---:R-:W-:Y:S05]  /*18500*/  @!P1 NANOSLEEP.SYNCS 0x989680 ;  /* 0x009896800000995d */ /* 0x004fea0003900000 */
[----:B------:R-:W2:Y:S02]  /*18510*/  @!P1 SYNCS.PHASECHK.TRANS64 P1, [R5+URZ+0x22840], R0 ;  /* 0x02284000050095a7 */ /* 0x000ea4000802007f */
[----:B--2---:R-:W-:Y:S05]  /*18520*/  @!P1 BRA `(.L_x_9903) ;  /* 0xfffffffc00f09947 */ /* 0x004fea000383ffff */
[----:B------:R-:W-:Y:S05]  /*18530*/  BRA `(.L_x_10030) ;  /* 0xffffffc000247947 */ /* 0x000fea000383ffff */
.L_x_9905:
[----:B--2---:R2:W3:Y:S02]  /*18540*/  SYNCS.PHASECHK.TRANS64.TRYWAIT P1, [R4+URZ+0x22860], R3 ;  /* 0x02286003040075a7 */ /* 0x0044e4000802017f */
[----:B---3--:R-:W-:Y:S05]  /*18550*/  @!P1 NANOSLEEP.SYNCS 0x989680 ;  /* 0x009896800000995d */ /* 0x008fea0003900000 */
[----:B------:R-:W3:Y:S02]  /*18560*/  @!P1 SYNCS.PHASECHK.TRANS64 P1, [R4+URZ+0x22860], R3 ;  /* 0x02286003040095a7 */ /* 0x000ee4000802007f */
[----:B---3--:R-:W-:Y:S05]  /*18570*/  @!P1 BRA `(.L_x_9905) ;  /* 0xfffffffc00f09947 */ /* 0x008fea000383ffff */
[----:B------:R-:W-:Y:S05]  /*18580*/  BRA `(.L_x_10031) ;  /* 0xffffffc000207947 */ /* 0x000fea000383ffff */
.L_x_9907:
[----:B---3--:R3:W4:Y:S02]  /*18590*/  SYNCS.PHASECHK.TRANS64.TRYWAIT P1, [R5+URZ+0x22860], R0 ;  /* 0x02286000050075a7 */ /* 0x008724000802017f */
[----:B----4-:R-:W-:Y:S05]  /*185a0*/  @!P1 NANOSLEEP.SYNCS 0x989680 ;  /* 0x009896800000995d */ /* 0x010fea0003900000 */
[----:B------:R-:W4:Y:S02]  /*185b0*/  @!P1 SYNCS.PHASECHK.TRANS64 P1, [R5+URZ+0x22860], R0 ;  /* 0x02286000050095a7 */ /* 0x000f24000802007f */
[----:B----4-:R-:W-:Y:S05]  /*185c0*/  @!P1 BRA `(.L_x_9907) ;  /* 0xfffffffc00f09947 */ /* 0x010fea000383ffff */
[----:B------:R-:W-:Y:S05]  /*185d0*/  BRA `(.L_x_10032) ;  /* 0xffffffc0001c7947 */ /* 0x000fea000383ffff */
.L_x_9909:
[----:B----4-:R4:W0:Y:S02]  /*185e0*/  SYNCS.PHASECHK.TRANS64.TRYWAIT P1, [R4+URZ+0x22880], R3 ;  /* 0x02288003040075a7 */ /* 0x010824000802017f */
[----:B0-----:R-:W-:Y:S05]  /*185f0*/  @!P1 NANOSLEEP.SYNCS 0x989680 ;  /* 0x009896800000995d */ /* 0x001fea0003900000 */
[----:B------:R-:W0:Y:S02]  /*18600*/  @!P1 SYNCS.PHASECHK.TRANS64 P1, [R4+URZ+0x22880], R3 ;  /* 0x02288003040095a7 */ /* 0x000e24000802007f */
[----:B0-----:R-:W-:Y:S05]  /*18610*/  @!P1 BRA `(.L_x_9909) ;  /* 0xfffffffc00f09947 */ /* 0x001fea000383ffff */
[----:B------:R-:W-:Y:S05]  /*18620*/  BRA `(.L_x_10033) ;  /* 0xffffffc000187947 */ /* 0x000fea000383ffff */
.L_x_10034:
        /* <DEDUP_REMOVED lines=13> */
.L_x_16290:


//--------------------- .text._ZN7cutlass13device_kernelIN5flash11enable_sm90INS1_16FlashAttnFwdSm90INS1_25CollectiveMainloopFwdSm90ILi2EN4cute5tupleIJNS5_1CILi1EEES8_S8_EEENS6_IJNS7_ILi128EEENS7_ILi160EEESA_EEELi128ENS_12float_e4m3_tEfNS_4arch4Sm90ELb1ELb0ELb1ELb1ELb1ELb0ELb0ELb1ELb1ELb1ELb1ELb0EEENS1_21CollectiveEpilogueFwdINS6_IJSA_SA_SB_EEES9_NS_10bfloat16_tESF_Li256ELb1ELb1ELb1ELb1EEENS1_36VarlenDynamicPersistentTileSchedulerILi128ELi160ELi256ELi128ELb1ELb1ELb1ELb1ELb1ELb1EEEEEEEEEvNT_6ParamsE --------------------------
	.section	.text._ZN7cutlass13device_kernelIN5flash11enable_sm90INS1_16FlashAttnFwdSm90INS1_25CollectiveMainloopFwdSm90ILi2EN4cute5tupleIJNS5_1CILi1EEES8_S8_EEENS6_IJNS7_ILi128EEENS7_ILi160EEESA_EEELi128ENS_12float_e4m3_tEfNS_4arch4Sm90ELb1ELb0ELb1ELb1ELb1ELb0ELb0ELb1ELb1ELb1ELb1ELb0EEENS1_21CollectiveEpilogueFwdINS6_IJSA_SA_SB_EEES9_NS_10bfloat16_tESF_Li256ELb1ELb1ELb1ELb1EEENS1_36VarlenDynamicPersistentTileSchedulerILi128ELi160ELi256ELi128ELb1ELb1ELb1ELb1ELb1ELb1EEEEEEEEEvNT_6ParamsE,"ax",@progbits
	.align	128
.text._ZN7cutlass13device_kernelIN5flash11enable_sm90INS1_16FlashAttnFwdSm90INS1_25CollectiveMainloopFwdSm90ILi2EN4cute5tupleIJNS5_1CILi1EEES8_S8_EEENS6_IJNS7_ILi128EEENS7_ILi160EEESA_EEELi128ENS_12float_e4m3_tEfNS_4arch4Sm90ELb1ELb0ELb1ELb1ELb1ELb0ELb0ELb1ELb1ELb1ELb1ELb0EEENS1_21CollectiveEpilogueFwdINS6_IJSA_SA_SB_EEES9_NS_10bfloat16_tESF_Li256ELb1ELb1ELb1ELb1EEENS1_36VarlenDynamicPersistentTileSchedulerILi128ELi160ELi256ELi128ELb1ELb1ELb1ELb1ELb1ELb1EEEEEEEEEvNT_6ParamsE:
        .type           _ZN7cutlass13device_kernelIN5flash11enable_sm90INS1_16FlashAttnFwdSm90INS1_25CollectiveMainloopFwdSm90ILi2EN4cute5tupleIJNS5_1CILi1EEES8_S8_EEENS6_IJNS7_ILi128EEENS7_ILi160EEESA_EEELi128ENS_12float_e4m3_tEfNS_4arch4Sm90ELb1ELb0ELb1ELb1ELb1ELb0ELb0ELb1ELb1ELb1ELb1ELb0EEENS1_21CollectiveEpilogueFwdINS6_IJSA_SA_SB_EEES9_NS_10bfloat16_tESF_Li256ELb1ELb1ELb1ELb1EEENS1_36VarlenDynamicPersistentTileSchedulerILi128ELi160ELi256ELi128ELb1ELb1ELb1ELb1ELb1ELb1EEEEEEEEEvNT_6ParamsE,@function
        .size           _ZN7cutlass13device_kernelIN5flash11enable_sm90INS1_16FlashAttnFwdSm90INS1_25CollectiveMainloopFwdSm90ILi2EN4cute5tupleIJNS5_1CILi1EEES8_S8_EEENS6_IJNS7_ILi128EEENS7_ILi160EEESA_EEELi128ENS_12float_e4m3_tEfNS_4arch4Sm90ELb1ELb0ELb1ELb1ELb1ELb0ELb0ELb1ELb1ELb1ELb1ELb0EEENS1_21CollectiveEpilogueFwdINS6_IJSA_SA_SB_EEES9_NS_10bfloat16_tESF_Li256ELb1ELb1ELb1ELb1EEENS1_36VarlenDynamicPersistentTileSchedulerILi128ELi160ELi256ELi128ELb1ELb1ELb1ELb1ELb1ELb1EEEEEEEEEvNT_6ParamsE,(.L_x_16291 - _ZN7cutlass13device_kernelIN5flash11enable_sm90INS1_16FlashAttnFwdSm90INS1_25CollectiveMainloopFwdSm90ILi2EN4cute5tupleIJNS5_1CILi1EEES8_S8_EEENS6_IJNS7_ILi128EEENS7_ILi160EEESA_EEELi128ENS_12float_e4m3_tEfNS_4arch4Sm90ELb1ELb0ELb1ELb1ELb1ELb0ELb0ELb1ELb1ELb1ELb1ELb0EEENS1_21CollectiveEpilogueFwdINS6_IJSA_SA_SB_EEES9_NS_10bfloat16_tESF_Li256ELb1ELb1ELb1ELb1EEENS1_36VarlenDynamicPersistentTileSchedulerILi128ELi160ELi256ELi128ELb1ELb1ELb1ELb1ELb1ELb1EEEEEEEEEvNT_6ParamsE)
        .other          _ZN7cutlass13device_kernelIN5flash11enable_sm90INS1_16FlashAttnFwdSm90INS1_25CollectiveMainloopFwdSm90ILi2EN4cute5tupleIJNS5_1CILi1EEES8_S8_EEENS6_IJNS7_ILi128EEENS7_ILi160EEESA_EEELi128ENS_12float_e4m3_tEfNS_4arch4Sm90ELb1ELb0ELb1ELb1ELb1ELb0ELb0ELb1ELb1ELb1ELb1ELb0EEENS1_21CollectiveEpilogueFwdINS6_IJSA_SA_SB_EEES9_NS_10bfloat16_tESF_Li256ELb1ELb1ELb1ELb1EEENS1_36VarlenDynamicPersistentTileSchedulerILi128ELi160ELi256ELi128ELb1ELb1ELb1ELb1ELb1ELb1EEEEEEEEEvNT_6ParamsE,@"STO_CUDA_ENTRY STV_DEFAULT"
_ZN7cutlass13device_kernelIN5flash11enable_sm90INS1_16FlashAttnFwdSm90INS1_25CollectiveMainloopFwdSm90ILi2EN4cute5tupleIJNS5_1CILi1EEES8_S8_EEENS6_IJNS7_ILi128EEENS7_ILi160EEESA_EEELi128ENS_12float_e4m3_tEfNS_4arch4Sm90ELb1ELb0ELb1ELb1ELb1ELb0ELb0ELb1ELb1ELb1ELb1ELb0EEENS1_21CollectiveEpilogueFwdINS6_IJSA_SA_SB_EEES9_NS_10bfloat16_tESF_Li256ELb1ELb1ELb1ELb1EEENS1_36VarlenDynamicPersistentTileSchedulerILi128ELi160ELi256ELi128ELb1ELb1ELb1ELb1ELb1ELb1EEEEEEEEEvNT_6ParamsE:
        /* <DEDUP_REMOVED lines=45> */
.L_x_10035:
        /* <DEDUP_REMOVED lines=22> */
.L_x_10036:
        /* <DEDUP_REMOVED lines=18> */
.L_x_10037:
        /* <DEDUP_REMOVED lines=22> */
.L_x_10038:
        /* <DEDUP_REMOVED lines=24> */
.L_x_10039:
        /* <DEDUP_REMOVED lines=8> */
.L_x_10041:
        /* <DEDUP_REMOVED lines=29> */
[----:B------:R-:W-:Y:S01]  /*0a80*/  LEA.HI R2, R3, R224, RZ, 0x4 ;  /* 0x000000e003027211 */ /* 0x000fe200078f20ff */
[----:B------:R-:W-:Y:S01]  /*0a90*/  IMAD.SHL.U32 R4, R4, 0x20, RZ ;  /* 0x0000002004047824 */ /* 0x000fe200078e00ff */
[----:B------:R-:W-:Y:S01]  /*0aa0*/  SHF.R.S32.HI R219, RZ, 0x7, R0 ;  /* 0x00000007ffdb7819 */ /* 0x000fe20000011400 */
[----:B------:R-:W-:Y:S01]  /*0ab0*/  IMAD.IADD R203, R224, 0x1, -R203 ;  /* 0x00000001e0cb7824 */ /* 0x000fe200078e0acb */
[----:B------:R-:W-:Y:S02]  /*0ac0*/  SHF.R.S32.HI R7, RZ, 0x4, R2 ;  /* 0x00000004ff077819 */ /* 0x000fe40000011402 */
[----:B------:R-:W-:Y:S02]  /*0ad0*/  LOP3.LUT R5, R2, 0x3fffff0, RZ, 0xc0, !PT ;  /* 0x03fffff002057812 */ /* 0x000fe400078ec0ff */
[----:B------:R-:W-:-:S02]  /*0ae0*/  SHF.R.S32.HI R6, RZ, 0x1f, R203 ;  /* 0x0000001fff067819 */ /* 0x000fc400000114cb */
[----:B------:R-:W-:Y:S01]  /*0af0*/  LOP3.LUT R4, R4, 0xfffffc00, RZ, 0xc0, !PT ;  /* 0xfffffc0004047812 */ /* 0x000fe200078ec0ff */
[----:B------:R-:W-:Y:S01]  /*0b00*/  IMAD.IADD R5, R224, 0x1, -R5 ;  /* 0x00000001e0057824 */ /* 0x000fe200078e0a05 */
[----:B------:R-:W-:Y:S02]  /*0b10*/  LEA.HI R2, R2, R7, RZ, 0x1 ;  /* 0x0000000702027211 */ /* 0x000fe400078f08ff */
[----:B------:R-:W-:Y:S01]  /*0b20*/  LEA.HI R8, R6, R203, RZ, 0x2 ;  /* 0x000000cb06087211 */ /* 0x000fe200078f10ff */
[----:B------:R-:W-:Y:S01]  /*0b30*/  IMAD R5, R5, 0x40, R4 ;  /* 0x0000004005057824 */ /* 0x000fe200078e0204 */
[----:B------:R-:W-:Y:S02]  /*0b40*/  LOP3.LUT R2, R2, 0x1ffffffe, RZ, 0xc0, !PT ;  /* 0x1ffffffe02027812 */ /* 0x000fe400078ec0ff */
[----:B------:R-:W-:Y:S02]  /*0b50*/  LEA.HI R4, R3, R224, RZ, 0x2 ;  /* 0x000000e003047211 */ /* 0x000fe400078f10ff */
[----:B------:R-:W-:Y:S01]  /*0b60*/  SHF.R.S32.HI R9, RZ, 0x2, R8 ;  /* 0x00000002ff097819 */ /* 0x000fe20000011408 */
[----:B------:R-:W-:Y:S01]  /*0b70*/  IMAD.IADD R2, R7, 0x1, -R2 ;  /* 0x0000000107027824 */ /* 0x000fe200078e0a02 */
[----:B------:R-:W-:-:S02]  /*0b80*/  SHF.R.S32.HI R10, RZ, 0x1f, R8 ;  /* 0x0000001fff0a7819 */ /* 0x000fc40000011408 */
[----:B------:R-:W-:Y:S01]  /*0b90*/  LOP3.LUT R7, R4, 0xfffffffc, RZ, 0xc0, !PT ;  /* 0xfffffffc04077812 */ /* 0x000fe200078ec0ff */
[----:B------:R-:W-:Y:S01]  /*0ba0*/  IMAD R221, R2, 0x8, R5 ;  /* 0x0000000802dd7824 */ /* 0x000fe200078e0205 */
        /* <DEDUP_REMOVED lines=11> */
[----:B------:R-:W-:Y:S01]  /*0c60*/  LEA.HI R2, R7, R7, RZ, 0x1 ;  /* 0x0000000707027211 */ /* 0x000fe200078f08ff */
[----:B------:R-:W-:Y:S01]  /*0c70*/  IMAD.SHL.U32 R16, R22, 0x8, RZ ;  /* 0x0000000816107824 */ /* 0x000fe200078e00ff */
[----:B------:R-:W-:Y:S01]  /*0c80*/  SHF.R.S32.HI R6, RZ, 0x5, R6 ;  /* 0x00000005ff067819 */ /* 0x000fe20000011406 */
[----:B------:R-:W-:Y:S01]  /*0c90*/  IMAD.SHL.U32 R17, R8, 0x2, RZ ;  /* 0x0000000208117824 */ /* 0x000fe200078e00ff */
[----:B------:R-:W-:Y:S01]  /*0ca0*/  LOP3.LUT R0, R0, 0x3fffffe, RZ, 0xc0, !PT ;  /* 0x03fffffe00007812 */ /* 0x000fe200078ec0ff */
[----:B------:R-:W-:Y:S01]  /*0cb0*/  VIADD R19, R16, 0x40 ;  /* 0x0000004010137836 */ /* 0x000fe20000000000 */
[----:B------:R-:W-:Y:S01]  /*0cc0*/  LOP3.LUT R2, R2, 0x1ffffffe, RZ, 0xc0, !PT ;  /* 0x1ffffffe02027812 */ /* 0x000fe200078ec0ff */
[----:B------:R-:W-:Y:S01]  /*0cd0*/  IMAD R9, R6, 0x10, R9 ;  /* 0x0000001006097824 */ /* 0x000fe200078e0209 */
        /* <DEDUP_REMOVED lines=35> */
[----:B------:R-:W-:-:S03]  /*0f10*/  SHF.R.S32.HI R204, RZ, 0x1f, R23 ;  /* 0x0000001fffcc7819 */ /* 0x000fc60000011417 */
[----:B------:R-:W-:-:S07]  /*0f20*/  IMAD R18, R7, 0x8, R220 ;  /* 0x0000000807127824 */ /* 0x000fce00078e02dc */
.L_x_10105:
        /* <DEDUP_REMOVED lines=52> */
.L_x_10042:
        /* <DEDUP_REMOVED lines=8> */
.L_x_10043:
        /* <DEDUP_REMOVED lines=13> */
.L_x_10044:
        /* <DEDUP_REMOVED lines=67> */
.L_x_10045:
        /* <DEDUP_REMOVED lines=25> */
[----:B------:R-:W-:Y:S01]  /*1980*/  UISETP.GT.AND UP0, UPT, UR56, UR41, UPT ;  /* 0x000000293800728c */ /* 0x000fe2000bf04270 */
[----:B------:R-:W-:Y:S02]  /*1990*/  CS2R R60, SRZ ;  /* 0x00000000003c7805 */ /* 0x000fe4000001ff00 */
[----:B------:R-:W-:Y:S02]  /*19a0*/  CS2R R90, SRZ ;  /* 0x00000000005a7805 */ /* 0x000fe4000001ff00 */
[----:B------:R-:W-:Y:S02]  /*19b0*/  CS2R R62, SRZ ;  /* 0x00000000003e7805 */ /* 0x000fe4000001ff00 */
[----:B------:R-:W-:Y:S02]  /*19c0*/  CS2R R58, SRZ ;  /* 0x00000000003a7805 */ /* 0x000fe4000001ff00 */
[----:B------:R-:W-:-:S02]  /*19d0*/  CS2R R68, SRZ ;  /* 0x0000000000447805 */ /* 0x000fc4000001ff00 */
[----:B------:R-:W-:Y:S02]  /*19e0*/  PLOP3.LUT P1, PT, PT, PT, UP0, 0x80, 0x0 ;  /* 0x000000000000781c */ /* 0x000fe40003f2f008 */
        /* <DEDUP_REMOVED lines=43> */
.L_x_10047:
        /* <DEDUP_REMOVED lines=42> */
.L_x_10206:
[----:B------:R-:W-:Y:S05]  /*1f40*/  @!P1 BRA `(.L_x_10049) ;  /* 0x0000000000049947 */ /* 0x000fea0003800000 */
[----:B------:R-:W-:Y:S01]  /*1f50*/  BPT.TRAP 0x1 ;  /* 0x000000040000795c */ /* 0x000fe20000300000 */
.L_x_10049:
[----:B0-----:R-:W-:Y:S02]  /*1f60*/  IMAD.U32 R2, RZ, RZ, UR47 ;  /* 0x0000002fff027e24 */ /* 0x001fe4000f8e00ff */
[----:B------:R-:W-:-:S03]  /*1f70*/  IMAD.U32 R3, RZ, RZ, UR48 ;  /* 0x00000030ff037e24 */ /* 0x000fc6000f8e00ff */
[----:B------:R-:W-:Y:S02]  /*1f80*/  LEA R2, R2, UR43, 0x3 ;  /* 0x0000002b02027c11 */ /* 0x000fe4000f8e18ff */
[----:B------:R-:W-:-:S04]  /*1f90*/  SHF.L.U32 R3, R3, 0x1f, RZ ;  /* 0x0000001f03037819 */ /* 0x000fc800000006ff */
[----:B------:R0:W1:Y:S01]  /*1fa0*/  SYNCS.PHASECHK.TRANS64.TRYWAIT P0, [R2+URZ+0x22830], R3 ;  /* 0x02283003020075a7 */ /* 0x000062000800017f */
[----:B------:R-:W-:Y:S05]  /*1fb0*/  @!P1 BRA `(.L_x_10050) ;  /* 0x0000000000049947 */ /* 0x000fea0003800000 */
[----:B------:R-:W-:Y:S01]  /*1fc0*/  BPT.TRAP 0x1 ;  /* 0x000000040000795c */ /* 0x000fe20000300000 */
.L_x_10050:
[----:B-1----:R-:W-:Y:S05]  /*1fd0*/  @P0 BRA `(.L_x_10051) ;  /* 0x0000000000080947 */ /* 0x002fea0003800000 */
[----:B------:R-:W1:Y:S02]  /*1fe0*/  SYNCS.PHASECHK.TRANS64.TRYWAIT P0, [R2+URZ+0x22830], R3 ;  /* 0x02283003020075a7 */ /* 0x000e64000800017f */
[----:B-1----:R-:W-:Y:S05]  /*1ff0*/  @!P0 BRA `(.L_x_10052) ;  /* 0x0000016c00ac8947 */ /* 0x002fea0003800000 */
.L_x_10051:
        /* <DEDUP_REMOVED lines=135> */
.L_x_10053:
[----:B------:R-:W-:Y:S01]  /*2870*/  UISETP.NE.AND UP0, UPT, UR53, URZ, UPT ;  /* 0x0000003f3500728c */ /* 0x000fe2000bf05270 */
[C---:B01----:R-:W-:Y:S01]  /*2880*/  FMUL.FTZ R3, R0.reuse, R58 ;  /* 0x0000003a00037220 */ /* 0x043fe20000410000 */
        /* <DEDUP_REMOVED lines=12> */
[----:B0-----:R-:W-:Y:S01]  /*2950*/  FMUL.FTZ R3, R0, R66 ;  /* 0x0000004200037220 */ /* 0x001fe20000410000 */
[----:B------:R-:W-:Y:S01]  /*2960*/  VIADD R66, R18, UR39 ;  /* 0x0000002712427c36 */ /* 0x000fe20008000000 */
[----:B------:R-:W-:Y:S01]  /*2970*/  UIMAD UR7, UR56, -0xa0, UR51 ;  /* 0xffffff60380778a4 */ /* 0x000fe2000f8e0233 */
[C---:B------:R-:W-:Y:S01]  /*2980*/  FMUL.FTZ R94, R0.reuse, R94 ;  /* 0x0000005e005e7220 */ /* 0x040fe20000410000 */
[C---:B------:R-:W-:Y:S01]  /*2990*/  FMUL.FTZ R59, R0.reuse, R64 ;  /* 0x00000040003b7220 */ /* 0x040fe20000410000 */
[C---:B------:R-:W-:Y:S01]  /*29a0*/  FMUL.FTZ R95, R0.reuse, R95 ;  /* 0x0000005f005f7220 */ /* 0x040fe20000410000 */
[----:B------:R-:W-:Y:S01]  /*29b0*/  FMUL.FTZ R98, R0, R98 ;  /* 0x0000006200627220 */ /* 0x000fe20000410000 */
[----:B------:R0:W-:Y:S01]  /*29c0*/  MUFU.TANH R109, R78 ;  /* 0x0000004e006d7308 */ /* 0x0001e20000002400 */
[----:B-1----:R-:W-:Y:S01]  /*29d0*/  @P0 IMAD.HI.U32 R6, R66, UR6, RZ ;  /* 0x0000000642060c27 */ /* 0x002fe2000f8e00ff */
[----:B------:R-:W-:-:S03]  /*29e0*/  @UP0 ULDC UR6, c[0x0][0x450] ;  /* 0x0001140000060ab9 */ /* 0x000fc60000000800 */
[C---:B------:R-:W-:Y:S01]  /*29f0*/  FMUL.FTZ R99, R0.reuse, R99 ;  /* 0x0000006300637220 */ /* 0x040fe20000410000 */
[C---:B------:R-:W-:Y:S01]  /*2a00*/  FMUL.FTZ R102, R0.reuse, R102 ;  /* 0x0000006600667220 */ /* 0x040fe20000410000 */
[----:B------:R-:W-:Y:S01]  /*2a10*/  IMAD.U32 R64, RZ, RZ, UR7 ;  /* 0x00000007ff407e24 */ /* 0x000fe2000f8e00ff */
[----:B------:R-:W-:Y:S01]  /*2a20*/  @P2 SHF.R.U32.HI R66, RZ, UR6, R6 ;  /* 0x00000006ff422c19 */ /* 0x000fe20008011606 */
[----:B------:R-:W-:Y:S01]  /*2a30*/  UIMAD UR6, UR56, -0xa0, URZ ;  /* 0xffffff60380678a4 */ /* 0x000fe2000f8e023f */
[----:B------:R1:W-:Y:S01]  /*2a40*/  MUFU.TANH R93, R62 ;  /* 0x0000003e005d7308 */ /* 0x0003e20000002400 */
[C---:B0-----:R-:W-:Y:S01]  /*2a50*/  FMUL.FTZ R78, R0.reuse, R56 ;  /* 0x00000038004e7220 */ /* 0x041fe20000410000 */
[C---:B------:R-:W-:Y:S01]  /*2a60*/  FMUL.FTZ R56, R0.reuse, R57 ;  /* 0x0000003900387220 */ /* 0x040fe20000410000 */
[----:B------:R-:W0:Y:S01]  /*2a70*/  SHFL.IDX PT, R6, R66, 0x1, 0x1c1f ;  /* 0x003c1f0042067f89 */ /* 0x000e2200000e0000 */
[C---:B------:R-:W-:Y:S01]  /*2a80*/  FMUL.FTZ R57, R0.reuse, R60 ;  /* 0x0000003c00397220 */ /* 0x040fe20000410000 */
[C---:B------:R-:W-:Y:S01]  /*2a90*/  FMUL.FTZ R60, R0.reuse, R65 ;  /* 0x00000041003c7220 */ /* 0x040fe20000410000 */
[----:B------:R-:W-:Y:S01]  /*2aa0*/  IADD3 R115, -R17, 0xa0, R64 ;  /* 0x000000a011737810 */ /* 0x000fe20007ffe140 */
[C---:B------:R-:W-:Y:S01]  /*2ab0*/  FMUL.FTZ R103, R0.reuse, R103 ;  /* 0x0000006700677220 */ /* 0x040fe20000410000 */
[----:B------:R2:W-:Y:S01]  /*2ac0*/  MUFU.TANH R65, R3 ;  /* 0x0000000300417308 */ /* 0x0005e20000002400 */
[----:B-1----:R-:W-:Y:S01]  /*2ad0*/  FMUL.FTZ R62, R0, R68 ;  /* 0x00000044003e7220 */ /* 0x002fe20000410000 */
[----:B------:R-:W-:-:S02]  /*2ae0*/  IMAD.U32 R68, RZ, RZ, UR6 ;  /* 0x00000006ff447e24 */ /* 0x000fc4000f8e00ff */
[C---:B------:R-:W-:Y:S01]  /*2af0*/  FMUL.FTZ R74, R0.reuse, R74 ;  /* 0x0000004a004a7220 */ /* 0x040fe20000410000 */
[C---:B------:R-:W-:Y:S01]  /*2b00*/  FMUL.FTZ R75, R0.reuse, R75 ;  /* 0x0000004b004b7220 */ /* 0x040fe20000410000 */
[C---:B------:R-:W-:Y:S01]  /*2b10*/  FMUL.FTZ R79, R0.reuse, R79 ;  /* 0x0000004f004f7220 */ /* 0x040fe20000410000 */
[C---:B------:R-:W-:Y:S01]  /*2b20*/  FMUL.FTZ R82, R0.reuse, R82 ;  /* 0x0000005200527220 */ /* 0x040fe20000410000 */
[----:B------:R-:W-:Y:S01]  /*2b30*/  IADD3 R68, -R17, 0xa1, R68 ;  /* 0x000000a111447810 */ /* 0x000fe20007ffe144 */
[----:B------:R-:W1:Y:S01]  /*2b40*/  MUFU.TANH R5, R5 ;  /* 0x0000000500057308 */ /* 0x000e620000002400 */
[----:B--2---:R-:W-:Y:S02]  /*2b50*/  IMAD.U32 R3, RZ, RZ, UR52 ;  /* 0x00000034ff037e24 */ /* 0x004fe4000f8e00ff */
[C---:B------:R-:W-:Y:S01]  /*2b60*/  FMUL.FTZ R83, R0.reuse, R83 ;  /* 0x0000005300537220 */ /* 0x040fe20000410000 */
[C---:B------:R-:W-:Y:S01]  /*2b70*/  FMUL.FTZ R86, R0.reuse, R86 ;  /* 0x0000005600567220 */ /* 0x040fe20000410000 */
[C---:B------:R-:W-:Y:S01]  /*2b80*/  FMUL.FTZ R87, R0.reuse, R87 ;  /* 0x0000005700577220 */ /* 0x040fe20000410000 */
[C---:B------:R-:W-:Y:S01]  /*2b90*/  FMUL.FTZ R63, R0.reuse, R63 ;  /* 0x0000003f003f7220 */ /* 0x040fe20000410000 */
[----:B------:R-:W-:Y:S01]  /*2ba0*/  IADD3 R68, -R3, UR51, R68 ;  /* 0x0000003303447c10 */ /* 0x000fe2000fffe144 */
[C---:B------:R-:W-:Y:S01]  /*2bb0*/  FMUL.FTZ R15, R0.reuse, R101 ;  /* 0x00000065000f7220 */ /* 0x040fe20000410000 */
[----:B------:R-:W2:Y:S01]  /*2bc0*/  MUFU.TANH R91, R91 ;  /* 0x0000005b005b7308 */ /* 0x000ea20000002400 */
[C---:B------:R-:W-:Y:S01]  /*2bd0*/  FMUL.FTZ R67, R0.reuse, R67 ;  /* 0x0000004300437220 */ /* 0x040fe20000410000 */
[----:B------:R-:W-:Y:S01]  /*2be0*/  FMUL.FTZ R70, R0, R70 ;  /* 0x0000004600467220 */ /* 0x000fe20000410000 */
[----:B0-----:R-:W-:Y:S01]  /*2bf0*/  VIADDMNMX R3, R6, R68, R115, PT ;  /* 0x0000004406037246 */ /* 0x001fe20003800173 */
[C---:B------:R-:W-:Y:S01]  /*2c00*/  FMUL.FTZ R71, R0.reuse, R71 ;  /* 0x0000004700477220 */ /* 0x040fe20000410000 */
[C---:B------:R-:W-:Y:S01]  /*2c10*/  FMUL.FTZ R42, R0.reuse, R42 ;  /* 0x0000002a002a7220 */ /* 0x040fe20000410000 */
[C---:B------:R-:W-:Y:S01]  /*2c20*/  FMUL.FTZ R43, R0.reuse, R43 ;  /* 0x0000002b002b7220 */ /* 0x040fe20000410000 */
[C---:B------:R-:W-:Y:S01]  /*2c30*/  ISETP.GT.AND P0, PT, R3.reuse, RZ, PT ;  /* 0x000000ff0300720c */ /* 0x040fe20003f04270 */
[----:B------:R-:W0:Y:S01]  /*2c40*/  MUFU.TANH R94, R94 ;  /* 0x0000005e005e7308 */ /* 0x000e220000002400 */
[C---:B------:R-:W-:Y:S01]  /*2c50*/  ISETP.GT.AND P2, PT, R3.reuse, 0x1, PT ;  /* 0x000000010300780c */ /* 0x040fe20003f44270 */
[C---:B------:R-:W-:Y:S01]  /*2c60*/  FMUL.FTZ R20, R0.reuse, R72 ;  /* 0x0000004800147220 */ /* 0x040fe20000410000 */
[----:B------:R-:W-:Y:S01]  /*2c70*/  ISETP.GT.AND P3, PT, R3, 0x8, PT ;  /* 0x000000080300780c */ /* 0x000fe20003f64270 */
[C---:B------:R-:W-:Y:S01]  /*2c80*/  FMUL.FTZ R46, R0.reuse, R46 ;  /* 0x0000002e002e7220 */ /* 0x040fe20000410000 */
[----:B-1----:R-:W-:Y:S01]  /*2c90*/  FSEL R5, R5, -INF , P0 ;  /* 0xff80000005057808 */ /* 0x002fe20000000000 */
[C---:B------:R-:W-:Y:S01]  /*2ca0*/  FMUL.FTZ R72, R0.reuse, R76 ;  /* 0x0000004c00487220 */ /* 0x040fe20000410000 */
[----:B------:R-:W-:Y:S01]  /*2cb0*/  ISETP.GT.AND P0, PT, R3, 0x9, PT ;  /* 0x000000090300780c */ /* 0x000fe20003f04270 */
[----:B------:R-:W1:Y:S01]  /*2cc0*/  MUFU.TANH R95, R95 ;  /* 0x0000005f005f7308 */ /* 0x000e620000002400 */
[----:B--2---:R-:W-:Y:S01]  /*2cd0*/  FSEL R129, R91, -INF , P2 ;  /* 0xff8000005b817808 */ /* 0x004fe20001000000 */
[C---:B------:R-:W-:Y:S01]  /*2ce0*/  FMUL.FTZ R76, R0.reuse, R85 ;  /* 0x00000055004c7220 */ /* 0x040fe20000410000 */
[----:B------:R-:W-:Y:S01]  /*2cf0*/  ISETP.GT.AND P2, PT, R3, 0x10, PT ;  /* 0x000000100300780c */ /* 0x000fe20003f44270 */
[C---:B------:R-:W-:Y:S01]  /*2d00*/  FMUL.FTZ R47, R0.reuse, R47 ;  /* 0x0000002f002f7220 */ /* 0x040fe20000410000 */
[----:B------:R-:W-:Y:S01]  /*2d10*/  FMNMX.FTZ R6, R5, R129, !PT ;  /* 0x0000008105067209 */ /* 0x000fe20007810000 */
[C---:B------:R-:W-:Y:S01]  /*2d20*/  FMUL.FTZ R50, R0.reuse, R50 ;  /* 0x0000003200327220 */ /* 0x040fe20000410000 */
[----:B------:R-:W-:Y:S01]  /*2d30*/  FMUL.FTZ R51, R0, R51 ;  /* 0x0000003300337220 */ /* 0x000fe20000410000 */
[----:B------:R-:W2:Y:S01]  /*2d40*/  MUFU.TANH R98, R98 ;  /* 0x0000006200627308 */ /* 0x000ea20000002400 */
[----:B0-----:R-:W-:Y:S01]  /*2d50*/  FSEL R127, R94, -INF , P3 ;  /* 0xff8000005e7f7808 */ /* 0x001fe20001800000 */
[C---:B------:R-:W-:Y:S01]  /*2d60*/  FMUL.FTZ R58, R0.reuse, R61 ;  /* 0x0000003d003a7220 */ /* 0x040fe20000410000 */
[C---:B------:R-:W-:Y:S01]  /*2d70*/  FMUL.FTZ R61, R0.reuse, R69 ;  /* 0x00000045003d7220 */ /* 0x040fe20000410000 */
        /* <DEDUP_REMOVED lines=17> */
[----:B------:R-:W-:Y:S01]  /*2e90*/  FMNMX.FTZ R6, R125, R6, !PT ;  /* 0x000000067d067209 */ /* 0x000fe20007810000 */
[C---:B------:R-:W-:Y:S01]  /*2ea0*/  FMUL.FTZ R64, R0.reuse, R41 ;  /* 0x0000002900407220 */ /* 0x040fe20000410000 */
[C---:B------:R-:W-:Y:S01]  /*2eb0*/  FMUL.FTZ R9, R0.reuse, R89 ;  /* 0x0000005900097220 */ /* 0x040fe20000410000 */
[----:B------:R-:W2:Y:S01]  /*2ec0*/  MUFU.TANH R103, R103 ;  /* 0x0000006700677308 */ /* 0x000ea20000002400 */
[----:B0-----:R-:W-:Y:S01]  /*2ed0*/  FSEL R121, R99, -INF , P0 ;  /* 0xff80000063797808 */ /* 0x001fe20000000000 */
[----:B------:R-:W0:Y:S01]  /*2ee0*/  SHFL.IDX PT, R66, R66, RZ, 0x1c1f ;  /* 0x001c1fff42427589 */ /* 0x000e2200000e0000 */
[----:B------:R-:W-:Y:S01]  /*2ef0*/  ISETP.GT.AND P0, PT, R3, 0x19, PT ;  /* 0x000000190300780c */ /* 0x000fe20003f04270 */
[C---:B------:R-:W-:Y:S01]  /*2f00*/  FMUL.FTZ R7, R0.reuse, R88 ;  /* 0x0000005800077220 */ /* 0x040fe20000410000 */
[----:B------:R-:W-:Y:S01]  /*2f10*/  FMNMX.FTZ R6, R121, R6, !PT ;  /* 0x0000000679067209 */ /* 0x000fe20007810000 */
[----:B------:R-:W-:Y:S01]  /*2f20*/  FMUL.FTZ R11, R0, R92 ;  /* 0x0000005c000b7220 */ /* 0x000fe20000410000 */
[----:B------:R-:W-:Y:S01]  /*2f30*/  ULDC UR28, c[0x0][0x988] ;  /* 0x00026200001c7ab9 */ /* 0x000fe20000000800 */
[----:B------:R3:W4:Y:S01]  /*2f40*/  MUFU.TANH R113, R74 ;  /* 0x0000004a00717308 */ /* 0x0007220000002400 */
[----:B-1----:R-:W-:Y:S01]  /*2f50*/  FSEL R119, R102, -INF , P2 ;  /* 0xff80000066777808 */ /* 0x002fe20001000000 */
[C---:B------:R-:W-:Y:S01]  /*2f60*/  FMUL.FTZ R12, R0.reuse, R96 ;  /* 0x00000060000c7220 */ /* 0x040fe20000410000 */
[----:B------:R-:W-:Y:S01]  /*2f70*/  ISETP.GT.AND P2, PT, R3, 0x20, PT ;  /* 0x000000200300780c */ /* 0x000fe20003f44270 */
[C---:B------:R-:W-:Y:S01]  /*2f80*/  FMUL.FTZ R14, R0.reuse, R100 ;  /* 0x00000064000e7220 */ /* 0x040fe20000410000 */
[----:B------:R-:W-:Y:S01]  /*2f90*/  FMNMX.FTZ R6, R119, R6, !PT ;  /* 0x0000000677067209 */ /* 0x000fe20007810000 */
[C---:B------:R-:W-:Y:S01]  /*2fa0*/  FMUL.FTZ R21, R0.reuse, R73 ;  /* 0x0000004900157220 */ /* 0x040fe20000410000 */
[C---:B------:R-:W-:Y:S01]  /*2fb0*/  FMUL.FTZ R73, R0.reuse, R77 ;  /* 0x0000004d00497220 */ /* 0x040fe20000410000 */
[----:B------:R1:W5:Y:S01]  /*2fc0*/  MUFU.TANH R111, R75 ;  /* 0x0000004b006f7308 */ /* 0x0003620000002400 */
[----:B--2---:R-:W-:Y:S01]  /*2fd0*/  FSEL R117, R103, -INF , P0 ;  /* 0xff80000067757808 */ /* 0x004fe20000000000 */
[C---:B---3--:R-:W-:Y:S01]  /*2fe0*/  FMUL.FTZ R74, R0.reuse, R80 ;  /* 0x00000050004a7220 */ /* 0x048fe20000410000 */
[----:B------:R-:W-:Y:S01]  /*2ff0*/  ISETP.GT.AND P0, PT, R3, 0x21, PT ;  /* 0x000000210300780c */ /* 0x000fe20003f04270 */
[C---:B------:R-:W-:Y:S01]  /*3000*/  FMUL.FTZ R80, R0.reuse, R48 ;  /* 0x0000003000507220 */ /* 0x040fe20000410000 */
[----:B------:R-:W-:Y:S01]  /*3010*/  FMNMX.FTZ R6, R117, R6, !PT ;  /* 0x0000000675067209 */ /* 0x000fe20007810000 */
[C---:B------:R-:W-:Y:S01]  /*3020*/  FMUL.FTZ R48, R0.reuse, R28 ;  /* 0x0000001c00307220 */ /* 0x040fe20000410000 */
[C---:B------:R-:W-:Y:S01]  /*3030*/  FMUL.FTZ R77, R0.reuse, R84 ;  /* 0x00000054004d7220 */ /* 0x040fe20000410000 */
[----:B------:R-:W2:Y:S01]  /*3040*/  MUFU.TANH R79, R79 ;  /* 0x0000004f004f7308 */ /* 0x000ea20000002400 */
[----:B----4-:R-:W-:Y:S01]  /*3050*/  FSEL R113, R113, -INF , P2 ;  /* 0xff80000071717808 */ /* 0x010fe20001000000 */
[C---:B-1----:R-:W-:Y:S01]  /*3060*/  FMUL.FTZ R75, R0.reuse, R81 ;  /* 0x00000051004b7220 */ /* 0x042fe20000410000 */
[----:B------:R-:W-:Y:S01]  /*3070*/  ISETP.GT.AND P2, PT, R3, 0x28, PT ;  /* 0x000000280300780c */ /* 0x000fe20003f44270 */
[----:B------:R-:W-:Y:S01]  /*3080*/  FMUL.FTZ R40, R0, R40 ;  /* 0x0000002800287220 */ /* 0x000fe20000410000 */
[----:B------:R-:W-:Y:S01]  /*3090*/  FMNMX.FTZ R6, R113, R6, !PT ;  /* 0x0000000671067209 */ /* 0x000fe20007810000 */
[----:B------:R-:W-:Y:S01]  /*30a0*/  @UP0 ULDC UR6, c[0x0][0x44c] ;  /* 0x0001130000060ab9 */ /* 0x000fe20000000800 */
[----:B------:R-:W-:Y:S01]  /*30b0*/  FSEL R109, R109, -INF , P2 ;  /* 0xff8000006d6d7808 */ /* 0x000fe20001000000 */
[----:B------:R-:W1:Y:S01]  /*30c0*/  MUFU.TANH R82, R82 ;  /* 0x0000005200527308 */ /* 0x000e620000002400 */
[----:B-----5:R-:W-:Y:S01]  /*30d0*/  FSEL R111, R111, -INF , P0 ;  /* 0xff8000006f6f7808 */ /* 0x020fe20000000000 */
[----:B------:R-:W-:Y:S01]  /*30e0*/  UIMAD.WIDE.U32 UR6, UR39, UR6, URZ ;  /* 0x00000006270672a5 */ /* 0x000fe2000f8e003f */
[----:B------:R-:W-:Y:S01]  /*30f0*/  ISETP.GT.AND P0, PT, R3, 0x29, PT ;  /* 0x000000290300780c */ /* 0x000fe20003f04270 */
[----:B------:R-:W-:Y:S01]  /*3100*/  @UP0 ULDC UR14, c[0x0][0x450] ;  /* 0x00011400000e0ab9 */ /* 0x000fe20000000800 */
[----:B------:R-:W-:Y:S01]  /*3110*/  FMNMX.FTZ R6, R111, R6, !PT ;  /* 0x000000066f067209 */ /* 0x000fe20007810000 */
[----:B------:R-:W-:Y:S01]  /*3120*/  UMOV UR10, UR39 ;  /* 0x00000027000a7c82 */ /* 0x000fe20008000000 */
[----:B------:R-:W-:Y:S01]  /*3130*/  ISETP.GT.AND P2, PT, R3, 0x30, PT ;  /* 0x000000300300780c */ /* 0x000fe20003f44270 */
[----:B------:R-:W3:Y:S01]  /*3140*/  MUFU.TANH R83, R83 ;  /* 0x0000005300537308 */ /* 0x000ee20000002400 */
[----:B--2---:R-:W-:Y:S01]  /*3150*/  FSEL R107, R79, -INF , P0 ;  /* 0xff8000004f6b7808 */ /* 0x004fe20000000000 */
[----:B------:R-:W-:Y:S01]  /*3160*/  @UP0 USHF.R.U32.HI UR10, URZ, UR14, UR7 ;  /* 0x0000000e3f0a0299 */ /* 0x000fe20008011607 */
[----:B------:R-:W-:Y:S01]  /*3170*/  FMNMX.FTZ R6, R109, R6, !PT ;  /* 0x000000066d067209 */ /* 0x000fe20007810000 */
[----:B------:R-:W-:Y:S01]  /*3180*/  UIADD3 UR31, UR56, -0x2, URZ ;  /* 0xfffffffe381f7890 */ /* 0x000fe2000fffe03f */
[----:B------:R-:W-:Y:S01]  /*3190*/  ISETP.GT.AND P0, PT, R3, 0x31, PT ;  /* 0x000000310300780c */ /* 0x000fe20003f04270 */
[----:B------:R-:W-:Y:S01]  /*31a0*/  UIADD3 UR6, UR10, UR51, -UR52 ;  /* 0x000000330a067290 */ /* 0x000fe2000fffe834 */
[----:B------:R-:W-:Y:S01]  /*31b0*/  FMNMX.FTZ R6, R107, R6, !PT ;  /* 0x000000066b067209 */ /* 0x000fe20007810000 */
[----:B------:R-:W2:Y:S01]  /*31c0*/  MUFU.TANH R86, R86 ;  /* 0x0000005600567308 */ /* 0x000ea20000002400 */
[----:B-1----:R-:W-:Y:S01]  /*31d0*/  FSEL R105, R82, -INF , P2 ;  /* 0xff80000052697808 */ /* 0x002fe20001000000 */
[----:B------:R-:W-:Y:S01]  /*31e0*/  UIMAD.WIDE UR6, UR6, 0x66666667, URZ ;  /* 0x66666667060678a5 */ /* 0x000fe2000f8e023f */
[----:B------:R-:W-:-:S02]  /*31f0*/  ISETP.GT.AND P2, PT, R3, 0x38, PT ;  /* 0x000000380300780c */ /* 0x000fc40003f44270 */
[----:B------:R-:W-:Y:S01]  /*3200*/  FMNMX.FTZ R6, R105, R6, !PT ;  /* 0x0000000669067209 */ /* 0x000fe20007810000 */
[----:B------:R-:W-:Y:S01]  /*3210*/  USHF.R.U32.HI UR6, URZ, 0x1f, UR7 ;  /* 0x0000001f3f067899 */ /* 0x000fe20008011607 */
[----:B0-----:R-:W-:Y:S01]  /*3220*/  VIADDMNMX R115, R66, R68, R115, PT ;  /* 0x0000004442737246 */ /* 0x001fe20003800173 */
[----:B------:R-:W0:Y:S01]  /*3230*/  MUFU.TANH R87, R87 ;  /* 0x0000005700577308 */ /* 0x000e220000002400 */
[----:B---3--:R-:W-:Y:S01]  /*3240*/  FSEL R103, R83, -INF , P0 ;  /* 0xff80000053677808 */ /* 0x008fe20000000000 */
[----:B------:R-:W-:Y:S01]  /*3250*/  ULEA.HI.SX32 UR7, UR7, UR6, 0x1a ;  /* 0x0000000607077291 */ /* 0x000fe2000f8fd23f */
[----:B------:R-:W-:Y:S02]  /*3260*/  ISETP.GT.AND P0, PT, R3, 0x39, PT ;  /* 0x000000390300780c */ /* 0x000fe40003f04270 */
[----:B------:R-:W-:Y:S01]  /*3270*/  FMNMX.FTZ R6, R103, R6, !PT ;  /* 0x0000000667067209 */ /* 0x000fe20007810000 */
[----:B------:R-:W-:Y:S01]  /*3280*/  UISETP.LT.AND UP0, UPT, UR41, UR7, UPT ;  /* 0x000000072900728c */ /* 0x000fe2000bf01270 */
[----:B------:R-:W-:Y:S01]  /*3290*/  ISETP.GT.AND P3, PT, R115, 0x8, PT ;  /* 0x000000087300780c */ /* 0x000fe20003f64270 */
[----:B------:R-:W1:Y:S01]  /*32a0*/  MUFU.TANH R63, R63 ;  /* 0x0000003f003f7308 */ /* 0x000e620000002400 */
[----:B--2---:R-:W-:Y:S01]  /*32b0*/  FSEL R101, R86, -INF , P2 ;  /* 0xff80000056657808 */ /* 0x004fe20001000000 */
[----:B------:R-:W-:Y:S01]  /*32c0*/  USEL UR29, UR41, UR7, !UP0 ;  /* 0x00000007291d7287 */ /* 0x000fe2000c000000 */
[----:B------:R-:W-:-:S02]  /*32d0*/  ISETP.GT.AND P2, PT, R3, 0x40, PT ;  /* 0x000000400300780c */ /* 0x000fc40003f44270 */
[----:B------:R-:W-:Y:S01]  /*32e0*/  FMNMX.FTZ R6, R101, R6, !PT ;  /* 0x0000000665067209 */ /* 0x000fe20007810000 */
[----:B------:R-:W-:Y:S01]  /*32f0*/  UISETP.GE.AND UP0, UPT, UR31, UR29, UPT ;  /* 0x0000001d1f00728c */ /* 0x000fe2000bf06270 */
[----:B------:R-:W-:Y:S01]  /*3300*/  FSEL R97, R97, -INF , P2 ;  /* 0xff80000061617808 */ /* 0x000fe20001000000 */
[----:B------:R-:W2:Y:S01]  /*3310*/  MUFU.TANH R67, R67 ;  /* 0x0000004300437308 */ /* 0x000ea20000002400 */
[----:B0-----:R-:W-:Y:S02]  /*3320*/  FSEL R99, R87, -INF , P0 ;  /* 0xff80000057637808 */ /* 0x001fe40000000000 */
[----:B------:R-:W-:Y:S02]  /*3330*/  ISETP.GT.AND P0, PT, R3, 0x41, PT ;  /* 0x000000410300780c */ /* 0x000fe40003f04270 */
[----:B------:R-:W-:Y:S02]  /*3340*/  FMNMX.FTZ R6, R99, R6, !PT ;  /* 0x0000000663067209 */ /* 0x000fe40007810000 */
[----:B------:R-:W-:Y:S01]  /*3350*/  ISETP.GT.AND P2, PT, R3, 0x48, PT ;  /* 0x000000480300780c */ /* 0x000fe20003f44270 */
[----:B------:R-:W0:Y:S01]  /*3360*/  MUFU.TANH R70, R70 ;  /* 0x0000004600467308 */ /* 0x000e220000002400 */
[----:B------:R-:W-:-:S02]  /*3370*/  FSEL R95, R8, -INF , P0 ;  /* 0xff800000085f7808 */ /* 0x000fc40000000000 */
[----:B------:R-:W-:Y:S02]  /*3380*/  FMNMX.FTZ R6, R97, R6, !PT ;  /* 0x0000000661067209 */ /* 0x000fe40007810000 */
[----:B------:R-:W-:Y:S02]  /*3390*/  ISETP.GT.AND P0, PT, R3, 0x49, PT ;  /* 0x000000490300780c */ /* 0x000fe40003f04270 */
[----:B------:R-:W-:Y:S01]  /*33a0*/  FSEL R93, R93, -INF , P2 ;  /* 0xff8000005d5d7808 */ /* 0x000fe20001000000 */
[----:B------:R-:W3:Y:S01]  /*33b0*/  MUFU.TANH R71, R71 ;  /* 0x0000004700477308 */ /* 0x000ee20000002400 */
[----:B------:R-:W-:Y:S02]  /*33c0*/  FMNMX.FTZ R6, R95, R6, !PT ;  /* 0x000000065f067209 */ /* 0x000fe40007810000 */
[----:B------:R-:W-:Y:S02]  /*33d0*/  ISETP.GT.AND P2, PT, R3, 0x50, PT ;  /* 0x000000500300780c */ /* 0x000fe40003f44270 */
[----:B-1----:R-:W-:-:S02]  /*33e0*/  FSEL R91, R63, -INF , P0 ;  /* 0xff8000003f5b7808 */ /* 0x002fc40000000000 */
[----:B------:R-:W-:Y:S01]  /*33f0*/  FMNMX.FTZ R6, R93, R6, !PT ;  /* 0x000000065d067209 */ /* 0x000fe20007810000 */
[----:B------:R-:W1:Y:S01]  /*3400*/  MUFU.TANH R42, R42 ;  /* 0x0000002a002a7308 */ /* 0x000e620000002400 */
[----:B------:R-:W-:Y:S02]  /*3410*/  ISETP.GT.AND P0, PT, R3, 0x51, PT ;  /* 0x000000510300780c */ /* 0x000fe40003f04270 */
[----:B------:R-:W-:Y:S02]  /*3420*/  FSEL R87, R65, -INF , P2 ;  /* 0xff80000041577808 */ /* 0x000fe40001000000 */
[----:B------:R-:W-:Y:S02]  /*3430*/  FMNMX.FTZ R6, R91, R6, !PT ;  /* 0x000000065b067209 */ /* 0x000fe40007810000 */
[----:B------:R-:W-:Y:S01]  /*3440*/  ISETP.GT.AND P2, PT, R3, 0x58, PT ;  /* 0x000000580300780c */ /* 0x000fe20003f44270 */
[----:B------:R-:W4:Y:S01]  /*3450*/  MUFU.TANH R43, R43 ;  /* 0x0000002b002b7308 */ /* 0x000f220000002400 */
[----:B--2---:R-:W-:-:S02]  /*3460*/  FSEL R85, R67, -INF , P0 ;  /* 0xff80000043557808 */ /* 0x004fc40000000000 */
[----:B------:R-:W-:Y:S02]  /*3470*/  FMNMX.FTZ R6, R87, R6, !PT ;  /* 0x0000000657067209 */ /* 0x000fe40007810000 */
[----:B------:R-:W-:Y:S02]  /*3480*/  ISETP.GT.AND P0, PT, R3, 0x59, PT ;  /* 0x000000590300780c */ /* 0x000fe40003f04270 */
[----:B0-----:R-:W-:Y:S01]  /*3490*/  FSEL R83, R70, -INF , P2 ;  /* 0xff80000046537808 */ /* 0x001fe20001000000 */
[----:B------:R-:W0:Y:S01]  /*34a0*/  MUFU.TANH R46, R46 ;  /* 0x0000002e002e7308 */ /* 0x000e220000002400 */
[----:B------:R-:W-:Y:S01]  /*34b0*/  FMNMX.FTZ R6, R85, R6, !PT ;  /* 0x0000000655067209 */ /* 0x000fe20007810000 */
[C---:B------:R-:W-:Y:S01]  /*34c0*/  FMUL.FTZ R70, R0.reuse, R45 ;  /* 0x0000002d00467220 */ /* 0x040fe20000410000 */
[----:B------:R-:W-:Y:S01]  /*34d0*/  ISETP.GT.AND P2, PT, R3, 0x60, PT ;  /* 0x000000600300780c */ /* 0x000fe20003f44270 */
[----:B------:R-:W-:Y:S01]  /*34e0*/  FMUL.FTZ R45, R0, R24 ;  /* 0x00000018002d7220 */ /* 0x000fe20000410000 */
[----:B---3--:R-:W-:-:S02]  /*34f0*/  FSEL R81, R71, -INF , P0 ;  /* 0xff80000047517808 */ /* 0x008fc40000000000 */
[----:B------:R-:W-:Y:S01]  /*3500*/  FMNMX.FTZ R6, R83, R6, !PT ;  /* 0x0000000653067209 */ /* 0x000fe20007810000 */
[----:B------:R-:W2:Y:S01]  /*3510*/  MUFU.TANH R47, R47 ;  /* 0x0000002f002f7308 */ /* 0x000ea20000002400 */
[----:B------:R-:W-:Y:S02]  /*3520*/  ISETP.GT.AND P0, PT, R3, 0x61, PT ;  /* 0x000000610300780c */ /* 0x000fe40003f04270 */
[----:B-1----:R-:W-:Y:S02]  /*3530*/  FSEL R69, R42, -INF , P2 ;  /* 0xff8000002a457808 */ /* 0x002fe40001000000 */
[----:B------:R-:W-:Y:S02]  /*3540*/  FMNMX.FTZ R6, R81, R6, !PT ;  /* 0x0000000651067209 */ /* 0x000fe40007810000 */
[----:B------:R-:W-:Y:S01]  /*3550*/  ISETP.GT.AND P2, PT, R3, 0x68, PT ;  /* 0x000000680300780c */ /* 0x000fe20003f44270 */
[----:B------:R-:W1:Y:S01]  /*3560*/  MUFU.TANH R50, R50 ;  /* 0x0000003200327308 */ /* 0x000e620000002400 */
[----:B----4-:R-:W-:-:S02]  /*3570*/  FSEL R71, R43, -INF , P0 ;  /* 0xff8000002b477808 */ /* 0x010fc40000000000 */
[----:B------:R-:W-:Y:S02]  /*3580*/  FMNMX.FTZ R6, R69, R6, !PT ;  /* 0x0000000645067209 */ /* 0x000fe40007810000 */
[----:B------:R-:W-:Y:S02]  /*3590*/  ISETP.GT.AND P0, PT, R3, 0x69, PT ;  /* 0x000000690300780c */ /* 0x000fe40003f04270 */
[----:B0-----:R-:W-:Y:S01]  /*35a0*/  FSEL R79, R46, -INF , P2 ;  /* 0xff8000002e4f7808 */ /* 0x001fe20001000000 */
[----:B------:R-:W0:Y:S01]  /*35b0*/  MUFU.TANH R51, R51 ;  /* 0x0000003300337308 */ /* 0x000e220000002400 */
[----:B------:R-:W-:Y:S01]  /*35c0*/  FMNMX.FTZ R6, R71, R6, !PT ;  /* 0x0000000647067209 */ /* 0x000fe20007810000 */
[----:B------:R-:W-:Y:S01]  /*35d0*/  FMUL.FTZ R46, R0, R29 ;  /* 0x0000001d002e7220 */ /* 0x000fe20000410000 */
[----:B------:R-:W-:Y:S02]  /*35e0*/  ISETP.GT.AND P2, PT, R3, 0x70, PT ;  /* 0x000000700300780c */ /* 0x000fe40003f44270 */
[----:B--2---:R-:W-:-:S02]  /*35f0*/  FSEL R65, R47, -INF , P0 ;  /* 0xff8000002f417808 */ /* 0x004fc40000000000 */
[----:B------:R-:W-:Y:S01]  /*3600*/  FMNMX.FTZ R6, R79, R6, !PT ;  /* 0x000000064f067209 */ /* 0x000fe20007810000 */
[----:B------:R-:W2:Y:S01]  /*3610*/  MUFU.TANH R54, R54 ;  /* 0x0000003600367308 */ /* 0x000ea20000002400 */
[----:B------:R-:W-:Y:S02]  /*3620*/  ISETP.GT.AND P0, PT, R3, 0x71, PT ;  /* 0x000000710300780c */ /* 0x000fe40003f04270 */
[----:B-1----:R-:W-:Y:S01]  /*3630*/  FSEL R67, R50, -INF , P2 ;  /* 0xff80000032437808 */ /* 0x002fe20001000000 */
[----:B------:R-:W-:Y:S01]  /*3640*/  FMUL.FTZ R50, R0, R33 ;  /* 0x0000002100327220 */ /* 0x000fe20000410000 */
[----:B------:R-:W-:Y:S02]  /*3650*/  FMNMX.FTZ R6, R65, R6, !PT ;  /* 0x0000000641067209 */ /* 0x000fe40007810000 */
[----:B------:R-:W-:Y:S01]  /*3660*/  ISETP.GT.AND P2, PT, R3, 0x78, PT ;  /* 0x000000780300780c */ /* 0x000fe20003f44270 */
[----:B------:R2:W1:Y:S01]  /*3670*/  MUFU.TANH R8, R55 ;  /* 0x0000003700087308 */ /* 0x0004620000002400 */
[----:B0-----:R-:W-:-:S02]  /*3680*/  FSEL R63, R51, -INF , P0 ;  /* 0xff800000333f7808 */ /* 0x001fc40000000000 */
[----:B------:R-:W-:Y:S02]  /*3690*/  FMNMX.FTZ R6, R67, R6, !PT ;  /* 0x0000000643067209 */ /* 0x000fe40007810000 */
[----:B------:R-:W-:Y:S02]  /*36a0*/  ISETP.GT.AND P0, PT, R3, 0x79, PT ;  /* 0x000000790300780c */ /* 0x000fe40003f04270 */
[----:B------:R-:W-:Y:S01]  /*36b0*/  FMNMX.FTZ R6, R63, R6, !PT ;  /* 0x000000063f067209 */ /* 0x000fe20007810000 */
[----:B------:R-:W0:Y:S01]  /*36c0*/  MUFU.TANH R26, R26 ;  /* 0x0000001a001a7308 */ /* 0x000e220000002400 */
[----:B--2---:R-:W-:Y:S01]  /*36d0*/  FSEL R55, R54, -INF , P2 ;  /* 0xff80000036377808 */ /* 0x004fe20001000000 */
[C---:B------:R-:W-:Y:S01]  /*36e0*/  FMUL.FTZ R54, R0.reuse, R44 ;  /* 0x0000002c00367220 */ /* 0x040fe20000410000 */
[----:B------:R-:W-:Y:S01]  /*36f0*/  ISETP.GT.AND P2, PT, R3, 0x80, PT ;  /* 0x000000800300780c */ /* 0x000fe20003f44270 */
[----:B------:R-:W-:Y:S01]  /*3700*/  FMUL.FTZ R44, R0, R25 ;  /* 0x00000019002c7220 */ /* 0x000fe20000410000 */
[----:B------:R-:W-:-:S02]  /*3710*/  FMNMX.FTZ R6, R55, R6, !PT ;  /* 0x0000000637067209 */ /* 0x000fc40007810000 */
[----:B------:R-:W-:Y:S01]  /*3720*/  R2UR UR11, R2 ;  /* 0x00000000020b72ca */ /* 0x000fe200000e0000 */
[----:B------:R-:W2:Y:S01]  /*3730*/  MUFU.TANH R27, R27 ;  /* 0x0000001b001b7308 */ /* 0x000ea20000002400 */
[----:B-1----:R-:W-:Y:S02]  /*3740*/  FSEL R47, R8, -INF , P0 ;  /* 0xff800000082f7808 */ /* 0x002fe40000000000 */
[----:B------:R-:W-:Y:S02]  /*3750*/  ISETP.GT.AND P0, PT, R3, 0x81, PT ;  /* 0x000000810300780c */ /* 0x000fe40003f04270 */
[----:B------:R-:W-:-:S03]  /*3760*/  FMNMX.FTZ R6, R47, R6, !PT ;  /* 0x000000062f067209 */ /* 0x000fc60007810000 */
[----:B------:R-:W1:Y:S01]  /*3770*/  MUFU.TANH R30, R30 ;  /* 0x0000001e001e7308 */ /* 0x000e620000002400 */
[----:B0-----:R-:W-:Y:S02]  /*3780*/  FSEL R51, R26, -INF , P2 ;  /* 0xff8000001a337808 */ /* 0x001fe40001000000 */
[----:B------:R-:W-:Y:S01]  /*3790*/  ISETP.GT.AND P2, PT, R3, 0x88, PT ;  /* 0x000000880300780c */ /* 0x000fe20003f44270 */
[----:B------:R-:W-:Y:S01]  /*37a0*/  UIADD3 UR6, UR11, 0x22840, URZ ;  /* 0x000228400b067890 */ /* 0x000fe2000fffe03f */
[----:B------:R-:W-:Y:S01]  /*37b0*/  FMNMX.FTZ R8, R51, R6, !PT ;  /* 0x0000000633087209 */ /* 0x000fe20007810000 */
[----:B------:R-:W-:Y:S02]  /*37c0*/  FMUL.FTZ R6, R0, R39 ;  /* 0x0000002700067220 */ /* 0x000fe40000410000 */
[----:B------:R-:W0:Y:S01]  /*37d0*/  MUFU.TANH R31, R31 ;  /* 0x0000001f001f7308 */ /* 0x000e220000002400 */
[----:B--2---:R-:W-:Y:S01]  /*37e0*/  FSEL R43, R27, -INF , P0 ;  /* 0xff8000001b2b7808 */ /* 0x004fe20000000000 */
[----:B------:R-:W-:Y:S01]  /*37f0*/  UPRMT UR6, UR42, 0x654, UR6 ;  /* 0x000006542a067896 */ /* 0x000fe20008000006 */
[----:B------:R-:W-:-:S02]  /*3800*/  ISETP.GT.AND P0, PT, R3, 0x89, PT ;  /* 0x000000890300780c */ /* 0x000fc40003f04270 */
[----:B------:R-:W-:-:S03]  /*3810*/  FMNMX.FTZ R8, R43, R8, !PT ;  /* 0x000000082b087209 */ /* 0x000fc60007810000 */
[----:B------:R-:W2:Y:S01]  /*3820*/  MUFU.TANH R34, R34 ;  /* 0x0000002200227308 */ /* 0x000ea20000002400 */
[----:B-1----:R-:W-:Y:S02]  /*3830*/  FSEL R41, R30, -INF , P2 ;  /* 0xff8000001e297808 */ /* 0x002fe40001000000 */
[----:B------:R-:W-:Y:S01]  /*3840*/  ISETP.GT.AND P2, PT, R3, 0x90, PT ;  /* 0x000000900300780c */ /* 0x000fe20003f44270 */
[----:B------:R-:W-:Y:S01]  /*3850*/  SYNCS.ARRIVE.TRANS64.RED.A1T0 RZ, [UR6], RZ ;  /* 0x000000ffffff79a7 */ /* 0x000fe20008100406 */
[----:B------:R-:W-:-:S03]  /*3860*/  FMNMX.FTZ R8, R41, R8, !PT ;  /* 0x0000000829087209 */ /* 0x000fc60007810000 */
[----:B------:R2:W1:Y:S01]  /*3870*/  MUFU.TANH R42, R35 ;  /* 0x00000023002a7308 */ /* 0x0004620000002400 */
[----:B0-----:R-:W-:Y:S02]  /*3880*/  FSEL R39, R31, -INF , P0 ;  /* 0xff8000001f277808 */ /* 0x001fe40000000000 */
[----:B------:R-:W-:Y:S02]  /*3890*/  ISETP.GT.AND P0, PT, R3, 0x91, PT ;  /* 0x000000910300780c */ /* 0x000fe40003f04270 */
[----:B------:R-:W-:-:S03]  /*38a0*/  FMNMX.FTZ R8, R39, R8, !PT ;  /* 0x0000000827087209 */ /* 0x000fc60007810000 */
[----:B------:R-:W0:Y:S01]  /*38b0*/  MUFU.TANH R38, R38 ;  /* 0x0000002600267308 */ /* 0x000e220000002400 */
[----:B--2---:R-:W-:Y:S01]  /*38c0*/  FSEL R35, R34, -INF , P2 ;  /* 0xff80000022237808 */ /* 0x004fe20001000000 */
[C---:B------:R-:W-:Y:S01]  /*38d0*/  FMUL.FTZ R34, R0.reuse, R49 ;  /* 0x0000003100227220 */ /* 0x040fe20000410000 */
[----:B------:R-:W-:Y:S01]  /*38e0*/  ISETP.GT.AND P2, PT, R3, 0x98, PT ;  /* 0x000000980300780c */ /* 0x000fe20003f44270 */
[----:B------:R-:W-:Y:S01]  /*38f0*/  FMUL.FTZ R49, R0, R32 ;  /* 0x0000002000317220 */ /* 0x000fe20000410000 */
[----:B------:R-:W-:-:S03]  /*3900*/  FMNMX.FTZ R8, R35, R8, !PT ;  /* 0x0000000823087209 */ /* 0x000fc60007810000 */
[----:B------:R-:W2:Y:S01]  /*3910*/  MUFU.TANH R6, R6 ;  /* 0x0000000600067308 */ /* 0x000ea20000002400 */
[----:B-1----:R-:W-:Y:S01]  /*3920*/  FSEL R31, R42, -INF , P0 ;  /* 0xff8000002a1f7808 */ /* 0x002fe20000000000 */
[C---:B------:R-:W-:Y:S01]  /*3930*/  FMUL.FTZ R42, R0.reuse, R52 ;  /* 0x00000034002a7220 */ /* 0x040fe20000410000 */
[----:B------:R-:W-:Y:S01]  /*3940*/  ISETP.GT.AND P0, PT, R3, 0x99, PT ;  /* 0x000000990300780c */ /* 0x000fe20003f04270 */
[C---:B------:R-:W-:Y:S01]  /*3950*/  FMUL.FTZ R52, R0.reuse, R36 ;  /* 0x0000002400347220 */ /* 0x040fe20000410000 */
[----:B------:R-:W-:Y:S01]  /*3960*/  FMNMX.FTZ R8, R31, R8, !PT ;  /* 0x000000081f087209 */ /* 0x000fe20007810000 */
[----:B------:R-:W-:Y:S02]  /*3970*/  FMUL.FTZ R36, R0, R37 ;  /* 0x0000002500247220 */ /* 0x000fe40000410000 */
[----:B------:R-:W-:Y:S01]  /*3980*/  MUFU.TANH R7, R7 ;  /* 0x0000000700077308 */ /* 0x000fe20000002400 */
[----:B0-----:R-:W-:Y:S01]  /*3990*/  FSEL R27, R38, -INF , P2 ;  /* 0xff800000261b7808 */ /* 0x001fe20001000000 */
[----:B------:R-:W-:Y:S01]  /*39a0*/  FMUL.FTZ R38, R0, R53 ;  /* 0x0000003500267220 */ /* 0x000fe20000410000 */
[----:B------:R-:W-:-:S02]  /*39b0*/  ISETP.GT.AND P2, PT, R115, 0x1, PT ;  /* 0x000000017300780c */ /* 0x000fc40003f44270 */
[----:B------:R-:W-:-:S03]  /*39c0*/  FMNMX.FTZ R8, R27, R8, !PT ;  /* 0x000000081b087209 */ /* 0x000fc60007810000 */
[----:B------:R-:W0:Y:S01]  /*39d0*/  MUFU.TANH R9, R9 ;  /* 0x0000000900097308 */ /* 0x000e220000002400 */
[----:B--2---:R-:W-:-:S04]  /*39e0*/  FSEL R3, R6, -INF , P0 ;  /* 0xff80000006037808 */ /* 0x004fc80000000000 */
[----:B------:R-:W-:-:S03]  /*39f0*/  FMNMX.FTZ R8, R3, R8, !PT ;  /* 0x0000000803087209 */ /* 0x000fc60007810000 */
[----:B------:R-:W1:Y:S02]  /*3a00*/  MUFU.TANH R11, R11 ;  /* 0x0000000b000b7308 */ /* 0x000e640000002400 */
[----:B------:R-:W2:Y:S06]  /*3a10*/  SHFL.BFLY PT, R89, R8, 0x2, 0x1f ;  /* 0x0c401f0008597f89 */ /* 0x000eac00000e0000 */
[----:B------:R-:W-:Y:S01]  /*3a20*/  MUFU.TANH R10, R10 ;  /* 0x0000000a000a7308 */ /* 0x000fe20000002400 */
[----:B0-----:R-:W-:Y:S02]  /*3a30*/  FSEL R33, R9, -INF , P2 ;  /* 0xff80000009217808 */ /* 0x001fe40001000000 */
[----:B------:R-:W-:-:S05]  /*3a40*/  ISETP.GT.AND P2, PT, R115, 0x10, PT ;  /* 0x000000107300780c */ /* 0x000fca0003f44270 */
[----:B------:R-:W0:Y:S01]  /*3a50*/  MUFU.TANH R12, R12 ;  /* 0x0000000c000c7308 */ /* 0x000e220000002400 */
[----:B-1----:R-:W-:-:S07]  /*3a60*/  FSEL R30, R11, -INF , P3 ;  /* 0xff8000000b1e7808 */ /* 0x002fce0001800000 */
[----:B------:R-:W-:Y:S01]  /*3a70*/  MUFU.TANH R13, R13 ;  /* 0x0000000d000d7308 */ /* 0x000fe20000002400 */
[----:B--2---:R-:W-:-:S05]  /*3a80*/  FMNMX.FTZ R6, R8, R89, !PT ;  /* 0x0000005908067209 */ /* 0x004fca0007810000 */
[----:B------:R-:W1:Y:S02]  /*3a90*/  SHFL.BFLY PT, R89, R6, 0x1, 0x1f ;  /* 0x0c201f0006597f89 */ /* 0x000e6400000e0000 */
[----:B------:R-:W2:Y:S01]  /*3aa0*/  MUFU.TANH R14, R14 ;  /* 0x0000000e000e7308 */ /* 0x000ea20000002400 */
[----:B0-----:R-:W-:Y:S02]  /*3ab0*/  FSEL R32, R12, -INF , P2 ;  /* 0xff8000000c207808 */ /* 0x001fe40001000000 */
[----:B------:R-:W-:-:S05]  /*3ac0*/  ISETP.GT.AND P2, PT, R115, 0x18, PT ;  /* 0x000000187300780c */ /* 0x000fca0003f44270 */
[----:B------:R-:W-:Y:S08]  /*3ad0*/  MUFU.TANH R15, R15 ;  /* 0x0000000f000f7308 */ /* 0x000ff00000002400 */
[----:B------:R-:W0:Y:S01]  /*3ae0*/  MUFU.TANH R20, R20 ;  /* 0x0000001400147308 */ /* 0x000e220000002400 */
[----:B--2---:R-:W-:Y:S02]  /*3af0*/  FSEL R14, R14, -INF , P2 ;  /* 0xff8000000e0e7808 */ /* 0x004fe40001000000 */
[----:B------:R-:W-:-:S02]  /*3b00*/  ISETP.GT.AND P2, PT, R115, 0x20, PT ;  /* 0x000000207300780c */ /* 0x000fc40003f44270 */
[----:B-1----:R-:W-:Y:S01]  /*3b10*/  FMNMX.FTZ R89, R6, R89, !PT ;  /* 0x0000005906597209 */ /* 0x002fe20007810000 */
[----:B------:R-:W-:Y:S02]  /*3b20*/  IMAD.U32 R6, RZ, RZ, UR28 ;  /* 0x0000001cff067e24 */ /* 0x000fe4000f8e00ff */
[----:B------:R-:W1:Y:S01]  /*3b30*/  MUFU.TANH R21, R21 ;  /* 0x0000001500157308 */ /* 0x000e620000002400 */
[C---:B------:R-:W-:Y:S01]  /*3b40*/  FSETP.NEU.FTZ.AND P0, PT, R89.reuse, -INF , PT ;  /* 0xff8000005900780b */ /* 0x040fe20003f1d000 */
[----:B------:R-:W-:-:S05]  /*3b50*/  FFMA.FTZ R6, R89, R6, -8 ;  /* 0xc100000059067423 */ /* 0x000fca0000010006 */
[----:B------:R-:W-:Y:S01]  /*3b60*/  FSEL R6, R6, RZ, P0 ;  /* 0x000000ff06067208 */ /* 0x000fe20000000000 */
[----:B------:R-:W2:Y:S01]  /*3b70*/  MUFU.TANH R72, R72 ;  /* 0x0000004800487308 */ /* 0x000ea20000002400 */
[----:B------:R-:W-:Y:S02]  /*3b80*/  ISETP.GT.AND P0, PT, R115, RZ, PT ;  /* 0x000000ff7300720c */ /* 0x000fe40003f04270 */
[----:B0-----:R-:W-:Y:S01]  /*3b90*/  FSEL R37, R20, -INF , P2 ;  /* 0xff80000014257808 */ /* 0x001fe20001000000 */
[----:B------:R-:W-:-:S01]  /*3ba0*/  FFMA.FTZ R93, R93, UR28, -R6 ;  /* 0x0000001c5d5d7c23 */ /* 0x000fc20008010806 */
[----:B------:R-:W-:Y:S01]  /*3bb0*/  FSEL R28, R7, -INF , P0 ;  /* 0xff800000071c7808 */ /* 0x000fe20000000000 */
[----:B------:R-:W-:-:S01]  /*3bc0*/  FFMA.FTZ R100, R39, UR28, -R6 ;  /* 0x0000001c27647c23 */ /* 0x000fc20008010806 */
[----:B------:R-:W-:Y:S01]  /*3bd0*/  ISETP.GT.AND P0, PT, R115, 0x9, PT ;  /* 0x000000097300780c */ /* 0x000fe20003f04270 */
[----:B------:R-:W0:Y:S01]  /*3be0*/  MUFU.TANH R73, R73 ;  /* 0x0000004900497308 */ /* 0x000e220000002400 */
[----:B------:R-:W-:Y:S01]  /*3bf0*/  FMNMX.FTZ R9, R28, R33, !PT ;  /* 0x000000211c097209 */ /* 0x000fe20007810000 */
[----:B------:R-:W-:Y:S01]  /*3c00*/  IMAD.U32 R39, RZ, RZ, UR28 ;  /* 0x0000001cff277e24 */ /* 0x000fe2000f8e00ff */
[----:B------:R-:W-:Y:S01]  /*3c10*/  FSEL R29, R10, -INF , P0 ;  /* 0xff8000000a1d7808 */ /* 0x000fe20000000000 */
[--C-:B------:R-:W-:Y:S01]  /*3c20*/  FFMA.FTZ R5, R5, UR28, -R6.reuse ;  /* 0x0000001c05057c23 */ /* 0x100fe20008010806 */
[----:B------:R-:W-:Y:S01]  /*3c30*/  FMNMX.FTZ R10, R30, R9, !PT ;  /* 0x000000091e0a7209 */ /* 0x000fe20007810000 */
        /* <DEDUP_REMOVED lines=29> */
[----:B--2---:R-:W-:Y:S01]  /*3e10*/  FSEL R72, R72, -INF , P2 ;  /* 0xff80000048487808 */ /* 0x004fe20001000000 */
[--C-:B------:R-:W-:Y:S01]  /*3e20*/  FFMA.FTZ R10, R113, UR28, -R6.reuse ;  /* 0x0000001c710a7c23 */ /* 0x100fe20008010806 */
[----:B------:R-:W-:Y:S01]  /*3e30*/  FMNMX.FTZ R53, R21, R66, !PT ;  /* 0x0000004215357209 */ /* 0x000fe20007810000 */
[--C-:B------:R-:W-:Y:S01]  /*3e40*/  FFMA.FTZ R11, R111, UR28, -R6.reuse ;  /* 0x0000001c6f0b7c23 */ /* 0x100fe20008010806 */
[----:B------:R-:W-:Y:S01]  /*3e50*/  ISETP.GT.AND P2, PT, R115, 0x30, PT ;  /* 0x000000307300780c */ /* 0x000fe20003f44270 */
[----:B------:R-:W2:Y:S01]  /*3e60*/  MUFU.TANH R78, R78 ;  /* 0x0000004e004e7308 */ /* 0x000ea20000002400 */
[----:B0-----:R-:W-:Y:S01]  /*3e70*/  FSEL R66, R73, -INF , P0 ;  /* 0xff80000049427808 */ /* 0x001fe20000000000 */
[--C-:B------:R-:W-:Y:S01]  /*3e80*/  FFMA.FTZ R20, R109, UR28, -R6.reuse ;  /* 0x0000001c6d147c23 */ /* 0x100fe20008010806 */
[----:B------:R-:W-:Y:S01]  /*3e90*/  FMNMX.FTZ R53, R72, R53, !PT ;  /* 0x0000003548357209 */ /* 0x000fe20007810000 */
[--C-:B------:R-:W-:Y:S01]  /*3ea0*/  FFMA.FTZ R73, R107, UR28, -R6.reuse ;  /* 0x0000001c6b497c23 */ /* 0x100fe20008010806 */
[----:B------:R-:W-:Y:S01]  /*3eb0*/  ISETP.GT.AND P0, PT, R115, 0x31, PT ;  /* 0x000000317300780c */ /* 0x000fe20003f04270 */
[--C-:B------:R-:W-:Y:S01]  /*3ec0*/  FFMA.FTZ R97, R97, UR28, -R6.reuse ;  /* 0x0000001c61617c23 */ /* 0x100fe20008010806 */
[----:B---3--:R-:W-:Y:S01]  /*3ed0*/  FSEL R74, R74, -INF , P2 ;  /* 0xff8000004a4a7808 */ /* 0x008fe20001000000 */
[----:B------:R-:W0:Y:S01]  /*3ee0*/  MUFU.TANH R56, R56 ;  /* 0x0000003800387308 */ /* 0x000e220000002400 */
[----:B------:R-:W-:Y:S01]  /*3ef0*/  FMNMX.FTZ R53, R66, R53, !PT ;  /* 0x0000003542357209 */ /* 0x000fe20007810000 */
[--C-:B------:R-:W-:Y:S01]  /*3f00*/  FFMA.FTZ R91, R91, UR28, -R6.reuse ;  /* 0x0000001c5b5b7c23 */ /* 0x100fe20008010806 */
[----:B------:R-:W-:Y:S01]  /*3f10*/  ISETP.GT.AND P2, PT, R115, 0x38, PT ;  /* 0x000000387300780c */ /* 0x000fe20003f44270 */
[--C-:B------:R-:W-:Y:S01]  /*3f20*/  FFMA.FTZ R65, R65, UR28, -R6.reuse ;  /* 0x0000001c41417c23 */ /* 0x100fe20008010806 */
[----:B----4-:R-:W-:Y:S01]  /*3f30*/  FSEL R75, R75, -INF , P0 ;  /* 0xff8000004b4b7808 */ /* 0x010fe20000000000 */
[--C-:B------:R-:W-:Y:S01]  /*3f40*/  FFMA.FTZ R63, R63, UR28, -R6.reuse ;  /* 0x0000001c3f3f7c23 */ /* 0x100fe20008010806 */
[----:B------:R-:W-:Y:S01]  /*3f50*/  FMNMX.FTZ R68, R74, R53, !PT ;  /* 0x000000354a447209 */ /* 0x000fe20007810000 */
[----:B------:R-:W3:Y:S01]  /*3f60*/  MUFU.TANH R57, R57 ;  /* 0x0000003900397308 */ /* 0x000ee20000002400 */
[----:B------:R-:W-:Y:S01]  /*3f70*/  ISETP.GT.AND P0, PT, R115, 0x39, PT ;  /* 0x000000397300780c */ /* 0x000fe20003f04270 */
[--C-:B------:R-:W-:Y:S01]  /*3f80*/  FFMA.FTZ R53, R105, UR28, -R6.reuse ;  /* 0x0000001c69357c23 */ /* 0x100fe20008010806 */
[----:B-----5:R-:W-:Y:S01]  /*3f90*/  FSEL R77, R77, -INF , P2 ;  /* 0xff8000004d4d7808 */ /* 0x020fe20001000000 */
[--C-:B------:R-:W-:Y:S01]  /*3fa0*/  FFMA.FTZ R55, R55, UR28, -R6.reuse ;  /* 0x0000001c37377c23 */ /* 0x100fe20008010806 */
[----:B------:R-:W-:Y:S01]  /*3fb0*/  FMNMX.FTZ R68, R75, R68, !PT ;  /* 0x000000444b447209 */ /* 0x000fe20007810000 */
[--C-:B------:R-:W-:Y:S01]  /*3fc0*/  FFMA.FTZ R41, R41, UR28, -R6.reuse ;  /* 0x0000001c29297c23 */ /* 0x100fe20008010806 */
[----:B------:R-:W-:Y:S01]  /*3fd0*/  ISETP.GT.AND P2, PT, R115, 0x40, PT ;  /* 0x000000407300780c */ /* 0x000fe20003f44270 */
[----:B------:R-:W4:Y:S01]  /*3fe0*/  MUFU.TANH R58, R58 ;  /* 0x0000003a003a7308 */ /* 0x000f220000002400 */
[----:B-1----:R-:W-:Y:S01]  /*3ff0*/  FSEL R76, R76, -INF , P0 ;  /* 0xff8000004c4c7808 */ /* 0x002fe20000000000 */
[--C-:B------:R-:W-:Y:S01]  /*4000*/  FFMA.FTZ R35, R35, UR28, -R6.reuse ;  /* 0x0000001c23237c23 */ /* 0x100fe20008010806 */
[----:B------:R-:W-:Y:S01]  /*4010*/  FMNMX.FTZ R105, R77, R68, !PT ;  /* 0x000000444d697209 */ /* 0x000fe20007810000 */
[--C-:B------:R-:W-:Y:S01]  /*4020*/  FFMA.FTZ R27, R27, UR28, -R6.reuse ;  /* 0x0000001c1b1b7c23 */ /* 0x100fe20008010806 */
[----:B------:R-:W-:Y:S01]  /*4030*/  ISETP.GT.AND P0, PT, R115, 0x41, PT ;  /* 0x000000417300780c */ /* 0x000fe20003f04270 */
[----:B------:R-:W-:Y:S01]  /*4040*/  FFMA.FTZ R3, R3, UR28, -R6 ;  /* 0x0000001c03037c23 */ /* 0x000fe20008010806 */
[----:B--2---:R-:W-:Y:S01]  /*4050*/  FSEL R78, R78, -INF , P2 ;  /* 0xff8000004e4e7808 */ /* 0x004fe20001000000 */
[----:B------:R-:W1:Y:S01]  /*4060*/  MUFU.TANH R59, R59 ;  /* 0x0000003b003b7308 */ /* 0x000e620000002400 */
[----:B------:R-:W-:-:S02]  /*4070*/  FMNMX.FTZ R105, R76, R105, !PT ;  /* 0x000000694c697209 */ /* 0x000fc40007810000 */
[----:B------:R-:W-:Y:S02]  /*4080*/  ISETP.GT.AND P2, PT, R115, 0x48, PT ;  /* 0x000000487300780c */ /* 0x000fe40003f44270 */
[----:B0-----:R-:W-:Y:S01]  /*4090*/  FSEL R68, R56, -INF , P0 ;  /* 0xff80000038447808 */ /* 0x001fe20000000000 */
[--C-:B------:R-:W-:Y:S01]  /*40a0*/  FFMA.FTZ R56, R103, UR28, -R6.reuse ;  /* 0x0000001c67387c23 */ /* 0x100fe20008010806 */
[----:B------:R-:W-:Y:S01]  /*40b0*/  FMNMX.FTZ R105, R78, R105, !PT ;  /* 0x000000694e697209 */ /* 0x000fe20007810000 */
[----:B------:R-:W0:Y:S01]  /*40c0*/  MUFU.TANH R60, R60 ;  /* 0x0000003c003c7308 */ /* 0x000e220000002400 */
[----:B------:R-:W-:Y:S02]  /*40d0*/  ISETP.GT.AND P0, PT, R115, 0x49, PT ;  /* 0x000000497300780c */ /* 0x000fe40003f04270 */
[----:B---3--:R-:W-:Y:S01]  /*40e0*/  FSEL R82, R57, -INF , P2 ;  /* 0xff80000039527808 */ /* 0x008fe20001000000 */
[----:B------:R-:W-:-:S01]  /*40f0*/  FFMA.FTZ R57, R101, UR28, -R6 ;  /* 0x0000001c65397c23 */ /* 0x000fc20008010806 */
[----:B------:R-:W-:-:S02]  /*4100*/  FMNMX.FTZ R105, R68, R105, !PT ;  /* 0x0000006944697209 */ /* 0x000fc40007810000 */
[C---:B------:R-:W-:Y:S01]  /*4110*/  ISETP.GT.AND P2, PT, R115.reuse, 0x50, PT ;  /* 0x000000507300780c */ /* 0x040fe20003f44270 */
[----:B------:R-:W2:Y:S01]  /*4120*/  MUFU.TANH R62, R62 ;  /* 0x0000003e003e7308 */ /* 0x000ea20000002400 */
[----:B----4-:R-:W-:Y:S02]  /*4130*/  FSEL R58, R58, -INF , P0 ;  /* 0xff8000003a3a7808 */ /* 0x010fe40000000000 */
[----:B------:R-:W-:Y:S02]  /*4140*/  FMNMX.FTZ R105, R82, R105, !PT ;  /* 0x0000006952697209 */ /* 0x000fe40007810000 */
[----:B------:R-:W-:Y:S02]  /*4150*/  ISETP.GT.AND P0, PT, R115, 0x51, PT ;  /* 0x000000517300780c */ /* 0x000fe40003f04270 */
[----:B-1----:R-:W-:Y:S01]  /*4160*/  FSEL R59, R59, -INF , P2 ;  /* 0xff8000003b3b7808 */ /* 0x002fe20001000000 */
[----:B------:R-:W1:Y:S01]  /*4170*/  MUFU.TANH R61, R61 ;  /* 0x0000003d003d7308 */ /* 0x000e620000002400 */
[----:B------:R-:W-:-:S02]  /*4180*/  FMNMX.FTZ R86, R58, R105, !PT ;  /* 0x000000693a567209 */ /* 0x000fc40007810000 */
[----:B0-----:R-:W-:Y:S01]  /*4190*/  FSEL R84, R60, -INF , P0 ;  /* 0xff8000003c547808 */ /* 0x001fe20000000000 */
[----:B------:R-:W-:-:S01]  /*41a0*/  FFMA.FTZ R60, R99, UR28, -R6 ;  /* 0x0000001c633c7c23 */ /* 0x000fc20008010806 */
[----:B------:R-:W-:Y:S02]  /*41b0*/  ISETP.GT.AND P2, PT, R115, 0x58, PT ;  /* 0x000000587300780c */ /* 0x000fe40003f44270 */
[----:B------:R-:W-:Y:S01]  /*41c0*/  FMNMX.FTZ R99, R59, R86, !PT ;  /* 0x000000563b637209 */ /* 0x000fe20007810000 */
[----:B------:R-:W0:Y:S01]  /*41d0*/  MUFU.TANH R40, R40 ;  /* 0x0000002800287308 */ /* 0x000e220000002400 */
[----:B------:R-:W-:Y:S02]  /*41e0*/  ISETP.GT.AND P0, PT, R115, 0x59, PT ;  /* 0x000000597300780c */ /* 0x000fe40003f04270 */
[----:B--2---:R-:W-:Y:S02]  /*41f0*/  FSEL R62, R62, -INF , P2 ;  /* 0xff8000003e3e7808 */ /* 0x004fe40001000000 */
[----:B------:R-:W-:-:S02]  /*4200*/  FMNMX.FTZ R99, R84, R99, !PT ;  /* 0x0000006354637209 */ /* 0x000fc40007810000 */
[----:B------:R-:W-:Y:S01]  /*4210*/  ISETP.GT.AND P2, PT, R115, 0x60, PT ;  /* 0x000000607300780c */ /* 0x000fe20003f44270 */
[----:B------:R-:W2:Y:S01]  /*4220*/  MUFU.TANH R64, R64 ;  /* 0x0000004000407308 */ /* 0x000ea20000002400 */
[----:B-1----:R-:W-:Y:S01]  /*4230*/  FSEL R86, R61, -INF , P0 ;  /* 0xff8000003d567808 */ /* 0x002fe20000000000 */
[----:B------:R-:W-:Y:S01]  /*4240*/  FFMA.FTZ R61, R95, UR28, -R6 ;  /* 0x0000001c5f3d7c23 */ /* 0x000fe20008010806 */
        /* <DEDUP_REMOVED lines=31> */
[----:B------:R-:W0:Y:S08]  /*4440*/  MUFU.TANH R44, R44 ;  /* 0x0000002c002c7308 */ /* 0x000e300000002400 */
[----:B------:R-:W3:Y:S08]  /*4450*/  MUFU.TANH R48, R48 ;  /* 0x0000003000307308 */ /* 0x000ef00000002400 */
[----:B------:R-:W4:Y:S08]  /*4460*/  MUFU.TANH R46, R46 ;  /* 0x0000002e002e7308 */ /* 0x000f300000002400 */
[----:B------:R2:W-:Y:S08]  /*4470*/  MUFU.EX2 R80, R93 ;  /* 0x0000005d00507308 */ /* 0x0005f00000000800 */
[----:B------:R-:W5:Y:S01]  /*4480*/  MUFU.TANH R49, R49 ;  /* 0x0000003100317308 */ /* 0x000f620000002400 */
[----:B--2---:R-:W-:Y:S01]  /*4490*/  FSEL R93, R38, -INF , P0 ;  /* 0xff800000265d7808 */ /* 0x004fe20000000000 */
[----:B------:R-:W-:Y:S01]  /*44a0*/  FFMA.FTZ R38, R87, UR28, -R6 ;  /* 0x0000001c57267c23 */ /* 0x000fe20008010806 */
[----:B------:R-:W-:-:S02]  /*44b0*/  ISETP.GT.AND P0, PT, R115, 0x81, PT ;  /* 0x000000817300780c */ /* 0x000fc40003f04270 */
[----:B-1----:R-:W-:Y:S01]  /*44c0*/  FSEL R87, R45, -INF , P2 ;  /* 0xff8000002d577808 */ /* 0x002fe20001000000 */
[----:B------:R-:W-:-:S01]  /*44d0*/  FFMA.FTZ R45, R85, UR28, -R6 ;  /* 0x0000001c552d7c23 */ /* 0x000fc20008010806 */
[----:B------:R-:W-:Y:S01]  /*44e0*/  FMNMX.FTZ R88, R93, R88, !PT ;  /* 0x000000585d587209 */ /* 0x000fe20007810000 */
[----:B------:R-:W1:Y:S01]  /*44f0*/  MUFU.TANH R50, R50 ;  /* 0x0000003200327308 */ /* 0x000e620000002400 */
[----:B------:R-:W-:Y:S02]  /*4500*/  ISETP.GT.AND P2, PT, R115, 0x88, PT ;  /* 0x000000887300780c */ /* 0x000fe40003f44270 */
[----:B0-----:R-:W-:Y:S02]  /*4510*/  FSEL R44, R44, -INF , P0 ;  /* 0xff8000002c2c7808 */ /* 0x001fe40000000000 */
[----:B------:R-:W-:Y:S02]  /*4520*/  FMNMX.FTZ R85, R87, R88, !PT ;  /* 0x0000005857557209 */ /* 0x000fe40007810000 */
[----:B------:R-:W-:Y:S01]  /*4530*/  ISETP.GT.AND P0, PT, R115, 0x89, PT ;  /* 0x000000897300780c */ /* 0x000fe20003f04270 */
[----:B------:R-:W0:Y:S01]  /*4540*/  MUFU.TANH R52, R52 ;  /* 0x0000003400347308 */ /* 0x000e220000002400 */
[----:B---3--:R-:W-:-:S02]  /*4550*/  FSEL R48, R48, -INF , P2 ;  /* 0xff80000030307808 */ /* 0x008fc40001000000 */
[----:B------:R-:W-:Y:S02]  /*4560*/  FMNMX.FTZ R95, R44, R85, !PT ;  /* 0x000000552c5f7209 */ /* 0x000fe40007810000 */
[----:B------:R-:W-:Y:S02]  /*4570*/  ISETP.GT.AND P2, PT, R115, 0x90, PT ;  /* 0x000000907300780c */ /* 0x000fe40003f44270 */
[----:B----4-:R-:W-:Y:S01]  /*4580*/  FSEL R85, R46, -INF , P0 ;  /* 0xff8000002e557808 */ /* 0x010fe20000000000 */
[----:B------:R-:W2:Y:S01]  /*4590*/  MUFU.TANH R36, R36 ;  /* 0x0000002400247308 */ /* 0x000ea20000002400 */
[----:B------:R-:W-:Y:S01]  /*45a0*/  FMNMX.FTZ R88, R48, R95, !PT ;  /* 0x0000005f30587209 */ /* 0x000fe20007810000 */
[--C-:B------:R-:W-:Y:S01]  /*45b0*/  FFMA.FTZ R46, R83, UR28, -R6.reuse ;  /* 0x0000001c532e7c23 */ /* 0x100fe20008010806 */
[----:B------:R-:W-:Y:S02]  /*45c0*/  ISETP.GT.AND P0, PT, R115, 0x91, PT ;  /* 0x000000917300780c */ /* 0x000fe40003f04270 */
[----:B-----5:R-:W-:Y:S01]  /*45d0*/  FSEL R83, R49, -INF , P2 ;  /* 0xff80000031537808 */ /* 0x020fe20001000000 */
[----:B------:R-:W-:-:S01]  /*45e0*/  FFMA.FTZ R49, R81, UR28, -R6 ;  /* 0x0000001c51317c23 */ /* 0x000fc20008010806 */
[----:B------:R-:W-:Y:S01]  /*45f0*/  FMNMX.FTZ R88, R85, R88, !PT ;  /* 0x0000005855587209 */ /* 0x000fe20007810000 */
[----:B------:R-:W-:Y:S01]  /*4600*/  MUFU.EX2 R5, R5 ;  /* 0x0000000500057308 */ /* 0x000fe20000000800 */
[----:B------:R-:W-:-:S02]  /*4610*/  ISETP.GT.AND P2, PT, R115, 0x98, PT ;  /* 0x000000987300780c */ /* 0x000fc40003f44270 */
[----:B-1----:R-:W-:Y:S02]  /*4620*/  FSEL R94, R50, -INF , P0 ;  /* 0xff800000325e7808 */ /* 0x002fe40000000000 */
[----:B------:R-:W-:Y:S02]  /*4630*/  FMNMX.FTZ R95, R83, R88, !PT ;  /* 0x00000058535f7209 */ /* 0x000fe40007810000 */
[----:B------:R-:W-:Y:S01]  /*4640*/  ISETP.GT.AND P0, PT, R115, 0x99, PT ;  /* 0x000000997300780c */ /* 0x000fe20003f04270 */
[----:B------:R-:W-:Y:S01]  /*4650*/  MUFU.EX2 R8, R8 ;  /* 0x0000000800087308 */ /* 0x000fe20000000800 */
[----:B0-----:R-:W-:Y:S01]  /*4660*/  FSEL R81, R52, -INF , P2 ;  /* 0xff80000034517808 */ /* 0x001fe20001000000 */
[--C-:B------:R-:W-:Y:S01]  /*4670*/  FFMA.FTZ R52, R67, UR28, -R6.reuse ;  /* 0x0000001c43347c23 */ /* 0x100fe20008010806 */
[----:B------:R-:W-:Y:S02]  /*4680*/  FMNMX.FTZ R50, R94, R95, !PT ;  /* 0x0000005f5e327209 */ /* 0x000fe40007810000 */
[----:B--2---:R-:W-:Y:S01]  /*4690*/  FSEL R95, R36, -INF , P0 ;  /* 0xff800000245f7808 */ /* 0x004fe20000000000 */
[----:B------:R-:W-:-:S01]  /*46a0*/  FFMA.FTZ R36, R69, UR28, -R6 ;  /* 0x0000001c45247c23 */ /* 0x000fc20008010806 */
[----:B------:R-:W-:Y:S01]  /*46b0*/  FMNMX.FTZ R50, R81, R50, !PT ;  /* 0x0000003251327209 */ /* 0x000fe20007810000 */
[----:B------:R-:W-:-:S01]  /*46c0*/  FFMA.FTZ R69, R71, UR28, -R6 ;  /* 0x0000001c47457c23 */ /* 0x000fc20008010806 */
[----:B------:R-:W-:Y:S02]  /*46d0*/  MUFU.EX2 R24, R24 ;  /* 0x0000001800187308 */ /* 0x000fe40000000800 */
[----:B------:R-:W-:Y:S01]  /*46e0*/  FMNMX.FTZ R88, R95, R50, !PT ;  /* 0x000000325f587209 */ /* 0x000fe20007810000 */
[----:B------:R-:W-:-:S04]  /*46f0*/  FFMA.FTZ R50, R79, UR28, -R6 ;  /* 0x0000001c4f327c23 */ /* 0x000fc80008010806 */
[----:B------:R-:W0:Y:S01]  /*4700*/  SHFL.BFLY PT, R71, R88, 0x2, 0x1f ;  /* 0x0c401f0058477f89 */ /* 0x000e2200000e0000 */
[----:B------:R-:W1:Y:S08]  /*4710*/  MUFU.EX2 R25, R25 ;  /* 0x0000001900197308 */ /* 0x000e700000000800 */
[----:B------:R-:W-:Y:S08]  /*4720*/  MUFU.EX2 R26, R26 ;  /* 0x0000001a001a7308 */ /* 0x000ff00000000800 */
[----:B------:R-:W-:Y:S01]  /*4730*/  MUFU.EX2 R7, R7 ;  /* 0x0000000700077308 */ /* 0x000fe20000000800 */
[----:B-1----:R-:W-:-:S04]  /*4740*/  F2FP.SATFINITE.E4M3.F32.PACK_AB_MERGE_C R185, R25, R24, RZ ;  /* 0x0000001819b9723e */ /* 0x002fc800048070ff */
[----:B------:R-:W-:Y:S02]  /*4750*/  F2FP.SATFINITE.E4M3.F32.PACK_AB_MERGE_C R185, R8, R5, R185 ;  /* 0x0000000508b9723e */ /* 0x000fe400048070b9 */
[----:B0-----:R-:W-:Y:S01]  /*4760*/  FMNMX.FTZ R71, R88, R71, !PT ;  /* 0x0000004758477209 */ /* 0x001fe20007810000 */
[----:B------:R-:W-:Y:S04]  /*4770*/  MUFU.EX2 R9, R119 ;  /* 0x0000007700097308 */ /* 0x000fe80000000800 */
[----:B------:R-:W0:Y:S04]  /*4780*/  SHFL.BFLY PT, R88, R71, 0x1, 0x1f ;  /* 0x0c201f0047587f89 */ /* 0x000e2800000e0000 */
[----:B------:R-:W1:Y:S08]  /*4790*/  MUFU.EX2 R12, R12 ;  /* 0x0000000c000c7308 */ /* 0x000e700000000800 */
[----:B------:R-:W-:Y:S08]  /*47a0*/  MUFU.EX2 R10, R10 ;  /* 0x0000000a000a7308 */ /* 0x000ff00000000800 */
[----:B------:R-:W-:Y:S01]  /*47b0*/  MUFU.EX2 R11, R11 ;  /* 0x0000000b000b7308 */ /* 0x000fe20000000800 */
[----:B-1----:R-:W-:-:S02]  /*47c0*/  F2FP.SATFINITE.E4M3.F32.PACK_AB_MERGE_C R187, R12, R9, RZ ;  /* 0x000000090cbb723e */ /* 0x002fc400048070ff */
[----:B0-----:R-:W-:Y:S02]  /*47d0*/  FMNMX.FTZ R88, R71, R88, !PT ;  /* 0x0000005847587209 */ /* 0x001fe40007810000 */
[----:B------:R-:W-:Y:S02]  /*47e0*/  F2FP.SATFINITE.E4M3.F32.PACK_AB_MERGE_C R187, R7, R26, R187 ;  /* 0x0000001a07bb723e */ /* 0x000fe400048070bb */
[C---:B------:R-:W-:Y:S01]  /*47f0*/  FSETP.NEU.FTZ.AND P0, PT, R88.reuse, -INF , PT ;  /* 0xff8000005800780b */ /* 0x040fe20003f1d000 */
[----:B------:R-:W-:-:S01]  /*4800*/  FFMA.FTZ R39, R88, R39, -8 ;  /* 0xc100000058277423 */ /* 0x000fc20000010027 */
        /* <DEDUP_REMOVED lines=41> */
[----:B------:R-:W-:-:S02]  /*4aa0*/  FFMA.FTZ R81, R81, UR28, -R39 ;  /* 0x0000001c51517c23 */ /* 0x000fc40008010827 */
[----:B------:R-:W1:Y:S08]  /*4ab0*/  MUFU.EX2 R29, R29 ;  /* 0x0000001d001d7308 */ /* 0x000e700000000800 */
[----:B------:R2:W-:Y:S01]  /*4ac0*/  MUFU.EX2 R51, R32 ;  /* 0x0000002000337308 */ /* 0x0005e20000000800 */
[----:B0-----:R-:W-:-:S04]  /*4ad0*/  F2FP.SATFINITE.E4M3.F32.PACK_AB_MERGE_C R184, R104, R33, RZ ;  /* 0x0000002168b8723e */ /* 0x001fc800048070ff */
[----:B------:R-:W-:-:S03]  /*4ae0*/  F2FP.SATFINITE.E4M3.F32.PACK_AB_MERGE_C R184, R31, R28, R184 ;  /* 0x0000001c1fb8723e */ /* 0x000fc600048070b8 */
[----:B------:R0:W-:Y:S01]  /*4af0*/  MUFU.EX2 R67, R66 ;  /* 0x0000004200437308 */ /* 0x0001e20000000800 */
[----:B--2---:R-:W-:-:S01]  /*4b00*/  FFMA.FTZ R32, R75, UR28, -R39 ;  /* 0x0000001c4b207c23 */ /* 0x004fc20008010827 */
[----:B------:R-:W-:-:S04]  /*4b10*/  FADD.FTZ R75, R5, R8 ;  /* 0x00000008054b7221 */ /* 0x000fc80000010000 */
[----:B------:R-:W-:Y:S02]  /*4b20*/  FADD.FTZ R74, R24, R75 ;  /* 0x0000004b184a7221 */ /* 0x000fe40000010000 */
[----:B------:R-:W2:Y:S01]  /*4b30*/  MUFU.EX2 R30, R30 ;  /* 0x0000001e001e7308 */ /* 0x000ea20000000800 */
[----:B0-----:R-:W-:-:S01]  /*4b40*/  FFMA.FTZ R66, R68, UR28, -R39 ;  /* 0x0000001c44427c23 */ /* 0x001fc20008010827 */
[----:B------:R-:W-:Y:S01]  /*4b50*/  FADD.FTZ R68, R28, R31 ;  /* 0x0000001f1c447221 */ /* 0x000fe20000010000 */
[----:B------:R-:W-:-:S03]  /*4b60*/  FADD.FTZ R79, R25, R74 ;  /* 0x0000004a194f7221 */ /* 0x000fc60000010000 */
[----:B------:R-:W-:Y:S01]  /*4b70*/  FADD.FTZ R75, R33, R68 ;  /* 0x00000044214b7221 */ /* 0x000fe20000010000 */
[----:B------:R-:W-:-:S01]  /*4b80*/  FADD.FTZ R74, R26, R79 ;  /* 0x0000004f1a4a7221 */ /* 0x000fc20000010000 */
[----:B------:R0:W3:Y:S02]  /*4b90*/  MUFU.EX2 R106, R43 ;  /* 0x0000002b006a7308 */ /* 0x0000e40000000800 */
[----:B------:R-:W-:-:S01]  /*4ba0*/  FADD.FTZ R68, R104, R75 ;  /* 0x0000004b68447221 */ /* 0x000fc20000010000 */
[----:B------:R-:W-:-:S03]  /*4bb0*/  FADD.FTZ R74, R7, R74 ;  /* 0x0000004a074a7221 */ /* 0x000fc60000010000 */
[----:B-1----:R-:W-:Y:S01]  /*4bc0*/  FADD.FTZ R75, R29, R68 ;  /* 0x000000441d4b7221 */ /* 0x002fe20000010000 */
[----:B------:R-:W-:-:S01]  /*4bd0*/  FADD.FTZ R79, R9, R74 ;  /* 0x0000004a094f7221 */ /* 0x000fc20000010000 */
[----:B------:R-:W-:Y:S01]  /*4be0*/  MUFU.EX2 R13, R13 ;  /* 0x0000000d000d7308 */ /* 0x000fe20000000800 */
[----:B0-----:R-:W-:-:S01]  /*4bf0*/  FFMA.FTZ R43, R58, UR28, -R39 ;  /* 0x0000001c3a2b7c23 */ /* 0x001fc20008010827 */
[----:B--2---:R-:W-:Y:S01]  /*4c00*/  FADD.FTZ R2, R30, R75 ;  /* 0x0000004b1e027221 */ /* 0x004fe20000010000 */
[----:B------:R-:W-:-:S01]  /*4c10*/  FADD.FTZ R79, R12, R79 ;  /* 0x0000004f0c4f7221 */ /* 0x000fc20000010000 */
[----:B------:R-:W-:Y:S02]  /*4c20*/  FFMA.FTZ R58, R84, UR28, -R39 ;  /* 0x0000001c543a7c23 */ /* 0x000fe40008010827 */
[----:B------:R-:W-:-:S01]  /*4c30*/  FADD.FTZ R75, R51, R2 ;  /* 0x00000002334b7221 */ /* 0x000fc20000010000 */
[--C-:B------:R-:W-:Y:S01]  /*4c40*/  FFMA.FTZ R2, R92, UR28, -R39.reuse ;  /* 0x0000001c5c027c23 */ /* 0x100fe20008010827 */
[----:B------:R-:W-:Y:S01]  /*4c50*/  MUFU.EX2 R14, R14 ;  /* 0x0000000e000e7308 */ /* 0x000fe20000000800 */
[----:B------:R-:W-:-:S01]  /*4c60*/  FFMA.FTZ R39, R95, UR28, -R39 ;  /* 0x0000001c5f277c23 */ /* 0x000fc20008010827 */
[C---:B---3--:R-:W-:Y:S01]  /*4c70*/  FADD.FTZ R6, R106.reuse, R75 ;  /* 0x0000004b6a067221 */ /* 0x048fe20000010000 */
[----:B------:R-:W-:-:S04]  /*4c80*/  F2FP.SATFINITE.E4M3.F32.PACK_AB_MERGE_C R186, R106, R51, RZ ;  /* 0x000000336aba723e */ /* 0x000fc800048070ff */
[----:B------:R-:W-:Y:S01]  /*4c90*/  F2FP.SATFINITE.E4M3.F32.PACK_AB_MERGE_C R186, R30, R29, R186 ;  /* 0x0000001d1eba723e */ /* 0x000fe200048070ba */
[----:B------:R-:W0:Y:S01]  /*4ca0*/  MUFU.EX2 R72, R72 ;  /* 0x0000004800487308 */ /* 0x000e220000000800 */
[----:B------:R-:W-:Y:S02]  /*4cb0*/  CS2R R28, SRZ ;  /* 0x00000000001c7805 */ /* 0x000fe4000001ff00 */
[----:B------:R-:W-:-:S05]  /*4cc0*/  CS2R R30, SRZ ;  /* 0x00000000001e7805 */ /* 0x000fca000001ff00 */
[----:B------:R-:W-:Y:S08]  /*4cd0*/  MUFU.EX2 R59, R62 ;  /* 0x0000003e003b7308 */ /* 0x000ff00000000800 */
[----:B------:R-:W-:Y:S01]  /*4ce0*/  MUFU.EX2 R53, R53 ;  /* 0x0000003500357308 */ /* 0x000fe20000000800 */
[----:B0-----:R-:W-:-:S04]  /*4cf0*/  F2FP.SATFINITE.E4M3.F32.PACK_AB_MERGE_C R180, R67, R72, RZ ;  /* 0x0000004843b4723e */ /* 0x001fc800048070ff */
[----:B------:R-:W-:-:S03]  /*4d00*/  F2FP.SATFINITE.E4M3.F32.PACK_AB_MERGE_C R180, R14, R13, R180 ;  /* 0x0000000d0eb4723e */ /* 0x000fc600048070b4 */
[----:B------:R0:W-:Y:S08]  /*4d10*/  MUFU.EX2 R62, R64 ;  /* 0x00000040003e7308 */ /* 0x0001f00000000800 */
[----:B------:R-:W1:Y:S01]  /*4d20*/  MUFU.EX2 R15, R15 ;  /* 0x0000000f000f7308 */ /* 0x000e620000000800 */
[----:B0-----:R-:W-:-:S01]  /*4d30*/  FADD.FTZ R64, R10, R79 ;  /* 0x0000004f0a407221 */ /* 0x001fc20000010000 */
[----:B------:R-:W-:-:S04]  /*4d40*/  FADD.FTZ R79, R13, R6 ;  /* 0x000000060d4f7221 */ /* 0x000fc80000010000 */
[----:B------:R-:W-:Y:S02]  /*4d50*/  FADD.FTZ R79, R14, R79 ;  /* 0x0000004f0e4f7221 */ /* 0x000fe40000010000 */
[----:B------:R-:W0:Y:S02]  /*4d60*/  MUFU.EX2 R56, R56 ;  /* 0x0000003800387308 */ /* 0x000e240000000800 */
[----:B------:R-:W-:-:S04]  /*4d70*/  FADD.FTZ R6, R72, R79 ;  /* 0x0000004f48067221 */ /* 0x000fc80000010000 */
[----:B------:R-:W-:Y:S02]  /*4d80*/  FADD.FTZ R6, R67, R6 ;  /* 0x0000000643067221 */ /* 0x000fe40000010000 */
[----:B------:R2:W-:Y:S08]  /*4d90*/  MUFU.EX2 R40, R97 ;  /* 0x0000006100287308 */ /* 0x0005f00000000800 */
[----:B------:R-:W3:Y:S01]  /*4da0*/  MUFU.EX2 R32, R32 ;  /* 0x0000002000207308 */ /* 0x000ee20000000800 */
[----:B--2---:R-:W-:-:S04]  /*4db0*/  FADD.FTZ R97, R11, R64 ;  /* 0x000000400b617221 */ /* 0x004fc80000010000 */
[----:B------:R-:W-:Y:S01]  /*4dc0*/  FADD.FTZ R64, R20, R97 ;  /* 0x0000006114407221 */ /* 0x000fe20000010000 */
[----:B-1----:R-:W-:-:S01]  /*4dd0*/  FADD.FTZ R97, R15, R6 ;  /* 0x000000060f617221 */ /* 0x002fc20000010000 */
[C---:B------:R-:W-:Y:S01]  /*4de0*/  F2FP.SATFINITE.E4M3.F32.PACK_AB_MERGE_C R20, R73.reuse, R20, RZ ;  /* 0x000000144914723e */ /* 0x040fe200048070ff */
[----:B------:R-:W1:Y:S01]  /*4df0*/  MUFU.EX2 R57, R57 ;  /* 0x0000003900397308 */ /* 0x000e620000000800 */
[----:B------:R-:W-:-:S01]  /*4e00*/  FADD.FTZ R64, R73, R64 ;  /* 0x0000004049407221 */ /* 0x000fc20000010000 */
[----:B------:R-:W-:Y:S02]  /*4e10*/  CS2R R72, SRZ ;  /* 0x0000000000487805 */ /* 0x000fe4000001ff00 */
[----:B------:R-:W-:Y:S01]  /*4e20*/  F2FP.SATFINITE.E4M3.F32.PACK_AB_MERGE_C R181, R11, R10, R20 ;  /* 0x0000000a0bb5723e */ /* 0x000fe20004807014 */
[----:B------:R-:W-:-:S03]  /*4e30*/  FADD.FTZ R99, R53, R64 ;  /* 0x0000004035637221 */ /* 0x000fc60000010000 */
[----:B------:R-:W2:Y:S01]  /*4e40*/  MUFU.EX2 R77, R77 ;  /* 0x0000004d004d7308 */ /* 0x000ea20000000800 */
[----:B0-----:R-:W-:-:S01]  /*4e50*/  FADD.FTZ R64, R56, R99 ;  /* 0x0000006338407221 */ /* 0x001fc20000010000 */
[----:B---3--:R-:W-:-:S06]  /*4e60*/  FADD.FTZ R6, R32, R97 ;  /* 0x0000006120067221 */ /* 0x008fcc0000010000 */
        /* <DEDUP_REMOVED lines=9> */
[----:B------:R-:W-:Y:S01]  /*4f00*/  CS2R R56, SRZ ;  /* 0x0000000000387805 */ /* 0x000fe2000001ff00 */
[----:B------:R-:W0:Y:S01]  /*4f10*/  MUFU.EX2 R61, R61 ;  /* 0x0000003d003d7308 */ /* 0x000e220000000800 */
[----:B-1----:R-:W-:-:S01]  /*4f20*/  FADD.FTZ R6, R76, R95 ;  /* 0x0000005f4c067221 */ /* 0x002fc20000010000 */
[----:B------:R-:W-:-:S04]  /*4f30*/  F2FP.SATFINITE.E4M3.F32.PACK_AB_MERGE_C R76, R76, R77, RZ ;  /* 0x0000004d4c4c723e */ /* 0x000fc800048070ff */
[----:B------:R-:W-:Y:S02]  /*4f40*/  F2FP.SATFINITE.E4M3.F32.PACK_AB_MERGE_C R182, R32, R15, R76 ;  /* 0x0000000f20b6723e */ /* 0x000fe4000480704c */
[----:B------:R-:W-:Y:S01]  /*4f50*/  CS2R R32, SRZ ;  /* 0x0000000000207805 */ /* 0x000fe2000001ff00 */
[----:B------:R-:W1:Y:S01]  /*4f60*/  MUFU.EX2 R66, R66 ;  /* 0x0000004200427308 */ /* 0x000e620000000800 */
[----:B--2---:R-:W-:-:S01]  /*4f70*/  FADD.FTZ R9, R21, R6 ;  /* 0x0000000615097221 */ /* 0x004fc20000010000 */
[----:B------:R-:W-:-:S06]  /*4f80*/  CS2R R76, SRZ ;  /* 0x00000000004c7805 */ /* 0x000fcc000001ff00 */
        /* <DEDUP_REMOVED lines=27> */
[----:B0-----:R-:W-:-:S01]  /*5140*/  FADD.FTZ R8, R46, R25 ;  /* 0x000000192e087221 */ /* 0x001fc20000010000 */
[----:B------:R-:W-:-:S06]  /*5150*/  CS2R R24, SRZ ;  /* 0x0000000000187805 */ /* 0x000fcc000001ff00 */
[----:B------:R-:W0:Y:S01]  /*5160*/  MUFU.EX2 R36, R36 ;  /* 0x0000002400247308 */ /* 0x000e220000000800 */
[C---:B-1----:R-:W-:Y:S01]  /*5170*/  F2FP.SATFINITE.E4M3.F32.PACK_AB_MERGE_C R46, R49.reuse, R46, RZ ;  /* 0x0000002e312e723e */ /* 0x042fe200048070ff */
[----:B------:R-:W-:-:S03]  /*5180*/  FADD.FTZ R49, R49, R8 ;  /* 0x0000000831317221 */ /* 0x000fc60000010000 */
[----:B------:R-:W-:-:S03]  /*5190*/  F2FP.SATFINITE.E4M3.F32.PACK_AB_MERGE_C R179, R45, R38, R46 ;  /* 0x000000262db3723e */ /* 0x000fc6000480702e */
[----:B------:R-:W1:Y:S01]  /*51a0*/  MUFU.EX2 R43, R90 ;  /* 0x0000005a002b7308 */ /* 0x000e620000000800 */
[C---:B--2---:R-:W-:Y:S01]  /*51b0*/  F2FP.SATFINITE.E4M3.F32.PACK_AB_MERGE_C R59, R86.reuse, R59, RZ ;  /* 0x0000003b563b723e */ /* 0x044fe200048070ff */
[----:B------:R-:W-:-:S03]  /*51c0*/  FADD.FTZ R86, R86, R5 ;  /* 0x0000000556567221 */ /* 0x000fc60000010000 */
[----:B------:R-:W-:Y:S02]  /*51d0*/  F2FP.SATFINITE.E4M3.F32.PACK_AB_MERGE_C R178, R58, R37, R59 ;  /* 0x000000253ab2723e */ /* 0x000fe4000480703b */
[----:B------:R-:W-:Y:S01]  /*51e0*/  CS2R R58, SRZ ;  /* 0x00000000003a7805 */ /* 0x000fe2000001ff00 */
        /* <DEDUP_REMOVED lines=9> */
[----:B------:R0:W3:Y:S01]  /*5280*/  MUFU.EX2 R75, R70 ;  /* 0x00000046004b7308 */ /* 0x0000e20000000800 */
[----:B-1----:R-:W-:-:S07]  /*5290*/  FADD.FTZ R6, R54, R5 ;  /* 0x0000000536067221 */ /* 0x002fce0000010000 */
[----:B------:R-:W1:Y:S01]  /*52a0*/  MUFU.EX2 R52, R52 ;  /* 0x0000003400347308 */ /* 0x000e620000000800 */
[C---:B--2---:R-:W-:Y:S01]  /*52b0*/  F2FP.SATFINITE.E4M3.F32.PACK_AB_MERGE_C R50, R65.reuse, R50, RZ ;  /* 0x000000324132723e */ /* 0x044fe200048070ff */
[----:B------:R-:W-:Y:S01]  /*52c0*/  FADD.FTZ R65, R65, R8 ;  /* 0x0000000841417221 */ /* 0x000fe20000010000 */
[----:B0-----:R-:W-:Y:S02]  /*52d0*/  CS2R R70, SRZ ;  /* 0x0000000000467805 */ /* 0x001fe4000001ff00 */
[----:B------:R-:W-:Y:S02]  /*52e0*/  F2FP.SATFINITE.E4M3.F32.PACK_AB_MERGE_C R173, R69, R36, R50 ;  /* 0x0000002445ad723e */ /* 0x000fe40004807032 */
[----:B------:R-:W-:Y:S02]  /*52f0*/  CS2R R36, SRZ ;  /* 0x0000000000247805 */ /* 0x000fe4000001ff00 */
[----:B------:R-:W-:Y:S01]  /*5300*/  CS2R R50, SRZ ;  /* 0x0000000000327805 */ /* 0x000fe2000001ff00 */
[----:B------:R-:W0:Y:S01]  /*5310*/  MUFU.EX2 R2, R2 ;  /* 0x0000000200027308 */ /* 0x000e220000000800 */
[C---:B---3--:R-:W-:Y:S01]  /*5320*/  F2FP.SATFINITE.E4M3.F32.PACK_AB_MERGE_C R54, R75.reuse, R54, RZ ;  /* 0x000000364b36723e */ /* 0x048fe200048070ff */
[----:B------:R-:W-:Y:S01]  /*5330*/  FADD.FTZ R75, R75, R6 ;  /* 0x000000064b4b7221 */ /* 0x000fe20000010000 */
[----:B------:R-:W-:-:S02]  /*5340*/  CS2R R68, SRZ ;  /* 0x0000000000447805 */ /* 0x000fc4000001ff00 */
[----:B------:R-:W-:-:S03]  /*5350*/  F2FP.SATFINITE.E4M3.F32.PACK_AB_MERGE_C R172, R62, R43, R54 ;  /* 0x0000002b3eac723e */ /* 0x000fc60004807036 */
[----:B------:R-:W2:Y:S01]  /*5360*/  MUFU.EX2 R63, R63 ;  /* 0x0000003f003f7308 */ /* 0x000ea20000000800 */
[----:B-1----:R-:W-:-:S01]  /*5370*/  FADD.FTZ R8, R52, R65 ;  /* 0x0000004134087221 */ /* 0x002fc20000010000 */
[----:B------:R-:W-:-:S06]  /*5380*/  CS2R R64, SRZ ;  /* 0x0000000000407805 */ /* 0x000fcc000001ff00 */
[----:B------:R-:W1:Y:S01]  /*5390*/  MUFU.EX2 R79, R34 ;  /* 0x00000022004f7308 */ /* 0x000e620000000800 */
[----:B0-----:R-:W-:-:S01]  /*53a0*/  FADD.FTZ R6, R2, R75 ;  /* 0x0000004b02067221 */ /* 0x001fc20000010000 */
[----:B------:R-:W-:-:S06]  /*53b0*/  CS2R R74, SRZ ;  /* 0x00000000004a7805 */ /* 0x000fcc000001ff00 */
        /* <DEDUP_REMOVED lines=11> */
[----:B------:R-:W-:Y:S02]  /*5470*/  F2FP.SATFINITE.E4M3.F32.PACK_AB_MERGE_C R175, R63, R52, R55 ;  /* 0x000000343faf723e */ /* 0x000fe40004807037 */
[----:B------:R-:W-:Y:S02]  /*5480*/  CS2R R52, SRZ ;  /* 0x0000000000347805 */ /* 0x000fe4000001ff00 */
[----:B------:R-:W-:Y:S01]  /*5490*/  CS2R R54, SRZ ;  /* 0x0000000000367805 */ /* 0x000fe2000001ff00 */
[----:B------:R-:W1:Y:S01]  /*54a0*/  MUFU.EX2 R87, R87 ;  /* 0x0000005700577308 */ /* 0x000e620000000800 */
[----:B0-----:R-:W-:-:S01]  /*54b0*/  FADD.FTZ R8, R93, R6 ;  /* 0x000000065d087221 */ /* 0x001fc20000010000 */
[----:B------:R-:W-:Y:S02]  /*54c0*/  F2FP.SATFINITE.E4M3.F32.PACK_AB_MERGE_C R42, R93, R42, RZ ;  /* 0x0000002a5d2a723e */ /* 0x000fe400048070ff */
[----:B------:R-:W-:Y:S02]  /*54d0*/  CS2R R62, SRZ ;  /* 0x00000000003e7805 */ /* 0x000fe4000001ff00 */
[----:B------:R-:W-:-:S02]  /*54e0*/  F2FP.SATFINITE.E4M3.F32.PACK_AB_MERGE_C R174, R79, R2, R42 ;  /* 0x000000024fae723e */ /* 0x000fc4000480702a */
[----:B------:R-:W-:Y:S01]  /*54f0*/  CS2R R42, SRZ ;  /* 0x00000000002a7805 */ /* 0x000fe2000001ff00 */
[----:B------:R-:W0:Y:S01]  /*5500*/  MUFU.EX2 R98, R98 ;  /* 0x0000006200627308 */ /* 0x000e220000000800 */
[----:B--2---:R-:W-:-:S01]  /*5510*/  FADD.FTZ R7, R47, R96 ;  /* 0x000000602f077221 */ /* 0x004fc20000010000 */
        /* <DEDUP_REMOVED lines=12> */
[C---:B--2---:R-:W-:Y:S01]  /*55e0*/  F2FP.SATFINITE.E4M3.F32.PACK_AB_MERGE_C R41, R100.reuse, R41, RZ ;  /* 0x000000296429723e */ /* 0x044fe200048070ff */
[----:B------:R-:W-:-:S03]  /*55f0*/  FADD.FTZ R100, R100, R7 ;  /* 0x0000000764647221 */ /* 0x000fc60000010000 */
[----:B------:R-:W-:Y:S02]  /*5600*/  F2FP.SATFINITE.E4M3.F32.PACK_AB_MERGE_C R169, R98, R47, R41 ;  /* 0x0000002f62a9723e */ /* 0x000fe40004807029 */
[----:B------:R-:W-:Y:S02]  /*5610*/  CS2R R40, SRZ ;  /* 0x0000000000287805 */ /* 0x000fe4000001ff00 */
[----:B------:R-:W-:Y:S01]  /*5620*/  CS2R R46, SRZ ;  /* 0x00000000002e7805 */ /* 0x000fe2000001ff00 */
[----:B------:R-:W2:Y:S01]  /*5630*/  MUFU.EX2 R83, R83 ;  /* 0x0000005300537308 */ /* 0x000ea20000000800 */
[----:B-1----:R-:W-:-:S01]  /*5640*/  FADD.FTZ R10, R85, R10 ;  /* 0x0000000a550a7221 */ /* 0x002fc20000010000 */
[----:B------:R-:W-:Y:S02]  /*5650*/  F2FP.SATFINITE.E4M3.F32.PACK_AB_MERGE_C R48, R85, R48, RZ ;  /* 0x000000305530723e */ /* 0x000fe400048070ff */
[----:B------:R-:W-:Y:S02]  /*5660*/  CS2R R84, SRZ ;  /* 0x0000000000547805 */ /* 0x000fe4000001ff00 */
[----:B------:R-:W-:-:S02]  /*5670*/  F2FP.SATFINITE.E4M3.F32.PACK_AB_MERGE_C R168, R44, R87, R48 ;  /* 0x000000572ca8723e */ /* 0x000fc40004807030 */
[----:B------:R-:W-:Y:S01]  /*5680*/  CS2R R44, SRZ ;  /* 0x00000000002c7805 */ /* 0x000fe2000001ff00 */
[----:B------:R-:W1:Y:S01]  /*5690*/  MUFU.EX2 R102, R102 ;  /* 0x0000006600667308 */ /* 0x000e620000000800 */
[----:B0-----:R-:W-:-:S01]  /*56a0*/  FADD.FTZ R5, R35, R100 ;  /* 0x0000006423057221 */ /* 0x001fc20000010000 */
[----:B------:R-:W-:Y:S02]  /*56b0*/  CS2R R48, SRZ ;  /* 0x0000000000307805 */ /* 0x000fe4000001ff00 */
[----:B------:R-:W-:-:S04]  /*56c0*/  CS2R R86, SRZ ;  /* 0x0000000000567805 */ /* 0x000fc8000001ff00 */
[----:B------:R-:W0:Y:S08]  /*56d0*/  MUFU.EX2 R94, R94 ;  /* 0x0000005e005e7308 */ /* 0x000e300000000800 */
[----:B------:R-:W-:Y:S08]  /*56e0*/  MUFU.EX2 R27, R27 ;  /* 0x0000001b001b7308 */ /* 0x000ff00000000800 */
[----:B------:R2:W3:Y:S08]  /*56f0*/  MUFU.EX2 R8, R3 ;  /* 0x0000000300087308 */ /* 0x0004f00000000800 */
[----:B------:R-:W4:Y:S01]  /*5700*/  MUFU.EX2 R81, R81 ;  /* 0x0000005100517308 */ /* 0x000f220000000800 */
[----:B--2---:R-:W-:-:S01]  /*5710*/  FADD.FTZ R3, R83, R10 ;  /* 0x0000000a53037221 */ /* 0x004fc20000010000 */
[----:B-1----:R-:W-:-:S03]  /*5720*/  FADD.FTZ R10, R102, R5 ;  /* 0x00000005660a7221 */ /* 0x002fc60000010000 */
[----:B0-----:R-:W-:-:S03]  /*5730*/  FADD.FTZ R2, R94, R3 ;  /* 0x000000035e027221 */ /* 0x001fc60000010000 */
[----:B------:R0:W1:Y:S01]  /*5740*/  MUFU.EX2 R6, R39 ;  /* 0x0000002700067308 */ /* 0x0000620000000800 */
[----:B---3--:R-:W-:Y:S01]  /*5750*/  F2FP.SATFINITE.E4M3.F32.PACK_AB_MERGE_C R7, R8, R27, RZ ;  /* 0x0000001b0807723e */ /* 0x008fe200048070ff */
[----:B------:R-:W-:-:S03]  /*5760*/  FADD.FTZ R27, R27, R10 ;  /* 0x0000000a1b1b7221 */ /* 0x000fc60000010000 */
[----:B------:R-:W-:Y:S02]  /*5770*/  F2FP.SATFINITE.E4M3.F32.PACK_AB_MERGE_C R171, R102, R35, R7 ;  /* 0x0000002366ab723e */ /* 0x000fe40004807007 */
[----:B------:R-:W-:Y:S01]  /*5780*/  CS2R R34, SRZ ;  /* 0x0000000000227805 */ /* 0x000fe2000001ff00 */
[----:B----4-:R-:W-:Y:S01]  /*5790*/  FADD.FTZ R3, R81, R2 ;  /* 0x0000000251037221 */ /* 0x010fe20000010000 */
[----:B------:R-:W-:-:S01]  /*57a0*/  FADD.FTZ R2, R8, R27 ;  /* 0x0000001b08027221 */ /* 0x000fc20000010000 */
[----:B------:R-:W-:Y:S02]  /*57b0*/  CS2R R26, SRZ ;  /* 0x00000000001a7805 */ /* 0x000fe4000001ff00 */
[----:B0-----:R-:W-:Y:S02]  /*57c0*/  CS2R R38, SRZ ;  /* 0x0000000000267805 */ /* 0x001fe4000001ff00 */
[C---:B-1----:R-:W-:Y:S01]  /*57d0*/  F2FP.SATFINITE.E4M3.F32.PACK_AB_MERGE_C R5, R6.reuse, R81, RZ ;  /* 0x000000510605723e */ /* 0x042fe200048070ff */
[----:B------:R-:W-:-:S01]  /*57e0*/  FADD.FTZ R3, R6, R3 ;  /* 0x0000000306037221 */ /* 0x000fc20000010000 */
[----:B------:R-:W-:-:S02]  /*57f0*/  CS2R R80, SRZ ;  /* 0x0000000000507805 */ /* 0x000fc4000001ff00 */
[----:B------:R-:W-:Y:S02]  /*5800*/  F2FP.SATFINITE.E4M3.F32.PACK_AB_MERGE_C R170, R94, R83, R5 ;  /* 0x000000535eaa723e */ /* 0x000fe40004807005 */
        /* <DEDUP_REMOVED lines=39> */
.L_x_10065:
[----:B------:R-:W-:Y:S01]  /*5a80*/  ISETP.NE.AND P2, PT, RZ, UR45, PT ;  /* 0x0000002dff007c0c */ /* 0x000fe2000bf45270 */
[----:B------:R-:W-:-:S04]  /*5a90*/  UISETP.NE.AND UP0, UPT, UR30, 0x1, UPT ;  /* 0x000000011e00788c */ /* 0x000fc8000bf05270 */
[----:B------:R-:W-:-:S04]  /*5aa0*/  USEL UR48, URZ, 0x1, UP0 ;  /* 0x000000013f307887 */ /* 0x000fc80008000000 */
[----:B------:R-:W-:-:S04]  /*5ab0*/  ULOP3.LUT UR48, UR32, UR48, URZ, 0x3c, !UPT ;  /* 0x0000003020307292 */ /* 0x000fc8000f8e3c3f */
[----:B------:R-:W-:Y:S08]  /*5ac0*/  @P2 BRA `(.L_x_10055) ;  /* 0x0000000000382947 */ /* 0x000ff00003800000 */
[----:B------:R-:W-:Y:S05]  /*5ad0*/  @!P1 BRA `(.L_x_10056) ;  /* 0x0000000000049947 */ /* 0x000fea0003800000 */
[----:B------:R-:W-:Y:S01]  /*5ae0*/  BPT.TRAP 0x1 ;  /* 0x000000040000795c */ /* 0x000fe20000300000 */
.L_x_10056:
        /* <DEDUP_REMOVED lines=9> */
.L_x_10057:
[----:B-1----:R-:W-:Y:S05]  /*5b80*/  @P0 BRA `(.L_x_10055) ;  /* 0x0000000000080947 */ /* 0x002fea0003800000 */
[----:B------:R-:W1:Y:S02]  /*5b90*/  SYNCS.PHASECHK.TRANS64.TRYWAIT P0, [UR6+0x22830], R7 ;  /* 0x02283007ff0075a7 */ /* 0x000e640008000146 */
[----:B-1----:R-:W-:Y:S05]  /*5ba0*/  @!P0 BRA `(.L_x_10058) ;  /* 0x0000013000d48947 */ /* 0x002fea0003800000 */
.L_x_10055:
        /* <DEDUP_REMOVED lines=132> */
.L_x_10060:
[----:B------:R-:W-:Y:S01]  /*63f0*/  ULEA UR6, UR30, UR43, 0x3 ;  /* 0x0000002b1e067291 */ /* 0x000fe2000f8e183f */
[----:B------:R-:W-:-:S05]  /*6400*/  IMAD.U32 R7, RZ, RZ, UR32 ;  /* 0x00000020ff077e24 */ /* 0x000fca000f8e00ff */
[----:B------:R-:W-:-:S04]  /*6410*/  SHF.L.U32 R7, R7, 0x1f, RZ ;  /* 0x0000001f07077819 */ /* 0x000fc800000006ff */
[----:B------:R0:W1:Y:S01]  /*6420*/  SYNCS.PHASECHK.TRANS64.TRYWAIT P0, [UR6+0x22850], R7 ;  /* 0x02285007ff0075a7 */ /* 0x0000620008000146 */
[----:B------:R-:W-:Y:S05]  /*6430*/  @!P1 BRA `(.L_x_10061) ;  /* 0x0000000000049947 */ /* 0x000fea0003800000 */
[----:B------:R-:W-:Y:S01]  /*6440*/  BPT.TRAP 0x1 ;  /* 0x000000040000795c */ /* 0x000fe20000300000 */
.L_x_10061:
[----:B-1----:R-:W-:Y:S05]  /*6450*/  @P0 BRA `(.L_x_10059) ;  /* 0x0000000000080947 */ /* 0x002fea0003800000 */
[----:B------:R-:W1:Y:S02]  /*6460*/  SYNCS.PHASECHK.TRANS64.TRYWAIT P0, [UR6+0x22850], R7 ;  /* 0x02285007ff0075a7 */ /* 0x000e640008000146 */
[----:B-1----:R-:W-:Y:S05]  /*6470*/  @!P0 BRA `(.L_x_10062) ;  /* 0x0000012800b88947 */ /* 0x002fea0003800000 */
.L_x_10059:
        /* <DEDUP_REMOVED lines=36> */
.L_x_10063:
        /* <DEDUP_REMOVED lines=9> */
[C---:B------:R-:W-:Y:S01]  /*6750*/  FMUL.FTZ R143, R0.reuse, R144 ;  /* 0x00000090008f7220 */ /* 0x040fe20000410000 */
[C---:B------:R-:W-:Y:S01]  /*6760*/  FMUL.FTZ R144, R0.reuse, R149 ;  /* 0x0000009500907220 */ /* 0x040fe20000410000 */
[C---:B------:R-:W-:Y:S01]  /*6770*/  FMUL.FTZ R15, R0.reuse, R138 ;  /* 0x0000008a000f7220 */ /* 0x040fe20000410000 */
[C---:B------:R-:W-:Y:S01]  /*6780*/  FMUL.FTZ R149, R0.reuse, R124 ;  /* 0x0000007c00957220 */ /* 0x040fe20000410000 */
[----:B------:R-:W-:Y:S01]  /*6790*/  FMUL.FTZ R138, R0, R147 ;  /* 0x00000093008a7220 */ /* 0x000fe20000410000 */
[----:B------:R-:W-:-:S02]  /*67a0*/  VIADD R124, R18, UR39 ;  /* 0x00000027127c7c36 */ /* 0x000fc40008000000 */
[C---:B------:R-:W-:Y:S01]  /*67b0*/  FMUL.FTZ R147, R0.reuse, R120 ;  /* 0x0000007800937220 */ /* 0x040fe20000410000 */
[C---:B------:R-:W-:Y:S01]  /*67c0*/  FMUL.FTZ R120, R0.reuse, R122 ;  /* 0x0000007a00787220 */ /* 0x040fe20000410000 */
[----:B------:R-:W-:Y:S01]  /*67d0*/  @UP0 ULDC UR6, c[0x0][0x44c] ;  /* 0x0001130000060ab9 */ /* 0x000fe20000000800 */
[----:B------:R-:W-:Y:S01]  /*67e0*/  FMUL.FTZ R122, R0, R126 ;  /* 0x0000007e007a7220 */ /* 0x000fe20000410000 */
[----:B------:R-:W-:Y:S01]  /*67f0*/  @P0 IMAD.HI.U32 R126, R124, UR6, RZ ;  /* 0x000000067c7e0c27 */ /* 0x000fe2000f8e00ff */
[----:B------:R-:W-:-:S03]  /*6800*/  @UP0 ULDC UR6, c[0x0][0x450] ;  /* 0x0001140000060ab9 */ /* 0x000fc60000000800 */
[C---:B------:R-:W-:Y:S01]  /*6810*/  FMUL.FTZ R8, R0.reuse, R155 ;  /* 0x0000009b00087220 */ /* 0x040fe20000410000 */
[C---:B------:R-:W-:Y:S01]  /*6820*/  FMUL.FTZ R155, R0.reuse, R161 ;  /* 0x000000a1009b7220 */ /* 0x040fe20000410000 */
[C---:B------:R-:W-:Y:S01]  /*6830*/  FMUL.FTZ R11, R0.reuse, R162 ;  /* 0x000000a2000b7220 */ /* 0x040fe20000410000 */
[----:B------:R-:W-:Y:S01]  /*6840*/  @P2 SHF.R.U32.HI R124, RZ, UR6, R126 ;  /* 0x00000006ff7c2c19 */ /* 0x000fe2000801167e */
[----:B------:R-:W-:Y:S01]  /*6850*/  UIMAD UR6, UR31, -0xa0, URZ ;  /* 0xffffff601f0678a4 */ /* 0x000fe2000f8e023f */
[C---:B------:R-:W-:Y:S01]  /*6860*/  FMUL.FTZ R162, R0.reuse, R140 ;  /* 0x0000008c00a27220 */ /* 0x040fe20000410000 */
[C---:B------:R-:W-:Y:S01]  /*6870*/  FMUL.FTZ R140, R0.reuse, R151 ;  /* 0x00000097008c7220 */ /* 0x040fe20000410000 */
[C---:B------:R-:W-:Y:S01]  /*6880*/  FMUL.FTZ R151, R0.reuse, R128 ;  /* 0x0000008000977220 */ /* 0x040fe20000410000 */
[----:B------:R-:W1:Y:S01]  /*6890*/  SHFL.IDX PT, R161, R124, RZ, 0x1c1f ;  /* 0x001c1fff7ca17589 */ /* 0x000e6200000e0000 */
[----:B------:R-:W-:Y:S01]  /*68a0*/  FMUL.FTZ R20, R0, R139 ;  /* 0x0000008b00147220 */ /* 0x000fe20000410000 */
[----:B------:R-:W-:-:S02]  /*68b0*/  IMAD.U32 R128, RZ, RZ, UR6 ;  /* 0x00000006ff807e24 */ /* 0x000fc4000f8e00ff */
[C---:B------:R-:W-:Y:S01]  /*68c0*/  FMUL.FTZ R139, R0.reuse, R150 ;  /* 0x00000096008b7220 */ /* 0x040fe20000410000 */
[C---:B------:R-:W-:Y:S01]  /*68d0*/  FMUL.FTZ R150, R0.reuse, R129 ;  /* 0x0000008100967220 */ /* 0x040fe20000410000 */
[----:B------:R-:W-:Y:S01]  /*68e0*/  IMAD.U32 R129, RZ, RZ, UR52 ;  /* 0x00000034ff817e24 */ /* 0x000fe2000f8e00ff */
[----:B------:R-:W2:Y:S01]  /*68f0*/  MUFU.TANH R168, R168 ;  /* 0x000000a800a87308 */ /* 0x000ea20000002400 */
[----:B------:R-:W-:Y:S01]  /*6900*/  IADD3 R128, -R17, 0x1, R128 ;  /* 0x0000000111807810 */ /* 0x000fe20007ffe180 */
[C---:B0-----:R-:W-:Y:S01]  /*6910*/  FMUL.FTZ R7, R0.reuse, R154 ;  /* 0x0000009a00077220 */ /* 0x041fe20000410000 */
[C---:B------:R-:W-:Y:S01]  /*6920*/  FMUL.FTZ R154, R0.reuse, R157 ;  /* 0x0000009d009a7220 */ /* 0x040fe20000410000 */
[C---:B------:R-:W-:Y:S01]  /*6930*/  FMUL.FTZ R157, R0.reuse, R165 ;  /* 0x000000a5009d7220 */ /* 0x040fe20000410000 */
[----:B------:R-:W-:Y:S01]  /*6940*/  IADD3 R128, -R129, UR51, R128 ;  /* 0x0000003381807c10 */ /* 0x000fe2000fffe180 */
        /* <DEDUP_REMOVED lines=12> */
[----:B-1----:R-:W-:-:S02]  /*6a10*/  IMAD.IADD R161, R128, 0x1, R161 ;  /* 0x0000000180a17824 */ /* 0x002fc400078e02a1 */
[C---:B------:R-:W-:Y:S01]  /*6a20*/  FMUL.FTZ R159, R0.reuse, R137 ;  /* 0x00000089009f7220 */ /* 0x040fe20000410000 */
[C---:B------:R-:W-:Y:S01]  /*6a30*/  FMUL.FTZ R137, R0.reuse, R146 ;  /* 0x0000009200897220 */ /* 0x040fe20000410000 */
[C---:B------:R-:W-:Y:S01]  /*6a40*/  FMUL.FTZ R164, R0.reuse, R132 ;  /* 0x0000008400a47220 */ /* 0x040fe20000410000 */
[C---:B------:R-:W-:Y:S01]  /*6a50*/  FMUL.FTZ R146, R0.reuse, R121 ;  /* 0x0000007900927220 */ /* 0x040fe20000410000 */
[C---:B------:R-:W-:Y:S01]  /*6a60*/  ISETP.GT.AND P0, PT, R161.reuse, RZ, PT ;  /* 0x000000ffa100720c */ /* 0x040fe20003f04270 */
[----:B------:R-:W1:Y:S01]  /*6a70*/  MUFU.TANH R154, R154 ;  /* 0x0000009a009a7308 */ /* 0x000e620000002400 */
[C---:B------:R-:W-:Y:S01]  /*6a80*/  ISETP.GT.AND P2, PT, R161.reuse, 0x1, PT ;  /* 0x00000001a100780c */ /* 0x040fe20003f44270 */
[----:B------:R-:W-:Y:S01]  /*6a90*/  FMUL.FTZ R121, R0, R123 ;  /* 0x0000007b00797220 */ /* 0x000fe20000410000 */
[----:B--2---:R-:W-:Y:S01]  /*6aa0*/  FSEL R104, R168, -INF , P0 ;  /* 0xff800000a8687808 */ /* 0x004fe20000000000 */
[C---:B------:R-:W-:Y:S01]  /*6ab0*/  FMUL.FTZ R123, R0.reuse, R127 ;  /* 0x0000007f007b7220 */ /* 0x040fe20000410000 */
[C---:B------:R-:W-:Y:S01]  /*6ac0*/  ISETP.GT.AND P0, PT, R161.reuse, 0x8, PT ;  /* 0x00000008a100780c */ /* 0x040fe20003f04270 */
[----:B------:R-:W-:Y:S01]  /*6ad0*/  FMUL.FTZ R127, R0, R134 ;  /* 0x00000086007f7220 */ /* 0x000fe20000410000 */
[----:B0-----:R-:W-:Y:S01]  /*6ae0*/  FSEL R130, R152, -INF , P2 ;  /* 0xff80000098827808 */ /* 0x001fe20001000000 */
[----:B------:R-:W0:Y:S01]  /*6af0*/  MUFU.TANH R156, R156 ;  /* 0x0000009c009c7308 */ /* 0x000e220000002400 */
[----:B------:R-:W-:Y:S01]  /*6b00*/  FMNMX.FTZ R131, R104, R5, !PT ;  /* 0x0000000568837209 */ /* 0x000fe20007810000 */
[C---:B------:R-:W-:Y:S01]  /*6b10*/  FMUL.FTZ R152, R0.reuse, R105 ;  /* 0x0000006900987220 */ /* 0x040fe20000410000 */
[----:B------:R-:W-:Y:S01]  /*6b20*/  ISETP.GT.AND P2, PT, R161, 0x9, PT ;  /* 0x00000009a100780c */ /* 0x000fe20003f44270 */
[C---:B------:R-:W-:Y:S01]  /*6b30*/  FMUL.FTZ R129, R0.reuse, R135 ;  /* 0x0000008700817220 */ /* 0x040fe20000410000 */
[----:B---3--:R-:W-:Y:S01]  /*6b40*/  FSEL R105, R153, -INF , P0 ;  /* 0xff80000099697808 */ /* 0x008fe20000000000 */
[----:B------:R-:W-:Y:S01]  /*6b50*/  FMUL.FTZ R12, R0, R163 ;  /* 0x000000a3000c7220 */ /* 0x000fe20000410000 */
[----:B------:R-:W-:Y:S01]  /*6b60*/  FMNMX.FTZ R132, R130, R131, !PT ;  /* 0x0000008382847209 */ /* 0x000fe20007810000 */
[----:B------:R-:W2:Y:S01]  /*6b70*/  MUFU.TANH R155, R155 ;  /* 0x0000009b009b7308 */ /* 0x000ea20000002400 */
[----:B------:R-:W-:Y:S01]  /*6b80*/  ISETP.GT.AND P0, PT, R161, 0x10, PT ;  /* 0x00000010a100780c */ /* 0x000fe20003f04270 */
[----:B------:R-:W-:Y:S01]  /*6b90*/  FMUL.FTZ R163, R0, R133 ;  /* 0x0000008500a37220 */ /* 0x000fe20000410000 */
[----:B-1----:R-:W-:Y:S01]  /*6ba0*/  FSEL R131, R154, -INF , P2 ;  /* 0xff8000009a837808 */ /* 0x002fe20001000000 */
[C---:B------:R-:W-:Y:S01]  /*6bb0*/  FMUL.FTZ R141, R0.reuse, R141 ;  /* 0x0000008d008d7220 */ /* 0x040fe20000410000 */
[----:B------:R-:W-:Y:S01]  /*6bc0*/  FMNMX.FTZ R134, R105, R132, !PT ;  /* 0x0000008469867209 */ /* 0x000fe20007810000 */
[----:B------:R-:W-:Y:S01]  /*6bd0*/  FMUL.FTZ R132, R0, R106 ;  /* 0x0000006a00847220 */ /* 0x000fe20000410000 */
[----:B------:R-:W-:Y:S01]  /*6be0*/  ISETP.GT.AND P2, PT, R161, 0x11, PT ;  /* 0x00000011a100780c */ /* 0x000fe20003f44270 */
[----:B------:R-:W1:Y:S01]  /*6bf0*/  MUFU.TANH R158, R158 ;  /* 0x0000009e009e7308 */ /* 0x000e620000002400 */
[----:B0-----:R-:W-:Y:S01]  /*6c00*/  FSEL R106, R156, -INF , P0 ;  /* 0xff8000009c6a7808 */ /* 0x001fe20000000000 */
[C---:B------:R-:W-:Y:S01]  /*6c10*/  FMUL.FTZ R153, R0.reuse, R108 ;  /* 0x0000006c00997220 */ /* 0x040fe20000410000 */
[----:B------:R-:W-:Y:S01]  /*6c20*/  FMNMX.FTZ R135, R131, R134, !PT ;  /* 0x0000008683877209 */ /* 0x000fe20007810000 */
[C---:B------:R-:W-:Y:S01]  /*6c30*/  FMUL.FTZ R134, R0.reuse, R107 ;  /* 0x0000006b00867220 */ /* 0x040fe20000410000 */
[----:B------:R-:W-:Y:S01]  /*6c40*/  ISETP.GT.AND P0, PT, R161, 0x18, PT ;  /* 0x00000018a100780c */ /* 0x000fe20003f04270 */
[----:B------:R-:W-:Y:S01]  /*6c50*/  FMUL.FTZ R88, R0, R88 ;  /* 0x0000005800587220 */ /* 0x000fe20000410000 */
[----:B------:R-:W-:Y:S01]  /*6c60*/  FMNMX.FTZ R154, R106, R135, !PT ;  /* 0x000000876a9a7209 */ /* 0x000fe20007810000 */
[----:B------:R-:W0:Y:S01]  /*6c70*/  MUFU.TANH R157, R157 ;  /* 0x0000009d009d7308 */ /* 0x000e220000002400 */
        /* <DEDUP_REMOVED lines=8> */
[----:B-1----:R-:W-:Y:S01]  /*6d00*/  FSEL R107, R158, -INF , P0 ;  /* 0xff8000009e6b7808 */ /* 0x002fe20000000000 */
[C---:B------:R-:W-:Y:S01]  /*6d10*/  FMUL.FTZ R118, R0.reuse, R118 ;  /* 0x0000007600767220 */ /* 0x040fe20000410000 */
[----:B------:R-:W-:Y:S01]  /*6d20*/  ISETP.GT.AND P0, PT, R161, 0x20, PT ;  /* 0x00000020a100780c */ /* 0x000fe20003f04270 */
[C---:B------:R-:W-:Y:S01]  /*6d30*/  FMUL.FTZ R119, R0.reuse, R119 ;  /* 0x0000007700777220 */ /* 0x040fe20000410000 */
[----:B------:R-:W-:Y:S01]  /*6d40*/  FMNMX.FTZ R154, R107, R154, !PT ;  /* 0x0000009a6b9a7209 */ /* 0x000fe20007810000 */
[C---:B------:R-:W-:Y:S01]  /*6d50*/  FMUL.FTZ R90, R0.reuse, R90 ;  /* 0x0000005a005a7220 */ /* 0x040fe20000410000 */
[C---:B------:R-:W-:Y:S01]  /*6d60*/  FMUL.FTZ R91, R0.reuse, R91 ;  /* 0x0000005b005b7220 */ /* 0x040fe20000410000 */
[----:B------:R-:W1:Y:S01]  /*6d70*/  MUFU.TANH R159, R159 ;  /* 0x0000009f009f7308 */ /* 0x000e620000002400 */
        /* <DEDUP_REMOVED lines=8> */
[----:B--2---:R-:W-:Y:S01]  /*6e00*/  FSEL R108, R160, -INF , P0 ;  /* 0xff800000a06c7808 */ /* 0x004fe20000000000 */
[C---:B------:R-:W-:Y:S01]  /*6e10*/  FMUL.FTZ R99, R0.reuse, R99 ;  /* 0x0000006300637220 */ /* 0x040fe20000410000 */
[----:B------:R-:W-:Y:S01]  /*6e20*/  ISETP.GT.AND P0, PT, R161, 0x28, PT ;  /* 0x00000028a100780c */ /* 0x000fe20003f04270 */
[----:B------:R-:W-:Y:S01]  /*6e30*/  FMUL.FTZ R103, R0, R103 ;  /* 0x0000006700677220 */ /* 0x000fe20000410000 */
[----:B------:R-:W-:Y:S01]  /*6e40*/  FMNMX.FTZ R156, R108, R155, !PT ;  /* 0x0000009b6c9c7209 */ /* 0x000fe20007810000 */
[C---:B------:R-:W-:Y:S01]  /*6e50*/  FMUL.FTZ R155, R0.reuse, R112 ;  /* 0x00000070009b7220 */ /* 0x040fe20000410000 */
[----:B------:R-:W-:Y:S01]  /*6e60*/  ULEA UR6, UR47, UR43, 0x3 ;  /* 0x0000002b2f067291 */ /* 0x000fe2000f8e183f */
[----:B------:R-:W2:Y:S01]  /*6e70*/  MUFU.TANH R141, R141 ;  /* 0x0000008d008d7308 */ /* 0x000ea20000002400 */
[----:B-1----:R-:W-:Y:S01]  /*6e80*/  FSEL R135, R159, -INF , P2 ;  /* 0xff8000009f877808 */ /* 0x002fe20001000000 */
[----:B------:R-:W-:Y:S01]  /*6e90*/  FMUL.FTZ R159, R0, R117 ;  /* 0x00000075009f7220 */ /* 0x000fe20000410000 */
[----:B------:R-:W-:Y:S01]  /*6ea0*/  ISETP.GT.AND P2, PT, R161, 0x29, PT ;  /* 0x00000029a100780c */ /* 0x000fe20003f44270 */
[----:B------:R-:W-:Y:S01]  /*6eb0*/  UIADD3 UR6, UR6, 0x22840, URZ ;  /* 0x0002284006067890 */ /* 0x000fe2000fffe03f */
[----:B------:R-:W-:-:S03]  /*6ec0*/  FMNMX.FTZ R156, R135, R156, !PT ;  /* 0x0000009c879c7209 */ /* 0x000fc60007810000 */
[----:B------:R-:W1:Y:S01]  /*6ed0*/  MUFU.TANH R143, R143 ;  /* 0x0000008f008f7308 */ /* 0x000e620000002400 */
[----:B0-----:R-:W-:Y:S01]  /*6ee0*/  FSEL R109, R162, -INF , P0 ;  /* 0xff800000a26d7808 */ /* 0x001fe20000000000 */
[----:B------:R-:W-:Y:S01]  /*6ef0*/  UPRMT UR6, UR42, 0x654, UR6 ;  /* 0x000006542a067896 */ /* 0x000fe20008000006 */
[----:B------:R-:W-:Y:S02]  /*6f00*/  ISETP.GT.AND P0, PT, R161, 0x30, PT ;  /* 0x00000030a100780c */ /* 0x000fe40003f04270 */
[----:B------:R-:W-:-:S03]  /*6f10*/  FMNMX.FTZ R156, R109, R156, !PT ;  /* 0x0000009c6d9c7209 */ /* 0x000fc60007810000 */
[----:B------:R-:W0:Y:S01]  /*6f20*/  MUFU.TANH R142, R142 ;  /* 0x0000008e008e7308 */ /* 0x000e220000002400 */
[----:B--2---:R-:W-:Y:S02]  /*6f30*/  FSEL R141, R141, -INF , P2 ;  /* 0xff8000008d8d7808 */ /* 0x004fe40001000000 */
[----:B------:R-:W-:Y:S01]  /*6f40*/  ISETP.GT.AND P2, PT, R161, 0x31, PT ;  /* 0x00000031a100780c */ /* 0x000fe20003f44270 */
[----:B------:R-:W-:Y:S04]  /*6f50*/  SYNCS.ARRIVE.TRANS64.RED.A1T0 RZ, [UR6], RZ ;  /* 0x000000ffffff79a7 */ /* 0x000fe80008100406 */
[----:B------:R-:W2:Y:S01]  /*6f60*/  MUFU.TANH R145, R145 ;  /* 0x0000009100917308 */ /* 0x000ea20000002400 */
[----:B-1----:R-:W-:Y:S02]  /*6f70*/  FSEL R112, R143, -INF , P0 ;  /* 0xff8000008f707808 */ /* 0x002fe40000000000 */
[----:B------:R-:W-:Y:S01]  /*6f80*/  FMNMX.FTZ R143, R141, R156, !PT ;  /* 0x0000009c8d8f7209 */ /* 0x000fe20007810000 */
[----:B------:R-:W-:Y:S01]  /*6f90*/  FMUL.FTZ R156, R0, R113 ;  /* 0x00000071009c7220 */ /* 0x000fe20000410000 */
[----:B------:R-:W-:-:S02]  /*6fa0*/  ISETP.GT.AND P0, PT, R161, 0x38, PT ;  /* 0x00000038a100780c */ /* 0x000fc40003f04270 */
[----:B------:R-:W-:Y:S01]  /*6fb0*/  FMNMX.FTZ R143, R112, R143, !PT ;  /* 0x0000008f708f7209 */ /* 0x000fe20007810000 */
[----:B------:R-:W1:Y:S01]  /*6fc0*/  MUFU.TANH R144, R144 ;  /* 0x0000009000907308 */ /* 0x000e620000002400 */
[----:B0-----:R-:W-:Y:S02]  /*6fd0*/  FSEL R142, R142, -INF , P2 ;  /* 0xff8000008e8e7808 */ /* 0x001fe40001000000 */
[----:B------:R-:W-:Y:S02]  /*6fe0*/  ISETP.GT.AND P2, PT, R161, 0x39, PT ;  /* 0x00000039a100780c */ /* 0x000fe40003f44270 */
[----:B------:R-:W-:-:S03]  /*6ff0*/  FMNMX.FTZ R158, R142, R143, !PT ;  /* 0x0000008f8e9e7209 */ /* 0x000fc60007810000 */
[----:B------:R-:W0:Y:S01]  /*7000*/  MUFU.TANH R147, R147 ;  /* 0x0000009300937308 */ /* 0x000e220000002400 */
[----:B--2---:R-:W-:Y:S02]  /*7010*/  FSEL R113, R145, -INF , P0 ;  /* 0xff80000091717808 */ /* 0x004fe40000000000 */
[----:B------:R-:W-:-:S05]  /*7020*/  ISETP.GT.AND P0, PT, R161, 0x40, PT ;  /* 0x00000040a100780c */ /* 0x000fca0003f04270 */
[----:B------:R-:W2:Y:S01]  /*7030*/  MUFU.TANH R146, R146 ;  /* 0x0000009200927308 */ /* 0x000ea20000002400 */
[----:B-1----:R-:W-:Y:S02]  /*7040*/  FSEL R143, R144, -INF , P2 ;  /* 0xff800000908f7808 */ /* 0x002fe40001000000 */
[----:B------:R-:W-:Y:S01]  /*7050*/  FMNMX.FTZ R144, R113, R158, !PT ;  /* 0x0000009e71907209 */ /* 0x000fe20007810000 */
[----:B------:R-:W-:Y:S01]  /*7060*/  FMUL.FTZ R158, R0, R116 ;  /* 0x00000074009e7220 */ /* 0x000fe20000410000 */
[----:B------:R-:W-:Y:S02]  /*7070*/  ISETP.GT.AND P2, PT, R161, 0x41, PT ;  /* 0x00000041a100780c */ /* 0x000fe40003f44270 */
        /* <DEDUP_REMOVED lines=11> */
[----:B------:R-:W-:-:S05]  /*7130*/  ISETP.GT.AND P0, PT, R161, 0x50, PT ;  /* 0x00000050a100780c */ /* 0x000fca0003f04270 */
[----:B------:R-:W1:Y:S01]  /*7140*/  MUFU.TANH R150, R150 ;  /* 0x0000009600967308 */ /* 0x000e620000002400 */
[----:B0-----:R-:W-:Y:S02]  /*7150*/  FSEL R145, R148, -INF , P2 ;  /* 0xff80000094917808 */ /* 0x001fe40001000000 */
[----:B------:R-:W-:Y:S02]  /*7160*/  FMNMX.FTZ R148, R117, R146, !PT ;  /* 0x0000009275947209 */ /* 0x000fe40007810000 */
[----:B------:R-:W-:Y:S02]  /*7170*/  ISETP.GT.AND P2, PT, R161, 0x51, PT ;  /* 0x00000051a100780c */ /* 0x000fe40003f44270 */
[----:B------:R-:W-:Y:S01]  /*7180*/  FMNMX.FTZ R149, R145, R148, !PT ;  /* 0x0000009491957209 */ /* 0x000fe20007810000 */
[----:B------:R-:W0:Y:S01]  /*7190*/  MUFU.TANH R164, R164 ;  /* 0x000000a400a47308 */ /* 0x000e220000002400 */
[----:B--2---:R-:W-:Y:S01]  /*71a0*/  FSEL R146, R151, -INF , P0 ;  /* 0xff80000097927808 */ /* 0x004fe20000000000 */
[----:B------:R-:W-:Y:S01]  /*71b0*/  FMUL.FTZ R151, R0, R92 ;  /* 0x0000005c00977220 */ /* 0x000fe20000410000 */
[----:B------:R-:W-:-:S02]  /*71c0*/  ISETP.GT.AND P0, PT, R161, 0x58, PT ;  /* 0x00000058a100780c */ /* 0x000fc40003f04270 */
[----:B------:R-:W-:-:S03]  /*71d0*/  FMNMX.FTZ R148, R146, R149, !PT ;  /* 0x0000009592947209 */ /* 0x000fc60007810000 */
[----:B------:R-:W2:Y:S01]  /*71e0*/  MUFU.TANH R163, R163 ;  /* 0x000000a300a37308 */ /* 0x000ea20000002400 */
[----:B-1----:R-:W-:Y:S01]  /*71f0*/  FSEL R147, R150, -INF , P2 ;  /* 0xff80000096937808 */ /* 0x002fe20001000000 */
[----:B------:R-:W-:Y:S01]  /*7200*/  FMUL.FTZ R150, R0, R89 ;  /* 0x0000005900967220 */ /* 0x000fe20000410000 */
        /* <DEDUP_REMOVED lines=13> */
[----:B------:R-:W-:Y:S01]  /*72e0*/  MUFU.TANH R154, R154 ;  /* 0x0000009a009a7308 */ /* 0x000fe20000002400 */
[----:B0-----:R-:W-:Y:S01]  /*72f0*/  FSEL R149, R152, -INF , P2 ;  /* 0xff80000098957808 */ /* 0x001fe20001000000 */
[----:B------:R-:W-:Y:S01]  /*7300*/  FMUL.FTZ R152, R0, R93 ;  /* 0x0000005d00987220 */ /* 0x000fe20000410000 */
[----:B------:R-:W-:-:S05]  /*7310*/  ISETP.GT.AND P2, PT, R161, 0x69, PT ;  /* 0x00000069a100780c */ /* 0x000fca0003f44270 */
[----:B------:R-:W0:Y:S01]  /*7320*/  MUFU.TANH R155, R155 ;  /* 0x0000009b009b7308 */ /* 0x000e220000002400 */
[----:B--2---:R-:W-:Y:S01]  /*7330*/  FSEL R93, R153, -INF , P0 ;  /* 0xff800000995d7808 */ /* 0x004fe20000000000 */
[----:B------:R-:W-:Y:S01]  /*7340*/  FMUL.FTZ R153, R0, R96 ;  /* 0x0000006000997220 */ /* 0x000fe20000410000 */
[----:B------:R-:W-:-:S05]  /*7350*/  ISETP.GT.AND P0, PT, R161, 0x70, PT ;  /* 0x00000070a100780c */ /* 0x000fca0003f04270 */
[----:B------:R-:W-:Y:S08]  /*7360*/  MUFU.TANH R156, R156 ;  /* 0x0000009c009c7308 */ /* 0x000ff00000002400 */
[----:B------:R1:W-:Y:S01]  /*7370*/  MUFU.TANH R162, R150 ;  /* 0x0000009600a27308 */ /* 0x0003e20000002400 */
[----:B0-----:R-:W-:Y:S02]  /*7380*/  FSEL R96, R155, -INF , P0 ;  /* 0xff8000009b607808 */ /* 0x001fe40000000000 */
[----:B------:R-:W-:-:S05]  /*7390*/  ISETP.GT.AND P0, PT, R161, 0x78, PT ;  /* 0x00000078a100780c */ /* 0x000fca0003f04270 */
[----:B------:R-:W0:Y:S01]  /*73a0*/  MUFU.TANH R158, R158 ;  /* 0x0000009e009e7308 */ /* 0x000e220000002400 */
[----:B-1----:R-:W-:-:S04]  /*73b0*/  FMNMX.FTZ R150, R92, R163, !PT ;  /* 0x000000a35c967209 */ /* 0x002fc80007810000 */
[----:B------:R-:W-:Y:S02]  /*73c0*/  FMNMX.FTZ R160, R149, R150, !PT ;  /* 0x0000009695a07209 */ /* 0x000fe40007810000 */
[----:B------:R-:W-:Y:S01]  /*73d0*/  FSEL R150, R154, -INF , P2 ;  /* 0xff8000009a967808 */ /* 0x000fe20001000000 */
[----:B------:R-:W-:Y:S01]  /*73e0*/  MUFU.TANH R159, R159 ;  /* 0x0000009f009f7308 */ /* 0x000fe20000002400 */
[----:B------:R-:W-:Y:S01]  /*73f0*/  ISETP.GT.AND P2, PT, R161, 0x71, PT ;  /* 0x00000071a100780c */ /* 0x000fe20003f44270 */
[----:B------:R-:W-:-:S06]  /*7400*/  FMUL.FTZ R154, R0, R97 ;  /* 0x00000061009a7220 */ /* 0x000fcc0000410000 */
[----:B------:R1:W-:Y:S01]  /*7410*/  MUFU.TANH R164, R151 ;  /* 0x0000009700a47308 */ /* 0x0003e20000002400 */
[----:B0-----:R-:W-:Y:S02]  /*7420*/  FSEL R97, R158, -INF , P0 ;  /* 0xff8000009e617808 */ /* 0x001fe40000000000 */
[----:B------:R-:W-:-:S05]  /*7430*/  ISETP.GT.AND P0, PT, R161, 0x80, PT ;  /* 0x00000080a100780c */ /* 0x000fca0003f04270 */
[----:B------:R-:W0:Y:S01]  /*7440*/  MUFU.TANH R88, R88 ;  /* 0x0000005800587308 */ /* 0x000e220000002400 */
[----:B-1----:R-:W-:-:S04]  /*7450*/  FMNMX.FTZ R151, R93, R160, !PT ;  /* 0x000000a05d977209 */ /* 0x002fc80007810000 */
[----:B------:R-:W-:Y:S02]  /*7460*/  FMNMX.FTZ R155, R150, R151, !PT ;  /* 0x00000097969b7209 */ /* 0x000fe40007810000 */
[----:B------:R-:W-:Y:S01]  /*7470*/  FSEL R151, R156, -INF , P2 ;  /* 0xff8000009c977808 */ /* 0x000fe20001000000 */
[----:B------:R1:W2:Y:S01]  /*7480*/  MUFU.TANH R163, R152 ;  /* 0x0000009800a37308 */ /* 0x0002a20000002400 */
[----:B------:R-:W-:-:S07]  /*7490*/  ISETP.GT.AND P2, PT, R161, 0x79, PT ;  /* 0x00000079a100780c */ /* 0x000fce0003f44270 */
[----:B------:R3:W4:Y:S01]  /*74a0*/  MUFU.TANH R160, R153 ;  /* 0x0000009900a07308 */ /* 0x0007220000002400 */
[----:B-1----:R-:W-:Y:S01]  /*74b0*/  FMNMX.FTZ R152, R96, R155, !PT ;  /* 0x0000009b60987209 */ /* 0x002fe20007810000 */
[----:B------:R-:W-:Y:S01]  /*74c0*/  FMUL.FTZ R155, R0, R100 ;  /* 0x00000064009b7220 */ /* 0x000fe20000410000 */
[----:B0-----:R-:W-:Y:S01]  /*74d0*/  FSEL R100, R88, -INF , P0 ;  /* 0xff80000058647808 */ /* 0x001fe20000000000 */
[----:B------:R-:W-:Y:S01]  /*74e0*/  FMUL.FTZ R88, R0, R101 ;  /* 0x0000006500587220 */ /* 0x000fe20000410000 */
[----:B------:R-:W-:Y:S02]  /*74f0*/  FMNMX.FTZ R156, R151, R152, !PT ;  /* 0x00000098979c7209 */ /* 0x000fe40007810000 */
[----:B------:R-:W-:Y:S01]  /*7500*/  FSEL R152, R159, -INF , P2 ;  /* 0xff8000009f987808 */ /* 0x000fe20001000000 */
[----:B------:R0:W1:Y:S01]  /*7510*/  MUFU.TANH R158, R154 ;  /* 0x0000009a009e7308 */ /* 0x0000620000002400 */
[----:B---3--:R-:W-:Y:S02]  /*7520*/  FMNMX.FTZ R153, R97, R156, !PT ;  /* 0x0000009c61997209 */ /* 0x008fe40007810000 */
[----:B------:R-:W-:-:S02]  /*7530*/  ISETP.GT.AND P2, PT, R161, 0x81, PT ;  /* 0x00000081a100780c */ /* 0x000fc40003f44270 */
[----:B------:R-:W-:Y:S02]  /*7540*/  FMNMX.FTZ R159, R152, R153, !PT ;  /* 0x00000099989f7209 */ /* 0x000fe40007810000 */
[C---:B------:R-:W-:Y:S01]  /*7550*/  ISETP.GT.AND P0, PT, R161.reuse, 0x88, PT ;  /* 0x00000088a100780c */ /* 0x040fe20003f04270 */
[----:B------:R3:W5:Y:S01]  /*7560*/  MUFU.TANH R165, R155 ;  /* 0x0000009b00a57308 */ /* 0x0007620000002400 */
[----:B------:R-:W-:Y:S02]  /*7570*/  FSEL R153, R162, -INF , P2 ;  /* 0xff800000a2997808 */ /* 0x000fe40001000000 */
[----:B0-----:R-:W-:Y:S02]  /*7580*/  FMNMX.FTZ R154, R100, R159, !PT ;  /* 0x0000009f649a7209 */ /* 0x001fe40007810000 */
[----:B------:R-:W-:Y:S02]  /*7590*/  ISETP.GT.AND P2, PT, R161, 0x89, PT ;  /* 0x00000089a100780c */ /* 0x000fe40003f44270 */
[----:B------:R-:W-:Y:S01]  /*75a0*/  FSEL R101, R164, -INF , P0 ;  /* 0xff800000a4657808 */ /* 0x000fe20000000000 */
[----:B------:R-:W0:Y:S01]  /*75b0*/  MUFU.TANH R88, R88 ;  /* 0x0000005800587308 */ /* 0x000e220000002400 */
[----:B------:R-:W-:Y:S01]  /*75c0*/  FMNMX.FTZ R156, R153, R154, !PT ;  /* 0x0000009a999c7209 */ /* 0x000fe20007810000 */
[----:B---3--:R-:W-:Y:S01]  /*75d0*/  FMUL.FTZ R155, R0, R110 ;  /* 0x0000006e009b7220 */ /* 0x008fe20000410000 */
[----:B------:R-:W-:-:S02]  /*75e0*/  ISETP.GT.AND P0, PT, R161, 0x90, PT ;  /* 0x00000090a100780c */ /* 0x000fc40003f04270 */
[----:B--2---:R-:W-:Y:S02]  /*75f0*/  FSEL R154, R163, -INF , P2 ;  /* 0xff800000a39a7808 */ /* 0x004fe40001000000 */
[----:B------:R-:W-:Y:S01]  /*7600*/  FMNMX.FTZ R159, R101, R156, !PT ;  /* 0x0000009c659f7209 */ /* 0x000fe20007810000 */
[----:B------:R-:W2:Y:S01]  /*7610*/  MUFU.TANH R7, R7 ;  /* 0x0000000700077308 */ /* 0x000ea20000002400 */
[C---:B------:R-:W-:Y:S02]  /*7620*/  ISETP.GT.AND P2, PT, R161.reuse, 0x91, PT ;  /* 0x00000091a100780c */ /* 0x040fe40003f44270 */
[----:B----4-:R-:W-:Y:S01]  /*7630*/  FSEL R156, R160, -INF , P0 ;  /* 0xff800000a09c7808 */ /* 0x010fe20000000000 */
[----:B------:R-:W-:Y:S01]  /*7640*/  FMUL.FTZ R160, R0, R102 ;  /* 0x0000006600a07220 */ /* 0x000fe20000410000 */
[----:B------:R-:W-:Y:S02]  /*7650*/  FMNMX.FTZ R159, R154, R159, !PT ;  /* 0x0000009f9a9f7209 */ /* 0x000fe40007810000 */
[----:B------:R-:W-:Y:S01]  /*7660*/  ISETP.GT.AND P0, PT, R161, 0x98, PT ;  /* 0x00000098a100780c */ /* 0x000fe20003f04270 */
[----:B------:R-:W3:Y:S01]  /*7670*/  MUFU.TANH R8, R8 ;  /* 0x0000000800087308 */ /* 0x000ee20000002400 */
[----:B-1----:R-:W-:-:S02]  /*7680*/  FSEL R110, R158, -INF , P2 ;  /* 0xff8000009e6e7808 */ /* 0x002fc40001000000 */
[----:B------:R-:W-:Y:S01]  /*7690*/  FMNMX.FTZ R163, R156, R159, !PT ;  /* 0x0000009f9ca37209 */ /* 0x000fe20007810000 */
[----:B------:R-:W-:Y:S01]  /*76a0*/  FMUL.FTZ R159, R0, R111 ;  /* 0x0000006f009f7220 */ /* 0x000fe20000410000 */
[----:B------:R-:W-:Y:S02]  /*76b0*/  ISETP.GT.AND P2, PT, R161, 0x99, PT ;  /* 0x00000099a100780c */ /* 0x000fe40003f44270 */
[----:B-----5:R-:W-:Y:S01]  /*76c0*/  FSEL R158, R165, -INF , P0 ;  /* 0xff800000a59e7808 */ /* 0x020fe20000000000 */
[----:B------:R-:W-:Y:S01]  /*76d0*/  MUFU.TANH R9, R9 ;  /* 0x0000000900097308 */ /* 0x000fe20000002400 */
[----:B------:R-:W-:Y:S02]  /*76e0*/  FMNMX.FTZ R163, R110, R163, !PT ;  /* 0x000000a36ea37209 */ /* 0x000fe40007810000 */
[----:B0-----:R-:W-:Y:S02]  /*76f0*/  FSEL R111, R88, -INF , P2 ;  /* 0xff800000586f7808 */ /* 0x001fe40001000000 */
[----:B------:R-:W-:-:S02]  /*7700*/  FMNMX.FTZ R88, R158, R163, !PT ;  /* 0x000000a39e587209 */ /* 0x000fc40007810000 */
[----:B------:R-:W0:Y:S01]  /*7710*/  SHFL.IDX PT, R163, R124, 0x1, 0x1c1f ;  /* 0x003c1f007ca37f89 */ /* 0x000e2200000e0000 */
[----:B------:R-:W1:Y:S01]  /*7720*/  MUFU.TANH R10, R10 ;  /* 0x0000000a000a7308 */ /* 0x000e620000002400 */
[----:B------:R-:W-:-:S05]  /*7730*/  FMNMX.FTZ R88, R111, R88, !PT ;  /* 0x000000586f587209 */ /* 0x000fca0007810000 */
[----:B------:R-:W4:Y:S02]  /*7740*/  SHFL.BFLY PT, R161, R88, 0x2, 0x1f ;  /* 0x0c401f0058a17f89 */ /* 0x000f2400000e0000 */
[----:B------:R-:W-:Y:S08]  /*7750*/  MUFU.TANH R11, R11 ;  /* 0x0000000b000b7308 */ /* 0x000ff00000002400 */
[----:B------:R-:W5:Y:S01]  /*7760*/  MUFU.TANH R12, R12 ;  /* 0x0000000c000c7308 */ /* 0x000f620000002400 */
[----:B0-----:R-:W-:-:S07]  /*7770*/  IMAD.IADD R128, R128, 0x1, R163 ;  /* 0x0000000180807824 */ /* 0x001fce00078e02a3 */
[----:B------:R-:W-:Y:S01]  /*7780*/  MUFU.TANH R13, R13 ;  /* 0x0000000d000d7308 */ /* 0x000fe20000002400 */
[----:B------:R-:W-:Y:S02]  /*7790*/  ISETP.GT.AND P2, PT, R128, RZ, PT ;  /* 0x000000ff8000720c */ /* 0x000fe40003f44270 */
[----:B----4-:R-:W-:Y:S02]  /*77a0*/  FMNMX.FTZ R161, R88, R161, !PT ;  /* 0x000000a158a17209 */ /* 0x010fe40007810000 */
[----:B------:R-:W-:-:S03]  /*77b0*/  ISETP.GT.AND P3, PT, R128, 0x1, PT ;  /* 0x000000018000780c */ /* 0x000fc60003f64270 */
[----:B------:R-:W0:Y:S01]  /*77c0*/  MUFU.TANH R14, R14 ;  /* 0x0000000e000e7308 */ /* 0x000e220000002400 */
[----:B--2---:R-:W-:Y:S01]  /*77d0*/  FSEL R7, R7, -INF , P2 ;  /* 0xff80000007077808 */ /* 0x004fe20001000000 */
[----:B------:R-:W2:Y:S01]  /*77e0*/  SHFL.BFLY PT, R88, R161, 0x1, 0x1f ;  /* 0x0c201f00a1587f89 */ /* 0x000ea200000e0000 */
[----:B------:R-:W-:Y:S02]  /*77f0*/  ISETP.GT.AND P2, PT, R128, 0x8, PT ;  /* 0x000000088000780c */ /* 0x000fe40003f44270 */
[----:B---3--:R-:W-:Y:S02]  /*7800*/  FSEL R8, R8, -INF , P3 ;  /* 0xff80000008087808 */ /* 0x008fe40001800000 */
[----:B------:R-:W-:Y:S01]  /*7810*/  ISETP.GT.AND P3, PT, R128, 0x9, PT ;  /* 0x000000098000780c */ /* 0x000fe20003f64270 */
[----:B------:R-:W-:Y:S03]  /*7820*/  MUFU.TANH R15, R15 ;  /* 0x0000000f000f7308 */ /* 0x000fe60000002400 */
[----:B-1----:R-:W-:-:S02]  /*7830*/  FSEL R10, R10, -INF , P3 ;  /* 0xff8000000a0a7808 */ /* 0x002fc40001800000 */
[----:B------:R-:W-:-:S03]  /*7840*/  ISETP.GT.AND P3, PT, R128, 0x11, PT ;  /* 0x000000118000780c */ /* 0x000fc60003f64270 */
[----:B------:R-:W1:Y:S01]  /*7850*/  MUFU.TANH R20, R20 ;  /* 0x0000001400147308 */ /* 0x000e620000002400 */
[----:B-----5:R-:W-:Y:S02]  /*7860*/  FSEL R12, R12, -INF , P3 ;  /* 0xff8000000c0c7808 */ /* 0x020fe40001800000 */
[----:B------:R-:W-:-:S04]  /*7870*/  ISETP.GT.AND P3, PT, R128, 0x19, PT ;  /* 0x000000198000780c */ /* 0x000fc80003f64270 */
[----:B0-----:R-:W-:Y:S01]  /*7880*/  FSEL R14, R14, -INF , P3 ;  /* 0xff8000000e0e7808 */ /* 0x001fe20001800000 */
[----:B------:R-:W0:Y:S01]  /*7890*/  MUFU.TANH R21, R21 ;  /* 0x0000001500157308 */ /* 0x000e220000002400 */
[----:B------:R-:W-:Y:S02]  /*78a0*/  ISETP.GT.AND P3, PT, R128, 0x21, PT ;  /* 0x000000218000780c */ /* 0x000fe40003f64270 */
[----:B--2---:R-:W-:Y:S01]  /*78b0*/  FMNMX.FTZ R88, R161, R88, !PT ;  /* 0x00000058a1587209 */ /* 0x004fe20007810000 */
[----:B------:R-:W-:-:S03]  /*78c0*/  IMAD.U32 R161, RZ, RZ, UR28 ;  /* 0x0000001cffa17e24 */ /* 0x000fc6000f8e00ff */
[C---:B------:R-:W-:Y:S01]  /*78d0*/  FSETP.NEU.FTZ.AND P0, PT, R88.reuse, -INF , PT ;  /* 0xff8000005800780b */ /* 0x040fe20003f1d000 */
[----:B------:R-:W-:-:S01]  /*78e0*/  FFMA.FTZ R102, R88, R161, -8 ;  /* 0xc100000058667423 */ /* 0x000fc200000100a1 */
[----:B------:R-:W2:Y:S01]  /*78f0*/  MUFU.TANH R136, R136 ;  /* 0x0000008800887308 */ /* 0x000ea20000002400 */
[----:B-1----:R-:W-:Y:S02]  /*7900*/  FSEL R20, R20, -INF , P3 ;  /* 0xff80000014147808 */ /* 0x002fe40001800000 */
[----:B------:R-:W-:Y:S02]  /*7910*/  ISETP.GT.AND P3, PT, R128, 0x29, PT ;  /* 0x000000298000780c */ /* 0x000fe40003f64270 */
[----:B------:R-:W-:-:S03]  /*7920*/  FSEL R102, R102, RZ, P0 ;  /* 0x000000ff66667208 */ /* 0x000fc60000000000 */
[----:B------:R-:W1:Y:S02]  /*7930*/  MUFU.TANH R137, R137 ;  /* 0x0000008900897308 */ /* 0x000e640000002400 */
[----:B------:R-:W-:-:S01]  /*7940*/  FFMA.FTZ R161, R130, UR28, -R102 ;  /* 0x0000001c82a17c23 */ /* 0x000fc20008010866 */
[--C-:B------:R-:W-:Y:S01]  /*7950*/  FFMA.FTZ R130, R131, UR28, -R102.reuse ;  /* 0x0000001c83827c23 */ /* 0x100fe20008010866 */
[----:B------:R-:W-:-:S01]  /*7960*/  FFMA.FTZ R131, R133, UR28, -R102 ;  /* 0x0000001c85837c23 */ /* 0x000fc20008010866 */
[----:B------:R-:W-:Y:S01]  /*7970*/  FMNMX.FTZ R133, R7, R6, !PT ;  /* 0x0000000607857209 */ /* 0x000fe20007810000 */
[----:B------:R-:W-:-:S01]  /*7980*/  FFMA.FTZ R163, R107, UR28, -R102 ;  /* 0x0000001c6ba37c23 */ /* 0x000fc20008010866 */
[----:B------:R-:W-:Y:S01]  /*7990*/  FSEL R107, R9, -INF , P2 ;  /* 0xff800000096b7808 */ /* 0x000fe20001000000 */
[----:B------:R-:W3:Y:S01]  /*79a0*/  MUFU.TANH R138, R138 ;  /* 0x0000008a008a7308 */ /* 0x000ee20000002400 */
[----:B------:R-:W-:Y:S01]  /*79b0*/  FMNMX.FTZ R124, R8, R133, !PT ;  /* 0x00000085087c7209 */ /* 0x000fe20007810000 */
[--C-:B------:R-:W-:Y:S01]  /*79c0*/  FFMA.FTZ R141, R141, UR28, -R102.reuse ;  /* 0x0000001c8d8d7c23 */ /* 0x100fe20008010866 */
[----:B------:R-:W-:Y:S01]  /*79d0*/  ISETP.GT.AND P2, PT, R128, 0x10, PT ;  /* 0x000000108000780c */ /* 0x000fe20003f44270 */
[--C-:B------:R-:W-:Y:S01]  /*79e0*/  FFMA.FTZ R145, R145, UR28, -R102.reuse ;  /* 0x0000001c91917c23 */ /* 0x100fe20008010866 */
[----:B------:R-:W-:Y:S01]  /*79f0*/  FMNMX.FTZ R133, R107, R124, !PT ;  /* 0x0000007c6b857209 */ /* 0x000fe20007810000 */
[--C-:B------:R-:W-:Y:S01]  /*7a00*/  FFMA.FTZ R146, R146, UR28, -R102.reuse ;  /* 0x0000001c92927c23 */ /* 0x100fe20008010866 */
[----:B------:R-:W-:Y:S01]  /*7a10*/  FSEL R11, R11, -INF , P2 ;  /* 0xff8000000b0b7808 */ /* 0x000fe20001000000 */
[----:B------:R4:W-:Y:S01]  /*7a20*/  MUFU.EX2 R9, R163 ;  /* 0x000000a300097308 */ /* 0x0009e20000000800 */
[----:B------:R-:W-:Y:S01]  /*7a30*/  FMNMX.FTZ R162, R10, R133, !PT ;  /* 0x000000850aa27209 */ /* 0x000fe20007810000 */
[--C-:B------:R-:W-:Y:S01]  /*7a40*/  FFMA.FTZ R157, R157, UR28, -R102.reuse ;  /* 0x0000001c9d9d7c23 */ /* 0x100fe20008010866 */
[----:B------:R-:W-:Y:S01]  /*7a50*/  ISETP.GT.AND P2, PT, R128, 0x18, PT ;  /* 0x000000188000780c */ /* 0x000fe20003f44270 */
[--C-:B------:R-:W-:Y:S01]  /*7a60*/  FFMA.FTZ R104, R104, UR28, -R102.reuse ;  /* 0x0000001c68687c23 */ /* 0x100fe20008010866 */
[----:B------:R-:W-:Y:S01]  /*7a70*/  FMNMX.FTZ R133, R11, R162, !PT ;  /* 0x000000a20b857209 */ /* 0x000fe20007810000 */
[--C-:B------:R-:W-:Y:S01]  /*7a80*/  FFMA.FTZ R162, R135, UR28, -R102.reuse ;  /* 0x0000001c87a27c23 */ /* 0x100fe20008010866 */
[----:B------:R-:W-:-:S01]  /*7a90*/  FFMA.FTZ R135, R109, UR28, -R102 ;  /* 0x0000001c6d877c23 */ /* 0x000fc20008010866 */
[----:B------:R-:W5:Y:S01]  /*7aa0*/  MUFU.TANH R139, R139 ;  /* 0x0000008b008b7308 */ /* 0x000f620000002400 */
[----:B----4-:R-:W-:-:S01]  /*7ab0*/  FFMA.FTZ R163, R108, UR28, -R102 ;  /* 0x0000001c6ca37c23 */ /* 0x010fc20008010866 */
[----:B------:R-:W-:Y:S01]  /*7ac0*/  FSEL R108, R13, -INF , P2 ;  /* 0xff8000000d6c7808 */ /* 0x000fe20001000000 */
[----:B------:R-:W-:-:S01]  /*7ad0*/  FFMA.FTZ R105, R105, UR28, -R102 ;  /* 0x0000001c69697c23 */ /* 0x000fc20008010866 */
[----:B------:R-:W-:Y:S01]  /*7ae0*/  FMNMX.FTZ R133, R12, R133, !PT ;  /* 0x000000850c857209 */ /* 0x000fe20007810000 */
[----:B------:R-:W-:-:S01]  /*7af0*/  FFMA.FTZ R106, R106, UR28, -R102 ;  /* 0x0000001c6a6a7c23 */ /* 0x000fc20008010866 */
[----:B------:R-:W-:Y:S01]  /*7b00*/  ISETP.GT.AND P2, PT, R128, 0x20, PT ;  /* 0x000000208000780c */ /* 0x000fe20003f44270 */
[----:B------:R-:W-:-:S01]  /*7b10*/  FFMA.FTZ R112, R112, UR28, -R102 ;  /* 0x0000001c70707c23 */ /* 0x000fc20008010866 */
[----:B------:R-:W-:Y:S01]  /*7b20*/  FMNMX.FTZ R133, R108, R133, !PT ;  /* 0x000000856c857209 */ /* 0x000fe20007810000 */
[----:B------:R-:W4:Y:S01]  /*7b30*/  MUFU.TANH R140, R140 ;  /* 0x0000008c008c7308 */ /* 0x000f220000002400 */
[----:B------:R-:W-:Y:S01]  /*7b40*/  FSEL R15, R15, -INF , P2 ;  /* 0xff8000000f0f7808 */ /* 0x000fe20001000000 */
[--C-:B------:R-:W-:Y:S01]  /*7b50*/  FFMA.FTZ R113, R113, UR28, -R102.reuse ;  /* 0x0000001c71717c23 */ /* 0x100fe20008010866 */
[----:B------:R-:W-:Y:S01]  /*7b60*/  FMNMX.FTZ R164, R14, R133, !PT ;  /* 0x000000850ea47209 */ /* 0x000fe20007810000 */
[--C-:B------:R-:W-:Y:S01]  /*7b70*/  FFMA.FTZ R116, R116, UR28, -R102.reuse ;  /* 0x0000001c74747c23 */ /* 0x100fe20008010866 */
[----:B------:R-:W-:Y:S01]  /*7b80*/  ISETP.GT.AND P2, PT, R128, 0x28, PT ;  /* 0x000000288000780c */ /* 0x000fe20003f44270 */
[--C-:B------:R-:W-:Y:S01]  /*7b90*/  FFMA.FTZ R117, R117, UR28, -R102.reuse ;  /* 0x0000001c75757c23 */ /* 0x100fe20008010866 */
[----:B------:R-:W-:Y:S01]  /*7ba0*/  FMNMX.FTZ R133, R15, R164, !PT ;  /* 0x000000a40f857209 */ /* 0x000fe20007810000 */
[----:B------:R-:W4:Y:S01]  /*7bb0*/  MUFU.TANH R120, R120 ;  /* 0x0000007800787308 */ /* 0x000f220000002400 */
[----:B0-----:R-:W-:Y:S01]  /*7bc0*/  FSEL R109, R21, -INF , P2 ;  /* 0xff800000156d7808 */ /* 0x001fe20001000000 */
[--C-:B------:R-:W-:Y:S01]  /*7bd0*/  FFMA.FTZ R92, R92, UR28, -R102.reuse ;  /* 0x0000001c5c5c7c23 */ /* 0x100fe20008010866 */
[----:B------:R-:W-:Y:S01]  /*7be0*/  FMNMX.FTZ R164, R20, R133, !PT ;  /* 0x0000008514a47209 */ /* 0x000fe20007810000 */
[--C-:B------:R-:W-:Y:S01]  /*7bf0*/  FFMA.FTZ R149, R149, UR28, -R102.reuse ;  /* 0x0000001c95957c23 */ /* 0x100fe20008010866 */
[----:B------:R-:W-:Y:S01]  /*7c00*/  ISETP.GT.AND P2, PT, R128, 0x30, PT ;  /* 0x000000308000780c */ /* 0x000fe20003f44270 */
[--C-:B------:R-:W-:Y:S01]  /*7c10*/  FFMA.FTZ R93, R93, UR28, -R102.reuse ;  /* 0x0000001c5d5d7c23 */ /* 0x100fe20008010866 */
[----:B--2---:R-:W-:Y:S01]  /*7c20*/  FSEL R136, R136, -INF , P3 ;  /* 0xff80000088887808 */ /* 0x004fe20001800000 */
[----:B------:R-:W0:Y:S01]  /*7c30*/  MUFU.TANH R121, R121 ;  /* 0x0000007900797308 */ /* 0x000e220000002400 */
        /* <DEDUP_REMOVED lines=10> */
[----:B---3--:R-:W-:Y:S01]  /*7ce0*/  FSEL R138, R138, -INF , P3 ;  /* 0xff8000008a8a7808 */ /* 0x008fe20001800000 */
[--C-:B------:R-:W-:Y:S01]  /*7cf0*/  FFMA.FTZ R153, R153, UR28, -R102.reuse ;  /* 0x0000001c99997c23 */ /* 0x100fe20008010866 */
[----:B------:R-:W-:Y:S01]  /*7d00*/  FMNMX.FTZ R133, R137, R166, !PT ;  /* 0x000000a689857209 */ /* 0x000fe20007810000 */
[--C-:B------:R-:W-:Y:S01]  /*7d10*/  FFMA.FTZ R101, R101, UR28, -R102.reuse ;  /* 0x0000001c65657c23 */ /* 0x100fe20008010866 */
[----:B------:R-:W-:Y:S01]  /*7d20*/  ISETP.GT.AND P3, PT, R128, 0x39, PT ;  /* 0x000000398000780c */ /* 0x000fe20003f64270 */
[----:B------:R-:W2:Y:S01]  /*7d30*/  MUFU.TANH R123, R123 ;  /* 0x0000007b007b7308 */ /* 0x000ea20000002400 */
[----:B-----5:R-:W-:Y:S01]  /*7d40*/  FSEL R139, R139, -INF , P2 ;  /* 0xff8000008b8b7808 */ /* 0x020fe20001000000 */
[--C-:B------:R-:W-:Y:S01]  /*7d50*/  FFMA.FTZ R156, R156, UR28, -R102.reuse ;  /* 0x0000001c9c9c7c23 */ /* 0x100fe20008010866 */
[----:B------:R-:W-:Y:S01]  /*7d60*/  FMNMX.FTZ R166, R138, R133, !PT ;  /* 0x000000858aa67209 */ /* 0x000fe20007810000 */
[--C-:B------:R-:W-:Y:S01]  /*7d70*/  FFMA.FTZ R133, R142, UR28, -R102.reuse ;  /* 0x0000001c8e857c23 */ /* 0x100fe20008010866 */
[----:B------:R-:W-:Y:S01]  /*7d80*/  ISETP.GT.AND P2, PT, R128, 0x40, PT ;  /* 0x000000408000780c */ /* 0x000fe20003f44270 */
[----:B------:R-:W-:Y:S01]  /*7d90*/  FFMA.FTZ R111, R111, UR28, -R102 ;  /* 0x0000001c6f6f7c23 */ /* 0x000fe20008010866 */
[----:B----4-:R-:W-:Y:S01]  /*7da0*/  FSEL R140, R140, -INF , P3 ;  /* 0xff8000008c8c7808 */ /* 0x010fe20001800000 */
[----:B------:R3:W-:Y:S01]  /*7db0*/  MUFU.EX2 R21, R135 ;  /* 0x0000008700157308 */ /* 0x0007e20000000800 */
[----:B------:R-:W-:-:S02]  /*7dc0*/  ISETP.GT.AND P3, PT, R128, 0x41, PT ;  /* 0x000000418000780c */ /* 0x000fc40003f64270 */
[----:B------:R-:W-:Y:S02]  /*7dd0*/  FSEL R120, R120, -INF , P2 ;  /* 0xff80000078787808 */ /* 0x000fe40001000000 */
[C---:B------:R-:W-:Y:S02]  /*7de0*/  ISETP.GT.AND P2, PT, R128.reuse, 0x48, PT ;  /* 0x000000488000780c */ /* 0x040fe40003f44270 */
[----:B0-----:R-:W-:Y:S01]  /*7df0*/  FSEL R121, R121, -INF , P3 ;  /* 0xff80000079797808 */ /* 0x001fe20001800000 */
[----:B------:R-:W0:Y:S01]  /*7e00*/  MUFU.TANH R125, R125 ;  /* 0x0000007d007d7308 */ /* 0x000e220000002400 */
[----:B---3--:R-:W-:Y:S02]  /*7e10*/  FMNMX.FTZ R135, R139, R166, !PT ;  /* 0x000000a68b877209 */ /* 0x008fe40007810000 */
[----:B------:R-:W-:Y:S02]  /*7e20*/  ISETP.GT.AND P3, PT, R128, 0x49, PT ;  /* 0x000000498000780c */ /* 0x000fe40003f64270 */
[----:B------:R-:W-:-:S02]  /*7e30*/  FMNMX.FTZ R135, R140, R135, !PT ;  /* 0x000000878c877209 */ /* 0x000fc40007810000 */
[----:B-1----:R-:W-:Y:S01]  /*7e40*/  FSEL R122, R122, -INF , P2 ;  /* 0xff8000007a7a7808 */ /* 0x002fe20001000000 */
[----:B------:R-:W1:Y:S01]  /*7e50*/  MUFU.TANH R126, R126 ;  /* 0x0000007e007e7308 */ /* 0x000e620000002400 */
[----:B------:R-:W-:Y:S02]  /*7e60*/  FMNMX.FTZ R142, R120, R135, !PT ;  /* 0x00000087788e7209 */ /* 0x000fe40007810000 */
[----:B------:R-:W-:Y:S02]  /*7e70*/  ISETP.GT.AND P2, PT, R128, 0x50, PT ;  /* 0x000000508000780c */ /* 0x000fe40003f44270 */
[----:B------:R-:W-:Y:S01]  /*7e80*/  FMNMX.FTZ R135, R121, R142, !PT ;  /* 0x0000008e79877209 */ /* 0x000fe20007810000 */
[----:B------:R-:W-:Y:S01]  /*7e90*/  FFMA.FTZ R142, R143, UR28, -R102 ;  /* 0x0000001c8f8e7c23 */ /* 0x000fe20008010866 */
[----:B--2---:R-:W-:Y:S01]  /*7ea0*/  FSEL R123, R123, -INF , P3 ;  /* 0xff8000007b7b7808 */ /* 0x004fe20001800000 */
[----:B------:R-:W2:Y:S01]  /*7eb0*/  MUFU.TANH R127, R127 ;  /* 0x0000007f007f7308 */ /* 0x000ea20000002400 */
[----:B------:R-:W-:-:S02]  /*7ec0*/  FMNMX.FTZ R166, R122, R135, !PT ;  /* 0x000000877aa67209 */ /* 0x000fc40007810000 */
[C---:B------:R-:W-:Y:S02]  /*7ed0*/  ISETP.GT.AND P3, PT, R128.reuse, 0x51, PT ;  /* 0x000000518000780c */ /* 0x040fe40003f64270 */
[----:B0-----:R-:W-:Y:S02]  /*7ee0*/  FSEL R125, R125, -INF , P2 ;  /* 0xff8000007d7d7808 */ /* 0x001fe40001000000 */
[----:B------:R-:W-:Y:S01]  /*7ef0*/  FMNMX.FTZ R166, R123, R166, !PT ;  /* 0x000000a67ba67209 */ /* 0x000fe20007810000 */
[----:B------:R-:W0:Y:S01]  /*7f00*/  MUFU.TANH R129, R129 ;  /* 0x0000008100817308 */ /* 0x000e220000002400 */
[----:B------:R-:W-:Y:S02]  /*7f10*/  ISETP.GT.AND P2, PT, R128, 0x58, PT ;  /* 0x000000588000780c */ /* 0x000fe40003f44270 */
[----:B-1----:R-:W-:Y:S02]  /*7f20*/  FSEL R126, R126, -INF , P3 ;  /* 0xff8000007e7e7808 */ /* 0x002fe40001800000 */
[----:B------:R-:W-:-:S02]  /*7f30*/  FMNMX.FTZ R135, R125, R166, !PT ;  /* 0x000000a67d877209 */ /* 0x000fc40007810000 */
[----:B------:R-:W-:Y:S01]  /*7f40*/  ISETP.GT.AND P3, PT, R128, 0x59, PT ;  /* 0x000000598000780c */ /* 0x000fe20003f64270 */
[----:B------:R-:W1:Y:S01]  /*7f50*/  MUFU.TANH R132, R132 ;  /* 0x0000008400847308 */ /* 0x000e620000002400 */
[----:B--2---:R-:W-:Y:S02]  /*7f60*/  FSEL R127, R127, -INF , P2 ;  /* 0xff8000007f7f7808 */ /* 0x004fe40001000000 */
[----:B------:R-:W-:Y:S01]  /*7f70*/  FMNMX.FTZ R166, R126, R135, !PT ;  /* 0x000000877ea67209 */ /* 0x000fe20007810000 */
[----:B------:R-:W-:-:S01]  /*7f80*/  FFMA.FTZ R135, R144, UR28, -R102 ;  /* 0x0000001c90877c23 */ /* 0x000fc20008010866 */
[----:B------:R-:W-:Y:S02]  /*7f90*/  ISETP.GT.AND P2, PT, R128, 0x60, PT ;  /* 0x000000608000780c */ /* 0x000fe40003f44270 */
[----:B------:R-:W-:Y:S01]  /*7fa0*/  FMNMX.FTZ R166, R127, R166, !PT ;  /* 0x000000a67fa67209 */ /* 0x000fe20007810000 */
[----:B------:R-:W2:Y:S01]  /*7fb0*/  MUFU.TANH R134, R134 ;  /* 0x0000008600867308 */ /* 0x000ea20000002400 */
[----:B0-----:R-:W-:-:S02]  /*7fc0*/  FSEL R129, R129, -INF , P3 ;  /* 0xff80000081817808 */ /* 0x001fc40001800000 */
        /* <DEDUP_REMOVED lines=10> */
[----:B------:R0:W-:Y:S01]  /*8070*/  MUFU.EX2 R164, R141 ;  /* 0x0000008d00a47308 */ /* 0x0001e20000000800 */
[----:B-1----:R-:W-:Y:S02]  /*8080*/  FSEL R159, R159, -INF , P3 ;  /* 0xff8000009f9f7808 */ /* 0x002fe40001800000 */
[----:B------:R-:W-:-:S05]  /*8090*/  ISETP.GT.AND P3, PT, R128, 0x71, PT ;  /* 0x000000718000780c */ /* 0x000fca0003f64270 */
[----:B------:R-:W1:Y:S01]  /*80a0*/  MUFU.TANH R115, R115 ;  /* 0x0000007300737308 */ /* 0x000e620000002400 */
[----:B0-----:R-:W-:-:S04]  /*80b0*/  FMNMX.FTZ R141, R129, R166, !PT ;  /* 0x000000a6818d7209 */ /* 0x001fc80007810000 */
[----:B------:R-:W-:-:S03]  /*80c0*/  FMNMX.FTZ R141, R132, R141, !PT ;  /* 0x0000008d848d7209 */ /* 0x000fc60007810000 */
[----:B------:R-:W0:Y:S01]  /*80d0*/  MUFU.TANH R118, R118 ;  /* 0x0000007600767308 */ /* 0x000e220000002400 */
[----:B------:R-:W-:Y:S02]  /*80e0*/  FMNMX.FTZ R144, R134, R141, !PT ;  /* 0x0000008d86907209 */ /* 0x000fe40007810000 */
[----:B--2---:R-:W-:Y:S02]  /*80f0*/  FSEL R141, R114, -INF , P2 ;  /* 0xff800000728d7808 */ /* 0x004fe40001000000 */
[----:B------:R-:W-:Y:S02]  /*8100*/  FMNMX.FTZ R144, R155, R144, !PT ;  /* 0x000000909b907209 */ /* 0x000fe40007810000 */
[----:B------:R-:W-:Y:S01]  /*8110*/  ISETP.GT.AND P2, PT, R128, 0x78, PT ;  /* 0x000000788000780c */ /* 0x000fe20003f44270 */
[----:B------:R-:W2:Y:S01]  /*8120*/  MUFU.TANH R119, R119 ;  /* 0x0000007700777308 */ /* 0x000ea20000002400 */
[----:B------:R-:W-:Y:S02]  /*8130*/  FMNMX.FTZ R144, R159, R144, !PT ;  /* 0x000000909f907209 */ /* 0x000fe40007810000 */
[----:B-1----:R-:W-:-:S02]  /*8140*/  FSEL R115, R115, -INF , P3 ;  /* 0xff80000073737808 */ /* 0x002fc40001800000 */
[----:B------:R-:W-:Y:S02]  /*8150*/  FMNMX.FTZ R144, R141, R144, !PT ;  /* 0x000000908d907209 */ /* 0x000fe40007810000 */
[----:B------:R-:W-:Y:S01]  /*8160*/  ISETP.GT.AND P3, PT, R128, 0x79, PT ;  /* 0x000000798000780c */ /* 0x000fe20003f64270 */
[----:B------:R-:W1:Y:S01]  /*8170*/  MUFU.TANH R90, R90 ;  /* 0x0000005a005a7308 */ /* 0x000e620000002400 */
[----:B0-----:R-:W-:Y:S02]  /*8180*/  FSEL R143, R118, -INF , P2 ;  /* 0xff800000768f7808 */ /* 0x001fe40001000000 */
[----:B------:R-:W-:Y:S02]  /*8190*/  FMNMX.FTZ R144, R115, R144, !PT ;  /* 0x0000009073907209 */ /* 0x000fe40007810000 */
[----:B------:R-:W-:Y:S02]  /*81a0*/  ISETP.GT.AND P2, PT, R128, 0x80, PT ;  /* 0x000000808000780c */ /* 0x000fe40003f44270 */
[----:B------:R-:W-:Y:S01]  /*81b0*/  FMNMX.FTZ R144, R143, R144, !PT ;  /* 0x000000908f907209 */ /* 0x000fe20007810000 */
[----:B------:R-:W0:Y:S01]  /*81c0*/  MUFU.TANH R91, R91 ;  /* 0x0000005b005b7308 */ /* 0x000e220000002400 */
[----:B--2---:R-:W-:-:S02]  /*81d0*/  FSEL R119, R119, -INF , P3 ;  /* 0xff80000077777808 */ /* 0x004fc40001800000 */
[----:B------:R-:W-:-:S05]  /*81e0*/  ISETP.GT.AND P3, PT, R128, 0x81, PT ;  /* 0x000000818000780c */ /* 0x000fca0003f64270 */
[----:B------:R-:W2:Y:S01]  /*81f0*/  MUFU.TANH R94, R94 ;  /* 0x0000005e005e7308 */ /* 0x000ea20000002400 */
[----:B-1----:R-:W-:Y:S02]  /*8200*/  FSEL R90, R90, -INF , P2 ;  /* 0xff8000005a5a7808 */ /* 0x002fe40001000000 */
[----:B------:R-:W-:-:S05]  /*8210*/  ISETP.GT.AND P2, PT, R128, 0x88, PT ;  /* 0x000000888000780c */ /* 0x000fca0003f44270 */
[----:B------:R-:W1:Y:S01]  /*8220*/  MUFU.TANH R95, R95 ;  /* 0x0000005f005f7308 */ /* 0x000e620000002400 */
[----:B0-----:R-:W-:Y:S02]  /*8230*/  FSEL R91, R91, -INF , P3 ;  /* 0xff8000005b5b7808 */ /* 0x001fe40001800000 */
[----:B------:R-:W-:-:S05]  /*8240*/  ISETP.GT.AND P3, PT, R128, 0x89, PT ;  /* 0x000000898000780c */ /* 0x000fca0003f64270 */
[----:B------:R0:W-:Y:S08]  /*8250*/  MUFU.EX2 R114, R145 ;  /* 0x0000009100727308 */ /* 0x0001f00000000800 */
[----:B------:R-:W3:Y:S01]  /*8260*/  MUFU.TANH R98, R98 ;  /* 0x0000006200627308 */ /* 0x000ee20000002400 */
[----:B0-----:R-:W-:-:S01]  /*8270*/  FFMA.FTZ R145, R147, UR28, -R102 ;  /* 0x0000001c93917c23 */ /* 0x001fc20008010866 */
[----:B------:R-:W-:-:S02]  /*8280*/  FMNMX.FTZ R147, R119, R144, !PT ;  /* 0x0000009077937209 */ /* 0x000fc40007810000 */
[----:B--2---:R-:W-:Y:S02]  /*8290*/  FSEL R144, R94, -INF , P2 ;  /* 0xff8000005e907808 */ /* 0x004fe40001000000 */
[C---:B------:R-:W-:Y:S02]  /*82a0*/  ISETP.GT.AND P2, PT, R128.reuse, 0x90, PT ;  /* 0x000000908000780c */ /* 0x040fe40003f44270 */
[----:B------:R-:W0:Y:S01]  /*82b0*/  MUFU.TANH R99, R99 ;  /* 0x0000006300637308 */ /* 0x000e220000002400 */
[----:B-1----:R-:W-:Y:S02]  /*82c0*/  FSEL R95, R95, -INF , P3 ;  /* 0xff8000005f5f7808 */ /* 0x002fe40001800000 */
[----:B------:R-:W-:-:S05]  /*82d0*/  ISETP.GT.AND P3, PT, R128, 0x91, PT ;  /* 0x000000918000780c */ /* 0x000fca0003f64270 */
[----:B------:R1:W-:Y:S01]  /*82e0*/  MUFU.EX2 R118, R146 ;  /* 0x0000009200767308 */ /* 0x0003e20000000800 */
[----:B---3--:R-:W-:Y:S02]  /*82f0*/  FSEL R98, R98, -INF , P2 ;  /* 0xff80000062627808 */ /* 0x008fe40001000000 */
[----:B------:R-:W-:-:S05]  /*8300*/  ISETP.GT.AND P2, PT, R128, 0x98, PT ;  /* 0x000000988000780c */ /* 0x000fca0003f44270 */
[----:B------:R2:W-:Y:S01]  /*8310*/  MUFU.EX2 R124, R157 ;  /* 0x0000009d007c7308 */ /* 0x0005e20000000800 */
[----:B-1----:R-:W-:Y:S01]  /*8320*/  FMNMX.FTZ R146, R90, R147, !PT ;  /* 0x000000935a927209 */ /* 0x002fe20007810000 */
[--C-:B------:R-:W-:Y:S01]  /*8330*/  FFMA.FTZ R147, R148, UR28, -R102.reuse ;  /* 0x0000001c94937c23 */ /* 0x100fe20008010866 */
[----:B0-----:R-:W-:Y:S01]  /*8340*/  FSEL R99, R99, -INF , P3 ;  /* 0xff80000063637808 */ /* 0x001fe20001800000 */
[----:B------:R-:W-:Y:S01]  /*8350*/  FFMA.FTZ R148, R154, UR28, -R102 ;  /* 0x0000001c9a947c23 */ /* 0x000fe20008010866 */
[----:B------:R-:W-:-:S03]  /*8360*/  ISETP.GT.AND P3, PT, R128, 0x99, PT ;  /* 0x000000998000780c */ /* 0x000fc60003f64270 */
[----:B------:R-:W0:Y:S01]  /*8370*/  MUFU.TANH R160, R160 ;  /* 0x000000a000a07308 */ /* 0x000e220000002400 */
[----:B--2---:R-:W-:-:S01]  /*8380*/  FFMA.FTZ R157, R89, UR28, -R102 ;  /* 0x0000001c599d7c23 */ /* 0x004fc20008010866 */
[----:B------:R-:W-:-:S04]  /*8390*/  FMNMX.FTZ R89, R91, R146, !PT ;  /* 0x000000925b597209 */ /* 0x000fc80007810000 */
[----:B------:R-:W-:Y:S02]  /*83a0*/  FMNMX.FTZ R146, R144, R89, !PT ;  /* 0x0000005990927209 */ /* 0x000fe40007810000 */
[----:B------:R-:W1:Y:S02]  /*83b0*/  MUFU.TANH R103, R103 ;  /* 0x0000006700677308 */ /* 0x000e640000002400 */
[----:B------:R-:W-:-:S04]  /*83c0*/  FMNMX.FTZ R89, R95, R146, !PT ;  /* 0x000000925f597209 */ /* 0x000fc80007810000 */
[----:B------:R-:W-:Y:S02]  /*83d0*/  FMNMX.FTZ R146, R98, R89, !PT ;  /* 0x0000005962927209 */ /* 0x000fe40007810000 */
[----:B------:R2:W-:Y:S01]  /*83e0*/  MUFU.EX2 R94, R157 ;  /* 0x0000009d005e7308 */ /* 0x0005e20000000800 */
[----:B0-----:R-:W-:Y:S02]  /*83f0*/  FSEL R160, R160, -INF , P2 ;  /* 0xff800000a0a07808 */ /* 0x001fe40001000000 */
[----:B------:R-:W-:-:S04]  /*8400*/  FMNMX.FTZ R89, R99, R146, !PT ;  /* 0x0000009263597209 */ /* 0x000fc80007810000 */
[----:B------:R-:W-:Y:S01]  /*8410*/  FMNMX.FTZ R128, R160, R89, !PT ;  /* 0x00000059a0807209 */ /* 0x000fe20007810000 */
[----:B------:R0:W-:Y:S01]  /*8420*/  MUFU.EX2 R13, R163 ;  /* 0x000000a3000d7308 */ /* 0x0001e20000000800 */
[----:B-1----:R-:W-:Y:S01]  /*8430*/  FSEL R103, R103, -INF , P3 ;  /* 0xff80000067677808 */ /* 0x002fe20001800000 */
[--C-:B--2---:R-:W-:Y:S01]  /*8440*/  FFMA.FTZ R157, R110, UR28, -R102.reuse ;  /* 0x0000001c6e9d7c23 */ /* 0x104fe20008010866 */
[----:B------:R-:W-:-:S02]  /*8450*/  FFMA.FTZ R110, R158, UR28, -R102 ;  /* 0x0000001c9e6e7c23 */ /* 0x000fc40008010866 */
[----:B------:R-:W-:Y:S01]  /*8460*/  FMNMX.FTZ R89, R103, R128, !PT ;  /* 0x0000008067597209 */ /* 0x000fe20007810000 */
[----:B------:R-:W-:-:S01]  /*8470*/  FFMA.FTZ R128, R150, UR28, -R102 ;  /* 0x0000001c96807c23 */ /* 0x000fc20008010866 */
[----:B------:R-:W-:Y:S01]  /*8480*/  FFMA.FTZ R150, R152, UR28, -R102 ;  /* 0x0000001c98967c23 */ /* 0x000fe20008010866 */
[----:B------:R-:W-:Y:S02]  /*8490*/  MUFU.EX2 R104, R104 ;  /* 0x0000006800687308 */ /* 0x000fe40000000800 */
[----:B------:R-:W1:Y:S06]  /*84a0*/  SHFL.BFLY PT, R146, R89, 0x2, 0x1f ;  /* 0x0c401f0059927f89 */ /* 0x000e6c00000e0000 */
[----:B------:R-:W-:Y:S08]  /*84b0*/  MUFU.EX2 R161, R161 ;  /* 0x000000a100a17308 */ /* 0x000ff00000000800 */
[----:B------:R-:W-:Y:S08]  /*84c0*/  MUFU.EX2 R105, R105 ;  /* 0x0000006900697308 */ /* 0x000ff00000000800 */
[----:B------:R-:W-:Y:S01]  /*84d0*/  MUFU.EX2 R130, R130 ;  /* 0x0000008200827308 */ /* 0x000fe20000000800 */
[----:B-1----:R-:W-:-:S05]  /*84e0*/  FMNMX.FTZ R152, R89, R146, !PT ;  /* 0x0000009259987209 */ /* 0x002fca0007810000 */
[----:B------:R-:W1:Y:S02]  /*84f0*/  SHFL.BFLY PT, R89, R152, 0x1, 0x1f ;  /* 0x0c201f0098597f89 */ /* 0x000e6400000e0000 */
[----:B------:R-:W-:Y:S08]  /*8500*/  MUFU.EX2 R106, R106 ;  /* 0x0000006a006a7308 */ /* 0x000ff00000000800 */
[----:B------:R-:W-:Y:S08]  /*8510*/  MUFU.EX2 R131, R131 ;  /* 0x0000008300837308 */ /* 0x000ff00000000800 */
[----:B------:R-:W-:Y:S01]  /*8520*/  MUFU.EX2 R162, R162 ;  /* 0x000000a200a27308 */ /* 0x000fe20000000800 */
[----:B-1----:R-:W-:Y:S01]  /*8530*/  FMNMX.FTZ R89, R152, R89, !PT ;  /* 0x0000005998597209 */ /* 0x002fe20007810000 */
[----:B------:R-:W-:-:S06]  /*8540*/  IMAD.U32 R152, RZ, RZ, UR28 ;  /* 0x0000001cff987e24 */ /* 0x000fcc000f8e00ff */
[----:B------:R-:W-:Y:S01]  /*8550*/  MUFU.EX2 R112, R112 ;  /* 0x0000007000707308 */ /* 0x000fe20000000800 */
[C---:B------:R-:W-:Y:S01]  /*8560*/  FSETP.NEU.FTZ.AND P2, PT, R89.reuse, -INF , PT ;  /* 0xff8000005900780b */ /* 0x040fe20003f5d000 */
[----:B------:R-:W-:-:S03]  /*8570*/  FFMA.FTZ R152, R89, R152, -8 ;  /* 0xc100000059987423 */ /* 0x000fc60000010098 */
[----:B------:R-:W-:Y:S02]  /*8580*/  FSEL R165, R89, RZ, P2 ;  /* 0x000000ff59a57208 */ /* 0x000fe40001000000 */
[----:B------:R-:W-:Y:S01]  /*8590*/  FSEL R102, R152, RZ, P2 ;  /* 0x000000ff98667208 */ /* 0x000fe20001000000 */
[----:B------:R-:W-:Y:S02]  /*85a0*/  MUFU.EX2 R133, R133 ;  /* 0x0000008500857308 */ /* 0x000fe40000000800 */
[----:B------:R-:W-:-:S02]  /*85b0*/  FADD.FTZ R6, -R165, R6 ;  /* 0x00000006a5067221 */ /* 0x000fc40000010100 */
[--C-:B0-----:R-:W-:Y:S01]  /*85c0*/  FFMA.FTZ R163, R14, UR28, -R102.reuse ;  /* 0x0000001c0ea37c23 */ /* 0x101fe20008010866 */
        /* <DEDUP_REMOVED lines=10> */
[----:B------:R-:W-:Y:S01]  /*8670*/  FMUL.FTZ R6, R6, UR28 ;  /* 0x0000001c06067c20 */ /* 0x000fe20008410000 */
[--C-:B------:R-:W-:Y:S01]  /*8680*/  FFMA.FTZ R8, R8, UR28, -R102.reuse ;  /* 0x0000001c08087c23 */ /* 0x100fe20008010866 */
[----:B------:R-:W-:-:S01]  /*8690*/  FFMA.FTZ R107, R107, UR28, -R102 ;  /* 0x0000001c6b6b7c23 */ /* 0x000fc20008010866 */
[----:B------:R-:W-:Y:S01]  /*86a0*/  FADD.FTZ R140, -R140, R5 ;  /* 0x000000058c8c7221 */ /* 0x000fe20000010100 */
[----:B------:R-:W-:-:S01]  /*86b0*/  FFMA.FTZ R10, R10, UR28, -R102 ;  /* 0x0000001c0a0a7c23 */ /* 0x000fc20008010866 */
[----:B------:R-:W-:Y:S01]  /*86c0*/  MUFU.EX2 R7, R7 ;  /* 0x0000000700077308 */ /* 0x000fe20000000800 */
[----:B------:R-:W-:-:S01]  /*86d0*/  FFMA.FTZ R11, R11, UR28, -R102 ;  /* 0x0000001c0b0b7c23 */ /* 0x000fc20008010866 */
[----:B------:R-:W-:Y:S01]  /*86e0*/  FMUL.FTZ R140, R140, UR28 ;  /* 0x0000001c8c8c7c20 */ /* 0x000fe20008410000 */
        /* <DEDUP_REMOVED lines=14> */
[----:B0-----:R-:W-:-:S07]  /*87d0*/  FFMA.FTZ R140, R129, UR28, -R102 ;  /* 0x0000001c818c7c23 */ /* 0x001fce0008010866 */
[----:B------:R-:W0:Y:S01]  /*87e0*/  MUFU.EX2 R8, R8 ;  /* 0x0000000800087308 */ /* 0x000e220000000800 */
[----:B-1----:R-:W-:-:S04]  /*87f0*/  FFMA.FTZ R152, R165, R3, R104 ;  /* 0x00000003a5987223 */ /* 0x002fc80000010068 */
[----:B------:R-:W-:-:S03]  /*8800*/  FADD.FTZ R152, R161, R152 ;  /* 0x00000098a1987221 */ /* 0x000fc60000010000 */
[----:B------:R-:W1:Y:S01]  /*8810*/  MUFU.EX2 R107, R107 ;  /* 0x0000006b006b7308 */ /* 0x000e620000000800 */
[----:B--2---:R-:W-:-:S07]  /*8820*/  FFMA.FTZ R3, R6, R2, R7 ;  /* 0x0000000206037223 */ /* 0x004fce0000010007 */
        /* <DEDUP_REMOVED lines=8> */
[----:B------:R-:W-:Y:S01]  /*88b0*/  FFMA.FTZ R127, R132, UR28, -R102 ;  /* 0x0000001c847f7c23 */ /* 0x000fe20008010866 */
[----:B------:R-:W-:-:S05]  /*88c0*/  FADD.FTZ R132, R106, R3 ;  /* 0x000000036a847221 */ /* 0x000fca0000010000 */
[----:B------:R-:W2:Y:S01]  /*88d0*/  MUFU.EX2 R108, R108 ;  /* 0x0000006c006c7308 */ /* 0x000ea20000000800 */
[----:B0-----:R-:W-:-:S01]  /*88e0*/  FADD.FTZ R3, R11, R2 ;  /* 0x000000020b037221 */ /* 0x001fc20000010000 */
[----:B------:R-:W-:Y:S01]  /*88f0*/  FADD.FTZ R2, R131, R132 ;  /* 0x0000008483027221 */ /* 0x000fe20000010000 */
[----:B------:R-:W-:-:S03]  /*8900*/  FFMA.FTZ R132, R134, UR28, -R102 ;  /* 0x0000001c86847c23 */ /* 0x000fc60008010866 */
[----:B------:R-:W-:Y:S02]  /*8910*/  FADD.FTZ R129, R9, R2 ;  /* 0x0000000209817221 */ /* 0x000fe40000010000 */
[----:B------:R-:W0:Y:S01]  /*8920*/  MUFU.EX2 R163, R163 ;  /* 0x000000a300a37308 */ /* 0x000e220000000800 */
[----:B-1----:R-:W-:-:S01]  /*8930*/  FADD.FTZ R3, R12, R3 ;  /* 0x000000030c037221 */ /* 0x002fc20000010000 */
[----:B------:R-:W-:Y:S01]  /*8940*/  FADD.FTZ R134, R124, R129 ;  /* 0x000000817c867221 */ /* 0x000fe20000010000 */
[----:B------:R-:W-:-:S03]  /*8950*/  FFMA.FTZ R129, R155, UR28, -R102 ;  /* 0x0000001c9b817c23 */ /* 0x000fc60008010866 */
[----:B------:R-:W-:Y:S01]  /*8960*/  FADD.FTZ R155, R13, R134 ;  /* 0x000000860d9b7221 */ /* 0x000fe20000010000 */
[----:B------:R-:W-:-:S01]  /*8970*/  FFMA.FTZ R134, R159, UR28, -R102 ;  /* 0x0000001c9f867c23 */ /* 0x000fc20008010866 */
        /* <DEDUP_REMOVED lines=15> */
[----:B------:R-:W-:-:S04]  /*8a70*/  FADD.FTZ R2, R112, R155 ;  /* 0x0000009b70027221 */ /* 0x000fc80000010000 */
[----:B------:R-:W-:Y:S02]  /*8a80*/  FADD.FTZ R2, R133, R2 ;  /* 0x0000000285027221 */ /* 0x000fe40000010000 */
        /* <DEDUP_REMOVED lines=21> */
[----:B------:R-:W2:Y:S01]  /*8be0*/  MUFU.EX2 R122, R122 ;  /* 0x0000007a007a7308 */ /* 0x000ea20000000800 */
[----:B0-----:R-:W-:-:S04]  /*8bf0*/  FADD.FTZ R3, R117, R2 ;  /* 0x0000000275037221 */ /* 0x001fc80000010000 */
[----:B------:R-:W-:-:S03]  /*8c00*/  FADD.FTZ R3, R114, R3 ;  /* 0x0000000372037221 */ /* 0x000fc60000010000 */
[----:B------:R-:W-:Y:S08]  /*8c10*/  MUFU.EX2 R123, R123 ;  /* 0x0000007b007b7308 */ /* 0x000ff00000000800 */
[----:B------:R-:W0:Y:S08]  /*8c20*/  MUFU.EX2 R145, R145 ;  /* 0x0000009100917308 */ /* 0x000e300000000800 */
[----:B------:R-:W-:Y:S08]  /*8c30*/  MUFU.EX2 R146, R150 ;  /* 0x0000009600927308 */ /* 0x000ff00000000800 */
[----:B------:R3:W-:Y:S08]  /*8c40*/  MUFU.EX2 R150, R156 ;  /* 0x0000009c00967308 */ /* 0x0007f00000000800 */
[----:B------:R-:W4:Y:S01]  /*8c50*/  MUFU.EX2 R126, R126 ;  /* 0x0000007e007e7308 */ /* 0x000f220000000800 */
[----:B---3--:R-:W-:-:S01]  /*8c60*/  FADD.FTZ R156, R121, R154 ;  /* 0x0000009a799c7221 */ /* 0x008fc20000010000 */
[----:B------:R-:W-:-:S03]  /*8c70*/  FFMA.FTZ R154, R119, UR28, -R102 ;  /* 0x0000001c779a7c23 */ /* 0x000fc60008010866 */
[----:B-1----:R-:W-:Y:S01]  /*8c80*/  FADD.FTZ R119, R5, R156 ;  /* 0x0000009c05777221 */ /* 0x002fe20000010000 */
[----:B------:R-:W-:-:S02]  /*8c90*/  FADD.FTZ R156, R118, R3 ;  /* 0x00000003769c7221 */ /* 0x000fc40000010000 */
[----:B------:R-:W1:Y:S01]  /*8ca0*/  MUFU.EX2 R125, R125 ;  /* 0x0000007d007d7308 */ /* 0x000e620000000800 */
[----:B--2---:R-:W-:-:S01]  /*8cb0*/  FADD.FTZ R2, R122, R119 ;  /* 0x000000777a027221 */ /* 0x004fc20000010000 */
[----:B0-----:R-:W-:-:S03]  /*8cc0*/  FADD.FTZ R119, R145, R156 ;  /* 0x0000009c91777221 */ /* 0x001fc60000010000 */
[----:B------:R-:W-:Y:S01]  /*8cd0*/  FADD.FTZ R3, R123, R2 ;  /* 0x000000027b037221 */ /* 0x000fe20000010000 */
[----:B------:R-:W-:-:S01]  /*8ce0*/  FADD.FTZ R156, R94, R119 ;  /* 0x000000775e9c7221 */ /* 0x000fc20000010000 */
[----:B------:R-:W-:Y:S01]  /*8cf0*/  FFMA.FTZ R119, R144, UR28, -R102 ;  /* 0x0000001c90777c23 */ /* 0x000fe20008010866 */
[----:B------:R-:W0:Y:S01]  /*8d00*/  MUFU.EX2 R147, R147 ;  /* 0x0000009300937308 */ /* 0x000e220000000800 */
[----:B----4-:R-:W-:-:S07]  /*8d10*/  FADD.FTZ R2, R126, R3 ;  /* 0x000000037e027221 */ /* 0x010fce0000010000 */
        /* <DEDUP_REMOVED lines=39> */
[----:B--2---:R-:W-:-:S01]  /*8f90*/  FADD.FTZ R143, R154, R99 ;  /* 0x000000639a8f7221 */ /* 0x004fc20000010000 */
[--C-:B------:R-:W-:Y:S01]  /*8fa0*/  FFMA.FTZ R99, R160, UR28, -R102.reuse ;  /* 0x0000001ca0637c23 */ /* 0x100fe20008010866 */
[----:B------:R-:W-:-:S05]  /*8fb0*/  FFMA.FTZ R102, R103, UR28, -R102 ;  /* 0x0000001c67667c23 */ /* 0x000fca0008010866 */
        /* <DEDUP_REMOVED lines=31> */
.L_x_10064:
        /* <DEDUP_REMOVED lines=116> */
.L_x_10054:
        /* <DEDUP_REMOVED lines=8> */
.L_x_10077:
        /* <DEDUP_REMOVED lines=9> */
.L_x_10068:
[----:B------:R-:W-:Y:S01]  /*9a00*/  ULEA UR6, UR47, UR43, 0x3 ;  /* 0x0000002b2f067291 */ /* 0x000fe2000f8e183f */
[----:B------:R-:W-:-:S05]  /*9a10*/  IMAD.U32 R7, RZ, RZ, UR48 ;  /* 0x00000030ff077e24 */ /* 0x000fca000f8e00ff */
[----:B------:R-:W-:-:S04]  /*9a20*/  SHF.L.U32 R7, R7, 0x1f, RZ ;  /* 0x0000001f07077819 */ /* 0x000fc800000006ff */
[----:B------:R0:W1:Y:S01]  /*9a30*/  SYNCS.PHASECHK.TRANS64.TRYWAIT P0, [UR6+0x22830], R7 ;  /* 0x02283007ff0075a7 */ /* 0x0000620008000146 */
[----:B------:R-:W-:Y:S05]  /*9a40*/  @!P1 BRA `(.L_x_10069) ;  /* 0x0000000000049947 */ /* 0x000fea0003800000 */
[----:B------:R-:W-:Y:S01]  /*9a50*/  BPT.TRAP 0x1 ;  /* 0x000000040000795c */ /* 0x000fe20000300000 */
.L_x_10069:
[----:B-1----:R-:W-:Y:S05]  /*9a60*/  @P0 BRA `(.L_x_10067) ;  /* 0x0000000000080947 */ /* 0x002fea0003800000 */
[----:B------:R-:W1:Y:S02]  /*9a70*/  SYNCS.PHASECHK.TRANS64.TRYWAIT P0, [UR6+0x22830], R7 ;  /* 0x02283007ff0075a7 */ /* 0x000e640008000146 */
[----:B-1----:R-:W-:Y:S05]  /*9a80*/  @!P0 BRA `(.L_x_10070) ;  /* 0x000000f4004c8947 */ /* 0x002fea0003800000 */
.L_x_10067:
[----:B-1----:R-:W1:Y:S01]  /*9a90*/  S2R R8, SR_TID.X ;  /* 0x0000000000087919 */ /* 0x002e620000002100 */
[----:B------:R-:W-:Y:S01]  /*9aa0*/  R2UR UR32, R4 ;  /* 0x00000000042072ca */ /* 0x000fe200000e0000 */
[----:B------:R-:W-:Y:S01]  /*9ab0*/  UMOV UR19, 0x40000040 ;  /* 0x4000004000137882 */ /* 0x000fe20000000000 */
[----:B------:R-:W-:Y:S01]  /*9ac0*/  UMOV UR20, UR16 ;  /* 0x0000001000147c82 */ /* 0x000fe20008000000 */
[----:B------:R-:W-:Y:S01]  /*9ad0*/  UMOV UR21, UR17 ;  /* 0x0000001100157c82 */ /* 0x000fe20008000000 */
[----:B------:R-:W-:Y:S01]  /*9ae0*/  UMOV UR23, 0x40000040 ;  /* 0x4000004000177882 */ /* 0x000fe20000000000 */
[----:B------:R-:W-:Y:S01]  /*9af0*/  UMOV UR24, UR16 ;  /* 0x0000001000187c82 */ /* 0x000fe20008000000 */
[----:B------:R-:W-:Y:S01]  /*9b00*/  UMOV UR25, UR17 ;  /* 0x0000001100197c82 */ /* 0x000fe20008000000 */
[----:B------:R-:W-:Y:S01]  /*9b10*/  UMOV UR27, 0x40000040 ;  /* 0x40000040001b7882 */ /* 0x000fe20000000000 */
[----:B------:R-:W-:Y:S01]  /*9b20*/  UMOV UR7, 0x40000040 ;  /* 0x4000004000077882 */ /* 0x000fe20000000000 */
[----:B------:R-:W-:Y:S01]  /*9b30*/  UMOV UR11, 0x40000040 ;  /* 0x40000040000b7882 */ /* 0x000fe20000000000 */
[----:B------:R-:W-:-:S03]  /*9b40*/  UMOV UR15, 0x40000040 ;  /* 0x40000040000f7882 */ /* 0x000fc60000000000 */
[----:B------:R-:W-:-:S04]  /*9b50*/  UIMAD UR32, UR47, 0x500, UR32 ;  /* 0x000005002f2078a4 */ /* 0x000fc8000f8e0220 */
[----:B------:R-:W-:Y:S02]  /*9b60*/  UIADD3 UR22, UR32, 0x100, URZ ;  /* 0x0000010020167890 */ /* 0x000fe4000fffe03f */
[----:B------:R-:W-:Y:S02]  /*9b70*/  UIADD3 UR26, UR32, 0x200, URZ ;  /* 0x00000200201a7890 */ /* 0x000fe4000fffe03f */
[----:B------:R-:W-:Y:S01]  /*9b80*/  UMOV UR18, UR32 ;  /* 0x0000002000127c82 */ /* 0x000fe20008000000 */
[----:B------:R-:W-:Y:S02]  /*9b90*/  UIADD3 UR6, UR32, 0x400, URZ ;  /* 0x0000040020067890 */ /* 0x000fe4000fffe03f */
[----:B------:R-:W-:Y:S02]  /*9ba0*/  UIADD3 UR10, UR32, 0x402, URZ ;  /* 0x00000402200a7890 */ /* 0x000fe4000fffe03f */
[----:B------:R-:W-:Y:S01]  /*9bb0*/  UIADD3 UR14, UR32, 0x6, URZ ;  /* 0x00000006200e7890 */ /* 0x000fe2000fffe03f */
        /* <DEDUP_REMOVED lines=110> */
.L_x_10072:
[----:B------:R-:W-:Y:S01]  /*a2a0*/  ULEA UR6, UR29, UR43, 0x3 ;  /* 0x0000002b1d067291 */ /* 0x000fe2000f8e183f */
[----:B------:R-:W-:-:S05]  /*a2b0*/  IMAD.U32 R7, RZ, RZ, UR30 ;  /* 0x0000001eff077e24 */ /* 0x000fca000f8e00ff */
[----:B------:R-:W-:-:S04]  /*a2c0*/  SHF.L.U32 R7, R7, 0x1f, RZ ;  /* 0x0000001f07077819 */ /* 0x000fc800000006ff */
[----:B------:R0:W1:Y:S01]  /*a2d0*/  SYNCS.PHASECHK.TRANS64.TRYWAIT P0, [UR6+0x22850], R7 ;  /* 0x02285007ff0075a7 */ /* 0x0000620008000146 */
[----:B------:R-:W-:Y:S05]  /*a2e0*/  @!P1 BRA `(.L_x_10073) ;  /* 0x0000000000049947 */ /* 0x000fea0003800000 */
[----:B------:R-:W-:Y:S01]  /*a2f0*/  BPT.TRAP 0x1 ;  /* 0x000000040000795c */ /* 0x000fe20000300000 */
.L_x_10073:
[----:B-1----:R-:W-:Y:S05]  /*a300*/  @P0 BRA `(.L_x_10071) ;  /* 0x0000000000080947 */ /* 0x002fea0003800000 */
[----:B------:R-:W1:Y:S02]  /*a310*/  SYNCS.PHASECHK.TRANS64.TRYWAIT P0, [UR6+0x22850], R7 ;  /* 0x02285007ff0075a7 */ /* 0x000e640008000146 */
[----:B-1----:R-:W-:Y:S05]  /*a320*/  @!P0 BRA `(.L_x_10074) ;  /* 0x000000ec003c8947 */ /* 0x002fea0003800000 */
.L_x_10071:
        /* <DEDUP_REMOVED lines=36> */
.L_x_10075:
        /* <DEDUP_REMOVED lines=104> */
[----:B------:R-:W-:Y:S01]  /*abf0*/  IMAD.U32 R165, RZ, RZ, UR28 ;  /* 0x0000001cffa57e24 */ /* 0x000fe2000f8e00ff */
        /* <DEDUP_REMOVED lines=156> */
[----:B------:R-:W-:Y:S01]  /*b5c0*/  FMUL.FTZ R163, R5, UR28 ;  /* 0x0000001c05a37c20 */ /* 0x000fe20008410000 */
[----:B------:R-:W-:-:S01]  /*b5d0*/  FFMA.FTZ R153, R157, UR28, -R159 ;  /* 0x0000001c9d997c23 */ /* 0x000fc2000801089f */
[C---:B------:R-:W-:Y:S01]  /*b5e0*/  FADD.FTZ R5, -R89.reuse, R6 ;  /* 0x0000000659057221 */ /* 0x040fe20000010100 */
[----:B------:R-:W-:-:S01]  /*b5f0*/  FFMA.FTZ R157, R89, R160, -8 ;  /* 0xc1000000599d7423 */ /* 0x000fc200000100a0 */
        /* <DEDUP_REMOVED lines=239> */
.L_x_10076:
        /* <DEDUP_REMOVED lines=116> */
.L_x_10066:
[----:B------:R-:W-:Y:S06]  /*cc30*/  BAR.ARV 0x8, 0x180 ;  /* 0x0206000000007b1d */ /* 0x000fec0000002000 */
[----:B------:R-:W-:Y:S05]  /*cc40*/  @!P1 BRA `(.L_x_10078) ;  /* 0x0000000000049947 */ /* 0x000fea0003800000 */
[----:B------:R-:W-:Y:S01]  /*cc50*/  BPT.TRAP 0x1 ;  /* 0x000000040000795c */ /* 0x000fe20000300000 */
.L_x_10078:
[----:B------:R-:W-:Y:S01]  /*cc60*/  ULEA UR5, UR47, UR43, 0x3 ;  /* 0x0000002b2f057291 */ /* 0x000fe2000f8e183f */
[----:B------:R-:W-:-:S05]  /*cc70*/  IMAD.U32 R0, RZ, RZ, UR48 ;  /* 0x00000030ff007e24 */ /* 0x000fca000f8e00ff */
[----:B------:R-:W-:-:S04]  /*cc80*/  SHF.L.U32 R0, R0, 0x1f, RZ ;  /* 0x0000001f00007819 */ /* 0x000fc800000006ff */
[----:B------:R0:W1:Y:S01]  /*cc90*/  SYNCS.PHASECHK.TRANS64.TRYWAIT P0, [UR5+0x22850], R0 ;  /* 0x02285000ff0075a7 */ /* 0x0000620008000145 */
[----:B------:R-:W-:Y:S05]  /*cca0*/  @!P1 BRA `(.L_x_10079) ;  /* 0x0000000000049947 */ /* 0x000fea0003800000 */
[----:B------:R-:W-:Y:S01]  /*ccb0*/  BPT.TRAP 0x1 ;  /* 0x000000040000795c */ /* 0x000fe20000300000 */
.L_x_10079:
[----:B-1----:R-:W-:Y:S05]  /*ccc0*/  @P0 BRA `(.L_x_10080) ;  /* 0x0000000000080947 */ /* 0x002fea0003800000 */
[----:B------:R-:W1:Y:S02]  /*ccd0*/  SYNCS.PHASECHK.TRANS64.TRYWAIT P0, [UR5+0x22850], R0 ;  /* 0x02285000ff0075a7 */ /* 0x000e640008000145 */
[----:B-1----:R-:W-:Y:S05]  /*cce0*/  @!P0 BRA `(.L_x_10081) ;  /* 0x000000c000e48947 */ /* 0x002fea0003800000 */
.L_x_10080:
        /* <DEDUP_REMOVED lines=25> */
[----:B------:R-:W-:Y:S01]  /*ce80*/  @P0 LEA R6, P2, R4, UR6, 0x2 ;  /* 0x0000000604060c11 */ /* 0x000fe2000f8410ff */
[----:B------:R-:W-:-:S03]  /*ce90*/  UIADD3 UR6, UR4, 0x200, URZ ;  /* 0x0000020004067890 */ /* 0x000fc6000fffe03f */
[----:B------:R-:W-:Y:S01]  /*cea0*/  @P0 LEA.HI.X R7, R4, UR7, R5, 0x2, P2 ;  /* 0x0000000704070c11 */ /* 0x000fe200090f1405 */
[----:B------:R-:W-:Y:S01]  /*ceb0*/  UMOV UR7, 0xc0000010 ;  /* 0xc000001000077882 */ /* 0x000fe20000000000 */
[----:B------:R-:W-:-:S06]  /*cec0*/  IMAD.MOV.U32 R4, RZ, RZ, 0x3f800000 ;  /* 0x3f800000ff047424 */ /* 0x000fcc00078e00ff */
[----:B------:R0:W2:Y:S01]  /*ced0*/  @P0 LDG.E R4, desc[UR54][R6.64] ;  /* 0x0000003606040981 */ /* 0x0000a2000c1e1900 */
[----:B------:R-:W-:Y:S02]  /*cee0*/  WARPGROUP.DEPBAR.LE gsb0, 0x0 ;  /* 0x00008000000079c5 */ /* 0x000fe40000010000 */
[----:B------:R-:W-:-:S06]  /*cef0*/  WARPGROUP.ARRIVE ;  /* 0x00000000000079c5 */ /* 0x000fcc0000000000 */
[----:B------:R-:W-:Y:S01]  /*cf00*/  QGMMA.64x128x32.F32.E4M3.E4M3 R24, R176, gdesc[UR4], R24, gsb0 ;  /* 0x01e00004b0187df3 */ /* 0x000fe20008000818 */
[----:B------:R-:W-:Y:S01]  /*cf10*/  UIADD3 UR6, UR4, 0x300, URZ ;  /* 0x0000030004067890 */ /* 0x000fe2000fffe03f */
[----:B------:R-:W-:Y:S01]  /*cf20*/  UMOV UR7, 0xc0000010 ;  /* 0xc000001000077882 */ /* 0x000fe20000000000 */
[----:B------:R-:W1:Y:S04]  /*cf30*/  SHFL.BFLY PT, R0, R3, 0x2, 0x1f ;  /* 0x0c401f0003007f89 */ /* 0x000e6800000e0000 */
[----:B------:R-:W3:Y:S01]  /*cf40*/  SHFL.BFLY PT, R9, R2, 0x2, 0x1f ;  /* 0x0c401f0002097f89 */ /* 0x000ee200000e0000 */
[----:B------:R-:W-:Y:S02]  /*cf50*/  WARPGROUP.DEPBAR.LE gsb0, 0x0 ;  /* 0x00008000000079c5 */ /* 0x000fe40000010000 */
[----:B------:R-:W-:-:S06]  /*cf60*/  WARPGROUP.ARRIVE ;  /* 0x00000000000079c5 */ /* 0x000fcc0000000000 */
[----:B------:R-:W-:Y:S01]  /*cf70*/  QGMMA.64x128x32.F32.E4M3.E4M3 R24, R172, gdesc[UR4], R24, gsb0 ;  /* 0x01e00004ac187df3 */ /* 0x000fe20008000818 */
[----:B------:R-:W-:Y:S01]  /*cf80*/  UIADD3 UR6, UR4, 0x400, URZ ;  /* 0x0000040004067890 */ /* 0x000fe2000fffe03f */
[----:B------:R-:W-:Y:S01]  /*cf90*/  UMOV UR7, 0xc0000010 ;  /* 0xc000001000077882 */ /* 0x000fe20000000000 */
        /* <DEDUP_REMOVED lines=36> */
.L_x_10082:
        /* <DEDUP_REMOVED lines=74> */
.L_x_10046:
        /* <DEDUP_REMOVED lines=50> */
[----:B------:R-:W-:-:S02]  /*d9a0*/  SEL R51, R57, R54, P0 ;  /* 0x0000003639337207 */ /* 0x000fc40000000000 */
[C---:B------:R-:W-:Y:S02]  /*d9b0*/  IADD3 R57, P6, R10.reuse, 0x20, RZ ;  /* 0x000000200a397810 */ /* 0x040fe40007fde0ff */
[----:B------:R-:W-:Y:S02]  /*d9c0*/  IADD3 R65, P1, R10, 0x40, RZ ;  /* 0x000000400a417810 */ /* 0x000fe40007f3e0ff */
[----:B------:R-:W-:Y:S01]  /*d9d0*/  SEL R143, R6, R9, P0 ;  /* 0x00000009068f7207 */ /* 0x000fe20000000000 */
[----:B------:R-:W-:Y:S01]  /*d9e0*/  IMAD.X R101, RZ, RZ, R11, P6 ;  /* 0x000000ffff657224 */ /* 0x000fe200030e060b */
[----:B------:R-:W-:Y:S02]  /*d9f0*/  SEL R27, R9, R6, P0 ;  /* 0x00000006091b7207 */ /* 0x000fe40000000000 */
[----:B------:R-:W-:Y:S02]  /*da00*/  LOP3.LUT R4, R57, 0x380, RZ, 0xc0, !PT ;  /* 0x0000038039047812 */ /* 0x000fe400078ec0ff */
[----:B------:R-:W-:-:S02]  /*da10*/  LOP3.LUT R6, R65, 0x380, RZ, 0xc0, !PT ;  /* 0x0000038041067812 */ /* 0x000fc400078ec0ff */
        /* <DEDUP_REMOVED lines=24> */
[----:B------:R-:W-:Y:S02]  /*dba0*/  IADD3 R67, P2, R10, 0x60, RZ ;  /* 0x000000600a437810 */ /* 0x000fe40007f5e0ff */
[----:B------:R-:W-:Y:S02]  /*dbb0*/  SHF.R.U64 R4, R4, 0x3, RZ ;  /* 0x0000000304047819 */ /* 0x000fe400000012ff */
[----:B------:R-:W-:Y:S02]  /*dbc0*/  SHF.R.U64 R6, R6, 0x3, RZ ;  /* 0x0000000306067819 */ /* 0x000fe400000012ff */
[----:B------:R-:W-:Y:S02]  /*dbd0*/  SEL R77, R78, R79, P0 ;  /* 0x0000004f4e4d7207 */ /* 0x000fe40000000000 */
[----:B------:R-:W-:Y:S02]  /*dbe0*/  SEL R63, R79, R78, P0 ;  /* 0x0000004e4f3f7207 */ /* 0x000fe40000000000 */
[----:B------:R-:W-:-:S02]  /*dbf0*/  IADD3 R71, P3, R10, 0x4000, RZ ;  /* 0x000040000a477810 */ /* 0x000fc40007f7e0ff */
[C---:B------:R-:W-:Y:S02]  /*dc00*/  IADD3 R75, P4, R10.reuse, 0x4020, RZ ;  /* 0x000040200a4b7810 */ /* 0x040fe40007f9e0ff */
[----:B------:R-:W-:Y:S01]  /*dc10*/  SEL R109, R47, R14, P0 ;  /* 0x0000000e2f6d7207 */ /* 0x000fe20000000000 */
[--C-:B------:R-:W-:Y:S01]  /*dc20*/  IMAD.X R95, RZ, RZ, R11.reuse, P3 ;  /* 0x000000ffff5f7224 */ /* 0x100fe200018e060b */
[----:B------:R-:W-:Y:S01]  /*dc30*/  IADD3 R79, P5, R10, 0x4040, RZ ;  /* 0x000040400a4f7810 */ /* 0x000fe20007fbe0ff */
[--C-:B------:R-:W-:Y:S01]  /*dc40*/  IMAD.X R9, RZ, RZ, R11.reuse, P4 ;  /* 0x000000ffff097224 */ /* 0x100fe200020e060b */
[----:B------:R-:W-:Y:S02]  /*dc50*/  SEL R55, R7, R8, P0 ;  /* 0x0000000807377207 */ /* 0x000fe40000000000 */
[----:B------:R-:W-:Y:S01]  /*dc60*/  SEL R25, R8, R7, P0 ;  /* 0x0000000708197207 */ /* 0x000fe20000000000 */
[----:B------:R-:W-:Y:S01]  /*dc70*/  IMAD.X R7, RZ, RZ, R11, P5 ;  /* 0x000000ffff077224 */ /* 0x000fe200028e060b */
[----:B------:R-:W-:-:S02]  /*dc80*/  SEL R47, R14, R47, P0 ;  /* 0x0000002f0e2f7207 */ /* 0x000fc40000000000 */
[----:B------:R-:W-:Y:S02]  /*dc90*/  LOP3.LUT R8, R67, 0x380, RZ, 0xc0, !PT ;  /* 0x0000038043087812 */ /* 0x000fe400078ec0ff */
[----:B------:R-:W-:Y:S02]  /*dca0*/  LOP3.LUT R100, R4, R57, RZ, 0x3c, !PT ;  /* 0x0000003904647212 */ /* 0x000fe400078e3cff */
[----:B------:R-:W-:Y:S02]  /*dcb0*/  LOP3.LUT R14, R6, R65, RZ, 0x3c, !PT ;  /* 0x00000041060e7212 */ /* 0x000fe400078e3cff */
[----:B------:R-:W-:Y:S02]  /*dcc0*/  LOP3.LUT R4, R71, 0x380, RZ, 0xc0, !PT ;  /* 0x0000038047047812 */ /* 0x000fe400078ec0ff */
[----:B------:R-:W-:Y:S02]  /*dcd0*/  LOP3.LUT R6, R75, 0x380, RZ, 0xc0, !PT ;  /* 0x000003804b067812 */ /* 0x000fe400078ec0ff */
[----:B------:R-:W-:-:S02]  /*dce0*/  LOP3.LUT R30, R79, 0x380, RZ, 0xc0, !PT ;  /* 0x000003804f1e7812 */ /* 0x000fc400078ec0ff */
[----:B------:R-:W-:Y:S02]  /*dcf0*/  SHF.R.U64 R8, R8, 0x3, RZ ;  /* 0x0000000308087819 */ /* 0x000fe400000012ff */
[----:B------:R-:W-:Y:S02]  /*dd00*/  SEL R105, R82, R83, P0 ;  /* 0x0000005352697207 */ /* 0x000fe40000000000 */
[----:B------:R-:W-:Y:S02]  /*dd10*/  SEL R64, R83, R82, P0 ;  /* 0x0000005253407207 */ /* 0x000fe40000000000 */
[----:B------:R-:W-:Y:S02]  /*dd20*/  SHF.R.U64 R4, R4, 0x3, RZ ;  /* 0x0000000304047819 */ /* 0x000fe400000012ff */
[----:B------:R-:W-:Y:S02]  /*dd30*/  SHF.R.U64 R6, R6, 0x3, RZ ;  /* 0x0000000306067819 */ /* 0x000fe400000012ff */
[----:B------:R-:W-:-:S02]  /*dd40*/  IADD3 R83, P6, R10, 0x4060, RZ ;  /* 0x000040600a537810 */ /* 0x000fc40007fde0ff */
[----:B------:R-:W-:Y:S02]  /*dd50*/  SHF.R.U64 R30, R30, 0x3, RZ ;  /* 0x000000031e1e7819 */ /* 0x000fe400000012ff */
[----:B------:R-:W-:Y:S02]  /*dd60*/  SEL R107, R12, R13, P0 ;  /* 0x0000000d0c6b7207 */ /* 0x000fe40000000000 */
[----:B------:R-:W-:Y:S01]  /*dd70*/  SEL R43, R13, R12, P0 ;  /* 0x0000000c0d2b7207 */ /* 0x000fe20000000000 */
[----:B------:R-:W-:Y:S01]  /*dd80*/  IMAD.X R13, RZ, RZ, R11, P2 ;  /* 0x000000ffff0d7224 */ /* 0x000fe200010e060b */
[----:B------:R-:W-:Y:S02]  /*dd90*/  LOP3.LUT R12, R8, R67, RZ, 0x3c, !PT ;  /* 0x00000043080c7212 */ /* 0x000fe400078e3cff */
[----:B------:R-:W-:Y:S02]  /*dda0*/  LOP3.LUT R94, R4, R71, RZ, 0x3c, !PT ;  /* 0x00000047045e7212 */ /* 0x000fe400078e3cff */
[----:B------:R-:W-:-:S02]  /*ddb0*/  LOP3.LUT R8, R6, R75, RZ, 0x3c, !PT ;  /* 0x0000004b06087212 */ /* 0x000fc400078e3cff */
[----:B------:R-:W-:Y:S02]  /*ddc0*/  LOP3.LUT R56, R83, 0x380, RZ, 0xc0, !PT ;  /* 0x0000038053387812 */ /* 0x000fe400078ec0ff */
[----:B------:R-:W-:Y:S02]  /*ddd0*/  LOP3.LUT R6, R30, R79, RZ, 0x3c, !PT ;  /* 0x0000004f1e067212 */ /* 0x000fe400078e3cff */
[----:B------:R-:W-:Y:S02]  /*dde0*/  LOP3.LUT R5, R10, 0x380, RZ, 0xc0, !PT ;  /* 0x000003800a057812 */ /* 0x000fe400078ec0ff */
[----:B------:R-:W-:Y:S02]  /*ddf0*/  MOV R94, R94 ;  /* 0x0000005e005e7202 */ /* 0x000fe40000000f00 */
[----:B------:R-:W-:Y:S02]  /*de00*/  SEL R129, R60, R61, P0 ;  /* 0x0000003d3c817207 */ /* 0x000fe40000000000 */
[----:B------:R-:W-:-:S02]  /*de10*/  SEL R37, R61, R60, P0 ;  /* 0x0000003c3d257207 */ /* 0x000fc40000000000 */
[----:B------:R-:W-:Y:S02]  /*de20*/  SHF.R.U64 R56, R56, 0x3, RZ ;  /* 0x0000000338387819 */ /* 0x000fe400000012ff */
[----:B------:R-:W-:Y:S02]  /*de30*/  MOV R95, R6 ;  /* 0x00000006005f7202 */ /* 0x000fe40000000f00 */
[----:B------:R-:W-:Y:S02]  /*de40*/  SEL R61, R86, R87, P0 ;  /* 0x00000057563d7207 */ /* 0x000fe40000000000 */
[----:B------:R-:W-:Y:S02]  /*de50*/  SEL R58, R87, R86, P0 ;  /* 0x00000056573a7207 */ /* 0x000fe40000000000 */
[----:B------:R-:W-:Y:S02]  /*de60*/  SHF.R.U64 R5, R5, 0x3, RZ ;  /* 0x0000000305057819 */ /* 0x000fe400000012ff */
[----:B------:R-:W-:-:S02]  /*de70*/  SEL R137, R15, R88, P0 ;  /* 0x000000580f897207 */ /* 0x000fc40000000000 */
[----:B------:R-:W-:Y:S01]  /*de80*/  SEL R33, R88, R15, P0 ;  /* 0x0000000f58217207 */ /* 0x000fe20000000000 */
[--C-:B------:R-:W-:Y:S01]  /*de90*/  IMAD.X R15, RZ, RZ, R11.reuse, P1 ;  /* 0x000000ffff0f7224 */ /* 0x100fe200008e060b */
[----:B------:R-:W-:Y:S02]  /*dea0*/  LOP3.LUT R4, R56, R83, RZ, 0x3c, !PT ;  /* 0x0000005338047212 */ /* 0x000fe400078e3cff */
[----:B------:R-:W-:Y:S01]  /*deb0*/  LOP3.LUT R10, R5, R10, RZ, 0x3c, !PT ;  /* 0x0000000a050a7212 */ /* 0x000fe200078e3cff */
[----:B------:R-:W-:Y:S01]  /*dec0*/  IMAD.X R5, RZ, RZ, R11, P6 ;  /* 0x000000ffff057224 */ /* 0x000fe200030e060b */
        /* <DEDUP_REMOVED lines=42> */
[----:B------:R-:W1:Y:S04]  /*e170*/  SHFL.IDX PT, R32, R49, R7, 0x1c1f ;  /* 0x001c1f0731207589 */ /* 0x000e6800000e0000 */
[----:B------:R-:W2:Y:S01]  /*e180*/  SHFL.IDX PT, R87, R53, R7, 0x1c1f ;  /* 0x001c1f0735577589 */ /* 0x000ea200000e0000 */
[----:B0-----:R-:W-:-:S03]  /*e190*/  SEL R61, R27, R6, P0 ;  /* 0x000000061b3d7207 */ /* 0x001fc60000000000 */
[----:B------:R0:W-:Y:S04]  /*e1a0*/  SHFL.IDX PT, R90, R52, R7, 0x1c1f ;  /* 0x001c1f07345a7589 */ /* 0x0001e800000e0000 */
[----:B------:R-:W-:Y:S04]  /*e1b0*/  SHFL.IDX PT, R8, R141, R24, 0x1c1f ;  /* 0x001c1f188d087589 */ /* 0x000fe800000e0000 */
[----:B------:R-:W-:Y:S01]  /*e1c0*/  SHFL.IDX PT, R12, R133, R24, 0x1c1f ;  /* 0x001c1f18850c7589 */ /* 0x000fe200000e0000 */
[----:B0-----:R-:W-:-:S03]  /*e1d0*/  SEL R52, R70, R43, P0 ;  /* 0x0000002b46347207 */ /* 0x001fc60000000000 */
[----:B------:R-:W-:Y:S04]  /*e1e0*/  SHFL.IDX PT, R84, R119, R24, 0x1c1f ;  /* 0x001c1f1877547589 */ /* 0x000fe800000e0000 */
[----:B------:R-:W-:Y:S01]  /*e1f0*/  SHFL.IDX PT, R92, R115, R24, 0x1c1f ;  /* 0x001c1f18735c7589 */ /* 0x000fe200000e0000 */
[----:B-1----:R-:W-:-:S03]  /*e200*/  SEL R49, R71, R32, P0 ;  /* 0x0000002047317207 */ /* 0x002fc60000000000 */
        /* <DEDUP_REMOVED lines=50> */
[----:B------:R1:W4:Y:S01]  /*e530*/  SHFL.IDX PT, R24, R40, R7, 0x1c1f ;  /* 0x001c1f0728187589 */ /* 0x00032200000e0000 */
[----:B------:R-:W-:Y:S02]  /*e540*/  SEL R42, R79, R78, P0 ;  /* 0x0000004e4f2a7207 */ /* 0x000fe40000000000 */
[----:B------:R-:W-:Y:S01]  /*e550*/  SEL R37, R88, R91, P0 ;  /* 0x0000005b58257207 */ /* 0x000fe20000000000 */
[----:B------:R0:W-:Y:S01]  /*e560*/  SHFL.IDX PT, R104, R63, R7, 0x1c1f ;  /* 0x001c1f073f687589 */ /* 0x0001e200000e0000 */
[----:B------:R-:W-:-:S02]  /*e570*/  SEL R35, R91, R88, P0 ;  /* 0x000000585b237207 */ /* 0x000fc40000000000 */
[----:B------:R-:W-:Y:S01]  /*e580*/  SEL R84, R85, R84, P0 ;  /* 0x0000005455547207 */ /* 0x000fe20000000000 */
[----:B------:R3:W4:Y:S01]  /*e590*/  SHFL.IDX PT, R103, R62, R7, 0x1c1f ;  /* 0x001c1f073e677589 */ /* 0x00072200000e0000 */
        /* <DEDUP_REMOVED lines=9> */
[----:B------:R-:W-:Y:S02]  /*e630*/  SEL R65, R9, R8, P0 ;  /* 0x0000000809417207 */ /* 0x000fe40000000000 */
        /* <DEDUP_REMOVED lines=10> */
[----:B--2---:R-:W-:Y:S02]  /*e6e0*/  SEL R75, R13, R14, P0 ;  /* 0x0000000e0d4b7207 */ /* 0x004fe40000000000 */
[----:B------:R-:W-:Y:S01]  /*e6f0*/  SEL R77, R14, R13, P0 ;  /* 0x0000000d0e4d7207 */ /* 0x000fe20000000000 */
[----:B------:R0:W-:Y:S01]  /*e700*/  STSM.16.M88.4 [R99], R4 ;  /* 0x0000000463007844 */ /* 0x0001e20000000200 */
[----:B----4-:R-:W-:Y:S02]  /*e710*/  SEL R79, R15, R24, P0 ;  /* 0x000000180f4f7207 */ /* 0x010fe40000000000 */
[----:B------:R-:W-:-:S02]  /*e720*/  SEL R81, R24, R15, P0 ;  /* 0x0000000f18517207 */ /* 0x000fc40000000000 */
[----:B------:R-:W-:Y:S02]  /*e730*/  F2FP.BF16.F32.PACK_AB R8, R63, R62 ;  /* 0x0000003e3f08723e */ /* 0x000fe400000010ff */
[----:B------:R-:W-:Y:S02]  /*e740*/  F2FP.BF16.F32.PACK_AB R9, R53, R52 ;  /* 0x000000343509723e */ /* 0x000fe400000010ff */
[----:B------:R-:W-:Y:S02]  /*e750*/  F2FP.BF16.F32.PACK_AB R10, R65, R64 ;  /* 0x00000040410a723e */ /* 0x000fe400000010ff */
[----:B------:R-:W-:Y:S02]  /*e760*/  F2FP.BF16.F32.PACK_AB R11, R51, R50 ;  /* 0x00000032330b723e */ /* 0x000fe400000010ff */
[----:B------:R-:W-:Y:S02]  /*e770*/  F2FP.BF16.F32.PACK_AB R12, R67, R66 ;  /* 0x00000042430c723e */ /* 0x000fe400000010ff */
[----:B------:R-:W-:Y:S01]  /*e780*/  F2FP.BF16.F32.PACK_AB R13, R49, R48 ;  /* 0x00000030310d723e */ /* 0x000fe200000010ff */
[----:B------:R-:W-:Y:S01]  /*e790*/  STSM.16.M88.4 [R100], R8 ;  /* 0x0000000864007844 */ /* 0x000fe20000000200 */
[----:B------:R-:W-:Y:S01]  /*e7a0*/  F2FP.BF16.F32.PACK_AB R14, R69, R68 ;  /* 0x00000044450e723e */ /* 0x000fe200000010ff */
[----:B0-----:R-:W-:Y:S01]  /*e7b0*/  IMAD.U32 R99, RZ, RZ, UR9 ;  /* 0x00000009ff637e24 */ /* 0x001fe2000f8e00ff */
[----:B------:R-:W-:-:S02]  /*e7c0*/  F2FP.BF16.F32.PACK_AB R15, R47, R46 ;  /* 0x0000002e2f0f723e */ /* 0x000fc400000010ff */
[----:B------:R-:W-:Y:S02]  /*e7d0*/  F2FP.BF16.F32.PACK_AB R24, R71, R70 ;  /* 0x000000464718723e */ /* 0x000fe400000010ff */
[----:B------:R-:W-:Y:S01]  /*e7e0*/  F2FP.BF16.F32.PACK_AB R25, R45, R44 ;  /* 0x0000002c2d19723e */ /* 0x000fe200000010ff */
[----:B------:R-:W-:Y:S01]  /*e7f0*/  STSM.16.M88.4 [R97], R12 ;  /* 0x0000000c61007844 */ /* 0x000fe20000000200 */
[----:B------:R-:W-:Y:S02]  /*e800*/  F2FP.BF16.F32.PACK_AB R26, R73, R72 ;  /* 0x00000048491a723e */ /* 0x000fe400000010ff */
        /* <DEDUP_REMOVED lines=8> */
[----:B------:R-:W-:Y:S02]  /*e890*/  F2FP.BF16.F32.PACK_AB R4, R75, R74 ;  /* 0x0000004a4b04723e */ /* 0x000fe400000010ff */
[----:B------:R-:W-:Y:S02]  /*e8a0*/  F2FP.BF16.F32.PACK_AB R5, R41, R40 ;  /* 0x000000282905723e */ /* 0x000fe400000010ff */
[----:B------:R-:W-:-:S02]  /*e8b0*/  F2FP.BF16.F32.PACK_AB R6, R77, R76 ;  /* 0x0000004c4d06723e */ /* 0x000fc400000010ff */
[----:B------:R-:W-:Y:S01]  /*e8c0*/  F2FP.BF16.F32.PACK_AB R7, R39, R38 ;  /* 0x000000262707723e */ /* 0x000fe200000010ff */
[----:B0-----:R-:W-:Y:S01]  /*e8d0*/  IMAD.U32 R98, RZ, RZ, UR8 ;  /* 0x00000008ff627e24 */ /* 0x001fe2000f8e00ff */
[----:B------:R-:W-:Y:S01]  /*e8e0*/  F2FP.BF16.F32.PACK_AB R8, R79, R78 ;  /* 0x0000004e4f08723e */ /* 0x000fe200000010ff */
[----:B------:R-:W-:Y:S01]  /*e8f0*/  ULDC.64 UR8, c[0x0][0xc08] ;  /* 0x0003020000087ab9 */ /* 0x000fe20000000a00 */
[----:B------:R-:W-:Y:S01]  /*e900*/  F2FP.BF16.F32.PACK_AB R9, R37, R36 ;  /* 0x000000242509723e */ /* 0x000fe200000010ff */
        /* <DEDUP_REMOVED lines=11> */
[----:B------:R-:W-:Y:S01]  /*e9c0*/  F2FP.BF16.F32.PACK_AB R26, R93, R92 ;  /* 0x0000005c5d1a723e */ /* 0x000fe200000010ff */
[----:B0-----:R-:W0:Y:S01]  /*e9d0*/  LDC R94, c[0x0][0xbe8] ;  /* 0x0002fa00ff5e7b82 */ /* 0x001e220000000800 */
[----:B------:R-:W-:-:S02]  /*e9e0*/  F2FP.BF16.F32.PACK_AB R27, R29, R28 ;  /* 0x0000001c1d1b723e */ /* 0x000fc400000010ff */
[----:B------:R-:W-:-:S03]  /*e9f0*/  ISETP.NE.U32.AND P0, PT, RZ, UR10, PT ;  /* 0x0000000aff007c0c */ /* 0x000fc6000bf05070 */
[----:B------:R3:W-:Y:S02]  /*ea00*/  STSM.16.M88.4 [R96], R24 ;  /* 0x0000001860007844 */ /* 0x0007e40000000200 */
[----:B------:R-:W-:Y:S01]  /*ea10*/  BAR.SYNC.DEFER_BLOCKING 0x1, 0x100 ;  /* 0x0044000000007b1d */ /* 0x000fe20000010000 */
[----:B------:R-:W-:-:S13]  /*ea20*/  ISETP.NE.AND.EX P0, PT, RZ, UR11, PT, P0 ;  /* 0x0000000bff007c0c */ /* 0x000fda000bf05300 */
[----:B------:R-:W4:Y:S01]  /*ea30*/  @P0 LDG.E R97, desc[UR54][R98.64] ;  /* 0x0000003662610981 */ /* 0x000f22000c1e1900 */
[----:B------:R-:W-:Y:S01]  /*ea40*/  UISETP.NE.U32.AND UP0, UPT, UR8, URZ, UPT ;  /* 0x0000003f0800728c */ /* 0x000fe2000bf05070 */
[----:B0-----:R-:W-:Y:S01]  /*ea50*/  ISETP.NE.AND P1, PT, R94, 0x1, PT ;  /* 0x000000015e00780c */ /* 0x001fe20003f25270 */
[----:B------:R-:W-:Y:S02]  /*ea60*/  ULDC UR4, c[0x0][0xa88] ;  /* 0x0002a20000047ab9 */ /* 0x000fe40000000800 */
[----:B------:R-:W-:Y:S01]  /*ea70*/  UISETP.NE.AND.EX UP0, UPT, UR9, URZ, UPT, UP0 ;  /* 0x0000003f0900728c */ /* 0x000fe2000bf05300 */
[----:B-1----:R-:W-:Y:S01]  /*ea80*/  IMAD.U32 R9, RZ, RZ, UR4 ;  /* 0x00000004ff097e24 */ /* 0x002fe2000f8e00ff */
[----:B------:R-:W-:-:S04]  /*ea90*/  UMOV UR16, 0x9b8 ;  /* 0x000009b800107882 */ /* 0x000fc80000000000 */
[----:B------:R-:W-:-:S04]  /*eaa0*/  PLOP3.LUT P4, PT, PT, PT, UP0, 0x80, 0x0 ;  /* 0x000000000000781c */ /* 0x000fc80003f8f008 */
[----:B------:R-:W0:Y:S01]  /*eab0*/  @P1 LDC R6, c[0x0][0xbec] ;  /* 0x0002fb00ff061b82 */ /* 0x000e220000000800 */
[----:B------:R-:W-:-:S04]  /*eac0*/  @UP0 ULEA UR8, UP1, UR36, UR8, 0x2 ;  /* 0x0000000824080291 */ /* 0x000fc8000f82103f */
[----:B------:R-:W-:Y:S02]  /*ead0*/  @UP0 ULEA.HI.X UR9, UR36, UR9, UR37, 0x2, UP1 ;  /* 0x0000000924090291 */ /* 0x000fe400088f1425 */
[----:B------:R-:W-:Y:S01]  /*eae0*/  UISETP.GT.AND UP1, UPT, UR46, 0x1, UPT ;  /* 0x000000012e00788c */ /* 0x000fe2000bf24270 */
[----:B------:R-:W1:Y:S01]  /*eaf0*/  @P1 LDC R11, c[0x0][0xbf0] ;  /* 0x0002fc00ff0b1b82 */ /* 0x000e620000000800 */
[----:B------:R-:W-:Y:S02]  /*eb00*/  IMAD.U32 R4, RZ, RZ, UR8 ;  /* 0x00000008ff047e24 */ /* 0x000fe4000f8e00ff */
[----:B------:R-:W-:Y:S01]  /*eb10*/  USEL UR16, UR16, 0x978, UP1 ;  /* 0x0000097810107887 */ /* 0x000fe20008800000 */
[----:B------:R-:W-:Y:S01]  /*eb20*/  IMAD.U32 R5, RZ, RZ, UR9 ;  /* 0x00000009ff057e24 */ /* 0x000fe2000f8e00ff */
[----:B------:R-:W-:Y:S01]  /*eb30*/  UISETP.NE.U32.AND UP0, UPT, UR10, URZ, UPT ;  /* 0x0000003f0a00728c */ /* 0x000fe2000bf05070 */
[----:B--2---:R-:W-:Y:S01]  /*eb40*/  VIADD R13, R18, UR39 ;  /* 0x00000027120d7c36 */ /* 0x004fe20008000000 */
[----:B------:R-:W-:-:S02]  /*eb50*/  UMOV UR4, URZ ;  /* 0x0000003f00047c82 */ /* 0x000fc40008000000 */
[----:B------:R-:W-:Y:S01]  /*eb60*/  UISETP.NE.AND.EX UP0, UPT, UR11, URZ, UPT, UP0 ;  /* 0x0000003f0b00728c */ /* 0x000fe2000bf05300 */
[----:B------:R0:W5:Y:S01]  /*eb70*/  @P4 LDG.E R9, desc[UR54][R4.64] ;  /* 0x0000003604094981 */ /* 0x000162000c1e1900 */
[----:B------:R-:W-:Y:S01]  /*eb80*/  USEL UR7, UR40, URZ, UP1 ;  /* 0x0000003f28077287 */ /* 0x000fe20008800000 */
[----:B------:R-:W-:Y:S01]  /*eb90*/  IMAD.MOV.U32 R7, RZ, RZ, R13 ;  /* 0x000000ffff077224 */ /* 0x000fe200078e000d */
[----:B------:R-:W-:Y:S02]  /*eba0*/  USEL UR36, UR36, URZ, !UP0 ;  /* 0x0000003f24247287 */ /* 0x000fe4000c000000 */
[----:B------:R-:W-:Y:S01]  /*ebb0*/  ULDC.64 UR10, c[0x0][UR16+0x218] ;  /* 0x00008600100a7abb */ /* 0x000fe20008000a00 */
[----:B------:R-:W-:Y:S01]  /*ebc0*/  ULDC.64 UR14, c[0x0][UR16+0x228] ;  /* 0x00008a00100e7abb */ /* 0x000fe20008000a00 */
[----:B------:R-:W-:Y:S01]  /*ebd0*/  ULDC.64 UR12, c[0x0][UR16+0x220] ;  /* 0x00008800100c7abb */ /* 0x000fe20008000a00 */
[----:B------:R-:W-:Y:S02]  /*ebe0*/  UIMAD.WIDE.U32 UR8, UR10, UR38, URZ ;  /* 0x000000260a0872a5 */ /* 0x000fe4000f8e003f */
[----:B------:R-:W-:Y:S01]  /*ebf0*/  UIMAD.WIDE.U32 UR18, UR14, UR7, URZ ;  /* 0x000000070e1272a5 */ /* 0x000fe2000f8e003f */
[----:B0-----:R-:W-:Y:S01]  /*ec00*/  @P1 IMAD.HI.U32 R4, R13, R6, RZ ;  /* 0x000000060d041227 */ /* 0x001fe200078e00ff */
[----:B------:R-:W-:-:S02]  /*ec10*/  UIMAD UR10, UR11, UR38, URZ ;  /* 0x000000260b0a72a4 */ /* 0x000fc4000f8e023f */
[----:B------:R-:W-:Y:S02]  /*ec20*/  UIMAD UR14, UR15, UR7, URZ ;  /* 0x000000070f0e72a4 */ /* 0x000fe4000f8e023f */
        /* <DEDUP_REMOVED lines=31> */
[----:B---3--:R-:W-:Y:S08]  /*ee20*/  @P4 BRA `(.L_x_10085) ;  /* 0x0000000000104947 */ /* 0x008ff00003800000 */
[----:B------:R-:W-:Y:S05]  /*ee30*/  @!P0 BRA `(.L_x_10085) ;  /* 0x00000000000c8947 */ /* 0x000fea0003800000 */
[----:B------:R-:W2:Y:S04]  /*ee40*/  LDG.E R4, desc[UR54][R98.64] ;  /* 0x0000003662047981 */ /* 0x000ea8000c1e1900 */
[----:B-----5:R-:W2:Y:S02]  /*ee50*/  LDG.E R9, desc[UR54][R98.64+0x4] ;  /* 0x0000043662097981 */ /* 0x020ea4000c1e1900 */
[----:B--2---:R-:W-:-:S07]  /*ee60*/  IMAD.IADD R9, R9, 0x1, -R4 ;  /* 0x0000000109097824 */ /* 0x004fce00078e0a04 */
.L_x_10085:
        /* <DEDUP_REMOVED lines=27> */
[--C-:B------:R-:W-:Y:S01]  /*f020*/  IMAD.X R9, RZ, RZ, R21.reuse, P6 ;  /* 0x000000ffff097224 */ /* 0x100fe200030e0615 */
[C---:B------:R-:W-:Y:S02]  /*f030*/  IADD3 R37, P2, R20.reuse, 0x5000, RZ ;  /* 0x0000500014257810 */ /* 0x040fe40007f5e0ff */
[C---:B------:R-:W-:Y:S02]  /*f040*/  IADD3 R41, P0, R20.reuse, 0x6000, RZ ;  /* 0x0000600014297810 */ /* 0x040fe40007f1e0ff */
[C---:B------:R-:W-:Y:S01]  /*f050*/  LOP3.LUT R7, R20.reuse, 0x380, RZ, 0xc0, !PT ;  /* 0x0000038014077812 */ /* 0x040fe200078ec0ff */
[----:B------:R-:W-:Y:S01]  /*f060*/  UIMAD UR7, UR12, UR10, URZ ;  /* 0x0000000a0c0772a4 */ /* 0x000fe2000f8e023f */
[----:B------:R-:W-:Y:S01]  /*f070*/  IADD3 R5, P6, R20, 0x7000, RZ ;  /* 0x0000700014057810 */ /* 0x000fe20007fde0ff */
[----:B------:R-:W-:Y:S01]  /*f080*/  UIMAD.WIDE.U32 UR8, UR4, UR10, URZ ;  /* 0x0000000a040872a5 */ /* 0x000fe2000f8e003f */
[----:B------:R-:W-:Y:S01]  /*f090*/  LOP3.LUT R12, R13, 0x380, RZ, 0xc0, !PT ;  /* 0x000003800d0c7812 */ /* 0x000fe200078ec0ff */
[----:B------:R-:W5:Y:S01]  /*f0a0*/  LD.E.128 R8, desc[UR54][R8.64] ;  /* 0x0000003608087980 */ /* 0x000f62000c101d00 */
[----:B------:R-:W-:Y:S01]  /*f0b0*/  LOP3.LUT R24, R25, 0x380, RZ, 0xc0, !PT ;  /* 0x0000038019187812 */ /* 0x000fe200078ec0ff */
[----:B------:R-:W-:Y:S01]  /*f0c0*/  IMAD.X R45, RZ, RZ, R21, P6 ;  /* 0x000000ffff2d7224 */ /* 0x000fe200030e0615 */
[----:B------:R-:W-:-:S02]  /*f0d0*/  LOP3.LUT R32, R33, 0x380, RZ, 0xc0, !PT ;  /* 0x0000038021207812 */ /* 0x000fc400078ec0ff */
[----:B------:R-:W-:Y:S02]  /*f0e0*/  LOP3.LUT R36, R37, 0x380, RZ, 0xc0, !PT ;  /* 0x0000038025247812 */ /* 0x000fe400078ec0ff */
[----:B------:R-:W-:Y:S02]  /*f0f0*/  LOP3.LUT R40, R41, 0x380, RZ, 0xc0, !PT ;  /* 0x0000038029287812 */ /* 0x000fe400078ec0ff */
[----:B------:R-:W-:Y:S02]  /*f100*/  SHF.R.U64 R7, R7, 0x3, RZ ;  /* 0x0000000307077819 */ /* 0x000fe400000012ff */
[----:B------:R-:W-:Y:S02]  /*f110*/  LOP3.LUT R0, R5, 0x380, RZ, 0xc0, !PT ;  /* 0x0000038005007812 */ /* 0x000fe400078ec0ff */
[----:B------:R-:W-:Y:S02]  /*f120*/  SHF.R.U64 R12, R12, 0x3, RZ ;  /* 0x000000030c0c7819 */ /* 0x000fe400000012ff */
[----:B------:R-:W-:-:S02]  /*f130*/  SHF.R.U64 R24, R24, 0x3, RZ ;  /* 0x0000000318187819 */ /* 0x000fc400000012ff */
[----:B------:R-:W-:Y:S02]  /*f140*/  SHF.R.U64 R32, R32, 0x3, RZ ;  /* 0x0000000320207819 */ /* 0x000fe400000012ff */
[----:B------:R-:W-:Y:S02]  /*f150*/  SHF.R.U64 R36, R36, 0x3, RZ ;  /* 0x0000000324247819 */ /* 0x000fe400000012ff */
[----:B------:R-:W-:Y:S02]  /*f160*/  SHF.R.U64 R40, R40, 0x3, RZ ;  /* 0x0000000328287819 */ /* 0x000fe400000012ff */
[----:B------:R-:W-:Y:S02]  /*f170*/  LOP3.LUT R20, R7, R20, RZ, 0x3c, !PT ;  /* 0x0000001407147212 */ /* 0x000fe400078e3cff */
        /* <DEDUP_REMOVED lines=13> */
[----:B------:R1:W5:Y:S01]  /*f250*/  LD.E.128 R4, desc[UR54][R20.64] ;  /* 0x0000003614047980 */ /* 0x000362000c101d00 */
[----:B------:R-:W-:Y:S01]  /*f260*/  IMAD R0, R22, 0x20, R202 ;  /* 0x0000002016007824 */ /* 0x000fe200078e02ca */
[----:B------:R-:W-:-:S02]  /*f270*/  ULDC.64 UR10, c[0x0][0xae8] ;  /* 0x0002ba00000a7ab9 */ /* 0x000fc40000000a00 */
[----:B------:R-:W5:Y:S04]  /*f280*/  LD.E.128 R12, desc[UR54][R12.64] ;  /* 0x000000360c0c7980 */ /* 0x000f68000c101d00 */
[----:B------:R-:W5:Y:S01]  /*f290*/  LD.E.128 R24, desc[UR54][R24.64] ;  /* 0x0000003618187980 */ /* 0x000f62000c101d00 */
[----:B-1----:R-:W1:Y:S01]  /*f2a0*/  @P1 LDC R21, c[0x0][0xbec] ;  /* 0x0002fb00ff151b82 */ /* 0x002e620000000800 */
[----:B------:R-:W-:Y:S01]  /*f2b0*/  UIADD3 UR9, UR9, UR7, URZ ;  /* 0x0000000709097290 */ /* 0x000fe2000fffe03f */
[----:B------:R-:W-:Y:S01]  /*f2c0*/  VIADD R2, R0, UR39 ;  /* 0x0000002700027c36 */ /* 0x000fe20008000000 */
[----:B------:R-:W5:Y:S02]  /*f2d0*/  LD.E.128 R32, desc[UR54][R32.64] ;  /* 0x0000003620207980 */ /* 0x000f64000c101d00 */
[----:B------:R-:W-:-:S02]  /*f2e0*/  UIMAD.WIDE.U32 UR8, UR38, UR10, UR8 ;  /* 0x0000000a260872a5 */ /* 0x000fc4000f8e0008 */
[----:B------:R-:W-:Y:S01]  /*f2f0*/  USHF.R.S32.HI UR4, URZ, 0x1f, UR36 ;  /* 0x0000001f3f047899 */ /* 0x000fe20008011424 */
[----:B------:R-:W5:Y:S01]  /*f300*/  LD.E.128 R36, desc[UR54][R36.64] ;  /* 0x0000003624247980 */ /* 0x000f62000c101d00 */
[----:B------:R-:W-:-:S03]  /*f310*/  UIMAD UR9, UR38, UR11, UR9 ;  /* 0x0000000b260972a4 */ /* 0x000fc6000f8e0209 */
[----:B------:R-:W-:Y:S01]  /*f320*/  ULDC.64 UR10, c[0x0][0xaf0] ;  /* 0x0002bc00000a7ab9 */ /* 0x000fe20000000a00 */
[----:B------:R-:W5:Y:S01]  /*f330*/  LD.E.128 R40, desc[UR54][R40.64] ;  /* 0x0000003628287980 */ /* 0x000f62000c101d00 */
[----:B------:R-:W-:Y:S01]  /*f340*/  UIMAD UR4, UR4, UR10, URZ ;  /* 0x0000000a040472a4 */ /* 0x000fe2000f8e023f */
[----:B------:R-:W-:Y:S02]  /*f350*/  IMAD.MOV.U32 R29, RZ, RZ, R2 ;  /* 0x000000ffff1d7224 */ /* 0x000fe400078e0002 */
[----:B------:R-:W5:Y:S01]  /*f360*/  LD.E.128 R44, desc[UR54][R44.64] ;  /* 0x000000362c2c7980 */ /* 0x000f62000c101d00 */
[----:B------:R-:W-:Y:S01]  /*f370*/  UIMAD UR4, UR36, UR11, UR4 ;  /* 0x0000000b240472a4 */ /* 0x000fe2000f8e0204 */
[----:B-1----:R-:W-:Y:S01]  /*f380*/  @P1 IMAD.HI.U32 R0, R2, R21, RZ ;  /* 0x0000001502001227 */ /* 0x002fe200078e00ff */
[----:B------:R-:W-:Y:S01]  /*f390*/  UIMAD.WIDE.U32 UR36, UR36, UR10, UR8 ;  /* 0x0000000a242472a5 */ /* 0x000fe2000f8e0008 */
        /* <DEDUP_REMOVED lines=14> */
[----:B------:R-:W-:Y:S02]  /*f480*/  IMAD.U32 R20, RZ, RZ, UR36 ;  /* 0x00000024ff147e24 */ /* 0x000fe4000f8e00ff */
[----:B------:R-:W-:-:S02]  /*f490*/  IMAD.U32 R21, RZ, RZ, UR4 ;  /* 0x00000004ff157e24 */ /* 0x000fc4000f8e00ff */
[C---:B------:R-:W-:Y:S01]  /*f4a0*/  IMAD R51, R29.reuse, UR9, R0 ;  /* 0x000000091d337c24 */ /* 0x040fe2000f8e0200 */
[----:B------:R-:W-:Y:S01]  /*f4b0*/  SHF.R.S32.HI R0, RZ, 0x1f, R49 ;  /* 0x0000001fff007819 */ /* 0x000fe20000011431 */
[----:B------:R-:W-:Y:S01]  /*f4c0*/  IMAD.WIDE.U32 R20, R29, UR8, R20 ;  /* 0x000000081d147c25 */ /* 0x000fe2000f8e0014 */
[----:B------:R-:W-:-:S03]  /*f4d0*/  ULDC.64 UR8, c[0x0][0xad8] ;  /* 0x0002b60000087ab9 */ /* 0x000fc60000000a00 */
[----:B------:R-:W-:Y:S02]  /*f4e0*/  IMAD.IADD R21, R21, 0x1, R51 ;  /* 0x0000000115157824 */ /* 0x000fe400078e0233 */
[----:B------:R-:W-:Y:S02]  /*f4f0*/  IMAD R0, R0, UR8, RZ ;  /* 0x0000000800007c24 */ /* 0x000fe4000f8e02ff */
[----:B------:R-:W-:Y:S02]  /*f500*/  VIADD R53, R202, UR39 ;  /* 0x00000027ca357c36 */ /* 0x000fe40008000000 */
[C---:B------:R-:W-:Y:S02]  /*f510*/  IMAD R51, R49.reuse, UR9, R0 ;  /* 0x0000000931337c24 */ /* 0x040fe4000f8e0200 */
[----:B------:R-:W-:Y:S01]  /*f520*/  IMAD.WIDE.U32 R20, R49, UR8, R20 ;  /* 0x0000000831147c25 */ /* 0x000fe2000f8e0014 */
[----:B------:R-:W-:Y:S01]  /*f530*/  ISETP.GE.AND P2, PT, R53, R30, PT ;  /* 0x0000001e3500720c */ /* 0x000fe20003f46270 */
[----:B------:R-:W-:-:S02]  /*f540*/  ULDC.64 UR8, c[0x0][0xa80] ;  /* 0x0002a00000087ab9 */ /* 0x000fc40000000a00 */
[----:B------:R-:W-:Y:S01]  /*f550*/  IMAD.IADD R21, R21, 0x1, R51 ;  /* 0x0000000115157824 */ /* 0x000fe200078e0233 */
[C---:B------:R-:W-:Y:S01]  /*f560*/  LEA R0, P3, R20.reuse, UR8, 0x1 ;  /* 0x0000000814007c11 */ /* 0x040fe2000f8608ff */
[----:B------:R-:W-:Y:S02]  /*f570*/  VIADD R3, R3, 0x22820 ;  /* 0x0002282003037836 */ /* 0x000fe40000000000 */
[----:B------:R-:W-:Y:S01]  /*f580*/  VIADD R29, R53, 0x20 ;  /* 0x00000020351d7836 */ /* 0x000fe20000000000 */
[----:B------:R-:W-:Y:S02]  /*f590*/  LEA.HI.X R28, R20, UR9, R21, 0x1, P3 ;  /* 0x00000009141c7c11 */ /* 0x000fe400098f0c15 */
[----:B------:R-:W-:Y:S02]  /*f5a0*/  PRMT R3, RZ, 0x654, R3 ;  /* 0x00000654ff037816 */ /* 0x000fe40000000003 */
[-C--:B------:R-:W-:Y:S01]  /*f5b0*/  ISETP.GE.AND P0, PT, R29, R30.reuse, PT ;  /* 0x0000001e1d00720c */ /* 0x080fe20003f06270 */
[----:B------:R-:W-:Y:S01]  /*f5c0*/  VIADD R29, R53, 0x40 ;  /* 0x00000040351d7836 */ /* 0x000fe20000000000 */
[----:B-1----:R0:W-:Y:S01]  /*f5d0*/  SYNCS.ARRIVE.TRANS64.RED.A1T0 RZ, [R3+URZ], RZ ;  /* 0x000000ff03ff79a7 */ /* 0x0021e2000810043f */
[----:B------:R0:W1:Y:S01]  /*f5e0*/  SHFL.IDX PT, R20, R0, RZ, 0x181f ;  /* 0x00181fff00147589 */ /* 0x00006200000e0000 */
[----:B------:R-:W-:Y:S03]  /*f5f0*/  BSSY B1, `(.L_x_10087) ;  /* 0x000000d000017945 */ /* 0x000fe60003800000 */
[----:B------:R0:W2:Y:S01]  /*f600*/  SHFL.IDX PT, R21, R28, RZ, 0x181f ;  /* 0x00181fff1c157589 */ /* 0x0000a200000e0000 */
[----:B------:R-:W-:Y:S01]  /*f610*/  ISETP.GE.AND P1, PT, R29, R30, PT ;  /* 0x0000001e1d00720c */ /* 0x000fe20003f26270 */
[----:B------:R-:W-:-:S12]  /*f620*/  @P2 BRA `(.L_x_10088) ;  /* 0x0000000000242947 */ /* 0x000fd80003800000 */
[----:B------:R-:W-:Y:S02]  /*f630*/  ULDC UR4, c[0x0][0xac8] ;  /* 0x0002b20000047ab9 */ /* 0x000fe40000000800 */
[----:B------:R-:W-:Y:S02]  /*f640*/  ISETP.GE.AND P2, PT, R16, UR4, PT ;  /* 0x0000000410007c0c */ /* 0x000fe4000bf46270 */
[----:B------:R-:W-:-:S11]  /*f650*/  ISETP.GE.AND P3, PT, R19, UR4, PT ;  /* 0x0000000413007c0c */ /* 0x000fd6000bf66270 */
[CC--:B-1----:R-:W-:Y:S02]  /*f660*/  @!P2 LEA R2, P4, R16.reuse, R20.reuse, 0x1 ;  /* 0x000000141002a211 */ /* 0x0c2fe400078808ff */
[C---:B------:R-:W-:Y:S02]  /*f670*/  @!P3 LEA R20, P5, R19.reuse, R20, 0x1 ;  /* 0x000000141314b211 */ /* 0x040fe400078a08ff */
[-C--:B0-2---:R-:W-:Y:S02]  /*f680*/  @!P2 LEA.HI.X R3, R16, R21.reuse, R223, 0x1, P4 ;  /* 0x000000151003a211 */ /* 0x085fe400020f0cdf */
[----:B------:R-:W-:-:S03]  /*f690*/  @!P3 LEA.HI.X R21, R19, R21, R222, 0x1, P5 ;  /* 0x000000151315b211 */ /* 0x000fc600028f0cde */
[----:B-----5:R3:W-:Y:S04]  /*f6a0*/  @!P2 ST.E.128 desc[UR54][R2.64], R4 ;  /* 0x000000040200a985 */ /* 0x0207e8000c101d36 */
[----:B------:R3:W-:Y:S02]  /*f6b0*/  @!P3 ST.E.128 desc[UR54][R20.64], R32 ;  /* 0x000000201400b985 */ /* 0x0007e4000c101d36 */
.L_x_10088:
[----:B------:R-:W-:Y:S05]  /*f6c0*/  BSYNC B1 ;  /* 0x0000000000017941 */ /* 0x000fea0003800000 */
.L_x_10087:
[----:B---3-5:R3:W4:Y:S01]  /*f6d0*/  SHFL.IDX PT, R5, R28, 0x1, 0x181f ;  /* 0x00381f001c057f89 */ /* 0x02872200000e0000 */
[----:B------:R-:W-:Y:S03]  /*f6e0*/  BSSY B1, `(.L_x_10089) ;  /* 0x000000c000017945 */ /* 0x000fe60003800000 */
[----:B------:R3:W0:Y:S01]  /*f6f0*/  SHFL.IDX PT, R4, R0, 0x1, 0x181f ;  /* 0x00381f0000047f89 */ /* 0x00062200000e0000 */
[----:B------:R-:W-:Y:S05]  /*f700*/  @P0 BRA `(.L_x_10090) ;  /* 0x0000000000240947 */ /* 0x000fea0003800000 */
[----:B------:R-:W-:Y:S02]  /*f710*/  ULDC UR4, c[0x0][0xac8] ;  /* 0x0002b20000047ab9 */ /* 0x000fe40000000800 */
[----:B------:R-:W-:Y:S02]  /*f720*/  ISETP.GE.AND P3, PT, R16, UR4, PT ;  /* 0x0000000410007c0c */ /* 0x000fe4000bf66270 */
[----:B------:R-:W-:-:S11]  /*f730*/  ISETP.GE.AND P4, PT, R19, UR4, PT ;  /* 0x0000000413007c0c */ /* 0x000fd6000bf86270 */
[CC--:B0-----:R-:W-:Y:S02]  /*f740*/  @!P3 LEA R2, P0, R16.reuse, R4.reuse, 0x1 ;  /* 0x000000041002b211 */ /* 0x0c1fe400078008ff */
[C---:B------:R-:W-:Y:S02]  /*f750*/  @!P4 LEA R4, P2, R19.reuse, R4, 0x1 ;  /* 0x000000041304c211 */ /* 0x040fe400078408ff */
[-C--:B----4-:R-:W-:Y:S02]  /*f760*/  @!P3 LEA.HI.X R3, R16, R5.reuse, R223, 0x1, P0 ;  /* 0x000000051003b211 */ /* 0x090fe400000f0cdf */
[----:B------:R-:W-:-:S03]  /*f770*/  @!P4 LEA.HI.X R5, R19, R5, R222, 0x1, P2 ;  /* 0x000000051305c211 */ /* 0x000fc600010f0cde */
[----:B------:R0:W-:Y:S04]  /*f780*/  @!P3 ST.E.128 desc[UR54][R2.64], R8 ;  /* 0x000000080200b985 */ /* 0x0001e8000c101d36 */
[----:B------:R0:W-:Y:S02]  /*f790*/  @!P4 ST.E.128 desc[UR54][R4.64], R36 ;  /* 0x000000240400c985 */ /* 0x0001e4000c101d36 */
.L_x_10090:
[----:B------:R-:W-:Y:S05]  /*f7a0*/  BSYNC B1 ;  /* 0x0000000000017941 */ /* 0x000fea0003800000 */
.L_x_10089:
[----:B0---4-:R0:W4:Y:S01]  /*f7b0*/  SHFL.IDX PT, R5, R28, 0x2, 0x181f ;  /* 0x00581f001c057f89 */ /* 0x01112200000e0000 */
        /* <DEDUP_REMOVED lines=12> */
.L_x_10092:
[----:B------:R-:W-:Y:S05]  /*f880*/  BSYNC B1 ;  /* 0x0000000000017941 */ /* 0x000fea0003800000 */
.L_x_10091:
[----:B0-----:R-:W-:Y:S01]  /*f890*/  VIADD R3, R53, 0x60 ;  /* 0x0000006035037836 */ /* 0x001fe20000000000 */
[----:B---3--:R-:W0:Y:S04]  /*f8a0*/  SHFL.IDX PT, R28, R28, 0x3, 0x181f ;  /* 0x00781f001c1c7f89 */ /* 0x008e2800000e0000 */
[----:B------:R-:W-:Y:S01]  /*f8b0*/  ISETP.GE.AND P0, PT, R3, R30, PT ;  /* 0x0000001e0300720c */ /* 0x000fe20003f06270 */
[----:B------:R-:W3:-:S12]  /*f8c0*/  SHFL.IDX PT, R0, R0, 0x3, 0x181f ;  /* 0x00781f0000007f89 */ /* 0x000ed800000e0000 */
[----:B------:R-:W-:Y:S05]  /*f8d0*/  @P0 BRA `(.L_x_10093) ;  /* 0x0000001800180947 */ /* 0x000fea0003800000 */
        /* <DEDUP_REMOVED lines=11> */
.L_x_10086:
        /* <DEDUP_REMOVED lines=17> */
[----:B------:R-:W-:Y:S01]  /*faa0*/  UIMAD UR4, UR4, UR10, URZ ;  /* 0x0000000a040472a4 */ /* 0x000fe2000f8e023f */
[----:B0-----:R-:W-:-:S03]  /*fab0*/  @P1 IMAD.HI.U32 R0, R13, R0, RZ ;  /* 0x000000000d001227 */ /* 0x001fc600078e00ff */
[----:B------:R-:W-:Y:S02]  /*fac0*/  UIMAD UR4, UR36, UR11, UR4 ;  /* 0x0000000b240472a4 */ /* 0x000fe4000f8e0204 */
        /* <DEDUP_REMOVED lines=35> */
[----:B012---:R-:W-:Y:S02]  /*fd00*/  @!P1 IMAD.WIDE R2, R17, 0x4, R4 ;  /* 0x0000000411029825 */ /* 0x007fe400078e0204 */
        /* <DEDUP_REMOVED lines=21> */
[----:B--2---:R-:W-:Y:S01]  /*fe60*/  @!P2 LEA R8, P5, R195, R4, 0x2 ;  /* 0x00000004c308a211 */ /* 0x004fe200078a10ff */
[----:B------:R1:W-:Y:S01]  /*fe70*/  @!P4 ST.E.64 desc[UR54][R2.64], R68 ;  /* 0x000000440200c985 */ /* 0x0003e2000c101b36 */
[----:B------:R-:W-:-:S02]  /*fe80*/  @!P3 LEA.HI.X R7, R196, R5, R213, 0x2, P6 ;  /* 0x00000005c407b211 */ /* 0x000fc400030f14d5 */
[----:B------:R-:W-:Y:S02]  /*fe90*/  ISETP.GE.AND P4, PT, R193, UR4, PT ;  /* 0x00000004c1007c0c */ /* 0x000fe4000bf86270 */
[----:B------:R-:W-:Y:S01]  /*fea0*/  ISETP.GE.AND P6, PT, R192, UR4, PT ;  /* 0x00000004c0007c0c */ /* 0x000fe2000bfc6270 */
[----:B------:R2:W-:Y:S01]  /*feb0*/  @!P3 ST.E.64 desc[UR54][R6.64], R70 ;  /* 0x000000460600b985 */ /* 0x0005e2000c101b36 */
[----:B------:R-:W-:Y:S02]  /*fec0*/  @!P2 LEA.HI.X R9, R195, R5, R212, 0x2, P5 ;  /* 0x00000005c309a211 */ /* 0x000fe400028f14d4 */
[----:B---3--:R-:W-:-:S03]  /*fed0*/  @!P1 LEA R10, P3, R194, R4, 0x2 ;  /* 0x00000004c20a9211 */ /* 0x008fc600078610ff */
        /* <DEDUP_REMOVED lines=11> */
[----:B--2---:R-:W-:Y:S02]  /*ff90*/  @!P2 LEA R6, P3, R191, R4, 0x2 ;  /* 0x00000004bf06a211 */ /* 0x004fe400078610ff */
[----:B------:R-:W-:Y:S01]  /*ffa0*/  ISETP.GE.AND P4, PT, R189, UR4, PT ;  /* 0x00000004bd007c0c */ /* 0x000fe2000bf86270 */
[----:B------:R4:W-:Y:S01]  /*ffb0*/  @!P6 ST.E.64 desc[UR54][R2.64], R78 ;  /* 0x0000004e0200e985 */ /* 0x0009e2000c101b36 */
[----:B------:R-:W-:Y:S02]  /*ffc0*/  ISETP.GE.AND P6, PT, R188, UR4, PT ;  /* 0x00000004bc007c0c */ /* 0x000fe4000bfc6270 */
[----:B------:R-:W-:-:S02]  /*ffd0*/  @!P2 LEA.HI.X R7, R191, R5, R208, 0x2, P3 ;  /* 0x00000005bf07a211 */ /* 0x000fc400018f14d0 */
[----:B---3--:R-:W-:-:S03]  /*ffe0*/  @!P1 LEA R8, P3, R190, R4, 0x2 ;  /* 0x00000004be089211 */ /* 0x008fc600078610ff */
        /* <DEDUP_REMOVED lines=12> */
.L_x_10095:
[----:B------:R-:W-:Y:S05]  /*100b0*/  BSYNC B1 ;  /* 0x0000000000017941 */ /* 0x000fea0003800000 */
.L_x_10094:
[----:B-1--4-:R1:W3:Y:S04]  /*100c0*/  SHFL.IDX PT, R5, R14, 0x1, 0x1c1f ;  /* 0x003c1f000e057f89 */ /* 0x0122e800000e0000 */
        /* <DEDUP_REMOVED lines=8> */
[-C--:B0-----:R-:W-:Y:S02]  /*10150*/  @!P1 LEA R6, P4, R201, R4.reuse, 0x2 ;  /* 0x00000004c9069211 */ /* 0x081fe400078810ff */
[----:B--23--:R-:W-:Y:S02]  /*10160*/  @!P6 IMAD.WIDE R2, R17, 0x4, R4 ;  /* 0x000000041102e825 */ /* 0x00cfe400078e0204 */
        /* <DEDUP_REMOVED lines=13> */
[----:B-1----:R-:W-:Y:S01]  /*10240*/  @!P4 LEA R14, P5, R197, R4, 0x2 ;  /* 0x00000004c50ec211 */ /* 0x002fe200078a10ff */
[----:B------:R1:W-:Y:S01]  /*10250*/  @!P2 ST.E.64 desc[UR54][R10.64], R50 ;  /* 0x000000320a00a985 */ /* 0x0003e2000c101b36 */
[----:B------:R-:W-:-:S02]  /*10260*/  ISETP.GE.AND P2, PT, R194, UR4, PT ;  /* 0x00000004c2007c0c */ /* 0x000fc4000bf46270 */
[-C--:B------:R-:W-:Y:S01]  /*10270*/  @!P4 LEA.HI.X R15, R197, R5.reuse, R214, 0x2, P5 ;  /* 0x00000005c50fc211 */ /* 0x080fe200028f14d6 */
[----:B------:R4:W-:Y:S02]  /*10280*/  @!P3 ST.E.64 desc[UR54][R12.64], R48 ;  /* 0x000000300c00b985 */ /* 0x0009e4000c101b36 */
[CC--:B0-----:R-:W-:Y:S02]  /*10290*/  @!P0 LEA R2, P3, R196.reuse, R4.reuse, 0x2 ;  /* 0x00000004c4028211 */ /* 0x0c1fe400078610ff */
[----:B------:R-:W-:Y:S01]  /*102a0*/  @!P4 ST.E.64 desc[UR54][R14.64], R46 ;  /* 0x0000002e0e00c985 */ /* 0x000fe2000c101b36 */
[----:B------:R-:W-:Y:S02]  /*102b0*/  ISETP.GE.AND P4, PT, R193, UR4, PT ;  /* 0x00000004c1007c0c */ /* 0x000fe4000bf86270 */
[----:B--2---:R-:W-:Y:S02]  /*102c0*/  @!P1 LEA R6, P5, R195, R4, 0x2 ;  /* 0x00000004c3069211 */ /* 0x004fe400078a10ff */
[----:B------:R-:W-:-:S02]  /*102d0*/  @!P0 LEA.HI.X R3, R196, R5, R213, 0x2, P3 ;  /* 0x00000005c4038211 */ /* 0x000fc400018f14d5 */
[----:B------:R-:W-:Y:S02]  /*102e0*/  ISETP.GE.AND P3, PT, R192, UR4, PT ;  /* 0x00000004c0007c0c */ /* 0x000fe4000bf66270 */
[CC--:B---3--:R-:W-:Y:S01]  /*102f0*/  @!P2 LEA R8, P6, R194.reuse, R4.reuse, 0x2 ;  /* 0x00000004c208a211 */ /* 0x0c8fe200078c10ff */
[----:B------:R0:W-:Y:S01]  /*10300*/  @!P0 ST.E.64 desc[UR54][R2.64], R44 ;  /* 0x0000002c02008985 */ /* 0x0001e2000c101b36 */
[-C--:B------:R-:W-:Y:S02]  /*10310*/  @!P1 LEA.HI.X R7, R195, R5.reuse, R212, 0x2, P5 ;  /* 0x00000005c3079211 */ /* 0x080fe400028f14d4 */
[----:B------:R-:W-:Y:S02]  /*10320*/  @!P2 LEA.HI.X R9, R194, R5, R211, 0x2, P6 ;  /* 0x00000005c209a211 */ /* 0x000fe400030f14d3 */
[----:B------:R-:W-:Y:S01]  /*10330*/  ISETP.GE.AND P0, PT, R191, UR4, PT ;  /* 0x00000004bf007c0c */ /* 0x000fe2000bf06270 */
[----:B------:R2:W-:Y:S01]  /*10340*/  @!P1 ST.E.64 desc[UR54][R6.64], R42 ;  /* 0x0000002a06009985 */ /* 0x0005e2000c101b36 */
[----:B-1----:R-:W-:-:S02]  /*10350*/  @!P4 LEA R10, P1, R193, R4, 0x2 ;  /* 0x00000004c10ac211 */ /* 0x002fc400078210ff */
[----:B------:R-:W-:Y:S01]  /*10360*/  ISETP.GE.AND P5, PT, R190, UR4, PT ;  /* 0x00000004be007c0c */ /* 0x000fe2000bfa6270 */
[----:B------:R1:W-:Y:S01]  /*10370*/  @!P2 ST.E.64 desc[UR54][R8.64], R40 ;  /* 0x000000280800a985 */ /* 0x0003e2000c101b36 */
[----:B------:R-:W-:Y:S02]  /*10380*/  @!P4 LEA.HI.X R11, R193, R5, R210, 0x2, P1 ;  /* 0x00000005c10bc211 */ /* 0x000fe400008f14d2 */
[----:B------:R-:W-:Y:S02]  /*10390*/  ISETP.GE.AND P2, PT, R189, UR4, PT ;  /* 0x00000004bd007c0c */ /* 0x000fe4000bf46270 */
[----:B------:R-:W-:Y:S01]  /*103a0*/  ISETP.GE.AND P1, PT, R188, UR4, PT ;  /* 0x00000004bc007c0c */ /* 0x000fe2000bf26270 */
[----:B------:R3:W-:Y:S01]  /*103b0*/  @!P4 ST.E.64 desc[UR54][R10.64], R38 ;  /* 0x000000260a00c985 */ /* 0x0007e2000c101b36 */
[-C--:B----4-:R-:W-:Y:S02]  /*103c0*/  @!P3 LEA R12, P6, R192, R4.reuse, 0x2 ;  /* 0x00000004c00cb211 */ /* 0x090fe400078c10ff */
[----:B0-----:R-:W-:-:S02]  /*103d0*/  @!P0 LEA R2, P4, R191, R4, 0x2 ;  /* 0x00000004bf028211 */ /* 0x001fc400078810ff */
[-C--:B------:R-:W-:Y:S02]  /*103e0*/  @!P3 LEA.HI.X R13, R192, R5.reuse, R209, 0x2, P6 ;  /* 0x00000005c00db211 */ /* 0x080fe400030f14d1 */
[----:B------:R-:W-:-:S03]  /*103f0*/  @!P0 LEA.HI.X R3, R191, R5, R208, 0x2, P4 ;  /* 0x00000005bf038211 */ /* 0x000fc600020f14d0 */
[----:B------:R3:W-:Y:S01]  /*10400*/  @!P3 ST.E.64 desc[UR54][R12.64], R36 ;  /* 0x000000240c00b985 */ /* 0x0007e2000c101b36 */
[-C--:B--2---:R-:W-:Y:S02]  /*10410*/  @!P5 LEA R6, P3, R190, R4.reuse, 0x2 ;  /* 0x00000004be06d211 */ /* 0x084fe400078610ff */
        /* <DEDUP_REMOVED lines=15> */
.L_x_10084:
        /* <DEDUP_REMOVED lines=29> */
.L_x_10096:
        /* <DEDUP_REMOVED lines=36> */
[----:B------:R-:W-:Y:S01]  /*10920*/  UIADD3.X UR7, UR7, UR11, UR16, UP0, UP1 ;  /* 0x0000000b07077290 */ /* 0x000fe200087e2410 */
[----:B-1----:R-:W-:Y:S01]  /*10930*/  @P0 SHF.R.U32.HI R5, RZ, R7, R2 ;  /* 0x00000007ff050219 */ /* 0x002fe20000011602 */
[----:B------:R-:W-:Y:S01]  /*10940*/  IMAD.U32 R2, RZ, RZ, UR20 ;  /* 0x00000014ff027e24 */ /* 0x000fe2000f8e00ff */
[----:B------:R-:W-:Y:S01]  /*10950*/  ULDC.64 UR8, c[0x0][UR17+0x210] ;  /* 0x0000840011087abb */ /* 0x000fe20008000a00 */
[----:B------:R-:W-:Y:S01]  /*10960*/  ULDC.64 UR10, c[0x0][0xba8] ;  /* 0x0002ea00000a7ab9 */ /* 0x000fe20000000a00 */
[----:B------:R-:W-:Y:S01]  /*10970*/  @!UP2 ULDC UR10, c[0x0][0xb50] ;  /* 0x0002d400000aaab9 */ /* 0x000fe20000000800 */
[--C-:B------:R-:W-:Y:S01]  /*10980*/  IMAD.MOV R7, RZ, RZ, -R5.reuse ;  /* 0x000000ffff077224 */ /* 0x100fe200078e0a05 */
[----:B------:R-:W-:Y:S01]  /*10990*/  IADD3 R2, P0, P1, R5, UR14, R2 ;  /* 0x0000000e05027c10 */ /* 0x000fe2000f91e002 */
[----:B------:R-:W-:Y:S01]  /*109a0*/  @!UP2 ULDC UR11, c[0x0][0xb54] ;  /* 0x0002d500000baab9 */ /* 0x000fe20000000800 */
[----:B------:R-:W-:Y:S01]  /*109b0*/  SHF.R.S32.HI R5, RZ, 0x1f, R5 ;  /* 0x0000001fff057819 */ /* 0x000fe20000011405 */
[----:B------:R-:W-:-:S03]  /*109c0*/  IMAD R7, R9, R7, R4 ;  /* 0x0000000709077224 */ /* 0x000fc600078e0204 */
[----:B------:R-:W-:Y:S01]  /*109d0*/  IADD3.X R3, R5, UR7, R6, P0, P1 ;  /* 0x0000000705037c10 */ /* 0x000fe200087e2406 */
        /* <DEDUP_REMOVED lines=9> */
.L_x_10098:
[----:B------:R-:W-:Y:S05]  /*10a70*/  BSYNC B1 ;  /* 0x0000000000017941 */ /* 0x000fea0003800000 */
.L_x_10097:
[----:B------:R-:W-:-:S06]  /*10a80*/  UISETP.GT.AND UP0, UPT, UR46, 0x1, UPT ;  /* 0x000000012e00788c */ /* 0x000fcc000bf04270 */
[----:B------:R-:W-:-:S13]  /*10a90*/  PLOP3.LUT P0, PT, PT, PT, UP0, 0x80, 0x0 ;  /* 0x000000000000781c */ /* 0x000fda0003f0f008 */
[----:B------:R-:W-:Y:S05]  /*10aa0*/  @P0 BRA `(.L_x_10093) ;  /* 0x0000000400a40947 */ /* 0x000fea0003800000 */
[----:B------:R-:W1:Y:S01]  /*10ab0*/  LDC R11, c[0x0][0xbe8] ;  /* 0x0002fa00ff0b7b82 */ /* 0x000e620000000800 */
[----:B------:R-:W-:Y:S01]  /*10ac0*/  ULDC.64 UR10, c[0x0][0xaa0] ;  /* 0x0002a800000a7ab9 */ /* 0x000fe20000000a00 */
[----:B------:R-:W-:Y:S01]  /*10ad0*/  IMAD R2, R22, 0x20, R202 ;  /* 0x0000002016027824 */ /* 0x000fe200078e02ca */
[----:B------:R-:W-:Y:S01]  /*10ae0*/  UIMAD UR7, UR16, UR10, URZ ;  /* 0x0000000a100772a4 */ /* 0x000fe2000f8e023f */
[----:B------:R-:W-:Y:S01]  /*10af0*/  BSSY B1, `(.L_x_10099) ;  /* 0x000003a000017945 */ /* 0x000fe20003800000 */
[----:B------:R-:W-:Y:S01]  /*10b00*/  UIMAD.WIDE.U32 UR8, UR4, UR10, URZ ;  /* 0x0000000a040872a5 */ /* 0x000fe2000f8e003f */
[----:B------:R-:W-:Y:S01]  /*10b10*/  VIADD R6, R2, UR39 ;  /* 0x0000002702067c36 */ /* 0x000fe20008000000 */
[----:B------:R-:W-:-:S03]  /*10b20*/  UIMAD UR7, UR4, UR11, UR7 ;  /* 0x0000000b040772a4 */ /* 0x000fc6000f8e0207 */
[----:B------:R-:W-:Y:S01]  /*10b30*/  ULDC.64 UR10, c[0x0][0xae8] ;  /* 0x0002ba00000a7ab9 */ /* 0x000fe20000000a00 */
[----:B------:R-:W-:Y:S01]  /*10b40*/  UIADD3 UR9, UR9, UR7, URZ ;  /* 0x0000000709097290 */ /* 0x000fe2000fffe03f */
[----:B0-----:R-:W-:-:S03]  /*10b50*/  IMAD.MOV.U32 R5, RZ, RZ, R6 ;  /* 0x000000ffff057224 */ /* 0x001fc600078e0006 */
        /* <DEDUP_REMOVED lines=26> */
[----:B------:R-:W-:Y:S02]  /*10d00*/  VIADD R6, R202, UR39 ;  /* 0x00000027ca067c36 */ /* 0x000fe40008000000 */
[----:B-----5:R-:W-:Y:S02]  /*10d10*/  IMAD R11, R0, R11, RZ ;  /* 0x0000000b000b7224 */ /* 0x020fe400078e02ff */
        /* <DEDUP_REMOVED lines=23> */
.L_x_10100:
[----:B------:R-:W-:Y:S05]  /*10e90*/  BSYNC B1 ;  /* 0x0000000000017941 */ /* 0x000fea0003800000 */
.L_x_10099:
        /* <DEDUP_REMOVED lines=13> */
.L_x_10102:
[----:B------:R-:W-:Y:S05]  /*10f70*/  BSYNC B1 ;  /* 0x0000000000017941 */ /* 0x000fea0003800000 */
.L_x_10101:
        /* <DEDUP_REMOVED lines=13> */
.L_x_10104:
[----:B------:R-:W-:Y:S05]  /*11050*/  BSYNC B1 ;  /* 0x0000000000017941 */ /* 0x000fea0003800000 */
.L_x_10103:
        /* <DEDUP_REMOVED lines=14> */
.L_x_10093:
[----:B------:R-:W-:Y:S05]  /*11140*/  BSYNC B0 ;  /* 0x0000000000007941 */ /* 0x000fea0003800000 */
.L_x_10083:
[----:B------:R-:W-:Y:S02]  /*11150*/  ULDC UR4, c[0x0][0xc3c] ;  /* 0x00030f0000047ab9 */ /* 0x000fe40000000800 */
[----:B------:R-:W-:-:S13]  /*11160*/  ISETP.GE.AND P0, PT, R31, UR4, PT ;  /* 0x000000041f007c0c */ /* 0x000fda000bf06270 */
[----:B------:R-:W-:Y:S05]  /*11170*/  @!P0 BRA `(.L_x_10105) ;  /* 0xfffffefc006c8947 */ /* 0x000fea000383ffff */
[----:B------:R-:W-:Y:S05]  /*11180*/  EXIT ;  /* 0x000000000000794d */ /* 0x000fea0003800000 */
.L_x_10040:
        /* <DEDUP_REMOVED lines=62> */
.L_x_10109:
        /* <DEDUP_REMOVED lines=36> */
.L_x_10107:
        /* <DEDUP_REMOVED lines=17> */
.L_x_10110:
        /* <DEDUP_REMOVED lines=63> */
.L_x_10111:
        /* <DEDUP_REMOVED lines=64> */
.L_x_10112:
[----:B01----:R-:W-:-:S05]  /*120b0*/  LOP3.LUT R3, RZ, R2, RZ, 0x33, !PT ;  /* 0x00000002ff037212 */ /* 0x003fca00078e33ff */
[----:B------:R-:W-:-:S05]  /*120c0*/  IMAD.IADD R0, R0, 0x1, R3 ;  /* 0x0000000100007824 */ /* 0x000fca00078e0203 */
[----:B------:R1:W-:Y:S01]  /*120d0*/  STL [R1+0x4], R0 ;  /* 0x0000040001007387 */ /* 0x0003e20000100800 */
[----:B------:R-:W-:Y:S05]  /*120e0*/  BRA `(.L_x_10113) ;  /* 0x0000000000107947 */ /* 0x000fea0003800000 */
.L_x_10108:
[----:B------:R0:W-:Y:S01]  /*120f0*/  STL [R1], R6 ;  /* 0x0000000601007387 */ /* 0x0001e20000100800 */
[----:B------:R-:W-:-:S03]  /*12100*/  ULDC UR39, c[0x0][0xc3c] ;  /* 0x00030f0000277ab9 */ /* 0x000fc60000000800 */
[----:B------:R0:W-:Y:S04]  /*12110*/  STL [R1+0x4], RZ ;  /* 0x000004ff01007387 */ /* 0x0001e80000100800 */
[----:B------:R0:W-:Y:S02]  /*12120*/  STL [R1+0x8], RZ ;  /* 0x000008ff01007387 */ /* 0x0001e40000100800 */
.L_x_10113:
        /* <DEDUP_REMOVED lines=11> */
.L_x_10106:
[----:B------:R-:W-:Y:S01]  /*121e0*/  ULDC UR4, c[0x0][0xc3c] ;  /* 0x00030f0000047ab9 */ /* 0x000fe20000000800 */
[----:B------:R2:W-:Y:S01]  /*121f0*/  STL [R1+0x28], RZ ;  /* 0x000028ff01007387 */ /* 0x0005e20000100800 */
[----:B------:R-:W-:Y:S01]  /*12200*/  UISETP.GE.AND UP0, UPT, UR39, UR4, UPT ;  /* 0x000000042700728c */ /* 0x000fe2000bf06270 */
[----:B------:R-:W-:Y:S02]  /*12210*/  IMAD.MOV.U32 R35, RZ, RZ, 0x1 ;  /* 0x00000001ff237424 */ /* 0x000fe400078e00ff */
[----:B------:R-:W-:-:S03]  /*12220*/  IMAD.MOV.U32 R31, RZ, RZ, RZ ;  /* 0x000000ffff1f7224 */ /* 0x000fc600078e00ff */
[----:B------:R-:W-:-:S13]  /*12230*/  PLOP3.LUT P0, PT, PT, PT, UP0, 0x80, 0x0 ;  /* 0x000000000000781c */ /* 0x000fda0003f0f008 */
[----:B--2---:R-:W-:Y:S05]  /*12240*/  @P0 BRA `(.L_x_10114) ;  /* 0x0000006400f80947 */ /* 0x004fea0003800000 */
[----:B-1----:R-:W1:Y:S01]  /*12250*/  S2R R8, SR_TID.X ;  /* 0x0000000000087919 */ /* 0x002e620000002100 */
[----:B------:R-:W2:Y:S01]  /*12260*/  S2UR UR4, SR_CgaCtaId ;  /* 0x00000000000479c3 */ /* 0x000ea20000008800 */
[----:B------:R-:W-:Y:S01]  /*12270*/  MOV R16, 0x400 ;  /* 0x0000040000107802 */ /* 0x000fe20000000f00 */
[----:B------:R-:W-:Y:S01]  /*12280*/  IMAD.MOV.U32 R35, RZ, RZ, 0x1 ;  /* 0x00000001ff237424 */ /* 0x000fe200078e00ff */
[----:B------:R-:W-:Y:S01]  /*12290*/  ULOP3.LUT UR42, UR44, 0x2, URZ, 0xfc, !UPT ;  /* 0x000000022c2a7892 */ /* 0x000fe2000f8efc3f */
[----:B------:R-:W-:Y:S01]  /*122a0*/  IMAD.MOV.U32 R31, RZ, RZ, RZ ;  /* 0x000000ffff1f7224 */ /* 0x000fe200078e00ff */
[----:B------:R-:W-:Y:S01]  /*122b0*/  ULOP3.LUT UR43, UR44, 0x1, URZ, 0xfc, !UPT ;  /* 0x000000012c2b7892 */ /* 0x000fe2000f8efc3f */
[----:B------:R-:W-:Y:S01]  /*122c0*/  ULDC UR45, c[0x0][0xc] ;  /* 0x00000300002d7ab9 */ /* 0x000fe20000000800 */
[C---:B-1----:R-:W-:Y:S01]  /*122d0*/  IMAD.SHL.U32 R2, R8.reuse, 0x20, RZ ;  /* 0x0000002008027824 */ /* 0x042fe200078e00ff */
[C---:B0-----:R-:W-:Y:S01]  /*122e0*/  LOP3.LUT R6, R8.reuse, 0x7f, RZ, 0xc0, !PT ;  /* 0x0000007f08067812 */ /* 0x041fe200078ec0ff */
        /* <DEDUP_REMOVED lines=16> */
[----:B--2---:R-:W-:Y:S01]  /*123f0*/  IMAD.U32 R2, RZ, RZ, UR4 ;  /* 0x00000004ff027e24 */ /* 0x004fe2000f8e00ff */
        /* <DEDUP_REMOVED lines=18> */
.L_x_10188:
[----:B------:R-:W-:Y:S01]  /*12520*/  ULDC.64 UR4, c[0x0][0xc88] ;  /* 0x0003220000047ab9 */ /* 0x000fe20000000a00 */
[----:B------:R-:W-:Y:S01]  /*12530*/  ULDC.64 UR6, c[0x0][0xa18] ;  /* 0x0002860000067ab9 */ /* 0x000fe20000000a00 */
[----:B------:R-:W-:Y:S01]  /*12540*/  UIMAD.WIDE UR4, UR39, 0x4, UR4 ;  /* 0x00000004270478a5 */ /* 0x000fe2000f8e0204 */
[----:B------:R-:W-:Y:S01]  /*12550*/  IMAD.MOV.U32 R36, RZ, RZ, RZ ;  /* 0x000000ffff247224 */ /* 0x000fe200078e00ff */
[----:B01----:R-:W0:Y:S04]  /*12560*/  LDC R0, c[0x0][0x424] ;  /* 0x00010900ff007b82 */ /* 0x003e280000000800 */
[----:B--2---:R-:W-:Y:S02]  /*12570*/  IMAD.U32 R2, RZ, RZ, UR4 ;  /* 0x00000004ff027e24 */ /* 0x004fe4000f8e00ff */
        /* <DEDUP_REMOVED lines=45> */
.L_x_10115:
        /* <DEDUP_REMOVED lines=16> */
.L_x_10116:
        /* <DEDUP_REMOVED lines=9> */
.L_x_10117:
[----:B------:R-:W2:Y:S01]  /*129e0*/  LDL R0, [R1+0x4] ;  /* 0x0000040001007983 */ /* 0x000ea20000100800 */
[----:B------:R-:W3:Y:S03]  /*129f0*/  LDC R29, c[0x0][0x448] ;  /* 0x00011200ff1d7b82 */ /* 0x000ee60000000800 */
[----:B------:R-:W4:Y:S01]  /*12a00*/  LDL R17, [R1+0x8] ;  /* 0x0000080001117983 */ /* 0x000f220000100800 */
[----:B-----5:R-:W-:Y:S01]  /*12a10*/  IMAD.IADD R18, R5, 0x1, -R36 ;  /* 0x0000000105127824 */ /* 0x020fe200078e0a24 */
[----:B------:R-:W-:Y:S02]  /*12a20*/  LOP3.LUT R22, R22, 0xfffffbff, RZ, 0xc0, !PT ;  /* 0xfffffbff16167812 */ /* 0x000fe400078ec0ff */
[----:B---3--:R-:W-:-:S13]  /*12a30*/  ISETP.NE.AND P0, PT, R29, 0x1, PT ;  /* 0x000000011d00780c */ /* 0x008fda0003f05270 */
[----:B-1----:R-:W1:Y:S01]  /*12a40*/  @P0 LDC R3, c[0x0][0x44c] ;  /* 0x00011300ff030b82 */ /* 0x002e620000000800 */
[----:B------:R-:W-:-:S07]  /*12a50*/  @P0 LOP3.LUT R22, R22, 0x400, RZ, 0xfc, !PT ;  /* 0x0000040016160812 */ /* 0x000fce00078efcff */
[----:B------:R-:W3:Y:S01]  /*12a60*/  @P0 LDC R7, c[0x0][0x450] ;  /* 0x00011400ff070b82 */ /* 0x000ee20000000800 */
[----:B--2---:R-:W-:-:S04]  /*12a70*/  IMAD.SHL.U32 R0, R0, 0x80, RZ ;  /* 0x0000008000007824 */ /* 0x004fc800078e00ff */
[----:B------:R-:W-:-:S04]  /*12a80*/  VIADD R0, R0, 0x7f ;  /* 0x0000007f00007836 */ /* 0x000fc80000000000 */
[----:B-1----:R-:W-:Y:S01]  /*12a90*/  @P0 IMAD.HI.U32 R2, R0, R3, RZ ;  /* 0x0000000300020227 */ /* 0x002fe200078e00ff */
[----:B0-----:R-:W-:-:S04]  /*12aa0*/  IADD3 R3, R18, 0xa0, -R23 ;  /* 0x000000a012037810 */ /* 0x001fc80007ffe817 */
[----:B---3--:R-:W-:Y:S01]  /*12ab0*/  @P0 SHF.R.U32.HI R0, RZ, R7, R2 ;  /* 0x00000007ff000219 */ /* 0x008fe20000011602 */
[----:B------:R-:W-:-:S04]  /*12ac0*/  VIADD R2, R18, 0x9f ;  /* 0x0000009f12027836 */ /* 0x000fc80000000000 */
[----:B------:R-:W-:-:S04]  /*12ad0*/  IMAD.HI R2, R2, 0x66666667, RZ ;  /* 0x6666666702027827 */ /* 0x000fc800078e02ff */
[----:B------:R-:W-:Y:S01]  /*12ae0*/  IMAD.IADD R0, R3, 0x1, R0 ;  /* 0x0000000103007824 */ /* 0x000fe200078e0200 */
[----:B------:R-:W-:-:S03]  /*12af0*/  SHF.R.U32.HI R3, RZ, 0x1f, R2 ;  /* 0x0000001fff037819 */ /* 0x000fc60000011602 */
[----:B------:R-:W-:Y:S01]  /*12b00*/  IMAD.HI R4, R0, 0x66666667, RZ ;  /* 0x6666666700047827 */ /* 0x000fe200078e02ff */
[----:B------:R-:W-:Y:S02]  /*12b10*/  LEA.HI.SX32 R0, R2, R3, 0x1a ;  /* 0x0000000302007211 */ /* 0x000fe400078fd2ff */
[----:B----4-:R-:W-:Y:S02]  /*12b20*/  LOP3.LUT R2, R17, 0xff000000, RZ, 0xc0, !PT ;  /* 0xff00000011027812 */ /* 0x010fe400078ec0ff */
[----:B------:R-:W-:Y:S02]  /*12b30*/  SHF.R.U32.HI R3, RZ, 0x1f, R4 ;  /* 0x0000001fff037819 */ /* 0x000fe40000011604 */
[----:B------:R-:W-:Y:S02]  /*12b40*/  SHF.R.U32.HI R2, RZ, 0x8, R2 ;  /* 0x00000008ff027819 */ /* 0x000fe40000011602 */
[----:B------:R-:W-:-:S04]  /*12b50*/  LEA.HI.SX32 R3, R4, R3, 0x1a ;  /* 0x0000000304037211 */ /* 0x000fc800078fd2ff */
[----:B------:R-:W-:Y:S02]  /*12b60*/  VIMNMX R0, R0, R3, PT ;  /* 0x0000000300007248 */ /* 0x000fe40003fe0100 */
[----:B------:R-:W-:Y:S02]  /*12b70*/  LOP3.LUT R3, R17, 0xff0000, RZ, 0xc0, !PT ;  /* 0x00ff000011037812 */ /* 0x000fe400078ec0ff */
[----:B------:R-:W-:Y:S02]  /*12b80*/  ISETP.GE.AND P0, PT, R0, 0x1, PT ;  /* 0x000000010000780c */ /* 0x000fe40003f06270 */
[----:B------:R-:W-:Y:S01]  /*12b90*/  LEA.HI R2, R3, R2, RZ, 0x10 ;  /* 0x0000000203027211 */ /* 0x000fe200078f80ff */
[----:B------:R-:W-:-:S03]  /*12ba0*/  IMAD.MOV.U32 R3, RZ, RZ, RZ ;  /* 0x000000ffff037224 */ /* 0x000fc600078e00ff */
[----:B------:R-:W-:-:S07]  /*12bb0*/  LOP3.LUT R4, R2, 0xff, RZ, 0xc0, !PT ;  /* 0x000000ff02047812 */ /* 0x000fce00078ec0ff */
[----:B------:R-:W-:Y:S05]  /*12bc0*/  @!P0 BRA `(.L_x_10118) ;  /* 0x0000000000748947 */ /* 0x000fea0003800000 */
[----:B------:R-:W-:Y:S01]  /*12bd0*/  SHF.R.U32.HI R5, RZ, 0x10, R2 ;  /* 0x00000010ff057819 */ /* 0x000fe20000011602 */
[----:B------:R-:W-:-:S03]  /*12be0*/  IMAD.MOV.U32 R2, RZ, RZ, RZ ;  /* 0x000000ffff027224 */ /* 0x000fc600078e00ff */
[----:B------:R-:W-:-:S13]  /*12bf0*/  ISETP.NE.AND P0, PT, R5, RZ, PT ;  /* 0x000000ff0500720c */ /* 0x000fda0003f05270 */
[----:B------:R-:W0:Y:S02]  /*12c00*/  @!P0 LDC R5, c[0x0][0x9f0] ;  /* 0x00027c00ff058b82 */ /* 0x000e240000000800 */
[-C--:B0-----:R-:W-:Y:S02]  /*12c10*/  IABS R6, R5.reuse ;  /* 0x0000000500067213 */ /* 0x081fe40000000000 */
[----:B------:R-:W-:Y:S02]  /*12c20*/  IADD3 R8, R5, -0x1, R0 ;  /* 0xffffffff05087810 */ /* 0x000fe40007ffe000 */
[----:B------:R-:W0:Y:S08]  /*12c30*/  I2F.RP R7, R6 ;  /* 0x0000000600077306 */ /* 0x000e300000209400 */
        /* <DEDUP_REMOVED lines=22> */
.L_x_10118:
        /* <DEDUP_REMOVED lines=25> */
.L_x_10120:
        /* <DEDUP_REMOVED lines=20> */
.L_x_10123:
[----:B------:R-:W-:Y:S05]  /*13070*/  BSYNC B6 ;  /* 0x0000000000067941 */ /* 0x000fea0003800000 */
.L_x_10122:
        /* <DEDUP_REMOVED lines=22> */
.L_x_10125:
[----:B------:R-:W-:Y:S05]  /*131e0*/  BSYNC B6 ;  /* 0x0000000000067941 */ /* 0x000fea0003800000 */
.L_x_10124:
        /* <DEDUP_REMOVED lines=21> */
.L_x_10127:
[----:B------:R-:W-:Y:S05]  /*13340*/  BSYNC B6 ;  /* 0x0000000000067941 */ /* 0x000fea0003800000 */
.L_x_10126:
        /* <DEDUP_REMOVED lines=19> */
.L_x_10129:
[----:B------:R-:W-:Y:S05]  /*13480*/  BSYNC B6 ;  /* 0x0000000000067941 */ /* 0x000fea0003800000 */
.L_x_10128:
        /* <DEDUP_REMOVED lines=15> */
.L_x_10208:
[----:B------:R-:W0:Y:S01]  /*13580*/  S2R R0, SR_TID.X ;  /* 0x0000000000007919 */ /* 0x000e220000002100 */
[----:B------:R-:W-:Y:S01]  /*13590*/  UMOV UR4, 0xa0 ;  /* 0x000000a000047882 */ /* 0x000fe20000000000 */
[----:B------:R-:W1:Y:S01]  /*135a0*/  @P2 LDC R5, c[0x0][0x434] ;  /* 0x00010d00ff052b82 */ /* 0x000e620000000800 */
[----:B------:R-:W-:Y:S01]  /*135b0*/  UIMAD UR4, UR46, UR4, -0xa0 ;  /* 0xffffff602e0474a4 */ /* 0x000fe2000f8e0204 */
[----:B------:R-:W2:Y:S01]  /*135c0*/  S2R R10, SR_TID.X ;  /* 0x00000000000a7919 */ /* 0x000ea20000002100 */
[----:B-----5:R-:W-:-:S05]  /*135d0*/  SHF.R.S32.HI R37, RZ, 0x1f, R34 ;  /* 0x0000001fff257819 */ /* 0x020fca0000011422 */
[----:B------:R-:W3:Y:S01]  /*135e0*/  @P2 LDC R7, c[0x0][0x438] ;  /* 0x00010e00ff072b82 */ /* 0x000ee20000000800 */
[----:B0-----:R-:W-:Y:S01]  /*135f0*/  LOP3.LUT R0, R0, 0x7f, RZ, 0xc0, !PT ;  /* 0x0000007f00007812 */ /* 0x001fe200078ec0ff */
[----:B--2---:R-:W-:-:S03]  /*13600*/  IMAD.SHL.U32 R11, R10, 0x10, RZ ;  /* 0x000000100a0b7824 */ /* 0x004fc600078e00ff */
[----:B------:R-:W-:Y:S01]  /*13610*/  SHF.R.U32.HI R12, RZ, 0x3, R0 ;  /* 0x00000003ff0c7819 */ /* 0x000fe20000011600 */
[----:B------:R-:W-:-:S03]  /*13620*/  IMAD.SHL.U32 R10, R10, 0x10, RZ ;  /* 0x000000100a0a7824 */ /* 0x000fc600078e00ff */
[C---:B------:R-:W-:Y:S02]  /*13630*/  LOP3.LUT R11, R12.reuse, 0x70, R11, 0xf8, !PT ;  /* 0x000000700c0b7812 */ /* 0x040fe400078ef80b */
[----:B------:R-:W-:Y:S02]  /*13640*/  LOP3.LUT R10, R12, 0x70, R10, 0xf8, !PT ;  /* 0x000000700c0a7812 */ /* 0x000fe400078ef80a */
[----:B------:R-:W-:-:S05]  /*13650*/  LOP3.LUT R11, R11, 0x80, RZ, 0xfc, !PT ;  /* 0x000000800b0b7812 */ /* 0x000fca00078efcff */
[----:B------:R-:W-:-:S04]  /*13660*/  VIADD R3, R11, UR4 ;  /* 0x000000040b037c36 */ /* 0x000fc80008000000 */
[C---:B------:R-:W-:Y:S01]  /*13670*/  IMAD.IADD R0, R3.reuse, 0x1, R36 ;  /* 0x0000000103007824 */ /* 0x040fe200078e0224 */
[----:B------:R-:W-:-:S03]  /*13680*/  ISETP.GE.AND P0, PT, R3, R18, PT ;  /* 0x000000120300720c */ /* 0x000fc60003f06270 */
[----:B-1----:R-:W-:Y:S01]  /*13690*/  @P2 IMAD.HI.U32 R4, R0, R5, RZ ;  /* 0x0000000500042227 */ /* 0x002fe200078e00ff */
[----:B------:R-:W-:-:S03]  /*136a0*/  ISETP.GT.U32.OR P0, PT, R11, 0x9f, P0 ;  /* 0x0000009f0b00780c */ /* 0x000fc60000704470 */
[----:B------:R-:W-:Y:S01]  /*136b0*/  IMAD.MOV.U32 R8, RZ, RZ, R0 ;  /* 0x000000ffff087224 */ /* 0x000fe200078e0000 */
[----:B---3--:R-:W-:-:S09]  /*136c0*/  @P2 SHF.R.U32.HI R8, RZ, R7, R4 ;  /* 0x00000007ff082219 */ /* 0x008fd20000011604 */
[----:B------:R-:W0:Y:S01]  /*136d0*/  @!P0 LDC.64 R2, c[0x0][0x428] ;  /* 0x00010a00ff028b82 */ /* 0x000e220000000a00 */
[--C-:B------:R-:W-:Y:S01]  /*136e0*/  @!P0 SHF.R.S32.HI R7, RZ, 0x1f, R8.reuse ;  /* 0x0000001fff078819 */ /* 0x100fe20000011408 */
[----:B------:R-:W-:-:S06]  /*136f0*/  @!P0 IMAD.MOV.U32 R6, RZ, RZ, R8 ;  /* 0x000000ffff068224 */ /* 0x000fcc00078e0008 */
[----:B------:R-:W1:Y:S01]  /*13700*/  @!P0 LDC.64 R4, c[0x0][0x418] ;  /* 0x00010600ff048b82 */ /* 0x000e620000000a00 */
[----:B0-----:R-:W-:-:S04]  /*13710*/  @!P0 IMAD R9, R37, R2, RZ ;  /* 0x0000000225098224 */ /* 0x001fc800078e02ff */
[C---:B------:R-:W-:Y:S02]  /*13720*/  @!P0 IMAD R9, R34.reuse, R3, R9 ;  /* 0x0000000322098224 */ /* 0x040fe400078e0209 */
[----:B------:R-:W-:-:S04]  /*13730*/  @!P0 IMAD.WIDE.U32 R2, R34, R2, R6 ;  /* 0x0000000222028225 */ /* 0x000fc800078e0006 */
[----:B------:R-:W-:Y:S01]  /*13740*/  @!P0 IMAD.IADD R9, R9, 0x1, R3 ;  /* 0x0000000109098824 */ /* 0x000fe200078e0203 */
[----:B-1----:R-:W-:Y:S01]  /*13750*/  @!P0 LEA R6, P1, R2, R4, 0x2 ;  /* 0x0000000402068211 */ /* 0x002fe200078210ff */
[----:B------:R-:W-:-:S03]  /*13760*/  VIADD R4, R10, UR4 ;  /* 0x000000040a047c36 */ /* 0x000fc60008000000 */
[----:B------:R-:W-:Y:S01]  /*13770*/  @!P0 LEA.HI.X R7, R2, R5, R9, 0x2, P1 ;  /* 0x0000000502078211 */ /* 0x000fe200008f1409 */
[----:B------:R-:W-:-:S06]  /*13780*/  IMAD.MOV.U32 R5, RZ, RZ, RZ ;  /* 0x000000ffff057224 */ /* 0x000fcc00078e00ff */
[----:B------:R0:W5:Y:S01]  /*13790*/  @!P0 LDG.E R5, desc[UR54][R6.64] ;  /* 0x0000003606058981 */ /* 0x000162000c1e1900 */
[C---:B------:R-:W-:Y:S01]  /*137a0*/  ISETP.GE.AND P0, PT, R4.reuse, R18, PT ;  /* 0x000000120400720c */ /* 0x040fe20003f06270 */
[----:B------:R-:W-:Y:S02]  /*137b0*/  IMAD.IADD R4, R4, 0x1, R36 ;  /* 0x0000000104047824 */ /* 0x000fe400078e0224 */
[----:B------:R-:W-:Y:S02]  /*137c0*/  IMAD.MOV R9, RZ, RZ, -R8 ;  /* 0x000000ffff097224 */ /* 0x000fe400078e0a08 */
[----:B------:R-:W-:Y:S01]  /*137d0*/  IMAD.MOV.U32 R10, RZ, RZ, R4 ;  /* 0x000000ffff0a7224 */ /* 0x000fe200078e0004 */
[----:B0-----:R-:W0:Y:S08]  /*137e0*/  @P2 LDC R7, c[0x0][0x434] ;  /* 0x00010d00ff072b82 */ /* 0x001e300000000800 */
[----:B------:R-:W1:Y:S08]  /*137f0*/  @P2 LDC R6, c[0x0][0x438] ;  /* 0x00010e00ff062b82 */ /* 0x000e700000000800 */
[----:B------:R-:W2:Y:S01]  /*13800*/  @!P0 LDC.64 R2, c[0x0][0x428] ;  /* 0x00010a00ff028b82 */ /* 0x000ea20000000a00 */
[----:B0-----:R-:W-:-:S05]  /*13810*/  @P2 IMAD.HI.U32 R7, R4, R7, RZ ;  /* 0x0000000704072227 */ /* 0x001fca00078e00ff */
[----:B-1----:R-:W-:Y:S01]  /*13820*/  @P2 SHF.R.U32.HI R10, RZ, R6, R7 ;  /* 0x00000006ff0a2219 */ /* 0x002fe20000011607 */
[----:B------:R-:W-:Y:S02]  /*13830*/  IMAD R6, R19, R9, R0 ;  /* 0x0000000913067224 */ /* 0x000fe400078e0200 */
[----:B------:R-:W-:Y:S01]  /*13840*/  IMAD.MOV.U32 R7, RZ, RZ, RZ ;  /* 0x000000ffff077224 */ /* 0x000fe200078e00ff */
[--C-:B------:R-:W-:Y:S01]  /*13850*/  @!P0 SHF.R.S32.HI R9, RZ, 0x1f, R10.reuse ;  /* 0x0000001fff098819 */ /* 0x100fe2000001140a */
[----:B------:R-:W-:Y:S02]  /*13860*/  @!P0 IMAD.MOV.U32 R8, RZ, RZ, R10 ;  /* 0x000000ffff088224 */ /* 0x000fe400078e000a */
[-C--:B--2---:R-:W-:Y:S02]  /*13870*/  @!P0 IMAD R0, R37, R2.reuse, RZ ;  /* 0x0000000225008224 */ /* 0x084fe400078e02ff */
[----:B------:R-:W-:-:S04]  /*13880*/  @!P0 IMAD.WIDE.U32 R8, R34, R2, R8 ;  /* 0x0000000222088225 */ /* 0x000fc800078e0008 */
[----:B------:R-:W-:Y:S02]  /*13890*/  @!P0 IMAD R0, R34, R3, R0 ;  /* 0x0000000322008224 */ /* 0x000fe400078e0200 */
[----:B------:R-:W0:Y:S02]  /*138a0*/  @!P0 LDC.64 R2, c[0x0][0x418] ;  /* 0x00010600ff028b82 */ /* 0x000e240000000a00 */
[----:B------:R-:W-:Y:S01]  /*138b0*/  @!P0 IMAD.IADD R0, R9, 0x1, R0 ;  /* 0x0000000109008824 */ /* 0x000fe200078e0200 */
[----:B------:R-:W-:Y:S02]  /*138c0*/  LOP3.LUT R22, R22, 0xfffffffd, RZ, 0xc0, !PT ;  /* 0xfffffffd16167812 */ /* 0x000fe400078ec0ff */
[----:B0-----:R-:W-:-:S04]  /*138d0*/  @!P0 LEA R2, P1, R8, R2, 0x2 ;  /* 0x0000000208028211 */ /* 0x001fc800078210ff */
[----:B------:R-:W-:Y:S01]  /*138e0*/  @!P0 LEA.HI.X R3, R8, R3, R0, 0x2, P1 ;  /* 0x0000000308038211 */ /* 0x000fe200008f1400 */
[----:B------:R-:W-:-:S04]  /*138f0*/  IMAD.U32 R0, RZ, RZ, UR42 ;  /* 0x0000002aff007e24 */ /* 0x000fc8000f8e00ff */
[----:B------:R0:W5:Y:S01]  /*13900*/  @!P0 LDG.E R7, desc[UR54][R2.64] ;  /* 0x0000003602078981 */ /* 0x000162000c1e1900 */
[----:B------:R-:W-:Y:S01]  /*13910*/  ISETP.GT.U32.AND P0, PT, R11, 0x9f, PT ;  /* 0x0000009f0b00780c */ /* 0x000fe20003f04070 */
[----:B------:R-:W-:Y:S01]  /*13920*/  IMAD.MOV R9, RZ, RZ, -R10 ;  /* 0x000000ffff097224 */ /* 0x000fe200078e0a0a */
[----:B------:R-:W-:Y:S02]  /*13930*/  ISETP.NE.AND P2, PT, R0, 0x3, PT ;  /* 0x000000030000780c */ /* 0x000fe40003f45270 */
[----:B------:R-:W-:Y:S01]  /*13940*/  LOP3.LUT R17, R17, 0xffff, RZ, 0xc0, !PT ;  /* 0x0000ffff11117812 */ /* 0x000fe200078ec0ff */
[----:B------:R-:W-:Y:S02]  /*13950*/  IMAD R8, R19, R9, R4 ;  /* 0x0000000913087224 */ /* 0x000fe400078e0204 */
[----:B------:R-:W-:-:S04]  /*13960*/  IMAD.U32 R4, RZ, RZ, UR46 ;  /* 0x0000002eff047e24 */ /* 0x000fc8000f8e00ff */
[----:B------:R-:W-:Y:S02]  /*13970*/  VIADD R4, R4, 0xffffffff ;  /* 0xffffffff04047836 */ /* 0x000fe40000000000 */
[----:B------:R-:W-:-:S04]  /*13980*/  @P0 LOP3.LUT R22, R22, 0x2, RZ, 0xfc, !PT ;  /* 0x0000000216160812 */ /* 0x000fc800078efcff */
[----:B------:R-:W-:-:S04]  /*13990*/  LOP3.LUT R22, R22, 0xfffffffb, RZ, 0xc0, !PT ;  /* 0xfffffffb16167812 */ /* 0x000fc800078ec0ff */
[----:B------:R-:W-:Y:S01]  /*139a0*/  @P2 LOP3.LUT R22, R22, 0x4, RZ, 0xfc, !PT ;  /* 0x0000000416162812 */ /* 0x000fe200078efcff */
[----:B0-----:R-:W-:Y:S06]  /*139b0*/  @!P2 BRA `(.L_x_10131) ;  /* 0x000000000004a947 */ /* 0x001fec0003800000 */
[----:B------:R-:W-:Y:S01]  /*139c0*/  BPT.TRAP 0x1 ;  /* 0x000000040000795c */ /* 0x000fe20000300000 */
.L_x_10131:
[----:B------:R-:W-:Y:S01]  /*139d0*/  IMAD R0, R31, 0x8, R16 ;  /* 0x000000081f007824 */ /* 0x000fe200078e0210 */
[----:B------:R-:W-:Y:S01]  /*139e0*/  SHF.L.U32 R28, R35, 0x1f, RZ ;  /* 0x0000001f231c7819 */ /* 0x000fe200000006ff */
[----:B------:R-:W-:Y:S01]  /*139f0*/  BSSY B0, `(.L_x_10132) ;  /* 0x0000004000007945 */ /* 0x000fe20003800000 */
[----:B------:R-:W-:Y:S02]  /*13a00*/  SHF.R.S32.HI R21, RZ, 0x1f, R8 ;  /* 0x0000001fff157819 */ /* 0x000fe40000011408 */
[----:B------:R-:W0:Y:S02]  /*13a10*/  SYNCS.PHASECHK.TRANS64.TRYWAIT P0, [R0+URZ+0x22880], R28 ;  /* 0x0228801c000075a7 */ /* 0x000e24000800017f */
[----:B0-----:R-:W-:Y:S05]  /*13a20*/  @!P0 BRA `(.L_x_10133) ;  /* 0x0000005400d88947 */ /* 0x001fea0003800000 */
.L_x_10209:
[----:B------:R-:W-:Y:S05]  /*13a30*/  BSYNC B0 ;  /* 0x0000000000007941 */ /* 0x000fea0003800000 */
.L_x_10132:
        /* <DEDUP_REMOVED lines=125> */
.L_x_10231:
        /* <DEDUP_REMOVED lines=9> */
.L_x_10135:
        /* <DEDUP_REMOVED lines=11> */
.L_x_10136:
[----:B------:R1:W-:Y:S01]  /*14350*/  SYNCS.ARRIVE.TRANS64.A1T0 RZ, [R0+URZ+0x22870], RZ ;  /* 0x022870ff00ff79a7 */ /* 0x0003e2000810003f */
[----:B------:R-:W-:Y:S05]  /*14360*/  @!P6 BRA `(.L_x_10137) ;  /* 0x000000000004e947 */ /* 0x000fea0003800000 */
[----:B------:R-:W-:Y:S01]  /*14370*/  BPT.TRAP 0x1 ;  /* 0x000000040000795c */ /* 0x000fe20000300000 */
.L_x_10137:
[----:B------:R-:W2:Y:S01]  /*14380*/  SYNCS.PHASECHK.TRANS64.TRYWAIT P0, [R0+URZ+0x22840], R28 ;  /* 0x0228401c000075a7 */ /* 0x000ea2000800017f */
[----:B------:R-:W-:Y:S04]  /*14390*/  BSSY B0, `(.L_x_10138) ;  /* 0x0000002000007945 */ /* 0x000fe80003800000 */
[----:B--2---:R-:W-:Y:S05]  /*143a0*/  @!P0 BRA `(.L_x_10139) ;  /* 0x0000005800b08947 */ /* 0x004fea0003800000 */
.L_x_10232:
[----:B------:R-:W-:Y:S05]  /*143b0*/  BSYNC B0 ;  /* 0x0000000000007941 */ /* 0x000fea0003800000 */
.L_x_10138:
        /* <DEDUP_REMOVED lines=32> */
[----:B------:R-:W3:Y:S01]  /*145c0*/  SHFL.IDX PT, R3, R8, RZ, 0x181f ;  /* 0x00181fff08037589 */ /* 0x000ee200000e0000 */
[C---:B------:R-:W-:Y:S02]  /*145d0*/  LOP3.LUT P6, RZ, R22.reuse, 0x80, RZ, 0xc0, !PT ;  /* 0x0000008016ff7812 */ /* 0x040fe400078cc0ff */
[----:B------:R-:W-:Y:S01]  /*145e0*/  LOP3.LUT R22, R22, 0xffffefff, RZ, 0xc0, !PT ;  /* 0xffffefff16167812 */ /* 0x000fe200078ec0ff */
[----:B------:R-:W4:Y:S03]  /*145f0*/  SHFL.IDX PT, R2, R7, RZ, 0x181f ;  /* 0x00181fff07027589 */ /* 0x000f2600000e0000 */
[----:B------:R-:W-:Y:S01]  /*14600*/  @P1 LOP3.LUT R22, R22, 0x1000, RZ, 0xfc, !PT ;  /* 0x0000100016161812 */ /* 0x000fe200078efcff */
[----:B------:R-:W-:Y:S03]  /*14610*/  SHFL.IDX PT, R14, R5, RZ, 0x181f ;  /* 0x00181fff050e7589 */ /* 0x000fe600000e0000 */
[----:B------:R-:W-:-:S03]  /*14620*/  LOP3.LUT P1, RZ, R22, 0x10, RZ, 0xc0, !PT ;  /* 0x0000001016ff7812 */ /* 0x000fc6000782c0ff */
[----:B---3--:R-:W-:-:S05]  /*14630*/  @P6 IADD3 R3, P0, R30, R3, RZ ;  /* 0x000000031e036210 */ /* 0x008fca0007f1e0ff */
[----:B----4-:R-:W-:-:S05]  /*14640*/  @P6 IMAD.X R2, RZ, RZ, R2, P0 ;  /* 0x000000ffff026224 */ /* 0x010fca00000e0602 */
[----:B------:R-:W-:-:S04]  /*14650*/  @P6 LOP3.LUT R3, R3, R2, RZ, 0x3c, !PT ;  /* 0x0000000203036212 */ /* 0x000fc800078e3cff */
[----:B------:R-:W-:-:S04]  /*14660*/  @P6 LOP3.LUT R2, R3, R2, RZ, 0x3c, !PT ;  /* 0x0000000203026212 */ /* 0x000fc800078e3cff */
[----:B------:R-:W-:-:S05]  /*14670*/  @P6 LOP3.LUT R3, R3, R2, RZ, 0x3c, !PT ;  /* 0x0000000203036212 */ /* 0x000fca00078e3cff */
        /* <DEDUP_REMOVED lines=30> */
[----:B------:R-:W4:Y:S06]  /*14860*/  SHFL.IDX PT, R2, R7, 0x4, 0x181f ;  /* 0x00981f0007027f89 */ /* 0x000f2c00000e0000 */
[----:B---3--:R-:W-:-:S05]  /*14870*/  @P4 IADD3 R3, P0, R30, R3, RZ ;  /* 0x000000031e034210 */ /* 0x008fca0007f1e0ff */
[----:B----4-:R-:W-:-:S05]  /*14880*/  @P4 IMAD.X R2, RZ, RZ, R2, P0 ;  /* 0x000000ffff024224 */ /* 0x010fca00000e0602 */
[----:B------:R-:W-:-:S04]  /*14890*/  @P4 LOP3.LUT R3, R3, R2, RZ, 0x3c, !PT ;  /* 0x0000000203034212 */ /* 0x000fc800078e3cff */
[----:B------:R-:W-:-:S04]  /*148a0*/  @P4 LOP3.LUT R2, R3, R2, RZ, 0x3c, !PT ;  /* 0x0000000203024212 */ /* 0x000fc800078e3cff */
[----:B------:R-:W-:-:S05]  /*148b0*/  @P4 LOP3.LUT R3, R3, R2, RZ, 0x3c, !PT ;  /* 0x0000000203034212 */ /* 0x000fca00078e3cff */
        /* <DEDUP_REMOVED lines=8> */
[----:B------:R3:W-:Y:S04]  /*14940*/  @P5 LDGSTS.E.BYPASS.LTC128B.128 [R4+0x1ac00], desc[UR54][R2.64], !P2 ;  /* 0x1ac0000002045fae */ /* 0x0007e8000d101d76 */
[----:B---3--:R-:W3:Y:S04]  /*14950*/  SHFL.IDX PT, R3, R8, 0x6, 0x181f ;  /* 0x00d81f0008037f89 */ /* 0x008ee800000e0000 */
[----:B------:R-:W4:Y:S04]  /*14960*/  SHFL.IDX PT, R2, R7, 0x6, 0x181f ;  /* 0x00d81f0007027f89 */ /* 0x000f2800000e0000 */
[----:B------:R-:W5:Y:S04]  /*14970*/  SHFL.IDX PT, R8, R8, 0x7, 0x181f ;  /* 0x00f81f0008087f89 */ /* 0x000f6800000e0000 */
[----:B------:R-:W0:Y:S01]  /*14980*/  SHFL.IDX PT, R7, R7, 0x7, 0x181f ;  /* 0x00f81f0007077f89 */ /* 0x000e2200000e0000 */
[----:B---3--:R-:W-:-:S05]  /*14990*/  @P6 IADD3 R3, P0, R30, R3, RZ ;  /* 0x000000031e036210 */ /* 0x008fca0007f1e0ff */
[----:B----4-:R-:W-:Y:S01]  /*149a0*/  @P6 IMAD.X R2, RZ, RZ, R2, P0 ;  /* 0x000000ffff026224 */ /* 0x010fe200000e0602 */
[----:B-----5:R-:W-:-:S04]  /*149b0*/  @P3 IADD3 R9, P0, R30, R8, RZ ;  /* 0x000000081e093210 */ /* 0x020fc80007f1e0ff */
[----:B------:R-:W-:Y:S01]  /*149c0*/  @P6 LOP3.LUT R3, R3, R2, RZ, 0x3c, !PT ;  /* 0x0000000203036212 */ /* 0x000fe200078e3cff */
[----:B0-----:R-:W-:-:S03]  /*149d0*/  @P3 IMAD.X R10, RZ, RZ, R7, P0 ;  /* 0x000000ffff0a3224 */ /* 0x001fc600000e0607 */
[----:B------:R-:W-:-:S04]  /*149e0*/  @P6 LOP3.LUT R2, R3, R2, RZ, 0x3c, !PT ;  /* 0x0000000203026212 */ /* 0x000fc800078e3cff */
[----:B------:R-:W-:-:S05]  /*149f0*/  @P6 LOP3.LUT R3, R3, R2, RZ, 0x3c, !PT ;  /* 0x0000000203036212 */ /* 0x000fca00078e3cff */
[----:B------:R0:W-:Y:S02]  /*14a00*/  @P6 LDGSTS.E.BYPASS.LTC128B.128 [R4+0x1b400], desc[UR54][R2.64], !P2 ;  /* 0x1b40000002046fae */ /* 0x0001e4000d101d76 */
[----:B0-----:R-:W-:Y:S01]  /*14a10*/  @P3 IMAD.MOV.U32 R2, RZ, RZ, R9 ;  /* 0x000000ffff023224 */ /* 0x001fe200078e0009 */
[----:B------:R-:W-:Y:S01]  /*14a20*/  @P1 IADD3 R9, P0, R30, R14, RZ ;  /* 0x0000000e1e091210 */ /* 0x000fe20007f1e0ff */
[----:B------:R-:W-:Y:S01]  /*14a30*/  @P3 IMAD.MOV.U32 R3, RZ, RZ, R10 ;  /* 0x000000ffff033224 */ /* 0x000fe200078e000a */
[----:B------:R-:W-:Y:S04]  /*14a40*/  SHFL.IDX PT, R14, R5, 0x1, 0x181f ;  /* 0x00381f00050e7f89 */ /* 0x000fe800000e0000 */
[----:B------:R0:W-:Y:S04]  /*14a50*/  @P3 LDGSTS.E.BYPASS.LTC128B.128 [R4+0x1bc00], desc[UR54][R2.64], !P2 ;  /* 0x1bc0000002043fae */ /* 0x0001e8000d101d76 */
[----:B0-----:R-:W0:Y:S04]  /*14a60*/  SHFL.IDX PT, R2, R6, RZ, 0x181f ;  /* 0x00181fff06027589 */ /* 0x001e2800000e0000 */
[----:B------:R-:W3:Y:S01]  /*14a70*/  SHFL.IDX PT, R6, R6, 0x1, 0x181f ;  /* 0x00381f0006067f89 */ /* 0x000ee200000e0000 */
[----:B0-----:R-:W-:-:S02]  /*14a80*/  @P1 IMAD.X R10, RZ, RZ, R2, P0 ;  /* 0x000000ffff0a1224 */ /* 0x001fc400000e0602 */
[----:B------:R-:W-:Y:S02]  /*14a90*/  @P1 IMAD.MOV.U32 R2, RZ, RZ, R9 ;  /* 0x000000ffff021224 */ /* 0x000fe400078e0009 */
[----:B------:R-:W-:-:S05]  /*14aa0*/  @P1 IMAD.MOV.U32 R3, RZ, RZ, R10 ;  /* 0x000000ffff031224 */ /* 0x000fca00078e000a */
[----:B---3--:R0:W-:Y:S02]  /*14ab0*/  @P1 LDGSTS.E.BYPASS.LTC128B.128 [R4+0x1c400], desc[UR54][R2.64], !P2 ;  /* 0x1c40000002041fae */ /* 0x0081e4000d101d76 */
.L_x_10254:
[----:B------:R-:W-:-:S13]  /*14ac0*/  LOP3.LUT P1, RZ, R22, 0x200, RZ, 0xc0, !PT ;  /* 0x0000020016ff7812 */ /* 0x000fda000782c0ff */
[----:B0-----:R-:W-:-:S05]  /*14ad0*/  @P1 IADD3 R2, P0, R30, R14, RZ ;  /* 0x0000000e1e021210 */ /* 0x001fca0007f1e0ff */
[----:B------:R-:W-:Y:S01]  /*14ae0*/  @P1 IMAD.X R3, RZ, RZ, R6, P0 ;  /* 0x000000ffff031224 */ /* 0x000fe200000e0606 */
[----:B------:R-:W-:-:S04]  /*14af0*/  PLOP3.LUT P0, PT, PT, PT, PT, 0x80, 0x0 ;  /* 0x000000000000781c */ /* 0x000fc80003f0f070 */
[----:B------:R-:W-:Y:S01]  /*14b00*/  @!PT LDS RZ, [RZ] ;  /* 0x00000000fffff984 */ /* 0x000fe20000000800 */
[----:B------:R-:W-:Y:S01]  /*14b10*/  @!PT LDS RZ, [RZ] ;  /* 0x00000000fffff984 */ /* 0x000fe20000000800 */
[----:B------:R-:W-:Y:S01]  /*14b20*/  @!PT LDS RZ, [RZ] ;  /* 0x00000000fffff984 */ /* 0x000fe20000000800 */
[----:B------:R0:W-:Y:S01]  /*14b30*/  @P1 LDGSTS.E.BYPASS.LTC128B.128 [R4+0x1cc00], desc[UR54][R2.64], !P2 ;  /* 0x1cc0000002041fae */ /* 0x0001e2000d101d76 */
[----:B------:R-:W-:-:S08]  /*14b40*/  NOP ;  /* 0x0000000000007918 */ /* 0x000fd00000000000 */
.L_x_10141:
        /* <DEDUP_REMOVED lines=11> */
.L_x_10142:
        /* <DEDUP_REMOVED lines=32> */
.L_x_10144:
[----:B------:R-:W-:Y:S05]  /*14e00*/  BSYNC B6 ;  /* 0x0000000000067941 */ /* 0x000fea0003800000 */
.L_x_10143:
[----:B------:R-:W0:Y:S01]  /*14e10*/  S2R R2, SR_TID.X ;  /* 0x0000000000027919 */ /* 0x000e220000002100 */
[----:B------:R-:W-:Y:S01]  /*14e20*/  ISETP.NE.AND P6, PT, R29, 0x1, PT ;  /* 0x000000011d00780c */ /* 0x000fe20003fc5270 */
[----:B------:R-:W1:Y:S01]  /*14e30*/  LDC R5, c[0x0][0x448] ;  /* 0x00011200ff057b82 */ /* 0x000e620000000800 */
[----:B------:R2:W5:Y:S01]  /*14e40*/  LDL R8, [R1+0x24] ;  /* 0x0000240001087983 */ /* 0x0005620000100800 */
[----:B------:R-:W-:Y:S01]  /*14e50*/  R2UR UR8, R17 ;  /* 0x00000000110872ca */ /* 0x000fe200000e0000 */
[----:B------:R-:W-:-:S09]  /*14e60*/  ULDC.64 UR6, c[0x0][0x2d8] ;  /* 0x0000b60000067ab9 */ /* 0x000fd20000000a00 */
[----:B------:R-:W3:Y:S08]  /*14e70*/  @P6 LDC R3, c[0x0][0x44c] ;  /* 0x00011300ff036b82 */ /* 0x000ef00000000800 */
[----:B------:R-:W4:Y:S01]  /*14e80*/  @P6 LDC R4, c[0x0][0x450] ;  /* 0x00011400ff046b82 */ /* 0x000f220000000800 */
[----:B0-----:R-:W-:-:S04]  /*14e90*/  LOP3.LUT R18, R2, 0x7f, RZ, 0xc0, !PT ;  /* 0x0000007f02127812 */ /* 0x001fc800078ec0ff */
[----:B------:R-:W-:Y:S02]  /*14ea0*/  SHF.R.U32.HI R19, RZ, 0x3, R18 ;  /* 0x00000003ff137819 */ /* 0x000fe40000011612 */
[----:B------:R-:W2:Y:S01]  /*14eb0*/  LDL R18, [R1+0x4] ;  /* 0x0000040001127983 */ /* 0x000ea20000100800 */
[----:B------:R-:W-:Y:S01]  /*14ec0*/  IMAD.SHL.U32 R2, R2, 0x10, RZ ;  /* 0x0000001002027824 */ /* 0x000fe200078e00ff */
[----:B------:R-:W-:-:S04]  /*14ed0*/  R2UR UR10, R17 ;  /* 0x00000000110a72ca */ /* 0x000fc800000e0000 */
[----:B------:R-:W-:Y:S01]  /*14ee0*/  LOP3.LUT R2, R19, 0x70, R2, 0xf8, !PT ;  /* 0x0000007013027812 */ /* 0x000fe200078ef802 */
[----:B------:R-:W-:Y:S01]  /*14ef0*/  UMOV UR4, UR36 ;  /* 0x0000002400047c82 */ /* 0x000fe20008000000 */
[----:B------:R-:W-:Y:S02]  /*14f00*/  UMOV UR5, UR41 ;  /* 0x0000002900057c82 */ /* 0x000fe40008000000 */
[----:B------:R-:W-:-:S03]  /*14f10*/  UIMAD.WIDE.U32 UR4, UR8, UR6, UR4 ;  /* 0x00000006080472a5 */ /* 0x000fc6000f8e0004 */
[----:B------:R-:W-:Y:S02]  /*14f20*/  ULDC.64 UR8, c[0x0][0x2e0] ;  /* 0x0000b80000087ab9 */ /* 0x000fe40000000a00 */
[----:B------:R-:W-:Y:S02]  /*14f30*/  UIMAD UR6, UR40, UR8, URZ ;  /* 0x00000008280672a4 */ /* 0x000fe4000f8e023f */
[----:B------:R-:W-:Y:S01]  /*14f40*/  UIMAD UR5, UR10, UR7, UR5 ;  /* 0x000000070a0572a4 */ /* 0x000fe2000f8e0205 */
[----:B------:R-:W0:Y:S01]  /*14f50*/  S2R R19, SR_TID.X ;  /* 0x0000000000137919 */ /* 0x000e220000002100 */
[----:B------:R-:W-:Y:S02]  /*14f60*/  UIMAD UR6, UR38, UR9, UR6 ;  /* 0x00000009260672a4 */ /* 0x000fe4000f8e0206 */
[----:B------:R-:W-:-:S03]  /*14f70*/  UIMAD.WIDE.U32 UR4, UR38, UR8, UR4 ;  /* 0x00000008260472a5 */ /* 0x000fc6000f8e0004 */
[----:B------:R-:W-:Y:S01]  /*14f80*/  ULDC.64 UR8, c[0x0][0x2d0] ;  /* 0x0000b40000087ab9 */ /* 0x000fe20000000a00 */
[----:B------:R-:W-:Y:S01]  /*14f90*/  UIADD3 UR5, UR5, UR6, URZ ;  /* 0x0000000605057290 */ /* 0x000fe2000fffe03f */
[----:B------:R-:W-:Y:S01]  /*14fa0*/  IMAD.U32 R9, RZ, RZ, UR8 ;  /* 0x00000008ff097e24 */ /* 0x000fe2000f8e00ff */
[----:B0-----:R-:W-:-:S04]  /*14fb0*/  LOP3.LUT R19, R19, 0x7f, RZ, 0xc0, !PT ;  /* 0x0000007f13137812 */ /* 0x001fc800078ec0ff */
[----:B------:R-:W-:Y:S01]  /*14fc0*/  SHF.R.U32.HI R10, RZ, 0x3, R19 ;  /* 0x00000003ff0a7819 */ /* 0x000fe20000011613 */
[----:B--2---:R-:W-:-:S04]  /*14fd0*/  IMAD R0, R18, 0x80, R2 ;  /* 0x0000008012007824 */ /* 0x004fc800078e0202 */
[----:B---3--:R-:W-:-:S04]  /*14fe0*/  @P6 IMAD.HI.U32 R3, R0, R3, RZ ;  /* 0x0000000300036227 */ /* 0x008fc800078e00ff */
[----:B------:R-:W-:Y:S01]  /*14ff0*/  IMAD.MOV.U32 R2, RZ, RZ, R0 ;  /* 0x000000ffff027224 */ /* 0x000fe200078e0000 */
[----:B----4-:R-:W-:-:S04]  /*15000*/  @P6 SHF.R.U32.HI R2, RZ, R4, R3 ;  /* 0x00000004ff026219 */ /* 0x010fc80000011603 */
[--C-:B------:R-:W-:Y:S01]  /*15010*/  SHF.R.S32.HI R3, RZ, 0x1f, R2.reuse ;  /* 0x0000001fff037819 */ /* 0x100fe20000011402 */
[----:B------:R-:W-:-:S04]  /*15020*/  IMAD.MOV R4, RZ, RZ, -R2 ;  /* 0x000000ffff047224 */ /* 0x000fc800078e0a02 */
[----:B------:R-:W-:Y:S02]  /*15030*/  IMAD R3, R3, UR8, RZ ;  /* 0x0000000803037c24 */ /* 0x000fe4000f8e02ff */
[----:B-1----:R-:W-:Y:S02]  /*15040*/  IMAD R0, R5, R4, R0 ;  /* 0x0000000405007224 */ /* 0x002fe400078e0200 */
        /* <DEDUP_REMOVED lines=13> */
[----:B------:R-:W-:-:S03]  /*15120*/  UMOV UR4, 0xffffffff ;  /* 0xffffffff00047882 */ /* 0x000fc60000000000 */
[----:B------:R-:W-:Y:S09]  /*15130*/  BRA.DIV UR4, `(.L_x_10145) ;  /* 0x0000005a04807947 */ /* 0x000ff2000b800000 */
        /* <DEDUP_REMOVED lines=54> */
[----:B0-----:R-:W-:-:S05]  /*154a0*/  @!P2 IADD3 R14, P1, R30, R14, RZ ;  /* 0x0000000e1e0ea210 */ /* 0x001fca0007f3e0ff */
[----:B-1----:R-:W-:Y:S02]  /*154b0*/  @!P2 IMAD.X R3, RZ, RZ, R2, P1 ;  /* 0x000000ffff03a224 */ /* 0x002fe400008e0602 */
[----:B------:R-:W-:Y:S02]  /*154c0*/  @!P2 IMAD.MOV.U32 R2, RZ, RZ, R14 ;  /* 0x000000ffff02a224 */ /* 0x000fe400078e000e */
[----:B------:R0:W1:Y:S04]  /*154d0*/  SHFL.IDX PT, R14, R0, 0x7, 0x181f ;  /* 0x00f81f00000e7f89 */ /* 0x00006800000e0000 */
[----:B--2---:R0:W-:Y:S02]  /*154e0*/  @!P2 LDGSTS.E.BYPASS.LTC128B.128 [R8+0x17400], desc[UR54][R2.64], !P0 ;  /* 0x174000000208afae */ /* 0x0041e4000c101d76 */
.L_x_10271:
[----:B0-----:R-:W-:-:S05]  /*154f0*/  VIADD R0, R5, 0x70 ;  /* 0x0000007005007836 */ /* 0x001fca0000000000 */
[----:B------:R-:W-:-:S13]  /*15500*/  ISETP.GE.AND P1, PT, R0, R23, PT ;  /* 0x000000170000720c */ /* 0x000fda0003f26270 */
[----:B-1----:R-:W-:-:S05]  /*15510*/  @!P1 IADD3 R2, P2, R30, R14, RZ ;  /* 0x0000000e1e029210 */ /* 0x002fca0007f5e0ff */
[----:B------:R-:W-:-:S05]  /*15520*/  @!P1 IMAD.X R3, RZ, RZ, R4, P2 ;  /* 0x000000ffff039224 */ /* 0x000fca00010e0604 */
[----:B------:R-:W-:Y:S01]  /*15530*/  @!PT LDS RZ, [RZ] ;  /* 0x00000000fffff984 */ /* 0x000fe20000000800 */
[----:B------:R-:W-:Y:S01]  /*15540*/  @!PT LDS RZ, [RZ] ;  /* 0x00000000fffff984 */ /* 0x000fe20000000800 */
[----:B------:R-:W-:Y:S01]  /*15550*/  @!PT LDS RZ, [RZ] ;  /* 0x00000000fffff984 */ /* 0x000fe20000000800 */
[----:B------:R0:W-:Y:S01]  /*15560*/  @!P1 LDGSTS.E.BYPASS.LTC128B.128 [R8+0x17c00], desc[UR54][R2.64], !P0 ;  /* 0x17c0000002089fae */ /* 0x0001e2000c101d76 */
[----:B------:R-:W-:Y:S01]  /*15570*/  PLOP3.LUT P0, PT, PT, PT, PT, 0x80, 0x0 ;  /* 0x000000000000781c */ /* 0x000fe20003f0f070 */
[----:B------:R-:W-:-:S12]  /*15580*/  NOP ;  /* 0x0000000000007918 */ /* 0x000fd80000000000 */
.L_x_10146:
        /* <DEDUP_REMOVED lines=18> */
.L_x_10272:
[----:B------:R-:W-:Y:S05]  /*156b0*/  BSYNC B0 ;  /* 0x0000000000007941 */ /* 0x000fea0003800000 */
.L_x_10147:
[----:B------:R-:W2:Y:S01]  /*156c0*/  LDL R0, [R1+0xc] ;  /* 0x00000c0001007983 */ /* 0x000ea20000100800 */
[----:B------:R-:W-:-:S06]  /*156d0*/  UIADD3 UR4, UR46, -0x2, URZ ;  /* 0xfffffffe2e047890 */ /* 0x000fcc000fffe03f */
[----:B--2---:R-:W-:-:S13]  /*156e0*/  ISETP.LE.AND P0, PT, R0, UR4, PT ;  /* 0x0000000400007c0c */ /* 0x004fda000bf03270 */
[----:B------:R-:W-:Y:S05]  /*156f0*/  @!P0 BRA `(.L_x_10149) ;  /* 0x0000001800548947 */ /* 0x000fea0003800000 */
[----:B------:R-:W-:Y:S02]  /*15700*/  IMAD.MOV.U32 R21, RZ, RZ, R31 ;  /* 0x000000ffff157224 */ /* 0x000fe400078e001f */
[----:B------:R-:W-:Y:S02]  /*15710*/  IMAD.MOV.U32 R23, RZ, RZ, R35 ;  /* 0x000000ffff177224 */ /* 0x000fe400078e0023 */
[----:B------:R-:W-:-:S07]  /*15720*/  IMAD.U32 R32, RZ, RZ, UR4 ;  /* 0x00000004ff207e24 */ /* 0x000fce000f8e00ff */
.L_x_10169:
        /* <DEDUP_REMOVED lines=11> */
[----:B------:R-:W-:Y:S01]  /*157e0*/  LOP3.LUT R3, R3, 0x7f, RZ, 0xc0, !PT ;  /* 0x0000007f03037812 */ /* 0x000fe200078ec0ff */
[----:B---3--:R-:W-:-:S03]  /*157f0*/  IMAD.SHL.U32 R10, R5, 0x10, RZ ;  /* 0x00000010050a7824 */ /* 0x008fc600078e00ff */
[----:B------:R-:W-:Y:S01]  /*15800*/  LOP3.LUT R8, R2, 0x70, R8, 0xf8, !PT ;  /* 0x0000007002087812 */ /* 0x000fe200078ef808 */
[----:B------:R-:W0:Y:S01]  /*15810*/  @P0 LDC R6, c[0x0][0x438] ;  /* 0x00010e00ff060b82 */ /* 0x000e220000000800 */
[----:B------:R-:W-:-:S03]  /*15820*/  SHF.R.U32.HI R3, RZ, 0x3, R3 ;  /* 0x00000003ff037819 */ /* 0x000fc60000011603 */
        /* <DEDUP_REMOVED lines=30> */
[----:B------:R-:W-:-:S03]  /*15a10*/  ULDC UR4, c[0x0][0x430] ;  /* 0x00010c0000047ab9 */ /* 0x000fc60000000800 */
[----:B------:R-:W-:Y:S01]  /*15a20*/  @!P1 IMAD.IADD R8, R8, 0x1, R3 ;  /* 0x0000000108089824 */ /* 0x000fe200078e0203 */
[C---:B0-----:R-:W-:Y:S01]  /*15a30*/  @!P1 LEA R4, P0, R2.reuse, UR6, 0x2 ;  /* 0x0000000602049c11 */ /* 0x041fe2000f8010ff */
[----:B------:R-:W-:Y:S02]  /*15a40*/  VIADD R31, R21, 0x1 ;  /* 0x00000001151f7836 */ /* 0x000fe40000000000 */
[----:B------:R-:W-:Y:S01]  /*15a50*/  IMAD.MOV R0, RZ, RZ, -R0 ;  /* 0x000000ffff007224 */ /* 0x000fe200078e0a00 */
        /* <DEDUP_REMOVED lines=8> */
[----:B------:R-:W-:-:S02]  /*15ae0*/  SEL R31, R31, RZ, P0 ;  /* 0x000000ff1f1f7207 */ /* 0x000fc40000000000 */
[----:B------:R-:W-:Y:S02]  /*15af0*/  LOP3.LUT R35, R23, R0, RZ, 0x3c, !PT ;  /* 0x0000000017237212 */ /* 0x000fe400078e3cff */
[C---:B----4-:R-:W-:Y:S01]  /*15b00*/  ISETP.GT.AND P1, PT, R32.reuse, R12, PT ;  /* 0x0000000c2000720c */ /* 0x050fe20003f24270 */
[----:B------:R-:W-:Y:S01]  /*15b10*/  VIADD R32, R32, 0xffffffff ;  /* 0xffffffff20207836 */ /* 0x000fe20000000000 */
[----:B--2---:R-:W-:Y:S01]  /*15b20*/  SHF.R.S32.HI R26, RZ, 0x1f, R10 ;  /* 0x0000001fff1a7819 */ /* 0x004fe2000001140a */
[----:B0-----:R-:W-:Y:S10]  /*15b30*/  @!P2 BRA `(.L_x_10150) ;  /* 0x000000000004a947 */ /* 0x001ff40003800000 */
[----:B------:R-:W-:Y:S01]  /*15b40*/  BPT.TRAP 0x1 ;  /* 0x000000040000795c */ /* 0x000fe20000300000 */
.L_x_10150:
[----:B------:R-:W-:Y:S01]  /*15b50*/  IMAD R0, R31, 0x8, R16 ;  /* 0x000000081f007824 */ /* 0x000fe200078e0210 */
[----:B------:R-:W-:Y:S01]  /*15b60*/  SHF.L.U32 R28, R35, 0x1f, RZ ;  /* 0x0000001f231c7819 */ /* 0x000fe200000006ff */
[----:B------:R-:W-:Y:S01]  /*15b70*/  BSSY B0, `(.L_x_10151) ;  /* 0x0000004000007945 */ /* 0x000fe20003800000 */
[----:B------:R-:W-:Y:S02]  /*15b80*/  SHF.R.S32.HI R27, RZ, 0x1f, R9 ;  /* 0x0000001fff1b7819 */ /* 0x000fe40000011409 */
[----:B------:R-:W0:Y:S02]  /*15b90*/  SYNCS.PHASECHK.TRANS64.TRYWAIT P0, [R0+URZ+0x22880], R28 ;  /* 0x0228801c000075a7 */ /* 0x000e24000800017f */
[----:B0-----:R-:W-:Y:S05]  /*15ba0*/  @!P0 BRA `(.L_x_10152) ;  /* 0x0000005800448947 */ /* 0x001fea0003800000 */
.L_x_10273:
[----:B------:R-:W-:Y:S05]  /*15bb0*/  BSYNC B0 ;  /* 0x0000000000007941 */ /* 0x000fea0003800000 */
.L_x_10151:
        /* <DEDUP_REMOVED lines=84> */
.L_x_10295:
        /* <DEDUP_REMOVED lines=8> */
.L_x_10154:
        /* <DEDUP_REMOVED lines=11> */
.L_x_10155:
[----:B------:R1:W-:Y:S01]  /*16230*/  SYNCS.ARRIVE.TRANS64.A1T0 RZ, [R0+URZ+0x22870], RZ ;  /* 0x022870ff00ff79a7 */ /* 0x0003e2000810003f */
[----:B------:R-:W-:Y:S05]  /*16240*/  @!P3 BRA `(.L_x_10156) ;  /* 0x000000000004b947 */ /* 0x000fea0003800000 */
[----:B------:R-:W-:Y:S01]  /*16250*/  BPT.TRAP 0x1 ;  /* 0x000000040000795c */ /* 0x000fe20000300000 */
.L_x_10156:
[----:B------:R-:W2:Y:S01]  /*16260*/  SYNCS.PHASECHK.TRANS64.TRYWAIT P0, [R0+URZ+0x22840], R28 ;  /* 0x0228401c000075a7 */ /* 0x000ea2000800017f */
[----:B------:R-:W-:Y:S04]  /*16270*/  BSSY B0, `(.L_x_10157) ;  /* 0x0000002000007945 */ /* 0x000fe80003800000 */
[----:B--2---:R-:W-:Y:S05]  /*16280*/  @!P0 BRA `(.L_x_10158) ;  /* 0x0000005c00588947 */ /* 0x004fea0003800000 */
.L_x_10296:
[----:B------:R-:W-:Y:S05]  /*16290*/  BSYNC B0 ;  /* 0x0000000000007941 */ /* 0x000fea0003800000 */
.L_x_10157:
        /* <DEDUP_REMOVED lines=79> */
.L_x_10318:
        /* <DEDUP_REMOVED lines=8> */
.L_x_10160:
        /* <DEDUP_REMOVED lines=11> */
.L_x_10161:
[----:B------:R0:W-:Y:S02]  /*168c0*/  SYNCS.ARRIVE.TRANS64.A1T0 RZ, [R0+URZ+0x22830], RZ ;  /* 0x022830ff00ff79a7 */ /* 0x0001e4000810003f */
[----:B0-----:R-:W-:-:S05]  /*168d0*/  IMAD.U32 R0, RZ, RZ, UR43 ;  /* 0x0000002bff007e24 */ /* 0x001fca000f8e00ff */
[----:B------:R-:W-:-:S13]  /*168e0*/  ISETP.NE.AND P0, PT, R0, 0x3, PT ;  /* 0x000000030000780c */ /* 0x000fda0003f05270 */
[----:B------:R-:W-:Y:S05]  /*168f0*/  @!P0 BRA `(.L_x_10162) ;  /* 0x0000000000048947 */ /* 0x000fea0003800000 */
[----:B------:R-:W-:Y:S01]  /*16900*/  BPT.TRAP 0x1 ;  /* 0x000000040000795c */ /* 0x000fe20000300000 */
.L_x_10162:
[----:B------:R-:W-:Y:S01]  /*16910*/  LOP3.LUT R3, R23, 0x1, RZ, 0x3c, !PT ;  /* 0x0000000117037812 */ /* 0x000fe200078e3cff */
[----:B------:R-:W-:Y:S01]  /*16920*/  IMAD R0, R21, 0x8, R16 ;  /* 0x0000000815007824 */ /* 0x000fe200078e0210 */
[----:B------:R-:W-:Y:S02]  /*16930*/  BSSY B0, `(.L_x_10163) ;  /* 0x0000004000007945 */ /* 0x000fe40003800000 */
[----:B------:R-:W-:-:S04]  /*16940*/  SHF.L.U32 R3, R3, 0x1f, RZ ;  /* 0x0000001f03037819 */ /* 0x000fc800000006ff */
[----:B------:R-:W0:Y:S02]  /*16950*/  SYNCS.PHASECHK.TRANS64.TRYWAIT P2, [R0+URZ+0x22870], R3 ;  /* 0x02287003000075a7 */ /* 0x000e24000804017f */
[----:B0-----:R-:W-:Y:S05]  /*16960*/  @!P2 BRA `(.L_x_10164) ;  /* 0x000000600064a947 */ /* 0x001fea0003800000 */
.L_x_10319:
[----:B------:R-:W-:Y:S05]  /*16970*/  BSYNC B0 ;  /* 0x0000000000007941 */ /* 0x000fea0003800000 */
.L_x_10163:
[----:B------:R-:W-:-:S05]  /*16980*/  IMAD.U32 R2, RZ, RZ, UR42 ;  /* 0x0000002aff027e24 */ /* 0x000fca000f8e00ff */
[----:B------:R-:W-:-:S13]  /*16990*/  ISETP.NE.AND P2, PT, R2, 0x3, PT ;  /* 0x000000030200780c */ /* 0x000fda0003f45270 */
[----:B------:R-:W-:Y:S05]  /*169a0*/  @!P2 BRA `(.L_x_10165) ;  /* 0x000000000004a947 */ /* 0x000fea0003800000 */
[----:B------:R-:W-:Y:S01]  /*169b0*/  BPT.TRAP 0x1 ;  /* 0x000000040000795c */ /* 0x000fe20000300000 */
.L_x_10165:
[----:B------:R-:W-:Y:S01]  /*169c0*/  SHF.L.U32 R5, R23, 0x1f, RZ ;  /* 0x0000001f17057819 */ /* 0x000fe200000006ff */
[----:B0-----:R-:W-:-:S03]  /*169d0*/  IMAD R3, R21, 0x5000, RZ ;  /* 0x0000500015037824 */ /* 0x001fc600078e02ff */
[----:B------:R-:W0:Y:S02]  /*169e0*/  SYNCS.PHASECHK.TRANS64.TRYWAIT P2, [R0+URZ+0x22860], R5 ;  /* 0x02286005000075a7 */ /* 0x000e24000804017f */
[----:B0-----:R-:W-:Y:S05]  /*169f0*/  @!P2 BRA `(.L_x_10166) ;  /* 0x000000600054a947 */ /* 0x001fea0003800000 */
.L_x_10320:
        /* <DEDUP_REMOVED lines=90> */
.L_x_10167:
[----:B-1----:R1:W-:Y:S01]  /*16fa0*/  SYNCS.ARRIVE.TRANS64.A1T0 RZ, [R0+URZ+0x22850], RZ ;  /* 0x022850ff00ff79a7 */ /* 0x0023e2000810003f */
[----:B------:R-:W-:Y:S06]  /*16fb0*/  BAR.SYNC.DEFER_BLOCKING 0x2, 0x80 ;  /* 0x0082000000007b1d */ /* 0x000fec0000010000 */
[----:B------:R-:W-:Y:S05]  /*16fc0*/  @!P0 BRA `(.L_x_10168) ;  /* 0x0000000000048947 */ /* 0x000fea0003800000 */
[----:B------:R-:W-:Y:S01]  /*16fd0*/  BPT.TRAP 0x1 ;  /* 0x000000040000795c */ /* 0x000fe20000300000 */
.L_x_10168:
[----:B0-----:R-:W2:Y:S01]  /*16fe0*/  LDL R2, [R1+0x14] ;  /* 0x0000140001027983 */ /* 0x001ea20000100800 */
[----:B-1----:R-:W-:Y:S02]  /*16ff0*/  VIADD R0, R0, 0x22880 ;  /* 0x0002288000007836 */ /* 0x002fe40000000000 */
[----:B------:R-:W-:Y:S02]  /*17000*/  IMAD.MOV.U32 R21, RZ, RZ, R31 ;  /* 0x000000ffff157224 */ /* 0x000fe400078e001f */
[----:B------:R-:W-:Y:S01]  /*17010*/  IMAD.MOV.U32 R23, RZ, RZ, R35 ;  /* 0x000000ffff177224 */ /* 0x000fe200078e0023 */
[----:B--2---:R-:W-:-:S04]  /*17020*/  PRMT R0, R2, 0x654, R0 ;  /* 0x0000065402007816 */ /* 0x004fc80000000000 */
[----:B------:R1:W-:Y:S01]  /*17030*/  SYNCS.ARRIVE.TRANS64.RED.A1T0 RZ, [R0+URZ], RZ ;  /* 0x000000ff00ff79a7 */ /* 0x0003e2000810043f */
[----:B------:R-:W-:Y:S05]  /*17040*/  @P1 BRA `(.L_x_10169) ;  /* 0xffffffe400b81947 */ /* 0x000fea000383ffff */
.L_x_10149:
        /* <DEDUP_REMOVED lines=20> */
.L_x_10171:
[----:B------:R-:W-:Y:S05]  /*17190*/  BSYNC B0 ;  /* 0x0000000000007941 */ /* 0x000fea0003800000 */
.L_x_10170:
[----:B------:R-:W-:Y:S05]  /*171a0*/  @!P0 BRA `(.L_x_10172) ;  /* 0x0000000000048947 */ /* 0x000fea0003800000 */
[----:B------:R-:W-:Y:S01]  /*171b0*/  BPT.TRAP 0x1 ;  /* 0x000000040000795c */ /* 0x000fe20000300000 */
.L_x_10172:
[----:B0-----:R-:W-:Y:S01]  /*171c0*/  LOP3.LUT R3, R35, 0x1, RZ, 0x3c, !PT ;  /* 0x0000000123037812 */ /* 0x001fe200078e3cff */
[----:B------:R-:W-:Y:S01]  /*171d0*/  IMAD R2, R31, 0x8, R16 ;  /* 0x000000081f027824 */ /* 0x000fe200078e0210 */
[----:B------:R-:W-:Y:S02]  /*171e0*/  BSSY B0, `(.L_x_10173) ;  /* 0x0000004000007945 */ /* 0x000fe40003800000 */
[----:B------:R-:W-:-:S04]  /*171f0*/  SHF.L.U32 R3, R3, 0x1f, RZ ;  /* 0x0000001f03037819 */ /* 0x000fc800000006ff */
[----:B------:R-:W0:Y:S02]  /*17200*/  SYNCS.PHASECHK.TRANS64.TRYWAIT P1, [R2+URZ+0x22870], R3 ;  /* 0x02287003020075a7 */ /* 0x000e24000802017f */
[----:B0-----:R-:W-:Y:S05]  /*17210*/  @!P1 BRA `(.L_x_10174) ;  /* 0x0000005800609947 */ /* 0x001fea0003800000 */
.L_x_10321:
[----:B------:R-:W-:Y:S05]  /*17220*/  BSYNC B0 ;  /* 0x0000000000007941 */ /* 0x000fea0003800000 */
.L_x_10173:
[----:B-1----:R-:W-:-:S05]  /*17230*/  IMAD.U32 R0, RZ, RZ, UR42 ;  /* 0x0000002aff007e24 */ /* 0x002fca000f8e00ff */
[----:B------:R-:W-:-:S13]  /*17240*/  ISETP.NE.AND P1, PT, R0, 0x3, PT ;  /* 0x000000030000780c */ /* 0x000fda0003f25270 */
[----:B------:R-:W-:Y:S05]  /*17250*/  @!P1 BRA `(.L_x_10175) ;  /* 0x0000000000049947 */ /* 0x000fea0003800000 */
[----:B------:R-:W-:Y:S01]  /*17260*/  BPT.TRAP 0x1 ;  /* 0x000000040000795c */ /* 0x000fe20000300000 */
.L_x_10175:
[----:B0-----:R-:W-:-:S04]  /*17270*/  SHF.L.U32 R3, R35, 0x1f, RZ ;  /* 0x0000001f23037819 */ /* 0x001fc800000006ff */
[----:B------:R-:W0:Y:S02]  /*17280*/  SYNCS.PHASECHK.TRANS64.TRYWAIT P1, [R2+URZ+0x22860], R3 ;  /* 0x02286003020075a7 */ /* 0x000e24000802017f */
[----:B0-----:R-:W-:Y:S05]  /*17290*/  @!P1 BRA `(.L_x_10176) ;  /* 0x0000005800549947 */ /* 0x001fea0003800000 */
.L_x_10322:
        /* <DEDUP_REMOVED lines=38> */
[----:B------:R-:W-:Y:S02]  /*17500*/  PRMT R11, R6, 0x7531, R7 ;  /* 0x00007531060b7816 */ /* 0x000fe40000000007 */
[----:B------:R-:W-:-:S03]  /*17510*/  IADD3 R18, R16, R5, RZ ;  /* 0x0000000510127210 */ /* 0x000fc60007ffe0ff */
        /* <DEDUP_REMOVED lines=51> */
.L_x_10177:
[----:B-1----:R1:W-:Y:S01]  /*17850*/  SYNCS.ARRIVE.TRANS64.A1T0 RZ, [R2+URZ+0x22850], RZ ;  /* 0x022850ff02ff79a7 */ /* 0x0023e2000810003f */
[----:B------:R-:W-:Y:S06]  /*17860*/  BAR.SYNC.DEFER_BLOCKING 0x2, 0x80 ;  /* 0x0082000000007b1d */ /* 0x000fec0000010000 */
[----:B------:R-:W-:Y:S05]  /*17870*/  @!P0 BRA `(.L_x_10178) ;  /* 0x0000000000048947 */ /* 0x000fea0003800000 */
[----:B------:R-:W-:Y:S01]  /*17880*/  BPT.TRAP 0x1 ;  /* 0x000000040000795c */ /* 0x000fe20000300000 */
.L_x_10178:
        /* <DEDUP_REMOVED lines=9> */
.L_x_10121:
[----:B------:R-:W-:Y:S05]  /*17920*/  BSYNC B7 ;  /* 0x0000000000077941 */ /* 0x000fea0003800000 */
.L_x_10119:
        /* <DEDUP_REMOVED lines=15> */
.L_x_10179:
        /* <DEDUP_REMOVED lines=47> */
.L_x_10183:
        /* <DEDUP_REMOVED lines=39> */
.L_x_10181:
        /* <DEDUP_REMOVED lines=14> */
.L_x_10184:
        /* <DEDUP_REMOVED lines=63> */
.L_x_10185:
        /* <DEDUP_REMOVED lines=63> */
.L_x_10186:
[----:B01----:R-:W-:-:S05]  /*18840*/  LOP3.LUT R3, RZ, R2, RZ, 0x33, !PT ;  /* 0x00000002ff037212 */ /* 0x003fca00078e33ff */
[----:B------:R-:W-:-:S05]  /*18850*/  IMAD.IADD R0, R0, 0x1, R3 ;  /* 0x0000000100007824 */ /* 0x000fca00078e0203 */
[----:B------:R1:W-:Y:S01]  /*18860*/  STL [R1+0x4], R0 ;  /* 0x0000040001007387 */ /* 0x0003e20000100800 */
[----:B------:R-:W-:Y:S05]  /*18870*/  BRA `(.L_x_10187) ;  /* 0x0000000000107947 */ /* 0x000fea0003800000 */
.L_x_10182:
[----:B------:R0:W-:Y:S01]  /*18880*/  STL [R1], R6 ;  /* 0x0000000601007387 */ /* 0x0001e20000100800 */
[----:B------:R-:W-:-:S03]  /*18890*/  ULDC UR39, c[0x0][0xc3c] ;  /* 0x00030f0000277ab9 */ /* 0x000fc60000000800 */
[----:B------:R0:W-:Y:S04]  /*188a0*/  STL [R1+0x4], RZ ;  /* 0x000004ff01007387 */ /* 0x0001e80000100800 */
[----:B------:R0:W-:Y:S02]  /*188b0*/  STL [R1+0x8], RZ ;  /* 0x000008ff01007387 */ /* 0x0001e40000100800 */
.L_x_10187:
        /* <DEDUP_REMOVED lines=19> */
.L_x_10180:
[----:B------:R-:W-:Y:S02]  /*189f0*/  ULDC UR4, c[0x0][0xc3c] ;  /* 0x00030f0000047ab9 */ /* 0x000fe40000000800 */
[----:B------:R-:W-:-:S06]  /*18a00*/  UISETP.GE.AND UP0, UPT, UR39, UR4, UPT ;  /* 0x000000042700728c */ /* 0x000fcc000bf06270 */
[----:B------:R-:W-:-:S13]  /*18a10*/  PLOP3.LUT P0, PT, PT, PT, UP0, 0x80, 0x0 ;  /* 0x000000000000781c */ /* 0x000fda0003f0f008 */
[----:B------:R-:W-:Y:S05]  /*18a20*/  @!P0 BRA `(.L_x_10188) ;  /* 0xffffff9800bc8947 */ /* 0x000fea000383ffff */
.L_x_10114:
[----:B-1----:R-:W3:Y:S01]  /*18a30*/  LDL.LU R0, [R1+0x28] ;  /* 0x0000280001007983 */ /* 0x002ee20000300800 */
[----:B------:R-:W-:Y:S01]  /*18a40*/  BSSY B0, `(.L_x_10189) ;  /* 0x000000b000007945 */ /* 0x000fe20003800000 */
[----:B0-2---:R-:W0:Y:S01]  /*18a50*/  S2R R5, SR_CgaCtaId ;  /* 0x0000000000057919 */ /* 0x005e220000008800 */
[----:B---3--:R-:W-:-:S05]  /*18a60*/  VIADD R0, R0, 0x1 ;  /* 0x0000000100007836 */ /* 0x008fca0000000000 */
        /* <DEDUP_REMOVED lines=8> */
.L_x_10323:
[----:B------:R-:W-:Y:S05]  /*18af0*/  BSYNC B0 ;  /* 0x0000000000007941 */ /* 0x000fea0003800000 */
.L_x_10189:
[----:B------:R-:W-:-:S03]  /*18b00*/  UMOV UR4, 0xffffffff ;  /* 0xffffffff00047882 */ /* 0x000fc60000000000 */
[----:B------:R-:W-:Y:S05]  /*18b10*/  BRA.DIV UR4, `(.L_x_10191) ;  /* 0x00000042045c7947 */ /* 0x000fea000b800000 */
[----:B0-----:R-:W0:Y:S02]  /*18b20*/  S2R R0, SR_TID.X ;  /* 0x0000000000007919 */ /* 0x001e240000002100 */
[----:B0-----:R-:W-:-:S04]  /*18b30*/  SHF.R.U32.HI R0, RZ, 0x5, R0 ;  /* 0x00000005ff007819 */ /* 0x001fc80000011600 */
[----:B------:R-:W-:-:S05]  /*18b40*/  LOP3.LUT R0, R0, 0x3, RZ, 0xc0, !PT ;  /* 0x0000000300007812 */ /* 0x000fca00078ec0ff */
[----:B------:R0:W1:Y:S02]  /*18b50*/  SHFL.IDX PT, R14, R0, RZ, 0x1f ;  /* 0x00001fff000e7589 */ /* 0x00006400000e0000 */
.L_x_10326:
[----:B-1----:R-:W-:Y:S01]  /*18b60*/  ISETP.NE.AND P0, PT, R14, RZ, PT ;  /* 0x000000ff0e00720c */ /* 0x002fe20003f05270 */
[----:B------:R-:W-:-:S12]  /*18b70*/  BSSY B0, `(.L_x_10192) ;  /* 0x000002c000007945 */ /* 0x000fd80003800000 */
[----:B------:R-:W-:Y:S05]  /*18b80*/  @P0 BRA `(.L_x_10193) ;  /* 0x0000000000a80947 */ /* 0x000fea0003800000 */
[----:B------:R-:W-:-:S03]  /*18b90*/  UMOV UR4, 0xffffffff ;  /* 0xffffffff00047882 */ /* 0x000fc60000000000 */
[----:B------:R-:W-:Y:S05]  /*18ba0*/  BRA.DIV UR4, `(.L_x_10194) ;  /* 0x00000042046c7947 */ /* 0x000fea000b800000 */
[----:B------:R-:W-:-:S13]  /*18bb0*/  ELECT P6, URZ, PT ;  /* 0x00000000003f782f */ /* 0x000fda00038c0000 */
.L_x_10329:
[----:B------:R-:W-:Y:S05]  /*18bc0*/  @!P6 BRA `(.L_x_10193) ;  /* 0x000000000098e947 */ /* 0x000fea0003800000 */
[----:B------:R-:W-:-:S06]  /*18bd0*/  ULOP3.LUT UR4, UR44, 0x2, URZ, 0xfc, !UPT ;  /* 0x000000022c047892 */ /* 0x000fcc000f8efc3f */
[----:B0-----:R-:W-:-:S05]  /*18be0*/  IMAD.U32 R0, RZ, RZ, UR4 ;  /* 0x00000004ff007e24 */ /* 0x001fca000f8e00ff */
[----:B------:R-:W-:-:S13]  /*18bf0*/  ISETP.NE.AND P0, PT, R0, 0x3, PT ;  /* 0x000000030000780c */ /* 0x000fda0003f05270 */
[----:B------:R-:W-:Y:S05]  /*18c00*/  @!P0 BRA `(.L_x_10195) ;  /* 0x0000000000048947 */ /* 0x000fea0003800000 */
[----:B------:R-:W-:Y:S01]  /*18c10*/  BPT.TRAP 0x1 ;  /* 0x000000040000795c */ /* 0x000fe20000300000 */
.L_x_10195:
[----:B------:R-:W-:Y:S01]  /*18c20*/  IMAD R3, R31, 0x8, R5 ;  /* 0x000000081f037824 */ /* 0x000fe200078e0205 */
[----:B------:R-:W-:Y:S01]  /*18c30*/  SHF.L.U32 R2, R35, 0x1f, RZ ;  /* 0x0000001f23027819 */ /* 0x000fe200000006ff */
[----:B------:R-:W-:-:S03]  /*18c40*/  VIADD R31, R31, 0x1 ;  /* 0x000000011f1f7836 */ /* 0x000fc60000000000 */
[----:B------:R-:W0:Y:S02]  /*18c50*/  SYNCS.PHASECHK.TRANS64.TRYWAIT P1, [R3+URZ+0x22840], R2 ;  /* 0x02284002030075a7 */ /* 0x000e24000802017f */
[----:B------:R-:W-:-:S04]  /*18c60*/  ISETP.NE.AND P2, PT, R31, 0x2, PT ;  /* 0x000000021f00780c */ /* 0x000fc80003f45270 */
[----:B------:R-:W-:Y:S01]  /*18c70*/  SEL R0, RZ, 0x1, P2 ;  /* 0x00000001ff007807 */ /* 0x000fe20001000000 */
[----:B0-----:R-:W-:Y:S08]  /*18c80*/  @!P1 BRA `(.L_x_10196) ;  /* 0x0000004000549947 */ /* 0x001ff00003800000 */
.L_x_10330:
[----:B------:R-:W-:Y:S02]  /*18c90*/  SEL R31, R31, RZ, P2 ;  /* 0x000000ff1f1f7207 */ /* 0x000fe40001000000 */
[----:B------:R-:W-:Y:S01]  /*18ca0*/  LOP3.LUT R0, R35, R0, RZ, 0x3c, !PT ;  /* 0x0000000023007212 */ /* 0x000fe200078e3cff */
[----:B------:R-:W-:Y:S06]  /*18cb0*/  @!P0 BRA `(.L_x_10197) ;  /* 0x0000000000048947 */ /* 0x000fec0003800000 */
[----:B------:R-:W-:Y:S01]  /*18cc0*/  BPT.TRAP 0x1 ;  /* 0x000000040000795c */ /* 0x000fe20000300000 */
.L_x_10197:
[----:B------:R-:W-:Y:S01]  /*18cd0*/  IMAD R31, R31, 0x8, R5 ;  /* 0x000000081f1f7824 */ /* 0x000fe200078e0205 */
[----:B------:R-:W-:-:S04]  /*18ce0*/  SHF.L.U32 R0, R0, 0x1f, RZ ;  /* 0x0000001f00007819 */ /* 0x000fc800000006ff */
[----:B------:R-:W1:Y:S02]  /*18cf0*/  SYNCS.PHASECHK.TRANS64.TRYWAIT P1, [R31+URZ+0x22840], R0 ;  /* 0x022840001f0075a7 */ /* 0x000e64000802017f */
[----:B-1----:R-:W-:Y:S05]  /*18d00*/  @!P1 BRA `(.L_x_10198) ;  /* 0x0000004000489947 */ /* 0x002fea0003800000 */
.L_x_10331:
[----:B------:R-:W-:Y:S05]  /*18d10*/  @!P0 BRA `(.L_x_10199) ;  /* 0x0000000000048947 */ /* 0x000fea0003800000 */
[----:B------:R-:W-:Y:S01]  /*18d20*/  BPT.TRAP 0x1 ;  /* 0x000000040000795c */ /* 0x000fe20000300000 */
.L_x_10199:
[----:B------:R-:W2:Y:S02]  /*18d30*/  SYNCS.PHASECHK.TRANS64.TRYWAIT P1, [R3+URZ+0x22860], R2 ;  /* 0x02286002030075a7 */ /* 0x000ea4000802017f */
[----:B--2---:R-:W-:Y:S05]  /*18d40*/  @!P1 BRA `(.L_x_10200) ;  /* 0x00000040004c9947 */ /* 0x004fea0003800000 */
.L_x_10332:
[----:B------:R-:W-:Y:S05]  /*18d50*/  @!P0 BRA `(.L_x_10201) ;  /* 0x0000000000048947 */ /* 0x000fea0003800000 */
[----:B------:R-:W-:Y:S01]  /*18d60*/  BPT.TRAP 0x1 ;  /* 0x000000040000795c */ /* 0x000fe20000300000 */
.L_x_10201:
[----:B------:R-:W3:Y:S02]  /*18d70*/  SYNCS.PHASECHK.TRANS64.TRYWAIT P1, [R31+URZ+0x22860], R0 ;  /* 0x022860001f0075a7 */ /* 0x000ee4000802017f */
[----:B---3--:R-:W-:Y:S05]  /*18d80*/  @!P1 BRA `(.L_x_10202) ;  /* 0x0000004000509947 */ /* 0x008fea0003800000 */
.L_x_10333:
[----:B------:R-:W-:Y:S05]  /*18d90*/  @!P0 BRA `(.L_x_10203) ;  /* 0x0000000000048947 */ /* 0x000fea0003800000 */
[----:B------:R-:W-:Y:S01]  /*18da0*/  BPT.TRAP 0x1 ;  /* 0x000000040000795c */ /* 0x000fe20000300000 */
.L_x_10203:
[----:B------:R-:W4:Y:S02]  /*18db0*/  SYNCS.PHASECHK.TRANS64.TRYWAIT P1, [R3+URZ+0x22880], R2 ;  /* 0x02288002030075a7 */ /* 0x000f24000802017f */
[----:B----4-:R-:W-:Y:S05]  /*18dc0*/  @!P1 BRA `(.L_x_10204) ;  /* 0x0000004000549947 */ /* 0x010fea0003800000 */
.L_x_10334:
[----:B------:R-:W-:Y:S05]  /*18dd0*/  @!P0 BRA `(.L_x_10205) ;  /* 0x0000000000048947 */ /* 0x000fea0003800000 */
[----:B------:R-:W-:Y:S01]  /*18de0*/  BPT.TRAP 0x1 ;  /* 0x000000040000795c */ /* 0x000fe20000300000 */
.L_x_10205:
[----:B------:R0:W0:Y:S02]  /*18df0*/  SYNCS.PHASECHK.TRANS64.TRYWAIT P0, [R31+URZ+0x22880], R0 ;  /* 0x022880001f0075a7 */ /* 0x000024000800017f */
[----:B0-----:R-:W-:Y:S05]  /*18e00*/  @!P0 NANOSLEEP.SYNCS 0x989680 ;  /* 0x009896800000895d */ /* 0x001fea0003900000 */
[----:B------:R-:W0:Y:S02]  /*18e10*/  @!P0 SYNCS.PHASECHK.TRANS64 P0, [R31+URZ+0x22880], R0 ;  /* 0x022880001f0085a7 */ /* 0x000e24000800007f */
[----:B0-----:R-:W-:Y:S05]  /*18e20*/  @!P0 BRA `(.L_x_10205) ;  /* 0xfffffffc00f08947 */ /* 0x001fea000383ffff */
.L_x_10193:
[----:B------:R-:W-:Y:S05]  /*18e30*/  BSYNC B0 ;  /* 0x0000000000007941 */ /* 0x000fea0003800000 */
.L_x_10192:
[----:B------:R-:W-:Y:S05]  /*18e40*/  EXIT ;  /* 0x000000000000794d */ /* 0x000fea0003800000 */
.L_x_10048:
[----:B0-----:R-:W-:-:S04]  /*18e50*/  IMAD.U32 R3, RZ, RZ, UR43 ;  /* 0x0000002bff037e24 */ /* 0x001fc8000f8e00ff */
[----:B------:R0:W1:Y:S03]  /*18e60*/  SYNCS.PHASECHK.TRANS64.TRYWAIT P0, [R3+URZ+0x22800], R2 ;  /* 0x02280002030075a7 */ /* 0x000066000800017f */
[----:B-1----:R-:W-:Y:S05]  /*18e70*/  @!P0 NANOSLEEP.SYNCS 0x989680 ;  /* 0x009896800000895d */ /* 0x002fea0003900000 */
[----:B------:R-:W1:Y:S02]  /*18e80*/  @!P0 SYNCS.PHASECHK.TRANS64 P0, [R3+URZ+0x22800], R2 ;  /* 0x02280002030085a7 */ /* 0x000e64000800007f */
[----:B-1----:R-:W-:Y:S05]  /*18e90*/  @!P0 BRA `(.L_x_10048) ;  /* 0xfffffffc00ec8947 */ /* 0x002fea000383ffff */
[----:B------:R-:W-:Y:S05]  /*18ea0*/  BRA `(.L_x_10206) ;  /* 0xfffffe9000247947 */ /* 0x000fea000383ffff */
.L_x_10052:
[----:B-1----:R1:W2:Y:S02]  /*18eb0*/  SYNCS.PHASECHK.TRANS64.TRYWAIT P0, [R2+URZ+0x22830], R3 ;  /* 0x02283003020075a7 */ /* 0x0022a4000800017f */
[----:B--2---:R-:W-:Y:S05]  /*18ec0*/  @!P0 NANOSLEEP.SYNCS 0x989680 ;  /* 0x009896800000895d */ /* 0x004fea0003900000 */
[----:B------:R-:W2:Y:S02]  /*18ed0*/  @!P0 SYNCS.PHASECHK.TRANS64 P0, [R2+URZ+0x22830], R3 ;  /* 0x02283003020085a7 */ /* 0x000ea4000800007f */
[----:B--2---:R-:W-:Y:S05]  /*18ee0*/  @!P0 BRA `(.L_x_10052) ;  /* 0xfffffffc00f08947 */ /* 0x004fea000383ffff */
[----:B------:R-:W-:Y:S05]  /*18ef0*/  BRA `(.L_x_10051) ;  /* 0xfffffe9000407947 */ /* 0x000fea000383ffff */
.L_x_10058:
[----:B-1----:R-:W-:-:S04]  /*18f00*/  IMAD.U32 R8, RZ, RZ, UR6 ;  /* 0x00000006ff087e24 */ /* 0x002fc8000f8e00ff */
[----:B------:R1:W2:Y:S03]  /*18f10*/  SYNCS.PHASECHK.TRANS64.TRYWAIT P0, [R8+URZ+0x22830], R7 ;  /* 0x02283007080075a7 */ /* 0x0002a6000800017f */
[----:B--2---:R-:W-:Y:S05]  /*18f20*/  @!P0 NANOSLEEP.SYNCS 0x989680 ;  /* 0x009896800000895d */ /* 0x004fea0003900000 */
[----:B------:R-:W2:Y:S02]  /*18f30*/  @!P0 SYNCS.PHASECHK.TRANS64 P0, [R8+URZ+0x22830], R7 ;  /* 0x02283007080085a7 */ /* 0x000ea4000800007f */
[----:B--2---:R-:W-:Y:S05]  /*18f40*/  @!P0 BRA `(.L_x_10058) ;  /* 0xfffffffc00ec8947 */ /* 0x004fea000383ffff */
[----:B------:R-:W-:Y:S05]  /*18f50*/  BRA `(.L_x_10055) ;  /* 0xfffffecc00147947 */ /* 0x000fea000383ffff */
.L_x_10062:
[----:B-1----:R-:W-:-:S04]  /*18f60*/  IMAD.U32 R8, RZ, RZ, UR6 ;  /* 0x00000006ff087e24 */ /* 0x002fc8000f8e00ff */
[----:B------:R1:W2:Y:S03]  /*18f70*/  SYNCS.PHASECHK.TRANS64.TRYWAIT P0, [R8+URZ+0x22850], R7 ;  /* 0x02285007080075a7 */ /* 0x0002a6000800017f */
[----:B--2---:R-:W-:Y:S05]  /*18f80*/  @!P0 NANOSLEEP.SYNCS 0x989680 ;  /* 0x009896800000895d */ /* 0x004fea0003900000 */
[----:B------:R-:W2:Y:S02]  /*18f90*/  @!P0 SYNCS.PHASECHK.TRANS64 P0, [R8+URZ+0x22850], R7 ;  /* 0x02285007080085a7 */ /* 0x000ea4000800007f */
[----:B--2---:R-:W-:Y:S05]  /*18fa0*/  @!P0 BRA `(.L_x_10062) ;  /* 0xfffffffc00ec8947 */ /* 0x004fea000383ffff */
[----:B------:R-:W-:Y:S05]  /*18fb0*/  BRA `(.L_x_10059) ;  /* 0xfffffed400307947 */ /* 0x000fea000383ffff */
.L_x_10070:
[----:B-1----:R-:W-:-:S04]  /*18fc0*/  IMAD.U32 R8, RZ, RZ, UR6 ;  /* 0x00000006ff087e24 */ /* 0x002fc8000f8e00ff */
[----:B------:R1:W2:Y:S03]  /*18fd0*/  SYNCS.PHASECHK.TRANS64.TRYWAIT P0, [R8+URZ+0x22830], R7 ;  /* 0x02283007080075a7 */ /* 0x0002a6000800017f */
[----:B--2---:R-:W-:Y:S05]  /*18fe0*/  @!P0 NANOSLEEP.SYNCS 0x989680 ;  /* 0x009896800000895d */ /* 0x004fea0003900000 */
[----:B------:R-:W2:Y:S02]  /*18ff0*/  @!P0 SYNCS.PHASECHK.TRANS64 P0, [R8+URZ+0x22830], R7 ;  /* 0x02283007080085a7 */ /* 0x000ea4000800007f */
[----:B--2---:R-:W-:Y:S05]  /*19000*/  @!P0 BRA `(.L_x_10070) ;  /* 0xfffffffc00ec8947 */ /* 0x004fea000383ffff */
[----:B------:R-:W-:Y:S05]  /*19010*/  BRA `(.L_x_10067) ;  /* 0xffffff08009c7947 */ /* 0x000fea000383ffff */
.L_x_10074:
[----:B-1----:R-:W-:-:S04]  /*19020*/  IMAD.U32 R8, RZ, RZ, UR6 ;  /* 0x00000006ff087e24 */ /* 0x002fc8000f8e00ff */
[----:B------:R1:W2:Y:S03]  /*19030*/  SYNCS.PHASECHK.TRANS64.TRYWAIT P0, [R8+URZ+0x22850], R7 ;  /* 0x02285007080075a7 */ /* 0x0002a6000800017f */
[----:B--2---:R-:W-:Y:S05]  /*19040*/  @!P0 NANOSLEEP.SYNCS 0x989680 ;  /* 0x009896800000895d */ /* 0x004fea0003900000 */
[----:B------:R-:W2:Y:S02]  /*19050*/  @!P0 SYNCS.PHASECHK.TRANS64 P0, [R8+URZ+0x22850], R7 ;  /* 0x02285007080085a7 */ /* 0x000ea4000800007f */
[----:B--2---:R-:W-:Y:S05]  /*19060*/  @!P0 BRA `(.L_x_10074) ;  /* 0xfffffffc00ec8947 */ /* 0x004fea000383ffff */
[----:B------:R-:W-:Y:S05]  /*19070*/  BRA `(.L_x_10071) ;  /* 0xffffff1000ac7947 */ /* 0x000fea000383ffff */
.L_x_10081:
[----:B-1----:R-:W-:-:S04]  /*19080*/  IMAD.U32 R5, RZ, RZ, UR5 ;  /* 0x00000005ff057e24 */ /* 0x002fc8000f8e00ff */
[----:B------:R1:W2:Y:S03]  /*19090*/  SYNCS.PHASECHK.TRANS64.TRYWAIT P0, [R5+URZ+0x22850], R0 ;  /* 0x02285000050075a7 */ /* 0x0002a6000800017f */
[----:B--2---:R-:W-:Y:S05]  /*190a0*/  @!P0 NANOSLEEP.SYNCS 0x989680 ;  /* 0x009896800000895d */ /* 0x004fea0003900000 */
[----:B------:R-:W2:Y:S02]  /*190b0*/  @!P0 SYNCS.PHASECHK.TRANS64 P0, [R5+URZ+0x22850], R0 ;  /* 0x02285000050085a7 */ /* 0x000ea4000800007f */
[----:B--2---:R-:W-:Y:S05]  /*190c0*/  @!P0 BRA `(.L_x_10081) ;  /* 0xfffffffc00ec8947 */ /* 0x004fea000383ffff */
[----:B------:R-:W-:Y:S05]  /*190d0*/  BRA `(.L_x_10080) ;  /* 0xffffff3c00047947 */ /* 0x000fea000383ffff */
.L_x_10130:
        /* <DEDUP_REMOVED lines=10> */
.L_x_10207:
[----:B------:R-:W-:Y:S05]  /*19180*/  BRA `(.L_x_10208) ;  /* 0xffffffa000fc7947 */ /* 0x000fea000383ffff */
.L_x_10133:
[----:B0-----:R0:W1:Y:S02]  /*19190*/  SYNCS.PHASECHK.TRANS64.TRYWAIT P0, [R0+URZ+0x22880], R28 ;  /* 0x0228801c000075a7 */ /* 0x001064000800017f */
[----:B-1----:R-:W-:Y:S05]  /*191a0*/  @!P0 NANOSLEEP.SYNCS 0x989680 ;  /* 0x009896800000895d */ /* 0x002fea0003900000 */
[----:B------:R-:W1:Y:S02]  /*191b0*/  @!P0 SYNCS.PHASECHK.TRANS64 P0, [R0+URZ+0x22880], R28 ;  /* 0x0228801c000085a7 */ /* 0x000e64000800007f */
[----:B-1----:R-:W-:Y:S05]  /*191c0*/  @!P0 BRA `(.L_x_10133) ;  /* 0xfffffffc00f08947 */ /* 0x002fea000383ffff */
[----:B------:R-:W-:Y:S05]  /*191d0*/  BRA `(.L_x_10209) ;  /* 0xffffffa800147947 */ /* 0x000fea000383ffff */
.L_x_10134:
        /* <DEDUP_REMOVED lines=8> */
.L_x_10211:
[----:B------:R-:W-:Y:S05]  /*19260*/  BSYNC B0 ;  /* 0x0000000000007941 */ /* 0x000fea0003800000 */
.L_x_10210:
        /* <DEDUP_REMOVED lines=14> */
.L_x_10212:
[----:B------:R-:W-:Y:S02]  /*19350*/  IMAD.MOV.U32 R13, RZ, RZ, R18 ;  /* 0x000000ffff0d7224 */ /* 0x000fe400078e0012 */
[----:B------:R-:W-:Y:S02]  /*19360*/  IMAD.MOV.U32 R12, RZ, RZ, 0x1 ;  /* 0x00000001ff0c7424 */ /* 0x000fe400078e00ff */
[----:B------:R-:W-:-:S07]  /*19370*/  IMAD.MOV.U32 R2, RZ, RZ, R14 ;  /* 0x000000ffff027224 */ /* 0x000fce00078e000e */
[----:B------:R-:W-:Y:S05]  /*19380*/  WARPSYNC.COLLECTIVE R15, `(.L_x_10213) ;  /* 0x000000000f087348 */ /* 0x000fea0003c00000 */
[----:B------:R0:W1:Y:S02]  /*19390*/  SHFL.IDX P6, R14, R13, R12, R11 ;  /* 0x0000000c0d0e7389 */ /* 0x00006400000c000b */
[----:B01----:R-:W-:Y:S01]  /*193a0*/  ENDCOLLECTIVE ;  /* 0x000000000000791b */ /* 0x003fe20003800000 */
.L_x_10213:
        /* <DEDUP_REMOVED lines=12> */
.L_x_10214:
[----:B------:R-:W-:Y:S02]  /*19470*/  IMAD.MOV.U32 R13, RZ, RZ, R18 ;  /* 0x000000ffff0d7224 */ /* 0x000fe400078e0012 */
[----:B------:R-:W-:Y:S02]  /*19480*/  IMAD.MOV.U32 R12, RZ, RZ, 0x2 ;  /* 0x00000002ff0c7424 */ /* 0x000fe400078e00ff */
[----:B------:R-:W-:-:S07]  /*19490*/  IMAD.MOV.U32 R2, RZ, RZ, R14 ;  /* 0x000000ffff027224 */ /* 0x000fce00078e000e */
[----:B------:R-:W-:Y:S05]  /*194a0*/  WARPSYNC.COLLECTIVE R15, `(.L_x_10215) ;  /* 0x000000000f087348 */ /* 0x000fea0003c00000 */
[----:B------:R0:W1:Y:S02]  /*194b0*/  SHFL.IDX P6, R14, R13, R12, R11 ;  /* 0x0000000c0d0e7389 */ /* 0x00006400000c000b */
[----:B01----:R-:W-:Y:S01]  /*194c0*/  ENDCOLLECTIVE ;  /* 0x000000000000791b */ /* 0x003fe20003800000 */
.L_x_10215:
        /* <DEDUP_REMOVED lines=12> */
.L_x_10216:
[----:B------:R-:W-:Y:S02]  /*19590*/  IMAD.MOV.U32 R13, RZ, RZ, R18 ;  /* 0x000000ffff0d7224 */ /* 0x000fe400078e0012 */
[----:B------:R-:W-:Y:S02]  /*195a0*/  IMAD.MOV.U32 R12, RZ, RZ, 0x3 ;  /* 0x00000003ff0c7424 */ /* 0x000fe400078e00ff */
[----:B------:R-:W-:-:S07]  /*195b0*/  IMAD.MOV.U32 R2, RZ, RZ, R14 ;  /* 0x000000ffff027224 */ /* 0x000fce00078e000e */
[----:B------:R-:W-:Y:S05]  /*195c0*/  WARPSYNC.COLLECTIVE R15, `(.L_x_10217) ;  /* 0x000000000f087348 */ /* 0x000fea0003c00000 */
[----:B------:R0:W1:Y:S02]  /*195d0*/  SHFL.IDX P6, R14, R13, R12, R11 ;  /* 0x0000000c0d0e7389 */ /* 0x00006400000c000b */
[----:B01----:R-:W-:Y:S01]  /*195e0*/  ENDCOLLECTIVE ;  /* 0x000000000000791b */ /* 0x003fe20003800000 */
.L_x_10217:
        /* <DEDUP_REMOVED lines=12> */
.L_x_10218:
[----:B------:R-:W-:Y:S02]  /*196b0*/  IMAD.MOV.U32 R13, RZ, RZ, R18 ;  /* 0x000000ffff0d7224 */ /* 0x000fe400078e0012 */
[----:B------:R-:W-:Y:S02]  /*196c0*/  IMAD.MOV.U32 R12, RZ, RZ, 0x4 ;  /* 0x00000004ff0c7424 */ /* 0x000fe400078e00ff */
[----:B------:R-:W-:-:S07]  /*196d0*/  IMAD.MOV.U32 R2, RZ, RZ, R14 ;  /* 0x000000ffff027224 */ /* 0x000fce00078e000e */
[----:B------:R-:W-:Y:S05]  /*196e0*/  WARPSYNC.COLLECTIVE R15, `(.L_x_10219) ;  /* 0x000000000f087348 */ /* 0x000fea0003c00000 */
[----:B------:R0:W1:Y:S02]  /*196f0*/  SHFL.IDX P6, R14, R13, R12, R11 ;  /* 0x0000000c0d0e7389 */ /* 0x00006400000c000b */
[----:B01----:R-:W-:Y:S01]  /*19700*/  ENDCOLLECTIVE ;  /* 0x000000000000791b */ /* 0x003fe20003800000 */
.L_x_10219:
        /* <DEDUP_REMOVED lines=12> */
.L_x_10220:
[----:B------:R-:W-:Y:S02]  /*197d0*/  IMAD.MOV.U32 R13, RZ, RZ, R18 ;  /* 0x000000ffff0d7224 */ /* 0x000fe400078e0012 */
[----:B------:R-:W-:Y:S02]  /*197e0*/  IMAD.MOV.U32 R12, RZ, RZ, 0x5 ;  /* 0x00000005ff0c7424 */ /* 0x000fe400078e00ff */
[----:B------:R-:W-:-:S07]  /*197f0*/  IMAD.MOV.U32 R2, RZ, RZ, R14 ;  /* 0x000000ffff027224 */ /* 0x000fce00078e000e */
[----:B------:R-:W-:Y:S05]  /*19800*/  WARPSYNC.COLLECTIVE R15, `(.L_x_10221) ;  /* 0x000000000f087348 */ /* 0x000fea0003c00000 */
[----:B------:R0:W1:Y:S02]  /*19810*/  SHFL.IDX P6, R14, R13, R12, R11 ;  /* 0x0000000c0d0e7389 */ /* 0x00006400000c000b */
[----:B01----:R-:W-:Y:S01]  /*19820*/  ENDCOLLECTIVE ;  /* 0x000000000000791b */ /* 0x003fe20003800000 */
.L_x_10221:
        /* <DEDUP_REMOVED lines=12> */
.L_x_10222:
[----:B------:R-:W-:Y:S02]  /*198f0*/  IMAD.MOV.U32 R13, RZ, RZ, R18 ;  /* 0x000000ffff0d7224 */ /* 0x000fe400078e0012 */
[----:B------:R-:W-:Y:S02]  /*19900*/  IMAD.MOV.U32 R12, RZ, RZ, 0x6 ;  /* 0x00000006ff0c7424 */ /* 0x000fe400078e00ff */
[----:B------:R-:W-:-:S07]  /*19910*/  IMAD.MOV.U32 R2, RZ, RZ, R14 ;  /* 0x000000ffff027224 */ /* 0x000fce00078e000e */
[----:B------:R-:W-:Y:S05]  /*19920*/  WARPSYNC.COLLECTIVE R15, `(.L_x_10223) ;  /* 0x000000000f087348 */ /* 0x000fea0003c00000 */
[----:B------:R0:W1:Y:S02]  /*19930*/  SHFL.IDX P6, R14, R13, R12, R11 ;  /* 0x0000000c0d0e7389 */ /* 0x00006400000c000b */
[----:B01----:R-:W-:Y:S01]  /*19940*/  ENDCOLLECTIVE ;  /* 0x000000000000791b */ /* 0x003fe20003800000 */
.L_x_10223:
        /* <DEDUP_REMOVED lines=12> */
.L_x_10224:
[----:B------:R-:W-:Y:S02]  /*19a10*/  IMAD.MOV.U32 R13, RZ, RZ, R18 ;  /* 0x000000ffff0d7224 */ /* 0x000fe400078e0012 */
[----:B------:R-:W-:Y:S02]  /*19a20*/  IMAD.MOV.U32 R12, RZ, RZ, 0x7 ;  /* 0x00000007ff0c7424 */ /* 0x000fe400078e00ff */
[----:B------:R-:W-:-:S07]  /*19a30*/  IMAD.MOV.U32 R2, RZ, RZ, R14 ;  /* 0x000000ffff027224 */ /* 0x000fce00078e000e */
[----:B------:R-:W-:Y:S05]  /*19a40*/  WARPSYNC.COLLECTIVE R15, `(.L_x_10225) ;  /* 0x000000000f087348 */ /* 0x000fea0003c00000 */
[----:B------:R0:W1:Y:S02]  /*19a50*/  SHFL.IDX P6, R14, R13, R12, R11 ;  /* 0x0000000c0d0e7389 */ /* 0x00006400000c000b */
[----:B01----:R-:W-:Y:S01]  /*19a60*/  ENDCOLLECTIVE ;  /* 0x000000000000791b */ /* 0x003fe20003800000 */
.L_x_10225:
        /* <DEDUP_REMOVED lines=12> */
.L_x_10226:
[----:B------:R-:W-:Y:S02]  /*19b30*/  IMAD.MOV.U32 R13, RZ, RZ, R20 ;  /* 0x000000ffff0d7224 */ /* 0x000fe400078e0014 */
[----:B------:R-:W-:Y:S02]  /*19b40*/  IMAD.MOV.U32 R12, RZ, RZ, RZ ;  /* 0x000000ffff0c7224 */ /* 0x000fe400078e00ff */
[----:B------:R-:W-:-:S07]  /*19b50*/  IMAD.MOV.U32 R2, RZ, RZ, R14 ;  /* 0x000000ffff027224 */ /* 0x000fce00078e000e */
[----:B------:R-:W-:Y:S05]  /*19b60*/  WARPSYNC.COLLECTIVE R15, `(.L_x_10227) ;  /* 0x000000000f087348 */ /* 0x000fea0003c00000 */
[----:B------:R0:W1:Y:S02]  /*19b70*/  SHFL.IDX P6, R14, R13, R12, R11 ;  /* 0x0000000c0d0e7389 */ /* 0x00006400000c000b */
[----:B01----:R-:W-:Y:S01]  /*19b80*/  ENDCOLLECTIVE ;  /* 0x000000000000791b */ /* 0x003fe20003800000 */
.L_x_10227:
        /* <DEDUP_REMOVED lines=12> */
.L_x_10228:
[----:B------:R-:W-:Y:S02]  /*19c50*/  IMAD.MOV.U32 R13, RZ, RZ, R20 ;  /* 0x000000ffff0d7224 */ /* 0x000fe400078e0014 */
[----:B------:R-:W-:Y:S02]  /*19c60*/  IMAD.MOV.U32 R12, RZ, RZ, 0x1 ;  /* 0x00000001ff0c7424 */ /* 0x000fe400078e00ff */
[----:B------:R-:W-:-:S07]  /*19c70*/  IMAD.MOV.U32 R2, RZ, RZ, R14 ;  /* 0x000000ffff027224 */ /* 0x000fce00078e000e */
[----:B------:R-:W-:Y:S05]  /*19c80*/  WARPSYNC.COLLECTIVE R15, `(.L_x_10229) ;  /* 0x000000000f087348 */ /* 0x000fea0003c00000 */
[----:B------:R0:W1:Y:S02]  /*19c90*/  SHFL.IDX P6, R14, R13, R12, R11 ;  /* 0x0000000c0d0e7389 */ /* 0x00006400000c000b */
[----:B01----:R-:W-:Y:S01]  /*19ca0*/  ENDCOLLECTIVE ;  /* 0x000000000000791b */ /* 0x003fe20003800000 */
.L_x_10229:
        /* <DEDUP_REMOVED lines=13> */
.L_x_10230:
        /* <DEDUP_REMOVED lines=15> */
.L_x_10139:
[----:B--2---:R2:W3:Y:S02]  /*19e70*/  SYNCS.PHASECHK.TRANS64.TRYWAIT P0, [R0+URZ+0x22840], R28 ;  /* 0x0228401c000075a7 */ /* 0x0044e4000800017f */
[----:B---3--:R-:W-:Y:S05]  /*19e80*/  @!P0 NANOSLEEP.SYNCS 0x989680 ;  /* 0x009896800000895d */ /* 0x008fea0003900000 */
[----:B------:R-:W3:Y:S02]  /*19e90*/  @!P0 SYNCS.PHASECHK.TRANS64 P0, [R0+URZ+0x22840], R28 ;  /* 0x0228401c000085a7 */ /* 0x000ee4000800007f */
[----:B---3--:R-:W-:Y:S05]  /*19ea0*/  @!P0 BRA `(.L_x_10139) ;  /* 0xfffffffc00f08947 */ /* 0x008fea000383ffff */
[----:B------:R-:W-:Y:S05]  /*19eb0*/  BRA `(.L_x_10232) ;  /* 0xffffffa4003c7947 */ /* 0x000fea000383ffff */
.L_x_10140:
        /* <DEDUP_REMOVED lines=8> */
.L_x_10234:
[----:B------:R-:W-:Y:S05]  /*19f40*/  BSYNC B0 ;  /* 0x0000000000007941 */ /* 0x000fea0003800000 */
.L_x_10233:
        /* <DEDUP_REMOVED lines=8> */
.L_x_10235:
[----:B------:R-:W-:Y:S02]  /*19fd0*/  IMAD.MOV.U32 R13, RZ, RZ, R7 ;  /* 0x000000ffff0d7224 */ /* 0x000fe400078e0007 */
[----:B------:R-:W-:Y:S01]  /*19fe0*/  IMAD.MOV.U32 R12, RZ, RZ, 0x1 ;  /* 0x00000001ff0c7424 */ /* 0x000fe200078e00ff */
[----:B------:R-:W-:Y:S01]  /*19ff0*/  LOP3.LUT P6, RZ, R22, 0x80, RZ, 0xc0, !PT ;  /* 0x0000008016ff7812 */ /* 0x000fe200078cc0ff */
[----:B------:R-:W-:-:S12]  /*1a000*/  IMAD.MOV.U32 R3, RZ, RZ, R14 ;  /* 0x000000ffff037224 */ /* 0x000fd800078e000e */
        /* <DEDUP_REMOVED lines=12> */
.L_x_10236:
[----:B------:R-:W-:Y:S02]  /*1a0d0*/  IMAD.MOV.U32 R13, RZ, RZ, R8 ;  /* 0x000000ffff0d7224 */ /* 0x000fe400078e0008 */
[----:B------:R-:W-:-:S07]  /*1a0e0*/  IMAD.MOV.U32 R2, RZ, RZ, R14 ;  /* 0x000000ffff027224 */ /* 0x000fce00078e000e */
[----:B------:R-:W-:Y:S05]  /*1a0f0*/  WARPSYNC.COLLECTIVE R15, `(.L_x_10237) ;  /* 0x000000000f087348 */ /* 0x000fea0003c00000 */
[----:B------:R0:W1:Y:S02]  /*1a100*/  SHFL.IDX P6, R14, R13, R12, R11 ;  /* 0x0000000c0d0e7389 */ /* 0x00006400000c000b */
[----:B01----:R-:W-:Y:S01]  /*1a110*/  ENDCOLLECTIVE ;  /* 0x000000000000791b */ /* 0x003fe20003800000 */
.L_x_10237:
        /* <DEDUP_REMOVED lines=16> */
.L_x_10238:
[----:B------:R-:W-:Y:S02]  /*1a220*/  IMAD.MOV.U32 R13, RZ, RZ, R8 ;  /* 0x000000ffff0d7224 */ /* 0x000fe400078e0008 */
[----:B------:R-:W-:-:S07]  /*1a230*/  IMAD.MOV.U32 R2, RZ, RZ, R14 ;  /* 0x000000ffff027224 */ /* 0x000fce00078e000e */
[----:B------:R-:W-:Y:S05]  /*1a240*/  WARPSYNC.COLLECTIVE R15, `(.L_x_10239) ;  /* 0x000000000f087348 */ /* 0x000fea0003c00000 */
[----:B------:R0:W1:Y:S02]  /*1a250*/  SHFL.IDX P6, R14, R13, R12, R11 ;  /* 0x0000000c0d0e7389 */ /* 0x00006400000c000b */
[----:B01----:R-:W-:Y:S01]  /*1a260*/  ENDCOLLECTIVE ;  /* 0x000000000000791b */ /* 0x003fe20003800000 */
.L_x_10239:
[----:B------:R-:W-:Y:S02]  /*1a270*/  IMAD.MOV.U32 R13, RZ, RZ, R7 ;  /* 0x000000ffff0d7224 */ /* 0x000fe400078e0007 */
[----:B------:R-:W-:Y:S02]  /*1a280*/  IMAD.MOV.U32 R12, RZ, RZ, 0x3 ;  /* 0x00000003ff0c7424 */ /* 0x000fe400078e00ff */
[----:B------:R-:W-:-:S07]  /*1a290*/  IMAD.MOV.U32 R3, RZ, RZ, R14 ;  /* 0x000000ffff037224 */ /* 0x000fce00078e000e */
[----:B------:R-:W-:Y:S05]  /*1a2a0*/  WARPSYNC.COLLECTIVE R15, `(.L_x_10240) ;  /* 0x000000000f087348 */ /* 0x000fea0003c00000 */
[----:B------:R0:W1:Y:S02]  /*1a2b0*/  SHFL.IDX P6, R14, R13, R12, R11 ;  /* 0x0000000c0d0e7389 */ /* 0x00006400000c000b */
[----:B01----:R-:W-:Y:S01]  /*1a2c0*/  ENDCOLLECTIVE ;  /* 0x000000000000791b */ /* 0x003fe20003800000 */
.L_x_10240:
        /* <DEDUP_REMOVED lines=9> */
[----:B------:R0:W-:Y:S01]  /*1a360*/  @P5 LDGSTS.E.BYPASS.LTC128B.128 [R4+0x19400], desc[UR54][R2.64], !P2 ;  /* 0x1940000002045fae */ /* 0x0001e2000d101d76 */
[----:B------:R-:W-:Y:S01]  /*1a370*/  LOP3.LUT P5, RZ, R22, 0x40, RZ, 0xc0, !PT ;  /* 0x0000004016ff7812 */ /* 0x000fe200078ac0ff */
[----:B0-----:R-:W-:-:S12]  /*1a380*/  IMAD.MOV.U32 R2, RZ, RZ, R14 ;  /* 0x000000ffff027224 */ /* 0x001fd800078e000e */
[----:B------:R-:W-:Y:S05]  /*1a390*/  WARPSYNC.COLLECTIVE R15, `(.L_x_10241) ;  /* 0x000000000f087348 */ /* 0x000fea0003c00000 */
[----:B------:R0:W1:Y:S02]  /*1a3a0*/  SHFL.IDX P6, R14, R13, R12, R11 ;  /* 0x0000000c0d0e7389 */ /* 0x00006400000c000b */
[----:B01----:R-:W-:Y:S01]  /*1a3b0*/  ENDCOLLECTIVE ;  /* 0x000000000000791b */ /* 0x003fe20003800000 */
.L_x_10241:
[----:B------:R-:W-:Y:S02]  /*1a3c0*/  IMAD.MOV.U32 R13, RZ, RZ, R7 ;  /* 0x000000ffff0d7224 */ /* 0x000fe400078e0007 */
[----:B------:R-:W-:Y:S02]  /*1a3d0*/  IMAD.MOV.U32 R12, RZ, RZ, 0x4 ;  /* 0x00000004ff0c7424 */ /* 0x000fe400078e00ff */
[----:B------:R-:W-:-:S07]  /*1a3e0*/  IMAD.MOV.U32 R3, RZ, RZ, R14 ;  /* 0x000000ffff037224 */ /* 0x000fce00078e000e */
[----:B------:R-:W-:Y:S05]  /*1a3f0*/  WARPSYNC.COLLECTIVE R15, `(.L_x_10242) ;  /* 0x000000000f087348 */ /* 0x000fea0003c00000 */
[----:B------:R0:W1:Y:S02]  /*1a400*/  SHFL.IDX P6, R14, R13, R12, R11 ;  /* 0x0000000c0d0e7389 */ /* 0x00006400000c000b */
[----:B01----:R-:W-:Y:S01]  /*1a410*/  ENDCOLLECTIVE ;  /* 0x000000000000791b */ /* 0x003fe20003800000 */
.L_x_10242:
        /* <DEDUP_REMOVED lines=15> */
.L_x_10243:
[----:B------:R-:W-:Y:S02]  /*1a510*/  IMAD.MOV.U32 R13, RZ, RZ, R7 ;  /* 0x000000ffff0d7224 */ /* 0x000fe400078e0007 */
[----:B------:R-:W-:Y:S02]  /*1a520*/  IMAD.MOV.U32 R12, RZ, RZ, 0x5 ;  /* 0x00000005ff0c7424 */ /* 0x000fe400078e00ff */
[----:B------:R-:W-:-:S07]  /*1a530*/  IMAD.MOV.U32 R3, RZ, RZ, R14 ;  /* 0x000000ffff037224 */ /* 0x000fce00078e000e */
[----:B------:R-:W-:Y:S05]  /*1a540*/  WARPSYNC.COLLECTIVE R15, `(.L_x_10244) ;  /* 0x000000000f087348 */ /* 0x000fea0003c00000 */
[----:B------:R0:W1:Y:S02]  /*1a550*/  SHFL.IDX P6, R14, R13, R12, R11 ;  /* 0x0000000c0d0e7389 */ /* 0x00006400000c000b */
[----:B01----:R-:W-:Y:S01]  /*1a560*/  ENDCOLLECTIVE ;  /* 0x000000000000791b */ /* 0x003fe20003800000 */
.L_x_10244:
        /* <DEDUP_REMOVED lines=15> */
.L_x_10245:
[----:B------:R-:W-:Y:S02]  /*1a660*/  IMAD.MOV.U32 R13, RZ, RZ, R7 ;  /* 0x000000ffff0d7224 */ /* 0x000fe400078e0007 */
[----:B------:R-:W-:Y:S02]  /*1a670*/  IMAD.MOV.U32 R12, RZ, RZ, 0x6 ;  /* 0x00000006ff0c7424 */ /* 0x000fe400078e00ff */
[----:B------:R-:W-:-:S07]  /*1a680*/  IMAD.MOV.U32 R3, RZ, RZ, R14 ;  /* 0x000000ffff037224 */ /* 0x000fce00078e000e */
[----:B------:R-:W-:Y:S05]  /*1a690*/  WARPSYNC.COLLECTIVE R15, `(.L_x_10246) ;  /* 0x000000000f087348 */ /* 0x000fea0003c00000 */
[----:B------:R0:W1:Y:S02]  /*1a6a0*/  SHFL.IDX P6, R14, R13, R12, R11 ;  /* 0x0000000c0d0e7389 */ /* 0x00006400000c000b */
[----:B01----:R-:W-:Y:S01]  /*1a6b0*/  ENDCOLLECTIVE ;  /* 0x000000000000791b */ /* 0x003fe20003800000 */
.L_x_10246:
        /* <DEDUP_REMOVED lines=9> */
[----:B------:R0:W-:Y:S02]  /*1a750*/  @P5 LDGSTS.E.BYPASS.LTC128B.128 [R4+0x1ac00], desc[UR54][R2.64], !P2 ;  /* 0x1ac0000002045fae */ /* 0x0001e4000d101d76 */
[----:B0-----:R-:W-:-:S07]  /*1a760*/  IMAD.MOV.U32 R2, RZ, RZ, R14 ;  /* 0x000000ffff027224 */ /* 0x001fce00078e000e */
[----:B------:R-:W-:Y:S05]  /*1a770*/  WARPSYNC.COLLECTIVE R15, `(.L_x_10247) ;  /* 0x000000000f087348 */ /* 0x000fea0003c00000 */
[----:B------:R0:W1:Y:S02]  /*1a780*/  SHFL.IDX P6, R14, R13, R12, R11 ;  /* 0x0000000c0d0e7389 */ /* 0x00006400000c000b */
[----:B01----:R-:W-:Y:S01]  /*1a790*/  ENDCOLLECTIVE ;  /* 0x000000000000791b */ /* 0x003fe20003800000 */
.L_x_10247:
[----:B------:R-:W-:Y:S02]  /*1a7a0*/  IMAD.MOV.U32 R13, RZ, RZ, R7 ;  /* 0x000000ffff0d7224 */ /* 0x000fe400078e0007 */
[----:B------:R-:W-:Y:S02]  /*1a7b0*/  IMAD.MOV.U32 R12, RZ, RZ, 0x7 ;  /* 0x00000007ff0c7424 */ /* 0x000fe400078e00ff */
[----:B------:R-:W-:-:S07]  /*1a7c0*/  IMAD.MOV.U32 R3, RZ, RZ, R14 ;  /* 0x000000ffff037224 */ /* 0x000fce00078e000e */
[----:B------:R-:W-:Y:S05]  /*1a7d0*/  WARPSYNC.COLLECTIVE R15, `(.L_x_10248) ;  /* 0x000000000f087348 */ /* 0x000fea0003c00000 */
[----:B------:R0:W1:Y:S02]  /*1a7e0*/  SHFL.IDX P6, R14, R13, R12, R11 ;  /* 0x0000000c0d0e7389 */ /* 0x00006400000c000b */
[----:B01----:R-:W-:Y:S01]  /*1a7f0*/  ENDCOLLECTIVE ;  /* 0x000000000000791b */ /* 0x003fe20003800000 */
.L_x_10248:
[----:B------:R-:W-:-:S04]  /*1a800*/  @P4 IADD3 R3, P0, R30, R3, RZ ;  /* 0x000000031e034210 */ /* 0x000fc80007f1e0ff */
[----:B------:R-:W-:-:S04]  /*1a810*/  @P4 IADD3.X R2, RZ, R2, RZ, P0, !PT ;  /* 0x00000002ff024210 */ /* 0x000fc800007fe4ff */
[----:B------:R-:W-:Y:S01]  /*1a820*/  @P4 LOP3.LUT R3, R3, R2, RZ, 0x3c, !PT ;  /* 0x0000000203034212 */ /* 0x000fe200078e3cff */
[----:B------:R-:W-:-:S03]  /*1a830*/  IMAD.MOV.U32 R13, RZ, RZ, R8 ;  /* 0x000000ffff0d7224 */ /* 0x000fc600078e0008 */
[----:B------:R-:W-:-:S04]  /*1a840*/  @P4 LOP3.LUT R2, R3, R2, RZ, 0x3c, !PT ;  /* 0x0000000203024212 */ /* 0x000fc800078e3cff */
[----:B------:R-:W-:Y:S01]  /*1a850*/  @P4 LOP3.LUT R3, R3, R2, RZ, 0x3c, !PT ;  /* 0x0000000203034212 */ /* 0x000fe200078e3cff */
[----:B------:R-:W-:-:S04]  /*1a860*/  IMAD.MOV.U32 R7, RZ, RZ, R14 ;  /* 0x000000ffff077224 */ /* 0x000fc800078e000e */
[----:B------:R-:W-:Y:S01]  /*1a870*/  @!PT LDS RZ, [RZ] ;  /* 0x00000000fffff984 */ /* 0x000fe20000000800 */
[----:B------:R-:W-:Y:S01]  /*1a880*/  @!PT LDS RZ, [RZ] ;  /* 0x00000000fffff984 */ /* 0x000fe20000000800 */
[----:B------:R-:W-:Y:S01]  /*1a890*/  @!PT LDS RZ, [RZ] ;  /* 0x00000000fffff984 */ /* 0x000fe20000000800 */
[----:B------:R0:W-:Y:S03]  /*1a8a0*/  @P4 LDGSTS.E.BYPASS.LTC128B.128 [R4+0x1b400], desc[UR54][R2.64], !P2 ;  /* 0x1b40000002044fae */ /* 0x0001e6000d101d76 */
[----:B0-----:R-:W-:Y:S05]  /*1a8b0*/  WARPSYNC.COLLECTIVE R15, `(.L_x_10249) ;  /* 0x000000000f087348 */ /* 0x001fea0003c00000 */
[----:B------:R1:W2:Y:S02]  /*1a8c0*/  SHFL.IDX P6, R14, R13, R12, R11 ;  /* 0x0000000c0d0e7389 */ /* 0x0002a400000c000b */
[----:B012---:R-:W-:Y:S01]  /*1a8d0*/  ENDCOLLECTIVE ;  /* 0x000000000000791b */ /* 0x007fe20003800000 */
.L_x_10249:
[----:B------:R-:W-:Y:S02]  /*1a8e0*/  IMAD.MOV.U32 R13, RZ, RZ, R6 ;  /* 0x000000ffff0d7224 */ /* 0x000fe400078e0006 */
[----:B------:R-:W-:Y:S02]  /*1a8f0*/  IMAD.MOV.U32 R12, RZ, RZ, RZ ;  /* 0x000000ffff0c7224 */ /* 0x000fe400078e00ff */
[----:B------:R-:W-:-:S07]  /*1a900*/  IMAD.MOV.U32 R8, RZ, RZ, R14 ;  /* 0x000000ffff087224 */ /* 0x000fce00078e000e */
[----:B------:R-:W-:Y:S05]  /*1a910*/  WARPSYNC.COLLECTIVE R15, `(.L_x_10250) ;  /* 0x000000000f087348 */ /* 0x000fea0003c00000 */
[----:B------:R0:W1:Y:S02]  /*1a920*/  SHFL.IDX P6, R14, R13, R12, R11 ;  /* 0x0000000c0d0e7389 */ /* 0x00006400000c000b */
[----:B01----:R-:W-:Y:S01]  /*1a930*/  ENDCOLLECTIVE ;  /* 0x000000000000791b */ /* 0x003fe20003800000 */
.L_x_10250:
        /* <DEDUP_REMOVED lines=13> */
.L_x_10251:
[----:B------:R-:W-:Y:S02]  /*1aa10*/  IMAD.MOV.U32 R13, RZ, RZ, R6 ;  /* 0x000000ffff0d7224 */ /* 0x000fe400078e0006 */
[----:B------:R-:W-:Y:S01]  /*1aa20*/  IMAD.MOV.U32 R12, RZ, RZ, 0x1 ;  /* 0x00000001ff0c7424 */ /* 0x000fe200078e00ff */
[----:B------:R-:W-:-:S13]  /*1aa30*/  @P1 IADD3 R9, P0, R30, R14, RZ ;  /* 0x0000000e1e091210 */ /* 0x000fda0007f1e0ff */
[----:B------:R-:W-:Y:S05]  /*1aa40*/  WARPSYNC.COLLECTIVE R15, `(.L_x_10252) ;  /* 0x000000000f087348 */ /* 0x000fea0003c00000 */
[----:B------:R0:W1:Y:S02]  /*1aa50*/  SHFL.IDX P6, R14, R13, R12, R11 ;  /* 0x0000000c0d0e7389 */ /* 0x00006400000c000b */
[----:B01----:R-:W-:Y:S01]  /*1aa60*/  ENDCOLLECTIVE ;  /* 0x000000000000791b */ /* 0x003fe20003800000 */
.L_x_10252:
        /* <DEDUP_REMOVED lines=12> */
.L_x_10253:
[----:B------:R-:W-:Y:S05]  /*1ab30*/  BRA `(.L_x_10254) ;  /* 0xffffff9c00e07947 */ /* 0x000fea000383ffff */
.L_x_10145:
        /* <DEDUP_REMOVED lines=9> */
.L_x_10255:
[C---:B------:R-:W-:Y:S01]  /*1abd0*/  VIADD R6, R5.reuse, 0x10 ;  /* 0x0000001005067836 */ /* 0x040fe20000000000 */
[----:B------:R-:W-:Y:S01]  /*1abe0*/  ISETP.GE.AND P2, PT, R5, R23, PT ;  /* 0x000000170500720c */ /* 0x000fe20003f46270 */
[----:B------:R-:W-:Y:S02]  /*1abf0*/  IMAD.MOV.U32 R13, RZ, RZ, R0 ;  /* 0x000000ffff0d7224 */ /* 0x000fe400078e0000 */
[----:B------:R-:W-:-:S10]  /*1ac00*/  IMAD.MOV.U32 R2, RZ, RZ, R14 ;  /* 0x000000ffff027224 */ /* 0x000fd400078e000e */
[----:B------:R-:W-:Y:S05]  /*1ac10*/  WARPSYNC.COLLECTIVE R15, `(.L_x_10256) ;  /* 0x000000000f087348 */ /* 0x000fea0003c00000 */
[----:B------:R0:W1:Y:S02]  /*1ac20*/  SHFL.IDX P6, R14, R13, R12, R11 ;  /* 0x0000000c0d0e7389 */ /* 0x00006400000c000b */
[----:B01----:R-:W-:Y:S01]  /*1ac30*/  ENDCOLLECTIVE ;  /* 0x000000000000791b */ /* 0x003fe20003800000 */
.L_x_10256:
        /* <DEDUP_REMOVED lines=8> */
.L_x_10257:
        /* <DEDUP_REMOVED lines=11> */
.L_x_10258:
        /* <DEDUP_REMOVED lines=8> */
.L_x_10259:
        /* <DEDUP_REMOVED lines=11> */
.L_x_10260:
        /* <DEDUP_REMOVED lines=8> */
.L_x_10261:
        /* <DEDUP_REMOVED lines=11> */
.L_x_10262:
        /* <DEDUP_REMOVED lines=8> */
.L_x_10263:
        /* <DEDUP_REMOVED lines=11> */
.L_x_10264:
        /* <DEDUP_REMOVED lines=8> */
.L_x_10265:
        /* <DEDUP_REMOVED lines=11> */
.L_x_10266:
        /* <DEDUP_REMOVED lines=8> */
.L_x_10267:
        /* <DEDUP_REMOVED lines=10> */
.L_x_10268:
        /* <DEDUP_REMOVED lines=8> */
.L_x_10269:
        /* <DEDUP_REMOVED lines=9> */
.L_x_10270:
[----:B------:R-:W-:Y:S05]  /*1b460*/  BRA `(.L_x_10271) ;  /* 0xffffffa000207947 */ /* 0x000fea000383ffff */
.L_x_10148:
[----:B0-----:R0:W1:Y:S02]  /*1b470*/  SYNCS.PHASECHK.TRANS64.TRYWAIT P0, [R16+URZ+0x22820], R3 ;  /* 0x02282003100075a7 */ /* 0x001064000800017f */
[----:B-1----:R-:W-:Y:S05]  /*1b480*/  @!P0 NANOSLEEP.SYNCS 0x989680 ;  /* 0x009896800000895d */ /* 0x002fea0003900000 */
[----:B------:R-:W1:Y:S02]  /*1b490*/  @!P0 SYNCS.PHASECHK.TRANS64 P0, [R16+URZ+0x22820], R3 ;  /* 0x02282003100085a7 */ /* 0x000e64000800007f */
[----:B-1----:R-:W-:Y:S05]  /*1b4a0*/  @!P0 BRA `(.L_x_10148) ;  /* 0xfffffffc00f08947 */ /* 0x002fea000383ffff */
[----:B------:R-:W-:Y:S05]  /*1b4b0*/  BRA `(.L_x_10272) ;  /* 0xffffffa0007c7947 */ /* 0x000fea000383ffff */
.L_x_10152:
[----:B0-----:R0:W1:Y:S02]  /*1b4c0*/  SYNCS.PHASECHK.TRANS64.TRYWAIT P0, [R0+URZ+0x22880], R28 ;  /* 0x0228801c000075a7 */ /* 0x001064000800017f */
[----:B-1----:R-:W-:Y:S05]  /*1b4d0*/  @!P0 NANOSLEEP.SYNCS 0x989680 ;  /* 0x009896800000895d */ /* 0x002fea0003900000 */
[----:B------:R-:W1:Y:S02]  /*1b4e0*/  @!P0 SYNCS.PHASECHK.TRANS64 P0, [R0+URZ+0x22880], R28 ;  /* 0x0228801c000085a7 */ /* 0x000e64000800007f */
[----:B-1----:R-:W-:Y:S05]  /*1b4f0*/  @!P0 BRA `(.L_x_10152) ;  /* 0xfffffffc00f08947 */ /* 0x002fea000383ffff */
[----:B------:R-:W-:Y:S05]  /*1b500*/  BRA `(.L_x_10273) ;  /* 0xffffffa400a87947 */ /* 0x000fea000383ffff */
.L_x_10153:
        /* <DEDUP_REMOVED lines=8> */
.L_x_10275:
[----:B------:R-:W-:Y:S05]  /*1b590*/  BSYNC B0 ;  /* 0x0000000000007941 */ /* 0x000fea0003800000 */
.L_x_10274:
        /* <DEDUP_REMOVED lines=9> */
.L_x_10276:
[----:B------:R-:W-:Y:S02]  /*1b630*/  IMAD.MOV.U32 R13, RZ, RZ, R4 ;  /* 0x000000ffff0d7224 */ /* 0x000fe400078e0004 */
[----:B------:R-:W-:Y:S02]  /*1b640*/  IMAD.MOV.U32 R12, RZ, RZ, 0x1 ;  /* 0x00000001ff0c7424 */ /* 0x000fe400078e00ff */
[----:B------:R-:W-:-:S07]  /*1b650*/  IMAD.MOV.U32 R2, RZ, RZ, R14 ;  /* 0x000000ffff027224 */ /* 0x000fce00078e000e */
[----:B------:R-:W-:Y:S05]  /*1b660*/  WARPSYNC.COLLECTIVE R15, `(.L_x_10277) ;  /* 0x000000000f087348 */ /* 0x000fea0003c00000 */
[----:B------:R0:W1:Y:S02]  /*1b670*/  SHFL.IDX P6, R14, R13, R12, R11 ;  /* 0x0000000c0d0e7389 */ /* 0x00006400000c000b */
[----:B01----:R-:W-:Y:S01]  /*1b680*/  ENDCOLLECTIVE ;  /* 0x000000000000791b */ /* 0x003fe20003800000 */
.L_x_10277:
        /* <DEDUP_REMOVED lines=11> */
.L_x_10278:
        /* <DEDUP_REMOVED lines=8> */
.L_x_10279:
        /* <DEDUP_REMOVED lines=9> */
.L_x_10280:
        /* <DEDUP_REMOVED lines=9> */
.L_x_10281:
        /* <DEDUP_REMOVED lines=9> */
.L_x_10282:
[----:B------:R-:W-:Y:S02]  /*1b970*/  IMAD.MOV.U32 R13, RZ, RZ, R4 ;  /* 0x000000ffff0d7224 */ /* 0x000fe400078e0004 */
[----:B------:R-:W-:Y:S02]  /*1b980*/  IMAD.MOV.U32 R12, RZ, RZ, 0x4 ;  /* 0x00000004ff0c7424 */ /* 0x000fe400078e00ff */
[----:B------:R-:W-:-:S07]  /*1b990*/  IMAD.MOV.U32 R2, RZ, RZ, R14 ;  /* 0x000000ffff027224 */ /* 0x000fce00078e000e */
[----:B------:R-:W-:Y:S05]  /*1b9a0*/  WARPSYNC.COLLECTIVE R15, `(.L_x_10283) ;  /* 0x000000000f087348 */ /* 0x000fea0003c00000 */
[----:B------:R0:W1:Y:S02]  /*1b9b0*/  SHFL.IDX P6, R14, R13, R12, R11 ;  /* 0x0000000c0d0e7389 */ /* 0x00006400000c000b */
[----:B01----:R-:W-:Y:S01]  /*1b9c0*/  ENDCOLLECTIVE ;  /* 0x000000000000791b */ /* 0x003fe20003800000 */
.L_x_10283:
        /* <DEDUP_REMOVED lines=11> */
.L_x_10284:
[----:B------:R-:W-:Y:S02]  /*1ba80*/  IMAD.MOV.U32 R13, RZ, RZ, R4 ;  /* 0x000000ffff0d7224 */ /* 0x000fe400078e0004 */
[----:B------:R-:W-:Y:S02]  /*1ba90*/  IMAD.MOV.U32 R12, RZ, RZ, 0x5 ;  /* 0x00000005ff0c7424 */ /* 0x000fe400078e00ff */
[----:B------:R-:W-:-:S07]  /*1baa0*/  IMAD.MOV.U32 R2, RZ, RZ, R14 ;  /* 0x000000ffff027224 */ /* 0x000fce00078e000e */
[----:B------:R-:W-:Y:S05]  /*1bab0*/  WARPSYNC.COLLECTIVE R15, `(.L_x_10285) ;  /* 0x000000000f087348 */ /* 0x000fea0003c00000 */
[----:B------:R0:W1:Y:S02]  /*1bac0*/  SHFL.IDX P6, R14, R13, R12, R11 ;  /* 0x0000000c0d0e7389 */ /* 0x00006400000c000b */
[----:B01----:R-:W-:Y:S01]  /*1bad0*/  ENDCOLLECTIVE ;  /* 0x000000000000791b */ /* 0x003fe20003800000 */
.L_x_10285:
        /* <DEDUP_REMOVED lines=11> */
.L_x_10286:
[----:B------:R-:W-:Y:S02]  /*1bb90*/  IMAD.MOV.U32 R13, RZ, RZ, R4 ;  /* 0x000000ffff0d7224 */ /* 0x000fe400078e0004 */
[----:B------:R-:W-:Y:S02]  /*1bba0*/  IMAD.MOV.U32 R12, RZ, RZ, 0x6 ;  /* 0x00000006ff0c7424 */ /* 0x000fe400078e00ff */
[----:B------:R-:W-:-:S07]  /*1bbb0*/  IMAD.MOV.U32 R2, RZ, RZ, R14 ;  /* 0x000000ffff027224 */ /* 0x000fce00078e000e */
[----:B------:R-:W-:Y:S05]  /*1bbc0*/  WARPSYNC.COLLECTIVE R15, `(.L_x_10287) ;  /* 0x000000000f087348 */ /* 0x000fea0003c00000 */
[----:B------:R0:W1:Y:S02]  /*1bbd0*/  SHFL.IDX P6, R14, R13, R12, R11 ;  /* 0x0000000c0d0e7389 */ /* 0x00006400000c000b */
[----:B01----:R-:W-:Y:S01]  /*1bbe0*/  ENDCOLLECTIVE ;  /* 0x000000000000791b */ /* 0x003fe20003800000 */
.L_x_10287:
        /* <DEDUP_REMOVED lines=11> */
.L_x_10288:
[----:B------:R-:W-:Y:S02]  /*1bca0*/  IMAD.MOV.U32 R13, RZ, RZ, R4 ;  /* 0x000000ffff0d7224 */ /* 0x000fe400078e0004 */
[----:B------:R-:W-:Y:S02]  /*1bcb0*/  IMAD.MOV.U32 R12, RZ, RZ, 0x7 ;  /* 0x00000007ff0c7424 */ /* 0x000fe400078e00ff */
[----:B------:R-:W-:-:S07]  /*1bcc0*/  IMAD.MOV.U32 R2, RZ, RZ, R14 ;  /* 0x000000ffff027224 */ /* 0x000fce00078e000e */
[----:B------:R-:W-:Y:S05]  /*1bcd0*/  WARPSYNC.COLLECTIVE R15, `(.L_x_10289) ;  /* 0x000000000f087348 */ /* 0x000fea0003c00000 */
[----:B------:R0:W1:Y:S02]  /*1bce0*/  SHFL.IDX P6, R14, R13, R12, R11 ;  /* 0x0000000c0d0e7389 */ /* 0x00006400000c000b */
[----:B01----:R-:W-:Y:S01]  /*1bcf0*/  ENDCOLLECTIVE ;  /* 0x000000000000791b */ /* 0x003fe20003800000 */
.L_x_10289:
        /* <DEDUP_REMOVED lines=11> */
.L_x_10290:
[----:B------:R-:W-:Y:S02]  /*1bdb0*/  IMAD.MOV.U32 R13, RZ, RZ, R19 ;  /* 0x000000ffff0d7224 */ /* 0x000fe400078e0013 */
[----:B------:R-:W-:Y:S02]  /*1bdc0*/  IMAD.MOV.U32 R12, RZ, RZ, RZ ;  /* 0x000000ffff0c7224 */ /* 0x000fe400078e00ff */
[----:B------:R-:W-:-:S07]  /*1bdd0*/  IMAD.MOV.U32 R20, RZ, RZ, R14 ;  /* 0x000000ffff147224 */ /* 0x000fce00078e000e */
[----:B------:R-:W-:Y:S05]  /*1bde0*/  WARPSYNC.COLLECTIVE R15, `(.L_x_10291) ;  /* 0x000000000f087348 */ /* 0x000fea0003c00000 */
[----:B------:R0:W1:Y:S02]  /*1bdf0*/  SHFL.IDX P6, R14, R13, R12, R11 ;  /* 0x0000000c0d0e7389 */ /* 0x00006400000c000b */
[----:B01----:R-:W-:Y:S01]  /*1be00*/  ENDCOLLECTIVE ;  /* 0x000000000000791b */ /* 0x003fe20003800000 */
.L_x_10291:
        /* <DEDUP_REMOVED lines=11> */
.L_x_10292:
[----:B------:R-:W-:Y:S02]  /*1bec0*/  IMAD.MOV.U32 R13, RZ, RZ, R19 ;  /* 0x000000ffff0d7224 */ /* 0x000fe400078e0013 */
[----:B------:R-:W-:Y:S02]  /*1bed0*/  IMAD.MOV.U32 R12, RZ, RZ, 0x1 ;  /* 0x00000001ff0c7424 */ /* 0x000fe400078e00ff */
[----:B------:R-:W-:-:S07]  /*1bee0*/  IMAD.MOV.U32 R5, RZ, RZ, R14 ;  /* 0x000000ffff057224 */ /* 0x000fce00078e000e */
[----:B------:R-:W-:Y:S05]  /*1bef0*/  WARPSYNC.COLLECTIVE R15, `(.L_x_10293) ;  /* 0x000000000f087348 */ /* 0x000fea0003c00000 */
[----:B------:R0:W1:Y:S02]  /*1bf00*/  SHFL.IDX P6, R14, R13, R12, R11 ;  /* 0x0000000c0d0e7389 */ /* 0x00006400000c000b */
[----:B01----:R-:W-:Y:S01]  /*1bf10*/  ENDCOLLECTIVE ;  /* 0x000000000000791b */ /* 0x003fe20003800000 */
.L_x_10293:
        /* <DEDUP_REMOVED lines=11> */
.L_x_10294:
[----:B------:R-:W-:Y:S01]  /*1bfd0*/  IMAD.MOV.U32 R2, RZ, RZ, R14 ;  /* 0x000000ffff027224 */ /* 0x000fe200078e000e */
[----:B------:R-:W-:Y:S06]  /*1bfe0*/  BRA `(.L_x_10295) ;  /* 0xffffffa000447947 */ /* 0x000fec000383ffff */
.L_x_10158:
[----:B--2---:R2:W3:Y:S02]  /*1bff0*/  SYNCS.PHASECHK.TRANS64.TRYWAIT P0, [R0+URZ+0x22840], R28 ;  /* 0x0228401c000075a7 */ /* 0x0044e4000800017f */
[----:B---3--:R-:W-:Y:S05]  /*1c000*/  @!P0 NANOSLEEP.SYNCS 0x989680 ;  /* 0x009896800000895d */ /* 0x008fea0003900000 */
[----:B------:R-:W3:Y:S02]  /*1c010*/  @!P0 SYNCS.PHASECHK.TRANS64 P0, [R0+URZ+0x22840], R28 ;  /* 0x0228401c000085a7 */ /* 0x000ee4000800007f */
[----:B---3--:R-:W-:Y:S05]  /*1c020*/  @!P0 BRA `(.L_x_10158) ;  /* 0xfffffffc00f08947 */ /* 0x008fea000383ffff */
[----:B------:R-:W-:Y:S05]  /*1c030*/  BRA `(.L_x_10296) ;  /* 0xffffffa000947947 */ /* 0x000fea000383ffff */
.L_x_10159:
        /* <DEDUP_REMOVED lines=8> */
.L_x_10298:
[----:B------:R-:W-:Y:S05]  /*1c0c0*/  BSYNC B0 ;  /* 0x0000000000007941 */ /* 0x000fea0003800000 */
.L_x_10297:
        /* <DEDUP_REMOVED lines=8> */
.L_x_10299:
[----:B------:R-:W-:Y:S02]  /*1c150*/  IMAD.MOV.U32 R13, RZ, RZ, R4 ;  /* 0x000000ffff0d7224 */ /* 0x000fe400078e0004 */
[----:B------:R-:W-:Y:S02]  /*1c160*/  IMAD.MOV.U32 R12, RZ, RZ, 0x1 ;  /* 0x00000001ff0c7424 */ /* 0x000fe400078e00ff */
[----:B------:R-:W-:-:S07]  /*1c170*/  IMAD.MOV.U32 R2, RZ, RZ, R14 ;  /* 0x000000ffff027224 */ /* 0x000fce00078e000e */
[----:B------:R-:W-:Y:S05]  /*1c180*/  WARPSYNC.COLLECTIVE R15, `(.L_x_10300) ;  /* 0x000000000f087348 */ /* 0x000fea0003c00000 */
[----:B------:R0:W1:Y:S02]  /*1c190*/  SHFL.IDX P6, R14, R13, R12, R11 ;  /* 0x0000000c0d0e7389 */ /* 0x00006400000c000b */
[----:B01----:R-:W-:Y:S01]  /*1c1a0*/  ENDCOLLECTIVE ;  /* 0x000000000000791b */ /* 0x003fe20003800000 */
.L_x_10300:
        /* <DEDUP_REMOVED lines=11> */
.L_x_10301:
        /* <DEDUP_REMOVED lines=8> */
.L_x_10302:
        /* <DEDUP_REMOVED lines=9> */
.L_x_10303:
        /* <DEDUP_REMOVED lines=9> */
.L_x_10304:
        /* <DEDUP_REMOVED lines=9> */
.L_x_10305:
[----:B------:R-:W-:Y:S02]  /*1c490*/  IMAD.MOV.U32 R13, RZ, RZ, R4 ;  /* 0x000000ffff0d7224 */ /* 0x000fe400078e0004 */
[----:B------:R-:W-:Y:S02]  /*1c4a0*/  IMAD.MOV.U32 R12, RZ, RZ, 0x4 ;  /* 0x00000004ff0c7424 */ /* 0x000fe400078e00ff */
[----:B------:R-:W-:-:S07]  /*1c4b0*/  IMAD.MOV.U32 R2, RZ, RZ, R14 ;  /* 0x000000ffff027224 */ /* 0x000fce00078e000e */
[----:B------:R-:W-:Y:S05]  /*1c4c0*/  WARPSYNC.COLLECTIVE R15, `(.L_x_10306) ;  /* 0x000000000f087348 */ /* 0x000fea0003c00000 */
[----:B------:R0:W1:Y:S02]  /*1c4d0*/  SHFL.IDX P6, R14, R13, R12, R11 ;  /* 0x0000000c0d0e7389 */ /* 0x00006400000c000b */
[----:B01----:R-:W-:Y:S01]  /*1c4e0*/  ENDCOLLECTIVE ;  /* 0x000000000000791b */ /* 0x003fe20003800000 */
.L_x_10306:
        /* <DEDUP_REMOVED lines=11> */
.L_x_10307:
[----:B------:R-:W-:Y:S02]  /*1c5a0*/  IMAD.MOV.U32 R13, RZ, RZ, R4 ;  /* 0x000000ffff0d7224 */ /* 0x000fe400078e0004 */
[----:B------:R-:W-:Y:S02]  /*1c5b0*/  IMAD.MOV.U32 R12, RZ, RZ, 0x5 ;  /* 0x00000005ff0c7424 */ /* 0x000fe400078e00ff */
[----:B------:R-:W-:-:S07]  /*1c5c0*/  IMAD.MOV.U32 R2, RZ, RZ, R14 ;  /* 0x000000ffff027224 */ /* 0x000fce00078e000e */
[----:B------:R-:W-:Y:S05]  /*1c5d0*/  WARPSYNC.COLLECTIVE R15, `(.L_x_10308) ;  /* 0x000000000f087348 */ /* 0x000fea0003c00000 */
[----:B------:R0:W1:Y:S02]  /*1c5e0*/  SHFL.IDX P6, R14, R13, R12, R11 ;  /* 0x0000000c0d0e7389 */ /* 0x00006400000c000b */
[----:B01----:R-:W-:Y:S01]  /*1c5f0*/  ENDCOLLECTIVE ;  /* 0x000000000000791b */ /* 0x003fe20003800000 */
.L_x_10308:
        /* <DEDUP_REMOVED lines=11> */
.L_x_10309:
[----:B------:R-:W-:Y:S02]  /*1c6b0*/  IMAD.MOV.U32 R13, RZ, RZ, R4 ;  /* 0x000000ffff0d7224 */ /* 0x000fe400078e0004 */
[----:B------:R-:W-:Y:S02]  /*1c6c0*/  IMAD.MOV.U32 R12, RZ, RZ, 0x6 ;  /* 0x00000006ff0c7424 */ /* 0x000fe400078e00ff */
[----:B------:R-:W-:-:S07]  /*1c6d0*/  IMAD.MOV.U32 R2, RZ, RZ, R14 ;  /* 0x000000ffff027224 */ /* 0x000fce00078e000e */
[----:B------:R-:W-:Y:S05]  /*1c6e0*/  WARPSYNC.COLLECTIVE R15, `(.L_x_10310) ;  /* 0x000000000f087348 */ /* 0x000fea0003c00000 */
[----:B------:R0:W1:Y:S02]  /*1c6f0*/  SHFL.IDX P6, R14, R13, R12, R11 ;  /* 0x0000000c0d0e7389 */ /* 0x00006400000c000b */
[----:B01----:R-:W-:Y:S01]  /*1c700*/  ENDCOLLECTIVE ;  /* 0x000000000000791b */ /* 0x003fe20003800000 */
.L_x_10310:
        /* <DEDUP_REMOVED lines=11> */
.L_x_10311:
[----:B------:R-:W-:Y:S02]  /*1c7c0*/  IMAD.MOV.U32 R13, RZ, RZ, R4 ;  /* 0x000000ffff0d7224 */ /* 0x000fe400078e0004 */
[----:B------:R-:W-:Y:S02]  /*1c7d0*/  IMAD.MOV.U32 R12, RZ, RZ, 0x7 ;  /* 0x00000007ff0c7424 */ /* 0x000fe400078e00ff */
[----:B------:R-:W-:-:S07]  /*1c7e0*/  IMAD.MOV.U32 R2, RZ, RZ, R14 ;  /* 0x000000ffff027224 */ /* 0x000fce00078e000e */
[----:B------:R-:W-:Y:S05]  /*1c7f0*/  WARPSYNC.COLLECTIVE R15, `(.L_x_10312) ;  /* 0x000000000f087348 */ /* 0x000fea0003c00000 */
[----:B------:R0:W1:Y:S02]  /*1c800*/  SHFL.IDX P6, R14, R13, R12, R11 ;  /* 0x0000000c0d0e7389 */ /* 0x00006400000c000b */
[----:B01----:R-:W-:Y:S01]  /*1c810*/  ENDCOLLECTIVE ;  /* 0x000000000000791b */ /* 0x003fe20003800000 */
.L_x_10312:
        /* <DEDUP_REMOVED lines=11> */
.L_x_10313:
[----:B------:R-:W-:Y:S02]  /*1c8d0*/  IMAD.MOV.U32 R13, RZ, RZ, R8 ;  /* 0x000000ffff0d7224 */ /* 0x000fe400078e0008 */
[----:B------:R-:W-:Y:S02]  /*1c8e0*/  IMAD.MOV.U32 R12, RZ, RZ, RZ ;  /* 0x000000ffff0c7224 */ /* 0x000fe400078e00ff */
[----:B------:R-:W-:-:S07]  /*1c8f0*/  IMAD.MOV.U32 R9, RZ, RZ, R14 ;  /* 0x000000ffff097224 */ /* 0x000fce00078e000e */
[----:B------:R-:W-:Y:S05]  /*1c900*/  WARPSYNC.COLLECTIVE R15, `(.L_x_10314) ;  /* 0x000000000f087348 */ /* 0x000fea0003c00000 */
[----:B------:R0:W1:Y:S02]  /*1c910*/  SHFL.IDX P6, R14, R13, R12, R11 ;  /* 0x0000000c0d0e7389 */ /* 0x00006400000c000b */
[----:B01----:R-:W-:Y:S01]  /*1c920*/  ENDCOLLECTIVE ;  /* 0x000000000000791b */ /* 0x003fe20003800000 */
.L_x_10314:
        /* <DEDUP_REMOVED lines=11> */
.L_x_10315:
[----:B------:R-:W-:Y:S02]  /*1c9e0*/  IMAD.MOV.U32 R13, RZ, RZ, R8 ;  /* 0x000000ffff0d7224 */ /* 0x000fe400078e0008 */
[----:B------:R-:W-:Y:S02]  /*1c9f0*/  IMAD.MOV.U32 R12, RZ, RZ, 0x1 ;  /* 0x00000001ff0c7424 */ /* 0x000fe400078e00ff */
[----:B------:R-:W-:-:S07]  /*1ca00*/  IMAD.MOV.U32 R5, RZ, RZ, R14 ;  /* 0x000000ffff057224 */ /* 0x000fce00078e000e */
[----:B------:R-:W-:Y:S05]  /*1ca10*/  WARPSYNC.COLLECTIVE R15, `(.L_x_10316) ;  /* 0x000000000f087348 */ /* 0x000fea0003c00000 */
[----:B------:R0:W1:Y:S02]  /*1ca20*/  SHFL.IDX P6, R14, R13, R12, R11 ;  /* 0x0000000c0d0e7389 */ /* 0x00006400000c000b */
[----:B01----:R-:W-:Y:S01]  /*1ca30*/  ENDCOLLECTIVE ;  /* 0x000000000000791b */ /* 0x003fe20003800000 */
.L_x_10316:
        /* <DEDUP_REMOVED lines=11> */
.L_x_10317:
[----:B------:R-:W-:Y:S05]  /*1caf0*/  BRA `(.L_x_10318) ;  /* 0xffffff9c00247947 */ /* 0x000fea000383ffff */
.L_x_10164:
[----:B0-----:R0:W1:Y:S02]  /*1cb00*/  SYNCS.PHASECHK.TRANS64.TRYWAIT P2, [R0+URZ+0x22870], R3 ;  /* 0x02287003000075a7 */ /* 0x001064000804017f */
[----:B-1----:R-:W-:Y:S05]  /*1cb10*/  @!P2 NANOSLEEP.SYNCS 0x989680 ;  /* 0x009896800000a95d */ /* 0x002fea0003900000 */
[----:B------:R-:W1:Y:S02]  /*1cb20*/  @!P2 SYNCS.PHASECHK.TRANS64 P2, [R0+URZ+0x22870], R3 ;  /* 0x022870030000a5a7 */ /* 0x000e64000804007f */
[----:B-1----:R-:W-:Y:S05]  /*1cb30*/  @!P2 BRA `(.L_x_10164) ;  /* 0xfffffffc00f0a947 */ /* 0x002fea000383ffff */
[----:B------:R-:W-:Y:S05]  /*1cb40*/  BRA `(.L_x_10319) ;  /* 0xffffff9c00887947 */ /* 0x000fea000383ffff */
.L_x_10166:
[----:B0-----:R0:W1:Y:S02]  /*1cb50*/  SYNCS.PHASECHK.TRANS64.TRYWAIT P2, [R0+URZ+0x22860], R5 ;  /* 0x02286005000075a7 */ /* 0x001064000804017f */
[----:B-1----:R-:W-:Y:S05]  /*1cb60*/  @!P2 NANOSLEEP.SYNCS 0x989680 ;  /* 0x009896800000a95d */ /* 0x002fea0003900000 */
[----:B------:R-:W1:Y:S02]  /*1cb70*/  @!P2 SYNCS.PHASECHK.TRANS64 P2, [R0+URZ+0x22860], R5 ;  /* 0x022860050000a5a7 */ /* 0x000e64000804007f */
[----:B-1----:R-:W-:Y:S05]  /*1cb80*/  @!P2 BRA `(.L_x_10166) ;  /* 0xfffffffc00f0a947 */ /* 0x002fea000383ffff */
[----:B------:R-:W-:Y:S05]  /*1cb90*/  BRA `(.L_x_10320) ;  /* 0xffffff9c00987947 */ /* 0x000fea000383ffff */
.L_x_10174:
[----:B0-----:R0:W2:Y:S02]  /*1cba0*/  SYNCS.PHASECHK.TRANS64.TRYWAIT P1, [R2+URZ+0x22870], R3 ;  /* 0x02287003020075a7 */ /* 0x0010a4000802017f */
[----:B--2---:R-:W-:Y:S05]  /*1cbb0*/  @!P1 NANOSLEEP.SYNCS 0x989680 ;  /* 0x009896800000995d */ /* 0x004fea0003900000 */
[----:B------:R-:W2:Y:S02]  /*1cbc0*/  @!P1 SYNCS.PHASECHK.TRANS64 P1, [R2+URZ+0x22870], R3 ;  /* 0x02287003020095a7 */ /* 0x000ea4000802007f */
[----:B--2---:R-:W-:Y:S05]  /*1cbd0*/  @!P1 BRA `(.L_x_10174) ;  /* 0xfffffffc00f09947 */ /* 0x004fea000383ffff */
[----:B------:R-:W-:Y:S05]  /*1cbe0*/  BRA `(.L_x_10321) ;  /* 0xffffffa4008c7947 */ /* 0x000fea000383ffff */
.L_x_10176:
[----:B0-----:R0:W1:Y:S02]  /*1cbf0*/  SYNCS.PHASECHK.TRANS64.TRYWAIT P1, [R2+URZ+0x22860], R3 ;  /* 0x02286003020075a7 */ /* 0x001064000802017f */
[----:B-1----:R-:W-:Y:S05]  /*1cc00*/  @!P1 NANOSLEEP.SYNCS 0x989680 ;  /* 0x009896800000995d */ /* 0x002fea0003900000 */
[----:B------:R-:W1:Y:S02]  /*1cc10*/  @!P1 SYNCS.PHASECHK.TRANS64 P1, [R2+URZ+0x22860], R3 ;  /* 0x02286003020095a7 */ /* 0x000e64000802007f */
[----:B-1----:R-:W-:Y:S05]  /*1cc20*/  @!P1 BRA `(.L_x_10176) ;  /* 0xfffffffc00f09947 */ /* 0x002fea000383ffff */
[----:B------:R-:W-:Y:S05]  /*1cc30*/  BRA `(.L_x_10322) ;  /* 0xffffffa400987947 */ /* 0x000fea000383ffff */
.L_x_10190:
[----:B0-----:R0:W1:Y:S02]  /*1cc40*/  SYNCS.PHASECHK.TRANS64.TRYWAIT P0, [R5+URZ+0x22820], R0 ;  /* 0x02282000050075a7 */ /* 0x001064000800017f */
[----:B-1----:R-:W-:Y:S05]  /*1cc50*/  @!P0 NANOSLEEP.SYNCS 0x989680 ;  /* 0x009896800000895d */ /* 0x002fea0003900000 */
[----:B------:R-:W1:Y:S02]  /*1cc60*/  @!P0 SYNCS.PHASECHK.TRANS64 P0, [R5+URZ+0x22820], R0 ;  /* 0x02282000050085a7 */ /* 0x000e64000800007f */
[----:B-1----:R-:W-:Y:S05]  /*1cc70*/  @!P0 BRA `(.L_x_10190) ;  /* 0xfffffffc00f08947 */ /* 0x002fea000383ffff */
[----:B------:R-:W-:Y:S05]  /*1cc80*/  BRA `(.L_x_10323) ;  /* 0xffffffbc00987947 */ /* 0x000fea000383ffff */
.L_x_10191:
        /* <DEDUP_REMOVED lines=11> */
.L_x_10325:
[----:B------:R-:W-:Y:S05]  /*1cd40*/  BSYNC B0 ;  /* 0x0000000000007941 */ /* 0x000fea0003800000 */
.L_x_10324:
[----:B------:R-:W-:Y:S05]  /*1cd50*/  BRA `(.L_x_10326) ;  /* 0xffffffbc00807947 */ /* 0x000fea000383ffff */
.L_x_10194:
[----:B------:R-:W-:Y:S01]  /*1cd60*/  BSSY B1, `(.L_x_10327) ;  /* 0x0000006000017945 */ /* 0x000fe20003800000 */
[----:B------:R-:W-:-:S07]  /*1cd70*/  IMAD.MOV.U32 R15, RZ, RZ, -0x1 ;  /* 0xffffffffff0f7424 */ /* 0x000fce00078e00ff */
[----:B0-----:R-:W-:Y:S05]  /*1cd80*/  WARPSYNC.COLLECTIVE R15, `(.L_x_10328) ;  /* 0x000000000f0c7348 */ /* 0x001fea0003c00000 */
[----:B------:R-:W-:Y:S02]  /*1cd90*/  ELECT P6, UR62, PT ;  /* 0x00000000003e782f */ /* 0x000fe400038c0000 */
[----:B------:R-:W-:Y:S01]  /*1cda0*/  MOV R14, UR62 ;  /* 0x0000003e000e7c02 */ /* 0x000fe20008000f00 */
[----:B0-----:R-:W-:Y:S10]  /*1cdb0*/  ENDCOLLECTIVE ;  /* 0x000000000000791b */ /* 0x001ff40003800000 */
.L_x_10328:
[----:B------:R-:W-:Y:S05]  /*1cdc0*/  BSYNC B1 ;  /* 0x0000000000017941 */ /* 0x000fea0003800000 */
.L_x_10327:
[----:B------:R-:W-:Y:S05]  /*1cdd0*/  BRA `(.L_x_10329) ;  /* 0xffffffbc00787947 */ /* 0x000fea000383ffff */
.L_x_10196:
[----:B0-----:R0:W1:Y:S02]  /*1cde0*/  SYNCS.PHASECHK.TRANS64.TRYWAIT P1, [R3+URZ+0x22840], R2 ;  /* 0x02284002030075a7 */ /* 0x001064000802017f */
[----:B-1----:R-:W-:Y:S05]  /*1cdf0*/  @!P1 NANOSLEEP.SYNCS 0x989680 ;  /* 0x009896800000995d */ /* 0x002fea0003900000 */
[----:B------:R-:W1:Y:S02]  /*1ce00*/  @!P1 SYNCS.PHASECHK.TRANS64 P1, [R3+URZ+0x22840], R2 ;  /* 0x02284002030095a7 */ /* 0x000e64000802007f */
[----:B-1----:R-:W-:Y:S05]  /*1ce10*/  @!P1 BRA `(.L_x_10196) ;  /* 0xfffffffc00f09947 */ /* 0x002fea000383ffff */
[----:B------:R-:W-:Y:S05]  /*1ce20*/  BRA `(.L_x_10330) ;  /* 0xffffffbc00987947 */ /* 0x000fea000383ffff */
.L_x_10198:
[----:B-1----:R1:W2:Y:S02]  /*1ce30*/  SYNCS.PHASECHK.TRANS64.TRYWAIT P1, [R31+URZ+0x22840], R0 ;  /* 0x022840001f0075a7 */ /* 0x0022a4000802017f */
[----:B--2---:R-:W-:Y:S05]  /*1ce40*/  @!P1 NANOSLEEP.SYNCS 0x989680 ;  /* 0x009896800000995d */ /* 0x004fea0003900000 */
[----:B------:R-:W2:Y:S02]  /*1ce50*/  @!P1 SYNCS.PHASECHK.TRANS64 P1, [R31+URZ+0x22840], R0 ;  /* 0x022840001f0095a7 */ /* 0x000ea4000802007f */
[----:B--2---:R-:W-:Y:S05]  /*1ce60*/  @!P1 BRA `(.L_x_10198) ;  /* 0xfffffffc00f09947 */ /* 0x004fea000383ffff */
[----:B------:R-:W-:Y:S05]  /*1ce70*/  BRA `(.L_x_10331) ;  /* 0xffffffbc00a47947 */ /* 0x000fea000383ffff */
.L_x_10200:
[----:B--2---:R2:W3:Y:S02]  /*1ce80*/  SYNCS.PHASECHK.TRANS64.TRYWAIT P1, [R3+URZ+0x22860], R2 ;  /* 0x02286002030075a7 */ /* 0x0044e4000802017f */
[----:B---3--:R-:W-:Y:S05]  /*1ce90*/  @!P1 NANOSLEEP.SYNCS 0x989680 ;  /* 0x009896800000995d */ /* 0x008fea0003900000 */
[----:B------:R-:W3:Y:S02]  /*1cea0*/  @!P1 SYNCS.PHASECHK.TRANS64 P1, [R3+URZ+0x22860], R2 ;  /* 0x02286002030095a7 */ /* 0x000ee4000802007f */
[----:B---3--:R-:W-:Y:S05]  /*1ceb0*/  @!P1 BRA `(.L_x_10200) ;  /* 0xfffffffc00f09947 */ /* 0x008fea000383ffff */
[----:B------:R-:W-:Y:S05]  /*1cec0*/  BRA `(.L_x_10332) ;  /* 0xffffffbc00a07947 */ /* 0x000fea000383ffff */
.L_x_10202:
[----:B---3--:R3:W4:Y:S02]  /*1ced0*/  SYNCS.PHASECHK.TRANS64.TRYWAIT P1, [R31+URZ+0x22860], R0 ;  /* 0x022860001f0075a7 */ /* 0x008724000802017f */
[----:B----4-:R-:W-:Y:S05]  /*1cee0*/  @!P1 NANOSLEEP.SYNCS 0x989680 ;  /* 0x009896800000995d */ /* 0x010fea0003900000 */
[----:B------:R-:W4:Y:S02]  /*1cef0*/  @!P1 SYNCS.PHASECHK.TRANS64 P1, [R31+URZ+0x22860], R0 ;  /* 0x022860001f0095a7 */ /* 0x000f24000802007f */
[----:B----4-:R-:W-:Y:S05]  /*1cf00*/  @!P1 BRA `(.L_x_10202) ;  /* 0xfffffffc00f09947 */ /* 0x010fea000383ffff */
[----:B------:R-:W-:Y:S05]  /*1cf10*/  BRA `(.L_x_10333) ;  /* 0xffffffbc009c7947 */ /* 0x000fea000383ffff */
.L_x_10204:
[----:B----4-:R4:W0:Y:S02]  /*1cf20*/  SYNCS.PHASECHK.TRANS64.TRYWAIT P1, [R3+URZ+0x22880], R2 ;  /* 0x02288002030075a7 */ /* 0x010824000802017f */
[----:B0-----:R-:W-:Y:S05]  /*1cf30*/  @!P1 NANOSLEEP.SYNCS 0x989680 ;  /* 0x009896800000995d */ /* 0x001fea0003900000 */
[----:B------:R-:W0:Y:S02]  /*1cf40*/  @!P1 SYNCS.PHASECHK.TRANS64 P1, [R3+URZ+0x22880], R2 ;  /* 0x02288002030095a7 */ /* 0x000e24000802007f */
[----:B0-----:R-:W-:Y:S05]  /*1cf50*/  @!P1 BRA `(.L_x_10204) ;  /* 0xfffffffc00f09947 */ /* 0x001fea000383ffff */
[----:B------:R-:W-:Y:S05]  /*1cf60*/  BRA `(.L_x_10334) ;  /* 0xffffffbc00987947 */ /* 0x000fea000383ffff */
.L_x_10335:
        /* <DEDUP_REMOVED lines=9> */
.L_x_16291:


//--------------------- .text._ZN7cutlass13device_kernelIN5flash11enable_sm90INS1_16FlashAttnFwdSm90INS1_25CollectiveMainloopFwdSm90ILi2EN4cute5tupleIJNS5_1CILi1EEES8_S8_EEENS6_IJNS7_ILi128EEENS7_ILi160EEESA_EEELi128ENS_12float_e4m3_tEfNS_4arch4Sm90ELb1ELb0ELb1ELb1ELb1ELb1ELb0ELb1ELb1ELb1ELb1ELb0EEENS1_21CollectiveEpilogueFwdINS6_IJSA_SA_SB_EEES9_NS_10bfloat16_tESF_Li256ELb1ELb1ELb1ELb1EEENS1_36VarlenDynamicPersistentTileSchedulerILi128ELi160ELi256ELi128ELb1ELb1ELb1ELb1ELb1ELb1EEEEEEEEEvNT_6ParamsE --------------------------
	.section	.text._ZN7cutlass13device_kernelIN5flash11enable_sm90INS1_16FlashAttnFwdSm90INS1_25CollectiveMainloopFwdSm90ILi2EN4cute5tupleIJNS5_1CILi1EEES8_S8_EEENS6_IJNS7_ILi128EEENS7_ILi160EEESA_EEELi128ENS_12float_e4m3_tEfNS_4arch4Sm90ELb1ELb0ELb1ELb1ELb1ELb1ELb0ELb1ELb1ELb1ELb1ELb0EEENS1_21CollectiveEpilogueFwdINS6_IJSA_SA_SB_EEES9_NS_10bfloat16_tESF_Li256ELb1ELb1ELb1ELb1EEENS1_36VarlenDynamicPersistentTileSchedulerILi128ELi160ELi256ELi128ELb1ELb1ELb1ELb1ELb1ELb1EEEEEEEEEvNT_6ParamsE,"ax",@progbits
	.align	128
.text._ZN7cutlass13device_kernelIN5flash11enable_sm90INS1_16FlashAttnFwdSm90INS1_25CollectiveMainloopFwdSm90ILi2EN4cute5tupleIJNS5_1CILi1EEES8_S8_EEENS6_IJNS7_ILi128EEENS7_ILi160EEESA_EEELi128ENS_12float_e4m3_tEfNS_4arch4Sm90ELb1ELb0ELb1ELb1ELb1ELb1ELb0ELb1ELb1ELb1ELb1ELb0EEENS1_21CollectiveEpilogueFwdINS6_IJSA_SA_SB_EEES9_NS_10bfloat16_tESF_Li256ELb1ELb1ELb1ELb1EEENS1_36VarlenDynamicPersistentTileSchedulerILi128ELi160ELi256ELi128ELb1ELb1ELb1ELb1ELb1ELb1EEEEEEEEEvNT_6ParamsE:
        .type           _ZN7cutlass13device_kernelIN5flash11enable_sm90INS1_16FlashAttnFwdSm90INS1_25CollectiveMainloopFwdSm90ILi2EN4cute5tupleIJNS5_1CILi1EEES8_S8_EEENS6_IJNS7_ILi128EEENS7_ILi160EEESA_EEELi128ENS_12float_e4m3_tEfNS_4arch4Sm90ELb1ELb0ELb1ELb1ELb1ELb1ELb0ELb1ELb1ELb1ELb1ELb0EEENS1_21CollectiveEpilogueFwdINS6_IJSA_SA_SB_EEES9_NS_10bfloat16_tESF_Li256ELb1ELb1ELb1ELb1EEENS1_36VarlenDynamicPersistentTileSchedulerILi128ELi160ELi256ELi128ELb1ELb1ELb1ELb1ELb1ELb1EEEEEEEEEvNT_6ParamsE,@function
        .size           _ZN7cutlass13device_kernelIN5flash11enable_sm90INS1_16FlashAttnFwdSm90INS1_25CollectiveMainloopFwdSm90ILi2EN4cute5tupleIJNS5_1CILi1EEES8_S8_EEENS6_IJNS7_ILi128EEENS7_ILi160EEESA_EEELi128ENS_12float_e4m3_tEfNS_4arch4Sm90ELb1ELb0ELb1ELb1ELb1ELb1ELb0ELb1ELb1ELb1ELb1ELb0EEENS1_21CollectiveEpilogueFwdINS6_IJSA_SA_SB_EEES9_NS_10bfloat16_tESF_Li256ELb1ELb1ELb1ELb1EEENS1_36VarlenDynamicPersistentTileSchedulerILi128ELi160ELi256ELi128ELb1ELb1ELb1ELb1ELb1ELb1EEEEEEEEEvNT_6ParamsE,(.L_x_16292 - _ZN7cutlass13device_kernelIN5flash11enable_sm90INS1_16FlashAttnFwdSm90INS1_25CollectiveMainloopFwdSm90ILi2EN4cute5tupleIJNS5_1CILi1EEES8_S8_EEENS6_IJNS7_ILi128EEENS7_ILi160EEESA_EEELi128ENS_12float_e4m3_tEfNS_4arch4Sm90ELb1ELb0ELb1ELb1ELb1ELb1ELb0ELb1ELb1ELb1ELb1ELb0EEENS1_21CollectiveEpilogueFwdINS6_IJSA_SA_SB_EEES9_NS_10bfloat16_tESF_Li256ELb1ELb1ELb1ELb1EEENS1_36VarlenDynamicPersistentTileSchedulerILi128ELi160ELi256ELi128ELb1ELb1ELb1ELb1ELb1ELb1EEEEEEEEEvNT_6ParamsE)
        .other          _ZN7cutlass13device_kernelIN5flash11enable_sm90INS1_16FlashAttnFwdSm90INS1_25CollectiveMainloopFwdSm90ILi2EN4cute5tupleIJNS5_1CILi1EEES8_S8_EEENS6_IJNS7_ILi128EEENS7_ILi160EEESA_EEELi128ENS_12float_e4m3_tEfNS_4arch4Sm90ELb1ELb0ELb1ELb1ELb1ELb1ELb0ELb1ELb1ELb1ELb1ELb0EEENS1_21CollectiveEpilogueFwdINS6_IJSA_SA_SB_EEES9_NS_10bfloat16_tESF_Li256ELb1ELb1ELb1ELb1EEENS1_36VarlenDynamicPersistentTileSchedulerILi128ELi160ELi256ELi128ELb1ELb1ELb1ELb1ELb1ELb1EEEEEEEEEvNT_6ParamsE,@"STO_CUDA_ENTRY STV_DEFAULT"
_ZN7cutlass13device_kernelIN5flash11enable_sm90INS1_16FlashAttnFwdSm90INS1_25CollectiveMainloopFwdSm90ILi2EN4cute5tupleIJNS5_1CILi1EEES8_S8_EEENS6_IJNS7_ILi128EEENS7_ILi160EEESA_EEELi128ENS_12float_e4m3_tEfNS_4arch4Sm90ELb1ELb0ELb1ELb1ELb1ELb1ELb0ELb1ELb1ELb1ELb1ELb0EEENS1_21CollectiveEpilogueFwdINS6_IJSA_SA_SB_EEES9_NS_10bfloat16_tESF_Li256ELb1ELb1ELb1ELb1EEENS1_36VarlenDynamicPersistentTileSchedulerILi128ELi160ELi256ELi128ELb1ELb1ELb1ELb1ELb1ELb1EEEEEEEEEvNT_6ParamsE:
        /* <DEDUP_REMOVED lines=18> */
.L_x_10337:
[----:B------:R-:W-:Y:S05]  /*0120*/  BSYNC B0 ;  /* 0x0000000000007941 */ /* 0x000fea0003800000 */
.L_x_10336:
        /* <DEDUP_REMOVED lines=41> */
.L_x_10338:
        /* <DEDUP_REMOVED lines=22> */
.L_x_10339:
        /* <DEDUP_REMOVED lines=18> */
.L_x_10340:
        /* <DEDUP_REMOVED lines=22> */
.L_x_10341:
        /* <DEDUP_REMOVED lines=23> */
.L_x_10342:
[----:B0-----:R-:W-:Y:S01]  /*0910*/  UMOV UR4, 0x1 ;  /* 0x0000000100047882 */ /* 0x001fe20000000000 */
[----:B------:R-:W-:Y:S01]  /*0920*/  PLOP3.LUT P0, PT, PT, PT, UP0, 0x80, 0x0 ;  /* 0x000000000000781c */ /* 0x000fe20003f0f008 */
[----:B------:R-:W-:Y:S01]  /*0930*/  USEL UR4, UR4, 0x2, !UP0 ;  /* 0x0000000204047887 */ /* 0x000fe2000c000000 */
[----:B------:R-:W-:Y:S01]  /*0940*/  NOP ;  /* 0x0000000000007918 */ /* 0x000fe20000000000 */
[----:B------:R-:W-:Y:S04]  /*0950*/  BSSY B8, `(.L_x_10343) ;  /* 0x00028dc000087945 */ /* 0x000fe80003800000 */
[----:B------:R-:W-:-:S05]  /*0960*/  IMAD.U32 R3, RZ, RZ, UR4 ;  /* 0x00000004ff037e24 */ /* 0x000fca000f8e00ff */
[----:B------:R0:W-:Y:S01]  /*0970*/  STL [R1+0x4c], R3 ;  /* 0x00004c0301007387 */ /* 0x0001e20000100800 */
[----:B-1234-:R-:W-:Y:S06]  /*0980*/  BAR.SYNC.DEFER_BLOCKING 0x0 ;  /* 0x0000000000007b1d */ /* 0x01efec0000010000 */
[----:B------:R-:W-:Y:S05]  /*0990*/  @!P0 BRA `(.L_x_10344) ;  /* 0x000001f800fc8947 */ /* 0x000fea0003800000 */
.L_x_10345:
        /* <DEDUP_REMOVED lines=24> */
[----:B------:R-:W-:Y:S02]  /*0b20*/  CS2R R188, SRZ ;  /* 0x0000000000bc7805 */ /* 0x000fe4000001ff00 */
[----:B------:R-:W-:Y:S01]  /*0b30*/  CS2R R194, SRZ ;  /* 0x0000000000c27805 */ /* 0x000fe2000001ff00 */
[----:B------:R-:W1:Y:S02]  /*0b40*/  S2R R0, SR_TID.X ;  /* 0x0000000000007919 */ /* 0x000e640000002100 */
[----:B-1----:R-:W-:-:S05]  /*0b50*/  VIADD R16, R0, 0xffffff80 ;  /* 0xffffff8000107836 */ /* 0x002fca0000000000 */
[----:B------:R-:W-:Y:S02]  /*0b60*/  SHF.R.S32.HI R0, RZ, 0x1f, R16 ;  /* 0x0000001fff007819 */ /* 0x000fe40000011410 */
[----:B--2---:R-:W-:Y:S02]  /*0b70*/  R2UR UR4, R2 ;  /* 0x00000000020472ca */ /* 0x004fe400000e0000 */
[----:B------:R-:W-:-:S04]  /*0b80*/  LEA.HI R2, R0, R16, RZ, 0x7 ;  /* 0x0000001000027211 */ /* 0x000fc800078f38ff */
[----:B0-----:R-:W-:Y:S02]  /*0b90*/  LOP3.LUT R3, R2, 0xffffff80, RZ, 0xc0, !PT ;  /* 0xffffff8002037812 */ /* 0x001fe400078ec0ff */
[----:B------:R-:W-:-:S03]  /*0ba0*/  SHF.R.S32.HI R10, RZ, 0x7, R2 ;  /* 0x00000007ff0a7819 */ /* 0x000fc60000011402 */
[----:B------:R-:W-:Y:S02]  /*0bb0*/  IMAD.IADD R12, R16, 0x1, -R3 ;  /* 0x00000001100c7824 */ /* 0x000fe400078e0a03 */
[----:B------:R-:W-:-:S03]  /*0bc0*/  ULOP3.LUT UR4, UR4, 0x1, URZ, 0xfc, !UPT ;  /* 0x0000000104047892 */ /* 0x000fc6000f8efc3f */
[----:B------:R-:W-:-:S04]  /*0bd0*/  SHF.R.S32.HI R8, RZ, 0x1f, R12 ;  /* 0x0000001fff087819 */ /* 0x000fc8000001140c */
[CC--:B------:R-:W-:Y:S02]  /*0be0*/  LEA.HI R9, R8.reuse, R12.reuse, RZ, 0x2 ;  /* 0x0000000c08097211 */ /* 0x0c0fe400078f10ff */
[----:B------:R-:W-:Y:S02]  /*0bf0*/  LEA.HI R8, R8, R12, RZ, 0x5 ;  /* 0x0000000c08087211 */ /* 0x000fe400078f28ff */
[--C-:B------:R-:W-:Y:S02]  /*0c00*/  SHF.R.S32.HI R5, RZ, 0x2, R9.reuse ;  /* 0x00000002ff057819 */ /* 0x100fe40000011409 */
[----:B------:R-:W-:Y:S02]  /*0c10*/  SHF.R.S32.HI R4, RZ, 0x1f, R9 ;  /* 0x0000001fff047819 */ /* 0x000fe40000011409 */
[----:B------:R-:W-:Y:S02]  /*0c20*/  SHF.R.S32.HI R8, RZ, 0x5, R8 ;  /* 0x00000005ff087819 */ /* 0x000fe40000011408 */
[----:B------:R-:W-:-:S02]  /*0c30*/  LEA.HI R3, R4, R5, RZ, 0x3 ;  /* 0x0000000504037211 */ /* 0x000fc400078f18ff */
[CC--:B------:R-:W-:Y:S02]  /*0c40*/  LEA.HI R4, R0.reuse, R16.reuse, RZ, 0x4 ;  /* 0x0000001000047211 */ /* 0x0c0fe400078f20ff */
[----:B------:R-:W-:Y:S02]  /*0c50*/  LOP3.LUT R6, R3, 0xfffffff8, RZ, 0xc0, !PT ;  /* 0xfffffff803067812 */ /* 0x000fe400078ec0ff */
[----:B------:R-:W-:Y:S02]  /*0c60*/  LEA.HI R3, R0, R16, RZ, 0x5 ;  /* 0x0000001000037211 */ /* 0x000fe400078f28ff */
[----:B------:R-:W-:Y:S01]  /*0c70*/  SHF.R.S32.HI R7, RZ, 0x4, R4 ;  /* 0x00000004ff077819 */ /* 0x000fe20000011404 */
[----:B------:R-:W-:Y:S01]  /*0c80*/  IMAD.IADD R11, R5, 0x1, -R6 ;  /* 0x00000001050b7824 */ /* 0x000fe200078e0a06 */
[C---:B------:R-:W-:Y:S01]  /*0c90*/  LOP3.LUT R5, R4.reuse, 0x3fffff0, RZ, 0xc0, !PT ;  /* 0x03fffff004057812 */ /* 0x040fe200078ec0ff */
[----:B------:R-:W-:Y:S01]  /*0ca0*/  IMAD.SHL.U32 R3, R3, 0x20, RZ ;  /* 0x0000002003037824 */ /* 0x000fe200078e00ff */
[----:B------:R-:W-:Y:S01]  /*0cb0*/  LEA.HI R4, R4, R7, RZ, 0x1 ;  /* 0x0000000704047211 */ /* 0x000fe200078f08ff */
[----:B------:R-:W-:Y:S01]  /*0cc0*/  IMAD R11, R8, 0x10, R11 ;  /* 0x00000010080b7824 */ /* 0x000fe200078e020b */
[----:B------:R-:W-:-:S02]  /*0cd0*/  LEA.HI R6, R2, R10, RZ, 0x1 ;  /* 0x0000000a02067211 */ /* 0x000fc400078f08ff */
[----:B------:R-:W-:Y:S01]  /*0ce0*/  IADD3 R2, R16, -R5, RZ ;  /* 0x8000000510027210 */ /* 0x000fe20007ffe0ff */
[----:B------:R-:W-:Y:S01]  /*0cf0*/  IMAD.MOV.U32 R5, RZ, RZ, R13 ;  /* 0x000000ffff057224 */ /* 0x000fe200078e000d */
[----:B------:R-:W-:Y:S02]  /*0d00*/  LOP3.LUT R4, R4, 0x1ffffffe, RZ, 0xc0, !PT ;  /* 0x1ffffffe04047812 */ /* 0x000fe400078ec0ff */
[----:B------:R-:W-:Y:S02]  /*0d10*/  LOP3.LUT R205, R3, 0xfffffc00, RZ, 0xc0, !PT ;  /* 0xfffffc0003cd7812 */ /* 0x000fe400078ec0ff */
[----:B------:R-:W-:Y:S01]  /*0d20*/  LOP3.LUT R6, R6, 0x3fffffe, RZ, 0xc0, !PT ;  /* 0x03fffffe06067812 */ /* 0x000fe200078ec0ff */
[----:B------:R-:W-:Y:S01]  /*0d30*/  IMAD.IADD R4, R7, 0x1, -R4 ;  /* 0x0000000107047824 */ /* 0x000fe200078e0a04 */
[----:B------:R-:W-:Y:S01]  /*0d40*/  LOP3.LUT R9, R9, 0x7ffffffc, RZ, 0xc0, !PT ;  /* 0x7ffffffc09097812 */ /* 0x000fe200078ec0ff */
[----:B------:R-:W-:Y:S02]  /*0d50*/  IMAD R3, R2, 0x40, R205 ;  /* 0x0000004002037824 */ /* 0x000fe400078e02cd */
[----:B------:R-:W-:-:S02]  /*0d60*/  IMAD.IADD R6, R10, 0x1, -R6 ;  /* 0x000000010a067824 */ /* 0x000fc400078e0a06 */
[----:B------:R-:W-:Y:S02]  /*0d70*/  IMAD R2, R4, 0x8, R3 ;  /* 0x0000000804027824 */ /* 0x000fe400078e0203 */
[----:B------:R-:W-:Y:S01]  /*0d80*/  IMAD R8, R6, 0x40, R11 ;  /* 0x0000004006087824 */ /* 0x000fe200078e020b */
[----:B------:R-:W-:Y:S01]  /*0d90*/  MOV R6, R14 ;  /* 0x0000000e00067202 */ /* 0x000fe20000000f00 */
[----:B------:R-:W-:Y:S01]  /*0da0*/  IMAD.U32 R3, RZ, RZ, UR4 ;  /* 0x00000004ff037e24 */ /* 0x000fe2000f8e00ff */
[----:B------:R0:W-:Y:S01]  /*0db0*/  STL [R1+0x48], R2 ;  /* 0x0000480201007387 */ /* 0x0001e20000100800 */
[----:B------:R-:W-:Y:S01]  /*0dc0*/  UMOV UR4, URZ ;  /* 0x0000003f00047c82 */ /* 0x000fe20008000000 */
[----:B------:R-:W-:Y:S02]  /*0dd0*/  IMAD.IADD R9, R12, 0x1, -R9 ;  /* 0x000000010c097824 */ /* 0x000fe400078e0a09 */
[----:B------:R-:W-:Y:S01]  /*0de0*/  STL [R1+0x44], R8 ;  /* 0x0000440801007387 */ /* 0x000fe20000100800 */
[----:B------:R-:W-:-:S02]  /*0df0*/  IMAD.MOV.U32 R7, RZ, RZ, R15 ;  /* 0x000000ffff077224 */ /* 0x000fc400078e000f */
[----:B------:R-:W-:Y:S01]  /*0e00*/  IMAD.SHL.U32 R200, R9, 0x2, RZ ;  /* 0x0000000209c87824 */ /* 0x000fe200078e00ff */
[----:B------:R1:W-:Y:S01]  /*0e10*/  STL [R1+0x4], R3 ;  /* 0x0000040301007387 */ /* 0x0003e20000100800 */
[-C--:B0-----:R-:W-:Y:S02]  /*0e20*/  LEA.HI R2, R0, R16.reuse, RZ, 0x2 ;  /* 0x0000001000027211 */ /* 0x081fe400078f10ff */
[C---:B------:R-:W-:Y:S01]  /*0e30*/  VIADD R12, R200.reuse, 0x40 ;  /* 0x00000040c80c7836 */ /* 0x040fe20000000000 */
[C---:B------:R-:W-:Y:S01]  /*0e40*/  IADD3 R15, R200.reuse, 0x28, RZ ;  /* 0x00000028c80f7810 */ /* 0x040fe20007ffe0ff */
[C---:B------:R-:W-:Y:S01]  /*0e50*/  VIADD R20, R200.reuse, 0x20 ;  /* 0x00000020c8147836 */ /* 0x040fe20000000000 */
[--C-:B------:R-:W-:Y:S01]  /*0e60*/  SHF.R.S32.HI R191, RZ, 0x2, R2.reuse ;  /* 0x00000002ffbf7819 */ /* 0x100fe20000011402 */
[C---:B------:R-:W-:Y:S02]  /*0e70*/  VIADD R14, R200.reuse, 0x30 ;  /* 0x00000030c80e7836 */ /* 0x040fe40000000000 */
[----:B------:R-:W-:Y:S01]  /*0e80*/  VIADD R229, R200, 0x70 ;  /* 0x00000070c8e57836 */ /* 0x000fe20000000000 */
[----:B-1----:R-:W-:Y:S01]  /*0e90*/  LEA.HI R3, R0, R16, RZ, 0x3 ;  /* 0x0000001000037211 */ /* 0x002fe200078f18ff */
[C---:B------:R-:W-:Y:S01]  /*0ea0*/  VIADD R13, R191.reuse, 0x40 ;  /* 0x00000040bf0d7836 */ /* 0x040fe20000000000 */
[----:B------:R-:W-:Y:S01]  /*0eb0*/  LOP3.LUT R0, R2, 0xfffffffc, RZ, 0xc0, !PT ;  /* 0xfffffffc02007812 */ /* 0x000fe200078ec0ff */
[----:B------:R-:W-:Y:S01]  /*0ec0*/  VIADD R11, R191, 0x80 ;  /* 0x00000080bf0b7836 */ /* 0x000fe20000000000 */
[----:B------:R-:W-:Y:S01]  /*0ed0*/  SHF.R.S32.HI R2, RZ, 0x1f, R2 ;  /* 0x0000001fff027819 */ /* 0x000fe20000011402 */
[----:B------:R-:W-:Y:S01]  /*0ee0*/  IMAD.SHL.U32 R201, R13, 0x80, RZ ;  /* 0x000000800dc97824 */ /* 0x000fe200078e00ff */
[----:B------:R-:W-:Y:S01]  /*0ef0*/  LOP3.LUT R212, R3, 0xfffffff8, RZ, 0xc0, !PT ;  /* 0xfffffff803d47812 */ /* 0x000fe200078ec0ff */
[C---:B------:R-:W-:Y:S01]  /*0f00*/  IMAD.IADD R10, R16.reuse, 0x1, -R0 ;  /* 0x00000001100a7824 */ /* 0x040fe200078e0a00 */
[----:B------:R-:W-:Y:S01]  /*0f10*/  SHF.R.S32.HI R3, RZ, 0x3, R3 ;  /* 0x00000003ff037819 */ /* 0x000fe20000011403 */
[----:B------:R-:W-:Y:S01]  /*0f20*/  IMAD.SHL.U32 R202, R11, 0x80, RZ ;  /* 0x000000800bca7824 */ /* 0x000fe200078e00ff */
[----:B------:R-:W-:Y:S01]  /*0f30*/  SHF.R.S32.HI R3, RZ, 0x1f, R13 ;  /* 0x0000001fff037819 */ /* 0x000fe2000001140d */
[----:B------:R-:W-:Y:S01]  /*0f40*/  IMAD.IADD R212, R16, 0x1, -R212 ;  /* 0x0000000110d47824 */ /* 0x000fe200078e0ad4 */
[----:B------:R-:W-:Y:S01]  /*0f50*/  LEA.HI R2, R2, R191, RZ, 0x3 ;  /* 0x000000bf02027211 */ /* 0x000fe200078f18ff */
[C---:B------:R-:W-:Y:S01]  /*0f60*/  IMAD.SHL.U32 R22, R10.reuse, 0x8, RZ ;  /* 0x000000080a167824 */ /* 0x040fe200078e00ff */
[----:B------:R-:W-:Y:S01]  /*0f70*/  LEA.HI R0, R10, R10, RZ, 0x1 ;  /* 0x0000000a0a007211 */ /* 0x000fe200078f08ff */
[----:B------:R-:W-:Y:S01]  /*0f80*/  IMAD.SHL.U32 R203, R212, 0x8, RZ ;  /* 0x00000008d4cb7824 */ /* 0x000fe200078e00ff */
[----:B------:R-:W-:Y:S01]  /*0f90*/  LEA.HI R3, R3, R13, RZ, 0x3 ;  /* 0x0000000d03037211 */ /* 0x000fe200078f18ff */
[----:B------:R-:W-:Y:S01]  /*0fa0*/  VIADD R13, R200, 0x38 ;  /* 0x00000038c80d7836 */ /* 0x000fe20000000000 */
[----:B------:R-:W-:Y:S01]  /*0fb0*/  LOP3.LUT R2, R2, 0xfffffff8, RZ, 0xc0, !PT ;  /* 0xfffffff802027812 */ /* 0x000fe200078ec0ff */
[----:B------:R-:W-:Y:S01]  /*0fc0*/  VIADD R211, R203, 0x40 ;  /* 0x00000040cbd37836 */ /* 0x000fe20000000000 */
[----:B------:R-:W-:Y:S01]  /*0fd0*/  LOP3.LUT R0, R0, 0x1ffffffe, RZ, 0xc0, !PT ;  /* 0x1ffffffe00007812 */ /* 0x000fe200078ec0ff */
[----:B------:R-:W-:Y:S01]  /*0fe0*/  VIADD R228, R200, 0x78 ;  /* 0x00000078c8e47836 */ /* 0x000fe20000000000 */
[C---:B------:R-:W-:Y:S01]  /*0ff0*/  SHF.L.U32 R16, R10.reuse, 0x4, RZ ;  /* 0x000000040a107819 */ /* 0x040fe200000006ff */
[----:B------:R-:W-:Y:S01]  /*1000*/  IMAD.IADD R206, R191, 0x1, -R2 ;  /* 0x00000001bfce7824 */ /* 0x000fe200078e0a02 */
[----:B------:R-:W-:Y:S01]  /*1010*/  LOP3.LUT R201, R201, 0x380, RZ, 0xc0, !PT ;  /* 0x00000380c9c97812 */ /* 0x000fe200078ec0ff */
[----:B------:R-:W-:Y:S01]  /*1020*/  IMAD.IADD R0, R10, 0x1, -R0 ;  /* 0x000000010a007824 */ /* 0x000fe200078e0a00 */
[----:B------:R-:W-:Y:S01]  /*1030*/  SHF.L.U32 R3, R3, 0x7, RZ ;  /* 0x0000000703037819 */ /* 0x000fe200000006ff */
[----:B------:R-:W-:Y:S01]  /*1040*/  VIADD R19, R16, 0x40 ;  /* 0x0000004010137836 */ /* 0x000fe20000000000 */
[----:B------:R-:W-:Y:S01]  /*1050*/  SHF.R.S32.HI R2, RZ, 0x1f, R203 ;  /* 0x0000001fff027819 */ /* 0x000fe200000114cb */
[----:B------:R-:W-:Y:S01]  /*1060*/  IMAD R208, R0, 0x8, R8 ;  /* 0x0000000800d07824 */ /* 0x000fe200078e0208 */
[----:B------:R-:W-:Y:S01]  /*1070*/  SHF.R.U32.HI R10, RZ, 0x3, R201 ;  /* 0x00000003ff0a7819 */ /* 0x000fe200000116c9 */
[----:B------:R-:W-:Y:S01]  /*1080*/  IMAD.U32 R0, RZ, RZ, UR4 ;  /* 0x00000004ff007e24 */ /* 0x000fe2000f8e00ff */
[----:B------:R-:W-:Y:S01]  /*1090*/  LOP3.LUT R2, R201, 0x70, R16, 0xf8, !PT ;  /* 0x00000070c9027812 */ /* 0x000fe200078ef810 */
[----:B------:R-:W-:Y:S01]  /*10a0*/  VIADD R193, R22, 0x20 ;  /* 0x0000002016c17836 */ /* 0x000fe20000000000 */
[----:B------:R-:W-:Y:S01]  /*10b0*/  LOP3.LUT R207, R3, 0xfffffc00, RZ, 0xc0, !PT ;  /* 0xfffffc0003cf7812 */ /* 0x000fe200078ec0ff */
[----:B------:R-:W-:Y:S01]  /*10c0*/  VIADD R227, R200, 0x18 ;  /* 0x00000018c8e37836 */ /* 0x000fe20000000000 */
[----:B------:R-:W-:-:S02]  /*10d0*/  SHF.R.S32.HI R4, RZ, 0x1f, R11 ;  /* 0x0000001fff047819 */ /* 0x000fc4000001140b */
[----:B------:R-:W-:Y:S01]  /*10e0*/  LOP3.LUT R3, R207, R2, R10, 0xf6, !PT ;  /* 0x00000002cf037212 */ /* 0x000fe200078ef60a */
[----:B------:R-:W-:Y:S01]  /*10f0*/  VIADD R10, R200, 0x50 ;  /* 0x00000050c80a7836 */ /* 0x000fe20000000000 */
[----:B------:R-:W-:Y:S01]  /*1100*/  LEA.HI R4, R4, R11, RZ, 0x3 ;  /* 0x0000000b04047211 */ /* 0x000fe200078f18ff */
[----:B------:R-:W-:Y:S01]  /*1110*/  VIADD R11, R200, 0x48 ;  /* 0x00000048c80b7836 */ /* 0x000fe20000000000 */
[----:B------:R-:W-:Y:S01]  /*1120*/  SHF.R.S32.HI R9, RZ, 0x1f, R211 ;  /* 0x0000001fff097819 */ /* 0x000fe200000114d3 */
[----:B------:R-:W-:Y:S01]  /*1130*/  IMAD.IADD R2, R18, 0x1, R3 ;  /* 0x0000000112027824 */ /* 0x000fe200078e0203 */
[----:B------:R-:W-:Y:S01]  /*1140*/  SHF.R.S32.HI R3, RZ, 0x1f, R15 ;  /* 0x0000001fff037819 */ /* 0x000fe2000001140f */
[----:B------:R-:W-:Y:S01]  /*1150*/  IMAD.SHL.U32 R4, R4, 0x80, RZ ;  /* 0x0000008004047824 */ /* 0x000fe200078e00ff */
[----:B------:R-:W-:Y:S01]  /*1160*/  SHF.R.S32.HI R3, RZ, 0x1f, R12 ;  /* 0x0000001fff037819 */ /* 0x000fe2000001140c */
[----:B------:R-:W-:Y:S01]  /*1170*/  VIADD R9, R200, 0x58 ;  /* 0x00000058c8097836 */ /* 0x000fe20000000000 */
[----:B------:R0:W-:Y:S01]  /*1180*/  STL [R1+0x40], R2 ;  /* 0x0000400201007387 */ /* 0x0001e20000100800 */
[----:B------:R-:W-:-:S02]  /*1190*/  LOP3.LUT R202, R202, 0x380, RZ, 0xc0, !PT ;  /* 0x00000380caca7812 */ /* 0x000fc400078ec0ff */
[----:B------:R-:W-:Y:S01]  /*11a0*/  LOP3.LUT R209, R4, 0xfffffc00, RZ, 0xc0, !PT ;  /* 0xfffffc0004d17812 */ /* 0x000fe200078ec0ff */
[----:B------:R1:W-:Y:S01]  /*11b0*/  STL [R1+0x24], R0 ;  /* 0x0000240001007387 */ /* 0x0003e20000100800 */
[C---:B------:R-:W-:Y:S01]  /*11c0*/  VIADD R4, R200.reuse, 0x60 ;  /* 0x00000060c8047836 */ /* 0x040fe20000000000 */
[----:B------:R-:W-:Y:S02]  /*11d0*/  SHF.R.S32.HI R3, RZ, 0x1f, R9 ;  /* 0x0000001fff037819 */ /* 0x000fe40000011409 */
[----:B------:R-:W-:Y:S02]  /*11e0*/  SHF.R.S32.HI R17, RZ, 0x1f, R16 ;  /* 0x0000001fff117819 */ /* 0x000fe40000011410 */
[----:B0-----:R-:W-:Y:S02]  /*11f0*/  IADD3 R2, R200, 0x68, RZ ;  /* 0x00000068c8027810 */ /* 0x001fe40007ffe0ff */
        /* <DEDUP_REMOVED lines=9> */
[----:B-1----:R-:W-:-:S07]  /*1290*/  SHF.R.S32.HI R2, RZ, 0x1f, R228 ;  /* 0x0000001fff027819 */ /* 0x002fce00000114e4 */
.L_x_10539:
[----:B0123--:R-:W0:Y:S01]  /*12a0*/  LDC.64 R2, c[0x0][0xc88] ;  /* 0x00032200ff027b82 */ /* 0x00fe220000000a00 */
[----:B------:R-:W-:Y:S01]  /*12b0*/  ULDC.64 UR4, c[0x0][0x208] ;  /* 0x0000820000047ab9 */ /* 0x000fe20000000a00 */
[----:B0-----:R-:W-:-:S05]  /*12c0*/  IMAD.WIDE R2, R7, 0x4, R2 ;  /* 0x0000000407027825 */ /* 0x001fca00078e0202 */
[----:B------:R-:W2:Y:S01]  /*12d0*/  LDG.E R210, desc[UR4][R2.64] ;  /* 0x0000000402d27981 */ /* 0x000ea2000c1e1900 */
[----:B------:R-:W-:Y:S05]  /*12e0*/  YIELD ;  /* 0x0000000000007946 */ /* 0x000fea0003800000 */
[----:B------:R-:W-:Y:S01]  /*12f0*/  ULDC.64 UR4, c[0x0][0xa28] ;  /* 0x00028a0000047ab9 */ /* 0x000fe20000000a00 */
[----:B------:R-:W-:Y:S01]  /*1300*/  ULDC.64 UR8, c[0x0][0xa18] ;  /* 0x0002860000087ab9 */ /* 0x000fe20000000a00 */
[----:B------:R-:W-:Y:S01]  /*1310*/  ISETP.NE.U32.AND P1, PT, RZ, UR4, PT ;  /* 0x00000004ff007c0c */ /* 0x000fe2000bf25070 */
[----:B------:R-:W-:Y:S01]  /*1320*/  ULDC.64 UR6, c[0x0][0xa08] ;  /* 0x0002820000067ab9 */ /* 0x000fe20000000a00 */
[----:B------:R-:W-:Y:S01]  /*1330*/  IMAD.MOV.U32 R13, RZ, RZ, RZ ;  /* 0x000000ffff0d7224 */ /* 0x000fe200078e00ff */
[----:B------:R-:W-:Y:S01]  /*1340*/  ISETP.NE.U32.AND P0, PT, RZ, UR6, PT ;  /* 0x00000006ff007c0c */ /* 0x000fe2000bf05070 */
[----:B------:R-:W-:Y:S01]  /*1350*/  ULDC.64 UR10, c[0x0][0x208] ;  /* 0x00008200000a7ab9 */ /* 0x000fe20000000a00 */
[----:B------:R-:W-:Y:S01]  /*1360*/  ISETP.NE.AND.EX P1, PT, RZ, UR5, PT, P1 ;  /* 0x00000005ff007c0c */ /* 0x000fe2000bf25310 */
[----:B-----5:R-:W-:Y:S01]  /*1370*/  IMAD.MOV.U32 R29, RZ, RZ, RZ ;  /* 0x000000ffff1d7224 */ /* 0x020fe200078e00ff */
[----:B------:R-:W-:-:S02]  /*1380*/  ISETP.NE.AND.EX P0, PT, RZ, UR7, PT, P0 ;  /* 0x00000007ff007c0c */ /* 0x000fc4000bf05300 */
[----:B--2---:R-:W-:Y:S01]  /*1390*/  SHF.R.S32.HI R220, RZ, 0x1f, R210 ;  /* 0x0000001fffdc7819 */ /* 0x004fe200000114d2 */
[----:B------:R-:W-:-:S08]  /*13a0*/  IMAD.SHL.U32 R214, R210, 0x4, RZ ;  /* 0x00000004d2d67824 */ /* 0x000fd000078e00ff */
[C---:B------:R-:W-:Y:S02]  /*13b0*/  @P1 LEA R8, P2, R210.reuse, UR4, 0x2 ;  /* 0x00000004d2081c11 */ /* 0x040fe4000f8410ff */
[C-C-:B------:R-:W-:Y:S02]  /*13c0*/  SHF.L.U64.HI R219, R210.reuse, 0x2, R220.reuse ;  /* 0x00000002d2db7819 */ /* 0x140fe400000102dc */
[----:B------:R-:W-:Y:S02]  /*13d0*/  @P1 LEA.HI.X R9, R210, UR5, R220, 0x2, P2 ;  /* 0x00000005d2091c11 */ /* 0x000fe400090f14dc */
[----:B------:R-:W-:Y:S01]  /*13e0*/  ISETP.NE.U32.AND P2, PT, RZ, UR8, PT ;  /* 0x00000008ff007c0c */ /* 0x000fe2000bf45070 */
[----:B------:R-:W-:Y:S01]  /*13f0*/  ULDC UR4, c[0x0][0x288] ;  /* 0x0000a20000047ab9 */ /* 0x000fe20000000800 */
[----:B------:R-:W-:Y:S01]  /*1400*/  IADD3 R10, P3, R214, UR6, RZ ;  /* 0x00000006d60a7c10 */ /* 0x000fe2000ff7e0ff */
[----:B------:R0:W5:Y:S01]  /*1410*/  @P1 LDG.E R13, desc[UR10][R8.64] ;  /* 0x0000000a080d1981 */ /* 0x000162000c1e1900 */
[----:B------:R-:W-:-:S02]  /*1420*/  ISETP.NE.AND.EX P2, PT, RZ, UR9, PT, P2 ;  /* 0x00000009ff007c0c */ /* 0x000fc4000bf45320 */
[----:B------:R-:W-:Y:S01]  /*1430*/  MOV R198, UR4 ;  /* 0x0000000400c67c02 */ /* 0x000fe20008000f00 */
[----:B------:R-:W-:Y:S01]  /*1440*/  ULDC.64 UR4, c[0x0][0x418] ;  /* 0x0001060000047ab9 */ /* 0x000fe20000000a00 */
[----:B------:R-:W-:Y:S01]  /*1450*/  IADD3.X R11, R219, UR7, RZ, P3, !PT ;  /* 0x00000007db0b7c10 */ /* 0x000fe20009ffe4ff */
[----:B------:R-:W-:-:S03]  /*1460*/  UISETP.NE.U32.AND UP0, UPT, UR4, URZ, UPT ;  /* 0x0000003f0400728c */ /* 0x000fc6000bf05070 */
[----:B------:R-:W-:Y:S01]  /*1470*/  ULDC UR4, c[0x0][0x424] ;  /* 0x0001090000047ab9 */ /* 0x000fe20000000800 */
[----:B------:R-:W-:Y:S01]  /*1480*/  UISETP.NE.AND.EX UP0, UPT, UR5, URZ, UPT, UP0 ;  /* 0x0000003f0500728c */ /* 0x000fe2000bf05300 */
[----:B------:R0:W5:Y:S02]  /*1490*/  @P0 LDG.E R29, desc[UR10][R10.64] ;  /* 0x0000000a0a1d0981 */ /* 0x000164000c1e1900 */
[----:B------:R-:W-:Y:S01]  /*14a0*/  ULDC UR5, c[0x0][0x2f0] ;  /* 0x0000bc0000057ab9 */ /* 0x000fe20000000800 */
[----:B------:R-:W-:Y:S01]  /*14b0*/  USEL UR4, UR4, 0x1, UP0 ;  /* 0x0000000104047887 */ /* 0x000fe20008000000 */
[----:B------:R-:W-:-:S03]  /*14c0*/  @P2 IADD3 R2, P1, R214, UR8, RZ ;  /* 0x00000008d6022c10 */ /* 0x000fc6000ff3e0ff */
[----:B------:R-:W-:Y:S01]  /*14d0*/  UIMAD UR4, UR4, UR5, URZ ;  /* 0x00000005040472a4 */ /* 0x000fe2000f8e023f */
[----:B------:R-:W-:Y:S02]  /*14e0*/  @P2 IADD3.X R3, R219, UR9, RZ, P1, !PT ;  /* 0x00000009db032c10 */ /* 0x000fe40008ffe4ff */
[----:B------:R-:W-:Y:S02]  /*14f0*/  ULDC UR5, c[0x0][0x348] ;  /* 0x0000d20000057ab9 */ /* 0x000fe40000000800 */
[----:B------:R-:W-:Y:S01]  /*1500*/  IMAD.U32 R58, RZ, RZ, UR5 ;  /* 0x00000005ff3a7e24 */ /* 0x000fe2000f8e00ff */
[----:B------:R0:W5:Y:S01]  /*1510*/  @P2 LDG.E R198, desc[UR10][R2.64] ;  /* 0x0000000a02c62981 */ /* 0x000162000c1e1900 */
[----:B------:R-:W-:Y:S01]  /*1520*/  IMAD.U32 R28, RZ, RZ, UR4 ;  /* 0x00000004ff1c7e24 */ /* 0x000fe2000f8e00ff */
[----:B----4-:R-:W-:Y:S06]  /*1530*/  @P2 BRA `(.L_x_10347) ;  /* 0x0000000000282947 */ /* 0x010fec0003800000 */
[----:B------:R-:W-:Y:S02]  /*1540*/  ULDC.64 UR4, c[0x0][0xa00] ;  /* 0x0002800000047ab9 */ /* 0x000fe40000000a00 */
[----:B------:R-:W-:-:S04]  /*1550*/  ISETP.NE.U32.AND P1, PT, RZ, UR4, PT ;  /* 0x00000004ff007c0c */ /* 0x000fc8000bf25070 */
[----:B------:R-:W-:-:S13]  /*1560*/  ISETP.NE.AND.EX P1, PT, RZ, UR5, PT, P1 ;  /* 0x00000005ff007c0c */ /* 0x000fda000bf25310 */
[----:B------:R-:W-:Y:S05]  /*1570*/  @!P1 BRA `(.L_x_10347) ;  /* 0x0000000000189947 */ /* 0x000fea0003800000 */
[----:B0-----:R-:W0:Y:S01]  /*1580*/  LDC.64 R2, c[0x0][0xa00] ;  /* 0x00028000ff027b82 */ /* 0x001e220000000a00 */
[----:B------:R-:W-:Y:S01]  /*1590*/  ULDC.64 UR4, c[0x0][0x208] ;  /* 0x0000820000047ab9 */ /* 0x000fe20000000a00 */
[----:B0-----:R-:W-:-:S05]  /*15a0*/  IMAD.WIDE R2, R210, 0x4, R2 ;  /* 0x00000004d2027825 */ /* 0x001fca00078e0202 */
[----:B-----5:R-:W2:Y:S04]  /*15b0*/  LDG.E R198, desc[UR4][R2.64] ;  /* 0x0000000402c67981 */ /* 0x020ea8000c1e1900 */
[----:B------:R-:W2:Y:S02]  /*15c0*/  LDG.E R7, desc[UR4][R2.64+0x4] ;  /* 0x0000040402077981 */ /* 0x000ea4000c1e1900 */
[----:B--2---:R-:W-:-:S07]  /*15d0*/  IMAD.IADD R198, R7, 0x1, -R198 ;  /* 0x0000000107c67824 */ /* 0x004fce00078e0ac6 */
.L_x_10347:
[----:B------:R-:W-:Y:S01]  /*15e0*/  ULDC.64 UR4, c[0x0][0xa20] ;  /* 0x0002880000047ab9 */ /* 0x000fe20000000a00 */
[C---:B0-----:R-:W-:Y:S02]  /*15f0*/  LOP3.LUT R2, R6.reuse, 0xff000000, RZ, 0xc0, !PT ;  /* 0xff00000006027812 */ /* 0x041fe400078ec0ff */
[----:B------:R-:W-:Y:S02]  /*1600*/  ISETP.NE.U32.AND P1, PT, RZ, UR4, PT ;  /* 0x00000004ff007c0c */ /* 0x000fe4000bf25070 */
[C---:B------:R-:W-:Y:S02]  /*1610*/  LOP3.LUT R0, R6.reuse, 0xff0000, RZ, 0xc0, !PT ;  /* 0x00ff000006007812 */ /* 0x040fe400078ec0ff */
[----:B------:R-:W-:Y:S02]  /*1620*/  ISETP.NE.AND.EX P1, PT, RZ, UR5, PT, P1 ;  /* 0x00000005ff007c0c */ /* 0x000fe4000bf25310 */
[----:B------:R-:W-:Y:S02]  /*1630*/  SHF.R.U32.HI R3, RZ, 0x8, R2 ;  /* 0x00000008ff037819 */ /* 0x000fe40000011602 */
[----:B------:R-:W-:-:S02]  /*1640*/  LOP3.LUT R192, R6, 0xffff, RZ, 0xc0, !PT ;  /* 0x0000ffff06c07812 */ /* 0x000fc400078ec0ff */
[----:B------:R-:W-:-:S07]  /*1650*/  LEA.HI R213, R0, R3, RZ, 0x10 ;  /* 0x0000000300d57211 */ /* 0x000fce00078f80ff */
[----:B------:R-:W-:Y:S05]  /*1660*/  @!P1 BRA `(.L_x_10348) ;  /* 0x0000000000149947 */ /* 0x000fea0003800000 */
[----:B------:R-:W-:Y:S01]  /*1670*/  IADD3 R2, P0, R214, UR4, RZ ;  /* 0x00000004d6027c10 */ /* 0x000fe2000ff1e0ff */
[----:B------:R-:W-:-:S03]  /*1680*/  ULDC.64 UR6, c[0x0][0x208] ;  /* 0x0000820000067ab9 */ /* 0x000fc60000000a00 */
[----:B------:R-:W-:-:S05]  /*1690*/  IADD3.X R3, R219, UR5, RZ, P0, !PT ;  /* 0x00000005db037c10 */ /* 0x000fca00087fe4ff */
[----:B------:R0:W5:Y:S01]  /*16a0*/  LDG.E R28, desc[UR6][R2.64] ;  /* 0x00000006021c7981 */ /* 0x000162000c1e1900 */
[----:B------:R-:W-:Y:S05]  /*16b0*/  BRA `(.L_x_10349) ;  /* 0x0000000000147947 */ /* 0x000fea0003800000 */
.L_x_10348:
[----:B------:R-:W-:Y:S05]  /*16c0*/  @!P0 BRA `(.L_x_10349) ;  /* 0x0000000000108947 */ /* 0x000fea0003800000 */
[----:B------:R-:W-:Y:S02]  /*16d0*/  ULDC.64 UR4, c[0x0][0x208] ;  /* 0x0000820000047ab9 */ /* 0x000fe40000000a00 */
[----:B------:R-:W2:Y:S04]  /*16e0*/  LDG.E R3, desc[UR4][R10.64] ;  /* 0x000000040a037981 */ /* 0x000ea8000c1e1900 */
[----:B------:R-:W2:Y:S02]  /*16f0*/  LDG.E R28, desc[UR4][R10.64+0x4] ;  /* 0x000004040a1c7981 */ /* 0x000ea4000c1e1900 */
[----:B--2---:R-:W-:-:S07]  /*1700*/  IMAD.IADD R28, R28, 0x1, -R3 ;  /* 0x000000011c1c7824 */ /* 0x004fce00078e0a03 */
.L_x_10349:
[----:B------:R-:W-:Y:S01]  /*1710*/  ULDC.64 UR4, c[0x0][0xa10] ;  /* 0x0002840000047ab9 */ /* 0x000fe20000000a00 */
[----:B------:R-:W-:Y:S01]  /*1720*/  ULDC.64 UR6, c[0x0][0x208] ;  /* 0x0000820000067ab9 */ /* 0x000fe20000000a00 */
[----:B------:R-:W-:Y:S01]  /*1730*/  ISETP.NE.U32.AND P0, PT, RZ, UR4, PT ;  /* 0x00000004ff007c0c */ /* 0x000fe2000bf05070 */
[----:B------:R-:W1:Y:S03]  /*1740*/  LDC R4, c[0x0][0x448] ;  /* 0x00011200ff047b82 */ /* 0x000e660000000800 */
[----:B------:R-:W-:Y:S01]  /*1750*/  ISETP.NE.AND.EX P0, PT, RZ, UR5, PT, P0 ;  /* 0x00000005ff007c0c */ /* 0x000fe2000bf05300 */
[----:B------:R-:W-:-:S12]  /*1760*/  ULDC.64 UR4, c[0x0][0xa30] ;  /* 0x00028c0000047ab9 */ /* 0x000fd80000000a00 */
[----:B0-----:R-:W0:Y:S02]  /*1770*/  @P0 LDC.64 R2, c[0x0][0xa10] ;  /* 0x00028400ff020b82 */ /* 0x001e240000000a00 */
[----:B0-----:R-:W-:-:S05]  /*1780*/  @P0 IMAD.WIDE R2, R210, 0x4, R2 ;  /* 0x00000004d2020825 */ /* 0x001fca00078e0202 */
[----:B------:R-:W2:Y:S04]  /*1790*/  @P0 LDG.E R0, desc[UR6][R2.64] ;  /* 0x0000000602000981 */ /* 0x000ea8000c1e1900 */
[----:B------:R0:W2:Y:S01]  /*17a0*/  @P0 LDG.E R9, desc[UR6][R2.64+0x4] ;  /* 0x0000040602090981 */ /* 0x0000a2000c1e1900 */
[----:B------:R-:W-:Y:S01]  /*17b0*/  ISETP.NE.U32.AND P1, PT, RZ, UR4, PT ;  /* 0x00000004ff007c0c */ /* 0x000fe2000bf25070 */
[----:B-----5:R-:W-:-:S03]  /*17c0*/  IMAD.MOV.U32 R24, RZ, RZ, R28 ;  /* 0x000000ffff187224 */ /* 0x020fc600078e001c */
[----:B------:R-:W-:-:S13]  /*17d0*/  ISETP.NE.AND.EX P1, PT, RZ, UR5, PT, P1 ;  /* 0x00000005ff007c0c */ /* 0x000fda000bf25310 */
[----:B------:R-:W-:-:S04]  /*17e0*/  @P1 IADD3 R6, P2, R214, UR4, RZ ;  /* 0x00000004d6061c10 */ /* 0x000fc8000ff5e0ff */
[----:B------:R-:W-:-:S05]  /*17f0*/  @P1 IADD3.X R7, R219, UR5, RZ, P2, !PT ;  /* 0x00000005db071c10 */ /* 0x000fca00097fe4ff */
[----:B------:R3:W5:Y:S01]  /*1800*/  @P1 LDG.E R24, desc[UR6][R6.64] ;  /* 0x0000000606181981 */ /* 0x000762000c1e1900 */
[----:B-1----:R-:W-:Y:S01]  /*1810*/  ISETP.NE.AND P1, PT, R4, 0x1, PT ;  /* 0x000000010400780c */ /* 0x002fe20003f25270 */
[----:B------:R-:W-:Y:S01]  /*1820*/  IMAD.SHL.U32 R197, R5, 0x80, RZ ;  /* 0x0000008005c57824 */ /* 0x000fe200078e00ff */
[----:B------:R-:W-:Y:S01]  /*1830*/  BSSY B0, `(.L_x_10350) ;  /* 0x0000035000007945 */ /* 0x000fe20003800000 */
[----:B------:R-:W-:Y:S01]  /*1840*/  IMAD.IADD R13, R28, 0x1, -R13 ;  /* 0x000000011c0d7824 */ /* 0x000fe200078e0a0d */
[----:B------:R-:W-:Y:S01]  /*1850*/  LOP3.LUT R226, R213, 0xff, RZ, 0xc0, !PT ;  /* 0x000000ffd5e27812 */ /* 0x000fe200078ec0ff */
[----:B0-----:R-:W-:Y:S01]  /*1860*/  VIADD R2, R197, 0x7f ;  /* 0x0000007fc5027836 */ /* 0x001fe20000000000 */
[----:B------:R-:W-:-:S07]  /*1870*/  SHF.R.U32.HI R213, RZ, 0x10, R213 ;  /* 0x00000010ffd57819 */ /* 0x000fce00000116d5 */
[----:B------:R-:W0:Y:S08]  /*1880*/  @P1 LDC R11, c[0x0][0x44c] ;  /* 0x00011300ff0b1b82 */ /* 0x000e300000000800 */
[----:B------:R-:W1:Y:S01]  /*1890*/  @P1 LDC R3, c[0x0][0x450] ;  /* 0x00011400ff031b82 */ /* 0x000e620000000800 */
[----:B--2---:R-:W-:Y:S01]  /*18a0*/  @P0 IADD3 R58, -R0, R9, RZ ;  /* 0x00000009003a0210 */ /* 0x004fe20007ffe1ff */
[----:B0-----:R-:W-:-:S04]  /*18b0*/  @P1 IMAD.HI.U32 R0, R2, R11, RZ ;  /* 0x0000000b02001227 */ /* 0x001fc800078e00ff */
[----:B------:R-:W-:Y:S01]  /*18c0*/  IMAD.IADD R199, R13, 0x1, R58 ;  /* 0x000000010dc77824 */ /* 0x000fe200078e023a */
[----:B-1----:R-:W-:-:S03]  /*18d0*/  @P1 SHF.R.U32.HI R2, RZ, R3, R0 ;  /* 0x00000003ff021219 */ /* 0x002fc60000011600 */
[C---:B------:R-:W-:Y:S01]  /*18e0*/  VIADD R0, R199.reuse, 0x9f ;  /* 0x0000009fc7007836 */ /* 0x040fe20000000000 */
[----:B------:R-:W-:-:S03]  /*18f0*/  IADD3 R27, R199, 0xa0, -R198 ;  /* 0x000000a0c71b7810 */ /* 0x000fc60007ffe8c6 */
[----:B------:R-:W-:-:S04]  /*1900*/  IMAD.HI R0, R0, 0x66666667, RZ ;  /* 0x6666666700007827 */ /* 0x000fc800078e02ff */
[----:B------:R-:W-:Y:S01]  /*1910*/  IMAD.IADD R2, R27, 0x1, R2 ;  /* 0x000000011b027824 */ /* 0x000fe200078e0202 */
[----:B------:R-:W-:-:S03]  /*1920*/  SHF.R.U32.HI R3, RZ, 0x1f, R0 ;  /* 0x0000001fff037819 */ /* 0x000fc60000011600 */
[----:B------:R-:W-:Y:S01]  /*1930*/  IMAD.HI R2, R2, 0x66666667, RZ ;  /* 0x6666666702027827 */ /* 0x000fe200078e02ff */
[----:B------:R-:W-:-:S03]  /*1940*/  LEA.HI.SX32 R26, R0, R3, 0x1a ;  /* 0x00000003001a7211 */ /* 0x000fc600078fd2ff */
[----:B------:R-:W-:Y:S01]  /*1950*/  IMAD.MOV.U32 R3, RZ, RZ, RZ ;  /* 0x000000ffff037224 */ /* 0x000fe200078e00ff */
[----:B------:R-:W-:-:S04]  /*1960*/  SHF.R.U32.HI R5, RZ, 0x1f, R2 ;  /* 0x0000001fff057819 */ /* 0x000fc80000011602 */
[----:B------:R-:W-:-:S04]  /*1970*/  LEA.HI.SX32 R5, R2, R5, 0x1a ;  /* 0x0000000502057211 */ /* 0x000fc800078fd2ff */
[----:B---3--:R-:W-:-:S04]  /*1980*/  VIMNMX R6, R26, R5, PT ;  /* 0x000000051a067248 */ /* 0x008fc80003fe0100 */
[----:B------:R-:W-:-:S13]  /*1990*/  ISETP.GE.AND P0, PT, R6, 0x1, PT ;  /* 0x000000010600780c */ /* 0x000fda0003f06270 */
[----:B------:R-:W-:Y:S05]  /*19a0*/  @!P0 BRA `(.L_x_10351) ;  /* 0x0000000000748947 */ /* 0x000fea0003800000 */
[----:B------:R-:W-:Y:S01]  /*19b0*/  ISETP.NE.AND P0, PT, R213, RZ, PT ;  /* 0x000000ffd500720c */ /* 0x000fe20003f05270 */
[----:B------:R-:W-:-:S03]  /*19c0*/  ULDC UR4, c[0x0][0x9f0] ;  /* 0x00027c0000047ab9 */ /* 0x000fc60000000800 */
[----:B------:R-:W-:-:S04]  /*19d0*/  SEL R9, R213, UR4, P0 ;  /* 0x00000004d5097c07 */ /* 0x000fc80008000000 */
        /* <DEDUP_REMOVED lines=26> */
.L_x_10351:
[----:B------:R-:W-:Y:S05]  /*1b80*/  BSYNC B0 ;  /* 0x0000000000007941 */ /* 0x000fea0003800000 */
.L_x_10350:
        /* <DEDUP_REMOVED lines=8> */
[----:B------:R-:W-:-:S04]  /*1c10*/  SHF.R.U32.HI R25, RZ, 0x7, R3 ;  /* 0x00000007ff197819 */ /* 0x000fc80000011603 */
[----:B------:R-:W-:-:S07]  /*1c20*/  MOV R2, R25 ;  /* 0x0000001900027202 */ /* 0x000fce0000000f00 */
        /* <DEDUP_REMOVED lines=26> */
[----:B-1---5:R-:W-:Y:S05]  /*1dd0*/  CALL.ABS.NOINC R14 ;  /* 0x000000000e007343 */ /* 0x022fea0003c00000 */
.L_x_10354:
[----:B------:R-:W-:Y:S05]  /*1de0*/  BSYNC B6 ;  /* 0x0000000000067941 */ /* 0x000fea0003800000 */
.L_x_10353:
        /* <DEDUP_REMOVED lines=20> */
.L_x_10356:
[----:B------:R-:W-:Y:S05]  /*1f30*/  BSYNC B6 ;  /* 0x0000000000067941 */ /* 0x000fea0003800000 */
.L_x_10355:
[----:B------:R-:W-:Y:S01]  /*1f40*/  ULDC.64 UR4, c[0x0][0x9f8] ;  /* 0x00027e0000047ab9 */ /* 0x000fe20000000a00 */
[----:B------:R-:W-:Y:S01]  /*1f50*/  IMAD.MOV.U32 R85, RZ, RZ, R210 ;  /* 0x000000ffff557224 */ /* 0x000fe200078e00d2 */
[----:B------:R-:W-:Y:S01]  /*1f60*/  ISETP.NE.U32.AND P0, PT, RZ, UR4, PT ;  /* 0x00000004ff007c0c */ /* 0x000fe2000bf05070 */
[----:B------:R-:W-:Y:S01]  /*1f70*/  ULDC.64 UR6, c[0x0][0x208] ;  /* 0x0000820000067ab9 */ /* 0x000fe20000000a00 */
[----:B------:R-:W0:Y:S02]  /*1f80*/  LDC.64 R50, c[0x0][0x3f8] ;  /* 0x0000fe00ff327b82 */ /* 0x000e240000000a00 */
[----:B------:R-:W-:-:S06]  /*1f90*/  ISETP.NE.AND.EX P0, PT, RZ, UR5, PT, P0 ;  /* 0x00000005ff007c0c */ /* 0x000fcc000bf05300 */
[----:B------:R-:W1:Y:S07]  /*1fa0*/  LDC R71, c[0x0][0x3f4] ;  /* 0x0000fd00ff477b82 */ /* 0x000e6e0000000800 */
[----:B------:R-:W-:Y:S01]  /*1fb0*/  @P0 IADD3 R4, P1, R214, UR4, RZ ;  /* 0x00000004d6040c10 */ /* 0x000fe2000ff3e0ff */
[----:B------:R-:W2:Y:S03]  /*1fc0*/  LDC.64 R56, c[0x0][0x408] ;  /* 0x00010200ff387b82 */ /* 0x000ea60000000a00 */
[----:B------:R-:W-:-:S05]  /*1fd0*/  @P0 IADD3.X R5, R219, UR5, RZ, P1, !PT ;  /* 0x00000005db050c10 */ /* 0x000fca0008ffe4ff */
[----:B------:R3:W4:Y:S01]  /*1fe0*/  @P0 LDG.E R85, desc[UR6][R4.64] ;  /* 0x0000000604550981 */ /* 0x000722000c1e1900 */
[----:B------:R-:W-:Y:S01]  /*1ff0*/  SHF.R.S32.HI R3, RZ, 0x1f, R191 ;  /* 0x0000001fff037819 */ /* 0x000fe200000114bf */
[----:B------:R-:W-:Y:S01]  /*2000*/  IMAD.SHL.U32 R79, R206, 0x80, RZ ;  /* 0x00000080ce4f7824 */ /* 0x000fe200078e00ff */
[----:B------:R-:W-:Y:S01]  /*2010*/  SHF.R.S32.HI R23, RZ, 0x1f, R22 ;  /* 0x0000001fff177819 */ /* 0x000fe20000011416 */
[----:B------:R-:W3:Y:S01]  /*2020*/  S2R R30, SR_TID.X ;  /* 0x00000000001e7919 */ /* 0x000ee20000002100 */
[-C--:B0-----:R-:W-:Y:S01]  /*2030*/  IMAD.WIDE.U32 R8, R191, R50.reuse, R16 ;  /* 0x00000032bf087225 */ /* 0x081fe200078e0010 */
[----:B------:R-:W-:Y:S02]  /*2040*/  SHF.R.U32.HI R101, RZ, 0x3, R202 ;  /* 0x00000003ff657819 */ /* 0x000fe400000116ca */
[----:B-1----:R-:W-:Y:S01]  /*2050*/  ISETP.GE.AND P0, PT, R16, R71, PT ;  /* 0x000000471000720c */ /* 0x002fe20003f06270 */
[-C--:B------:R-:W-:Y:S01]  /*2060*/  IMAD R0, R3, R50.reuse, RZ ;  /* 0x0000003203007224 */ /* 0x080fe200078e02ff */
[----:B------:R-:W-:Y:S01]  /*2070*/  LOP3.LUT R79, R79, 0x380, RZ, 0xc0, !PT ;  /* 0x000003804f4f7812 */ /* 0x000fe200078ec0ff */
[----:B------:R-:W-:Y:S01]  /*2080*/  IMAD.WIDE.U32 R6, R191, R50, R22 ;  /* 0x00000032bf067225 */ /* 0x000fe200078e0016 */
[----:B------:R-:W-:-:S02]  /*2090*/  SHF.L.U64.HI R83, R50, 0x6, R51 ;  /* 0x0000000632537819 */ /* 0x000fc40000010233 */
[----:B------:R-:W-:Y:S01]  /*20a0*/  SHF.R.U32.HI R74, RZ, 0x3, R79 ;  /* 0x00000003ff4a7819 */ /* 0x000fe2000001164f */
[----:B------:R-:W-:Y:S01]  /*20b0*/  IMAD R11, R191, R51, R0 ;  /* 0x00000033bf0b7224 */ /* 0x000fe200078e0200 */
[----:B------:R-:W-:Y:S01]  /*20c0*/  SHF.L.U64.HI R82, R50, 0x7, R51 ;  /* 0x0000000732527819 */ /* 0x000fe20000010233 */
[-C--:B--2---:R-:W-:Y:S01]  /*20d0*/  IMAD R0, R3, R56.reuse, RZ ;  /* 0x0000003803007224 */ /* 0x084fe200078e02ff */
[----:B------:R-:W-:Y:S01]  /*20e0*/  SEL R3, R71, RZ, P0 ;  /* 0x000000ff47037207 */ /* 0x000fe20000000000 */
[-C--:B------:R-:W-:Y:S01]  /*20f0*/  IMAD.WIDE.U32 R52, R191, R56.reuse, R22 ;  /* 0x00000038bf347225 */ /* 0x080fe200078e0016 */
[----:B------:R-:W-:Y:S02]  /*2100*/  IADD3 R9, R11, R9, RZ ;  /* 0x000000090b097210 */ /* 0x000fe40007ffe0ff */
[C-C-:B------:R-:W-:Y:S01]  /*2110*/  SHF.L.U64.HI R78, R56.reuse, 0x6, R57.reuse ;  /* 0x00000006384e7819 */ /* 0x140fe20000010239 */
[C---:B---3--:R-:W-:Y:S01]  /*2120*/  IMAD R5, R191.reuse, R57, R0 ;  /* 0x00000039bf057224 */ /* 0x048fe200078e0200 */
[C---:B------:R-:W-:Y:S01]  /*2130*/  SHF.L.U64.HI R77, R56.reuse, 0x7, R57 ;  /* 0x00000007384d7819 */ /* 0x040fe20000010239 */
[----:B------:R-:W-:Y:S01]  /*2140*/  IMAD.WIDE.U32 R54, R191, R56, R16 ;  /* 0x00000038bf367225 */ /* 0x000fe200078e0010 */
[----:B------:R-:W-:-:S02]  /*2150*/  SHF.L.U32 R75, R56, 0x7, RZ ;  /* 0x00000007384b7819 */ /* 0x000fc400000006ff */
[----:B------:R-:W-:Y:S01]  /*2160*/  LOP3.LUT P1, RZ, R206, 0x4, RZ, 0xc0, !PT ;  /* 0x00000004ceff7812 */ /* 0x000fe2000782c0ff */
[----:B------:R-:W-:Y:S02]  /*2170*/  IMAD.IADD R3, R16, 0x1, R3 ;  /* 0x0000000110037824 */ /* 0x000fe400078e0203 */
[----:B------:R-:W-:Y:S02]  /*2180*/  IMAD.IADD R53, R53, 0x1, R5 ;  /* 0x0000000135357824 */ /* 0x000fe400078e0205 */
[----:B------:R-:W-:Y:S01]  /*2190*/  IMAD.IADD R55, R5, 0x1, R55 ;  /* 0x0000000105377824 */ /* 0x000fe200078e0237 */
[----:B-----5:R-:W-:Y:S01]  /*21a0*/  SHF.R.S32.HI R5, RZ, 0x1f, R24 ;  /* 0x0000001fff057819 */ /* 0x020fe20000011418 */
[----:B------:R-:W-:Y:S01]  /*21b0*/  IMAD.IADD R7, R7, 0x1, R11 ;  /* 0x0000000107077824 */ /* 0x000fe200078e020b */
[----:B------:R-:W-:Y:S01]  /*21c0*/  SHF.R.S32.HI R0, RZ, 0x1f, R3 ;  /* 0x0000001fff007819 */ /* 0x000fe20000011403 */
[----:B------:R-:W-:Y:S01]  /*21d0*/  VIADD R32, R30, 0xffffff80 ;  /* 0xffffff801e207836 */ /* 0x000fe20000000000 */
[----:B------:R-:W-:Y:S01]  /*21e0*/  SHF.R.U32.HI R30, RZ, 0x7, R30 ;  /* 0x00000007ff1e7819 */ /* 0x000fe2000001161e */
[----:B------:R-:W-:Y:S01]  /*21f0*/  IMAD.WIDE.U32 R20, R24, R50, R6 ;  /* 0x0000003218147225 */ /* 0x000fe200078e0006 */
[----:B------:R-:W-:-:S02]  /*2200*/  LEA.HI R0, R0, R3, RZ, 0x4 ;  /* 0x0000000300007211 */ /* 0x000fc400078f20ff */
[C---:B------:R-:W-:Y:S01]  /*2210*/  ISETP.NE.AND P6, PT, R30.reuse, 0x1, PT ;  /* 0x000000011e00780c */ /* 0x040fe20003fc5270 */
[----:B------:R-:W-:Y:S01]  /*2220*/  IMAD R3, R5, R50, RZ ;  /* 0x0000003205037224 */ /* 0x000fe200078e02ff */
[----:B------:R-:W-:Y:S01]  /*2230*/  SHF.R.S32.HI R31, RZ, 0x1f, R32 ;  /* 0x0000001fff1f7819 */ /* 0x000fe20000011420 */
[----:B------:R-:W-:Y:S01]  /*2240*/  VIADD R73, R30, 0x8 ;  /* 0x000000081e497836 */ /* 0x000fe20000000000 */
[----:B------:R-:W-:Y:S01]  /*2250*/  LOP3.LUT R4, R201, 0x70, R0, 0xf8, !PT ;  /* 0x00000070c9047812 */ /* 0x000fe200078ef800 */
[----:B------:R-:W-:Y:S01]  /*2260*/  IMAD R11, R24, R51, R3 ;  /* 0x00000033180b7224 */ /* 0x000fe200078e0203 */
[----:B------:R-:W-:Y:S01]  /*2270*/  LOP3.LUT R3, R79, 0x30, R16, 0xf8, !PT ;  /* 0x000000304f037812 */ /* 0x000fe200078ef810 */
[----:B------:R-:W-:Y:S01]  /*2280*/  IMAD R5, R5, R56, RZ ;  /* 0x0000003805057224 */ /* 0x000fe200078e02ff */
[----:B------:R-:W-:Y:S01]  /*2290*/  LEA.HI R31, R31, R32, RZ, 0x2 ;  /* 0x000000201f1f7211 */ /* 0x000fe200078f10ff */
[----:B------:R-:W-:Y:S01]  /*22a0*/  IMAD R13, R51, 0xa0, RZ ;  /* 0x000000a0330d7824 */ /* 0x000fe200078e02ff */
[----:B------:R-:W-:Y:S01]  /*22b0*/  LOP3.LUT R68, R3, R74, RZ, 0x3c, !PT ;  /* 0x0000004a03447212 */ /* 0x000fe200078e3cff */
[----:B------:R-:W-:Y:S01]  /*22c0*/  IMAD.SHL.U32 R81, R50, 0x40, RZ ;  /* 0x0000004032517824 */ /* 0x000fe200078e00ff */
[--C-:B------:R-:W-:Y:S01]  /*22d0*/  LOP3.LUT R3, R79, 0x70, R0.reuse, 0xf8, !PT ;  /* 0x000000704f037812 */ /* 0x100fe200078ef800 */
[----:B------:R-:W-:Y:S05]  /*22e0*/  @!P6 WARPSYNC.ALL ;  /* 0x000000000000e948 */ /* 0x000fea0003800000 */
[----:B------:R-:W-:Y:S01]  /*22f0*/  LOP3.LUT R31, R31, 0xfffffffc, RZ, 0xc0, !PT ;  /* 0xfffffffc1f1f7812 */ /* 0x000fe200078ec0ff */
[----:B------:R-:W-:Y:S01]  /*2300*/  ULDC UR4, c[0x0][0x2f4] ;  /* 0x0000bd0000047ab9 */ /* 0x000fe20000000800 */
[----:B------:R-:W-:Y:S01]  /*2310*/  LOP3.LUT R6, R202, 0x70, R0, 0xf8, !PT ;  /* 0x00000070ca067812 */ /* 0x000fe200078ef800 */
[----:B------:R-:W-:Y:S01]  /*2320*/  IMAD.SHL.U32 R80, R50, 0x80, RZ ;  /* 0x0000008032507824 */ /* 0x000fe200078e00ff */
[----:B------:R-:W-:Y:S01]  /*2330*/  SHF.R.U32.HI R30, RZ, 0x3, R201 ;  /* 0x00000003ff1e7819 */ /* 0x000fe200000116c9 */
[----:B------:R-:W-:Y:S01]  /*2340*/  IMAD.WIDE.U32 R48, R24, R50, R8 ;  /* 0x0000003218307225 */ /* 0x000fe200078e0008 */
[----:B------:R-:W-:-:S02]  /*2350*/  SHF.R.S32.HI R63, RZ, 0x4, R0 ;  /* 0x00000004ff3f7819 */ /* 0x000fc40000011400 */
[----:B------:R-:W-:Y:S01]  /*2360*/  LOP3.LUT R62, R0, 0xfffffff0, RZ, 0xc0, !PT ;  /* 0xfffffff0003e7812 */ /* 0x000fe200078ec0ff */
[----:B------:R-:W-:Y:S01]  /*2370*/  IMAD R5, R24, R57, R5 ;  /* 0x0000003918057224 */ /* 0x000fe200078e0205 */
[----:B------:R-:W-:Y:S01]  /*2380*/  LOP3.LUT R0, R3, R74, RZ, 0x3c, !PT ;  /* 0x0000004a03007212 */ /* 0x000fe200078e3cff */
[----:B------:R-:W-:Y:S01]  /*2390*/  IMAD R69, R57, 0xa0, RZ ;  /* 0x000000a039457824 */ /* 0x000fe200078e02ff */
[----:B------:R-:W-:Y:S01]  /*23a0*/  LOP3.LUT R4, R4, R30, RZ, 0x3c, !PT ;  /* 0x0000001e04047212 */ /* 0x000fe200078e3cff */
[----:B------:R-:W-:Y:S01]  /*23b0*/  IMAD.SHL.U32 R76, R56, 0x40, RZ ;  /* 0x00000040384c7824 */ /* 0x000fe200078e00ff */
[----:B------:R-:W-:Y:S01]  /*23c0*/  LOP3.LUT R6, R6, R101, RZ, 0x3c, !PT ;  /* 0x0000006506067212 */ /* 0x000fe200078e3cff */
[C---:B------:R-:W-:Y:S01]  /*23d0*/  IMAD.WIDE.U32 R52, R24.reuse, R56, R52 ;  /* 0x0000003818347225 */ /* 0x040fe200078e0034 */
[----:B------:R-:W-:Y:S02]  /*23e0*/  ISETP.GE.AND P2, PT, R19, UR4, PT ;  /* 0x0000000413007c0c */ /* 0x000fe4000bf46270 */
[----:B------:R-:W-:Y:S01]  /*23f0*/  IADD3 R68, R205, R68, RZ ;  /* 0x00000044cd447210 */ /* 0x000fe20007ffe0ff */
[----:B------:R-:W-:Y:S01]  /*2400*/  IMAD.WIDE.U32 R54, R24, R56, R54 ;  /* 0x0000003818367225 */ /* 0x000fe200078e0036 */
[----:B------:R-:W-:-:S02]  /*2410*/  ISETP.GE.AND P1, PT, R16, UR4, PT ;  /* 0x0000000410007c0c */ /* 0x000fc4000bf26270 */
[----:B------:R-:W-:Y:S01]  /*2420*/  P2R R87, PR, RZ, 0x4 ;  /* 0x00000004ff577803 */ /* 0x000fe20000000000 */
[----:B------:R-:W-:Y:S01]  /*2430*/  IMAD.WIDE.U32 R50, R50, 0xa0, RZ ;  /* 0x000000a032327825 */ /* 0x000fe200078e00ff */
[----:B------:R-:W-:-:S03]  /*2440*/  SHF.R.S32.HI R60, RZ, 0x1f, R62 ;  /* 0x0000001fff3c7819 */ /* 0x000fc6000001143e */
        /* <DEDUP_REMOVED lines=11> */
[----:B------:R-:W-:Y:S02]  /*2500*/  IMAD.IADD R64, R5, 0x1, R55 ;  /* 0x0000000105407824 */ /* 0x000fe400078e0237 */
[----:B------:R-:W-:-:S02]  /*2510*/  IMAD.IADD R3, R207, 0x1, R4 ;  /* 0x00000001cf037824 */ /* 0x000fc400078e0204 */
[----:B------:R-:W-:Y:S01]  /*2520*/  IMAD.IADD R0, R209, 0x1, R6 ;  /* 0x00000001d1007824 */ /* 0x000fe200078e0206 */
[----:B----4-:R-:W-:Y:S01]  /*2530*/  SHF.R.S32.HI R61, RZ, 0x1f, R85 ;  /* 0x0000001fff3d7819 */ /* 0x010fe20000011455 */
[----:B------:R-:W-:Y:S06]  /*2540*/  @!P6 BAR.SYNC.DEFER_BLOCKING 0x9, 0x100 ;  /* 0x024400000000eb1d */ /* 0x000fec0000010000 */
.L_x_10431:
[----:B0-----:R-:W0:Y:S01]  /*2550*/  LDC R92, c[0x0][0x430] ;  /* 0x00010c00ff5c7b82 */ /* 0x001e220000000800 */
[----:B------:R-:W-:Y:S01]  /*2560*/  IADD3 R2, R2, -0x1, RZ ;  /* 0xffffffff02027810 */ /* 0x000fe20007ffe0ff */
[----:B------:R-:W-:Y:S01]  /*2570*/  IMAD.MOV.U32 R91, RZ, RZ, RZ ;  /* 0x000000ffff5b7224 */ /* 0x000fe200078e00ff */
[----:B------:R-:W-:-:S03]  /*2580*/  ULDC.64 UR4, c[0x0][0x208] ;  /* 0x0000820000047ab9 */ /* 0x000fc60000000a00 */
[----:B------:R-:W-:Y:S02]  /*2590*/  IMAD R5, R2, 0xa0, R72 ;  /* 0x000000a002057824 */ /* 0x000fe400078e0248 */
[----:B------:R-:W1:Y:S02]  /*25a0*/  LDC R102, c[0x0][0x3f4] ;  /* 0x0000fd00ff667b82 */ /* 0x000e640000000800 */
[----:B------:R-:W-:Y:S01]  /*25b0*/  IMAD.IADD R12, R84, 0x1, R5 ;  /* 0x00000001540c7824 */ /* 0x000fe200078e0205 */
[----:B------:R-:W-:-:S03]  /*25c0*/  ISETP.GE.AND P2, PT, R5, R58, PT ;  /* 0x0000003a0500720c */ /* 0x000fc60003f46270 */
[----:B------:R-:W-:Y:S01]  /*25d0*/  IMAD.MOV.U32 R8, RZ, RZ, R12 ;  /* 0x000000ffff087224 */ /* 0x000fe200078e000c */
[----:B------:R-:W-:Y:S02]  /*25e0*/  ISETP.GT.OR P2, PT, R72, 0x9f, P2 ;  /* 0x0000009f4800780c */ /* 0x000fe40001744670 */
[----:B0-----:R-:W-:-:S11]  /*25f0*/  ISETP.NE.AND P3, PT, R92, 0x1, PT ;  /* 0x000000015c00780c */ /* 0x001fd60003f65270 */
[----:B------:R-:W0:Y:S08]  /*2600*/  @!P2 LDC.64 R6, c[0x0][0x428] ;  /* 0x00010a00ff06ab82 */ /* 0x000e300000000a00 */
[----:B--2---:R-:W2:Y:S08]  /*2610*/  @!P2 LDC.64 R4, c[0x0][0x418] ;  /* 0x00010600ff04ab82 */ /* 0x004eb00000000a00 */
[----:B---3--:R-:W3:Y:S08]  /*2620*/  @P3 LDC R9, c[0x0][0x434] ;  /* 0x00010d00ff093b82 */ /* 0x008ef00000000800 */
        /* <DEDUP_REMOVED lines=16> */
[C---:B------:R-:W-:Y:S01]  /*2730*/  VIADD R89, R7.reuse, 0x40 ;  /* 0x0000004007597836 */ /* 0x040fe20000000000 */
[----:B-1----:R-:W-:Y:S01]  /*2740*/  ISETP.GE.AND P2, PT, R102, 0x1, PT ;  /* 0x000000016600780c */ /* 0x002fe20003f46270 */
[----:B------:R-:W-:Y:S05]  /*2750*/  YIELD ;  /* 0x0000000000007946 */ /* 0x000fea0003800000 */
[----:B------:R-:W-:Y:S01]  /*2760*/  BSSY B0, `(.L_x_10357) ;  /* 0x000070a000007945 */ /* 0x000fe20003800000 */
[----:B------:R-:W-:Y:S01]  /*2770*/  IMAD R92, R92, R9, R12 ;  /* 0x000000095c5c7224 */ /* 0x000fe200078e020c */
[----:B------:R-:W-:Y:S01]  /*2780*/  IADD3 R90, R18, R7, RZ ;  /* 0x00000007125a7210 */ /* 0x000fe20007ffe0ff */
[----:B------:R-:W-:-:S04]  /*2790*/  @P4 VIADD R89, R7, 0xffffffc0 ;  /* 0xffffffc007594836 */ /* 0x000fc80000000000 */
        /* <DEDUP_REMOVED lines=22> */
[----:B------:R-:W-:Y:S01]  /*2900*/  IMAD R5, R69, R2, RZ ;  /* 0x0000000245057224 */ /* 0x000fe200078e02ff */
        /* <DEDUP_REMOVED lines=29> */
[----:B------:R-:W-:Y:S01]  /*2ae0*/  CS2R R46, SRZ ;  /* 0x00000000002e7805 */ /* 0x000fe2000001ff00 */
[----:B------:R-:W-:Y:S01]  /*2af0*/  ULDC.64 UR6, c[0x0][0x208] ;  /* 0x0000820000067ab9 */ /* 0x000fe20000000a00 */
        /* <DEDUP_REMOVED lines=12> */
.L_x_10361:
[----:B------:R-:W-:Y:S05]  /*2bc0*/  BSYNC B1 ;  /* 0x0000000000017941 */ /* 0x000fea0003800000 */
.L_x_10360:
[----:B0-----:R-:W-:Y:S01]  /*2bd0*/  VIADD R10, R191, 0x40 ;  /* 0x00000040bf0a7836 */ /* 0x001fe20000000000 */
[----:B------:R-:W-:Y:S01]  /*2be0*/  BSSY B1, `(.L_x_10362) ;  /* 0x000001a000017945 */ /* 0x000fe20003800000 */
[----:B-----5:R-:W-:Y:S01]  /*2bf0*/  IMAD.MOV.U32 R110, RZ, RZ, R44 ;  /* 0x000000ffff6e7224 */ /* 0x020fe200078e002c */
[----:B------:R-:W-:Y:S02]  /*2c00*/  MOV R114, R96 ;  /* 0x0000006000727202 */ /* 0x000fe40000000f00 */
[----:B------:R-:W-:-:S13]  /*2c10*/  ISETP.GE.AND P3, PT, R10, R95, PT ;  /* 0x0000005f0a00720c */ /* 0x000fda0003f66270 */
[----:B------:R-:W-:Y:S05]  /*2c20*/  @P3 BRA `(.L_x_10363) ;  /* 0x0000000000543947 */ /* 0x000fea0003800000 */
[----:B------:R-:W-:Y:S01]  /*2c30*/  IADD3 R10, P4, P5, R20, R4, R81 ;  /* 0x00000004140a7210 */ /* 0x000fe20007d9e051 */
[----:B------:R-:W-:Y:S01]  /*2c40*/  ULDC.64 UR4, c[0x0][0x3e8] ;  /* 0x0000fa0000047ab9 */ /* 0x000fe20000000a00 */
[----:B------:R-:W-:Y:S02]  /*2c50*/  CS2R R38, SRZ ;  /* 0x0000000000267805 */ /* 0x000fe4000001ff00 */
[----:B------:R-:W-:Y:S02]  /*2c60*/  CS2R R40, SRZ ;  /* 0x0000000000287805 */ /* 0x000fe4000001ff00 */
[----:B------:R-:W-:Y:S01]  /*2c70*/  IADD3.X R11, R67, R86, R83, P4, P5 ;  /* 0x00000056430b7210 */ /* 0x000fe200027ea453 */
[----:B------:R-:W-:Y:S01]  /*2c80*/  ULDC.64 UR6, c[0x0][0x208] ;  /* 0x0000820000067ab9 */ /* 0x000fe20000000a00 */
        /* <DEDUP_REMOVED lines=15> */
.L_x_10363:
[----:B------:R-:W-:Y:S05]  /*2d80*/  BSYNC B1 ;  /* 0x0000000000017941 */ /* 0x000fea0003800000 */
.L_x_10362:
[----:B0-----:R-:W-:Y:S01]  /*2d90*/  VIADD R10, R191, 0x80 ;  /* 0x00000080bf0a7836 */ /* 0x001fe20000000000 */
[----:B------:R-:W-:Y:S04]  /*2da0*/  BSSY B1, `(.L_x_10364) ;  /* 0x0000016000017945 */ /* 0x000fe80003800000 */
[----:B------:R-:W-:-:S13]  /*2db0*/  ISETP.GE.AND P4, PT, R10, R95, PT ;  /* 0x0000005f0a00720c */ /* 0x000fda0003f86270 */
[----:B------:R-:W-:Y:S05]  /*2dc0*/  @P4 BRA `(.L_x_10365) ;  /* 0x00000000004c4947 */ /* 0x000fea0003800000 */
[----:B------:R-:W-:Y:S01]  /*2dd0*/  IADD3 R4, P5, P6, R20, R80, R4 ;  /* 0x0000005014047210 */ /* 0x000fe20007ebe004 */
[----:B------:R-:W-:Y:S01]  /*2de0*/  ULDC.64 UR4, c[0x0][0x3e8] ;  /* 0x0000fa0000047ab9 */ /* 0x000fe20000000a00 */
[----:B------:R-:W-:Y:S02]  /*2df0*/  ULDC.64 UR6, c[0x0][0x208] ;  /* 0x0000820000067ab9 */ /* 0x000fe40000000a00 */
        /* <DEDUP_REMOVED lines=16> */
.L_x_10365:
[----:B------:R-:W-:Y:S05]  /*2f00*/  BSYNC B1 ;  /* 0x0000000000017941 */ /* 0x000fea0003800000 */
.L_x_10364:
[----:B0-----:R-:W2:Y:S01]  /*2f10*/  LDL R4, [R1+0x4] ;  /* 0x0000040001047983 */ /* 0x001ea20000100800 */
[----:B------:R-:W-:Y:S01]  /*2f20*/  IMAD.MOV.U32 R113, RZ, RZ, R42 ;  /* 0x000000ffff717224 */ /* 0x000fe200078e002a */
[----:B-----5:R-:W-:Y:S01]  /*2f30*/  MOV R104, R8 ;  /* 0x0000000800687202 */ /* 0x020fe20000000f00 */
        /* <DEDUP_REMOVED lines=8> */
[----:B--2---:R-:W-:-:S13]  /*2fc0*/  R2UR UR4, R4 ;  /* 0x00000000040472ca */ /* 0x004fda00000e0000 */
[----:B------:R-:W-:-:S06]  /*2fd0*/  UISETP.NE.AND UP0, UPT, UR4, 0x3, UPT ;  /* 0x000000030400788c */ /* 0x000fcc000bf05270 */
[----:B------:R-:W-:-:S13]  /*2fe0*/  PLOP3.LUT P5, PT, PT, PT, UP0, 0x80, 0x0 ;  /* 0x000000000000781c */ /* 0x000fda0003faf008 */
[----:B------:R-:W-:Y:S05]  /*2ff0*/  @!P5 BRA `(.L_x_10366) ;  /* 0x000000000004d947 */ /* 0x000fea0003800000 */
[----:B------:R-:W-:Y:S01]  /*3000*/  BPT.TRAP 0x1 ;  /* 0x000000040000795c */ /* 0x000fe20000300000 */
.L_x_10366:
[----:B------:R-:W-:Y:S01]  /*3010*/  IMAD R86, R188, 0x8, R18 ;  /* 0x00000008bc567824 */ /* 0x000fe200078e0212 */
[----:B------:R-:W-:Y:S01]  /*3020*/  SHF.L.U32 R98, R195, 0x1f, RZ ;  /* 0x0000001fc3627819 */ /* 0x000fe200000006ff */
[----:B------:R-:W-:Y:S03]  /*3030*/  BSSY B1, `(.L_x_10367) ;  /* 0x0000003000017945 */ /* 0x000fe60003800000 */
[----:B------:R-:W0:Y:S02]  /*3040*/  SYNCS.PHASECHK.TRANS64.TRYWAIT P6, [R86+URZ+0x22890], R98 ;  /* 0x02289062560075a7 */ /* 0x000e2400080c017f */
[----:B0-----:R-:W-:Y:S05]  /*3050*/  @!P6 BRA `(.L_x_10368) ;  /* 0x0000026400b4e947 */ /* 0x001fea0003800000 */
.L_x_10676:
[----:B------:R-:W-:Y:S05]  /*3060*/  BSYNC B1 ;  /* 0x0000000000017941 */ /* 0x000fea0003800000 */
.L_x_10367:
[----:B------:R-:W-:-:S03]  /*3070*/  UMOV UR4, 0xffffffff ;  /* 0xffffffff00047882 */ /* 0x000fc60000000000 */
[----:B------:R-:W-:Y:S05]  /*3080*/  BRA.DIV UR4, `(.L_x_10369) ;  /* 0x0000026604bc7947 */ /* 0x000fea000b800000 */
[----:B------:R1:W2:Y:S04]  /*3090*/  SHFL.IDX PT, R103, R100, RZ, 0x1c1f ;  /* 0x001c1fff64677589 */ /* 0x0002a800000e0000 */
[----:B------:R1:W3:Y:S02]  /*30a0*/  SHFL.IDX PT, R14, R99, RZ, 0x1c1f ;  /* 0x001c1fff630e7589 */ /* 0x0002e400000e0000 */
.L_x_10680:
[----:B------:R-:W-:Y:S04]  /*30b0*/  BSSY B1, `(.L_x_10370) ;  /* 0x00000ef000017945 */ /* 0x000fe80003800000 */
[----:B------:R-:W-:Y:S05]  /*30c0*/  @P2 BRA `(.L_x_10371) ;  /* 0x0000000c00b42947 */ /* 0x000fea0003800000 */
[----:B------:R-:W-:Y:S04]  /*30d0*/  BSSY B2, `(.L_x_10372) ;  /* 0x0000076000027945 */ /* 0x000fe80003800000 */
[----:B------:R-:W-:Y:S05]  /*30e0*/  @P1 BRA `(.L_x_10373) ;  /* 0x0000000400d01947 */ /* 0x000fea0003800000 */
[----:B------:R4:W0:Y:S01]  /*30f0*/  LDS.128 R4, [R90+0x18400] ;  /* 0x018400005a047984 */ /* 0x0008220000000c00 */
[----:B---3--:R-:W-:Y:S01]  /*3100*/  IADD3 R10, P2, R16, R14, RZ ;  /* 0x0000000e100a7210 */ /* 0x008fe20007f5e0ff */
[----:B------:R-:W-:Y:S04]  /*3110*/  BSSY B3, `(.L_x_10374) ;  /* 0x000006f000037945 */ /* 0x000fe80003800000 */
[----:B--2---:R-:W-:Y:S01]  /*3120*/  IMAD.X R11, R103, 0x1, R17, P2 ;  /* 0x00000001670b7824 */ /* 0x004fe200010e0611 */
[----:B------:R-:W-:-:S13]  /*3130*/  ISETP.GE.AND P2, PT, R22, R102, PT ;  /* 0x000000661600720c */ /* 0x000fda0003f46270 */
[----:B----4-:R-:W-:Y:S05]  /*3140*/  @P2 BRA `(.L_x_10375) ;  /* 0x0000000400ac2947 */ /* 0x010fea0003800000 */
        /* <DEDUP_REMOVED lines=11> */
[----:B------:R-:W-:Y:S02]  /*3200*/  SHF.R.U32.HI R117, RZ, 0x10, R97 ;  /* 0x00000010ff757819 */ /* 0x000fe40000011661 */
[----:B------:R-:W-:Y:S02]  /*3210*/  LOP3.LUT R15, R15, 0xff00, R12, 0xf8, !PT ;  /* 0x0000ff000f0f7812 */ /* 0x000fe400078ef80c */
[----:B------:R-:W-:Y:S01]  /*3220*/  LOP3.LUT R97, R47, 0xff00, R46, 0xf8, !PT ;  /* 0x0000ff002f617812 */ /* 0x000fe200078ef82e */
[----:B------:R-:W-:Y:S01]  /*3230*/  IMAD.U32 R12, R117, 0x10000, RZ ;  /* 0x00010000750c7824 */ /* 0x000fe200078e00ff */
[----:B0-----:R-:W-:Y:S01]  /*3240*/  MOV R13, R4 ;  /* 0x00000004000d7202 */ /* 0x001fe20000000f00 */
[----:B------:R-:W-:Y:S01]  /*3250*/  IMAD.U32 R46, R115, 0x10000, RZ ;  /* 0x00010000732e7824 */ /* 0x000fe200078e00ff */
[----:B------:R-:W-:-:S02]  /*3260*/  F2FP.F16.E4M3.UNPACK_B R4, R5 ;  /* 0x00000005ff04723e */ /* 0x000fc400020006ff */
[----:B------:R-:W-:Y:S02]  /*3270*/  F2FP.F16.E4M3.UNPACK_B R47, R120.H1 ;  /* 0x00000078ff2f723e */ /* 0x000fe400030006ff */
[----:B------:R-:W-:Y:S02]  /*3280*/  LOP3.LUT R12, R15, 0xff0000, R12, 0xf8, !PT ;  /* 0x00ff00000f0c7812 */ /* 0x000fe400078ef80c */
[----:B------:R-:W-:Y:S01]  /*3290*/  LOP3.LUT R15, R97, 0xff0000, R46, 0xf8, !PT ;  /* 0x00ff0000610f7812 */ /* 0x000fe200078ef82e */
[--C-:B------:R-:W-:Y:S01]  /*32a0*/  HADD2.F32 R46, -RZ, R4.reuse.H1_H1 ;  /* 0x30000004ff2e7230 */ /* 0x100fe20000004100 */
[-C--:B------:R-:W-:Y:S01]  /*32b0*/  F2FP.F16.E4M3.UNPACK_B R97, R114.reuse.H1 ;  /* 0x00000072ff61723e */ /* 0x080fe200030006ff */
[--C-:B------:R-:W-:Y:S01]  /*32c0*/  HADD2.F32 R117, -RZ, R47.reuse.H0_H0 ;  /* 0x2000002fff757230 */ /* 0x100fe20000004100 */
[----:B------:R-:W-:Y:S01]  /*32d0*/  F2FP.F16.E4M3.UNPACK_B R5, R5.H1 ;  /* 0x00000005ff05723e */ /* 0x000fe200030006ff */
[----:B------:R-:W-:Y:S01]  /*32e0*/  HADD2.F32 R4, -RZ, R4.H0_H0 ;  /* 0x20000004ff047230 */ /* 0x000fe20000004100 */
[----:B------:R-:W-:Y:S01]  /*32f0*/  F2FP.F16.E4M3.UNPACK_B R114, R114 ;  /* 0x00000072ff72723e */ /* 0x000fe200020006ff */
[----:B------:R-:W-:-:S02]  /*3300*/  HADD2.F32 R116, -RZ, R47.H1_H1 ;  /* 0x3000002fff747230 */ /* 0x000fc40000004100 */
[-C--:B------:R-:W-:Y:S01]  /*3310*/  FMUL.FTZ R119, R46, R117.reuse ;  /* 0x000000752e777220 */ /* 0x080fe20000410000 */
[----:B------:R-:W-:Y:S02]  /*3320*/  HADD2.F32 R115, -RZ, R97.H0_H0 ;  /* 0x20000061ff737230 */ /* 0x000fe40000004100 */
[--C-:B------:R-:W-:Y:S02]  /*3330*/  HADD2.F32 R96, -RZ, R5.reuse.H1_H1 ;  /* 0x30000005ff607230 */ /* 0x100fe40000004100 */
[----:B------:R-:W-:Y:S02]  /*3340*/  HADD2.F32 R47, -RZ, R5.H0_H0 ;  /* 0x20000005ff2f7230 */ /* 0x000fe40000004100 */
[----:B------:R-:W-:Y:S01]  /*3350*/  FMUL.FTZ R5, R4, R117 ;  /* 0x0000007504057220 */ /* 0x000fe20000410000 */
[----:B------:R-:W-:Y:S02]  /*3360*/  HADD2.F32 R97, -RZ, R97.H1_H1 ;  /* 0x30000061ff617230 */ /* 0x000fe40000004100 */
[-C--:B------:R-:W-:Y:S01]  /*3370*/  FMUL.FTZ R118, R96, R116.reuse ;  /* 0x0000007460767220 */ /* 0x080fe20000410000 */
[-C--:B------:R-:W-:Y:S01]  /*3380*/  FFMA.FTZ R4, R4, R115.reuse, -R119 ;  /* 0x0000007304047223 */ /* 0x080fe20000010877 */
[C---:B------:R-:W-:Y:S01]  /*3390*/  FMUL.FTZ R117, R47.reuse, R116 ;  /* 0x000000742f757220 */ /* 0x040fe20000410000 */
[----:B------:R-:W-:Y:S01]  /*33a0*/  FFMA.FTZ R5, R46, R115, R5 ;  /* 0x000000732e057223 */ /* 0x000fe20000010005 */
        /* <DEDUP_REMOVED lines=11> */
[----:B------:R-:W-:Y:S02]  /*3460*/  HADD2.F32 R47, -RZ, R13.H1_H1 ;  /* 0x3000000dff2f7230 */ /* 0x000fe40000004100 */
[----:B------:R-:W-:Y:S01]  /*3470*/  FMUL.FTZ R117, R97, R115 ;  /* 0x0000007361757220 */ /* 0x000fe20000410000 */
[----:B------:R-:W-:Y:S01]  /*3480*/  HADD2.F32 R13, -RZ, R114.H1_H1 ;  /* 0x30000072ff0d7230 */ /* 0x000fe20000004100 */
[----:B------:R-:W-:Y:S01]  /*3490*/  F2FP.SATFINITE.E4M3.F32.PACK_AB_MERGE_C R5, R5, R4, R124 ;  /* 0x000000040505723e */ /* 0x000fe2000480707c */
[----:B------:R-:W-:-:S02]  /*34a0*/  HADD2.F32 R116, -RZ, R116.H0_H0 ;  /* 0x20000074ff747230 */ /* 0x000fc40000004100 */
[----:B------:R-:W-:Y:S02]  /*34b0*/  HADD2.F32 R114, -RZ, R114.H0_H0 ;  /* 0x20000072ff727230 */ /* 0x000fe40000004100 */
[-C--:B------:R-:W-:Y:S01]  /*34c0*/  FFMA.FTZ R117, R96, R13.reuse, -R117 ;  /* 0x0000000d60757223 */ /* 0x080fe20000010875 */
[----:B------:R-:W-:Y:S01]  /*34d0*/  FFMA.FTZ R118, R97, R13, R118 ;  /* 0x0000000d61767223 */ /* 0x000fe20000010076 */
[CC--:B------:R-:W-:Y:S01]  /*34e0*/  FMUL.FTZ R115, R47.reuse, R116.reuse ;  /* 0x000000742f737220 */ /* 0x0c0fe20000410000 */
[-C--:B------:R-:W-:Y:S01]  /*34f0*/  F2FP.F16.E4M3.UNPACK_B R96, R7.reuse.H1 ;  /* 0x00000007ff60723e */ /* 0x080fe200030006ff */
[C---:B------:R-:W-:Y:S01]  /*3500*/  FMUL.FTZ R116, R46.reuse, R116 ;  /* 0x000000742e747220 */ /* 0x040fe20000410000 */
[----:B------:R-:W-:Y:S01]  /*3510*/  F2FP.F16.E4M3.UNPACK_B R7, R7 ;  /* 0x00000007ff07723e */ /* 0x000fe200020006ff */
[-C--:B------:R-:W-:Y:S01]  /*3520*/  FFMA.FTZ R13, R46, R114.reuse, -R115 ;  /* 0x000000722e0d7223 */ /* 0x080fe20000010873 */
[----:B------:R-:W-:Y:S01]  /*3530*/  F2FP.SATFINITE.E4M3.F32.PACK_AB_MERGE_C R123, R118, R117, RZ ;  /* 0x00000075767b723e */ /* 0x000fe200048070ff */
[--C-:B------:R-:W-:Y:S01]  /*3540*/  HADD2.F32 R97, -RZ, R96.reuse.H0_H0 ;  /* 0x20000060ff617230 */ /* 0x100fe20000004100 */
[-C--:B------:R-:W-:Y:S01]  /*3550*/  F2FP.F16.E4M3.UNPACK_B R118, R15.reuse.H1 ;  /* 0x0000000fff76723e */ /* 0x080fe200030006ff */
[----:B------:R-:W-:Y:S01]  /*3560*/  FFMA.FTZ R46, R47, R114, R116 ;  /* 0x000000722f2e7223 */ /* 0x000fe20000010074 */
[----:B------:R-:W-:Y:S01]  /*3570*/  F2FP.F16.E4M3.UNPACK_B R115, R12.H1 ;  /* 0x0000000cff73723e */ /* 0x000fe200030006ff */
[----:B------:R-:W-:Y:S01]  /*3580*/  HADD2.F32 R96, -RZ, R96.H1_H1 ;  /* 0x30000060ff607230 */ /* 0x000fe20000004100 */
[----:B------:R-:W-:Y:S01]  /*3590*/  F2FP.F16.E4M3.UNPACK_B R47, R6.H1 ;  /* 0x00000006ff2f723e */ /* 0x000fe200030006ff */
        /* <DEDUP_REMOVED lines=20> */
[----:B------:R-:W-:Y:S01]  /*36e0*/  HADD2.F32 R15, -RZ, R7.H1_H1 ;  /* 0x30000007ff0f7230 */ /* 0x000fe20000004100 */
[----:B------:R-:W-:Y:S01]  /*36f0*/  F2FP.SATFINITE.E4M3.F32.PACK_AB_MERGE_C R4, R46, R13, R123 ;  /* 0x0000000d2e04723e */ /* 0x000fe2000480707b */
        /* <DEDUP_REMOVED lines=16> */
.L_x_10375:
[----:B------:R-:W-:Y:S05]  /*3800*/  BSYNC B3 ;  /* 0x0000000000037941 */ /* 0x000fea0003800000 */
.L_x_10374:
[----:B------:R-:W-:Y:S02]  /*3810*/  ULDC.64 UR4, c[0x0][0x208] ;  /* 0x0000820000047ab9 */ /* 0x000fe40000000a00 */
[----:B0-----:R4:W-:Y:S03]  /*3820*/  ST.E.128 desc[UR4][R10.64], R4 ;  /* 0x000000040a007985 */ /* 0x0019e6000c101d04 */
.L_x_10373:
[----:B------:R-:W-:Y:S05]  /*3830*/  BSYNC B2 ;  /* 0x0000000000027941 */ /* 0x000fea0003800000 */
.L_x_10372:
[----:B------:R-:W-:-:S13]  /*3840*/  ISETP.NE.AND P2, PT, R87, RZ, PT ;  /* 0x000000ff5700720c */ /* 0x000fda0003f45270 */
[----:B------:R-:W-:Y:S05]  /*3850*/  @P2 BRA `(.L_x_10371) ;  /* 0x0000000400d02947 */ /* 0x000fea0003800000 */
[----:B----4-:R4:W0:Y:S01]  /*3860*/  LDS.128 R4, [R89+0x18400] ;  /* 0x0184000059047984 */ /* 0x0108220000000c00 */
[----:B---3--:R-:W-:Y:S01]  /*3870*/  IADD3 R10, P2, R19, R14, RZ ;  /* 0x0000000e130a7210 */ /* 0x008fe20007f5e0ff */
[----:B------:R-:W-:Y:S04]  /*3880*/  BSSY B2, `(.L_x_10376) ;  /* 0x000006f000027945 */ /* 0x000fe80003800000 */
[----:B--2---:R-:W-:Y:S01]  /*3890*/  IMAD.X R11, R103, 0x1, R190, P2 ;  /* 0x00000001670b7824 */ /* 0x004fe200010e06be */
[----:B------:R-:W-:-:S13]  /*38a0*/  ISETP.GE.AND P2, PT, R193, R102, PT ;  /* 0x00000066c100720c */ /* 0x000fda0003f46270 */
[----:B----4-:R-:W-:Y:S05]  /*38b0*/  @P2 BRA `(.L_x_10377) ;  /* 0x0000000400ac2947 */ /* 0x010fea0003800000 */
        /* <DEDUP_REMOVED lines=10> */
[----:B------:R-:W-:Y:S01]  /*3960*/  PRMT R13, R13, 0x654, R12 ;  /* 0x000006540d0d7816 */ /* 0x000fe2000000000c */
[----:B0-----:R-:W-:Y:S01]  /*3970*/  IMAD.MOV.U32 R12, RZ, RZ, R4 ;  /* 0x000000ffff0c7224 */ /* 0x001fe200078e0004 */
[----:B------:R-:W-:Y:S02]  /*3980*/  SHF.R.U32.HI R43, RZ, 0x10, R43 ;  /* 0x00000010ff2b7819 */ /* 0x000fe4000001162b */
[----:B------:R-:W-:Y:S01]  /*3990*/  LOP3.LUT R13, R13, 0xff00, R14, 0xf8, !PT ;  /* 0x0000ff000d0d7812 */ /* 0x000fe200078ef80e */
[----:B------:R-:W-:Y:S01]  /*39a0*/  IMAD.U32 R14, R44, 0x10000, RZ ;  /* 0x000100002c0e7824 */ /* 0x000fe200078e00ff */
[----:B------:R-:W-:-:S02]  /*39b0*/  LOP3.LUT R42, R15, 0xff00, R42, 0xf8, !PT ;  /* 0x0000ff000f2a7812 */ /* 0x000fc400078ef82a */
[----:B------:R-:W-:Y:S02]  /*39c0*/  SHF.L.U32 R43, R43, 0x10, RZ ;  /* 0x000000102b2b7819 */ /* 0x000fe400000006ff */
        /* <DEDUP_REMOVED lines=11> */
[--C-:B------:R-:W-:Y:S02]  /*3a80*/  HADD2.F32 R43, -RZ, R42.reuse.H0_H0 ;  /* 0x2000002aff2b7230 */ /* 0x100fe40000004100 */
        /* <DEDUP_REMOVED lines=70> */
[C---:B------:R-:W-:Y:S01]  /*3ef0*/  FMUL.FTZ R47, R7.reuse, R47 ;  /* 0x0000002f072f7220 */ /* 0x040fe20000410000 */
[----:B------:R-:W-:Y:S01]  /*3f00*/  FFMA.FTZ R15, R12, R42, -R15 ;  /* 0x0000002a0c0f7223 */ /* 0x000fe2000001080f */
[----:B------:R-:W-:Y:S01]  /*3f10*/  F2FP.SATFINITE.E4M3.F32.PACK_AB_MERGE_C R113, R114, R113, RZ ;  /* 0x000000717271723e */ /* 0x000fe200048070ff */
[-C--:B------:R-:W-:Y:S01]  /*3f20*/  FFMA.FTZ R14, R7, R44.reuse, -R14 ;  /* 0x0000002c070e7223 */ /* 0x080fe2000001080e */
[----:B------:R-:W-:Y:S01]  /*3f30*/  FFMA.FTZ R47, R6, R44, R47 ;  /* 0x0000002c062f7223 */ /* 0x000fe2000001002f */
[----:B------:R-:W-:-:S02]  /*3f40*/  F2FP.SATFINITE.E4M3.F32.PACK_AB_MERGE_C R4, R110, R97, R115 ;  /* 0x000000616e04723e */ /* 0x000fc40004807073 */
[----:B------:R-:W-:Y:S02]  /*3f50*/  F2FP.SATFINITE.E4M3.F32.PACK_AB_MERGE_C R7, R96, R15, R113 ;  /* 0x0000000f6007723e */ /* 0x000fe40004807071 */
[----:B------:R-:W-:-:S07]  /*3f60*/  F2FP.SATFINITE.E4M3.F32.PACK_AB_MERGE_C R6, R47, R14, R46 ;  /* 0x0000000e2f06723e */ /* 0x000fce000480702e */
.L_x_10377:
[----:B------:R-:W-:Y:S05]  /*3f70*/  BSYNC B2 ;  /* 0x0000000000027941 */ /* 0x000fea0003800000 */
.L_x_10376:
[----:B------:R-:W-:Y:S02]  /*3f80*/  ULDC.64 UR4, c[0x0][0x208] ;  /* 0x0000820000047ab9 */ /* 0x000fe40000000a00 */
[----:B0-----:R0:W-:Y:S03]  /*3f90*/  ST.E.128 desc[UR4][R10.64], R4 ;  /* 0x000000040a007985 */ /* 0x0011e6000c101d04 */
.L_x_10371:
[----:B------:R-:W-:Y:S05]  /*3fa0*/  BSYNC B1 ;  /* 0x0000000000017941 */ /* 0x000fea0003800000 */
.L_x_10370:
[----:B------:R-:W-:-:S03]  /*3fb0*/  UMOV UR4, 0xffffffff ;  /* 0xffffffff00047882 */ /* 0x000fc60000000000 */
[----:B------:R-:W-:Y:S05]  /*3fc0*/  BRA.DIV UR4, `(.L_x_10378) ;  /* 0x0000025a04347947 */ /* 0x000fea000b800000 */
[----:B------:R0:W0:Y:S04]  /*3fd0*/  SHFL.IDX PT, R43, R100, 0x1, 0x1c1f ;  /* 0x003c1f00642b7f89 */ /* 0x00002800000e0000 */
[----:B---3--:R3:W0:Y:S02]  /*3fe0*/  SHFL.IDX PT, R14, R99, 0x1, 0x1c1f ;  /* 0x003c1f00630e7f89 */ /* 0x00862400000e0000 */
.L_x_10684:
[----:B------:R-:W-:Y:S04]  /*3ff0*/  BSSY B1, `(.L_x_10379) ;  /* 0x00000ef000017945 */ /* 0x000fe80003800000 */
[----:B------:R-:W-:Y:S05]  /*4000*/  @P3 BRA `(.L_x_10380) ;  /* 0x0000000c00b43947 */ /* 0x000fea0003800000 */
[----:B------:R-:W-:Y:S04]  /*4010*/  BSSY B2, `(.L_x_10381) ;  /* 0x0000076000027945 */ /* 0x000fe80003800000 */
[----:B------:R-:W-:Y:S05]  /*4020*/  @P1 BRA `(.L_x_10382) ;  /* 0x0000000400d01947 */ /* 0x000fea0003800000 */
[----:B0---4-:R0:W4:Y:S01]  /*4030*/  LDS.128 R4, [R90+0x1a400] ;  /* 0x01a400005a047984 */ /* 0x0111220000000c00 */
[----:B------:R-:W-:Y:S01]  /*4040*/  IADD3 R10, P2, R16, R14, RZ ;  /* 0x0000000e100a7210 */ /* 0x000fe20007f5e0ff */
[----:B------:R-:W-:Y:S04]  /*4050*/  BSSY B3, `(.L_x_10383) ;  /* 0x000006f000037945 */ /* 0x000fe80003800000 */
[----:B------:R-:W-:Y:S01]  /*4060*/  IMAD.X R11, R43, 0x1, R17, P2 ;  /* 0x000000012b0b7824 */ /* 0x000fe200010e0611 */
[----:B------:R-:W-:-:S13]  /*4070*/  ISETP.GE.AND P2, PT, R22, R102, PT ;  /* 0x000000661600720c */ /* 0x000fda0003f46270 */
[----:B0-----:R-:W-:Y:S05]  /*4080*/  @P2 BRA `(.L_x_10384) ;  /* 0x0000000400ac2947 */ /* 0x001fea0003800000 */
        /* <DEDUP_REMOVED lines=12> */
[----:B----4-:R-:W-:Y:S01]  /*4150*/  IMAD.MOV.U32 R12, RZ, RZ, R4 ;  /* 0x000000ffff0c7224 */ /* 0x010fe200078e0004 */
        /* <DEDUP_REMOVED lines=17> */
[--C-:B------:R-:W-:Y:S01]  /*4270*/  HADD2.F32 R15, -RZ, R5.reuse.H0_H0 ;  /* 0x20000005ff0f7230 */ /* 0x100fe20000004100 */
[----:B------:R-:W-:Y:S01]  /*4280*/  F2FP.F16.E4M3.UNPACK_B R112, R112 ;  /* 0x00000070ff70723e */ /* 0x000fe200020006ff */
[----:B------:R-:W-:Y:S02]  /*4290*/  HADD2.F32 R38, -RZ, R5.H1_H1 ;  /* 0x30000005ff267230 */ /* 0x000fe40000004100 */
[-C--:B------:R-:W-:Y:S01]  /*42a0*/  FFMA.FTZ R4, R4, R40.reuse, -R47 ;  /* 0x0000002804047223 */ /* 0x080fe2000001082f */
[----:B------:R-:W-:Y:S02]  /*42b0*/  HADD2.F32 R39, -RZ, R39.H1_H1 ;  /* 0x30000027ff277230 */ /* 0x000fe40000004100 */
[----:B------:R-:W-:Y:S01]  /*42c0*/  FFMA.FTZ R5, R13, R40, R42 ;  /* 0x000000280d057223 */ /* 0x000fe2000001002a */
[C---:B------:R-:W-:Y:S01]  /*42d0*/  FMUL.FTZ R47, R15.reuse, R44 ;  /* 0x0000002c0f2f7220 */ /* 0x040fe20000410000 */
[----:B------:R-:W-:Y:S01]  /*42e0*/  F2FP.F16.E4M3.UNPACK_B R13, R12.H1 ;  /* 0x0000000cff0d723e */ /* 0x000fe200030006ff */
[C---:B------:R-:W-:Y:S01]  /*42f0*/  FMUL.FTZ R46, R38.reuse, R44 ;  /* 0x0000002c262e7220 */ /* 0x040fe20000410000 */
[----:B------:R-:W-:Y:S01]  /*4300*/  F2FP.F16.E4M3.UNPACK_B R12, R12 ;  /* 0x0000000cff0c723e */ /* 0x000fe200020006ff */
[----:B--2---:R-:W-:Y:S01]  /*4310*/  FFMA.FTZ R103, R38, R39, R47 ;  /* 0x0000002726677223 */ /* 0x004fe2000001002f */
[----:B------:R-:W-:Y:S01]  /*4320*/  F2FP.F16.E4M3.UNPACK_B R111, R111 ;  /* 0x0000006fff6f723e */ /* 0x000fe200020006ff */
[----:B------:R-:W-:Y:S01]  /*4330*/  FFMA.FTZ R46, R15, R39, -R46 ;  /* 0x000000270f2e7223 */ /* 0x000fe2000001082e */
[----:B------:R-:W-:-:S02]  /*4340*/  HADD2.F32 R40, -RZ, R112.H1_H1 ;  /* 0x30000070ff287230 */ /* 0x000fc40000004100 */
[--C-:B------:R-:W-:Y:S02]  /*4350*/  HADD2.F32 R38, -RZ, R13.reuse.H1_H1 ;  /* 0x3000000dff267230 */ /* 0x100fe40000004100 */
[----:B------:R-:W-:Y:S02]  /*4360*/  HADD2.F32 R15, -RZ, R13.H0_H0 ;  /* 0x2000000dff0f7230 */ /* 0x000fe40000004100 */
        /* <DEDUP_REMOVED lines=8> */
[-C--:B------:R-:W-:Y:S01]  /*43f0*/  FMUL.FTZ R97, R13, R112.reuse ;  /* 0x000000700d617220 */ /* 0x080fe20000410000 */
[----:B------:R-:W-:Y:S01]  /*4400*/  FFMA.FTZ R39, R38, R39, R47 ;  /* 0x0000002726277223 */ /* 0x000fe2000001002f */
[C---:B------:R-:W-:Y:S01]  /*4410*/  FMUL.FTZ R40, R12.reuse, R112 ;  /* 0x000000700c287220 */ /* 0x040fe20000410000 */
[----:B------:R-:W-:Y:S01]  /*4420*/  F2FP.SATFINITE.E4M3.F32.PACK_AB_MERGE_C R112, R103, R46, RZ ;  /* 0x0000002e6770723e */ /* 0x000fe200048070ff */
[-C--:B------:R-:W-:Y:S01]  /*4430*/  FFMA.FTZ R96, R12, R111.reuse, R97 ;  /* 0x0000006f0c607223 */ /* 0x080fe20000010061 */
[----:B------:R-:W-:Y:S01]  /*4440*/  F2FP.F16.E4M3.UNPACK_B R12, R6.H1 ;  /* 0x00000006ff0c723e */ /* 0x000fe200030006ff */
[----:B------:R-:W-:Y:S01]  /*4450*/  FFMA.FTZ R47, R13, R111, -R40 ;  /* 0x0000006f0d2f7223 */ /* 0x000fe20000010828 */
[----:B------:R-:W-:-:S02]  /*4460*/  F2FP.SATFINITE.E4M3.F32.PACK_AB_MERGE_C R111, R39, R42, RZ ;  /* 0x0000002a276f723e */ /* 0x000fc400048070ff */
[----:B------:R-:W-:Y:S02]  /*4470*/  F2FP.F16.E4M3.UNPACK_B R13, R7.H1 ;  /* 0x00000007ff0d723e */ /* 0x000fe400030006ff */
[----:B------:R-:W-:Y:S02]  /*4480*/  F2FP.F16.E4M3.UNPACK_B R42, R45.H1 ;  /* 0x0000002dff2a723e */ /* 0x000fe400030006ff */
        /* <DEDUP_REMOVED lines=25> */
[--C-:B------:R-:W-:Y:S01]  /*4620*/  HADD2.F32 R7, -RZ, R6.reuse.H0_H0 ;  /* 0x20000006ff077230 */ /* 0x100fe20000004100 */
[----:B------:R-:W-:Y:S01]  /*4630*/  F2FP.SATFINITE.E4M3.F32.PACK_AB_MERGE_C R5, R5, R4, R112 ;  /* 0x000000040505723e */ /* 0x000fe20004807070 */
        /* <DEDUP_REMOVED lines=15> */
[----:B------:R-:W-:-:S07]  /*4730*/  F2FP.SATFINITE.E4M3.F32.PACK_AB_MERGE_C R7, R42, R15, R103 ;  /* 0x0000000f2a07723e */ /* 0x000fce0004807067 */
.L_x_10384:
[----:B------:R-:W-:Y:S05]  /*4740*/  BSYNC B3 ;  /* 0x0000000000037941 */ /* 0x000fea0003800000 */
.L_x_10383:
[----:B------:R-:W-:Y:S02]  /*4750*/  ULDC.64 UR4, c[0x0][0x208] ;  /* 0x0000820000047ab9 */ /* 0x000fe40000000a00 */
[----:B----4-:R0:W-:Y:S03]  /*4760*/  ST.E.128 desc[UR4][R10.64], R4 ;  /* 0x000000040a007985 */ /* 0x0101e6000c101d04 */
.L_x_10382:
[----:B------:R-:W-:Y:S05]  /*4770*/  BSYNC B2 ;  /* 0x0000000000027941 */ /* 0x000fea0003800000 */
.L_x_10381:
[----:B------:R-:W-:-:S13]  /*4780*/  ISETP.NE.AND P2, PT, R87, RZ, PT ;  /* 0x000000ff5700720c */ /* 0x000fda0003f45270 */
        /* <DEDUP_REMOVED lines=18> */
[----:B----4-:R-:W-:Y:S01]  /*48b0*/  IMAD.MOV.U32 R12, RZ, RZ, R4 ;  /* 0x000000ffff0c7224 */ /* 0x010fe200078e0004 */
        /* <DEDUP_REMOVED lines=95> */
.L_x_10386:
[----:B------:R-:W-:Y:S05]  /*4eb0*/  BSYNC B2 ;  /* 0x0000000000027941 */ /* 0x000fea0003800000 */
.L_x_10385:
[----:B------:R-:W-:Y:S02]  /*4ec0*/  ULDC.64 UR4, c[0x0][0x208] ;  /* 0x0000820000047ab9 */ /* 0x000fe40000000a00 */
[----:B----4-:R0:W-:Y:S03]  /*4ed0*/  ST.E.128 desc[UR4][R10.64], R4 ;  /* 0x000000040a007985 */ /* 0x0101e6000c101d04 */
.L_x_10380:
[----:B------:R-:W-:Y:S05]  /*4ee0*/  BSYNC B1 ;  /* 0x0000000000017941 */ /* 0x000fea0003800000 */
.L_x_10379:
[----:B------:R-:W-:-:S03]  /*4ef0*/  UMOV UR4, 0xffffffff ;  /* 0xffffffff00047882 */ /* 0x000fc60000000000 */
[----:B------:R-:W-:Y:S05]  /*4f00*/  BRA.DIV UR4, `(.L_x_10387) ;  /* 0x0000024a04ac7947 */ /* 0x000fea000b800000 */
[----:B------:R1:W1:Y:S04]  /*4f10*/  SHFL.IDX PT, R35, R100, 0x2, 0x1c1f ;  /* 0x005c1f0064237f89 */ /* 0x00026800000e0000 */
[----:B0-----:R0:W0:Y:S02]  /*4f20*/  SHFL.IDX PT, R14, R99, 0x2, 0x1c1f ;  /* 0x005c1f00630e7f89 */ /* 0x00102400000e0000 */
.L_x_10688:
[----:B------:R-:W-:Y:S05]  /*4f30*/  @P4 BRA `(.L_x_10388) ;  /* 0x0000004800304947 */ /* 0x000fea0003800000 */
[----:B------:R-:W-:Y:S04]  /*4f40*/  BSSY B1, `(.L_x_10389) ;  /* 0x0000076000017945 */ /* 0x000fe80003800000 */
[----:B------:R-:W-:Y:S05]  /*4f50*/  @P1 BRA `(.L_x_10390) ;  /* 0x0000000400d01947 */ /* 0x000fea0003800000 */
[----:B----4-:R4:W2:Y:S01]  /*4f60*/  LDS.128 R4, [R90+0x1c400] ;  /* 0x01c400005a047984 */ /* 0x0108a20000000c00 */
[----:B0-----:R-:W-:Y:S01]  /*4f70*/  IADD3 R10, P2, R16, R14, RZ ;  /* 0x0000000e100a7210 */ /* 0x001fe20007f5e0ff */
[----:B------:R-:W-:Y:S04]  /*4f80*/  BSSY B2, `(.L_x_10391) ;  /* 0x000006f000027945 */ /* 0x000fe80003800000 */
[----:B-1----:R-:W-:Y:S01]  /*4f90*/  IMAD.X R11, R35, 0x1, R17, P2 ;  /* 0x00000001230b7824 */ /* 0x002fe200010e0611 */
[----:B------:R-:W-:-:S13]  /*4fa0*/  ISETP.GE.AND P2, PT, R22, R102, PT ;  /* 0x000000661600720c */ /* 0x000fda0003f46270 */
[----:B----4-:R-:W-:Y:S05]  /*4fb0*/  @P2 BRA `(.L_x_10392) ;  /* 0x0000000400ac2947 */ /* 0x010fea0003800000 */
        /* <DEDUP_REMOVED lines=14> */
[----:B--2---:R-:W-:Y:S01]  /*50a0*/  MOV R12, R4 ;  /* 0x00000004000c7202 */ /* 0x004fe20000000f00 */
[----:B------:R-:W-:Y:S01]  /*50b0*/  IMAD.U32 R31, R31, 0x10000, RZ ;  /* 0x000100001f1f7824 */ /* 0x000fe200078e00ff */
[----:B------:R-:W-:-:S02]  /*50c0*/  LOP3.LUT R34, R32, 0xff00, R15, 0xf8, !PT ;  /* 0x0000ff0020227812 */ /* 0x000fc400078ef80f */
[----:B------:R-:W-:Y:S02]  /*50d0*/  F2FP.F16.E4M3.UNPACK_B R4, R5 ;  /* 0x00000005ff04723e */ /* 0x000fe400020006ff */
[----:B------:R-:W-:Y:S02]  /*50e0*/  F2FP.F16.E4M3.UNPACK_B R15, R107.H1 ;  /* 0x0000006bff0f723e */ /* 0x000fe400030006ff */
[----:B------:R-:W-:Y:S02]  /*50f0*/  F2FP.F16.E4M3.UNPACK_B R5, R5.H1 ;  /* 0x00000005ff05723e */ /* 0x000fe400030006ff */
[----:B------:R-:W-:Y:S01]  /*5100*/  LOP3.LUT R32, R30, 0xff0000, R13, 0xf8, !PT ;  /* 0x00ff00001e207812 */ /* 0x000fe200078ef80d */
[--C-:B------:R-:W-:Y:S01]  /*5110*/  HADD2.F32 R13, -RZ, R4.reuse.H1_H1 ;  /* 0x30000004ff0d7230 */ /* 0x100fe20000004100 */
[----:B------:R-:W-:Y:S01]  /*5120*/  LOP3.LUT R36, R34, 0xff0000, R31, 0xf8, !PT ;  /* 0x00ff000022247812 */ /* 0x000fe200078ef81f */
[--C-:B------:R-:W-:Y:S01]  /*5130*/  HADD2.F32 R33, -RZ, R15.reuse.H0_H0 ;  /* 0x2000000fff217230 */ /* 0x100fe20000004100 */
[----:B------:R-:W-:Y:S01]  /*5140*/  F2FP.F16.E4M3.UNPACK_B R30, R106.H1 ;  /* 0x0000006aff1e723e */ /* 0x000fe200030006ff */
[----:B------:R-:W-:Y:S01]  /*5150*/  HADD2.F32 R34, -RZ, R15.H1_H1 ;  /* 0x3000000fff227230 */ /* 0x000fe20000004100 */
[----:B------:R-:W-:Y:S01]  /*5160*/  F2FP.F16.E4M3.UNPACK_B R107, R107 ;  /* 0x0000006bff6b723e */ /* 0x000fe200020006ff */
[----:B------:R-:W-:-:S02]  /*5170*/  HADD2.F32 R4, -RZ, R4.H0_H0 ;  /* 0x20000004ff047230 */ /* 0x000fc40000004100 */
[-C--:B------:R-:W-:Y:S01]  /*5180*/  FMUL.FTZ R37, R13, R33.reuse ;  /* 0x000000210d257220 */ /* 0x080fe20000410000 */
[--C-:B------:R-:W-:Y:S01]  /*5190*/  HADD2.F32 R15, -RZ, R5.reuse.H1_H1 ;  /* 0x30000005ff0f7230 */ /* 0x100fe20000004100 */
[----:B------:R-:W-:Y:S01]  /*51a0*/  F2FP.F16.E4M3.UNPACK_B R106, R106 ;  /* 0x0000006aff6a723e */ /* 0x000fe200020006ff */
[--C-:B------:R-:W-:Y:S02]  /*51b0*/  HADD2.F32 R31, -RZ, R30.reuse.H0_H0 ;  /* 0x2000001eff1f7230 */ /* 0x100fe40000004100 */
[C---:B------:R-:W-:Y:S01]  /*51c0*/  FMUL.FTZ R38, R4.reuse, R33 ;  /* 0x0000002104267220 */ /* 0x040fe20000410000 */
[----:B------:R-:W-:Y:S02]  /*51d0*/  HADD2.F32 R5, -RZ, R5.H0_H0 ;  /* 0x20000005ff057230 */ /* 0x000fe40000004100 */
[-C--:B------:R-:W-:Y:S01]  /*51e0*/  FMUL.FTZ R40, R15, R34.reuse ;  /* 0x000000220f287220 */ /* 0x080fe20000410000 */
[----:B------:R-:W-:Y:S02]  /*51f0*/  HADD2.F32 R30, -RZ, R30.H1_H1 ;  /* 0x3000001eff1e7230 */ /* 0x000fe40000004100 */
[-C--:B------:R-:W-:Y:S01]  /*5200*/  FFMA.FTZ R4, R4, R31.reuse, -R37 ;  /* 0x0000001f04047223 */ /* 0x080fe20000010825 */
[----:B------:R-:W-:Y:S01]  /*5210*/  FFMA.FTZ R39, R13, R31, R38 ;  /* 0x0000001f0d277223 */ /* 0x000fe20000010026 */
[C---:B------:R-:W-:Y:S01]  /*5220*/  FMUL.FTZ R34, R5.reuse, R34 ;  /* 0x0000002205227220 */ /* 0x040fe20000410000 */
[----:B------:R-:W-:Y:S01]  /*5230*/  FFMA.FTZ R31, R5, R30, -R40 ;  /* 0x0000001e051f7223 */ /* 0x000fe20000010828 */
[----:B------:R-:W-:-:S02]  /*5240*/  F2FP.F16.E4M3.UNPACK_B R5, R12.H1 ;  /* 0x0000000cff05723e */ /* 0x000fc400030006ff */
[----:B------:R-:W-:Y:S01]  /*5250*/  FFMA.FTZ R42, R15, R30, R34 ;  /* 0x0000001e0f2a7223 */ /* 0x000fe20000010022 */
[----:B------:R-:W-:Y:S01]  /*5260*/  F2FP.F16.E4M3.UNPACK_B R12, R12 ;  /* 0x0000000cff0c723e */ /* 0x000fe200020006ff */
[----:B------:R-:W-:Y:S02]  /*5270*/  HADD2.F32 R34, -RZ, R107.H1_H1 ;  /* 0x3000006bff227230 */ /* 0x000fe40000004100 */
[--C-:B------:R-:W-:Y:S01]  /*5280*/  HADD2.F32 R13, -RZ, R5.reuse.H0_H0 ;  /* 0x20000005ff0d7230 */ /* 0x100fe20000004100 */
[----:B------:R-:W-:Y:S01]  /*5290*/  F2FP.SATFINITE.E4M3.F32.PACK_AB_MERGE_C R44, R42, R31, RZ ;  /* 0x0000001f2a2c723e */ /* 0x000fe200048070ff */
[----:B------:R-:W-:Y:S01]  /*52a0*/  HADD2.F32 R15, -RZ, R5.H1_H1 ;  /* 0x30000005ff0f7230 */ /* 0x000fe20000004100 */
[----:B------:R-:W-:Y:S01]  /*52b0*/  F2FP.F16.E4M3.UNPACK_B R31, R36.H1 ;  /* 0x00000024ff1f723e */ /* 0x000fe200030006ff */
[----:B------:R-:W-:Y:S02]  /*52c0*/  HADD2.F32 R5, -RZ, R12.H0_H0 ;  /* 0x2000000cff057230 */ /* 0x000fe40000004100 */
[----:B------:R-:W-:Y:S01]  /*52d0*/  FMUL.FTZ R40, R13, R34 ;  /* 0x000000220d287220 */ /* 0x000fe20000410000 */
[----:B------:R-:W-:-:S02]  /*52e0*/  HADD2.F32 R107, -RZ, R107.H0_H0 ;  /* 0x2000006bff6b7230 */ /* 0x000fc40000004100 */
[----:B------:R-:W-:Y:S01]  /*52f0*/  FMUL.FTZ R38, R15, R34 ;  /* 0x000000220f267220 */ /* 0x000fe20000410000 */
[----:B------:R-:W-:Y:S01]  /*5300*/  HADD2.F32 R12, -RZ, R12.H1_H1 ;  /* 0x3000000cff0c7230 */ /* 0x000fe20000004100 */
[----:B------:R-:W-:Y:S01]  /*5310*/  F2FP.F16.E4M3.UNPACK_B R36, R36 ;  /* 0x00000024ff24723e */ /* 0x000fe200020006ff */
[--C-:B------:R-:W-:Y:S02]  /*5320*/  HADD2.F32 R30, -RZ, R106.reuse.H1_H1 ;  /* 0x3000006aff1e7230 */ /* 0x100fe40000004100 */
[----:B------:R-:W-:Y:S02]  /*5330*/  HADD2.F32 R106, -RZ, R106.H0_H0 ;  /* 0x2000006aff6a7230 */ /* 0x000fe40000004100 */
[CC--:B------:R-:W-:Y:S01]  /*5340*/  FMUL.FTZ R34, R12.reuse, R107.reuse ;  /* 0x0000006b0c227220 */ /* 0x0c0fe20000410000 */
[----:B------:R-:W-:Y:S01]  /*5350*/  FMUL.FTZ R107, R5, R107 ;  /* 0x0000006b056b7220 */ /* 0x000fe20000410000 */
[-C--:B------:R-:W-:Y:S01]  /*5360*/  FFMA.FTZ R38, R13, R30.reuse, -R38 ;  /* 0x0000001e0d267223 */ /* 0x080fe20000010826 */
[----:B------:R-:W-:Y:S01]  /*5370*/  FFMA.FTZ R15, R15, R30, R40 ;  /* 0x0000001e0f0f7223 */ /* 0x000fe20000010028 */
[-C--:B------:R-:W-:Y:S01]  /*5380*/  FFMA.FTZ R37, R5, R106.reuse, -R34 ;  /* 0x0000006a05257223 */ /* 0x080fe20000010822 */
[----:B------:R-:W-:Y:S01]  /*5390*/  FFMA.FTZ R106, R12, R106, R107 ;  /* 0x0000006a0c6a7223 */ /* 0x000fe2000001006b */
[----:B------:R-:W-:Y:S01]  /*53a0*/  F2FP.F16.E4M3.UNPACK_B R12, R7.H1 ;  /* 0x00000007ff0c723e */ /* 0x000fe200030006ff */
[----:B------:R-:W-:Y:S01]  /*53b0*/  HADD2.F32 R33, -RZ, R36.H1_H1 ;  /* 0x30000024ff217230 */ /* 0x000fe20000004100 */
[----:B------:R-:W-:Y:S01]  /*53c0*/  F2FP.SATFINITE.E4M3.F32.PACK_AB_MERGE_C R43, R15, R38, RZ ;  /* 0x000000260f2b723e */ /* 0x000fe200048070ff */
[----:B------:R-:W-:Y:S01]  /*53d0*/  HADD2.F32 R38, -RZ, R31.H1_H1 ;  /* 0x3000001fff267230 */ /* 0x000fe20000004100 */
[----:B------:R-:W-:Y:S01]  /*53e0*/  F2FP.F16.E4M3.UNPACK_B R30, R32.H1 ;  /* 0x00000020ff1e723e */ /* 0x000fe200030006ff */
[--C-:B------:R-:W-:Y:S01]  /*53f0*/  HADD2.F32 R15, -RZ, R12.reuse.H1_H1 ;  /* 0x3000000cff0f7230 */ /* 0x100fe20000004100 */
[----:B------:R-:W-:Y:S01]  /*5400*/  F2FP.F16.E4M3.UNPACK_B R5, R6.H1 ;  /* 0x00000006ff05723e */ /* 0x000fe200030006ff */
        /* <DEDUP_REMOVED lines=21> */
[----:B------:R-:W-:Y:S01]  /*5560*/  HADD2.F32 R6, -RZ, R6.H1_H1 ;  /* 0x30000006ff067230 */ /* 0x000fe20000004100 */
[----:B------:R-:W-:Y:S01]  /*5570*/  F2FP.SATFINITE.E4M3.F32.PACK_AB_MERGE_C R33, R33, R38, RZ ;  /* 0x000000262121723e */ /* 0x000fe200048070ff */
        /* <DEDUP_REMOVED lines=15> */
.L_x_10392:
[----:B------:R-:W-:Y:S05]  /*5670*/  BSYNC B2 ;  /* 0x0000000000027941 */ /* 0x000fea0003800000 */
.L_x_10391:
[----:B------:R-:W-:Y:S02]  /*5680*/  ULDC.64 UR4, c[0x0][0x208] ;  /* 0x0000820000047ab9 */ /* 0x000fe40000000a00 */
[----:B--2---:R0:W-:Y:S03]  /*5690*/  ST.E.128 desc[UR4][R10.64], R4 ;  /* 0x000000040a007985 */ /* 0x0041e6000c101d04 */
.L_x_10390:
[----:B------:R-:W-:Y:S05]  /*56a0*/  BSYNC B1 ;  /* 0x0000000000017941 */ /* 0x000fea0003800000 */
.L_x_10389:
[----:B------:R-:W-:-:S13]  /*56b0*/  ISETP.NE.AND P2, PT, R87, RZ, PT ;  /* 0x000000ff5700720c */ /* 0x000fda0003f45270 */
[----:B------:R-:W-:Y:S05]  /*56c0*/  @P2 BRA `(.L_x_10388) ;  /* 0x00000040004c2947 */ /* 0x000fea0003800000 */
[----:B0---4-:R0:W4:Y:S01]  /*56d0*/  LDS.128 R4, [R89+0x1c400] ;  /* 0x01c4000059047984 */ /* 0x0111220000000c00 */
[----:B------:R-:W-:Y:S01]  /*56e0*/  IADD3 R10, P2, R19, R14, RZ ;  /* 0x0000000e130a7210 */ /* 0x000fe20007f5e0ff */
[----:B------:R-:W-:Y:S04]  /*56f0*/  BSSY B1, `(.L_x_10393) ;  /* 0x000006f000017945 */ /* 0x000fe80003800000 */
[----:B-1----:R-:W-:Y:S01]  /*5700*/  IMAD.X R11, R35, 0x1, R190, P2 ;  /* 0x00000001230b7824 */ /* 0x002fe200010e06be */
[----:B------:R-:W-:-:S13]  /*5710*/  ISETP.GE.AND P2, PT, R193, R102, PT ;  /* 0x00000066c100720c */ /* 0x000fda0003f46270 */
[----:B0-----:R-:W-:Y:S05]  /*5720*/  @P2 BRA `(.L_x_10394) ;  /* 0x0000000400ac2947 */ /* 0x001fea0003800000 */
[----:B------:R-:W-:Y:S01]  /*5730*/  SHF.R.U32.HI R30, RZ, 0x8, R9 ;  /* 0x00000008ff1e7819 */ /* 0x000fe20000011609 */
[----:B----4-:R-:W-:Y:S01]  /*5740*/  IMAD.MOV.U32 R12, RZ, RZ, R7 ;  /* 0x000000ffff0c7224 */ /* 0x010fe200078e0007 */
        /* <DEDUP_REMOVED lines=8> */
[----:B------:R-:W-:-:S02]  /*57d0*/  LOP3.LUT R13, R29, 0xff0000ff, RZ, 0xc0, !PT ;  /* 0xff0000ff1d0d7812 */ /* 0x000fc400078ec0ff */
[----:B------:R-:W-:Y:S01]  /*57e0*/  PRMT R8, R31, 0x654, R8 ;  /* 0x000006541f087816 */ /* 0x000fe20000000008 */
[----:B------:R-:W-:Y:S01]  /*57f0*/  IMAD.U32 R28, R28, 0x10000, RZ ;  /* 0x000100001c1c7824 */ /* 0x000fe200078e00ff */
[----:B------:R-:W-:Y:S02]  /*5800*/  LOP3.LUT R13, R13, 0xff00, R6, 0xf8, !PT ;  /* 0x0000ff000d0d7812 */ /* 0x000fe400078ef806 */
[----:B------:R-:W-:Y:S02]  /*5810*/  LOP3.LUT R7, R8, 0xff00, R7, 0xf8, !PT ;  /* 0x0000ff0008077812 */ /* 0x000fe400078ef807 */
[----:B------:R-:W-:Y:S02]  /*5820*/  SHF.L.U32 R8, R15, 0x10, RZ ;  /* 0x000000100f087819 */ /* 0x000fe400000006ff */
        /* <DEDUP_REMOVED lines=91> */
.L_x_10394:
[----:B------:R-:W-:Y:S05]  /*5de0*/  BSYNC B1 ;  /* 0x0000000000017941 */ /* 0x000fea0003800000 */
.L_x_10393:
[----:B------:R-:W-:Y:S02]  /*5df0*/  ULDC.64 UR4, c[0x0][0x208] ;  /* 0x0000820000047ab9 */ /* 0x000fe40000000a00 */
[----:B----4-:R0:W-:Y:S01]  /*5e00*/  ST.E.128 desc[UR4][R10.64], R4 ;  /* 0x000000040a007985 */ /* 0x0101e2000c101d04 */
[----:B------:R-:W-:Y:S05]  /*5e10*/  BRA `(.L_x_10388) ;  /* 0x0000003800787947 */ /* 0x000fea0003800000 */
.L_x_10359:
[----:B------:R-:W2:Y:S01]  /*5e20*/  LDL R9, [R1+0x4] ;  /* 0x0000040001097983 */ /* 0x000ea20000100800 */
[C---:B------:R-:W-:Y:S01]  /*5e30*/  VIADD R8, R191.reuse, 0x40 ;  /* 0x00000040bf087836 */ /* 0x040fe20000000000 */
[----:B------:R-:W-:Y:S02]  /*5e40*/  CS2R R30, SRZ ;  /* 0x00000000001e7805 */ /* 0x000fe4000001ff00 */
[----:B------:R-:W-:Y:S01]  /*5e50*/  CS2R R28, SRZ ;  /* 0x00000000001c7805 */ /* 0x000fe2000001ff00 */
[----:B------:R-:W-:Y:S01]  /*5e60*/  ULDC.64 UR6, c[0x0][0x208] ;  /* 0x0000820000067ab9 */ /* 0x000fe20000000a00 */
        /* <DEDUP_REMOVED lines=9> */
[----:B------:R-:W3:Y:S01]  /*5f00*/  @!P4 LDC.64 R34, c[0x0][0x400] ;  /* 0x00010000ff22cb82 */ /* 0x000ee20000000a00 */
[----:B-1----:R-:W-:-:S04]  /*5f10*/  @!P4 IADD3 R32, P2, P5, R48, R32, R4 ;  /* 0x000000203020c210 */ /* 0x002fc80007d5e004 */
[----:B------:R-:W-:Y:S02]  /*5f20*/  @!P4 IADD3.X R33, R66, R33, R86, P2, P5 ;  /* 0x000000214221c210 */ /* 0x000fe400017ea456 */
[----:B---3--:R-:W-:-:S04]  /*5f30*/  @!P4 IADD3 R34, P2, P5, R54, R34, R6 ;  /* 0x000000223622c210 */ /* 0x008fc80007d5e006 */
[----:B------:R-:W-:Y:S02]  /*5f40*/  @!P4 IADD3.X R35, R64, R35, R98, P2, P5 ;  /* 0x000000234023c210 */ /* 0x000fe400017ea462 */
[----:B------:R-:W-:Y:S02]  /*5f50*/  ISETP.GE.AND P2, PT, R8, R95, PT ;  /* 0x0000005f0800720c */ /* 0x000fe40003f46270 */
[----:B------:R-:W-:Y:S02]  /*5f60*/  CS2R R38, SRZ ;  /* 0x0000000000267805 */ /* 0x000fe4000001ff00 */
[----:B------:R-:W-:Y:S01]  /*5f70*/  CS2R R36, SRZ ;  /* 0x0000000000247805 */ /* 0x000fe2000001ff00 */
[----:B------:R1:W3:Y:S01]  /*5f80*/  @!P4 LDG.E.128 R28, desc[UR6][R34.64] ;  /* 0x00000006221cc981 */ /* 0x0002e2000c1e1d00 */
[----:B------:R-:W-:-:S13]  /*5f90*/  ISETP.GE.OR P2, PT, R16, R102, P2 ;  /* 0x000000661000720c */ /* 0x000fda0001746670 */
[----:B------:R-:W-:-:S04]  /*5fa0*/  @!P2 IADD3 R5, P5, P6, R48, R80, R4 ;  /* 0x000000503005a210 */ /* 0x000fc80007ebe004 */
[----:B------:R-:W-:Y:S02]  /*5fb0*/  @!P2 IADD3.X R10, R66, R82, R86, P5, P6 ;  /* 0x00000052420aa210 */ /* 0x000fe40002fec456 */
[----:B-1----:R-:W-:Y:S02]  /*5fc0*/  CS2R R34, SRZ ;  /* 0x0000000000227805 */ /* 0x002fe4000001ff00 */
[----:B------:R-:W-:Y:S02]  /*5fd0*/  CS2R R42, SRZ ;  /* 0x00000000002a7805 */ /* 0x000fe4000001ff00 */
[----:B------:R-:W-:Y:S02]  /*5fe0*/  CS2R R40, SRZ ;  /* 0x0000000000287805 */ /* 0x000fe4000001ff00 */
[----:B------:R-:W-:Y:S02]  /*5ff0*/  CS2R R46, SRZ ;  /* 0x00000000002e7805 */ /* 0x000fe4000001ff00 */
[----:B------:R-:W-:-:S02]  /*6000*/  CS2R R44, SRZ ;  /* 0x00000000002c7805 */ /* 0x000fc4000001ff00 */
[----:B--2---:R-:W-:Y:S02]  /*6010*/  R2UR UR4, R9 ;  /* 0x00000000090472ca */ /* 0x004fe400000e0000 */
        /* <DEDUP_REMOVED lines=9> */
[----:B------:R-:W0:Y:S03]  /*60b0*/  @!P2 LDC.64 R8, c[0x0][0x3e8] ;  /* 0x0000fa00ff08ab82 */ /* 0x000e260000000a00 */
[----:B------:R-:W2:Y:S01]  /*60c0*/  @!P3 LDG.E.128 R36, desc[UR6][R14.64] ;  /* 0x000000060e24b981 */ /* 0x000ea2000c1e1d00 */
[----:B0-----:R-:W-:-:S05]  /*60d0*/  @!P2 IADD3 R8, P5, R5, R8, RZ ;  /* 0x000000080508a210 */ /* 0x001fca0007fbe0ff */
[----:B------:R-:W-:Y:S02]  /*60e0*/  @!P2 IMAD.X R9, R10, 0x1, R9, P5 ;  /* 0x000000010a09a824 */ /* 0x000fe400028e0609 */
[----:B------:R-:W0:Y:S03]  /*60f0*/  @!P2 LDC.64 R10, c[0x0][0x400] ;  /* 0x00010000ff0aab82 */ /* 0x000e260000000a00 */
[----:B------:R-:W4:Y:S01]  /*6100*/  @!P2 LDG.E.128 R40, desc[UR6][R8.64] ;  /* 0x000000060828a981 */ /* 0x000f22000c1e1d00 */
[----:B0-----:R-:W-:Y:S02]  /*6110*/  @!P2 IADD3 R10, P5, R7, R10, RZ ;  /* 0x0000000a070aa210 */ /* 0x001fe40007fbe0ff */
[----:B------:R-:W-:Y:S02]  /*6120*/  CS2R R6, SRZ ;  /* 0x0000000000067805 */ /* 0x000fe4000001ff00 */
[----:B------:R-:W-:-:S02]  /*6130*/  @!P2 IADD3.X R11, R4, R11, RZ, P5, !PT ;  /* 0x0000000b040ba210 */ /* 0x000fc40002ffe4ff */
[----:B------:R-:W-:-:S03]  /*6140*/  CS2R R4, SRZ ;  /* 0x0000000000047805 */ /* 0x000fc6000001ff00 */
[----:B------:R-:W5:Y:S04]  /*6150*/  @!P2 LDG.E.128 R44, desc[UR6][R10.64] ;  /* 0x000000060a2ca981 */ /* 0x000f68000c1e1d00 */
[----:B------:R0:W5:Y:S02]  /*6160*/  @!P4 LDG.E.128 R4, desc[UR6][R32.64] ;  /* 0x000000062004c981 */ /* 0x000164000c1e1d00 */
[----:B0-----:R-:W-:-:S06]  /*6170*/  CS2R R32, SRZ ;  /* 0x0000000000207805 */ /* 0x001fcc000001ff00 */
[----:B------:R-:W5:Y:S01]  /*6180*/  @!P3 LDG.E.128 R32, desc[UR6][R12.64] ;  /* 0x000000060c20b981 */ /* 0x000f62000c1e1d00 */
[----:B------:R-:W-:-:S06]  /*6190*/  UISETP.NE.AND UP0, UPT, UR4, 0x3, UPT ;  /* 0x000000030400788c */ /* 0x000fcc000bf05270 */
[----:B------:R-:W-:Y:S01]  /*61a0*/  PLOP3.LUT P5, PT, PT, PT, UP0, 0x80, 0x0 ;  /* 0x000000000000781c */ /* 0x000fe20003faf008 */
[----:B---3--:R-:W-:Y:S01]  /*61b0*/  IMAD.MOV.U32 R115, RZ, RZ, R30 ;  /* 0x000000ffff737224 */ /* 0x008fe200078e001e */
[----:B------:R-:W-:Y:S01]  /*61c0*/  ISETP.GE.AND P2, PT, R16, R102, PT ;  /* 0x000000661000720c */ /* 0x000fe20003f46270 */
[----:B------:R-:W-:Y:S02]  /*61d0*/  IMAD.MOV.U32 R118, RZ, RZ, R28 ;  /* 0x000000ffff767224 */ /* 0x000fe400078e001c */
[----:B--2---:R-:W-:Y:S01]  /*61e0*/  IMAD.MOV.U32 R112, RZ, RZ, R38 ;  /* 0x000000ffff707224 */ /* 0x004fe200078e0026 */
[----:B------:R-:W-:Y:S01]  /*61f0*/  MOV R113, R36 ;  /* 0x0000002400717202 */ /* 0x000fe20000000f00 */
[----:B----4-:R-:W-:Y:S02]  /*6200*/  IMAD.MOV.U32 R102, RZ, RZ, R42 ;  /* 0x000000ffff667224 */ /* 0x010fe400078e002a */
[----:B------:R-:W-:Y:S02]  /*6210*/  IMAD.MOV.U32 R104, RZ, RZ, R40 ;  /* 0x000000ffff687224 */ /* 0x000fe400078e0028 */
[----:B-----5:R-:W-:-:S02]  /*6220*/  IMAD.MOV.U32 R106, RZ, RZ, R46 ;  /* 0x000000ffff6a7224 */ /* 0x020fc400078e002e */
[----:B------:R-:W-:Y:S02]  /*6230*/  IMAD.MOV.U32 R107, RZ, RZ, R44 ;  /* 0x000000ffff6b7224 */ /* 0x000fe400078e002c */
[----:B------:R-:W-:Y:S02]  /*6240*/  IMAD.MOV.U32 R116, RZ, RZ, R6 ;  /* 0x000000ffff747224 */ /* 0x000fe400078e0006 */
[----:B------:R-:W-:Y:S02]  /*6250*/  IMAD.MOV.U32 R117, RZ, RZ, R4 ;  /* 0x000000ffff757224 */ /* 0x000fe400078e0004 */
[----:B------:R-:W-:Y:S02]  /*6260*/  IMAD.MOV.U32 R109, RZ, RZ, R34 ;  /* 0x000000ffff6d7224 */ /* 0x000fe400078e0022 */
[----:B------:R-:W-:Y:S01]  /*6270*/  IMAD.MOV.U32 R111, RZ, RZ, R32 ;  /* 0x000000ffff6f7224 */ /* 0x000fe200078e0020 */
[----:B------:R-:W-:Y:S06]  /*6280*/  @!P5 BRA `(.L_x_10395) ;  /* 0x000000000004d947 */ /* 0x000fec0003800000 */
[----:B------:R-:W-:Y:S01]  /*6290*/  BPT.TRAP 0x1 ;  /* 0x000000040000795c */ /* 0x000fe20000300000 */
.L_x_10395:
[----:B------:R-:W-:Y:S01]  /*62a0*/  IMAD R86, R188, 0x8, R18 ;  /* 0x00000008bc567824 */ /* 0x000fe200078e0212 */
[----:B------:R-:W-:Y:S01]  /*62b0*/  SHF.L.U32 R98, R195, 0x1f, RZ ;  /* 0x0000001fc3627819 */ /* 0x000fe200000006ff */
[----:B------:R-:W0:Y:S01]  /*62c0*/  LDC R108, c[0x0][0x2f4] ;  /* 0x0000bd00ff6c7b82 */ /* 0x000e220000000800 */
[----:B------:R-:W-:Y:S02]  /*62d0*/  BSSY B1, `(.L_x_10396) ;  /* 0x0000003000017945 */ /* 0x000fe40003800000 */
[----:B------:R-:W1:Y:S02]  /*62e0*/  SYNCS.PHASECHK.TRANS64.TRYWAIT P3, [R86+URZ+0x22890], R98 ;  /* 0x02289062560075a7 */ /* 0x000e64000806017f */
[----:B-1----:R-:W-:Y:S05]  /*62f0*/  @!P3 BRA `(.L_x_10397) ;  /* 0x0000023400f8b947 */ /* 0x002fea0003800000 */
.L_x_10689:
[----:B------:R-:W-:Y:S05]  /*6300*/  BSYNC B1 ;  /* 0x0000000000017941 */ /* 0x000fea0003800000 */
.L_x_10396:
[----:B------:R-:W-:Y:S01]  /*6310*/  UMOV UR4, 0xffffffff ;  /* 0xffffffff00047882 */ /* 0x000fe20000000000 */
[----:B0-----:R-:W-:Y:S02]  /*6320*/  IMAD.IADD R110, R108, 0x1, -R71 ;  /* 0x000000016c6e7824 */ /* 0x001fe400078e0a47 */
[----:B------:R-:W-:Y:S05]  /*6330*/  BRA.DIV UR4, `(.L_x_10398) ;  /* 0x0000023604fc7947 */ /* 0x000fea000b800000 */
[----:B------:R0:W2:Y:S04]  /*6340*/  SHFL.IDX PT, R103, R100, RZ, 0x1c1f ;  /* 0x001c1fff64677589 */ /* 0x0000a800000e0000 */
[----:B------:R0:W3:Y:S02]  /*6350*/  SHFL.IDX PT, R105, R99, RZ, 0x1c1f ;  /* 0x001c1fff63697589 */ /* 0x0000e400000e0000 */
.L_x_10693:
        /* <DEDUP_REMOVED lines=9> */
[----:B------:R-:W-:-:S04]  /*63f0*/  LEA.HI.SX32 R8, R8, R63, 0x1b ;  /* 0x0000003f08087211 */ /* 0x000fc800078fdaff */
[----:B------:R-:W-:-:S04]  /*6400*/  SHF.L.U32 R114, R8, 0x4, RZ ;  /* 0x0000000408727819 */ /* 0x000fc800000006ff */
        /* <DEDUP_REMOVED lines=26> */
[----:B------:R-:W-:Y:S01]  /*65b0*/  PRMT R8, R120, 0x654, R119 ;  /* 0x0000065478087816 */ /* 0x000fe20000000077 */
[----:B------:R-:W-:Y:S01]  /*65c0*/  IMAD.SHL.U32 R119, R124, 0x100, RZ ;  /* 0x000001007c777824 */ /* 0x000fe200078e00ff */
[--C-:B------:R-:W-:Y:S02]  /*65d0*/  SHF.R.U32.HI R125, RZ, 0x18, R29.reuse ;  /* 0x00000018ff7d7819 */ /* 0x100fe4000001161d */
[----:B------:R-:W-:Y:S02]  /*65e0*/  LOP3.LUT R30, R29, 0xff, RZ, 0xc0, !PT ;  /* 0x000000ff1d1e7812 */ /* 0x000fe400078ec0ff */
[----:B------:R-:W-:Y:S02]  /*65f0*/  SHF.R.U32.HI R121, RZ, 0x8, R29 ;  /* 0x00000008ff797819 */ /* 0x000fe4000001161d */
[----:B------:R-:W-:Y:S01]  /*6600*/  LOP3.LUT R4, R4, 0xff00, R31, 0xf8, !PT ;  /* 0x0000ff0004047812 */ /* 0x000fe200078ef81f */
[----:B------:R-:W-:Y:S01]  /*6610*/  IMAD.U32 R31, R126, 0x10000, RZ ;  /* 0x000100007e1f7824 */ /* 0x000fe200078e00ff */
[----:B------:R-:W-:-:S02]  /*6620*/  PRMT R6, R127, 0x654, R6 ;  /* 0x000006547f067816 */ /* 0x000fc40000000006 */
[----:B------:R-:W-:Y:S01]  /*6630*/  SHF.R.U32.HI R5, RZ, 0x10, R29 ;  /* 0x00000010ff057819 */ /* 0x000fe2000001161d */
[----:B---3--:R-:W-:Y:S01]  /*6640*/  IMAD.MOV.U32 R29, RZ, RZ, R12 ;  /* 0x000000ffff1d7224 */ /* 0x008fe200078e000c */
[----:B------:R-:W-:Y:S01]  /*6650*/  PRMT R30, R125, 0x654, R30 ;  /* 0x000006547d1e7816 */ /* 0x000fe2000000001e */
[----:B------:R-:W-:Y:S01]  /*6660*/  IMAD.U32 R125, R7, 0x10000, RZ ;  /* 0x00010000077d7824 */ /* 0x000fe200078e00ff */
[----:B------:R-:W-:Y:S01]  /*6670*/  SHF.L.U32 R121, R121, 0x8, RZ ;  /* 0x0000000879797819 */ /* 0x000fe200000006ff */
[----:B------:R-:W-:Y:S01]  /*6680*/  IMAD.U32 R5, R5, 0x10000, RZ ;  /* 0x0001000005057824 */ /* 0x000fe200078e00ff */
[----:B------:R-:W-:Y:S02]  /*6690*/  LOP3.LUT R119, R6, 0xff00, R119, 0xf8, !PT ;  /* 0x0000ff0006777812 */ /* 0x000fe400078ef877 */
[----:B------:R-:W-:Y:S01]  /*66a0*/  LOP3.LUT R6, R4, 0xff0000, R31, 0xf8, !PT ;  /* 0x00ff000004067812 */ /* 0x000fe200078ef81f */
[----:B------:R-:W-:Y:S01]  /*66b0*/  IMAD.U32 R4, R122, 0x10000, RZ ;  /* 0x000100007a047824 */ /* 0x000fe200078e00ff */
[----:B------:R-:W-:-:S02]  /*66c0*/  LOP3.LUT R120, R30, 0xff00, R121, 0xf8, !PT ;  /* 0x0000ff001e787812 */ /* 0x000fc400078ef879 */
        /* <DEDUP_REMOVED lines=9> */
[----:B------:R-:W-:Y:S01]  /*6760*/  LOP3.LUT R7, R120, 0xff0000, R5, 0xf8, !PT ;  /* 0x00ff000078077812 */ /* 0x000fe200078ef805 */
[----:B------:R-:W-:-:S02]  /*6770*/  HADD2.F32 R30, -RZ, R30.H1_H1 ;  /* 0x3000001eff1e7230 */ /* 0x000fc40000004100 */
[-C--:B------:R-:W-:Y:S01]  /*6780*/  FMUL.FTZ R127, R12, R123.reuse ;  /* 0x0000007b0c7f7220 */ /* 0x080fe20000410000 */
[--C-:B------:R-:W-:Y:S02]  /*6790*/  HADD2.F32 R121, -RZ, R119.reuse.H0_H0 ;  /* 0x20000077ff797230 */ /* 0x100fe40000004100 */
[----:B------:R-:W-:Y:S01]  /*67a0*/  FMUL.FTZ R123, R8, R123 ;  /* 0x0000007b087b7220 */ /* 0x000fe20000410000 */
[----:B------:R-:W-:Y:S01]  /*67b0*/  HADD2.F32 R120, -RZ, R119.H1_H1 ;  /* 0x30000077ff787230 */ /* 0x000fe20000004100 */
[----:B------:R-:W-:Y:S01]  /*67c0*/  LOP3.LUT R5, R124, 0xff0000, R125, 0xf8, !PT ;  /* 0x00ff00007c057812 */ /* 0x000fe200078ef87d */
[----:B------:R-:W-:Y:S02]  /*67d0*/  HADD2.F32 R119, -RZ, R122.H1_H1 ;  /* 0x3000007aff777230 */ /* 0x000fe40000004100 */
[-C--:B------:R-:W-:Y:S01]  /*67e0*/  FFMA.FTZ R8, R8, R121.reuse, -R127 ;  /* 0x0000007908087223 */ /* 0x080fe2000001087f */
[----:B------:R-:W-:Y:S01]  /*67f0*/  FFMA.FTZ R12, R12, R121, R123 ;  /* 0x000000790c0c7223 */ /* 0x000fe2000001007b */
[----:B------:R-:W-:Y:S01]  /*6800*/  F2FP.F16.E4M3.UNPACK_B R122, R118 ;  /* 0x00000076ff7a723e */ /* 0x000fe200020006ff */
[----:B------:R-:W-:Y:S01]  /*6810*/  HADD2.F32 R31, -RZ, R31.H1_H1 ;  /* 0x3000001fff1f7230 */ /* 0x000fe20000004100 */
[----:B------:R-:W-:Y:S01]  /*6820*/  F2FP.F16.E4M3.UNPACK_B R121, R117 ;  /* 0x00000075ff79723e */ /* 0x000fe200020006ff */
[----:B------:R-:W-:Y:S01]  /*6830*/  FMUL.FTZ R124, R30, R119 ;  /* 0x000000771e7c7220 */ /* 0x000fe20000410000 */
[----:B------:R-:W-:Y:S01]  /*6840*/  F2FP.F16.E4M3.UNPACK_B R118, R29 ;  /* 0x0000001dff76723e */ /* 0x000fe200020006ff */
[----:B------:R-:W-:Y:S01]  /*6850*/  HADD2.F32 R123, -RZ, R122.H0_H0 ;  /* 0x2000007aff7b7230 */ /* 0x000fe20000004100 */
[----:B------:R-:W-:Y:S01]  /*6860*/  F2FP.F16.E4M3.UNPACK_B R117, R28 ;  /* 0x0000001cff75723e */ /* 0x000fe200020006ff */
[C---:B------:R-:W-:Y:S01]  /*6870*/  FMUL.FTZ R29, R31.reuse, R119 ;  /* 0x000000771f1d7220 */ /* 0x040fe20000410000 */
[----:B------:R-:W-:Y:S01]  /*6880*/  FFMA.FTZ R31, R31, R120, R124 ;  /* 0x000000781f1f7223 */ /* 0x000fe2000001007c */
[----:B------:R-:W-:-:S02]  /*6890*/  HADD2.F32 R119, -RZ, R118.H0_H0 ;  /* 0x20000076ff777230 */ /* 0x000fc40000004100 */
[----:B------:R-:W-:Y:S02]  /*68a0*/  HADD2.F32 R28, -RZ, R117.H0_H0 ;  /* 0x20000075ff1c7230 */ /* 0x000fe40000004100 */
[----:B------:R-:W-:Y:S01]  /*68b0*/  FFMA.FTZ R29, R30, R120, -R29 ;  /* 0x000000781e1d7223 */ /* 0x000fe2000001081d */
        /* <DEDUP_REMOVED lines=21> */
[----:B------:R-:W-:Y:S02]  /*6a10*/  HADD2.F32 R120, -RZ, R118.H0_H0 ;  /* 0x20000076ff787230 */ /* 0x000fe40000004100 */
[-C--:B------:R-:W-:Y:S01]  /*6a20*/  FMUL.FTZ R129, R122, R127.reuse ;  /* 0x0000007f7a817220 */ /* 0x080fe20000410000 */
[----:B------:R-:W-:Y:S01]  /*6a30*/  HADD2.F32 R124, -RZ, R124.H1_H1 ;  /* 0x3000007cff7c7230 */ /* 0x000fe20000004100 */
[----:B------:R-:W-:Y:S01]  /*6a40*/  F2FP.SATFINITE.E4M3.F32.PACK_AB_MERGE_C R8, R29, R8, RZ ;  /* 0x000000081d08723e */ /* 0x000fe200048070ff */
[----:B------:R-:W-:Y:S02]  /*6a50*/  HADD2.F32 R121, -RZ, R121.H1_H1 ;  /* 0x30000079ff797230 */ /* 0x000fe40000004100 */
[----:B------:R-:W-:Y:S01]  /*6a60*/  FMUL.FTZ R127, R120, R127 ;  /* 0x0000007f787f7220 */ /* 0x000fe20000410000 */
[----:B------:R-:W-:-:S02]  /*6a70*/  HADD2.F32 R118, -RZ, R118.H1_H1 ;  /* 0x30000076ff767230 */ /* 0x000fc40000004100 */
[----:B------:R-:W-:Y:S01]  /*6a80*/  FFMA.FTZ R129, R120, R125, -R129 ;  /* 0x0000007d78817223 */ /* 0x000fe20000010881 */
[----:B------:R-:W-:Y:S02]  /*6a90*/  HADD2.F32 R123, -RZ, R123.H1_H1 ;  /* 0x3000007bff7b7230 */ /* 0x000fe40000004100 */
[CC--:B------:R-:W-:Y:S01]  /*6aa0*/  FMUL.FTZ R131, R121.reuse, R124.reuse ;  /* 0x0000007c79837220 */ /* 0x0c0fe20000410000 */
[----:B------:R-:W-:Y:S01]  /*6ab0*/  F2FP.F16.E4M3.UNPACK_B R120, R115 ;  /* 0x00000073ff78723e */ /* 0x000fe200020006ff */
[C---:B------:R-:W-:Y:S01]  /*6ac0*/  FMUL.FTZ R126, R118.reuse, R124 ;  /* 0x0000007c767e7220 */ /* 0x040fe20000410000 */
[----:B------:R-:W-:Y:S01]  /*6ad0*/  F2FP.F16.E4M3.UNPACK_B R115, R14 ;  /* 0x0000000eff73723e */ /* 0x000fe200020006ff */
[-C--:B------:R-:W-:Y:S01]  /*6ae0*/  FFMA.FTZ R124, R118, R123.reuse, -R131 ;  /* 0x0000007b767c7223 */ /* 0x080fe20000010883 */
[----:B------:R-:W-:Y:S01]  /*6af0*/  F2FP.F16.E4M3.UNPACK_B R118, R116 ;  /* 0x00000074ff76723e */ /* 0x000fe200020006ff */
[----:B------:R-:W-:Y:S01]  /*6b00*/  FFMA.FTZ R131, R121, R123, R126 ;  /* 0x0000007b79837223 */ /* 0x000fe2000001007e */
[----:B------:R-:W-:-:S02]  /*6b10*/  HADD2.F32 R123, -RZ, R120.H0_H0 ;  /* 0x20000078ff7b7230 */ /* 0x000fc40000004100 */
[----:B------:R-:W-:Y:S01]  /*6b20*/  FFMA.FTZ R122, R122, R125, R127 ;  /* 0x0000007d7a7a7223 */ /* 0x000fe2000001007f */
[--C-:B------:R-:W-:Y:S01]  /*6b30*/  HADD2.F32 R116, -RZ, R115.reuse.H0_H0 ;  /* 0x20000073ff747230 */ /* 0x100fe20000004100 */
[----:B------:R-:W-:Y:S01]  /*6b40*/  F2FP.SATFINITE.E4M3.F32.PACK_AB_MERGE_C R12, R31, R12, RZ ;  /* 0x0000000c1f0c723e */ /* 0x000fe200048070ff */
        /* <DEDUP_REMOVED lines=12> */
[----:B------:R-:W-:Y:S01]  /*6c10*/  F2FP.SATFINITE.E4M3.F32.PACK_AB_MERGE_C R8, R117, R28, R8 ;  /* 0x0000001c7508723e */ /* 0x000fe20004807008 */
[-C--:B------:R-:W-:Y:S01]  /*6c20*/  FFMA.FTZ R125, R14, R121.reuse, -R125 ;  /* 0x000000790e7d7223 */ /* 0x080fe2000001087d */
[----:B------:R-:W-:Y:S01]  /*6c30*/  FFMA.FTZ R14, R116, R121, R123 ;  /* 0x00000079740e7223 */ /* 0x000fe2000001007b */
[----:B------:R-:W-:Y:S01]  /*6c40*/  FFMA.FTZ R121, R115, R118, R120 ;  /* 0x0000007673797223 */ /* 0x000fe20000010078 */
[----:B------:R-:W-:Y:S01]  /*6c50*/  F2FP.F16.E4M3.UNPACK_B R120, R7 ;  /* 0x00000007ff78723e */ /* 0x000fe200020006ff */
[----:B------:R-:W-:Y:S01]  /*6c60*/  HADD2.F32 R115, -RZ, R31.H0_H0 ;  /* 0x2000001fff737230 */ /* 0x000fe20000004100 */
[----:B------:R-:W-:Y:S01]  /*6c70*/  F2FP.SATFINITE.E4M3.F32.PACK_AB_MERGE_C R12, R119, R30, R12 ;  /* 0x0000001e770c723e */ /* 0x000fe2000480700c */
[----:B------:R-:W-:Y:S01]  /*6c80*/  HADD2.F32 R28, -RZ, R29.H0_H0 ;  /* 0x2000001dff1c7230 */ /* 0x000fe20000004100 */
[----:B------:R-:W-:Y:S01]  /*6c90*/  F2FP.F16.E4M3.UNPACK_B R117, R6 ;  /* 0x00000006ff75723e */ /* 0x000fe200020006ff */
[--C-:B------:R-:W-:Y:S01]  /*6ca0*/  HADD2.F32 R30, -RZ, R120.reuse.H0_H0 ;  /* 0x20000078ff1e7230 */ /* 0x100fe20000004100 */
[----:B------:R-:W-:Y:S01]  /*6cb0*/  F2FP.SATFINITE.E4M3.F32.PACK_AB_MERGE_C R122, R131, R122, RZ ;  /* 0x0000007a837a723e */ /* 0x000fe200048070ff */
[----:B------:R-:W-:Y:S01]  /*6cc0*/  FFMA.FTZ R10, R10, R118, -R127 ;  /* 0x000000760a0a7223 */ /* 0x000fe2000001087f */
[----:B------:R-:W-:Y:S01]  /*6cd0*/  HADD2.F32 R116, -RZ, R31.H1_H1 ;  /* 0x3000001fff747230 */ /* 0x000fe20000004100 */
[----:B------:R-:W-:Y:S01]  /*6ce0*/  F2FP.F16.E4M3.UNPACK_B R13, R13.H1 ;  /* 0x0000000dff0d723e */ /* 0x000fe200030006ff */
[----:B------:R-:W-:Y:S01]  /*6cf0*/  HADD2.F32 R118, -RZ, R117.H0_H0 ;  /* 0x20000075ff767230 */ /* 0x000fe20000004100 */
[----:B------:R-:W-:Y:S01]  /*6d00*/  F2FP.SATFINITE.E4M3.F32.PACK_AB_MERGE_C R14, R121, R14, R122 ;  /* 0x0000000e790e723e */ /* 0x000fe2000480707a */
        /* <DEDUP_REMOVED lines=8> */
[----:B------:R-:W-:Y:S01]  /*6d90*/  FMUL.FTZ R115, R116, R119 ;  /* 0x0000007774737220 */ /* 0x000fe20000410000 */
[----:B------:R-:W-:Y:S01]  /*6da0*/  F2FP.F16.E4M3.UNPACK_B R118, R7.H1 ;  /* 0x00000007ff76723e */ /* 0x000fe200030006ff */
[C---:B------:R-:W-:Y:S01]  /*6db0*/  FMUL.FTZ R119, R30.reuse, R119 ;  /* 0x000000771e777220 */ /* 0x040fe20000410000 */
[----:B------:R-:W-:Y:S01]  /*6dc0*/  F2FP.F16.E4M3.UNPACK_B R6, R6.H1 ;  /* 0x00000006ff06723e */ /* 0x000fe200030006ff */
[-C--:B------:R-:W-:Y:S01]  /*6dd0*/  FFMA.FTZ R9, R30, R117.reuse, -R115 ;  /* 0x000000751e097223 */ /* 0x080fe20000010873 */
[----:B------:R-:W-:Y:S02]  /*6de0*/  HADD2.F32 R115, -RZ, R13.H0_H0 ;  /* 0x2000000dff737230 */ /* 0x000fe40000004100 */
[----:B------:R-:W-:Y:S01]  /*6df0*/  FFMA.FTZ R30, R116, R117, R119 ;  /* 0x00000075741e7223 */ /* 0x000fe20000010077 */
[----:B------:R-:W-:Y:S01]  /*6e00*/  HADD2.F32 R120, -RZ, R118.H0_H0 ;  /* 0x20000076ff787230 */ /* 0x000fe20000004100 */
[----:B------:R-:W-:Y:S01]  /*6e10*/  F2FP.SATFINITE.E4M3.F32.PACK_AB_MERGE_C R124, R124, R129, RZ ;  /* 0x000000817c7c723e */ /* 0x000fe200048070ff */
[----:B------:R-:W-:Y:S01]  /*6e20*/  HADD2.F32 R7, -RZ, R31.H0_H0 ;  /* 0x2000001fff077230 */ /* 0x000fe20000004100 */
[----:B------:R-:W-:Y:S01]  /*6e30*/  F2FP.F16.E4M3.UNPACK_B R121, R5 ;  /* 0x00000005ff79723e */ /* 0x000fe200020006ff */
[----:B------:R-:W-:-:S02]  /*6e40*/  HADD2.F32 R116, -RZ, R13.H1_H1 ;  /* 0x3000000dff747230 */ /* 0x000fc40000004100 */
[-C--:B------:R-:W-:Y:S01]  /*6e50*/  FMUL.FTZ R122, R115, R120.reuse ;  /* 0x00000078737a7220 */ /* 0x080fe20000410000 */
[----:B------:R-:W-:Y:S02]  /*6e60*/  HADD2.F32 R31, -RZ, R31.H1_H1 ;  /* 0x3000001fff1f7230 */ /* 0x000fe40000004100 */
[----:B------:R-:W-:Y:S01]  /*6e70*/  FMUL.FTZ R120, R7, R120 ;  /* 0x0000007807787220 */ /* 0x000fe20000410000 */
[----:B------:R-:W-:Y:S01]  /*6e80*/  HADD2.F32 R13, -RZ, R118.H1_H1 ;  /* 0x30000076ff0d7230 */ /* 0x000fe20000004100 */
[----:B------:R-:W-:Y:S01]  /*6e90*/  F2FP.SATFINITE.E4M3.F32.PACK_AB_MERGE_C R10, R10, R125, R124 ;  /* 0x0000007d0a0a723e */ /* 0x000fe2000480707c */
[--C-:B------:R-:W-:Y:S02]  /*6ea0*/  HADD2.F32 R118, -RZ, R6.reuse.H0_H0 ;  /* 0x20000006ff767230 */ /* 0x100fe40000004100 */
[----:B------:R-:W-:Y:S02]  /*6eb0*/  HADD2.F32 R117, -RZ, R6.H1_H1 ;  /* 0x30000006ff757230 */ /* 0x000fe40000004100 */
[-C--:B------:R-:W-:Y:S01]  /*6ec0*/  FMUL.FTZ R119, R31, R13.reuse ;  /* 0x0000000d1f777220 */ /* 0x080fe20000410000 */
[C---:B------:R-:W-:Y:S01]  /*6ed0*/  FMUL.FTZ R124, R116.reuse, R13 ;  /* 0x0000000d747c7220 */ /* 0x040fe20000410000 */
[-C--:B------:R-:W-:Y:S01]  /*6ee0*/  FFMA.FTZ R6, R7, R118.reuse, -R122 ;  /* 0x0000007607067223 */ /* 0x080fe2000001087a */
[----:B------:R-:W-:Y:S01]  /*6ef0*/  FFMA.FTZ R7, R115, R118, R120 ;  /* 0x0000007673077223 */ /* 0x000fe20000010078 */
[----:B------:R-:W-:Y:S01]  /*6f00*/  F2FP.F16.E4M3.UNPACK_B R115, R15 ;  /* 0x0000000fff73723e */ /* 0x000fe200020006ff */
        /* <DEDUP_REMOVED lines=29> */
[----:B------:R-:W-:Y:S01]  /*70e0*/  FFMA.FTZ R130, R31, R119, -R130 ;  /* 0x000000771f827223 */ /* 0x000fe20000010882 */
[----:B------:R-:W-:Y:S01]  /*70f0*/  HADD2.F32 R118, -RZ, R118.H1_H1 ;  /* 0x30000076ff767230 */ /* 0x000fe20000004100 */
[----:B------:R-:W-:Y:S01]  /*7100*/  F2FP.SATFINITE.E4M3.F32.PACK_AB_MERGE_C R6, R125, R6, RZ ;  /* 0x000000067d06723e */ /* 0x000fe200048070ff */
[----:B------:R-:W-:Y:S01]  /*7110*/  HADD2.F32 R13, -RZ, R13.H1_H1 ;  /* 0x3000000dff0d7230 */ /* 0x000fe20000004100 */
[----:B------:R-:W-:Y:S01]  /*7120*/  F2FP.SATFINITE.E4M3.F32.PACK_AB_MERGE_C R7, R126, R7, RZ ;  /* 0x000000077e07723e */ /* 0x000fe200048070ff */
[----:B------:R-:W-:Y:S02]  /*7130*/  HADD2.F32 R4, -RZ, R5.H1_H1 ;  /* 0x30000005ff047230 */ /* 0x000fe40000004100 */
[----:B------:R-:W-:Y:S01]  /*7140*/  FMUL.FTZ R5, R11, R122 ;  /* 0x0000007a0b057220 */ /* 0x000fe20000410000 */
[----:B------:R-:W-:Y:S01]  /*7150*/  FMUL.FTZ R122, R115, R120 ;  /* 0x00000078737a7220 */ /* 0x000fe20000410000 */
[----:B------:R-:W-:Y:S01]  /*7160*/  FFMA.FTZ R11, R11, R118, -R132 ;  /* 0x000000760b0b7223 */ /* 0x000fe20000010884 */
[C---:B------:R-:W-:Y:S01]  /*7170*/  FMUL.FTZ R120, R13.reuse, R120 ;  /* 0x000000780d787220 */ /* 0x040fe20000410000 */
[----:B------:R-:W-:Y:S01]  /*7180*/  FFMA.FTZ R116, R116, R118, R5 ;  /* 0x0000007674747223 */ /* 0x000fe20000010005 */
[----:B------:R-:W-:Y:S01]  /*7190*/  FFMA.FTZ R13, R13, R4, -R122 ;  /* 0x000000040d0d7223 */ /* 0x000fe2000001087a */
[----:B------:R-:W-:Y:S01]  /*71a0*/  F2FP.SATFINITE.E4M3.F32.PACK_AB_MERGE_C R9, R9, R28, R6 ;  /* 0x0000001c0909723e */ /* 0x000fe20004807006 */
[----:B------:R-:W-:Y:S01]  /*71b0*/  FFMA.FTZ R115, R115, R4, R120 ;  /* 0x0000000473737223 */ /* 0x000fe20000010078 */
[----:B------:R-:W-:-:S02]  /*71c0*/  F2FP.SATFINITE.E4M3.F32.PACK_AB_MERGE_C R11, R11, R130, RZ ;  /* 0x000000820b0b723e */ /* 0x000fc400048070ff */
[----:B------:R-:W-:Y:S02]  /*71d0*/  F2FP.SATFINITE.E4M3.F32.PACK_AB_MERGE_C R116, R116, R123, RZ ;  /* 0x0000007b7474723e */ /* 0x000fe400048070ff */
[----:B------:R-:W-:Y:S02]  /*71e0*/  F2FP.SATFINITE.E4M3.F32.PACK_AB_MERGE_C R11, R13, R128, R11 ;  /* 0x000000800d0b723e */ /* 0x000fe4000480700b */
[----:B------:R-:W-:Y:S02]  /*71f0*/  F2FP.SATFINITE.E4M3.F32.PACK_AB_MERGE_C R13, R30, R29, R7 ;  /* 0x0000001d1e0d723e */ /* 0x000fe40004807007 */
[----:B------:R-:W-:-:S07]  /*7200*/  F2FP.SATFINITE.E4M3.F32.PACK_AB_MERGE_C R15, R115, R124, R116 ;  /* 0x0000007c730f723e */ /* 0x000fce0004807074 */
.L_x_10402:
[----:B------:R-:W-:Y:S05]  /*7210*/  BSYNC B2 ;  /* 0x0000000000027941 */ /* 0x000fea0003800000 */
.L_x_10401:
[----:B------:R-:W-:Y:S01]  /*7220*/  ISETP.GE.AND P3, PT, R114, R108, PT ;  /* 0x0000006c7200720c */ /* 0x000fe20003f66270 */
[----:B------:R-:W-:Y:S02]  /*7230*/  ULDC.64 UR4, c[0x0][0x208] ;  /* 0x0000820000047ab9 */ /* 0x000fe40000000a00 */
[----:B--2---:R4:W-:Y:S10]  /*7240*/  ST.E.128 desc[UR4][R96.64], R8 ;  /* 0x0000000860007985 */ /* 0x0049f4000c101d04 */
[----:B------:R-:W-:-:S04]  /*7250*/  @!P3 IADD3 R4, P4, R105, R114, RZ ;  /* 0x000000726904b210 */ /* 0x000fc80007f9e0ff */
[----:B------:R-:W-:-:S05]  /*7260*/  @!P3 LEA.HI.X.SX32 R5, R114, R103, 0x1, P4 ;  /* 0x000000677205b211 */ /* 0x000fca00020f0eff */
[----:B---3--:R4:W-:Y:S04]  /*7270*/  @!P3 ST.E.128 desc[UR4][R4.64], R12 ;  /* 0x0000000c0400b985 */ /* 0x0089e8000c101d04 */
.L_x_10400:
[----:B------:R-:W-:Y:S05]  /*7280*/  BSYNC B1 ;  /* 0x0000000000017941 */ /* 0x000fea0003800000 */
.L_x_10399:
[----:B------:R-:W-:-:S03]  /*7290*/  UMOV UR4, 0xffffffff ;  /* 0xffffffff00047882 */ /* 0x000fc60000000000 */
[----:B------:R-:W-:Y:S05]  /*72a0*/  BRA.DIV UR4, `(.L_x_10403) ;  /* 0x0000022a046c7947 */ /* 0x000fea000b800000 */
[----:B------:R0:W0:Y:S04]  /*72b0*/  SHFL.IDX PT, R29, R100, 0x1, 0x1c1f ;  /* 0x003c1f00641d7f89 */ /* 0x00002800000e0000 */
[----:B----4-:R4:W0:Y:S02]  /*72c0*/  SHFL.IDX PT, R14, R99, 0x1, 0x1c1f ;  /* 0x003c1f00630e7f89 */ /* 0x01082400000e0000 */
.L_x_10697:
        /* <DEDUP_REMOVED lines=9> */
[----:B------:R-:W-:Y:S01]  /*7360*/  LEA.HI R4, R5, R4, RZ, 0x5 ;  /* 0x0000000405047211 */ /* 0x000fe200078f28ff */
[----:B------:R-:W-:Y:S02]  /*7370*/  IMAD R5, R188, 0x5000, R3 ;  /* 0x00005000bc057824 */ /* 0x000fe400078e0203 */
[----:B------:R-:W-:Y:S01]  /*7380*/  IMAD.X R13, R29, 0x1, R60, P3 ;  /* 0x000000011d0d7824 */ /* 0x000fe200018e063c */
[----:B------:R-:W-:Y:S01]  /*7390*/  LEA.HI.SX32 R4, R4, R63, 0x1b ;  /* 0x0000003f04047211 */ /* 0x000fe200078fdaff */
[----:B------:R-:W-:-:S03]  /*73a0*/  IMAD.IADD R5, R18, 0x1, R5 ;  /* 0x0000000112057824 */ /* 0x000fc600078e0205 */
[----:B------:R-:W-:-:S04]  /*73b0*/  SHF.L.U32 R15, R4, 0x4, RZ ;  /* 0x00000004040f7819 */ /* 0x000fc800000006ff */
[----:B------:R-:W-:-:S04]  /*73c0*/  LOP3.LUT R4, R201, 0x70, R15, 0xf8, !PT ;  /* 0x00000070c9047812 */ /* 0x000fc800078ef80f */
[----:B------:R-:W-:-:S05]  /*73d0*/  LOP3.LUT R4, R4, R6, RZ, 0x3c, !PT ;  /* 0x0000000604047212 */ /* 0x000fca00078e3cff */
[----:B------:R-:W-:-:S04]  /*73e0*/  IMAD.IADD R7, R207, 0x1, R4 ;  /* 0x00000001cf077824 */ /* 0x000fc800078e0204 */
[----:B------:R-:W-:-:S04]  /*73f0*/  IMAD R7, R188, 0x5000, R7 ;  /* 0x00005000bc077824 */ /* 0x000fc800078e0207 */
[----:B------:R-:W-:Y:S02]  /*7400*/  IMAD.IADD R8, R18, 0x1, R7 ;  /* 0x0000000112087824 */ /* 0x000fe400078e0207 */
        /* <DEDUP_REMOVED lines=10> */
[----:B------:R-:W-:Y:S02]  /*74b0*/  SHF.R.U32.HI R114, RZ, 0x8, R35 ;  /* 0x00000008ff727819 */ /* 0x000fe40000011623 */
[----:B------:R-:W-:Y:S01]  /*74c0*/  PRMT R31, R116, 0x654, R31 ;  /* 0x00000654741f7816 */ /* 0x000fe2000000001f */
[----:B------:R-:W-:Y:S01]  /*74d0*/  IMAD.U32 R6, R118, 0x10000, RZ ;  /* 0x0001000076067824 */ /* 0x000fe200078e00ff */
[----:B------:R-:W-:-:S02]  /*74e0*/  SHF.L.U32 R4, R117, 0x8, RZ ;  /* 0x0000000875047819 */ /* 0x000fc400000006ff */
[----:B------:R-:W-:Y:S02]  /*74f0*/  LOP3.LUT R32, R35, 0xff, RZ, 0xc0, !PT ;  /* 0x000000ff23207812 */ /* 0x000fe400078ec0ff */
[----:B--2---:R-:W-:Y:S02]  /*7500*/  SHF.R.U32.HI R103, RZ, 0x18, R35 ;  /* 0x00000018ff677819 */ /* 0x004fe40000011623 */
[--C-:B------:R-:W-:Y:S02]  /*7510*/  SHF.R.U32.HI R38, RZ, 0x8, R39.reuse ;  /* 0x00000008ff267819 */ /* 0x100fe40000011627 */
[--C-:B------:R-:W-:Y:S02]  /*7520*/  SHF.R.U32.HI R96, RZ, 0x10, R39.reuse ;  /* 0x00000010ff607819 */ /* 0x100fe40000011627 */
[----:B------:R-:W-:Y:S02]  /*7530*/  LOP3.LUT R36, R39, 0xff, RZ, 0xc0, !PT ;  /* 0x000000ff27247812 */ /* 0x000fe400078ec0ff */
[----:B------:R-:W-:Y:S01]  /*7540*/  SHF.R.U32.HI R39, RZ, 0x18, R39 ;  /* 0x00000018ff277819 */ /* 0x000fe20000011627 */
[----:B------:R-:W-:Y:S01]  /*7550*/  IMAD.U32 R96, R96, 0x10000, RZ ;  /* 0x0001000060607824 */ /* 0x000fe200078e00ff */
[----:B------:R-:W-:Y:S01]  /*7560*/  LOP3.LUT R31, R31, 0xff00, R4, 0xf8, !PT ;  /* 0x0000ff001f1f7812 */ /* 0x000fe200078ef804 */
[----:B------:R-:W-:Y:S01]  /*7570*/  IMAD.SHL.U32 R4, R114, 0x100, RZ ;  /* 0x0000010072047824 */ /* 0x000fe200078e00ff */
[----:B------:R-:W-:-:S02]  /*7580*/  SHF.R.U32.HI R97, RZ, 0x8, R37 ;  /* 0x00000008ff617819 */ /* 0x000fc40000011625 */
[----:B------:R-:W-:Y:S01]  /*7590*/  PRMT R5, R103, 0x654, R32 ;  /* 0x0000065467057816 */ /* 0x000fe20000000020 */
[----:B------:R-:W-:Y:S01]  /*75a0*/  IMAD.SHL.U32 R32, R38, 0x100, RZ ;  /* 0x0000010026207824 */ /* 0x000fe200078e00ff */
[----:B------:R-:W-:Y:S01]  /*75b0*/  SHF.R.U32.HI R115, RZ, 0x10, R35 ;  /* 0x00000010ff737819 */ /* 0x000fe20000011623 */
[----:B------:R-:W-:Y:S01]  /*75c0*/  IMAD.MOV.U32 R35, RZ, RZ, R8 ;  /* 0x000000ffff237224 */ /* 0x000fe200078e0008 */
[--C-:B---3--:R-:W-:Y:S01]  /*75d0*/  SHF.R.U32.HI R105, RZ, 0x10, R37.reuse ;  /* 0x00000010ff697819 */ /* 0x108fe20000011625 */
[----:B------:R-:W-:Y:S01]  /*75e0*/  IMAD.SHL.U32 R8, R97, 0x100, RZ ;  /* 0x0000010061087824 */ /* 0x000fe200078e00ff */
[----:B------:R-:W-:Y:S02]  /*75f0*/  LOP3.LUT R34, R37, 0xff, RZ, 0xc0, !PT ;  /* 0x000000ff25227812 */ /* 0x000fe400078ec0ff */
[----:B------:R-:W-:Y:S02]  /*7600*/  SHF.R.U32.HI R37, RZ, 0x18, R37 ;  /* 0x00000018ff257819 */ /* 0x000fe40000011625 */
[----:B------:R-:W-:-:S02]  /*7610*/  PRMT R39, R39, 0x654, R36 ;  /* 0x0000065427277816 */ /* 0x000fc40000000024 */
[----:B------:R-:W-:Y:S01]  /*7620*/  LOP3.LUT R5, R5, 0xff00, R4, 0xf8, !PT ;  /* 0x0000ff0005057812 */ /* 0x000fe200078ef804 */
[----:B------:R-:W-:Y:S01]  /*7630*/  IMAD.U32 R4, R115, 0x10000, RZ ;  /* 0x0001000073047824 */ /* 0x000fe200078e00ff */
[----:B------:R-:W-:Y:S02]  /*7640*/  PRMT R37, R37, 0x654, R34 ;  /* 0x0000065425257816 */ /* 0x000fe40000000022 */
[----:B------:R-:W-:Y:S02]  /*7650*/  LOP3.LUT R103, R39, 0xff00, R32, 0xf8, !PT ;  /* 0x0000ff0027677812 */ /* 0x000fe400078ef820 */
[----:B------:R-:W-:Y:S02]  /*7660*/  F2FP.F16.E4M3.UNPACK_B R39, R113.H1 ;  /* 0x00000071ff27723e */ /* 0x000fe400030006ff */
[----:B------:R-:W-:Y:S02]  /*7670*/  F2FP.F16.E4M3.UNPACK_B R36, R35.H1 ;  /* 0x00000023ff24723e */ /* 0x000fe400030006ff */
[----:B------:R-:W-:-:S02]  /*7680*/  F2FP.F16.E4M3.UNPACK_B R34, R33.H1 ;  /* 0x00000021ff22723e */ /* 0x000fc400030006ff */
[----:B------:R-:W-:Y:S01]  /*7690*/  LOP3.LUT R97, R37, 0xff00, R8, 0xf8, !PT ;  /* 0x0000ff0025617812 */ /* 0x000fe200078ef808 */
[----:B------:R-:W-:Y:S01]  /*76a0*/  HADD2.F32 R32, -RZ, R36.H0_H0 ;  /* 0x20000024ff207230 */ /* 0x000fe20000004100 */
[----:B------:R-:W-:Y:S01]  /*76b0*/  LOP3.LUT R6, R31, 0xff0000, R6, 0xf8, !PT ;  /* 0x00ff00001f067812 */ /* 0x000fe200078ef806 */
[--C-:B------:R-:W-:Y:S01]  /*76c0*/  HADD2.F32 R31, -RZ, R34.reuse.H0_H0 ;  /* 0x20000022ff1f7230 */ /* 0x100fe20000004100 */
[----:B------:R-:W-:Y:S01]  /*76d0*/  LOP3.LUT R4, R5, 0xff0000, R4, 0xf8, !PT ;  /* 0x00ff000005047812 */ /* 0x000fe200078ef804 */
[----:B------:R-:W-:Y:S01]  /*76e0*/  HADD2.F32 R5, -RZ, R39.H0_H0 ;  /* 0x20000027ff057230 */ /* 0x000fe20000004100 */
[----:B------:R-:W-:Y:S01]  /*76f0*/  F2FP.F16.E4M3.UNPACK_B R37, R111.H1 ;  /* 0x0000006fff25723e */ /* 0x000fe200030006ff */
[----:B------:R-:W-:Y:S01]  /*7700*/  IMAD.U32 R8, R105, 0x10000, RZ ;  /* 0x0001000069087824 */ /* 0x000fe200078e00ff */
[----:B------:R-:W-:Y:S01]  /*7710*/  F2FP.F16.E4M3.UNPACK_B R113, R113 ;  /* 0x00000071ff71723e */ /* 0x000fe200020006ff */
[----:B------:R-:W-:Y:S02]  /*7720*/  HADD2.F32 R34, -RZ, R34.H1_H1 ;  /* 0x30000022ff227230 */ /* 0x000fe40000004100 */
[----:B------:R-:W-:Y:S01]  /*7730*/  FMUL.FTZ R114, R32, R5 ;  /* 0x0000000520727220 */ /* 0x000fe20000410000 */
[----:B------:R-:W-:-:S02]  /*7740*/  HADD2.F32 R38, -RZ, R37.H0_H0 ;  /* 0x20000025ff267230 */ /* 0x000fc40000004100 */
[----:B------:R-:W-:Y:S01]  /*7750*/  FMUL.FTZ R105, R31, R5 ;  /* 0x000000051f697220 */ /* 0x000fe20000410000 */
[----:B------:R-:W-:Y:S01]  /*7760*/  LOP3.LUT R5, R103, 0xff0000, R96, 0xf8, !PT ;  /* 0x00ff000067057812 */ /* 0x000fe200078ef860 */
[----:B------:R-:W-:Y:S01]  /*7770*/  HADD2.F32 R96, -RZ, R37.H1_H1 ;  /* 0x30000025ff607230 */ /* 0x000fe20000004100 */
[----:B------:R-:W-:Y:S01]  /*7780*/  F2FP.F16.E4M3.UNPACK_B R37, R33 ;  /* 0x00000021ff25723e */ /* 0x000fe200020006ff */
[-C--:B------:R-:W-:Y:S01]  /*7790*/  FFMA.FTZ R31, R31, R38.reuse, -R114 ;  /* 0x000000261f1f7223 */ /* 0x080fe20000010872 */
[----:B------:R-:W-:Y:S01]  /*77a0*/  FFMA.FTZ R32, R32, R38, R105 ;  /* 0x0000002620207223 */ /* 0x000fe20000010069 */
[----:B------:R-:W-:Y:S01]  /*77b0*/  HADD2.F32 R38, -RZ, R39.H1_H1 ;  /* 0x30000027ff267230 */ /* 0x000fe20000004100 */
[----:B------:R-:W-:Y:S01]  /*77c0*/  LOP3.LUT R8, R97, 0xff0000, R8, 0xf8, !PT ;  /* 0x00ff000061087812 */ /* 0x000fe200078ef808 */
[----:B------:R-:W-:Y:S01]  /*77d0*/  HADD2.F32 R39, -RZ, R36.H1_H1 ;  /* 0x30000024ff277230 */ /* 0x000fe20000004100 */
[----:B------:R-:W-:Y:S01]  /*77e0*/  F2FP.F16.E4M3.UNPACK_B R36, R35 ;  /* 0x00000023ff24723e */ /* 0x000fe200020006ff */
[----:B------:R-:W-:-:S02]  /*77f0*/  HADD2.F32 R97, -RZ, R113.H0_H0 ;  /* 0x20000071ff617230 */ /* 0x000fc40000004100 */
[CC--:B------:R-:W-:Y:S01]  /*7800*/  FMUL.FTZ R114, R34.reuse, R38.reuse ;  /* 0x0000002622727220 */ /* 0x0c0fe20000410000 */
[----:B------:R-:W-:Y:S01]  /*7810*/  F2FP.F16.E4M3.UNPACK_B R111, R111 ;  /* 0x0000006fff6f723e */ /* 0x000fe200020006ff */
[C---:B------:R-:W-:Y:S01]  /*7820*/  FMUL.FTZ R33, R39.reuse, R38 ;  /* 0x0000002627217220 */ /* 0x040fe20000410000 */
[--C-:B------:R-:W-:Y:S01]  /*7830*/  HADD2.F32 R38, -RZ, R36.reuse.H0_H0 ;  /* 0x20000024ff267230 */ /* 0x100fe20000004100 */
[----:B------:R-:W-:Y:S01]  /*7840*/  F2FP.F16.E4M3.UNPACK_B R105, R112.H1 ;  /* 0x00000070ff69723e */ /* 0x000fe200030006ff */
        /* <DEDUP_REMOVED lines=9> */
[-C--:B------:R-:W-:Y:S01]  /*78e0*/  FFMA.FTZ R36, R38, R96.reuse, R97 ;  /* 0x0000006026247223 */ /* 0x080fe20000010061 */
[----:B------:R-:W-:Y:S01]  /*78f0*/  FFMA.FTZ R35, R35, R96, -R116 ;  /* 0x0000006023237223 */ /* 0x000fe20000010874 */
[----:B------:R-:W-:Y:S01]  /*7900*/  HADD2.F32 R37, -RZ, R37.H1_H1 ;  /* 0x30000025ff257230 */ /* 0x000fe20000004100 */
[----:B------:R-:W-:Y:S01]  /*7910*/  F2FP.F16.E4M3.UNPACK_B R96, R10.H1 ;  /* 0x0000000aff60723e */ /* 0x000fe200030006ff */
[----:B------:R-:W-:Y:S02]  /*7920*/  HADD2.F32 R38, -RZ, R111.H1_H1 ;  /* 0x3000006fff267230 */ /* 0x000fe40000004100 */
[-C--:B------:R-:W-:Y:S01]  /*7930*/  FMUL.FTZ R116, R39, R114.reuse ;  /* 0x0000007227747220 */ /* 0x080fe20000410000 */
[----:B------:R-:W-:Y:S02]  /*7940*/  HADD2.F32 R111, -RZ, R105.H0_H0 ;  /* 0x20000069ff6f7230 */ /* 0x000fe40000004100 */
[----:B------:R-:W-:Y:S01]  /*7950*/  FMUL.FTZ R114, R37, R114 ;  /* 0x0000007225727220 */ /* 0x000fe20000410000 */
[----:B------:R-:W-:-:S02]  /*7960*/  HADD2.F32 R97, -RZ, R96.H0_H0 ;  /* 0x20000060ff617230 */ /* 0x000fc40000004100 */
[----:B------:R-:W-:Y:S01]  /*7970*/  FFMA.FTZ R116, R37, R38, -R116 ;  /* 0x0000002625747223 */ /* 0x000fe20000010874 */
[----:B------:R-:W-:Y:S01]  /*7980*/  F2FP.F16.E4M3.UNPACK_B R37, R30.H1 ;  /* 0x0000001eff25723e */ /* 0x000fe200030006ff */
[----:B------:R-:W-:Y:S01]  /*7990*/  FFMA.FTZ R113, R39, R38, R114 ;  /* 0x0000002627717223 */ /* 0x000fe20000010072 */
[----:B------:R-:W-:Y:S02]  /*79a0*/  HADD2.F32 R39, -RZ, R103.H0_H0 ;  /* 0x20000067ff277230 */ /* 0x000fe40000004100 */
[----:B------:R-:W-:Y:S01]  /*79b0*/  FMUL.FTZ R115, R97, R111 ;  /* 0x0000006f61737220 */ /* 0x000fe20000410000 */
[----:B------:R-:W-:Y:S01]  /*79c0*/  HADD2.F32 R105, -RZ, R105.H1_H1 ;  /* 0x30000069ff697230 */ /* 0x000fe20000004100 */
[----:B------:R-:W-:Y:S01]  /*79d0*/  F2FP.F16.E4M3.UNPACK_B R112, R112 ;  /* 0x00000070ff70723e */ /* 0x000fe200020006ff */
[--C-:B------:R-:W-:Y:S01]  /*79e0*/  HADD2.F32 R38, -RZ, R37.reuse.H0_H0 ;  /* 0x20000025ff267230 */ /* 0x100fe20000004100 */
[----:B------:R-:W-:Y:S01]  /*79f0*/  F2FP.F16.E4M3.UNPACK_B R30, R30 ;  /* 0x0000001eff1e723e */ /* 0x000fe200020006ff */
[----:B------:R-:W-:Y:S01]  /*7a00*/  HADD2.F32 R96, -RZ, R96.H1_H1 ;  /* 0x30000060ff607230 */ /* 0x000fe20000004100 */
[----:B------:R-:W-:Y:S01]  /*7a10*/  F2FP.F16.E4M3.UNPACK_B R109, R109 ;  /* 0x0000006dff6d723e */ /* 0x000fe200020006ff */
[----:B------:R-:W-:-:S02]  /*7a20*/  HADD2.F32 R37, -RZ, R37.H1_H1 ;  /* 0x30000025ff257230 */ /* 0x000fc40000004100 */
[C---:B------:R-:W-:Y:S01]  /*7a30*/  FMUL.FTZ R114, R38.reuse, R111 ;  /* 0x0000006f26727220 */ /* 0x040fe20000410000 */
[----:B------:R-:W-:Y:S01]  /*7a40*/  FFMA.FTZ R115, R38, R39, -R115 ;  /* 0x0000002726737223 */ /* 0x000fe20000010873 */
[----:B------:R-:W-:Y:S02]  /*7a50*/  HADD2.F32 R103, -RZ, R103.H1_H1 ;  /* 0x30000067ff677230 */ /* 0x000fe40000004100 */
[-C--:B------:R-:W-:Y:S01]  /*7a60*/  FMUL.FTZ R38, R96, R105.reuse ;  /* 0x0000006960267220 */ /* 0x080fe20000410000 */
[----:B------:R-:W-:Y:S01]  /*7a70*/  FMUL.FTZ R105, R37, R105 ;  /* 0x0000006925697220 */ /* 0x000fe20000410000 */
[----:B------:R-:W-:Y:S01]  /*7a80*/  FFMA.FTZ R114, R97, R39, R114 ;  /* 0x0000002761727223 */ /* 0x000fe20000010072 */
[--C-:B------:R-:W-:Y:S02]  /*7a90*/  HADD2.F32 R97, -RZ, R112.reuse.H0_H0 ;  /* 0x20000070ff617230 */ /* 0x100fe40000004100 */
[----:B------:R-:W-:Y:S01]  /*7aa0*/  FFMA.FTZ R118, R37, R103, -R38 ;  /* 0x0000006725767223 */ /* 0x000fe20000010826 */
[----:B------:R-:W-:Y:S01]  /*7ab0*/  F2FP.F16.E4M3.UNPACK_B R37, R10 ;  /* 0x0000000aff25723e */ /* 0x000fe200020006ff */
[----:B------:R-:W-:-:S02]  /*7ac0*/  HADD2.F32 R112, -RZ, R112.H1_H1 ;  /* 0x30000070ff707230 */ /* 0x000fc40000004100 */
[----:B------:R-:W-:Y:S01]  /*7ad0*/  FFMA.FTZ R111, R96, R103, R105 ;  /* 0x00000067606f7223 */ /* 0x000fe20000010069 */
[--C-:B------:R-:W-:Y:S01]  /*7ae0*/  HADD2.F32 R10, -RZ, R30.reuse.H0_H0 ;  /* 0x2000001eff0a7230 */ /* 0x100fe20000004100 */
[----:B------:R-:W-:Y:S01]  /*7af0*/  F2FP.SATFINITE.E4M3.F32.PACK_AB_MERGE_C R31, R34, R31, RZ ;  /* 0x0000001f221f723e */ /* 0x000fe200048070ff */
[--C-:B------:R-:W-:Y:S01]  /*7b00*/  HADD2.F32 R38, -RZ, R37.reuse.H0_H0 ;  /* 0x20000025ff267230 */ /* 0x100fe20000004100 */
[----:B------:R-:W-:Y:S01]  /*7b10*/  F2FP.SATFINITE.E4M3.F32.PACK_AB_MERGE_C R33, R33, R32, RZ ;  /* 0x000000202121723e */ /* 0x000fe200048070ff */
[----:B------:R-:W-:Y:S01]  /*7b20*/  HADD2.F32 R37, -RZ, R37.H1_H1 ;  /* 0x30000025ff257230 */ /* 0x000fe20000004100 */
[----:B------:R-:W-:Y:S01]  /*7b30*/  F2FP.F16.E4M3.UNPACK_B R34, R28 ;  /* 0x0000001cff22723e */ /* 0x000fe200020006ff */
[----:B------:R-:W-:Y:S02]  /*7b40*/  HADD2.F32 R30, -RZ, R30.H1_H1 ;  /* 0x3000001eff1e7230 */ /* 0x000fe40000004100 */
[----:B------:R-:W-:Y:S01]  /*7b50*/  FMUL.FTZ R103, R38, R97 ;  /* 0x0000006126677220 */ /* 0x000fe20000410000 */
[----:B------:R-:W-:-:S02]  /*7b60*/  HADD2.F32 R39, -RZ, R109.H0_H0 ;  /* 0x2000006dff277230 */ /* 0x000fc40000004100 */
[CC--:B------:R-:W-:Y:S01]  /*7b70*/  FMUL.FTZ R105, R37.reuse, R112.reuse ;  /* 0x0000007025697220 */ /* 0x0c0fe20000410000 */
[----:B------:R-:W-:Y:S02]  /*7b80*/  HADD2.F32 R109, -RZ, R109.H1_H1 ;  /* 0x3000006dff6d7230 */ /* 0x000fe40000004100 */
[----:B------:R-:W-:Y:S01]  /*7b90*/  FMUL.FTZ R97, R10, R97 ;  /* 0x000000610a617220 */ /* 0x000fe20000410000 */
[----:B------:R-:W-:Y:S01]  /*7ba0*/  FMUL.FTZ R112, R30, R112 ;  /* 0x000000701e707220 */ /* 0x000fe20000410000 */
[----:B------:R-:W-:Y:S01]  /*7bb0*/  FFMA.FTZ R103, R10, R39, -R103 ;  /* 0x000000270a677223 */ /* 0x000fe20000010867 */
[----:B------:R-:W-:Y:S01]  /*7bc0*/  F2FP.SATFINITE.E4M3.F32.PACK_AB_MERGE_C R32, R116, R35, R31 ;  /* 0x000000237420723e */ /* 0x000fe2000480701f */
[----:B------:R-:W-:Y:S01]  /*7bd0*/  FFMA.FTZ R30, R30, R109, -R105 ;  /* 0x0000006d1e1e7223 */ /* 0x000fe20000010869 */
[----:B------:R-:W-:Y:S01]  /*7be0*/  FFMA.FTZ R10, R38, R39, R97 ;  /* 0x00000027260a7223 */ /* 0x000fe20000010061 */
[----:B------:R-:W-:Y:S01]  /*7bf0*/  FFMA.FTZ R109, R37, R109, R112 ;  /* 0x0000006d256d7223 */ /* 0x000fe20000010070 */
[----:B------:R-:W-:-:S02]  /*7c00*/  F2FP.F16.E4M3.UNPACK_B R37, R9 ;  /* 0x00000009ff25723e */ /* 0x000fc400020006ff */
[----:B------:R-:W-:Y:S02]  /*7c10*/  F2FP.F16.E4M3.UNPACK_B R97, R8 ;  /* 0x00000008ff61723e */ /* 0x000fe400020006ff */
[----:B------:R-:W-:Y:S01]  /*7c20*/  F2FP.SATFINITE.E4M3.F32.PACK_AB_MERGE_C R31, R113, R36, R33 ;  /* 0x00000024711f723e */ /* 0x000fe20004807021 */
        /* <DEDUP_REMOVED lines=24> */
[----:B------:R-:W-:Y:S01]  /*7db0*/  F2FP.F16.E4M3.UNPACK_B R6, R6.H1 ;  /* 0x00000006ff06723e */ /* 0x000fe200030006ff */
[----:B------:R-:W-:Y:S01]  /*7dc0*/  HADD2.F32 R97, -RZ, R96.H0_H0 ;  /* 0x20000060ff617230 */ /* 0x000fe20000004100 */
[----:B------:R-:W-:Y:S01]  /*7dd0*/  F2FP.SATFINITE.E4M3.F32.PACK_AB_MERGE_C R10, R109, R10, R111 ;  /* 0x0000000a6d0a723e */ /* 0x000fe2000480706f */
[----:B------:R-:W-:Y:S02]  /*7de0*/  HADD2.F32 R8, -RZ, R35.H0_H0 ;  /* 0x20000023ff087230 */ /* 0x000fe40000004100 */
        /* <DEDUP_REMOVED lines=65> */
.L_x_10407:
[----:B------:R-:W-:Y:S05]  /*8200*/  BSYNC B2 ;  /* 0x0000000000027941 */ /* 0x000fea0003800000 */
.L_x_10406:
[C---:B------:R-:W-:Y:S01]  /*8210*/  ISETP.GE.AND P3, PT, R15.reuse, R108, PT ;  /* 0x0000006c0f00720c */ /* 0x040fe20003f66270 */
[----:B------:R-:W-:Y:S02]  /*8220*/  ULDC.64 UR4, c[0x0][0x208] ;  /* 0x0000820000047ab9 */ /* 0x000fe40000000a00 */
[----:B0-----:R0:W-:Y:S10]  /*8230*/  ST.E.128 desc[UR4][R12.64], R4 ;  /* 0x000000040c007985 */ /* 0x0011f4000c101d04 */
[----:B------:R-:W-:-:S04]  /*8240*/  @!P3 IADD3 R14, P4, R15, R14, RZ ;  /* 0x0000000e0f0eb210 */ /* 0x000fc80007f9e0ff */
[----:B------:R-:W-:-:S05]  /*8250*/  @!P3 LEA.HI.X.SX32 R15, R15, R29, 0x1, P4 ;  /* 0x0000001d0f0fb211 */ /* 0x000fca00020f0eff */
[----:B------:R0:W-:Y:S04]  /*8260*/  @!P3 ST.E.128 desc[UR4][R14.64], R8 ;  /* 0x000000080e00b985 */ /* 0x0001e8000c101d04 */
.L_x_10405:
[----:B------:R-:W-:Y:S05]  /*8270*/  BSYNC B1 ;  /* 0x0000000000017941 */ /* 0x000fea0003800000 */
.L_x_10404:
[----:B------:R-:W-:-:S03]  /*8280*/  UMOV UR4, 0xffffffff ;  /* 0xffffffff00047882 */ /* 0x000fc60000000000 */
[----:B------:R-:W-:Y:S05]  /*8290*/  BRA.DIV UR4, `(.L_x_10408) ;  /* 0x0000021a04b87947 */ /* 0x000fea000b800000 */
[----:B0-----:R0:W0:Y:S04]  /*82a0*/  SHFL.IDX PT, R29, R100, 0x2, 0x1c1f ;  /* 0x005c1f00641d7f89 */ /* 0x00102800000e0000 */
[----:B------:R0:W0:Y:S02]  /*82b0*/  SHFL.IDX PT, R14, R99, 0x2, 0x1c1f ;  /* 0x005c1f00630e7f89 */ /* 0x00002400000e0000 */
.L_x_10701:
        /* <DEDUP_REMOVED lines=8> */
[----:B------:R-:W-:Y:S01]  /*8340*/  LEA.HI R110, R5, R110, RZ, 0x5 ;  /* 0x0000006e056e7211 */ /* 0x000fe200078f28ff */
[----:B------:R-:W-:-:S03]  /*8350*/  IMAD R5, R188, 0x5000, R0 ;  /* 0x00005000bc057824 */ /* 0x000fc600078e0200 */
[----:B------:R-:W-:Y:S02]  /*8360*/  LEA.HI.SX32 R15, R110, R63, 0x1b ;  /* 0x0000003f6e0f7211 */ /* 0x000fe400078fdaff */
[----:B------:R-:W-:-:S03]  /*8370*/  IADD3 R5, R18, R5, RZ ;  /* 0x0000000512057210 */ /* 0x000fc60007ffe0ff */
[----:B------:R-:W-:-:S05]  /*8380*/  IMAD.SHL.U32 R15, R15, 0x10, RZ ;  /* 0x000000100f0f7824 */ /* 0x000fca00078e00ff */
        /* <DEDUP_REMOVED lines=8> */
[--C-:B------:R-:W-:Y:S01]  /*8410*/  SHF.R.U32.HI R31, RZ, 0x8, R41.reuse ;  /* 0x00000008ff1f7819 */ /* 0x100fe20000011629 */
[----:B0-----:R-:W-:Y:S01]  /*8420*/  IMAD.MOV.U32 R33, RZ, RZ, R4 ;  /* 0x000000ffff217224 */ /* 0x001fe200078e0004 */
[--C-:B----4-:R-:W-:Y:S01]  /*8430*/  SHF.R.U32.HI R99, RZ, 0x18, R41.reuse ;  /* 0x00000018ff637819 */ /* 0x110fe20000011629 */
[----:B------:R-:W-:Y:S01]  /*8440*/  IMAD.MOV.U32 R36, RZ, RZ, R8 ;  /* 0x000000ffff247224 */ /* 0x000fe200078e0008 */
[----:B------:R-:W-:Y:S01]  /*8450*/  LOP3.LUT R30, R41, 0xff, RZ, 0xc0, !PT ;  /* 0x000000ff291e7812 */ /* 0x000fe200078ec0ff */
[----:B------:R-:W-:Y:S01]  /*8460*/  IMAD.SHL.U32 R31, R31, 0x100, RZ ;  /* 0x000001001f1f7824 */ /* 0x000fe200078e00ff */
[----:B------:R-:W-:Y:S01]  /*8470*/  SHF.R.U32.HI R44, RZ, 0x10, R41 ;  /* 0x00000010ff2c7819 */ /* 0x000fe20000011629 */
[----:B------:R-:W-:Y:S01]  /*8480*/  IMAD.MOV.U32 R28, RZ, RZ, R6 ;  /* 0x000000ffff1c7224 */ /* 0x000fe200078e0006 */
[----:B------:R-:W-:Y:S01]  /*8490*/  PRMT R4, R99, 0x654, R30 ;  /* 0x0000065463047816 */ /* 0x000fe2000000001e */
[----:B------:R-:W-:Y:S01]  /*84a0*/  IMAD.MOV.U32 R30, RZ, RZ, R10 ;  /* 0x000000ffff1e7224 */ /* 0x000fe200078e000a */
[----:B------:R-:W-:-:S02]  /*84b0*/  SHF.R.U32.HI R41, RZ, 0x8, R43 ;  /* 0x00000008ff297819 */ /* 0x000fc4000001162b */
[--C-:B------:R-:W-:Y:S02]  /*84c0*/  SHF.R.U32.HI R35, RZ, 0x18, R45.reuse ;  /* 0x00000018ff237819 */ /* 0x100fe4000001162d */
[----:B------:R-:W-:Y:S02]  /*84d0*/  LOP3.LUT R34, R45, 0xff, RZ, 0xc0, !PT ;  /* 0x000000ff2d227812 */ /* 0x000fe400078ec0ff */
[----:B------:R-:W-:Y:S02]  /*84e0*/  SHF.R.U32.HI R37, RZ, 0x8, R45 ;  /* 0x00000008ff257819 */ /* 0x000fe4000001162d */
[----:B------:R-:W-:Y:S02]  /*84f0*/  SHF.R.U32.HI R97, RZ, 0x18, R43 ;  /* 0x00000018ff617819 */ /* 0x000fe4000001162b */
[----:B------:R-:W-:Y:S02]  /*8500*/  LOP3.LUT R32, R43, 0xff, RZ, 0xc0, !PT ;  /* 0x000000ff2b207812 */ /* 0x000fe400078ec0ff */
[----:B------:R-:W-:Y:S01]  /*8510*/  LOP3.LUT R4, R4, 0xff00, R31, 0xf8, !PT ;  /* 0x0000ff0004047812 */ /* 0x000fe200078ef81f */
[----:B------:R-:W-:Y:S01]  /*8520*/  IMAD.U32 R31, R44, 0x10000, RZ ;  /* 0x000100002c1f7824 */ /* 0x000fe200078e00ff */
[----:B------:R-:W-:-:S02]  /*8530*/  SHF.R.U32.HI R40, RZ, 0x10, R43 ;  /* 0x00000010ff287819 */ /* 0x000fc4000001162b */
[----:B------:R-:W-:Y:S01]  /*8540*/  PRMT R34, R35, 0x654, R34 ;  /* 0x0000065423227816 */ /* 0x000fe20000000022 */
[----:B------:R-:W-:Y:S01]  /*8550*/  IMAD.SHL.U32 R35, R41, 0x100, RZ ;  /* 0x0000010029237824 */ /* 0x000fe200078e00ff */
[----:B------:R-:W-:Y:S02]  /*8560*/  SHF.L.U32 R37, R37, 0x8, RZ ;  /* 0x0000000825257819 */ /* 0x000fe400000006ff */
[----:B------:R-:W-:Y:S02]  /*8570*/  PRMT R32, R97, 0x654, R32 ;  /* 0x0000065461207816 */ /* 0x000fe40000000020 */
[----:B------:R-:W-:Y:S02]  /*8580*/  SHF.R.U32.HI R39, RZ, 0x8, R47 ;  /* 0x00000008ff277819 */ /* 0x000fe4000001162f */
[----:B------:R-:W-:Y:S01]  /*8590*/  LOP3.LUT R8, R4, 0xff0000, R31, 0xf8, !PT ;  /* 0x00ff000004087812 */ /* 0x000fe200078ef81f */
[----:B------:R-:W-:Y:S01]  /*85a0*/  IMAD.U32 R31, R40, 0x10000, RZ ;  /* 0x00010000281f7824 */ /* 0x000fe200078e00ff */
[----:B------:R-:W-:Y:S01]  /*85b0*/  LOP3.LUT R10, R34, 0xff00, R37, 0xf8, !PT ;  /* 0x0000ff00220a7812 */ /* 0x000fe200078ef825 */
[----:B------:R-:W-:Y:S01]  /*85c0*/  IMAD.SHL.U32 R39, R39, 0x100, RZ ;  /* 0x0000010027277824 */ /* 0x000fe200078e00ff */
[----:B------:R-:W-:-:S02]  /*85d0*/  LOP3.LUT R32, R32, 0xff00, R35, 0xf8, !PT ;  /* 0x0000ff0020207812 */ /* 0x000fc400078ef823 */
[----:B------:R-:W-:Y:S02]  /*85e0*/  F2FP.F16.E4M3.UNPACK_B R40, R107.H1 ;  /* 0x0000006bff28723e */ /* 0x000fe400030006ff */
[----:B------:R-:W-:Y:S02]  /*85f0*/  F2FP.F16.E4M3.UNPACK_B R37, R36.H1 ;  /* 0x00000024ff25723e */ /* 0x000fe400030006ff */
[----:B------:R-:W-:Y:S01]  /*8600*/  F2FP.F16.E4M3.UNPACK_B R34, R33.H1 ;  /* 0x00000021ff22723e */ /* 0x000fe200030006ff */
[----:B------:R-:W-:Y:S01]  /*8610*/  HADD2.F32 R6, -RZ, R40.H0_H0 ;  /* 0x20000028ff067230 */ /* 0x000fe20000004100 */
[----:B------:R-:W-:Y:S02]  /*8620*/  SHF.R.U32.HI R43, RZ, 0x10, R45 ;  /* 0x00000010ff2b7819 */ /* 0x000fe4000001162d */
[----:B------:R-:W-:Y:S02]  /*8630*/  LOP3.LUT R38, R47, 0xff0000ff, RZ, 0xc0, !PT ;  /* 0xff0000ff2f267812 */ /* 0x000fe400078ec0ff */
[----:B------:R-:W-:-:S02]  /*8640*/  SHF.R.U32.HI R42, RZ, 0x10, R47 ;  /* 0x00000010ff2a7819 */ /* 0x000fc4000001162f */
[----:B------:R-:W-:Y:S01]  /*8650*/  LOP3.LUT R4, R32, 0xff0000, R31, 0xf8, !PT ;  /* 0x00ff000020047812 */ /* 0x000fe200078ef81f */
[----:B------:R-:W-:Y:S01]  /*8660*/  HADD2.F32 R32, -RZ, R37.H0_H0 ;  /* 0x20000025ff207230 */ /* 0x000fe20000004100 */
[----:B------:R-:W-:Y:S01]  /*8670*/  F2FP.F16.E4M3.UNPACK_B R35, R104.H1 ;  /* 0x00000068ff23723e */ /* 0x000fe200030006ff */
[----:B------:R-:W-:Y:S01]  /*8680*/  HADD2.F32 R31, -RZ, R34.H0_H0 ;  /* 0x20000022ff1f7230 */ /* 0x000fe20000004100 */
[----:B------:R-:W-:Y:S01]  /*8690*/  LOP3.LUT R41, R38, 0xff00, R39, 0xf8, !PT ;  /* 0x0000ff0026297812 */ /* 0x000fe200078ef827 */
[----:B------:R-:W-:Y:S02]  /*86a0*/  IMAD.U32 R39, R43, 0x10000, RZ ;  /* 0x000100002b277824 */ /* 0x000fe400078e00ff */
[-C--:B------:R-:W-:Y:S01]  /*86b0*/  FMUL.FTZ R44, R32, R6.reuse ;  /* 0x00000006202c7220 */ /* 0x080fe20000410000 */
[----:B------:R-:W-:Y:S02]  /*86c0*/  IMAD.U32 R42, R42, 0x10000, RZ ;  /* 0x000100002a2a7824 */ /* 0x000fe400078e00ff */
[----:B------:R-:W-:Y:S01]  /*86d0*/  FMUL.FTZ R43, R31, R6 ;  /* 0x000000061f2b7220 */ /* 0x000fe20000410000 */
[--C-:B------:R-:W-:Y:S01]  /*86e0*/  HADD2.F32 R38, -RZ, R35.reuse.H0_H0 ;  /* 0x20000023ff267230 */ /* 0x100fe20000004100 */
[----:B------:R-:W-:Y:S01]  /*86f0*/  LOP3.LUT R10, R10, 0xff0000, R39, 0xf8, !PT ;  /* 0x00ff00000a0a7812 */ /* 0x000fe200078ef827 */
[----:B------:R-:W-:Y:S01]  /*8700*/  HADD2.F32 R39, -RZ, R35.H1_H1 ;  /* 0x30000023ff277230 */ /* 0x000fe20000004100 */
[----:B------:R-:W-:Y:S01]  /*8710*/  LOP3.LUT R6, R41, 0xff0000, R42, 0xf8, !PT ;  /* 0x00ff000029067812 */ /* 0x000fe200078ef82a */
[----:B------:R-:W-:-:S02]  /*8720*/  HADD2.F32 R41, -RZ, R40.H1_H1 ;  /* 0x30000028ff297230 */ /* 0x000fc40000004100 */
[-C--:B------:R-:W-:Y:S01]  /*8730*/  FFMA.FTZ R31, R31, R38.reuse, -R44 ;  /* 0x000000261f1f7223 */ /* 0x080fe2000001082c */
[----:B------:R-:W-:Y:S01]  /*8740*/  FFMA.FTZ R32, R32, R38, R43 ;  /* 0x0000002620207223 */ /* 0x000fe2000001002b */
[----:B------:R-:W-:Y:S01]  /*8750*/  HADD2.F32 R38, -RZ, R37.H1_H1 ;  /* 0x30000025ff267230 */ /* 0x000fe20000004100 */
[----:B------:R-:W-:Y:S01]  /*8760*/  F2FP.F16.E4M3.UNPACK_B R107, R107 ;  /* 0x0000006bff6b723e */ /* 0x000fe200020006ff */
[----:B------:R-:W-:Y:S01]  /*8770*/  HADD2.F32 R35, -RZ, R34.H1_H1 ;  /* 0x30000022ff237230 */ /* 0x000fe20000004100 */
[----:B------:R-:W-:Y:S02]  /*8780*/  F2FP.F16.E4M3.UNPACK_B R36, R36 ;  /* 0x00000024ff24723e */ /* 0x000fe400020006ff */
[----:B------:R-:W-:Y:S01]  /*8790*/  F2FP.F16.E4M3.UNPACK_B R33, R33 ;  /* 0x00000021ff21723e */ /* 0x000fe200020006ff */
[----:B------:R-:W-:Y:S01]  /*87a0*/  FMUL.FTZ R42, R38, R41 ;  /* 0x00000029262a7220 */ /* 0x000fe20000410000 */
[----:B------:R-:W-:Y:S01]  /*87b0*/  F2FP.F16.E4M3.UNPACK_B R104, R104 ;  /* 0x00000068ff68723e */ /* 0x000fe200020006ff */
[----:B------:R-:W-:-:S02]  /*87c0*/  HADD2.F32 R40, -RZ, R107.H0_H0 ;  /* 0x2000006bff287230 */ /* 0x000fc40000004100 */
[C---:B------:R-:W-:Y:S01]  /*87d0*/  FMUL.FTZ R41, R35.reuse, R41 ;  /* 0x0000002923297220 */ /* 0x040fe20000410000 */
[----:B------:R-:W-:Y:S02]  /*87e0*/  HADD2.F32 R37, -RZ, R36.H0_H0 ;  /* 0x20000024ff257230 */ /* 0x000fe40000004100 */
[-C--:B------:R-:W-:Y:S01]  /*87f0*/  FFMA.FTZ R46, R35, R39.reuse, -R42 ;  /* 0x00000027232e7223 */ /* 0x080fe2000001082a */
[----:B------:R-:W-:Y:S02]  /*8800*/  HADD2.F32 R34, -RZ, R33.H0_H0 ;  /* 0x20000021ff227230 */ /* 0x000fe40000004100 */
[----:B------:R-:W-:Y:S01]  /*8810*/  FFMA.FTZ R43, R38, R39, R41 ;  /* 0x00000027262b7223 */ /* 0x000fe20000010029 */
        /* <DEDUP_REMOVED lines=33> */
[----:B------:R-:W-:Y:S02]  /*8a30*/  HADD2.F32 R37, -RZ, R106.H0_H0 ;  /* 0x2000006aff257230 */ /* 0x000fe40000004100 */
[----:B------:R-:W-:Y:S01]  /*8a40*/  FFMA.FTZ R36, R33, R38, -R34 ;  /* 0x0000002621247223 */ /* 0x000fe20000010822 */
[----:B------:R-:W-:Y:S01]  /*8a50*/  F2FP.F16.E4M3.UNPACK_B R33, R30 ;  /* 0x0000001eff21723e */ /* 0x000fe200020006ff */
[----:B------:R-:W-:Y:S01]  /*8a60*/  HADD2.F32 R30, -RZ, R28.H0_H0 ;  /* 0x2000001cff1e7230 */ /* 0x000fe20000004100 */
[----:B------:R-:W-:Y:S01]  /*8a70*/  F2FP.F16.E4M3.UNPACK_B R102, R102 ;  /* 0x00000066ff66723e */ /* 0x000fe200020006ff */
[----:B------:R-:W-:Y:S01]  /*8a80*/  FFMA.FTZ R97, R35, R38, R40 ;  /* 0x0000002623617223 */ /* 0x000fe20000010028 */
[----:B------:R-:W-:Y:S01]  /*8a90*/  HADD2.F32 R106, -RZ, R106.H1_H1 ;  /* 0x3000006aff6a7230 */ /* 0x000fe20000004100 */
[----:B------:R-:W-:Y:S01]  /*8aa0*/  F2FP.SATFINITE.E4M3.F32.PACK_AB_MERGE_C R31, R46, R31, RZ ;  /* 0x0000001f2e1f723e */ /* 0x000fe200048070ff */
[--C-:B------:R-:W-:Y:S01]  /*8ab0*/  HADD2.F32 R34, -RZ, R33.reuse.H0_H0 ;  /* 0x20000021ff227230 */ /* 0x100fe20000004100 */
[----:B------:R-:W-:Y:S01]  /*8ac0*/  F2FP.F16.E4M3.UNPACK_B R40, R10 ;  /* 0x0000000aff28723e */ /* 0x000fe200020006ff */
[----:B------:R-:W-:Y:S01]  /*8ad0*/  HADD2.F32 R33, -RZ, R33.H1_H1 ;  /* 0x30000021ff217230 */ /* 0x000fe20000004100 */
[----:B------:R-:W-:Y:S01]  /*8ae0*/  F2FP.SATFINITE.E4M3.F32.PACK_AB_MERGE_C R43, R43, R32, RZ ;  /* 0x000000202b2b723e */ /* 0x000fe200048070ff */
[----:B------:R-:W-:-:S02]  /*8af0*/  HADD2.F32 R35, -RZ, R102.H0_H0 ;  /* 0x20000066ff237230 */ /* 0x000fc40000004100 */
[-C--:B------:R-:W-:Y:S01]  /*8b00*/  FMUL.FTZ R39, R34, R37.reuse ;  /* 0x0000002522277220 */ /* 0x080fe20000410000 */
[----:B------:R-:W-:Y:S02]  /*8b10*/  HADD2.F32 R28, -RZ, R28.H1_H1 ;  /* 0x3000001cff1c7230 */ /* 0x000fe40000004100 */
[C---:B------:R-:W-:Y:S01]  /*8b20*/  FMUL.FTZ R37, R30.reuse, R37 ;  /* 0x000000251e257220 */ /* 0x040fe20000410000 */
[----:B------:R-:W-:Y:S02]  /*8b30*/  HADD2.F32 R102, -RZ, R102.H1_H1 ;  /* 0x30000066ff667230 */ /* 0x000fe40000004100 */
[CC--:B------:R-:W-:Y:S01]  /*8b40*/  FMUL.FTZ R45, R33.reuse, R106.reuse ;  /* 0x0000006a212d7220 */ /* 0x0c0fe20000410000 */
        /* <DEDUP_REMOVED lines=27> */
[----:B------:R-:W-:Y:S01]  /*8d00*/  F2FP.F16.E4M3.UNPACK_B R36, R9.H1 ;  /* 0x00000009ff24723e */ /* 0x000fe200030006ff */
[----:B------:R-:W-:Y:S01]  /*8d10*/  FFMA.FTZ R44, R35, R38, -R42 ;  /* 0x00000026232c7223 */ /* 0x000fe2000001082a */
[----:B------:R-:W-:Y:S01]  /*8d20*/  F2FP.F16.E4M3.UNPACK_B R35, R10.H1 ;  /* 0x0000000aff23723e */ /* 0x000fe200030006ff */
[----:B------:R-:W-:Y:S01]  /*8d30*/  FFMA.FTZ R43, R37, R38, R40 ;  /* 0x00000026252b7223 */ /* 0x000fe20000010028 */
[----:B------:R-:W-:Y:S01]  /*8d40*/  F2FP.F16.E4M3.UNPACK_B R5, R5.H1 ;  /* 0x00000005ff05723e */ /* 0x000fe200030006ff */
[--C-:B------:R-:W-:Y:S01]  /*8d50*/  HADD2.F32 R10, -RZ, R36.reuse.H0_H0 ;  /* 0x20000024ff0a7230 */ /* 0x100fe20000004100 */
[----:B------:R-:W-:Y:S01]  /*8d60*/  F2FP.F16.E4M3.UNPACK_B R8, R8.H1 ;  /* 0x00000008ff08723e */ /* 0x000fe200030006ff */
        /* <DEDUP_REMOVED lines=8> */
[--C-:B------:R-:W-:Y:S02]  /*8df0*/  HADD2.F32 R35, -RZ, R8.reuse.H0_H0 ;  /* 0x20000008ff237230 */ /* 0x100fe40000004100 */
[----:B------:R-:W-:Y:S02]  /*8e00*/  HADD2.F32 R5, -RZ, R5.H1_H1 ;  /* 0x30000005ff057230 */ /* 0x000fe40000004100 */
        /* <DEDUP_REMOVED lines=56> */
[----:B------:R-:W-:Y:S02]  /*9190*/  F2FP.SATFINITE.E4M3.F32.PACK_AB_MERGE_C R11, R39, R100, R40 ;  /* 0x00000064270b723e */ /* 0x000fe40004807028 */
[----:B------:R-:W-:-:S07]  /*91a0*/  MOV R6, R30 ;  /* 0x0000001e00067202 */ /* 0x000fce0000000f00 */
.L_x_10410:
[----:B------:R-:W-:Y:S05]  /*91b0*/  BSYNC B1 ;  /* 0x0000000000017941 */ /* 0x000fea0003800000 */
.L_x_10409:
[----:B------:R-:W-:Y:S01]  /*91c0*/  ISETP.GE.AND P2, PT, R15, R108, PT ;  /* 0x0000006c0f00720c */ /* 0x000fe20003f46270 */
[----:B------:R-:W-:Y:S02]  /*91d0*/  ULDC.64 UR4, c[0x0][0x208] ;  /* 0x0000820000047ab9 */ /* 0x000fe40000000a00 */
[----:B0-----:R0:W-:Y:S10]  /*91e0*/  ST.E.128 desc[UR4][R12.64], R4 ;  /* 0x000000040c007985 */ /* 0x0011f4000c101d04 */
[----:B------:R-:W-:Y:S05]  /*91f0*/  @P2 BRA `(.L_x_10388) ;  /* 0x0000000400802947 */ /* 0x000fea0003800000 */
[----:B0-----:R-:W-:Y:S01]  /*9200*/  IADD3 R4, P2, R15, R14, RZ ;  /* 0x0000000e0f047210 */ /* 0x001fe20007f5e0ff */
[----:B------:R-:W-:-:S03]  /*9210*/  ULDC.64 UR4, c[0x0][0x208] ;  /* 0x0000820000047ab9 */ /* 0x000fc60000000a00 */
[----:B------:R-:W-:-:S05]  /*9220*/  LEA.HI.X.SX32 R5, R15, R29, 0x1, P2 ;  /* 0x0000001d0f057211 */ /* 0x000fca00010f0eff */
[----:B------:R0:W-:Y:S01]  /*9230*/  ST.E.128 desc[UR4][R4.64], R8 ;  /* 0x0000000804007985 */ /* 0x0001e2000c101d04 */
[----:B------:R-:W-:Y:S05]  /*9240*/  BRA `(.L_x_10388) ;  /* 0x00000004006c7947 */ /* 0x000fea0003800000 */
.L_x_10358:
[----:B------:R-:W2:Y:S02]  /*9250*/  LDL R4, [R1+0x4] ;  /* 0x0000040001047983 */ /* 0x000ea40000100800 */
[----:B--2---:R-:W-:-:S13]  /*9260*/  R2UR UR4, R4 ;  /* 0x00000000040472ca */ /* 0x004fda00000e0000 */
[----:B------:R-:W-:-:S06]  /*9270*/  UISETP.NE.AND UP0, UPT, UR4, 0x3, UPT ;  /* 0x000000030400788c */ /* 0x000fcc000bf05270 */
[----:B------:R-:W-:-:S13]  /*9280*/  PLOP3.LUT P5, PT, PT, PT, UP0, 0x80, 0x0 ;  /* 0x000000000000781c */ /* 0x000fda0003faf008 */
[----:B------:R-:W-:Y:S05]  /*9290*/  @!P5 BRA `(.L_x_10411) ;  /* 0x000000000004d947 */ /* 0x000fea0003800000 */
[----:B------:R-:W-:Y:S01]  /*92a0*/  BPT.TRAP 0x1 ;  /* 0x000000040000795c */ /* 0x000fe20000300000 */
.L_x_10411:
[----:B------:R-:W-:Y:S01]  /*92b0*/  IMAD R86, R188, 0x8, R18 ;  /* 0x00000008bc567824 */ /* 0x000fe200078e0212 */
[----:B------:R-:W-:Y:S01]  /*92c0*/  SHF.L.U32 R98, R195, 0x1f, RZ ;  /* 0x0000001fc3627819 */ /* 0x000fe200000006ff */
[----:B------:R-:W-:Y:S01]  /*92d0*/  BSSY B1, `(.L_x_10412) ;  /* 0x0000004000017945 */ /* 0x000fe20003800000 */
[----:B------:R-:W-:Y:S02]  /*92e0*/  SHF.R.S32.HI R93, RZ, 0x1f, R92 ;  /* 0x0000001fff5d7819 */ /* 0x000fe4000001145c */
[----:B------:R-:W0:Y:S02]  /*92f0*/  SYNCS.PHASECHK.TRANS64.TRYWAIT P2, [R86+URZ+0x22890], R98 ;  /* 0x02289062560075a7 */ /* 0x000e24000804017f */
[----:B0-----:R-:W-:Y:S05]  /*9300*/  @!P2 BRA `(.L_x_10413) ;  /* 0x0000020800e4a947 */ /* 0x001fea0003800000 */
.L_x_10702:
[----:B------:R-:W-:Y:S05]  /*9310*/  BSYNC B1 ;  /* 0x0000000000017941 */ /* 0x000fea0003800000 */
.L_x_10412:
        /* <DEDUP_REMOVED lines=25> */
.L_x_10706:
[----:B------:R-:W-:Y:S04]  /*94b0*/  BSSY B1, `(.L_x_10415) ;  /* 0x000000e000017945 */ /* 0x000fe80003800000 */
[----:B------:R-:W-:Y:S05]  /*94c0*/  @!P2 BRA `(.L_x_10416) ;  /* 0x000000000030a947 */ /* 0x000fea0003800000 */
[----:B------:R-:W-:Y:S01]  /*94d0*/  ULDC UR4, c[0x0][0x2f4] ;  /* 0x0000bd0000047ab9 */ /* 0x000fe20000000800 */
[----:B------:R-:W-:Y:S01]  /*94e0*/  ULDC.64 UR6, c[0x0][0x208] ;  /* 0x0000820000067ab9 */ /* 0x000fe20000000a00 */
        /* <DEDUP_REMOVED lines=10> */
.L_x_10416:
[----:B------:R-:W-:Y:S05]  /*9590*/  BSYNC B1 ;  /* 0x0000000000017941 */ /* 0x000fea0003800000 */
.L_x_10415:
[----:B------:R-:W-:-:S03]  /*95a0*/  UMOV UR4, 0xffffffff ;  /* 0xffffffff00047882 */ /* 0x000fc60000000000 */
[----:B------:R-:W-:Y:S05]  /*95b0*/  BRA.DIV UR4, `(.L_x_10417) ;  /* 0x0000020a04947947 */ /* 0x000fea000b800000 */
[----:B--2-4-:R2:W4:Y:S04]  /*95c0*/  SHFL.IDX PT, R5, R29, 0x1, 0x1c1f ;  /* 0x003c1f001d057f89 */ /* 0x01452800000e0000 */
[----:B---3--:R2:W3:Y:S02]  /*95d0*/  SHFL.IDX PT, R14, R28, 0x1, 0x1c1f ;  /* 0x003c1f001c0e7f89 */ /* 0x0084e400000e0000 */
.L_x_10710:
[----:B------:R-:W-:Y:S01]  /*95e0*/  ISETP.GE.AND P2, PT, R30, 0x41, PT ;  /* 0x000000411e00780c */ /* 0x000fe20003f46270 */
[----:B------:R-:W-:-:S12]  /*95f0*/  BSSY B1, `(.L_x_10418) ;  /* 0x000000e000017945 */ /* 0x000fd80003800000 */
[----:B------:R-:W-:Y:S05]  /*9600*/  @!P2 BRA `(.L_x_10419) ;  /* 0x000000000030a947 */ /* 0x000fea0003800000 */
[----:B------:R-:W-:Y:S01]  /*9610*/  ULDC UR4, c[0x0][0x2f4] ;  /* 0x0000bd0000047ab9 */ /* 0x000fe20000000800 */
[----:B------:R-:W-:Y:S01]  /*9620*/  ULDC.64 UR6, c[0x0][0x208] ;  /* 0x0000820000067ab9 */ /* 0x000fe20000000a00 */
[----:B------:R-:W-:-:S13]  /*9630*/  ISETP.GE.AND P2, PT, R16, UR4, PT ;  /* 0x0000000410007c0c */ /* 0x000fda000bf46270 */
[----:B---3--:R-:W-:-:S04]  /*9640*/  @!P2 IADD3 R10, P3, R16, R14, RZ ;  /* 0x0000000e100aa210 */ /* 0x008fc80007f7e0ff */
[----:B----4-:R-:W-:Y:S02]  /*9650*/  @!P2 IADD3.X R11, R5, R17, RZ, P3, !PT ;  /* 0x00000011050ba210 */ /* 0x010fe40001ffe4ff */
[----:B------:R-:W-:-:S13]  /*9660*/  ISETP.GE.AND P3, PT, R19, UR4, PT ;  /* 0x0000000413007c0c */ /* 0x000fda000bf66270 */
[----:B------:R-:W-:-:S05]  /*9670*/  @!P3 IADD3 R8, P4, R19, R14, RZ ;  /* 0x0000000e1308b210 */ /* 0x000fca0007f9e0ff */
[----:B------:R-:W-:Y:S02]  /*9680*/  @!P3 IMAD.X R9, R5, 0x1, R190, P4 ;  /* 0x000000010509b824 */ /* 0x000fe400020e06be */
[----:B------:R-:W3:Y:S04]  /*9690*/  @!P2 LDS.128 R4, [R90+0x1a400] ;  /* 0x01a400005a04a984 */ /* 0x000ee80000000c00 */
[----:B---3--:R-:W-:Y:S04]  /*96a0*/  @!P2 ST.E.128 desc[UR6][R10.64], R4 ;  /* 0x000000040a00a985 */ /* 0x008fe8000c101d06 */
[----:B------:R-:W3:Y:S04]  /*96b0*/  @!P3 LDS.128 R4, [R89+0x1a400] ;  /* 0x01a400005904b984 */ /* 0x000ee80000000c00 */
[----:B---3--:R3:W-:Y:S02]  /*96c0*/  @!P3 ST.E.128 desc[UR6][R8.64], R4 ;  /* 0x000000040800b985 */ /* 0x0087e4000c101d06 */
.L_x_10419:
[----:B------:R-:W-:Y:S05]  /*96d0*/  BSYNC B1 ;  /* 0x0000000000017941 */ /* 0x000fea0003800000 */
.L_x_10418:
[----:B------:R-:W-:-:S03]  /*96e0*/  UMOV UR4, 0xffffffff ;  /* 0xffffffff00047882 */ /* 0x000fc60000000000 */
[----:B------:R-:W-:Y:S05]  /*96f0*/  BRA.DIV UR4, `(.L_x_10420) ;  /* 0x0000020a048c7947 */ /* 0x000fea000b800000 */
[----:B---34-:R3:W4:Y:S04]  /*9700*/  SHFL.IDX PT, R5, R29, 0x2, 0x1c1f ;  /* 0x005c1f001d057f89 */ /* 0x01872800000e0000 */
[----:B------:R3:W0:Y:S02]  /*9710*/  SHFL.IDX PT, R14, R28, 0x2, 0x1c1f ;  /* 0x005c1f001c0e7f89 */ /* 0x00062400000e0000 */
.L_x_10714:
[----:B------:R-:W-:-:S13]  /*9720*/  ISETP.GE.AND P2, PT, R30, 0x81, PT ;  /* 0x000000811e00780c */ /* 0x000fda0003f46270 */
[----:B------:R-:W-:Y:S05]  /*9730*/  @!P2 BRA `(.L_x_10388) ;  /* 0x000000000030a947 */ /* 0x000fea0003800000 */
[----:B------:R-:W-:Y:S01]  /*9740*/  ULDC UR4, c[0x0][0x2f4] ;  /* 0x0000bd0000047ab9 */ /* 0x000fe20000000800 */
[----:B------:R-:W-:Y:S01]  /*9750*/  ULDC.64 UR6, c[0x0][0x208] ;  /* 0x0000820000067ab9 */ /* 0x000fe20000000a00 */
        /* <DEDUP_REMOVED lines=10> */
.L_x_10388:
[----:B------:R-:W-:Y:S05]  /*9800*/  BSYNC B0 ;  /* 0x0000000000007941 */ /* 0x000fea0003800000 */
.L_x_10357:
        /* <DEDUP_REMOVED lines=16> */
.L_x_10422:
[----:B------:R-:W-:Y:S05]  /*9910*/  BSYNC B0 ;  /* 0x0000000000007941 */ /* 0x000fea0003800000 */
.L_x_10421:
[----:B------:R-:W0:Y:S01]  /*9920*/  SYNCS.PHASECHK.TRANS64.TRYWAIT P3, [R86+URZ+0x228b0], R98 ;  /* 0x0228b062560075a7 */ /* 0x000e22000806017f */
[----:B------:R-:W-:Y:S04]  /*9930*/  BSSY B0, `(.L_x_10423) ;  /* 0x0000002000007945 */ /* 0x000fe80003800000 */
[----:B0-----:R-:W-:Y:S05]  /*9940*/  @!P3 BRA `(.L_x_10424) ;  /* 0x000002080040b947 */ /* 0x001fea0003800000 */
.L_x_10715:
[----:B------:R-:W-:Y:S05]  /*9950*/  BSYNC B0 ;  /* 0x0000000000007941 */ /* 0x000fea0003800000 */
.L_x_10423:
        /* <DEDUP_REMOVED lines=24> */
[----:B----4-:R-:W-:-:S04]  /*9ae0*/  @!P3 IADD3 R10, P4, R16, R8, RZ ;  /* 0x00000008100ab210 */ /* 0x010fc80007f9e0ff */
[----:B0-----:R-:W-:Y:S02]  /*9af0*/  @!P3 IADD3.X R11, R5, R17, RZ, P4, !PT ;  /* 0x00000011050bb210 */ /* 0x001fe400027fe4ff */
[----:B------:R-:W-:Y:S01]  /*9b00*/  ISETP.GE.AND P4, PT, R19, UR4, PT ;  /* 0x0000000413007c0c */ /* 0x000fe2000bf86270 */
[----:B------:R-:W-:-:S12]  /*9b10*/  ULDC.64 UR4, c[0x0][0x208] ;  /* 0x0000820000047ab9 */ /* 0x000fd80000000a00 */
[----:B------:R-:W-:-:S05]  /*9b20*/  @!P4 IADD3 R8, P5, R19, R8, RZ ;  /* 0x000000081308c210 */ /* 0x000fca0007fbe0ff */
[----:B------:R-:W-:Y:S02]  /*9b30*/  @!P4 IMAD.X R9, R5, 0x1, R190, P5 ;  /* 0x000000010509c824 */ /* 0x000fe400028e06be */
[----:B------:R-:W0:Y:S04]  /*9b40*/  @!P3 LDS.128 R4, [R90+0xa400] ;  /* 0x00a400005a04b984 */ /* 0x000e280000000c00 */
[----:B0-----:R-:W-:Y:S04]  /*9b50*/  @!P3 ST.E.128 desc[UR4][R10.64], R4 ;  /* 0x000000040a00b985 */ /* 0x001fe8000c101d04 */
[----:B------:R-:W0:Y:S04]  /*9b60*/  @!P4 LDS.128 R4, [R89+0xa400] ;  /* 0x00a400005904c984 */ /* 0x000e280000000c00 */
[----:B0-----:R0:W-:Y:S02]  /*9b70*/  @!P4 ST.E.128 desc[UR4][R8.64], R4 ;  /* 0x000000040800c985 */ /* 0x0011e4000c101d04 */
.L_x_10426:
[----:B------:R-:W-:Y:S05]  /*9b80*/  BSYNC B0 ;  /* 0x0000000000007941 */ /* 0x000fea0003800000 */
.L_x_10425:
[----:B------:R-:W-:Y:S01]  /*9b90*/  ISETP.GE.AND P3, PT, R95, 0x41, PT ;  /* 0x000000415f00780c */ /* 0x000fe20003f66270 */
[----:B0-----:R0:W0:Y:S01]  /*9ba0*/  SHFL.IDX PT, R5, R13, 0x1, 0x1c1f ;  /* 0x003c1f000d057f89 */ /* 0x00102200000e0000 */
[----:B------:R-:W-:Y:S03]  /*9bb0*/  BSSY B0, `(.L_x_10427) ;  /* 0x000000f000007945 */ /* 0x000fe60003800000 */
[----:B----4-:R4:W0:Y:S08]  /*9bc0*/  SHFL.IDX PT, R8, R12, 0x1, 0x1c1f ;  /* 0x003c1f000c087f89 */ /* 0x01083000000e0000 */
[----:B----4-:R-:W-:Y:S05]  /*9bd0*/  @!P3 BRA `(.L_x_10428) ;  /* 0x000000000030b947 */ /* 0x010fea0003800000 */
[----:B------:R-:W-:Y:S02]  /*9be0*/  ULDC UR4, c[0x0][0x2f4] ;  /* 0x0000bd0000047ab9 */ /* 0x000fe40000000800 */
[----:B------:R-:W-:-:S13]  /*9bf0*/  ISETP.GE.AND P3, PT, R16, UR4, PT ;  /* 0x0000000410007c0c */ /* 0x000fda000bf66270 */
[----:B0-----:R-:W-:-:S05]  /*9c00*/  @!P3 IADD3 R10, P4, R16, R8, RZ ;  /* 0x00000008100ab210 */ /* 0x001fca0007f9e0ff */
[----:B------:R-:W-:Y:S01]  /*9c10*/  @!P3 IMAD.X R11, R5, 0x1, R17, P4 ;  /* 0x00000001050bb824 */ /* 0x000fe200020e0611 */
        /* <DEDUP_REMOVED lines=8> */
.L_x_10428:
[----:B------:R-:W-:Y:S05]  /*9ca0*/  BSYNC B0 ;  /* 0x0000000000007941 */ /* 0x000fea0003800000 */
.L_x_10427:
        /* <DEDUP_REMOVED lines=8> */
[----:B0-----:R-:W-:-:S05]  /*9d30*/  @!P3 IADD3 R10, P4, R16, R8, RZ ;  /* 0x00000008100ab210 */ /* 0x001fca0007f9e0ff */
[----:B------:R-:W-:Y:S01]  /*9d40*/  @!P3 IMAD.X R11, R13, 0x1, R17, P4 ;  /* 0x000000010d0bb824 */ /* 0x000fe200020e0611 */
[----:B------:R-:W-:Y:S01]  /*9d50*/  ISETP.GE.AND P4, PT, R19, UR4, PT ;  /* 0x0000000413007c0c */ /* 0x000fe2000bf86270 */
[----:B------:R-:W-:-:S12]  /*9d60*/  ULDC.64 UR4, c[0x0][0x208] ;  /* 0x0000820000047ab9 */ /* 0x000fd80000000a00 */
[----:B------:R-:W-:-:S05]  /*9d70*/  @!P4 IADD3 R8, P5, R19, R8, RZ ;  /* 0x000000081308c210 */ /* 0x000fca0007fbe0ff */
[----:B------:R-:W-:Y:S01]  /*9d80*/  @!P4 IMAD.X R9, R13, 0x1, R190, P5 ;  /* 0x000000010d09c824 */ /* 0x000fe200028e06be */
[----:B----4-:R-:W-:Y:S04]  /*9d90*/  @!P3 ST.E.128 desc[UR4][R10.64], R4 ;  /* 0x000000040a00b985 */ /* 0x010fe8000c101d04 */
[----:B------:R-:W0:Y:S04]  /*9da0*/  @!P4 LDS.128 R4, [R89+0xe400] ;  /* 0x00e400005904c984 */ /* 0x000e280000000c00 */
[----:B0-----:R4:W-:Y:S02]  /*9db0*/  @!P4 ST.E.128 desc[UR4][R8.64], R4 ;  /* 0x000000040800c985 */ /* 0x0019e4000c101d04 */
.L_x_10430:
[----:B------:R-:W-:Y:S05]  /*9dc0*/  BSYNC B0 ;  /* 0x0000000000007941 */ /* 0x000fea0003800000 */
.L_x_10429:
        /* <DEDUP_REMOVED lines=22> */
.L_x_10352:
[----:B------:R-:W1:Y:S01]  /*9f30*/  LDC R0, c[0x0][0x448] ;  /* 0x00011200ff007b82 */ /* 0x000e620000000800 */
[----:B------:R-:W-:Y:S01]  /*9f40*/  IMAD.MOV.U32 R217, RZ, RZ, RZ ;  /* 0x000000ffffd97224 */ /* 0x000fe200078e00ff */
[----:B-1----:R-:W-:Y:S02]  /*9f50*/  ISETP.NE.AND P1, PT, R0, 0x1, PT ;  /* 0x000000010000780c */ /* 0x002fe40003f25270 */
[----:B------:R-:W-:-:S11]  /*9f60*/  IADD3 R0, R197, 0x7f, RZ ;  /* 0x0000007fc5007810 */ /* 0x000fd60007ffe0ff */
[----:B------:R-:W1:Y:S08]  /*9f70*/  @P1 LDC R3, c[0x0][0x44c] ;  /* 0x00011300ff031b82 */ /* 0x000e700000000800 */
[----:B------:R-:W4:Y:S01]  /*9f80*/  @P1 LDC R2, c[0x0][0x450] ;  /* 0x00011400ff021b82 */ /* 0x000f220000000800 */
[----:B-1----:R-:W-:-:S05]  /*9f90*/  @P1 IMAD.HI.U32 R3, R0, R3, RZ ;  /* 0x0000000300031227 */ /* 0x002fca00078e00ff */
[----:B----4-:R-:W-:-:S05]  /*9fa0*/  @P1 SHF.R.U32.HI R0, RZ, R2, R3 ;  /* 0x00000002ff001219 */ /* 0x010fca0000011603 */
[----:B------:R-:W-:-:S04]  /*9fb0*/  IMAD.IADD R0, R27, 0x1, R0 ;  /* 0x000000011b007824 */ /* 0x000fc800078e0200 */
[----:B------:R-:W-:-:S05]  /*9fc0*/  IMAD.HI R0, R0, 0x66666667, RZ ;  /* 0x6666666700007827 */ /* 0x000fca00078e02ff */
[----:B------:R-:W-:-:S04]  /*9fd0*/  SHF.R.U32.HI R3, RZ, 0x1f, R0 ;  /* 0x0000001fff037819 */ /* 0x000fc80000011600 */
[----:B------:R-:W-:-:S04]  /*9fe0*/  LEA.HI.SX32 R3, R0, R3, 0x1a ;  /* 0x0000000300037211 */ /* 0x000fc800078fd2ff */
[----:B------:R-:W-:-:S04]  /*9ff0*/  VIMNMX R26, R26, R3, PT ;  /* 0x000000031a1a7248 */ /* 0x000fc80003fe0100 */
[----:B------:R-:W-:Y:S01]  /*a000*/  ISETP.GE.AND P1, PT, R26, 0x1, PT ;  /* 0x000000011a00780c */ /* 0x000fe20003f26270 */
[----:B------:R-:W-:-:S12]  /*a010*/  @P0 BRA `(.L_x_10432) ;  /* 0x00000000000c0947 */ /* 0x000fd80003800000 */
[----:B------:R-:W1:Y:S01]  /*a020*/  FENCE.VIEW.ASYNC.G ;  /* 0x00000000000073c6 */ /* 0x000e620000000100 */
[----:B------:R-:W-:Y:S05]  /*a030*/  WARPSYNC.ALL ;  /* 0x0000000000007948 */ /* 0x000fea0003800000 */
[----:B-1----:R-:W-:Y:S06]  /*a040*/  BAR.ARV 0xc, 0x180 ;  /* 0x0306000000007b1d */ /* 0x002fec0000002000 */
.L_x_10432:
[----:B------:R-:W-:Y:S04]  /*a050*/  BSSY B0, `(.L_x_10433) ;  /* 0x0000020000007945 */ /* 0x000fe80003800000 */
[----:B------:R-:W-:Y:S05]  /*a060*/  @!P1 BRA `(.L_x_10434) ;  /* 0x0000000000789947 */ /* 0x000fea0003800000 */
[----:B------:R-:W-:Y:S01]  /*a070*/  ISETP.NE.AND P0, PT, R213, RZ, PT ;  /* 0x000000ffd500720c */ /* 0x000fe20003f05270 */
[----:B------:R-:W-:-:S03]  /*a080*/  ULDC UR4, c[0x0][0x9f0] ;  /* 0x00027c0000047ab9 */ /* 0x000fc60000000800 */
[----:B------:R-:W-:-:S04]  /*a090*/  SEL R9, R213, UR4, P0 ;  /* 0x00000004d5097c07 */ /* 0x000fc80008000000 */
[-C--:B------:R-:W-:Y:S02]  /*a0a0*/  IABS R5, R9.reuse ;  /* 0x0000000900057213 */ /* 0x080fe40000000000 */
[----:B------:R-:W-:Y:S02]  /*a0b0*/  IADD3 R0, R9, -0x1, R26 ;  /* 0xffffffff09007810 */ /* 0x000fe40007ffe01a */
[----:B------:R-:W1:Y:S01]  /*a0c0*/  I2F.RP R4, R5 ;  /* 0x0000000500047306 */ /* 0x000e620000209400 */
[----:B0-----:R-:W-:-:S05]  /*a0d0*/  IABS R8, R9 ;  /* 0x0000000900087213 */ /* 0x001fca0000000000 */
[----:B------:R-:W-:Y:S02]  /*a0e0*/  IMAD.MOV R8, RZ, RZ, -R8 ;  /* 0x000000ffff087224 */ /* 0x000fe400078e0a08 */
[----:B-1----:R-:W0:Y:S02]  /*a0f0*/  MUFU.RCP R4, R4 ;  /* 0x0000000400047308 */ /* 0x002e240000001000 */
        /* <DEDUP_REMOVED lines=21> */
.L_x_10434:
[----:B------:R-:W-:Y:S05]  /*a250*/  BSYNC B0 ;  /* 0x0000000000007941 */ /* 0x000fea0003800000 */
.L_x_10433:
[-C--:B------:R-:W-:Y:S01]  /*a260*/  IMAD R204, R226, R217.reuse, RZ ;  /* 0x000000d9e2cc7224 */ /* 0x080fe200078e02ff */
[----:B------:R-:W-:Y:S01]  /*a270*/  PLOP3.LUT P0, PT, PT, PT, PT, 0x80, 0x0 ;  /* 0x000000000000781c */ /* 0x000fe20003f0f070 */
[----:B------:R-:W-:Y:S01]  /*a280*/  IMAD.MOV.U32 R14, RZ, RZ, RZ ;  /* 0x000000ffff0e7224 */ /* 0x000fe200078e00ff */
[----:B------:R-:W-:Y:S02]  /*a290*/  CS2R R88, SRZ ;  /* 0x0000000000587805 */ /* 0x000fe4000001ff00 */
[----:B------:R-:W-:Y:S02]  /*a2a0*/  CS2R R10, SRZ ;  /* 0x00000000000a7805 */ /* 0x000fe4000001ff00 */
[----:B------:R-:W-:Y:S02]  /*a2b0*/  VIADDMNMX R217, R204, R217, R26, PT ;  /* 0x000000d9ccd97246 */ /* 0x000fe4000380011a */
[----:B---3--:R-:W-:Y:S01]  /*a2c0*/  CS2R R98, SRZ ;  /* 0x0000000000627805 */ /* 0x008fe2000001ff00 */
[----:B------:R-:W-:Y:S01]  /*a2d0*/  IMAD.MOV.U32 R81, RZ, RZ, RZ ;  /* 0x000000ffff517224 */ /* 0x000fe200078e00ff */
[----:B------:R-:W-:-:S02]  /*a2e0*/  CS2R R20, SRZ ;  /* 0x0000000000147805 */ /* 0x000fc4000001ff00 */
[----:B------:R-:W-:Y:S02]  /*a2f0*/  ISETP.GT.AND P1, PT, R217, R204, PT ;  /* 0x000000ccd900720c */ /* 0x000fe40003f24270 */
[----:B------:R-:W-:Y:S01]  /*a300*/  CS2R R60, SRZ ;  /* 0x00000000003c7805 */ /* 0x000fe2000001ff00 */
[----:B------:R-:W-:Y:S01]  /*a310*/  IMAD.MOV.U32 R58, RZ, RZ, RZ ;  /* 0x000000ffff3a7224 */ /* 0x000fe200078e00ff */
[----:B------:R-:W-:Y:S02]  /*a320*/  CS2R R76, SRZ ;  /* 0x00000000004c7805 */ /* 0x000fe4000001ff00 */
[----:B------:R-:W-:Y:S02]  /*a330*/  CS2R R94, SRZ ;  /* 0x00000000005e7805 */ /* 0x000fe4000001ff00 */
[----:B------:R-:W-:Y:S01]  /*a340*/  MOV R0, RZ ;  /* 0x000000ff00007202 */ /* 0x000fe20000000f00 */
[----:B------:R-:W-:Y:S01]  /*a350*/  IMAD.MOV.U32 R123, RZ, RZ, RZ ;  /* 0x000000ffff7b7224 */ /* 0x000fe200078e00ff */
[----:B------:R-:W-:-:S02]  /*a360*/  CS2R R52, SRZ ;  /* 0x0000000000347805 */ /* 0x000fc4000001ff00 */
[----:B------:R-:W-:Y:S02]  /*a370*/  CS2R R38, SRZ ;  /* 0x0000000000267805 */ /* 0x000fe4000001ff00 */
[----:B------:R-:W-:Y:S01]  /*a380*/  CS2R R114, SRZ ;  /* 0x0000000000727805 */ /* 0x000fe2000001ff00 */
[----:B------:R-:W-:Y:S01]  /*a390*/  IMAD.MOV.U32 R40, RZ, RZ, RZ ;  /* 0x000000ffff287224 */ /* 0x000fe200078e00ff */
[----:B------:R-:W-:Y:S01]  /*a3a0*/  CS2R R64, SRZ ;  /* 0x0000000000407805 */ /* 0x000fe2000001ff00 */
[----:B------:R-:W-:Y:S01]  /*a3b0*/  IMAD.MOV.U32 R55, RZ, RZ, RZ ;  /* 0x000000ffff377224 */ /* 0x000fe200078e00ff */
        /* <DEDUP_REMOVED lines=12> */
[----:B--2---:R-:W-:Y:S01]  /*a480*/  CS2R R28, SRZ ;  /* 0x00000000001c7805 */ /* 0x004fe2000001ff00 */
[----:B------:R-:W-:Y:S01]  /*a490*/  IMAD.MOV.U32 R102, RZ, RZ, RZ ;  /* 0x000000ffff667224 */ /* 0x000fe200078e00ff */
[----:B------:R-:W-:-:S02]  /*a4a0*/  CS2R R112, SRZ ;  /* 0x0000000000707805 */ /* 0x000fc4000001ff00 */
[----:B------:R-:W-:Y:S02]  /*a4b0*/  CS2R R56, SRZ ;  /* 0x0000000000387805 */ /* 0x000fe4000001ff00 */
[----:B------:R-:W-:Y:S02]  /*a4c0*/  MOV R74, RZ ;  /* 0x000000ff004a7202 */ /* 0x000fe40000000f00 */
[----:B------:R-:W-:Y:S01]  /*a4d0*/  CS2R R90, SRZ ;  /* 0x00000000005a7805 */ /* 0x000fe2000001ff00 */
[----:B------:R-:W-:Y:S02]  /*a4e0*/  IMAD.MOV.U32 R101, RZ, RZ, RZ ;  /* 0x000000ffff657224 */ /* 0x000fe400078e00ff */
[----:B0-----:R-:W-:Y:S02]  /*a4f0*/  IMAD.MOV.U32 R8, RZ, RZ, RZ ;  /* 0x000000ffff087224 */ /* 0x001fe400078e00ff */
[----:B------:R-:W-:Y:S02]  /*a500*/  IMAD.MOV.U32 R111, RZ, RZ, RZ ;  /* 0x000000ffff6f7224 */ /* 0x000fe400078e00ff */
[----:B------:R-:W-:-:S02]  /*a510*/  IMAD.MOV.U32 R79, RZ, RZ, RZ ;  /* 0x000000ffff4f7224 */ /* 0x000fc400078e00ff */
        /* <DEDUP_REMOVED lines=11> */
.L_x_10718:
[----:B01----:R-:W-:Y:S01]  /*a5d0*/  LEA.HI R0, R196, R196, RZ, 0x1 ;  /* 0x000000c4c4007211 */ /* 0x003fe200078f08ff */
[----:B------:R-:W-:Y:S01]  /*a5e0*/  BSSY B6, `(.L_x_10437) ;  /* 0x0000019000067945 */ /* 0x000fe20003800000 */
[----:B------:R-:W-:Y:S02]  /*a5f0*/  IADD3 R26, R18, 0x14400, RZ ;  /* 0x00014400121a7810 */ /* 0x000fe40007ffe0ff */
        /* <DEDUP_REMOVED lines=22> */
[----:B-1---5:R-:W-:Y:S05]  /*a760*/  CALL.ABS.NOINC R2 ;  /* 0x0000000002007343 */ /* 0x022fea0003c00000 */
.L_x_10438:
[----:B------:R-:W-:Y:S05]  /*a770*/  BSYNC B6 ;  /* 0x0000000000067941 */ /* 0x000fea0003800000 */
.L_x_10437:
[----:B------:R-:W-:Y:S01]  /*a780*/  ULDC.64 UR6, c[0x0][0x998] ;  /* 0x0002660000067ab9 */ /* 0x000fe20000000a00 */
[----:B------:R-:W-:Y:S01]  /*a790*/  ULDC.64 UR4, c[0x0][0x990] ;  /* 0x0002640000047ab9 */ /* 0x000fe20000000a00 */
[----:B------:R-:W-:Y:S01]  /*a7a0*/  ISETP.NE.U32.AND P1, PT, RZ, UR6, PT ;  /* 0x00000006ff007c0c */ /* 0x000fe2000bf25070 */
[----:B------:R-:W-:Y:S01]  /*a7b0*/  ULDC.64 UR8, c[0x0][0x208] ;  /* 0x0000820000087ab9 */ /* 0x000fe20000000a00 */
[----:B------:R-:W-:Y:S02]  /*a7c0*/  ISETP.NE.U32.AND P0, PT, RZ, UR4, PT ;  /* 0x00000004ff007c0c */ /* 0x000fe4000bf05070 */
[----:B------:R-:W-:Y:S02]  /*a7d0*/  ISETP.NE.AND.EX P1, PT, RZ, UR7, PT, P1 ;  /* 0x00000007ff007c0c */ /* 0x000fe4000bf25310 */
[----:B------:R-:W-:-:S11]  /*a7e0*/  ISETP.NE.AND.EX P0, PT, RZ, UR5, PT, P0 ;  /* 0x00000005ff007c0c */ /* 0x000fd6000bf05300 */
[----:B------:R-:W0:Y:S08]  /*a7f0*/  @P1 LDC.64 R8, c[0x0][0x9b8] ;  /* 0x00026e00ff081b82 */ /* 0x000e300000000a00 */
[----:B------:R-:W1:Y:S08]  /*a800*/  @P0 LDC.64 R6, c[0x0][0x9a8] ;  /* 0x00026a00ff060b82 */ /* 0x000e700000000a00 */
[----:B------:R-:W2:Y:S08]  /*a810*/  @P0 LDC.64 R10, c[0x0][0x9b0] ;  /* 0x00026c00ff0a0b82 */ /* 0x000eb00000000a00 */
[----:B------:R-:W3:Y:S01]  /*a820*/  @P1 LDC.64 R12, c[0x0][0x9c0] ;  /* 0x00027000ff0c1b82 */ /* 0x000ee20000000a00 */
[----:B0-----:R-:W-:-:S02]  /*a830*/  @P1 IMAD R2, R220, R8, RZ ;  /* 0x00000008dc021224 */ /* 0x001fc400078e02ff */
[----:B------:R-:W-:-:S04]  /*a840*/  @P1 IMAD.WIDE.U32 R4, R210, R8, RZ ;  /* 0x00000008d2041225 */ /* 0x000fc800078e00ff */
[----:B------:R-:W-:Y:S02]  /*a850*/  @P1 IMAD R9, R210, R9, R2 ;  /* 0x00000009d2091224 */ /* 0x000fe400078e0202 */
[-C--:B-1----:R-:W-:Y:S02]  /*a860*/  @P0 IMAD R0, R220, R6.reuse, RZ ;  /* 0x00000006dc000224 */ /* 0x082fe400078e02ff */
[----:B------:R-:W-:-:S04]  /*a870*/  @P0 IMAD.WIDE.U32 R2, R210, R6, RZ ;  /* 0x00000006d2020225 */ /* 0x000fc800078e00ff */
[----:B------:R-:W-:Y:S02]  /*a880*/  @P0 IMAD R7, R210, R7, R0 ;  /* 0x00000007d2070224 */ /* 0x000fe400078e0200 */
[----:B------:R-:W-:Y:S02]  /*a890*/  @P1 IMAD.IADD R5, R5, 0x1, R9 ;  /* 0x0000000105051824 */ /* 0x000fe400078e0209 */
[----:B------:R-:W-:Y:S02]  /*a8a0*/  @P0 IMAD.IADD R3, R3, 0x1, R7 ;  /* 0x0000000103030824 */ /* 0x000fe400078e0207 */
[----:B------:R-:W-:Y:S02]  /*a8b0*/  IMAD.MOV.U32 R0, RZ, RZ, 0x3f800000 ;  /* 0x3f800000ff007424 */ /* 0x000fe400078e00ff */
[----:B--2---:R-:W-:-:S04]  /*a8c0*/  @P0 IMAD.WIDE.U32 R2, R192, R10, R2 ;  /* 0x0000000ac0020225 */ /* 0x004fc800078e0002 */
[----:B---3--:R-:W-:Y:S01]  /*a8d0*/  @P1 IMAD.WIDE.U32 R6, R192, R12, R4 ;  /* 0x0000000cc0061225 */ /* 0x008fe200078e0004 */
        /* <DEDUP_REMOVED lines=16> */
[----:B--2---:R-:W-:-:S13]  /*a9e0*/  R2UR UR5, R20 ;  /* 0x00000000140572ca */ /* 0x004fda00000e0000 */
[----:B------:R-:W-:-:S04]  /*a9f0*/  ULEA.HI UR4, UR5, UR5, URZ, 0x1 ;  /* 0x0000000505047291 */ /* 0x000fc8000f8f083f */
[----:B------:R-:W-:-:S04]  /*aa00*/  ULOP3.LUT UR4, UR4, 0xfffffffe, URZ, 0xc0, !UPT ;  /* 0xfffffffe04047892 */ /* 0x000fc8000f8ec03f */
[----:B------:R-:W-:-:S06]  /*aa10*/  UIADD3 UR4, UR5, -UR4, URZ ;  /* 0x8000000405047290 */ /* 0x000fcc000fffe03f */
[----:B------:R-:W-:-:S04]  /*aa20*/  MOV R3, UR4 ;  /* 0x0000000400037c02 */ /* 0x000fc80008000f00 */
[----:B------:R-:W-:-:S04]  /*aa30*/  SHF.L.U32 R3, R3, 0x1f, RZ ;  /* 0x0000001f03037819 */ /* 0x000fc800000006ff */
[----:B------:R0:W1:Y:S03]  /*aa40*/  SYNCS.PHASECHK.TRANS64.TRYWAIT P0, [R18+URZ+0x22800], R3 ;  /* 0x02280003120075a7 */ /* 0x000066000800017f */
[----:B-1----:R-:W-:Y:S05]  /*aa50*/  @!P0 NANOSLEEP.SYNCS 0x989680 ;  /* 0x009896800000895d */ /* 0x002fea0003900000 */
[----:B------:R-:W1:Y:S01]  /*aa60*/  @!P0 SYNCS.PHASECHK.TRANS64 P0, [R18+URZ+0x22800], R3 ;  /* 0x02280003120085a7 */ /* 0x000e62000800007f */
[----:B------:R-:W-:Y:S04]  /*aa70*/  BSSY B0, `(.L_x_10440) ;  /* 0x0000006000007945 */ /* 0x000fe80003800000 */
[----:B-1----:R-:W-:Y:S05]  /*aa80*/  @P0 BRA `(.L_x_10441) ;  /* 0x0000000000100947 */ /* 0x002fea0003800000 */
.L_x_10442:
[----:B-1----:R1:W2:Y:S02]  /*aa90*/  SYNCS.PHASECHK.TRANS64.TRYWAIT P0, [R18+URZ+0x22800], R3 ;  /* 0x02280003120075a7 */ /* 0x0022a4000800017f */
[----:B--2---:R-:W-:Y:S05]  /*aaa0*/  @!P0 NANOSLEEP.SYNCS 0x989680 ;  /* 0x009896800000895d */ /* 0x004fea0003900000 */
[----:B------:R-:W2:Y:S02]  /*aab0*/  @!P0 SYNCS.PHASECHK.TRANS64 P0, [R18+URZ+0x22800], R3 ;  /* 0x02280003120085a7 */ /* 0x000ea4000800007f */
[----:B--2---:R-:W-:Y:S05]  /*aac0*/  @!P0 BRA `(.L_x_10442) ;  /* 0xfffffffc00f08947 */ /* 0x004fea000383ffff */
.L_x_10441:
[----:B------:R-:W-:Y:S05]  /*aad0*/  BSYNC B0 ;  /* 0x0000000000007941 */ /* 0x000fea0003800000 */
.L_x_10440:
[----:B------:R-:W-:Y:S05]  /*aae0*/  BRA `(.L_x_10443) ;  /* 0x0000004c00f47947 */ /* 0x000fea0003800000 */
.L_x_10439:
        /* <DEDUP_REMOVED lines=30> */
.L_x_10445:
[----:B------:R-:W-:Y:S05]  /*acd0*/  BSYNC B6 ;  /* 0x0000000000067941 */ /* 0x000fea0003800000 */
.L_x_10444:
[----:B------:R-:W-:Y:S01]  /*ace0*/  ULDC.U8 UR4, c[0x0][0x410] ;  /* 0x0001040000047ab9 */ /* 0x000fe20000000000 */
[----:B------:R-:W-:Y:S01]  /*acf0*/  BSSY B0, `(.L_x_10446) ;  /* 0x00004d4000007945 */ /* 0x000fe20003800000 */
[----:B------:R-:W-:Y:S01]  /*ad00*/  ISETP.NE.AND P0, PT, RZ, UR4, PT ;  /* 0x00000004ff007c0c */ /* 0x000fe2000bf05270 */
[----:B------:R-:W-:-:S12]  /*ad10*/  IMAD.IADD R41, R191, 0x1, R197 ;  /* 0x00000001bf297824 */ /* 0x000fd800078e02c5 */
[----:B------:R-:W-:Y:S05]  /*ad20*/  @!P0 BRA `(.L_x_10447) ;  /* 0x0000002400d48947 */ /* 0x000fea0003800000 */
[----:B------:R-:W0:Y:S01]  /*ad30*/  LDC R21, c[0x0][0x448] ;  /* 0x00011200ff157b82 */ /* 0x000e220000000800 */
[----:B------:R-:W1:Y:S01]  /*ad40*/  S2R R20, SR_TID.X ;  /* 0x0000000000147919 */ /* 0x000e620000002100 */
[----:B------:R-:W-:Y:S01]  /*ad50*/  MOV R8, R26 ;  /* 0x0000001a00087202 */ /* 0x000fe20000000f00 */
[----:B------:R-:W-:Y:S01]  /*ad60*/  IMAD.MOV.U32 R9, RZ, RZ, R29 ;  /* 0x000000ffff097224 */ /* 0x000fe200078e001d */
[----:B------:R-:W-:Y:S01]  /*ad70*/  ULDC.64 UR4, c[0x0][0x3f8] ;  /* 0x0000fe0000047ab9 */ /* 0x000fe20000000a00 */
[----:B------:R-:W-:Y:S01]  /*ad80*/  IMAD.MOV.U32 R10, RZ, RZ, R24 ;  /* 0x000000ffff0a7224 */ /* 0x000fe200078e0018 */
[----:B------:R-:W-:Y:S01]  /*ad90*/  ULDC.64 UR6, c[0x0][0x408] ;  /* 0x0001020000067ab9 */ /* 0x000fe20000000a00 */
[----:B------:R-:W-:Y:S01]  /*ada0*/  IMAD.MOV.U32 R11, RZ, RZ, R31 ;  /* 0x000000ffff0b7224 */ /* 0x000fe200078e001f */
[----:B------:R-:W-:Y:S01]  /*adb0*/  ULDC.64 UR8, c[0x0][0x400] ;  /* 0x0001000000087ab9 */ /* 0x000fe20000000a00 */
[----:B------:R-:W-:Y:S02]  /*adc0*/  SHF.R.S32.HI R35, RZ, 0x1f, R193 ;  /* 0x0000001fff237819 */ /* 0x000fe400000114c1 */
[----:B0-----:R-:W-:Y:S01]  /*add0*/  ISETP.NE.AND P0, PT, R21, 0x1, PT ;  /* 0x000000011500780c */ /* 0x001fe20003f05270 */
[----:B-1----:R-:W-:-:S12]  /*ade0*/  VIADD R28, R20, 0xffffff80 ;  /* 0xffffff80141c7836 */ /* 0x002fd80000000000 */
[----:B------:R-:W0:Y:S01]  /*adf0*/  @P0 LDC R0, c[0x0][0x44c] ;  /* 0x00011300ff000b82 */ /* 0x000e220000000800 */
[----:B------:R-:W-:-:S04]  /*ae00*/  SHF.R.S32.HI R20, RZ, 0x1f, R28 ;  /* 0x0000001fff147819 */ /* 0x000fc8000001141c */
[----:B------:R-:W-:-:S03]  /*ae10*/  LEA.HI R20, R20, R28, RZ, 0x2 ;  /* 0x0000001c14147211 */ /* 0x000fc600078f10ff */
[----:B------:R-:W1:Y:S01]  /*ae20*/  @P0 LDC R5, c[0x0][0x450] ;  /* 0x00011400ff050b82 */ /* 0x000e620000000800 */
[----:B------:R-:W-:-:S05]  /*ae30*/  LOP3.LUT R20, R20, 0xfffffffc, RZ, 0xc0, !PT ;  /* 0xfffffffc14147812 */ /* 0x000fca00078ec0ff */
[----:B------:R-:W-:-:S04]  /*ae40*/  IMAD.IADD R20, R28, 0x1, -R20 ;  /* 0x000000011c147824 */ /* 0x000fc800078e0a14 */
[----:B------:R-:W-:-:S04]  /*ae50*/  IMAD R3, R20, 0x40, R41 ;  /* 0x0000004014037824 */ /* 0x000fc800078e0229 */
        /* <DEDUP_REMOVED lines=20> */
.L_x_10724:
        /* <DEDUP_REMOVED lines=10> */
[----:B------:R-:W-:Y:S01]  /*b040*/  ISETP.GE.AND P4, PT, R193, UR4, PT ;  /* 0x00000004c1007c0c */ /* 0x000fe2000bf86270 */
[----:B------:R-:W-:Y:S01]  /*b050*/  ULDC.64 UR6, c[0x0][0x208] ;  /* 0x0000820000067ab9 */ /* 0x000fe20000000a00 */
        /* <DEDUP_REMOVED lines=17> */
.L_x_10450:
[----:B------:R-:W-:Y:S05]  /*b170*/  BSYNC B1 ;  /* 0x0000000000017941 */ /* 0x000fea0003800000 */
.L_x_10449:
[----:B------:R-:W-:Y:S01]  /*b180*/  UMOV UR4, 0xffffffff ;  /* 0xffffffff00047882 */ /* 0x000fe20000000000 */
[----:B-1----:R-:W-:Y:S02]  /*b190*/  CS2R R20, SRZ ;  /* 0x0000000000147805 */ /* 0x002fe4000001ff00 */
[----:B------:R-:W-:Y:S05]  /*b1a0*/  BRA.DIV UR4, `(.L_x_10451) ;  /* 0x000001f204ec7947 */ /* 0x000fea000b800000 */
[----:B------:R1:W0:Y:S04]  /*b1b0*/  SHFL.IDX PT, R0, R6, 0x1, 0x1c1f ;  /* 0x003c1f0006007f89 */ /* 0x00022800000e0000 */
[----:B--2---:R1:W2:Y:S04]  /*b1c0*/  SHFL.IDX PT, R3, R5, 0x1, 0x1c1f ;  /* 0x003c1f0005037f89 */ /* 0x0042a800000e0000 */
[----:B---3--:R1:W3:Y:S04]  /*b1d0*/  SHFL.IDX PT, R4, R8, 0x1, 0x1c1f ;  /* 0x003c1f0008047f89 */ /* 0x0082e800000e0000 */
[----:B----4-:R1:W4:Y:S02]  /*b1e0*/  SHFL.IDX PT, R14, R7, 0x1, 0x1c1f ;  /* 0x003c1f00070e7f89 */ /* 0x01032400000e0000 */
.L_x_10730:
[----:B01----:R-:W-:Y:S01]  /*b1f0*/  IADD3 R5, R41, 0x40, RZ ;  /* 0x0000004029057810 */ /* 0x003fe20007ffe0ff */
[----:B------:R-:W-:Y:S01]  /*b200*/  BSSY B1, `(.L_x_10452) ;  /* 0x000001b000017945 */ /* 0x000fe20003800000 */
        /* <DEDUP_REMOVED lines=11> */
[----:B------:R-:W-:Y:S01]  /*b2c0*/  CS2R R8, SRZ ;  /* 0x0000000000087805 */ /* 0x000fe2000001ff00 */
[----:B------:R-:W-:-:S04]  /*b2d0*/  ULDC.64 UR6, c[0x0][0x208] ;  /* 0x0000820000067ab9 */ /* 0x000fc80000000a00 */
[----:B--2---:R-:W-:-:S04]  /*b2e0*/  @!P4 IADD3 R6, P0, R22, R3, RZ ;  /* 0x000000031606c210 */ /* 0x004fc80007f1e0ff */
[C---:B------:R-:W-:Y:S02]  /*b2f0*/  @!P5 IADD3 R36, P2, R193.reuse, R3, RZ ;  /* 0x00000003c124d210 */ /* 0x040fe40007f5e0ff */
        /* <DEDUP_REMOVED lines=11> */
.L_x_10453:
[----:B------:R-:W-:Y:S05]  /*b3b0*/  BSYNC B1 ;  /* 0x0000000000017941 */ /* 0x000fea0003800000 */
.L_x_10452:
[----:B------:R-:W2:Y:S01]  /*b3c0*/  LDL R0, [R1+0x24] ;  /* 0x0000240001007983 */ /* 0x000ea20000100800 */
[----:B0---4-:R-:W-:Y:S01]  /*b3d0*/  VIADDMNMX R14, R38, -R197, 0x80, PT ;  /* 0x00000080260e7446 */ /* 0x011fe200038009c5 */
[----:B------:R-:W-:Y:S01]  /*b3e0*/  BSSY B1, `(.L_x_10454) ;  /* 0x0000013000017945 */ /* 0x000fe20003800000 */
[----:B------:R-:W-:Y:S02]  /*b3f0*/  LOP3.LUT P2, RZ, R206, 0x4, RZ, 0xc0, !PT ;  /* 0x00000004ceff7812 */ /* 0x000fe4000784c0ff */
[----:B------:R-:W-:Y:S02]  /*b400*/  ISETP.GE.AND P1, PT, R191, R14, PT ;  /* 0x0000000ebf00720c */ /* 0x000fe40003f26270 */
[----:B--2---:R-:W-:Y:S01]  /*b410*/  R2UR UR5, R0 ;  /* 0x00000000000572ca */ /* 0x004fe200000e0000 */
[----:B------:R-:W-:-:S05]  /*b420*/  IMAD.SHL.U32 R0, R206, 0x80, RZ ;  /* 0x00000080ce007824 */ /* 0x000fca00078e00ff */
[----:B------:R-:W-:-:S04]  /*b430*/  LOP3.LUT R3, R0, 0x380, RZ, 0xc0, !PT ;  /* 0x0000038000037812 */ /* 0x000fc800078ec0ff */
[----:B------:R-:W-:Y:S02]  /*b440*/  LOP3.LUT R0, R3, 0x30, R16, 0xf8, !PT ;  /* 0x0000003003007812 */ /* 0x000fe400078ef810 */
[----:B------:R-:W-:Y:S01]  /*b450*/  SHF.R.U32.HI R3, RZ, 0x3, R3 ;  /* 0x00000003ff037819 */ /* 0x000fe20000011603 */
[----:B------:R-:W-:-:S03]  /*b460*/  ULEA.HI UR4, UR5, UR5, URZ, 0x1 ;  /* 0x0000000505047291 */ /* 0x000fc6000f8f083f */
[----:B------:R-:W-:Y:S01]  /*b470*/  LOP3.LUT R3, R0, R3, RZ, 0x3c, !PT ;  /* 0x0000000300037212 */ /* 0x000fe200078e3cff */
[----:B------:R-:W-:-:S03]  /*b480*/  ULOP3.LUT UR4, UR4, 0xfffffffe, URZ, 0xc0, !UPT ;  /* 0xfffffffe04047892 */ /* 0x000fc6000f8ec03f */
[----:B------:R-:W-:Y:S01]  /*b490*/  IADD3 R3, R18, R3, R205 ;  /* 0x0000000312037210 */ /* 0x000fe20007ffe0cd */
[----:B------:R-:W-:-:S03]  /*b4a0*/  UIADD3 UR4, UR5, -UR4, URZ ;  /* 0x8000000405047290 */ /* 0x000fc6000fffe03f */
[C---:B------:R-:W-:Y:S01]  /*b4b0*/  IADD3 R0, R3.reuse, 0x14440, RZ ;  /* 0x0001444003007810 */ /* 0x040fe20007ffe0ff */
[----:B---3--:R-:W-:Y:S02]  /*b4c0*/  VIADD R4, R3, 0x14400 ;  /* 0x0001440003047836 */ /* 0x008fe40000000000 */
[----:B------:R-:W-:-:S05]  /*b4d0*/  IMAD.U32 R5, RZ, RZ, UR4 ;  /* 0x00000004ff057e24 */ /* 0x000fca000f8e00ff */
[----:B------:R-:W-:-:S04]  /*b4e0*/  SHF.L.U32 R5, R5, 0x1f, RZ ;  /* 0x0000001f05057819 */ /* 0x000fc800000006ff */
[----:B------:R-:W0:Y:S02]  /*b4f0*/  SYNCS.PHASECHK.TRANS64.TRYWAIT P0, [R18+URZ+0x22800], R5 ;  /* 0x02280005120075a7 */ /* 0x000e24000800017f */
[----:B0-----:R-:W-:Y:S05]  /*b500*/  @!P0 BRA `(.L_x_10455) ;  /* 0x000001f000848947 */ /* 0x001fea0003800000 */
.L_x_10731:
[----:B------:R-:W-:Y:S05]  /*b510*/  BSYNC B1 ;  /* 0x0000000000017941 */ /* 0x000fea0003800000 */
.L_x_10454:
        /* <DEDUP_REMOVED lines=8> */
[----:B0-----:R-:W0:Y:S01]  /*b5a0*/  LDS.128 R4, [R3+0x14400] ;  /* 0x0144000003047984 */ /* 0x001e220000000c00 */
        /* <DEDUP_REMOVED lines=98> */
[----:B------:R-:W-:Y:S02]  /*bbd0*/  HADD2.F32 R4, -RZ, R15.H1_H1 ;  /* 0x3000000fff047230 */ /* 0x000fe40000004100 */
[-C--:B------:R-:W-:Y:S01]  /*bbe0*/  FMUL.FTZ R38, R5, R6.reuse ;  /* 0x0000000605267220 */ /* 0x080fe20000410000 */
[----:B------:R-:W-:Y:S02]  /*bbf0*/  HADD2.F32 R33, -RZ, R33.H0_H0 ;  /* 0x20000021ff217230 */ /* 0x000fe40000004100 */
[----:B------:R-:W-:Y:S01]  /*bc00*/  FFMA.FTZ R31, R28, R6, -R31 ;  /* 0x000000061c1f7223 */ /* 0x000fe2000001081f */
[----:B------:R-:W-:Y:S02]  /*bc10*/  HADD2.F32 R15, -RZ, R15.H0_H0 ;  /* 0x2000000fff0f7230 */ /* 0x000fe40000004100 */
[----:B------:R-:W-:Y:S01]  /*bc20*/  FMUL.FTZ R32, R4, R37 ;  /* 0x0000002504207220 */ /* 0x000fe20000410000 */
[----:B------:R-:W-:Y:S01]  /*bc30*/  FFMA.FTZ R38, R28, R7, R38 ;  /* 0x000000071c267223 */ /* 0x000fe20000010026 */
[-C--:B------:R-:W-:Y:S01]  /*bc40*/  FMUL.FTZ R4, R4, R33.reuse ;  /* 0x0000002104047220 */ /* 0x080fe20000410000 */
[----:B------:R-:W-:Y:S01]  /*bc50*/  F2FP.SATFINITE.E4M3.F32.PACK_AB_MERGE_C R6, R43, R42, RZ ;  /* 0x0000002a2b06723e */ /* 0x000fe200048070ff */
[C---:B------:R-:W-:Y:S01]  /*bc60*/  FFMA.FTZ R5, R15.reuse, R33, -R32 ;  /* 0x000000210f057223 */ /* 0x040fe20000010820 */
[----:B------:R-:W-:Y:S01]  /*bc70*/  F2FP.SATFINITE.E4M3.F32.PACK_AB_MERGE_C R7, R46, R45, RZ ;  /* 0x0000002d2e07723e */ /* 0x000fe200048070ff */
[----:B------:R-:W-:Y:S01]  /*bc80*/  FFMA.FTZ R28, R15, R37, R4 ;  /* 0x000000250f1c7223 */ /* 0x000fe20000010004 */
[----:B------:R-:W-:-:S02]  /*bc90*/  F2FP.SATFINITE.E4M3.F32.PACK_AB_MERGE_C R4, R35, R36, RZ ;  /* 0x000000242304723e */ /* 0x000fc400048070ff */
[----:B------:R-:W-:Y:S02]  /*bca0*/  F2FP.SATFINITE.E4M3.F32.PACK_AB_MERGE_C R31, R38, R31, RZ ;  /* 0x0000001f261f723e */ /* 0x000fe400048070ff */
[----:B------:R-:W-:Y:S02]  /*bcb0*/  F2FP.SATFINITE.E4M3.F32.PACK_AB_MERGE_C R6, R41, R40, R6 ;  /* 0x000000282906723e */ /* 0x000fe40004807006 */
[----:B------:R-:W-:Y:S02]  /*bcc0*/  F2FP.SATFINITE.E4M3.F32.PACK_AB_MERGE_C R7, R44, R39, R7 ;  /* 0x000000272c07723e */ /* 0x000fe40004807007 */
[----:B------:R-:W-:Y:S02]  /*bcd0*/  F2FP.SATFINITE.E4M3.F32.PACK_AB_MERGE_C R4, R30, R29, R4 ;  /* 0x0000001d1e04723e */ /* 0x000fe40004807004 */
[----:B------:R-:W-:-:S05]  /*bce0*/  F2FP.SATFINITE.E4M3.F32.PACK_AB_MERGE_C R5, R28, R5, R31 ;  /* 0x000000051c05723e */ /* 0x000fca000480701f */
[----:B------:R1:W-:Y:S02]  /*bcf0*/  STS.128 [R3+0x14400], R4 ;  /* 0x0144000403007388 */ /* 0x0003e40000000c00 */
.L_x_10459:
[----:B------:R-:W-:Y:S05]  /*bd00*/  BSYNC B2 ;  /* 0x0000000000027941 */ /* 0x000fea0003800000 */
.L_x_10458:
[----:B------:R-:W-:Y:S05]  /*bd10*/  @P1 BRA `(.L_x_10457) ;  /* 0x0000000400e81947 */ /* 0x000fea0003800000 */
[----:B01----:R-:W0:Y:S01]  /*bd20*/  LDS.128 R4, [R0] ;  /* 0x0000000000047984 */ /* 0x003e220000000c00 */
        /* <DEDUP_REMOVED lines=17> */
[----:B------:R-:W-:-:S02]  /*be40*/  PRMT R28, R15, 0x7604, R28 ;  /* 0x000076040f1c7816 */ /* 0x000fc4000000001c */
[----:B------:R-:W-:Y:S02]  /*be50*/  LOP3.LUT R33, R24, 0xff, RZ, 0xc0, !PT ;  /* 0x000000ff18217812 */ /* 0x000fe400078ec0ff */
        /* <DEDUP_REMOVED lines=101> */
[----:B------:R2:W-:Y:S02]  /*c4b0*/  STS.128 [R0], R4 ;  /* 0x0000000400007388 */ /* 0x0005e40000000c00 */
.L_x_10457:
[----:B------:R-:W-:Y:S05]  /*c4c0*/  BSYNC B1 ;  /* 0x0000000000017941 */ /* 0x000fea0003800000 */
.L_x_10456:
        /* <DEDUP_REMOVED lines=130> */
.L_x_10462:
[----:B------:R-:W-:Y:S05]  /*ccf0*/  BSYNC B1 ;  /* 0x0000000000017941 */ /* 0x000fea0003800000 */
.L_x_10461:
[----:B------:R-:W-:Y:S05]  /*cd00*/  @P1 BRA `(.L_x_10460) ;  /* 0x0000002c00481947 */ /* 0x000fea0003800000 */
[----:B01----:R-:W0:Y:S01]  /*cd10*/  LDS.128 R4, [R0+0x2000] ;  /* 0x0020000000047984 */ /* 0x003e220000000c00 */
        /* <DEDUP_REMOVED lines=26> */
[----:B------:R-:W-:Y:S02]  /*cec0*/  LOP3.LUT R15, R15, 0xff0000, R8, 0xf8, !PT ;  /* 0x00ff00000f0f7812 */ /* 0x000fe400078ef808 */
[----:B------:R-:W-:Y:S01]  /*ced0*/  F2FP.F16.E4M3.UNPACK_B R21, R25 ;  /* 0x00000019ff15723e */ /* 0x000fe200020006ff */
[----:B------:R-:W-:Y:S01]  /*cee0*/  HADD2.F32 R9, -RZ, R3.H0_H0 ;  /* 0x20000003ff097230 */ /* 0x000fe20000004100 */
[----:B------:R-:W-:Y:S02]  /*cef0*/  F2FP.F16.E4M3.UNPACK_B R14, R13 ;  /* 0x0000000dff0e723e */ /* 0x000fe400020006ff */
[----:B------:R-:W-:Y:S01]  /*cf00*/  LOP3.LUT R12, R11, 0xff000000, R20, 0xf8, !PT ;  /* 0xff0000000b0c7812 */ /* 0x000fe200078ef814 */
[----:B------:R-:W-:Y:S01]  /*cf10*/  HADD2.F32 R24, -RZ, R21.H1_H1 ;  /* 0x30000015ff187230 */ /* 0x000fe20000004100 */
[----:B------:R-:W-:Y:S01]  /*cf20*/  LOP3.LUT R20, R15, 0xff000000, R8, 0xf8, !PT ;  /* 0xff0000000f147812 */ /* 0x000fe200078ef808 */
[----:B------:R-:W-:Y:S01]  /*cf30*/  HADD2.F32 R8, -RZ, R3.H1_H1 ;  /* 0x30000003ff087230 */ /* 0x000fe20000004100 */
[----:B------:R-:W-:Y:S01]  /*cf40*/  F2FP.F16.E4M3.UNPACK_B R6, R6 ;  /* 0x00000006ff06723e */ /* 0x000fe200020006ff */
        /* <DEDUP_REMOVED lines=83> */
.L_x_10447:
        /* <DEDUP_REMOVED lines=13> */
[----:B------:R-:W-:-:S04]  /*d550*/  LOP3.LUT R3, R3, 0xfffffffc, RZ, 0xc0, !PT ;  /* 0xfffffffc03037812 */ /* 0x000fc800078ec0ff */
[----:B------:R-:W-:Y:S02]  /*d560*/  IADD3 R3, R0, -R3, RZ ;  /* 0x8000000300037210 */ /* 0x000fe40007ffe0ff */
[----:B------:R-:W1:Y:S03]  /*d570*/  @P0 LDC R0, c[0x0][0x44c] ;  /* 0x00011300ff000b82 */ /* 0x000e660000000800 */
        /* <DEDUP_REMOVED lines=20> */
[----:B------:R-:W-:Y:S01]  /*d6c0*/  IMAD R36, R198, R21, RZ ;  /* 0x00000015c6247224 */ /* 0x000fe200078e02ff */
[----:B------:R-:W-:Y:S02]  /*d6d0*/  ULDC.64 UR4, c[0x0][0x208] ;  /* 0x0000820000047ab9 */ /* 0x000fe40000000a00 */
[----:B------:R-:W2:Y:S04]  /*d6e0*/  SHFL.IDX PT, R14, R9, RZ, 0x1c1f ;  /* 0x001c1fff090e7589 */ /* 0x000ea800000e0000 */
[----:B------:R-:W3:Y:S04]  /*d6f0*/  SHFL.IDX PT, R3, R8, RZ, 0x1c1f ;  /* 0x001c1fff08037589 */ /* 0x000ee800000e0000 */
[----:B------:R-:W4:Y:S01]  /*d700*/  SHFL.IDX PT, R7, R37, RZ, 0x1c1f ;  /* 0x001c1fff25077589 */ /* 0x000f2200000e0000 */
[----:B0-----:R-:W-:-:S04]  /*d710*/  ISETP.GE.AND P0, PT, R16, R39, PT ;  /* 0x000000271000720c */ /* 0x001fc80003f06270 */
[----:B------:R-:W-:-:S13]  /*d720*/  ISETP.GE.OR P1, PT, R41, R36, P0 ;  /* 0x000000242900720c */ /* 0x000fda0000726670 */
[C---:B-1----:R-:W-:Y:S02]  /*d730*/  @!P1 IADD3 R0, P2, R16.reuse, R5, RZ ;  /* 0x0000000510009210 */ /* 0x042fe40007f5e0ff */
[----:B--2---:R-:W-:Y:S02]  /*d740*/  @!P1 IADD3 R14, P3, R16, R14, RZ ;  /* 0x0000000e100e9210 */ /* 0x004fe40007f7e0ff */
[----:B------:R-:W-:Y:S01]  /*d750*/  @!P1 MOV R4, R0 ;  /* 0x0000000000049202 */ /* 0x000fe20000000f00 */
[--C-:B---3--:R-:W-:Y:S02]  /*d760*/  @!P1 IMAD.X R5, R3, 0x1, R17.reuse, P2 ;  /* 0x0000000103059824 */ /* 0x108fe400010e0611 */
[----:B----4-:R-:W-:Y:S02]  /*d770*/  @!P1 IMAD.X R3, R7, 0x1, R17, P3 ;  /* 0x0000000107039824 */ /* 0x010fe400018e0611 */
[----:B------:R-:W-:Y:S02]  /*d780*/  @!P1 IMAD.MOV.U32 R24, RZ, RZ, R14 ;  /* 0x000000ffff189224 */ /* 0x000fe400078e000e */
[----:B------:R-:W-:Y:S01]  /*d790*/  @!P1 IMAD.MOV.U32 R25, RZ, RZ, R3 ;  /* 0x000000ffff199224 */ /* 0x000fe200078e0003 */
[----:B------:R-:W2:Y:S05]  /*d7a0*/  @!P1 LD.E.128 R4, desc[UR4][R4.64] ;  /* 0x0000000404049980 */ /* 0x000eaa000c101d00 */
        /* <DEDUP_REMOVED lines=18> */
.L_x_10741:
[----:B------:R-:W-:Y:S01]  /*d8d0*/  VIADD R41, R41, 0x40 ;  /* 0x0000004029297836 */ /* 0x000fe20000000000 */
[----:B------:R-:W-:Y:S01]  /*d8e0*/  BSSY B1, `(.L_x_10464) ;  /* 0x0000011000017945 */ /* 0x000fe20003800000 */
[----:B------:R-:W-:Y:S02]  /*d8f0*/  CS2R R6, SRZ ;  /* 0x0000000000067805 */ /* 0x000fe4000001ff00 */
[----:B------:R-:W-:Y:S02]  /*d900*/  CS2R R8, SRZ ;  /* 0x0000000000087805 */ /* 0x000fe4000001ff00 */
[----:B------:R-:W-:Y:S02]  /*d910*/  CS2R R10, SRZ ;  /* 0x00000000000a7805 */ /* 0x000fe4000001ff00 */
[----:B------:R-:W-:-:S13]  /*d920*/  ISETP.GE.AND P1, PT, R41, R36, PT ;  /* 0x000000242900720c */ /* 0x000fda0003f26270 */
[----:B------:R-:W-:Y:S05]  /*d930*/  @P1 BRA `(.L_x_10465) ;  /* 0x00000000002c1947 */ /* 0x000fea0003800000 */
[----:B------:R-:W-:Y:S02]  /*d940*/  CS2R R6, SRZ ;  /* 0x0000000000067805 */ /* 0x000fe4000001ff00 */
[----:B------:R-:W-:Y:S02]  /*d950*/  CS2R R8, SRZ ;  /* 0x0000000000087805 */ /* 0x000fe4000001ff00 */
[----:B------:R-:W-:Y:S01]  /*d960*/  CS2R R10, SRZ ;  /* 0x00000000000a7805 */ /* 0x000fe2000001ff00 */
[----:B------:R-:W-:Y:S06]  /*d970*/  @P0 BRA `(.L_x_10465) ;  /* 0x00000000001c0947 */ /* 0x000fec0003800000 */
[C---:B------:R-:W-:Y:S01]  /*d980*/  IADD3 R8, P1, R16.reuse, R35, RZ ;  /* 0x0000002310087210 */ /* 0x040fe20007f3e0ff */
[----:B------:R-:W-:Y:S01]  /*d990*/  ULDC.64 UR4, c[0x0][0x208] ;  /* 0x0000820000047ab9 */ /* 0x000fe20000000a00 */
[----:B------:R-:W-:-:S03]  /*d9a0*/  IADD3 R4, P2, R16, R14, RZ ;  /* 0x0000000e10047210 */ /* 0x000fc60007f5e0ff */
[--C-:B------:R-:W-:Y:S02]  /*d9b0*/  IMAD.X R9, R3, 0x1, R17.reuse, P1 ;  /* 0x0000000103097824 */ /* 0x100fe400008e0611 */
[----:B------:R-:W-:-:S04]  /*d9c0*/  IMAD.X R5, R37, 0x1, R17, P2 ;  /* 0x0000000125057824 */ /* 0x000fc800010e0611 */
[----:B------:R-:W5:Y:S04]  /*d9d0*/  LD.E.128 R8, desc[UR4][R8.64] ;  /* 0x0000000408087980 */ /* 0x000f68000c101d00 */
[----:B------:R-:W5:Y:S02]  /*d9e0*/  LD.E.128 R4, desc[UR4][R4.64] ;  /* 0x0000000404047980 */ /* 0x000f64000c101d00 */
.L_x_10465:
[----:B------:R-:W-:Y:S05]  /*d9f0*/  BSYNC B1 ;  /* 0x0000000000017941 */ /* 0x000fea0003800000 */
.L_x_10464:
[----:B------:R-:W2:Y:S01]  /*da00*/  LDL R0, [R1+0x24] ;  /* 0x0000240001007983 */ /* 0x000ea20000100800 */
[----:B------:R-:W-:Y:S01]  /*da10*/  VIADDMNMX R36, R36, -R197, 0x80, PT ;  /* 0x0000008024247446 */ /* 0x000fe200038009c5 */
[----:B------:R-:W-:Y:S03]  /*da20*/  BSSY B1, `(.L_x_10466) ;  /* 0x000000c000017945 */ /* 0x000fe60003800000 */
[C---:B------:R-:W-:Y:S02]  /*da30*/  ISETP.GE.OR P2, PT, R191.reuse, R36, P0 ;  /* 0x00000024bf00720c */ /* 0x040fe40000746670 */
[----:B--2---:R-:W-:Y:S01]  /*da40*/  R2UR UR5, R0 ;  /* 0x00000000000572ca */ /* 0x004fe200000e0000 */
[----:B------:R-:W-:-:S05]  /*da50*/  VIADD R0, R191, 0x40 ;  /* 0x00000040bf007836 */ /* 0x000fca0000000000 */
[----:B------:R-:W-:-:S07]  /*da60*/  ISETP.GE.OR P0, PT, R0, R36, P0 ;  /* 0x000000240000720c */ /* 0x000fce0000706670 */
[----:B------:R-:W-:-:S04]  /*da70*/  ULEA.HI UR4, UR5, UR5, URZ, 0x1 ;  /* 0x0000000505047291 */ /* 0x000fc8000f8f083f */
[----:B------:R-:W-:-:S04]  /*da80*/  ULOP3.LUT UR4, UR4, 0xfffffffe, URZ, 0xc0, !UPT ;  /* 0xfffffffe04047892 */ /* 0x000fc8000f8ec03f */
[----:B------:R-:W-:-:S06]  /*da90*/  UIADD3 UR4, UR5, -UR4, URZ ;  /* 0x8000000405047290 */ /* 0x000fcc000fffe03f */
[----:B------:R-:W-:-:S05]  /*daa0*/  IMAD.U32 R3, RZ, RZ, UR4 ;  /* 0x00000004ff037e24 */ /* 0x000fca000f8e00ff */
[----:B------:R-:W-:-:S04]  /*dab0*/  SHF.L.U32 R3, R3, 0x1f, RZ ;  /* 0x0000001f03037819 */ /* 0x000fc800000006ff */
[----:B------:R-:W0:Y:S02]  /*dac0*/  SYNCS.PHASECHK.TRANS64.TRYWAIT P1, [R18+URZ+0x22800], R3 ;  /* 0x02280003120075a7 */ /* 0x000e24000802017f */
[----:B0-----:R-:W-:Y:S05]  /*dad0*/  @!P1 BRA `(.L_x_10467) ;  /* 0x000001d000509947 */ /* 0x001fea0003800000 */
.L_x_10742:
[----:B------:R-:W-:Y:S05]  /*dae0*/  BSYNC B1 ;  /* 0x0000000000017941 */ /* 0x000fea0003800000 */
.L_x_10466:
[----:B------:R-:W-:Y:S04]  /*daf0*/  BSSY B1, `(.L_x_10468) ;  /* 0x0000100000017945 */ /* 0x000fe80003800000 */
[----:B------:R-:W-:Y:S05]  /*db00*/  @P2 BRA `(.L_x_10469) ;  /* 0x0000000c00f82947 */ /* 0x000fea0003800000 */
[----:B------:R-:W-:Y:S02]  /*db10*/  SHF.R.U32.HI R0, RZ, 0x8, R32 ;  /* 0x00000008ff007819 */ /* 0x000fe40000011620 */
[----:B0-----:R-:W-:Y:S02]  /*db20*/  LOP3.LUT R3, R32, 0xff, RZ, 0xc0, !PT ;  /* 0x000000ff20037812 */ /* 0x001fe400078ec0ff */
[----:B------:R-:W-:Y:S02]  /*db30*/  SHF.R.U32.HI R12, RZ, 0x8, R33 ;  /* 0x00000008ff0c7819 */ /* 0x000fe40000011621 */
[----:B------:R-:W-:Y:S02]  /*db40*/  LOP3.LUT R0, R0, 0xff, RZ, 0xc0, !PT ;  /* 0x000000ff00007812 */ /* 0x000fe400078ec0ff */
[----:B------:R-:W-:Y:S02]  /*db50*/  LOP3.LUT R13, R33, 0xff, RZ, 0xc0, !PT ;  /* 0x000000ff210d7812 */ /* 0x000fe400078ec0ff */
[----:B------:R-:W-:-:S02]  /*db60*/  LOP3.LUT R12, R12, 0xff, RZ, 0xc0, !PT ;  /* 0x000000ff0c0c7812 */ /* 0x000fc400078ec0ff */
[----:B------:R-:W-:Y:S02]  /*db70*/  PRMT R36, R0, 0x7604, R3 ;  /* 0x0000760400247816 */ /* 0x000fe40000000003 */
[----:B------:R-:W-:Y:S02]  /*db80*/  SHF.L.U32 R3, R206, 0x7, RZ ;  /* 0x00000007ce037819 */ /* 0x000fe400000006ff */
        /* <DEDUP_REMOVED lines=24> */
[--C-:B------:R-:W-:Y:S02]  /*dd10*/  IADD3 R3, R18, R3, R205.reuse ;  /* 0x0000000312037210 */ /* 0x100fe40007ffe0cd */
        /* <DEDUP_REMOVED lines=12> */
[----:B------:R-:W-:-:S02]  /*dde0*/  SHF.R.U32.HI R42, RZ, 0x10, R31 ;  /* 0x00000010ff2a7819 */ /* 0x000fc4000001161f */
[----:B------:R-:W-:Y:S02]  /*ddf0*/  PRMT R55, R35, 0x7604, R40 ;  /* 0x0000760423377816 */ /* 0x000fe40000000028 */
[----:B------:R-:W-:Y:S02]  /*de00*/  PRMT R37, R37, 0x7054, R38 ;  /* 0x0000705425257816 */ /* 0x000fe40000000026 */
[----:B------:R-:W-:Y:S02]  /*de10*/  SHF.R.U32.HI R35, RZ, 0x10, R32 ;  /* 0x00000010ff237819 */ /* 0x000fe40000011620 */
[----:B------:R-:W-:Y:S02]  /*de20*/  SHF.R.U32.HI R38, RZ, 0x10, R29 ;  /* 0x00000010ff267819 */ /* 0x000fe4000001161d */
[----:B------:R-:W-:Y:S02]  /*de30*/  LOP3.LUT R42, R42, 0xff, RZ, 0xc0, !PT ;  /* 0x000000ff2a2a7812 */ /* 0x000fe400078ec0ff */
[----:B------:R-:W-:-:S02]  /*de40*/  LOP3.LUT R35, R35, 0xff, RZ, 0xc0, !PT ;  /* 0x000000ff23237812 */ /* 0x000fc400078ec0ff */
[----:B------:R-:W-:Y:S02]  /*de50*/  LOP3.LUT R38, R38, 0xff, RZ, 0xc0, !PT ;  /* 0x000000ff26267812 */ /* 0x000fe400078ec0ff */
[----:B------:R-:W-:Y:S02]  /*de60*/  PRMT R45, R42, 0x7054, R43 ;  /* 0x000070542a2d7816 */ /* 0x000fe4000000002b */
[----:B------:R-:W-:Y:S02]  /*de70*/  SHF.R.U32.HI R40, RZ, 0x10, R30 ;  /* 0x00000010ff287819 */ /* 0x000fe4000001161e */
[----:B------:R-:W-:Y:S02]  /*de80*/  SHF.R.U32.HI R42, RZ, 0x10, R21 ;  /* 0x00000010ff2a7819 */ /* 0x000fe40000011615 */
[----:B------:R-:W-:Y:S02]  /*de90*/  PRMT R35, R35, 0x7054, R36 ;  /* 0x0000705423237816 */ /* 0x000fe40000000024 */
[----:B------:R-:W-:-:S02]  /*dea0*/  PRMT R51, R38, 0x7054, R51 ;  /* 0x0000705426337816 */ /* 0x000fc40000000033 */
[----:B------:R-:W-:Y:S02]  /*deb0*/  SHF.R.U32.HI R36, RZ, 0x10, R28 ;  /* 0x00000010ff247819 */ /* 0x000fe4000001161c */
[----:B------:R-:W-:Y:S02]  /*dec0*/  LOP3.LUT R40, R40, 0xff, RZ, 0xc0, !PT ;  /* 0x000000ff28287812 */ /* 0x000fe400078ec0ff */
[----:B------:R-:W-:Y:S02]  /*ded0*/  LOP3.LUT R42, R42, 0xff, RZ, 0xc0, !PT ;  /* 0x000000ff2a2a7812 */ /* 0x000fe400078ec0ff */
[----:B------:R-:W-:Y:S02]  /*dee0*/  LOP3.LUT R51, R51, 0xff000000, R29, 0xf8, !PT ;  /* 0xff00000033337812 */ /* 0x000fe400078ef81d */
[----:B------:R-:W-:Y:S02]  /*def0*/  LOP3.LUT R36, R36, 0xff, RZ, 0xc0, !PT ;  /* 0x000000ff24247812 */ /* 0x000fe400078ec0ff */
[----:B------:R-:W-:-:S02]  /*df00*/  PRMT R41, R40, 0x7054, R41 ;  /* 0x0000705428297816 */ /* 0x000fc40000000029 */
[----:B------:R-:W-:Y:S02]  /*df10*/  PRMT R55, R42, 0x7054, R55 ;  /* 0x000070542a377816 */ /* 0x000fe40000000037 */
[----:B------:R-:W-:Y:S02]  /*df20*/  LOP3.LUT R43, R37, 0xff000000, R33, 0xf8, !PT ;  /* 0xff000000252b7812 */ /* 0x000fe400078ef821 */
[----:B------:R-:W-:Y:S02]  /*df30*/  SHF.R.U32.HI R40, RZ, 0x10, R20 ;  /* 0x00000010ff287819 */ /* 0x000fe40000011614 */
[----:B------:R-:W-:Y:S02]  /*df40*/  F2FP.F16.E4M3.UNPACK_B R48, R51.H1 ;  /* 0x00000033ff30723e */ /* 0x000fe400030006ff */
[----:B0-----:R-:W-:Y:S02]  /*df50*/  F2FP.F16.E4M3.UNPACK_B R37, R25.H1 ;  /* 0x00000019ff25723e */ /* 0x001fe400030006ff */
[----:B------:R-:W-:Y:S01]  /*df60*/  PRMT R49, R36, 0x7054, R47 ;  /* 0x0000705424317816 */ /* 0x000fe2000000002f */
[--C-:B------:R-:W-:Y:S01]  /*df70*/  HADD2.F32 R50, -RZ, R48.reuse.H0_H0 ;  /* 0x20000030ff327230 */ /* 0x100fe20000004100 */
[----:B------:R-:W-:Y:S01]  /*df80*/  LOP3.LUT R47, R45, 0xff000000, R31, 0xf8, !PT ;  /* 0xff0000002d2f7812 */ /* 0x000fe200078ef81f */
[----:B------:R-:W-:Y:S01]  /*df90*/  HADD2.F32 R48, -RZ, R48.H1_H1 ;  /* 0x30000030ff307230 */ /* 0x000fe20000004100 */
[----:B------:R-:W-:-:S02]  /*dfa0*/  LOP3.LUT R55, R55, 0xff000000, R21, 0xf8, !PT ;  /* 0xff00000037377812 */ /* 0x000fc400078ef815 */
[----:B------:R-:W-:Y:S02]  /*dfb0*/  F2FP.F16.E4M3.UNPACK_B R45, R43.H1 ;  /* 0x0000002bff2d723e */ /* 0x000fe400030006ff */
[----:B------:R-:W-:Y:S02]  /*dfc0*/  LOP3.LUT R40, R40, 0xff, RZ, 0xc0, !PT ;  /* 0x000000ff28287812 */ /* 0x000fe400078ec0ff */
[-C--:B-1----:R-:W-:Y:S01]  /*dfd0*/  F2FP.F16.E4M3.UNPACK_B R29, R13.reuse ;  /* 0x0000000dff1d723e */ /* 0x082fe200020006ff */
[----:B------:R-:W-:Y:S01]  /*dfe0*/  HADD2.F32 R46, -RZ, R45.H0_H0 ;  /* 0x2000002dff2e7230 */ /* 0x000fe20000004100 */
[----:B------:R-:W-:Y:S01]  /*dff0*/  F2FP.F16.E4M3.UNPACK_B R21, R13.H1 ;  /* 0x0000000dff15723e */ /* 0x000fe200030006ff */
[--C-:B------:R-:W-:Y:S01]  /*e000*/  HADD2.F32 R13, -RZ, R37.reuse.H0_H0 ;  /* 0x20000025ff0d7230 */ /* 0x100fe20000004100 */
[----:B------:R-:W-:Y:S01]  /*e010*/  LOP3.LUT R49, R49, 0xff000000, R28, 0xf8, !PT ;  /* 0xff00000031317812 */ /* 0x000fe200078ef81c */
[----:B------:R-:W-:Y:S01]  /*e020*/  HADD2.F32 R37, -RZ, R37.H1_H1 ;  /* 0x30000025ff257230 */ /* 0x000fe20000004100 */
[----:B------:R-:W-:-:S02]  /*e030*/  F2FP.F16.E4M3.UNPACK_B R31, R12 ;  /* 0x0000000cff1f723e */ /* 0x000fc400020006ff */
[----:B------:R-:W-:Y:S02]  /*e040*/  F2FP.F16.E4M3.UNPACK_B R33, R12.H1 ;  /* 0x0000000cff21723e */ /* 0x000fe400030006ff */
[----:B------:R-:W-:Y:S01]  /*e050*/  PRMT R53, R40, 0x7054, R53 ;  /* 0x0000705428357816 */ /* 0x000fe20000000035 */
[----:B------:R-:W-:Y:S01]  /*e060*/  FMUL.FTZ R52, R37, R48 ;  /* 0x0000003025347220 */ /* 0x000fe20000410000 */
[----:B------:R-:W-:Y:S02]  /*e070*/  LOP3.LUT R44, R35, 0xff000000, R32, 0xf8, !PT ;  /* 0xff000000232c7812 */ /* 0x000fe400078ef820 */
[-C--:B------:R-:W-:Y:S02]  /*e080*/  F2FP.F16.E4M3.UNPACK_B R12, R14.reuse ;  /* 0x0000000eff0c723e */ /* 0x080fe400020006ff */
[----:B------:R-:W-:Y:S01]  /*e090*/  F2FP.F16.E4M3.UNPACK_B R28, R14.H1 ;  /* 0x0000000eff1c723e */ /* 0x000fe200030006ff */
[--C-:B------:R-:W-:Y:S01]  /*e0a0*/  HADD2.F32 R14, -RZ, R21.reuse.H0_H0 ;  /* 0x20000015ff0e7230 */ /* 0x100fe20000004100 */
[----:B------:R-:W-:Y:S01]  /*e0b0*/  F2FP.F16.E4M3.UNPACK_B R32, R25 ;  /* 0x00000019ff20723e */ /* 0x000fe200020006ff */
[----:B------:R-:W-:Y:S01]  /*e0c0*/  FMUL.FTZ R25, R13, R50 ;  /* 0x000000320d197220 */ /* 0x000fe20000410000 */
[----:B------:R-:W-:Y:S01]  /*e0d0*/  F2FP.F16.E4M3.UNPACK_B R51, R51 ;  /* 0x00000033ff33723e */ /* 0x000fe200020006ff */
[----:B------:R-:W-:Y:S01]  /*e0e0*/  HADD2.F32 R21, -RZ, R21.H1_H1 ;  /* 0x30000015ff157230 */ /* 0x000fe20000004100 */
[----:B------:R-:W-:Y:S01]  /*e0f0*/  LOP3.LUT R20, R53, 0xff000000, R20, 0xf8, !PT ;  /* 0xff00000035147812 */ /* 0x000fe200078ef814 */
[-C--:B------:R-:W-:Y:S01]  /*e100*/  FMUL.FTZ R53, R13, R46.reuse ;  /* 0x0000002e0d357220 */ /* 0x080fe20000410000 */
[----:B------:R-:W-:Y:S01]  /*e110*/  F2FP.F16.E4M3.UNPACK_B R43, R43 ;  /* 0x0000002bff2b723e */ /* 0x000fe200020006ff */
[C---:B------:R-:W-:Y:S01]  /*e120*/  FFMA.FTZ R13, R14.reuse, R46, -R25 ;  /* 0x0000002e0e0d7223 */ /* 0x040fe20000010819 */
[-C--:B------:R-:W-:Y:S01]  /*e130*/  F2FP.F16.E4M3.UNPACK_B R38, R24.reuse ;  /* 0x00000018ff26723e */ /* 0x080fe200020006ff */
[----:B------:R-:W-:Y:S01]  /*e140*/  HADD2.F32 R46, -RZ, R45.H1_H1 ;  /* 0x3000002dff2e7230 */ /* 0x000fe20000004100 */
[----:B------:R-:W-:Y:S01]  /*e150*/  F2FP.F16.E4M3.UNPACK_B R40, R24.H1 ;  /* 0x00000018ff28723e */ /* 0x000fe200030006ff */
[----:B------:R-:W-:Y:S01]  /*e160*/  HADD2.F32 R45, -RZ, R51.H0_H0 ;  /* 0x20000033ff2d7230 */ /* 0x000fe20000004100 */
[----:B------:R-:W-:Y:S01]  /*e170*/  LOP3.LUT R30, R41, 0xff000000, R30, 0xf8, !PT ;  /* 0xff000000291e7812 */ /* 0x000fe200078ef81e */
[----:B------:R-:W-:Y:S01]  /*e180*/  HADD2.F32 R24, -RZ, R32.H0_H0 ;  /* 0x20000020ff187230 */ /* 0x000fe20000004100 */
[-C--:B------:R-:W-:Y:S01]  /*e190*/  F2FP.F16.E4M3.UNPACK_B R35, R15.reuse ;  /* 0x0000000fff23723e */ /* 0x080fe200020006ff */
[----:B------:R-:W-:Y:S01]  /*e1a0*/  HADD2.F32 R25, -RZ, R43.H0_H0 ;  /* 0x2000002bff197230 */ /* 0x000fe20000004100 */
[----:B------:R-:W-:Y:S01]  /*e1b0*/  F2FP.F16.E4M3.UNPACK_B R36, R15.H1 ;  /* 0x0000000fff24723e */ /* 0x000fe200030006ff */
[----:B------:R-:W-:Y:S01]  /*e1c0*/  FFMA.FTZ R14, R14, R50, R53 ;  /* 0x000000320e0e7223 */ /* 0x000fe20000010035 */
[-C--:B------:R-:W-:Y:S01]  /*e1d0*/  F2FP.F16.E4M3.UNPACK_B R41, R27.reuse ;  /* 0x0000001bff29723e */ /* 0x080fe200020006ff */
[----:B------:R-:W-:Y:S01]  /*e1e0*/  FMUL.FTZ R53, R37, R46 ;  /* 0x0000002e25357220 */ /* 0x000fe20000410000 */
[----:B------:R-:W-:Y:S01]  /*e1f0*/  F2FP.F16.E4M3.UNPACK_B R42, R27.H1 ;  /* 0x0000001bff2a723e */ /* 0x000fe200030006ff */
[C---:B------:R-:W-:Y:S01]  /*e200*/  FMUL.FTZ R37, R24.reuse, R45 ;  /* 0x0000002d18257220 */ /* 0x040fe20000410000 */
[-C--:B------:R-:W-:Y:S01]  /*e210*/  F2FP.F16.E4M3.UNPACK_B R15, R26.reuse ;  /* 0x0000001aff0f723e */ /* 0x080fe200020006ff */
[----:B------:R-:W-:Y:S01]  /*e220*/  FMUL.FTZ R50, R24, R25 ;  /* 0x0000001918327220 */ /* 0x000fe20000410000 */
[----:B------:R-:W-:Y:S01]  /*e230*/  F2FP.F16.E4M3.UNPACK_B R27, R26.H1 ;  /* 0x0000001aff1b723e */ /* 0x000fe200030006ff */
[----:B------:R-:W-:-:S02]  /*e240*/  HADD2.F32 R26, -RZ, R29.H0_H0 ;  /* 0x2000001dff1a7230 */ /* 0x000fc40000004100 */
[C---:B------:R-:W-:Y:S01]  /*e250*/  FFMA.FTZ R24, R21.reuse, R46, -R52 ;  /* 0x0000002e15187223 */ /* 0x040fe20000010834 */
[----:B------:R-:W-:Y:S01]  /*e260*/  F2FP.F16.E4M3.UNPACK_B R46, R47.H1 ;  /* 0x0000002fff2e723e */ /* 0x000fe200030006ff */
[----:B------:R-:W-:Y:S02]  /*e270*/  HADD2.F32 R51, -RZ, R51.H1_H1 ;  /* 0x30000033ff337230 */ /* 0x000fe40000004100 */
[----:B------:R-:W-:Y:S01]  /*e280*/  FFMA.FTZ R21, R21, R48, R53 ;  /* 0x0000003015157223 */ /* 0x000fe20000010035 */
[C---:B------:R-:W-:Y:S01]  /*e290*/  FFMA.FTZ R25, R26.reuse, R25, -R37 ;  /* 0x000000191a197223 */ /* 0x040fe20000010825 */
[----:B------:R-:W-:Y:S01]  /*e2a0*/  FFMA.FTZ R26, R26, R45, R50 ;  /* 0x0000002d1a1a7223 */ /* 0x000fe20000010032 */
[-C--:B------:R-:W-:Y:S01]  /*e2b0*/  F2FP.F16.E4M3.UNPACK_B R50, R55.reuse.H1 ;  /* 0x00000037ff32723e */ /* 0x080fe200030006ff */
[----:B------:R-:W-:Y:S01]  /*e2c0*/  HADD2.F32 R45, -RZ, R43.H1_H1 ;  /* 0x3000002bff2d7230 */ /* 0x000fe20000004100 */
[----:B------:R-:W-:Y:S01]  /*e2d0*/  F2FP.F16.E4M3.UNPACK_B R55, R55 ;  /* 0x00000037ff37723e */ /* 0x000fe200020006ff */
[----:B------:R-:W-:Y:S01]  /*e2e0*/  HADD2.F32 R32, -RZ, R32.H1_H1 ;  /* 0x30000020ff207230 */ /* 0x000fe20000004100 */
[----:B------:R-:W-:Y:S01]  /*e2f0*/  F2FP.F16.E4M3.UNPACK_B R47, R47 ;  /* 0x0000002fff2f723e */ /* 0x000fe200020006ff */
        /* <DEDUP_REMOVED lines=14> */
[----:B------:R-:W-:Y:S02]  /*e3e0*/  HADD2.F32 R50, -RZ, R50.H1_H1 ;  /* 0x30000032ff327230 */ /* 0x000fe40000004100 */
[----:B------:R-:W-:Y:S01]  /*e3f0*/  FFMA.FTZ R58, R37, R48, -R58 ;  /* 0x00000030253a7223 */ /* 0x000fe2000001083a */
[----:B------:R-:W-:Y:S01]  /*e400*/  HADD2.F32 R43, -RZ, R42.H1_H1 ;  /* 0x3000002aff2b7230 */ /* 0x000fe20000004100 */
[----:B------:R-:W-:Y:S01]  /*e410*/  F2FP.SATFINITE.E4M3.F32.PACK_AB_MERGE_C R21, R21, R14, RZ ;  /* 0x0000000e1515723e */ /* 0x000fe200048070ff */
        /* <DEDUP_REMOVED lines=13> */
[C---:B------:R-:W-:Y:S01]  /*e4f0*/  FFMA.FTZ R52, R36.reuse, R45, -R43 ;  /* 0x0000002d24347223 */ /* 0x040fe2000001082b */
[----:B------:R-:W-:Y:S01]  /*e500*/  FFMA.FTZ R51, R36, R51, R42 ;  /* 0x0000003324337223 */ /* 0x000fe2000001002a */
[-C--:B------:R-:W-:Y:S01]  /*e510*/  F2FP.F16.E4M3.UNPACK_B R43, R49.reuse.H1 ;  /* 0x00000031ff2b723e */ /* 0x080fe200030006ff */
[----:B------:R-:W-:Y:S01]  /*e520*/  HADD2.F32 R41, -RZ, R41.H1_H1 ;  /* 0x30000029ff297230 */ /* 0x000fe20000004100 */
[----:B------:R-:W-:Y:S01]  /*e530*/  F2FP.F16.E4M3.UNPACK_B R42, R44.H1 ;  /* 0x0000002cff2a723e */ /* 0x000fe200030006ff */
[----:B------:R-:W-:Y:S01]  /*e540*/  FFMA.FTZ R59, R37, R50, R53 ;  /* 0x00000032253b7223 */ /* 0x000fe20000010035 */
        /* <DEDUP_REMOVED lines=8> */
[----:B------:R-:W-:Y:S02]  /*e5d0*/  HADD2.F32 R43, -RZ, R43.H1_H1 ;  /* 0x3000002bff2b7230 */ /* 0x000fe40000004100 */
[----:B------:R-:W-:Y:S01]  /*e5e0*/  FMUL.FTZ R50, R37, R48 ;  /* 0x0000003025327220 */ /* 0x000fe20000410000 */
[----:B------:R-:W-:-:S02]  /*e5f0*/  HADD2.F32 R40, -RZ, R40.H1_H1 ;  /* 0x30000028ff287230 */ /* 0x000fc40000004100 */
[----:B------:R-:W-:Y:S01]  /*e600*/  FFMA.FTZ R54, R36, R55, R54 ;  /* 0x0000003724367223 */ /* 0x000fe20000010036 */
[--C-:B------:R-:W-:Y:S02]  /*e610*/  HADD2.F32 R35, -RZ, R33.reuse.H0_H0 ;  /* 0x20000021ff237230 */ /* 0x100fe40000004100 */
[----:B------:R-:W-:Y:S01]  /*e620*/  FMUL.FTZ R37, R37, R46 ;  /* 0x0000002e25257220 */ /* 0x000fe20000410000 */
[----:B------:R-:W-:Y:S01]  /*e630*/  HADD2.F32 R42, -RZ, R42.H1_H1 ;  /* 0x3000002aff2a7230 */ /* 0x000fe20000004100 */
[----:B------:R-:W-:Y:S01]  /*e640*/  F2FP.F16.E4M3.UNPACK_B R44, R44 ;  /* 0x0000002cff2c723e */ /* 0x000fe200020006ff */
[----:B------:R-:W-:Y:S02]  /*e650*/  HADD2.F32 R33, -RZ, R33.H1_H1 ;  /* 0x30000021ff217230 */ /* 0x000fe40000004100 */
[C---:B------:R-:W-:Y:S01]  /*e660*/  FMUL.FTZ R36, R40.reuse, R43 ;  /* 0x0000002b28247220 */ /* 0x040fe20000410000 */
[C---:B------:R-:W-:Y:S01]  /*e670*/  FFMA.FTZ R50, R35.reuse, R46, -R50 ;  /* 0x0000002e23327223 */ /* 0x040fe20000010832 */
[----:B------:R-:W-:Y:S01]  /*e680*/  FFMA.FTZ R48, R35, R48, R37 ;  /* 0x0000003023307223 */ /* 0x000fe20000010025 */
[-C--:B------:R-:W-:Y:S01]  /*e690*/  FMUL.FTZ R46, R40, R42.reuse ;  /* 0x0000002a282e7220 */ /* 0x080fe20000410000 */
[----:B------:R-:W-:Y:S01]  /*e6a0*/  FFMA.FTZ R45, R33, R42, -R36 ;  /* 0x0000002a212d7223 */ /* 0x000fe20000010824 */
[----:B------:R-:W-:Y:S01]  /*e6b0*/  HADD2.F32 R40, -RZ, R49.H0_H0 ;  /* 0x20000031ff287230 */ /* 0x000fe20000004100 */
[----:B------:R-:W-:Y:S01]  /*e6c0*/  F2FP.F16.E4M3.UNPACK_B R37, R20.H1 ;  /* 0x00000014ff25723e */ /* 0x000fe200030006ff */
[----:B------:R-:W-:-:S02]  /*e6d0*/  HADD2.F32 R35, -RZ, R38.H0_H0 ;  /* 0x20000026ff237230 */ /* 0x000fc40000004100 */
[----:B------:R-:W-:Y:S01]  /*e6e0*/  FFMA.FTZ R43, R33, R43, R46 ;  /* 0x0000002b212b7223 */ /* 0x000fe2000001002e */
[----:B------:R-:W-:Y:S01]  /*e6f0*/  HADD2.F32 R36, -RZ, R44.H0_H0 ;  /* 0x2000002cff247230 */ /* 0x000fe20000004100 */
[----:B------:R-:W-:Y:S01]  /*e700*/  F2FP.SATFINITE.E4M3.F32.PACK_AB_MERGE_C R25, R29, R26, R21 ;  /* 0x0000001a1d19723e */ /* 0x000fe20004807015 */
        /* <DEDUP_REMOVED lines=10> */
[----:B------:R-:W-:Y:S01]  /*e7b0*/  F2FP.F16.E4M3.UNPACK_B R35, R30.H1 ;  /* 0x0000001eff23723e */ /* 0x000fe200030006ff */
[-C--:B------:R-:W-:Y:S01]  /*e7c0*/  FMUL.FTZ R40, R38, R44.reuse ;  /* 0x0000002c26287220 */ /* 0x080fe20000410000 */
[----:B------:R-:W-:Y:S02]  /*e7d0*/  HADD2.F32 R38, -RZ, R37.H0_H0 ;  /* 0x20000025ff267230 */ /* 0x000fe40000004100 */
        /* <DEDUP_REMOVED lines=13> */
[----:B------:R-:W-:Y:S01]  /*e8b0*/  HADD2.F32 R28, -RZ, R28.H1_H1 ;  /* 0x3000001cff1c7230 */ /* 0x000fe20000004100 */
[----:B------:R-:W-:Y:S01]  /*e8c0*/  F2FP.SATFINITE.E4M3.F32.PACK_AB_MERGE_C R24, R43, R48, RZ ;  /* 0x000000302b18723e */ /* 0x000fe200048070ff */
[C---:B------:R-:W-:Y:S01]  /*e8d0*/  FMUL.FTZ R33, R27.reuse, R37 ;  /* 0x000000251b217220 */ /* 0x040fe20000410000 */
[----:B------:R-:W-:Y:S01]  /*e8e0*/  FMUL.FTZ R36, R27, R35 ;  /* 0x000000231b247220 */ /* 0x000fe20000410000 */
[----:B------:R-:W-:Y:S01]  /*e8f0*/  F2FP.F16.E4M3.UNPACK_B R27, R20 ;  /* 0x00000014ff1b723e */ /* 0x000fe200020006ff */
[----:B------:R-:W-:-:S02]  /*e900*/  HADD2.F32 R20, -RZ, R15.H0_H0 ;  /* 0x2000000fff147230 */ /* 0x000fc40000004100 */
[C---:B------:R-:W-:Y:S01]  /*e910*/  FFMA.FTZ R47, R28.reuse, R35, -R33 ;  /* 0x000000231c2f7223 */ /* 0x040fe20000010821 */
[----:B------:R-:W-:Y:S01]  /*e920*/  FFMA.FTZ R37, R28, R37, R36 ;  /* 0x000000251c257223 */ /* 0x000fe20000010024 */
[--C-:B------:R-:W-:Y:S01]  /*e930*/  HADD2.F32 R28, -RZ, R30.reuse.H0_H0 ;  /* 0x2000001eff1c7230 */ /* 0x100fe20000004100 */
[----:B------:R-:W-:Y:S01]  /*e940*/  F2FP.SATFINITE.E4M3.F32.PACK_AB_MERGE_C R24, R49, R46, R24 ;  /* 0x0000002e3118723e */ /* 0x000fe20004807018 */
[--C-:B------:R-:W-:Y:S01]  /*e950*/  HADD2.F32 R31, -RZ, R27.reuse.H0_H0 ;  /* 0x2000001bff1f7230 */ /* 0x100fe20000004100 */
[----:B------:R-:W-:Y:S01]  /*e960*/  F2FP.SATFINITE.E4M3.F32.PACK_AB_MERGE_C R14, R47, R40, RZ ;  /* 0x000000282f0e723e */ /* 0x000fe200048070ff */
[----:B------:R-:W-:Y:S01]  /*e970*/  HADD2.F32 R33, -RZ, R27.H1_H1 ;  /* 0x3000001bff217230 */ /* 0x000fe20000004100 */
[----:B------:R-:W-:Y:S01]  /*e980*/  F2FP.SATFINITE.E4M3.F32.PACK_AB_MERGE_C R37, R37, R44, RZ ;  /* 0x0000002c2525723e */ /* 0x000fe200048070ff */
[----:B------:R-:W-:Y:S02]  /*e990*/  HADD2.F32 R30, -RZ, R30.H1_H1 ;  /* 0x3000001eff1e7230 */ /* 0x000fe40000004100 */
[----:B------:R-:W-:Y:S01]  /*e9a0*/  FMUL.FTZ R36, R20, R31 ;  /* 0x0000001f14247220 */ /* 0x000fe20000410000 */
[----:B------:R-:W-:-:S02]  /*e9b0*/  HADD2.F32 R27, -RZ, R15.H1_H1 ;  /* 0x3000000fff1b7230 */ /* 0x000fc40000004100 */
[----:B------:R-:W-:Y:S01]  /*e9c0*/  FMUL.FTZ R20, R20, R28 ;  /* 0x0000001c14147220 */ /* 0x000fe20000410000 */
[--C-:B------:R-:W-:Y:S02]  /*e9d0*/  HADD2.F32 R15, -RZ, R12.reuse.H0_H0 ;  /* 0x2000000cff0f7230 */ /* 0x100fe40000004100 */
        /* <DEDUP_REMOVED lines=17> */
.L_x_10469:
[----:B------:R-:W-:Y:S05]  /*eaf0*/  BSYNC B1 ;  /* 0x0000000000017941 */ /* 0x000fea0003800000 */
.L_x_10468:
[----:B------:R-:W-:Y:S05]  /*eb00*/  @P0 BRA `(.L_x_10460) ;  /* 0x0000000c00c80947 */ /* 0x000fea0003800000 */
[----:B------:R-:W2:Y:S01]  /*eb10*/  LDL R49, [R1+0x40] ;  /* 0x0000400001317983 */ /* 0x000ea20000100800 */
[----:B-1---5:R-:W-:Y:S01]  /*eb20*/  SHF.R.U32.HI R13, RZ, 0x8, R9 ;  /* 0x00000008ff0d7819 */ /* 0x022fe20000011609 */
[----:B------:R-:W-:Y:S01]  /*eb30*/  IMAD.IADD R24, R16, 0x1, R39 ;  /* 0x0000000110187824 */ /* 0x000fe200078e0227 */
[----:B0-----:R-:W-:Y:S02]  /*eb40*/  SHF.R.U32.HI R3, RZ, 0x8, R8 ;  /* 0x00000008ff037819 */ /* 0x001fe40000011608 */
[----:B------:R-:W-:Y:S02]  /*eb50*/  LOP3.LUT R12, R9, 0xff, RZ, 0xc0, !PT ;  /* 0x000000ff090c7812 */ /* 0x000fe400078ec0ff */
[----:B------:R-:W-:Y:S02]  /*eb60*/  LOP3.LUT R13, R13, 0xff, RZ, 0xc0, !PT ;  /* 0x000000ff0d0d7812 */ /* 0x000fe400078ec0ff */
[----:B------:R-:W-:Y:S02]  /*eb70*/  LOP3.LUT R0, R8, 0xff, RZ, 0xc0, !PT ;  /* 0x000000ff08007812 */ /* 0x000fe400078ec0ff */
        /* <DEDUP_REMOVED lines=22> */
[----:B------:R-:W-:Y:S02]  /*ece0*/  SHF.R.U32.HI R32, RZ, 0x8, R6 ;  /* 0x00000008ff207819 */ /* 0x000fe40000011606 */
[----:B------:R-:W-:Y:S02]  /*ecf0*/  LOP3.LUT R33, R7, 0xff, RZ, 0xc0, !PT ;  /* 0x000000ff07217812 */ /* 0x000fe400078ec0ff */
[----:B------:R-:W-:Y:S02]  /*ed00*/  LOP3.LUT R36, R36, 0xff, RZ, 0xc0, !PT ;  /* 0x000000ff24247812 */ /* 0x000fe400078ec0ff */
[----:B------:R-:W-:-:S02]  /*ed10*/  LOP3.LUT R21, R5, 0xff, RZ, 0xc0, !PT ;  /* 0x000000ff05157812 */ /* 0x000fc400078ec0ff */
[----:B------:R-:W-:Y:S02]  /*ed20*/  LOP3.LUT R30, R30, 0xff, RZ, 0xc0, !PT ;  /* 0x000000ff1e1e7812 */ /* 0x000fe400078ec0ff */
[----:B------:R-:W-:Y:S02]  /*ed30*/  LOP3.LUT R31, R6, 0xff, RZ, 0xc0, !PT ;  /* 0x000000ff061f7812 */ /* 0x000fe400078ec0ff */
[----:B------:R-:W-:Y:S02]  /*ed40*/  LOP3.LUT R32, R32, 0xff, RZ, 0xc0, !PT ;  /* 0x000000ff20207812 */ /* 0x000fe400078ec0ff */
[----:B------:R-:W-:Y:S02]  /*ed50*/  PRMT R36, R36, 0x7604, R33 ;  /* 0x0000760424247816 */ /* 0x000fe40000000021 */
[----:B------:R-:W-:Y:S02]  /*ed60*/  PRMT R30, R30, 0x7604, R21 ;  /* 0x000076041e1e7816 */ /* 0x000fe40000000015 */
[----:B------:R-:W-:-:S02]  /*ed70*/  SHF.R.U32.HI R33, RZ, 0x10, R5 ;  /* 0x00000010ff217819 */ /* 0x000fc40000011605 */
[----:B------:R-:W-:Y:S02]  /*ed80*/  SHF.R.U32.HI R21, RZ, 0x10, R9 ;  /* 0x00000010ff157819 */ /* 0x000fe40000011609 */
[----:B------:R-:W-:Y:S01]  /*ed90*/  PRMT R39, R32, 0x7604, R31 ;  /* 0x0000760420277816 */ /* 0x000fe2000000001f */
[----:B------:R-:W-:Y:S01]  /*eda0*/  IMAD.U32 R33, R33, 0x10000, RZ ;  /* 0x0001000021217824 */ /* 0x000fe200078e00ff */
[----:B------:R-:W-:Y:S01]  /*edb0*/  SHF.R.U32.HI R31, RZ, 0x10, R11 ;  /* 0x00000010ff1f7819 */ /* 0x000fe2000001160b */
[----:B------:R-:W-:Y:S01]  /*edc0*/  IMAD.U32 R21, R21, 0x10000, RZ ;  /* 0x0001000015157824 */ /* 0x000fe200078e00ff */
[----:B------:R-:W-:Y:S02]  /*edd0*/  SHF.R.U32.HI R41, RZ, 0x10, R7 ;  /* 0x00000010ff297819 */ /* 0x000fe40000011607 */
[----:B------:R-:W-:Y:S01]  /*ede0*/  LOP3.LUT R37, R30, 0xff0000, R33, 0xf8, !PT ;  /* 0x00ff00001e257812 */ /* 0x000fe200078ef821 */
[----:B------:R-:W-:Y:S01]  /*edf0*/  IMAD.U32 R31, R31, 0x10000, RZ ;  /* 0x000100001f1f7824 */ /* 0x000fe200078e00ff */
        /* <DEDUP_REMOVED lines=18> */
[--C-:B------:R-:W-:Y:S01]  /*ef20*/  HADD2.F32 R5, -RZ, R11.reuse.H0_H0 ;  /* 0x2000000bff057230 */ /* 0x100fe20000004100 */
[----:B------:R-:W-:Y:S01]  /*ef30*/  F2FP.F16.E4M3.UNPACK_B R29, R25.H1 ;  /* 0x00000019ff1d723e */ /* 0x000fe200030006ff */
[----:B------:R-:W-:Y:S01]  /*ef40*/  HADD2.F32 R11, -RZ, R11.H1_H1 ;  /* 0x3000000bff0b7230 */ /* 0x000fe20000004100 */
[-C--:B------:R-:W-:Y:S02]  /*ef50*/  F2FP.F16.E4M3.UNPACK_B R30, R27.reuse ;  /* 0x0000001bff1e723e */ /* 0x080fe400020006ff */
[----:B------:R-:W-:Y:S02]  /*ef60*/  F2FP.F16.E4M3.UNPACK_B R31, R27.H1 ;  /* 0x0000001bff1f723e */ /* 0x000fe400030006ff */
[----:B------:R-:W-:-:S02]  /*ef70*/  F2FP.F16.E4M3.UNPACK_B R25, R24 ;  /* 0x00000018ff19723e */ /* 0x000fc400020006ff */
[----:B------:R-:W-:Y:S01]  /*ef80*/  F2FP.F16.E4M3.UNPACK_B R27, R24.H1 ;  /* 0x00000018ff1b723e */ /* 0x000fe200030006ff */
[----:B------:R-:W-:Y:S01]  /*ef90*/  FMUL.FTZ R24, R5, R40 ;  /* 0x0000002805187220 */ /* 0x000fe20000410000 */
[----:B------:R-:W-:Y:S02]  /*efa0*/  LOP3.LUT R6, R39, 0xff000000, R6, 0xf8, !PT ;  /* 0xff00000027067812 */ /* 0x000fe400078ef806 */
[----:B------:R-:W-:Y:S02]  /*efb0*/  F2FP.F16.E4M3.UNPACK_B R37, R37.H1 ;  /* 0x00000025ff25723e */ /* 0x000fe400030006ff */
[----:B------:R-:W-:Y:S02]  /*efc0*/  F2FP.F16.E4M3.UNPACK_B R32, R32.H1 ;  /* 0x00000020ff20723e */ /* 0x000fe400030006ff */
[----:B------:R-:W-:Y:S01]  /*efd0*/  LOP3.LUT R42, R41, 0xff000000, R7, 0xf8, !PT ;  /* 0xff000000292a7812 */ /* 0x000fe200078ef807 */
[----:B------:R-:W-:Y:S01]  /*efe0*/  HADD2.F32 R41, -RZ, R37.H0_H0 ;  /* 0x20000025ff297230 */ /* 0x000fe20000004100 */
[----:B------:R-:W-:-:S02]  /*eff0*/  F2FP.F16.E4M3.UNPACK_B R7, R26 ;  /* 0x0000001aff07723e */ /* 0x000fc400020006ff */
[----:B------:R-:W-:Y:S01]  /*f000*/  F2FP.F16.E4M3.UNPACK_B R26, R26.H1 ;  /* 0x0000001aff1a723e */ /* 0x000fe200030006ff */
[----:B--2---:R-:W0:Y:S02]  /*f010*/  LDS.128 R12, [R49+0x14400] ;  /* 0x01440000310c7984 */ /* 0x004e240000000c00 */
[-C--:B0-----:R-:W-:Y:S02]  /*f020*/  F2FP.F16.E4M3.UNPACK_B R8, R13.reuse ;  /* 0x0000000dff08723e */ /* 0x081fe400020006ff */
[----:B------:R-:W-:Y:S02]  /*f030*/  F2FP.F16.E4M3.UNPACK_B R20, R13.H1 ;  /* 0x0000000dff14723e */ /* 0x000fe400030006ff */
[-C--:B------:R-:W-:Y:S01]  /*f040*/  F2FP.F16.E4M3.UNPACK_B R21, R15.reuse ;  /* 0x0000000fff15723e */ /* 0x080fe200020006ff */
[----:B------:R-:W-:Y:S01]  /*f050*/  HADD2.F32 R9, -RZ, R8.H0_H0 ;  /* 0x20000008ff097230 */ /* 0x000fe20000004100 */
[----:B------:R-:W-:Y:S02]  /*f060*/  F2FP.F16.E4M3.UNPACK_B R28, R15.H1 ;  /* 0x0000000fff1c723e */ /* 0x000fe400030006ff */
[----:B------:R-:W-:-:S02]  /*f070*/  F2FP.F16.E4M3.UNPACK_B R13, R12 ;  /* 0x0000000cff0d723e */ /* 0x000fc400020006ff */
[----:B------:R-:W-:Y:S01]  /*f080*/  F2FP.F16.E4M3.UNPACK_B R15, R12.H1 ;  /* 0x0000000cff0f723e */ /* 0x000fe200030006ff */
[--C-:B------:R-:W-:Y:S01]  /*f090*/  HADD2.F32 R12, -RZ, R10.reuse.H0_H0 ;  /* 0x2000000aff0c7230 */ /* 0x100fe20000004100 */
[-C--:B------:R-:W-:Y:S02]  /*f0a0*/  F2FP.F16.E4M3.UNPACK_B R4, R14.reuse ;  /* 0x0000000eff04723e */ /* 0x080fe400020006ff */
[----:B------:R-:W-:Y:S02]  /*f0b0*/  F2FP.F16.E4M3.UNPACK_B R14, R14.H1 ;  /* 0x0000000eff0e723e */ /* 0x000fe400030006ff */
[-C--:B------:R-:W-:Y:S01]  /*f0c0*/  FMUL.FTZ R39, R5, R12.reuse ;  /* 0x0000000c05277220 */ /* 0x080fe20000410000 */
[C---:B------:R-:W-:Y:S01]  /*f0d0*/  FFMA.FTZ R5, R9.reuse, R12, -R24 ;  /* 0x0000000c09057223 */ /* 0x040fe20000010818 */
[----:B------:R-:W-:Y:S02]  /*f0e0*/  HADD2.F32 R24, -RZ, R10.H1_H1 ;  /* 0x3000000aff187230 */ /* 0x000fe40000004100 */
[----:B------:R-:W-:Y:S01]  /*f0f0*/  FFMA.FTZ R9, R9, R40, R39 ;  /* 0x0000002809097223 */ /* 0x000fe20000010027 */
[----:B------:R-:W-:-:S02]  /*f100*/  HADD2.F32 R39, -RZ, R35.H1_H1 ;  /* 0x30000023ff277230 */ /* 0x000fc40000004100 */
[----:B------:R-:W-:Y:S02]  /*f110*/  HADD2.F32 R10, -RZ, R8.H1_H1 ;  /* 0x30000008ff0a7230 */ /* 0x000fe40000004100 */
[C---:B------:R-:W-:Y:S01]  /*f120*/  FMUL.FTZ R40, R11.reuse, R24 ;  /* 0x000000180b287220 */ /* 0x040fe20000410000 */
[--C-:B------:R-:W-:Y:S02]  /*f130*/  HADD2.F32 R8, -RZ, R29.reuse.H0_H0 ;  /* 0x2000001dff087230 */ /* 0x100fe40000004100 */
[----:B------:R-:W-:Y:S01]  /*f140*/  FMUL.FTZ R43, R11, R39 ;  /* 0x000000270b2b7220 */ /* 0x000fe20000410000 */
[----:B------:R-:W-:Y:S02]  /*f150*/  HADD2.F32 R35, -RZ, R32.H0_H0 ;  /* 0x20000020ff237230 */ /* 0x000fe40000004100 */
[----:B------:R-:W-:Y:S02]  /*f160*/  HADD2.F32 R12, -RZ, R20.H0_H0 ;  /* 0x20000014ff0c7230 */ /* 0x000fe40000004100 */
[----:B------:R-:W-:Y:S01]  /*f170*/  FMUL.FTZ R11, R8, R41 ;  /* 0x00000029080b7220 */ /* 0x000fe20000410000 */
[----:B------:R-:W-:-:S02]  /*f180*/  HADD2.F32 R29, -RZ, R29.H1_H1 ;  /* 0x3000001dff1d7230 */ /* 0x000fc40000004100 */
[-C--:B------:R-:W-:Y:S01]  /*f190*/  FMUL.FTZ R44, R8, R35.reuse ;  /* 0x00000023082c7220 */ /* 0x080fe20000410000 */
[----:B------:R-:W-:Y:S01]  /*f1a0*/  FFMA.FTZ R8, R10, R24, -R43 ;  /* 0x000000180a087223 */ /* 0x000fe2000001082b */
[----:B------:R-:W-:Y:S01]  /*f1b0*/  FFMA.FTZ R11, R12, R35, -R11 ;  /* 0x000000230c0b7223 */ /* 0x000fe2000001080b */
[----:B------:R-:W-:Y:S01]  /*f1c0*/  FFMA.FTZ R10, R10, R39, R40 ;  /* 0x000000270a0a7223 */ /* 0x000fe20000010028 */
[----:B------:R-:W-:Y:S01]  /*f1d0*/  FFMA.FTZ R12, R12, R41, R44 ;  /* 0x000000290c0c7223 */ /* 0x000fe2000001002c */
[----:B------:R-:W-:Y:S01]  /*f1e0*/  F2FP.F16.E4M3.UNPACK_B R41, R42 ;  /* 0x0000002aff29723e */ /* 0x000fe200020006ff */
[----:B------:R-:W-:Y:S01]  /*f1f0*/  HADD2.F32 R40, -RZ, R37.H1_H1 ;  /* 0x30000025ff287230 */ /* 0x000fe20000004100 */
[----:B------:R-:W-:Y:S01]  /*f200*/  F2FP.F16.E4M3.UNPACK_B R37, R36 ;  /* 0x00000024ff25723e */ /* 0x000fe200020006ff */
[----:B------:R-:W-:Y:S01]  /*f210*/  HADD2.F32 R35, -RZ, R32.H1_H1 ;  /* 0x30000020ff237230 */ /* 0x000fe20000004100 */
[----:B------:R-:W-:Y:S01]  /*f220*/  F2FP.F16.E4M3.UNPACK_B R42, R42.H1 ;  /* 0x0000002aff2a723e */ /* 0x000fe200030006ff */
        /* <DEDUP_REMOVED lines=11> */
[----:B------:R-:W-:Y:S01]  /*f2e0*/  FFMA.FTZ R44, R20, R35, -R45 ;  /* 0x00000023142c7223 */ /* 0x000fe2000001082d */
[----:B------:R-:W-:Y:S02]  /*f2f0*/  HADD2.F32 R30, -RZ, R30.H1_H1 ;  /* 0x3000001eff1e7230 */ /* 0x000fe40000004100 */
[C---:B------:R-:W-:Y:S01]  /*f300*/  FFMA.FTZ R47, R24.reuse, R39, -R47 ;  /* 0x00000027182f7223 */ /* 0x040fe2000001082f */
[----:B------:R-:W-:Y:S01]  /*f310*/  FFMA.FTZ R43, R24, R43, R32 ;  /* 0x0000002b182b7223 */ /* 0x000fe20000010020 */
[----:B------:R-:W-:Y:S01]  /*f320*/  FFMA.FTZ R45, R20, R40, R29 ;  /* 0x00000028142d7223 */ /* 0x000fe2000001001d */
[----:B------:R-:W-:Y:S02]  /*f330*/  HADD2.F32 R37, -RZ, R37.H1_H1 ;  /* 0x30000025ff257230 */ /* 0x000fe40000004100 */
[----:B------:R-:W-:Y:S01]  /*f340*/  FMUL.FTZ R32, R30, R41 ;  /* 0x000000291e207220 */ /* 0x000fe20000410000 */
[----:B------:R-:W-:Y:S01]  /*f350*/  HADD2.F32 R35, -RZ, R42.H0_H0 ;  /* 0x2000002aff237230 */ /* 0x000fe20000004100 */
[----:B------:R-:W-:Y:S01]  /*f360*/  F2FP.SATFINITE.E4M3.F32.PACK_AB_MERGE_C R11, R44, R11, RZ ;  /* 0x0000000b2c0b723e */ /* 0x000fe200048070ff */
[----:B------:R-:W-:-:S02]  /*f370*/  HADD2.F32 R24, -RZ, R31.H0_H0 ;  /* 0x2000001fff187230 */ /* 0x000fc40000004100 */
[----:B------:R-:W-:Y:S01]  /*f380*/  FMUL.FTZ R30, R30, R37 ;  /* 0x000000251e1e7220 */ /* 0x000fe20000410000 */
[----:B------:R-:W-:Y:S01]  /*f390*/  HADD2.F32 R29, -RZ, R36.H0_H0 ;  /* 0x20000024ff1d7230 */ /* 0x000fe20000004100 */
[----:B------:R-:W-:Y:S01]  /*f3a0*/  F2FP.SATFINITE.E4M3.F32.PACK_AB_MERGE_C R12, R45, R12, RZ ;  /* 0x0000000c2d0c723e */ /* 0x000fe200048070ff */
[----:B------:R-:W-:Y:S02]  /*f3b0*/  HADD2.F32 R21, -RZ, R21.H1_H1 ;  /* 0x30000015ff157230 */ /* 0x000fe40000004100 */
[C---:B------:R-:W-:Y:S01]  /*f3c0*/  FMUL.FTZ R39, R24.reuse, R35 ;  /* 0x0000002318277220 */ /* 0x040fe20000410000 */
[----:B------:R-:W-:Y:S02]  /*f3d0*/  HADD2.F32 R20, -RZ, R28.H0_H0 ;  /* 0x2000001cff147230 */ /* 0x000fe40000004100 */
[----:B------:R-:W-:Y:S01]  /*f3e0*/  FMUL.FTZ R24, R24, R29 ;  /* 0x0000001d18187220 */ /* 0x000fe20000410000 */
[----:B------:R-:W-:Y:S02]  /*f3f0*/  HADD2.F32 R36, -RZ, R36.H1_H1 ;  /* 0x30000024ff247230 */ /* 0x000fe40000004100 */
[C---:B------:R-:W-:Y:S01]  /*f400*/  FFMA.FTZ R48, R21.reuse, R41, R30 ;  /* 0x0000002915307223 */ /* 0x040fe2000001001e */
[----:B------:R-:W-:Y:S01]  /*f410*/  F2FP.F16.E4M3.UNPACK_B R30, R38.H1 ;  /* 0x00000026ff1e723e */ /* 0x000fe200030006ff */
[----:B------:R-:W-:Y:S01]  /*f420*/  FFMA.FTZ R41, R20, R35, R24 ;  /* 0x0000002314297223 */ /* 0x000fe20000010018 */
[----:B------:R-:W-:Y:S01]  /*f430*/  F2FP.F16.E4M3.UNPACK_B R24, R33.H1 ;  /* 0x00000021ff18723e */ /* 0x000fe200030006ff */
[----:B------:R-:W-:Y:S01]  /*f440*/  FFMA.FTZ R46, R21, R37, -R32 ;  /* 0x00000025152e7223 */ /* 0x000fe20000010820 */
[----:B------:R-:W-:-:S02]  /*f450*/  HADD2.F32 R42, -RZ, R42.H1_H1 ;  /* 0x3000002aff2a7230 */ /* 0x000fc40000004100 */
[----:B------:R-:W-:Y:S01]  /*f460*/  FFMA.FTZ R39, R20, R29, -R39 ;  /* 0x0000001d14277223 */ /* 0x000fe20000010827 */
[----:B------:R-:W-:Y:S01]  /*f470*/  HADD2.F32 R31, -RZ, R31.H1_H1 ;  /* 0x3000001fff1f7230 */ /* 0x000fe20000004100 */
[----:B------:R-:W-:Y:S01]  /*f480*/  F2FP.F16.E4M3.UNPACK_B R38, R38 ;  /* 0x00000026ff26723e */ /* 0x000fe200020006ff */
[----:B------:R-:W-:Y:S01]  /*f490*/  HADD2.F32 R32, -RZ, R30.H0_H0 ;  /* 0x2000001eff207230 */ /* 0x000fe20000004100 */
[----:B------:R-:W-:Y:S01]  /*f4a0*/  F2FP.F16.E4M3.UNPACK_B R33, R33 ;  /* 0x00000021ff21723e */ /* 0x000fe200020006ff */
[----:B------:R-:W-:Y:S02]  /*f4b0*/  HADD2.F32 R21, -RZ, R27.H0_H0 ;  /* 0x2000001bff157230 */ /* 0x000fe40000004100 */
[C---:B------:R-:W-:Y:S01]  /*f4c0*/  FMUL.FTZ R35, R31.reuse, R42 ;  /* 0x0000002a1f237220 */ /* 0x040fe20000410000 */
[----:B------:R-:W-:Y:S02]  /*f4d0*/  HADD2.F32 R29, -RZ, R24.H0_H0 ;  /* 0x20000018ff1d7230 */ /* 0x000fe40000004100 */
[----:B------:R-:W-:Y:S01]  /*f4e0*/  FMUL.FTZ R37, R31, R36 ;  /* 0x000000241f257220 */ /* 0x000fe20000410000 */
        /* <DEDUP_REMOVED lines=8> */
[----:B------:R-:W-:-:S02]  /*f570*/  HADD2.F32 R30, -RZ, R30.H1_H1 ;  /* 0x3000001eff1e7230 */ /* 0x000fc40000004100 */
[C---:B------:R-:W-:Y:S01]  /*f580*/  FMUL.FTZ R21, R27.reuse, R24 ;  /* 0x000000181b157220 */ /* 0x040fe20000410000 */
[----:B------:R-:W-:Y:S02]  /*f590*/  HADD2.F32 R15, -RZ, R15.H1_H1 ;  /* 0x3000000fff0f7230 */ /* 0x000fe40000004100 */
[C---:B------:R-:W-:Y:S01]  /*f5a0*/  FFMA.FTZ R50, R28.reuse, R36, -R35 ;  /* 0x000000241c327223 */ /* 0x040fe20000010823 */
[----:B------:R-:W-:Y:S01]  /*f5b0*/  FFMA.FTZ R42, R28, R42, R37 ;  /* 0x0000002a1c2a7223 */ /* 0x000fe20000010025 */
[-C--:B------:R-:W-:Y:S01]  /*f5c0*/  FMUL.FTZ R28, R27, R30.reuse ;  /* 0x0000001e1b1c7220 */ /* 0x080fe20000410000 */
[----:B------:R-:W-:Y:S02]  /*f5d0*/  HADD2.F32 R27, -RZ, R38.H0_H0 ;  /* 0x20000026ff1b7230 */ /* 0x000fe40000004100 */
[C---:B------:R-:W-:Y:S01]  /*f5e0*/  FFMA.FTZ R35, R15.reuse, R30, R21 ;  /* 0x0000001e0f237223 */ /* 0x040fe20000010015 */
[----:B------:R-:W-:Y:S02]  /*f5f0*/  HADD2.F32 R20, -RZ, R25.H0_H0 ;  /* 0x20000019ff147230 */ /* 0x000fe40000004100 */
[----:B------:R-:W-:Y:S01]  /*f600*/  FFMA.FTZ R36, R15, R24, -R28 ;  /* 0x000000180f247223 */ /* 0x000fe2000001081c */
[----:B------:R-:W-:Y:S01]  /*f610*/  HADD2.F32 R21, -RZ, R33.H0_H0 ;  /* 0x20000021ff157230 */ /* 0x000fe20000004100 */
[----:B------:R-:W-:Y:S01]  /*f620*/  F2FP.SATFINITE.E4M3.F32.PACK_AB_MERGE_C R41, R42, R41, RZ ;  /* 0x000000292a29723e */ /* 0x000fe200048070ff */
[----:B------:R-:W-:-:S02]  /*f630*/  HADD2.F32 R15, -RZ, R13.H0_H0 ;  /* 0x2000000dff0f7230 */ /* 0x000fc40000004100 */
[C---:B------:R-:W-:Y:S01]  /*f640*/  FMUL.FTZ R24, R20.reuse, R27 ;  /* 0x0000001b14187220 */ /* 0x040fe20000410000 */
[----:B------:R-:W-:Y:S02]  /*f650*/  HADD2.F32 R38, -RZ, R38.H1_H1 ;  /* 0x30000026ff267230 */ /* 0x000fe40000004100 */
[-C--:B------:R-:W-:Y:S01]  /*f660*/  FMUL.FTZ R28, R20, R21.reuse ;  /* 0x00000015141c7220 */ /* 0x080fe20000410000 */
[----:B------:R-:W-:Y:S02]  /*f670*/  HADD2.F32 R25, -RZ, R25.H1_H1 ;  /* 0x30000019ff197230 */ /* 0x000fe40000004100 */
[----:B------:R-:W-:Y:S01]  /*f680*/  FFMA.FTZ R29, R15, R21, -R24 ;  /* 0x000000150f1d7223 */ /* 0x000fe20000010818 */
[----:B------:R-:W-:Y:S01]  /*f690*/  HADD2.F32 R20, -RZ, R33.H1_H1 ;  /* 0x30000021ff147230 */ /* 0x000fe20000004100 */
[----:B------:R-:W-:Y:S01]  /*f6a0*/  F2FP.F16.E4M3.UNPACK_B R24, R6.H1 ;  /* 0x00000006ff18723e */ /* 0x000fe200030006ff */
[----:B------:R-:W-:Y:S02]  /*f6b0*/  HADD2.F32 R13, -RZ, R13.H1_H1 ;  /* 0x3000000dff0d7230 */ /* 0x000fe40000004100 */
[C---:B------:R-:W-:Y:S01]  /*f6c0*/  FMUL.FTZ R30, R25.reuse, R38 ;  /* 0x00000026191e7220 */ /* 0x040fe20000410000 */
[----:B------:R-:W-:Y:S01]  /*f6d0*/  F2FP.F16.E4M3.UNPACK_B R21, R3.H1 ;  /* 0x00000003ff15723e */ /* 0x000fe200030006ff */
[-C--:B------:R-:W-:Y:S01]  /*f6e0*/  FMUL.FTZ R25, R25, R20.reuse ;  /* 0x0000001419197220 */ /* 0x080fe20000410000 */
[----:B------:R-:W-:Y:S01]  /*f6f0*/  FFMA.FTZ R27, R15, R27, R28 ;  /* 0x0000001b0f1b7223 */ /* 0x000fe2000001001c */
[----:B------:R-:W-:Y:S01]  /*f700*/  FFMA.FTZ R30, R13, R20, -R30 ;  /* 0x000000140d1e7223 */ /* 0x000fe2000001081e */
[----:B------:R-:W-:-:S02]  /*f710*/  HADD2.F32 R28, -RZ, R24.H0_H0 ;  /* 0x20000018ff1c7230 */ /* 0x000fc40000004100 */
[----:B------:R-:W-:Y:S01]  /*f720*/  FFMA.FTZ R38, R13, R38, R25 ;  /* 0x000000260d267223 */ /* 0x000fe20000010019 */
[----:B------:R-:W-:Y:S01]  /*f730*/  HADD2.F32 R15, -RZ, R26.H0_H0 ;  /* 0x2000001aff0f7230 */ /* 0x000fe20000004100 */
[----:B------:R-:W-:Y:S01]  /*f740*/  F2FP.F16.E4M3.UNPACK_B R3, R3 ;  /* 0x00000003ff03723e */ /* 0x000fe200020006ff */
[--C-:B------:R-:W-:Y:S01]  /*f750*/  HADD2.F32 R20, -RZ, R21.reuse.H0_H0 ;  /* 0x20000015ff147230 */ /* 0x100fe20000004100 */
[----:B------:R-:W-:Y:S01]  /*f760*/  F2FP.SATFINITE.E4M3.F32.PACK_AB_MERGE_C R32, R35, R32, RZ ;  /* 0x000000202320723e */ /* 0x000fe200048070ff */
        /* <DEDUP_REMOVED lines=10> */
[----:B------:R-:W-:Y:S02]  /*f810*/  HADD2.F32 R6, -RZ, R7.H0_H0 ;  /* 0x20000007ff067230 */ /* 0x000fe40000004100 */
[C---:B------:R-:W-:Y:S01]  /*f820*/  FFMA.FTZ R40, R13.reuse, R20, -R40 ;  /* 0x000000140d287223 */ /* 0x040fe20000010828 */
[----:B------:R-:W-:Y:S02]  /*f830*/  HADD2.F32 R20, -RZ, R15.H0_H0 ;  /* 0x2000000fff147230 */ /* 0x000fe40000004100 */
[C---:B------:R-:W-:Y:S01]  /*f840*/  FFMA.FTZ R33, R14.reuse, R21, -R33 ;  /* 0x000000150e217223 */ /* 0x040fe20000010821 */
[----:B------:R-:W-:Y:S01]  /*f850*/  FFMA.FTZ R37, R14, R25, R26 ;  /* 0x000000190e257223 */ /* 0x000fe2000001001a */
[----:B------:R-:W-:Y:S01]  /*f860*/  FFMA.FTZ R28, R13, R28, R24 ;  /* 0x0000001c0d1c7223 */ /* 0x000fe20000010018 */
[----:B------:R-:W-:-:S02]  /*f870*/  HADD2.F32 R14, -RZ, R3.H1_H1 ;  /* 0x30000003ff0e7230 */ /* 0x000fc40000004100 */
[----:B------:R-:W-:Y:S01]  /*f880*/  FMUL.FTZ R24, R6, R20 ;  /* 0x0000001406187220 */ /* 0x000fe20000410000 */
[----:B------:R-:W-:Y:S01]  /*f890*/  HADD2.F32 R15, -RZ, R15.H1_H1 ;  /* 0x3000000fff0f7230 */ /* 0x000fe20000004100 */
[----:B------:R-:W-:Y:S01]  /*f8a0*/  F2FP.SATFINITE.E4M3.F32.PACK_AB_MERGE_C R33, R33, R40, RZ ;  /* 0x000000282121723e */ /* 0x000fe200048070ff */
[----:B------:R-:W-:Y:S01]  /*f8b0*/  HADD2.F32 R7, -RZ, R7.H1_H1 ;  /* 0x30000007ff077230 */ /* 0x000fe20000004100 */
[----:B------:R-:W-:Y:S01]  /*f8c0*/  F2FP.SATFINITE.E4M3.F32.PACK_AB_MERGE_C R28, R37, R28, RZ ;  /* 0x0000001c251c723e */ /* 0x000fe200048070ff */
[----:B------:R-:W-:Y:S01]  /*f8d0*/  HADD2.F32 R13, -RZ, R3.H0_H0 ;  /* 0x20000003ff0d7230 */ /* 0x000fe20000004100 */
[----:B------:R-:W-:Y:S01]  /*f8e0*/  F2FP.SATFINITE.E4M3.F32.PACK_AB_MERGE_C R5, R8, R5, R11 ;  /* 0x000000050805723e */ /* 0x000fe2000480700b */
[--C-:B------:R-:W-:Y:S02]  /*f8f0*/  HADD2.F32 R3, -RZ, R4.reuse.H0_H0 ;  /* 0x20000004ff037230 */ /* 0x100fe40000004100 */
[----:B------:R-:W-:Y:S01]  /*f900*/  FMUL.FTZ R25, R7, R15 ;  /* 0x0000000f07197220 */ /* 0x000fe20000410000 */
[----:B------:R-:W-:-:S02]  /*f910*/  HADD2.F32 R4, -RZ, R4.H1_H1 ;  /* 0x30000004ff047230 */ /* 0x000fc40000004100 */
[-C--:B------:R-:W-:Y:S01]  /*f920*/  FMUL.FTZ R26, R7, R14.reuse ;  /* 0x0000000e071a7220 */ /* 0x080fe20000410000 */
[-C--:B------:R-:W-:Y:S01]  /*f930*/  FMUL.FTZ R21, R6, R13.reuse ;  /* 0x0000000d06157220 */ /* 0x080fe20000410000 */
[C---:B------:R-:W-:Y:S01]  /*f940*/  FFMA.FTZ R6, R3.reuse, R13, -R24 ;  /* 0x0000000d03067223 */ /* 0x040fe20000010818 */
        /* <DEDUP_REMOVED lines=12> */
[----:B------:R-:W-:-:S05]  /*fa10*/  F2FP.SATFINITE.E4M3.F32.PACK_AB_MERGE_C R10, R26, R21, R28 ;  /* 0x000000151a0a723e */ /* 0x000fca000480701c */
[----:B------:R3:W-:Y:S02]  /*fa20*/  STS.128 [R0+0x14400], R8 ;  /* 0x0144000800007388 */ /* 0x0007e40000000c00 */
.L_x_10460:
[----:B------:R-:W-:Y:S05]  /*fa30*/  BSYNC B0 ;  /* 0x0000000000007941 */ /* 0x000fea0003800000 */
.L_x_10446:
        /* <DEDUP_REMOVED lines=8> */
.L_x_10443:
[----:B-123--:R-:W2:Y:S02]  /*fac0*/  LDL R0, [R1+0x4] ;  /* 0x0000040001007983 */ /* 0x00eea40000100800 */
[----:B--2---:R-:W-:-:S13]  /*fad0*/  R2UR UR4, R0 ;  /* 0x00000000000472ca */ /* 0x004fda00000e0000 */
[----:B------:R-:W-:-:S05]  /*fae0*/  IMAD.U32 R0, RZ, RZ, UR4 ;  /* 0x00000004ff007e24 */ /* 0x000fca000f8e00ff */
[----:B------:R-:W-:-:S13]  /*faf0*/  ISETP.NE.AND P0, PT, R0, 0x3, PT ;  /* 0x000000030000780c */ /* 0x000fda0003f05270 */
[----:B------:R-:W-:Y:S05]  /*fb00*/  @!P0 BRA `(.L_x_10470) ;  /* 0x0000000000048947 */ /* 0x000fea0003800000 */
[----:B------:R-:W-:Y:S01]  /*fb10*/  BPT.TRAP 0x1 ;  /* 0x000000040000795c */ /* 0x000fe20000300000 */
.L_x_10470:
[----:B------:R-:W-:Y:S02]  /*fb20*/  LEA R0, R189, R18, 0x3 ;  /* 0x00000012bd007211 */ /* 0x000fe400078e18ff */
[----:B0----5:R-:W-:-:S04]  /*fb30*/  SHF.L.U32 R5, R194, 0x1f, RZ ;  /* 0x0000001fc2057819 */ /* 0x021fc800000006ff */
[----:B------:R0:W1:Y:S01]  /*fb40*/  SYNCS.PHASECHK.TRANS64.TRYWAIT P1, [R0+URZ+0x22830], R5 ;  /* 0x02283005000075a7 */ /* 0x000062000802017f */
[----:B------:R-:W-:Y:S05]  /*fb50*/  @!P0 BRA `(.L_x_10471) ;  /* 0x0000000000048947 */ /* 0x000fea0003800000 */
[----:B------:R-:W-:Y:S01]  /*fb60*/  BPT.TRAP 0x1 ;  /* 0x000000040000795c */ /* 0x000fe20000300000 */
.L_x_10471:
        /* <DEDUP_REMOVED lines=8> */
.L_x_10472:
[----:B------:R-:W-:Y:S01]  /*fbf0*/  IMAD.MOV.U32 R4, RZ, RZ, R20 ;  /* 0x000000ffff047224 */ /* 0x000fe200078e0014 */
[----:B------:R-:W-:Y:S05]  /*fc00*/  WARPSYNC.ALL ;  /* 0x0000000000007948 */ /* 0x000fea0003800000 */
[----:B01----:R-:W-:Y:S01]  /*fc10*/  IMAD.MOV.U32 R5, RZ, RZ, 0x40000040 ;  /* 0x40000040ff057424 */ /* 0x003fe200078e00ff */
[----:B------:R-:W-:Y:S01]  /*fc20*/  R2UR UR6, R4 ;  /* 0x00000000040672ca */ /* 0x000fe200000e0000 */
[----:B------:R-:W-:Y:S01]  /*fc30*/  WARPGROUP.ARRIVE ;  /* 0x00000000000079c5 */ /* 0x000fe20000000000 */
[----:B------:R-:W-:Y:S01]  /*fc40*/  LOP3.LUT R4, R34, 0x10000, RZ, 0xfc, !PT ;  /* 0x0001000022047812 */ /* 0x000fe200078efcff */
[----:B------:R-:W-:Y:S01]  /*fc50*/  VIADD R6, R20, 0x100 ;  /* 0x0000010014067836 */ /* 0x000fe20000000000 */
[C---:B------:R-:W-:Y:S01]  /*fc60*/  R2UR UR7, R5.reuse ;  /* 0x00000000050772ca */ /* 0x040fe200000e0000 */
        /* <DEDUP_REMOVED lines=25> */
[----:B------:R-:W-:-:S02]  /*fe00*/  R2UR UR16, R4 ;  /* 0x00000000041072ca */ /* 0x000fc400000e0000 */
[----:B------:R-:W-:Y:S02]  /*fe10*/  R2UR UR17, R5 ;  /* 0x00000000051172ca */ /* 0x000fe400000e0000 */
[----:B------:R-:W-:Y:S02]  /*fe20*/  IADD3 R10, R20, 0x400, RZ ;  /* 0x00000400140a7810 */ /* 0x000fe40007ffe0ff */
[----:B------:R-:W-:Y:S01]  /*fe30*/  R2UR UR23, R11 ;  /* 0x000000000b1772ca */ /* 0x000fe200000e0000 */
[----:B------:R-:W-:Y:S01]  /*fe40*/  IMAD.MOV.U32 R11, RZ, RZ, 0x40000040 ;  /* 0x40000040ff0b7424 */ /* 0x000fe200078e00ff */
[----:B------:R-:W-:Y:S01]  /*fe50*/  R2UR UR22, R10 ;  /* 0x000000000a1672ca */ /* 0x000fe200000e0000 */
[----:B------:R-:W-:Y:S01]  /*fe60*/  VIADD R10, R20, 0x202 ;  /* 0x00000202140a7836 */ /* 0x000fe20000000000 */
[----:B------:R-:W-:Y:S02]  /*fe70*/  R2UR UR20, R4 ;  /* 0x00000000041472ca */ /* 0x000fe400000e0000 */
[----:B------:R-:W-:-:S02]  /*fe80*/  R2UR UR21, R5 ;  /* 0x00000000051572ca */ /* 0x000fc400000e0000 */
[----:B------:R-:W-:Y:S01]  /*fe90*/  R2UR UR6, R8 ;  /* 0x00000000080672ca */ /* 0x000fe200000e0000 */
[----:B------:R-:W-:Y:S01]  /*fea0*/  VIADD R8, R20, 0x402 ;  /* 0x0000040214087836 */ /* 0x000fe20000000000 */
[----:B------:R-:W-:Y:S01]  /*feb0*/  R2UR UR7, R9 ;  /* 0x00000000090772ca */ /* 0x000fe200000e0000 */
[----:B------:R-:W-:Y:S01]  /*fec0*/  IMAD.MOV.U32 R9, RZ, RZ, 0x40000040 ;  /* 0x40000040ff097424 */ /* 0x000fe200078e00ff */
[----:B------:R-:W-:Y:S02]  /*fed0*/  WARPGROUP.DEPBAR.LE gsb0, 0x0 ;  /* 0x00008000000079c5 */ /* 0x000fe40000010000 */
[----:B------:R-:W-:-:S06]  /*fee0*/  WARPGROUP.ARRIVE ;  /* 0x00000000000079c5 */ /* 0x000fcc0000000000 */
[----:B------:R-:W-:Y:S01]  /*fef0*/  QGMMA.64x32x32.F32.E4M3.E4M3 R72, gdesc[UR8], RZ, !UPT, gsb0 ;  /* 0x00600000084879f3 */ /* 0x000fe2000c0008ff */
[----:B------:R-:W-:Y:S02]  /*ff00*/  R2UR UR10, R6 ;  /* 0x00000000060a72ca */ /* 0x000fe400000e0000 */
[----:B------:R-:W-:Y:S01]  /*ff10*/  R2UR UR11, R7 ;  /* 0x00000000070b72ca */ /* 0x000fe200000e0000 */
[----:B------:R-:W-:Y:S01]  /*ff20*/  IMAD.MOV.U32 R7, RZ, RZ, 0x40000040 ;  /* 0x40000040ff077424 */ /* 0x000fe200078e00ff */
[----:B------:R-:W-:Y:S01]  /*ff30*/  IADD3 R6, R20, 0x302, RZ ;  /* 0x0000030214067810 */ /* 0x000fe20007ffe0ff */
[----:B------:R-:W-:Y:S02]  /*ff40*/  WARPGROUP.DEPBAR.LE gsb0, 0x0 ;  /* 0x00008000000079c5 */ /* 0x000fe40000010000 */
        /* <DEDUP_REMOVED lines=14> */
[----:B------:R-:W-:Y:S01]  /*10030*/  QGMMA.64x32x32.F32.E4M3.E4M3 R40, gdesc[UR16], RZ, !UPT, gsb0 ;  /* 0x00600000102879f3 */ /* 0x000fe2000c0008ff */
[----:B------:R-:W-:Y:S02]  /*10040*/  R2UR UR18, R6 ;  /* 0x00000000061272ca */ /* 0x000fe400000e0000 */
[----:B------:R-:W-:Y:S01]  /*10050*/  R2UR UR19, R7 ;  /* 0x00000000071372ca */ /* 0x000fe200000e0000 */
[----:B------:R-:W-:Y:S01]  /*10060*/  IMAD.MOV.U32 R7, RZ, RZ, 0x40000040 ;  /* 0x40000040ff077424 */ /* 0x000fe200078e00ff */
[----:B------:R-:W-:Y:S02]  /*10070*/  R2UR UR16, R10 ;  /* 0x000000000a1072ca */ /* 0x000fe400000e0000 */
[----:B------:R-:W-:Y:S02]  /*10080*/  R2UR UR17, R11 ;  /* 0x000000000b1172ca */ /* 0x000fe400000e0000 */
[----:B------:R-:W-:Y:S01]  /*10090*/  IADD3 R6, R20, 0x104, RZ ;  /* 0x0000010414067810 */ /* 0x000fe20007ffe0ff */
        /* <DEDUP_REMOVED lines=64> */
[----:B------:R-:W-:Y:S02]  /*104a0*/  R2UR UR10, R14 ;  /* 0x000000000e0a72ca */ /* 0x000fe400000e0000 */
[----:B------:R-:W-:Y:S01]  /*104b0*/  R2UR UR11, R15 ;  /* 0x000000000f0b72ca */ /* 0x000fe200000e0000 */
[----:B------:R-:W-:Y:S01]  /*104c0*/  IMAD.MOV.U32 R15, RZ, RZ, 0x40000040 ;  /* 0x40000040ff0f7424 */ /* 0x000fe200078e00ff */
[C---:B------:R-:W-:Y:S01]  /*104d0*/  IADD3 R14, R20.reuse, 0x306, RZ ;  /* 0x00000306140e7810 */ /* 0x040fe20007ffe0ff */
        /* <DEDUP_REMOVED lines=46> */
.L_x_10474:
[----:B------:R-:W2:Y:S01]  /*107c0*/  LDL.LU R104, [R1] ;  /* 0x0000000001687983 */ /* 0x000ea20000300800 */
[----:B------:R-:W0:Y:S01]  /*107d0*/  LDC R106, c[0x0][0x448] ;  /* 0x00011200ff6a7b82 */ /* 0x000e220000000800 */
        /* <DEDUP_REMOVED lines=24> */
[----:B------:R-:W-:Y:S01]  /*10960*/  FMUL.FTZ R93, R2, R99 ;  /* 0x00000063025d7220 */ /* 0x000fe20000410000 */
[----:B------:R-:W0:Y:S01]  /*10970*/  MUFU.TANH R90, R90 ;  /* 0x0000005a005a7308 */ /* 0x000e220000002400 */
[----:B------:R-:W-:-:S02]  /*10980*/  IMAD R99, R217, -0xa0, R199 ;  /* 0xffffff60d9637824 */ /* 0x000fc400078e02c7 */
[C---:B------:R-:W-:Y:S01]  /*10990*/  FMUL.FTZ R109, R2.reuse, R95 ;  /* 0x0000005f026d7220 */ /* 0x040fe20000410000 */
[C---:B------:R-:W-:Y:S01]  /*109a0*/  FMUL.FTZ R13, R2.reuse, R89 ;  /* 0x00000059020d7220 */ /* 0x040fe20000410000 */
[C---:B------:R-:W-:Y:S01]  /*109b0*/  FMUL.FTZ R95, R2.reuse, R102 ;  /* 0x00000066025f7220 */ /* 0x040fe20000410000 */
[----:B------:R-:W-:Y:S01]  /*109c0*/  FMUL.FTZ R89, R2, R101 ;  /* 0x0000006502597220 */ /* 0x000fe20000410000 */
[----:B------:R-:W-:Y:S01]  /*109d0*/  IADD3 R99, -R200, 0xa0, R99 ;  /* 0x000000a0c8637810 */ /* 0x000fe20007ffe163 */
[C---:B------:R-:W-:Y:S01]  /*109e0*/  FMUL.FTZ R101, R2.reuse, R78 ;  /* 0x0000004e02657220 */ /* 0x040fe20000410000 */
[----:B------:R-:W1:Y:S01]  /*109f0*/  MUFU.TANH R91, R91 ;  /* 0x0000005b005b7308 */ /* 0x000e620000002400 */
[C---:B------:R-:W-:Y:S01]  /*10a00*/  FMUL.FTZ R78, R2.reuse, R84 ;  /* 0x00000054024e7220 */ /* 0x040fe20000410000 */
[C---:B------:R-:W-:Y:S01]  /*10a10*/  FMUL.FTZ R84, R2.reuse, R58 ;  /* 0x0000003a02547220 */ /* 0x040fe20000410000 */
[----:B------:R-:W3:Y:S01]  /*10a20*/  @P4 LDC R63, c[0x0][0x44c] ;  /* 0x00011300ff3f4b82 */ /* 0x000ee20000000800 */
[C---:B------:R-:W-:Y:S01]  /*10a30*/  FMUL.FTZ R58, R2.reuse, R60 ;  /* 0x0000003c023a7220 */ /* 0x040fe20000410000 */
[C---:B------:R-:W-:Y:S01]  /*10a40*/  FMUL.FTZ R60, R2.reuse, R64 ;  /* 0x00000040023c7220 */ /* 0x040fe20000410000 */
[C---:B------:R-:W-:Y:S01]  /*10a50*/  FMUL.FTZ R20, R2.reuse, R96 ;  /* 0x0000006002147220 */ /* 0x040fe20000410000 */
[C---:B------:R-:W-:Y:S01]  /*10a60*/  FMUL.FTZ R96, R2.reuse, R79 ;  /* 0x0000004f02607220 */ /* 0x040fe20000410000 */
[----:B------:R-:W4:Y:S01]  /*10a70*/  MUFU.TANH R107, R107 ;  /* 0x0000006b006b7308 */ /* 0x000f220000002400 */
[C---:B------:R-:W-:Y:S01]  /*10a80*/  FMUL.FTZ R79, R2.reuse, R85 ;  /* 0x00000055024f7220 */ /* 0x040fe20000410000 */
[C---:B------:R-:W-:Y:S01]  /*10a90*/  FMUL.FTZ R85, R2.reuse, R59 ;  /* 0x0000003b02557220 */ /* 0x040fe20000410000 */
[----:B------:R-:W5:Y:S01]  /*10aa0*/  @P4 LDC R87, c[0x0][0x450] ;  /* 0x00011400ff574b82 */ /* 0x000f620000000800 */
        /* <DEDUP_REMOVED lines=10> */
[----:B------:R-:W-:Y:S01]  /*10b50*/  ULDC UR60, c[0x0][0x988] ;  /* 0x00026200003c7ab9 */ /* 0x000fe20000000800 */
[C---:B------:R-:W-:Y:S01]  /*10b60*/  FMUL.FTZ R72, R2.reuse, R72 ;  /* 0x0000004802487220 */ /* 0x040fe20000410000 */
[----:B------:R-:W4:Y:S01]  /*10b70*/  MUFU.TANH R111, R111 ;  /* 0x0000006f006f7308 */ /* 0x000f220000002400 */
[----:B------:R-:W-:Y:S01]  /*10b80*/  MOV R113, UR60 ;  /* 0x0000003c00717c02 */ /* 0x000fe20008000f00 */
[----:B------:R-:W-:Y:S01]  /*10b90*/  FMUL.FTZ R73, R2, R73 ;  /* 0x0000004902497220 */ /* 0x000fe20000410000 */
[----:B---3--:R-:W-:-:S04]  /*10ba0*/  @P4 IMAD.HI.U32 R62, R92, R63, RZ ;  /* 0x0000003f5c3e4227 */ /* 0x008fc800078e00ff */
[C---:B------:R-:W-:Y:S01]  /*10bb0*/  FMUL.FTZ R63, R2.reuse, R69 ;  /* 0x00000045023f7220 */ /* 0x040fe20000410000 */
[C---:B------:R-:W-:Y:S01]  /*10bc0*/  FMUL.FTZ R56, R2.reuse, R56 ;  /* 0x0000003802387220 */ /* 0x040fe20000410000 */
[C---:B------:R-:W-:Y:S01]  /*10bd0*/  FMUL.FTZ R57, R2.reuse, R57 ;  /* 0x0000003902397220 */ /* 0x040fe20000410000 */
[----:B------:R-:W-:Y:S01]  /*10be0*/  IMAD R69, R217, -0xa0, RZ ;  /* 0xffffff60d9457824 */ /* 0x000fe200078e02ff */
[----:B------:R-:W3:Y:S01]  /*10bf0*/  MUFU.TANH R93, R93 ;  /* 0x0000005d005d7308 */ /* 0x000ee20000002400 */
[C---:B------:R-:W-:Y:S01]  /*10c00*/  FMUL.FTZ R40, R2.reuse, R40 ;  /* 0x0000002802287220 */ /* 0x040fe20000410000 */
[C---:B------:R-:W-:Y:S01]  /*10c10*/  FMUL.FTZ R41, R2.reuse, R41 ;  /* 0x0000002902297220 */ /* 0x040fe20000410000 */
[----:B-----5:R-:W-:Y:S01]  /*10c20*/  @P4 SHF.R.U32.HI R92, RZ, R87, R62 ;  /* 0x00000057ff5c4219 */ /* 0x020fe2000001163e */
[----:B------:R-:W-:Y:S01]  /*10c30*/  FMUL.FTZ R62, R2, R68 ;  /* 0x00000044023e7220 */ /* 0x000fe20000410000 */
[----:B------:R-:W-:Y:S01]  /*10c40*/  IADD3 R69, -R200, 0xa1, R69 ;  /* 0x000000a1c8457810 */ /* 0x000fe20007ffe145 */
[C---:B------:R-:W-:Y:S01]  /*10c50*/  FMUL.FTZ R68, R2.reuse, R71 ;  /* 0x0000004702447220 */ /* 0x040fe20000410000 */
[----:B------:R-:W-:Y:S01]  /*10c60*/  FMUL.FTZ R48, R2, R48 ;  /* 0x0000003002307220 */ /* 0x000fe20000410000 */
[----:B------:R-:W5:Y:S01]  /*10c70*/  SHFL.IDX PT, R86, R92, 0x1, 0x1c1f ;  /* 0x003c1f005c567f89 */ /* 0x000f6200000e0000 */
[----:B------:R-:W-:Y:S01]  /*10c80*/  IADD3 R94, -R198, R69, R199 ;  /* 0x00000045c65e7210 */ /* 0x000fe20007ffe1c7 */
[----:B------:R-:W3:Y:S01]  /*10c90*/  MUFU.TANH R95, R95 ;  /* 0x0000005f005f7308 */ /* 0x000ee20000002400 */
[C---:B------:R-:W-:Y:S01]  /*10ca0*/  FMUL.FTZ R69, R2.reuse, R42 ;  /* 0x0000002a02457220 */ /* 0x040fe20000410000 */
[----:B------:R-:W3:Y:S01]  /*10cb0*/  SHFL.IDX PT, R92, R92, RZ, 0x1c1f ;  /* 0x001c1fff5c5c7589 */ /* 0x000ee200000e0000 */
        /* <DEDUP_REMOVED lines=10> */
[----:B------:R-:W-:Y:S01]  /*10d60*/  FMUL.FTZ R37, R2, R37 ;  /* 0x0000002502257220 */ /* 0x000fe20000410000 */
[----:B------:R-:W-:-:S02]  /*10d70*/  VIADD R0, R0, 0x22840 ;  /* 0x0002284000007836 */ /* 0x000fc40000000000 */
[----:B------:R-:W3:Y:S01]  /*10d80*/  MUFU.TANH R105, R105 ;  /* 0x0000006900697308 */ /* 0x000ee20000002400 */
[----:B------:R-:W-:Y:S01]  /*10d90*/  VIADD R217, R217, 0xfffffffe ;  /* 0xfffffffed9d97836 */ /* 0x000fe20000000000 */
[----:B-----5:R-:W-:-:S06]  /*10da0*/  VIADDMNMX R86, R86, R94, R99, PT ;  /* 0x0000005e56567246 */ /* 0x020fcc0003800163 */
[----:B------:R-:W5:Y:S01]  /*10db0*/  MUFU.TANH R103, R103 ;  /* 0x0000006700677308 */ /* 0x000f620000002400 */
[C---:B------:R-:W-:Y:S02]  /*10dc0*/  ISETP.GT.AND P1, PT, R86.reuse, RZ, PT ;  /* 0x000000ff5600720c */ /* 0x040fe40003f24270 */
[C---:B------:R-:W-:Y:S02]  /*10dd0*/  ISETP.GT.AND P2, PT, R86.reuse, 0x1, PT ;  /* 0x000000015600780c */ /* 0x040fe40003f44270 */
[----:B------:R-:W-:Y:S02]  /*10de0*/  ISETP.GT.AND P3, PT, R86, 0x8, PT ;  /* 0x000000085600780c */ /* 0x000fe40003f64270 */
[----:B0-----:R-:W-:Y:S01]  /*10df0*/  FSEL R87, R90, -INF , P1 ;  /* 0xff8000005a577808 */ /* 0x001fe20000800000 */
[----:B------:R-:W0:Y:S01]  /*10e00*/  MUFU.TANH R101, R101 ;  /* 0x0000006500657308 */ /* 0x000e220000002400 */
[----:B-1----:R-:W-:Y:S02]  /*10e10*/  FSEL R91, R91, -INF , P2 ;  /* 0xff8000005b5b7808 */ /* 0x002fe40001000000 */
[----:B------:R-:W-:-:S02]  /*10e20*/  ISETP.GT.AND P1, PT, R86, 0x9, PT ;  /* 0x000000095600780c */ /* 0x000fc40003f24270 */
[----:B----4-:R-:W-:Y:S02]  /*10e30*/  FSEL R107, R107, -INF , P3 ;  /* 0xff8000006b6b7808 */ /* 0x010fe40001800000 */
[----:B------:R-:W-:Y:S01]  /*10e40*/  FMNMX.FTZ R64, R87, R91, !PT ;  /* 0x0000005b57407209 */ /* 0x000fe20007810000 */
[----:B------:R-:W1:Y:S01]  /*10e50*/  MUFU.TANH R96, R96 ;  /* 0x0000006000607308 */ /* 0x000e620000002400 */
[C---:B------:R-:W-:Y:S02]  /*10e60*/  ISETP.GT.AND P2, PT, R86.reuse, 0x10, PT ;  /* 0x000000105600780c */ /* 0x040fe40003f44270 */
[----:B------:R-:W-:Y:S02]  /*10e70*/  FSEL R109, R109, -INF , P1 ;  /* 0xff8000006d6d7808 */ /* 0x000fe40000800000 */
[----:B------:R-:W-:Y:S02]  /*10e80*/  FMNMX.FTZ R64, R107, R64, !PT ;  /* 0x000000406b407209 */ /* 0x000fe40007810000 */
[----:B------:R-:W-:Y:S01]  /*10e90*/  ISETP.GT.AND P1, PT, R86, 0x11, PT ;  /* 0x000000115600780c */ /* 0x000fe20003f24270 */
[----:B------:R-:W4:Y:S01]  /*10ea0*/  MUFU.TANH R80, R80 ;  /* 0x0000005000507308 */ /* 0x000f220000002400 */
[----:B------:R-:W-:-:S02]  /*10eb0*/  FSEL R111, R111, -INF , P2 ;  /* 0xff8000006f6f7808 */ /* 0x000fc40001000000 */
[----:B------:R-:W-:Y:S02]  /*10ec0*/  FMNMX.FTZ R64, R109, R64, !PT ;  /* 0x000000406d407209 */ /* 0x000fe40007810000 */
[C---:B------:R-:W-:Y:S02]  /*10ed0*/  ISETP.GT.AND P2, PT, R86.reuse, 0x18, PT ;  /* 0x000000185600780c */ /* 0x040fe40003f44270 */
[----:B---3--:R-:W-:Y:S01]  /*10ee0*/  FSEL R93, R93, -INF , P1 ;  /* 0xff8000005d5d7808 */ /* 0x008fe20000800000 */
[----:B------:R-:W3:Y:S01]  /*10ef0*/  MUFU.TANH R81, R81 ;  /* 0x0000005100517308 */ /* 0x000ee20000002400 */
[----:B------:R-:W-:Y:S02]  /*10f00*/  FMNMX.FTZ R64, R111, R64, !PT ;  /* 0x000000406f407209 */ /* 0x000fe40007810000 */
[----:B------:R-:W-:Y:S02]  /*10f10*/  ISETP.GT.AND P1, PT, R86, 0x19, PT ;  /* 0x000000195600780c */ /* 0x000fe40003f24270 */
[----:B------:R-:W-:-:S02]  /*10f20*/  FSEL R95, R95, -INF , P2 ;  /* 0xff8000005f5f7808 */ /* 0x000fc40001000000 */
[----:B------:R-:W-:Y:S01]  /*10f30*/  FMNMX.FTZ R64, R93, R64, !PT ;  /* 0x000000405d407209 */ /* 0x000fe20007810000 */
[----:B------:R-:W-:Y:S01]  /*10f40*/  MUFU.TANH R82, R82 ;  /* 0x0000005200527308 */ /* 0x000fe20000002400 */
[C---:B------:R-:W-:Y:S02]  /*10f50*/  ISETP.GT.AND P2, PT, R86.reuse, 0x20, PT ;  /* 0x000000205600780c */ /* 0x040fe40003f44270 */
[----:B------:R-:W-:Y:S02]  /*10f60*/  FSEL R97, R97, -INF , P1 ;  /* 0xff80000061617808 */ /* 0x000fe40000800000 */
[----:B------:R-:W-:Y:S02]  /*10f70*/  FMNMX.FTZ R64, R95, R64, !PT ;  /* 0x000000405f407209 */ /* 0x000fe40007810000 */
[----:B------:R-:W-:Y:S01]  /*10f80*/  ISETP.GT.AND P1, PT, R86, 0x21, PT ;  /* 0x000000215600780c */ /* 0x000fe20003f24270 */
[----:B------:R-:W3:Y:S01]  /*10f90*/  MUFU.TANH R83, R83 ;  /* 0x0000005300537308 */ /* 0x000ee20000002400 */
[----:B------:R-:W-:-:S02]  /*10fa0*/  FSEL R105, R105, -INF , P2 ;  /* 0xff80000069697808 */ /* 0x000fc40001000000 */
[----:B------:R-:W-:Y:S02]  /*10fb0*/  FMNMX.FTZ R64, R97, R64, !PT ;  /* 0x0000004061407209 */ /* 0x000fe40007810000 */
[C---:B------:R-:W-:Y:S02]  /*10fc0*/  ISETP.GT.AND P2, PT, R86.reuse, 0x28, PT ;  /* 0x000000285600780c */ /* 0x040fe40003f44270 */
[----:B-----5:R-:W-:Y:S01]  /*10fd0*/  FSEL R103, R103, -INF , P1 ;  /* 0xff80000067677808 */ /* 0x020fe20000800000 */
[----:B------:R-:W-:Y:S01]  /*10fe0*/  MUFU.TANH R84, R84 ;  /* 0x0000005400547308 */ /* 0x000fe20000002400 */
[----:B------:R-:W-:Y:S02]  /*10ff0*/  FMNMX.FTZ R64, R105, R64, !PT ;  /* 0x0000004069407209 */ /* 0x000fe40007810000 */
[----:B------:R-:W-:Y:S02]  /*11000*/  ISETP.GT.AND P1, PT, R86, 0x29, PT ;  /* 0x000000295600780c */ /* 0x000fe40003f24270 */
[----:B0-----:R-:W-:-:S02]  /*11010*/  FSEL R101, R101, -INF , P2 ;  /* 0xff80000065657808 */ /* 0x001fc40001000000 */
[----:B------:R-:W-:Y:S01]  /*11020*/  FMNMX.FTZ R64, R103, R64, !PT ;  /* 0x0000004067407209 */ /* 0x000fe20007810000 */
[----:B------:R-:W0:Y:S01]  /*11030*/  MUFU.TANH R85, R85 ;  /* 0x0000005500557308 */ /* 0x000e220000002400 */
[----:B------:R-:W-:Y:S02]  /*11040*/  ISETP.GT.AND P2, PT, R86, 0x30, PT ;  /* 0x000000305600780c */ /* 0x000fe40003f44270 */
[----:B-1----:R-:W-:Y:S02]  /*11050*/  FSEL R43, R96, -INF , P1 ;  /* 0xff800000602b7808 */ /* 0x002fe40000800000 */
[----:B------:R-:W-:Y:S02]  /*11060*/  FMNMX.FTZ R42, R101, R64, !PT ;  /* 0x00000040652a7209 */ /* 0x000fe40007810000 */
[----:B------:R-:W-:Y:S01]  /*11070*/  ISETP.GT.AND P1, PT, R86, 0x31, PT ;  /* 0x000000315600780c */ /* 0x000fe20003f24270 */
[----:B------:R1:W-:Y:S01]  /*11080*/  MUFU.TANH R102, R47 ;  /* 0x0000002f00667308 */ /* 0x0003e20000002400 */
[----:B----4-:R-:W-:Y:S01]  /*11090*/  FSEL R64, R80, -INF , P2 ;  /* 0xff80000050407808 */ /* 0x010fe20001000000 */
[----:B------:R-:W-:Y:S01]  /*110a0*/  FMUL.FTZ R80, R2, R54 ;  /* 0x0000003602507220 */ /* 0x000fe20000410000 */
[----:B------:R-:W-:-:S02]  /*110b0*/  FMNMX.FTZ R71, R43, R42, !PT ;  /* 0x0000002a2b477209 */ /* 0x000fc40007810000 */
[----:B------:R-:W-:Y:S02]  /*110c0*/  ISETP.GT.AND P2, PT, R86, 0x38, PT ;  /* 0x000000385600780c */ /* 0x000fe40003f44270 */
[----:B---3--:R-:W-:Y:S01]  /*110d0*/  FSEL R42, R81, -INF , P1 ;  /* 0xff800000512a7808 */ /* 0x008fe20000800000 */
[----:B------:R-:W-:Y:S01]  /*110e0*/  MUFU.TANH R98, R98 ;  /* 0x0000006200627308 */ /* 0x000fe20000002400 */
[----:B-1----:R-:W-:Y:S01]  /*110f0*/  FMNMX.FTZ R47, R64, R71, !PT ;  /* 0x00000047402f7209 */ /* 0x002fe20007810000 */
[----:B------:R-:W-:Y:S01]  /*11100*/  FMUL.FTZ R71, R2, R51 ;  /* 0x0000003302477220 */ /* 0x000fe20000410000 */
[----:B------:R-:W-:Y:S02]  /*11110*/  ISETP.GT.AND P1, PT, R86, 0x39, PT ;  /* 0x000000395600780c */ /* 0x000fe40003f24270 */
[----:B------:R-:W-:Y:S02]  /*11120*/  FMNMX.FTZ R51, R42, R47, !PT ;  /* 0x0000002f2a337209 */ /* 0x000fe40007810000 */
[----:B------:R-:W-:Y:S01]  /*11130*/  FSEL R47, R83, -INF , P1 ;  /* 0xff800000532f7808 */ /* 0x000fe20000800000 */
[----:B------:R1:W-:Y:S01]  /*11140*/  MUFU.TANH R90, R46 ;  /* 0x0000002e005a7308 */ /* 0x0003e20000002400 */
[----:B------:R-:W-:-:S02]  /*11150*/  ISETP.GT.AND P1, PT, R86, 0x41, PT ;  /* 0x000000415600780c */ /* 0x000fc40003f24270 */
[----:B------:R-:W-:-:S04]  /*11160*/  VIADDMNMX R99, R92, R94, R99, PT ;  /* 0x0000005e5c637246 */ /* 0x000fc80003800163 */
[----:B------:R-:W-:Y:S01]  /*11170*/  ISETP.GT.AND P3, PT, R99, 0x8, PT ;  /* 0x000000086300780c */ /* 0x000fe20003f64270 */
[----:B------:R-:W3:Y:S01]  /*11180*/  MUFU.TANH R100, R100 ;  /* 0x0000006400647308 */ /* 0x000ee20000002400 */
[----:B-1----:R-:W-:Y:S02]  /*11190*/  FSEL R46, R82, -INF , P2 ;  /* 0xff800000522e7808 */ /* 0x002fe40001000000 */
[----:B------:R-:W-:Y:S02]  /*111a0*/  ISETP.GT.AND P2, PT, R86, 0x40, PT ;  /* 0x000000405600780c */ /* 0x000fe40003f44270 */
[----:B------:R-:W-:Y:S02]  /*111b0*/  FMNMX.FTZ R82, R46, R51, !PT ;  /* 0x000000332e527209 */ /* 0x000fe40007810000 */
[----:B0-----:R-:W-:Y:S01]  /*111c0*/  FSEL R51, R85, -INF , P1 ;  /* 0xff80000055337808 */ /* 0x001fe20000800000 */
[----:B------:R-:W0:Y:S01]  /*111d0*/  MUFU.TANH R65, R65 ;  /* 0x0000004100417308 */ /* 0x000e220000002400 */
[----:B------:R-:W-:-:S02]  /*111e0*/  FMNMX.FTZ R81, R47, R82, !PT ;  /* 0x000000522f517209 */ /* 0x000fc40007810000 */
[----:B------:R-:W-:-:S05]  /*111f0*/  ISETP.GT.AND P1, PT, R86, 0x49, PT ;  /* 0x000000495600780c */ /* 0x000fca0003f24270 */
[----:B------:R1:W-:Y:S08]  /*11200*/  MUFU.TANH R96, R50 ;  /* 0x0000003200607308 */ /* 0x0003f00000002400 */
[----:B------:R-:W4:Y:S01]  /*11210*/  MUFU.TANH R66, R66 ;  /* 0x0000004200427308 */ /* 0x000f220000002400 */
[----:B-1----:R-:W-:Y:S02]  /*11220*/  FSEL R50, R84, -INF , P2 ;  /* 0xff80000054327808 */ /* 0x002fe40001000000 */
[----:B------:R-:W-:-:S02]  /*11230*/  ISETP.GT.AND P2, PT, R86, 0x48, PT ;  /* 0x000000485600780c */ /* 0x000fc40003f44270 */
[----:B------:R-:W-:-:S03]  /*11240*/  FMNMX.FTZ R54, R50, R81, !PT ;  /* 0x0000005132367209 */ /* 0x000fc60007810000 */
[----:B------:R-:W1:Y:S01]  /*11250*/  MUFU.TANH R67, R67 ;  /* 0x0000004300437308 */ /* 0x000e620000002400 */
[----:B------:R-:W-:Y:S02]  /*11260*/  FMNMX.FTZ R82, R51, R54, !PT ;  /* 0x0000003633527209 */ /* 0x000fe40007810000 */
[----:B---3--:R-:W-:Y:S02]  /*11270*/  FSEL R54, R100, -INF , P1 ;  /* 0xff80000064367808 */ /* 0x008fe40000800000 */
[----:B------:R-:W-:-:S03]  /*11280*/  ISETP.GT.AND P1, PT, R86, 0x51, PT ;  /* 0x000000515600780c */ /* 0x000fc60003f24270 */
[----:B------:R-:W3:Y:S08]  /*11290*/  MUFU.TANH R68, R68 ;  /* 0x0000004400447308 */ /* 0x000ef00000002400 */
[----:B------:R-:W5:Y:S08]  /*112a0*/  MUFU.TANH R69, R69 ;  /* 0x0000004500457308 */ /* 0x000f700000002400 */
[----:B------:R0:W-:Y:S08]  /*112b0*/  MUFU.TANH R83, R80 ;  /* 0x0000005000537308 */ /* 0x0001f00000002400 */
[----:B------:R-:W5:Y:S01]  /*112c0*/  MUFU.TANH R70, R70 ;  /* 0x0000004600467308 */ /* 0x000f620000002400 */
[----:B0-----:R-:W-:-:S07]  /*112d0*/  FMUL.FTZ R80, R2, R26 ;  /* 0x0000001a02507220 */ /* 0x001fce0000410000 */
[----:B------:R0:W-:Y:S08]  /*112e0*/  MUFU.TANH R85, R80 ;  /* 0x0000005000557308 */ /* 0x0001f00000002400 */
[----:B------:R-:W-:Y:S01]  /*112f0*/  MUFU.TANH R3, R3 ;  /* 0x0000000300037308 */ /* 0x000fe20000002400 */
[----:B0-----:R-:W-:-:S07]  /*11300*/  FMUL.FTZ R80, R2, R30 ;  /* 0x0000001e02507220 */ /* 0x001fce0000410000 */
[----:B------:R-:W-:Y:S08]  /*11310*/  MUFU.TANH R100, R80 ;  /* 0x0000005000647308 */ /* 0x000ff00000002400 */
[----:B------:R-:W-:Y:S01]  /*11320*/  MUFU.TANH R13, R13 ;  /* 0x0000000d000d7308 */ /* 0x000fe20000002400 */
[----:B--2---:R-:W-:-:S07]  /*11330*/  LOP3.LUT R104, R104, 0xfffffffe, RZ, 0xc0, !PT ;  /* 0xfffffffe68687812 */ /* 0x004fce00078ec0ff */
[----:B------:R-:W-:Y:S01]  /*11340*/  MUFU.TANH R14, R14 ;  /* 0x0000000e000e7308 */ /* 0x000fe20000002400 */
[----:B------:R-:W-:-:S05]  /*11350*/  @P4 LOP3.LUT R104, R104, 0x1, RZ, 0xfc, !PT ;  /* 0x0000000168684812 */ /* 0x000fca00078efcff */
[----:B------:R0:W-:Y:S02]  /*11360*/  STL [R1], R104 ;  /* 0x0000006801007387 */ /* 0x0001e40000100800 */
[----:B------:R-:W-:Y:S08]  /*11370*/  MUFU.TANH R15, R15 ;  /* 0x0000000f000f7308 */ /* 0x000ff00000002400 */
[----:B------:R-:W-:Y:S08]  /*11380*/  MUFU.TANH R20, R20 ;  /* 0x0000001400147308 */ /* 0x000ff00000002400 */
[----:B0-----:R0:W2:Y:S08]  /*11390*/  MUFU.TANH R104, R71 ;  /* 0x0000004700687308 */ /* 0x0010b00000002400 */
[----:B------:R-:W-:Y:S01]  /*113a0*/  MUFU.TANH R21, R21 ;  /* 0x0000001500157308 */ /* 0x000fe20000002400 */
[----:B0-----:R-:W-:Y:S01]  /*113b0*/  FMUL.FTZ R71, R2, R55 ;  /* 0x0000003702477220 */ /* 0x001fe20000410000 */
[----:B------:R-:W-:-:S02]  /*113c0*/  FSEL R55, R98, -INF , P2 ;  /* 0xff80000062377808 */ /* 0x000fc40001000000 */
[----:B------:R-:W-:Y:S02]  /*113d0*/  ISETP.GT.AND P2, PT, R86, 0x50, PT ;  /* 0x000000505600780c */ /* 0x000fe40003f44270 */
[----:B------:R-:W-:Y:S02]  /*113e0*/  FMNMX.FTZ R81, R55, R82, !PT ;  /* 0x0000005237517209 */ /* 0x000fe40007810000 */
[----:B------:R-:W-:Y:S01]  /*113f0*/  FSEL R26, R65, -INF , P2 ;  /* 0xff800000411a7808 */ /* 0x000fe20001000000 */
[----:B------:R0:W2:Y:S01]  /*11400*/  MUFU.TANH R84, R71 ;  /* 0x0000004700547308 */ /* 0x0000a20000002400 */
[----:B------:R-:W-:Y:S02]  /*11410*/  FMNMX.FTZ R81, R54, R81, !PT ;  /* 0x0000005136517209 */ /* 0x000fe40007810000 */
[----:B----4-:R-:W-:Y:S02]  /*11420*/  FSEL R65, R66, -INF , P1 ;  /* 0xff80000042417808 */ /* 0x010fe40000800000 */
[----:B------:R-:W-:-:S02]  /*11430*/  ISETP.GT.AND P2, PT, R86, 0x58, PT ;  /* 0x000000585600780c */ /* 0x000fc40003f44270 */
[----:B------:R-:W-:Y:S01]  /*11440*/  FMNMX.FTZ R66, R26, R81, !PT ;  /* 0x000000511a427209 */ /* 0x000fe20007810000 */
[----:B------:R-:W-:Y:S01]  /*11450*/  MUFU.TANH R88, R88 ;  /* 0x0000005800587308 */ /* 0x000fe20000002400 */
[----:B0-----:R-:W-:Y:S01]  /*11460*/  FMUL.FTZ R71, R2, R27 ;  /* 0x0000001b02477220 */ /* 0x001fe20000410000 */
[C---:B------:R-:W-:Y:S02]  /*11470*/  ISETP.GT.AND P1, PT, R86.reuse, 0x59, PT ;  /* 0x000000595600780c */ /* 0x040fe40003f24270 */
[----:B-1----:R-:W-:Y:S02]  /*11480*/  FSEL R27, R67, -INF , P2 ;  /* 0xff800000431b7808 */ /* 0x002fe40001000000 */
[----:B------:R-:W-:Y:S02]  /*11490*/  FMNMX.FTZ R82, R65, R66, !PT ;  /* 0x0000004241527209 */ /* 0x000fe40007810000 */
[----:B------:R-:W-:Y:S01]  /*114a0*/  ISETP.GT.AND P2, PT, R86, 0x60, PT ;  /* 0x000000605600780c */ /* 0x000fe20003f44270 */
[----:B------:R0:W1:Y:S01]  /*114b0*/  MUFU.TANH R98, R71 ;  /* 0x0000004700627308 */ /* 0x0000620000002400 */
[----:B---3--:R-:W-:-:S02]  /*114c0*/  FSEL R66, R68, -INF , P1 ;  /* 0xff80000044427808 */ /* 0x008fc40000800000 */
[----:B------:R-:W-:Y:S02]  /*114d0*/  FMNMX.FTZ R67, R27, R82, !PT ;  /* 0x000000521b437209 */ /* 0x000fe40007810000 */
[----:B-----5:R-:W-:Y:S02]  /*114e0*/  FSEL R30, R69, -INF , P2 ;  /* 0xff800000451e7808 */ /* 0x020fe40001000000 */
[----:B------:R-:W-:Y:S01]  /*114f0*/  ISETP.GT.AND P1, PT, R86, 0x61, PT ;  /* 0x000000615600780c */ /* 0x000fe20003f24270 */
[----:B------:R-:W-:Y:S01]  /*11500*/  MUFU.TANH R89, R89 ;  /* 0x0000005900597308 */ /* 0x000fe20000002400 */
[----:B------:R-:W-:Y:S01]  /*11510*/  FMNMX.FTZ R69, R66, R67, !PT ;  /* 0x0000004342457209 */ /* 0x000fe20007810000 */
[----:B0-----:R-:W-:Y:S01]  /*11520*/  FMUL.FTZ R71, R2, R34 ;  /* 0x0000002202477220 */ /* 0x001fe20000410000 */
[----:B------:R-:W-:Y:S02]  /*11530*/  ISETP.GT.AND P2, PT, R86, 0x68, PT ;  /* 0x000000685600780c */ /* 0x000fe40003f44270 */
[----:B------:R-:W-:Y:S01]  /*11540*/  FSEL R67, R70, -INF , P1 ;  /* 0xff80000046437808 */ /* 0x000fe20000800000 */
[----:B------:R-:W-:Y:S01]  /*11550*/  FMUL.FTZ R70, R2, R31 ;  /* 0x0000001f02467220 */ /* 0x000fe20000410000 */
[----:B------:R-:W-:Y:S01]  /*11560*/  FMNMX.FTZ R82, R30, R69, !PT ;  /* 0x000000451e527209 */ /* 0x000fe20007810000 */
[----:B------:R-:W-:Y:S01]  /*11570*/  MUFU.TANH R72, R72 ;  /* 0x0000004800487308 */ /* 0x000fe20000002400 */
[----:B------:R-:W-:-:S02]  /*11580*/  ISETP.GT.AND P1, PT, R86, 0x69, PT ;  /* 0x000000695600780c */ /* 0x000fc40003f24270 */
[----:B------:R-:W-:Y:S02]  /*11590*/  FSEL R68, R90, -INF , P2 ;  /* 0xff8000005a447808 */ /* 0x000fe40001000000 */
[----:B------:R-:W-:Y:S02]  /*115a0*/  FMNMX.FTZ R69, R67, R82, !PT ;  /* 0x0000005243457209 */ /* 0x000fe40007810000 */
[----:B------:R-:W-:Y:S01]  /*115b0*/  ISETP.GT.AND P2, PT, R86, 0x70, PT ;  /* 0x000000705600780c */ /* 0x000fe20003f44270 */
[----:B------:R0:W3:Y:S01]  /*115c0*/  MUFU.TANH R90, R70 ;  /* 0x00000046005a7308 */ /* 0x0000e20000002400 */
[----:B------:R-:W-:Y:S02]  /*115d0*/  FSEL R31, R102, -INF , P1 ;  /* 0xff800000661f7808 */ /* 0x000fe40000800000 */
[----:B------:R-:W-:Y:S02]  /*115e0*/  FMNMX.FTZ R80, R68, R69, !PT ;  /* 0x0000004544507209 */ /* 0x000fe40007810000 */
[----:B------:R-:W-:-:S02]  /*115f0*/  ISETP.GT.AND P1, PT, R86, 0x71, PT ;  /* 0x000000715600780c */ /* 0x000fc40003f24270 */
[----:B------:R-:W-:Y:S01]  /*11600*/  FSEL R34, R96, -INF , P2 ;  /* 0xff80000060227808 */ /* 0x000fe20001000000 */
[----:B------:R-:W-:Y:S01]  /*11610*/  MUFU.TANH R73, R73 ;  /* 0x0000004900497308 */ /* 0x000fe20000002400 */
[----:B------:R-:W-:Y:S01]  /*11620*/  FMNMX.FTZ R81, R31, R80, !PT ;  /* 0x000000501f517209 */ /* 0x000fe20007810000 */
[----:B------:R-:W-:Y:S01]  /*11630*/  FMUL.FTZ R80, R2, R35 ;  /* 0x0000002302507220 */ /* 0x000fe20000410000 */
[----:B------:R-:W-:Y:S02]  /*11640*/  ISETP.GT.AND P2, PT, R86, 0x78, PT ;  /* 0x000000785600780c */ /* 0x000fe40003f44270 */
[----:B--2---:R-:W-:Y:S02]  /*11650*/  FSEL R69, R104, -INF , P1 ;  /* 0xff80000068457808 */ /* 0x004fe40000800000 */
[----:B------:R-:W-:Y:S01]  /*11660*/  FMNMX.FTZ R82, R34, R81, !PT ;  /* 0x0000005122527209 */ /* 0x000fe20007810000 */
[----:B------:R2:W4:Y:S01]  /*11670*/  MUFU.TANH R96, R71 ;  /* 0x0000004700607308 */ /* 0x0005220000002400 */
[----:B------:R-:W-:-:S02]  /*11680*/  ISETP.GT.AND P1, PT, R86, 0x79, PT ;  /* 0x000000795600780c */ /* 0x000fc40003f24270 */
[----:B0-----:R-:W-:Y:S01]  /*11690*/  FSEL R70, R83, -INF , P2 ;  /* 0xff80000053467808 */ /* 0x001fe20001000000 */
[C---:B------:R-:W-:Y:S01]  /*116a0*/  FMUL.FTZ R83, R2.reuse, R39 ;  /* 0x0000002702537220 */ /* 0x040fe20000410000 */
[----:B------:R-:W-:Y:S01]  /*116b0*/  FMNMX.FTZ R81, R69, R82, !PT ;  /* 0x0000005245517209 */ /* 0x000fe20007810000 */
[----:B------:R-:W-:Y:S01]  /*116c0*/  FMUL.FTZ R82, R2, R38 ;  /* 0x0000002602527220 */ /* 0x000fe20000410000 */
[----:B------:R-:W-:Y:S01]  /*116d0*/  FSEL R35, R84, -INF , P1 ;  /* 0xff80000054237808 */ /* 0x000fe20000800000 */
[----:B------:R0:W5:Y:S01]  /*116e0*/  MUFU.TANH R102, R80 ;  /* 0x0000005000667308 */ /* 0x0001620000002400 */
[----:B------:R-:W-:Y:S02]  /*116f0*/  ISETP.GT.AND P2, PT, R86, 0x80, PT ;  /* 0x000000805600780c */ /* 0x000fe40003f44270 */
[----:B------:R-:W-:Y:S02]  /*11700*/  FMNMX.FTZ R84, R70, R81, !PT ;  /* 0x0000005146547209 */ /* 0x000fe40007810000 */
[----:B------:R-:W-:-:S02]  /*11710*/  ISETP.GT.AND P1, PT, R86, 0x81, PT ;  /* 0x000000815600780c */ /* 0x000fc40003f24270 */
[----:B--2---:R-:W-:Y:S01]  /*11720*/  FSEL R71, R85, -INF , P2 ;  /* 0xff80000055477808 */ /* 0x004fe20001000000 */
[----:B------:R-:W-:Y:S01]  /*11730*/  MUFU.TANH R74, R74 ;  /* 0x0000004a004a7308 */ /* 0x000fe20000002400 */
[----:B------:R-:W-:Y:S02]  /*11740*/  FMNMX.FTZ R84, R35, R84, !PT ;  /* 0x0000005423547209 */ /* 0x000fe40007810000 */
[----:B------:R-:W-:Y:S02]  /*11750*/  ISETP.GT.AND P2, PT, R86, 0x88, PT ;  /* 0x000000885600780c */ /* 0x000fe40003f44270 */
[----:B-1----:R-:W-:Y:S02]  /*11760*/  FSEL R38, R98, -INF , P1 ;  /* 0xff80000062267808 */ /* 0x002fe40000800000 */
[----:B------:R-:W-:Y:S01]  /*11770*/  FMNMX.FTZ R81, R71, R84, !PT ;  /* 0x0000005447517209 */ /* 0x000fe20007810000 */
[----:B------:R1:W2:Y:S01]  /*11780*/  MUFU.TANH R85, R82 ;  /* 0x0000005200557308 */ /* 0x0002a20000002400 */
[----:B------:R-:W-:-:S02]  /*11790*/  ISETP.GT.AND P1, PT, R86, 0x89, PT ;  /* 0x000000895600780c */ /* 0x000fc40003f24270 */
[----:B0-----:R-:W-:Y:S02]  /*117a0*/  FSEL R80, R100, -INF , P2 ;  /* 0xff80000064507808 */ /* 0x001fe40001000000 */
[----:B------:R-:W-:Y:S02]  /*117b0*/  FMNMX.FTZ R39, R38, R81, !PT ;  /* 0x0000005126277209 */ /* 0x000fe40007810000 */
[----:B------:R-:W-:Y:S01]  /*117c0*/  ISETP.GT.AND P2, PT, R86, 0x90, PT ;  /* 0x000000905600780c */ /* 0x000fe20003f44270 */
[----:B------:R0:W2:Y:S01]  /*117d0*/  MUFU.TANH R98, R83 ;  /* 0x0000005300627308 */ /* 0x0000a20000002400 */
[----:B---3--:R-:W-:Y:S01]  /*117e0*/  FSEL R81, R90, -INF , P1 ;  /* 0xff8000005a517808 */ /* 0x008fe20000800000 */
[----:B-1----:R-:W-:Y:S01]  /*117f0*/  FMUL.FTZ R82, R2, R44 ;  /* 0x0000002c02527220 */ /* 0x002fe20000410000 */
[----:B------:R-:W-:Y:S02]  /*11800*/  FMNMX.FTZ R84, R80, R39, !PT ;  /* 0x0000002750547209 */ /* 0x000fe40007810000 */
[----:B------:R-:W-:-:S02]  /*11810*/  ISETP.GT.AND P1, PT, R86, 0x91, PT ;  /* 0x000000915600780c */ /* 0x000fc40003f24270 */
[----:B----4-:R-:W-:Y:S01]  /*11820*/  FSEL R39, R96, -INF , P2 ;  /* 0xff80000060277808 */ /* 0x010fe20001000000 */
[----:B------:R-:W1:Y:S01]  /*11830*/  MUFU.TANH R75, R75 ;  /* 0x0000004b004b7308 */ /* 0x000e620000002400 */
[----:B------:R-:W-:Y:S02]  /*11840*/  FMNMX.FTZ R84, R81, R84, !PT ;  /* 0x0000005451547209 */ /* 0x000fe40007810000 */
[----:B------:R-:W-:Y:S02]  /*11850*/  ISETP.GT.AND P2, PT, R86, 0x98, PT ;  /* 0x000000985600780c */ /* 0x000fe40003f44270 */
[----:B-----5:R-:W-:Y:S02]  /*11860*/  FSEL R44, R102, -INF , P1 ;  /* 0xff800000662c7808 */ /* 0x020fe40000800000 */
[----:B0-----:R-:W-:Y:S01]  /*11870*/  FMNMX.FTZ R83, R39, R84, !PT ;  /* 0x0000005427537209 */ /* 0x001fe20007810000 */
[----:B------:R-:W-:Y:S01]  /*11880*/  FMUL.FTZ R84, R2, R45 ;  /* 0x0000002d02547220 */ /* 0x000fe20000410000 */
[----:B------:R-:W-:Y:S01]  /*11890*/  ISETP.GT.AND P1, PT, R86, 0x99, PT ;  /* 0x000000995600780c */ /* 0x000fe20003f24270 */
[----:B------:R-:W0:Y:S01]  /*118a0*/  MUFU.TANH R76, R76 ;  /* 0x0000004c004c7308 */ /* 0x000e220000002400 */
[----:B--2---:R-:W-:-:S02]  /*118b0*/  FSEL R45, R85, -INF , P2 ;  /* 0xff800000552d7808 */ /* 0x004fc40001000000 */
[----:B------:R-:W-:Y:S02]  /*118c0*/  FMNMX.FTZ R86, R44, R83, !PT ;  /* 0x000000532c567209 */ /* 0x000fe40007810000 */
[----:B------:R-:W-:Y:S02]  /*118d0*/  FSEL R83, R98, -INF , P1 ;  /* 0xff80000062537808 */ /* 0x000fe40000800000 */
[----:B------:R-:W-:Y:S01]  /*118e0*/  FMNMX.FTZ R86, R45, R86, !PT ;  /* 0x000000562d567209 */ /* 0x000fe20007810000 */
[----:B------:R-:W2:Y:S01]  /*118f0*/  MUFU.TANH R77, R77 ;  /* 0x0000004d004d7308 */ /* 0x000ea20000002400 */
[----:B------:R-:W-:Y:S02]  /*11900*/  ISETP.GT.AND P2, PT, R99, 0x1, PT ;  /* 0x000000016300780c */ /* 0x000fe40003f44270 */
[----:B------:R-:W-:Y:S02]  /*11910*/  FMNMX.FTZ R86, R83, R86, !PT ;  /* 0x0000005653567209 */ /* 0x000fe40007810000 */
[----:B------:R-:W-:-:S02]  /*11920*/  FSEL R94, R13, -INF , P2 ;  /* 0xff8000000d5e7808 */ /* 0x000fc40001000000 */
[----:B------:R-:W-:Y:S01]  /*11930*/  FSEL R13, R14, -INF , P3 ;  /* 0xff8000000e0d7808 */ /* 0x000fe20001800000 */
[----:B------:R-:W3:Y:S01]  /*11940*/  SHFL.BFLY PT, R85, R86, 0x2, 0x1f ;  /* 0x0c401f0056557f89 */ /* 0x000ee200000e0000 */
[----:B------:R-:W-:Y:S01]  /*11950*/  ISETP.GT.AND P2, PT, R99, 0x10, PT ;  /* 0x000000106300780c */ /* 0x000fe20003f44270 */
[----:B------:R-:W4:Y:S08]  /*11960*/  MUFU.TANH R78, R78 ;  /* 0x0000004e004e7308 */ /* 0x000f300000002400 */
[----:B------:R-:W5:Y:S08]  /*11970*/  MUFU.TANH R79, R79 ;  /* 0x0000004f004f7308 */ /* 0x000f700000002400 */
[----:B------:R-:W5:Y:S01]  /*11980*/  MUFU.TANH R56, R56 ;  /* 0x0000003800387308 */ /* 0x000f620000002400 */
[----:B---3--:R-:W-:-:S07]  /*11990*/  FMNMX.FTZ R85, R86, R85, !PT ;  /* 0x0000005556557209 */ /* 0x008fce0007810000 */
[----:B------:R-:W3:Y:S01]  /*119a0*/  MUFU.TANH R57, R57 ;  /* 0x0000003900397308 */ /* 0x000ee20000002400 */
[----:B------:R-:W1:Y:S07]  /*119b0*/  SHFL.BFLY PT, R104, R85, 0x1, 0x1f ;  /* 0x0c201f0055687f89 */ /* 0x000e6e00000e0000 */
[----:B------:R-:W3:Y:S08]  /*119c0*/  MUFU.TANH R58, R58 ;  /* 0x0000003a003a7308 */ /* 0x000ef00000002400 */
[----:B------:R-:W3:Y:S08]  /*119d0*/  MUFU.TANH R59, R59 ;  /* 0x0000003b003b7308 */ /* 0x000ef00000002400 */
[----:B------:R-:W3:Y:S01]  /*119e0*/  MUFU.TANH R60, R60 ;  /* 0x0000003c003c7308 */ /* 0x000ee20000002400 */
[----:B-1----:R-:W-:Y:S01]  /*119f0*/  FMNMX.FTZ R104, R85, R104, !PT ;  /* 0x0000006855687209 */ /* 0x002fe20007810000 */
[----:B------:R-:W-:-:S03]  /*11a00*/  FMUL.FTZ R85, R2, R36 ;  /* 0x0000002402557220 */ /* 0x000fc60000410000 */
[C---:B------:R-:W-:Y:S01]  /*11a10*/  FSETP.NEU.FTZ.AND P1, PT, R104.reuse, -INF , PT ;  /* 0xff8000006800780b */ /* 0x040fe20003f3d000 */
[----:B------:R-:W-:-:S02]  /*11a20*/  FFMA.FTZ R36, R104, R113, -8 ;  /* 0xc100000068247423 */ /* 0x000fc40000010071 */
[----:B------:R-:W1:Y:S03]  /*11a30*/  MUFU.TANH R61, R61 ;  /* 0x0000003d003d7308 */ /* 0x000e660000002400 */
[----:B------:R-:W-:Y:S02]  /*11a40*/  FSEL R36, R36, RZ, P1 ;  /* 0x000000ff24247208 */ /* 0x000fe40000800000 */
[----:B------:R-:W-:-:S03]  /*11a50*/  ISETP.GT.AND P1, PT, R99, RZ, PT ;  /* 0x000000ff6300720c */ /* 0x000fc60003f24270 */
[----:B------:R-:W1:Y:S01]  /*11a60*/  MUFU.TANH R62, R62 ;  /* 0x0000003e003e7308 */ /* 0x000e620000002400 */
[----:B------:R-:W-:-:S01]  /*11a70*/  FFMA.FTZ R96, R95, UR60, -R36 ;  /* 0x0000003c5f607c23 */ /* 0x000fc20008010824 */
[----:B------:R-:W-:Y:S01]  /*11a80*/  FSEL R3, R3, -INF , P1 ;  /* 0xff80000003037808 */ /* 0x000fe20000800000 */
[----:B------:R-:W-:-:S01]  /*11a90*/  FFMA.FTZ R90, R107, UR60, -R36 ;  /* 0x0000003c6b5a7c23 */ /* 0x000fc20008010824 */
[----:B------:R-:W-:Y:S01]  /*11aa0*/  ISETP.GT.AND P1, PT, R99, 0x9, PT ;  /* 0x000000096300780c */ /* 0x000fe20003f24270 */
[----:B------:R-:W-:-:S01]  /*11ab0*/  FFMA.FTZ R100, R105, UR60, -R36 ;  /* 0x0000003c69647c23 */ /* 0x000fc20008010824 */
[----:B------:R-:W-:Y:S01]  /*11ac0*/  FMNMX.FTZ R14, R3, R94, !PT ;  /* 0x0000005e030e7209 */ /* 0x000fe20007810000 */
[----:B------:R-:W-:-:S01]  /*11ad0*/  FFMA.FTZ R102, R101, UR60, -R36 ;  /* 0x0000003c65667c23 */ /* 0x000fc20008010824 */
[----:B------:R-:W-:Y:S01]  /*11ae0*/  FSEL R15, R15, -INF , P1 ;  /* 0xff8000000f0f7808 */ /* 0x000fe20000800000 */
[----:B------:R-:W1:Y:S01]  /*11af0*/  MUFU.TANH R63, R63 ;  /* 0x0000003f003f7308 */ /* 0x000e620000002400 */
[----:B------:R-:W-:Y:S01]  /*11b00*/  FMNMX.FTZ R14, R13, R14, !PT ;  /* 0x0000000e0d0e7209 */ /* 0x000fe20007810000 */
[--C-:B------:R-:W-:Y:S01]  /*11b10*/  FFMA.FTZ R64, R64, UR60, -R36.reuse ;  /* 0x0000003c40407c23 */ /* 0x100fe20008010824 */
[----:B------:R-:W-:Y:S01]  /*11b20*/  ISETP.GT.AND P1, PT, R99, 0x11, PT ;  /* 0x000000116300780c */ /* 0x000fe20003f24270 */
[--C-:B------:R-:W-:Y:S01]  /*11b30*/  FFMA.FTZ R86, R87, UR60, -R36.reuse ;  /* 0x0000003c57567c23 */ /* 0x100fe20008010824 */
[----:B------:R-:W-:Y:S01]  /*11b40*/  FSEL R95, R20, -INF , P2 ;  /* 0xff800000145f7808 */ /* 0x000fe20001000000 */
[--C-:B------:R-:W-:Y:S01]  /*11b50*/  FFMA.FTZ R87, R91, UR60, -R36.reuse ;  /* 0x0000003c5b577c23 */ /* 0x100fe20008010824 */
[----:B------:R-:W-:Y:S01]  /*11b60*/  FMNMX.FTZ R14, R15, R14, !PT ;  /* 0x0000000e0f0e7209 */ /* 0x000fe20007810000 */
[----:B------:R0:W-:Y:S01]  /*11b70*/  MUFU.EX2 R20, R96 ;  /* 0x0000006000147308 */ /* 0x0001e20000000800 */
[----:B------:R-:W-:Y:S01]  /*11b80*/  ISETP.GT.AND P2, PT, R99, 0x18, PT ;  /* 0x000000186300780c */ /* 0x000fe20003f44270 */
[--C-:B------:R-:W-:Y:S01]  /*11b90*/  FFMA.FTZ R91, R109, UR60, -R36.reuse ;  /* 0x0000003c6d5b7c23 */ /* 0x100fe20008010824 */
[----:B------:R-:W-:Y:S01]  /*11ba0*/  FSEL R21, R21, -INF , P1 ;  /* 0xff80000015157808 */ /* 0x000fe20000800000 */
[--C-:B------:R-:W-:Y:S01]  /*11bb0*/  FFMA.FTZ R111, R111, UR60, -R36.reuse ;  /* 0x0000003c6f6f7c23 */ /* 0x100fe20008010824 */
[----:B------:R-:W-:Y:S01]  /*11bc0*/  FMNMX.FTZ R14, R95, R14, !PT ;  /* 0x0000000e5f0e7209 */ /* 0x000fe20007810000 */
[--C-:B------:R-:W-:Y:S01]  /*11bd0*/  FFMA.FTZ R93, R93, UR60, -R36.reuse ;  /* 0x0000003c5d5d7c23 */ /* 0x100fe20008010824 */
[----:B------:R-:W-:Y:S01]  /*11be0*/  ISETP.GT.AND P1, PT, R99, 0x19, PT ;  /* 0x000000196300780c */ /* 0x000fe20003f24270 */
[----:B------:R-:W1:Y:S01]  /*11bf0*/  MUFU.TANH R40, R40 ;  /* 0x0000002800287308 */ /* 0x000e620000002400 */
[----:B------:R-:W-:Y:S01]  /*11c00*/  FSEL R88, R88, -INF , P2 ;  /* 0xff80000058587808 */ /* 0x000fe20001000000 */
[--C-:B------:R-:W-:Y:S01]  /*11c10*/  FFMA.FTZ R97, R97, UR60, -R36.reuse ;  /* 0x0000003c61617c23 */ /* 0x100fe20008010824 */
[----:B------:R-:W-:Y:S01]  /*11c20*/  FMNMX.FTZ R107, R21, R14, !PT ;  /* 0x0000000e156b7209 */ /* 0x000fe20007810000 */
[--C-:B------:R-:W-:Y:S01]  /*11c30*/  FFMA.FTZ R26, R26, UR60, -R36.reuse ;  /* 0x0000003c1a1a7c23 */ /* 0x100fe20008010824 */
[----:B------:R-:W-:Y:S01]  /*11c40*/  ISETP.GT.AND P2, PT, R99, 0x20, PT ;  /* 0x000000206300780c */ /* 0x000fe20003f44270 */
[--C-:B------:R-:W-:Y:S01]  /*11c50*/  FFMA.FTZ R42, R42, UR60, -R36.reuse ;  /* 0x0000003c2a2a7c23 */ /* 0x100fe20008010824 */
[----:B------:R-:W-:Y:S01]  /*11c60*/  FSEL R89, R89, -INF , P1 ;  /* 0xff80000059597808 */ /* 0x000fe20000800000 */
        /* <DEDUP_REMOVED lines=26> */
[----:B------:R-:W-:Y:S01]  /*11e10*/  FFMA.FTZ R105, R43, UR60, -R36 ;  /* 0x0000003c2b697c23 */ /* 0x000fe20008010824 */
[----:B------:R-:W-:-:S02]  /*11e20*/  ISETP.GT.AND P1, PT, R99, 0x31, PT ;  /* 0x000000316300780c */ /* 0x000fc40003f24270 */
[----:B0-----:R-:W-:Y:S02]  /*11e30*/  FSEL R100, R76, -INF , P2 ;  /* 0xff8000004c647808 */ /* 0x001fe40001000000 */
[----:B------:R-:W-:Y:S01]  /*11e40*/  FMNMX.FTZ R101, R75, R14, !PT ;  /* 0x0000000e4b657209 */ /* 0x000fe20007810000 */
[----:B------:R0:W-:Y:S01]  /*11e50*/  MUFU.EX2 R76, R102 ;  /* 0x00000066004c7308 */ /* 0x0001e20000000800 */
[----:B------:R-:W-:Y:S02]  /*11e60*/  ISETP.GT.AND P2, PT, R99, 0x38, PT ;  /* 0x000000386300780c */ /* 0x000fe40003f44270 */
[----:B--2---:R-:W-:Y:S02]  /*11e70*/  FSEL R77, R77, -INF , P1 ;  /* 0xff8000004d4d7808 */ /* 0x004fe40000800000 */
[----:B------:R-:W-:Y:S02]  /*11e80*/  FMNMX.FTZ R14, R100, R101, !PT ;  /* 0x00000065640e7209 */ /* 0x000fe40007810000 */
[----:B------:R-:W-:Y:S01]  /*11e90*/  ISETP.GT.AND P1, PT, R99, 0x39, PT ;  /* 0x000000396300780c */ /* 0x000fe20003f24270 */
[----:B------:R-:W2:Y:S01]  /*11ea0*/  MUFU.TANH R48, R48 ;  /* 0x0000003000307308 */ /* 0x000ea20000002400 */
[----:B----4-:R-:W-:Y:S01]  /*11eb0*/  FSEL R78, R78, -INF , P2 ;  /* 0xff8000004e4e7808 */ /* 0x010fe20001000000 */
[----:B0-----:R-:W-:Y:S01]  /*11ec0*/  FFMA.FTZ R102, R50, UR60, -R36 ;  /* 0x0000003c32667c23 */ /* 0x001fe20008010824 */
[----:B------:R-:W-:-:S02]  /*11ed0*/  FMNMX.FTZ R43, R77, R14, !PT ;  /* 0x0000000e4d2b7209 */ /* 0x000fc40007810000 */
[----:B------:R-:W-:Y:S02]  /*11ee0*/  ISETP.GT.AND P2, PT, R99, 0x40, PT ;  /* 0x000000406300780c */ /* 0x000fe40003f44270 */
[----:B-----5:R-:W-:Y:S01]  /*11ef0*/  FSEL R79, R79, -INF , P1 ;  /* 0xff8000004f4f7808 */ /* 0x020fe20000800000 */
[----:B------:R-:W0:Y:S01]  /*11f00*/  MUFU.TANH R49, R49 ;  /* 0x0000003100317308 */ /* 0x000e220000002400 */
[----:B------:R-:W-:Y:S02]  /*11f10*/  FMNMX.FTZ R14, R78, R43, !PT ;  /* 0x0000002b4e0e7209 */ /* 0x000fe40007810000 */
[----:B------:R-:W-:Y:S02]  /*11f20*/  ISETP.GT.AND P1, PT, R99, 0x41, PT ;  /* 0x000000416300780c */ /* 0x000fe40003f24270 */
[----:B------:R-:W-:Y:S02]  /*11f30*/  FSEL R56, R56, -INF , P2 ;  /* 0xff80000038387808 */ /* 0x000fe40001000000 */
[----:B------:R-:W-:Y:S01]  /*11f40*/  FMNMX.FTZ R103, R79, R14, !PT ;  /* 0x0000000e4f677209 */ /* 0x000fe20007810000 */
[----:B------:R4:W-:Y:S01]  /*11f50*/  MUFU.EX2 R43, R64 ;  /* 0x00000040002b7308 */ /* 0x0009e20000000800 */
[----:B------:R-:W-:-:S02]  /*11f60*/  ISETP.GT.AND P2, PT, R99, 0x48, PT ;  /* 0x000000486300780c */ /* 0x000fc40003f44270 */
[----:B---3--:R-:W-:Y:S02]  /*11f70*/  FSEL R57, R57, -INF , P1 ;  /* 0xff80000039397808 */ /* 0x008fe40000800000 */
[----:B------:R-:W-:Y:S02]  /*11f80*/  FMNMX.FTZ R14, R56, R103, !PT ;  /* 0x00000067380e7209 */ /* 0x000fe40007810000 */
[----:B------:R-:W-:Y:S01]  /*11f90*/  ISETP.GT.AND P1, PT, R99, 0x49, PT ;  /* 0x000000496300780c */ /* 0x000fe20003f24270 */
[----:B------:R-:W3:Y:S01]  /*11fa0*/  MUFU.TANH R52, R52 ;  /* 0x0000003400347308 */ /* 0x000ee20000002400 */
[----:B------:R-:W-:Y:S02]  /*11fb0*/  FSEL R58, R58, -INF , P2 ;  /* 0xff8000003a3a7808 */ /* 0x000fe40001000000 */
[----:B------:R-:W-:Y:S02]  /*11fc0*/  FMNMX.FTZ R103, R57, R14, !PT ;  /* 0x0000000e39677209 */ /* 0x000fe40007810000 */
[----:B------:R-:W-:-:S02]  /*11fd0*/  ISETP.GT.AND P2, PT, R99, 0x50, PT ;  /* 0x000000506300780c */ /* 0x000fc40003f44270 */
        /* <DEDUP_REMOVED lines=11> */
[----:B------:R-:W1:Y:S01]  /*12090*/  MUFU.TANH R25, R25 ;  /* 0x0000001900197308 */ /* 0x000e620000002400 */
[----:B------:R-:W-:Y:S02]  /*120a0*/  FSEL R62, R62, -INF , P2 ;  /* 0xff8000003e3e7808 */ /* 0x000fe40001000000 */
[----:B------:R-:W-:Y:S02]  /*120b0*/  FMNMX.FTZ R103, R61, R14, !PT ;  /* 0x0000000e3d677209 */ /* 0x000fe40007810000 */
[----:B------:R-:W-:-:S02]  /*120c0*/  ISETP.GT.AND P2, PT, R99, 0x60, PT ;  /* 0x000000606300780c */ /* 0x000fc40003f44270 */
[----:B------:R-:W-:Y:S01]  /*120d0*/  FSEL R63, R63, -INF , P1 ;  /* 0xff8000003f3f7808 */ /* 0x000fe20000800000 */
[----:B------:R-:W1:Y:S01]  /*120e0*/  MUFU.TANH R28, R28 ;  /* 0x0000001c001c7308 */ /* 0x000e620000002400 */
[----:B------:R-:W-:Y:S02]  /*120f0*/  FMNMX.FTZ R14, R62, R103, !PT ;  /* 0x000000673e0e7209 */ /* 0x000fe40007810000 */
[----:B------:R-:W-:Y:S02]  /*12100*/  ISETP.GT.AND P1, PT, R99, 0x61, PT ;  /* 0x000000616300780c */ /* 0x000fe40003f24270 */
[----:B------:R-:W-:Y:S02]  /*12110*/  FSEL R50, R40, -INF , P2 ;  /* 0xff80000028327808 */ /* 0x000fe40001000000 */
[----:B------:R-:W-:Y:S01]  /*12120*/  FMNMX.FTZ R103, R63, R14, !PT ;  /* 0x0000000e3f677209 */ /* 0x000fe20007810000 */
[----:B------:R2:W-:Y:S01]  /*12130*/  MUFU.EX2 R40, R102 ;  /* 0x0000006600287308 */ /* 0x0005e20000000800 */
[----:B------:R-:W-:-:S02]  /*12140*/  ISETP.GT.AND P2, PT, R99, 0x68, PT ;  /* 0x000000686300780c */ /* 0x000fc40003f44270 */
[----:B----4-:R-:W-:Y:S01]  /*12150*/  FSEL R64, R41, -INF , P1 ;  /* 0xff80000029407808 */ /* 0x010fe20000800000 */
[----:B------:R-:W-:-:S01]  /*12160*/  FFMA.FTZ R41, R51, UR60, -R36 ;  /* 0x0000003c33297c23 */ /* 0x000fc20008010824 */
[----:B------:R-:W-:Y:S02]  /*12170*/  FMNMX.FTZ R103, R50, R103, !PT ;  /* 0x0000006732677209 */ /* 0x000fe40007810000 */
[----:B------:R-:W-:Y:S01]  /*12180*/  ISETP.GT.AND P1, PT, R99, 0x69, PT ;  /* 0x000000696300780c */ /* 0x000fe20003f24270 */
[----:B------:R-:W4:Y:S01]  /*12190*/  MUFU.TANH R29, R29 ;  /* 0x0000001d001d7308 */ /* 0x000f220000002400 */
[----:B------:R-:W-:Y:S01]  /*121a0*/  FSEL R82, R82, -INF , P2 ;  /* 0xff80000052527808 */ /* 0x000fe20001000000 */
[----:B--2---:R-:W-:Y:S01]  /*121b0*/  FFMA.FTZ R102, R55, UR60, -R36 ;  /* 0x0000003c37667c23 */ /* 0x004fe20008010824 */
[----:B------:R-:W-:Y:S02]  /*121c0*/  FMNMX.FTZ R103, R64, R103, !PT ;  /* 0x0000006740677209 */ /* 0x000fe40007810000 */
[----:B------:R-:W-:-:S02]  /*121d0*/  ISETP.GT.AND P2, PT, R99, 0x70, PT ;  /* 0x000000706300780c */ /* 0x000fc40003f44270 */
[----:B------:R-:W-:Y:S01]  /*121e0*/  FSEL R84, R84, -INF , P1 ;  /* 0xff80000054547808 */ /* 0x000fe20000800000 */
[----:B------:R-:W2:Y:S01]  /*121f0*/  MUFU.TANH R32, R32 ;  /* 0x0000002000207308 */ /* 0x000ea20000002400 */
[----:B------:R-:W-:Y:S02]  /*12200*/  FMNMX.FTZ R103, R82, R103, !PT ;  /* 0x0000006752677209 */ /* 0x000fe40007810000 */
[C---:B------:R-:W-:Y:S02]  /*12210*/  ISETP.GT.AND P1, PT, R99.reuse, 0x71, PT ;  /* 0x000000716300780c */ /* 0x040fe40003f24270 */
[----:B------:R-:W-:Y:S02]  /*12220*/  FSEL R51, R48, -INF , P2 ;  /* 0xff80000030337808 */ /* 0x000fe40001000000 */
[----:B------:R-:W-:Y:S01]  /*12230*/  FMNMX.FTZ R14, R84, R103, !PT ;  /* 0x00000067540e7209 */ /* 0x000fe20007810000 */
[----:B------:R1:W-:Y:S01]  /*12240*/  MUFU.EX2 R48, R102 ;  /* 0x0000006600307308 */ /* 0x0003e20000000800 */
[----:B------:R-:W-:-:S02]  /*12250*/  ISETP.GT.AND P2, PT, R99, 0x78, PT ;  /* 0x000000786300780c */ /* 0x000fc40003f44270 */
[----:B0-----:R-:W-:Y:S01]  /*12260*/  FSEL R55, R49, -INF , P1 ;  /* 0xff80000031377808 */ /* 0x001fe20000800000 */
[----:B------:R-:W-:-:S01]  /*12270*/  FFMA.FTZ R49, R54, UR60, -R36 ;  /* 0x0000003c36317c23 */ /* 0x000fc20008010824 */
[----:B------:R-:W-:Y:S02]  /*12280*/  FMNMX.FTZ R14, R51, R14, !PT ;  /* 0x0000000e330e7209 */ /* 0x000fe40007810000 */
[----:B------:R-:W-:Y:S01]  /*12290*/  ISETP.GT.AND P1, PT, R99, 0x79, PT ;  /* 0x000000796300780c */ /* 0x000fe20003f24270 */
[----:B------:R-:W0:Y:S01]  /*122a0*/  MUFU.TANH R33, R33 ;  /* 0x0000002100217308 */ /* 0x000e220000002400 */
[----:B---3--:R-:W-:Y:S02]  /*122b0*/  FSEL R52, R52, -INF , P2 ;  /* 0xff80000034347808 */ /* 0x008fe40001000000 */
[----:B------:R-:W-:Y:S02]  /*122c0*/  FMNMX.FTZ R103, R55, R14, !PT ;  /* 0x0000000e37677209 */ /* 0x000fe40007810000 */
[----:B------:R-:W-:-:S02]  /*122d0*/  ISETP.GT.AND P2, PT, R99, 0x80, PT ;  /* 0x000000806300780c */ /* 0x000fc40003f44270 */
[----:B-----5:R-:W-:Y:S01]  /*122e0*/  FSEL R53, R53, -INF , P1 ;  /* 0xff80000035357808 */ /* 0x020fe20000800000 */
[----:B------:R-:W3:Y:S01]  /*122f0*/  MUFU.TANH R85, R85 ;  /* 0x0000005500557308 */ /* 0x000ee20000002400 */
[----:B------:R-:W-:Y:S02]  /*12300*/  FMNMX.FTZ R14, R52, R103, !PT ;  /* 0x00000067340e7209 */ /* 0x000fe40007810000 */
[----:B------:R-:W-:Y:S02]  /*12310*/  ISETP.GT.AND P1, PT, R99, 0x81, PT ;  /* 0x000000816300780c */ /* 0x000fe40003f24270 */
[----:B------:R-:W-:Y:S02]  /*12320*/  FSEL R54, R24, -INF , P2 ;  /* 0xff80000018367808 */ /* 0x000fe40001000000 */
[----:B------:R-:W-:Y:S01]  /*12330*/  FMNMX.FTZ R103, R53, R14, !PT ;  /* 0x0000000e35677209 */ /* 0x000fe20007810000 */
[----:B------:R-:W5:Y:S01]  /*12340*/  MUFU.TANH R37, R37 ;  /* 0x0000002500257308 */ /* 0x000f620000002400 */
[----:B-1----:R-:W-:Y:S01]  /*12350*/  FSEL R102, R25, -INF , P1 ;  /* 0xff80000019667808 */ /* 0x002fe20000800000 */
[----:B------:R-:W-:Y:S01]  /*12360*/  FFMA.FTZ R25, R65, UR60, -R36 ;  /* 0x0000003c41197c23 */ /* 0x000fe20008010824 */
[----:B------:R-:W-:-:S02]  /*12370*/  ISETP.GT.AND P2, PT, R99, 0x88, PT ;  /* 0x000000886300780c */ /* 0x000fc40003f44270 */
[----:B------:R-:W-:Y:S02]  /*12380*/  FMNMX.FTZ R65, R54, R103, !PT ;  /* 0x0000006736417209 */ /* 0x000fe40007810000 */
[C---:B------:R-:W-:Y:S01]  /*12390*/  ISETP.GT.AND P1, PT, R99.reuse, 0x89, PT ;  /* 0x000000896300780c */ /* 0x040fe20003f24270 */
[----:B------:R4:W1:Y:S01]  /*123a0*/  MUFU.EX2 R101, R105 ;  /* 0x0000006900657308 */ /* 0x0008620000000800 */
[----:B------:R-:W-:Y:S01]  /*123b0*/  FSEL R103, R28, -INF , P2 ;  /* 0xff8000001c677808 */ /* 0x000fe20001000000 */
[--C-:B------:R-:W-:Y:S01]  /*123c0*/  FFMA.FTZ R28, R30, UR60, -R36.reuse ;  /* 0x0000003c1e1c7c23 */ /* 0x100fe20008010824 */
[----:B------:R-:W-:Y:S01]  /*123d0*/  FMNMX.FTZ R14, R102, R65, !PT ;  /* 0x00000041660e7209 */ /* 0x000fe20007810000 */
[--C-:B------:R-:W-:Y:S01]  /*123e0*/  FFMA.FTZ R30, R68, UR60, -R36.reuse ;  /* 0x0000003c441e7c23 */ /* 0x100fe20008010824 */
[----:B------:R-:W-:Y:S01]  /*123f0*/  ISETP.GT.AND P2, PT, R99, 0x90, PT ;  /* 0x000000906300780c */ /* 0x000fe20003f44270 */
[----:B------:R-:W-:Y:S01]  /*12400*/  FFMA.FTZ R65, R80, UR60, -R36 ;  /* 0x0000003c50417c23 */ /* 0x000fe20008010824 */
[----:B------:R-:W-:Y:S01]  /*12410*/  FMNMX.FTZ R14, R103, R14, !PT ;  /* 0x0000000e670e7209 */ /* 0x000fe20007810000 */
[----:B------:R-:W-:Y:S01]  /*12420*/  MUFU.EX2 R86, R86 ;  /* 0x0000005600567308 */ /* 0x000fe20000000800 */
[----:B----4-:R-:W-:-:S02]  /*12430*/  FSEL R105, R29, -INF , P1 ;  /* 0xff8000001d697808 */ /* 0x010fc40000800000 */
[----:B------:R-:W-:Y:S02]  /*12440*/  ISETP.GT.AND P1, PT, R99, 0x91, PT ;  /* 0x000000916300780c */ /* 0x000fe40003f24270 */
[----:B--2---:R-:W-:Y:S01]  /*12450*/  FSEL R107, R32, -INF , P2 ;  /* 0xff800000206b7808 */ /* 0x004fe20001000000 */
[--C-:B------:R-:W-:Y:S01]  /*12460*/  FFMA.FTZ R32, R34, UR60, -R36.reuse ;  /* 0x0000003c22207c23 */ /* 0x100fe20008010824 */
[----:B------:R-:W-:Y:S01]  /*12470*/  FMNMX.FTZ R14, R105, R14, !PT ;  /* 0x0000000e690e7209 */ /* 0x000fe20007810000 */
[----:B------:R-:W-:Y:S01]  /*12480*/  MUFU.EX2 R87, R87 ;  /* 0x0000005700577308 */ /* 0x000fe20000000800 */
[----:B------:R-:W-:Y:S01]  /*12490*/  ISETP.GT.AND P2, PT, R99, 0x98, PT ;  /* 0x000000986300780c */ /* 0x000fe20003f44270 */
[--C-:B------:R-:W-:Y:S01]  /*124a0*/  FFMA.FTZ R34, R70, UR60, -R36.reuse ;  /* 0x0000003c46227c23 */ /* 0x100fe20008010824 */
[----:B0-----:R-:W-:Y:S01]  /*124b0*/  FSEL R106, R33, -INF , P1 ;  /* 0xff800000216a7808 */ /* 0x001fe20000800000 */
[----:B------:R-:W-:Y:S01]  /*124c0*/  FFMA.FTZ R33, R69, UR60, -R36 ;  /* 0x0000003c45217c23 */ /* 0x000fe20008010824 */
[----:B------:R-:W-:-:S02]  /*124d0*/  FMNMX.FTZ R29, R107, R14, !PT ;  /* 0x0000000e6b1d7209 */ /* 0x000fc40007810000 */
[----:B------:R-:W-:Y:S01]  /*124e0*/  ISETP.GT.AND P1, PT, R99, 0x99, PT ;  /* 0x000000996300780c */ /* 0x000fe20003f24270 */
[----:B------:R-:W-:Y:S01]  /*124f0*/  MUFU.EX2 R90, R90 ;  /* 0x0000005a005a7308 */ /* 0x000fe20000000800 */
[----:B---3--:R-:W-:Y:S02]  /*12500*/  FSEL R85, R85, -INF , P2 ;  /* 0xff80000055557808 */ /* 0x008fe40001000000 */
[----:B------:R-:W-:Y:S01]  /*12510*/  FMNMX.FTZ R14, R106, R29, !PT ;  /* 0x0000001d6a0e7209 */ /* 0x000fe20007810000 */
[----:B------:R-:W-:-:S01]  /*12520*/  FFMA.FTZ R29, R67, UR60, -R36 ;  /* 0x0000003c431d7c23 */ /* 0x000fc20008010824 */
[----:B-----5:R-:W-:Y:S02]  /*12530*/  FSEL R99, R37, -INF , P1 ;  /* 0xff80000025637808 */ /* 0x020fe40000800000 */
[----:B------:R-:W-:Y:S01]  /*12540*/  FMNMX.FTZ R14, R85, R14, !PT ;  /* 0x0000000e550e7209 */ /* 0x000fe20007810000 */
[----:B------:R-:W0:Y:S01]  /*12550*/  MUFU.EX2 R91, R91 ;  /* 0x0000005b005b7308 */ /* 0x000e220000000800 */
[----:B-1----:R-:W-:-:S02]  /*12560*/  F2FP.SATFINITE.E4M3.F32.PACK_AB_MERGE_C R181, R101, R76, RZ ;  /* 0x0000004c65b5723e */ /* 0x002fc400048070ff */
[----:B------:R-:W-:-:S05]  /*12570*/  FMNMX.FTZ R14, R99, R14, !PT ;  /* 0x0000000e630e7209 */ /* 0x000fca0007810000 */
[----:B------:R-:W1:Y:S01]  /*12580*/  SHFL.BFLY PT, R37, R14, 0x2, 0x1f ;  /* 0x0c401f000e257f89 */ /* 0x000e6200000e0000 */
[----:B------:R-:W-:Y:S08]  /*12590*/  MUFU.EX2 R92, R111 ;  /* 0x0000006f005c7308 */ /* 0x000ff00000000800 */
[----:B------:R-:W-:Y:S01]  /*125a0*/  MUFU.EX2 R93, R93 ;  /* 0x0000005d005d7308 */ /* 0x000fe20000000800 */
[----:B0-----:R-:W-:-:S04]  /*125b0*/  F2FP.SATFINITE.E4M3.F32.PACK_AB_MERGE_C R185, R91, R90, RZ ;  /* 0x0000005a5bb9723e */ /* 0x001fc800048070ff */
[----:B------:R-:W-:-:S03]  /*125c0*/  F2FP.SATFINITE.E4M3.F32.PACK_AB_MERGE_C R185, R87, R86, R185 ;  /* 0x0000005657b9723e */ /* 0x000fc600048070b9 */
[----:B------:R-:W0:Y:S01]  /*125d0*/  MUFU.EX2 R97, R97 ;  /* 0x0000006100617308 */ /* 0x000e220000000800 */
[----:B-1----:R-:W-:Y:S01]  /*125e0*/  FMNMX.FTZ R67, R14, R37, !PT ;  /* 0x000000250e437209 */ /* 0x002fe20007810000 */
[----:B------:R-:W-:-:S06]  /*125f0*/  FFMA.FTZ R37, R71, UR60, -R36 ;  /* 0x0000003c47257c23 */ /* 0x000fcc0008010824 */
[----:B------:R-:W1:Y:S01]  /*12600*/  MUFU.EX2 R73, R73 ;  /* 0x0000004900497308 */ /* 0x000e620000000800 */
[----:B------:R-:W2:Y:S07]  /*12610*/  SHFL.BFLY PT, R14, R67, 0x1, 0x1f ;  /* 0x0c201f00430e7f89 */ /* 0x000eae00000e0000 */
[----:B------:R3:W-:Y:S01]  /*12620*/  MUFU.EX2 R24, R26 ;  /* 0x0000001a00187308 */ /* 0x0007e20000000800 */
[----:B0-----:R-:W-:-:S04]  /*12630*/  F2FP.SATFINITE.E4M3.F32.PACK_AB_MERGE_C R187, R97, R20, RZ ;  /* 0x0000001461bb723e */ /* 0x001fc800048070ff */
[----:B------:R-:W-:-:S03]  /*12640*/  F2FP.SATFINITE.E4M3.F32.PACK_AB_MERGE_C R187, R93, R92, R187 ;  /* 0x0000005c5dbb723e */ /* 0x000fc600048070bb */
[----:B------:R-:W-:Y:S01]  /*12650*/  MUFU.EX2 R42, R42 ;  /* 0x0000002a002a7308 */ /* 0x000fe20000000800 */
[----:B---3--:R-:W-:-:S01]  /*12660*/  FFMA.FTZ R26, R27, UR60, -R36 ;  /* 0x0000003c1b1a7c23 */ /* 0x008fc20008010824 */
[--C-:B------:R-:W-:Y:S01]  /*12670*/  FFMA.FTZ R27, R66, UR60, -R36.reuse ;  /* 0x0000003c421b7c23 */ /* 0x100fe20008010824 */
[----:B------:R-:W-:-:S01]  /*12680*/  FFMA.FTZ R66, R81, UR60, -R36 ;  /* 0x0000003c51427c23 */ /* 0x000fc20008010824 */
[----:B------:R-:W-:Y:S01]  /*12690*/  FFMA.FTZ R36, R83, UR60, -R36 ;  /* 0x0000003c53247c23 */ /* 0x000fe20008010824 */
[----:B-1----:R-:W-:-:S03]  /*126a0*/  F2FP.SATFINITE.E4M3.F32.PACK_AB_MERGE_C R181, R73, R72, R181 ;  /* 0x0000004849b5723e */ /* 0x002fc600048070b5 */
[----:B------:R-:W-:Y:S01]  /*126b0*/  MUFU.EX2 R46, R46 ;  /* 0x0000002e002e7308 */ /* 0x000fe20000000800 */
[----:B--2---:R-:W-:Y:S01]  /*126c0*/  FMNMX.FTZ R14, R67, R14, !PT ;  /* 0x0000000e430e7209 */ /* 0x004fe20007810000 */
        /* <DEDUP_REMOVED lines=17> */
[----:B------:R-:W-:-:S02]  /*127e0*/  IMAD.U32 R63, RZ, RZ, UR61 ;  /* 0x0000003dff3f7e24 */ /* 0x000fc4000f8e00ff */
        /* <DEDUP_REMOVED lines=8> */
[----:B------:R-:W-:Y:S01]  /*12870*/  PRMT R50, R63, 0x654, R0 ;  /* 0x000006543f327816 */ /* 0x000fe20000000000 */
[--C-:B------:R-:W-:Y:S01]  /*12880*/  FFMA.FTZ R75, R78, UR60, -R68.reuse ;  /* 0x0000003c4e4b7c23 */ /* 0x100fe20008010844 */
[----:B------:R-:W-:-:S01]  /*12890*/  FFMA.FTZ R78, R79, UR60, -R68 ;  /* 0x0000003c4f4e7c23 */ /* 0x000fc20008010844 */
[----:B------:R-:W1:Y:S01]  /*128a0*/  MUFU.EX2 R13, R13 ;  /* 0x0000000d000d7308 */ /* 0x000e620000000800 */
[----:B------:R-:W-:-:S01]  /*128b0*/  FADD.FTZ R79, R86, R87 ;  /* 0x00000057564f7221 */ /* 0x000fc20000010000 */
[----:B------:R2:W-:Y:S01]  /*128c0*/  SYNCS.ARRIVE.TRANS64.RED.A1T0 RZ, [R50+URZ], RZ ;  /* 0x000000ff32ff79a7 */ /* 0x0005e2000810043f */
[----:B------:R-:W-:-:S01]  /*128d0*/  FFMA.FTZ R180, R96, UR60, -R68 ;  /* 0x0000003c60b47c23 */ /* 0x000fc20008010844 */
[----:B------:R-:W-:Y:S01]  /*128e0*/  FFMA.FTZ R80, R89, UR60, -R68 ;  /* 0x0000003c59507c23 */ /* 0x000fe20008010844 */
[----:B------:R-:W-:-:S01]  /*128f0*/  FADD.FTZ R96, R90, R79 ;  /* 0x0000004f5a607221 */ /* 0x000fc20000010000 */
[--C-:B------:R-:W-:Y:S01]  /*12900*/  FFMA.FTZ R63, R64, UR60, -R68.reuse ;  /* 0x0000003c403f7c23 */ /* 0x100fe20008010844 */
[----:B------:R-:W-:-:S01]  /*12910*/  FFMA.FTZ R64, R51, UR60, -R68 ;  /* 0x0000003c33407c23 */ /* 0x000fc20008010844 */
[----:B------:R-:W3:Y:S01]  /*12920*/  MUFU.EX2 R70, R70 ;  /* 0x0000004600467308 */ /* 0x000ee20000000800 */
[----:B------:R-:W-:-:S01]  /*12930*/  FADD.FTZ R79, R91, R96 ;  /* 0x000000605b4f7221 */ /* 0x000fc20000010000 */
[----:B--2---:R-:W-:Y:S01]  /*12940*/  FFMA.FTZ R50, R82, UR60, -R68 ;  /* 0x0000003c52327c23 */ /* 0x004fe20008010844 */
[----:B0-----:R-:W-:-:S01]  /*12950*/  FADD.FTZ R82, R184, R3 ;  /* 0x00000003b8527221 */ /* 0x001fc20000010000 */
        /* <DEDUP_REMOVED lines=11> */
[----:B------:R-:W-:Y:S01]  /*12a10*/  F2FP.SATFINITE.E4M3.F32.PACK_AB_MERGE_C R183, R47, R46, RZ ;  /* 0x0000002e2fb7723e */ /* 0x000fe200048070ff */
[----:B------:R-:W1:Y:S01]  /*12a20*/  MUFU.EX2 R15, R15 ;  /* 0x0000000f000f7308 */ /* 0x000e620000000800 */
[----:B---3--:R-:W-:-:S01]  /*12a30*/  FADD.FTZ R51, R70, R51 ;  /* 0x0000003346337221 */ /* 0x008fc20000010000 */
[----:B------:R-:W-:Y:S01]  /*12a40*/  FADD.FTZ R82, R20, R53 ;  /* 0x0000003514527221 */ /* 0x000fe20000010000 */
[----:B------:R-:W-:-:S01]  /*12a50*/  FFMA.FTZ R54, R54, UR60, -R68 ;  /* 0x0000003c36367c23 */ /* 0x000fc20008010844 */
[--C-:B------:R-:W-:Y:S01]  /*12a60*/  FFMA.FTZ R102, R102, UR60, -R68.reuse ;  /* 0x0000003c66667c23 */ /* 0x100fe20008010844 */
[----:B------:R-:W-:-:S01]  /*12a70*/  FFMA.FTZ R103, R103, UR60, -R68 ;  /* 0x0000003c67677c23 */ /* 0x000fc20008010844 */
[----:B------:R-:W-:Y:S01]  /*12a80*/  FADD.FTZ R81, R97, R82 ;  /* 0x0000005261517221 */ /* 0x000fe20000010000 */
[----:B------:R-:W-:-:S01]  /*12a90*/  FFMA.FTZ R105, R105, UR60, -R68 ;  /* 0x0000003c69697c23 */ /* 0x000fc20008010844 */
[----:B------:R-:W2:Y:S01]  /*12aa0*/  MUFU.EX2 R21, R21 ;  /* 0x0000001500157308 */ /* 0x000ea20000000800 */
[----:B------:R-:W-:Y:S01]  /*12ab0*/  F2FP.SATFINITE.E4M3.F32.PACK_AB_MERGE_C R183, R42, R43, R183 ;  /* 0x0000002b2ab7723e */ /* 0x000fe200048070b7 */
[----:B------:R-:W-:Y:S01]  /*12ac0*/  FADD.FTZ R96, R72, R81 ;  /* 0x0000005148607221 */ /* 0x000fe20000010000 */
[----:B------:R-:W-:-:S01]  /*12ad0*/  FFMA.FTZ R107, R107, UR60, -R68 ;  /* 0x0000003c6b6b7c23 */ /* 0x000fc20008010844 */
[--C-:B------:R-:W-:Y:S01]  /*12ae0*/  FFMA.FTZ R106, R106, UR60, -R68.reuse ;  /* 0x0000003c6a6a7c23 */ /* 0x100fe20008010844 */
[----:B------:R-:W-:-:S01]  /*12af0*/  FFMA.FTZ R85, R85, UR60, -R68 ;  /* 0x0000003c55557c23 */ /* 0x000fc20008010844 */
[----:B------:R-:W-:Y:S01]  /*12b00*/  FADD.FTZ R81, R73, R96 ;  /* 0x0000006049517221 */ /* 0x000fe20000010000 */
[----:B------:R-:W-:Y:S01]  /*12b10*/  CS2R R72, SRZ ;  /* 0x0000000000487805 */ /* 0x000fe2000001ff00 */
[----:B------:R-:W3:Y:S01]  /*12b20*/  MUFU.EX2 R80, R80 ;  /* 0x0000005000507308 */ /* 0x000ee20000000800 */
[----:B------:R-:W-:-:S07]  /*12b30*/  CS2R R86, SRZ ;  /* 0x0000000000567805 */ /* 0x000fce000001ff00 */
[----:B------:R4:W-:Y:S08]  /*12b40*/  MUFU.EX2 R0, R62 ;  /* 0x0000003e00007308 */ /* 0x0009f00000000800 */
[----:B------:R-:W5:Y:S01]  /*12b50*/  MUFU.EX2 R180, R180 ;  /* 0x000000b400b47308 */ /* 0x000f620000000800 */
[----:B----4-:R-:W-:-:S01]  /*12b60*/  FFMA.FTZ R62, R52, UR60, -R68 ;  /* 0x0000003c343e7c23 */ /* 0x010fc20008010844 */
[----:B0-----:R-:W-:Y:S01]  /*12b70*/  FADD.FTZ R52, R186, R51 ;  /* 0x00000033ba347221 */ /* 0x001fe20000010000 */
[----:B------:R-:W-:-:S03]  /*12b80*/  FFMA.FTZ R68, R99, UR60, -R68 ;  /* 0x0000003c63447c23 */ /* 0x000fc60008010844 */
[----:B-1----:R-:W-:Y:S02]  /*12b90*/  FADD.FTZ R52, R15, R52 ;  /* 0x000000340f347221 */ /* 0x002fe40000010000 */
[----:B------:R-:W0:Y:S02]  /*12ba0*/  MUFU.EX2 R67, R67 ;  /* 0x0000004300437308 */ /* 0x000e240000000800 */
[----:B--2---:R-:W-:-:S04]  /*12bb0*/  FADD.FTZ R53, R21, R52 ;  /* 0x0000003415357221 */ /* 0x004fc80000010000 */
[C---:B---3--:R-:W-:Y:S01]  /*12bc0*/  FADD.FTZ R53, R80.reuse, R53 ;  /* 0x0000003550357221 */ /* 0x048fe20000010000 */
[----:B------:R-:W-:Y:S01]  /*12bd0*/  F2FP.SATFINITE.E4M3.F32.PACK_AB_MERGE_C R80, R80, R21, RZ ;  /* 0x000000155050723e */ /* 0x000fe200048070ff */
[----:B------:R-:W1:Y:S02]  /*12be0*/  MUFU.EX2 R71, R71 ;  /* 0x0000004700477308 */ /* 0x000e640000000800 */
[----:B-----5:R-:W-:-:S01]  /*12bf0*/  FADD.FTZ R82, R180, R53 ;  /* 0x00000035b4527221 */ /* 0x020fc20000010000 */
[----:B------:R-:W-:-:S05]  /*12c00*/  F2FP.SATFINITE.E4M3.F32.PACK_AB_MERGE_C R186, R15, R186, R80 ;  /* 0x000000ba0fba723e */ /* 0x000fca0004807050 */
[----:B------:R-:W2:Y:S01]  /*12c10*/  MUFU.EX2 R88, R88 ;  /* 0x0000005800587308 */ /* 0x000ea20000000800 */
[----:B0-----:R-:W-:-:S07]  /*12c20*/  FADD.FTZ R82, R67, R82 ;  /* 0x0000005243527221 */ /* 0x001fce0000010000 */
[----:B------:R-:W0:Y:S08]  /*12c30*/  MUFU.EX2 R69, R69 ;  /* 0x0000004500457308 */ /* 0x000e300000000800 */
[----:B------:R-:W-:Y:S08]  /*12c40*/  MUFU.EX2 R74, R74 ;  /* 0x0000004a004a7308 */ /* 0x000ff00000000800 */
[----:B------:R3:W-:Y:S08]  /*12c50*/  MUFU.EX2 R51, R84 ;  /* 0x0000005400337308 */ /* 0x0007f00000000800 */
[----:B------:R-:W-:Y:S01]  /*12c60*/  MUFU.EX2 R75, R75 ;  /* 0x0000004b004b7308 */ /* 0x000fe20000000800 */
[----:B---3--:R-:W-:-:S01]  /*12c70*/  FADD.FTZ R84, R76, R81 ;  /* 0x000000514c547221 */ /* 0x008fc20000010000 */
[----:B-1----:R-:W-:Y:S01]  /*12c80*/  FADD.FTZ R81, R71, R82 ;  /* 0x0000005247517221 */ /* 0x002fe20000010000 */
[----:B------:R-:W-:-:S02]  /*12c90*/  F2FP.SATFINITE.E4M3.F32.PACK_AB_MERGE_C R82, R70, R13, RZ ;  /* 0x0000000d4652723e */ /* 0x000fc400048070ff */
[----:B------:R-:W-:Y:S01]  /*12ca0*/  FADD.FTZ R84, R101, R84 ;  /* 0x0000005465547221 */ /* 0x000fe20000010000 */
[----:B--2---:R-:W-:-:S01]  /*12cb0*/  FADD.FTZ R20, R88, R81 ;  /* 0x0000005158147221 */ /* 0x004fc20000010000 */
[----:B------:R-:W-:Y:S01]  /*12cc0*/  F2FP.SATFINITE.E4M3.F32.PACK_AB_MERGE_C R184, R3, R184, R82 ;  /* 0x000000b803b8723e */ /* 0x000fe20004807052 */
[----:B------:R-:W1:Y:S01]  /*12cd0*/  MUFU.EX2 R78, R78 ;  /* 0x0000004e004e7308 */ /* 0x000e620000000800 */
[----:B------:R-:W-:-:S01]  /*12ce0*/  FADD.FTZ R81, R43, R84 ;  /* 0x000000542b517221 */ /* 0x000fc20000010000 */
[----:B0-----:R-:W-:Y:S01]  /*12cf0*/  FADD.FTZ R21, R69, R20 ;  /* 0x0000001445157221 */ /* 0x001fe20000010000 */
[----:B------:R-:W-:Y:S02]  /*12d00*/  F2FP.SATFINITE.E4M3.F32.PACK_AB_MERGE_C R71, R88, R71, RZ ;  /* 0x000000475847723e */ /* 0x000fe400048070ff */
[----:B------:R-:W-:Y:S01]  /*12d10*/  CS2R R82, SRZ ;  /* 0x0000000000527805 */ /* 0x000fe2000001ff00 */
[----:B------:R-:W-:-:S01]  /*12d20*/  FADD.FTZ R81, R42, R81 ;  /* 0x000000512a517221 */ /* 0x000fc20000010000 */
[----:B------:R-:W-:Y:S01]  /*12d30*/  F2FP.SATFINITE.E4M3.F32.PACK_AB_MERGE_C R180, R67, R180, R71 ;  /* 0x000000b443b4723e */ /* 0x000fe20004807047 */
[----:B------:R-:W-:Y:S02]  /*12d40*/  MUFU.EX2 R56, R56 ;  /* 0x0000003800387308 */ /* 0x000fe40000000800 */
[----:B------:R-:W-:-:S01]  /*12d50*/  FADD.FTZ R70, R46, R81 ;  /* 0x000000512e467221 */ /* 0x000fc20000010000 */
[----:B------:R-:W-:-:S05]  /*12d60*/  CS2R R80, SRZ ;  /* 0x0000000000507805 */ /* 0x000fca000001ff00 */
[----:B------:R-:W-:Y:S01]  /*12d70*/  MUFU.EX2 R57, R57 ;  /* 0x0000003900397308 */ /* 0x000fe20000000800 */
[----:B-1----:R-:W-:-:S04]  /*12d80*/  F2FP.SATFINITE.E4M3.F32.PACK_AB_MERGE_C R182, R78, R75, RZ ;  /* 0x0000004b4eb6723e */ /* 0x002fc800048070ff */
[----:B------:R-:W-:-:S03]  /*12d90*/  F2FP.SATFINITE.E4M3.F32.PACK_AB_MERGE_C R182, R74, R69, R182 ;  /* 0x000000454ab6723e */ /* 0x000fc600048070b6 */
[----:B------:R0:W-:Y:S08]  /*12da0*/  MUFU.EX2 R52, R64 ;  /* 0x0000004000347308 */ /* 0x0001f00000000800 */
[----:B------:R-:W1:Y:S01]  /*12db0*/  MUFU.EX2 R49, R49 ;  /* 0x0000003100317308 */ /* 0x000e620000000800 */
[----:B0-----:R-:W-:-:S04]  /*12dc0*/  FADD.FTZ R64, R74, R21 ;  /* 0x000000154a407221 */ /* 0x001fc80000010000 */
[----:B------:R-:W-:Y:S01]  /*12dd0*/  FADD.FTZ R21, R75, R64 ;  /* 0x000000404b157221 */ /* 0x000fe20000010000 */
[----:B------:R-:W-:Y:S02]  /*12de0*/  CS2R R74, SRZ ;  /* 0x00000000004a7805 */ /* 0x000fe4000001ff00 */
[----:B------:R-:W-:Y:S08]  /*12df0*/  MUFU.EX2 R77, R77 ;  /* 0x0000004d004d7308 */ /* 0x000ff00000000800 */
[----:B------:R0:W-:Y:S01]  /*12e00*/  MUFU.EX2 R53, R55 ;  /* 0x0000003700357308 */ /* 0x0001e20000000800 */
[----:B-1----:R-:W-:-:S04]  /*12e10*/  F2FP.SATFINITE.E4M3.F32.PACK_AB_MERGE_C R177, R49, R48, RZ ;  /* 0x0000003031b1723e */ /* 0x002fc800048070ff */
[----:B------:R-:W-:-:S03]  /*12e20*/  F2FP.SATFINITE.E4M3.F32.PACK_AB_MERGE_C R177, R41, R40, R177 ;  /* 0x0000002829b1723e */ /* 0x000fc600048070b1 */
[----:B------:R-:W1:Y:S01]  /*12e30*/  MUFU.EX2 R94, R94 ;  /* 0x0000005e005e7308 */ /* 0x000e620000000800 */
[----:B0-----:R-:W-:-:S01]  /*12e40*/  FADD.FTZ R55, R47, R70 ;  /* 0x000000462f377221 */ /* 0x001fc20000010000 */
[----:B------:R-:W-:Y:S01]  /*12e50*/  FADD.FTZ R47, R78, R21 ;  /* 0x000000154e2f7221 */ /* 0x000fe20000010000 */
[----:B------:R-:W-:-:S03]  /*12e60*/  CS2R R70, SRZ ;  /* 0x0000000000467805 */ /* 0x000fc6000001ff00 */
[----:B------:R-:W-:Y:S02]  /*12e70*/  FADD.FTZ R46, R56, R47 ;  /* 0x0000002f382e7221 */ /* 0x000fe40000010000 */
[----:B------:R0:W-:Y:S02]  /*12e80*/  MUFU.EX2 R13, R62 ;  /* 0x0000003e000d7308 */ /* 0x0001e40000000800 */
[----:B------:R-:W-:-:S06]  /*12e90*/  FADD.FTZ R46, R57, R46 ;  /* 0x0000002e392e7221 */ /* 0x000fcc0000010000 */
[----:B------:R-:W2:Y:S01]  /*12ea0*/  MUFU.EX2 R58, R58 ;  /* 0x0000003a003a7308 */ /* 0x000ea20000000800 */
[----:B0-----:R-:W-:-:S01]  /*12eb0*/  FADD.FTZ R62, R40, R55 ;  /* 0x00000037283e7221 */ /* 0x001fc20000010000 */
[----:B-1----:R-:W-:-:S03]  /*12ec0*/  F2FP.SATFINITE.E4M3.F32.PACK_AB_MERGE_C R176, R94, R77, RZ ;  /* 0x0000004d5eb0723e */ /* 0x002fc600048070ff */
[----:B------:R-:W-:Y:S01]  /*12ed0*/  FADD.FTZ R3, R41, R62 ;  /* 0x0000003e29037221 */ /* 0x000fe20000010000 */
[----:B------:R-:W-:Y:S02]  /*12ee0*/  F2FP.SATFINITE.E4M3.F32.PACK_AB_MERGE_C R176, R57, R56, R176 ;  /* 0x0000003839b0723e */ /* 0x000fe400048070b0 */
[----:B------:R-:W-:Y:S01]  /*12ef0*/  CS2R R56, SRZ ;  /* 0x0000000000387805 */ /* 0x000fe2000001ff00 */
[----:B------:R-:W0:Y:S01]  /*12f00*/  MUFU.EX2 R25, R25 ;  /* 0x0000001900197308 */ /* 0x000e220000000800 */
[----:B------:R-:W-:-:S01]  /*12f10*/  FADD.FTZ R62, R48, R3 ;  /* 0x00000003303e7221 */ /* 0x000fc20000010000 */
[----:B------:R-:W-:Y:S01]  /*12f20*/  FADD.FTZ R3, R77, R46 ;  /* 0x0000002e4d037221 */ /* 0x000fe20000010000 */
[----:B------:R-:W-:Y:S02]  /*12f30*/  CS2R R76, SRZ ;  /* 0x00000000004c7805 */ /* 0x000fe4000001ff00 */
[----:B------:R-:W-:Y:S01]  /*12f40*/  FADD.FTZ R49, R49, R62 ;  /* 0x0000003e31317221 */ /* 0x000fe20000010000 */
[----:B------:R-:W-:-:S02]  /*12f50*/  FADD.FTZ R3, R94, R3 ;  /* 0x000000035e037221 */ /* 0x000fc40000010000 */
[----:B------:R-:W1:Y:S01]  /*12f60*/  MUFU.EX2 R59, R59 ;  /* 0x0000003b003b7308 */ /* 0x000e620000000800 */
[----:B------:R-:W-:-:S01]  /*12f70*/  FADD.FTZ R48, R24, R49 ;  /* 0x0000003118307221 */ /* 0x000fc20000010000 */
[----:B--2---:R-:W-:-:S06]  /*12f80*/  FADD.FTZ R46, R58, R3 ;  /* 0x000000033a2e7221 */ /* 0x004fcc0000010000 */
[----:B------:R-:W2:Y:S01]  /*12f90*/  MUFU.EX2 R26, R26 ;  /* 0x0000001a001a7308 */ /* 0x000ea20000000800 */
[----:B0-----:R-:W-:-:S07]  /*12fa0*/  FADD.FTZ R15, R25, R48 ;  /* 0x00000030190f7221 */ /* 0x001fce0000010000 */
[----:B------:R-:W0:Y:S01]  /*12fb0*/  MUFU.EX2 R27, R27 ;  /* 0x0000001b001b7308 */ /* 0x000e220000000800 */
[----:B-1----:R-:W-:-:S07]  /*12fc0*/  FADD.FTZ R3, R59, R46 ;  /* 0x0000002e3b037221 */ /* 0x002fce0000010000 */
[----:B------:R-:W1:Y:S01]  /*12fd0*/  MUFU.EX2 R60, R60 ;  /* 0x0000003c003c7308 */ /* 0x000e620000000800 */
[----:B--2---:R-:W-:-:S07]  /*12fe0*/  FADD.FTZ R48, R26, R15 ;  /* 0x0000000f1a307221 */ /* 0x004fce0000010000 */
[----:B------:R-:W2:Y:S01]  /*12ff0*/  MUFU.EX2 R61, R61 ;  /* 0x0000003d003d7308 */ /* 0x000ea20000000800 */
[C---:B0-----:R-:W-:Y:S01]  /*13000*/  F2FP.SATFINITE.E4M3.F32.PACK_AB_MERGE_C R179, R27.reuse, R26, RZ ;  /* 0x0000001a1bb3723e */ /* 0x041fe200048070ff */
[----:B------:R-:W-:Y:S01]  /*13010*/  FADD.FTZ R27, R27, R48 ;  /* 0x000000301b1b7221 */ /* 0x000fe20000010000 */
[----:B------:R-:W-:Y:S02]  /*13020*/  CS2R R48, SRZ ;  /* 0x0000000000307805 */ /* 0x000fe4000001ff00 */
[----:B------:R-:W-:Y:S02]  /*13030*/  F2FP.SATFINITE.E4M3.F32.PACK_AB_MERGE_C R179, R25, R24, R179 ;  /* 0x0000001819b3723e */ /* 0x000fe400048070b3 */
[----:B------:R-:W0:Y:S01]  /*13040*/  @P4 LDC R25, c[0x0][0x450] ;  /* 0x00011400ff194b82 */ /* 0x000e220000000800 */
[----:B------:R-:W3:Y:S01]  /*13050*/  MUFU.EX2 R28, R28 ;  /* 0x0000001c001c7308 */ /* 0x000ee20000000800 */
[----:B-1----:R-:W-:-:S07]  /*13060*/  FADD.FTZ R46, R60, R3 ;  /* 0x000000033c2e7221 */ /* 0x002fce0000010000 */
[----:B------:R-:W1:Y:S01]  /*13070*/  MUFU.EX2 R29, R29 ;  /* 0x0000001d001d7308 */ /* 0x000e620000000800 */
[C---:B--2---:R-:W-:Y:S01]  /*13080*/  F2FP.SATFINITE.E4M3.F32.PACK_AB_MERGE_C R178, R61.reuse, R60, RZ ;  /* 0x0000003c3db2723e */ /* 0x044fe200048070ff */
[----:B------:R-:W-:Y:S01]  /*13090*/  FADD.FTZ R61, R61, R46 ;  /* 0x0000002e3d3d7221 */ /* 0x000fe20000010000 */
[----:B------:R-:W-:Y:S02]  /*130a0*/  CS2R R46, SRZ ;  /* 0x00000000002e7805 */ /* 0x000fe4000001ff00 */
[----:B------:R-:W-:Y:S01]  /*130b0*/  F2FP.SATFINITE.E4M3.F32.PACK_AB_MERGE_C R178, R59, R58, R178 ;  /* 0x0000003a3bb2723e */ /* 0x000fe200048070b2 */
[----:B------:R-:W-:-:S01]  /*130c0*/  FADD.FTZ R26, R0, R61 ;  /* 0x0000003d001a7221 */ /* 0x000fc20000010000 */
[----:B------:R-:W-:Y:S01]  /*130d0*/  CS2R R58, SRZ ;  /* 0x00000000003a7805 */ /* 0x000fe2000001ff00 */
[----:B------:R-:W2:Y:S01]  /*130e0*/  MUFU.EX2 R63, R63 ;  /* 0x0000003f003f7308 */ /* 0x000ea20000000800 */
[----:B---3--:R-:W-:-:S01]  /*130f0*/  FADD.FTZ R40, R28, R27 ;  /* 0x0000001b1c287221 */ /* 0x008fc20000010000 */
[----:B------:R-:W-:-:S06]  /*13100*/  CS2R R60, SRZ ;  /* 0x00000000003c7805 */ /* 0x000fcc000001ff00 */
[----:B------:R-:W3:Y:S01]  /*13110*/  MUFU.EX2 R30, R30 ;  /* 0x0000001e001e7308 */ /* 0x000ee20000000800 */
[----:B-1----:R-:W-:-:S02]  /*13120*/  FADD.FTZ R15, R29, R40 ;  /* 0x000000281d0f7221 */ /* 0x002fc40000010000 */
[----:B------:R-:W1:Y:S05]  /*13130*/  @P4 LDC R40, c[0x0][0x44c] ;  /* 0x00011300ff284b82 */ /* 0x000e6a0000000800 */
[----:B------:R-:W4:Y:S01]  /*13140*/  MUFU.EX2 R31, R31 ;  /* 0x0000001f001f7308 */ /* 0x000f220000000800 */
[----:B--2---:R-:W-:-:S07]  /*13150*/  FADD.FTZ R3, R63, R26 ;  /* 0x0000001a3f037221 */ /* 0x004fce0000010000 */
[----:B------:R-:W2:Y:S01]  /*13160*/  MUFU.EX2 R50, R50 ;  /* 0x0000003200327308 */ /* 0x000ea20000000800 */
[----:B---3--:R-:W-:-:S01]  /*13170*/  FADD.FTZ R26, R30, R15 ;  /* 0x0000000f1e1a7221 */ /* 0x008fc20000010000 */
[----:B------:R-:W-:-:S06]  /*13180*/  IMAD.MOV.U32 R15, RZ, RZ, R197 ;  /* 0x000000ffff0f7224 */ /* 0x000fcc00078e00c5 */
[----:B------:R-:W3:Y:S01]  /*13190*/  MUFU.EX2 R32, R32 ;  /* 0x0000002000207308 */ /* 0x000ee20000000800 */
[C---:B----4-:R-:W-:Y:S01]  /*131a0*/  F2FP.SATFINITE.E4M3.F32.PACK_AB_MERGE_C R173, R31.reuse, R30, RZ ;  /* 0x0000001e1fad723e */ /* 0x050fe200048070ff */
[----:B------:R-:W-:Y:S01]  /*131b0*/  FADD.FTZ R31, R31, R26 ;  /* 0x0000001a1f1f7221 */ /* 0x000fe20000010000 */
[----:B------:R-:W-:Y:S02]  /*131c0*/  CS2R R26, SRZ ;  /* 0x00000000001a7805 */ /* 0x000fe4000001ff00 */
[----:B------:R-:W-:Y:S02]  /*131d0*/  F2FP.SATFINITE.E4M3.F32.PACK_AB_MERGE_C R173, R29, R28, R173 ;  /* 0x0000001c1dad723e */ /* 0x000fe400048070ad */
[----:B------:R-:W-:Y:S01]  /*131e0*/  CS2R R28, SRZ ;  /* 0x00000000001c7805 */ /* 0x000fe2000001ff00 */
[----:B------:R-:W4:Y:S01]  /*131f0*/  MUFU.EX2 R33, R33 ;  /* 0x0000002100217308 */ /* 0x000f220000000800 */
[----:B--2---:R-:W-:-:S01]  /*13200*/  FADD.FTZ R24, R50, R3 ;  /* 0x0000000332187221 */ /* 0x004fc20000010000 */
[----:B------:R-:W-:-:S03]  /*13210*/  F2FP.SATFINITE.E4M3.F32.PACK_AB_MERGE_C R172, R51, R50, RZ ;  /* 0x0000003233ac723e */ /* 0x000fc600048070ff */
[----:B------:R-:W-:Y:S01]  /*13220*/  FADD.FTZ R51, R51, R24 ;  /* 0x0000001833337221 */ /* 0x000fe20000010000 */
[----:B------:R-:W-:Y:S02]  /*13230*/  F2FP.SATFINITE.E4M3.F32.PACK_AB_MERGE_C R172, R63, R0, R172 ;  /* 0x000000003fac723e */ /* 0x000fe400048070ac */
[----:B------:R-:W-:Y:S01]  /*13240*/  CS2R R62, SRZ ;  /* 0x00000000003e7805 */ /* 0x000fe2000001ff00 */
[----:B------:R-:W-:Y:S01]  /*13250*/  MUFU.EX2 R34, R34 ;  /* 0x0000002200227308 */ /* 0x000fe20000000800 */
[----:B---3--:R-:W-:-:S01]  /*13260*/  FADD.FTZ R24, R32, R31 ;  /* 0x0000001f20187221 */ /* 0x008fc20000010000 */
[----:B------:R-:W-:Y:S01]  /*13270*/  FADD.FTZ R0, R52, R51 ;  /* 0x0000003334007221 */ /* 0x000fe20000010000 */
[----:B------:R-:W-:Y:S02]  /*13280*/  CS2R R30, SRZ ;  /* 0x00000000001e7805 */ /* 0x000fe4000001ff00 */
[----:B------:R-:W-:Y:S01]  /*13290*/  CS2R R50, SRZ ;  /* 0x0000000000327805 */ /* 0x000fe2000001ff00 */
[----:B------:R-:W-:-:S02]  /*132a0*/  FADD.FTZ R0, R53, R0 ;  /* 0x0000000035007221 */ /* 0x000fc40000010000 */
[----:B------:R-:W2:Y:S01]  /*132b0*/  MUFU.EX2 R35, R35 ;  /* 0x0000002300237308 */ /* 0x000ea20000000800 */
[----:B----4-:R-:W-:-:S01]  /*132c0*/  FADD.FTZ R3, R33, R24 ;  /* 0x0000001821037221 */ /* 0x010fc20000010000 */
[----:B-1----:R-:W-:Y:S01]  /*132d0*/  @P4 IMAD.HI.U32 R24, R197, R40, RZ ;  /* 0x00000028c5184227 */ /* 0x002fe200078e00ff */
[----:B------:R-:W-:-:S04]  /*132e0*/  CS2R R40, SRZ ;  /* 0x0000000000287805 */ /* 0x000fc8000001ff00 */
[----:B0-----:R-:W-:Y:S01]  /*132f0*/  @P4 SHF.R.U32.HI R15, RZ, R25, R24 ;  /* 0x00000019ff0f4219 */ /* 0x001fe20000011618 */
[----:B------:R0:W1:Y:S01]  /*13300*/  MUFU.EX2 R20, R79 ;  /* 0x0000004f00147308 */ /* 0x0000620000000800 */
[----:B------:R-:W-:-:S07]  /*13310*/  CS2R R24, SRZ ;  /* 0x0000000000187805 */ /* 0x000fce000001ff00 */
[----:B------:R-:W3:Y:S01]  /*13320*/  MUFU.EX2 R37, R37 ;  /* 0x0000002500257308 */ /* 0x000ee20000000800 */
[----:B--2---:R-:W-:Y:S01]  /*13330*/  F2FP.SATFINITE.E4M3.F32.PACK_AB_MERGE_C R175, R35, R34, RZ ;  /* 0x0000002223af723e */ /* 0x004fe200048070ff */
[----:B------:R-:W-:Y:S01]  /*13340*/  FADD.FTZ R34, R34, R3 ;  /* 0x0000000322227221 */ /* 0x000fe20000010000 */
[----:B0-----:R-:W-:Y:S02]  /*13350*/  CS2R R78, SRZ ;  /* 0x00000000004e7805 */ /* 0x001fe4000001ff00 */
[----:B------:R-:W-:Y:S01]  /*13360*/  F2FP.SATFINITE.E4M3.F32.PACK_AB_MERGE_C R175, R33, R32, R175 ;  /* 0x0000002021af723e */ /* 0x000fe200048070af */
[----:B------:R-:W-:-:S01]  /*13370*/  FADD.FTZ R34, R35, R34 ;  /* 0x0000002223227221 */ /* 0x000fc20000010000 */
[----:B------:R-:W-:Y:S01]  /*13380*/  CS2R R32, SRZ ;  /* 0x0000000000207805 */ /* 0x000fe2000001ff00 */
[----:B------:R0:W2:Y:S01]  /*13390*/  MUFU.EX2 R21, R54 ;  /* 0x0000003600157308 */ /* 0x0000a20000000800 */
[----:B-1----:R-:W-:Y:S01]  /*133a0*/  F2FP.SATFINITE.E4M3.F32.PACK_AB_MERGE_C R174, R20, R13, RZ ;  /* 0x0000000d14ae723e */ /* 0x002fe200048070ff */
[----:B------:R-:W-:-:S03]  /*133b0*/  FADD.FTZ R13, R13, R0 ;  /* 0x000000000d0d7221 */ /* 0x000fc60000010000 */
[----:B------:R-:W-:Y:S01]  /*133c0*/  F2FP.SATFINITE.E4M3.F32.PACK_AB_MERGE_C R174, R53, R52, R174 ;  /* 0x0000003435ae723e */ /* 0x000fe200048070ae */
[----:B------:R-:W-:-:S01]  /*133d0*/  FADD.FTZ R20, R20, R13 ;  /* 0x0000000d14147221 */ /* 0x000fc20000010000 */
[----:B------:R-:W-:Y:S01]  /*133e0*/  CS2R R52, SRZ ;  /* 0x0000000000347805 */ /* 0x000fe2000001ff00 */
[----:B------:R-:W1:Y:S01]  /*133f0*/  MUFU.EX2 R38, R38 ;  /* 0x0000002600267308 */ /* 0x000e620000000800 */
[----:B---3--:R-:W-:-:S01]  /*13400*/  FADD.FTZ R13, R37, R34 ;  /* 0x00000022250d7221 */ /* 0x008fc20000010000 */
[----:B------:R-:W-:Y:S02]  /*13410*/  CS2R R34, SRZ ;  /* 0x0000000000227805 */ /* 0x000fe4000001ff00 */
[----:B0-----:R-:W-:-:S04]  /*13420*/  CS2R R54, SRZ ;  /* 0x0000000000367805 */ /* 0x001fc8000001ff00 */
        /* <DEDUP_REMOVED lines=9> */
[C---:B-1----:R-:W-:Y:S01]  /*134c0*/  F2FP.SATFINITE.E4M3.F32.PACK_AB_MERGE_C R65, R66.reuse, R65, RZ ;  /* 0x000000414241723e */ /* 0x042fe200048070ff */
[----:B------:R-:W-:-:S03]  /*134d0*/  FADD.FTZ R66, R66, R3 ;  /* 0x0000000342427221 */ /* 0x000fc60000010000 */
[----:B------:R-:W-:Y:S02]  /*134e0*/  F2FP.SATFINITE.E4M3.F32.PACK_AB_MERGE_C R169, R38, R37, R65 ;  /* 0x0000002526a9723e */ /* 0x000fe40004807041 */
[----:B------:R-:W-:Y:S01]  /*134f0*/  CS2R R64, SRZ ;  /* 0x0000000000407805 */ /* 0x000fe2000001ff00 */
[----:B------:R-:W1:Y:S08]  /*13500*/  MUFU.EX2 R39, R39 ;  /* 0x0000002700277308 */ /* 0x000e700000000800 */
[----:B------:R-:W2:Y:S01]  /*13510*/  MUFU.EX2 R44, R44 ;  /* 0x0000002c002c7308 */ /* 0x000ea20000000800 */
[----:B0-----:R-:W-:Y:S01]  /*13520*/  F2FP.SATFINITE.E4M3.F32.PACK_AB_MERGE_C R168, R42, R103, RZ ;  /* 0x000000672aa8723e */ /* 0x001fe200048070ff */
[----:B------:R-:W-:Y:S01]  /*13530*/  FADD.FTZ R103, R103, R0 ;  /* 0x0000000067677221 */ /* 0x000fe20000010000 */
[----:B------:R-:W-:-:S02]  /*13540*/  IADD3 R0, R15, R199, -R198 ;  /* 0x000000c70f007210 */ /* 0x000fc40007ffe8c6 */
[----:B------:R-:W-:Y:S01]  /*13550*/  F2FP.SATFINITE.E4M3.F32.PACK_AB_MERGE_C R168, R102, R21, R168 ;  /* 0x0000001566a8723e */ /* 0x000fe200048070a8 */
[----:B------:R-:W-:-:S02]  /*13560*/  FADD.FTZ R42, R42, R103 ;  /* 0x000000672a2a7221 */ /* 0x000fc40000010000 */
[----:B------:R-:W-:Y:S01]  /*13570*/  MUFU.EX2 R45, R45 ;  /* 0x0000002d002d7308 */ /* 0x000fe20000000800 */
[----:B-1----:R-:W-:-:S01]  /*13580*/  FADD.FTZ R13, R39, R66 ;  /* 0x00000042270d7221 */ /* 0x002fc20000010000 */
[----:B------:R-:W-:Y:S01]  /*13590*/  IMAD.HI R21, R0, 0x66666667, RZ ;  /* 0x6666666700157827 */ /* 0x000fe200078e02ff */
[----:B------:R-:W-:-:S05]  /*135a0*/  CS2R R66, SRZ ;  /* 0x0000000000427805 */ /* 0x000fca000001ff00 */
[----:B------:R-:W0:Y:S01]  /*135b0*/  MUFU.EX2 R36, R36 ;  /* 0x0000002400247308 */ /* 0x000e220000000800 */
[----:B--2---:R-:W-:-:S07]  /*135c0*/  FADD.FTZ R20, R44, R13 ;  /* 0x0000000d2c147221 */ /* 0x004fce0000010000 */
[----:B------:R-:W1:Y:S08]  /*135d0*/  MUFU.EX2 R107, R107 ;  /* 0x0000006b006b7308 */ /* 0x000e700000000800 */
[----:B------:R-:W2:Y:S01]  /*135e0*/  MUFU.EX2 R106, R106 ;  /* 0x0000006a006a7308 */ /* 0x000ea20000000800 */
[----:B0-----:R-:W-:Y:S01]  /*135f0*/  F2FP.SATFINITE.E4M3.F32.PACK_AB_MERGE_C R13, R36, R45, RZ ;  /* 0x0000002d240d723e */ /* 0x001fe200048070ff */
[----:B------:R-:W-:Y:S01]  /*13600*/  FADD.FTZ R45, R45, R20 ;  /* 0x000000142d2d7221 */ /* 0x000fe20000010000 */
[----:B------:R-:W-:-:S02]  /*13610*/  SHF.R.U32.HI R20, RZ, 0x1f, R21 ;  /* 0x0000001fff147819 */ /* 0x000fc40000011615 */
[----:B------:R-:W-:Y:S02]  /*13620*/  F2FP.SATFINITE.E4M3.F32.PACK_AB_MERGE_C R171, R44, R39, R13 ;  /* 0x000000272cab723e */ /* 0x000fe4000480700d */
[----:B------:R-:W-:Y:S02]  /*13630*/  CS2R R38, SRZ ;  /* 0x0000000000267805 */ /* 0x000fe4000001ff00 */
[----:B------:R-:W-:Y:S01]  /*13640*/  LEA.HI.SX32 R13, R21, R20, 0x1a ;  /* 0x00000014150d7211 */ /* 0x000fe200078fd2ff */
[----:B------:R-:W0:Y:S01]  /*13650*/  MUFU.EX2 R85, R85 ;  /* 0x0000005500557308 */ /* 0x000e220000000800 */
[----:B-1----:R-:W-:-:S01]  /*13660*/  FADD.FTZ R3, R107, R42 ;  /* 0x0000002a6b037221 */ /* 0x002fc20000010000 */
[----:B------:R-:W-:Y:S02]  /*13670*/  CS2R R42, SRZ ;  /* 0x00000000002a7805 */ /* 0x000fe4000001ff00 */
[----:B------:R-:W-:-:S04]  /*13680*/  VIMNMX R13, R204, R13, !PT ;  /* 0x0000000dcc0d7248 */ /* 0x000fc80007fe0100 */
[----:B------:R-:W-:Y:S01]  /*13690*/  ISETP.GE.AND P1, PT, R217, R13, PT ;  /* 0x0000000dd900720c */ /* 0x000fe20003f26270 */
[----:B------:R-:W1:Y:S01]  /*136a0*/  MUFU.EX2 R68, R68 ;  /* 0x0000004400447308 */ /* 0x000e620000000800 */
[----:B--2---:R-:W-:-:S04]  /*136b0*/  FADD.FTZ R0, R106, R3 ;  /* 0x000000036a007221 */ /* 0x004fc80000010000 */
[----:B0-----:R-:W-:Y:S01]  /*136c0*/  FADD.FTZ R3, R85, R0 ;  /* 0x0000000055037221 */ /* 0x001fe20000010000 */
[----:B------:R-:W-:-:S01]  /*136d0*/  FADD.FTZ R0, R36, R45 ;  /* 0x0000002d24007221 */ /* 0x000fc20000010000 */
[----:B------:R-:W-:Y:S02]  /*136e0*/  CS2R R36, SRZ ;  /* 0x0000000000247805 */ /* 0x000fe4000001ff00 */
[----:B------:R-:W-:Y:S02]  /*136f0*/  CS2R R44, SRZ ;  /* 0x00000000002c7805 */ /* 0x000fe4000001ff00 */
[C---:B-1----:R-:W-:Y:S01]  /*13700*/  F2FP.SATFINITE.E4M3.F32.PACK_AB_MERGE_C R15, R68.reuse, R85, RZ ;  /* 0x00000055440f723e */ /* 0x042fe200048070ff */
[----:B------:R-:W-:-:S01]  /*13710*/  FADD.FTZ R3, R68, R3 ;  /* 0x0000000344037221 */ /* 0x000fc20000010000 */
[----:B------:R-:W-:Y:S02]  /*13720*/  CS2R R68, SRZ ;  /* 0x0000000000447805 */ /* 0x000fe4000001ff00 */
[----:B------:R-:W-:-:S02]  /*13730*/  CS2R R84, SRZ ;  /* 0x0000000000547805 */ /* 0x000fc4000001ff00 */
[----:B------:R-:W-:Y:S01]  /*13740*/  F2FP.SATFINITE.E4M3.F32.PACK_AB_MERGE_C R170, R106, R107, R15 ;  /* 0x0000006b6aaa723e */ /* 0x000fe2000480700f */
        /* <DEDUP_REMOVED lines=37> */
.L_x_10487:
        /* <DEDUP_REMOVED lines=8> */
.L_x_10477:
        /* <DEDUP_REMOVED lines=8> */
.L_x_10478:
[----:B------:R-:W-:Y:S04]  /*13aa0*/  BSSY B0, `(.L_x_10476) ;  /* 0x0000004000007945 */ /* 0x000fe80003800000 */
[----:B-1----:R-:W-:Y:S05]  /*13ab0*/  @P2 BRA `(.L_x_10479) ;  /* 0x0000000000082947 */ /* 0x002fea0003800000 */
[----:B------:R-:W1:Y:S02]  /*13ac0*/  SYNCS.PHASECHK.TRANS64.TRYWAIT P2, [R15+URZ+0x22830], R14 ;  /* 0x0228300e0f0075a7 */ /* 0x000e64000804017f */
[----:B-1----:R-:W-:Y:S05]  /*13ad0*/  @!P2 BRA `(.L_x_10480) ;  /* 0x000001700078a947 */ /* 0x002fea0003800000 */
.L_x_10479:
[----:B------:R-:W-:Y:S05]  /*13ae0*/  BSYNC B0 ;  /* 0x0000000000007941 */ /* 0x000fea0003800000 */
.L_x_10476:
[----:B01----:R-:W0:Y:S01]  /*13af0*/  S2R R14, SR_TID.X ;  /* 0x00000000000e7919 */ /* 0x003e220000002100 */
[----:B------:R-:W-:Y:S01]  /*13b00*/  VIADD R189, R218, 0x1 ;  /* 0x00000001dabd7836 */ /* 0x000fe20000000000 */
[----:B------:R-:W-:Y:S05]  /*13b10*/  WARPSYNC.ALL ;  /* 0x0000000000007948 */ /* 0x000fea0003800000 */
[C---:B------:R-:W-:Y:S01]  /*13b20*/  ISETP.NE.AND P2, PT, R189.reuse, 0x2, PT ;  /* 0x00000002bd00780c */ /* 0x040fe20003f45270 */
[----:B------:R-:W-:Y:S01]  /*13b30*/  IMAD.MOV.U32 R21, RZ, RZ, 0x40000040 ;  /* 0x40000040ff157424 */ /* 0x000fe200078e00ff */
[C---:B------:R-:W-:Y:S01]  /*13b40*/  R2UR UR28, R4.reuse ;  /* 0x00000000041c72ca */ /* 0x040fe200000e0000 */
        /* <DEDUP_REMOVED lines=13> */
[----:B------:R-:W-:-:S02]  /*13c20*/  R2UR UR33, R5 ;  /* 0x00000000052172ca */ /* 0x000fc400000e0000 */
[----:B------:R-:W-:Y:S01]  /*13c30*/  R2UR UR34, R88 ;  /* 0x00000000582272ca */ /* 0x000fe200000e0000 */
[----:B------:R-:W-:Y:S01]  /*13c40*/  VIADD R88, R20, 0x400 ;  /* 0x0000040014587836 */ /* 0x000fe20000000000 */
[----:B------:R-:W-:Y:S02]  /*13c50*/  R2UR UR39, R15 ;  /* 0x000000000f2772ca */ /* 0x000fe400000e0000 */
[----:B------:R-:W-:Y:S02]  /*13c60*/  R2UR UR36, R4 ;  /* 0x00000000042472ca */ /* 0x000fe400000e0000 */
[----:B------:R-:W-:Y:S02]  /*13c70*/  R2UR UR37, R5 ;  /* 0x00000000052572ca */ /* 0x000fe400000e0000 */
[----:B0-----:R-:W-:Y:S02]  /*13c80*/  SHF.R.U32.HI R14, RZ, 0x7, R14 ;  /* 0x00000007ff0e7819 */ /* 0x001fe4000001160e */
[----:B------:R-:W-:-:S02]  /*13c90*/  R2UR UR8, R88 ;  /* 0x00000000580872ca */ /* 0x000fc400000e0000 */
[----:B------:R-:W-:Y:S01]  /*13ca0*/  IADD3 R88, R20, 0x202, RZ ;  /* 0x0000020214587810 */ /* 0x000fe20007ffe0ff */
[----:B------:R-:W-:Y:S01]  /*13cb0*/  VIADD R92, R14, 0x8 ;  /* 0x000000080e5c7836 */ /* 0x000fe20000000000 */
[----:B------:R-:W-:Y:S02]  /*13cc0*/  IADD3 R14, R20, 0x200, RZ ;  /* 0x00000200140e7810 */ /* 0x000fe40007ffe0ff */
[----:B------:R-:W-:Y:S01]  /*13cd0*/  R2UR UR46, R88 ;  /* 0x00000000582e72ca */ /* 0x000fe200000e0000 */
[----:B------:R-:W-:Y:S01]  /*13ce0*/  VIADD R88, R20, 0x402 ;  /* 0x0000040214587836 */ /* 0x000fe20000000000 */
[----:B------:R0:W-:Y:S01]  /*13cf0*/  BAR.SYNC.DEFER_BLOCKING R92, 0x100 ;  /* 0x0004005c0000751d */ /* 0x0001e20000010000 */
[----:B------:R-:W-:Y:S01]  /*13d00*/  R2UR UR38, R14 ;  /* 0x000000000e2672ca */ /* 0x000fe200000e0000 */
[----:B------:R-:W-:Y:S01]  /*13d10*/  VIADD R14, R20, 0x2 ;  /* 0x00000002140e7836 */ /* 0x000fe20000000000 */
[----:B------:R-:W-:Y:S02]  /*13d20*/  R2UR UR47, R89 ;  /* 0x00000000592f72ca */ /* 0x000fe400000e0000 */
[----:B------:R-:W-:Y:S01]  /*13d30*/  R2UR UR6, R90 ;  /* 0x000000005a0672ca */ /* 0x000fe200000e0000 */
[C---:B------:R-:W-:Y:S01]  /*13d40*/  VIADD R90, R20.reuse, 0x102 ;  /* 0x00000102145a7836 */ /* 0x040fe20000000000 */
[----:B------:R-:W-:Y:S01]  /*13d50*/  R2UR UR7, R91 ;  /* 0x000000005b0772ca */ /* 0x000fe200000e0000 */
[----:B0-----:R-:W-:Y:S01]  /*13d60*/  VIADD R92, R20, 0x4 ;  /* 0x00000004145c7836 */ /* 0x001fe20000000000 */
[----:B------:R-:W-:-:S02]  /*13d70*/  R2UR UR44, R4 ;  /* 0x00000000042c72ca */ /* 0x000fc400000e0000 */
[----:B------:R-:W-:Y:S02]  /*13d80*/  R2UR UR45, R5 ;  /* 0x00000000052d72ca */ /* 0x000fe400000e0000 */
[----:B------:R-:W-:Y:S02]  /*13d90*/  R2UR UR58, R90 ;  /* 0x000000005a3a72ca */ /* 0x000fe400000e0000 */
[----:B------:R-:W-:Y:S02]  /*13da0*/  R2UR UR59, R91 ;  /* 0x000000005b3b72ca */ /* 0x000fe400000e0000 */
[----:B------:R-:W-:Y:S02]  /*13db0*/  MOV R90, UR47 ;  /* 0x0000002f005a7c02 */ /* 0x000fe40008000f00 */
[----:B------:R-:W-:Y:S01]  /*13dc0*/  MOV R91, UR46 ;  /* 0x0000002e005b7c02 */ /* 0x000fe20008000f00 */
[----:B------:R-:W-:Y:S01]  /*13dd0*/  UMOV UR46, UR6 ;  /* 0x00000006002e7c82 */ /* 0x000fe20008000000 */
[----:B------:R-:W-:Y:S01]  /*13de0*/  UMOV UR47, UR7 ;  /* 0x00000007002f7c82 */ /* 0x000fe20008000000 */
[----:B------:R-:W-:Y:S01]  /*13df0*/  R2UR UR54, R88 ;  /* 0x00000000583672ca */ /* 0x000fe200000e0000 */
[----:B------:R-:W-:Y:S01]  /*13e00*/  VIADD R88, R20, 0x204 ;  /* 0x0000020414587836 */ /* 0x000fe20000000000 */
[----:B------:R-:W-:Y:S01]  /*13e10*/  WARPGROUP.ARRIVE ;  /* 0x00000000000079c5 */ /* 0x000fe20000000000 */
[----:B------:R-:W-:-:S02]  /*13e20*/  R2UR UR9, R89 ;  /* 0x00000000590972ca */ /* 0x000fc400000e0000 */
[C---:B------:R-:W-:Y:S02]  /*13e30*/  R2UR UR55, R89.reuse ;  /* 0x00000000593772ca */ /* 0x040fe400000e0000 */
[----:B------:R-:W-:Y:S01]  /*13e40*/  R2UR UR14, R88 ;  /* 0x00000000580e72ca */ /* 0x000fe200000e0000 */
[----:B------:R-:W-:Y:S01]  /*13e50*/  QGMMA.64x32x32.F32.E4M3.E4M3 R152, gdesc[UR28], RZ, !UPT, gsb0 ;  /* 0x006000001c9879f3 */ /* 0x000fe2000c0008ff */
[----:B------:R-:W-:Y:S02]  /*13e60*/  IADD3 R88, R20, 0x404, RZ ;  /* 0x0000040414587810 */ /* 0x000fe40007ffe0ff */
[----:B------:R-:W-:Y:S01]  /*13e70*/  R2UR UR6, R92 ;  /* 0x000000005c0672ca */ /* 0x000fe200000e0000 */
[----:B------:R-:W-:Y:S01]  /*13e80*/  VIADD R92, R20, 0x6 ;  /* 0x00000006145c7836 */ /* 0x000fe20000000000 */
[C---:B------:R-:W-:Y:S02]  /*13e90*/  R2UR UR15, R89.reuse ;  /* 0x00000000590f72ca */ /* 0x040fe400000e0000 */
        /* <DEDUP_REMOVED lines=38> */
[----:B------:R-:W-:Y:S01]  /*14100*/  R2UR UR18, R14 ;  /* 0x000000000e1272ca */ /* 0x000fe200000e0000 */
[----:B------:R-:W-:Y:S01]  /*14110*/  VIADD R14, R20, 0x106 ;  /* 0x00000106140e7836 */ /* 0x000fe20000000000 */
[----:B------:R-:W-:-:S02]  /*14120*/  R2UR UR19, R15 ;  /* 0x000000000f1372ca */ /* 0x000fc400000e0000 */
[----:B------:R-:W-:Y:S01]  /*14130*/  R2UR UR16, R8 ;  /* 0x00000000081072ca */ /* 0x000fe200000e0000 */
[----:B------:R-:W-:Y:S01]  /*14140*/  QGMMA.64x32x32.F32.E4M3.E4M3 R136, gdesc[UR32], RZ, !UPT, gsb0 ;  /* 0x00600000208879f3 */ /* 0x000fe2000c0008ff */
[----:B------:R-:W-:Y:S02]  /*14150*/  R2UR UR34, R88 ;  /* 0x00000000582272ca */ /* 0x000fe400000e0000 */
[----:B------:R-:W-:Y:S02]  /*14160*/  R2UR UR35, R89 ;  /* 0x00000000592372ca */ /* 0x000fe400000e0000 */
[C---:B------:R-:W-:Y:S02]  /*14170*/  R2UR UR17, R9.reuse ;  /* 0x00000000091172ca */ /* 0x040fe400000e0000 */
[----:B------:R-:W-:Y:S02]  /*14180*/  R2UR UR20, R8 ;  /* 0x00000000081472ca */ /* 0x000fe400000e0000 */
[----:B------:R-:W-:-:S02]  /*14190*/  R2UR UR21, R9 ;  /* 0x00000000091572ca */ /* 0x000fc400000e0000 */
[----:B------:R-:W-:Y:S02]  /*141a0*/  R2UR UR24, R6 ;  /* 0x00000000061872ca */ /* 0x000fe400000e0000 */
[----:B------:R-:W-:Y:S02]  /*141b0*/  R2UR UR25, R7 ;  /* 0x00000000071972ca */ /* 0x000fe400000e0000 */
[----:B------:R-:W-:Y:S01]  /*141c0*/  R2UR UR30, R14 ;  /* 0x000000000e1e72ca */ /* 0x000fe200000e0000 */
        /* <DEDUP_REMOVED lines=8> */
[----:B------:R-:W-:Y:S02]  /*14250*/  MOV R21, 0x40000040 ;  /* 0x4000004000157802 */ /* 0x000fe40000000f00 */
[----:B------:R-:W-:Y:S02]  /*14260*/  R2UR UR42, R20 ;  /* 0x00000000142a72ca */ /* 0x000fe400000e0000 */
[----:B------:R-:W-:Y:S02]  /*14270*/  R2UR UR43, R21 ;  /* 0x00000000152b72ca */ /* 0x000fe400000e0000 */
        /* <DEDUP_REMOVED lines=76> */
.L_x_10482:
[----:B------:R-:W-:Y:S01]  /*14740*/  SHF.L.U32 R14, R221, 0x1f, RZ ;  /* 0x0000001fdd0e7819 */ /* 0x000fe200000006ff */
[----:B------:R-:W-:-:S04]  /*14750*/  IMAD R15, R218, 0x8, R18 ;  /* 0x00000008da0f7824 */ /* 0x000fc800078e0212 */
[----:B------:R0:W1:Y:S01]  /*14760*/  SYNCS.PHASECHK.TRANS64.TRYWAIT P1, [R15+URZ+0x22850], R14 ;  /* 0x0228500e0f0075a7 */ /* 0x000062000802017f */
[----:B------:R-:W-:Y:S05]  /*14770*/  @!P0 BRA `(.L_x_10483) ;  /* 0x0000000000048947 */ /* 0x000fea0003800000 */
[----:B------:R-:W-:Y:S01]  /*14780*/  BPT.TRAP 0x1 ;  /* 0x000000040000795c */ /* 0x000fe20000300000 */
.L_x_10483:
[----:B-1----:R-:W-:Y:S05]  /*14790*/  @P1 BRA `(.L_x_10481) ;  /* 0x0000000000081947 */ /* 0x002fea0003800000 */
[----:B------:R-:W1:Y:S02]  /*147a0*/  SYNCS.PHASECHK.TRANS64.TRYWAIT P1, [R15+URZ+0x22850], R14 ;  /* 0x0228500e0f0075a7 */ /* 0x000e64000802017f */
[----:B-1----:R-:W-:Y:S05]  /*147b0*/  @!P1 BRA `(.L_x_10484) ;  /* 0x0000016400549947 */ /* 0x002fea0003800000 */
.L_x_10481:
        /* <DEDUP_REMOVED lines=23> */
[----:B------:R-:W-:Y:S02]  /*14930*/  R2UR UR6, R20 ;  /* 0x00000000140672ca */ /* 0x000fe400000e0000 */
[----:B------:R-:W-:Y:S01]  /*14940*/  R2UR UR7, R21 ;  /* 0x00000000150772ca */ /* 0x000fe200000e0000 */
[----:B------:R-:W-:Y:S01]  /*14950*/  IMAD.MOV.U32 R21, RZ, RZ, -0x3ffffff0 ;  /* 0xc0000010ff157424 */ /* 0x000fe200078e00ff */
[C---:B------:R-:W-:Y:S01]  /*14960*/  IADD3 R20, R14.reuse, 0x300, RZ ;  /* 0x000003000e147810 */ /* 0x040fe20007ffe0ff */
        /* <DEDUP_REMOVED lines=19> */
.L_x_10485:
[----:B0-----:R-:W0:Y:S01]  /*14aa0*/  LDC R14, c[0x0][0x448] ;  /* 0x00011200ff0e7b82 */ /* 0x001e220000000800 */
[C---:B------:R-:W-:Y:S01]  /*14ab0*/  FMUL.FTZ R21, R2.reuse, R154 ;  /* 0x0000009a02157220 */ /* 0x040fe20000410000 */
[C---:B------:R-:W-:Y:S01]  /*14ac0*/  FMUL.FTZ R154, R2.reuse, R157 ;  /* 0x0000009d029a7220 */ /* 0x040fe20000410000 */
[C---:B------:R-:W-:Y:S01]  /*14ad0*/  FMUL.FTZ R157, R2.reuse, R160 ;  /* 0x000000a0029d7220 */ /* 0x040fe20000410000 */
[C---:B------:R-:W-:Y:S01]  /*14ae0*/  FMUL.FTZ R160, R2.reuse, R163 ;  /* 0x000000a302a07220 */ /* 0x040fe20000410000 */
[C---:B------:R-:W-:Y:S01]  /*14af0*/  FMUL.FTZ R163, R2.reuse, R166 ;  /* 0x000000a602a37220 */ /* 0x040fe20000410000 */
[----:B------:R-:W-:Y:S02]  /*14b00*/  IMAD R166, R217, -0xa0, RZ ;  /* 0xffffff60d9a67824 */ /* 0x000fe400078e02ff */
[C---:B------:R-:W-:Y:S01]  /*14b10*/  FMUL.FTZ R136, R2.reuse, R136 ;  /* 0x0000008802887220 */ /* 0x040fe20000410000 */
[----:B------:R-:W-:Y:S01]  /*14b20*/  MUFU.TANH R154, R154 ;  /* 0x0000009a009a7308 */ /* 0x000fe20000002400 */
[C---:B------:R-:W-:Y:S01]  /*14b30*/  FMUL.FTZ R137, R2.reuse, R137 ;  /* 0x0000008902897220 */ /* 0x040fe20000410000 */
[----:B------:R-:W-:Y:S01]  /*14b40*/  FMUL.FTZ R140, R2, R140 ;  /* 0x0000008c028c7220 */ /* 0x000fe20000410000 */
[----:B------:R-:W-:Y:S01]  /*14b50*/  IADD3 R166, -R200, 0x1, R166 ;  /* 0x00000001c8a67810 */ /* 0x000fe20007ffe1a6 */
[C---:B------:R-:W-:Y:S01]  /*14b60*/  FMUL.FTZ R141, R2.reuse, R141 ;  /* 0x0000008d028d7220 */ /* 0x040fe20000410000 */
[C---:B------:R-:W-:Y:S01]  /*14b70*/  FMUL.FTZ R144, R2.reuse, R144 ;  /* 0x0000009002907220 */ /* 0x040fe20000410000 */
[----:B------:R-:W-:Y:S01]  /*14b80*/  FMUL.FTZ R145, R2, R145 ;  /* 0x0000009102917220 */ /* 0x000fe20000410000 */
[----:B------:R-:W-:Y:S01]  /*14b90*/  IADD3 R166, -R198, R166, R199 ;  /* 0x000000a6c6a67210 */ /* 0x000fe20007ffe1c7 */
[----:B------:R-:W-:Y:S01]  /*14ba0*/  MUFU.TANH R157, R157 ;  /* 0x0000009d009d7308 */ /* 0x000fe20000002400 */
        /* <DEDUP_REMOVED lines=8> */
[----:B------:R-:W-:Y:S01]  /*14c30*/  IMAD.IADD R14, R208, 0x1, R197 ;  /* 0x00000001d00e7824 */ /* 0x000fe200078e02c5 */
        /* <DEDUP_REMOVED lines=16> */
[----:B------:R-:W-:Y:S01]  /*14d40*/  MUFU.TANH R140, R140 ;  /* 0x0000008c008c7308 */ /* 0x000fe20000002400 */
        /* <DEDUP_REMOVED lines=17> */
[----:B------:R-:W-:Y:S01]  /*14e60*/  FMUL.FTZ R123, R2, R123 ;  /* 0x0000007b027b7220 */ /* 0x000fe20000410000 */
[----:B0-----:R-:W-:-:S04]  /*14e70*/  @P1 IMAD.HI.U32 R20, R14, R20, RZ ;  /* 0x000000140e141227 */ /* 0x001fc800078e00ff */
[C---:B------:R-:W-:Y:S01]  /*14e80*/  FMUL.FTZ R126, R2.reuse, R126 ;  /* 0x0000007e027e7220 */ /* 0x040fe20000410000 */
[C---:B------:R-:W-:Y:S01]  /*14e90*/  FMUL.FTZ R127, R2.reuse, R127 ;  /* 0x0000007f027f7220 */ /* 0x040fe20000410000 */
[C---:B------:R-:W-:Y:S01]  /*14ea0*/  FMUL.FTZ R130, R2.reuse, R130 ;  /* 0x0000008202827220 */ /* 0x040fe20000410000 */
[C---:B------:R-:W-:Y:S01]  /*14eb0*/  FMUL.FTZ R131, R2.reuse, R131 ;  /* 0x0000008302837220 */ /* 0x040fe20000410000 */
[----:B------:R-:W-:Y:S01]  /*14ec0*/  MUFU.TANH R145, R145 ;  /* 0x0000009100917308 */ /* 0x000fe20000002400 */
[C---:B------:R-:W-:Y:S01]  /*14ed0*/  FMUL.FTZ R134, R2.reuse, R134 ;  /* 0x0000008602867220 */ /* 0x040fe20000410000 */
[C---:B------:R-:W-:Y:S01]  /*14ee0*/  FMUL.FTZ R135, R2.reuse, R135 ;  /* 0x0000008702877220 */ /* 0x040fe20000410000 */
[----:B-1----:R-:W-:Y:S01]  /*14ef0*/  @P1 SHF.R.U32.HI R14, RZ, R15, R20 ;  /* 0x0000000fff0e1219 */ /* 0x002fe20000011614 */
        /* <DEDUP_REMOVED lines=11> */
[----:B------:R-:W1:Y:S01]  /*14fb0*/  MUFU.TANH R15, R15 ;  /* 0x0000000f000f7308 */ /* 0x000e620000002400 */
[----:B------:R-:W2:Y:S01]  /*14fc0*/  SHFL.IDX PT, R14, R14, 0x1, 0x1c1f ;  /* 0x003c1f000e0e7f89 */ /* 0x000ea200000e0000 */
        /* <DEDUP_REMOVED lines=15> */
[----:B------:R-:W-:Y:S01]  /*150c0*/  UMOV UR60, UR4 ;  /* 0x00000004003c7c82 */ /* 0x000fe20008000000 */
[----:B------:R-:W-:Y:S01]  /*150d0*/  FMUL.FTZ R98, R2, R98 ;  /* 0x0000006202627220 */ /* 0x000fe20000410000 */
[----:B0-----:R-:W-:-:S02]  /*150e0*/  IMAD.IADD R165, R166, 0x1, R165 ;  /* 0x00000001a6a57824 */ /* 0x001fc400078e02a5 */
[C---:B------:R-:W-:Y:S01]  /*150f0*/  FMUL.FTZ R99, R2.reuse, R99 ;  /* 0x0000006302637220 */ /* 0x040fe20000410000 */
[C---:B------:R-:W-:Y:S01]  /*15100*/  FMUL.FTZ R102, R2.reuse, R102 ;  /* 0x0000006602667220 */ /* 0x040fe20000410000 */
[----:B------:R-:W-:Y:S01]  /*15110*/  FMUL.FTZ R103, R2, R103 ;  /* 0x0000006702677220 */ /* 0x000fe20000410000 */
[----:B------:R-:W-:Y:S01]  /*15120*/  IMAD.U32 R169, RZ, RZ, UR61 ;  /* 0x0000003dffa97e24 */ /* 0x000fe2000f8e00ff */
[----:B------:R-:W0:Y:S01]  /*15130*/  MUFU.TANH R158, R158 ;  /* 0x0000009e009e7308 */ /* 0x000e220000002400 */
[C---:B------:R-:W-:Y:S01]  /*15140*/  ISETP.GT.AND P2, PT, R165.reuse, RZ, PT ;  /* 0x000000ffa500720c */ /* 0x040fe20003f44270 */
[----:B--2---:R-:W-:Y:S01]  /*15150*/  IMAD.IADD R14, R166, 0x1, R14 ;  /* 0x00000001a60e7824 */ /* 0x004fe200078e020e */
[C---:B------:R-:W-:Y:S01]  /*15160*/  ISETP.GT.AND P3, PT, R165.reuse, 0x1, PT ;  /* 0x00000001a500780c */ /* 0x040fe20003f64270 */
[C---:B------:R-:W-:Y:S01]  /*15170*/  FMUL.FTZ R166, R2.reuse, R101 ;  /* 0x0000006502a67220 */ /* 0x040fe20000410000 */
[C---:B------:R-:W-:Y:S01]  /*15180*/  ISETP.GT.AND P4, PT, R165.reuse, 0x8, PT ;  /* 0x00000008a500780c */ /* 0x040fe20003f84270 */
[----:B------:R-:W-:Y:S01]  /*15190*/  FMUL.FTZ R101, R2, R94 ;  /* 0x0000005e02657220 */ /* 0x000fe20000410000 */
[----:B------:R-:W-:Y:S01]  /*151a0*/  ISETP.GT.AND P1, PT, R165, 0x9, PT ;  /* 0x00000009a500780c */ /* 0x000fe20003f24270 */
[----:B------:R-:W2:Y:S01]  /*151b0*/  MUFU.TANH R161, R161 ;  /* 0x000000a100a17308 */ /* 0x000ea20000002400 */
[----:B-1----:R-:W-:-:S02]  /*151c0*/  FSEL R15, R15, -INF , P2 ;  /* 0xff8000000f0f7808 */ /* 0x002fc40001000000 */
[----:B---3--:R-:W-:Y:S02]  /*151d0*/  FSEL R20, R20, -INF , P3 ;  /* 0xff80000014147808 */ /* 0x008fe40001800000 */
[----:B----4-:R-:W-:Y:S02]  /*151e0*/  FSEL R153, R153, -INF , P4 ;  /* 0xff80000099997808 */ /* 0x010fe40002000000 */
[----:B------:R-:W-:Y:S01]  /*151f0*/  FSEL R154, R154, -INF , P1 ;  /* 0xff8000009a9a7808 */ /* 0x000fe20000800000 */
[----:B------:R-:W1:Y:S01]  /*15200*/  MUFU.TANH R162, R162 ;  /* 0x000000a200a27308 */ /* 0x000e620000002400 */
[C---:B------:R-:W-:Y:S02]  /*15210*/  ISETP.GT.AND P2, PT, R165.reuse, 0x10, PT ;  /* 0x00000010a500780c */ /* 0x040fe40003f44270 */
[C---:B------:R-:W-:Y:S02]  /*15220*/  ISETP.GT.AND P3, PT, R165.reuse, 0x11, PT ;  /* 0x00000011a500780c */ /* 0x040fe40003f64270 */
[----:B------:R-:W-:-:S02]  /*15230*/  ISETP.GT.AND P4, PT, R165, 0x18, PT ;  /* 0x00000018a500780c */ /* 0x000fc40003f84270 */
[----:B------:R-:W-:Y:S01]  /*15240*/  ISETP.GT.AND P1, PT, R165, 0x19, PT ;  /* 0x00000019a500780c */ /* 0x000fe20003f24270 */
[----:B------:R-:W3:Y:S01]  /*15250*/  MUFU.TANH R148, R148 ;  /* 0x0000009400947308 */ /* 0x000ee20000002400 */
[----:B------:R-:W-:Y:S02]  /*15260*/  FSEL R157, R157, -INF , P2 ;  /* 0xff8000009d9d7808 */ /* 0x000fe40001000000 */
[----:B0-----:R-:W-:Y:S02]  /*15270*/  FSEL R158, R158, -INF , P3 ;  /* 0xff8000009e9e7808 */ /* 0x001fe40001800000 */
[----:B--2---:R-:W-:Y:S02]  /*15280*/  FSEL R161, R161, -INF , P4 ;  /* 0xff800000a1a17808 */ /* 0x004fe40002000000 */
[----:B------:R-:W-:Y:S01]  /*15290*/  ISETP.GT.AND P2, PT, R165, 0x20, PT ;  /* 0x00000020a500780c */ /* 0x000fe20003f44270 */
[----:B------:R-:W0:Y:S01]  /*152a0*/  MUFU.TANH R149, R149 ;  /* 0x0000009500957308 */ /* 0x000e220000002400 */
[----:B-1----:R-:W-:-:S02]  /*152b0*/  FSEL R162, R162, -INF , P1 ;  /* 0xff800000a2a27808 */ /* 0x002fc40000800000 */
[C---:B------:R-:W-:Y:S02]  /*152c0*/  ISETP.GT.AND P3, PT, R165.reuse, 0x21, PT ;  /* 0x00000021a500780c */ /* 0x040fe40003f64270 */
[C---:B------:R-:W-:Y:S02]  /*152d0*/  ISETP.GT.AND P4, PT, R165.reuse, 0x28, PT ;  /* 0x00000028a500780c */ /* 0x040fe40003f84270 */
[----:B------:R-:W-:Y:S01]  /*152e0*/  ISETP.GT.AND P1, PT, R165, 0x29, PT ;  /* 0x00000029a500780c */ /* 0x000fe20003f24270 */
[----:B------:R-:W1:Y:S01]  /*152f0*/  MUFU.TANH R120, R120 ;  /* 0x0000007800787308 */ /* 0x000e620000002400 */
[----:B------:R-:W-:Y:S02]  /*15300*/  FSEL R136, R136, -INF , P2 ;  /* 0xff80000088887808 */ /* 0x000fe40001000000 */
[----:B------:R-:W-:Y:S02]  /*15310*/  FSEL R137, R137, -INF , P3 ;  /* 0xff80000089897808 */ /* 0x000fe40001800000 */
[----:B------:R-:W-:-:S02]  /*15320*/  FSEL R140, R140, -INF , P4 ;  /* 0xff8000008c8c7808 */ /* 0x000fc40002000000 */
[----:B------:R-:W-:Y:S01]  /*15330*/  FSEL R141, R141, -INF , P1 ;  /* 0xff8000008d8d7808 */ /* 0x000fe20000800000 */
[----:B------:R-:W2:Y:S01]  /*15340*/  MUFU.TANH R121, R121 ;  /* 0x0000007900797308 */ /* 0x000ea20000002400 */
[C---:B------:R-:W-:Y:S02]  /*15350*/  ISETP.GT.AND P2, PT, R165.reuse, 0x30, PT ;  /* 0x00000030a500780c */ /* 0x040fe40003f44270 */
[C---:B------:R-:W-:Y:S02]  /*15360*/  ISETP.GT.AND P3, PT, R165.reuse, 0x31, PT ;  /* 0x00000031a500780c */ /* 0x040fe40003f64270 */
[C---:B------:R-:W-:Y:S02]  /*15370*/  ISETP.GT.AND P4, PT, R165.reuse, 0x38, PT ;  /* 0x00000038a500780c */ /* 0x040fe40003f84270 */
[----:B------:R-:W-:Y:S01]  /*15380*/  ISETP.GT.AND P1, PT, R165, 0x39, PT ;  /* 0x00000039a500780c */ /* 0x000fe20003f24270 */
[----:B------:R-:W4:Y:S01]  /*15390*/  MUFU.TANH R124, R124 ;  /* 0x0000007c007c7308 */ /* 0x000f220000002400 */
[----:B------:R-:W-:-:S02]  /*153a0*/  FSEL R144, R144, -INF , P2 ;  /* 0xff80000090907808 */ /* 0x000fc40001000000 */
[----:B------:R-:W-:Y:S02]  /*153b0*/  FSEL R145, R145, -INF , P3 ;  /* 0xff80000091917808 */ /* 0x000fe40001800000 */
[----:B---3--:R-:W-:Y:S02]  /*153c0*/  FSEL R148, R148, -INF , P4 ;  /* 0xff80000094947808 */ /* 0x008fe40002000000 */
[----:B0-----:R-:W-:Y:S01]  /*153d0*/  FSEL R149, R149, -INF , P1 ;  /* 0xff80000095957808 */ /* 0x001fe20000800000 */
[----:B------:R-:W0:Y:S01]  /*153e0*/  MUFU.TANH R125, R125 ;  /* 0x0000007d007d7308 */ /* 0x000e220000002400 */
[C---:B------:R-:W-:Y:S02]  /*153f0*/  ISETP.GT.AND P2, PT, R165.reuse, 0x40, PT ;  /* 0x00000040a500780c */ /* 0x040fe40003f44270 */
[C---:B------:R-:W-:Y:S02]  /*15400*/  ISETP.GT.AND P3, PT, R165.reuse, 0x41, PT ;  /* 0x00000041a500780c */ /* 0x040fe40003f64270 */
[----:B------:R-:W-:-:S02]  /*15410*/  ISETP.GT.AND P4, PT, R165, 0x48, PT ;  /* 0x00000048a500780c */ /* 0x000fc40003f84270 */
[----:B------:R-:W-:Y:S01]  /*15420*/  ISETP.GT.AND P1, PT, R165, 0x49, PT ;  /* 0x00000049a500780c */ /* 0x000fe20003f24270 */
[----:B------:R-:W3:Y:S01]  /*15430*/  MUFU.TANH R128, R128 ;  /* 0x0000008000807308 */ /* 0x000ee20000002400 */
[----:B-1----:R-:W-:Y:S02]  /*15440*/  FSEL R120, R120, -INF , P2 ;  /* 0xff80000078787808 */ /* 0x002fe40001000000 */
[----:B--2---:R-:W-:Y:S02]  /*15450*/  FSEL R121, R121, -INF , P3 ;  /* 0xff80000079797808 */ /* 0x004fe40001800000 */
[----:B----4-:R-:W-:Y:S02]  /*15460*/  FSEL R124, R124, -INF , P4 ;  /* 0xff8000007c7c7808 */ /* 0x010fe40002000000 */
[----:B------:R-:W-:Y:S01]  /*15470*/  ISETP.GT.AND P2, PT, R165, 0x50, PT ;  /* 0x00000050a500780c */ /* 0x000fe20003f44270 */
[----:B------:R-:W1:Y:S01]  /*15480*/  MUFU.TANH R129, R129 ;  /* 0x0000008100817308 */ /* 0x000e620000002400 */
[----:B0-----:R-:W-:-:S02]  /*15490*/  FSEL R125, R125, -INF , P1 ;  /* 0xff8000007d7d7808 */ /* 0x001fc40000800000 */
[C---:B------:R-:W-:Y:S02]  /*154a0*/  ISETP.GT.AND P3, PT, R165.reuse, 0x51, PT ;  /* 0x00000051a500780c */ /* 0x040fe40003f64270 */
[C---:B------:R-:W-:Y:S02]  /*154b0*/  ISETP.GT.AND P4, PT, R165.reuse, 0x58, PT ;  /* 0x00000058a500780c */ /* 0x040fe40003f84270 */
[C---:B------:R-:W-:Y:S01]  /*154c0*/  ISETP.GT.AND P1, PT, R165.reuse, 0x59, PT ;  /* 0x00000059a500780c */ /* 0x040fe20003f24270 */
[----:B------:R-:W0:Y:S01]  /*154d0*/  MUFU.TANH R132, R132 ;  /* 0x0000008400847308 */ /* 0x000e220000002400 */
[----:B---3--:R-:W-:Y:S02]  /*154e0*/  FSEL R128, R128, -INF , P2 ;  /* 0xff80000080807808 */ /* 0x008fe40001000000 */
[----:B------:R-:W-:Y:S02]  /*154f0*/  ISETP.GT.AND P2, PT, R165, 0x60, PT ;  /* 0x00000060a500780c */ /* 0x000fe40003f44270 */
[----:B------:R-:W-:-:S03]  /*15500*/  ISETP.GT.AND P5, PT, R14, 0x99, PT ;  /* 0x000000990e00780c */ /* 0x000fc60003fa4270 */
[----:B------:R-:W2:Y:S01]  /*15510*/  MUFU.TANH R133, R133 ;  /* 0x0000008500857308 */ /* 0x000ea20000002400 */
[----:B-1----:R-:W-:Y:S02]  /*15520*/  FSEL R129, R129, -INF , P3 ;  /* 0xff80000081817808 */ /* 0x002fe40001800000 */
[----:B------:R-:W-:-:S05]  /*15530*/  ISETP.GT.AND P3, PT, R165, 0x61, PT ;  /* 0x00000061a500780c */ /* 0x000fca0003f64270 */
[----:B------:R-:W1:Y:S01]  /*15540*/  MUFU.TANH R104, R104 ;  /* 0x0000006800687308 */ /* 0x000e620000002400 */
[----:B0-----:R-:W-:Y:S02]  /*15550*/  FSEL R132, R132, -INF , P4 ;  /* 0xff80000084847808 */ /* 0x001fe40002000000 */
[----:B------:R-:W-:-:S05]  /*15560*/  ISETP.GT.AND P4, PT, R165, 0x68, PT ;  /* 0x00000068a500780c */ /* 0x000fca0003f84270 */
[----:B------:R-:W0:Y:S01]  /*15570*/  MUFU.TANH R105, R105 ;  /* 0x0000006900697308 */ /* 0x000e220000002400 */
[----:B--2---:R-:W-:Y:S02]  /*15580*/  FSEL R133, R133, -INF , P1 ;  /* 0xff80000085857808 */ /* 0x004fe40000800000 */
[----:B------:R-:W-:-:S05]  /*15590*/  ISETP.GT.AND P1, PT, R165, 0x69, PT ;  /* 0x00000069a500780c */ /* 0x000fca0003f24270 */
        /* <DEDUP_REMOVED lines=35> */
[----:B------:R-:W-:Y:S02]  /*157d0*/  ISETP.GT.AND P1, PT, R165, 0x99, PT ;  /* 0x00000099a500780c */ /* 0x000fe40003f24270 */
[----:B------:R-:W-:-:S03]  /*157e0*/  FMNMX.FTZ R165, R15, R216, !PT ;  /* 0x000000d80fa57209 */ /* 0x000fc60007810000 */
[----:B------:R-:W2:Y:S01]  /*157f0*/  MUFU.TANH R100, R100 ;  /* 0x0000006400647308 */ /* 0x000ea20000002400 */
[----:B------:R-:W-:Y:S02]  /*15800*/  FMNMX.FTZ R165, R20, R165, !PT ;  /* 0x000000a514a57209 */ /* 0x000fe40007810000 */
[----:B-1----:R-:W-:Y:S02]  /*15810*/  FSEL R96, R96, -INF , P2 ;  /* 0xff80000060607808 */ /* 0x002fe40001000000 */
[----:B------:R-:W-:Y:S02]  /*15820*/  FMNMX.FTZ R165, R153, R165, !PT ;  /* 0x000000a599a57209 */ /* 0x000fe40007810000 */
[----:B------:R-:W-:Y:S01]  /*15830*/  ISETP.GT.AND P2, PT, R14, RZ, PT ;  /* 0x000000ff0e00720c */ /* 0x000fe20003f44270 */
[----:B------:R-:W1:Y:S01]  /*15840*/  MUFU.TANH R21, R21 ;  /* 0x0000001500157308 */ /* 0x000e620000002400 */
[----:B------:R-:W-:Y:S02]  /*15850*/  FMNMX.FTZ R165, R154, R165, !PT ;  /* 0x000000a59aa57209 */ /* 0x000fe40007810000 */
[----:B0-----:R-:W-:-:S02]  /*15860*/  FSEL R97, R97, -INF , P3 ;  /* 0xff80000061617808 */ /* 0x001fc40001800000 */
[----:B------:R-:W-:Y:S02]  /*15870*/  FMNMX.FTZ R165, R157, R165, !PT ;  /* 0x000000a59da57209 */ /* 0x000fe40007810000 */
[----:B------:R-:W-:Y:S01]  /*15880*/  ISETP.GT.AND P3, PT, R14, 0x1, PT ;  /* 0x000000010e00780c */ /* 0x000fe20003f64270 */
[----:B------:R-:W0:Y:S01]  /*15890*/  MUFU.TANH R152, R152 ;  /* 0x0000009800987308 */ /* 0x000e220000002400 */
[----:B------:R-:W-:Y:S02]  /*158a0*/  FMNMX.FTZ R165, R158, R165, !PT ;  /* 0x000000a59ea57209 */ /* 0x000fe40007810000 */
[----:B--2---:R-:W-:Y:S02]  /*158b0*/  FSEL R100, R100, -INF , P4 ;  /* 0xff80000064647808 */ /* 0x004fe40002000000 */
[----:B------:R-:W-:Y:S02]  /*158c0*/  FMNMX.FTZ R165, R161, R165, !PT ;  /* 0x000000a5a1a57209 */ /* 0x000fe40007810000 */
[----:B------:R-:W-:Y:S01]  /*158d0*/  ISETP.GT.AND P4, PT, R14, 0x8, PT ;  /* 0x000000080e00780c */ /* 0x000fe20003f84270 */
[----:B------:R-:W2:Y:S01]  /*158e0*/  MUFU.TANH R155, R155 ;  /* 0x0000009b009b7308 */ /* 0x000ea20000002400 */
[----:B------:R-:W-:-:S02]  /*158f0*/  FMNMX.FTZ R165, R162, R165, !PT ;  /* 0x000000a5a2a57209 */ /* 0x000fc40007810000 */
[----:B-1----:R-:W-:Y:S02]  /*15900*/  FSEL R21, R21, -INF , P2 ;  /* 0xff80000015157808 */ /* 0x002fe40001000000 */
[----:B------:R-:W-:Y:S02]  /*15910*/  FMNMX.FTZ R165, R136, R165, !PT ;  /* 0x000000a588a57209 */ /* 0x000fe40007810000 */
[----:B------:R-:W-:Y:S01]  /*15920*/  ISETP.GT.AND P2, PT, R14, 0x10, PT ;  /* 0x000000100e00780c */ /* 0x000fe20003f44270 */
[----:B------:R1:W3:Y:S01]  /*15930*/  MUFU.TANH R94, R166 ;  /* 0x000000a6005e7308 */ /* 0x0002e20000002400 */
[----:B------:R-:W-:Y:S02]  /*15940*/  FMNMX.FTZ R165, R137, R165, !PT ;  /* 0x000000a589a57209 */ /* 0x000fe40007810000 */
[----:B0-----:R-:W-:Y:S02]  /*15950*/  FSEL R152, R152, -INF , P3 ;  /* 0xff80000098987808 */ /* 0x001fe40001800000 */
[----:B------:R-:W-:-:S02]  /*15960*/  FMNMX.FTZ R165, R140, R165, !PT ;  /* 0x000000a58ca57209 */ /* 0x000fc40007810000 */
[----:B------:R-:W-:Y:S01]  /*15970*/  ISETP.GT.AND P3, PT, R14, 0x11, PT ;  /* 0x000000110e00780c */ /* 0x000fe20003f64270 */
[----:B------:R-:W0:Y:S01]  /*15980*/  MUFU.TANH R156, R156 ;  /* 0x0000009c009c7308 */ /* 0x000e220000002400 */
[----:B------:R-:W-:Y:S01]  /*15990*/  FMNMX.FTZ R165, R141, R165, !PT ;  /* 0x000000a58da57209 */ /* 0x000fe20007810000 */
[----:B-1----:R-:W-:Y:S01]  /*159a0*/  IMAD.U32 R166, RZ, RZ, UR60 ;  /* 0x0000003cffa67e24 */ /* 0x002fe2000f8e00ff */
[----:B--2---:R-:W-:Y:S02]  /*159b0*/  FSEL R155, R155, -INF , P4 ;  /* 0xff8000009b9b7808 */ /* 0x004fe40002000000 */
[----:B------:R-:W-:Y:S02]  /*159c0*/  FMNMX.FTZ R165, R144, R165, !PT ;  /* 0x000000a590a57209 */ /* 0x000fe40007810000 */
[----:B------:R-:W-:Y:S01]  /*159d0*/  ISETP.GT.AND P4, PT, R14, 0x18, PT ;  /* 0x000000180e00780c */ /* 0x000fe20003f84270 */
[----:B------:R-:W1:Y:S01]  /*159e0*/  MUFU.TANH R159, R159 ;  /* 0x0000009f009f7308 */ /* 0x000e620000002400 */
[----:B------:R-:W-:-:S02]  /*159f0*/  FMNMX.FTZ R165, R145, R165, !PT ;  /* 0x000000a591a57209 */ /* 0x000fc40007810000 */
[----:B---3--:R-:W-:Y:S02]  /*15a00*/  FSEL R94, R94, -INF , P1 ;  /* 0xff8000005e5e7808 */ /* 0x008fe40000800000 */
[----:B------:R-:W-:Y:S02]  /*15a10*/  FMNMX.FTZ R165, R148, R165, !PT ;  /* 0x000000a594a57209 */ /* 0x000fe40007810000 */
[----:B------:R-:W-:Y:S01]  /*15a20*/  ISETP.GT.AND P1, PT, R14, 0x9, PT ;  /* 0x000000090e00780c */ /* 0x000fe20003f24270 */
[----:B------:R-:W2:Y:S01]  /*15a30*/  MUFU.TANH R160, R160 ;  /* 0x000000a000a07308 */ /* 0x000ea20000002400 */
[----:B------:R-:W-:Y:S02]  /*15a40*/  FMNMX.FTZ R165, R149, R165, !PT ;  /* 0x000000a595a57209 */ /* 0x000fe40007810000 */
[----:B0-----:R-:W-:Y:S02]  /*15a50*/  FSEL R156, R156, -INF , P1 ;  /* 0xff8000009c9c7808 */ /* 0x001fe40000800000 */
[----:B------:R-:W-:-:S02]  /*15a60*/  FMNMX.FTZ R165, R120, R165, !PT ;  /* 0x000000a578a57209 */ /* 0x000fc40007810000 */
[----:B------:R-:W-:Y:S01]  /*15a70*/  ISETP.GT.AND P1, PT, R14, 0x19, PT ;  /* 0x000000190e00780c */ /* 0x000fe20003f24270 */
[----:B------:R-:W0:Y:S01]  /*15a80*/  MUFU.TANH R163, R163 ;  /* 0x000000a300a37308 */ /* 0x000e220000002400 */
[----:B------:R-:W-:Y:S02]  /*15a90*/  FMNMX.FTZ R165, R121, R165, !PT ;  /* 0x000000a579a57209 */ /* 0x000fe40007810000 */
[----:B-1----:R-:W-:Y:S02]  /*15aa0*/  FSEL R159, R159, -INF , P2 ;  /* 0xff8000009f9f7808 */ /* 0x002fe40001000000 */
[----:B------:R-:W-:Y:S02]  /*15ab0*/  FMNMX.FTZ R165, R124, R165, !PT ;  /* 0x000000a57ca57209 */ /* 0x000fe40007810000 */
[----:B------:R-:W-:Y:S01]  /*15ac0*/  ISETP.GT.AND P2, PT, R14, 0x20, PT ;  /* 0x000000200e00780c */ /* 0x000fe20003f44270 */
[----:B------:R-:W1:Y:S01]  /*15ad0*/  MUFU.TANH R164, R164 ;  /* 0x000000a400a47308 */ /* 0x000e620000002400 */
[----:B------:R-:W-:-:S02]  /*15ae0*/  FMNMX.FTZ R165, R125, R165, !PT ;  /* 0x000000a57da57209 */ /* 0x000fc40007810000 */
[----:B--2---:R-:W-:Y:S02]  /*15af0*/  FSEL R160, R160, -INF , P3 ;  /* 0xff800000a0a07808 */ /* 0x004fe40001800000 */
        /* <DEDUP_REMOVED lines=30> */
[----:B------:R-:W-:Y:S02]  /*15ce0*/  ISETP.GT.AND P1, PT, R14, 0x39, PT ;  /* 0x000000390e00780c */ /* 0x000fe40003f24270 */
[----:B------:R-:W-:Y:S01]  /*15cf0*/  FMNMX.FTZ R165, R88, R165, !PT ;  /* 0x000000a558a57209 */ /* 0x000fe20007810000 */
        /* <DEDUP_REMOVED lines=73> */
[----:B------:R-:W-:Y:S02]  /*16190*/  ISETP.GT.AND P4, PT, R14, 0x98, PT ;  /* 0x000000980e00780c */ /* 0x000fe40003f84270 */
[----:B------:R-:W-:-:S03]  /*161a0*/  FMNMX.FTZ R14, R100, R165, !PT ;  /* 0x000000a5640e7209 */ /* 0x000fc60007810000 */
[----:B------:R-:W1:Y:S01]  /*161b0*/  MUFU.TANH R99, R99 ;  /* 0x0000006300637308 */ /* 0x000e620000002400 */
[----:B------:R-:W-:Y:S02]  /*161c0*/  FMNMX.FTZ R14, R94, R14, !PT ;  /* 0x0000000e5e0e7209 */ /* 0x000fe40007810000 */
[----:B--2---:R-:W-:-:S03]  /*161d0*/  FSEL R95, R95, -INF , P1 ;  /* 0xff8000005f5f7808 */ /* 0x004fc60000800000 */
[----:B------:R-:W2:Y:S02]  /*161e0*/  SHFL.BFLY PT, R165, R14, 0x2, 0x1f ;  /* 0x0c401f000ea57f89 */ /* 0x000ea400000e0000 */
[----:B------:R-:W3:Y:S01]  /*161f0*/  MUFU.TANH R102, R102 ;  /* 0x0000006600667308 */ /* 0x000ee20000002400 */
[----:B0-----:R-:W-:-:S07]  /*16200*/  FSEL R98, R98, -INF , P2 ;  /* 0xff80000062627808 */ /* 0x001fce0001000000 */
[----:B------:R-:W0:Y:S01]  /*16210*/  MUFU.TANH R103, R103 ;  /* 0x0000006700677308 */ /* 0x000e220000002400 */
[----:B-1----:R-:W-:Y:S02]  /*16220*/  FSEL R99, R99, -INF , P3 ;  /* 0xff80000063637808 */ /* 0x002fe40001800000 */
[----:B---3--:R-:W-:Y:S02]  /*16230*/  FSEL R102, R102, -INF , P4 ;  /* 0xff80000066667808 */ /* 0x008fe40002000000 */
[----:B--2---:R-:W-:Y:S02]  /*16240*/  FMNMX.FTZ R14, R14, R165, !PT ;  /* 0x000000a50e0e7209 */ /* 0x004fe40007810000 */
[----:B0-----:R-:W-:-:S03]  /*16250*/  FSEL R103, R103, -INF , P5 ;  /* 0xff80000067677808 */ /* 0x001fc60002800000 */
[----:B------:R-:W0:Y:S02]  /*16260*/  SHFL.BFLY PT, R165, R14, 0x1, 0x1f ;  /* 0x0c201f000ea57f89 */ /* 0x000e2400000e0000 */
[----:B0-----:R-:W-:-:S04]  /*16270*/  FMNMX.FTZ R14, R14, R165, !PT ;  /* 0x000000a50e0e7209 */ /* 0x001fc80007810000 */
[C---:B------:R-:W-:Y:S01]  /*16280*/  FSETP.NEU.FTZ.AND P6, PT, R14.reuse, -INF , PT ;  /* 0xff8000000e00780b */ /* 0x040fe20003fdd000 */
[----:B------:R-:W-:-:S03]  /*16290*/  FFMA.FTZ R166, R14, R166, -8 ;  /* 0xc10000000ea67423 */ /* 0x000fc600000100a6 */
[----:B------:R-:W-:Y:S02]  /*162a0*/  FSEL R165, R14, RZ, P6 ;  /* 0x000000ff0ea57208 */ /* 0x000fe40003000000 */
[----:B------:R-:W-:Y:S02]  /*162b0*/  FSEL R167, R166, RZ, P6 ;  /* 0x000000ffa6a77208 */ /* 0x000fe40003000000 */
[----:B------:R-:W-:Y:S01]  /*162c0*/  FMNMX.FTZ R166, R21, R215, !PT ;  /* 0x000000d715a67209 */ /* 0x000fe20007810000 */
[----:B------:R-:W-:-:S02]  /*162d0*/  FADD.FTZ R165, -R165, R216 ;  /* 0x000000d8a5a57221 */ /* 0x000fc40000010100 */
        /* <DEDUP_REMOVED lines=52> */
[----:B------:R-:W-:Y:S01]  /*16620*/  FFMA.FTZ R94, R94, UR60, -R167 ;  /* 0x0000003c5e5e7c23 */ /* 0x000fe200080108a7 */
[----:B------:R-:W-:Y:S01]  /*16630*/  FMNMX.FTZ R166, R150, R166, !PT ;  /* 0x000000a696a67209 */ /* 0x000fe20007810000 */
[----:B------:R-:W-:Y:S01]  /*16640*/  MUFU.EX2 R168, R104 ;  /* 0x0000006800a87308 */ /* 0x000fe20000000800 */
[----:B------:R-:W-:-:S02]  /*16650*/  FMUL.FTZ R165, R165, UR60 ;  /* 0x0000003ca5a57c20 */ /* 0x000fc40008410000 */
        /* <DEDUP_REMOVED lines=8> */
[----:B------:R-:W1:Y:S03]  /*166e0*/  MUFU.EX2 R20, R20 ;  /* 0x0000001400147308 */ /* 0x000e660000000800 */
[----:B------:R-:W-:-:S04]  /*166f0*/  FMNMX.FTZ R166, R131, R166, !PT ;  /* 0x000000a683a67209 */ /* 0x000fc80007810000 */
[----:B------:R-:W-:Y:S01]  /*16700*/  FMNMX.FTZ R166, R134, R166, !PT ;  /* 0x000000a686a67209 */ /* 0x000fe20007810000 */
[----:B------:R-:W-:Y:S01]  /*16710*/  MUFU.EX2 R153, R153 ;  /* 0x0000009900997308 */ /* 0x000fe20000000800 */
[----:B0-----:R-:W-:-:S02]  /*16720*/  FFMA.FTZ R3, R165, R3, R15 ;  /* 0x00000003a5037223 */ /* 0x001fc4000001000f */
[----:B------:R-:W-:-:S04]  /*16730*/  FMNMX.FTZ R166, R135, R166, !PT ;  /* 0x000000a687a67209 */ /* 0x000fc80007810000 */
[----:B------:R-:W-:Y:S01]  /*16740*/  FMNMX.FTZ R166, R106, R166, !PT ;  /* 0x000000a66aa67209 */ /* 0x000fe20007810000 */
[----:B------:R-:W-:Y:S01]  /*16750*/  MUFU.EX2 R154, R154 ;  /* 0x0000009a009a7308 */ /* 0x000fe20000000800 */
[----:B-1----:R-:W-:-:S02]  /*16760*/  FADD.FTZ R3, R20, R3 ;  /* 0x0000000314037221 */ /* 0x002fc40000010000 */
        /* <DEDUP_REMOVED lines=21> */
[----:B------:R-:W-:-:S05]  /*168c0*/  FMNMX.FTZ R166, R103, R166, !PT ;  /* 0x000000a667a67209 */ /* 0x000fca0007810000 */
[----:B------:R-:W0:Y:S01]  /*168d0*/  SHFL.BFLY PT, R167, R166, 0x2, 0x1f ;  /* 0x0c401f00a6a77f89 */ /* 0x000e2200000e0000 */
        /* <DEDUP_REMOVED lines=9> */
[----:B0-----:R-:W-:-:S02]  /*16970*/  FMNMX.FTZ R104, R167, R166, !PT ;  /* 0x000000a6a7687209 */ /* 0x001fc40007810000 */
[----:B------:R-:W-:Y:S02]  /*16980*/  MOV R167, UR60 ;  /* 0x0000003c00a77c02 */ /* 0x000fe40008000f00 */
[----:B------:R-:W-:-:S03]  /*16990*/  FSETP.NEU.FTZ.AND P1, PT, R104, -INF , PT ;  /* 0xff8000006800780b */ /* 0x000fc60003f3d000 */
[----:B------:R-:W-:Y:S01]  /*169a0*/  MUFU.EX2 R124, R124 ;  /* 0x0000007c007c7308 */ /* 0x000fe20000000800 */
[----:B------:R-:W-:-:S01]  /*169b0*/  FFMA.FTZ R167, R104, R167, -8 ;  /* 0xc100000068a77423 */ /* 0x000fc200000100a7 */
[----:B------:R-:W-:-:S04]  /*169c0*/  FSEL R166, R104, RZ, P1 ;  /* 0x000000ff68a67208 */ /* 0x000fc80000800000 */
[----:B------:R-:W-:Y:S01]  /*169d0*/  FSEL R170, R167, RZ, P1 ;  /* 0x000000ffa7aa7208 */ /* 0x000fe20000800000 */
[----:B------:R-:W-:-:S01]  /*169e0*/  FADD.FTZ R166, -R166, R215 ;  /* 0x000000d7a6a67221 */ /* 0x000fc20000010100 */
[----:B------:R-:W-:Y:S01]  /*169f0*/  IMAD R167, R189, 0x8, R18 ;  /* 0x00000008bda77824 */ /* 0x000fe200078e0212 */
[----:B------:R-:W-:Y:S02]  /*16a00*/  MUFU.EX2 R125, R125 ;  /* 0x0000007d007d7308 */ /* 0x000fe40000000800 */
[----:B------:R-:W-:-:S01]  /*16a10*/  FFMA.FTZ R21, R21, UR60, -R170 ;  /* 0x0000003c15157c23 */ /* 0x000fc200080108aa */
[----:B------:R-:W-:Y:S01]  /*16a20*/  FMUL.FTZ R166, R166, UR60 ;  /* 0x0000003ca6a67c20 */ /* 0x000fe20008410000 */
[----:B------:R-:W-:-:S01]  /*16a30*/  FFMA.FTZ R152, R152, UR60, -R170 ;  /* 0x0000003c98987c23 */ /* 0x000fc200080108aa */
[--C-:B------:R-:W-:Y:S01]  /*16a40*/  FFMA.FTZ R155, R155, UR60, -R170.reuse ;  /* 0x0000003c9b9b7c23 */ /* 0x100fe200080108aa */
[----:B------:R-:W-:-:S01]  /*16a50*/  FFMA.FTZ R156, R156, UR60, -R170 ;  /* 0x0000003c9c9c7c23 */ /* 0x000fc200080108aa */
[----:B------:R-:W-:Y:S01]  /*16a60*/  FFMA.FTZ R159, R159, UR60, -R170 ;  /* 0x0000003c9f9f7c23 */ /* 0x000fe200080108aa */
[----:B------:R-:W-:Y:S01]  /*16a70*/  MUFU.EX2 R21, R21 ;  /* 0x0000001500157308 */ /* 0x000fe20000000800 */
[----:B------:R-:W-:-:S02]  /*16a80*/  VIADD R167, R167, 0x22840 ;  /* 0x00022840a7a77836 */ /* 0x000fc40000000000 */
[--C-:B------:R-:W-:Y:S01]  /*16a90*/  FFMA.FTZ R160, R160, UR60, -R170.reuse ;  /* 0x0000003ca0a07c23 */ /* 0x100fe200080108aa */
[----:B------:R-:W-:-:S01]  /*16aa0*/  FFMA.FTZ R163, R163, UR60, -R170 ;  /* 0x0000003ca3a37c23 */ /* 0x000fc200080108aa */
[--C-:B------:R-:W-:Y:S01]  /*16ab0*/  FFMA.FTZ R164, R164, UR60, -R170.reuse ;  /* 0x0000003ca4a47c23 */ /* 0x100fe200080108aa */
[----:B------:R-:W-:-:S01]  /*16ac0*/  FFMA.FTZ R138, R138, UR60, -R170 ;  /* 0x0000003c8a8a7c23 */ /* 0x000fc200080108aa */
[----:B------:R-:W-:Y:S01]  /*16ad0*/  PRMT R167, R169, 0x654, R167 ;  /* 0x00000654a9a77816 */ /* 0x000fe200000000a7 */
[----:B------:R-:W-:-:S01]  /*16ae0*/  FFMA.FTZ R139, R139, UR60, -R170 ;  /* 0x0000003c8b8b7c23 */ /* 0x000fc200080108aa */
[----:B------:R-:W0:Y:S01]  /*16af0*/  MUFU.EX2 R166, R166 ;  /* 0x000000a600a67308 */ /* 0x000e220000000800 */
[----:B------:R-:W-:-:S01]  /*16b00*/  FFMA.FTZ R142, R142, UR60, -R170 ;  /* 0x0000003c8e8e7c23 */ /* 0x000fc200080108aa */
[----:B------:R1:W-:Y:S01]  /*16b10*/  SYNCS.ARRIVE.TRANS64.RED.A1T0 RZ, [R167+URZ], RZ ;  /* 0x000000ffa7ff79a7 */ /* 0x0003e2000810043f */
        /* <DEDUP_REMOVED lines=43> */
[----:B------:R-:W-:-:S02]  /*16dd0*/  FADD.FTZ R0, R162, R0 ;  /* 0x00000000a2007221 */ /* 0x000fc40000010000 */
        /* <DEDUP_REMOVED lines=123> */
.L_x_10486:
        /* <DEDUP_REMOVED lines=114> */
[----:B------:R-:W-:Y:S01]  /*17cb0*/  IMAD.MOV.U32 R218, RZ, RZ, R189 ;  /* 0x000000ffffda7224 */ /* 0x000fe200078e00bd */
[----:B0-----:R-:W-:Y:S06]  /*17cc0*/  @P1 BRA `(.L_x_10487) ;  /* 0xffffffbc00341947 */ /* 0x001fec000383ffff */
.L_x_10475:
[----:B------:R-:W-:-:S13]  /*17cd0*/  ISETP.GE.AND P1, PT, R217, R204, PT ;  /* 0x000000ccd900720c */ /* 0x000fda0003f26270 */
[----:B------:R-:W-:Y:S05]  /*17ce0*/  @!P1 BRA `(.L_x_10488) ;  /* 0x0000003400f89947 */ /* 0x000fea0003800000 */
[----:B------:R-:W-:Y:S02]  /*17cf0*/  IMAD.MOV.U32 R13, RZ, RZ, R104 ;  /* 0x000000ffff0d7224 */ /* 0x000fe400078e0068 */
[----:B------:R-:W-:Y:S02]  /*17d00*/  IMAD.MOV.U32 R198, RZ, RZ, R14 ;  /* 0x000000ffffc67224 */ /* 0x000fe400078e000e */
[----:B------:R-:W-:Y:S02]  /*17d10*/  IMAD.MOV.U32 R215, RZ, RZ, R194 ;  /* 0x000000ffffd77224 */ /* 0x000fe400078e00c2 */
[----:B------:R-:W-:-:S07]  /*17d20*/  IMAD.MOV.U32 R199, RZ, RZ, R189 ;  /* 0x000000ffffc77224 */ /* 0x000fce00078e00bd */
.L_x_10500:
[----:B------:R-:W-:Y:S01]  /*17d30*/  ISETP.NE.AND P2, PT, R196, RZ, PT ;  /* 0x000000ffc400720c */ /* 0x000fe20003f45270 */
[----:B------:R-:W-:Y:S05]  /*17d40*/  YIELD ;  /* 0x0000000000007946 */ /* 0x000fea0003800000 */
[----:B------:R-:W-:-:S04]  /*17d50*/  IADD3 R189, R199, 0x1, RZ ;  /* 0x00000001c7bd7810 */ /* 0x000fc80007ffe0ff */
[----:B------:R-:W-:-:S04]  /*17d60*/  ISETP.NE.AND P1, PT, R189, 0x2, PT ;  /* 0x00000002bd00780c */ /* 0x000fc80003f25270 */
[----:B------:R-:W-:Y:S02]  /*17d70*/  SEL R194, RZ, 0x1, P1 ;  /* 0x00000001ffc27807 */ /* 0x000fe40000800000 */
[----:B------:R-:W-:Y:S02]  /*17d80*/  SEL R189, R189, RZ, P1 ;  /* 0x000000ffbdbd7207 */ /* 0x000fe40000800000 */
[----:B------:R-:W-:Y:S01]  /*17d90*/  LOP3.LUT R194, R215, R194, RZ, 0x3c, !PT ;  /* 0x000000c2d7c27212 */ /* 0x000fe200078e3cff */
[----:B------:R-:W-:Y:S06]  /*17da0*/  @P2 BRA `(.L_x_10489) ;  /* 0x0000000000302947 */ /* 0x000fec0003800000 */
[----:B------:R-:W-:Y:S05]  /*17db0*/  @!P0 BRA `(.L_x_10490) ;  /* 0x0000000000048947 */ /* 0x000fea0003800000 */
[----:B------:R-:W-:Y:S01]  /*17dc0*/  BPT.TRAP 0x1 ;  /* 0x000000040000795c */ /* 0x000fe20000300000 */
.L_x_10490:
[----:B------:R-:W-:Y:S01]  /*17dd0*/  IMAD R14, R189, 0x8, R18 ;  /* 0x00000008bd0e7824 */ /* 0x000fe200078e0212 */
[----:B------:R-:W-:-:S04]  /*17de0*/  SHF.L.U32 R15, R194, 0x1f, RZ ;  /* 0x0000001fc20f7819 */ /* 0x000fc800000006ff */
[----:B------:R0:W1:Y:S01]  /*17df0*/  SYNCS.PHASECHK.TRANS64.TRYWAIT P1, [R14+URZ+0x22830], R15 ;  /* 0x0228300f0e0075a7 */ /* 0x000062000802017f */
[----:B------:R-:W-:Y:S05]  /*17e00*/  @!P0 BRA `(.L_x_10491) ;  /* 0x0000000000048947 */ /* 0x000fea0003800000 */
[----:B------:R-:W-:Y:S01]  /*17e10*/  BPT.TRAP 0x1 ;  /* 0x000000040000795c */ /* 0x000fe20000300000 */
.L_x_10491:
[----:B------:R-:W-:Y:S04]  /*17e20*/  BSSY B0, `(.L_x_10489) ;  /* 0x0000004000007945 */ /* 0x000fe80003800000 */
[----:B-1----:R-:W-:Y:S05]  /*17e30*/  @P1 BRA `(.L_x_10492) ;  /* 0x0000000000081947 */ /* 0x002fea0003800000 */
[----:B------:R-:W1:Y:S02]  /*17e40*/  SYNCS.PHASECHK.TRANS64.TRYWAIT P1, [R14+URZ+0x22830], R15 ;  /* 0x0228300f0e0075a7 */ /* 0x000e64000802017f */
[----:B-1----:R-:W-:Y:S05]  /*17e50*/  @!P1 BRA `(.L_x_10493) ;  /* 0x0000012c00c09947 */ /* 0x002fea0003800000 */
.L_x_10492:
[----:B------:R-:W-:Y:S05]  /*17e60*/  BSYNC B0 ;  /* 0x0000000000007941 */ /* 0x000fea0003800000 */
.L_x_10489:
        /* <DEDUP_REMOVED lines=19> */
[----:B------:R-:W-:-:S02]  /*17fa0*/  R2UR UR55, R15 ;  /* 0x000000000f3772ca */ /* 0x000fc400000e0000 */
[----:B------:R-:W-:Y:S02]  /*17fb0*/  R2UR UR52, R4 ;  /* 0x00000000043472ca */ /* 0x000fe400000e0000 */
[----:B------:R-:W-:Y:S02]  /*17fc0*/  R2UR UR53, R5 ;  /* 0x00000000053572ca */ /* 0x000fe400000e0000 */
[----:B------:R-:W-:Y:S01]  /*17fd0*/  R2UR UR8, R90 ;  /* 0x000000005a0872ca */ /* 0x000fe200000e0000 */
[C---:B------:R-:W-:Y:S01]  /*17fe0*/  VIADD R90, R20.reuse, 0x102 ;  /* 0x00000102145a7836 */ /* 0x040fe20000000000 */
[----:B------:R-:W-:Y:S02]  /*17ff0*/  IADD3 R88, R20, 0x400, RZ ;  /* 0x0000040014587810 */ /* 0x000fe40007ffe0ff */
[----:B0-----:R-:W-:Y:S02]  /*18000*/  SHF.R.U32.HI R14, RZ, 0x7, R14 ;  /* 0x00000007ff0e7819 */ /* 0x001fe4000001160e */
[----:B------:R-:W-:-:S02]  /*18010*/  R2UR UR6, R90 ;  /* 0x000000005a0672ca */ /* 0x000fc400000e0000 */
[----:B------:R-:W-:Y:S01]  /*18020*/  R2UR UR7, R91 ;  /* 0x000000005b0772ca */ /* 0x000fe200000e0000 */
[----:B------:R-:W-:Y:S01]  /*18030*/  VIADD R92, R14, 0x8 ;  /* 0x000000080e5c7836 */ /* 0x000fe20000000000 */
[----:B------:R-:W-:Y:S01]  /*18040*/  R2UR UR10, R88 ;  /* 0x00000000580a72ca */ /* 0x000fe200000e0000 */
[C---:B------:R-:W-:Y:S01]  /*18050*/  VIADD R14, R20.reuse, 0x200 ;  /* 0x00000200140e7836 */ /* 0x040fe20000000000 */
[----:B------:R-:W-:Y:S01]  /*18060*/  R2UR UR11, R89 ;  /* 0x00000000590b72ca */ /* 0x000fe200000e0000 */
[----:B------:R-:W-:Y:S01]  /*18070*/  VIADD R88, R20, 0x202 ;  /* 0x0000020214587836 */ /* 0x000fe20000000000 */
[----:B------:R0:W-:Y:S01]  /*18080*/  BAR.SYNC.DEFER_BLOCKING R92, 0x100 ;  /* 0x0004005c0000751d */ /* 0x0001e20000010000 */
[----:B------:R-:W-:Y:S02]  /*18090*/  R2UR UR9, R91 ;  /* 0x000000005b0972ca */ /* 0x000fe400000e0000 */
[----:B------:R-:W-:Y:S01]  /*180a0*/  R2UR UR54, R14 ;  /* 0x000000000e3672ca */ /* 0x000fe200000e0000 */
[----:B------:R-:W-:Y:S01]  /*180b0*/  VIADD R14, R20, 0x2 ;  /* 0x00000002140e7836 */ /* 0x000fe20000000000 */
[----:B------:R-:W-:-:S02]  /*180c0*/  MOV R218, UR6 ;  /* 0x0000000600da7c02 */ /* 0x000fc40008000f00 */
[----:B------:R-:W-:Y:S02]  /*180d0*/  MOV R216, UR7 ;  /* 0x0000000700d87c02 */ /* 0x000fe40008000f00 */
[----:B------:R-:W-:Y:S01]  /*180e0*/  UMOV UR6, UR10 ;  /* 0x0000000a00067c82 */ /* 0x000fe20008000000 */
[----:B------:R-:W-:Y:S01]  /*180f0*/  R2UR UR10, R88 ;  /* 0x00000000580a72ca */ /* 0x000fe200000e0000 */
[----:B------:R-:W-:Y:S01]  /*18100*/  UMOV UR7, UR11 ;  /* 0x0000000b00077c82 */ /* 0x000fe20008000000 */
[----:B------:R-:W-:Y:S01]  /*18110*/  R2UR UR11, R89 ;  /* 0x00000000590b72ca */ /* 0x000fe200000e0000 */
[C---:B------:R-:W-:Y:S01]  /*18120*/  VIADD R88, R20.reuse, 0x402 ;  /* 0x0000040214587836 */ /* 0x040fe20000000000 */
[----:B0-----:R-:W-:Y:S02]  /*18130*/  IADD3 R92, R20, 0x4, RZ ;  /* 0x00000004145c7810 */ /* 0x001fe40007ffe0ff */
[----:B------:R-:W-:Y:S02]  /*18140*/  R2UR UR23, R93 ;  /* 0x000000005d1772ca */ /* 0x000fe400000e0000 */
[----:B------:R-:W-:Y:S01]  /*18150*/  R2UR UR22, R92 ;  /* 0x000000005c1672ca */ /* 0x000fe200000e0000 */
[----:B------:R-:W-:Y:S01]  /*18160*/  VIADD R92, R20, 0x6 ;  /* 0x00000006145c7836 */ /* 0x000fe20000000000 */
[----:B------:R-:W-:Y:S01]  /*18170*/  R2UR UR4, R14 ;  /* 0x000000000e0472ca */ /* 0x000fe200000e0000 */
[----:B------:R-:W-:Y:S01]  /*18180*/  VIADD R14, R20, 0x302 ;  /* 0x00000302140e7836 */ /* 0x000fe20000000000 */
[----:B------:R-:W-:Y:S01]  /*18190*/  R2UR UR5, R15 ;  /* 0x000000000f0572ca */ /* 0x000fe200000e0000 */
[----:B------:R-:W-:-:S02]  /*181a0*/  WARPGROUP.ARRIVE ;  /* 0x00000000000079c5 */ /* 0x000fc40000000000 */
[----:B------:R-:W-:Y:S01]  /*181b0*/  MOV R90, UR11 ;  /* 0x0000000b005a7c02 */ /* 0x000fe20008000f00 */
[----:B------:R-:W-:Y:S01]  /*181c0*/  UMOV UR11, UR9 ;  /* 0x00000009000b7c82 */ /* 0x000fe20008000000 */
[----:B------:R-:W-:Y:S01]  /*181d0*/  MOV R91, UR10 ;  /* 0x0000000a005b7c02 */ /* 0x000fe20008000f00 */
[----:B------:R-:W-:Y:S01]  /*181e0*/  UMOV UR10, UR8 ;  /* 0x00000008000a7c82 */ /* 0x000fe20008000000 */
[----:B------:R-:W-:Y:S01]  /*181f0*/  R2UR UR8, R4 ;  /* 0x00000000040872ca */ /* 0x000fe200000e0000 */
[----:B------:R-:W-:Y:S01]  /*18200*/  QGMMA.64x32x32.F32.E4M3.E4M3 R152, gdesc[UR44], RZ, !UPT, gsb0 ;  /* 0x006000002c9879f3 */ /* 0x000fe2000c0008ff */
[----:B------:R-:W-:Y:S02]  /*18210*/  R2UR UR9, R5 ;  /* 0x00000000050972ca */ /* 0x000fe400000e0000 */
[----:B------:R-:W-:Y:S01]  /*18220*/  R2UR UR18, R88 ;  /* 0x00000000581272ca */ /* 0x000fe200000e0000 */
[----:B------:R-:W-:Y:S01]  /*18230*/  VIADD R88, R20, 0x204 ;  /* 0x0000020414587836 */ /* 0x000fe20000000000 */
        /* <DEDUP_REMOVED lines=8> */
[----:B------:R-:W-:Y:S02]  /*182c0*/  R2UR UR38, R88 ;  /* 0x00000000582672ca */ /* 0x000fe400000e0000 */
[----:B------:R-:W-:Y:S01]  /*182d0*/  R2UR UR39, R89 ;  /* 0x00000000592772ca */ /* 0x000fe200000e0000 */
[----:B------:R-:W-:Y:S01]  /*182e0*/  IMAD.MOV.U32 R89, RZ, RZ, 0x40000040 ;  /* 0x40000040ff597424 */ /* 0x000fe200078e00ff */
[----:B------:R-:W-:Y:S02]  /*182f0*/  R2UR UR4, R4 ;  /* 0x00000000040472ca */ /* 0x000fe400000e0000 */
[----:B------:R-:W-:Y:S02]  /*18300*/  R2UR UR5, R5 ;  /* 0x00000000050572ca */ /* 0x000fe400000e0000 */
[----:B------:R-:W-:-:S02]  /*18310*/  IADD3 R88, R20, 0x206, RZ ;  /* 0x0000020614587810 */ /* 0x000fc40007ffe0ff */
[----:B------:R-:W-:Y:S02]  /*18320*/  R2UR UR42, R92 ;  /* 0x000000005c2a72ca */ /* 0x000fe400000e0000 */
[----:B------:R-:W-:Y:S02]  /*18330*/  R2UR UR43, R93 ;  /* 0x000000005d2b72ca */ /* 0x000fe400000e0000 */
[----:B------:R-:W-:Y:S02]  /*18340*/  R2UR UR20, R10 ;  /* 0x000000000a1472ca */ /* 0x000fe400000e0000 */
[----:B------:R-:W-:Y:S02]  /*18350*/  R2UR UR21, R11 ;  /* 0x000000000b1572ca */ /* 0x000fe400000e0000 */
[----:B------:R-:W-:Y:S01]  /*18360*/  R2UR UR14, R14 ;  /* 0x000000000e0e72ca */ /* 0x000fe200000e0000 */
[----:B------:R-:W-:Y:S01]  /*18370*/  VIADD R14, R20, 0x104 ;  /* 0x00000104140e7836 */ /* 0x000fe20000000000 */
[----:B------:R-:W-:-:S02]  /*18380*/  R2UR UR15, R15 ;  /* 0x000000000f0f72ca */ /* 0x000fc400000e0000 */
[C---:B------:R-:W-:Y:S02]  /*18390*/  R2UR UR12, R10.reuse ;  /* 0x000000000a0c72ca */ /* 0x040fe400000e0000 */
[C---:B------:R-:W-:Y:S02]  /*183a0*/  R2UR UR13, R11.reuse ;  /* 0x000000000b0d72ca */ /* 0x040fe400000e0000 */
        /* <DEDUP_REMOVED lines=110> */
.L_x_10495:
[----:B------:R-:W-:Y:S01]  /*18a90*/  SHF.L.U32 R14, R215, 0x1f, RZ ;  /* 0x0000001fd70e7819 */ /* 0x000fe200000006ff */
[----:B------:R-:W-:-:S04]  /*18aa0*/  IMAD R15, R199, 0x8, R18 ;  /* 0x00000008c70f7824 */ /* 0x000fc800078e0212 */
[----:B------:R0:W1:Y:S01]  /*18ab0*/  SYNCS.PHASECHK.TRANS64.TRYWAIT P1, [R15+URZ+0x22850], R14 ;  /* 0x0228500e0f0075a7 */ /* 0x000062000802017f */
[----:B------:R-:W-:Y:S05]  /*18ac0*/  @!P0 BRA `(.L_x_10496) ;  /* 0x0000000000048947 */ /* 0x000fea0003800000 */
[----:B------:R-:W-:Y:S01]  /*18ad0*/  BPT.TRAP 0x1 ;  /* 0x000000040000795c */ /* 0x000fe20000300000 */
.L_x_10496:
[----:B-1----:R-:W-:Y:S05]  /*18ae0*/  @P1 BRA `(.L_x_10494) ;  /* 0x0000000000081947 */ /* 0x002fea0003800000 */
[----:B------:R-:W1:Y:S02]  /*18af0*/  SYNCS.PHASECHK.TRANS64.TRYWAIT P1, [R15+URZ+0x22850], R14 ;  /* 0x0228500e0f0075a7 */ /* 0x000e64000802017f */
[----:B-1----:R-:W-:Y:S05]  /*18b00*/  @!P1 BRA `(.L_x_10497) ;  /* 0x0000012000a89947 */ /* 0x002fea0003800000 */
.L_x_10494:
[----:B01----:R-:W-:Y:S01]  /*18b10*/  VIADD R14, R18, 0x400 ;  /* 0x00000400120e7836 */ /* 0x003fe20000000000 */
[----:B------:R-:W-:Y:S01]  /*18b20*/  MOV R15, 0xc0000010 ;  /* 0xc0000010000f7802 */ /* 0x000fe20000000f00 */
[----:B------:R-:W-:Y:S05]  /*18b30*/  WARPSYNC.ALL ;  /* 0x0000000000007948 */ /* 0x000fea0003800000 */
[----:B------:R-:W-:Y:S01]  /*18b40*/  SHF.R.U32.HI R14, RZ, 0x4, R14 ;  /* 0x00000004ff0e7819 */ /* 0x000fe2000001160e */
[----:B------:R-:W-:Y:S01]  /*18b50*/  WARPGROUP.ARRIVE ;  /* 0x00000000000079c5 */ /* 0x000fe20000000000 */
[----:B------:R-:W-:Y:S01]  /*18b60*/  R2UR UR7, R15 ;  /* 0x000000000f0772ca */ /* 0x000fe200000e0000 */
[----:B------:R-:W-:Y:S01]  /*18b70*/  IMAD.MOV.U32 R21, RZ, RZ, -0x3ffffff0 ;  /* 0xc0000010ff157424 */ /* 0x000fe200078e00ff */
[----:B------:R-:W-:-:S03]  /*18b80*/  LOP3.LUT R14, R14, 0x3fff, RZ, 0xc0, !PT ;  /* 0x00003fff0e0e7812 */ /* 0x000fc600078ec0ff */
[----:B------:R-:W0:Y:S01]  /*18b90*/  S2R R215, SR_TID.X ;  /* 0x0000000000d77919 */ /* 0x000e220000002100 */
[----:B------:R-:W-:Y:S02]  /*18ba0*/  MOV R15, 0xc0000010 ;  /* 0xc0000010000f7802 */ /* 0x000fe40000000f00 */
        /* <DEDUP_REMOVED lines=36> */
.L_x_10498:
[C---:B------:R-:W-:Y:S01]  /*18df0*/  FMUL.FTZ R15, R2.reuse, R152 ;  /* 0x00000098020f7220 */ /* 0x040fe20000410000 */
[C---:B------:R-:W-:Y:S01]  /*18e00*/  FMUL.FTZ R20, R2.reuse, R153 ;  /* 0x0000009902147220 */ /* 0x040fe20000410000 */
[C---:B------:R-:W-:Y:S01]  /*18e10*/  FMUL.FTZ R153, R2.reuse, R156 ;  /* 0x0000009c02997220 */ /* 0x040fe20000410000 */
[----:B0-----:R-:W-:Y:S02]  /*18e20*/  IMAD R14, R189, 0x8, R18 ;  /* 0x00000008bd0e7824 */ /* 0x001fe400078e0212 */
[C---:B------:R-:W-:Y:S01]  /*18e30*/  FMUL.FTZ R156, R2.reuse, R159 ;  /* 0x0000009f029c7220 */ /* 0x040fe20000410000 */
[C---:B------:R-:W-:Y:S01]  /*18e40*/  FMUL.FTZ R21, R2.reuse, R154 ;  /* 0x0000009a02157220 */ /* 0x040fe20000410000 */
[----:B------:R-:W0:Y:S01]  /*18e50*/  MUFU.TANH R15, R15 ;  /* 0x0000000f000f7308 */ /* 0x000e220000002400 */
[C---:B------:R-:W-:Y:S01]  /*18e60*/  FMUL.FTZ R159, R2.reuse, R162 ;  /* 0x000000a2029f7220 */ /* 0x040fe20000410000 */
[C---:B------:R-:W-:Y:S01]  /*18e70*/  FMUL.FTZ R154, R2.reuse, R157 ;  /* 0x0000009d029a7220 */ /* 0x040fe20000410000 */
[----:B------:R-:W-:Y:S01]  /*18e80*/  FMUL.FTZ R162, R2, R165 ;  /* 0x000000a502a27220 */ /* 0x000fe20000410000 */
[----:B------:R-:W-:-:S02]  /*18e90*/  VIADD R14, R14, 0x22840 ;  /* 0x000228400e0e7836 */ /* 0x000fc40000000000 */
[C---:B------:R-:W-:Y:S01]  /*18ea0*/  FMUL.FTZ R157, R2.reuse, R160 ;  /* 0x000000a0029d7220 */ /* 0x040fe20000410000 */
[----:B------:R-:W-:Y:S02]  /*18eb0*/  IMAD.U32 R165, RZ, RZ, UR61 ;  /* 0x0000003dffa57e24 */ /* 0x000fe4000f8e00ff */
[C---:B------:R-:W-:Y:S01]  /*18ec0*/  FMUL.FTZ R152, R2.reuse, R155 ;  /* 0x0000009b02987220 */ /* 0x040fe20000410000 */
[----:B------:R-:W1:Y:S01]  /*18ed0*/  MUFU.TANH R20, R20 ;  /* 0x0000001400147308 */ /* 0x000e620000002400 */
[C---:B------:R-:W-:Y:S01]  /*18ee0*/  FMUL.FTZ R155, R2.reuse, R158 ;  /* 0x0000009e029b7220 */ /* 0x040fe20000410000 */
[C---:B------:R-:W-:Y:S01]  /*18ef0*/  FMUL.FTZ R158, R2.reuse, R161 ;  /* 0x000000a1029e7220 */ /* 0x040fe20000410000 */
[----:B------:R-:W-:Y:S01]  /*18f00*/  PRMT R14, R165, 0x654, R14 ;  /* 0x00000654a50e7816 */ /* 0x000fe2000000000e */
[C---:B------:R-:W-:Y:S01]  /*18f10*/  FMUL.FTZ R161, R2.reuse, R164 ;  /* 0x000000a402a17220 */ /* 0x040fe20000410000 */
[C---:B------:R-:W-:Y:S01]  /*18f20*/  FMUL.FTZ R136, R2.reuse, R136 ;  /* 0x0000008802887220 */ /* 0x040fe20000410000 */
[C---:B------:R-:W-:Y:S01]  /*18f30*/  FMUL.FTZ R137, R2.reuse, R137 ;  /* 0x0000008902897220 */ /* 0x040fe20000410000 */
[----:B------:R0:W-:Y:S01]  /*18f40*/  SYNCS.ARRIVE.TRANS64.RED.A1T0 RZ, [R14+URZ], RZ ;  /* 0x000000ff0eff79a7 */ /* 0x0001e2000810043f */
[----:B------:R-:W2:Y:S01]  /*18f50*/  MUFU.TANH R153, R153 ;  /* 0x0000009900997308 */ /* 0x000ea20000002400 */
[C---:B------:R-:W-:Y:S01]  /*18f60*/  FMUL.FTZ R140, R2.reuse, R140 ;  /* 0x0000008c028c7220 */ /* 0x040fe20000410000 */
[C---:B------:R-:W-:Y:S01]  /*18f70*/  FMUL.FTZ R141, R2.reuse, R141 ;  /* 0x0000008d028d7220 */ /* 0x040fe20000410000 */
[C---:B------:R-:W-:Y:S01]  /*18f80*/  FMUL.FTZ R144, R2.reuse, R144 ;  /* 0x0000009002907220 */ /* 0x040fe20000410000 */
[C---:B------:R-:W-:Y:S01]  /*18f90*/  FMUL.FTZ R145, R2.reuse, R145 ;  /* 0x0000009102917220 */ /* 0x040fe20000410000 */
[C---:B------:R-:W-:Y:S01]  /*18fa0*/  FMUL.FTZ R148, R2.reuse, R148 ;  /* 0x0000009402947220 */ /* 0x040fe20000410000 */
[C---:B------:R-:W-:Y:S01]  /*18fb0*/  FMUL.FTZ R149, R2.reuse, R149 ;  /* 0x0000009502957220 */ /* 0x040fe20000410000 */
[----:B0-----:R-:W-:Y:S01]  /*18fc0*/  FMNMX.FTZ R14, R15, R198, !PT ;  /* 0x000000c60f0e7209 */ /* 0x001fe20007810000 */
[----:B------:R-:W0:Y:S01]  /*18fd0*/  MUFU.TANH R154, R154 ;  /* 0x0000009a009a7308 */ /* 0x000e220000002400 */
[C---:B------:R-:W-:Y:S01]  /*18fe0*/  FMUL.FTZ R120, R2.reuse, R120 ;  /* 0x0000007802787220 */ /* 0x040fe20000410000 */
[----:B------:R-:W-:Y:S01]  /*18ff0*/  FMUL.FTZ R121, R2, R121 ;  /* 0x0000007902797220 */ /* 0x000fe20000410000 */
[----:B-1----:R-:W-:Y:S01]  /*19000*/  FMNMX.FTZ R14, R20, R14, !PT ;  /* 0x0000000e140e7209 */ /* 0x002fe20007810000 */
        /* <DEDUP_REMOVED lines=75> */
[----:B------:R-:W-:Y:S01]  /*194c0*/  ULDC UR4, c[0x0][0x988] ;  /* 0x0002620000047ab9 */ /* 0x000fe20000000800 */
[----:B------:R-:W1:Y:S01]  /*194d0*/  MUFU.TANH R145, R145 ;  /* 0x0000009100917308 */ /* 0x000e620000002400 */
[----:B--2---:R-:W-:Y:S01]  /*194e0*/  FMNMX.FTZ R14, R141, R14, !PT ;  /* 0x0000000e8d0e7209 */ /* 0x004fe20007810000 */
[----:B------:R-:W-:-:S06]  /*194f0*/  UMOV UR60, UR4 ;  /* 0x00000004003c7c82 */ /* 0x000fcc0008000000 */
        /* <DEDUP_REMOVED lines=393> */
.L_x_10499:
        /* <DEDUP_REMOVED lines=110> */
[----:B------:R-:W-:Y:S01]  /*1b470*/  IADD3 R217, R217, -0x1, RZ ;  /* 0xffffffffd9d97810 */ /* 0x000fe20007ffe0ff */
[----:B------:R-:W-:-:S02]  /*1b480*/  IMAD.MOV.U32 R13, RZ, RZ, R104 ;  /* 0x000000ffff0d7224 */ /* 0x000fc400078e0068 */
[----:B------:R-:W-:Y:S02]  /*1b490*/  IMAD.MOV.U32 R198, RZ, RZ, R14 ;  /* 0x000000ffffc67224 */ /* 0x000fe400078e000e */
[----:B------:R-:W-:Y:S02]  /*1b4a0*/  IMAD.MOV.U32 R215, RZ, RZ, R194 ;  /* 0x000000ffffd77224 */ /* 0x000fe400078e00c2 */
[----:B------:R-:W-:Y:S01]  /*1b4b0*/  IMAD.MOV.U32 R199, RZ, RZ, R189 ;  /* 0x000000ffffc77224 */ /* 0x000fe200078e00bd */
[----:B0-----:R-:W-:Y:S06]  /*1b4c0*/  @P1 BRA `(.L_x_10500) ;  /* 0xffffffc800181947 */ /* 0x001fec000383ffff */
.L_x_10488:
[----:B------:R-:W-:Y:S05]  /*1b4d0*/  WARPSYNC.ALL ;  /* 0x0000000000007948 */ /* 0x000fea0003800000 */
[----:B------:R-:W-:Y:S06]  /*1b4e0*/  BAR.ARV 0x8, 0x180 ;  /* 0x0206000000007b1d */ /* 0x000fec0000002000 */
[----:B------:R-:W-:Y:S05]  /*1b4f0*/  @!P0 BRA `(.L_x_10501) ;  /* 0x0000000000048947 */ /* 0x000fea0003800000 */
[----:B------:R-:W-:Y:S01]  /*1b500*/  BPT.TRAP 0x1 ;  /* 0x000000040000795c */ /* 0x000fe20000300000 */
.L_x_10501:
[----:B------:R-:W-:Y:S01]  /*1b510*/  IMAD R11, R189, 0x8, R18 ;  /* 0x00000008bd0b7824 */ /* 0x000fe200078e0212 */
[----:B------:R-:W-:-:S04]  /*1b520*/  SHF.L.U32 R2, R194, 0x1f, RZ ;  /* 0x0000001fc2027819 */ /* 0x000fc800000006ff */
[----:B------:R0:W1:Y:S01]  /*1b530*/  SYNCS.PHASECHK.TRANS64.TRYWAIT P1, [R11+URZ+0x22850], R2 ;  /* 0x022850020b0075a7 */ /* 0x000062000802017f */
[----:B------:R-:W-:Y:S05]  /*1b540*/  @!P0 BRA `(.L_x_10502) ;  /* 0x0000000000048947 */ /* 0x000fea0003800000 */
[----:B------:R-:W-:Y:S01]  /*1b550*/  BPT.TRAP 0x1 ;  /* 0x000000040000795c */ /* 0x000fe20000300000 */
.L_x_10502:
[----:B------:R-:W-:-:S05]  /*1b560*/  VIADD R18, R18, 0x400 ;  /* 0x0000040012127836 */ /* 0x000fca0000000000 */
[----:B------:R-:W-:-:S04]  /*1b570*/  SHF.R.U32.HI R18, RZ, 0x4, R18 ;  /* 0x00000004ff127819 */ /* 0x000fc80000011612 */
[----:B------:R-:W-:-:S04]  /*1b580*/  LOP3.LUT R18, R18, 0x3fff, RZ, 0xc0, !PT ;  /* 0x00003fff12127812 */ /* 0x000fc800078ec0ff */
[----:B------:R-:W-:Y:S01]  /*1b590*/  LOP3.LUT R18, R18, 0x10000, RZ, 0xfc, !PT ;  /* 0x0001000012127812 */ /* 0x000fe200078efcff */
[----:B-1----:R-:W-:Y:S06]  /*1b5a0*/  @P1 BRA `(.L_x_10503) ;  /* 0x0000000000081947 */ /* 0x002fec0003800000 */
[----:B------:R-:W1:Y:S02]  /*1b5b0*/  SYNCS.PHASECHK.TRANS64.TRYWAIT P1, [R11+URZ+0x22850], R2 ;  /* 0x022850020b0075a7 */ /* 0x000e64000802017f */
[----:B-1----:R-:W-:Y:S05]  /*1b5c0*/  @!P1 BRA `(.L_x_10504) ;  /* 0x000000f8000c9947 */ /* 0x002fea0003800000 */
.L_x_10503:
[----:B------:R-:W-:Y:S01]  /*1b5d0*/  IMAD R4, R189, 0x500, R18 ;  /* 0x00000500bd047824 */ /* 0x000fe200078e0212 */
[----:B------:R-:W-:Y:S05]  /*1b5e0*/  WARPSYNC.ALL ;  /* 0x0000000000007948 */ /* 0x000fea0003800000 */
[----:B------:R-:W-:Y:S01]  /*1b5f0*/  IMAD.MOV.U32 R5, RZ, RZ, -0x3ffffff0 ;  /* 0xc0000010ff057424 */ /* 0x000fe200078e00ff */
[C---:B------:R-:W-:Y:S01]  /*1b600*/  R2UR UR6, R4.reuse ;  /* 0x00000000040672ca */ /* 0x040fe200000e0000 */
[----:B------:R-:W-:Y:S01]  /*1b610*/  WARPGROUP.ARRIVE ;  /* 0x00000000000079c5 */ /* 0x000fe20000000000 */
[----:B------:R-:W-:Y:S01]  /*1b620*/  IMAD.MOV.U32 R7, RZ, RZ, -0x3ffffff0 ;  /* 0xc0000010ff077424 */ /* 0x000fe200078e00ff */
[----:B------:R-:W-:Y:S01]  /*1b630*/  IADD3 R6, R4, 0x100, RZ ;  /* 0x0000010004067810 */ /* 0x000fe20007ffe0ff */
[----:B------:R-:W-:Y:S01]  /*1b640*/  ULDC.64 UR4, c[0x0][0x9a0] ;  /* 0x0002680000047ab9 */ /* 0x000fe20000000a00 */
[----:B------:R-:W-:Y:S01]  /*1b650*/  R2UR UR7, R5 ;  /* 0x00000000050772ca */ /* 0x000fe200000e0000 */
[----:B------:R-:W-:Y:S01]  /*1b660*/  ULDC.64 UR8, c[0x0][0x208] ;  /* 0x0000820000087ab9 */ /* 0x000fe20000000a00 */
[----:B------:R-:W-:-:S04]  /*1b670*/  ISETP.NE.U32.AND P1, PT, RZ, UR4, PT ;  /* 0x00000004ff007c0c */ /* 0x000fc8000bf25070 */
[----:B------:R-:W-:-:S07]  /*1b680*/  ISETP.NE.AND.EX P1, PT, RZ, UR5, PT, P1 ;  /* 0x00000005ff007c0c */ /* 0x000fce000bf25310 */
[----:B------:R-:W-:Y:S01]  /*1b690*/  QGMMA.64x128x32.F32.E4M3.E4M3 R24, R184, gdesc[UR4], R24, gsb0 ;  /* 0x01e00004b8187df3 */ /* 0x000fe20008000818 */
[----:B------:R-:W-:Y:S02]  /*1b6a0*/  R2UR UR6, R6 ;  /* 0x00000000060672ca */ /* 0x000fe400000e0000 */
[----:B------:R-:W-:-:S03]  /*1b6b0*/  R2UR UR7, R7 ;  /* 0x00000000070772ca */ /* 0x000fc600000e0000 */
[----:B------:R-:W0:Y:S08]  /*1b6c0*/  @P1 LDC.64 R6, c[0x0][0x9c8] ;  /* 0x00027200ff061b82 */ /* 0x000e300000000a00 */
        /* <DEDUP_REMOVED lines=8> */
[C---:B------:R-:W-:Y:S01]  /*1b750*/  @P1 LEA R8, P2, R6.reuse, UR4, 0x2 ;  /* 0x0000000406081c11 */ /* 0x040fe2000f8410ff */
[----:B------:R-:W-:Y:S02]  /*1b760*/  WARPGROUP.DEPBAR.LE gsb0, 0x0 ;  /* 0x00008000000079c5 */ /* 0x000fe40000010000 */
[----:B------:R-:W-:Y:S01]  /*1b770*/  WARPGROUP.ARRIVE ;  /* 0x00000000000079c5 */ /* 0x000fe20000000000 */
[----:B------:R-:W-:Y:S01]  /*1b780*/  @P1 LEA.HI.X R9, R6, UR5, R9, 0x2, P2 ;  /* 0x0000000506091c11 */ /* 0x000fe200090f1409 */
[----:B------:R-:W-:-:S04]  /*1b790*/  VIADD R6, R4, 0x200 ;  /* 0x0000020004067836 */ /* 0x000fc80000000000 */
[----:B------:R-:W-:Y:S01]  /*1b7a0*/  QGMMA.64x128x32.F32.E4M3.E4M3 R24, R180, gdesc[UR4], R24, gsb0 ;  /* 0x01e00004b4187df3 */ /* 0x000fe20008000818 */
[----:B------:R-:W-:Y:S01]  /*1b7b0*/  IMAD.MOV.U32 R7, RZ, RZ, -0x3ffffff0 ;  /* 0xc0000010ff077424 */ /* 0x000fe200078e00ff */
[----:B------:R-:W-:Y:S01]  /*1b7c0*/  R2UR UR6, R6 ;  /* 0x00000000060672ca */ /* 0x000fe200000e0000 */
[----:B------:R0:W2:Y:S03]  /*1b7d0*/  @P1 LDG.E R2, desc[UR8][R8.64] ;  /* 0x0000000808021981 */ /* 0x0000a6000c1e1900 */
[----:B------:R-:W-:Y:S01]  /*1b7e0*/  R2UR UR7, R7 ;  /* 0x00000000070772ca */ /* 0x000fe200000e0000 */
[----:B------:R-:W-:Y:S02]  /*1b7f0*/  VIADD R6, R4, 0x300 ;  /* 0x0000030004067836 */ /* 0x000fe40000000000 */
[----:B------:R-:W-:Y:S01]  /*1b800*/  IMAD.MOV.U32 R7, RZ, RZ, -0x3ffffff0 ;  /* 0xc0000010ff077424 */ /* 0x000fe200078e00ff */
[----:B------:R-:W-:-:S02]  /*1b810*/  WARPGROUP.DEPBAR.LE gsb0, 0x0 ;  /* 0x00008000000079c5 */ /* 0x000fc40000010000 */
[----:B------:R-:W-:-:S07]  /*1b820*/  WARPGROUP.ARRIVE ;  /* 0x00000000000079c5 */ /* 0x000fce0000000000 */
[----:B------:R-:W-:Y:S01]  /*1b830*/  QGMMA.64x128x32.F32.E4M3.E4M3 R24, R176, gdesc[UR4], R24, gsb0 ;  /* 0x01e00004b0187df3 */ /* 0x000fe20008000818 */
[----:B------:R-:W-:Y:S02]  /*1b840*/  R2UR UR6, R6 ;  /* 0x00000000060672ca */ /* 0x000fe400000e0000 */
[----:B------:R-:W-:Y:S01]  /*1b850*/  R2UR UR7, R7 ;  /* 0x00000000070772ca */ /* 0x000fe200000e0000 */
[----:B------:R-:W-:Y:S01]  /*1b860*/  IMAD.MOV.U32 R5, RZ, RZ, -0x3ffffff0 ;  /* 0xc0000010ff057424 */ /* 0x000fe200078e00ff */
[----:B------:R-:W-:Y:S01]  /*1b870*/  IADD3 R4, R4, 0x400, RZ ;  /* 0x0000040004047810 */ /* 0x000fe20007ffe0ff */
        /* <DEDUP_REMOVED lines=43> */
.L_x_10505:
[----:B------:R-:W2:Y:S01]  /*1bb30*/  LDL.LU R0, [R1+0x24] ;  /* 0x0000240001007983 */ /* 0x000ea20000300800 */
[----:B------:R-:W-:Y:S02]  /*1bb40*/  IMAD.U32 R5, RZ, RZ, UR61 ;  /* 0x0000003dff057e24 */ /* 0x000fe4000f8e00ff */
[-C--:B------:R-:W-:Y:S01]  /*1bb50*/  FMUL.FTZ R121, R48, R3.reuse ;  /* 0x0000000330797220 */ /* 0x080fe20000410000 */
[----:B------:R-:W-:Y:S02]  /*1bb60*/  VIADD R189, R189, 0x1 ;  /* 0x00000001bdbd7836 */ /* 0x000fe40000000000 */
[-C--:B------:R-:W-:Y:S01]  /*1bb70*/  FMUL.FTZ R111, R77, R3.reuse ;  /* 0x000000034d6f7220 */ /* 0x080fe20000410000 */
[-C--:B------:R-:W-:Y:S01]  /*1bb80*/  FMUL.FTZ R12, R85, R3.reuse ;  /* 0x00000003550c7220 */ /* 0x080fe20000410000 */
[-C--:B------:R-:W-:Y:S01]  /*1bb90*/  FMUL.FTZ R114, R44, R3.reuse ;  /* 0x000000032c727220 */ /* 0x080fe20000410000 */
[-C--:B------:R-:W-:Y:S01]  /*1bba0*/  FMUL.FTZ R91, R84, R3.reuse ;  /* 0x00000003545b7220 */ /* 0x080fe20000410000 */
        /* <DEDUP_REMOVED lines=57> */
[----:B------:R-:W-:-:S02]  /*1bf40*/  SEL R189, R189, RZ, P1 ;  /* 0x000000ffbdbd7207 */ /* 0x000fc40000800000 */
[----:B--2---:R-:W-:Y:S02]  /*1bf50*/  R2UR UR4, R0 ;  /* 0x00000000000472ca */ /* 0x004fe400000e0000 */
[----:B------:R-:W-:Y:S01]  /*1bf60*/  IADD3 R0, R11, 0x22860, RZ ;  /* 0x000228600b007810 */ /* 0x000fe20007ffe0ff */
[----:B------:R-:W-:Y:S01]  /*1bf70*/  FMUL.FTZ R11, R25, R3 ;  /* 0x00000003190b7220 */ /* 0x000fe20000410000 */
[----:B------:R-:W-:Y:S02]  /*1bf80*/  FMUL.FTZ R25, R82, R7 ;  /* 0x0000000752197220 */ /* 0x000fe40000410000 */
[----:B------:R-:W-:Y:S01]  /*1bf90*/  PRMT R2, R5, 0x654, R0 ;  /* 0x0000065405027816 */ /* 0x000fe20000000000 */
[-C--:B------:R-:W-:Y:S01]  /*1bfa0*/  FMUL.FTZ R0, R37, R3.reuse ;  /* 0x0000000325007220 */ /* 0x080fe20000410000 */
[----:B------:R-:W-:Y:S01]  /*1bfb0*/  FMUL.FTZ R37, R80, R3 ;  /* 0x0000000350257220 */ /* 0x000fe20000410000 */
[----:B------:R-:W-:Y:S01]  /*1bfc0*/  SEL R3, RZ, 0x1, P1 ;  /* 0x00000001ff037807 */ /* 0x000fe20000800000 */
[----:B------:R0:W-:Y:S03]  /*1bfd0*/  SYNCS.ARRIVE.TRANS64.RED.A1T0 RZ, [R2+URZ], RZ ;  /* 0x000000ff02ff79a7 */ /* 0x0001e6000810043f */
[----:B------:R-:W-:Y:S01]  /*1bfe0*/  UIADD3 UR4, UR4, 0x1, URZ ;  /* 0x0000000104047890 */ /* 0x000fe2000fffe03f */
[----:B------:R-:W-:-:S05]  /*1bff0*/  LOP3.LUT R194, R194, R3, RZ, 0x3c, !PT ;  /* 0x00000003c2c27212 */ /* 0x000fca00078e3cff */
[----:B0-----:R-:W-:-:S05]  /*1c000*/  IMAD.U32 R2, RZ, RZ, UR4 ;  /* 0x00000004ff027e24 */ /* 0x001fca000f8e00ff */
[----:B------:R0:W-:Y:S02]  /*1c010*/  STL [R1+0x24], R2 ;  /* 0x0000240201007387 */ /* 0x0001e40000100800 */
.L_x_10435:
[----:B------:R-:W-:Y:S05]  /*1c020*/  WARPSYNC.ALL ;  /* 0x0000000000007948 */ /* 0x000fea0003800000 */
[----:B------:R-:W1:Y:S08]  /*1c030*/  S2UR UR61, SR_CgaCtaId ;  /* 0x00000000003d79c3 */ /* 0x000e700000008800 */
[----:B------:R-:W-:Y:S01]  /*1c040*/  BAR.SYNC.DEFER_BLOCKING 0x5, 0x180 ;  /* 0x0146000000007b1d */ /* 0x000fe20000010000 */
[----:B------:R-:W-:-:S05]  /*1c050*/  ISETP.NE.AND P1, PT, R213, RZ, PT ;  /* 0x000000ffd500720c */ /* 0x000fca0003f25270 */
[----:B------:R-:W-:Y:S01]  /*1c060*/  UMOV UR4, 0x400 ;  /* 0x0000040000047882 */ /* 0x000fe20000000000 */
[----:B------:R-:W-:Y:S07]  /*1c070*/  BSSY B0, `(.L_x_10506) ;  /* 0x000044d000007945 */ /* 0x000fee0003800000 */
[----:B------:R-:W2:Y:S01]  /*1c080*/  @!P1 LDC R213, c[0x0][0xad4] ;  /* 0x0002b500ffd59b82 */ /* 0x000ea20000000800 */
[----:B-1----:R-:W-:-:S06]  /*1c090*/  ULEA UR4, UR61, UR4, 0x18 ;  /* 0x000000043d047291 */ /* 0x002fcc000f8ec03f */
[----:B------:R-:W-:-:S05]  /*1c0a0*/  IMAD.U32 R18, RZ, RZ, UR4 ;  /* 0x00000004ff127e24 */ /* 0x000fca000f8e00ff */
[----:B------:R1:W3:Y:S01]  /*1c0b0*/  LDS.128 R4, [R18+0x228d0] ;  /* 0x0228d00012047984 */ /* 0x0002e20000000c00 */
[----:B------:R-:W-:Y:S06]  /*1c0c0*/  BAR.ARV 0x4, 0x180 ;  /* 0x0106000000007b1d */ /* 0x000fec0000002000 */
[----:B------:R-:W-:Y:S05]  /*1c0d0*/  @P0 BRA `(.L_x_10507) ;  /* 0x0000003400dc0947 */ /* 0x000fea0003800000 */
[----:B------:R-:W4:Y:S01]  /*1c0e0*/  LDL R15, [R1+0x48] ;  /* 0x00004800010f7983 */ /* 0x000f220000100800 */
[----:B------:R-:W-:Y:S01]  /*1c0f0*/  ULDC.64 UR4, c[0x4][0xa8] ;  /* 0x01002a0000047ab9 */ /* 0x000fe20000000a00 */
[----:B-----5:R-:W0:Y:S01]  /*1c100*/  S2R R24, SR_TID.X ;  /* 0x0000000000187919 */ /* 0x020e220000002100 */
[----:B------:R-:W1:Y:S01]  /*1c110*/  S2R R13, SR_SWINHI ;  /* 0x00000000000d7919 */ /* 0x000e620000002f00 */
[----:B------:R-:W-:Y:S01]  /*1c120*/  ULDC.64 UR6, c[0x0][0x208] ;  /* 0x0000820000067ab9 */ /* 0x000fe20000000a00 */
[----:B0-----:R-:W-:Y:S01]  /*1c130*/  IMAD.SHL.U32 R2, R24, 0x4, RZ ;  /* 0x0000000418027824 */ /* 0x001fe200078e00ff */
[----:B------:R-:W-:Y:S02]  /*1c140*/  MOV R62, R18 ;  /* 0x00000012003e7202 */ /* 0x000fe40000000f00 */
[----:B-1----:R-:W-:Y:S02]  /*1c150*/  MOV R63, R13 ;  /* 0x0000000d003f7202 */ /* 0x002fe40000000f00 */
[----:B------:R-:W-:-:S04]  /*1c160*/  LOP3.LUT R2, R2, 0xc, RZ, 0xc0, !PT ;  /* 0x0000000c02027812 */ /* 0x000fc800078ec0ff */
[----:B------:R-:W-:-:S05]  /*1c170*/  IADD3 R2, P0, R2, UR4, RZ ;  /* 0x0000000402027c10 */ /* 0x000fca000ff1e0ff */
[----:B------:R-:W-:Y:S01]  /*1c180*/  IMAD.X R3, RZ, RZ, UR5, P0 ;  /* 0x00000005ff037e24 */ /* 0x000fe200080e06ff */
[----:B---3--:R-:W-:-:S04]  /*1c190*/  LOP3.LUT P0, R4, R24, 0x3, RZ, 0xc0, !PT ;  /* 0x0000000318047812 */ /* 0x008fc8000780c0ff */
[----:B------:R0:W5:Y:S01]  /*1c1a0*/  LDG.E.CONSTANT R9, desc[UR6][R2.64] ;  /* 0x0000000602097981 */ /* 0x000162000c1e9900 */
[----:B------:R-:W-:-:S04]  /*1c1b0*/  ISETP.EQ.OR P0, PT, R4, 0x3, !P0 ;  /* 0x000000030400780c */ /* 0x000fc80004702670 */
[----:B------:R-:W-:Y:S02]  /*1c1c0*/  SEL R100, R10, R11, P0 ;  /* 0x0000000b0a647207 */ /* 0x000fe40000000000 */
[----:B------:R-:W-:Y:S02]  /*1c1d0*/  SEL R51, R11, R10, P0 ;  /* 0x0000000a0b337207 */ /* 0x000fe40000000000 */
[----:B------:R-:W-:Y:S02]  /*1c1e0*/  SEL R13, R14, R21, P0 ;  /* 0x000000150e0d7207 */ /* 0x000fe40000000000 */
[----:B------:R-:W-:Y:S01]  /*1c1f0*/  SEL R21, R21, R14, P0 ;  /* 0x0000000e15157207 */ /* 0x000fe20000000000 */
[----:B------:R-:W-:Y:S01]  /*1c200*/  UMOV UR4, 0xffffffff ;  /* 0xffffffff00047882 */ /* 0x000fe20000000000 */
[----:B----4-:R-:W-:-:S03]  /*1c210*/  IMAD.WIDE R34, R15, 0x2, R62 ;  /* 0x000000020f227825 */ /* 0x010fc600078e023e */
[C---:B------:R-:W-:Y:S02]  /*1c220*/  IADD3 R107, P5, R34.reuse, 0x4060, RZ ;  /* 0x00004060226b7810 */ /* 0x040fe40007fbe0ff */
[C---:B------:R-:W-:Y:S02]  /*1c230*/  IADD3 R33, P1, R34.reuse, 0x4040, RZ ;  /* 0x0000404022217810 */ /* 0x040fe40007f3e0ff */
[----:B------:R-:W-:Y:S02]  /*1c240*/  LOP3.LUT R106, R107, 0x380, RZ, 0xc0, !PT ;  /* 0x000003806b6a7812 */ /* 0x000fe400078ec0ff */
[----:B------:R-:W-:Y:S02]  /*1c250*/  LOP3.LUT R32, R33, 0x380, RZ, 0xc0, !PT ;  /* 0x0000038021207812 */ /* 0x000fe400078ec0ff */
[----:B0-----:R-:W-:Y:S02]  /*1c260*/  IADD3 R3, P3, R34, 0x4000, RZ ;  /* 0x0000400022037810 */ /* 0x001fe40007f7e0ff */
[----:B------:R-:W-:-:S02]  /*1c270*/  SHF.R.U64 R106, R106, 0x3, RZ ;  /* 0x000000036a6a7819 */ /* 0x000fc400000012ff */
[----:B------:R-:W-:Y:S02]  /*1c280*/  SHF.R.U64 R32, R32, 0x3, RZ ;  /* 0x0000000320207819 */ /* 0x000fe400000012ff */
[----:B------:R-:W-:Y:S02]  /*1c290*/  LOP3.LUT R26, R3, 0x380, RZ, 0xc0, !PT ;  /* 0x00000380031a7812 */ /* 0x000fe400078ec0ff */
[----:B------:R-:W-:Y:S01]  /*1c2a0*/  LOP3.LUT R106, R106, R107, RZ, 0x3c, !PT ;  /* 0x0000006b6a6a7212 */ /* 0x000fe200078e3cff */
[----:B------:R-:W-:Y:S01]  /*1c2b0*/  IMAD.X R107, RZ, RZ, R35, P5 ;  /* 0x000000ffff6b7224 */ /* 0x000fe200028e0623 */
[----:B------:R-:W-:Y:S02]  /*1c2c0*/  LOP3.LUT R32, R32, R33, RZ, 0x3c, !PT ;  /* 0x0000002120207212 */ /* 0x000fe400078e3cff */
[----:B------:R-:W-:Y:S02]  /*1c2d0*/  SHF.R.U64 R26, R26, 0x3, RZ ;  /* 0x000000031a1a7819 */ /* 0x000fe400000012ff */
[----:B------:R-:W-:-:S02]  /*1c2e0*/  IADD3.X R33, RZ, R35, RZ, P1, !PT ;  /* 0x00000023ff217210 */ /* 0x000fc40000ffe4ff */
        /* <DEDUP_REMOVED lines=35> */
[----:B-----5:R-:W-:Y:S01]  /*1c520*/  SHFL.IDX PT, R100, R100, R9, 0x1c1f ;  /* 0x001c1f0964647589 */ /* 0x020fe200000e0000 */
        /* <DEDUP_REMOVED lines=91> */
[----:B-1----:R-:W-:Y:S02]  /*1cae0*/  SEL R102, R100, R51, P0 ;  /* 0x0000003364667207 */ /* 0x002fe40000000000 */
[----:B------:R-:W-:Y:S01]  /*1caf0*/  SEL R3, R4, R3, P0 ;  /* 0x0000000304037207 */ /* 0x000fe20000000000 */
[----:B------:R-:W-:Y:S01]  /*1cb00*/  SHFL.IDX PT, R95, R26, R9, 0x1c1f ;  /* 0x001c1f091a5f7589 */ /* 0x000fe200000e0000 */
[----:B------:R-:W-:Y:S02]  /*1cb10*/  SEL R100, R51, R100, P0 ;  /* 0x0000006433647207 */ /* 0x000fe40000000000 */
[----:B---3--:R-:W-:Y:S01]  /*1cb20*/  SEL R99, R98, R21, P0 ;  /* 0x0000001562637207 */ /* 0x008fe20000000000 */
[----:B------:R-:W0:Y:S01]  /*1cb30*/  SHFL.IDX PT, R101, R101, R10, 0x1c1f ;  /* 0x001c1f0a65657589 */ /* 0x000e2200000e0000 */
[----:B------:R-:W-:-:S02]  /*1cb40*/  SEL R77, R78, R41, P0 ;  /* 0x000000294e4d7207 */ /* 0x000fc40000000000 */
[----:B------:R-:W-:Y:S01]  /*1cb50*/  SEL R81, R0, R47, P0 ;  /* 0x0000002f00517207 */ /* 0x000fe20000000000 */
[----:B------:R-:W1:Y:S01]  /*1cb60*/  SHFL.IDX PT, R127, R45, R10, 0x1c1f ;  /* 0x001c1f0a2d7f7589 */ /* 0x000e6200000e0000 */
        /* <DEDUP_REMOVED lines=8> */
[----:B------:R-:W-:Y:S04]  /*1cbf0*/  SHFL.IDX PT, R44, R44, R9, 0x1c1f ;  /* 0x001c1f092c2c7589 */ /* 0x000fe800000e0000 */
[----:B------:R-:W-:Y:S04]  /*1cc00*/  SHFL.IDX PT, R48, R48, R9, 0x1c1f ;  /* 0x001c1f0930307589 */ /* 0x000fe800000e0000 */
[----:B------:R-:W-:Y:S01]  /*1cc10*/  SHFL.IDX PT, R46, R46, R9, 0x1c1f ;  /* 0x001c1f092e2e7589 */ /* 0x000fe200000e0000 */
[----:B0-----:R-:W-:-:S02]  /*1cc20*/  SEL R51, R82, R101, P0 ;  /* 0x0000006552337207 */ /* 0x001fc40000000000 */
[----:B------:R-:W-:Y:S01]  /*1cc30*/  SEL R82, R101, R82, P0 ;  /* 0x0000005265527207 */ /* 0x000fe20000000000 */
[----:B------:R-:W-:Y:S01]  /*1cc40*/  SHFL.IDX PT, R58, R58, R9, 0x1c1f ;  /* 0x001c1f093a3a7589 */ /* 0x000fe200000e0000 */
[----:B-1----:R-:W-:Y:S01]  /*1cc50*/  SEL R52, R54, R127, P0 ;  /* 0x0000007f36347207 */ /* 0x002fe20000000000 */
[----:B------:R-:W-:Y:S01]  /*1cc60*/  IMAD.MOV.U32 R101, RZ, RZ, RZ ;  /* 0x000000ffff657224 */ /* 0x000fe200078e00ff */
[----:B---3--:R-:W-:Y:S01]  /*1cc70*/  SEL R53, R127, R54, P0 ;  /* 0x000000367f357207 */ /* 0x008fe20000000000 */
[----:B------:R-:W0:Y:S04]  /*1cc80*/  SHFL.IDX PT, R67, R67, R10, 0x1c1f ;  /* 0x001c1f0a43437589 */ /* 0x000e2800000e0000 */
[----:B------:R-:W1:Y:S04]  /*1cc90*/  SHFL.IDX PT, R121, R121, R10, 0x1c1f ;  /* 0x001c1f0a79797589 */ /* 0x000e6800000e0000 */
[----:B------:R-:W3:Y:S04]  /*1cca0*/  SHFL.IDX PT, R119, R119, R10, 0x1c1f ;  /* 0x001c1f0a77777589 */ /* 0x000ee800000e0000 */
[----:B------:R-:W-:Y:S04]  /*1ccb0*/  SHFL.IDX PT, R117, R117, R10, 0x1c1f ;  /* 0x001c1f0a75757589 */ /* 0x000fe800000e0000 */
[----:B------:R-:W4:Y:S04]  /*1ccc0*/  SHFL.IDX PT, R115, R115, R10, 0x1c1f ;  /* 0x001c1f0a73737589 */ /* 0x000f2800000e0000 */
[----:B------:R-:W2:Y:S04]  /*1ccd0*/  SHFL.IDX PT, R113, R113, R10, 0x1c1f ;  /* 0x001c1f0a71717589 */ /* 0x000ea800000e0000 */
[----:B------:R-:W2:Y:S01]  /*1cce0*/  SHFL.IDX PT, R111, R111, R10, 0x1c1f ;  /* 0x001c1f0a6f6f7589 */ /* 0x000ea200000e0000 */
[----:B0-----:R-:W-:-:S02]  /*1ccf0*/  SEL R79, R80, R67, P0 ;  /* 0x00000043504f7207 */ /* 0x001fc40000000000 */
[----:B------:R-:W-:Y:S01]  /*1cd00*/  SEL R80, R67, R80, P0 ;  /* 0x0000005043507207 */ /* 0x000fe20000000000 */
[----:B------:R-:W0:Y:S01]  /*1cd10*/  SHFL.IDX PT, R123, R85, R10, 0x1c1f ;  /* 0x001c1f0a557b7589 */ /* 0x000e2200000e0000 */
[----:B-1----:R-:W-:Y:S02]  /*1cd20*/  SEL R21, R40, R121, P0 ;  /* 0x0000007928157207 */ /* 0x002fe40000000000 */
[----:B------:R-:W-:Y:S01]  /*1cd30*/  SEL R40, R121, R40, P0 ;  /* 0x0000002879287207 */ /* 0x000fe20000000000 */
[----:B------:R1:W0:Y:S01]  /*1cd40*/  SHFL.IDX PT, R125, R83, R10, 0x1c1f ;  /* 0x001c1f0a537d7589 */ /* 0x00022200000e0000 */
[----:B---3--:R-:W-:Y:S02]  /*1cd50*/  SEL R41, R42, R119, P0 ;  /* 0x000000772a297207 */ /* 0x008fe40000000000 */
[----:B------:R-:W-:Y:S01]  /*1cd60*/  SEL R42, R119, R42, P0 ;  /* 0x0000002a772a7207 */ /* 0x000fe20000000000 */
[----:B------:R3:W0:Y:S04]  /*1cd70*/  SHFL.IDX PT, R129, R43, R10, 0x1c1f ;  /* 0x001c1f0a2b817589 */ /* 0x00062800000e0000 */
[----:B------:R-:W-:Y:S01]  /*1cd80*/  SHFL.IDX PT, R36, R33, R10, 0x1c1f ;  /* 0x001c1f0a21247589 */ /* 0x000fe200000e0000 */
[----:B----4-:R-:W-:-:S02]  /*1cd90*/  SEL R45, R46, R115, P0 ;  /* 0x000000732e2d7207 */ /* 0x010fc40000000000 */
[----:B-1----:R-:W-:Y:S01]  /*1cda0*/  SEL R83, R84, R87, P0 ;  /* 0x0000005754537207 */ /* 0x002fe20000000000 */
[----:B------:R-:W1:Y:S01]  /*1cdb0*/  SHFL.IDX PT, R38, R31, R10, 0x1c1f ;  /* 0x001c1f0a1f267589 */ /* 0x000e6200000e0000 */
[----:B------:R-:W-:Y:S02]  /*1cdc0*/  SEL R84, R87, R84, P0 ;  /* 0x0000005457547207 */ /* 0x000fe40000000000 */
[----:B---3--:R-:W-:Y:S01]  /*1cdd0*/  SEL R43, R44, R117, P0 ;  /* 0x000000752c2b7207 */ /* 0x008fe20000000000 */
[----:B------:R-:W-:Y:S01]  /*1cde0*/  SHFL.IDX PT, R32, R37, R10, 0x1c1f ;  /* 0x001c1f0a25207589 */ /* 0x000fe200000e0000 */
[----:B--2---:R-:W-:Y:S02]  /*1cdf0*/  SEL R47, R48, R113, P0 ;  /* 0x00000071302f7207 */ /* 0x004fe40000000000 */
[----:B------:R-:W-:Y:S01]  /*1ce00*/  SEL R49, R50, R111, P0 ;  /* 0x0000006f32317207 */ /* 0x000fe20000000000 */
[----:B------:R-:W2:Y:S01]  /*1ce10*/  SHFL.IDX PT, R34, R35, R10, 0x1c1f ;  /* 0x001c1f0a23227589 */ /* 0x000ea200000e0000 */
[----:B0-----:R-:W-:-:S02]  /*1ce20*/  SEL R85, R86, R123, P0 ;  /* 0x0000007b56557207 */ /* 0x001fc40000000000 */
[----:B------:R-:W-:Y:S01]  /*1ce30*/  SEL R44, R117, R44, P0 ;  /* 0x0000002c752c7207 */ /* 0x000fe20000000000 */
[----:B------:R0:W3:Y:S01]  /*1ce40*/  SHFL.IDX PT, R28, R57, R10, 0x1c1f ;  /* 0x001c1f0a391c7589 */ /* 0x0000e200000e0000 */
[----:B------:R-:W-:Y:S02]  /*1ce50*/  SEL R87, R90, R125, P0 ;  /* 0x0000007d5a577207 */ /* 0x000fe40000000000 */
[----:B------:R-:W-:Y:S01]  /*1ce60*/  SEL R48, R113, R48, P0 ;  /* 0x0000003071307207 */ /* 0x000fe20000000000 */
[----:B------:R-:W4:Y:S01]  /*1ce70*/  SHFL.IDX PT, R30, R39, R10, 0x1c1f ;  /* 0x001c1f0a271e7589 */ /* 0x000f2200000e0000 */
[----:B------:R-:W-:Y:S02]  /*1ce80*/  SEL R54, R58, R129, P0 ;  /* 0x000000813a367207 */ /* 0x000fe40000000000 */
[----:B------:R-:W-:Y:S01]  /*1ce90*/  SEL R46, R115, R46, P0 ;  /* 0x0000002e732e7207 */ /* 0x000fe20000000000 */
[----:B------:R-:W4:Y:S01]  /*1cea0*/  SHFL.IDX PT, R24, R59, R10, 0x1c1f ;  /* 0x001c1f0a3b187589 */ /* 0x000f2200000e0000 */
[----:B------:R-:W-:-:S02]  /*1ceb0*/  SEL R50, R111, R50, P0 ;  /* 0x000000326f327207 */ /* 0x000fc40000000000 */
[----:B0-----:R-:W-:Y:S01]  /*1cec0*/  SEL R57, R61, R60, P0 ;  /* 0x0000003c3d397207 */ /* 0x001fe20000000000 */
[----:B------:R-:W0:Y:S01]  /*1ced0*/  SHFL.IDX PT, R26, R29, R10, 0x1c1f ;  /* 0x001c1f0a1d1a7589 */ /* 0x000e2200000e0000 */
[----:B------:R-:W-:Y:S02]  /*1cee0*/  SEL R60, R65, R68, P0 ;  /* 0x00000044413c7207 */ /* 0x000fe40000000000 */
[----:B------:R-:W-:Y:S01]  /*1cef0*/  SEL R61, R68, R65, P0 ;  /* 0x00000041443d7207 */ /* 0x000fe20000000000 */
[----:B------:R-:W-:Y:S01]  /*1cf00*/  SHFL.IDX PT, R64, R64, R9, 0x1c1f ;  /* 0x001c1f0940407589 */ /* 0x000fe200000e0000 */
[----:B-1----:R-:W-:Y:S02]  /*1cf10*/  SEL R70, R71, R38, P0 ;  /* 0x0000002647467207 */ /* 0x002fe40000000000 */
[----:B------:R-:W-:Y:S01]  /*1cf20*/  SEL R68, R69, R36, P0 ;  /* 0x0000002445447207 */ /* 0x000fe20000000000 */
[----:B------:R1:W0:Y:S01]  /*1cf30*/  SHFL.IDX PT, R131, R55, R10, 0x1c1f ;  /* 0x001c1f0a37837589 */ /* 0x00022200000e0000 */
[----:B--2---:R-:W-:-:S02]  /*1cf40*/  SEL R74, R75, R34, P0 ;  /* 0x000000224b4a7207 */ /* 0x004fc40000000000 */
[----:B------:R-:W-:Y:S01]  /*1cf50*/  SEL R72, R73, R32, P0 ;  /* 0x0000002049487207 */ /* 0x000fe20000000000 */
[----:B------:R2:W2:Y:S01]  /*1cf60*/  SHFL.IDX PT, R66, R66, R9, 0x1c1f ;  /* 0x001c1f0942427589 */ /* 0x0004a200000e0000 */
[----:B---3--:R-:W-:Y:S02]  /*1cf70*/  SEL R76, R91, R28, P0 ;  /* 0x0000001c5b4c7207 */ /* 0x008fe40000000000 */
[----:B------:R-:W-:Y:S01]  /*1cf80*/  SEL R86, R123, R86, P0 ;  /* 0x000000567b567207 */ /* 0x000fe20000000000 */
[----:B------:R3:W2:Y:S01]  /*1cf90*/  SHFL.IDX PT, R8, R8, R9, 0x1c1f ;  /* 0x001c1f0908087589 */ /* 0x0006a200000e0000 */
[----:B----4-:R-:W-:Y:S02]  /*1cfa0*/  SEL R92, R93, R30, P0 ;  /* 0x0000001e5d5c7207 */ /* 0x010fe40000000000 */
[----:B-1----:R-:W-:Y:S01]  /*1cfb0*/  SEL R55, R129, R58, P0 ;  /* 0x0000003a81377207 */ /* 0x002fe20000000000 */
[----:B------:R3:W1:Y:S01]  /*1cfc0*/  SHFL.IDX PT, R27, R27, R10, 0x1c1f ;  /* 0x001c1f0a1b1b7589 */ /* 0x00066200000e0000 */
[----:B------:R-:W-:-:S02]  /*1cfd0*/  SEL R94, R95, R24, P0 ;  /* 0x000000185f5e7207 */ /* 0x000fc40000000000 */
[----:B------:R-:W-:Y:S01]  /*1cfe0*/  SEL R90, R125, R90, P0 ;  /* 0x0000005a7d5a7207 */ /* 0x000fe20000000000 */
[----:B------:R3:W4:Y:S01]  /*1cff0*/  SHFL.IDX PT, R14, R25, R10, 0x1c1f ;  /* 0x001c1f0a190e7589 */ /* 0x00072200000e0000 */
        /* <DEDUP_REMOVED lines=10> */
[----:B-123--:R-:W-:-:S07]  /*1d0a0*/  SEL R95, R24, R95, P0 ;  /* 0x0000005f185f7207 */ /* 0x00efce0000000000 */
.L_x_10807:
[----:B------:R-:W-:Y:S05]  /*1d0b0*/  WARPSYNC.ALL ;  /* 0x0000000000007948 */ /* 0x000fea0003800000 */
[----:B------:R-:W-:Y:S01]  /*1d0c0*/  BAR.SYNC.DEFER_BLOCKING 0x1, 0x100 ;  /* 0x0044000000007b1d */ /* 0x000fe20000010000 */
[----:B----4-:R-:W-:Y:S02]  /*1d0d0*/  SEL R64, R66, R14, P0 ;  /* 0x0000000e42407207 */ /* 0x010fe40000000000 */
[----:B------:R-:W-:Y:S02]  /*1d0e0*/  SEL R65, R8, R27, P0 ;  /* 0x0000001b08417207 */ /* 0x000fe40000000000 */
[----:B------:R-:W-:Y:S01]  /*1d0f0*/  SEL R67, R27, R8, P0 ;  /* 0x000000081b437207 */ /* 0x000fe20000000000 */
[----:B------:R-:W-:Y:S01]  /*1d100*/  ULDC.64 UR6, c[0x0][0xc08] ;  /* 0x0003020000067ab9 */ /* 0x000fe20000000a00 */
[----:B------:R-:W-:Y:S01]  /*1d110*/  SEL R66, R14, R66, P0 ;  /* 0x000000420e427207 */ /* 0x000fe20000000000 */
[----:B------:R-:W-:Y:S01]  /*1d120*/  ULDC.64 UR4, c[0x0][0xc00] ;  /* 0x0003000000047ab9 */ /* 0x000fe20000000a00 */
[----:B------:R-:W-:Y:S01]  /*1d130*/  F2FP.BF16.F32.PACK_AB R8, R99, R102 ;  /* 0x000000666308723e */ /* 0x000fe200000010ff */
[----:B------:R-:W-:Y:S01]  /*1d140*/  ULDC.64 UR8, c[0x0][0x208] ;  /* 0x0000820000087ab9 */ /* 0x000fe20000000a00 */
        /* <DEDUP_REMOVED lines=25> */
[----:B------:R-:W-:Y:S01]  /*1d2e0*/  STSM.16.M88.4 [R103], R32 ;  /* 0x0000002067007844 */ /* 0x000fe20000000200 */
        /* <DEDUP_REMOVED lines=9> */
[----:B------:R-:W-:Y:S01]  /*1d380*/  STSM.16.M88.4 [R105], R8 ;  /* 0x0000000869007844 */ /* 0x000fe20000000200 */
[----:B------:R-:W-:Y:S02]  /*1d390*/  F2FP.BF16.F32.PACK_AB R13, R65, R64 ;  /* 0x00000040410d723e */ /* 0x000fe400000010ff */
[----:B------:R-:W-:Y:S02]  /*1d3a0*/  F2FP.BF16.F32.PACK_AB R15, R67, R66 ;  /* 0x00000042430f723e */ /* 0x000fe400000010ff */
[----:B------:R-:W-:-:S02]  /*1d3b0*/  ISETP.GT.AND P2, PT, R213, 0x1, PT ;  /* 0x00000001d500780c */ /* 0x000fc40003f44270 */
[----:B------:R-:W-:Y:S01]  /*1d3c0*/  ISETP.NE.U32.AND P3, PT, RZ, UR6, PT ;  /* 0x00000006ff007c0c */ /* 0x000fe2000bf65070 */
[----:B------:R1:W-:Y:S01]  /*1d3d0*/  STSM.16.M88.4 [R106], R12 ;  /* 0x0000000c6a007844 */ /* 0x0003e20000000200 */
[----:B0-----:R-:W0:Y:S08]  /*1d3e0*/  LDC R104, c[0x0][0xbe8] ;  /* 0x0002fa00ff687b82 */ /* 0x001e300000000800 */
[----:B------:R-:W-:Y:S01]  /*1d3f0*/  BAR.SYNC.DEFER_BLOCKING 0x1, 0x100 ;  /* 0x0044000000007b1d */ /* 0x000fe20000010000 */
[----:B------:R-:W-:-:S02]  /*1d400*/  ISETP.NE.U32.AND P0, PT, RZ, UR4, PT ;  /* 0x00000004ff007c0c */ /* 0x000fc4000bf05070 */
[----:B------:R-:W-:Y:S02]  /*1d410*/  ISETP.NE.AND.EX P3, PT, RZ, UR7, PT, P3 ;  /* 0x00000007ff007c0c */ /* 0x000fe4000bf65330 */
[----:B------:R-:W-:Y:S02]  /*1d420*/  IADD3 R24, P1, R214, UR4, RZ ;  /* 0x00000004d6187c10 */ /* 0x000fe4000ff3e0ff */
[----:B------:R-:W-:Y:S02]  /*1d430*/  ISETP.NE.AND.EX P0, PT, RZ, UR5, PT, P0 ;  /* 0x00000005ff007c0c */ /* 0x000fe4000bf05300 */
[----:B------:R-:W-:Y:S02]  /*1d440*/  IADD3.X R25, R219, UR5, RZ, P1, !PT ;  /* 0x00000005db197c10 */ /* 0x000fe40008ffe4ff */
[----:B-1----:R-:W-:-:S04]  /*1d450*/  MOV R14, 0x9b8 ;  /* 0x000009b8000e7802 */ /* 0x002fc80000000f00 */
[----:B------:R-:W-:-:S04]  /*1d460*/  SEL R14, R14, 0x978, P2 ;  /* 0x000009780e0e7807 */ /* 0x000fc80001000000 */
[----:B------:R1:W2:Y:S01]  /*1d470*/  LDC.64 R8, c[0x0][R14+0x220] ;  /* 0x000088000e087b82 */ /* 0x0002a20000000a00 */
[----:B------:R-:W-:Y:S01]  /*1d480*/  @P3 IADD3 R214, P1, R214, UR6, RZ ;  /* 0x00000006d6d63c10 */ /* 0x000fe2000ff3e0ff */
[----:B------:R1:W5:Y:S01]  /*1d490*/  @P0 LDG.E R101, desc[UR8][R24.64] ;  /* 0x0000000818650981 */ /* 0x000362000c1e1900 */
[----:B------:R-:W-:Y:S02]  /*1d4a0*/  ULDC UR6, c[0x0][0xa88] ;  /* 0x0002a20000067ab9 */ /* 0x000fe40000000800 */
[----:B------:R-:W-:Y:S01]  /*1d4b0*/  @P3 IADD3.X R215, R219, UR7, RZ, P1, !PT ;  /* 0x00000007dbd73c10 */ /* 0x000fe20008ffe4ff */
[----:B------:R-:W-:Y:S02]  /*1d4c0*/  IMAD.U32 R103, RZ, RZ, UR6 ;  /* 0x00000006ff677e24 */ /* 0x000fe4000f8e00ff */
[----:B------:R1:W3:Y:S08]  /*1d4d0*/  LDC.64 R10, c[0x0][R14+0x218] ;  /* 0x000086000e0a7b82 */ /* 0x0002f00000000a00 */
[----:B------:R1:W4:Y:S01]  /*1d4e0*/  LDC.64 R12, c[0x0][R14+0x228] ;  /* 0x00008a000e0c7b82 */ /* 0x0003220000000a00 */
[----:B------:R1:W5:Y:S01]  /*1d4f0*/  @P3 LDG.E R103, desc[UR8][R214.64] ;  /* 0x00000008d6673981 */ /* 0x000362000c1e1900 */
[----:B0-----:R-:W-:Y:S01]  /*1d500*/  ISETP.NE.AND P1, PT, R104, 0x1, PT ;  /* 0x000000016800780c */ /* 0x001fe20003f25270 */
[----:B------:R-:W-:-:S12]  /*1d510*/  @P3 BRA `(.L_x_10509) ;  /* 0x0000000000143947 */ /* 0x000fd80003800000 */
[----:B------:R-:W-:Y:S05]  /*1d520*/  @!P0 BRA `(.L_x_10509) ;  /* 0x0000000000108947 */ /* 0x000fea0003800000 */
[----:B------:R-:W-:Y:S02]  /*1d530*/  ULDC.64 UR6, c[0x0][0x208] ;  /* 0x0000820000067ab9 */ /* 0x000fe40000000a00 */
[----:B------:R-:W2:Y:S04]  /*1d540*/  LDG.E R26, desc[UR6][R24.64] ;  /* 0x00000006181a7981 */ /* 0x000ea8000c1e1900 */
[----:B-----5:R-:W2:Y:S02]  /*1d550*/  LDG.E R103, desc[UR6][R24.64+0x4] ;  /* 0x0000040618677981 */ /* 0x020ea4000c1e1900 */
[----:B--2---:R-:W-:-:S07]  /*1d560*/  IMAD.IADD R103, R103, 0x1, -R26 ;  /* 0x0000000167677824 */ /* 0x004fce00078e0a1a */
.L_x_10509:
[----:B------:R-:W4:Y:S01]  /*1d570*/  LDL R30, [R1+0x44] ;  /* 0x00004400011e7983 */ /* 0x000f220000100800 */
[----:B-1----:R-:W0:Y:S01]  /*1d580*/  LDC.64 R14, c[0x0][R14+0x210] ;  /* 0x000084000e0e7b82 */ /* 0x002e220000000a00 */
[----:B------:R-:W-:Y:S01]  /*1d590*/  ISETP.NE.U32.AND P0, PT, RZ, UR4, PT ;  /* 0x00000004ff007c0c */ /* 0x000fe2000bf05070 */
[-C--:B---3--:R-:W-:Y:S01]  /*1d5a0*/  IMAD R29, R11, R192.reuse, RZ ;  /* 0x000000c00b1d7224 */ /* 0x088fe200078e02ff */
[----:B------:R-:W1:Y:S01]  /*1d5b0*/  S2R R28, SR_TID.X ;  /* 0x00000000001c7919 */ /* 0x000e620000002100 */
[----:B------:R-:W-:Y:S01]  /*1d5c0*/  IMAD.WIDE.U32 R10, R10, R192, RZ ;  /* 0x000000c00a0a7225 */ /* 0x000fe200078e00ff */
[----:B------:R-:W-:Y:S01]  /*1d5d0*/  ISETP.NE.AND.EX P0, PT, RZ, UR5, PT, P0 ;  /* 0x00000005ff007c0c */ /* 0x000fe2000bf05300 */
[----:B------:R-:W-:Y:S01]  /*1d5e0*/  ULDC.64 UR6, c[0x0][0x208] ;  /* 0x0000820000067ab9 */ /* 0x000fe20000000a00 */
[----:B-----5:R-:W-:Y:S01]  /*1d5f0*/  SHF.R.S32.HI R106, RZ, 0x1f, R101 ;  /* 0x0000001fff6a7819 */ /* 0x020fe20000011465 */
[----:B------:R-:W3:Y:S01]  /*1d600*/  @P1 LDC R26, c[0x0][0xbec] ;  /* 0x0002fb00ff1a1b82 */ /* 0x000ee20000000800 */
[----:B------:R-:W-:Y:S01]  /*1d610*/  SEL R105, R210, RZ, !P0 ;  /* 0x000000ffd2697207 */ /* 0x000fe20004000000 */
[----:B------:R-:W-:Y:S01]  /*1d620*/  IMAD.IADD R35, R208, 0x1, R197 ;  /* 0x00000001d0237824 */ /* 0x000fe200078e02c5 */
[----:B------:R-:W-:Y:S01]  /*1d630*/  SEL R27, R220, RZ, !P0 ;  /* 0x000000ffdc1b7207 */ /* 0x000fe20004000000 */
[----:B------:R-:W-:-:S02]  /*1d640*/  IMAD.IADD R11, R11, 0x1, R29 ;  /* 0x000000010b0b7824 */ /* 0x000fc400078e021d */
[----:B--2---:R-:W-:Y:S02]  /*1d650*/  IMAD R9, R9, R105, RZ ;  /* 0x0000006909097224 */ /* 0x004fe400078e02ff */
[----:B------:R-:W2:Y:S01]  /*1d660*/  @P1 LDC R33, c[0x0][0xbf0] ;  /* 0x0002fc00ff211b82 */ /* 0x000ea20000000800 */
[----:B------:R-:W-:Y:S02]  /*1d670*/  IMAD R103, R103, R104, RZ ;  /* 0x0000006867677224 */ /* 0x000fe400078e02ff */
[----:B------:R-:W-:Y:S01]  /*1d680*/  IMAD R31, R8, R27, R9 ;  /* 0x0000001b081f7224 */ /* 0x000fe200078e0209 */
[----:B------:R-:W-:Y:S01]  /*1d690*/  SEL R27, R226, RZ, P2 ;  /* 0x000000ffe21b7207 */ /* 0x000fe20001000000 */
[----:B------:R-:W-:-:S03]  /*1d6a0*/  IMAD.WIDE.U32 R8, R8, R105, RZ ;  /* 0x0000006908087225 */ /* 0x000fc600078e00ff */
[----:B------:R-:W0:Y:S01]  /*1d6b0*/  LDC.64 R24, c[0x0][0xba8] ;  /* 0x0002ea00ff187b82 */ /* 0x000e220000000a00 */
[----:B------:R-:W-:Y:S01]  /*1d6c0*/  IMAD.IADD R31, R9, 0x1, R31 ;  /* 0x00000001091f7824 */ /* 0x000fe200078e021f */
[----:B------:R-:W-:Y:S01]  /*1d6d0*/  IADD3 R10, P0, P3, R8, R10, R101 ;  /* 0x0000000a080a7210 */ /* 0x000fe20007b1e065 */
[----:B------:R-:W-:Y:S02]  /*1d6e0*/  IMAD.MOV.U32 R9, RZ, RZ, R35 ;  /* 0x000000ffff097224 */ /* 0x000fe400078e0023 */
[----:B----4-:R-:W-:Y:S01]  /*1d6f0*/  IMAD R29, R13, R27, RZ ;  /* 0x0000001b0d1d7224 */ /* 0x010fe200078e02ff */
[----:B------:R-:W-:Y:S01]  /*1d700*/  IADD3.X R11, R31, R11, R106, P0, P3 ;  /* 0x0000000b1f0b7210 */ /* 0x000fe200007e646a */
[----:B------:R-:W-:-:S04]  /*1d710*/  IMAD.WIDE.U32 R12, R12, R27, RZ ;  /* 0x0000001b0c0c7225 */ /* 0x000fc800078e00ff */
[----:B---3--:R-:W-:-:S04]  /*1d720*/  @P1 IMAD.HI.U32 R8, R35, R26, RZ ;  /* 0x0000001a23081227 */ /* 0x008fc800078e00ff */
[----:B------:R-:W-:Y:S01]  /*1d730*/  IMAD.IADD R29, R13, 0x1, R29 ;  /* 0x000000010d1d7824 */ /* 0x000fe200078e021d */
[----:B--2---:R-:W-:Y:S01]  /*1d740*/  @P1 SHF.R.U32.HI R9, RZ, R33, R8 ;  /* 0x00000021ff091219 */ /* 0x004fe20000011608 */
[----:B-1----:R-:W-:-:S03]  /*1d750*/  VIADD R32, R28, 0xffffff80 ;  /* 0xffffff801c207836 */ /* 0x002fc60000000000 */
        /* <DEDUP_REMOVED lines=13> */
[----:B------:R-:W-:-:S03]  /*1d830*/  LOP3.LUT R28, R28, 0xffffff80, RZ, 0xc0, !PT ;  /* 0xffffff801c1c7812 */ /* 0x000fc600078ec0ff */
[----:B------:R-:W-:Y:S02]  /*1d840*/  IADD3 R8, R13, R11, RZ ;  /* 0x0000000b0d087210 */ /* 0x000fe40007ffe0ff */
        /* <DEDUP_REMOVED lines=8> */
[----:B------:R-:W-:-:S04]  /*1d8d0*/  IMAD.IADD R30, R30, 0x1, R197 ;  /* 0x000000011e1e7824 */ /* 0x000fc800078e02c5 */
[C---:B------:R-:W-:Y:S01]  /*1d8e0*/  VIADD R26, R30.reuse, 0x8 ;  /* 0x000000081e1a7836 */ /* 0x040fe20000000000 */
[----:B------:R-:W-:-:S04]  /*1d8f0*/  ISETP.GE.OR P3, PT, R30, R103, P0 ;  /* 0x000000671e00720c */ /* 0x000fc80000766670 */
[----:B------:R-:W-:-:S09]  /*1d900*/  ISETP.GE.OR P0, PT, R26, R103, P0 ;  /* 0x000000671a00720c */ /* 0x000fd20000706670 */
[----:B0-----:R0:W-:Y:S04]  /*1d910*/  @!P3 ST.E desc[UR6][R8.64], R88 ;  /* 0x000000580800b985 */ /* 0x0011e8000c101906 */
[----:B-1----:R0:W-:Y:S01]  /*1d920*/  @!P0 ST.E desc[UR6][R10.64], R89 ;  /* 0x000000590a008985 */ /* 0x0021e2000c101906 */
[----:B------:R-:W-:Y:S05]  /*1d930*/  @P2 BRA `(.L_x_10510) ;  /* 0x0000000800e82947 */ /* 0x000fea0003800000 */
[----:B------:R-:W1:Y:S01]  /*1d940*/  S2R R28, SR_TID.X ;  /* 0x00000000001c7919 */ /* 0x000e620000002100 */
[----:B0-----:R-:W0:Y:S01]  /*1d950*/  @P1 LDC R11, c[0x0][0xbec] ;  /* 0x0002fb00ff0b1b82 */ /* 0x001e220000000800 */
[----:B------:R-:W-:-:S07]  /*1d960*/  ULDC.64 UR4, c[0x0][0x208] ;  /* 0x0000820000047ab9 */ /* 0x000fce0000000a00 */
[----:B------:R-:W2:Y:S01]  /*1d970*/  @P1 LDC R13, c[0x0][0xbf0] ;  /* 0x0002fc00ff0d1b82 */ /* 0x000ea20000000800 */
        /* <DEDUP_REMOVED lines=13> */
[----:B------:R-:W-:Y:S01]  /*1da50*/  IMAD.X R29, RZ, RZ, R63, P5 ;  /* 0x000000ffff1d7224 */ /* 0x000fe200028e063f */
[----:B------:R-:W-:Y:S02]  /*1da60*/  LOP3.LUT R32, R32, R33, RZ, 0x3c, !PT ;  /* 0x0000002120207212 */ /* 0x000fe400078e3cff */
[C---:B------:R-:W-:Y:S02]  /*1da70*/  IADD3 R37, P2, R62.reuse, 0x3000, RZ ;  /* 0x000030003e257810 */ /* 0x040fe40007f5e0ff */
[C---:B------:R-:W-:Y:S01]  /*1da80*/  IADD3 R41, P3, R62.reuse, 0x4000, RZ ;  /* 0x000040003e297810 */ /* 0x040fe20007f7e0ff */
[----:B------:R-:W5:Y:S01]  /*1da90*/  LD.E.128 R28, desc[UR4][R28.64] ;  /* 0x000000041c1c7980 */ /* 0x000f62000c101d00 */
[C---:B------:R-:W-:Y:S02]  /*1daa0*/  IADD3 R45, P4, R62.reuse, 0x5000, RZ ;  /* 0x000050003e2d7810 */ /* 0x040fe40007f9e0ff */
[----:B------:R-:W-:-:S02]  /*1dab0*/  IADD3 R49, P5, R62, 0x6000, RZ ;  /* 0x000060003e317810 */ /* 0x000fc40007fbe0ff */
[----:B------:R-:W-:Y:S02]  /*1dac0*/  IADD3.X R33, RZ, R63, RZ, P0, !PT ;  /* 0x0000003fff217210 */ /* 0x000fe400007fe4ff */
[----:B------:R-:W-:Y:S02]  /*1dad0*/  IADD3 R3, P0, R62, 0x7000, RZ ;  /* 0x000070003e037810 */ /* 0x000fe40007f1e0ff */
[----:B------:R-:W-:Y:S02]  /*1dae0*/  LOP3.LUT R36, R37, 0x380, RZ, 0xc0, !PT ;  /* 0x0000038025247812 */ /* 0x000fe400078ec0ff */
[----:B------:R-:W-:Y:S01]  /*1daf0*/  LOP3.LUT R40, R41, 0x380, RZ, 0xc0, !PT ;  /* 0x0000038029287812 */ /* 0x000fe200078ec0ff */
[----:B------:R-:W-:Y:S01]  /*1db00*/  IMAD.X R53, RZ, RZ, R63, P0 ;  /* 0x000000ffff357224 */ /* 0x000fe200000e063f */
        /* <DEDUP_REMOVED lines=20> */
[----:B------:R-:W5:Y:S01]  /*1dc50*/  LD.E.128 R36, desc[UR4][R36.64] ;  /* 0x0000000424247980 */ /* 0x000f62000c101d00 */
[----:B------:R-:W-:-:S03]  /*1dc60*/  LOP3.LUT R62, R9, R62, RZ, 0x3c, !PT ;  /* 0x0000003e093e7212 */ /* 0x000fc600078e3cff */
[----:B------:R-:W5:Y:S04]  /*1dc70*/  LD.E.128 R40, desc[UR4][R40.64] ;  /* 0x0000000428287980 */ /* 0x000f68000c101d00 */
[----:B------:R1:W5:Y:S04]  /*1dc80*/  LD.E.128 R24, desc[UR4][R62.64] ;  /* 0x000000043e187980 */ /* 0x000368000c101d00 */
[----:B------:R-:W5:Y:S04]  /*1dc90*/  LD.E.128 R44, desc[UR4][R44.64] ;  /* 0x000000042c2c7980 */ /* 0x000f68000c101d00 */
[----:B------:R-:W5:Y:S04]  /*1dca0*/  LD.E.128 R48, desc[UR4][R48.64] ;  /* 0x0000000430307980 */ /* 0x000f68000c101d00 */
[----:B------:R-:W5:Y:S01]  /*1dcb0*/  LD.E.128 R52, desc[UR4][R52.64] ;  /* 0x0000000434347980 */ /* 0x000f62000c101d00 */
[----:B------:R-:W-:-:S02]  /*1dcc0*/  ULDC.64 UR4, c[0x0][0xaa0] ;  /* 0x0002a80000047ab9 */ /* 0x000fc40000000a00 */
[----:B------:R-:W-:Y:S01]  /*1dcd0*/  IMAD R106, R106, UR4, RZ ;  /* 0x000000046a6a7c24 */ /* 0x000fe2000f8e02ff */
[----:B------:R-:W-:Y:S01]  /*1dce0*/  @!PT LDS RZ, [RZ] ;  /* 0x00000000fffff984 */ /* 0x000fe20000000800 */
[----:B------:R-:W-:Y:S01]  /*1dcf0*/  @!PT LDS RZ, [RZ] ;  /* 0x00000000fffff984 */ /* 0x000fe20000000800 */
[----:B------:R-:W-:Y:S01]  /*1dd00*/  @!PT LDS RZ, [RZ] ;  /* 0x00000000fffff984 */ /* 0x000fe20000000800 */
[----:B------:R-:W-:Y:S01]  /*1dd10*/  @!PT LDS RZ, [RZ] ;  /* 0x00000000fffff984 */ /* 0x000fe20000000800 */
[----:B------:R3:W-:Y:S06]  /*1dd20*/  MEMBAR.ALL.CTA ;  /* 0x0000000000007992 */ /* 0x0007ec0000008000 */
[----:B---3--:R-:W3:Y:S01]  /*1dd30*/  FENCE.VIEW.ASYNC.S ;  /* 0x00000000000073c6 */ /* 0x008ee20000000000 */
[----:B------:R-:W-:-:S04]  /*1dd40*/  IMAD.WIDE.U32 R2, R101, UR4, RZ ;  /* 0x0000000465027c25 */ /* 0x000fc8000f8e00ff */
[----:B------:R-:W-:Y:S01]  /*1dd50*/  IMAD R9, R101, UR5, R106 ;  /* 0x0000000565097c24 */ /* 0x000fe2000f8e026a */
[----:B------:R-:W-:Y:S01]  /*1dd60*/  ULDC.64 UR4, c[0x0][0xae8] ;  /* 0x0002ba0000047ab9 */ /* 0x000fe20000000a00 */
[----:B------:R-:W-:Y:S02]  /*1dd70*/  IMAD R0, R212, 0x20, R107 ;  /* 0x00000020d4007824 */ /* 0x000fe400078e026b */
[----:B------:R-:W-:Y:S01]  /*1dd80*/  IMAD.IADD R3, R3, 0x1, R9 ;  /* 0x0000000103037824 */ /* 0x000fe200078e0209 */
[----:B------:R-:W-:Y:S02]  /*1dd90*/  SHF.R.S32.HI R4, RZ, 0x1f, R105 ;  /* 0x0000001fff047819 */ /* 0x000fe40000011469 */
[----:B------:R-:W-:Y:S01]  /*1dda0*/  IADD3 R8, R197, R0, RZ ;  /* 0x00000000c5087210 */ /* 0x000fe20007ffe0ff */
[----:B------:R-:W-:-:S04]  /*1ddb0*/  IMAD.WIDE.U32 R2, R192, UR4, R2 ;  /* 0x00000004c0027c25 */ /* 0x000fc8000f8e0002 */
[----:B------:R-:W-:Y:S01]  /*1ddc0*/  IMAD R3, R192, UR5, R3 ;  /* 0x00000005c0037c24 */ /* 0x000fe2000f8e0203 */
[----:B------:R-:W-:Y:S01]  /*1ddd0*/  ULDC.64 UR4, c[0x0][0xaf0] ;  /* 0x0002bc0000047ab9 */ /* 0x000fe20000000a00 */
[----:B0-----:R-:W-:-:S04]  /*1dde0*/  @P1 IMAD.HI.U32 R0, R8, R11, RZ ;  /* 0x0000000b08001227 */ /* 0x001fc800078e00ff */
[----:B------:R-:W-:Y:S02]  /*1ddf0*/  IMAD R4, R4, UR4, RZ ;  /* 0x0000000404047c24 */ /* 0x000fe4000f8e02ff */
[----:B------:R-:W-:Y:S01]  /*1de00*/  IMAD.MOV.U32 R9, RZ, RZ, R8 ;  /* 0x000000ffff097224 */ /* 0x000fe200078e0008 */
[----:B--2---:R-:W-:Y:S01]  /*1de10*/  @P1 SHF.R.U32.HI R9, RZ, R13, R0 ;  /* 0x0000000dff091219 */ /* 0x004fe20000011600 */
        /* <DEDUP_REMOVED lines=11> */
[----:B---3--:R0:W-:Y:S01]  /*1ded0*/  SYNCS.ARRIVE.TRANS64.RED.A1T0 RZ, [R0+URZ], RZ ;  /* 0x000000ff00ff79a7 */ /* 0x0081e2000810043f */
[----:B------:R-:W-:Y:S01]  /*1dee0*/  IMAD.WIDE.U32 R2, R9, UR4, R2 ;  /* 0x0000000409027c25 */ /* 0x000fe2000f8e0002 */
[----:B------:R-:W-:Y:S01]  /*1def0*/  ULDC.64 UR4, c[0x0][0xad8] ;  /* 0x0002b60000047ab9 */ /* 0x000fe20000000a00 */
[----:B0-----:R-:W-:-:S02]  /*1df00*/  SHF.R.S32.HI R0, RZ, 0x1f, R11 ;  /* 0x0000001fff007819 */ /* 0x001fc4000001140b */
        /* <DEDUP_REMOVED lines=9> */
[----:B-1----:R-:W-:Y:S06]  /*1dfa0*/  BRA.DIV UR4, `(.L_x_10511) ;  /* 0x000000ee04147947 */ /* 0x002fec000b800000 */
[----:B------:R0:W1:Y:S04]  /*1dfb0*/  SHFL.IDX PT, R0, R3, RZ, 0x181f ;  /* 0x00181fff03007589 */ /* 0x00006800000e0000 */
[----:B------:R0:W2:Y:S02]  /*1dfc0*/  SHFL.IDX PT, R14, R2, RZ, 0x181f ;  /* 0x00181fff020e7589 */ /* 0x0000a400000e0000 */
.L_x_10810:
[----:B------:R-:W-:Y:S01]  /*1dfd0*/  IMAD.IADD R10, R107, 0x1, R197 ;  /* 0x000000016b0a7824 */ /* 0x000fe200078e02c5 */
[----:B------:R-:W-:Y:S04]  /*1dfe0*/  BSSY B1, `(.L_x_10512) ;  /* 0x000000f000017945 */ /* 0x000fe80003800000 */
[----:B------:R-:W-:-:S13]  /*1dff0*/  ISETP.GE.AND P0, PT, R10, R103, PT ;  /* 0x000000670a00720c */ /* 0x000fda0003f06270 */
[----:B------:R-:W-:Y:S05]  /*1e000*/  @P0 BRA `(.L_x_10513) ;  /* 0x0000000000300947 */ /* 0x000fea0003800000 */
[----:B------:R-:W-:Y:S01]  /*1e010*/  ULDC UR4, c[0x0][0xac8] ;  /* 0x0002b20000047ab9 */ /* 0x000fe20000000800 */
[----:B------:R-:W-:Y:S01]  /*1e020*/  SHF.R.S32.HI R11, RZ, 0x1f, R203 ;  /* 0x0000001fff0b7819 */ /* 0x000fe200000114cb */
[----:B------:R-:W-:Y:S01]  /*1e030*/  ULDC.64 UR6, c[0x0][0x208] ;  /* 0x0000820000067ab9 */ /* 0x000fe20000000a00 */
        /* <DEDUP_REMOVED lines=9> */
.L_x_10513:
[----:B------:R-:W-:Y:S05]  /*1e0d0*/  BSYNC B1 ;  /* 0x0000000000017941 */ /* 0x000fea0003800000 */
.L_x_10512:
[----:B------:R-:W-:-:S03]  /*1e0e0*/  UMOV UR4, 0xffffffff ;  /* 0xffffffff00047882 */ /* 0x000fc60000000000 */
[----:B------:R-:W-:Y:S05]  /*1e0f0*/  BRA.DIV UR4, `(.L_x_10514) ;  /* 0x000000ea04f47947 */ /* 0x000fea000b800000 */
[----:B-1----:R1:W4:Y:S04]  /*1e100*/  SHFL.IDX PT, R0, R3, 0x1, 0x181f ;  /* 0x00381f0003007f89 */ /* 0x00232800000e0000 */
[----:B--23--:R1:W2:Y:S02]  /*1e110*/  SHFL.IDX PT, R14, R2, 0x1, 0x181f ;  /* 0x00381f00020e7f89 */ /* 0x00c2a400000e0000 */
.L_x_10814:
[----:B------:R-:W-:Y:S01]  /*1e120*/  IADD3 R4, R10, 0x20, RZ ;  /* 0x000000200a047810 */ /* 0x000fe20007ffe0ff */
[----:B------:R-:W-:Y:S03]  /*1e130*/  BSSY B1, `(.L_x_10515) ;  /* 0x000000f000017945 */ /* 0x000fe60003800000 */
        /* <DEDUP_REMOVED lines=10> */
[-C--:B----4-:R-:W-:Y:S02]  /*1e1e0*/  @!P2 LEA.HI.X R9, R203, R0.reuse, R12, 0x1, P0 ;  /* 0x00000000cb09a211 */ /* 0x090fe400000f0c0c */
[----:B------:R-:W-:-:S03]  /*1e1f0*/  @!P3 LEA.HI.X R15, R211, R0, R11, 0x1, P1 ;  /* 0x00000000d30fb211 */ /* 0x000fc600008f0c0b */
[----:B-----5:R3:W-:Y:S04]  /*1e200*/  @!P2 ST.E.128 desc[UR6][R8.64], R28 ;  /* 0x0000001c0800a985 */ /* 0x0207e8000c101d06 */
[----:B------:R3:W-:Y:S02]  /*1e210*/  @!P3 ST.E.128 desc[UR6][R14.64], R44 ;  /* 0x0000002c0e00b985 */ /* 0x0007e4000c101d06 */
.L_x_10516:
[----:B------:R-:W-:Y:S05]  /*1e220*/  BSYNC B1 ;  /* 0x0000000000017941 */ /* 0x000fea0003800000 */
.L_x_10515:
[----:B------:R-:W-:-:S03]  /*1e230*/  UMOV UR4, 0xffffffff ;  /* 0xffffffff00047882 */ /* 0x000fc60000000000 */
[----:B------:R-:W-:Y:S05]  /*1e240*/  BRA.DIV UR4, `(.L_x_10517) ;  /* 0x000000ea04e87947 */ /* 0x000fea000b800000 */
[----:B----4-:R4:W0:Y:S04]  /*1e250*/  SHFL.IDX PT, R0, R3, 0x2, 0x181f ;  /* 0x00581f0003007f89 */ /* 0x01082800000e0000 */
[----:B--23--:R4:W2:Y:S02]  /*1e260*/  SHFL.IDX PT, R14, R2, 0x2, 0x181f ;  /* 0x00581f00020e7f89 */ /* 0x00c8a400000e0000 */
.L_x_10818:
[----:B------:R-:W-:Y:S01]  /*1e270*/  VIADD R4, R10, 0x40 ;  /* 0x000000400a047836 */ /* 0x000fe20000000000 */
        /* <DEDUP_REMOVED lines=11> */
[-C--:B0-----:R-:W-:Y:S02]  /*1e330*/  @!P2 LEA.HI.X R9, R203, R0.reuse, R12, 0x1, P0 ;  /* 0x00000000cb09a211 */ /* 0x081fe400000f0c0c */
[----:B------:R-:W-:-:S03]  /*1e340*/  @!P3 LEA.HI.X R15, R211, R0, R11, 0x1, P1 ;  /* 0x00000000d30fb211 */ /* 0x000fc600008f0c0b */
[----:B-----5:R3:W-:Y:S04]  /*1e350*/  @!P2 ST.E.128 desc[UR6][R8.64], R32 ;  /* 0x000000200800a985 */ /* 0x0207e8000c101d06 */
[----:B------:R3:W-:Y:S02]  /*1e360*/  @!P3 ST.E.128 desc[UR6][R14.64], R48 ;  /* 0x000000300e00b985 */ /* 0x0007e4000c101d06 */
.L_x_10519:
[----:B------:R-:W-:Y:S05]  /*1e370*/  BSYNC B1 ;  /* 0x0000000000017941 */ /* 0x000fea0003800000 */
.L_x_10518:
[----:B------:R-:W-:-:S03]  /*1e380*/  UMOV UR4, 0xffffffff ;  /* 0xffffffff00047882 */ /* 0x000fc60000000000 */
[----:B------:R-:W-:Y:S05]  /*1e390*/  BRA.DIV UR4, `(.L_x_10520) ;  /* 0x000000ea04dc7947 */ /* 0x000fea000b800000 */
[----:B0-----:R0:W0:Y:S04]  /*1e3a0*/  SHFL.IDX PT, R0, R3, 0x3, 0x181f ;  /* 0x00781f0003007f89 */ /* 0x00102800000e0000 */
[----:B--23--:R2:W3:Y:S02]  /*1e3b0*/  SHFL.IDX PT, R14, R2, 0x3, 0x181f ;  /* 0x00781f00020e7f89 */ /* 0x00c4e400000e0000 */
.L_x_10822:
[----:B-12-4-:R-:W-:-:S05]  /*1e3c0*/  VIADD R2, R10, 0x60 ;  /* 0x000000600a027836 */ /* 0x016fca0000000000 */
[----:B------:R-:W-:-:S13]  /*1e3d0*/  ISETP.GE.AND P0, PT, R2, R103, PT ;  /* 0x000000670200720c */ /* 0x000fda0003f06270 */
[----:B------:R-:W-:Y:S05]  /*1e3e0*/  @P0 BRA `(.L_x_10521) ;  /* 0x0000002000540947 */ /* 0x000fea0003800000 */
[----:B------:R-:W-:Y:S01]  /*1e3f0*/  ULDC UR4, c[0x0][0xac8] ;  /* 0x0002b20000047ab9 */ /* 0x000fe20000000800 */
[----:B------:R-:W-:Y:S01]  /*1e400*/  SHF.R.S32.HI R4, RZ, 0x1f, R203 ;  /* 0x0000001fff047819 */ /* 0x000fe200000114cb */
[----:B------:R-:W-:Y:S01]  /*1e410*/  ULDC.64 UR6, c[0x0][0x208] ;  /* 0x0000820000067ab9 */ /* 0x000fe20000000a00 */
[----:B------:R-:W-:-:S13]  /*1e420*/  ISETP.GE.AND P1, PT, R203, UR4, PT ;  /* 0x00000004cb007c0c */ /* 0x000fda000bf26270 */
[----:B---3--:R-:W-:-:S04]  /*1e430*/  @!P1 LEA R2, P0, R203, R14, 0x1 ;  /* 0x0000000ecb029211 */ /* 0x008fc800078008ff */
[----:B0-----:R-:W-:Y:S02]  /*1e440*/  @!P1 LEA.HI.X R3, R203, R0, R4, 0x1, P0 ;  /* 0x00000000cb039211 */ /* 0x001fe400000f0c04 */
[----:B------:R-:W-:-:S03]  /*1e450*/  ISETP.GE.AND P0, PT, R211, UR4, PT ;  /* 0x00000004d3007c0c */ /* 0x000fc6000bf06270 */
[----:B-----5:R1:W-:Y:S10]  /*1e460*/  @!P1 ST.E.128 desc[UR6][R2.64], R36 ;  /* 0x0000002402009985 */ /* 0x0203f4000c101d06 */
[----:B------:R-:W-:Y:S05]  /*1e470*/  @P0 BRA `(.L_x_10521) ;  /* 0x0000002000300947 */ /* 0x000fea0003800000 */
[----:B------:R-:W-:Y:S01]  /*1e480*/  SHF.R.S32.HI R4, RZ, 0x1f, R211 ;  /* 0x0000001fff047819 */ /* 0x000fe200000114d3 */
[----:B------:R-:W-:Y:S01]  /*1e490*/  ULDC.64 UR4, c[0x0][0x208] ;  /* 0x0000820000047ab9 */ /* 0x000fe20000000a00 */
[----:B------:R-:W-:-:S04]  /*1e4a0*/  LEA R14, P0, R211, R14, 0x1 ;  /* 0x0000000ed30e7211 */ /* 0x000fc800078008ff */
[----:B------:R-:W-:-:S05]  /*1e4b0*/  LEA.HI.X R15, R211, R0, R4, 0x1, P0 ;  /* 0x00000000d30f7211 */ /* 0x000fca00000f0c04 */
[----:B------:R2:W-:Y:S01]  /*1e4c0*/  ST.E.128 desc[UR4][R14.64], R52 ;  /* 0x000000340e007985 */ /* 0x0005e2000c101d04 */
[----:B------:R-:W-:Y:S05]  /*1e4d0*/  BRA `(.L_x_10521) ;  /* 0x0000002000187947 */ /* 0x000fea0003800000 */
.L_x_10510:
[----:B------:R-:W-:Y:S01]  /*1e4e0*/  ULDC.64 UR4, c[0x0][0xb08] ;  /* 0x0002c20000047ab9 */ /* 0x000fe20000000a00 */
[----:B------:R-:W1:Y:S01]  /*1e4f0*/  @P1 LDC R12, c[0x0][0xbec] ;  /* 0x0002fb00ff0c1b82 */ /* 0x000e620000000800 */
[----:B------:R-:W-:Y:S01]  /*1e500*/  IMAD R106, R106, UR4, RZ ;  /* 0x000000046a6a7c24 */ /* 0x000fe2000f8e02ff */
[----:B0-----:R-:W-:Y:S01]  /*1e510*/  SHF.R.S32.HI R10, RZ, 0x1f, R105 ;  /* 0x0000001fff0a7819 */ /* 0x001fe20000011469 */
[----:B------:R-:W-:Y:S01]  /*1e520*/  IMAD.WIDE.U32 R8, R101, UR4, RZ ;  /* 0x0000000465087c25 */ /* 0x000fe2000f8e00ff */
[----:B------:R-:W-:-:S03]  /*1e530*/  SHF.R.S32.HI R28, RZ, 0x1f, R227 ;  /* 0x0000001fff1c7819 */ /* 0x000fc600000114e3 */
[----:B------:R-:W-:Y:S01]  /*1e540*/  IMAD R101, R101, UR5, R106 ;  /* 0x0000000565657c24 */ /* 0x000fe2000f8e026a */
[----:B------:R-:W0:Y:S01]  /*1e550*/  @P1 LDC R15, c[0x0][0xbf0] ;  /* 0x0002fc00ff0f1b82 */ /* 0x000e220000000800 */
[----:B------:R-:W-:Y:S01]  /*1e560*/  ULDC.64 UR4, c[0x0][0xb38] ;  /* 0x0002ce0000047ab9 */ /* 0x000fe20000000a00 */
[----:B------:R-:W-:Y:S02]  /*1e570*/  IMAD.MOV.U32 R11, RZ, RZ, R35 ;  /* 0x000000ffff0b7224 */ /* 0x000fe400078e0023 */
[----:B------:R-:W-:Y:S02]  /*1e580*/  IMAD.IADD R9, R9, 0x1, R101 ;  /* 0x0000000109097824 */ /* 0x000fe400078e0265 */
[----:B------:R-:W-:Y:S02]  /*1e590*/  VIADD R31, R200, 0x8 ;  /* 0x00000008c81f7836 */ /* 0x000fe40000000000 */
[----:B------:R-:W-:-:S03]  /*1e5a0*/  IMAD.WIDE.U32 R8, R192, UR4, R8 ;  /* 0x00000004c0087c25 */ /* 0x000fc6000f8e0008 */
[----:B------:R-:W-:Y:S01]  /*1e5b0*/  SHF.R.S32.HI R32, RZ, 0x1f, R31 ;  /* 0x0000001fff207819 */ /* 0x000fe2000001141f */
[----:B------:R-:W-:Y:S01]  /*1e5c0*/  IMAD R9, R192, UR5, R9 ;  /* 0x00000005c0097c24 */ /* 0x000fe2000f8e0209 */
[----:B------:R-:W-:Y:S01]  /*1e5d0*/  ULDC.64 UR4, c[0x0][0xb40] ;  /* 0x0002d00000047ab9 */ /* 0x000fe20000000a00 */
[----:B------:R-:W-:Y:S02]  /*1e5e0*/  VIADD R29, R200, 0x10 ;  /* 0x00000010c81d7836 */ /* 0x000fe40000000000 */
[----:B------:R-:W-:Y:S02]  /*1e5f0*/  IMAD R10, R10, UR4, RZ ;  /* 0x000000040a0a7c24 */ /* 0x000fe4000f8e02ff */
[----:B------:R-:W-:Y:S01]  /*1e600*/  IMAD.WIDE.U32 R8, R105, UR4, R8 ;  /* 0x0000000469087c25 */ /* 0x000fe2000f8e0008 */
[----:B------:R-:W-:-:S03]  /*1e610*/  SHF.R.S32.HI R33, RZ, 0x1f, R29 ;  /* 0x0000001fff217819 */ /* 0x000fc6000001141d */
        /* <DEDUP_REMOVED lines=18> */
[----:B------:R-:W-:-:S03]  /*1e740*/  ULDC.64 UR4, c[0x0][0xb28] ;  /* 0x0002ca0000047ab9 */ /* 0x000fc60000000a00 */
[----:B------:R-:W-:Y:S01]  /*1e750*/  IADD3 R9, R9, R15, RZ ;  /* 0x0000000f09097210 */ /* 0x000fe20007ffe0ff */
[----:B------:R-:W-:-:S04]  /*1e760*/  IMAD R10, R10, UR4, RZ ;  /* 0x000000040a0a7c24 */ /* 0x000fc8000f8e02ff */
[C---:B------:R-:W-:Y:S02]  /*1e770*/  IMAD R27, R13.reuse, UR5, R10 ;  /* 0x000000050d1b7c24 */ /* 0x040fe4000f8e020a */
[----:B------:R-:W-:Y:S01]  /*1e780*/  IMAD.WIDE.U32 R8, R13, UR4, R8 ;  /* 0x000000040d087c25 */ /* 0x000fe2000f8e0008 */
[----:B------:R-:W-:-:S03]  /*1e790*/  ULDC.64 UR4, c[0x0][0xb00] ;  /* 0x0002c00000047ab9 */ /* 0x000fc60000000a00 */
[----:B------:R-:W-:Y:S01]  /*1e7a0*/  IMAD.IADD R27, R9, 0x1, R27 ;  /* 0x00000001091b7824 */ /* 0x000fe200078e021b */
[----:B------:R-:W-:Y:S01]  /*1e7b0*/  LEA R25, P0, R8, UR4, 0x2 ;  /* 0x0000000408197c11 */ /* 0x000fe2000f8010ff */
[----:B------:R-:W-:-:S03]  /*1e7c0*/  UMOV UR4, 0xffffffff ;  /* 0xffffffff00047882 */ /* 0x000fc60000000000 */
[----:B------:R-:W-:Y:S01]  /*1e7d0*/  LEA.HI.X R27, R8, UR5, R27, 0x2, P0 ;  /* 0x00000005081b7c11 */ /* 0x000fe200080f141b */
[----:B0-----:R-:W-:Y:S08]  /*1e7e0*/  BRA.DIV UR4, `(.L_x_10522) ;  /* 0x000000ea04107947 */ /* 0x001ff0000b800000 */
[----:B------:R0:W1:Y:S04]  /*1e7f0*/  SHFL.IDX PT, R24, R27, RZ, 0x1c1f ;  /* 0x001c1fff1b187589 */ /* 0x00006800000e0000 */
[----:B------:R0:W2:Y:S02]  /*1e800*/  SHFL.IDX PT, R14, R25, RZ, 0x1c1f ;  /* 0x001c1fff190e7589 */ /* 0x0000a400000e0000 */
.L_x_10825:
[----:B------:R-:W-:Y:S01]  /*1e810*/  ISETP.GE.AND P0, PT, R30, R103, PT ;  /* 0x000000671e00720c */ /* 0x000fe20003f06270 */
[----:B------:R-:W-:-:S12]  /*1e820*/  BSSY B1, `(.L_x_10523) ;  /* 0x0000082000017945 */ /* 0x000fd80003800000 */
[----:B------:R-:W-:Y:S05]  /*1e830*/  @P0 BRA `(.L_x_10524) ;  /* 0x0000000800000947 */ /* 0x000fea0003800000 */
[----:B------:R-:W-:Y:S01]  /*1e840*/  ULDC UR4, c[0x0][0xac8] ;  /* 0x0002b20000047ab9 */ /* 0x000fe20000000800 */
[----:B------:R-:W-:Y:S01]  /*1e850*/  ULDC.64 UR6, c[0x0][0x208] ;  /* 0x0000820000067ab9 */ /* 0x000fe20000000a00 */
[C---:B------:R-:W-:Y:S01]  /*1e860*/  ISETP.GE.AND P0, PT, R200.reuse, UR4, PT ;  /* 0x00000004c8007c0c */ /* 0x040fe2000bf06270 */
[C---:B------:R-:W-:Y:S01]  /*1e870*/  VIADD R15, R200.reuse, 0x20 ;  /* 0x00000020c80f7836 */ /* 0x040fe20000000000 */
[----:B------:R-:W-:Y:S01]  /*1e880*/  ISETP.GE.AND P3, PT, R31, UR4, PT ;  /* 0x000000041f007c0c */ /* 0x000fe2000bf66270 */
[C---:B------:R-:W-:Y:S01]  /*1e890*/  VIADD R34, R200.reuse, 0x28 ;  /* 0x00000028c8227836 */ /* 0x040fe20000000000 */
[----:B------:R-:W-:Y:S01]  /*1e8a0*/  ISETP.GE.AND P2, PT, R29, UR4, PT ;  /* 0x000000041d007c0c */ /* 0x000fe2000bf46270 */
[C---:B------:R-:W-:Y:S01]  /*1e8b0*/  VIADD R38, R200.reuse, 0x30 ;  /* 0x00000030c8267836 */ /* 0x040fe20000000000 */
[----:B------:R-:W-:Y:S01]  /*1e8c0*/  ISETP.GE.AND P1, PT, R227, UR4, PT ;  /* 0x00000004e3007c0c */ /* 0x000fe2000bf26270 */
[C---:B------:R-:W-:Y:S02]  /*1e8d0*/  VIADD R35, R200.reuse, 0x38 ;  /* 0x00000038c8237836 */ /* 0x040fe40000000000 */
[----:B------:R-:W-:-:S02]  /*1e8e0*/  VIADD R37, R200, 0x20 ;  /* 0x00000020c8257836 */ /* 0x000fc40000000000 */
[C---:B------:R-:W-:Y:S02]  /*1e8f0*/  VIADD R36, R200.reuse, 0x28 ;  /* 0x00000028c8247836 */ /* 0x040fe40000000000 */
[----:B--2---:R-:W-:Y:S01]  /*1e900*/  @!P0 IMAD.MOV.U32 R10, RZ, RZ, R14 ;  /* 0x000000ffff0a8224 */ /* 0x004fe200078e000e */
[----:B------:R-:W-:Y:S01]  /*1e910*/  @!P0 MOV R13, R99 ;  /* 0x00000063000d8202 */ /* 0x000fe20000000f00 */
[----:B-1----:R-:W-:Y:S01]  /*1e920*/  @!P0 IMAD.MOV.U32 R11, RZ, RZ, R24 ;  /* 0x000000ffff0b8224 */ /* 0x002fe200078e0018 */
[C---:B------:R-:W-:Y:S01]  /*1e930*/  @!P3 LEA R8, P4, R31.reuse, R14, 0x2 ;  /* 0x0000000e1f08b211 */ /* 0x040fe200078810ff */
[----:B------:R-:W-:Y:S01]  /*1e940*/  @!P0 IMAD.MOV.U32 R12, RZ, RZ, R102 ;  /* 0x000000ffff0c8224 */ /* 0x000fe200078e0066 */
[----:B------:R-:W-:Y:S01]  /*1e950*/  SHF.R.S32.HI R37, RZ, 0x1f, R37 ;  /* 0x0000001fff257819 */ /* 0x000fe20000011425 */
[C---:B------:R-:W-:Y:S01]  /*1e960*/  @!P0 IMAD.WIDE R10, R200.reuse, 0x4, R10 ;  /* 0x00000004c80a8825 */ /* 0x040fe200078e020a */
[----:B------:R-:W-:Y:S02]  /*1e970*/  @!P3 LEA.HI.X R9, R31, R24, R32, 0x2, P4 ;  /* 0x000000181f09b211 */ /* 0x000fe400020f1420 */
[----:B------:R-:W-:Y:S01]  /*1e980*/  SHF.R.S32.HI R36, RZ, 0x1f, R36 ;  /* 0x0000001fff247819 */ /* 0x000fe20000011424 */
[C---:B------:R-:W-:Y:S01]  /*1e990*/  VIADD R39, R200.reuse, 0x30 ;  /* 0x00000030c8277836 */ /* 0x040fe20000000000 */
[----:B------:R1:W-:Y:S01]  /*1e9a0*/  @!P0 ST.E.64 desc[UR6][R10.64], R12 ;  /* 0x0000000c0a008985 */ /* 0x0003e2000c101b06 */
[----:B------:R-:W-:Y:S01]  /*1e9b0*/  ISETP.GE.AND P0, PT, R15, UR4, PT ;  /* 0x000000040f007c0c */ /* 0x000fe2000bf06270 */
[----:B------:R-:W-:-:S02]  /*1e9c0*/  VIADD R30, R200, 0x50 ;  /* 0x00000050c81e7836 */ /* 0x000fc40000000000 */
[----:B------:R-:W-:-:S03]  /*1e9d0*/  SHF.R.S32.HI R39, RZ, 0x1f, R39 ;  /* 0x0000001fff277819 */ /* 0x000fc60000011427 */
[----:B------:R-:W-:Y:S01]  /*1e9e0*/  SHF.R.S32.HI R30, RZ, 0x1f, R30 ;  /* 0x0000001fff1e7819 */ /* 0x000fe2000001141e */
[----:B-1----:R-:W-:Y:S01]  /*1e9f0*/  @!P3 IMAD.MOV.U32 R10, RZ, RZ, R100 ;  /* 0x000000ffff0ab224 */ /* 0x002fe200078e0064 */
[----:B------:R-:W-:Y:S01]  /*1ea00*/  @!P2 LEA R12, P4, R29, R14, 0x2 ;  /* 0x0000000e1d0ca211 */ /* 0x000fe200078810ff */
[----:B------:R-:W-:-:S03]  /*1ea10*/  @!P3 IMAD.MOV.U32 R11, RZ, RZ, R98 ;  /* 0x000000ffff0bb224 */ /* 0x000fc600078e0062 */
[----:B------:R-:W-:Y:S02]  /*1ea20*/  @!P2 LEA.HI.X R13, R29, R24, R33, 0x2, P4 ;  /* 0x000000181d0da211 */ /* 0x000fe400020f1421 */
[----:B------:R1:W-:Y:S01]  /*1ea30*/  @!P3 ST.E.64 desc[UR6][R8.64], R10 ;  /* 0x0000000a0800b985 */ /* 0x0003e2000c101b06 */
[----:B------:R-:W-:Y:S02]  /*1ea40*/  ISETP.GE.AND P3, PT, R34, UR4, PT ;  /* 0x0000000422007c0c */ /* 0x000fe4000bf66270 */
[C---:B-1----:R-:W-:Y:S01]  /*1ea50*/  @!P1 LEA R8, P5, R227.reuse, R14, 0x2 ;  /* 0x0000000ee3089211 */ /* 0x042fe200078a10ff */
[----:B------:R-:W-:Y:S01]  /*1ea60*/  @!P2 IMAD.MOV.U32 R10, RZ, RZ, R79 ;  /* 0x000000ffff0aa224 */ /* 0x000fe200078e004f */
[----:B------:R-:W-:Y:S01]  /*1ea70*/  @!P1 MOV R79, R78 ;  /* 0x0000004e004f9202 */ /* 0x000fe20000000f00 */
[----:B------:R-:W-:Y:S01]  /*1ea80*/  @!P2 IMAD.MOV.U32 R11, RZ, RZ, R77 ;  /* 0x000000ffff0ba224 */ /* 0x000fe200078e004d */
[----:B------:R-:W-:Y:S01]  /*1ea90*/  @!P1 LEA.HI.X R9, R227, R24, R28, 0x2, P5 ;  /* 0x00000018e3099211 */ /* 0x000fe200028f141c */
[----:B------:R-:W-:-:S03]  /*1eaa0*/  @!P1 IMAD.MOV.U32 R78, RZ, RZ, R80 ;  /* 0x000000ffff4e9224 */ /* 0x000fc600078e0050 */
[----:B------:R1:W-:Y:S01]  /*1eab0*/  @!P2 ST.E.64 desc[UR6][R12.64], R10 ;  /* 0x0000000a0c00a985 */ /* 0x0003e2000c101b06 */
[----:B------:R-:W-:-:S03]  /*1eac0*/  ISETP.GE.AND P2, PT, R38, UR4, PT ;  /* 0x0000000426007c0c */ /* 0x000fc6000bf46270 */
[----:B------:R2:W-:Y:S01]  /*1ead0*/  @!P1 ST.E.64 desc[UR6][R8.64], R78 ;  /* 0x0000004e08009985 */ /* 0x0005e2000c101b06 */
[----:B------:R-:W-:Y:S02]  /*1eae0*/  ISETP.GE.AND P1, PT, R35, UR4, PT ;  /* 0x0000000423007c0c */ /* 0x000fe4000bf26270 */
[CC--:B-1----:R-:W-:Y:S01]  /*1eaf0*/  @!P0 LEA R10, P4, R15.reuse, R14.reuse, 0x2 ;  /* 0x0000000e0f0a8211 */ /* 0x0c2fe200078810ff */
[----:B------:R-:W-:Y:S02]  /*1eb00*/  @!P0 IMAD.MOV.U32 R12, RZ, RZ, R2 ;  /* 0x000000ffff0c8224 */ /* 0x000fe400078e0002 */
[----:B------:R-:W-:Y:S01]  /*1eb10*/  @!P0 IMAD.MOV.U32 R13, RZ, RZ, R81 ;  /* 0x000000ffff0d8224 */ /* 0x000fe200078e0051 */
[----:B--2---:R-:W-:Y:S01]  /*1eb20*/  @!P3 LEA R8, P5, R34, R14, 0x2 ;  /* 0x0000000e2208b211 */ /* 0x004fe200078a10ff */
[----:B------:R-:W-:Y:S01]  /*1eb30*/  @!P3 IMAD.MOV.U32 R2, RZ, RZ, R3 ;  /* 0x000000ffff02b224 */ /* 0x000fe200078e0003 */
[-C--:B------:R-:W-:Y:S01]  /*1eb40*/  @!P0 LEA.HI.X R11, R15, R24.reuse, R37, 0x2, P4 ;  /* 0x000000180f0b8211 */ /* 0x080fe200020f1425 */
[----:B------:R-:W-:Y:S01]  /*1eb50*/  VIADD R15, R200, 0x40 ;  /* 0x00000040c80f7836 */ /* 0x000fe20000000000 */
[----:B------:R-:W-:Y:S01]  /*1eb60*/  @!P3 LEA.HI.X R9, R34, R24, R36, 0x2, P5 ;  /* 0x000000182209b211 */ /* 0x000fe200028f1424 */
[C---:B------:R-:W-:Y:S01]  /*1eb70*/  VIADD R37, R200.reuse, 0x38 ;  /* 0x00000038c8257836 */ /* 0x040fe20000000000 */
[----:B------:R-:W-:Y:S01]  /*1eb80*/  @!P3 MOV R3, R0 ;  /* 0x000000000003b202 */ /* 0x000fe20000000f00 */
[----:B------:R1:W-:Y:S01]  /*1eb90*/  @!P0 ST.E.64 desc[UR6][R10.64], R12 ;  /* 0x0000000c0a008985 */ /* 0x0003e2000c101b06 */
[----:B------:R-:W-:Y:S01]  /*1eba0*/  ISETP.GE.AND P0, PT, R15, UR4, PT ;  /* 0x000000040f007c0c */ /* 0x000fe2000bf06270 */
[C---:B------:R-:W-:Y:S01]  /*1ebb0*/  VIADD R36, R200.reuse, 0x50 ;  /* 0x00000050c8247836 */ /* 0x040fe20000000000 */
[----:B------:R-:W-:Y:S01]  /*1ebc0*/  SHF.R.S32.HI R37, RZ, 0x1f, R37 ;  /* 0x0000001fff257819 */ /* 0x000fe20000011425 */
[----:B------:R2:W-:Y:S01]  /*1ebd0*/  @!P3 ST.E.64 desc[UR6][R8.64], R2 ;  /* 0x000000020800b985 */ /* 0x0005e2000c101b06 */
[----:B------:R-:W-:Y:S01]  /*1ebe0*/  VIADD R34, R200, 0x48 ;  /* 0x00000048c8227836 */ /* 0x000fe20000000000 */
[----:B------:R-:W-:-:S04]  /*1ebf0*/  SHF.R.S32.HI R0, RZ, 0x1f, R228 ;  /* 0x0000001fff007819 */ /* 0x000fc800000114e4 */
[----:B------:R-:W-:Y:S02]  /*1ec00*/  ISETP.GE.AND P3, PT, R34, UR4, PT ;  /* 0x0000000422007c0c */ /* 0x000fe4000bf66270 */
[CC--:B-1----:R-:W-:Y:S02]  /*1ec10*/  @!P2 LEA R10, P5, R38.reuse, R14.reuse, 0x2 ;  /* 0x0000000e260aa211 */ /* 0x0c2fe400078a10ff */
[C---:B--2---:R-:W-:Y:S01]  /*1ec20*/  @!P1 LEA R2, P4, R35.reuse, R14, 0x2 ;  /* 0x0000000e23029211 */ /* 0x044fe200078810ff */
[----:B------:R-:W-:Y:S01]  /*1ec30*/  @!P2 IMAD.MOV.U32 R8, RZ, RZ, R21 ;  /* 0x000000ffff08a224 */ /* 0x000fe200078e0015 */
[-C--:B------:R-:W-:Y:S01]  /*1ec40*/  @!P2 LEA.HI.X R11, R38, R24.reuse, R39, 0x2, P5 ;  /* 0x00000018260ba211 */ /* 0x080fe200028f1427 */
[----:B------:R-:W-:Y:S01]  /*1ec50*/  @!P2 IMAD.MOV.U32 R9, RZ, RZ, R4 ;  /* 0x000000ffff09a224 */ /* 0x000fe200078e0004 */
[----:B------:R-:W-:Y:S01]  /*1ec60*/  @!P1 LEA.HI.X R3, R35, R24, R37, 0x2, P4 ;  /* 0x0000001823039211 */ /* 0x000fe200020f1425 */
[----:B------:R-:W-:Y:S01]  /*1ec70*/  VIADD R37, R200, 0x40 ;  /* 0x00000040c8257836 */ /* 0x000fe20000000000 */
[----:B------:R-:W-:Y:S01]  /*1ec80*/  ISETP.GE.AND P5, PT, R36, UR4, PT ;  /* 0x0000000424007c0c */ /* 0x000fe2000bfa6270 */
[----:B------:R-:W-:Y:S01]  /*1ec90*/  @!P1 IMAD.MOV.U32 R21, RZ, RZ, R20 ;  /* 0x000000ffff159224 */ /* 0x000fe200078e0014 */
[----:B------:R1:W-:Y:S01]  /*1eca0*/  @!P2 ST.E.64 desc[UR6][R10.64], R8 ;  /* 0x000000080a00a985 */ /* 0x0003e2000c101b06 */
[----:B------:R-:W-:Y:S01]  /*1ecb0*/  @!P1 MOV R20, R40 ;  /* 0x0000002800149202 */ /* 0x000fe20000000f00 */
[----:B------:R-:W-:Y:S01]  /*1ecc0*/  VIADD R35, R200, 0x58 ;  /* 0x00000058c8237836 */ /* 0x000fe20000000000 */
[----:B------:R-:W-:-:S02]  /*1ecd0*/  SHF.R.S32.HI R37, RZ, 0x1f, R37 ;  /* 0x0000001fff257819 */ /* 0x000fc40000011425 */
[----:B------:R-:W-:Y:S01]  /*1ece0*/  SHF.R.S32.HI R4, RZ, 0x1f, R229 ;  /* 0x0000001fff047819 */ /* 0x000fe200000114e5 */
[----:B------:R2:W-:Y:S01]  /*1ecf0*/  @!P1 ST.E.64 desc[UR6][R2.64], R20 ;  /* 0x0000001402009985 */ /* 0x0005e2000c101b06 */
[----:B------:R-:W-:Y:S02]  /*1ed00*/  ISETP.GE.AND P1, PT, R35, UR4, PT ;  /* 0x0000000423007c0c */ /* 0x000fe4000bf26270 */
[C---:B-1----:R-:W-:Y:S01]  /*1ed10*/  @!P0 LEA R8, P2, R15.reuse, R14, 0x2 ;  /* 0x0000000e0f088211 */ /* 0x042fe200078410ff */
[----:B------:R-:W-:Y:S02]  /*1ed20*/  @!P0 IMAD.MOV.U32 R10, RZ, RZ, R43 ;  /* 0x000000ffff0a8224 */ /* 0x000fe400078e002b */
[----:B------:R-:W-:Y:S01]  /*1ed30*/  @!P0 IMAD.MOV.U32 R11, RZ, RZ, R41 ;  /* 0x000000ffff0b8224 */ /* 0x000fe200078e0029 */
[----:B------:R-:W-:Y:S01]  /*1ed40*/  @!P0 LEA.HI.X R9, R15, R24, R37, 0x2, P2 ;  /* 0x000000180f098211 */ /* 0x000fe200010f1425 */
[----:B------:R-:W-:Y:S01]  /*1ed50*/  VIADD R37, R200, 0x48 ;  /* 0x00000048c8257836 */ /* 0x000fe20000000000 */
[-C--:B------:R-:W-:Y:S01]  /*1ed60*/  @!P5 LEA R12, P2, R36, R14.reuse, 0x2 ;  /* 0x0000000e240cd211 */ /* 0x080fe200078410ff */
[----:B------:R-:W-:Y:S01]  /*1ed70*/  VIADD R15, R200, 0x60 ;  /* 0x00000060c80f7836 */ /* 0x000fe20000000000 */
[----:B--2---:R-:W-:Y:S01]  /*1ed80*/  @!P3 LEA R2, P4, R34, R14, 0x2 ;  /* 0x0000000e2202b211 */ /* 0x004fe200078810ff */
[----:B------:R1:W-:Y:S01]  /*1ed90*/  @!P0 ST.E.64 desc[UR6][R8.64], R10 ;  /* 0x0000000a08008985 */ /* 0x0003e2000c101b06 */
[----:B------:R-:W-:Y:S01]  /*1eda0*/  SHF.R.S32.HI R37, RZ, 0x1f, R37 ;  /* 0x0000001fff257819 */ /* 0x000fe20000011425 */
[----:B------:R-:W-:Y:S01]  /*1edb0*/  @!P3 IMAD.MOV.U32 R43, RZ, RZ, R42 ;  /* 0x000000ffff2bb224 */ /* 0x000fe200078e002a */
[----:B------:R-:W-:Y:S01]  /*1edc0*/  ISETP.GE.AND P0, PT, R15, UR4, PT ;  /* 0x000000040f007c0c */ /* 0x000fe2000bf06270 */
[----:B------:R-:W-:Y:S01]  /*1edd0*/  @!P3 IMAD.MOV.U32 R42, RZ, RZ, R44 ;  /* 0x000000ffff2ab224 */ /* 0x000fe200078e002c */
[-C--:B------:R-:W-:Y:S01]  /*1ede0*/  @!P5 LEA.HI.X R13, R36, R24.reuse, R30, 0x2, P2 ;  /* 0x00000018240dd211 */ /* 0x080fe200010f141e */
[----:B------:R-:W-:Y:S01]  /*1edf0*/  VIADD R36, R200, 0x58 ;  /* 0x00000058c8247836 */ /* 0x000fe20000000000 */
[----:B------:R-:W-:Y:S01]  /*1ee00*/  @!P3 LEA.HI.X R3, R34, R24, R37, 0x2, P4 ;  /* 0x000000182203b211 */ /* 0x000fe200020f1425 */
[----:B------:R-:W-:Y:S01]  /*1ee10*/  @!P5 IMAD.MOV.U32 R44, RZ, RZ, R47 ;  /* 0x000000ffff2cd224 */ /* 0x000fe200078e002f */
[C---:B------:R-:W-:Y:S01]  /*1ee20*/  IADD3 R34, R200.reuse, 0x68, RZ ;  /* 0x00000068c8227810 */ /* 0x040fe20007ffe0ff */
[----:B------:R-:W-:Y:S01]  /*1ee30*/  VIADD R30, R200, 0x60 ;  /* 0x00000060c81e7836 */ /* 0x000fe20000000000 */
[----:B------:R-:W-:Y:S01]  /*1ee40*/  @!P1 LEA R20, P2, R35, R14, 0x2 ;  /* 0x0000000e23149211 */ /* 0x000fe200078410ff */
[----:B------:R2:W-:Y:S01]  /*1ee50*/  @!P3 ST.E.64 desc[UR6][R2.64], R42 ;  /* 0x0000002a0200b985 */ /* 0x0005e2000c101b06 */
[----:B------:R-:W-:Y:S01]  /*1ee60*/  SHF.R.S32.HI R36, RZ, 0x1f, R36 ;  /* 0x0000001fff247819 */ /* 0x000fe20000011424 */
[----:B------:R-:W-:Y:S01]  /*1ee70*/  @!P1 IMAD.MOV.U32 R47, RZ, RZ, R46 ;  /* 0x000000ffff2f9224 */ /* 0x000fe200078e002e */
[----:B------:R-:W-:Y:S01]  /*1ee80*/  ISETP.GE.AND P3, PT, R34, UR4, PT ;  /* 0x0000000422007c0c */ /* 0x000fe2000bf66270 */
[----:B------:R3:W-:Y:S01]  /*1ee90*/  @!P5 ST.E.64 desc[UR6][R12.64], R44 ;  /* 0x0000002c0c00d985 */ /* 0x0007e2000c101b06 */
[----:B------:R-:W-:Y:S01]  /*1eea0*/  ISETP.GE.AND P5, PT, R229, UR4, PT ;  /* 0x00000004e5007c0c */ /* 0x000fe2000bfa6270 */
[----:B------:R-:W-:Y:S01]  /*1eeb0*/  @!P1 IMAD.MOV.U32 R46, RZ, RZ, R48 ;  /* 0x000000ffff2e9224 */ /* 0x000fe200078e0030 */
[----:B------:R-:W-:-:S02]  /*1eec0*/  ISETP.GE.AND P4, PT, R228, UR4, PT ;  /* 0x00000004e4007c0c */ /* 0x000fc4000bf86270 */
[----:B------:R-:W-:Y:S02]  /*1eed0*/  @!P1 LEA.HI.X R21, R35, R24, R36, 0x2, P2 ;  /* 0x0000001823159211 */ /* 0x000fe400010f1424 */
[----:B------:R-:W-:Y:S02]  /*1eee0*/  SHF.R.S32.HI R30, RZ, 0x1f, R30 ;  /* 0x0000001fff1e7819 */ /* 0x000fe4000001141e */
[C---:B-1----:R-:W-:Y:S01]  /*1eef0*/  @!P0 LEA R8, P2, R15.reuse, R14, 0x2 ;  /* 0x0000000e0f088211 */ /* 0x042fe200078410ff */
[----:B------:R3:W-:Y:S01]  /*1ef00*/  @!P1 ST.E.64 desc[UR6][R20.64], R46 ;  /* 0x0000002e14009985 */ /* 0x0007e2000c101b06 */
[----:B------:R-:W-:Y:S01]  /*1ef10*/  @!P0 MOV R48, R51 ;  /* 0x0000003300308202 */ /* 0x000fe20000000f00 */
[----:B------:R-:W-:Y:S01]  /*1ef20*/  @!P3 IMAD.MOV.U32 R51, RZ, RZ, R50 ;  /* 0x000000ffff33b224 */ /* 0x000fe200078e0032 */
[----:B------:R-:W-:Y:S01]  /*1ef30*/  @!P0 LEA.HI.X R9, R15, R24, R30, 0x2, P2 ;  /* 0x000000180f098211 */ /* 0x000fe200010f141e */
[----:B------:R-:W-:Y:S01]  /*1ef40*/  VIADD R30, R200, 0x68 ;  /* 0x00000068c81e7836 */ /* 0x000fe20000000000 */
[----:B--2---:R-:W-:Y:S01]  /*1ef50*/  @!P3 LEA R2, P1, R34, R14, 0x2 ;  /* 0x0000000e2202b211 */ /* 0x004fe200078210ff */
[----:B------:R-:W-:-:S02]  /*1ef60*/  @!P3 IMAD.MOV.U32 R50, RZ, RZ, R82 ;  /* 0x000000ffff32b224 */ /* 0x000fc400078e0052 */
[----:B------:R3:W-:Y:S01]  /*1ef70*/  @!P0 ST.E.64 desc[UR6][R8.64], R48 ;  /* 0x0000003008008985 */ /* 0x0007e2000c101b06 */
[----:B------:R-:W-:Y:S01]  /*1ef80*/  SHF.R.S32.HI R30, RZ, 0x1f, R30 ;  /* 0x0000001fff1e7819 */ /* 0x000fe2000001141e */
[----:B------:R-:W-:Y:S01]  /*1ef90*/  @!P5 IMAD.MOV.U32 R82, RZ, RZ, R85 ;  /* 0x000000ffff52d224 */ /* 0x000fe200078e0055 */
[CC--:B------:R-:W-:Y:S01]  /*1efa0*/  @!P5 LEA R10, P0, R229.reuse, R14.reuse, 0x2 ;  /* 0x0000000ee50ad211 */ /* 0x0c0fe200078010ff */
[----:B------:R-:W-:Y:S01]  /*1efb0*/  @!P4 IMAD.MOV.U32 R85, RZ, RZ, R84 ;  /* 0x000000ffff55c224 */ /* 0x000fe200078e0054 */
[----:B------:R-:W-:Y:S01]  /*1efc0*/  @!P4 LEA R14, P2, R228, R14, 0x2 ;  /* 0x0000000ee40ec211 */ /* 0x000fe200078410ff */
[----:B------:R-:W-:Y:S01]  /*1efd0*/  @!P4 IMAD.MOV.U32 R84, RZ, RZ, R86 ;  /* 0x000000ffff54c224 */ /* 0x000fe200078e0056 */
[-C--:B------:R-:W-:Y:S02]  /*1efe0*/  @!P3 LEA.HI.X R3, R34, R24.reuse, R30, 0x2, P1 ;  /* 0x000000182203b211 */ /* 0x080fe400008f141e */
[-C--:B------:R-:W-:Y:S02]  /*1eff0*/  @!P5 LEA.HI.X R11, R229, R24.reuse, R4, 0x2, P0 ;  /* 0x00000018e50bd211 */ /* 0x080fe400000f1404 */
[----:B------:R-:W-:Y:S01]  /*1f000*/  @!P4 LEA.HI.X R15, R228, R24, R0, 0x2, P2 ;  /* 0x00000018e40fc211 */ /* 0x000fe200010f1400 */
[----:B------:R3:W-:Y:S04]  /*1f010*/  @!P3 ST.E.64 desc[UR6][R2.64], R50 ;  /* 0x000000320200b985 */ /* 0x0007e8000c101b06 */
[----:B------:R3:W-:Y:S04]  /*1f020*/  @!P5 ST.E.64 desc[UR6][R10.64], R82 ;  /* 0x000000520a00d985 */ /* 0x0007e8000c101b06 */
[----:B------:R3:W-:Y:S02]  /*1f030*/  @!P4 ST.E.64 desc[UR6][R14.64], R84 ;  /* 0x000000540e00c985 */ /* 0x0007e4000c101b06 */
.L_x_10524:
[----:B------:R-:W-:Y:S05]  /*1f040*/  BSYNC B1 ;  /* 0x0000000000017941 */ /* 0x000fea0003800000 */
.L_x_10523:
[----:B------:R-:W-:-:S03]  /*1f050*/  UMOV UR4, 0xffffffff ;  /* 0xffffffff00047882 */ /* 0x000fc60000000000 */
[----:B------:R-:W-:Y:S05]  /*1f060*/  BRA.DIV UR4, `(.L_x_10525) ;  /* 0x000000e204247947 */ /* 0x000fea000b800000 */
[----:B------:R4:W0:Y:S04]  /*1f070*/  SHFL.IDX PT, R0, R27, 0x1, 0x1c1f ;  /* 0x003c1f001b007f89 */ /* 0x00082800000e0000 */
[----:B--23--:R4:W2:Y:S02]  /*1f080*/  SHFL.IDX PT, R14, R25, 0x1, 0x1c1f ;  /* 0x003c1f00190e7f89 */ /* 0x00c8a400000e0000 */
.L_x_10829:
[----:B------:R-:W-:-:S13]  /*1f090*/  ISETP.GE.AND P0, PT, R26, R103, PT ;  /* 0x000000671a00720c */ /* 0x000fda0003f06270 */
[----:B------:R-:W-:Y:S05]  /*1f0a0*/  @P0 BRA `(.L_x_10521) ;  /* 0x0000001400240947 */ /* 0x000fea0003800000 */
[----:B------:R-:W-:Y:S01]  /*1f0b0*/  ULDC UR4, c[0x0][0xac8] ;  /* 0x0002b20000047ab9 */ /* 0x000fe20000000800 */
[C---:B0---4-:R-:W-:Y:S01]  /*1f0c0*/  IADD3 R25, R200.reuse, 0x20, RZ ;  /* 0x00000020c8197810 */ /* 0x051fe20007ffe0ff */
[----:B------:R-:W-:Y:S01]  /*1f0d0*/  ULDC.64 UR6, c[0x0][0x208] ;  /* 0x0000820000067ab9 */ /* 0x000fe20000000a00 */
[C---:B------:R-:W-:Y:S01]  /*1f0e0*/  ISETP.GE.AND P4, PT, R200.reuse, UR4, PT ;  /* 0x00000004c8007c0c */ /* 0x040fe2000bf86270 */
[C---:B------:R-:W-:Y:S01]  /*1f0f0*/  VIADD R34, R200.reuse, 0x28 ;  /* 0x00000028c8227836 */ /* 0x040fe20000000000 */
[----:B------:R-:W-:Y:S01]  /*1f100*/  ISETP.GE.AND P2, PT, R31, UR4, PT ;  /* 0x000000041f007c0c */ /* 0x000fe2000bf46270 */
[C---:B-1----:R-:W-:Y:S01]  /*1f110*/  VIADD R24, R200.reuse, 0x30 ;  /* 0x00000030c8187836 */ /* 0x042fe20000000000 */
[----:B------:R-:W-:Y:S01]  /*1f120*/  ISETP.GE.AND P1, PT, R29, UR4, PT ;  /* 0x000000041d007c0c */ /* 0x000fe2000bf26270 */
[C---:B------:R-:W-:Y:S01]  /*1f130*/  VIADD R4, R200.reuse, 0x38 ;  /* 0x00000038c8047836 */ /* 0x040fe20000000000 */
[----:B------:R-:W-:Y:S01]  /*1f140*/  ISETP.GE.AND P0, PT, R227, UR4, PT ;  /* 0x00000004e3007c0c */ /* 0x000fe2000bf06270 */
[C---:B------:R-:W-:Y:S01]  /*1f150*/  VIADD R30, R200.reuse, 0x40 ;  /* 0x00000040c81e7836 */ /* 0x040fe20000000000 */
[C---:B------:R-:W-:Y:S01]  /*1f160*/  IADD3 R27, R200.reuse, 0x20, RZ ;  /* 0x00000020c81b7810 */ /* 0x040fe20007ffe0ff */
[----:B------:R-:W-:-:S02]  /*1f170*/  VIADD R35, R200, 0x28 ;  /* 0x00000028c8237836 */ /* 0x000fc40000000000 */
[C---:B------:R-:W-:Y:S01]  /*1f180*/  VIADD R36, R200.reuse, 0x50 ;  /* 0x00000050c8247836 */ /* 0x040fe20000000000 */
[----:B------:R-:W-:Y:S01]  /*1f190*/  SHF.R.S32.HI R27, RZ, 0x1f, R27 ;  /* 0x0000001fff1b7819 */ /* 0x000fe2000001141b */
[----:B------:R-:W-:Y:S01]  /*1f1a0*/  @!P4 IMAD.MOV.U32 R15, RZ, RZ, R0 ;  /* 0x000000ffff0fc224 */ /* 0x000fe200078e0000 */
[----:B------:R-:W-:Y:S01]  /*1f1b0*/  SHF.R.S32.HI R35, RZ, 0x1f, R35 ;  /* 0x0000001fff237819 */ /* 0x000fe20000011423 */
[----:B------:R-:W-:Y:S01]  /*1f1c0*/  @!P4 IMAD.MOV.U32 R86, RZ, RZ, R52 ;  /* 0x000000ffff56c224 */ /* 0x000fe200078e0034 */
[-C--:B--2---:R-:W-:Y:S01]  /*1f1d0*/  @!P2 LEA R8, P3, R31, R14.reuse, 0x2 ;  /* 0x0000000e1f08a211 */ /* 0x084fe200078610ff */
[----:B------:R-:W-:Y:S01]  /*1f1e0*/  @!P4 IMAD.WIDE R2, R200, 0x4, R14 ;  /* 0x00000004c802c825 */ /* 0x000fe200078e020e */
[----:B------:R-:W-:Y:S02]  /*1f1f0*/  @!P1 LEA R10, P5, R29, R14, 0x2 ;  /* 0x0000000e1d0a9211 */ /* 0x000fe400078a10ff */
[-C--:B------:R-:W-:Y:S02]  /*1f200*/  @!P2 LEA.HI.X R9, R31, R0.reuse, R32, 0x2, P3 ;  /* 0x000000001f09a211 */ /* 0x080fe400018f1420 */
[----:B------:R-:W-:Y:S01]  /*1f210*/  ISETP.GE.AND P3, PT, R25, UR4, PT ;  /* 0x0000000419007c0c */ /* 0x000fe2000bf66270 */
[----:B------:R0:W-:Y:S01]  /*1f220*/  @!P4 ST.E.64 desc[UR6][R2.64], R86 ;  /* 0x000000560200c985 */ /* 0x0001e2000c101b06 */
[----:B------:R-:W-:-:S02]  /*1f230*/  @!P1 LEA.HI.X R11, R29, R0, R33, 0x2, P5 ;  /* 0x000000001d0b9211 */ /* 0x000fc400028f1421 */
[C---:B------:R-:W-:Y:S02]  /*1f240*/  @!P0 LEA R12, P4, R227.reuse, R14, 0x2 ;  /* 0x0000000ee30c8211 */ /* 0x040fe400078810ff */
[----:B------:R-:W-:Y:S02]  /*1f250*/  SHF.R.S32.HI R36, RZ, 0x1f, R36 ;  /* 0x0000001fff247819 */ /* 0x000fe40000011424 */
[----:B------:R-:W-:-:S05]  /*1f260*/  @!P0 LEA.HI.X R13, R227, R0, R28, 0x2, P4 ;  /* 0x00000000e30d8211 */ /* 0x000fca00020f141c */
[C---:B------:R-:W-:Y:S01]  /*1f270*/  @!P3 LEA R20, P5, R25.reuse, R14, 0x2 ;  /* 0x0000000e1914b211 */ /* 0x040fe200078a10ff */
[----:B0-----:R-:W-:Y:S02]  /*1f280*/  @!P2 IMAD.MOV.U32 R2, RZ, RZ, R53 ;  /* 0x000000ffff02a224 */ /* 0x001fe400078e0035 */
[----:B------:R-:W-:Y:S01]  /*1f290*/  @!P2 IMAD.MOV.U32 R3, RZ, RZ, R90 ;  /* 0x000000ffff03a224 */ /* 0x000fe200078e005a */
[----:B------:R-:W-:Y:S01]  /*1f2a0*/  @!P3 LEA.HI.X R21, R25, R0, R27, 0x2, P5 ;  /* 0x000000001915b211 */ /* 0x000fe200028f141b */
[C---:B------:R-:W-:Y:S01]  /*1f2b0*/  VIADD R27, R200.reuse, 0x48 ;  /* 0x00000048c81b7836 */ /* 0x040fe20000000000 */
[----:B------:R-:W-:Y:S02]  /*1f2c0*/  IADD3 R25, R200, 0x30, RZ ;  /* 0x00000030c8197810 */ /* 0x000fe40007ffe0ff */
[----:B------:R0:W-:Y:S01]  /*1f2d0*/  @!P2 ST.E.64 desc[UR6][R8.64], R2 ;  /* 0x000000020800a985 */ /* 0x0001e2000c101b06 */
[----:B------:R-:W-:Y:S02]  /*1f2e0*/  ISETP.GE.AND P2, PT, R34, UR4, PT ;  /* 0x0000000422007c0c */ /* 0x000fe4000bf46270 */
[----:B------:R-:W-:Y:S01]  /*1f2f0*/  SHF.R.S32.HI R25, RZ, 0x1f, R25 ;  /* 0x0000001fff197819 */ /* 0x000fe20000011419 */
[----:B0-----:R-:W-:-:S10]  /*1f300*/  @!P1 IMAD.MOV.U32 R2, RZ, RZ, R56 ;  /* 0x000000ffff029224 */ /* 0x001fd400078e0038 */
        /* <DEDUP_REMOVED lines=8> */
[----:B------:R-:W-:Y:S01]  /*1f390*/  ISETP.GE.AND P5, PT, R27, UR4, PT ;  /* 0x000000041b007c0c */ /* 0x000fe2000bfa6270 */
[----:B------:R1:W-:Y:S01]  /*1f3a0*/  @!P0 ST.E.64 desc[UR6][R12.64], R54 ;  /* 0x000000360c008985 */ /* 0x0003e2000c101b06 */
[----:B------:R-:W-:-:S02]  /*1f3b0*/  ISETP.GE.AND P0, PT, R4, UR4, PT ;  /* 0x0000000404007c0c */ /* 0x000fc4000bf06270 */
[----:B------:R-:W-:Y:S01]  /*1f3c0*/  SHF.R.S32.HI R34, RZ, 0x1f, R34 ;  /* 0x0000001fff227819 */ /* 0x000fe20000011422 */
[----:B0-----:R-:W-:-:S06]  /*1f3d0*/  @!P3 IMAD.MOV.U32 R2, RZ, RZ, R60 ;  /* 0x000000ffff02b224 */ /* 0x001fcc00078e003c */
[C---:B------:R-:W-:Y:S01]  /*1f3e0*/  @!P1 LEA R10, P4, R24.reuse, R14, 0x2 ;  /* 0x0000000e180a9211 */ /* 0x040fe200078810ff */
[----:B------:R-:W-:Y:S02]  /*1f3f0*/  @!P3 IMAD.MOV.U32 R3, RZ, RZ, R58 ;  /* 0x000000ffff03b224 */ /* 0x000fe400078e003a */
[----:B------:R-:W-:Y:S01]  /*1f400*/  @!P2 IMAD.MOV.U32 R58, RZ, RZ, R61 ;  /* 0x000000ffff3aa224 */ /* 0x000fe200078e003d */
[----:B------:R-:W-:Y:S01]  /*1f410*/  @!P1 LEA.HI.X R11, R24, R0, R25, 0x2, P4 ;  /* 0x00000000180b9211 */ /* 0x000fe200020f1419 */
[----:B------:R-:W-:Y:S01]  /*1f420*/  VIADD R24, R200, 0x38 ;  /* 0x00000038c8187836 */ /* 0x000fe20000000000 */
[----:B------:R0:W-:Y:S01]  /*1f430*/  @!P3 ST.E.64 desc[UR6][R20.64], R2 ;  /* 0x000000021400b985 */ /* 0x0001e2000c101b06 */
[----:B------:R-:W-:-:S03]  /*1f440*/  ISETP.GE.AND P3, PT, R30, UR4, PT ;  /* 0x000000041e007c0c */ /* 0x000fc6000bf66270 */
[----:B------:R-:W-:Y:S01]  /*1f450*/  @!P2 ST.E.64 desc[UR6][R8.64], R58 ;  /* 0x0000003a0800a985 */ /* 0x000fe2000c101b06 */
[----:B-1----:R-:W-:Y:S02]  /*1f460*/  @!P0 LEA R12, P2, R4, R14, 0x2 ;  /* 0x0000000e040c8211 */ /* 0x002fe400078410ff */
[----:B------:R-:W-:-:S04]  /*1f470*/  SHF.R.S32.HI R24, RZ, 0x1f, R24 ;  /* 0x0000001fff187819 */ /* 0x000fc80000011418 */
[----:B------:R-:W-:Y:S02]  /*1f480*/  @!P0 LEA.HI.X R13, R4, R0, R24, 0x2, P2 ;  /* 0x00000000040d8211 */ /* 0x000fe400010f1418 */
[----:B------:R-:W-:Y:S01]  /*1f490*/  IADD3 R4, R200, 0x58, RZ ;  /* 0x00000058c8047810 */ /* 0x000fe20007ffe0ff */
[----:B0-----:R-:W-:Y:S01]  /*1f4a0*/  @!P1 IMAD.MOV.U32 R2, RZ, RZ, R70 ;  /* 0x000000ffff029224 */ /* 0x001fe200078e0046 */
[CC--:B------:R-:W-:Y:S01]  /*1f4b0*/  @!P3 LEA R20, P4, R30.reuse, R14.reuse, 0x2 ;  /* 0x0000000e1e14b211 */ /* 0x0c0fe200078810ff */
[----:B------:R-:W-:Y:S01]  /*1f4c0*/  @!P1 IMAD.MOV.U32 R3, RZ, RZ, R68 ;  /* 0x000000ffff039224 */ /* 0x000fe200078e0044 */
[----:B------:R-:W-:Y:S01]  /*1f4d0*/  @!P5 LEA R24, P2, R27, R14, 0x2 ;  /* 0x0000000e1b18d211 */ /* 0x000fe200078410ff */
[----:B------:R-:W-:Y:S01]  /*1f4e0*/  @!P0 IMAD.MOV.U32 R68, RZ, RZ, R71 ;  /* 0x000000ffff448224 */ /* 0x000fe200078e0047 */
[----:B------:R-:W-:Y:S01]  /*1f4f0*/  @!P3 LEA.HI.X R21, R30, R0, R34, 0x2, P4 ;  /* 0x000000001e15b211 */ /* 0x000fe200020f1422 */
[C---:B------:R-:W-:Y:S01]  /*1f500*/  VIADD R30, R200.reuse, 0x48 ;  /* 0x00000048c81e7836 */ /* 0x040fe20000000000 */
[----:B------:R0:W-:Y:S01]  /*1f510*/  @!P1 ST.E.64 desc[UR6][R10.64], R2 ;  /* 0x000000020a009985 */ /* 0x0001e2000c101b06 */
[----:B------:R-:W-:Y:S01]  /*1f520*/  ISETP.GE.AND P1, PT, R35, UR4, PT ;  /* 0x0000000423007c0c */ /* 0x000fe2000bf26270 */
[----:B------:R-:W-:Y:S01]  /*1f530*/  VIADD R34, R200, 0x60 ;  /* 0x00000060c8227836 */ /* 0x000fe20000000000 */
[----:B------:R-:W-:Y:S01]  /*1f540*/  ISETP.GE.AND P4, PT, R229, UR4, PT ;  /* 0x00000004e5007c0c */ /* 0x000fe2000bf86270 */
[----:B------:R1:W-:Y:S01]  /*1f550*/  @!P0 ST.E.64 desc[UR6][R12.64], R68 ;  /* 0x000000440c008985 */ /* 0x0003e2000c101b06 */
[----:B------:R-:W-:-:S02]  /*1f560*/  SHF.R.S32.HI R30, RZ, 0x1f, R30 ;  /* 0x0000001fff1e7819 */ /* 0x000fc4000001141e */
[----:B------:R-:W-:Y:S02]  /*1f570*/  ISETP.GE.AND P0, PT, R4, UR4, PT ;  /* 0x0000000404007c0c */ /* 0x000fe4000bf06270 */
[----:B------:R-:W-:Y:S01]  /*1f580*/  @!P5 LEA.HI.X R25, R27, R0, R30, 0x2, P2 ;  /* 0x000000001b19d211 */ /* 0x000fe200010f141e */
[C---:B------:R-:W-:Y:S01]  /*1f590*/  VIADD R27, R200.reuse, 0x68 ;  /* 0x00000068c81b7836 */ /* 0x040fe20000000000 */
[----:B------:R-:W-:Y:S01]  /*1f5a0*/  IADD3 R30, R200, 0x58, RZ ;  /* 0x00000058c81e7810 */ /* 0x000fe20007ffe0ff */
[----:B0-----:R-:W-:Y:S02]  /*1f5b0*/  @!P3 IMAD.MOV.U32 R2, RZ, RZ, R74 ;  /* 0x000000ffff02b224 */ /* 0x001fe400078e004a */
[C---:B------:R-:W-:Y:S01]  /*1f5c0*/  @!P1 LEA R8, P2, R35.reuse, R14, 0x2 ;  /* 0x0000000e23089211 */ /* 0x040fe200078410ff */
[----:B------:R-:W-:Y:S01]  /*1f5d0*/  @!P3 IMAD.MOV.U32 R3, RZ, RZ, R72 ;  /* 0x000000ffff03b224 */ /* 0x000fe200078e0048 */
[----:B------:R-:W-:Y:S01]  /*1f5e0*/  SHF.R.S32.HI R30, RZ, 0x1f, R30 ;  /* 0x0000001fff1e7819 */ /* 0x000fe2000001141e */
[----:B------:R-:W-:Y:S01]  /*1f5f0*/  @!P5 IMAD.MOV.U32 R72, RZ, RZ, R75 ;  /* 0x000000ffff48d224 */ /* 0x000fe200078e004b */
[----:B------:R-:W-:Y:S01]  /*1f600*/  @!P1 LEA.HI.X R9, R35, R0, R36, 0x2, P2 ;  /* 0x0000000023099211 */ /* 0x000fe200010f1424 */
[----:B------:R-:W-:Y:S01]  /*1f610*/  @!P1 IMAD.MOV.U32 R77, RZ, RZ, R76 ;  /* 0x000000ffff4d9224 */ /* 0x000fe200078e004c */
[----:B------:R0:W-:Y:S01]  /*1f620*/  @!P3 ST.E.64 desc[UR6][R20.64], R2 ;  /* 0x000000021400b985 */ /* 0x0001e2000c101b06 */
[----:B------:R-:W-:Y:S01]  /*1f630*/  @!P0 LEA R10, P2, R4, R14, 0x2 ;  /* 0x0000000e040a8211 */ /* 0x000fe200078410ff */
[----:B------:R-:W-:Y:S01]  /*1f640*/  @!P1 IMAD.MOV.U32 R76, RZ, RZ, R92 ;  /* 0x000000ffff4c9224 */ /* 0x000fe200078e005c */
[----:B------:R-:W-:Y:S01]  /*1f650*/  ISETP.GE.AND P3, PT, R34, UR4, PT ;  /* 0x0000000422007c0c */ /* 0x000fe2000bf66270 */
[----:B------:R2:W-:Y:S01]  /*1f660*/  @!P5 ST.E.64 desc[UR6][R24.64], R72 ;  /* 0x000000481800d985 */ /* 0x0005e2000c101b06 */
[----:B------:R-:W-:Y:S01]  /*1f670*/  ISETP.GE.AND P5, PT, R27, UR4, PT ;  /* 0x000000041b007c0c */ /* 0x000fe2000bfa6270 */
[----:B------:R-:W-:Y:S01]  /*1f680*/  @!P0 IMAD.MOV.U32 R90, RZ, RZ, R93 ;  /* 0x000000ffff5a8224 */ /* 0x000fe200078e005d */
[----:B------:R-:W-:Y:S01]  /*1f690*/  @!P0 LEA.HI.X R11, R4, R0, R30, 0x2, P2 ;  /* 0x00000000040b8211 */ /* 0x000fe200010f141e */
[C---:B------:R-:W-:Y:S01]  /*1f6a0*/  VIADD R30, R200.reuse, 0x68 ;  /* 0x00000068c81e7836 */ /* 0x040fe20000000000 */
[----:B------:R3:W-:Y:S01]  /*1f6b0*/  @!P1 ST.E.64 desc[UR6][R8.64], R76 ;  /* 0x0000004c08009985 */ /* 0x0007e2000c101b06 */
[----:B------:R-:W-:Y:S01]  /*1f6c0*/  VIADD R35, R200, 0x60 ;  /* 0x00000060c8237836 */ /* 0x000fe20000000000 */
[----:B------:R-:W-:-:S02]  /*1f6d0*/  SHF.R.S32.HI R4, RZ, 0x1f, R229 ;  /* 0x0000001fff047819 */ /* 0x000fc400000114e5 */
[----:B------:R3:W-:Y:S01]  /*1f6e0*/  @!P0 ST.E.64 desc[UR6][R10.64], R90 ;  /* 0x0000005a0a008985 */ /* 0x0007e2000c101b06 */
[----:B------:R-:W-:Y:S02]  /*1f6f0*/  SHF.R.S32.HI R30, RZ, 0x1f, R30 ;  /* 0x0000001fff1e7819 */ /* 0x000fe4000001141e */
[-C--:B-1----:R-:W-:Y:S01]  /*1f700*/  @!P3 LEA R12, P1, R34, R14.reuse, 0x2 ;  /* 0x0000000e220cb211 */ /* 0x082fe200078210ff */
[----:B0-----:R-:W-:Y:S01]  /*1f710*/  @!P3 IMAD.MOV.U32 R2, RZ, RZ, R96 ;  /* 0x000000ffff02b224 */ /* 0x001fe200078e0060 */
[C---:B------:R-:W-:Y:S01]  /*1f720*/  @!P5 LEA R20, P0, R27.reuse, R14, 0x2 ;  /* 0x0000000e1b14d211 */ /* 0x040fe200078010ff */
[----:B------:R-:W-:Y:S01]  /*1f730*/  @!P3 IMAD.MOV.U32 R3, RZ, RZ, R94 ;  /* 0x000000ffff03b224 */ /* 0x000fe200078e005e */
[----:B------:R-:W-:Y:S02]  /*1f740*/  SHF.R.S32.HI R35, RZ, 0x1f, R35 ;  /* 0x0000001fff237819 */ /* 0x000fe40000011423 */
[----:B------:R-:W-:Y:S02]  /*1f750*/  @!P5 LEA.HI.X R21, R27, R0, R30, 0x2, P0 ;  /* 0x000000001b15d211 */ /* 0x000fe400000f141e */
[----:B------:R-:W-:-:S02]  /*1f760*/  ISETP.GE.AND P0, PT, R228, UR4, PT ;  /* 0x00000004e4007c0c */ /* 0x000fc4000bf06270 */
[C---:B--2---:R-:W-:Y:S02]  /*1f770*/  @!P4 LEA R24, P2, R229.reuse, R14, 0x2 ;  /* 0x0000000ee518c211 */ /* 0x044fe400078410ff */
[-C--:B------:R-:W-:Y:S02]  /*1f780*/  @!P3 LEA.HI.X R13, R34, R0.reuse, R35, 0x2, P1 ;  /* 0x00000000220db211 */ /* 0x080fe400008f1423 */
[----:B------:R-:W-:Y:S02]  /*1f790*/  @!P5 MOV R94, R97 ;  /* 0x00000061005ed202 */ /* 0x000fe40000000f00 */
[----:B------:R-:W-:Y:S01]  /*1f7a0*/  @!P4 LEA.HI.X R25, R229, R0, R4, 0x2, P2 ;  /* 0x00000000e519c211 */ /* 0x000fe200010f1404 */
[----:B------:R3:W-:Y:S04]  /*1f7b0*/  @!P3 ST.E.64 desc[UR6][R12.64], R2 ;  /* 0x000000020c00b985 */ /* 0x0007e8000c101b06 */
[----:B------:R3:W-:Y:S04]  /*1f7c0*/  @!P5 ST.E.64 desc[UR6][R20.64], R94 ;  /* 0x0000005e1400d985 */ /* 0x0007e8000c101b06 */
[----:B------:R3:W-:Y:S01]  /*1f7d0*/  @!P4 ST.E.64 desc[UR6][R24.64], R64 ;  /* 0x000000401800c985 */ /* 0x0007e2000c101b06 */
[----:B------:R-:W-:Y:S05]  /*1f7e0*/  @P0 BRA `(.L_x_10521) ;  /* 0x0000000c00540947 */ /* 0x000fea0003800000 */
[----:B------:R-:W-:Y:S01]  /*1f7f0*/  SHF.R.S32.HI R4, RZ, 0x1f, R228 ;  /* 0x0000001fff047819 */ /* 0x000fe200000114e4 */
[----:B------:R-:W-:Y:S01]  /*1f800*/  ULDC.64 UR4, c[0x0][0x208] ;  /* 0x0000820000047ab9 */ /* 0x000fe20000000a00 */
[----:B------:R-:W-:-:S04]  /*1f810*/  LEA R14, P0, R228, R14, 0x2 ;  /* 0x0000000ee40e7211 */ /* 0x000fc800078010ff */
[----:B------:R-:W-:-:S05]  /*1f820*/  LEA.HI.X R15, R228, R0, R4, 0x2, P0 ;  /* 0x00000000e40f7211 */ /* 0x000fca00000f1404 */
[----:B------:R0:W-:Y:S01]  /*1f830*/  ST.E.64 desc[UR4][R14.64], R66 ;  /* 0x000000420e007985 */ /* 0x0001e2000c101b04 */
[----:B------:R-:W-:Y:S05]  /*1f840*/  BRA `(.L_x_10521) ;  /* 0x0000000c003c7947 */ /* 0x000fea0003800000 */
.L_x_10507:
[----:B------:R-:W4:Y:S01]  /*1f850*/  S2R R8, SR_TID.X ;  /* 0x0000000000087919 */ /* 0x000f220000002100 */
[----:B------:R-:W-:Y:S01]  /*1f860*/  ULDC.64 UR6, c[0x0][0xc08] ;  /* 0x0003020000067ab9 */ /* 0x000fe20000000a00 */
[----:B------:R-:W-:Y:S01]  /*1f870*/  ULDC.64 UR4, c[0x0][0xc00] ;  /* 0x0003000000047ab9 */ /* 0x000fe20000000a00 */
[----:B------:R-:W-:Y:S01]  /*1f880*/  ISETP.NE.U32.AND P1, PT, RZ, UR6, PT ;  /* 0x00000006ff007c0c */ /* 0x000fe2000bf25070 */
[----:B------:R-:W-:Y:S01]  /*1f890*/  IMAD.MOV.U32 R21, RZ, RZ, RZ ;  /* 0x000000ffff157224 */ /* 0x000fe200078e00ff */
[----:B------:R-:W-:Y:S01]  /*1f8a0*/  ISETP.NE.U32.AND P0, PT, RZ, UR4, PT ;  /* 0x00000004ff007c0c */ /* 0x000fe2000bf05070 */
[----:B------:R-:W-:Y:S01]  /*1f8b0*/  ULDC.64 UR8, c[0x0][0x208] ;  /* 0x0000820000087ab9 */ /* 0x000fe20000000a00 */
[----:B------:R-:W-:Y:S02]  /*1f8c0*/  ISETP.NE.AND.EX P1, PT, RZ, UR7, PT, P1 ;  /* 0x00000007ff007c0c */ /* 0x000fe4000bf25310 */
[----:B0-----:R-:W-:Y:S02]  /*1f8d0*/  IADD3 R2, P2, R214, UR4, RZ ;  /* 0x00000004d6027c10 */ /* 0x001fe4000ff5e0ff */
[----:B------:R-:W-:-:S02]  /*1f8e0*/  ISETP.NE.AND.EX P0, PT, RZ, UR5, PT, P0 ;  /* 0x00000005ff007c0c */ /* 0x000fc4000bf05300 */
[----:B------:R-:W-:Y:S01]  /*1f8f0*/  IADD3.X R3, R219, UR5, RZ, P2, !PT ;  /* 0x00000005db037c10 */ /* 0x000fe200097fe4ff */
[----:B------:R-:W-:Y:S02]  /*1f900*/  ULDC UR4, c[0x0][0xa88] ;  /* 0x0002a20000047ab9 */ /* 0x000fe40000000800 */
[----:B---3--:R-:W-:-:S04]  /*1f910*/  IMAD.U32 R4, RZ, RZ, UR4 ;  /* 0x00000004ff047e24 */ /* 0x008fc8000f8e00ff */
[----:B------:R-:W-:-:S04]  /*1f920*/  @P1 IADD3 R214, P2, R214, UR6, RZ ;  /* 0x00000006d6d61c10 */ /* 0x000fc8000ff5e0ff */
[----:B------:R-:W-:Y:S01]  /*1f930*/  @P1 IADD3.X R215, R219, UR7, RZ, P2, !PT ;  /* 0x00000007dbd71c10 */ /* 0x000fe200097fe4ff */
[----:B------:R0:W5:Y:S01]  /*1f940*/  @P0 LDG.E R21, desc[UR8][R2.64] ;  /* 0x0000000802150981 */ /* 0x000162000c1e1900 */
[----:B--2---:R-:W-:-:S03]  /*1f950*/  ISETP.GT.AND P2, PT, R213, 0x1, PT ;  /* 0x00000001d500780c */ /* 0x004fc60003f44270 */
[----:B------:R0:W5:Y:S01]  /*1f960*/  @P1 LDG.E R4, desc[UR8][R214.64] ;  /* 0x00000008d6041981 */ /* 0x000162000c1e1900 */
[----:B----4-:R-:W-:-:S05]  /*1f970*/  VIADD R26, R8, 0xffffff80 ;  /* 0xffffff80081a7836 */ /* 0x010fca0000000000 */
[----:B------:R-:W-:Y:S01]  /*1f980*/  ISETP.GT.AND P3, PT, R26, 0x7f, PT ;  /* 0x0000007f1a00780c */ /* 0x000fe20003f64270 */
[----:B------:R-:W-:-:S12]  /*1f990*/  @P1 BRA `(.L_x_10526) ;  /* 0x0000000000141947 */ /* 0x000fd80003800000 */
[----:B------:R-:W-:Y:S05]  /*1f9a0*/  @!P0 BRA `(.L_x_10526) ;  /* 0x0000000000108947 */ /* 0x000fea0003800000 */
[----:B------:R-:W-:Y:S02]  /*1f9b0*/  ULDC.64 UR4, c[0x0][0x208] ;  /* 0x0000820000047ab9 */ /* 0x000fe40000000a00 */
[----:B------:R-:W2:Y:S04]  /*1f9c0*/  LDG.E R9, desc[UR4][R2.64] ;  /* 0x0000000402097981 */ /* 0x000ea8000c1e1900 */
[----:B-----5:R-:W2:Y:S02]  /*1f9d0*/  LDG.E R4, desc[UR4][R2.64+0x4] ;  /* 0x0000040402047981 */ /* 0x020ea4000c1e1900 */
[----:B--2---:R-:W-:-:S07]  /*1f9e0*/  IMAD.IADD R4, R4, 0x1, -R9 ;  /* 0x0000000104047824 */ /* 0x004fce00078e0a09 */
.L_x_10526:
        /* <DEDUP_REMOVED lines=10> */
[----:B------:R-:W-:Y:S01]  /*1fa90*/  IMAD.MOV.U32 R0, RZ, RZ, 0x9b8 ;  /* 0x000009b8ff007424 */ /* 0x000fe200078e00ff */
[----:B------:R-:W-:Y:S01]  /*1faa0*/  ISETP.GT.AND P3, PT, R213, 0x1, PT ;  /* 0x00000001d500780c */ /* 0x000fe20003f64270 */
[----:B------:R-:W2:Y:S01]  /*1fab0*/  LDC.64 R32, c[0x0][0xba8] ;  /* 0x0002ea00ff207b82 */ /* 0x000ea20000000a00 */
[----:B------:R-:W-:Y:S01]  /*1fac0*/  ISETP.NE.AND P0, PT, R31, 0x1, PT ;  /* 0x000000011f00780c */ /* 0x000fe20003f05270 */
[----:B------:R-:W-:Y:S01]  /*1fad0*/  IMAD.MOV.U32 R25, RZ, RZ, R29 ;  /* 0x000000ffff197224 */ /* 0x000fe200078e001d */
[----:B------:R-:W-:Y:S01]  /*1fae0*/  SEL R24, R0, 0x978, P3 ;  /* 0x0000097800187807 */ /* 0x000fe20001800000 */
[----:B------:R-:W-:-:S04]  /*1faf0*/  ULDC.64 UR4, c[0x0][0x208] ;  /* 0x0000820000047ab9 */ /* 0x000fc80000000a00 */
[----:B------:R-:W3:Y:S08]  /*1fb00*/  LDC.64 R10, c[0x0][R24+0x220] ;  /* 0x00008800180a7b82 */ /* 0x000ef00000000a00 */
[----:B0-----:R-:W0:Y:S08]  /*1fb10*/  LDC.64 R2, c[0x0][R24+0x218] ;  /* 0x0000860018027b82 */ /* 0x001e300000000a00 */
[----:B------:R-:W4:Y:S08]  /*1fb20*/  LDC.64 R12, c[0x0][R24+0x228] ;  /* 0x00008a00180c7b82 */ /* 0x000f300000000a00 */
[----:B------:R-:W5:Y:S08]  /*1fb30*/  LDC.64 R8, c[0x0][R24+0x210] ;  /* 0x0000840018087b82 */ /* 0x000f700000000a00 */
[----:B------:R-:W1:Y:S08]  /*1fb40*/  @P0 LDC R0, c[0x0][0xbec] ;  /* 0x0002fb00ff000b82 */ /* 0x000e700000000800 */
[----:B------:R-:W4:Y:S01]  /*1fb50*/  @P0 LDC R37, c[0x0][0xbf0] ;  /* 0x0002fc00ff250b82 */ /* 0x000f220000000800 */
[----:B---3--:R-:W-:-:S07]  /*1fb60*/  IMAD R11, R11, R27, RZ ;  /* 0x0000001b0b0b7224 */ /* 0x008fce00078e02ff */
[----:B--2---:R-:W2:Y:S01]  /*1fb70*/  @!P3 LDC R32, c[0x0][0xb50] ;  /* 0x0002d400ff20bb82 */ /* 0x004ea20000000800 */
[----:B------:R-:W-:Y:S02]  /*1fb80*/  IMAD R11, R10, R220, R11 ;  /* 0x000000dc0a0b7224 */ /* 0x000fe400078e020b */
[----:B-1----:R-:W-:-:S05]  /*1fb90*/  @P0 IMAD.HI.U32 R0, R29, R0, RZ ;  /* 0x000000001d000227 */ /* 0x002fca00078e00ff */
[----:B------:R-:W1:Y:S01]  /*1fba0*/  @!P3 LDC R33, c[0x0][0xb54] ;  /* 0x0002d500ff21bb82 */ /* 0x000e620000000800 */
[-C--:B0-----:R-:W-:Y:S02]  /*1fbb0*/  IMAD R35, R3, R192.reuse, RZ ;  /* 0x000000c003237224 */ /* 0x081fe400078e02ff */
[----:B------:R-:W-:Y:S01]  /*1fbc0*/  IMAD.WIDE.U32 R14, R2, R192, RZ ;  /* 0x000000c0020e7225 */ /* 0x000fe200078e00ff */
[----:B----4-:R-:W-:-:S03]  /*1fbd0*/  @P0 SHF.R.U32.HI R25, RZ, R37, R0 ;  /* 0x00000025ff190219 */ /* 0x010fc60000011600 */
[----:B------:R-:W-:Y:S01]  /*1fbe0*/  IMAD.WIDE.U32 R2, R10, R27, RZ ;  /* 0x0000001b0a027225 */ /* 0x000fe200078e00ff */
[----:B------:R-:W-:Y:S02]  /*1fbf0*/  SEL R37, R226, RZ, P3 ;  /* 0x000000ffe2257207 */ /* 0x000fe40001800000 */
[----:B------:R-:W-:Y:S01]  /*1fc00*/  IADD3 R0, -R25, RZ, RZ ;  /* 0x000000ff19007210 */ /* 0x000fe20007ffe1ff */
[----:B------:R-:W-:Y:S01]  /*1fc10*/  IMAD.IADD R15, R35, 0x1, R15 ;  /* 0x00000001230f7824 */ /* 0x000fe200078e020f */
[----:B------:R-:W-:Y:S01]  /*1fc20*/  IADD3 R14, P0, P1, R2, R14, R21 ;  /* 0x0000000e020e7210 */ /* 0x000fe2000791e015 */
        /* <DEDUP_REMOVED lines=14> */
[----:B--2---:R-:W-:Y:S01]  /*1fd10*/  LEA R8, P0, R2, R32, 0x2 ;  /* 0x0000002002087211 */ /* 0x004fe200078010ff */
[----:B------:R-:W-:-:S03]  /*1fd20*/  IMAD.MOV.U32 R3, RZ, RZ, -0x800000 ;  /* 0xff800000ff037424 */ /* 0x000fc600078e00ff */
[----:B-1----:R-:W-:-:S05]  /*1fd30*/  LEA.HI.X R9, R2, R33, R0, 0x2, P0 ;  /* 0x0000002102097211 */ /* 0x002fca00000f1400 */
[----:B------:R2:W-:Y:S04]  /*1fd40*/  STG.E desc[UR4][R8.64], R3 ;  /* 0x0000000308007986 */ /* 0x0005e8000c101904 */
.L_x_10528:
[----:B------:R-:W-:Y:S05]  /*1fd50*/  BSYNC B1 ;  /* 0x0000000000017941 */ /* 0x000fea0003800000 */
.L_x_10527:
[----:B------:R-:W-:Y:S05]  /*1fd60*/  @P2 BRA `(.L_x_10521) ;  /* 0x0000000400f42947 */ /* 0x000fea0003800000 */
[----:B------:R-:W3:Y:S01]  /*1fd70*/  LDC R25, c[0x0][0xbe8] ;  /* 0x0002fa00ff197b82 */ /* 0x000ee20000000800 */
[----:B------:R-:W-:Y:S01]  /*1fd80*/  SHF.R.S32.HI R10, RZ, 0x1f, R26 ;  /* 0x0000001fff0a7819 */ /* 0x000fe2000001141a */
[----:B------:R-:W-:Y:S01]  /*1fd90*/  ULDC.64 UR4, c[0x0][0xaa0] ;  /* 0x0002a80000047ab9 */ /* 0x000fe20000000a00 */
[----:B------:R-:W-:Y:S01]  /*1fda0*/  ULDC.64 UR6, c[0x0][0xaf0] ;  /* 0x0002bc0000067ab9 */ /* 0x000fe20000000a00 */
[----:B------:R-:W-:Y:S01]  /*1fdb0*/  IMAD R0, R20, UR4, RZ ;  /* 0x0000000414007c24 */ /* 0x000fe2000f8e02ff */
[----:B------:R-:W-:Y:S01]  /*1fdc0*/  LEA.HI R10, R10, R26, RZ, 0x3 ;  /* 0x0000001a0a0a7211 */ /* 0x000fe200078f18ff */
[----:B0-2---:R-:W-:-:S03]  /*1fdd0*/  IMAD.WIDE.U32 R2, R21, UR4, RZ ;  /* 0x0000000415027c25 */ /* 0x005fc6000f8e00ff */
[----:B------:R-:W-:Y:S01]  /*1fde0*/  SHF.R.S32.HI R10, RZ, 0x3, R10 ;  /* 0x00000003ff0a7819 */ /* 0x000fe2000001140a */
[----:B------:R-:W-:Y:S01]  /*1fdf0*/  IMAD R9, R21, UR5, R0 ;  /* 0x0000000515097c24 */ /* 0x000fe2000f8e0200 */
[----:B------:R-:W-:-:S03]  /*1fe00*/  ULDC.64 UR4, c[0x0][0xae8] ;  /* 0x0002ba0000047ab9 */ /* 0x000fc60000000a00 */
[----:B------:R-:W-:Y:S02]  /*1fe10*/  IMAD R0, R212, 0x20, R10 ;  /* 0x00000020d4007824 */ /* 0x000fe400078e020a */
[----:B------:R-:W-:Y:S02]  /*1fe20*/  IMAD.IADD R3, R3, 0x1, R9 ;  /* 0x0000000103037824 */ /* 0x000fe400078e0209 */
[----:B------:R-:W-:Y:S02]  /*1fe30*/  IMAD.IADD R13, R197, 0x1, R0 ;  /* 0x00000001c50d7824 */ /* 0x000fe400078e0200 */
[----:B------:R-:W-:-:S03]  /*1fe40*/  IMAD.WIDE.U32 R2, R192, UR4, R2 ;  /* 0x00000004c0027c25 */ /* 0x000fc6000f8e0002 */
[----:B------:R-:W-:Y:S01]  /*1fe50*/  MOV R9, R13 ;  /* 0x0000000d00097202 */ /* 0x000fe20000000f00 */
[----:B------:R-:W-:Y:S01]  /*1fe60*/  IMAD R3, R192, UR5, R3 ;  /* 0x00000005c0037c24 */ /* 0x000fe2000f8e0203 */
[----:B---3--:R-:W-:Y:S01]  /*1fe70*/  ISETP.NE.AND P0, PT, R25, 0x1, PT ;  /* 0x000000011900780c */ /* 0x008fe20003f05270 */
[----:B------:R-:W-:Y:S01]  /*1fe80*/  ULDC.64 UR4, c[0x0][0xae0] ;  /* 0x0002b80000047ab9 */ /* 0x000fe20000000a00 */
[----:B------:R-:W-:-:S11]  /*1fe90*/  IMAD.WIDE.U32 R2, R27, UR6, R2 ;  /* 0x000000061b027c25 */ /* 0x000fd6000f8e0002 */
[----:B------:R-:W0:Y:S08]  /*1fea0*/  @P0 LDC R8, c[0x0][0xbec] ;  /* 0x0002fb00ff080b82 */ /* 0x000e300000000800 */
[----:B------:R-:W2:Y:S01]  /*1feb0*/  @P0 LDC R11, c[0x0][0xbf0] ;  /* 0x0002fc00ff0b0b82 */ /* 0x000ea20000000800 */
[----:B0-----:R-:W-:-:S04]  /*1fec0*/  @P0 IMAD.HI.U32 R0, R13, R8, RZ ;  /* 0x000000080d000227 */ /* 0x001fc800078e00ff */
[----:B------:R-:W-:Y:S01]  /*1fed0*/  IMAD R8, R220, UR6, RZ ;  /* 0x00000006dc087c24 */ /* 0x000fe2000f8e02ff */
[----:B--2---:R-:W-:-:S03]  /*1fee0*/  @P0 SHF.R.U32.HI R9, RZ, R11, R0 ;  /* 0x0000000bff090219 */ /* 0x004fc60000011600 */
        /* <DEDUP_REMOVED lines=20> */
[----:B------:R0:W2:Y:S04]  /*20030*/  SHFL.IDX PT, R0, R3, RZ, 0x181f ;  /* 0x00181fff03007589 */ /* 0x0000a800000e0000 */
[----:B------:R0:W3:Y:S02]  /*20040*/  SHFL.IDX PT, R14, R2, RZ, 0x181f ;  /* 0x00181fff020e7589 */ /* 0x0000e400000e0000 */
.L_x_10832:
[----:B------:R-:W-:Y:S01]  /*20050*/  IMAD R25, R4, R25, RZ ;  /* 0x0000001904197224 */ /* 0x000fe200078e02ff */
[----:B------:R-:W-:Y:S01]  /*20060*/  BSSY B1, `(.L_x_10530) ;  /* 0x0000010000017945 */ /* 0x000fe20003800000 */
[----:B------:R-:W-:-:S05]  /*20070*/  IMAD.IADD R8, R10, 0x1, R197 ;  /* 0x000000010a087824 */ /* 0x000fca00078e02c5 */
        /* <DEDUP_REMOVED lines=8> */
[-C--:B---3--:R-:W-:Y:S02]  /*20100*/  @!P2 LEA R10, P0, R203, R14.reuse, 0x1 ;  /* 0x0000000ecb0aa211 */ /* 0x088fe400078008ff */
[----:B------:R-:W-:Y:S02]  /*20110*/  @!P3 LEA R14, P1, R211, R14, 0x1 ;  /* 0x0000000ed30eb211 */ /* 0x000fe400078208ff */
[-C--:B--2---:R-:W-:Y:S02]  /*20120*/  @!P2 LEA.HI.X R11, R203, R0.reuse, R12, 0x1, P0 ;  /* 0x00000000cb0ba211 */ /* 0x084fe400000f0c0c */
[----:B------:R-:W-:-:S03]  /*20130*/  @!P3 LEA.HI.X R15, R211, R0, R9, 0x1, P1 ;  /* 0x00000000d30fb211 */ /* 0x000fc600008f0c09 */
[----:B------:R4:W-:Y:S04]  /*20140*/  @!P2 ST.E.128 desc[UR6][R10.64], RZ ;  /* 0x000000ff0a00a985 */ /* 0x0009e8000c101d06 */
[----:B------:R4:W-:Y:S02]  /*20150*/  @!P3 ST.E.128 desc[UR6][R14.64], RZ ;  /* 0x000000ff0e00b985 */ /* 0x0009e4000c101d06 */
.L_x_10531:
[----:B------:R-:W-:Y:S05]  /*20160*/  BSYNC B1 ;  /* 0x0000000000017941 */ /* 0x000fea0003800000 */
.L_x_10530:
[----:B------:R-:W-:-:S03]  /*20170*/  UMOV UR4, 0xffffffff ;  /* 0xffffffff00047882 */ /* 0x000fc60000000000 */
[----:B------:R-:W-:Y:S05]  /*20180*/  BRA.DIV UR4, `(.L_x_10532) ;  /* 0x000000d204587947 */ /* 0x000fea000b800000 */
[----:B--2---:R2:W0:Y:S04]  /*20190*/  SHFL.IDX PT, R0, R3, 0x1, 0x181f ;  /* 0x00381f0003007f89 */ /* 0x00442800000e0000 */
[----:B---34-:R2:W3:Y:S02]  /*201a0*/  SHFL.IDX PT, R14, R2, 0x1, 0x181f ;  /* 0x00381f00020e7f89 */ /* 0x0184e400000e0000 */
.L_x_10836:
        /* <DEDUP_REMOVED lines=12> */
[-C--:B0-----:R-:W-:Y:S02]  /*20270*/  @!P2 LEA.HI.X R11, R203, R0.reuse, R12, 0x1, P0 ;  /* 0x00000000cb0ba211 */ /* 0x081fe400000f0c0c */
[----:B------:R-:W-:-:S03]  /*20280*/  @!P3 LEA.HI.X R15, R211, R0, R9, 0x1, P1 ;  /* 0x00000000d30fb211 */ /* 0x000fc600008f0c09 */
[----:B------:R4:W-:Y:S04]  /*20290*/  @!P2 ST.E.128 desc[UR6][R10.64], RZ ;  /* 0x000000ff0a00a985 */ /* 0x0009e8000c101d06 */
[----:B------:R4:W-:Y:S02]  /*202a0*/  @!P3 ST.E.128 desc[UR6][R14.64], RZ ;  /* 0x000000ff0e00b985 */ /* 0x0009e4000c101d06 */
.L_x_10534:
[----:B------:R-:W-:Y:S05]  /*202b0*/  BSYNC B1 ;  /* 0x0000000000017941 */ /* 0x000fea0003800000 */
.L_x_10533:
[----:B------:R-:W-:-:S03]  /*202c0*/  UMOV UR4, 0xffffffff ;  /* 0xffffffff00047882 */ /* 0x000fc60000000000 */
[----:B------:R-:W-:Y:S05]  /*202d0*/  BRA.DIV UR4, `(.L_x_10535) ;  /* 0x000000d2044c7947 */ /* 0x000fea000b800000 */
[----:B0-----:R0:W0:Y:S04]  /*202e0*/  SHFL.IDX PT, R0, R3, 0x2, 0x181f ;  /* 0x00581f0003007f89 */ /* 0x00102800000e0000 */
[----:B---34-:R3:W4:Y:S02]  /*202f0*/  SHFL.IDX PT, R14, R2, 0x2, 0x181f ;  /* 0x00581f00020e7f89 */ /* 0x01872400000e0000 */
.L_x_10840:
        /* <DEDUP_REMOVED lines=16> */
.L_x_10537:
[----:B------:R-:W-:Y:S05]  /*20400*/  BSYNC B1 ;  /* 0x0000000000017941 */ /* 0x000fea0003800000 */
.L_x_10536:
[----:B------:R-:W-:-:S03]  /*20410*/  UMOV UR4, 0xffffffff ;  /* 0xffffffff00047882 */ /* 0x000fc60000000000 */
[----:B------:R-:W-:Y:S05]  /*20420*/  BRA.DIV UR4, `(.L_x_10538) ;  /* 0x000000d204407947 */ /* 0x000fea000b800000 */
[----:B0-----:R0:W0:Y:S04]  /*20430*/  SHFL.IDX PT, R0, R3, 0x3, 0x181f ;  /* 0x00781f0003007f89 */ /* 0x00102800000e0000 */
[----:B----4-:R4:W0:Y:S02]  /*20440*/  SHFL.IDX PT, R14, R2, 0x3, 0x181f ;  /* 0x00781f00020e7f89 */ /* 0x01082400000e0000 */
.L_x_10844:
[----:B--234-:R-:W-:-:S04]  /*20450*/  IADD3 R2, R8, 0x60, RZ ;  /* 0x0000006008027810 */ /* 0x01cfc80007ffe0ff */
        /* <DEDUP_REMOVED lines=14> */
.L_x_10521:
[----:B------:R-:W-:Y:S05]  /*20540*/  BSYNC B0 ;  /* 0x0000000000007941 */ /* 0x000fea0003800000 */
.L_x_10506:
[----:B------:R-:W-:Y:S02]  /*20550*/  ULDC UR4, c[0x0][0xc3c] ;  /* 0x00030f0000047ab9 */ /* 0x000fe40000000800 */
[----:B------:R-:W-:-:S13]  /*20560*/  ISETP.GE.AND P0, PT, R7, UR4, PT ;  /* 0x0000000407007c0c */ /* 0x000fda000bf06270 */
[----:B------:R-:W-:Y:S05]  /*20570*/  @!P0 BRA `(.L_x_10539) ;  /* 0xfffffe0c00488947 */ /* 0x000fea000383ffff */
[----:B------:R-:W-:Y:S05]  /*20580*/  BRA `(.L_x_10346) ;  /* 0x0000009000607947 */ /* 0x000fea0003800000 */
.L_x_10344:
        /* <DEDUP_REMOVED lines=17> */
[----:B------:R-:W-:Y:S01]  /*206a0*/  CS2R R6, SRZ ;  /* 0x0000000000067805 */ /* 0x000fe2000001ff00 */
[----:B------:R-:W-:Y:S01]  /*206b0*/  ULDC.64 UR6, c[0x0][0x208] ;  /* 0x0000820000067ab9 */ /* 0x000fe20000000a00 */
        /* <DEDUP_REMOVED lines=15> */
[----:B------:R-:W0:Y:S01]  /*207b0*/  S2UR UR6, SR_CTAID.X ;  /* 0x00000000000679c3 */ /* 0x000e220000002500 */
        /* <DEDUP_REMOVED lines=25> */
.L_x_10543:
[----:B------:R-:W0:Y:S01]  /*20950*/  LDC R2, c[0x0][0xc3c] ;  /* 0x00030f00ff027b82 */ /* 0x000e220000000800 */
[----:B------:R-:W-:Y:S01]  /*20960*/  UIADD3 UR4, UR4, 0x1f, URZ ;  /* 0x0000001f04047890 */ /* 0x000fe2000fffe03f */
[----:B------:R-:W-:Y:S02]  /*20970*/  ULDC UR7, c[0x0][0xc3c] ;  /* 0x00030f0000077ab9 */ /* 0x000fe40000000800 */
[----:B-1----:R-:W-:-:S03]  /*20980*/  MOV R19, UR7 ;  /* 0x0000000700137c02 */ /* 0x002fc60008000f00 */
[----:B0-----:R-:W-:-:S13]  /*20990*/  ISETP.LE.AND P6, PT, R2, UR4, PT ;  /* 0x0000000402007c0c */ /* 0x001fda000bfc3270 */
[----:B------:R-:W-:Y:S05]  /*209a0*/  @P6 BRA `(.L_x_10542) ;  /* 0x0000000800ac6947 */ /* 0x000fea0003800000 */
[----:B------:R-:W-:Y:S01]  /*209b0*/  VIADD R7, R0, UR4 ;  /* 0x0000000400077c36 */ /* 0x000fe20008000000 */
[----:B------:R-:W-:-:S04]  /*209c0*/  ULDC.64 UR8, c[0x0][0x208] ;  /* 0x0000820000087ab9 */ /* 0x000fc80000000a00 */
        /* <DEDUP_REMOVED lines=29> */
.L_x_10541:
[----:B------:R-:W-:Y:S01]  /*20ba0*/  IADD3 R3, -R3, R8, RZ ;  /* 0x0000000803037210 */ /* 0x000fe20007ffe1ff */
[----:B-1----:R-:W-:-:S04]  /*20bb0*/  IMAD.MOV.U32 R16, RZ, RZ, RZ ;  /* 0x000000ffff107224 */ /* 0x002fc800078e00ff */
        /* <DEDUP_REMOVED lines=11> */
.L_x_10544:
        /* <DEDUP_REMOVED lines=24> */
[-C--:B------:R-:W-:Y:S01]  /*20df0*/  @!P1 IADD3 R3, R3, -R12.reuse, RZ ;  /* 0x8000000c03039210 */ /* 0x080fe20007ffe0ff */
        /* <DEDUP_REMOVED lines=37> */
.L_x_10545:
[----:B------:R-:W0:Y:S01]  /*21050*/  LDC.64 R2, c[0x0][0xc90] ;  /* 0x00032400ff027b82 */ /* 0x000e220000000a00 */
[----:B------:R-:W-:Y:S01]  /*21060*/  ULDC.64 UR6, c[0x0][0x208] ;  /* 0x0000820000067ab9 */ /* 0x000fe20000000a00 */
        /* <DEDUP_REMOVED lines=30> */
[----:B------:R-:W-:Y:S01]  /*21250*/  IMAD R4, R4, R2, R5 ;  /* 0x0000000204047224 */ /* 0x000fe200078e0205 */
[----:B------:R-:W-:Y:S02]  /*21260*/  MOV R2, RZ ;  /* 0x000000ff00027202 */ /* 0x000fe40000000f00 */
        /* <DEDUP_REMOVED lines=28> */
.L_x_10546:
[----:B------:R-:W-:-:S05]  /*21430*/  LOP3.LUT R17, RZ, R2, RZ, 0x33, !PT ;  /* 0x00000002ff117212 */ /* 0x000fca00078e33ff */
[----:B------:R-:W-:Y:S01]  /*21440*/  IMAD.IADD R17, R6, 0x1, R17 ;  /* 0x0000000106117824 */ /* 0x000fe200078e0211 */
[----:B------:R-:W-:Y:S06]  /*21450*/  BRA `(.L_x_10547) ;  /* 0x00000000000c7947 */ /* 0x000fec0003800000 */
.L_x_10542:
[----:B------:R-:W-:Y:S01]  /*21460*/  MOV R17, RZ ;  /* 0x000000ff00117202 */ /* 0x000fe20000000f00 */
[----:B------:R-:W-:Y:S02]  /*21470*/  IMAD.U32 R16, RZ, RZ, UR6 ;  /* 0x00000006ff107e24 */ /* 0x000fe4000f8e00ff */
[----:B------:R-:W-:-:S07]  /*21480*/  IMAD.MOV.U32 R18, RZ, RZ, RZ ;  /* 0x000000ffff127224 */ /* 0x000fce00078e00ff */
.L_x_10547:
[----:B------:R-:W-:-:S13]  /*21490*/  ISETP.NE.AND P0, PT, R0, RZ, PT ;  /* 0x000000ff0000720c */ /* 0x000fda0003f05270 */
[----:B------:R-:W0:Y:S01]  /*214a0*/  @!P0 S2R R3, SR_CgaCtaId ;  /* 0x0000000000038919 */ /* 0x000e220000008800 */
[----:B------:R-:W-:-:S04]  /*214b0*/  @!P0 MOV R0, 0x400 ;  /* 0x0000040000008802 */ /* 0x000fc80000000f00 */
[----:B0-----:R-:W-:-:S05]  /*214c0*/  @!P0 LEA R0, R3, R0, 0x18 ;  /* 0x0000000003008211 */ /* 0x001fca00078ec0ff */
[----:B------:R2:W-:Y:S01]  /*214d0*/  @!P0 STS.128 [R0+0x228d0], R16 ;  /* 0x0228d01000008388 */ /* 0x0005e20000000c00 */
[----:B------:R-:W-:Y:S06]  /*214e0*/  BAR.ARV 0x5, 0x180 ;  /* 0x0146000000007b1d */ /* 0x000fec0000002000 */
.L_x_10540:
[----:B--2---:R-:W-:Y:S01]  /*214f0*/  IMAD.MOV.U32 R0, RZ, RZ, 0x1 ;  /* 0x00000001ff007424 */ /* 0x004fe200078e00ff */
[----:B------:R-:W-:Y:S01]  /*21500*/  ULDC UR4, c[0x0][0xc3c] ;  /* 0x00030f0000047ab9 */ /* 0x000fe20000000800 */
[----:B------:R-:W-:Y:S01]  /*21510*/  IMAD.MOV.U32 R33, RZ, RZ, RZ ;  /* 0x000000ffff217224 */ /* 0x000fe200078e00ff */
[----:B-1----:R-:W-:Y:S02]  /*21520*/  ISETP.GE.AND P0, PT, R19, UR4, PT ;  /* 0x0000000413007c0c */ /* 0x002fe4000bf06270 */
[----:B------:R1:W-:Y:S04]  /*21530*/  STL [R1+0x4], R0 ;  /* 0x0000040001007387 */ /* 0x0003e80000100800 */
[----:B------:R1:W-:Y:S07]  /*21540*/  STL [R1+0x3c], RZ ;  /* 0x00003cff01007387 */ /* 0x0003ee0000100800 */
[----:B------:R-:W-:Y:S05]  /*21550*/  @P0 BRA `(.L_x_10548) ;  /* 0x0000007c00600947 */ /* 0x000fea0003800000 */
[----:B-1----:R-:W2:Y:S01]  /*21560*/  LDL R0, [R1+0x4c] ;  /* 0x00004c0001007983 */ /* 0x002ea20000100800 */
[----:B------:R-:W1:Y:S01]  /*21570*/  S2UR UR4, SR_CgaCtaId ;  /* 0x00000000000479c3 */ /* 0x000e620000008800 */
[----:B------:R-:W-:Y:S01]  /*21580*/  MOV R22, 0x400 ;  /* 0x0000040000167802 */ /* 0x000fe20000000f00 */
[----:B------:R-:W-:Y:S01]  /*21590*/  BSSY B7, `(.L_x_10548) ;  /* 0x00007d4000077945 */ /* 0x000fe20003800000 */
[----:B------:R-:W3:Y:S01]  /*215a0*/  S2R R13, SR_TID.X ;  /* 0x00000000000d7919 */ /* 0x000ee20000002100 */
[----:B------:R-:W-:Y:S01]  /*215b0*/  IMAD.MOV.U32 R36, RZ, RZ, RZ ;  /* 0x000000ffff247224 */ /* 0x000fe200078e00ff */
[----:B------:R-:W-:Y:S01]  /*215c0*/  MOV R33, RZ ;  /* 0x000000ff00217202 */ /* 0x000fe20000000f00 */
[----:B------:R-:W-:Y:S01]  /*215d0*/  ULDC.64 UR38, c[0x0][0x198] ;  /* 0x0000660000267ab9 */ /* 0x000fe20000000a00 */
[----:B------:R-:W-:Y:S01]  /*215e0*/  ULDC UR37, c[0x0][0xc] ;  /* 0x0000030000257ab9 */ /* 0x000fe20000000800 */
[C---:B---3--:R-:W-:Y:S01]  /*215f0*/  SHF.L.U32 R26, R13.reuse, 0x7, RZ ;  /* 0x000000070d1a7819 */ /* 0x048fe200000006ff */
[C---:B------:R-:W-:Y:S01]  /*21600*/  IMAD.SHL.U32 R9, R13.reuse, 0x2, RZ ;  /* 0x000000020d097824 */ /* 0x040fe200078e00ff */
[C---:B------:R-:W-:Y:S01]  /*21610*/  LOP3.LUT R12, R13.reuse, 0x7f, RZ, 0xc0, !PT ;  /* 0x0000007f0d0c7812 */ /* 0x040fe200078ec0ff */
[C---:B------:R-:W-:Y:S01]  /*21620*/  IMAD.SHL.U32 R4, R13.reuse, 0x20, RZ ;  /* 0x000000200d047824 */ /* 0x040fe200078e00ff */
[----:B------:R-:W-:Y:S01]  /*21630*/  SHF.R.U32.HI R3, RZ, 0x1, R13 ;  /* 0x00000001ff037819 */ /* 0x000fe2000001160d */
[C---:B------:R-:W-:Y:S01]  /*21640*/  IMAD.SHL.U32 R10, R13.reuse, 0x4, RZ ;  /* 0x000000040d0a7824 */ /* 0x040fe200078e00ff */
[----:B0-----:R-:W-:Y:S01]  /*21650*/  LOP3.LUT R2, R26, 0x380, RZ, 0xc0, !PT ;  /* 0x000003801a027812 */ /* 0x001fe200078ec0ff */
[----:B------:R-:W-:Y:S01]  /*21660*/  IMAD.SHL.U32 R6, R12, 0x10, RZ ;  /* 0x000000100c067824 */ /* 0x000fe200078e00ff */
[----:B------:R-:W-:-:S02]  /*21670*/  LOP3.LUT P0, RZ, R13, 0x4, RZ, 0xc0, !PT ;  /* 0x000000040dff7812 */ /* 0x000fc4000780c0ff */
[----:B------:R-:W-:Y:S02]  /*21680*/  LOP3.LUT R3, R2, 0x30, R3, 0xf8, !PT ;  /* 0x0000003002037812 */ /* 0x000fe400078ef803 */
[----:B------:R-:W-:Y:S02]  /*21690*/  LOP3.LUT R7, R6, 0x600, RZ, 0xc0, !PT ;  /* 0x0000060006077812 */ /* 0x000fe400078ec0ff */
[----:B------:R-:W-:Y:S02]  /*216a0*/  LOP3.LUT R5, R4, 0x80, RZ, 0xc0, !PT ;  /* 0x0000008004057812 */ /* 0x000fe400078ec0ff */
[----:B------:R-:W-:Y:S02]  /*216b0*/  LOP3.LUT R7, R7, 0x60, R4, 0xf8, !PT ;  /* 0x0000006007077812 */ /* 0x000fe400078ef804 */
[----:B------:R-:W-:Y:S02]  /*216c0*/  SHF.R.U32.HI R2, RZ, 0x3, R12 ;  /* 0x00000003ff027819 */ /* 0x000fe4000001160c */
[----:B------:R-:W-:Y:S01]  /*216d0*/  LOP3.LUT R24, R7, 0x100, R4, 0xf8, !PT ;  /* 0x0000010007187812 */ /* 0x000fe200078ef804 */
[----:B-1----:R-:W-:Y:S01]  /*216e0*/  IMAD.U32 R4, RZ, RZ, UR4 ;  /* 0x00000004ff047e24 */ /* 0x002fe2000f8e00ff */
[----:B------:R-:W-:-:S04]  /*216f0*/  LOP3.LUT R5, R5, 0x10, R13, 0xf8, !PT ;  /* 0x0000001005057812 */ /* 0x000fc800078ef80d */
[----:B------:R-:W-:Y:S02]  /*21700*/  LEA R22, R4, R22, 0x18 ;  /* 0x0000001604167211 */ /* 0x000fe400078ec0ff */
[----:B------:R-:W-:-:S04]  /*21710*/  LOP3.LUT R5, R5, 0x10, R10, 0x78, !PT ;  /* 0x0000001005057812 */ /* 0x000fc800078e780a */
[----:B------:R-:W-:Y:S02]  /*21720*/  LOP3.LUT R24, R24, R5, RZ, 0xfc, !PT ;  /* 0x0000000518187212 */ /* 0x000fe400078efcff */
[----:B--2---:R-:W-:Y:S01]  /*21730*/  R2UR UR5, R0 ;  /* 0x00000000000572ca */ /* 0x004fe200000e0000 */
[----:B------:R-:W-:-:S05]  /*21740*/  IMAD.SHL.U32 R0, R13, 0x10, RZ ;  /* 0x000000100d007824 */ /* 0x000fca00078e00ff */
[----:B------:R-:W-:Y:S02]  /*21750*/  LOP3.LUT R8, R0, 0x3f0, RZ, 0xc0, !PT ;  /* 0x000003f000087812 */ /* 0x000fe400078ec0ff */
[----:B------:R-:W-:Y:S02]  /*21760*/  LOP3.LUT R3, R3, 0x70, R0, 0x78, !PT ;  /* 0x0000007003037812 */ /* 0x000fe400078e7800 */
[----:B------:R-:W-:Y:S02]  /*21770*/  LOP3.LUT R9, R8, 0x70, R9, 0x78, !PT ;  /* 0x0000007008097812 */ /* 0x000fe400078e7809 */
[----:B------:R-:W-:Y:S01]  /*21780*/  LOP3.LUT R26, R3, 0xc00, R26, 0xf8, !PT ;  /* 0x00000c00031a7812 */ /* 0x000fe200078ef81a */
[----:B------:R-:W-:Y:S01]  /*21790*/  IMAD.MOV.U32 R3, RZ, RZ, 0x1 ;  /* 0x00000001ff037424 */ /* 0x000fe200078e00ff */
[----:B------:R-:W-:Y:S01]  /*217a0*/  LOP3.LUT R11, R9, 0x400, R6, 0xf8, !PT ;  /* 0x00000400090b7812 */ /* 0x000fe200078ef806 */
[----:B------:R-:W-:Y:S01]  /*217b0*/  ULOP3.LUT UR40, UR5, 0x2, URZ, 0xfc, !UPT ;  /* 0x0000000205287892 */ /* 0x000fe2000f8efc3f */
[----:B------:R-:W-:Y:S01]  /*217c0*/  LOP3.LUT R2, R2, 0x70, R0, 0xf8, !PT ;  /* 0x0000007002027812 */ /* 0x000fe200078ef800 */
[----:B------:R-:W-:Y:S01]  /*217d0*/  ULOP3.LUT UR36, UR5, 0x1, URZ, 0xfc, !UPT ;  /* 0x0000000105247892 */ /* 0x000fe2000f8efc3f */
[----:B------:R-:W-:Y:S01]  /*217e0*/  LOP3.LUT R34, R0, 0x70, RZ, 0xc0, !PT ;  /* 0x0000007000227812 */ /* 0x000fe200078ec0ff */
[----:B------:R-:W-:Y:S01]  /*217f0*/  STL [R1+0x20], R11 ;  /* 0x0000200b01007387 */ /* 0x000fe20000100800 */
[----:B------:R-:W-:-:S03]  /*21800*/  IMAD.MOV.U32 R0, RZ, RZ, 0x1 ;  /* 0x00000001ff007424 */ /* 0x000fc600078e00ff */
[----:B------:R-:W-:Y:S04]  /*21810*/  STL [R1+0x3c], RZ ;  /* 0x00003cff01007387 */ /* 0x000fe80000100800 */
[----:B------:R0:W-:Y:S04]  /*21820*/  STL [R1+0x8], R3 ;  /* 0x0000080301007387 */ /* 0x0001e80000100800 */
[----:B------:R-:W-:Y:S01]  /*21830*/  STL [R1+0x18], R4 ;  /* 0x0000180401007387 */ /* 0x000fe20000100800 */
[C---:B0-----:R-:W-:Y:S02]  /*21840*/  VIADD R3, R26.reuse, 0x40 ;  /* 0x000000401a037836 */ /* 0x041fe40000000000 */
[----:B------:R-:W-:-:S05]  /*21850*/  @P0 VIADD R3, R26, 0xffffffc0 ;  /* 0xffffffc01a030836 */ /* 0x000fca0000000000 */
[----:B------:R0:W-:Y:S04]  /*21860*/  STL [R1+0x1c], R3 ;  /* 0x00001c0301007387 */ /* 0x0001e80000100800 */
[----:B------:R1:W-:Y:S01]  /*21870*/  STL [R1+0x4], R0 ;  /* 0x0000040001007387 */ /* 0x0003e20000100800 */
[----:B0-----:R-:W-:Y:S01]  /*21880*/  LOP3.LUT R3, R2, 0x80, RZ, 0xfc, !PT ;  /* 0x0000008002037812 */ /* 0x001fe200078efcff */
[----:B------:R-:W-:Y:S01]  /*21890*/  IMAD.IADD R2, R22, 0x1, R11 ;  /* 0x0000000116027824 */ /* 0x000fe200078e020b */
[C---:B------:R-:W-:Y:S02]  /*218a0*/  LOP3.LUT R3, R24.reuse, 0x2800, RZ, 0xfc, !PT ;  /* 0x0000280018037812 */ /* 0x040fe400078efcff */
[C---:B-1----:R-:W-:Y:S02]  /*218b0*/  LOP3.LUT R0, R24.reuse, 0x1800, RZ, 0xfc, !PT ;  /* 0x0000180018007812 */ /* 0x042fe400078efcff */
[----:B------:R0:W-:Y:S01]  /*218c0*/  STL [R1+0x34], R2 ;  /* 0x0000340201007387 */ /* 0x0001e20000100800 */
[----:B------:R-:W-:-:S02]  /*218d0*/  LOP3.LUT R0, R24, 0x4800, RZ, 0xfc, !PT ;  /* 0x0000480018007812 */ /* 0x000fc400078efcff */
[----:B0-----:R-:W-:-:S07]  /*218e0*/  LOP3.LUT R2, R24, 0x3800, RZ, 0xfc, !PT ;  /* 0x0000380018027812 */ /* 0x001fce00078efcff */
.L_x_10660:
[----:B------:R-:W0:Y:S01]  /*218f0*/  LDC.64 R2, c[0x0][0xc88] ;  /* 0x00032200ff027b82 */ /* 0x000e220000000a00 */
[----:B------:R-:W-:Y:S01]  /*21900*/  ULDC.64 UR4, c[0x0][0x208] ;  /* 0x0000820000047ab9 */ /* 0x000fe20000000a00 */
[----:B0-----:R-:W-:-:S05]  /*21910*/  IMAD.WIDE R2, R19, 0x4, R2 ;  /* 0x0000000413027825 */ /* 0x001fca00078e0202 */
[----:B--2--5:R-:W2:Y:S01]  /*21920*/  LDG.E R25, desc[UR4][R2.64] ;  /* 0x0000000402197981 */ /* 0x024ea2000c1e1900 */
[----:B------:R-:W-:Y:S05]  /*21930*/  YIELD ;  /* 0x0000000000007946 */ /* 0x000fea0003800000 */
[----:B------:R-:W-:Y:S01]  /*21940*/  ULDC.64 UR4, c[0x0][0xa28] ;  /* 0x00028a0000047ab9 */ /* 0x000fe20000000a00 */
[----:B------:R-:W-:Y:S01]  /*21950*/  ULDC.64 UR8, c[0x0][0xa18] ;  /* 0x0002860000087ab9 */ /* 0x000fe20000000a00 */
[----:B------:R-:W-:Y:S01]  /*21960*/  ISETP.NE.U32.AND P0, PT, RZ, UR4, PT ;  /* 0x00000004ff007c0c */ /* 0x000fe2000bf05070 */
[----:B-1----:R-:W-:Y:S01]  /*21970*/  IMAD.MOV.U32 R10, RZ, RZ, RZ ;  /* 0x000000ffff0a7224 */ /* 0x002fe200078e00ff */
[----:B------:R-:W-:Y:S01]  /*21980*/  ULDC.64 UR10, c[0x0][0x208] ;  /* 0x00008200000a7ab9 */ /* 0x000fe20000000a00 */
[----:B------:R-:W-:Y:S01]  /*21990*/  ULDC.64 UR6, c[0x0][0xa10] ;  /* 0x0002840000067ab9 */ /* 0x000fe20000000a00 */
[----:B------:R-:W-:-:S02]  /*219a0*/  ISETP.NE.AND.EX P0, PT, RZ, UR5, PT, P0 ;  /* 0x00000005ff007c0c */ /* 0x000fc4000bf05300 */
[----:B------:R-:W-:-:S04]  /*219b0*/  ISETP.NE.U32.AND P2, PT, RZ, UR8, PT ;  /* 0x00000008ff007c0c */ /* 0x000fc8000bf45070 */
[----:B------:R-:W-:Y:S02]  /*219c0*/  ISETP.NE.AND.EX P2, PT, RZ, UR9, PT, P2 ;  /* 0x00000009ff007c0c */ /* 0x000fe4000bf45320 */
[----:B--2-4-:R-:W-:-:S05]  /*219d0*/  SHF.R.S32.HI R0, RZ, 0x1f, R25 ;  /* 0x0000001fff007819 */ /* 0x014fca0000011419 */
[C---:B------:R-:W-:Y:S01]  /*219e0*/  @P0 LEA R2, P1, R25.reuse, UR4, 0x2 ;  /* 0x0000000419020c11 */ /* 0x040fe2000f8210ff */
[C---:B------:R-:W-:Y:S01]  /*219f0*/  IMAD.SHL.U32 R27, R25.reuse, 0x4, RZ ;  /* 0x00000004191b7824 */ /* 0x040fe200078e00ff */
[C-C-:B------:R-:W-:Y:S01]  /*21a00*/  SHF.L.U64.HI R28, R25.reuse, 0x2, R0.reuse ;  /* 0x00000002191c7819 */ /* 0x140fe20000010200 */
[----:B------:R0:W-:Y:S01]  /*21a10*/  STL [R1+0x38], R0 ;  /* 0x0000380001007387 */ /* 0x0001e20000100800 */
[----:B------:R-:W-:Y:S01]  /*21a20*/  @P0 LEA.HI.X R3, R25, UR5, R0, 0x2, P1 ;  /* 0x0000000519030c11 */ /* 0x000fe200088f1400 */
[----:B------:R-:W-:-:S04]  /*21a30*/  ULDC.64 UR4, c[0x0][0xa00] ;  /* 0x0002800000047ab9 */ /* 0x000fc80000000a00 */
[----:B------:R1:W2:Y:S01]  /*21a40*/  @P0 LDG.E R10, desc[UR10][R2.64] ;  /* 0x0000000a020a0981 */ /* 0x0002a2000c1e1900 */
[----:B------:R-:W-:Y:S01]  /*21a50*/  ISETP.NE.U32.AND P0, PT, RZ, UR4, PT ;  /* 0x00000004ff007c0c */ /* 0x000fe2000bf05070 */
[----:B------:R-:W-:Y:S01]  /*21a60*/  IMAD.MOV.U32 R31, RZ, RZ, RZ ;  /* 0x000000ffff1f7224 */ /* 0x000fe200078e00ff */
        /* <DEDUP_REMOVED lines=13> */
[----:B---3--:R-:W-:-:S03]  /*21b40*/  @P2 IADD3.X R7, R28, UR9, RZ, P3, !PT ;  /* 0x000000091c072c10 */ /* 0x008fc60009ffe4ff */
        /* <DEDUP_REMOVED lines=11> */
[----:B------:R-:W-:-:S03]  /*21c00*/  MOV R9, R8 ;  /* 0x0000000800097202 */ /* 0x000fc60000000f00 */
[----:B--2---:R1:W-:Y:S01]  /*21c10*/  STL [R1+0xc], R10 ;  /* 0x00000c0a01007387 */ /* 0x0043e20000100800 */
[----:B0-----:R-:W-:Y:S01]  /*21c20*/  IMAD.U32 R8, RZ, RZ, UR4 ;  /* 0x00000004ff087e24 */ /* 0x001fe2000f8e00ff */
[----:B------:R-:W-:Y:S06]  /*21c30*/  @P2 BRA `(.L_x_10549) ;  /* 0x0000000000182947 */ /* 0x000fec0003800000 */
[----:B------:R-:W-:Y:S05]  /*21c40*/  @!P0 BRA `(.L_x_10549) ;  /* 0x0000000000148947 */ /* 0x000fea0003800000 */
[----:B------:R-:W-:Y:S02]  /*21c50*/  ULDC.64 UR4, c[0x0][0x208] ;  /* 0x0000820000047ab9 */ /* 0x000fe40000000a00 */
[----:B------:R-:W2:Y:S04]  /*21c60*/  LDG.E R7, desc[UR4][R2.64] ;  /* 0x0000000402077981 */ /* 0x000ea8000c1e1900 */
[----:B------:R-:W2:Y:S02]  /*21c70*/  LDG.E R2, desc[UR4][R2.64+0x4] ;  /* 0x0000040402027981 */ /* 0x000ea4000c1e1900 */
[----:B--2---:R-:W-:-:S05]  /*21c80*/  IMAD.IADD R9, R2, 0x1, -R7 ;  /* 0x0000000102097824 */ /* 0x004fca00078e0a07 */
[----:B------:R0:W-:Y:S02]  /*21c90*/  STL [R1+0x24], R9 ;  /* 0x0000240901007387 */ /* 0x0001e40000100800 */
.L_x_10549:
        /* <DEDUP_REMOVED lines=15> */
.L_x_10550:
[----:B------:R-:W-:Y:S02]  /*21d90*/  ULDC.64 UR4, c[0x0][0xa08] ;  /* 0x0002820000047ab9 */ /* 0x000fe40000000a00 */
[----:B------:R-:W-:-:S04]  /*21da0*/  ISETP.NE.U32.AND P0, PT, RZ, UR4, PT ;  /* 0x00000004ff007c0c */ /* 0x000fc8000bf05070 */
[----:B------:R-:W-:-:S13]  /*21db0*/  ISETP.NE.AND.EX P0, PT, RZ, UR5, PT, P0 ;  /* 0x00000005ff007c0c */ /* 0x000fda000bf05300 */
[----:B------:R-:W-:Y:S05]  /*21dc0*/  @!P0 BRA `(.L_x_10551) ;  /* 0x0000000000188947 */ /* 0x000fea0003800000 */
[----:B------:R-:W2:Y:S01]  /*21dd0*/  LDC.64 R2, c[0x0][0xa08] ;  /* 0x00028200ff027b82 */ /* 0x000ea20000000a00 */
[----:B------:R-:W-:Y:S01]  /*21de0*/  ULDC.64 UR4, c[0x0][0x208] ;  /* 0x0000820000047ab9 */ /* 0x000fe20000000a00 */
[----:B--2---:R-:W-:-:S05]  /*21df0*/  IMAD.WIDE R2, R37, 0x4, R2 ;  /* 0x0000000425027825 */ /* 0x004fca00078e0202 */
[----:B------:R-:W2:Y:S04]  /*21e00*/  LDG.E R8, desc[UR4][R2.64] ;  /* 0x0000000402087981 */ /* 0x000ea8000c1e1900 */
[----:B------:R-:W2:Y:S02]  /*21e10*/  LDG.E R2, desc[UR4][R2.64+0x4] ;  /* 0x0000040402027981 */ /* 0x000ea4000c1e1900 */
[----:B--2---:R-:W-:-:S07]  /*21e20*/  IMAD.IADD R8, R2, 0x1, -R8 ;  /* 0x0000000102087824 */ /* 0x004fce00078e0a08 */
.L_x_10551:
[----:B------:R-:W-:Y:S01]  /*21e30*/  ULDC.64 UR4, c[0x0][0x208] ;  /* 0x0000820000047ab9 */ /* 0x000fe20000000a00 */
[----:B--2---:R-:W2:Y:S01]  /*21e40*/  LDC R3, c[0x0][0x448] ;  /* 0x00011200ff037b82 */ /* 0x004ea20000000800 */
[----:B------:R-:W3:Y:S04]  /*21e50*/  @P1 LDG.E R2, desc[UR4][R4.64] ;  /* 0x0000000404021981 */ /* 0x000ee8000c1e1900 */
[----:B------:R4:W3:Y:S01]  /*21e60*/  @P1 LDG.E R4, desc[UR4][R4.64+0x4] ;  /* 0x0000040404041981 */ /* 0x0008e2000c1e1900 */
[----:B------:R-:W-:Y:S01]  /*21e70*/  BSSY B0, `(.L_x_10552) ;  /* 0x0000037000007945 */ /* 0x000fe20003800000 */
[----:B------:R-:W-:Y:S02]  /*21e80*/  LOP3.LUT R23, R7, 0xff, RZ, 0xc0, !PT ;  /* 0x000000ff07177812 */ /* 0x000fe400078ec0ff */
[----:B--2---:R-:W-:-:S13]  /*21e90*/  ISETP.NE.AND P0, PT, R3, 0x1, PT ;  /* 0x000000010300780c */ /* 0x004fda0003f05270 */
[----:B------:R-:W2:Y:S08]  /*21ea0*/  @P0 LDC R3, c[0x0][0x44c] ;  /* 0x00011300ff030b82 */ /* 0x000eb00000000800 */
[----:B----4-:R-:W4:Y:S01]  /*21eb0*/  @P0 LDC R5, c[0x0][0x450] ;  /* 0x00011400ff050b82 */ /* 0x010f220000000800 */
[----:B---3--:R-:W-:Y:S01]  /*21ec0*/  @P1 IMAD.IADD R6, R4, 0x1, -R2 ;  /* 0x0000000104061824 */ /* 0x008fe200078e0a02 */
[----:B------:R-:W-:Y:S01]  /*21ed0*/  SHF.R.U32.HI R4, RZ, 0x10, R7 ;  /* 0x00000010ff047819 */ /* 0x000fe20000011607 */
[----:B------:R-:W-:-:S05]  /*21ee0*/  IMAD.SHL.U32 R2, R17, 0x80, RZ ;  /* 0x0000008011027824 */ /* 0x000fca00078e00ff */
[----:B------:R-:W-:-:S05]  /*21ef0*/  IADD3 R2, R2, 0x7f, RZ ;  /* 0x0000007f02027810 */ /* 0x000fca0007ffe0ff */
[----:B--2---:R-:W-:-:S05]  /*21f00*/  @P0 IMAD.HI.U32 R3, R2, R3, RZ ;  /* 0x0000000302030227 */ /* 0x004fca00078e00ff */
[----:B----4-:R-:W-:Y:S01]  /*21f10*/  @P0 SHF.R.U32.HI R2, RZ, R5, R3 ;  /* 0x00000005ff020219 */ /* 0x010fe20000011603 */
[----:B-----5:R-:W-:-:S04]  /*21f20*/  IMAD.IADD R5, R8, 0x1, -R10 ;  /* 0x0000000108057824 */ /* 0x020fc800078e0a0a */
[----:B------:R-:W-:-:S04]  /*21f30*/  IMAD.IADD R29, R5, 0x1, R6 ;  /* 0x00000001051d7824 */ /* 0x000fc800078e0206 */
[C---:B------:R-:W-:Y:S01]  /*21f40*/  VIADD R3, R29.reuse, 0x9f ;  /* 0x0000009f1d037836 */ /* 0x040fe20000000000 */
[----:B------:R-:W-:-:S03]  /*21f50*/  IADD3 R20, R29, 0xa0, -R9 ;  /* 0x000000a01d147810 */ /* 0x000fc60007ffe809 */
        /* <DEDUP_REMOVED lines=23> */
[----:B------:R-:W-:Y:S01]  /*220d0*/  IMAD R11, R2, R9, RZ ;  /* 0x00000009020b7224 */ /* 0x000fe200078e02ff */
[----:B------:R-:W-:-:S05]  /*220e0*/  MOV R2, RZ ;  /* 0x000000ff00027202 */ /* 0x000fca0000000f00 */
        /* <DEDUP_REMOVED lines=15> */
.L_x_10553:
[----:B------:R-:W-:Y:S05]  /*221e0*/  BSYNC B0 ;  /* 0x0000000000007941 */ /* 0x000fea0003800000 */
.L_x_10552:
        /* <DEDUP_REMOVED lines=13> */
[-C--:B------:R-:W-:Y:S02]  /*222c0*/  MOV R3, R5.reuse ;  /* 0x0000000500037202 */ /* 0x080fe40000000f00 */
[----:B------:R-:W-:Y:S02]  /*222d0*/  @P0 LEA.HI.SX32 R3, R2, R6, 0x1a ;  /* 0x0000000602030211 */ /* 0x000fe400078fd2ff */
        /* <DEDUP_REMOVED lines=10> */
.L_x_10847:
[----:B---3--:R-:W-:Y:S02]  /*22380*/  ISETP.NE.AND P0, PT, R14, RZ, PT ;  /* 0x000000ff0e00720c */ /* 0x008fe40003f05270 */
[----:B------:R-:W-:-:S11]  /*22390*/  PLOP3.LUT P6, PT, PT, PT, PT, 0x8, 0x0 ;  /* 0x000000000000781c */ /* 0x000fd60003fce170 */
[----:B------:R-:W-:Y:S05]  /*223a0*/  @P0 BRA `(.L_x_10557) ;  /* 0x00000000000c0947 */ /* 0x000fea0003800000 */
[----:B------:R-:W-:-:S03]  /*223b0*/  UMOV UR4, 0xffffffff ;  /* 0xffffffff00047882 */ /* 0x000fc60000000000 */
[----:B------:R-:W-:Y:S05]  /*223c0*/  BRA.DIV UR4, `(.L_x_10558) ;  /* 0x000000b204d47947 */ /* 0x000fea000b800000 */
[----:B------:R-:W-:-:S13]  /*223d0*/  ELECT P6, URZ, PT ;  /* 0x00000000003f782f */ /* 0x000fda00038c0000 */
.L_x_10557:
        /* <DEDUP_REMOVED lines=9> */
.L_x_10850:
[----:B------:R-:W-:Y:S05]  /*22470*/  BSYNC B1 ;  /* 0x0000000000017941 */ /* 0x000fea0003800000 */
.L_x_10559:
[----:B------:R-:W-:Y:S04]  /*22480*/  BSSY B1, `(.L_x_10561) ;  /* 0x000004e000017945 */ /* 0x000fe80003800000 */
[----:B------:R-:W-:Y:S05]  /*22490*/  @!P6 BRA `(.L_x_10562) ;  /* 0x000000040030e947 */ /* 0x000fea0003800000 */
[----:B------:R-:W3:Y:S01]  /*224a0*/  LDL R7, [R1+0x8] ;  /* 0x0000080001077983 */ /* 0x000ee20000100800 */
[----:B--2---:R-:W-:Y:S01]  /*224b0*/  IMAD R6, R36, 0x8, R22 ;  /* 0x0000000824067824 */ /* 0x004fe200078e0216 */
[----:B------:R-:W2:Y:S01]  /*224c0*/  S2R R8, SR_TID.X ;  /* 0x0000000000087919 */ /* 0x000ea20000002100 */
[----:B------:R-:W-:Y:S01]  /*224d0*/  BSSY B2, `(.L_x_10563) ;  /* 0x0000006000027945 */ /* 0x000fe20003800000 */
[----:B--2---:R-:W-:-:S04]  /*224e0*/  LOP3.LUT R8, R8, 0x7f, RZ, 0xc0, !PT ;  /* 0x0000007f08087812 */ /* 0x004fc800078ec0ff */
[----:B------:R-:W-:Y:S02]  /*224f0*/  ISETP.NE.AND P1, PT, R8, RZ, PT ;  /* 0x000000ff0800720c */ /* 0x000fe40003f25270 */
[----:B---3--:R-:W-:-:S04]  /*22500*/  SHF.L.U32 R7, R7, 0x1f, RZ ;  /* 0x0000001f07077819 */ /* 0x008fc800000006ff */
[----:B------:R-:W2:Y:S02]  /*22510*/  SYNCS.PHASECHK.TRANS64.TRYWAIT P0, [R6+URZ+0x228a0], R7 ;  /* 0x0228a007060075a7 */ /* 0x000ea4000800017f */
[----:B--2---:R-:W-:Y:S05]  /*22520*/  @!P0 BRA `(.L_x_10564) ;  /* 0x000000b000b08947 */ /* 0x004fea0003800000 */
.L_x_10851:
[----:B------:R-:W-:Y:S05]  /*22530*/  BSYNC B2 ;  /* 0x0000000000027941 */ /* 0x000fea0003800000 */
.L_x_10563:
[----:B------:R-:W-:Y:S04]  /*22540*/  BSSY B2, `(.L_x_10565) ;  /* 0x0000009000027945 */ /* 0x000fe80003800000 */
[----:B------:R-:W-:Y:S05]  /*22550*/  @P1 BRA `(.L_x_10566) ;  /* 0x00000000001c1947 */ /* 0x000fea0003800000 */
[----:B------:R-:W0:Y:S02]  /*22560*/  S2R R8, SR_TID.X ;  /* 0x0000000000087919 */ /* 0x000e240000002100 */
[----:B0-----:R-:W-:Y:S01]  /*22570*/  LOP3.LUT R9, R8, 0x1f, RZ, 0xc0, !PT ;  /* 0x0000001f08097812 */ /* 0x001fe200078ec0ff */
[----:B------:R-:W-:-:S03]  /*22580*/  IMAD.MOV.U32 R8, RZ, RZ, 0x5000 ;  /* 0x00005000ff087424 */ /* 0x000fc600078e00ff */
[----:B------:R-:W-:Y:S01]  /*22590*/  ISETP.NE.AND P0, PT, R9, RZ, PT ;  /* 0x000000ff0900720c */ /* 0x000fe20003f05270 */
[----:B------:R3:W-:-:S12]  /*225a0*/  SYNCS.ARRIVE.TRANS64 RZ, [R6+URZ+0x22890], R8 ;  /* 0x0228900806ff79a7 */ /* 0x0007d8000800003f */
[----:B---3--:R-:W-:Y:S05]  /*225b0*/  @!P0 BRA `(.L_x_10566) ;  /* 0x0000000000048947 */ /* 0x008fea0003800000 */
[----:B------:R-:W-:Y:S01]  /*225c0*/  BPT.TRAP 0x1 ;  /* 0x000000040000795c */ /* 0x000fe20000300000 */
.L_x_10566:
[----:B------:R-:W-:Y:S05]  /*225d0*/  BSYNC B2 ;  /* 0x0000000000027941 */ /* 0x000fea0003800000 */
.L_x_10565:
[----:B------:R-:W-:Y:S01]  /*225e0*/  IMAD.MOV.U32 R12, RZ, RZ, RZ ;  /* 0x000000ffff0c7224 */ /* 0x000fe200078e00ff */
[----:B------:R-:W-:Y:S01]  /*225f0*/  UIADD3 UR4, UP0, UR38, 0x570, URZ ;  /* 0x0000057026047890 */ /* 0x000fe2000ff1e03f */
[----:B------:R-:W-:Y:S01]  /*22600*/  IMAD R8, R36, 0x5000, R22 ;  /* 0x0000500024087824 */ /* 0x000fe200078e0216 */
[----:B------:R-:W-:Y:S01]  /*22610*/  PLOP3.LUT P0, PT, PT, PT, PT, 0x80, 0x0 ;  /* 0x000000000000781c */ /* 0x000fe20003f0f070 */
[----:B0-----:R-:W-:Y:S01]  /*22620*/  IMAD R9, R3, 0xa0, R0 ;  /* 0x000000a003097824 */ /* 0x001fe200078e0200 */
[----:B------:R-:W-:Y:S01]  /*22630*/  R2UR UR10, R12 ;  /* 0x000000000c0a72ca */ /* 0x000fe200000e0000 */
[----:B-1----:R-:W-:Y:S01]  /*22640*/  VIADD R10, R6, 0x22890 ;  /* 0x00022890060a7836 */ /* 0x002fe20000000000 */
[----:B------:R-:W-:Y:S01]  /*22650*/  IADD3 R11, R8, 0x18400, RZ ;  /* 0x00018400080b7810 */ /* 0x000fe20007ffe0ff */
[----:B------:R-:W-:Y:S01]  /*22660*/  VIADD R9, R9, 0xffffff60 ;  /* 0xffffff6009097836 */ /* 0x000fe20000000000 */
[----:B------:R-:W-:Y:S01]  /*22670*/  UIADD3.X UR5, URZ, UR39, URZ, UP0, !UPT ;  /* 0x000000273f057290 */ /* 0x000fe200087fe43f */
[----:B------:R-:W-:Y:S01]  /*22680*/  UMOV UR6, 0x0 ;  /* 0x0000000000067882 */ /* 0x000fe20000000000 */
[----:B------:R-:W-:-:S10]  /*22690*/  UMOV UR7, 0x12f00000 ;  /* 0x12f0000000077882 */ /* 0x000fd40000000000 */
.L_x_10567:
        /* <DEDUP_REMOVED lines=13> */
.L_x_10852:
[----:B------:R-:W-:Y:S05]  /*22770*/  BSYNC B2 ;  /* 0x0000000000027941 */ /* 0x000fea0003800000 */
.L_x_10568:
[----:B------:R-:W-:Y:S01]  /*22780*/  BSSY B2, `(.L_x_10570) ;  /* 0x000000b000027945 */ /* 0x000fe20003800000 */
[----:B------:R-:W-:Y:S02]  /*22790*/  IMAD.MOV.U32 R10, RZ, RZ, 0x0 ;  /* 0x00000000ff0a7424 */ /* 0x000fe400078e00ff */
[----:B------:R-:W-:Y:S01]  /*227a0*/  IMAD.MOV.U32 R11, RZ, RZ, 0x12f00000 ;  /* 0x12f00000ff0b7424 */ /* 0x000fe200078e00ff */
[----:B------:R-:W-:Y:S06]  /*227b0*/  @P1 BRA `(.L_x_10571) ;  /* 0x00000000001c1947 */ /* 0x000fec0003800000 */
[----:B------:R-:W1:Y:S01]  /*227c0*/  S2R R13, SR_TID.X ;  /* 0x00000000000d7919 */ /* 0x000e620000002100 */
[----:B0-2---:R-:W-:-:S04]  /*227d0*/  IMAD.MOV.U32 R7, RZ, RZ, 0x5000 ;  /* 0x00005000ff077424 */ /* 0x005fc800078e00ff */
[----:B------:R3:W-:Y:S01]  /*227e0*/  SYNCS.ARRIVE.TRANS64 RZ, [R6+URZ+0x228b0], R7 ;  /* 0x0228b00706ff79a7 */ /* 0x0007e2000800003f */
[----:B-1----:R-:W-:-:S04]  /*227f0*/  LOP3.LUT R13, R13, 0x1f, RZ, 0xc0, !PT ;  /* 0x0000001f0d0d7812 */ /* 0x002fc800078ec0ff */
[----:B------:R-:W-:-:S13]  /*22800*/  ISETP.NE.AND P0, PT, R13, RZ, PT ;  /* 0x000000ff0d00720c */ /* 0x000fda0003f05270 */
[----:B---3--:R-:W-:Y:S05]  /*22810*/  @!P0 BRA `(.L_x_10571) ;  /* 0x0000000000048947 */ /* 0x008fea0003800000 */
[----:B------:R-:W-:Y:S01]  /*22820*/  BPT.TRAP 0x1 ;  /* 0x000000040000795c */ /* 0x000fe20000300000 */
.L_x_10571:
[----:B------:R-:W-:Y:S05]  /*22830*/  BSYNC B2 ;  /* 0x0000000000027941 */ /* 0x000fea0003800000 */
.L_x_10570:
[----:B------:R-:W-:Y:S01]  /*22840*/  R2UR UR10, R12 ;  /* 0x000000000c0a72ca */ /* 0x000fe200000e0000 */
[----:B------:R-:W-:Y:S01]  /*22850*/  UIADD3 UR4, UP0, UR38, 0x670, URZ ;  /* 0x0000067026047890 */ /* 0x000fe2000ff1e03f */
[----:B------:R-:W-:Y:S01]  /*22860*/  R2UR UR6, R10 ;  /* 0x000000000a0672ca */ /* 0x000fe200000e0000 */
[----:B------:R-:W-:Y:S01]  /*22870*/  VIADD R8, R8, 0xa400 ;  /* 0x0000a40008087836 */ /* 0x000fe20000000000 */
[----:B------:R-:W-:Y:S01]  /*22880*/  R2UR UR7, R11 ;  /* 0x000000000b0772ca */ /* 0x000fe200000e0000 */
[----:B0-2---:R-:W-:Y:S01]  /*22890*/  VIADD R6, R6, 0x228b0 ;  /* 0x000228b006067836 */ /* 0x005fe20000000000 */
[----:B------:R-:W-:Y:S01]  /*228a0*/  PLOP3.LUT P0, PT, PT, PT, PT, 0x80, 0x0 ;  /* 0x000000000000781c */ /* 0x000fe20003f0f070 */
[----:B------:R-:W-:-:S12]  /*228b0*/  UIADD3.X UR5, URZ, UR39, URZ, UP0, !UPT ;  /* 0x000000273f057290 */ /* 0x000fd800087fe43f */
.L_x_10572:
        /* <DEDUP_REMOVED lines=10> */
.L_x_10562:
[----:B------:R-:W-:Y:S05]  /*22960*/  BSYNC B1 ;  /* 0x0000000000017941 */ /* 0x000fea0003800000 */
.L_x_10561:
[----:B------:R-:W3:Y:S01]  /*22970*/  LDL.LU R7, [R1+0x8] ;  /* 0x0000080001077983 */ /* 0x000ee20000300800 */
[----:B------:R-:W-:Y:S01]  /*22980*/  VIADD R36, R36, 0x1 ;  /* 0x0000000124247836 */ /* 0x000fe20000000000 */
[----:B------:R-:W-:Y:S01]  /*22990*/  PLOP3.LUT P0, PT, PT, PT, PT, 0x8, 0x0 ;  /* 0x000000000000781c */ /* 0x000fe20003f0e170 */
[----:B------:R-:W-:-:S03]  /*229a0*/  VIADD R3, R3, 0xfffffffe ;  /* 0xfffffffe03037836 */ /* 0x000fc60000000000 */
[C---:B------:R-:W-:Y:S02]  /*229b0*/  ISETP.NE.AND P1, PT, R36.reuse, 0x2, PT ;  /* 0x000000022400780c */ /* 0x040fe40003f25270 */
[----:B------:R-:W-:Y:S02]  /*229c0*/  ISETP.GE.AND P2, PT, R3, R5, PT ;  /* 0x000000050300720c */ /* 0x000fe40003f46270 */
[----:B--2---:R-:W-:Y:S02]  /*229d0*/  SEL R6, RZ, 0x1, P1 ;  /* 0x00000001ff067807 */ /* 0x004fe40000800000 */
[----:B------:R-:W-:Y:S02]  /*229e0*/  SEL R36, R36, RZ, P1 ;  /* 0x000000ff24247207 */ /* 0x000fe40000800000 */
[----:B---3--:R-:W-:-:S05]  /*229f0*/  LOP3.LUT R7, R7, R6, RZ, 0x3c, !PT ;  /* 0x0000000607077212 */ /* 0x008fca00078e3cff */
[----:B------:R2:W-:Y:S02]  /*22a00*/  STL [R1+0x8], R7 ;  /* 0x0000080701007387 */ /* 0x0005e40000100800 */
[----:B------:R-:W-:Y:S05]  /*22a10*/  @!P2 BRA `(.L_x_10555) ;  /* 0x000000040064a947 */ /* 0x000fea0003800000 */
.L_x_10585:
[----:B------:R-:W-:Y:S05]  /*22a20*/  YIELD ;  /* 0x0000000000007946 */ /* 0x000fea0003800000 */
[----:B------:R-:W-:Y:S04]  /*22a30*/  BSSY B1, `(.L_x_10573) ;  /* 0x000004d000017945 */ /* 0x000fe80003800000 */
[----:B---3--:R-:W-:Y:S05]  /*22a40*/  @!P6 BRA `(.L_x_10574) ;  /* 0x00000004002ce947 */ /* 0x008fea0003800000 */
[----:B--2---:R-:W2:Y:S01]  /*22a50*/  LDL R7, [R1+0x8] ;  /* 0x0000080001077983 */ /* 0x004ea20000100800 */
[----:B------:R-:W3:Y:S02]  /*22a60*/  S2R R6, SR_TID.X ;  /* 0x0000000000067919 */ /* 0x000ee40000002100 */
[----:B---3--:R-:W-:Y:S02]  /*22a70*/  LOP3.LUT R8, R6, 0x7f, RZ, 0xc0, !PT ;  /* 0x0000007f06087812 */ /* 0x008fe400078ec0ff */
[----:B------:R-:W-:Y:S01]  /*22a80*/  LEA R6, R36, R22, 0x3 ;  /* 0x0000001624067211 */ /* 0x000fe200078e18ff */
[----:B------:R-:W-:Y:S01]  /*22a90*/  BSSY B2, `(.L_x_10575) ;  /* 0x0000005000027945 */ /* 0x000fe20003800000 */
[----:B------:R-:W-:Y:S02]  /*22aa0*/  ISETP.NE.AND P2, PT, R8, RZ, PT ;  /* 0x000000ff0800720c */ /* 0x000fe40003f45270 */
[----:B--2---:R-:W-:-:S04]  /*22ab0*/  SHF.L.U32 R7, R7, 0x1f, RZ ;  /* 0x0000001f07077819 */ /* 0x004fc800000006ff */
[----:B------:R-:W2:Y:S02]  /*22ac0*/  SYNCS.PHASECHK.TRANS64.TRYWAIT P1, [R6+URZ+0x228a0], R7 ;  /* 0x0228a007060075a7 */ /* 0x000ea4000802017f */
[----:B--2---:R-:W-:Y:S05]  /*22ad0*/  @!P1 BRA `(.L_x_10576) ;  /* 0x000000ac006c9947 */ /* 0x004fea0003800000 */
.L_x_10853:
[----:B------:R-:W-:Y:S05]  /*22ae0*/  BSYNC B2 ;  /* 0x0000000000027941 */ /* 0x000fea0003800000 */
.L_x_10575:
        /* <DEDUP_REMOVED lines=9> */
.L_x_10578:
[----:B------:R-:W-:Y:S05]  /*22b80*/  BSYNC B2 ;  /* 0x0000000000027941 */ /* 0x000fea0003800000 */
.L_x_10577:
[----:B------:R-:W-:Y:S01]  /*22b90*/  IMAD.MOV.U32 R12, RZ, RZ, RZ ;  /* 0x000000ffff0c7224 */ /* 0x000fe200078e00ff */
[----:B------:R-:W-:Y:S01]  /*22ba0*/  UIADD3 UR4, UP0, UR38, 0x570, URZ ;  /* 0x0000057026047890 */ /* 0x000fe2000ff1e03f */
[----:B------:R-:W-:Y:S01]  /*22bb0*/  IMAD R8, R36, 0x5000, R22 ;  /* 0x0000500024087824 */ /* 0x000fe200078e0216 */
[----:B------:R-:W-:Y:S01]  /*22bc0*/  PLOP3.LUT P1, PT, PT, PT, PT, 0x80, 0x0 ;  /* 0x000000000000781c */ /* 0x000fe20003f2f070 */
[----:B0-----:R-:W-:Y:S01]  /*22bd0*/  IMAD R9, R3, 0xa0, R0 ;  /* 0x000000a003097824 */ /* 0x001fe200078e0200 */
[----:B------:R-:W-:Y:S01]  /*22be0*/  R2UR UR10, R12 ;  /* 0x000000000c0a72ca */ /* 0x000fe200000e0000 */
[----:B-1----:R-:W-:Y:S01]  /*22bf0*/  VIADD R10, R6, 0x22890 ;  /* 0x00022890060a7836 */ /* 0x002fe20000000000 */
[----:B------:R-:W-:Y:S01]  /*22c00*/  UIADD3.X UR5, URZ, UR39, URZ, UP0, !UPT ;  /* 0x000000273f057290 */ /* 0x000fe200087fe43f */
[----:B------:R-:W-:Y:S01]  /*22c10*/  VIADD R11, R8, 0x18400 ;  /* 0x00018400080b7836 */ /* 0x000fe20000000000 */
[----:B------:R-:W-:Y:S01]  /*22c20*/  UMOV UR6, 0x0 ;  /* 0x0000000000067882 */ /* 0x000fe20000000000 */
[----:B------:R-:W-:-:S10]  /*22c30*/  UMOV UR7, 0x12f00000 ;  /* 0x12f0000000077882 */ /* 0x000fd40000000000 */
.L_x_10579:
        /* <DEDUP_REMOVED lines=13> */
.L_x_10854:
[----:B------:R-:W-:Y:S05]  /*22d10*/  BSYNC B2 ;  /* 0x0000000000027941 */ /* 0x000fea0003800000 */
.L_x_10580:
        /* <DEDUP_REMOVED lines=11> */
.L_x_10583:
[----:B------:R-:W-:Y:S05]  /*22dd0*/  BSYNC B2 ;  /* 0x0000000000027941 */ /* 0x000fea0003800000 */
.L_x_10582:
[----:B------:R-:W-:Y:S01]  /*22de0*/  R2UR UR10, R12 ;  /* 0x000000000c0a72ca */ /* 0x000fe200000e0000 */
[----:B------:R-:W-:Y:S01]  /*22df0*/  UIADD3 UR4, UP0, UR38, 0x670, URZ ;  /* 0x0000067026047890 */ /* 0x000fe2000ff1e03f */
[----:B------:R-:W-:Y:S01]  /*22e00*/  R2UR UR6, R10 ;  /* 0x000000000a0672ca */ /* 0x000fe200000e0000 */
[----:B0-2---:R-:W-:Y:S01]  /*22e10*/  VIADD R6, R6, 0x228b0 ;  /* 0x000228b006067836 */ /* 0x005fe20000000000 */
[----:B------:R-:W-:Y:S01]  /*22e20*/  R2UR UR7, R11 ;  /* 0x000000000b0772ca */ /* 0x000fe200000e0000 */
[----:B------:R-:W-:Y:S01]  /*22e30*/  UIADD3.X UR5, URZ, UR39, URZ, UP0, !UPT ;  /* 0x000000273f057290 */ /* 0x000fe200087fe43f */
[----:B------:R-:W-:Y:S02]  /*22e40*/  PLOP3.LUT P1, PT, PT, PT, PT, 0x80, 0x0 ;  /* 0x000000000000781c */ /* 0x000fe40003f2f070 */
[----:B------:R-:W-:-:S11]  /*22e50*/  IADD3 R8, R8, 0xa400, RZ ;  /* 0x0000a40008087810 */ /* 0x000fd60007ffe0ff */
.L_x_10584:
        /* <DEDUP_REMOVED lines=10> */
.L_x_10574:
[----:B------:R-:W-:Y:S05]  /*22f00*/  BSYNC B1 ;  /* 0x0000000000017941 */ /* 0x000fea0003800000 */
.L_x_10573:
[----:B--2---:R-:W2:Y:S01]  /*22f10*/  LDL.LU R7, [R1+0x8] ;  /* 0x0000080001077983 */ /* 0x004ea20000300800 */
        /* <DEDUP_REMOVED lines=9> */
.L_x_10555:
[----:B------:R-:W-:Y:S05]  /*22fb0*/  BSYNC B0 ;  /* 0x0000000000007941 */ /* 0x000fea0003800000 */
.L_x_10554:
[----:B------:R-:W4:Y:S01]  /*22fc0*/  LDC R0, c[0x0][0x448] ;  /* 0x00011200ff007b82 */ /* 0x000f220000000800 */
[----:B------:R-:W-:Y:S01]  /*22fd0*/  LEA R2, R17, 0x7f, 0x7 ;  /* 0x0000007f11027811 */ /* 0x000fe200078e38ff */
[----:B------:R-:W-:Y:S06]  /*22fe0*/  @!P0 WARPSYNC.ALL ;  /* 0x0000000000008948 */ /* 0x000fec0003800000 */
[----:B------:R-:W-:Y:S01]  /*22ff0*/  @!P0 BAR.SYNC.DEFER_BLOCKING 0xc, 0x180 ;  /* 0x0306000000008b1d */ /* 0x000fe20000010000 */
[----:B------:R-:W-:Y:S01]  /*23000*/  ISETP.NE.AND P2, PT, R4, RZ, PT ;  /* 0x000000ff0400720c */ /* 0x000fe20003f45270 */
[----:B------:R-:W-:-:S04]  /*23010*/  IMAD.MOV.U32 R30, RZ, RZ, RZ ;  /* 0x000000ffff1e7224 */ /* 0x000fc800078e00ff */
[----:B------:R-:W-:Y:S08]  /*23020*/  BSSY B0, `(.L_x_10586) ;  /* 0x0000028000007945 */ /* 0x000ff00003800000 */
[----:B------:R-:W0:Y:S01]  /*23030*/  @!P2 LDC R4, c[0x0][0x9f0] ;  /* 0x00027c00ff04ab82 */ /* 0x000e220000000800 */
[----:B----4-:R-:W-:-:S13]  /*23040*/  ISETP.NE.AND P1, PT, R0, 0x1, PT ;  /* 0x000000010000780c */ /* 0x010fda0003f25270 */
[----:B------:R-:W4:Y:S08]  /*23050*/  @P1 LDC R0, c[0x0][0x44c] ;  /* 0x00011300ff001b82 */ /* 0x000f300000000800 */
[----:B------:R-:W5:Y:S01]  /*23060*/  @P1 LDC R3, c[0x0][0x450] ;  /* 0x00011400ff031b82 */ /* 0x000f620000000800 */
[----:B----4-:R-:W-:-:S05]  /*23070*/  @P1 IMAD.HI.U32 R0, R2, R0, RZ ;  /* 0x0000000002001227 */ /* 0x010fca00078e00ff */
[----:B-----5:R-:W-:-:S05]  /*23080*/  @P1 SHF.R.U32.HI R2, RZ, R3, R0 ;  /* 0x00000003ff021219 */ /* 0x020fca0000011600 */
[----:B------:R-:W-:-:S04]  /*23090*/  IMAD.IADD R0, R20, 0x1, R2 ;  /* 0x0000000114007824 */ /* 0x000fc800078e0202 */
[----:B------:R-:W-:-:S05]  /*230a0*/  IMAD.HI R0, R0, 0x66666667, RZ ;  /* 0x6666666700007827 */ /* 0x000fca00078e02ff */
[----:B------:R-:W-:-:S04]  /*230b0*/  SHF.R.U32.HI R2, RZ, 0x1f, R0 ;  /* 0x0000001fff027819 */ /* 0x000fc80000011600 */
[----:B------:R-:W-:-:S04]  /*230c0*/  LEA.HI.SX32 R2, R0, R2, 0x1a ;  /* 0x0000000200027211 */ /* 0x000fc800078fd2ff */
[----:B------:R-:W-:-:S04]  /*230d0*/  VIMNMX R21, R21, R2, PT ;  /* 0x0000000215157248 */ /* 0x000fc80003fe0100 */
[----:B------:R-:W-:-:S13]  /*230e0*/  ISETP.GE.AND P1, PT, R21, 0x1, PT ;  /* 0x000000011500780c */ /* 0x000fda0003f26270 */
[----:B0-----:R-:W-:Y:S05]  /*230f0*/  @!P1 BRA `(.L_x_10587) ;  /* 0x0000000000689947 */ /* 0x001fea0003800000 */
[-C--:B------:R-:W-:Y:S02]  /*23100*/  IABS R0, R4.reuse ;  /* 0x0000000400007213 */ /* 0x080fe40000000000 */
[----:B------:R-:W-:Y:S02]  /*23110*/  IABS R6, R4 ;  /* 0x0000000400067213 */ /* 0x000fe40000000000 */
[----:B------:R-:W0:Y:S03]  /*23120*/  I2F.RP R2, R0 ;  /* 0x0000000000027306 */ /* 0x000e260000209400 */
[----:B------:R-:W-:-:S05]  /*23130*/  IMAD.MOV R6, RZ, RZ, -R6 ;  /* 0x000000ffff067224 */ /* 0x000fca00078e0a06 */
[----:B0-----:R-:W0:Y:S02]  /*23140*/  MUFU.RCP R2, R2 ;  /* 0x0000000200027308 */ /* 0x001e240000001000 */
[----:B0-----:R-:W-:-:S06]  /*23150*/  VIADD R2, R2, 0xffffffe ;  /* 0x0ffffffe02027836 */ /* 0x001fcc0000000000 */
[----:B------:R-:W0:Y:S02]  /*23160*/  F2I.FTZ.U32.TRUNC.NTZ R3, R2 ;  /* 0x0000000200037305 */ /* 0x000e24000021f000 */
[----:B0-----:R-:W-:-:S04]  /*23170*/  IMAD.MOV R2, RZ, RZ, -R3 ;  /* 0x000000ffff027224 */ /* 0x001fc800078e0a03 */
[----:B------:R-:W-:Y:S01]  /*23180*/  IMAD R5, R2, R0, RZ ;  /* 0x0000000002057224 */ /* 0x000fe200078e02ff */
[----:B------:R-:W-:-:S05]  /*23190*/  MOV R2, RZ ;  /* 0x000000ff00027202 */ /* 0x000fca0000000f00 */
        /* <DEDUP_REMOVED lines=16> */
.L_x_10587:
[----:B------:R-:W-:Y:S05]  /*232a0*/  BSYNC B0 ;  /* 0x0000000000007941 */ /* 0x000fea0003800000 */
.L_x_10586:
[----:B------:R-:W-:-:S05]  /*232b0*/  IMAD R0, R23, R30, RZ ;  /* 0x0000001e17007224 */ /* 0x000fca00078e02ff */
        /* <DEDUP_REMOVED lines=10> */
[----:B------:R-:W4:Y:S01]  /*23360*/  LDC.64 R2, c[0x0][0xc60] ;  /* 0x00031800ff027b82 */ /* 0x000f220000000a00 */
[----:B------:R-:W0:Y:S01]  /*23370*/  FLO.U32 R0, UR4 ;  /* 0x0000000400007d00 */ /* 0x000e2200080e0000 */
[----:B------:R-:W-:Y:S01]  /*23380*/  ULDC.64 UR6, c[0x0][0x208] ;  /* 0x0000820000067ab9 */ /* 0x000fe20000000a00 */
[----:B0-----:R-:W-:-:S06]  /*23390*/  ISETP.EQ.U32.AND P0, PT, R0, R5, PT ;  /* 0x000000050000720c */ /* 0x001fcc0003f02070 */
[----:B------:R-:W4:Y:S07]  /*233a0*/  POPC R5, UR4 ;  /* 0x0000000400057d09 */ /* 0x000f2e0008000000 */
[----:B----4-:R-:W4:Y:S01]  /*233b0*/  @P0 ATOMG.E.ADD.STRONG.GPU PT, R3, desc[UR6][R2.64], R5 ;  /* 0x00000005020309a8 */ /* 0x010f2200081ee1c6 */
[----:B------:R-:W0:Y:S02]  /*233c0*/  S2R R4, SR_LTMASK ;  /* 0x0000000000047919 */ /* 0x000e240000003900 */
[----:B0-----:R-:W-:-:S04]  /*233d0*/  LOP3.LUT R4, R4, UR4, RZ, 0xc0, !PT ;  /* 0x0000000404047c12 */ /* 0x001fc8000f8ec0ff */
[----:B--23--:R-:W0:Y:S01]  /*233e0*/  POPC R7, R4 ;  /* 0x0000000400077309 */ /* 0x00ce220000000000 */
[----:B----4-:R-:W0:Y:S02]  /*233f0*/  SHFL.IDX PT, R0, R3, R0, 0x1f ;  /* 0x00001f0003007589 */ /* 0x010e2400000e0000 */
[----:B0-----:R-:W-:Y:S01]  /*23400*/  IADD3 R16, R0, UR37, R7 ;  /* 0x0000002500107c10 */ /* 0x001fe2000fffe007 */
[----:B------:R-:W-:Y:S06]  /*23410*/  BRA `(.L_x_10589) ;  /* 0x0000004c00847947 */ /* 0x000fec0003800000 */
.L_x_10588:
        /* <DEDUP_REMOVED lines=8> */
[----:B------:R-:W-:Y:S01]  /*234a0*/  MOV R4, UR6 ;  /* 0x0000000600047c02 */ /* 0x000fe20008000f00 */
[----:B------:R-:W-:Y:S01]  /*234b0*/  IMAD.U32 R5, RZ, RZ, UR7 ;  /* 0x00000007ff057e24 */ /* 0x000fe2000f8e00ff */
[----:B------:R-:W0:Y:S01]  /*234c0*/  LDC.64 R2, c[0x4][R2] ;  /* 0x0100000002027b82 */ /* 0x000e220000000a00 */
[----:B------:R-:W-:Y:S01]  /*234d0*/  IMAD.U32 R6, RZ, RZ, UR8 ;  /* 0x00000008ff067e24 */ /* 0x000fe2000f8e00ff */
[----:B------:R-:W-:Y:S01]  /*234e0*/  MOV R13, RZ ;  /* 0x000000ff000d7202 */ /* 0x000fe20000000f00 */
[----:B--23--:R-:W-:Y:S02]  /*234f0*/  IMAD.U32 R7, RZ, RZ, UR9 ;  /* 0x00000009ff077e24 */ /* 0x00cfe4000f8e00ff */
[----:B-1----:R-:W-:-:S02]  /*23500*/  IMAD.U32 R10, RZ, RZ, UR4 ;  /* 0x00000004ff0a7e24 */ /* 0x002fc4000f8e00ff */
[----:B------:R-:W-:Y:S02]  /*23510*/  IMAD.U32 R11, RZ, RZ, UR5 ;  /* 0x00000005ff0b7e24 */ /* 0x000fe4000f8e00ff */
[----:B------:R-:W-:Y:S02]  /*23520*/  IMAD.MOV.U32 R8, RZ, RZ, 0x70 ;  /* 0x00000070ff087424 */ /* 0x000fe400078e00ff */
[----:B------:R-:W-:-:S07]  /*23530*/  IMAD.MOV.U32 R12, RZ, RZ, 0x1 ;  /* 0x00000001ff0c7424 */ /* 0x000fce00078e00ff */
[----:B------:R-:W-:-:S07]  /*23540*/  LEPC R20, `(.L_x_10591) ;  /* 0x000000001014794e */ /* 0x000fce0000000000 */
[----:B0-----:R-:W-:Y:S05]  /*23550*/  CALL.ABS.NOINC R2 ;  /* 0x0000000002007343 */ /* 0x001fea0003c00000 */
.L_x_10591:
[----:B------:R-:W-:Y:S05]  /*23560*/  BSYNC B6 ;  /* 0x0000000000067941 */ /* 0x000fea0003800000 */
.L_x_10590:
[----:B------:R-:W4:Y:S01]  /*23570*/  LDL.LU R32, [R1] ;  /* 0x0000000001207983 */ /* 0x000f220000300800 */
[----:B------:R-:W-:Y:S01]  /*23580*/  VIADD R0, R22, 0xa400 ;  /* 0x0000a40016007836 */ /* 0x000fe20000000000 */
[----:B------:R-:W-:Y:S04]  /*23590*/  BSSY B6, `(.L_x_10592) ;  /* 0x0000016000067945 */ /* 0x000fe80003800000 */
[----:B------:R-:W-:Y:S02]  /*235a0*/  LOP3.LUT P0, RZ, R0, 0x3ff, RZ, 0xc0, !PT ;  /* 0x000003ff00ff7812 */ /* 0x000fe4000780c0ff */
[----:B----4-:R-:W-:-:S11]  /*235b0*/  LOP3.LUT R32, R32, 0xfffffffe, RZ, 0xc0, !PT ;  /* 0xfffffffe20207812 */ /* 0x010fd600078ec0ff */
[----:B------:R-:W-:-:S05]  /*235c0*/  @P0 LOP3.LUT R32, R32, 0x1, RZ, 0xfc, !PT ;  /* 0x0000000120200812 */ /* 0x000fca00078efcff */
[----:B------:R0:W-:Y:S01]  /*235d0*/  STL [R1], R32 ;  /* 0x0000002001007387 */ /* 0x0001e20000100800 */
[----:B------:R-:W-:Y:S05]  /*235e0*/  @!P0 BRA `(.L_x_10593) ;  /* 0x0000000000408947 */ /* 0x000fea0003800000 */
[----:B------:R-:W-:Y:S01]  /*235f0*/  MOV R2, 0x0 ;  /* 0x0000000000027802 */ /* 0x000fe20000000f00 */
[----:B------:R-:W-:Y:S01]  /*23600*/  ULDC.64 UR6, c[0x4][0x1b0] ;  /* 0x01006c0000067ab9 */ /* 0x000fe20000000a00 */
[----:B------:R-:W-:Y:S01]  /*23610*/  ULDC.64 UR8, c[0x4][0x1b8] ;  /* 0x01006e0000087ab9 */ /* 0x000fe20000000a00 */
[----:B------:R-:W-:Y:S01]  /*23620*/  ULDC.64 UR4, c[0x4][0x80] ;  /* 0x0100200000047ab9 */ /* 0x000fe20000000a00 */
[----:B------:R-:W-:Y:S01]  /*23630*/  IMAD.U32 R4, RZ, RZ, UR6 ;  /* 0x00000006ff047e24 */ /* 0x000fe2000f8e00ff */
[----:B------:R-:W-:Y:S01]  /*23640*/  MOV R8, 0x70 ;  /* 0x0000007000087802 */ /* 0x000fe20000000f00 */
[----:B------:R-:W4:Y:S01]  /*23650*/  LDC.64 R2, c[0x4][R2] ;  /* 0x0100000002027b82 */ /* 0x000f220000000a00 */
[----:B------:R-:W-:Y:S02]  /*23660*/  IMAD.U32 R5, RZ, RZ, UR7 ;  /* 0x00000007ff057e24 */ /* 0x000fe4000f8e00ff */
[----:B------:R-:W-:Y:S02]  /*23670*/  IMAD.U32 R6, RZ, RZ, UR8 ;  /* 0x00000008ff067e24 */ /* 0x000fe4000f8e00ff */
[----:B--23--:R-:W-:-:S02]  /*23680*/  IMAD.U32 R7, RZ, RZ, UR9 ;  /* 0x00000009ff077e24 */ /* 0x00cfc4000f8e00ff */
[----:B-1----:R-:W-:Y:S02]  /*23690*/  IMAD.U32 R10, RZ, RZ, UR4 ;  /* 0x00000004ff0a7e24 */ /* 0x002fe4000f8e00ff */
[----:B------:R-:W-:Y:S02]  /*236a0*/  IMAD.U32 R11, RZ, RZ, UR5 ;  /* 0x00000005ff0b7e24 */ /* 0x000fe4000f8e00ff */
[----:B------:R-:W-:Y:S02]  /*236b0*/  IMAD.MOV.U32 R12, RZ, RZ, 0x1 ;  /* 0x00000001ff0c7424 */ /* 0x000fe400078e00ff */
[----:B------:R-:W-:-:S07]  /*236c0*/  IMAD.MOV.U32 R13, RZ, RZ, RZ ;  /* 0x000000ffff0d7224 */ /* 0x000fce00078e00ff */
[----:B------:R-:W-:-:S07]  /*236d0*/  LEPC R20, `(.L_x_10593) ;  /* 0x000000001014794e */ /* 0x000fce0000000000 */
[----:B0---4-:R-:W-:Y:S05]  /*236e0*/  CALL.ABS.NOINC R2 ;  /* 0x0000000002007343 */ /* 0x011fea0003c00000 */
.L_x_10593:
[----:B------:R-:W-:Y:S05]  /*236f0*/  BSYNC B6 ;  /* 0x0000000000067941 */ /* 0x000fea0003800000 */
.L_x_10592:
        /* <DEDUP_REMOVED lines=13> */
[----:B--23--:R-:W-:-:S02]  /*237d0*/  IMAD.U32 R7, RZ, RZ, UR9 ;  /* 0x00000009ff077e24 */ /* 0x00cfc4000f8e00ff */
[----:B------:R-:W-:Y:S02]  /*237e0*/  IMAD.U32 R11, RZ, RZ, UR5 ;  /* 0x00000005ff0b7e24 */ /* 0x000fe4000f8e00ff */
[----:B------:R-:W-:Y:S02]  /*237f0*/  IMAD.MOV.U32 R8, RZ, RZ, 0x70 ;  /* 0x00000070ff087424 */ /* 0x000fe400078e00ff */
[----:B------:R-:W-:Y:S02]  /*23800*/  IMAD.MOV.U32 R12, RZ, RZ, 0x1 ;  /* 0x00000001ff0c7424 */ /* 0x000fe400078e00ff */
[----:B------:R-:W-:-:S07]  /*23810*/  IMAD.MOV.U32 R13, RZ, RZ, RZ ;  /* 0x000000ffff0d7224 */ /* 0x000fce00078e00ff */
[----:B------:R-:W-:-:S07]  /*23820*/  LEPC R20, `(.L_x_10595) ;  /* 0x000000001014794e */ /* 0x000fce0000000000 */
[----:B01----:R-:W-:Y:S05]  /*23830*/  CALL.ABS.NOINC R2 ;  /* 0x0000000002007343 */ /* 0x003fea0003c00000 */
.L_x_10595:
[----:B------:R-:W-:Y:S05]  /*23840*/  BSYNC B6 ;  /* 0x0000000000067941 */ /* 0x000fea0003800000 */
.L_x_10594:
        /* <DEDUP_REMOVED lines=8> */
[----:B--23--:R-:W-:Y:S01]  /*238d0*/  MOV R7, UR7 ;  /* 0x0000000700077c02 */ /* 0x00cfe20008000f00 */
[----:B------:R-:W2:Y:S01]  /*238e0*/  LDC.64 R2, c[0x4][R2] ;  /* 0x0100000002027b82 */ /* 0x000ea20000000a00 */
[----:B------:R-:W-:Y:S02]  /*238f0*/  IMAD.U32 R5, RZ, RZ, UR5 ;  /* 0x00000005ff057e24 */ /* 0x000fe4000f8e00ff */
[----:B------:R-:W-:Y:S02]  /*23900*/  IMAD.U32 R6, RZ, RZ, UR6 ;  /* 0x00000006ff067e24 */ /* 0x000fe4000f8e00ff */
[----:B-1----:R-:W-:-:S02]  /*23910*/  IMAD.U32 R10, RZ, RZ, UR8 ;  /* 0x00000008ff0a7e24 */ /* 0x002fc4000f8e00ff */
[----:B------:R-:W-:Y:S02]  /*23920*/  IMAD.U32 R11, RZ, RZ, UR9 ;  /* 0x00000009ff0b7e24 */ /* 0x000fe4000f8e00ff */
[----:B------:R-:W-:Y:S02]  /*23930*/  IMAD.MOV.U32 R8, RZ, RZ, 0x70 ;  /* 0x00000070ff087424 */ /* 0x000fe400078e00ff */
[----:B------:R-:W-:Y:S02]  /*23940*/  IMAD.MOV.U32 R12, RZ, RZ, 0x1 ;  /* 0x00000001ff0c7424 */ /* 0x000fe400078e00ff */
[----:B------:R-:W-:-:S07]  /*23950*/  IMAD.MOV.U32 R13, RZ, RZ, RZ ;  /* 0x000000ffff0d7224 */ /* 0x000fce00078e00ff */
[----:B------:R-:W-:-:S07]  /*23960*/  LEPC R20, `(.L_x_10597) ;  /* 0x000000001014794e */ /* 0x000fce0000000000 */
[----:B0-2---:R-:W-:Y:S05]  /*23970*/  CALL.ABS.NOINC R2 ;  /* 0x0000000002007343 */ /* 0x005fea0003c00000 */
.L_x_10597:
[----:B------:R-:W-:Y:S05]  /*23980*/  BSYNC B6 ;  /* 0x0000000000067941 */ /* 0x000fea0003800000 */
.L_x_10596:
[----:B------:R-:W4:Y:S01]  /*23990*/  LDL R21, [R1+0xc] ;  /* 0x00000c0001157983 */ /* 0x000f220000100800 */
[----:B------:R-:W-:Y:S01]  /*239a0*/  ULDC.64 UR4, c[0x0][0x9f8] ;  /* 0x00027e0000047ab9 */ /* 0x000fe20000000a00 */
[----:B------:R-:W-:Y:S01]  /*239b0*/  ULDC.64 UR6, c[0x0][0x208] ;  /* 0x0000820000067ab9 */ /* 0x000fe20000000a00 */
[----:B------:R-:W-:Y:S01]  /*239c0*/  ISETP.NE.U32.AND P0, PT, RZ, UR4, PT ;  /* 0x00000004ff007c0c */ /* 0x000fe2000bf05070 */
[----:B------:R-:W0:Y:S01]  /*239d0*/  S2R R20, SR_TID.X ;  /* 0x0000000000147919 */ /* 0x000e220000002100 */
[----:B------:R-:W1:Y:S02]  /*239e0*/  LDC R12, c[0x0][0x430] ;  /* 0x00010c00ff0c7b82 */ /* 0x000e640000000800 */
[----:B------:R-:W-:-:S13]  /*239f0*/  ISETP.NE.AND.EX P0, PT, RZ, UR5, PT, P0 ;  /* 0x00000005ff007c0c */ /* 0x000fda000bf05300 */
[----:B------:R-:W-:-:S04]  /*23a00*/  @P0 IADD3 R2, P1, R27, UR4, RZ ;  /* 0x000000041b020c10 */ /* 0x000fc8000ff3e0ff */
[----:B------:R-:W-:-:S05]  /*23a10*/  @P0 IADD3.X R3, R28, UR5, RZ, P1, !PT ;  /* 0x000000051c030c10 */ /* 0x000fca0008ffe4ff */
[----:B------:R2:W3:Y:S01]  /*23a20*/  @P0 LDG.E R37, desc[UR6][R2.64] ;  /* 0x0000000602250981 */ /* 0x0004e2000c1e1900 */
[----:B-1----:R-:W-:Y:S01]  /*23a30*/  ISETP.NE.AND P0, PT, R12, 0x1, PT ;  /* 0x000000010c00780c */ /* 0x002fe20003f05270 */
[----:B------:R-:W-:Y:S01]  /*23a40*/  IMAD.MOV.U32 R4, RZ, RZ, 0xa0 ;  /* 0x000000a0ff047424 */ /* 0x000fe200078e00ff */
[----:B------:R-:W1:Y:S03]  /*23a50*/  S2R R35, SR_TID.X ;  /* 0x0000000000237919 */ /* 0x000e660000002100 */
[----:B------:R-:W-:Y:S01]  /*23a60*/  IMAD R4, R30, R4, -0xa0 ;  /* 0xffffff601e047424 */ /* 0x000fe200078e0204 */
[----:B0-----:R-:W-:-:S04]  /*23a70*/  LOP3.LUT R20, R20, 0x7f, RZ, 0xc0, !PT ;  /* 0x0000007f14147812 */ /* 0x001fc800078ec0ff */
[----:B------:R-:W-:-:S03]  /*23a80*/  SHF.R.U32.HI R20, RZ, 0x3, R20 ;  /* 0x00000003ff147819 */ /* 0x000fc60000011614 */
[----:B--2---:R-:W0:Y:S08]  /*23a90*/  @P0 LDC R2, c[0x0][0x434] ;  /* 0x00010d00ff020b82 */ /* 0x004e300000000800 */
[----:B------:R-:W2:Y:S08]  /*23aa0*/  @P0 LDC R3, c[0x0][0x438] ;  /* 0x00010e00ff030b82 */ /* 0x000eb00000000800 */
[----:B------:R-:W2:Y:S01]  /*23ab0*/  @P0 LDC R5, c[0x0][0x434] ;  /* 0x00010d00ff050b82 */ /* 0x000ea20000000800 */
[----:B-1----:R-:W-:-:S07]  /*23ac0*/  IMAD.SHL.U32 R35, R35, 0x10, RZ ;  /* 0x0000001023237824 */ /* 0x002fce00078e00ff */
[----:B------:R-:W1:Y:S01]  /*23ad0*/  @P0 LDC R9, c[0x0][0x438] ;  /* 0x00010e00ff090b82 */ /* 0x000e620000000800 */
[----:B------:R-:W-:Y:S02]  /*23ae0*/  LOP3.LUT R35, R20, 0x70, R35, 0xf8, !PT ;  /* 0x0000007014237812 */ /* 0x000fe400078ef823 */
[----:B------:R-:W0:Y:S02]  /*23af0*/  S2R R20, SR_TID.X ;  /* 0x0000000000147919 */ /* 0x000e240000002100 */
[----:B------:R-:W-:-:S04]  /*23b00*/  IADD3 R0, R35, R4, RZ ;  /* 0x0000000423007210 */ /* 0x000fc80007ffe0ff */
[----:B------:R-:W-:Y:S02]  /*23b10*/  ISETP.GE.AND P1, PT, R0, R29, PT ;  /* 0x0000001d0000720c */ /* 0x000fe40003f26270 */
[C---:B0-----:R-:W-:Y:S01]  /*23b20*/  LOP3.LUT R35, R20.reuse, 0x7f, RZ, 0xc0, !PT ;  /* 0x0000007f14237812 */ /* 0x041fe200078ec0ff */
[----:B------:R-:W-:-:S03]  /*23b30*/  IMAD.SHL.U32 R20, R20, 0x10, RZ ;  /* 0x0000001014147824 */ /* 0x000fc600078e00ff */
[----:B------:R-:W-:-:S04]  /*23b40*/  SHF.R.U32.HI R35, RZ, 0x3, R35 ;  /* 0x00000003ff237819 */ /* 0x000fc80000011623 */
[----:B------:R-:W-:-:S04]  /*23b50*/  LOP3.LUT R20, R35, 0x70, R20, 0xf8, !PT ;  /* 0x0000007023147812 */ /* 0x000fc800078ef814 */
[----:B------:R-:W-:-:S05]  /*23b60*/  LOP3.LUT R20, R20, 0x80, RZ, 0xfc, !PT ;  /* 0x0000008014147812 */ /* 0x000fca00078efcff */
[----:B------:R-:W-:Y:S01]  /*23b70*/  IMAD.IADD R4, R20, 0x1, R4 ;  /* 0x0000000114047824 */ /* 0x000fe200078e0204 */
[----:B------:R-:W-:Y:S01]  /*23b80*/  LOP3.LUT R32, R32, 0xfffffffd, RZ, 0xc0, !PT ;  /* 0xfffffffd20207812 */ /* 0x000fe200078ec0ff */
[----:B------:R-:W-:Y:S01]  /*23b90*/  UMOV UR4, 0xffffffff ;  /* 0xffffffff00047882 */ /* 0x000fe20000000000 */
[--C-:B----4-:R-:W-:Y:S02]  /*23ba0*/  IMAD.IADD R8, R0, 0x1, R21.reuse ;  /* 0x0000000100087824 */ /* 0x110fe400078e0215 */
[----:B---3--:R-:W-:Y:S02]  /*23bb0*/  IMAD.IADD R7, R4, 0x1, R21 ;  /* 0x0000000104077824 */ /* 0x008fe400078e0215 */
[----:B------:R-:W-:-:S04]  /*23bc0*/  @P0 IMAD.HI.U32 R2, R8, R2, RZ ;  /* 0x0000000208020227 */ /* 0x000fc800078e00ff */
[----:B------:R-:W-:Y:S01]  /*23bd0*/  IMAD.MOV.U32 R6, RZ, RZ, R8 ;  /* 0x000000ffff067224 */ /* 0x000fe200078e0008 */
[----:B--2---:R-:W-:Y:S01]  /*23be0*/  @P0 SHF.R.U32.HI R6, RZ, R3, R2 ;  /* 0x00000003ff060219 */ /* 0x004fe20000011602 */
[----:B------:R-:W-:Y:S01]  /*23bf0*/  @P0 IMAD.HI.U32 R5, R7, R5, RZ ;  /* 0x0000000507050227 */ /* 0x000fe200078e00ff */
[----:B------:R-:W0:Y:S03]  /*23c00*/  @!P1 LDC.64 R2, c[0x0][0x428] ;  /* 0x00010a00ff029b82 */ /* 0x000e260000000a00 */
[----:B------:R-:W-:Y:S01]  /*23c10*/  IMAD.MOV.U32 R0, RZ, RZ, R7 ;  /* 0x000000ffff007224 */ /* 0x000fe200078e0007 */
[----:B-1----:R-:W-:Y:S02]  /*23c20*/  @P0 SHF.R.U32.HI R0, RZ, R9, R5 ;  /* 0x00000009ff000219 */ /* 0x002fe40000011605 */
[----:B------:R-:W-:Y:S02]  /*23c30*/  ISETP.GE.AND P0, PT, R4, R29, PT ;  /* 0x0000001d0400720c */ /* 0x000fe40003f06270 */
[----:B------:R-:W-:-:S02]  /*23c40*/  @!P1 SHF.R.S32.HI R5, RZ, 0x1f, R6 ;  /* 0x0000001fff059819 */ /* 0x000fc40000011406 */
[----:B------:R-:W-:Y:S02]  /*23c50*/  ISETP.GT.U32.OR P0, PT, R20, 0x9f, P0 ;  /* 0x0000009f1400780c */ /* 0x000fe40000704470 */
[----:B------:R-:W-:-:S05]  /*23c60*/  SHF.R.S32.HI R13, RZ, 0x1f, R37 ;  /* 0x0000001fff0d7819 */ /* 0x000fca0000011425 */
[----:B------:R1:W-:Y:S01]  /*23c70*/  STL [R1+0x10], R13 ;  /* 0x0000100d01007387 */ /* 0x0003e20000100800 */
[----:B0-----:R-:W-:-:S04]  /*23c80*/  @!P1 IMAD R4, R13, R2, RZ ;  /* 0x000000020d049224 */ /* 0x001fc800078e02ff */
[----:B------:R-:W-:Y:S02]  /*23c90*/  @!P1 IMAD R9, R37, R3, R4 ;  /* 0x0000000325099224 */ /* 0x000fe400078e0204 */
[----:B------:R-:W-:-:S04]  /*23ca0*/  @!P1 IMAD.MOV.U32 R4, RZ, RZ, R6 ;  /* 0x000000ffff049224 */ /* 0x000fc800078e0006 */
[----:B------:R-:W-:Y:S02]  /*23cb0*/  @!P1 IMAD.WIDE.U32 R4, R37, R2, R4 ;  /* 0x0000000225049225 */ /* 0x000fe400078e0004 */
[----:B------:R-:W0:Y:S02]  /*23cc0*/  @!P1 LDC.64 R2, c[0x0][0x418] ;  /* 0x00010600ff029b82 */ /* 0x000e240000000a00 */
[----:B0-----:R-:W-:Y:S02]  /*23cd0*/  @!P1 LEA R10, P2, R4, R2, 0x2 ;  /* 0x00000002040a9211 */ /* 0x001fe400078410ff */
[----:B------:R-:W-:Y:S01]  /*23ce0*/  @!P1 IADD3 R2, R5, R9, RZ ;  /* 0x0000000905029210 */ /* 0x000fe20007ffe0ff */
[----:B------:R-:W-:-:S03]  /*23cf0*/  IMAD.MOV R9, RZ, RZ, -R0 ;  /* 0x000000ffff097224 */ /* 0x000fc600078e0a00 */
[----:B------:R-:W-:Y:S01]  /*23d00*/  @!P1 LEA.HI.X R11, R4, R3, R2, 0x2, P2 ;  /* 0x00000003040b9211 */ /* 0x000fe200010f1402 */
[----:B------:R-:W-:Y:S01]  /*23d10*/  IMAD.MOV R2, RZ, RZ, -R6 ;  /* 0x000000ffff027224 */ /* 0x000fe200078e0a06 */
[----:B------:R-:W0:Y:S01]  /*23d20*/  @!P0 LDC.64 R4, c[0x0][0x418] ;  /* 0x00010600ff048b82 */ /* 0x000e220000000a00 */
[C---:B------:R-:W-:Y:S01]  /*23d30*/  IMAD R9, R12.reuse, R9, R7 ;  /* 0x000000090c097224 */ /* 0x040fe200078e0207 */
[----:B------:R-:W-:Y:S01]  /*23d40*/  @!P0 SHF.R.S32.HI R7, RZ, 0x1f, R0 ;  /* 0x0000001fff078819 */ /* 0x000fe20000011400 */
[----:B------:R-:W-:Y:S02]  /*23d50*/  IMAD R8, R12, R2, R8 ;  /* 0x000000020c087224 */ /* 0x000fe400078e0208 */
[----:B------:R-:W-:-:S03]  /*23d60*/  @!P0 IMAD.MOV.U32 R6, RZ, RZ, R0 ;  /* 0x000000ffff068224 */ /* 0x000fc600078e0000 */
[----:B------:R-:W2:Y:S08]  /*23d70*/  @!P0 LDC.64 R2, c[0x0][0x428] ;  /* 0x00010a00ff028b82 */ /* 0x000eb00000000a00 */
[----:B------:R-:W3:Y:S01]  /*23d80*/  LDC R12, c[0x0][0x2f4] ;  /* 0x0000bd00ff0c7b82 */ /* 0x000ee20000000800 */
[----:B--2---:R-:W-:-:S04]  /*23d90*/  @!P0 IMAD.WIDE.U32 R6, R37, R2, R6 ;  /* 0x0000000225068225 */ /* 0x004fc800078e0006 */
[----:B------:R-:W-:-:S04]  /*23da0*/  @!P0 IMAD R2, R13, R2, RZ ;  /* 0x000000020d028224 */ /* 0x000fc800078e02ff */
[----:B------:R-:W-:Y:S01]  /*23db0*/  @!P0 IMAD R0, R37, R3, R2 ;  /* 0x0000000325008224 */ /* 0x000fe200078e0202 */
[----:B0-----:R-:W-:-:S03]  /*23dc0*/  @!P0 LEA R2, P2, R6, R4, 0x2 ;  /* 0x0000000406028211 */ /* 0x001fc600078410ff */
[----:B------:R-:W-:-:S05]  /*23dd0*/  @!P0 IMAD.IADD R0, R0, 0x1, R7 ;  /* 0x0000000100008824 */ /* 0x000fca00078e0207 */
[----:B------:R-:W-:Y:S02]  /*23de0*/  @!P0 LEA.HI.X R3, R6, R5, R0, 0x2, P2 ;  /* 0x0000000506038211 */ /* 0x000fe400010f1400 */
[----:B------:R-:W-:-:S06]  /*23df0*/  CS2R R4, SRZ ;  /* 0x0000000000047805 */ /* 0x000fcc000001ff00 */
[----:B------:R1:W5:Y:S01]  /*23e00*/  @!P1 LDG.E R4, desc[UR6][R10.64] ;  /* 0x000000060a049981 */ /* 0x000362000c1e1900 */
[----:B------:R-:W-:Y:S01]  /*23e10*/  ISETP.GT.U32.AND P1, PT, R20, 0x9f, PT ;  /* 0x0000009f1400780c */ /* 0x000fe20003f24070 */
[----:B------:R-:W-:Y:S02]  /*23e20*/  IMAD.U32 R0, RZ, RZ, UR40 ;  /* 0x00000028ff007e24 */ /* 0x000fe4000f8e00ff */
[----:B------:R1:W5:Y:S01]  /*23e30*/  @!P0 LDG.E R5, desc[UR6][R2.64] ;  /* 0x0000000602058981 */ /* 0x000362000c1e1900 */
[----:B---3--:R-:W-:Y:S02]  /*23e40*/  ISETP.GE.AND P0, PT, R34, R12, PT ;  /* 0x0000000c2200720c */ /* 0x008fe40003f06270 */
[----:B------:R-:W-:-:S07]  /*23e50*/  ISETP.NE.AND P3, PT, R0, 0x3, PT ;  /* 0x000000030000780c */ /* 0x000fce0003f65270 */
[----:B------:R-:W-:-:S04]  /*23e60*/  @P1 LOP3.LUT R32, R32, 0x2, RZ, 0xfc, !PT ;  /* 0x0000000220201812 */ /* 0x000fc800078efcff */
[----:B------:R-:W-:-:S04]  /*23e70*/  LOP3.LUT R32, R32, 0xfffffffb, RZ, 0xc0, !PT ;  /* 0xfffffffb20207812 */ /* 0x000fc800078ec0ff */
[----:B------:R-:W-:-:S04]  /*23e80*/  LOP3.LUT R32, R32, 0xfffffffe, RZ, 0xc0, !PT ;  /* 0xfffffffe20207812 */ /* 0x000fc800078ec0ff */
[----:B------:R-:W-:-:S04]  /*23e90*/  @P0 LOP3.LUT R32, R32, 0x1, RZ, 0xfc, !PT ;  /* 0x0000000120200812 */ /* 0x000fc800078efcff */
[----:B------:R-:W-:-:S05]  /*23ea0*/  @P3 LOP3.LUT R32, R32, 0x4, RZ, 0xfc, !PT ;  /* 0x0000000420203812 */ /* 0x000fca00078efcff */
[----:B------:R1:W-:Y:S01]  /*23eb0*/  STL [R1], R32 ;  /* 0x0000002001007387 */ /* 0x0003e20000100800 */
[----:B------:R-:W-:Y:S05]  /*23ec0*/  BRA.DIV UR4, `(.L_x_10598) ;  /* 0x0000009a04987947 */ /* 0x000fea000b800000 */
.L_x_10857:
[----:B------:R-:W-:Y:S01]  /*23ed0*/  VIADD R7, R30, 0xffffffff ;  /* 0xffffffff1e077836 */ /* 0x000fe20000000000 */
[----:B------:R-:W-:Y:S06]  /*23ee0*/  @!P3 BRA `(.L_x_10599) ;  /* 0x000000000004b947 */ /* 0x000fec0003800000 */
[----:B------:R-:W-:Y:S01]  /*23ef0*/  BPT.TRAP 0x1 ;  /* 0x000000040000795c */ /* 0x000fe20000300000 */
.L_x_10599:
[----:B------:R-:W2:Y:S01]  /*23f00*/  LDL R0, [R1+0x4] ;  /* 0x0000040001007983 */ /* 0x000ea20000100800 */
[----:B------:R-:W-:Y:S01]  /*23f10*/  IMAD R6, R33, 0x8, R22 ;  /* 0x0000000821067824 */ /* 0x000fe200078e0216 */
[----:B------:R-:W-:Y:S01]  /*23f20*/  BSSY B0, `(.L_x_10600) ;  /* 0x0000007000007945 */ /* 0x000fe20003800000 */
[----:B--2---:R-:W-:-:S04]  /*23f30*/  SHF.L.U32 R0, R0, 0x1f, RZ ;  /* 0x0000001f00007819 */ /* 0x004fc800000006ff */
[----:B------:R0:W2:Y:S01]  /*23f40*/  SYNCS.PHASECHK.TRANS64.TRYWAIT P0, [R6+URZ+0x22880], R0 ;  /* 0x02288000060075a7 */ /* 0x0000a2000800017f */
[----:B------:R0:W-:Y:S02]  /*23f50*/  STL [R1+0x30], R0 ;  /* 0x0000300001007387 */ /* 0x0001e40000100800 */
[----:B0-----:R-:W-:-:S05]  /*23f60*/  SHF.R.S32.HI R0, RZ, 0x1f, R8 ;  /* 0x0000001fff007819 */ /* 0x001fca0000011408 */
[----:B------:R0:W-:Y:S02]  /*23f70*/  STL [R1+0x28], R0 ;  /* 0x0000280001007387 */ /* 0x0001e40000100800 */
[----:B0-2---:R-:W-:Y:S05]  /*23f80*/  @!P0 BRA `(.L_x_10601) ;  /* 0x0000009800988947 */ /* 0x005fea0003800000 */
.L_x_10858:
[----:B------:R-:W-:Y:S05]  /*23f90*/  BSYNC B0 ;  /* 0x0000000000007941 */ /* 0x000fea0003800000 */
.L_x_10600:
[----:B0-----:R-:W2:Y:S01]  /*23fa0*/  LDL R0, [R1+0x28] ;  /* 0x0000280001007983 */ /* 0x001ea20000100800 */
[----:B------:R-:W-:Y:S01]  /*23fb0*/  ULDC.64 UR4, c[0x0][0x328] ;  /* 0x0000ca0000047ab9 */ /* 0x000fe20000000a00 */
[----:B-1---5:R-:W-:Y:S01]  /*23fc0*/  SHF.R.S32.HI R32, RZ, 0x1f, R4 ;  /* 0x0000001fff207819 */ /* 0x022fe20000011404 */
[----:B------:R-:W-:Y:S01]  /*23fd0*/  ULDC.64 UR6, c[0x0][0x338] ;  /* 0x0000ce0000067ab9 */ /* 0x000fe20000000a00 */
[----:B------:R-:W3:Y:S01]  /*23fe0*/  LDL.LU R15, [R1] ;  /* 0x00000000010f7983 */ /* 0x000ee20000300800 */
[----:B------:R-:W0:Y:S03]  /*23ff0*/  LDC R11, c[0x0][0x2f4] ;  /* 0x0000bd00ff0b7b82 */ /* 0x000e260000000800 */
[----:B------:R-:W4:Y:S01]  /*24000*/  LDL R14, [R1+0x20] ;  /* 0x00002000010e7983 */ /* 0x000f220000100800 */
[----:B------:R-:W1:Y:S01]  /*24010*/  S2R R20, SR_TID.X ;  /* 0x0000000000147919 */ /* 0x000e620000002100 */
[----:B------:R-:W-:-:S04]  /*24020*/  IMAD.WIDE.U32 R2, R8, UR4, RZ ;  /* 0x0000000408027c25 */ /* 0x000fc8000f8e00ff */
[----:B------:R-:W-:Y:S01]  /*24030*/  IMAD R7, R7, -0xa0, R29 ;  /* 0xffffff6007077824 */ /* 0x000fe200078e021d */
[----:B------:R-:W-:Y:S02]  /*24040*/  SHF.R.S32.HI R35, RZ, 0x1f, R5 ;  /* 0x0000001fff237819 */ /* 0x000fe40000011405 */
[----:B-1----:R-:W-:-:S04]  /*24050*/  LOP3.LUT R20, R20, 0x7f, RZ, 0xc0, !PT ;  /* 0x0000007f14147812 */ /* 0x002fc800078ec0ff */
[----:B------:R-:W-:-:S05]  /*24060*/  SHF.R.U32.HI R20, RZ, 0x3, R20 ;  /* 0x00000003ff147819 */ /* 0x000fca0000011614 */
[----:B------:R-:W-:-:S05]  /*24070*/  IMAD.IADD R7, R7, 0x1, -R20 ;  /* 0x0000000107077824 */ /* 0x000fca00078e0a14 */
[----:B------:R-:W-:Y:S02]  /*24080*/  ISETP.GE.AND P2, PT, R7, 0x1, PT ;  /* 0x000000010700780c */ /* 0x000fe40003f46270 */
[----:B0-----:R-:W-:Y:S01]  /*24090*/  ISETP.GE.AND P0, PT, R34, R11, PT ;  /* 0x0000000b2200720c */ /* 0x001fe20003f06270 */
        /* <DEDUP_REMOVED lines=10> */
[----:B------:R-:W-:Y:S01]  /*24140*/  IMAD.WIDE.U32 R2, R9, UR4, RZ ;  /* 0x0000000409027c25 */ /* 0x000fe2000f8e00ff */
[----:B---3--:R-:W-:-:S03]  /*24150*/  LOP3.LUT R15, R15, 0xffffffbf, RZ, 0xc0, !PT ;  /* 0xffffffbf0f0f7812 */ /* 0x008fc600078ec0ff */
[----:B0-----:R-:W-:-:S04]  /*24160*/  IMAD R0, R0, UR4, RZ ;  /* 0x0000000400007c24 */ /* 0x001fc8000f8e02ff */
[----:B------:R-:W-:Y:S01]  /*24170*/  IMAD R0, R9, UR5, R0 ;  /* 0x0000000509007c24 */ /* 0x000fe2000f8e0200 */
[----:B------:R-:W-:Y:S01]  /*24180*/  @P2 LOP3.LUT R15, R15, 0x40, RZ, 0xfc, !PT ;  /* 0x000000400f0f2812 */ /* 0x000fe200078efcff */
[----:B------:R-:W-:Y:S02]  /*24190*/  ULDC.64 UR4, c[0x0][0x330] ;  /* 0x0000cc0000047ab9 */ /* 0x000fe40000000a00 */
[----:B------:R-:W-:Y:S02]  /*241a0*/  IMAD.IADD R3, R3, 0x1, R0 ;  /* 0x0000000103037824 */ /* 0x000fe400078e0200 */
[----:B------:R-:W-:Y:S02]  /*241b0*/  IMAD R0, R35, UR6, RZ ;  /* 0x0000000623007c24 */ /* 0x000fe4000f8e02ff */
[C---:B------:R-:W-:Y:S01]  /*241c0*/  IMAD.WIDE.U32 R2, R5.reuse, UR6, R2 ;  /* 0x0000000605027c25 */ /* 0x040fe2000f8e0002 */
[----:B------:R0:W-:Y:S03]  /*241d0*/  STL [R1], R15 ;  /* 0x0000000f01007387 */ /* 0x0001e60000100800 */
[----:B------:R-:W-:Y:S01]  /*241e0*/  IMAD R0, R5, UR7, R0 ;  /* 0x0000000705007c24 */ /* 0x000fe2000f8e0200 */
[----:B------:R-:W-:Y:S01]  /*241f0*/  ULDC.64 UR6, c[0x0][0x318] ;  /* 0x0000c60000067ab9 */ /* 0x000fe20000000a00 */
[----:B------:R-:W-:-:S02]  /*24200*/  IMAD.MOV.U32 R10, RZ, RZ, R2 ;  /* 0x000000ffff0a7224 */ /* 0x000fc400078e0002 */
        /* <DEDUP_REMOVED lines=9> */
[----:B----4-:R-:W-:Y:S01]  /*242a0*/  IMAD R27, R33, 0x5000, R14 ;  /* 0x00005000211b7824 */ /* 0x010fe200078e020e */
[----:B0-----:R-:W-:Y:S07]  /*242b0*/  BRA.DIV UR4, `(.L_x_10602) ;  /* 0x0000009604e47947 */ /* 0x001fee000b800000 */
[----:B------:R-:W2:Y:S01]  /*242c0*/  LDL.LU R14, [R1] ;  /* 0x00000000010e7983 */ /* 0x000ea20000300800 */
[----:B------:R-:W-:Y:S01]  /*242d0*/  ULDC.64 UR4, c[0x0][0x208] ;  /* 0x0000820000047ab9 */ /* 0x000fe20000000a00 */
[C---:B------:R-:W-:Y:S02]  /*242e0*/  ISETP.GE.AND P2, PT, R7.reuse, 0x21, PT ;  /* 0x000000210700780c */ /* 0x040fe40003f46270 */
[----:B------:R-:W0:Y:S01]  /*242f0*/  SHFL.IDX PT, R3, R0, RZ, 0x181f ;  /* 0x00181fff00037589 */ /* 0x000e2200000e0000 */
[C---:B------:R-:W-:Y:S02]  /*24300*/  ISETP.GE.AND P3, PT, R7.reuse, 0x91, PT ;  /* 0x000000910700780c */ /* 0x040fe40003f66270 */
[C---:B------:R-:W-:Y:S01]  /*24310*/  ISETP.GE.AND P5, PT, R7.reuse, 0x31, PT ;  /* 0x000000310700780c */ /* 0x040fe20003fa6270 */
[----:B------:R-:W1:Y:S01]  /*24320*/  SHFL.IDX PT, R21, R2, RZ, 0x181f ;  /* 0x00181fff02157589 */ /* 0x000e6200000e0000 */
[----:B------:R-:W-:-:S03]  /*24330*/  ISETP.GE.AND P4, PT, R7, 0x61, PT ;  /* 0x000000610700780c */ /* 0x000fc60003f86270 */
[----:B------:R-:W3:Y:S01]  /*24340*/  SHFL.IDX PT, R11, R0, 0x1, 0x181f ;  /* 0x00381f00000b7f89 */ /* 0x000ee200000e0000 */
[----:B0-----:R-:W-:Y:S02]  /*24350*/  IADD3 R12, P1, R34, R3, RZ ;  /* 0x00000003220c7210 */ /* 0x001fe40007f3e0ff */
[----:B------:R-:W-:-:S03]  /*24360*/  IADD3 R3, R22, R27, RZ ;  /* 0x0000001b16037210 */ /* 0x000fc60007ffe0ff */
[----:B-1----:R-:W-:Y:S01]  /*24370*/  IMAD.X R13, RZ, RZ, R21, P1 ;  /* 0x000000ffff0d7224 */ /* 0x002fe200008e0615 */
[----:B------:R-:W-:Y:S01]  /*24380*/  ISETP.LT.OR P1, PT, R7, 0x1, P0 ;  /* 0x000000010700780c */ /* 0x000fe20000721670 */
[----:B------:R-:W0:-:S12]  /*24390*/  SHFL.IDX PT, R21, R2, 0x1, 0x181f ;  /* 0x00381f0002157f89 */ /* 0x000e1800000e0000 */
[----:B------:R3:W-:Y:S02]  /*243a0*/  LDGSTS.E.BYPASS.LTC128B.128 [R3+0xa400], desc[UR4][R12.64], !P1 ;  /* 0x0a4000000c037fae */ /* 0x0007e4000c901d44 */
[----:B---3--:R-:W-:Y:S02]  /*243b0*/  IADD3 R12, P1, R34, R11, RZ ;  /* 0x0000000b220c7210 */ /* 0x008fe40007f3e0ff */
        /* <DEDUP_REMOVED lines=28> */
[----:B------:R-:W3:Y:S04]  /*24580*/  SHFL.IDX PT, R0, R0, 0x7, 0x181f ;  /* 0x00f81f0000007f89 */ /* 0x000ee800000e0000 */
[----:B------:R-:W4:Y:S04]  /*24590*/  SHFL.IDX PT, R2, R2, 0x7, 0x181f ;  /* 0x00f81f0002027f89 */ /* 0x000f2800000e0000 */
[----:B------:R1:W-:Y:S02]  /*245a0*/  LDGSTS.E.BYPASS.LTC128B.128 [R3+0xcc00], desc[UR4][R12.64], !P1 ;  /* 0x0cc000000c037fae */ /* 0x0003e4000c901d44 */
[----:B-1----:R-:W-:-:S05]  /*245b0*/  IADD3 R12, P1, R34, R11, RZ ;  /* 0x0000000b220c7210 */ /* 0x002fca0007f3e0ff */
[----:B0-----:R-:W-:Y:S01]  /*245c0*/  IMAD.X R13, RZ, RZ, R21, P1 ;  /* 0x000000ffff0d7224 */ /* 0x001fe200008e0615 */
[----:B------:R-:W-:-:S13]  /*245d0*/  ISETP.LT.OR P1, PT, R7, 0x61, P0 ;  /* 0x000000610700780c */ /* 0x000fda0000721670 */
[----:B------:R3:W-:Y:S02]  /*245e0*/  LDGSTS.E.BYPASS.LTC128B.128 [R3+0xd400], desc[UR4][R12.64], !P1 ;  /* 0x0d4000000c037fae */ /* 0x0007e4000c901d44 */
[----:B---3--:R-:W-:Y:S02]  /*245f0*/  IADD3 R12, P1, R34, R0, RZ ;  /* 0x00000000220c7210 */ /* 0x008fe40007f3e0ff */
[----:B------:R-:W-:Y:S03]  /*24600*/  SHFL.IDX PT, R0, R10, RZ, 0x181f ;  /* 0x00181fff0a007589 */ /* 0x000fe600000e0000 */
[----:B----4-:R-:W-:Y:S01]  /*24610*/  IMAD.X R13, RZ, RZ, R2, P1 ;  /* 0x000000ffff0d7224 */ /* 0x010fe200008e0602 */
[----:B------:R-:W-:-:S13]  /*24620*/  ISETP.LT.OR P1, PT, R7, 0x71, P0 ;  /* 0x000000710700780c */ /* 0x000fda0000721670 */
[----:B------:R0:W-:Y:S04]  /*24630*/  LDGSTS.E.BYPASS.LTC128B.128 [R3+0xdc00], desc[UR4][R12.64], !P1 ;  /* 0x0dc000000c037fae */ /* 0x0001e8000c901d44 */
[----:B0-----:R-:W0:Y:S02]  /*24640*/  SHFL.IDX PT, R12, R20, RZ, 0x181f ;  /* 0x00181fff140c7589 */ /* 0x001e2400000e0000 */
[----:B0-----:R-:W-:Y:S02]  /*24650*/  IADD3 R12, P1, R34, R12, RZ ;  /* 0x0000000c220c7210 */ /* 0x001fe40007f3e0ff */
[----:B--2---:R-:W-:Y:S02]  /*24660*/  LOP3.LUT R14, R14, 0xffffffef, RZ, 0xc0, !PT ;  /* 0xffffffef0e0e7812 */ /* 0x004fe400078ec0ff */
[----:B------:R-:W-:-:S02]  /*24670*/  IADD3.X R13, RZ, R0, RZ, P1, !PT ;  /* 0x00000000ff0d7210 */ /* 0x000fc40000ffe4ff */
[C---:B------:R-:W-:Y:S01]  /*24680*/  ISETP.LT.OR P1, PT, R7.reuse, 0x81, P0 ;  /* 0x000000810700780c */ /* 0x040fe20000721670 */
[----:B------:R1:W2:Y:S04]  /*24690*/  SHFL.IDX PT, R0, R10, 0x1, 0x181f ;  /* 0x00381f000a007f89 */ /* 0x0002a800000e0000 */
[----:B------:R1:W3:Y:S08]  /*246a0*/  SHFL.IDX PT, R10, R20, 0x1, 0x181f ;  /* 0x00381f00140a7f89 */ /* 0x0002f000000e0000 */
        /* <DEDUP_REMOVED lines=14> */
[----:B------:R-:W-:-:S05]  /*24790*/  @P3 LOP3.LUT R14, R14, 0x100, RZ, 0xfc, !PT ;  /* 0x000001000e0e3812 */ /* 0x000fca00078efcff */
[----:B--23--:R1:W-:Y:S02]  /*247a0*/  STL [R1], R14 ;  /* 0x0000000e01007387 */ /* 0x00c3e40000100800 */
.L_x_10880:
[----:B------:R-:W-:Y:S01]  /*247b0*/  ISETP.LT.OR P0, PT, R7, 0x91, P0 ;  /* 0x000000910700780c */ /* 0x000fe20000701670 */
[----:B------:R-:W-:Y:S01]  /*247c0*/  ULDC.64 UR4, c[0x0][0x208] ;  /* 0x0000820000047ab9 */ /* 0x000fe20000000a00 */
[----:B-1----:R-:W-:-:S05]  /*247d0*/  IADD3 R10, P3, R34, R10, RZ ;  /* 0x0000000a220a7210 */ /* 0x002fca0007f7e0ff */
[----:B------:R-:W-:-:S06]  /*247e0*/  IMAD.X R11, RZ, RZ, R0, P3 ;  /* 0x000000ffff0b7224 */ /* 0x000fcc00018e0600 */
[----:B------:R-:W-:Y:S01]  /*247f0*/  @!PT LDS RZ, [RZ] ;  /* 0x00000000fffff984 */ /* 0x000fe20000000800 */
[----:B------:R-:W-:Y:S01]  /*24800*/  @!PT LDS RZ, [RZ] ;  /* 0x00000000fffff984 */ /* 0x000fe20000000800 */
[----:B------:R-:W-:Y:S01]  /*24810*/  @!PT LDS RZ, [RZ] ;  /* 0x00000000fffff984 */ /* 0x000fe20000000800 */
[----:B------:R1:W-:Y:S01]  /*24820*/  LDGSTS.E.BYPASS.LTC128B.128 [R3+0xec00], desc[UR4][R10.64], !P0 ;  /* 0x0ec000000a037fae */ /* 0x0003e2000c101d44 */
[----:B------:R-:W-:Y:S01]  /*24830*/  PLOP3.LUT P0, PT, PT, PT, PT, 0x80, 0x0 ;  /* 0x000000000000781c */ /* 0x000fe20003f0f070 */
[----:B------:R-:W-:-:S12]  /*24840*/  NOP ;  /* 0x0000000000007918 */ /* 0x000fd80000000000 */
.L_x_10603:
        /* <DEDUP_REMOVED lines=11> */
.L_x_10604:
[----:B------:R2:W-:Y:S01]  /*24900*/  SYNCS.ARRIVE.TRANS64.A1T0 RZ, [R6+URZ+0x22870], RZ ;  /* 0x022870ff06ff79a7 */ /* 0x0005e2000810003f */
[----:B------:R-:W-:Y:S05]  /*24910*/  @!P6 BRA `(.L_x_10605) ;  /* 0x000000000004e947 */ /* 0x000fea0003800000 */
[----:B------:R-:W-:Y:S01]  /*24920*/  BPT.TRAP 0x1 ;  /* 0x000000040000795c */ /* 0x000fe20000300000 */
.L_x_10605:
[----:B------:R-:W3:Y:S01]  /*24930*/  LDL R0, [R1+0x30] ;  /* 0x0000300001007983 */ /* 0x000ee20000100800 */
[----:B------:R-:W-:Y:S01]  /*24940*/  BSSY B0, `(.L_x_10606) ;  /* 0x0000003000007945 */ /* 0x000fe20003800000 */
[----:B---3--:R-:W3:Y:S03]  /*24950*/  SYNCS.PHASECHK.TRANS64.TRYWAIT P0, [R6+URZ+0x22840], R0 ;  /* 0x02284000060075a7 */ /* 0x008ee6000800017f */
[----:B---3--:R-:W-:Y:S05]  /*24960*/  @!P0 BRA `(.L_x_10607) ;  /* 0x0000009c00a08947 */ /* 0x008fea0003800000 */
.L_x_10881:
[----:B------:R-:W-:Y:S05]  /*24970*/  BSYNC B0 ;  /* 0x0000000000007941 */ /* 0x000fea0003800000 */
.L_x_10606:
[----:B---3--:R-:W3:Y:S01]  /*24980*/  LDL.LU R0, [R1+0x28] ;  /* 0x0000280001007983 */ /* 0x008ee20000300800 */
[----:B------:R-:W-:Y:S01]  /*24990*/  ULDC.64 UR4, c[0x0][0x310] ;  /* 0x0000c40000047ab9 */ /* 0x000fe20000000a00 */
[----:B------:R-:W-:Y:S01]  /*249a0*/  ULDC.64 UR6, c[0x0][0x300] ;  /* 0x0000c00000067ab9 */ /* 0x000fe20000000a00 */
[----:B------:R-:W4:Y:S01]  /*249b0*/  LDC R7, c[0x0][0x2f4] ;  /* 0x0000bd00ff077b82 */ /* 0x000f220000000800 */
[----:B------:R-:W2:Y:S01]  /*249c0*/  LDL.LU R2, [R1+0x2c] ;  /* 0x00002c0001027983 */ /* 0x000ea20000300800 */
[----:B------:R-:W-:Y:S02]  /*249d0*/  IMAD R32, R32, UR4, RZ ;  /* 0x0000000420207c24 */ /* 0x000fe4000f8e02ff */
[C---:B-1----:R-:W-:Y:S01]  /*249e0*/  IMAD.WIDE.U32 R10, R4.reuse, UR4, RZ ;  /* 0x00000004040a7c25 */ /* 0x042fe2000f8e00ff */
[----:B------:R1:W5:Y:S03]  /*249f0*/  LDL R20, [R1] ;  /* 0x0000000001147983 */ /* 0x0003660000100800 */
[----:B------:R-:W-:-:S02]  /*24a00*/  IMAD R32, R4, UR5, R32 ;  /* 0x0000000504207c24 */ /* 0x000fc4000f8e0220 */
[----:B------:R-:W-:Y:S02]  /*24a10*/  IMAD R35, R35, UR4, RZ ;  /* 0x0000000423237c24 */ /* 0x000fe4000f8e02ff */
[----:B------:R-:W-:Y:S02]  /*24a20*/  IMAD.IADD R11, R11, 0x1, R32 ;  /* 0x000000010b0b7824 */ /* 0x000fe400078e0220 */
[C---:B------:R-:W-:Y:S02]  /*24a30*/  IMAD R35, R5.reuse, UR5, R35 ;  /* 0x0000000505237c24 */ /* 0x040fe4000f8e0223 */
[----:B------:R-:W-:Y:S01]  /*24a40*/  IMAD.WIDE.U32 R4, R5, UR4, RZ ;  /* 0x0000000405047c25 */ /* 0x000fe2000f8e00ff */
[----:B------:R-:W-:-:S03]  /*24a50*/  ULDC.64 UR4, c[0x0][0x308] ;  /* 0x0000c20000047ab9 */ /* 0x000fc60000000a00 */
[----:B------:R-:W-:-:S04]  /*24a60*/  IMAD.WIDE.U32 R10, R8, UR6, R10 ;  /* 0x00000006080a7c25 */ /* 0x000fc8000f8e000a */
[----:B------:R-:W-:Y:S01]  /*24a70*/  IMAD.IADD R5, R5, 0x1, R35 ;  /* 0x0000000105057824 */ /* 0x000fe200078e0223 */
[----:B----4-:R-:W-:Y:S01]  /*24a80*/  ISETP.GE.AND P3, PT, R34, R7, PT ;  /* 0x000000072200720c */ /* 0x010fe20003f66270 */
[----:B---3--:R-:W-:-:S04]  /*24a90*/  IMAD R0, R0, UR6, RZ ;  /* 0x0000000600007c24 */ /* 0x008fc8000f8e02ff */
[----:B------:R-:W-:Y:S02]  /*24aa0*/  IMAD R8, R8, UR7, R0 ;  /* 0x0000000708087c24 */ /* 0x000fe4000f8e0200 */
[----:B--2---:R-:W-:Y:S02]  /*24ab0*/  IMAD R0, R2, UR6, RZ ;  /* 0x0000000602007c24 */ /* 0x004fe4000f8e02ff */
        /* <DEDUP_REMOVED lines=14> */
[----:B------:R-:W1:Y:S01]  /*24ba0*/  SHFL.IDX PT, R8, R4, RZ, 0x181f ;  /* 0x00181fff04087589 */ /* 0x000e6200000e0000 */
[----:B-----5:R-:W-:Y:S01]  /*24bb0*/  LOP3.LUT R20, R20, 0xffffefff, RZ, 0xc0, !PT ;  /* 0xffffefff14147812 */ /* 0x020fe200078ec0ff */
[----:B------:R-:W-:Y:S02]  /*24bc0*/  ULDC.64 UR4, c[0x0][0x208] ;  /* 0x0000820000047ab9 */ /* 0x000fe40000000a00 */
[----:B------:R-:W2:Y:S01]  /*24bd0*/  SHFL.IDX PT, R7, R5, RZ, 0x181f ;  /* 0x00181fff05077589 */ /* 0x000ea200000e0000 */
[----:B------:R-:W-:-:S04]  /*24be0*/  @P4 LOP3.LUT R20, R20, 0x1000, RZ, 0xfc, !PT ;  /* 0x0000100014144812 */ /* 0x000fc800078efcff */
[C---:B------:R-:W-:Y:S02]  /*24bf0*/  LOP3.LUT P4, RZ, R20.reuse, 0x40, RZ, 0xc0, !PT ;  /* 0x0000004014ff7812 */ /* 0x040fe4000788c0ff */
[----:B------:R-:W-:-:S04]  /*24c00*/  LOP3.LUT R20, R20, 0xfffff7ff, RZ, 0xc0, !PT ;  /* 0xfffff7ff14147812 */ /* 0x000fc800078ec0ff */
[----:B------:R-:W-:-:S04]  /*24c10*/  @P1 LOP3.LUT R20, R20, 0x800, RZ, 0xfc, !PT ;  /* 0x0000080014141812 */ /* 0x000fc800078efcff */
[C---:B------:R-:W-:Y:S02]  /*24c20*/  LOP3.LUT P1, RZ, R20.reuse, 0x10, RZ, 0xc0, !PT ;  /* 0x0000001014ff7812 */ /* 0x040fe4000782c0ff */
[----:B------:R-:W-:Y:S02]  /*24c30*/  LOP3.LUT R20, R20, 0xfffffbff, RZ, 0xc0, !PT ;  /* 0xfffffbff14147812 */ /* 0x000fe400078ec0ff */
[----:B-1----:R-:W-:Y:S02]  /*24c40*/  @P4 IADD3 R8, P0, R34, R8, RZ ;  /* 0x0000000822084210 */ /* 0x002fe40007f1e0ff */
[----:B------:R-:W-:-:S03]  /*24c50*/  @P2 LOP3.LUT R20, R20, 0x400, RZ, 0xfc, !PT ;  /* 0x0000040014142812 */ /* 0x000fc600078efcff */
[----:B--2---:R-:W-:Y:S01]  /*24c60*/  @P4 IMAD.X R7, RZ, RZ, R7, P0 ;  /* 0x000000ffff074224 */ /* 0x004fe200000e0607 */
[C---:B------:R-:W-:Y:S01]  /*24c70*/  LOP3.LUT P2, RZ, R20.reuse, 0x8, RZ, 0xc0, !PT ;  /* 0x0000000814ff7812 */ /* 0x040fe2000784c0ff */
[----:B------:R-:W-:Y:S01]  /*24c80*/  STL [R1], R20 ;  /* 0x0000001401007387 */ /* 0x000fe20000100800 */
[C---:B------:R-:W-:Y:S01]  /*24c90*/  LOP3.LUT P6, RZ, R20.reuse, 0x80, RZ, 0xc0, !PT ;  /* 0x0000008014ff7812 */ /* 0x040fe200078cc0ff */
[----:B------:R-:W-:Y:S02]  /*24ca0*/  @P4 IMAD.MOV.U32 R9, RZ, RZ, R7 ;  /* 0x000000ffff094224 */ /* 0x000fe400078e0007 */
[----:B------:R-:W-:Y:S04]  /*24cb0*/  SHFL.IDX PT, R7, R5, 0x1, 0x181f ;  /* 0x00381f0005077f89 */ /* 0x000fe800000e0000 */
[----:B------:R1:W-:Y:S01]  /*24cc0*/  @P4 LDGSTS.E.BYPASS.LTC128B.128 [R3+0x18400], desc[UR4][R8.64], !P3 ;  /* 0x1840000008034fae */ /* 0x0003e2000d901d44 */
[----:B------:R-:W-:-:S03]  /*24cd0*/  LOP3.LUT P4, RZ, R20, 0x1000, RZ, 0xc0, !PT ;  /* 0x0000100014ff7812 */ /* 0x000fc6000788c0ff */
[----:B-1----:R-:W1:Y:S02]  /*24ce0*/  SHFL.IDX PT, R8, R4, 0x1, 0x181f ;  /* 0x00381f0004087f89 */ /* 0x002e6400000e0000 */
[----:B-1----:R-:W-:-:S04]  /*24cf0*/  @P1 IADD3 R8, P0, R34, R8, RZ ;  /* 0x0000000822081210 */ /* 0x002fc80007f1e0ff */
[----:B------:R-:W-:-:S05]  /*24d00*/  @P1 IADD3.X R7, RZ, R7, RZ, P0, !PT ;  /* 0x00000007ff071210 */ /* 0x000fca00007fe4ff */
[----:B------:R-:W-:Y:S02]  /*24d10*/  @P1 IMAD.MOV.U32 R9, RZ, RZ, R7 ;  /* 0x000000ffff091224 */ /* 0x000fe400078e0007 */
[----:B------:R-:W-:Y:S04]  /*24d20*/  SHFL.IDX PT, R7, R5, 0x2, 0x181f ;  /* 0x00581f0005077f89 */ /* 0x000fe800000e0000 */
[----:B------:R1:W-:Y:S01]  /*24d30*/  @P1 LDGSTS.E.BYPASS.LTC128B.128 [R3+0x18c00], desc[UR4][R8.64], !P3 ;  /* 0x18c0000008031fae */ /* 0x0003e2000d901d44 */
[----:B------:R-:W-:-:S03]  /*24d40*/  LOP3.LUT P1, RZ, R20, 0x800, RZ, 0xc0, !PT ;  /* 0x0000080014ff7812 */ /* 0x000fc6000782c0ff */
[----:B-1----:R-:W1:Y:S02]  /*24d50*/  SHFL.IDX PT, R8, R4, 0x2, 0x181f ;  /* 0x00581f0004087f89 */ /* 0x002e6400000e0000 */
[----:B-1----:R-:W-:-:S05]  /*24d60*/  @P2 IADD3 R8, P0, R34, R8, RZ ;  /* 0x0000000822082210 */ /* 0x002fca0007f1e0ff */
[----:B------:R-:W-:-:S04]  /*24d70*/  @P2 IMAD.X R7, RZ, RZ, R7, P0 ;  /* 0x000000ffff072224 */ /* 0x000fc800000e0607 */
        /* <DEDUP_REMOVED lines=11> */
[----:B-1----:R-:W1:Y:S10]  /*24e30*/  SHFL.IDX PT, R8, R4, 0x4, 0x181f ;  /* 0x00981f0004087f89 */ /* 0x002e7400000e0000 */
[----:B-1----:R-:W-:-:S05]  /*24e40*/  @P5 IADD3 R8, P0, R34, R8, RZ ;  /* 0x0000000822085210 */ /* 0x002fca0007f1e0ff */
[----:B------:R-:W-:-:S04]  /*24e50*/  @P5 IMAD.X R7, RZ, RZ, R7, P0 ;  /* 0x000000ffff075224 */ /* 0x000fc800000e0607 */
[----:B------:R-:W-:Y:S02]  /*24e60*/  @P5 IMAD.MOV.U32 R9, RZ, RZ, R7 ;  /* 0x000000ffff095224 */ /* 0x000fe400078e0007 */
[----:B------:R-:W-:Y:S04]  /*24e70*/  SHFL.IDX PT, R7, R5, 0x5, 0x181f ;  /* 0x00b81f0005077f89 */ /* 0x000fe800000e0000 */
[----:B------:R1:W-:Y:S04]  /*24e80*/  @P5 LDGSTS.E.BYPASS.LTC128B.128 [R3+0x1a400], desc[UR4][R8.64], !P3 ;  /* 0x1a40000008035fae */ /* 0x0003e8000d901d44 */
[----:B-1----:R-:W1:Y:S02]  /*24e90*/  SHFL.IDX PT, R8, R4, 0x5, 0x181f ;  /* 0x00b81f0004087f89 */ /* 0x002e6400000e0000 */
[----:B-1----:R-:W-:-:S04]  /*24ea0*/  @P6 IADD3 R8, P0, R34, R8, RZ ;  /* 0x0000000822086210 */ /* 0x002fc80007f1e0ff */
[----:B------:R-:W-:-:S05]  /*24eb0*/  @P6 IADD3.X R7, RZ, R7, RZ, P0, !PT ;  /* 0x00000007ff076210 */ /* 0x000fca00007fe4ff */
[----:B------:R-:W-:Y:S02]  /*24ec0*/  @P6 IMAD.MOV.U32 R9, RZ, RZ, R7 ;  /* 0x000000ffff096224 */ /* 0x000fe400078e0007 */
[----:B------:R-:W-:Y:S04]  /*24ed0*/  SHFL.IDX PT, R7, R5, 0x6, 0x181f ;  /* 0x00d81f0005077f89 */ /* 0x000fe800000e0000 */
[----:B------:R1:W-:Y:S04]  /*24ee0*/  @P6 LDGSTS.E.BYPASS.LTC128B.128 [R3+0x1ac00], desc[UR4][R8.64], !P3 ;  /* 0x1ac0000008036fae */ /* 0x0003e8000d901d44 */
[----:B------:R-:W-:Y:S04]  /*24ef0*/  SHFL.IDX PT, R5, R5, 0x7, 0x181f ;  /* 0x00f81f0005057f89 */ /* 0x000fe800000e0000 */
[----:B-1----:R-:W1:Y:S04]  /*24f00*/  SHFL.IDX PT, R8, R4, 0x6, 0x181f ;  /* 0x00d81f0004087f89 */ /* 0x002e6800000e0000 */
[----:B------:R-:W2:Y:S01]  /*24f10*/  SHFL.IDX PT, R4, R4, 0x7, 0x181f ;  /* 0x00f81f0004047f89 */ /* 0x000ea200000e0000 */
[----:B-1----:R-:W-:-:S05]  /*24f20*/  @P4 IADD3 R8, P0, R34, R8, RZ ;  /* 0x0000000822084210 */ /* 0x002fca0007f1e0ff */
[----:B------:R-:W-:Y:S01]  /*24f30*/  @P4 IMAD.X R7, RZ, RZ, R7, P0 ;  /* 0x000000ffff074224 */ /* 0x000fe200000e0607 */
[----:B--2---:R-:W-:-:S03]  /*24f40*/  @P1 IADD3 R4, P0, R34, R4, RZ ;  /* 0x0000000422041210 */ /* 0x004fc60007f1e0ff */
[----:B------:R-:W-:Y:S02]  /*24f50*/  @P4 IMAD.MOV.U32 R9, RZ, RZ, R7 ;  /* 0x000000ffff094224 */ /* 0x000fe400078e0007 */
[----:B------:R-:W-:Y:S01]  /*24f60*/  SHFL.IDX PT, R7, R0, RZ, 0x181f ;  /* 0x00181fff00077589 */ /* 0x000fe200000e0000 */
[----:B------:R-:W-:-:S03]  /*24f70*/  @P1 IMAD.X R5, RZ, RZ, R5, P0 ;  /* 0x000000ffff051224 */ /* 0x000fc600000e0605 */
[----:B------:R1:W-:Y:S04]  /*24f80*/  @P4 LDGSTS.E.BYPASS.LTC128B.128 [R3+0x1b400], desc[UR4][R8.64], !P3 ;  /* 0x1b40000008034fae */ /* 0x0003e8000d901d44 */
[----:B------:R2:W-:Y:S04]  /*24f90*/  @P1 LDGSTS.E.BYPASS.LTC128B.128 [R3+0x1bc00], desc[UR4][R4.64], !P3 ;  /* 0x1bc0000004031fae */ /* 0x0005e8000d901d44 */
[----:B------:R-:W-:Y:S04]  /*24fa0*/  SHFL.IDX PT, R0, R0, 0x1, 0x181f ;  /* 0x00381f0000007f89 */ /* 0x000fe800000e0000 */
[----:B-1----:R-:W2:Y:S04]  /*24fb0*/  SHFL.IDX PT, R8, R2, RZ, 0x181f ;  /* 0x00181fff02087589 */ /* 0x002ea800000e0000 */
[----:B------:R-:W1:Y:S01]  /*24fc0*/  SHFL.IDX PT, R2, R2, 0x1, 0x181f ;  /* 0x00381f0002027f89 */ /* 0x000e6200000e0000 */
[----:B--2---:R-:W-:-:S05]  /*24fd0*/  @P2 IADD3 R4, P0, R34, R8, RZ ;  /* 0x0000000822042210 */ /* 0x004fca0007f1e0ff */
[----:B------:R-:W-:-:S05]  /*24fe0*/  @P2 IMAD.X R5, RZ, RZ, R7, P0 ;  /* 0x000000ffff052224 */ /* 0x000fca00000e0607 */
[----:B-1----:R2:W-:Y:S03]  /*24ff0*/  @P2 LDGSTS.E.BYPASS.LTC128B.128 [R3+0x1c400], desc[UR4][R4.64], !P3 ;  /* 0x1c40000004032fae */ /* 0x0025e6000d901d44 */
.L_x_10903:
[----:B------:R-:W-:Y:S01]  /*25000*/  LOP3.LUT P1, RZ, R20, 0x100, RZ, 0xc0, !PT ;  /* 0x0000010014ff7812 */ /* 0x000fe2000782c0ff */
[----:B------:R-:W-:-:S12]  /*25010*/  ULDC.64 UR4, c[0x0][0x208] ;  /* 0x0000820000047ab9 */ /* 0x000fd80000000a00 */
[----:B------:R-:W-:-:S05]  /*25020*/  @P1 IADD3 R2, P0, R34, R2, RZ ;  /* 0x0000000222021210 */ /* 0x000fca0007f1e0ff */
[----:B------:R-:W-:Y:S01]  /*25030*/  @P1 IMAD.X R0, RZ, RZ, R0, P0 ;  /* 0x000000ffff001224 */ /* 0x000fe200000e0600 */
[----:B------:R-:W-:Y:S01]  /*25040*/  PLOP3.LUT P0, PT, PT, PT, PT, 0x80, 0x0 ;  /* 0x000000000000781c */ /* 0x000fe20003f0f070 */
[----:B--2---:R-:W-:-:S03]  /*25050*/  @P1 IMAD.MOV.U32 R4, RZ, RZ, R2 ;  /* 0x000000ffff041224 */ /* 0x004fc600078e0002 */
[----:B------:R-:W-:-:S05]  /*25060*/  @P1 MOV R5, R0 ;  /* 0x0000000000051202 */ /* 0x000fca0000000f00 */
[----:B------:R-:W-:Y:S01]  /*25070*/  @!PT LDS RZ, [RZ] ;  /* 0x00000000fffff984 */ /* 0x000fe20000000800 */
[----:B------:R-:W-:Y:S01]  /*25080*/  @!PT LDS RZ, [RZ] ;  /* 0x00000000fffff984 */ /* 0x000fe20000000800 */
[----:B------:R-:W-:Y:S01]  /*25090*/  @!PT LDS RZ, [RZ] ;  /* 0x00000000fffff984 */ /* 0x000fe20000000800 */
[----:B------:R1:W-:Y:S01]  /*250a0*/  @P1 LDGSTS.E.BYPASS.LTC128B.128 [R3+0x1cc00], desc[UR4][R4.64], !P3 ;  /* 0x1cc0000004031fae */ /* 0x0003e2000d901d44 */
[----:B------:R-:W-:-:S03]  /*250b0*/  NOP ;  /* 0x0000000000007918 */ /* 0x000fc60000000000 */
.L_x_10609:
        /* <DEDUP_REMOVED lines=11> */
.L_x_10610:
[----:B-1----:R1:W5:Y:S01]  /*25170*/  LDL.LU R3, [R1+0x38] ;  /* 0x0000380001037983 */ /* 0x0023620000300800 */
        /* <DEDUP_REMOVED lines=13> */
[----:B0-----:R-:W-:-:S03]  /*25250*/  IMAD R27, R31, UR5, R2 ;  /* 0x000000051f1b7c24 */ /* 0x001fc6000f8e0202 */
        /* <DEDUP_REMOVED lines=20> */
.L_x_10612:
[----:B------:R-:W-:Y:S05]  /*253a0*/  BSYNC B6 ;  /* 0x0000000000067941 */ /* 0x000fea0003800000 */
.L_x_10611:
[----:B------:R0:W5:Y:S01]  /*253b0*/  LDL R20, [R1+0x24] ;  /* 0x0000240001147983 */ /* 0x0001620000100800 */
[----:B------:R-:W2:Y:S01]  /*253c0*/  LDC R7, c[0x0][0x448] ;  /* 0x00011200ff077b82 */ /* 0x000ea20000000800 */
[----:B------:R-:W-:Y:S01]  /*253d0*/  IMAD.MOV.U32 R2, RZ, RZ, R28 ;  /* 0x000000ffff027224 */ /* 0x000fe200078e001c */
[----:B------:R-:W-:Y:S01]  /*253e0*/  ULDC.64 UR4, c[0x0][0x2d8] ;  /* 0x0000b60000047ab9 */ /* 0x000fe20000000a00 */
[----:B------:R0:W5:Y:S01]  /*253f0*/  LDL R9, [R1+0x34] ;  /* 0x0000340001097983 */ /* 0x0001620000100800 */
[----:B------:R-:W-:Y:S01]  /*25400*/  IMAD.MOV.U32 R3, RZ, RZ, R27 ;  /* 0x000000ffff037224 */ /* 0x000fe200078e001b */
[----:B------:R-:W-:Y:S01]  /*25410*/  ULDC.64 UR6, c[0x0][0x280] ;  /* 0x0000a00000067ab9 */ /* 0x000fe20000000a00 */
[----:B------:R-:W3:Y:S01]  /*25420*/  S2R R21, SR_TID.X ;  /* 0x0000000000157919 */ /* 0x000ee20000002100 */
        /* <DEDUP_REMOVED lines=8> */
[----:B------:R-:W-:-:S11]  /*254b0*/  IMAD.IADD R3, R3, 0x1, R0 ;  /* 0x0000000103037824 */ /* 0x000fd600078e0200 */
[----:B-1----:R-:W1:Y:S01]  /*254c0*/  @P0 LDC R6, c[0x0][0x44c] ;  /* 0x00011300ff060b82 */ /* 0x002e620000000800 */
[C---:B---3--:R-:W-:Y:S01]  /*254d0*/  LOP3.LUT R32, R21.reuse, 0x7f, RZ, 0xc0, !PT ;  /* 0x0000007f15207812 */ /* 0x048fe200078ec0ff */
[----:B------:R-:W-:-:S03]  /*254e0*/  IMAD.SHL.U32 R21, R21, 0x10, RZ ;  /* 0x0000001015157824 */ /* 0x000fc600078e00ff */
[----:B------:R-:W-:-:S03]  /*254f0*/  SHF.R.U32.HI R32, RZ, 0x3, R32 ;  /* 0x00000003ff207819 */ /* 0x000fc60000011620 */
[----:B------:R-:W2:Y:S01]  /*25500*/  @P0 LDC R0, c[0x0][0x450] ;  /* 0x00011400ff000b82 */ /* 0x000ea20000000800 */
[----:B------:R-:W-:-:S04]  /*25510*/  LOP3.LUT R21, R32, 0x70, R21, 0xf8, !PT ;  /* 0x0000007020157812 */ /* 0x000fc800078ef815 */
[----:B------:R-:W-:-:S05]  /*25520*/  LEA R5, R17, R21, 0x7 ;  /* 0x0000001511057211 */ /* 0x000fca00078e38ff */
[----:B------:R-:W-:Y:S02]  /*25530*/  IMAD.MOV.U32 R4, RZ, RZ, R5 ;  /* 0x000000ffff047224 */ /* 0x000fe400078e0005 */
[----:B-1----:R-:W-:Y:S01]  /*25540*/  @P0 IMAD.HI.U32 R6, R5, R6, RZ ;  /* 0x0000000605060227 */ /* 0x002fe200078e00ff */
[----:B------:R-:W1:Y:S04]  /*25550*/  S2R R21, SR_TID.X ;  /* 0x0000000000157919 */ /* 0x000e680000002100 */
        /* <DEDUP_REMOVED lines=21> */
[----:B------:R-:W-:Y:S01]  /*256b0*/  IMAD R17, R17, 0x80, R10 ;  /* 0x0000008011117824 */ /* 0x000fe200078e020a */
[----:B------:R-:W0:Y:S01]  /*256c0*/  SHFL.IDX PT, R5, R0, RZ, 0x181f ;  /* 0x00181fff00057589 */ /* 0x000e2200000e0000 */
[----:B-----5:R-:W-:Y:S01]  /*256d0*/  IMAD R3, R20, R7, RZ ;  /* 0x0000000714037224 */ /* 0x020fe200078e02ff */
[----:B------:R-:W-:Y:S01]  /*256e0*/  ULDC.64 UR4, c[0x0][0x208] ;  /* 0x0000820000047ab9 */ /* 0x000fe20000000a00 */
        /* <DEDUP_REMOVED lines=9> */
[----:B0-----:R-:W-:Y:S01]  /*25780*/  @!P1 IMAD.X R7, RZ, RZ, R4, P3 ;  /* 0x000000ffff079224 */ /* 0x001fe200018e0604 */
[----:B------:R-:W-:Y:S01]  /*25790*/  @!P2 MOV R4, R5 ;  /* 0x000000050004a202 */ /* 0x000fe20000000f00 */
[----:B------:R-:W-:-:S05]  /*257a0*/  @!P2 IMAD.MOV.U32 R5, RZ, RZ, R8 ;  /* 0x000000ffff05a224 */ /* 0x000fca00078e0008 */
        /* <DEDUP_REMOVED lines=56> */
.L_x_10920:
[----:B------:R-:W-:Y:S01]  /*25b30*/  VIADD R17, R17, 0x70 ;  /* 0x0000007011117836 */ /* 0x000fe20000000000 */
[----:B------:R-:W-:-:S04]  /*25b40*/  ULDC.64 UR4, c[0x0][0x208] ;  /* 0x0000820000047ab9 */ /* 0x000fc80000000a00 */
        /* <DEDUP_REMOVED lines=9> */
.L_x_10614:
        /* <DEDUP_REMOVED lines=14> */
[----:B0-----:R-:W2:Y:S01]  /*25cc0*/  LDL R2, [R1+0x14] ;  /* 0x0000140001027983 */ /* 0x001ea20000100800 */
[----:B------:R0:W-:Y:S01]  /*25cd0*/  SYNCS.ARRIVE.TRANS64.A1T0 RZ, [R22+URZ+0x22800], RZ ;  /* 0x022800ff16ff79a7 */ /* 0x0001e2000810003f */
[----:B------:R-:W-:Y:S01]  /*25ce0*/  VIADD R35, R30, 0xfffffffe ;  /* 0xfffffffe1e237836 */ /* 0x000fe20000000000 */
[----:B------:R-:W-:Y:S01]  /*25cf0*/  BSSY B0, `(.L_x_10615) ;  /* 0x0000004000007945 */ /* 0x000fe20003800000 */
[----:B------:R-:W1:Y:S03]  /*25d00*/  SYNCS.PHASECHK.TRANS64.TRYWAIT P0, [R22+URZ+0x22820], R3 ;  /* 0x02282003160075a7 */ /* 0x000e66000800017f */
[----:B--2---:R-:W-:Y:S01]  /*25d10*/  ISETP.GE.AND P1, PT, R35, R2, PT ;  /* 0x000000022300720c */ /* 0x004fe20003f26270 */
[----:B01----:R-:W-:-:S12]  /*25d20*/  @!P0 BRA `(.L_x_10616) ;  /* 0x000000a000848947 */ /* 0x003fd80003800000 */
.L_x_10921:
[----:B------:R-:W-:Y:S05]  /*25d30*/  BSYNC B0 ;  /* 0x0000000000007941 */ /* 0x000fea0003800000 */
.L_x_10615:
[----:B------:R-:W-:Y:S05]  /*25d40*/  @!P1 BRA `(.L_x_10617) ;  /* 0x0000001800b09947 */ /* 0x000fea0003800000 */
[----:B------:R1:W5:Y:S01]  /*25d50*/  LDL.LU R25, [R1+0x4] ;  /* 0x0000040001197983 */ /* 0x0003620000300800 */
[----:B------:R-:W-:-:S07]  /*25d60*/  IMAD.MOV.U32 R21, RZ, RZ, R33 ;  /* 0x000000ffff157224 */ /* 0x000fce00078e0021 */
.L_x_10637:
[----:B---3--:R-:W2:Y:S01]  /*25d70*/  LDL R2, [R1] ;  /* 0x0000000001027983 */ /* 0x008ea20000100800 */
[----:B------:R-:W3:Y:S03]  /*25d80*/  LDC R7, c[0x0][0x430] ;  /* 0x00010c00ff077b82 */ /* 0x000ee60000000800 */
[----:B------:R-:W4:Y:S04]  /*25d90*/  LDL R0, [R1+0xc] ;  /* 0x00000c0001007983 */ /* 0x000f280000100800 */
[----:B------:R-:W4:Y:S01]  /*25da0*/  LDL R10, [R1+0x10] ;  /* 0x00001000010a7983 */ /* 0x000f220000100800 */
[----:B0-----:R-:W0:Y:S03]  /*25db0*/  S2R R3, SR_TID.X ;  /* 0x0000000000037919 */ /* 0x001e260000002100 */
[----:B------:R-:W4:Y:S01]  /*25dc0*/  LDL R11, [R1+0x14] ;  /* 0x00001400010b7983 */ /* 0x000f220000100800 */
[----:B---3--:R-:W-:Y:S01]  /*25dd0*/  ISETP.NE.AND P0, PT, R7, 0x1, PT ;  /* 0x000000010700780c */ /* 0x008fe20003f05270 */
[----:B------:R-:W3:-:S12]  /*25de0*/  S2R R8, SR_TID.X ;  /* 0x0000000000087919 */ /* 0x000ed80000002100 */
[----:B------:R-:W1:Y:S01]  /*25df0*/  @P0 LDC R5, c[0x0][0x434] ;  /* 0x00010d00ff050b82 */ /* 0x000e620000000800 */
[----:B0-----:R-:W-:-:S04]  /*25e00*/  LOP3.LUT R3, R3, 0x7f, RZ, 0xc0, !PT ;  /* 0x0000007f03037812 */ /* 0x001fc800078ec0ff */
[----:B------:R-:W-:Y:S01]  /*25e10*/  SHF.R.U32.HI R3, RZ, 0x3, R3 ;  /* 0x00000003ff037819 */ /* 0x000fe20000011603 */
[----:B---3--:R-:W-:Y:S01]  /*25e20*/  IMAD.SHL.U32 R9, R8, 0x10, RZ ;  /* 0x0000001008097824 */ /* 0x008fe200078e00ff */
[----:B------:R-:W-:Y:S05]  /*25e30*/  YIELD ;  /* 0x0000000000007946 */ /* 0x000fea0003800000 */
[----:B------:R-:W-:Y:S01]  /*25e40*/  ULDC.64 UR4, c[0x0][0x428] ;  /* 0x00010a0000047ab9 */ /* 0x000fe20000000a00 */
[----:B------:R-:W-:Y:S01]  /*25e50*/  ULDC.64 UR6, c[0x0][0x418] ;  /* 0x0001060000067ab9 */ /* 0x000fe20000000a00 */
[----:B------:R-:W-:Y:S01]  /*25e60*/  ULDC.64 UR8, c[0x0][0x208] ;  /* 0x0000820000087ab9 */ /* 0x000fe20000000a00 */
[----:B--2---:R-:W-:-:S02]  /*25e70*/  LOP3.LUT P2, RZ, R2, 0x4, RZ, 0xc0, !PT ;  /* 0x0000000402ff7812 */ /* 0x004fc4000784c0ff */
[----:B------:R-:W0:Y:S01]  /*25e80*/  S2R R2, SR_TID.X ;  /* 0x0000000000027919 */ /* 0x000e220000002100 */
[----:B----4-:R-:W-:Y:S02]  /*25e90*/  IMAD R0, R35, 0xa0, R0 ;  /* 0x000000a023007824 */ /* 0x010fe400078e0200 */
[----:B0-----:R-:W-:-:S05]  /*25ea0*/  IMAD.SHL.U32 R4, R2, 0x10, RZ ;  /* 0x0000001002047824 */ /* 0x001fca00078e00ff */
[----:B------:R-:W-:Y:S02]  /*25eb0*/  LOP3.LUT R4, R3, 0x70, R4, 0xf8, !PT ;  /* 0x0000007003047812 */ /* 0x000fe400078ef804 */
[----:B------:R-:W0:Y:S03]  /*25ec0*/  @P0 LDC R3, c[0x0][0x438] ;  /* 0x00010e00ff030b82 */ /* 0x000e260000000800 */
[----:B------:R-:W-:Y:S01]  /*25ed0*/  IMAD.IADD R4, R4, 0x1, R0 ;  /* 0x0000000104047824 */ /* 0x000fe200078e0200 */
[----:B------:R-:W-:-:S03]  /*25ee0*/  LOP3.LUT R2, R2, 0x7f, RZ, 0xc0, !PT ;  /* 0x0000007f02027812 */ /* 0x000fc600078ec0ff */
[----:B-1----:R-:W-:Y:S01]  /*25ef0*/  @P0 IMAD.HI.U32 R5, R4, R5, RZ ;  /* 0x0000000504050227 */ /* 0x002fe200078e00ff */
[----:B------:R-:W-:-:S03]  /*25f00*/  SHF.R.U32.HI R6, RZ, 0x3, R2 ;  /* 0x00000003ff067819 */ /* 0x000fc60000011602 */
[----:B------:R-:W-:Y:S01]  /*25f10*/  IMAD.MOV.U32 R2, RZ, RZ, R4 ;  /* 0x000000ffff027224 */ /* 0x000fe200078e0004 */
[----:B------:R-:W-:Y:S02]  /*25f20*/  LOP3.LUT R9, R6, 0x70, R9, 0xf8, !PT ;  /* 0x0000007006097812 */ /* 0x000fe400078ef809 */
[----:B0-----:R-:W-:Y:S02]  /*25f30*/  @P0 SHF.R.U32.HI R2, RZ, R3, R5 ;  /* 0x00000003ff020219 */ /* 0x001fe40000011605 */
[----:B------:R-:W0:Y:S08]  /*25f40*/  @P0 LDC R5, c[0x0][0x434] ;  /* 0x00010d00ff050b82 */ /* 0x000e300000000800 */
[----:B------:R-:W1:Y:S01]  /*25f50*/  @P0 LDC R3, c[0x0][0x438] ;  /* 0x00010e00ff030b82 */ /* 0x000e620000000800 */
[----:B------:R-:W-:-:S04]  /*25f60*/  LOP3.LUT R9, R9, 0x80, RZ, 0xfc, !PT ;  /* 0x0000008009097812 */ /* 0x000fc800078efcff */
[----:B------:R-:W-:-:S05]  /*25f70*/  IADD3 R0, R9, R0, RZ ;  /* 0x0000000009007210 */ /* 0x000fca0007ffe0ff */
[----:B------:R-:W-:Y:S02]  /*25f80*/  IMAD.MOV.U32 R6, RZ, RZ, R0 ;  /* 0x000000ffff067224 */ /* 0x000fe400078e0000 */
[----:B0-----:R-:W-:-:S04]  /*25f90*/  @P0 IMAD.HI.U32 R5, R0, R5, RZ ;  /* 0x0000000500050227 */ /* 0x001fc800078e00ff */
[----:B------:R-:W-:Y:S01]  /*25fa0*/  IMAD.MOV R8, RZ, RZ, -R2 ;  /* 0x000000ffff087224 */ /* 0x000fe200078e0a02 */
[----:B-1----:R-:W-:-:S03]  /*25fb0*/  @P0 SHF.R.U32.HI R6, RZ, R3, R5 ;  /* 0x00000003ff060219 */ /* 0x002fc60000011605 */
[----:B------:R-:W-:Y:S02]  /*25fc0*/  IMAD R8, R7, R8, R4 ;  /* 0x0000000807087224 */ /* 0x000fe400078e0204 */
[----:B------:R-:W-:-:S04]  /*25fd0*/  IMAD.MOV R3, RZ, RZ, -R6 ;  /* 0x000000ffff037224 */ /* 0x000fc800078e0a06 */
[----:B------:R-:W-:Y:S01]  /*25fe0*/  IMAD R7, R7, R3, R0 ;  /* 0x0000000307077224 */ /* 0x000fe200078e0200 */
[----:B------:R-:W-:Y:S01]  /*25ff0*/  SHF.R.S32.HI R3, RZ, 0x1f, R2 ;  /* 0x0000001fff037819 */ /* 0x000fe20000011402 */
[----:B------:R-:W-:-:S04]  /*26000*/  IMAD R0, R10, UR4, RZ ;  /* 0x000000040a007c24 */ /* 0x000fc8000f8e02ff */
[C---:B------:R-:W-:Y:S02]  /*26010*/  IMAD R0, R37.reuse, UR5, R0 ;  /* 0x0000000525007c24 */ /* 0x040fe4000f8e0200 */
[----:B------:R-:W-:-:S04]  /*26020*/  IMAD.WIDE.U32 R2, R37, UR4, R2 ;  /* 0x0000000425027c25 */ /* 0x000fc8000f8e0002 */
[----:B------:R-:W-:Y:S01]  /*26030*/  IMAD.IADD R3, R0, 0x1, R3 ;  /* 0x0000000100037824 */ /* 0x000fe200078e0203 */
[----:B------:R-:W-:-:S04]  /*26040*/  LEA R4, P0, R2, UR6, 0x2 ;  /* 0x0000000602047c11 */ /* 0x000fc8000f8010ff */
[----:B------:R-:W-:-:S05]  /*26050*/  LEA.HI.X R5, R2, UR7, R3, 0x2, P0 ;  /* 0x0000000702057c11 */ /* 0x000fca00080f1403 */
[----:B------:R0:W2:Y:S01]  /*26060*/  LDG.E R10, desc[UR8][R4.64] ;  /* 0x00000008040a7981 */ /* 0x0000a2000c1e1900 */
[----:B------:R-:W-:-:S13]  /*26070*/  ISETP.GT.U32.AND P1, PT, R9, 0x9f, PT ;  /* 0x0000009f0900780c */ /* 0x000fda0003f24070 */
[--C-:B------:R-:W-:Y:S01]  /*26080*/  @!P1 SHF.R.S32.HI R3, RZ, 0x1f, R6.reuse ;  /* 0x0000001fff039819 */ /* 0x100fe20000011406 */
[----:B------:R-:W-:-:S04]  /*26090*/  @!P1 IMAD.MOV.U32 R2, RZ, RZ, R6 ;  /* 0x000000ffff029224 */ /* 0x000fc800078e0006 */
[----:B------:R-:W-:-:S04]  /*260a0*/  @!P1 IMAD.WIDE.U32 R2, R37, UR4, R2 ;  /* 0x0000000425029c25 */ /* 0x000fc8000f8e0002 */
[----:B------:R-:W-:Y:S01]  /*260b0*/  @!P1 IMAD.IADD R0, R0, 0x1, R3 ;  /* 0x0000000100009824 */ /* 0x000fe200078e0203 */
[C---:B0-----:R-:W-:Y:S01]  /*260c0*/  @!P1 LEA R4, P0, R2.reuse, UR6, 0x2 ;  /* 0x0000000602049c11 */ /* 0x041fe2000f8010ff */
[----:B------:R-:W-:Y:S01]  /*260d0*/  IMAD.MOV.U32 R9, RZ, RZ, RZ ;  /* 0x000000ffff097224 */ /* 0x000fe200078e00ff */
[----:B------:R-:W-:Y:S02]  /*260e0*/  IADD3 R33, R21, 0x1, RZ ;  /* 0x0000000115217810 */ /* 0x000fe40007ffe0ff */
        /* <DEDUP_REMOVED lines=8> */
[----:B------:R-:W-:Y:S01]  /*26170*/  VIADD R35, R35, 0xffffffff ;  /* 0xffffffff23237836 */ /* 0x000fe20000000000 */
[----:B------:R-:W-:Y:S02]  /*26180*/  SEL R33, R33, RZ, P0 ;  /* 0x000000ff21217207 */ /* 0x000fe40000000000 */
[----:B--2---:R-:W-:Y:S01]  /*26190*/  SHF.R.S32.HI R27, RZ, 0x1f, R10 ;  /* 0x0000001fff1b7819 */ /* 0x004fe2000001140a */
[----:B0-----:R-:W-:Y:S06]  /*261a0*/  @!P2 BRA `(.L_x_10618) ;  /* 0x000000000004a947 */ /* 0x001fec0003800000 */
[----:B------:R-:W-:Y:S01]  /*261b0*/  BPT.TRAP 0x1 ;  /* 0x000000040000795c */ /* 0x000fe20000300000 */
.L_x_10618:
[----:B------:R-:W-:Y:S01]  /*261c0*/  IMAD R0, R33, 0x8, R22 ;  /* 0x0000000821007824 */ /* 0x000fe200078e0216 */
[----:B------:R-:W-:Y:S01]  /*261d0*/  SHF.L.U32 R31, R2, 0x1f, RZ ;  /* 0x0000001f021f7819 */ /* 0x000fe200000006ff */
[----:B------:R-:W-:Y:S01]  /*261e0*/  BSSY B0, `(.L_x_10619) ;  /* 0x0000004000007945 */ /* 0x000fe20003800000 */
[----:B------:R-:W-:Y:S02]  /*261f0*/  SHF.R.S32.HI R30, RZ, 0x1f, R8 ;  /* 0x0000001fff1e7819 */ /* 0x000fe40000011408 */
[----:B------:R-:W0:Y:S02]  /*26200*/  SYNCS.PHASECHK.TRANS64.TRYWAIT P0, [R0+URZ+0x22880], R31 ;  /* 0x0228801f000075a7 */ /* 0x000e24000800017f */
[----:B0-----:R-:W-:Y:S05]  /*26210*/  @!P0 BRA `(.L_x_10620) ;  /* 0x0000009c005c8947 */ /* 0x001fea0003800000 */
.L_x_10922:
[----:B------:R-:W-:Y:S05]  /*26220*/  BSYNC B0 ;  /* 0x0000000000007941 */ /* 0x000fea0003800000 */
.L_x_10619:
        /* <DEDUP_REMOVED lines=25> */
[C---:B------:R-:W-:Y:S02]  /*263c0*/  IMAD.WIDE.U32 R4, R18.reuse, UR4, R4 ;  /* 0x0000000412047c25 */ /* 0x040fe4000f8e0004 */
[----:B------:R-:W-:Y:S02]  /*263d0*/  IADD3 R3, R3, R6, RZ ;  /* 0x0000000603037210 */ /* 0x000fe40007ffe0ff */
[----:B------:R-:W-:Y:S01]  /*263e0*/  IMAD R20, R18, UR5, RZ ;  /* 0x0000000512147c24 */ /* 0x000fe2000f8e02ff */
[----:B------:R-:W-:Y:S01]  /*263f0*/  IADD3 R4, P0, R4, UR6, RZ ;  /* 0x0000000604047c10 */ /* 0x000fe2000ff1e0ff */
[----:B------:R-:W-:Y:S01]  /*26400*/  IMAD.WIDE.U32 R2, R18, UR4, R2 ;  /* 0x0000000412027c25 */ /* 0x000fe2000f8e0002 */
[----:B------:R-:W-:-:S02]  /*26410*/  UMOV UR4, 0xffffffff ;  /* 0xffffffff00047882 */ /* 0x000fc40000000000 */
[----:B------:R-:W-:Y:S02]  /*26420*/  IADD3.X R5, R20, UR7, R5, P0, !PT ;  /* 0x0000000714057c10 */ /* 0x000fe400087fe405 */
[----:B------:R-:W-:-:S04]  /*26430*/  IADD3 R17, P0, R2, UR6, RZ ;  /* 0x0000000602117c10 */ /* 0x000fc8000ff1e0ff */
[----:B------:R-:W-:Y:S01]  /*26440*/  IADD3.X R20, R20, UR7, R3, P0, !PT ;  /* 0x0000000714147c10 */ /* 0x000fe200087fe403 */
[----:B--2---:R-:W-:Y:S01]  /*26450*/  IMAD R6, R33, 0x5000, R12 ;  /* 0x0000500021067824 */ /* 0x004fe200078e020c */
[----:B------:R-:W-:Y:S07]  /*26460*/  BRA.DIV UR4, `(.L_x_10621) ;  /* 0x0000009a04dc7947 */ /* 0x000fee000b800000 */
[----:B------:R-:W1:Y:S01]  /*26470*/  SHFL.IDX PT, R2, R4, RZ, 0x181f ;  /* 0x00181fff04027589 */ /* 0x000e6200000e0000 */
[----:B------:R-:W-:Y:S01]  /*26480*/  IMAD.IADD R6, R22, 0x1, R6 ;  /* 0x0000000116067824 */ /* 0x000fe200078e0206 */
[----:B------:R-:W-:Y:S02]  /*26490*/  ULDC.64 UR4, c[0x0][0x208] ;  /* 0x0000820000047ab9 */ /* 0x000fe40000000a00 */
        /* <DEDUP_REMOVED lines=34> */
[----:B-1----:R-:W-:-:S04]  /*266c0*/  IADD3 R2, P0, R34, R2, RZ ;  /* 0x0000000222027210 */ /* 0x002fc80007f1e0ff */
[----:B------:R-:W-:-:S05]  /*266d0*/  IADD3.X R3, RZ, R32, RZ, P0, !PT ;  /* 0x00000020ff037210 */ /* 0x000fca00007fe4ff */
        /* <DEDUP_REMOVED lines=10> */
.L_x_10944:
[----:B--2---:R-:W-:Y:S01]  /*26780*/  IADD3 R2, P0, R34, R2, RZ ;  /* 0x0000000222027210 */ /* 0x004fe20007f1e0ff */
[----:B------:R-:W-:-:S04]  /*26790*/  ULDC.64 UR4, c[0x0][0x208] ;  /* 0x0000820000047ab9 */ /* 0x000fc80000000a00 */
[----:B------:R-:W-:Y:S01]  /*267a0*/  IMAD.X R3, RZ, RZ, R20, P0 ;  /* 0x000000ffff037224 */ /* 0x000fe200000e0614 */
[----:B------:R-:W-:-:S04]  /*267b0*/  PLOP3.LUT P0, PT, PT, PT, PT, 0x80, 0x0 ;  /* 0x000000000000781c */ /* 0x000fc80003f0f070 */
[----:B------:R-:W-:Y:S01]  /*267c0*/  @!PT LDS RZ, [RZ] ;  /* 0x00000000fffff984 */ /* 0x000fe20000000800 */
[----:B------:R-:W-:Y:S01]  /*267d0*/  @!PT LDS RZ, [RZ] ;  /* 0x00000000fffff984 */ /* 0x000fe20000000800 */
[----:B------:R-:W-:Y:S01]  /*267e0*/  @!PT LDS RZ, [RZ] ;  /* 0x00000000fffff984 */ /* 0x000fe20000000800 */
[----:B------:R2:W-:Y:S01]  /*267f0*/  LDGSTS.E.BYPASS.LTC128B.128 [R6+0xec00], desc[UR4][R2.64], !P2 ;  /* 0x0ec0000002067fae */ /* 0x0005e2000d101d44 */
[----:B------:R-:W-:-:S08]  /*26800*/  NOP ;  /* 0x0000000000007918 */ /* 0x000fd00000000000 */
.L_x_10622:
        /* <DEDUP_REMOVED lines=11> */
.L_x_10623:
[----:B------:R2:W-:Y:S01]  /*268c0*/  SYNCS.ARRIVE.TRANS64.A1T0 RZ, [R0+URZ+0x22870], RZ ;  /* 0x022870ff00ff79a7 */ /* 0x0005e2000810003f */
[----:B------:R-:W-:Y:S05]  /*268d0*/  @!P3 BRA `(.L_x_10624) ;  /* 0x000000000004b947 */ /* 0x000fea0003800000 */
[----:B------:R-:W-:Y:S01]  /*268e0*/  BPT.TRAP 0x1 ;  /* 0x000000040000795c */ /* 0x000fe20000300000 */
.L_x_10624:
[----:B------:R-:W3:Y:S01]  /*268f0*/  SYNCS.PHASECHK.TRANS64.TRYWAIT P0, [R0+URZ+0x22840], R31 ;  /* 0x0228401f000075a7 */ /* 0x000ee2000800017f */
[----:B------:R-:W-:Y:S04]  /*26900*/  BSSY B0, `(.L_x_10625) ;  /* 0x0000002000007945 */ /* 0x000fe80003800000 */
[----:B---3--:R-:W-:Y:S05]  /*26910*/  @!P0 BRA `(.L_x_10626) ;  /* 0x000000a000808947 */ /* 0x008fea0003800000 */
.L_x_10945:
[----:B------:R-:W-:Y:S05]  /*26920*/  BSYNC B0 ;  /* 0x0000000000007941 */ /* 0x000fea0003800000 */
.L_x_10625:
        /* <DEDUP_REMOVED lines=17> */
[----:B------:R-:W-:Y:S01]  /*26a40*/  IMAD.WIDE.U32 R4, R18, UR4, R4 ;  /* 0x0000000412047c25 */ /* 0x000fe2000f8e0004 */
[----:B------:R-:W-:-:S03]  /*26a50*/  IADD3 R3, R3, R8, RZ ;  /* 0x0000000803037210 */ /* 0x000fc60007ffe0ff */
[----:B------:R-:W-:Y:S02]  /*26a60*/  IMAD R8, R29, UR6, RZ ;  /* 0x000000061d087c24 */ /* 0x000fe4000f8e02ff */
[----:B------:R-:W-:-:S04]  /*26a70*/  IMAD.WIDE.U32 R2, R7, UR6, R2 ;  /* 0x0000000607027c25 */ /* 0x000fc8000f8e0002 */
[----:B------:R-:W-:Y:S01]  /*26a80*/  IMAD R8, R7, UR7, R8 ;  /* 0x0000000707087c24 */ /* 0x000fe2000f8e0208 */
[----:B------:R-:W-:Y:S02]  /*26a90*/  ULDC.64 UR6, c[0x0][0x2e8] ;  /* 0x0000ba0000067ab9 */ /* 0x000fe40000000a00 */
[----:B------:R-:W-:Y:S01]  /*26aa0*/  IADD3 R4, P0, R4, UR6, RZ ;  /* 0x0000000604047c10 */ /* 0x000fe2000ff1e0ff */
[----:B------:R-:W-:Y:S02]  /*26ab0*/  IMAD.IADD R3, R3, 0x1, R8 ;  /* 0x0000000103037824 */ /* 0x000fe400078e0208 */
[C---:B------:R-:W-:Y:S02]  /*26ac0*/  IMAD R8, R18.reuse, UR5, RZ ;  /* 0x0000000512087c24 */ /* 0x040fe4000f8e02ff */
[----:B------:R-:W-:Y:S01]  /*26ad0*/  IMAD.WIDE.U32 R2, R18, UR4, R2 ;  /* 0x0000000412027c25 */ /* 0x000fe2000f8e0002 */
[----:B------:R-:W-:Y:S02]  /*26ae0*/  UMOV UR4, 0xffffffff ;  /* 0xffffffff00047882 */ /* 0x000fe40000000000 */
[----:B------:R-:W-:-:S02]  /*26af0*/  IADD3.X R5, R8, UR7, R5, P0, !PT ;  /* 0x0000000708057c10 */ /* 0x000fc400087fe405 */
[----:B------:R-:W-:-:S04]  /*26b00*/  IADD3 R7, P0, R2, UR6, RZ ;  /* 0x0000000602077c10 */ /* 0x000fc8000ff1e0ff */
[----:B------:R-:W-:Y:S01]  /*26b10*/  IADD3.X R8, R8, UR7, R3, P0, !PT ;  /* 0x0000000708087c10 */ /* 0x000fe200087fe403 */
[----:B------:R-:W-:Y:S08]  /*26b20*/  BRA.DIV UR4, `(.L_x_10627) ;  /* 0x000000a204107947 */ /* 0x000ff0000b800000 */
[----:B------:R-:W4:Y:S01]  /*26b30*/  SHFL.IDX PT, R2, R4, RZ, 0x181f ;  /* 0x00181fff04027589 */ /* 0x000f2200000e0000 */
[----:B------:R-:W-:-:S03]  /*26b40*/  ULDC.64 UR4, c[0x0][0x208] ;  /* 0x0000820000047ab9 */ /* 0x000fc60000000a00 */
        /* <DEDUP_REMOVED lines=46> */
.L_x_10967:
[----:B-1----:R-:W-:Y:S01]  /*26e30*/  IADD3 R2, P0, R34, R2, RZ ;  /* 0x0000000222027210 */ /* 0x002fe20007f1e0ff */
        /* <DEDUP_REMOVED lines=8> */
.L_x_10628:
[----:B------:R-:W-:Y:S02]  /*26ec0*/  PLOP3.LUT P2, PT, P2, P0, PT, 0xa2, 0x0 ;  /* 0x000000000000781c */ /* 0x000fe40001741472 */
[----:B------:R-:W-:-:S08]  /*26ed0*/  @P0 R2UR P2, UR4, R0 ;  /* 0x00000000000402ca */ /* 0x000fd00000040000 */
[----:B------:R-:W-:-:S05]  /*26ee0*/  @P0 PLOP3.LUT P0, PT, P2, PT, PT, 0x80, 0x0 ;  /* 0x000000000000081c */ /* 0x000fca000170f070 */
[----:B------:R-:W-:Y:S01]  /*26ef0*/  @!P2 SYNCS.ARRIVE.TRANS64.RED.A0T1 RZ, [UR4+0x22830], RZ ;  /* 0x022830ffffffa9a7 */ /* 0x000fe20008200404 */
[----:B------:R-:W-:Y:S07]  /*26f00*/  @!P2 ARRIVES.LDGSTSBAR.64.TRANSCNT [UR4+0x22830] ;  /* 0x02283000ff00a9b0 */ /* 0x000fee0008000a84 */
[----:B------:R-:W-:Y:S05]  /*26f10*/  @P0 BRA.U.ANY `(.L_x_10628) ;  /* 0xfffffffd00e80947 */ /* 0x000fea000393ffff */
[----:B------:R-:W-:Y:S01]  /*26f20*/  NOP ;  /* 0x0000000000007918 */ /* 0x000fe20000000000 */
[----:B-1----:R-:W4:Y:S02]  /*26f30*/  LDL R2, [R1] ;  /* 0x0000000001027983 */ /* 0x002f240000100800 */
[----:B----4-:R-:W-:-:S13]  /*26f40*/  LOP3.LUT P3, RZ, R2, 0x4, RZ, 0xc0, !PT ;  /* 0x0000000402ff7812 */ /* 0x010fda000786c0ff */
[----:B------:R-:W-:Y:S05]  /*26f50*/  @!P3 BRA `(.L_x_10629) ;  /* 0x000000000004b947 */ /* 0x000fea0003800000 */
[----:B------:R-:W-:Y:S01]  /*26f60*/  BPT.TRAP 0x1 ;  /* 0x000000040000795c */ /* 0x000fe20000300000 */
.L_x_10629:
[----:B------:R2:W-:Y:S02]  /*26f70*/  SYNCS.ARRIVE.TRANS64.A1T0 RZ, [R0+URZ+0x22830], RZ ;  /* 0x022830ff00ff79a7 */ /* 0x0005e4000810003f */
[----:B--23--:R-:W-:-:S05]  /*26f80*/  IMAD.U32 R0, RZ, RZ, UR36 ;  /* 0x00000024ff007e24 */ /* 0x00cfca000f8e00ff */
[----:B------:R-:W-:-:S13]  /*26f90*/  ISETP.NE.AND P0, PT, R0, 0x3, PT ;  /* 0x000000030000780c */ /* 0x000fda0003f05270 */
[----:B------:R-:W-:Y:S05]  /*26fa0*/  @!P0 BRA `(.L_x_10630) ;  /* 0x0000000000048947 */ /* 0x000fea0003800000 */
[----:B------:R-:W-:Y:S01]  /*26fb0*/  BPT.TRAP 0x1 ;  /* 0x000000040000795c */ /* 0x000fe20000300000 */
.L_x_10630:
[----:B------:R-:W-:Y:S01]  /*26fc0*/  LOP3.LUT R0, R25, 0x1, RZ, 0x3c, !PT ;  /* 0x0000000119007812 */ /* 0x000fe200078e3cff */
[----:B------:R-:W-:Y:S01]  /*26fd0*/  IMAD R2, R21, 0x8, R22 ;  /* 0x0000000815027824 */ /* 0x000fe200078e0216 */
[----:B------:R-:W-:Y:S02]  /*26fe0*/  BSSY B0, `(.L_x_10631) ;  /* 0x0000004000007945 */ /* 0x000fe40003800000 */
[----:B------:R-:W-:-:S04]  /*26ff0*/  SHF.L.U32 R0, R0, 0x1f, RZ ;  /* 0x0000001f00007819 */ /* 0x000fc800000006ff */
[----:B------:R-:W1:Y:S02]  /*27000*/  SYNCS.PHASECHK.TRANS64.TRYWAIT P2, [R2+URZ+0x22870], R0 ;  /* 0x02287000020075a7 */ /* 0x000e64000804017f */
[----:B-1----:R-:W-:Y:S05]  /*27010*/  @!P2 BRA `(.L_x_10632) ;  /* 0x000000a40098a947 */ /* 0x002fea0003800000 */
.L_x_10968:
[----:B------:R-:W-:Y:S05]  /*27020*/  BSYNC B0 ;  /* 0x0000000000007941 */ /* 0x000fea0003800000 */
.L_x_10631:
[----:B------:R-:W2:Y:S02]  /*27030*/  LDL R3, [R1] ;  /* 0x0000000001037983 */ /* 0x000ea40000100800 */
[----:B--2---:R-:W-:-:S13]  /*27040*/  LOP3.LUT P2, RZ, R3, 0x4, RZ, 0xc0, !PT ;  /* 0x0000000403ff7812 */ /* 0x004fda000784c0ff */
[----:B------:R-:W-:Y:S05]  /*27050*/  @!P2 BRA `(.L_x_10633) ;  /* 0x000000000004a947 */ /* 0x000fea0003800000 */
[----:B------:R-:W-:Y:S01]  /*27060*/  BPT.TRAP 0x1 ;  /* 0x000000040000795c */ /* 0x000fe20000300000 */
.L_x_10633:
[----:B------:R-:W-:Y:S01]  /*27070*/  SHF.L.U32 R3, R25, 0x1f, RZ ;  /* 0x0000001f19037819 */ /* 0x000fe200000006ff */
[----:B-1----:R-:W-:-:S03]  /*27080*/  IMAD R0, R21, 0x5000, RZ ;  /* 0x0000500015007824 */ /* 0x002fc600078e02ff */
[----:B------:R-:W1:Y:S02]  /*27090*/  SYNCS.PHASECHK.TRANS64.TRYWAIT P2, [R2+URZ+0x22860], R3 ;  /* 0x02286003020075a7 */ /* 0x000e64000804017f */
[----:B-1----:R-:W-:Y:S05]  /*270a0*/  @!P2 BRA `(.L_x_10634) ;  /* 0x000000a40088a947 */ /* 0x002fea0003800000 */
.L_x_10969:
[----:B------:R-:W2:Y:S04]  /*270b0*/  LDL R12, [R1+0x1c] ;  /* 0x00001c00010c7983 */ /* 0x000ea80000100800 */
[----:B------:R-:W3:Y:S01]  /*270c0*/  LDL R4, [R1] ;  /* 0x0000000001047983 */ /* 0x000ee20000100800 */
[----:B-1----:R-:W-:-:S04]  /*270d0*/  LOP3.LUT R3, R0, R26, RZ, 0xfc, !PT ;  /* 0x0000001a00037212 */ /* 0x002fc800078efcff */
[----:B------:R-:W-:Y:S01]  /*270e0*/  IADD3 R3, R22, R3, RZ ;  /* 0x0000000316037210 */ /* 0x000fe20007ffe0ff */
[----:B------:R-:W-:Y:S05]  /*270f0*/  WARPSYNC.ALL ;  /* 0x0000000000007948 */ /* 0x000fea0003800000 */
[----:B------:R-:W1:Y:S02]  /*27100*/  LDSM.16.MT88.4 R8, [R3+0xa400] ;  /* 0x00a400000308783b */ /* 0x000e640000004200 */
[----:B-1----:R-:W-:Y:S02]  /*27110*/  PRMT R5, R8, 0x7531, R9 ;  /* 0x0000753108057816 */ /* 0x002fe40000000009 */
[----:B------:R-:W-:-:S02]  /*27120*/  PRMT R6, R10, 0x6420, R11 ;  /* 0x000064200a067816 */ /* 0x000fc4000000000b */
[----:B0-----:R-:W-:Y:S02]  /*27130*/  PRMT R7, R10, 0x7531, R11 ;  /* 0x000075310a077816 */ /* 0x001fe4000000000b */
[----:B------:R-:W-:Y:S02]  /*27140*/  LOP3.LUT R17, R24, 0x1800, RZ, 0xfc, !PT ;  /* 0x0000180018117812 */ /* 0x000fe400078efcff */
[----:B--2---:R-:W-:Y:S02]  /*27150*/  IADD3 R3, R22, R12, R0 ;  /* 0x0000000c16037210 */ /* 0x004fe40007ffe000 */
[----:B---3--:R-:W-:Y:S02]  /*27160*/  LOP3.LUT P2, RZ, R4, 0x4, RZ, 0xc0, !PT ;  /* 0x0000000404ff7812 */ /* 0x008fe4000784c0ff */
[----:B------:R-:W-:Y:S02]  /*27170*/  PRMT R4, R8, 0x6420, R9 ;  /* 0x0000642008047816 */ /* 0x000fe40000000009 */
[----:B------:R-:W0:Y:S01]  /*27180*/  LDSM.16.MT88.4 R8, [R3+0xa400] ;  /* 0x00a400000308783b */ /* 0x000e220000004200 */
[----:B------:R-:W-:-:S05]  /*27190*/  LOP3.LUT R12, R0, R24, RZ, 0xfc, !PT ;  /* 0x00000018000c7212 */ /* 0x000fca00078efcff */
        /* <DEDUP_REMOVED lines=71> */
[----:B------:R-:W-:Y:S02]  /*27610*/  IADD3 R12, R23, R12, RZ ;  /* 0x0000000c170c7210 */ /* 0x000fe40007ffe0ff */
[C-C-:B0-----:R-:W-:Y:S02]  /*27620*/  PRMT R4, R8.reuse, 0x6420, R9.reuse ;  /* 0x0000642008047816 */ /* 0x141fe40000000009 */
[----:B------:R-:W-:Y:S02]  /*27630*/  PRMT R5, R8, 0x7531, R9 ;  /* 0x0000753108057816 */ /* 0x000fe40000000009 */
[----:B------:R-:W-:-:S02]  /*27640*/  PRMT R6, R10, 0x6420, R11 ;  /* 0x000064200a067816 */ /* 0x000fc4000000000b */
[----:B------:R-:W-:Y:S02]  /*27650*/  PRMT R7, R10, 0x7531, R11 ;  /* 0x000075310a077816 */ /* 0x000fe4000000000b */
[----:B------:R-:W0:Y:S01]  /*27660*/  LDSM.16.MT88.4 R8, [R3+0xe400] ;  /* 0x00e400000308783b */ /* 0x000e220000004200 */
[----:B------:R-:W-:-:S03]  /*27670*/  IADD3 R0, R23, R17, R0 ;  /* 0x0000001117007210 */ /* 0x000fc60007ffe000 */
[----:B------:R0:W-:Y:S02]  /*27680*/  STSM.16.M88.4 [R12], R4 ;  /* 0x000000040c007844 */ /* 0x0001e40000000200 */
        /* <DEDUP_REMOVED lines=13> */
.L_x_10635:
[----:B-1----:R1:W-:Y:S01]  /*27760*/  SYNCS.ARRIVE.TRANS64.A1T0 RZ, [R2+URZ+0x22850], RZ ;  /* 0x022850ff02ff79a7 */ /* 0x0023e2000810003f */
[----:B------:R-:W-:Y:S06]  /*27770*/  BAR.SYNC.DEFER_BLOCKING 0x2, 0x80 ;  /* 0x0082000000007b1d */ /* 0x000fec0000010000 */
[----:B------:R-:W-:Y:S05]  /*27780*/  @!P0 BRA `(.L_x_10636) ;  /* 0x0000000000048947 */ /* 0x000fea0003800000 */
[----:B------:R-:W-:Y:S01]  /*27790*/  BPT.TRAP 0x1 ;  /* 0x000000040000795c */ /* 0x000fe20000300000 */
.L_x_10636:
[----:B0-----:R-:W2:Y:S01]  /*277a0*/  LDL R0, [R1+0x18] ;  /* 0x0000180001007983 */ /* 0x001ea20000100800 */
[----:B-1----:R-:W-:Y:S02]  /*277b0*/  VIADD R2, R2, 0x22880 ;  /* 0x0002288002027836 */ /* 0x002fe40000000000 */
[----:B------:R-:W-:Y:S01]  /*277c0*/  IMAD.MOV.U32 R21, RZ, RZ, R33 ;  /* 0x000000ffff157224 */ /* 0x000fe200078e0021 */
[----:B------:R3:W5:Y:S02]  /*277d0*/  LDL R25, [R1+0x4] ;  /* 0x0000040001197983 */ /* 0x0007640000100800 */
[----:B--2---:R-:W-:-:S04]  /*277e0*/  PRMT R2, R0, 0x654, R2 ;  /* 0x0000065400027816 */ /* 0x004fc80000000002 */
[----:B------:R3:W-:Y:S01]  /*277f0*/  SYNCS.ARRIVE.TRANS64.RED.A1T0 RZ, [R2+URZ], RZ ;  /* 0x000000ff02ff79a7 */ /* 0x0007e2000810043f */
[----:B------:R-:W-:Y:S05]  /*27800*/  @P1 BRA `(.L_x_10637) ;  /* 0xffffffe400581947 */ /* 0x000fea000383ffff */
.L_x_10617:
[----:B------:R-:W3:Y:S01]  /*27810*/  S2R R0, SR_TID.X ;  /* 0x0000000000007919 */ /* 0x000ee20000002100 */
[----:B------:R-:W-:Y:S01]  /*27820*/  BSSY B0, `(.L_x_10638) ;  /* 0x0000013000007945 */ /* 0x000fe20003800000 */
[----:B---3--:R-:W-:Y:S01]  /*27830*/  LOP3.LUT R2, R0, 0x7f, RZ, 0xc0, !PT ;  /* 0x0000007f00027812 */ /* 0x008fe200078ec0ff */
[----:B------:R-:W-:-:S03]  /*27840*/  IMAD.U32 R0, RZ, RZ, UR36 ;  /* 0x00000024ff007e24 */ /* 0x000fc6000f8e00ff */
[----:B------:R-:W-:Y:S02]  /*27850*/  ISETP.NE.AND P1, PT, R2, RZ, PT ;  /* 0x000000ff0200720c */ /* 0x000fe40003f25270 */
[----:B------:R-:W-:-:S11]  /*27860*/  ISETP.NE.AND P0, PT, R0, 0x3, PT ;  /* 0x000000030000780c */ /* 0x000fd60003f05270 */
[----:B------:R-:W-:Y:S05]  /*27870*/  @P1 BRA `(.L_x_10639) ;  /* 0x0000000000341947 */ /* 0x000fea0003800000 */
[----:B------:R-:W1:Y:S01]  /*27880*/  S2R R5, SR_LANEID ;  /* 0x0000000000057919 */ /* 0x000e620000000000 */
[----:B------:R-:W-:Y:S01]  /*27890*/  VOTEU.ANY UR4, UPT, PT ;  /* 0x0000000000047886 */ /* 0x000fe200038e0100 */
[----:B0-----:R-:W0:Y:S01]  /*278a0*/  LDC.64 R2, c[0x0][0xc60] ;  /* 0x00031800ff027b82 */ /* 0x001e220000000a00 */
[----:B------:R-:W1:Y:S01]  /*278b0*/  FLO.U32 R0, UR4 ;  /* 0x0000000400007d00 */ /* 0x000e6200080e0000 */
[----:B------:R-:W-:Y:S01]  /*278c0*/  ULDC.64 UR6, c[0x0][0x208] ;  /* 0x0000820000067ab9 */ /* 0x000fe20000000a00 */
[----:B-1----:R-:W-:-:S06]  /*278d0*/  ISETP.EQ.U32.AND P1, PT, R0, R5, PT ;  /* 0x000000050000720c */ /* 0x002fcc0003f22070 */
[----:B------:R-:W0:Y:S07]  /*278e0*/  POPC R5, UR4 ;  /* 0x0000000400057d09 */ /* 0x000e2e0008000000 */
[----:B0-----:R-:W2:Y:S01]  /*278f0*/  @P1 ATOMG.E.ADD.STRONG.GPU PT, R3, desc[UR6][R2.64], R5 ;  /* 0x00000005020319a8 */ /* 0x001ea200081ee1c6 */
[----:B------:R-:W0:Y:S02]  /*27900*/  S2R R4, SR_LTMASK ;  /* 0x0000000000047919 */ /* 0x000e240000003900 */
[----:B0-----:R-:W-:-:S04]  /*27910*/  LOP3.LUT R4, R4, UR4, RZ, 0xc0, !PT ;  /* 0x0000000404047c12 */ /* 0x001fc8000f8ec0ff */
[----:B------:R-:W0:Y:S01]  /*27920*/  POPC R7, R4 ;  /* 0x0000000400077309 */ /* 0x000e220000000000 */
[----:B--2---:R-:W0:Y:S02]  /*27930*/  SHFL.IDX PT, R0, R3, R0, 0x1f ;  /* 0x00001f0003007589 */ /* 0x004e2400000e0000 */
[----:B0-----:R-:W-:-:S07]  /*27940*/  IADD3 R16, R0, UR37, R7 ;  /* 0x0000002500107c10 */ /* 0x001fce000fffe007 */
.L_x_10639:
[----:B------:R-:W-:Y:S05]  /*27950*/  BSYNC B0 ;  /* 0x0000000000007941 */ /* 0x000fea0003800000 */
.L_x_10638:
[----:B------:R-:W-:Y:S05]  /*27960*/  @!P0 BRA `(.L_x_10640) ;  /* 0x0000000000048947 */ /* 0x000fea0003800000 */
[----:B------:R-:W-:Y:S01]  /*27970*/  BPT.TRAP 0x1 ;  /* 0x000000040000795c */ /* 0x000fe20000300000 */
.L_x_10640:
[----:B------:R-:W0:Y:S01]  /*27980*/  LDL R0, [R1+0x4] ;  /* 0x0000040001007983 */ /* 0x000e220000100800 */
[----:B------:R-:W-:Y:S01]  /*27990*/  BSSY B0, `(.L_x_10641) ;  /* 0x0000006000007945 */ /* 0x000fe20003800000 */
[----:B0-----:R-:W-:Y:S01]  /*279a0*/  LOP3.LUT R3, R0, 0x1, RZ, 0x3c, !PT ;  /* 0x0000000100037812 */ /* 0x001fe200078e3cff */
[----:B------:R-:W-:-:S03]  /*279b0*/  IMAD R0, R33, 0x8, R22 ;  /* 0x0000000821007824 */ /* 0x000fc600078e0216 */
[----:B------:R-:W-:-:S04]  /*279c0*/  SHF.L.U32 R3, R3, 0x1f, RZ ;  /* 0x0000001f03037819 */ /* 0x000fc800000006ff */
[----:B------:R-:W0:Y:S02]  /*279d0*/  SYNCS.PHASECHK.TRANS64.TRYWAIT P1, [R0+URZ+0x22870], R3 ;  /* 0x02287003000075a7 */ /* 0x000e24000802017f */
[----:B0-----:R-:W-:Y:S05]  /*279e0*/  @!P1 BRA `(.L_x_10642) ;  /* 0x0000009c004c9947 */ /* 0x001fea0003800000 */
.L_x_10970:
[----:B------:R-:W-:Y:S05]  /*279f0*/  BSYNC B0 ;  /* 0x0000000000007941 */ /* 0x000fea0003800000 */
.L_x_10641:
[----:B------:R-:W2:Y:S02]  /*27a00*/  LDL R2, [R1] ;  /* 0x0000000001027983 */ /* 0x000ea40000100800 */
[----:B--2---:R-:W-:-:S13]  /*27a10*/  LOP3.LUT P1, RZ, R2, 0x4, RZ, 0xc0, !PT ;  /* 0x0000000402ff7812 */ /* 0x004fda000782c0ff */
[----:B------:R-:W-:Y:S05]  /*27a20*/  @!P1 BRA `(.L_x_10643) ;  /* 0x0000000000049947 */ /* 0x000fea0003800000 */
[----:B------:R-:W-:Y:S01]  /*27a30*/  BPT.TRAP 0x1 ;  /* 0x000000040000795c */ /* 0x000fe20000300000 */
.L_x_10643:
[----:B------:R-:W0:Y:S02]  /*27a40*/  LDL R2, [R1+0x4] ;  /* 0x0000040001027983 */ /* 0x000e240000100800 */
[----:B0-----:R-:W-:-:S04]  /*27a50*/  SHF.L.U32 R3, R2, 0x1f, RZ ;  /* 0x0000001f02037819 */ /* 0x001fc800000006ff */
[----:B------:R-:W0:Y:S02]  /*27a60*/  SYNCS.PHASECHK.TRANS64.TRYWAIT P1, [R0+URZ+0x22860], R3 ;  /* 0x02286003000075a7 */ /* 0x000e24000802017f */
[----:B0-----:R-:W-:Y:S05]  /*27a70*/  @!P1 BRA `(.L_x_10644) ;  /* 0x0000009c003c9947 */ /* 0x001fea0003800000 */
.L_x_10971:
[----:B------:R-:W2:Y:S04]  /*27a80*/  LDL R4, [R1] ;  /* 0x0000000001047983 */ /* 0x000ea80000100800 */
[----:B------:R-:W3:Y:S01]  /*27a90*/  LDL R2, [R1+0x1c] ;  /* 0x00001c0001027983 */ /* 0x000ee20000100800 */
[----:B0-----:R-:W-:Y:S01]  /*27aa0*/  IMAD R3, R33, 0x5000, RZ ;  /* 0x0000500021037824 */ /* 0x001fe200078e02ff */
[----:B------:R-:W-:Y:S05]  /*27ab0*/  WARPSYNC.ALL ;  /* 0x0000000000007948 */ /* 0x000fea0003800000 */
[----:B------:R-:W-:-:S02]  /*27ac0*/  LOP3.LUT R5, R3, R26, RZ, 0xfc, !PT ;  /* 0x0000001a03057212 */ /* 0x000fc400078efcff */
[----:B------:R-:W-:Y:S02]  /*27ad0*/  LOP3.LUT R12, R3, R24, RZ, 0xfc, !PT ;  /* 0x00000018030c7212 */ /* 0x000fe400078efcff */
[----:B------:R-:W-:Y:S01]  /*27ae0*/  LOP3.LUT R20, R24, 0x1800, RZ, 0xfc, !PT ;  /* 0x0000180018147812 */ /* 0x000fe200078efcff */
[----:B------:R-:W-:Y:S01]  /*27af0*/  IMAD.IADD R13, R22, 0x1, R5 ;  /* 0x00000001160d7824 */ /* 0x000fe200078e0205 */
[----:B------:R-:W-:Y:S01]  /*27b00*/  LOP3.LUT R21, R24, 0x4800, RZ, 0xfc, !PT ;  /* 0x0000480018157812 */ /* 0x000fe200078efcff */
[----:B------:R-:W-:Y:S01]  /*27b10*/  IMAD.IADD R12, R23, 0x1, R12 ;  /* 0x00000001170c7824 */ /* 0x000fe200078e020c */
[----:B--2---:R-:W-:Y:S02]  /*27b20*/  LOP3.LUT P1, RZ, R4, 0x4, RZ, 0xc0, !PT ;  /* 0x0000000404ff7812 */ /* 0x004fe4000782c0ff */
[----:B------:R-:W0:Y:S01]  /*27b30*/  LDSM.16.MT88.4 R4, [R13+0xa400] ;  /* 0x00a400000d04783b */ /* 0x000e220000004200 */
[----:B---3--:R-:W-:Y:S02]  /*27b40*/  IADD3 R2, R22, R2, R3 ;  /* 0x0000000216027210 */ /* 0x008fe40007ffe003 */
[----:B0-----:R-:W-:-:S02]  /*27b50*/  PRMT R8, R4, 0x6420, R5 ;  /* 0x0000642004087816 */ /* 0x001fc40000000005 */
[----:B------:R-:W-:Y:S02]  /*27b60*/  PRMT R9, R4, 0x7531, R5 ;  /* 0x0000753104097816 */ /* 0x000fe40000000005 */
[C-C-:B------:R-:W-:Y:S02]  /*27b70*/  PRMT R10, R6.reuse, 0x6420, R7.reuse ;  /* 0x00006420060a7816 */ /* 0x140fe40000000007 */
[----:B------:R-:W-:Y:S02]  /*27b80*/  PRMT R11, R6, 0x7531, R7 ;  /* 0x00007531060b7816 */ /* 0x000fe40000000007 */
[----:B------:R-:W0:Y:S04]  /*27b90*/  LDSM.16.MT88.4 R4, [R2+0xa400] ;  /* 0x00a400000204783b */ /* 0x000e280000004200 */
[----:B------:R0:W-:Y:S02]  /*27ba0*/  STSM.16.M88.4 [R12], R8 ;  /* 0x000000080c007844 */ /* 0x0001e40000000200 */
[----:B0-----:R-:W-:-:S02]  /*27bb0*/  PRMT R8, R4, 0x6420, R5 ;  /* 0x0000642004087816 */ /* 0x001fc40000000005 */
[----:B------:R-:W-:Y:S02]  /*27bc0*/  PRMT R9, R4, 0x7531, R5 ;  /* 0x0000753104097816 */ /* 0x000fe40000000005 */
[----:B------:R-:W-:Y:S02]  /*27bd0*/  LOP3.LUT R4, R3, 0x800, R24, 0xfe, !PT ;  /* 0x0000080003047812 */ /* 0x000fe400078efe18 */
[C-C-:B------:R-:W-:Y:S02]  /*27be0*/  PRMT R10, R6.reuse, 0x6420, R7.reuse ;  /* 0x00006420060a7816 */ /* 0x140fe40000000007 */
[----:B------:R-:W-:Y:S02]  /*27bf0*/  PRMT R11, R6, 0x7531, R7 ;  /* 0x00007531060b7816 */ /* 0x000fe40000000007 */
[----:B------:R-:W-:-:S05]  /*27c00*/  IADD3 R17, R23, R4, RZ ;  /* 0x0000000417117210 */ /* 0x000fca0007ffe0ff */
[----:B------:R0:W-:Y:S02]  /*27c10*/  STSM.16.M88.4 [R17], R8 ;  /* 0x0000000811007844 */ /* 0x0001e40000000200 */
[----:B0-----:R-:W-:Y:S01]  /*27c20*/  VIADD R8, R3, 0x1000 ;  /* 0x0000100003087836 */ /* 0x001fe20000000000 */
[----:B------:R-:W-:Y:S02]  /*27c30*/  IADD3 R17, R23, R20, R3 ;  /* 0x0000001417117210 */ /* 0x000fe40007ffe003 */
        /* <DEDUP_REMOVED lines=36> */
[C---:B0-----:R-:W-:Y:S01]  /*27e80*/  IADD3 R8, R3.reuse, 0x3000, RZ ;  /* 0x0000300003087810 */ /* 0x041fe20007ffe0ff */
[----:B------:R-:W-:-:S03]  /*27e90*/  VIADD R17, R3, 0x4000 ;  /* 0x0000400003117836 */ /* 0x000fc60000000000 */
[C---:B------:R-:W-:Y:S02]  /*27ea0*/  LOP3.LUT R5, R8.reuse, R26, RZ, 0xfc, !PT ;  /* 0x0000001a08057212 */ /* 0x040fe400078efcff */
[----:B------:R-:W-:-:S03]  /*27eb0*/  LOP3.LUT R8, R8, R24, RZ, 0xfc, !PT ;  /* 0x0000001808087212 */ /* 0x000fc600078efcff */
[----:B------:R-:W-:Y:S02]  /*27ec0*/  IMAD.IADD R18, R22, 0x1, R5 ;  /* 0x0000000116127824 */ /* 0x000fe400078e0205 */
[----:B------:R-:W-:-:S03]  /*27ed0*/  IMAD.IADD R8, R23, 0x1, R8 ;  /* 0x0000000117087824 */ /* 0x000fc600078e0208 */
[----:B------:R0:W1:Y:S02]  /*27ee0*/  LDSM.16.MT88.4 R4, [R18+0xa400] ;  /* 0x00a400001204783b */ /* 0x0000640000004200 */
[C-C-:B0-----:R-:W-:Y:S02]  /*27ef0*/  IADD3 R18, R23.reuse, R20, R3.reuse ;  /* 0x0000001417127210 */ /* 0x141fe40007ffe003 */
[----:B------:R-:W-:Y:S02]  /*27f00*/  IADD3 R3, R23, R21, R3 ;  /* 0x0000001517037210 */ /* 0x000fe40007ffe003 */
[C-C-:B-1----:R-:W-:Y:S02]  /*27f10*/  PRMT R12, R4.reuse, 0x6420, R5.reuse ;  /* 0x00006420040c7816 */ /* 0x142fe40000000005 */
[----:B------:R-:W-:Y:S02]  /*27f20*/  PRMT R13, R4, 0x7531, R5 ;  /* 0x00007531040d7816 */ /* 0x000fe40000000005 */
[----:B------:R-:W-:-:S02]  /*27f30*/  PRMT R14, R6, 0x6420, R7 ;  /* 0x00006420060e7816 */ /* 0x000fc40000000007 */
[----:B------:R-:W-:Y:S02]  /*27f40*/  PRMT R15, R6, 0x7531, R7 ;  /* 0x00007531060f7816 */ /* 0x000fe40000000007 */
[----:B------:R-:W0:Y:S04]  /*27f50*/  LDSM.16.MT88.4 R4, [R2+0xd400] ;  /* 0x00d400000204783b */ /* 0x000e280000004200 */
[----:B------:R1:W-:Y:S02]  /*27f60*/  STSM.16.M88.4 [R8], R12 ;  /* 0x0000000c08007844 */ /* 0x0003e40000000200 */
[----:B-1----:R-:W-:-:S05]  /*27f70*/  LOP3.LUT R12, R17, R24, RZ, 0xfc, !PT ;  /* 0x00000018110c7212 */ /* 0x002fca00078efcff */
[----:B------:R-:W-:Y:S01]  /*27f80*/  IMAD.IADD R23, R23, 0x1, R12 ;  /* 0x0000000117177824 */ /* 0x000fe200078e020c */
[C-C-:B0-----:R-:W-:Y:S02]  /*27f90*/  PRMT R8, R4.reuse, 0x6420, R5.reuse ;  /* 0x0000642004087816 */ /* 0x141fe40000000005 */
[----:B------:R-:W-:Y:S02]  /*27fa0*/  PRMT R9, R4, 0x7531, R5 ;  /* 0x0000753104097816 */ /* 0x000fe40000000005 */
        /* <DEDUP_REMOVED lines=25> */
.L_x_10645:
[----:B-1----:R1:W-:Y:S01]  /*28140*/  SYNCS.ARRIVE.TRANS64.A1T0 RZ, [R0+URZ+0x22850], RZ ;  /* 0x022850ff00ff79a7 */ /* 0x0023e2000810003f */
[----:B------:R-:W-:Y:S06]  /*28150*/  BAR.SYNC.DEFER_BLOCKING 0x2, 0x80 ;  /* 0x0082000000007b1d */ /* 0x000fec0000010000 */
[----:B------:R-:W-:Y:S05]  /*28160*/  @!P0 BRA `(.L_x_10646) ;  /* 0x0000000000048947 */ /* 0x000fea0003800000 */
[----:B------:R-:W-:Y:S01]  /*28170*/  BPT.TRAP 0x1 ;  /* 0x000000040000795c */ /* 0x000fe20000300000 */
.L_x_10646:
[----:B0-----:R-:W2:Y:S04]  /*28180*/  LDL R3, [R1+0x18] ;  /* 0x0000180001037983 */ /* 0x001ea80000100800 */
[----:B------:R-:W3:Y:S01]  /*28190*/  LDL.LU R2, [R1+0x4] ;  /* 0x0000040001027983 */ /* 0x000ee20000300800 */
[----:B-1----:R-:W-:Y:S01]  /*281a0*/  VIADD R0, R0, 0x22880 ;  /* 0x0002288000007836 */ /* 0x002fe20000000000 */
[----:B------:R-:W-:-:S04]  /*281b0*/  IADD3 R33, R33, 0x1, RZ ;  /* 0x0000000121217810 */ /* 0x000fc80007ffe0ff */
[----:B------:R-:W-:-:S04]  /*281c0*/  ISETP.NE.AND P0, PT, R33, 0x2, PT ;  /* 0x000000022100780c */ /* 0x000fc80003f05270 */
[----:B------:R-:W-:Y:S02]  /*281d0*/  SEL R33, R33, RZ, P0 ;  /* 0x000000ff21217207 */ /* 0x000fe40000000000 */
[----:B--2---:R-:W-:-:S04]  /*281e0*/  PRMT R0, R3, 0x654, R0 ;  /* 0x0000065403007816 */ /* 0x004fc80000000000 */
[----:B------:R0:W-:Y:S02]  /*281f0*/  SYNCS.ARRIVE.TRANS64.RED.A1T0 RZ, [R0+URZ], RZ ;  /* 0x000000ff00ff79a7 */ /* 0x0001e4000810043f */
[----:B0-----:R-:W-:-:S04]  /*28200*/  SEL R0, RZ, 0x1, P0 ;  /* 0x00000001ff007807 */ /* 0x001fc80000000000 */
[----:B---3--:R-:W-:-:S05]  /*28210*/  LOP3.LUT R2, R2, R0, RZ, 0x3c, !PT ;  /* 0x0000000002027212 */ /* 0x008fca00078e3cff */
[----:B------:R0:W-:Y:S02]  /*28220*/  STL [R1+0x4], R2 ;  /* 0x0000040201007387 */ /* 0x0001e40000100800 */
.L_x_10589:
[----:B------:R-:W4:Y:S02]  /*28230*/  LDL R0, [R1] ;  /* 0x0000000001007983 */ /* 0x000f240000100800 */
[----:B----4-:R-:W-:-:S13]  /*28240*/  LOP3.LUT P0, RZ, R0, 0x200, RZ, 0xc0, !PT ;  /* 0x0000020000ff7812 */ /* 0x010fda000780c0ff */
[----:B------:R-:W-:Y:S05]  /*28250*/  @!P0 BRA `(.L_x_10647) ;  /* 0x0000000000288947 */ /* 0x000fea0003800000 */
[----:B------:R-:W-:Y:S05]  /*28260*/  WARPSYNC.ALL ;  /* 0x0000000000007948 */ /* 0x000fea0003800000 */
[----:B------:R-:W4:Y:S08]  /*28270*/  S2UR UR4, SR_CgaCtaId ;  /* 0x00000000000479c3 */ /* 0x000f300000008800 */
[----:B------:R-:W-:Y:S01]  /*28280*/  BAR.SYNC.DEFER_BLOCKING 0x5, 0x180 ;  /* 0x0146000000007b1d */ /* 0x000fe20000010000 */
[----:B------:R-:W-:Y:S01]  /*28290*/  MOV R22, 0x400 ;  /* 0x0000040000167802 */ /* 0x000fe20000000f00 */
[----:B----4-:R-:W-:-:S05]  /*282a0*/  IMAD.U32 R0, RZ, RZ, UR4 ;  /* 0x00000004ff007e24 */ /* 0x010fca000f8e00ff */
[----:B------:R-:W-:Y:S01]  /*282b0*/  LEA R22, R0, R22, 0x18 ;  /* 0x0000001600167211 */ /* 0x000fe200078ec0ff */
[----:B------:R4:W-:Y:S04]  /*282c0*/  STL [R1+0x18], R0 ;  /* 0x0000180001007387 */ /* 0x0009e80000100800 */
[----:B------:R4:W0:Y:S01]  /*282d0*/  LDS.128 R16, [R22+0x228d0] ;  /* 0x0228d00016107984 */ /* 0x0008220000000c00 */
[----:B------:R-:W-:Y:S06]  /*282e0*/  BAR.ARV 0x4, 0x180 ;  /* 0x0106000000007b1d */ /* 0x000fec0000002000 */
[----:B------:R-:W-:Y:S05]  /*282f0*/  BRA `(.L_x_10648) ;  /* 0x0000000c00e87947 */ /* 0x000fea0003800000 */
.L_x_10647:
[----:B------:R-:W4:Y:S01]  /*28300*/  S2R R0, SR_TID.X ;  /* 0x0000000000007919 */ /* 0x000f220000002100 */
[----:B------:R-:W-:Y:S01]  /*28310*/  UMOV UR4, 0xffffffff ;  /* 0xffffffff00047882 */ /* 0x000fe20000000000 */
[----:B----4-:R-:W-:-:S04]  /*28320*/  LOP3.LUT R8, R0, 0x1f, RZ, 0xc0, !PT ;  /* 0x0000001f00087812 */ /* 0x010fc800078ec0ff */
[----:B------:R-:W-:Y:S01]  /*28330*/  ISETP.NE.AND P0, PT, R8, 0x1f, PT ;  /* 0x0000001f0800780c */ /* 0x000fe20003f05270 */
[----:B------:R-:W-:-:S12]  /*28340*/  BRA.DIV UR4, `(.L_x_10649) ;  /* 0x00000096041c7947 */ /* 0x000fd8000b800000 */
[----:B------:R-:W-:Y:S01]  /*28350*/  IMAD.IADD R9, R19, 0x1, R8 ;  /* 0x0000000113097824 */ /* 0x000fe200078e0208 */
[----:B------:R-:W-:Y:S01]  /*28360*/  ULDC UR4, c[0x0][0xc3c] ;  /* 0x00030f0000047ab9 */ /* 0x000fe20000000800 */
[----:B------:R-:W-:-:S03]  /*28370*/  ULDC.64 UR6, c[0x0][0x208] ;  /* 0x0000820000067ab9 */ /* 0x000fc60000000a00 */
[----:B------:R-:W-:-:S13]  /*28380*/  ISETP.GE.OR P1, PT, R9, UR4, !P0 ;  /* 0x0000000409007c0c */ /* 0x000fda000c726670 */
[----:B0-----:R-:W0:Y:S08]  /*28390*/  @!P1 LDC.64 R2, c[0x0][0xc80] ;  /* 0x00032000ff029b82 */ /* 0x001e300000000a00 */
[----:B------:R-:W4:Y:S01]  /*283a0*/  @!P1 LDC.64 R4, c[0x0][0xc78] ;  /* 0x00031e00ff049b82 */ /* 0x000f220000000a00 */
[----:B0-----:R-:W-:-:S05]  /*283b0*/  @!P1 IMAD.WIDE R2, R9, 0x4, R2 ;  /* 0x0000000409029825 */ /* 0x001fca00078e0202 */
[----:B--23--:R4:W2:Y:S02]  /*283c0*/  @!P1 LDG.E R7, desc[UR6][R2.64] ;  /* 0x0000000602079981 */ /* 0x00c8a4000c1e1900 */
[----:B----4-:R-:W-:-:S05]  /*283d0*/  @!P1 IMAD.WIDE R2, R9, 0x4, R4 ;  /* 0x0000000409029825 */ /* 0x010fca00078e0204 */
        /* <DEDUP_REMOVED lines=30> */
.L_x_10981:
[----:B------:R-:W-:Y:S02]  /*285c0*/  ULDC UR4, c[0x0][0xc38] ;  /* 0x00030e0000047ab9 */ /* 0x000fe40000000800 */
[----:B------:R-:W-:-:S04]  /*285d0*/  IMAD.U32 R4, RZ, RZ, UR4 ;  /* 0x00000004ff047e24 */ /* 0x000fc8000f8e00ff */
[----:B--2---:R-:W-:-:S05]  /*285e0*/  IMAD R3, R14, R4, RZ ;  /* 0x000000040e037224 */ /* 0x004fca00078e02ff */
[----:B------:R-:W-:-:S04]  /*285f0*/  IADD3 R6, R6, R3, RZ ;  /* 0x0000000306067210 */ /* 0x000fc80007ffe0ff */
[----:B------:R-:W-:-:S13]  /*28600*/  ISETP.GT.AND P6, PT, R6, R0, PT ;  /* 0x000000000600720c */ /* 0x000fda0003fc4270 */
[----:B------:R-:W-:Y:S05]  /*28610*/  @P6 BRA `(.L_x_10650) ;  /* 0x0000000000a86947 */ /* 0x000fea0003800000 */
.L_x_10653:
[----:B0-----:R-:W0:Y:S01]  /*28620*/  LDC R2, c[0x0][0xc3c] ;  /* 0x00030f00ff027b82 */ /* 0x001e220000000800 */
[----:B------:R-:W-:-:S05]  /*28630*/  VIADD R19, R19, 0x1f ;  /* 0x0000001f13137836 */ /* 0x000fca0000000000 */
[----:B0-----:R-:W-:-:S13]  /*28640*/  ISETP.GE.AND P6, PT, R19, R2, PT ;  /* 0x000000021300720c */ /* 0x001fda0003fc6270 */
[----:B------:R-:W-:Y:S05]  /*28650*/  @P6 BRA `(.L_x_10651) ;  /* 0x0000000800c46947 */ /* 0x000fea0003800000 */
[----:B------:R-:W0:Y:S01]  /*28660*/  S2R R3, SR_TID.X ;  /* 0x0000000000037919 */ /* 0x000e220000002100 */
[----:B------:R-:W-:Y:S01]  /*28670*/  IMAD.MOV.U32 R17, RZ, RZ, RZ ;  /* 0x000000ffff117224 */ /* 0x000fe200078e00ff */
[----:B------:R-:W-:Y:S01]  /*28680*/  ULDC.64 UR4, c[0x0][0x208] ;  /* 0x0000820000047ab9 */ /* 0x000fe20000000a00 */
        /* <DEDUP_REMOVED lines=28> */
[----:B------:R0:W2:Y:S02]  /*28850*/  SHFL.IDX PT, R14, R2, 0x1f, 0x1f ;  /* 0x03e01f00020e7f89 */ /* 0x0000a400000e0000 */
.L_x_10989:
[----:B------:R-:W-:Y:S02]  /*28860*/  ULDC UR4, c[0x0][0xc38] ;  /* 0x00030e0000047ab9 */ /* 0x000fe40000000800 */
[----:B------:R-:W-:-:S04]  /*28870*/  IMAD.U32 R4, RZ, RZ, UR4 ;  /* 0x00000004ff047e24 */ /* 0x000fc8000f8e00ff */
[----:B--2---:R-:W-:-:S04]  /*28880*/  IMAD R3, R14, R4, RZ ;  /* 0x000000040e037224 */ /* 0x004fc800078e02ff */
[----:B------:R-:W-:-:S05]  /*28890*/  IMAD.IADD R6, R3, 0x1, R6 ;  /* 0x0000000103067824 */ /* 0x000fca00078e0206 */
[----:B------:R-:W-:-:S13]  /*288a0*/  ISETP.GT.AND P6, PT, R6, R0, PT ;  /* 0x000000000600720c */ /* 0x000fda0003fc4270 */
[----:B------:R-:W-:Y:S05]  /*288b0*/  @!P6 BRA `(.L_x_10653) ;  /* 0xfffffffc0058e947 */ /* 0x000fea000383ffff */
.L_x_10650:
        /* <DEDUP_REMOVED lines=10> */
.L_x_10994:
[----:B------:R-:W-:-:S13]  /*28960*/  ISETP.NE.AND P0, PT, R3, RZ, PT ;  /* 0x000000ff0300720c */ /* 0x000fda0003f05270 */
[----:B------:R-:W-:Y:S05]  /*28970*/  @!P0 BRA `(.L_x_10655) ;  /* 0x0000000000108947 */ /* 0x000fea0003800000 */
[----:B------:R-:W-:Y:S01]  /*28980*/  UMOV UR4, 0xffffffff ;  /* 0xffffffff00047882 */ /* 0x000fe20000000000 */
[----:B------:R-:W-:Y:S02]  /*28990*/  IADD3 R12, R7, -0x1, RZ ;  /* 0xffffffff070c7810 */ /* 0x000fe40007ffe0ff */
[----:B------:R-:W-:Y:S05]  /*289a0*/  BRA.DIV UR4, `(.L_x_10656) ;  /* 0x0000009604d87947 */ /* 0x000fea000b800000 */
[----:B------:R0:W0:Y:S02]  /*289b0*/  SHFL.IDX PT, R16, R2, R12, 0x1f ;  /* 0x00001f0c02107589 */ /* 0x00002400000e0000 */
.L_x_10655:
        /* <DEDUP_REMOVED lines=25> */
[----:B------:R-:W-:Y:S01]  /*28b50*/  @!P1 IADD3 R9, R9, -R4, RZ ;  /* 0x8000000409099210 */ /* 0x000fe20007ffe0ff */
[----:B------:R-:W-:Y:S01]  /*28b60*/  @!P1 VIADD R7, R7, 0x1 ;  /* 0x0000000107079836 */ /* 0x000fe20000000000 */
[----:B------:R-:W-:-:S02]  /*28b70*/  ISETP.NE.AND P1, PT, R17, RZ, PT ;  /* 0x000000ff1100720c */ /* 0x000fc40003f25270 */
[----:B------:R-:W-:Y:S02]  /*28b80*/  ISETP.GE.U32.AND P0, PT, R9, R4, PT ;  /* 0x000000040900720c */ /* 0x000fe40003f06070 */
[----:B------:R-:W-:Y:S01]  /*28b90*/  IABS R4, R5 ;  /* 0x0000000500047213 */ /* 0x000fe20000000000 */
[----:B0-----:R-:W-:-:S04]  /*28ba0*/  IMAD.MOV R9, RZ, RZ, -R3 ;  /* 0x000000ffff097224 */ /* 0x001fc800078e0a03 */
[----:B------:R-:W-:Y:S02]  /*28bb0*/  IMAD.MOV R4, RZ, RZ, -R4 ;  /* 0x000000ffff047224 */ /* 0x000fe400078e0a04 */
[----:B------:R-:W-:-:S04]  /*28bc0*/  IMAD R9, R9, R6, RZ ;  /* 0x0000000609097224 */ /* 0x000fc800078e02ff */
[----:B------:R-:W-:Y:S02]  /*28bd0*/  @P0 VIADD R7, R7, 0x1 ;  /* 0x0000000107070836 */ /* 0x000fe40000000000 */
[----:B------:R-:W-:Y:S01]  /*28be0*/  IMAD.HI.U32 R2, R3, R9, R2 ;  /* 0x0000000903027227 */ /* 0x000fe200078e0002 */
[----:B------:R-:W-:-:S04]  /*28bf0*/  LOP3.LUT R3, R0, R17, RZ, 0x3c, !PT ;  /* 0x0000001100037212 */ /* 0x000fc800078e3cff */
[----:B------:R-:W-:-:S13]  /*28c00*/  ISETP.GE.AND P2, PT, R3, RZ, PT ;  /* 0x000000ff0300720c */ /* 0x000fda0003f46270 */
[----:B------:R-:W-:Y:S01]  /*28c10*/  @!P2 IMAD.MOV R7, RZ, RZ, -R7 ;  /* 0x000000ffff07a224 */ /* 0x000fe200078e0a07 */
[----:B------:R-:W-:-:S04]  /*28c20*/  @!P1 LOP3.LUT R7, RZ, R17, RZ, 0x33, !PT ;  /* 0x00000011ff079212 */ /* 0x000fc800078e33ff */
[----:B------:R-:W-:-:S05]  /*28c30*/  IABS R3, R7 ;  /* 0x0000000700037213 */ /* 0x000fca0000000000 */
        /* <DEDUP_REMOVED lines=16> */
[----:B------:R-:W-:-:S05]  /*28d40*/  IMAD R5, R5, R4, R7 ;  /* 0x0000000405057224 */ /* 0x000fca00078e0207 */
[----:B------:R-:W-:Y:S01]  /*28d50*/  LEA R18, R5, R2, 0x10 ;  /* 0x0000000205127211 */ /* 0x000fe200078e80ff */
[----:B------:R-:W-:Y:S06]  /*28d60*/  BRA `(.L_x_10658) ;  /* 0x0000000000f47947 */ /* 0x000fec0003800000 */
.L_x_10657:
[----:B------:R-:W0:Y:S01]  /*28d70*/  LDC.64 R2, c[0x0][0xc90] ;  /* 0x00032400ff027b82 */ /* 0x000e220000000a00 */
[----:B------:R-:W-:Y:S01]  /*28d80*/  ULDC.64 UR4, c[0x0][0x208] ;  /* 0x0000820000047ab9 */ /* 0x000fe20000000a00 */
        /* <DEDUP_REMOVED lines=30> */
[----:B------:R-:W-:Y:S02]  /*28f70*/  IMAD R5, R5, R2, R0 ;  /* 0x0000000205057224 */ /* 0x000fe400078e0200 */
[----:B------:R-:W-:Y:S01]  /*28f80*/  IMAD.MOV.U32 R2, RZ, RZ, RZ ;  /* 0x000000ffff027224 */ /* 0x000fe200078e00ff */
[----:B------:R-:W-:Y:S02]  /*28f90*/  VIADDMNMX R4, R3, R4, R7, PT ;  /* 0x0000000403047246 */ /* 0x000fe40003800107 */
[----:B------:R-:W-:-:S02]  /*28fa0*/  IADD3 R6, R6, 0x1000000, R5 ;  /* 0x0100000006067810 */ /* 0x000fc40007ffe005 */
        /* <DEDUP_REMOVED lines=9> */
[----:B------:R-:W-:-:S04]  /*29040*/  IABS R2, R4 ;  /* 0x0000000400027213 */ /* 0x000fc80000000000 */
[----:B------:R-:W-:Y:S01]  /*29050*/  IADD3 R2, RZ, -R2, RZ ;  /* 0x80000002ff027210 */ /* 0x000fe20007ffe0ff */
        /* <DEDUP_REMOVED lines=13> */
[----:B------:R-:W-:-:S07]  /*29130*/  IMAD R18, R3, R4, R6 ;  /* 0x0000000403127224 */ /* 0x000fce00078e0206 */
.L_x_10658:
[----:B------:R-:W-:-:S05]  /*29140*/  LOP3.LUT R0, RZ, R3, RZ, 0x33, !PT ;  /* 0x00000003ff007212 */ /* 0x000fca00078e33ff */
[----:B------:R-:W-:Y:S01]  /*29150*/  IMAD.IADD R17, R17, 0x1, R0 ;  /* 0x0000000111117824 */ /* 0x000fe200078e0200 */
[----:B------:R-:W-:Y:S06]  /*29160*/  BRA `(.L_x_10659) ;  /* 0x00000000001c7947 */ /* 0x000fec0003800000 */
.L_x_10651:
[----:B------:R-:W-:Y:S01]  /*29170*/  UMOV UR4, URZ ;  /* 0x0000003f00047c82 */ /* 0x000fe20008000000 */
[----:B------:R-:W-:Y:S01]  /*29180*/  UMOV UR5, URZ ;  /* 0x0000003f00057c82 */ /* 0x000fe20008000000 */
[----:B------:R-:W-:Y:S01]  /*29190*/  ULDC UR6, c[0x0][0xc3c] ;  /* 0x00030f0000067ab9 */ /* 0x000fe20000000800 */
[----:B------:R-:W-:Y:S01]  /*291a0*/  MOV R16, R0 ;  /* 0x0000000000107202 */ /* 0x000fe20000000f00 */
[----:B------:R-:W-:Y:S02]  /*291b0*/  IMAD.U32 R17, RZ, RZ, UR4 ;  /* 0x00000004ff117e24 */ /* 0x000fe4000f8e00ff */
[----:B------:R-:W-:Y:S02]  /*291c0*/  IMAD.U32 R18, RZ, RZ, UR5 ;  /* 0x00000005ff127e24 */ /* 0x000fe4000f8e00ff */
[----:B------:R-:W-:-:S07]  /*291d0*/  IMAD.U32 R19, RZ, RZ, UR6 ;  /* 0x00000006ff137e24 */ /* 0x000fce000f8e00ff */
.L_x_10659:
        /* <DEDUP_REMOVED lines=12> */
.L_x_10648:
[----:B------:R-:W-:Y:S02]  /*292a0*/  ULDC UR4, c[0x0][0xc3c] ;  /* 0x00030f0000047ab9 */ /* 0x000fe40000000800 */
[----:B0-----:R-:W-:-:S13]  /*292b0*/  ISETP.GE.AND P0, PT, R19, UR4, PT ;  /* 0x0000000413007c0c */ /* 0x001fda000bf06270 */
[----:B------:R-:W-:Y:S05]  /*292c0*/  @!P0 BRA `(.L_x_10660) ;  /* 0xffffff8400888947 */ /* 0x000fea000383ffff */
[----:B------:R-:W-:Y:S05]  /*292d0*/  BSYNC B7 ;  /* 0x0000000000077941 */ /* 0x000fea0003800000 */
.L_x_10548:
[----:B-1--4-:R-:W4:Y:S01]  /*292e0*/  LDL.LU R0, [R1+0x3c] ;  /* 0x00003c0001007983 */ /* 0x012f220000300800 */
[----:B------:R-:W-:Y:S01]  /*292f0*/  BSSY B0, `(.L_x_10661) ;  /* 0x000000b000007945 */ /* 0x000fe20003800000 */
[----:B------:R-:W1:Y:S01]  /*29300*/  S2R R5, SR_CgaCtaId ;  /* 0x0000000000057919 */ /* 0x000e620000008800 */
[----:B----4-:R-:W-:-:S05]  /*29310*/  VIADD R0, R0, 0x1 ;  /* 0x0000000100007836 */ /* 0x010fca0000000000 */
        /* <DEDUP_REMOVED lines=8> */
.L_x_10997:
[----:B------:R-:W-:Y:S05]  /*293a0*/  BSYNC B0 ;  /* 0x0000000000007941 */ /* 0x000fea0003800000 */
.L_x_10661:
[----:B------:R-:W-:-:S03]  /*293b0*/  UMOV UR4, 0xffffffff ;  /* 0xffffffff00047882 */ /* 0x000fc60000000000 */
[----:B------:R-:W-:Y:S05]  /*293c0*/  BRA.DIV UR4, `(.L_x_10663) ;  /* 0x0000008e048c7947 */ /* 0x000fea000b800000 */
[----:B0-----:R-:W0:Y:S02]  /*293d0*/  S2R R0, SR_TID.X ;  /* 0x0000000000007919 */ /* 0x001e240000002100 */
[----:B0-----:R-:W-:-:S04]  /*293e0*/  SHF.R.U32.HI R0, RZ, 0x5, R0 ;  /* 0x00000005ff007819 */ /* 0x001fc80000011600 */
[----:B------:R-:W-:-:S05]  /*293f0*/  LOP3.LUT R0, R0, 0x3, RZ, 0xc0, !PT ;  /* 0x0000000300007812 */ /* 0x000fca00078ec0ff */
[----:B------:R0:W1:Y:S02]  /*29400*/  SHFL.IDX PT, R14, R0, RZ, 0x1f ;  /* 0x00001fff000e7589 */ /* 0x00006400000e0000 */
.L_x_11000:
[----:B-1----:R-:W-:-:S13]  /*29410*/  ISETP.NE.AND P0, PT, R14, RZ, PT ;  /* 0x000000ff0e00720c */ /* 0x002fda0003f05270 */
[----:B------:R-:W-:Y:S05]  /*29420*/  @P0 BRA `(.L_x_10346) ;  /* 0x0000000000b80947 */ /* 0x000fea0003800000 */
[----:B------:R-:W-:-:S03]  /*29430*/  UMOV UR4, 0xffffffff ;  /* 0xffffffff00047882 */ /* 0x000fc60000000000 */
[----:B------:R-:W-:Y:S05]  /*29440*/  BRA.DIV UR4, `(.L_x_10664) ;  /* 0x0000008e04a07947 */ /* 0x000fea000b800000 */
[----:B------:R-:W-:-:S13]  /*29450*/  ELECT P6, URZ, PT ;  /* 0x00000000003f782f */ /* 0x000fda00038c0000 */
.L_x_11003:
[----:B------:R-:W-:Y:S05]  /*29460*/  @!P6 BRA `(.L_x_10346) ;  /* 0x0000000000a8e947 */ /* 0x000fea0003800000 */
[----:B0-----:R-:W4:Y:S02]  /*29470*/  LDL R0, [R1+0x4c] ;  /* 0x00004c0001007983 */ /* 0x001f240000100800 */
[----:B----4-:R-:W-:-:S13]  /*29480*/  R2UR UR4, R0 ;  /* 0x00000000000472ca */ /* 0x010fda00000e0000 */
[----:B------:R-:W-:-:S06]  /*29490*/  ULOP3.LUT UR4, UR4, 0x2, URZ, 0xfc, !UPT ;  /* 0x0000000204047892 */ /* 0x000fcc000f8efc3f */
[----:B------:R-:W-:-:S05]  /*294a0*/  IMAD.U32 R0, RZ, RZ, UR4 ;  /* 0x00000004ff007e24 */ /* 0x000fca000f8e00ff */
[----:B------:R-:W-:-:S13]  /*294b0*/  ISETP.NE.AND P0, PT, R0, 0x3, PT ;  /* 0x000000030000780c */ /* 0x000fda0003f05270 */
[----:B------:R-:W-:Y:S05]  /*294c0*/  @!P0 BRA `(.L_x_10665) ;  /* 0x0000000000048947 */ /* 0x000fea0003800000 */
[----:B------:R-:W-:Y:S01]  /*294d0*/  BPT.TRAP 0x1 ;  /* 0x000000040000795c */ /* 0x000fe20000300000 */
.L_x_10665:
[----:B------:R-:W4:Y:S01]  /*294e0*/  LDL R0, [R1+0x4] ;  /* 0x0000040001007983 */ /* 0x000f220000100800 */
[C---:B------:R-:W-:Y:S01]  /*294f0*/  LEA R3, R33.reuse, R5, 0x3 ;  /* 0x0000000521037211 */ /* 0x040fe200078e18ff */
[----:B------:R-:W-:-:S05]  /*29500*/  VIADD R33, R33, 0x1 ;  /* 0x0000000121217836 */ /* 0x000fca0000000000 */
[----:B------:R-:W-:Y:S02]  /*29510*/  ISETP.NE.AND P2, PT, R33, 0x2, PT ;  /* 0x000000022100780c */ /* 0x000fe40003f45270 */
[----:B----4-:R-:W-:Y:S02]  /*29520*/  SHF.L.U32 R2, R0, 0x1f, RZ ;  /* 0x0000001f00027819 */ /* 0x010fe400000006ff */
[----:B------:R-:W-:Y:S02]  /*29530*/  SEL R0, RZ, 0x1, P2 ;  /* 0x00000001ff007807 */ /* 0x000fe40001000000 */
[----:B------:R-:W0:Y:S02]  /*29540*/  SYNCS.PHASECHK.TRANS64.TRYWAIT P1, [R3+URZ+0x22840], R2 ;  /* 0x02284002030075a7 */ /* 0x000e24000802017f */
[----:B0-----:R-:W-:Y:S05]  /*29550*/  @!P1 BRA `(.L_x_10666) ;  /* 0x0000008c007c9947 */ /* 0x001fea0003800000 */
.L_x_11004:
[----:B------:R-:W4:Y:S01]  /*29560*/  LDL.LU R4, [R1+0x4] ;  /* 0x0000040001047983 */ /* 0x000f220000300800 */
[----:B------:R-:W-:Y:S02]  /*29570*/  SEL R33, R33, RZ, P2 ;  /* 0x000000ff21217207 */ /* 0x000fe40001000000 */
[----:B----4-:R-:W-:Y:S01]  /*29580*/  LOP3.LUT R0, R4, R0, RZ, 0x3c, !PT ;  /* 0x0000000004007212 */ /* 0x010fe200078e3cff */
[----:B------:R-:W-:Y:S06]  /*29590*/  @!P0 BRA `(.L_x_10667) ;  /* 0x0000000000048947 */ /* 0x000fec0003800000 */
[----:B------:R-:W-:Y:S01]  /*295a0*/  BPT.TRAP 0x1 ;  /* 0x000000040000795c */ /* 0x000fe20000300000 */
.L_x_10667:
[----:B------:R-:W-:Y:S01]  /*295b0*/  IMAD R33, R33, 0x8, R5 ;  /* 0x0000000821217824 */ /* 0x000fe200078e0205 */
[----:B------:R-:W-:-:S04]  /*295c0*/  SHF.L.U32 R0, R0, 0x1f, RZ ;  /* 0x0000001f00007819 */ /* 0x000fc800000006ff */
[----:B------:R-:W1:Y:S02]  /*295d0*/  SYNCS.PHASECHK.TRANS64.TRYWAIT P1, [R33+URZ+0x22840], R0 ;  /* 0x02284000210075a7 */ /* 0x000e64000802017f */
[----:B-1----:R-:W-:Y:S05]  /*295e0*/  @!P1 BRA `(.L_x_10668) ;  /* 0x0000008c006c9947 */ /* 0x002fea0003800000 */
.L_x_11005:
[----:B------:R-:W-:Y:S05]  /*295f0*/  @!P0 BRA `(.L_x_10669) ;  /* 0x0000000000048947 */ /* 0x000fea0003800000 */
[----:B------:R-:W-:Y:S01]  /*29600*/  BPT.TRAP 0x1 ;  /* 0x000000040000795c */ /* 0x000fe20000300000 */
.L_x_10669:
[----:B------:R-:W4:Y:S02]  /*29610*/  SYNCS.PHASECHK.TRANS64.TRYWAIT P1, [R3+URZ+0x22860], R2 ;  /* 0x02286002030075a7 */ /* 0x000f24000802017f */
[----:B----4-:R-:W-:Y:S05]  /*29620*/  @!P1 BRA `(.L_x_10670) ;  /* 0x0000008c00709947 */ /* 0x010fea0003800000 */
.L_x_11006:
[----:B------:R-:W-:Y:S05]  /*29630*/  @!P0 BRA `(.L_x_10671) ;  /* 0x0000000000048947 */ /* 0x000fea0003800000 */
[----:B------:R-:W-:Y:S01]  /*29640*/  BPT.TRAP 0x1 ;  /* 0x000000040000795c */ /* 0x000fe20000300000 */
.L_x_10671:
[----:B------:R-:W0:Y:S02]  /*29650*/  SYNCS.PHASECHK.TRANS64.TRYWAIT P1, [R33+URZ+0x22860], R0 ;  /* 0x02286000210075a7 */ /* 0x000e24000802017f */
[----:B0-----:R-:W-:Y:S05]  /*29660*/  @!P1 BRA `(.L_x_10672) ;  /* 0x0000008c00749947 */ /* 0x001fea0003800000 */
.L_x_11007:
[----:B------:R-:W-:Y:S05]  /*29670*/  @!P0 BRA `(.L_x_10673) ;  /* 0x0000000000048947 */ /* 0x000fea0003800000 */
[----:B------:R-:W-:Y:S01]  /*29680*/  BPT.TRAP 0x1 ;  /* 0x000000040000795c */ /* 0x000fe20000300000 */
.L_x_10673:
[----:B------:R-:W0:Y:S02]  /*29690*/  SYNCS.PHASECHK.TRANS64.TRYWAIT P1, [R3+URZ+0x22880], R2 ;  /* 0x02288002030075a7 */ /* 0x000e24000802017f */
[----:B0-----:R-:W-:Y:S05]  /*296a0*/  @!P1 BRA `(.L_x_10674) ;  /* 0x0000008c00789947 */ /* 0x001fea0003800000 */
.L_x_11008:
[----:B------:R-:W-:Y:S05]  /*296b0*/  @!P0 BRA `(.L_x_10675) ;  /* 0x0000000000048947 */ /* 0x000fea0003800000 */
[----:B------:R-:W-:Y:S01]  /*296c0*/  BPT.TRAP 0x1 ;  /* 0x000000040000795c */ /* 0x000fe20000300000 */
.L_x_10675:
[----:B------:R0:W0:Y:S02]  /*296d0*/  SYNCS.PHASECHK.TRANS64.TRYWAIT P0, [R33+URZ+0x22880], R0 ;  /* 0x02288000210075a7 */ /* 0x000024000800017f */
[----:B0-----:R-:W-:Y:S05]  /*296e0*/  @!P0 NANOSLEEP.SYNCS 0x989680 ;  /* 0x009896800000895d */ /* 0x001fea0003900000 */
[----:B------:R-:W0:Y:S02]  /*296f0*/  @!P0 SYNCS.PHASECHK.TRANS64 P0, [R33+URZ+0x22880], R0 ;  /* 0x02288000210085a7 */ /* 0x000e24000800007f */
[----:B0-----:R-:W-:Y:S05]  /*29700*/  @!P0 BRA `(.L_x_10675) ;  /* 0xfffffffc00f08947 */ /* 0x001fea000383ffff */
.L_x_10346:
[----:B------:R-:W-:Y:S05]  /*29710*/  BSYNC B8 ;  /* 0x0000000000087941 */ /* 0x000fea0003800000 */
.L_x_10343:
[----:B------:R-:W-:Y:S05]  /*29720*/  EXIT ;  /* 0x000000000000794d */ /* 0x000fea0003800000 */
.L_x_10368:
[----:B0-----:R0:W1:Y:S02]  /*29730*/  SYNCS.PHASECHK.TRANS64.TRYWAIT P6, [R86+URZ+0x22890], R98 ;  /* 0x02289062560075a7 */ /* 0x00106400080c017f */
[----:B-1----:R-:W-:Y:S05]  /*29740*/  @!P6 NANOSLEEP.SYNCS 0x989680 ;  /* 0x009896800000e95d */ /* 0x002fea0003900000 */
[----:B------:R-:W1:Y:S02]  /*29750*/  @!P6 SYNCS.PHASECHK.TRANS64 P6, [R86+URZ+0x22890], R98 ;  /* 0x022890625600e5a7 */ /* 0x000e6400080c007f */
[----:B-1----:R-:W-:Y:S05]  /*29760*/  @!P6 BRA `(.L_x_10368) ;  /* 0xfffffffc00f0e947 */ /* 0x002fea000383ffff */
[----:B------:R-:W-:Y:S05]  /*29770*/  BRA `(.L_x_10676) ;  /* 0xfffffd9800387947 */ /* 0x000fea000383ffff */
.L_x_10369:
        /* <DEDUP_REMOVED lines=8> */
.L_x_10678:
[----:B------:R-:W-:Y:S05]  /*29800*/  BSYNC B1 ;  /* 0x0000000000017941 */ /* 0x000fea0003800000 */
.L_x_10677:
        /* <DEDUP_REMOVED lines=8> */
.L_x_10679:
[----:B------:R-:W-:Y:S05]  /*29890*/  BRA `(.L_x_10680) ;  /* 0xfffffd9800047947 */ /* 0x000fea000383ffff */
.L_x_10378:
[----:B------:R-:W-:Y:S01]  /*298a0*/  BSSY B1, `(.L_x_10681) ;  /* 0x0000008000017945 */ /* 0x000fe20003800000 */
[----:B------:R-:W-:Y:S01]  /*298b0*/  IMAD.MOV.U32 R13, RZ, RZ, R100 ;  /* 0x000000ffff0d7224 */ /* 0x000fe200078e0064 */
[----:B0---4-:R-:W-:Y:S01]  /*298c0*/  MOV R11, 0x1c1f ;  /* 0x00001c1f000b7802 */ /* 0x011fe20000000f00 */
[----:B------:R-:W-:Y:S02]  /*298d0*/  IMAD.MOV.U32 R12, RZ, RZ, 0x1 ;  /* 0x00000001ff0c7424 */ /* 0x000fe400078e00ff */
[----:B------:R-:W-:-:S07]  /*298e0*/  IMAD.MOV.U32 R15, RZ, RZ, -0x1 ;  /* 0xffffffffff0f7424 */ /* 0x000fce00078e00ff */
[----:B-123--:R-:W-:Y:S05]  /*298f0*/  WARPSYNC.COLLECTIVE R15, `(.L_x_10682) ;  /* 0x000000000f087348 */ /* 0x00efea0003c00000 */
[----:B---3--:R0:W3:Y:S02]  /*29900*/  SHFL.IDX P6, R14, R13, R12, R11 ;  /* 0x0000000c0d0e7389 */ /* 0x0080e400000c000b */
[----:B0123--:R-:W-:Y:S01]  /*29910*/  ENDCOLLECTIVE ;  /* 0x000000000000791b */ /* 0x00ffe20003800000 */
.L_x_10682:
[----:B------:R-:W-:Y:S05]  /*29920*/  BSYNC B1 ;  /* 0x0000000000017941 */ /* 0x000fea0003800000 */
.L_x_10681:
        /* <DEDUP_REMOVED lines=8> */
.L_x_10683:
[----:B------:R-:W-:Y:S05]  /*299b0*/  BRA `(.L_x_10684) ;  /* 0xfffffda4008c7947 */ /* 0x000fea000383ffff */
.L_x_10387:
[----:B------:R-:W-:Y:S01]  /*299c0*/  BSSY B1, `(.L_x_10685) ;  /* 0x0000008000017945 */ /* 0x000fe20003800000 */
[----:B------:R-:W-:Y:S01]  /*299d0*/  MOV R13, R100 ;  /* 0x00000064000d7202 */ /* 0x000fe20000000f00 */
[----:B------:R-:W-:Y:S02]  /*299e0*/  IMAD.MOV.U32 R12, RZ, RZ, 0x2 ;  /* 0x00000002ff0c7424 */ /* 0x000fe400078e00ff */
[----:B0---4-:R-:W-:Y:S02]  /*299f0*/  IMAD.MOV.U32 R11, RZ, RZ, 0x1c1f ;  /* 0x00001c1fff0b7424 */ /* 0x011fe400078e00ff */
[----:B------:R-:W-:-:S07]  /*29a00*/  IMAD.MOV.U32 R15, RZ, RZ, -0x1 ;  /* 0xffffffffff0f7424 */ /* 0x000fce00078e00ff */
[----:B-123--:R-:W-:Y:S05]  /*29a10*/  WARPSYNC.COLLECTIVE R15, `(.L_x_10686) ;  /* 0x000000000f087348 */ /* 0x00efea0003c00000 */
[----:B------:R0:W4:Y:S02]  /*29a20*/  SHFL.IDX P6, R14, R13, R12, R11 ;  /* 0x0000000c0d0e7389 */ /* 0x00012400000c000b */
[----:B01234-:R-:W-:Y:S01]  /*29a30*/  ENDCOLLECTIVE ;  /* 0x000000000000791b */ /* 0x01ffe20003800000 */
.L_x_10686:
[----:B------:R-:W-:Y:S05]  /*29a40*/  BSYNC B1 ;  /* 0x0000000000017941 */ /* 0x000fea0003800000 */
.L_x_10685:
        /* <DEDUP_REMOVED lines=8> */
.L_x_10687:
[----:B------:R-:W-:Y:S05]  /*29ad0*/  BRA `(.L_x_10688) ;  /* 0xfffffdb400147947 */ /* 0x000fea000383ffff */
.L_x_10397:
[----:B-1----:R1:W2:Y:S02]  /*29ae0*/  SYNCS.PHASECHK.TRANS64.TRYWAIT P3, [R86+URZ+0x22890], R98 ;  /* 0x02289062560075a7 */ /* 0x0022a4000806017f */
[----:B--2---:R-:W-:Y:S05]  /*29af0*/  @!P3 NANOSLEEP.SYNCS 0x989680 ;  /* 0x009896800000b95d */ /* 0x004fea0003900000 */
[----:B------:R-:W2:Y:S02]  /*29b00*/  @!P3 SYNCS.PHASECHK.TRANS64 P3, [R86+URZ+0x22890], R98 ;  /* 0x022890625600b5a7 */ /* 0x000ea4000806007f */
[----:B--2---:R-:W-:Y:S05]  /*29b10*/  @!P3 BRA `(.L_x_10397) ;  /* 0xfffffffc00f0b947 */ /* 0x004fea000383ffff */
[----:B------:R-:W-:Y:S05]  /*29b20*/  BRA `(.L_x_10689) ;  /* 0xfffffdc400f47947 */ /* 0x000fea000383ffff */
.L_x_10398:
        /* <DEDUP_REMOVED lines=8> */
.L_x_10691:
[----:B------:R-:W-:Y:S05]  /*29bb0*/  BSYNC B1 ;  /* 0x0000000000017941 */ /* 0x000fea0003800000 */
.L_x_10690:
        /* <DEDUP_REMOVED lines=8> */
.L_x_10692:
[----:B------:R-:W-:Y:S01]  /*29c40*/  IMAD.MOV.U32 R105, RZ, RZ, R14 ;  /* 0x000000ffff697224 */ /* 0x000fe200078e000e */
[----:B------:R-:W-:Y:S06]  /*29c50*/  BRA `(.L_x_10693) ;  /* 0xfffffdc400c07947 */ /* 0x000fec000383ffff */
.L_x_10403:
[----:B------:R-:W-:Y:S01]  /*29c60*/  BSSY B1, `(.L_x_10694) ;  /* 0x0000008000017945 */ /* 0x000fe20003800000 */
[----:B----4-:R-:W-:Y:S01]  /*29c70*/  IMAD.MOV.U32 R13, RZ, RZ, R100 ;  /* 0x000000ffff0d7224 */ /* 0x010fe200078e0064 */
[----:B------:R-:W-:Y:S01]  /*29c80*/  MOV R11, 0x1c1f ;  /* 0x00001c1f000b7802 */ /* 0x000fe20000000f00 */
[----:B------:R-:W-:Y:S02]  /*29c90*/  IMAD.MOV.U32 R12, RZ, RZ, 0x1 ;  /* 0x00000001ff0c7424 */ /* 0x000fe400078e00ff */
[----:B------:R-:W-:-:S07]  /*29ca0*/  IMAD.MOV.U32 R15, RZ, RZ, -0x1 ;  /* 0xffffffffff0f7424 */ /* 0x000fce00078e00ff */
[----:B0123--:R-:W-:Y:S05]  /*29cb0*/  WARPSYNC.COLLECTIVE R15, `(.L_x_10695) ;  /* 0x000000000f087348 */ /* 0x00ffea0003c00000 */
[----:B------:R4:W0:Y:S02]  /*29cc0*/  SHFL.IDX P6, R14, R13, R12, R11 ;  /* 0x0000000c0d0e7389 */ /* 0x00082400000c000b */
[----:B01234-:R-:W-:Y:S01]  /*29cd0*/  ENDCOLLECTIVE ;  /* 0x000000000000791b */ /* 0x01ffe20003800000 */
.L_x_10695:
[----:B------:R-:W-:Y:S05]  /*29ce0*/  BSYNC B1 ;  /* 0x0000000000017941 */ /* 0x000fea0003800000 */
.L_x_10694:
        /* <DEDUP_REMOVED lines=8> */
.L_x_10696:
[----:B------:R-:W-:Y:S05]  /*29d70*/  BRA `(.L_x_10697) ;  /* 0xfffffdd400547947 */ /* 0x000fea000383ffff */
.L_x_10408:
[----:B------:R-:W-:Y:S01]  /*29d80*/  BSSY B1, `(.L_x_10698) ;  /* 0x0000008000017945 */ /* 0x000fe20003800000 */
[----:B0-----:R-:W-:Y:S01]  /*29d90*/  MOV R13, R100 ;  /* 0x00000064000d7202 */ /* 0x001fe20000000f00 */
[----:B------:R-:W-:Y:S02]  /*29da0*/  IMAD.MOV.U32 R12, RZ, RZ, 0x2 ;  /* 0x00000002ff0c7424 */ /* 0x000fe400078e00ff */
[----:B------:R-:W-:Y:S02]  /*29db0*/  IMAD.MOV.U32 R11, RZ, RZ, 0x1c1f ;  /* 0x00001c1fff0b7424 */ /* 0x000fe400078e00ff */
[----:B------:R-:W-:-:S07]  /*29dc0*/  IMAD.MOV.U32 R15, RZ, RZ, -0x1 ;  /* 0xffffffffff0f7424 */ /* 0x000fce00078e00ff */
[----:B-1234-:R-:W-:Y:S05]  /*29dd0*/  WARPSYNC.COLLECTIVE R15, `(.L_x_10699) ;  /* 0x000000000f087348 */ /* 0x01efea0003c00000 */
[----:B------:R0:W0:Y:S02]  /*29de0*/  SHFL.IDX P6, R14, R13, R12, R11 ;  /* 0x0000000c0d0e7389 */ /* 0x00002400000c000b */
[----:B01234-:R-:W-:Y:S01]  /*29df0*/  ENDCOLLECTIVE ;  /* 0x000000000000791b */ /* 0x01ffe20003800000 */
.L_x_10699:
[----:B------:R-:W-:Y:S05]  /*29e00*/  BSYNC B1 ;  /* 0x0000000000017941 */ /* 0x000fea0003800000 */
.L_x_10698:
        /* <DEDUP_REMOVED lines=8> */
.L_x_10700:
[----:B------:R-:W-:Y:S05]  /*29e90*/  BRA `(.L_x_10701) ;  /* 0xfffffde400087947 */ /* 0x000fea000383ffff */
.L_x_10413:
[----:B0-----:R0:W1:Y:S02]  /*29ea0*/  SYNCS.PHASECHK.TRANS64.TRYWAIT P2, [R86+URZ+0x22890], R98 ;  /* 0x02289062560075a7 */ /* 0x001064000804017f */
[----:B-1----:R-:W-:Y:S05]  /*29eb0*/  @!P2 NANOSLEEP.SYNCS 0x989680 ;  /* 0x009896800000a95d */ /* 0x002fea0003900000 */
[----:B------:R-:W1:Y:S02]  /*29ec0*/  @!P2 SYNCS.PHASECHK.TRANS64 P2, [R86+URZ+0x22890], R98 ;  /* 0x022890625600a5a7 */ /* 0x000e64000804007f */
[----:B-1----:R-:W-:Y:S05]  /*29ed0*/  @!P2 BRA `(.L_x_10413) ;  /* 0xfffffffc00f0a947 */ /* 0x002fea000383ffff */
[----:B------:R-:W-:Y:S05]  /*29ee0*/  BRA `(.L_x_10702) ;  /* 0xfffffdf400087947 */ /* 0x000fea000383ffff */
.L_x_10414:
        /* <DEDUP_REMOVED lines=8> */
.L_x_10704:
[----:B------:R-:W-:Y:S05]  /*29f70*/  BSYNC B1 ;  /* 0x0000000000017941 */ /* 0x000fea0003800000 */
.L_x_10703:
        /* <DEDUP_REMOVED lines=8> */
.L_x_10705:
[----:B------:R-:W-:Y:S05]  /*2a000*/  BRA `(.L_x_10706) ;  /* 0xfffffdf400287947 */ /* 0x000fea000383ffff */
.L_x_10417:
[----:B------:R-:W-:Y:S01]  /*2a010*/  BSSY B1, `(.L_x_10707) ;  /* 0x0000008000017945 */ /* 0x000fe20003800000 */
[----:B------:R-:W-:Y:S01]  /*2a020*/  IMAD.MOV.U32 R13, RZ, RZ, R29 ;  /* 0x000000ffff0d7224 */ /* 0x000fe200078e001d */
[----:B------:R-:W-:Y:S01]  /*2a030*/  MOV R15, 0xffffffff ;  /* 0xffffffff000f7802 */ /* 0x000fe20000000f00 */
[----:B------:R-:W-:Y:S02]  /*2a040*/  IMAD.MOV.U32 R12, RZ, RZ, 0x1 ;  /* 0x00000001ff0c7424 */ /* 0x000fe400078e00ff */
[----:B------:R-:W-:-:S07]  /*2a050*/  IMAD.MOV.U32 R11, RZ, RZ, 0x1c1f ;  /* 0x00001c1fff0b7424 */ /* 0x000fce00078e00ff */
[----:B01234-:R-:W-:Y:S05]  /*2a060*/  WARPSYNC.COLLECTIVE R15, `(.L_x_10708) ;  /* 0x000000000f087348 */ /* 0x01ffea0003c00000 */
[----:B---3--:R3:W0:Y:S02]  /*2a070*/  SHFL.IDX P6, R14, R13, R12, R11 ;  /* 0x0000000c0d0e7389 */ /* 0x00862400000c000b */
[----:B01234-:R-:W-:Y:S01]  /*2a080*/  ENDCOLLECTIVE ;  /* 0x000000000000791b */ /* 0x01ffe20003800000 */
.L_x_10708:
[----:B------:R-:W-:Y:S05]  /*2a090*/  BSYNC B1 ;  /* 0x0000000000017941 */ /* 0x000fea0003800000 */
.L_x_10707:
        /* <DEDUP_REMOVED lines=8> */
.L_x_10709:
[----:B------:R-:W-:Y:S05]  /*2a120*/  BRA `(.L_x_10710) ;  /* 0xfffffdf4002c7947 */ /* 0x000fea000383ffff */
.L_x_10420:
        /* <DEDUP_REMOVED lines=8> */
.L_x_10712:
[----:B------:R-:W-:Y:S05]  /*2a1b0*/  BSYNC B1 ;  /* 0x0000000000017941 */ /* 0x000fea0003800000 */
.L_x_10711:
        /* <DEDUP_REMOVED lines=8> */
.L_x_10713:
[----:B------:R-:W-:Y:S05]  /*2a240*/  BRA `(.L_x_10714) ;  /* 0xfffffdf400347947 */ /* 0x000fea000383ffff */
.L_x_10424:
[----:B------:R0:W0:Y:S02]  /*2a250*/  SYNCS.PHASECHK.TRANS64.TRYWAIT P3, [R86+URZ+0x228b0], R98 ;  /* 0x0228b062560075a7 */ /* 0x000024000806017f */
[----:B0-----:R-:W-:Y:S05]  /*2a260*/  @!P3 NANOSLEEP.SYNCS 0x989680 ;  /* 0x009896800000b95d */ /* 0x001fea0003900000 */
[----:B------:R-:W0:Y:S02]  /*2a270*/  @!P3 SYNCS.PHASECHK.TRANS64 P3, [R86+URZ+0x228b0], R98 ;  /* 0x0228b0625600b5a7 */ /* 0x000e24000806007f */
[----:B0-----:R-:W-:Y:S05]  /*2a280*/  @!P3 BRA `(.L_x_10424) ;  /* 0xfffffffc00f0b947 */ /* 0x001fea000383ffff */
[----:B------:R-:W-:Y:S05]  /*2a290*/  BRA `(.L_x_10715) ;  /* 0xfffffdf400ac7947 */ /* 0x000fea000383ffff */
.L_x_10436:
[----:B------:R-:W0:Y:S01]  /*2a2a0*/  S2R R2, SR_TID.X ;  /* 0x0000000000027919 */ /* 0x000e220000002100 */
[----:B------:R-:W-:Y:S01]  /*2a2b0*/  BSSY B0, `(.L_x_10716) ;  /* 0x000000c000007945 */ /* 0x000fe20003800000 */
[----:B------:R-:W-:Y:S02]  /*2a2c0*/  IMAD.MOV.U32 R12, RZ, RZ, RZ ;  /* 0x000000ffff0c7224 */ /* 0x000fe400078e00ff */
[----:B------:R-:W-:Y:S02]  /*2a2d0*/  IMAD.MOV.U32 R11, RZ, RZ, 0x1f ;  /* 0x0000001fff0b7424 */ /* 0x000fe400078e00ff */
[----:B------:R-:W-:Y:S02]  /*2a2e0*/  IMAD.MOV.U32 R15, RZ, RZ, -0x1 ;  /* 0xffffffffff0f7424 */ /* 0x000fe400078e00ff */
[----:B0-----:R-:W-:-:S05]  /*2a2f0*/  VIADD R3, R2, 0xffffff80 ;  /* 0xffffff8002037836 */ /* 0x001fca0000000000 */
[----:B------:R-:W-:-:S04]  /*2a300*/  SHF.R.S32.HI R2, RZ, 0x1f, R3 ;  /* 0x0000001fff027819 */ /* 0x000fc80000011403 */
[----:B------:R-:W-:-:S04]  /*2a310*/  LEA.HI R2, R2, R3, RZ, 0x7 ;  /* 0x0000000302027211 */ /* 0x000fc800078f38ff */
[----:B------:R-:W-:-:S05]  /*2a320*/  SHF.R.S32.HI R2, RZ, 0x7, R2 ;  /* 0x00000007ff027819 */ /* 0x000fca0000011402 */
[----:B------:R-:W-:-:S07]  /*2a330*/  IMAD.MOV.U32 R13, RZ, RZ, R2 ;  /* 0x000000ffff0d7224 */ /* 0x000fce00078e0002 */
[----:B-----5:R-:W-:Y:S05]  /*2a340*/  WARPSYNC.COLLECTIVE R15, `(.L_x_10717) ;  /* 0x000000000f087348 */ /* 0x020fea0003c00000 */
[----:B------:R0:W1:Y:S02]  /*2a350*/  SHFL.IDX P6, R14, R13, R12, R11 ;  /* 0x0000000c0d0e7389 */ /* 0x00006400000c000b */
[----:B01---5:R-:W-:Y:S01]  /*2a360*/  ENDCOLLECTIVE ;  /* 0x000000000000791b */ /* 0x023fe20003800000 */
.L_x_10717:
[----:B------:R-:W-:Y:S05]  /*2a370*/  BSYNC B0 ;  /* 0x0000000000007941 */ /* 0x000fea0003800000 */
.L_x_10716:
[----:B------:R-:W-:Y:S01]  /*2a380*/  IMAD.MOV.U32 R196, RZ, RZ, R14 ;  /* 0x000000ffffc47224 */ /* 0x000fe200078e000e */
[----:B------:R-:W-:Y:S06]  /*2a390*/  BRA `(.L_x_10718) ;  /* 0xfffffe00008c7947 */ /* 0x000fec000383ffff */
.L_x_10448:
        /* <DEDUP_REMOVED lines=8> */
.L_x_10720:
[----:B------:R-:W-:Y:S05]  /*2a420*/  BSYNC B1 ;  /* 0x0000000000017941 */ /* 0x000fea0003800000 */
.L_x_10719:
        /* <DEDUP_REMOVED lines=8> */
.L_x_10721:
[----:B------:R-:W-:Y:S02]  /*2a4b0*/  IMAD.MOV.U32 R13, RZ, RZ, R8 ;  /* 0x000000ffff0d7224 */ /* 0x000fe400078e0008 */
[----:B------:R-:W-:-:S07]  /*2a4c0*/  IMAD.MOV.U32 R3, RZ, RZ, R14 ;  /* 0x000000ffff037224 */ /* 0x000fce00078e000e */
[----:B------:R-:W-:Y:S05]  /*2a4d0*/  WARPSYNC.COLLECTIVE R15, `(.L_x_10722) ;  /* 0x000000000f087348 */ /* 0x000fea0003c00000 */
[----:B------:R0:W1:Y:S02]  /*2a4e0*/  SHFL.IDX P6, R14, R13, R12, R11 ;  /* 0x0000000c0d0e7389 */ /* 0x00006400000c000b */
[----:B01----:R-:W-:Y:S01]  /*2a4f0*/  ENDCOLLECTIVE ;  /* 0x000000000000791b */ /* 0x003fe20003800000 */
.L_x_10722:
[----:B------:R-:W-:Y:S02]  /*2a500*/  IMAD.MOV.U32 R13, RZ, RZ, R7 ;  /* 0x000000ffff0d7224 */ /* 0x000fe400078e0007 */
[----:B------:R-:W-:-:S07]  /*2a510*/  IMAD.MOV.U32 R4, RZ, RZ, R14 ;  /* 0x000000ffff047224 */ /* 0x000fce00078e000e */
[----:B------:R-:W-:Y:S05]  /*2a520*/  WARPSYNC.COLLECTIVE R15, `(.L_x_10723) ;  /* 0x000000000f087348 */ /* 0x000fea0003c00000 */
[----:B------:R0:W1:Y:S02]  /*2a530*/  SHFL.IDX P6, R14, R13, R12, R11 ;  /* 0x0000000c0d0e7389 */ /* 0x00006400000c000b */
[----:B01----:R-:W-:Y:S01]  /*2a540*/  ENDCOLLECTIVE ;  /* 0x000000000000791b */ /* 0x003fe20003800000 */
.L_x_10723:
[----:B------:R-:W-:Y:S05]  /*2a550*/  BRA `(.L_x_10724) ;  /* 0xfffffe0800907947 */ /* 0x000fea000383ffff */
.L_x_10451:
[----:B------:R-:W-:Y:S01]  /*2a560*/  BSSY B1, `(.L_x_10725) ;  /* 0x0000008000017945 */ /* 0x000fe20003800000 */
[----:B------:R-:W-:Y:S01]  /*2a570*/  IMAD.MOV.U32 R13, RZ, RZ, R6 ;  /* 0x000000ffff0d7224 */ /* 0x000fe200078e0006 */
[----:B------:R-:W-:Y:S01]  /*2a580*/  MOV R12, 0x1 ;  /* 0x00000001000c7802 */ /* 0x000fe20000000f00 */
[----:B------:R-:W-:Y:S02]  /*2a590*/  IMAD.MOV.U32 R11, RZ, RZ, 0x1c1f ;  /* 0x00001c1fff0b7424 */ /* 0x000fe400078e00ff */
[----:B------:R-:W-:-:S07]  /*2a5a0*/  IMAD.MOV.U32 R15, RZ, RZ, -0x1 ;  /* 0xffffffffff0f7424 */ /* 0x000fce00078e00ff */
[----:B0-2345:R-:W-:Y:S05]  /*2a5b0*/  WARPSYNC.COLLECTIVE R15, `(.L_x_10726) ;  /* 0x000000000f087348 */ /* 0x03dfea0003c00000 */
[----:B----4-:R1:W4:Y:S02]  /*2a5c0*/  SHFL.IDX P6, R14, R13, R12, R11 ;  /* 0x0000000c0d0e7389 */ /* 0x01032400000c000b */
[----:B012345:R-:W-:Y:S01]  /*2a5d0*/  ENDCOLLECTIVE ;  /* 0x000000000000791b */ /* 0x03ffe20003800000 */
.L_x_10726:
[----:B------:R-:W-:Y:S05]  /*2a5e0*/  BSYNC B1 ;  /* 0x0000000000017941 */ /* 0x000fea0003800000 */
.L_x_10725:
        /* <DEDUP_REMOVED lines=8> */
.L_x_10727:
[----:B------:R-:W-:Y:S02]  /*2a670*/  IMAD.MOV.U32 R13, RZ, RZ, R8 ;  /* 0x000000ffff0d7224 */ /* 0x000fe400078e0008 */
[----:B------:R-:W-:-:S07]  /*2a680*/  IMAD.MOV.U32 R3, RZ, RZ, R14 ;  /* 0x000000ffff037224 */ /* 0x000fce00078e000e */
[----:B------:R-:W-:Y:S05]  /*2a690*/  WARPSYNC.COLLECTIVE R15, `(.L_x_10728) ;  /* 0x000000000f087348 */ /* 0x000fea0003c00000 */
[----:B------:R0:W1:Y:S02]  /*2a6a0*/  SHFL.IDX P6, R14, R13, R12, R11 ;  /* 0x0000000c0d0e7389 */ /* 0x00006400000c000b */
[----:B01----:R-:W-:Y:S01]  /*2a6b0*/  ENDCOLLECTIVE ;  /* 0x000000000000791b */ /* 0x003fe20003800000 */
.L_x_10728:
[----:B------:R-:W-:Y:S02]  /*2a6c0*/  IMAD.MOV.U32 R13, RZ, RZ, R7 ;  /* 0x000000ffff0d7224 */ /* 0x000fe400078e0007 */
[----:B------:R-:W-:-:S07]  /*2a6d0*/  IMAD.MOV.U32 R4, RZ, RZ, R14 ;  /* 0x000000ffff047224 */ /* 0x000fce00078e000e */
[----:B------:R-:W-:Y:S05]  /*2a6e0*/  WARPSYNC.COLLECTIVE R15, `(.L_x_10729) ;  /* 0x000000000f087348 */ /* 0x000fea0003c00000 */
[----:B------:R0:W1:Y:S02]  /*2a6f0*/  SHFL.IDX P6, R14, R13, R12, R11 ;  /* 0x0000000c0d0e7389 */ /* 0x00006400000c000b */
[----:B01----:R-:W-:Y:S01]  /*2a700*/  ENDCOLLECTIVE ;  /* 0x000000000000791b */ /* 0x003fe20003800000 */
.L_x_10729:
[----:B------:R-:W-:Y:S05]  /*2a710*/  BRA `(.L_x_10730) ;  /* 0xfffffe0800b47947 */ /* 0x000fea000383ffff */
.L_x_10455:
[----:B0-----:R0:W1:Y:S02]  /*2a720*/  SYNCS.PHASECHK.TRANS64.TRYWAIT P0, [R18+URZ+0x22800], R5 ;  /* 0x02280005120075a7 */ /* 0x001064000800017f */
[----:B-1----:R-:W-:Y:S05]  /*2a730*/  @!P0 NANOSLEEP.SYNCS 0x989680 ;  /* 0x009896800000895d */ /* 0x002fea0003900000 */
[----:B------:R-:W1:Y:S02]  /*2a740*/  @!P0 SYNCS.PHASECHK.TRANS64 P0, [R18+URZ+0x22800], R5 ;  /* 0x02280005120085a7 */ /* 0x000e64000800007f */
[----:B-1----:R-:W-:Y:S05]  /*2a750*/  @!P0 BRA `(.L_x_10455) ;  /* 0xfffffffc00f08947 */ /* 0x002fea000383ffff */
[----:B------:R-:W-:Y:S05]  /*2a760*/  BRA `(.L_x_10731) ;  /* 0xfffffe0c00687947 */ /* 0x000fea000383ffff */
.L_x_10463:
[----:B------:R-:W0:Y:S01]  /*2a770*/  LDC R39, c[0x0][0x3f4] ;  /* 0x0000fd00ff277b82 */ /* 0x000e220000000800 */
        /* <DEDUP_REMOVED lines=8> */
.L_x_10733:
[----:B------:R-:W-:Y:S05]  /*2a800*/  BSYNC B1 ;  /* 0x0000000000017941 */ /* 0x000fea0003800000 */
.L_x_10732:
        /* <DEDUP_REMOVED lines=10> */
.L_x_10734:
[----:B------:R-:W-:Y:S01]  /*2a8b0*/  ISETP.GE.OR P1, PT, R41, R36, P0 ;  /* 0x000000242900720c */ /* 0x000fe20000726670 */
[----:B------:R-:W-:Y:S01]  /*2a8c0*/  IMAD.MOV.U32 R13, RZ, RZ, R37 ;  /* 0x000000ffff0d7224 */ /* 0x000fe200078e0025 */
[----:B------:R-:W-:-:S11]  /*2a8d0*/  MOV R5, R14 ;  /* 0x0000000e00057202 */ /* 0x000fd60000000f00 */
[----:B------:R-:W-:Y:S05]  /*2a8e0*/  WARPSYNC.COLLECTIVE R15, `(.L_x_10735) ;  /* 0x000000000f087348 */ /* 0x000fea0003c00000 */
[----:B------:R0:W1:Y:S02]  /*2a8f0*/  SHFL.IDX P6, R14, R13, R12, R11 ;  /* 0x0000000c0d0e7389 */ /* 0x00006400000c000b */
[----:B01----:R-:W-:Y:S01]  /*2a900*/  ENDCOLLECTIVE ;  /* 0x000000000000791b */ /* 0x003fe20003800000 */
.L_x_10735:
        /* <DEDUP_REMOVED lines=8> */
.L_x_10736:
[----:B------:R-:W-:Y:S01]  /*2a990*/  ULDC.64 UR4, c[0x0][0x208] ;  /* 0x0000820000047ab9 */ /* 0x000fe20000000a00 */
[----:B------:R-:W-:-:S05]  /*2a9a0*/  @!P1 IADD3 R14, P3, R16, R14, RZ ;  /* 0x0000000e100e9210 */ /* 0x000fca0007f7e0ff */
[----:B------:R-:W-:Y:S01]  /*2a9b0*/  @!P1 IMAD.X R3, R7, 0x1, R17, P3 ;  /* 0x0000000107039824 */ /* 0x000fe200018e0611 */
[----:B------:R-:W-:Y:S01]  /*2a9c0*/  @!P1 MOV R24, R14 ;  /* 0x0000000e00189202 */ /* 0x000fe20000000f00 */
[----:B------:R-:W5:Y:S02]  /*2a9d0*/  @!P1 LD.E.128 R4, desc[UR4][R4.64] ;  /* 0x0000000404049980 */ /* 0x000f64000c101d00 */
        /* <DEDUP_REMOVED lines=11> */
.L_x_10737:
[----:B------:R-:W-:Y:S02]  /*2aa90*/  IMAD.MOV.U32 R13, RZ, RZ, R35 ;  /* 0x000000ffff0d7224 */ /* 0x000fe400078e0023 */
[----:B------:R-:W-:-:S07]  /*2aaa0*/  IMAD.MOV.U32 R3, RZ, RZ, R14 ;  /* 0x000000ffff037224 */ /* 0x000fce00078e000e */
[----:B------:R-:W-:Y:S05]  /*2aab0*/  WARPSYNC.COLLECTIVE R15, `(.L_x_10738) ;  /* 0x000000000f087348 */ /* 0x000fea0003c00000 */
[----:B------:R0:W1:Y:S02]  /*2aac0*/  SHFL.IDX P6, R14, R13, R12, R11 ;  /* 0x0000000c0d0e7389 */ /* 0x00006400000c000b */
[----:B01----:R-:W-:Y:S01]  /*2aad0*/  ENDCOLLECTIVE ;  /* 0x000000000000791b */ /* 0x003fe20003800000 */
.L_x_10738:
[----:B------:R-:W-:Y:S01]  /*2aae0*/  MOV R13, R37 ;  /* 0x00000025000d7202 */ /* 0x000fe20000000f00 */
[----:B------:R-:W-:-:S07]  /*2aaf0*/  IMAD.MOV.U32 R35, RZ, RZ, R14 ;  /* 0x000000ffff237224 */ /* 0x000fce00078e000e */
[----:B------:R-:W-:Y:S05]  /*2ab00*/  WARPSYNC.COLLECTIVE R15, `(.L_x_10739) ;  /* 0x000000000f087348 */ /* 0x000fea0003c00000 */
[----:B------:R0:W1:Y:S02]  /*2ab10*/  SHFL.IDX P6, R14, R13, R12, R11 ;  /* 0x0000000c0d0e7389 */ /* 0x00006400000c000b */
[----:B01----:R-:W-:Y:S01]  /*2ab20*/  ENDCOLLECTIVE ;  /* 0x000000000000791b */ /* 0x003fe20003800000 */
.L_x_10739:
[----:B------:R-:W-:Y:S02]  /*2ab30*/  IMAD.MOV.U32 R13, RZ, RZ, R9 ;  /* 0x000000ffff0d7224 */ /* 0x000fe400078e0009 */
[----:B------:R-:W-:-:S07]  /*2ab40*/  IMAD.MOV.U32 R37, RZ, RZ, R14 ;  /* 0x000000ffff257224 */ /* 0x000fce00078e000e */
[----:B------:R-:W-:Y:S05]  /*2ab50*/  WARPSYNC.COLLECTIVE R15, `(.L_x_10740) ;  /* 0x000000000f087348 */ /* 0x000fea0003c00000 */
[----:B------:R0:W1:Y:S02]  /*2ab60*/  SHFL.IDX P6, R14, R13, R12, R11 ;  /* 0x0000000c0d0e7389 */ /* 0x00006400000c000b */
[----:B01----:R-:W-:Y:S01]  /*2ab70*/  ENDCOLLECTIVE ;  /* 0x000000000000791b */ /* 0x003fe20003800000 */
.L_x_10740:
[----:B------:R-:W-:Y:S02]  /*2ab80*/  @!P1 IMAD.MOV.U32 R32, RZ, RZ, R4 ;  /* 0x000000ffff209224 */ /* 0x000fe400078e0004 */
[----:B------:R-:W-:Y:S01]  /*2ab90*/  @!P1 IMAD.MOV.U32 R33, RZ, RZ, R5 ;  /* 0x000000ffff219224 */ /* 0x000fe200078e0005 */
[----:B------:R-:W-:Y:S01]  /*2aba0*/  CS2R R4, SRZ ;  /* 0x0000000000047805 */ /* 0x000fe2000001ff00 */
[----:B------:R-:W-:Y:S02]  /*2abb0*/  @!P1 IMAD.MOV.U32 R30, RZ, RZ, R6 ;  /* 0x000000ffff1e9224 */ /* 0x000fe400078e0006 */
[----:B------:R-:W-:Y:S01]  /*2abc0*/  @!P1 IMAD.MOV.U32 R31, RZ, RZ, R7 ;  /* 0x000000ffff1f9224 */ /* 0x000fe200078e0007 */
[----:B------:R-:W-:Y:S01]  /*2abd0*/  @!P1 MOV R28, R24 ;  /* 0x00000018001c9202 */ /* 0x000fe20000000f00 */
[----:B------:R-:W-:Y:S02]  /*2abe0*/  @!P1 IMAD.MOV.U32 R29, RZ, RZ, R25 ;  /* 0x000000ffff1d9224 */ /* 0x000fe400078e0019 */
[----:B------:R-:W-:-:S02]  /*2abf0*/  @!P1 IMAD.MOV.U32 R20, RZ, RZ, R26 ;  /* 0x000000ffff149224 */ /* 0x000fc400078e001a */
[----:B------:R-:W-:Y:S01]  /*2ac00*/  @!P1 IMAD.MOV.U32 R21, RZ, RZ, R27 ;  /* 0x000000ffff159224 */ /* 0x000fe200078e001b */
[----:B------:R-:W-:Y:S06]  /*2ac10*/  BRA `(.L_x_10741) ;  /* 0xfffffe2c002c7947 */ /* 0x000fec000383ffff */
.L_x_10467:
[----:B0-----:R0:W1:Y:S02]  /*2ac20*/  SYNCS.PHASECHK.TRANS64.TRYWAIT P1, [R18+URZ+0x22800], R3 ;  /* 0x02280003120075a7 */ /* 0x001064000802017f */
[----:B-1----:R-:W-:Y:S05]  /*2ac30*/  @!P1 NANOSLEEP.SYNCS 0x989680 ;  /* 0x009896800000995d */ /* 0x002fea0003900000 */
[----:B------:R-:W1:Y:S02]  /*2ac40*/  @!P1 SYNCS.PHASECHK.TRANS64 P1, [R18+URZ+0x22800], R3 ;  /* 0x02280003120095a7 */ /* 0x000e64000802007f */
[----:B-1----:R-:W-:Y:S05]  /*2ac50*/  @!P1 BRA `(.L_x_10467) ;  /* 0xfffffffc00f09947 */ /* 0x002fea000383ffff */
[----:B------:R-:W-:Y:S05]  /*2ac60*/  BRA `(.L_x_10742) ;  /* 0xfffffe2c009c7947 */ /* 0x000fea000383ffff */
.L_x_10473:
[----:B-1----:R1:W2:Y:S02]  /*2ac70*/  SYNCS.PHASECHK.TRANS64.TRYWAIT P1, [R0+URZ+0x22830], R5 ;  /* 0x02283005000075a7 */ /* 0x0022a4000802017f */
[----:B--2---:R-:W-:Y:S05]  /*2ac80*/  @!P1 NANOSLEEP.SYNCS 0x989680 ;  /* 0x009896800000995d */ /* 0x004fea0003900000 */
[----:B------:R-:W2:Y:S02]  /*2ac90*/  @!P1 SYNCS.PHASECHK.TRANS64 P1, [R0+URZ+0x22830], R5 ;  /* 0x02283005000095a7 */ /* 0x000ea4000802007f */
[----:B--2---:R-:W-:Y:S05]  /*2aca0*/  @!P1 BRA `(.L_x_10473) ;  /* 0xfffffffc00f09947 */ /* 0x004fea000383ffff */
[----:B------:R-:W-:Y:S05]  /*2acb0*/  BRA `(.L_x_10472) ;  /* 0xfffffe4c00cc7947 */ /* 0x000fea000383ffff */
.L_x_10480:
[----:B-1----:R1:W2:Y:S02]  /*2acc0*/  SYNCS.PHASECHK.TRANS64.TRYWAIT P2, [R15+URZ+0x22830], R14 ;  /* 0x0228300e0f0075a7 */ /* 0x0022a4000804017f */
[----:B--2---:R-:W-:Y:S05]  /*2acd0*/  @!P2 NANOSLEEP.SYNCS 0x989680 ;  /* 0x009896800000a95d */ /* 0x004fea0003900000 */
[----:B------:R-:W2:Y:S02]  /*2ace0*/  @!P2 SYNCS.PHASECHK.TRANS64 P2, [R15+URZ+0x22830], R14 ;  /* 0x0228300e0f00a5a7 */ /* 0x000ea4000804007f */
[----:B--2---:R-:W-:Y:S05]  /*2acf0*/  @!P2 BRA `(.L_x_10480) ;  /* 0xfffffffc00f0a947 */ /* 0x004fea000383ffff */
[----:B------:R-:W-:Y:S05]  /*2ad00*/  BRA `(.L_x_10479) ;  /* 0xfffffe8c00747947 */ /* 0x000fea000383ffff */
.L_x_10484:
[----:B-1----:R1:W2:Y:S02]  /*2ad10*/  SYNCS.PHASECHK.TRANS64.TRYWAIT P1, [R15+URZ+0x22850], R14 ;  /* 0x0228500e0f0075a7 */ /* 0x0022a4000802017f */
[----:B--2---:R-:W-:Y:S05]  /*2ad20*/  @!P1 NANOSLEEP.SYNCS 0x989680 ;  /* 0x009896800000995d */ /* 0x004fea0003900000 */
[----:B------:R-:W2:Y:S02]  /*2ad30*/  @!P1 SYNCS.PHASECHK.TRANS64 P1, [R15+URZ+0x22850], R14 ;  /* 0x0228500e0f0095a7 */ /* 0x000ea4000802007f */
[----:B--2---:R-:W-:Y:S05]  /*2ad40*/  @!P1 BRA `(.L_x_10484) ;  /* 0xfffffffc00f09947 */ /* 0x004fea000383ffff */
[----:B------:R-:W-:Y:S05]  /*2ad50*/  BRA `(.L_x_10481) ;  /* 0xfffffe9800987947 */ /* 0x000fea000383ffff */
.L_x_10493:
[----:B-1----:R1:W2:Y:S02]  /*2ad60*/  SYNCS.PHASECHK.TRANS64.TRYWAIT P1, [R14+URZ+0x22830], R15 ;  /* 0x0228300f0e0075a7 */ /* 0x0022a4000802017f */
[----:B--2---:R-:W-:Y:S05]  /*2ad70*/  @!P1 NANOSLEEP.SYNCS 0x989680 ;  /* 0x009896800000995d */ /* 0x004fea0003900000 */
[----:B------:R-:W2:Y:S02]  /*2ad80*/  @!P1 SYNCS.PHASECHK.TRANS64 P1, [R14+URZ+0x22830], R15 ;  /* 0x0228300f0e0095a7 */ /* 0x000ea4000802007f */
[----:B--2---:R-:W-:Y:S05]  /*2ad90*/  @!P1 BRA `(.L_x_10493) ;  /* 0xfffffffc00f09947 */ /* 0x004fea000383ffff */
[----:B------:R-:W-:Y:S05]  /*2ada0*/  BRA `(.L_x_10492) ;  /* 0xfffffed0002c7947 */ /* 0x000fea000383ffff */
.L_x_10497:
[----:B-1----:R1:W2:Y:S02]  /*2adb0*/  SYNCS.PHASECHK.TRANS64.TRYWAIT P1, [R15+URZ+0x22850], R14 ;  /* 0x0228500e0f0075a7 */ /* 0x0022a4000802017f */
[----:B--2---:R-:W-:Y:S05]  /*2adc0*/  @!P1 NANOSLEEP.SYNCS 0x989680 ;  /* 0x009896800000995d */ /* 0x004fea0003900000 */
[----:B------:R-:W2:Y:S02]  /*2add0*/  @!P1 SYNCS.PHASECHK.TRANS64 P1, [R15+URZ+0x22850], R14 ;  /* 0x0228500e0f0095a7 */ /* 0x000ea4000802007f */
[----:B--2---:R-:W-:Y:S05]  /*2ade0*/  @!P1 BRA `(.L_x_10497) ;  /* 0xfffffffc00f09947 */ /* 0x004fea000383ffff */
[----:B------:R-:W-:Y:S05]  /*2adf0*/  BRA `(.L_x_10494) ;  /* 0xfffffedc00447947 */ /* 0x000fea000383ffff */
.L_x_10504:
[----:B-1----:R1:W2:Y:S02]  /*2ae00*/  SYNCS.PHASECHK.TRANS64.TRYWAIT P1, [R11+URZ+0x22850], R2 ;  /* 0x022850020b0075a7 */ /* 0x0022a4000802017f */
[----:B--2---:R-:W-:Y:S05]  /*2ae10*/  @!P1 NANOSLEEP.SYNCS 0x989680 ;  /* 0x009896800000995d */ /* 0x004fea0003900000 */
[----:B------:R-:W2:Y:S02]  /*2ae20*/  @!P1 SYNCS.PHASECHK.TRANS64 P1, [R11+URZ+0x22850], R2 ;  /* 0x022850020b0095a7 */ /* 0x000ea4000802007f */
[----:B--2---:R-:W-:Y:S05]  /*2ae30*/  @!P1 BRA `(.L_x_10504) ;  /* 0xfffffffc00f09947 */ /* 0x004fea000383ffff */
[----:B------:R-:W-:Y:S05]  /*2ae40*/  BRA `(.L_x_10503) ;  /* 0xffffff0400e07947 */ /* 0x000fea000383ffff */
.L_x_10508:
        /* <DEDUP_REMOVED lines=10> */
[----:B-----5:R-:W-:Y:S01]  /*2aef0*/  IMAD.MOV.U32 R12, RZ, RZ, R9 ;  /* 0x000000ffff0c7224 */ /* 0x020fe200078e0009 */
[----:B------:R-:W-:Y:S02]  /*2af00*/  SEL R50, R90, R111, P0 ;  /* 0x0000006f5a327207 */ /* 0x000fe40000000000 */
[----:B------:R-:W-:-:S07]  /*2af10*/  SEL R111, R111, R90, P0 ;  /* 0x0000005a6f6f7207 */ /* 0x000fce0000000000 */
[----:B--2---:R-:W-:Y:S05]  /*2af20*/  WARPSYNC.COLLECTIVE R15, `(.L_x_10743) ;  /* 0x000000000f087348 */ /* 0x004fea0003c00000 */
[----:B------:R0:W1:Y:S02]  /*2af30*/  SHFL.IDX P6, R14, R13, R12, R11 ;  /* 0x0000000c0d0e7389 */ /* 0x00006400000c000b */
[----:B012---:R-:W-:Y:S01]  /*2af40*/  ENDCOLLECTIVE ;  /* 0x000000000000791b */ /* 0x007fe20003800000 */
.L_x_10743:
        /* <DEDUP_REMOVED lines=12> */
[----:B------:R-:W-:-:S02]  /*2b010*/  SEL R0, R114, R45, P0 ;  /* 0x0000002d72007207 */ /* 0x000fc40000000000 */
[----:B------:R-:W-:-:S07]  /*2b020*/  MOV R98, R14 ;  /* 0x0000000e00627202 */ /* 0x000fce0000000f00 */
[----:B------:R-:W-:Y:S05]  /*2b030*/  WARPSYNC.COLLECTIVE R15, `(.L_x_10744) ;  /* 0x000000000f087348 */ /* 0x000fea0003c00000 */
[----:B------:R0:W1:Y:S02]  /*2b040*/  SHFL.IDX P6, R14, R13, R12, R11 ;  /* 0x0000000c0d0e7389 */ /* 0x00006400000c000b */
[----:B01----:R-:W-:Y:S01]  /*2b050*/  ENDCOLLECTIVE ;  /* 0x000000000000791b */ /* 0x003fe20003800000 */
.L_x_10744:
        /* <DEDUP_REMOVED lines=19> */
.L_x_10745:
        /* <DEDUP_REMOVED lines=18> */
.L_x_10746:
        /* <DEDUP_REMOVED lines=18> */
.L_x_10747:
        /* <DEDUP_REMOVED lines=10> */
.L_x_10748:
[----:B------:R-:W-:Y:S01]  /*2b470*/  IMAD.MOV.U32 R13, RZ, RZ, R41 ;  /* 0x000000ffff0d7224 */ /* 0x000fe200078e0029 */
[----:B------:R-:W-:Y:S01]  /*2b480*/  MOV R12, R10 ;  /* 0x0000000a000c7202 */ /* 0x000fe20000000f00 */
[----:B------:R-:W-:-:S07]  /*2b490*/  IMAD.MOV.U32 R80, RZ, RZ, R14 ;  /* 0x000000ffff507224 */ /* 0x000fce00078e000e */
[----:B------:R-:W-:Y:S05]  /*2b4a0*/  WARPSYNC.COLLECTIVE R15, `(.L_x_10749) ;  /* 0x000000000f087348 */ /* 0x000fea0003c00000 */
[----:B------:R0:W1:Y:S02]  /*2b4b0*/  SHFL.IDX P6, R14, R13, R12, R11 ;  /* 0x0000000c0d0e7389 */ /* 0x00006400000c000b */
[----:B01----:R-:W-:Y:S01]  /*2b4c0*/  ENDCOLLECTIVE ;  /* 0x000000000000791b */ /* 0x003fe20003800000 */
.L_x_10749:
[----:B------:R-:W-:Y:S02]  /*2b4d0*/  IMAD.MOV.U32 R13, RZ, RZ, R67 ;  /* 0x000000ffff0d7224 */ /* 0x000fe400078e0043 */
[----:B------:R-:W-:-:S07]  /*2b4e0*/  IMAD.MOV.U32 R41, RZ, RZ, R14 ;  /* 0x000000ffff297224 */ /* 0x000fce00078e000e */
[----:B------:R-:W-:Y:S05]  /*2b4f0*/  WARPSYNC.COLLECTIVE R15, `(.L_x_10750) ;  /* 0x000000000f087348 */ /* 0x000fea0003c00000 */
[----:B------:R0:W1:Y:S02]  /*2b500*/  SHFL.IDX P6, R14, R13, R12, R11 ;  /* 0x0000000c0d0e7389 */ /* 0x00006400000c000b */
[----:B01----:R-:W-:Y:S01]  /*2b510*/  ENDCOLLECTIVE ;  /* 0x000000000000791b */ /* 0x003fe20003800000 */
.L_x_10750:
[----:B------:R-:W-:Y:S02]  /*2b520*/  IMAD.MOV.U32 R13, RZ, RZ, R0 ;  /* 0x000000ffff0d7224 */ /* 0x000fe400078e0000 */
[----:B------:R-:W-:Y:S02]  /*2b530*/  IMAD.MOV.U32 R12, RZ, RZ, R9 ;  /* 0x000000ffff0c7224 */ /* 0x000fe400078e0009 */
[----:B------:R-:W-:-:S07]  /*2b540*/  IMAD.MOV.U32 R67, RZ, RZ, R14 ;  /* 0x000000ffff437224 */ /* 0x000fce00078e000e */
[----:B------:R-:W-:Y:S05]  /*2b550*/  WARPSYNC.COLLECTIVE R15, `(.L_x_10751) ;  /* 0x000000000f087348 */ /* 0x000fea0003c00000 */
[----:B------:R0:W1:Y:S02]  /*2b560*/  SHFL.IDX P6, R14, R13, R12, R11 ;  /* 0x0000000c0d0e7389 */ /* 0x00006400000c000b */
[----:B01----:R-:W-:Y:S01]  /*2b570*/  ENDCOLLECTIVE ;  /* 0x000000000000791b */ /* 0x003fe20003800000 */
.L_x_10751:
[----:B------:R-:W-:Y:S02]  /*2b580*/  SEL R79, R80, R67, P0 ;  /* 0x00000043504f7207 */ /* 0x000fe40000000000 */
[----:B------:R-:W-:Y:S02]  /*2b590*/  SEL R80, R67, R80, P0 ;  /* 0x0000005043507207 */ /* 0x000fe40000000000 */
[----:B------:R-:W-:Y:S01]  /*2b5a0*/  MOV R13, R2 ;  /* 0x00000002000d7202 */ /* 0x000fe20000000f00 */
[----:B------:R-:W-:-:S07]  /*2b5b0*/  IMAD.MOV.U32 R0, RZ, RZ, R14 ;  /* 0x000000ffff007224 */ /* 0x000fce00078e000e */
[----:B------:R-:W-:Y:S05]  /*2b5c0*/  WARPSYNC.COLLECTIVE R15, `(.L_x_10752) ;  /* 0x000000000f087348 */ /* 0x000fea0003c00000 */
[----:B------:R0:W1:Y:S02]  /*2b5d0*/  SHFL.IDX P6, R14, R13, R12, R11 ;  /* 0x0000000c0d0e7389 */ /* 0x00006400000c000b */
[----:B01----:R-:W-:Y:S01]  /*2b5e0*/  ENDCOLLECTIVE ;  /* 0x000000000000791b */ /* 0x003fe20003800000 */
.L_x_10752:
[----:B------:R-:W-:Y:S02]  /*2b5f0*/  IMAD.MOV.U32 R13, RZ, RZ, R47 ;  /* 0x000000ffff0d7224 */ /* 0x000fe400078e002f */
[----:B------:R-:W-:Y:S02]  /*2b600*/  IMAD.MOV.U32 R12, RZ, RZ, R10 ;  /* 0x000000ffff0c7224 */ /* 0x000fe400078e000a */
[----:B------:R-:W-:-:S07]  /*2b610*/  IMAD.MOV.U32 R3, RZ, RZ, R14 ;  /* 0x000000ffff037224 */ /* 0x000fce00078e000e */
[----:B------:R-:W-:Y:S05]  /*2b620*/  WARPSYNC.COLLECTIVE R15, `(.L_x_10753) ;  /* 0x000000000f087348 */ /* 0x000fea0003c00000 */
[----:B------:R0:W1:Y:S02]  /*2b630*/  SHFL.IDX P6, R14, R13, R12, R11 ;  /* 0x0000000c0d0e7389 */ /* 0x00006400000c000b */
[----:B01----:R-:W-:Y:S01]  /*2b640*/  ENDCOLLECTIVE ;  /* 0x000000000000791b */ /* 0x003fe20003800000 */
.L_x_10753:
[----:B------:R-:W-:Y:S01]  /*2b650*/  IMAD.MOV.U32 R13, RZ, RZ, R77 ;  /* 0x000000ffff0d7224 */ /* 0x000fe200078e004d */
[----:B------:R-:W-:Y:S02]  /*2b660*/  SEL R77, R78, R41, P0 ;  /* 0x000000294e4d7207 */ /* 0x000fe40000000000 */
[----:B------:R-:W-:Y:S01]  /*2b670*/  SEL R78, R41, R78, P0 ;  /* 0x0000004e294e7207 */ /* 0x000fe20000000000 */
[----:B------:R-:W-:-:S07]  /*2b680*/  IMAD.MOV.U32 R47, RZ, RZ, R14 ;  /* 0x000000ffff2f7224 */ /* 0x000fce00078e000e */
[----:B------:R-:W-:Y:S05]  /*2b690*/  WARPSYNC.COLLECTIVE R15, `(.L_x_10754) ;  /* 0x000000000f087348 */ /* 0x000fea0003c00000 */
[----:B------:R0:W1:Y:S02]  /*2b6a0*/  SHFL.IDX P6, R14, R13, R12, R11 ;  /* 0x0000000c0d0e7389 */ /* 0x00006400000c000b */
[----:B01----:R-:W-:Y:S01]  /*2b6b0*/  ENDCOLLECTIVE ;  /* 0x000000000000791b */ /* 0x003fe20003800000 */
.L_x_10754:
        /* <DEDUP_REMOVED lines=8> */
.L_x_10755:
[----:B------:R-:W-:Y:S02]  /*2b740*/  SEL R2, R3, R4, P0 ;  /* 0x0000000403027207 */ /* 0x000fe40000000000 */
[----:B------:R-:W-:Y:S01]  /*2b750*/  SEL R3, R4, R3, P0 ;  /* 0x0000000304037207 */ /* 0x000fe20000000000 */
[----:B------:R-:W-:Y:S02]  /*2b760*/  IMAD.MOV.U32 R13, RZ, RZ, R40 ;  /* 0x000000ffff0d7224 */ /* 0x000fe400078e0028 */
[----:B------:R-:W-:-:S07]  /*2b770*/  IMAD.MOV.U32 R20, RZ, RZ, R14 ;  /* 0x000000ffff147224 */ /* 0x000fce00078e000e */
[----:B------:R-:W-:Y:S05]  /*2b780*/  WARPSYNC.COLLECTIVE R15, `(.L_x_10756) ;  /* 0x000000000f087348 */ /* 0x000fea0003c00000 */
[----:B------:R0:W1:Y:S02]  /*2b790*/  SHFL.IDX P6, R14, R13, R12, R11 ;  /* 0x0000000c0d0e7389 */ /* 0x00006400000c000b */
[----:B01----:R-:W-:Y:S01]  /*2b7a0*/  ENDCOLLECTIVE ;  /* 0x000000000000791b */ /* 0x003fe20003800000 */
.L_x_10756:
[----:B------:R-:W-:Y:S02]  /*2b7b0*/  IMAD.MOV.U32 R13, RZ, RZ, R49 ;  /* 0x000000ffff0d7224 */ /* 0x000fe400078e0031 */
[----:B------:R-:W-:Y:S02]  /*2b7c0*/  IMAD.MOV.U32 R12, RZ, RZ, R10 ;  /* 0x000000ffff0c7224 */ /* 0x000fe400078e000a */
[----:B------:R-:W-:-:S07]  /*2b7d0*/  IMAD.MOV.U32 R40, RZ, RZ, R14 ;  /* 0x000000ffff287224 */ /* 0x000fce00078e000e */
[----:B------:R-:W-:Y:S05]  /*2b7e0*/  WARPSYNC.COLLECTIVE R15, `(.L_x_10757) ;  /* 0x000000000f087348 */ /* 0x000fea0003c00000 */
[----:B------:R0:W1:Y:S02]  /*2b7f0*/  SHFL.IDX P6, R14, R13, R12, R11 ;  /* 0x0000000c0d0e7389 */ /* 0x00006400000c000b */
[----:B01----:R-:W-:Y:S01]  /*2b800*/  ENDCOLLECTIVE ;  /* 0x000000000000791b */ /* 0x003fe20003800000 */
.L_x_10757:
[----:B------:R-:W-:Y:S01]  /*2b810*/  IMAD.MOV.U32 R13, RZ, RZ, R121 ;  /* 0x000000ffff0d7224 */ /* 0x000fe200078e0079 */
[----:B------:R-:W-:-:S07]  /*2b820*/  MOV R49, R14 ;  /* 0x0000000e00317202 */ /* 0x000fce0000000f00 */
[----:B------:R-:W-:Y:S05]  /*2b830*/  WARPSYNC.COLLECTIVE R15, `(.L_x_10758) ;  /* 0x000000000f087348 */ /* 0x000fea0003c00000 */
[----:B------:R0:W1:Y:S02]  /*2b840*/  SHFL.IDX P6, R14, R13, R12, R11 ;  /* 0x0000000c0d0e7389 */ /* 0x00006400000c000b */
[----:B01----:R-:W-:Y:S01]  /*2b850*/  ENDCOLLECTIVE ;  /* 0x000000000000791b */ /* 0x003fe20003800000 */
.L_x_10758:
        /* <DEDUP_REMOVED lines=8> */
.L_x_10759:
[----:B------:R-:W-:Y:S02]  /*2b8e0*/  SEL R21, R40, R121, P0 ;  /* 0x0000007928157207 */ /* 0x000fe40000000000 */
[----:B------:R-:W-:Y:S01]  /*2b8f0*/  SEL R40, R121, R40, P0 ;  /* 0x0000002879287207 */ /* 0x000fe20000000000 */
[----:B------:R-:W-:Y:S02]  /*2b900*/  IMAD.MOV.U32 R13, RZ, RZ, R44 ;  /* 0x000000ffff0d7224 */ /* 0x000fe400078e002c */
[----:B------:R-:W-:-:S07]  /*2b910*/  IMAD.MOV.U32 R42, RZ, RZ, R14 ;  /* 0x000000ffff2a7224 */ /* 0x000fce00078e000e */
[----:B------:R-:W-:Y:S05]  /*2b920*/  WARPSYNC.COLLECTIVE R15, `(.L_x_10760) ;  /* 0x000000000f087348 */ /* 0x000fea0003c00000 */
[----:B------:R0:W1:Y:S02]  /*2b930*/  SHFL.IDX P6, R14, R13, R12, R11 ;  /* 0x0000000c0d0e7389 */ /* 0x00006400000c000b */
[----:B01----:R-:W-:Y:S01]  /*2b940*/  ENDCOLLECTIVE ;  /* 0x000000000000791b */ /* 0x003fe20003800000 */
.L_x_10760:
[----:B------:R-:W-:Y:S02]  /*2b950*/  IMAD.MOV.U32 R13, RZ, RZ, R119 ;  /* 0x000000ffff0d7224 */ /* 0x000fe400078e0077 */
[----:B------:R-:W-:Y:S01]  /*2b960*/  IMAD.MOV.U32 R12, RZ, RZ, R10 ;  /* 0x000000ffff0c7224 */ /* 0x000fe200078e000a */
[----:B------:R-:W-:-:S07]  /*2b970*/  MOV R44, R14 ;  /* 0x0000000e002c7202 */ /* 0x000fce0000000f00 */
[----:B------:R-:W-:Y:S05]  /*2b980*/  WARPSYNC.COLLECTIVE R15, `(.L_x_10761) ;  /* 0x000000000f087348 */ /* 0x000fea0003c00000 */
[----:B------:R0:W1:Y:S02]  /*2b990*/  SHFL.IDX P6, R14, R13, R12, R11 ;  /* 0x0000000c0d0e7389 */ /* 0x00006400000c000b */
[----:B01----:R-:W-:Y:S01]  /*2b9a0*/  ENDCOLLECTIVE ;  /* 0x000000000000791b */ /* 0x003fe20003800000 */
.L_x_10761:
[----:B------:R-:W-:Y:S02]  /*2b9b0*/  IMAD.MOV.U32 R13, RZ, RZ, R117 ;  /* 0x000000ffff0d7224 */ /* 0x000fe400078e0075 */
[----:B------:R-:W-:-:S07]  /*2b9c0*/  IMAD.MOV.U32 R119, RZ, RZ, R14 ;  /* 0x000000ffff777224 */ /* 0x000fce00078e000e */
[----:B------:R-:W-:Y:S05]  /*2b9d0*/  WARPSYNC.COLLECTIVE R15, `(.L_x_10762) ;  /* 0x000000000f087348 */ /* 0x000fea0003c00000 */
[----:B------:R0:W1:Y:S02]  /*2b9e0*/  SHFL.IDX P6, R14, R13, R12, R11 ;  /* 0x0000000c0d0e7389 */ /* 0x00006400000c000b */
[----:B01----:R-:W-:Y:S01]  /*2b9f0*/  ENDCOLLECTIVE ;  /* 0x000000000000791b */ /* 0x003fe20003800000 */
.L_x_10762:
        /* <DEDUP_REMOVED lines=8> */
.L_x_10763:
[----:B------:R-:W-:Y:S02]  /*2ba80*/  IMAD.MOV.U32 R13, RZ, RZ, R48 ;  /* 0x000000ffff0d7224 */ /* 0x000fe400078e0030 */
[----:B------:R-:W-:-:S07]  /*2ba90*/  IMAD.MOV.U32 R46, RZ, RZ, R14 ;  /* 0x000000ffff2e7224 */ /* 0x000fce00078e000e */
[----:B------:R-:W-:Y:S05]  /*2baa0*/  WARPSYNC.COLLECTIVE R15, `(.L_x_10764) ;  /* 0x000000000f087348 */ /* 0x000fea0003c00000 */
[----:B------:R0:W1:Y:S02]  /*2bab0*/  SHFL.IDX P6, R14, R13, R12, R11 ;  /* 0x0000000c0d0e7389 */ /* 0x00006400000c000b */
[----:B01----:R-:W-:Y:S01]  /*2bac0*/  ENDCOLLECTIVE ;  /* 0x000000000000791b */ /* 0x003fe20003800000 */
.L_x_10764:
[----:B------:R-:W-:Y:S02]  /*2bad0*/  IMAD.MOV.U32 R13, RZ, RZ, R115 ;  /* 0x000000ffff0d7224 */ /* 0x000fe400078e0073 */
[----:B------:R-:W-:Y:S02]  /*2bae0*/  IMAD.MOV.U32 R12, RZ, RZ, R10 ;  /* 0x000000ffff0c7224 */ /* 0x000fe400078e000a */
[----:B------:R-:W-:-:S07]  /*2baf0*/  IMAD.MOV.U32 R48, RZ, RZ, R14 ;  /* 0x000000ffff307224 */ /* 0x000fce00078e000e */
[----:B------:R-:W-:Y:S05]  /*2bb00*/  WARPSYNC.COLLECTIVE R15, `(.L_x_10765) ;  /* 0x000000000f087348 */ /* 0x000fea0003c00000 */
[----:B------:R0:W1:Y:S02]  /*2bb10*/  SHFL.IDX P6, R14, R13, R12, R11 ;  /* 0x0000000c0d0e7389 */ /* 0x00006400000c000b */
[----:B01----:R-:W-:Y:S01]  /*2bb20*/  ENDCOLLECTIVE ;  /* 0x000000000000791b */ /* 0x003fe20003800000 */
.L_x_10765:
[----:B------:R-:W-:Y:S01]  /*2bb30*/  MOV R13, R113 ;  /* 0x00000071000d7202 */ /* 0x000fe20000000f00 */
[----:B------:R-:W-:-:S07]  /*2bb40*/  IMAD.MOV.U32 R115, RZ, RZ, R14 ;  /* 0x000000ffff737224 */ /* 0x000fce00078e000e */
[----:B------:R-:W-:Y:S05]  /*2bb50*/  WARPSYNC.COLLECTIVE R15, `(.L_x_10766) ;  /* 0x000000000f087348 */ /* 0x000fea0003c00000 */
[----:B------:R0:W1:Y:S02]  /*2bb60*/  SHFL.IDX P6, R14, R13, R12, R11 ;  /* 0x0000000c0d0e7389 */ /* 0x00006400000c000b */
[----:B01----:R-:W-:Y:S01]  /*2bb70*/  ENDCOLLECTIVE ;  /* 0x000000000000791b */ /* 0x003fe20003800000 */
.L_x_10766:
[----:B------:R-:W-:Y:S02]  /*2bb80*/  IMAD.MOV.U32 R13, RZ, RZ, R50 ;  /* 0x000000ffff0d7224 */ /* 0x000fe400078e0032 */
[----:B------:R-:W-:Y:S02]  /*2bb90*/  IMAD.MOV.U32 R12, RZ, RZ, R9 ;  /* 0x000000ffff0c7224 */ /* 0x000fe400078e0009 */
[----:B------:R-:W-:-:S07]  /*2bba0*/  IMAD.MOV.U32 R113, RZ, RZ, R14 ;  /* 0x000000ffff717224 */ /* 0x000fce00078e000e */
[----:B------:R-:W-:Y:S05]  /*2bbb0*/  WARPSYNC.COLLECTIVE R15, `(.L_x_10767) ;  /* 0x000000000f087348 */ /* 0x000fea0003c00000 */
[----:B------:R0:W1:Y:S02]  /*2bbc0*/  SHFL.IDX P6, R14, R13, R12, R11 ;  /* 0x0000000c0d0e7389 */ /* 0x00006400000c000b */
[----:B01----:R-:W-:Y:S01]  /*2bbd0*/  ENDCOLLECTIVE ;  /* 0x000000000000791b */ /* 0x003fe20003800000 */
.L_x_10767:
[----:B------:R-:W-:Y:S02]  /*2bbe0*/  SEL R47, R48, R113, P0 ;  /* 0x00000071302f7207 */ /* 0x000fe40000000000 */
[----:B------:R-:W-:Y:S01]  /*2bbf0*/  SEL R48, R113, R48, P0 ;  /* 0x0000003071307207 */ /* 0x000fe20000000000 */
[----:B------:R-:W-:Y:S02]  /*2bc00*/  IMAD.MOV.U32 R13, RZ, RZ, R82 ;  /* 0x000000ffff0d7224 */ /* 0x000fe400078e0052 */
[----:B------:R-:W-:-:S07]  /*2bc10*/  IMAD.MOV.U32 R50, RZ, RZ, R14 ;  /* 0x000000ffff327224 */ /* 0x000fce00078e000e */
[----:B------:R-:W-:Y:S05]  /*2bc20*/  WARPSYNC.COLLECTIVE R15, `(.L_x_10768) ;  /* 0x000000000f087348 */ /* 0x000fea0003c00000 */
[----:B------:R0:W1:Y:S02]  /*2bc30*/  SHFL.IDX P6, R14, R13, R12, R11 ;  /* 0x0000000c0d0e7389 */ /* 0x00006400000c000b */
[----:B01----:R-:W-:Y:S01]  /*2bc40*/  ENDCOLLECTIVE ;  /* 0x000000000000791b */ /* 0x003fe20003800000 */
.L_x_10768:
[----:B------:R-:W-:Y:S01]  /*2bc50*/  MOV R13, R111 ;  /* 0x0000006f000d7202 */ /* 0x000fe20000000f00 */
[----:B------:R-:W-:Y:S02]  /*2bc60*/  IMAD.MOV.U32 R12, RZ, RZ, R10 ;  /* 0x000000ffff0c7224 */ /* 0x000fe400078e000a */
[----:B------:R-:W-:-:S07]  /*2bc70*/  IMAD.MOV.U32 R82, RZ, RZ, R14 ;  /* 0x000000ffff527224 */ /* 0x000fce00078e000e */
[----:B------:R-:W-:Y:S05]  /*2bc80*/  WARPSYNC.COLLECTIVE R15, `(.L_x_10769) ;  /* 0x000000000f087348 */ /* 0x000fea0003c00000 */
[----:B------:R0:W1:Y:S02]  /*2bc90*/  SHFL.IDX P6, R14, R13, R12, R11 ;  /* 0x0000000c0d0e7389 */ /* 0x00006400000c000b */
[----:B01----:R-:W-:Y:S01]  /*2bca0*/  ENDCOLLECTIVE ;  /* 0x000000000000791b */ /* 0x003fe20003800000 */
.L_x_10769:
[----:B------:R-:W-:Y:S02]  /*2bcb0*/  IMAD.MOV.U32 R13, RZ, RZ, R101 ;  /* 0x000000ffff0d7224 */ /* 0x000fe400078e0065 */
[----:B------:R-:W-:-:S07]  /*2bcc0*/  IMAD.MOV.U32 R111, RZ, RZ, R14 ;  /* 0x000000ffff6f7224 */ /* 0x000fce00078e000e */
[----:B------:R-:W-:Y:S05]  /*2bcd0*/  WARPSYNC.COLLECTIVE R15, `(.L_x_10770) ;  /* 0x000000000f087348 */ /* 0x000fea0003c00000 */
[----:B------:R0:W1:Y:S02]  /*2bce0*/  SHFL.IDX P6, R14, R13, R12, R11 ;  /* 0x0000000c0d0e7389 */ /* 0x00006400000c000b */
[----:B01----:R-:W-:Y:S01]  /*2bcf0*/  ENDCOLLECTIVE ;  /* 0x000000000000791b */ /* 0x003fe20003800000 */
.L_x_10770:
        /* <DEDUP_REMOVED lines=8> */
.L_x_10771:
[----:B------:R-:W-:Y:S02]  /*2bd80*/  SEL R51, R82, R101, P0 ;  /* 0x0000006552337207 */ /* 0x000fe40000000000 */
[----:B------:R-:W-:Y:S01]  /*2bd90*/  SEL R82, R101, R82, P0 ;  /* 0x0000005265527207 */ /* 0x000fe20000000000 */
[----:B------:R-:W-:Y:S02]  /*2bda0*/  IMAD.MOV.U32 R101, RZ, RZ, RZ ;  /* 0x000000ffff657224 */ /* 0x000fe400078e00ff */
[----:B------:R-:W-:Y:S01]  /*2bdb0*/  IMAD.MOV.U32 R13, RZ, RZ, R86 ;  /* 0x000000ffff0d7224 */ /* 0x000fe200078e0056 */
[----:B------:R-:W-:-:S07]  /*2bdc0*/  MOV R84, R14 ;  /* 0x0000000e00547202 */ /* 0x000fce0000000f00 */
[----:B------:R-:W-:Y:S05]  /*2bdd0*/  WARPSYNC.COLLECTIVE R15, `(.L_x_10772) ;  /* 0x000000000f087348 */ /* 0x000fea0003c00000 */
[----:B------:R0:W1:Y:S02]  /*2bde0*/  SHFL.IDX P6, R14, R13, R12, R11 ;  /* 0x0000000c0d0e7389 */ /* 0x00006400000c000b */
[----:B01----:R-:W-:Y:S01]  /*2bdf0*/  ENDCOLLECTIVE ;  /* 0x000000000000791b */ /* 0x003fe20003800000 */
.L_x_10772:
[----:B------:R-:W-:Y:S02]  /*2be00*/  IMAD.MOV.U32 R13, RZ, RZ, R87 ;  /* 0x000000ffff0d7224 */ /* 0x000fe400078e0057 */
[----:B------:R-:W-:Y:S02]  /*2be10*/  IMAD.MOV.U32 R12, RZ, RZ, R10 ;  /* 0x000000ffff0c7224 */ /* 0x000fe400078e000a */
[----:B------:R-:W-:-:S07]  /*2be20*/  IMAD.MOV.U32 R86, RZ, RZ, R14 ;  /* 0x000000ffff567224 */ /* 0x000fce00078e000e */
[----:B------:R-:W-:Y:S05]  /*2be30*/  WARPSYNC.COLLECTIVE R15, `(.L_x_10773) ;  /* 0x000000000f087348 */ /* 0x000fea0003c00000 */
[----:B------:R0:W1:Y:S02]  /*2be40*/  SHFL.IDX P6, R14, R13, R12, R11 ;  /* 0x0000000c0d0e7389 */ /* 0x00006400000c000b */
[----:B01----:R-:W-:Y:S01]  /*2be50*/  ENDCOLLECTIVE ;  /* 0x000000000000791b */ /* 0x003fe20003800000 */
.L_x_10773:
[----:B------:R-:W-:Y:S02]  /*2be60*/  IMAD.MOV.U32 R13, RZ, RZ, R85 ;  /* 0x000000ffff0d7224 */ /* 0x000fe400078e0055 */
[----:B------:R-:W-:-:S07]  /*2be70*/  IMAD.MOV.U32 R87, RZ, RZ, R14 ;  /* 0x000000ffff577224 */ /* 0x000fce00078e000e */
[----:B------:R-:W-:Y:S05]  /*2be80*/  WARPSYNC.COLLECTIVE R15, `(.L_x_10774) ;  /* 0x000000000f087348 */ /* 0x000fea0003c00000 */
[----:B------:R0:W1:Y:S02]  /*2be90*/  SHFL.IDX P6, R14, R13, R12, R11 ;  /* 0x0000000c0d0e7389 */ /* 0x00006400000c000b */
[----:B01----:R-:W-:Y:S01]  /*2bea0*/  ENDCOLLECTIVE ;  /* 0x000000000000791b */ /* 0x003fe20003800000 */
.L_x_10774:
[----:B------:R-:W-:Y:S02]  /*2beb0*/  IMAD.MOV.U32 R13, RZ, RZ, R90 ;  /* 0x000000ffff0d7224 */ /* 0x000fe400078e005a */
[----:B------:R-:W-:Y:S01]  /*2bec0*/  IMAD.MOV.U32 R12, RZ, RZ, R9 ;  /* 0x000000ffff0c7224 */ /* 0x000fe200078e0009 */
[----:B------:R-:W-:-:S07]  /*2bed0*/  MOV R123, R14 ;  /* 0x0000000e007b7202 */ /* 0x000fce0000000f00 */
[----:B------:R-:W-:Y:S05]  /*2bee0*/  WARPSYNC.COLLECTIVE R15, `(.L_x_10775) ;  /* 0x000000000f087348 */ /* 0x000fea0003c00000 */
[----:B------:R0:W1:Y:S02]  /*2bef0*/  SHFL.IDX P6, R14, R13, R12, R11 ;  /* 0x0000000c0d0e7389 */ /* 0x00006400000c000b */
[----:B01----:R-:W-:Y:S01]  /*2bf00*/  ENDCOLLECTIVE ;  /* 0x000000000000791b */ /* 0x003fe20003800000 */
.L_x_10775:
[----:B------:R-:W-:Y:S02]  /*2bf10*/  SEL R85, R86, R123, P0 ;  /* 0x0000007b56557207 */ /* 0x000fe40000000000 */
[----:B------:R-:W-:Y:S01]  /*2bf20*/  SEL R86, R123, R86, P0 ;  /* 0x000000567b567207 */ /* 0x000fe20000000000 */
[----:B------:R-:W-:Y:S02]  /*2bf30*/  IMAD.MOV.U32 R13, RZ, RZ, R54 ;  /* 0x000000ffff0d7224 */ /* 0x000fe400078e0036 */
[----:B------:R-:W-:-:S07]  /*2bf40*/  IMAD.MOV.U32 R90, RZ, RZ, R14 ;  /* 0x000000ffff5a7224 */ /* 0x000fce00078e000e */
[----:B------:R-:W-:Y:S05]  /*2bf50*/  WARPSYNC.COLLECTIVE R15, `(.L_x_10776) ;  /* 0x000000000f087348 */ /* 0x000fea0003c00000 */
[----:B------:R0:W1:Y:S02]  /*2bf60*/  SHFL.IDX P6, R14, R13, R12, R11 ;  /* 0x0000000c0d0e7389 */ /* 0x00006400000c000b */
[----:B01----:R-:W-:Y:S01]  /*2bf70*/  ENDCOLLECTIVE ;  /* 0x000000000000791b */ /* 0x003fe20003800000 */
.L_x_10776:
[----:B------:R-:W-:Y:S01]  /*2bf80*/  IMAD.MOV.U32 R13, RZ, RZ, R83 ;  /* 0x000000ffff0d7224 */ /* 0x000fe200078e0053 */
[----:B------:R-:W-:Y:S02]  /*2bf90*/  MOV R12, R10 ;  /* 0x0000000a000c7202 */ /* 0x000fe40000000f00 */
[----:B------:R-:W-:Y:S02]  /*2bfa0*/  SEL R83, R84, R87, P0 ;  /* 0x0000005754537207 */ /* 0x000fe40000000000 */
[----:B------:R-:W-:Y:S01]  /*2bfb0*/  SEL R84, R87, R84, P0 ;  /* 0x0000005457547207 */ /* 0x000fe20000000000 */
[----:B------:R-:W-:-:S07]  /*2bfc0*/  IMAD.MOV.U32 R54, RZ, RZ, R14 ;  /* 0x000000ffff367224 */ /* 0x000fce00078e000e */
[----:B------:R-:W-:Y:S05]  /*2bfd0*/  WARPSYNC.COLLECTIVE R15, `(.L_x_10777) ;  /* 0x000000000f087348 */ /* 0x000fea0003c00000 */
[----:B------:R0:W1:Y:S02]  /*2bfe0*/  SHFL.IDX P6, R14, R13, R12, R11 ;  /* 0x0000000c0d0e7389 */ /* 0x00006400000c000b */
[----:B01----:R-:W-:Y:S01]  /*2bff0*/  ENDCOLLECTIVE ;  /* 0x000000000000791b */ /* 0x003fe20003800000 */
.L_x_10777:
[----:B------:R-:W-:Y:S01]  /*2c000*/  IMAD.MOV.U32 R13, RZ, RZ, R45 ;  /* 0x000000ffff0d7224 */ /* 0x000fe200078e002d */
[----:B------:R-:W-:Y:S02]  /*2c010*/  SEL R45, R46, R115, P0 ;  /* 0x000000732e2d7207 */ /* 0x000fe40000000000 */
[----:B------:R-:W-:Y:S01]  /*2c020*/  SEL R46, R115, R46, P0 ;  /* 0x0000002e732e7207 */ /* 0x000fe20000000000 */
[----:B------:R-:W-:-:S07]  /*2c030*/  IMAD.MOV.U32 R125, RZ, RZ, R14 ;  /* 0x000000ffff7d7224 */ /* 0x000fce00078e000e */
[----:B------:R-:W-:Y:S05]  /*2c040*/  WARPSYNC.COLLECTIVE R15, `(.L_x_10778) ;  /* 0x000000000f087348 */ /* 0x000fea0003c00000 */
[----:B------:R0:W1:Y:S02]  /*2c050*/  SHFL.IDX P6, R14, R13, R12, R11 ;  /* 0x0000000c0d0e7389 */ /* 0x00006400000c000b */
[----:B01----:R-:W-:Y:S01]  /*2c060*/  ENDCOLLECTIVE ;  /* 0x000000000000791b */ /* 0x003fe20003800000 */
.L_x_10778:
        /* <DEDUP_REMOVED lines=8> */
.L_x_10779:
[----:B------:R-:W-:Y:S01]  /*2c0f0*/  MOV R13, R60 ;  /* 0x0000003c000d7202 */ /* 0x000fe20000000f00 */
[----:B------:R-:W-:-:S07]  /*2c100*/  IMAD.MOV.U32 R58, RZ, RZ, R14 ;  /* 0x000000ffff3a7224 */ /* 0x000fce00078e000e */
[----:B------:R-:W-:Y:S05]  /*2c110*/  WARPSYNC.COLLECTIVE R15, `(.L_x_10780) ;  /* 0x000000000f087348 */ /* 0x000fea0003c00000 */
[----:B------:R0:W1:Y:S02]  /*2c120*/  SHFL.IDX P6, R14, R13, R12, R11 ;  /* 0x0000000c0d0e7389 */ /* 0x00006400000c000b */
[----:B01----:R-:W-:Y:S01]  /*2c130*/  ENDCOLLECTIVE ;  /* 0x000000000000791b */ /* 0x003fe20003800000 */
.L_x_10780:
        /* <DEDUP_REMOVED lines=8> */
.L_x_10781:
[----:B------:R-:W-:Y:S02]  /*2c1c0*/  IMAD.MOV.U32 R13, RZ, RZ, R61 ;  /* 0x000000ffff0d7224 */ /* 0x000fe400078e003d */
[----:B------:R-:W-:-:S07]  /*2c1d0*/  IMAD.MOV.U32 R129, RZ, RZ, R14 ;  /* 0x000000ffff817224 */ /* 0x000fce00078e000e */
[----:B------:R-:W-:Y:S05]  /*2c1e0*/  WARPSYNC.COLLECTIVE R15, `(.L_x_10782) ;  /* 0x000000000f087348 */ /* 0x000fea0003c00000 */
[----:B------:R0:W1:Y:S02]  /*2c1f0*/  SHFL.IDX P6, R14, R13, R12, R11 ;  /* 0x0000000c0d0e7389 */ /* 0x00006400000c000b */
[----:B01----:R-:W-:Y:S01]  /*2c200*/  ENDCOLLECTIVE ;  /* 0x000000000000791b */ /* 0x003fe20003800000 */
.L_x_10782:
[----:B------:R-:W-:Y:S01]  /*2c210*/  MOV R13, R64 ;  /* 0x00000040000d7202 */ /* 0x000fe20000000f00 */
[----:B------:R-:W-:Y:S02]  /*2c220*/  IMAD.MOV.U32 R12, RZ, RZ, R9 ;  /* 0x000000ffff0c7224 */ /* 0x000fe400078e0009 */
[----:B------:R-:W-:-:S07]  /*2c230*/  IMAD.MOV.U32 R61, RZ, RZ, R14 ;  /* 0x000000ffff3d7224 */ /* 0x000fce00078e000e */
[----:B------:R-:W-:Y:S05]  /*2c240*/  WARPSYNC.COLLECTIVE R15, `(.L_x_10783) ;  /* 0x000000000f087348 */ /* 0x000fea0003c00000 */
[----:B------:R0:W1:Y:S02]  /*2c250*/  SHFL.IDX P6, R14, R13, R12, R11 ;  /* 0x0000000c0d0e7389 */ /* 0x00006400000c000b */
[----:B01----:R-:W-:Y:S01]  /*2c260*/  ENDCOLLECTIVE ;  /* 0x000000000000791b */ /* 0x003fe20003800000 */
.L_x_10783:
[----:B------:R-:W-:Y:S01]  /*2c270*/  SEL R56, R60, R61, P0 ;  /* 0x0000003d3c387207 */ /* 0x000fe20000000000 */
[----:B------:R-:W-:Y:S01]  /*2c280*/  IMAD.MOV.U32 R13, RZ, RZ, R52 ;  /* 0x000000ffff0d7224 */ /* 0x000fe200078e0034 */
[----:B------:R-:W-:Y:S01]  /*2c290*/  SEL R52, R54, R127, P0 ;  /* 0x0000007f36347207 */ /* 0x000fe20000000000 */
[----:B------:R-:W-:-:S07]  /*2c2a0*/  IMAD.MOV.U32 R64, RZ, RZ, R14 ;  /* 0x000000ffff407224 */ /* 0x000fce00078e000e */
[----:B------:R-:W-:Y:S05]  /*2c2b0*/  WARPSYNC.COLLECTIVE R15, `(.L_x_10784) ;  /* 0x000000000f087348 */ /* 0x000fea0003c00000 */
[----:B------:R0:W1:Y:S02]  /*2c2c0*/  SHFL.IDX P6, R14, R13, R12, R11 ;  /* 0x0000000c0d0e7389 */ /* 0x00006400000c000b */
[----:B01----:R-:W-:Y:S01]  /*2c2d0*/  ENDCOLLECTIVE ;  /* 0x000000000000791b */ /* 0x003fe20003800000 */
.L_x_10784:
[----:B------:R-:W-:Y:S01]  /*2c2e0*/  IMAD.MOV.U32 R13, RZ, RZ, R55 ;  /* 0x000000ffff0d7224 */ /* 0x000fe200078e0037 */
[----:B------:R-:W-:Y:S01]  /*2c2f0*/  SEL R55, R129, R58, P0 ;  /* 0x0000003a81377207 */ /* 0x000fe20000000000 */
[----:B------:R-:W-:Y:S02]  /*2c300*/  IMAD.MOV.U32 R12, RZ, RZ, R10 ;  /* 0x000000ffff0c7224 */ /* 0x000fe400078e000a */
[----:B------:R-:W-:-:S07]  /*2c310*/  IMAD.MOV.U32 R65, RZ, RZ, R14 ;  /* 0x000000ffff417224 */ /* 0x000fce00078e000e */
[----:B------:R-:W-:Y:S05]  /*2c320*/  WARPSYNC.COLLECTIVE R15, `(.L_x_10785) ;  /* 0x000000000f087348 */ /* 0x000fea0003c00000 */
[----:B------:R0:W1:Y:S02]  /*2c330*/  SHFL.IDX P6, R14, R13, R12, R11 ;  /* 0x0000000c0d0e7389 */ /* 0x00006400000c000b */
[----:B01----:R-:W-:Y:S01]  /*2c340*/  ENDCOLLECTIVE ;  /* 0x000000000000791b */ /* 0x003fe20003800000 */
.L_x_10785:
[----:B------:R-:W-:Y:S01]  /*2c350*/  IMAD.MOV.U32 R13, RZ, RZ, R53 ;  /* 0x000000ffff0d7224 */ /* 0x000fe200078e0035 */
[----:B------:R-:W-:Y:S02]  /*2c360*/  SEL R53, R127, R54, P0 ;  /* 0x000000367f357207 */ /* 0x000fe40000000000 */
[----:B------:R-:W-:Y:S02]  /*2c370*/  SEL R54, R58, R129, P0 ;  /* 0x000000813a367207 */ /* 0x000fe40000000000 */
[----:B------:R-:W-:-:S07]  /*2c380*/  MOV R131, R14 ;  /* 0x0000000e00837202 */ /* 0x000fce0000000f00 */
[----:B------:R-:W-:Y:S05]  /*2c390*/  WARPSYNC.COLLECTIVE R15, `(.L_x_10786) ;  /* 0x000000000f087348 */ /* 0x000fea0003c00000 */
[----:B------:R0:W1:Y:S02]  /*2c3a0*/  SHFL.IDX P6, R14, R13, R12, R11 ;  /* 0x0000000c0d0e7389 */ /* 0x00006400000c000b */
[----:B01----:R-:W-:Y:S01]  /*2c3b0*/  ENDCOLLECTIVE ;  /* 0x000000000000791b */ /* 0x003fe20003800000 */
.L_x_10786:
[----:B------:R-:W-:Y:S01]  /*2c3c0*/  SEL R58, R64, R131, P0 ;  /* 0x00000083403a7207 */ /* 0x000fe20000000000 */
[----:B------:R-:W-:Y:S02]  /*2c3d0*/  IMAD.MOV.U32 R13, RZ, RZ, R36 ;  /* 0x000000ffff0d7224 */ /* 0x000fe400078e0024 */
[----:B------:R-:W-:Y:S02]  /*2c3e0*/  IMAD.MOV.U32 R12, RZ, RZ, R9 ;  /* 0x000000ffff0c7224 */ /* 0x000fe400078e0009 */
[----:B------:R-:W-:-:S07]  /*2c3f0*/  IMAD.MOV.U32 R68, RZ, RZ, R14 ;  /* 0x000000ffff447224 */ /* 0x000fce00078e000e */
[----:B------:R-:W-:Y:S05]  /*2c400*/  WARPSYNC.COLLECTIVE R15, `(.L_x_10787) ;  /* 0x000000000f087348 */ /* 0x000fea0003c00000 */
[----:B------:R0:W1:Y:S02]  /*2c410*/  SHFL.IDX P6, R14, R13, R12, R11 ;  /* 0x0000000c0d0e7389 */ /* 0x00006400000c000b */
[----:B01----:R-:W-:Y:S01]  /*2c420*/  ENDCOLLECTIVE ;  /* 0x000000000000791b */ /* 0x003fe20003800000 */
.L_x_10787:
[----:B------:R-:W-:Y:S02]  /*2c430*/  IMAD.MOV.U32 R13, RZ, RZ, R38 ;  /* 0x000000ffff0d7224 */ /* 0x000fe400078e0026 */
[----:B------:R-:W-:-:S07]  /*2c440*/  IMAD.MOV.U32 R69, RZ, RZ, R14 ;  /* 0x000000ffff457224 */ /* 0x000fce00078e000e */
[----:B------:R-:W-:Y:S05]  /*2c450*/  WARPSYNC.COLLECTIVE R15, `(.L_x_10788) ;  /* 0x000000000f087348 */ /* 0x000fea0003c00000 */
[----:B------:R0:W1:Y:S02]  /*2c460*/  SHFL.IDX P6, R14, R13, R12, R11 ;  /* 0x0000000c0d0e7389 */ /* 0x00006400000c000b */
[----:B01----:R-:W-:Y:S01]  /*2c470*/  ENDCOLLECTIVE ;  /* 0x000000000000791b */ /* 0x003fe20003800000 */
.L_x_10788:
[----:B------:R-:W-:Y:S02]  /*2c480*/  IMAD.MOV.U32 R13, RZ, RZ, R33 ;  /* 0x000000ffff0d7224 */ /* 0x000fe400078e0021 */
[----:B------:R-:W-:Y:S01]  /*2c490*/  IMAD.MOV.U32 R12, RZ, RZ, R10 ;  /* 0x000000ffff0c7224 */ /* 0x000fe200078e000a */
[----:B------:R-:W-:-:S07]  /*2c4a0*/  MOV R71, R14 ;  /* 0x0000000e00477202 */ /* 0x000fce0000000f00 */
[----:B------:R-:W-:Y:S05]  /*2c4b0*/  WARPSYNC.COLLECTIVE R15, `(.L_x_10789) ;  /* 0x000000000f087348 */ /* 0x000fea0003c00000 */
[----:B------:R0:W1:Y:S02]  /*2c4c0*/  SHFL.IDX P6, R14, R13, R12, R11 ;  /* 0x0000000c0d0e7389 */ /* 0x00006400000c000b */
[----:B01----:R-:W-:Y:S01]  /*2c4d0*/  ENDCOLLECTIVE ;  /* 0x000000000000791b */ /* 0x003fe20003800000 */
.L_x_10789:
[----:B------:R-:W-:Y:S02]  /*2c4e0*/  IMAD.MOV.U32 R13, RZ, RZ, R31 ;  /* 0x000000ffff0d7224 */ /* 0x000fe400078e001f */
[----:B------:R-:W-:-:S07]  /*2c4f0*/  IMAD.MOV.U32 R36, RZ, RZ, R14 ;  /* 0x000000ffff247224 */ /* 0x000fce00078e000e */
[----:B------:R-:W-:Y:S05]  /*2c500*/  WARPSYNC.COLLECTIVE R15, `(.L_x_10790) ;  /* 0x000000000f087348 */ /* 0x000fea0003c00000 */
[----:B------:R0:W1:Y:S02]  /*2c510*/  SHFL.IDX P6, R14, R13, R12, R11 ;  /* 0x0000000c0d0e7389 */ /* 0x00006400000c000b */
[----:B01----:R-:W-:Y:S01]  /*2c520*/  ENDCOLLECTIVE ;  /* 0x000000000000791b */ /* 0x003fe20003800000 */
.L_x_10790:
[----:B------:R-:W-:Y:S01]  /*2c530*/  IMAD.MOV.U32 R13, RZ, RZ, R32 ;  /* 0x000000ffff0d7224 */ /* 0x000fe200078e0020 */
[----:B------:R-:W-:Y:S01]  /*2c540*/  MOV R12, R9 ;  /* 0x00000009000c7202 */ /* 0x000fe20000000f00 */
[----:B------:R-:W-:-:S07]  /*2c550*/  IMAD.MOV.U32 R38, RZ, RZ, R14 ;  /* 0x000000ffff267224 */ /* 0x000fce00078e000e */
[----:B------:R-:W-:Y:S05]  /*2c560*/  WARPSYNC.COLLECTIVE R15, `(.L_x_10791) ;  /* 0x000000000f087348 */ /* 0x000fea0003c00000 */
[----:B------:R0:W1:Y:S02]  /*2c570*/  SHFL.IDX P6, R14, R13, R12, R11 ;  /* 0x0000000c0d0e7389 */ /* 0x00006400000c000b */
[----:B01----:R-:W-:Y:S01]  /*2c580*/  ENDCOLLECTIVE ;  /* 0x000000000000791b */ /* 0x003fe20003800000 */
.L_x_10791:
[----:B------:R-:W-:Y:S02]  /*2c590*/  SEL R70, R71, R38, P0 ;  /* 0x0000002647467207 */ /* 0x000fe40000000000 */
[----:B------:R-:W-:Y:S01]  /*2c5a0*/  SEL R71, R38, R71, P0 ;  /* 0x0000004726477207 */ /* 0x000fe20000000000 */
[----:B------:R-:W-:Y:S02]  /*2c5b0*/  IMAD.MOV.U32 R13, RZ, RZ, R34 ;  /* 0x000000ffff0d7224 */ /* 0x000fe400078e0022 */
[----:B------:R-:W-:-:S07]  /*2c5c0*/  IMAD.MOV.U32 R73, RZ, RZ, R14 ;  /* 0x000000ffff497224 */ /* 0x000fce00078e000e */
[----:B------:R-:W-:Y:S05]  /*2c5d0*/  WARPSYNC.COLLECTIVE R15, `(.L_x_10792) ;  /* 0x000000000f087348 */ /* 0x000fea0003c00000 */
[----:B------:R0:W1:Y:S02]  /*2c5e0*/  SHFL.IDX P6, R14, R13, R12, R11 ;  /* 0x0000000c0d0e7389 */ /* 0x00006400000c000b */
[----:B01----:R-:W-:Y:S01]  /*2c5f0*/  ENDCOLLECTIVE ;  /* 0x000000000000791b */ /* 0x003fe20003800000 */
.L_x_10792:
[----:B------:R-:W-:Y:S02]  /*2c600*/  IMAD.MOV.U32 R13, RZ, RZ, R37 ;  /* 0x000000ffff0d7224 */ /* 0x000fe400078e0025 */
[----:B------:R-:W-:Y:S02]  /*2c610*/  IMAD.MOV.U32 R12, RZ, RZ, R10 ;  /* 0x000000ffff0c7224 */ /* 0x000fe400078e000a */
[----:B------:R-:W-:-:S07]  /*2c620*/  IMAD.MOV.U32 R75, RZ, RZ, R14 ;  /* 0x000000ffff4b7224 */ /* 0x000fce00078e000e */
[----:B------:R-:W-:Y:S05]  /*2c630*/  WARPSYNC.COLLECTIVE R15, `(.L_x_10793) ;  /* 0x000000000f087348 */ /* 0x000fea0003c00000 */
[----:B------:R0:W1:Y:S02]  /*2c640*/  SHFL.IDX P6, R14, R13, R12, R11 ;  /* 0x0000000c0d0e7389 */ /* 0x00006400000c000b */
[----:B01----:R-:W-:Y:S01]  /*2c650*/  ENDCOLLECTIVE ;  /* 0x000000000000791b */ /* 0x003fe20003800000 */
.L_x_10793:
[----:B------:R-:W-:Y:S01]  /*2c660*/  MOV R13, R35 ;  /* 0x00000023000d7202 */ /* 0x000fe20000000f00 */
[----:B------:R-:W-:-:S07]  /*2c670*/  IMAD.MOV.U32 R32, RZ, RZ, R14 ;  /* 0x000000ffff207224 */ /* 0x000fce00078e000e */
[----:B------:R-:W-:Y:S05]  /*2c680*/  WARPSYNC.COLLECTIVE R15, `(.L_x_10794) ;  /* 0x000000000f087348 */ /* 0x000fea0003c00000 */
[----:B------:R0:W1:Y:S02]  /*2c690*/  SHFL.IDX P6, R14, R13, R12, R11 ;  /* 0x0000000c0d0e7389 */ /* 0x00006400000c000b */
[----:B01----:R-:W-:Y:S01]  /*2c6a0*/  ENDCOLLECTIVE ;  /* 0x000000000000791b */ /* 0x003fe20003800000 */
.L_x_10794:
        /* <DEDUP_REMOVED lines=8> */
.L_x_10795:
[----:B------:R-:W-:Y:S02]  /*2c730*/  SEL R74, R75, R34, P0 ;  /* 0x000000224b4a7207 */ /* 0x000fe40000000000 */
[----:B------:R-:W-:Y:S01]  /*2c740*/  SEL R75, R34, R75, P0 ;  /* 0x0000004b224b7207 */ /* 0x000fe20000000000 */
[----:B------:R-:W-:Y:S02]  /*2c750*/  IMAD.MOV.U32 R13, RZ, RZ, R30 ;  /* 0x000000ffff0d7224 */ /* 0x000fe400078e001e */
[----:B------:R-:W-:-:S07]  /*2c760*/  IMAD.MOV.U32 R91, RZ, RZ, R14 ;  /* 0x000000ffff5b7224 */ /* 0x000fce00078e000e */
[----:B------:R-:W-:Y:S05]  /*2c770*/  WARPSYNC.COLLECTIVE R15, `(.L_x_10796) ;  /* 0x000000000f087348 */ /* 0x000fea0003c00000 */
[----:B------:R0:W1:Y:S02]  /*2c780*/  SHFL.IDX P6, R14, R13, R12, R11 ;  /* 0x0000000c0d0e7389 */ /* 0x00006400000c000b */
[----:B01----:R-:W-:Y:S01]  /*2c790*/  ENDCOLLECTIVE ;  /* 0x000000000000791b */ /* 0x003fe20003800000 */
.L_x_10796:
        /* <DEDUP_REMOVED lines=11> */
.L_x_10797:
[----:B------:R-:W-:Y:S02]  /*2c850*/  IMAD.MOV.U32 R13, RZ, RZ, R39 ;  /* 0x000000ffff0d7224 */ /* 0x000fe400078e0027 */
[----:B------:R-:W-:-:S07]  /*2c860*/  IMAD.MOV.U32 R28, RZ, RZ, R14 ;  /* 0x000000ffff1c7224 */ /* 0x000fce00078e000e */
[----:B------:R-:W-:Y:S05]  /*2c870*/  WARPSYNC.COLLECTIVE R15, `(.L_x_10798) ;  /* 0x000000000f087348 */ /* 0x000fea0003c00000 */
[----:B------:R0:W1:Y:S02]  /*2c880*/  SHFL.IDX P6, R14, R13, R12, R11 ;  /* 0x0000000c0d0e7389 */ /* 0x00006400000c000b */
[----:B01----:R-:W-:Y:S01]  /*2c890*/  ENDCOLLECTIVE ;  /* 0x000000000000791b */ /* 0x003fe20003800000 */
.L_x_10798:
        /* <DEDUP_REMOVED lines=8> */
.L_x_10799:
[----:B------:R-:W-:Y:S02]  /*2c920*/  SEL R92, R93, R30, P0 ;  /* 0x0000001e5d5c7207 */ /* 0x000fe40000000000 */
[----:B------:R-:W-:Y:S01]  /*2c930*/  SEL R93, R30, R93, P0 ;  /* 0x0000005d1e5d7207 */ /* 0x000fe20000000000 */
[----:B------:R-:W-:Y:S01]  /*2c940*/  IMAD.MOV.U32 R13, RZ, RZ, R24 ;  /* 0x000000ffff0d7224 */ /* 0x000fe200078e0018 */
[----:B------:R-:W-:-:S07]  /*2c950*/  MOV R95, R14 ;  /* 0x0000000e005f7202 */ /* 0x000fce0000000f00 */
[----:B------:R-:W-:Y:S05]  /*2c960*/  WARPSYNC.COLLECTIVE R15, `(.L_x_10800) ;  /* 0x000000000f087348 */ /* 0x000fea0003c00000 */
[----:B------:R0:W1:Y:S02]  /*2c970*/  SHFL.IDX P6, R14, R13, R12, R11 ;  /* 0x0000000c0d0e7389 */ /* 0x00006400000c000b */
[----:B01----:R-:W-:Y:S01]  /*2c980*/  ENDCOLLECTIVE ;  /* 0x000000000000791b */ /* 0x003fe20003800000 */
.L_x_10800:
[----:B------:R-:W-:Y:S01]  /*2c990*/  IMAD.MOV.U32 R13, RZ, RZ, R59 ;  /* 0x000000ffff0d7224 */ /* 0x000fe200078e003b */
[----:B------:R-:W-:Y:S01]  /*2c9a0*/  SEL R59, R131, R64, P0 ;  /* 0x00000040833b7207 */ /* 0x000fe20000000000 */
[----:B------:R-:W-:Y:S02]  /*2c9b0*/  IMAD.MOV.U32 R12, RZ, RZ, R10 ;  /* 0x000000ffff0c7224 */ /* 0x000fe400078e000a */
[----:B------:R-:W-:-:S07]  /*2c9c0*/  IMAD.MOV.U32 R97, RZ, RZ, R14 ;  /* 0x000000ffff617224 */ /* 0x000fce00078e000e */
[----:B------:R-:W-:Y:S05]  /*2c9d0*/  WARPSYNC.COLLECTIVE R15, `(.L_x_10801) ;  /* 0x000000000f087348 */ /* 0x000fea0003c00000 */
[----:B------:R0:W1:Y:S02]  /*2c9e0*/  SHFL.IDX P6, R14, R13, R12, R11 ;  /* 0x0000000c0d0e7389 */ /* 0x00006400000c000b */
[----:B01----:R-:W-:Y:S01]  /*2c9f0*/  ENDCOLLECTIVE ;  /* 0x000000000000791b */ /* 0x003fe20003800000 */
.L_x_10801:
[----:B------:R-:W-:Y:S02]  /*2ca00*/  IMAD.MOV.U32 R13, RZ, RZ, R29 ;  /* 0x000000ffff0d7224 */ /* 0x000fe400078e001d */
[----:B------:R-:W-:-:S07]  /*2ca10*/  IMAD.MOV.U32 R24, RZ, RZ, R14 ;  /* 0x000000ffff187224 */ /* 0x000fce00078e000e */
[----:B------:R-:W-:Y:S05]  /*2ca20*/  WARPSYNC.COLLECTIVE R15, `(.L_x_10802) ;  /* 0x000000000f087348 */ /* 0x000fea0003c00000 */
[----:B------:R0:W1:Y:S02]  /*2ca30*/  SHFL.IDX P6, R14, R13, R12, R11 ;  /* 0x0000000c0d0e7389 */ /* 0x00006400000c000b */
[----:B01----:R-:W-:Y:S01]  /*2ca40*/  ENDCOLLECTIVE ;  /* 0x000000000000791b */ /* 0x003fe20003800000 */
.L_x_10802:
        /* <DEDUP_REMOVED lines=8> */
.L_x_10803:
[----:B------:R-:W-:Y:S02]  /*2cad0*/  SEL R96, R97, R26, P0 ;  /* 0x0000001a61607207 */ /* 0x000fe40000000000 */
[----:B------:R-:W-:Y:S01]  /*2cae0*/  SEL R97, R26, R97, P0 ;  /* 0x000000611a617207 */ /* 0x000fe20000000000 */
[----:B------:R-:W-:Y:S02]  /*2caf0*/  IMAD.MOV.U32 R13, RZ, RZ, R66 ;  /* 0x000000ffff0d7224 */ /* 0x000fe400078e0042 */
[----:B------:R-:W-:-:S07]  /*2cb00*/  IMAD.MOV.U32 R8, RZ, RZ, R14 ;  /* 0x000000ffff087224 */ /* 0x000fce00078e000e */
[----:B------:R-:W-:Y:S05]  /*2cb10*/  WARPSYNC.COLLECTIVE R15, `(.L_x_10804) ;  /* 0x000000000f087348 */ /* 0x000fea0003c00000 */
[----:B------:R0:W1:Y:S02]  /*2cb20*/  SHFL.IDX P6, R14, R13, R12, R11 ;  /* 0x0000000c0d0e7389 */ /* 0x00006400000c000b */
[----:B01----:R-:W-:Y:S01]  /*2cb30*/  ENDCOLLECTIVE ;  /* 0x000000000000791b */ /* 0x003fe20003800000 */
.L_x_10804:
[----:B------:R-:W-:Y:S01]  /*2cb40*/  IMAD.MOV.U32 R13, RZ, RZ, R27 ;  /* 0x000000ffff0d7224 */ /* 0x000fe200078e001b */
[----:B------:R-:W-:Y:S01]  /*2cb50*/  MOV R12, R10 ;  /* 0x0000000a000c7202 */ /* 0x000fe20000000f00 */
[----:B------:R-:W-:-:S07]  /*2cb60*/  IMAD.MOV.U32 R66, RZ, RZ, R14 ;  /* 0x000000ffff427224 */ /* 0x000fce00078e000e */
[----:B------:R-:W-:Y:S05]  /*2cb70*/  WARPSYNC.COLLECTIVE R15, `(.L_x_10805) ;  /* 0x000000000f087348 */ /* 0x000fea0003c00000 */
[----:B------:R0:W1:Y:S02]  /*2cb80*/  SHFL.IDX P6, R14, R13, R12, R11 ;  /* 0x0000000c0d0e7389 */ /* 0x00006400000c000b */
[----:B01----:R-:W-:Y:S01]  /*2cb90*/  ENDCOLLECTIVE ;  /* 0x000000000000791b */ /* 0x003fe20003800000 */
.L_x_10805:
[----:B------:R-:W-:Y:S02]  /*2cba0*/  IMAD.MOV.U32 R13, RZ, RZ, R25 ;  /* 0x000000ffff0d7224 */ /* 0x000fe400078e0019 */
[----:B------:R-:W-:-:S07]  /*2cbb0*/  IMAD.MOV.U32 R27, RZ, RZ, R14 ;  /* 0x000000ffff1b7224 */ /* 0x000fce00078e000e */
[----:B------:R-:W-:Y:S05]  /*2cbc0*/  WARPSYNC.COLLECTIVE R15, `(.L_x_10806) ;  /* 0x000000000f087348 */ /* 0x000fea0003c00000 */
[----:B------:R0:W1:Y:S02]  /*2cbd0*/  SHFL.IDX P6, R14, R13, R12, R11 ;  /* 0x0000000c0d0e7389 */ /* 0x00006400000c000b */
[----:B01----:R-:W-:Y:S01]  /*2cbe0*/  ENDCOLLECTIVE ;  /* 0x000000000000791b */ /* 0x003fe20003800000 */
.L_x_10806:
[----:B------:R-:W-:Y:S05]  /*2cbf0*/  BRA `(.L_x_10807) ;  /* 0xffffff04002c7947 */ /* 0x000fea000383ffff */
.L_x_10511:
[----:B------:R-:W-:Y:S01]  /*2cc00*/  IMAD.MOV.U32 R13, RZ, RZ, R3 ;  /* 0x000000ffff0d7224 */ /* 0x000fe200078e0003 */
[----:B------:R-:W-:Y:S01]  /*2cc10*/  MOV R15, 0xffffffff ;  /* 0xffffffff000f7802 */ /* 0x000fe20000000f00 */
[----:B------:R-:W-:Y:S02]  /*2cc20*/  IMAD.MOV.U32 R12, RZ, RZ, RZ ;  /* 0x000000ffff0c7224 */ /* 0x000fe400078e00ff */
[----:B------:R-:W-:-:S07]  /*2cc30*/  IMAD.MOV.U32 R11, RZ, RZ, 0x181f ;  /* 0x0000181fff0b7424 */ /* 0x000fce00078e00ff */
[----:B-----5:R-:W-:Y:S05]  /*2cc40*/  WARPSYNC.COLLECTIVE R15, `(.L_x_10808) ;  /* 0x000000000f087348 */ /* 0x020fea0003c00000 */
[----:B------:R0:W1:Y:S02]  /*2cc50*/  SHFL.IDX P6, R14, R13, R12, R11 ;  /* 0x0000000c0d0e7389 */ /* 0x00006400000c000b */
[----:B01---5:R-:W-:Y:S01]  /*2cc60*/  ENDCOLLECTIVE ;  /* 0x000000000000791b */ /* 0x023fe20003800000 */
.L_x_10808:
[----:B------:R-:W-:Y:S02]  /*2cc70*/  IMAD.MOV.U32 R13, RZ, RZ, R2 ;  /* 0x000000ffff0d7224 */ /* 0x000fe400078e0002 */
[----:B------:R-:W-:-:S07]  /*2cc80*/  IMAD.MOV.U32 R0, RZ, RZ, R14 ;  /* 0x000000ffff007224 */ /* 0x000fce00078e000e */
[----:B------:R-:W-:Y:S05]  /*2cc90*/  WARPSYNC.COLLECTIVE R15, `(.L_x_10809) ;  /* 0x000000000f087348 */ /* 0x000fea0003c00000 */
[----:B------:R0:W1:Y:S02]  /*2cca0*/  SHFL.IDX P6, R14, R13, R12, R11 ;  /* 0x0000000c0d0e7389 */ /* 0x00006400000c000b */
[----:B01----:R-:W-:Y:S01]  /*2ccb0*/  ENDCOLLECTIVE ;  /* 0x000000000000791b */ /* 0x003fe20003800000 */
.L_x_10809:
[----:B------:R-:W-:Y:S05]  /*2ccc0*/  BRA `(.L_x_10810) ;  /* 0xffffff1000c07947 */ /* 0x000fea000383ffff */
.L_x_10514:
        /* <DEDUP_REMOVED lines=8> */
.L_x_10812:
[----:B------:R-:W-:Y:S05]  /*2cd50*/  BSYNC B1 ;  /* 0x0000000000017941 */ /* 0x000fea0003800000 */
.L_x_10811:
        /* <DEDUP_REMOVED lines=8> */
.L_x_10813:
[----:B------:R-:W-:Y:S05]  /*2cde0*/  BRA `(.L_x_10814) ;  /* 0xffffff1000cc7947 */ /* 0x000fea000383ffff */
.L_x_10517:
[----:B------:R-:W-:Y:S01]  /*2cdf0*/  BSSY B1, `(.L_x_10815) ;  /* 0x0000008000017945 */ /* 0x000fe20003800000 */
[----:B------:R-:W-:Y:S01]  /*2ce00*/  IMAD.MOV.U32 R13, RZ, RZ, R3 ;  /* 0x000000ffff0d7224 */ /* 0x000fe200078e0003 */
[----:B------:R-:W-:Y:S01]  /*2ce10*/  MOV R11, 0x181f ;  /* 0x0000181f000b7802 */ /* 0x000fe20000000f00 */
[----:B------:R-:W-:Y:S02]  /*2ce20*/  IMAD.MOV.U32 R12, RZ, RZ, 0x2 ;  /* 0x00000002ff0c7424 */ /* 0x000fe400078e00ff */
[----:B---3--:R-:W-:-:S07]  /*2ce30*/  IMAD.MOV.U32 R15, RZ, RZ, -0x1 ;  /* 0xffffffffff0f7424 */ /* 0x008fce00078e00ff */
[----:B012-45:R-:W-:Y:S05]  /*2ce40*/  WARPSYNC.COLLECTIVE R15, `(.L_x_10816) ;  /* 0x000000000f087348 */ /* 0x037fea0003c00000 */
[----:B--2---:R2:W3:Y:S02]  /*2ce50*/  SHFL.IDX P6, R14, R13, R12, R11 ;  /* 0x0000000c0d0e7389 */ /* 0x0044e400000c000b */
[----:B012345:R-:W-:Y:S01]  /*2ce60*/  ENDCOLLECTIVE ;  /* 0x000000000000791b */ /* 0x03ffe20003800000 */
.L_x_10816:
[----:B------:R-:W-:Y:S05]  /*2ce70*/  BSYNC B1 ;  /* 0x0000000000017941 */ /* 0x000fea0003800000 */
.L_x_10815:
        /* <DEDUP_REMOVED lines=8> */
.L_x_10817:
[----:B------:R-:W-:Y:S05]  /*2cf00*/  BRA `(.L_x_10818) ;  /* 0xffffff1000d87947 */ /* 0x000fea000383ffff */
.L_x_10520:
[----:B------:R-:W-:Y:S01]  /*2cf10*/  BSSY B1, `(.L_x_10819) ;  /* 0x0000008000017945 */ /* 0x000fe20003800000 */
[----:B------:R-:W-:Y:S01]  /*2cf20*/  MOV R13, R3 ;  /* 0x00000003000d7202 */ /* 0x000fe20000000f00 */
[----:B------:R-:W-:Y:S02]  /*2cf30*/  IMAD.MOV.U32 R12, RZ, RZ, 0x3 ;  /* 0x00000003ff0c7424 */ /* 0x000fe400078e00ff */
[----:B------:R-:W-:Y:S02]  /*2cf40*/  IMAD.MOV.U32 R11, RZ, RZ, 0x181f ;  /* 0x0000181fff0b7424 */ /* 0x000fe400078e00ff */
[----:B---3--:R-:W-:-:S07]  /*2cf50*/  IMAD.MOV.U32 R15, RZ, RZ, -0x1 ;  /* 0xffffffffff0f7424 */ /* 0x008fce00078e00ff */
[----:B012-45:R-:W-:Y:S05]  /*2cf60*/  WARPSYNC.COLLECTIVE R15, `(.L_x_10820) ;  /* 0x000000000f087348 */ /* 0x037fea0003c00000 */
[----:B--2---:R2:W3:Y:S02]  /*2cf70*/  SHFL.IDX P6, R14, R13, R12, R11 ;  /* 0x0000000c0d0e7389 */ /* 0x0044e400000c000b */
[----:B012345:R-:W-:Y:S01]  /*2cf80*/  ENDCOLLECTIVE ;  /* 0x000000000000791b */ /* 0x03ffe20003800000 */
.L_x_10820:
[----:B------:R-:W-:Y:S05]  /*2cf90*/  BSYNC B1 ;  /* 0x0000000000017941 */ /* 0x000fea0003800000 */
.L_x_10819:
        /* <DEDUP_REMOVED lines=8> */
.L_x_10821:
[----:B------:R-:W-:Y:S05]  /*2d020*/  BRA `(.L_x_10822) ;  /* 0xffffff1000e47947 */ /* 0x000fea000383ffff */
.L_x_10522:
[----:B------:R-:W-:Y:S02]  /*2d030*/  IMAD.MOV.U32 R13, RZ, RZ, R27 ;  /* 0x000000ffff0d7224 */ /* 0x000fe400078e001b */
[----:B------:R-:W-:Y:S02]  /*2d040*/  IMAD.MOV.U32 R12, RZ, RZ, RZ ;  /* 0x000000ffff0c7224 */ /* 0x000fe400078e00ff */
[----:B------:R-:W-:Y:S02]  /*2d050*/  IMAD.MOV.U32 R11, RZ, RZ, 0x1c1f ;  /* 0x00001c1fff0b7424 */ /* 0x000fe400078e00ff */
[----:B------:R-:W-:-:S07]  /*2d060*/  IMAD.MOV.U32 R15, RZ, RZ, -0x1 ;  /* 0xffffffffff0f7424 */ /* 0x000fce00078e00ff */
[----:B------:R-:W-:Y:S05]  /*2d070*/  WARPSYNC.COLLECTIVE R15, `(.L_x_10823) ;  /* 0x000000000f087348 */ /* 0x000fea0003c00000 */
[----:B------:R0:W1:Y:S02]  /*2d080*/  SHFL.IDX P6, R14, R13, R12, R11 ;  /* 0x0000000c0d0e7389 */ /* 0x00006400000c000b */
[----:B01----:R-:W-:Y:S01]  /*2d090*/  ENDCOLLECTIVE ;  /* 0x000000000000791b */ /* 0x003fe20003800000 */
.L_x_10823:
[----:B------:R-:W-:Y:S01]  /*2d0a0*/  MOV R13, R25 ;  /* 0x00000019000d7202 */ /* 0x000fe20000000f00 */
[----:B------:R-:W-:-:S07]  /*2d0b0*/  IMAD.MOV.U32 R24, RZ, RZ, R14 ;  /* 0x000000ffff187224 */ /* 0x000fce00078e000e */
[----:B------:R-:W-:Y:S05]  /*2d0c0*/  WARPSYNC.COLLECTIVE R15, `(.L_x_10824) ;  /* 0x000000000f087348 */ /* 0x000fea0003c00000 */
[----:B------:R0:W1:Y:S02]  /*2d0d0*/  SHFL.IDX P6, R14, R13, R12, R11 ;  /* 0x0000000c0d0e7389 */ /* 0x00006400000c000b */
[----:B01----:R-:W-:Y:S01]  /*2d0e0*/  ENDCOLLECTIVE ;  /* 0x000000000000791b */ /* 0x003fe20003800000 */
.L_x_10824:
[----:B------:R-:W-:Y:S05]  /*2d0f0*/  BRA `(.L_x_10825) ;  /* 0xffffff1400c47947 */ /* 0x000fea000383ffff */
.L_x_10525:
        /* <DEDUP_REMOVED lines=8> */
.L_x_10827:
[----:B------:R-:W-:Y:S05]  /*2d180*/  BSYNC B1 ;  /* 0x0000000000017941 */ /* 0x000fea0003800000 */
.L_x_10826:
        /* <DEDUP_REMOVED lines=8> */
.L_x_10828:
[----:B------:R-:W-:Y:S05]  /*2d210*/  BRA `(.L_x_10829) ;  /* 0xffffff1c009c7947 */ /* 0x000fea000383ffff */
.L_x_10529:
[----:B------:R-:W-:Y:S02]  /*2d220*/  IMAD.MOV.U32 R13, RZ, RZ, R3 ;  /* 0x000000ffff0d7224 */ /* 0x000fe400078e0003 */
[----:B------:R-:W-:Y:S02]  /*2d230*/  IMAD.MOV.U32 R12, RZ, RZ, RZ ;  /* 0x000000ffff0c7224 */ /* 0x000fe400078e00ff */
[----:B------:R-:W-:Y:S02]  /*2d240*/  IMAD.MOV.U32 R11, RZ, RZ, 0x181f ;  /* 0x0000181fff0b7424 */ /* 0x000fe400078e00ff */
[----:B------:R-:W-:-:S07]  /*2d250*/  IMAD.MOV.U32 R15, RZ, RZ, -0x1 ;  /* 0xffffffffff0f7424 */ /* 0x000fce00078e00ff */
[----:B-1----:R-:W-:Y:S05]  /*2d260*/  WARPSYNC.COLLECTIVE R15, `(.L_x_10830) ;  /* 0x000000000f087348 */ /* 0x002fea0003c00000 */
[----:B------:R0:W2:Y:S02]  /*2d270*/  SHFL.IDX P6, R14, R13, R12, R11 ;  /* 0x0000000c0d0e7389 */ /* 0x0000a400000c000b */
[----:B012---:R-:W-:Y:S01]  /*2d280*/  ENDCOLLECTIVE ;  /* 0x000000000000791b */ /* 0x007fe20003800000 */
.L_x_10830:
[----:B------:R-:W-:Y:S01]  /*2d290*/  IMAD.MOV.U32 R13, RZ, RZ, R2 ;  /* 0x000000ffff0d7224 */ /* 0x000fe200078e0002 */
[----:B------:R-:W-:-:S07]  /*2d2a0*/  MOV R0, R14 ;  /* 0x0000000e00007202 */ /* 0x000fce0000000f00 */
[----:B------:R-:W-:Y:S05]  /*2d2b0*/  WARPSYNC.COLLECTIVE R15, `(.L_x_10831) ;  /* 0x000000000f087348 */ /* 0x000fea0003c00000 */
[----:B------:R0:W1:Y:S02]  /*2d2c0*/  SHFL.IDX P6, R14, R13, R12, R11 ;  /* 0x0000000c0d0e7389 */ /* 0x00006400000c000b */
[----:B01----:R-:W-:Y:S01]  /*2d2d0*/  ENDCOLLECTIVE ;  /* 0x000000000000791b */ /* 0x003fe20003800000 */
.L_x_10831:
[----:B------:R-:W-:Y:S05]  /*2d2e0*/  BRA `(.L_x_10832) ;  /* 0xffffff2c00587947 */ /* 0x000fea000383ffff */
.L_x_10532:
[----:B------:R-:W-:Y:S01]  /*2d2f0*/  BSSY B1, `(.L_x_10833) ;  /* 0x0000008000017945 */ /* 0x000fe20003800000 */
[----:B------:R-:W-:Y:S02]  /*2d300*/  IMAD.MOV.U32 R13, RZ, RZ, R3 ;  /* 0x000000ffff0d7224 */ /* 0x000fe400078e0003 */
[----:B------:R-:W-:Y:S02]  /*2d310*/  IMAD.MOV.U32 R12, RZ, RZ, 0x1 ;  /* 0x00000001ff0c7424 */ /* 0x000fe400078e00ff */
[----:B----4-:R-:W-:Y:S02]  /*2d320*/  IMAD.MOV.U32 R11, RZ, RZ, 0x181f ;  /* 0x0000181fff0b7424 */ /* 0x010fe400078e00ff */
[----:B------:R-:W-:-:S07]  /*2d330*/  IMAD.MOV.U32 R15, RZ, RZ, -0x1 ;  /* 0xffffffffff0f7424 */ /* 0x000fce00078e00ff */
[----:B0123--:R-:W-:Y:S05]  /*2d340*/  WARPSYNC.COLLECTIVE R15, `(.L_x_10834) ;  /* 0x000000000f087348 */ /* 0x00ffea0003c00000 */
[----:B---3--:R3:W4:Y:S02]  /*2d350*/  SHFL.IDX P6, R14, R13, R12, R11 ;  /* 0x0000000c0d0e7389 */ /* 0x00872400000c000b */
[----:B01234-:R-:W-:Y:S01]  /*2d360*/  ENDCOLLECTIVE ;  /* 0x000000000000791b */ /* 0x01ffe20003800000 */
.L_x_10834:
[----:B------:R-:W-:Y:S05]  /*2d370*/  BSYNC B1 ;  /* 0x0000000000017941 */ /* 0x000fea0003800000 */
.L_x_10833:
        /* <DEDUP_REMOVED lines=8> */
.L_x_10835:
[----:B------:R-:W-:Y:S05]  /*2d400*/  BRA `(.L_x_10836) ;  /* 0xffffff2c00687947 */ /* 0x000fea000383ffff */
.L_x_10535:
[----:B------:R-:W-:Y:S01]  /*2d410*/  BSSY B1, `(.L_x_10837) ;  /* 0x0000008000017945 */ /* 0x000fe20003800000 */
[----:B------:R-:W-:Y:S01]  /*2d420*/  IMAD.MOV.U32 R13, RZ, RZ, R3 ;  /* 0x000000ffff0d7224 */ /* 0x000fe200078e0003 */
[----:B----4-:R-:W-:Y:S01]  /*2d430*/  MOV R15, 0xffffffff ;  /* 0xffffffff000f7802 */ /* 0x010fe20000000f00 */
[----:B------:R-:W-:Y:S02]  /*2d440*/  IMAD.MOV.U32 R12, RZ, RZ, 0x2 ;  /* 0x00000002ff0c7424 */ /* 0x000fe400078e00ff */
[----:B------:R-:W-:-:S07]  /*2d450*/  IMAD.MOV.U32 R11, RZ, RZ, 0x181f ;  /* 0x0000181fff0b7424 */ /* 0x000fce00078e00ff */
[----:B0123--:R-:W-:Y:S05]  /*2d460*/  WARPSYNC.COLLECTIVE R15, `(.L_x_10838) ;  /* 0x000000000f087348 */ /* 0x00ffea0003c00000 */
[----:B---3--:R3:W4:Y:S02]  /*2d470*/  SHFL.IDX P6, R14, R13, R12, R11 ;  /* 0x0000000c0d0e7389 */ /* 0x00872400000c000b */
[----:B01234-:R-:W-:Y:S01]  /*2d480*/  ENDCOLLECTIVE ;  /* 0x000000000000791b */ /* 0x01ffe20003800000 */
.L_x_10838:
[----:B------:R-:W-:Y:S05]  /*2d490*/  BSYNC B1 ;  /* 0x0000000000017941 */ /* 0x000fea0003800000 */
.L_x_10837:
        /* <DEDUP_REMOVED lines=8> */
.L_x_10839:
[----:B------:R-:W-:Y:S05]  /*2d520*/  BRA `(.L_x_10840) ;  /* 0xffffff2c00747947 */ /* 0x000fea000383ffff */
.L_x_10538:
        /* <DEDUP_REMOVED lines=8> */
.L_x_10842:
[----:B------:R-:W-:Y:S05]  /*2d5b0*/  BSYNC B1 ;  /* 0x0000000000017941 */ /* 0x000fea0003800000 */
.L_x_10841:
        /* <DEDUP_REMOVED lines=8> */
.L_x_10843:
[----:B------:R-:W-:Y:S05]  /*2d640*/  BRA `(.L_x_10844) ;  /* 0xffffff2c00807947 */ /* 0x000fea000383ffff */
.L_x_10556:
        /* <DEDUP_REMOVED lines=11> */
.L_x_10846:
[----:B------:R-:W-:Y:S05]  /*2d700*/  BSYNC B1 ;  /* 0x0000000000017941 */ /* 0x000fea0003800000 */
.L_x_10845:
[----:B------:R-:W-:Y:S05]  /*2d710*/  BRA `(.L_x_10847) ;  /* 0xffffff4c00187947 */ /* 0x000fea000383ffff */
.L_x_10558:
[----:B------:R-:W-:Y:S01]  /*2d720*/  BSSY B1, `(.L_x_10848) ;  /* 0x0000006000017945 */ /* 0x000fe20003800000 */
[----:B------:R-:W-:-:S07]  /*2d730*/  IMAD.MOV.U32 R15, RZ, RZ, -0x1 ;  /* 0xffffffffff0f7424 */ /* 0x000fce00078e00ff */
[----:B012---:R-:W-:Y:S05]  /*2d740*/  WARPSYNC.COLLECTIVE R15, `(.L_x_10849) ;  /* 0x000000000f0c7348 */ /* 0x007fea0003c00000 */
[----:B------:R-:W-:Y:S02]  /*2d750*/  ELECT P6, UR62, PT ;  /* 0x00000000003e782f */ /* 0x000fe400038c0000 */
[----:B------:R-:W-:Y:S01]  /*2d760*/  MOV R14, UR62 ;  /* 0x0000003e000e7c02 */ /* 0x000fe20008000f00 */
[----:B012---:R-:W-:Y:S10]  /*2d770*/  ENDCOLLECTIVE ;  /* 0x000000000000791b */ /* 0x007ff40003800000 */
.L_x_10849:
[----:B------:R-:W-:Y:S05]  /*2d780*/  BSYNC B1 ;  /* 0x0000000000017941 */ /* 0x000fea0003800000 */
.L_x_10848:
[----:B------:R-:W-:Y:S05]  /*2d790*/  BRA `(.L_x_10557) ;  /* 0xffffff4c00107947 */ /* 0x000fea000383ffff */
.L_x_10560:
[----:B--2---:R2:W3:Y:S02]  /*2d7a0*/  SYNCS.PHASECHK.TRANS64.TRYWAIT P0, [R22+URZ+0x22820], R6 ;  /* 0x02282006160075a7 */ /* 0x0044e4000800017f */
[----:B---3--:R-:W-:Y:S05]  /*2d7b0*/  @!P0 NANOSLEEP.SYNCS 0x989680 ;  /* 0x009896800000895d */ /* 0x008fea0003900000 */
[----:B------:R-:W3:Y:S02]  /*2d7c0*/  @!P0 SYNCS.PHASECHK.TRANS64 P0, [R22+URZ+0x22820], R6 ;  /* 0x02282006160085a7 */ /* 0x000ee4000800007f */
[----:B---3--:R-:W-:Y:S05]  /*2d7d0*/  @!P0 BRA `(.L_x_10560) ;  /* 0xfffffffc00f08947 */ /* 0x008fea000383ffff */
[----:B------:R-:W-:Y:S05]  /*2d7e0*/  BRA `(.L_x_10850) ;  /* 0xffffff4c00207947 */ /* 0x000fea000383ffff */
.L_x_10564:
[----:B--2---:R2:W3:Y:S02]  /*2d7f0*/  SYNCS.PHASECHK.TRANS64.TRYWAIT P0, [R6+URZ+0x228a0], R7 ;  /* 0x0228a007060075a7 */ /* 0x0044e4000800017f */
[----:B---3--:R-:W-:Y:S05]  /*2d800*/  @!P0 NANOSLEEP.SYNCS 0x989680 ;  /* 0x009896800000895d */ /* 0x008fea0003900000 */
[----:B------:R-:W3:Y:S02]  /*2d810*/  @!P0 SYNCS.PHASECHK.TRANS64 P0, [R6+URZ+0x228a0], R7 ;  /* 0x0228a007060085a7 */ /* 0x000ee4000800007f */
[----:B---3--:R-:W-:Y:S05]  /*2d820*/  @!P0 BRA `(.L_x_10564) ;  /* 0xfffffffc00f08947 */ /* 0x008fea000383ffff */
[----:B------:R-:W-:Y:S05]  /*2d830*/  BRA `(.L_x_10851) ;  /* 0xffffff4c003c7947 */ /* 0x000fea000383ffff */
.L_x_10569:
[----:B0-----:R0:W1:Y:S02]  /*2d840*/  SYNCS.PHASECHK.TRANS64.TRYWAIT P0, [R6+URZ+0x228c0], R7 ;  /* 0x0228c007060075a7 */ /* 0x001064000800017f */
[----:B-1----:R-:W-:Y:S05]  /*2d850*/  @!P0 NANOSLEEP.SYNCS 0x989680 ;  /* 0x009896800000895d */ /* 0x002fea0003900000 */
[----:B------:R-:W1:Y:S02]  /*2d860*/  @!P0 SYNCS.PHASECHK.TRANS64 P0, [R6+URZ+0x228c0], R7 ;  /* 0x0228c007060085a7 */ /* 0x000e64000800007f */
[----:B-1----:R-:W-:Y:S05]  /*2d870*/  @!P0 BRA `(.L_x_10569) ;  /* 0xfffffffc00f08947 */ /* 0x002fea000383ffff */
[----:B------:R-:W-:Y:S05]  /*2d880*/  BRA `(.L_x_10852) ;  /* 0xffffff4c00b87947 */ /* 0x000fea000383ffff */
.L_x_10576:
[----:B--2---:R2:W3:Y:S02]  /*2d890*/  SYNCS.PHASECHK.TRANS64.TRYWAIT P1, [R6+URZ+0x228a0], R7 ;  /* 0x0228a007060075a7 */ /* 0x0044e4000802017f */
[----:B---3--:R-:W-:Y:S05]  /*2d8a0*/  @!P1 NANOSLEEP.SYNCS 0x989680 ;  /* 0x009896800000995d */ /* 0x008fea0003900000 */
[----:B------:R-:W3:Y:S02]  /*2d8b0*/  @!P1 SYNCS.PHASECHK.TRANS64 P1, [R6+URZ+0x228a0], R7 ;  /* 0x0228a007060095a7 */ /* 0x000ee4000802007f */
[----:B---3--:R-:W-:Y:S05]  /*2d8c0*/  @!P1 BRA `(.L_x_10576) ;  /* 0xfffffffc00f09947 */ /* 0x008fea000383ffff */
[----:B------:R-:W-:Y:S05]  /*2d8d0*/  BRA `(.L_x_10853) ;  /* 0xffffff5000807947 */ /* 0x000fea000383ffff */
.L_x_10581:
[----:B0-----:R0:W1:Y:S02]  /*2d8e0*/  SYNCS.PHASECHK.TRANS64.TRYWAIT P1, [R6+URZ+0x228c0], R7 ;  /* 0x0228c007060075a7 */ /* 0x001064000802017f */
[----:B-1----:R-:W-:Y:S05]  /*2d8f0*/  @!P1 NANOSLEEP.SYNCS 0x989680 ;  /* 0x009896800000995d */ /* 0x002fea0003900000 */
[----:B------:R-:W1:Y:S02]  /*2d900*/  @!P1 SYNCS.PHASECHK.TRANS64 P1, [R6+URZ+0x228c0], R7 ;  /* 0x0228c007060095a7 */ /* 0x000e64000802007f */
[----:B-1----:R-:W-:Y:S05]  /*2d910*/  @!P1 BRA `(.L_x_10581) ;  /* 0xfffffffc00f09947 */ /* 0x002fea000383ffff */
[----:B------:R-:W-:Y:S05]  /*2d920*/  BRA `(.L_x_10854) ;  /* 0xffffff5000f87947 */ /* 0x000fea000383ffff */
.L_x_10598:
[----:B------:R-:W0:Y:S01]  /*2d930*/  S2R R20, SR_TID.X ;  /* 0x0000000000147919 */ /* 0x000e220000002100 */
[----:B------:R-:W-:Y:S01]  /*2d940*/  BSSY B0, `(.L_x_10855) ;  /* 0x0000009000007945 */ /* 0x000fe20003800000 */
[----:B------:R-:W-:Y:S01]  /*2d950*/  IMAD.MOV.U32 R12, RZ, RZ, RZ ;  /* 0x000000ffff0c7224 */ /* 0x000fe200078e00ff */
[----:B-1----:R-:W-:Y:S01]  /*2d960*/  MOV R11, 0x1f ;  /* 0x0000001f000b7802 */ /* 0x002fe20000000f00 */
[----:B------:R-:W-:Y:S01]  /*2d970*/  IMAD.MOV.U32 R15, RZ, RZ, -0x1 ;  /* 0xffffffffff0f7424 */ /* 0x000fe200078e00ff */
[----:B0-----:R-:W-:-:S04]  /*2d980*/  SHF.R.U32.HI R13, RZ, 0x5, R20 ;  /* 0x00000005ff0d7819 */ /* 0x001fc80000011614 */
[----:B------:R-:W-:-:S07]  /*2d990*/  LOP3.LUT R13, R13, 0x3, RZ, 0xc0, !PT ;  /* 0x000000030d0d7812 */ /* 0x000fce00078ec0ff */
[----:B-----5:R-:W-:Y:S05]  /*2d9a0*/  WARPSYNC.COLLECTIVE R15, `(.L_x_10856) ;  /* 0x000000000f087348 */ /* 0x020fea0003c00000 */
[----:B------:R0:W1:Y:S02]  /*2d9b0*/  SHFL.IDX P6, R14, R13, R12, R11 ;  /* 0x0000000c0d0e7389 */ /* 0x00006400000c000b */
[----:B01---5:R-:W-:Y:S01]  /*2d9c0*/  ENDCOLLECTIVE ;  /* 0x000000000000791b */ /* 0x023fe20003800000 */
.L_x_10856:
[----:B------:R-:W-:Y:S05]  /*2d9d0*/  BSYNC B0 ;  /* 0x0000000000007941 */ /* 0x000fea0003800000 */
.L_x_10855:
[----:B------:R-:W-:Y:S05]  /*2d9e0*/  BRA `(.L_x_10857) ;  /* 0xffffff6400387947 */ /* 0x000fea000383ffff */
.L_x_10601:
[----:B0-----:R-:W2:Y:S02]  /*2d9f0*/  LDL R0, [R1+0x30] ;  /* 0x0000300001007983 */ /* 0x001ea40000100800 */
[----:B--2---:R0:W2:Y:S02]  /*2da00*/  SYNCS.PHASECHK.TRANS64.TRYWAIT P0, [R6+URZ+0x22880], R0 ;  /* 0x02288000060075a7 */ /* 0x0040a4000800017f */
[----:B--2---:R-:W-:Y:S05]  /*2da10*/  @!P0 NANOSLEEP.SYNCS 0x989680 ;  /* 0x009896800000895d */ /* 0x004fea0003900000 */
[----:B------:R-:W2:Y:S02]  /*2da20*/  @!P0 SYNCS.PHASECHK.TRANS64 P0, [R6+URZ+0x22880], R0 ;  /* 0x02288000060085a7 */ /* 0x000ea4000800007f */
[----:B--2---:R-:W-:Y:S05]  /*2da30*/  @!P0 BRA `(.L_x_10601) ;  /* 0xfffffffc00ec8947 */ /* 0x004fea000383ffff */
[----:B------:R-:W-:Y:S05]  /*2da40*/  BRA `(.L_x_10858) ;  /* 0xffffff6400507947 */ /* 0x000fea000383ffff */
.L_x_10602:
        /* <DEDUP_REMOVED lines=8> */
.L_x_10860:
[----:B------:R-:W-:Y:S05]  /*2dad0*/  BSYNC B0 ;  /* 0x0000000000007941 */ /* 0x000fea0003800000 */
.L_x_10859:
        /* <DEDUP_REMOVED lines=8> */
.L_x_10861:
[----:B------:R-:W-:Y:S01]  /*2db60*/  ULDC.64 UR4, c[0x0][0x208] ;  /* 0x0000820000047ab9 */ /* 0x000fe20000000a00 */
[----:B------:R-:W-:-:S05]  /*2db70*/  IMAD.MOV.U32 R3, RZ, RZ, R14 ;  /* 0x000000ffff037224 */ /* 0x000fca00078e000e */
[----:B------:R-:W-:Y:S01]  /*2db80*/  IADD3 R28, P1, R34, R3, RZ ;  /* 0x00000003221c7210 */ /* 0x000fe20007f3e0ff */
[----:B------:R-:W-:Y:S01]  /*2db90*/  IMAD.IADD R3, R22, 0x1, R27 ;  /* 0x0000000116037824 */ /* 0x000fe200078e021b */
[----:B------:R-:W-:Y:S01]  /*2dba0*/  MOV R13, R2 ;  /* 0x00000002000d7202 */ /* 0x000fe20000000f00 */
[----:B------:R-:W-:Y:S01]  /*2dbb0*/  IMAD.MOV.U32 R12, RZ, RZ, 0x1 ;  /* 0x00000001ff0c7424 */ /* 0x000fe200078e00ff */
[----:B------:R0:W5:Y:S01]  /*2dbc0*/  LDL.LU R27, [R1] ;  /* 0x00000000011b7983 */ /* 0x0001620000300800 */
[----:B------:R-:W-:Y:S01]  /*2dbd0*/  IMAD.X R29, RZ, RZ, R21, P1 ;  /* 0x000000ffff1d7224 */ /* 0x000fe200008e0615 */
[----:B------:R-:W-:-:S13]  /*2dbe0*/  ISETP.LT.OR P1, PT, R7, 0x1, P0 ;  /* 0x000000010700780c */ /* 0x000fda0000721670 */
[----:B------:R-:W-:Y:S01]  /*2dbf0*/  @!PT LDS RZ, [RZ] ;  /* 0x00000000fffff984 */ /* 0x000fe20000000800 */
[----:B------:R-:W-:Y:S01]  /*2dc00*/  @!PT LDS RZ, [RZ] ;  /* 0x00000000fffff984 */ /* 0x000fe20000000800 */
[----:B------:R-:W-:Y:S01]  /*2dc10*/  @!PT LDS RZ, [RZ] ;  /* 0x00000000fffff984 */ /* 0x000fe20000000800 */
[----:B------:R0:W-:Y:S02]  /*2dc20*/  LDGSTS.E.BYPASS.LTC128B.128 [R3+0xa400], desc[UR4][R28.64], !P1 ;  /* 0x0a4000001c037fae */ /* 0x0001e4000c901d44 */
[----:B0----5:R-:W-:Y:S05]  /*2dc30*/  WARPSYNC.COLLECTIVE R15, `(.L_x_10862) ;  /* 0x000000000f087348 */ /* 0x021fea0003c00000 */
[----:B------:R1:W2:Y:S02]  /*2dc40*/  SHFL.IDX P6, R14, R13, R12, R11 ;  /* 0x0000000c0d0e7389 */ /* 0x0002a400000c000b */
[----:B012--5:R-:W-:Y:S01]  /*2dc50*/  ENDCOLLECTIVE ;  /* 0x000000000000791b */ /* 0x027fe20003800000 */
.L_x_10862:
[----:B------:R-:W-:Y:S02]  /*2dc60*/  IMAD.MOV.U32 R13, RZ, RZ, R0 ;  /* 0x000000ffff0d7224 */ /* 0x000fe400078e0000 */
[----:B------:R-:W-:-:S07]  /*2dc70*/  IMAD.MOV.U32 R21, RZ, RZ, R14 ;  /* 0x000000ffff157224 */ /* 0x000fce00078e000e */
[----:B------:R-:W-:Y:S05]  /*2dc80*/  WARPSYNC.COLLECTIVE R15, `(.L_x_10863) ;  /* 0x000000000f087348 */ /* 0x000fea0003c00000 */
[----:B------:R0:W1:Y:S02]  /*2dc90*/  SHFL.IDX P6, R14, R13, R12, R11 ;  /* 0x0000000c0d0e7389 */ /* 0x00006400000c000b */
[----:B01----:R-:W-:Y:S01]  /*2dca0*/  ENDCOLLECTIVE ;  /* 0x000000000000791b */ /* 0x003fe20003800000 */
.L_x_10863:
[----:B------:R-:W-:Y:S01]  /*2dcb0*/  ULDC.64 UR4, c[0x0][0x208] ;  /* 0x0000820000047ab9 */ /* 0x000fe20000000a00 */
[----:B------:R-:W-:-:S05]  /*2dcc0*/  IMAD.MOV.U32 R11, RZ, RZ, R14 ;  /* 0x000000ffff0b7224 */ /* 0x000fca00078e000e */
[----:B------:R-:W-:-:S05]  /*2dcd0*/  IADD3 R28, P1, R34, R11, RZ ;  /* 0x0000000b221c7210 */ /* 0x000fca0007f3e0ff */
[----:B------:R-:W-:Y:S01]  /*2dce0*/  IMAD.X R29, RZ, RZ, R21, P1 ;  /* 0x000000ffff1d7224 */ /* 0x000fe200008e0615 */
[----:B------:R-:W-:Y:S01]  /*2dcf0*/  ISETP.LT.OR P1, PT, R7, 0x11, P0 ;  /* 0x000000110700780c */ /* 0x000fe20000721670 */
[----:B------:R-:W-:Y:S01]  /*2dd00*/  IMAD.MOV.U32 R13, RZ, RZ, R2 ;  /* 0x000000ffff0d7224 */ /* 0x000fe200078e0002 */
[----:B------:R-:W-:Y:S01]  /*2dd10*/  MOV R12, 0x2 ;  /* 0x00000002000c7802 */ /* 0x000fe20000000f00 */
[----:B------:R-:W-:-:S10]  /*2dd20*/  IMAD.MOV.U32 R11, RZ, RZ, 0x181f ;  /* 0x0000181fff0b7424 */ /* 0x000fd400078e00ff */
[----:B------:R-:W-:Y:S01]  /*2dd30*/  @!PT LDS RZ, [RZ] ;  /* 0x00000000fffff984 */ /* 0x000fe20000000800 */
[----:B------:R-:W-:Y:S01]  /*2dd40*/  @!PT LDS RZ, [RZ] ;  /* 0x00000000fffff984 */ /* 0x000fe20000000800 */
[----:B------:R-:W-:Y:S01]  /*2dd50*/  @!PT LDS RZ, [RZ] ;  /* 0x00000000fffff984 */ /* 0x000fe20000000800 */
[----:B------:R0:W-:Y:S02]  /*2dd60*/  LDGSTS.E.BYPASS.LTC128B.128 [R3+0xac00], desc[UR4][R28.64], !P1 ;  /* 0x0ac000001c037fae */ /* 0x0001e4000c901d44 */
[----:B0-----:R-:W-:Y:S05]  /*2dd70*/  WARPSYNC.COLLECTIVE R15, `(.L_x_10864) ;  /* 0x000000000f087348 */ /* 0x001fea0003c00000 */
[----:B------:R1:W2:Y:S02]  /*2dd80*/  SHFL.IDX P6, R14, R13, R12, R11 ;  /* 0x0000000c0d0e7389 */ /* 0x0002a400000c000b */
[----:B012---:R-:W-:Y:S01]  /*2dd90*/  ENDCOLLECTIVE ;  /* 0x000000000000791b */ /* 0x007fe20003800000 */
.L_x_10864:
[----:B------:R-:W-:Y:S02]  /*2dda0*/  IMAD.MOV.U32 R13, RZ, RZ, R0 ;  /* 0x000000ffff0d7224 */ /* 0x000fe400078e0000 */
[----:B------:R-:W-:-:S07]  /*2ddb0*/  IMAD.MOV.U32 R21, RZ, RZ, R14 ;  /* 0x000000ffff157224 */ /* 0x000fce00078e000e */
[----:B------:R-:W-:Y:S05]  /*2ddc0*/  WARPSYNC.COLLECTIVE R15, `(.L_x_10865) ;  /* 0x000000000f087348 */ /* 0x000fea0003c00000 */
[----:B------:R0:W1:Y:S02]  /*2ddd0*/  SHFL.IDX P6, R14, R13, R12, R11 ;  /* 0x0000000c0d0e7389 */ /* 0x00006400000c000b */
[----:B01----:R-:W-:Y:S01]  /*2dde0*/  ENDCOLLECTIVE ;  /* 0x000000000000791b */ /* 0x003fe20003800000 */
.L_x_10865:
        /* <DEDUP_REMOVED lines=15> */
.L_x_10866:
[----:B------:R-:W-:Y:S02]  /*2dee0*/  IMAD.MOV.U32 R13, RZ, RZ, R0 ;  /* 0x000000ffff0d7224 */ /* 0x000fe400078e0000 */
[----:B------:R-:W-:-:S07]  /*2def0*/  IMAD.MOV.U32 R21, RZ, RZ, R14 ;  /* 0x000000ffff157224 */ /* 0x000fce00078e000e */
[----:B------:R-:W-:Y:S05]  /*2df00*/  WARPSYNC.COLLECTIVE R15, `(.L_x_10867) ;  /* 0x000000000f087348 */ /* 0x000fea0003c00000 */
[----:B------:R0:W1:Y:S02]  /*2df10*/  SHFL.IDX P6, R14, R13, R12, R11 ;  /* 0x0000000c0d0e7389 */ /* 0x00006400000c000b */
[----:B01----:R-:W-:Y:S01]  /*2df20*/  ENDCOLLECTIVE ;  /* 0x000000000000791b */ /* 0x003fe20003800000 */
.L_x_10867:
        /* <DEDUP_REMOVED lines=15> */
.L_x_10868:
[----:B------:R-:W-:Y:S02]  /*2e020*/  IMAD.MOV.U32 R13, RZ, RZ, R0 ;  /* 0x000000ffff0d7224 */ /* 0x000fe400078e0000 */
[----:B------:R-:W-:-:S07]  /*2e030*/  IMAD.MOV.U32 R21, RZ, RZ, R14 ;  /* 0x000000ffff157224 */ /* 0x000fce00078e000e */
[----:B------:R-:W-:Y:S05]  /*2e040*/  WARPSYNC.COLLECTIVE R15, `(.L_x_10869) ;  /* 0x000000000f087348 */ /* 0x000fea0003c00000 */
[----:B------:R0:W1:Y:S02]  /*2e050*/  SHFL.IDX P6, R14, R13, R12, R11 ;  /* 0x0000000c0d0e7389 */ /* 0x00006400000c000b */
[----:B01----:R-:W-:Y:S01]  /*2e060*/  ENDCOLLECTIVE ;  /* 0x000000000000791b */ /* 0x003fe20003800000 */
.L_x_10869:
        /* <DEDUP_REMOVED lines=15> */
.L_x_10870:
[----:B------:R-:W-:Y:S02]  /*2e160*/  IMAD.MOV.U32 R13, RZ, RZ, R0 ;  /* 0x000000ffff0d7224 */ /* 0x000fe400078e0000 */
[----:B------:R-:W-:-:S07]  /*2e170*/  IMAD.MOV.U32 R21, RZ, RZ, R14 ;  /* 0x000000ffff157224 */ /* 0x000fce00078e000e */
[----:B------:R-:W-:Y:S05]  /*2e180*/  WARPSYNC.COLLECTIVE R15, `(.L_x_10871) ;  /* 0x000000000f087348 */ /* 0x000fea0003c00000 */
[----:B------:R0:W1:Y:S02]  /*2e190*/  SHFL.IDX P6, R14, R13, R12, R11 ;  /* 0x0000000c0d0e7389 */ /* 0x00006400000c000b */
[----:B01----:R-:W-:Y:S01]  /*2e1a0*/  ENDCOLLECTIVE ;  /* 0x000000000000791b */ /* 0x003fe20003800000 */
.L_x_10871:
        /* <DEDUP_REMOVED lines=15> */
.L_x_10872:
[----:B------:R-:W-:Y:S02]  /*2e2a0*/  IMAD.MOV.U32 R13, RZ, RZ, R0 ;  /* 0x000000ffff0d7224 */ /* 0x000fe400078e0000 */
[----:B------:R-:W-:-:S07]  /*2e2b0*/  IMAD.MOV.U32 R21, RZ, RZ, R14 ;  /* 0x000000ffff157224 */ /* 0x000fce00078e000e */
[----:B------:R-:W-:Y:S05]  /*2e2c0*/  WARPSYNC.COLLECTIVE R15, `(.L_x_10873) ;  /* 0x000000000f087348 */ /* 0x000fea0003c00000 */
[----:B------:R0:W1:Y:S02]  /*2e2d0*/  SHFL.IDX P6, R14, R13, R12, R11 ;  /* 0x0000000c0d0e7389 */ /* 0x00006400000c000b */
[----:B01----:R-:W-:Y:S01]  /*2e2e0*/  ENDCOLLECTIVE ;  /* 0x000000000000791b */ /* 0x003fe20003800000 */
.L_x_10873:
        /* <DEDUP_REMOVED lines=15> */
.L_x_10874:
[----:B------:R-:W-:Y:S02]  /*2e3e0*/  IMAD.MOV.U32 R13, RZ, RZ, R0 ;  /* 0x000000ffff0d7224 */ /* 0x000fe400078e0000 */
[----:B------:R-:W-:-:S07]  /*2e3f0*/  IMAD.MOV.U32 R2, RZ, RZ, R14 ;  /* 0x000000ffff027224 */ /* 0x000fce00078e000e */
[----:B------:R-:W-:Y:S05]  /*2e400*/  WARPSYNC.COLLECTIVE R15, `(.L_x_10875) ;  /* 0x000000000f087348 */ /* 0x000fea0003c00000 */
[----:B------:R0:W1:Y:S02]  /*2e410*/  SHFL.IDX P6, R14, R13, R12, R11 ;  /* 0x0000000c0d0e7389 */ /* 0x00006400000c000b */
[----:B01----:R-:W-:Y:S01]  /*2e420*/  ENDCOLLECTIVE ;  /* 0x000000000000791b */ /* 0x003fe20003800000 */
.L_x_10875:
[----:B------:R-:W-:Y:S01]  /*2e430*/  ULDC.64 UR4, c[0x0][0x208] ;  /* 0x0000820000047ab9 */ /* 0x000fe20000000a00 */
[----:B------:R-:W-:-:S05]  /*2e440*/  IMAD.MOV.U32 R0, RZ, RZ, R14 ;  /* 0x000000ffff007224 */ /* 0x000fca00078e000e */
[----:B------:R-:W-:-:S05]  /*2e450*/  IADD3 R28, P1, R34, R0, RZ ;  /* 0x00000000221c7210 */ /* 0x000fca0007f3e0ff */
[----:B------:R-:W-:Y:S01]  /*2e460*/  IMAD.X R29, RZ, RZ, R2, P1 ;  /* 0x000000ffff1d7224 */ /* 0x000fe200008e0602 */
[----:B------:R-:W-:Y:S01]  /*2e470*/  ISETP.LT.OR P1, PT, R7, 0x71, P0 ;  /* 0x000000710700780c */ /* 0x000fe20000721670 */
[----:B------:R-:W-:Y:S01]  /*2e480*/  IMAD.MOV.U32 R13, RZ, RZ, R10 ;  /* 0x000000ffff0d7224 */ /* 0x000fe200078e000a */
[----:B------:R-:W-:-:S11]  /*2e490*/  MOV R12, RZ ;  /* 0x000000ff000c7202 */ /* 0x000fd60000000f00 */
[----:B------:R-:W-:Y:S01]  /*2e4a0*/  @!PT LDS RZ, [RZ] ;  /* 0x00000000fffff984 */ /* 0x000fe20000000800 */
[----:B------:R-:W-:Y:S01]  /*2e4b0*/  @!PT LDS RZ, [RZ] ;  /* 0x00000000fffff984 */ /* 0x000fe20000000800 */
[----:B------:R-:W-:Y:S01]  /*2e4c0*/  @!PT LDS RZ, [RZ] ;  /* 0x00000000fffff984 */ /* 0x000fe20000000800 */
[----:B------:R0:W-:Y:S02]  /*2e4d0*/  LDGSTS.E.BYPASS.LTC128B.128 [R3+0xdc00], desc[UR4][R28.64], !P1 ;  /* 0x0dc000001c037fae */ /* 0x0001e4000c901d44 */
[----:B0-----:R-:W-:Y:S05]  /*2e4e0*/  WARPSYNC.COLLECTIVE R15, `(.L_x_10876) ;  /* 0x000000000f087348 */ /* 0x001fea0003c00000 */
[----:B------:R1:W2:Y:S02]  /*2e4f0*/  SHFL.IDX P6, R14, R13, R12, R11 ;  /* 0x0000000c0d0e7389 */ /* 0x0002a400000c000b */
[----:B012---:R-:W-:Y:S01]  /*2e500*/  ENDCOLLECTIVE ;  /* 0x000000000000791b */ /* 0x007fe20003800000 */
.L_x_10876:
[----:B------:R-:W-:Y:S02]  /*2e510*/  IMAD.MOV.U32 R13, RZ, RZ, R20 ;  /* 0x000000ffff0d7224 */ /* 0x000fe400078e0014 */
[----:B------:R-:W-:-:S07]  /*2e520*/  IMAD.MOV.U32 R0, RZ, RZ, R14 ;  /* 0x000000ffff007224 */ /* 0x000fce00078e000e */
[----:B------:R-:W-:Y:S05]  /*2e530*/  WARPSYNC.COLLECTIVE R15, `(.L_x_10877) ;  /* 0x000000000f087348 */ /* 0x000fea0003c00000 */
[----:B------:R0:W1:Y:S02]  /*2e540*/  SHFL.IDX P6, R14, R13, R12, R11 ;  /* 0x0000000c0d0e7389 */ /* 0x00006400000c000b */
[----:B01----:R-:W-:Y:S01]  /*2e550*/  ENDCOLLECTIVE ;  /* 0x000000000000791b */ /* 0x003fe20003800000 */
.L_x_10877:
[----:B------:R-:W-:Y:S01]  /*2e560*/  ULDC.64 UR4, c[0x0][0x208] ;  /* 0x0000820000047ab9 */ /* 0x000fe20000000a00 */
[----:B------:R-:W-:-:S05]  /*2e570*/  IMAD.MOV.U32 R12, RZ, RZ, R14 ;  /* 0x000000ffff0c7224 */ /* 0x000fca00078e000e */
[----:B------:R-:W-:-:S05]  /*2e580*/  IADD3 R28, P1, R34, R12, RZ ;  /* 0x0000000c221c7210 */ /* 0x000fca0007f3e0ff */
[----:B------:R-:W-:Y:S01]  /*2e590*/  IMAD.X R29, RZ, RZ, R0, P1 ;  /* 0x000000ffff1d7224 */ /* 0x000fe200008e0600 */
[C---:B------:R-:W-:Y:S02]  /*2e5a0*/  ISETP.LT.OR P1, PT, R7.reuse, 0x81, P0 ;  /* 0x000000810700780c */ /* 0x040fe40000721670 */
[----:B------:R-:W-:-:S11]  /*2e5b0*/  ISETP.GE.AND P2, PT, R7, 0x21, PT ;  /* 0x000000210700780c */ /* 0x000fd60003f46270 */
[----:B------:R-:W-:Y:S01]  /*2e5c0*/  @!PT LDS RZ, [RZ] ;  /* 0x00000000fffff984 */ /* 0x000fe20000000800 */
[----:B------:R-:W-:Y:S01]  /*2e5d0*/  @!PT LDS RZ, [RZ] ;  /* 0x00000000fffff984 */ /* 0x000fe20000000800 */
[----:B------:R-:W-:Y:S01]  /*2e5e0*/  @!PT LDS RZ, [RZ] ;  /* 0x00000000fffff984 */ /* 0x000fe20000000800 */
[----:B------:R0:W-:Y:S01]  /*2e5f0*/  LDGSTS.E.BYPASS.LTC128B.128 [R3+0xe400], desc[UR4][R28.64], !P1 ;  /* 0x0e4000001c037fae */ /* 0x0001e2000c901d44 */
[----:B------:R-:W-:Y:S02]  /*2e600*/  ISETP.GE.AND P1, PT, R7, 0x11, PT ;  /* 0x000000110700780c */ /* 0x000fe40003f26270 */
[----:B------:R-:W-:Y:S01]  /*2e610*/  LOP3.LUT R27, R27, 0xffffffef, RZ, 0xc0, !PT ;  /* 0xffffffef1b1b7812 */ /* 0x000fe200078ec0ff */
[----:B------:R-:W-:Y:S02]  /*2e620*/  IMAD.MOV.U32 R13, RZ, RZ, R10 ;  /* 0x000000ffff0d7224 */ /* 0x000fe400078e000a */
[----:B------:R-:W-:-:S08]  /*2e630*/  IMAD.MOV.U32 R12, RZ, RZ, 0x1 ;  /* 0x00000001ff0c7424 */ /* 0x000fd000078e00ff */
[----:B------:R-:W-:Y:S02]  /*2e640*/  @P1 LOP3.LUT R27, R27, 0x10, RZ, 0xfc, !PT ;  /* 0x000000101b1b1812 */ /* 0x000fe400078efcff */
[----:B------:R-:W-:Y:S02]  /*2e650*/  ISETP.GE.AND P1, PT, R7, 0x41, PT ;  /* 0x000000410700780c */ /* 0x000fe40003f26270 */
[----:B0-----:R-:W-:-:S11]  /*2e660*/  LOP3.LUT R27, R27, 0xfffffff7, RZ, 0xc0, !PT ;  /* 0xfffffff71b1b7812 */ /* 0x001fd600078ec0ff */
[----:B------:R-:W-:Y:S05]  /*2e670*/  WARPSYNC.COLLECTIVE R15, `(.L_x_10878) ;  /* 0x000000000f087348 */ /* 0x000fea0003c00000 */
[----:B------:R0:W1:Y:S02]  /*2e680*/  SHFL.IDX P6, R14, R13, R12, R11 ;  /* 0x0000000c0d0e7389 */ /* 0x00006400000c000b */
[----:B01----:R-:W-:Y:S01]  /*2e690*/  ENDCOLLECTIVE ;  /* 0x000000000000791b */ /* 0x003fe20003800000 */
.L_x_10878:
[----:B------:R-:W-:Y:S02]  /*2e6a0*/  @P2 LOP3.LUT R27, R27, 0x8, RZ, 0xfc, !PT ;  /* 0x000000081b1b2812 */ /* 0x000fe400078efcff */
[----:B------:R-:W-:Y:S02]  /*2e6b0*/  ISETP.GE.AND P2, PT, R7, 0x51, PT ;  /* 0x000000510700780c */ /* 0x000fe40003f46270 */
[----:B------:R-:W-:-:S04]  /*2e6c0*/  LOP3.LUT R27, R27, 0xffffffdf, RZ, 0xc0, !PT ;  /* 0xffffffdf1b1b7812 */ /* 0x000fc800078ec0ff */
[----:B------:R-:W-:Y:S02]  /*2e6d0*/  @P1 LOP3.LUT R27, R27, 0x20, RZ, 0xfc, !PT ;  /* 0x000000201b1b1812 */ /* 0x000fe400078efcff */
[----:B------:R-:W-:Y:S02]  /*2e6e0*/  ISETP.GE.AND P3, PT, R7, 0x91, PT ;  /* 0x000000910700780c */ /* 0x000fe40003f66270 */
[----:B------:R-:W-:-:S04]  /*2e6f0*/  LOP3.LUT R27, R27, 0xffffff7f, RZ, 0xc0, !PT ;  /* 0xffffff7f1b1b7812 */ /* 0x000fc800078ec0ff */
[----:B------:R-:W-:Y:S01]  /*2e700*/  @P2 LOP3.LUT R27, R27, 0x80, RZ, 0xfc, !PT ;  /* 0x000000801b1b2812 */ /* 0x000fe200078efcff */
[----:B------:R-:W-:-:S03]  /*2e710*/  IMAD.MOV.U32 R13, RZ, RZ, R20 ;  /* 0x000000ffff0d7224 */ /* 0x000fc600078e0014 */
[----:B------:R-:W-:Y:S02]  /*2e720*/  LOP3.LUT R27, R27, 0xfffffeff, RZ, 0xc0, !PT ;  /* 0xfffffeff1b1b7812 */ /* 0x000fe400078ec0ff */
[----:B------:R-:W-:Y:S02]  /*2e730*/  MOV R0, R14 ;  /* 0x0000000e00007202 */ /* 0x000fe40000000f00 */
[----:B------:R-:W-:-:S07]  /*2e740*/  @P3 LOP3.LUT R27, R27, 0x100, RZ, 0xfc, !PT ;  /* 0x000001001b1b3812 */ /* 0x000fce00078efcff */
[----:B------:R-:W-:Y:S05]  /*2e750*/  WARPSYNC.COLLECTIVE R15, `(.L_x_10879) ;  /* 0x000000000f087348 */ /* 0x000fea0003c00000 */
[----:B------:R0:W1:Y:S02]  /*2e760*/  SHFL.IDX P6, R14, R13, R12, R11 ;  /* 0x0000000c0d0e7389 */ /* 0x00006400000c000b */
[----:B01----:R-:W-:Y:S01]  /*2e770*/  ENDCOLLECTIVE ;  /* 0x000000000000791b */ /* 0x003fe20003800000 */
.L_x_10879:
[----:B------:R0:W-:Y:S01]  /*2e780*/  STL [R1], R27 ;  /* 0x0000001b01007387 */ /* 0x0001e20000100800 */
[C---:B------:R-:W-:Y:S02]  /*2e790*/  ISETP.GE.AND P5, PT, R7.reuse, 0x31, PT ;  /* 0x000000310700780c */ /* 0x040fe40003fa6270 */
[C---:B------:R-:W-:Y:S02]  /*2e7a0*/  ISETP.GE.AND P4, PT, R7.reuse, 0x61, PT ;  /* 0x000000610700780c */ /* 0x040fe40003f86270 */
[C---:B------:R-:W-:Y:S02]  /*2e7b0*/  ISETP.GE.AND P1, PT, R7.reuse, 0x71, PT ;  /* 0x000000710700780c */ /* 0x040fe40003f26270 */
[----:B------:R-:W-:Y:S01]  /*2e7c0*/  ISETP.GE.AND P2, PT, R7, 0x81, PT ;  /* 0x000000810700780c */ /* 0x000fe20003f46270 */
[----:B------:R-:W-:Y:S01]  /*2e7d0*/  IMAD.MOV.U32 R10, RZ, RZ, R14 ;  /* 0x000000ffff0a7224 */ /* 0x000fe200078e000e */
[----:B------:R-:W-:Y:S11]  /*2e7e0*/  BRA `(.L_x_10880) ;  /* 0xffffff5c00f07947 */ /* 0x000ff6000383ffff */
.L_x_10607:
[----:B---3--:R-:W3:Y:S02]  /*2e7f0*/  LDL R0, [R1+0x30] ;  /* 0x0000300001007983 */ /* 0x008ee40000100800 */
[----:B---3--:R3:W4:Y:S02]  /*2e800*/  SYNCS.PHASECHK.TRANS64.TRYWAIT P0, [R6+URZ+0x22840], R0 ;  /* 0x02284000060075a7 */ /* 0x008724000800017f */
[----:B----4-:R-:W-:Y:S05]  /*2e810*/  @!P0 NANOSLEEP.SYNCS 0x989680 ;  /* 0x009896800000895d */ /* 0x010fea0003900000 */
[----:B------:R-:W4:Y:S02]  /*2e820*/  @!P0 SYNCS.PHASECHK.TRANS64 P0, [R6+URZ+0x22840], R0 ;  /* 0x02284000060085a7 */ /* 0x000f24000800007f */
[----:B----4-:R-:W-:Y:S05]  /*2e830*/  @!P0 BRA `(.L_x_10607) ;  /* 0xfffffffc00ec8947 */ /* 0x010fea000383ffff */
[----:B------:R-:W-:Y:S05]  /*2e840*/  BRA `(.L_x_10881) ;  /* 0xffffff6000487947 */ /* 0x000fea000383ffff */
.L_x_10608:
        /* <DEDUP_REMOVED lines=8> */
.L_x_10883:
[----:B------:R-:W-:Y:S05]  /*2e8d0*/  BSYNC B0 ;  /* 0x0000000000007941 */ /* 0x000fea0003800000 */
.L_x_10882:
        /* <DEDUP_REMOVED lines=8> */
.L_x_10884:
[----:B------:R-:W-:Y:S01]  /*2e960*/  ULDC.64 UR4, c[0x0][0x208] ;  /* 0x0000820000047ab9 */ /* 0x000fe20000000a00 */
        /* <DEDUP_REMOVED lines=14> */
.L_x_10885:
[----:B------:R-:W-:Y:S02]  /*2ea50*/  IMAD.MOV.U32 R13, RZ, RZ, R4 ;  /* 0x000000ffff0d7224 */ /* 0x000fe400078e0004 */
[----:B------:R-:W-:-:S07]  /*2ea60*/  IMAD.MOV.U32 R7, RZ, RZ, R14 ;  /* 0x000000ffff077224 */ /* 0x000fce00078e000e */
[----:B------:R-:W-:Y:S05]  /*2ea70*/  WARPSYNC.COLLECTIVE R15, `(.L_x_10886) ;  /* 0x000000000f087348 */ /* 0x000fea0003c00000 */
[----:B------:R0:W1:Y:S02]  /*2ea80*/  SHFL.IDX P6, R14, R13, R12, R11 ;  /* 0x0000000c0d0e7389 */ /* 0x00006400000c000b */
[----:B01----:R-:W-:Y:S01]  /*2ea90*/  ENDCOLLECTIVE ;  /* 0x000000000000791b */ /* 0x003fe20003800000 */
.L_x_10886:
        /* <DEDUP_REMOVED lines=15> */
.L_x_10887:
[----:B------:R-:W-:Y:S02]  /*2eb90*/  IMAD.MOV.U32 R13, RZ, RZ, R4 ;  /* 0x000000ffff0d7224 */ /* 0x000fe400078e0004 */
[----:B------:R-:W-:-:S07]  /*2eba0*/  IMAD.MOV.U32 R7, RZ, RZ, R14 ;  /* 0x000000ffff077224 */ /* 0x000fce00078e000e */
[----:B------:R-:W-:Y:S05]  /*2ebb0*/  WARPSYNC.COLLECTIVE R15, `(.L_x_10888) ;  /* 0x000000000f087348 */ /* 0x000fea0003c00000 */
[----:B------:R0:W1:Y:S02]  /*2ebc0*/  SHFL.IDX P6, R14, R13, R12, R11 ;  /* 0x0000000c0d0e7389 */ /* 0x00006400000c000b */
[----:B01----:R-:W-:Y:S01]  /*2ebd0*/  ENDCOLLECTIVE ;  /* 0x000000000000791b */ /* 0x003fe20003800000 */
.L_x_10888:
        /* <DEDUP_REMOVED lines=15> */
.L_x_10889:
[----:B------:R-:W-:Y:S02]  /*2ecd0*/  IMAD.MOV.U32 R13, RZ, RZ, R4 ;  /* 0x000000ffff0d7224 */ /* 0x000fe400078e0004 */
[----:B------:R-:W-:-:S07]  /*2ece0*/  IMAD.MOV.U32 R7, RZ, RZ, R14 ;  /* 0x000000ffff077224 */ /* 0x000fce00078e000e */
[----:B------:R-:W-:Y:S05]  /*2ecf0*/  WARPSYNC.COLLECTIVE R15, `(.L_x_10890) ;  /* 0x000000000f087348 */ /* 0x000fea0003c00000 */
[----:B------:R0:W1:Y:S02]  /*2ed00*/  SHFL.IDX P6, R14, R13, R12, R11 ;  /* 0x0000000c0d0e7389 */ /* 0x00006400000c000b */
[----:B01----:R-:W-:Y:S01]  /*2ed10*/  ENDCOLLECTIVE ;  /* 0x000000000000791b */ /* 0x003fe20003800000 */
.L_x_10890:
[----:B------:R-:W-:Y:S01]  /*2ed20*/  ULDC.64 UR4, c[0x0][0x208] ;  /* 0x0000820000047ab9 */ /* 0x000fe20000000a00 */
[----:B------:R-:W-:Y:S02]  /*2ed30*/  IMAD.MOV.U32 R13, RZ, RZ, R5 ;  /* 0x000000ffff0d7224 */ /* 0x000fe400078e0005 */
[----:B------:R-:W-:Y:S02]  /*2ed40*/  IMAD.MOV.U32 R12, RZ, RZ, 0x4 ;  /* 0x00000004ff0c7424 */ /* 0x000fe400078e00ff */
[----:B------:R-:W-:-:S05]  /*2ed50*/  IMAD.MOV.U32 R8, RZ, RZ, R14 ;  /* 0x000000ffff087224 */ /* 0x000fca00078e000e */
[----:B------:R-:W-:-:S05]  /*2ed60*/  @P5 IADD3 R8, P0, R34, R8, RZ ;  /* 0x0000000822085210 */ /* 0x000fca0007f1e0ff */
[----:B------:R-:W-:-:S05]  /*2ed70*/  @P5 IMAD.X R7, RZ, RZ, R7, P0 ;  /* 0x000000ffff075224 */ /* 0x000fca00000e0607 */
        /* <DEDUP_REMOVED lines=9> */
.L_x_10891:
[----:B------:R-:W-:Y:S02]  /*2ee10*/  IMAD.MOV.U32 R13, RZ, RZ, R4 ;  /* 0x000000ffff0d7224 */ /* 0x000fe400078e0004 */
[----:B------:R-:W-:-:S07]  /*2ee20*/  IMAD.MOV.U32 R7, RZ, RZ, R14 ;  /* 0x000000ffff077224 */ /* 0x000fce00078e000e */
[----:B------:R-:W-:Y:S05]  /*2ee30*/  WARPSYNC.COLLECTIVE R15, `(.L_x_10892) ;  /* 0x000000000f087348 */ /* 0x000fea0003c00000 */
[----:B------:R0:W1:Y:S02]  /*2ee40*/  SHFL.IDX P6, R14, R13, R12, R11 ;  /* 0x0000000c0d0e7389 */ /* 0x00006400000c000b */
[----:B01----:R-:W-:Y:S01]  /*2ee50*/  ENDCOLLECTIVE ;  /* 0x000000000000791b */ /* 0x003fe20003800000 */
.L_x_10892:
        /* <DEDUP_REMOVED lines=15> */
.L_x_10893:
[----:B------:R-:W-:Y:S02]  /*2ef50*/  IMAD.MOV.U32 R13, RZ, RZ, R4 ;  /* 0x000000ffff0d7224 */ /* 0x000fe400078e0004 */
[----:B------:R-:W-:-:S07]  /*2ef60*/  IMAD.MOV.U32 R7, RZ, RZ, R14 ;  /* 0x000000ffff077224 */ /* 0x000fce00078e000e */
[----:B------:R-:W-:Y:S05]  /*2ef70*/  WARPSYNC.COLLECTIVE R15, `(.L_x_10894) ;  /* 0x000000000f087348 */ /* 0x000fea0003c00000 */
[----:B------:R0:W1:Y:S02]  /*2ef80*/  SHFL.IDX P6, R14, R13, R12, R11 ;  /* 0x0000000c0d0e7389 */ /* 0x00006400000c000b */
[----:B01----:R-:W-:Y:S01]  /*2ef90*/  ENDCOLLECTIVE ;  /* 0x000000000000791b */ /* 0x003fe20003800000 */
.L_x_10894:
        /* <DEDUP_REMOVED lines=14> */
.L_x_10895:
[----:B------:R-:W-:Y:S02]  /*2f080*/  IMAD.MOV.U32 R13, RZ, RZ, R4 ;  /* 0x000000ffff0d7224 */ /* 0x000fe400078e0004 */
[----:B------:R-:W-:-:S07]  /*2f090*/  IMAD.MOV.U32 R7, RZ, RZ, R14 ;  /* 0x000000ffff077224 */ /* 0x000fce00078e000e */
[----:B------:R-:W-:Y:S05]  /*2f0a0*/  WARPSYNC.COLLECTIVE R15, `(.L_x_10896) ;  /* 0x000000000f087348 */ /* 0x000fea0003c00000 */
[----:B------:R0:W1:Y:S02]  /*2f0b0*/  SHFL.IDX P6, R14, R13, R12, R11 ;  /* 0x0000000c0d0e7389 */ /* 0x00006400000c000b */
[----:B01----:R-:W-:Y:S01]  /*2f0c0*/  ENDCOLLECTIVE ;  /* 0x000000000000791b */ /* 0x003fe20003800000 */
.L_x_10896:
        /* <DEDUP_REMOVED lines=14> */
.L_x_10897:
[----:B------:R-:W-:Y:S02]  /*2f1b0*/  IMAD.MOV.U32 R13, RZ, RZ, R4 ;  /* 0x000000ffff0d7224 */ /* 0x000fe400078e0004 */
[----:B------:R-:W-:-:S07]  /*2f1c0*/  IMAD.MOV.U32 R5, RZ, RZ, R14 ;  /* 0x000000ffff057224 */ /* 0x000fce00078e000e */
[----:B------:R-:W-:Y:S05]  /*2f1d0*/  WARPSYNC.COLLECTIVE R15, `(.L_x_10898) ;  /* 0x000000000f087348 */ /* 0x000fea0003c00000 */
[----:B------:R0:W1:Y:S02]  /*2f1e0*/  SHFL.IDX P6, R14, R13, R12, R11 ;  /* 0x0000000c0d0e7389 */ /* 0x00006400000c000b */
[----:B01----:R-:W-:Y:S01]  /*2f1f0*/  ENDCOLLECTIVE ;  /* 0x000000000000791b */ /* 0x003fe20003800000 */
.L_x_10898:
[----:B------:R-:W-:Y:S01]  /*2f200*/  ULDC.64 UR4, c[0x0][0x208] ;  /* 0x0000820000047ab9 */ /* 0x000fe20000000a00 */
[----:B------:R-:W-:Y:S01]  /*2f210*/  MOV R13, R0 ;  /* 0x00000000000d7202 */ /* 0x000fe20000000f00 */
[----:B------:R-:W-:Y:S02]  /*2f220*/  IMAD.MOV.U32 R12, RZ, RZ, RZ ;  /* 0x000000ffff0c7224 */ /* 0x000fe400078e00ff */
[----:B------:R-:W-:-:S05]  /*2f230*/  IMAD.MOV.U32 R4, RZ, RZ, R14 ;  /* 0x000000ffff047224 */ /* 0x000fca00078e000e */
[----:B------:R-:W-:-:S05]  /*2f240*/  @P1 IADD3 R4, P0, R34, R4, RZ ;  /* 0x0000000422041210 */ /* 0x000fca0007f1e0ff */
[----:B------:R-:W-:-:S05]  /*2f250*/  @P1 IMAD.X R5, RZ, RZ, R5, P0 ;  /* 0x000000ffff051224 */ /* 0x000fca00000e0605 */
[----:B------:R-:W-:Y:S01]  /*2f260*/  @!PT LDS RZ, [RZ] ;  /* 0x00000000fffff984 */ /* 0x000fe20000000800 */
[----:B------:R-:W-:Y:S01]  /*2f270*/  @!PT LDS RZ, [RZ] ;  /* 0x00000000fffff984 */ /* 0x000fe20000000800 */
[----:B------:R-:W-:Y:S01]  /*2f280*/  @!PT LDS RZ, [RZ] ;  /* 0x00000000fffff984 */ /* 0x000fe20000000800 */
[----:B------:R0:W-:Y:S03]  /*2f290*/  @P1 LDGSTS.E.BYPASS.LTC128B.128 [R3+0x1bc00], desc[UR4][R4.64], !P3 ;  /* 0x1bc0000004031fae */ /* 0x0001e6000d901d44 */
[----:B0-----:R-:W-:Y:S05]  /*2f2a0*/  WARPSYNC.COLLECTIVE R15, `(.L_x_10899) ;  /* 0x000000000f087348 */ /* 0x001fea0003c00000 */
[----:B------:R1:W2:Y:S02]  /*2f2b0*/  SHFL.IDX P6, R14, R13, R12, R11 ;  /* 0x0000000c0d0e7389 */ /* 0x0002a400000c000b */
[----:B012---:R-:W-:Y:S01]  /*2f2c0*/  ENDCOLLECTIVE ;  /* 0x000000000000791b */ /* 0x007fe20003800000 */
.L_x_10899:
[----:B------:R-:W-:Y:S02]  /*2f2d0*/  IMAD.MOV.U32 R13, RZ, RZ, R2 ;  /* 0x000000ffff0d7224 */ /* 0x000fe400078e0002 */
[----:B------:R-:W-:-:S07]  /*2f2e0*/  IMAD.MOV.U32 R7, RZ, RZ, R14 ;  /* 0x000000ffff077224 */ /* 0x000fce00078e000e */
[----:B------:R-:W-:Y:S05]  /*2f2f0*/  WARPSYNC.COLLECTIVE R15, `(.L_x_10900) ;  /* 0x000000000f087348 */ /* 0x000fea0003c00000 */
[----:B------:R0:W1:Y:S02]  /*2f300*/  SHFL.IDX P6, R14, R13, R12, R11 ;  /* 0x0000000c0d0e7389 */ /* 0x00006400000c000b */
[----:B01----:R-:W-:Y:S01]  /*2f310*/  ENDCOLLECTIVE ;  /* 0x000000000000791b */ /* 0x003fe20003800000 */
.L_x_10900:
[----:B------:R-:W-:Y:S01]  /*2f320*/  ULDC.64 UR4, c[0x0][0x208] ;  /* 0x0000820000047ab9 */ /* 0x000fe20000000a00 */
[----:B------:R-:W-:Y:S01]  /*2f330*/  IMAD.MOV.U32 R13, RZ, RZ, R0 ;  /* 0x000000ffff0d7224 */ /* 0x000fe200078e0000 */
[----:B------:R-:W-:Y:S01]  /*2f340*/  MOV R12, 0x1 ;  /* 0x00000001000c7802 */ /* 0x000fe20000000f00 */
        /* <DEDUP_REMOVED lines=10> */
.L_x_10901:
[----:B------:R-:W-:Y:S02]  /*2f3f0*/  IMAD.MOV.U32 R13, RZ, RZ, R2 ;  /* 0x000000ffff0d7224 */ /* 0x000fe400078e0002 */
[----:B------:R-:W-:-:S07]  /*2f400*/  IMAD.MOV.U32 R0, RZ, RZ, R14 ;  /* 0x000000ffff007224 */ /* 0x000fce00078e000e */
[----:B------:R-:W-:Y:S05]  /*2f410*/  WARPSYNC.COLLECTIVE R15, `(.L_x_10902) ;  /* 0x000000000f087348 */ /* 0x000fea0003c00000 */
[----:B------:R0:W1:Y:S02]  /*2f420*/  SHFL.IDX P6, R14, R13, R12, R11 ;  /* 0x0000000c0d0e7389 */ /* 0x00006400000c000b */
[----:B01----:R-:W-:Y:S01]  /*2f430*/  ENDCOLLECTIVE ;  /* 0x000000000000791b */ /* 0x003fe20003800000 */
.L_x_10902:
[----:B------:R-:W-:Y:S01]  /*2f440*/  IMAD.MOV.U32 R2, RZ, RZ, R14 ;  /* 0x000000ffff027224 */ /* 0x000fe200078e000e */
[----:B------:R-:W-:Y:S06]  /*2f450*/  BRA `(.L_x_10903) ;  /* 0xffffff5800e87947 */ /* 0x000fec000383ffff */
.L_x_10613:
[----:B------:R-:W-:Y:S01]  /*2f460*/  IMAD.MOV.U32 R13, RZ, RZ, R2 ;  /* 0x000000ffff0d7224 */ /* 0x000fe200078e0002 */
[----:B------:R-:W-:Y:S01]  /*2f470*/  MOV R15, 0xffffffff ;  /* 0xffffffff000f7802 */ /* 0x000fe20000000f00 */
[----:B------:R-:W-:Y:S02]  /*2f480*/  IMAD.MOV.U32 R12, RZ, RZ, RZ ;  /* 0x000000ffff0c7224 */ /* 0x000fe400078e00ff */
[----:B------:R-:W-:Y:S02]  /*2f490*/  IMAD.MOV.U32 R11, RZ, RZ, 0x181f ;  /* 0x0000181fff0b7424 */ /* 0x000fe400078e00ff */
[----:B-----5:R-:W-:Y:S02]  /*2f4a0*/  IMAD R3, R20, R7, RZ ;  /* 0x0000000714037224 */ /* 0x020fe400078e02ff */
[----:B------:R-:W-:-:S07]  /*2f4b0*/  IMAD R17, R17, 0x80, R10 ;  /* 0x0000008011117824 */ /* 0x000fce00078e020a */
[----:B------:R-:W-:Y:S05]  /*2f4c0*/  WARPSYNC.COLLECTIVE R15, `(.L_x_10904) ;  /* 0x000000000f087348 */ /* 0x000fea0003c00000 */
[----:B------:R0:W1:Y:S02]  /*2f4d0*/  SHFL.IDX P6, R14, R13, R12, R11 ;  /* 0x0000000c0d0e7389 */ /* 0x00006400000c000b */
[----:B01----:R-:W-:Y:S01]  /*2f4e0*/  ENDCOLLECTIVE ;  /* 0x000000000000791b */ /* 0x003fe20003800000 */
.L_x_10904:
[----:B------:R-:W-:Y:S01]  /*2f4f0*/  ISETP.GE.AND P1, PT, R17, R3, PT ;  /* 0x000000031100720c */ /* 0x000fe20003f26270 */
[----:B------:R-:W-:Y:S02]  /*2f500*/  IMAD.MOV.U32 R13, RZ, RZ, R0 ;  /* 0x000000ffff0d7224 */ /* 0x000fe400078e0000 */
[----:B------:R-:W-:-:S10]  /*2f510*/  IMAD.MOV.U32 R4, RZ, RZ, R14 ;  /* 0x000000ffff047224 */ /* 0x000fd400078e000e */
[----:B------:R-:W-:Y:S05]  /*2f520*/  WARPSYNC.COLLECTIVE R15, `(.L_x_10905) ;  /* 0x000000000f087348 */ /* 0x000fea0003c00000 */
[----:B------:R0:W1:Y:S02]  /*2f530*/  SHFL.IDX P6, R14, R13, R12, R11 ;  /* 0x0000000c0d0e7389 */ /* 0x00006400000c000b */
[----:B01----:R-:W-:Y:S01]  /*2f540*/  ENDCOLLECTIVE ;  /* 0x000000000000791b */ /* 0x003fe20003800000 */
.L_x_10905:
[----:B------:R-:W-:Y:S01]  /*2f550*/  ULDC.64 UR4, c[0x0][0x208] ;  /* 0x0000820000047ab9 */ /* 0x000fe20000000a00 */
[----:B------:R-:W-:Y:S02]  /*2f560*/  IMAD.MOV.U32 R13, RZ, RZ, R2 ;  /* 0x000000ffff0d7224 */ /* 0x000fe400078e0002 */
[----:B------:R-:W-:Y:S02]  /*2f570*/  IMAD.MOV.U32 R12, RZ, RZ, 0x1 ;  /* 0x00000001ff0c7424 */ /* 0x000fe400078e00ff */
[----:B------:R-:W-:-:S05]  /*2f580*/  IMAD.MOV.U32 R5, RZ, RZ, R14 ;  /* 0x000000ffff057224 */ /* 0x000fca00078e000e */
[----:B------:R-:W-:-:S05]  /*2f590*/  @!P1 IADD3 R5, P3, R34, R5, RZ ;  /* 0x0000000522059210 */ /* 0x000fca0007f7e0ff */
[----:B------:R-:W-:Y:S02]  /*2f5a0*/  @!P1 IMAD.X R8, RZ, RZ, R4, P3 ;  /* 0x000000ffff089224 */ /* 0x000fe400018e0604 */
[----:B------:R-:W-:-:S03]  /*2f5b0*/  @!P1 IMAD.MOV.U32 R4, RZ, RZ, R5 ;  /* 0x000000ffff049224 */ /* 0x000fc600078e0005 */
[----:B------:R-:W-:-:S05]  /*2f5c0*/  @!P1 MOV R5, R8 ;  /* 0x0000000800059202 */ /* 0x000fca0000000f00 */
[----:B------:R-:W-:Y:S01]  /*2f5d0*/  @!PT LDS RZ, [RZ] ;  /* 0x00000000fffff984 */ /* 0x000fe20000000800 */
[----:B------:R-:W-:Y:S01]  /*2f5e0*/  @!PT LDS RZ, [RZ] ;  /* 0x00000000fffff984 */ /* 0x000fe20000000800 */
[----:B------:R-:W-:Y:S01]  /*2f5f0*/  @!PT LDS RZ, [RZ] ;  /* 0x00000000fffff984 */ /* 0x000fe20000000800 */
[----:B------:R0:W-:Y:S02]  /*2f600*/  @!P1 LDGSTS.E.BYPASS.LTC128B.128 [R9+0x14400], desc[UR4][R4.64], !P0 ;  /* 0x1440000004099fae */ /* 0x0001e4000c101d44 */
[----:B0-----:R-:W-:Y:S05]  /*2f610*/  WARPSYNC.COLLECTIVE R15, `(.L_x_10906) ;  /* 0x000000000f087348 */ /* 0x001fea0003c00000 */
[----:B------:R1:W2:Y:S02]  /*2f620*/  SHFL.IDX P6, R14, R13, R12, R11 ;  /* 0x0000000c0d0e7389 */ /* 0x0002a400000c000b */
[----:B012---:R-:W-:Y:S01]  /*2f630*/  ENDCOLLECTIVE ;  /* 0x000000000000791b */ /* 0x007fe20003800000 */
.L_x_10906:
[----:B------:R-:W-:-:S05]  /*2f640*/  VIADD R4, R17, 0x10 ;  /* 0x0000001011047836 */ /* 0x000fca0000000000 */
[----:B------:R-:W-:Y:S01]  /*2f650*/  ISETP.GE.AND P1, PT, R4, R3, PT ;  /* 0x000000030400720c */ /* 0x000fe20003f26270 */
[----:B------:R-:W-:Y:S02]  /*2f660*/  IMAD.MOV.U32 R13, RZ, RZ, R0 ;  /* 0x000000ffff0d7224 */ /* 0x000fe400078e0000 */
[----:B------:R-:W-:-:S10]  /*2f670*/  IMAD.MOV.U32 R4, RZ, RZ, R14 ;  /* 0x000000ffff047224 */ /* 0x000fd400078e000e */
[----:B------:R-:W-:Y:S05]  /*2f680*/  WARPSYNC.COLLECTIVE R15, `(.L_x_10907) ;  /* 0x000000000f087348 */ /* 0x000fea0003c00000 */
[----:B------:R0:W1:Y:S02]  /*2f690*/  SHFL.IDX P6, R14, R13, R12, R11 ;  /* 0x0000000c0d0e7389 */ /* 0x00006400000c000b */
[----:B01----:R-:W-:Y:S01]  /*2f6a0*/  ENDCOLLECTIVE ;  /* 0x000000000000791b */ /* 0x003fe20003800000 */
.L_x_10907:
[----:B------:R-:W-:Y:S01]  /*2f6b0*/  ULDC.64 UR4, c[0x0][0x208] ;  /* 0x0000820000047ab9 */ /* 0x000fe20000000a00 */
[----:B------:R-:W-:Y:S02]  /*2f6c0*/  IMAD.MOV.U32 R13, RZ, RZ, R2 ;  /* 0x000000ffff0d7224 */ /* 0x000fe400078e0002 */
[----:B------:R-:W-:Y:S02]  /*2f6d0*/  IMAD.MOV.U32 R12, RZ, RZ, 0x2 ;  /* 0x00000002ff0c7424 */ /* 0x000fe400078e00ff */
[----:B------:R-:W-:-:S05]  /*2f6e0*/  IMAD.MOV.U32 R6, RZ, RZ, R14 ;  /* 0x000000ffff067224 */ /* 0x000fca00078e000e */
[----:B------:R-:W-:-:S04]  /*2f6f0*/  @!P1 IADD3 R6, P3, R34, R6, RZ ;  /* 0x0000000622069210 */ /* 0x000fc80007f7e0ff */
[----:B------:R-:W-:Y:S01]  /*2f700*/  @!P1 IADD3.X R7, RZ, R4, RZ, P3, !PT ;  /* 0x00000004ff079210 */ /* 0x000fe20001ffe4ff */
[----:B------:R-:W-:Y:S02]  /*2f710*/  @!P1 IMAD.MOV.U32 R4, RZ, RZ, R6 ;  /* 0x000000ffff049224 */ /* 0x000fe400078e0006 */
[----:B------:R-:W-:Y:S02]  /*2f720*/  VIADD R6, R17, 0x60 ;  /* 0x0000006011067836 */ /* 0x000fe40000000000 */
[----:B------:R-:W-:-:S05]  /*2f730*/  @!P1 IMAD.MOV.U32 R5, RZ, RZ, R7 ;  /* 0x000000ffff059224 */ /* 0x000fca00078e0007 */
[----:B------:R-:W-:Y:S01]  /*2f740*/  @!PT LDS RZ, [RZ] ;  /* 0x00000000fffff984 */ /* 0x000fe20000000800 */
[----:B------:R-:W-:Y:S01]  /*2f750*/  @!PT LDS RZ, [RZ] ;  /* 0x00000000fffff984 */ /* 0x000fe20000000800 */
[----:B------:R-:W-:Y:S01]  /*2f760*/  @!PT LDS RZ, [RZ] ;  /* 0x00000000fffff984 */ /* 0x000fe20000000800 */
[----:B------:R0:W-:Y:S02]  /*2f770*/  @!P1 LDGSTS.E.BYPASS.LTC128B.128 [R9+0x14c00], desc[UR4][R4.64], !P0 ;  /* 0x14c0000004099fae */ /* 0x0001e4000c101d44 */
[----:B0-----:R-:W-:Y:S05]  /*2f780*/  WARPSYNC.COLLECTIVE R15, `(.L_x_10908) ;  /* 0x000000000f087348 */ /* 0x001fea0003c00000 */
[----:B------:R1:W2:Y:S02]  /*2f790*/  SHFL.IDX P6, R14, R13, R12, R11 ;  /* 0x0000000c0d0e7389 */ /* 0x0002a400000c000b */
[----:B012---:R-:W-:Y:S01]  /*2f7a0*/  ENDCOLLECTIVE ;  /* 0x000000000000791b */ /* 0x007fe20003800000 */
.L_x_10908:
[----:B------:R-:W-:-:S05]  /*2f7b0*/  VIADD R4, R17, 0x20 ;  /* 0x0000002011047836 */ /* 0x000fca0000000000 */
[----:B------:R-:W-:Y:S02]  /*2f7c0*/  ISETP.GE.AND P1, PT, R4, R3, PT ;  /* 0x000000030400720c */ /* 0x000fe40003f26270 */
[----:B------:R-:W-:Y:S01]  /*2f7d0*/  MOV R13, R0 ;  /* 0x00000000000d7202 */ /* 0x000fe20000000f00 */
[----:B------:R-:W-:-:S10]  /*2f7e0*/  IMAD.MOV.U32 R4, RZ, RZ, R14 ;  /* 0x000000ffff047224 */ /* 0x000fd400078e000e */
[----:B------:R-:W-:Y:S05]  /*2f7f0*/  WARPSYNC.COLLECTIVE R15, `(.L_x_10909) ;  /* 0x000000000f087348 */ /* 0x000fea0003c00000 */
[----:B------:R0:W1:Y:S02]  /*2f800*/  SHFL.IDX P6, R14, R13, R12, R11 ;  /* 0x0000000c0d0e7389 */ /* 0x00006400000c000b */
[----:B01----:R-:W-:Y:S01]  /*2f810*/  ENDCOLLECTIVE ;  /* 0x000000000000791b */ /* 0x003fe20003800000 */
.L_x_10909:
[----:B------:R-:W-:Y:S01]  /*2f820*/  ULDC.64 UR4, c[0x0][0x208] ;  /* 0x0000820000047ab9 */ /* 0x000fe20000000a00 */
[----:B------:R-:W-:Y:S02]  /*2f830*/  IMAD.MOV.U32 R13, RZ, RZ, R2 ;  /* 0x000000ffff0d7224 */ /* 0x000fe400078e0002 */
[----:B------:R-:W-:Y:S02]  /*2f840*/  IMAD.MOV.U32 R12, RZ, RZ, 0x3 ;  /* 0x00000003ff0c7424 */ /* 0x000fe400078e00ff */
[----:B------:R-:W-:-:S05]  /*2f850*/  IMAD.MOV.U32 R5, RZ, RZ, R14 ;  /* 0x000000ffff057224 */ /* 0x000fca00078e000e */
[----:B------:R-:W-:-:S05]  /*2f860*/  @!P1 IADD3 R5, P2, R34, R5, RZ ;  /* 0x0000000522059210 */ /* 0x000fca0007f5e0ff */
[----:B------:R-:W-:-:S05]  /*2f870*/  @!P1 IMAD.X R4, RZ, RZ, R4, P2 ;  /* 0x000000ffff049224 */ /* 0x000fca00010e0604 */
[----:B------:R-:W-:-:S04]  /*2f880*/  @!P1 LOP3.LUT R5, R5, R4, RZ, 0x3c, !PT ;  /* 0x0000000405059212 */ /* 0x000fc800078e3cff */
[----:B------:R-:W-:-:S04]  /*2f890*/  @!P1 LOP3.LUT R4, R5, R4, RZ, 0x3c, !PT ;  /* 0x0000000405049212 */ /* 0x000fc800078e3cff */
[----:B------:R-:W-:-:S05]  /*2f8a0*/  @!P1 LOP3.LUT R5, R5, R4, RZ, 0x3c, !PT ;  /* 0x0000000405059212 */ /* 0x000fca00078e3cff */
[----:B------:R-:W-:Y:S01]  /*2f8b0*/  @!PT LDS RZ, [RZ] ;  /* 0x00000000fffff984 */ /* 0x000fe20000000800 */
[----:B------:R-:W-:Y:S01]  /*2f8c0*/  @!PT LDS RZ, [RZ] ;  /* 0x00000000fffff984 */ /* 0x000fe20000000800 */
[----:B------:R-:W-:Y:S01]  /*2f8d0*/  @!PT LDS RZ, [RZ] ;  /* 0x00000000fffff984 */ /* 0x000fe20000000800 */
[----:B------:R0:W-:Y:S02]  /*2f8e0*/  @!P1 LDGSTS.E.BYPASS.LTC128B.128 [R9+0x15400], desc[UR4][R4.64], !P0 ;  /* 0x1540000004099fae */ /* 0x0001e4000c101d44 */
[----:B0-----:R-:W-:Y:S05]  /*2f8f0*/  WARPSYNC.COLLECTIVE R15, `(.L_x_10910) ;  /* 0x000000000f087348 */ /* 0x001fea0003c00000 */
[----:B------:R1:W2:Y:S02]  /*2f900*/  SHFL.IDX P6, R14, R13, R12, R11 ;  /* 0x0000000c0d0e7389 */ /* 0x0002a400000c000b */
[----:B012---:R-:W-:Y:S01]  /*2f910*/  ENDCOLLECTIVE ;  /* 0x000000000000791b */ /* 0x007fe20003800000 */
.L_x_10910:
[----:B------:R-:W-:-:S05]  /*2f920*/  VIADD R4, R17, 0x30 ;  /* 0x0000003011047836 */ /* 0x000fca0000000000 */
[----:B------:R-:W-:Y:S02]  /*2f930*/  ISETP.GE.AND P1, PT, R4, R3, PT ;  /* 0x000000030400720c */ /* 0x000fe40003f26270 */
[----:B------:R-:W-:Y:S01]  /*2f940*/  MOV R13, R0 ;  /* 0x00000000000d7202 */ /* 0x000fe20000000f00 */
[----:B------:R-:W-:-:S10]  /*2f950*/  IMAD.MOV.U32 R4, RZ, RZ, R14 ;  /* 0x000000ffff047224 */ /* 0x000fd400078e000e */
[----:B------:R-:W-:Y:S05]  /*2f960*/  WARPSYNC.COLLECTIVE R15, `(.L_x_10911) ;  /* 0x000000000f087348 */ /* 0x000fea0003c00000 */
[----:B------:R0:W1:Y:S02]  /*2f970*/  SHFL.IDX P6, R14, R13, R12, R11 ;  /* 0x0000000c0d0e7389 */ /* 0x00006400000c000b */
[----:B01----:R-:W-:Y:S01]  /*2f980*/  ENDCOLLECTIVE ;  /* 0x000000000000791b */ /* 0x003fe20003800000 */
.L_x_10911:
        /* <DEDUP_REMOVED lines=16> */
.L_x_10912:
[----:B------:R-:W-:-:S05]  /*2fa90*/  VIADD R4, R17, 0x40 ;  /* 0x0000004011047836 */ /* 0x000fca0000000000 */
[----:B------:R-:W-:Y:S02]  /*2faa0*/  ISETP.GE.AND P1, PT, R4, R3, PT ;  /* 0x000000030400720c */ /* 0x000fe40003f26270 */
[----:B------:R-:W-:Y:S01]  /*2fab0*/  MOV R13, R0 ;  /* 0x00000000000d7202 */ /* 0x000fe20000000f00 */
[----:B------:R-:W-:-:S10]  /*2fac0*/  IMAD.MOV.U32 R4, RZ, RZ, R14 ;  /* 0x000000ffff047224 */ /* 0x000fd400078e000e */
[----:B------:R-:W-:Y:S05]  /*2fad0*/  WARPSYNC.COLLECTIVE R15, `(.L_x_10913) ;  /* 0x000000000f087348 */ /* 0x000fea0003c00000 */
[----:B------:R0:W1:Y:S02]  /*2fae0*/  SHFL.IDX P6, R14, R13, R12, R11 ;  /* 0x0000000c0d0e7389 */ /* 0x00006400000c000b */
[----:B01----:R-:W-:Y:S01]  /*2faf0*/  ENDCOLLECTIVE ;  /* 0x000000000000791b */ /* 0x003fe20003800000 */
.L_x_10913:
        /* <DEDUP_REMOVED lines=16> */
.L_x_10914:
[----:B------:R-:W-:-:S05]  /*2fc00*/  VIADD R4, R17, 0x50 ;  /* 0x0000005011047836 */ /* 0x000fca0000000000 */
[----:B------:R-:W-:Y:S02]  /*2fc10*/  ISETP.GE.AND P1, PT, R4, R3, PT ;  /* 0x000000030400720c */ /* 0x000fe40003f26270 */
[----:B------:R-:W-:Y:S01]  /*2fc20*/  MOV R13, R0 ;  /* 0x00000000000d7202 */ /* 0x000fe20000000f00 */
[----:B------:R-:W-:-:S10]  /*2fc30*/  IMAD.MOV.U32 R4, RZ, RZ, R14 ;  /* 0x000000ffff047224 */ /* 0x000fd400078e000e */
[----:B------:R-:W-:Y:S05]  /*2fc40*/  WARPSYNC.COLLECTIVE R15, `(.L_x_10915) ;  /* 0x000000000f087348 */ /* 0x000fea0003c00000 */
[----:B------:R0:W1:Y:S02]  /*2fc50*/  SHFL.IDX P6, R14, R13, R12, R11 ;  /* 0x0000000c0d0e7389 */ /* 0x00006400000c000b */
[----:B01----:R-:W-:Y:S01]  /*2fc60*/  ENDCOLLECTIVE ;  /* 0x000000000000791b */ /* 0x003fe20003800000 */
.L_x_10915:
[----:B------:R-:W-:Y:S01]  /*2fc70*/  ULDC.64 UR4, c[0x0][0x208] ;  /* 0x0000820000047ab9 */ /* 0x000fe20000000a00 */
[----:B------:R-:W-:Y:S02]  /*2fc80*/  IMAD.MOV.U32 R13, RZ, RZ, R2 ;  /* 0x000000ffff0d7224 */ /* 0x000fe400078e0002 */
[----:B------:R-:W-:Y:S02]  /*2fc90*/  IMAD.MOV.U32 R12, RZ, RZ, 0x6 ;  /* 0x00000006ff0c7424 */ /* 0x000fe400078e00ff */
[----:B------:R-:W-:-:S05]  /*2fca0*/  IMAD.MOV.U32 R5, RZ, RZ, R14 ;  /* 0x000000ffff057224 */ /* 0x000fca00078e000e */
[----:B------:R-:W-:-:S05]  /*2fcb0*/  @!P1 IADD3 R5, P2, R34, R5, RZ ;  /* 0x0000000522059210 */ /* 0x000fca0007f5e0ff */
[----:B------:R-:W-:Y:S01]  /*2fcc0*/  @!P1 IMAD.X R4, RZ, RZ, R4, P2 ;  /* 0x000000ffff049224 */ /* 0x000fe200010e0604 */
[----:B------:R-:W-:-:S04]  /*2fcd0*/  ISETP.GE.AND P2, PT, R6, R3, PT ;  /* 0x000000030600720c */ /* 0x000fc80003f46270 */
        /* <DEDUP_REMOVED lines=10> */
.L_x_10916:
[----:B------:R-:W-:Y:S02]  /*2fd80*/  IMAD.MOV.U32 R13, RZ, RZ, R0 ;  /* 0x000000ffff0d7224 */ /* 0x000fe400078e0000 */
[----:B------:R-:W-:-:S07]  /*2fd90*/  IMAD.MOV.U32 R4, RZ, RZ, R14 ;  /* 0x000000ffff047224 */ /* 0x000fce00078e000e */
[----:B------:R-:W-:Y:S05]  /*2fda0*/  WARPSYNC.COLLECTIVE R15, `(.L_x_10917) ;  /* 0x000000000f087348 */ /* 0x000fea0003c00000 */
[----:B------:R0:W1:Y:S02]  /*2fdb0*/  SHFL.IDX P6, R14, R13, R12, R11 ;  /* 0x0000000c0d0e7389 */ /* 0x00006400000c000b */
[----:B01----:R-:W-:Y:S01]  /*2fdc0*/  ENDCOLLECTIVE ;  /* 0x000000000000791b */ /* 0x003fe20003800000 */
.L_x_10917:
[----:B------:R-:W-:Y:S01]  /*2fdd0*/  ULDC.64 UR4, c[0x0][0x208] ;  /* 0x0000820000047ab9 */ /* 0x000fe20000000a00 */
[----:B------:R-:W-:Y:S02]  /*2fde0*/  IMAD.MOV.U32 R13, RZ, RZ, R2 ;  /* 0x000000ffff0d7224 */ /* 0x000fe400078e0002 */
[----:B------:R-:W-:Y:S01]  /*2fdf0*/  IMAD.MOV.U32 R12, RZ, RZ, 0x7 ;  /* 0x00000007ff0c7424 */ /* 0x000fe200078e00ff */
[----:B------:R-:W-:-:S04]  /*2fe00*/  MOV R5, R14 ;  /* 0x0000000e00057202 */ /* 0x000fc80000000f00 */
        /* <DEDUP_REMOVED lines=12> */
.L_x_10918:
[----:B------:R-:W-:Y:S02]  /*2fed0*/  IMAD.MOV.U32 R13, RZ, RZ, R0 ;  /* 0x000000ffff0d7224 */ /* 0x000fe400078e0000 */
[----:B------:R-:W-:-:S07]  /*2fee0*/  IMAD.MOV.U32 R4, RZ, RZ, R14 ;  /* 0x000000ffff047224 */ /* 0x000fce00078e000e */
[----:B------:R-:W-:Y:S05]  /*2fef0*/  WARPSYNC.COLLECTIVE R15, `(.L_x_10919) ;  /* 0x000000000f087348 */ /* 0x000fea0003c00000 */
[----:B------:R0:W1:Y:S02]  /*2ff00*/  SHFL.IDX P6, R14, R13, R12, R11 ;  /* 0x0000000c0d0e7389 */ /* 0x00006400000c000b */
[----:B01----:R-:W-:Y:S01]  /*2ff10*/  ENDCOLLECTIVE ;  /* 0x000000000000791b */ /* 0x003fe20003800000 */
.L_x_10919:
[----:B------:R-:W-:Y:S01]  /*2ff20*/  MOV R0, R14 ;  /* 0x0000000e00007202 */ /* 0x000fe20000000f00 */
[----:B------:R-:W-:Y:S06]  /*2ff30*/  BRA `(.L_x_10920) ;  /* 0xffffff5800fc7947 */ /* 0x000fec000383ffff */
.L_x_10616:
[----:B0-----:R0:W1:Y:S02]  /*2ff40*/  SYNCS.PHASECHK.TRANS64.TRYWAIT P0, [R22+URZ+0x22820], R3 ;  /* 0x02282003160075a7 */ /* 0x001064000800017f */
[----:B-1----:R-:W-:Y:S05]  /*2ff50*/  @!P0 NANOSLEEP.SYNCS 0x989680 ;  /* 0x009896800000895d */ /* 0x002fea0003900000 */
[----:B------:R-:W1:Y:S02]  /*2ff60*/  @!P0 SYNCS.PHASECHK.TRANS64 P0, [R22+URZ+0x22820], R3 ;  /* 0x02282003160085a7 */ /* 0x000e64000800007f */
[----:B-1----:R-:W-:Y:S05]  /*2ff70*/  @!P0 BRA `(.L_x_10616) ;  /* 0xfffffffc00f08947 */ /* 0x002fea000383ffff */
[----:B------:R-:W-:Y:S05]  /*2ff80*/  BRA `(.L_x_10921) ;  /* 0xffffff5c00687947 */ /* 0x000fea000383ffff */
.L_x_10620:
[----:B0-----:R0:W1:Y:S02]  /*2ff90*/  SYNCS.PHASECHK.TRANS64.TRYWAIT P0, [R0+URZ+0x22880], R31 ;  /* 0x0228801f000075a7 */ /* 0x001064000800017f */
[----:B-1----:R-:W-:Y:S05]  /*2ffa0*/  @!P0 NANOSLEEP.SYNCS 0x989680 ;  /* 0x009896800000895d */ /* 0x002fea0003900000 */
[----:B------:R-:W1:Y:S02]  /*2ffb0*/  @!P0 SYNCS.PHASECHK.TRANS64 P0, [R0+URZ+0x22880], R31 ;  /* 0x0228801f000085a7 */ /* 0x000e64000800007f */
[----:B-1----:R-:W-:Y:S05]  /*2ffc0*/  @!P0 BRA `(.L_x_10620) ;  /* 0xfffffffc00f08947 */ /* 0x002fea000383ffff */
[----:B------:R-:W-:Y:S05]  /*2ffd0*/  BRA `(.L_x_10922) ;  /* 0xffffff6000907947 */ /* 0x000fea000383ffff */
.L_x_10621:
        /* <DEDUP_REMOVED lines=8> */
.L_x_10924:
[----:B------:R-:W-:Y:S05]  /*30060*/  BSYNC B0 ;  /* 0x0000000000007941 */ /* 0x000fea0003800000 */
.L_x_10923:
        /* <DEDUP_REMOVED lines=9> */
.L_x_10925:
[----:B------:R-:W-:Y:S01]  /*30100*/  ULDC.64 UR4, c[0x0][0x208] ;  /* 0x0000820000047ab9 */ /* 0x000fe20000000a00 */
[----:B------:R-:W-:Y:S01]  /*30110*/  IMAD.MOV.U32 R13, RZ, RZ, R5 ;  /* 0x000000ffff0d7224 */ /* 0x000fe200078e0005 */
[----:B------:R-:W-:Y:S01]  /*30120*/  MOV R12, 0x1 ;  /* 0x00000001000c7802 */ /* 0x000fe20000000f00 */
[----:B------:R-:W-:-:S05]  /*30130*/  IMAD.MOV.U32 R2, RZ, RZ, R14 ;  /* 0x000000ffff027224 */ /* 0x000fca00078e000e */
[----:B------:R-:W-:-:S05]  /*30140*/  IADD3 R2, P0, R34, R2, RZ ;  /* 0x0000000222027210 */ /* 0x000fca0007f1e0ff */
[----:B------:R-:W-:-:S05]  /*30150*/  IMAD.X R3, RZ, RZ, R3, P0 ;  /* 0x000000ffff037224 */ /* 0x000fca00000e0603 */
[----:B------:R-:W-:Y:S01]  /*30160*/  @!PT LDS RZ, [RZ] ;  /* 0x00000000fffff984 */ /* 0x000fe20000000800 */
[----:B------:R-:W-:Y:S01]  /*30170*/  @!PT LDS RZ, [RZ] ;  /* 0x00000000fffff984 */ /* 0x000fe20000000800 */
[----:B------:R-:W-:Y:S01]  /*30180*/  @!PT LDS RZ, [RZ] ;  /* 0x00000000fffff984 */ /* 0x000fe20000000800 */
[----:B------:R0:W-:Y:S03]  /*30190*/  LDGSTS.E.BYPASS.LTC128B.128 [R6+0xa400], desc[UR4][R2.64], !P2 ;  /* 0x0a40000002067fae */ /* 0x0001e6000d101d44 */
[----:B0-----:R-:W-:Y:S05]  /*301a0*/  WARPSYNC.COLLECTIVE R15, `(.L_x_10926) ;  /* 0x000000000f087348 */ /* 0x001fea0003c00000 */
[----:B------:R1:W2:Y:S02]  /*301b0*/  SHFL.IDX P6, R14, R13, R12, R11 ;  /* 0x0000000c0d0e7389 */ /* 0x0002a400000c000b */
[----:B012---:R-:W-:Y:S01]  /*301c0*/  ENDCOLLECTIVE ;  /* 0x000000000000791b */ /* 0x007fe20003800000 */
.L_x_10926:
[----:B------:R-:W-:Y:S02]  /*301d0*/  IMAD.MOV.U32 R13, RZ, RZ, R4 ;  /* 0x000000ffff0d7224 */ /* 0x000fe400078e0004 */
[----:B------:R-:W-:-:S07]  /*301e0*/  IMAD.MOV.U32 R32, RZ, RZ, R14 ;  /* 0x000000ffff207224 */ /* 0x000fce00078e000e */
[----:B------:R-:W-:Y:S05]  /*301f0*/  WARPSYNC.COLLECTIVE R15, `(.L_x_10927) ;  /* 0x000000000f087348 */ /* 0x000fea0003c00000 */
[----:B------:R0:W1:Y:S02]  /*30200*/  SHFL.IDX P6, R14, R13, R12, R11 ;  /* 0x0000000c0d0e7389 */ /* 0x00006400000c000b */
[----:B01----:R-:W-:Y:S01]  /*30210*/  ENDCOLLECTIVE ;  /* 0x000000000000791b */ /* 0x003fe20003800000 */
.L_x_10927:
[----:B------:R-:W-:Y:S01]  /*30220*/  ULDC.64 UR4, c[0x0][0x208] ;  /* 0x0000820000047ab9 */ /* 0x000fe20000000a00 */
[----:B------:R-:W-:Y:S02]  /*30230*/  IMAD.MOV.U32 R13, RZ, RZ, R5 ;  /* 0x000000ffff0d7224 */ /* 0x000fe400078e0005 */
[----:B------:R-:W-:Y:S02]  /*30240*/  IMAD.MOV.U32 R12, RZ, RZ, 0x2 ;  /* 0x00000002ff0c7424 */ /* 0x000fe400078e00ff */
[----:B------:R-:W-:-:S05]  /*30250*/  IMAD.MOV.U32 R11, RZ, RZ, R14 ;  /* 0x000000ffff0b7224 */ /* 0x000fca00078e000e */
[----:B------:R-:W-:Y:S02]  /*30260*/  IADD3 R2, P0, R34, R11, RZ ;  /* 0x0000000b22027210 */ /* 0x000fe40007f1e0ff */
[----:B------:R-:W-:-:S03]  /*30270*/  MOV R11, 0x181f ;  /* 0x0000181f000b7802 */ /* 0x000fc60000000f00 */
        /* <DEDUP_REMOVED lines=8> */
.L_x_10928:
[----:B------:R-:W-:Y:S02]  /*30300*/  IMAD.MOV.U32 R13, RZ, RZ, R4 ;  /* 0x000000ffff0d7224 */ /* 0x000fe400078e0004 */
[----:B------:R-:W-:-:S07]  /*30310*/  IMAD.MOV.U32 R3, RZ, RZ, R14 ;  /* 0x000000ffff037224 */ /* 0x000fce00078e000e */
[----:B------:R-:W-:Y:S05]  /*30320*/  WARPSYNC.COLLECTIVE R15, `(.L_x_10929) ;  /* 0x000000000f087348 */ /* 0x000fea0003c00000 */
[----:B------:R0:W1:Y:S02]  /*30330*/  SHFL.IDX P6, R14, R13, R12, R11 ;  /* 0x0000000c0d0e7389 */ /* 0x00006400000c000b */
[----:B01----:R-:W-:Y:S01]  /*30340*/  ENDCOLLECTIVE ;  /* 0x000000000000791b */ /* 0x003fe20003800000 */
.L_x_10929:
[----:B------:R-:W-:Y:S01]  /*30350*/  ULDC.64 UR4, c[0x0][0x208] ;  /* 0x0000820000047ab9 */ /* 0x000fe20000000a00 */
[----:B------:R-:W-:Y:S02]  /*30360*/  IMAD.MOV.U32 R13, RZ, RZ, R5 ;  /* 0x000000ffff0d7224 */ /* 0x000fe400078e0005 */
[----:B------:R-:W-:Y:S02]  /*30370*/  IMAD.MOV.U32 R12, RZ, RZ, 0x3 ;  /* 0x00000003ff0c7424 */ /* 0x000fe400078e00ff */
        /* <DEDUP_REMOVED lines=10> */
.L_x_10930:
[----:B------:R-:W-:Y:S01]  /*30420*/  IMAD.MOV.U32 R13, RZ, RZ, R4 ;  /* 0x000000ffff0d7224 */ /* 0x000fe200078e0004 */
[----:B------:R-:W-:-:S07]  /*30430*/  MOV R3, R14 ;  /* 0x0000000e00037202 */ /* 0x000fce0000000f00 */
[----:B------:R-:W-:Y:S05]  /*30440*/  WARPSYNC.COLLECTIVE R15, `(.L_x_10931) ;  /* 0x000000000f087348 */ /* 0x000fea0003c00000 */
[----:B------:R0:W1:Y:S02]  /*30450*/  SHFL.IDX P6, R14, R13, R12, R11 ;  /* 0x0000000c0d0e7389 */ /* 0x00006400000c000b */
[----:B01----:R-:W-:Y:S01]  /*30460*/  ENDCOLLECTIVE ;  /* 0x000000000000791b */ /* 0x003fe20003800000 */
.L_x_10931:
        /* <DEDUP_REMOVED lines=13> */
.L_x_10932:
[----:B------:R-:W-:Y:S01]  /*30540*/  MOV R13, R4 ;  /* 0x00000004000d7202 */ /* 0x000fe20000000f00 */
[----:B------:R-:W-:-:S07]  /*30550*/  IMAD.MOV.U32 R3, RZ, RZ, R14 ;  /* 0x000000ffff037224 */ /* 0x000fce00078e000e */
[----:B------:R-:W-:Y:S05]  /*30560*/  WARPSYNC.COLLECTIVE R15, `(.L_x_10933) ;  /* 0x000000000f087348 */ /* 0x000fea0003c00000 */
[----:B------:R0:W1:Y:S02]  /*30570*/  SHFL.IDX P6, R14, R13, R12, R11 ;  /* 0x0000000c0d0e7389 */ /* 0x00006400000c000b */
[----:B01----:R-:W-:Y:S01]  /*30580*/  ENDCOLLECTIVE ;  /* 0x000000000000791b */ /* 0x003fe20003800000 */
.L_x_10933:
        /* <DEDUP_REMOVED lines=13> */
.L_x_10934:
[----:B------:R-:W-:Y:S02]  /*30660*/  IMAD.MOV.U32 R13, RZ, RZ, R4 ;  /* 0x000000ffff0d7224 */ /* 0x000fe400078e0004 */
[----:B------:R-:W-:-:S07]  /*30670*/  IMAD.MOV.U32 R3, RZ, RZ, R14 ;  /* 0x000000ffff037224 */ /* 0x000fce00078e000e */
[----:B------:R-:W-:Y:S05]  /*30680*/  WARPSYNC.COLLECTIVE R15, `(.L_x_10935) ;  /* 0x000000000f087348 */ /* 0x000fea0003c00000 */
[----:B------:R0:W1:Y:S02]  /*30690*/  SHFL.IDX P6, R14, R13, R12, R11 ;  /* 0x0000000c0d0e7389 */ /* 0x00006400000c000b */
[----:B01----:R-:W-:Y:S01]  /*306a0*/  ENDCOLLECTIVE ;  /* 0x000000000000791b */ /* 0x003fe20003800000 */
.L_x_10935:
[----:B------:R-:W-:Y:S01]  /*306b0*/  ULDC.64 UR4, c[0x0][0x208] ;  /* 0x0000820000047ab9 */ /* 0x000fe20000000a00 */
[----:B------:R-:W-:Y:S02]  /*306c0*/  IMAD.MOV.U32 R13, RZ, RZ, R5 ;  /* 0x000000ffff0d7224 */ /* 0x000fe400078e0005 */
[----:B------:R-:W-:Y:S01]  /*306d0*/  IMAD.MOV.U32 R12, RZ, RZ, 0x6 ;  /* 0x00000006ff0c7424 */ /* 0x000fe200078e00ff */
[----:B------:R-:W-:-:S04]  /*306e0*/  MOV R2, R14 ;  /* 0x0000000e00027202 */ /* 0x000fc80000000f00 */
        /* <DEDUP_REMOVED lines=9> */
.L_x_10936:
[----:B------:R-:W-:Y:S02]  /*30780*/  IMAD.MOV.U32 R13, RZ, RZ, R4 ;  /* 0x000000ffff0d7224 */ /* 0x000fe400078e0004 */
[----:B------:R-:W-:-:S07]  /*30790*/  IMAD.MOV.U32 R32, RZ, RZ, R14 ;  /* 0x000000ffff207224 */ /* 0x000fce00078e000e */
[----:B------:R-:W-:Y:S05]  /*307a0*/  WARPSYNC.COLLECTIVE R15, `(.L_x_10937) ;  /* 0x000000000f087348 */ /* 0x000fea0003c00000 */
[----:B------:R0:W1:Y:S02]  /*307b0*/  SHFL.IDX P6, R14, R13, R12, R11 ;  /* 0x0000000c0d0e7389 */ /* 0x00006400000c000b */
[----:B01----:R-:W-:Y:S01]  /*307c0*/  ENDCOLLECTIVE ;  /* 0x000000000000791b */ /* 0x003fe20003800000 */
.L_x_10937:
[----:B------:R-:W-:Y:S01]  /*307d0*/  MOV R13, R5 ;  /* 0x00000005000d7202 */ /* 0x000fe20000000f00 */
[----:B------:R-:W-:Y:S02]  /*307e0*/  IMAD.MOV.U32 R12, RZ, RZ, 0x7 ;  /* 0x00000007ff0c7424 */ /* 0x000fe400078e00ff */
[----:B------:R-:W-:-:S07]  /*307f0*/  IMAD.MOV.U32 R2, RZ, RZ, R14 ;  /* 0x000000ffff027224 */ /* 0x000fce00078e000e */
[----:B------:R-:W-:Y:S05]  /*30800*/  WARPSYNC.COLLECTIVE R15, `(.L_x_10938) ;  /* 0x000000000f087348 */ /* 0x000fea0003c00000 */
[----:B------:R0:W1:Y:S02]  /*30810*/  SHFL.IDX P6, R14, R13, R12, R11 ;  /* 0x0000000c0d0e7389 */ /* 0x00006400000c000b */
[----:B01----:R-:W-:Y:S01]  /*30820*/  ENDCOLLECTIVE ;  /* 0x000000000000791b */ /* 0x003fe20003800000 */
.L_x_10938:
[----:B------:R-:W-:Y:S01]  /*30830*/  IMAD.MOV.U32 R13, RZ, RZ, R4 ;  /* 0x000000ffff0d7224 */ /* 0x000fe200078e0004 */
[----:B------:R-:W-:-:S05]  /*30840*/  IADD3 R4, P0, R34, R2, RZ ;  /* 0x0000000222047210 */ /* 0x000fca0007f1e0ff */
[----:B------:R-:W-:Y:S02]  /*30850*/  IMAD.X R5, RZ, RZ, R32, P0 ;  /* 0x000000ffff057224 */ /* 0x000fe400000e0620 */
[----:B------:R-:W-:-:S07]  /*30860*/  IMAD.MOV.U32 R3, RZ, RZ, R14 ;  /* 0x000000ffff037224 */ /* 0x000fce00078e000e */
[----:B------:R-:W-:Y:S05]  /*30870*/  WARPSYNC.COLLECTIVE R15, `(.L_x_10939) ;  /* 0x000000000f087348 */ /* 0x000fea0003c00000 */
[----:B------:R0:W1:Y:S02]  /*30880*/  SHFL.IDX P6, R14, R13, R12, R11 ;  /* 0x0000000c0d0e7389 */ /* 0x00006400000c000b */
[----:B01----:R-:W-:Y:S01]  /*30890*/  ENDCOLLECTIVE ;  /* 0x000000000000791b */ /* 0x003fe20003800000 */
.L_x_10939:
[----:B------:R-:W-:Y:S02]  /*308a0*/  ULDC.64 UR4, c[0x0][0x208] ;  /* 0x0000820000047ab9 */ /* 0x000fe40000000a00 */
        /* <DEDUP_REMOVED lines=9> */
[----:B------:R-:W-:-:S05]  /*30940*/  IMAD.X R3, RZ, RZ, R3, P0 ;  /* 0x000000ffff037224 */ /* 0x000fca00000e0603 */
[----:B------:R0:W-:Y:S03]  /*30950*/  LDGSTS.E.BYPASS.LTC128B.128 [R6+0xdc00], desc[UR4][R2.64], !P2 ;  /* 0x0dc0000002067fae */ /* 0x0001e6000d101d44 */
[----:B0-----:R-:W-:Y:S05]  /*30960*/  WARPSYNC.COLLECTIVE R15, `(.L_x_10940) ;  /* 0x000000000f087348 */ /* 0x001fea0003c00000 */
[----:B------:R1:W2:Y:S02]  /*30970*/  SHFL.IDX P6, R14, R13, R12, R11 ;  /* 0x0000000c0d0e7389 */ /* 0x0002a400000c000b */
[----:B012---:R-:W-:Y:S01]  /*30980*/  ENDCOLLECTIVE ;  /* 0x000000000000791b */ /* 0x007fe20003800000 */
.L_x_10940:
[----:B------:R-:W-:Y:S02]  /*30990*/  IMAD.MOV.U32 R13, RZ, RZ, R17 ;  /* 0x000000ffff0d7224 */ /* 0x000fe400078e0011 */
[----:B------:R-:W-:-:S07]  /*309a0*/  IMAD.MOV.U32 R4, RZ, RZ, R14 ;  /* 0x000000ffff047224 */ /* 0x000fce00078e000e */
[----:B------:R-:W-:Y:S05]  /*309b0*/  WARPSYNC.COLLECTIVE R15, `(.L_x_10941) ;  /* 0x000000000f087348 */ /* 0x000fea0003c00000 */
[----:B------:R0:W1:Y:S02]  /*309c0*/  SHFL.IDX P6, R14, R13, R12, R11 ;  /* 0x0000000c0d0e7389 */ /* 0x00006400000c000b */
[----:B01----:R-:W-:Y:S01]  /*309d0*/  ENDCOLLECTIVE ;  /* 0x000000000000791b */ /* 0x003fe20003800000 */
.L_x_10941:
[----:B------:R-:W-:Y:S01]  /*309e0*/  ULDC.64 UR4, c[0x0][0x208] ;  /* 0x0000820000047ab9 */ /* 0x000fe20000000a00 */
[----:B------:R-:W-:Y:S01]  /*309f0*/  MOV R13, R20 ;  /* 0x00000014000d7202 */ /* 0x000fe20000000f00 */
        /* <DEDUP_REMOVED lines=11> */
.L_x_10942:
[----:B------:R-:W-:Y:S02]  /*30ab0*/  IMAD.MOV.U32 R13, RZ, RZ, R17 ;  /* 0x000000ffff0d7224 */ /* 0x000fe400078e0011 */
[----:B------:R-:W-:-:S07]  /*30ac0*/  IMAD.MOV.U32 R20, RZ, RZ, R14 ;  /* 0x000000ffff147224 */ /* 0x000fce00078e000e */
[----:B------:R-:W-:Y:S05]  /*30ad0*/  WARPSYNC.COLLECTIVE R15, `(.L_x_10943) ;  /* 0x000000000f087348 */ /* 0x000fea0003c00000 */
[----:B------:R0:W1:Y:S02]  /*30ae0*/  SHFL.IDX P6, R14, R13, R12, R11 ;  /* 0x0000000c0d0e7389 */ /* 0x00006400000c000b */
[----:B01----:R-:W-:Y:S01]  /*30af0*/  ENDCOLLECTIVE ;  /* 0x000000000000791b */ /* 0x003fe20003800000 */
.L_x_10943:
[----:B------:R-:W-:Y:S01]  /*30b00*/  IMAD.MOV.U32 R2, RZ, RZ, R14 ;  /* 0x000000ffff027224 */ /* 0x000fe200078e000e */
[----:B------:R-:W-:Y:S06]  /*30b10*/  BRA `(.L_x_10944) ;  /* 0xffffff5c00187947 */ /* 0x000fec000383ffff */
.L_x_10626:
[----:B---3--:R3:W4:Y:S02]  /*30b20*/  SYNCS.PHASECHK.TRANS64.TRYWAIT P0, [R0+URZ+0x22840], R31 ;  /* 0x0228401f000075a7 */ /* 0x008724000800017f */
[----:B----4-:R-:W-:Y:S05]  /*30b30*/  @!P0 NANOSLEEP.SYNCS 0x989680 ;  /* 0x009896800000895d */ /* 0x010fea0003900000 */
[----:B------:R-:W4:Y:S02]  /*30b40*/  @!P0 SYNCS.PHASECHK.TRANS64 P0, [R0+URZ+0x22840], R31 ;  /* 0x0228401f000085a7 */ /* 0x000f24000800007f */
[----:B----4-:R-:W-:Y:S05]  /*30b50*/  @!P0 BRA `(.L_x_10626) ;  /* 0xfffffffc00f08947 */ /* 0x010fea000383ffff */
[----:B------:R-:W-:Y:S05]  /*30b60*/  BRA `(.L_x_10945) ;  /* 0xffffff5c006c7947 */ /* 0x000fea000383ffff */
.L_x_10627:
        /* <DEDUP_REMOVED lines=8> */
.L_x_10947:
[----:B------:R-:W-:Y:S05]  /*30bf0*/  BSYNC B0 ;  /* 0x0000000000007941 */ /* 0x000fea0003800000 */
.L_x_10946:
        /* <DEDUP_REMOVED lines=8> */
.L_x_10948:
        /* <DEDUP_REMOVED lines=13> */
.L_x_10949:
[----:B------:R-:W-:Y:S02]  /*30d50*/  IMAD.MOV.U32 R13, RZ, RZ, R4 ;  /* 0x000000ffff0d7224 */ /* 0x000fe400078e0004 */
[----:B------:R-:W-:-:S07]  /*30d60*/  IMAD.MOV.U32 R9, RZ, RZ, R14 ;  /* 0x000000ffff097224 */ /* 0x000fce00078e000e */
[----:B------:R-:W-:Y:S05]  /*30d70*/  WARPSYNC.COLLECTIVE R15, `(.L_x_10950) ;  /* 0x000000000f087348 */ /* 0x000fea0003c00000 */
[----:B------:R0:W1:Y:S02]  /*30d80*/  SHFL.IDX P6, R14, R13, R12, R11 ;  /* 0x0000000c0d0e7389 */ /* 0x00006400000c000b */
[----:B01----:R-:W-:Y:S01]  /*30d90*/  ENDCOLLECTIVE ;  /* 0x000000000000791b */ /* 0x003fe20003800000 */
.L_x_10950:
[----:B------:R-:W-:Y:S01]  /*30da0*/  ULDC.64 UR4, c[0x0][0x208] ;  /* 0x0000820000047ab9 */ /* 0x000fe20000000a00 */
[----:B------:R-:W-:Y:S02]  /*30db0*/  IMAD.MOV.U32 R13, RZ, RZ, R5 ;  /* 0x000000ffff0d7224 */ /* 0x000fe400078e0005 */
[----:B------:R-:W-:Y:S02]  /*30dc0*/  IMAD.MOV.U32 R12, RZ, RZ, 0x2 ;  /* 0x00000002ff0c7424 */ /* 0x000fe400078e00ff */
[----:B------:R-:W-:-:S05]  /*30dd0*/  IMAD.MOV.U32 R10, RZ, RZ, R14 ;  /* 0x000000ffff0a7224 */ /* 0x000fca00078e000e */
[----:B------:R-:W-:-:S04]  /*30de0*/  IADD3 R2, P0, R34, R10, RZ ;  /* 0x0000000a22027210 */ /* 0x000fc80007f1e0ff */
[----:B------:R-:W-:-:S05]  /*30df0*/  IADD3.X R3, RZ, R9, RZ, P0, !PT ;  /* 0x00000009ff037210 */ /* 0x000fca00007fe4ff */
[----:B------:R-:W-:Y:S01]  /*30e00*/  @!PT LDS RZ, [RZ] ;  /* 0x00000000fffff984 */ /* 0x000fe20000000800 */
[----:B------:R-:W-:Y:S01]  /*30e10*/  @!PT LDS RZ, [RZ] ;  /* 0x00000000fffff984 */ /* 0x000fe20000000800 */
[----:B------:R-:W-:Y:S01]  /*30e20*/  @!PT LDS RZ, [RZ] ;  /* 0x00000000fffff984 */ /* 0x000fe20000000800 */
[----:B------:R0:W-:Y:S04]  /*30e30*/  LDGSTS.E.BYPASS.LTC128B.128 [R6+0x18c00], desc[UR4][R2.64], !P2 ;  /* 0x18c0000002067fae */ /* 0x0001e8000d101d44 */
[----:B0-----:R-:W-:Y:S05]  /*30e40*/  WARPSYNC.COLLECTIVE R15, `(.L_x_10951) ;  /* 0x000000000f087348 */ /* 0x001fea0003c00000 */
[----:B------:R1:W2:Y:S02]  /*30e50*/  SHFL.IDX P6, R14, R13, R12, R11 ;  /* 0x0000000c0d0e7389 */ /* 0x0002a400000c000b */
[----:B012---:R-:W-:Y:S01]  /*30e60*/  ENDCOLLECTIVE ;  /* 0x000000000000791b */ /* 0x007fe20003800000 */
.L_x_10951:
[----:B------:R-:W-:Y:S02]  /*30e70*/  IMAD.MOV.U32 R13, RZ, RZ, R4 ;  /* 0x000000ffff0d7224 */ /* 0x000fe400078e0004 */
[----:B------:R-:W-:-:S07]  /*30e80*/  IMAD.MOV.U32 R3, RZ, RZ, R14 ;  /* 0x000000ffff037224 */ /* 0x000fce00078e000e */
[----:B------:R-:W-:Y:S05]  /*30e90*/  WARPSYNC.COLLECTIVE R15, `(.L_x_10952) ;  /* 0x000000000f087348 */ /* 0x000fea0003c00000 */
[----:B------:R0:W1:Y:S02]  /*30ea0*/  SHFL.IDX P6, R14, R13, R12, R11 ;  /* 0x0000000c0d0e7389 */ /* 0x00006400000c000b */
[----:B01----:R-:W-:Y:S01]  /*30eb0*/  ENDCOLLECTIVE ;  /* 0x000000000000791b */ /* 0x003fe20003800000 */
.L_x_10952:
        /* <DEDUP_REMOVED lines=13> */
.L_x_10953:
[----:B------:R-:W-:Y:S02]  /*30f90*/  IMAD.MOV.U32 R13, RZ, RZ, R4 ;  /* 0x000000ffff0d7224 */ /* 0x000fe400078e0004 */
[----:B------:R-:W-:-:S07]  /*30fa0*/  IMAD.MOV.U32 R3, RZ, RZ, R14 ;  /* 0x000000ffff037224 */ /* 0x000fce00078e000e */
[----:B------:R-:W-:Y:S05]  /*30fb0*/  WARPSYNC.COLLECTIVE R15, `(.L_x_10954) ;  /* 0x000000000f087348 */ /* 0x000fea0003c00000 */
[----:B------:R0:W1:Y:S02]  /*30fc0*/  SHFL.IDX P6, R14, R13, R12, R11 ;  /* 0x0000000c0d0e7389 */ /* 0x00006400000c000b */
[----:B01----:R-:W-:Y:S01]  /*30fd0*/  ENDCOLLECTIVE ;  /* 0x000000000000791b */ /* 0x003fe20003800000 */
.L_x_10954:
        /* <DEDUP_REMOVED lines=13> */
.L_x_10955:
[----:B------:R-:W-:Y:S02]  /*310b0*/  IMAD.MOV.U32 R13, RZ, RZ, R4 ;  /* 0x000000ffff0d7224 */ /* 0x000fe400078e0004 */
[----:B------:R-:W-:-:S07]  /*310c0*/  IMAD.MOV.U32 R3, RZ, RZ, R14 ;  /* 0x000000ffff037224 */ /* 0x000fce00078e000e */
[----:B------:R-:W-:Y:S05]  /*310d0*/  WARPSYNC.COLLECTIVE R15, `(.L_x_10956) ;  /* 0x000000000f087348 */ /* 0x000fea0003c00000 */
[----:B------:R0:W1:Y:S02]  /*310e0*/  SHFL.IDX P6, R14, R13, R12, R11 ;  /* 0x0000000c0d0e7389 */ /* 0x00006400000c000b */
[----:B01----:R-:W-:Y:S01]  /*310f0*/  ENDCOLLECTIVE ;  /* 0x000000000000791b */ /* 0x003fe20003800000 */
.L_x_10956:
        /* <DEDUP_REMOVED lines=13> */
.L_x_10957:
[----:B------:R-:W-:Y:S01]  /*311d0*/  IMAD.MOV.U32 R13, RZ, RZ, R4 ;  /* 0x000000ffff0d7224 */ /* 0x000fe200078e0004 */
[----:B------:R-:W-:-:S07]  /*311e0*/  MOV R3, R14 ;  /* 0x0000000e00037202 */ /* 0x000fce0000000f00 */
[----:B------:R-:W-:Y:S05]  /*311f0*/  WARPSYNC.COLLECTIVE R15, `(.L_x_10958) ;  /* 0x000000000f087348 */ /* 0x000fea0003c00000 */
[----:B------:R0:W1:Y:S02]  /*31200*/  SHFL.IDX P6, R14, R13, R12, R11 ;  /* 0x0000000c0d0e7389 */ /* 0x00006400000c000b */
[----:B01----:R-:W-:Y:S01]  /*31210*/  ENDCOLLECTIVE ;  /* 0x000000000000791b */ /* 0x003fe20003800000 */
.L_x_10958:
        /* <DEDUP_REMOVED lines=13> */
.L_x_10959:
[----:B------:R-:W-:Y:S01]  /*312f0*/  MOV R13, R4 ;  /* 0x00000004000d7202 */ /* 0x000fe20000000f00 */
[----:B------:R-:W-:-:S07]  /*31300*/  IMAD.MOV.U32 R9, RZ, RZ, R14 ;  /* 0x000000ffff097224 */ /* 0x000fce00078e000e */
[----:B------:R-:W-:Y:S05]  /*31310*/  WARPSYNC.COLLECTIVE R15, `(.L_x_10960) ;  /* 0x000000000f087348 */ /* 0x000fea0003c00000 */
[----:B------:R0:W1:Y:S02]  /*31320*/  SHFL.IDX P6, R14, R13, R12, R11 ;  /* 0x0000000c0d0e7389 */ /* 0x00006400000c000b */
[----:B01----:R-:W-:Y:S01]  /*31330*/  ENDCOLLECTIVE ;  /* 0x000000000000791b */ /* 0x003fe20003800000 */
.L_x_10960:
[----:B------:R-:W-:Y:S02]  /*31340*/  IMAD.MOV.U32 R13, RZ, RZ, R5 ;  /* 0x000000ffff0d7224 */ /* 0x000fe400078e0005 */
[----:B------:R-:W-:Y:S02]  /*31350*/  IMAD.MOV.U32 R12, RZ, RZ, 0x7 ;  /* 0x00000007ff0c7424 */ /* 0x000fe400078e00ff */
[----:B------:R-:W-:-:S07]  /*31360*/  IMAD.MOV.U32 R2, RZ, RZ, R14 ;  /* 0x000000ffff027224 */ /* 0x000fce00078e000e */
[----:B------:R-:W-:Y:S05]  /*31370*/  WARPSYNC.COLLECTIVE R15, `(.L_x_10961) ;  /* 0x000000000f087348 */ /* 0x000fea0003c00000 */
[----:B------:R0:W1:Y:S02]  /*31380*/  SHFL.IDX P6, R14, R13, R12, R11 ;  /* 0x0000000c0d0e7389 */ /* 0x00006400000c000b */
[----:B01----:R-:W-:Y:S01]  /*31390*/  ENDCOLLECTIVE ;  /* 0x000000000000791b */ /* 0x003fe20003800000 */
.L_x_10961:
[----:B------:R-:W-:Y:S01]  /*313a0*/  IMAD.MOV.U32 R13, RZ, RZ, R4 ;  /* 0x000000ffff0d7224 */ /* 0x000fe200078e0004 */
[----:B------:R-:W-:-:S04]  /*313b0*/  IADD3 R4, P0, R34, R2, RZ ;  /* 0x0000000222047210 */ /* 0x000fc80007f1e0ff */
[----:B------:R-:W-:Y:S01]  /*313c0*/  IADD3.X R5, RZ, R9, RZ, P0, !PT ;  /* 0x00000009ff057210 */ /* 0x000fe200007fe4ff */
[----:B------:R-:W-:-:S08]  /*313d0*/  IMAD.MOV.U32 R3, RZ, RZ, R14 ;  /* 0x000000ffff037224 */ /* 0x000fd000078e000e */
[----:B------:R-:W-:Y:S05]  /*313e0*/  WARPSYNC.COLLECTIVE R15, `(.L_x_10962) ;  /* 0x000000000f087348 */ /* 0x000fea0003c00000 */
[----:B------:R0:W1:Y:S02]  /*313f0*/  SHFL.IDX P6, R14, R13, R12, R11 ;  /* 0x0000000c0d0e7389 */ /* 0x00006400000c000b */
[----:B01----:R-:W-:Y:S01]  /*31400*/  ENDCOLLECTIVE ;  /* 0x000000000000791b */ /* 0x003fe20003800000 */
.L_x_10962:
[----:B------:R-:W-:Y:S02]  /*31410*/  ULDC.64 UR4, c[0x0][0x208] ;  /* 0x0000820000047ab9 */ /* 0x000fe40000000a00 */
[----:B------:R-:W-:Y:S01]  /*31420*/  @!PT LDS RZ, [RZ] ;  /* 0x00000000fffff984 */ /* 0x000fe20000000800 */
[----:B------:R-:W-:Y:S01]  /*31430*/  @!PT LDS RZ, [RZ] ;  /* 0x00000000fffff984 */ /* 0x000fe20000000800 */
[----:B------:R-:W-:Y:S01]  /*31440*/  @!PT LDS RZ, [RZ] ;  /* 0x00000000fffff984 */ /* 0x000fe20000000800 */
[----:B------:R0:W-:Y:S01]  /*31450*/  LDGSTS.E.BYPASS.LTC128B.128 [R6+0x1b400], desc[UR4][R4.64], !P2 ;  /* 0x1b40000004067fae */ /* 0x0001e2000d101d44 */
[----:B------:R-:W-:Y:S02]  /*31460*/  IMAD.MOV.U32 R13, RZ, RZ, R8 ;  /* 0x000000ffff0d7224 */ /* 0x000fe400078e0008 */
[----:B------:R-:W-:Y:S02]  /*31470*/  IMAD.MOV.U32 R12, RZ, RZ, RZ ;  /* 0x000000ffff0c7224 */ /* 0x000fe400078e00ff */
[----:B------:R-:W-:-:S05]  /*31480*/  IMAD.MOV.U32 R10, RZ, RZ, R14 ;  /* 0x000000ffff0a7224 */ /* 0x000fca00078e000e */
[----:B------:R-:W-:-:S05]  /*31490*/  IADD3 R2, P0, R34, R10, RZ ;  /* 0x0000000a22027210 */ /* 0x000fca0007f1e0ff */
[----:B------:R-:W-:-:S05]  /*314a0*/  IMAD.X R3, RZ, RZ, R3, P0 ;  /* 0x000000ffff037224 */ /* 0x000fca00000e0603 */
[----:B------:R0:W-:Y:S03]  /*314b0*/  LDGSTS.E.BYPASS.LTC128B.128 [R6+0x1bc00], desc[UR4][R2.64], !P2 ;  /* 0x1bc0000002067fae */ /* 0x0001e6000d101d44 */
[----:B0-----:R-:W-:Y:S05]  /*314c0*/  WARPSYNC.COLLECTIVE R15, `(.L_x_10963) ;  /* 0x000000000f087348 */ /* 0x001fea0003c00000 */
[----:B------:R1:W2:Y:S02]  /*314d0*/  SHFL.IDX P6, R14, R13, R12, R11 ;  /* 0x0000000c0d0e7389 */ /* 0x0002a400000c000b */
[----:B012---:R-:W-:Y:S01]  /*314e0*/  ENDCOLLECTIVE ;  /* 0x000000000000791b */ /* 0x007fe20003800000 */
.L_x_10963:
[----:B------:R-:W-:Y:S02]  /*314f0*/  IMAD.MOV.U32 R13, RZ, RZ, R7 ;  /* 0x000000ffff0d7224 */ /* 0x000fe400078e0007 */
[----:B------:R-:W-:-:S07]  /*31500*/  IMAD.MOV.U32 R4, RZ, RZ, R14 ;  /* 0x000000ffff047224 */ /* 0x000fce00078e000e */
[----:B------:R-:W-:Y:S05]  /*31510*/  WARPSYNC.COLLECTIVE R15, `(.L_x_10964) ;  /* 0x000000000f087348 */ /* 0x000fea0003c00000 */
[----:B------:R0:W1:Y:S02]  /*31520*/  SHFL.IDX P6, R14, R13, R12, R11 ;  /* 0x0000000c0d0e7389 */ /* 0x00006400000c000b */
[----:B01----:R-:W-:Y:S01]  /*31530*/  ENDCOLLECTIVE ;  /* 0x000000000000791b */ /* 0x003fe20003800000 */
.L_x_10964:
        /* <DEDUP_REMOVED lines=13> */
.L_x_10965:
[----:B------:R-:W-:Y:S02]  /*31610*/  IMAD.MOV.U32 R13, RZ, RZ, R7 ;  /* 0x000000ffff0d7224 */ /* 0x000fe400078e0007 */
[----:B------:R-:W-:-:S07]  /*31620*/  IMAD.MOV.U32 R8, RZ, RZ, R14 ;  /* 0x000000ffff087224 */ /* 0x000fce00078e000e */
[----:B------:R-:W-:Y:S05]  /*31630*/  WARPSYNC.COLLECTIVE R15, `(.L_x_10966) ;  /* 0x000000000f087348 */ /* 0x000fea0003c00000 */
[----:B------:R0:W1:Y:S02]  /*31640*/  SHFL.IDX P6, R14, R13, R12, R11 ;  /* 0x0000000c0d0e7389 */ /* 0x00006400000c000b */
[----:B01----:R-:W-:Y:S01]  /*31650*/  ENDCOLLECTIVE ;  /* 0x000000000000791b */ /* 0x003fe20003800000 */
.L_x_10966:
[----:B------:R-:W-:Y:S01]  /*31660*/  IMAD.MOV.U32 R2, RZ, RZ, R14 ;  /* 0x000000ffff027224 */ /* 0x000fe200078e000e */
[----:B------:R-:W-:Y:S06]  /*31670*/  BRA `(.L_x_10967) ;  /* 0xffffff5400ec7947 */ /* 0x000fec000383ffff */
.L_x_10632:
[----:B-1----:R1:W2:Y:S02]  /*31680*/  SYNCS.PHASECHK.TRANS64.TRYWAIT P2, [R2+URZ+0x22870], R0 ;  /* 0x02287000020075a7 */ /* 0x0022a4000804017f */
[----:B--2---:R-:W-:Y:S05]  /*31690*/  @!P2 NANOSLEEP.SYNCS 0x989680 ;  /* 0x009896800000a95d */ /* 0x004fea0003900000 */
[----:B------:R-:W2:Y:S02]  /*316a0*/  @!P2 SYNCS.PHASECHK.TRANS64 P2, [R2+URZ+0x22870], R0 ;  /* 0x022870000200a5a7 */ /* 0x000ea4000804007f */
[----:B--2---:R-:W-:Y:S05]  /*316b0*/  @!P2 BRA `(.L_x_10632) ;  /* 0xfffffffc00f0a947 */ /* 0x004fea000383ffff */
[----:B------:R-:W-:Y:S05]  /*316c0*/  BRA `(.L_x_10968) ;  /* 0xffffff5800547947 */ /* 0x000fea000383ffff */
.L_x_10634:
[----:B-1----:R1:W2:Y:S02]  /*316d0*/  SYNCS.PHASECHK.TRANS64.TRYWAIT P2, [R2+URZ+0x22860], R3 ;  /* 0x02286003020075a7 */ /* 0x0022a4000804017f */
[----:B--2---:R-:W-:Y:S05]  /*316e0*/  @!P2 NANOSLEEP.SYNCS 0x989680 ;  /* 0x009896800000a95d */ /* 0x004fea0003900000 */
[----:B------:R-:W2:Y:S02]  /*316f0*/  @!P2 SYNCS.PHASECHK.TRANS64 P2, [R2+URZ+0x22860], R3 ;  /* 0x022860030200a5a7 */ /* 0x000ea4000804007f */
[----:B--2---:R-:W-:Y:S05]  /*31700*/  @!P2 BRA `(.L_x_10634) ;  /* 0xfffffffc00f0a947 */ /* 0x004fea000383ffff */
[----:B------:R-:W-:Y:S05]  /*31710*/  BRA `(.L_x_10969) ;  /* 0xffffff5800647947 */ /* 0x000fea000383ffff */
.L_x_10642:
[----:B0-----:R0:W1:Y:S02]  /*31720*/  SYNCS.PHASECHK.TRANS64.TRYWAIT P1, [R0+URZ+0x22870], R3 ;  /* 0x02287003000075a7 */ /* 0x001064000802017f */
[----:B-1----:R-:W-:Y:S05]  /*31730*/  @!P1 NANOSLEEP.SYNCS 0x989680 ;  /* 0x009896800000995d */ /* 0x002fea0003900000 */
[----:B------:R-:W1:Y:S02]  /*31740*/  @!P1 SYNCS.PHASECHK.TRANS64 P1, [R0+URZ+0x22870], R3 ;  /* 0x02287003000095a7 */ /* 0x000e64000802007f */
[----:B-1----:R-:W-:Y:S05]  /*31750*/  @!P1 BRA `(.L_x_10642) ;  /* 0xfffffffc00f09947 */ /* 0x002fea000383ffff */
[----:B------:R-:W-:Y:S05]  /*31760*/  BRA `(.L_x_10970) ;  /* 0xffffff6000a07947 */ /* 0x000fea000383ffff */
.L_x_10644:
[----:B0-----:R0:W1:Y:S02]  /*31770*/  SYNCS.PHASECHK.TRANS64.TRYWAIT P1, [R0+URZ+0x22860], R3 ;  /* 0x02286003000075a7 */ /* 0x001064000802017f */
[----:B-1----:R-:W-:Y:S05]  /*31780*/  @!P1 NANOSLEEP.SYNCS 0x989680 ;  /* 0x009896800000995d */ /* 0x002fea0003900000 */
[----:B------:R-:W1:Y:S02]  /*31790*/  @!P1 SYNCS.PHASECHK.TRANS64 P1, [R0+URZ+0x22860], R3 ;  /* 0x02286003000095a7 */ /* 0x000e64000802007f */
[----:B-1----:R-:W-:Y:S05]  /*317a0*/  @!P1 BRA `(.L_x_10644) ;  /* 0xfffffffc00f09947 */ /* 0x002fea000383ffff */
[----:B------:R-:W-:Y:S05]  /*317b0*/  BRA `(.L_x_10971) ;  /* 0xffffff6000b07947 */ /* 0x000fea000383ffff */
.L_x_10649:
[----:B------:R-:W-:Y:S01]  /*317c0*/  BSSY B0, `(.L_x_10972) ;  /* 0x0000008000007945 */ /* 0x000fe20003800000 */
[----:B------:R-:W-:Y:S01]  /*317d0*/  IMAD.MOV.U32 R13, RZ, RZ, R16 ;  /* 0x000000ffff0d7224 */ /* 0x000fe200078e0010 */
[----:B------:R-:W-:Y:S01]  /*317e0*/  MOV R12, RZ ;  /* 0x000000ff000c7202 */ /* 0x000fe20000000f00 */
[----:B------:R-:W-:Y:S02]  /*317f0*/  IMAD.MOV.U32 R11, RZ, RZ, 0x1f ;  /* 0x0000001fff0b7424 */ /* 0x000fe400078e00ff */
[----:B------:R-:W-:-:S07]  /*31800*/  IMAD.MOV.U32 R15, RZ, RZ, -0x1 ;  /* 0xffffffffff0f7424 */ /* 0x000fce00078e00ff */
[----:B0123-5:R-:W-:Y:S05]  /*31810*/  WARPSYNC.COLLECTIVE R15, `(.L_x_10973) ;  /* 0x000000000f087348 */ /* 0x02ffea0003c00000 */
[----:B------:R4:W0:Y:S02]  /*31820*/  SHFL.IDX P6, R14, R13, R12, R11 ;  /* 0x0000000c0d0e7389 */ /* 0x00082400000c000b */
[----:B012345:R-:W-:Y:S01]  /*31830*/  ENDCOLLECTIVE ;  /* 0x000000000000791b */ /* 0x03ffe20003800000 */
.L_x_10973:
[----:B------:R-:W-:Y:S05]  /*31840*/  BSYNC B0 ;  /* 0x0000000000007941 */ /* 0x000fea0003800000 */
.L_x_10972:
[----:B------:R-:W-:Y:S01]  /*31850*/  IMAD.MOV.U32 R13, RZ, RZ, R16 ;  /* 0x000000ffff0d7224 */ /* 0x000fe200078e0010 */
[----:B------:R-:W-:Y:S01]  /*31860*/  MOV R15, 0xffffffff ;  /* 0xffffffff000f7802 */ /* 0x000fe20000000f00 */
[----:B------:R-:W-:Y:S02]  /*31870*/  IMAD.MOV.U32 R12, RZ, RZ, 0x1 ;  /* 0x00000001ff0c7424 */ /* 0x000fe400078e00ff */
[----:B------:R-:W-:Y:S02]  /*31880*/  IMAD.MOV.U32 R11, RZ, RZ, 0x1f ;  /* 0x0000001fff0b7424 */ /* 0x000fe400078e00ff */
[----:B------:R-:W-:Y:S02]  /*31890*/  IMAD.IADD R9, R19, 0x1, R8 ;  /* 0x0000000113097824 */ /* 0x000fe400078e0208 */
[----:B------:R-:W-:-:S07]  /*318a0*/  IMAD.MOV.U32 R0, RZ, RZ, R14 ;  /* 0x000000ffff007224 */ /* 0x000fce00078e000e */
[----:B------:R-:W-:Y:S05]  /*318b0*/  WARPSYNC.COLLECTIVE R15, `(.L_x_10974) ;  /* 0x000000000f087348 */ /* 0x000fea0003c00000 */
[----:B------:R0:W1:Y:S02]  /*318c0*/  SHFL.IDX P6, R14, R13, R12, R11 ;  /* 0x0000000c0d0e7389 */ /* 0x00006400000c000b */
[----:B01----:R-:W-:Y:S01]  /*318d0*/  ENDCOLLECTIVE ;  /* 0x000000000000791b */ /* 0x003fe20003800000 */
.L_x_10974:
[----:B------:R-:W-:Y:S01]  /*318e0*/  ULDC UR4, c[0x0][0xc3c] ;  /* 0x00030f0000047ab9 */ /* 0x000fe20000000800 */
[----:B------:R-:W-:Y:S01]  /*318f0*/  ULDC.64 UR6, c[0x0][0x208] ;  /* 0x0000820000067ab9 */ /* 0x000fe20000000a00 */
        /* <DEDUP_REMOVED lines=22> */
.L_x_10975:
[----:B------:R-:W-:Y:S01]  /*31a60*/  IMAD.MOV.U32 R12, RZ, RZ, 0x2 ;  /* 0x00000002ff0c7424 */ /* 0x000fe200078e00ff */
[----:B------:R-:W-:-:S04]  /*31a70*/  SEL R4, R14, RZ, P1 ;  /* 0x000000ff0e047207 */ /* 0x000fc80000800000 */
[----:B------:R-:W-:-:S05]  /*31a80*/  IADD3 R4, R13, R4, RZ ;  /* 0x000000040d047210 */ /* 0x000fca0007ffe0ff */
[----:B------:R-:W-:-:S07]  /*31a90*/  IMAD.MOV.U32 R13, RZ, RZ, R4 ;  /* 0x000000ffff0d7224 */ /* 0x000fce00078e0004 */
[----:B------:R-:W-:Y:S05]  /*31aa0*/  WARPSYNC.COLLECTIVE R15, `(.L_x_10976) ;  /* 0x000000000f087348 */ /* 0x000fea0003c00000 */
[----:B------:R0:W1:Y:S02]  /*31ab0*/  SHFL.UP P6, R14, R13, R12, R11 ;  /* 0x0400000c0d0e7389 */ /* 0x00006400000c000b */
[----:B01----:R-:W-:Y:S01]  /*31ac0*/  ENDCOLLECTIVE ;  /* 0x000000000000791b */ /* 0x003fe20003800000 */
.L_x_10976:
[----:B------:R-:W-:Y:S01]  /*31ad0*/  IMAD.MOV.U32 R12, RZ, RZ, 0x4 ;  /* 0x00000004ff0c7424 */ /* 0x000fe200078e00ff */
[----:B------:R-:W-:-:S05]  /*31ae0*/  SEL R3, R14, RZ, P2 ;  /* 0x000000ff0e037207 */ /* 0x000fca0001000000 */
[----:B------:R-:W-:-:S04]  /*31af0*/  IMAD.IADD R2, R4, 0x1, R3 ;  /* 0x0000000104027824 */ /* 0x000fc800078e0203 */
[----:B------:R-:W-:-:S07]  /*31b00*/  IMAD.MOV.U32 R13, RZ, RZ, R2 ;  /* 0x000000ffff0d7224 */ /* 0x000fce00078e0002 */
[----:B------:R-:W-:Y:S05]  /*31b10*/  WARPSYNC.COLLECTIVE R15, `(.L_x_10977) ;  /* 0x000000000f087348 */ /* 0x000fea0003c00000 */
[----:B------:R0:W1:Y:S02]  /*31b20*/  SHFL.UP P6, R14, R13, R12, R11 ;  /* 0x0400000c0d0e7389 */ /* 0x00006400000c000b */
[----:B01----:R-:W-:Y:S01]  /*31b30*/  ENDCOLLECTIVE ;  /* 0x000000000000791b */ /* 0x003fe20003800000 */
.L_x_10977:
[----:B------:R-:W-:Y:S01]  /*31b40*/  IMAD.MOV.U32 R12, RZ, RZ, 0x8 ;  /* 0x00000008ff0c7424 */ /* 0x000fe200078e00ff */
[----:B------:R-:W-:-:S05]  /*31b50*/  SEL R3, R14, RZ, P3 ;  /* 0x000000ff0e037207 */ /* 0x000fca0001800000 */
[----:B------:R-:W-:-:S05]  /*31b60*/  IMAD.IADD R3, R2, 0x1, R3 ;  /* 0x0000000102037824 */ /* 0x000fca00078e0203 */
[----:B------:R-:W-:-:S07]  /*31b70*/  MOV R13, R3 ;  /* 0x00000003000d7202 */ /* 0x000fce0000000f00 */
[----:B------:R-:W-:Y:S05]  /*31b80*/  WARPSYNC.COLLECTIVE R15, `(.L_x_10978) ;  /* 0x000000000f087348 */ /* 0x000fea0003c00000 */
[----:B------:R0:W1:Y:S02]  /*31b90*/  SHFL.UP P6, R14, R13, R12, R11 ;  /* 0x0400000c0d0e7389 */ /* 0x00006400000c000b */
[----:B01----:R-:W-:Y:S01]  /*31ba0*/  ENDCOLLECTIVE ;  /* 0x000000000000791b */ /* 0x003fe20003800000 */
.L_x_10978:
[----:B------:R-:W-:Y:S01]  /*31bb0*/  IMAD.MOV.U32 R12, RZ, RZ, 0x10 ;  /* 0x00000010ff0c7424 */ /* 0x000fe200078e00ff */
[----:B------:R-:W-:-:S05]  /*31bc0*/  SEL R4, R14, RZ, P4 ;  /* 0x000000ff0e047207 */ /* 0x000fca0002000000 */
[----:B------:R-:W-:-:S04]  /*31bd0*/  IMAD.IADD R4, R3, 0x1, R4 ;  /* 0x0000000103047824 */ /* 0x000fc800078e0204 */
[----:B------:R-:W-:-:S07]  /*31be0*/  IMAD.MOV.U32 R13, RZ, RZ, R4 ;  /* 0x000000ffff0d7224 */ /* 0x000fce00078e0004 */
[----:B------:R-:W-:Y:S05]  /*31bf0*/  WARPSYNC.COLLECTIVE R15, `(.L_x_10979) ;  /* 0x000000000f087348 */ /* 0x000fea0003c00000 */
[----:B------:R0:W1:Y:S02]  /*31c00*/  SHFL.UP P6, R14, R13, R12, R11 ;  /* 0x0400000c0d0e7389 */ /* 0x00006400000c000b */
[----:B01----:R-:W-:Y:S01]  /*31c10*/  ENDCOLLECTIVE ;  /* 0x000000000000791b */ /* 0x003fe20003800000 */
.L_x_10979:
        /* <DEDUP_REMOVED lines=8> */
.L_x_10980:
[----:B------:R-:W-:Y:S05]  /*31ca0*/  BRA `(.L_x_10981) ;  /* 0xffffff6800447947 */ /* 0x000fea000383ffff */
.L_x_10652:
[----:B------:R-:W-:Y:S01]  /*31cb0*/  BSSY B0, `(.L_x_10982) ;  /* 0x0000007000007945 */ /* 0x000fe20003800000 */
[----:B------:R-:W-:Y:S02]  /*31cc0*/  IMAD.MOV.U32 R12, RZ, RZ, 0x1 ;  /* 0x00000001ff0c7424 */ /* 0x000fe400078e00ff */
[----:B------:R-:W-:Y:S02]  /*31cd0*/  IMAD.MOV.U32 R11, RZ, RZ, RZ ;  /* 0x000000ffff0b7224 */ /* 0x000fe400078e00ff */
[----:B------:R-:W-:-:S07]  /*31ce0*/  IMAD.MOV.U32 R15, RZ, RZ, -0x1 ;  /* 0xffffffffff0f7424 */ /* 0x000fce00078e00ff */
[----:B-1---5:R-:W-:Y:S05]  /*31cf0*/  WARPSYNC.COLLECTIVE R15, `(.L_x_10983) ;  /* 0x000000000f087348 */ /* 0x022fea0003c00000 */
[----:B------:R0:W2:Y:S02]  /*31d00*/  SHFL.UP P6, R14, R13, R12, R11 ;  /* 0x0400000c0d0e7389 */ /* 0x0000a400000c000b */
[----:B012--5:R-:W-:Y:S01]  /*31d10*/  ENDCOLLECTIVE ;  /* 0x000000000000791b */ /* 0x027fe20003800000 */
.L_x_10983:
[----:B------:R-:W-:Y:S05]  /*31d20*/  BSYNC B0 ;  /* 0x0000000000007941 */ /* 0x000fea0003800000 */
.L_x_10982:
[----:B------:R-:W-:Y:S01]  /*31d30*/  SEL R14, R14, RZ, P1 ;  /* 0x000000ff0e0e7207 */ /* 0x000fe20000800000 */
[----:B------:R-:W-:Y:S01]  /*31d40*/  IMAD.MOV.U32 R12, RZ, RZ, 0x2 ;  /* 0x00000002ff0c7424 */ /* 0x000fe200078e00ff */
[----:B------:R-:W-:Y:S01]  /*31d50*/  MOV R11, RZ ;  /* 0x000000ff000b7202 */ /* 0x000fe20000000f00 */
[----:B------:R-:W-:Y:S02]  /*31d60*/  IMAD.MOV.U32 R15, RZ, RZ, -0x1 ;  /* 0xffffffffff0f7424 */ /* 0x000fe400078e00ff */
[----:B------:R-:W-:-:S07]  /*31d70*/  IMAD.IADD R13, R13, 0x1, R14 ;  /* 0x000000010d0d7824 */ /* 0x000fce00078e020e */
[----:B------:R-:W-:Y:S05]  /*31d80*/  WARPSYNC.COLLECTIVE R15, `(.L_x_10984) ;  /* 0x000000000f087348 */ /* 0x000fea0003c00000 */
[----:B------:R0:W1:Y:S02]  /*31d90*/  SHFL.UP P6, R14, R13, R12, R11 ;  /* 0x0400000c0d0e7389 */ /* 0x00006400000c000b */
[----:B01----:R-:W-:Y:S01]  /*31da0*/  ENDCOLLECTIVE ;  /* 0x000000000000791b */ /* 0x003fe20003800000 */
.L_x_10984:
[----:B------:R-:W-:Y:S01]  /*31db0*/  IMAD.MOV.U32 R12, RZ, RZ, 0x4 ;  /* 0x00000004ff0c7424 */ /* 0x000fe200078e00ff */
[----:B------:R-:W-:-:S05]  /*31dc0*/  SEL R14, R14, RZ, P2 ;  /* 0x000000ff0e0e7207 */ /* 0x000fca0001000000 */
[----:B------:R-:W-:-:S04]  /*31dd0*/  IMAD.IADD R3, R13, 0x1, R14 ;  /* 0x000000010d037824 */ /* 0x000fc800078e020e */
[----:B------:R-:W-:-:S07]  /*31de0*/  IMAD.MOV.U32 R13, RZ, RZ, R3 ;  /* 0x000000ffff0d7224 */ /* 0x000fce00078e0003 */
[----:B------:R-:W-:Y:S05]  /*31df0*/  WARPSYNC.COLLECTIVE R15, `(.L_x_10985) ;  /* 0x000000000f087348 */ /* 0x000fea0003c00000 */
[----:B------:R0:W1:Y:S02]  /*31e00*/  SHFL.UP P6, R14, R13, R12, R11 ;  /* 0x0400000c0d0e7389 */ /* 0x00006400000c000b */
[----:B01----:R-:W-:Y:S01]  /*31e10*/  ENDCOLLECTIVE ;  /* 0x000000000000791b */ /* 0x003fe20003800000 */
.L_x_10985:
[----:B------:R-:W-:Y:S02]  /*31e20*/  MOV R12, 0x8 ;  /* 0x00000008000c7802 */ /* 0x000fe40000000f00 */
[----:B------:R-:W-:-:S05]  /*31e30*/  SEL R4, R14, RZ, P3 ;  /* 0x000000ff0e047207 */ /* 0x000fca0001800000 */
[----:B------:R-:W-:-:S04]  /*31e40*/  IMAD.IADD R4, R3, 0x1, R4 ;  /* 0x0000000103047824 */ /* 0x000fc800078e0204 */
[----:B------:R-:W-:-:S07]  /*31e50*/  IMAD.MOV.U32 R13, RZ, RZ, R4 ;  /* 0x000000ffff0d7224 */ /* 0x000fce00078e0004 */
[----:B------:R-:W-:Y:S05]  /*31e60*/  WARPSYNC.COLLECTIVE R15, `(.L_x_10986) ;  /* 0x000000000f087348 */ /* 0x000fea0003c00000 */
[----:B------:R0:W1:Y:S02]  /*31e70*/  SHFL.UP P6, R14, R13, R12, R11 ;  /* 0x0400000c0d0e7389 */ /* 0x00006400000c000b */
[----:B01----:R-:W-:Y:S01]  /*31e80*/  ENDCOLLECTIVE ;  /* 0x000000000000791b */ /* 0x003fe20003800000 */
.L_x_10986:
[----:B------:R-:W-:Y:S01]  /*31e90*/  IMAD.MOV.U32 R12, RZ, RZ, 0x10 ;  /* 0x00000010ff0c7424 */ /* 0x000fe200078e00ff */
[----:B------:R-:W-:-:S05]  /*31ea0*/  SEL R7, R14, RZ, P4 ;  /* 0x000000ff0e077207 */ /* 0x000fca0002000000 */
[----:B------:R-:W-:-:S04]  /*31eb0*/  IMAD.IADD R7, R4, 0x1, R7 ;  /* 0x0000000104077824 */ /* 0x000fc800078e0207 */
[----:B------:R-:W-:-:S07]  /*31ec0*/  IMAD.MOV.U32 R13, RZ, RZ, R7 ;  /* 0x000000ffff0d7224 */ /* 0x000fce00078e0007 */
[----:B------:R-:W-:Y:S05]  /*31ed0*/  WARPSYNC.COLLECTIVE R15, `(.L_x_10987) ;  /* 0x000000000f087348 */ /* 0x000fea0003c00000 */
[----:B------:R0:W1:Y:S02]  /*31ee0*/  SHFL.UP P6, R14, R13, R12, R11 ;  /* 0x0400000c0d0e7389 */ /* 0x00006400000c000b */
[----:B01----:R-:W-:Y:S01]  /*31ef0*/  ENDCOLLECTIVE ;  /* 0x000000000000791b */ /* 0x003fe20003800000 */
.L_x_10987:
        /* <DEDUP_REMOVED lines=8> */
.L_x_10988:
[----:B------:R-:W-:Y:S05]  /*31f80*/  BRA `(.L_x_10989) ;  /* 0xffffff6800347947 */ /* 0x000fea000383ffff */
.L_x_10654:
[----:B------:R-:W-:Y:S01]  /*31f90*/  BSSY B0, `(.L_x_10990) ;  /* 0x0000006000007945 */ /* 0x000fe20003800000 */
[----:B------:R-:W-:Y:S01]  /*31fa0*/  PLOP3.LUT P6, PT, P6, PT, PT, 0x8, 0x0 ;  /* 0x000000000000781c */ /* 0x000fe200037ce170 */
[----:B------:R-:W-:-:S12]  /*31fb0*/  IMAD.MOV.U32 R15, RZ, RZ, -0x1 ;  /* 0xffffffffff0f7424 */ /* 0x000fd800078e00ff */
[----:B01---5:R-:W-:Y:S05]  /*31fc0*/  WARPSYNC.COLLECTIVE R15, `(.L_x_10991) ;  /* 0x000000000f087348 */ /* 0x023fea0003c00000 */
[----:B------:R-:W-:Y:S01]  /*31fd0*/  VOTE.ANY R14, PT, P6 ;  /* 0x00000000000e7806 */ /* 0x000fe200030e0100 */
[----:B01---5:R-:W-:Y:S06]  /*31fe0*/  ENDCOLLECTIVE ;  /* 0x000000000000791b */ /* 0x023fec0003800000 */
.L_x_10991:
[----:B------:R-:W-:Y:S05]  /*31ff0*/  BSYNC B0 ;  /* 0x0000000000007941 */ /* 0x000fea0003800000 */
.L_x_10990:
        /* <DEDUP_REMOVED lines=10> */
.L_x_10992:
[----:B------:R-:W-:Y:S01]  /*320a0*/  IMAD.MOV.U32 R13, RZ, RZ, R5 ;  /* 0x000000ffff0d7224 */ /* 0x000fe200078e0005 */
[----:B------:R-:W-:-:S07]  /*320b0*/  MOV R17, R14 ;  /* 0x0000000e00117202 */ /* 0x000fce0000000f00 */
[----:B------:R-:W-:Y:S05]  /*320c0*/  WARPSYNC.COLLECTIVE R15, `(.L_x_10993) ;  /* 0x000000000f087348 */ /* 0x000fea0003c00000 */
[----:B------:R0:W1:Y:S02]  /*320d0*/  SHFL.IDX P6, R14, R13, R12, R11 ;  /* 0x0000000c0d0e7389 */ /* 0x00006400000c000b */
[----:B01----:R-:W-:Y:S01]  /*320e0*/  ENDCOLLECTIVE ;  /* 0x000000000000791b */ /* 0x003fe20003800000 */
.L_x_10993:
[----:B------:R-:W-:Y:S01]  /*320f0*/  IMAD.MOV.U32 R5, RZ, RZ, R14 ;  /* 0x000000ffff057224 */ /* 0x000fe200078e000e */
[----:B------:R-:W-:Y:S06]  /*32100*/  BRA `(.L_x_10994) ;  /* 0xffffff6800147947 */ /* 0x000fec000383ffff */
.L_x_10656:
[----:B------:R-:W-:Y:S01]  /*32110*/  BSSY B0, `(.L_x_10995) ;  /* 0x0000007000007945 */ /* 0x000fe20003800000 */
[----:B------:R-:W-:Y:S02]  /*32120*/  IMAD.MOV.U32 R13, RZ, RZ, R2 ;  /* 0x000000ffff0d7224 */ /* 0x000fe400078e0002 */
[----:B------:R-:W-:Y:S02]  /*32130*/  IMAD.MOV.U32 R11, RZ, RZ, 0x1f ;  /* 0x0000001fff0b7424 */ /* 0x000fe400078e00ff */
[----:B------:R-:W-:-:S07]  /*32140*/  IMAD.MOV.U32 R15, RZ, RZ, -0x1 ;  /* 0xffffffffff0f7424 */ /* 0x000fce00078e00ff */
[----:B012345:R-:W-:Y:S05]  /*32150*/  WARPSYNC.COLLECTIVE R15, `(.L_x_10996) ;  /* 0x000000000f087348 */ /* 0x03ffea0003c00000 */
[----:B------:R0:W0:Y:S02]  /*32160*/  SHFL.IDX P6, R14, R13, R12, R11 ;  /* 0x0000000c0d0e7389 */ /* 0x00002400000c000b */
[----:B012345:R-:W-:Y:S01]  /*32170*/  ENDCOLLECTIVE ;  /* 0x000000000000791b */ /* 0x03ffe20003800000 */
.L_x_10996:
[----:B------:R-:W-:Y:S05]  /*32180*/  BSYNC B0 ;  /* 0x0000000000007941 */ /* 0x000fea0003800000 */
.L_x_10995:
[----:B------:R-:W-:Y:S01]  /*32190*/  MOV R16, R14 ;  /* 0x0000000e00107202 */ /* 0x000fe20000000f00 */
[----:B------:R-:W-:Y:S06]  /*321a0*/  BRA `(.L_x_10655) ;  /* 0xffffff6800047947 */ /* 0x000fec000383ffff */
.L_x_10662:
[----:B0-----:R0:W1:Y:S02]  /*321b0*/  SYNCS.PHASECHK.TRANS64.TRYWAIT P0, [R5+URZ+0x22820], R0 ;  /* 0x02282000050075a7 */ /* 0x001064000800017f */
[----:B-1----:R-:W-:Y:S05]  /*321c0*/  @!P0 NANOSLEEP.SYNCS 0x989680 ;  /* 0x009896800000895d */ /* 0x002fea0003900000 */
[----:B------:R-:W1:Y:S02]  /*321d0*/  @!P0 SYNCS.PHASECHK.TRANS64 P0, [R5+URZ+0x22820], R0 ;  /* 0x02282000050085a7 */ /* 0x000e64000800007f */
[----:B-1----:R-:W-:Y:S05]  /*321e0*/  @!P0 BRA `(.L_x_10662) ;  /* 0xfffffffc00f08947 */ /* 0x002fea000383ffff */
[----:B------:R-:W-:Y:S05]  /*321f0*/  BRA `(.L_x_10997) ;  /* 0xffffff7000687947 */ /* 0x000fea000383ffff */
.L_x_10663:
        /* <DEDUP_REMOVED lines=8> */
[----:B0-23-5:R-:W-:Y:S05]  /*32280*/  WARPSYNC.COLLECTIVE R15, `(.L_x_10999) ;  /* 0x000000000f087348 */ /* 0x02dfea0003c00000 */
[----:B------:R1:W4:Y:S02]  /*32290*/  SHFL.IDX P6, R14, R13, R12, R11 ;  /* 0x0000000c0d0e7389 */ /* 0x00032400000c000b */
[----:B012345:R-:W-:Y:S01]  /*322a0*/  ENDCOLLECTIVE ;  /* 0x000000000000791b */ /* 0x03ffe20003800000 */
.L_x_10999:
[----:B------:R-:W-:Y:S05]  /*322b0*/  BSYNC B0 ;  /* 0x0000000000007941 */ /* 0x000fea0003800000 */
.L_x_10998:
[----:B------:R-:W-:Y:S05]  /*322c0*/  BRA `(.L_x_11000) ;  /* 0xffffff7000507947 */ /* 0x000fea000383ffff */
.L_x_10664:
[----:B------:R-:W-:Y:S01]  /*322d0*/  BSSY B0, `(.L_x_11001) ;  /* 0x0000006000007945 */ /* 0x000fe20003800000 */
[----:B------:R-:W-:-:S07]  /*322e0*/  IMAD.MOV.U32 R15, RZ, RZ, -0x1 ;  /* 0xffffffffff0f7424 */ /* 0x000fce00078e00ff */
[----:B0-23-5:R-:W-:Y:S05]  /*322f0*/  WARPSYNC.COLLECTIVE R15, `(.L_x_11002) ;  /* 0x000000000f0c7348 */ /* 0x02dfea0003c00000 */
[----:B------:R-:W-:Y:S02]  /*32300*/  ELECT P6, UR62, PT ;  /* 0x00000000003e782f */ /* 0x000fe400038c0000 */
[----:B------:R-:W-:Y:S01]  /*32310*/  MOV R14, UR62 ;  /* 0x0000003e000e7c02 */ /* 0x000fe20008000f00 */
[----:B0-23-5:R-:W-:Y:S10]  /*32320*/  ENDCOLLECTIVE ;  /* 0x000000000000791b */ /* 0x02dff40003800000 */
.L_x_11002:
[----:B------:R-:W-:Y:S05]  /*32330*/  BSYNC B0 ;  /* 0x0000000000007941 */ /* 0x000fea0003800000 */
.L_x_11001:
[----:B------:R-:W-:Y:S05]  /*32340*/  BRA `(.L_x_11003) ;  /* 0xffffff7000447947 */ /* 0x000fea000383ffff */
.L_x_10666:
[----:B0-----:R0:W1:Y:S02]  /*32350*/  SYNCS.PHASECHK.TRANS64.TRYWAIT P1, [R3+URZ+0x22840], R2 ;  /* 0x02284002030075a7 */ /* 0x001064000802017f */
[----:B-1----:R-:W-:Y:S05]  /*32360*/  @!P1 NANOSLEEP.SYNCS 0x989680 ;  /* 0x009896800000995d */ /* 0x002fea0003900000 */
[----:B------:R-:W1:Y:S02]  /*32370*/  @!P1 SYNCS.PHASECHK.TRANS64 P1, [R3+URZ+0x22840], R2 ;  /* 0x02284002030095a7 */ /* 0x000e64000802007f */
[----:B-1----:R-:W-:Y:S05]  /*32380*/  @!P1 BRA `(.L_x_10666) ;  /* 0xfffffffc00f09947 */ /* 0x002fea000383ffff */
[----:B------:R-:W-:Y:S05]  /*32390*/  BRA `(.L_x_11004) ;  /* 0xffffff7000707947 */ /* 0x000fea000383ffff */
.L_x_10668:
[----:B-1----:R1:W4:Y:S02]  /*323a0*/  SYNCS.PHASECHK.TRANS64.TRYWAIT P1, [R33+URZ+0x22840], R0 ;  /* 0x02284000210075a7 */ /* 0x002324000802017f */
[----:B----4-:R-:W-:Y:S05]  /*323b0*/  @!P1 NANOSLEEP.SYNCS 0x989680 ;  /* 0x009896800000995d */ /* 0x010fea0003900000 */
[----:B------:R-:W4:Y:S02]  /*323c0*/  @!P1 SYNCS.PHASECHK.TRANS64 P1, [R33+URZ+0x22840], R0 ;  /* 0x02284000210095a7 */ /* 0x000f24000802007f */
[----:B----4-:R-:W-:Y:S05]  /*323d0*/  @!P1 BRA `(.L_x_10668) ;  /* 0xfffffffc00f09947 */ /* 0x010fea000383ffff */
[----:B------:R-:W-:Y:S05]  /*323e0*/  BRA `(.L_x_11005) ;  /* 0xffffff7000807947 */ /* 0x000fea000383ffff */
.L_x_10670:
[----:B----4-:R4:W0:Y:S02]  /*323f0*/  SYNCS.PHASECHK.TRANS64.TRYWAIT P1, [R3+URZ+0x22860], R2 ;  /* 0x02286002030075a7 */ /* 0x010824000802017f */
[----:B0-----:R-:W-:Y:S05]  /*32400*/  @!P1 NANOSLEEP.SYNCS 0x989680 ;  /* 0x009896800000995d */ /* 0x001fea0003900000 */
[----:B------:R-:W0:Y:S02]  /*32410*/  @!P1 SYNCS.PHASECHK.TRANS64 P1, [R3+URZ+0x22860], R2 ;  /* 0x02286002030095a7 */ /* 0x000e24000802007f */
[----:B0-----:R-:W-:Y:S05]  /*32420*/  @!P1 BRA `(.L_x_10670) ;  /* 0xfffffffc00f09947 */ /* 0x001fea000383ffff */
[----:B------:R-:W-:Y:S05]  /*32430*/  BRA `(.L_x_11006) ;  /* 0xffffff70007c7947 */ /* 0x000fea000383ffff */
.L_x_10672:
[----:B------:R0:W0:Y:S02]  /*32440*/  SYNCS.PHASECHK.TRANS64.TRYWAIT P1, [R33+URZ+0x22860], R0 ;  /* 0x02286000210075a7 */ /* 0x000024000802017f */
[----:B0-----:R-:W-:Y:S05]  /*32450*/  @!P1 NANOSLEEP.SYNCS 0x989680 ;  /* 0x009896800000995d */ /* 0x001fea0003900000 */
[----:B------:R-:W0:Y:S02]  /*32460*/  @!P1 SYNCS.PHASECHK.TRANS64 P1, [R33+URZ+0x22860], R0 ;  /* 0x02286000210095a7 */ /* 0x000e24000802007f */
[----:B0-----:R-:W-:Y:S05]  /*32470*/  @!P1 BRA `(.L_x_10672) ;  /* 0xfffffffc00f09947 */ /* 0x001fea000383ffff */
[----:B------:R-:W-:Y:S05]  /*32480*/  BRA `(.L_x_11007) ;  /* 0xffffff7000787947 */ /* 0x000fea000383ffff */
.L_x_10674:
[----:B------:R0:W0:Y:S02]  /*32490*/  SYNCS.PHASECHK.TRANS64.TRYWAIT P1, [R3+URZ+0x22880], R2 ;  /* 0x02288002030075a7 */ /* 0x000024000802017f */
[----:B0-----:R-:W-:Y:S05]  /*324a0*/  @!P1 NANOSLEEP.SYNCS 0x989680 ;  /* 0x009896800000995d */ /* 0x001fea0003900000 */
[----:B------:R-:W0:Y:S02]  /*324b0*/  @!P1 SYNCS.PHASECHK.TRANS64 P1, [R3+URZ+0x22880], R2 ;  /* 0x02288002030095a7 */ /* 0x000e24000802007f */
[----:B0-----:R-:W-:Y:S05]  /*324c0*/  @!P1 BRA `(.L_x_10674) ;  /* 0xfffffffc00f09947 */ /* 0x001fea000383ffff */
[----:B------:R-:W-:Y:S05]  /*324d0*/  BRA `(.L_x_11008) ;  /* 0xffffff7000747947 */ /* 0x000fea000383ffff */
.L_x_11009:
        /* <DEDUP_REMOVED lines=10> */
.L_x_16292:


//--------------------- .text._ZN7cutlass13device_kernelIN5flash11enable_sm90INS1_16FlashAttnFwdSm90INS1_25CollectiveMainloopFwdSm90ILi2EN4cute5tupleIJNS5_1CILi1EEES8_S8_EEENS6_IJNS7_ILi192EEENS7_ILi128EEENS7_ILi96EEEEEELi96ENS_12float_e4m3_tEfNS_4arch4Sm90ELb0ELb0ELb1ELb0ELb1ELb0ELb0ELb1ELb1ELb1ELb1ELb0EEENS1_21CollectiveEpilogueFwdINS6_IJSA_SC_SB_EEES9_NS_10bfloat16_tESG_Li384ELb0ELb1ELb1ELb1EEENS1_19SingleTileSchedulerILb0ELb1ELb1ELi192EEEEEEEEEvNT_6ParamsE --------------------------
	.section	.text._ZN7cutlass13device_kernelIN5flash11enable_sm90INS1_16FlashAttnFwdSm90INS1_25CollectiveMainloopFwdSm90ILi2EN4cute5tupleIJNS5_1CILi1EEES8_S8_EEENS6_IJNS7_ILi192EEENS7_ILi128EEENS7_ILi96EEEEEELi96ENS_12float_e4m3_tEfNS_4arch4Sm90ELb0ELb0ELb1ELb0ELb1ELb0ELb0ELb1ELb1ELb1ELb1ELb0EEENS1_21CollectiveEpilogueFwdINS6_IJSA_SC_SB_EEES9_NS_10bfloat16_tESG_Li384ELb0ELb1ELb1ELb1EEENS1_19SingleTileSchedulerILb0ELb1ELb1ELi192EEEEEEEEEvNT_6ParamsE,"ax",@progbits
	.align	128
.text._ZN7cutlass13device_kernelIN5flash11enable_sm90INS1_16FlashAttnFwdSm90INS1_25CollectiveMainloopFwdSm90ILi2EN4cute5tupleIJNS5_1CILi1EEES8_S8_EEENS6_IJNS7_ILi192EEENS7_ILi128EEENS7_ILi96EEEEEELi96ENS_12float_e4m3_tEfNS_4arch4Sm90ELb0ELb0ELb1ELb0ELb1ELb0ELb0ELb1ELb1ELb1ELb1ELb0EEENS1_21CollectiveEpilogueFwdINS6_IJSA_SC_SB_EEES9_NS_10bfloat16_tESG_Li384ELb0ELb1ELb1ELb1EEENS1_19SingleTileSchedulerILb0ELb1ELb1ELi192EEEEEEEEEvNT_6ParamsE:
        .type           _ZN7cutlass13device_kernelIN5flash11enable_sm90INS1_16FlashAttnFwdSm90INS1_25CollectiveMainloopFwdSm90ILi2EN4cute5tupleIJNS5_1CILi1EEES8_S8_EEENS6_IJNS7_ILi192EEENS7_ILi128EEENS7_ILi96EEEEEELi96ENS_12float_e4m3_tEfNS_4arch4Sm90ELb0ELb0ELb1ELb0ELb1ELb0ELb0ELb1ELb1ELb1ELb1ELb0EEENS1_21CollectiveEpilogueFwdINS6_IJSA_SC_SB_EEES9_NS_10bfloat16_tESG_Li384ELb0ELb1ELb1ELb1EEENS1_19SingleTileSchedulerILb0ELb1ELb1ELi192EEEEEEEEEvNT_6ParamsE,@function
        .size           _ZN7cutlass13device_kernelIN5flash11enable_sm90INS1_16FlashAttnFwdSm90INS1_25CollectiveMainloopFwdSm90ILi2EN4cute5tupleIJNS5_1CILi1EEES8_S8_EEENS6_IJNS7_ILi192EEENS7_ILi128EEENS7_ILi96EEEEEELi96ENS_12float_e4m3_tEfNS_4arch4Sm90ELb0ELb0ELb1ELb0ELb1ELb0ELb0ELb1ELb1ELb1ELb1ELb0EEENS1_21CollectiveEpilogueFwdINS6_IJSA_SC_SB_EEES9_NS_10bfloat16_tESG_Li384ELb0ELb1ELb1ELb1EEENS1_19SingleTileSchedulerILb0ELb1ELb1ELi192EEEEEEEEEvNT_6ParamsE,(.L_x_16293 - _ZN7cutlass13device_kernelIN5flash11enable_sm90INS1_16FlashAttnFwdSm90INS1_25CollectiveMainloopFwdSm90ILi2EN4cute5tupleIJNS5_1CILi1EEES8_S8_EEENS6_IJNS7_ILi192EEENS7_ILi128EEENS7_ILi96EEEEEELi96ENS_12float_e4m3_tEfNS_4arch4Sm90ELb0ELb0ELb1ELb0ELb1ELb0ELb0ELb1ELb1ELb1ELb1ELb0EEENS1_21CollectiveEpilogueFwdINS6_IJSA_SC_SB_EEES9_NS_10bfloat16_tESG_Li384ELb0ELb1ELb1ELb1EEENS1_19SingleTileSchedulerILb0ELb1ELb1ELi192EEEEEEEEEvNT_6ParamsE)
        .other          _ZN7cutlass13device_kernelIN5flash11enable_sm90INS1_16FlashAttnFwdSm90INS1_25CollectiveMainloopFwdSm90ILi2EN4cute5tupleIJNS5_1CILi1EEES8_S8_EEENS6_IJNS7_ILi192EEENS7_ILi128EEENS7_ILi96EEEEEELi96ENS_12float_e4m3_tEfNS_4arch4Sm90ELb0ELb0ELb1ELb0ELb1ELb0ELb0ELb1ELb1ELb1ELb1ELb0EEENS1_21CollectiveEpilogueFwdINS6_IJSA_SC_SB_EEES9_NS_10bfloat16_tESG_Li384ELb0ELb1ELb1ELb1EEENS1_19SingleTileSchedulerILb0ELb1ELb1ELi192EEEEEEEEEvNT_6ParamsE,@"STO_CUDA_ENTRY STV_DEFAULT"
_ZN7cutlass13device_kernelIN5flash11enable_sm90INS1_16FlashAttnFwdSm90INS1_25CollectiveMainloopFwdSm90ILi2EN4cute5tupleIJNS5_1CILi1EEES8_S8_EEENS6_IJNS7_ILi192EEENS7_ILi128EEENS7_ILi96EEEEEELi96ENS_12float_e4m3_tEfNS_4arch4Sm90ELb0ELb0ELb1ELb0ELb1ELb0ELb0ELb1ELb1ELb1ELb1ELb0EEENS1_21CollectiveEpilogueFwdINS6_IJSA_SC_SB_EEES9_NS_10bfloat16_tESG_Li384ELb0ELb1ELb1ELb1EEENS1_19SingleTileSchedulerILb0ELb1ELb1ELi192EEEEEEEEEvNT_6ParamsE:
        /* <DEDUP_REMOVED lines=10> */
[----:B------:R-:W-:-:S06]  /*00a0*/  SHF.R.U32.HI R0, RZ, 0x7, R22 ;  /* 0x00000007ff007819 */ /* 0x000fcc0000011616 */
[----:B------:R-:W0:Y:S03]  /*00b0*/  SHFL.IDX PT, R0, R0, RZ, 0x1f ;  /* 0x00001fff00007589 */ /* 0x000e2600000e0000 */
[----:B------:R-:W-:Y:S01]  /*00c0*/  VOTEU.ALL UP0, P0 ;  /* 0x00000000003f7886 */ /* 0x000fe20000000000 */
[----:B------:R-:W-:-:S04]  /*00d0*/  VOTEU.ALL UP1, P0 ;  /* 0x00000000003f7886 */ /* 0x000fc80000020000 */
[----:B------:R-:W1:Y:S01]  /*00e0*/  @!UP0 S2UR UR8, SR_CgaCtaId ;  /* 0x00000000000889c3 */ /* 0x000e620000008800 */
[----:B------:R-:W-:Y:S01]  /*00f0*/  @!UP0 UMOV UR6, 0x400 ;  /* 0x0000040000068882 */ /* 0x000fe20000000000 */
[----:B------:R-:W-:-:S04]  /*0100*/  @!UP0 UIADD3 UR4, -UR4, 0x100000, URZ ;  /* 0x0010000004048890 */ /* 0x000fc8000fffe13f */
[----:B------:R-:W-:Y:S02]  /*0110*/  @!UP0 USHF.L.U32 UR5, UR4, 0xb, URZ ;  /* 0x0000000b04058899 */ /* 0x000fe4000800063f */
[----:B------:R-:W-:Y:S02]  /*0120*/  @!UP0 USHF.L.U32 UR4, UR4, 0x1, URZ ;  /* 0x0000000104048899 */ /* 0x000fe4000800063f */
[----:B-1----:R-:W-:Y:S02]  /*0130*/  @!UP0 ULEA UR8, UR8, UR6, 0x18 ;  /* 0x0000000608088291 */ /* 0x002fe4000f8ec03f */
        /* <DEDUP_REMOVED lines=25> */
.L_x_11010:
        /* <DEDUP_REMOVED lines=22> */
.L_x_11011:
        /* <DEDUP_REMOVED lines=18> */
.L_x_11012:
        /* <DEDUP_REMOVED lines=22> */
.L_x_11013:
        /* <DEDUP_REMOVED lines=23> */
.L_x_11014:
        /* <DEDUP_REMOVED lines=9> */
.L_x_11017:
[----:B------:R-:W-:-:S08]  /*08b0*/  NOP ;  /* 0x0000000000007918 */ /* 0x000fd00000000000 */
[----:B------:R-:W0:Y:S02]  /*08c0*/  USETMAXREG.TRY_ALLOC.CTAPOOL UP0, 0xa0 ;  /* 0x000000a0000079c8 */ /* 0x000e240008000600 */
[----:B0-----:R-:W-:-:S13]  /*08d0*/  PLOP3.LUT P0, PT, PT, PT, UP0, 0x80, 0x0 ;  /* 0x000000000000781c */ /* 0x001fda0003f0f008 */
[----:B------:R-:W-:Y:S05]  /*08e0*/  @!P0 BRA `(.L_x_11017) ;  /* 0xfffffffc00f08947 */ /* 0x000fea000383ffff */
[----:B------:R-:W0:Y:S01]  /*08f0*/  S2UR UR6, SR_CTAID.Y ;  /* 0x00000000000679c3 */ /* 0x000e220000002600 */
[----:B------:R-:W-:Y:S02]  /*0900*/  ULDC UR7, c[0x0][0xc50] ;  /* 0x0003140000077ab9 */ /* 0x000fe40000000800 */
[----:B------:R-:W-:-:S05]  /*0910*/  UISETP.NE.AND UP0, UPT, UR7, 0x1, UPT ;  /* 0x000000010700788c */ /* 0x000fca000bf05270 */
[----:B------:R-:W1:Y:S06]  /*0920*/  S2UR UR46, SR_CTAID.Z ;  /* 0x00000000002e79c3 */ /* 0x000e6c0000002700 */
[----:B------:R-:W-:Y:S01]  /*0930*/  @UP0 ULDC UR4, c[0x0][0xc54] ;  /* 0x0003150000040ab9 */ /* 0x000fe20000000800 */
[----:B------:R-:W-:Y:S01]  /*0940*/  @UP0 ULDC UR8, c[0x0][0xc58] ;  /* 0x0003160000080ab9 */ /* 0x000fe20000000800 */
[----:B0-----:R-:W-:Y:S02]  /*0950*/  UIMAD.WIDE.U32 UR4, UR6, UR4, URZ ;  /* 0x00000004060472a5 */ /* 0x001fe4000f8e003f */
[----:B------:R-:W-:-:S02]  /*0960*/  UMOV UR36, UR6 ;  /* 0x0000000600247c82 */ /* 0x000fc40008000000 */
[----:B------:R-:W-:Y:S01]  /*0970*/  @UP0 USHF.R.U32.HI UR36, URZ, UR8, UR5 ;  /* 0x000000083f240299 */ /* 0x000fe20008011605 */
[----:B------:R-:W-:Y:S06]  /*0980*/  BAR.ARV 0x8, 0x200 ;  /* 0x0208000000007b1d */ /* 0x000fec0000002000 */
[----:B-1----:R-:W-:Y:S01]  /*0990*/  ISETP.LE.AND P0, PT, RZ, UR46, PT ;  /* 0x0000002eff007c0c */ /* 0x002fe2000bf03270 */
[----:B------:R-:W-:-:S04]  /*09a0*/  UIADD3 UR4, -UR36, URZ, URZ ;  /* 0x0000003f24047290 */ /* 0x000fc8000fffe13f */
[----:B------:R-:W-:-:S08]  /*09b0*/  UIMAD UR7, UR7, UR4, UR6 ;  /* 0x00000004070772a4 */ /* 0x000fd0000f8e0206 */
[----:B------:R-:W-:Y:S05]  /*09c0*/  @!P0 BRA `(.L_x_11018) ;  /* 0x000000bc00ac8947 */ /* 0x000fea0003800000 */
        /* <DEDUP_REMOVED lines=32> */
[----:B0-----:R-:W-:Y:S01]  /*0bd0*/  VIADD R2, R0, 0xffffffe ;  /* 0x0ffffffe00027836 */ /* 0x001fe20000000000 */
[----:B------:R-:W-:-:S05]  /*0be0*/  IADD3 R0, RZ, -R5, RZ ;  /* 0x80000005ff007210 */ /* 0x000fca0007ffe0ff */
        /* <DEDUP_REMOVED lines=18> */
.L_x_11019:
        /* <DEDUP_REMOVED lines=9> */
[----:B------:R-:W-:-:S02]  /*0da0*/  CS2R R2, SRZ ;  /* 0x0000000000027805 */ /* 0x000fc4000001ff00 */
[----:B------:R-:W-:Y:S02]  /*0db0*/  CS2R R90, SRZ ;  /* 0x00000000005a7805 */ /* 0x000fe4000001ff00 */
[----:B------:R-:W-:Y:S02]  /*0dc0*/  CS2R R4, SRZ ;  /* 0x0000000000047805 */ /* 0x000fe4000001ff00 */
        /* <DEDUP_REMOVED lines=11> */
[----:B------:R-:W-:Y:S02]  /*0e80*/  MOV R58, RZ ;  /* 0x000000ff003a7202 */ /* 0x000fe40000000f00 */
[----:B------:R-:W-:Y:S01]  /*0e90*/  CS2R R118, SRZ ;  /* 0x0000000000767805 */ /* 0x000fe2000001ff00 */
[----:B------:R-:W-:Y:S01]  /*0ea0*/  UISETP.GT.AND UP0, UPT, UR43, UR37, UPT ;  /* 0x000000252b00728c */ /* 0x000fe2000bf04270 */
[----:B------:R-:W-:Y:S02]  /*0eb0*/  CS2R R114, SRZ ;  /* 0x0000000000727805 */ /* 0x000fe4000001ff00 */
[----:B------:R-:W-:Y:S01]  /*0ec0*/  CS2R R20, SRZ ;  /* 0x0000000000147805 */ /* 0x000fe2000001ff00 */
[----:B------:R-:W-:Y:S01]  /*0ed0*/  IMAD.MOV.U32 R124, RZ, RZ, RZ ;  /* 0x000000ffff7c7224 */ /* 0x000fe200078e00ff */
[----:B------:R-:W-:Y:S01]  /*0ee0*/  CS2R R126, SRZ ;  /* 0x00000000007e7805 */ /* 0x000fe2000001ff00 */
[----:B------:R-:W-:Y:S01]  /*0ef0*/  IMAD.MOV.U32 R47, RZ, RZ, RZ ;  /* 0x000000ffff2f7224 */ /* 0x000fe200078e00ff */
[----:B------:R-:W-:-:S02]  /*0f00*/  PLOP3.LUT P1, PT, PT, PT, UP0, 0x80, 0x0 ;  /* 0x000000000000781c */ /* 0x000fc40003f2f008 */
[----:B------:R-:W-:Y:S01]  /*0f10*/  CS2R R122, SRZ ;  /* 0x00000000007a7805 */ /* 0x000fe2000001ff00 */
[----:B------:R-:W-:Y:S01]  /*0f20*/  IMAD.MOV.U32 R24, RZ, RZ, RZ ;  /* 0x000000ffff187224 */ /* 0x000fe200078e00ff */
[----:B------:R-:W-:Y:S01]  /*0f30*/  CS2R R134, SRZ ;  /* 0x0000000000867805 */ /* 0x000fe2000001ff00 */
[----:B------:R-:W-:Y:S01]  /*0f40*/  IMAD.MOV.U32 R132, RZ, RZ, RZ ;  /* 0x000000ffff847224 */ /* 0x000fe200078e00ff */
[----:B------:R-:W-:Y:S01]  /*0f50*/  CS2R R130, SRZ ;  /* 0x0000000000827805 */ /* 0x000fe2000001ff00 */
[----:B------:R-:W-:Y:S01]  /*0f60*/  IMAD.MOV.U32 R51, RZ, RZ, RZ ;  /* 0x000000ffff337224 */ /* 0x000fe200078e00ff */
[----:B------:R-:W-:Y:S01]  /*0f70*/  MOV R23, RZ ;  /* 0x000000ff00177202 */ /* 0x000fe20000000f00 */
[----:B------:R-:W-:-:S04]  /*0f80*/  IMAD.MOV.U32 R26, RZ, RZ, RZ ;  /* 0x000000ffff1a7224 */ /* 0x000fc800078e00ff */
[----:B------:R-:W-:Y:S05]  /*0f90*/  @!P1 BRA `(.L_x_11020) ;  /* 0x0000005800ec9947 */ /* 0x000fea0003800000 */
[----:B------:R-:W-:Y:S01]  /*0fa0*/  SHF.R.S32.HI R3, RZ, 0x1f, R22 ;  /* 0x0000001fff037819 */ /* 0x000fe20000011416 */
[----:B------:R-:W0:Y:S01]  /*0fb0*/  S2UR UR44, SR_CgaCtaId ;  /* 0x00000000002c79c3 */ /* 0x000e220000008800 */
[----:B------:R-:W-:Y:S02]  /*0fc0*/  UMOV UR40, 0x400 ;  /* 0x0000040000287882 */ /* 0x000fe40000000000 */
[----:B------:R-:W-:-:S04]  /*0fd0*/  LEA.HI R16, R3, R22, RZ, 0x7 ;  /* 0x0000001603107211 */ /* 0x000fc800078f38ff */
[----:B------:R-:W-:-:S06]  /*0fe0*/  SHF.R.S32.HI R0, RZ, 0x7, R16 ;  /* 0x00000007ff007819 */ /* 0x000fcc0000011410 */
[----:B------:R-:W1:Y:S01]  /*0ff0*/  SHFL.IDX PT, R0, R0, RZ, 0x1f ;  /* 0x00001fff00007589 */ /* 0x000e6200000e0000 */
[----:B0-----:R-:W-:Y:S01]  /*1000*/  ULEA UR40, UR44, UR40, 0x18 ;  /* 0x000000282c287291 */ /* 0x001fe2000f8ec03f */
[----:B-1----:R-:W-:-:S13]  /*1010*/  R2UR UR6, R0 ;  /* 0x00000000000672ca */ /* 0x002fda00000e0000 */
[----:B------:R-:W-:Y:S02]  /*1020*/  UIMAD.WIDE UR4, UR6, 0x55555556, URZ ;  /* 0x55555556060478a5 */ /* 0x000fe4000f8e023f */
[----:B------:R-:W-:Y:S02]  /*1030*/  UIADD3 UR4, UR40, 0xc400, URZ ;  /* 0x0000c40028047890 */ /* 0x000fe4000fffe03f */
[----:B------:R-:W-:Y:S02]  /*1040*/  ULEA.HI UR5, UR5, UR5, URZ, 0x1 ;  /* 0x0000000505057291 */ /* 0x000fe4000f8f083f */
[----:B------:R-:W-:Y:S02]  /*1050*/  ULOP3.LUT UP0, URZ, UR4, 0x3ff, URZ, 0xc0, !UPT ;  /* 0x000003ff043f7892 */ /* 0x000fe4000f80c03f */
[----:B------:R-:W-:-:S04]  /*1060*/  UIMAD UR5, UR5, -0x3, UR6 ;  /* 0xfffffffd050578a4 */ /* 0x000fc8000f8e0206 */
[----:B------:R-:W-:Y:S01]  /*1070*/  PLOP3.LUT P0, PT, PT, PT, UP0, 0x80, 0x0 ;  /* 0x000000000000781c */ /* 0x000fe20003f0f008 */
[----:B------:R-:W-:-:S04]  /*1080*/  ULEA UR5, UR5, UR4, 0xb ;  /* 0x0000000405057291 */ /* 0x000fc8000f8e583f */
[----:B------:R-:W-:-:S04]  /*1090*/  USHF.R.U32.HI UR5, URZ, 0x4, UR5 ;  /* 0x000000043f057899 */ /* 0x000fc80008011605 */
[----:B------:R-:W-:-:S04]  /*10a0*/  ULOP3.LUT UR45, UR5, 0x3fff, URZ, 0xc0, !UPT ;  /* 0x00003fff052d7892 */ /* 0x000fc8000f8ec03f */
[----:B------:R-:W-:Y:S08]  /*10b0*/  @!P0 BRA `(.L_x_11021) ;  /* 0x0000000000408947 */ /* 0x000ff00003800000 */
        /* <DEDUP_REMOVED lines=16> */
.L_x_11021:
[----:B------:R-:W-:Y:S01]  /*11c0*/  ULDC.64 UR6, c[0x0][0x990] ;  /* 0x0002640000067ab9 */ /* 0x000fe20000000a00 */
[----:B------:R-:W-:Y:S01]  /*11d0*/  ULDC.64 UR4, c[0x0][0x998] ;  /* 0x0002660000047ab9 */ /* 0x000fe20000000a00 */
[----:B------:R-:W-:Y:S01]  /*11e0*/  UISETP.NE.U32.AND UP0, UPT, UR6, URZ, UPT ;  /* 0x0000003f0600728c */ /* 0x000fe2000bf05070 */
[----:B------:R-:W-:Y:S01]  /*11f0*/  IMAD.MOV.U32 R7, RZ, RZ, 0x3f800000 ;  /* 0x3f800000ff077424 */ /* 0x000fe200078e00ff */
[----:B------:R-:W-:Y:S01]  /*1200*/  UISETP.NE.U32.AND UP1, UPT, UR4, URZ, UPT ;  /* 0x0000003f0400728c */ /* 0x000fe2000bf25070 */
[----:B------:R-:W-:Y:S01]  /*1210*/  MOV R0, 0x3f800000 ;  /* 0x3f80000000007802 */ /* 0x000fe20000000f00 */
        /* <DEDUP_REMOVED lines=42> */
.L_x_11106:
[----:B------:R-:W-:-:S06]  /*14c0*/  ULOP3.LUT UR4, UR41, 0x1, URZ, 0xfc, !UPT ;  /* 0x0000000129047892 */ /* 0x000fcc000f8efc3f */
[----:B------:R-:W-:-:S05]  /*14d0*/  IMAD.U32 R2, RZ, RZ, UR4 ;  /* 0x00000004ff027e24 */ /* 0x000fca000f8e00ff */
[----:B------:R-:W-:-:S13]  /*14e0*/  ISETP.NE.AND P0, PT, R2, 0x3, PT ;  /* 0x000000030200780c */ /* 0x000fda0003f05270 */
[----:B------:R-:W-:Y:S05]  /*14f0*/  @!P0 BRA `(.L_x_11023) ;  /* 0x0000000000048947 */ /* 0x000fea0003800000 */
[----:B------:R-:W-:Y:S01]  /*1500*/  BPT.TRAP 0x1 ;  /* 0x000000040000795c */ /* 0x000fe20000300000 */
.L_x_11023:
[----:B------:R1:W2:Y:S01]  /*1510*/  SYNCS.PHASECHK.TRANS64.TRYWAIT P1, [UR40+0x17030], R6 ;  /* 0x01703006ff0075a7 */ /* 0x0002a20008020168 */
[----:B------:R-:W-:Y:S05]  /*1520*/  @!P0 BRA `(.L_x_11024) ;  /* 0x0000000000048947 */ /* 0x000fea0003800000 */
[----:B------:R-:W-:Y:S01]  /*1530*/  BPT.TRAP 0x1 ;  /* 0x000000040000795c */ /* 0x000fe20000300000 */
.L_x_11024:
[----:B------:R-:W-:Y:S01]  /*1540*/  MOV R4, UR45 ;  /* 0x0000002d00047c02 */ /* 0x000fe20008000f00 */
[----:B------:R-:W-:Y:S01]  /*1550*/  IMAD.MOV.U32 R2, RZ, RZ, RZ ;  /* 0x000000ffff027224 */ /* 0x000fe200078e00ff */
[----:B--2---:R-:W-:Y:S06]  /*1560*/  @P1 BRA `(.L_x_11025) ;  /* 0x0000000000081947 */ /* 0x004fec0003800000 */
[----:B------:R-:W2:Y:S02]  /*1570*/  SYNCS.PHASECHK.TRANS64.TRYWAIT P1, [UR40+0x17030], R6 ;  /* 0x01703006ff0075a7 */ /* 0x000ea40008020168 */
[----:B--2---:R-:W-:Y:S05]  /*1580*/  @!P1 BRA `(.L_x_11026) ;  /* 0x000000b000dc9947 */ /* 0x004fea0003800000 */
.L_x_11025:
[----:B------:R-:W-:Y:S05]  /*1590*/  WARPSYNC.ALL ;  /* 0x0000000000007948 */ /* 0x000fea0003800000 */
[----:B------:R-:W-:Y:S01]  /*15a0*/  IMAD.MOV.U32 R89, RZ, RZ, RZ ;  /* 0x000000ffff597224 */ /* 0x000fe200078e00ff */
[----:B------:R-:W-:Y:S01]  /*15b0*/  LOP3.LUT R4, R4, 0x10000, RZ, 0xfc, !PT ;  /* 0x0001000004047812 */ /* 0x000fe200078efcff */
[----:B------:R-:W-:Y:S01]  /*15c0*/  IMAD.MOV.U32 R5, RZ, RZ, -0x3ffffff0 ;  /* 0xc0000010ff057424 */ /* 0x000fe200078e00ff */
[----:B------:R-:W-:Y:S02]  /*15d0*/  UIADD3 UR4, UR40, 0x10c00, URZ ;  /* 0x00010c0028047890 */ /* 0x000fe4000fffe03f */
[C---:B------:R-:W-:Y:S01]  /*15e0*/  R2UR UR8, R4.reuse ;  /* 0x00000000040872ca */ /* 0x040fe200000e0000 */
[----:B------:R-:W-:Y:S01]  /*15f0*/  WARPGROUP.ARRIVE ;  /* 0x00000000000079c5 */ /* 0x000fe20000000000 */
[----:B------:R-:W-:Y:S01]  /*1600*/  R2UR UR9, R5 ;  /* 0x00000000050972ca */ /* 0x000fe200000e0000 */
[----:B------:R-:W-:Y:S01]  /*1610*/  USHF.R.U32.HI UR4, URZ, 0x4, UR4 ;  /* 0x000000043f047899 */ /* 0x000fe20008011604 */
[----:B------:R-:W-:Y:S01]  /*1620*/  R2UR UR12, R4 ;  /* 0x00000000040c72ca */ /* 0x000fe200000e0000 */
[----:B------:R-:W-:Y:S01]  /*1630*/  UMOV UR11, 0xc0000010 ;  /* 0xc0000010000b7882 */ /* 0x000fe20000000000 */
[----:B------:R-:W-:Y:S01]  /*1640*/  UMOV UR13, 0xc0000010 ;  /* 0xc0000010000d7882 */ /* 0x000fe20000000000 */
[----:B------:R-:W-:Y:S01]  /*1650*/  ULOP3.LUT UR4, UR4, 0x3fff, URZ, 0xc0, !UPT ;  /* 0x00003fff04047892 */ /* 0x000fe2000f8ec03f */
[----:B------:R-:W-:-:S03]  /*1660*/  UMOV UR15, 0xc0000010 ;  /* 0xc0000010000f7882 */ /* 0x000fc60000000000 */
[----:B------:R-:W-:-:S04]  /*1670*/  ULOP3.LUT UR16, UR4, 0x10000, URZ, 0xfc, !UPT ;  /* 0x0001000004107892 */ /* 0x000fc8000f8efc3f */
[----:B------:R-:W-:-:S03]  /*1680*/  UIADD3 UR14, UR16, 0x200, URZ ;  /* 0x00000200100e7890 */ /* 0x000fc6000fffe03f */
[----:B------:R-:W-:Y:S02]  /*1690*/  UMOV UR10, UR16 ;  /* 0x00000010000a7c82 */ /* 0x000fe40008000000 */
[----:B------:R-:W-:Y:S01]  /*16a0*/  QGMMA.64x128x32.F32.E4M3.E4M3 R24, gdesc[UR8], RZ, !UPT, gsb0 ;  /* 0x01e00000081879f3 */ /* 0x000fe2000c0008ff */
[----:B------:R-:W-:Y:S02]  /*16b0*/  UIADD3 UR8, UR12, 0x180, URZ ;  /* 0x000001800c087890 */ /* 0x000fe4000fffe03f */
[----:B------:R-:W-:Y:S01]  /*16c0*/  UIADD3 UR10, UR16, 0x100, URZ ;  /* 0x00000100100a7890 */ /* 0x000fe2000fffe03f */
[----:B------:R-:W-:Y:S01]  /*16d0*/  UMOV UR9, 0xc0000010 ;  /* 0xc000001000097882 */ /* 0x000fe20000000000 */
[----:B------:R-:W-:Y:S01]  /*16e0*/  UMOV UR11, 0xc0000010 ;  /* 0xc0000010000b7882 */ /* 0x000fe20000000000 */
[----:B------:R-:W-:Y:S01]  /*16f0*/  UIADD3 UR12, UR12, 0x300, URZ ;  /* 0x000003000c0c7890 */ /* 0x000fe2000fffe03f */
[----:B------:R-:W-:Y:S02]  /*1700*/  WARPGROUP.DEPBAR.LE gsb0, 0x0 ;  /* 0x00008000000079c5 */ /* 0x000fe40000010000 */
[----:B------:R-:W-:-:S06]  /*1710*/  WARPGROUP.ARRIVE ;  /* 0x00000000000079c5 */ /* 0x000fcc0000000000 */
[----:B------:R-:W-:Y:S03]  /*1720*/  QGMMA.64x128x32.F32.E4M3.E4M3 R24, gdesc[UR8], R24, gsb0 ;  /* 0x01e00000081879f3 */ /* 0x000fe60008000818 */
[----:B------:R-:W-:Y:S02]  /*1730*/  WARPGROUP.DEPBAR.LE gsb0, 0x0 ;  /* 0x00008000000079c5 */ /* 0x000fe40000010000 */
[----:B------:R-:W-:-:S07]  /*1740*/  WARPGROUP.ARRIVE ;  /* 0x00000000000079c5 */ /* 0x000fce0000000000 */
[----:B------:R-:W-:Y:S03]  /*1750*/  QGMMA.64x128x32.F32.E4M3.E4M3 R24, gdesc[UR12], R24, gsb0 ;  /* 0x01e000000c1879f3 */ /* 0x000fe60008000818 */
[----:B------:R-:W-:Y:S02]  /*1760*/  WARPGROUP.DEPBAR.LE gsb0, 0x0 ;  /* 0x00008000000079c5 */ /* 0x000fe40000010000 */
[----:B------:R-:W-:Y:S05]  /*1770*/  @!P0 BRA `(.L_x_11027) ;  /* 0x0000000000048947 */ /* 0x000fea0003800000 */
[----:B------:R-:W-:Y:S01]  /*1780*/  BPT.TRAP 0x1 ;  /* 0x000000040000795c */ /* 0x000fe20000300000 */
.L_x_11027:
[C---:B------:R-:W-:Y:S01]  /*1790*/  FMUL.FTZ R10, R0.reuse, R32 ;  /* 0x00000020000a7220 */ /* 0x040fe20000410000 */
[C---:B------:R-:W-:Y:S01]  /*17a0*/  FMUL.FTZ R32, R0.reuse, R43 ;  /* 0x0000002b00207220 */ /* 0x040fe20000410000 */
[----:B------:R-:W-:Y:S01]  /*17b0*/  FMUL.FTZ R43, R0, R55 ;  /* 0x00000037002b7220 */ /* 0x000fe20000410000 */
[----:B------:R-:W-:Y:S01]  /*17c0*/  LOP3.LUT R55, R16, 0xffffff80, RZ, 0xc0, !PT ;  /* 0xffffff8010377812 */ /* 0x000fe200078ec0ff */
[C---:B------:R-:W-:Y:S01]  /*17d0*/  FMUL.FTZ R14, R0.reuse, R37 ;  /* 0x00000025000e7220 */ /* 0x040fe20000410000 */
[C---:B------:R-:W-:Y:S01]  /*17e0*/  FMUL.FTZ R37, R0.reuse, R60 ;  /* 0x0000003c00257220 */ /* 0x040fe20000410000 */
[C---:B------:R-:W-:Y:S01]  /*17f0*/  FMUL.FTZ R11, R0.reuse, R26 ;  /* 0x0000001a000b7220 */ /* 0x040fe20000410000 */
[----:B------:R-:W-:Y:S01]  /*1800*/  FMUL.FTZ R12, R0, R27 ;  /* 0x0000001b000c7220 */ /* 0x000fe20000410000 */
[----:B------:R-:W-:Y:S02]  /*1810*/  IMAD.IADD R55, R22, 0x1, -R55 ;  /* 0x0000000116377824 */ /* 0x000fe400078e0a37 */
[C---:B------:R-:W-:Y:S01]  /*1820*/  FMUL.FTZ R15, R0.reuse, R30 ;  /* 0x0000001e000f7220 */ /* 0x040fe20000410000 */
[C---:B------:R-:W-:Y:S01]  /*1830*/  FMUL.FTZ R19, R0.reuse, R31 ;  /* 0x0000001f00137220 */ /* 0x040fe20000410000 */
[C---:B------:R-:W-:Y:S01]  /*1840*/  FMUL.FTZ R23, R0.reuse, R34 ;  /* 0x0000002200177220 */ /* 0x040fe20000410000 */
[----:B------:R-:W2:Y:S01]  /*1850*/  MUFU.TANH R11, R11 ;  /* 0x0000000b000b7308 */ /* 0x000ea20000002400 */
[----:B------:R-:W-:Y:S01]  /*1860*/  SHF.R.S32.HI R60, RZ, 0x1f, R55 ;  /* 0x0000001fff3c7819 */ /* 0x000fe20000011437 */
[C---:B0-----:R-:W-:Y:S01]  /*1870*/  FMUL.FTZ R3, R0.reuse, R24 ;  /* 0x0000001800037220 */ /* 0x041fe20000410000 */
[C---:B------:R-:W-:Y:S01]  /*1880*/  FMUL.FTZ R24, R0.reuse, R35 ;  /* 0x0000002300187220 */ /* 0x040fe20000410000 */
[----:B-1----:R-:W-:Y:S01]  /*1890*/  FMUL.FTZ R6, R0, R25 ;  /* 0x0000001900067220 */ /* 0x002fe20000410000 */
[----:B------:R-:W-:Y:S01]  /*18a0*/  LEA.HI R60, R60, R55, RZ, 0x2 ;  /* 0x000000373c3c7211 */ /* 0x000fe200078f10ff */
[C---:B------:R-:W-:Y:S01]  /*18b0*/  FMUL.FTZ R7, R0.reuse, R28 ;  /* 0x0000001c00077220 */ /* 0x040fe20000410000 */
[----:B------:R-:W-:Y:S01]  /*18c0*/  FMUL.FTZ R28, R0, R38 ;  /* 0x00000026001c7220 */ /* 0x000fe20000410000 */
[----:B------:R-:W0:Y:S01]  /*18d0*/  MUFU.TANH R12, R12 ;  /* 0x0000000c000c7308 */ /* 0x000e220000002400 */
[----:B------:R-:W-:Y:S01]  /*18e0*/  LOP3.LUT R60, R60, 0x7ffffffc, RZ, 0xc0, !PT ;  /* 0x7ffffffc3c3c7812 */ /* 0x000fe200078ec0ff */
[C---:B------:R-:W-:Y:S01]  /*18f0*/  FMUL.FTZ R8, R0.reuse, R29 ;  /* 0x0000001d00087220 */ /* 0x040fe20000410000 */
[C---:B------:R-:W-:Y:S01]  /*1900*/  FMUL.FTZ R27, R0.reuse, R39 ;  /* 0x00000027001b7220 */ /* 0x040fe20000410000 */
[C---:B------:R-:W-:Y:S01]  /*1910*/  FMUL.FTZ R29, R0.reuse, R52 ;  /* 0x00000034001d7220 */ /* 0x040fe20000410000 */
[C---:B------:R-:W-:Y:S01]  /*1920*/  FMUL.FTZ R34, R0.reuse, R57 ;  /* 0x0000003900227220 */ /* 0x040fe20000410000 */
[----:B------:R-:W-:Y:S01]  /*1930*/  IMAD.IADD R60, R55, 0x1, -R60 ;  /* 0x00000001373c7824 */ /* 0x000fe200078e0a3c */
[----:B------:R-:W-:Y:S01]  /*1940*/  MOV R55, 0xfffffffe ;  /* 0xfffffffe00377802 */ /* 0x000fe20000000f00 */
[----:B------:R-:W1:Y:S01]  /*1950*/  MUFU.TANH R15, R15 ;  /* 0x0000000f000f7308 */ /* 0x000e620000002400 */
[C---:B------:R-:W-:Y:S01]  /*1960*/  FMUL.FTZ R52, R0.reuse, R62 ;  /* 0x0000003e00347220 */ /* 0x040fe20000410000 */
[C---:B------:R-:W-:Y:S01]  /*1970*/  FMUL.FTZ R31, R0.reuse, R42 ;  /* 0x0000002a001f7220 */ /* 0x040fe20000410000 */
[----:B------:R-:W-:Y:S01]  /*1980*/  FMUL.FTZ R25, R0, R48 ;  /* 0x0000003000197220 */ /* 0x000fe20000410000 */
[----:B------:R-:W-:-:S02]  /*1990*/  IMAD R60, R60, R55, 0x80 ;  /* 0x000000803c3c7424 */ /* 0x000fc400078e0237 */
[C---:B------:R-:W-:Y:S01]  /*19a0*/  FMUL.FTZ R48, R0.reuse, R59 ;  /* 0x0000003b00307220 */ /* 0x040fe20000410000 */
[----:B------:R-:W-:Y:S02]  /*19b0*/  IMAD.U32 R55, RZ, RZ, UR43 ;  /* 0x0000002bff377e24 */ /* 0x000fe4000f8e00ff */
[----:B------:R-:W-:Y:S01]  /*19c0*/  FMUL.FTZ R26, R0, R49 ;  /* 0x00000031001a7220 */ /* 0x000fe20000410000 */
[----:B------:R-:W-:Y:S01]  /*19d0*/  VIADD R60, R60, UR42 ;  /* 0x0000002a3c3c7c36 */ /* 0x000fe20008000000 */
[----:B------:R-:W3:Y:S01]  /*19e0*/  MUFU.TANH R19, R19 ;  /* 0x0000001300137308 */ /* 0x000ee20000002400 */
[C---:B------:R-:W-:Y:S01]  /*19f0*/  FMUL.FTZ R49, R0.reuse, R73 ;  /* 0x0000004900317220 */ /* 0x040fe20000410000 */
[C---:B------:R-:W-:Y:S01]  /*1a00*/  FMUL.FTZ R9, R0.reuse, R33 ;  /* 0x0000002100097220 */ /* 0x040fe20000410000 */
[----:B------:R-:W-:Y:S02]  /*1a10*/  IMAD R60, R55, -0x80, R60 ;  /* 0xffffff80373c7824 */ /* 0x000fe400078e023c */
[C---:B------:R-:W-:Y:S01]  /*1a20*/  FMUL.FTZ R13, R0.reuse, R36 ;  /* 0x00000024000d7220 */ /* 0x040fe20000410000 */
[C---:B------:R-:W-:Y:S01]  /*1a30*/  FMUL.FTZ R36, R0.reuse, R46 ;  /* 0x0000002e00247220 */ /* 0x040fe20000410000 */
[C---:B------:R-:W-:Y:S01]  /*1a40*/  FMUL.FTZ R35, R0.reuse, R47 ;  /* 0x0000002f00237220 */ /* 0x040fe20000410000 */
[----:B------:R-:W-:Y:S01]  /*1a50*/  FMUL.FTZ R47, R0, R58 ;  /* 0x0000003a002f7220 */ /* 0x000fe20000410000 */
[----:B------:R-:W4:Y:S01]  /*1a60*/  MUFU.TANH R23, R23 ;  /* 0x0000001700177308 */ /* 0x000f220000002400 */
[----:B------:R-:W-:Y:S01]  /*1a70*/  ISETP.GT.AND P2, PT, R60, RZ, PT ;  /* 0x000000ff3c00720c */ /* 0x000fe20003f44270 */
[----:B------:R-:W-:Y:S01]  /*1a80*/  FMUL.FTZ R58, R0, R71 ;  /* 0x00000047003a7220 */ /* 0x000fe20000410000 */
[----:B------:R-:W-:Y:S01]  /*1a90*/  ISETP.GT.AND P1, PT, R60, 0x1, PT ;  /* 0x000000013c00780c */ /* 0x000fe20003f24270 */
[----:B------:R-:W-:Y:S01]  /*1aa0*/  FMUL.FTZ R42, R0, R65 ;  /* 0x00000041002a7220 */ /* 0x000fe20000410000 */
[----:B------:R-:W-:Y:S01]  /*1ab0*/  ISETP.GT.AND P6, PT, R60, 0x8, PT ;  /* 0x000000083c00780c */ /* 0x000fe20003fc4270 */
[----:B------:R-:W-:Y:S01]  /*1ac0*/  FMUL.FTZ R39, R0, R50 ;  /* 0x0000003200277220 */ /* 0x000fe20000410000 */
[----:B--2---:R-:W-:Y:S01]  /*1ad0*/  FSEL R55, R11, -INF , P2 ;  /* 0xff8000000b377808 */ /* 0x004fe20001000000 */
[----:B------:R-:W2:Y:S01]  /*1ae0*/  MUFU.TANH R3, R3 ;  /* 0x0000000300037308 */ /* 0x000ea20000002400 */
[----:B0-----:R-:W-:Y:S01]  /*1af0*/  FSEL R12, R12, -INF , P1 ;  /* 0xff8000000c0c7808 */ /* 0x001fe20000800000 */
[----:B------:R-:W-:Y:S01]  /*1b00*/  FMUL.FTZ R38, R0, R61 ;  /* 0x0000003d00267220 */ /* 0x000fe20000410000 */
[----:B------:R-:W-:Y:S01]  /*1b10*/  ISETP.GT.AND P5, PT, R60, 0x9, PT ;  /* 0x000000093c00780c */ /* 0x000fe20003fa4270 */
[C---:B------:R-:W-:Y:S01]  /*1b20*/  FMUL.FTZ R18, R0.reuse, R40 ;  /* 0x0000002800127220 */ /* 0x040fe20000410000 */
[----:B-1----:R-:W-:Y:S01]  /*1b30*/  FSEL R57, R15, -INF , P6 ;  /* 0xff8000000f397808 */ /* 0x002fe20003000000 */
[----:B------:R-:W-:Y:S01]  /*1b40*/  FMUL.FTZ R40, R0, R51 ;  /* 0x0000003300287220 */ /* 0x000fe20000410000 */
[----:B------:R-:W-:Y:S01]  /*1b50*/  FMNMX.FTZ R62, R55, R12, !PT ;  /* 0x0000000c373e7209 */ /* 0x000fe20007810000 */
[----:B------:R-:W0:Y:S01]  /*1b60*/  MUFU.TANH R24, R24 ;  /* 0x0000001800187308 */ /* 0x000e220000002400 */
[----:B------:R-:W-:Y:S01]  /*1b70*/  ISETP.GT.AND P4, PT, R60, 0x10, PT ;  /* 0x000000103c00780c */ /* 0x000fe20003f84270 */
[C---:B------:R-:W-:Y:S01]  /*1b80*/  FMUL.FTZ R20, R0.reuse, R45 ;  /* 0x0000002d00147220 */ /* 0x040fe20000410000 */
[----:B---3--:R-:W-:Y:S01]  /*1b90*/  FSEL R59, R19, -INF , P5 ;  /* 0xff800000133b7808 */ /* 0x008fe20002800000 */
[C---:B------:R-:W-:Y:S01]  /*1ba0*/  FMUL.FTZ R45, R0.reuse, R69 ;  /* 0x00000045002d7220 */ /* 0x040fe20000410000 */
[----:B------:R-:W-:Y:S01]  /*1bb0*/  FMNMX.FTZ R62, R57, R62, !PT ;  /* 0x0000003e393e7209 */ /* 0x000fe20007810000 */
[----:B------:R-:W-:Y:S01]  /*1bc0*/  FMUL.FTZ R17, R0, R41 ;  /* 0x0000002900117220 */ /* 0x000fe20000410000 */
[----:B------:R-:W-:Y:S01]  /*1bd0*/  ISETP.GT.AND P3, PT, R60, 0x11, PT ;  /* 0x000000113c00780c */ /* 0x000fe20003f64270 */
[----:B------:R-:W1:Y:S01]  /*1be0*/  MUFU.TANH R6, R6 ;  /* 0x0000000600067308 */ /* 0x000e620000002400 */
[----:B----4-:R-:W-:Y:S01]  /*1bf0*/  FSEL R73, R23, -INF , P4 ;  /* 0xff80000017497808 */ /* 0x010fe20002000000 */
[C---:B------:R-:W-:Y:S01]  /*1c00*/  FMUL.FTZ R21, R0.reuse, R44 ;  /* 0x0000002c00157220 */ /* 0x040fe20000410000 */
[----:B------:R-:W-:Y:S01]  /*1c10*/  FMNMX.FTZ R62, R59, R62, !PT ;  /* 0x0000003e3b3e7209 */ /* 0x000fe20007810000 */
[C---:B------:R-:W-:Y:S01]  /*1c20*/  FMUL.FTZ R44, R0.reuse, R54 ;  /* 0x00000036002c7220 */ /* 0x040fe20000410000 */
[----:B--2---:R-:W-:Y:S01]  /*1c30*/  FSEL R3, R3, -INF , P2 ;  /* 0xff80000003037808 */ /* 0x004fe20001000000 */
[----:B------:R-:W-:Y:S01]  /*1c40*/  FMUL.FTZ R54, R0, R67 ;  /* 0x0000004300367220 */ /* 0x000fe20000410000 */
[----:B------:R-:W-:Y:S01]  /*1c50*/  ISETP.GT.AND P2, PT, R60, 0x18, PT ;  /* 0x000000183c00780c */ /* 0x000fe20003f44270 */
[----:B------:R-:W2:Y:S01]  /*1c60*/  MUFU.TANH R28, R28 ;  /* 0x0000001c001c7308 */ /* 0x000ea20000002400 */
[----:B0-----:R-:W-:Y:S01]  /*1c70*/  FSEL R71, R24, -INF , P3 ;  /* 0xff80000018477808 */ /* 0x001fe20001800000 */
[C---:B------:R-:W-:Y:S01]  /*1c80*/  FMUL.FTZ R51, R0.reuse, R63 ;  /* 0x0000003f00337220 */ /* 0x040fe20000410000 */
[----:B------:R-:W-:Y:S01]  /*1c90*/  FMNMX.FTZ R62, R73, R62, !PT ;  /* 0x0000003e493e7209 */ /* 0x000fe20007810000 */
[C---:B------:R-:W-:Y:S01]  /*1ca0*/  FMUL.FTZ R22, R0.reuse, R75 ;  /* 0x0000004b00167220 */ /* 0x040fe20000410000 */
[C---:B------:R-:W-:Y:S01]  /*1cb0*/  FMUL.FTZ R79, R0.reuse, R79 ;  /* 0x0000004f004f7220 */ /* 0x040fe20000410000 */
[----:B------:R-:W-:Y:S01]  /*1cc0*/  FMUL.FTZ R83, R0, R83 ;  /* 0x0000005300537220 */ /* 0x000fe20000410000 */
[----:B------:R-:W-:Y:S01]  /*1cd0*/  FMNMX.FTZ R62, R71, R62, !PT ;  /* 0x0000003e473e7209 */ /* 0x000fe20007810000 */
[----:B------:R-:W0:Y:S01]  /*1ce0*/  MUFU.TANH R7, R7 ;  /* 0x0000000700077308 */ /* 0x000e220000002400 */
[----:B-1----:R-:W-:Y:S01]  /*1cf0*/  FSEL R6, R6, -INF , P1 ;  /* 0xff80000006067808 */ /* 0x002fe20000800000 */
[----:B------:R-:W-:Y:S01]  /*1d00*/  FMUL.FTZ R30, R0, R53 ;  /* 0x00000035001e7220 */ /* 0x000fe20000410000 */
        /* <DEDUP_REMOVED lines=10> */
[----:B------:R-:W-:Y:S01]  /*1db0*/  FMNMX.FTZ R62, R65, R62, !PT ;  /* 0x0000003e413e7209 */ /* 0x000fe20007810000 */
[C---:B------:R-:W-:Y:S01]  /*1dc0*/  FMUL.FTZ R82, R0.reuse, R82 ;  /* 0x0000005200527220 */ /* 0x040fe20000410000 */
[C---:B------:R-:W-:Y:S01]  /*1dd0*/  FMUL.FTZ R50, R0.reuse, R72 ;  /* 0x0000004800327220 */ /* 0x040fe20000410000 */
[----:B------:R-:W2:Y:S01]  /*1de0*/  MUFU.TANH R8, R8 ;  /* 0x0000000800087308 */ /* 0x000ea20000002400 */
[----:B0-----:R-:W-:Y:S01]  /*1df0*/  FSEL R7, R7, -INF , P6 ;  /* 0xff80000007077808 */ /* 0x001fe20003000000 */
[----:B------:R-:W-:Y:S01]  /*1e00*/  FMUL.FTZ R86, R0, R86 ;  /* 0x0000005600567220 */ /* 0x000fe20000410000 */
[----:B------:R-:W-:Y:S01]  /*1e10*/  ISETP.GT.AND P6, PT, R60, 0x20, PT ;  /* 0x000000203c00780c */ /* 0x000fe20003fc4270 */
[C---:B------:R-:W-:Y:S01]  /*1e20*/  FMUL.FTZ R87, R0.reuse, R87 ;  /* 0x0000005700577220 */ /* 0x040fe20000410000 */
[----:B------:R-:W-:Y:S01]  /*1e30*/  ULDC UR4, c[0x0][0x988] ;  /* 0x0002620000047ab9 */ /* 0x000fe20000000800 */
[----:B------:R-:W-:Y:S01]  /*1e40*/  P2R R88, PR, RZ, 0x1 ;  /* 0x00000001ff587803 */ /* 0x000fe20000000000 */
        /* <DEDUP_REMOVED lines=11> */
[----:B------:R-:W-:Y:S01]  /*1f00*/  UIADD3 UR43, UR43, -0x2, URZ ;  /* 0xfffffffe2b2b7890 */ /* 0x000fe2000fffe03f */
[----:B------:R-:W-:Y:S01]  /*1f10*/  ISETP.GT.AND P5, PT, R60, 0x21, PT ;  /* 0x000000213c00780c */ /* 0x000fe20003fa4270 */
[----:B------:R-:W2:Y:S01]  /*1f20*/  S2UR UR7, SR_CgaCtaId ;  /* 0x00000000000779c3 */ /* 0x000ea20000008800 */
[-C--:B------:R-:W-:Y:S01]  /*1f30*/  MOV R90, R89.reuse ;  /* 0x00000059005a7202 */ /* 0x080fe20000000f00 */
[----:B------:R-:W-:Y:S01]  /*1f40*/  UISETP.GE.AND UP0, UPT, UR43, UR37, UPT ;  /* 0x000000252b00728c */ /* 0x000fe2000bf06270 */
[--C-:B------:R-:W-:Y:S01]  /*1f50*/  IMAD.MOV.U32 R92, RZ, RZ, R89.reuse ;  /* 0x000000ffff5c7224 */ /* 0x100fe200078e0059 */
[----:B------:R-:W3:Y:S01]  /*1f60*/  MUFU.TANH R32, R32 ;  /* 0x0000002000207308 */ /* 0x000ee20000002400 */
[----:B0-----:R-:W-:Y:S01]  /*1f70*/  FSEL R69, R31, -INF , P6 ;  /* 0xff8000001f457808 */ /* 0x001fe20003000000 */
[--C-:B------:R-:W-:Y:S01]  /*1f80*/  IMAD.MOV.U32 R94, RZ, RZ, R89.reuse ;  /* 0x000000ffff5e7224 */ /* 0x100fe200078e0059 */
[-C--:B------:R-:W-:Y:S01]  /*1f90*/  MOV R96, R89.reuse ;  /* 0x0000005900607202 */ /* 0x080fe20000000f00 */
[--C-:B------:R-:W-:Y:S01]  /*1fa0*/  IMAD.MOV.U32 R98, RZ, RZ, R89.reuse ;  /* 0x000000ffff627224 */ /* 0x100fe200078e0059 */
[----:B------:R-:W-:Y:S01]  /*1fb0*/  FMNMX.FTZ R62, R69, R62, !PT ;  /* 0x0000003e453e7209 */ /* 0x000fe20007810000 */
[--C-:B------:R-:W-:Y:S01]  /*1fc0*/  IMAD.MOV.U32 R100, RZ, RZ, R89.reuse ;  /* 0x000000ffff647224 */ /* 0x100fe200078e0059 */
[-C--:B------:R-:W-:Y:S01]  /*1fd0*/  MOV R102, R89.reuse ;  /* 0x0000005900667202 */ /* 0x080fe20000000f00 */
[----:B------:R-:W0:Y:S01]  /*1fe0*/  MUFU.TANH R9, R9 ;  /* 0x0000000900097308 */ /* 0x000e220000002400 */
[----:B-1----:R-:W-:Y:S01]  /*1ff0*/  FSEL R15, R10, -INF , P4 ;  /* 0xff8000000a0f7808 */ /* 0x002fe20002000000 */
[--C-:B------:R-:W-:Y:S01]  /*2000*/  IMAD.MOV.U32 R104, RZ, RZ, R89.reuse ;  /* 0x000000ffff687224 */ /* 0x100fe200078e0059 */
[----:B------:R-:W-:Y:S01]  /*2010*/  ISETP.GT.AND P4, PT, R60, 0x28, PT ;  /* 0x000000283c00780c */ /* 0x000fe20003f84270 */
[--C-:B------:R-:W-:Y:S01]  /*2020*/  IMAD.MOV.U32 R106, RZ, RZ, R89.reuse ;  /* 0x000000ffff6a7224 */ /* 0x100fe200078e0059 */
[-C--:B------:R-:W-:Y:S01]  /*2030*/  MOV R108, R89.reuse ;  /* 0x00000059006c7202 */ /* 0x080fe20000000f00 */
[--C-:B------:R-:W-:Y:S01]  /*2040*/  IMAD.MOV.U32 R110, RZ, RZ, R89.reuse ;  /* 0x000000ffff6e7224 */ /* 0x100fe200078e0059 */
[-C--:B------:R-:W-:Y:S01]  /*2050*/  MOV R114, R89.reuse ;  /* 0x0000005900727202 */ /* 0x080fe20000000f00 */
[----:B------:R-:W1:Y:S01]  /*2060*/  MUFU.TANH R36, R36 ;  /* 0x0000002400247308 */ /* 0x000e620000002400 */
[----:B---3--:R-:W-:Y:S01]  /*2070*/  FSEL R67, R32, -INF , P5 ;  /* 0xff80000020437808 */ /* 0x008fe20002800000 */
[--C-:B------:R-:W-:Y:S01]  /*2080*/  IMAD.MOV.U32 R112, RZ, RZ, R89.reuse ;  /* 0x000000ffff707224 */ /* 0x100fe200078e0059 */
[-C--:B------:R-:W-:Y:S01]  /*2090*/  MOV R120, R89.reuse ;  /* 0x0000005900787202 */ /* 0x080fe20000000f00 */
[--C-:B------:R-:W-:Y:S01]  /*20a0*/  IMAD.MOV.U32 R116, RZ, RZ, R89.reuse ;  /* 0x000000ffff747224 */ /* 0x100fe200078e0059 */
[----:B------:R-:W-:Y:S01]  /*20b0*/  FMNMX.FTZ R62, R67, R62, !PT ;  /* 0x0000003e433e7209 */ /* 0x000fe20007810000 */
[--C-:B------:R-:W-:Y:S01]  /*20c0*/  IMAD.MOV.U32 R118, RZ, RZ, R89.reuse ;  /* 0x000000ffff767224 */ /* 0x100fe200078e0059 */
[-C--:B------:R-:W-:Y:S01]  /*20d0*/  MOV R126, R89.reuse ;  /* 0x00000059007e7202 */ /* 0x080fe20000000f00 */
[----:B------:R-:W3:Y:S01]  /*20e0*/  MUFU.TANH R13, R13 ;  /* 0x0000000d000d7308 */ /* 0x000ee20000002400 */
[----:B0-----:R-:W-:Y:S01]  /*20f0*/  FSEL R9, R9, -INF , P3 ;  /* 0xff80000009097808 */ /* 0x001fe20001800000 */
[--C-:B------:R-:W-:Y:S01]  /*2100*/  IMAD.MOV.U32 R122, RZ, RZ, R89.reuse ;  /* 0x000000ffff7a7224 */ /* 0x100fe200078e0059 */
[----:B------:R-:W-:Y:S01]  /*2110*/  ISETP.GT.AND P3, PT, R60, 0x29, PT ;  /* 0x000000293c00780c */ /* 0x000fe20003f64270 */
[--C-:B------:R-:W-:Y:S01]  /*2120*/  IMAD.MOV.U32 R124, RZ, RZ, R89.reuse ;  /* 0x000000ffff7c7224 */ /* 0x100fe200078e0059 */
[----:B------:R-:W-:Y:S01]  /*2130*/  MOV R132, R89 ;  /* 0x0000005900847202 */ /* 0x000fe20000000f00 */
[----:B------:R-:W-:-:S02]  /*2140*/  IMAD.MOV.U32 R127, RZ, RZ, R89 ;  /* 0x000000ffff7f7224 */ /* 0x000fc400078e0059 */
[----:B------:R-:W0:Y:S01]  /*2150*/  MUFU.TANH R35, R35 ;  /* 0x0000002300237308 */ /* 0x000e220000002400 */
[----:B-1----:R-:W-:Y:S01]  /*2160*/  FSEL R63, R36, -INF , P4 ;  /* 0xff800000243f7808 */ /* 0x002fe20002000000 */
[--C-:B------:R-:W-:Y:S02]  /*2170*/  IMAD.MOV.U32 R129, RZ, RZ, R89.reuse ;  /* 0x000000ffff817224 */ /* 0x100fe400078e0059 */
[--C-:B------:R-:W-:Y:S01]  /*2180*/  IMAD.MOV.U32 R128, RZ, RZ, R89.reuse ;  /* 0x000000ffff807224 */ /* 0x100fe200078e0059 */
[----:B------:R-:W-:Y:S01]  /*2190*/  FMNMX.FTZ R62, R63, R62, !PT ;  /* 0x0000003e3f3e7209 */ /* 0x000fe20007810000 */
[--C-:B------:R-:W-:Y:S02]  /*21a0*/  IMAD.MOV.U32 R131, RZ, RZ, R89.reuse ;  /* 0x000000ffff837224 */ /* 0x100fe400078e0059 */
[----:B------:R-:W1:Y:S01]  /*21b0*/  MUFU.TANH R14, R14 ;  /* 0x0000000e000e7308 */ /* 0x000e620000002400 */
[----:B---3--:R-:W-:Y:S01]  /*21c0*/  FSEL R13, R13, -INF , P2 ;  /* 0xff8000000d0d7808 */ /* 0x008fe20001000000 */
[--C-:B------:R-:W-:Y:S01]  /*21d0*/  IMAD.MOV.U32 R130, RZ, RZ, R89.reuse ;  /* 0x000000ffff827224 */ /* 0x100fe200078e0059 */
[----:B------:R-:W-:Y:S01]  /*21e0*/  ISETP.GT.AND P2, PT, R60, 0x30, PT ;  /* 0x000000303c00780c */ /* 0x000fe20003f44270 */
[----:B------:R-:W-:-:S02]  /*21f0*/  IMAD.MOV.U32 R133, RZ, RZ, R89 ;  /* 0x000000ffff857224 */ /* 0x000fc400078e0059 */
[--C-:B------:R-:W-:Y:S02]  /*2200*/  IMAD.MOV.U32 R135, RZ, RZ, R89.reuse ;  /* 0x000000ffff877224 */ /* 0x100fe400078e0059 */
[----:B------:R-:W-:Y:S01]  /*2210*/  MUFU.TANH R39, R39 ;  /* 0x0000002700277308 */ /* 0x000fe20000002400 */
[----:B0-----:R-:W-:Y:S01]  /*2220*/  FSEL R75, R35, -INF , P3 ;  /* 0xff800000234b7808 */ /* 0x001fe20001800000 */
[----:B------:R-:W-:-:S03]  /*2230*/  IMAD.MOV.U32 R134, RZ, RZ, R89 ;  /* 0x000000ffff867224 */ /* 0x000fc600078e0059 */
[----:B------:R-:W-:-:S03]  /*2240*/  FMNMX.FTZ R62, R75, R62, !PT ;  /* 0x0000003e4b3e7209 */ /* 0x000fc60007810000 */
[----:B------:R-:W0:Y:S01]  /*2250*/  MUFU.TANH R18, R18 ;  /* 0x0000001200127308 */ /* 0x000e220000002400 */
[----:B-1----:R-:W-:Y:S02]  /*2260*/  FSEL R19, R14, -INF , P1 ;  /* 0xff8000000e137808 */ /* 0x002fe40000800000 */
[----:B------:R-:W-:Y:S02]  /*2270*/  ISETP.GT.AND P1, PT, R60, 0x31, PT ;  /* 0x000000313c00780c */ /* 0x000fe40003f24270 */
[----:B------:R-:W-:-:S03]  /*2280*/  FMNMX.FTZ R14, R3, R6, !PT ;  /* 0x00000006030e7209 */ /* 0x000fc60007810000 */
[----:B------:R-:W-:Y:S01]  /*2290*/  MUFU.TANH R40, R40 ;  /* 0x0000002800287308 */ /* 0x000fe20000002400 */
[----:B------:R-:W-:-:S07]  /*22a0*/  FMNMX.FTZ R14, R7, R14, !PT ;  /* 0x0000000e070e7209 */ /* 0x000fce0007810000 */
[----:B------:R-:W1:Y:S01]  /*22b0*/  MUFU.TANH R17, R17 ;  /* 0x0000001100117308 */ /* 0x000e620000002400 */
[----:B0-----:R-:W-:Y:S02]  /*22c0*/  FSEL R23, R18, -INF , P6 ;  /* 0xff80000012177808 */ /* 0x001fe40003000000 */
[----:B------:R-:W-:-:S05]  /*22d0*/  ISETP.GT.AND P6, PT, R60, 0x38, PT ;  /* 0x000000383c00780c */ /* 0x000fca0003fc4270 */
[----:B------:R-:W0:Y:S08]  /*22e0*/  MUFU.TANH R44, R44 ;  /* 0x0000002c002c7308 */ /* 0x000e300000002400 */
[----:B------:R-:W3:Y:S01]  /*22f0*/  MUFU.TANH R21, R21 ;  /* 0x0000001500157308 */ /* 0x000ee20000002400 */
[----:B-1----:R-:W-:Y:S02]  /*2300*/  FSEL R17, R17, -INF , P5 ;  /* 0xff80000011117808 */ /* 0x002fe40002800000 */
[----:B------:R-:W-:-:S05]  /*2310*/  ISETP.GT.AND P5, PT, R60, 0x39, PT ;  /* 0x000000393c00780c */ /* 0x000fca0003fa4270 */
[----:B------:R-:W1:Y:S01]  /*2320*/  MUFU.TANH R43, R43 ;  /* 0x0000002b002b7308 */ /* 0x000e620000002400 */
[----:B0-----:R-:W-:-:S07]  /*2330*/  FSEL R91, R44, -INF , P6 ;  /* 0xff8000002c5b7808 */ /* 0x001fce0003000000 */
[----:B------:R-:W0:Y:S01]  /*2340*/  MUFU.TANH R20, R20 ;  /* 0x0000001400147308 */ /* 0x000e220000002400 */
[----:B---3--:R-:W-:Y:S02]  /*2350*/  FSEL R21, R21, -INF , P4 ;  /* 0xff80000015157808 */ /* 0x008fe40002000000 */
[----:B------:R-:W-:-:S05]  /*2360*/  ISETP.GT.AND P4, PT, R60, 0x40, PT ;  /* 0x000000403c00780c */ /* 0x000fca0003f84270 */
[----:B------:R-:W3:Y:S01]  /*2370*/  MUFU.TANH R47, R47 ;  /* 0x0000002f002f7308 */ /* 0x000ee20000002400 */
[----:B-1----:R-:W-:-:S07]  /*2380*/  FSEL R95, R43, -INF , P5 ;  /* 0xff8000002b5f7808 */ /* 0x002fce0002800000 */
[----:B------:R1:W-:Y:S01]  /*2390*/  MUFU.TANH R117, R79 ;  /* 0x0000004f00757308 */ /* 0x0003e20000002400 */
[----:B0-----:R-:W-:Y:S02]  /*23a0*/  FSEL R27, R20, -INF , P3 ;  /* 0xff800000141b7808 */ /* 0x001fe40001800000 */
[----:B------:R-:W-:-:S05]  /*23b0*/  ISETP.GT.AND P3, PT, R60, 0x41, PT ;  /* 0x000000413c00780c */ /* 0x000fca0003f64270 */
[----:B------:R-:W0:Y:S01]  /*23c0*/  MUFU.TANH R25, R25 ;  /* 0x0000001900197308 */ /* 0x000e220000002400 */
[----:B-1----:R-:W-:Y:S02]  /*23d0*/  FSEL R79, R39, -INF , P2 ;  /* 0xff800000274f7808 */ /* 0x002fe40001000000 */
[----:B---3--:R-:W-:Y:S02]  /*23e0*/  FSEL R93, R47, -INF , P4 ;  /* 0xff8000002f5d7808 */ /* 0x008fe40002000000 */
[----:B------:R-:W-:-:S03]  /*23f0*/  FMNMX.FTZ R62, R79, R62, !PT ;  /* 0x0000003e4f3e7209 */ /* 0x000fc60007810000 */
[----:B------:R-:W1:Y:S08]  /*2400*/  MUFU.TANH R48, R48 ;  /* 0x0000003000307308 */ /* 0x000e700000002400 */
[----:B------:R3:W-:Y:S01]  /*2410*/  MUFU.TANH R121, R83 ;  /* 0x0000005300797308 */ /* 0x0007e20000002400 */
[----:B0-----:R-:W-:Y:S02]  /*2420*/  FSEL R25, R25, -INF , P2 ;  /* 0xff80000019197808 */ /* 0x001fe40001000000 */
[----:B------:R-:W-:-:S05]  /*2430*/  ISETP.GT.AND P2, PT, R60, 0x48, PT ;  /* 0x000000483c00780c */ /* 0x000fca0003f44270 */
[----:B------:R-:W0:Y:S01]  /*2440*/  MUFU.TANH R26, R26 ;  /* 0x0000001a001a7308 */ /* 0x000e220000002400 */
[----:B---3--:R-:W-:Y:S02]  /*2450*/  FSEL R83, R40, -INF , P1 ;  /* 0xff80000028537808 */ /* 0x008fe40000800000 */
[----:B-1----:R-:W-:Y:S01]  /*2460*/  FSEL R97, R48, -INF , P3 ;  /* 0xff80000030617808 */ /* 0x002fe20001800000 */
[----:B------:R-:W-:Y:S01]  /*2470*/  IMAD.U32 R48, RZ, RZ, UR4 ;  /* 0x00000004ff307e24 */ /* 0x000fe2000f8e00ff */
[----:B------:R-:W-:Y:S01]  /*2480*/  FMNMX.FTZ R62, R83, R62, !PT ;  /* 0x0000003e533e7209 */ /* 0x000fe20007810000 */
[----:B------:R-:W-:Y:S02]  /*2490*/  UIADD3 UR4, UR40, 0x17040, URZ ;  /* 0x0001704028047890 */ /* 0x000fe4000fffe03f */
[----:B------:R-:W1:Y:S01]  /*24a0*/  MUFU.TANH R52, R52 ;  /* 0x0000003400347308 */ /* 0x000e620000002400 */
[----:B------:R-:W-:Y:S01]  /*24b0*/  FMNMX.FTZ R62, R91, R62, !PT ;  /* 0x0000003e5b3e7209 */ /* 0x000fe20007810000 */
[----:B------:R-:W-:-:S03]  /*24c0*/  UPRMT UR4, UR44, 0x654, UR4 ;  /* 0x000006542c047896 */ /* 0x000fc60008000004 */
[----:B------:R-:W-:-:S03]  /*24d0*/  FMNMX.FTZ R62, R95, R62, !PT ;  /* 0x0000003e5f3e7209 */ /* 0x000fc60007810000 */
[----:B------:R-:W3:Y:S01]  /*24e0*/  MUFU.TANH R29, R29 ;  /* 0x0000001d001d7308 */ /* 0x000ee20000002400 */
[----:B------:R-:W-:Y:S02]  /*24f0*/  FMNMX.FTZ R62, R93, R62, !PT ;  /* 0x0000003e5d3e7209 */ /* 0x000fe40007810000 */
[----:B0-----:R-:W-:Y:S01]  /*2500*/  FSEL R31, R26, -INF , P1 ;  /* 0xff8000001a1f7808 */ /* 0x001fe20000800000 */
[----:B------:R-:W-:Y:S01]  /*2510*/  SYNCS.ARRIVE.TRANS64.RED.A1T0 RZ, [UR4], RZ ;  /* 0x000000ffffff79a7 */ /* 0x000fe20008100404 */
[----:B------:R-:W-:Y:S01]  /*2520*/  ISETP.GT.AND P1, PT, R60, 0x49, PT ;  /* 0x000000493c00780c */ /* 0x000fe20003f24270 */
[----:B------:R-:W-:Y:S01]  /*2530*/  UMOV UR4, URZ ;  /* 0x0000003f00047c82 */ /* 0x000fe20008000000 */
[----:B------:R-:W-:Y:S01]  /*2540*/  FMNMX.FTZ R62, R97, R62, !PT ;  /* 0x0000003e613e7209 */ /* 0x000fe20007810000 */
[----:B------:R-:W0:Y:S01]  /*2550*/  MUFU.TANH R51, R51 ;  /* 0x0000003300337308 */ /* 0x000e220000002400 */
[----:B-1----:R-:W-:-:S04]  /*2560*/  FSEL R99, R52, -INF , P2 ;  /* 0xff80000034637808 */ /* 0x002fc80001000000 */
[----:B------:R-:W-:-:S03]  /*2570*/  FMNMX.FTZ R62, R99, R62, !PT ;  /* 0x0000003e633e7209 */ /* 0x000fc60007810000 */
[----:B------:R-:W1:Y:S01]  /*2580*/  MUFU.TANH R30, R30 ;  /* 0x0000001e001e7308 */ /* 0x000e620000002400 */
[----:B---3--:R-:W-:Y:S02]  /*2590*/  FSEL R29, R29, -INF , P6 ;  /* 0xff8000001d1d7808 */ /* 0x008fe40003000000 */
[----:B------:R-:W-:-:S05]  /*25a0*/  ISETP.GT.AND P6, PT, R60, 0x50, PT ;  /* 0x000000503c00780c */ /* 0x000fca0003fc4270 */
[----:B------:R-:W3:Y:S01]  /*25b0*/  MUFU.TANH R53, R53 ;  /* 0x0000003500357308 */ /* 0x000ee20000002400 */
[----:B0-----:R-:W-:-:S04]  /*25c0*/  FSEL R101, R51, -INF , P1 ;  /* 0xff80000033657808 */ /* 0x001fc80000800000 */
[----:B------:R-:W-:-:S03]  /*25d0*/  FMNMX.FTZ R62, R101, R62, !PT ;  /* 0x0000003e653e7209 */ /* 0x000fc60007810000 */
[----:B------:R-:W0:Y:S01]  /*25e0*/  MUFU.TANH R33, R33 ;  /* 0x0000002100217308 */ /* 0x000e220000002400 */
[----:B-1----:R-:W-:Y:S02]  /*25f0*/  FSEL R35, R30, -INF , P5 ;  /* 0xff8000001e237808 */ /* 0x002fe40002800000 */
[----:B------:R-:W-:-:S05]  /*2600*/  ISETP.GT.AND P5, PT, R60, 0x51, PT ;  /* 0x000000513c00780c */ /* 0x000fca0003fa4270 */
[----:B------:R-:W1:Y:S01]  /*2610*/  MUFU.TANH R54, R54 ;  /* 0x0000003600367308 */ /* 0x000e620000002400 */
[----:B---3--:R-:W-:-:S04]  /*2620*/  FSEL R103, R53, -INF , P6 ;  /* 0xff80000035677808 */ /* 0x008fc80003000000 */
[----:B------:R-:W-:-:S03]  /*2630*/  FMNMX.FTZ R62, R103, R62, !PT ;  /* 0x0000003e673e7209 */ /* 0x000fc60007810000 */
[----:B------:R-:W3:Y:S01]  /*2640*/  MUFU.TANH R34, R34 ;  /* 0x0000002200227308 */ /* 0x000ee20000002400 */
[----:B0-----:R-:W-:Y:S02]  /*2650*/  FSEL R33, R33, -INF , P4 ;  /* 0xff80000021217808 */ /* 0x001fe40002000000 */
[----:B------:R-:W-:-:S05]  /*2660*/  ISETP.GT.AND P4, PT, R60, 0x58, PT ;  /* 0x000000583c00780c */ /* 0x000fca0003f84270 */
        /* <DEDUP_REMOVED lines=19> */
[----:B-1----:R-:W-:Y:S02]  /*27a0*/  FSEL R111, R16, -INF , P2 ;  /* 0xff800000106f7808 */ /* 0x002fe40001000000 */
[----:B------:R-:W-:Y:S02]  /*27b0*/  FMNMX.FTZ R16, R11, R14, !PT ;  /* 0x0000000e0b107209 */ /* 0x000fe40007810000 */
[----:B------:R-:W-:Y:S02]  /*27c0*/  FMNMX.FTZ R62, R111, R62, !PT ;  /* 0x0000003e6f3e7209 */ /* 0x000fe40007810000 */
[----:B------:R-:W-:Y:S01]  /*27d0*/  FMNMX.FTZ R16, R15, R16, !PT ;  /* 0x000000100f107209 */ /* 0x000fe20007810000 */
[----:B------:R-:W1:Y:S01]  /*27e0*/  MUFU.TANH R42, R42 ;  /* 0x0000002a002a7308 */ /* 0x000e620000002400 */
[----:B---3--:R-:W-:Y:S02]  /*27f0*/  FSEL R41, R41, -INF , P6 ;  /* 0xff80000029297808 */ /* 0x008fe40003000000 */
[----:B------:R-:W-:-:S02]  /*2800*/  ISETP.GT.AND P6, PT, R60, 0x68, PT ;  /* 0x000000683c00780c */ /* 0x000fc40003fc4270 */
[----:B------:R-:W-:-:S03]  /*2810*/  FMNMX.FTZ R16, R9, R16, !PT ;  /* 0x0000001009107209 */ /* 0x000fc60007810000 */
[----:B------:R-:W3:Y:S01]  /*2820*/  MUFU.TANH R115, R115 ;  /* 0x0000007300737308 */ /* 0x000ee20000002400 */
[----:B0-----:R-:W-:Y:S02]  /*2830*/  FSEL R113, R22, -INF , P1 ;  /* 0xff80000016717808 */ /* 0x001fe40000800000 */
[----:B------:R-:W-:Y:S02]  /*2840*/  FMNMX.FTZ R16, R13, R16, !PT ;  /* 0x000000100d107209 */ /* 0x000fe40007810000 */
[----:B------:R-:W-:Y:S02]  /*2850*/  FMNMX.FTZ R62, R113, R62, !PT ;  /* 0x0000003e713e7209 */ /* 0x000fe40007810000 */
[----:B------:R-:W-:Y:S01]  /*2860*/  FMNMX.FTZ R18, R19, R16, !PT ;  /* 0x0000001013127209 */ /* 0x000fe20007810000 */
[----:B------:R-:W0:Y:S01]  /*2870*/  MUFU.TANH R46, R46 ;  /* 0x0000002e002e7308 */ /* 0x000e220000002400 */
[----:B-1----:R-:W-:Y:S02]  /*2880*/  FSEL R47, R42, -INF , P5 ;  /* 0xff8000002a2f7808 */ /* 0x002fe40002800000 */
[----:B------:R-:W-:-:S02]  /*2890*/  ISETP.GT.AND P5, PT, R60, 0x69, PT ;  /* 0x000000693c00780c */ /* 0x000fc40003fa4270 */
[----:B------:R-:W-:Y:S02]  /*28a0*/  FMNMX.FTZ R18, R23, R18, !PT ;  /* 0x0000001217127209 */ /* 0x000fe40007810000 */
[----:B------:R-:W-:Y:S01]  /*28b0*/  FSEL R117, R117, -INF , P5 ;  /* 0xff80000075757808 */ /* 0x000fe20002800000 */
[----:B------:R-:W1:Y:S01]  /*28c0*/  MUFU.TANH R45, R45 ;  /* 0x0000002d002d7308 */ /* 0x000e620000002400 */
[----:B---3--:R-:W-:Y:S02]  /*28d0*/  FSEL R115, R115, -INF , P6 ;  /* 0xff80000073737808 */ /* 0x008fe40003000000 */
[----:B------:R-:W-:Y:S02]  /*28e0*/  FMNMX.FTZ R18, R17, R18, !PT ;  /* 0x0000001211127209 */ /* 0x000fe40007810000 */
[----:B------:R-:W-:Y:S02]  /*28f0*/  FMNMX.FTZ R62, R115, R62, !PT ;  /* 0x0000003e733e7209 */ /* 0x000fe40007810000 */
[----:B------:R-:W-:Y:S01]  /*2900*/  FMNMX.FTZ R18, R21, R18, !PT ;  /* 0x0000001215127209 */ /* 0x000fe20007810000 */
[----:B------:R-:W3:Y:S01]  /*2910*/  MUFU.TANH R82, R82 ;  /* 0x0000005200527308 */ /* 0x000ee20000002400 */
[----:B0-----:R-:W-:-:S02]  /*2920*/  FSEL R51, R46, -INF , P4 ;  /* 0xff8000002e337808 */ /* 0x001fc40002000000 */
[C---:B------:R-:W-:Y:S02]  /*2930*/  ISETP.GT.AND P4, PT, R60.reuse, 0x70, PT ;  /* 0x000000703c00780c */ /* 0x040fe40003f84270 */
[----:B------:R-:W-:Y:S02]  /*2940*/  FMNMX.FTZ R62, R117, R62, !PT ;  /* 0x0000003e753e7209 */ /* 0x000fe40007810000 */
[----:B------:R-:W-:Y:S01]  /*2950*/  FMNMX.FTZ R20, R27, R18, !PT ;  /* 0x000000121b147209 */ /* 0x000fe20007810000 */
[----:B------:R-:W0:Y:S01]  /*2960*/  MUFU.TANH R50, R50 ;  /* 0x0000003200327308 */ /* 0x000e220000002400 */
[----:B-1----:R-:W-:Y:S02]  /*2970*/  FSEL R45, R45, -INF , P3 ;  /* 0xff8000002d2d7808 */ /* 0x002fe40001800000 */
[----:B------:R-:W-:Y:S02]  /*2980*/  ISETP.GT.AND P3, PT, R60, 0x71, PT ;  /* 0x000000713c00780c */ /* 0x000fe40003f64270 */
[----:B------:R-:W-:-:S02]  /*2990*/  FMNMX.FTZ R20, R25, R20, !PT ;  /* 0x0000001419147209 */ /* 0x000fc40007810000 */
        /* <DEDUP_REMOVED lines=8> */
[----:B------:R-:W-:Y:S02]  /*2a20*/  ISETP.GT.AND P2, PT, R60, 0x78, PT ;  /* 0x000000783c00780c */ /* 0x000fe40003f44270 */
[----:B------:R-:W-:Y:S02]  /*2a30*/  FMNMX.FTZ R62, R121, R62, !PT ;  /* 0x0000003e793e7209 */ /* 0x000fe40007810000 */
[----:B------:R-:W-:Y:S01]  /*2a40*/  FMNMX.FTZ R22, R35, R20, !PT ;  /* 0x0000001423167209 */ /* 0x000fe20007810000 */
[----:B------:R1:W0:Y:S03]  /*2a50*/  MUFU.TANH R125, R87 ;  /* 0x00000057007d7308 */ /* 0x0002260000002400 */
[----:B------:R-:W-:-:S04]  /*2a60*/  FMNMX.FTZ R22, R33, R22, !PT ;  /* 0x0000001621167209 */ /* 0x000fc80007810000 */
[----:B------:R-:W-:Y:S01]  /*2a70*/  FMNMX.FTZ R22, R39, R22, !PT ;  /* 0x0000001627167209 */ /* 0x000fe20007810000 */
[----:B------:R-:W-:Y:S01]  /*2a80*/  MUFU.TANH R76, R76 ;  /* 0x0000004c004c7308 */ /* 0x000fe20000002400 */
[----:B-1----:R-:W-:Y:S02]  /*2a90*/  FSEL R87, R49, -INF , P1 ;  /* 0xff80000031577808 */ /* 0x002fe40000800000 */
[----:B------:R-:W-:Y:S02]  /*2aa0*/  ISETP.GT.AND P1, PT, R60, 0x79, PT ;  /* 0x000000793c00780c */ /* 0x000fe40003f24270 */
[----:B---3--:R-:W-:Y:S02]  /*2ab0*/  FSEL R123, R86, -INF , P2 ;  /* 0xff800000567b7808 */ /* 0x008fe40001000000 */
[----:B------:R-:W-:Y:S01]  /*2ac0*/  FMNMX.FTZ R22, R37, R22, !PT ;  /* 0x0000001625167209 */ /* 0x000fe20007810000 */
[----:B------:R-:W1:Y:S01]  /*2ad0*/  MUFU.TANH R77, R77 ;  /* 0x0000004d004d7308 */ /* 0x000e620000002400 */
[----:B0-----:R-:W-:-:S02]  /*2ae0*/  FSEL R125, R125, -INF , P1 ;  /* 0xff8000007d7d7808 */ /* 0x001fc40000800000 */
[----:B------:R-:W-:-:S04]  /*2af0*/  FMNMX.FTZ R62, R123, R62, !PT ;  /* 0x0000003e7b3e7209 */ /* 0x000fc80007810000 */
[----:B------:R-:W-:Y:S01]  /*2b00*/  FMNMX.FTZ R62, R125, R62, !PT ;  /* 0x0000003e7d3e7209 */ /* 0x000fe20007810000 */
[----:B------:R-:W-:Y:S04]  /*2b10*/  MUFU.TANH R80, R80 ;  /* 0x0000005000507308 */ /* 0x000fe80000002400 */
[----:B------:R-:W0:Y:S04]  /*2b20*/  SHFL.BFLY PT, R49, R62, 0x2, 0x1f ;  /* 0x0c401f003e317f89 */ /* 0x000e2800000e0000 */
[----:B------:R-:W3:Y:S01]  /*2b30*/  MUFU.TANH R81, R81 ;  /* 0x0000005100517308 */ /* 0x000ee20000002400 */
[----:B-1----:R-:W-:-:S07]  /*2b40*/  FSEL R77, R77, -INF , P5 ;  /* 0xff8000004d4d7808 */ /* 0x002fce0002800000 */
[----:B------:R-:W-:Y:S08]  /*2b50*/  MUFU.TANH R84, R84 ;  /* 0x0000005400547308 */ /* 0x000ff00000002400 */
[----:B------:R-:W1:Y:S01]  /*2b60*/  MUFU.TANH R85, R85 ;  /* 0x0000005500557308 */ /* 0x000e620000002400 */
[----:B---3--:R-:W-:Y:S02]  /*2b70*/  FSEL R81, R81, -INF , P3 ;  /* 0xff80000051517808 */ /* 0x008fe40001800000 */
[----:B0-----:R-:W-:-:S05]  /*2b80*/  FMNMX.FTZ R10, R62, R49, !PT ;  /* 0x000000313e0a7209 */ /* 0x001fca0007810000 */
[----:B------:R-:W0:Y:S01]  /*2b90*/  SHFL.BFLY PT, R49, R10, 0x1, 0x1f ;  /* 0x0c201f000a317f89 */ /* 0x000e2200000e0000 */
[----:B-1----:R-:W-:Y:S02]  /*2ba0*/  FSEL R85, R85, -INF , P1 ;  /* 0xff80000055557808 */ /* 0x002fe40000800000 */
[----:B0-----:R-:W-:-:S04]  /*2bb0*/  FMNMX.FTZ R49, R10, R49, !PT ;  /* 0x000000310a317209 */ /* 0x001fc80007810000 */
[C---:B------:R-:W-:Y:S01]  /*2bc0*/  FSETP.NEU.FTZ.AND P0, PT, R49.reuse, -INF , PT ;  /* 0xff8000003100780b */ /* 0x040fe20003f1d000 */
[----:B------:R-:W-:-:S05]  /*2bd0*/  FFMA.FTZ R8, R49, R48, -8 ;  /* 0xc100000031087423 */ /* 0x000fca0000010030 */
[----:B------:R-:W-:Y:S02]  /*2be0*/  FSEL R8, R8, RZ, P0 ;  /* 0x000000ff08087208 */ /* 0x000fe40000000000 */
[----:B------:R-:W-:Y:S01]  /*2bf0*/  ISETP.NE.AND P0, PT, R88, RZ, PT ;  /* 0x000000ff5800720c */ /* 0x000fe20003f05270 */
[--C-:B------:R-:W-:Y:S02]  /*2c00*/  IMAD.MOV.U32 R88, RZ, RZ, R89.reuse ;  /* 0x000000ffff587224 */ /* 0x100fe400078e0059 */
[-CC-:B------:R-:W-:Y:S01]  /*2c10*/  FFMA.FTZ R65, R65, R48.reuse, -R8.reuse ;  /* 0x0000003041417223 */ /* 0x180fe20000010808 */
[-CC-:B------:R-:W-:Y:S01]  /*2c20*/  FFMA.FTZ R24, R67, R48.reuse, -R8.reuse ;  /* 0x0000003043187223 */ /* 0x180fe20000010808 */
[-CC-:B------:R-:W-:Y:S01]  /*2c30*/  FFMA.FTZ R67, R75, R48.reuse, -R8.reuse ;  /* 0x000000304b437223 */ /* 0x180fe20000010808 */
[----:B------:R-:W-:Y:S01]  /*2c40*/  FSEL R75, R76, -INF , P6 ;  /* 0xff8000004c4b7808 */ /* 0x000fe20003000000 */
        /* <DEDUP_REMOVED lines=8> */
[----:B------:R0:W-:Y:S01]  /*2cd0*/  MUFU.EX2 R65, R24 ;  /* 0x0000001800417308 */ /* 0x0001e20000000800 */
[-CC-:B------:R-:W-:Y:S01]  /*2ce0*/  FFMA.FTZ R93, R93, R48.reuse, -R8.reuse ;  /* 0x000000305d5d7223 */ /* 0x180fe20000010808 */
[-CC-:B------:R-:W-:Y:S01]  /*2cf0*/  FFMA.FTZ R73, R73, R48.reuse, -R8.reuse ;  /* 0x0000003049497223 */ /* 0x180fe20000010808 */
[-CC-:B------:R-:W-:Y:S01]  /*2d00*/  FFMA.FTZ R91, R91, R48.reuse, -R8.reuse ;  /* 0x000000305b5b7223 */ /* 0x180fe20000010808 */
[-CC-:B------:R-:W-:Y:S01]  /*2d10*/  FFMA.FTZ R99, R99, R48.reuse, -R8.reuse ;  /* 0x0000003063637223 */ /* 0x180fe20000010808 */
[-CC-:B------:R-:W-:Y:S01]  /*2d20*/  FFMA.FTZ R59, R71, R48.reuse, -R8.reuse ;  /* 0x00000030473b7223 */ /* 0x180fe20000010808 */
[-CC-:B------:R-:W-:Y:S01]  /*2d30*/  FFMA.FTZ R71, R95, R48.reuse, -R8.reuse ;  /* 0x000000305f477223 */ /* 0x180fe20000010808 */
[--C-:B------:R-:W-:Y:S01]  /*2d40*/  FFMA.FTZ R30, R103, R48, -R8.reuse ;  /* 0x00000030671e7223 */ /* 0x100fe20000010808 */
[----:B------:R1:W-:Y:S01]  /*2d50*/  MUFU.EX2 R18, R69 ;  /* 0x0000004500127308 */ /* 0x0003e20000000800 */
[----:B0-----:R-:W-:Y:S01]  /*2d60*/  FMNMX.FTZ R24, R43, R22, !PT ;  /* 0x000000162b187209 */ /* 0x001fe20007810000 */
[-CC-:B------:R-:W-:Y:S01]  /*2d70*/  FFMA.FTZ R61, R61, R48.reuse, -R8.reuse ;  /* 0x000000303d3d7223 */ /* 0x180fe20000010808 */
[-CC-:B------:R-:W-:Y:S01]  /*2d80*/  FFMA.FTZ R32, R107, R48.reuse, -R8.reuse ;  /* 0x000000306b207223 */ /* 0x180fe20000010808 */
[--C-:B------:R-:W-:Y:S01]  /*2d90*/  FFMA.FTZ R95, R109, R48, -R8.reuse ;  /* 0x000000306d5f7223 */ /* 0x100fe20000010808 */
[----:B------:R-:W-:Y:S01]  /*2da0*/  FMNMX.FTZ R24, R41, R24, !PT ;  /* 0x0000001829187209 */ /* 0x000fe20007810000 */
[-CC-:B------:R-:W-:Y:S01]  /*2db0*/  FFMA.FTZ R36, R115, R48.reuse, -R8.reuse ;  /* 0x0000003073247223 */ /* 0x180fe20000010808 */
[--C-:B------:R-:W-:Y:S01]  /*2dc0*/  FFMA.FTZ R38, R119, R48, -R8.reuse ;  /* 0x0000003077267223 */ /* 0x100fe20000010808 */
[----:B------:R0:W-:Y:S01]  /*2dd0*/  MUFU.EX2 R22, R79 ;  /* 0x0000004f00167308 */ /* 0x0001e20000000800 */
[----:B------:R-:W-:Y:S01]  /*2de0*/  FMNMX.FTZ R24, R47, R24, !PT ;  /* 0x000000182f187209 */ /* 0x000fe20007810000 */
[-CC-:B-1----:R-:W-:Y:S01]  /*2df0*/  FFMA.FTZ R69, R83, R48.reuse, -R8.reuse ;  /* 0x0000003053457223 */ /* 0x182fe20000010808 */
[----:B------:R-:W-:Y:S01]  /*2e00*/  FSEL R83, R84, -INF , P2 ;  /* 0xff80000054537808 */ /* 0x000fe20001000000 */
[----:B------:R-:W-:Y:S01]  /*2e10*/  FFMA.FTZ R103, R125, R48, -R8 ;  /* 0x000000307d677223 */ /* 0x000fe20000010808 */
[----:B------:R-:W-:Y:S01]  /*2e20*/  FMNMX.FTZ R24, R51, R24, !PT ;  /* 0x0000001833187209 */ /* 0x000fe20007810000 */
[----:B------:R-:W-:-:S02]  /*2e30*/  IMAD.MOV.U32 R107, RZ, RZ, R89 ;  /* 0x000000ffff6b7224 */ /* 0x000fc400078e0059 */
[----:B------:R1:W-:Y:S01]  /*2e40*/  MUFU.EX2 R20, R63 ;  /* 0x0000003f00147308 */ /* 0x0003e20000000800 */
[----:B------:R-:W-:Y:S01]  /*2e50*/  FMNMX.FTZ R26, R45, R24, !PT ;  /* 0x000000182d1a7209 */ /* 0x000fe20007810000 */
[--C-:B------:R-:W-:Y:S01]  /*2e60*/  IMAD.MOV.U32 R109, RZ, RZ, R89.reuse ;  /* 0x000000ffff6d7224 */ /* 0x100fe200078e0059 */
[----:B0-----:R-:W-:Y:S01]  /*2e70*/  FSEL R79, R80, -INF , P4 ;  /* 0xff800000504f7808 */ /* 0x001fe20002000000 */
[--C-:B------:R-:W-:Y:S01]  /*2e80*/  IMAD.MOV.U32 R115, RZ, RZ, R89.reuse ;  /* 0x000000ffff737224 */ /* 0x100fe200078e0059 */
[----:B------:R-:W-:Y:S01]  /*2e90*/  FMNMX.FTZ R26, R53, R26, !PT ;  /* 0x0000001a351a7209 */ /* 0x000fe20007810000 */
[--C-:B------:R-:W-:Y:S02]  /*2ea0*/  IMAD.MOV.U32 R119, RZ, RZ, R89.reuse ;  /* 0x000000ffff777224 */ /* 0x100fe400078e0059 */
[----:B------:R-:W-:Y:S01]  /*2eb0*/  MUFU.EX2 R10, R10 ;  /* 0x0000000a000a7308 */ /* 0x000fe20000000800 */
[----:B------:R-:W-:Y:S01]  /*2ec0*/  FMNMX.FTZ R26, R87, R26, !PT ;  /* 0x0000001a571a7209 */ /* 0x000fe20007810000 */
[----:B------:R-:W-:-:S03]  /*2ed0*/  IMAD.MOV.U32 R125, RZ, RZ, R89 ;  /* 0x000000ffff7d7224 */ /* 0x000fc600078e0059 */
        /* <DEDUP_REMOVED lines=8> */
[----:B------:R-:W-:-:S05]  /*2f60*/  FMNMX.FTZ R34, R85, R28, !PT ;  /* 0x0000001c55227209 */ /* 0x000fca0007810000 */
[----:B-1----:R-:W1:Y:S02]  /*2f70*/  SHFL.BFLY PT, R63, R34, 0x2, 0x1f ;  /* 0x0c401f00223f7f89 */ /* 0x002e6400000e0000 */
[----:B------:R-:W3:Y:S01]  /*2f80*/  MUFU.EX2 R57, R57 ;  /* 0x0000003900397308 */ /* 0x000ee20000000800 */
[----:B0-----:R-:W-:-:S07]  /*2f90*/  FFMA.FTZ R93, R105, R48, -R8 ;  /* 0x00000030695d7223 */ /* 0x001fce0000010808 */
[----:B------:R0:W4:Y:S08]  /*2fa0*/  MUFU.EX2 R14, R73 ;  /* 0x00000049000e7308 */ /* 0x0001300000000800 */
[----:B------:R5:W-:Y:S01]  /*2fb0*/  MUFU.EX2 R24, R91 ;  /* 0x0000005b00187308 */ /* 0x000be20000000800 */
[-CC-:B0-----:R-:W-:Y:S01]  /*2fc0*/  FFMA.FTZ R73, R97, R48.reuse, -R8.reuse ;  /* 0x0000003061497223 */ /* 0x181fe20000010808 */
[--C-:B------:R-:W-:Y:S01]  /*2fd0*/  FFMA.FTZ R97, R113, R48, -R8.reuse ;  /* 0x0000003071617223 */ /* 0x100fe20000010808 */
[----:B---3--:R-:W-:Y:S01]  /*2fe0*/  F2FP.SATFINITE.E4M3.F32.PACK_AB_MERGE_C R149, R57, R12, RZ ;  /* 0x0000000c3995723e */ /* 0x008fe200048070ff */
[----:B------:R-:W-:Y:S01]  /*2ff0*/  IMAD.MOV.U32 R113, RZ, RZ, R89 ;  /* 0x000000ffff717224 */ /* 0x000fe200078e0059 */
[----:B-1----:R-:W-:Y:S01]  /*3000*/  FMNMX.FTZ R40, R34, R63, !PT ;  /* 0x0000003f22287209 */ /* 0x002fe20007810000 */
[----:B------:R-:W-:-:S02]  /*3010*/  FFMA.FTZ R34, R111, R48, -R8 ;  /* 0x000000306f227223 */ /* 0x000fc40000010808 */
[----:B------:R0:W-:Y:S01]  /*3020*/  MUFU.EX2 R28, R99 ;  /* 0x00000063001c7308 */ /* 0x0001e20000000800 */
[-CC-:B-----5:R-:W-:Y:S01]  /*3030*/  FFMA.FTZ R91, R101, R48.reuse, -R8.reuse ;  /* 0x00000030655b7223 */ /* 0x1a0fe20000010808 */
[--C-:B------:R-:W-:Y:S01]  /*3040*/  FFMA.FTZ R101, R121, R48, -R8.reuse ;  /* 0x0000003079657223 */ /* 0x100fe20000010808 */
[----:B------:R-:W1:Y:S01]  /*3050*/  SHFL.BFLY PT, R63, R40, 0x1, 0x1f ;  /* 0x0c201f00283f7f89 */ /* 0x000e6200000e0000 */
[----:B------:R-:W-:Y:S01]  /*3060*/  F2FP.SATFINITE.E4M3.F32.PACK_AB_MERGE_C R149, R55, R10, R149 ;  /* 0x0000000a3795723e */ /* 0x000fe20004807095 */
[--C-:B------:R-:W-:Y:S02]  /*3070*/  IMAD.MOV.U32 R111, RZ, RZ, R89.reuse ;  /* 0x000000ffff6f7224 */ /* 0x100fe400078e0059 */
[--C-:B------:R-:W-:Y:S01]  /*3080*/  IMAD.MOV.U32 R121, RZ, RZ, R89.reuse ;  /* 0x000000ffff797224 */ /* 0x100fe200078e0059 */
[----:B------:R-:W3:Y:S01]  /*3090*/  MUFU.EX2 R59, R59 ;  /* 0x0000003b003b7308 */ /* 0x000ee20000000800 */
[----:B0-----:R-:W-:Y:S01]  /*30a0*/  FFMA.FTZ R99, R117, R48, -R8 ;  /* 0x0000003075637223 */ /* 0x001fe20000010808 */
[----:B------:R-:W-:-:S06]  /*30b0*/  IMAD.MOV.U32 R117, RZ, RZ, R89 ;  /* 0x000000ffff757224 */ /* 0x000fcc00078e0059 */
[----:B------:R-:W-:Y:S08]  /*30c0*/  MUFU.EX2 R61, R61 ;  /* 0x0000003d003d7308 */ /* 0x000ff00000000800 */
[----:B------:R-:W-:Y:S01]  /*30d0*/  MUFU.EX2 R67, R67 ;  /* 0x0000004300437308 */ /* 0x000fe20000000800 */
[----:B-1----:R-:W-:Y:S01]  /*30e0*/  FMNMX.FTZ R63, R40, R63, !PT ;  /* 0x0000003f283f7209 */ /* 0x002fe20007810000 */
[----:B------:R-:W-:Y:S01]  /*30f0*/  FFMA.FTZ R40, R123, R48, -R8 ;  /* 0x000000307b287223 */ /* 0x000fe20000010808 */
[----:B------:R-:W-:-:S02]  /*3100*/  IMAD.MOV.U32 R123, RZ, RZ, R89 ;  /* 0x000000ffff7b7224 */ /* 0x000fc400078e0059 */
        /* <DEDUP_REMOVED lines=15> */
[----:B------:R-:W-:Y:S01]  /*3200*/  FADD.FTZ R17, R10, R55 ;  /* 0x000000370a117221 */ /* 0x000fe20000010000 */
[-CC-:B------:R-:W-:Y:S01]  /*3210*/  FFMA.FTZ R19, R19, R48.reuse, -R54.reuse ;  /* 0x0000003013137223 */ /* 0x180fe20000010836 */
[-CC-:B------:R-:W-:Y:S01]  /*3220*/  FFMA.FTZ R9, R23, R48.reuse, -R54.reuse ;  /* 0x0000003017097223 */ /* 0x180fe20000010836 */
[-CC-:B------:R-:W-:Y:S01]  /*3230*/  FFMA.FTZ R21, R21, R48.reuse, -R54.reuse ;  /* 0x0000003015157223 */ /* 0x180fe20000010836 */
[----:B------:R-:W-:Y:S01]  /*3240*/  FADD.FTZ R64, R12, R17 ;  /* 0x000000110c407221 */ /* 0x000fe20000010000 */
[-CC-:B------:R-:W-:Y:S01]  /*3250*/  FFMA.FTZ R27, R27, R48.reuse, -R54.reuse ;  /* 0x000000301b1b7223 */ /* 0x180fe20000010836 */
[----:B------:R-:W0:Y:S01]  /*3260*/  MUFU.EX2 R6, R6 ;  /* 0x0000000600067308 */ /* 0x000e220000000800 */
[-C--:B------:R-:W-:Y:S01]  /*3270*/  FFMA.FTZ R44, R31, R48.reuse, -R54 ;  /* 0x000000301f2c7223 */ /* 0x080fe20000010836 */
[----:B------:R-:W-:Y:S01]  /*3280*/  FADD.FTZ R17, R57, R64 ;  /* 0x0000004039117221 */ /* 0x000fe20000010000 */
[-CC-:B------:R-:W-:Y:S01]  /*3290*/  FFMA.FTZ R29, R29, R48.reuse, -R54.reuse ;  /* 0x000000301d1d7223 */ /* 0x180fe20000010836 */
[-CC-:B------:R-:W-:Y:S01]  /*32a0*/  FFMA.FTZ R35, R35, R48.reuse, -R54.reuse ;  /* 0x0000003023237223 */ /* 0x180fe20000010836 */
[-CC-:B------:R-:W-:Y:S01]  /*32b0*/  FFMA.FTZ R46, R39, R48.reuse, -R54.reuse ;  /* 0x00000030272e7223 */ /* 0x180fe20000010836 */
[----:B----4-:R-:W-:Y:S01]  /*32c0*/  FADD.FTZ R64, R14, R17 ;  /* 0x000000110e407221 */ /* 0x010fe20000010000 */
[-CC-:B------:R-:W-:Y:S01]  /*32d0*/  FFMA.FTZ R37, R37, R48.reuse, -R54.reuse ;  /* 0x0000003025257223 */ /* 0x180fe20000010836 */
[----:B------:R-:W1:Y:S01]  /*32e0*/  MUFU.EX2 R50, R50 ;  /* 0x0000003200327308 */ /* 0x000e620000000800 */
[-C--:B------:R-:W-:Y:S01]  /*32f0*/  FFMA.FTZ R43, R43, R48.reuse, -R54 ;  /* 0x000000302b2b7223 */ /* 0x080fe20000010836 */
[----:B---3--:R-:W-:Y:S01]  /*3300*/  FADD.FTZ R23, R59, R64 ;  /* 0x000000403b177221 */ /* 0x008fe20000010000 */
[-CC-:B------:R-:W-:Y:S01]  /*3310*/  FFMA.FTZ R51, R51, R48.reuse, -R54.reuse ;  /* 0x0000003033337223 */ /* 0x180fe20000010836 */
[-CC-:B------:R-:W-:Y:S01]  /*3320*/  FFMA.FTZ R45, R45, R48.reuse, -R54.reuse ;  /* 0x000000302d2d7223 */ /* 0x180fe20000010836 */
[-CC-:B------:R-:W-:Y:S01]  /*3330*/  FFMA.FTZ R53, R53, R48.reuse, -R54.reuse ;  /* 0x0000003035357223 */ /* 0x180fe20000010836 */
[----:B------:R-:W-:Y:S01]  /*3340*/  FADD.FTZ R66, R16, R23 ;  /* 0x0000001710427221 */ /* 0x000fe20000010000 */
[-C--:B------:R-:W-:Y:S01]  /*3350*/  FFMA.FTZ R87, R87, R48.reuse, -R54 ;  /* 0x0000003057577223 */ /* 0x080fe20000010836 */
[----:B------:R3:W4:Y:S01]  /*3360*/  MUFU.EX2 R105, R11 ;  /* 0x0000000b00697308 */ /* 0x0007220000000800 */
[----:B0-----:R-:W-:Y:S01]  /*3370*/  FADD.FTZ R15, R3, R6 ;  /* 0x00000006030f7221 */ /* 0x001fe20000010000 */
[-CC-:B------:R-:W-:Y:S01]  /*3380*/  FFMA.FTZ R75, R75, R48.reuse, -R54.reuse ;  /* 0x000000304b4b7223 */ /* 0x180fe20000010836 */
[-CC-:B------:R-:W-:Y:S01]  /*3390*/  FFMA.FTZ R77, R77, R48.reuse, -R54.reuse ;  /* 0x000000304d4d7223 */ /* 0x180fe20000010836 */
[-CC-:B------:R-:W-:Y:S01]  /*33a0*/  FFMA.FTZ R79, R79, R48.reuse, -R54.reuse ;  /* 0x000000304f4f7223 */ /* 0x180fe20000010836 */
[-CC-:B------:R-:W-:Y:S01]  /*33b0*/  FFMA.FTZ R81, R81, R48.reuse, -R54.reuse ;  /* 0x0000003051517223 */ /* 0x180fe20000010836 */
[----:B------:R-:W-:-:S02]  /*33c0*/  FFMA.FTZ R83, R83, R48, -R54 ;  /* 0x0000003053537223 */ /* 0x000fc40000010836 */
[----:B------:R-:W0:Y:S01]  /*33d0*/  MUFU.EX2 R7, R7 ;  /* 0x0000000700077308 */ /* 0x000e220000000800 */
[----:B-1----:R-:W-:Y:S01]  /*33e0*/  FADD.FTZ R52, R50, R15 ;  /* 0x0000000f32347221 */ /* 0x002fe20000010000 */
[-CC-:B---3--:R-:W-:Y:S01]  /*33f0*/  FFMA.FTZ R11, R25, R48.reuse, -R54.reuse ;  /* 0x00000030190b7223 */ /* 0x188fe20000010836 */
[----:B------:R-:W-:-:S05]  /*3400*/  FFMA.FTZ R15, R41, R48, -R54 ;  /* 0x00000030290f7223 */ /* 0x000fca0000010836 */
[----:B------:R-:W1:Y:S01]  /*3410*/  MUFU.EX2 R8, R8 ;  /* 0x0000000800087308 */ /* 0x000e620000000800 */
[C---:B----4-:R-:W-:Y:S01]  /*3420*/  FADD.FTZ R52, R105.reuse, R52 ;  /* 0x0000003469347221 */ /* 0x050fe20000010000 */
[----:B------:R-:W-:Y:S01]  /*3430*/  F2FP.SATFINITE.E4M3.F32.PACK_AB_MERGE_C R50, R105, R50, RZ ;  /* 0x000000326932723e */ /* 0x000fe200048070ff */
[----:B------:R-:W-:-:S03]  /*3440*/  IMAD.MOV.U32 R105, RZ, RZ, R89 ;  /* 0x000000ffff697224 */ /* 0x000fc600078e0059 */
[----:B------:R-:W-:Y:S02]  /*3450*/  F2FP.SATFINITE.E4M3.F32.PACK_AB_MERGE_C R148, R6, R3, R50 ;  /* 0x000000030694723e */ /* 0x000fe40004807032 */
[----:B------:R3:W4:Y:S01]  /*3460*/  MUFU.EX2 R56, R13 ;  /* 0x0000000d00387308 */ /* 0x0007220000000800 */
[----:B0-----:R-:W-:Y:S01]  /*3470*/  FADD.FTZ R17, R7, R52 ;  /* 0x0000003407117221 */ /* 0x001fe20000010000 */
[----:B------:R-:W-:-:S06]  /*3480*/  FFMA.FTZ R52, R47, R48, -R54 ;  /* 0x000000302f347223 */ /* 0x000fcc0000010836 */
[----:B------:R-:W0:Y:S01]  /*3490*/  MUFU.EX2 R19, R19 ;  /* 0x0000001300137308 */ /* 0x000e220000000800 */
[----:B-1----:R-:W-:Y:S01]  /*34a0*/  FADD.FTZ R17, R8, R17 ;  /* 0x0000001108117221 */ /* 0x002fe20000010000 */
[-CC-:B---3--:R-:W-:Y:S01]  /*34b0*/  FFMA.FTZ R13, R33, R48.reuse, -R54.reuse ;  /* 0x00000030210d7223 */ /* 0x188fe20000010836 */
[----:B------:R-:W-:-:S05]  /*34c0*/  FFMA.FTZ R54, R85, R48, -R54 ;  /* 0x0000003055367223 */ /* 0x000fca0000010836 */
[----:B------:R-:W1:Y:S01]  /*34d0*/  MUFU.EX2 R9, R9 ;  /* 0x0000000900097308 */ /* 0x000e620000000800 */
[----:B----4-:R-:W-:Y:S01]  /*34e0*/  FADD.FTZ R64, R56, R17 ;  /* 0x0000001138407221 */ /* 0x010fe20000010000 */
[C---:B------:R-:W-:Y:S01]  /*34f0*/  FADD.FTZ R17, R61.reuse, R66 ;  /* 0x000000423d117221 */ /* 0x040fe20000010000 */
[----:B------:R-:W-:-:S03]  /*3500*/  F2FP.SATFINITE.E4M3.F32.PACK_AB_MERGE_C R61, R61, R16, RZ ;  /* 0x000000103d3d723e */ /* 0x000fc600048070ff */
[----:B------:R-:W-:Y:S01]  /*3510*/  FADD.FTZ R66, R18, R17 ;  /* 0x0000001112427221 */ /* 0x000fe20000010000 */
[----:B------:R-:W-:Y:S01]  /*3520*/  F2FP.SATFINITE.E4M3.F32.PACK_AB_MERGE_C R151, R59, R14, R61 ;  /* 0x0000000e3b97723e */ /* 0x000fe2000480703d */
[----:B------:R-:W3:Y:S01]  /*3530*/  MUFU.EX2 R42, R42 ;  /* 0x0000002a002a7308 */ /* 0x000ee20000000800 */
[----:B0-----:R-:W-:Y:S01]  /*3540*/  FADD.FTZ R64, R19, R64 ;  /* 0x0000004013407221 */ /* 0x001fe20000010000 */
[----:B------:R-:W-:Y:S01]  /*3550*/  FADD.FTZ R23, R65, R66 ;  /* 0x0000004241177221 */ /* 0x000fe20000010000 */
[----:B------:R-:W-:-:S03]  /*3560*/  F2FP.SATFINITE.E4M3.F32.PACK_AB_MERGE_C R56, R19, R56, RZ ;  /* 0x000000381338723e */ /* 0x000fc600048070ff */
[----:B------:R-:W-:Y:S01]  /*3570*/  FADD.FTZ R68, R20, R23 ;  /* 0x0000001714447221 */ /* 0x000fe20000010000 */
[----:B------:R-:W-:Y:S01]  /*3580*/  F2FP.SATFINITE.E4M3.F32.PACK_AB_MERGE_C R150, R8, R7, R56 ;  /* 0x000000070896723e */ /* 0x000fe20004807038 */
[----:B------:R-:W0:Y:S01]  /*3590*/  MUFU.EX2 R21, R21 ;  /* 0x0000001500157308 */ /* 0x000e220000000800 */
[----:B-1----:R-:W-:Y:S01]  /*35a0*/  FADD.FTZ R17, R9, R64 ;  /* 0x0000004009117221 */ /* 0x002fe20000010000 */
[C---:B------:R-:W-:Y:S01]  /*35b0*/  FADD.FTZ R23, R67.reuse, R68 ;  /* 0x0000004443177221 */ /* 0x040fe20000010000 */
[----:B------:R-:W-:-:S03]  /*35c0*/  F2FP.SATFINITE.E4M3.F32.PACK_AB_MERGE_C R67, R67, R20, RZ ;  /* 0x000000144343723e */ /* 0x000fc600048070ff */
[----:B------:R-:W-:Y:S01]  /*35d0*/  FADD.FTZ R68, R22, R23 ;  /* 0x0000001716447221 */ /* 0x000fe20000010000 */
[----:B------:R-:W-:Y:S01]  /*35e0*/  F2FP.SATFINITE.E4M3.F32.PACK_AB_MERGE_C R137, R65, R18, R67 ;  /* 0x000000124189723e */ /* 0x000fe20004807043 */
[----:B------:R-:W1:Y:S01]  /*35f0*/  MUFU.EX2 R58, R27 ;  /* 0x0000001b003a7308 */ /* 0x000e620000000800 */
[----:B---3--:R-:W-:Y:S01]  /*3600*/  FADD.FTZ R66, R42, R17 ;  /* 0x000000112a427221 */ /* 0x008fe20000010000 */
[----:B------:R-:W-:-:S06]  /*3610*/  FADD.FTZ R23, R69, R68 ;  /* 0x0000004445177221 */ /* 0x000fcc0000010000 */
[----:B------:R-:W3:Y:S01]  /*3620*/  MUFU.EX2 R11, R11 ;  /* 0x0000000b000b7308 */ /* 0x000ee20000000800 */
[----:B0-----:R-:W-:-:S07]  /*3630*/  FADD.FTZ R17, R21, R66 ;  /* 0x0000004215117221 */ /* 0x001fce0000010000 */
[----:B------:R-:W0:Y:S01]  /*3640*/  MUFU.EX2 R44, R44 ;  /* 0x0000002c002c7308 */ /* 0x000e220000000800 */
[C---:B-1----:R-:W-:Y:S01]  /*3650*/  FADD.FTZ R66, R58.reuse, R17 ;  /* 0x000000113a427221 */ /* 0x042fe20000010000 */
[----:B------:R-:W-:-:S04]  /*3660*/  F2FP.SATFINITE.E4M3.F32.PACK_AB_MERGE_C R21, R58, R21, RZ ;  /* 0x000000153a15723e */ /* 0x000fc800048070ff */
[----:B------:R-:W-:Y:S02]  /*3670*/  F2FP.SATFINITE.E4M3.F32.PACK_AB_MERGE_C R136, R42, R9, R21 ;  /* 0x000000092a88723e */ /* 0x000fe40004807015 */
[----:B------:R-:W1:Y:S01]  /*3680*/  MUFU.EX2 R29, R29 ;  /* 0x0000001d001d7308 */ /* 0x000e620000000800 */
[----:B---3--:R-:W-:Y:S01]  /*3690*/  FADD.FTZ R17, R11, R66 ;  /* 0x000000420b117221 */ /* 0x008fe20000010000 */
[----:B------:R-:W-:Y:S01]  /*36a0*/  FADD.FTZ R66, R24, R23 ;  /* 0x0000001718427221 */ /* 0x000fe20000010000 */
[----:B------:R-:W-:-:S03]  /*36b0*/  F2FP.SATFINITE.E4M3.F32.PACK_AB_MERGE_C R23, R71, R24, RZ ;  /* 0x000000184717723e */ /* 0x000fc600048070ff */
[----:B------:R-:W-:Y:S01]  /*36c0*/  FADD.FTZ R71, R71, R66 ;  /* 0x0000004247477221 */ /* 0x000fe20000010000 */
[----:B------:R-:W-:Y:S01]  /*36d0*/  F2FP.SATFINITE.E4M3.F32.PACK_AB_MERGE_C R139, R69, R22, R23 ;  /* 0x00000016458b723e */ /* 0x000fe20004807017 */
[----:B------:R-:W3:Y:S01]  /*36e0*/  MUFU.EX2 R60, R35 ;  /* 0x00000023003c7308 */ /* 0x000ee20000000800 */
[----:B0-----:R-:W-:Y:S01]  /*36f0*/  FADD.FTZ R16, R44, R17 ;  /* 0x000000112c107221 */ /* 0x001fe20000010000 */
[----:B------:R-:W-:-:S06]  /*3700*/  FADD.FTZ R20, R26, R71 ;  /* 0x000000471a147221 */ /* 0x000fcc0000010000 */
[----:B------:R-:W0:Y:S01]  /*3710*/  MUFU.EX2 R13, R13 ;  /* 0x0000000d000d7308 */ /* 0x000e220000000800 */
[----:B-1----:R-:W-:-:S07]  /*3720*/  FADD.FTZ R17, R29, R16 ;  /* 0x000000101d117221 */ /* 0x002fce0000010000 */
[----:B------:R-:W1:Y:S01]  /*3730*/  MUFU.EX2 R73, R73 ;  /* 0x0000004900497308 */ /* 0x000e620000000800 */
[C---:B---3--:R-:W-:Y:S01]  /*3740*/  FADD.FTZ R16, R60.reuse, R17 ;  /* 0x000000113c107221 */ /* 0x048fe20000010000 */
[----:B------:R-:W-:-:S04]  /*3750*/  F2FP.SATFINITE.E4M3.F32.PACK_AB_MERGE_C R29, R60, R29, RZ ;  /* 0x0000001d3c1d723e */ /* 0x000fc800048070ff */
[----:B------:R-:W-:Y:S02]  /*3760*/  F2FP.SATFINITE.E4M3.F32.PACK_AB_MERGE_C R138, R44, R11, R29 ;  /* 0x0000000b2c8a723e */ /* 0x000fe4000480701d */
[----:B------:R-:W3:Y:S01]  /*3770*/  MUFU.EX2 R46, R46 ;  /* 0x0000002e002e7308 */ /* 0x000ee20000000800 */
[----:B0-----:R-:W-:-:S07]  /*3780*/  FADD.FTZ R17, R13, R16 ;  /* 0x000000100d117221 */ /* 0x001fce0000010000 */
[----:B------:R-:W0:Y:S01]  /*3790*/  MUFU.EX2 R37, R37 ;  /* 0x0000002500257308 */ /* 0x000e220000000800 */
[----:B-1----:R-:W-:-:S04]  /*37a0*/  FADD.FTZ R19, R73, R20 ;  /* 0x0000001449137221 */ /* 0x002fc80000010000 */
[----:B------:R-:W-:-:S03]  /*37b0*/  FADD.FTZ R24, R28, R19 ;  /* 0x000000131c187221 */ /* 0x000fc60000010000 */
[----:B------:R-:W1:Y:S01]  /*37c0*/  MUFU.EX2 R91, R91 ;  /* 0x0000005b005b7308 */ /* 0x000e620000000800 */
[----:B---3--:R-:W-:-:S07]  /*37d0*/  FADD.FTZ R20, R46, R17 ;  /* 0x000000112e147221 */ /* 0x008fce0000010000 */
[----:B------:R-:W3:Y:S01]  /*37e0*/  MUFU.EX2 R62, R43 ;  /* 0x0000002b003e7308 */ /* 0x000ee20000000800 */
[----:B0-----:R-:W-:-:S07]  /*37f0*/  FADD.FTZ R17, R37, R20 ;  /* 0x0000001425117221 */ /* 0x001fce0000010000 */
[----:B------:R-:W0:Y:S01]  /*3800*/  MUFU.EX2 R30, R30 ;  /* 0x0000001e001e7308 */ /* 0x000e220000000800 */
[C---:B-1----:R-:W-:Y:S01]  /*3810*/  F2FP.SATFINITE.E4M3.F32.PACK_AB_MERGE_C R28, R91.reuse, R28, RZ ;  /* 0x0000001c5b1c723e */ /* 0x042fe200048070ff */
[----:B------:R-:W-:-:S03]  /*3820*/  FADD.FTZ R91, R91, R24 ;  /* 0x000000185b5b7221 */ /* 0x000fc60000010000 */
[----:B------:R-:W-:-:S03]  /*3830*/  F2FP.SATFINITE.E4M3.F32.PACK_AB_MERGE_C R141, R73, R26, R28 ;  /* 0x0000001a498d723e */ /* 0x000fc6000480701c */
[----:B------:R-:W1:Y:S01]  /*3840*/  MUFU.EX2 R15, R15 ;  /* 0x0000000f000f7308 */ /* 0x000e620000000800 */
[C---:B---3--:R-:W-:Y:S01]  /*3850*/  F2FP.SATFINITE.E4M3.F32.PACK_AB_MERGE_C R37, R62.reuse, R37, RZ ;  /* 0x000000253e25723e */ /* 0x048fe200048070ff */
[----:B------:R-:W-:-:S03]  /*3860*/  FADD.FTZ R62, R62, R17 ;  /* 0x000000113e3e7221 */ /* 0x000fc60000010000 */
[----:B------:R-:W-:-:S03]  /*3870*/  F2FP.SATFINITE.E4M3.F32.PACK_AB_MERGE_C R140, R46, R13, R37 ;  /* 0x0000000d2e8c723e */ /* 0x000fc60004807025 */
[----:B------:R-:W3:Y:S01]  /*3880*/  MUFU.EX2 R93, R93 ;  /* 0x0000005d005d7308 */ /* 0x000ee20000000800 */
[----:B0-----:R-:W-:Y:S01]  /*3890*/  FADD.FTZ R10, R30, R91 ;  /* 0x0000005b1e0a7221 */ /* 0x001fe20000010000 */
[----:B------:R-:W-:-:S06]  /*38a0*/  IMAD.MOV.U32 R91, RZ, RZ, R89 ;  /* 0x000000ffff5b7224 */ /* 0x000fcc00078e0059 */
        /* <DEDUP_REMOVED lines=10> */
[----:B------:R-:W-:Y:S01]  /*3950*/  MUFU.EX2 R36, R36 ;  /* 0x0000002400247308 */ /* 0x000fe20000000800 */
[C---:B0-----:R-:W-:Y:S01]  /*3960*/  F2FP.SATFINITE.E4M3.F32.PACK_AB_MERGE_C R32, R95.reuse, R32, RZ ;  /* 0x000000205f20723e */ /* 0x041fe200048070ff */
[----:B------:R-:W-:-:S03]  /*3970*/  FADD.FTZ R95, R95, R18 ;  /* 0x000000125f5f7221 */ /* 0x000fc60000010000 */
[----:B------:R-:W-:Y:S01]  /*3980*/  F2FP.SATFINITE.E4M3.F32.PACK_AB_MERGE_C R143, R93, R30, R32 ;  /* 0x0000001e5d8f723e */ /* 0x000fe20004807020 */
[----:B------:R-:W-:Y:S02]  /*3990*/  IMAD.MOV.U32 R93, RZ, RZ, R89 ;  /* 0x000000ffff5d7224 */ /* 0x000fe400078e0059 */
[----:B------:R-:W0:Y:S01]  /*39a0*/  MUFU.EX2 R99, R99 ;  /* 0x0000006300637308 */ /* 0x000e220000000800 */
[C---:B-1----:R-:W-:Y:S01]  /*39b0*/  F2FP.SATFINITE.E4M3.F32.PACK_AB_MERGE_C R51, R64.reuse, R51, RZ ;  /* 0x000000334033723e */ /* 0x042fe200048070ff */
[----:B------:R-:W-:-:S03]  /*39c0*/  FADD.FTZ R64, R64, R17 ;  /* 0x0000001140407221 */ /* 0x000fc60000010000 */
[----:B------:R-:W-:-:S03]  /*39d0*/  F2FP.SATFINITE.E4M3.F32.PACK_AB_MERGE_C R142, R52, R15, R51 ;  /* 0x0000000f348e723e */ /* 0x000fc60004807033 */
[----:B------:R-:W1:Y:S08]  /*39e0*/  MUFU.EX2 R34, R34 ;  /* 0x0000002200227308 */ /* 0x000e700000000800 */
[----:B------:R-:W3:Y:S01]  /*39f0*/  MUFU.EX2 R53, R53 ;  /* 0x0000003500357308 */ /* 0x000ee20000000800 */
[----:B0-----:R-:W-:-:S07]  /*3a00*/  F2FP.SATFINITE.E4M3.F32.PACK_AB_MERGE_C R18, R99, R36, RZ ;  /* 0x000000246312723e */ /* 0x001fce00048070ff */
[----:B------:R-:W0:Y:S01]  /*3a10*/  MUFU.EX2 R97, R97 ;  /* 0x0000006100617308 */ /* 0x000e220000000800 */
[----:B-1----:R-:W-:Y:S01]  /*3a20*/  FADD.FTZ R14, R34, R95 ;  /* 0x0000005f220e7221 */ /* 0x002fe20000010000 */
[----:B------:R-:W-:-:S06]  /*3a30*/  IMAD.MOV.U32 R95, RZ, RZ, R89 ;  /* 0x000000ffff5f7224 */ /* 0x000fcc00078e0059 */
[----:B------:R-:W1:Y:S01]  /*3a40*/  MUFU.EX2 R12, R87 ;  /* 0x00000057000c7308 */ /* 0x000e620000000800 */
[----:B---3--:R-:W-:-:S07]  /*3a50*/  FADD.FTZ R17, R53, R64 ;  /* 0x0000004035117221 */ /* 0x008fce0000010000 */
[----:B------:R-:W3:Y:S01]  /*3a60*/  MUFU.EX2 R75, R75 ;  /* 0x0000004b004b7308 */ /* 0x000ee20000000800 */
[C---:B0-----:R-:W-:Y:S01]  /*3a70*/  F2FP.SATFINITE.E4M3.F32.PACK_AB_MERGE_C R145, R97.reuse, R34, R18 ;  /* 0x000000226191723e */ /* 0x041fe20004807012 */
[----:B------:R-:W-:-:S04]  /*3a80*/  FADD.FTZ R97, R97, R14 ;  /* 0x0000000e61617221 */ /* 0x000fc80000010000 */
[----:B------:R-:W-:Y:S01]  /*3a90*/  FADD.FTZ R36, R36, R97 ;  /* 0x0000006124247221 */ /* 0x000fe20000010000 */
[----:B------:R-:W-:Y:S01]  /*3aa0*/  IMAD.MOV.U32 R97, RZ, RZ, R89 ;  /* 0x000000ffff617224 */ /* 0x000fe200078e0059 */
[----:B------:R-:W0:Y:S01]  /*3ab0*/  MUFU.EX2 R16, R77 ;  /* 0x0000004d00107308 */ /* 0x000e220000000800 */
[----:B-1----:R-:W-:Y:S01]  /*3ac0*/  FADD.FTZ R6, R12, R17 ;  /* 0x000000110c067221 */ /* 0x002fe20000010000 */
[----:B------:R-:W-:-:S06]  /*3ad0*/  FADD.FTZ R99, R99, R36 ;  /* 0x0000002463637221 */ /* 0x000fcc0000010000 */
[----:B------:R-:W-:Y:S01]  /*3ae0*/  MUFU.EX2 R40, R40 ;  /* 0x0000002800287308 */ /* 0x000fe20000000800 */
[----:B---3--:R-:W-:-:S07]  /*3af0*/  FADD.FTZ R3, R75, R6 ;  /* 0x000000064b037221 */ /* 0x008fce0000010000 */
[----:B------:R-:W1:Y:S01]  /*3b00*/  MUFU.EX2 R103, R103 ;  /* 0x0000006700677308 */ /* 0x000e620000000800 */
[C---:B0-----:R-:W-:Y:S01]  /*3b10*/  F2FP.SATFINITE.E4M3.F32.PACK_AB_MERGE_C R75, R16.reuse, R75, RZ ;  /* 0x0000004b104b723e */ /* 0x041fe200048070ff */
[----:B------:R-:W-:-:S03]  /*3b20*/  FADD.FTZ R16, R16, R3 ;  /* 0x0000000310107221 */ /* 0x000fc60000010000 */
[----:B------:R-:W-:-:S03]  /*3b30*/  F2FP.SATFINITE.E4M3.F32.PACK_AB_MERGE_C R144, R12, R53, R75 ;  /* 0x000000350c90723e */ /* 0x000fc6000480704b */
[----:B------:R-:W0:Y:S08]  /*3b40*/  MUFU.EX2 R38, R38 ;  /* 0x0000002600267308 */ /* 0x000e300000000800 */
[----:B------:R-:W3:Y:S01]  /*3b50*/  MUFU.EX2 R79, R79 ;  /* 0x0000004f004f7308 */ /* 0x000ee20000000800 */
[----:B-1----:R-:W-:-:S07]  /*3b60*/  F2FP.SATFINITE.E4M3.F32.PACK_AB_MERGE_C R7, R103, R40, RZ ;  /* 0x000000286707723e */ /* 0x002fce00048070ff */
[----:B------:R-:W1:Y:S01]  /*3b70*/  MUFU.EX2 R101, R101 ;  /* 0x0000006500657308 */ /* 0x000e620000000800 */
[----:B0-----:R-:W-:Y:S01]  /*3b80*/  FADD.FTZ R6, R38, R99 ;  /* 0x0000006326067221 */ /* 0x001fe20000010000 */
[----:B------:R-:W-:-:S06]  /*3b90*/  IMAD.MOV.U32 R99, RZ, RZ, R89 ;  /* 0x000000ffff637224 */ /* 0x000fcc00078e0059 */
[----:B------:R-:W0:Y:S01]  /*3ba0*/  MUFU.EX2 R10, R81 ;  /* 0x00000051000a7308 */ /* 0x000e220000000800 */
[----:B---3--:R-:W-:-:S07]  /*3bb0*/  FADD.FTZ R3, R79, R16 ;  /* 0x000000104f037221 */ /* 0x008fce0000010000 */
[----:B------:R-:W-:Y:S01]  /*3bc0*/  MUFU.EX2 R83, R83 ;  /* 0x0000005300537308 */ /* 0x000fe20000000800 */
[C---:B-1----:R-:W-:Y:S01]  /*3bd0*/  F2FP.SATFINITE.E4M3.F32.PACK_AB_MERGE_C R147, R101.reuse, R38, R7 ;  /* 0x000000266593723e */ /* 0x042fe20004807007 */
[----:B------:R-:W-:-:S04]  /*3be0*/  FADD.FTZ R101, R101, R6 ;  /* 0x0000000665657221 */ /* 0x000fc80000010000 */
[----:B------:R-:W-:Y:S01]  /*3bf0*/  FADD.FTZ R8, R40, R101 ;  /* 0x0000006528087221 */ /* 0x000fe20000010000 */
[----:B------:R-:W-:Y:S01]  /*3c00*/  IMAD.MOV.U32 R101, RZ, RZ, R89 ;  /* 0x000000ffff657224 */ /* 0x000fe200078e0059 */
[----:B------:R-:W1:Y:S01]  /*3c10*/  MUFU.EX2 R54, R54 ;  /* 0x0000003600367308 */ /* 0x000e620000000800 */
[----:B0-----:R-:W-:Y:S01]  /*3c20*/  FADD.FTZ R6, R10, R3 ;  /* 0x000000030a067221 */ /* 0x001fe20000010000 */
[----:B------:R-:W-:Y:S01]  /*3c30*/  FADD.FTZ R8, R103, R8 ;  /* 0x0000000867087221 */ /* 0x000fe20000010000 */
[----:B------:R-:W-:Y:S01]  /*3c40*/  IMAD.MOV.U32 R103, RZ, RZ, R89 ;  /* 0x000000ffff677224 */ /* 0x000fe200078e0059 */
[----:B-1----:R-:W-:Y:S01]  /*3c50*/  F2FP.SATFINITE.E4M3.F32.PACK_AB_MERGE_C R3, R54, R83, RZ ;  /* 0x000000533603723e */ /* 0x002fe200048070ff */
[----:B------:R-:W-:-:S03]  /*3c60*/  FADD.FTZ R83, R83, R6 ;  /* 0x0000000653537221 */ /* 0x000fc60000010000 */
[----:B------:R-:W-:Y:S01]  /*3c70*/  F2FP.SATFINITE.E4M3.F32.PACK_AB_MERGE_C R146, R10, R79, R3 ;  /* 0x0000004f0a92723e */ /* 0x000fe20004807003 */
[----:B------:R-:W-:Y:S01]  /*3c80*/  FADD.FTZ R6, R54, R83 ;  /* 0x0000005336067221 */ /* 0x000fe20000010000 */
[----:B--2---:R-:W-:Y:S06]  /*3c90*/  @!P1 BRA `(.L_x_11028) ;  /* 0x0000002400609947 */ /* 0x004fec0003800000 */
        /* <DEDUP_REMOVED lines=27> */
[----:B------:R-:W-:-:S05]  /*3e50*/  UMOV UR6, URZ ;  /* 0x0000003f00067c82 */ /* 0x000fca0008000000 */
.L_x_11039:
[----:B------:R-:W-:-:S04]  /*3e60*/  UISETP.NE.AND UP0, UPT, UR6, 0x1, UPT ;  /* 0x000000010600788c */ /* 0x000fc8000bf05270 */
[----:B------:R-:W-:-:S04]  /*3e70*/  USEL UR4, URZ, 0x1, UP0 ;  /* 0x000000013f047887 */ /* 0x000fc80008000000 */
[----:B------:R-:W-:Y:S01]  /*3e80*/  ULOP3.LUT UR4, UR5, UR4, URZ, 0x3c, !UPT ;  /* 0x0000000405047292 */ /* 0x000fe2000f8e3c3f */
[----:B------:R-:W-:Y:S11]  /*3e90*/  @!P0 BRA `(.L_x_11029) ;  /* 0x0000000000048947 */ /* 0x000ff60003800000 */
[----:B------:R-:W-:Y:S01]  /*3ea0*/  BPT.TRAP 0x1 ;  /* 0x000000040000795c */ /* 0x000fe20000300000 */
.L_x_11029:
[----:B------:R-:W-:Y:S01]  /*3eb0*/  UIADD3 UR10, UR6, 0x1, URZ ;  /* 0x00000001060a7890 */ /* 0x000fe2000fffe03f */
[----:B------:R-:W-:-:S03]  /*3ec0*/  IMAD.U32 R9, RZ, RZ, UR4 ;  /* 0x00000004ff097e24 */ /* 0x000fc6000f8e00ff */
[----:B------:R-:W-:Y:S02]  /*3ed0*/  UISETP.NE.AND UP0, UPT, UR10, 0x2, UPT ;  /* 0x000000020a00788c */ /* 0x000fe4000bf05270 */
[----:B------:R-:W-:Y:S02]  /*3ee0*/  SHF.L.U32 R9, R9, 0x1f, RZ ;  /* 0x0000001f09097819 */ /* 0x000fe400000006ff */
[----:B------:R-:W-:-:S04]  /*3ef0*/  USEL UR10, UR10, URZ, UP0 ;  /* 0x0000003f0a0a7287 */ /* 0x000fc80008000000 */
[----:B------:R-:W-:Y:S02]  /*3f00*/  ULEA UR17, UR10, UR40, 0x3 ;  /* 0x000000280a117291 */ /* 0x000fe4000f8e183f */
[----:B------:R-:W-:-:S07]  /*3f10*/  MOV R2, UR10 ;  /* 0x0000000a00027c02 */ /* 0x000fce0008000f00 */
[----:B------:R0:W1:Y:S01]  /*3f20*/  SYNCS.PHASECHK.TRANS64.TRYWAIT P1, [UR17+0x17030], R9 ;  /* 0x01703009ff0075a7 */ /* 0x0000620008020151 */
[----:B------:R-:W-:Y:S05]  /*3f30*/  @!P0 BRA `(.L_x_11030) ;  /* 0x0000000000048947 */ /* 0x000fea0003800000 */
[----:B------:R-:W-:Y:S01]  /*3f40*/  BPT.TRAP 0x1 ;  /* 0x000000040000795c */ /* 0x000fe20000300000 */
.L_x_11030:
[----:B-1----:R-:W-:Y:S05]  /*3f50*/  @P1 BRA `(.L_x_11031) ;  /* 0x0000000000081947 */ /* 0x002fea0003800000 */
[----:B------:R-:W1:Y:S02]  /*3f60*/  SYNCS.PHASECHK.TRANS64.TRYWAIT P1, [UR17+0x17030], R9 ;  /* 0x01703009ff0075a7 */ /* 0x000e640008020151 */
[----:B-1----:R-:W-:Y:S05]  /*3f70*/  @!P1 BRA `(.L_x_11032) ;  /* 0x0000008800789947 */ /* 0x002fea0003800000 */
.L_x_11031:
[----:B------:R-:W-:Y:S01]  /*3f80*/  R2UR UR22, R2 ;  /* 0x00000000021672ca */ /* 0x000fe200000e0000 */
[----:B------:R-:W-:Y:S01]  /*3f90*/  WARPGROUP.ARRIVE ;  /* 0x00000000000079c5 */ /* 0x000fe20000000000 */
[----:B------:R-:W-:Y:S01]  /*3fa0*/  R2UR UR20, R4 ;  /* 0x00000000041472ca */ /* 0x000fe200000e0000 */
[----:B------:R-:W-:Y:S01]  /*3fb0*/  UMOV UR23, 0xc0000010 ;  /* 0xc000001000177882 */ /* 0x000fe20000000000 */
[----:B------:R-:W-:Y:S01]  /*3fc0*/  R2UR UR21, R5 ;  /* 0x00000000051572ca */ /* 0x000fe200000e0000 */
[----:B------:R-:W-:Y:S01]  /*3fd0*/  UMOV UR11, 0xc0000010 ;  /* 0xc0000010000b7882 */ /* 0x000fe20000000000 */
[----:B------:R-:W-:-:S07]  /*3fe0*/  UMOV UR15, 0xc0000010 ;  /* 0xc0000010000f7882 */ /* 0x000fce0000000000 */
[----:B------:R-:W-:-:S04]  /*3ff0*/  UIMAD UR22, UR22, 0x300, UR16 ;  /* 0x00000300161678a4 */ /* 0x000fc8000f8e0210 */
[----:B------:R-:W-:Y:S02]  /*4000*/  UIADD3 UR10, UR22, 0x100, URZ ;  /* 0x00000100160a7890 */ /* 0x000fe4000fffe03f */
[----:B------:R-:W-:-:S03]  /*4010*/  UIADD3 UR14, UR22, 0x200, URZ ;  /* 0x00000200160e7890 */ /* 0x000fc6000fffe03f */
        /* <DEDUP_REMOVED lines=10> */
.L_x_11033:
[----:B------:R-:W-:Y:S01]  /*40c0*/  ULEA UR14, UR6, UR40, 0x3 ;  /* 0x00000028060e7291 */ /* 0x000fe2000f8e183f */
[----:B01----:R-:W-:-:S05]  /*40d0*/  IMAD.U32 R9, RZ, RZ, UR5 ;  /* 0x00000005ff097e24 */ /* 0x003fca000f8e00ff */
[----:B------:R-:W-:-:S04]  /*40e0*/  SHF.L.U32 R9, R9, 0x1f, RZ ;  /* 0x0000001f09097819 */ /* 0x000fc800000006ff */
[----:B------:R0:W1:Y:S01]  /*40f0*/  SYNCS.PHASECHK.TRANS64.TRYWAIT P1, [UR14+0x17050], R9 ;  /* 0x01705009ff0075a7 */ /* 0x000062000802014e */
[----:B------:R-:W-:Y:S05]  /*4100*/  @!P0 BRA `(.L_x_11034) ;  /* 0x0000000000048947 */ /* 0x000fea0003800000 */
[----:B------:R-:W-:Y:S01]  /*4110*/  BPT.TRAP 0x1 ;  /* 0x000000040000795c */ /* 0x000fe20000300000 */
.L_x_11034:
[----:B-1----:R-:W-:Y:S05]  /*4120*/  @P1 BRA `(.L_x_11035) ;  /* 0x0000000000081947 */ /* 0x002fea0003800000 */
[----:B------:R-:W1:Y:S02]  /*4130*/  SYNCS.PHASECHK.TRANS64.TRYWAIT P1, [UR14+0x17050], R9 ;  /* 0x01705009ff0075a7 */ /* 0x000e64000802014e */
[----:B-1----:R-:W-:Y:S05]  /*4140*/  @!P1 BRA `(.L_x_11036) ;  /* 0x00000088001c9947 */ /* 0x002fea0003800000 */
.L_x_11035:
        /* <DEDUP_REMOVED lines=8> */
[----:B------:R-:W-:Y:S01]  /*41d0*/  QGMMA.64x96x32.F32.E4M3.E4M3 R88, R148, gdesc[UR8], R88, gsb0 ;  /* 0x0160000894587df3 */ /* 0x000fe20008000858 */
[----:B------:R-:W-:Y:S01]  /*41e0*/  UIADD3 UR10, UR6, 0x2, URZ ;  /* 0x00000002060a7890 */ /* 0x000fe2000fffe03f */
[----:B------:R-:W-:Y:S01]  /*41f0*/  UMOV UR11, 0x40000040 ;  /* 0x40000040000b7882 */ /* 0x000fe20000000000 */
[----:B------:R-:W-:Y:S02]  /*4200*/  WARPGROUP.DEPBAR.LE gsb0, 0x0 ;  /* 0x00008000000079c5 */ /* 0x000fe40000010000 */
[----:B------:R-:W-:-:S06]  /*4210*/  WARPGROUP.ARRIVE ;  /* 0x00000000000079c5 */ /* 0x000fcc0000000000 */
[----:B------:R-:W-:Y:S01]  /*4220*/  QGMMA.64x96x32.F32.E4M3.E4M3 R88, R136, gdesc[UR8], R88, gsb0 ;  /* 0x0160000888587df3 */ /* 0x000fe20008000858 */
[----:B------:R-:W-:Y:S01]  /*4230*/  UIADD3 UR10, UR6, 0x4, URZ ;  /* 0x00000004060a7890 */ /* 0x000fe2000fffe03f */
[----:B------:R-:W-:Y:S01]  /*4240*/  UMOV UR11, 0x40000040 ;  /* 0x40000040000b7882 */ /* 0x000fe20000000000 */
[----:B------:R-:W-:Y:S01]  /*4250*/  UIADD3 UR6, UR6, 0x6, URZ ;  /* 0x0000000606067890 */ /* 0x000fe2000fffe03f */
[----:B------:R-:W-:Y:S02]  /*4260*/  WARPGROUP.DEPBAR.LE gsb0, 0x0 ;  /* 0x00008000000079c5 */ /* 0x000fe40000010000 */
[----:B------:R-:W-:-:S06]  /*4270*/  WARPGROUP.ARRIVE ;  /* 0x00000000000079c5 */ /* 0x000fcc0000000000 */
[----:B------:R-:W-:Y:S01]  /*4280*/  QGMMA.64x96x32.F32.E4M3.E4M3 R88, R140, gdesc[UR8], R88, gsb0 ;  /* 0x016000088c587df3 */ /* 0x000fe20008000858 */
[----:B------:R-:W-:Y:S01]  /*4290*/  UMOV UR10, UR6 ;  /* 0x00000006000a7c82 */ /* 0x000fe20008000000 */
[----:B------:R-:W-:Y:S01]  /*42a0*/  UMOV UR11, 0x40000040 ;  /* 0x40000040000b7882 */ /* 0x000fe20000000000 */
[----:B------:R-:W-:Y:S02]  /*42b0*/  WARPGROUP.DEPBAR.LE gsb0, 0x0 ;  /* 0x00008000000079c5 */ /* 0x000fe40000010000 */
[----:B------:R-:W-:-:S06]  /*42c0*/  WARPGROUP.ARRIVE ;  /* 0x00000000000079c5 */ /* 0x000fcc0000000000 */
[----:B------:R-:W-:Y:S03]  /*42d0*/  QGMMA.64x96x32.F32.E4M3.E4M3 R88, R144, gdesc[UR8], R88, gsb0 ;  /* 0x0160000890587df3 */ /* 0x000fe60008000858 */
[----:B------:R-:W-:Y:S02]  /*42e0*/  WARPGROUP.DEPBAR.LE gsb0, 0x0 ;  /* 0x00008000000079c5 */ /* 0x000fe40000010000 */
[----:B------:R-:W-:Y:S05]  /*42f0*/  @!P0 BRA `(.L_x_11037) ;  /* 0x0000000000048947 */ /* 0x000fea0003800000 */
[----:B------:R-:W-:Y:S01]  /*4300*/  BPT.TRAP 0x1 ;  /* 0x000000040000795c */ /* 0x000fe20000300000 */
.L_x_11037:
[C---:B-1----:R-:W-:Y:S01]  /*4310*/  FMUL.FTZ R10, R0.reuse, R24 ;  /* 0x00000018000a7220 */ /* 0x042fe20000410000 */
        /* <DEDUP_REMOVED lines=80> */
[----:B------:R-:W-:Y:S01]  /*4820*/  FMUL.FTZ R87, R0, R87 ;  /* 0x0000005700577220 */ /* 0x000fe20000410000 */
[----:B------:R-:W-:-:S04]  /*4830*/  UIADD3 UR5, UR17, 0x17040, URZ ;  /* 0x0001704011057890 */ /* 0x000fc8000fffe03f */
        /* <DEDUP_REMOVED lines=110> */
[----:B------:R-:W1:Y:S03]  /*4f20*/  LDC R48, c[0x0][0x988] ;  /* 0x00026200ff307b82 */ /* 0x000e660000000800 */
[----:B------:R-:W3:Y:S01]  /*4f30*/  SHFL.BFLY PT, R49, R52, 0x2, 0x1f ;  /* 0x0c401f0034317f89 */ /* 0x000ee200000e0000 */
[----:B--2---:R-:W-:-:S04]  /*4f40*/  FMNMX.FTZ R50, R149, R50, !PT ;  /* 0x0000003295327209 */ /* 0x004fc80007810000 */
[----:B0-----:R-:W-:-:S05]  /*4f50*/  FMNMX.FTZ R50, R87, R50, !PT ;  /* 0x0000003257327209 */ /* 0x001fca0007810000 */
[----:B------:R-:W0:Y:S01]  /*4f60*/  SHFL.BFLY PT, R63, R50, 0x2, 0x1f ;  /* 0x0c401f00323f7f89 */ /* 0x000e2200000e0000 */
[----:B---3--:R-:W-:Y:S02]  /*4f70*/  FMNMX.FTZ R54, R52, R49, !PT ;  /* 0x0000003134367209 */ /* 0x008fe40007810000 */
[----:B0-----:R-:W-:-:S03]  /*4f80*/  FMNMX.FTZ R56, R50, R63, !PT ;  /* 0x0000003f32387209 */ /* 0x001fc60007810000 */
[----:B------:R-:W0:Y:S04]  /*4f90*/  SHFL.BFLY PT, R63, R54, 0x1, 0x1f ;  /* 0x0c201f00363f7f89 */ /* 0x000e2800000e0000 */
[----:B------:R-:W2:Y:S01]  /*4fa0*/  SHFL.BFLY PT, R49, R56, 0x1, 0x1f ;  /* 0x0c201f0038317f89 */ /* 0x000ea200000e0000 */
[----:B0-----:R-:W-:Y:S02]  /*4fb0*/  FMNMX.FTZ R63, R54, R63, !PT ;  /* 0x0000003f363f7209 */ /* 0x001fe40007810000 */
[----:B--2---:R-:W-:-:S03]  /*4fc0*/  FMNMX.FTZ R49, R56, R49, !PT ;  /* 0x0000003138317209 */ /* 0x004fc60007810000 */
[C---:B------:R-:W-:Y:S01]  /*4fd0*/  FADD.FTZ R3, -R63.reuse, R3 ;  /* 0x000000033f037221 */ /* 0x040fe20000010100 */
[----:B-1----:R-:W-:-:S03]  /*4fe0*/  FFMA.FTZ R60, R63, R48, -8 ;  /* 0xc10000003f3c7423 */ /* 0x002fc60000010030 */
[-C--:B------:R-:W-:Y:S01]  /*4ff0*/  FMUL.FTZ R58, R3, R48.reuse ;  /* 0x00000030033a7220 */ /* 0x080fe20000410000 */
[----:B------:R-:W-:-:S01]  /*5000*/  FFMA.FTZ R50, R53, R48, -R60 ;  /* 0x0000003035327223 */ /* 0x000fc2000001083c */
[----:B------:R-:W-:Y:S01]  /*5010*/  FADD.FTZ R3, -R49, R7 ;  /* 0x0000000731037221 */ /* 0x000fe20000010100 */
        /* <DEDUP_REMOVED lines=31> */
[----:B------:R-:W-:-:S01]  /*5210*/  FFMA.FTZ R73, R85, R48, -R60 ;  /* 0x0000003055497223 */ /* 0x000fc2000001083c */
[-C--:B------:R-:W-:Y:S01]  /*5220*/  FFMA.FTZ R60, R49, R48.reuse, -8 ;  /* 0xc1000000313c7423 */ /* 0x080fe20000010030 */
[-C--:B------:R-:W-:Y:S01]  /*5230*/  FMUL.FTZ R3, R3, R48.reuse ;  /* 0x0000003003037220 */ /* 0x080fe20000410000 */
[----:B------:R-:W0:Y:S02]  /*5240*/  MUFU.EX2 R10, R10 ;  /* 0x0000000a000a7308 */ /* 0x000e240000000800 */
        /* <DEDUP_REMOVED lines=31> */
[----:B-1----:R-:W-:-:S07]  /*5440*/  FFMA.FTZ R8, R3, R8, R12 ;  /* 0x0000000803087223 */ /* 0x002fce000001000c */
        /* <DEDUP_REMOVED lines=130> */
.L_x_11038:
        /* <DEDUP_REMOVED lines=89> */
[----:B------:R-:W-:Y:S01]  /*6200*/  F2FP.SATFINITE.E4M3.F32.PACK_AB_MERGE_C R147, R74, R69, R14 ;  /* 0x000000454a93723e */ /* 0x000fe2000480700e */
[----:B------:R-:W-:Y:S06]  /*6210*/  @P1 BRA `(.L_x_11039) ;  /* 0xffffffdc00101947 */ /* 0x000fec000383ffff */
.L_x_11028:
[----:B------:R-:W-:Y:S06]  /*6220*/  BAR.ARV 0x8, 0x200 ;  /* 0x0208000000007b1d */ /* 0x000fec0000002000 */
[----:B------:R-:W-:Y:S05]  /*6230*/  @!P0 BRA `(.L_x_11040) ;  /* 0x0000000000048947 */ /* 0x000fea0003800000 */
[----:B------:R-:W-:Y:S01]  /*6240*/  BPT.TRAP 0x1 ;  /* 0x000000040000795c */ /* 0x000fe20000300000 */
.L_x_11040:
[----:B------:R-:W-:Y:S01]  /*6250*/  R2UR UR16, R2 ;  /* 0x00000000021072ca */ /* 0x000fe200000e0000 */
[----:B------:R-:W-:-:S05]  /*6260*/  IMAD.U32 R0, RZ, RZ, UR4 ;  /* 0x00000004ff007e24 */ /* 0x000fca000f8e00ff */
[----:B------:R-:W-:-:S07]  /*6270*/  SHF.L.U32 R0, R0, 0x1f, RZ ;  /* 0x0000001f00007819 */ /* 0x000fce00000006ff */
[----:B------:R-:W-:-:S09]  /*6280*/  ULEA UR16, UR16, UR40, 0x3 ;  /* 0x0000002810107291 */ /* 0x000fd2000f8e183f */
[----:B------:R0:W1:Y:S01]  /*6290*/  SYNCS.PHASECHK.TRANS64.TRYWAIT P1, [UR16+0x17050], R0 ;  /* 0x01705000ff0075a7 */ /* 0x0000620008020150 */
[----:B------:R-:W-:Y:S05]  /*62a0*/  @!P0 BRA `(.L_x_11041) ;  /* 0x0000000000048947 */ /* 0x000fea0003800000 */
[----:B------:R-:W-:Y:S01]  /*62b0*/  BPT.TRAP 0x1 ;  /* 0x000000040000795c */ /* 0x000fe20000300000 */
.L_x_11041:
[----:B-1----:R-:W-:Y:S05]  /*62c0*/  @P1 BRA `(.L_x_11042) ;  /* 0x0000000000081947 */ /* 0x002fea0003800000 */
[----:B------:R-:W1:Y:S02]  /*62d0*/  SYNCS.PHASECHK.TRANS64.TRYWAIT P1, [UR16+0x17050], R0 ;  /* 0x01705000ff0075a7 */ /* 0x000e640008020150 */
[----:B-1----:R-:W-:Y:S05]  /*62e0*/  @!P1 BRA `(.L_x_11043) ;  /* 0x0000006400cc9947 */ /* 0x002fea0003800000 */
.L_x_11042:
[----:B------:R-:W-:Y:S01]  /*62f0*/  ULDC.64 UR10, c[0x0][0x9a0] ;  /* 0x00026800000a7ab9 */ /* 0x000fe20000000a00 */
[----:B------:R-:W-:Y:S01]  /*6300*/  UIADD3 UR40, UR40, 0x400, URZ ;  /* 0x0000040028287890 */ /* 0x000fe2000fffe03f */
[----:B------:R-:W-:Y:S01]  /*6310*/  R2UR UR15, R2 ;  /* 0x00000000020f72ca */ /* 0x000fe200000e0000 */
[----:B------:R-:W-:Y:S01]  /*6320*/  UISETP.NE.U32.AND UP0, UPT, UR10, URZ, UPT ;  /* 0x0000003f0a00728c */ /* 0x000fe2000bf05070 */
[----:B------:R-:W-:Y:S01]  /*6330*/  WARPGROUP.ARRIVE ;  /* 0x00000000000079c5 */ /* 0x000fe20000000000 */
[----:B------:R-:W-:Y:S01]  /*6340*/  USHF.R.U32.HI UR40, URZ, 0x4, UR40 ;  /* 0x000000043f287899 */ /* 0x000fe20008011628 */
[----:B------:R-:W-:Y:S01]  /*6350*/  IMAD.MOV.U32 R4, RZ, RZ, 0x3f800000 ;  /* 0x3f800000ff047424 */ /* 0x000fe200078e00ff */
[----:B------:R-:W-:Y:S02]  /*6360*/  UISETP.NE.AND.EX UP0, UPT, UR11, URZ, UPT, UP0 ;  /* 0x0000003f0b00728c */ /* 0x000fe4000bf05300 */
[----:B------:R-:W-:-:S04]  /*6370*/  ULOP3.LUT UR40, UR40, 0x3fff, URZ, 0xc0, !UPT ;  /* 0x00003fff28287892 */ /* 0x000fc8000f8ec03f */
[----:B------:R-:W-:Y:S01]  /*6380*/  ULOP3.LUT UR40, UR40, 0x10000, URZ, 0xfc, !UPT ;  /* 0x0001000028287892 */ /* 0x000fe2000f8efc3f */
[----:B------:R-:W-:-:S04]  /*6390*/  PLOP3.LUT P1, PT, PT, PT, UP0, 0x80, 0x0 ;  /* 0x000000000000781c */ /* 0x000fc80003f2f008 */
[----:B------:R-:W-:Y:S01]  /*63a0*/  @UP0 ULDC.64 UR8, c[0x0][0x9c8] ;  /* 0x0002720000080ab9 */ /* 0x000fe20000000a00 */
[----:B------:R-:W-:Y:S02]  /*63b0*/  @UP0 USHF.R.S32.HI UR14, URZ, 0x1f, UR36 ;  /* 0x0000001f3f0e0899 */ /* 0x000fe40008011424 */
[----:B------:R-:W-:Y:S02]  /*63c0*/  @UP0 UIMAD UR6, UR47, UR8, URZ ;  /* 0x000000082f0602a4 */ /* 0x000fe4000f8e023f */
[----:B------:R-:W-:Y:S02]  /*63d0*/  @UP0 UIMAD.WIDE.U32 UR4, UR46, UR8, URZ ;  /* 0x000000082e0402a5 */ /* 0x000fe4000f8e003f */
[----:B------:R-:W-:Y:S02]  /*63e0*/  @UP0 UIMAD UR8, UR46, UR9, UR6 ;  /* 0x000000092e0802a4 */ /* 0x000fe4000f8e0206 */
[----:B------:R-:W-:Y:S01]  /*63f0*/  UIMAD UR6, UR15, 0x300, UR40 ;  /* 0x000003000f0678a4 */ /* 0x000fe2000f8e0228 */
[----:B------:R-:W-:-:S02]  /*6400*/  @UP0 ULDC.64 UR12, c[0x0][0x9d0] ;  /* 0x00027400000c0ab9 */ /* 0x000fc40000000a00 */
[----:B------:R-:W-:Y:S01]  /*6410*/  UMOV UR15, 0x40000040 ;  /* 0x40000040000f7882 */ /* 0x000fe20000000000 */
[----:B------:R-:W-:Y:S02]  /*6420*/  @UP0 UIMAD UR9, UR14, UR12, URZ ;  /* 0x0000000c0e0902a4 */ /* 0x000fe4000f8e023f */
[----:B------:R-:W-:Y:S01]  /*6430*/  @UP0 UIADD3 UR5, UR5, UR8, URZ ;  /* 0x0000000805050290 */ /* 0x000fe2000fffe03f */
[----:B------:R-:W-:Y:S01]  /*6440*/  UMOV UR14, UR6 ;  /* 0x00000006000e7c82 */ /* 0x000fe20008000000 */
[----:B------:R-:W-:Y:S02]  /*6450*/  @UP0 UIMAD UR9, UR36, UR13, UR9 ;  /* 0x0000000d240902a4 */ /* 0x000fe4000f8e0209 */
[----:B------:R-:W-:Y:S01]  /*6460*/  QGMMA.64x96x32.F32.E4M3.E4M3 R88, R148, gdesc[UR12], R88, gsb0 ;  /* 0x0160000c94587df3 */ /* 0x000fe20008000858 */
[----:B------:R-:W-:-:S04]  /*6470*/  @UP0 UIMAD.WIDE.U32 UR4, UR36, UR12, UR4 ;  /* 0x0000000c240402a5 */ /* 0x000fc8000f8e0004 */
[----:B------:R-:W-:Y:S02]  /*6480*/  @UP0 UIADD3 UR5, UR5, UR9, URZ ;  /* 0x0000000905050290 */ /* 0x000fe4000fffe03f */
[----:B------:R-:W-:-:S04]  /*6490*/  @UP0 ULEA UR8, UP1, UR4, UR10, 0x2 ;  /* 0x0000000a04080291 */ /* 0x000fc8000f82103f */
[----:B------:R-:W-:Y:S02]  /*64a0*/  @UP0 ULEA.HI.X UR9, UR4, UR11, UR5, 0x2, UP1 ;  /* 0x0000000b04090291 */ /* 0x000fe400088f1405 */
[----:B------:R-:W-:-:S04]  /*64b0*/  MOV R2, UR8 ;  /* 0x0000000800027c02 */ /* 0x000fc80008000f00 */
[----:B-1----:R-:W-:-:S05]  /*64c0*/  IMAD.U32 R3, RZ, RZ, UR9 ;  /* 0x00000009ff037e24 */ /* 0x002fca000f8e00ff */
[----:B------:R1:W2:Y:S01]  /*64d0*/  @P1 LDG.E R4, desc[UR38][R2.64] ;  /* 0x0000002602041981 */ /* 0x0002a2000c1e1900 */
[----:B------:R-:W-:Y:S01]  /*64e0*/  UIADD3 UR4, UR6, 0x2, URZ ;  /* 0x0000000206047890 */ /* 0x000fe2000fffe03f */
[----:B------:R-:W-:-:S06]  /*64f0*/  UMOV UR11, 0x40000040 ;  /* 0x40000040000b7882 */ /* 0x000fcc0000000000 */
[----:B------:R-:W-:Y:S01]  /*6500*/  UMOV UR10, UR4 ;  /* 0x00000004000a7c82 */ /* 0x000fe20008000000 */
[----:B------:R-:W-:Y:S02]  /*6510*/  WARPGROUP.DEPBAR.LE gsb0, 0x0 ;  /* 0x00008000000079c5 */ /* 0x000fe40000010000 */
[----:B------:R-:W-:-:S06]  /*6520*/  WARPGROUP.ARRIVE ;  /* 0x00000000000079c5 */ /* 0x000fcc0000000000 */
[----:B------:R-:W-:Y:S01]  /*6530*/  QGMMA.64x96x32.F32.E4M3.E4M3 R88, R136, gdesc[UR8], R88, gsb0 ;  /* 0x0160000888587df3 */ /* 0x000fe20008000858 */
[----:B------:R-:W-:Y:S01]  /*6540*/  UIADD3 UR4, UR6, 0x4, URZ ;  /* 0x0000000406047890 */ /* 0x000fe2000fffe03f */
[----:B------:R-:W-:-:S06]  /*6550*/  UMOV UR11, 0x40000040 ;  /* 0x40000040000b7882 */ /* 0x000fcc0000000000 */
[----:B------:R-:W-:Y:S01]  /*6560*/  UMOV UR10, UR4 ;  /* 0x00000004000a7c82 */ /* 0x000fe20008000000 */
[----:B------:R-:W3:Y:S01]  /*6570*/  SHFL.BFLY PT, R5, R6, 0x2, 0x1f ;  /* 0x0c401f0006057f89 */ /* 0x000ee200000e0000 */
[----:B------:R-:W-:-:S03]  /*6580*/  UIADD3 UR6, UR6, 0x6, URZ ;  /* 0x0000000606067890 */ /* 0x000fc6000fffe03f */
[----:B------:R-:W4:Y:S01]  /*6590*/  SHFL.BFLY PT, R7, R8, 0x2, 0x1f ;  /* 0x0c401f0008077f89 */ /* 0x000f2200000e0000 */
[----:B------:R-:W-:Y:S02]  /*65a0*/  WARPGROUP.DEPBAR.LE gsb0, 0x0 ;  /* 0x00008000000079c5 */ /* 0x000fe40000010000 */
[----:B------:R-:W-:-:S06]  /*65b0*/  WARPGROUP.ARRIVE ;  /* 0x00000000000079c5 */ /* 0x000fcc0000000000 */
[----:B------:R-:W-:Y:S01]  /*65c0*/  QGMMA.64x96x32.F32.E4M3.E4M3 R88, R140, gdesc[UR8], R88, gsb0 ;  /* 0x016000088c587df3 */ /* 0x000fe20008000858 */
[----:B------:R-:W-:Y:S01]  /*65d0*/  UMOV UR10, UR6 ;  /* 0x00000006000a7c82 */ /* 0x000fe20008000000 */
[----:B------:R-:W-:Y:S01]  /*65e0*/  UMOV UR11, 0x40000040 ;  /* 0x40000040000b7882 */ /* 0x000fe20000000000 */
        /* <DEDUP_REMOVED lines=11> */
[----:B------:R-:W-:Y:S01]  /*66a0*/  FSETP.NE.FTZ.AND P3, PT, R12, RZ, PT ;  /* 0x000000ff0c00720b */ /* 0x000fe20003f75000 */
[----:B------:R-:W-:Y:S02]  /*66b0*/  WARPGROUP.DEPBAR.LE gsb0, 0x0 ;  /* 0x00008000000079c5 */ /* 0x000fe40000010000 */
[----:B------:R-:W-:-:S06]  /*66c0*/  WARPGROUP.ARRIVE ;  /* 0x00000000000079c5 */ /* 0x000fcc0000000000 */
[----:B------:R-:W-:Y:S01]  /*66d0*/  QGMMA.64x96x32.F32.E4M3.E4M3 R88, R144, gdesc[UR8], R88, gsb0 ;  /* 0x0160000890587df3 */ /* 0x000fe20008000858 */
[----:B------:R-:W-:Y:S01]  /*66e0*/  @P1 MUFU.RCP R3, R9 ;  /* 0x0000000900031308 */ /* 0x000fe20000001000 */
[----:B------:R-:W-:Y:S01]  /*66f0*/  FSETP.NE.FTZ.AND P1, PT, R10, RZ, PT ;  /* 0x000000ff0a00720b */ /* 0x000fe20003f35000 */
[----:B------:R-:W-:-:S06]  /*6700*/  IMAD.MOV.U32 R7, RZ, RZ, RZ ;  /* 0x000000ffff077224 */ /* 0x000fcc00078e00ff */
        /* <DEDUP_REMOVED lines=16> */
.L_x_11044:
        /* <DEDUP_REMOVED lines=52> */
.L_x_11020:
[----:B------:R-:W-:Y:S05]  /*6b50*/  @P0 BRA `(.L_x_11045) ;  /* 0x0000001800ec0947 */ /* 0x000fea0003800000 */
[----:B------:R-:W0:Y:S01]  /*6b60*/  S2R R25, SR_TID.X ;  /* 0x0000000000197919 */ /* 0x000e220000002100 */
[----:B------:R-:W-:Y:S01]  /*6b70*/  ULDC.64 UR4, c[0x4][0x70] ;  /* 0x01001c0000047ab9 */ /* 0x000fe20000000a00 */
[----:B------:R-:W1:Y:S01]  /*6b80*/  LDC R46, c[0x0][0xbe8] ;  /* 0x0002fa00ff2e7b82 */ /* 0x000e620000000800 */
[----:B------:R-:W-:Y:S01]  /*6b90*/  ULDC.64 UR8, c[0x0][0xbd0] ;  /* 0x0002f40000087ab9 */ /* 0x000fe20000000a00 */
[----:B------:R-:W2:Y:S01]  /*6ba0*/  S2R R45, SR_CTAID.X ;  /* 0x00000000002d7919 */ /* 0x000ea20000002500 */
[----:B------:R-:W-:Y:S01]  /*6bb0*/  USHF.R.S32.HI UR7, URZ, 0x1f, UR36 ;  /* 0x0000001f3f077899 */ /* 0x000fe20008011424 */
[----:B------:R-:W-:-:S04]  /*6bc0*/  ULDC.64 UR10, c[0x0][0xb38] ;  /* 0x0002ce00000a7ab9 */ /* 0x000fc80000000a00 */
[----:B------:R-:W3:Y:S01]  /*6bd0*/  LDC R74, c[0x0][0xc50] ;  /* 0x00031400ff4a7b82 */ /* 0x000ee20000000800 */
[----:B0-----:R-:W-:-:S04]  /*6be0*/  SHF.L.U32 R6, R25, 0x2, RZ ;  /* 0x0000000219067819 */ /* 0x001fc800000006ff */
[----:B------:R-:W-:-:S03]  /*6bf0*/  LOP3.LUT R6, R6, 0xc, RZ, 0xc0, !PT ;  /* 0x0000000c06067812 */ /* 0x000fc600078ec0ff */
[----:B------:R-:W-:Y:S01]  /*6c00*/  BAR.SYNC.DEFER_BLOCKING 0x1, 0x180 ;  /* 0x0046000000007b1d */ /* 0x000fe20000010000 */
[----:B------:R-:W-:-:S05]  /*6c10*/  IADD3 R6, P0, R6, UR4, RZ ;  /* 0x0000000406067c10 */ /* 0x000fca000ff1e0ff */
[----:B------:R-:W-:-:S05]  /*6c20*/  IMAD.X R7, RZ, RZ, UR5, P0 ;  /* 0x00000005ff077e24 */ /* 0x000fca00080e06ff */
[----:B------:R0:W4:Y:S01]  /*6c30*/  LDG.E.CONSTANT R12, desc[UR38][R6.64] ;  /* 0x00000026060c7981 */ /* 0x000122000c1e9900 */
[C---:B------:R-:W-:Y:S01]  /*6c40*/  LOP3.LUT P0, R22, R25.reuse, 0x3, RZ, 0xc0, !PT ;  /* 0x0000000319167812 */ /* 0x040fe2000780c0ff */
[----:B------:R-:W-:Y:S01]  /*6c50*/  VIADD R25, R25, 0xffffff80 ;  /* 0xffffff8019197836 */ /* 0x000fe20000000000 */
[----:B-1----:R-:W-:Y:S01]  /*6c60*/  ISETP.NE.AND P2, PT, R46, 0x1, PT ;  /* 0x000000012e00780c */ /* 0x002fe20003f45270 */
[----:B------:R-:W-:Y:S01]  /*6c70*/  UIMAD.WIDE.U32 UR4, UR36, UR8, URZ ;  /* 0x00000008240472a5 */ /* 0x000fe2000f8e003f */
[----:B------:R-:W-:Y:S01]  /*6c80*/  ISETP.EQ.OR P0, PT, R22, 0x3, !P0 ;  /* 0x000000031600780c */ /* 0x000fe20004702670 */
[----:B------:R-:W-:Y:S01]  /*6c90*/  UIMAD UR6, UR7, UR8, URZ ;  /* 0x00000008070672a4 */ /* 0x000fe2000f8e023f */
[----:B------:R-:W-:Y:S01]  /*6ca0*/  BSSY B0, `(.L_x_11046) ;  /* 0x0000144000007945 */ /* 0x000fe20003800000 */
[----:B------:R-:W-:Y:S01]  /*6cb0*/  UIMAD UR8, UR7, UR10, URZ ;  /* 0x0000000a070872a4 */ /* 0x000fe2000f8e023f */
[----:B------:R-:W-:Y:S01]  /*6cc0*/  SEL R83, R13, R4, P0 ;  /* 0x000000040d537207 */ /* 0x000fe20000000000 */
[----:B------:R-:W-:Y:S01]  /*6cd0*/  UIMAD UR9, UR36, UR9, UR6 ;  /* 0x00000009240972a4 */ /* 0x000fe2000f8e0206 */
[----:B------:R-:W-:Y:S01]  /*6ce0*/  SEL R13, R4, R13, P0 ;  /* 0x0000000d040d7207 */ /* 0x000fe20000000000 */
[----:B------:R-:W-:Y:S01]  /*6cf0*/  IMAD.U32 R27, RZ, RZ, UR5 ;  /* 0x00000005ff1b7e24 */ /* 0x000fe2000f8e00ff */
[----:B------:R-:W-:Y:S01]  /*6d00*/  SHF.R.S32.HI R4, RZ, 0x1f, R25 ;  /* 0x0000001fff047819 */ /* 0x000fe20000011419 */
[----:B------:R-:W-:Y:S01]  /*6d10*/  UIADD3 UR9, UR5, UR9, URZ ;  /* 0x0000000905097290 */ /* 0x000fe2000fffe03f */
[----:B------:R-:W-:Y:S01]  /*6d20*/  SEL R81, R3, R8, P0 ;  /* 0x0000000803517207 */ /* 0x000fe20000000000 */
[----:B------:R-:W1:Y:S01]  /*6d30*/  @P2 LDC R72, c[0x0][0xbec] ;  /* 0x0002fb00ff482b82 */ /* 0x000e620000000800 */
[----:B0-----:R-:W-:Y:S01]  /*6d40*/  LEA.HI R6, R4, R25, RZ, 0x7 ;  /* 0x0000001904067211 */ /* 0x001fe200078f38ff */
[----:B------:R-:W-:Y:S01]  /*6d50*/  UIMAD.WIDE.U32 UR6, UR36, UR10, URZ ;  /* 0x0000000a240672a5 */ /* 0x000fe2000f8e003f */
[----:B------:R-:W-:Y:S01]  /*6d60*/  SEL R3, R8, R3, P0 ;  /* 0x0000000308037207 */ /* 0x000fe20000000000 */
[----:B------:R-:W-:Y:S01]  /*6d70*/  IMAD.U32 R27, RZ, RZ, UR9 ;  /* 0x00000009ff1b7e24 */ /* 0x000fe2000f8e00ff */
[----:B------:R-:W-:Y:S01]  /*6d80*/  LOP3.LUT R8, R6, 0xffffff80, RZ, 0xc0, !PT ;  /* 0xffffff8006087812 */ /* 0x000fe200078ec0ff */
[----:B------:R-:W-:Y:S01]  /*6d90*/  UIMAD UR8, UR36, UR11, UR8 ;  /* 0x0000000b240872a4 */ /* 0x000fe2000f8e0208 */
[----:B------:R-:W-:Y:S01]  /*6da0*/  SEL R53, R132, R23, P0 ;  /* 0x0000001784357207 */ /* 0x000fe20000000000 */
[----:B------:R-:W0:Y:S01]  /*6db0*/  @P2 LDC R76, c[0x0][0xbec] ;  /* 0x0002fb00ff4c2b82 */ /* 0x000e220000000800 */
[----:B------:R-:W-:Y:S01]  /*6dc0*/  SEL R71, R23, R132, P0 ;  /* 0x0000008417477207 */ /* 0x000fe20000000000 */
[----:B------:R-:W-:Y:S01]  /*6dd0*/  IMAD.IADD R40, R25, 0x1, -R8 ;  /* 0x0000000119287824 */ /* 0x000fe200078e0a08 */
[----:B------:R-:W-:Y:S01]  /*6de0*/  SEL R55, R15, R10, P0 ;  /* 0x0000000a0f377207 */ /* 0x000fe20000000000 */
[----:B------:R-:W-:Y:S01]  /*6df0*/  UIADD3 UR8, UR7, UR8, URZ ;  /* 0x0000000807087290 */ /* 0x000fe2000fffe03f */
[----:B------:R-:W-:Y:S01]  /*6e00*/  SEL R15, R10, R15, P0 ;  /* 0x0000000f0a0f7207 */ /* 0x000fe20000000000 */
[----:B------:R-:W-:Y:S01]  /*6e10*/  IMAD.U32 R35, RZ, RZ, UR7 ;  /* 0x00000007ff237e24 */ /* 0x000fe2000f8e00ff */
[----:B------:R-:W-:-:S02]  /*6e20*/  SHF.R.S32.HI R23, RZ, 0x1f, R40 ;  /* 0x0000001fff177819 */ /* 0x000fc40000011428 */
[----:B------:R-:W-:Y:S01]  /*6e30*/  SEL R43, R58, R19, P0 ;  /* 0x000000133a2b7207 */ /* 0x000fe20000000000 */
[----:B------:R-:W-:Y:S01]  /*6e40*/  IMAD.U32 R35, RZ, RZ, UR8 ;  /* 0x00000008ff237e24 */ /* 0x000fe2000f8e00ff */
[----:B------:R-:W-:Y:S01]  /*6e50*/  LEA.HI R10, R23, R40, RZ, 0x2 ;  /* 0x00000028170a7211 */ /* 0x000fe200078f10ff */
[----:B------:R-:W-:Y:S01]  /*6e60*/  ULDC.64 UR8, c[0x0][0xb28] ;  /* 0x0002ca0000087ab9 */ /* 0x000fe20000000a00 */
[----:B------:R-:W-:Y:S02]  /*6e70*/  SEL R58, R19, R58, P0 ;  /* 0x0000003a133a7207 */ /* 0x000fe40000000000 */
[----:B------:R-:W-:Y:S02]  /*6e80*/  SHF.R.S32.HI R19, RZ, 0x7, R6 ;  /* 0x00000007ff137819 */ /* 0x000fe40000011406 */
[----:B------:R-:W-:Y:S02]  /*6e90*/  LEA.HI R4, R4, R25, RZ, 0x2 ;  /* 0x0000001904047211 */ /* 0x000fe400078f10ff */
[----:B------:R-:W-:-:S02]  /*6ea0*/  SHF.R.S32.HI R6, RZ, 0x2, R10 ;  /* 0x00000002ff067819 */ /* 0x000fc4000001140a */
[----:B------:R-:W-:Y:S02]  /*6eb0*/  SHF.R.S32.HI R7, RZ, 0x1f, R10 ;  /* 0x0000001fff077819 */ /* 0x000fe4000001140a */
[----:B------:R-:W-:Y:S01]  /*6ec0*/  LOP3.LUT R8, R4, 0xfffffffc, RZ, 0xc0, !PT ;  /* 0xfffffffc04087812 */ /* 0x000fe200078ec0ff */
[----:B------:R-:W-:Y:S01]  /*6ed0*/  IMAD.HI R4, R19, 0x55555556, RZ ;  /* 0x5555555613047827 */ /* 0x000fe200078e02ff */
[----:B------:R-:W-:Y:S02]  /*6ee0*/  LEA.HI R7, R7, R6, RZ, 0x3 ;  /* 0x0000000607077211 */ /* 0x000fe400078f18ff */
[----:B------:R-:W-:Y:S01]  /*6ef0*/  SEL R57, R5, R14, P0 ;  /* 0x0000000e05397207 */ /* 0x000fe20000000000 */
[----:B------:R-:W-:Y:S01]  /*6f00*/  IMAD.IADD R8, R25, 0x1, -R8 ;  /* 0x0000000119087824 */ /* 0x000fe200078e0a08 */
[----:B------:R-:W-:Y:S02]  /*6f10*/  SEL R5, R14, R5, P0 ;  /* 0x000000050e057207 */ /* 0x000fe40000000000 */
[----:B------:R-:W-:-:S02]  /*6f20*/  SEL R65, R9, R16, P0 ;  /* 0x0000001009417207 */ /* 0x000fc40000000000 */
[----:B------:R-:W-:Y:S02]  /*6f30*/  SEL R14, R16, R9, P0 ;  /* 0x00000009100e7207 */ /* 0x000fe40000000000 */
[----:B------:R-:W-:Y:S02]  /*6f40*/  LOP3.LUT R9, R7, 0xfffffff8, RZ, 0xc0, !PT ;  /* 0xfffffff807097812 */ /* 0x000fe400078ec0ff */
[----:B------:R-:W-:Y:S02]  /*6f50*/  LEA.HI R7, R23, R40, RZ, 0x5 ;  /* 0x0000002817077211 */ /* 0x000fe400078f28ff */
[----:B------:R-:W-:Y:S01]  /*6f60*/  LEA.HI R4, R4, R4, RZ, 0x1 ;  /* 0x0000000404047211 */ /* 0x000fe200078f08ff */
[----:B------:R-:W-:Y:S01]  /*6f70*/  IMAD.IADD R6, R6, 0x1, -R9 ;  /* 0x0000000106067824 */ /* 0x000fe200078e0a09 */
[----:B------:R-:W-:Y:S02]  /*6f80*/  SHF.R.S32.HI R7, RZ, 0x5, R7 ;  /* 0x00000005ff077819 */ /* 0x000fe40000011407 */
[----:B------:R-:W-:Y:S01]  /*6f90*/  LEA.HI R9, R8, R8, RZ, 0x1 ;  /* 0x0000000808097211 */ /* 0x000fe200078f08ff */
[----:B------:R-:W-:Y:S01]  /*6fa0*/  IMAD R4, R4, -0x3, R19 ;  /* 0xfffffffd04047824 */ /* 0x000fe200078e0213 */
[----:B------:R-:W-:-:S02]  /*6fb0*/  SEL R61, R135, R134, P0 ;  /* 0x00000086873d7207 */ /* 0x000fc40000000000 */
[----:B------:R-:W-:Y:S02]  /*6fc0*/  SEL R33, R134, R135, P0 ;  /* 0x0000008786217207 */ /* 0x000fe40000000000 */
[----:B------:R-:W-:Y:S02]  /*6fd0*/  LEA R7, R7, R6, 0x4 ;  /* 0x0000000607077211 */ /* 0x000fe400078e20ff */
[----:B------:R-:W-:Y:S02]  /*6fe0*/  LOP3.LUT R9, R9, 0x1ffffffe, RZ, 0xc0, !PT ;  /* 0x1ffffffe09097812 */ /* 0x000fe400078ec0ff */
[----:B------:R-:W-:Y:S01]  /*6ff0*/  SEL R49, R124, R21, P0 ;  /* 0x000000157c317207 */ /* 0x000fe20000000000 */
[----:B------:R-:W-:Y:S01]  /*7000*/  IMAD R4, R4, 0x40, R7 ;  /* 0x0000004004047824 */ /* 0x000fe200078e0207 */
[----:B------:R-:W-:Y:S01]  /*7010*/  SEL R75, R21, R124, P0 ;  /* 0x0000007c154b7207 */ /* 0x000fe20000000000 */
[----:B------:R-:W-:Y:S01]  /*7020*/  IMAD.IADD R9, R8, 0x1, -R9 ;  /* 0x0000000108097824 */ /* 0x000fe200078e0a09 */
[----:B------:R-:W-:Y:S01]  /*7030*/  SEL R31, R98, R99, P0 ;  /* 0x00000063621f7207 */ /* 0x000fe20000000000 */
[--C-:B--2---:R-:W-:Y:S01]  /*7040*/  IMAD R54, R45, 0xc0, R4.reuse ;  /* 0x000000c02d367824 */ /* 0x104fe200078e0204 */
[----:B------:R-:W-:Y:S01]  /*7050*/  SEL R21, R114, R115, P0 ;  /* 0x0000007372157207 */ /* 0x000fe20000000000 */
[----:B------:R-:W-:Y:S01]  /*7060*/  IMAD R9, R9, 0x8, R4 ;  /* 0x0000000809097824 */ /* 0x000fe200078e0204 */
[----:B------:R-:W-:-:S02]  /*7070*/  SEL R77, R47, R24, P0 ;  /* 0x000000182f4d7207 */ /* 0x000fc40000000000 */
[----:B------:R-:W-:Y:S01]  /*7080*/  SEL R47, R24, R47, P0 ;  /* 0x0000002f182f7207 */ /* 0x000fe20000000000 */
[----:B------:R-:W-:Y:S01]  /*7090*/  IMAD R45, R45, 0xc0, R9 ;  /* 0x000000c02d2d7824 */ /* 0x000fe200078e0209 */
[----:B------:R-:W-:Y:S02]  /*70a0*/  SEL R79, R17, R20, P0 ;  /* 0x00000014114f7207 */ /* 0x000fe40000000000 */
[----:B------:R-:W-:Y:S01]  /*70b0*/  SEL R17, R20, R17, P0 ;  /* 0x0000001114117207 */ /* 0x000fe20000000000 */
[----:B0-----:R-:W-:Y:S01]  /*70c0*/  @P2 IMAD.HI.U32 R76, R45, R76, RZ ;  /* 0x0000004c2d4c2227 */ /* 0x001fe200078e00ff */
[----:B------:R-:W-:Y:S02]  /*70d0*/  SEL R59, R18, R11, P0 ;  /* 0x0000000b123b7207 */ /* 0x000fe40000000000 */
[----:B------:R-:W-:Y:S02]  /*70e0*/  SEL R18, R11, R18, P0 ;  /* 0x000000120b127207 */ /* 0x000fe40000000000 */
[----:B------:R-:W-:-:S02]  /*70f0*/  SEL R73, R51, R26, P0 ;  /* 0x0000001a33497207 */ /* 0x000fc40000000000 */
[----:B------:R-:W-:Y:S01]  /*7100*/  SEL R51, R26, R51, P0 ;  /* 0x000000331a337207 */ /* 0x000fe20000000000 */
[----:B------:R-:W-:Y:S01]  /*7110*/  IMAD.U32 R26, RZ, RZ, UR4 ;  /* 0x00000004ff1a7e24 */ /* 0x000fe2000f8e00ff */
[----:B------:R-:W-:Y:S01]  /*7120*/  SEL R69, R94, R95, P0 ;  /* 0x0000005f5e457207 */ /* 0x000fe20000000000 */
[----:B------:R-:W3:Y:S01]  /*7130*/  S2UR UR4, SR_CTAID.Y ;  /* 0x00000000000479c3 */ /* 0x000ee20000002600 */
[----:B------:R-:W-:Y:S02]  /*7140*/  SEL R67, R102, R103, P0 ;  /* 0x0000006766437207 */ /* 0x000fe40000000000 */
[----:B------:R-:W-:Y:S02]  /*7150*/  LOP3.LUT R7, R10, 0x7ffffffc, RZ, 0xc0, !PT ;  /* 0x7ffffffc0a077812 */ /* 0x000fe400078ec0ff */
        /* <DEDUP_REMOVED lines=18> */
[C---:B------:R-:W-:Y:S01]  /*7280*/  LOP3.LUT P1, RZ, R40.reuse, 0x3, RZ, 0xc0, !PT ;  /* 0x0000000328ff7812 */ /* 0x040fe2000782c0ff */
[----:B------:R-:W-:Y:S01]  /*7290*/  IMAD.IADD R40, R40, 0x1, -R7 ;  /* 0x0000000128287824 */ /* 0x000fe200078e0a07 */
[----:B------:R-:W-:Y:S01]  /*72a0*/  MOV R34, UR6 ;  /* 0x0000000600227c02 */ /* 0x000fe20008000f00 */
[----:B------:R-:W-:Y:S01]  /*72b0*/  ULDC.64 UR6, c[0x0][0xb48] ;  /* 0x0002d20000067ab9 */ /* 0x000fe20000000a00 */
[----:B----4-:R-:W-:Y:S01]  /*72c0*/  LOP3.LUT R44, R12, 0x2, RZ, 0x3c, !PT ;  /* 0x000000020c2c7812 */ /* 0x010fe200078e3cff */
[----:B------:R-:W-:Y:S04]  /*72d0*/  SHFL.IDX PT, R60, R33, R12, 0x1c1f ;  /* 0x001c1f0c213c7589 */ /* 0x000fe800000e0000 */
[----:B------:R-:W0:Y:S04]  /*72e0*/  SHFL.IDX PT, R61, R61, R44, 0x1c1f ;  /* 0x001c1f2c3d3d7589 */ /* 0x000e2800000e0000 */
[----:B------:R2:W-:Y:S04]  /*72f0*/  SHFL.IDX PT, R24, R31, R12, 0x1c1f ;  /* 0x001c1f0c1f187589 */ /* 0x0005e800000e0000 */
[----:B------:R-:W-:Y:S04]  /*7300*/  SHFL.IDX PT, R9, R21, R12, 0x1c1f ;  /* 0x001c1f0c15097589 */ /* 0x000fe800000e0000 */
[----:B------:R-:W-:Y:S01]  /*7310*/  SHFL.IDX PT, R20, R81, R12, 0x1c1f ;  /* 0x001c1f0c51147589 */ /* 0x000fe200000e0000 */
[----:B--2---:R-:W2:Y:S03]  /*7320*/  LDC.64 R30, c[0x0][0xbd8] ;  /* 0x0002f600ff1e7b82 */ /* 0x004ea60000000a00 */
[----:B------:R0:W-:Y:S04]  /*7330*/  SHFL.IDX PT, R21, R3, R44, 0x1c1f ;  /* 0x001c1f2c03157589 */ /* 0x0001e800000e0000 */
[----:B------:R-:W-:Y:S04]  /*7340*/  SHFL.IDX PT, R19, R83, R12, 0x1c1f ;  /* 0x001c1f0c53137589 */ /* 0x000fe800000e0000 */
[----:B------:R-:W4:Y:S01]  /*7350*/  SHFL.IDX PT, R62, R13, R44, 0x1c1f ;  /* 0x001c1f2c0d3e7589 */ /* 0x000f2200000e0000 */
[----:B0-----:R-:W-:-:S03]  /*7360*/  SEL R3, R61, R60, P0 ;  /* 0x0000003c3d037207 */ /* 0x001fc60000000000 */
[----:B------:R-:W-:Y:S04]  /*7370*/  SHFL.IDX PT, R57, R57, R12, 0x1c1f ;  /* 0x001c1f0c39397589 */ /* 0x000fe800000e0000 */
[----:B------:R0:W5:Y:S04]  /*7380*/  SHFL.IDX PT, R66, R5, R44, 0x1c1f ;  /* 0x001c1f2c05427589 */ /* 0x00016800000e0000 */
[----:B------:R-:W-:Y:S04]  /*7390*/  SHFL.IDX PT, R59, R59, R12, 0x1c1f ;  /* 0x001c1f0c3b3b7589 */ /* 0x000fe800000e0000 */
[----:B------:R5:W-:Y:S01]  /*73a0*/  SHFL.IDX PT, R68, R18, R44, 0x1c1f ;  /* 0x001c1f2c12447589 */ /* 0x000be200000e0000 */
[----:B0-----:R-:W-:-:S03]  /*73b0*/  SEL R5, R60, R61, P0 ;  /* 0x0000003d3c057207 */ /* 0x001fc60000000000 */
[----:B------:R-:W-:Y:S01]  /*73c0*/  SHFL.IDX PT, R55, R55, R12, 0x1c1f ;  /* 0x001c1f0c37377589 */ /* 0x000fe200000e0000 */
[----:B------:R-:W0:Y:S03]  /*73d0*/  LDC.64 R60, c[0x0][0xb40] ;  /* 0x0002d000ff3c7b82 */ /* 0x000e260000000a00 */
[----:B------:R-:W1:Y:S01]  /*73e0*/  SHFL.IDX PT, R64, R15, R44, 0x1c1f ;  /* 0x001c1f2c0f407589 */ /* 0x000e6200000e0000 */
[----:B----4-:R-:W-:-:S03]  /*73f0*/  SEL R13, R19, R62, P0 ;  /* 0x0000003e130d7207 */ /* 0x010fc60000000000 */
[----:B------:R4:W-:Y:S04]  /*7400*/  SHFL.IDX PT, R28, R69, R12, 0x1c1f ;  /* 0x001c1f0c451c7589 */ /* 0x0009e800000e0000 */
[----:B------:R-:W-:Y:S01]  /*7410*/  SHFL.IDX PT, R16, R67, R12, 0x1c1f ;  /* 0x001c1f0c43107589 */ /* 0x000fe200000e0000 */
[----:B-----5:R-:W-:-:S03]  /*7420*/  SEL R18, R57, R66, P0 ;  /* 0x0000004239127207 */ /* 0x020fc60000000000 */
[----:B------:R-:W-:Y:S01]  /*7430*/  SHFL.IDX PT, R8, R41, R12, 0x1c1f ;  /* 0x001c1f0c29087589 */ /* 0x000fe200000e0000 */
[----:B----4-:R-:W4:Y:S03]  /*7440*/  @P2 LDC R69, c[0x0][0xbf0] ;  /* 0x0002fc00ff452b82 */ /* 0x010f260000000800 */
[----:B------:R-:W-:Y:S04]  /*7450*/  SHFL.IDX PT, R7, R37, R12, 0x1c1f ;  /* 0x001c1f0c25077589 */ /* 0x000fe800000e0000 */
[----:B------:R-:W-:Y:S01]  /*7460*/  SHFL.IDX PT, R4, R39, R12, 0x1c1f ;  /* 0x001c1f0c27047589 */ /* 0x000fe200000e0000 */
[----:B0-----:R-:W-:-:S03]  /*7470*/  IMAD.WIDE.U32 R34, R60, UR46, R34 ;  /* 0x0000002e3c227c25 */ /* 0x001fc6000f8e0022 */
[----:B------:R-:W-:Y:S01]  /*7480*/  SHFL.IDX PT, R6, R25, R12, 0x1c1f ;  /* 0x001c1f0c19067589 */ /* 0x000fe200000e0000 */
[----:B-1----:R-:W-:-:S03]  /*7490*/  SEL R15, R64, R55, P0 ;  /* 0x00000037400f7207 */ /* 0x002fc60000000000 */
[----:B------:R-:W-:Y:S04]  /*74a0*/  SHFL.IDX PT, R67, R17, R44, 0x1c1f ;  /* 0x001c1f2c11437589 */ /* 0x000fe800000e0000 */
[----:B------:R0:W-:Y:S04]  /*74b0*/  SHFL.IDX PT, R70, R14, R44, 0x1c1f ;  /* 0x001c1f2c0e467589 */ /* 0x0001e800000e0000 */
[----:B------:R-:W-:Y:S04]  /*74c0*/  SHFL.IDX PT, R58, R58, R44, 0x1c1f ;  /* 0x001c1f2c3a3a7589 */ /* 0x000fe800000e0000 */
[----:B------:R-:W-:Y:S01]  /*74d0*/  SHFL.IDX PT, R50, R75, R44, 0x1c1f ;  /* 0x001c1f2c4b327589 */ /* 0x000fe200000e0000 */
[----:B0-----:R-:W-:Y:S01]  /*74e0*/  SEL R14, R66, R57, P0 ;  /* 0x00000039420e7207 */ /* 0x001fe20000000000 */
[----:B------:R-:W-:-:S02]  /*74f0*/  IMAD R57, RZ, RZ, -UR36 ;  /* 0x80000024ff397e24 */ /* 0x000fc4000f8e02ff */
[----:B------:R-:W-:Y:S04]  /*7500*/  SHFL.IDX PT, R47, R47, R44, 0x1c1f ;  /* 0x001c1f2c2f2f7589 */ /* 0x000fe800000e0000 */
[----:B------:R0:W-:Y:S04]  /*7510*/  SHFL.IDX PT, R56, R71, R44, 0x1c1f ;  /* 0x001c1f2c47387589 */ /* 0x0001e800000e0000 */
[----:B------:R-:W-:Y:S04]  /*7520*/  SHFL.IDX PT, R51, R51, R44, 0x1c1f ;  /* 0x001c1f2c33337589 */ /* 0x000fe800000e0000 */
[----:B------:R-:W-:Y:S01]  /*7530*/  SHFL.IDX PT, R41, R95, R44, 0x1c1f ;  /* 0x001c1f2c5f297589 */ /* 0x000fe200000e0000 */
[----:B0-----:R-:W0:Y:S03]  /*7540*/  @P2 LDC R71, c[0x0][0xbf0] ;  /* 0x0002fc00ff472b82 */ /* 0x001e260000000800 */
        /* <DEDUP_REMOVED lines=10> */
[----:B------:R-:W1:Y:S04]  /*75f0*/  SHFL.IDX PT, R65, R65, R12, 0x1c1f ;  /* 0x001c1f0c41417589 */ /* 0x000e6800000e0000 */
[----:B------:R-:W5:Y:S01]  /*7600*/  SHFL.IDX PT, R42, R79, R12, 0x1c1f ;  /* 0x001c1f0c4f2a7589 */ /* 0x000f6200000e0000 */
[----:B--2---:R-:W-:-:S03]  /*7610*/  IMAD R44, R30, UR47, RZ ;  /* 0x0000002f1e2c7c24 */ /* 0x004fc6000f8e02ff */
[----:B------:R-:W-:Y:S01]  /*7620*/  SHFL.IDX PT, R43, R43, R12, 0x1c1f ;  /* 0x001c1f0c2b2b7589 */ /* 0x000fe200000e0000 */
[----:B------:R-:W-:-:S03]  /*7630*/  IMAD R31, R31, UR46, R44 ;  /* 0x0000002e1f1f7c24 */ /* 0x000fc6000f8e022c */
[----:B------:R-:W2:Y:S01]  /*7640*/  SHFL.IDX PT, R48, R77, R12, 0x1c1f ;  /* 0x001c1f0c4d307589 */ /* 0x000ea200000e0000 */
[----:B------:R-:W-:-:S03]  /*7650*/  @P2 IMAD.HI.U32 R44, R45, R72, RZ ;  /* 0x000000482d2c2227 */ /* 0x000fc600078e00ff */
[----:B------:R-:W2:Y:S04]  /*7660*/  SHFL.IDX PT, R49, R49, R12, 0x1c1f ;  /* 0x001c1f0c31317589 */ /* 0x000ea800000e0000 */
[----:B------:R-:W2:Y:S04]  /*7670*/  SHFL.IDX PT, R52, R73, R12, 0x1c1f ;  /* 0x001c1f0c49347589 */ /* 0x000ea800000e0000 */
[----:B------:R-:W2:Y:S04]  /*7680*/  SHFL.IDX PT, R53, R53, R12, 0x1c1f ;  /* 0x001c1f0c35357589 */ /* 0x000ea800000e0000 */
[----:B------:R-:W-:Y:S04]  /*7690*/  SHFL.IDX PT, R29, R29, R12, 0x1c1f ;  /* 0x001c1f0c1d1d7589 */ /* 0x000fe800000e0000 */
[----:B------:R-:W-:Y:S04]  /*76a0*/  SHFL.IDX PT, R11, R11, R12, 0x1c1f ;  /* 0x001c1f0c0b0b7589 */ /* 0x000fe800000e0000 */
[----:B------:R3:W-:Y:S02]  /*76b0*/  SHFL.IDX PT, R10, R63, R12, 0x1c1f ;  /* 0x001c1f0c3f0a7589 */ /* 0x0007e400000e0000 */
[----:B---3--:R-:W-:-:S02]  /*76c0*/  SEL R12, R20, R21, P0 ;  /* 0x00000015140c7207 */ /* 0x008fc40000000000 */
[----:B------:R-:W-:Y:S02]  /*76d0*/  SEL R20, R21, R20, P0 ;  /* 0x0000001415147207 */ /* 0x000fe40000000000 */
[----:B------:R-:W-:Y:S01]  /*76e0*/  SEL R21, R62, R19, P0 ;  /* 0x000000133e157207 */ /* 0x000fe20000000000 */
[----:B------:R-:W-:Y:S01]  /*76f0*/  IMAD.WIDE.U32 R62, R30, UR46, R26 ;  /* 0x0000002e1e3e7c25 */ /* 0x000fe2000f8e001a */
[----:B------:R-:W-:Y:S02]  /*7700*/  SEL R27, R59, R68, P0 ;  /* 0x000000443b1b7207 */ /* 0x000fe40000000000 */
[----:B------:R-:W-:Y:S01]  /*7710*/  SEL R19, R55, R64, P0 ;  /* 0x0000004037137207 */ /* 0x000fe20000000000 */
[----:B------:R-:W-:Y:S01]  /*7720*/  IMAD R64, R60, UR47, RZ ;  /* 0x0000002f3c407c24 */ /* 0x000fe2000f8e02ff */
[----:B------:R-:W-:Y:S01]  /*7730*/  IADD3 R63, R63, R31, RZ ;  /* 0x0000001f3f3f7210 */ /* 0x000fe20007ffe0ff */
[----:B------:R-:W-:Y:S01]  /*7740*/  IMAD.MOV.U32 R55, RZ, RZ, R45 ;  /* 0x000000ffff377224 */ /* 0x000fe200078e002d */
[----:B------:R-:W-:Y:S01]  /*7750*/  SEL R31, R68, R59, P0 ;  /* 0x0000003b441f7207 */ /* 0x000fe20000000000 */
[----:B------:R-:W-:Y:S01]  /*7760*/  IMAD R59, R74, R57, UR4 ;  /* 0x000000044a3b7e24 */ /* 0x000fe2000f8e0239 */
[----:B----4-:R-:W-:Y:S01]  /*7770*/  @P2 SHF.R.U32.HI R55, RZ, R69, R44 ;  /* 0x00000045ff372219 */ /* 0x010fe2000001162c */
[----:B------:R-:W-:Y:S01]  /*7780*/  IMAD R61, R61, UR46, R64 ;  /* 0x0000002e3d3d7c24 */ /* 0x000fe2000f8e0240 */
[----:B------:R-:W-:Y:S01]  /*7790*/  ULDC.64 UR4, c[0x0][0xbe0] ;  /* 0x0002f80000047ab9 */ /* 0x000fe20000000a00 */
[----:B------:R-:W-:Y:S01]  /*77a0*/  IMAD.MOV.U32 R60, RZ, RZ, R34 ;  /* 0x000000ffff3c7224 */ /* 0x000fe200078e0022 */
[----:B------:R-:W-:Y:S01]  /*77b0*/  SHF.R.S32.HI R44, RZ, 0x1f, R59 ;  /* 0x0000001fff2c7819 */ /* 0x000fe2000001143b */
[----:B------:R-:W-:Y:S01]  /*77c0*/  IMAD.IADD R61, R35, 0x1, R61 ;  /* 0x00000001233d7824 */ /* 0x000fe200078e023d */
[----:B-1----:R-:W-:Y:S01]  /*77d0*/  SEL R26, R65, R70, P0 ;  /* 0x00000046411a7207 */ /* 0x002fe20000000000 */
[----:B------:R-:W-:Y:S01]  /*77e0*/  IMAD.MOV.U32 R57, RZ, RZ, R45 ;  /* 0x000000ffff397224 */ /* 0x000fe200078e002d */
[----:B0-----:R-:W-:Y:S01]  /*77f0*/  @P2 SHF.R.U32.HI R57, RZ, R71, R76 ;  /* 0x00000047ff392219 */ /* 0x001fe2000001164c */
[----:B------:R-:W-:Y:S01]  /*7800*/  IMAD R35, R44, UR4, RZ ;  /* 0x000000042c237c24 */ /* 0x000fe2000f8e02ff */
[----:B------:R-:W-:Y:S01]  /*7810*/  SEL R30, R70, R65, P0 ;  /* 0x00000041461e7207 */ /* 0x000fe20000000000 */
[----:B------:R-:W-:-:S02]  /*7820*/  IMAD R44, R44, UR6, RZ ;  /* 0x000000062c2c7c24 */ /* 0x000fc4000f8e02ff */
[C---:B------:R-:W-:Y:S02]  /*7830*/  IMAD R64, R59.reuse, UR5, R35 ;  /* 0x000000053b407c24 */ /* 0x040fe4000f8e0223 */
[----:B------:R-:W-:Y:S01]  /*7840*/  IMAD.WIDE.U32 R34, R59, UR4, R62 ;  /* 0x000000043b227c25 */ /* 0x000fe2000f8e003e */
[----:B------:R-:W-:Y:S01]  /*7850*/  ULDC.64 UR4, c[0x0][0xb30] ;  /* 0x0002cc0000047ab9 */ /* 0x000fe20000000a00 */
[----:B------:R-:W-:Y:S02]  /*7860*/  IADD3 R62, -R57, RZ, RZ ;  /* 0x000000ff393e7210 */ /* 0x000fe40007ffe1ff */
[----:B------:R-:W-:Y:S01]  /*7870*/  IMAD R63, R59, UR7, R44 ;  /* 0x000000073b3f7c24 */ /* 0x000fe2000f8e022c */
[----:B------:R-:W-:Y:S01]  /*7880*/  IADD3 R34, P2, R55, R34, RZ ;  /* 0x0000002237227210 */ /* 0x000fe20007f5e0ff */
[----:B------:R-:W-:Y:S01]  /*7890*/  IMAD.WIDE.U32 R60, R59, UR6, R60 ;  /* 0x000000063b3c7c25 */ /* 0x000fe2000f8e003c */
[----:B------:R-:W-:Y:S01]  /*78a0*/  SHF.R.S32.HI R59, RZ, 0x1f, R55 ;  /* 0x0000001fff3b7819 */ /* 0x000fe20000011437 */
[----:B------:R-:W-:Y:S01]  /*78b0*/  ULDC.64 UR6, c[0x0][0xbc8] ;  /* 0x0002f20000067ab9 */ /* 0x000fe20000000a00 */
[----:B------:R-:W-:Y:S01]  /*78c0*/  SHF.R.S32.HI R44, RZ, 0x1f, R57 ;  /* 0x0000001fff2c7819 */ /* 0x000fe20000011439 */
[----:B------:R-:W-:Y:S01]  /*78d0*/  IMAD.MOV R55, RZ, RZ, -R55 ;  /* 0x000000ffff377224 */ /* 0x000fe200078e0a37 */
[----:B------:R-:W-:Y:S01]  /*78e0*/  IADD3.X R35, R59, R35, R64, P2, !PT ;  /* 0x000000233b237210 */ /* 0x000fe200017fe440 */
[----:B------:R-:W-:-:S02]  /*78f0*/  IMAD.IADD R61, R61, 0x1, R63 ;  /* 0x000000013d3d7824 */ /* 0x000fc400078e023f */
[----:B------:R-:W-:Y:S02]  /*7900*/  IMAD R44, R44, UR4, RZ ;  /* 0x000000042c2c7c24 */ /* 0x000fe4000f8e02ff */
        /* <DEDUP_REMOVED lines=10> */
[----:B------:R-:W-:Y:S02]  /*79b0*/  IMAD R57, R55, UR7, R44 ;  /* 0x0000000737397c24 */ /* 0x000fe4000f8e022c */
[----:B------:R-:W-:Y:S02]  /*79c0*/  IMAD.IADD R61, R61, 0x1, R63 ;  /* 0x000000013d3d7824 */ /* 0x000fe400078e023f */
[----:B------:R-:W-:Y:S01]  /*79d0*/  IMAD.WIDE.U32 R44, R55, UR6, R34 ;  /* 0x00000006372c7c25 */ /* 0x000fe2000f8e0022 */
[----:B------:R-:W-:Y:S01]  /*79e0*/  ULDC.64 UR6, c[0x0][0xba8] ;  /* 0x0002ea0000067ab9 */ /* 0x000fe20000000a00 */
[----:B-----5:R-:W-:Y:S02]  /*79f0*/  SEL R34, R42, R67, P0 ;  /* 0x000000432a227207 */ /* 0x020fe40000000000 */
[C---:B------:R-:W-:Y:S01]  /*7a00*/  IMAD R35, R59.reuse, UR9, R62 ;  /* 0x000000093b237c24 */ /* 0x040fe2000f8e023e */
[----:B------:R-:W-:Y:S01]  /*7a10*/  LEA R55, P2, R44, UR6, 0x2 ;  /* 0x000000062c377c11 */ /* 0x000fe2000f8410ff */
[----:B------:R-:W-:Y:S01]  /*7a20*/  IMAD.WIDE.U32 R60, R59, UR8, R60 ;  /* 0x000000083b3c7c25 */ /* 0x000fe2000f8e003c */
[----:B------:R-:W-:Y:S01]  /*7a30*/  ULDC.64 UR8, c[0x0][0xb00] ;  /* 0x0002c00000087ab9 */ /* 0x000fe20000000a00 */
[----:B------:R-:W-:Y:S01]  /*7a40*/  ULDC UR6, c[0x0][0xa88] ;  /* 0x0002a20000067ab9 */ /* 0x000fe20000000800 */
[----:B------:R-:W-:Y:S01]  /*7a50*/  SEL R42, R67, R42, P0 ;  /* 0x0000002a432a7207 */ /* 0x000fe20000000000 */
[----:B------:R-:W-:Y:S01]  /*7a60*/  IMAD.IADD R45, R45, 0x1, R57 ;  /* 0x000000012d2d7824 */ /* 0x000fe200078e0239 */
[----:B------:R-:W-:Y:S01]  /*7a70*/  LEA R66, P3, R60, UR8, 0x2 ;  /* 0x000000083c427c11 */ /* 0x000fe2000f8610ff */
[----:B------:R-:W-:Y:S01]  /*7a80*/  IMAD.IADD R35, R61, 0x1, R35 ;  /* 0x000000013d237824 */ /* 0x000fe200078e0223 */
[----:B------:R-:W-:Y:S01]  /*7a90*/  SHFL.IDX PT, R62, R55, 0x1, 0x1c1f ;  /* 0x003c1f00373e7f89 */ /* 0x000fe200000e0000 */
[----:B0-----:R-:W-:Y:S01]  /*7aa0*/  ULEA UR4, UR5, UR4, 0x18 ;  /* 0x0000000405047291 */ /* 0x001fe2000f8ec03f */
[----:B------:R-:W-:Y:S01]  /*7ab0*/  LEA.HI.X R57, R44, UR7, R45, 0x2, P2 ;  /* 0x000000072c397c11 */ /* 0x000fe200090f142d */
[----:B------:R-:W-:Y:S01]  /*7ac0*/  IMAD R65, R46, UR6, RZ ;  /* 0x000000062e417c24 */ /* 0x000fe2000f8e02ff */
[----:B------:R-:W-:Y:S01]  /*7ad0*/  LEA.HI.X R68, R60, UR9, R35, 0x2, P3 ;  /* 0x000000093c447c11 */ /* 0x000fe200098f1423 */
[C---:B------:R-:W-:Y:S01]  /*7ae0*/  VIADD R64, R54.reuse, 0x8 ;  /* 0x0000000836407836 */ /* 0x040fe20000000000 */
[----:B------:R-:W-:Y:S01]  /*7af0*/  SHFL.IDX PT, R60, R55, RZ, 0x1c1f ;  /* 0x001c1fff373c7589 */ /* 0x000fe200000e0000 */
[----:B------:R-:W-:Y:S01]  /*7b00*/  UIADD3 UR4, UR4, 0x17020, URZ ;  /* 0x0001702004047890 */ /* 0x000fe2000fffe03f */
[----:B------:R-:W-:-:S02]  /*7b10*/  ISETP.GE.OR P2, PT, R54, R65, P1 ;  /* 0x000000413600720c */ /* 0x000fc40000f46670 */
[----:B------:R-:W0:Y:S01]  /*7b20*/  SHFL.IDX PT, R61, R57, RZ, 0x1c1f ;  /* 0x001c1fff393d7589 */ /* 0x000e2200000e0000 */
[-C--:B------:R-:W-:Y:S01]  /*7b30*/  ISETP.GE.OR P1, PT, R64, R65.reuse, P1 ;  /* 0x000000414000720c */ /* 0x080fe20000f26670 */
[----:B------:R-:W-:Y:S01]  /*7b40*/  UPRMT UR4, URZ, 0x654, UR4 ;  /* 0x000006543f047896 */ /* 0x000fe20008000004 */
[----:B------:R-:W-:Y:S01]  /*7b50*/  ISETP.GE.AND P3, PT, R54, R65, PT ;  /* 0x000000413600720c */ /* 0x000fe20003f66270 */
[----:B------:R-:W1:Y:S01]  /*7b60*/  SHFL.IDX PT, R63, R57, 0x1, 0x1c1f ;  /* 0x003c1f00393f7f89 */ /* 0x000e6200000e0000 */
[----:B--2---:R-:W-:Y:S02]  /*7b70*/  SEL R46, R48, R47, P0 ;  /* 0x0000002f302e7207 */ /* 0x004fe40000000000 */
[----:B------:R-:W-:Y:S01]  /*7b80*/  SEL R48, R47, R48, P0 ;  /* 0x000000302f307207 */ /* 0x000fe20000000000 */
[----:B------:R2:W3:Y:S01]  /*7b90*/  SHFL.IDX PT, R44, R66, RZ, 0x1c1f ;  /* 0x001c1fff422c7589 */ /* 0x0004e200000e0000 */
[----:B------:R-:W-:Y:S02]  /*7ba0*/  SEL R47, R49, R50, P0 ;  /* 0x00000032312f7207 */ /* 0x000fe40000000000 */
[----:B------:R-:W-:Y:S01]  /*7bb0*/  SYNCS.ARRIVE.TRANS64.RED.A1T0 RZ, [UR4], RZ ;  /* 0x000000ffffff79a7 */ /* 0x000fe20008100404 */
[----:B------:R-:W-:Y:S01]  /*7bc0*/  SEL R49, R50, R49, P0 ;  /* 0x0000003132317207 */ /* 0x000fe20000000000 */
[----:B------:R2:W4:Y:S01]  /*7bd0*/  SHFL.IDX PT, R45, R68, RZ, 0x1c1f ;  /* 0x001c1fff442d7589 */ /* 0x00052200000e0000 */
[----:B------:R-:W-:-:S02]  /*7be0*/  SEL R50, R52, R51, P0 ;  /* 0x0000003334327207 */ /* 0x000fc40000000000 */
[----:B------:R-:W-:Y:S02]  /*7bf0*/  SEL R52, R51, R52, P0 ;  /* 0x0000003433347207 */ /* 0x000fe40000000000 */
[----:B------:R-:W-:Y:S02]  /*7c00*/  SEL R35, R43, R58, P0 ;  /* 0x0000003a2b237207 */ /* 0x000fe40000000000 */
[----:B------:R-:W-:Y:S02]  /*7c10*/  SEL R51, R53, R56, P0 ;  /* 0x0000003835337207 */ /* 0x000fe40000000000 */
[----:B------:R-:W-:Y:S01]  /*7c20*/  SEL R43, R58, R43, P0 ;  /* 0x0000002b3a2b7207 */ /* 0x000fe20000000000 */
[----:B0-----:R2:W-:Y:S01]  /*7c30*/  @!P2 ST.E desc[UR38][R60.64], R2 ;  /* 0x000000023c00a985 */ /* 0x0015e2000c101926 */
[----:B------:R-:W-:Y:S02]  /*7c40*/  SEL R53, R56, R53, P0 ;  /* 0x0000003538357207 */ /* 0x000fe40000000000 */
[----:B------:R-:W-:Y:S01]  /*7c50*/  SHF.L.U32 R55, R40, 0x1, RZ ;  /* 0x0000000128377819 */ /* 0x000fe200000006ff */
[----:B-1----:R2:W-:Y:S01]  /*7c60*/  @!P1 ST.E desc[UR38][R62.64], R0 ;  /* 0x000000003e009985 */ /* 0x0025e2000c101926 */
[----:B------:R-:W-:Y:S05]  /*7c70*/  @P3 BRA `(.L_x_11047) ;  /* 0x0000000400183947 */ /* 0x000fea0003800000 */
[C---:B--2---:R-:W-:Y:S01]  /*7c80*/  VIADD R0, R55.reuse, 0x8 ;  /* 0x0000000837007836 */ /* 0x044fe20000000000 */
        /* <DEDUP_REMOVED lines=8> */
[----:B------:R-:W-:Y:S02]  /*7d10*/  ISETP.GE.AND P4, PT, R54, UR4, PT ;  /* 0x0000000436007c0c */ /* 0x000fe4000bf86270 */
[----:B------:R-:W-:-:S02]  /*7d20*/  ISETP.GE.AND P5, PT, R60, UR4, PT ;  /* 0x000000043c007c0c */ /* 0x000fc4000bfa6270 */
[----:B------:R-:W-:-:S03]  /*7d30*/  ISETP.GE.AND P6, PT, R62, UR4, PT ;  /* 0x000000043e007c0c */ /* 0x000fc6000bfc6270 */
[--C-:B---34-:R-:W-:Y:S02]  /*7d40*/  @!P1 IMAD.WIDE R56, R55, 0x4, R44.reuse ;  /* 0x0000000437389825 */ /* 0x118fe400078e022c */
[----:B------:R-:W-:Y:S02]  /*7d50*/  @!P2 LEA.HI R0, R0, R0, RZ, 0x1 ;  /* 0x000000000000a211 */ /* 0x000fe400078f08ff */
[----:B------:R-:W-:Y:S01]  /*7d60*/  @!P3 LEA.HI R40, R40, R40, RZ, 0x1 ;  /* 0x000000282828b211 */ /* 0x000fe200078f08ff */
[----:B------:R0:W-:Y:S01]  /*7d70*/  @!P1 ST.E.64 desc[UR38][R56.64], R12 ;  /* 0x0000000c38009985 */ /* 0x0001e2000c101b26 */
[----:B------:R-:W-:Y:S02]  /*7d80*/  @!P2 LOP3.LUT R59, R0, 0xfffffffe, RZ, 0xc0, !PT ;  /* 0xfffffffe003ba812 */ /* 0x000fe400078ec0ff */
[----:B------:R-:W-:Y:S02]  /*7d90*/  @!P4 LEA.HI R54, R54, R54, RZ, 0x1 ;  /* 0x000000363636c211 */ /* 0x000fe400078f08ff */
[----:B------:R-:W-:Y:S01]  /*7da0*/  @!P3 LOP3.LUT R61, R40, 0xfffffffe, RZ, 0xc0, !PT ;  /* 0xfffffffe283db812 */ /* 0x000fe200078ec0ff */
[----:B------:R-:W-:Y:S01]  /*7db0*/  @!P2 IMAD.WIDE R58, R59, 0x4, R44 ;  /* 0x000000043b3aa825 */ /* 0x000fe200078e022c */
[----:B------:R-:W-:-:S02]  /*7dc0*/  @!P5 LEA.HI R0, R60, R60, RZ, 0x1 ;  /* 0x0000003c3c00d211 */ /* 0x000fc400078f08ff */
[----:B------:R-:W-:Y:S01]  /*7dd0*/  @!P6 LEA.HI R40, R62, R62, RZ, 0x1 ;  /* 0x0000003e3e28e211 */ /* 0x000fe200078f08ff */
[--C-:B------:R-:W-:Y:S01]  /*7de0*/  @!P3 IMAD.WIDE R60, R61, 0x4, R44.reuse ;  /* 0x000000043d3cb825 */ /* 0x100fe200078e022c */
[----:B------:R-:W-:Y:S01]  /*7df0*/  @!P4 LOP3.LUT R63, R54, 0xfffffffe, RZ, 0xc0, !PT ;  /* 0xfffffffe363fc812 */ /* 0x000fe200078ec0ff */
[----:B------:R1:W-:Y:S01]  /*7e00*/  @!P2 ST.E.64 desc[UR38][R58.64], R20 ;  /* 0x000000143a00a985 */ /* 0x0003e2000c101b26 */
[----:B------:R-:W-:Y:S01]  /*7e10*/  @!P5 LOP3.LUT R67, R0, 0xfffffffe, RZ, 0xc0, !PT ;  /* 0xfffffffe0043d812 */ /* 0x000fe200078ec0ff */
[----:B------:R-:W-:Y:S01]  /*7e20*/  VIADD R54, R55, 0x40 ;  /* 0x0000004037367836 */ /* 0x000fe20000000000 */
[----:B0-----:R-:W-:Y:S01]  /*7e30*/  @!P6 LOP3.LUT R57, R40, 0xfffffffe, RZ, 0xc0, !PT ;  /* 0xfffffffe2839e812 */ /* 0x001fe200078ec0ff */
[--C-:B------:R-:W-:Y:S01]  /*7e40*/  @!P4 IMAD.WIDE R62, R63, 0x4, R44.reuse ;  /* 0x000000043f3ec825 */ /* 0x100fe200078e022c */
[C---:B------:R-:W-:Y:S01]  /*7e50*/  IADD3 R0, R55.reuse, 0x30, RZ ;  /* 0x0000003037007810 */ /* 0x040fe20007ffe0ff */
[----:B------:R0:W-:Y:S01]  /*7e60*/  @!P3 ST.E.64 desc[UR38][R60.64], R18 ;  /* 0x000000123c00b985 */ /* 0x0001e2000c101b26 */
[----:B------:R-:W-:Y:S01]  /*7e70*/  ISETP.GE.AND P3, PT, R54, UR4, PT ;  /* 0x0000000436007c0c */ /* 0x000fe2000bf66270 */
[----:B------:R-:W-:Y:S01]  /*7e80*/  VIADD R40, R55, 0x38 ;  /* 0x0000003837287836 */ /* 0x000fe20000000000 */
[----:B------:R-:W-:Y:S01]  /*7e90*/  ISETP.GE.AND P1, PT, R0, UR4, PT ;  /* 0x0000000400007c0c */ /* 0x000fe2000bf26270 */
[--C-:B------:R-:W-:Y:S01]  /*7ea0*/  @!P5 IMAD.WIDE R12, R67, 0x4, R44.reuse ;  /* 0x00000004430cd825 */ /* 0x100fe200078e022c */
[----:B------:R-:W-:Y:S02]  /*7eb0*/  @!P4 ST.E.64 desc[UR38][R62.64], R14 ;  /* 0x0000000e3e00c985 */ /* 0x000fe4000c101b26 */
[----:B------:R-:W-:Y:S01]  /*7ec0*/  ISETP.GE.AND P2, PT, R40, UR4, PT ;  /* 0x0000000428007c0c */ /* 0x000fe2000bf46270 */
[----:B-1----:R-:W-:Y:S01]  /*7ed0*/  @!P6 IMAD.WIDE R20, R57, 0x4, R44 ;  /* 0x000000043914e825 */ /* 0x002fe200078e022c */
[----:B------:R1:W-:Y:S03]  /*7ee0*/  @!P5 ST.E.64 desc[UR38][R12.64], R26 ;  /* 0x0000001a0c00d985 */ /* 0x0003e6000c101b26 */
[C---:B------:R-:W-:Y:S01]  /*7ef0*/  VIADD R56, R55.reuse, 0x48 ;  /* 0x0000004837387836 */ /* 0x040fe20000000000 */
[----:B------:R2:W-:Y:S01]  /*7f00*/  @!P6 ST.E.64 desc[UR38][R20.64], R30 ;  /* 0x0000001e1400e985 */ /* 0x0005e2000c101b26 */
[C---:B0-----:R-:W-:Y:S01]  /*7f10*/  VIADD R18, R55.reuse, 0x50 ;  /* 0x0000005037127836 */ /* 0x041fe20000000000 */
[----:B------:R-:W-:Y:S01]  /*7f20*/  @!P3 LEA.HI R54, R54, R54, RZ, 0x1 ;  /* 0x000000363636b211 */ /* 0x000fe200078f08ff */
        /* <DEDUP_REMOVED lines=13> */
[----:B--2---:R-:W-:Y:S02]  /*8000*/  @!P4 LOP3.LUT R21, R56, 0xfffffffe, RZ, 0xc0, !PT ;  /* 0xfffffffe3815c812 */ /* 0x004fe400078ec0ff */
        /* <DEDUP_REMOVED lines=13> */
.L_x_11047:
[----:B------:R-:W-:Y:S05]  /*80e0*/  BSYNC B0 ;  /* 0x0000000000007941 */ /* 0x000fea0003800000 */
.L_x_11046:
        /* <DEDUP_REMOVED lines=24> */
[----:B--2---:R-:W-:Y:S01]  /*8270*/  SEL R2, R23, R6, P0 ;  /* 0x0000000617027207 */ /* 0x004fe20000000000 */
[----:B01----:R-:W-:Y:S06]  /*8280*/  @P1 BRA `(.L_x_11018) ;  /* 0x00000044007c1947 */ /* 0x003fec0003800000 */
        /* <DEDUP_REMOVED lines=11> */
[----:B------:R-:W-:Y:S02]  /*8340*/  @!P0 IMAD.WIDE R6, R55, 0x4, R12 ;  /* 0x0000000437068825 */ /* 0x000fe400078e020c */
[----:B------:R-:W-:-:S03]  /*8350*/  @!P1 LEA.HI R0, R0, R0, RZ, 0x1 ;  /* 0x0000000000009211 */ /* 0x000fc600078f08ff */
[----:B------:R0:W-:Y:S01]  /*8360*/  @!P0 ST.E.64 desc[UR38][R6.64], R14 ;  /* 0x0000000e06008985 */ /* 0x0001e2000c101b26 */
[----:B------:R-:W-:Y:S02]  /*8370*/  @!P1 LOP3.LUT R9, R0, 0xfffffffe, RZ, 0xc0, !PT ;  /* 0xfffffffe00099812 */ /* 0x000fe400078ec0ff */
[----:B------:R-:W-:Y:S02]  /*8380*/  @!P2 LEA.HI R0, R8, R8, RZ, 0x1 ;  /* 0x000000080800a211 */ /* 0x000fe400078f08ff */
[----:B------:R-:W-:Y:S01]  /*8390*/  @!P3 LEA.HI R10, R10, R10, RZ, 0x1 ;  /* 0x0000000a0a0ab211 */ /* 0x000fe200078f08ff */
[--C-:B------:R-:W-:Y:S01]  /*83a0*/  @!P1 IMAD.WIDE R8, R9, 0x4, R12.reuse ;  /* 0x0000000409089825 */ /* 0x100fe200078e020c */
[----:B------:R-:W-:Y:S02]  /*83b0*/  @!P2 LOP3.LUT R11, R0, 0xfffffffe, RZ, 0xc0, !PT ;  /* 0xfffffffe000ba812 */ /* 0x000fe400078ec0ff */
[----:B------:R-:W-:Y:S01]  /*83c0*/  @!P3 LOP3.LUT R17, R10, 0xfffffffe, RZ, 0xc0, !PT ;  /* 0xfffffffe0a11b812 */ /* 0x000fe200078ec0ff */
[----:B------:R-:W-:Y:S01]  /*83d0*/  VIADD R0, R55, 0x28 ;  /* 0x0000002837007836 */ /* 0x000fe20000000000 */
[----:B------:R1:W-:Y:S01]  /*83e0*/  @!P1 ST.E.64 desc[UR38][R8.64], R18 ;  /* 0x0000001208009985 */ /* 0x0003e2000c101b26 */
[----:B------:R-:W-:Y:S01]  /*83f0*/  @!P2 IMAD.WIDE R10, R11, 0x4, R12 ;  /* 0x000000040b0aa825 */ /* 0x000fe200078e020c */
[----:B------:R-:W-:-:S02]  /*8400*/  ISETP.GE.AND P0, PT, R16, UR4, PT ;  /* 0x0000000410007c0c */ /* 0x000fc4000bf06270 */
[----:B------:R-:W-:Y:S01]  /*8410*/  ISETP.GE.AND P1, PT, R0, UR4, PT ;  /* 0x0000000400007c0c */ /* 0x000fe2000bf26270 */
[----:B0-----:R-:W-:Y:S01]  /*8420*/  VIADD R14, R55, 0x30 ;  /* 0x00000030370e7836 */ /* 0x001fe20000000000 */
[----:B------:R0:W-:Y:S01]  /*8430*/  @!P2 ST.E.64 desc[UR38][R10.64], R20 ;  /* 0x000000140a00a985 */ /* 0x0001e2000c101b26 */
[----:B------:R-:W-:Y:S01]  /*8440*/  @!P3 IMAD.WIDE R6, R17, 0x4, R12 ;  /* 0x000000041106b825 */ /* 0x000fe200078e020c */
[----:B------:R-:W-:Y:S02]  /*8450*/  IADD3 R17, R55, 0x38, RZ ;  /* 0x0000003837117810 */ /* 0x000fe40007ffe0ff */
[----:B------:R-:W-:Y:S02]  /*8460*/  ISETP.GE.AND P2, PT, R14, UR4, PT ;  /* 0x000000040e007c0c */ /* 0x000fe4000bf46270 */
[----:B------:R2:W-:Y:S01]  /*8470*/  @!P3 ST.E.64 desc[UR38][R6.64], R26 ;  /* 0x0000001a0600b985 */ /* 0x0005e2000c101b26 */
[----:B------:R-:W-:Y:S01]  /*8480*/  ISETP.GE.AND P3, PT, R17, UR4, PT ;  /* 0x0000000411007c0c */ /* 0x000fe2000bf66270 */
[C---:B-1----:R-:W-:Y:S01]  /*8490*/  VIADD R18, R55.reuse, 0x40 ;  /* 0x0000004037127836 */ /* 0x042fe20000000000 */
[----:B------:R-:W-:Y:S01]  /*84a0*/  @!P0 LEA.HI R16, R16, R16, RZ, 0x1 ;  /* 0x0000001010108211 */ /* 0x000fe200078f08ff */
[C---:B------:R-:W-:Y:S01]  /*84b0*/  VIADD R19, R55.reuse, 0x48 ;  /* 0x0000004837137836 */ /* 0x040fe20000000000 */
[----:B------:R-:W-:Y:S01]  /*84c0*/  @!P1 LEA.HI R0, R0, R0, RZ, 0x1 ;  /* 0x0000000000009211 */ /* 0x000fe200078f08ff */
[----:B------:R-:W-:Y:S01]  /*84d0*/  VIADD R55, R55, 0x58 ;  /* 0x0000005837377836 */ /* 0x000fe20000000000 */
[----:B------:R-:W-:-:S02]  /*84e0*/  ISETP.GE.AND P4, PT, R18, UR4, PT ;  /* 0x0000000412007c0c */ /* 0x000fc4000bf86270 */
[----:B------:R-:W-:Y:S02]  /*84f0*/  ISETP.GE.AND P5, PT, R19, UR4, PT ;  /* 0x0000000413007c0c */ /* 0x000fe4000bfa6270 */
[----:B------:R-:W-:Y:S02]  /*8500*/  @!P2 LEA.HI R14, R14, R14, RZ, 0x1 ;  /* 0x0000000e0e0ea211 */ /* 0x000fe400078f08ff */
[----:B------:R-:W-:Y:S02]  /*8510*/  @!P0 LOP3.LUT R9, R16, 0xfffffffe, RZ, 0xc0, !PT ;  /* 0xfffffffe10098812 */ /* 0x000fe400078ec0ff */
[----:B0-----:R-:W-:Y:S02]  /*8520*/  @!P1 LOP3.LUT R11, R0, 0xfffffffe, RZ, 0xc0, !PT ;  /* 0xfffffffe000b9812 */ /* 0x001fe400078ec0ff */
[----:B------:R-:W-:Y:S01]  /*8530*/  @!P2 LOP3.LUT R15, R14, 0xfffffffe, RZ, 0xc0, !PT ;  /* 0xfffffffe0e0fa812 */ /* 0x000fe200078ec0ff */
[----:B--2---:R-:W-:Y:S01]  /*8540*/  @!P0 IMAD.WIDE R6, R9, 0x4, R12 ;  /* 0x0000000409068825 */ /* 0x004fe200078e020c */
[----:B------:R-:W-:-:S02]  /*8550*/  @!P3 LEA.HI R17, R17, R17, RZ, 0x1 ;  /* 0x000000111111b211 */ /* 0x000fc400078f08ff */
[----:B------:R-:W-:Y:S01]  /*8560*/  @!P4 LEA.HI R18, R18, R18, RZ, 0x1 ;  /* 0x000000121212c211 */ /* 0x000fe200078f08ff */
[--C-:B------:R-:W-:Y:S01]  /*8570*/  @!P1 IMAD.WIDE R8, R11, 0x4, R12.reuse ;  /* 0x000000040b089825 */ /* 0x100fe200078e020c */
[----:B------:R-:W-:Y:S01]  /*8580*/  @!P5 LEA.HI R19, R19, R19, RZ, 0x1 ;  /* 0x000000131313d211 */ /* 0x000fe200078f08ff */
[----:B------:R0:W-:Y:S01]  /*8590*/  @!P0 ST.E.64 desc[UR38][R6.64], R28 ;  /* 0x0000001c06008985 */ /* 0x0001e2000c101b26 */
[----:B------:R-:W-:Y:S01]  /*85a0*/  @!P6 LEA.HI R22, R22, R22, RZ, 0x1 ;  /* 0x000000161616e211 */ /* 0x000fe200078f08ff */
[--C-:B------:R-:W-:Y:S01]  /*85b0*/  @!P2 IMAD.WIDE R10, R15, 0x4, R12.reuse ;  /* 0x000000040f0aa825 */ /* 0x100fe200078e020c */
[----:B------:R-:W-:Y:S01]  /*85c0*/  @!P3 LOP3.LUT R15, R17, 0xfffffffe, RZ, 0xc0, !PT ;  /* 0xfffffffe110fb812 */ /* 0x000fe200078ec0ff */
[----:B------:R1:W-:Y:S01]  /*85d0*/  @!P1 ST.E.64 desc[UR38][R8.64], R36 ;  /* 0x0000002408009985 */ /* 0x0003e2000c101b26 */
[----:B------:R-:W-:Y:S02]  /*85e0*/  @!P4 LOP3.LUT R17, R18, 0xfffffffe, RZ, 0xc0, !PT ;  /* 0xfffffffe1211c812 */ /* 0x000fe400078ec0ff */
[----:B------:R-:W-:Y:S01]  /*85f0*/  @!P5 LOP3.LUT R19, R19, 0xfffffffe, RZ, 0xc0, !PT ;  /* 0xfffffffe1313d812 */ /* 0x000fe200078ec0ff */
[--C-:B------:R-:W-:Y:S01]  /*8600*/  @!P3 IMAD.WIDE R14, R15, 0x4, R12.reuse ;  /* 0x000000040f0eb825 */ /* 0x100fe200078e020c */
[----:B------:R-:W-:Y:S01]  /*8610*/  @!P6 LOP3.LUT R21, R22, 0xfffffffe, RZ, 0xc0, !PT ;  /* 0xfffffffe1615e812 */ /* 0x000fe200078ec0ff */
[----:B------:R2:W-:Y:S01]  /*8620*/  @!P2 ST.E.64 desc[UR38][R10.64], R30 ;  /* 0x0000001e0a00a985 */ /* 0x0005e2000c101b26 */
[----:B------:R-:W-:Y:S01]  /*8630*/  ISETP.GE.AND P0, PT, R55, UR4, PT ;  /* 0x0000000437007c0c */ /* 0x000fe2000bf06270 */
[----:B0-----:R-:W-:-:S02]  /*8640*/  @!P4 IMAD.WIDE R6, R17, 0x4, R12 ;  /* 0x000000041106c825 */ /* 0x001fc400078e020c */
[----:B------:R2:W-:Y:S02]  /*8650*/  @!P3 ST.E.64 desc[UR38][R14.64], R32 ;  /* 0x000000200e00b985 */ /* 0x0005e4000c101b26 */
[--C-:B-1----:R-:W-:Y:S02]  /*8660*/  @!P5 IMAD.WIDE R8, R19, 0x4, R12.reuse ;  /* 0x000000041308d825 */ /* 0x102fe400078e020c */
[----:B------:R2:W-:Y:S02]  /*8670*/  @!P4 ST.E.64 desc[UR38][R6.64], R24 ;  /* 0x000000180600c985 */ /* 0x0005e4000c101b26 */
[----:B------:R-:W-:Y:S02]  /*8680*/  @!P6 IMAD.WIDE R16, R21, 0x4, R12 ;  /* 0x000000041510e825 */ /* 0x000fe400078e020c */
        /* <DEDUP_REMOVED lines=8> */
.L_x_11045:
        /* <DEDUP_REMOVED lines=8> */
[----:B-1----:R-:W-:-:S03]  /*8790*/  IMAD R3, R6, UR4, RZ ;  /* 0x0000000406037c24 */ /* 0x002fc6000f8e02ff */
[----:B------:R-:W-:-:S04]  /*87a0*/  IADD3 R0, R0, -0x80, RZ ;  /* 0xffffff8000007810 */ /* 0x000fc80007ffe0ff */
        /* <DEDUP_REMOVED lines=48> */
.L_x_11016:
        /* <DEDUP_REMOVED lines=18> */
.L_x_11048:
[----:B------:R-:W-:Y:S01]  /*8bd0*/  ULDC UR7, c[0x0][0xc50] ;  /* 0x0003140000077ab9 */ /* 0x000fe20000000800 */
[----:B------:R-:W-:Y:S01]  /*8be0*/  UMOV UR42, UR6 ;  /* 0x00000006002a7c82 */ /* 0x000fe20008000000 */
[----:B------:R-:W-:-:S11]  /*8bf0*/  UISETP.NE.AND UP0, UPT, UR7, 0x1, UPT ;  /* 0x000000010700788c */ /* 0x000fd6000bf05270 */
[----:B------:R-:W-:Y:S01]  /*8c00*/  @UP0 ULDC UR4, c[0x0][0xc54] ;  /* 0x0003150000040ab9 */ /* 0x000fe20000000800 */
[----:B------:R-:W-:Y:S01]  /*8c10*/  @UP0 ULDC UR8, c[0x0][0xc58] ;  /* 0x0003160000080ab9 */ /* 0x000fe20000000800 */
[----:B------:R-:W-:-:S04]  /*8c20*/  UIMAD.WIDE.U32 UR4, UR6, UR4, URZ ;  /* 0x00000004060472a5 */ /* 0x000fc8000f8e003f */
[----:B------:R-:W-:-:S12]  /*8c30*/  @UP0 USHF.R.U32.HI UR42, URZ, UR8, UR5 ;  /* 0x000000083f2a0299 */ /* 0x000fd80008011605 */
.L_x_11049:
[----:B------:R-:W-:Y:S01]  /*8c40*/  ISETP.GE.AND P0, PT, R23, RZ, PT ;  /* 0x000000ff1700720c */ /* 0x000fe20003f06270 */
[----:B------:R-:W-:Y:S01]  /*8c50*/  UIADD3 UR4, -UR42, URZ, URZ ;  /* 0x0000003f2a047290 */ /* 0x000fe2000fffe13f */
[----:B------:R-:W-:Y:S01]  /*8c60*/  IMAD.MOV.U32 R20, RZ, RZ, 0x1 ;  /* 0x00000001ff147424 */ /* 0x000fe200078e00ff */
[----:B------:R-:W-:Y:S01]  /*8c70*/  MOV R2, 0x1 ;  /* 0x0000000100027802 */ /* 0x000fe20000000f00 */
[----:B------:R-:W-:Y:S01]  /*8c80*/  IMAD.MOV.U32 R0, RZ, RZ, RZ ;  /* 0x000000ffff007224 */ /* 0x000fe200078e00ff */
[----:B------:R-:W-:-:S08]  /*8c90*/  UIMAD UR4, UR7, UR4, UR6 ;  /* 0x00000004070472a4 */ /* 0x000fd0000f8e0206 */
        /* <DEDUP_REMOVED lines=12> */
[----:B------:R-:W-:-:S04]  /*8d60*/  UIMAD UR36, UR5, UR36, URZ ;  /* 0x00000024052472a4 */ /* 0x000fc8000f8e023f */
        /* <DEDUP_REMOVED lines=10> */
[----:B0-----:R-:W-:Y:S08]  /*8e10*/  @!P0 BRA `(.L_x_11051) ;  /* 0x0000000000848947 */ /* 0x001ff00003800000 */
        /* <DEDUP_REMOVED lines=33> */
.L_x_11051:
        /* <DEDUP_REMOVED lines=34> */
.L_x_11052:
[----:B------:R-:W-:-:S06]  /*9250*/  UIADD3 UR4, UR44, 0x6400, URZ ;  /* 0x000064002c047890 */ /* 0x000fcc000fffe03f */
[----:B------:R-:W-:-:S05]  /*9260*/  IMAD.U32 R17, RZ, RZ, UR4 ;  /* 0x00000004ff117e24 */ /* 0x000fca000f8e00ff */
        /* <DEDUP_REMOVED lines=18> */
.L_x_11053:
[----:B------:R-:W-:-:S04]  /*9390*/  IMAD.U32 R26, RZ, RZ, UR44 ;  /* 0x0000002cff1a7e24 */ /* 0x000fc8000f8e00ff */
[----:B------:R-:W-:-:S05]  /*93a0*/  VIADD R19, R26, 0x400 ;  /* 0x000004001a137836 */ /* 0x000fca0000000000 */
        /* <DEDUP_REMOVED lines=10> */
[----:B------:R-:W-:Y:S01]  /*9450*/  MOV R11, UR5 ;  /* 0x00000005000b7c02 */ /* 0x000fe20008000f00 */
[----:B------:R-:W-:Y:S02]  /*9460*/  IMAD.U32 R7, RZ, RZ, UR7 ;  /* 0x00000007ff077e24 */ /* 0x000fe4000f8e00ff */
[----:B------:R-:W-:-:S02]  /*9470*/  IMAD.U32 R10, RZ, RZ, UR4 ;  /* 0x00000004ff0a7e24 */ /* 0x000fc4000f8e00ff */
[----:B------:R-:W-:Y:S02]  /*9480*/  IMAD.MOV.U32 R8, RZ, RZ, 0x70 ;  /* 0x00000070ff087424 */ /* 0x000fe400078e00ff */
[----:B------:R-:W-:Y:S02]  /*9490*/  IMAD.MOV.U32 R12, RZ, RZ, 0x1 ;  /* 0x00000001ff0c7424 */ /* 0x000fe400078e00ff */
[----:B------:R-:W-:-:S07]  /*94a0*/  IMAD.MOV.U32 R13, RZ, RZ, RZ ;  /* 0x000000ffff0d7224 */ /* 0x000fce00078e00ff */
[----:B------:R-:W-:-:S07]  /*94b0*/  LEPC R20, `(.L_x_11054) ;  /* 0x000000001014794e */ /* 0x000fce0000000000 */
[----:B0----5:R-:W-:Y:S05]  /*94c0*/  CALL.ABS.NOINC R2 ;  /* 0x0000000002007343 */ /* 0x021fea0003c00000 */
.L_x_11054:
        /* <DEDUP_REMOVED lines=18> */
.L_x_11055:
[----:B------:R-:W0:Y:S01]  /*95f0*/  LDC.64 R2, c[0x0][0x9f8] ;  /* 0x00027e00ff027b82 */ /* 0x000e220000000a00 */
[----:B------:R-:W-:-:S07]  /*9600*/  IMAD.MOV.U32 R29, RZ, RZ, R23 ;  /* 0x000000ffff1d7224 */ /* 0x000fce00078e0017 */
[----:B------:R-:W1:Y:S01]  /*9610*/  LDC R12, c[0x0][0x430] ;  /* 0x00010c00ff0c7b82 */ /* 0x000e620000000800 */
[----:B0-----:R-:W-:-:S04]  /*9620*/  ISETP.NE.U32.AND P0, PT, R2, RZ, PT ;  /* 0x000000ff0200720c */ /* 0x001fc80003f05070 */
[----:B------:R-:W-:-:S13]  /*9630*/  ISETP.NE.AND.EX P0, PT, R3, RZ, PT, P0 ;  /* 0x000000ff0300720c */ /* 0x000fda0003f05300 */
[----:B------:R-:W0:Y:S02]  /*9640*/  @P0 LDC.64 R2, c[0x0][0x9f8] ;  /* 0x00027e00ff020b82 */ /* 0x000e240000000a00 */
[----:B0-----:R-:W-:-:S05]  /*9650*/  @P0 IMAD.WIDE R2, R23, 0x4, R2 ;  /* 0x0000000417020825 */ /* 0x001fca00078e0202 */
[----:B------:R0:W2:Y:S01]  /*9660*/  @P0 LDG.E R29, desc[UR38][R2.64] ;  /* 0x00000026021d0981 */ /* 0x0000a2000c1e1900 */
[----:B-1----:R-:W-:Y:S01]  /*9670*/  ISETP.NE.AND P1, PT, R12, 0x1, PT ;  /* 0x000000010c00780c */ /* 0x002fe20003f25270 */
[C---:B------:R-:W-:Y:S01]  /*9680*/  IMAD.SHL.U32 R0, R22.reuse, 0x40, RZ ;  /* 0x0000004016007824 */ /* 0x040fe200078e00ff */
[----:B------:R-:W-:Y:S02]  /*9690*/  MOV R6, UR48 ;  /* 0x0000003000067c02 */ /* 0x000fe40008000f00 */
[----:B------:R-:W-:Y:S02]  /*96a0*/  LOP3.LUT R7, R22, 0x7f, RZ, 0xc0, !PT ;  /* 0x0000007f16077812 */ /* 0x000fe400078ec0ff */
[----:B------:R-:W-:Y:S02]  /*96b0*/  LOP3.LUT R4, R0, 0x40, RZ, 0xc0, !PT ;  /* 0x0000004000047812 */ /* 0x000fe400078ec0ff */
[----:B------:R-:W-:Y:S02]  /*96c0*/  LEA R6, R6, 0xffffff80, 0x7 ;  /* 0xffffff8006067811 */ /* 0x000fe400078e38ff */
[----:B------:R-:W-:-:S02]  /*96d0*/  SHF.R.U32.HI R27, RZ, 0x1, R7 ;  /* 0x00000001ff1b7819 */ /* 0x000fc40000011607 */
[----:B------:R-:W-:Y:S01]  /*96e0*/  LOP3.LUT R17, R17, 0xffffffef, RZ, 0xc0, !PT ;  /* 0xffffffef11117812 */ /* 0x000fe200078ec0ff */
[----:B------:R-:W1:Y:S01]  /*96f0*/  @P1 LDC R5, c[0x0][0x434] ;  /* 0x00010d00ff051b82 */ /* 0x000e620000000800 */
[----:B------:R-:W-:Y:S02]  /*9700*/  IADD3 R9, R4, R27, R6 ;  /* 0x0000001b04097210 */ /* 0x000fe40007ffe006 */
[----:B------:R-:W-:Y:S02]  /*9710*/  @P1 LOP3.LUT R17, R17, 0x10, RZ, 0xfc, !PT ;  /* 0x0000001011111812 */ /* 0x000fe400078efcff */
[C---:B------:R-:W-:Y:S01]  /*9720*/  ISETP.GE.AND P0, PT, R9.reuse, UR36, PT ;  /* 0x0000002409007c0c */ /* 0x040fe2000bf06270 */
[----:B-----5:R-:W-:Y:S02]  /*9730*/  IMAD.IADD R10, R9, 0x1, R16 ;  /* 0x00000001090a7824 */ /* 0x020fe400078e0210 */
[----:B0-----:R-:W0:Y:S02]  /*9740*/  @P1 LDC R3, c[0x0][0x438] ;  /* 0x00010e00ff031b82 */ /* 0x001e240000000800 */
[----:B------:R-:W-:-:S08]  /*9750*/  IMAD.MOV.U32 R11, RZ, RZ, R10 ;  /* 0x000000ffff0b7224 */ /* 0x000fd000078e000a */
[----:B------:R-:W3:Y:S01]  /*9760*/  @!P0 LDC.64 R8, c[0x0][0x428] ;  /* 0x00010a00ff088b82 */ /* 0x000ee20000000a00 */
[----:B-1----:R-:W-:-:S07]  /*9770*/  @P1 IMAD.HI.U32 R0, R10, R5, RZ ;  /* 0x000000050a001227 */ /* 0x002fce00078e00ff */
[----:B------:R-:W1:Y:S01]  /*9780*/  @!P0 LDC.64 R4, c[0x0][0x418] ;  /* 0x00010600ff048b82 */ /* 0x000e620000000a00 */
[----:B0-----:R-:W-:-:S04]  /*9790*/  @P1 SHF.R.U32.HI R11, RZ, R3, R0 ;  /* 0x00000003ff0b1219 */ /* 0x001fc80000011600 */
[--C-:B------:R-:W-:Y:S01]  /*97a0*/  @!P0 SHF.R.S32.HI R3, RZ, 0x1f, R11.reuse ;  /* 0x0000001fff038819 */ /* 0x100fe2000001140b */
[----:B------:R-:W-:Y:S01]  /*97b0*/  @!P0 IMAD.MOV.U32 R2, RZ, RZ, R11 ;  /* 0x000000ffff028224 */ /* 0x000fe200078e000b */
[----:B------:R-:W-:Y:S01]  /*97c0*/  UMOV UR4, 0xffffffff ;  /* 0xffffffff00047882 */ /* 0x000fe20000000000 */
[----:B------:R-:W-:Y:S01]  /*97d0*/  IMAD.SHL.U32 R18, R18, 0x800, RZ ;  /* 0x0000080012127824 */ /* 0x000fe200078e00ff */
[----:B--2---:R-:W-:Y:S01]  /*97e0*/  SHF.R.S32.HI R13, RZ, 0x1f, R29 ;  /* 0x0000001fff0d7819 */ /* 0x004fe2000001141d */
[----:B---3--:R-:W-:-:S04]  /*97f0*/  @!P0 IMAD.WIDE.U32 R2, R29, R8, R2 ;  /* 0x000000081d028225 */ /* 0x008fc800078e0002 */
[----:B------:R-:W-:Y:S01]  /*9800*/  @!P0 IMAD R0, R13, R8, RZ ;  /* 0x000000080d008224 */ /* 0x000fe200078e02ff */
[----:B-1----:R-:W-:Y:S01]  /*9810*/  @!P0 LEA R4, P1, R2, R4, 0x2 ;  /* 0x0000000402048211 */ /* 0x002fe200078210ff */
[----:B------:R0:W-:Y:S02]  /*9820*/  STL [R1+0x4], R13 ;  /* 0x0000040d01007387 */ /* 0x0001e40000100800 */
[----:B------:R-:W-:-:S04]  /*9830*/  @!P0 IMAD R9, R29, R9, R0 ;  /* 0x000000091d098224 */ /* 0x000fc800078e0200 */
[----:B------:R-:W-:Y:S02]  /*9840*/  @!P0 IMAD.IADD R0, R3, 0x1, R9 ;  /* 0x0000000103008824 */ /* 0x000fe400078e0209 */
[----:B------:R-:W-:Y:S01]  /*9850*/  IMAD.MOV R3, RZ, RZ, -R11 ;  /* 0x000000ffff037224 */ /* 0x000fe200078e0a0b */
[----:B------:R-:W1:Y:S02]  /*9860*/  LDC R9, c[0x0][0x2f4] ;  /* 0x0000bd00ff097b82 */ /* 0x000e640000000800 */
[----:B------:R-:W-:Y:S02]  /*9870*/  @!P0 LEA.HI.X R5, R2, R5, R0, 0x2, P1 ;  /* 0x0000000502058211 */ /* 0x000fe400008f1400 */
[----:B------:R-:W-:Y:S02]  /*9880*/  MOV R0, RZ ;  /* 0x000000ff00007202 */ /* 0x000fe40000000f00 */
[----:B------:R-:W-:-:S04]  /*9890*/  SHF.R.U32.HI R2, RZ, 0x1, R22 ;  /* 0x00000001ff027819 */ /* 0x000fc80000011616 */
[----:B------:R2:W5:Y:S01]  /*98a0*/  @!P0 LDG.E R0, desc[UR38][R4.64] ;  /* 0x0000002604008981 */ /* 0x000562000c1e1900 */
[----:B------:R-:W-:-:S05]  /*98b0*/  IMAD.SHL.U32 R8, R22, 0x80, RZ ;  /* 0x0000008016087824 */ /* 0x000fca00078e00ff */
[----:B------:R-:W-:Y:S01]  /*98c0*/  LOP3.LUT R23, R8, 0x400, RZ, 0xc0, !PT ;  /* 0x0000040008177812 */ /* 0x000fe200078ec0ff */
[----:B--2---:R-:W-:Y:S01]  /*98d0*/  IMAD R4, R12, R3, R10 ;  /* 0x000000030c047224 */ /* 0x004fe200078e020a */
[----:B------:R-:W-:Y:S02]  /*98e0*/  LOP3.LUT R3, R2, 0x20, RZ, 0xc0, !PT ;  /* 0x0000002002037812 */ /* 0x000fe400078ec0ff */
[C---:B------:R-:W-:Y:S02]  /*98f0*/  SHF.L.U32 R10, R22.reuse, 0x2, RZ ;  /* 0x00000002160a7819 */ /* 0x040fe400000006ff */
[----:B------:R-:W-:Y:S02]  /*9900*/  LOP3.LUT R3, R3, 0x10, R22, 0xf8, !PT ;  /* 0x0000001003037812 */ /* 0x000fe400078ef816 */
[----:B------:R-:W-:Y:S02]  /*9910*/  LOP3.LUT R23, R23, 0x800, R18, 0xf8, !PT ;  /* 0x0000080017177812 */ /* 0x000fe400078ef812 */
[----:B------:R-:W-:Y:S01]  /*9920*/  LOP3.LUT R8, R3, 0x380, R8, 0xf8, !PT ;  /* 0x0000038003087812 */ /* 0x000fe200078ef808 */
[----:B------:R-:W-:-:S05]  /*9930*/  IMAD.SHL.U32 R3, R22, 0x20, RZ ;  /* 0x0000002016037824 */ /* 0x000fca00078e00ff */
[----:B------:R-:W-:-:S04]  /*9940*/  LOP3.LUT R5, R3, 0x80, RZ, 0xc0, !PT ;  /* 0x0000008003057812 */ /* 0x000fc800078ec0ff */
[----:B------:R-:W-:-:S04]  /*9950*/  LOP3.LUT R5, R5, 0x10, R2, 0xf8, !PT ;  /* 0x0000001005057812 */ /* 0x000fc800078ef802 */
[----:B------:R-:W-:Y:S02]  /*9960*/  LOP3.LUT R5, R5, 0x10, R10, 0x78, !PT ;  /* 0x0000001005057812 */ /* 0x000fe400078e780a */
[----:B------:R-:W-:Y:S01]  /*9970*/  LOP3.LUT R10, R3, 0x360, RZ, 0xc0, !PT ;  /* 0x00000360030a7812 */ /* 0x000fe200078ec0ff */
[----:B------:R-:W-:-:S05]  /*9980*/  IMAD.SHL.U32 R3, R7, 0x10, RZ ;  /* 0x0000001007037824 */ /* 0x000fca00078e00ff */
[----:B------:R-:W-:-:S04]  /*9990*/  LOP3.LUT R10, R10, 0x400, R3, 0xf8, !PT ;  /* 0x000004000a0a7812 */ /* 0x000fc800078ef803 */
[----:B------:R-:W-:Y:S01]  /*99a0*/  LOP3.LUT R24, R10, R5, RZ, 0xfc, !PT ;  /* 0x000000050a187212 */ /* 0x000fe200078efcff */
[----:B------:R-:W-:Y:S01]  /*99b0*/  IMAD.SHL.U32 R5, R22, 0x10, RZ ;  /* 0x0000001016057824 */ /* 0x000fe200078e00ff */
[----:B01----:R-:W-:Y:S06]  /*99c0*/  BRA.DIV UR4, `(.L_x_11056) ;  /* 0x00000032042c7947 */ /* 0x003fec000b800000 */
.L_x_11108:
[----:B------:R-:W-:Y:S01]  /*99d0*/  ULOP3.LUT UR4, UR41, 0x2, URZ, 0xfc, !UPT ;  /* 0x0000000229047892 */ /* 0x000fe2000f8efc3f */
[----:B------:R-:W-:Y:S01]  /*99e0*/  LOP3.LUT R8, R8, 0x70, R5, 0x78, !PT ;  /* 0x0000007008087812 */ /* 0x000fe200078e7805 */
[----:B------:R-:W-:Y:S01]  /*99f0*/  IMAD.U32 R28, RZ, RZ, UR42 ;  /* 0x0000002aff1c7e24 */ /* 0x000fe2000f8e00ff */
[----:B------:R-:W-:Y:S02]  /*9a00*/  LOP3.LUT P0, RZ, R22, 0x4, RZ, 0xc0, !PT ;  /* 0x0000000416ff7812 */ /* 0x000fe4000780c0ff */
[----:B------:R-:W-:Y:S01]  /*9a10*/  LOP3.LUT R23, R23, R8, RZ, 0xfc, !PT ;  /* 0x0000000817177212 */ /* 0x000fe200078efcff */
[----:B------:R-:W-:Y:S01]  /*9a20*/  IMAD.U32 R7, RZ, RZ, UR4 ;  /* 0x00000004ff077e24 */ /* 0x000fe2000f8e00ff */
[----:B------:R-:W-:Y:S02]  /*9a30*/  LOP3.LUT R8, R5, 0x10, RZ, 0xc0, !PT ;  /* 0x0000001005087812 */ /* 0x000fe400078ec0ff */
[----:B------:R-:W-:Y:S02]  /*9a40*/  LOP3.LUT R17, R17, 0xfffffffe, RZ, 0xc0, !PT ;  /* 0xfffffffe11117812 */ /* 0x000fe400078ec0ff */
[----:B------:R-:W-:-:S02]  /*9a50*/  ISETP.NE.AND P1, PT, R7, 0x3, PT ;  /* 0x000000030700780c */ /* 0x000fc40003f25270 */
[CC--:B------:R-:W-:Y:S02]  /*9a60*/  ISETP.GE.AND P4, PT, R8.reuse, R9.reuse, PT ;  /* 0x000000090800720c */ /* 0x0c0fe40003f86270 */
[----:B------:R-:W-:Y:S02]  /*9a70*/  MOV R7, 0x40 ;  /* 0x0000004000077802 */ /* 0x000fe40000000f00 */
[----:B------:R-:W-:Y:S02]  /*9a80*/  LOP3.LUT R18, R8, 0x20, RZ, 0xfc, !PT ;  /* 0x0000002008127812 */ /* 0x000fe400078efcff */
[----:B------:R-:W-:Y:S02]  /*9a90*/  SEL R7, R7, 0xffffffc0, !P0 ;  /* 0xffffffc007077807 */ /* 0x000fe40004000000 */
[----:B------:R-:W-:Y:S02]  /*9aa0*/  ISETP.GE.AND P3, PT, R18, R9, PT ;  /* 0x000000091200720c */ /* 0x000fe40003f66270 */
[----:B------:R-:W-:Y:S01]  /*9ab0*/  LOP3.LUT R25, R8, 0x40, RZ, 0xfc, !PT ;  /* 0x0000004008197812 */ /* 0x000fe200078efcff */
[----:B------:R0:W-:Y:S01]  /*9ac0*/  STL [R1+0xc], R7 ;  /* 0x00000c0701007387 */ /* 0x0001e20000100800 */
[----:B------:R-:W-:-:S02]  /*9ad0*/  @P1 LOP3.LUT R17, R17, 0x1, RZ, 0xfc, !PT ;  /* 0x0000000111111812 */ /* 0x000fc400078efcff */
[----:B------:R-:W-:Y:S02]  /*9ae0*/  ISETP.GE.AND P2, PT, R25, R9, PT ;  /* 0x000000091900720c */ /* 0x000fe40003f46270 */
[----:B------:R-:W-:Y:S02]  /*9af0*/  LOP3.LUT R17, R17, 0xfffffff7, RZ, 0xc0, !PT ;  /* 0xfffffff711117812 */ /* 0x000fe400078ec0ff */
[----:B------:R-:W-:Y:S02]  /*9b00*/  SHF.R.U32.HI R5, RZ, 0x3, R22 ;  /* 0x00000003ff057819 */ /* 0x000fe40000011616 */
[----:B------:R-:W-:Y:S02]  /*9b10*/  @P4 LOP3.LUT R17, R17, 0x8, RZ, 0xfc, !PT ;  /* 0x0000000811114812 */ /* 0x000fe400078efcff */
[----:B------:R-:W-:Y:S02]  /*9b20*/  SHF.R.S32.HI R28, RZ, 0x1f, R28 ;  /* 0x0000001fff1c7819 */ /* 0x000fe4000001141c */
[----:B------:R-:W-:-:S02]  /*9b30*/  LOP3.LUT R17, R17, 0xfffffffb, RZ, 0xc0, !PT ;  /* 0xfffffffb11117812 */ /* 0x000fc400078ec0ff */
[----:B------:R-:W-:Y:S02]  /*9b40*/  LOP3.LUT R5, R5, 0x1, RZ, 0xc0, !PT ;  /* 0x0000000105057812 */ /* 0x000fe400078ec0ff */
[----:B------:R-:W-:-:S04]  /*9b50*/  @P3 LOP3.LUT R17, R17, 0x4, RZ, 0xfc, !PT ;  /* 0x0000000411113812 */ /* 0x000fc800078efcff */
[----:B------:R-:W-:-:S04]  /*9b60*/  LOP3.LUT R17, R17, 0xfffffffd, RZ, 0xc0, !PT ;  /* 0xfffffffd11117812 */ /* 0x000fc800078ec0ff */
[----:B------:R-:W-:Y:S01]  /*9b70*/  @P2 LOP3.LUT R17, R17, 0x2, RZ, 0xfc, !PT ;  /* 0x0000000211112812 */ /* 0x000fe200078efcff */
[----:B0-----:R-:W-:Y:S06]  /*9b80*/  @!P1 BRA `(.L_x_11057) ;  /* 0x0000000000049947 */ /* 0x001fec0003800000 */
[----:B------:R-:W-:Y:S01]  /*9b90*/  BPT.TRAP 0x1 ;  /* 0x000000040000795c */ /* 0x000fe20000300000 */
.L_x_11057:
[----:B------:R-:W-:Y:S01]  /*9ba0*/  IMAD.MOV.U32 R10, RZ, RZ, 0x1 ;  /* 0x00000001ff0a7424 */ /* 0x000fe200078e00ff */
[----:B------:R-:W-:Y:S01]  /*9bb0*/  LOP3.LUT R3, R3, 0x700, RZ, 0xc0, !PT ;  /* 0x0000070003037812 */ /* 0x000fe200078ec0ff */
[----:B------:R-:W-:-:S03]  /*9bc0*/  IMAD.SHL.U32 R2, R2, 0x20, RZ ;  /* 0x0000002002027824 */ /* 0x000fc600078e00ff */
[----:B------:R-:W-:Y:S02]  /*9bd0*/  SHF.L.U32 R10, R10, 0x1f, RZ ;  /* 0x0000001f0a0a7819 */ /* 0x000fe400000006ff */
[----:B------:R-:W-:Y:S01]  /*9be0*/  LOP3.LUT R2, R3, 0x60, R2, 0xf8, !PT ;  /* 0x0000006003027812 */ /* 0x000fe200078ef802 */
[C---:B------:R-:W-:Y:S01]  /*9bf0*/  IMAD R3, R5.reuse, 0x80, R8 ;  /* 0x0000008005037824 */ /* 0x040fe200078e0208 */
[----:B------:R-:W0:Y:S01]  /*9c00*/  SYNCS.PHASECHK.TRANS64.TRYWAIT P0, [UR44+0x17080], R10 ;  /* 0x0170800aff0075a7 */ /* 0x000e22000800016c */
[----:B------:R-:W-:-:S05]  /*9c10*/  IMAD.SHL.U32 R5, R5, 0x10, RZ ;  /* 0x0000001005057824 */ /* 0x000fca00078e00ff */
[----:B------:R-:W-:Y:S02]  /*9c20*/  LOP3.LUT R2, R2, R3, R5, 0xf6, !PT ;  /* 0x0000000302027212 */ /* 0x000fe400078ef605 */
[----:B------:R-:W-:-:S03]  /*9c30*/  SHF.R.S32.HI R5, RZ, 0x1f, R4 ;  /* 0x0000001fff057819 */ /* 0x000fc60000011404 */
[----:B------:R1:W-:Y:S02]  /*9c40*/  STL [R1], R2 ;  /* 0x0000000201007387 */ /* 0x0003e40000100800 */
[----:B01----:R-:W-:Y:S05]  /*9c50*/  @!P0 BRA `(.L_x_11058) ;  /* 0x0000002c00a88947 */ /* 0x003fea0003800000 */
.L_x_11109:
[----:B------:R-:W-:Y:S01]  /*9c60*/  ULDC.64 UR4, c[0x0][0x328] ;  /* 0x0000ca0000047ab9 */ /* 0x000fe20000000a00 */
[----:B------:R-:W1:Y:S01]  /*9c70*/  S2R R20, SR_TID.X ;  /* 0x0000000000147919 */ /* 0x000e620000002100 */
[----:B------:R-:W-:Y:S01]  /*9c80*/  IMAD R7, R5, UR4, RZ ;  /* 0x0000000405077c24 */ /* 0x000fe2000f8e02ff */
[----:B------:R-:W-:Y:S01]  /*9c90*/  R2UR UR6, R28 ;  /* 0x000000001c0672ca */ /* 0x000fe200000e0000 */
[----:B------:R-:W-:Y:S01]  /*9ca0*/  IMAD.WIDE.U32 R2, R4, UR4, RZ ;  /* 0x0000000404027c25 */ /* 0x000fe2000f8e00ff */
[----:B------:R-:W-:-:S03]  /*9cb0*/  IADD3 R6, -R27, UR36, -R6 ;  /* 0x000000241b067c10 */ /* 0x000fc6000fffe906 */
[----:B------:R-:W-:Y:S01]  /*9cc0*/  IMAD R7, R4, UR5, R7 ;  /* 0x0000000504077c24 */ /* 0x000fe2000f8e0207 */
[----:B------:R-:W-:Y:S01]  /*9cd0*/  ULDC.64 UR4, c[0x0][0x338] ;  /* 0x0000ce0000047ab9 */ /* 0x000fe20000000a00 */
[----:B------:R-:W-:-:S03]  /*9ce0*/  ISETP.GE.AND P0, PT, R6, 0x1, PT ;  /* 0x000000010600780c */ /* 0x000fc60003f06270 */
[----:B------:R-:W-:Y:S02]  /*9cf0*/  IADD3 R3, R3, R7, RZ ;  /* 0x0000000703037210 */ /* 0x000fe40007ffe0ff */
[----:B-----5:R-:W-:Y:S01]  /*9d00*/  SHF.R.S32.HI R7, RZ, 0x1f, R0 ;  /* 0x0000001fff077819 */ /* 0x020fe20000011400 */
[----:B------:R-:W-:-:S04]  /*9d10*/  IMAD.WIDE.U32 R2, R0, UR4, R2 ;  /* 0x0000000400027c25 */ /* 0x000fc8000f8e0002 */
[----:B------:R-:W-:-:S04]  /*9d20*/  IMAD R8, R7, UR4, RZ ;  /* 0x0000000407087c24 */ /* 0x000fc8000f8e02ff */
[----:B------:R-:W-:Y:S01]  /*9d30*/  IMAD R8, R0, UR5, R8 ;  /* 0x0000000500087c24 */ /* 0x000fe2000f8e0208 */
[----:B------:R-:W-:-:S03]  /*9d40*/  ULDC.64 UR4, c[0x0][0x330] ;  /* 0x0000cc0000047ab9 */ /* 0x000fc60000000a00 */
[----:B------:R-:W-:Y:S02]  /*9d50*/  IMAD.IADD R3, R3, 0x1, R8 ;  /* 0x0000000103037824 */ /* 0x000fe400078e0208 */
[----:B------:R-:W-:Y:S01]  /*9d60*/  IMAD.U32 R8, RZ, RZ, UR4 ;  /* 0x00000004ff087e24 */ /* 0x000fe2000f8e00ff */
[----:B------:R-:W-:Y:S01]  /*9d70*/  UIMAD UR4, UR6, UR4, URZ ;  /* 0x00000004060472a4 */ /* 0x000fe2000f8e023f */
[----:B-1----:R-:W-:Y:S02]  /*9d80*/  IMAD.SHL.U32 R20, R20, 0x10, RZ ;  /* 0x0000001014147824 */ /* 0x002fe400078e00ff */
[----:B------:R-:W-:Y:S01]  /*9d90*/  IMAD.WIDE.U32 R2, R8, UR42, R2 ;  /* 0x0000002a08027c25 */ /* 0x000fe2000f8e0002 */
[----:B------:R-:W-:Y:S01]  /*9da0*/  ULDC.64 UR6, c[0x0][0x318] ;  /* 0x0000c60000067ab9 */ /* 0x000fe20000000a00 */
[----:B------:R-:W-:Y:S01]  /*9db0*/  UIMAD UR4, UR42, UR5, UR4 ;  /* 0x000000052a0472a4 */ /* 0x000fe2000f8e0204 */
[----:B------:R-:W-:Y:S01]  /*9dc0*/  LOP3.LUT R20, R20, 0x10, RZ, 0xc0, !PT ;  /* 0x0000001014147812 */ /* 0x000fe200078ec0ff */
[----:B------:R-:W-:Y:S01]  /*9dd0*/  IMAD.U32 R9, RZ, RZ, UR7 ;  /* 0x00000007ff097e24 */ /* 0x000fe2000f8e00ff */
[----:B------:R-:W-:-:S04]  /*9de0*/  IADD3 R8, P1, R2, UR6, RZ ;  /* 0x0000000602087c10 */ /* 0x000fc8000ff3e0ff */
[----:B------:R-:W-:Y:S01]  /*9df0*/  IADD3.X R9, R9, UR4, R3, P1, !PT ;  /* 0x0000000409097c10 */ /* 0x000fe20008ffe403 */
[----:B------:R-:W-:-:S03]  /*9e00*/  UMOV UR4, 0xffffffff ;  /* 0xffffffff00047882 */ /* 0x000fc60000000000 */
[----:B------:R-:W-:Y:S05]  /*9e10*/  BRA.DIV UR4, `(.L_x_11059) ;  /* 0x0000002e044c7947 */ /* 0x000fea000b800000 */
[----:B------:R-:W2:Y:S01]  /*9e20*/  LDL R12, [R1] ;  /* 0x00000000010c7983 */ /* 0x000ea20000100800 */
[----:B------:R-:W1:Y:S03]  /*9e30*/  LDC R11, c[0x0][0x2f4] ;  /* 0x0000bd00ff0b7b82 */ /* 0x000e660000000800 */
[----:B------:R-:W3:Y:S04]  /*9e40*/  SHFL.IDX PT, R2, R8, RZ, 0x1e1f ;  /* 0x001e1fff08027589 */ /* 0x000ee800000e0000 */
[----:B------:R-:W4:Y:S04]  /*9e50*/  SHFL.IDX PT, R3, R9, RZ, 0x1e1f ;  /* 0x001e1fff09037589 */ /* 0x000f2800000e0000 */
[----:B------:R-:W0:Y:S01]  /*9e60*/  SHFL.IDX PT, R9, R9, 0x1, 0x1e1f ;  /* 0x003e1f0009097f89 */ /* 0x000e2200000e0000 */
[----:B-1----:R-:W-:-:S02]  /*9e70*/  ISETP.GE.AND P4, PT, R20, R11, PT ;  /* 0x0000000b1400720c */ /* 0x002fc40003f86270 */
[----:B------:R-:W-:Y:S02]  /*9e80*/  ISETP.GE.AND P3, PT, R18, R11, PT ;  /* 0x0000000b1200720c */ /* 0x000fe40003f66270 */
[----:B---3--:R-:W-:-:S04]  /*9e90*/  IADD3 R2, P1, R20, R2, RZ ;  /* 0x0000000214027210 */ /* 0x008fc80007f3e0ff */
[----:B----4-:R-:W-:Y:S02]  /*9ea0*/  IADD3.X R3, RZ, R3, RZ, P1, !PT ;  /* 0x00000003ff037210 */ /* 0x010fe40000ffe4ff */
[----:B------:R-:W-:Y:S01]  /*9eb0*/  ISETP.LT.OR P1, PT, R6, 0x1, P4 ;  /* 0x000000010600780c */ /* 0x000fe20002721670 */
[----:B--2---:R-:W-:-:S12]  /*9ec0*/  VIADD R22, R12, UR44 ;  /* 0x0000002c0c167c36 */ /* 0x004fd80008000000 */
[----:B------:R-:W-:Y:S01]  /*9ed0*/  LDGSTS.E.BYPASS.LTC128B.128 [R22+0x6400], desc[UR38][R2.64], !P1 ;  /* 0x0640000002167fae */ /* 0x000fe2000c901d66 */
[----:B------:R-:W-:-:S13]  /*9ee0*/  ISETP.LT.OR P1, PT, R6, 0x1, P3 ;  /* 0x000000010600780c */ /* 0x000fda0001f21670 */
[----:B------:R-:W-:Y:S01]  /*9ef0*/  LDGSTS.E.BYPASS.LTC128B.128 [R22+0x7400], desc[UR38][R2.64+0x20], !P1 ;  /* 0x0740002002167fae */ /* 0x000fe2000c901d66 */
[----:B------:R-:W-:-:S04]  /*9f00*/  ISETP.GE.AND P1, PT, R25, R11, PT ;  /* 0x0000000b1900720c */ /* 0x000fc80003f26270 */
[----:B------:R-:W-:-:S13]  /*9f10*/  ISETP.LT.OR P2, PT, R6, 0x1, P1 ;  /* 0x000000010600780c */ /* 0x000fda0000f41670 */
[----:B------:R1:W-:Y:S01]  /*9f20*/  LDGSTS.E.BYPASS.LTC128B.128 [R22+0x8400], desc[UR38][R2.64+0x40], !P2 ;  /* 0x0840004002167fae */ /* 0x0003e2000d101d66 */
[----:B------:R-:W-:-:S03]  /*9f30*/  ISETP.GE.AND P2, PT, R6, 0x41, PT ;  /* 0x000000410600780c */ /* 0x000fc60003f46270 */
[----:B01----:R1:W2:Y:S10]  /*9f40*/  SHFL.IDX PT, R2, R8, 0x1, 0x1e1f ;  /* 0x003e1f0008027f89 */ /* 0x0032b400000e0000 */
.L_x_11115:
        /* <DEDUP_REMOVED lines=16> */
[----:B-1----:R-:W-:-:S05]  /*a050*/  IMAD.U32 R8, RZ, RZ, UR4 ;  /* 0x00000004ff087e24 */ /* 0x002fca000f8e00ff */
[----:B------:R-:W-:-:S13]  /*a060*/  ISETP.NE.AND P6, PT, R8, 0x3, PT ;  /* 0x000000030800780c */ /* 0x000fda0003fc5270 */
[----:B0-----:R-:W-:Y:S05]  /*a070*/  @!P6 BRA `(.L_x_11060) ;  /* 0x000000000004e947 */ /* 0x001fea0003800000 */
[----:B------:R-:W-:Y:S01]  /*a080*/  BPT.TRAP 0x1 ;  /* 0x000000040000795c */ /* 0x000fe20000300000 */
.L_x_11060:
[----:B------:R-:W-:Y:S01]  /*a090*/  SYNCS.ARRIVE.TRANS64.A1T0 RZ, [UR44+0x17070], RZ ;  /* 0x017070ffffff79a7 */ /* 0x000fe2000810002c */
[----:B------:R-:W-:Y:S05]  /*a0a0*/  @!P6 BRA `(.L_x_11061) ;  /* 0x000000000004e947 */ /* 0x000fea0003800000 */
[----:B------:R-:W-:Y:S01]  /*a0b0*/  BPT.TRAP 0x1 ;  /* 0x000000040000795c */ /* 0x000fe20000300000 */
.L_x_11061:
[----:B------:R-:W0:Y:S02]  /*a0c0*/  SYNCS.PHASECHK.TRANS64.TRYWAIT P1, [UR44+0x17040], R10 ;  /* 0x0170400aff0075a7 */ /* 0x000e24000802016c */
[----:B0-----:R-:W-:Y:S05]  /*a0d0*/  @!P1 BRA `(.L_x_11062) ;  /* 0x0000002c005c9947 */ /* 0x001fea0003800000 */
.L_x_11116:
[----:B------:R-:W1:Y:S01]  /*a0e0*/  S2R R6, SR_TID.X ;  /* 0x0000000000067919 */ /* 0x000e620000002100 */
        /* <DEDUP_REMOVED lines=12> */
[----:B------:R-:W-:Y:S01]  /*a1b0*/  IMAD.U32 R5, RZ, RZ, UR4 ;  /* 0x00000004ff057e24 */ /* 0x000fe2000f8e00ff */
[----:B------:R-:W-:Y:S01]  /*a1c0*/  IADD3 R3, R3, R7, RZ ;  /* 0x0000000703037210 */ /* 0x000fe20007ffe0ff */
[----:B------:R-:W-:-:S03]  /*a1d0*/  UIMAD UR4, UR6, UR4, URZ ;  /* 0x00000004060472a4 */ /* 0x000fc6000f8e023f */
[----:B------:R-:W-:Y:S01]  /*a1e0*/  ULDC.64 UR6, c[0x0][0x2e8] ;  /* 0x0000ba0000067ab9 */ /* 0x000fe20000000a00 */
[----:B------:R-:W-:Y:S01]  /*a1f0*/  IMAD.WIDE.U32 R2, R5, UR42, R2 ;  /* 0x0000002a05027c25 */ /* 0x000fe2000f8e0002 */
[----:B------:R-:W-:Y:S01]  /*a200*/  UIMAD UR4, UR42, UR5, UR4 ;  /* 0x000000052a0472a4 */ /* 0x000fe2000f8e0204 */
[-C--:B--2---:R-:W-:Y:S02]  /*a210*/  ISETP.GE.AND P3, PT, R25, R8.reuse, PT ;  /* 0x000000081900720c */ /* 0x084fe40003f66270 */
[----:B------:R-:W-:Y:S01]  /*a220*/  IMAD.U32 R5, RZ, RZ, UR7 ;  /* 0x00000007ff057e24 */ /* 0x000fe2000f8e00ff */
[----:B------:R-:W-:Y:S01]  /*a230*/  IADD3 R0, P1, R2, UR6, RZ ;  /* 0x0000000602007c10 */ /* 0x000fe2000ff3e0ff */
[----:B-1----:R-:W-:Y:S01]  /*a240*/  IMAD.SHL.U32 R6, R6, 0x10, RZ ;  /* 0x0000001006067824 */ /* 0x002fe200078e00ff */
[----:B------:R-:W-:Y:S02]  /*a250*/  ISETP.GE.AND P4, PT, R18, R8, PT ;  /* 0x000000081200720c */ /* 0x000fe40003f86270 */
[----:B------:R-:W-:Y:S01]  /*a260*/  IADD3.X R4, R5, UR4, R3, P1, !PT ;  /* 0x0000000405047c10 */ /* 0x000fe20008ffe403 */
[----:B------:R-:W-:Y:S01]  /*a270*/  UMOV UR4, 0xffffffff ;  /* 0xffffffff00047882 */ /* 0x000fe20000000000 */
[----:B------:R-:W-:-:S04]  /*a280*/  LOP3.LUT R6, R6, 0x10, RZ, 0xc0, !PT ;  /* 0x0000001006067812 */ /* 0x000fc800078ec0ff */
[----:B------:R-:W-:Y:S01]  /*a290*/  ISETP.GE.AND P5, PT, R6, R8, PT ;  /* 0x000000080600720c */ /* 0x000fe20003fa6270 */
[----:B------:R-:W-:-:S12]  /*a2a0*/  BRA.DIV UR4, `(.L_x_11063) ;  /* 0x0000002a04fc7947 */ /* 0x000fd8000b800000 */
[----:B------:R-:W1:Y:S04]  /*a2b0*/  SHFL.IDX PT, R14, R0, RZ, 0x1e1f ;  /* 0x001e1fff000e7589 */ /* 0x000e6800000e0000 */
[----:B------:R-:W2:Y:S04]  /*a2c0*/  SHFL.IDX PT, R2, R4, RZ, 0x1e1f ;  /* 0x001e1fff04027589 */ /* 0x000ea800000e0000 */
[----:B------:R-:W3:Y:S01]  /*a2d0*/  SHFL.IDX PT, R4, R4, 0x1, 0x1e1f ;  /* 0x003e1f0004047f89 */ /* 0x000ee200000e0000 */
[----:B-1----:R-:W-:-:S05]  /*a2e0*/  @P0 IADD3 R14, P1, R6, R14, RZ ;  /* 0x0000000e060e0210 */ /* 0x002fca0007f3e0ff */
[----:B--2---:R-:W-:Y:S01]  /*a2f0*/  @P0 IMAD.X R3, RZ, RZ, R2, P1 ;  /* 0x000000ffff030224 */ /* 0x004fe200008e0602 */
[----:B------:R-:W-:Y:S02]  /*a300*/  @P0 MOV R2, R14 ;  /* 0x0000000e00020202 */ /* 0x000fe40000000f00 */
[----:B------:R1:W2:Y:S04]  /*a310*/  SHFL.IDX PT, R14, R0, 0x1, 0x1e1f ;  /* 0x003e1f00000e7f89 */ /* 0x0002a800000e0000 */
[----:B------:R1:W-:Y:S04]  /*a320*/  @P0 LDGSTS.E.BYPASS.LTC128B.128 [R22+0x10c00], desc[UR38][R2.64], !P5 ;  /* 0x10c0000002160fae */ /* 0x0003e8000e901d66 */
[----:B------:R1:W-:Y:S04]  /*a330*/  @P0 LDGSTS.E.BYPASS.LTC128B.128 [R22+0x11c00], desc[UR38][R2.64+0x20], !P4 ;  /* 0x11c0002002160fae */ /* 0x0003e8000e101d66 */
[----:B---3--:R1:W-:Y:S02]  /*a340*/  @P0 LDGSTS.E.BYPASS.LTC128B.128 [R22+0x12c00], desc[UR38][R2.64+0x40], !P3 ;  /* 0x12c0004002160fae */ /* 0x0083e4000d901d66 */
.L_x_11122:
[----:B-12---:R-:W-:-:S05]  /*a350*/  @P2 IADD3 R2, P0, R6, R14, RZ ;  /* 0x0000000e06022210 */ /* 0x006fca0007f1e0ff */
[----:B------:R-:W-:-:S05]  /*a360*/  @P2 IMAD.X R3, RZ, RZ, R4, P0 ;  /* 0x000000ffff032224 */ /* 0x000fca00000e0604 */
        /* <DEDUP_REMOVED lines=15> */
.L_x_11064:
[----:B------:R-:W-:Y:S01]  /*a460*/  SYNCS.ARRIVE.TRANS64.A1T0 RZ, [UR44+0x17030], RZ ;  /* 0x017030ffffff79a7 */ /* 0x000fe2000810002c */
[----:B------:R-:W-:Y:S05]  /*a470*/  WARPSYNC.ALL ;  /* 0x0000000000007948 */ /* 0x000fea0003800000 */
[----:B------:R-:W-:Y:S01]  /*a480*/  UIADD3 UR5, UR44, 0xc400, URZ ;  /* 0x0000c4002c057890 */ /* 0x000fe2000fffe03f */
[----:B------:R-:W-:Y:S01]  /*a490*/  R2UR UR4, R28 ;  /* 0x000000001c0472ca */ /* 0x000fe200000e0000 */
[----:B------:R-:W-:Y:S02]  /*a4a0*/  ULDC.64 UR6, c[0x0][0x2d8] ;  /* 0x0000b60000067ab9 */ /* 0x000fe40000000a00 */
        /* <DEDUP_REMOVED lines=15> */
[----:B------:R-:W-:Y:S01]  /*a5a0*/  IMAD.U32 R5, RZ, RZ, UR7 ;  /* 0x00000007ff057e24 */ /* 0x000fe2000f8e00ff */
[----:B------:R-:W-:Y:S01]  /*a5b0*/  MOV R12, 0x1 ;  /* 0x00000001000c7802 */ /* 0x000fe20000000f00 */
[----:B------:R-:W-:Y:S02]  /*a5c0*/  IMAD.U32 R7, RZ, RZ, UR9 ;  /* 0x00000009ff077e24 */ /* 0x000fe4000f8e00ff */
[----:B0-----:R-:W-:-:S02]  /*a5d0*/  IMAD.U32 R10, RZ, RZ, UR4 ;  /* 0x00000004ff0a7e24 */ /* 0x001fc4000f8e00ff */
[----:B------:R-:W-:Y:S02]  /*a5e0*/  IMAD.U32 R11, RZ, RZ, UR5 ;  /* 0x00000005ff0b7e24 */ /* 0x000fe4000f8e00ff */
[----:B------:R-:W-:Y:S02]  /*a5f0*/  IMAD.MOV.U32 R8, RZ, RZ, 0x70 ;  /* 0x00000070ff087424 */ /* 0x000fe400078e00ff */
[----:B------:R-:W-:-:S07]  /*a600*/  IMAD.MOV.U32 R13, RZ, RZ, RZ ;  /* 0x000000ffff0d7224 */ /* 0x000fce00078e00ff */
[----:B------:R-:W-:-:S07]  /*a610*/  LEPC R20, `(.L_x_11065) ;  /* 0x000000001014794e */ /* 0x000fce0000000000 */
[----:B-1----:R-:W-:Y:S05]  /*a620*/  CALL.ABS.NOINC R2 ;  /* 0x0000000002007343 */ /* 0x002fea0003c00000 */
.L_x_11065:
[----:B------:R-:W1:Y:S01]  /*a630*/  S2R R20, SR_TID.X ;  /* 0x0000000000147919 */ /* 0x000e620000002100 */
[----:B------:R-:W2:Y:S01]  /*a640*/  LDC R9, c[0x0][0x448] ;  /* 0x00011200ff097b82 */ /* 0x000ea20000000800 */
[----:B------:R-:W-:Y:S01]  /*a650*/  IMAD.U32 R4, RZ, RZ, UR36 ;  /* 0x00000024ff047e24 */ /* 0x000fe2000f8e00ff */
[----:B------:R-:W-:Y:S01]  /*a660*/  ULDC.64 UR4, c[0x0][0x2e0] ;  /* 0x0000b80000047ab9 */ /* 0x000fe20000000a00 */
[----:B------:R-:W3:Y:S01]  /*a670*/  S2R R21, SR_CTAID.X ;  /* 0x0000000000157919 */ /* 0x000ee20000002500 */
[----:B------:R-:W-:Y:S01]  /*a680*/  IMAD.U32 R5, RZ, RZ, UR37 ;  /* 0x00000025ff057e24 */ /* 0x000fe2000f8e00ff */
[----:B------:R-:W-:Y:S01]  /*a690*/  ULDC.64 UR6, c[0x0][0x2d0] ;  /* 0x0000b40000067ab9 */ /* 0x000fe20000000a00 */
[----:B------:R-:W-:Y:S01]  /*a6a0*/  ULDC.64 UR8, c[0x0][0x2c8] ;  /* 0x0000b20000087ab9 */ /* 0x000fe20000000a00 */
[----:B------:R-:W-:Y:S01]  /*a6b0*/  ULDC.64 UR10, c[0x0][0x280] ;  /* 0x0000a000000a7ab9 */ /* 0x000fe20000000a00 */
[----:B--2---:R-:W-:Y:S01]  /*a6c0*/  ISETP.NE.AND P0, PT, R9, 0x1, PT ;  /* 0x000000010900780c */ /* 0x004fe20003f05270 */
[----:B-1----:R-:W-:-:S05]  /*a6d0*/  IMAD.SHL.U32 R20, R20, 0x40, RZ ;  /* 0x0000004014147824 */ /* 0x002fca00078e00ff */
[----:B------:R-:W-:-:S07]  /*a6e0*/  LOP3.LUT R20, R20, 0x40, RZ, 0xc0, !PT ;  /* 0x0000004014147812 */ /* 0x000fce00078ec0ff */
[----:B------:R-:W1:Y:S01]  /*a6f0*/  @P0 LDC R3, c[0x0][0x44c] ;  /* 0x00011300ff030b82 */ /* 0x000e620000000800 */
[----:B------:R-:W-:Y:S02]  /*a700*/  IMAD.IADD R6, R20, 0x1, R27 ;  /* 0x0000000114067824 */ /* 0x000fe400078e021b */
[----:B------:R-:W2:Y:S05]  /*a710*/  S2R R20, SR_CTAID.Z ;  /* 0x0000000000147919 */ /* 0x000eaa0000002700 */
[----:B------:R-:W4:Y:S01]  /*a720*/  @P0 LDC R2, c[0x0][0x450] ;  /* 0x00011400ff020b82 */ /* 0x000f220000000800 */
[----:B---3--:R-:W-:-:S04]  /*a730*/  IMAD R6, R21, 0xc0, R6 ;  /* 0x000000c015067824 */ /* 0x008fc800078e0206 */
[----:B------:R-:W-:Y:S02]  /*a740*/  IMAD.MOV.U32 R0, RZ, RZ, R6 ;  /* 0x000000ffff007224 */ /* 0x000fe400078e0006 */
[----:B-1----:R-:W-:-:S05]  /*a750*/  @P0 IMAD.HI.U32 R3, R6, R3, RZ ;  /* 0x0000000306030227 */ /* 0x002fca00078e00ff */
[----:B----4-:R-:W-:Y:S01]  /*a760*/  @P0 SHF.R.U32.HI R0, RZ, R2, R3 ;  /* 0x00000002ff000219 */ /* 0x010fe20000011603 */
[----:B------:R-:W-:Y:S01]  /*a770*/  IMAD.MOV.U32 R2, RZ, RZ, R4 ;  /* 0x000000ffff027224 */ /* 0x000fe200078e0004 */
[----:B------:R-:W-:Y:S02]  /*a780*/  MOV R3, UR45 ;  /* 0x0000002d00037c02 */ /* 0x000fe40008000f00 */
[----:B--2---:R-:W-:Y:S02]  /*a790*/  SHF.R.S32.HI R7, RZ, 0x1f, R20 ;  /* 0x0000001fff077819 */ /* 0x004fe40000011414 */
[----:B------:R-:W1:Y:S03]  /*a7a0*/  S2R R20, SR_CTAID.Z ;  /* 0x0000000000147919 */ /* 0x000e660000002700 */
[----:B------:R-:W-:Y:S01]  /*a7b0*/  IMAD R4, R7, UR4, RZ ;  /* 0x0000000407047c24 */ /* 0x000fe2000f8e02ff */
[----:B------:R-:W-:-:S03]  /*a7c0*/  IADD3 R7, -R0, RZ, RZ ;  /* 0x000000ff00077210 */ /* 0x000fc60007ffe1ff */
[C---:B-1----:R-:W-:Y:S01]  /*a7d0*/  IMAD R5, R20.reuse, UR5, R4 ;  /* 0x0000000514057c24 */ /* 0x042fe2000f8e0204 */
[----:B------:R-:W-:Y:S01]  /*a7e0*/  SHF.R.S32.HI R4, RZ, 0x1f, R0 ;  /* 0x0000001fff047819 */ /* 0x000fe20000011400 */
[----:B------:R-:W-:Y:S01]  /*a7f0*/  IMAD.WIDE.U32 R2, R20, UR4, R2 ;  /* 0x0000000414027c25 */ /* 0x000fe2000f8e0002 */
[----:B------:R-:W-:Y:S01]  /*a800*/  ULDC UR4, c[0x0][0x2b8] ;  /* 0x0000ae0000047ab9 */ /* 0x000fe20000000800 */
[----:B------:R-:W1:Y:S01]  /*a810*/  S2R R20, SR_TID.X ;  /* 0x0000000000147919 */ /* 0x000e620000002100 */
[----:B------:R-:W-:Y:S01]  /*a820*/  UMOV UR5, 0xffffffff ;  /* 0xffffffff00057882 */ /* 0x000fe20000000000 */
[----:B------:R-:W-:Y:S01]  /*a830*/  IMAD R4, R4, UR6, RZ ;  /* 0x0000000604047c24 */ /* 0x000fe2000f8e02ff */
[----:B------:R-:W-:Y:S01]  /*a840*/  ISETP.GE.AND P2, PT, R18, UR4, PT ;  /* 0x0000000412007c0c */ /* 0x000fe2000bf46270 */
[----:B------:R-:W-:Y:S02]  /*a850*/  IMAD.IADD R3, R3, 0x1, R5 ;  /* 0x0000000103037824 */ /* 0x000fe400078e0205 */
[----:B------:R-:W-:-:S02]  /*a860*/  IMAD R8, R0, UR7, R4 ;  /* 0x0000000700087c24 */ /* 0x000fc4000f8e0204 */
[----:B------:R-:W-:-:S04]  /*a870*/  IMAD.WIDE.U32 R4, R0, UR6, R2 ;  /* 0x0000000600047c25 */ /* 0x000fc8000f8e0002 */
[----:B------:R-:W-:Y:S02]  /*a880*/  IMAD R0, R9, R7, R6 ;  /* 0x0000000709007224 */ /* 0x000fe400078e0206 */
[----:B------:R-:W-:Y:S02]  /*a890*/  IMAD.IADD R5, R5, 0x1, R8 ;  /* 0x0000000105057824 */ /* 0x000fe400078e0208 */
[----:B------:R-:W2:Y:S01]  /*a8a0*/  @P0 LDC R8, c[0x0][0x44c] ;  /* 0x00011300ff080b82 */ /* 0x000ea20000000800 */
[----:B------:R-:W-:Y:S01]  /*a8b0*/  SHF.R.S32.HI R7, RZ, 0x1f, R0 ;  /* 0x0000001fff077819 */ /* 0x000fe20000011400 */
[----:B------:R-:W-:-:S04]  /*a8c0*/  IMAD.WIDE.U32 R4, R0, UR8, R4 ;  /* 0x0000000800047c25 */ /* 0x000fc8000f8e0004 */
[----:B------:R-:W-:-:S04]  /*a8d0*/  IMAD R7, R7, UR8, RZ ;  /* 0x0000000807077c24 */ /* 0x000fc8000f8e02ff */
[----:B------:R-:W-:Y:S01]  /*a8e0*/  IMAD R7, R0, UR9, R7 ;  /* 0x0000000900077c24 */ /* 0x000fe2000f8e0207 */
[----:B------:R-:W-:-:S04]  /*a8f0*/  IADD3 R0, P1, R4, UR10, RZ ;  /* 0x0000000a04007c10 */ /* 0x000fc8000ff3e0ff */
[----:B------:R-:W-:Y:S01]  /*a900*/  IADD3.X R4, R5, UR11, R7, P1, !PT ;  /* 0x0000000b05047c10 */ /* 0x000fe20008ffe407 */
[----:B------:R-:W-:Y:S01]  /*a910*/  VIADD R7, R6, 0x80 ;  /* 0x0000008006077836 */ /* 0x000fe20000000000 */
[----:B------:R-:W3:Y:S01]  /*a920*/  @P0 LDC R5, c[0x0][0x450] ;  /* 0x00011400ff050b82 */ /* 0x000ee20000000800 */
[----:B-1----:R-:W-:Y:S02]  /*a930*/  IMAD.SHL.U32 R20, R20, 0x10, RZ ;  /* 0x0000001014147824 */ /* 0x002fe400078e00ff */
[----:B------:R-:W-:-:S03]  /*a940*/  IMAD.MOV.U32 R6, RZ, RZ, R7 ;  /* 0x000000ffff067224 */ /* 0x000fc600078e0007 */
[----:B------:R-:W-:Y:S01]  /*a950*/  LOP3.LUT R20, R20, 0x10, RZ, 0xc0, !PT ;  /* 0x0000001014147812 */ /* 0x000fe200078ec0ff */
[----:B--2---:R-:W-:-:S03]  /*a960*/  @P0 IMAD.HI.U32 R8, R7, R8, RZ ;  /* 0x0000000807080227 */ /* 0x004fc600078e00ff */
[----:B------:R-:W-:Y:S02]  /*a970*/  ISETP.GE.AND P3, PT, R20, UR4, PT ;  /* 0x0000000414007c0c */ /* 0x000fe4000bf66270 */
[----:B---3--:R-:W-:-:S05]  /*a980*/  @P0 SHF.R.U32.HI R6, RZ, R5, R8 ;  /* 0x00000005ff060219 */ /* 0x008fca0000011608 */
[----:B------:R-:W-:Y:S02]  /*a990*/  IMAD.MOV R5, RZ, RZ, -R6 ;  /* 0x000000ffff057224 */ /* 0x000fe400078e0a06 */
[----:B------:R-:W-:-:S04]  /*a9a0*/  IMAD.WIDE.U32 R2, R6, UR6, R2 ;  /* 0x0000000606027c25 */ /* 0x000fc8000f8e0002 */
[----:B------:R-:W-:Y:S01]  /*a9b0*/  IMAD R5, R9, R5, R7 ;  /* 0x0000000509057224 */ /* 0x000fe200078e0207 */
[----:B------:R-:W-:-:S05]  /*a9c0*/  SHF.R.S32.HI R7, RZ, 0x1f, R6 ;  /* 0x0000001fff077819 */ /* 0x000fca0000011406 */
[----:B------:R-:W-:-:S04]  /*a9d0*/  IMAD R7, R7, UR6, RZ ;  /* 0x0000000607077c24 */ /* 0x000fc8000f8e02ff */
[----:B------:R-:W-:Y:S01]  /*a9e0*/  IMAD R7, R6, UR7, R7 ;  /* 0x0000000706077c24 */ /* 0x000fe2000f8e0207 */
[----:B------:R-:W-:-:S04]  /*a9f0*/  SHF.R.S32.HI R6, RZ, 0x1f, R5 ;  /* 0x0000001fff067819 */ /* 0x000fc80000011405 */
[----:B------:R-:W-:Y:S01]  /*aa00*/  IADD3 R3, R3, R7, RZ ;  /* 0x0000000703037210 */ /* 0x000fe20007ffe0ff */
[----:B------:R-:W-:Y:S02]  /*aa10*/  IMAD R6, R6, UR8, RZ ;  /* 0x0000000806067c24 */ /* 0x000fe4000f8e02ff */
[----:B------:R-:W-:-:S04]  /*aa20*/  IMAD.WIDE.U32 R2, R5, UR8, R2 ;  /* 0x0000000805027c25 */ /* 0x000fc8000f8e0002 */
[----:B------:R-:W-:Y:S01]  /*aa30*/  IMAD R7, R5, UR9, R6 ;  /* 0x0000000905077c24 */ /* 0x000fe2000f8e0206 */
[----:B------:R-:W-:-:S04]  /*aa40*/  IADD3 R5, P0, R2, UR10, RZ ;  /* 0x0000000a02057c10 */ /* 0x000fc8000ff1e0ff */
[----:B------:R-:W-:Y:S02]  /*aa50*/  IADD3.X R6, R3, UR11, R7, P0, !PT ;  /* 0x0000000b03067c10 */ /* 0x000fe400087fe407 */
[----:B------:R-:W-:Y:S01]  /*aa60*/  ISETP.GE.AND P0, PT, R25, UR4, PT ;  /* 0x0000000419007c0c */ /* 0x000fe2000bf06270 */
[----:B------:R-:W-:-:S12]  /*aa70*/  BRA.DIV UR5, `(.L_x_11066) ;  /* 0x00000026059c7947 */ /* 0x000fd8000b800000 */
[----:B------:R-:W1:Y:S01]  /*aa80*/  SHFL.IDX PT, R3, R0, RZ, 0x1e1f ;  /* 0x001e1fff00037589 */ /* 0x000e6200000e0000 */
[----:B------:R-:W-:Y:S01]  /*aa90*/  ULDC UR4, c[0x0][0x288] ;  /* 0x0000a20000047ab9 */ /* 0x000fe20000000800 */
[----:B------:R-:W-:Y:S02]  /*aaa0*/  IMAD R7, R21, 0xc0, R27 ;  /* 0x000000c015077824 */ /* 0x000fe400078e021b */
[----:B------:R-:W2:Y:S01]  /*aab0*/  SHFL.IDX PT, R2, R4, RZ, 0x1e1f ;  /* 0x001e1fff04027589 */ /* 0x000ea200000e0000 */
[----:B------:R-:W-:-:S03]  /*aac0*/  IMAD R8, R9, UR4, RZ ;  /* 0x0000000409087c24 */ /* 0x000fc6000f8e02ff */
[----:B------:R-:W3:Y:S02]  /*aad0*/  SHFL.IDX PT, R14, R0, 0x1, 0x1e1f ;  /* 0x003e1f00000e7f89 */ /* 0x000ee400000e0000 */
[----:B------:R-:W-:Y:S02]  /*aae0*/  ISETP.GE.AND P1, PT, R7, R8, PT ;  /* 0x000000080700720c */ /* 0x000fe40003f26270 */
[----:B------:R-:W4:Y:S04]  /*aaf0*/  SHFL.IDX PT, R4, R4, 0x1, 0x1e1f ;  /* 0x003e1f0004047f89 */ /* 0x000f2800000e0000 */
[----:B------:R-:W0:Y:S07]  /*ab00*/  SHFL.IDX PT, R6, R6, RZ, 0x1e1f ;  /* 0x001e1fff06067589 */ /* 0x000e2e00000e0000 */
[----:B-1----:R-:W-:-:S05]  /*ab10*/  @!P1 IADD3 R9, P4, R20, R3, RZ ;  /* 0x0000000314099210 */ /* 0x002fca0007f9e0ff */
[----:B--2---:R-:W-:Y:S02]  /*ab20*/  @!P1 IMAD.X R3, RZ, RZ, R2, P4 ;  /* 0x000000ffff039224 */ /* 0x004fe400020e0602 */
[----:B------:R-:W-:Y:S02]  /*ab30*/  @!P1 IMAD.MOV.U32 R2, RZ, RZ, R9 ;  /* 0x000000ffff029224 */ /* 0x000fe400078e0009 */
[----:B------:R-:W-:-:S03]  /*ab40*/  VIADD R9, R7, 0x40 ;  /* 0x0000004007097836 */ /* 0x000fc60000000000 */
[----:B------:R-:W-:Y:S04]  /*ab50*/  @!P1 LDGSTS.E.BYPASS.LTC128B.128 [R22+0xc400], desc[UR38][R2.64], !P3 ;  /* 0x0c40000002169fae */ /* 0x000fe8000d901d66 */
[----:B------:R-:W-:Y:S04]  /*ab60*/  @!P1 LDGSTS.E.BYPASS.LTC128B.128 [R22+0xdc00], desc[UR38][R2.64+0x20], !P2 ;  /* 0x0dc0002002169fae */ /* 0x000fe8000d101d66 */
[----:B------:R1:W-:Y:S01]  /*ab70*/  @!P1 LDGSTS.E.BYPASS.LTC128B.128 [R22+0xf400], desc[UR38][R2.64+0x40], !P0 ;  /* 0x0f40004002169fae */ /* 0x0003e2000c101d66 */
[----:B------:R-:W-:-:S13]  /*ab80*/  ISETP.GE.AND P1, PT, R9, R8, PT ;  /* 0x000000080900720c */ /* 0x000fda0003f26270 */
[----:B---3--:R-:W-:-:S04]  /*ab90*/  @!P1 IADD3 R14, P4, R20, R14, RZ ;  /* 0x0000000e140e9210 */ /* 0x008fc80007f9e0ff */
[----:B----4-:R-:W-:Y:S01]  /*aba0*/  @!P1 IADD3.X R9, RZ, R4, RZ, P4, !PT ;  /* 0x00000004ff099210 */ /* 0x010fe200027fe4ff */
[----:B-1----:R-:W-:Y:S02]  /*abb0*/  @!P1 IMAD.MOV.U32 R2, RZ, RZ, R14 ;  /* 0x000000ffff029224 */ /* 0x002fe400078e000e */
[----:B------:R1:W2:Y:S02]  /*abc0*/  SHFL.IDX PT, R14, R5, RZ, 0x1e1f ;  /* 0x001e1fff050e7589 */ /* 0x0002a400000e0000 */
[----:B------:R-:W-:-:S05]  /*abd0*/  @!P1 IMAD.MOV.U32 R3, RZ, RZ, R9 ;  /* 0x000000ffff039224 */ /* 0x000fca00078e0009 */
[----:B------:R1:W-:Y:S04]  /*abe0*/  @!P1 LDGSTS.E.BYPASS.LTC128B.128 [R22+0xcc00], desc[UR38][R2.64], !P3 ;  /* 0x0cc0000002169fae */ /* 0x0003e8000d901d66 */
[----:B------:R1:W-:Y:S04]  /*abf0*/  @!P1 LDGSTS.E.BYPASS.LTC128B.128 [R22+0xe400], desc[UR38][R2.64+0x20], !P2 ;  /* 0x0e40002002169fae */ /* 0x0003e8000d101d66 */
[----:B0-----:R1:W-:Y:S02]  /*ac00*/  @!P1 LDGSTS.E.BYPASS.LTC128B.128 [R22+0xfc00], desc[UR38][R2.64+0x40], !P0 ;  /* 0x0fc0004002169fae */ /* 0x0013e4000c101d66 */
.L_x_11129:
[----:B------:R-:W-:Y:S01]  /*ac10*/  VIADD R7, R7, 0x80 ;  /* 0x0000008007077836 */ /* 0x000fe20000000000 */
[----:B------:R-:W-:Y:S04]  /*ac20*/  BSSY B0, `(.L_x_11067) ;  /* 0x000000b000007945 */ /* 0x000fe80003800000 */
[----:B------:R-:W-:-:S13]  /*ac30*/  ISETP.GE.AND P1, PT, R7, R8, PT ;  /* 0x000000080700720c */ /* 0x000fda0003f26270 */
[----:B------:R-:W-:Y:S05]  /*ac40*/  @P1 BRA `(.L_x_11068) ;  /* 0x0000000000201947 */ /* 0x000fea0003800000 */
[----:B-12---:R-:W-:-:S05]  /*ac50*/  IADD3 R2, P1, R20, R14, RZ ;  /* 0x0000000e14027210 */ /* 0x006fca0007f3e0ff */
[----:B------:R-:W-:-:S05]  /*ac60*/  IMAD.X R3, RZ, RZ, R6, P1 ;  /* 0x000000ffff037224 */ /* 0x000fca00008e0606 */
[----:B------:R-:W-:Y:S01]  /*ac70*/  @!PT LDS RZ, [RZ] ;  /* 0x00000000fffff984 */ /* 0x000fe20000000800 */
[----:B------:R-:W-:Y:S01]  /*ac80*/  @!PT LDS RZ, [RZ] ;  /* 0x00000000fffff984 */ /* 0x000fe20000000800 */
[----:B------:R-:W-:Y:S01]  /*ac90*/  @!PT LDS RZ, [RZ] ;  /* 0x00000000fffff984 */ /* 0x000fe20000000800 */
[----:B------:R0:W-:Y:S04]  /*aca0*/  LDGSTS.E.BYPASS.LTC128B.128 [R22+0xd400], desc[UR38][R2.64], !P3 ;  /* 0x0d40000002167fae */ /* 0x0001e8000d901d66 */
[----:B------:R0:W-:Y:S04]  /*acb0*/  LDGSTS.E.BYPASS.LTC128B.128 [R22+0xec00], desc[UR38][R2.64+0x20], !P2 ;  /* 0x0ec0002002167fae */ /* 0x0001e8000d101d66 */
[----:B------:R0:W-:Y:S02]  /*acc0*/  LDGSTS.E.BYPASS.LTC128B.128 [R22+0x10400], desc[UR38][R2.64+0x40], !P0 ;  /* 0x1040004002167fae */ /* 0x0001e4000c101d66 */
.L_x_11068:
[----:B------:R-:W-:Y:S05]  /*acd0*/  BSYNC B0 ;  /* 0x0000000000007941 */ /* 0x000fea0003800000 */
.L_x_11067:
[----:B------:R-:W-:Y:S01]  /*ace0*/  NOP ;  /* 0x0000000000007918 */ /* 0x000fe20000000000 */
[----:B------:R-:W-:Y:S01]  /*acf0*/  SYNCS.ARRIVE.TRANS64.RED.A0T1 RZ, [UR44+0x17000], RZ ;  /* 0x017000ffffff79a7 */ /* 0x000fe2000820042c */
[----:B01----:R-:W-:Y:S01]  /*ad00*/  MOV R3, 0x1 ;  /* 0x0000000100037802 */ /* 0x003fe20000000f00 */
[----:B------:R-:W-:Y:S03]  /*ad10*/  ARRIVES.LDGSTSBAR.64.TRANSCNT [UR44+0x17000] ;  /* 0x01700000ff0079b0 */ /* 0x000fe60008000aac */
[----:B------:R-:W-:Y:S01]  /*ad20*/  SHF.L.U32 R3, R3, 0x1f, RZ ;  /* 0x0000001f03037819 */ /* 0x000fe200000006ff */
[----:B------:R-:W-:Y:S01]  /*ad30*/  NOP ;  /* 0x0000000000007918 */ /* 0x000fe20000000000 */
[----:B------:R-:W-:Y:S02]  /*ad40*/  SYNCS.ARRIVE.TRANS64.A1T0 RZ, [UR44+0x17000], RZ ;  /* 0x017000ffffff79a7 */ /* 0x000fe4000810002c */
[----:B------:R-:W0:Y:S02]  /*ad50*/  SYNCS.PHASECHK.TRANS64.TRYWAIT P0, [UR44+0x17020], R3 ;  /* 0x01702003ff0075a7 */ /* 0x000e24000800016c */
[----:B0-----:R-:W-:Y:S05]  /*ad60*/  @!P0 BRA `(.L_x_11069) ;  /* 0x0000002400cc8947 */ /* 0x001fea0003800000 */
.L_x_11130:
[----:B------:R-:W-:Y:S01]  /*ad70*/  UIADD3 UR4, UR48, -0x2, URZ ;  /* 0xfffffffe30047890 */ /* 0x000fe2000fffe03f */
[----:B------:R-:W-:-:S03]  /*ad80*/  IMAD.MOV.U32 R20, RZ, RZ, 0x1 ;  /* 0x00000001ff147424 */ /* 0x000fc600078e00ff */
[----:B------:R-:W-:-:S06]  /*ad90*/  UISETP.GE.AND UP0, UPT, UR4, UR47, UPT ;  /* 0x0000002f0400728c */ /* 0x000fcc000bf06270 */
[----:B------:R-:W-:-:S13]  /*ada0*/  PLOP3.LUT P0, PT, PT, PT, UP0, 0x80, 0x0 ;  /* 0x000000000000781c */ /* 0x000fda0003f0f008 */
[----:B------:R-:W-:Y:S05]  /*adb0*/  @!P0 BRA `(.L_x_11070) ;  /* 0x0000001000588947 */ /* 0x000fea0003800000 */
[----:B------:R-:W3:Y:S01]  /*adc0*/  LDL R4, [R1+0xc] ;  /* 0x00000c0001047983 */ /* 0x000ee20000100800 */
[----:B------:R-:W1:Y:S01]  /*add0*/  S2R R0, SR_TID.X ;  /* 0x0000000000007919 */ /* 0x000e620000002100 */
[----:B------:R-:W-:-:S04]  /*ade0*/  UIADD3 UR4, UR46, 0x1, URZ ;  /* 0x000000012e047890 */ /* 0x000fc8000fffe03f */
[----:B------:R-:W-:Y:S01]  /*adf0*/  UIMAD UR4, UR4, UR40, URZ ;  /* 0x00000028040472a4 */ /* 0x000fe2000f8e023f */
[----:B0-----:R-:W-:Y:S01]  /*ae00*/  LOP3.LUT R3, RZ, UR43, RZ, 0x33, !PT ;  /* 0x0000002bff037c12 */ /* 0x001fe2000f8e33ff */
[----:B-1----:R-:W-:-:S05]  /*ae10*/  IMAD.SHL.U32 R0, R0, 0x40, RZ ;  /* 0x0000004000007824 */ /* 0x002fca00078e00ff */
[----:B------:R-:W-:-:S04]  /*ae20*/  LOP3.LUT R0, R0, 0x40, RZ, 0xc0, !PT ;  /* 0x0000004000007812 */ /* 0x000fc800078ec0ff */
[----:B------:R-:W-:Y:S02]  /*ae30*/  IADD3 R16, R0, R16, R27 ;  /* 0x0000001000107210 */ /* 0x000fe40007ffe01b */
[----:B------:R-:W-:-:S03]  /*ae40*/  LOP3.LUT R0, RZ, UR4, RZ, 0x33, !PT ;  /* 0x00000004ff007c12 */ /* 0x000fc6000f8e33ff */
[----:B------:R-:W-:Y:S01]  /*ae50*/  VIADD R5, R16, 0xfffffe80 ;  /* 0xfffffe8010057836 */ /* 0x000fe20000000000 */
[----:B------:R-:W-:-:S04]  /*ae60*/  VIMNMX R0, R0, R3, !PT ;  /* 0x0000000300007248 */ /* 0x000fc80007fe0100 */
[C---:B------:R-:W-:Y:S01]  /*ae70*/  IADD3 R26, -R0.reuse, -0x2, RZ ;  /* 0xfffffffe001a7810 */ /* 0x040fe20007ffe1ff */
[----:B------:R-:W-:Y:S01]  /*ae80*/  IMAD R16, R0, -0x80, R5 ;  /* 0xffffff8000107824 */ /* 0x000fe200078e0205 */
[----:B------:R-:W-:Y:S01]  /*ae90*/  MOV R5, 0x1 ;  /* 0x0000000100057802 */ /* 0x000fe20000000f00 */
[----:B---3--:R-:W-:-:S05]  /*aea0*/  IMAD.IADD R2, R4, 0x1, R23 ;  /* 0x0000000104027824 */ /* 0x008fca00078e0217 */
[----:B------:R0:W-:Y:S01]  /*aeb0*/  STL [R1+0x8], R2 ;  /* 0x0000080201007387 */ /* 0x0001e20000100800 */
[----:B------:R-:W-:-:S07]  /*aec0*/  IMAD.MOV.U32 R4, RZ, RZ, RZ ;  /* 0x000000ffff047224 */ /* 0x000fce00078e00ff */
.L_x_11085:
[----:B------:R-:W3:Y:S01]  /*aed0*/  LDL R6, [R1+0x4] ;  /* 0x0000040001067983 */ /* 0x000ee20000100800 */
[----:B-1----:R-:W1:Y:S01]  /*aee0*/  LDC R0, c[0x0][0x430] ;  /* 0x00010c00ff007b82 */ /* 0x002e620000000800 */
[----:B------:R-:W-:Y:S01]  /*aef0*/  IMAD.MOV.U32 R8, RZ, RZ, R16 ;  /* 0x000000ffff087224 */ /* 0x000fe200078e0010 */
[----:B------:R-:W-:Y:S01]  /*af00*/  ULDC.64 UR4, c[0x0][0x428] ;  /* 0x00010a0000047ab9 */ /* 0x000fe20000000a00 */
[----:B-1----:R-:W-:-:S13]  /*af10*/  ISETP.NE.AND P0, PT, R0, 0x1, PT ;  /* 0x000000010000780c */ /* 0x002fda0003f05270 */
[----:B------:R-:W1:Y:S08]  /*af20*/  @P0 LDC R3, c[0x0][0x434] ;  /* 0x00010d00ff030b82 */ /* 0x000e700000000800 */
[----:B------:R-:W4:Y:S01]  /*af30*/  @P0 LDC R7, c[0x0][0x438] ;  /* 0x00010e00ff070b82 */ /* 0x000f220000000800 */
[----:B-1----:R-:W-:-:S05]  /*af40*/  @P0 IMAD.HI.U32 R0, R16, R3, RZ ;  /* 0x0000000310000227 */ /* 0x002fca00078e00ff */
[----:B----4-:R-:W-:-:S04]  /*af50*/  @P0 SHF.R.U32.HI R8, RZ, R7, R0 ;  /* 0x00000007ff080219 */ /* 0x010fc80000011600 */
[--C-:B------:R-:W-:Y:S01]  /*af60*/  SHF.R.S32.HI R3, RZ, 0x1f, R8.reuse ;  /* 0x0000001fff037819 */ /* 0x100fe20000011408 */
[----:B0-----:R-:W-:-:S04]  /*af70*/  IMAD.MOV.U32 R2, RZ, RZ, R8 ;  /* 0x000000ffff027224 */ /* 0x001fc800078e0008 */
[----:B------:R-:W-:-:S04]  /*af80*/  IMAD.WIDE.U32 R2, R29, UR4, R2 ;  /* 0x000000041d027c25 */ /* 0x000fc8000f8e0002 */
[----:B---3--:R-:W-:-:S04]  /*af90*/  IMAD R0, R6, UR4, RZ ;  /* 0x0000000406007c24 */ /* 0x008fc8000f8e02ff */
[----:B------:R-:W-:Y:S01]  /*afa0*/  IMAD R7, R29, UR5, R0 ;  /* 0x000000051d077c24 */ /* 0x000fe2000f8e0200 */
[----:B------:R-:W-:Y:S02]  /*afb0*/  ULDC.64 UR4, c[0x0][0x418] ;  /* 0x0001060000047ab9 */ /* 0x000fe40000000a00 */
[----:B------:R-:W-:Y:S01]  /*afc0*/  LEA R6, P0, R2, UR4, 0x2 ;  /* 0x0000000402067c11 */ /* 0x000fe2000f8010ff */
[----:B------:R-:W-:-:S05]  /*afd0*/  IMAD.IADD R3, R7, 0x1, R3 ;  /* 0x0000000107037824 */ /* 0x000fca00078e0203 */
[----:B------:R-:W-:-:S06]  /*afe0*/  LEA.HI.X R7, R2, UR5, R3, 0x2, P0 ;  /* 0x0000000502077c11 */ /* 0x000fcc00080f1403 */
[----:B------:R-:W3:Y:S01]  /*aff0*/  LDG.E R7, desc[UR38][R6.64] ;  /* 0x0000002606077981 */ /* 0x000ee2000c1e1900 */
[----:B------:R-:W-:-:S06]  /*b000*/  ULOP3.LUT UR6, UR41, 0x2, URZ, 0xfc, !UPT ;  /* 0x0000000229067892 */ /* 0x000fcc000f8efc3f */
[----:B------:R-:W-:Y:S01]  /*b010*/  IMAD.U32 R9, RZ, RZ, UR6 ;  /* 0x00000006ff097e24 */ /* 0x000fe2000f8e00ff */
[----:B------:R-:W-:-:S04]  /*b020*/  IADD3 R0, R4, 0x1, RZ ;  /* 0x0000000104007810 */ /* 0x000fc80007ffe0ff */
[----:B------:R-:W-:Y:S02]  /*b030*/  ISETP.NE.AND P2, PT, R9, 0x3, PT ;  /* 0x000000030900780c */ /* 0x000fe40003f45270 */
[----:B------:R-:W-:Y:S01]  /*b040*/  ISETP.NE.AND P1, PT, R0, 0x2, PT ;  /* 0x000000020000780c */ /* 0x000fe20003f25270 */
[----:B------:R-:W-:-:S03]  /*b050*/  VIADD R26, R26, 0xffffffff ;  /* 0xffffffff1a1a7836 */ /* 0x000fc60000000000 */
[----:B------:R-:W-:Y:S02]  /*b060*/  SEL R20, RZ, 0x1, P1 ;  /* 0x00000001ff147807 */ /* 0x000fe40000800000 */
[----:B------:R-:W-:Y:S02]  /*b070*/  ISETP.GT.AND P0, PT, R26, UR47, PT ;  /* 0x0000002f1a007c0c */ /* 0x000fe4000bf04270 */
[----:B------:R-:W-:Y:S02]  /*b080*/  SEL R0, R0, RZ, P1 ;  /* 0x000000ff00007207 */ /* 0x000fe40000800000 */
[----:B------:R-:W-:Y:S02]  /*b090*/  LOP3.LUT R20, R5, R20, RZ, 0x3c, !PT ;  /* 0x0000001405147212 */ /* 0x000fe400078e3cff */
[----:B---3--:R-:W-:Y:S01]  /*b0a0*/  SHF.R.S32.HI R18, RZ, 0x1f, R7 ;  /* 0x0000001fff127819 */ /* 0x008fe20000011407 */
[----:B------:R-:W-:Y:S06]  /*b0b0*/  @!P2 BRA `(.L_x_11071) ;  /* 0x000000000004a947 */ /* 0x000fec0003800000 */
[----:B------:R-:W-:Y:S01]  /*b0c0*/  BPT.TRAP 0x1 ;  /* 0x000000040000795c */ /* 0x000fe20000300000 */
.L_x_11071:
[----:B------:R-:W-:Y:S02]  /*b0d0*/  LEA R6, R0, UR44, 0x3 ;  /* 0x0000002c00067c11 */ /* 0x000fe4000f8e18ff */
[----:B------:R-:W-:-:S04]  /*b0e0*/  SHF.L.U32 R10, R20, 0x1f, RZ ;  /* 0x0000001f140a7819 */ /* 0x000fc800000006ff */
[----:B------:R-:W0:Y:S02]  /*b0f0*/  SYNCS.PHASECHK.TRANS64.TRYWAIT P1, [R6+URZ+0x17080], R10 ;  /* 0x0170800a060075a7 */ /* 0x000e24000802017f */
[----:B0-----:R-:W-:Y:S05]  /*b100*/  @!P1 BRA `(.L_x_11072) ;  /* 0x0000002000f89947 */ /* 0x001fea0003800000 */
.L_x_11131:
[----:B------:R-:W-:Y:S01]  /*b110*/  ULDC UR4, c[0x0][0x430] ;  /* 0x00010c0000047ab9 */ /* 0x000fe20000000800 */
[----:B------:R-:W1:Y:S01]  /*b120*/  S2R R25, SR_TID.X ;  /* 0x0000000000197919 */ /* 0x000e620000002100 */
[----:B------:R-:W-:Y:S01]  /*b130*/  UIADD3 UR4, -UR4, URZ, URZ ;  /* 0x0000003f04047290 */ /* 0x000fe2000fffe13f */
[----:B------:R-:W-:Y:S01]  /*b140*/  R2UR UR6, R28 ;  /* 0x000000001c0672ca */ /* 0x000fe200000e0000 */
[----:B------:R-:W3:Y:S01]  /*b150*/  LDC R12, c[0x0][0x2f4] ;  /* 0x0000bd00ff0c7b82 */ /* 0x000ee20000000800 */
[C---:B------:R-:W-:Y:S02]  /*b160*/  LOP3.LUT P3, RZ, R17.reuse, 0x4, RZ, 0xc0, !PT ;  /* 0x0000000411ff7812 */ /* 0x040fe4000786c0ff */
[----:B------:R-:W-:Y:S01]  /*b170*/  LOP3.LUT P2, RZ, R17, 0x2, RZ, 0xc0, !PT ;  /* 0x0000000211ff7812 */ /* 0x000fe2000784c0ff */
[----:B------:R-:W-:Y:S01]  /*b180*/  IMAD R8, R8, UR4, R16 ;  /* 0x0000000408087c24 */ /* 0x000fe2000f8e0210 */
[----:B------:R-:W-:-:S03]  /*b190*/  ULDC.64 UR4, c[0x0][0x328] ;  /* 0x0000ca0000047ab9 */ /* 0x000fc60000000a00 */
[----:B------:R-:W-:Y:S01]  /*b1a0*/  IMAD.WIDE.U32 R2, R8, UR4, RZ ;  /* 0x0000000408027c25 */ /* 0x000fe2000f8e00ff */
[----:B------:R-:W-:-:S05]  /*b1b0*/  SHF.R.S32.HI R9, RZ, 0x1f, R8 ;  /* 0x0000001fff097819 */ /* 0x000fca0000011408 */
[----:B------:R-:W-:-:S04]  /*b1c0*/  IMAD R11, R9, UR4, RZ ;  /* 0x00000004090b7c24 */ /* 0x000fc8000f8e02ff */
[----:B------:R-:W-:Y:S01]  /*b1d0*/  IMAD R11, R8, UR5, R11 ;  /* 0x00000005080b7c24 */ /* 0x000fe2000f8e020b */
[----:B------:R-:W-:-:S03]  /*b1e0*/  ULDC.64 UR4, c[0x0][0x338] ;  /* 0x0000ce0000047ab9 */ /* 0x000fc60000000a00 */
[----:B------:R-:W-:Y:S02]  /*b1f0*/  IMAD.IADD R3, R3, 0x1, R11 ;  /* 0x0000000103037824 */ /* 0x000fe400078e020b */
[----:B------:R-:W-:Y:S02]  /*b200*/  IMAD R11, R18, UR4, RZ ;  /* 0x00000004120b7c24 */ /* 0x000fe4000f8e02ff */
[----:B------:R-:W-:-:S04]  /*b210*/  IMAD.WIDE.U32 R2, R7, UR4, R2 ;  /* 0x0000000407027c25 */ /* 0x000fc8000f8e0002 */
[----:B------:R-:W-:Y:S01]  /*b220*/  IMAD R11, R7, UR5, R11 ;  /* 0x00000005070b7c24 */ /* 0x000fe2000f8e020b */
[----:B------:R-:W-:Y:S01]  /*b230*/  ULDC.64 UR4, c[0x0][0x330] ;  /* 0x0000cc0000047ab9 */ /* 0x000fe20000000a00 */
[----:B-1----:R-:W-:Y:S02]  /*b240*/  IMAD.SHL.U32 R25, R25, 0x10, RZ ;  /* 0x0000001019197824 */ /* 0x002fe400078e00ff */
[----:B------:R-:W-:Y:S01]  /*b250*/  IMAD.IADD R3, R3, 0x1, R11 ;  /* 0x0000000103037824 */ /* 0x000fe200078e020b */
[----:B------:R-:W-:Y:S01]  /*b260*/  MOV R11, UR4 ;  /* 0x00000004000b7c02 */ /* 0x000fe20008000f00 */
[----:B------:R-:W-:Y:S01]  /*b270*/  UIMAD UR4, UR6, UR4, URZ ;  /* 0x00000004060472a4 */ /* 0x000fe2000f8e023f */
[----:B------:R-:W-:Y:S02]  /*b280*/  LOP3.LUT R25, R25, 0x10, RZ, 0xc0, !PT ;  /* 0x0000001019197812 */ /* 0x000fe400078ec0ff */
[----:B------:R-:W-:Y:S01]  /*b290*/  ULDC.64 UR6, c[0x0][0x318] ;  /* 0x0000c60000067ab9 */ /* 0x000fe20000000a00 */
[----:B------:R-:W-:Y:S01]  /*b2a0*/  IMAD.WIDE.U32 R2, R11, UR42, R2 ;  /* 0x0000002a0b027c25 */ /* 0x000fe2000f8e0002 */
[----:B------:R-:W-:Y:S01]  /*b2b0*/  UIMAD UR4, UR42, UR5, UR4 ;  /* 0x000000052a0472a4 */ /* 0x000fe2000f8e0204 */
[----:B---3--:R-:W-:-:S02]  /*b2c0*/  ISETP.GE.AND P4, PT, R25, R12, PT ;  /* 0x0000000c1900720c */ /* 0x008fc40003f86270 */
[----:B------:R-:W-:Y:S01]  /*b2d0*/  IMAD.U32 R27, RZ, RZ, UR7 ;  /* 0x00000007ff1b7e24 */ /* 0x000fe2000f8e00ff */
[----:B------:R-:W-:-:S04]  /*b2e0*/  IADD3 R21, P1, R2, UR6, RZ ;  /* 0x0000000602157c10 */ /* 0x000fc8000ff3e0ff */
[----:B------:R-:W-:Y:S01]  /*b2f0*/  IADD3.X R27, R27, UR4, R3, P1, !PT ;  /* 0x000000041b1b7c10 */ /* 0x000fe20008ffe403 */
[----:B------:R-:W-:-:S03]  /*b300*/  UMOV UR4, 0xffffffff ;  /* 0xffffffff00047882 */ /* 0x000fc60000000000 */
[----:B------:R-:W-:Y:S05]  /*b310*/  BRA.DIV UR4, `(.L_x_11073) ;  /* 0x0000002204887947 */ /* 0x000fea000b800000 */
[----:B------:R-:W1:Y:S01]  /*b320*/  S2R R11, SR_TID.X ;  /* 0x00000000000b7919 */ /* 0x000e620000002100 */
[----:B------:R-:W-:Y:S01]  /*b330*/  IMAD R25, R0, 0x3000, R22 ;  /* 0x0000300000197824 */ /* 0x000fe200078e0216 */
[----:B------:R-:W3:Y:S04]  /*b340*/  SHFL.IDX PT, R2, R21, RZ, 0x1e1f ;  /* 0x001e1fff15027589 */ /* 0x000ee800000e0000 */
[----:B------:R-:W4:Y:S04]  /*b350*/  SHFL.IDX PT, R3, R27, RZ, 0x1e1f ;  /* 0x001e1fff1b037589 */ /* 0x000f2800000e0000 */
[----:B------:R-:W0:Y:S01]  /*b360*/  SHFL.IDX PT, R27, R27, 0x1, 0x1e1f ;  /* 0x003e1f001b1b7f89 */ /* 0x000e2200000e0000 */
[----:B-1----:R-:W-:-:S05]  /*b370*/  IMAD.SHL.U32 R11, R11, 0x10, RZ ;  /* 0x000000100b0b7824 */ /* 0x002fca00078e00ff */
[----:B------:R-:W-:-:S04]  /*b380*/  LOP3.LUT R11, R11, 0x10, RZ, 0xc0, !PT ;  /* 0x000000100b0b7812 */ /* 0x000fc800078ec0ff */
[----:B---3--:R-:W-:-:S05]  /*b390*/  IADD3 R2, P1, R11, R2, RZ ;  /* 0x000000020b027210 */ /* 0x008fca0007f3e0ff */
[----:B----4-:R-:W-:-:S05]  /*b3a0*/  IMAD.X R3, RZ, RZ, R3, P1 ;  /* 0x000000ffff037224 */ /* 0x010fca00008e0603 */
[----:B------:R-:W-:Y:S04]  /*b3b0*/  LDGSTS.E.BYPASS.LTC128B.128 [R25+0x6400], desc[UR38][R2.64], !P4 ;  /* 0x0640000002197fae */ /* 0x000fe8000e101d66 */
[----:B------:R-:W-:Y:S04]  /*b3c0*/  LDGSTS.E.BYPASS.LTC128B.128 [R25+0x7400], desc[UR38][R2.64+0x20], !P3 ;  /* 0x0740002002197fae */ /* 0x000fe8000d901d66 */
[----:B------:R1:W-:Y:S04]  /*b3d0*/  LDGSTS.E.BYPASS.LTC128B.128 [R25+0x8400], desc[UR38][R2.64+0x40], !P2 ;  /* 0x0840004002197fae */ /* 0x0003e8000d101d66 */
[----:B01----:R1:W3:Y:S02]  /*b3e0*/  SHFL.IDX PT, R2, R21, 0x1, 0x1e1f ;  /* 0x003e1f0015027f89 */ /* 0x0032e400000e0000 */
.L_x_11137:
[----:B------:R-:W0:Y:S01]  /*b3f0*/  S2R R3, SR_TID.X ;  /* 0x0000000000037919 */ /* 0x000e220000002100 */
[----:B------:R-:W-:Y:S02]  /*b400*/  R2UR UR4, R6 ;  /* 0x00000000060472ca */ /* 0x000fe400000e0000 */
[----:B0-----:R-:W-:-:S04]  /*b410*/  SHF.L.U32 R3, R3, 0x4, RZ ;  /* 0x0000000403037819 */ /* 0x001fc800000006ff */
[----:B------:R-:W-:-:S04]  /*b420*/  LOP3.LUT R3, R3, 0x10, RZ, 0xc0, !PT ;  /* 0x0000001003037812 */ /* 0x000fc800078ec0ff */
        /* <DEDUP_REMOVED lines=17> */
.L_x_11074:
[----:B------:R0:W-:Y:S01]  /*b540*/  SYNCS.ARRIVE.TRANS64.A1T0 RZ, [R6+URZ+0x17070], RZ ;  /* 0x017070ff06ff79a7 */ /* 0x0001e2000810003f */
[----:B------:R-:W-:Y:S05]  /*b550*/  @!P2 BRA `(.L_x_11075) ;  /* 0x000000000004a947 */ /* 0x000fea0003800000 */
[----:B------:R-:W-:Y:S01]  /*b560*/  BPT.TRAP 0x1 ;  /* 0x000000040000795c */ /* 0x000fe20000300000 */
.L_x_11075:
[----:B------:R-:W3:Y:S02]  /*b570*/  SYNCS.PHASECHK.TRANS64.TRYWAIT P1, [R6+URZ+0x17040], R10 ;  /* 0x0170400a060075a7 */ /* 0x000ee4000802017f */
[----:B---3--:R-:W-:Y:S05]  /*b580*/  @!P1 BRA `(.L_x_11076) ;  /* 0x0000002000889947 */ /* 0x008fea0003800000 */
.L_x_11138:
[----:B-1----:R-:W1:Y:S01]  /*b590*/  S2R R21, SR_TID.X ;  /* 0x0000000000157919 */ /* 0x002e620000002100 */
[----:B------:R-:W-:Y:S01]  /*b5a0*/  ULDC.64 UR4, c[0x0][0x300] ;  /* 0x0000c00000047ab9 */ /* 0x000fe20000000a00 */
[----:B------:R-:W-:Y:S01]  /*b5b0*/  R2UR UR6, R28 ;  /* 0x000000001c0672ca */ /* 0x000fe200000e0000 */
[----:B------:R-:W-:Y:S01]  /*b5c0*/  IMAD R9, R9, UR4, RZ ;  /* 0x0000000409097c24 */ /* 0x000fe2000f8e02ff */
[----:B------:R-:W4:Y:S01]  /*b5d0*/  LDC R11, c[0x0][0x2f4] ;  /* 0x0000bd00ff0b7b82 */ /* 0x000f220000000800 */
[C---:B------:R-:W-:Y:S01]  /*b5e0*/  IMAD.WIDE.U32 R2, R8.reuse, UR4, RZ ;  /* 0x0000000408027c25 */ /* 0x040fe2000f8e00ff */
[C---:B------:R-:W-:Y:S02]  /*b5f0*/  LOP3.LUT P3, RZ, R17.reuse, 0x4, RZ, 0xc0, !PT ;  /* 0x0000000411ff7812 */ /* 0x040fe4000786c0ff */
[----:B------:R-:W-:Y:S01]  /*b600*/  LOP3.LUT P2, RZ, R17, 0x2, RZ, 0xc0, !PT ;  /* 0x0000000211ff7812 */ /* 0x000fe2000784c0ff */
[----:B------:R-:W-:Y:S01]  /*b610*/  IMAD R9, R8, UR5, R9 ;  /* 0x0000000508097c24 */ /* 0x000fe2000f8e0209 */
[----:B------:R-:W-:-:S02]  /*b620*/  ULDC.64 UR4, c[0x0][0x310] ;  /* 0x0000c40000047ab9 */ /* 0x000fc40000000a00 */
[----:B------:R-:W-:Y:S02]  /*b630*/  IMAD R18, R18, UR4, RZ ;  /* 0x0000000412127c24 */ /* 0x000fe4000f8e02ff */
[----:B------:R-:W-:Y:S02]  /*b640*/  IMAD.IADD R3, R3, 0x1, R9 ;  /* 0x0000000103037824 */ /* 0x000fe400078e0209 */
[C---:B------:R-:W-:Y:S02]  /*b650*/  IMAD R18, R7.reuse, UR5, R18 ;  /* 0x0000000507127c24 */ /* 0x040fe4000f8e0212 */
[----:B------:R-:W-:Y:S01]  /*b660*/  IMAD.WIDE.U32 R2, R7, UR4, R2 ;  /* 0x0000000407027c25 */ /* 0x000fe2000f8e0002 */
[----:B------:R-:W-:Y:S02]  /*b670*/  ULDC.64 UR4, c[0x0][0x308] ;  /* 0x0000c20000047ab9 */ /* 0x000fe40000000a00 */
[----:B------:R-:W-:Y:S01]  /*b680*/  MOV R7, UR4 ;  /* 0x0000000400077c02 */ /* 0x000fe20008000f00 */
[----:B------:R-:W-:Y:S01]  /*b690*/  IMAD.IADD R3, R3, 0x1, R18 ;  /* 0x0000000103037824 */ /* 0x000fe200078e0212 */
[----:B------:R-:W-:-:S03]  /*b6a0*/  UIMAD UR4, UR6, UR4, URZ ;  /* 0x00000004060472a4 */ /* 0x000fc6000f8e023f */
[----:B------:R-:W-:Y:S01]  /*b6b0*/  IMAD.WIDE.U32 R2, R7, UR42, R2 ;  /* 0x0000002a07027c25 */ /* 0x000fe2000f8e0002 */
[----:B------:R-:W-:Y:S01]  /*b6c0*/  ULDC.64 UR6, c[0x0][0x2e8] ;  /* 0x0000ba0000067ab9 */ /* 0x000fe20000000a00 */
[----:B------:R-:W-:Y:S02]  /*b6d0*/  UIMAD UR4, UR42, UR5, UR4 ;  /* 0x000000052a0472a4 */ /* 0x000fe4000f8e0204 */
[----:B------:R-:W-:Y:S01]  /*b6e0*/  IMAD.U32 R9, RZ, RZ, UR7 ;  /* 0x00000007ff097e24 */ /* 0x000fe2000f8e00ff */
[----:B------:R-:W-:Y:S01]  /*b6f0*/  IADD3 R7, P1, R2, UR6, RZ ;  /* 0x0000000602077c10 */ /* 0x000fe2000ff3e0ff */
[----:B-1----:R-:W-:-:S03]  /*b700*/  IMAD.SHL.U32 R21, R21, 0x10, RZ ;  /* 0x0000001015157824 */ /* 0x002fc600078e00ff */
[----:B------:R-:W-:Y:S01]  /*b710*/  IADD3.X R9, R9, UR4, R3, P1, !PT ;  /* 0x0000000409097c10 */ /* 0x000fe20008ffe403 */
[----:B------:R-:W-:Y:S01]  /*b720*/  UMOV UR4, 0xffffffff ;  /* 0xffffffff00047882 */ /* 0x000fe20000000000 */
[----:B------:R-:W-:-:S04]  /*b730*/  LOP3.LUT R21, R21, 0x10, RZ, 0xc0, !PT ;  /* 0x0000001015157812 */ /* 0x000fc800078ec0ff */
[----:B----4-:R-:W-:Y:S01]  /*b740*/  ISETP.GE.AND P4, PT, R21, R11, PT ;  /* 0x0000000b1500720c */ /* 0x010fe20003f86270 */
[----:B------:R-:W-:-:S12]  /*b750*/  BRA.DIV UR4, `(.L_x_11077) ;  /* 0x0000002204287947 */ /* 0x000fd8000b800000 */
[----:B---3--:R-:W3:Y:S04]  /*b760*/  LDL R10, [R1] ;  /* 0x00000000010a7983 */ /* 0x008ee80000100800 */
[----:B--2---:R-:W1:Y:S04]  /*b770*/  SHFL.IDX PT, R14, R7, RZ, 0x1e1f ;  /* 0x001e1fff070e7589 */ /* 0x004e6800000e0000 */
[----:B------:R-:W2:Y:S04]  /*b780*/  SHFL.IDX PT, R3, R9, RZ, 0x1e1f ;  /* 0x001e1fff09037589 */ /* 0x000ea800000e0000 */
[----:B------:R-:W4:Y:S01]  /*b790*/  SHFL.IDX PT, R9, R9, 0x1, 0x1e1f ;  /* 0x003e1f0009097f89 */ /* 0x000f2200000e0000 */
[----:B-1----:R-:W-:-:S03]  /*b7a0*/  IADD3 R2, P1, R21, R14, RZ ;  /* 0x0000000e15027210 */ /* 0x002fc60007f3e0ff */
[----:B------:R1:W0:Y:S02]  /*b7b0*/  SHFL.IDX PT, R14, R7, 0x1, 0x1e1f ;  /* 0x003e1f00070e7f89 */ /* 0x00022400000e0000 */
[----:B--2---:R-:W-:Y:S02]  /*b7c0*/  IMAD.X R3, RZ, RZ, R3, P1 ;  /* 0x000000ffff037224 */ /* 0x004fe400008e0603 */
[----:B---3--:R-:W-:-:S04]  /*b7d0*/  IMAD R8, R0, 0x3000, R10 ;  /* 0x0000300000087824 */ /* 0x008fc800078e020a */
[----:B------:R-:W-:-:S05]  /*b7e0*/  VIADD R8, R8, UR44 ;  /* 0x0000002c08087c36 */ /* 0x000fca0008000000 */
[----:B------:R1:W-:Y:S04]  /*b7f0*/  LDGSTS.E.BYPASS.LTC128B.128 [R8+0x10c00], desc[UR38][R2.64], !P4 ;  /* 0x10c0000002087fae */ /* 0x0003e8000e101d66 */
[----:B------:R1:W-:Y:S04]  /*b800*/  LDGSTS.E.BYPASS.LTC128B.128 [R8+0x11c00], desc[UR38][R2.64+0x20], !P3 ;  /* 0x11c0002002087fae */ /* 0x0003e8000d901d66 */
[----:B0---4-:R1:W-:Y:S02]  /*b810*/  LDGSTS.E.BYPASS.LTC128B.128 [R8+0x12c00], desc[UR38][R2.64+0x40], !P2 ;  /* 0x12c0004002087fae */ /* 0x0113e4000d101d66 */
.L_x_11144:
[----:B01----:R-:W-:Y:S02]  /*b820*/  IADD3 R2, P1, R21, R14, RZ ;  /* 0x0000000e15027210 */ /* 0x003fe40007f3e0ff */
[----:B------:R-:W-:Y:S02]  /*b830*/  R2UR UR4, R6 ;  /* 0x00000000060472ca */ /* 0x000fe400000e0000 */
[----:B------:R-:W-:-:S05]  /*b840*/  IADD3.X R3, RZ, R9, RZ, P1, !PT ;  /* 0x00000009ff037210 */ /* 0x000fca0000ffe4ff */
        /* <DEDUP_REMOVED lines=15> */
.L_x_11078:
[----:B------:R-:W-:Y:S01]  /*b940*/  IMAD.U32 R2, RZ, RZ, UR41 ;  /* 0x00000029ff027e24 */ /* 0x000fe2000f8e00ff */
[----:B------:R0:W-:Y:S04]  /*b950*/  SYNCS.ARRIVE.TRANS64.A1T0 RZ, [R6+URZ+0x17030], RZ ;  /* 0x017030ff06ff79a7 */ /* 0x0001e8000810003f */
[----:B------:R-:W-:-:S04]  /*b960*/  LOP3.LUT R2, R2, 0x1, RZ, 0xfc, !PT ;  /* 0x0000000102027812 */ /* 0x000fc800078efcff */
[----:B------:R-:W-:-:S13]  /*b970*/  ISETP.NE.AND P1, PT, R2, 0x3, PT ;  /* 0x000000030200780c */ /* 0x000fda0003f25270 */
[----:B0-----:R-:W-:Y:S05]  /*b980*/  @!P1 BRA `(.L_x_11079) ;  /* 0x0000000000049947 */ /* 0x001fea0003800000 */
[----:B------:R-:W-:Y:S01]  /*b990*/  BPT.TRAP 0x1 ;  /* 0x000000040000795c */ /* 0x000fe20000300000 */
.L_x_11079:
[----:B------:R-:W-:Y:S02]  /*b9a0*/  LOP3.LUT R3, R5, 0x1, RZ, 0x3c, !PT ;  /* 0x0000000105037812 */ /* 0x000fe400078e3cff */
[----:B------:R-:W-:Y:S02]  /*b9b0*/  LEA R2, R4, UR44, 0x3 ;  /* 0x0000002c04027c11 */ /* 0x000fe4000f8e18ff */
[----:B------:R-:W-:-:S04]  /*b9c0*/  SHF.L.U32 R3, R3, 0x1f, RZ ;  /* 0x0000001f03037819 */ /* 0x000fc800000006ff */
[----:B------:R-:W0:Y:S02]  /*b9d0*/  SYNCS.PHASECHK.TRANS64.TRYWAIT P2, [R2+URZ+0x17070], R3 ;  /* 0x01707003020075a7 */ /* 0x000e24000804017f */
[----:B0-----:R-:W-:Y:S05]  /*b9e0*/  @!P2 BRA `(.L_x_11080) ;  /* 0x000000200020a947 */ /* 0x001fea0003800000 */
.L_x_11145:
[----:B------:R-:W-:-:S06]  /*b9f0*/  ULOP3.LUT UR4, UR41, 0x2, URZ, 0xfc, !UPT ;  /* 0x0000000229047892 */ /* 0x000fcc000f8efc3f */
[----:B------:R-:W-:-:S05]  /*ba00*/  IMAD.U32 R6, RZ, RZ, UR4 ;  /* 0x00000004ff067e24 */ /* 0x000fca000f8e00ff */
[----:B------:R-:W-:-:S13]  /*ba10*/  ISETP.NE.AND P2, PT, R6, 0x3, PT ;  /* 0x000000030600780c */ /* 0x000fda0003f45270 */
[----:B------:R-:W-:Y:S05]  /*ba20*/  @!P2 BRA `(.L_x_11081) ;  /* 0x000000000004a947 */ /* 0x000fea0003800000 */
[----:B------:R-:W-:Y:S01]  /*ba30*/  BPT.TRAP 0x1 ;  /* 0x000000040000795c */ /* 0x000fe20000300000 */
.L_x_11081:
[----:B------:R-:W-:Y:S01]  /*ba40*/  SHF.L.U32 R5, R5, 0x1f, RZ ;  /* 0x0000001f05057819 */ /* 0x000fe200000006ff */
[----:B0-----:R-:W-:-:S03]  /*ba50*/  IMAD R3, R4, 0x3000, RZ ;  /* 0x0000300004037824 */ /* 0x001fc600078e02ff */
[----:B------:R-:W0:Y:S02]  /*ba60*/  SYNCS.PHASECHK.TRANS64.TRYWAIT P2, [R2+URZ+0x17060], R5 ;  /* 0x01706005020075a7 */ /* 0x000e24000804017f */
[----:B0-----:R-:W-:Y:S05]  /*ba70*/  @!P2 BRA `(.L_x_11082) ;  /* 0x000000200010a947 */ /* 0x001fea0003800000 */
.L_x_11146:
[----:B------:R-:W2:Y:S01]  /*ba80*/  LDL R15, [R1+0x8] ;  /* 0x00000800010f7983 */ /* 0x000ea20000100800 */
[----:B------:R-:W-:Y:S01]  /*ba90*/  LOP3.LUT R12, R3, R24, RZ, 0xfc, !PT ;  /* 0x00000018030c7212 */ /* 0x000fe200078efcff */
[----:B------:R-:W-:Y:S05]  /*baa0*/  WARPSYNC.ALL ;  /* 0x0000000000007948 */ /* 0x000fea0003800000 */
[----:B0-----:R-:W0:Y:S01]  /*bab0*/  LDSM.16.MT88.4 R4, [R12+UR44+0x6400] ;  /* 0x0064002c0c04783b */ /* 0x001e220008004200 */
[----:B------:R-:W-:Y:S01]  /*bac0*/  ULOP3.LUT UR4, UR41, 0x2, URZ, 0xfc, !UPT ;  /* 0x0000000229047892 */ /* 0x000fe2000f8efc3f */
[C-C-:B0-----:R-:W-:Y:S02]  /*bad0*/  PRMT R8, R4.reuse, 0x6420, R5.reuse ;  /* 0x0000642004087816 */ /* 0x141fe40000000005 */
[----:B------:R-:W-:-:S02]  /*bae0*/  PRMT R9, R4, 0x7531, R5 ;  /* 0x0000753104097816 */ /* 0x000fc40000000005 */
[----:B------:R-:W-:Y:S02]  /*baf0*/  LOP3.LUT R4, R3, R23, RZ, 0xfc, !PT ;  /* 0x0000001703047212 */ /* 0x000fe400078efcff */
[C-C-:B------:R-:W-:Y:S02]  /*bb00*/  PRMT R10, R6.reuse, 0x6420, R7.reuse ;  /* 0x00006420060a7816 */ /* 0x140fe40000000007 */
[----:B------:R-:W-:Y:S01]  /*bb10*/  PRMT R11, R6, 0x7531, R7 ;  /* 0x00007531060b7816 */ /* 0x000fe20000000007 */
[----:B------:R-:W-:-:S05]  /*bb20*/  IMAD.IADD R4, R19, 0x1, R4 ;  /* 0x0000000113047824 */ /* 0x000fca00078e0204 */
[----:B------:R0:W-:Y:S02]  /*bb30*/  STSM.16.M88.4 [R4], R8 ;  /* 0x0000000804007844 */ /* 0x0001e40000000200 */
[----:B0-----:R-:W-:-:S04]  /*bb40*/  IADD3 R10, R3, 0x1000, RZ ;  /* 0x00001000030a7810 */ /* 0x001fc80007ffe0ff */
[----:B------:R-:W-:-:S05]  /*bb50*/  LOP3.LUT R13, R10, R24, RZ, 0xfc, !PT ;  /* 0x000000180a0d7212 */ /* 0x000fca00078efcff */
[----:B------:R-:W0:Y:S02]  /*bb60*/  LDSM.16.MT88.4 R4, [R13+UR44+0x6400] ;  /* 0x0064002c0d04783b */ /* 0x000e240008004200 */
[C-C-:B0-----:R-:W-:Y:S02]  /*bb70*/  PRMT R8, R4.reuse, 0x6420, R5.reuse ;  /* 0x0000642004087816 */ /* 0x141fe40000000005 */
[----:B------:R-:W-:Y:S02]  /*bb80*/  PRMT R9, R4, 0x7531, R5 ;  /* 0x0000753104097816 */ /* 0x000fe40000000005 */
[----:B------:R-:W-:Y:S02]  /*bb90*/  LOP3.LUT R4, R10, R23, RZ, 0xfc, !PT ;  /* 0x000000170a047212 */ /* 0x000fe400078efcff */
[C-C-:B------:R-:W-:Y:S02]  /*bba0*/  PRMT R10, R6.reuse, 0x6420, R7.reuse ;  /* 0x00006420060a7816 */ /* 0x140fe40000000007 */
[----:B------:R-:W-:Y:S01]  /*bbb0*/  PRMT R11, R6, 0x7531, R7 ;  /* 0x00007531060b7816 */ /* 0x000fe20000000007 */
[----:B------:R-:W-:-:S05]  /*bbc0*/  IMAD.IADD R4, R19, 0x1, R4 ;  /* 0x0000000113047824 */ /* 0x000fca00078e0204 */
[----:B------:R0:W-:Y:S02]  /*bbd0*/  STSM.16.M88.4 [R4], R8 ;  /* 0x0000000804007844 */ /* 0x0001e40000000200 */
[----:B0-----:R-:W-:-:S05]  /*bbe0*/  VIADD R10, R3, 0x2000 ;  /* 0x00002000030a7836 */ /* 0x001fca0000000000 */
        /* <DEDUP_REMOVED lines=12> */
[----:B------:R-:W-:-:S02]  /*bcb0*/  PRMT R10, R6, 0x6420, R7 ;  /* 0x00006420060a7816 */ /* 0x000fc40000000007 */
[----:B------:R-:W-:Y:S02]  /*bcc0*/  PRMT R11, R6, 0x7531, R7 ;  /* 0x00007531060b7816 */ /* 0x000fe40000000007 */
[----:B--2---:R-:W-:Y:S01]  /*bcd0*/  IADD3 R3, R19, R15, R3 ;  /* 0x0000000f13037210 */ /* 0x004fe20007ffe003 */
[----:B------:R-:W-:-:S04]  /*bce0*/  IMAD.U32 R15, RZ, RZ, UR4 ;  /* 0x00000004ff0f7e24 */ /* 0x000fc8000f8e00ff */
[----:B------:R-:W-:Y:S01]  /*bcf0*/  STSM.16.M88.4 [R3], R8 ;  /* 0x0000000803007844 */ /* 0x000fe20000000200 */
[----:B------:R-:W-:-:S03]  /*bd00*/  ISETP.NE.AND P2, PT, R15, 0x3, PT ;  /* 0x000000030f00780c */ /* 0x000fc60003f45270 */
[----:B------:R-:W0:Y:S02]  /*bd10*/  LDSM.16.MT88.4 R4, [R12+UR44+0x7c00] ;  /* 0x007c002c0c04783b */ /* 0x000e240008004200 */
[C-C-:B0-----:R-:W-:Y:S02]  /*bd20*/  PRMT R8, R4.reuse, 0x6420, R5.reuse ;  /* 0x0000642004087816 */ /* 0x141fe40000000005 */
        /* <DEDUP_REMOVED lines=18> */
.L_x_11083:
[----:B-1----:R1:W-:Y:S01]  /*be50*/  SYNCS.ARRIVE.TRANS64.A1T0 RZ, [R2+URZ+0x17050], RZ ;  /* 0x017050ff02ff79a7 */ /* 0x0023e2000810003f */
[----:B------:R-:W-:Y:S06]  /*be60*/  BAR.SYNC.DEFER_BLOCKING 0x2, 0x80 ;  /* 0x0082000000007b1d */ /* 0x000fec0000010000 */
[----:B------:R-:W-:Y:S05]  /*be70*/  @!P1 BRA `(.L_x_11084) ;  /* 0x0000000000049947 */ /* 0x000fea0003800000 */
[----:B------:R-:W-:Y:S01]  /*be80*/  BPT.TRAP 0x1 ;  /* 0x000000040000795c */ /* 0x000fe20000300000 */
.L_x_11084:
[----:B0-----:R-:W0:Y:S01]  /*be90*/  S2R R3, SR_CgaCtaId ;  /* 0x0000000000037919 */ /* 0x001e220000008800 */
[----:B-1----:R-:W-:Y:S01]  /*bea0*/  IADD3 R2, R2, 0x17080, RZ ;  /* 0x0001708002027810 */ /* 0x002fe20007ffe0ff */
[----:B------:R-:W-:Y:S02]  /*beb0*/  VIADD R16, R16, 0xffffff80 ;  /* 0xffffff8010107836 */ /* 0x000fe40000000000 */
[----:B------:R-:W-:Y:S02]  /*bec0*/  IMAD.MOV.U32 R4, RZ, RZ, R0 ;  /* 0x000000ffff047224 */ /* 0x000fe400078e0000 */
[----:B------:R-:W-:Y:S01]  /*bed0*/  IMAD.MOV.U32 R5, RZ, RZ, R20 ;  /* 0x000000ffff057224 */ /* 0x000fe200078e0014 */
[----:B0-----:R-:W-:-:S04]  /*bee0*/  PRMT R2, R3, 0x654, R2 ;  /* 0x0000065403027816 */ /* 0x001fc80000000002 */
[----:B------:R1:W-:Y:S01]  /*bef0*/  SYNCS.ARRIVE.TRANS64.RED.A1T0 RZ, [R2+URZ], RZ ;  /* 0x000000ff02ff79a7 */ /* 0x0003e2000810043f */
[----:B------:R-:W-:Y:S05]  /*bf00*/  @P0 BRA `(.L_x_11085) ;  /* 0xffffffec00f00947 */ /* 0x000fea000383ffff */
[----:B------:R-:W-:Y:S05]  /*bf10*/  BRA `(.L_x_11086) ;  /* 0x0000000000047947 */ /* 0x000fea0003800000 */
.L_x_11070:
[----:B------:R-:W-:-:S07]  /*bf20*/  IMAD.MOV.U32 R0, RZ, RZ, RZ ;  /* 0x000000ffff007224 */ /* 0x000fce00078e00ff */
.L_x_11086:
[----:B------:R-:W-:-:S06]  /*bf30*/  ULOP3.LUT UR4, UR41, 0x1, URZ, 0xfc, !UPT ;  /* 0x0000000129047892 */ /* 0x000fcc000f8efc3f */
[----:B-1----:R-:W-:-:S04]  /*bf40*/  MOV R2, UR4 ;  /* 0x0000000400027c02 */ /* 0x002fc80008000f00 */
[----:B------:R-:W-:-:S13]  /*bf50*/  ISETP.NE.AND P1, PT, R2, 0x3, PT ;  /* 0x000000030200780c */ /* 0x000fda0003f25270 */
[----:B------:R-:W-:Y:S05]  /*bf60*/  @!P1 BRA `(.L_x_11087) ;  /* 0x0000000000049947 */ /* 0x000fea0003800000 */
[----:B------:R-:W-:Y:S01]  /*bf70*/  BPT.TRAP 0x1 ;  /* 0x000000040000795c */ /* 0x000fe20000300000 */
.L_x_11087:
[----:B------:R-:W-:Y:S01]  /*bf80*/  LOP3.LUT R2, R20, 0x1, RZ, 0x3c, !PT ;  /* 0x0000000114027812 */ /* 0x000fe200078e3cff */
[----:B------:R-:W-:Y:S01]  /*bf90*/  BSSY B0, `(.L_x_11088) ;  /* 0x0000005000007945 */ /* 0x000fe20003800000 */
[----:B0-----:R-:W-:Y:S02]  /*bfa0*/  LEA R3, R0, UR44, 0x3 ;  /* 0x0000002c00037c11 */ /* 0x001fe4000f8e18ff */
[----:B------:R-:W-:-:S04]  /*bfb0*/  SHF.L.U32 R2, R2, 0x1f, RZ ;  /* 0x0000001f02027819 */ /* 0x000fc800000006ff */
[----:B------:R-:W0:Y:S02]  /*bfc0*/  SYNCS.PHASECHK.TRANS64.TRYWAIT P0, [R3+URZ+0x17070], R2 ;  /* 0x01707002030075a7 */ /* 0x000e24000800017f */
[----:B0-----:R-:W-:Y:S05]  /*bfd0*/  @!P0 BRA `(.L_x_11089) ;  /* 0x0000001800cc8947 */ /* 0x001fea0003800000 */
.L_x_11147:
[----:B------:R-:W-:Y:S05]  /*bfe0*/  BSYNC B0 ;  /* 0x0000000000007941 */ /* 0x000fea0003800000 */
.L_x_11088:
[----:B------:R-:W-:-:S06]  /*bff0*/  ULOP3.LUT UR4, UR41, 0x2, URZ, 0xfc, !UPT ;  /* 0x0000000229047892 */ /* 0x000fcc000f8efc3f */
[----:B------:R-:W-:-:S05]  /*c000*/  IMAD.U32 R4, RZ, RZ, UR4 ;  /* 0x00000004ff047e24 */ /* 0x000fca000f8e00ff */
[----:B------:R-:W-:-:S13]  /*c010*/  ISETP.NE.AND P0, PT, R4, 0x3, PT ;  /* 0x000000030400780c */ /* 0x000fda0003f05270 */
[----:B------:R-:W-:Y:S05]  /*c020*/  @!P0 BRA `(.L_x_11090) ;  /* 0x0000000000048947 */ /* 0x000fea0003800000 */
[----:B------:R-:W-:Y:S01]  /*c030*/  BPT.TRAP 0x1 ;  /* 0x000000040000795c */ /* 0x000fe20000300000 */
.L_x_11090:
[----:B------:R-:W-:Y:S01]  /*c040*/  SHF.L.U32 R4, R20, 0x1f, RZ ;  /* 0x0000001f14047819 */ /* 0x000fe200000006ff */
[----:B0-----:R-:W-:-:S03]  /*c050*/  IMAD R2, R0, 0x3000, RZ ;  /* 0x0000300000027824 */ /* 0x001fc600078e02ff */
[----:B------:R-:W0:Y:S02]  /*c060*/  SYNCS.PHASECHK.TRANS64.TRYWAIT P0, [R3+URZ+0x17060], R4 ;  /* 0x01706004030075a7 */ /* 0x000e24000800017f */
[----:B------:R-:W-:Y:S01]  /*c070*/  LOP3.LUT R12, R2, R24, RZ, 0xfc, !PT ;  /* 0x00000018020c7212 */ /* 0x000fe200078efcff */
[----:B0-----:R-:W-:Y:S06]  /*c080*/  @!P0 BRA `(.L_x_11091) ;  /* 0x0000001800b48947 */ /* 0x001fec0003800000 */
.L_x_11148:
[----:B------:R-:W3:Y:S01]  /*c090*/  LDL.LU R17, [R1+0xc] ;  /* 0x00000c0001117983 */ /* 0x000ee20000300800 */
[----:B------:R-:W-:Y:S05]  /*c0a0*/  WARPSYNC.ALL ;  /* 0x0000000000007948 */ /* 0x000fea0003800000 */
[----:B0-----:R-:W0:Y:S01]  /*c0b0*/  LDSM.16.MT88.4 R4, [R12+UR44+0x6400] ;  /* 0x0064002c0c04783b */ /* 0x001e220008004200 */
[C---:B--2---:R-:W-:Y:S01]  /*c0c0*/  VIADD R14, R2.reuse, 0x1000 ;  /* 0x00001000020e7836 */ /* 0x044fe20000000000 */
[----:B------:R-:W-:Y:S01]  /*c0d0*/  ULOP3.LUT UR4, UR41, 0x2, URZ, 0xfc, !UPT ;  /* 0x0000000229047892 */ /* 0x000fe2000f8efc3f */
[----:B------:R-:W-:-:S03]  /*c0e0*/  VIADD R16, R2, 0x2000 ;  /* 0x0000200002107836 */ /* 0x000fc60000000000 */
[CC--:B------:R-:W-:Y:S02]  /*c0f0*/  LOP3.LUT R15, R14.reuse, R24.reuse, RZ, 0xfc, !PT ;  /* 0x000000180e0f7212 */ /* 0x0c0fe400078efcff */
[-C--:B------:R-:W-:Y:S02]  /*c100*/  LOP3.LUT R14, R14, R23.reuse, RZ, 0xfc, !PT ;  /* 0x000000170e0e7212 */ /* 0x080fe400078efcff */
[C---:B------:R-:W-:Y:S02]  /*c110*/  LOP3.LUT R24, R16.reuse, R24, RZ, 0xfc, !PT ;  /* 0x0000001810187212 */ /* 0x040fe400078efcff */
[----:B------:R-:W-:Y:S02]  /*c120*/  IADD3 R14, R19, R14, RZ ;  /* 0x0000000e130e7210 */ /* 0x000fe40007ffe0ff */
[----:B------:R-:W-:-:S05]  /*c130*/  LOP3.LUT R16, R16, R23, RZ, 0xfc, !PT ;  /* 0x0000001710107212 */ /* 0x000fca00078efcff */
[C---:B------:R-:W-:Y:S01]  /*c140*/  IMAD.IADD R16, R19.reuse, 0x1, R16 ;  /* 0x0000000113107824 */ /* 0x040fe200078e0210 */
        /* <DEDUP_REMOVED lines=23> */
[----:B------:R-:W-:Y:S02]  /*c2c0*/  PRMT R11, R6, 0x7531, R7 ;  /* 0x00007531060b7816 */ /* 0x000fe40000000007 */
[----:B---3--:R-:W-:Y:S01]  /*c2d0*/  IADD3 R2, R2, R23, R17 ;  /* 0x0000001702027210 */ /* 0x008fe20007ffe011 */
[----:B------:R-:W-:-:S04]  /*c2e0*/  IMAD.U32 R17, RZ, RZ, UR4 ;  /* 0x00000004ff117e24 */ /* 0x000fc8000f8e00ff */
[----:B------:R-:W-:Y:S01]  /*c2f0*/  IMAD.IADD R19, R19, 0x1, R2 ;  /* 0x0000000113137824 */ /* 0x000fe200078e0202 */
[----:B------:R-:W-:-:S04]  /*c300*/  ISETP.NE.AND P0, PT, R17, 0x3, PT ;  /* 0x000000031100780c */ /* 0x000fc80003f05270 */
        /* <DEDUP_REMOVED lines=21> */
.L_x_11092:
[----:B-1----:R1:W-:Y:S01]  /*c460*/  SYNCS.ARRIVE.TRANS64.A1T0 RZ, [R3+URZ+0x17050], RZ ;  /* 0x017050ff03ff79a7 */ /* 0x0023e2000810003f */
[----:B------:R-:W-:Y:S06]  /*c470*/  BAR.SYNC.DEFER_BLOCKING 0x2, 0x80 ;  /* 0x0082000000007b1d */ /* 0x000fec0000010000 */
[----:B------:R-:W-:Y:S05]  /*c480*/  @!P1 BRA `(.L_x_11093) ;  /* 0x0000000000049947 */ /* 0x000fea0003800000 */
[----:B------:R-:W-:Y:S01]  /*c490*/  BPT.TRAP 0x1 ;  /* 0x000000040000795c */ /* 0x000fe20000300000 */
.L_x_11093:
[----:B------:R-:W2:Y:S01]  /*c4a0*/  S2R R2, SR_CgaCtaId ;  /* 0x0000000000027919 */ /* 0x000ea20000008800 */
[----:B-1----:R-:W-:Y:S01]  /*c4b0*/  VIADD R3, R3, 0x17080 ;  /* 0x0001708003037836 */ /* 0x002fe20000000000 */
[----:B------:R-:W-:-:S04]  /*c4c0*/  IADD3 R0, R0, 0x1, RZ ;  /* 0x0000000100007810 */ /* 0x000fc80007ffe0ff */
[----:B------:R-:W-:-:S04]  /*c4d0*/  ISETP.NE.AND P0, PT, R0, 0x2, PT ;  /* 0x000000020000780c */ /* 0x000fc80003f05270 */
[----:B------:R-:W-:Y:S02]  /*c4e0*/  SEL R0, R0, RZ, P0 ;  /* 0x000000ff00007207 */ /* 0x000fe40000000000 */
[----:B--2---:R-:W-:Y:S01]  /*c4f0*/  PRMT R3, R2, 0x654, R3 ;  /* 0x0000065402037816 */ /* 0x004fe20000000003 */
[----:B------:R-:W-:-:S03]  /*c500*/  IMAD.MOV.U32 R2, RZ, RZ, RZ ;  /* 0x000000ffff027224 */ /* 0x000fc600078e00ff */
[----:B------:R1:W-:Y:S02]  /*c510*/  SYNCS.ARRIVE.TRANS64.RED.A1T0 RZ, [R3+URZ], RZ ;  /* 0x000000ff03ff79a7 */ /* 0x0003e4000810043f */
[----:B-1----:R-:W-:-:S04]  /*c520*/  SEL R3, RZ, 0x1, P0 ;  /* 0x00000001ff037807 */ /* 0x002fc80000000000 */
[----:B------:R-:W-:-:S07]  /*c530*/  LOP3.LUT R20, R20, R3, RZ, 0x3c, !PT ;  /* 0x0000000314147212 */ /* 0x000fce00078e3cff */
.L_x_11050:
[----:B------:R-:W1:Y:S01]  /*c540*/  S2R R4, SR_CgaCtaId ;  /* 0x0000000000047919 */ /* 0x000e620000008800 */
[----:B------:R-:W-:Y:S02]  /*c550*/  MOV R3, 0x400 ;  /* 0x0000040000037802 */ /* 0x000fe40000000f00 */
[----:B------:R-:W-:Y:S02]  /*c560*/  SHF.L.U32 R2, R2, 0x1f, RZ ;  /* 0x0000001f02027819 */ /* 0x000fe400000006ff */
[----:B-1----:R-:W-:-:S04]  /*c570*/  LEA R7, R4, R3, 0x18 ;  /* 0x0000000304077211 */ /* 0x002fc800078ec0ff */
[----:B------:R-:W1:Y:S02]  /*c580*/  SYNCS.PHASECHK.TRANS64.TRYWAIT P0, [R7+URZ+0x17020], R2 ;  /* 0x01702002070075a7 */ /* 0x000e64000800017f */
[----:B-1----:R-:W-:Y:S05]  /*c590*/  @!P0 BRA `(.L_x_11094) ;  /* 0x0000001400848947 */ /* 0x002fea0003800000 */
.L_x_11149:
        /* <DEDUP_REMOVED lines=13> */
.L_x_11095:
[----:B------:R-:W-:Y:S01]  /*c670*/  IMAD R5, R0, 0x8, R7 ;  /* 0x0000000800057824 */ /* 0x000fe200078e0207 */
[----:B------:R-:W-:Y:S01]  /*c680*/  SHF.L.U32 R2, R20, 0x1f, RZ ;  /* 0x0000001f14027819 */ /* 0x000fe200000006ff */
[----:B------:R-:W-:-:S03]  /*c690*/  VIADD R0, R0, 0x1 ;  /* 0x0000000100007836 */ /* 0x000fc60000000000 */
[----:B------:R-:W1:Y:S02]  /*c6a0*/  SYNCS.PHASECHK.TRANS64.TRYWAIT P1, [R5+URZ+0x17040], R2 ;  /* 0x01704002050075a7 */ /* 0x000e64000802017f */
[----:B------:R-:W-:-:S04]  /*c6b0*/  ISETP.NE.AND P2, PT, R0, 0x2, PT ;  /* 0x000000020000780c */ /* 0x000fc80003f45270 */
[----:B------:R-:W-:Y:S01]  /*c6c0*/  SEL R3, RZ, 0x1, P2 ;  /* 0x00000001ff037807 */ /* 0x000fe20001000000 */
[----:B-1----:R-:W-:Y:S08]  /*c6d0*/  @!P1 BRA `(.L_x_11096) ;  /* 0x0000001400489947 */ /* 0x002ff00003800000 */
.L_x_11150:
[----:B------:R-:W-:Y:S02]  /*c6e0*/  SEL R0, R0, RZ, P2 ;  /* 0x000000ff00007207 */ /* 0x000fe40001000000 */
[----:B------:R-:W-:Y:S01]  /*c6f0*/  LOP3.LUT R3, R20, R3, RZ, 0x3c, !PT ;  /* 0x0000000314037212 */ /* 0x000fe200078e3cff */
[----:B------:R-:W-:Y:S06]  /*c700*/  @!P0 BRA `(.L_x_11097) ;  /* 0x0000000000048947 */ /* 0x000fec0003800000 */
[----:B------:R-:W-:Y:S01]  /*c710*/  BPT.TRAP 0x1 ;  /* 0x000000040000795c */ /* 0x000fe20000300000 */
.L_x_11097:
[----:B------:R-:W-:Y:S02]  /*c720*/  LEA R7, R0, R7, 0x3 ;  /* 0x0000000700077211 */ /* 0x000fe400078e18ff */
[----:B------:R-:W-:-:S04]  /*c730*/  SHF.L.U32 R0, R3, 0x1f, RZ ;  /* 0x0000001f03007819 */ /* 0x000fc800000006ff */
[----:B------:R-:W2:Y:S02]  /*c740*/  SYNCS.PHASECHK.TRANS64.TRYWAIT P1, [R7+URZ+0x17040], R0 ;  /* 0x01704000070075a7 */ /* 0x000ea4000802017f */
[----:B--2---:R-:W-:Y:S05]  /*c750*/  @!P1 BRA `(.L_x_11098) ;  /* 0x00000014003c9947 */ /* 0x004fea0003800000 */
.L_x_11151:
[----:B------:R-:W-:Y:S05]  /*c760*/  @!P0 BRA `(.L_x_11099) ;  /* 0x0000000000048947 */ /* 0x000fea0003800000 */
[----:B------:R-:W-:Y:S01]  /*c770*/  BPT.TRAP 0x1 ;  /* 0x000000040000795c */ /* 0x000fe20000300000 */
.L_x_11099:
[----:B------:R-:W3:Y:S02]  /*c780*/  SYNCS.PHASECHK.TRANS64.TRYWAIT P1, [R5+URZ+0x17060], R2 ;  /* 0x01706002050075a7 */ /* 0x000ee4000802017f */
[----:B---3--:R-:W-:Y:S05]  /*c790*/  @!P1 BRA `(.L_x_11100) ;  /* 0x0000001400409947 */ /* 0x008fea0003800000 */
.L_x_11152:
[----:B------:R-:W-:Y:S05]  /*c7a0*/  @!P0 BRA `(.L_x_11101) ;  /* 0x0000000000048947 */ /* 0x000fea0003800000 */
[----:B------:R-:W-:Y:S01]  /*c7b0*/  BPT.TRAP 0x1 ;  /* 0x000000040000795c */ /* 0x000fe20000300000 */
.L_x_11101:
[----:B------:R-:W4:Y:S02]  /*c7c0*/  SYNCS.PHASECHK.TRANS64.TRYWAIT P1, [R7+URZ+0x17060], R0 ;  /* 0x01706000070075a7 */ /* 0x000f24000802017f */
[----:B----4-:R-:W-:Y:S05]  /*c7d0*/  @!P1 BRA `(.L_x_11102) ;  /* 0x0000001400449947 */ /* 0x010fea0003800000 */
.L_x_11153:
[----:B------:R-:W-:Y:S05]  /*c7e0*/  @!P0 BRA `(.L_x_11103) ;  /* 0x0000000000048947 */ /* 0x000fea0003800000 */
[----:B------:R-:W-:Y:S01]  /*c7f0*/  BPT.TRAP 0x1 ;  /* 0x000000040000795c */ /* 0x000fe20000300000 */
.L_x_11103:
[----:B------:R-:W0:Y:S02]  /*c800*/  SYNCS.PHASECHK.TRANS64.TRYWAIT P1, [R5+URZ+0x17080], R2 ;  /* 0x01708002050075a7 */ /* 0x000e24000802017f */
[----:B0-----:R-:W-:Y:S05]  /*c810*/  @!P1 BRA `(.L_x_11104) ;  /* 0x0000001400489947 */ /* 0x001fea0003800000 */
.L_x_11154:
[----:B------:R-:W-:Y:S05]  /*c820*/  @!P0 BRA `(.L_x_11105) ;  /* 0x0000000000048947 */ /* 0x000fea0003800000 */
[----:B------:R-:W-:Y:S01]  /*c830*/  BPT.TRAP 0x1 ;  /* 0x000000040000795c */ /* 0x000fe20000300000 */
.L_x_11105:
[----:B------:R0:W0:Y:S02]  /*c840*/  SYNCS.PHASECHK.TRANS64.TRYWAIT P0, [R7+URZ+0x17080], R0 ;  /* 0x01708000070075a7 */ /* 0x000024000800017f */
[----:B0-----:R-:W-:Y:S05]  /*c850*/  @!P0 NANOSLEEP.SYNCS 0x989680 ;  /* 0x009896800000895d */ /* 0x001fea0003900000 */
[----:B------:R-:W0:Y:S02]  /*c860*/  @!P0 SYNCS.PHASECHK.TRANS64 P0, [R7+URZ+0x17080], R0 ;  /* 0x01708000070085a7 */ /* 0x000e24000800007f */
[----:B0-----:R-:W-:Y:S05]  /*c870*/  @!P0 BRA `(.L_x_11105) ;  /* 0xfffffffc00f08947 */ /* 0x001fea000383ffff */
.L_x_11018:
[----:B------:R-:W-:Y:S05]  /*c880*/  BSYNC B6 ;  /* 0x0000000000067941 */ /* 0x000fea0003800000 */
.L_x_11015:
[----:B------:R-:W-:Y:S05]  /*c890*/  EXIT ;  /* 0x000000000000794d */ /* 0x000fea0003800000 */
.L_x_11022:
[----:B0-----:R-:W-:-:S04]  /*c8a0*/  IMAD.U32 R3, RZ, RZ, UR40 ;  /* 0x00000028ff037e24 */ /* 0x001fc8000f8e00ff */
[----:B------:R0:W1:Y:S03]  /*c8b0*/  SYNCS.PHASECHK.TRANS64.TRYWAIT P0, [R3+URZ+0x17000], R6 ;  /* 0x01700006030075a7 */ /* 0x000066000800017f */
[----:B-1----:R-:W-:Y:S05]  /*c8c0*/  @!P0 NANOSLEEP.SYNCS 0x989680 ;  /* 0x009896800000895d */ /* 0x002fea0003900000 */
[----:B------:R-:W1:Y:S02]  /*c8d0*/  @!P0 SYNCS.PHASECHK.TRANS64 P0, [R3+URZ+0x17000], R6 ;  /* 0x01700006030085a7 */ /* 0x000e64000800007f */
[----:B-1----:R-:W-:Y:S05]  /*c8e0*/  @!P0 BRA `(.L_x_11022) ;  /* 0xfffffffc00ec8947 */ /* 0x002fea000383ffff */
[----:B------:R-:W-:Y:S05]  /*c8f0*/  BRA `(.L_x_11106) ;  /* 0xffffff4800f07947 */ /* 0x000fea000383ffff */
.L_x_11026:
[----:B0-----:R-:W-:-:S04]  /*c900*/  IMAD.U32 R3, RZ, RZ, UR40 ;  /* 0x00000028ff037e24 */ /* 0x001fc8000f8e00ff */
[----:B------:R0:W2:Y:S03]  /*c910*/  SYNCS.PHASECHK.TRANS64.TRYWAIT P1, [R3+URZ+0x17030], R6 ;  /* 0x01703006030075a7 */ /* 0x0000a6000802017f */
[----:B--2---:R-:W-:Y:S05]  /*c920*/  @!P1 NANOSLEEP.SYNCS 0x989680 ;  /* 0x009896800000995d */ /* 0x004fea0003900000 */
[----:B------:R-:W2:Y:S02]  /*c930*/  @!P1 SYNCS.PHASECHK.TRANS64 P1, [R3+URZ+0x17030], R6 ;  /* 0x01703006030095a7 */ /* 0x000ea4000802007f */
[----:B--2---:R-:W-:Y:S05]  /*c940*/  @!P1 BRA `(.L_x_11026) ;  /* 0xfffffffc00ec9947 */ /* 0x004fea000383ffff */
[----:B------:R-:W-:Y:S05]  /*c950*/  BRA `(.L_x_11025) ;  /* 0xffffff4c000c7947 */ /* 0x000fea000383ffff */
.L_x_11032:
[----:B-1----:R-:W-:-:S04]  /*c960*/  IMAD.U32 R10, RZ, RZ, UR17 ;  /* 0x00000011ff0a7e24 */ /* 0x002fc8000f8e00ff */
[----:B------:R1:W2:Y:S03]  /*c970*/  SYNCS.PHASECHK.TRANS64.TRYWAIT P1, [R10+URZ+0x17030], R9 ;  /* 0x017030090a0075a7 */ /* 0x0002a6000802017f */
[----:B--2---:R-:W-:Y:S05]  /*c980*/  @!P1 NANOSLEEP.SYNCS 0x989680 ;  /* 0x009896800000995d */ /* 0x004fea0003900000 */
[----:B------:R-:W2:Y:S02]  /*c990*/  @!P1 SYNCS.PHASECHK.TRANS64 P1, [R10+URZ+0x17030], R9 ;  /* 0x017030090a0095a7 */ /* 0x000ea4000802007f */
[----:B--2---:R-:W-:Y:S05]  /*c9a0*/  @!P1 BRA `(.L_x_11032) ;  /* 0xfffffffc00ec9947 */ /* 0x004fea000383ffff */
[----:B------:R-:W-:Y:S05]  /*c9b0*/  BRA `(.L_x_11031) ;  /* 0xffffff7400707947 */ /* 0x000fea000383ffff */
.L_x_11036:
[----:B-1----:R-:W-:-:S04]  /*c9c0*/  IMAD.U32 R10, RZ, RZ, UR14 ;  /* 0x0000000eff0a7e24 */ /* 0x002fc8000f8e00ff */
[----:B------:R1:W2:Y:S03]  /*c9d0*/  SYNCS.PHASECHK.TRANS64.TRYWAIT P1, [R10+URZ+0x17050], R9 ;  /* 0x017050090a0075a7 */ /* 0x0002a6000802017f */
[----:B--2---:R-:W-:Y:S05]  /*c9e0*/  @!P1 NANOSLEEP.SYNCS 0x989680 ;  /* 0x009896800000995d */ /* 0x004fea0003900000 */
[----:B------:R-:W2:Y:S02]  /*c9f0*/  @!P1 SYNCS.PHASECHK.TRANS64 P1, [R10+URZ+0x17050], R9 ;  /* 0x017050090a0095a7 */ /* 0x000ea4000802007f */
[----:B--2---:R-:W-:Y:S05]  /*ca00*/  @!P1 BRA `(.L_x_11036) ;  /* 0xfffffffc00ec9947 */ /* 0x004fea000383ffff */
[----:B------:R-:W-:Y:S05]  /*ca10*/  BRA `(.L_x_11035) ;  /* 0xffffff7400cc7947 */ /* 0x000fea000383ffff */
.L_x_11043:
[----:B-1----:R-:W-:-:S04]  /*ca20*/  MOV R3, UR16 ;  /* 0x0000001000037c02 */ /* 0x002fc80008000f00 */
[----:B------:R1:W2:Y:S03]  /*ca30*/  SYNCS.PHASECHK.TRANS64.TRYWAIT P1, [R3+URZ+0x17050], R0 ;  /* 0x01705000030075a7 */ /* 0x0002a6000802017f */
[----:B--2---:R-:W-:Y:S05]  /*ca40*/  @!P1 NANOSLEEP.SYNCS 0x989680 ;  /* 0x009896800000995d */ /* 0x004fea0003900000 */
[----:B------:R-:W2:Y:S02]  /*ca50*/  @!P1 SYNCS.PHASECHK.TRANS64 P1, [R3+URZ+0x17050], R0 ;  /* 0x01705000030095a7 */ /* 0x000ea4000802007f */
[----:B--2---:R-:W-:Y:S05]  /*ca60*/  @!P1 BRA `(.L_x_11043) ;  /* 0xfffffffc00ec9947 */ /* 0x004fea000383ffff */
[----:B------:R-:W-:Y:S05]  /*ca70*/  BRA `(.L_x_11042) ;  /* 0xffffff98001c7947 */ /* 0x000fea000383ffff */
.L_x_11056:
[----:B------:R-:W-:Y:S02]  /*ca80*/  IMAD.MOV.U32 R13, RZ, RZ, R25 ;  /* 0x000000ffff0d7224 */ /* 0x000fe400078e0019 */
[----:B------:R-:W-:Y:S02]  /*ca90*/  IMAD.MOV.U32 R12, RZ, RZ, RZ ;  /* 0x000000ffff0c7224 */ /* 0x000fe400078e00ff */
[----:B------:R-:W-:Y:S02]  /*caa0*/  IMAD.MOV.U32 R11, RZ, RZ, 0x1f ;  /* 0x0000001fff0b7424 */ /* 0x000fe400078e00ff */
[----:B------:R-:W-:-:S07]  /*cab0*/  IMAD.MOV.U32 R15, RZ, RZ, -0x1 ;  /* 0xffffffffff0f7424 */ /* 0x000fce00078e00ff */
[----:B-----5:R-:W-:Y:S05]  /*cac0*/  WARPSYNC.COLLECTIVE R15, `(.L_x_11107) ;  /* 0x000000000f087348 */ /* 0x020fea0003c00000 */
[----:B------:R0:W1:Y:S02]  /*cad0*/  SHFL.IDX P6, R14, R13, R12, R11 ;  /* 0x0000000c0d0e7389 */ /* 0x00006400000c000b */
[----:B01---5:R-:W-:Y:S01]  /*cae0*/  ENDCOLLECTIVE ;  /* 0x000000000000791b */ /* 0x023fe20003800000 */
.L_x_11107:
[----:B------:R-:W-:Y:S05]  /*caf0*/  BRA `(.L_x_11108) ;  /* 0xffffffcc00b47947 */ /* 0x000fea000383ffff */
.L_x_11058:
[----:B0-----:R0:W1:Y:S02]  /*cb00*/  SYNCS.PHASECHK.TRANS64.TRYWAIT P0, [R26+URZ+0x17080], R10 ;  /* 0x0170800a1a0075a7 */ /* 0x001064000800017f */
[----:B-1----:R-:W-:Y:S05]  /*cb10*/  @!P0 NANOSLEEP.SYNCS 0x989680 ;  /* 0x009896800000895d */ /* 0x002fea0003900000 */
[----:B------:R-:W1:Y:S02]  /*cb20*/  @!P0 SYNCS.PHASECHK.TRANS64 P0, [R26+URZ+0x17080], R10 ;  /* 0x0170800a1a0085a7 */ /* 0x000e64000800007f */
[----:B-1----:R-:W-:Y:S05]  /*cb30*/  @!P0 BRA `(.L_x_11058) ;  /* 0xfffffffc00f08947 */ /* 0x002fea000383ffff */
[----:B------:R-:W-:Y:S05]  /*cb40*/  BRA `(.L_x_11109) ;  /* 0xffffffd000447947 */ /* 0x000fea000383ffff */
.L_x_11059:
        /* <DEDUP_REMOVED lines=8> */
.L_x_11111:
[----:B------:R-:W-:Y:S05]  /*cbd0*/  BSYNC B0 ;  /* 0x0000000000007941 */ /* 0x000fea0003800000 */
.L_x_11110:
[----:B------:R0:W5:Y:S01]  /*cbe0*/  LDL R22, [R1] ;  /* 0x0000000001167983 */ /* 0x0001620000100800 */
[----:B------:R-:W-:Y:S01]  /*cbf0*/  MOV R13, R8 ;  /* 0x00000008000d7202 */ /* 0x000fe20000000f00 */
[----:B------:R-:W-:Y:S01]  /*cc00*/  IMAD.MOV.U32 R12, RZ, RZ, RZ ;  /* 0x000000ffff0c7224 */ /* 0x000fe200078e00ff */
[----:B------:R-:W1:Y:S01]  /*cc10*/  LDC R21, c[0x0][0x2f4] ;  /* 0x0000bd00ff157b82 */ /* 0x000e620000000800 */
[----:B------:R-:W-:Y:S02]  /*cc20*/  IMAD.MOV.U32 R11, RZ, RZ, 0x1e1f ;  /* 0x00001e1fff0b7424 */ /* 0x000fe400078e00ff */
[----:B------:R-:W-:Y:S02]  /*cc30*/  IMAD.MOV.U32 R15, RZ, RZ, -0x1 ;  /* 0xffffffffff0f7424 */ /* 0x000fe400078e00ff */
[----:B0-----:R-:W-:-:S07]  /*cc40*/  IMAD.MOV.U32 R3, RZ, RZ, R14 ;  /* 0x000000ffff037224 */ /* 0x001fce00078e000e */
[----:B-1---5:R-:W-:Y:S05]  /*cc50*/  WARPSYNC.COLLECTIVE R15, `(.L_x_11112) ;  /* 0x000000000f087348 */ /* 0x022fea0003c00000 */
[----:B------:R0:W2:Y:S02]  /*cc60*/  SHFL.IDX P6, R14, R13, R12, R11 ;  /* 0x0000000c0d0e7389 */ /* 0x0000a400000c000b */
[----:B012--5:R-:W-:Y:S01]  /*cc70*/  ENDCOLLECTIVE ;  /* 0x000000000000791b */ /* 0x027fe20003800000 */
.L_x_11112:
[----:B------:R-:W-:Y:S02]  /*cc80*/  IMAD.MOV.U32 R13, RZ, RZ, R9 ;  /* 0x000000ffff0d7224 */ /* 0x000fe400078e0009 */
[----:B------:R-:W-:Y:S01]  /*cc90*/  IMAD.MOV.U32 R12, RZ, RZ, 0x1 ;  /* 0x00000001ff0c7424 */ /* 0x000fe200078e00ff */
[-C--:B------:R-:W-:Y:S02]  /*cca0*/  ISETP.GE.AND P4, PT, R20, R21.reuse, PT ;  /* 0x000000151400720c */ /* 0x080fe40003f86270 */
[----:B------:R-:W-:Y:S01]  /*ccb0*/  ISETP.GE.AND P3, PT, R18, R21, PT ;  /* 0x000000151200720c */ /* 0x000fe20003f66270 */
[----:B------:R-:W-:-:S12]  /*ccc0*/  IMAD.MOV.U32 R2, RZ, RZ, R14 ;  /* 0x000000ffff027224 */ /* 0x000fd800078e000e */
[----:B------:R-:W-:Y:S05]  /*ccd0*/  WARPSYNC.COLLECTIVE R15, `(.L_x_11113) ;  /* 0x000000000f087348 */ /* 0x000fea0003c00000 */
[----:B------:R0:W1:Y:S02]  /*cce0*/  SHFL.IDX P6, R14, R13, R12, R11 ;  /* 0x0000000c0d0e7389 */ /* 0x00006400000c000b */
[----:B01----:R-:W-:Y:S01]  /*ccf0*/  ENDCOLLECTIVE ;  /* 0x000000000000791b */ /* 0x003fe20003800000 */
.L_x_11113:
[----:B------:R-:W-:-:S04]  /*cd00*/  IADD3 R2, P1, R20, R2, RZ ;  /* 0x0000000214027210 */ /* 0x000fc80007f3e0ff */
[----:B------:R-:W-:Y:S02]  /*cd10*/  IADD3.X R3, RZ, R3, RZ, P1, !PT ;  /* 0x00000003ff037210 */ /* 0x000fe40000ffe4ff */
[----:B------:R-:W-:Y:S02]  /*cd20*/  ISETP.LT.OR P1, PT, R6, 0x1, P4 ;  /* 0x000000010600780c */ /* 0x000fe40002721670 */
[----:B------:R-:W-:Y:S01]  /*cd30*/  MOV R13, R8 ;  /* 0x00000008000d7202 */ /* 0x000fe20000000f00 */
[----:B------:R-:W-:-:S10]  /*cd40*/  IMAD.MOV.U32 R9, RZ, RZ, R14 ;  /* 0x000000ffff097224 */ /* 0x000fd400078e000e */
[----:B------:R-:W-:Y:S05]  /*cd50*/  WARPSYNC.COLLECTIVE R15, `(.L_x_11114) ;  /* 0x000000000f087348 */ /* 0x000fea0003c00000 */
[----:B------:R0:W1:Y:S02]  /*cd60*/  SHFL.IDX P6, R14, R13, R12, R11 ;  /* 0x0000000c0d0e7389 */ /* 0x00006400000c000b */
[----:B01----:R-:W-:Y:S01]  /*cd70*/  ENDCOLLECTIVE ;  /* 0x000000000000791b */ /* 0x003fe20003800000 */
.L_x_11114:
[----:B------:R-:W-:-:S05]  /*cd80*/  VIADD R22, R22, UR44 ;  /* 0x0000002c16167c36 */ /* 0x000fca0008000000 */
[----:B------:R-:W-:Y:S01]  /*cd90*/  @!PT LDS RZ, [RZ] ;  /* 0x00000000fffff984 */ /* 0x000fe20000000800 */
[----:B------:R-:W-:Y:S01]  /*cda0*/  @!PT LDS RZ, [RZ] ;  /* 0x00000000fffff984 */ /* 0x000fe20000000800 */
[----:B------:R-:W-:Y:S01]  /*cdb0*/  @!PT LDS RZ, [RZ] ;  /* 0x00000000fffff984 */ /* 0x000fe20000000800 */
[----:B------:R-:W-:Y:S01]  /*cdc0*/  LDGSTS.E.BYPASS.LTC128B.128 [R22+0x6400], desc[UR38][R2.64], !P1 ;  /* 0x0640000002167fae */ /* 0x000fe2000c901d66 */
[----:B------:R-:W-:-:S13]  /*cdd0*/  ISETP.LT.OR P1, PT, R6, 0x1, P3 ;  /* 0x000000010600780c */ /* 0x000fda0001f21670 */
[----:B------:R-:W-:Y:S01]  /*cde0*/  LDGSTS.E.BYPASS.LTC128B.128 [R22+0x7400], desc[UR38][R2.64+0x20], !P1 ;  /* 0x0740002002167fae */ /* 0x000fe2000c901d66 */
[----:B------:R-:W-:-:S04]  /*cdf0*/  ISETP.GE.AND P1, PT, R25, R21, PT ;  /* 0x000000151900720c */ /* 0x000fc80003f26270 */
[----:B------:R-:W-:-:S13]  /*ce00*/  ISETP.LT.OR P2, PT, R6, 0x1, P1 ;  /* 0x000000010600780c */ /* 0x000fda0000f41670 */
[----:B------:R0:W-:Y:S01]  /*ce10*/  LDGSTS.E.BYPASS.LTC128B.128 [R22+0x8400], desc[UR38][R2.64+0x40], !P2 ;  /* 0x0840004002167fae */ /* 0x0001e2000d101d66 */
[----:B------:R-:W-:Y:S01]  /*ce20*/  ISETP.GE.AND P2, PT, R6, 0x41, PT ;  /* 0x000000410600780c */ /* 0x000fe20003f46270 */
[----:B0-----:R-:W-:Y:S01]  /*ce30*/  IMAD.MOV.U32 R2, RZ, RZ, R14 ;  /* 0x000000ffff027224 */ /* 0x001fe200078e000e */
[----:B------:R-:W-:Y:S11]  /*ce40*/  BRA `(.L_x_11115) ;  /* 0xffffffd000407947 */ /* 0x000ff6000383ffff */
.L_x_11062:
[----:B0-----:R0:W1:Y:S02]  /*ce50*/  SYNCS.PHASECHK.TRANS64.TRYWAIT P1, [R26+URZ+0x17040], R10 ;  /* 0x0170400a1a0075a7 */ /* 0x001064000802017f */
[----:B-1----:R-:W-:Y:S05]  /*ce60*/  @!P1 NANOSLEEP.SYNCS 0x989680 ;  /* 0x009896800000995d */ /* 0x002fea0003900000 */
[----:B------:R-:W1:Y:S02]  /*ce70*/  @!P1 SYNCS.PHASECHK.TRANS64 P1, [R26+URZ+0x17040], R10 ;  /* 0x0170400a1a0095a7 */ /* 0x000e64000802007f */
[----:B-1----:R-:W-:Y:S05]  /*ce80*/  @!P1 BRA `(.L_x_11062) ;  /* 0xfffffffc00f09947 */ /* 0x002fea000383ffff */
[----:B------:R-:W-:Y:S05]  /*ce90*/  BRA `(.L_x_11116) ;  /* 0xffffffd000907947 */ /* 0x000fea000383ffff */
.L_x_11063:
        /* <DEDUP_REMOVED lines=8> */
.L_x_11118:
[----:B------:R-:W-:Y:S05]  /*cf20*/  BSYNC B0 ;  /* 0x0000000000007941 */ /* 0x000fea0003800000 */
.L_x_11117:
        /* <DEDUP_REMOVED lines=8> */
.L_x_11119:
        /* <DEDUP_REMOVED lines=8> */
.L_x_11120:
[----:B------:R-:W-:Y:S01]  /*d030*/  @!PT LDS RZ, [RZ] ;  /* 0x00000000fffff984 */ /* 0x000fe20000000800 */
[----:B------:R-:W-:Y:S01]  /*d040*/  @!PT LDS RZ, [RZ] ;  /* 0x00000000fffff984 */ /* 0x000fe20000000800 */
[----:B------:R-:W-:Y:S01]  /*d050*/  @!PT LDS RZ, [RZ] ;  /* 0x00000000fffff984 */ /* 0x000fe20000000800 */
[----:B------:R0:W-:Y:S04]  /*d060*/  @P0 LDGSTS.E.BYPASS.LTC128B.128 [R22+0x10c00], desc[UR38][R2.64], !P5 ;  /* 0x10c0000002160fae */ /* 0x0001e8000e901d66 */
[----:B------:R0:W-:Y:S04]  /*d070*/  @P0 LDGSTS.E.BYPASS.LTC128B.128 [R22+0x11c00], desc[UR38][R2.64+0x20], !P4 ;  /* 0x11c0002002160fae */ /* 0x0001e8000e101d66 */
[----:B------:R0:W-:Y:S01]  /*d080*/  @P0 LDGSTS.E.BYPASS.LTC128B.128 [R22+0x12c00], desc[UR38][R2.64+0x40], !P3 ;  /* 0x12c0004002160fae */ /* 0x0001e2000d901d66 */
[----:B------:R-:W-:Y:S01]  /*d090*/  IMAD.MOV.U32 R13, RZ, RZ, R0 ;  /* 0x000000ffff0d7224 */ /* 0x000fe200078e0000 */
[----:B------:R-:W-:-:S07]  /*d0a0*/  MOV R4, R14 ;  /* 0x0000000e00047202 */ /* 0x000fce0000000f00 */
[----:B0-----:R-:W-:Y:S05]  /*d0b0*/  WARPSYNC.COLLECTIVE R15, `(.L_x_11121) ;  /* 0x000000000f087348 */ /* 0x001fea0003c00000 */
[----:B------:R1:W2:Y:S02]  /*d0c0*/  SHFL.IDX P6, R14, R13, R12, R11 ;  /* 0x0000000c0d0e7389 */ /* 0x0002a400000c000b */
[----:B012---:R-:W-:Y:S01]  /*d0d0*/  ENDCOLLECTIVE ;  /* 0x000000000000791b */ /* 0x007fe20003800000 */
.L_x_11121:
[----:B------:R-:W-:Y:S05]  /*d0e0*/  BRA `(.L_x_11122) ;  /* 0xffffffd000987947 */ /* 0x000fea000383ffff */
.L_x_11066:
[----:B------:R-:W-:Y:S01]  /*d0f0*/  IMAD.MOV.U32 R13, RZ, RZ, R4 ;  /* 0x000000ffff0d7224 */ /* 0x000fe200078e0004 */
[----:B------:R-:W-:Y:S01]  /*d100*/  MOV R15, 0xffffffff ;  /* 0xffffffff000f7802 */ /* 0x000fe20000000f00 */
[----:B------:R-:W-:Y:S02]  /*d110*/  IMAD.MOV.U32 R12, RZ, RZ, RZ ;  /* 0x000000ffff0c7224 */ /* 0x000fe400078e00ff */
[----:B------:R-:W-:Y:S02]  /*d120*/  IMAD.MOV.U32 R11, RZ, RZ, 0x1e1f ;  /* 0x00001e1fff0b7424 */ /* 0x000fe400078e00ff */
[----:B------:R-:W-:-:S07]  /*d130*/  IMAD R7, R21, 0xc0, R27 ;  /* 0x000000c015077824 */ /* 0x000fce00078e021b */
[----:B0-----:R-:W-:Y:S05]  /*d140*/  WARPSYNC.COLLECTIVE R15, `(.L_x_11123) ;  /* 0x000000000f087348 */ /* 0x001fea0003c00000 */
[----:B------:R1:W2:Y:S02]  /*d150*/  SHFL.IDX P6, R14, R13, R12, R11 ;  /* 0x0000000c0d0e7389 */ /* 0x0002a400000c000b */
[----:B012---:R-:W-:Y:S01]  /*d160*/  ENDCOLLECTIVE ;  /* 0x000000000000791b */ /* 0x007fe20003800000 */
.L_x_11123:
[----:B------:R-:W-:Y:S02]  /*d170*/  IMAD.MOV.U32 R13, RZ, RZ, R0 ;  /* 0x000000ffff0d7224 */ /* 0x000fe400078e0000 */
[----:B------:R-:W-:-:S07]  /*d180*/  IMAD.MOV.U32 R2, RZ, RZ, R14 ;  /* 0x000000ffff027224 */ /* 0x000fce00078e000e */
[----:B------:R-:W-:Y:S05]  /*d190*/  WARPSYNC.COLLECTIVE R15, `(.L_x_11124) ;  /* 0x000000000f087348 */ /* 0x000fea0003c00000 */
[----:B------:R0:W1:Y:S02]  /*d1a0*/  SHFL.IDX P6, R14, R13, R12, R11 ;  /* 0x0000000c0d0e7389 */ /* 0x00006400000c000b */
[----:B01----:R-:W-:Y:S01]  /*d1b0*/  ENDCOLLECTIVE ;  /* 0x000000000000791b */ /* 0x003fe20003800000 */
.L_x_11124:
[----:B------:R-:W-:Y:S02]  /*d1c0*/  ULDC UR4, c[0x0][0x288] ;  /* 0x0000a20000047ab9 */ /* 0x000fe40000000800 */
[----:B------:R-:W-:-:S05]  /*d1d0*/  IMAD R8, R9, UR4, RZ ;  /* 0x0000000409087c24 */ /* 0x000fca000f8e02ff */
[----:B------:R-:W-:Y:S01]  /*d1e0*/  ISETP.GE.AND P1, PT, R7, R8, PT ;  /* 0x000000080700720c */ /* 0x000fe20003f26270 */
[----:B------:R-:W-:Y:S02]  /*d1f0*/  IMAD.MOV.U32 R13, RZ, RZ, R4 ;  /* 0x000000ffff0d7224 */ /* 0x000fe400078e0004 */
[----:B------:R-:W-:Y:S02]  /*d200*/  IMAD.MOV.U32 R12, RZ, RZ, 0x1 ;  /* 0x00000001ff0c7424 */ /* 0x000fe400078e00ff */
[----:B------:R-:W-:-:S08]  /*d210*/  IMAD.MOV.U32 R3, RZ, RZ, R14 ;  /* 0x000000ffff037224 */ /* 0x000fd000078e000e */
[----:B------:R-:W-:Y:S05]  /*d220*/  WARPSYNC.COLLECTIVE R15, `(.L_x_11125) ;  /* 0x000000000f087348 */ /* 0x000fea0003c00000 */
[----:B------:R0:W1:Y:S02]  /*d230*/  SHFL.IDX P6, R14, R13, R12, R11 ;  /* 0x0000000c0d0e7389 */ /* 0x00006400000c000b */
[----:B01----:R-:W-:Y:S01]  /*d240*/  ENDCOLLECTIVE ;  /* 0x000000000000791b */ /* 0x003fe20003800000 */
.L_x_11125:
[----:B------:R-:W-:-:S05]  /*d250*/  @!P1 IADD3 R9, P4, R20, R3, RZ ;  /* 0x0000000314099210 */ /* 0x000fca0007f9e0ff */
[----:B------:R-:W-:Y:S01]  /*d260*/  @!P1 IMAD.X R3, RZ, RZ, R2, P4 ;  /* 0x000000ffff039224 */ /* 0x000fe200020e0602 */
[----:B------:R-:W-:Y:S01]  /*d270*/  @!P1 MOV R2, R9 ;  /* 0x0000000900029202 */ /* 0x000fe20000000f00 */
[----:B------:R-:W-:-:S04]  /*d280*/  IMAD.MOV.U32 R13, RZ, RZ, R0 ;  /* 0x000000ffff0d7224 */ /* 0x000fc800078e0000 */
[----:B------:R-:W-:Y:S01]  /*d290*/  @!PT LDS RZ, [RZ] ;  /* 0x00000000fffff984 */ /* 0x000fe20000000800 */
[----:B------:R-:W-:Y:S01]  /*d2a0*/  @!PT LDS RZ, [RZ] ;  /* 0x00000000fffff984 */ /* 0x000fe20000000800 */
[----:B------:R-:W-:Y:S01]  /*d2b0*/  @!PT LDS RZ, [RZ] ;  /* 0x00000000fffff984 */ /* 0x000fe20000000800 */
[----:B------:R0:W-:Y:S04]  /*d2c0*/  @!P1 LDGSTS.E.BYPASS.LTC128B.128 [R22+0xc400], desc[UR38][R2.64], !P3 ;  /* 0x0c40000002169fae */ /* 0x0001e8000d901d66 */
[----:B------:R0:W-:Y:S04]  /*d2d0*/  @!P1 LDGSTS.E.BYPASS.LTC128B.128 [R22+0xdc00], desc[UR38][R2.64+0x20], !P2 ;  /* 0x0dc0002002169fae */ /* 0x0001e8000d101d66 */
[----:B------:R0:W-:Y:S01]  /*d2e0*/  @!P1 LDGSTS.E.BYPASS.LTC128B.128 [R22+0xf400], desc[UR38][R2.64+0x40], !P0 ;  /* 0x0f40004002169fae */ /* 0x0001e2000c101d66 */
[----:B------:R-:W-:-:S07]  /*d2f0*/  IMAD.MOV.U32 R4, RZ, RZ, R14 ;  /* 0x000000ffff047224 */ /* 0x000fce00078e000e */
[----:B0-----:R-:W-:Y:S05]  /*d300*/  WARPSYNC.COLLECTIVE R15, `(.L_x_11126) ;  /* 0x000000000f087348 */ /* 0x001fea0003c00000 */
[----:B------:R1:W2:Y:S02]  /*d310*/  SHFL.IDX P6, R14, R13, R12, R11 ;  /* 0x0000000c0d0e7389 */ /* 0x0002a400000c000b */
[----:B012---:R-:W-:Y:S01]  /*d320*/  ENDCOLLECTIVE ;  /* 0x000000000000791b */ /* 0x007fe20003800000 */
.L_x_11126:
[----:B------:R-:W-:-:S04]  /*d330*/  IADD3 R3, R7, 0x40, RZ ;  /* 0x0000004007037810 */ /* 0x000fc80007ffe0ff */
[----:B------:R-:W-:Y:S01]  /*d340*/  ISETP.GE.AND P1, PT, R3, R8, PT ;  /* 0x000000080300720c */ /* 0x000fe20003f26270 */
[----:B------:R-:W-:Y:S01]  /*d350*/  IMAD.MOV.U32 R13, RZ, RZ, R6 ;  /* 0x000000ffff0d7224 */ /* 0x000fe200078e0006 */
[----:B------:R-:W-:-:S11]  /*d360*/  MOV R12, RZ ;  /* 0x000000ff000c7202 */ /* 0x000fd60000000f00 */
[----:B------:R-:W-:-:S05]  /*d370*/  @!P1 IADD3 R14, P4, R20, R14, RZ ;  /* 0x0000000e140e9210 */ /* 0x000fca0007f9e0ff */
[----:B------:R-:W-:-:S08]  /*d380*/  @!P1 IMAD.MOV.U32 R2, RZ, RZ, R14 ;  /* 0x000000ffff029224 */ /* 0x000fd000078e000e */
[----:B------:R-:W-:Y:S05]  /*d390*/  WARPSYNC.COLLECTIVE R15, `(.L_x_11127) ;  /* 0x000000000f087348 */ /* 0x000fea0003c00000 */
[----:B------:R0:W1:Y:S02]  /*d3a0*/  SHFL.IDX P6, R14, R13, R12, R11 ;  /* 0x0000000c0d0e7389 */ /* 0x00006400000c000b */
[----:B01----:R-:W-:Y:S01]  /*d3b0*/  ENDCOLLECTIVE ;  /* 0x000000000000791b */ /* 0x003fe20003800000 */
.L_x_11127:
        /* <DEDUP_REMOVED lines=13> */
.L_x_11128:
[----:B------:R-:W-:Y:S05]  /*d490*/  BRA `(.L_x_11129) ;  /* 0xffffffd400dc7947 */ /* 0x000fea000383ffff */
.L_x_11069:
[----:B0-----:R0:W1:Y:S02]  /*d4a0*/  SYNCS.PHASECHK.TRANS64.TRYWAIT P0, [R26+URZ+0x17020], R3 ;  /* 0x017020031a0075a7 */ /* 0x001064000800017f */
[----:B-1----:R-:W-:Y:S05]  /*d4b0*/  @!P0 NANOSLEEP.SYNCS 0x989680 ;  /* 0x009896800000895d */ /* 0x002fea0003900000 */
[----:B------:R-:W1:Y:S02]  /*d4c0*/  @!P0 SYNCS.PHASECHK.TRANS64 P0, [R26+URZ+0x17020], R3 ;  /* 0x017020031a0085a7 */ /* 0x000e64000800007f */
[----:B-1----:R-:W-:Y:S05]  /*d4d0*/  @!P0 BRA `(.L_x_11069) ;  /* 0xfffffffc00f08947 */ /* 0x002fea000383ffff */
[----:B------:R-:W-:Y:S05]  /*d4e0*/  BRA `(.L_x_11130) ;  /* 0xffffffd800207947 */ /* 0x000fea000383ffff */
.L_x_11072:
[----:B0-----:R0:W1:Y:S02]  /*d4f0*/  SYNCS.PHASECHK.TRANS64.TRYWAIT P1, [R6+URZ+0x17080], R10 ;  /* 0x0170800a060075a7 */ /* 0x001064000802017f */
[----:B-1----:R-:W-:Y:S05]  /*d500*/  @!P1 NANOSLEEP.SYNCS 0x989680 ;  /* 0x009896800000995d */ /* 0x002fea0003900000 */
[----:B------:R-:W1:Y:S02]  /*d510*/  @!P1 SYNCS.PHASECHK.TRANS64 P1, [R6+URZ+0x17080], R10 ;  /* 0x0170800a060095a7 */ /* 0x000e64000802007f */
[----:B-1----:R-:W-:Y:S05]  /*d520*/  @!P1 BRA `(.L_x_11072) ;  /* 0xfffffffc00f09947 */ /* 0x002fea000383ffff */
[----:B------:R-:W-:Y:S05]  /*d530*/  BRA `(.L_x_11131) ;  /* 0xffffffd800f47947 */ /* 0x000fea000383ffff */
.L_x_11073:
[----:B------:R-:W-:Y:S01]  /*d540*/  BSSY B0, `(.L_x_11132) ;  /* 0x0000008000007945 */ /* 0x000fe20003800000 */
[----:B------:R-:W-:Y:S01]  /*d550*/  IMAD.MOV.U32 R13, RZ, RZ, R27 ;  /* 0x000000ffff0d7224 */ /* 0x000fe200078e001b */
[----:B------:R-:W-:Y:S01]  /*d560*/  MOV R11, 0x1e1f ;  /* 0x00001e1f000b7802 */ /* 0x000fe20000000f00 */
[----:B------:R-:W-:Y:S02]  /*d570*/  IMAD.MOV.U32 R12, RZ, RZ, RZ ;  /* 0x000000ffff0c7224 */ /* 0x000fe400078e00ff */
[----:B------:R-:W-:-:S07]  /*d580*/  IMAD.MOV.U32 R15, RZ, RZ, -0x1 ;  /* 0xffffffffff0f7424 */ /* 0x000fce00078e00ff */
[----:B0-2---:R-:W-:Y:S05]  /*d590*/  WARPSYNC.COLLECTIVE R15, `(.L_x_11133) ;  /* 0x000000000f087348 */ /* 0x005fea0003c00000 */
[----:B--2---:R1:W2:Y:S02]  /*d5a0*/  SHFL.IDX P6, R14, R13, R12, R11 ;  /* 0x0000000c0d0e7389 */ /* 0x0042a400000c000b */
[----:B012---:R-:W-:Y:S01]  /*d5b0*/  ENDCOLLECTIVE ;  /* 0x000000000000791b */ /* 0x007fe20003800000 */
.L_x_11133:
[----:B------:R-:W-:Y:S05]  /*d5c0*/  BSYNC B0 ;  /* 0x0000000000007941 */ /* 0x000fea0003800000 */
.L_x_11132:
        /* <DEDUP_REMOVED lines=8> */
.L_x_11134:
[----:B------:R-:W-:Y:S01]  /*d650*/  IMAD.MOV.U32 R13, RZ, RZ, R27 ;  /* 0x000000ffff0d7224 */ /* 0x000fe200078e001b */
[----:B------:R-:W-:Y:S01]  /*d660*/  MOV R12, 0x1 ;  /* 0x00000001000c7802 */ /* 0x000fe20000000f00 */
[----:B------:R-:W-:-:S07]  /*d670*/  IMAD.MOV.U32 R2, RZ, RZ, R14 ;  /* 0x000000ffff027224 */ /* 0x000fce00078e000e */
[----:B------:R-:W-:Y:S05]  /*d680*/  WARPSYNC.COLLECTIVE R15, `(.L_x_11135) ;  /* 0x000000000f087348 */ /* 0x000fea0003c00000 */
[----:B------:R0:W1:Y:S02]  /*d690*/  SHFL.IDX P6, R14, R13, R12, R11 ;  /* 0x0000000c0d0e7389 */ /* 0x00006400000c000b */
[----:B01----:R-:W-:Y:S01]  /*d6a0*/  ENDCOLLECTIVE ;  /* 0x000000000000791b */ /* 0x003fe20003800000 */
.L_x_11135:
[----:B------:R-:W-:Y:S01]  /*d6b0*/  IADD3 R2, P1, R25, R2, RZ ;  /* 0x0000000219027210 */ /* 0x000fe20007f3e0ff */
[----:B------:R-:W-:-:S04]  /*d6c0*/  IMAD R25, R0, 0x3000, R22 ;  /* 0x0000300000197824 */ /* 0x000fc800078e0216 */
        /* <DEDUP_REMOVED lines=12> */
.L_x_11136:
[----:B------:R-:W-:Y:S01]  /*d790*/  IMAD.MOV.U32 R2, RZ, RZ, R14 ;  /* 0x000000ffff027224 */ /* 0x000fe200078e000e */
[----:B------:R-:W-:Y:S06]  /*d7a0*/  BRA `(.L_x_11137) ;  /* 0xffffffdc00107947 */ /* 0x000fec000383ffff */
.L_x_11076:
[----:B---3--:R3:W4:Y:S02]  /*d7b0*/  SYNCS.PHASECHK.TRANS64.TRYWAIT P1, [R6+URZ+0x17040], R10 ;  /* 0x0170400a060075a7 */ /* 0x008724000802017f */
[----:B----4-:R-:W-:Y:S05]  /*d7c0*/  @!P1 NANOSLEEP.SYNCS 0x989680 ;  /* 0x009896800000995d */ /* 0x010fea0003900000 */
[----:B------:R-:W4:Y:S02]  /*d7d0*/  @!P1 SYNCS.PHASECHK.TRANS64 P1, [R6+URZ+0x17040], R10 ;  /* 0x0170400a060095a7 */ /* 0x000f24000802007f */
[----:B----4-:R-:W-:Y:S05]  /*d7e0*/  @!P1 BRA `(.L_x_11076) ;  /* 0xfffffffc00f09947 */ /* 0x010fea000383ffff */
[----:B------:R-:W-:Y:S05]  /*d7f0*/  BRA `(.L_x_11138) ;  /* 0xffffffdc00647947 */ /* 0x000fea000383ffff */
.L_x_11077:
[----:B------:R-:W-:Y:S01]  /*d800*/  BSSY B0, `(.L_x_11139) ;  /* 0x0000008000007945 */ /* 0x000fe20003800000 */
[----:B------:R-:W-:Y:S01]  /*d810*/  IMAD.MOV.U32 R13, RZ, RZ, R9 ;  /* 0x000000ffff0d7224 */ /* 0x000fe200078e0009 */
[----:B------:R-:W-:Y:S01]  /*d820*/  MOV R12, RZ ;  /* 0x000000ff000c7202 */ /* 0x000fe20000000f00 */
[----:B------:R-:W-:Y:S02]  /*d830*/  IMAD.MOV.U32 R11, RZ, RZ, 0x1e1f ;  /* 0x00001e1fff0b7424 */ /* 0x000fe400078e00ff */
[----:B------:R-:W-:-:S07]  /*d840*/  IMAD.MOV.U32 R15, RZ, RZ, -0x1 ;  /* 0xffffffffff0f7424 */ /* 0x000fce00078e00ff */
[----:B0-23--:R-:W-:Y:S05]  /*d850*/  WARPSYNC.COLLECTIVE R15, `(.L_x_11140) ;  /* 0x000000000f087348 */ /* 0x00dfea0003c00000 */
[----:B--2---:R1:W2:Y:S02]  /*d860*/  SHFL.IDX P6, R14, R13, R12, R11 ;  /* 0x0000000c0d0e7389 */ /* 0x0042a400000c000b */
[----:B0123--:R-:W-:Y:S01]  /*d870*/  ENDCOLLECTIVE ;  /* 0x000000000000791b */ /* 0x00ffe20003800000 */
.L_x_11140:
[----:B------:R-:W-:Y:S05]  /*d880*/  BSYNC B0 ;  /* 0x0000000000007941 */ /* 0x000fea0003800000 */
.L_x_11139:
[----:B------:R0:W5:Y:S01]  /*d890*/  LDL R25, [R1] ;  /* 0x0000000001197983 */ /* 0x0001620000100800 */
[----:B------:R-:W-:Y:S01]  /*d8a0*/  IMAD.MOV.U32 R13, RZ, RZ, R7 ;  /* 0x000000ffff0d7224 */ /* 0x000fe200078e0007 */
[----:B------:R-:W-:Y:S01]  /*d8b0*/  MOV R12, RZ ;  /* 0x000000ff000c7202 */ /* 0x000fe20000000f00 */
[----:B------:R-:W-:Y:S02]  /*d8c0*/  IMAD.MOV.U32 R11, RZ, RZ, 0x1e1f ;  /* 0x00001e1fff0b7424 */ /* 0x000fe400078e00ff */
[----:B------:R-:W-:Y:S02]  /*d8d0*/  IMAD.MOV.U32 R15, RZ, RZ, -0x1 ;  /* 0xffffffffff0f7424 */ /* 0x000fe400078e00ff */
[----:B------:R-:W-:-:S07]  /*d8e0*/  IMAD.MOV.U32 R3, RZ, RZ, R14 ;  /* 0x000000ffff037224 */ /* 0x000fce00078e000e */
[----:B0----5:R-:W-:Y:S05]  /*d8f0*/  WARPSYNC.COLLECTIVE R15, `(.L_x_11141) ;  /* 0x000000000f087348 */ /* 0x021fea0003c00000 */
[----:B------:R1:W2:Y:S02]  /*d900*/  SHFL.IDX P6, R14, R13, R12, R11 ;  /* 0x0000000c0d0e7389 */ /* 0x0002a400000c000b */
[----:B012--5:R-:W-:Y:S01]  /*d910*/  ENDCOLLECTIVE ;  /* 0x000000000000791b */ /* 0x027fe20003800000 */
.L_x_11141:
[----:B------:R-:W-:Y:S01]  /*d920*/  MOV R13, R9 ;  /* 0x00000009000d7202 */ /* 0x000fe20000000f00 */
[----:B------:R-:W-:Y:S01]  /*d930*/  IMAD.MOV.U32 R12, RZ, RZ, 0x1 ;  /* 0x00000001ff0c7424 */ /* 0x000fe200078e00ff */
[----:B------:R-:W-:-:S13]  /*d940*/  IADD3 R2, P1, R21, R14, RZ ;  /* 0x0000000e15027210 */ /* 0x000fda0007f3e0ff */
[----:B------:R-:W-:Y:S05]  /*d950*/  WARPSYNC.COLLECTIVE R15, `(.L_x_11142) ;  /* 0x000000000f087348 */ /* 0x000fea0003c00000 */
[----:B------:R0:W1:Y:S02]  /*d960*/  SHFL.IDX P6, R14, R13, R12, R11 ;  /* 0x0000000c0d0e7389 */ /* 0x00006400000c000b */
[----:B01----:R-:W-:Y:S01]  /*d970*/  ENDCOLLECTIVE ;  /* 0x000000000000791b */ /* 0x003fe20003800000 */
.L_x_11142:
[----:B------:R-:W-:Y:S02]  /*d980*/  IMAD.X R3, RZ, RZ, R3, P1 ;  /* 0x000000ffff037224 */ /* 0x000fe400008e0603 */
[----:B------:R-:W-:Y:S02]  /*d990*/  IMAD.MOV.U32 R13, RZ, RZ, R7 ;  /* 0x000000ffff0d7224 */ /* 0x000fe400078e0007 */
[----:B------:R-:W-:-:S07]  /*d9a0*/  IMAD.MOV.U32 R9, RZ, RZ, R14 ;  /* 0x000000ffff097224 */ /* 0x000fce00078e000e */
[----:B------:R-:W-:Y:S05]  /*d9b0*/  WARPSYNC.COLLECTIVE R15, `(.L_x_11143) ;  /* 0x000000000f087348 */ /* 0x000fea0003c00000 */
[----:B------:R0:W1:Y:S02]  /*d9c0*/  SHFL.IDX P6, R14, R13, R12, R11 ;  /* 0x0000000c0d0e7389 */ /* 0x00006400000c000b */
[----:B01----:R-:W-:Y:S01]  /*d9d0*/  ENDCOLLECTIVE ;  /* 0x000000000000791b */ /* 0x003fe20003800000 */
.L_x_11143:
[----:B------:R-:W-:-:S04]  /*d9e0*/  IMAD R8, R0, 0x3000, R25 ;  /* 0x0000300000087824 */ /* 0x000fc800078e0219 */
[----:B------:R-:W-:-:S05]  /*d9f0*/  VIADD R8, R8, UR44 ;  /* 0x0000002c08087c36 */ /* 0x000fca0008000000 */
[----:B------:R-:W-:Y:S01]  /*da00*/  @!PT LDS RZ, [RZ] ;  /* 0x00000000fffff984 */ /* 0x000fe20000000800 */
[----:B------:R-:W-:Y:S01]  /*da10*/  @!PT LDS RZ, [RZ] ;  /* 0x00000000fffff984 */ /* 0x000fe20000000800 */
[----:B------:R-:W-:Y:S01]  /*da20*/  @!PT LDS RZ, [RZ] ;  /* 0x00000000fffff984 */ /* 0x000fe20000000800 */
[----:B------:R0:W-:Y:S04]  /*da30*/  LDGSTS.E.BYPASS.LTC128B.128 [R8+0x10c00], desc[UR38][R2.64], !P4 ;  /* 0x10c0000002087fae */ /* 0x0001e8000e101d66 */
[----:B------:R0:W-:Y:S04]  /*da40*/  LDGSTS.E.BYPASS.LTC128B.128 [R8+0x11c00], desc[UR38][R2.64+0x20], !P3 ;  /* 0x11c0002002087fae */ /* 0x0001e8000d901d66 */
[----:B------:R0:W-:Y:S01]  /*da50*/  LDGSTS.E.BYPASS.LTC128B.128 [R8+0x12c00], desc[UR38][R2.64+0x40], !P2 ;  /* 0x12c0004002087fae */ /* 0x0001e2000d101d66 */
[----:B------:R-:W-:Y:S05]  /*da60*/  BRA `(.L_x_11144) ;  /* 0xffffffdc006c7947 */ /* 0x000fea000383ffff */
.L_x_11080:
[----:B0-----:R0:W1:Y:S02]  /*da70*/  SYNCS.PHASECHK.TRANS64.TRYWAIT P2, [R2+URZ+0x17070], R3 ;  /* 0x01707003020075a7 */ /* 0x001064000804017f */
[----:B-1----:R-:W-:Y:S05]  /*da80*/  @!P2 NANOSLEEP.SYNCS 0x989680 ;  /* 0x009896800000a95d */ /* 0x002fea0003900000 */
[----:B------:R-:W1:Y:S02]  /*da90*/  @!P2 SYNCS.PHASECHK.TRANS64 P2, [R2+URZ+0x17070], R3 ;  /* 0x017070030200a5a7 */ /* 0x000e64000804007f */
[----:B-1----:R-:W-:Y:S05]  /*daa0*/  @!P2 BRA `(.L_x_11080) ;  /* 0xfffffffc00f0a947 */ /* 0x002fea000383ffff */
[----:B------:R-:W-:Y:S05]  /*dab0*/  BRA `(.L_x_11145) ;  /* 0xffffffdc00cc7947 */ /* 0x000fea000383ffff */
.L_x_11082:
[----:B0-----:R0:W1:Y:S02]  /*dac0*/  SYNCS.PHASECHK.TRANS64.TRYWAIT P2, [R2+URZ+0x17060], R5 ;  /* 0x01706005020075a7 */ /* 0x001064000804017f */
[----:B-1----:R-:W-:Y:S05]  /*dad0*/  @!P2 NANOSLEEP.SYNCS 0x989680 ;  /* 0x009896800000a95d */ /* 0x002fea0003900000 */
[----:B------:R-:W1:Y:S02]  /*dae0*/  @!P2 SYNCS.PHASECHK.TRANS64 P2, [R2+URZ+0x17060], R5 ;  /* 0x017060050200a5a7 */ /* 0x000e64000804007f */
[----:B-1----:R-:W-:Y:S05]  /*daf0*/  @!P2 BRA `(.L_x_11082) ;  /* 0xfffffffc00f0a947 */ /* 0x002fea000383ffff */
[----:B------:R-:W-:Y:S05]  /*db00*/  BRA `(.L_x_11146) ;  /* 0xffffffdc00dc7947 */ /* 0x000fea000383ffff */
.L_x_11089:
[----:B0-----:R0:W1:Y:S02]  /*db10*/  SYNCS.PHASECHK.TRANS64.TRYWAIT P0, [R3+URZ+0x17070], R2 ;  /* 0x01707002030075a7 */ /* 0x001064000800017f */
[----:B-1----:R-:W-:Y:S05]  /*db20*/  @!P0 NANOSLEEP.SYNCS 0x989680 ;  /* 0x009896800000895d */ /* 0x002fea0003900000 */
[----:B------:R-:W1:Y:S02]  /*db30*/  @!P0 SYNCS.PHASECHK.TRANS64 P0, [R3+URZ+0x17070], R2 ;  /* 0x01707002030085a7 */ /* 0x000e64000800007f */
[----:B-1----:R-:W-:Y:S05]  /*db40*/  @!P0 BRA `(.L_x_11089) ;  /* 0xfffffffc00f08947 */ /* 0x002fea000383ffff */
[----:B------:R-:W-:Y:S05]  /*db50*/  BRA `(.L_x_11147) ;  /* 0xffffffe400207947 */ /* 0x000fea000383ffff */
.L_x_11091:
[----:B0-----:R0:W1:Y:S02]  /*db60*/  SYNCS.PHASECHK.TRANS64.TRYWAIT P0, [R3+URZ+0x17060], R4 ;  /* 0x01706004030075a7 */ /* 0x001064000800017f */
[----:B-1----:R-:W-:Y:S05]  /*db70*/  @!P0 NANOSLEEP.SYNCS 0x989680 ;  /* 0x009896800000895d */ /* 0x002fea0003900000 */
[----:B------:R-:W1:Y:S02]  /*db80*/  @!P0 SYNCS.PHASECHK.TRANS64 P0, [R3+URZ+0x17060], R4 ;  /* 0x01706004030085a7 */ /* 0x000e64000800007f */
[----:B-1----:R-:W-:Y:S05]  /*db90*/  @!P0 BRA `(.L_x_11091) ;  /* 0xfffffffc00f08947 */ /* 0x002fea000383ffff */
[----:B------:R-:W-:Y:S05]  /*dba0*/  BRA `(.L_x_11148) ;  /* 0xffffffe400387947 */ /* 0x000fea000383ffff */
.L_x_11094:
[----:B-1----:R1:W2:Y:S02]  /*dbb0*/  SYNCS.PHASECHK.TRANS64.TRYWAIT P0, [R7+URZ+0x17020], R2 ;  /* 0x01702002070075a7 */ /* 0x0022a4000800017f */
[----:B--2---:R-:W-:Y:S05]  /*dbc0*/  @!P0 NANOSLEEP.SYNCS 0x989680 ;  /* 0x009896800000895d */ /* 0x004fea0003900000 */
[----:B------:R-:W2:Y:S02]  /*dbd0*/  @!P0 SYNCS.PHASECHK.TRANS64 P0, [R7+URZ+0x17020], R2 ;  /* 0x01702002070085a7 */ /* 0x000ea4000800007f */
[----:B--2---:R-:W-:Y:S05]  /*dbe0*/  @!P0 BRA `(.L_x_11094) ;  /* 0xfffffffc00f08947 */ /* 0x004fea000383ffff */
[----:B------:R-:W-:Y:S05]  /*dbf0*/  BRA `(.L_x_11149) ;  /* 0xffffffe800687947 */ /* 0x000fea000383ffff */
.L_x_11096:
[----:B-1----:R1:W2:Y:S02]  /*dc00*/  SYNCS.PHASECHK.TRANS64.TRYWAIT P1, [R5+URZ+0x17040], R2 ;  /* 0x01704002050075a7 */ /* 0x0022a4000802017f */
[----:B--2---:R-:W-:Y:S05]  /*dc10*/  @!P1 NANOSLEEP.SYNCS 0x989680 ;  /* 0x009896800000995d */ /* 0x004fea0003900000 */
[----:B------:R-:W2:Y:S02]  /*dc20*/  @!P1 SYNCS.PHASECHK.TRANS64 P1, [R5+URZ+0x17040], R2 ;  /* 0x01704002050095a7 */ /* 0x000ea4000802007f */
[----:B--2---:R-:W-:Y:S05]  /*dc30*/  @!P1 BRA `(.L_x_11096) ;  /* 0xfffffffc00f09947 */ /* 0x004fea000383ffff */
[----:B------:R-:W-:Y:S05]  /*dc40*/  BRA `(.L_x_11150) ;  /* 0xffffffe800a47947 */ /* 0x000fea000383ffff */
.L_x_11098:
[----:B--2---:R2:W3:Y:S02]  /*dc50*/  SYNCS.PHASECHK.TRANS64.TRYWAIT P1, [R7+URZ+0x17040], R0 ;  /* 0x01704000070075a7 */ /* 0x0044e4000802017f */
[----:B---3--:R-:W-:Y:S05]  /*dc60*/  @!P1 NANOSLEEP.SYNCS 0x989680 ;  /* 0x009896800000995d */ /* 0x008fea0003900000 */
[----:B------:R-:W3:Y:S02]  /*dc70*/  @!P1 SYNCS.PHASECHK.TRANS64 P1, [R7+URZ+0x17040], R0 ;  /* 0x01704000070095a7 */ /* 0x000ee4000802007f */
[----:B---3--:R-:W-:Y:S05]  /*dc80*/  @!P1 BRA `(.L_x_11098) ;  /* 0xfffffffc00f09947 */ /* 0x008fea000383ffff */
[----:B------:R-:W-:Y:S05]  /*dc90*/  BRA `(.L_x_11151) ;  /* 0xffffffe800b07947 */ /* 0x000fea000383ffff */
.L_x_11100:
[----:B---3--:R3:W4:Y:S02]  /*dca0*/  SYNCS.PHASECHK.TRANS64.TRYWAIT P1, [R5+URZ+0x17060], R2 ;  /* 0x01706002050075a7 */ /* 0x008724000802017f */
[----:B----4-:R-:W-:Y:S05]  /*dcb0*/  @!P1 NANOSLEEP.SYNCS 0x989680 ;  /* 0x009896800000995d */ /* 0x010fea0003900000 */
[----:B------:R-:W4:Y:S02]  /*dcc0*/  @!P1 SYNCS.PHASECHK.TRANS64 P1, [R5+URZ+0x17060], R2 ;  /* 0x01706002050095a7 */ /* 0x000f24000802007f */
[----:B----4-:R-:W-:Y:S05]  /*dcd0*/  @!P1 BRA `(.L_x_11100) ;  /* 0xfffffffc00f09947 */ /* 0x010fea000383ffff */
[----:B------:R-:W-:Y:S05]  /*dce0*/  BRA `(.L_x_11152) ;  /* 0xffffffe800ac7947 */ /* 0x000fea000383ffff */
.L_x_11102:
[----:B----4-:R4:W0:Y:S02]  /*dcf0*/  SYNCS.PHASECHK.TRANS64.TRYWAIT P1, [R7+URZ+0x17060], R0 ;  /* 0x01706000070075a7 */ /* 0x010824000802017f */
[----:B0-----:R-:W-:Y:S05]  /*dd00*/  @!P1 NANOSLEEP.SYNCS 0x989680 ;  /* 0x009896800000995d */ /* 0x001fea0003900000 */
[----:B------:R-:W0:Y:S02]  /*dd10*/  @!P1 SYNCS.PHASECHK.TRANS64 P1, [R7+URZ+0x17060], R0 ;  /* 0x01706000070095a7 */ /* 0x000e24000802007f */
[----:B0-----:R-:W-:Y:S05]  /*dd20*/  @!P1 BRA `(.L_x_11102) ;  /* 0xfffffffc00f09947 */ /* 0x001fea000383ffff */
[----:B------:R-:W-:Y:S05]  /*dd30*/  BRA `(.L_x_11153) ;  /* 0xffffffe800a87947 */ /* 0x000fea000383ffff */
.L_x_11104:
[----:B------:R0:W0:Y:S02]  /*dd40*/  SYNCS.PHASECHK.TRANS64.TRYWAIT P1, [R5+URZ+0x17080], R2 ;  /* 0x01708002050075a7 */ /* 0x000024000802017f */
[----:B0-----:R-:W-:Y:S05]  /*dd50*/  @!P1 NANOSLEEP.SYNCS 0x989680 ;  /* 0x009896800000995d */ /* 0x001fea0003900000 */
[----:B------:R-:W0:Y:S02]  /*dd60*/  @!P1 SYNCS.PHASECHK.TRANS64 P1, [R5+URZ+0x17080], R2 ;  /* 0x01708002050095a7 */ /* 0x000e24000802007f */
[----:B0-----:R-:W-:Y:S05]  /*dd70*/  @!P1 BRA `(.L_x_11104) ;  /* 0xfffffffc00f09947 */ /* 0x001fea000383ffff */
[----:B------:R-:W-:Y:S05]  /*dd80*/  BRA `(.L_x_11154) ;  /* 0xffffffe800a47947 */ /* 0x000fea000383ffff */
.L_x_11155:
        /* <DEDUP_REMOVED lines=15> */
.L_x_16293:


//--------------------- .text._ZN7cutlass13device_kernelIN5flash11enable_sm90INS1_16FlashAttnFwdSm90INS1_25CollectiveMainloopFwdSm90ILi2EN4cute5tupleIJNS5_1CILi1EEES8_S8_EEENS6_IJNS7_ILi192EEENS7_ILi128EEENS7_ILi96EEEEEELi96ENS_12float_e4m3_tEfNS_4arch4Sm90ELb0ELb0ELb1ELb1ELb1ELb0ELb0ELb1ELb1ELb1ELb1ELb0EEENS1_21CollectiveEpilogueFwdINS6_IJSA_SC_SB_EEES9_NS_10bfloat16_tESG_Li384ELb1ELb1ELb1ELb1EEENS1_36VarlenDynamicPersistentTileSchedulerILi192ELi128ELi384ELi128ELb1ELb1ELb1ELb0ELb1ELb1EEEEEEEEEvNT_6ParamsE --------------------------
	.section	.text._ZN7cutlass13device_kernelIN5flash11enable_sm90INS1_16FlashAttnFwdSm90INS1_25CollectiveMainloopFwdSm90ILi2EN4cute5tupleIJNS5_1CILi1EEES8_S8_EEENS6_IJNS7_ILi192EEENS7_ILi128EEENS7_ILi96EEEEEELi96ENS_12float_e4m3_tEfNS_4arch4Sm90ELb0ELb0ELb1ELb1ELb1ELb0ELb0ELb1ELb1ELb1ELb1ELb0EEENS1_21CollectiveEpilogueFwdINS6_IJSA_SC_SB_EEES9_NS_10bfloat16_tESG_Li384ELb1ELb1ELb1ELb1EEENS1_36VarlenDynamicPersistentTileSchedulerILi192ELi128ELi384ELi128ELb1ELb1ELb1ELb0ELb1ELb1EEEEEEEEEvNT_6ParamsE,"ax",@progbits
	.align	128
.text._ZN7cutlass13device_kernelIN5flash11enable_sm90INS1_16FlashAttnFwdSm90INS1_25CollectiveMainloopFwdSm90ILi2EN4cute5tupleIJNS5_1CILi1EEES8_S8_EEENS6_IJNS7_ILi192EEENS7_ILi128EEENS7_ILi96EEEEEELi96ENS_12float_e4m3_tEfNS_4arch4Sm90ELb0ELb0ELb1ELb1ELb1ELb0ELb0ELb1ELb1ELb1ELb1ELb0EEENS1_21CollectiveEpilogueFwdINS6_IJSA_SC_SB_EEES9_NS_10bfloat16_tESG_Li384ELb1ELb1ELb1ELb1EEENS1_36VarlenDynamicPersistentTileSchedulerILi192ELi128ELi384ELi128ELb1ELb1ELb1ELb0ELb1ELb1EEEEEEEEEvNT_6ParamsE:
        .type           _ZN7cutlass13device_kernelIN5flash11enable_sm90INS1_16FlashAttnFwdSm90INS1_25CollectiveMainloopFwdSm90ILi2EN4cute5tupleIJNS5_1CILi1EEES8_S8_EEENS6_IJNS7_ILi192EEENS7_ILi128EEENS7_ILi96EEEEEELi96ENS_12float_e4m3_tEfNS_4arch4Sm90ELb0ELb0ELb1ELb1ELb1ELb0ELb0ELb1ELb1ELb1ELb1ELb0EEENS1_21CollectiveEpilogueFwdINS6_IJSA_SC_SB_EEES9_NS_10bfloat16_tESG_Li384ELb1ELb1ELb1ELb1EEENS1_36VarlenDynamicPersistentTileSchedulerILi192ELi128ELi384ELi128ELb1ELb1ELb1ELb0ELb1ELb1EEEEEEEEEvNT_6ParamsE,@function
        .size           _ZN7cutlass13device_kernelIN5flash11enable_sm90INS1_16FlashAttnFwdSm90INS1_25CollectiveMainloopFwdSm90ILi2EN4cute5tupleIJNS5_1CILi1EEES8_S8_EEENS6_IJNS7_ILi192EEENS7_ILi128EEENS7_ILi96EEEEEELi96ENS_12float_e4m3_tEfNS_4arch4Sm90ELb0ELb0ELb1ELb1ELb1ELb0ELb0ELb1ELb1ELb1ELb1ELb0EEENS1_21CollectiveEpilogueFwdINS6_IJSA_SC_SB_EEES9_NS_10bfloat16_tESG_Li384ELb1ELb1ELb1ELb1EEENS1_36VarlenDynamicPersistentTileSchedulerILi192ELi128ELi384ELi128ELb1ELb1ELb1ELb0ELb1ELb1EEEEEEEEEvNT_6ParamsE,(.L_x_16294 - _ZN7cutlass13device_kernelIN5flash11enable_sm90INS1_16FlashAttnFwdSm90INS1_25CollectiveMainloopFwdSm90ILi2EN4cute5tupleIJNS5_1CILi1EEES8_S8_EEENS6_IJNS7_ILi192EEENS7_ILi128EEENS7_ILi96EEEEEELi96ENS_12float_e4m3_tEfNS_4arch4Sm90ELb0ELb0ELb1ELb1ELb1ELb0ELb0ELb1ELb1ELb1ELb1ELb0EEENS1_21CollectiveEpilogueFwdINS6_IJSA_SC_SB_EEES9_NS_10bfloat16_tESG_Li384ELb1ELb1ELb1ELb1EEENS1_36VarlenDynamicPersistentTileSchedulerILi192ELi128ELi384ELi128ELb1ELb1ELb1ELb0ELb1ELb1EEEEEEEEEvNT_6ParamsE)
        .other          _ZN7cutlass13device_kernelIN5flash11enable_sm90INS1_16FlashAttnFwdSm90INS1_25CollectiveMainloopFwdSm90ILi2EN4cute5tupleIJNS5_1CILi1EEES8_S8_EEENS6_IJNS7_ILi192EEENS7_ILi128EEENS7_ILi96EEEEEELi96ENS_12float_e4m3_tEfNS_4arch4Sm90ELb0ELb0ELb1ELb1ELb1ELb0ELb0ELb1ELb1ELb1ELb1ELb0EEENS1_21CollectiveEpilogueFwdINS6_IJSA_SC_SB_EEES9_NS_10bfloat16_tESG_Li384ELb1ELb1ELb1ELb1EEENS1_36VarlenDynamicPersistentTileSchedulerILi192ELi128ELi384ELi128ELb1ELb1ELb1ELb0ELb1ELb1EEEEEEEEEvNT_6ParamsE,@"STO_CUDA_ENTRY STV_DEFAULT"
_ZN7cutlass13device_kernelIN5flash11enable_sm90INS1_16FlashAttnFwdSm90INS1_25CollectiveMainloopFwdSm90ILi2EN4cute5tupleIJNS5_1CILi1EEES8_S8_EEENS6_IJNS7_ILi192EEENS7_ILi128EEENS7_ILi96EEEEEELi96ENS_12float_e4m3_tEfNS_4arch4Sm90ELb0ELb0ELb1ELb1ELb1ELb0ELb0ELb1ELb1ELb1ELb1ELb0EEENS1_21CollectiveEpilogueFwdINS6_IJSA_SC_SB_EEES9_NS_10bfloat16_tESG_Li384ELb1ELb1ELb1ELb1EEENS1_36VarlenDynamicPersistentTileSchedulerILi192ELi128ELi384ELi128ELb1ELb1ELb1ELb0ELb1ELb1EEEEEEEEEvNT_6ParamsE:
        /* <DEDUP_REMOVED lines=45> */
.L_x_11156:
        /* <DEDUP_REMOVED lines=22> */
.L_x_11157:
        /* <DEDUP_REMOVED lines=18> */
.L_x_11158:
        /* <DEDUP_REMOVED lines=22> */
.L_x_11159:
[----:B------:R-:W5:Y:S01]  /*06b0*/  SHFL.IDX PT, R4, R0, RZ, 0x1f ;  /* 0x00001fff00047589 */ /* 0x000f6200000e0000 */
[----:B------:R-:W-:Y:S01]  /*06c0*/  R2UR UR9, R3 ;  /* 0x00000000030972ca */ /* 0x000fe200000e0000 */
        /* <DEDUP_REMOVED lines=22> */
.L_x_11160:
        /* <DEDUP_REMOVED lines=8> */
.L_x_11162:
[----:B------:R-:W-:-:S08]  /*08b0*/  NOP ;  /* 0x0000000000007918 */ /* 0x000fd00000000000 */
[----:B------:R-:W0:Y:S02]  /*08c0*/  USETMAXREG.TRY_ALLOC.CTAPOOL UP0, 0xa0 ;  /* 0x000000a0000079c8 */ /* 0x000e240008000600 */
[----:B0-----:R-:W-:-:S13]  /*08d0*/  PLOP3.LUT P0, PT, PT, PT, UP0, 0x80, 0x0 ;  /* 0x000000000000781c */ /* 0x001fda0003f0f008 */
[----:B------:R-:W-:Y:S05]  /*08e0*/  @!P0 BRA `(.L_x_11162) ;  /* 0xfffffffc00f08947 */ /* 0x000fea000383ffff */
[----:B------:R-:W0:Y:S08]  /*08f0*/  S2UR UR5, SR_CgaCtaId ;  /* 0x00000000000579c3 */ /* 0x000e300000008800 */
[----:B------:R-:W-:Y:S06]  /*0900*/  BAR.ARV 0x8, 0x200 ;  /* 0x0208000000007b1d */ /* 0x000fec0000002000 */
[----:B------:R-:W-:-:S02]  /*0910*/  UMOV UR4, 0x400 ;  /* 0x0000040000047882 */ /* 0x000fc40000000000 */
[----:B------:R-:W-:Y:S01]  /*0920*/  BAR.SYNC.DEFER_BLOCKING 0x5, 0x200 ;  /* 0x0148000000007b1d */ /* 0x000fe20000010000 */
[----:B0-----:R-:W-:-:S09]  /*0930*/  ULEA UR4, UR5, UR4, 0x18 ;  /* 0x0000000405047291 */ /* 0x001fd2000f8ec03f */
        /* <DEDUP_REMOVED lines=10> */
[----:B------:R-:W-:Y:S01]  /*09e0*/  UMOV UR37, URZ ;  /* 0x0000003f00257c82 */ /* 0x000fe20008000000 */
[----:B------:R-:W-:Y:S01]  /*09f0*/  UMOV UR38, URZ ;  /* 0x0000003f00267c82 */ /* 0x000fe20008000000 */
[----:B0-----:R-:W-:-:S05]  /*0a00*/  VIADD R12, R0, 0xffffff80 ;  /* 0xffffff80000c7836 */ /* 0x001fca0000000000 */
[----:B------:R-:W-:-:S04]  /*0a10*/  SHF.R.S32.HI R0, RZ, 0x1f, R12 ;  /* 0x0000001fff007819 */ /* 0x000fc8000001140c */
[CC--:B------:R-:W-:Y:S02]  /*0a20*/  LEA.HI R2, R0.reuse, R12.reuse, RZ, 0x7 ;  /* 0x0000000c00027211 */ /* 0x0c0fe400078f38ff */
[-C--:B------:R-:W-:Y:S02]  /*0a30*/  LEA.HI R4, R0, R12.reuse, RZ, 0x5 ;  /* 0x0000000c00047211 */ /* 0x080fe400078f28ff */
[----:B------:R-:W-:Y:S02]  /*0a40*/  LOP3.LUT R3, R2, 0xffffff80, RZ, 0xc0, !PT ;  /* 0xffffff8002037812 */ /* 0x000fe400078ec0ff */
[----:B------:R-:W-:Y:S01]  /*0a50*/  SHF.R.S32.HI R13, RZ, 0x7, R2 ;  /* 0x00000007ff0d7819 */ /* 0x000fe20000011402 */
[----:B------:R-:W-:Y:S02]  /*0a60*/  IMAD.SHL.U32 R5, R4, 0x10, RZ ;  /* 0x0000001004057824 */ /* 0x000fe400078e00ff */
[----:B------:R-:W-:Y:S01]  /*0a70*/  IMAD.IADD R11, R12, 0x1, -R3 ;  /* 0x000000010c0b7824 */ /* 0x000fe200078e0a03 */
[----:B------:R-:W-:-:S02]  /*0a80*/  LEA.HI R3, R0, R12, RZ, 0x4 ;  /* 0x0000000c00037211 */ /* 0x000fc400078f20ff */
[----:B------:R-:W-:Y:S02]  /*0a90*/  LOP3.LUT R5, R5, 0xfffffe00, RZ, 0xc0, !PT ;  /* 0xfffffe0005057812 */ /* 0x000fe400078ec0ff */
[----:B------:R-:W-:Y:S02]  /*0aa0*/  SHF.R.S32.HI R7, RZ, 0x1f, R11 ;  /* 0x0000001fff077819 */ /* 0x000fe4000001140b */
[----:B------:R-:W-:Y:S02]  /*0ab0*/  SHF.R.S32.HI R4, RZ, 0x4, R3 ;  /* 0x00000004ff047819 */ /* 0x000fe40000011403 */
[----:B------:R-:W-:Y:S02]  /*0ac0*/  LEA.HI R8, R7, R11, RZ, 0x2 ;  /* 0x0000000b07087211 */ /* 0x000fe400078f10ff */
[C---:B------:R-:W-:Y:S02]  /*0ad0*/  LOP3.LUT R2, R3.reuse, 0x7fffff0, RZ, 0xc0, !PT ;  /* 0x07fffff003027812 */ /* 0x040fe400078ec0ff */
[----:B------:R-:W-:-:S02]  /*0ae0*/  LEA.HI R3, R3, R4, RZ, 0x1 ;  /* 0x0000000403037211 */ /* 0x000fc400078f08ff */
[----:B------:R-:W-:Y:S01]  /*0af0*/  SHF.R.S32.HI R9, RZ, 0x2, R8 ;  /* 0x00000002ff097819 */ /* 0x000fe20000011408 */
[----:B------:R-:W-:Y:S01]  /*0b00*/  IMAD.IADD R2, R12, 0x1, -R2 ;  /* 0x000000010c027824 */ /* 0x000fe200078e0a02 */
[----:B------:R-:W-:Y:S02]  /*0b10*/  SHF.R.S32.HI R6, RZ, 0x1f, R8 ;  /* 0x0000001fff067819 */ /* 0x000fe40000011408 */
[----:B------:R-:W-:Y:S01]  /*0b20*/  LOP3.LUT R3, R3, 0x1ffffffe, RZ, 0xc0, !PT ;  /* 0x1ffffffe03037812 */ /* 0x000fe200078ec0ff */
[----:B------:R-:W-:Y:S01]  /*0b30*/  IMAD R2, R2, 0x20, R5 ;  /* 0x0000002002027824 */ /* 0x000fe200078e0205 */
[----:B------:R-:W-:Y:S01]  /*0b40*/  LEA.HI R10, R6, R9, RZ, 0x3 ;  /* 0x00000009060a7211 */ /* 0x000fe200078f18ff */
[----:B------:R-:W-:Y:S01]  /*0b50*/  IMAD.HI R6, R13, 0x55555556, RZ ;  /* 0x555555560d067827 */ /* 0x000fe200078e02ff */
[----:B------:R-:W-:Y:S02]  /*0b60*/  LEA.HI R0, R0, R12, RZ, 0x2 ;  /* 0x0000000c00007211 */ /* 0x000fe400078f10ff */
[----:B------:R-:W-:Y:S01]  /*0b70*/  LOP3.LUT R10, R10, 0xfffffff8, RZ, 0xc0, !PT ;  /* 0xfffffff80a0a7812 */ /* 0x000fe200078ec0ff */
[----:B------:R-:W-:Y:S01]  /*0b80*/  IMAD.IADD R3, R4, 0x1, -R3 ;  /* 0x0000000104037824 */ /* 0x000fe200078e0a03 */
[----:B------:R-:W-:-:S02]  /*0b90*/  LOP3.LUT R4, R0, 0xfffffffc, RZ, 0xc0, !PT ;  /* 0xfffffffc00047812 */ /* 0x000fc400078ec0ff */
[----:B------:R-:W-:Y:S01]  /*0ba0*/  LEA.HI R7, R7, R11, RZ, 0x5 ;  /* 0x0000000b07077211 */ /* 0x000fe200078f28ff */
[----:B------:R-:W-:Y:S01]  /*0bb0*/  IMAD R2, R3, 0x8, R2 ;  /* 0x0000000803027824 */ /* 0x000fe200078e0202 */
[----:B------:R-:W-:Y:S01]  /*0bc0*/  LOP3.LUT R8, R8, 0x7ffffffc, RZ, 0xc0, !PT ;  /* 0x7ffffffc08087812 */ /* 0x000fe200078ec0ff */
[----:B------:R-:W-:Y:S01]  /*0bd0*/  IMAD.IADD R10, R9, 0x1, -R10 ;  /* 0x00000001090a7824 */ /* 0x000fe200078e0a0a */
[----:B------:R-:W-:Y:S01]  /*0be0*/  LEA.HI R6, R6, R6, RZ, 0x1 ;  /* 0x0000000606067211 */ /* 0x000fe200078f08ff */
[----:B------:R-:W-:Y:S01]  /*0bf0*/  IMAD.IADD R9, R12, 0x1, -R4 ;  /* 0x000000010c097824 */ /* 0x000fe200078e0a04 */
[----:B------:R-:W-:Y:S01]  /*0c00*/  SHF.R.S32.HI R7, RZ, 0x5, R7 ;  /* 0x00000005ff077819 */ /* 0x000fe20000011407 */
[----:B------:R0:W-:Y:S01]  /*0c10*/  STL [R1+0x38], R2 ;  /* 0x0000380201007387 */ /* 0x0001e20000100800 */
[----:B------:R-:W-:Y:S01]  /*0c20*/  IMAD.IADD R8, R11, 0x1, -R8 ;  /* 0x000000010b087824 */ /* 0x000fe200078e0a08 */
[----:B------:R-:W-:Y:S01]  /*0c30*/  SHF.R.S32.HI R0, RZ, 0x2, R0 ;  /* 0x00000002ff007819 */ /* 0x000fe20000011400 */
[----:B------:R-:W-:Y:S01]  /*0c40*/  IMAD R6, R6, -0x3, R13 ;  /* 0xfffffffd06067824 */ /* 0x000fe200078e020d */
[----:B------:R-:W-:Y:S01]  /*0c50*/  LEA.HI R3, R9, R9, RZ, 0x1 ;  /* 0x0000000909037211 */ /* 0x000fe200078f08ff */
[----:B------:R-:W-:-:S02]  /*0c60*/  IMAD R7, R7, 0x10, R10 ;  /* 0x0000001007077824 */ /* 0x000fc400078e020a */
[----:B------:R-:W-:Y:S01]  /*0c70*/  IMAD.SHL.U32 R4, R8, 0x2, RZ ;  /* 0x0000000208047824 */ /* 0x000fe200078e00ff */
[----:B------:R-:W-:Y:S01]  /*0c80*/  LOP3.LUT R3, R3, 0x1ffffffe, RZ, 0xc0, !PT ;  /* 0x1ffffffe03037812 */ /* 0x000fe200078ec0ff */
[----:B------:R-:W-:Y:S02]  /*0c90*/  IMAD R5, R6, 0x40, R7 ;  /* 0x0000004006057824 */ /* 0x000fe400078e0207 */
[----:B0-----:R-:W-:Y:S02]  /*0ca0*/  IMAD.SHL.U32 R2, R9, 0x8, RZ ;  /* 0x0000000809027824 */ /* 0x001fe400078e00ff */
[----:B------:R-:W-:Y:S01]  /*0cb0*/  VIADD R156, R4, 0x18 ;  /* 0x00000018049c7836 */ /* 0x000fe20000000000 */
[----:B------:R-:W-:Y:S01]  /*0cc0*/  STL [R1+0x30], R5 ;  /* 0x0000300501007387 */ /* 0x000fe20000100800 */
[C---:B------:R-:W-:Y:S02]  /*0cd0*/  VIADD R16, R2.reuse, 0x20 ;  /* 0x0000002002107836 */ /* 0x040fe40000000000 */
[----:B------:R-:W-:Y:S01]  /*0ce0*/  VIADD R17, R2, 0x40 ;  /* 0x0000004002117836 */ /* 0x000fe20000000000 */
[----:B------:R-:W-:Y:S01]  /*0cf0*/  STL [R1+0x4], R4 ;  /* 0x0000040401007387 */ /* 0x000fe20000100800 */
[C---:B------:R-:W-:Y:S01]  /*0d00*/  VIADD R153, R4.reuse, 0x30 ;  /* 0x0000003004997836 */ /* 0x040fe20000000000 */
[----:B------:R-:W-:Y:S01]  /*0d10*/  SHF.R.S32.HI R0, RZ, 0x1f, R16 ;  /* 0x0000001fff007819 */ /* 0x000fe20000011410 */
[C---:B------:R-:W-:Y:S01]  /*0d20*/  VIADD R0, R4.reuse, 0x8 ;  /* 0x0000000804007836 */ /* 0x040fe20000000000 */
[----:B------:R-:W-:Y:S01]  /*0d30*/  SHF.R.S32.HI R6, RZ, 0x1f, R17 ;  /* 0x0000001fff067819 */ /* 0x000fe20000011411 */
[----:B------:R-:W-:-:S02]  /*0d40*/  VIADD R22, R4, 0x48 ;  /* 0x0000004804167836 */ /* 0x000fc40000000000 */
[----:B------:R-:W-:Y:S01]  /*0d50*/  IMAD.IADD R3, R9, 0x1, -R3 ;  /* 0x0000000109037824 */ /* 0x000fe200078e0a03 */
[----:B------:R0:W-:Y:S01]  /*0d60*/  STL [R1], R0 ;  /* 0x0000000001007387 */ /* 0x0001e20000100800 */
[----:B------:R-:W-:Y:S01]  /*0d70*/  SHF.R.S32.HI R6, RZ, 0x1f, R0 ;  /* 0x0000001fff067819 */ /* 0x000fe20000011400 */
[C---:B------:R-:W-:Y:S02]  /*0d80*/  VIADD R157, R4.reuse, 0x10 ;  /* 0x00000010049d7836 */ /* 0x040fe40000000000 */
[C---:B------:R-:W-:Y:S02]  /*0d90*/  VIADD R155, R4.reuse, 0x20 ;  /* 0x00000020049b7836 */ /* 0x040fe40000000000 */
[----:B------:R1:W-:Y:S01]  /*0da0*/  STL [R1+0x2c], R6 ;  /* 0x00002c0601007387 */ /* 0x0003e20000100800 */
[C---:B------:R-:W-:Y:S02]  /*0db0*/  VIADD R154, R4.reuse, 0x28 ;  /* 0x00000028049a7836 */ /* 0x040fe40000000000 */
[C---:B------:R-:W-:Y:S01]  /*0dc0*/  VIADD R152, R4.reuse, 0x38 ;  /* 0x0000003804987836 */ /* 0x040fe20000000000 */
[----:B0-----:R-:W-:Y:S01]  /*0dd0*/  SHF.R.S32.HI R0, RZ, 0x1f, R156 ;  /* 0x0000001fff007819 */ /* 0x001fe2000001149c */
[C---:B------:R-:W-:Y:S01]  /*0de0*/  VIADD R23, R4.reuse, 0x40 ;  /* 0x0000004004177836 */ /* 0x040fe20000000000 */
[----:B------:R-:W-:Y:S01]  /*0df0*/  SHF.R.S32.HI R0, RZ, 0x1f, R153 ;  /* 0x0000001fff007819 */ /* 0x000fe20000011499 */
[C---:B------:R-:W-:Y:S01]  /*0e00*/  VIADD R19, R4.reuse, 0x50 ;  /* 0x0000005004137836 */ /* 0x040fe20000000000 */
[----:B------:R-:W-:Y:S01]  /*0e10*/  SHF.R.S32.HI R0, RZ, 0x1f, R22 ;  /* 0x0000001fff007819 */ /* 0x000fe20000011416 */
[----:B------:R-:W-:Y:S01]  /*0e20*/  IMAD R0, R3, 0x8, R5 ;  /* 0x0000000803007824 */ /* 0x000fe200078e0205 */
[----:B-1----:R-:W-:Y:S01]  /*0e30*/  SHF.R.S32.HI R6, RZ, 0x1f, R155 ;  /* 0x0000001fff067819 */ /* 0x002fe2000001149b */
[----:B------:R-:W-:Y:S01]  /*0e40*/  VIADD R18, R4, 0x58 ;  /* 0x0000005804127836 */ /* 0x000fe20000000000 */
[----:B------:R-:W-:-:S02]  /*0e50*/  SHF.R.S32.HI R4, RZ, 0x1f, R157 ;  /* 0x0000001fff047819 */ /* 0x000fc4000001149d */
[----:B------:R0:W-:Y:S01]  /*0e60*/  STL [R1+0x34], R0 ;  /* 0x0000340001007387 */ /* 0x0001e20000100800 */
[----:B------:R-:W-:Y:S02]  /*0e70*/  SHF.R.S32.HI R4, RZ, 0x1f, R154 ;  /* 0x0000001fff047819 */ /* 0x000fe4000001149a */
[----:B------:R-:W-:Y:S02]  /*0e80*/  SHF.R.S32.HI R6, RZ, 0x1f, R152 ;  /* 0x0000001fff067819 */ /* 0x000fe40000011498 */
[----:B------:R-:W-:Y:S02]  /*0e90*/  SHF.R.S32.HI R4, RZ, 0x1f, R23 ;  /* 0x0000001fff047819 */ /* 0x000fe40000011417 */
[----:B------:R-:W-:Y:S02]  /*0ea0*/  SHF.R.S32.HI R6, RZ, 0x1f, R19 ;  /* 0x0000001fff067819 */ /* 0x000fe40000011413 */
[----:B------:R-:W-:-:S07]  /*0eb0*/  SHF.R.S32.HI R4, RZ, 0x1f, R18 ;  /* 0x0000001fff047819 */ /* 0x000fce0000011412 */
.L_x_11204:
[----:B012-4-:R-:W1:Y:S01]  /*0ec0*/  LDC.64 R4, c[0x0][0xc88] ;  /* 0x00032200ff047b82 */ /* 0x017e620000000a00 */
[----:B------:R-:W-:Y:S01]  /*0ed0*/  ULDC.64 UR8, c[0x0][0xa28] ;  /* 0x00028a0000087ab9 */ /* 0x000fe20000000a00 */
[----:B------:R-:W-:Y:S01]  /*0ee0*/  ULDC.64 UR10, c[0x0][0xa20] ;  /* 0x00028800000a7ab9 */ /* 0x000fe20000000a00 */
[----:B------:R-:W-:Y:S01]  /*0ef0*/  ULDC UR4, c[0x0][0x424] ;  /* 0x0001090000047ab9 */ /* 0x000fe20000000800 */
[----:B------:R-:W-:Y:S01]  /*0f00*/  ULDC UR7, c[0x0][0x2f0] ;  /* 0x0000bc0000077ab9 */ /* 0x000fe20000000800 */
[----:B-1----:R-:W-:-:S06]  /*0f10*/  IMAD.WIDE R4, R39, 0x4, R4 ;  /* 0x0000000427047825 */ /* 0x002fcc00078e0204 */
        /* <DEDUP_REMOVED lines=39> */
[----:B0-----:R-:W3:Y:S01]  /*1190*/  LDG.E R0, desc[UR52][R4.64+0x4] ;  /* 0x0000043404007981 */ /* 0x001ee2000c1e1900 */
[----:B--2---:R-:W-:Y:S02]  /*11a0*/  R2UR UR4, R3 ;  /* 0x00000000030472ca */ /* 0x004fe400000e0000 */
[----:B---3--:R-:W-:-:S13]  /*11b0*/  R2UR UR6, R0 ;  /* 0x00000000000672ca */ /* 0x008fda00000e0000 */
[----:B------:R-:W-:-:S12]  /*11c0*/  UIADD3 UR4, -UR4, UR6, URZ ;  /* 0x0000000604047290 */ /* 0x000fd8000fffe13f */
.L_x_11163:
        /* <DEDUP_REMOVED lines=22> */
[-C--:B0-----:R-:W-:Y:S01]  /*1330*/  IABS R0, R4.reuse ;  /* 0x0000000400007213 */ /* 0x081fe20000000000 */
        /* <DEDUP_REMOVED lines=28> */
.L_x_11164:
[----:B------:R-:W-:Y:S01]  /*1500*/  UIMAD UR46, UR43, UR4, URZ ;  /* 0x000000042b2e72a4 */ /* 0x000fe2000f8e023f */
[----:B0-----:R-:W-:Y:S01]  /*1510*/  IMAD.U32 R0, RZ, RZ, UR9 ;  /* 0x00000009ff007e24 */ /* 0x001fe2000f8e00ff */
        /* <DEDUP_REMOVED lines=10> */
[----:B------:R-:W-:Y:S01]  /*15c0*/  R2UR UR48, R0 ;  /* 0x00000000003072ca */ /* 0x000fe200000e0000 */
[----:B------:R-:W-:Y:S01]  /*15d0*/  IMAD.MOV.U32 R0, RZ, RZ, RZ ;  /* 0x000000ffff007224 */ /* 0x000fe200078e00ff */
[----:B------:R-:W-:Y:S02]  /*15e0*/  CS2R R34, SRZ ;  /* 0x0000000000227805 */ /* 0x000fe4000001ff00 */
        /* <DEDUP_REMOVED lines=18> */
[----:B------:R-:W-:Y:S01]  /*1710*/  CS2R R134, SRZ ;  /* 0x0000000000867805 */ /* 0x000fe2000001ff00 */
[----:B------:R-:W-:-:S02]  /*1720*/  IMAD.MOV.U32 R52, RZ, RZ, RZ ;  /* 0x000000ffff347224 */ /* 0x000fc400078e00ff */
        /* <DEDUP_REMOVED lines=9> */
[----:B-1----:R-:W-:Y:S01]  /*17c0*/  ULEA UR51, UR49, UR51, 0x18 ;  /* 0x0000003331337291 */ /* 0x002fe2000f8ec03f */
[----:B0-----:R-:W-:-:S05]  /*17d0*/  VIADD R15, R14, 0xffffff80 ;  /* 0xffffff800e0f7836 */ /* 0x001fca0000000000 */
[----:B------:R-:W-:-:S04]  /*17e0*/  SHF.R.S32.HI R14, RZ, 0x1f, R15 ;  /* 0x0000001fff0e7819 */ /* 0x000fc8000001140f */
[----:B------:R-:W-:-:S04]  /*17f0*/  LEA.HI R14, R14, R15, RZ, 0x7 ;  /* 0x0000000f0e0e7211 */ /* 0x000fc800078f38ff */
[----:B------:R-:W-:-:S05]  /*1800*/  SHF.R.S32.HI R14, RZ, 0x7, R14 ;  /* 0x00000007ff0e7819 */ /* 0x000fca000001140e */
[----:B------:R-:W0:Y:S02]  /*1810*/  SHFL.IDX PT, R0, R14, RZ, 0x1f ;  /* 0x00001fff0e007589 */ /* 0x000e2400000e0000 */
[----:B0-----:R-:W-:-:S13]  /*1820*/  R2UR UR6, R0 ;  /* 0x00000000000672ca */ /* 0x001fda00000e0000 */
        /* <DEDUP_REMOVED lines=26> */
.L_x_11166:
        /* <DEDUP_REMOVED lines=42> */
.L_x_11303:
[----:B------:R-:W-:Y:S05]  /*1c70*/  @!P0 BRA `(.L_x_11168) ;  /* 0x0000000000048947 */ /* 0x000fea0003800000 */
[----:B------:R-:W-:Y:S01]  /*1c80*/  BPT.TRAP 0x1 ;  /* 0x000000040000795c */ /* 0x000fe20000300000 */
.L_x_11168:
[----:B0-----:R-:W-:Y:S02]  /*1c90*/  IMAD.U32 R3, RZ, RZ, UR38 ;  /* 0x00000026ff037e24 */ /* 0x001fe4000f8e00ff */
[----:B------:R-:W-:-:S03]  /*1ca0*/  IMAD.U32 R4, RZ, RZ, UR37 ;  /* 0x00000025ff047e24 */ /* 0x000fc6000f8e00ff */
[----:B------:R-:W-:Y:S02]  /*1cb0*/  LEA R3, R3, UR51, 0x3 ;  /* 0x0000003303037c11 */ /* 0x000fe4000f8e18ff */
[----:B------:R-:W-:-:S04]  /*1cc0*/  SHF.L.U32 R4, R4, 0x1f, RZ ;  /* 0x0000001f04047819 */ /* 0x000fc800000006ff */
[----:B------:R0:W1:Y:S01]  /*1cd0*/  SYNCS.PHASECHK.TRANS64.TRYWAIT P1, [R3+URZ+0x19c30], R4 ;  /* 0x019c3004030075a7 */ /* 0x000062000802017f */
[----:B------:R-:W-:Y:S05]  /*1ce0*/  @!P0 BRA `(.L_x_11169) ;  /* 0x0000000000048947 */ /* 0x000fea0003800000 */
[----:B------:R-:W-:Y:S01]  /*1cf0*/  BPT.TRAP 0x1 ;  /* 0x000000040000795c */ /* 0x000fe20000300000 */
.L_x_11169:
[----:B------:R-:W-:Y:S01]  /*1d00*/  IMAD.MOV.U32 R89, RZ, RZ, RZ ;  /* 0x000000ffff597224 */ /* 0x000fe200078e00ff */
[----:B-1----:R-:W-:Y:S06]  /*1d10*/  @P1 BRA `(.L_x_11170) ;  /* 0x0000000000081947 */ /* 0x002fec0003800000 */
[----:B------:R-:W1:Y:S02]  /*1d20*/  SYNCS.PHASECHK.TRANS64.TRYWAIT P1, [R3+URZ+0x19c30], R4 ;  /* 0x019c3004030075a7 */ /* 0x000e64000802017f */
[----:B-1----:R-:W-:Y:S05]  /*1d30*/  @!P1 BRA `(.L_x_11171) ;  /* 0x000000e800189947 */ /* 0x002fea0003800000 */
.L_x_11170:
[----:B------:R-:W-:Y:S05]  /*1d40*/  WARPSYNC.ALL ;  /* 0x0000000000007948 */ /* 0x000fea0003800000 */
[----:B------:R-:W-:Y:S01]  /*1d50*/  UIADD3 UR51, UR51, 0x13800, URZ ;  /* 0x0001380033337890 */ /* 0x000fe2000fffe03f */
[----:B------:R-:W-:Y:S01]  /*1d60*/  WARPGROUP.ARRIVE ;  /* 0x00000000000079c5 */ /* 0x000fe20000000000 */
[----:B------:R-:W-:Y:S02]  /*1d70*/  ULOP3.LUT UR12, UR54, 0x10000, URZ, 0xfc, !UPT ;  /* 0x00010000360c7892 */ /* 0x000fe4000f8efc3f */
[----:B------:R-:W-:Y:S01]  /*1d80*/  USHF.R.U32.HI UR51, URZ, 0x4, UR51 ;  /* 0x000000043f337899 */ /* 0x000fe20008011633 */
[----:B------:R-:W-:Y:S01]  /*1d90*/  UMOV UR13, 0xc0000010 ;  /* 0xc0000010000d7882 */ /* 0x000fe20000000000 */
[----:B------:R-:W-:-:S02]  /*1da0*/  UMOV UR15, 0xc0000010 ;  /* 0xc0000010000f7882 */ /* 0x000fc40000000000 */
[----:B------:R-:W-:Y:S02]  /*1db0*/  ULOP3.LUT UR16, UR51, 0x3fff, URZ, 0xc0, !UPT ;  /* 0x00003fff33107892 */ /* 0x000fe4000f8ec03f */
[----:B------:R-:W-:Y:S02]  /*1dc0*/  UIADD3 UR4, UR12, 0x180, URZ ;  /* 0x000001800c047890 */ /* 0x000fe4000fffe03f */
[----:B------:R-:W-:Y:S01]  /*1dd0*/  ULOP3.LUT UR16, UR16, 0x10000, URZ, 0xfc, !UPT ;  /* 0x0001000010107892 */ /* 0x000fe2000f8efc3f */
[----:B------:R-:W-:Y:S01]  /*1de0*/  UMOV UR5, 0xc0000010 ;  /* 0xc000001000057882 */ /* 0x000fe20000000000 */
[----:B------:R-:W-:Y:S02]  /*1df0*/  UMOV UR7, 0xc0000010 ;  /* 0xc000001000077882 */ /* 0x000fe40000000000 */
[----:B------:R-:W-:Y:S02]  /*1e00*/  UIMAD UR14, UR38, 0x300, UR16 ;  /* 0x00000300260e78a4 */ /* 0x000fe4000f8e0210 */
[----:B------:R-:W-:-:S02]  /*1e10*/  UIADD3 UR8, UR12, 0x300, URZ ;  /* 0x000003000c087890 */ /* 0x000fc4000fffe03f */
[----:B------:R-:W-:Y:S02]  /*1e20*/  UIADD3 UR6, UR14, 0x100, URZ ;  /* 0x000001000e067890 */ /* 0x000fe4000fffe03f */
[----:B------:R-:W-:Y:S01]  /*1e30*/  UIADD3 UR10, UR14, 0x200, URZ ;  /* 0x000002000e0a7890 */ /* 0x000fe2000fffe03f */
[----:B------:R-:W-:Y:S02]  /*1e40*/  UMOV UR9, 0xc0000010 ;  /* 0xc000001000097882 */ /* 0x000fe40000000000 */
[----:B------:R-:W-:Y:S01]  /*1e50*/  QGMMA.64x128x32.F32.E4M3.E4M3 R24, gdesc[UR12], RZ, !UPT, gsb0 ;  /* 0x01e000000c1879f3 */ /* 0x000fe2000c0008ff */
[----:B------:R-:W-:Y:S02]  /*1e60*/  UMOV UR11, 0xc0000010 ;  /* 0xc0000010000b7882 */ /* 0x000fe40000000000 */
        /* <DEDUP_REMOVED lines=9> */
.L_x_11172:
[----:B------:R-:W2:Y:S01]  /*1f00*/  LDL R90, [R1+0x4] ;  /* 0x00000400015a7983 */ /* 0x000ea20000100800 */
[C---:B01----:R-:W-:Y:S01]  /*1f10*/  FMUL.FTZ R4, R0.reuse, R24 ;  /* 0x0000001800047220 */ /* 0x043fe20000410000 */
[C---:B------:R-:W-:Y:S01]  /*1f20*/  FMUL.FTZ R5, R0.reuse, R25 ;  /* 0x0000001900057220 */ /* 0x040fe20000410000 */
[C---:B------:R-:W-:Y:S01]  /*1f30*/  FMUL.FTZ R13, R0.reuse, R34 ;  /* 0x00000022000d7220 */ /* 0x040fe20000410000 */
[C---:B------:R-:W-:Y:S01]  /*1f40*/  FMUL.FTZ R34, R0.reuse, R48 ;  /* 0x0000003000227220 */ /* 0x040fe20000410000 */
[C---:B------:R-:W-:Y:S01]  /*1f50*/  FMUL.FTZ R48, R0.reuse, R62 ;  /* 0x0000003e00307220 */ /* 0x040fe20000410000 */
[C---:B------:R-:W-:Y:S01]  /*1f60*/  FMUL.FTZ R10, R0.reuse, R28 ;  /* 0x0000001c000a7220 */ /* 0x040fe20000410000 */
[----:B------:R-:W-:Y:S01]  /*1f70*/  IMAD.U32 R62, RZ, RZ, UR50 ;  /* 0x00000032ff3e7e24 */ /* 0x000fe2000f8e00ff */
[----:B------:R-:W0:Y:S01]  /*1f80*/  MUFU.TANH R4, R4 ;  /* 0x0000000400047308 */ /* 0x000e220000002400 */
[C---:B------:R-:W-:Y:S01]  /*1f90*/  FMUL.FTZ R6, R0.reuse, R27 ;  /* 0x0000001b00067220 */ /* 0x040fe20000410000 */
[C---:B------:R-:W-:Y:S01]  /*1fa0*/  FMUL.FTZ R27, R0.reuse, R40 ;  /* 0x00000028001b7220 */ /* 0x040fe20000410000 */
[C---:B------:R-:W-:Y:S01]  /*1fb0*/  FMUL.FTZ R11, R0.reuse, R29 ;  /* 0x0000001d000b7220 */ /* 0x040fe20000410000 */
[C---:B------:R-:W-:Y:S01]  /*1fc0*/  FMUL.FTZ R40, R0.reuse, R53 ;  /* 0x0000003500287220 */ /* 0x040fe20000410000 */
[----:B------:R-:W-:Y:S01]  /*1fd0*/  FMUL.FTZ R53, R0, R67 ;  /* 0x0000004300357220 */ /* 0x000fe20000410000 */
[----:B------:R-:W-:-:S02]  /*1fe0*/  IMAD.U32 R67, RZ, RZ, UR48 ;  /* 0x00000030ff437e24 */ /* 0x000fc4000f8e00ff */
        /* <DEDUP_REMOVED lines=53> */
[----:B------:R-:W-:Y:S01]  /*2340*/  ULDC UR18, c[0x0][0x988] ;  /* 0x0002620000127ab9 */ /* 0x000fe20000000800 */
[----:B------:R-:W-:Y:S01]  /*2350*/  P2R R88, PR, RZ, 0x1 ;  /* 0x00000001ff587803 */ /* 0x000fe20000000000 */
[C---:B------:R-:W-:Y:S01]  /*2360*/  FMUL.FTZ R77, R0.reuse, R78 ;  /* 0x0000004e004d7220 */ /* 0x040fe20000410000 */
[C---:B------:R-:W-:Y:S01]  /*2370*/  FMUL.FTZ R74, R0.reuse, R83 ;  /* 0x00000053004a7220 */ /* 0x040fe20000410000 */
[----:B------:R-:W5:Y:S01]  /*2380*/  MUFU.TANH R25, R25 ;  /* 0x0000001900197308 */ /* 0x000f620000002400 */
[C---:B------:R-:W-:Y:S01]  /*2390*/  FMUL.FTZ R76, R0.reuse, R86 ;  /* 0x00000056004c7220 */ /* 0x040fe20000410000 */
[----:B------:R-:W-:Y:S01]  /*23a0*/  FMUL.FTZ R75, R0, R87 ;  /* 0x00000057004b7220 */ /* 0x000fe20000410000 */
[----:B------:R-:W-:Y:S01]  /*23b0*/  R2UR UR6, R3 ;  /* 0x00000000030672ca */ /* 0x000fe200000e0000 */
[----:B------:R-:W-:Y:S01]  /*23c0*/  UIADD3 UR17, UR48, -0x2, URZ ;  /* 0xfffffffe30117890 */ /* 0x000fe2000fffe03f */
[----:B------:R-:W-:-:S02]  /*23d0*/  IMAD.MOV.U32 R91, RZ, RZ, R89 ;  /* 0x000000ffff5b7224 */ /* 0x000fc400078e0059 */
[--C-:B------:R-:W-:Y:S01]  /*23e0*/  IMAD.MOV.U32 R93, RZ, RZ, R89.reuse ;  /* 0x000000ffff5d7224 */ /* 0x100fe200078e0059 */
[----:B------:R-:W5:Y:S01]  /*23f0*/  MUFU.TANH R8, R8 ;  /* 0x0000000800087308 */ /* 0x000f620000002400 */
[----:B------:R-:W-:Y:S01]  /*2400*/  UISETP.GE.AND UP0, UPT, UR17, UR46, UPT ;  /* 0x0000002e1100728c */ /* 0x000fe2000bf06270 */
[--C-:B------:R-:W-:Y:S02]  /*2410*/  IMAD.MOV.U32 R92, RZ, RZ, R89.reuse ;  /* 0x000000ffff5c7224 */ /* 0x100fe400078e0059 */
[--C-:B------:R-:W-:Y:S02]  /*2420*/  IMAD.MOV.U32 R95, RZ, RZ, R89.reuse ;  /* 0x000000ffff5f7224 */ /* 0x100fe400078e0059 */
[--C-:B------:R-:W-:Y:S02]  /*2430*/  IMAD.MOV.U32 R94, RZ, RZ, R89.reuse ;  /* 0x000000ffff5e7224 */ /* 0x100fe400078e0059 */
[----:B------:R-:W5:Y:S01]  /*2440*/  MUFU.TANH R24, R24 ;  /* 0x0000001800187308 */ /* 0x000f620000002400 */
[----:B------:R-:W-:Y:S01]  /*2450*/  UIADD3 UR6, UR6, 0x19c40, URZ ;  /* 0x00019c4006067890 */ /* 0x000fe2000fffe03f */
[----:B------:R-:W-:-:S02]  /*2460*/  IMAD.MOV.U32 R97, RZ, RZ, R89 ;  /* 0x000000ffff617224 */ /* 0x000fc400078e0059 */
[--C-:B------:R-:W-:Y:S01]  /*2470*/  IMAD.MOV.U32 R96, RZ, RZ, R89.reuse ;  /* 0x000000ffff607224 */ /* 0x100fe200078e0059 */
[----:B------:R-:W-:Y:S01]  /*2480*/  UPRMT UR6, UR49, 0x654, UR6 ;  /* 0x0000065431067896 */ /* 0x000fe20008000006 */
[--C-:B------:R-:W-:Y:S02]  /*2490*/  IMAD.MOV.U32 R99, RZ, RZ, R89.reuse ;  /* 0x000000ffff637224 */ /* 0x100fe400078e0059 */
[----:B------:R-:W5:Y:S01]  /*24a0*/  MUFU.TANH R9, R9 ;  /* 0x0000000900097308 */ /* 0x000f620000002400 */
[--C-:B------:R-:W-:Y:S02]  /*24b0*/  IMAD.MOV.U32 R98, RZ, RZ, R89.reuse ;  /* 0x000000ffff627224 */ /* 0x100fe400078e0059 */
[--C-:B------:R-:W-:Y:S02]  /*24c0*/  IMAD.MOV.U32 R101, RZ, RZ, R89.reuse ;  /* 0x000000ffff657224 */ /* 0x100fe400078e0059 */
[--C-:B------:R-:W-:Y:S01]  /*24d0*/  IMAD.MOV.U32 R100, RZ, RZ, R89.reuse ;  /* 0x000000ffff647224 */ /* 0x100fe200078e0059 */
[----:B------:R-:W-:Y:S01]  /*24e0*/  SYNCS.ARRIVE.TRANS64.RED.A1T0 RZ, [UR6], RZ ;  /* 0x000000ffffff79a7 */ /* 0x000fe20008100406 */
[--C-:B------:R-:W-:Y:S01]  /*24f0*/  IMAD.MOV.U32 R103, RZ, RZ, R89.reuse ;  /* 0x000000ffff677224 */ /* 0x100fe200078e0059 */
[----:B------:R-:W5:Y:S01]  /*2500*/  MUFU.TANH R27, R27 ;  /* 0x0000001b001b7308 */ /* 0x000f620000002400 */
[----:B------:R-:W-:-:S02]  /*2510*/  IMAD.MOV.U32 R102, RZ, RZ, R89 ;  /* 0x000000ffff667224 */ /* 0x000fc400078e0059 */
[--C-:B------:R-:W-:Y:S02]  /*2520*/  IMAD.MOV.U32 R105, RZ, RZ, R89.reuse ;  /* 0x000000ffff697224 */ /* 0x100fe400078e0059 */
[--C-:B------:R-:W-:Y:S02]  /*2530*/  IMAD.MOV.U32 R104, RZ, RZ, R89.reuse ;  /* 0x000000ffff687224 */ /* 0x100fe400078e0059 */
[--C-:B------:R-:W-:Y:S01]  /*2540*/  IMAD.MOV.U32 R107, RZ, RZ, R89.reuse ;  /* 0x000000ffff6b7224 */ /* 0x100fe200078e0059 */
[----:B------:R-:W5:Y:S01]  /*2550*/  MUFU.TANH R13, R13 ;  /* 0x0000000d000d7308 */ /* 0x000f620000002400 */
[--C-:B------:R-:W-:Y:S02]  /*2560*/  IMAD.MOV.U32 R106, RZ, RZ, R89.reuse ;  /* 0x000000ffff6a7224 */ /* 0x100fe400078e0059 */
[--C-:B------:R-:W-:Y:S02]  /*2570*/  IMAD.MOV.U32 R109, RZ, RZ, R89.reuse ;  /* 0x000000ffff6d7224 */ /* 0x100fe400078e0059 */
[----:B------:R-:W-:-:S02]  /*2580*/  IMAD.MOV.U32 R108, RZ, RZ, R89 ;  /* 0x000000ffff6c7224 */ /* 0x000fc400078e0059 */
[--C-:B------:R-:W-:Y:S01]  /*2590*/  IMAD.MOV.U32 R111, RZ, RZ, R89.reuse ;  /* 0x000000ffff6f7224 */ /* 0x100fe200078e0059 */
[----:B------:R-:W5:Y:S01]  /*25a0*/  MUFU.TANH R29, R29 ;  /* 0x0000001d001d7308 */ /* 0x000f620000002400 */
[--C-:B------:R-:W-:Y:S02]  /*25b0*/  IMAD.MOV.U32 R110, RZ, RZ, R89.reuse ;  /* 0x000000ffff6e7224 */ /* 0x100fe400078e0059 */
[--C-:B------:R-:W-:Y:S02]  /*25c0*/  IMAD.MOV.U32 R113, RZ, RZ, R89.reuse ;  /* 0x000000ffff717224 */ /* 0x100fe400078e0059 */
[--C-:B------:R-:W-:Y:S02]  /*25d0*/  IMAD.MOV.U32 R112, RZ, RZ, R89.reuse ;  /* 0x000000ffff707224 */ /* 0x100fe400078e0059 */
        /* <DEDUP_REMOVED lines=27> */
[----:B------:R-:W-:-:S07]  /*2790*/  IMAD.MOV.U32 R134, RZ, RZ, R89 ;  /* 0x000000ffff867224 */ /* 0x000fce00078e0059 */
        /* <DEDUP_REMOVED lines=16> */
[----:B--2---:R-:W-:Y:S01]  /*28a0*/  IADD3 R62, R62, 0x80, -R90 ;  /* 0x000000803e3e7810 */ /* 0x004fe20007ffe85a */
[----:B------:R-:W-:-:S06]  /*28b0*/  IMAD.MOV.U32 R90, RZ, RZ, R89 ;  /* 0x000000ffff5a7224 */ /* 0x000fcc00078e0059 */
[----:B------:R-:W2:Y:S01]  /*28c0*/  MUFU.TANH R42, R42 ;  /* 0x0000002a002a7308 */ /* 0x000ea20000002400 */
[----:B------:R-:W-:Y:S02]  /*28d0*/  IMAD R62, R67, -0x80, R62 ;  /* 0xffffff80433e7824 */ /* 0x000fe400078e023e */
[----:B------:R-:W-:-:S03]  /*28e0*/  FMUL.FTZ R67, R0, R84 ;  /* 0x0000005400437220 */ /* 0x000fc60000410000 */
[C---:B------:R-:W-:Y:S02]  /*28f0*/  ISETP.GT.AND P2, PT, R62.reuse, RZ, PT ;  /* 0x000000ff3e00720c */ /* 0x040fe40003f44270 */
[C---:B------:R-:W-:Y:S01]  /*2900*/  ISETP.GT.AND P1, PT, R62.reuse, 0x1, PT ;  /* 0x000000013e00780c */ /* 0x040fe20003f24270 */
[----:B------:R-:W2:Y:S01]  /*2910*/  MUFU.TANH R51, R51 ;  /* 0x0000003300337308 */ /* 0x000ea20000002400 */
[----:B------:R-:W-:Y:S02]  /*2920*/  ISETP.GT.AND P6, PT, R62, 0x8, PT ;  /* 0x000000083e00780c */ /* 0x000fe40003fc4270 */
[----:B0-----:R-:W-:Y:S02]  /*2930*/  FSEL R4, R4, -INF , P2 ;  /* 0xff80000004047808 */ /* 0x001fe40001000000 */
[----:B-1----:R-:W-:Y:S02]  /*2940*/  FSEL R5, R5, -INF , P1 ;  /* 0xff80000005057808 */ /* 0x002fe40000800000 */
[----:B------:R-:W-:Y:S01]  /*2950*/  ISETP.GT.AND P5, PT, R62, 0x9, PT ;  /* 0x000000093e00780c */ /* 0x000fe20003fa4270 */
[----:B------:R-:W0:Y:S01]  /*2960*/  MUFU.TANH R43, R43 ;  /* 0x0000002b002b7308 */ /* 0x000e220000002400 */
[----:B---3--:R-:W-:-:S02]  /*2970*/  FSEL R10, R10, -INF , P6 ;  /* 0xff8000000a0a7808 */ /* 0x008fc40003000000 */
[----:B------:R-:W-:Y:S02]  /*2980*/  FMNMX.FTZ R69, R4, R5, !PT ;  /* 0x0000000504457209 */ /* 0x000fe40007810000 */
[----:B------:R-:W-:Y:S02]  /*2990*/  ISETP.GT.AND P4, PT, R62, 0x10, PT ;  /* 0x000000103e00780c */ /* 0x000fe40003f84270 */
[----:B----4-:R-:W-:Y:S01]  /*29a0*/  FSEL R11, R11, -INF , P5 ;  /* 0xff8000000b0b7808 */ /* 0x010fe20002800000 */
[----:B------:R-:W1:Y:S01]  /*29b0*/  MUFU.TANH R54, R54 ;  /* 0x0000003600367308 */ /* 0x000e620000002400 */
[----:B------:R-:W-:Y:S02]  /*29c0*/  FMNMX.FTZ R70, R10, R69, !PT ;  /* 0x000000450a467209 */ /* 0x000fe40007810000 */
[----:B------:R-:W-:Y:S02]  /*29d0*/  ISETP.GT.AND P3, PT, R62, 0x11, PT ;  /* 0x000000113e00780c */ /* 0x000fe40003f64270 */
[----:B-----5:R-:W-:-:S02]  /*29e0*/  FSEL R21, R21, -INF , P4 ;  /* 0xff80000015157808 */ /* 0x020fc40002000000 */
[----:B------:R-:W-:Y:S01]  /*29f0*/  FMNMX.FTZ R70, R11, R70, !PT ;  /* 0x000000460b467209 */ /* 0x000fe20007810000 */
[----:B------:R-:W3:Y:S01]  /*2a00*/  MUFU.TANH R48, R48 ;  /* 0x0000003000307308 */ /* 0x000ee20000002400 */
[----:B------:R-:W-:Y:S02]  /*2a10*/  FSEL R7, R7, -INF , P2 ;  /* 0xff80000007077808 */ /* 0x000fe40001000000 */
[----:B------:R-:W-:Y:S02]  /*2a20*/  ISETP.GT.AND P2, PT, R62, 0x18, PT ;  /* 0x000000183e00780c */ /* 0x000fe40003f44270 */
[----:B------:R-:W-:Y:S02]  /*2a30*/  FSEL R14, R14, -INF , P3 ;  /* 0xff8000000e0e7808 */ /* 0x000fe40001800000 */
[----:B------:R-:W-:Y:S01]  /*2a40*/  FMNMX.FTZ R69, R21, R70, !PT ;  /* 0x0000004615457209 */ /* 0x000fe20007810000 */
[----:B------:R-:W4:Y:S01]  /*2a50*/  MUFU.TANH R55, R55 ;  /* 0x0000003700377308 */ /* 0x000f220000002400 */
[----:B------:R-:W-:-:S02]  /*2a60*/  FSEL R6, R6, -INF , P1 ;  /* 0xff80000006067808 */ /* 0x000fc40000800000 */
[----:B------:R-:W-:Y:S02]  /*2a70*/  ISETP.GT.AND P1, PT, R62, 0x19, PT ;  /* 0x000000193e00780c */ /* 0x000fe40003f24270 */
[----:B------:R-:W-:Y:S02]  /*2a80*/  FSEL R25, R25, -INF , P2 ;  /* 0xff80000019197808 */ /* 0x000fe40001000000 */
[----:B------:R-:W-:Y:S01]  /*2a90*/  FMNMX.FTZ R70, R14, R69, !PT ;  /* 0x000000450e467209 */ /* 0x000fe20007810000 */
[----:B------:R-:W5:Y:S01]  /*2aa0*/  MUFU.TANH R49, R49 ;  /* 0x0000003100317308 */ /* 0x000f620000002400 */
[----:B------:R-:W-:Y:S02]  /*2ab0*/  FSEL R8, R8, -INF , P6 ;  /* 0xff80000008087808 */ /* 0x000fe40003000000 */
[----:B------:R-:W-:Y:S02]  /*2ac0*/  ISETP.GT.AND P6, PT, R62, 0x20, PT ;  /* 0x000000203e00780c */ /* 0x000fe40003fc4270 */
[----:B------:R-:W-:-:S02]  /*2ad0*/  FSEL R24, R24, -INF , P1 ;  /* 0xff80000018187808 */ /* 0x000fc40000800000 */
[----:B------:R-:W-:Y:S01]  /*2ae0*/  FMNMX.FTZ R69, R25, R70, !PT ;  /* 0x0000004619457209 */ /* 0x000fe20007810000 */
[----:B------:R-:W5:Y:S01]  /*2af0*/  MUFU.TANH R58, R58 ;  /* 0x0000003a003a7308 */ /* 0x000f620000002400 */
[----:B------:R-:W-:Y:S02]  /*2b00*/  FSEL R9, R9, -INF , P5 ;  /* 0xff80000009097808 */ /* 0x000fe40002800000 */
[----:B------:R-:W-:Y:S02]  /*2b10*/  ISETP.GT.AND P5, PT, R62, 0x21, PT ;  /* 0x000000213e00780c */ /* 0x000fe40003fa4270 */
[----:B------:R-:W-:Y:S02]  /*2b20*/  FSEL R27, R27, -INF , P6 ;  /* 0xff8000001b1b7808 */ /* 0x000fe40003000000 */
[----:B------:R-:W-:Y:S01]  /*2b30*/  FMNMX.FTZ R70, R24, R69, !PT ;  /* 0x0000004518467209 */ /* 0x000fe20007810000 */
[----:B------:R-:W5:Y:S01]  /*2b40*/  MUFU.TANH R52, R52 ;  /* 0x0000003400347308 */ /* 0x000f620000002400 */
        /* <DEDUP_REMOVED lines=60> */
[----:B--2---:R-:W-:-:S02]  /*2f10*/  FSEL R42, R42, -INF , P4 ;  /* 0xff8000002a2a7808 */ /* 0x004fc40002000000 */
[----:B------:R-:W-:Y:S02]  /*2f20*/  ISETP.GT.AND P4, PT, R62, 0x58, PT ;  /* 0x000000583e00780c */ /* 0x000fe40003f84270 */
[----:B------:R-:W-:Y:S02]  /*2f30*/  FSEL R51, R51, -INF , P5 ;  /* 0xff80000033337808 */ /* 0x000fe40002800000 */
[----:B------:R-:W-:Y:S01]  /*2f40*/  FMNMX.FTZ R38, R50, R71, !PT ;  /* 0x0000004732267209 */ /* 0x000fe20007810000 */
[----:B------:R-:W-:Y:S01]  /*2f50*/  MUFU.TANH R77, R77 ;  /* 0x0000004d004d7308 */ /* 0x000fe20000002400 */
[----:B0-----:R-:W-:Y:S02]  /*2f60*/  FSEL R43, R43, -INF , P3 ;  /* 0xff8000002b2b7808 */ /* 0x001fe40001800000 */
[----:B------:R-:W-:Y:S02]  /*2f70*/  ISETP.GT.AND P3, PT, R62, 0x59, PT ;  /* 0x000000593e00780c */ /* 0x000fe40003f64270 */
[----:B-1----:R-:W-:-:S02]  /*2f80*/  FSEL R54, R54, -INF , P4 ;  /* 0xff80000036367808 */ /* 0x002fc40002000000 */
[----:B------:R-:W-:Y:S01]  /*2f90*/  FMNMX.FTZ R71, R51, R38, !PT ;  /* 0x0000002633477209 */ /* 0x000fe20007810000 */
[----:B------:R-:W0:Y:S01]  /*2fa0*/  MUFU.TANH R74, R74 ;  /* 0x0000004a004a7308 */ /* 0x000e220000002400 */
[----:B---3--:R-:W-:Y:S02]  /*2fb0*/  FSEL R48, R48, -INF , P2 ;  /* 0xff80000030307808 */ /* 0x008fe40001000000 */
[----:B------:R-:W-:Y:S02]  /*2fc0*/  ISETP.GT.AND P2, PT, R62, 0x60, PT ;  /* 0x000000603e00780c */ /* 0x000fe40003f44270 */
[----:B----4-:R-:W-:Y:S02]  /*2fd0*/  FSEL R55, R55, -INF , P3 ;  /* 0xff80000037377808 */ /* 0x010fe40001800000 */
[----:B------:R-:W-:Y:S01]  /*2fe0*/  FMNMX.FTZ R38, R54, R71, !PT ;  /* 0x0000004736267209 */ /* 0x000fe20007810000 */
[----:B------:R-:W1:Y:S01]  /*2ff0*/  MUFU.TANH R76, R76 ;  /* 0x0000004c004c7308 */ /* 0x000e620000002400 */
[----:B-----5:R-:W-:-:S02]  /*3000*/  FSEL R49, R49, -INF , P1 ;  /* 0xff80000031317808 */ /* 0x020fc40000800000 */
[----:B------:R-:W-:Y:S02]  /*3010*/  ISETP.GT.AND P1, PT, R62, 0x61, PT ;  /* 0x000000613e00780c */ /* 0x000fe40003f24270 */
[----:B------:R-:W-:Y:S02]  /*3020*/  FSEL R70, R58, -INF , P2 ;  /* 0xff8000003a467808 */ /* 0x000fe40001000000 */
[----:B------:R-:W-:Y:S01]  /*3030*/  FMNMX.FTZ R71, R55, R38, !PT ;  /* 0x0000002637477209 */ /* 0x000fe20007810000 */
[----:B------:R-:W2:Y:S01]  /*3040*/  MUFU.TANH R75, R75 ;  /* 0x0000004b004b7308 */ /* 0x000ea20000002400 */
[----:B------:R-:W-:Y:S02]  /*3050*/  FSEL R52, R52, -INF , P6 ;  /* 0xff80000034347808 */ /* 0x000fe40003000000 */
[----:B------:R-:W-:Y:S02]  /*3060*/  ISETP.GT.AND P6, PT, R62, 0x68, PT ;  /* 0x000000683e00780c */ /* 0x000fe40003fc4270 */
[----:B------:R-:W-:-:S02]  /*3070*/  FSEL R59, R59, -INF , P1 ;  /* 0xff8000003b3b7808 */ /* 0x000fc40000800000 */
[----:B------:R-:W-:Y:S02]  /*3080*/  FMNMX.FTZ R38, R70, R71, !PT ;  /* 0x0000004746267209 */ /* 0x000fe40007810000 */
[----:B------:R-:W-:Y:S02]  /*3090*/  FSEL R53, R53, -INF , P5 ;  /* 0xff80000035357808 */ /* 0x000fe40002800000 */
[----:B------:R-:W-:Y:S02]  /*30a0*/  ISETP.GT.AND P5, PT, R62, 0x69, PT ;  /* 0x000000693e00780c */ /* 0x000fe40003fa4270 */
[----:B------:R-:W-:Y:S02]  /*30b0*/  FSEL R66, R66, -INF , P6 ;  /* 0xff80000042427808 */ /* 0x000fe40003000000 */
[----:B------:R-:W-:Y:S02]  /*30c0*/  FMNMX.FTZ R71, R59, R38, !PT ;  /* 0x000000263b477209 */ /* 0x000fe40007810000 */
[----:B------:R-:W-:-:S02]  /*30d0*/  FSEL R56, R56, -INF , P4 ;  /* 0xff80000038387808 */ /* 0x000fc40002000000 */
[----:B------:R-:W-:Y:S02]  /*30e0*/  ISETP.GT.AND P4, PT, R62, 0x70, PT ;  /* 0x000000703e00780c */ /* 0x000fe40003f84270 */
[----:B------:R-:W-:Y:S02]  /*30f0*/  FSEL R63, R63, -INF , P5 ;  /* 0xff8000003f3f7808 */ /* 0x000fe40002800000 */
[----:B------:R-:W-:Y:S02]  /*3100*/  FMNMX.FTZ R38, R66, R71, !PT ;  /* 0x0000004742267209 */ /* 0x000fe40007810000 */
        /* <DEDUP_REMOVED lines=13> */
[----:B------:R-:W-:Y:S02]  /*31e0*/  FMNMX.FTZ R71, R67, R38, !PT ;  /* 0x0000002643477209 */ /* 0x000fe40007810000 */
[----:B0-----:R-:W-:-:S02]  /*31f0*/  FSEL R74, R74, -INF , P3 ;  /* 0xff8000004a4a7808 */ /* 0x001fc40001800000 */
[----:B------:R-:W-:Y:S02]  /*3200*/  FMNMX.FTZ R71, R68, R71, !PT ;  /* 0x0000004744477209 */ /* 0x000fe40007810000 */
[----:B-1----:R-:W-:Y:S02]  /*3210*/  FSEL R76, R76, -INF , P2 ;  /* 0xff8000004c4c7808 */ /* 0x002fe40001000000 */
[----:B--2---:R-:W-:Y:S01]  /*3220*/  FSEL R75, R75, -INF , P1 ;  /* 0xff8000004b4b7808 */ /* 0x004fe20000800000 */
[----:B------:R-:W0:Y:S02]  /*3230*/  SHFL.BFLY PT, R38, R71, 0x2, 0x1f ;  /* 0x0c401f0047267f89 */ /* 0x000e2400000e0000 */
[----:B0-----:R-:W-:Y:S01]  /*3240*/  FMNMX.FTZ R58, R71, R38, !PT ;  /* 0x00000026473a7209 */ /* 0x001fe20007810000 */
[----:B------:R-:W-:Y:S01]  /*3250*/  FMUL.FTZ R71, R0, R79 ;  /* 0x0000004f00477220 */ /* 0x000fe20000410000 */
[----:B------:R-:W-:-:S03]  /*3260*/  FMNMX.FTZ R79, R7, R6, !PT ;  /* 0x00000006074f7209 */ /* 0x000fc60007810000 */
[----:B------:R-:W0:Y:S02]  /*3270*/  SHFL.BFLY PT, R73, R58, 0x1, 0x1f ;  /* 0x0c201f003a497f89 */ /* 0x000e2400000e0000 */
[----:B------:R-:W1:Y:S02]  /*3280*/  MUFU.TANH R71, R71 ;  /* 0x0000004700477308 */ /* 0x000e640000002400 */
[----:B-1----:R-:W-:Y:S02]  /*3290*/  FSEL R71, R71, -INF , P5 ;  /* 0xff80000047477808 */ /* 0x002fe40002800000 */
[----:B0-----:R-:W-:Y:S01]  /*32a0*/  FMNMX.FTZ R38, R58, R73, !PT ;  /* 0x000000493a267209 */ /* 0x001fe20007810000 */
[----:B------:R-:W-:Y:S01]  /*32b0*/  IMAD.U32 R73, RZ, RZ, UR18 ;  /* 0x00000012ff497e24 */ /* 0x000fe2000f8e00ff */
[----:B------:R-:W-:Y:S02]  /*32c0*/  FMNMX.FTZ R58, R8, R79, !PT ;  /* 0x0000004f083a7209 */ /* 0x000fe40007810000 */
[C---:B------:R-:W-:Y:S01]  /*32d0*/  FSETP.NEU.FTZ.AND P0, PT, R38.reuse, -INF , PT ;  /* 0xff8000002600780b */ /* 0x040fe20003f1d000 */
[----:B------:R-:W-:-:S01]  /*32e0*/  FFMA.FTZ R72, R38, R73, -8 ;  /* 0xc100000026487423 */ /* 0x000fc20000010049 */
[----:B------:R-:W-:Y:S01]  /*32f0*/  FMNMX.FTZ R58, R9, R58, !PT ;  /* 0x0000003a093a7209 */ /* 0x000fe20007810000 */
[----:B------:R-:W-:-:S03]  /*3300*/  FMUL.FTZ R73, R0, R82 ;  /* 0x0000005200497220 */ /* 0x000fc60000410000 */
[----:B------:R-:W-:Y:S02]  /*3310*/  FMNMX.FTZ R79, R13, R58, !PT ;  /* 0x0000003a0d4f7209 */ /* 0x000fe40007810000 */
[----:B------:R-:W-:Y:S01]  /*3320*/  FSEL R72, R72, RZ, P0 ;  /* 0x000000ff48487208 */ /* 0x000fe20000000000 */
[----:B------:R-:W0:Y:S01]  /*3330*/  MUFU.TANH R73, R73 ;  /* 0x0000004900497308 */ /* 0x000e220000002400 */
[----:B------:R-:W-:Y:S02]  /*3340*/  FMNMX.FTZ R58, R12, R79, !PT ;  /* 0x0000004f0c3a7209 */ /* 0x000fe40007810000 */
[----:B------:R-:W-:Y:S01]  /*3350*/  ISETP.NE.AND P0, PT, R88, RZ, PT ;  /* 0x000000ff5800720c */ /* 0x000fe20003f05270 */
        /* <DEDUP_REMOVED lines=15> */
[----:B0-----:R-:W-:Y:S01]  /*3450*/  FSEL R73, R73, -INF , P4 ;  /* 0xff80000049497808 */ /* 0x001fe20002000000 */
        /* <DEDUP_REMOVED lines=8> */
[----:B------:R-:W-:Y:S01]  /*34e0*/  MUFU.EX2 R4, R4 ;  /* 0x0000000400047308 */ /* 0x000fe20000000800 */
[----:B------:R-:W-:Y:S01]  /*34f0*/  FMNMX.FTZ R58, R36, R79, !PT ;  /* 0x0000004f243a7209 */ /* 0x000fe20007810000 */
[----:B------:R-:W-:Y:S01]  /*3500*/  FFMA.FTZ R79, R31, UR18, -R72 ;  /* 0x000000121f4f7c23 */ /* 0x000fe20008010848 */
[----:B------:R-:W-:-:S02]  /*3510*/  IMAD.MOV.U32 R88, RZ, RZ, R89 ;  /* 0x000000ffff587224 */ /* 0x000fc400078e0059 */
[----:B------:R-:W-:-:S03]  /*3520*/  FMNMX.FTZ R58, R37, R58, !PT ;  /* 0x0000003a253a7209 */ /* 0x000fc60007810000 */
[----:B------:R-:W-:Y:S01]  /*3530*/  MUFU.EX2 R5, R5 ;  /* 0x0000000500057308 */ /* 0x000fe20000000800 */
[----:B------:R-:W-:-:S04]  /*3540*/  FMNMX.FTZ R62, R69, R58, !PT ;  /* 0x0000003a453e7209 */ /* 0x000fc80007810000 */
[----:B------:R-:W-:-:S03]  /*3550*/  FMNMX.FTZ R29, R39, R62, !PT ;  /* 0x0000003e271d7209 */ /* 0x000fc60007810000 */
[----:B------:R0:W-:Y:S01]  /*3560*/  MUFU.EX2 R58, R78 ;  /* 0x0000004e003a7308 */ /* 0x0001e20000000800 */
[----:B------:R-:W-:-:S04]  /*3570*/  FMNMX.FTZ R62, R42, R29, !PT ;  /* 0x0000001d2a3e7209 */ /* 0x000fc80007810000 */
[----:B------:R-:W-:Y:S01]  /*3580*/  FMNMX.FTZ R31, R43, R62, !PT ;  /* 0x0000003e2b1f7209 */ /* 0x000fe20007810000 */
[----:B------:R-:W-:-:S02]  /*3590*/  FFMA.FTZ R62, R30, UR18, -R72 ;  /* 0x000000121e3e7c23 */ /* 0x000fc40008010848 */
[----:B------:R-:W-:Y:S01]  /*35a0*/  MUFU.EX2 R29, R79 ;  /* 0x0000004f001d7308 */ /* 0x000fe20000000800 */
[----:B------:R-:W-:-:S04]  /*35b0*/  FMNMX.FTZ R30, R48, R31, !PT ;  /* 0x0000001f301e7209 */ /* 0x000fc80007810000 */
[----:B------:R-:W-:Y:S01]  /*35c0*/  FMNMX.FTZ R31, R49, R30, !PT ;  /* 0x0000001e311f7209 */ /* 0x000fe20007810000 */
[----:B------:R-:W-:-:S02]  /*35d0*/  FFMA.FTZ R30, R34, UR18, -R72 ;  /* 0x00000012221e7c23 */ /* 0x000fc40008010848 */
[----:B------:R-:W-:Y:S01]  /*35e0*/  MUFU.EX2 R10, R10 ;  /* 0x0000000a000a7308 */ /* 0x000fe20000000800 */
[----:B------:R-:W-:-:S04]  /*35f0*/  FMNMX.FTZ R34, R52, R31, !PT ;  /* 0x0000001f34227209 */ /* 0x000fc80007810000 */
[----:B------:R-:W-:-:S03]  /*3600*/  FMNMX.FTZ R31, R53, R34, !PT ;  /* 0x00000022351f7209 */ /* 0x000fc60007810000 */
[----:B------:R-:W1:Y:S01]  /*3610*/  MUFU.EX2 R11, R11 ;  /* 0x0000000b000b7308 */ /* 0x000e620000000800 */
[----:B------:R-:W-:-:S04]  /*3620*/  FMNMX.FTZ R34, R56, R31, !PT ;  /* 0x0000001f38227209 */ /* 0x000fc80007810000 */
[----:B------:R-:W-:Y:S01]  /*3630*/  FMNMX.FTZ R35, R57, R34, !PT ;  /* 0x0000002239237209 */ /* 0x000fe20007810000 */
[----:B------:R-:W-:-:S01]  /*3640*/  FFMA.FTZ R34, R41, UR18, -R72 ;  /* 0x0000001229227c23 */ /* 0x000fc20008010848 */
[--C-:B------:R-:W-:Y:S01]  /*3650*/  FFMA.FTZ R41, R40, UR18, -R72.reuse ;  /* 0x0000001228297c23 */ /* 0x100fe20008010848 */
[----:B------:R-:W-:-:S01]  /*3660*/  FFMA.FTZ R40, R45, UR18, -R72 ;  /* 0x000000122d287c23 */ /* 0x000fc20008010848 */
[----:B0-----:R-:W-:Y:S01]  /*3670*/  FMNMX.FTZ R78, R60, R35, !PT ;  /* 0x000000233c4e7209 */ /* 0x001fe20007810000 */
[----:B------:R0:W-:Y:S01]  /*3680*/  MUFU.EX2 R31, R80 ;  /* 0x00000050001f7308 */ /* 0x0001e20000000800 */
[----:B------:R-:W-:Y:S01]  /*3690*/  FSEL R35, R77, -INF , P6 ;  /* 0xff8000004d237808 */ /* 0x000fe20003000000 */
[--C-:B------:R-:W-:Y:S01]  /*36a0*/  FFMA.FTZ R77, R47, UR18, -R72.reuse ;  /* 0x000000122f4d7c23 */ /* 0x100fe20008010848 */
[----:B------:R-:W-:Y:S01]  /*36b0*/  FMNMX.FTZ R78, R61, R78, !PT ;  /* 0x0000004e3d4e7209 */ /* 0x000fe20007810000 */
[--C-:B------:R-:W-:Y:S01]  /*36c0*/  FFMA.FTZ R47, R51, UR18, -R72.reuse ;  /* 0x00000012332f7c23 */ /* 0x100fe20008010848 */
[----:B------:R-:W-:-:S01]  /*36d0*/  FFMA.FTZ R51, R55, UR18, -R72 ;  /* 0x0000001237337c23 */ /* 0x000fc20008010848 */
[--C-:B------:R-:W-:Y:S01]  /*36e0*/  FFMA.FTZ R55, R59, UR18, -R72.reuse ;  /* 0x000000123b377c23 */ /* 0x100fe20008010848 */
[----:B------:R-:W-:Y:S01]  /*36f0*/  FMNMX.FTZ R78, R35, R78, !PT ;  /* 0x0000004e234e7209 */ /* 0x000fe20007810000 */
[----:B------:R-:W-:Y:S01]  /*3700*/  MUFU.EX2 R21, R21 ;  /* 0x0000001500157308 */ /* 0x000fe20000000800 */
[----:B0-----:R-:W-:-:S01]  /*3710*/  FFMA.FTZ R80, R44, UR18, -R72 ;  /* 0x000000122c507c23 */ /* 0x001fc20008010848 */
[----:B-1----:R-:W-:-:S02]  /*3720*/  F2FP.SATFINITE.E4M3.F32.PACK_AB_MERGE_C R148, R11, R10, RZ ;  /* 0x0000000a0b94723e */ /* 0x002fc400048070ff */
[----:B------:R-:W-:Y:S02]  /*3730*/  FMNMX.FTZ R78, R71, R78, !PT ;  /* 0x0000004e474e7209 */ /* 0x000fe40007810000 */
[----:B------:R-:W-:Y:S02]  /*3740*/  F2FP.SATFINITE.E4M3.F32.PACK_AB_MERGE_C R148, R5, R4, R148 ;  /* 0x000000040594723e */ /* 0x000fe40004807094 */
        /* <DEDUP_REMOVED lines=9> */
[----:B------:R-:W-:-:S01]  /*37e0*/  FFMA.FTZ R54, R70, UR18, -R72 ;  /* 0x0000001246367c23 */ /* 0x000fc20008010848 */
[----:B------:R-:W0:Y:S01]  /*37f0*/  SHFL.BFLY PT, R79, R78, 0x2, 0x1f ;  /* 0x0c401f004e4f7f89 */ /* 0x000e2200000e0000 */
[----:B------:R-:W-:Y:S08]  /*3800*/  MUFU.EX2 R45, R80 ;  /* 0x00000050002d7308 */ /* 0x000ff00000000800 */
[----:B------:R-:W1:Y:S08]  /*3810*/  MUFU.EX2 R24, R24 ;  /* 0x0000001800187308 */ /* 0x000e700000000800 */
[----:B------:R-:W-:Y:S01]  /*3820*/  MUFU.EX2 R27, R27 ;  /* 0x0000001b001b7308 */ /* 0x000fe20000000800 */
[----:B0-----:R-:W-:-:S07]  /*3830*/  FMNMX.FTZ R79, R78, R79, !PT ;  /* 0x0000004f4e4f7209 */ /* 0x001fce0007810000 */
[----:B------:R-:W0:Y:S01]  /*3840*/  MUFU.EX2 R62, R62 ;  /* 0x0000003e003e7308 */ /* 0x000e220000000800 */
[----:B-1----:R-:W-:Y:S01]  /*3850*/  F2FP.SATFINITE.E4M3.F32.PACK_AB_MERGE_C R150, R24, R25, RZ ;  /* 0x000000191896723e */ /* 0x002fe200048070ff */
[----:B------:R-:W1:Y:S03]  /*3860*/  SHFL.BFLY PT, R70, R79, 0x1, 0x1f ;  /* 0x0c201f004f467f89 */ /* 0x000e6600000e0000 */
[----:B------:R-:W-:-:S03]  /*3870*/  F2FP.SATFINITE.E4M3.F32.PACK_AB_MERGE_C R150, R14, R21, R150 ;  /* 0x000000150e96723e */ /* 0x000fc60004807096 */
[----:B------:R-:W-:Y:S08]  /*3880*/  MUFU.EX2 R30, R30 ;  /* 0x0000001e001e7308 */ /* 0x000ff00000000800 */
[----:B------:R-:W-:Y:S01]  /*3890*/  MUFU.EX2 R34, R34 ;  /* 0x0000002200227308 */ /* 0x000fe20000000800 */
[----:B0-----:R-:W-:-:S04]  /*38a0*/  F2FP.SATFINITE.E4M3.F32.PACK_AB_MERGE_C R136, R62, R29, RZ ;  /* 0x0000001d3e88723e */ /* 0x001fc800048070ff */
[----:B------:R-:W-:-:S03]  /*38b0*/  F2FP.SATFINITE.E4M3.F32.PACK_AB_MERGE_C R136, R58, R27, R136 ;  /* 0x0000001b3a88723e */ /* 0x000fc60004807088 */
[----:B------:R-:W0:Y:S01]  /*38c0*/  MUFU.EX2 R41, R41 ;  /* 0x0000002900297308 */ /* 0x000e220000000800 */
[----:B-1----:R-:W-:Y:S01]  /*38d0*/  FMNMX.FTZ R59, R79, R70, !PT ;  /* 0x000000464f3b7209 */ /* 0x002fe20007810000 */
[----:B------:R-:W-:-:S03]  /*38e0*/  IMAD.U32 R70, RZ, RZ, UR18 ;  /* 0x00000012ff467e24 */ /* 0x000fc6000f8e00ff */
        /* <DEDUP_REMOVED lines=21> */
[----:B------:R-:W1:Y:S01]  /*3a40*/  MUFU.EX2 R6, R6 ;  /* 0x0000000600067308 */ /* 0x000e620000000800 */
[----:B------:R-:W-:-:S01]  /*3a50*/  FFMA.FTZ R20, R37, UR18, -R70 ;  /* 0x0000001225147c23 */ /* 0x000fc20008010846 */
[--C-:B------:R-:W-:Y:S01]  /*3a60*/  FFMA.FTZ R37, R39, UR18, -R70.reuse ;  /* 0x0000001227257c23 */ /* 0x100fe20008010846 */
[----:B------:R-:W-:-:S01]  /*3a70*/  FFMA.FTZ R39, R48, UR18, -R70 ;  /* 0x0000001230277c23 */ /* 0x000fc20008010846 */
[----:B------:R-:W-:Y:S01]  /*3a80*/  FADD.FTZ R48, R10, R43 ;  /* 0x0000002b0a307221 */ /* 0x000fe20000010000 */
[----:B------:R-:W-:-:S01]  /*3a90*/  FFMA.FTZ R13, R28, UR18, -R70 ;  /* 0x000000121c0d7c23 */ /* 0x000fc20008010846 */
[--C-:B------:R-:W-:Y:S01]  /*3aa0*/  FFMA.FTZ R28, R32, UR18, -R70.reuse ;  /* 0x00000012201c7c23 */ /* 0x100fe20008010846 */
[----:B------:R-:W-:-:S01]  /*3ab0*/  FFMA.FTZ R15, R36, UR18, -R70 ;  /* 0x00000012240f7c23 */ /* 0x000fc20008010846 */
[----:B------:R-:W2:Y:S01]  /*3ac0*/  MUFU.EX2 R72, R72 ;  /* 0x0000004800487308 */ /* 0x000ea20000000800 */
[----:B------:R-:W-:-:S01]  /*3ad0*/  FADD.FTZ R48, R11, R48 ;  /* 0x000000300b307221 */ /* 0x000fc20000010000 */
[--C-:B------:R-:W-:Y:S01]  /*3ae0*/  FFMA.FTZ R36, R52, UR18, -R70.reuse ;  /* 0x0000001234247c23 */ /* 0x100fe20008010846 */
[----:B------:R-:W-:-:S01]  /*3af0*/  FFMA.FTZ R32, R69, UR18, -R70 ;  /* 0x0000001245207c23 */ /* 0x000fc20008010846 */
[--C-:B------:R-:W-:Y:S01]  /*3b00*/  FFMA.FTZ R53, R53, UR18, -R70.reuse ;  /* 0x0000001235357c23 */ /* 0x100fe20008010846 */
[----:B0-----:R-:W-:Y:S01]  /*3b10*/  F2FP.SATFINITE.E4M3.F32.PACK_AB_MERGE_C R138, R41, R34, RZ ;  /* 0x00000022298a723e */ /* 0x001fe200048070ff */
        /* <DEDUP_REMOVED lines=8> */
[----:B------:R-:W-:-:S02]  /*3ba0*/  F2FP.SATFINITE.E4M3.F32.PACK_AB_MERGE_C R138, R31, R30, R138 ;  /* 0x0000001e1f8a723e */ /* 0x000fc4000480708a */
[----:B------:R-:W1:Y:S01]  /*3bb0*/  MUFU.EX2 R8, R8 ;  /* 0x0000000800087308 */ /* 0x000e620000000800 */
[----:B--2---:R-:W-:-:S01]  /*3bc0*/  FADD.FTZ R80, R72, R49 ;  /* 0x0000003148507221 */ /* 0x004fc20000010000 */
[----:B------:R-:W-:-:S04]  /*3bd0*/  FADD.FTZ R49, R21, R48 ;  /* 0x0000003015317221 */ /* 0x000fc80000010000 */
[----:B------:R-:W-:Y:S02]  /*3be0*/  FADD.FTZ R52, R14, R49 ;  /* 0x000000310e347221 */ /* 0x000fe40000010000 */
[----:B------:R-:W2:Y:S01]  /*3bf0*/  MUFU.EX2 R9, R9 ;  /* 0x0000000900097308 */ /* 0x000ea20000000800 */
[----:B0-----:R-:W-:-:S01]  /*3c00*/  FADD.FTZ R43, R79, R80 ;  /* 0x000000504f2b7221 */ /* 0x001fc20000010000 */
[----:B------:R-:W-:Y:S01]  /*3c10*/  FADD.FTZ R69, R25, R52 ;  /* 0x0000003419457221 */ /* 0x000fe20000010000 */
[----:B------:R-:W-:-:S04]  /*3c20*/  F2FP.SATFINITE.E4M3.F32.PACK_AB_MERGE_C R149, R79, R72, RZ ;  /* 0x000000484f95723e */ /* 0x000fc800048070ff */
[----:B------:R-:W-:Y:S01]  /*3c30*/  F2FP.SATFINITE.E4M3.F32.PACK_AB_MERGE_C R149, R6, R7, R149 ;  /* 0x000000070695723e */ /* 0x000fe20004807095 */
[----:B------:R-:W0:Y:S01]  /*3c40*/  MUFU.EX2 R78, R78 ;  /* 0x0000004e004e7308 */ /* 0x000e220000000800 */
[----:B-1----:R-:W-:-:S01]  /*3c50*/  FADD.FTZ R48, R8, R43 ;  /* 0x0000002b08307221 */ /* 0x002fc20000010000 */
[----:B------:R-:W-:Y:S01]  /*3c60*/  FFMA.FTZ R43, R56, UR18, -R70 ;  /* 0x00000012382b7c23 */ /* 0x000fe20008010846 */
[----:B------:R-:W-:-:S05]  /*3c70*/  FADD.FTZ R56, R24, R69 ;  /* 0x0000004518387221 */ /* 0x000fca0000010000 */
[----:B------:R-:W1:Y:S01]  /*3c80*/  MUFU.EX2 R81, R81 ;  /* 0x0000005100517308 */ /* 0x000e620000000800 */
[----:B--2---:R-:W-:-:S01]  /*3c90*/  FADD.FTZ R49, R9, R48 ;  /* 0x0000003009317221 */ /* 0x004fc20000010000 */
[----:B------:R-:W-:Y:S01]  /*3ca0*/  FFMA.FTZ R48, R57, UR18, -R70 ;  /* 0x0000001239307c23 */ /* 0x000fe20008010846 */
[----:B------:R-:W-:-:S04]  /*3cb0*/  FADD.FTZ R57, R27, R56 ;  /* 0x000000381b397221 */ /* 0x000fc80000010000 */
[----:B------:R-:W-:Y:S01]  /*3cc0*/  FADD.FTZ R56, R58, R57 ;  /* 0x000000393a387221 */ /* 0x000fe20000010000 */
        /* <DEDUP_REMOVED lines=18> */
[----:B------:R2:W-:Y:S08]  /*3df0*/  MUFU.EX2 R3, R53 ;  /* 0x0000003500037308 */ /* 0x0005f00000000800 */
[----:B------:R-:W3:Y:S01]  /*3e00*/  MUFU.EX2 R32, R32 ;  /* 0x0000002000207308 */ /* 0x000ee20000000800 */
[----:B--2---:R-:W-:-:S04]  /*3e10*/  FADD.FTZ R53, R29, R56 ;  /* 0x000000381d357221 */ /* 0x004fc80000010000 */
[----:B------:R-:W-:-:S03]  /*3e20*/  FADD.FTZ R53, R62, R53 ;  /* 0x000000353e357221 */ /* 0x000fc60000010000 */
[----:B------:R-:W2:Y:S01]  /*3e30*/  MUFU.EX2 R37, R37 ;  /* 0x0000002500257308 */ /* 0x000ea20000000800 */
[----:B------:R-:W-:-:S01]  /*3e40*/  FADD.FTZ R56, R30, R53 ;  /* 0x000000351e387221 */ /* 0x000fc20000010000 */
[----:B0-----:R-:W-:-:S03]  /*3e50*/  FADD.FTZ R53, R15, R52 ;  /* 0x000000340f357221 */ /* 0x001fc60000010000 */
[----:B------:R-:W-:Y:S01]  /*3e60*/  FADD.FTZ R11, R31, R56 ;  /* 0x000000381f0b7221 */ /* 0x000fe20000010000 */
[----:B-1----:R-:W-:-:S02]  /*3e70*/  FADD.FTZ R53, R20, R53 ;  /* 0x0000003514357221 */ /* 0x002fc40000010000 */
[----:B------:R-:W0:Y:S01]  /*3e80*/  MUFU.EX2 R26, R26 ;  /* 0x0000001a001a7308 */ /* 0x000e220000000800 */
[----:B------:R-:W-:-:S01]  /*3e90*/  FADD.FTZ R24, R34, R11 ;  /* 0x0000000b22187221 */ /* 0x000fc20000010000 */
[----:B---3--:R-:W-:-:S03]  /*3ea0*/  FADD.FTZ R52, R32, R53 ;  /* 0x0000003520347221 */ /* 0x008fc60000010000 */
[----:B------:R-:W-:-:S03]  /*3eb0*/  FADD.FTZ R41, R41, R24 ;  /* 0x0000001829297221 */ /* 0x000fc60000010000 */
[----:B------:R-:W1:Y:S01]  /*3ec0*/  MUFU.EX2 R33, R33 ;  /* 0x0000002100217308 */ /* 0x000e620000000800 */
[----:B--2---:R-:W-:-:S01]  /*3ed0*/  FADD.FTZ R11, R37, R52 ;  /* 0x00000034250b7221 */ /* 0x004fc20000010000 */
[----:B------:R-:W-:Y:S01]  /*3ee0*/  FADD.FTZ R24, R40, R41 ;  /* 0x0000002928187221 */ /* 0x000fe20000010000 */
[----:B------:R-:W-:-:S04]  /*3ef0*/  F2FP.SATFINITE.E4M3.F32.PACK_AB_MERGE_C R32, R37, R32, RZ ;  /* 0x000000202520723e */ /* 0x000fc800048070ff */
[----:B------:R-:W-:Y:S01]  /*3f00*/  F2FP.SATFINITE.E4M3.F32.PACK_AB_MERGE_C R139, R20, R15, R32 ;  /* 0x0000000f148b723e */ /* 0x000fe20004807020 */
        /* <DEDUP_REMOVED lines=9> */
[C---:B0-----:R-:W-:Y:S01]  /*3fa0*/  F2FP.SATFINITE.E4M3.F32.PACK_AB_MERGE_C R140, R77.reuse, R44, RZ ;  /* 0x0000002c4d8c723e */ /* 0x041fe200048070ff */
[----:B------:R-:W-:-:S03]  /*3fb0*/  FADD.FTZ R77, R77, R28 ;  /* 0x0000001c4d4d7221 */ /* 0x000fc60000010000 */
[----:B------:R-:W-:-:S03]  /*3fc0*/  F2FP.SATFINITE.E4M3.F32.PACK_AB_MERGE_C R140, R45, R40, R140 ;  /* 0x000000282d8c723e */ /* 0x000fc6000480708c */
[----:B------:R-:W0:Y:S01]  /*3fd0*/  MUFU.EX2 R36, R36 ;  /* 0x0000002400247308 */ /* 0x000e220000000800 */
[----:B-1----:R-:W-:-:S01]  /*3fe0*/  FADD.FTZ R5, R42, R5 ;  /* 0x000000052a057221 */ /* 0x002fc20000010000 */
[----:B------:R-:W-:-:S04]  /*3ff0*/  F2FP.SATFINITE.E4M3.F32.PACK_AB_MERGE_C R39, R42, R39, RZ ;  /* 0x000000272a27723e */ /* 0x000fc800048070ff */
[----:B------:R-:W-:Y:S02]  /*4000*/  F2FP.SATFINITE.E4M3.F32.PACK_AB_MERGE_C R141, R33, R26, R39 ;  /* 0x0000001a218d723e */ /* 0x000fe40004807027 */
        /* <DEDUP_REMOVED lines=11> */
[----:B------:R-:W-:Y:S01]  /*40c0*/  MUFU.EX2 R66, R66 ;  /* 0x0000004200427308 */ /* 0x000fe20000000800 */
[C---:B-1----:R-:W-:Y:S01]  /*40d0*/  F2FP.SATFINITE.E4M3.F32.PACK_AB_MERGE_C R142, R51.reuse, R50, RZ ;  /* 0x00000032338e723e */ /* 0x042fe200048070ff */
[----:B------:R-:W-:-:S03]  /*40e0*/  FADD.FTZ R51, R51, R4 ;  /* 0x0000000433337221 */ /* 0x000fc60000010000 */
[----:B------:R-:W-:-:S03]  /*40f0*/  F2FP.SATFINITE.E4M3.F32.PACK_AB_MERGE_C R142, R47, R46, R142 ;  /* 0x0000002e2f8e723e */ /* 0x000fc6000480708e */
[----:B------:R-:W0:Y:S01]  /*4100*/  MUFU.EX2 R63, R63 ;  /* 0x0000003f003f7308 */ /* 0x000e220000000800 */
[C---:B--2---:R-:W-:Y:S01]  /*4110*/  F2FP.SATFINITE.E4M3.F32.PACK_AB_MERGE_C R43, R48.reuse, R43, RZ ;  /* 0x0000002b302b723e */ /* 0x044fe200048070ff */
[----:B------:R-:W-:-:S03]  /*4120*/  FADD.FTZ R48, R48, R5 ;  /* 0x0000000530307221 */ /* 0x000fc60000010000 */
[----:B------:R-:W-:-:S03]  /*4130*/  F2FP.SATFINITE.E4M3.F32.PACK_AB_MERGE_C R143, R3, R36, R43 ;  /* 0x00000024038f723e */ /* 0x000fc6000480702b */
[----:B------:R-:W1:Y:S08]  /*4140*/  MUFU.EX2 R54, R54 ;  /* 0x0000003600367308 */ /* 0x000e700000000800 */
[----:B------:R-:W2:Y:S01]  /*4150*/  MUFU.EX2 R35, R60 ;  /* 0x0000003c00237308 */ /* 0x000ea20000000800 */
[----:B0-----:R-:W-:-:S07]  /*4160*/  F2FP.SATFINITE.E4M3.F32.PACK_AB_MERGE_C R144, R63, R66, RZ ;  /* 0x000000423f90723e */ /* 0x001fce00048070ff */
[----:B------:R-:W0:Y:S01]  /*4170*/  MUFU.EX2 R55, R55 ;  /* 0x0000003700377308 */ /* 0x000e220000000800 */
[----:B-1----:R-:W-:-:S07]  /*4180*/  FADD.FTZ R4, R54, R51 ;  /* 0x0000003336047221 */ /* 0x002fce0000010000 */
[----:B------:R-:W1:Y:S01]  /*4190*/  MUFU.EX2 R10, R61 ;  /* 0x0000003d000a7308 */ /* 0x000e620000000800 */
[----:B--2---:R-:W-:-:S07]  /*41a0*/  FADD.FTZ R5, R35, R48 ;  /* 0x0000003023057221 */ /* 0x004fce0000010000 */
[----:B------:R-:W2:Y:S01]  /*41b0*/  MUFU.EX2 R49, R49 ;  /* 0x0000003100317308 */ /* 0x000ea20000000800 */
[C---:B0-----:R-:W-:Y:S01]  /*41c0*/  F2FP.SATFINITE.E4M3.F32.PACK_AB_MERGE_C R144, R55.reuse, R54, R144 ;  /* 0x000000363790723e */ /* 0x041fe20004807090 */
[----:B------:R-:W-:-:S04]  /*41d0*/  FADD.FTZ R55, R55, R4 ;  /* 0x0000000437377221 */ /* 0x000fc80000010000 */
[----:B------:R-:W-:Y:S02]  /*41e0*/  FADD.FTZ R66, R66, R55 ;  /* 0x0000003742427221 */ /* 0x000fe40000010000 */
[----:B------:R-:W0:Y:S01]  /*41f0*/  MUFU.EX2 R24, R71 ;  /* 0x0000004700187308 */ /* 0x000e220000000800 */
[----:B-1----:R-:W-:-:S01]  /*4200*/  FADD.FTZ R4, R10, R5 ;  /* 0x000000050a047221 */ /* 0x002fc20000010000 */
[----:B------:R-:W-:-:S06]  /*4210*/  FADD.FTZ R66, R63, R66 ;  /* 0x000000423f427221 */ /* 0x000fcc0000010000 */
[----:B------:R-:W-:Y:S01]  /*4220*/  MUFU.EX2 R67, R67 ;  /* 0x0000004300437308 */ /* 0x000fe20000000800 */
[----:B--2---:R-:W-:-:S07]  /*4230*/  FADD.FTZ R7, R49, R4 ;  /* 0x0000000431077221 */ /* 0x004fce0000010000 */
[----:B------:R-:W1:Y:S01]  /*4240*/  MUFU.EX2 R68, R68 ;  /* 0x0000004400447308 */ /* 0x000e620000000800 */
[C---:B0-----:R-:W-:Y:S01]  /*4250*/  F2FP.SATFINITE.E4M3.F32.PACK_AB_MERGE_C R49, R24.reuse, R49, RZ ;  /* 0x000000311831723e */ /* 0x041fe200048070ff */
[----:B------:R-:W-:-:S03]  /*4260*/  FADD.FTZ R24, R24, R7 ;  /* 0x0000000718187221 */ /* 0x000fc60000010000 */
[----:B------:R-:W-:-:S03]  /*4270*/  F2FP.SATFINITE.E4M3.F32.PACK_AB_MERGE_C R145, R10, R35, R49 ;  /* 0x000000230a91723e */ /* 0x000fc60004807031 */
        /* <DEDUP_REMOVED lines=9> */
[----:B------:R-:W-:-:S04]  /*4310*/  FADD.FTZ R64, R64, R7 ;  /* 0x0000000740407221 */ /* 0x000fc80000010000 */
[----:B------:R-:W-:Y:S02]  /*4320*/  FADD.FTZ R3, R67, R64 ;  /* 0x0000004043037221 */ /* 0x000fe40000010000 */
[----:B------:R-:W1:Y:S01]  /*4330*/  MUFU.EX2 R5, R70 ;  /* 0x0000004600057308 */ /* 0x000e620000000800 */
[----:B0-----:R-:W-:-:S01]  /*4340*/  FADD.FTZ R9, R74, R9 ;  /* 0x000000094a097221 */ /* 0x001fc20000010000 */
[----:B------:R-:W-:-:S03]  /*4350*/  FADD.FTZ R3, R68, R3 ;  /* 0x0000000344037221 */ /* 0x000fc60000010000 */
[----:B--2---:R-:W-:Y:S01]  /*4360*/  FADD.FTZ R4, R76, R9 ;  /* 0x000000094c047221 */ /* 0x004fe20000010000 */
[----:B-1----:R-:W-:-:S03]  /*4370*/  F2FP.SATFINITE.E4M3.F32.PACK_AB_MERGE_C R6, R5, R76, RZ ;  /* 0x0000004c0506723e */ /* 0x002fc600048070ff */
[----:B------:R-:W-:Y:S01]  /*4380*/  FADD.FTZ R4, R5, R4 ;  /* 0x0000000405047221 */ /* 0x000fe20000010000 */
        /* <DEDUP_REMOVED lines=31> */
.L_x_11184:
[----:B------:R-:W-:-:S04]  /*4580*/  UISETP.NE.AND UP0, UPT, UR22, 0x1, UPT ;  /* 0x000000011600788c */ /* 0x000fc8000bf05270 */
[----:B------:R-:W-:-:S04]  /*4590*/  USEL UR37, URZ, 0x1, UP0 ;  /* 0x000000013f257887 */ /* 0x000fc80008000000 */
[----:B------:R-:W-:Y:S01]  /*45a0*/  ULOP3.LUT UR37, UR21, UR37, URZ, 0x3c, !UPT ;  /* 0x0000002515257292 */ /* 0x000fe2000f8e3c3f */
[----:B------:R-:W-:Y:S11]  /*45b0*/  @!P0 BRA `(.L_x_11174) ;  /* 0x0000000000048947 */ /* 0x000ff60003800000 */
[----:B------:R-:W-:Y:S01]  /*45c0*/  BPT.TRAP 0x1 ;  /* 0x000000040000795c */ /* 0x000fe20000300000 */
.L_x_11174:
        /* <DEDUP_REMOVED lines=12> */
.L_x_11175:
[----:B-1----:R-:W-:Y:S05]  /*4690*/  @P1 BRA `(.L_x_11176) ;  /* 0x0000000000081947 */ /* 0x002fea0003800000 */
[----:B------:R-:W1:Y:S02]  /*46a0*/  SYNCS.PHASECHK.TRANS64.TRYWAIT P1, [UR20+0x19c30], R7 ;  /* 0x019c3007ff0075a7 */ /* 0x000e640008020154 */
[----:B-1----:R-:W-:Y:S05]  /*46b0*/  @!P1 BRA `(.L_x_11177) ;  /* 0x000000bc00cc9947 */ /* 0x002fea0003800000 */
.L_x_11176:
[----:B------:R-:W-:Y:S01]  /*46c0*/  UIMAD UR14, UR38, 0x300, UR16 ;  /* 0x00000300260e78a4 */ /* 0x000fe2000f8e0210 */
[----:B------:R-:W-:Y:S01]  /*46d0*/  WARPGROUP.ARRIVE ;  /* 0x00000000000079c5 */ /* 0x000fe20000000000 */
[----:B------:R-:W-:Y:S01]  /*46e0*/  UMOV UR15, 0xc0000010 ;  /* 0xc0000010000f7882 */ /* 0x000fe20000000000 */
[----:B------:R-:W-:Y:S01]  /*46f0*/  UMOV UR7, 0xc0000010 ;  /* 0xc000001000077882 */ /* 0x000fe20000000000 */
[----:B------:R-:W-:Y:S02]  /*4700*/  UIADD3 UR6, UR14, 0x100, URZ ;  /* 0x000001000e067890 */ /* 0x000fe4000fffe03f */
[----:B------:R-:W-:Y:S01]  /*4710*/  UIADD3 UR10, UR14, 0x200, URZ ;  /* 0x000002000e0a7890 */ /* 0x000fe2000fffe03f */
[----:B------:R-:W-:Y:S02]  /*4720*/  UMOV UR11, 0xc0000010 ;  /* 0xc0000010000b7882 */ /* 0x000fe40000000000 */
[----:B------:R-:W-:Y:S03]  /*4730*/  QGMMA.64x128x32.F32.E4M3.E4M3 R24, gdesc[UR12], RZ, !UPT, gsb0 ;  /* 0x01e000000c1879f3 */ /* 0x000fe6000c0008ff */
[----:B------:R-:W-:-:S02]  /*4740*/  WARPGROUP.DEPBAR.LE gsb0, 0x0 ;  /* 0x00008000000079c5 */ /* 0x000fc40000010000 */
        /* <DEDUP_REMOVED lines=8> */
.L_x_11178:
[----:B------:R-:W-:Y:S01]  /*47d0*/  ULEA UR11, UR22, UR23, 0x3 ;  /* 0x00000017160b7291 */ /* 0x000fe2000f8e183f */
[----:B01----:R-:W-:-:S05]  /*47e0*/  IMAD.U32 R7, RZ, RZ, UR21 ;  /* 0x00000015ff077e24 */ /* 0x003fca000f8e00ff */
[----:B------:R-:W-:-:S04]  /*47f0*/  SHF.L.U32 R7, R7, 0x1f, RZ ;  /* 0x0000001f07077819 */ /* 0x000fc800000006ff */
[----:B------:R0:W1:Y:S01]  /*4800*/  SYNCS.PHASECHK.TRANS64.TRYWAIT P1, [UR11+0x19c50], R7 ;  /* 0x019c5007ff0075a7 */ /* 0x000062000802014b */
[----:B------:R-:W-:Y:S05]  /*4810*/  @!P0 BRA `(.L_x_11179) ;  /* 0x0000000000048947 */ /* 0x000fea0003800000 */
[----:B------:R-:W-:Y:S01]  /*4820*/  BPT.TRAP 0x1 ;  /* 0x000000040000795c */ /* 0x000fe20000300000 */
.L_x_11179:
[----:B-1----:R-:W-:Y:S05]  /*4830*/  @P1 BRA `(.L_x_11180) ;  /* 0x0000000000081947 */ /* 0x002fea0003800000 */
[----:B------:R-:W1:Y:S02]  /*4840*/  SYNCS.PHASECHK.TRANS64.TRYWAIT P1, [UR11+0x19c50], R7 ;  /* 0x019c5007ff0075a7 */ /* 0x000e64000802014b */
[----:B-1----:R-:W-:Y:S05]  /*4850*/  @!P1 BRA `(.L_x_11181) ;  /* 0x000000bc007c9947 */ /* 0x002fea0003800000 */
.L_x_11180:
        /* <DEDUP_REMOVED lines=23> */
[----:B------:R-:W-:Y:S03]  /*49d0*/  QGMMA.64x96x32.F32.E4M3.E4M3 R88, R144, gdesc[UR4], R88, gsb0 ;  /* 0x0160000490587df3 */ /* 0x000fe60008000858 */
[----:B------:R-:W-:Y:S02]  /*49e0*/  WARPGROUP.DEPBAR.LE gsb0, 0x0 ;  /* 0x00008000000079c5 */ /* 0x000fe40000010000 */
[----:B------:R-:W-:Y:S05]  /*49f0*/  @!P0 BRA `(.L_x_11182) ;  /* 0x0000000000048947 */ /* 0x000fea0003800000 */
[----:B------:R-:W-:Y:S01]  /*4a00*/  BPT.TRAP 0x1 ;  /* 0x000000040000795c */ /* 0x000fe20000300000 */
.L_x_11182:
        /* <DEDUP_REMOVED lines=50> */
[----:B------:R-:W-:Y:S01]  /*4d30*/  FMUL.FTZ R67, R0, R67 ;  /* 0x0000004300437220 */ /* 0x000fe20000410000 */
[----:B------:R-:W-:-:S03]  /*4d40*/  UIADD3 UR20, UR20, 0x19c40, URZ ;  /* 0x00019c4014147890 */ /* 0x000fc6000fffe03f */
[----:B------:R-:W0:Y:S01]  /*4d50*/  MUFU.TANH R25, R25 ;  /* 0x0000001900197308 */ /* 0x000e220000002400 */
[----:B-1----:R-:W-:Y:S01]  /*4d60*/  FMNMX.FTZ R45, R15, R44, !PT ;  /* 0x0000002c0f2d7209 */ /* 0x002fe20007810000 */
[----:B------:R-:W-:Y:S01]  /*4d70*/  FMUL.FTZ R44, R0, R65 ;  /* 0x00000041002c7220 */ /* 0x000fe20000410000 */
[----:B------:R-:W-:-:S05]  /*4d80*/  UPRMT UR20, UR19, 0x654, UR20 ;  /* 0x0000065413147896 */ /* 0x000fca0008000014 */
[----:B------:R-:W1:Y:S01]  /*4d90*/  MUFU.TANH R26, R26 ;  /* 0x0000001a001a7308 */ /* 0x000e620000002400 */
[----:B--2---:R-:W-:Y:S01]  /*4da0*/  FMNMX.FTZ R48, R20, R45, !PT ;  /* 0x0000002d14307209 */ /* 0x004fe20007810000 */
[----:B------:R-:W-:Y:S02]  /*4db0*/  FMUL.FTZ R45, R0, R68 ;  /* 0x00000044002d7220 */ /* 0x000fe40000410000 */
[----:B------:R-:W-:Y:S04]  /*4dc0*/  SYNCS.ARRIVE.TRANS64.RED.A1T0 RZ, [UR20], RZ ;  /* 0x000000ffffff79a7 */ /* 0x000fe80008100414 */
        /* <DEDUP_REMOVED lines=15> */
[----:B0-----:R-:W-:Y:S01]  /*4ec0*/  FMNMX.FTZ R53, R31, R52, !PT ;  /* 0x000000341f357209 */ /* 0x001fe20007810000 */
[C---:B------:R-:W-:Y:S01]  /*4ed0*/  FMUL.FTZ R52, R0.reuse, R73 ;  /* 0x0000004900347220 */ /* 0x040fe20000410000 */
[----:B------:R-:W-:-:S05]  /*4ee0*/  FMUL.FTZ R73, R0, R78 ;  /* 0x0000004e00497220 */ /* 0x000fca0000410000 */
        /* <DEDUP_REMOVED lines=46> */
[----:B------:R-:W-:-:S04]  /*51d0*/  FMUL.FTZ R69, R0, R59 ;  /* 0x0000003b00457220 */ /* 0x000fc80000410000 */
[----:B------:R-:W1:Y:S02]  /*51e0*/  SHFL.BFLY PT, R38, R68, 0x2, 0x1f ;  /* 0x0c401f0044267f89 */ /* 0x000e6400000e0000 */
[----:B------:R-:W3:Y:S01]  /*51f0*/  MUFU.TANH R13, R13 ;  /* 0x0000000d000d7308 */ /* 0x000ee20000002400 */
[----:B--2---:R-:W-:-:S07]  /*5200*/  FMNMX.FTZ R59, R9, R5, !PT ;  /* 0x00000005093b7209 */ /* 0x004fce0007810000 */
[----:B------:R-:W2:Y:S08]  /*5210*/  MUFU.TANH R14, R14 ;  /* 0x0000000e000e7308 */ /* 0x000eb00000002400 */
[----:B------:R-:W4:Y:S01]  /*5220*/  MUFU.TANH R21, R21 ;  /* 0x0000001500157308 */ /* 0x000f220000002400 */
[----:B-1----:R-:W-:-:S07]  /*5230*/  FMNMX.FTZ R38, R68, R38, !PT ;  /* 0x0000002644267209 */ /* 0x002fce0007810000 */
[----:B------:R-:W1:Y:S01]  /*5240*/  MUFU.TANH R24, R24 ;  /* 0x0000001800187308 */ /* 0x000e620000002400 */
[----:B------:R-:W5:Y:S07]  /*5250*/  SHFL.BFLY PT, R68, R38, 0x1, 0x1f ;  /* 0x0c201f0026447f89 */ /* 0x000f6e00000e0000 */
[----:B------:R-:W1:Y:S08]  /*5260*/  MUFU.TANH R65, R65 ;  /* 0x0000004100417308 */ /* 0x000e700000002400 */
[----:B------:R-:W1:Y:S08]  /*5270*/  MUFU.TANH R39, R39 ;  /* 0x0000002700277308 */ /* 0x000e700000002400 */
[----:B------:R-:W1:Y:S01]  /*5280*/  MUFU.TANH R42, R42 ;  /* 0x0000002a002a7308 */ /* 0x000e620000002400 */
[----:B-----5:R-:W-:-:S02]  /*5290*/  FMNMX.FTZ R38, R38, R68, !PT ;  /* 0x0000004426267209 */ /* 0x020fc40007810000 */
[----:B0-----:R-:W-:-:S05]  /*52a0*/  FMNMX.FTZ R68, R10, R59, !PT ;  /* 0x0000003b0a447209 */ /* 0x001fca0007810000 */
[----:B------:R-:W0:Y:S01]  /*52b0*/  MUFU.TANH R43, R43 ;  /* 0x0000002b002b7308 */ /* 0x000e220000002400 */
[----:B---3--:R-:W-:Y:S01]  /*52c0*/  FMNMX.FTZ R59, R13, R68, !PT ;  /* 0x000000440d3b7209 */ /* 0x008fe20007810000 */
[----:B------:R-:W-:-:S03]  /*52d0*/  FADD.FTZ R6, -R38, R6 ;  /* 0x0000000626067221 */ /* 0x000fc60000010100 */
[----:B--2---:R-:W-:Y:S01]  /*52e0*/  FMNMX.FTZ R68, R14, R59, !PT ;  /* 0x0000003b0e447209 */ /* 0x004fe20007810000 */
[----:B------:R-:W-:Y:S02]  /*52f0*/  FMUL.FTZ R6, R6, UR18 ;  /* 0x0000001206067c20 */ /* 0x000fe40008410000 */
[----:B------:R-:W2:Y:S01]  /*5300*/  MUFU.TANH R46, R46 ;  /* 0x0000002e002e7308 */ /* 0x000ea20000002400 */
[----:B----4-:R-:W-:-:S04]  /*5310*/  FMNMX.FTZ R59, R21, R68, !PT ;  /* 0x00000044153b7209 */ /* 0x010fc80007810000 */
[----:B-1----:R-:W-:-:S03]  /*5320*/  FMNMX.FTZ R68, R24, R59, !PT ;  /* 0x0000003b18447209 */ /* 0x002fc60007810000 */
[----:B------:R-:W1:Y:S01]  /*5330*/  MUFU.TANH R47, R47 ;  /* 0x0000002f002f7308 */ /* 0x000e620000002400 */
[----:B------:R-:W-:-:S04]  /*5340*/  FMNMX.FTZ R68, R65, R68, !PT ;  /* 0x0000004441447209 */ /* 0x000fc80007810000 */
[----:B------:R-:W-:Y:S01]  /*5350*/  FMNMX.FTZ R59, R39, R68, !PT ;  /* 0x00000044273b7209 */ /* 0x000fe20007810000 */
[----:B------:R-:W-:Y:S02]  /*5360*/  FMUL.FTZ R68, R0, R70 ;  /* 0x0000004600447220 */ /* 0x000fe40000410000 */
[----:B------:R-:W3:Y:S01]  /*5370*/  MUFU.TANH R50, R50 ;  /* 0x0000003200327308 */ /* 0x000ee20000002400 */
[----:B------:R-:W-:-:S04]  /*5380*/  FMNMX.FTZ R70, R42, R59, !PT ;  /* 0x0000003b2a467209 */ /* 0x000fc80007810000 */
[----:B0-----:R-:W-:Y:S01]  /*5390*/  FMNMX.FTZ R59, R43, R70, !PT ;  /* 0x000000462b3b7209 */ /* 0x001fe20007810000 */
[C---:B------:R-:W-:Y:S01]  /*53a0*/  FMUL.FTZ R70, R0.reuse, R71 ;  /* 0x0000004700467220 */ /* 0x040fe20000410000 */
[----:B------:R-:W-:Y:S01]  /*53b0*/  FMUL.FTZ R71, R0, R74 ;  /* 0x0000004a00477220 */ /* 0x000fe20000410000 */
[----:B------:R-:W0:Y:S01]  /*53c0*/  MUFU.TANH R51, R51 ;  /* 0x0000003300337308 */ /* 0x000e220000002400 */
[----:B--2---:R-:W-:-:S04]  /*53d0*/  FMNMX.FTZ R72, R46, R59, !PT ;  /* 0x0000003b2e487209 */ /* 0x004fc80007810000 */
[----:B-1----:R-:W-:-:S03]  /*53e0*/  FMNMX.FTZ R59, R47, R72, !PT ;  /* 0x000000482f3b7209 */ /* 0x002fc60007810000 */
[----:B------:R-:W1:Y:S01]  /*53f0*/  MUFU.TANH R54, R54 ;  /* 0x0000003600367308 */ /* 0x000e620000002400 */
[----:B---3--:R-:W-:-:S07]  /*5400*/  FMNMX.FTZ R72, R50, R59, !PT ;  /* 0x0000003b32487209 */ /* 0x008fce0007810000 */
        /* <DEDUP_REMOVED lines=12> */
[----:B------:R-:W-:Y:S01]  /*54d0*/  FMUL.FTZ R74, R0, R79 ;  /* 0x0000004f004a7220 */ /* 0x000fe20000410000 */
[----:B------:R-:W-:-:S04]  /*54e0*/  IMAD.U32 R79, RZ, RZ, UR18 ;  /* 0x00000012ff4f7e24 */ /* 0x000fc8000f8e00ff */
[----:B------:R-:W-:Y:S01]  /*54f0*/  FFMA.FTZ R79, R38, R79, -8 ;  /* 0xc1000000264f7423 */ /* 0x000fe2000001004f */
[----:B------:R-:W1:Y:S01]  /*5500*/  MUFU.TANH R66, R66 ;  /* 0x0000004200427308 */ /* 0x000e620000002400 */
[----:B--2---:R-:W-:Y:S02]  /*5510*/  FMNMX.FTZ R76, R62, R59, !PT ;  /* 0x0000003b3e4c7209 */ /* 0x004fe40007810000 */
[--C-:B------:R-:W-:Y:S01]  /*5520*/  FFMA.FTZ R7, R7, UR18, -R79.reuse ;  /* 0x0000001207077c23 */ /* 0x100fe2000801084f */
[----:B------:R-:W-:-:S01]  /*5530*/  FFMA.FTZ R8, R8, UR18, -R79 ;  /* 0x0000001208087c23 */ /* 0x000fc2000801084f */
[--C-:B------:R-:W-:Y:S01]  /*5540*/  FFMA.FTZ R11, R11, UR18, -R79.reuse ;  /* 0x000000120b0b7c23 */ /* 0x100fe2000801084f */
[----:B------:R-:W-:-:S01]  /*5550*/  FFMA.FTZ R12, R12, UR18, -R79 ;  /* 0x000000120c0c7c23 */ /* 0x000fc2000801084f */
[--C-:B------:R-:W-:Y:S01]  /*5560*/  FFMA.FTZ R15, R15, UR18, -R79.reuse ;  /* 0x000000120f0f7c23 */ /* 0x100fe2000801084f */
[----:B------:R-:W2:Y:S01]  /*5570*/  MUFU.TANH R67, R67 ;  /* 0x0000004300437308 */ /* 0x000ea20000002400 */
[----:B0-----:R-:W-:Y:S01]  /*5580*/  FMNMX.FTZ R59, R63, R76, !PT ;  /* 0x0000004c3f3b7209 */ /* 0x001fe20007810000 */
[--C-:B------:R-:W-:Y:S01]  /*5590*/  FFMA.FTZ R20, R20, UR18, -R79.reuse ;  /* 0x0000001214147c23 */ /* 0x100fe2000801084f */
[----:B------:R-:W-:-:S01]  /*55a0*/  FFMA.FTZ R25, R25, UR18, -R79 ;  /* 0x0000001219197c23 */ /* 0x000fc2000801084f */
[--C-:B------:R-:W-:Y:S01]  /*55b0*/  FFMA.FTZ R26, R26, UR18, -R79.reuse ;  /* 0x000000121a1a7c23 */ /* 0x100fe2000801084f */
[----:B------:R-:W-:-:S01]  /*55c0*/  FFMA.FTZ R27, R27, UR18, -R79 ;  /* 0x000000121b1b7c23 */ /* 0x000fc2000801084f */
[--C-:B------:R-:W-:Y:S01]  /*55d0*/  FFMA.FTZ R28, R28, UR18, -R79.reuse ;  /* 0x000000121c1c7c23 */ /* 0x100fe2000801084f */
[----:B------:R-:W-:-:S01]  /*55e0*/  FFMA.FTZ R29, R29, UR18, -R79 ;  /* 0x000000121d1d7c23 */ /* 0x000fc2000801084f */
[----:B------:R-:W0:Y:S01]  /*55f0*/  MUFU.TANH R68, R68 ;  /* 0x0000004400447308 */ /* 0x000e220000002400 */
[----:B-1----:R-:W-:Y:S01]  /*5600*/  FMNMX.FTZ R76, R66, R59, !PT ;  /* 0x0000003b424c7209 */ /* 0x002fe20007810000 */
[--C-:B------:R-:W-:Y:S01]  /*5610*/  FFMA.FTZ R30, R30, UR18, -R79.reuse ;  /* 0x000000121e1e7c23 */ /* 0x100fe2000801084f */
[----:B------:R-:W-:-:S01]  /*5620*/  FFMA.FTZ R31, R31, UR18, -R79 ;  /* 0x000000121f1f7c23 */ /* 0x000fc2000801084f */
[--C-:B------:R-:W-:Y:S01]  /*5630*/  FFMA.FTZ R32, R32, UR18, -R79.reuse ;  /* 0x0000001220207c23 */ /* 0x100fe2000801084f */
[----:B------:R-:W-:-:S01]  /*5640*/  FFMA.FTZ R33, R33, UR18, -R79 ;  /* 0x0000001221217c23 */ /* 0x000fc2000801084f */
[--C-:B------:R-:W-:Y:S01]  /*5650*/  FFMA.FTZ R34, R34, UR18, -R79.reuse ;  /* 0x0000001222227c23 */ /* 0x100fe2000801084f */
[----:B------:R-:W-:-:S01]  /*5660*/  FFMA.FTZ R35, R35, UR18, -R79 ;  /* 0x0000001223237c23 */ /* 0x000fc2000801084f */
[----:B------:R-:W1:Y:S01]  /*5670*/  MUFU.TANH R70, R70 ;  /* 0x0000004600467308 */ /* 0x000e620000002400 */
[----:B--2---:R-:W-:Y:S01]  /*5680*/  FMNMX.FTZ R59, R67, R76, !PT ;  /* 0x0000004c433b7209 */ /* 0x004fe20007810000 */
[----:B------:R-:W-:Y:S01]  /*5690*/  FMUL.FTZ R76, R0, R83 ;  /* 0x00000053004c7220 */ /* 0x000fe20000410000 */
[----:B------:R-:W-:-:S01]  /*56a0*/  FFMA.FTZ R36, R36, UR18, -R79 ;  /* 0x0000001224247c23 */ /* 0x000fc2000801084f */
[--C-:B------:R-:W-:Y:S01]  /*56b0*/  FFMA.FTZ R37, R37, UR18, -R79.reuse ;  /* 0x0000001225257c23 */ /* 0x100fe2000801084f */
[----:B------:R-:W-:-:S01]  /*56c0*/  FFMA.FTZ R40, R40, UR18, -R79 ;  /* 0x0000001228287c23 */ /* 0x000fc2000801084f */
[--C-:B------:R-:W-:Y:S01]  /*56d0*/  FFMA.FTZ R41, R41, UR18, -R79.reuse ;  /* 0x0000001229297c23 */ /* 0x100fe2000801084f */
[----:B------:R-:W-:-:S01]  /*56e0*/  FFMA.FTZ R44, R44, UR18, -R79 ;  /* 0x000000122c2c7c23 */ /* 0x000fc2000801084f */
        /* <DEDUP_REMOVED lines=13> */
[----:B------:R-:W-:-:S03]  /*57c0*/  FFMA.FTZ R64, R64, UR18, -R79 ;  /* 0x0000001240407c23 */ /* 0x000fc6000801084f */
        /* <DEDUP_REMOVED lines=13> */
[----:B------:R-:W-:Y:S01]  /*58a0*/  MUFU.EX2 R6, R6 ;  /* 0x0000000600067308 */ /* 0x000fe20000000800 */
[----:B--2---:R-:W-:-:S07]  /*58b0*/  FMNMX.FTZ R59, R77, R80, !PT ;  /* 0x000000504d3b7209 */ /* 0x004fce0007810000 */
[----:B------:R-:W1:Y:S01]  /*58c0*/  MUFU.EX2 R7, R7 ;  /* 0x0000000700077308 */ /* 0x000e620000000800 */
[----:B0-----:R-:W-:-:S05]  /*58d0*/  FMNMX.FTZ R80, R78, R59, !PT ;  /* 0x0000003b4e507209 */ /* 0x001fca0007810000 */
[----:B------:R-:W0:Y:S02]  /*58e0*/  SHFL.BFLY PT, R59, R80, 0x2, 0x1f ;  /* 0x0c401f00503b7f89 */ /* 0x000e2400000e0000 */
[----:B------:R-:W-:Y:S08]  /*58f0*/  MUFU.EX2 R8, R8 ;  /* 0x0000000800087308 */ /* 0x000ff00000000800 */
[----:B------:R-:W-:Y:S01]  /*5900*/  MUFU.EX2 R11, R11 ;  /* 0x0000000b000b7308 */ /* 0x000fe20000000800 */
[----:B-1----:R-:W-:-:S07]  /*5910*/  FFMA.FTZ R3, R6, R3, R7 ;  /* 0x0000000306037223 */ /* 0x002fce0000010007 */
[----:B------:R-:W-:Y:S01]  /*5920*/  MUFU.EX2 R12, R12 ;  /* 0x0000000c000c7308 */ /* 0x000fe20000000800 */
[----:B0-----:R-:W-:Y:S01]  /*5930*/  FMNMX.FTZ R81, R80, R59, !PT ;  /* 0x0000003b50517209 */ /* 0x001fe20007810000 */
[----:B------:R-:W-:-:S06]  /*5940*/  IMAD.U32 R80, RZ, RZ, UR18 ;  /* 0x00000012ff507e24 */ /* 0x000fcc000f8e00ff */
[----:B------:R-:W-:Y:S01]  /*5950*/  MUFU.EX2 R15, R15 ;  /* 0x0000000f000f7308 */ /* 0x000fe20000000800 */
[----:B------:R-:W0:Y:S07]  /*5960*/  SHFL.BFLY PT, R82, R81, 0x1, 0x1f ;  /* 0x0c201f0051527f89 */ /* 0x000e2e00000e0000 */
[----:B------:R-:W-:Y:S08]  /*5970*/  MUFU.EX2 R20, R20 ;  /* 0x0000001400147308 */ /* 0x000ff00000000800 */
[----:B------:R-:W-:Y:S08]  /*5980*/  MUFU.EX2 R25, R25 ;  /* 0x0000001900197308 */ /* 0x000ff00000000800 */
[----:B------:R-:W-:Y:S01]  /*5990*/  MUFU.EX2 R26, R26 ;  /* 0x0000001a001a7308 */ /* 0x000fe20000000800 */
[----:B0-----:R-:W-:-:S05]  /*59a0*/  FMNMX.FTZ R59, R81, R82, !PT ;  /* 0x00000052513b7209 */ /* 0x001fca0007810000 */
        /* <DEDUP_REMOVED lines=39> */
[----:B0-----:R-:W-:-:S07]  /*5c20*/  FFMA.FTZ R4, R5, R4, R80 ;  /* 0x0000000405047223 */ /* 0x001fce0000010050 */
[----:B------:R0:W1:Y:S08]  /*5c30*/  MUFU.EX2 R79, R10 ;  /* 0x0000000a004f7308 */ /* 0x0000700000000800 */
[----:B------:R-:W2:Y:S01]  /*5c40*/  MUFU.EX2 R14, R14 ;  /* 0x0000000e000e7308 */ /* 0x000ea20000000800 */
[----:B0-----:R-:W-:-:S04]  /*5c50*/  FADD.FTZ R10, R8, R3 ;  /* 0x00000003080a7221 */ /* 0x001fc80000010000 */
[----:B------:R-:W-:-:S03]  /*5c60*/  FADD.FTZ R3, R11, R10 ;  /* 0x0000000a0b037221 */ /* 0x000fc60000010000 */
[----:B------:R-:W0:Y:S01]  /*5c70*/  MUFU.EX2 R21, R21 ;  /* 0x0000001500157308 */ /* 0x000e220000000800 */
[----:B-1----:R-:W-:-:S04]  /*5c80*/  FADD.FTZ R4, R79, R4 ;  /* 0x000000044f047221 */ /* 0x002fc80000010000 */
        /* <DEDUP_REMOVED lines=111> */
.L_x_11183:
        /* <DEDUP_REMOVED lines=10> */
[----:B------:R-:W-:Y:S01]  /*6420*/  UMOV UR22, UR38 ;  /* 0x0000002600167c82 */ /* 0x000fe20008000000 */
        /* <DEDUP_REMOVED lines=80> */
.L_x_11173:
[----:B------:R-:W-:Y:S06]  /*6930*/  BAR.ARV 0x8, 0x200 ;  /* 0x0208000000007b1d */ /* 0x000fec0000002000 */
[----:B------:R-:W-:Y:S05]  /*6940*/  @!P0 BRA `(.L_x_11185) ;  /* 0x0000000000048947 */ /* 0x000fea0003800000 */
[----:B------:R-:W-:Y:S01]  /*6950*/  BPT.TRAP 0x1 ;  /* 0x000000040000795c */ /* 0x000fe20000300000 */
.L_x_11185:
        /* <DEDUP_REMOVED lines=9> */
.L_x_11186:
[----:B-1----:R-:W-:Y:S05]  /*69f0*/  @P1 BRA `(.L_x_11187) ;  /* 0x0000000000081947 */ /* 0x002fea0003800000 */
[----:B------:R-:W1:Y:S02]  /*6a00*/  SYNCS.PHASECHK.TRANS64.TRYWAIT P1, [UR5+0x19c50], R0 ;  /* 0x019c5000ff0075a7 */ /* 0x000e640008020145 */
[----:B-1----:R-:W-:Y:S05]  /*6a10*/  @!P1 BRA `(.L_x_11188) ;  /* 0x0000009c00249947 */ /* 0x002fea0003800000 */
.L_x_11187:
[----:B------:R-:W-:Y:S01]  /*6a20*/  UIADD3 UR4, UR4, 0x3000, URZ ;  /* 0x0000300004047890 */ /* 0x000fe2000fffe03f */
[----:B------:R-:W-:Y:S01]  /*6a30*/  WARPGROUP.ARRIVE ;  /* 0x00000000000079c5 */ /* 0x000fe20000000000 */
[----:B------:R-:W-:Y:S01]  /*6a40*/  ULDC.64 UR10, c[0x0][0x9a0] ;  /* 0x00026800000a7ab9 */ /* 0x000fe20000000a00 */
[----:B------:R-:W-:Y:S01]  /*6a50*/  UMOV UR7, 0x40000040 ;  /* 0x4000004000077882 */ /* 0x000fe20000000000 */
        /* <DEDUP_REMOVED lines=8> */
[----:B------:R-:W-:Y:S05]  /*6ae0*/  QGMMA.64x96x32.F32.E4M3.E4M3 R88, R148, gdesc[UR4], R88, gsb0 ;  /* 0x0160000494587df3 */ /* 0x000fea0008000858 */
[----:B------:R-:W2:Y:S01]  /*6af0*/  @P1 LDC.64 R6, c[0x0][0x9d0] ;  /* 0x00027400ff061b82 */ /* 0x000ea20000000a00 */
[----:B01----:R-:W-:-:S04]  /*6b00*/  @P1 IMAD R0, R8, UR41, RZ ;  /* 0x0000002908001c24 */ /* 0x003fc8000f8e02ff */
[----:B------:R-:W-:Y:S02]  /*6b10*/  @P1 IMAD R5, R9, UR40, R0 ;  /* 0x0000002809051c24 */ /* 0x000fe4000f8e0200 */
[----:B------:R-:W-:-:S04]  /*6b20*/  @P1 IMAD.WIDE.U32 R8, R8, UR40, RZ ;  /* 0x0000002808081c25 */ /* 0x000fc8000f8e00ff */
[----:B------:R-:W-:Y:S02]  /*6b30*/  @P1 IMAD.IADD R9, R9, 0x1, R5 ;  /* 0x0000000109091824 */ /* 0x000fe400078e0205 */
[----:B------:R-:W-:Y:S02]  /*6b40*/  IMAD.MOV.U32 R5, RZ, RZ, 0x3f800000 ;  /* 0x3f800000ff057424 */ /* 0x000fe400078e00ff */
[----:B--2---:R-:W-:-:S04]  /*6b50*/  @P1 IMAD.WIDE.U32 R8, R6, UR44, R8 ;  /* 0x0000002c06081c25 */ /* 0x004fc8000f8e0008 */
[----:B------:R-:W-:Y:S01]  /*6b60*/  @P1 IMAD R7, R7, UR44, R9 ;  /* 0x0000002c07071c24 */ /* 0x000fe2000f8e0209 */
[----:B------:R-:W-:-:S04]  /*6b70*/  @P1 LEA R6, P2, R8, UR10, 0x2 ;  /* 0x0000000a08061c11 */ /* 0x000fc8000f8410ff */
[----:B------:R-:W-:-:S05]  /*6b80*/  @P1 LEA.HI.X R7, R8, UR11, R7, 0x2, P2 ;  /* 0x0000000b08071c11 */ /* 0x000fca00090f1407 */
[----:B------:R0:W2:Y:S01]  /*6b90*/  @P1 LDG.E R5, desc[UR52][R6.64] ;  /* 0x0000003406051981 */ /* 0x0000a2000c1e1900 */
[----:B------:R-:W-:Y:S01]  /*6ba0*/  UIADD3 UR6, UR4, 0x2, URZ ;  /* 0x0000000204067890 */ /* 0x000fe2000fffe03f */
[----:B------:R-:W-:Y:S01]  /*6bb0*/  UMOV UR7, 0x40000040 ;  /* 0x4000004000077882 */ /* 0x000fe20000000000 */
[----:B------:R-:W-:Y:S02]  /*6bc0*/  WARPGROUP.DEPBAR.LE gsb0, 0x0 ;  /* 0x00008000000079c5 */ /* 0x000fe40000010000 */
[----:B------:R-:W-:-:S06]  /*6bd0*/  WARPGROUP.ARRIVE ;  /* 0x00000000000079c5 */ /* 0x000fcc0000000000 */
[----:B------:R-:W-:Y:S01]  /*6be0*/  QGMMA.64x96x32.F32.E4M3.E4M3 R88, R136, gdesc[UR4], R88, gsb0 ;  /* 0x0160000488587df3 */ /* 0x000fe20008000858 */
[----:B------:R-:W-:Y:S01]  /*6bf0*/  UIADD3 UR6, UR4, 0x4, URZ ;  /* 0x0000000404067890 */ /* 0x000fe2000fffe03f */
[----:B------:R-:W-:Y:S01]  /*6c00*/  UMOV UR7, 0x40000040 ;  /* 0x4000004000077882 */ /* 0x000fe20000000000 */
[----:B------:R-:W1:Y:S01]  /*6c10*/  SHFL.BFLY PT, R0, R3, 0x2, 0x1f ;  /* 0x0c401f0003007f89 */ /* 0x000e6200000e0000 */
[----:B------:R-:W-:-:S03]  /*6c20*/  UIADD3 UR4, UR4, 0x6, URZ ;  /* 0x0000000604047890 */ /* 0x000fc6000fffe03f */
[----:B------:R-:W3:Y:S01]  /*6c30*/  SHFL.BFLY PT, R9, R4, 0x2, 0x1f ;  /* 0x0c401f0004097f89 */ /* 0x000ee200000e0000 */
[----:B------:R-:W-:Y:S02]  /*6c40*/  WARPGROUP.DEPBAR.LE gsb0, 0x0 ;  /* 0x00008000000079c5 */ /* 0x000fe40000010000 */
[----:B------:R-:W-:-:S06]  /*6c50*/  WARPGROUP.ARRIVE ;  /* 0x00000000000079c5 */ /* 0x000fcc0000000000 */
[----:B------:R-:W-:Y:S01]  /*6c60*/  QGMMA.64x96x32.F32.E4M3.E4M3 R88, R140, gdesc[UR4], R88, gsb0 ;  /* 0x016000048c587df3 */ /* 0x000fe20008000858 */
[----:B------:R-:W-:Y:S01]  /*6c70*/  UMOV UR6, UR4 ;  /* 0x0000000400067c82 */ /* 0x000fe20008000000 */
[----:B------:R-:W-:Y:S01]  /*6c80*/  UMOV UR7, 0x40000040 ;  /* 0x4000004000077882 */ /* 0x000fe20000000000 */
[----:B-1----:R-:W-:-:S01]  /*6c90*/  FADD.FTZ R0, R0, R3 ;  /* 0x0000000300007221 */ /* 0x002fc20000010000 */
[----:B---3--:R-:W-:-:S04]  /*6ca0*/  FADD.FTZ R9, R9, R4 ;  /* 0x0000000409097221 */ /* 0x008fc80000010000 */
[----:B0-----:R-:W0:Y:S04]  /*6cb0*/  SHFL.BFLY PT, R7, R0, 0x1, 0x1f ;  /* 0x0c201f0000077f89 */ /* 0x001e2800000e0000 */
        /* <DEDUP_REMOVED lines=33> */
.L_x_11189:
        /* <DEDUP_REMOVED lines=58> */
.L_x_11165:
        /* <DEDUP_REMOVED lines=15> */
[----:B------:R-:W2:Y:S01]  /*7360*/  LDL R38, [R1+0x38] ;  /* 0x0000380001267983 */ /* 0x000ea20000100800 */
[----:B0-----:R-:W-:-:S05]  /*7370*/  IMAD.SHL.U32 R14, R47, 0x4, RZ ;  /* 0x000000042f0e7824 */ /* 0x001fca00078e00ff */
[----:B------:R-:W-:Y:S01]  /*7380*/  LOP3.LUT R14, R14, 0xc, RZ, 0xc0, !PT ;  /* 0x0000000c0e0e7812 */ /* 0x000fe200078ec0ff */
[----:B------:R-:W-:Y:S03]  /*7390*/  BAR.SYNC.DEFER_BLOCKING 0x1, 0x180 ;  /* 0x0046000000007b1d */ /* 0x000fe60000010000 */
[----:B------:R-:W-:-:S05]  /*73a0*/  IADD3 R14, P0, R14, UR8, RZ ;  /* 0x000000080e0e7c10 */ /* 0x000fca000ff1e0ff */
[----:B------:R-:W-:Y:S01]  /*73b0*/  IMAD.X R15, RZ, RZ, UR9, P0 ;  /* 0x00000009ff0f7e24 */ /* 0x000fe200080e06ff */
[----:B------:R-:W-:-:S04]  /*73c0*/  ULDC.64 UR8, c[0x0][0xc00] ;  /* 0x0003000000087ab9 */ /* 0x000fc80000000a00 */
[----:B------:R0:W3:Y:S01]  /*73d0*/  LDG.E.CONSTANT R14, desc[UR52][R14.64] ;  /* 0x000000340e0e7981 */ /* 0x0000e2000c1e9900 */
[----:B------:R-:W-:-:S04]  /*73e0*/  LOP3.LUT P0, R36, R47, 0x3, RZ, 0xc0, !PT ;  /* 0x000000032f247812 */ /* 0x000fc8000780c0ff */
[----:B------:R-:W-:-:S04]  /*73f0*/  ISETP.EQ.OR P0, PT, R36, 0x3, !P0 ;  /* 0x000000032400780c */ /* 0x000fc80004702670 */
[----:B------:R-:W-:Y:S02]  /*7400*/  SEL R47, R20, R5, P0 ;  /* 0x00000005142f7207 */ /* 0x000fe40000000000 */
[----:B------:R-:W-:Y:S02]  /*7410*/  SEL R20, R5, R20, P0 ;  /* 0x0000001405147207 */ /* 0x000fe40000000000 */
[----:B------:R-:W1:Y:S01]  /*7420*/  S2R R5, SR_SWINHI ;  /* 0x0000000000057919 */ /* 0x000e620000002f00 */
[----:B------:R-:W-:Y:S02]  /*7430*/  SEL R61, R11, R28, P0 ;  /* 0x0000001c0b3d7207 */ /* 0x000fe40000000000 */
[----:B------:R-:W-:Y:S02]  /*7440*/  SEL R75, R33, R10, P0 ;  /* 0x0000000a214b7207 */ /* 0x000fe40000000000 */
[----:B------:R-:W-:Y:S02]  /*7450*/  SEL R28, R28, R11, P0 ;  /* 0x0000000b1c1c7207 */ /* 0x000fe40000000000 */
[----:B------:R-:W-:-:S02]  /*7460*/  SEL R33, R10, R33, P0 ;  /* 0x000000210a217207 */ /* 0x000fc40000000000 */
[----:B------:R-:W-:Y:S02]  /*7470*/  SEL R49, R21, R4, P0 ;  /* 0x0000000415317207 */ /* 0x000fe40000000000 */
[----:B------:R-:W-:Y:S02]  /*7480*/  SEL R21, R4, R21, P0 ;  /* 0x0000001504157207 */ /* 0x000fe40000000000 */
[----:B------:R-:W-:Y:S02]  /*7490*/  SEL R83, R34, R103, P0 ;  /* 0x0000006722537207 */ /* 0x000fe40000000000 */
[----:B------:R-:W-:Y:S02]  /*74a0*/  MOV R76, R78 ;  /* 0x0000004e004c7202 */ /* 0x000fe40000000f00 */
[----:B-1----:R-:W-:Y:S02]  /*74b0*/  MOV R77, R5 ;  /* 0x00000005004d7202 */ /* 0x002fe40000000f00 */
        /* <DEDUP_REMOVED lines=19> */
[----:B------:R-:W-:Y:S01]  /*75f0*/  UIMAD.WIDE UR8, UR40, 0x4, UR8 ;  /* 0x00000004280878a5 */ /* 0x000fe2000f8e0208 */
[----:B------:R-:W-:Y:S01]  /*7600*/  SEL R57, R26, R9, P0 ;  /* 0x000000091a397207 */ /* 0x000fe20000000000 */
[----:B------:R-:W4:Y:S01]  /*7610*/  LDL R90, [R1+0x34] ;  /* 0x00003400015a7983 */ /* 0x000f220000100800 */
        /* <DEDUP_REMOVED lines=19> */
[----:B--2---:R-:W-:-:S03]  /*7750*/  IMAD.WIDE R10, R38, 0x2, R76 ;  /* 0x00000002260a7825 */ /* 0x004fc600078e024c */
[----:B------:R-:W-:-:S04]  /*7760*/  IADD3 R79, P5, R10, 0x20, RZ ;  /* 0x000000200a4f7810 */ /* 0x000fc80007fbe0ff */
[----:B------:R-:W-:Y:S02]  /*7770*/  LOP3.LUT R4, R79, 0x180, RZ, 0xc0, !PT ;  /* 0x000001804f047812 */ /* 0x000fe400078ec0ff */
[----:B------:R-:W-:Y:S02]  /*7780*/  IADD3 R101, P4, R10, 0x3000, RZ ;  /* 0x000030000a657810 */ /* 0x000fe40007f9e0ff */
[----:B------:R-:W-:Y:S02]  /*7790*/  SHF.R.U64 R4, R4, 0x3, RZ ;  /* 0x0000000304047819 */ /* 0x000fe400000012ff */
[C---:B------:R-:W-:Y:S02]  /*77a0*/  IADD3 R103, P3, R10.reuse, 0x3020, RZ ;  /* 0x000030200a677810 */ /* 0x040fe40007f7e0ff */
[C---:B------:R-:W-:Y:S02]  /*77b0*/  IADD3 R105, P2, R10.reuse, 0x6000, RZ ;  /* 0x000060000a697810 */ /* 0x040fe40007f5e0ff */
[----:B------:R-:W-:-:S02]  /*77c0*/  IADD3 R107, P1, R10, 0x6020, RZ ;  /* 0x000060200a6b7810 */ /* 0x000fc40007f3e0ff */
[----:B------:R-:W-:Y:S02]  /*77d0*/  LOP3.LUT R12, R4, R79, RZ, 0x3c, !PT ;  /* 0x0000004f040c7212 */ /* 0x000fe400078e3cff */
[----:B------:R-:W-:Y:S02]  /*77e0*/  LOP3.LUT R5, R10, 0x180, RZ, 0xc0, !PT ;  /* 0x000001800a057812 */ /* 0x000fe400078ec0ff */
[----:B------:R-:W-:Y:S02]  /*77f0*/  LOP3.LUT R4, R101, 0x180, RZ, 0xc0, !PT ;  /* 0x0000018065047812 */ /* 0x000fe400078ec0ff */
[----:B------:R-:W-:Y:S02]  /*7800*/  LOP3.LUT R6, R103, 0x180, RZ, 0xc0, !PT ;  /* 0x0000018067067812 */ /* 0x000fe400078ec0ff */
[----:B------:R-:W-:Y:S02]  /*7810*/  LOP3.LUT R38, R105, 0x180, RZ, 0xc0, !PT ;  /* 0x0000018069267812 */ /* 0x000fe400078ec0ff */
[----:B------:R-:W-:-:S02]  /*7820*/  LOP3.LUT R40, R107, 0x180, RZ, 0xc0, !PT ;  /* 0x000001806b287812 */ /* 0x000fc400078ec0ff */
[----:B------:R-:W-:Y:S02]  /*7830*/  SHF.R.U64 R5, R5, 0x3, RZ ;  /* 0x0000000305057819 */ /* 0x000fe400000012ff */
[----:B------:R-:W-:Y:S01]  /*7840*/  SHF.R.U64 R4, R4, 0x3, RZ ;  /* 0x0000000304047819 */ /* 0x000fe200000012ff */
[--C-:B------:R-:W-:Y:S01]  /*7850*/  IMAD.X R13, RZ, RZ, R11.reuse, P5 ;  /* 0x000000ffff0d7224 */ /* 0x100fe200028e060b */
[----:B------:R-:W-:Y:S02]  /*7860*/  SHF.R.U64 R6, R6, 0x3, RZ ;  /* 0x0000000306067819 */ /* 0x000fe400000012ff */
[----:B------:R-:W-:Y:S02]  /*7870*/  SHF.R.U64 R38, R38, 0x3, RZ ;  /* 0x0000000326267819 */ /* 0x000fe400000012ff */
[----:B------:R-:W-:Y:S01]  /*7880*/  SHF.R.U64 R40, R40, 0x3, RZ ;  /* 0x0000000328287819 */ /* 0x000fe200000012ff */
[--C-:B------:R-:W-:Y:S01]  /*7890*/  IMAD.X R81, RZ, RZ, R11.reuse, P2 ;  /* 0x000000ffff517224 */ /* 0x100fe200010e060b */
[----:B------:R-:W-:Y:S01]  /*78a0*/  LOP3.LUT R10, R5, R10, RZ, 0x3c, !PT ;  /* 0x0000000a050a7212 */ /* 0x000fe200078e3cff */
[----:B------:R-:W-:Y:S01]  /*78b0*/  IMAD.X R9, RZ, RZ, R11, P4 ;  /* 0x000000ffff097224 */ /* 0x000fe200020e060b */
[----:B------:R-:W-:-:S02]  /*78c0*/  LOP3.LUT R8, R4, R101, RZ, 0x3c, !PT ;  /* 0x0000006504087212 */ /* 0x000fc400078e3cff */
[----:B---3--:R-:W-:Y:S01]  /*78d0*/  LOP3.LUT R52, R14, 0x2, RZ, 0x3c, !PT ;  /* 0x000000020e347812 */ /* 0x008fe200078e3cff */
[--C-:B------:R-:W-:Y:S01]  /*78e0*/  IMAD.X R7, RZ, RZ, R11.reuse, P3 ;  /* 0x000000ffff077224 */ /* 0x100fe200018e060b */
[----:B------:R-:W-:Y:S01]  /*78f0*/  LOP3.LUT R6, R6, R103, RZ, 0x3c, !PT ;  /* 0x0000006706067212 */ /* 0x000fe200078e3cff */
[----:B------:R-:W-:Y:S01]  /*7900*/  IMAD.X R5, RZ, RZ, R11, P1 ;  /* 0x000000ffff057224 */ /* 0x000fe200008e060b */
[----:B------:R-:W-:Y:S01]  /*7910*/  LOP3.LUT R80, R38, R105, RZ, 0x3c, !PT ;  /* 0x0000006926507212 */ /* 0x000fe200078e3cff */
[----:B------:R-:W-:Y:S01]  /*7920*/  SHFL.IDX PT, R58, R73, R14, 0x1c1f ;  /* 0x001c1f0e493a7589 */ /* 0x000fe200000e0000 */
[----:B------:R-:W-:Y:S02]  /*7930*/  LOP3.LUT R4, R40, R107, RZ, 0x3c, !PT ;  /* 0x0000006b28047212 */ /* 0x000fe400078e3cff */
[----:B------:R-:W-:Y:S01]  /*7940*/  MOV R82, R12 ;  /* 0x0000000c00527202 */ /* 0x000fe20000000f00 */
[----:B------:R-:W-:Y:S01]  /*7950*/  SHFL.IDX PT, R72, R47, R14, 0x1c1f ;  /* 0x001c1f0e2f487589 */ /* 0x000fe200000e0000 */
[----:B------:R-:W-:-:S03]  /*7960*/  MOV R80, R80 ;  /* 0x0000005000507202 */ /* 0x000fc60000000f00 */
[----:B------:R-:W-:Y:S01]  /*7970*/  SHFL.IDX PT, R71, R71, R14, 0x1c1f ;  /* 0x001c1f0e47477589 */ /* 0x000fe200000e0000 */
[----:B------:R-:W-:-:S03]  /*7980*/  MOV R10, R10 ;  /* 0x0000000a000a7202 */ /* 0x000fc60000000f00 */
[----:B------:R-:W0:Y:S01]  /*7990*/  SHFL.IDX PT, R73, R20, R52, 0x1c1f ;  /* 0x001c1f3414497589 */ /* 0x000e2200000e0000 */
[----:B------:R-:W-:-:S03]  /*79a0*/  MOV R38, R8 ;  /* 0x0000000800267202 */ /* 0x000fc60000000f00 */
[----:B------:R-:W1:Y:S01]  /*79b0*/  SHFL.IDX PT, R68, R37, R52, 0x1c1f ;  /* 0x001c1f3425447589 */ /* 0x000e6200000e0000 */
[----:B------:R-:W-:-:S03]  /*79c0*/  MOV R79, R6 ;  /* 0x00000006004f7202 */ /* 0x000fc60000000f00 */
[----:B------:R-:W-:Y:S01]  /*79d0*/  SHFL.IDX PT, R12, R57, R14, 0x1c1f ;  /* 0x001c1f0e390c7589 */ /* 0x000fe200000e0000 */
[----:B------:R-:W-:-:S03]  /*79e0*/  MOV R81, R4 ;  /* 0x0000000400517202 */ /* 0x000fc60000000f00 */
[----:B------:R-:W-:Y:S04]  /*79f0*/  SHFL.IDX PT, R49, R49, R14, 0x1c1f ;  /* 0x001c1f0e31317589 */ /* 0x000fe800000e0000 */
[----:B------:R-:W-:Y:S04]  /*7a00*/  SHFL.IDX PT, R57, R97, R14, 0x1c1f ;  /* 0x001c1f0e61397589 */ /* 0x000fe800000e0000 */
[----:B------:R-:W2:Y:S04]  /*7a10*/  SHFL.IDX PT, R62, R135, R52, 0x1c1f ;  /* 0x001c1f34873e7589 */ /* 0x000ea800000e0000 */
[----:B------:R-:W3:Y:S04]  /*7a20*/  SHFL.IDX PT, R54, R21, R52, 0x1c1f ;  /* 0x001c1f3415367589 */ /* 0x000ee800000e0000 */
[----:B------:R-:W3:Y:S04]  /*7a30*/  SHFL.IDX PT, R41, R41, R52, 0x1c1f ;  /* 0x001c1f3429297589 */ /* 0x000ee800000e0000 */
[----:B------:R-:W-:Y:S04]  /*7a40*/  SHFL.IDX PT, R56, R55, R14, 0x1c1f ;  /* 0x001c1f0e37387589 */ /* 0x000fe800000e0000 */
[----:B------:R-:W-:Y:S04]  /*7a50*/  SHFL.IDX PT, R60, R75, R14, 0x1c1f ;  /* 0x001c1f0e4b3c7589 */ /* 0x000fe800000e0000 */
[----:B------:R-:W4:Y:S04]  /*7a60*/  SHFL.IDX PT, R33, R33, R52, 0x1c1f ;  /* 0x001c1f3421217589 */ /* 0x000f2800000e0000 */
        /* <DEDUP_REMOVED lines=17> */
[----:B------:R-:W4:Y:S04]  /*7b80*/  SHFL.IDX PT, R24, R24, R52, 0x1c1f ;  /* 0x001c1f3418187589 */ /* 0x000f2800000e0000 */
[----:B------:R-:W-:Y:S04]  /*7b90*/  SHFL.IDX PT, R15, R15, R52, 0x1c1f ;  /* 0x001c1f340f0f7589 */ /* 0x000fe800000e0000 */
[----:B------:R-:W4:Y:S04]  /*7ba0*/  SHFL.IDX PT, R34, R34, R52, 0x1c1f ;  /* 0x001c1f3422227589 */ /* 0x000f2800000e0000 */
[----:B------:R-:W4:Y:S04]  /*7bb0*/  SHFL.IDX PT, R42, R42, R52, 0x1c1f ;  /* 0x001c1f342a2a7589 */ /* 0x000f2800000e0000 */
[----:B------:R-:W4:Y:S04]  /*7bc0*/  SHFL.IDX PT, R53, R26, R52, 0x1c1f ;  /* 0x001c1f341a357589 */ /* 0x000f2800000e0000 */
[----:B------:R-:W-:Y:S04]  /*7bd0*/  SHFL.IDX PT, R14, R31, R52, 0x1c1f ;  /* 0x001c1f341f0e7589 */ /* 0x000fe800000e0000 */
[----:B------:R-:W4:Y:S04]  /*7be0*/  SHFL.IDX PT, R20, R43, R52, 0x1c1f ;  /* 0x001c1f342b147589 */ /* 0x000f2800000e0000 */
[----:B------:R-:W-:Y:S04]  /*7bf0*/  SHFL.IDX PT, R27, R27, R52, 0x1c1f ;  /* 0x001c1f341b1b7589 */ /* 0x000fe800000e0000 */
[----:B------:R-:W-:Y:S04]  /*7c00*/  SHFL.IDX PT, R37, R36, R52, 0x1c1f ;  /* 0x001c1f3424257589 */ /* 0x000fe800000e0000 */
[----:B------:R-:W4:Y:S04]  /*7c10*/  SHFL.IDX PT, R35, R35, R52, 0x1c1f ;  /* 0x001c1f3423237589 */ /* 0x000f2800000e0000 */
[----:B------:R-:W4:Y:S04]  /*7c20*/  SHFL.IDX PT, R26, R45, R52, 0x1c1f ;  /* 0x001c1f342d1a7589 */ /* 0x000f2800000e0000 */
[----:B------:R-:W4:Y:S04]  /*7c30*/  SHFL.IDX PT, R83, R28, R52, 0x1c1f ;  /* 0x001c1f341c537589 */ /* 0x000f2800000e0000 */
[----:B------:R2:W4:Y:S04]  /*7c40*/  SHFL.IDX PT, R87, R29, R52, 0x1c1f ;  /* 0x001c1f341d577589 */ /* 0x00052800000e0000 */
[----:B------:R-:W4:Y:S04]  /*7c50*/  SHFL.IDX PT, R85, R30, R52, 0x1c1f ;  /* 0x001c1f341e557589 */ /* 0x000f2800000e0000 */
[----:B------:R-:W4:Y:S04]  /*7c60*/  SHFL.IDX PT, R28, R44, R52, 0x1c1f ;  /* 0x001c1f342c1c7589 */ /* 0x000f2800000e0000 */
[----:B------:R-:W4:Y:S04]  /*7c70*/  SHFL.IDX PT, R89, R32, R52, 0x1c1f ;  /* 0x001c1f3420597589 */ /* 0x000f2800000e0000 */
[----:B------:R4:W4:Y:S01]  /*7c80*/  SHFL.IDX PT, R88, R46, R52, 0x1c1f ;  /* 0x001c1f342e587589 */ /* 0x00092200000e0000 */
[----:B0-----:R-:W-:-:S02]  /*7c90*/  SEL R74, R72, R73, P0 ;  /* 0x00000049484a7207 */ /* 0x001fc40000000000 */
[----:B-1----:R-:W-:Y:S02]  /*7ca0*/  SEL R70, R71, R68, P0 ;  /* 0x0000004447467207 */ /* 0x002fe40000000000 */
[----:B------:R-:W-:Y:S02]  /*7cb0*/  SEL R72, R73, R72, P0 ;  /* 0x0000004849487207 */ /* 0x000fe40000000000 */
[----:B------:R-:W-:Y:S02]  /*7cc0*/  SEL R68, R68, R71, P0 ;  /* 0x0000004744447207 */ /* 0x000fe40000000000 */
[----:B--2---:R-:W-:Y:S02]  /*7cd0*/  SEL R29, R57, R62, P0 ;  /* 0x0000003e391d7207 */ /* 0x004fe40000000000 */
[----:B------:R-:W-:Y:S02]  /*7ce0*/  SEL R21, R62, R57, P0 ;  /* 0x000000393e157207 */ /* 0x000fe40000000000 */
[----:B---3--:R-:W-:-:S02]  /*7cf0*/  SEL R75, R49, R54, P0 ;  /* 0x00000036314b7207 */ /* 0x008fc40000000000 */
[----:B------:R-:W-:Y:S02]  /*7d00*/  SEL R73, R54, R49, P0 ;  /* 0x0000003136497207 */ /* 0x000fe40000000000 */
[----:B------:R-:W-:Y:S02]  /*7d10*/  SEL R71, R58, R41, P0 ;  /* 0x000000293a477207 */ /* 0x000fe40000000000 */
[----:B------:R-:W-:Y:S02]  /*7d20*/  SEL R69, R41, R58, P0 ;  /* 0x0000003a29457207 */ /* 0x000fe40000000000 */
[----:B----4-:R-:W-:Y:S02]  /*7d30*/  SEL R62, R60, R33, P0 ;  /* 0x000000213c3e7207 */ /* 0x010fe40000000000 */
        /* <DEDUP_REMOVED lines=40> */
[----:B------:R-:W-:Y:S01]  /*7fc0*/  SEL R34, R28, R11, P0 ;  /* 0x0000000b1c227207 */ /* 0x000fe20000000000 */
[----:B------:R0:W-:Y:S01]  /*7fd0*/  STSM.16.M88.4 [R10], R12 ;  /* 0x0000000c0a007844 */ /* 0x0001e20000000200 */
[----:B------:R-:W-:Y:S02]  /*7fe0*/  SEL R33, R4, R89, P0 ;  /* 0x0000005904217207 */ /* 0x000fe40000000000 */
[----:B------:R-:W-:Y:S02]  /*7ff0*/  SEL R31, R89, R4, P0 ;  /* 0x00000004591f7207 */ /* 0x000fe40000000000 */
[----:B------:R-:W-:-:S02]  /*8000*/  SEL R28, R7, R88, P0 ;  /* 0x00000058071c7207 */ /* 0x000fc40000000000 */
[----:B------:R-:W-:Y:S02]  /*8010*/  SEL R20, R88, R7, P0 ;  /* 0x0000000758147207 */ /* 0x000fe40000000000 */
[----:B------:R-:W-:Y:S02]  /*8020*/  F2FP.BF16.F32.PACK_AB R4, R59, R58 ;  /* 0x0000003a3b04723e */ /* 0x000fe400000010ff */
[----:B------:R-:W-:Y:S02]  /*8030*/  F2FP.BF16.F32.PACK_AB R5, R55, R54 ;  /* 0x000000363705723e */ /* 0x000fe400000010ff */
[----:B------:R-:W-:Y:S02]  /*8040*/  F2FP.BF16.F32.PACK_AB R6, R57, R56 ;  /* 0x000000383906723e */ /* 0x000fe400000010ff */
        /* <DEDUP_REMOVED lines=8> */
[----:B------:R-:W-:-:S02]  /*80d0*/  F2FP.BF16.F32.PACK_AB R14, R41, R40 ;  /* 0x00000028290e723e */ /* 0x000fc400000010ff */
[----:B------:R-:W-:Y:S02]  /*80e0*/  F2FP.BF16.F32.PACK_AB R15, R35, R34 ;  /* 0x00000022230f723e */ /* 0x000fe400000010ff */
[----:B-1----:R-:W-:Y:S02]  /*80f0*/  F2FP.BF16.F32.PACK_AB R24, R33, R32 ;  /* 0x000000202118723e */ /* 0x002fe400000010ff */
[----:B------:R-:W-:Y:S02]  /*8100*/  F2FP.BF16.F32.PACK_AB R25, R29, R28 ;  /* 0x0000001c1d19723e */ /* 0x000fe400000010ff */
[----:B------:R-:W-:Y:S02]  /*8110*/  F2FP.BF16.F32.PACK_AB R26, R31, R30 ;  /* 0x0000001e1f1a723e */ /* 0x000fe400000010ff */
[----:B------:R-:W-:Y:S01]  /*8120*/  F2FP.BF16.F32.PACK_AB R27, R21, R20 ;  /* 0x00000014151b723e */ /* 0x000fe200000010ff */
[----:B------:R-:W-:Y:S04]  /*8130*/  STSM.16.M88.4 [R38], R4 ;  /* 0x0000000426007844 */ /* 0x000fe80000000200 */
[----:B------:R0:W-:Y:S04]  /*8140*/  STSM.16.M88.4 [R79], R8 ;  /* 0x000000084f007844 */ /* 0x0001e80000000200 */
[----:B------:R1:W-:Y:S04]  /*8150*/  STSM.16.M88.4 [R80], R12 ;  /* 0x0000000c50007844 */ /* 0x0003e80000000200 */
[----:B------:R2:W-:Y:S01]  /*8160*/  STSM.16.M88.4 [R81], R24 ;  /* 0x0000001851007844 */ /* 0x0005e20000000200 */
[----:B------:R-:W-:-:S04]  /*8170*/  ISETP.NE.U32.AND P0, PT, RZ, UR10, PT ;  /* 0x0000000aff007c0c */ /* 0x000fc8000bf05070 */
[----:B------:R-:W-:Y:S01]  /*8180*/  ISETP.NE.AND.EX P0, PT, RZ, UR11, PT, P0 ;  /* 0x0000000bff007c0c */ /* 0x000fe2000bf05300 */
[----:B------:R-:W-:Y:S02]  /*8190*/  IMAD.U32 R82, RZ, RZ, UR8 ;  /* 0x00000008ff527e24 */ /* 0x000fe4000f8e00ff */
[----:B------:R-:W-:Y:S01]  /*81a0*/  IMAD.U32 R83, RZ, RZ, UR9 ;  /* 0x00000009ff537e24 */ /* 0x000fe2000f8e00ff */
[----:B------:R-:W-:Y:S08]  /*81b0*/  BAR.SYNC.DEFER_BLOCKING 0x1, 0x180 ;  /* 0x0046000000007b1d */ /* 0x000ff00000010000 */
[----:B0-----:R-:W0:Y:S01]  /*81c0*/  LDC R79, c[0x0][0xbe8] ;  /* 0x0002fa00ff4f7b82 */ /* 0x001e220000000800 */
[----:B------:R-:W-:Y:S01]  /*81d0*/  ULDC.64 UR8, c[0x0][0xc08] ;  /* 0x0003020000087ab9 */ /* 0x000fe20000000a00 */
[----:B------:R-:W3:Y:S01]  /*81e0*/  @P0 LDG.E R84, desc[UR52][R82.64] ;  /* 0x0000003452540981 */ /* 0x000ee2000c1e1900 */
[----:B------:R-:W-:Y:S01]  /*81f0*/  UISETP.NE.U32.AND UP0, UPT, UR8, URZ, UPT ;  /* 0x0000003f0800728c */ /* 0x000fe2000bf05070 */
[----:B0-----:R-:W-:-:S03]  /*8200*/  ISETP.NE.AND P1, PT, R79, 0x1, PT ;  /* 0x000000014f00780c */ /* 0x001fc60003f25270 */
[----:B------:R-:W-:Y:S01]  /*8210*/  UISETP.NE.AND.EX UP0, UPT, UR9, URZ, UPT, UP0 ;  /* 0x0000003f0900728c */ /* 0x000fe2000bf05300 */
[----:B------:R-:W-:-:S10]  /*8220*/  UMOV UR16, 0x9b8 ;  /* 0x000009b800107882 */ /* 0x000fd40000000000 */
[----:B------:R-:W-:Y:S01]  /*8230*/  @UP0 ULEA UR8, UP1, UR40, UR8, 0x2 ;  /* 0x0000000828080291 */ /* 0x000fe2000f82103f */
[----:B------:R-:W0:Y:S03]  /*8240*/  @P1 LDC R6, c[0x0][0xbec] ;  /* 0x0002fb00ff061b82 */ /* 0x000e260000000800 */
[----:B------:R-:W-:Y:S02]  /*8250*/  @UP0 ULEA.HI.X UR9, UR40, UR9, UR41, 0x2, UP1 ;  /* 0x0000000928090291 */ /* 0x000fe400088f1429 */
[----:B------:R-:W-:-:S03]  /*8260*/  UISETP.GT.AND UP1, UPT, UR45, 0x1, UPT ;  /* 0x000000012d00788c */ /* 0x000fc6000bf24270 */
[----:B------:R-:W4:Y:S01]  /*8270*/  @P1 LDC R9, c[0x0][0xbf0] ;  /* 0x0002fc00ff091b82 */ /* 0x000f220000000800 */
        /* <DEDUP_REMOVED lines=26> */
[----:B----4-:R-:W-:Y:S01]  /*8420*/  @P1 SHF.R.U32.HI R7, RZ, R9, R4 ;  /* 0x00000009ff071219 */ /* 0x010fe20000011604 */
        /* <DEDUP_REMOVED lines=10> */
[----:B------:R-:W-:Y:S01]  /*84d0*/  SHF.R.S32.HI R6, RZ, 0x1f, R9 ;  /* 0x0000001fff067819 */ /* 0x000fe20000011409 */
[----:B-1----:R-:W-:Y:S01]  /*84e0*/  IMAD.U32 R13, RZ, RZ, UR42 ;  /* 0x0000002aff0d7e24 */ /* 0x002fe2000f8e00ff */
        /* <DEDUP_REMOVED lines=21> */
.L_x_11192:
[----:B------:R-:W2:Y:S01]  /*8640*/  LDL R12, [R1+0x30] ;  /* 0x00003000010c7983 */ /* 0x000ea20000100800 */
[----:B------:R-:W0:Y:S03]  /*8650*/  S2R R4, SR_TID.X ;  /* 0x0000000000047919 */ /* 0x000e260000002100 */
[----:B------:R-:W-:Y:S04]  /*8660*/  SHFL.IDX PT, R5, R10, RZ, 0x1c1f ;  /* 0x001c1fff0a057589 */ /* 0x000fe800000e0000 */
[----:B------:R-:W-:Y:S04]  /*8670*/  SHFL.IDX PT, R6, R8, 0x1, 0x1c1f ;  /* 0x003c1f0008067f89 */ /* 0x000fe800000e0000 */
[----:B------:R-:W-:Y:S01]  /*8680*/  SHFL.IDX PT, R7, R10, 0x1, 0x1c1f ;  /* 0x003c1f000a077f89 */ /* 0x000fe200000e0000 */
[----:B0-----:R-:W-:-:S05]  /*8690*/  VIADD R14, R4, 0xffffff80 ;  /* 0xffffff80040e7836 */ /* 0x001fca0000000000 */
[----:B------:R-:W-:-:S04]  /*86a0*/  SHF.R.S32.HI R9, RZ, 0x1f, R14 ;  /* 0x0000001fff097819 */ /* 0x000fc8000001140e */
[----:B------:R-:W-:-:S04]  /*86b0*/  LEA.HI R9, R9, R14, RZ, 0x7 ;  /* 0x0000000e09097211 */ /* 0x000fc800078f38ff */
[----:B------:R-:W-:Y:S01]  /*86c0*/  LOP3.LUT R9, R9, 0xffffff80, RZ, 0xc0, !PT ;  /* 0xffffff8009097812 */ /* 0x000fe200078ec0ff */
[----:B------:R-:W0:Y:S04]  /*86d0*/  SHFL.IDX PT, R4, R8, RZ, 0x1c1f ;  /* 0x001c1fff08047589 */ /* 0x000e2800000e0000 */
[----:B------:R-:W-:Y:S02]  /*86e0*/  IMAD.IADD R9, R14, 0x1, -R9 ;  /* 0x000000010e097824 */ /* 0x000fe400078e0a09 */
[----:B-----5:R-:W-:-:S03]  /*86f0*/  IMAD R38, R38, R79, RZ ;  /* 0x0000004f26267224 */ /* 0x020fc600078e02ff */
[----:B------:R-:W-:Y:S02]  /*8700*/  LOP3.LUT P0, RZ, R9, 0x3, RZ, 0xc0, !PT ;  /* 0x0000000309ff7812 */ /* 0x000fe4000780c0ff */
[----:B------:R-:W-:Y:S01]  /*8710*/  PLOP3.LUT P3, PT, PT, PT, UP1, 0x80, 0x0 ;  /* 0x000000000000781c */ /* 0x000fe20003f6f018 */
[----:B--2---:R-:W-:-:S04]  /*8720*/  IMAD R13, R13, 0xc0, R12 ;  /* 0x000000c00d0d7824 */ /* 0x004fc800078e020c */
[C---:B------:R-:W-:Y:S01]  /*8730*/  VIADD R9, R13.reuse, 0x8 ;  /* 0x000000080d097836 */ /* 0x040fe20000000000 */
[----:B------:R-:W-:-:S04]  /*8740*/  ISETP.GE.OR P2, PT, R13, R38, P0 ;  /* 0x000000260d00720c */ /* 0x000fc80000746670 */
[----:B------:R-:W-:-:S09]  /*8750*/  ISETP.GE.OR P0, PT, R9, R38, P0 ;  /* 0x000000260900720c */ /* 0x000fd20000706670 */
[----:B0-----:R0:W-:Y:S01]  /*8760*/  @!P2 ST.E desc[UR52][R4.64], R0 ;  /* 0x000000000400a985 */ /* 0x0011e2000c101934 */
[----:B------:R-:W-:-:S03]  /*8770*/  ISETP.GE.AND P2, PT, R13, R38, PT ;  /* 0x000000260d00720c */ /* 0x000fc60003f46270 */
[----:B------:R0:W-:Y:S01]  /*8780*/  @!P0 ST.E desc[UR52][R6.64], R3 ;  /* 0x0000000306008985 */ /* 0x0001e2000c101934 */
[----:B------:R-:W-:Y:S01]  /*8790*/  ISETP.GE.AND P0, PT, R9, R38, PT ;  /* 0x000000260900720c */ /* 0x000fe20003f06270 */
[----:B------:R-:W-:-:S12]  /*87a0*/  @P3 BRA `(.L_x_11193) ;  /* 0x0000000800243947 */ /* 0x000fd80003800000 */
        /* <DEDUP_REMOVED lines=8> */
[----:B0-----:R-:W-:Y:S01]  /*8830*/  IMAD R3, R80, 0x20, R2 ;  /* 0x0000002050037824 */ /* 0x001fe200078e0202 */
[----:B------:R-:W-:-:S03]  /*8840*/  SHF.R.S32.HI R36, RZ, 0x1f, R81 ;  /* 0x0000001fff247819 */ /* 0x000fc60000011451 */
[----:B------:R-:W-:Y:S01]  /*8850*/  IMAD.WIDE R76, R3, 0x2, R76 ;  /* 0x00000002034c7825 */ /* 0x000fe200078e024c */
[----:B------:R-:W-:Y:S02]  /*8860*/  LEA.HI R36, R36, R81, RZ, 0x2 ;  /* 0x0000005124247211 */ /* 0x000fe400078f10ff */
[----:B------:R-:W-:Y:S02]  /*8870*/  IADD3 R3, P5, R76, 0x7800, RZ ;  /* 0x000078004c037810 */ /* 0x000fe40007fbe0ff */
[----:B------:R-:W-:Y:S02]  /*8880*/  LOP3.LUT R36, R36, 0xfffffffc, RZ, 0xc0, !PT ;  /* 0xfffffffc24247812 */ /* 0x000fe400078ec0ff */
[----:B------:R-:W-:Y:S01]  /*8890*/  LOP3.LUT R0, R3, 0x180, RZ, 0xc0, !PT ;  /* 0x0000018003007812 */ /* 0x000fe200078ec0ff */
[----:B------:R-:W-:Y:S01]  /*88a0*/  UIMAD UR7, UR12, UR10, URZ ;  /* 0x0000000a0c0772a4 */ /* 0x000fe2000f8e023f */
[----:B------:R-:W-:Y:S01]  /*88b0*/  IMAD.U32 R37, RZ, RZ, UR42 ;  /* 0x0000002aff257e24 */ /* 0x000fe2000f8e00ff */
[----:B------:R-:W-:Y:S01]  /*88c0*/  UIMAD.WIDE.U32 UR8, UR4, UR10, URZ ;  /* 0x0000000a040872a5 */ /* 0x000fe2000f8e003f */
[----:B------:R-:W-:Y:S01]  /*88d0*/  SHF.R.U64 R0, R0, 0x3, RZ ;  /* 0x0000000300007819 */ /* 0x000fe200000012ff */
[----:B------:R-:W-:Y:S01]  /*88e0*/  IMAD.IADD R36, R81, 0x1, -R36 ;  /* 0x0000000151247824 */ /* 0x000fe200078e0a24 */
[----:B------:R-:W-:Y:S01]  /*88f0*/  UIMAD UR7, UR4, UR11, UR7 ;  /* 0x0000000b040772a4 */ /* 0x000fe2000f8e0207 */
[----:B------:R-:W-:Y:S01]  /*8900*/  IADD3 R9, P0, R76, 0x1800, RZ ;  /* 0x000018004c097810 */ /* 0x000fe20007f1e0ff */
[----:B------:R-:W-:Y:S01]  /*8910*/  ULDC.64 UR12, c[0x0][0xaf0] ;  /* 0x0002bc00000c7ab9 */ /* 0x000fe20000000a00 */
[----:B------:R-:W-:Y:S01]  /*8920*/  LOP3.LUT R32, R0, R3, RZ, 0x3c, !PT ;  /* 0x0000000300207212 */ /* 0x000fe200078e3cff */
[----:B------:R-:W-:Y:S01]  /*8930*/  IMAD R0, R36, 0x60, R80 ;  /* 0x0000006024007824 */ /* 0x000fe200078e0250 */
[----:B------:R-:W-:Y:S01]  /*8940*/  UIADD3 UR9, UR9, UR7, URZ ;  /* 0x0000000709097290 */ /* 0x000fe2000fffe03f */
[C---:B------:R-:W-:Y:S01]  /*8950*/  IADD3 R13, P2, R76.reuse, 0x3000, RZ ;  /* 0x000030004c0d7810 */ /* 0x040fe20007f5e0ff */
[----:B------:R-:W-:Y:S01]  /*8960*/  ULDC.64 UR10, c[0x0][0xae8] ;  /* 0x0002ba00000a7ab9 */ /* 0x000fe20000000a00 */
[----:B------:R-:W-:Y:S01]  /*8970*/  IMAD R37, R37, 0xc0, R0 ;  /* 0x000000c025257824 */ /* 0x000fe200078e0200 */
[----:B------:R-:W-:Y:S01]  /*8980*/  USHF.R.S32.HI UR4, URZ, 0x1f, UR40 ;  /* 0x0000001f3f047899 */ /* 0x000fe20008011428 */
[C---:B------:R-:W-:Y:S01]  /*8990*/  IADD3 R25, P3, R76.reuse, 0x4800, RZ ;  /* 0x000048004c197810 */ /* 0x040fe20007f7e0ff */
[----:B------:R-:W-:Y:S01]  /*89a0*/  UIMAD.WIDE.U32 UR8, UR44, UR10, UR8 ;  /* 0x0000000a2c0872a5 */ /* 0x000fe2000f8e0008 */
[----:B------:R-:W-:Y:S01]  /*89b0*/  IADD3 R29, P4, R76, 0x6000, RZ ;  /* 0x000060004c1d7810 */ /* 0x000fe20007f9e0ff */
[----:B--2---:R-:W-:Y:S01]  /*89c0*/  @P1 IMAD.HI.U32 R0, R37, R20, RZ ;  /* 0x0000001425001227 */ /* 0x004fe200078e00ff */
[----:B------:R-:W-:Y:S01]  /*89d0*/  UIMAD UR4, UR4, UR12, URZ ;  /* 0x0000000c040472a4 */ /* 0x000fe2000f8e023f */
[----:B------:R-:W-:Y:S01]  /*89e0*/  LOP3.LUT R8, R9, 0x180, RZ, 0xc0, !PT ;  /* 0x0000018009087812 */ /* 0x000fe200078ec0ff */
[----:B------:R-:W-:Y:S01]  /*89f0*/  UIMAD UR9, UR44, UR11, UR9 ;  /* 0x0000000b2c0972a4 */ /* 0x000fe2000f8e0209 */
[----:B------:R-:W-:Y:S01]  /*8a00*/  LOP3.LUT R12, R13, 0x180, RZ, 0xc0, !PT ;  /* 0x000001800d0c7812 */ /* 0x000fe200078ec0ff */
[----:B------:R-:W-:Y:S01]  /*8a10*/  IMAD.X R33, RZ, RZ, R77, P5 ;  /* 0x000000ffff217224 */ /* 0x000fe200028e064d */
[----:B------:R-:W-:-:S02]  /*8a20*/  LOP3.LUT R24, R25, 0x180, RZ, 0xc0, !PT ;  /* 0x0000018019187812 */ /* 0x000fc400078ec0ff */
[----:B------:R-:W-:Y:S01]  /*8a30*/  LOP3.LUT R28, R29, 0x180, RZ, 0xc0, !PT ;  /* 0x000001801d1c7812 */ /* 0x000fe200078ec0ff */
[----:B------:R-:W-:Y:S01]  /*8a40*/  IMAD.MOV.U32 R3, RZ, RZ, R37 ;  /* 0x000000ffff037224 */ /* 0x000fe200078e0025 */
[----:B------:R-:W-:Y:S01]  /*8a50*/  LOP3.LUT R5, R76, 0x180, RZ, 0xc0, !PT ;  /* 0x000001804c057812 */ /* 0x000fe200078ec0ff */
[----:B------:R-:W-:Y:S01]  /*8a60*/  UIMAD UR4, UR40, UR13, UR4 ;  /* 0x0000000d280472a4 */ /* 0x000fe2000f8e0204 */
[----:B---3--:R-:W-:Y:S01]  /*8a70*/  @P1 SHF.R.U32.HI R3, RZ, R21, R0 ;  /* 0x00000015ff031219 */ /* 0x008fe20000011600 */
[----:B------:R-:W-:Y:S01]  /*8a80*/  UIMAD.WIDE.U32 UR40, UR40, UR12, UR8 ;  /* 0x0000000c282872a5 */ /* 0x000fe2000f8e0008 */
[----:B------:R-:W-:Y:S01]  /*8a90*/  SHF.R.U64 R8, R8, 0x3, RZ ;  /* 0x0000000308087819 */ /* 0x000fe200000012ff */
[----:B------:R-:W5:Y:S01]  /*8aa0*/  LD.E.128 R32, desc[UR52][R32.64] ;  /* 0x0000003420207980 */ /* 0x000f62000c101d00 */
[----:B------:R-:W-:Y:S02]  /*8ab0*/  SHF.R.U64 R12, R12, 0x3, RZ ;  /* 0x000000030c0c7819 */ /* 0x000fe400000012ff */
[----:B------:R-:W-:-:S02]  /*8ac0*/  SHF.R.U64 R24, R24, 0x3, RZ ;  /* 0x0000000318187819 */ /* 0x000fc400000012ff */
[----:B------:R-:W-:Y:S02]  /*8ad0*/  SHF.R.U64 R28, R28, 0x3, RZ ;  /* 0x000000031c1c7819 */ /* 0x000fe400000012ff */
        /* <DEDUP_REMOVED lines=18> */
[----:B------:R0:W5:Y:S01]  /*8c00*/  LD.E.128 R4, desc[UR52][R76.64] ;  /* 0x000000344c047980 */ /* 0x000162000c101d00 */
[----:B------:R-:W-:Y:S02]  /*8c10*/  IMAD.U32 R20, RZ, RZ, UR40 ;  /* 0x00000028ff147e24 */ /* 0x000fe4000f8e00ff */
[----:B------:R-:W-:Y:S01]  /*8c20*/  IMAD.U32 R21, RZ, RZ, UR4 ;  /* 0x00000004ff157e24 */ /* 0x000fe2000f8e00ff */
[----:B------:R-:W5:Y:S01]  /*8c30*/  LD.E.128 R12, desc[UR52][R12.64] ;  /* 0x000000340c0c7980 */ /* 0x000f62000c101d00 */
[C---:B------:R-:W-:Y:S01]  /*8c40*/  IMAD R37, R3.reuse, UR9, R0 ;  /* 0x0000000903257c24 */ /* 0x040fe2000f8e0200 */
[----:B------:R-:W-:Y:S02]  /*8c50*/  SHF.R.S32.HI R0, RZ, 0x1f, R79 ;  /* 0x0000001fff007819 */ /* 0x000fe4000001144f */
[----:B------:R-:W5:Y:S01]  /*8c60*/  LD.E.128 R24, desc[UR52][R24.64] ;  /* 0x0000003418187980 */ /* 0x000f62000c101d00 */
[----:B------:R-:W-:Y:S01]  /*8c70*/  IMAD.WIDE.U32 R20, R3, UR8, R20 ;  /* 0x0000000803147c25 */ /* 0x000fe2000f8e0014 */
[----:B------:R-:W-:-:S02]  /*8c80*/  ULDC.64 UR8, c[0x0][0xad8] ;  /* 0x0002b60000087ab9 */ /* 0x000fc40000000a00 */
[----:B------:R-:W5:Y:S01]  /*8c90*/  LD.E.128 R28, desc[UR52][R28.64] ;  /* 0x000000341c1c7980 */ /* 0x000f62000c101d00 */
[----:B------:R-:W-:Y:S01]  /*8ca0*/  IMAD.U32 R45, RZ, RZ, UR42 ;  /* 0x0000002aff2d7e24 */ /* 0x000fe2000f8e00ff */
[----:B------:R-:W-:Y:S01]  /*8cb0*/  @!PT LDS RZ, [RZ] ;  /* 0x00000000fffff984 */ /* 0x000fe20000000800 */
[----:B------:R-:W-:Y:S01]  /*8cc0*/  @!PT LDS RZ, [RZ] ;  /* 0x00000000fffff984 */ /* 0x000fe20000000800 */
[----:B------:R-:W-:Y:S01]  /*8cd0*/  @!PT LDS RZ, [RZ] ;  /* 0x00000000fffff984 */ /* 0x000fe20000000800 */
[----:B------:R-:W-:Y:S01]  /*8ce0*/  @!PT LDS RZ, [RZ] ;  /* 0x00000000fffff984 */ /* 0x000fe20000000800 */
[----:B------:R1:W-:Y:S06]  /*8cf0*/  MEMBAR.ALL.CTA ;  /* 0x0000000000007992 */ /* 0x0003ec0000008000 */
[----:B-1----:R-:W1:Y:S01]  /*8d00*/  FENCE.VIEW.ASYNC.S ;  /* 0x00000000000073c6 */ /* 0x002e620000000000 */
[----:B------:R-:W-:Y:S02]  /*8d10*/  IMAD.IADD R21, R21, 0x1, R37 ;  /* 0x0000000115157824 */ /* 0x000fe400078e0225 */
[----:B------:R-:W-:-:S02]  /*8d20*/  IMAD R0, R0, UR8, RZ ;  /* 0x0000000800007c24 */ /* 0x000fc4000f8e02ff */
[----:B------:R-:W-:Y:S02]  /*8d30*/  IMAD R45, R45, 0xc0, R80 ;  /* 0x000000c02d2d7824 */ /* 0x000fe400078e0250 */
[C---:B------:R-:W-:Y:S02]  /*8d40*/  IMAD R3, R79.reuse, UR9, R0 ;  /* 0x000000094f037c24 */ /* 0x040fe4000f8e0200 */
[----:B------:R-:W-:Y:S01]  /*8d50*/  IMAD.WIDE.U32 R20, R79, UR8, R20 ;  /* 0x000000084f147c25 */ /* 0x000fe2000f8e0014 */
[----:B------:R-:W-:Y:S01]  /*8d60*/  ISETP.GE.AND P0, PT, R45, R38, PT ;  /* 0x000000262d00720c */ /* 0x000fe20003f06270 */
[----:B------:R-:W-:Y:S02]  /*8d70*/  ULDC.64 UR8, c[0x0][0xa80] ;  /* 0x0002a00000087ab9 */ /* 0x000fe40000000a00 */
[----:B------:R-:W-:Y:S01]  /*8d80*/  IMAD.IADD R3, R21, 0x1, R3 ;  /* 0x0000000115037824 */ /* 0x000fe200078e0203 */
[----:B------:R-:W-:Y:S01]  /*8d90*/  LEA R0, P1, R20, UR8, 0x1 ;  /* 0x0000000814007c11 */ /* 0x000fe2000f8208ff */
[----:B------:R-:W-:-:S03]  /*8da0*/  VIADD R78, R78, 0x19c20 ;  /* 0x00019c204e4e7836 */ /* 0x000fc60000000000 */
[----:B------:R-:W-:Y:S02]  /*8db0*/  LEA.HI.X R44, R20, UR9, R3, 0x1, P1 ;  /* 0x00000009142c7c11 */ /* 0x000fe400088f0c03 */
[----:B------:R-:W-:Y:S01]  /*8dc0*/  PRMT R78, RZ, 0x654, R78 ;  /* 0x00000654ff4e7816 */ /* 0x000fe2000000004e */
[----:B-1----:R0:W1:Y:S01]  /*8dd0*/  SHFL.IDX PT, R36, R0, RZ, 0x1c1f ;  /* 0x001c1fff00247589 */ /* 0x00206200000e0000 */
[----:B------:R-:W-:Y:S02]  /*8de0*/  BSSY B1, `(.L_x_11194) ;  /* 0x0000012000017945 */ /* 0x000fe40003800000 */
[----:B------:R0:W-:Y:S01]  /*8df0*/  SYNCS.ARRIVE.TRANS64.RED.A1T0 RZ, [R78+URZ], RZ ;  /* 0x000000ff4eff79a7 */ /* 0x0001e2000810043f */
        /* <DEDUP_REMOVED lines=9> */
[C---:B------:R-:W-:Y:S02]  /*8e90*/  @!P2 LEA R42, P4, R17.reuse, R36, 0x1 ;  /* 0x00000024112aa211 */ /* 0x040fe400078808ff */
[----:B--2---:R-:W-:Y:S01]  /*8ea0*/  @!P0 IMAD.WIDE R20, R2, 0x2, R36 ;  /* 0x0000000202148825 */ /* 0x004fe200078e0224 */
[-C--:B------:R-:W-:Y:S02]  /*8eb0*/  @!P1 LEA.HI.X R41, R16, R37.reuse, R47, 0x1, P3 ;  /* 0x0000002510299211 */ /* 0x080fe400018f0c2f */
[----:B------:R-:W-:Y:S02]  /*8ec0*/  @!P2 LEA.HI.X R43, R17, R37, R46, 0x1, P4 ;  /* 0x00000025112ba211 */ /* 0x000fe400020f0c2e */
[----:B-----5:R3:W-:Y:S04]  /*8ed0*/  @!P0 ST.E.128 desc[UR52][R20.64], R4 ;  /* 0x0000000414008985 */ /* 0x0207e8000c101d34 */
[----:B------:R3:W-:Y:S04]  /*8ee0*/  @!P1 ST.E.128 desc[UR52][R40.64], R12 ;  /* 0x0000000c28009985 */ /* 0x0007e8000c101d34 */
[----:B------:R3:W-:Y:S02]  /*8ef0*/  @!P2 ST.E.128 desc[UR52][R42.64], R28 ;  /* 0x0000001c2a00a985 */ /* 0x0007e4000c101d34 */
.L_x_11195:
[----:B------:R-:W-:Y:S05]  /*8f00*/  BSYNC B1 ;  /* 0x0000000000017941 */ /* 0x000fea0003800000 */
.L_x_11194:
[----:B------:R-:W-:Y:S01]  /*8f10*/  VIADD R3, R45, 0x60 ;  /* 0x000000602d037836 */ /* 0x000fe20000000000 */
[----:B---3-5:R3:W4:Y:S04]  /*8f20*/  SHFL.IDX PT, R7, R44, 0x1, 0x1c1f ;  /* 0x003c1f002c077f89 */ /* 0x02872800000e0000 */
[----:B------:R-:W-:Y:S01]  /*8f30*/  ISETP.GE.AND P0, PT, R3, R38, PT ;  /* 0x000000260300720c */ /* 0x000fe20003f06270 */
[----:B------:R3:W0:-:S12]  /*8f40*/  SHFL.IDX PT, R6, R0, 0x1, 0x1c1f ;  /* 0x003c1f0000067f89 */ /* 0x00061800000e0000 */
[----:B---3--:R-:W-:Y:S05]  /*8f50*/  @P0 BRA `(.L_x_11196) ;  /* 0x0000001400a40947 */ /* 0x008fea0003800000 */
[----:B------:R-:W-:Y:S02]  /*8f60*/  ULDC UR4, c[0x0][0xac8] ;  /* 0x0002b20000047ab9 */ /* 0x000fe40000000800 */
[----:B------:R-:W-:Y:S02]  /*8f70*/  ISETP.GE.AND P2, PT, R16, UR4, PT ;  /* 0x0000000410007c0c */ /* 0x000fe4000bf46270 */
[----:B------:R-:W-:-:S11]  /*8f80*/  ISETP.GE.AND P1, PT, R2, UR4, PT ;  /* 0x0000000402007c0c */ /* 0x000fd6000bf26270 */
[----:B0-----:R-:W-:Y:S02]  /*8f90*/  @!P2 LEA R12, P0, R16, R6, 0x1 ;  /* 0x00000006100ca211 */ /* 0x001fe400078008ff */
[----:B----4-:R-:W-:Y:S02]  /*8fa0*/  @!P1 IMAD.WIDE R4, R2, 0x2, R6 ;  /* 0x0000000202049825 */ /* 0x010fe400078e0206 */
        /* <DEDUP_REMOVED lines=9> */
.L_x_11193:
[----:B------:R1:W5:Y:S01]  /*9040*/  LDL R85, [R1+0x4] ;  /* 0x0000040001557983 */ /* 0x0003620000100800 */
[----:B------:R-:W-:Y:S01]  /*9050*/  ULDC.64 UR10, c[0x0][0xb08] ;  /* 0x0002c200000a7ab9 */ /* 0x000fe20000000a00 */
[----:B0-----:R-:W0:Y:S02]  /*9060*/  @P1 LDC R0, c[0x0][0xbec] ;  /* 0x0002fb00ff001b82 */ /* 0x001e240000000800 */
[----:B------:R1:W5:Y:S04]  /*9070*/  LDL R84, [R1+0x2c] ;  /* 0x00002c0001547983 */ /* 0x0003680000100800 */
[----:B------:R1:W5:Y:S01]  /*9080*/  LDL R83, [R1] ;  /* 0x0000000001537983 */ /* 0x0003620000100800 */
[----:B------:R-:W-:Y:S01]  /*9090*/  UIMAD UR7, UR12, UR10, URZ ;  /* 0x0000000a0c0772a4 */ /* 0x000fe2000f8e023f */
[----:B------:R-:W2:Y:S01]  /*90a0*/  @P1 LDC R5, c[0x0][0xbf0] ;  /* 0x0002fc00ff051b82 */ /* 0x000ea20000000800 */
[----:B------:R-:W-:Y:S01]  /*90b0*/  UIMAD.WIDE.U32 UR8, UR4, UR10, URZ ;  /* 0x0000000a040872a5 */ /* 0x000fe2000f8e003f */
[----:B------:R-:W-:Y:S01]  /*90c0*/  IMAD.MOV.U32 R3, RZ, RZ, R11 ;  /* 0x000000ffff037224 */ /* 0x000fe200078e000b */
[----:B------:R-:W-:Y:S01]  /*90d0*/  UIMAD UR7, UR4, UR11, UR7 ;  /* 0x0000000b040772a4 */ /* 0x000fe2000f8e0207 */
[----:B------:R-:W-:Y:S01]  /*90e0*/  VIADD R78, R78, 0x19c20 ;  /* 0x00019c204e4e7836 */ /* 0x000fe20000000000 */
[----:B------:R-:W-:Y:S01]  /*90f0*/  USHF.R.S32.HI UR4, URZ, 0x1f, UR40 ;  /* 0x0000001f3f047899 */ /* 0x000fe20008011428 */
[----:B------:R-:W-:Y:S01]  /*9100*/  BSSY B1, `(.L_x_11197) ;  /* 0x0000063000017945 */ /* 0x000fe20003800000 */
[----:B------:R-:W-:Y:S01]  /*9110*/  UIADD3 UR9, UR9, UR7, URZ ;  /* 0x0000000709097290 */ /* 0x000fe2000fffe03f */
[----:B------:R-:W-:Y:S01]  /*9120*/  SHF.R.S32.HI R26, RZ, 0x1f, R18 ;  /* 0x0000001fff1a7819 */ /* 0x000fe20000011412 */
[----:B------:R-:W-:Y:S01]  /*9130*/  ULDC.64 UR10, c[0x0][0xb38] ;  /* 0x0002ce00000a7ab9 */ /* 0x000fe20000000a00 */
[----:B------:R-:W-:Y:S01]  /*9140*/  PRMT R78, RZ, 0x654, R78 ;  /* 0x00000654ff4e7816 */ /* 0x000fe2000000004e */
[----:B------:R-:W-:Y:S01]  /*9150*/  UIMAD.WIDE.U32 UR8, UR44, UR10, UR8 ;  /* 0x0000000a2c0872a5 */ /* 0x000fe2000f8e0008 */
[----:B------:R-:W-:-:S02]  /*9160*/  SHF.R.S32.HI R27, RZ, 0x1f, R19 ;  /* 0x0000001fff1b7819 */ /* 0x000fc40000011413 */
[----:B------:R1:W-:Y:S01]  /*9170*/  SYNCS.ARRIVE.TRANS64.RED.A1T0 RZ, [R78+URZ], RZ ;  /* 0x000000ff4eff79a7 */ /* 0x0003e2000810043f */
[----:B------:R-:W-:Y:S01]  /*9180*/  UIMAD UR9, UR44, UR11, UR9 ;  /* 0x0000000b2c0972a4 */ /* 0x000fe2000f8e0209 */
[----:B0-----:R-:W-:Y:S01]  /*9190*/  @P1 IMAD.HI.U32 R0, R11, R0, RZ ;  /* 0x000000000b001227 */ /* 0x001fe200078e00ff */
[----:B------:R-:W-:Y:S01]  /*91a0*/  SHF.R.S32.HI R38, RZ, 0x1f, R22 ;  /* 0x0000001fff267819 */ /* 0x000fe20000011416 */
[----:B------:R-:W-:Y:S01]  /*91b0*/  ULDC.64 UR10, c[0x0][0xb40] ;  /* 0x0002d000000a7ab9 */ /* 0x000fe20000000a00 */
[----:B------:R-:W-:Y:S01]  /*91c0*/  SHF.R.S32.HI R76, RZ, 0x1f, R23 ;  /* 0x0000001fff4c7819 */ /* 0x000fe20000011417 */
[----:B------:R-:W-:Y:S01]  /*91d0*/  UIMAD UR4, UR4, UR10, URZ ;  /* 0x0000000a040472a4 */ /* 0x000fe2000f8e023f */
[----:B------:R-:W-:Y:S02]  /*91e0*/  SHF.R.S32.HI R24, RZ, 0x1f, R152 ;  /* 0x0000001fff187819 */ /* 0x000fe40000011498 */
[----:B------:R-:W-:Y:S01]  /*91f0*/  SHF.R.S32.HI R25, RZ, 0x1f, R153 ;  /* 0x0000001fff197819 */ /* 0x000fe20000011499 */
[----:B------:R-:W-:Y:S01]  /*9200*/  UIMAD UR4, UR40, UR11, UR4 ;  /* 0x0000000b280472a4 */ /* 0x000fe2000f8e0204 */
[----:B--2---:R-:W-:Y:S01]  /*9210*/  @P1 SHF.R.U32.HI R3, RZ, R5, R0 ;  /* 0x00000005ff031219 */ /* 0x004fe20000011600 */
[----:B------:R-:W-:Y:S01]  /*9220*/  UIMAD.WIDE.U32 UR40, UR40, UR10, UR8 ;  /* 0x0000000a282872a5 */ /* 0x000fe2000f8e0008 */
[----:B------:R-:W-:-:S02]  /*9230*/  SHF.R.S32.HI R77, RZ, 0x1f, R154 ;  /* 0x0000001fff4d7819 */ /* 0x000fc4000001149a */
[----:B------:R-:W-:Y:S01]  /*9240*/  ULDC.64 UR10, c[0x0][0xb48] ;  /* 0x0002d200000a7ab9 */ /* 0x000fe20000000a00 */
[----:B------:R-:W-:Y:S01]  /*9250*/  UIADD3 UR9, UR41, UR4, URZ ;  /* 0x0000000429097290 */ /* 0x000fe2000fffe03f */
[--C-:B------:R-:W-:Y:S01]  /*9260*/  SHF.R.S32.HI R0, RZ, 0x1f, R3.reuse ;  /* 0x0000001fff007819 */ /* 0x100fe20000011403 */
[----:B------:R-:W-:Y:S01]  /*9270*/  IMAD.MOV R4, RZ, RZ, -R3 ;  /* 0x000000ffff047224 */ /* 0x000fe200078e0a03 */
[----:B------:R-:W-:Y:S01]  /*9280*/  UMOV UR8, UR40 ;  /* 0x0000002800087c82 */ /* 0x000fe20008000000 */
[----:B------:R-:W-:Y:S01]  /*9290*/  SHF.R.S32.HI R80, RZ, 0x1f, R155 ;  /* 0x0000001fff507819 */ /* 0x000fe2000001149b */
[----:B------:R-:W-:Y:S01]  /*92a0*/  UIMAD.WIDE.U32 UR8, UR43, UR10, UR8 ;  /* 0x0000000a2b0872a5 */ /* 0x000fe2000f8e0008 */
[----:B------:R-:W-:Y:S01]  /*92b0*/  IMAD R79, R79, R4, R11 ;  /* 0x000000044f4f7224 */ /* 0x000fe200078e020b */
[----:B------:R-:W-:Y:S02]  /*92c0*/  SHF.R.S32.HI R81, RZ, 0x1f, R156 ;  /* 0x0000001fff517819 */ /* 0x000fe4000001149c */
[----:B------:R-:W-:Y:S01]  /*92d0*/  UIMAD UR43, UR43, UR11, UR9 ;  /* 0x0000000b2b2b72a4 */ /* 0x000fe2000f8e0209 */
[----:B------:R-:W-:Y:S01]  /*92e0*/  SHF.R.S32.HI R82, RZ, 0x1f, R157 ;  /* 0x0000001fff527819 */ /* 0x000fe2000001149d */
[----:B------:R-:W-:Y:S01]  /*92f0*/  IMAD.U32 R5, RZ, RZ, UR9 ;  /* 0x00000009ff057e24 */ /* 0x000fe2000f8e00ff */
[----:B------:R-:W-:Y:S01]  /*9300*/  ULDC.64 UR10, c[0x0][0xb30] ;  /* 0x0002cc00000a7ab9 */ /* 0x000fe20000000a00 */
[----:B------:R-:W-:Y:S01]  /*9310*/  IMAD.U32 R4, RZ, RZ, UR8 ;  /* 0x00000008ff047e24 */ /* 0x000fe2000f8e00ff */
[----:B------:R-:W-:Y:S01]  /*9320*/  ULDC.64 UR8, c[0x0][0xb28] ;  /* 0x0002ca0000087ab9 */ /* 0x000fe20000000a00 */
[----:B------:R-:W-:-:S02]  /*9330*/  IMAD R0, R0, UR10, RZ ;  /* 0x0000000a00007c24 */ /* 0x000fc4000f8e02ff */
        /* <DEDUP_REMOVED lines=13> */
[----:B------:R1:W2:Y:S01]  /*9410*/  SHFL.IDX PT, R7, R3, RZ, 0x1c1f ;  /* 0x001c1fff03077589 */ /* 0x0002a200000e0000 */
[----:B------:R-:W-:Y:S05]  /*9420*/  @P2 BRA `(.L_x_11198) ;  /* 0x0000000000c02947 */ /* 0x000fea0003800000 */
[----:B------:R-:W-:Y:S02]  /*9430*/  ULDC UR4, c[0x0][0xac8] ;  /* 0x0002b20000047ab9 */ /* 0x000fe40000000800 */
[----:B-----5:R-:W-:Y:S02]  /*9440*/  ISETP.GE.AND P1, PT, R85, UR4, PT ;  /* 0x0000000455007c0c */ /* 0x020fe4000bf26270 */
[----:B------:R-:W-:Y:S02]  /*9450*/  ISETP.GE.AND P2, PT, R83, UR4, PT ;  /* 0x0000000453007c0c */ /* 0x000fe4000bf46270 */
[----:B------:R-:W-:Y:S02]  /*9460*/  ISETP.GE.AND P5, PT, R157, UR4, PT ;  /* 0x000000049d007c0c */ /* 0x000fe4000bfa6270 */
[----:B------:R-:W-:-:S07]  /*9470*/  ISETP.GE.AND P4, PT, R156, UR4, PT ;  /* 0x000000049c007c0c */ /* 0x000fce000bf86270 */
[----:B0-2---:R-:W-:Y:S02]  /*9480*/  @!P1 IMAD.WIDE R4, R85, 0x4, R6 ;  /* 0x0000000455049825 */ /* 0x005fe400078e0206 */
        /* <DEDUP_REMOVED lines=9> */
[----:B------:R-:W-:Y:S01]  /*9520*/  ISETP.GE.AND P3, PT, R153, UR4, PT ;  /* 0x0000000499007c0c */ /* 0x000fe2000bf66270 */
[----:B------:R3:W-:Y:S01]  /*9530*/  @!P5 ST.E.64 desc[UR52][R10.64], R66 ;  /* 0x000000420a00d985 */ /* 0x0007e2000c101b34 */
[----:B------:R-:W-:Y:S02]  /*9540*/  @!P4 LEA.HI.X R13, R156, R7, R81, 0x2, P6 ;  /* 0x000000079c0dc211 */ /* 0x000fe400030f1451 */
[----:B------:R-:W-:-:S03]  /*9550*/  @!P1 LEA R14, P5, R155, R6, 0x2 ;  /* 0x000000069b0e9211 */ /* 0x000fc600078a10ff */
[----:B------:R4:W-:Y:S01]  /*9560*/  @!P4 ST.E.64 desc[UR52][R12.64], R64 ;  /* 0x000000400c00c985 */ /* 0x0009e2000c101b34 */
[-C--:B------:R-:W-:Y:S02]  /*9570*/  @!P1 LEA.HI.X R15, R155, R7.reuse, R80, 0x2, P5 ;  /* 0x000000079b0f9211 */ /* 0x080fe400028f1450 */
[----:B------:R-:W-:Y:S02]  /*9580*/  ISETP.GE.AND P4, PT, R152, UR4, PT ;  /* 0x0000000498007c0c */ /* 0x000fe4000bf86270 */
[CC--:B0-----:R-:W-:Y:S01]  /*9590*/  @!P2 LEA R4, P6, R154.reuse, R6.reuse, 0x2 ;  /* 0x000000069a04a211 */ /* 0x0c1fe200078c10ff */
[----:B------:R0:W-:Y:S01]  /*95a0*/  @!P1 ST.E.64 desc[UR52][R14.64], R58 ;  /* 0x0000003a0e009985 */ /* 0x0001e2000c101b34 */
[----:B------:R-:W-:Y:S02]  /*95b0*/  ISETP.GE.AND P1, PT, R23, UR4, PT ;  /* 0x0000000417007c0c */ /* 0x000fe4000bf26270 */
[----:B--2---:R-:W-:Y:S02]  /*95c0*/  @!P3 LEA R8, P5, R153, R6, 0x2 ;  /* 0x000000069908b211 */ /* 0x004fe400078a10ff */
        /* <DEDUP_REMOVED lines=11> */
[----:B------:R-:W-:Y:S02]  /*9680*/  @!P1 LEA.HI.X R13, R23, R7, R76, 0x2, P2 ;  /* 0x00000007170d9211 */ /* 0x000fe400010f144c */
[----:B0-----:R-:W-:-:S03]  /*9690*/  @!P5 LEA R14, P2, R22, R6, 0x2 ;  /* 0x00000006160ed211 */ /* 0x001fc600078410ff */
        /* <DEDUP_REMOVED lines=9> */
.L_x_11198:
[----:B------:R-:W-:Y:S05]  /*9730*/  BSYNC B1 ;  /* 0x0000000000017941 */ /* 0x000fea0003800000 */
.L_x_11197:
[----:B--23--:R2:W3:Y:S04]  /*9740*/  SHFL.IDX PT, R7, R3, 0x1, 0x1c1f ;  /* 0x003c1f0003077f89 */ /* 0x00c4e800000e0000 */
[----:B0-----:R2:W0:Y:S01]  /*9750*/  SHFL.IDX PT, R6, R0, 0x1, 0x1c1f ;  /* 0x003c1f0000067f89 */ /* 0x00142200000e0000 */
[----:B------:R-:W-:Y:S05]  /*9760*/  @P0 BRA `(.L_x_11196) ;  /* 0x0000000c00a00947 */ /* 0x000fea0003800000 */
[----:B------:R-:W-:Y:S02]  /*9770*/  ULDC UR4, c[0x0][0xac8] ;  /* 0x0002b20000047ab9 */ /* 0x000fe40000000800 */
[----:B-----5:R-:W-:Y:S02]  /*9780*/  ISETP.GE.AND P5, PT, R83, UR4, PT ;  /* 0x0000000453007c0c */ /* 0x020fe4000bfa6270 */
[----:B------:R-:W-:Y:S02]  /*9790*/  ISETP.GE.AND P1, PT, R85, UR4, PT ;  /* 0x0000000455007c0c */ /* 0x000fe4000bf26270 */
[----:B------:R-:W-:Y:S02]  /*97a0*/  ISETP.GE.AND P2, PT, R157, UR4, PT ;  /* 0x000000049d007c0c */ /* 0x000fe4000bf46270 */
[----:B------:R-:W-:Y:S02]  /*97b0*/  ISETP.GE.AND P4, PT, R156, UR4, PT ;  /* 0x000000049c007c0c */ /* 0x000fe4000bf86270 */
[----:B------:R-:W-:-:S05]  /*97c0*/  ISETP.GE.AND P3, PT, R155, UR4, PT ;  /* 0x000000049b007c0c */ /* 0x000fca000bf66270 */
[-C--:B0-----:R-:W-:Y:S02]  /*97d0*/  @!P5 LEA R8, P0, R83, R6.reuse, 0x2 ;  /* 0x000000065308d211 */ /* 0x081fe400078010ff */
[----:B---3--:R-:W-:Y:S02]  /*97e0*/  @!P1 IMAD.WIDE R4, R85, 0x4, R6 ;  /* 0x0000000455049825 */ /* 0x008fe400078e0206 */
[----:B------:R-:W-:Y:S02]  /*97f0*/  @!P5 LEA.HI.X R9, R83, R7, R84, 0x2, P0 ;  /* 0x000000075309d211 */ /* 0x000fe400000f1454 */
[----:B------:R-:W-:Y:S01]  /*9800*/  ISETP.GE.AND P0, PT, R154, UR4, PT ;  /* 0x000000049a007c0c */ /* 0x000fe2000bf06270 */
[----:B------:R0:W-:Y:S01]  /*9810*/  @!P1 ST.E.64 desc[UR52][R4.64], R70 ;  /* 0x0000004604009985 */ /* 0x0001e2000c101b34 */
[-C--:B------:R-:W-:Y:S02]  /*9820*/  @!P2 LEA R10, P1, R157, R6.reuse, 0x2 ;  /* 0x000000069d0aa211 */ /* 0x080fe400078210ff */
[-C--:B------:R-:W-:Y:S01]  /*9830*/  @!P3 LEA R14, P6, R155, R6.reuse, 0x2 ;  /* 0x000000069b0eb211 */ /* 0x080fe200078c10ff */
[----:B------:R3:W-:Y:S01]  /*9840*/  @!P5 ST.E.64 desc[UR52][R8.64], R68 ;  /* 0x000000440800d985 */ /* 0x0007e2000c101b34 */
[----:B------:R-:W-:-:S02]  /*9850*/  @!P4 LEA R12, P5, R156, R6, 0x2 ;  /* 0x000000069c0cc211 */ /* 0x000fc400078a10ff */
[-C--:B------:R-:W-:Y:S02]  /*9860*/  @!P2 LEA.HI.X R11, R157, R7.reuse, R82, 0x2, P1 ;  /* 0x000000079d0ba211 */ /* 0x080fe400008f1452 */
[-C--:B------:R-:W-:Y:S02]  /*9870*/  @!P4 LEA.HI.X R13, R156, R7.reuse, R81, 0x2, P5 ;  /* 0x000000079c0dc211 */ /* 0x080fe400028f1451 */
[----:B------:R-:W-:Y:S01]  /*9880*/  ISETP.GE.AND P1, PT, R153, UR4, PT ;  /* 0x0000000499007c0c */ /* 0x000fe2000bf26270 */
[----:B------:R4:W-:Y:S01]  /*9890*/  @!P2 ST.E.64 desc[UR52][R10.64], R62 ;  /* 0x0000003e0a00a985 */ /* 0x0009e2000c101b34 */
[----:B------:R-:W-:Y:S02]  /*98a0*/  @!P3 LEA.HI.X R15, R155, R7, R80, 0x2, P6 ;  /* 0x000000079b0fb211 */ /* 0x000fe400030f1450 */
[----:B------:R-:W-:Y:S01]  /*98b0*/  ISETP.GE.AND P2, PT, R152, UR4, PT ;  /* 0x0000000498007c0c */ /* 0x000fe2000bf46270 */
[----:B------:R1:W-:Y:S01]  /*98c0*/  @!P4 ST.E.64 desc[UR52][R12.64], R60 ;  /* 0x0000003c0c00c985 */ /* 0x0003e2000c101b34 */
[----:B0-----:R-:W-:-:S02]  /*98d0*/  @!P0 LEA R4, P4, R154, R6, 0x2 ;  /* 0x000000069a048211 */ /* 0x001fc400078810ff */
[----:B------:R-:W-:Y:S01]  /*98e0*/  ISETP.GE.AND P5, PT, R23, UR4, PT ;  /* 0x0000000417007c0c */ /* 0x000fe2000bfa6270 */
[----:B------:R0:W-:Y:S01]  /*98f0*/  @!P3 ST.E.64 desc[UR52][R14.64], R54 ;  /* 0x000000360e00b985 */ /* 0x0001e2000c101b34 */
[----:B------:R-:W-:Y:S02]  /*9900*/  @!P0 LEA.HI.X R5, R154, R7, R77, 0x2, P4 ;  /* 0x000000079a058211 */ /* 0x000fe400020f144d */
[----:B------:R-:W-:Y:S02]  /*9910*/  ISETP.GE.AND P4, PT, R22, UR4, PT ;  /* 0x0000000416007c0c */ /* 0x000fe4000bf86270 */
[----:B------:R-:W-:Y:S01]  /*9920*/  ISETP.GE.AND P3, PT, R19, UR4, PT ;  /* 0x0000000413007c0c */ /* 0x000fe2000bf66270 */
[----:B------:R2:W-:Y:S01]  /*9930*/  @!P0 ST.E.64 desc[UR52][R4.64], R52 ;  /* 0x0000003404008985 */ /* 0x0005e2000c101b34 */
[----:B---3--:R-:W-:-:S04]  /*9940*/  @!P1 LEA R8, P6, R153, R6, 0x2 ;  /* 0x0000000699089211 */ /* 0x008fc800078c10ff */
[-C--:B------:R-:W-:Y:S02]  /*9950*/  @!P1 LEA.HI.X R9, R153, R7.reuse, R25, 0x2, P6 ;  /* 0x0000000799099211 */ /* 0x080fe400030f1419 */
[CC--:B----4-:R-:W-:Y:S02]  /*9960*/  @!P2 LEA R10, P6, R152.reuse, R6.reuse, 0x2 ;  /* 0x00000006980aa211 */ /* 0x0d0fe400078c10ff */
[-C--:B-1----:R-:W-:Y:S01]  /*9970*/  @!P5 LEA R12, P0, R23, R6.reuse, 0x2 ;  /* 0x00000006170cd211 */ /* 0x082fe200078010ff */
[----:B------:R2:W-:Y:S01]  /*9980*/  @!P1 ST.E.64 desc[UR52][R8.64], R46 ;  /* 0x0000002e08009985 */ /* 0x0005e2000c101b34 */
[-C--:B------:R-:W-:Y:S02]  /*9990*/  @!P2 LEA.HI.X R11, R152, R7.reuse, R24, 0x2, P6 ;  /* 0x00000007980ba211 */ /* 0x080fe400030f1418 */
[-C--:B0-----:R-:W-:Y:S02]  /*99a0*/  @!P4 LEA R14, P1, R22, R6.reuse, 0x2 ;  /* 0x00000006160ec211 */ /* 0x081fe400078210ff */
[----:B------:R-:W-:Y:S01]  /*99b0*/  @!P3 LEA R24, P6, R19, R6, 0x2 ;  /* 0x000000061318b211 */ /* 0x000fe200078c10ff */
[----:B------:R2:W-:Y:S01]  /*99c0*/  @!P2 ST.E.64 desc[UR52][R10.64], R44 ;  /* 0x0000002c0a00a985 */ /* 0x0005e2000c101b34 */
[----:B------:R-:W-:-:S02]  /*99d0*/  @!P5 LEA.HI.X R13, R23, R7, R76, 0x2, P0 ;  /* 0x00000007170dd211 */ /* 0x000fc400000f144c */
        /* <DEDUP_REMOVED lines=11> */
.L_x_11191:
        /* <DEDUP_REMOVED lines=31> */
.L_x_11199:
        /* <DEDUP_REMOVED lines=57> */
.L_x_11201:
[----:B------:R-:W-:Y:S05]  /*a010*/  BSYNC B1 ;  /* 0x0000000000017941 */ /* 0x000fea0003800000 */
.L_x_11200:
[----:B------:R-:W-:-:S06]  /*a020*/  UISETP.GT.AND UP0, UPT, UR45, 0x1, UPT ;  /* 0x000000012d00788c */ /* 0x000fcc000bf04270 */
[----:B------:R-:W-:-:S13]  /*a030*/  PLOP3.LUT P0, PT, PT, PT, UP0, 0x80, 0x0 ;  /* 0x000000000000781c */ /* 0x000fda0003f0f008 */
[----:B------:R-:W-:Y:S05]  /*a040*/  @P0 BRA `(.L_x_11196) ;  /* 0x0000000400680947 */ /* 0x000fea0003800000 */
[----:B------:R-:W1:Y:S01]  /*a050*/  LDC R11, c[0x0][0xbe8] ;  /* 0x0002fa00ff0b7b82 */ /* 0x000e620000000800 */
[--C-:B0-----:R-:W-:Y:S01]  /*a060*/  SHF.R.S32.HI R3, RZ, 0x1f, R12.reuse ;  /* 0x0000001fff037819 */ /* 0x101fe2000001140c */
[----:B------:R-:W-:Y:S01]  /*a070*/  ULDC.64 UR10, c[0x0][0xaa0] ;  /* 0x0002a800000a7ab9 */ /* 0x000fe20000000a00 */
[----:B------:R-:W-:Y:S01]  /*a080*/  SHF.R.S32.HI R10, RZ, 0x1f, R12 ;  /* 0x0000001fff0a7819 */ /* 0x000fe2000001140c */
[----:B------:R-:W-:Y:S01]  /*a090*/  UIMAD UR7, UR16, UR10, URZ ;  /* 0x0000000a100772a4 */ /* 0x000fe2000f8e023f */
[-C--:B------:R-:W-:Y:S01]  /*a0a0*/  LEA.HI R3, R3, R12.reuse, RZ, 0x2 ;  /* 0x0000000c03037211 */ /* 0x080fe200078f10ff */
[----:B------:R-:W-:Y:S01]  /*a0b0*/  UIMAD.WIDE.U32 UR8, UR4, UR10, URZ ;  /* 0x0000000a040872a5 */ /* 0x000fe2000f8e003f */
[----:B------:R-:W-:Y:S01]  /*a0c0*/  LEA.HI R10, R10, R12, RZ, 0x2 ;  /* 0x0000000c0a0a7211 */ /* 0x000fe200078f10ff */
[----:B------:R-:W-:Y:S01]  /*a0d0*/  UIMAD UR7, UR4, UR11, UR7 ;  /* 0x0000000b040772a4 */ /* 0x000fe2000f8e0207 */
[----:B------:R-:W-:Y:S01]  /*a0e0*/  LOP3.LUT R3, R3, 0xfffffffc, RZ, 0xc0, !PT ;  /* 0xfffffffc03037812 */ /* 0x000fe200078ec0ff */
[----:B------:R-:W-:Y:S01]  /*a0f0*/  IMAD.U32 R6, RZ, RZ, UR42 ;  /* 0x0000002aff067e24 */ /* 0x000fe2000f8e00ff */
[----:B------:R-:W-:Y:S01]  /*a100*/  SHF.R.S32.HI R10, RZ, 0x2, R10 ;  /* 0x00000002ff0a7819 */ /* 0x000fe2000001140a */
[----:B------:R-:W-:Y:S01]  /*a110*/  UIADD3 UR9, UR9, UR7, URZ ;  /* 0x0000000709097290 */ /* 0x000fe2000fffe03f */
[----:B------:R-:W-:Y:S01]  /*a120*/  IMAD.U32 R8, RZ, RZ, UR42 ;  /* 0x0000002aff087e24 */ /* 0x000fe2000f8e00ff */
[----:B------:R-:W-:Y:S01]  /*a130*/  ULDC.64 UR10, c[0x0][0xae8] ;  /* 0x0002ba00000a7ab9 */ /* 0x000fe20000000a00 */
[----:B------:R-:W-:Y:S01]  /*a140*/  IMAD.IADD R3, R12, 0x1, -R3 ;  /* 0x000000010c037824 */ /* 0x000fe200078e0a03 */
[----:B------:R-:W-:Y:S01]  /*a150*/  UIMAD.WIDE.U32 UR8, UR44, UR10, UR8 ;  /* 0x0000000a2c0872a5 */ /* 0x000fe2000f8e0008 */
[----:B------:R-:W-:Y:S01]  /*a160*/  BSSY B1, `(.L_x_11202) ;  /* 0x0000037000017945 */ /* 0x000fe20003800000 */
[----:B------:R-:W-:Y:S01]  /*a170*/  SHF.R.S32.HI R20, RZ, 0x1f, R17 ;  /* 0x0000001fff147819 */ /* 0x000fe20000011411 */
[----:B------:R-:W-:Y:S01]  /*a180*/  IMAD R3, R3, 0x60, R10 ;  /* 0x0000006003037824 */ /* 0x000fe200078e020a */
[----:B------:R-:W-:Y:S01]  /*a190*/  UIMAD UR9, UR44, UR11, UR9 ;  /* 0x0000000b2c0972a4 */ /* 0x000fe2000f8e0209 */
[----:B------:R-:W-:-:S02]  /*a1a0*/  SHF.R.S32.HI R21, RZ, 0x1f, R16 ;  /* 0x0000001fff157819 */ /* 0x000fc40000011410 */
[----:B------:R-:W-:Y:S01]  /*a1b0*/  IMAD R6, R6, 0xc0, R3 ;  /* 0x000000c006067824 */ /* 0x000fe200078e0203 */
[----:B-1----:R-:W-:Y:S01]  /*a1c0*/  ISETP.NE.AND P0, PT, R11, 0x1, PT ;  /* 0x000000010b00780c */ /* 0x002fe20003f05270 */
[----:B------:R-:W-:Y:S02]  /*a1d0*/  ULDC.64 UR10, c[0x0][0xaf0] ;  /* 0x0002bc00000a7ab9 */ /* 0x000fe40000000a00 */
[----:B------:R-:W-:Y:S01]  /*a1e0*/  UIMAD UR41, UR41, UR10, URZ ;  /* 0x0000000a292972a4 */ /* 0x000fe2000f8e023f */
[----:B------:R-:W-:-:S03]  /*a1f0*/  IMAD.MOV.U32 R3, RZ, RZ, R6 ;  /* 0x000000ffff037224 */ /* 0x000fc600078e0006 */
[----:B------:R-:W-:Y:S02]  /*a200*/  UIMAD UR4, UR40, UR11, UR41 ;  /* 0x0000000b280472a4 */ /* 0x000fe4000f8e0229 */
[----:B------:R-:W-:-:S03]  /*a210*/  UIMAD.WIDE.U32 UR40, UR40, UR10, UR8 ;  /* 0x0000000a282872a5 */ /* 0x000fc6000f8e0008 */
[----:B------:R-:W-:Y:S01]  /*a220*/  ULDC.64 UR8, c[0x0][0xae0] ;  /* 0x0002b80000087ab9 */ /* 0x000fe20000000a00 */
[----:B------:R-:W0:Y:S01]  /*a230*/  @P0 LDC R5, c[0x0][0xbec] ;  /* 0x0002fb00ff050b82 */ /* 0x000e220000000800 */
[----:B------:R-:W-:-:S07]  /*a240*/  UIADD3 UR4, UR41, UR4, URZ ;  /* 0x0000000429047290 */ /* 0x000fce000fffe03f */
[----:B------:R-:W1:Y:S01]  /*a250*/  @P0 LDC R7, c[0x0][0xbf0] ;  /* 0x0002fc00ff070b82 */ /* 0x000e620000000800 */
[----:B0-----:R-:W-:-:S04]  /*a260*/  @P0 IMAD.HI.U32 R4, R6, R5, RZ ;  /* 0x0000000506040227 */ /* 0x001fc800078e00ff */
[----:B------:R-:W-:Y:S02]  /*a270*/  IMAD.U32 R5, RZ, RZ, UR41 ;  /* 0x00000029ff057e24 */ /* 0x000fe4000f8e00ff */
[----:B------:R-:W-:Y:S01]  /*a280*/  IMAD.U32 R5, RZ, RZ, UR4 ;  /* 0x00000004ff057e24 */ /* 0x000fe2000f8e00ff */
[----:B-1----:R-:W-:-:S04]  /*a290*/  @P0 SHF.R.U32.HI R3, RZ, R7, R4 ;  /* 0x00000007ff030219 */ /* 0x002fc80000011604 */
[--C-:B------:R-:W-:Y:S01]  /*a2a0*/  SHF.R.S32.HI R4, RZ, 0x1f, R3.reuse ;  /* 0x0000001fff047819 */ /* 0x100fe20000011403 */
[----:B------:R-:W-:-:S04]  /*a2b0*/  IMAD.MOV R7, RZ, RZ, -R3 ;  /* 0x000000ffff077224 */ /* 0x000fc800078e0a03 */
[----:B------:R-:W-:Y:S02]  /*a2c0*/  IMAD R7, R11, R7, R6 ;  /* 0x000000070b077224 */ /* 0x000fe400078e0206 */
[----:B------:R-:W-:Y:S02]  /*a2d0*/  IMAD R6, R4, UR8, RZ ;  /* 0x0000000804067c24 */ /* 0x000fe4000f8e02ff */
[----:B------:R-:W-:Y:S02]  /*a2e0*/  IMAD.U32 R4, RZ, RZ, UR40 ;  /* 0x00000028ff047e24 */ /* 0x000fe4000f8e00ff */
[C---:B------:R-:W-:Y:S01]  /*a2f0*/  IMAD R9, R3.reuse, UR9, R6 ;  /* 0x0000000903097c24 */ /* 0x040fe2000f8e0206 */
[----:B------:R-:W-:Y:S01]  /*a300*/  SHF.R.S32.HI R6, RZ, 0x1f, R7 ;  /* 0x0000001fff067819 */ /* 0x000fe20000011407 */
[----:B------:R-:W-:Y:S01]  /*a310*/  IMAD.WIDE.U32 R4, R3, UR8, R4 ;  /* 0x0000000803047c25 */ /* 0x000fe2000f8e0004 */
[----:B------:R-:W-:-:S03]  /*a320*/  ULDC.64 UR8, c[0x0][0xad8] ;  /* 0x0002b60000087ab9 */ /* 0x000fc60000000a00 */
[----:B------:R-:W-:Y:S02]  /*a330*/  IMAD R6, R6, UR8, RZ ;  /* 0x0000000806067c24 */ /* 0x000fe4000f8e02ff */
[----:B------:R-:W-:Y:S02]  /*a340*/  IMAD.IADD R5, R5, 0x1, R9 ;  /* 0x0000000105057824 */ /* 0x000fe400078e0209 */
[----:B-----5:R-:W-:Y:S02]  /*a350*/  IMAD R11, R0, R11, RZ ;  /* 0x0000000b000b7224 */ /* 0x020fe400078e02ff */
[----:B------:R-:W-:Y:S02]  /*a360*/  IMAD R0, R8, 0xc0, R10 ;  /* 0x000000c008007824 */ /* 0x000fe400078e020a */
[C---:B------:R-:W-:Y:S02]  /*a370*/  IMAD R3, R7.reuse, UR9, R6 ;  /* 0x0000000907037c24 */ /* 0x040fe4000f8e0206 */
[----:B------:R-:W-:Y:S01]  /*a380*/  IMAD.WIDE.U32 R4, R7, UR8, R4 ;  /* 0x0000000807047c25 */ /* 0x000fe2000f8e0004 */
[----:B------:R-:W-:Y:S01]  /*a390*/  ISETP.GE.AND P0, PT, R0, R11, PT ;  /* 0x0000000b0000720c */ /* 0x000fe20003f06270 */
[----:B------:R-:W-:-:S02]  /*a3a0*/  ULDC.64 UR8, c[0x0][0xa80] ;  /* 0x0002a00000087ab9 */ /* 0x000fc40000000a00 */
[----:B------:R-:W-:Y:S01]  /*a3b0*/  IMAD.IADD R3, R5, 0x1, R3 ;  /* 0x0000000105037824 */ /* 0x000fe200078e0203 */
[----:B------:R-:W-:-:S04]  /*a3c0*/  LEA R6, P1, R4, UR8, 0x1 ;  /* 0x0000000804067c11 */ /* 0x000fc8000f8208ff */
[----:B------:R-:W-:Y:S02]  /*a3d0*/  LEA.HI.X R3, R4, UR9, R3, 0x1, P1 ;  /* 0x0000000904037c11 */ /* 0x000fe400088f0c03 */
[----:B------:R0:W1:Y:S04]  /*a3e0*/  SHFL.IDX PT, R4, R6, RZ, 0x1c1f ;  /* 0x001c1fff06047589 */ /* 0x00006800000e0000 */
[----:B------:R0:W2:Y:S01]  /*a3f0*/  SHFL.IDX PT, R5, R3, RZ, 0x1c1f ;  /* 0x001c1fff03057589 */ /* 0x0000a200000e0000 */
[----:B------:R-:W-:Y:S05]  /*a400*/  @P0 BRA `(.L_x_11203) ;  /* 0x0000000000300947 */ /* 0x000fea0003800000 */
        /* <DEDUP_REMOVED lines=9> */
[----:B------:R3:W-:Y:S04]  /*a4a0*/  @!P2 ST.E.128 desc[UR52][R8.64], RZ ;  /* 0x000000ff0800a985 */ /* 0x0007e8000c101d34 */
[----:B------:R3:W-:Y:S04]  /*a4b0*/  @!P3 ST.E.128 desc[UR52][R12.64], RZ ;  /* 0x000000ff0c00b985 */ /* 0x0007e8000c101d34 */
[----:B------:R3:W-:Y:S02]  /*a4c0*/  @!P4 ST.E.128 desc[UR52][R14.64], RZ ;  /* 0x000000ff0e00c985 */ /* 0x0007e4000c101d34 */
.L_x_11203:
[----:B------:R-:W-:Y:S05]  /*a4d0*/  BSYNC B1 ;  /* 0x0000000000017941 */ /* 0x000fea0003800000 */
.L_x_11202:
[----:B------:R-:W-:Y:S01]  /*a4e0*/  VIADD R0, R0, 0x60 ;  /* 0x0000006000007836 */ /* 0x000fe20000000000 */
[----:B--2---:R2:W4:Y:S04]  /*a4f0*/  SHFL.IDX PT, R5, R3, 0x1, 0x1c1f ;  /* 0x003c1f0003057f89 */ /* 0x00452800000e0000 */
[----:B------:R-:W-:Y:S01]  /*a500*/  ISETP.GE.AND P0, PT, R0, R11, PT ;  /* 0x0000000b0000720c */ /* 0x000fe20003f06270 */
[----:B-1----:R2:W1:-:S12]  /*a510*/  SHFL.IDX PT, R4, R6, 0x1, 0x1c1f ;  /* 0x003c1f0006047f89 */ /* 0x00245800000e0000 */
[----:B--2---:R-:W-:Y:S05]  /*a520*/  @P0 BRA `(.L_x_11196) ;  /* 0x0000000000300947 */ /* 0x004fea0003800000 */
[----:B------:R-:W-:Y:S02]  /*a530*/  ULDC UR4, c[0x0][0xac8] ;  /* 0x0002b20000047ab9 */ /* 0x000fe40000000800 */
[----:B------:R-:W-:Y:S02]  /*a540*/  ISETP.GE.AND P3, PT, R16, UR4, PT ;  /* 0x0000000410007c0c */ /* 0x000fe4000bf66270 */
[----:B------:R-:W-:Y:S02]  /*a550*/  ISETP.GE.AND P4, PT, R17, UR4, PT ;  /* 0x0000000411007c0c */ /* 0x000fe4000bf86270 */
[----:B------:R-:W-:-:S09]  /*a560*/  ISETP.GE.AND P2, PT, R2, UR4, PT ;  /* 0x0000000402007c0c */ /* 0x000fd2000bf46270 */
[-C--:B-1-3--:R-:W-:Y:S02]  /*a570*/  @!P3 LEA R8, P0, R16, R4.reuse, 0x1 ;  /* 0x000000041008b211 */ /* 0x08afe400078008ff */
[C---:B------:R-:W-:Y:S02]  /*a580*/  @!P4 LEA R10, P1, R17.reuse, R4, 0x1 ;  /* 0x00000004110ac211 */ /* 0x040fe400078208ff */
[----:B0---4-:R-:W-:Y:S01]  /*a590*/  @!P2 IMAD.WIDE R6, R2, 0x2, R4 ;  /* 0x000000020206a825 */ /* 0x011fe200078e0204 */
[-C--:B------:R-:W-:Y:S02]  /*a5a0*/  @!P3 LEA.HI.X R9, R16, R5.reuse, R21, 0x1, P0 ;  /* 0x000000051009b211 */ /* 0x080fe400000f0c15 */
[----:B------:R-:W-:Y:S02]  /*a5b0*/  @!P4 LEA.HI.X R11, R17, R5, R20, 0x1, P1 ;  /* 0x00000005110bc211 */ /* 0x000fe400008f0c14 */
[----:B------:R2:W-:Y:S04]  /*a5c0*/  @!P2 ST.E.128 desc[UR52][R6.64], RZ ;  /* 0x000000ff0600a985 */ /* 0x0005e8000c101d34 */
[----:B------:R2:W-:Y:S04]  /*a5d0*/  @!P3 ST.E.128 desc[UR52][R8.64], RZ ;  /* 0x000000ff0800b985 */ /* 0x0005e8000c101d34 */
[----:B------:R2:W-:Y:S02]  /*a5e0*/  @!P4 ST.E.128 desc[UR52][R10.64], RZ ;  /* 0x000000ff0a00c985 */ /* 0x0005e4000c101d34 */
.L_x_11196:
[----:B------:R-:W-:Y:S05]  /*a5f0*/  BSYNC B0 ;  /* 0x0000000000007941 */ /* 0x000fea0003800000 */
.L_x_11190:
[----:B------:R-:W-:Y:S02]  /*a600*/  ULDC UR4, c[0x0][0xc3c] ;  /* 0x00030f0000047ab9 */ /* 0x000fe40000000800 */
[----:B------:R-:W-:-:S13]  /*a610*/  ISETP.GE.AND P0, PT, R39, UR4, PT ;  /* 0x0000000427007c0c */ /* 0x000fda000bf06270 */
[----:B------:R-:W-:Y:S05]  /*a620*/  @!P0 BRA `(.L_x_11204) ;  /* 0xffffff6800248947 */ /* 0x000fea000383ffff */
[----:B------:R-:W-:Y:S05]  /*a630*/  EXIT ;  /* 0x000000000000794d */ /* 0x000fea0003800000 */
.L_x_11161:
        /* <DEDUP_REMOVED lines=62> */
.L_x_11208:
        /* <DEDUP_REMOVED lines=36> */
.L_x_11206:
        /* <DEDUP_REMOVED lines=8> */
[----:B------:R0:W1:Y:S04]  /*ace0*/  SHFL.IDX PT, R6, R6, R11, 0x1f ;  /* 0x00001f0b06067589 */ /* 0x00006800000e0000 */
[----:B------:R2:W3:Y:S01]  /*acf0*/  SHFL.IDX PT, R9, R9, R14, 0x1f ;  /* 0x00001f0e09097589 */ /* 0x0004e200000e0000 */
[----:B0-----:R-:W-:Y:S01]  /*ad00*/  IMAD.MOV.U32 R11, RZ, RZ, RZ ;  /* 0x000000ffff0b7224 */ /* 0x001fe200078e00ff */
[----:B-1----:R-:W-:-:S04]  /*ad10*/  IABS R4, R6 ;  /* 0x0000000600047213 */ /* 0x002fc80000000000 */
[----:B------:R-:W0:Y:S08]  /*ad20*/  I2F.RP R10, R4 ;  /* 0x00000004000a7306 */ /* 0x000e300000209400 */
[----:B0-----:R-:W0:Y:S02]  /*ad30*/  MUFU.RCP R10, R10 ;  /* 0x0000000a000a7308 */ /* 0x001e240000001000 */
[----:B0-----:R-:W-:-:S06]  /*ad40*/  VIADD R3, R10, 0xffffffe ;  /* 0x0ffffffe0a037836 */ /* 0x001fcc0000000000 */
[----:B------:R-:W0:Y:S02]  /*ad50*/  F2I.FTZ.U32.TRUNC.NTZ R3, R3 ;  /* 0x0000000300037305 */ /* 0x000e24000021f000 */
[----:B0-----:R-:W-:Y:S01]  /*ad60*/  IMAD.MOV R13, RZ, RZ, -R3 ;  /* 0x000000ffff0d7224 */ /* 0x001fe200078e0a03 */
[----:B--23--:R-:W-:Y:S06]  /*ad70*/  @!P0 BRA `(.L_x_11209) ;  /* 0x00000000000c8947 */ /* 0x00cfec0003800000 */
[----:B------:R-:W-:-:S06]  /*ad80*/  UIADD3 UR5, UR40, -0x1, URZ ;  /* 0xffffffff28057890 */ /* 0x000fcc000fffe03f */
[----:B------:R-:W-:-:S05]  /*ad90*/  IMAD.U32 R10, RZ, RZ, UR5 ;  /* 0x00000005ff0a7e24 */ /* 0x000fca000f8e00ff */
[----:B------:R0:W1:Y:S02]  /*ada0*/  SHFL.IDX PT, R11, R5, R10, 0x1f ;  /* 0x00001f0a050b7589 */ /* 0x00006400000e0000 */
.L_x_11209:
[----:B01----:R-:W-:Y:S01]  /*adb0*/  IMAD R5, R11, R2, R12 ;  /* 0x000000020b057224 */ /* 0x003fe200078e020c */
[----:B------:R-:W-:Y:S01]  /*adc0*/  IABS R2, R9 ;  /* 0x0000000900027213 */ /* 0x000fe20000000000 */
[----:B------:R-:W-:Y:S01]  /*add0*/  IMAD.MOV.U32 R11, RZ, RZ, R13 ;  /* 0x000000ffff0b7224 */ /* 0x000fe200078e000d */
[----:B------:R-:W-:Y:S01]  /*ade0*/  IABS R13, R6 ;  /* 0x00000006000d7213 */ /* 0x000fe20000000000 */
[----:B------:R-:W-:Y:S01]  /*adf0*/  UIADD3 UR40, UR40, UR4, URZ ;  /* 0x0000000428287290 */ /* 0x000fe2000fffe03f */
[----:B------:R0:W-:Y:S01]  /*ae00*/  STL [R1], R5 ;  /* 0x0000000501007387 */ /* 0x0001e20000100800 */
[----:B------:R-:W-:Y:S02]  /*ae10*/  IMAD R11, R11, R4, RZ ;  /* 0x000000040b0b7224 */ /* 0x000fe400078e02ff */
[----:B0-----:R-:W-:Y:S02]  /*ae20*/  IMAD.IADD R5, R8, 0x1, -R5 ;  /* 0x0000000108057824 */ /* 0x001fe400078e0a05 */
[----:B------:R-:W-:-:S02]  /*ae30*/  IMAD.MOV.U32 R8, RZ, RZ, R2 ;  /* 0x000000ffff087224 */ /* 0x000fc400078e0002 */
[----:B------:R-:W-:Y:S01]  /*ae40*/  IMAD.MOV.U32 R2, RZ, RZ, RZ ;  /* 0x000000ffff027224 */ /* 0x000fe200078e00ff */
[----:B------:R-:W-:Y:S01]  /*ae50*/  IABS R12, R5 ;  /* 0x00000005000c7213 */ /* 0x000fe20000000000 */
[----:B------:R-:W0:Y:S02]  /*ae60*/  I2F.RP R10, R8 ;  /* 0x00000008000a7306 */ /* 0x000e240000209400 */
[----:B------:R-:W-:-:S04]  /*ae70*/  IMAD.HI.U32 R2, R3, R11, R2 ;  /* 0x0000000b03027227 */ /* 0x000fc800078e0002 */
[----:B------:R-:W-:Y:S02]  /*ae80*/  IMAD.MOV.U32 R3, RZ, RZ, R12 ;  /* 0x000000ffff037224 */ /* 0x000fe400078e000c */
[----:B------:R-:W-:Y:S02]  /*ae90*/  IMAD.MOV R11, RZ, RZ, -R13 ;  /* 0x000000ffff0b7224 */ /* 0x000fe400078e0a0d */
        /* <DEDUP_REMOVED lines=21> */
[----:B------:R-:W-:-:S02]  /*aff0*/  IMAD.MOV.U32 R2, RZ, RZ, RZ ;  /* 0x000000ffff027224 */ /* 0x000fc400078e00ff */
[----:B------:R-:W-:Y:S02]  /*b000*/  IMAD R6, R6, R10, RZ ;  /* 0x0000000a06067224 */ /* 0x000fe400078e02ff */
        /* <DEDUP_REMOVED lines=17> */
[----:B------:R-:W-:Y:S02]  /*b120*/  IMAD R3, R9, R4, R10 ;  /* 0x0000000409037224 */ /* 0x000fe400078e020a */
[----:B------:R-:W-:Y:S02]  /*b130*/  IMAD.IADD R4, R5, 0x1, -R6 ;  /* 0x0000000105047824 */ /* 0x000fe400078e0a06 */
[----:B------:R-:W-:-:S05]  /*b140*/  IMAD R2, R3, 0x10000, R2 ;  /* 0x0001000003027824 */ /* 0x000fca00078e0202 */
[----:B------:R0:W-:Y:S04]  /*b150*/  STL [R1+0x8], R2 ;  /* 0x0000080201007387 */ /* 0x0001e80000100800 */
[----:B------:R0:W-:Y:S01]  /*b160*/  STL [R1+0x4], R4 ;  /* 0x0000040401007387 */ /* 0x0001e20000100800 */
[----:B------:R-:W-:Y:S05]  /*b170*/  BRA `(.L_x_11210) ;  /* 0x0000000000107947 */ /* 0x000fea0003800000 */
.L_x_11207:
[----:B------:R1:W-:Y:S01]  /*b180*/  STL [R1], R8 ;  /* 0x0000000801007387 */ /* 0x0003e20000100800 */
[----:B------:R-:W-:-:S03]  /*b190*/  ULDC UR40, c[0x0][0xc3c] ;  /* 0x00030f0000287ab9 */ /* 0x000fc60000000800 */
[----:B------:R1:W-:Y:S04]  /*b1a0*/  STL [R1+0x4], RZ ;  /* 0x000004ff01007387 */ /* 0x0003e80000100800 */
[----:B------:R1:W-:Y:S02]  /*b1b0*/  STL [R1+0x8], RZ ;  /* 0x000008ff01007387 */ /* 0x0003e40000100800 */
.L_x_11210:
[----:B-1----:R-:W2:Y:S04]  /*b1c0*/  LDL R8, [R1] ;  /* 0x0000000001087983 */ /* 0x002ea80000100800 */
        /* <DEDUP_REMOVED lines=10> */
.L_x_11205:
        /* <DEDUP_REMOVED lines=9> */
[----:B------:R-:W-:Y:S01]  /*b300*/  IMAD.SHL.U32 R7, R0, 0x800, RZ ;  /* 0x0000080000077824 */ /* 0x000fe200078e00ff */
[----:B------:R-:W-:Y:S01]  /*b310*/  MOV R16, 0x400 ;  /* 0x0000040000107802 */ /* 0x000fe20000000f00 */
[----:B------:R-:W-:Y:S01]  /*b320*/  IMAD.MOV.U32 R24, RZ, RZ, 0x1 ;  /* 0x00000001ff187424 */ /* 0x000fe200078e00ff */
[----:B------:R-:W-:Y:S01]  /*b330*/  ULOP3.LUT UR44, UR39, 0x2, URZ, 0xfc, !UPT ;  /* 0x00000002272c7892 */ /* 0x000fe2000f8efc3f */
[----:B------:R-:W-:Y:S01]  /*b340*/  IMAD.MOV.U32 R19, RZ, RZ, RZ ;  /* 0x000000ffff137224 */ /* 0x000fe200078e00ff */
[----:B------:R-:W-:Y:S01]  /*b350*/  ULOP3.LUT UR46, UR39, 0x1, URZ, 0xfc, !UPT ;  /* 0x00000001272e7892 */ /* 0x000fe2000f8efc3f */
[----:B------:R-:W-:Y:S01]  /*b360*/  ULDC UR47, c[0x0][0xc] ;  /* 0x00000300002f7ab9 */ /* 0x000fe20000000800 */
[C---:B-1----:R-:W-:Y:S01]  /*b370*/  IMAD.SHL.U32 R2, R8.reuse, 0x20, RZ ;  /* 0x0000002008027824 */ /* 0x042fe200078e00ff */
[----:B0-----:R-:W-:Y:S01]  /*b380*/  SHF.R.U32.HI R4, RZ, 0x1, R8 ;  /* 0x00000001ff047819 */ /* 0x001fe20000011608 */
[C---:B------:R-:W-:Y:S01]  /*b390*/  IMAD.SHL.U32 R5, R8.reuse, 0x80, RZ ;  /* 0x0000008008057824 */ /* 0x040fe200078e00ff */
[C---:B------:R-:W-:Y:S01]  /*b3a0*/  LOP3.LUT P0, RZ, R8.reuse, 0x4, RZ, 0xc0, !PT ;  /* 0x0000000408ff7812 */ /* 0x040fe2000780c0ff */
[----:B------:R-:W-:Y:S01]  /*b3b0*/  IMAD.SHL.U32 R6, R8, 0x4, RZ ;  /* 0x0000000408067824 */ /* 0x000fe200078e00ff */
[----:B------:R-:W-:Y:S01]  /*b3c0*/  LOP3.LUT R3, R2, 0x80, RZ, 0xc0, !PT ;  /* 0x0000008002037812 */ /* 0x000fe200078ec0ff */
[----:B------:R-:W-:Y:S01]  /*b3d0*/  IMAD.SHL.U32 R29, R8, 0x10, RZ ;  /* 0x00000010081d7824 */ /* 0x000fe200078e00ff */
[----:B------:R-:W-:-:S02]  /*b3e0*/  LOP3.LUT R0, R5, 0x400, RZ, 0xc0, !PT ;  /* 0x0000040005007812 */ /* 0x000fc400078ec0ff */
[----:B------:R-:W-:Y:S02]  /*b3f0*/  LOP3.LUT R3, R3, 0x10, R4, 0xf8, !PT ;  /* 0x0000001003037812 */ /* 0x000fe400078ef804 */
[----:B------:R-:W-:Y:S02]  /*b400*/  LOP3.LUT R4, R4, 0x20, RZ, 0xc0, !PT ;  /* 0x0000002004047812 */ /* 0x000fe400078ec0ff */
[----:B------:R-:W-:Y:S01]  /*b410*/  LOP3.LUT R3, R3, 0x10, R6, 0x78, !PT ;  /* 0x0000001003037812 */ /* 0x000fe200078e7806 */
[----:B------:R-:W-:Y:S01]  /*b420*/  IMAD.SHL.U32 R6, R8, 0x2, RZ ;  /* 0x0000000208067824 */ /* 0x000fe200078e00ff */
[----:B------:R-:W-:Y:S02]  /*b430*/  LOP3.LUT R4, R4, 0x10, R8, 0xf8, !PT ;  /* 0x0000001004047812 */ /* 0x000fe400078ef808 */
[----:B------:R-:W-:Y:S02]  /*b440*/  LOP3.LUT R0, R0, 0x800, R7, 0xf8, !PT ;  /* 0x0000080000007812 */ /* 0x000fe400078ef807 */
[----:B------:R-:W-:-:S02]  /*b450*/  LOP3.LUT R4, R4, 0x380, R5, 0xf8, !PT ;  /* 0x0000038004047812 */ /* 0x000fc400078ef805 */
[----:B------:R-:W-:Y:S02]  /*b460*/  LOP3.LUT R5, R29, 0x90, RZ, 0xc0, !PT ;  /* 0x000000901d057812 */ /* 0x000fe400078ec0ff */
[--C-:B------:R-:W-:Y:S02]  /*b470*/  LOP3.LUT R25, R4, 0x70, R29.reuse, 0x78, !PT ;  /* 0x0000007004197812 */ /* 0x100fe400078e781d */
[----:B------:R-:W-:Y:S02]  /*b480*/  LOP3.LUT R2, R2, 0x360, RZ, 0xc0, !PT ;  /* 0x0000036002027812 */ /* 0x000fe400078ec0ff */
[----:B------:R-:W-:Y:S01]  /*b490*/  LOP3.LUT R6, R5, 0x10, R6, 0x78, !PT ;  /* 0x0000001005067812 */ /* 0x000fe200078e7806 */
[----:B--2---:R-:W-:Y:S01]  /*b4a0*/  IMAD.U32 R5, RZ, RZ, UR4 ;  /* 0x00000004ff057e24 */ /* 0x004fe2000f8e00ff */
[----:B------:R-:W-:Y:S01]  /*b4b0*/  LOP3.LUT R25, R0, R25, RZ, 0xfc, !PT ;  /* 0x0000001900197212 */ /* 0x000fe200078efcff */
[----:B------:R-:W-:Y:S01]  /*b4c0*/  IMAD.SHL.U32 R0, R8, 0x40, RZ ;  /* 0x0000004008007824 */ /* 0x000fe200078e00ff */
[----:B------:R-:W-:-:S02]  /*b4d0*/  LOP3.LUT R2, R2, 0x400, R29, 0xf8, !PT ;  /* 0x0000040002027812 */ /* 0x000fc400078ef81d */
[----:B------:R-:W-:Y:S01]  /*b4e0*/  LOP3.LUT R8, R8, 0x7f, RZ, 0xc0, !PT ;  /* 0x0000007f08087812 */ /* 0x000fe200078ec0ff */
[C---:B------:R-:W-:Y:S01]  /*b4f0*/  VIADD R4, R25.reuse, 0x40 ;  /* 0x0000004019047836 */ /* 0x040fe20000000000 */
[----:B------:R-:W-:Y:S01]  /*b500*/  LOP3.LUT R23, R2, R3, RZ, 0xfc, !PT ;  /* 0x0000000302177212 */ /* 0x000fe200078efcff */
[----:B------:R-:W-:Y:S01]  /*b510*/  @P0 VIADD R4, R25, 0xffffffc0 ;  /* 0xffffffc019040836 */ /* 0x000fe20000000000 */
[----:B------:R-:W-:Y:S02]  /*b520*/  LOP3.LUT R2, R6, 0x760, R29, 0xf8, !PT ;  /* 0x0000076006027812 */ /* 0x000fe400078ef81d */
[----:B------:R-:W-:Y:S02]  /*b530*/  LOP3.LUT R0, R0, 0x40, RZ, 0xc0, !PT ;  /* 0x0000004000007812 */ /* 0x000fe400078ec0ff */
[----:B------:R-:W-:Y:S01]  /*b540*/  SHF.R.U32.HI R3, RZ, 0x1, R8 ;  /* 0x00000001ff037819 */ /* 0x000fe20000011608 */
[----:B------:R0:W-:Y:S01]  /*b550*/  STL [R1+0x20], R2 ;  /* 0x0000200201007387 */ /* 0x0001e20000100800 */
[----:B------:R-:W-:-:S02]  /*b560*/  LEA R16, R5, R16, 0x18 ;  /* 0x0000001005107211 */ /* 0x000fc400078ec0ff */
[----:B------:R-:W-:Y:S01]  /*b570*/  LOP3.LUT R3, R3, R0, RZ, 0xfc, !PT ;  /* 0x0000000003037212 */ /* 0x000fe200078efcff */
[----:B------:R-:W-:Y:S01]  /*b580*/  STL [R1+0x18], R5 ;  /* 0x0000180501007387 */ /* 0x000fe20000100800 */
[----:B------:R-:W-:Y:S01]  /*b590*/  LOP3.LUT R29, R29, 0x10, RZ, 0xc0, !PT ;  /* 0x000000101d1d7812 */ /* 0x000fe200078ec0ff */
[----:B------:R-:W-:Y:S02]  /*b5a0*/  IMAD.IADD R3, R16, 0x1, R2 ;  /* 0x0000000110037824 */ /* 0x000fe400078e0202 */
[----:B------:R-:W-:Y:S01]  /*b5b0*/  STL [R1+0x28], RZ ;  /* 0x000028ff01007387 */ /* 0x000fe20000100800 */
[----:B------:R-:W-:Y:S02]  /*b5c0*/  LOP3.LUT R0, R29, 0x40, RZ, 0xfc, !PT ;  /* 0x000000401d007812 */ /* 0x000fe400078efcff */
[C---:B0-----:R-:W-:Y:S01]  /*b5d0*/  LOP3.LUT R2, R23.reuse, 0x1800, RZ, 0xfc, !PT ;  /* 0x0000180017027812 */ /* 0x041fe200078efcff */
[----:B------:R0:W-:Y:S01]  /*b5e0*/  STL [R1+0x1c], R4 ;  /* 0x00001c0401007387 */ /* 0x0001e20000100800 */
[----:B------:R-:W-:-:S03]  /*b5f0*/  LOP3.LUT R0, R23, 0x2800, RZ, 0xfc, !PT ;  /* 0x0000280017007812 */ /* 0x000fc600078efcff */
[----:B------:R1:W-:Y:S01]  /*b600*/  STL [R1+0x24], R3 ;  /* 0x0000240301007387 */ /* 0x0003e20000100800 */
[----:B0-----:R-:W-:-:S07]  /*b610*/  LOP3.LUT R4, R29, 0x20, RZ, 0xfc, !PT ;  /* 0x000000201d047812 */ /* 0x001fce00078efcff */
.L_x_11285:
[----:B------:R-:W-:Y:S01]  /*b620*/  ULDC.64 UR4, c[0x0][0xc88] ;  /* 0x0003220000047ab9 */ /* 0x000fe20000000a00 */
[----:B------:R-:W-:Y:S01]  /*b630*/  ULDC.64 UR8, c[0x0][0xa18] ;  /* 0x0002860000087ab9 */ /* 0x000fe20000000a00 */
[----:B------:R-:W-:Y:S01]  /*b640*/  UIMAD.WIDE UR4, UR40, 0x4, UR4 ;  /* 0x00000004280478a5 */ /* 0x000fe2000f8e0204 */
[----:B-1----:R-:W-:Y:S01]  /*b650*/  IMAD.MOV.U32 R7, RZ, RZ, RZ ;  /* 0x000000ffff077224 */ /* 0x002fe200078e00ff */
[----:B------:R-:W-:Y:S01]  /*b660*/  ULDC.64 UR6, c[0x0][0xa00] ;  /* 0x0002800000067ab9 */ /* 0x000fe20000000a00 */
[----:B0-----:R-:W0:Y:S03]  /*b670*/  LDC R17, c[0x0][0x2f0] ;  /* 0x0000bc00ff117b82 */ /* 0x001e260000000800 */
[----:B------:R-:W-:Y:S02]  /*b680*/  IMAD.U32 R2, RZ, RZ, UR4 ;  /* 0x00000004ff027e24 */ /* 0x000fe4000f8e00ff */
[----:B-1----:R-:W-:Y:S01]  /*b690*/  IMAD.U32 R3, RZ, RZ, UR5 ;  /* 0x00000005ff037e24 */ /* 0x002fe2000f8e00ff */
[----:B------:R-:W-:-:S04]  /*b6a0*/  ULDC.64 UR4, c[0x0][0xa28] ;  /* 0x00028a0000047ab9 */ /* 0x000fc80000000a00 */
[----:B--2---:R-:W2:Y:S01]  /*b6b0*/  LDG.E R2, desc[UR52][R2.64] ;  /* 0x0000003402027981 */ /* 0x004ea2000c1e1900 */
[----:B------:R-:W-:-:S04]  /*b6c0*/  UISETP.NE.U32.AND UP0, UPT, UR4, URZ, UPT ;  /* 0x0000003f0400728c */ /* 0x000fc8000bf05070 */
[----:B------:R-:W-:-:S06]  /*b6d0*/  UISETP.NE.AND.EX UP0, UPT, UR5, URZ, UPT, UP0 ;  /* 0x0000003f0500728c */ /* 0x000fcc000bf05300 */
[----:B------:R-:W-:Y:S02]  /*b6e0*/  PLOP3.LUT P0, PT, PT, PT, UP0, 0x80, 0x0 ;  /* 0x000000000000781c */ /* 0x000fe40003f0f008 */
[----:B--2---:R-:W-:-:S13]  /*b6f0*/  R2UR UR43, R2 ;  /* 0x00000000022b72ca */ /* 0x004fda00000e0000 */
[----:B------:R-:W-:Y:S02]  /*b700*/  USHF.R.S32.HI UR42, URZ, 0x1f, UR43 ;  /* 0x0000001f3f2a7899 */ /* 0x000fe4000801142b */
[----:B------:R-:W-:-:S04]  /*b710*/  @UP0 ULEA UR4, UP1, UR43, UR4, 0x2 ;  /* 0x000000042b040291 */ /* 0x000fc8000f82103f */
[----:B------:R-:W-:Y:S02]  /*b720*/  @UP0 ULEA.HI.X UR5, UR43, UR5, UR42, 0x2, UP1 ;  /* 0x000000052b050291 */ /* 0x000fe400088f142a */
[----:B------:R-:W-:Y:S01]  /*b730*/  UISETP.NE.U32.AND UP0, UPT, UR8, URZ, UPT ;  /* 0x0000003f0800728c */ /* 0x000fe2000bf05070 */
[----:B------:R-:W-:Y:S01]  /*b740*/  IMAD.U32 R2, RZ, RZ, UR4 ;  /* 0x00000004ff027e24 */ /* 0x000fe2000f8e00ff */
[----:B------:R-:W-:Y:S02]  /*b750*/  UISETP.NE.U32.AND UP1, UPT, UR6, URZ, UPT ;  /* 0x0000003f0600728c */ /* 0x000fe4000bf25070 */
[----:B------:R-:W-:Y:S01]  /*b760*/  UISETP.NE.AND.EX UP0, UPT, UR9, URZ, UPT, UP0 ;  /* 0x0000003f0900728c */ /* 0x000fe2000bf05300 */
[----:B------:R-:W-:Y:S01]  /*b770*/  IMAD.U32 R3, RZ, RZ, UR5 ;  /* 0x00000005ff037e24 */ /* 0x000fe2000f8e00ff */
[----:B------:R-:W-:Y:S02]  /*b780*/  USHF.L.U32 UR37, UR43, 0x2, URZ ;  /* 0x000000022b257899 */ /* 0x000fe4000800063f */
[----:B------:R-:W-:-:S02]  /*b790*/  UISETP.NE.AND.EX UP2, UPT, UR7, URZ, UPT, UP1 ;  /* 0x0000003f0700728c */ /* 0x000fc4000bf45310 */
[----:B------:R-:W-:Y:S01]  /*b7a0*/  USHF.L.U64.HI UR36, UR43, 0x2, UR42 ;  /* 0x000000022b247899 */ /* 0x000fe2000801022a */
[----:B------:R1:W2:Y:S01]  /*b7b0*/  @P0 LDG.E R7, desc[UR52][R2.64] ;  /* 0x0000003402070981 */ /* 0x0002a2000c1e1900 */
[----:B------:R-:W-:Y:S01]  /*b7c0*/  UIADD3 UR5, UP1, UR37, UR6, URZ ;  /* 0x0000000625057290 */ /* 0x000fe2000ff3e03f */
[----:B------:R-:W-:Y:S01]  /*b7d0*/  PLOP3.LUT P1, PT, PT, PT, UP0, 0x80, 0x0 ;  /* 0x000000000000781c */ /* 0x000fe20003f2f008 */
[----:B------:R-:W-:Y:S01]  /*b7e0*/  UMOV UR38, URZ ;  /* 0x0000003f00267c82 */ /* 0x000fe20008000000 */
[----:B------:R-:W-:Y:S01]  /*b7f0*/  PLOP3.LUT P0, PT, PT, PT, UP2, 0x80, 0x0 ;  /* 0x000000000000781c */ /* 0x000fe20003f0f028 */
[----:B------:R-:W-:Y:S02]  /*b800*/  UIADD3.X UR6, UR36, UR7, URZ, UP1, !UPT ;  /* 0x0000000724067290 */ /* 0x000fe40008ffe43f */
[----:B------:R-:W-:Y:S01]  /*b810*/  @UP0 UIADD3 UR4, UP1, UR37, UR8, URZ ;  /* 0x0000000825040290 */ /* 0x000fe2000ff3e03f */
[----:B------:R-:W-:Y:S01]  /*b820*/  IMAD.U32 R4, RZ, RZ, UR5 ;  /* 0x00000005ff047e24 */ /* 0x000fe2000f8e00ff */
[----:B------:R-:W-:-:S02]  /*b830*/  UP2UR UR45, UPR, URZ, 0x4 ;  /* 0x000000043f2d7883 */ /* 0x000fc40008000000 */
[----:B------:R-:W-:Y:S01]  /*b840*/  @UP0 UIADD3.X UR5, UR36, UR9, URZ, UP1, !UPT ;  /* 0x0000000924050290 */ /* 0x000fe20008ffe43f */
[----:B------:R-:W-:Y:S02]  /*b850*/  IMAD.U32 R5, RZ, RZ, UR6 ;  /* 0x00000006ff057e24 */ /* 0x000fe4000f8e00ff */
[----:B-1----:R-:W-:-:S03]  /*b860*/  IMAD.U32 R2, RZ, RZ, UR4 ;  /* 0x00000004ff027e24 */ /* 0x002fc6000f8e00ff */
[----:B------:R-:W-:Y:S01]  /*b870*/  IMAD.U32 R3, RZ, RZ, UR5 ;  /* 0x00000005ff037e24 */ /* 0x000fe2000f8e00ff */
[----:B------:R-:W3:Y:S04]  /*b880*/  @P0 LDG.E R0, desc[UR52][R4.64] ;  /* 0x0000003404000981 */ /* 0x000ee8000c1e1900 */
[----:B------:R1:W4:Y:S02]  /*b890*/  @P1 LDG.E R6, desc[UR52][R2.64] ;  /* 0x0000003402061981 */ /* 0x000324000c1e1900 */
[----:B-1----:R-:W1:Y:S02]  /*b8a0*/  LDC.64 R2, c[0x0][0x418] ;  /* 0x00010600ff027b82 */ /* 0x002e640000000a00 */
[----:B-1----:R-:W-:-:S06]  /*b8b0*/  ISETP.NE.U32.AND P0, PT, R2, RZ, PT ;  /* 0x000000ff0200720c */ /* 0x002fcc0003f05070 */
[----:B------:R-:W1:Y:S01]  /*b8c0*/  LDC R2, c[0x0][0x424] ;  /* 0x00010900ff027b82 */ /* 0x000e620000000800 */
[----:B------:R-:W-:-:S04]  /*b8d0*/  ISETP.NE.AND.EX P0, PT, R3, RZ, PT, P0 ;  /* 0x000000ff0300720c */ /* 0x000fc80003f05300 */
[----:B-1----:R-:W-:Y:S02]  /*b8e0*/  SEL R2, R2, 0x1, P0 ;  /* 0x0000000102027807 */ /* 0x002fe40000000000 */
[----:B------:R-:W-:-:S03]  /*b8f0*/  PLOP3.LUT P0, PT, PT, PT, UP2, 0x80, 0x0 ;  /* 0x000000000000781c */ /* 0x000fc60003f0f028 */
[----:B0-----:R-:W-:Y:S01]  /*b900*/  IMAD R17, R2, R17, RZ ;  /* 0x0000001102117224 */ /* 0x001fe200078e02ff */
[----:B--2---:R0:W-:Y:S09]  /*b910*/  STL [R1+0x10], R7 ;  /* 0x0000100701007387 */ /* 0x0041f20000100800 */
[----:B---3--:R-:W-:-:S02]  /*b920*/  @P0 R2UR UR38, R0 ;  /* 0x00000000002602ca */ /* 0x008fc400000e0000 */
[----:B----4-:R-:W-:Y:S01]  /*b930*/  @P1 R2UR UR41, R6 ;  /* 0x00000000062912ca */ /* 0x010fe200000e0000 */
[----:B0-----:R-:W-:-:S14]  /*b940*/  @P1 BRA `(.L_x_11212) ;  /* 0x0000000000241947 */ /* 0x001fdc0003800000 */
        /* <DEDUP_REMOVED lines=9> */
.L_x_11212:
[----:B------:R-:W-:Y:S01]  /*b9e0*/  ULDC.64 UR4, c[0x0][0xa20] ;  /* 0x0002880000047ab9 */ /* 0x000fe20000000a00 */
[----:B------:R-:W-:Y:S01]  /*b9f0*/  IMAD.U32 R27, RZ, RZ, UR43 ;  /* 0x0000002bff1b7e24 */ /* 0x000fe2000f8e00ff */
[----:B------:R-:W-:-:S04]  /*ba00*/  ISETP.NE.U32.AND P0, PT, RZ, UR4, PT ;  /* 0x00000004ff007c0c */ /* 0x000fc8000bf05070 */
[----:B------:R-:W-:-:S13]  /*ba10*/  ISETP.NE.AND.EX P0, PT, RZ, UR5, PT, P0 ;  /* 0x00000005ff007c0c */ /* 0x000fda000bf05300 */
[----:B------:R-:W-:Y:S05]  /*ba20*/  @!P0 BRA `(.L_x_11213) ;  /* 0x0000000000188947 */ /* 0x000fea0003800000 */
[----:B------:R-:W-:-:S04]  /*ba30*/  UIADD3 UR4, UP0, UR37, UR4, URZ ;  /* 0x0000000425047290 */ /* 0x000fc8000ff1e03f */
[----:B------:R-:W-:Y:S02]  /*ba40*/  UIADD3.X UR5, UR36, UR5, URZ, UP0, !UPT ;  /* 0x0000000524057290 */ /* 0x000fe400087fe43f */
[----:B------:R-:W-:-:S04]  /*ba50*/  IMAD.U32 R2, RZ, RZ, UR4 ;  /* 0x00000004ff027e24 */ /* 0x000fc8000f8e00ff */
[----:B------:R-:W-:-:S05]  /*ba60*/  IMAD.U32 R3, RZ, RZ, UR5 ;  /* 0x00000005ff037e24 */ /* 0x000fca000f8e00ff */
[----:B------:R0:W5:Y:S01]  /*ba70*/  LDG.E R17, desc[UR52][R2.64] ;  /* 0x0000003402117981 */ /* 0x000162000c1e1900 */
[----:B------:R-:W-:Y:S05]  /*ba80*/  BRA `(.L_x_11214) ;  /* 0x0000000000247947 */ /* 0x000fea0003800000 */
.L_x_11213:
        /* <DEDUP_REMOVED lines=9> */
.L_x_11214:
[----:B------:R-:W2:Y:S01]  /*bb20*/  LDL R18, [R1+0x8] ;  /* 0x0000080001127983 */ /* 0x000ea20000100800 */
[----:B-----5:R-:W-:-:S05]  /*bb30*/  IMAD.IADD R17, R17, 0x1, -R7 ;  /* 0x0000000111117824 */ /* 0x020fca00078e0a07 */
[----:B------:R-:W-:Y:S02]  /*bb40*/  ISETP.GE.AND P0, PT, R17, 0x1, PT ;  /* 0x000000011100780c */ /* 0x000fe40003f06270 */
[C---:B--2---:R-:W-:Y:S02]  /*bb50*/  LOP3.LUT R0, R18.reuse, 0xff000000, RZ, 0xc0, !PT ;  /* 0xff00000012007812 */ /* 0x044fe400078ec0ff */
[----:B0-----:R-:W-:Y:S02]  /*bb60*/  LOP3.LUT R2, R18, 0xff0000, RZ, 0xc0, !PT ;  /* 0x00ff000012027812 */ /* 0x001fe400078ec0ff */
[----:B------:R-:W-:-:S04]  /*bb70*/  SHF.R.U32.HI R0, RZ, 0x8, R0 ;  /* 0x00000008ff007819 */ /* 0x000fc80000011600 */
[----:B------:R-:W-:Y:S01]  /*bb80*/  LEA.HI R0, R2, R0, RZ, 0x10 ;  /* 0x0000000002007211 */ /* 0x000fe200078f80ff */
[----:B------:R-:W-:-:S05]  /*bb90*/  VIADD R2, R17, 0x7f ;  /* 0x0000007f11027836 */ /* 0x000fca0000000000 */
[----:B------:R-:W-:-:S04]  /*bba0*/  SHF.R.S32.HI R3, RZ, 0x1f, R2 ;  /* 0x0000001fff037819 */ /* 0x000fc80000011402 */
[----:B------:R-:W-:Y:S01]  /*bbb0*/  LEA.HI R3, R3, R2, RZ, 0x7 ;  /* 0x0000000203037211 */ /* 0x000fe200078f38ff */
[----:B------:R-:W-:-:S03]  /*bbc0*/  IMAD.MOV.U32 R2, RZ, RZ, RZ ;  /* 0x000000ffff027224 */ /* 0x000fc600078e00ff */
[----:B------:R-:W-:Y:S01]  /*bbd0*/  SHF.R.S32.HI R26, RZ, 0x7, R3 ;  /* 0x00000007ff1a7819 */ /* 0x000fe20000011403 */
[----:B------:R-:W-:Y:S06]  /*bbe0*/  @!P0 BRA `(.L_x_11215) ;  /* 0x0000000000748947 */ /* 0x000fec0003800000 */
[----:B------:R-:W-:-:S04]  /*bbf0*/  SHF.R.U32.HI R4, RZ, 0x10, R0 ;  /* 0x00000010ff047819 */ /* 0x000fc80000011600 */
[----:B------:R-:W-:-:S13]  /*bc00*/  ISETP.NE.AND P0, PT, R4, RZ, PT ;  /* 0x000000ff0400720c */ /* 0x000fda0003f05270 */
[----:B------:R-:W0:Y:S02]  /*bc10*/  @!P0 LDC R4, c[0x0][0x9f0] ;  /* 0x00027c00ff048b82 */ /* 0x000e240000000800 */
[----:B0-----:R-:W-:Y:S02]  /*bc20*/  IABS R6, R4 ;  /* 0x0000000400067213 */ /* 0x001fe40000000000 */
        /* <DEDUP_REMOVED lines=25> */
.L_x_11215:
[----:B------:R-:W-:Y:S01]  /*bdc0*/  LOP3.LUT R0, R0, 0xff, RZ, 0xc0, !PT ;  /* 0x000000ff00007812 */ /* 0x000fe200078ec0ff */
[----:B------:R-:W-:Y:S04]  /*bdd0*/  BSSY B7, `(.L_x_11216) ;  /* 0x000036b000077945 */ /* 0x000fe80003800000 */
        /* <DEDUP_REMOVED lines=23> */
.L_x_11217:
        /* <DEDUP_REMOVED lines=20> */
.L_x_11220:
[----:B------:R-:W-:Y:S05]  /*c090*/  BSYNC B6 ;  /* 0x0000000000067941 */ /* 0x000fea0003800000 */
.L_x_11219:
        /* <DEDUP_REMOVED lines=22> */
.L_x_11222:
[----:B------:R-:W-:Y:S05]  /*c200*/  BSYNC B6 ;  /* 0x0000000000067941 */ /* 0x000fea0003800000 */
.L_x_11221:
        /* <DEDUP_REMOVED lines=20> */
.L_x_11224:
[----:B------:R-:W-:Y:S05]  /*c350*/  BSYNC B6 ;  /* 0x0000000000067941 */ /* 0x000fea0003800000 */
.L_x_11223:
        /* <DEDUP_REMOVED lines=19> */
.L_x_11226:
[----:B------:R-:W-:Y:S05]  /*c490*/  BSYNC B6 ;  /* 0x0000000000067941 */ /* 0x000fea0003800000 */
.L_x_11225:
[----:B------:R-:W-:Y:S01]  /*c4a0*/  ULDC.64 UR4, c[0x0][0x9f8] ;  /* 0x00027e0000047ab9 */ /* 0x000fe20000000a00 */
[----:B------:R-:W2:Y:S01]  /*c4b0*/  LDL R21, [R1+0x10] ;  /* 0x0000100001157983 */ /* 0x000ea20000100800 */
[----:B------:R-:W-:Y:S01]  /*c4c0*/  UISETP.NE.U32.AND UP0, UPT, UR4, URZ, UPT ;  /* 0x0000003f0400728c */ /* 0x000fe2000bf05070 */
[----:B------:R-:W0:Y:S01]  /*c4d0*/  LDC R8, c[0x0][0x430] ;  /* 0x00010c00ff087b82 */ /* 0x000e220000000800 */
[----:B------:R-:W1:Y:S02]  /*c4e0*/  S2R R20, SR_TID.X ;  /* 0x0000000000147919 */ /* 0x000e640000002100 */
[----:B------:R-:W-:Y:S01]  /*c4f0*/  UISETP.NE.AND.EX UP0, UPT, UR5, URZ, UPT, UP0 ;  /* 0x0000003f0500728c */ /* 0x000fe2000bf05300 */
[----:B------:R-:W3:Y:S01]  /*c500*/  S2R R4, SR_TID.X ;  /* 0x0000000000047919 */ /* 0x000ee20000002100 */
[----:B------:R-:W-:-:S03]  /*c510*/  LEA R0, R26, 0xffffff80, 0x7 ;  /* 0xffffff801a007811 */ /* 0x000fc600078e38ff */
[----:B------:R-:W4:Y:S01]  /*c520*/  LDC R11, c[0x0][0x2f4] ;  /* 0x0000bd00ff0b7b82 */ /* 0x000f220000000800 */
[----:B------:R-:W-:-:S05]  /*c530*/  PLOP3.LUT P0, PT, PT, PT, UP0, 0x80, 0x0 ;  /* 0x000000000000781c */ /* 0x000fca0003f0f008 */
[----:B------:R-:W-:-:S04]  /*c540*/  @UP0 UIADD3 UR4, UP1, UR37, UR4, URZ ;  /* 0x0000000425040290 */ /* 0x000fc8000ff3e03f */
[----:B------:R-:W-:Y:S02]  /*c550*/  @UP0 UIADD3.X UR5, UR36, UR5, URZ, UP1, !UPT ;  /* 0x0000000524050290 */ /* 0x000fe40008ffe43f */
[----:B------:R-:W-:-:S04]  /*c560*/  IMAD.U32 R2, RZ, RZ, UR4 ;  /* 0x00000004ff027e24 */ /* 0x000fc8000f8e00ff */
[----:B------:R-:W-:-:S05]  /*c570*/  IMAD.U32 R3, RZ, RZ, UR5 ;  /* 0x00000005ff037e24 */ /* 0x000fca000f8e00ff */
[----:B------:R4:W2:Y:S01]  /*c580*/  @P0 LDG.E R27, desc[UR52][R2.64] ;  /* 0x00000034021b0981 */ /* 0x0008a2000c1e1900 */
[----:B0-----:R-:W-:Y:S02]  /*c590*/  ISETP.NE.AND P1, PT, R8, 0x1, PT ;  /* 0x000000010800780c */ /* 0x001fe40003f25270 */
[----:B------:R-:W-:Y:S02]  /*c5a0*/  LOP3.LUT R28, R28, 0xffffffef, RZ, 0xc0, !PT ;  /* 0xffffffef1c1c7812 */ /* 0x000fe400078ec0ff */
[----:B-1----:R-:W-:Y:S01]  /*c5b0*/  LOP3.LUT R20, R20, 0x7f, RZ, 0xc0, !PT ;  /* 0x0000007f14147812 */ /* 0x002fe200078ec0ff */
[----:B---3--:R-:W-:-:S03]  /*c5c0*/  IMAD.SHL.U32 R4, R4, 0x40, RZ ;  /* 0x0000004004047824 */ /* 0x008fc600078e00ff */
[----:B------:R-:W-:Y:S02]  /*c5d0*/  SHF.R.U32.HI R20, RZ, 0x1, R20 ;  /* 0x00000001ff147819 */ /* 0x000fe40000011614 */
[----:B------:R-:W-:-:S03]  /*c5e0*/  LOP3.LUT R4, R4, 0x40, RZ, 0xc0, !PT ;  /* 0x0000004004047812 */ /* 0x000fc600078ec0ff */
[----:B------:R-:W0:Y:S01]  /*c5f0*/  @P1 LDC R7, c[0x0][0x434] ;  /* 0x00010d00ff071b82 */ /* 0x000e220000000800 */
[----:B----4-:R-:W-:Y:S02]  /*c600*/  ISETP.GE.AND P3, PT, R29, R11, PT ;  /* 0x0000000b1d00720c */ /* 0x010fe40003f66270 */
[----:B------:R-:W-:Y:S02]  /*c610*/  LOP3.LUT R5, R0, R20, R4, 0xfe, !PT ;  /* 0x0000001400057212 */ /* 0x000fe400078efe04 */
[----:B------:R-:W-:Y:S02]  /*c620*/  @P1 LOP3.LUT R28, R28, 0x10, RZ, 0xfc, !PT ;  /* 0x000000101c1c1812 */ /* 0x000fe400078efcff */
[----:B------:R-:W-:Y:S01]  /*c630*/  ISETP.GE.AND P0, PT, R5, R17, PT ;  /* 0x000000110500720c */ /* 0x000fe20003f06270 */
[----:B------:R-:W1:-:S12]  /*c640*/  @P1 LDC R4, c[0x0][0x438] ;  /* 0x00010e00ff041b82 */ /* 0x000e580000000800 */
[----:B------:R-:W3:Y:S01]  /*c650*/  @!P0 LDC.64 R2, c[0x0][0x428] ;  /* 0x00010a00ff028b82 */ /* 0x000ee20000000a00 */
        /* <DEDUP_REMOVED lines=9> */
[----:B--2---:R-:W-:-:S04]  /*c6f0*/  IMAD.IADD R5, R5, 0x1, R21 ;  /* 0x0000000105057824 */ /* 0x004fc800078e0215 */
[----:B0-----:R-:W-:-:S04]  /*c700*/  @P1 IMAD.HI.U32 R7, R5, R7, RZ ;  /* 0x0000000705071227 */ /* 0x001fc800078e00ff */
[----:B------:R-:W-:Y:S01]  /*c710*/  IMAD.MOV.U32 R6, RZ, RZ, R5 ;  /* 0x000000ffff067224 */ /* 0x000fe200078e0005 */
[----:B-1----:R-:W-:-:S04]  /*c720*/  @P1 SHF.R.U32.HI R6, RZ, R4, R7 ;  /* 0x00000004ff061219 */ /* 0x002fc80000011607 */
[--C-:B------:R-:W-:Y:S01]  /*c730*/  @!P0 SHF.R.S32.HI R7, RZ, 0x1f, R6.reuse ;  /* 0x0000001fff078819 */ /* 0x100fe20000011406 */
[----:B------:R-:W-:-:S04]  /*c740*/  IMAD.MOV R4, RZ, RZ, -R6 ;  /* 0x000000ffff047224 */ /* 0x000fc800078e0a06 */
[----:B------:R-:W-:Y:S01]  /*c750*/  IMAD R5, R8, R4, R5 ;  /* 0x0000000408057224 */ /* 0x000fe200078e0205 */
[----:B------:R-:W-:Y:S01]  /*c760*/  SHF.R.S32.HI R8, RZ, 0x1f, R27 ;  /* 0x0000001fff087819 */ /* 0x000fe2000001141b */
[----:B---3--:R-:W-:-:S04]  /*c770*/  @!P0 IMAD.WIDE.U32 R6, R27, R2, R6 ;  /* 0x000000021b068225 */ /* 0x008fc800078e0006 */
[----:B------:R-:W-:Y:S01]  /*c780*/  @!P0 IMAD R4, R8, R2, RZ ;  /* 0x0000000208048224 */ /* 0x000fe200078e02ff */
[----:B------:R0:W-:Y:S03]  /*c790*/  STL [R1+0x14], R8 ;  /* 0x0000140801007387 */ /* 0x0001e60000100800 */
[----:B------:R-:W-:Y:S02]  /*c7a0*/  @!P0 IMAD R4, R27, R3, R4 ;  /* 0x000000031b048224 */ /* 0x000fe400078e0204 */
[----:B------:R-:W0:Y:S02]  /*c7b0*/  @!P0 LDC.64 R2, c[0x0][0x418] ;  /* 0x00010600ff028b82 */ /* 0x000e240000000a00 */
[----:B0-----:R-:W-:Y:S01]  /*c7c0*/  @!P0 LEA R8, P1, R6, R2, 0x2 ;  /* 0x0000000206088211 */ /* 0x001fe200078210ff */
[----:B------:R-:W-:-:S05]  /*c7d0*/  @!P0 IMAD.IADD R2, R7, 0x1, R4 ;  /* 0x0000000107028824 */ /* 0x000fca00078e0204 */
        /* <DEDUP_REMOVED lines=10> */
.L_x_11305:
[----:B------:R-:W-:Y:S01]  /*c880*/  LOP3.LUT R18, R18, 0xffff, RZ, 0xc0, !PT ;  /* 0x0000ffff12127812 */ /* 0x000fe200078ec0ff */
[----:B------:R-:W-:Y:S06]  /*c890*/  @!P2 BRA `(.L_x_11228) ;  /* 0x000000000004a947 */ /* 0x000fec0003800000 */
[----:B------:R-:W-:Y:S01]  /*c8a0*/  BPT.TRAP 0x1 ;  /* 0x000000040000795c */ /* 0x000fe20000300000 */
.L_x_11228:
[----:B------:R-:W-:Y:S01]  /*c8b0*/  IMAD R4, R19, 0x8, R16 ;  /* 0x0000000813047824 */ /* 0x000fe200078e0210 */
[----:B------:R-:W-:Y:S01]  /*c8c0*/  SHF.L.U32 R21, R24, 0x1f, RZ ;  /* 0x0000001f18157819 */ /* 0x000fe200000006ff */
[----:B------:R-:W-:Y:S01]  /*c8d0*/  BSSY B0, `(.L_x_11229) ;  /* 0x0000005000007945 */ /* 0x000fe20003800000 */
[----:B------:R-:W-:Y:S02]  /*c8e0*/  IADD3 R3, -R20, R17, -R0 ;  /* 0x0000001114037210 */ /* 0x000fe40007ffe900 */
[----:B------:R-:W0:Y:S01]  /*c8f0*/  SYNCS.PHASECHK.TRANS64.TRYWAIT P0, [R4+URZ+0x19c80], R21 ;  /* 0x019c8015040075a7 */ /* 0x000e22000800017f */
[----:B------:R-:W-:Y:S01]  /*c900*/  SHF.R.S32.HI R17, RZ, 0x1f, R5 ;  /* 0x0000001fff117819 */ /* 0x000fe20000011405 */
[----:B0-----:R-:W-:Y:S06]  /*c910*/  @!P0 BRA `(.L_x_11230) ;  /* 0x0000003c00a88947 */ /* 0x001fec0003800000 */
.L_x_11306:
[----:B------:R-:W-:Y:S05]  /*c920*/  BSYNC B0 ;  /* 0x0000000000007941 */ /* 0x000fea0003800000 */
.L_x_11229:
[----:B------:R-:W2:Y:S01]  /*c930*/  LDL R10, [R1+0x20] ;  /* 0x00002000010a7983 */ /* 0x000ea20000100800 */
        /* <DEDUP_REMOVED lines=18> */
[----:B------:R-:W-:Y:S01]  /*ca60*/  ISETP.GE.AND P0, PT, R3, 0x1, PT ;  /* 0x000000010300780c */ /* 0x000fe20003f06270 */
[----:B--2---:R-:W-:Y:S01]  /*ca70*/  IMAD R10, R19, 0x3000, R10 ;  /* 0x00003000130a7824 */ /* 0x004fe200078e020a */
[----:B------:R-:W-:Y:S11]  /*ca80*/  BRA.DIV UR4, `(.L_x_11231) ;  /* 0x0000003e04607947 */ /* 0x000ff6000b800000 */
[----:B------:R-:W1:Y:S01]  /*ca90*/  SHFL.IDX PT, R6, R8, RZ, 0x1e1f ;  /* 0x001e1fff08067589 */ /* 0x000e6200000e0000 */
[----:B------:R-:W2:Y:S01]  /*caa0*/  LDC R12, c[0x0][0x2f4] ;  /* 0x0000bd00ff0c7b82 */ /* 0x000ea20000000800 */
[C---:B------:R-:W-:Y:S02]  /*cab0*/  LOP3.LUT R13, R29.reuse, 0x20, RZ, 0xfc, !PT ;  /* 0x000000201d0d7812 */ /* 0x040fe400078efcff */
[----:B------:R-:W3:Y:S01]  /*cac0*/  SHFL.IDX PT, R0, R9, RZ, 0x1e1f ;  /* 0x001e1fff09007589 */ /* 0x000ee200000e0000 */
[----:B------:R-:W-:-:S03]  /*cad0*/  LOP3.LUT R11, R29, 0x40, RZ, 0xfc, !PT ;  /* 0x000000401d0b7812 */ /* 0x000fc600078efcff */
[----:B------:R-:W4:Y:S01]  /*cae0*/  SHFL.IDX PT, R9, R9, 0x1, 0x1e1f ;  /* 0x003e1f0009097f89 */ /* 0x000f2200000e0000 */
[C---:B-1----:R-:W-:Y:S02]  /*caf0*/  IADD3 R6, P1, R29.reuse, R6, RZ ;  /* 0x000000061d067210 */ /* 0x042fe40007f3e0ff */
[-C--:B--2---:R-:W-:Y:S02]  /*cb00*/  ISETP.GE.AND P3, PT, R29, R12.reuse, PT ;  /* 0x0000000c1d00720c */ /* 0x084fe40003f66270 */
[----:B------:R-:W-:Y:S01]  /*cb10*/  ISETP.GE.AND P2, PT, R13, R12, PT ;  /* 0x0000000c0d00720c */ /* 0x000fe20003f46270 */
[----:B---3--:R-:W-:Y:S01]  /*cb20*/  IMAD.X R7, RZ, RZ, R0, P1 ;  /* 0x000000ffff077224 */ /* 0x008fe200008e0600 */
[----:B------:R-:W-:Y:S01]  /*cb30*/  ISETP.LT.OR P1, PT, R3, 0x1, P3 ;  /* 0x000000010300780c */ /* 0x000fe20001f21670 */
[----:B------:R-:W-:-:S12]  /*cb40*/  IMAD.IADD R0, R16, 0x1, R10 ;  /* 0x0000000110007824 */ /* 0x000fd800078e020a */
[----:B------:R-:W-:Y:S01]  /*cb50*/  LDGSTS.E.BYPASS.LTC128B.128 [R0+0x9000], desc[UR52][R6.64], !P1 ;  /* 0x0900000006007fae */ /* 0x000fe2000c901d74 */
[----:B------:R-:W-:-:S13]  /*cb60*/  ISETP.LT.OR P1, PT, R3, 0x1, P2 ;  /* 0x000000010300780c */ /* 0x000fda0001721670 */
[----:B------:R-:W-:Y:S01]  /*cb70*/  LDGSTS.E.BYPASS.LTC128B.128 [R0+0xa000], desc[UR52][R6.64+0x20], !P1 ;  /* 0x0a00002006007fae */ /* 0x000fe2000c901d74 */
[----:B------:R-:W-:-:S04]  /*cb80*/  ISETP.GE.AND P1, PT, R11, R12, PT ;  /* 0x0000000c0b00720c */ /* 0x000fc80003f26270 */
[----:B------:R-:W-:-:S13]  /*cb90*/  ISETP.LT.OR P4, PT, R3, 0x1, P1 ;  /* 0x000000010300780c */ /* 0x000fda0000f81670 */
[----:B------:R1:W-:Y:S01]  /*cba0*/  LDGSTS.E.BYPASS.LTC128B.128 [R0+0xb000], desc[UR52][R6.64+0x40], !P4 ;  /* 0x0b00004006007fae */ /* 0x0003e2000e101d74 */
[----:B------:R-:W-:-:S03]  /*cbb0*/  ISETP.GE.AND P4, PT, R3, 0x41, PT ;  /* 0x000000410300780c */ /* 0x000fc60003f86270 */
[----:B-1--4-:R1:W2:Y:S10]  /*cbc0*/  SHFL.IDX PT, R6, R8, 0x1, 0x1e1f ;  /* 0x003e1f0008067f89 */ /* 0x0122b400000e0000 */
.L_x_11312:
        /* <DEDUP_REMOVED lines=13> */
.L_x_11232:
        /* <DEDUP_REMOVED lines=11> */
.L_x_11233:
[----:B------:R3:W-:Y:S01]  /*cd50*/  SYNCS.ARRIVE.TRANS64.A1T0 RZ, [R4+URZ+0x19c70], RZ ;  /* 0x019c70ff04ff79a7 */ /* 0x0007e2000810003f */
[----:B------:R-:W-:Y:S05]  /*cd60*/  @!P3 BRA `(.L_x_11234) ;  /* 0x000000000004b947 */ /* 0x000fea0003800000 */
[----:B------:R-:W-:Y:S01]  /*cd70*/  BPT.TRAP 0x1 ;  /* 0x000000040000795c */ /* 0x000fe20000300000 */
.L_x_11234:
[----:B------:R-:W4:Y:S01]  /*cd80*/  SYNCS.PHASECHK.TRANS64.TRYWAIT P1, [R4+URZ+0x19c40], R21 ;  /* 0x019c4015040075a7 */ /* 0x000f22000802017f */
[----:B------:R-:W-:Y:S04]  /*cd90*/  BSSY B0, `(.L_x_11235) ;  /* 0x0000002000007945 */ /* 0x000fe80003800000 */
[----:B----4-:R-:W-:Y:S05]  /*cda0*/  @!P1 BRA `(.L_x_11236) ;  /* 0x0000003c00709947 */ /* 0x010fea0003800000 */
.L_x_11313:
[----:B------:R-:W-:Y:S05]  /*cdb0*/  BSYNC B0 ;  /* 0x0000000000007941 */ /* 0x000fea0003800000 */
.L_x_11235:
[----:B------:R-:W-:Y:S01]  /*cdc0*/  ULDC.64 UR4, c[0x0][0x300] ;  /* 0x0000c00000047ab9 */ /* 0x000fe20000000a00 */
[----:B-1----:R-:W1:Y:S01]  /*cdd0*/  LDC R8, c[0x0][0x2f4] ;  /* 0x0000bd00ff087b82 */ /* 0x002e620000000800 */
[----:B------:R-:W-:Y:S01]  /*cde0*/  IMAD R3, R17, UR4, RZ ;  /* 0x0000000411037c24 */ /* 0x000fe2000f8e02ff */
[----:B------:R-:W-:Y:S01]  /*cdf0*/  ULDC.64 UR6, c[0x0][0x2e8] ;  /* 0x0000ba0000067ab9 */ /* 0x000fe20000000a00 */
[----:B--2---:R-:W-:Y:S01]  /*ce00*/  IMAD.WIDE.U32 R6, R5, UR4, RZ ;  /* 0x0000000405067c25 */ /* 0x004fe2000f8e00ff */
[C---:B------:R-:W-:Y:S02]  /*ce10*/  LOP3.LUT R10, R29.reuse, 0x40, RZ, 0xfc, !PT ;  /* 0x000000401d0a7812 */ /* 0x040fe400078efcff */
[----:B------:R-:W-:Y:S01]  /*ce20*/  LOP3.LUT R9, R29, 0x20, RZ, 0xfc, !PT ;  /* 0x000000201d097812 */ /* 0x000fe200078efcff */
[----:B------:R-:W-:Y:S01]  /*ce30*/  IMAD R3, R5, UR5, R3 ;  /* 0x0000000505037c24 */ /* 0x000fe2000f8e0203 */
[----:B------:R-:W-:Y:S02]  /*ce40*/  ULDC.64 UR4, c[0x0][0x310] ;  /* 0x0000c40000047ab9 */ /* 0x000fe40000000a00 */
[----:B------:R-:W-:-:S02]  /*ce50*/  IMAD R20, R20, UR4, RZ ;  /* 0x0000000414147c24 */ /* 0x000fc4000f8e02ff */
[----:B------:R-:W-:Y:S02]  /*ce60*/  IMAD.IADD R7, R7, 0x1, R3 ;  /* 0x0000000107077824 */ /* 0x000fe400078e0203 */
[----:B------:R-:W-:-:S04]  /*ce70*/  IMAD.WIDE.U32 R6, R2, UR4, R6 ;  /* 0x0000000402067c25 */ /* 0x000fc8000f8e0006 */
[----:B------:R-:W-:Y:S01]  /*ce80*/  IMAD R2, R2, UR5, R20 ;  /* 0x0000000502027c24 */ /* 0x000fe2000f8e0214 */
[----:B------:R-:W-:-:S03]  /*ce90*/  ULDC.64 UR4, c[0x0][0x308] ;  /* 0x0000c20000047ab9 */ /* 0x000fc60000000a00 */
[----:B------:R-:W-:Y:S01]  /*cea0*/  IMAD.IADD R3, R7, 0x1, R2 ;  /* 0x0000000107037824 */ /* 0x000fe200078e0202 */
[-C--:B-1----:R-:W-:Y:S01]  /*ceb0*/  ISETP.GE.AND P2, PT, R10, R8.reuse, PT ;  /* 0x000000080a00720c */ /* 0x082fe20003f46270 */
[----:B------:R-:W-:Y:S01]  /*cec0*/  IMAD.MOV.U32 R2, RZ, RZ, R6 ;  /* 0x000000ffff027224 */ /* 0x000fe200078e0006 */
[-C--:B------:R-:W-:Y:S02]  /*ced0*/  ISETP.GE.AND P3, PT, R9, R8.reuse, PT ;  /* 0x000000080900720c */ /* 0x080fe40003f66270 */
[----:B------:R-:W-:Y:S01]  /*cee0*/  ISETP.GE.AND P5, PT, R29, R8, PT ;  /* 0x000000081d00720c */ /* 0x000fe20003fa6270 */
[----:B------:R-:W-:Y:S01]  /*cef0*/  IMAD.WIDE.U32 R2, R18, UR4, R2 ;  /* 0x0000000412027c25 */ /* 0x000fe2000f8e0002 */
[----:B------:R-:W-:-:S03]  /*cf00*/  UMOV UR4, 0xffffffff ;  /* 0xffffffff00047882 */ /* 0x000fc60000000000 */
[----:B------:R-:W-:Y:S01]  /*cf10*/  IMAD R6, R18, UR5, R3 ;  /* 0x0000000512067c24 */ /* 0x000fe2000f8e0203 */
[----:B------:R-:W-:-:S04]  /*cf20*/  IADD3 R5, P1, R2, UR6, RZ ;  /* 0x0000000602057c10 */ /* 0x000fc8000ff3e0ff */
[----:B------:R-:W-:Y:S01]  /*cf30*/  IADD3.X R6, R6, UR7, RZ, P1, !PT ;  /* 0x0000000706067c10 */ /* 0x000fe20008ffe4ff */
[----:B------:R-:W-:Y:S08]  /*cf40*/  BRA.DIV UR4, `(.L_x_11237) ;  /* 0x0000003e041c7947 */ /* 0x000ff0000b800000 */
[----:B------:R-:W1:Y:S04]  /*cf50*/  SHFL.IDX PT, R3, R5, RZ, 0x1e1f ;  /* 0x001e1fff05037589 */ /* 0x000e6800000e0000 */
[----:B------:R-:W2:Y:S04]  /*cf60*/  SHFL.IDX PT, R2, R6, RZ, 0x1e1f ;  /* 0x001e1fff06027589 */ /* 0x000ea800000e0000 */
[----:B------:R-:W0:Y:S04]  /*cf70*/  SHFL.IDX PT, R5, R5, 0x1, 0x1e1f ;  /* 0x003e1f0005057f89 */ /* 0x000e2800000e0000 */
[----:B------:R-:W0:Y:S01]  /*cf80*/  SHFL.IDX PT, R6, R6, 0x1, 0x1e1f ;  /* 0x003e1f0006067f89 */ /* 0x000e2200000e0000 */
[----:B-1----:R-:W-:-:S05]  /*cf90*/  @P0 IADD3 R3, P1, R29, R3, RZ ;  /* 0x000000031d030210 */ /* 0x002fca0007f3e0ff */
[----:B--2---:R-:W-:-:S05]  /*cfa0*/  @P0 IMAD.X R2, RZ, RZ, R2, P1 ;  /* 0x000000ffff020224 */ /* 0x004fca00008e0602 */
[----:B------:R-:W-:-:S04]  /*cfb0*/  @P0 LOP3.LUT R3, R3, R2, RZ, 0x3c, !PT ;  /* 0x0000000203030212 */ /* 0x000fc800078e3cff */
[----:B------:R-:W-:-:S04]  /*cfc0*/  @P0 LOP3.LUT R2, R3, R2, RZ, 0x3c, !PT ;  /* 0x0000000203020212 */ /* 0x000fc800078e3cff */
[----:B------:R-:W-:-:S05]  /*cfd0*/  @P0 LOP3.LUT R3, R3, R2, RZ, 0x3c, !PT ;  /* 0x0000000203030212 */ /* 0x000fca00078e3cff */
[----:B------:R1:W-:Y:S04]  /*cfe0*/  @P0 LDGSTS.E.BYPASS.LTC128B.128 [R0+0x13800], desc[UR52][R2.64], !P5 ;  /* 0x1380000002000fae */ /* 0x0003e8000e901d74 */
[----:B------:R1:W-:Y:S04]  /*cff0*/  @P0 LDGSTS.E.BYPASS.LTC128B.128 [R0+0x14800], desc[UR52][R2.64+0x20], !P3 ;  /* 0x1480002002000fae */ /* 0x0003e8000d901d74 */
[----:B0-----:R1:W-:Y:S02]  /*d000*/  @P0 LDGSTS.E.BYPASS.LTC128B.128 [R0+0x15800], desc[UR52][R2.64+0x40], !P2 ;  /* 0x1580004002000fae */ /* 0x0013e4000d101d74 */
.L_x_11319:
        /* <DEDUP_REMOVED lines=10> */
.L_x_11238:
        /* <DEDUP_REMOVED lines=11> */
.L_x_11239:
        /* <DEDUP_REMOVED lines=20> */
[----:B0--34-:R-:W-:Y:S02]  /*d2a0*/  IMAD.U32 R4, RZ, RZ, UR6 ;  /* 0x00000006ff047e24 */ /* 0x019fe4000f8e00ff */
        /* <DEDUP_REMOVED lines=11> */
.L_x_11241:
[----:B------:R-:W-:Y:S05]  /*d360*/  BSYNC B6 ;  /* 0x0000000000067941 */ /* 0x000fea0003800000 */
.L_x_11240:
[----:B------:R-:W1:Y:S01]  /*d370*/  S2R R17, SR_TID.X ;  /* 0x0000000000117919 */ /* 0x000e620000002100 */
[----:B------:R-:W2:Y:S01]  /*d380*/  LDC R9, c[0x0][0x448] ;  /* 0x00011200ff097b82 */ /* 0x000ea20000000800 */
[----:B------:R-:W0:Y:S01]  /*d390*/  S2R R2, SR_TID.X ;  /* 0x0000000000027919 */ /* 0x000e220000002100 */
[----:B------:R-:W-:Y:S01]  /*d3a0*/  R2UR UR8, R18 ;  /* 0x00000000120872ca */ /* 0x000fe200000e0000 */
[----:B------:R-:W-:Y:S01]  /*d3b0*/  ULDC.64 UR6, c[0x0][0x2d8] ;  /* 0x0000b60000067ab9 */ /* 0x000fe20000000a00 */
[----:B-1----:R-:W-:Y:S02]  /*d3c0*/  IMAD.SHL.U32 R20, R17, 0x40, RZ ;  /* 0x0000004011147824 */ /* 0x002fe400078e00ff */
[----:B------:R-:W3:Y:S01]  /*d3d0*/  LDL R17, [R1+0x4] ;  /* 0x0000040001117983 */ /* 0x000ee20000100800 */
[----:B--2---:R-:W-:Y:S02]  /*d3e0*/  ISETP.NE.AND P0, PT, R9, 0x1, PT ;  /* 0x000000010900780c */ /* 0x004fe40003f05270 */
[----:B0-----:R-:W-:-:S02]  /*d3f0*/  LOP3.LUT R2, R2, 0x7f, RZ, 0xc0, !PT ;  /* 0x0000007f02027812 */ /* 0x001fc400078ec0ff */
[----:B------:R-:W-:Y:S02]  /*d400*/  LOP3.LUT R20, R20, 0x40, RZ, 0xc0, !PT ;  /* 0x0000004014147812 */ /* 0x000fe400078ec0ff */
[----:B------:R-:W-:-:S07]  /*d410*/  SHF.R.U32.HI R2, RZ, 0x1, R2 ;  /* 0x00000001ff027819 */ /* 0x000fce0000011602 */
[----:B---34-:R-:W0:Y:S08]  /*d420*/  @P0 LDC R4, c[0x0][0x44c] ;  /* 0x00011300ff040b82 */ /* 0x018e300000000800 */
[----:B------:R-:W1:Y:S01]  /*d430*/  @P0 LDC R3, c[0x0][0x450] ;  /* 0x00011400ff030b82 */ /* 0x000e620000000800 */
[----:B------:R-:W-:Y:S02]  /*d440*/  R2UR UR10, R18 ;  /* 0x00000000120a72ca */ /* 0x000fe400000e0000 */
[----:B------:R-:W-:Y:S01]  /*d450*/  LOP3.LUT R2, R2, R20, RZ, 0xfc, !PT ;  /* 0x0000001402027212 */ /* 0x000fe200078efcff */
[----:B------:R-:W-:Y:S01]  /*d460*/  UMOV UR4, UR36 ;  /* 0x0000002400047c82 */ /* 0x000fe20008000000 */
[----:B------:R-:W-:-:S02]  /*d470*/  UMOV UR5, UR45 ;  /* 0x0000002d00057c82 */ /* 0x000fc40008000000 */
[----:B------:R-:W-:-:S03]  /*d480*/  UIMAD.WIDE.U32 UR4, UR8, UR6, UR4 ;  /* 0x00000006080472a5 */ /* 0x000fc6000f8e0004 */
[----:B------:R-:W-:Y:S02]  /*d490*/  ULDC.64 UR8, c[0x0][0x2e0] ;  /* 0x0000b80000087ab9 */ /* 0x000fe40000000a00 */
[----:B------:R-:W-:Y:S02]  /*d4a0*/  UIMAD UR6, UR42, UR8, URZ ;  /* 0x000000082a0672a4 */ /* 0x000fe4000f8e023f */
[----:B------:R-:W-:Y:S02]  /*d4b0*/  UIMAD UR5, UR10, UR7, UR5 ;  /* 0x000000070a0572a4 */ /* 0x000fe4000f8e0205 */
[----:B------:R-:W-:Y:S02]  /*d4c0*/  UIMAD UR6, UR43, UR9, UR6 ;  /* 0x000000092b0672a4 */ /* 0x000fe4000f8e0206 */
[----:B------:R-:W-:Y:S01]  /*d4d0*/  UIMAD.WIDE.U32 UR4, UR43, UR8, UR4 ;  /* 0x000000082b0472a5 */ /* 0x000fe2000f8e0004 */
[----:B------:R-:W-:Y:S02]  /*d4e0*/  ULDC.64 UR10, c[0x0][0x280] ;  /* 0x0000a000000a7ab9 */ /* 0x000fe40000000a00 */
[----:B------:R-:W-:Y:S01]  /*d4f0*/  ULDC.64 UR8, c[0x0][0x2c8] ;  /* 0x0000b20000087ab9 */ /* 0x000fe20000000a00 */
[----:B------:R-:W-:-:S03]  /*d500*/  UIADD3 UR5, UR5, UR6, URZ ;  /* 0x0000000605057290 */ /* 0x000fc6000fffe03f */
[----:B------:R-:W-:Y:S02]  /*d510*/  ULDC.64 UR6, c[0x0][0x2d0] ;  /* 0x0000b40000067ab9 */ /* 0x000fe40000000a00 */
[----:B------:R-:W-:Y:S01]  /*d520*/  IMAD.U32 R7, RZ, RZ, UR6 ;  /* 0x00000006ff077e24 */ /* 0x000fe2000f8e00ff */
[----:B------:R-:W-:Y:S01]  /*d530*/  LOP3.LUT R10, R29, 0x20, RZ, 0xfc, !PT ;  /* 0x000000201d0a7812 */ /* 0x000fe200078efcff */
[----:B------:R-:W-:-:S04]  /*d540*/  IMAD R0, R17, 0xc0, R2 ;  /* 0x000000c011007824 */ /* 0x000fc800078e0202 */
[----:B0-----:R-:W-:-:S04]  /*d550*/  @P0 IMAD.HI.U32 R4, R0, R4, RZ ;  /* 0x0000000400040227 */ /* 0x001fc800078e00ff */
[----:B------:R-:W-:Y:S01]  /*d560*/  IMAD.MOV.U32 R2, RZ, RZ, R0 ;  /* 0x000000ffff027224 */ /* 0x000fe200078e0000 */
[----:B-1----:R-:W-:-:S04]  /*d570*/  @P0 SHF.R.U32.HI R2, RZ, R3, R4 ;  /* 0x00000003ff020219 */ /* 0x002fc80000011604 */
[--C-:B------:R-:W-:Y:S01]  /*d580*/  SHF.R.S32.HI R5, RZ, 0x1f, R2.reuse ;  /* 0x0000001fff057819 */ /* 0x100fe20000011402 */
[----:B------:R-:W-:-:S04]  /*d590*/  IMAD.MOV R4, RZ, RZ, -R2 ;  /* 0x000000ffff047224 */ /* 0x000fc800078e0a02 */
[----:B------:R-:W-:Y:S02]  /*d5a0*/  IMAD R5, R5, UR6, RZ ;  /* 0x0000000605057c24 */ /* 0x000fe4000f8e02ff */
[----:B------:R-:W-:Y:S02]  /*d5b0*/  IMAD R4, R9, R4, R0 ;  /* 0x0000000409047224 */ /* 0x000fe400078e0200 */
[C---:B------:R-:W-:Y:S02]  /*d5c0*/  IMAD R5, R2.reuse, UR7, R5 ;  /* 0x0000000702057c24 */ /* 0x040fe4000f8e0205 */
[----:B------:R-:W-:-:S04]  /*d5d0*/  IMAD.WIDE.U32 R2, R2, R7, UR4 ;  /* 0x0000000402027e25 */ /* 0x000fc8000f8e0007 */
[----:B------:R-:W-:Y:S01]  /*d5e0*/  IMAD.IADD R3, R3, 0x1, R5 ;  /* 0x0000000103037824 */ /* 0x000fe200078e0205 */
[----:B------:R-:W-:Y:S01]  /*d5f0*/  SHF.R.S32.HI R5, RZ, 0x1f, R4 ;  /* 0x0000001fff057819 */ /* 0x000fe20000011404 */
[----:B------:R-:W-:-:S04]  /*d600*/  IMAD.WIDE.U32 R2, R4, UR8, R2 ;  /* 0x0000000804027c25 */ /* 0x000fc8000f8e0002 */
[----:B------:R-:W-:Y:S01]  /*d610*/  IMAD R5, R5, UR8, RZ ;  /* 0x0000000805057c24 */ /* 0x000fe2000f8e02ff */
[----:B------:R-:W-:-:S03]  /*d620*/  IADD3 R6, P1, R2, UR10, RZ ;  /* 0x0000000a02067c10 */ /* 0x000fc6000ff3e0ff */
[----:B------:R-:W-:Y:S02]  /*d630*/  IMAD R5, R4, UR9, R5 ;  /* 0x0000000904057c24 */ /* 0x000fe4000f8e0205 */
[----:B------:R-:W0:Y:S03]  /*d640*/  @P0 LDC R4, c[0x0][0x450] ;  /* 0x00011400ff040b82 */ /* 0x000e260000000800 */
[----:B------:R-:W-:-:S05]  /*d650*/  IADD3.X R5, R3, UR11, R5, P1, !PT ;  /* 0x0000000b03057c10 */ /* 0x000fca0008ffe405 */
[----:B------:R-:W1:Y:S01]  /*d660*/  @P0 LDC R3, c[0x0][0x44c] ;  /* 0x00011300ff030b82 */ /* 0x000e620000000800 */
[----:B------:R-:W-:-:S04]  /*d670*/  VIADD R0, R0, 0x80 ;  /* 0x0000008000007836 */ /* 0x000fc80000000000 */
[----:B------:R-:W-:Y:S02]  /*d680*/  IMAD.MOV.U32 R2, RZ, RZ, R0 ;  /* 0x000000ffff027224 */ /* 0x000fe400078e0000 */
[----:B-1----:R-:W-:-:S05]  /*d690*/  @P0 IMAD.HI.U32 R3, R0, R3, RZ ;  /* 0x0000000300030227 */ /* 0x002fca00078e00ff */
[----:B0-----:R-:W-:-:S05]  /*d6a0*/  @P0 SHF.R.U32.HI R2, RZ, R4, R3 ;  /* 0x00000004ff020219 */ /* 0x001fca0000011603 */
[----:B------:R-:W-:-:S04]  /*d6b0*/  IMAD.MOV R3, RZ, RZ, -R2 ;  /* 0x000000ffff037224 */ /* 0x000fc800078e0a02 */
[----:B------:R-:W-:Y:S01]  /*d6c0*/  IMAD R0, R9, R3, R0 ;  /* 0x0000000309007224 */ /* 0x000fe200078e0200 */
[----:B------:R-:W-:-:S05]  /*d6d0*/  SHF.R.S32.HI R3, RZ, 0x1f, R2 ;  /* 0x0000001fff037819 */ /* 0x000fca0000011402 */
[----:B------:R-:W-:-:S04]  /*d6e0*/  IMAD R3, R3, UR6, RZ ;  /* 0x0000000603037c24 */ /* 0x000fc8000f8e02ff */
[C---:B------:R-:W-:Y:S02]  /*d6f0*/  IMAD R4, R2.reuse, UR7, R3 ;  /* 0x0000000702047c24 */ /* 0x040fe4000f8e0203 */
[----:B------:R-:W-:Y:S01]  /*d700*/  IMAD.WIDE.U32 R2, R2, R7, UR4 ;  /* 0x0000000402027e25 */ /* 0x000fe2000f8e0007 */
[----:B------:R-:W-:Y:S02]  /*d710*/  ULDC UR4, c[0x0][0x2b8] ;  /* 0x0000ae0000047ab9 */ /* 0x000fe40000000800 */
[----:B------:R-:W-:Y:S02]  /*d720*/  ISETP.GE.AND P2, PT, R10, UR4, PT ;  /* 0x000000040a007c0c */ /* 0x000fe4000bf46270 */
[----:B------:R0:W5:Y:S01]  /*d730*/  LDL R10, [R1+0x24] ;  /* 0x00002400010a7983 */ /* 0x0001620000100800 */
[----:B------:R-:W1:Y:S01]  /*d740*/  S2R R20, SR_TID.X ;  /* 0x0000000000147919 */ /* 0x000e620000002100 */
[----:B------:R-:W-:Y:S01]  /*d750*/  IMAD.IADD R3, R3, 0x1, R4 ;  /* 0x0000000103037824 */ /* 0x000fe200078e0204 */
[----:B------:R-:W-:Y:S01]  /*d760*/  SHF.R.S32.HI R4, RZ, 0x1f, R0 ;  /* 0x0000001fff047819 */ /* 0x000fe20000011400 */
[----:B------:R-:W-:-:S04]  /*d770*/  IMAD.WIDE.U32 R2, R0, UR8, R2 ;  /* 0x0000000800027c25 */ /* 0x000fc8000f8e0002 */
[----:B------:R-:W-:Y:S01]  /*d780*/  IMAD R4, R4, UR8, RZ ;  /* 0x0000000804047c24 */ /* 0x000fe2000f8e02ff */
[----:B------:R-:W-:-:S03]  /*d790*/  IADD3 R8, P0, R2, UR10, RZ ;  /* 0x0000000a02087c10 */ /* 0x000fc6000ff1e0ff */
[----:B------:R-:W-:Y:S01]  /*d7a0*/  IMAD R4, R0, UR9, R4 ;  /* 0x0000000900047c24 */ /* 0x000fe2000f8e0204 */
[C---:B------:R-:W-:Y:S01]  /*d7b0*/  LOP3.LUT R11, R29.reuse, 0x40, RZ, 0xfc, !PT ;  /* 0x000000401d0b7812 */ /* 0x040fe200078efcff */
[----:B------:R-:W-:Y:S01]  /*d7c0*/  UMOV UR5, 0xffffffff ;  /* 0xffffffff00057882 */ /* 0x000fe20000000000 */
[----:B------:R-:W-:Y:S02]  /*d7d0*/  ISETP.GE.AND P3, PT, R29, UR4, PT ;  /* 0x000000041d007c0c */ /* 0x000fe4000bf66270 */
[----:B------:R-:W-:Y:S02]  /*d7e0*/  IADD3.X R7, R3, UR11, R4, P0, !PT ;  /* 0x0000000b03077c10 */ /* 0x000fe400087fe404 */
[----:B------:R-:W-:Y:S02]  /*d7f0*/  ISETP.GE.AND P0, PT, R11, UR4, PT ;  /* 0x000000040b007c0c */ /* 0x000fe4000bf06270 */
[----:B-1----:R-:W-:-:S04]  /*d800*/  LOP3.LUT R20, R20, 0x7f, RZ, 0xc0, !PT ;  /* 0x0000007f14147812 */ /* 0x002fc800078ec0ff */
[----:B------:R-:W-:Y:S01]  /*d810*/  SHF.R.U32.HI R20, RZ, 0x1, R20 ;  /* 0x00000001ff147819 */ /* 0x000fe20000011614 */
[----:B0-----:R-:W-:Y:S06]  /*d820*/  BRA.DIV UR5, `(.L_x_11242) ;  /* 0x0000003605887947 */ /* 0x001fec000b800000 */
[----:B------:R-:W0:Y:S01]  /*d830*/  SHFL.IDX PT, R3, R6, RZ, 0x1e1f ;  /* 0x001e1fff06037589 */ /* 0x000e2200000e0000 */
[----:B------:R-:W-:Y:S02]  /*d840*/  IMAD R4, R17, 0xc0, R20 ;  /* 0x000000c011047824 */ /* 0x000fe400078e0214 */
[----:B------:R-:W-:Y:S01]  /*d850*/  IMAD R0, R9, UR41, RZ ;  /* 0x0000002909007c24 */ /* 0x000fe2000f8e02ff */
[----:B------:R-:W1:Y:S04]  /*d860*/  SHFL.IDX PT, R2, R5, RZ, 0x1e1f ;  /* 0x001e1fff05027589 */ /* 0x000e6800000e0000 */
[----:B------:R-:W-:Y:S01]  /*d870*/  ISETP.GE.AND P1, PT, R4, R0, PT ;  /* 0x000000000400720c */ /* 0x000fe20003f26270 */
[----:B------:R-:W2:Y:S04]  /*d880*/  SHFL.IDX PT, R6, R6, 0x1, 0x1e1f ;  /* 0x003e1f0006067f89 */ /* 0x000ea800000e0000 */
[----:B------:R-:W3:Y:S08]  /*d890*/  SHFL.IDX PT, R5, R5, 0x1, 0x1e1f ;  /* 0x003e1f0005057f89 */ /* 0x000ef000000e0000 */
[----:B0-----:R-:W-:-:S05]  /*d8a0*/  @!P1 IADD3 R3, P4, R29, R3, RZ ;  /* 0x000000031d039210 */ /* 0x001fca0007f9e0ff */
[----:B-1----:R-:W-:-:S05]  /*d8b0*/  @!P1 IMAD.X R2, RZ, RZ, R2, P4 ;  /* 0x000000ffff029224 */ /* 0x002fca00020e0602 */
[----:B------:R-:W-:-:S04]  /*d8c0*/  @!P1 LOP3.LUT R3, R3, R2, RZ, 0x3c, !PT ;  /* 0x0000000203039212 */ /* 0x000fc800078e3cff */
[----:B------:R-:W-:-:S04]  /*d8d0*/  @!P1 LOP3.LUT R2, R3, R2, RZ, 0x3c, !PT ;  /* 0x0000000203029212 */ /* 0x000fc800078e3cff */
[----:B------:R-:W-:-:S05]  /*d8e0*/  @!P1 LOP3.LUT R3, R3, R2, RZ, 0x3c, !PT ;  /* 0x0000000203039212 */ /* 0x000fca00078e3cff */
[----:B-----5:R-:W-:Y:S04]  /*d8f0*/  @!P1 LDGSTS.E.BYPASS.LTC128B.128 [R10+0xf000], desc[UR52][R2.64], !P3 ;  /* 0x0f000000020a9fae */ /* 0x020fe8000d901d74 */
[----:B------:R-:W-:Y:S04]  /*d900*/  @!P1 LDGSTS.E.BYPASS.LTC128B.128 [R10+0x10800], desc[UR52][R2.64+0x20], !P2 ;  /* 0x10800020020a9fae */ /* 0x000fe8000d101d74 */
[----:B------:R0:W-:Y:S02]  /*d910*/  @!P1 LDGSTS.E.BYPASS.LTC128B.128 [R10+0x12000], desc[UR52][R2.64+0x40], !P0 ;  /* 0x12000040020a9fae */ /* 0x0001e4000c101d74 */
[----:B0-----:R-:W-:-:S05]  /*d920*/  VIADD R2, R4, 0x40 ;  /* 0x0000004004027836 */ /* 0x001fca0000000000 */
[----:B------:R-:W-:-:S13]  /*d930*/  ISETP.GE.AND P1, PT, R2, R0, PT ;  /* 0x000000000200720c */ /* 0x000fda0003f26270 */
[----:B--2---:R-:W-:-:S05]  /*d940*/  @!P1 IADD3 R2, P4, R29, R6, RZ ;  /* 0x000000061d029210 */ /* 0x004fca0007f9e0ff */
[----:B---3--:R-:W-:-:S05]  /*d950*/  @!P1 IMAD.X R3, RZ, RZ, R5, P4 ;  /* 0x000000ffff039224 */ /* 0x008fca00020e0605 */
[----:B------:R-:W-:Y:S04]  /*d960*/  @!P1 LDGSTS.E.BYPASS.LTC128B.128 [R10+0xf800], desc[UR52][R2.64], !P3 ;  /* 0x0f800000020a9fae */ /* 0x000fe8000d901d74 */
[----:B------:R-:W-:Y:S04]  /*d970*/  @!P1 LDGSTS.E.BYPASS.LTC128B.128 [R10+0x11000], desc[UR52][R2.64+0x20], !P2 ;  /* 0x11000020020a9fae */ /* 0x000fe8000d101d74 */
[----:B------:R0:W-:Y:S04]  /*d980*/  @!P1 LDGSTS.E.BYPASS.LTC128B.128 [R10+0x12800], desc[UR52][R2.64+0x40], !P0 ;  /* 0x12800040020a9fae */ /* 0x0001e8000c101d74 */
[----:B0-----:R0:W1:Y:S04]  /*d990*/  SHFL.IDX PT, R3, R7, RZ, 0x1e1f ;  /* 0x001e1fff07037589 */ /* 0x00106800000e0000 */
[----:B------:R0:W2:Y:S02]  /*d9a0*/  SHFL.IDX PT, R2, R8, RZ, 0x1e1f ;  /* 0x001e1fff08027589 */ /* 0x0000a400000e0000 */
.L_x_11326:
[----:B------:R-:W-:Y:S01]  /*d9b0*/  VIADD R4, R4, 0x80 ;  /* 0x0000008004047836 */ /* 0x000fe20000000000 */
[----:B------:R-:W-:Y:S04]  /*d9c0*/  BSSY B0, `(.L_x_11243) ;  /* 0x000000b000007945 */ /* 0x000fe80003800000 */
[----:B------:R-:W-:-:S13]  /*d9d0*/  ISETP.GE.AND P1, PT, R4, R0, PT ;  /* 0x000000000400720c */ /* 0x000fda0003f26270 */
[----:B------:R-:W-:Y:S05]  /*d9e0*/  @P1 BRA `(.L_x_11244) ;  /* 0x0000000000201947 */ /* 0x000fea0003800000 */
[----:B--2---:R-:W-:-:S05]  /*d9f0*/  IADD3 R2, P1, R29, R2, RZ ;  /* 0x000000021d027210 */ /* 0x004fca0007f3e0ff */
[----:B-1----:R-:W-:-:S05]  /*da00*/  IMAD.X R3, RZ, RZ, R3, P1 ;  /* 0x000000ffff037224 */ /* 0x002fca00008e0603 */
[----:B------:R-:W-:Y:S01]  /*da10*/  @!PT LDS RZ, [RZ] ;  /* 0x00000000fffff984 */ /* 0x000fe20000000800 */
[----:B------:R-:W-:Y:S01]  /*da20*/  @!PT LDS RZ, [RZ] ;  /* 0x00000000fffff984 */ /* 0x000fe20000000800 */
[----:B------:R-:W-:Y:S01]  /*da30*/  @!PT LDS RZ, [RZ] ;  /* 0x00000000fffff984 */ /* 0x000fe20000000800 */
[----:B------:R3:W-:Y:S04]  /*da40*/  LDGSTS.E.BYPASS.LTC128B.128 [R10+0x10000], desc[UR52][R2.64], !P3 ;  /* 0x10000000020a7fae */ /* 0x0007e8000d901d74 */
[----:B------:R3:W-:Y:S04]  /*da50*/  LDGSTS.E.BYPASS.LTC128B.128 [R10+0x11800], desc[UR52][R2.64+0x20], !P2 ;  /* 0x11800020020a7fae */ /* 0x0007e8000d101d74 */
[----:B------:R3:W-:Y:S02]  /*da60*/  LDGSTS.E.BYPASS.LTC128B.128 [R10+0x13000], desc[UR52][R2.64+0x40], !P0 ;  /* 0x13000040020a7fae */ /* 0x0007e4000c101d74 */
.L_x_11244:
[----:B------:R-:W-:Y:S05]  /*da70*/  BSYNC B0 ;  /* 0x0000000000007941 */ /* 0x000fea0003800000 */
.L_x_11243:
[----:B------:R-:W-:Y:S01]  /*da80*/  NOP ;  /* 0x0000000000007918 */ /* 0x000fe20000000000 */
[----:B------:R-:W-:-:S13]  /*da90*/  PLOP3.LUT P0, PT, PT, PT, PT, 0x80, 0x0 ;  /* 0x000000000000781c */ /* 0x000fda0003f0f070 */
.L_x_11245:
[----:B------:R-:W-:Y:S02]  /*daa0*/  PLOP3.LUT P1, PT, P1, P0, PT, 0xa2, 0x0 ;  /* 0x000000000000781c */ /* 0x000fe40000f21472 */
[----:B------:R-:W-:-:S08]  /*dab0*/  @P0 R2UR P1, UR4, R16 ;  /* 0x00000000100402ca */ /* 0x000fd00000020000 */
[----:B------:R-:W-:-:S05]  /*dac0*/  @P0 PLOP3.LUT P0, PT, P1, PT, PT, 0x80, 0x0 ;  /* 0x000000000000081c */ /* 0x000fca0000f0f070 */
[----:B------:R-:W-:Y:S01]  /*dad0*/  @!P1 SYNCS.ARRIVE.TRANS64.RED.A0T1 RZ, [UR4+0x19c00], RZ ;  /* 0x019c00ffffff99a7 */ /* 0x000fe20008200404 */
[----:B------:R-:W-:Y:S07]  /*dae0*/  @!P1 ARRIVES.LDGSTSBAR.64.TRANSCNT [UR4+0x19c00] ;  /* 0x019c0000ff0099b0 */ /* 0x000fee0008000a84 */
[----:B------:R-:W-:Y:S05]  /*daf0*/  @P0 BRA.U.ANY `(.L_x_11245) ;  /* 0xfffffffd00e80947 */ /* 0x000fea000393ffff */
[----:B--23--:R-:W2:Y:S02]  /*db00*/  LDL.LU R2, [R1+0x28] ;  /* 0x0000280001027983 */ /* 0x00cea40000300800 */
        /* <DEDUP_REMOVED lines=9> */
[----:B------:R-:W3:Y:S03]  /*dba0*/  SYNCS.PHASECHK.TRANS64.TRYWAIT P0, [R16+URZ+0x19c20], R0 ;  /* 0x019c2000100075a7 */ /* 0x000ee6000800017f */
[----:B--23--:R-:W-:Y:S05]  /*dbb0*/  @!P0 BRA `(.L_x_11247) ;  /* 0x0000003400948947 */ /* 0x00cfea0003800000 */
.L_x_11327:
[----:B------:R-:W-:Y:S05]  /*dbc0*/  BSYNC B0 ;  /* 0x0000000000007941 */ /* 0x000fea0003800000 */
.L_x_11246:
[----:B------:R-:W3:Y:S01]  /*dbd0*/  LDL R2, [R1+0xc] ;  /* 0x00000c0001027983 */ /* 0x000ee20000100800 */
[----:B------:R-:W-:-:S05]  /*dbe0*/  VIADD R20, R26, 0xfffffffe ;  /* 0xfffffffe1a147836 */ /* 0x000fca0000000000 */
[----:B---3--:R-:W-:-:S13]  /*dbf0*/  ISETP.GE.AND P0, PT, R20, R2, PT ;  /* 0x000000021400720c */ /* 0x008fda0003f06270 */
[----:B------:R-:W-:Y:S05]  /*dc00*/  @!P0 BRA `(.L_x_11248) ;  /* 0x00000010003c8947 */ /* 0x000fea0003800000 */
[----:B------:R-:W-:Y:S02]  /*dc10*/  IMAD.MOV.U32 R4, RZ, RZ, R24 ;  /* 0x000000ffff047224 */ /* 0x000fe400078e0018 */
[----:B--2---:R-:W-:-:S07]  /*dc20*/  IMAD.MOV.U32 R0, RZ, RZ, R19 ;  /* 0x000000ffff007224 */ /* 0x004fce00078e0013 */
.L_x_11268:
[----:B0-----:R-:W2:Y:S01]  /*dc30*/  LDL R8, [R1+0x10] ;  /* 0x0000100001087983 */ /* 0x001ea20000100800 */
[----:B------:R-:W0:Y:S03]  /*dc40*/  LDC R5, c[0x0][0x430] ;  /* 0x00010c00ff057b82 */ /* 0x000e260000000800 */
[----:B---3--:R-:W3:Y:S01]  /*dc50*/  LDL R7, [R1+0x14] ;  /* 0x0000140001077983 */ /* 0x008ee20000100800 */
[----:B-1----:R-:W1:Y:S03]  /*dc60*/  S2R R2, SR_TID.X ;  /* 0x0000000000027919 */ /* 0x002e660000002100 */
[----:B------:R-:W4:Y:S01]  /*dc70*/  LDL R9, [R1+0xc] ;  /* 0x00000c0001097983 */ /* 0x000f220000100800 */
[----:B0-----:R-:W-:-:S13]  /*dc80*/  ISETP.NE.AND P0, PT, R5, 0x1, PT ;  /* 0x000000010500780c */ /* 0x001fda0003f05270 */
[----:B------:R-:W0:Y:S01]  /*dc90*/  @P0 LDC R6, c[0x0][0x434] ;  /* 0x00010d00ff060b82 */ /* 0x000e220000000800 */
[----:B-1----:R-:W-:-:S04]  /*dca0*/  LOP3.LUT R3, R2, 0x7f, RZ, 0xc0, !PT ;  /* 0x0000007f02037812 */ /* 0x002fc800078ec0ff */
[----:B------:R-:W-:-:S03]  /*dcb0*/  SHF.R.U32.HI R5, RZ, 0x1, R3 ;  /* 0x00000001ff057819 */ /* 0x000fc60000011603 */
[----:B------:R-:W1:Y:S01]  /*dcc0*/  @P0 LDC R3, c[0x0][0x438] ;  /* 0x00010e00ff030b82 */ /* 0x000e620000000800 */
[----:B------:R-:W-:Y:S02]  /*dcd0*/  IMAD.SHL.U32 R2, R2, 0x40, RZ ;  /* 0x0000004002027824 */ /* 0x000fe400078e00ff */
[----:B------:R-:W-:-:S03]  /*dce0*/  IMAD R5, R20, 0x80, R5 ;  /* 0x0000008014057824 */ /* 0x000fc600078e0205 */
[----:B------:R-:W-:Y:S01]  /*dcf0*/  LOP3.LUT R2, R2, 0x40, RZ, 0xc0, !PT ;  /* 0x0000004002027812 */ /* 0x000fe200078ec0ff */
[----:B------:R-:W-:Y:S05]  /*dd00*/  YIELD ;  /* 0x0000000000007946 */ /* 0x000fea0003800000 */
[----:B------:R-:W-:Y:S01]  /*dd10*/  ULDC UR4, c[0x0][0x430] ;  /* 0x00010c0000047ab9 */ /* 0x000fe20000000800 */
[----:B--2---:R-:W-:-:S05]  /*dd20*/  IADD3 R5, R2, R5, R8 ;  /* 0x0000000502057210 */ /* 0x004fca0007ffe008 */
[----:B0-----:R-:W-:-:S04]  /*dd30*/  @P0 IMAD.HI.U32 R6, R5, R6, RZ ;  /* 0x0000000605060227 */ /* 0x001fc800078e00ff */
[----:B------:R-:W-:Y:S01]  /*dd40*/  IMAD.MOV.U32 R2, RZ, RZ, R5 ;  /* 0x000000ffff027224 */ /* 0x000fe200078e0005 */
[----:B-1----:R-:W-:-:S05]  /*dd50*/  @P0 SHF.R.U32.HI R2, RZ, R3, R6 ;  /* 0x00000003ff020219 */ /* 0x002fca0000011606 */
[--C-:B------:R-:W-:Y:S01]  /*dd60*/  IMAD.MOV R8, RZ, RZ, -R2.reuse ;  /* 0x000000ffff087224 */ /* 0x100fe200078e0a02 */
[----:B------:R-:W-:-:S03]  /*dd70*/  SHF.R.S32.HI R3, RZ, 0x1f, R2 ;  /* 0x0000001fff037819 */ /* 0x000fc60000011402 */
[----:B------:R-:W-:Y:S01]  /*dd80*/  IMAD R8, R8, UR4, R5 ;  /* 0x0000000408087c24 */ /* 0x000fe2000f8e0205 */
[----:B------:R-:W-:Y:S02]  /*dd90*/  ULDC.64 UR4, c[0x0][0x428] ;  /* 0x00010a0000047ab9 */ /* 0x000fe40000000a00 */
[----:B---3--:R-:W-:Y:S02]  /*dda0*/  IMAD R5, R7, UR4, RZ ;  /* 0x0000000407057c24 */ /* 0x008fe4000f8e02ff */
[----:B------:R-:W-:-:S04]  /*ddb0*/  IMAD.WIDE.U32 R2, R27, UR4, R2 ;  /* 0x000000041b027c25 */ /* 0x000fc8000f8e0002 */
[----:B------:R-:W-:Y:S01]  /*ddc0*/  IMAD R5, R27, UR5, R5 ;  /* 0x000000051b057c24 */ /* 0x000fe2000f8e0205 */
[----:B------:R-:W-:Y:S02]  /*ddd0*/  ULDC.64 UR4, c[0x0][0x418] ;  /* 0x0001060000047ab9 */ /* 0x000fe40000000a00 */
[----:B------:R-:W-:Y:S01]  /*dde0*/  LEA R6, P0, R2, UR4, 0x2 ;  /* 0x0000000402067c11 */ /* 0x000fe2000f8010ff */
[----:B------:R-:W-:-:S05]  /*ddf0*/  IMAD.IADD R5, R5, 0x1, R3 ;  /* 0x0000000105057824 */ /* 0x000fca00078e0203 */
[----:B------:R-:W-:-:S06]  /*de00*/  LEA.HI.X R7, R2, UR5, R5, 0x2, P0 ;  /* 0x0000000502077c11 */ /* 0x000fcc00080f1405 */
[----:B------:R-:W2:Y:S01]  /*de10*/  LDG.E R7, desc[UR52][R6.64] ;  /* 0x0000003406077981 */ /* 0x000ea2000c1e1900 */
[----:B------:R-:W-:-:S05]  /*de20*/  IMAD.MOV.U32 R2, RZ, RZ, R20 ;  /* 0x000000ffff027224 */ /* 0x000fca00078e0014 */
[----:B----4-:R-:W-:Y:S01]  /*de30*/  ISETP.GT.AND P1, PT, R2, R9, PT ;  /* 0x000000090200720c */ /* 0x010fe20003f24270 */
[----:B------:R-:W-:Y:S02]  /*de40*/  IMAD.U32 R9, RZ, RZ, UR44 ;  /* 0x0000002cff097e24 */ /* 0x000fe4000f8e00ff */
[----:B------:R-:W-:-:S03]  /*de50*/  VIADD R19, R0, 0x1 ;  /* 0x0000000100137836 */ /* 0x000fc60000000000 */
        /* <DEDUP_REMOVED lines=9> */
.L_x_11249:
[----:B------:R-:W-:Y:S01]  /*def0*/  IMAD R5, R19, 0x8, R16 ;  /* 0x0000000813057824 */ /* 0x000fe200078e0210 */
[----:B------:R-:W-:Y:S01]  /*df00*/  SHF.L.U32 R10, R24, 0x1f, RZ ;  /* 0x0000001f180a7819 */ /* 0x000fe200000006ff */
[----:B------:R-:W-:Y:S01]  /*df10*/  BSSY B0, `(.L_x_11250) ;  /* 0x0000004000007945 */ /* 0x000fe20003800000 */
[----:B------:R-:W-:Y:S02]  /*df20*/  SHF.R.S32.HI R9, RZ, 0x1f, R8 ;  /* 0x0000001fff097819 */ /* 0x000fe40000011408 */
[----:B------:R-:W0:Y:S02]  /*df30*/  SYNCS.PHASECHK.TRANS64.TRYWAIT P0, [R5+URZ+0x19c80], R10 ;  /* 0x019c800a050075a7 */ /* 0x000e24000800017f */
[----:B0-----:R-:W-:Y:S05]  /*df40*/  @!P0 BRA `(.L_x_11251) ;  /* 0x0000003000c48947 */ /* 0x001fea0003800000 */
.L_x_11328:
[----:B------:R-:W-:Y:S05]  /*df50*/  BSYNC B0 ;  /* 0x0000000000007941 */ /* 0x000fea0003800000 */
.L_x_11250:
[----:B------:R-:W2:Y:S01]  /*df60*/  LDL R14, [R1+0x20] ;  /* 0x00002000010e7983 */ /* 0x000ea20000100800 */
[----:B------:R-:W-:Y:S01]  /*df70*/  ULDC.64 UR4, c[0x0][0x328] ;  /* 0x0000ca0000047ab9 */ /* 0x000fe20000000a00 */
[----:B------:R-:W1:Y:S01]  /*df80*/  LDC R11, c[0x0][0x2f4] ;  /* 0x0000bd00ff0b7b82 */ /* 0x000e620000000800 */
[----:B------:R-:W-:Y:S01]  /*df90*/  IMAD R6, R9, UR4, RZ ;  /* 0x0000000409067c24 */ /* 0x000fe2000f8e02ff */
[----:B------:R-:W-:Y:S01]  /*dfa0*/  ULDC.64 UR6, c[0x0][0x318] ;  /* 0x0000c60000067ab9 */ /* 0x000fe20000000a00 */
[C---:B------:R-:W-:Y:S01]  /*dfb0*/  IMAD.WIDE.U32 R2, R8.reuse, UR4, RZ ;  /* 0x0000000408027c25 */ /* 0x040fe2000f8e00ff */
        /* <DEDUP_REMOVED lines=20> */
[----:B------:R-:W1:Y:S01]  /*e100*/  SHFL.IDX PT, R2, R26, RZ, 0x1e1f ;  /* 0x001e1fff1a027589 */ /* 0x000e6200000e0000 */
[----:B------:R-:W-:-:S03]  /*e110*/  IMAD.IADD R6, R16, 0x1, R6 ;  /* 0x0000000110067824 */ /* 0x000fc600078e0206 */
[----:B------:R-:W2:Y:S04]  /*e120*/  SHFL.IDX PT, R3, R21, RZ, 0x1e1f ;  /* 0x001e1fff15037589 */ /* 0x000ea800000e0000 */
[----:B------:R-:W3:Y:S01]  /*e130*/  SHFL.IDX PT, R21, R21, 0x1, 0x1e1f ;  /* 0x003e1f0015157f89 */ /* 0x000ee200000e0000 */
[----:B-1----:R-:W-:-:S05]  /*e140*/  IADD3 R2, P0, R29, R2, RZ ;  /* 0x000000021d027210 */ /* 0x002fca0007f1e0ff */
[----:B--2---:R-:W-:-:S05]  /*e150*/  IMAD.X R3, RZ, RZ, R3, P0 ;  /* 0x000000ffff037224 */ /* 0x004fca00000e0603 */
[----:B------:R-:W-:Y:S04]  /*e160*/  LDGSTS.E.BYPASS.LTC128B.128 [R6+0x9000], desc[UR52][R2.64], !P4 ;  /* 0x0900000002067fae */ /* 0x000fe8000e101d74 */
[----:B------:R-:W-:Y:S04]  /*e170*/  LDGSTS.E.BYPASS.LTC128B.128 [R6+0xa000], desc[UR52][R2.64+0x20], !P3 ;  /* 0x0a00002002067fae */ /* 0x000fe8000d901d74 */
[----:B------:R1:W-:Y:S04]  /*e180*/  LDGSTS.E.BYPASS.LTC128B.128 [R6+0xb000], desc[UR52][R2.64+0x40], !P2 ;  /* 0x0b00004002067fae */ /* 0x0003e8000d101d74 */
[----:B-1-3--:R1:W2:Y:S02]  /*e190*/  SHFL.IDX PT, R2, R26, 0x1, 0x1e1f ;  /* 0x003e1f001a027f89 */ /* 0x00a2a400000e0000 */
.L_x_11334:
        /* <DEDUP_REMOVED lines=10> */
.L_x_11253:
        /* <DEDUP_REMOVED lines=11> */
.L_x_11254:
[----:B------:R2:W-:Y:S01]  /*e2f0*/  SYNCS.ARRIVE.TRANS64.A1T0 RZ, [R5+URZ+0x19c70], RZ ;  /* 0x019c70ff05ff79a7 */ /* 0x0005e2000810003f */
[----:B------:R-:W-:Y:S05]  /*e300*/  @!P3 BRA `(.L_x_11255) ;  /* 0x000000000004b947 */ /* 0x000fea0003800000 */
[----:B------:R-:W-:Y:S01]  /*e310*/  BPT.TRAP 0x1 ;  /* 0x000000040000795c */ /* 0x000fe20000300000 */
.L_x_11255:
[----:B------:R-:W3:Y:S01]  /*e320*/  SYNCS.PHASECHK.TRANS64.TRYWAIT P0, [R5+URZ+0x19c40], R10 ;  /* 0x019c400a050075a7 */ /* 0x000ee2000800017f */
[----:B------:R-:W-:Y:S04]  /*e330*/  BSSY B0, `(.L_x_11256) ;  /* 0x0000002000007945 */ /* 0x000fe80003800000 */
[----:B---3--:R-:W-:Y:S05]  /*e340*/  @!P0 BRA `(.L_x_11257) ;  /* 0x0000003000748947 */ /* 0x008fea0003800000 */
.L_x_11335:
[----:B------:R-:W-:Y:S05]  /*e350*/  BSYNC B0 ;  /* 0x0000000000007941 */ /* 0x000fea0003800000 */
.L_x_11256:
[----:B------:R-:W-:Y:S01]  /*e360*/  ULDC.64 UR4, c[0x0][0x300] ;  /* 0x0000c00000047ab9 */ /* 0x000fe20000000a00 */
[----:B------:R-:W4:Y:S01]  /*e370*/  LDC R11, c[0x0][0x2f4] ;  /* 0x0000bd00ff0b7b82 */ /* 0x000f220000000800 */
[----:B------:R-:W-:Y:S01]  /*e380*/  IMAD R9, R9, UR4, RZ ;  /* 0x0000000409097c24 */ /* 0x000fe2000f8e02ff */
[----:B------:R-:W-:Y:S01]  /*e390*/  ULDC.64 UR6, c[0x0][0x2e8] ;  /* 0x0000ba0000067ab9 */ /* 0x000fe20000000a00 */
[C---:B------:R-:W-:Y:S01]  /*e3a0*/  IMAD.WIDE.U32 R2, R8.reuse, UR4, RZ ;  /* 0x0000000408027c25 */ /* 0x040fe2000f8e00ff */
        /* <DEDUP_REMOVED lines=21> */
[----:B------:R-:W0:Y:S01]  /*e500*/  SHFL.IDX PT, R8, R8, 0x1, 0x1e1f ;  /* 0x003e1f0008087f89 */ /* 0x000e2200000e0000 */
[----:B----4-:R-:W-:-:S05]  /*e510*/  IADD3 R2, P0, R29, R2, RZ ;  /* 0x000000021d027210 */ /* 0x010fca0007f1e0ff */
[----:B-----5:R-:W-:-:S05]  /*e520*/  IMAD.X R3, RZ, RZ, R3, P0 ;  /* 0x000000ffff037224 */ /* 0x020fca00000e0603 */
[----:B------:R-:W-:Y:S04]  /*e530*/  LDGSTS.E.BYPASS.LTC128B.128 [R6+0x13800], desc[UR52][R2.64], !P4 ;  /* 0x1380000002067fae */ /* 0x000fe8000e101d74 */
[----:B------:R-:W-:Y:S04]  /*e540*/  LDGSTS.E.BYPASS.LTC128B.128 [R6+0x14800], desc[UR52][R2.64+0x20], !P3 ;  /* 0x1480002002067fae */ /* 0x000fe8000d901d74 */
[----:B------:R4:W-:Y:S04]  /*e550*/  LDGSTS.E.BYPASS.LTC128B.128 [R6+0x15800], desc[UR52][R2.64+0x40], !P2 ;  /* 0x1580004002067fae */ /* 0x0009e8000d101d74 */
[----:B----4-:R4:W0:Y:S02]  /*e560*/  SHFL.IDX PT, R2, R7, 0x1, 0x1e1f ;  /* 0x003e1f0007027f89 */ /* 0x01082400000e0000 */
.L_x_11341:
        /* <DEDUP_REMOVED lines=10> */
.L_x_11259:
        /* <DEDUP_REMOVED lines=11> */
.L_x_11260:
[----:B------:R-:W-:Y:S01]  /*e6c0*/  IMAD.U32 R2, RZ, RZ, UR46 ;  /* 0x0000002eff027e24 */ /* 0x000fe2000f8e00ff */
[----:B------:R0:W-:Y:S04]  /*e6d0*/  SYNCS.ARRIVE.TRANS64.A1T0 RZ, [R5+URZ+0x19c30], RZ ;  /* 0x019c30ff05ff79a7 */ /* 0x0001e8000810003f */
[----:B------:R-:W-:-:S13]  /*e6e0*/  ISETP.NE.AND P0, PT, R2, 0x3, PT ;  /* 0x000000030200780c */ /* 0x000fda0003f05270 */
[----:B0-----:R-:W-:Y:S05]  /*e6f0*/  @!P0 BRA `(.L_x_11261) ;  /* 0x0000000000048947 */ /* 0x001fea0003800000 */
[----:B------:R-:W-:Y:S01]  /*e700*/  BPT.TRAP 0x1 ;  /* 0x000000040000795c */ /* 0x000fe20000300000 */
.L_x_11261:
[----:B------:R-:W-:Y:S01]  /*e710*/  LOP3.LUT R3, R4, 0x1, RZ, 0x3c, !PT ;  /* 0x0000000104037812 */ /* 0x000fe200078e3cff */
[----:B------:R-:W-:Y:S01]  /*e720*/  IMAD R2, R0, 0x8, R16 ;  /* 0x0000000800027824 */ /* 0x000fe200078e0210 */
[----:B------:R-:W-:Y:S02]  /*e730*/  BSSY B0, `(.L_x_11262) ;  /* 0x0000004000007945 */ /* 0x000fe40003800000 */
[----:B------:R-:W-:-:S04]  /*e740*/  SHF.L.U32 R3, R3, 0x1f, RZ ;  /* 0x0000001f03037819 */ /* 0x000fc800000006ff */
[----:B------:R-:W0:Y:S02]  /*e750*/  SYNCS.PHASECHK.TRANS64.TRYWAIT P2, [R2+URZ+0x19c70], R3 ;  /* 0x019c7003020075a7 */ /* 0x000e24000804017f */
[----:B0-----:R-:W-:Y:S05]  /*e760*/  @!P2 BRA `(.L_x_11263) ;  /* 0x000000300018a947 */ /* 0x001fea0003800000 */
.L_x_11342:
[----:B------:R-:W-:Y:S05]  /*e770*/  BSYNC B0 ;  /* 0x0000000000007941 */ /* 0x000fea0003800000 */
.L_x_11262:
[----:B--23--:R-:W-:-:S05]  /*e780*/  IMAD.U32 R5, RZ, RZ, UR44 ;  /* 0x0000002cff057e24 */ /* 0x00cfca000f8e00ff */
[----:B------:R-:W-:-:S13]  /*e790*/  ISETP.NE.AND P2, PT, R5, 0x3, PT ;  /* 0x000000030500780c */ /* 0x000fda0003f45270 */
[----:B------:R-:W-:Y:S05]  /*e7a0*/  @!P2 BRA `(.L_x_11264) ;  /* 0x000000000004a947 */ /* 0x000fea0003800000 */
[----:B------:R-:W-:Y:S01]  /*e7b0*/  BPT.TRAP 0x1 ;  /* 0x000000040000795c */ /* 0x000fe20000300000 */
.L_x_11264:
[----:B------:R-:W-:Y:S01]  /*e7c0*/  SHF.L.U32 R3, R4, 0x1f, RZ ;  /* 0x0000001f04037819 */ /* 0x000fe200000006ff */
[----:B------:R-:W-:-:S03]  /*e7d0*/  IMAD R0, R0, 0x3000, RZ ;  /* 0x0000300000007824 */ /* 0x000fc600078e02ff */
[----:B------:R-:W0:Y:S02]  /*e7e0*/  SYNCS.PHASECHK.TRANS64.TRYWAIT P2, [R2+URZ+0x19c60], R3 ;  /* 0x019c6003020075a7 */ /* 0x000e24000804017f */
[----:B0-----:R-:W-:Y:S05]  /*e7f0*/  @!P2 BRA `(.L_x_11265) ;  /* 0x000000300008a947 */ /* 0x001fea0003800000 */
.L_x_11343:
[----:B------:R-:W2:Y:S01]  /*e800*/  LDL R13, [R1+0x1c] ;  /* 0x00001c00010d7983 */ /* 0x000ea20000100800 */
[----:B0-----:R-:W-:Y:S01]  /*e810*/  LOP3.LUT R3, R0, R23, RZ, 0xfc, !PT ;  /* 0x0000001700037212 */ /* 0x001fe200078efcff */
[----:B------:R-:W-:Y:S05]  /*e820*/  WARPSYNC.ALL ;  /* 0x0000000000007948 */ /* 0x000fea0003800000 */
[----:B------:R-:W-:Y:S01]  /*e830*/  IMAD.IADD R3, R16, 0x1, R3 ;  /* 0x0000000110037824 */ /* 0x000fe200078e0203 */
[----:B------:R-:W-:-:S04]  /*e840*/  LOP3.LUT R12, R23, 0x1800, RZ, 0xfc, !PT ;  /* 0x00001800170c7812 */ /* 0x000fc800078efcff */
[----:B----4-:R0:W3:Y:S02]  /*e850*/  LDSM.16.MT88.4 R4, [R3+0x9000] ;  /* 0x009000000304783b */ /* 0x0100e40000004200 */
[----:B0-----:R-:W-:-:S05]  /*e860*/  LOP3.LUT R3, R0, R25, RZ, 0xfc, !PT ;  /* 0x0000001900037212 */ /* 0x001fca00078efcff */
[----:B------:R-:W-:Y:S01]  /*e870*/  IMAD.IADD R3, R22, 0x1, R3 ;  /* 0x0000000116037824 */ /* 0x000fe200078e0203 */
[C-C-:B---3--:R-:W-:Y:S02]  /*e880*/  PRMT R8, R4.reuse, 0x6420, R5.reuse ;  /* 0x0000642004087816 */ /* 0x148fe40000000005 */
        /* <DEDUP_REMOVED lines=26> */
[----:B0-----:R-:W-:-:S05]  /*ea30*/  LOP3.LUT R3, R0, 0x800, R23, 0xfe, !PT ;  /* 0x0000080000037812 */ /* 0x001fca00078efe17 */
[----:B------:R-:W-:-:S05]  /*ea40*/  IMAD.IADD R3, R16, 0x1, R3 ;  /* 0x0000000110037824 */ /* 0x000fca00078e0203 */
[----:B------:R-:W0:Y:S02]  /*ea50*/  LDSM.16.MT88.4 R4, [R3+0x9000] ;  /* 0x009000000304783b */ /* 0x000e240000004200 */
[C-C-:B0-----:R-:W-:Y:S02]  /*ea60*/  PRMT R8, R4.reuse, 0x6420, R5.reuse ;  /* 0x0000642004087816 */ /* 0x141fe40000000005 */
[----:B------:R-:W-:Y:S02]  /*ea70*/  PRMT R9, R4, 0x7531, R5 ;  /* 0x0000753104097816 */ /* 0x000fe40000000005 */
[C-C-:B------:R-:W-:Y:S02]  /*ea80*/  PRMT R10, R6.reuse, 0x6420, R7.reuse ;  /* 0x00006420060a7816 */ /* 0x140fe40000000007 */
[----:B------:R-:W-:Y:S02]  /*ea90*/  PRMT R11, R6, 0x7531, R7 ;  /* 0x00007531060b7816 */ /* 0x000fe40000000007 */
[----:B--2---:R-:W-:-:S02]  /*eaa0*/  IADD3 R3, R22, R13, R0 ;  /* 0x0000000d16037210 */ /* 0x004fc40007ffe000 */
        /* <DEDUP_REMOVED lines=8> */
[----:B------:R-:W-:Y:S01]  /*eb30*/  IADD3 R4, R16, R12, R0 ;  /* 0x0000000c10047210 */ /* 0x000fe20007ffe000 */
[----:B------:R-:W-:Y:S02]  /*eb40*/  IMAD.U32 R12, RZ, RZ, UR44 ;  /* 0x0000002cff0c7e24 */ /* 0x000fe4000f8e00ff */
[----:B------:R-:W-:Y:S03]  /*eb50*/  STSM.16.M88.4 [R3+0x1000], R8 ;  /* 0x0010000803007844 */ /* 0x000fe60000000200 */
[----:B------:R-:W-:Y:S01]  /*eb60*/  ISETP.NE.AND P2, PT, R12, 0x3, PT ;  /* 0x000000030c00780c */ /* 0x000fe20003f45270 */
[----:B------:R-:W0:Y:S02]  /*eb70*/  LDSM.16.MT88.4 R4, [R4+0x9000] ;  /* 0x009000000404783b */ /* 0x000e240000004200 */
[----:B0-----:R-:W-:-:S02]  /*eb80*/  PRMT R8, R4, 0x6420, R5 ;  /* 0x0000642004087816 */ /* 0x001fc40000000005 */
        /* <DEDUP_REMOVED lines=12> */
.L_x_11266:
[----:B--2---:R2:W-:Y:S01]  /*ec50*/  SYNCS.ARRIVE.TRANS64.A1T0 RZ, [R2+URZ+0x19c50], RZ ;  /* 0x019c50ff02ff79a7 */ /* 0x0045e2000810003f */
[----:B------:R-:W-:Y:S06]  /*ec60*/  BAR.SYNC.DEFER_BLOCKING 0x2, 0x80 ;  /* 0x0082000000007b1d */ /* 0x000fec0000010000 */
[----:B------:R-:W-:Y:S05]  /*ec70*/  @!P0 BRA `(.L_x_11267) ;  /* 0x0000000000048947 */ /* 0x000fea0003800000 */
[----:B------:R-:W-:Y:S01]  /*ec80*/  BPT.TRAP 0x1 ;  /* 0x000000040000795c */ /* 0x000fe20000300000 */
.L_x_11267:
[----:B------:R-:W3:Y:S01]  /*ec90*/  LDL R0, [R1+0x18] ;  /* 0x0000180001007983 */ /* 0x000ee20000100800 */
[----:B--2---:R-:W-:Y:S02]  /*eca0*/  VIADD R2, R2, 0x19c80 ;  /* 0x00019c8002027836 */ /* 0x004fe40000000000 */
[----:B------:R-:W-:-:S03]  /*ecb0*/  IMAD.MOV.U32 R4, RZ, RZ, R24 ;  /* 0x000000ffff047224 */ /* 0x000fc600078e0018 */
[----:B---3--:R-:W-:Y:S01]  /*ecc0*/  PRMT R2, R0, 0x654, R2 ;  /* 0x0000065400027816 */ /* 0x008fe20000000002 */
[----:B------:R-:W-:-:S03]  /*ecd0*/  IMAD.MOV.U32 R0, RZ, RZ, R19 ;  /* 0x000000ffff007224 */ /* 0x000fc600078e0013 */
[----:B------:R3:W-:Y:S01]  /*ece0*/  SYNCS.ARRIVE.TRANS64.RED.A1T0 RZ, [R2+URZ], RZ ;  /* 0x000000ff02ff79a7 */ /* 0x0007e2000810043f */
[----:B------:R-:W-:Y:S05]  /*ecf0*/  @P1 BRA `(.L_x_11268) ;  /* 0xffffffec00cc1947 */ /* 0x000fea000383ffff */
.L_x_11248:
[----:B---3--:R-:W3:Y:S01]  /*ed00*/  S2R R2, SR_TID.X ;  /* 0x0000000000027919 */ /* 0x008ee20000002100 */
[----:B--2---:R-:W-:Y:S01]  /*ed10*/  IMAD.U32 R0, RZ, RZ, UR46 ;  /* 0x0000002eff007e24 */ /* 0x004fe2000f8e00ff */
[----:B------:R-:W-:Y:S04]  /*ed20*/  BSSY B0, `(.L_x_11269) ;  /* 0x0000012000007945 */ /* 0x000fe80003800000 */
[----:B------:R-:W-:Y:S02]  /*ed30*/  ISETP.NE.AND P0, PT, R0, 0x3, PT ;  /* 0x000000030000780c */ /* 0x000fe40003f05270 */
[----:B---3--:R-:W-:-:S04]  /*ed40*/  LOP3.LUT R2, R2, 0x7f, RZ, 0xc0, !PT ;  /* 0x0000007f02027812 */ /* 0x008fc800078ec0ff */
[----:B------:R-:W-:-:S13]  /*ed50*/  ISETP.NE.AND P1, PT, R2, RZ, PT ;  /* 0x000000ff0200720c */ /* 0x000fda0003f25270 */
        /* <DEDUP_REMOVED lines=14> */
.L_x_11270:
[----:B------:R-:W-:Y:S05]  /*ee40*/  BSYNC B0 ;  /* 0x0000000000007941 */ /* 0x000fea0003800000 */
.L_x_11269:
[----:B------:R-:W-:Y:S05]  /*ee50*/  @!P0 BRA `(.L_x_11271) ;  /* 0x0000000000048947 */ /* 0x000fea0003800000 */
[----:B------:R-:W-:Y:S01]  /*ee60*/  BPT.TRAP 0x1 ;  /* 0x000000040000795c */ /* 0x000fe20000300000 */
.L_x_11271:
[----:B01----:R-:W-:Y:S01]  /*ee70*/  LOP3.LUT R3, R24, 0x1, RZ, 0x3c, !PT ;  /* 0x0000000118037812 */ /* 0x003fe200078e3cff */
[----:B--2---:R-:W-:Y:S01]  /*ee80*/  IMAD R0, R19, 0x8, R16 ;  /* 0x0000000813007824 */ /* 0x004fe200078e0210 */
[----:B------:R-:W-:Y:S02]  /*ee90*/  BSSY B0, `(.L_x_11272) ;  /* 0x0000004000007945 */ /* 0x000fe40003800000 */
[----:B------:R-:W-:-:S04]  /*eea0*/  SHF.L.U32 R3, R3, 0x1f, RZ ;  /* 0x0000001f03037819 */ /* 0x000fc800000006ff */
[----:B------:R-:W0:Y:S02]  /*eeb0*/  SYNCS.PHASECHK.TRANS64.TRYWAIT P1, [R0+URZ+0x19c70], R3 ;  /* 0x019c7003000075a7 */ /* 0x000e24000802017f */
[----:B0-----:R-:W-:Y:S05]  /*eec0*/  @!P1 BRA `(.L_x_11273) ;  /* 0x0000002800689947 */ /* 0x001fea0003800000 */
.L_x_11344:
[----:B------:R-:W-:Y:S05]  /*eed0*/  BSYNC B0 ;  /* 0x0000000000007941 */ /* 0x000fea0003800000 */
.L_x_11272:
[----:B------:R-:W-:-:S05]  /*eee0*/  IMAD.U32 R2, RZ, RZ, UR44 ;  /* 0x0000002cff027e24 */ /* 0x000fca000f8e00ff */
[----:B------:R-:W-:-:S13]  /*eef0*/  ISETP.NE.AND P1, PT, R2, 0x3, PT ;  /* 0x000000030200780c */ /* 0x000fda0003f25270 */
[----:B------:R-:W-:Y:S05]  /*ef00*/  @!P1 BRA `(.L_x_11274) ;  /* 0x0000000000049947 */ /* 0x000fea0003800000 */
[----:B------:R-:W-:Y:S01]  /*ef10*/  BPT.TRAP 0x1 ;  /* 0x000000040000795c */ /* 0x000fe20000300000 */
.L_x_11274:
[----:B0-----:R-:W-:-:S04]  /*ef20*/  SHF.L.U32 R3, R24, 0x1f, RZ ;  /* 0x0000001f18037819 */ /* 0x001fc800000006ff */
[----:B------:R-:W0:Y:S02]  /*ef30*/  SYNCS.PHASECHK.TRANS64.TRYWAIT P1, [R0+URZ+0x19c60], R3 ;  /* 0x019c6003000075a7 */ /* 0x000e24000802017f */
[----:B0-----:R-:W-:Y:S05]  /*ef40*/  @!P1 BRA `(.L_x_11275) ;  /* 0x00000028005c9947 */ /* 0x001fea0003800000 */
.L_x_11345:
[----:B------:R-:W2:Y:S01]  /*ef50*/  LDL R15, [R1+0x1c] ;  /* 0x00001c00010f7983 */ /* 0x000ea20000100800 */
[----:B------:R-:W-:Y:S01]  /*ef60*/  IMAD R2, R19, 0x3000, RZ ;  /* 0x0000300013027824 */ /* 0x000fe200078e02ff */
[----:B------:R-:W-:Y:S05]  /*ef70*/  WARPSYNC.ALL ;  /* 0x0000000000007948 */ /* 0x000fea0003800000 */
[----:B0-----:R-:W-:Y:S02]  /*ef80*/  LOP3.LUT R3, R2, R23, RZ, 0xfc, !PT ;  /* 0x0000001702037212 */ /* 0x001fe400078efcff */
[----:B------:R-:W-:-:S03]  /*ef90*/  LOP3.LUT R14, R23, 0x1800, RZ, 0xfc, !PT ;  /* 0x00001800170e7812 */ /* 0x000fc600078efcff */
[----:B------:R-:W-:Y:S01]  /*efa0*/  IMAD.IADD R4, R16, 0x1, R3 ;  /* 0x0000000110047824 */ /* 0x000fe200078e0203 */
[----:B------:R-:W-:-:S05]  /*efb0*/  LOP3.LUT R3, R2, R25, RZ, 0xfc, !PT ;  /* 0x0000001902037212 */ /* 0x000fca00078efcff */
[----:B------:R-:W0:Y:S01]  /*efc0*/  LDSM.16.MT88.4 R4, [R4+0x9000] ;  /* 0x009000000404783b */ /* 0x000e220000004200 */
        /* <DEDUP_REMOVED lines=22> */
[----:B------:R0:W1:Y:S02]  /*f130*/  LDSM.16.MT88.4 R4, [R12+0x9000] ;  /* 0x009000000c04783b */ /* 0x0000640000004200 */
[----:B0-----:R-:W-:Y:S02]  /*f140*/  IADD3 R12, R16, R14, R2 ;  /* 0x0000000e100c7210 */ /* 0x001fe40007ffe002 */
[----:B------:R-:W-:Y:S02]  /*f150*/  LOP3.LUT R14, R23, 0x2800, RZ, 0xfc, !PT ;  /* 0x00002800170e7812 */ /* 0x000fe400078efcff */
[C-C-:B-1----:R-:W-:Y:S02]  /*f160*/  PRMT R8, R4.reuse, 0x6420, R5.reuse ;  /* 0x0000642004087816 */ /* 0x142fe40000000005 */
[----:B------:R-:W-:Y:S02]  /*f170*/  PRMT R9, R4, 0x7531, R5 ;  /* 0x0000753104097816 */ /* 0x000fe40000000005 */
[----:B------:R-:W-:-:S02]  /*f180*/  LOP3.LUT R5, R2, 0x800, R23, 0xfe, !PT ;  /* 0x0000080002057812 */ /* 0x000fc400078efe17 */
        /* <DEDUP_REMOVED lines=9> */
[----:B--2---:R-:W-:-:S05]  /*f220*/  IADD3 R22, R22, R15, R2 ;  /* 0x0000000f16167210 */ /* 0x004fca0007ffe002 */
[----:B------:R-:W-:Y:S04]  /*f230*/  STSM.16.M88.4 [R22], R8 ;  /* 0x0000000816007844 */ /* 0x000fe80000000200 */
[----:B------:R-:W0:Y:S02]  /*f240*/  LDSM.16.MT88.4 R4, [R12+0x9000] ;  /* 0x009000000c04783b */ /* 0x000e240000004200 */
[C-C-:B0-----:R-:W-:Y:S02]  /*f250*/  PRMT R8, R4.reuse, 0x6420, R5.reuse ;  /* 0x0000642004087816 */ /* 0x141fe40000000005 */
[----:B------:R-:W-:Y:S02]  /*f260*/  PRMT R9, R4, 0x7531, R5 ;  /* 0x0000753104097816 */ /* 0x000fe40000000005 */
[----:B------:R-:W-:-:S02]  /*f270*/  PRMT R10, R6, 0x6420, R7 ;  /* 0x00006420060a7816 */ /* 0x000fc40000000007 */
        /* <DEDUP_REMOVED lines=19> */
.L_x_11276:
[----:B-1----:R1:W-:Y:S01]  /*f3b0*/  SYNCS.ARRIVE.TRANS64.A1T0 RZ, [R0+URZ+0x19c50], RZ ;  /* 0x019c50ff00ff79a7 */ /* 0x0023e2000810003f */
[----:B------:R-:W-:Y:S06]  /*f3c0*/  BAR.SYNC.DEFER_BLOCKING 0x2, 0x80 ;  /* 0x0082000000007b1d */ /* 0x000fec0000010000 */
[----:B------:R-:W-:Y:S05]  /*f3d0*/  @!P0 BRA `(.L_x_11277) ;  /* 0x0000000000048947 */ /* 0x000fea0003800000 */
[----:B------:R-:W-:Y:S01]  /*f3e0*/  BPT.TRAP 0x1 ;  /* 0x000000040000795c */ /* 0x000fe20000300000 */
.L_x_11277:
[----:B------:R-:W2:Y:S01]  /*f3f0*/  LDL R2, [R1+0x18] ;  /* 0x0000180001027983 */ /* 0x000ea20000100800 */
[----:B-1----:R-:W-:Y:S02]  /*f400*/  VIADD R0, R0, 0x19c80 ;  /* 0x00019c8000007836 */ /* 0x002fe40000000000 */
[----:B------:R-:W-:-:S05]  /*f410*/  VIADD R19, R19, 0x1 ;  /* 0x0000000113137836 */ /* 0x000fca0000000000 */
[----:B------:R-:W-:-:S04]  /*f420*/  ISETP.NE.AND P0, PT, R19, 0x2, PT ;  /* 0x000000021300780c */ /* 0x000fc80003f05270 */
[----:B------:R-:W-:Y:S02]  /*f430*/  SEL R3, RZ, 0x1, P0 ;  /* 0x00000001ff037807 */ /* 0x000fe40000000000 */
[----:B------:R-:W-:Y:S02]  /*f440*/  SEL R19, R19, RZ, P0 ;  /* 0x000000ff13137207 */ /* 0x000fe40000000000 */
[----:B------:R-:W-:Y:S02]  /*f450*/  LOP3.LUT R24, R24, R3, RZ, 0x3c, !PT ;  /* 0x0000000318187212 */ /* 0x000fe400078e3cff */
[----:B--2---:R-:W-:-:S04]  /*f460*/  PRMT R0, R2, 0x654, R0 ;  /* 0x0000065402007816 */ /* 0x004fc80000000000 */
[----:B------:R1:W-:Y:S03]  /*f470*/  SYNCS.ARRIVE.TRANS64.RED.A1T0 RZ, [R0+URZ], RZ ;  /* 0x000000ff00ff79a7 */ /* 0x0003e6000810043f */
.L_x_11218:
[----:B------:R-:W-:Y:S05]  /*f480*/  BSYNC B7 ;  /* 0x0000000000077941 */ /* 0x000fea0003800000 */
.L_x_11216:
[----:B------:R-:W-:-:S13]  /*f490*/  LOP3.LUT P0, RZ, R28, 0x20, RZ, 0xc0, !PT ;  /* 0x000000201cff7812 */ /* 0x000fda000780c0ff */
[----:B------:R-:W-:Y:S05]  /*f4a0*/  @!P0 BRA `(.L_x_11278) ;  /* 0x0000000000348947 */ /* 0x000fea0003800000 */
[----:B------:R-:W1:Y:S08]  /*f4b0*/  S2UR UR4, SR_CgaCtaId ;  /* 0x00000000000479c3 */ /* 0x000e700000008800 */
[----:B------:R-:W-:Y:S01]  /*f4c0*/  BAR.SYNC.DEFER_BLOCKING 0x5, 0x200 ;  /* 0x0148000000007b1d */ /* 0x000fe20000010000 */
[----:B------:R-:W-:Y:S01]  /*f4d0*/  MOV R16, 0x400 ;  /* 0x0000040000107802 */ /* 0x000fe20000000f00 */
[----:B-12---:R-:W-:-:S05]  /*f4e0*/  IMAD.U32 R0, RZ, RZ, UR4 ;  /* 0x00000004ff007e24 */ /* 0x006fca000f8e00ff */
        /* <DEDUP_REMOVED lines=9> */
.L_x_11278:
[----:B-12---:R-:W2:Y:S01]  /*f580*/  LDL.LU R0, [R1] ;  /* 0x0000000001007983 */ /* 0x006ea20000300800 */
[----:B------:R-:W-:Y:S01]  /*f590*/  ULDC UR4, c[0x0][0xc3c] ;  /* 0x00030f0000047ab9 */ /* 0x000fe20000000800 */
[----:B------:R-:W0:Y:S02]  /*f5a0*/  S2R R2, SR_TID.X ;  /* 0x0000000000027919 */ /* 0x000e240000002100 */
[----:B0-----:R-:W-:-:S04]  /*f5b0*/  LOP3.LUT R11, R2, 0x1f, RZ, 0xc0, !PT ;  /* 0x0000001f020b7812 */ /* 0x001fc800078ec0ff */
[C---:B------:R-:W-:Y:S01]  /*f5c0*/  ISETP.NE.AND P0, PT, R11.reuse, 0x1f, PT ;  /* 0x0000001f0b00780c */ /* 0x040fe20003f05270 */
[----:B------:R-:W-:-:S05]  /*f5d0*/  VIADD R6, R11, UR40 ;  /* 0x000000280b067c36 */ /* 0x000fca0008000000 */
[----:B------:R-:W-:Y:S01]  /*f5e0*/  ISETP.GE.OR P1, PT, R6, UR4, !P0 ;  /* 0x0000000406007c0c */ /* 0x000fe2000c726670 */
[----:B------:R-:W-:Y:S02]  /*f5f0*/  IMAD.MOV.U32 R7, RZ, RZ, RZ ;  /* 0x000000ffff077224 */ /* 0x000fe400078e00ff */
[----:B--2---:R-:W-:-:S10]  /*f600*/  IMAD.MOV.U32 R10, RZ, RZ, R0 ;  /* 0x000000ffff0a7224 */ /* 0x004fd400078e0000 */
[----:B------:R-:W0:Y:S01]  /*f610*/  @!P1 LDC.64 R2, c[0x0][0xc80] ;  /* 0x00032000ff029b82 */ /* 0x000e220000000a00 */
[----:B------:R-:W-:Y:S01]  /*f620*/  IMAD.MOV.U32 R0, RZ, RZ, RZ ;  /* 0x000000ffff007224 */ /* 0x000fe200078e00ff */
[----:B------:R-:W-:Y:S01]  /*f630*/  ISETP.GE.U32.AND P2, PT, R11, 0x2, PT ;  /* 0x000000020b00780c */ /* 0x000fe20003f46070 */
[----:B------:R-:W-:-:S05]  /*f640*/  ULDC UR4, c[0x0][0xc3c] ;  /* 0x00030f0000047ab9 */ /* 0x000fca0000000800 */
[----:B------:R-:W1:Y:S01]  /*f650*/  @!P1 LDC.64 R4, c[0x0][0xc78] ;  /* 0x00031e00ff049b82 */ /* 0x000e620000000a00 */
[----:B0-----:R-:W-:-:S05]  /*f660*/  @!P1 IMAD.WIDE R2, R6, 0x4, R2 ;  /* 0x0000000406029825 */ /* 0x001fca00078e0202 */
[----:B------:R1:W2:Y:S02]  /*f670*/  @!P1 LDG.E R0, desc[UR52][R2.64] ;  /* 0x0000003402009981 */ /* 0x0002a4000c1e1900 */
[----:B-1----:R-:W-:-:S05]  /*f680*/  @!P1 IMAD.WIDE R2, R6, 0x4, R4 ;  /* 0x0000000406029825 */ /* 0x002fca00078e0204 */
[----:B------:R-:W2:Y:S01]  /*f690*/  @!P1 LDG.E R7, desc[UR52][R2.64] ;  /* 0x0000003402079981 */ /* 0x000ea2000c1e1900 */
[C---:B------:R-:W-:Y:S02]  /*f6a0*/  ISETP.NE.AND P1, PT, R11.reuse, RZ, PT ;  /* 0x000000ff0b00720c */ /* 0x040fe40003f25270 */
        /* <DEDUP_REMOVED lines=10> */
[----:B------:R-:W-:Y:S04]  /*f750*/  SHFL.IDX PT, R5, R10, 0x1, 0x1f ;  /* 0x00201f000a057f89 */ /* 0x000fe800000e0000 */
[----:B------:R-:W0:Y:S02]  /*f760*/  SHFL.UP PT, R8, R6, 0x4, RZ ;  /* 0x0480000006087989 */ /* 0x000e2400000e00ff */
[----:B0-----:R-:W-:-:S05]  /*f770*/  SEL R3, R8, RZ, P3 ;  /* 0x000000ff08037207 */ /* 0x001fca0001800000 */
[----:B------:R-:W-:Y:S02]  /*f780*/  IMAD.IADD R4, R6, 0x1, R3 ;  /* 0x0000000106047824 */ /* 0x000fe400078e0203 */
[----:B------:R-:W-:-:S03]  /*f790*/  IMAD.MOV.U32 R6, RZ, RZ, RZ ;  /* 0x000000ffff067224 */ /* 0x000fc600078e00ff */
[----:B------:R-:W0:Y:S02]  /*f7a0*/  SHFL.UP PT, R2, R4, 0x8, RZ ;  /* 0x0500000004027989 */ /* 0x000e2400000e00ff */
[----:B0-----:R-:W-:-:S05]  /*f7b0*/  SEL R3, R2, RZ, P4 ;  /* 0x000000ff02037207 */ /* 0x001fca0002000000 */
[----:B------:R-:W-:Y:S02]  /*f7c0*/  IMAD.IADD R9, R4, 0x1, R3 ;  /* 0x0000000104097824 */ /* 0x000fe400078e0203 */
[----:B------:R-:W0:Y:S01]  /*f7d0*/  LDC R3, c[0x0][0xc38] ;  /* 0x00030e00ff037b82 */ /* 0x000e220000000800 */
[----:B------:R-:W-:Y:S04]  /*f7e0*/  SHFL.IDX PT, R4, R10, RZ, 0x1f ;  /* 0x00001fff0a047589 */ /* 0x000fe800000e0000 */
[----:B------:R-:W1:Y:S02]  /*f7f0*/  SHFL.UP PT, R2, R9, 0x10, RZ ;  /* 0x0600000009027989 */ /* 0x000e6400000e00ff */
[----:B-1----:R-:W-:-:S05]  /*f800*/  SEL R2, R2, RZ, P5 ;  /* 0x000000ff02027207 */ /* 0x002fca0002800000 */
[----:B------:R-:W-:-:S05]  /*f810*/  IMAD.IADD R2, R9, 0x1, R2 ;  /* 0x0000000109027824 */ /* 0x000fca00078e0202 */
[----:B------:R-:W0:Y:S02]  /*f820*/  SHFL.IDX PT, R8, R2, 0x1f, 0x1f ;  /* 0x03e01f0002087f89 */ /* 0x000e2400000e0000 */
[----:B0-----:R-:W-:-:S04]  /*f830*/  IMAD R8, R8, R3, RZ ;  /* 0x0000000308087224 */ /* 0x001fc800078e02ff */
[----:B------:R-:W-:-:S05]  /*f840*/  IMAD.IADD R5, R5, 0x1, R8 ;  /* 0x0000000105057824 */ /* 0x000fca00078e0208 */
[----:B------:R-:W-:-:S13]  /*f850*/  ISETP.GT.AND P6, PT, R5, R4, PT ;  /* 0x000000040500720c */ /* 0x000fda0003fc4270 */
[----:B------:R-:W-:Y:S05]  /*f860*/  @P6 BRA `(.L_x_11280) ;  /* 0x0000000000986947 */ /* 0x000fea0003800000 */
.L_x_11282:
        /* <DEDUP_REMOVED lines=11> */
[----:B------:R0:W2:Y:S02]  /*f920*/  @!P6 LDG.E R0, desc[UR52][R2.64] ;  /* 0x000000340200e981 */ /* 0x0000a4000c1e1900 */
[----:B0-----:R-:W0:Y:S02]  /*f930*/  @!P6 LDC.64 R2, c[0x0][0xc78] ;  /* 0x00031e00ff02eb82 */ /* 0x001e240000000a00 */
[----:B0-----:R-:W-:-:S04]  /*f940*/  @!P6 IMAD.WIDE R2, R7, 0x4, R2 ;  /* 0x000000040702e825 */ /* 0x001fc800078e0202 */
        /* <DEDUP_REMOVED lines=24> */
.L_x_11280:
[----:B------:R-:W-:-:S04]  /*fad0*/  IMAD.IADD R5, R5, 0x1, -R8 ;  /* 0x0000000105057824 */ /* 0x000fc800078e0a08 */
[----:B------:R-:W-:-:S05]  /*fae0*/  IMAD R8, R2, R3, R5 ;  /* 0x0000000302087224 */ /* 0x000fca00078e0205 */
[----:B------:R-:W-:-:S13]  /*faf0*/  ISETP.GT.AND P0, PT, R8, R4, PT ;  /* 0x000000040800720c */ /* 0x000fda0003f04270 */
[----:B------:R-:W-:Y:S02]  /*fb00*/  VOTEU.ANY UR5, UPT, !P0 ;  /* 0x0000000000057886 */ /* 0x000fe400040e0100 */
[----:B------:R-:W-:Y:S01]  /*fb10*/  ISETP.NE.AND P0, PT, RZ, UR5, PT ;  /* 0x00000005ff007c0c */ /* 0x000fe2000bf05270 */
[----:B------:R-:W-:-:S06]  /*fb20*/  UPOPC UR4, UR5 ;  /* 0x00000005000472bf */ /* 0x000fcc0008000000 */
[----:B------:R-:W-:-:S05]  /*fb30*/  IMAD.U32 R8, RZ, RZ, UR4 ;  /* 0x00000004ff087e24 */ /* 0x000fca000f8e00ff */
[----:B------:R0:W1:Y:S04]  /*fb40*/  SHFL.IDX PT, R0, R0, R8, 0x1f ;  /* 0x00001f0800007589 */ /* 0x00006800000e0000 */
[----:B------:R0:W2:Y:S01]  /*fb50*/  SHFL.IDX PT, R7, R7, R8, 0x1f ;  /* 0x00001f0807077589 */ /* 0x0000a200000e0000 */
[----:B------:R-:W-:Y:S05]  /*fb60*/  @!P0 BRA `(.L_x_11283) ;  /* 0x00000000000c8947 */ /* 0x000fea0003800000 */
[----:B------:R-:W-:-:S06]  /*fb70*/  UIADD3 UR5, UR4, -0x1, URZ ;  /* 0xffffffff04057890 */ /* 0x000fcc000fffe03f */
[----:B------:R-:W-:-:S05]  /*fb80*/  IMAD.U32 R9, RZ, RZ, UR5 ;  /* 0x00000005ff097e24 */ /* 0x000fca000f8e00ff */
[----:B------:R3:W4:Y:S02]  /*fb90*/  SHFL.IDX PT, R6, R2, R9, 0x1f ;  /* 0x00001f0902067589 */ /* 0x00072400000e0000 */
.L_x_11283:
[----:B0---4-:R-:W-:Y:S01]  /*fba0*/  IMAD R8, R6, R3, R5 ;  /* 0x0000000306087224 */ /* 0x011fe200078e0205 */
[-C--:B-1----:R-:W-:Y:S01]  /*fbb0*/  IABS R5, R0.reuse ;  /* 0x0000000000057213 */ /* 0x082fe20000000000 */
[----:B------:R-:W-:Y:S02]  /*fbc0*/  UIADD3 UR40, UR4, UR40, URZ ;  /* 0x0000002804287290 */ /* 0x000fe4000fffe03f */
[----:B------:R-:W-:Y:S01]  /*fbd0*/  IMAD.IADD R4, R4, 0x1, -R8 ;  /* 0x0000000104047824 */ /* 0x000fe200078e0a08 */
[----:B---3--:R-:W0:Y:S01]  /*fbe0*/  I2F.RP R9, R5 ;  /* 0x0000000500097306 */ /* 0x008e220000209400 */
[----:B------:R1:W-:Y:S02]  /*fbf0*/  STL [R1], R8 ;  /* 0x0000000801007387 */ /* 0x0003e40000100800 */
[----:B-1----:R-:W-:-:S05]  /*fc00*/  IABS R8, R0 ;  /* 0x0000000000087213 */ /* 0x002fca0000000000 */
[----:B0-----:R-:W0:Y:S01]  /*fc10*/  MUFU.RCP R9, R9 ;  /* 0x0000000900097308 */ /* 0x001e220000001000 */
[----:B------:R-:W-:Y:S02]  /*fc20*/  IMAD.MOV R8, RZ, RZ, -R8 ;  /* 0x000000ffff087224 */ /* 0x000fe400078e0a08 */
[----:B0-----:R-:W-:-:S05]  /*fc30*/  VIADD R10, R9, 0xffffffe ;  /* 0x0ffffffe090a7836 */ /* 0x001fca0000000000 */
[----:B------:R-:W0:Y:S02]  /*fc40*/  F2I.FTZ.U32.TRUNC.NTZ R3, R10 ;  /* 0x0000000a00037305 */ /* 0x000e24000021f000 */
[----:B0-----:R-:W-:-:S04]  /*fc50*/  IMAD.MOV R2, RZ, RZ, -R3 ;  /* 0x000000ffff027224 */ /* 0x001fc800078e0a03 */
[----:B------:R-:W-:Y:S02]  /*fc60*/  IMAD R6, R2, R5, RZ ;  /* 0x0000000502067224 */ /* 0x000fe400078e02ff */
[----:B------:R-:W-:-:S04]  /*fc70*/  IMAD.MOV.U32 R2, RZ, RZ, RZ ;  /* 0x000000ffff027224 */ /* 0x000fc800078e00ff */
        /* <DEDUP_REMOVED lines=9> */
[----:B--2---:R-:W-:-:S04]  /*fd10*/  IABS R5, R7 ;  /* 0x0000000700057213 */ /* 0x004fc80000000000 */
        /* <DEDUP_REMOVED lines=24> */
[----:B------:R-:W-:-:S03]  /*fea0*/  LOP3.LUT R3, R6, R7, RZ, 0x3c, !PT ;  /* 0x0000000706037212 */ /* 0x000fc600078e3cff */
[----:B------:R-:W-:Y:S01]  /*feb0*/  IMAD.IADD R4, R4, 0x1, -R5 ;  /* 0x0000000104047824 */ /* 0x000fe200078e0a05 */
[----:B------:R-:W-:-:S07]  /*fec0*/  ISETP.GE.AND P2, PT, R3, RZ, PT ;  /* 0x000000ff0300720c */ /* 0x000fce0003f46270 */
[----:B------:R-:W-:-:S06]  /*fed0*/  @P0 VIADD R2, R2, 0x1 ;  /* 0x0000000102020836 */ /* 0x000fcc0000000000 */
[----:B------:R-:W-:Y:S01]  /*fee0*/  @!P2 IMAD.MOV R2, RZ, RZ, -R2 ;  /* 0x000000ffff02a224 */ /* 0x000fe200078e0a02 */
[----:B------:R-:W-:-:S05]  /*fef0*/  @!P1 LOP3.LUT R2, RZ, R7, RZ, 0x33, !PT ;  /* 0x00000007ff029212 */ /* 0x000fca00078e33ff */
[--C-:B------:R-:W-:Y:S02]  /*ff00*/  IMAD.MOV R3, RZ, RZ, -R2.reuse ;  /* 0x000000ffff037224 */ /* 0x100fe400078e0a02 */
[C---:B------:R-:W-:Y:S02]  /*ff10*/  IMAD R2, R7.reuse, 0x1000000, R2 ;  /* 0x0100000007027824 */ /* 0x040fe400078e0202 */
[----:B------:R-:W-:-:S04]  /*ff20*/  IMAD R3, R7, R3, R6 ;  /* 0x0000000307037224 */ /* 0x000fc800078e0206 */
[----:B------:R-:W-:-:S05]  /*ff30*/  IMAD R0, R3, 0x10000, R2 ;  /* 0x0001000003007824 */ /* 0x000fca00078e0202 */
[----:B------:R1:W-:Y:S04]  /*ff40*/  STL [R1+0x8], R0 ;  /* 0x0000080001007387 */ /* 0x0003e80000100800 */
[----:B------:R1:W-:Y:S01]  /*ff50*/  STL [R1+0x4], R4 ;  /* 0x0000040401007387 */ /* 0x0003e20000100800 */
[----:B------:R-:W-:Y:S05]  /*ff60*/  BRA `(.L_x_11284) ;  /* 0x0000000000107947 */ /* 0x000fea0003800000 */
.L_x_11281:
[----:B------:R0:W-:Y:S01]  /*ff70*/  STL [R1], R4 ;  /* 0x0000000401007387 */ /* 0x0001e20000100800 */
[----:B------:R-:W-:-:S03]  /*ff80*/  ULDC UR40, c[0x0][0xc3c] ;  /* 0x00030f0000287ab9 */ /* 0x000fc60000000800 */
[----:B------:R0:W-:Y:S04]  /*ff90*/  STL [R1+0x4], RZ ;  /* 0x000004ff01007387 */ /* 0x0001e80000100800 */
[----:B------:R0:W-:Y:S02]  /*ffa0*/  STL [R1+0x8], RZ ;  /* 0x000008ff01007387 */ /* 0x0001e40000100800 */
.L_x_11284:
[----:B------:R-:W2:Y:S04]  /*ffb0*/  LDL R3, [R1+0x4] ;  /* 0x0000040001037983 */ /* 0x000ea80000100800 */
[----:B------:R-:W3:Y:S04]  /*ffc0*/  LDL R2, [R1+0x8] ;  /* 0x0000080001027983 */ /* 0x000ee80000100800 */
[----:B01----:R-:W4:Y:S01]  /*ffd0*/  LDL R4, [R1] ;  /* 0x0000000001047983 */ /* 0x003f220000100800 */
[----:B------:R-:W0:Y:S01]  /*ffe0*/  S2R R0, SR_TID.X ;  /* 0x0000000000007919 */ /* 0x000e220000002100 */
[----:B------:R-:W-:Y:S01]  /*fff0*/  BAR.SYNC.DEFER_BLOCKING 0x4, 0x200 ;  /* 0x0108000000007b1d */ /* 0x000fe20000010000 */
[----:B--2---:R-:W-:-:S02]  /*10000*/  IMAD.MOV.U32 R5, RZ, RZ, R3 ;  /* 0x000000ffff057224 */ /* 0x004fc400078e0003 */
[----:B---3--:R-:W-:-:S03]  /*10010*/  IMAD.MOV.U32 R3, RZ, RZ, R2 ;  /* 0x000000ffff037224 */ /* 0x008fc600078e0002 */
[----:B------:R1:W2:Y:S01]  /*10020*/  LDL R2, [R1+0x18] ;  /* 0x0000180001027983 */ /* 0x0002a20000100800 */
[----:B0-----:R-:W-:Y:S01]  /*10030*/  LOP3.LUT R0, R0, 0x1f, RZ, 0xc0, !PT ;  /* 0x0000001f00007812 */ /* 0x001fe200078ec0ff */
[----:B------:R-:W-:-:S03]  /*10040*/  IMAD.MOV.U32 R6, RZ, RZ, R3 ;  /* 0x000000ffff067224 */ /* 0x000fc600078e0003 */
[----:B------:R-:W-:-:S13]  /*10050*/  ISETP.NE.AND P0, PT, R0, RZ, PT ;  /* 0x000000ff0000720c */ /* 0x000fda0003f05270 */
[----:B------:R-:W-:Y:S01]  /*10060*/  @!P0 MOV R0, 0x400 ;  /* 0x0000040000008802 */ /* 0x000fe20000000f00 */
[----:B--2---:R-:W0:Y:S03]  /*10070*/  @!P0 S2R R2, SR_CgaCtaId ;  /* 0x0000000000028919 */ /* 0x004e260000008800 */
[----:B0-----:R-:W-:Y:S01]  /*10080*/  @!P0 LEA R16, R2, R0, 0x18 ;  /* 0x0000000002108211 */ /* 0x001fe200078ec0ff */
[----:B------:R-:W-:Y:S01]  /*10090*/  IMAD.U32 R0, RZ, RZ, UR40 ;  /* 0x00000028ff007e24 */ /* 0x000fe2000f8e00ff */
[----:B------:R1:W-:Y:S03]  /*100a0*/  @!P0 STL [R1+0x18], R2 ;  /* 0x0000180201008387 */ /* 0x0003e60000100800 */
[----:B------:R-:W-:-:S05]  /*100b0*/  @!P0 IMAD.MOV.U32 R7, RZ, RZ, R0 ;  /* 0x000000ffff078224 */ /* 0x000fca00078e0000 */
[----:B----4-:R1:W-:Y:S01]  /*100c0*/  @!P0 STS.128 [R16+0x19cd0], R4 ;  /* 0x019cd00410008388 */ /* 0x0103e20000000c00 */
[----:B------:R-:W-:Y:S06]  /*100d0*/  BAR.ARV 0x5, 0x200 ;  /* 0x0148000000007b1d */ /* 0x000fec0000002000 */
.L_x_11279:
[----:B------:R-:W-:Y:S02]  /*100e0*/  ULDC UR4, c[0x0][0xc3c] ;  /* 0x00030f0000047ab9 */ /* 0x000fe40000000800 */
[----:B------:R-:W-:-:S06]  /*100f0*/  UISETP.GE.AND UP0, UPT, UR40, UR4, UPT ;  /* 0x000000042800728c */ /* 0x000fcc000bf06270 */
[----:B------:R-:W-:-:S13]  /*10100*/  PLOP3.LUT P0, PT, PT, PT, UP0, 0x80, 0x0 ;  /* 0x000000000000781c */ /* 0x000fda0003f0f008 */
[----:B------:R-:W-:Y:S05]  /*10110*/  @!P0 BRA `(.L_x_11285) ;  /* 0xffffffb400408947 */ /* 0x000fea000383ffff */
.L_x_11211:
[----:B------:R-:W3:Y:S01]  /*10120*/  LDL.LU R0, [R1+0x28] ;  /* 0x0000280001007983 */ /* 0x000ee20000300800 */
[----:B------:R-:W-:Y:S01]  /*10130*/  BSSY B0, `(.L_x_11286) ;  /* 0x000000b000007945 */ /* 0x000fe20003800000 */
[----:B012---:R-:W0:Y:S01]  /*10140*/  S2R R5, SR_CgaCtaId ;  /* 0x0000000000057919 */ /* 0x007e220000008800 */
        /* <DEDUP_REMOVED lines=9> */
.L_x_11346:
[----:B------:R-:W-:Y:S05]  /*101e0*/  BSYNC B0 ;  /* 0x0000000000007941 */ /* 0x000fea0003800000 */
.L_x_11286:
[----:B------:R-:W-:-:S03]  /*101f0*/  UMOV UR4, 0xffffffff ;  /* 0xffffffff00047882 */ /* 0x000fc60000000000 */
[----:B------:R-:W-:Y:S05]  /*10200*/  BRA.DIV UR4, `(.L_x_11288) ;  /* 0x0000001604d47947 */ /* 0x000fea000b800000 */
[----:B0-----:R-:W0:Y:S02]  /*10210*/  S2R R0, SR_TID.X ;  /* 0x0000000000007919 */ /* 0x001e240000002100 */
[----:B0-----:R-:W-:-:S04]  /*10220*/  SHF.R.U32.HI R0, RZ, 0x5, R0 ;  /* 0x00000005ff007819 */ /* 0x001fc80000011600 */
[----:B------:R-:W-:-:S05]  /*10230*/  LOP3.LUT R0, R0, 0x3, RZ, 0xc0, !PT ;  /* 0x0000000300007812 */ /* 0x000fca00078ec0ff */
[----:B------:R0:W1:Y:S02]  /*10240*/  SHFL.IDX PT, R14, R0, RZ, 0x1f ;  /* 0x00001fff000e7589 */ /* 0x00006400000e0000 */
.L_x_11349:
[----:B-1----:R-:W-:Y:S01]  /*10250*/  ISETP.NE.AND P0, PT, R14, RZ, PT ;  /* 0x000000ff0e00720c */ /* 0x002fe20003f05270 */
[----:B------:R-:W-:-:S12]  /*10260*/  BSSY B0, `(.L_x_11289) ;  /* 0x000002c000007945 */ /* 0x000fd80003800000 */
[----:B------:R-:W-:Y:S05]  /*10270*/  @P0 BRA `(.L_x_11290) ;  /* 0x0000000000a80947 */ /* 0x000fea0003800000 */
[----:B------:R-:W-:-:S03]  /*10280*/  UMOV UR4, 0xffffffff ;  /* 0xffffffff00047882 */ /* 0x000fc60000000000 */
[----:B------:R-:W-:Y:S05]  /*10290*/  BRA.DIV UR4, `(.L_x_11291) ;  /* 0x0000001604e47947 */ /* 0x000fea000b800000 */
[----:B------:R-:W-:-:S13]  /*102a0*/  ELECT P6, URZ, PT ;  /* 0x00000000003f782f */ /* 0x000fda00038c0000 */
.L_x_11352:
[----:B------:R-:W-:Y:S05]  /*102b0*/  @!P6 BRA `(.L_x_11290) ;  /* 0x000000000098e947 */ /* 0x000fea0003800000 */
[----:B------:R-:W-:-:S06]  /*102c0*/  ULOP3.LUT UR4, UR39, 0x2, URZ, 0xfc, !UPT ;  /* 0x0000000227047892 */ /* 0x000fcc000f8efc3f */
[----:B0-----:R-:W-:-:S05]  /*102d0*/  IMAD.U32 R0, RZ, RZ, UR4 ;  /* 0x00000004ff007e24 */ /* 0x001fca000f8e00ff */
[----:B------:R-:W-:-:S13]  /*102e0*/  ISETP.NE.AND P0, PT, R0, 0x3, PT ;  /* 0x000000030000780c */ /* 0x000fda0003f05270 */
[----:B------:R-:W-:Y:S05]  /*102f0*/  @!P0 BRA `(.L_x_11292) ;  /* 0x0000000000048947 */ /* 0x000fea0003800000 */
[----:B------:R-:W-:Y:S01]  /*10300*/  BPT.TRAP 0x1 ;  /* 0x000000040000795c */ /* 0x000fe20000300000 */
.L_x_11292:
[C---:B------:R-:W-:Y:S01]  /*10310*/  IMAD R5, R19.reuse, 0x8, R4 ;  /* 0x0000000813057824 */ /* 0x040fe200078e0204 */
[----:B------:R-:W-:Y:S01]  /*10320*/  SHF.L.U32 R0, R24, 0x1f, RZ ;  /* 0x0000001f18007819 */ /* 0x000fe200000006ff */
[----:B------:R-:W-:-:S03]  /*10330*/  VIADD R19, R19, 0x1 ;  /* 0x0000000113137836 */ /* 0x000fc60000000000 */
[----:B------:R-:W0:Y:S02]  /*10340*/  SYNCS.PHASECHK.TRANS64.TRYWAIT P1, [R5+URZ+0x19c40], R0 ;  /* 0x019c4000050075a7 */ /* 0x000e24000802017f */
[----:B------:R-:W-:-:S04]  /*10350*/  ISETP.NE.AND P2, PT, R19, 0x2, PT ;  /* 0x000000021300780c */ /* 0x000fc80003f45270 */
[----:B------:R-:W-:Y:S01]  /*10360*/  SEL R3, RZ, 0x1, P2 ;  /* 0x00000001ff037807 */ /* 0x000fe20001000000 */
[----:B0-----:R-:W-:Y:S08]  /*10370*/  @!P1 BRA `(.L_x_11293) ;  /* 0x0000001400cc9947 */ /* 0x001ff00003800000 */
.L_x_11353:
[----:B------:R-:W-:Y:S02]  /*10380*/  SEL R19, R19, RZ, P2 ;  /* 0x000000ff13137207 */ /* 0x000fe40001000000 */
[----:B------:R-:W-:Y:S01]  /*10390*/  LOP3.LUT R2, R24, R3, RZ, 0x3c, !PT ;  /* 0x0000000318027212 */ /* 0x000fe200078e3cff */
[----:B------:R-:W-:Y:S06]  /*103a0*/  @!P0 BRA `(.L_x_11294) ;  /* 0x0000000000048947 */ /* 0x000fec0003800000 */
[----:B------:R-:W-:Y:S01]  /*103b0*/  BPT.TRAP 0x1 ;  /* 0x000000040000795c */ /* 0x000fe20000300000 */
.L_x_11294:
[----:B------:R-:W-:Y:S01]  /*103c0*/  IMAD R19, R19, 0x8, R4 ;  /* 0x0000000813137824 */ /* 0x000fe200078e0204 */
[----:B------:R-:W-:-:S04]  /*103d0*/  SHF.L.U32 R2, R2, 0x1f, RZ ;  /* 0x0000001f02027819 */ /* 0x000fc800000006ff */
[----:B------:R-:W1:Y:S02]  /*103e0*/  SYNCS.PHASECHK.TRANS64.TRYWAIT P1, [R19+URZ+0x19c40], R2 ;  /* 0x019c4002130075a7 */ /* 0x000e64000802017f */
[----:B-1----:R-:W-:Y:S05]  /*103f0*/  @!P1 BRA `(.L_x_11295) ;  /* 0x0000001400c09947 */ /* 0x002fea0003800000 */
.L_x_11354:
[----:B------:R-:W-:Y:S05]  /*10400*/  @!P0 BRA `(.L_x_11296) ;  /* 0x0000000000048947 */ /* 0x000fea0003800000 */
[----:B------:R-:W-:Y:S01]  /*10410*/  BPT.TRAP 0x1 ;  /* 0x000000040000795c */ /* 0x000fe20000300000 */
.L_x_11296:
[----:B------:R-:W2:Y:S02]  /*10420*/  SYNCS.PHASECHK.TRANS64.TRYWAIT P1, [R5+URZ+0x19c60], R0 ;  /* 0x019c6000050075a7 */ /* 0x000ea4000802017f */
[----:B--2---:R-:W-:Y:S05]  /*10430*/  @!P1 BRA `(.L_x_11297) ;  /* 0x0000001400c49947 */ /* 0x004fea0003800000 */
.L_x_11355:
[----:B------:R-:W-:Y:S05]  /*10440*/  @!P0 BRA `(.L_x_11298) ;  /* 0x0000000000048947 */ /* 0x000fea0003800000 */
[----:B------:R-:W-:Y:S01]  /*10450*/  BPT.TRAP 0x1 ;  /* 0x000000040000795c */ /* 0x000fe20000300000 */
.L_x_11298:
[----:B------:R-:W3:Y:S02]  /*10460*/  SYNCS.PHASECHK.TRANS64.TRYWAIT P1, [R19+URZ+0x19c60], R2 ;  /* 0x019c6002130075a7 */ /* 0x000ee4000802017f */
[----:B---3--:R-:W-:Y:S05]  /*10470*/  @!P1 BRA `(.L_x_11299) ;  /* 0x0000001400c89947 */ /* 0x008fea0003800000 */
.L_x_11356:
[----:B------:R-:W-:Y:S05]  /*10480*/  @!P0 BRA `(.L_x_11300) ;  /* 0x0000000000048947 */ /* 0x000fea0003800000 */
[----:B------:R-:W-:Y:S01]  /*10490*/  BPT.TRAP 0x1 ;  /* 0x000000040000795c */ /* 0x000fe20000300000 */
.L_x_11300:
[----:B------:R-:W4:Y:S02]  /*104a0*/  SYNCS.PHASECHK.TRANS64.TRYWAIT P1, [R5+URZ+0x19c80], R0 ;  /* 0x019c8000050075a7 */ /* 0x000f24000802017f */
[----:B----4-:R-:W-:Y:S05]  /*104b0*/  @!P1 BRA `(.L_x_11301) ;  /* 0x0000001400cc9947 */ /* 0x010fea0003800000 */
.L_x_11357:
[----:B------:R-:W-:Y:S05]  /*104c0*/  @!P0 BRA `(.L_x_11302) ;  /* 0x0000000000048947 */ /* 0x000fea0003800000 */
[----:B------:R-:W-:Y:S01]  /*104d0*/  BPT.TRAP 0x1 ;  /* 0x000000040000795c */ /* 0x000fe20000300000 */
.L_x_11302:
[----:B------:R0:W0:Y:S02]  /*104e0*/  SYNCS.PHASECHK.TRANS64.TRYWAIT P0, [R19+URZ+0x19c80], R2 ;  /* 0x019c8002130075a7 */ /* 0x000024000800017f */
[----:B0-----:R-:W-:Y:S05]  /*104f0*/  @!P0 NANOSLEEP.SYNCS 0x989680 ;  /* 0x009896800000895d */ /* 0x001fea0003900000 */
[----:B------:R-:W0:Y:S02]  /*10500*/  @!P0 SYNCS.PHASECHK.TRANS64 P0, [R19+URZ+0x19c80], R2 ;  /* 0x019c8002130085a7 */ /* 0x000e24000800007f */
[----:B0-----:R-:W-:Y:S05]  /*10510*/  @!P0 BRA `(.L_x_11302) ;  /* 0xfffffffc00f08947 */ /* 0x001fea000383ffff */
.L_x_11290:
[----:B------:R-:W-:Y:S05]  /*10520*/  BSYNC B0 ;  /* 0x0000000000007941 */ /* 0x000fea0003800000 */
.L_x_11289:
[----:B------:R-:W-:Y:S05]  /*10530*/  EXIT ;  /* 0x000000000000794d */ /* 0x000fea0003800000 */
.L_x_11167:
[----:B0-----:R-:W-:-:S04]  /*10540*/  IMAD.U32 R3, RZ, RZ, UR51 ;  /* 0x00000033ff037e24 */ /* 0x001fc8000f8e00ff */
[----:B------:R0:W1:Y:S03]  /*10550*/  SYNCS.PHASECHK.TRANS64.TRYWAIT P1, [R3+URZ+0x19c00], R4 ;  /* 0x019c0004030075a7 */ /* 0x000066000802017f */
[----:B-1----:R-:W-:Y:S05]  /*10560*/  @!P1 NANOSLEEP.SYNCS 0x989680 ;  /* 0x009896800000995d */ /* 0x002fea0003900000 */
[----:B------:R-:W1:Y:S02]  /*10570*/  @!P1 SYNCS.PHASECHK.TRANS64 P1, [R3+URZ+0x19c00], R4 ;  /* 0x019c0004030095a7 */ /* 0x000e64000802007f */
[----:B-1----:R-:W-:Y:S05]  /*10580*/  @!P1 BRA `(.L_x_11167) ;  /* 0xfffffffc00ec9947 */ /* 0x002fea000383ffff */
[----:B------:R-:W-:Y:S05]  /*10590*/  BRA `(.L_x_11303) ;  /* 0xffffff1400b47947 */ /* 0x000fea000383ffff */
.L_x_11171:
[----:B-1----:R1:W2:Y:S02]  /*105a0*/  SYNCS.PHASECHK.TRANS64.TRYWAIT P1, [R3+URZ+0x19c30], R4 ;  /* 0x019c3004030075a7 */ /* 0x0022a4000802017f */
[----:B--2---:R-:W-:Y:S05]  /*105b0*/  @!P1 NANOSLEEP.SYNCS 0x989680 ;  /* 0x009896800000995d */ /* 0x004fea0003900000 */
[----:B------:R-:W2:Y:S02]  /*105c0*/  @!P1 SYNCS.PHASECHK.TRANS64 P1, [R3+URZ+0x19c30], R4 ;  /* 0x019c3004030095a7 */ /* 0x000ea4000802007f */
[----:B--2---:R-:W-:Y:S05]  /*105d0*/  @!P1 BRA `(.L_x_11171) ;  /* 0xfffffffc00f09947 */ /* 0x004fea000383ffff */
[----:B------:R-:W-:Y:S05]  /*105e0*/  BRA `(.L_x_11170) ;  /* 0xffffff1400d47947 */ /* 0x000fea000383ffff */
.L_x_11177:
[----:B-1----:R-:W-:-:S04]  /*105f0*/  IMAD.U32 R8, RZ, RZ, UR20 ;  /* 0x00000014ff087e24 */ /* 0x002fc8000f8e00ff */
[----:B------:R1:W2:Y:S03]  /*10600*/  SYNCS.PHASECHK.TRANS64.TRYWAIT P1, [R8+URZ+0x19c30], R7 ;  /* 0x019c3007080075a7 */ /* 0x0002a6000802017f */
[----:B--2---:R-:W-:Y:S05]  /*10610*/  @!P1 NANOSLEEP.SYNCS 0x989680 ;  /* 0x009896800000995d */ /* 0x004fea0003900000 */
[----:B------:R-:W2:Y:S02]  /*10620*/  @!P1 SYNCS.PHASECHK.TRANS64 P1, [R8+URZ+0x19c30], R7 ;  /* 0x019c3007080095a7 */ /* 0x000ea4000802007f */
[----:B--2---:R-:W-:Y:S05]  /*10630*/  @!P1 BRA `(.L_x_11177) ;  /* 0xfffffffc00ec9947 */ /* 0x004fea000383ffff */
[----:B------:R-:W-:Y:S05]  /*10640*/  BRA `(.L_x_11176) ;  /* 0xffffff40001c7947 */ /* 0x000fea000383ffff */
.L_x_11181:
[----:B-1----:R-:W-:-:S04]  /*10650*/  IMAD.U32 R8, RZ, RZ, UR11 ;  /* 0x0000000bff087e24 */ /* 0x002fc8000f8e00ff */
[----:B------:R1:W2:Y:S03]  /*10660*/  SYNCS.PHASECHK.TRANS64.TRYWAIT P1, [R8+URZ+0x19c50], R7 ;  /* 0x019c5007080075a7 */ /* 0x0002a6000802017f */
[----:B--2---:R-:W-:Y:S05]  /*10670*/  @!P1 NANOSLEEP.SYNCS 0x989680 ;  /* 0x009896800000995d */ /* 0x004fea0003900000 */
[----:B------:R-:W2:Y:S02]  /*10680*/  @!P1 SYNCS.PHASECHK.TRANS64 P1, [R8+URZ+0x19c50], R7 ;  /* 0x019c5007080095a7 */ /* 0x000ea4000802007f */
[----:B--2---:R-:W-:Y:S05]  /*10690*/  @!P1 BRA `(.L_x_11181) ;  /* 0xfffffffc00ec9947 */ /* 0x004fea000383ffff */
[----:B------:R-:W-:Y:S05]  /*106a0*/  BRA `(.L_x_11180) ;  /* 0xffffff40006c7947 */ /* 0x000fea000383ffff */
.L_x_11188:
[----:B-1----:R-:W-:-:S04]  /*106b0*/  IMAD.U32 R5, RZ, RZ, UR5 ;  /* 0x00000005ff057e24 */ /* 0x002fc8000f8e00ff */
[----:B------:R1:W2:Y:S03]  /*106c0*/  SYNCS.PHASECHK.TRANS64.TRYWAIT P1, [R5+URZ+0x19c50], R0 ;  /* 0x019c5000050075a7 */ /* 0x0002a6000802017f */
[----:B--2---:R-:W-:Y:S05]  /*106d0*/  @!P1 NANOSLEEP.SYNCS 0x989680 ;  /* 0x009896800000995d */ /* 0x004fea0003900000 */
[----:B------:R-:W2:Y:S02]  /*106e0*/  @!P1 SYNCS.PHASECHK.TRANS64 P1, [R5+URZ+0x19c50], R0 ;  /* 0x019c5000050095a7 */ /* 0x000ea4000802007f */
[----:B--2---:R-:W-:Y:S05]  /*106f0*/  @!P1 BRA `(.L_x_11188) ;  /* 0xfffffffc00ec9947 */ /* 0x004fea000383ffff */
[----:B------:R-:W-:Y:S05]  /*10700*/  BRA `(.L_x_11187) ;  /* 0xffffff6000c47947 */ /* 0x000fea000383ffff */
.L_x_11227:
        /* <DEDUP_REMOVED lines=10> */
.L_x_11304:
[----:B------:R-:W-:Y:S05]  /*107b0*/  BRA `(.L_x_11305) ;  /* 0xffffffc000307947 */ /* 0x000fea000383ffff */
.L_x_11230:
[----:B0-----:R0:W1:Y:S02]  /*107c0*/  SYNCS.PHASECHK.TRANS64.TRYWAIT P0, [R4+URZ+0x19c80], R21 ;  /* 0x019c8015040075a7 */ /* 0x001064000800017f */
[----:B-1----:R-:W-:Y:S05]  /*107d0*/  @!P0 NANOSLEEP.SYNCS 0x989680 ;  /* 0x009896800000895d */ /* 0x002fea0003900000 */
[----:B------:R-:W1:Y:S02]  /*107e0*/  @!P0 SYNCS.PHASECHK.TRANS64 P0, [R4+URZ+0x19c80], R21 ;  /* 0x019c8015040085a7 */ /* 0x000e64000800007f */
[----:B-1----:R-:W-:Y:S05]  /*107f0*/  @!P0 BRA `(.L_x_11230) ;  /* 0xfffffffc00f08947 */ /* 0x002fea000383ffff */
[----:B------:R-:W-:Y:S05]  /*10800*/  BRA `(.L_x_11306) ;  /* 0xffffffc000447947 */ /* 0x000fea000383ffff */
.L_x_11231:
        /* <DEDUP_REMOVED lines=8> */
.L_x_11308:
[----:B------:R-:W-:Y:S05]  /*10890*/  BSYNC B0 ;  /* 0x0000000000007941 */ /* 0x000fea0003800000 */
.L_x_11307:
        /* <DEDUP_REMOVED lines=8> */
.L_x_11309:
        /* <DEDUP_REMOVED lines=11> */
[----:B------:R-:W-:-:S13]  /*109d0*/  ISETP.LT.OR P1, PT, R3, 0x1, P3 ;  /* 0x000000010300780c */ /* 0x000fda0001f21670 */
[----:B------:R-:W-:Y:S01]  /*109e0*/  @!PT LDS RZ, [RZ] ;  /* 0x00000000fffff984 */ /* 0x000fe20000000800 */
[----:B------:R-:W-:Y:S01]  /*109f0*/  @!PT LDS RZ, [RZ] ;  /* 0x00000000fffff984 */ /* 0x000fe20000000800 */
[----:B------:R-:W-:Y:S01]  /*10a00*/  @!PT LDS RZ, [RZ] ;  /* 0x00000000fffff984 */ /* 0x000fe20000000800 */
[----:B------:R0:W-:Y:S01]  /*10a10*/  LDGSTS.E.BYPASS.LTC128B.128 [R0+0x9000], desc[UR52][R6.64], !P1 ;  /* 0x0900000006007fae */ /* 0x0001e2000c901d74 */
[----:B------:R-:W-:-:S13]  /*10a20*/  ISETP.LT.OR P1, PT, R3, 0x1, P2 ;  /* 0x000000010300780c */ /* 0x000fda0001721670 */
[----:B------:R0:W-:Y:S01]  /*10a30*/  LDGSTS.E.BYPASS.LTC128B.128 [R0+0xa000], desc[UR52][R6.64+0x20], !P1 ;  /* 0x0a00002006007fae */ /* 0x0001e2000c901d74 */
[----:B------:R-:W-:Y:S01]  /*10a40*/  ISETP.GE.AND P1, PT, R15, R11, PT ;  /* 0x0000000b0f00720c */ /* 0x000fe20003f26270 */
[----:B------:R-:W-:Y:S02]  /*10a50*/  IMAD.MOV.U32 R11, RZ, RZ, 0x1e1f ;  /* 0x00001e1fff0b7424 */ /* 0x000fe400078e00ff */
[----:B------:R-:W-:Y:S01]  /*10a60*/  IMAD.MOV.U32 R15, RZ, RZ, -0x1 ;  /* 0xffffffffff0f7424 */ /* 0x000fe200078e00ff */
[----:B------:R-:W-:-:S13]  /*10a70*/  ISETP.LT.OR P4, PT, R3, 0x1, P1 ;  /* 0x000000010300780c */ /* 0x000fda0000f81670 */
[----:B0-----:R-:W-:Y:S05]  /*10a80*/  WARPSYNC.COLLECTIVE R15, `(.L_x_11310) ;  /* 0x000000000f087348 */ /* 0x001fea0003c00000 */
[----:B------:R1:W2:Y:S02]  /*10a90*/  SHFL.IDX P6, R14, R13, R12, R11 ;  /* 0x0000000c0d0e7389 */ /* 0x0002a400000c000b */
[----:B012---:R-:W-:Y:S01]  /*10aa0*/  ENDCOLLECTIVE ;  /* 0x000000000000791b */ /* 0x007fe20003800000 */
.L_x_11310:
[----:B------:R-:W-:Y:S01]  /*10ab0*/  @!PT LDS RZ, [RZ] ;  /* 0x00000000fffff984 */ /* 0x000fe20000000800 */
[----:B------:R-:W-:Y:S01]  /*10ac0*/  @!PT LDS RZ, [RZ] ;  /* 0x00000000fffff984 */ /* 0x000fe20000000800 */
[----:B------:R-:W-:Y:S01]  /*10ad0*/  @!PT LDS RZ, [RZ] ;  /* 0x00000000fffff984 */ /* 0x000fe20000000800 */
[----:B------:R0:W-:Y:S01]  /*10ae0*/  LDGSTS.E.BYPASS.LTC128B.128 [R0+0xb000], desc[UR52][R6.64+0x40], !P4 ;  /* 0x0b00004006007fae */ /* 0x0001e2000e101d74 */
[----:B------:R-:W-:Y:S01]  /*10af0*/  ISETP.GE.AND P4, PT, R3, 0x41, PT ;  /* 0x000000410300780c */ /* 0x000fe20003f86270 */
[----:B------:R-:W-:Y:S02]  /*10b00*/  IMAD.MOV.U32 R13, RZ, RZ, R8 ;  /* 0x000000ffff0d7224 */ /* 0x000fe400078e0008 */
[----:B------:R-:W-:-:S10]  /*10b10*/  IMAD.MOV.U32 R9, RZ, RZ, R14 ;  /* 0x000000ffff097224 */ /* 0x000fd400078e000e */
[----:B0-----:R-:W-:Y:S05]  /*10b20*/  WARPSYNC.COLLECTIVE R15, `(.L_x_11311) ;  /* 0x000000000f087348 */ /* 0x001fea0003c00000 */
[----:B------:R1:W2:Y:S02]  /*10b30*/  SHFL.IDX P6, R14, R13, R12, R11 ;  /* 0x0000000c0d0e7389 */ /* 0x0002a400000c000b */
[----:B012---:R-:W-:Y:S01]  /*10b40*/  ENDCOLLECTIVE ;  /* 0x000000000000791b */ /* 0x007fe20003800000 */
.L_x_11311:
[----:B------:R-:W-:Y:S01]  /*10b50*/  IMAD.MOV.U32 R6, RZ, RZ, R14 ;  /* 0x000000ffff067224 */ /* 0x000fe200078e000e */
[----:B------:R-:W-:Y:S06]  /*10b60*/  BRA `(.L_x_11312) ;  /* 0xffffffc000187947 */ /* 0x000fec000383ffff */
.L_x_11236:
[----:B----4-:R4:W0:Y:S02]  /*10b70*/  SYNCS.PHASECHK.TRANS64.TRYWAIT P1, [R4+URZ+0x19c40], R21 ;  /* 0x019c4015040075a7 */ /* 0x010824000802017f */
[----:B0-----:R-:W-:Y:S05]  /*10b80*/  @!P1 NANOSLEEP.SYNCS 0x989680 ;  /* 0x009896800000995d */ /* 0x001fea0003900000 */
[----:B------:R-:W0:Y:S02]  /*10b90*/  @!P1 SYNCS.PHASECHK.TRANS64 P1, [R4+URZ+0x19c40], R21 ;  /* 0x019c4015040095a7 */ /* 0x000e24000802007f */
[----:B0-----:R-:W-:Y:S05]  /*10ba0*/  @!P1 BRA `(.L_x_11236) ;  /* 0xfffffffc00f09947 */ /* 0x001fea000383ffff */
[----:B------:R-:W-:Y:S05]  /*10bb0*/  BRA `(.L_x_11313) ;  /* 0xffffffc0007c7947 */ /* 0x000fea000383ffff */
.L_x_11237:
        /* <DEDUP_REMOVED lines=8> */
.L_x_11315:
[----:B------:R-:W-:Y:S05]  /*10c40*/  BSYNC B0 ;  /* 0x0000000000007941 */ /* 0x000fea0003800000 */
.L_x_11314:
        /* <DEDUP_REMOVED lines=8> */
.L_x_11316:
[----:B------:R-:W-:Y:S02]  /*10cd0*/  IMAD.MOV.U32 R13, RZ, RZ, R6 ;  /* 0x000000ffff0d7224 */ /* 0x000fe400078e0006 */
[----:B------:R-:W-:Y:S02]  /*10ce0*/  IMAD.MOV.U32 R12, RZ, RZ, 0x1 ;  /* 0x00000001ff0c7424 */ /* 0x000fe400078e00ff */
[----:B------:R-:W-:-:S07]  /*10cf0*/  IMAD.MOV.U32 R3, RZ, RZ, R14 ;  /* 0x000000ffff037224 */ /* 0x000fce00078e000e */
[----:B------:R-:W-:Y:S05]  /*10d00*/  WARPSYNC.COLLECTIVE R15, `(.L_x_11317) ;  /* 0x000000000f087348 */ /* 0x000fea0003c00000 */
[----:B------:R0:W1:Y:S02]  /*10d10*/  SHFL.IDX P6, R14, R13, R12, R11 ;  /* 0x0000000c0d0e7389 */ /* 0x00006400000c000b */
[----:B01----:R-:W-:Y:S01]  /*10d20*/  ENDCOLLECTIVE ;  /* 0x000000000000791b */ /* 0x003fe20003800000 */
.L_x_11317:
        /* <DEDUP_REMOVED lines=10> */
.L_x_11318:
        /* <DEDUP_REMOVED lines=8> */
.L_x_11242:
[----:B------:R-:W-:Y:S02]  /*10e50*/  IMAD.MOV.U32 R13, RZ, RZ, R5 ;  /* 0x000000ffff0d7224 */ /* 0x000fe400078e0005 */
[----:B------:R-:W-:Y:S02]  /*10e60*/  IMAD.MOV.U32 R12, RZ, RZ, RZ ;  /* 0x000000ffff0c7224 */ /* 0x000fe400078e00ff */
[----:B------:R-:W-:Y:S02]  /*10e70*/  IMAD.MOV.U32 R11, RZ, RZ, 0x1e1f ;  /* 0x00001e1fff0b7424 */ /* 0x000fe400078e00ff */
[----:B------:R-:W-:Y:S02]  /*10e80*/  IMAD.MOV.U32 R15, RZ, RZ, -0x1 ;  /* 0xffffffffff0f7424 */ /* 0x000fe400078e00ff */
[----:B------:R-:W-:Y:S02]  /*10e90*/  IMAD R4, R17, 0xc0, R20 ;  /* 0x000000c011047824 */ /* 0x000fe400078e0214 */
[----:B------:R-:W-:-:S07]  /*10ea0*/  IMAD R0, R9, UR41, RZ ;  /* 0x0000002909007c24 */ /* 0x000fce000f8e02ff */
[----:B-----5:R-:W-:Y:S05]  /*10eb0*/  WARPSYNC.COLLECTIVE R15, `(.L_x_11320) ;  /* 0x000000000f087348 */ /* 0x020fea0003c00000 */
[----:B------:R0:W1:Y:S02]  /*10ec0*/  SHFL.IDX P6, R14, R13, R12, R11 ;  /* 0x0000000c0d0e7389 */ /* 0x00006400000c000b */
[----:B01---5:R-:W-:Y:S01]  /*10ed0*/  ENDCOLLECTIVE ;  /* 0x000000000000791b */ /* 0x023fe20003800000 */
.L_x_11320:
[----:B------:R-:W-:Y:S01]  /*10ee0*/  ISETP.GE.AND P1, PT, R4, R0, PT ;  /* 0x000000000400720c */ /* 0x000fe20003f26270 */
[----:B------:R-:W-:Y:S02]  /*10ef0*/  IMAD.MOV.U32 R13, RZ, RZ, R6 ;  /* 0x000000ffff0d7224 */ /* 0x000fe400078e0006 */
[----:B------:R-:W-:-:S10]  /*10f00*/  IMAD.MOV.U32 R2, RZ, RZ, R14 ;  /* 0x000000ffff027224 */ /* 0x000fd400078e000e */
[----:B------:R-:W-:Y:S05]  /*10f10*/  WARPSYNC.COLLECTIVE R15, `(.L_x_11321) ;  /* 0x000000000f087348 */ /* 0x000fea0003c00000 */
[----:B------:R0:W1:Y:S02]  /*10f20*/  SHFL.IDX P6, R14, R13, R12, R11 ;  /* 0x0000000c0d0e7389 */ /* 0x00006400000c000b */
[----:B01----:R-:W-:Y:S01]  /*10f30*/  ENDCOLLECTIVE ;  /* 0x000000000000791b */ /* 0x003fe20003800000 */
.L_x_11321:
[----:B------:R-:W-:Y:S02]  /*10f40*/  IMAD.MOV.U32 R13, RZ, RZ, R5 ;  /* 0x000000ffff0d7224 */ /* 0x000fe400078e0005 */
[----:B------:R-:W-:Y:S02]  /*10f50*/  IMAD.MOV.U32 R12, RZ, RZ, 0x1 ;  /* 0x00000001ff0c7424 */ /* 0x000fe400078e00ff */
[----:B------:R-:W-:-:S07]  /*10f60*/  IMAD.MOV.U32 R3, RZ, RZ, R14 ;  /* 0x000000ffff037224 */ /* 0x000fce00078e000e */
[----:B------:R-:W-:Y:S05]  /*10f70*/  WARPSYNC.COLLECTIVE R15, `(.L_x_11322) ;  /* 0x000000000f087348 */ /* 0x000fea0003c00000 */
[----:B------:R0:W1:Y:S02]  /*10f80*/  SHFL.IDX P6, R14, R13, R12, R11 ;  /* 0x0000000c0d0e7389 */ /* 0x00006400000c000b */
[----:B01----:R-:W-:Y:S01]  /*10f90*/  ENDCOLLECTIVE ;  /* 0x000000000000791b */ /* 0x003fe20003800000 */
.L_x_11322:
        /* <DEDUP_REMOVED lines=10> */
.L_x_11323:
[----:B------:R-:W-:Y:S01]  /*11040*/  @!PT LDS RZ, [RZ] ;  /* 0x00000000fffff984 */ /* 0x000fe20000000800 */
[----:B------:R-:W-:Y:S01]  /*11050*/  @!PT LDS RZ, [RZ] ;  /* 0x00000000fffff984 */ /* 0x000fe20000000800 */
[----:B------:R-:W-:Y:S01]  /*11060*/  @!PT LDS RZ, [RZ] ;  /* 0x00000000fffff984 */ /* 0x000fe20000000800 */
[----:B------:R-:W-:Y:S04]  /*11070*/  @!P1 LDGSTS.E.BYPASS.LTC128B.128 [R10+0xf000], desc[UR52][R2.64], !P3 ;  /* 0x0f000000020a9fae */ /* 0x000fe8000d901d74 */
[----:B------:R-:W-:Y:S04]  /*11080*/  @!P1 LDGSTS.E.BYPASS.LTC128B.128 [R10+0x10800], desc[UR52][R2.64+0x20], !P2 ;  /* 0x10800020020a9fae */ /* 0x000fe8000d101d74 */
[----:B------:R0:W-:Y:S01]  /*11090*/  @!P1 LDGSTS.E.BYPASS.LTC128B.128 [R10+0x12000], desc[UR52][R2.64+0x40], !P0 ;  /* 0x12000040020a9fae */ /* 0x0001e2000c101d74 */
[----:B------:R-:W-:Y:S02]  /*110a0*/  IMAD.MOV.U32 R13, RZ, RZ, R7 ;  /* 0x000000ffff0d7224 */ /* 0x000fe400078e0007 */
[----:B------:R-:W-:-:S02]  /*110b0*/  IMAD.MOV.U32 R12, RZ, RZ, RZ ;  /* 0x000000ffff0c7224 */ /* 0x000fc400078e00ff */
[----:B0-----:R-:W-:Y:S02]  /*110c0*/  VIADD R3, R4, 0x40 ;  /* 0x0000004004037836 */ /* 0x001fe40000000000 */
[----:B------:R-:W-:-:S07]  /*110d0*/  IMAD.MOV.U32 R6, RZ, RZ, R14 ;  /* 0x000000ffff067224 */ /* 0x000fce00078e000e */
[----:B------:R-:W-:Y:S05]  /*110e0*/  WARPSYNC.COLLECTIVE R15, `(.L_x_11324) ;  /* 0x000000000f087348 */ /* 0x000fea0003c00000 */
[----:B------:R0:W1:Y:S02]  /*110f0*/  SHFL.IDX P6, R14, R13, R12, R11 ;  /* 0x0000000c0d0e7389 */ /* 0x00006400000c000b */
[----:B01----:R-:W-:Y:S01]  /*11100*/  ENDCOLLECTIVE ;  /* 0x000000000000791b */ /* 0x003fe20003800000 */
.L_x_11324:
[----:B------:R-:W-:-:S13]  /*11110*/  ISETP.GE.AND P1, PT, R3, R0, PT ;  /* 0x000000000300720c */ /* 0x000fda0003f26270 */
[----:B------:R-:W-:Y:S01]  /*11120*/  @!P1 IADD3 R2, P4, R29, R6, RZ ;  /* 0x000000061d029210 */ /* 0x000fe20007f9e0ff */
[----:B------:R-:W-:-:S04]  /*11130*/  IMAD.MOV.U32 R13, RZ, RZ, R8 ;  /* 0x000000ffff0d7224 */ /* 0x000fc800078e0008 */
[----:B------:R-:W-:-:S05]  /*11140*/  @!P1 IMAD.X R3, RZ, RZ, R5, P4 ;  /* 0x000000ffff039224 */ /* 0x000fca00020e0605 */
[----:B------:R-:W-:Y:S01]  /*11150*/  @!PT LDS RZ, [RZ] ;  /* 0x00000000fffff984 */ /* 0x000fe20000000800 */
[----:B------:R-:W-:Y:S01]  /*11160*/  @!PT LDS RZ, [RZ] ;  /* 0x00000000fffff984 */ /* 0x000fe20000000800 */
[----:B------:R-:W-:Y:S01]  /*11170*/  @!PT LDS RZ, [RZ] ;  /* 0x00000000fffff984 */ /* 0x000fe20000000800 */
[----:B------:R-:W-:Y:S04]  /*11180*/  @!P1 LDGSTS.E.BYPASS.LTC128B.128 [R10+0xf800], desc[UR52][R2.64], !P3 ;  /* 0x0f800000020a9fae */ /* 0x000fe8000d901d74 */
[----:B------:R-:W-:Y:S04]  /*11190*/  @!P1 LDGSTS.E.BYPASS.LTC128B.128 [R10+0x11000], desc[UR52][R2.64+0x20], !P2 ;  /* 0x11000020020a9fae */ /* 0x000fe8000d101d74 */
[----:B------:R0:W-:Y:S02]  /*111a0*/  @!P1 LDGSTS.E.BYPASS.LTC128B.128 [R10+0x12800], desc[UR52][R2.64+0x40], !P0 ;  /* 0x12800040020a9fae */ /* 0x0001e4000c101d74 */
[----:B0-----:R-:W-:-:S07]  /*111b0*/  IMAD.MOV.U32 R3, RZ, RZ, R14 ;  /* 0x000000ffff037224 */ /* 0x001fce00078e000e */
[----:B------:R-:W-:Y:S05]  /*111c0*/  WARPSYNC.COLLECTIVE R15, `(.L_x_11325) ;  /* 0x000000000f087348 */ /* 0x000fea0003c00000 */
[----:B------:R0:W1:Y:S02]  /*111d0*/  SHFL.IDX P6, R14, R13, R12, R11 ;  /* 0x0000000c0d0e7389 */ /* 0x00006400000c000b */
[----:B01----:R-:W-:Y:S01]  /*111e0*/  ENDCOLLECTIVE ;  /* 0x000000000000791b */ /* 0x003fe20003800000 */
.L_x_11325:
[----:B------:R-:W-:Y:S01]  /*111f0*/  IMAD.MOV.U32 R2, RZ, RZ, R14 ;  /* 0x000000ffff027224 */ /* 0x000fe200078e000e */
[----:B------:R-:W-:Y:S06]  /*11200*/  BRA `(.L_x_11326) ;  /* 0xffffffc400e87947 */ /* 0x000fec000383ffff */
.L_x_11247:
[----:B--2---:R2:W3:Y:S02]  /*11210*/  SYNCS.PHASECHK.TRANS64.TRYWAIT P0, [R16+URZ+0x19c20], R0 ;  /* 0x019c2000100075a7 */ /* 0x0044e4000800017f */
[----:B---3--:R-:W-:Y:S05]  /*11220*/  @!P0 NANOSLEEP.SYNCS 0x989680 ;  /* 0x009896800000895d */ /* 0x008fea0003900000 */
[----:B------:R-:W3:Y:S02]  /*11230*/  @!P0 SYNCS.PHASECHK.TRANS64 P0, [R16+URZ+0x19c20], R0 ;  /* 0x019c2000100085a7 */ /* 0x000ee4000800007f */
[----:B---3--:R-:W-:Y:S05]  /*11240*/  @!P0 BRA `(.L_x_11247) ;  /* 0xfffffffc00f08947 */ /* 0x008fea000383ffff */
[----:B------:R-:W-:Y:S05]  /*11250*/  BRA `(.L_x_11327) ;  /* 0xffffffc800587947 */ /* 0x000fea000383ffff */
.L_x_11251:
[----:B0-----:R0:W1:Y:S02]  /*11260*/  SYNCS.PHASECHK.TRANS64.TRYWAIT P0, [R5+URZ+0x19c80], R10 ;  /* 0x019c800a050075a7 */ /* 0x001064000800017f */
[----:B-1----:R-:W-:Y:S05]  /*11270*/  @!P0 NANOSLEEP.SYNCS 0x989680 ;  /* 0x009896800000895d */ /* 0x002fea0003900000 */
[----:B------:R-:W1:Y:S02]  /*11280*/  @!P0 SYNCS.PHASECHK.TRANS64 P0, [R5+URZ+0x19c80], R10 ;  /* 0x019c800a050085a7 */ /* 0x000e64000800007f */
[----:B-1----:R-:W-:Y:S05]  /*11290*/  @!P0 BRA `(.L_x_11251) ;  /* 0xfffffffc00f08947 */ /* 0x002fea000383ffff */
[----:B------:R-:W-:Y:S05]  /*112a0*/  BRA `(.L_x_11328) ;  /* 0xffffffcc00287947 */ /* 0x000fea000383ffff */
.L_x_11252:
        /* <DEDUP_REMOVED lines=8> */
.L_x_11330:
[----:B------:R-:W-:Y:S05]  /*11330*/  BSYNC B0 ;  /* 0x0000000000007941 */ /* 0x000fea0003800000 */
.L_x_11329:
        /* <DEDUP_REMOVED lines=9> */
.L_x_11331:
[----:B------:R-:W-:Y:S02]  /*113d0*/  IMAD.MOV.U32 R13, RZ, RZ, R21 ;  /* 0x000000ffff0d7224 */ /* 0x000fe400078e0015 */
[----:B------:R-:W-:Y:S02]  /*113e0*/  IMAD.MOV.U32 R12, RZ, RZ, 0x1 ;  /* 0x00000001ff0c7424 */ /* 0x000fe400078e00ff */
[----:B------:R-:W-:-:S07]  /*113f0*/  IMAD.MOV.U32 R2, RZ, RZ, R14 ;  /* 0x000000ffff027224 */ /* 0x000fce00078e000e */
[----:B------:R-:W-:Y:S05]  /*11400*/  WARPSYNC.COLLECTIVE R15, `(.L_x_11332) ;  /* 0x000000000f087348 */ /* 0x000fea0003c00000 */
[----:B------:R0:W1:Y:S02]  /*11410*/  SHFL.IDX P6, R14, R13, R12, R11 ;  /* 0x0000000c0d0e7389 */ /* 0x00006400000c000b */
[----:B01----:R-:W-:Y:S01]  /*11420*/  ENDCOLLECTIVE ;  /* 0x000000000000791b */ /* 0x003fe20003800000 */
.L_x_11332:
        /* <DEDUP_REMOVED lines=13> */
.L_x_11333:
[----:B------:R-:W-:Y:S01]  /*11500*/  IMAD.MOV.U32 R2, RZ, RZ, R14 ;  /* 0x000000ffff027224 */ /* 0x000fe200078e000e */
[----:B------:R-:W-:Y:S06]  /*11510*/  BRA `(.L_x_11334) ;  /* 0xffffffcc00207947 */ /* 0x000fec000383ffff */
.L_x_11257:
[----:B---3--:R3:W4:Y:S02]  /*11520*/  SYNCS.PHASECHK.TRANS64.TRYWAIT P0, [R5+URZ+0x19c40], R10 ;  /* 0x019c400a050075a7 */ /* 0x008724000800017f */
[----:B----4-:R-:W-:Y:S05]  /*11530*/  @!P0 NANOSLEEP.SYNCS 0x989680 ;  /* 0x009896800000895d */ /* 0x010fea0003900000 */
[----:B------:R-:W4:Y:S02]  /*11540*/  @!P0 SYNCS.PHASECHK.TRANS64 P0, [R5+URZ+0x19c40], R10 ;  /* 0x019c400a050085a7 */ /* 0x000f24000800007f */
[----:B----4-:R-:W-:Y:S05]  /*11550*/  @!P0 BRA `(.L_x_11257) ;  /* 0xfffffffc00f08947 */ /* 0x010fea000383ffff */
[----:B------:R-:W-:Y:S05]  /*11560*/  BRA `(.L_x_11335) ;  /* 0xffffffcc00787947 */ /* 0x000fea000383ffff */
.L_x_11258:
        /* <DEDUP_REMOVED lines=8> */
.L_x_11337:
[----:B------:R-:W-:Y:S05]  /*115f0*/  BSYNC B0 ;  /* 0x0000000000007941 */ /* 0x000fea0003800000 */
.L_x_11336:
        /* <DEDUP_REMOVED lines=8> */
.L_x_11338:
[----:B------:R-:W-:Y:S02]  /*11680*/  IMAD.MOV.U32 R13, RZ, RZ, R8 ;  /* 0x000000ffff0d7224 */ /* 0x000fe400078e0008 */
[----:B------:R-:W-:Y:S02]  /*11690*/  IMAD.MOV.U32 R12, RZ, RZ, 0x1 ;  /* 0x00000001ff0c7424 */ /* 0x000fe400078e00ff */
[----:B------:R-:W-:-:S07]  /*116a0*/  IMAD.MOV.U32 R2, RZ, RZ, R14 ;  /* 0x000000ffff027224 */ /* 0x000fce00078e000e */
[----:B------:R-:W-:Y:S05]  /*116b0*/  WARPSYNC.COLLECTIVE R15, `(.L_x_11339) ;  /* 0x000000000f087348 */ /* 0x000fea0003c00000 */
[----:B------:R0:W1:Y:S02]  /*116c0*/  SHFL.IDX P6, R14, R13, R12, R11 ;  /* 0x0000000c0d0e7389 */ /* 0x00006400000c000b */
[----:B01----:R-:W-:Y:S01]  /*116d0*/  ENDCOLLECTIVE ;  /* 0x000000000000791b */ /* 0x003fe20003800000 */
.L_x_11339:
        /* <DEDUP_REMOVED lines=13> */
.L_x_11340:
[----:B------:R-:W-:Y:S01]  /*117b0*/  IMAD.MOV.U32 R2, RZ, RZ, R14 ;  /* 0x000000ffff027224 */ /* 0x000fe200078e000e */
[----:B------:R-:W-:Y:S06]  /*117c0*/  BRA `(.L_x_11341) ;  /* 0xffffffcc00687947 */ /* 0x000fec000383ffff */
.L_x_11263:
[----:B------:R0:W0:Y:S02]  /*117d0*/  SYNCS.PHASECHK.TRANS64.TRYWAIT P2, [R2+URZ+0x19c70], R3 ;  /* 0x019c7003020075a7 */ /* 0x000024000804017f */
[----:B0-----:R-:W-:Y:S05]  /*117e0*/  @!P2 NANOSLEEP.SYNCS 0x989680 ;  /* 0x009896800000a95d */ /* 0x001fea0003900000 */
[----:B------:R-:W0:Y:S02]  /*117f0*/  @!P2 SYNCS.PHASECHK.TRANS64 P2, [R2+URZ+0x19c70], R3 ;  /* 0x019c70030200a5a7 */ /* 0x000e24000804007f */
[----:B0-----:R-:W-:Y:S05]  /*11800*/  @!P2 BRA `(.L_x_11263) ;  /* 0xfffffffc00f0a947 */ /* 0x001fea000383ffff */
[----:B------:R-:W-:Y:S05]  /*11810*/  BRA `(.L_x_11342) ;  /* 0xffffffcc00d47947 */ /* 0x000fea000383ffff */
.L_x_11265:
[----:B0-----:R0:W2:Y:S02]  /*11820*/  SYNCS.PHASECHK.TRANS64.TRYWAIT P2, [R2+URZ+0x19c60], R3 ;  /* 0x019c6003020075a7 */ /* 0x0010a4000804017f */
[----:B--2---:R-:W-:Y:S05]  /*11830*/  @!P2 NANOSLEEP.SYNCS 0x989680 ;  /* 0x009896800000a95d */ /* 0x004fea0003900000 */
[----:B------:R-:W2:Y:S02]  /*11840*/  @!P2 SYNCS.PHASECHK.TRANS64 P2, [R2+URZ+0x19c60], R3 ;  /* 0x019c60030200a5a7 */ /* 0x000ea4000804007f */
[----:B--2---:R-:W-:Y:S05]  /*11850*/  @!P2 BRA `(.L_x_11265) ;  /* 0xfffffffc00f0a947 */ /* 0x004fea000383ffff */
[----:B------:R-:W-:Y:S05]  /*11860*/  BRA `(.L_x_11343) ;  /* 0xffffffcc00e47947 */ /* 0x000fea000383ffff */
.L_x_11273:
[----:B0-----:R0:W1:Y:S02]  /*11870*/  SYNCS.PHASECHK.TRANS64.TRYWAIT P1, [R0+URZ+0x19c70], R3 ;  /* 0x019c7003000075a7 */ /* 0x001064000802017f */
[----:B-1----:R-:W-:Y:S05]  /*11880*/  @!P1 NANOSLEEP.SYNCS 0x989680 ;  /* 0x009896800000995d */ /* 0x002fea0003900000 */
[----:B------:R-:W1:Y:S02]  /*11890*/  @!P1 SYNCS.PHASECHK.TRANS64 P1, [R0+URZ+0x19c70], R3 ;  /* 0x019c7003000095a7 */ /* 0x000e64000802007f */
[----:B-1----:R-:W-:Y:S05]  /*118a0*/  @!P1 BRA `(.L_x_11273) ;  /* 0xfffffffc00f09947 */ /* 0x002fea000383ffff */
[----:B------:R-:W-:Y:S05]  /*118b0*/  BRA `(.L_x_11344) ;  /* 0xffffffd400847947 */ /* 0x000fea000383ffff */
.L_x_11275:
[----:B0-----:R0:W1:Y:S02]  /*118c0*/  SYNCS.PHASECHK.TRANS64.TRYWAIT P1, [R0+URZ+0x19c60], R3 ;  /* 0x019c6003000075a7 */ /* 0x001064000802017f */
[----:B-1----:R-:W-:Y:S05]  /*118d0*/  @!P1 NANOSLEEP.SYNCS 0x989680 ;  /* 0x009896800000995d */ /* 0x002fea0003900000 */
[----:B------:R-:W1:Y:S02]  /*118e0*/  @!P1 SYNCS.PHASECHK.TRANS64 P1, [R0+URZ+0x19c60], R3 ;  /* 0x019c6003000095a7 */ /* 0x000e64000802007f */
[----:B-1----:R-:W-:Y:S05]  /*118f0*/  @!P1 BRA `(.L_x_11275) ;  /* 0xfffffffc00f09947 */ /* 0x002fea000383ffff */
[----:B------:R-:W-:Y:S05]  /*11900*/  BRA `(.L_x_11345) ;  /* 0xffffffd400907947 */ /* 0x000fea000383ffff */
.L_x_11287:
[----:B0-----:R0:W1:Y:S02]  /*11910*/  SYNCS.PHASECHK.TRANS64.TRYWAIT P0, [R4+URZ+0x19c20], R0 ;  /* 0x019c2000040075a7 */ /* 0x001064000800017f */
[----:B-1----:R-:W-:Y:S05]  /*11920*/  @!P0 NANOSLEEP.SYNCS 0x989680 ;  /* 0x009896800000895d */ /* 0x002fea0003900000 */
[----:B------:R-:W1:Y:S02]  /*11930*/  @!P0 SYNCS.PHASECHK.TRANS64 P0, [R4+URZ+0x19c20], R0 ;  /* 0x019c2000040085a7 */ /* 0x000e64000800007f */
[----:B-1----:R-:W-:Y:S05]  /*11940*/  @!P0 BRA `(.L_x_11287) ;  /* 0xfffffffc00f08947 */ /* 0x002fea000383ffff */
[----:B------:R-:W-:Y:S05]  /*11950*/  BRA `(.L_x_11346) ;  /* 0xffffffe800207947 */ /* 0x000fea000383ffff */
.L_x_11288:
        /* <DEDUP_REMOVED lines=11> */
.L_x_11348:
[----:B------:R-:W-:Y:S05]  /*11a10*/  BSYNC B0 ;  /* 0x0000000000007941 */ /* 0x000fea0003800000 */
.L_x_11347:
[----:B------:R-:W-:Y:S05]  /*11a20*/  BRA `(.L_x_11349) ;  /* 0xffffffe800087947 */ /* 0x000fea000383ffff */
.L_x_11291:
[----:B------:R-:W-:Y:S01]  /*11a30*/  BSSY B1, `(.L_x_11350) ;  /* 0x0000006000017945 */ /* 0x000fe20003800000 */
[----:B------:R-:W-:-:S07]  /*11a40*/  IMAD.MOV.U32 R15, RZ, RZ, -0x1 ;  /* 0xffffffffff0f7424 */ /* 0x000fce00078e00ff */
[----:B0-----:R-:W-:Y:S05]  /*11a50*/  WARPSYNC.COLLECTIVE R15, `(.L_x_11351) ;  /* 0x000000000f0c7348 */ /* 0x001fea0003c00000 */
[----:B------:R-:W-:Y:S02]  /*11a60*/  ELECT P6, UR62, PT ;  /* 0x00000000003e782f */ /* 0x000fe400038c0000 */
[----:B------:R-:W-:Y:S01]  /*11a70*/  MOV R14, UR62 ;  /* 0x0000003e000e7c02 */ /* 0x000fe20008000f00 */
[----:B0-----:R-:W-:Y:S10]  /*11a80*/  ENDCOLLECTIVE ;  /* 0x000000000000791b */ /* 0x001ff40003800000 */
.L_x_11351:
[----:B------:R-:W-:Y:S05]  /*11a90*/  BSYNC B1 ;  /* 0x0000000000017941 */ /* 0x000fea0003800000 */
.L_x_11350:
[----:B------:R-:W-:Y:S05]  /*11aa0*/  BRA `(.L_x_11352) ;  /* 0xffffffe800007947 */ /* 0x000fea000383ffff */
.L_x_11293:
[----:B0-----:R0:W1:Y:S02]  /*11ab0*/  SYNCS.PHASECHK.TRANS64.TRYWAIT P1, [R5+URZ+0x19c40], R0 ;  /* 0x019c4000050075a7 */ /* 0x001064000802017f */
[----:B-1----:R-:W-:Y:S05]  /*11ac0*/  @!P1 NANOSLEEP.SYNCS 0x989680 ;  /* 0x009896800000995d */ /* 0x002fea0003900000 */
[----:B------:R-:W1:Y:S02]  /*11ad0*/  @!P1 SYNCS.PHASECHK.TRANS64 P1, [R5+URZ+0x19c40], R0 ;  /* 0x019c4000050095a7 */ /* 0x000e64000802007f */
[----:B-1----:R-:W-:Y:S05]  /*11ae0*/  @!P1 BRA `(.L_x_11293) ;  /* 0xfffffffc00f09947 */ /* 0x002fea000383ffff */
[----:B------:R-:W-:Y:S05]  /*11af0*/  BRA `(.L_x_11353) ;  /* 0xffffffe800207947 */ /* 0x000fea000383ffff */
.L_x_11295:
[----:B-1----:R1:W2:Y:S02]  /*11b00*/  SYNCS.PHASECHK.TRANS64.TRYWAIT P1, [R19+URZ+0x19c40], R2 ;  /* 0x019c4002130075a7 */ /* 0x0022a4000802017f */
[----:B--2---:R-:W-:Y:S05]  /*11b10*/  @!P1 NANOSLEEP.SYNCS 0x989680 ;  /* 0x009896800000995d */ /* 0x004fea0003900000 */
[----:B------:R-:W2:Y:S02]  /*11b20*/  @!P1 SYNCS.PHASECHK.TRANS64 P1, [R19+URZ+0x19c40], R2 ;  /* 0x019c4002130095a7 */ /* 0x000ea4000802007f */
[----:B--2---:R-:W-:Y:S05]  /*11b30*/  @!P1 BRA `(.L_x_11295) ;  /* 0xfffffffc00f09947 */ /* 0x004fea000383ffff */
[----:B------:R-:W-:Y:S05]  /*11b40*/  BRA `(.L_x_11354) ;  /* 0xffffffe8002c7947 */ /* 0x000fea000383ffff */
.L_x_11297:
[----:B--2---:R2:W3:Y:S02]  /*11b50*/  SYNCS.PHASECHK.TRANS64.TRYWAIT P1, [R5+URZ+0x19c60], R0 ;  /* 0x019c6000050075a7 */ /* 0x0044e4000802017f */
[----:B---3--:R-:W-:Y:S05]  /*11b60*/  @!P1 NANOSLEEP.SYNCS 0x989680 ;  /* 0x009896800000995d */ /* 0x008fea0003900000 */
[----:B------:R-:W3:Y:S02]  /*11b70*/  @!P1 SYNCS.PHASECHK.TRANS64 P1, [R5+URZ+0x19c60], R0 ;  /* 0x019c6000050095a7 */ /* 0x000ee4000802007f */
[----:B---3--:R-:W-:Y:S05]  /*11b80*/  @!P1 BRA `(.L_x_11297) ;  /* 0xfffffffc00f09947 */ /* 0x008fea000383ffff */
[----:B------:R-:W-:Y:S05]  /*11b90*/  BRA `(.L_x_11355) ;  /* 0xffffffe800287947 */ /* 0x000fea000383ffff */
.L_x_11299:
[----:B---3--:R3:W4:Y:S02]  /*11ba0*/  SYNCS.PHASECHK.TRANS64.TRYWAIT P1, [R19+URZ+0x19c60], R2 ;  /* 0x019c6002130075a7 */ /* 0x008724000802017f */
[----:B----4-:R-:W-:Y:S05]  /*11bb0*/  @!P1 NANOSLEEP.SYNCS 0x989680 ;  /* 0x009896800000995d */ /* 0x010fea0003900000 */
[----:B------:R-:W4:Y:S02]  /*11bc0*/  @!P1 SYNCS.PHASECHK.TRANS64 P1, [R19+URZ+0x19c60], R2 ;  /* 0x019c6002130095a7 */ /* 0x000f24000802007f */
[----:B----4-:R-:W-:Y:S05]  /*11bd0*/  @!P1 BRA `(.L_x_11299) ;  /* 0xfffffffc00f09947 */ /* 0x010fea000383ffff */
[----:B------:R-:W-:Y:S05]  /*11be0*/  BRA `(.L_x_11356) ;  /* 0xffffffe800247947 */ /* 0x000fea000383ffff */
.L_x_11301:
[----:B----4-:R4:W0:Y:S02]  /*11bf0*/  SYNCS.PHASECHK.TRANS64.TRYWAIT P1, [R5+URZ+0x19c80], R0 ;  /* 0x019c8000050075a7 */ /* 0x010824000802017f */
[----:B0-----:R-:W-:Y:S05]  /*11c00*/  @!P1 NANOSLEEP.SYNCS 0x989680 ;  /* 0x009896800000995d */ /* 0x001fea0003900000 */
[----:B------:R-:W0:Y:S02]  /*11c10*/  @!P1 SYNCS.PHASECHK.TRANS64 P1, [R5+URZ+0x19c80], R0 ;  /* 0x019c8000050095a7 */ /* 0x000e24000802007f */
[----:B0-----:R-:W-:Y:S05]  /*11c20*/  @!P1 BRA `(.L_x_11301) ;  /* 0xfffffffc00f09947 */ /* 0x001fea000383ffff */
[----:B------:R-:W-:Y:S05]  /*11c30*/  BRA `(.L_x_11357) ;  /* 0xffffffe800207947 */ /* 0x000fea000383ffff */
.L_x_11358:
        /* <DEDUP_REMOVED lines=12> */
.L_x_16294:


//--------------------- .text._ZN7cutlass13device_kernelIN5flash11enable_sm90INS1_16FlashAttnFwdSm90INS1_25CollectiveMainloopFwdSm90ILi2EN4cute5tupleIJNS5_1CILi1EEES8_S8_EEENS6_IJNS7_ILi192EEENS7_ILi128EEENS7_ILi96EEEEEELi96ENS_12float_e4m3_tEfNS_4arch4Sm90ELb0ELb0ELb1ELb1ELb1ELb1ELb0ELb1ELb1ELb1ELb1ELb0EEENS1_21CollectiveEpilogueFwdINS6_IJSA_SC_SB_EEES9_NS_10bfloat16_tESG_Li384ELb1ELb1ELb1ELb1EEENS1_36VarlenDynamicPersistentTileSchedulerILi192ELi128ELi384ELi128ELb1ELb1ELb1ELb0ELb1ELb1EEEEEEEEEvNT_6ParamsE --------------------------
	.section	.text._ZN7cutlass13device_kernelIN5flash11enable_sm90INS1_16FlashAttnFwdSm90INS1_25CollectiveMainloopFwdSm90ILi2EN4cute5tupleIJNS5_1CILi1EEES8_S8_EEENS6_IJNS7_ILi192EEENS7_ILi128EEENS7_ILi96EEEEEELi96ENS_12float_e4m3_tEfNS_4arch4Sm90ELb0ELb0ELb1ELb1ELb1ELb1ELb0ELb1ELb1ELb1ELb1ELb0EEENS1_21CollectiveEpilogueFwdINS6_IJSA_SC_SB_EEES9_NS_10bfloat16_tESG_Li384ELb1ELb1ELb1ELb1EEENS1_36VarlenDynamicPersistentTileSchedulerILi192ELi128ELi384ELi128ELb1ELb1ELb1ELb0ELb1ELb1EEEEEEEEEvNT_6ParamsE,"ax",@progbits
	.align	128
.text._ZN7cutlass13device_kernelIN5flash11enable_sm90INS1_16FlashAttnFwdSm90INS1_25CollectiveMainloopFwdSm90ILi2EN4cute5tupleIJNS5_1CILi1EEES8_S8_EEENS6_IJNS7_ILi192EEENS7_ILi128EEENS7_ILi96EEEEEELi96ENS_12float_e4m3_tEfNS_4arch4Sm90ELb0ELb0ELb1ELb1ELb1ELb1ELb0ELb1ELb1ELb1ELb1ELb0EEENS1_21CollectiveEpilogueFwdINS6_IJSA_SC_SB_EEES9_NS_10bfloat16_tESG_Li384ELb1ELb1ELb1ELb1EEENS1_36VarlenDynamicPersistentTileSchedulerILi192ELi128ELi384ELi128ELb1ELb1ELb1ELb0ELb1ELb1EEEEEEEEEvNT_6ParamsE:
        .type           _ZN7cutlass13device_kernelIN5flash11enable_sm90INS1_16FlashAttnFwdSm90INS1_25CollectiveMainloopFwdSm90ILi2EN4cute5tupleIJNS5_1CILi1EEES8_S8_EEENS6_IJNS7_ILi192EEENS7_ILi128EEENS7_ILi96EEEEEELi96ENS_12float_e4m3_tEfNS_4arch4Sm90ELb0ELb0ELb1ELb1ELb1ELb1ELb0ELb1ELb1ELb1ELb1ELb0EEENS1_21CollectiveEpilogueFwdINS6_IJSA_SC_SB_EEES9_NS_10bfloat16_tESG_Li384ELb1ELb1ELb1ELb1EEENS1_36VarlenDynamicPersistentTileSchedulerILi192ELi128ELi384ELi128ELb1ELb1ELb1ELb0ELb1ELb1EEEEEEEEEvNT_6ParamsE,@function
        .size           _ZN7cutlass13device_kernelIN5flash11enable_sm90INS1_16FlashAttnFwdSm90INS1_25CollectiveMainloopFwdSm90ILi2EN4cute5tupleIJNS5_1CILi1EEES8_S8_EEENS6_IJNS7_ILi192EEENS7_ILi128EEENS7_ILi96EEEEEELi96ENS_12float_e4m3_tEfNS_4arch4Sm90ELb0ELb0ELb1ELb1ELb1ELb1ELb0ELb1ELb1ELb1ELb1ELb0EEENS1_21CollectiveEpilogueFwdINS6_IJSA_SC_SB_EEES9_NS_10bfloat16_tESG_Li384ELb1ELb1ELb1ELb1EEENS1_36VarlenDynamicPersistentTileSchedulerILi192ELi128ELi384ELi128ELb1ELb1ELb1ELb0ELb1ELb1EEEEEEEEEvNT_6ParamsE,(.L_x_16295 - _ZN7cutlass13device_kernelIN5flash11enable_sm90INS1_16FlashAttnFwdSm90INS1_25CollectiveMainloopFwdSm90ILi2EN4cute5tupleIJNS5_1CILi1EEES8_S8_EEENS6_IJNS7_ILi192EEENS7_ILi128EEENS7_ILi96EEEEEELi96ENS_12float_e4m3_tEfNS_4arch4Sm90ELb0ELb0ELb1ELb1ELb1ELb1ELb0ELb1ELb1ELb1ELb1ELb0EEENS1_21CollectiveEpilogueFwdINS6_IJSA_SC_SB_EEES9_NS_10bfloat16_tESG_Li384ELb1ELb1ELb1ELb1EEENS1_36VarlenDynamicPersistentTileSchedulerILi192ELi128ELi384ELi128ELb1ELb1ELb1ELb0ELb1ELb1EEEEEEEEEvNT_6ParamsE)
        .other          _ZN7cutlass13device_kernelIN5flash11enable_sm90INS1_16FlashAttnFwdSm90INS1_25CollectiveMainloopFwdSm90ILi2EN4cute5tupleIJNS5_1CILi1EEES8_S8_EEENS6_IJNS7_ILi192EEENS7_ILi128EEENS7_ILi96EEEEEELi96ENS_12float_e4m3_tEfNS_4arch4Sm90ELb0ELb0ELb1ELb1ELb1ELb1ELb0ELb1ELb1ELb1ELb1ELb0EEENS1_21CollectiveEpilogueFwdINS6_IJSA_SC_SB_EEES9_NS_10bfloat16_tESG_Li384ELb1ELb1ELb1ELb1EEENS1_36VarlenDynamicPersistentTileSchedulerILi192ELi128ELi384ELi128ELb1ELb1ELb1ELb0ELb1ELb1EEEEEEEEEvNT_6ParamsE,@"STO_CUDA_ENTRY STV_DEFAULT"
_ZN7cutlass13device_kernelIN5flash11enable_sm90INS1_16FlashAttnFwdSm90INS1_25CollectiveMainloopFwdSm90ILi2EN4cute5tupleIJNS5_1CILi1EEES8_S8_EEENS6_IJNS7_ILi192EEENS7_ILi128EEENS7_ILi96EEEEEELi96ENS_12float_e4m3_tEfNS_4arch4Sm90ELb0ELb0ELb1ELb1ELb1ELb1ELb0ELb1ELb1ELb1ELb1ELb0EEENS1_21CollectiveEpilogueFwdINS6_IJSA_SC_SB_EEES9_NS_10bfloat16_tESG_Li384ELb1ELb1ELb1ELb1EEENS1_36VarlenDynamicPersistentTileSchedulerILi192ELi128ELi384ELi128ELb1ELb1ELb1ELb0ELb1ELb1EEEEEEEEEvNT_6ParamsE:
        /* <DEDUP_REMOVED lines=18> */
.L_x_11360:
[----:B------:R-:W-:Y:S05]  /*0120*/  BSYNC B0 ;  /* 0x0000000000007941 */ /* 0x000fea0003800000 */
.L_x_11359:
        /* <DEDUP_REMOVED lines=41> */
.L_x_11361:
        /* <DEDUP_REMOVED lines=22> */
.L_x_11362:
        /* <DEDUP_REMOVED lines=18> */
.L_x_11363:
        /* <DEDUP_REMOVED lines=22> */
.L_x_11364:
        /* <DEDUP_REMOVED lines=23> */
.L_x_11365:
        /* <DEDUP_REMOVED lines=8> */
.L_x_11368:
[----:B------:R-:W-:-:S08]  /*0990*/  NOP ;  /* 0x0000000000007918 */ /* 0x000fd00000000000 */
[----:B------:R-:W0:Y:S02]  /*09a0*/  USETMAXREG.TRY_ALLOC.CTAPOOL UP0, 0xa0 ;  /* 0x000000a0000079c8 */ /* 0x000e240008000600 */
[----:B0-----:R-:W-:-:S13]  /*09b0*/  PLOP3.LUT P0, PT, PT, PT, UP0, 0x80, 0x0 ;  /* 0x000000000000781c */ /* 0x001fda0003f0f008 */
[----:B------:R-:W-:Y:S05]  /*09c0*/  @!P0 BRA `(.L_x_11368) ;  /* 0xfffffffc00f08947 */ /* 0x000fea000383ffff */
[----:B------:R-:W0:Y:S08]  /*09d0*/  S2UR UR4, SR_CgaCtaId ;  /* 0x00000000000479c3 */ /* 0x000e300000008800 */
[----:B------:R-:W-:Y:S06]  /*09e0*/  BAR.ARV 0x8, 0x200 ;  /* 0x0208000000007b1d */ /* 0x000fec0000002000 */
[----:B------:R-:W-:-:S02]  /*09f0*/  MOV R18, 0x400 ;  /* 0x0000040000127802 */ /* 0x000fc40000000f00 */
[----:B------:R-:W-:Y:S01]  /*0a00*/  BAR.SYNC.DEFER_BLOCKING 0x5, 0x200 ;  /* 0x0148000000007b1d */ /* 0x000fe20000010000 */
[----:B0-----:R-:W-:-:S05]  /*0a10*/  IMAD.U32 R0, RZ, RZ, UR4 ;  /* 0x00000004ff007e24 */ /* 0x001fca000f8e00ff */
[----:B------:R-:W-:Y:S01]  /*0a20*/  ULDC UR4, c[0x0][0xc3c] ;  /* 0x00030f0000047ab9 */ /* 0x000fe20000000800 */
[----:B------:R-:W-:Y:S01]  /*0a30*/  LEA R18, R0, R18, 0x18 ;  /* 0x0000001200127211 */ /* 0x000fe200078ec0ff */
[----:B------:R-:W-:Y:S04]  /*0a40*/  STL [R1+0x20], R0 ;  /* 0x0000200001007387 */ /* 0x000fe80000100800 */
[----:B------:R-:W0:Y:S01]  /*0a50*/  LDS.128 R28, [R18+0x19cd0] ;  /* 0x019cd000121c7984 */ /* 0x000e220000000c00 */
[----:B------:R-:W-:Y:S06]  /*0a60*/  BAR.ARV 0x4, 0x200 ;  /* 0x0108000000007b1d */ /* 0x000fec0000002000 */
[----:B0-----:R-:W-:-:S13]  /*0a70*/  ISETP.GE.AND P0, PT, R31, UR4, PT ;  /* 0x000000041f007c0c */ /* 0x001fda000bf06270 */
[----:B------:R-:W-:Y:S05]  /*0a80*/  @P0 BRA `(.L_x_11369) ;  /* 0x000001b400a80947 */ /* 0x000fea0003800000 */
[----:B------:R-:W0:Y:S01]  /*0a90*/  S2R R0, SR_TID.X ;  /* 0x0000000000007919 */ /* 0x000e220000002100 */
[----:B------:R-:W-:Y:S01]  /*0aa0*/  MOV R154, RZ ;  /* 0x000000ff009a7202 */ /* 0x000fe20000000f00 */
[----:B------:R-:W-:Y:S01]  /*0ab0*/  IMAD.MOV.U32 R156, RZ, RZ, RZ ;  /* 0x000000ffff9c7224 */ /* 0x000fe200078e00ff */
[----:B------:R-:W-:Y:S01]  /*0ac0*/  ULOP3.LUT UR36, UR37, 0x1, URZ, 0xfc, !UPT ;  /* 0x0000000125247892 */ /* 0x000fe2000f8efc3f */
[----:B0-----:R-:W-:-:S05]  /*0ad0*/  VIADD R21, R0, 0xffffff80 ;  /* 0xffffff8000157836 */ /* 0x001fca0000000000 */
[----:B------:R-:W-:Y:S02]  /*0ae0*/  SHF.R.S32.HI R0, RZ, 0x1f, R21 ;  /* 0x0000001fff007819 */ /* 0x000fe40000011415 */
[-C--:B------:R-:W-:Y:S02]  /*0af0*/  LEA.HI R6, R21, R21.reuse, RZ, 0x1 ;  /* 0x0000001515067211 */ /* 0x080fe400078f08ff */
[CC--:B------:R-:W-:Y:S02]  /*0b00*/  LEA.HI R2, R0.reuse, R21.reuse, RZ, 0x5 ;  /* 0x0000001500027211 */ /* 0x0c0fe400078f28ff */
[----:B------:R-:W-:Y:S02]  /*0b10*/  LEA.HI R3, R0, R21, RZ, 0x4 ;  /* 0x0000001500037211 */ /* 0x000fe400078f20ff */
[----:B------:R-:W-:Y:S01]  /*0b20*/  LOP3.LUT R7, R6, 0xfffffffe, RZ, 0xc0, !PT ;  /* 0xfffffffe06077812 */ /* 0x000fe200078ec0ff */
[----:B------:R-:W-:Y:S01]  /*0b30*/  IMAD.SHL.U32 R4, R2, 0x10, RZ ;  /* 0x0000001002047824 */ /* 0x000fe200078e00ff */
[----:B------:R-:W-:-:S02]  /*0b40*/  LOP3.LUT R2, R3, 0x7fffff0, RZ, 0xc0, !PT ;  /* 0x07fffff003027812 */ /* 0x000fc400078ec0ff */
[----:B------:R-:W-:Y:S01]  /*0b50*/  SHF.R.S32.HI R155, RZ, 0x1, R6 ;  /* 0x00000001ff9b7819 */ /* 0x000fe20000011406 */
[C---:B------:R-:W-:Y:S01]  /*0b60*/  IMAD.IADD R16, R21.reuse, 0x1, -R7 ;  /* 0x0000000115107824 */ /* 0x040fe200078e0a07 */
[----:B------:R-:W-:Y:S01]  /*0b70*/  LOP3.LUT R5, R4, 0xfffffe00, RZ, 0xc0, !PT ;  /* 0xfffffe0004057812 */ /* 0x000fe200078ec0ff */
[----:B------:R-:W-:Y:S01]  /*0b80*/  IMAD.IADD R4, R21, 0x1, -R2 ;  /* 0x0000000115047824 */ /* 0x000fe200078e0a02 */
[----:B------:R-:W-:Y:S01]  /*0b90*/  LEA.HI R2, R0, R21, RZ, 0x7 ;  /* 0x0000001500027211 */ /* 0x000fe200078f38ff */
[----:B------:R-:W-:Y:S01]  /*0ba0*/  IMAD.SHL.U32 R152, R16, 0x8, RZ ;  /* 0x0000000810987824 */ /* 0x000fe200078e00ff */
[----:B------:R-:W-:Y:S01]  /*0bb0*/  SHF.R.S32.HI R6, RZ, 0x1f, R6 ;  /* 0x0000001fff067819 */ /* 0x000fe20000011406 */
[----:B------:R-:W-:Y:S01]  /*0bc0*/  IMAD R4, R4, 0x20, R5 ;  /* 0x0000002004047824 */ /* 0x000fe200078e0205 */
[----:B------:R-:W-:Y:S01]  /*0bd0*/  LOP3.LUT R8, R2, 0xffffff80, RZ, 0xc0, !PT ;  /* 0xffffff8002087812 */ /* 0x000fe200078ec0ff */
[----:B------:R-:W-:Y:S01]  /*0be0*/  IMAD.SHL.U32 R16, R16, 0x10, RZ ;  /* 0x0000001010107824 */ /* 0x000fe200078e00ff */
[----:B------:R-:W-:-:S02]  /*0bf0*/  LEA.HI R6, R6, R155, RZ, 0x2 ;  /* 0x0000009b06067211 */ /* 0x000fc400078f10ff */
[----:B------:R-:W-:Y:S01]  /*0c00*/  SHF.R.S32.HI R19, RZ, 0x7, R2 ;  /* 0x00000007ff137819 */ /* 0x000fe20000011402 */
[----:B------:R-:W-:Y:S01]  /*0c10*/  IMAD.IADD R15, R21, 0x1, -R8 ;  /* 0x00000001150f7824 */ /* 0x000fe200078e0a08 */
[----:B------:R-:W-:Y:S01]  /*0c20*/  SHF.R.S32.HI R2, RZ, 0x4, R3 ;  /* 0x00000004ff027819 */ /* 0x000fe20000011403 */
[----:B------:R-:W-:Y:S01]  /*0c30*/  VIADD R23, R16, 0x40 ;  /* 0x0000004010177836 */ /* 0x000fe20000000000 */
[----:B------:R-:W-:Y:S02]  /*0c40*/  LOP3.LUT R6, R6, 0x7fffffc, RZ, 0xc0, !PT ;  /* 0x07fffffc06067812 */ /* 0x000fe400078ec0ff */
[----:B------:R-:W-:Y:S02]  /*0c50*/  SHF.R.S32.HI R8, RZ, 0x1f, R15 ;  /* 0x0000001fff087819 */ /* 0x000fe4000001140f */
[----:B------:R-:W-:Y:S01]  /*0c60*/  IADD3 R10, R152, 0x20, RZ ;  /* 0x00000020980a7810 */ /* 0x000fe20007ffe0ff */
[----:B------:R-:W-:Y:S01]  /*0c70*/  IMAD.IADD R7, R155, 0x1, -R6 ;  /* 0x000000019b077824 */ /* 0x000fe200078e0a06 */
[----:B------:R-:W-:-:S02]  /*0c80*/  LEA.HI R9, R8, R15, RZ, 0x2 ;  /* 0x0000000f08097211 */ /* 0x000fc400078f10ff */
[----:B------:R-:W-:Y:S01]  /*0c90*/  LEA.HI R3, R3, R2, RZ, 0x1 ;  /* 0x0000000203037211 */ /* 0x000fe200078f08ff */
[----:B------:R0:W-:Y:S01]  /*0ca0*/  STL [R1+0x18], R10 ;  /* 0x0000180a01007387 */ /* 0x0001e20000100800 */
[----:B------:R-:W-:Y:S01]  /*0cb0*/  LEA.HI R5, R0, R21, RZ, 0x3 ;  /* 0x0000001500057211 */ /* 0x000fe200078f18ff */
[----:B------:R-:W-:Y:S01]  /*0cc0*/  IMAD R12, R2, 0x8, R7 ;  /* 0x00000008020c7824 */ /* 0x000fe200078e0207 */
[--C-:B------:R-:W-:Y:S02]  /*0cd0*/  SHF.R.S32.HI R6, RZ, 0x2, R9.reuse ;  /* 0x00000002ff067819 */ /* 0x100fe40000011409 */
[----:B------:R-:W-:Y:S01]  /*0ce0*/  SHF.R.S32.HI R11, RZ, 0x1f, R9 ;  /* 0x0000001fff0b7819 */ /* 0x000fe20000011409 */
[----:B------:R-:W-:Y:S01]  /*0cf0*/  IMAD.SHL.U32 R13, R12, 0x20, RZ ;  /* 0x000000200c0d7824 */ /* 0x000fe200078e00ff */
[----:B------:R-:W-:Y:S02]  /*0d00*/  LOP3.LUT R3, R3, 0x1ffffffe, RZ, 0xc0, !PT ;  /* 0x1ffffffe03037812 */ /* 0x000fe400078ec0ff */
[----:B------:R-:W-:Y:S01]  /*0d10*/  SHF.R.S32.HI R5, RZ, 0x3, R5 ;  /* 0x00000003ff057819 */ /* 0x000fe20000011405 */
[----:B0-----:R-:W-:Y:S01]  /*0d20*/  IMAD.IADD R10, R152, 0x1, R10 ;  /* 0x00000001980a7824 */ /* 0x001fe200078e020a */
[----:B------:R-:W-:Y:S01]  /*0d30*/  LEA.HI R11, R11, R6, RZ, 0x3 ;  /* 0x000000060b0b7211 */ /* 0x000fe200078f18ff */
[----:B------:R-:W-:Y:S01]  /*0d40*/  IMAD.IADD R3, R2, 0x1, -R3 ;  /* 0x0000000102037824 */ /* 0x000fe200078e0a03 */
[----:B------:R-:W-:Y:S01]  /*0d50*/  LEA.HI R8, R8, R15, RZ, 0x5 ;  /* 0x0000000f08087211 */ /* 0x000fe200078f28ff */
[----:B------:R-:W-:Y:S01]  /*0d60*/  IMAD.HI R2, R19, 0x55555556, RZ ;  /* 0x5555555613027827 */ /* 0x000fe200078e02ff */
[----:B------:R-:W-:-:S02]  /*0d70*/  SHF.R.S32.HI R7, RZ, 0x1f, R10 ;  /* 0x0000001fff077819 */ /* 0x000fc4000001140a */
[----:B------:R-:W-:Y:S01]  /*0d80*/  LOP3.LUT R11, R11, 0xfffffff8, RZ, 0xc0, !PT ;  /* 0xfffffff80b0b7812 */ /* 0x000fe200078ec0ff */
[----:B------:R-:W-:Y:S01]  /*0d90*/  IMAD.SHL.U32 R5, R5, 0x80, RZ ;  /* 0x0000008005057824 */ /* 0x000fe200078e00ff */
[CC--:B------:R-:W-:Y:S02]  /*0da0*/  LEA.HI R157, R7.reuse, R10.reuse, RZ, 0x4 ;  /* 0x0000000a079d7211 */ /* 0x0c0fe400078f20ff */
[----:B------:R-:W-:Y:S01]  /*0db0*/  LEA.HI R7, R7, R10, RZ, 0x5 ;  /* 0x0000000a07077211 */ /* 0x000fe200078f28ff */
[----:B------:R-:W-:Y:S01]  /*0dc0*/  IMAD.IADD R11, R6, 0x1, -R11 ;  /* 0x00000001060b7824 */ /* 0x000fe200078e0a0b */
[----:B------:R-:W-:Y:S01]  /*0dd0*/  LEA.HI R2, R2, R2, RZ, 0x1 ;  /* 0x0000000202027211 */ /* 0x000fe200078f08ff */
[----:B------:R-:W-:Y:S01]  /*0de0*/  IMAD R6, R3, 0x8, R4 ;  /* 0x0000000803067824 */ /* 0x000fe200078e0204 */
[----:B------:R-:W-:Y:S02]  /*0df0*/  SHF.R.S32.HI R8, RZ, 0x5, R8 ;  /* 0x00000005ff087819 */ /* 0x000fe40000011408 */
[----:B------:R-:W-:Y:S01]  /*0e00*/  LOP3.LUT R20, R5, 0x80, RZ, 0xc0, !PT ;  /* 0x0000008005147812 */ /* 0x000fe200078ec0ff */
[----:B------:R-:W-:Y:S01]  /*0e10*/  IMAD R2, R2, -0x3, R19 ;  /* 0xfffffffd02027824 */ /* 0x000fe200078e0213 */
[----:B------:R-:W-:Y:S01]  /*0e20*/  SHF.R.S32.HI R7, RZ, 0x5, R7 ;  /* 0x00000005ff077819 */ /* 0x000fe20000011407 */
[----:B------:R-:W-:Y:S01]  /*0e30*/  IMAD R11, R8, 0x10, R11 ;  /* 0x00000010080b7824 */ /* 0x000fe200078e020b */
[----:B------:R-:W-:Y:S01]  /*0e40*/  SHF.R.U32.HI R14, RZ, 0x3, R20 ;  /* 0x00000003ff0e7819 */ /* 0x000fe20000011614 */
[----:B------:R-:W-:Y:S01]  /*0e50*/  STL [R1+0x4], R20 ;  /* 0x0000041401007387 */ /* 0x000fe20000100800 */
[----:B------:R-:W-:Y:S01]  /*0e60*/  LOP3.LUT R5, R20, 0x10, R157, 0xf8, !PT ;  /* 0x0000001014057812 */ /* 0x000fe200078ef89d */
[----:B------:R-:W-:Y:S01]  /*0e70*/  IMAD R7, R7, 0x1800, R13 ;  /* 0x0000180007077824 */ /* 0x000fe200078e020d */
[----:B------:R-:W-:Y:S01]  /*0e80*/  LEA.HI R0, R0, R21, RZ, 0x2 ;  /* 0x0000001500007211 */ /* 0x000fe200078f10ff */
[----:B------:R-:W-:Y:S01]  /*0e90*/  IMAD R3, R2, 0x40, R11 ;  /* 0x0000004002037824 */ /* 0x000fe200078e020b */
[----:B------:R-:W-:Y:S01]  /*0ea0*/  LOP3.LUT R5, R5, R14, RZ, 0x3c, !PT ;  /* 0x0000000e05057212 */ /* 0x000fe200078e3cff */
[----:B------:R-:W-:Y:S01]  /*0eb0*/  STL [R1+0x1c], R13 ;  /* 0x00001c0d01007387 */ /* 0x000fe20000100800 */
[----:B------:R-:W-:Y:S01]  /*0ec0*/  LOP3.LUT R2, R0, 0xfffffffc, RZ, 0xc0, !PT ;  /* 0xfffffffc00027812 */ /* 0x000fe200078ec0ff */
[----:B------:R-:W-:Y:S01]  /*0ed0*/  IMAD.MOV.U32 R19, RZ, RZ, RZ ;  /* 0x000000ffff137224 */ /* 0x000fe200078e00ff */
[----:B------:R-:W-:Y:S01]  /*0ee0*/  IADD3 R4, R18, R7, R5 ;  /* 0x0000000712047210 */ /* 0x000fe20007ffe005 */
[----:B------:R-:W-:Y:S01]  /*0ef0*/  STL [R1+0xa0], R14 ;  /* 0x0000a00e01007387 */ /* 0x000fe20000100800 */
[----:B------:R-:W-:Y:S01]  /*0f00*/  VIADD R5, R152, 0x10 ;  /* 0x0000001098057836 */ /* 0x000fe20000000000 */
[----:B------:R-:W-:-:S02]  /*0f10*/  LOP3.LUT R9, R9, 0x7ffffffc, RZ, 0xc0, !PT ;  /* 0x7ffffffc09097812 */ /* 0x000fc400078ec0ff */
[----:B------:R0:W-:Y:S01]  /*0f20*/  STL [R1+0xac], R6 ;  /* 0x0000ac0601007387 */ /* 0x0001e20000100800 */
[----:B------:R-:W-:Y:S02]  /*0f30*/  SHF.R.S32.HI R7, RZ, 0x1f, R23 ;  /* 0x0000001fff077819 */ /* 0x000fe40000011417 */
[----:B------:R-:W-:Y:S01]  /*0f40*/  IMAD.IADD R9, R15, 0x1, -R9 ;  /* 0x000000010f097824 */ /* 0x000fe200078e0a09 */
[----:B------:R1:W-:Y:S01]  /*0f50*/  STL [R1+0x9c], R4 ;  /* 0x00009c0401007387 */ /* 0x0003e20000100800 */
[----:B------:R-:W-:-:S03]  /*0f60*/  SHF.R.S32.HI R157, RZ, 0x4, R157 ;  /* 0x00000004ff9d7819 */ /* 0x000fc6000001149d */
[----:B------:R-:W-:Y:S01]  /*0f70*/  STL [R1+0xa4], R3 ;  /* 0x0000a40301007387 */ /* 0x000fe20000100800 */
[----:B------:R-:W-:Y:S01]  /*0f80*/  SHF.L.U32 R10, R9, 0x1, RZ ;  /* 0x00000001090a7819 */ /* 0x000fe200000006ff */
[----:B0-----:R-:W-:Y:S01]  /*0f90*/  IMAD.IADD R6, R21, 0x1, -R2 ;  /* 0x0000000115067824 */ /* 0x001fe200078e0a02 */
[----:B------:R-:W-:Y:S01]  /*0fa0*/  SHF.R.S32.HI R2, RZ, 0x2, R0 ;  /* 0x00000002ff027819 */ /* 0x000fe20000011400 */
[----:B------:R-:W-:Y:S02]  /*0fb0*/  STL [R1+0x48], RZ ;  /* 0x000048ff01007387 */ /* 0x000fe40000100800 */
[C---:B-1----:R-:W-:Y:S01]  /*0fc0*/  IMAD.SHL.U32 R4, R6.reuse, 0x8, RZ ;  /* 0x0000000806047824 */ /* 0x042fe200078e00ff */
[----:B------:R-:W-:Y:S01]  /*0fd0*/  LEA.HI R0, R6, R6, RZ, 0x1 ;  /* 0x0000000606007211 */ /* 0x000fe200078f08ff */
[----:B------:R-:W-:Y:S01]  /*0fe0*/  STL [R1], RZ ;  /* 0x000000ff01007387 */ /* 0x000fe20000100800 */
[----:B------:R-:W-:Y:S02]  /*0ff0*/  VIADD R9, R10, 0x28 ;  /* 0x000000280a097836 */ /* 0x000fe40000000000 */
[----:B------:R-:W-:Y:S01]  /*1000*/  LOP3.LUT R2, R0, 0x1ffffffe, RZ, 0xc0, !PT ;  /* 0x1ffffffe00027812 */ /* 0x000fe200078ec0ff */
[----:B------:R-:W-:Y:S01]  /*1010*/  STL [R1+0x34], R4 ;  /* 0x0000340401007387 */ /* 0x000fe20000100800 */
[----:B------:R-:W-:Y:S01]  /*1020*/  LOP3.LUT R0, R20, 0x10, R16, 0xf8, !PT ;  /* 0x0000001014007812 */ /* 0x000fe200078ef810 */
[----:B------:R-:W-:-:S02]  /*1030*/  VIADD R8, R10, 0x30 ;  /* 0x000000300a087836 */ /* 0x000fc40000000000 */
[----:B------:R0:W-:Y:S01]  /*1040*/  STL [R1+0xc], R5 ;  /* 0x00000c0501007387 */ /* 0x0001e20000100800 */
[----:B------:R-:W-:Y:S01]  /*1050*/  LOP3.LUT R0, R0, R14, RZ, 0x3c, !PT ;  /* 0x0000000e00007212 */ /* 0x000fe200078e3cff */
[----:B------:R-:W-:Y:S02]  /*1060*/  IMAD.IADD R2, R6, 0x1, -R2 ;  /* 0x0000000106027824 */ /* 0x000fe400078e0a02 */
[----:B------:R1:W-:Y:S01]  /*1070*/  STL [R1+0x8], R7 ;  /* 0x0000080701007387 */ /* 0x0003e20000100800 */
[----:B------:R-:W-:Y:S02]  /*1080*/  VIADD R6, R10, 0x40 ;  /* 0x000000400a067836 */ /* 0x000fe40000000000 */
[----:B------:R-:W-:Y:S02]  /*1090*/  IMAD.IADD R0, R13, 0x1, R0 ;  /* 0x000000010d007824 */ /* 0x000fe400078e0200 */
[C---:B0-----:R-:W-:Y:S02]  /*10a0*/  VIADD R5, R4.reuse, 0x20 ;  /* 0x0000002004057836 */ /* 0x041fe40000000000 */
[----:B------:R-:W-:-:S02]  /*10b0*/  VIADD R4, R4, 0x40 ;  /* 0x0000004004047836 */ /* 0x000fc40000000000 */
[----:B-1----:R-:W-:Y:S01]  /*10c0*/  VIADD R7, R10, 0x38 ;  /* 0x000000380a077836 */ /* 0x002fe20000000000 */
[----:B------:R0:W-:Y:S04]  /*10d0*/  STL [R1+0x54], R5 ;  /* 0x0000540501007387 */ /* 0x0001e80000100800 */
[----:B------:R1:W-:Y:S01]  /*10e0*/  STL [R1+0x60], R4 ;  /* 0x0000600401007387 */ /* 0x0003e20000100800 */
[----:B0-----:R-:W-:Y:S02]  /*10f0*/  SHF.R.S32.HI R5, RZ, 0x1f, R5 ;  /* 0x0000001fff057819 */ /* 0x001fe40000011405 */
[----:B-1----:R-:W-:-:S03]  /*1100*/  SHF.R.S32.HI R4, RZ, 0x1f, R4 ;  /* 0x0000001fff047819 */ /* 0x002fc60000011404 */
[----:B------:R0:W-:Y:S04]  /*1110*/  STL [R1+0xb4], R5 ;  /* 0x0000b40501007387 */ /* 0x0001e80000100800 */
[----:B------:R1:W-:Y:S04]  /*1120*/  STL [R1+0xb0], R4 ;  /* 0x0000b00401007387 */ /* 0x0003e80000100800 */
[----:B------:R-:W-:Y:S01]  /*1130*/  STL [R1+0x44], R10 ;  /* 0x0000440a01007387 */ /* 0x000fe20000100800 */
[----:B0-----:R-:W-:-:S03]  /*1140*/  VIADD R5, R10, 0x48 ;  /* 0x000000480a057836 */ /* 0x001fc60000000000 */
[----:B------:R0:W-:Y:S01]  /*1150*/  STL [R1+0x2c], R0 ;  /* 0x00002c0001007387 */ /* 0x0001e20000100800 */
[C---:B-1----:R-:W-:Y:S02]  /*1160*/  VIADD R4, R10.reuse, 0x50 ;  /* 0x000000500a047836 */ /* 0x042fe40000000000 */
[----:B0-----:R-:W-:-:S05]  /*1170*/  VIADD R0, R10, 0x20 ;  /* 0x000000200a007836 */ /* 0x001fca0000000000 */
[----:B------:R0:W-:Y:S04]  /*1180*/  STL [R1+0x5c], R0 ;  /* 0x00005c0001007387 */ /* 0x0001e80000100800 */
[----:B------:R1:W-:Y:S04]  /*1190*/  STL [R1+0x7c], R9 ;  /* 0x00007c0901007387 */ /* 0x0003e80000100800 */
[----:B------:R2:W-:Y:S01]  /*11a0*/  STL [R1+0x78], R8 ;  /* 0x0000780801007387 */ /* 0x0005e20000100800 */
[----:B0-----:R-:W-:Y:S01]  /*11b0*/  VIADD R0, R10, 0x58 ;  /* 0x000000580a007836 */ /* 0x001fe20000000000 */
[----:B------:R-:W-:-:S02]  /*11c0*/  SHF.R.S32.HI R10, RZ, 0x1f, R9 ;  /* 0x0000001fff0a7819 */ /* 0x000fc40000011409 */
[----:B------:R0:W-:Y:S01]  /*11d0*/  STL [R1+0x74], R7 ;  /* 0x0000740701007387 */ /* 0x0001e20000100800 */
[----:B-1----:R-:W-:-:S03]  /*11e0*/  SHF.R.S32.HI R9, RZ, 0x1f, R8 ;  /* 0x0000001fff097819 */ /* 0x002fc60000011408 */
[----:B------:R1:W-:Y:S01]  /*11f0*/  STL [R1+0x70], R6 ;  /* 0x0000700601007387 */ /* 0x0003e20000100800 */
[----:B--2---:R-:W-:-:S03]  /*1200*/  SHF.R.S32.HI R8, RZ, 0x1f, R7 ;  /* 0x0000001fff087819 */ /* 0x004fc60000011407 */
[----:B------:R2:W-:Y:S01]  /*1210*/  STL [R1+0x6c], R5 ;  /* 0x00006c0501007387 */ /* 0x0005e20000100800 */
[----:B0-----:R-:W-:-:S03]  /*1220*/  SHF.R.S32.HI R7, RZ, 0x1f, R6 ;  /* 0x0000001fff077819 */ /* 0x001fc60000011406 */
[----:B------:R-:W-:Y:S01]  /*1230*/  STL [R1+0x98], R10 ;  /* 0x0000980a01007387 */ /* 0x000fe20000100800 */
[----:B-1----:R-:W-:-:S03]  /*1240*/  SHF.R.S32.HI R6, RZ, 0x1f, R5 ;  /* 0x0000001fff067819 */ /* 0x002fc60000011405 */
[----:B------:R0:W-:Y:S01]  /*1250*/  STL [R1+0x68], R4 ;  /* 0x0000680401007387 */ /* 0x0001e20000100800 */
[----:B--2---:R-:W-:-:S03]  /*1260*/  SHF.R.S32.HI R5, RZ, 0x1f, R4 ;  /* 0x0000001fff057819 */ /* 0x004fc60000011404 */
[----:B------:R-:W-:Y:S04]  /*1270*/  STL [R1+0x94], R9 ;  /* 0x0000940901007387 */ /* 0x000fe80000100800 */
[----:B------:R1:W-:Y:S01]  /*1280*/  STL [R1+0x64], R0 ;  /* 0x0000640001007387 */ /* 0x0003e20000100800 */
[----:B0-----:R-:W-:-:S03]  /*1290*/  SHF.R.S32.HI R4, RZ, 0x1f, R0 ;  /* 0x0000001fff047819 */ /* 0x001fc60000011400 */
[----:B------:R0:W-:Y:S04]  /*12a0*/  STL [R1+0x90], R8 ;  /* 0x0000900801007387 */ /* 0x0001e80000100800 */
[----:B------:R0:W-:Y:S01]  /*12b0*/  STL [R1+0x8c], R7 ;  /* 0x00008c0701007387 */ /* 0x0001e20000100800 */
[----:B-1----:R-:W-:-:S03]  /*12c0*/  IMAD R0, R2, 0x8, R3 ;  /* 0x0000000802007824 */ /* 0x002fc600078e0203 */
[----:B------:R0:W-:Y:S04]  /*12d0*/  STL [R1+0x88], R6 ;  /* 0x0000880601007387 */ /* 0x0001e80000100800 */
[----:B------:R0:W-:Y:S04]  /*12e0*/  STL [R1+0x84], R5 ;  /* 0x0000840501007387 */ /* 0x0001e80000100800 */
[----:B------:R0:W-:Y:S04]  /*12f0*/  STL [R1+0xa8], R0 ;  /* 0x0000a80001007387 */ /* 0x0001e80000100800 */
[----:B------:R0:W-:Y:S02]  /*1300*/  STL [R1+0x80], R4 ;  /* 0x0000800401007387 */ /* 0x0001e40000100800 */
.L_x_11496:
[----:B012-4-:R-:W1:Y:S01]  /*1310*/  LDC.64 R2, c[0x0][0xc88] ;  /* 0x00032200ff027b82 */ /* 0x017e620000000a00 */
[----:B------:R-:W-:Y:S01]  /*1320*/  ULDC.64 UR4, c[0x0][0xa28] ;  /* 0x00028a0000047ab9 */ /* 0x000fe20000000a00 */
[----:B------:R-:W-:Y:S01]  /*1330*/  ULDC.64 UR8, c[0x0][0xa18] ;  /* 0x0002860000087ab9 */ /* 0x000fe20000000a00 */
[----:B------:R-:W-:Y:S01]  /*1340*/  ULDC.64 UR6, c[0x0][0xa08] ;  /* 0x0002820000067ab9 */ /* 0x000fe20000000a00 */
[----:B-1----:R-:W-:-:S05]  /*1350*/  IMAD.WIDE R2, R31, 0x4, R2 ;  /* 0x000000041f027825 */ /* 0x002fca00078e0202 */
[----:B------:R-:W2:Y:S01]  /*1360*/  LDG.E R33, desc[UR42][R2.64] ;  /* 0x0000002a02217981 */ /* 0x000ea2000c1e1900 */
[----:B------:R-:W-:Y:S01]  /*1370*/  ISETP.NE.U32.AND P2, PT, RZ, UR4, PT ;  /* 0x00000004ff007c0c */ /* 0x000fe2000bf45070 */
[----:B0--3--:R-:W-:Y:S01]  /*1380*/  IMAD.MOV.U32 R8, RZ, RZ, RZ ;  /* 0x000000ffff087224 */ /* 0x009fe200078e00ff */
[----:B------:R-:W-:Y:S01]  /*1390*/  ISETP.NE.U32.AND P1, PT, RZ, UR8, PT ;  /* 0x00000008ff007c0c */ /* 0x000fe2000bf25070 */
[----:B------:R-:W-:Y:S01]  /*13a0*/  IMAD.MOV.U32 R66, RZ, RZ, RZ ;  /* 0x000000ffff427224 */ /* 0x000fe200078e00ff */
[----:B------:R-:W-:Y:S02]  /*13b0*/  ISETP.NE.AND.EX P2, PT, RZ, UR5, PT, P2 ;  /* 0x00000005ff007c0c */ /* 0x000fe4000bf45320 */
[----:B------:R-:W-:Y:S02]  /*13c0*/  ISETP.NE.AND.EX P1, PT, RZ, UR9, PT, P1 ;  /* 0x00000009ff007c0c */ /* 0x000fe4000bf25310 */
[----:B------:R-:W-:-:S04]  /*13d0*/  ISETP.NE.U32.AND P0, PT, RZ, UR6, PT ;  /* 0x00000006ff007c0c */ /* 0x000fc8000bf05070 */
[----:B------:R-:W-:Y:S02]  /*13e0*/  ISETP.NE.AND.EX P0, PT, RZ, UR7, PT, P0 ;  /* 0x00000007ff007c0c */ /* 0x000fe4000bf05300 */
[----:B--2---:R-:W-:Y:S01]  /*13f0*/  SHF.R.S32.HI R0, RZ, 0x1f, R33 ;  /* 0x0000001fff007819 */ /* 0x004fe20000011421 */
[----:B------:R-:W-:Y:S02]  /*1400*/  STL [R1+0x30], R33 ;  /* 0x0000302101007387 */ /* 0x000fe40000100800 */
[C---:B------:R-:W-:Y:S02]  /*1410*/  @P2 LEA R2, P3, R33.reuse, UR4, 0x2 ;  /* 0x0000000421022c11 */ /* 0x040fe4000f8610ff */
[C---:B-----5:R-:W-:Y:S01]  /*1420*/  SHF.L.U32 R35, R33.reuse, 0x2, RZ ;  /* 0x0000000221237819 */ /* 0x060fe200000006ff */
[----:B------:R0:W-:Y:S01]  /*1430*/  STL [R1+0x4c], R0 ;  /* 0x00004c0001007387 */ /* 0x0001e20000100800 */
[C-C-:B------:R-:W-:Y:S01]  /*1440*/  @P2 LEA.HI.X R3, R33.reuse, UR5, R0.reuse, 0x2, P3 ;  /* 0x0000000521032c11 */ /* 0x140fe200098f1400 */
[----:B------:R-:W-:Y:S01]  /*1450*/  ULDC UR4, c[0x0][0x288] ;  /* 0x0000a20000047ab9 */ /* 0x000fe20000000800 */
[----:B------:R-:W-:Y:S01]  /*1460*/  SHF.L.U64.HI R34, R33, 0x2, R0 ;  /* 0x0000000221227819 */ /* 0x000fe20000010200 */
[----:B------:R1:W-:Y:S01]  /*1470*/  STL [R1+0x3c], R35 ;  /* 0x00003c2301007387 */ /* 0x0003e20000100800 */
[----:B------:R-:W-:-:S03]  /*1480*/  IADD3 R6, P4, R35, UR6, RZ ;  /* 0x0000000623067c10 */ /* 0x000fc6000ff9e0ff */
[----:B------:R2:W5:Y:S01]  /*1490*/  @P2 LDG.E R8, desc[UR42][R2.64] ;  /* 0x0000002a02082981 */ /* 0x000562000c1e1900 */
[----:B------:R-:W-:Y:S01]  /*14a0*/  @P1 IADD3 R4, P2, R35, UR8, RZ ;  /* 0x0000000823041c10 */ /* 0x000fe2000ff5e0ff */
[----:B------:R-:W-:Y:S01]  /*14b0*/  IMAD.U32 R24, RZ, RZ, UR4 ;  /* 0x00000004ff187e24 */ /* 0x000fe2000f8e00ff */
[C---:B------:R-:W-:Y:S01]  /*14c0*/  IADD3.X R7, R34.reuse, UR7, RZ, P4, !PT ;  /* 0x0000000722077c10 */ /* 0x040fe2000a7fe4ff */
[----:B------:R1:W-:Y:S01]  /*14d0*/  STL [R1+0x40], R34 ;  /* 0x0000402201007387 */ /* 0x0003e20000100800 */
[----:B------:R-:W-:Y:S01]  /*14e0*/  @P1 IADD3.X R5, R34, UR9, RZ, P2, !PT ;  /* 0x0000000922051c10 */ /* 0x000fe200097fe4ff */
[----:B------:R-:W-:Y:S01]  /*14f0*/  ULDC.64 UR4, c[0x0][0x418] ;  /* 0x0001060000047ab9 */ /* 0x000fe20000000a00 */
[----:B------:R-:W-:Y:S01]  /*1500*/  ULDC.64 UR8, c[0x0][0xa20] ;  /* 0x0002880000087ab9 */ /* 0x000fe20000000a00 */
[----:B------:R1:W5:Y:S04]  /*1510*/  @P0 LDG.E R66, desc[UR42][R6.64] ;  /* 0x0000002a06420981 */ /* 0x000368000c1e1900 */
[----:B------:R1:W5:Y:S04]  /*1520*/  @P1 LDG.E R24, desc[UR42][R4.64] ;  /* 0x0000002a04181981 */ /* 0x000368000c1e1900 */
[----:B------:R1:W-:Y:S01]  /*1530*/  STL [R1+0x50], R29 ;  /* 0x0000501d01007387 */ /* 0x0003e20000100800 */
[----:B------:R-:W-:Y:S01]  /*1540*/  UISETP.NE.U32.AND UP0, UPT, UR4, URZ, UPT ;  /* 0x0000003f0400728c */ /* 0x000fe2000bf05070 */
[----:B--2---:R-:W-:-:S02]  /*1550*/  LOP3.LUT R2, R30, 0xff000000, RZ, 0xc0, !PT ;  /* 0xff0000001e027812 */ /* 0x004fc400078ec0ff */
[----:B------:R-:W-:Y:S01]  /*1560*/  ULDC UR4, c[0x0][0x424] ;  /* 0x0001090000047ab9 */ /* 0x000fe20000000800 */
[----:B------:R-:W-:Y:S01]  /*1570*/  UISETP.NE.AND.EX UP0, UPT, UR5, URZ, UPT, UP0 ;  /* 0x0000003f0500728c */ /* 0x000fe2000bf05300 */
[----:B------:R-:W-:Y:S02]  /*1580*/  ISETP.NE.U32.AND P2, PT, RZ, UR8, PT ;  /* 0x00000008ff007c0c */ /* 0x000fe4000bf45070 */
[----:B------:R-:W-:Y:S01]  /*1590*/  ULDC UR5, c[0x0][0x2f0] ;  /* 0x0000bc0000057ab9 */ /* 0x000fe20000000800 */
[----:B------:R-:W-:Y:S01]  /*15a0*/  USEL UR4, UR4, 0x1, UP0 ;  /* 0x0000000104047887 */ /* 0x000fe20008000000 */
[----:B0-----:R-:W-:Y:S02]  /*15b0*/  LOP3.LUT R0, R30, 0xff0000, RZ, 0xc0, !PT ;  /* 0x00ff00001e007812 */ /* 0x001fe400078ec0ff */
[----:B------:R-:W-:Y:S01]  /*15c0*/  SHF.R.U32.HI R3, RZ, 0x8, R2 ;  /* 0x00000008ff037819 */ /* 0x000fe20000011602 */
[----:B------:R-:W-:Y:S01]  /*15d0*/  UIMAD UR4, UR4, UR5, URZ ;  /* 0x00000005040472a4 */ /* 0x000fe2000f8e023f */
[----:B------:R-:W-:-:S02]  /*15e0*/  ISETP.NE.AND.EX P2, PT, RZ, UR9, PT, P2 ;  /* 0x00000009ff007c0c */ /* 0x000fc4000bf45320 */
[----:B------:R-:W-:Y:S01]  /*15f0*/  ULDC UR5, c[0x0][0x348] ;  /* 0x0000d20000057ab9 */ /* 0x000fe20000000800 */
[----:B------:R-:W-:Y:S02]  /*1600*/  LEA.HI R9, R0, R3, RZ, 0x10 ;  /* 0x0000000300097211 */ /* 0x000fe400078f80ff */
[----:B------:R-:W-:Y:S01]  /*1610*/  LOP3.LUT R22, R30, 0xffff, RZ, 0xc0, !PT ;  /* 0x0000ffff1e167812 */ /* 0x000fe200078ec0ff */
[----:B-1----:R-:W-:Y:S07]  /*1620*/  @P1 BRA `(.L_x_11370) ;  /* 0x0000000000241947 */ /* 0x002fee0003800000 */
        /* <DEDUP_REMOVED lines=9> */
.L_x_11370:
[----:B------:R-:W-:Y:S02]  /*16c0*/  IMAD.U32 R28, RZ, RZ, UR5 ;  /* 0x00000005ff1c7e24 */ /* 0x000fe4000f8e00ff */
[----:B------:R-:W-:Y:S01]  /*16d0*/  IMAD.U32 R31, RZ, RZ, UR4 ;  /* 0x00000004ff1f7e24 */ /* 0x000fe2000f8e00ff */
[----:B------:R-:W-:Y:S06]  /*16e0*/  @!P2 BRA `(.L_x_11371) ;  /* 0x000000000010a947 */ /* 0x000fec0003800000 */
[----:B------:R-:W-:-:S04]  /*16f0*/  IADD3 R2, P0, R35, UR8, RZ ;  /* 0x0000000823027c10 */ /* 0x000fc8000ff1e0ff */
[----:B------:R-:W-:-:S05]  /*1700*/  IADD3.X R3, R34, UR9, RZ, P0, !PT ;  /* 0x0000000922037c10 */ /* 0x000fca00087fe4ff */
[----:B------:R0:W5:Y:S01]  /*1710*/  LDG.E R31, desc[UR42][R2.64] ;  /* 0x0000002a021f7981 */ /* 0x000162000c1e1900 */
[----:B------:R-:W-:Y:S05]  /*1720*/  BRA `(.L_x_11372) ;  /* 0x0000000000107947 */ /* 0x000fea0003800000 */
.L_x_11371:
[----:B------:R-:W-:Y:S05]  /*1730*/  @!P0 BRA `(.L_x_11372) ;  /* 0x00000000000c8947 */ /* 0x000fea0003800000 */
[----:B------:R-:W2:Y:S04]  /*1740*/  LDG.E R0, desc[UR42][R6.64] ;  /* 0x0000002a06007981 */ /* 0x000ea8000c1e1900 */
[----:B------:R-:W2:Y:S02]  /*1750*/  LDG.E R31, desc[UR42][R6.64+0x4] ;  /* 0x0000042a061f7981 */ /* 0x000ea4000c1e1900 */
[----:B--2---:R-:W-:-:S07]  /*1760*/  IMAD.IADD R31, R31, 0x1, -R0 ;  /* 0x000000011f1f7824 */ /* 0x004fce00078e0a00 */
.L_x_11372:
[----:B------:R-:W-:Y:S01]  /*1770*/  ULDC.64 UR4, c[0x0][0xa10] ;  /* 0x0002840000047ab9 */ /* 0x000fe20000000a00 */
[----:B------:R-:W2:Y:S01]  /*1780*/  LDL.LU R30, [R1+0x24] ;  /* 0x00002400011e7983 */ /* 0x000ea20000300800 */
[----:B------:R-:W-:-:S04]  /*1790*/  ISETP.NE.U32.AND P0, PT, RZ, UR4, PT ;  /* 0x00000004ff007c0c */ /* 0x000fc8000bf05070 */
[----:B------:R-:W-:Y:S01]  /*17a0*/  ISETP.NE.AND.EX P0, PT, RZ, UR5, PT, P0 ;  /* 0x00000005ff007c0c */ /* 0x000fe2000bf05300 */
[----:B------:R-:W-:Y:S02]  /*17b0*/  ULDC.64 UR4, c[0x0][0xa30] ;  /* 0x00028c0000047ab9 */ /* 0x000fe40000000a00 */
[----:B------:R-:W-:-:S10]  /*17c0*/  ISETP.NE.U32.AND P1, PT, RZ, UR4, PT ;  /* 0x00000004ff007c0c */ /* 0x000fd4000bf25070 */
[----:B0-----:R-:W0:Y:S02]  /*17d0*/  @P0 LDC.64 R2, c[0x0][0xa10] ;  /* 0x00028400ff020b82 */ /* 0x001e240000000a00 */
[----:B0-----:R-:W-:-:S05]  /*17e0*/  @P0 IMAD.WIDE R2, R33, 0x4, R2 ;  /* 0x0000000421020825 */ /* 0x001fca00078e0202 */
[----:B------:R-:W3:Y:S04]  /*17f0*/  @P0 LDG.E R0, desc[UR42][R2.64] ;  /* 0x0000002a02000981 */ /* 0x000ee8000c1e1900 */
[----:B------:R-:W3:Y:S01]  /*1800*/  @P0 LDG.E R7, desc[UR42][R2.64+0x4] ;  /* 0x0000042a02070981 */ /* 0x000ee2000c1e1900 */
[----:B------:R-:W-:Y:S01]  /*1810*/  ISETP.NE.AND.EX P1, PT, RZ, UR5, PT, P1 ;  /* 0x00000005ff007c0c */ /* 0x000fe2000bf25310 */
[----:B-----5:R-:W-:-:S12]  /*1820*/  IMAD.MOV.U32 R25, RZ, RZ, R31 ;  /* 0x000000ffff197224 */ /* 0x020fd800078e001f */
[----:B------:R-:W-:-:S04]  /*1830*/  @P1 IADD3 R4, P2, R35, UR4, RZ ;  /* 0x0000000423041c10 */ /* 0x000fc8000ff5e0ff */
[----:B------:R-:W-:-:S05]  /*1840*/  @P1 IADD3.X R5, R34, UR5, RZ, P2, !PT ;  /* 0x0000000522051c10 */ /* 0x000fca00097fe4ff */
[----:B------:R0:W5:Y:S01]  /*1850*/  @P1 LDG.E R25, desc[UR42][R4.64] ;  /* 0x0000002a04191981 */ /* 0x000162000c1e1900 */
[----:B------:R-:W-:Y:S01]  /*1860*/  IMAD.IADD R11, R31, 0x1, -R8 ;  /* 0x000000011f0b7824 */ /* 0x000fe200078e0a08 */
[----:B------:R-:W-:Y:S01]  /*1870*/  LOP3.LUT R12, R9, 0xff, RZ, 0xc0, !PT ;  /* 0x000000ff090c7812 */ /* 0x000fe200078ec0ff */
[----:B------:R-:W-:Y:S01]  /*1880*/  BSSY B0, `(.L_x_11373) ;  /* 0x000002d000007945 */ /* 0x000fe20003800000 */
[----:B------:R-:W-:-:S03]  /*1890*/  SHF.R.U32.HI R6, RZ, 0x10, R9 ;  /* 0x00000010ff067819 */ /* 0x000fc60000011609 */
[----:B------:R0:W-:Y:S04]  /*18a0*/  STL [R1+0x58], R12 ;  /* 0x0000580c01007387 */ /* 0x0001e80000100800 */
[----:B------:R0:W-:Y:S01]  /*18b0*/  STL [R1+0x38], R6 ;  /* 0x0000380601007387 */ /* 0x0001e20000100800 */
[----:B--2---:R-:W-:Y:S01]  /*18c0*/  LOP3.LUT R30, R30, 0xfffffffb, RZ, 0xc0, !PT ;  /* 0xfffffffb1e1e7812 */ /* 0x004fe200078ec0ff */
[----:B---3--:R-:W-:-:S05]  /*18d0*/  @P0 IMAD.IADD R28, R7, 0x1, -R0 ;  /* 0x00000001071c0824 */ /* 0x008fca00078e0a00 */
[----:B------:R-:W-:-:S04]  /*18e0*/  IADD3 R88, R11, R28, RZ ;  /* 0x0000001c0b587210 */ /* 0x000fc80007ffe0ff */
[C---:B------:R-:W-:Y:S01]  /*18f0*/  ISETP.GE.AND P3, PT, R88.reuse, 0x1, PT ;  /* 0x000000015800780c */ /* 0x040fe20003f66270 */
[----:B------:R-:W-:-:S05]  /*1900*/  VIADD R0, R88, 0x7f ;  /* 0x0000007f58007836 */ /* 0x000fca0000000000 */
[----:B------:R-:W-:-:S04]  /*1910*/  SHF.R.S32.HI R3, RZ, 0x1f, R0 ;  /* 0x0000001fff037819 */ /* 0x000fc80000011400 */
[----:B------:R-:W-:Y:S01]  /*1920*/  LEA.HI R2, R3, R0, RZ, 0x7 ;  /* 0x0000000003027211 */ /* 0x000fe200078f38ff */
[----:B------:R-:W-:Y:S02]  /*1930*/  IMAD.MOV.U32 R3, RZ, RZ, RZ ;  /* 0x000000ffff037224 */ /* 0x000fe400078e00ff */
[----:B------:R-:W-:Y:S02]  /*1940*/  @P3 LOP3.LUT R30, R30, 0x4, RZ, 0xfc, !PT ;  /* 0x000000041e1e3812 */ /* 0x000fe400078efcff */
[----:B------:R-:W-:-:S03]  /*1950*/  SHF.R.S32.HI R2, RZ, 0x7, R2 ;  /* 0x00000007ff027819 */ /* 0x000fc60000011402 */
        /* <DEDUP_REMOVED lines=28> */
[----:B------:R-:W-:-:S05]  /*1b20*/  IMAD.MOV.U32 R3, RZ, RZ, R5 ;  /* 0x000000ffff037224 */ /* 0x000fca00078e0005 */
[----:B------:R-:W-:Y:S02]  /*1b30*/  @!P2 IADD3 R3, -R3, RZ, RZ ;  /* 0x000000ff0303a210 */ /* 0x000fe40007ffe1ff */
[----:B------:R-:W-:-:S07]  /*1b40*/  @!P1 LOP3.LUT R3, RZ, R9, RZ, 0x33, !PT ;  /* 0x00000009ff039212 */ /* 0x000fce00078e33ff */
.L_x_11374:
[----:B------:R-:W-:Y:S05]  /*1b50*/  BSYNC B0 ;  /* 0x0000000000007941 */ /* 0x000fea0003800000 */
.L_x_11373:
[----:B------:R-:W-:Y:S01]  /*1b60*/  IMAD R0, R12, R3, RZ ;  /* 0x000000030c007224 */ /* 0x000fe200078e02ff */
[----:B------:R-:W-:-:S04]  /*1b70*/  PLOP3.LUT P2, PT, PT, PT, PT, 0x80, 0x0 ;  /* 0x000000000000781c */ /* 0x000fc80003f4f070 */
        /* <DEDUP_REMOVED lines=11> */
[----:B------:R-:W-:-:S04]  /*1c30*/  @P0 SHF.R.S32.HI R26, RZ, 0x7, R0 ;  /* 0x00000007ff1a0819 */ /* 0x000fc80000011400 */
        /* <DEDUP_REMOVED lines=9> */
[----:B0-----:R-:W-:Y:S01]  /*1cd0*/  IMAD.U32 R4, RZ, RZ, UR4 ;  /* 0x00000004ff047e24 */ /* 0x001fe2000f8e00ff */
        /* <DEDUP_REMOVED lines=12> */
.L_x_11377:
[----:B------:R-:W-:Y:S05]  /*1da0*/  BSYNC B6 ;  /* 0x0000000000067941 */ /* 0x000fea0003800000 */
.L_x_11376:
        /* <DEDUP_REMOVED lines=20> */
.L_x_11379:
[----:B------:R-:W-:Y:S05]  /*1ef0*/  BSYNC B6 ;  /* 0x0000000000067941 */ /* 0x000fea0003800000 */
.L_x_11378:
[----:B------:R-:W2:Y:S01]  /*1f00*/  LDL R11, [R1+0x4] ;  /* 0x00000400010b7983 */ /* 0x000ea20000100800 */
[----:B------:R-:W-:Y:S01]  /*1f10*/  ULDC.64 UR4, c[0x0][0x9f8] ;  /* 0x00027e0000047ab9 */ /* 0x000fe20000000a00 */
[----:B------:R-:W-:Y:S01]  /*1f20*/  IMAD.MOV.U32 R68, RZ, RZ, R33 ;  /* 0x000000ffff447224 */ /* 0x000fe200078e0021 */
[----:B------:R-:W-:Y:S01]  /*1f30*/  ISETP.NE.U32.AND P0, PT, RZ, UR4, PT ;  /* 0x00000004ff007c0c */ /* 0x000fe2000bf05070 */
[----:B------:R-:W3:Y:S01]  /*1f40*/  LDL R8, [R1+0xa0] ;  /* 0x0000a00001087983 */ /* 0x000ee20000100800 */
[----:B------:R-:W1:Y:S01]  /*1f50*/  LDC.64 R60, c[0x0][0x3f8] ;  /* 0x0000fe00ff3c7b82 */ /* 0x000e620000000a00 */
[----:B------:R-:W-:Y:S01]  /*1f60*/  IMAD.MOV.U32 R32, RZ, RZ, R30 ;  /* 0x000000ffff207224 */ /* 0x000fe200078e001e */
[----:B------:R-:W-:Y:S01]  /*1f70*/  ISETP.NE.AND.EX P0, PT, RZ, UR5, PT, P0 ;  /* 0x00000005ff007c0c */ /* 0x000fe2000bf05300 */
[----:B------:R-:W4:Y:S05]  /*1f80*/  LDL R10, [R1+0x1c] ;  /* 0x00001c00010a7983 */ /* 0x000f2a0000100800 */
[----:B------:R-:W1:Y:S07]  /*1f90*/  LDC R55, c[0x0][0x3f4] ;  /* 0x0000fd00ff377b82 */ /* 0x000e6e0000000800 */
[----:B0-----:R-:W-:Y:S01]  /*1fa0*/  @P0 IADD3 R4, P1, R35, UR4, RZ ;  /* 0x0000000423040c10 */ /* 0x001fe2000ff3e0ff */
[----:B------:R-:W-:Y:S01]  /*1fb0*/  VIADD R67, R16, 0x20 ;  /* 0x0000002010437836 */ /* 0x000fe20000000000 */
[----:B------:R-:W0:Y:S01]  /*1fc0*/  LDC.64 R58, c[0x0][0x408] ;  /* 0x00010200ff3a7b82 */ /* 0x000e220000000a00 */
[----:B------:R-:W-:Y:S01]  /*1fd0*/  ULDC UR4, c[0x0][0x2f4] ;  /* 0x0000bd0000047ab9 */ /* 0x000fe20000000800 */
[----:B------:R-:W-:-:S05]  /*1fe0*/  @P0 IADD3.X R5, R34, UR5, RZ, P1, !PT ;  /* 0x0000000522050c10 */ /* 0x000fca0008ffe4ff */
[----:B------:R1:W4:Y:S01]  /*1ff0*/  @P0 LDG.E R68, desc[UR42][R4.64] ;  /* 0x0000002a04440981 */ /* 0x000322000c1e1900 */
[----:B------:R-:W-:-:S04]  /*2000*/  ISETP.GE.AND P1, PT, R67, UR4, PT ;  /* 0x0000000443007c0c */ /* 0x000fc8000bf26270 */
[----:B------:R-:W-:Y:S02]  /*2010*/  SEL R3, RZ, 0xffffffff, P1 ;  /* 0xffffffffff037807 */ /* 0x000fe40000800000 */
[----:B------:R-:W-:-:S03]  /*2020*/  ISETP.GE.AND P0, PT, R16, UR4, PT ;  /* 0x0000000410007c0c */ /* 0x000fc6000bf06270 */
[----:B-1----:R-:W-:Y:S01]  /*2030*/  IMAD.SHL.U32 R5, R3, 0x2, RZ ;  /* 0x0000000203057824 */ /* 0x002fe200078e00ff */
[----:B------:R-:W-:Y:S02]  /*2040*/  SHF.R.S32.HI R3, RZ, 0x1f, R155 ;  /* 0x0000001fff037819 */ /* 0x000fe4000001149b */
[----:B------:R-:W-:Y:S02]  /*2050*/  SEL R0, RZ, 0x1, P0 ;  /* 0x00000001ff007807 */ /* 0x000fe40000000000 */
[----:B------:R-:W-:Y:S01]  /*2060*/  SHF.R.S32.HI R153, RZ, 0x1f, R152 ;  /* 0x0000001fff997819 */ /* 0x000fe20000011498 */
[-C--:B------:R-:W-:Y:S01]  /*2070*/  IMAD R4, R3, R60.reuse, RZ ;  /* 0x0000003c03047224 */ /* 0x080fe200078e02ff */
[----:B------:R-:W-:Y:S02]  /*2080*/  SHF.R.S32.HI R17, RZ, 0x1f, R16 ;  /* 0x0000001fff117819 */ /* 0x000fe40000011410 */
[----:B------:R-:W-:Y:S02]  /*2090*/  ISETP.GE.AND P2, PT, R67, R55, PT ;  /* 0x000000374300720c */ /* 0x000fe40003f46270 */
[----:B------:R-:W-:Y:S01]  /*20a0*/  LOP3.LUT R0, R5, 0x2, R0, 0xe2, !PT ;  /* 0x0000000205007812 */ /* 0x000fe200078ee200 */
[C---:B------:R-:W-:Y:S01]  /*20b0*/  IMAD R5, R155.reuse, R61, R4 ;  /* 0x0000003d9b057224 */ /* 0x040fe200078e0204 */
[----:B------:R-:W-:Y:S01]  /*20c0*/  ISETP.GE.AND P0, PT, R16, R55, PT ;  /* 0x000000371000720c */ /* 0x000fe20003f06270 */
[----:B------:R-:W-:Y:S01]  /*20d0*/  IMAD.WIDE.U32 R46, R155, R60, R152 ;  /* 0x0000003c9b2e7225 */ /* 0x000fe200078e0098 */
[----:B------:R-:W-:-:S03]  /*20e0*/  SEL R4, R55, RZ, P2 ;  /* 0x000000ff37047207 */ /* 0x000fc60001000000 */
[----:B------:R-:W-:-:S04]  /*20f0*/  IMAD.WIDE.U32 R44, R155, R60, R16 ;  /* 0x0000003c9b2c7225 */ /* 0x000fc800078e0010 */
[----:B0-----:R-:W-:Y:S01]  /*2100*/  IMAD R6, R3, R58, RZ ;  /* 0x0000003a03067224 */ /* 0x001fe200078e02ff */
[----:B------:R-:W-:Y:S01]  /*2110*/  SEL R3, R55, RZ, P0 ;  /* 0x000000ff37037207 */ /* 0x000fe20000000000 */
[----:B------:R-:W-:Y:S02]  /*2120*/  IMAD.IADD R47, R47, 0x1, R5 ;  /* 0x000000012f2f7824 */ /* 0x000fe400078e0205 */
[----:B------:R-:W-:Y:S01]  /*2130*/  IMAD.IADD R45, R5, 0x1, R45 ;  /* 0x00000001052d7824 */ /* 0x000fe200078e022d */
[----:B------:R-:W-:Y:S01]  /*2140*/  IADD3 R3, R16, R3, RZ ;  /* 0x0000000310037210 */ /* 0x000fe20007ffe0ff */
[----:B------:R-:W-:Y:S02]  /*2150*/  IMAD.IADD R5, R67, 0x1, R4 ;  /* 0x0000000143057824 */ /* 0x000fe400078e0204 */
[----:B------:R-:W-:Y:S01]  /*2160*/  IMAD R9, R155, R59, R6 ;  /* 0x0000003b9b097224 */ /* 0x000fe200078e0206 */
[----:B------:R-:W-:Y:S02]  /*2170*/  SHF.R.S32.HI R4, RZ, 0x1f, R3 ;  /* 0x0000001fff047819 */ /* 0x000fe40000011403 */
[----:B------:R-:W-:-:S02]  /*2180*/  SHF.R.S32.HI R6, RZ, 0x1f, R5 ;  /* 0x0000001fff067819 */ /* 0x000fc40000011405 */
[----:B------:R-:W-:Y:S02]  /*2190*/  LEA.HI R65, R4, R3, RZ, 0x4 ;  /* 0x0000000304417211 */ /* 0x000fe400078f20ff */
[----:B------:R-:W-:Y:S02]  /*21a0*/  LEA.HI R64, R6, R5, RZ, 0x4 ;  /* 0x0000000506407211 */ /* 0x000fe400078f20ff */
[----:B------:R-:W-:Y:S02]  /*21b0*/  LEA.HI R3, R4, R3, RZ, 0x5 ;  /* 0x0000000304037211 */ /* 0x000fe400078f28ff */
[----:B------:R-:W-:-:S03]  /*21c0*/  LEA.HI R5, R6, R5, RZ, 0x5 ;  /* 0x0000000506057211 */ /* 0x000fc600078f28ff */
[----:B------:R-:W-:Y:S02]  /*21d0*/  IMAD.SHL.U32 R4, R3, 0x80, RZ ;  /* 0x0000008003047824 */ /* 0x000fe400078e00ff */
[----:B------:R-:W-:-:S03]  /*21e0*/  IMAD.SHL.U32 R6, R5, 0x80, RZ ;  /* 0x0000008005067824 */ /* 0x000fc600078e00ff */
[----:B------:R-:W-:Y:S02]  /*21f0*/  LOP3.LUT R4, R4, 0xfffff000, RZ, 0xc0, !PT ;  /* 0xfffff00004047812 */ /* 0x000fe400078ec0ff */
[----:B------:R-:W-:Y:S01]  /*2200*/  LOP3.LUT R6, R6, 0xfffff000, RZ, 0xc0, !PT ;  /* 0xfffff00006067812 */ /* 0x000fe200078ec0ff */
[----:B------:R-:W0:Y:S01]  /*2210*/  S2R R33, SR_TID.X ;  /* 0x0000000000217919 */ /* 0x000e220000002100 */
[----:B------:R-:W-:Y:S02]  /*2220*/  ISETP.GE.AND P1, PT, R23, UR4, PT ;  /* 0x0000000417007c0c */ /* 0x000fe4000bf26270 */
[----:B------:R-:W-:-:S04]  /*2230*/  LOP3.LUT R32, R32, 0xfffffffe, RZ, 0xc0, !PT ;  /* 0xfffffffe20207812 */ /* 0x000fc800078ec0ff */
[----:B------:R-:W-:-:S04]  /*2240*/  @P2 LOP3.LUT R32, R32, 0x1, RZ, 0xfc, !PT ;  /* 0x0000000120202812 */ /* 0x000fc800078efcff */
[----:B------:R-:W-:-:S04]  /*2250*/  LOP3.LUT R32, R32, 0xfffffffd, RZ, 0xc0, !PT ;  /* 0xfffffffd20207812 */ /* 0x000fc800078ec0ff */
[----:B------:R-:W-:-:S05]  /*2260*/  @P1 LOP3.LUT R32, R32, 0x2, RZ, 0xfc, !PT ;  /* 0x0000000220201812 */ /* 0x000fca00078efcff */
[----:B------:R1:W-:Y:S01]  /*2270*/  STL [R1+0x24], R32 ;  /* 0x0000242001007387 */ /* 0x0003e20000100800 */
[----:B-----5:R-:W-:Y:S01]  /*2280*/  SHF.R.S32.HI R7, RZ, 0x1f, R25 ;  /* 0x0000001fff077819 */ /* 0x020fe20000011419 */
[----:B------:R-:W-:Y:S02]  /*2290*/  IMAD.IADD R66, R66, 0x1, R31 ;  /* 0x0000000142427824 */ /* 0x000fe400078e021f */
[----:B------:R-:W-:-:S04]  /*22a0*/  IMAD.WIDE.U32 R30, R155, R58, R152 ;  /* 0x0000003a9b1e7225 */ /* 0x000fc800078e0098 */
[----:B------:R-:W-:-:S04]  /*22b0*/  IMAD.WIDE.U32 R20, R155, R58, R16 ;  /* 0x0000003a9b147225 */ /* 0x000fc800078e0010 */
[----:B------:R-:W-:Y:S02]  /*22c0*/  IMAD.IADD R31, R31, 0x1, R9 ;  /* 0x000000011f1f7824 */ /* 0x000fe400078e0209 */
[----:B------:R-:W-:Y:S02]  /*22d0*/  IMAD.IADD R21, R9, 0x1, R21 ;  /* 0x0000000109157824 */ /* 0x000fe400078e0215 */
[----:B------:R-:W-:-:S04]  /*22e0*/  IMAD.WIDE.U32 R46, R25, R60, R46 ;  /* 0x0000003c192e7225 */ /* 0x000fc800078e002e */
[----:B------:R-:W-:Y:S01]  /*22f0*/  IMAD.WIDE.U32 R30, R25, R58, R30 ;  /* 0x0000003a191e7225 */ /* 0x000fe200078e001e */
[----:B------:R-:W-:-:S03]  /*2300*/  LOP3.LUT R54, R0, 0x1, RZ, 0xc0, !PT ;  /* 0x0000000100367812 */ /* 0x000fc600078ec0ff */
[----:B------:R-:W-:Y:S01]  /*2310*/  IMAD.WIDE.U32 R44, R25, R60, R44 ;  /* 0x0000003c192c7225 */ /* 0x000fe200078e002c */
[----:B------:R-:W-:-:S03]  /*2320*/  LOP3.LUT R53, R0, 0x2, RZ, 0xc0, !PT ;  /* 0x0000000200357812 */ /* 0x000fc600078ec0ff */
[----:B------:R-:W-:Y:S01]  /*2330*/  IMAD.WIDE.U32 R20, R25, R58, R20 ;  /* 0x0000003a19147225 */ /* 0x000fe200078e0014 */
[----:B------:R-:W-:-:S03]  /*2340*/  LOP3.LUT R48, R65, 0xfffffff0, RZ, 0xc0, !PT ;  /* 0xfffffff041307812 */ /* 0x000fc600078ec0ff */
[----:B------:R-:W-:Y:S01]  /*2350*/  IMAD.SHL.U32 R55, R55, 0x2, RZ ;  /* 0x0000000237377824 */ /* 0x000fe200078e00ff */
[C---:B--2---:R-:W-:Y:S02]  /*2360*/  LOP3.LUT R3, R11.reuse, 0x10, R65, 0xf8, !PT ;  /* 0x000000100b037812 */ /* 0x044fe400078ef841 */
[----:B------:R-:W-:Y:S02]  /*2370*/  LOP3.LUT R5, R11, 0x10, R64, 0xf8, !PT ;  /* 0x000000100b057812 */ /* 0x000fe400078ef840 */
[-C--:B---3--:R-:W-:Y:S02]  /*2380*/  LOP3.LUT R3, R3, R8.reuse, RZ, 0x3c, !PT ;  /* 0x0000000803037212 */ /* 0x088fe400078e3cff */
[----:B------:R-:W-:Y:S02]  /*2390*/  LOP3.LUT R5, R5, R8, RZ, 0x3c, !PT ;  /* 0x0000000805057212 */ /* 0x000fe400078e3cff */
[--C-:B----4-:R-:W-:Y:S02]  /*23a0*/  IADD3 R63, R3, R4, R10.reuse ;  /* 0x00000004033f7210 */ /* 0x110fe40007ffe00a */
[----:B------:R-:W-:-:S02]  /*23b0*/  IADD3 R62, R5, R6, R10 ;  /* 0x00000006053e7210 */ /* 0x000fc40007ffe00a */
[----:B------:R-:W2:Y:S01]  /*23c0*/  S2R R10, SR_TID.X ;  /* 0x00000000000a7919 */ /* 0x000ea20000002100 */
[C---:B------:R-:W-:Y:S02]  /*23d0*/  IMAD R8, R7.reuse, R60, RZ ;  /* 0x0000003c07087224 */ /* 0x040fe400078e02ff */
[----:B------:R-:W-:Y:S02]  /*23e0*/  IMAD R4, R7, R58, RZ ;  /* 0x0000003a07047224 */ /* 0x000fe400078e02ff */
[C---:B------:R-:W-:Y:S02]  /*23f0*/  IMAD R51, R25.reuse, R61, R8 ;  /* 0x0000003d19337224 */ /* 0x040fe400078e0208 */
[----:B------:R-:W-:Y:S01]  /*2400*/  IMAD R49, R25, R59, R4 ;  /* 0x0000003b19317224 */ /* 0x000fe200078e0204 */
[C---:B------:R-:W-:Y:S01]  /*2410*/  SHF.L.U64.HI R61, R60.reuse, 0x7, R61 ;  /* 0x000000073c3d7819 */ /* 0x040fe2000001023d */
[----:B------:R-:W-:Y:S01]  /*2420*/  IMAD.SHL.U32 R60, R60, 0x80, RZ ;  /* 0x000000803c3c7824 */ /* 0x000fe200078e00ff */
[C---:B------:R-:W-:Y:S01]  /*2430*/  SHF.L.U64.HI R59, R58.reuse, 0x7, R59 ;  /* 0x000000073a3b7819 */ /* 0x040fe2000001023b */
[----:B------:R-:W-:Y:S01]  /*2440*/  IMAD.IADD R50, R31, 0x1, R49 ;  /* 0x000000011f327824 */ /* 0x000fe200078e0231 */
[----:B------:R-:W-:Y:S01]  /*2450*/  IADD3 R52, R47, R51, RZ ;  /* 0x000000332f347210 */ /* 0x000fe20007ffe0ff */
[----:B------:R-:W-:Y:S01]  /*2460*/  IMAD.SHL.U32 R58, R58, 0x80, RZ ;  /* 0x000000803a3a7824 */ /* 0x000fe200078e00ff */
[----:B------:R-:W-:Y:S01]  /*2470*/  LOP3.LUT R3, R64, 0xfffffff0, RZ, 0xc0, !PT ;  /* 0xfffffff040037812 */ /* 0x000fe200078ec0ff */
[----:B--2---:R-:W-:-:S05]  /*2480*/  VIADD R34, R10, 0xffffff80 ;  /* 0xffffff800a227836 */ /* 0x004fca0000000000 */
[----:B------:R-:W-:-:S04]  /*2490*/  LEA.HI R11, R34, R34, RZ, 0x1 ;  /* 0x00000022220b7211 */ /* 0x000fc800078f08ff */
[----:B------:R-:W-:Y:S02]  /*24a0*/  LOP3.LUT R11, R11, 0xfffffffe, RZ, 0xc0, !PT ;  /* 0xfffffffe0b0b7812 */ /* 0x000fe400078ec0ff */
[----:B0-----:R-:W-:-:S03]  /*24b0*/  SHF.R.U32.HI R10, RZ, 0x7, R33 ;  /* 0x00000007ff0a7819 */ /* 0x001fc60000011621 */
[----:B------:R-:W-:Y:S01]  /*24c0*/  IMAD.IADD R11, R34, 0x1, -R11 ;  /* 0x00000001220b7824 */ /* 0x000fe200078e0a0b */
[----:B------:R-:W-:Y:S01]  /*24d0*/  SHF.R.S32.HI R0, RZ, 0x1f, R68 ;  /* 0x0000001fff007819 */ /* 0x000fe20000011444 */
[----:B------:R-:W-:Y:S02]  /*24e0*/  VIADD R56, R10, 0x8 ;  /* 0x000000080a387836 */ /* 0x000fe40000000000 */
[----:B------:R-:W-:Y:S02]  /*24f0*/  IMAD R57, R11, 0xc0, R155 ;  /* 0x000000c00b397824 */ /* 0x000fe400078e029b */
[----:B------:R-:W-:Y:S02]  /*2500*/  IMAD.IADD R51, R51, 0x1, R45 ;  /* 0x0000000133337824 */ /* 0x000fe400078e022d */
[----:B-1----:R-:W-:-:S07]  /*2510*/  IMAD.IADD R49, R49, 0x1, R21 ;  /* 0x0000000131317824 */ /* 0x002fce00078e0215 */
.L_x_11422:
[----:B------:R-:W2:Y:S01]  /*2520*/  LDL R13, [R1+0x2c] ;  /* 0x00002c00010d7983 */ /* 0x000ea20000100800 */
[----:B------:R-:W0:Y:S01]  /*2530*/  LDC R74, c[0x0][0x430] ;  /* 0x00010c00ff4a7b82 */ /* 0x000e220000000800 */
[----:B------:R-:W-:Y:S02]  /*2540*/  VIADD R26, R26, 0xffffffff ;  /* 0xffffffff1a1a7836 */ /* 0x000fe40000000000 */
[----:B------:R-:W-:Y:S02]  /*2550*/  IMAD.MOV.U32 R75, RZ, RZ, RZ ;  /* 0x000000ffff4b7224 */ /* 0x000fe400078e00ff */
[----:B------:R-:W-:-:S03]  /*2560*/  IMAD R5, R26, 0x80, R57 ;  /* 0x000000801a057824 */ /* 0x000fc600078e0239 */
[----:B-1----:R-:W1:Y:S01]  /*2570*/  LDC R77, c[0x0][0x3f4] ;  /* 0x0000fd00ff4d7b82 */ /* 0x002e620000000800 */
[----:B------:R-:W-:Y:S01]  /*2580*/  IMAD.IADD R12, R66, 0x1, R5 ;  /* 0x00000001420c7824 */ /* 0x000fe200078e0205 */
[----:B------:R-:W-:-:S03]  /*2590*/  ISETP.GE.AND P1, PT, R5, R28, PT ;  /* 0x0000001c0500720c */ /* 0x000fc60003f26270 */
[----:B------:R-:W-:Y:S01]  /*25a0*/  IMAD.MOV.U32 R8, RZ, RZ, R12 ;  /* 0x000000ffff087224 */ /* 0x000fe200078e000c */
[----:B------:R-:W-:Y:S02]  /*25b0*/  ISETP.GT.OR P1, PT, R57, 0x7f, P1 ;  /* 0x0000007f3900780c */ /* 0x000fe40000f24670 */
[----:B0-----:R-:W-:-:S11]  /*25c0*/  ISETP.NE.AND P2, PT, R74, 0x1, PT ;  /* 0x000000014a00780c */ /* 0x001fd60003f45270 */
[----:B------:R-:W0:Y:S08]  /*25d0*/  @!P1 LDC.64 R6, c[0x0][0x428] ;  /* 0x00010a00ff069b82 */ /* 0x000e300000000a00 */
[----:B---3--:R-:W3:Y:S08]  /*25e0*/  @!P1 LDC.64 R4, c[0x0][0x418] ;  /* 0x00010600ff049b82 */ /* 0x008ef00000000a00 */
[----:B------:R-:W4:Y:S08]  /*25f0*/  @P2 LDC R9, c[0x0][0x434] ;  /* 0x00010d00ff092b82 */ /* 0x000f300000000800 */
        /* <DEDUP_REMOVED lines=8> */
[----:B---3--:R-:W-:-:S04]  /*2680*/  @!P1 LEA R4, P2, R6, R4, 0x2 ;  /* 0x0000000406049211 */ /* 0x008fc800078410ff */
        /* <DEDUP_REMOVED lines=8> */
[----:B--2---:R-:W-:-:S05]  /*2710*/  IMAD R69, R19, 0x3000, R13 ;  /* 0x0000300013457824 */ /* 0x004fca00078e020d */
        /* <DEDUP_REMOVED lines=41> */
[----:B------:R-:W-:Y:S01]  /*29b0*/  CS2R R38, SRZ ;  /* 0x0000000000267805 */ /* 0x000fe2000001ff00 */
[----:B------:R-:W-:Y:S06]  /*29c0*/  @P3 BRA `(.L_x_11384) ;  /* 0x00000000005c3947 */ /* 0x000fec0003800000 */
        /* <DEDUP_REMOVED lines=23> */
.L_x_11384:
[----:B------:R-:W-:Y:S05]  /*2b40*/  BSYNC B1 ;  /* 0x0000000000017941 */ /* 0x000fea0003800000 */
.L_x_11383:
[----:B------:R-:W-:Y:S01]  /*2b50*/  UISETP.NE.AND UP0, UPT, UR36, 0x3, UPT ;  /* 0x000000032400788c */ /* 0x000fe2000bf05270 */
[----:B-----5:R-:W-:Y:S02]  /*2b60*/  IMAD.MOV.U32 R42, RZ, RZ, R8 ;  /* 0x000000ffff2a7224 */ /* 0x020fe400078e0008 */
[----:B------:R-:W-:Y:S02]  /*2b70*/  IMAD.MOV.U32 R82, RZ, RZ, R36 ;  /* 0x000000ffff527224 */ /* 0x000fe400078e0024 */
[----:B------:R-:W-:Y:S01]  /*2b80*/  IMAD.MOV.U32 R83, RZ, RZ, R40 ;  /* 0x000000ffff537224 */ /* 0x000fe200078e0028 */
[----:B------:R-:W-:Y:S01]  /*2b90*/  PLOP3.LUT P2, PT, PT, PT, UP0, 0x80, 0x0 ;  /* 0x000000000000781c */ /* 0x000fe20003f4f008 */
[----:B------:R-:W-:Y:S02]  /*2ba0*/  IMAD.MOV.U32 R80, RZ, RZ, R32 ;  /* 0x000000ffff507224 */ /* 0x000fe400078e0020 */
[----:B------:R-:W-:Y:S02]  /*2bb0*/  IMAD.MOV.U32 R81, RZ, RZ, R34 ;  /* 0x000000ffff517224 */ /* 0x000fe400078e0022 */
[----:B------:R-:W-:-:S08]  /*2bc0*/  IMAD.MOV.U32 R84, RZ, RZ, R38 ;  /* 0x000000ffff547224 */ /* 0x000fd000078e0026 */
[----:B------:R-:W-:Y:S05]  /*2bd0*/  @!P2 BRA `(.L_x_11385) ;  /* 0x000000000004a947 */ /* 0x000fea0003800000 */
[----:B------:R-:W-:Y:S01]  /*2be0*/  BPT.TRAP 0x1 ;  /* 0x000000040000795c */ /* 0x000fe20000300000 */
.L_x_11385:
[----:B------:R-:W-:Y:S01]  /*2bf0*/  LEA R70, R19, R18, 0x3 ;  /* 0x0000001213467211 */ /* 0x000fe200078e18ff */
[----:B------:R-:W-:Y:S01]  /*2c00*/  BSSY B1, `(.L_x_11386) ;  /* 0x0000004000017945 */ /* 0x000fe20003800000 */
[----:B------:R-:W-:-:S04]  /*2c10*/  SHF.L.U32 R76, R154, 0x1f, RZ ;  /* 0x0000001f9a4c7819 */ /* 0x000fc800000006ff */
[----:B------:R-:W1:Y:S02]  /*2c20*/  SYNCS.PHASECHK.TRANS64.TRYWAIT P4, [R70+URZ+0x19c90], R76 ;  /* 0x019c904c460075a7 */ /* 0x000e64000808017f */
[----:B-1----:R-:W-:Y:S05]  /*2c30*/  @!P4 BRA `(.L_x_11387) ;  /* 0x000001940044c947 */ /* 0x002fea0003800000 */
.L_x_11639:
[----:B------:R-:W-:Y:S05]  /*2c40*/  BSYNC B1 ;  /* 0x0000000000017941 */ /* 0x000fea0003800000 */
.L_x_11386:
[----:B------:R-:W-:-:S03]  /*2c50*/  UMOV UR4, 0xffffffff ;  /* 0xffffffff00047882 */ /* 0x000fc60000000000 */
[----:B------:R-:W-:Y:S05]  /*2c60*/  BRA.DIV UR4, `(.L_x_11388) ;  /* 0x00000196044c7947 */ /* 0x000fea000b800000 */
[----:B------:R2:W3:Y:S04]  /*2c70*/  SHFL.IDX PT, R43, R78, RZ, 0x1e1f ;  /* 0x001e1fff4e2b7589 */ /* 0x0004e800000e0000 */
[----:B------:R2:W4:Y:S02]  /*2c80*/  SHFL.IDX PT, R14, R79, RZ, 0x1e1f ;  /* 0x001e1fff4f0e7589 */ /* 0x00052400000e0000 */
.L_x_11643:
[----:B------:R-:W-:Y:S05]  /*2c90*/  @P3 BRA `(.L_x_11389) ;  /* 0x0000003c00343947 */ /* 0x000fea0003800000 */
[----:B------:R-:W-:Y:S01]  /*2ca0*/  ISETP.NE.AND P3, PT, R54, RZ, PT ;  /* 0x000000ff3600720c */ /* 0x000fe20003f65270 */
[----:B------:R-:W-:-:S12]  /*2cb0*/  BSSY B1, `(.L_x_11390) ;  /* 0x0000076000017945 */ /* 0x000fd80003800000 */
[----:B------:R-:W-:Y:S05]  /*2cc0*/  @!P3 BRA `(.L_x_11391) ;  /* 0x0000000400d0b947 */ /* 0x000fea0003800000 */
[----:B------:R1:W1:Y:S01]  /*2cd0*/  LDS.128 R4, [R69+0x13800] ;  /* 0x0138000045047984 */ /* 0x0002620000000c00 */
[----:B0---4-:R-:W-:Y:S01]  /*2ce0*/  IADD3 R10, P3, R16, R14, RZ ;  /* 0x0000000e100a7210 */ /* 0x011fe20007f7e0ff */
[----:B------:R-:W-:Y:S04]  /*2cf0*/  BSSY B2, `(.L_x_11392) ;  /* 0x0000070000027945 */ /* 0x000fe80003800000 */
[----:B---3--:R-:W-:Y:S01]  /*2d00*/  IMAD.X R11, R43, 0x1, R17, P3 ;  /* 0x000000012b0b7824 */ /* 0x008fe200018e0611 */
[----:B------:R-:W-:-:S13]  /*2d10*/  ISETP.GE.AND P3, PT, R152, R77, PT ;  /* 0x0000004d9800720c */ /* 0x000fda0003f66270 */
[----:B------:R-:W-:Y:S05]  /*2d20*/  @P3 BRA `(.L_x_11393) ;  /* 0x0000000400b03947 */ /* 0x000fea0003800000 */
[--C-:B--2---:R-:W-:Y:S02]  /*2d30*/  SHF.R.U32.HI R79, RZ, 0x10, R41.reuse ;  /* 0x00000010ff4f7819 */ /* 0x104fe40000011629 */
[--C-:B------:R-:W-:Y:S02]  /*2d40*/  SHF.R.U32.HI R78, RZ, 0x8, R41.reuse ;  /* 0x00000008ff4e7819 */ /* 0x100fe40000011629 */
[----:B------:R-:W-:Y:S02]  /*2d50*/  LOP3.LUT R12, R41, 0xff, RZ, 0xc0, !PT ;  /* 0x000000ff290c7812 */ /* 0x000fe400078ec0ff */
[----:B------:R-:W-:Y:S02]  /*2d60*/  SHF.R.U32.HI R41, RZ, 0x18, R41 ;  /* 0x00000018ff297819 */ /* 0x000fe40000011629 */
[----:B------:R-:W-:Y:S02]  /*2d70*/  SHF.R.U32.HI R15, RZ, 0x8, R39 ;  /* 0x00000008ff0f7819 */ /* 0x000fe40000011627 */
[----:B------:R-:W-:-:S02]  /*2d80*/  LOP3.LUT R13, R39, 0xff, RZ, 0xc0, !PT ;  /* 0x000000ff270d7812 */ /* 0x000fc400078ec0ff */
[--C-:B------:R-:W-:Y:S02]  /*2d90*/  SHF.R.U32.HI R38, RZ, 0x18, R39.reuse ;  /* 0x00000018ff267819 */ /* 0x100fe40000011627 */
[----:B------:R-:W-:Y:S02]  /*2da0*/  SHF.R.U32.HI R40, RZ, 0x10, R39 ;  /* 0x00000010ff287819 */ /* 0x000fe40000011627 */
[----:B------:R-:W-:Y:S01]  /*2db0*/  PRMT R39, R41, 0x654, R12 ;  /* 0x0000065429277816 */ /* 0x000fe2000000000c */
[----:B------:R-:W-:Y:S01]  /*2dc0*/  IMAD.SHL.U32 R12, R78, 0x100, RZ ;  /* 0x000001004e0c7824 */ /* 0x000fe200078e00ff */
[----:B------:R-:W-:Y:S01]  /*2dd0*/  PRMT R41, R38, 0x654, R13 ;  /* 0x0000065426297816 */ /* 0x000fe2000000000d */
[----:B------:R-:W-:Y:S02]  /*2de0*/  IMAD.SHL.U32 R38, R15, 0x100, RZ ;  /* 0x000001000f267824 */ /* 0x000fe400078e00ff */
[----:B-1----:R-:W-:Y:S01]  /*2df0*/  IMAD.MOV.U32 R13, RZ, RZ, R5 ;  /* 0x000000ffff0d7224 */ /* 0x002fe200078e0005 */
[----:B------:R-:W-:Y:S01]  /*2e00*/  LOP3.LUT R12, R39, 0xff00, R12, 0xf8, !PT ;  /* 0x0000ff00270c7812 */ /* 0x000fe200078ef80c */
[----:B------:R-:W-:Y:S01]  /*2e10*/  IMAD.U32 R5, R79, 0x10000, RZ ;  /* 0x000100004f057824 */ /* 0x000fe200078e00ff */
[----:B------:R-:W-:Y:S01]  /*2e20*/  LOP3.LUT R41, R41, 0xff00, R38, 0xf8, !PT ;  /* 0x0000ff0029297812 */ /* 0x000fe200078ef826 */
[----:B------:R-:W-:Y:S01]  /*2e30*/  IMAD.MOV.U32 R15, RZ, RZ, R4 ;  /* 0x000000ffff0f7224 */ /* 0x000fe200078e0004 */
[----:B------:R-:W-:Y:S01]  /*2e40*/  F2FP.F16.E4M3.UNPACK_B R4, R13 ;  /* 0x0000000dff04723e */ /* 0x000fe200020006ff */
[----:B------:R-:W-:Y:S01]  /*2e50*/  IMAD.U32 R38, R40, 0x10000, RZ ;  /* 0x0001000028267824 */ /* 0x000fe200078e00ff */
[----:B------:R-:W-:-:S02]  /*2e60*/  F2FP.F16.E4M3.UNPACK_B R39, R84.H1 ;  /* 0x00000054ff27723e */ /* 0x000fc400030006ff */
        /* <DEDUP_REMOVED lines=8> */
[----:B------:R-:W-:Y:S02]  /*2ef0*/  HADD2.F32 R78, -RZ, R39.H1_H1 ;  /* 0x30000027ff4e7230 */ /* 0x000fe40000004100 */
[----:B------:R-:W-:Y:S01]  /*2f00*/  FMUL.FTZ R87, R38, R85 ;  /* 0x0000005526577220 */ /* 0x000fe20000410000 */
[----:B------:R-:W-:Y:S01]  /*2f10*/  HADD2.F32 R79, -RZ, R41.H0_H0 ;  /* 0x20000029ff4f7230 */ /* 0x000fe20000004100 */
[----:B------:R-:W-:Y:S01]  /*2f20*/  F2FP.F16.E4M3.UNPACK_B R83, R83 ;  /* 0x00000053ff53723e */ /* 0x000fe200020006ff */
[----:B------:R-:W-:-:S02]  /*2f30*/  HADD2.F32 R39, -RZ, R13.H1_H1 ;  /* 0x3000000dff277230 */ /* 0x000fc40000004100 */
[----:B------:R-:W-:Y:S02]  /*2f40*/  HADD2.F32 R40, -RZ, R13.H0_H0 ;  /* 0x2000000dff287230 */ /* 0x000fe40000004100 */
[C---:B------:R-:W-:Y:S01]  /*2f50*/  FMUL.FTZ R13, R4.reuse, R85 ;  /* 0x00000055040d7220 */ /* 0x040fe20000410000 */
[----:B------:R-:W-:Y:S02]  /*2f60*/  HADD2.F32 R41, -RZ, R41.H1_H1 ;  /* 0x30000029ff297230 */ /* 0x000fe40000004100 */
[CC--:B------:R-:W-:Y:S01]  /*2f70*/  FMUL.FTZ R85, R39.reuse, R78.reuse ;  /* 0x0000004e27557220 */ /* 0x0c0fe20000410000 */
        /* <DEDUP_REMOVED lines=10> */
[----:B------:R-:W-:Y:S01]  /*3020*/  F2FP.SATFINITE.E4M3.F32.PACK_AB_MERGE_C R40, R39, R40, RZ ;  /* 0x000000282728723e */ /* 0x000fe200048070ff */
        /* <DEDUP_REMOVED lines=14> */
[----:B------:R-:W-:Y:S02]  /*3110*/  F2FP.F16.E4M3.UNPACK_B R83, R12.H1 ;  /* 0x0000000cff53723e */ /* 0x000fe400030006ff */
        /* <DEDUP_REMOVED lines=15> */
[----:B------:R-:W-:Y:S01]  /*3210*/  F2FP.F16.E4M3.UNPACK_B R85, R7 ;  /* 0x00000007ff55723e */ /* 0x000fe200020006ff */
[-C--:B------:R-:W-:Y:S01]  /*3220*/  FMUL.FTZ R92, R84, R90.reuse ;  /* 0x0000005a545c7220 */ /* 0x080fe20000410000 */
[----:B------:R-:W-:Y:S02]  /*3230*/  HADD2.F32 R87, -RZ, R5.H1_H1 ;  /* 0x30000005ff577230 */ /* 0x000fe40000004100 */
[----:B------:R-:W-:Y:S01]  /*3240*/  FMUL.FTZ R91, R79, R90 ;  /* 0x0000005a4f5b7220 */ /* 0x000fe20000410000 */
[----:B------:R-:W-:Y:S01]  /*3250*/  HADD2.F32 R90, -RZ, R83.H0_H0 ;  /* 0x20000053ff5a7230 */ /* 0x000fe20000004100 */
[----:B------:R-:W-:Y:S01]  /*3260*/  F2FP.F16.E4M3.UNPACK_B R6, R6 ;  /* 0x00000006ff06723e */ /* 0x000fe200020006ff */
[----:B------:R-:W-:-:S02]  /*3270*/  HADD2.F32 R83, -RZ, R85.H1_H1 ;  /* 0x30000055ff537230 */ /* 0x000fc40000004100 */
[----:B------:R-:W-:Y:S01]  /*3280*/  FFMA.FTZ R7, R86, R89, R93 ;  /* 0x0000005956077223 */ /* 0x000fe2000001005d */
[-C--:B------:R-:W-:Y:S01]  /*3290*/  FFMA.FTZ R79, R79, R87.reuse, -R92 ;  /* 0x000000574f4f7223 */ /* 0x080fe2000001085c */
[----:B------:R-:W-:Y:S02]  /*32a0*/  HADD2.F32 R85, -RZ, R85.H0_H0 ;  /* 0x20000055ff557230 */ /* 0x000fe40000004100 */
[----:B------:R-:W-:Y:S01]  /*32b0*/  FFMA.FTZ R84, R84, R87, R91 ;  /* 0x0000005754547223 */ /* 0x000fe2000001005b */
[----:B------:R-:W-:Y:S02]  /*32c0*/  HADD2.F32 R86, -RZ, R41.H0_H0 ;  /* 0x20000029ff567230 */ /* 0x000fe40000004100 */
[-C--:B------:R-:W-:Y:S01]  /*32d0*/  FMUL.FTZ R92, R83, R90.reuse ;  /* 0x0000005a535c7220 */ /* 0x080fe20000410000 */
[----:B------:R-:W-:Y:S02]  /*32e0*/  HADD2.F32 R78, -RZ, R78.H0_H0 ;  /* 0x2000004eff4e7230 */ /* 0x000fe40000004100 */
[----:B------:R-:W-:Y:S01]  /*32f0*/  FMUL.FTZ R90, R85, R90 ;  /* 0x0000005a555a7220 */ /* 0x000fe20000410000 */
[----:B------:R-:W-:-:S02]  /*3300*/  HADD2.F32 R41, -RZ, R6.H1_H1 ;  /* 0x30000006ff297230 */ /* 0x000fc40000004100 */
[-C--:B------:R-:W-:Y:S01]  /*3310*/  FFMA.FTZ R92, R85, R86.reuse, -R92 ;  /* 0x00000056555c7223 */ /* 0x080fe2000001085c */
[----:B------:R-:W-:Y:S02]  /*3320*/  HADD2.F32 R6, -RZ, R6.H0_H0 ;  /* 0x20000006ff067230 */ /* 0x000fe40000004100 */
[----:B------:R-:W-:Y:S01]  /*3330*/  FFMA.FTZ R83, R83, R86, R90 ;  /* 0x0000005653537223 */ /* 0x000fe2000001005a */
[----:B------:R-:W-:Y:S02]  /*3340*/  HADD2.F32 R5, -RZ, R5.H0_H0 ;  /* 0x20000005ff057230 */ /* 0x000fe40000004100 */
[-C--:B------:R-:W-:Y:S01]  /*3350*/  FMUL.FTZ R85, R41, R78.reuse ;  /* 0x0000004e29557220 */ /* 0x080fe20000410000 */
[----:B------:R-:W-:Y:S01]  /*3360*/  F2FP.SATFINITE.E4M3.F32.PACK_AB_MERGE_C R79, R84, R79, RZ ;  /* 0x0000004f544f723e */ /* 0x000fe200048070ff */
[C---:B------:R-:W-:Y:S01]  /*3370*/  FMUL.FTZ R78, R6.reuse, R78 ;  /* 0x0000004e064e7220 */ /* 0x040fe20000410000 */
[----:B------:R-:W-:Y:S01]  /*3380*/  F2FP.SATFINITE.E4M3.F32.PACK_AB_MERGE_C R7, R7, R12, RZ ;  /* 0x0000000c0707723e */ /* 0x000fe200048070ff */
[----:B------:R-:W-:-:S02]  /*3390*/  FFMA.FTZ R85, R6, R5, -R85 ;  /* 0x0000000506557223 */ /* 0x000fc40000010855 */
[----:B------:R-:W-:Y:S01]  /*33a0*/  FFMA.FTZ R78, R41, R5, R78 ;  /* 0x00000005294e7223 */ /* 0x000fe2000001004e */
[----:B------:R-:W-:Y:S02]  /*33b0*/  F2FP.SATFINITE.E4M3.F32.PACK_AB_MERGE_C R5, R13, R4, R40 ;  /* 0x000000040d05723e */ /* 0x000fe40004807028 */
[----:B------:R-:W-:Y:S02]  /*33c0*/  F2FP.SATFINITE.E4M3.F32.PACK_AB_MERGE_C R4, R38, R15, R39 ;  /* 0x0000000f2604723e */ /* 0x000fe40004807027 */
[----:B------:R-:W-:Y:S02]  /*33d0*/  F2FP.SATFINITE.E4M3.F32.PACK_AB_MERGE_C R6, R78, R85, R79 ;  /* 0x000000554e06723e */ /* 0x000fe4000480704f */
[----:B------:R-:W-:-:S07]  /*33e0*/  F2FP.SATFINITE.E4M3.F32.PACK_AB_MERGE_C R7, R83, R92, R7 ;  /* 0x0000005c5307723e */ /* 0x000fce0004807007 */
.L_x_11393:
[----:B------:R-:W-:Y:S05]  /*33f0*/  BSYNC B2 ;  /* 0x0000000000027941 */ /* 0x000fea0003800000 */
.L_x_11392:
[----:B-1----:R0:W-:Y:S02]  /*3400*/  ST.E.128 desc[UR42][R10.64], R4 ;  /* 0x000000040a007985 */ /* 0x0021e4000c101d2a */
.L_x_11391:
[----:B------:R-:W-:Y:S05]  /*3410*/  BSYNC B1 ;  /* 0x0000000000017941 */ /* 0x000fea0003800000 */
.L_x_11390:
[----:B------:R-:W-:Y:S01]  /*3420*/  ISETP.NE.AND P3, PT, R53, RZ, PT ;  /* 0x000000ff3500720c */ /* 0x000fe20003f65270 */
[----:B------:R-:W-:-:S12]  /*3430*/  BSSY B1, `(.L_x_11394) ;  /* 0x0000077000017945 */ /* 0x000fd80003800000 */
[----:B------:R-:W-:Y:S05]  /*3440*/  @!P3 BRA `(.L_x_11395) ;  /* 0x0000000400d4b947 */ /* 0x000fea0003800000 */
[----:B0-----:R-:W5:Y:S01]  /*3450*/  LDL R5, [R1+0xc] ;  /* 0x00000c0001057983 */ /* 0x001f620000100800 */
[----:B------:R-:W-:Y:S01]  /*3460*/  IMAD.SHL.U32 R4, R157, 0x10, RZ ;  /* 0x000000109d047824 */ /* 0x000fe200078e00ff */
[----:B------:R-:W-:Y:S04]  /*3470*/  BSSY B2, `(.L_x_11396) ;  /* 0x0000071000027945 */ /* 0x000fe80003800000 */
[----:B----4-:R-:W-:-:S04]  /*3480*/  IADD3 R10, P3, R14, R4, RZ ;  /* 0x000000040e0a7210 */ /* 0x010fc80007f7e0ff */
[----:B---3--:R-:W-:Y:S02]  /*3490*/  LEA.HI.X.SX32 R11, R4, R43, 0x1, P3 ;  /* 0x0000002b040b7211 */ /* 0x008fe400018f0eff */
[----:B-----5:R-:W-:Y:S02]  /*34a0*/  ISETP.GE.AND P3, PT, R5, R77, PT ;  /* 0x0000004d0500720c */ /* 0x020fe40003f66270 */
[----:B------:R0:W3:Y:S11]  /*34b0*/  LDS.128 R4, [R69+0x14800] ;  /* 0x0148000045047984 */ /* 0x0000f60000000c00 */
[----:B0-----:R-:W-:Y:S05]  /*34c0*/  @P3 BRA `(.L_x_11397) ;  /* 0x0000000400ac3947 */ /* 0x001fea0003800000 */
        /* <DEDUP_REMOVED lines=9> */
[----:B------:R-:W-:Y:S02]  /*3560*/  PRMT R12, R39, 0x654, R12 ;  /* 0x00000654270c7816 */ /* 0x000fe4000000000c */
[----:B------:R-:W-:Y:S01]  /*3570*/  SHF.R.U32.HI R37, RZ, 0x10, R35 ;  /* 0x00000010ff257819 */ /* 0x000fe20000011623 */
[----:B------:R-:W-:Y:S01]  /*3580*/  IMAD.SHL.U32 R35, R15, 0x100, RZ ;  /* 0x000001000f237824 */ /* 0x000fe200078e00ff */
[----:B------:R-:W-:Y:S01]  /*3590*/  LOP3.LUT R12, R12, 0xff00, R13, 0xf8, !PT ;  /* 0x0000ff000c0c7812 */ /* 0x000fe200078ef80d */
[----:B------:R-:W-:Y:S01]  /*35a0*/  IMAD.U32 R13, R36, 0x10000, RZ ;  /* 0x00010000240d7824 */ /* 0x000fe200078e00ff */
[----:B---3--:R-:W-:Y:S01]  /*35b0*/  MOV R15, R4 ;  /* 0x00000004000f7202 */ /* 0x008fe20000000f00 */
[----:B------:R-:W-:Y:S01]  /*35c0*/  IMAD.U32 R37, R37, 0x10000, RZ ;  /* 0x0001000025257824 */ /* 0x000fe200078e00ff */
[----:B------:R-:W-:-:S02]  /*35d0*/  LOP3.LUT R34, R34, 0xff00, R35, 0xf8, !PT ;  /* 0x0000ff0022227812 */ /* 0x000fc400078ef823 */
[----:B------:R-:W-:Y:S02]  /*35e0*/  F2FP.F16.E4M3.UNPACK_B R4, R5 ;  /* 0x00000005ff04723e */ /* 0x000fe400020006ff */
        /* <DEDUP_REMOVED lines=10> */
[-C--:B--2---:R-:W-:Y:S01]  /*3690*/  FMUL.FTZ R79, R34, R41.reuse ;  /* 0x00000029224f7220 */ /* 0x084fe20000410000 */
        /* <DEDUP_REMOVED lines=34> */
[----:B------:R-:W-:Y:S01]  /*38c0*/  F2FP.SATFINITE.E4M3.F32.PACK_AB_MERGE_C R36, R41, R36, RZ ;  /* 0x000000242924723e */ /* 0x000fe200048070ff */
[----:B------:R-:W-:Y:S01]  /*38d0*/  HADD2.F32 R41, -RZ, R37.H0_H0 ;  /* 0x20000025ff297230 */ /* 0x000fe20000004100 */
[----:B------:R-:W-:Y:S01]  /*38e0*/  F2FP.F16.E4M3.UNPACK_B R39, R6.H1 ;  /* 0x00000006ff27723e */ /* 0x000fe200030006ff */
[--C-:B------:R-:W-:Y:S01]  /*38f0*/  HADD2.F32 R79, -RZ, R82.reuse.H1_H1 ;  /* 0x30000052ff4f7230 */ /* 0x100fe20000004100 */
[-C--:B------:R-:W-:Y:S01]  /*3900*/  F2FP.F16.E4M3.UNPACK_B R37, R12.reuse.H1 ;  /* 0x0000000cff25723e */ /* 0x080fe200030006ff */
[----:B------:R-:W-:Y:S01]  /*3910*/  HADD2.F32 R82, -RZ, R82.H0_H0 ;  /* 0x20000052ff527230 */ /* 0x000fe20000004100 */
[----:B------:R-:W-:Y:S01]  /*3920*/  F2FP.F16.E4M3.UNPACK_B R38, R13 ;  /* 0x0000000dff26723e */ /* 0x000fe200020006ff */
[----:B------:R-:W-:Y:S01]  /*3930*/  HADD2.F32 R40, -RZ, R39.H1_H1 ;  /* 0x30000027ff287230 */ /* 0x000fe20000004100 */
        /* <DEDUP_REMOVED lines=35> */
[----:B------:R-:W-:-:S07]  /*3b70*/  F2FP.SATFINITE.E4M3.F32.PACK_AB_MERGE_C R7, R82, R81, R7 ;  /* 0x000000515207723e */ /* 0x000fce0004807007 */
.L_x_11397:
[----:B------:R-:W-:Y:S05]  /*3b80*/  BSYNC B2 ;  /* 0x0000000000027941 */ /* 0x000fea0003800000 */
.L_x_11396:
[----:B---3--:R0:W-:Y:S02]  /*3b90*/  ST.E.128 desc[UR42][R10.64], R4 ;  /* 0x000000040a007985 */ /* 0x0081e4000c101d2a */
.L_x_11395:
[----:B------:R-:W-:Y:S05]  /*3ba0*/  BSYNC B1 ;  /* 0x0000000000017941 */ /* 0x000fea0003800000 */
.L_x_11394:
[----:B0-----:R-:W5:Y:S02]  /*3bb0*/  LDL R4, [R1+0x24] ;  /* 0x0000240001047983 */ /* 0x001f640000100800 */
[----:B-----5:R-:W-:-:S13]  /*3bc0*/  LOP3.LUT P3, RZ, R4, 0x2, RZ, 0xc0, !PT ;  /* 0x0000000204ff7812 */ /* 0x020fda000786c0ff */
[----:B------:R-:W-:Y:S05]  /*3bd0*/  @P3 BRA `(.L_x_11389) ;  /* 0x0000002c00643947 */ /* 0x000fea0003800000 */
[----:B------:R-:W3:Y:S04]  /*3be0*/  LDL R13, [R1+0x8] ;  /* 0x00000800010d7983 */ /* 0x000ee80000100800 */
[----:B------:R-:W5:Y:S01]  /*3bf0*/  LDL R12, [R1+0x18] ;  /* 0x00001800010c7983 */ /* 0x000f620000100800 */
[----:B----4-:R-:W-:Y:S01]  /*3c00*/  IADD3 R10, P3, R23, R14, RZ ;  /* 0x0000000e170a7210 */ /* 0x010fe20007f7e0ff */
[----:B------:R-:W-:Y:S02]  /*3c10*/  BSSY B1, `(.L_x_11398) ;  /* 0x000006f000017945 */ /* 0x000fe40003800000 */
[----:B------:R0:W4:Y:S02]  /*3c20*/  LDS.128 R4, [R69+0x15800] ;  /* 0x0158000045047984 */ /* 0x0001240000000c00 */
[----:B---3--:R-:W-:Y:S01]  /*3c30*/  IMAD.X R11, R43, 0x1, R13, P3 ;  /* 0x000000012b0b7824 */ /* 0x008fe200018e060d */
[----:B-----5:R-:W-:-:S13]  /*3c40*/  ISETP.GE.AND P3, PT, R12, R77, PT ;  /* 0x0000004d0c00720c */ /* 0x020fda0003f66270 */
[----:B0---4-:R-:W-:Y:S05]  /*3c50*/  @P3 BRA `(.L_x_11399) ;  /* 0x0000000400a83947 */ /* 0x011fea0003800000 */
[--C-:B------:R-:W-:Y:S02]  /*3c60*/  SHF.R.U32.HI R12, RZ, 0x8, R9.reuse ;  /* 0x00000008ff0c7819 */ /* 0x100fe40000011609 */
[----:B------:R-:W-:Y:S02]  /*3c70*/  LOP3.LUT R8, R9, 0xff, RZ, 0xc0, !PT ;  /* 0x000000ff09087812 */ /* 0x000fe400078ec0ff */
[----:B------:R-:W-:Y:S02]  /*3c80*/  SHF.R.U32.HI R13, RZ, 0x18, R9 ;  /* 0x00000018ff0d7819 */ /* 0x000fe40000011609 */
[----:B------:R-:W-:Y:S02]  /*3c90*/  SHF.R.U32.HI R14, RZ, 0x8, R33 ;  /* 0x00000008ff0e7819 */ /* 0x000fe40000011621 */
[----:B------:R-:W-:Y:S01]  /*3ca0*/  PRMT R13, R13, 0x654, R8 ;  /* 0x000006540d0d7816 */ /* 0x000fe20000000008 */
[----:B------:R-:W-:Y:S01]  /*3cb0*/  IMAD.SHL.U32 R8, R12, 0x100, RZ ;  /* 0x000001000c087824 */ /* 0x000fe200078e00ff */
[----:B------:R-:W-:Y:S01]  /*3cc0*/  SHF.R.U32.HI R35, RZ, 0x10, R9 ;  /* 0x00000010ff237819 */ /* 0x000fe20000011609 */
[----:B------:R-:W-:Y:S01]  /*3cd0*/  IMAD.SHL.U32 R14, R14, 0x100, RZ ;  /* 0x000001000e0e7824 */ /* 0x000fe200078e00ff */
[----:B------:R-:W-:Y:S01]  /*3ce0*/  SHF.R.U32.HI R34, RZ, 0x10, R33 ;  /* 0x00000010ff227819 */ /* 0x000fe20000011621 */
[----:B------:R-:W-:Y:S01]  /*3cf0*/  IMAD.MOV.U32 R9, RZ, RZ, R5 ;  /* 0x000000ffff097224 */ /* 0x000fe200078e0005 */
[----:B------:R-:W-:Y:S01]  /*3d00*/  LOP3.LUT R15, R33, 0xff0000ff, RZ, 0xc0, !PT ;  /* 0xff0000ff210f7812 */ /* 0x000fe200078ec0ff */
[----:B------:R-:W-:Y:S01]  /*3d10*/  IMAD.U32 R5, R35, 0x10000, RZ ;  /* 0x0001000023057824 */ /* 0x000fe200078e00ff */
[----:B------:R-:W-:Y:S01]  /*3d20*/  LOP3.LUT R8, R13, 0xff00, R8, 0xf8, !PT ;  /* 0x0000ff000d087812 */ /* 0x000fe200078ef808 */
[----:B------:R-:W-:Y:S01]  /*3d30*/  IMAD.MOV.U32 R12, RZ, RZ, R4 ;  /* 0x000000ffff0c7224 */ /* 0x000fe200078e0004 */
        /* <DEDUP_REMOVED lines=58> */
[----:B------:R-:W-:Y:S01]  /*40e0*/  FMUL.FTZ R5, R33, R40 ;  /* 0x0000002821057220 */ /* 0x000fe20000410000 */
[----:B------:R-:W-:Y:S01]  /*40f0*/  HADD2.F32 R41, -RZ, R38.H1_H1 ;  /* 0x30000026ff297230 */ /* 0x000fe20000004100 */
[----:B------:R-:W-:Y:S01]  /*4100*/  F2FP.F16.E4M3.UNPACK_B R7, R7 ;  /* 0x00000007ff07723e */ /* 0x000fe200020006ff */
[----:B------:R-:W-:Y:S02]  /*4110*/  HADD2.F32 R32, -RZ, R32.H0_H0 ;  /* 0x20000020ff207230 */ /* 0x000fe40000004100 */
[----:B------:R-:W-:Y:S01]  /*4120*/  FFMA.FTZ R42, R34, R37, -R5 ;  /* 0x00000025222a7223 */ /* 0x000fe20000010805 */
[----:B------:R-:W-:-:S02]  /*4130*/  HADD2.F32 R5, -RZ, R35.H1_H1 ;  /* 0x30000023ff057230 */ /* 0x000fc40000004100 */
[-C--:B------:R-:W-:Y:S01]  /*4140*/  FMUL.FTZ R43, R8, R41.reuse ;  /* 0x00000029082b7220 */ /* 0x080fe20000410000 */
[----:B------:R-:W-:Y:S01]  /*4150*/  F2FP.F16.E4M3.UNPACK_B R6, R6 ;  /* 0x00000006ff06723e */ /* 0x000fe200020006ff */
[----:B------:R-:W-:Y:S01]  /*4160*/  FMUL.FTZ R41, R32, R41 ;  /* 0x0000002920297220 */ /* 0x000fe20000410000 */
[----:B------:R-:W-:Y:S01]  /*4170*/  FMUL.FTZ R40, R34, R40 ;  /* 0x0000002822287220 */ /* 0x000fe20000410000 */
[-C--:B------:R-:W-:Y:S01]  /*4180*/  FFMA.FTZ R43, R32, R5.reuse, -R43 ;  /* 0x00000005202b7223 */ /* 0x080fe2000001082b */
[----:B------:R-:W-:Y:S02]  /*4190*/  HADD2.F32 R38, -RZ, R38.H0_H0 ;  /* 0x20000026ff267230 */ /* 0x000fe40000004100 */
[----:B------:R-:W-:Y:S01]  /*41a0*/  FFMA.FTZ R34, R8, R5, R41 ;  /* 0x0000000508227223 */ /* 0x000fe20000010029 */
[----:B------:R-:W-:Y:S02]  /*41b0*/  HADD2.F32 R8, -RZ, R7.H0_H0 ;  /* 0x20000007ff087230 */ /* 0x000fe40000004100 */
[----:B------:R-:W-:Y:S01]  /*41c0*/  FFMA.FTZ R77, R33, R37, R40 ;  /* 0x00000025214d7223 */ /* 0x000fe20000010028 */
[----:B------:R-:W-:-:S02]  /*41d0*/  HADD2.F32 R5, -RZ, R6.H0_H0 ;  /* 0x20000006ff057230 */ /* 0x000fc40000004100 */
[----:B------:R-:W-:Y:S02]  /*41e0*/  HADD2.F32 R7, -RZ, R7.H1_H1 ;  /* 0x30000007ff077230 */ /* 0x000fe40000004100 */
[-C--:B------:R-:W-:Y:S01]  /*41f0*/  FMUL.FTZ R40, R8, R39.reuse ;  /* 0x0000002708287220 */ /* 0x080fe20000410000 */
[----:B------:R-:W-:Y:S02]  /*4200*/  HADD2.F32 R6, -RZ, R6.H1_H1 ;  /* 0x30000006ff067230 */ /* 0x000fe40000004100 */
[-C--:B------:R-:W-:Y:S01]  /*4210*/  FMUL.FTZ R33, R5, R38.reuse ;  /* 0x0000002605217220 */ /* 0x080fe20000410000 */
[----:B------:R-:W-:Y:S02]  /*4220*/  HADD2.F32 R36, -RZ, R36.H0_H0 ;  /* 0x20000024ff247230 */ /* 0x000fe40000004100 */
        /* <DEDUP_REMOVED lines=13> */
.L_x_11399:
[----:B------:R-:W-:Y:S05]  /*4300*/  BSYNC B1 ;  /* 0x0000000000017941 */ /* 0x000fea0003800000 */
.L_x_11398:
[----:B------:R0:W-:Y:S01]  /*4310*/  ST.E.128 desc[UR42][R10.64], R4 ;  /* 0x000000040a007985 */ /* 0x0001e2000c101d2a */
[----:B------:R-:W-:Y:S05]  /*4320*/  BRA `(.L_x_11389) ;  /* 0x0000002400907947 */ /* 0x000fea0003800000 */
.L_x_11382:
        /* <DEDUP_REMOVED lines=10> */
[----:B------:R-:W-:Y:S06]  /*43d0*/  @P3 BRA `(.L_x_11401) ;  /* 0x0000000000403947 */ /* 0x000fec0003800000 */
[----:B------:R-:W-:Y:S02]  /*43e0*/  ULDC.64 UR4, c[0x0][0x3e8] ;  /* 0x0000fa0000047ab9 */ /* 0x000fe40000000a00 */
[----:B------:R-:W-:-:S04]  /*43f0*/  IADD3 R12, P2, P4, R44, UR4, R12 ;  /* 0x000000042c0c7c10 */ /* 0x000fc8000fc5e00c */
[----:B------:R-:W-:Y:S01]  /*4400*/  IADD3.X R13, R51, UR5, R14, P2, P4 ;  /* 0x00000005330d7c10 */ /* 0x000fe200097e840e */
[----:B------:R-:W-:Y:S02]  /*4410*/  ULDC.64 UR4, c[0x0][0x400] ;  /* 0x0001000000047ab9 */ /* 0x000fe40000000a00 */
        /* <DEDUP_REMOVED lines=9> */
[----:B------:R-:W-:-:S13]  /*44b0*/  ISETP.GE.AND P2, PT, R67, R77, PT ;  /* 0x0000004d4300720c */ /* 0x000fda0003f46270 */
[----:B------:R0:W5:Y:S04]  /*44c0*/  @!P2 LDG.E.128 R4, desc[UR42][R12.64+0x20] ;  /* 0x0000202a0c04a981 */ /* 0x000168000c1e1d00 */
[----:B------:R0:W5:Y:S02]  /*44d0*/  @!P2 LDG.E.128 R36, desc[UR42][R10.64+0x20] ;  /* 0x0000202a0a24a981 */ /* 0x000164000c1e1d00 */
.L_x_11401:
[----:B------:R-:W-:Y:S05]  /*44e0*/  BSYNC B1 ;  /* 0x0000000000017941 */ /* 0x000fea0003800000 */
.L_x_11400:
        /* <DEDUP_REMOVED lines=9> */
[----:B------:R-:W-:-:S06]  /*4580*/  IMAD.MOV.U32 R89, RZ, RZ, R40 ;  /* 0x000000ffff597224 */ /* 0x000fcc00078e0028 */
[----:B------:R-:W-:Y:S05]  /*4590*/  @!P2 BRA `(.L_x_11402) ;  /* 0x000000000004a947 */ /* 0x000fea0003800000 */
[----:B------:R-:W-:Y:S01]  /*45a0*/  BPT.TRAP 0x1 ;  /* 0x000000040000795c */ /* 0x000fe20000300000 */
.L_x_11402:
[----:B------:R-:W-:Y:S01]  /*45b0*/  IMAD R70, R19, 0x8, R18 ;  /* 0x0000000813467824 */ /* 0x000fe200078e0212 */
[----:B------:R-:W-:Y:S01]  /*45c0*/  SHF.L.U32 R76, R154, 0x1f, RZ ;  /* 0x0000001f9a4c7819 */ /* 0x000fe200000006ff */
[----:B------:R-:W-:Y:S03]  /*45d0*/  BSSY B1, `(.L_x_11403) ;  /* 0x0000003000017945 */ /* 0x000fe60003800000 */
[----:B------:R-:W1:Y:S02]  /*45e0*/  SYNCS.PHASECHK.TRANS64.TRYWAIT P4, [R70+URZ+0x19c90], R76 ;  /* 0x019c904c460075a7 */ /* 0x000e64000808017f */
[----:B-1----:R-:W-:Y:S05]  /*45f0*/  @!P4 BRA `(.L_x_11404) ;  /* 0x0000017c0030c947 */ /* 0x002fea0003800000 */
.L_x_11644:
[----:B------:R-:W-:Y:S05]  /*4600*/  BSYNC B1 ;  /* 0x0000000000017941 */ /* 0x000fea0003800000 */
.L_x_11403:
[----:B------:R-:W-:-:S03]  /*4610*/  UMOV UR4, 0xffffffff ;  /* 0xffffffff00047882 */ /* 0x000fc60000000000 */
[----:B------:R-:W-:Y:S05]  /*4620*/  BRA.DIV UR4, `(.L_x_11405) ;  /* 0x0000017e04387947 */ /* 0x000fea000b800000 */
[----:B------:R-:W2:Y:S04]  /*4630*/  SHFL.IDX PT, R78, R78, RZ, 0x1e1f ;  /* 0x001e1fff4e4e7589 */ /* 0x000ea800000e0000 */
[----:B------:R-:W3:Y:S02]  /*4640*/  SHFL.IDX PT, R79, R79, RZ, 0x1e1f ;  /* 0x001e1fff4f4f7589 */ /* 0x000ee400000e0000 */
.L_x_11648:
[----:B------:R-:W-:Y:S05]  /*4650*/  @P3 BRA `(.L_x_11389) ;  /* 0x0000002000c43947 */ /* 0x000fea0003800000 */
[----:B------:R-:W4:Y:S01]  /*4660*/  LDC R84, c[0x0][0x2f4] ;  /* 0x0000bd00ff547b82 */ /* 0x000f220000000800 */
[----:B------:R-:W-:Y:S01]  /*4670*/  ISETP.NE.AND P3, PT, R54, RZ, PT ;  /* 0x000000ff3600720c */ /* 0x000fe20003f65270 */
[----:B------:R-:W-:Y:S01]  /*4680*/  BSSY B1, `(.L_x_11406) ;  /* 0x00000fb000017945 */ /* 0x000fe20003800000 */
[----:B----4-:R-:W-:-:S11]  /*4690*/  IMAD.IADD R90, R84, 0x1, -R55 ;  /* 0x00000001545a7824 */ /* 0x010fd600078e0a37 */
[----:B------:R-:W-:Y:S05]  /*46a0*/  @!P3 BRA `(.L_x_11407) ;  /* 0x0000000c00e0b947 */ /* 0x000fea0003800000 */
[----:B0-----:R-:W4:Y:S04]  /*46b0*/  LDL R12, [R1+0x4] ;  /* 0x00000400010c7983 */ /* 0x001f280000100800 */
[----:B------:R-:W5:Y:S04]  /*46c0*/  LDL R11, [R1+0xa0] ;  /* 0x0000a000010b7983 */ /* 0x000f680000100800 */
[----:B------:R-:W2:Y:S01]  /*46d0*/  LDL R10, [R1+0x1c] ;  /* 0x00001c00010a7983 */ /* 0x000ea20000100800 */
[----:B------:R-:W-:Y:S01]  /*46e0*/  SEL R8, R55, R90, !P0 ;  /* 0x0000005a37087207 */ /* 0x000fe20004000000 */
[----:B------:R-:W-:Y:S01]  /*46f0*/  BSSY B2, `(.L_x_11408) ;  /* 0x00000ec000027945 */ /* 0x000fe20003800000 */
[----:B------:R-:W-:-:S02]  /*4700*/  ISETP.GE.AND P3, PT, R16, R77, PT ;  /* 0x0000004d1000720c */ /* 0x000fc40003f66270 */
[----:B------:R-:W-:-:S04]  /*4710*/  SHF.R.S32.HI R9, RZ, 0x1f, R8 ;  /* 0x0000001fff097819 */ /* 0x000fc80000011408 */
[----:B------:R-:W-:-:S04]  /*4720*/  LEA.HI R9, R9, R8, RZ, 0x5 ;  /* 0x0000000809097211 */ /* 0x000fc800078f28ff */
[----:B------:R-:W-:-:S04]  /*4730*/  SHF.R.S32.HI R8, RZ, 0x5, R9 ;  /* 0x00000005ff087819 */ /* 0x000fc80000011409 */
[----:B------:R-:W-:-:S04]  /*4740*/  LEA.HI.SX32 R8, R65, R8, 0x1c ;  /* 0x0000000841087211 */ /* 0x000fc800078fe2ff */
[C---:B------:R-:W-:Y:S01]  /*4750*/  LEA.HI R9, R8.reuse, R8, RZ, 0x1 ;  /* 0x0000000808097211 */ /* 0x040fe200078f08ff */
[----:B------:R-:W-:-:S04]  /*4760*/  IMAD.SHL.U32 R91, R8, 0x10, RZ ;  /* 0x00000010085b7824 */ /* 0x000fc800078e00ff */
[----:B------:R-:W-:-:S05]  /*4770*/  IMAD.SHL.U32 R9, R9, 0x800, RZ ;  /* 0x0000080009097824 */ /* 0x000fca00078e00ff */
[----:B------:R-:W-:Y:S02]  /*4780*/  LOP3.LUT R9, R9, 0xfffff000, RZ, 0xc0, !PT ;  /* 0xfffff00009097812 */ /* 0x000fe400078ec0ff */
[----:B----4-:R-:W-:-:S04]  /*4790*/  LOP3.LUT R8, R12, 0x10, R91, 0xf8, !PT ;  /* 0x000000100c087812 */ /* 0x010fc800078ef85b */
[----:B-----5:R-:W-:-:S04]  /*47a0*/  LOP3.LUT R8, R8, R11, RZ, 0x3c, !PT ;  /* 0x0000000b08087212 */ /* 0x020fc800078e3cff */
[----:B--2---:R-:W-:Y:S01]  /*47b0*/  IADD3 R8, R8, R9, R10 ;  /* 0x0000000908087210 */ /* 0x004fe20007ffe00a */
[----:B------:R-:W-:-:S04]  /*47c0*/  IMAD R9, R19, 0x3000, R63 ;  /* 0x0000300013097824 */ /* 0x000fc800078e023f */
[----:B------:R-:W-:Y:S01]  /*47d0*/  IMAD R11, R19, 0x3000, R8 ;  /* 0x00003000130b7824 */ /* 0x000fe200078e0208 */
[----:B------:R-:W-:-:S03]  /*47e0*/  IADD3 R9, R18, R9, RZ ;  /* 0x0000000912097210 */ /* 0x000fc60007ffe0ff */
[----:B------:R-:W-:-:S03]  /*47f0*/  IMAD.IADD R12, R18, 0x1, R11 ;  /* 0x00000001120c7824 */ /* 0x000fc600078e020b */
[----:B------:R-:W0:Y:S04]  /*4800*/  LDS.128 R8, [R9+0x13800] ;  /* 0x0138000009087984 */ /* 0x000e280000000c00 */
[----:B------:R-:W2:Y:S01]  /*4810*/  LDS.128 R12, [R12+0x13800] ;  /* 0x013800000c0c7984 */ /* 0x000ea20000000c00 */
[----:B------:R-:W-:Y:S05]  /*4820*/  @P3 BRA `(.L_x_11409) ;  /* 0x0000000c00603947 */ /* 0x000fea0003800000 */
[--C-:B------:R-:W-:Y:S02]  /*4830*/  SHF.R.U32.HI R34, RZ, 0x10, R33.reuse ;  /* 0x00000010ff227819 */ /* 0x100fe40000011621 */
[--C-:B------:R-:W-:Y:S02]  /*4840*/  SHF.R.U32.HI R42, RZ, 0x8, R33.reuse ;  /* 0x00000008ff2a7819 */ /* 0x100fe40000011621 */
[----:B------:R-:W-:Y:S01]  /*4850*/  LOP3.LUT R40, R33, 0xff, RZ, 0xc0, !PT ;  /* 0x000000ff21287812 */ /* 0x000fe200078ec0ff */
[----:B------:R-:W-:Y:S01]  /*4860*/  IMAD.U32 R34, R34, 0x10000, RZ ;  /* 0x0001000022227824 */ /* 0x000fe200078e00ff */
[----:B------:R-:W-:Y:S01]  /*4870*/  SHF.R.U32.HI R33, RZ, 0x18, R33 ;  /* 0x00000018ff217819 */ /* 0x000fe20000011621 */
[----:B------:R-:W-:Y:S01]  /*4880*/  IMAD.SHL.U32 R42, R42, 0x100, RZ ;  /* 0x000001002a2a7824 */ /* 0x000fe200078e00ff */
[--C-:B------:R-:W-:Y:S02]  /*4890*/  SHF.R.U32.HI R32, RZ, 0x10, R35.reuse ;  /* 0x00000010ff207819 */ /* 0x100fe40000011623 */
[----:B------:R-:W-:-:S02]  /*48a0*/  SHF.R.U32.HI R92, RZ, 0x8, R35 ;  /* 0x00000008ff5c7819 */ /* 0x000fc40000011623 */
[----:B------:R-:W-:Y:S01]  /*48b0*/  LOP3.LUT R93, R35, 0xff, RZ, 0xc0, !PT ;  /* 0x000000ff235d7812 */ /* 0x000fe200078ec0ff */
[----:B------:R-:W-:Y:S01]  /*48c0*/  IMAD.U32 R32, R32, 0x10000, RZ ;  /* 0x0001000020207824 */ /* 0x000fe200078e00ff */
[----:B------:R-:W-:Y:S01]  /*48d0*/  SHF.R.U32.HI R96, RZ, 0x18, R35 ;  /* 0x00000018ff607819 */ /* 0x000fe20000011623 */
[----:B------:R-:W-:Y:S01]  /*48e0*/  IMAD.SHL.U32 R92, R92, 0x100, RZ ;  /* 0x000001005c5c7824 */ /* 0x000fe200078e00ff */
[----:B------:R-:W-:Y:S02]  /*48f0*/  SHF.R.U32.HI R94, RZ, 0x8, R41 ;  /* 0x00000008ff5e7819 */ /* 0x000fe40000011629 */
[----:B------:R-:W-:Y:S02]  /*4900*/  LOP3.LUT R97, R43, 0xff, RZ, 0xc0, !PT ;  /* 0x000000ff2b617812 */ /* 0x000fe400078ec0ff */
[----:B------:R-:W-:Y:S02]  /*4910*/  SHF.R.U32.HI R100, RZ, 0x18, R43 ;  /* 0x00000018ff647819 */ /* 0x000fe4000001162b */
[----:B------:R-:W-:-:S02]  /*4920*/  SHF.R.U32.HI R35, RZ, 0x10, R41 ;  /* 0x00000010ff237819 */ /* 0x000fc40000011629 */
[----:B------:R-:W-:Y:S02]  /*4930*/  LOP3.LUT R95, R41, 0xff, RZ, 0xc0, !PT ;  /* 0x000000ff295f7812 */ /* 0x000fe400078ec0ff */
[----:B------:R-:W-:Y:S01]  /*4940*/  SHF.R.U32.HI R98, RZ, 0x18, R41 ;  /* 0x00000018ff627819 */ /* 0x000fe20000011629 */
        /* <DEDUP_REMOVED lines=8> */
[----:B------:R-:W-:-:S02]  /*49d0*/  LOP3.LUT R41, R41, 0xff00, R42, 0xf8, !PT ;  /* 0x0000ff0029297812 */ /* 0x000fc400078ef82a */
[----:B------:R-:W-:Y:S02]  /*49e0*/  LOP3.LUT R98, R98, 0xff00, R97, 0xf8, !PT ;  /* 0x0000ff0062627812 */ /* 0x000fe400078ef861 */
[----:B------:R-:W-:Y:S02]  /*49f0*/  PRMT R93, R96, 0x654, R93 ;  /* 0x00000654605d7816 */ /* 0x000fe4000000005d */
[----:B------:R-:W-:Y:S02]  /*4a00*/  LOP3.LUT R42, R41, 0xff0000, R34, 0xf8, !PT ;  /* 0x00ff0000292a7812 */ /* 0x000fe400078ef822 */
[----:B------:R-:W-:Y:S02]  /*4a10*/  LOP3.LUT R41, R98, 0xff0000, R35, 0xf8, !PT ;  /* 0x00ff000062297812 */ /* 0x000fe400078ef823 */
[----:B------:R-:W-:Y:S02]  /*4a20*/  LOP3.LUT R95, R93, 0xff00, R92, 0xf8, !PT ;  /* 0x0000ff005d5f7812 */ /* 0x000fe400078ef85c */
[----:B--2---:R-:W-:-:S02]  /*4a30*/  F2FP.F16.E4M3.UNPACK_B R92, R13 ;  /* 0x0000000dff5c723e */ /* 0x004fc400020006ff */
[----:B------:R-:W-:Y:S02]  /*4a40*/  F2FP.F16.E4M3.UNPACK_B R94, R41 ;  /* 0x00000029ff5e723e */ /* 0x000fe400020006ff */
[----:B0-----:R-:W-:Y:S01]  /*4a50*/  F2FP.F16.E4M3.UNPACK_B R34, R9 ;  /* 0x00000009ff22723e */ /* 0x001fe200020006ff */
[----:B------:R-:W-:Y:S01]  /*4a60*/  HADD2.F32 R35, -RZ, R92.H0_H0 ;  /* 0x2000005cff237230 */ /* 0x000fe20000004100 */
[-C--:B------:R-:W-:Y:S01]  /*4a70*/  F2FP.F16.E4M3.UNPACK_B R96, R42.reuse ;  /* 0x0000002aff60723e */ /* 0x080fe200020006ff */
[----:B------:R-:W-:Y:S01]  /*4a80*/  HADD2.F32 R98, -RZ, R94.H0_H0 ;  /* 0x2000005eff627230 */ /* 0x000fe20000004100 */
[----:B------:R-:W-:Y:S01]  /*4a90*/  F2FP.F16.E4M3.UNPACK_B R13, R13.H1 ;  /* 0x0000000dff0d723e */ /* 0x000fe200030006ff */
        /* <DEDUP_REMOVED lines=11> */
[----:B------:R-:W-:Y:S01]  /*4b50*/  LOP3.LUT R40, R43, 0xff00, R40, 0xf8, !PT ;  /* 0x0000ff002b287812 */ /* 0x000fe200078ef828 */
[----:B------:R-:W-:Y:S02]  /*4b60*/  IMAD.MOV.U32 R43, RZ, RZ, R11 ;  /* 0x000000ffff2b7224 */ /* 0x000fe400078e000b */
[-C--:B------:R-:W-:Y:S01]  /*4b70*/  FMUL.FTZ R34, R99, R94.reuse ;  /* 0x0000005e63227220 */ /* 0x080fe20000410000 */
[----:B------:R-:W-:Y:S01]  /*4b80*/  LOP3.LUT R32, R95, 0xff0000, R32, 0xf8, !PT ;  /* 0x00ff00005f207812 */ /* 0x000fe200078ef820 */
[C---:B------:R-:W-:Y:S01]  /*4b90*/  FMUL.FTZ R92, R97.reuse, R94 ;  /* 0x0000005e615c7220 */ /* 0x040fe20000410000 */
[----:B------:R-:W-:Y:S01]  /*4ba0*/  F2FP.F16.E4M3.UNPACK_B R94, R41.H1 ;  /* 0x00000029ff5e723e */ /* 0x000fe200030006ff */
[----:B------:R-:W-:Y:S01]  /*4bb0*/  FFMA.FTZ R34, R97, R96, R34 ;  /* 0x0000006061227223 */ /* 0x000fe20000010022 */
[----:B------:R-:W-:-:S02]  /*4bc0*/  HADD2.F32 R97, -RZ, R42.H0_H0 ;  /* 0x2000002aff617230 */ /* 0x000fc40000004100 */
[----:B------:R-:W-:Y:S01]  /*4bd0*/  FFMA.FTZ R92, R99, R96, -R92 ;  /* 0x00000060635c7223 */ /* 0x000fe2000001085c */
[----:B------:R-:W-:Y:S01]  /*4be0*/  F2FP.F16.E4M3.UNPACK_B R96, R9.H1 ;  /* 0x00000009ff60723e */ /* 0x000fe200030006ff */
[--C-:B------:R-:W-:Y:S01]  /*4bf0*/  HADD2.F32 R9, -RZ, R13.reuse.H0_H0 ;  /* 0x2000000dff097230 */ /* 0x100fe20000004100 */
[----:B------:R-:W-:Y:S01]  /*4c00*/  F2FP.F16.E4M3.UNPACK_B R11, R43 ;  /* 0x0000002bff0b723e */ /* 0x000fe200020006ff */
[----:B------:R-:W-:Y:S02]  /*4c10*/  HADD2.F32 R98, -RZ, R94.H0_H0 ;  /* 0x2000005eff627230 */ /* 0x000fe40000004100 */
[----:B------:R-:W-:Y:S02]  /*4c20*/  HADD2.F32 R41, -RZ, R96.H0_H0 ;  /* 0x20000060ff297230 */ /* 0x000fe40000004100 */
[----:B------:R-:W-:Y:S02]  /*4c30*/  HADD2.F32 R13, -RZ, R13.H1_H1 ;  /* 0x3000000dff0d7230 */ /* 0x000fe40000004100 */
[----:B------:R-:W-:Y:S01]  /*4c40*/  FMUL.FTZ R99, R9, R98 ;  /* 0x0000006209637220 */ /* 0x000fe20000410000 */
[----:B------:R-:W-:-:S02]  /*4c50*/  HADD2.F32 R94, -RZ, R94.H1_H1 ;  /* 0x3000005eff5e7230 */ /* 0x000fc40000004100 */
[C---:B------:R-:W-:Y:S01]  /*4c60*/  FMUL.FTZ R98, R41.reuse, R98 ;  /* 0x0000006229627220 */ /* 0x040fe20000410000 */
[----:B------:R-:W-:Y:S02]  /*4c70*/  HADD2.F32 R42, -RZ, R42.H1_H1 ;  /* 0x3000002aff2a7230 */ /* 0x000fe40000004100 */
[-C--:B------:R-:W-:Y:S01]  /*4c80*/  FFMA.FTZ R41, R41, R97.reuse, -R99 ;  /* 0x0000006129297223 */ /* 0x080fe20000010863 */
[--C-:B------:R-:W-:Y:S02]  /*4c90*/  HADD2.F32 R99, -RZ, R11.reuse.H0_H0 ;  /* 0x2000000bff637230 */ /* 0x100fe40000004100 */
[----:B------:R-:W-:Y:S01]  /*4ca0*/  FFMA.FTZ R9, R9, R97, R98 ;  /* 0x0000006109097223 */ /* 0x000fe20000010062 */
[----:B------:R-:W-:Y:S02]  /*4cb0*/  HADD2.F32 R97, -RZ, R96.H1_H1 ;  /* 0x30000060ff617230 */ /* 0x000fe40000004100 */
[----:B------:R-:W-:Y:S01]  /*4cc0*/  FMUL.FTZ R96, R13, R94 ;  /* 0x0000005e0d607220 */ /* 0x000fe20000410000 */
[----:B------:R-:W-:-:S02]  /*4cd0*/  HADD2.F32 R11, -RZ, R11.H1_H1 ;  /* 0x3000000bff0b7230 */ /* 0x000fc40000004100 */
[C---:B------:R-:W-:Y:S01]  /*4ce0*/  FMUL.FTZ R98, R97.reuse, R94 ;  /* 0x0000005e61627220 */ /* 0x040fe20000410000 */
[----:B------:R-:W-:Y:S01]  /*4cf0*/  FFMA.FTZ R94, R97, R42, -R96 ;  /* 0x0000002a615e7223 */ /* 0x000fe20000010860 */
[----:B------:R-:W-:Y:S02]  /*4d00*/  F2FP.F16.E4M3.UNPACK_B R96, R32 ;  /* 0x00000020ff60723e */ /* 0x000fe400020006ff */
[----:B------:R-:W-:Y:S01]  /*4d10*/  FFMA.FTZ R42, R13, R42, R98 ;  /* 0x0000002a0d2a7223 */ /* 0x000fe20000010062 */
[----:B------:R-:W-:Y:S01]  /*4d20*/  IMAD.U32 R13, R33, 0x10000, RZ ;  /* 0x00010000210d7824 */ /* 0x000fe200078e00ff */
[-C--:B------:R-:W-:Y:S01]  /*4d30*/  F2FP.F16.E4M3.UNPACK_B R33, R15.reuse ;  /* 0x0000000fff21723e */ /* 0x080fe200020006ff */
[--C-:B------:R-:W-:Y:S01]  /*4d40*/  HADD2.F32 R98, -RZ, R96.reuse.H0_H0 ;  /* 0x20000060ff627230 */ /* 0x100fe20000004100 */
[----:B------:R-:W-:Y:S01]  /*4d50*/  F2FP.F16.E4M3.UNPACK_B R15, R15.H1 ;  /* 0x0000000fff0f723e */ /* 0x000fe200030006ff */
[----:B------:R-:W-:Y:S01]  /*4d60*/  HADD2.F32 R96, -RZ, R96.H1_H1 ;  /* 0x30000060ff607230 */ /* 0x000fe20000004100 */
[----:B------:R-:W-:Y:S01]  /*4d70*/  LOP3.LUT R13, R40, 0xff0000, R13, 0xf8, !PT ;  /* 0x00ff0000280d7812 */ /* 0x000fe200078ef80d */
[----:B------:R-:W-:Y:S01]  /*4d80*/  HADD2.F32 R97, -RZ, R33.H0_H0 ;  /* 0x20000021ff617230 */ /* 0x000fe20000004100 */
[----:B------:R-:W-:-:S02]  /*4d90*/  F2FP.F16.E4M3.UNPACK_B R32, R32.H1 ;  /* 0x00000020ff20723e */ /* 0x000fc400030006ff */
[-C--:B------:R-:W-:Y:S02]  /*4da0*/  F2FP.F16.E4M3.UNPACK_B R95, R13.reuse ;  /* 0x0000000dff5f723e */ /* 0x080fe400020006ff */
[----:B------:R-:W-:Y:S02]  /*4db0*/  F2FP.F16.E4M3.UNPACK_B R13, R13.H1 ;  /* 0x0000000dff0d723e */ /* 0x000fe400030006ff */
[----:B------:R-:W-:Y:S01]  /*4dc0*/  F2FP.SATFINITE.E4M3.F32.PACK_AB_MERGE_C R41, R94, R41, RZ ;  /* 0x000000295e29723e */ /* 0x000fe200048070ff */
[--C-:B------:R-:W-:Y:S01]  /*4dd0*/  HADD2.F32 R40, -RZ, R95.reuse.H0_H0 ;  /* 0x2000005fff287230 */ /* 0x100fe20000004100 */
[----:B------:R-:W-:Y:S01]  /*4de0*/  F2FP.SATFINITE.E4M3.F32.PACK_AB_MERGE_C R9, R42, R9, RZ ;  /* 0x000000092a09723e */ /* 0x000fe200048070ff */
[----:B------:R-:W-:Y:S01]  /*4df0*/  HADD2.F32 R95, -RZ, R95.H1_H1 ;  /* 0x3000005fff5f7230 */ /* 0x000fe20000004100 */
[----:B------:R-:W-:Y:S02]  /*4e00*/  F2FP.SATFINITE.E4M3.F32.PACK_AB_MERGE_C R92, R92, R93, R41 ;  /* 0x0000005d5c5c723e */ /* 0x000fe40004807029 */
[-C--:B------:R-:W-:Y:S01]  /*4e10*/  FMUL.FTZ R100, R97, R40.reuse ;  /* 0x0000002861647220 */ /* 0x080fe20000410000 */
[----:B------:R-:W-:Y:S01]  /*4e20*/  FMUL.FTZ R40, R99, R40 ;  /* 0x0000002863287220 */ /* 0x000fe20000410000 */
[----:B------:R-:W-:-:S02]  /*4e30*/  F2FP.F16.E4M3.UNPACK_B R41, R85.H1 ;  /* 0x00000055ff29723e */ /* 0x000fc400030006ff */
[-C--:B------:R-:W-:Y:S01]  /*4e40*/  FFMA.FTZ R100, R99, R98.reuse, -R100 ;  /* 0x0000006263647223 */ /* 0x080fe20000010864 */
[----:B------:R-:W-:Y:S01]  /*4e50*/  FFMA.FTZ R97, R97, R98, R40 ;  /* 0x0000006261617223 */ /* 0x000fe20000010028 */
[----:B------:R-:W-:Y:S01]  /*4e60*/  HADD2.F32 R40, -RZ, R33.H1_H1 ;  /* 0x30000021ff287230 */ /* 0x000fe20000004100 */
[----:B------:R-:W-:Y:S01]  /*4e70*/  F2FP.F16.E4M3.UNPACK_B R85, R85 ;  /* 0x00000055ff55723e */ /* 0x000fe200020006ff */
[--C-:B------:R-:W-:Y:S02]  /*4e80*/  HADD2.F32 R98, -RZ, R13.reuse.H0_H0 ;  /* 0x2000000dff627230 */ /* 0x100fe40000004100 */
[----:B------:R-:W-:Y:S02]  /*4e90*/  HADD2.F32 R13, -RZ, R13.H1_H1 ;  /* 0x3000000dff0d7230 */ /* 0x000fe40000004100 */
[----:B------:R-:W-:Y:S01]  /*4ea0*/  FMUL.FTZ R33, R40, R95 ;  /* 0x0000005f28217220 */ /* 0x000fe20000410000 */
[--C-:B------:R-:W-:Y:S02]  /*4eb0*/  HADD2.F32 R93, -RZ, R41.reuse.H0_H0 ;  /* 0x20000029ff5d7230 */ /* 0x100fe40000004100 */
[----:B------:R-:W-:-:S02]  /*4ec0*/  HADD2.F32 R41, -RZ, R41.H1_H1 ;  /* 0x30000029ff297230 */ /* 0x000fc40000004100 */
[CC--:B------:R-:W-:Y:S01]  /*4ed0*/  FFMA.FTZ R33, R11.reuse, R96.reuse, -R33 ;  /* 0x000000600b217223 */ /* 0x0c0fe20000010821 */
[----:B------:R-:W-:Y:S01]  /*4ee0*/  FMUL.FTZ R11, R11, R95 ;  /* 0x0000005f0b0b7220 */ /* 0x000fe20000410000 */
[--C-:B------:R-:W-:Y:S02]  /*4ef0*/  HADD2.F32 R95, -RZ, R32.reuse.H0_H0 ;  /* 0x20000020ff5f7230 */ /* 0x100fe40000004100 */
[----:B------:R-:W-:Y:S02]  /*4f00*/  HADD2.F32 R32, -RZ, R32.H1_H1 ;  /* 0x30000020ff207230 */ /* 0x000fe40000004100 */
[----:B------:R-:W-:Y:S01]  /*4f10*/  FFMA.FTZ R11, R40, R96, R11 ;  /* 0x00000060280b7223 */ /* 0x000fe2000001000b */
[----:B------:R-:W-:Y:S01]  /*4f20*/  F2FP.F16.E4M3.UNPACK_B R40, R43.H1 ;  /* 0x0000002bff28723e */ /* 0x000fe200030006ff */
[--C-:B------:R-:W-:Y:S02]  /*4f30*/  HADD2.F32 R43, -RZ, R15.reuse.H0_H0 ;  /* 0x2000000fff2b7230 */ /* 0x100fe40000004100 */
[----:B------:R-:W-:-:S02]  /*4f40*/  HADD2.F32 R15, -RZ, R15.H1_H1 ;  /* 0x3000000fff0f7230 */ /* 0x000fc40000004100 */
[--C-:B------:R-:W-:Y:S02]  /*4f50*/  HADD2.F32 R96, -RZ, R40.reuse.H0_H0 ;  /* 0x20000028ff607230 */ /* 0x100fe40000004100 */
[----:B------:R-:W-:Y:S01]  /*4f60*/  FMUL.FTZ R99, R43, R98 ;  /* 0x000000622b637220 */ /* 0x000fe20000410000 */
[----:B------:R-:W-:-:S03]  /*4f70*/  HADD2.F32 R40, -RZ, R40.H1_H1 ;  /* 0x30000028ff287230 */ /* 0x000fc60000004100 */
[C---:B------:R-:W-:Y:S01]  /*4f80*/  FFMA.FTZ R99, R96.reuse, R95, -R99 ;  /* 0x0000005f60637223 */ /* 0x040fe20000010863 */
[----:B------:R-:W-:-:S04]  /*4f90*/  FMUL.FTZ R96, R96, R98 ;  /* 0x0000006260607220 */ /* 0x000fc80000410000 */
[----:B------:R-:W-:Y:S01]  /*4fa0*/  FFMA.FTZ R96, R43, R95, R96 ;  /* 0x0000005f2b607223 */ /* 0x000fe20000010060 */
[-C--:B------:R-:W-:Y:S01]  /*4fb0*/  FMUL.FTZ R43, R15, R13.reuse ;  /* 0x0000000d0f2b7220 */ /* 0x080fe20000410000 */
[----:B------:R-:W-:-:S03]  /*4fc0*/  FMUL.FTZ R13, R40, R13 ;  /* 0x0000000d280d7220 */ /* 0x000fc60000410000 */
[-C--:B------:R-:W-:Y:S01]  /*4fd0*/  FFMA.FTZ R43, R40, R32.reuse, -R43 ;  /* 0x00000020282b7223 */ /* 0x080fe2000001082b */
[----:B------:R-:W-:Y:S01]  /*4fe0*/  FFMA.FTZ R15, R15, R32, R13 ;  /* 0x000000200f0f7223 */ /* 0x000fe2000001000d */
[-C--:B------:R-:W-:Y:S02]  /*4ff0*/  F2FP.F16.E4M3.UNPACK_B R13, R89.reuse.H1 ;  /* 0x00000059ff0d723e */ /* 0x080fe400030006ff */
[----:B------:R-:W-:Y:S02]  /*5000*/  F2FP.F16.E4M3.UNPACK_B R32, R12.H1 ;  /* 0x0000000cff20723e */ /* 0x000fe400030006ff */
[----:B------:R-:W-:Y:S01]  /*5010*/  F2FP.F16.E4M3.UNPACK_B R40, R8.H1 ;  /* 0x00000008ff28723e */ /* 0x000fe200030006ff */
[--C-:B------:R-:W-:Y:S01]  /*5020*/  HADD2.F32 R94, -RZ, R13.reuse.H0_H0 ;  /* 0x2000000dff5e7230 */ /* 0x100fe20000004100 */
[----:B------:R-:W-:Y:S01]  /*5030*/  F2FP.F16.E4M3.UNPACK_B R89, R89 ;  /* 0x00000059ff59723e */ /* 0x000fe200020006ff */
[----:B------:R-:W-:Y:S01]  /*5040*/  HADD2.F32 R42, -RZ, R32.H0_H0 ;  /* 0x20000020ff2a7230 */ /* 0x000fe20000004100 */
[----:B------:R-:W-:Y:S01]  /*5050*/  F2FP.F16.E4M3.UNPACK_B R12, R12 ;  /* 0x0000000cff0c723e */ /* 0x000fe200020006ff */
[----:B------:R-:W-:Y:S01]  /*5060*/  HADD2.F32 R95, -RZ, R40.H0_H0 ;  /* 0x20000028ff5f7230 */ /* 0x000fe20000004100 */
[----:B------:R-:W-:Y:S01]  /*5070*/  F2FP.F16.E4M3.UNPACK_B R8, R8 ;  /* 0x00000008ff08723e */ /* 0x000fe200020006ff */
[----:B------:R-:W-:-:S02]  /*5080*/  HADD2.F32 R13, -RZ, R13.H1_H1 ;  /* 0x3000000dff0d7230 */ /* 0x000fc40000004100 */
[CC--:B------:R-:W-:Y:S01]  /*5090*/  FMUL.FTZ R98, R42.reuse, R94.reuse ;  /* 0x0000005e2a627220 */ /* 0x0c0fe20000410000 */
[----:B------:R-:W-:Y:S02]  /*50a0*/  HADD2.F32 R40, -RZ, R40.H1_H1 ;  /* 0x30000028ff287230 */ /* 0x000fe40000004100 */
[----:B------:R-:W-:Y:S01]  /*50b0*/  FMUL.FTZ R94, R95, R94 ;  /* 0x0000005e5f5e7220 */ /* 0x000fe20000410000 */
[----:B------:R-:W-:Y:S01]  /*50c0*/  F2FP.SATFINITE.E4M3.F32.PACK_AB_MERGE_C R43, R43, R99, RZ ;  /* 0x000000632b2b723e */ /* 0x000fe200048070ff */
[-C--:B------:R-:W-:Y:S01]  /*50d0*/  FFMA.FTZ R98, R95, R93.reuse, -R98 ;  /* 0x0000005d5f627223 */ /* 0x080fe20000010862 */
[----:B------:R-:W-:Y:S01]  /*50e0*/  F2FP.SATFINITE.E4M3.F32.PACK_AB_MERGE_C R96, R15, R96, RZ ;  /* 0x000000600f60723e */ /* 0x000fe200048070ff */
[----:B------:R-:W-:Y:S01]  /*50f0*/  FFMA.FTZ R94, R42, R93, R94 ;  /* 0x0000005d2a5e7223 */ /* 0x000fe2000001005e */
[----:B------:R-:W-:Y:S01]  /*5100*/  HADD2.F32 R42, -RZ, R32.H1_H1 ;  /* 0x30000020ff2a7230 */ /* 0x000fe20000004100 */
[----:B------:R-:W-:Y:S02]  /*5110*/  F2FP.SATFINITE.E4M3.F32.PACK_AB_MERGE_C R33, R33, R100, R43 ;  /* 0x000000642121723e */ /* 0x000fe4000480702b */
[----:B------:R-:W-:-:S02]  /*5120*/  F2FP.SATFINITE.E4M3.F32.PACK_AB_MERGE_C R15, R11, R97, R96 ;  /* 0x000000610b0f723e */ /* 0x000fc40004807060 */
[-C--:B------:R-:W-:Y:S01]  /*5130*/  FMUL.FTZ R93, R42, R13.reuse ;  /* 0x0000000d2a5d7220 */ /* 0x080fe20000410000 */
[C---:B------:R-:W-:Y:S01]  /*5140*/  FMUL.FTZ R13, R40.reuse, R13 ;  /* 0x0000000d280d7220 */ /* 0x040fe20000410000 */
[----:B------:R-:W-:Y:S02]  /*5150*/  IMAD.MOV.U32 R11, RZ, RZ, R33 ;  /* 0x000000ffff0b7224 */ /* 0x000fe400078e0021 */
[-C--:B------:R-:W-:Y:S01]  /*5160*/  FFMA.FTZ R32, R40, R41.reuse, -R93 ;  /* 0x0000002928207223 */ /* 0x080fe2000001085d */
[----:B------:R-:W-:Y:S01]  /*5170*/  FFMA.FTZ R13, R42, R41, R13 ;  /* 0x000000292a0d7223 */ /* 0x000fe2000001000d */
[----:B------:R-:W-:Y:S02]  /*5180*/  HADD2.F32 R42, -RZ, R89.H0_H0 ;  /* 0x20000059ff2a7230 */ /* 0x000fe40000004100 */
        /* <DEDUP_REMOVED lines=14> */
[----:B------:R-:W-:Y:S02]  /*5270*/  F2FP.F16.E4M3.UNPACK_B R86, R86 ;  /* 0x00000056ff56723e */ /* 0x000fe400020006ff */
[-C--:B------:R-:W-:Y:S01]  /*5280*/  FMUL.FTZ R41, R40, R89.reuse ;  /* 0x0000005928297220 */ /* 0x080fe20000410000 */
[C---:B------:R-:W-:Y:S01]  /*5290*/  FMUL.FTZ R89, R8.reuse, R89 ;  /* 0x0000005908597220 */ /* 0x040fe20000410000 */
[--C-:B------:R-:W-:Y:S02]  /*52a0*/  HADD2.F32 R101, -RZ, R13.reuse.H0_H0 ;  /* 0x2000000dff657230 */ /* 0x100fe40000004100 */
[-C--:B------:R-:W-:Y:S01]  /*52b0*/  FFMA.FTZ R12, R8, R85.reuse, -R41 ;  /* 0x00000055080c7223 */ /* 0x080fe20000010829 */
[----:B------:R-:W-:Y:S01]  /*52c0*/  FFMA.FTZ R8, R40, R85, R89 ;  /* 0x0000005528087223 */ /* 0x000fe20000010059 */
[----:B------:R-:W-:Y:S01]  /*52d0*/  F2FP.F16.E4M3.UNPACK_B R41, R14.H1 ;  /* 0x0000000eff29723e */ /* 0x000fe200030006ff */
[----:B------:R-:W-:Y:S01]  /*52e0*/  HADD2.F32 R13, -RZ, R13.H1_H1 ;  /* 0x3000000dff0d7230 */ /* 0x000fe20000004100 */
[----:B------:R-:W-:-:S02]  /*52f0*/  F2FP.F16.E4M3.UNPACK_B R40, R10.H1 ;  /* 0x0000000aff28723e */ /* 0x000fc400030006ff */
[----:B------:R-:W-:Y:S01]  /*5300*/  F2FP.F16.E4M3.UNPACK_B R89, R87.H1 ;  /* 0x00000057ff59723e */ /* 0x000fe200030006ff */
[----:B------:R-:W-:Y:S01]  /*5310*/  HADD2.F32 R85, -RZ, R41.H0_H0 ;  /* 0x20000029ff557230 */ /* 0x000fe20000004100 */
[----:B------:R-:W-:Y:S01]  /*5320*/  F2FP.F16.E4M3.UNPACK_B R14, R14 ;  /* 0x0000000eff0e723e */ /* 0x000fe200020006ff */
[--C-:B------:R-:W-:Y:S01]  /*5330*/  HADD2.F32 R93, -RZ, R40.reuse.H0_H0 ;  /* 0x20000028ff5d7230 */ /* 0x100fe20000004100 */
[----:B------:R-:W-:Y:S01]  /*5340*/  F2FP.F16.E4M3.UNPACK_B R10, R10 ;  /* 0x0000000aff0a723e */ /* 0x000fe200020006ff */
[--C-:B------:R-:W-:Y:S02]  /*5350*/  HADD2.F32 R98, -RZ, R89.reuse.H0_H0 ;  /* 0x20000059ff627230 */ /* 0x100fe40000004100 */
[-C--:B------:R-:W-:Y:S01]  /*5360*/  FMUL.FTZ R99, R85, R101.reuse ;  /* 0x0000006555637220 */ /* 0x080fe20000410000 */
[----:B------:R-:W-:Y:S02]  /*5370*/  HADD2.F32 R40, -RZ, R40.H1_H1 ;  /* 0x30000028ff287230 */ /* 0x000fe40000004100 */
[----:B------:R-:W-:Y:S01]  /*5380*/  FMUL.FTZ R101, R93, R101 ;  /* 0x000000655d657220 */ /* 0x000fe20000410000 */
[----:B------:R-:W-:-:S02]  /*5390*/  HADD2.F32 R89, -RZ, R89.H1_H1 ;  /* 0x30000059ff597230 */ /* 0x000fc40000004100 */
[-C--:B------:R-:W-:Y:S01]  /*53a0*/  FFMA.FTZ R99, R93, R98.reuse, -R99 ;  /* 0x000000625d637223 */ /* 0x080fe20000010863 */
[----:B------:R-:W-:Y:S01]  /*53b0*/  F2FP.F16.E4M3.UNPACK_B R87, R87 ;  /* 0x00000057ff57723e */ /* 0x000fe200020006ff */
[----:B------:R-:W-:Y:S01]  /*53c0*/  FFMA.FTZ R101, R85, R98, R101 ;  /* 0x0000006255657223 */ /* 0x000fe20000010065 */
[----:B------:R-:W-:Y:S01]  /*53d0*/  HADD2.F32 R98, -RZ, R41.H1_H1 ;  /* 0x30000029ff627230 */ /* 0x000fe20000004100 */
[----:B------:R-:W-:Y:S02]  /*53e0*/  F2FP.SATFINITE.E4M3.F32.PACK_AB_MERGE_C R95, R12, R95, R32 ;  /* 0x0000005f0c5f723e */ /* 0x000fe40004807020 */
[----:B------:R-:W-:Y:S01]  /*53f0*/  HADD2.F32 R85, -RZ, R87.H0_H0 ;  /* 0x20000057ff557230 */ /* 0x000fe20000004100 */
[----:B------:R-:W-:Y:S01]  /*5400*/  F2FP.SATFINITE.E4M3.F32.PACK_AB_MERGE_C R12, R8, R42, R94 ;  /* 0x0000002a080c723e */ /* 0x000fe2000480705e */
[-C--:B------:R-:W-:Y:S01]  /*5410*/  FMUL.FTZ R41, R98, R13.reuse ;  /* 0x0000000d62297220 */ /* 0x080fe20000410000 */
[----:B------:R-:W-:Y:S01]  /*5420*/  FMUL.FTZ R13, R40, R13 ;  /* 0x0000000d280d7220 */ /* 0x000fe20000410000 */
[----:B------:R-:W-:-:S02]  /*5430*/  MOV R8, R95 ;  /* 0x0000005f00087202 */ /* 0x000fc40000000f00 */
[-C--:B------:R-:W-:Y:S01]  /*5440*/  FFMA.FTZ R40, R40, R89.reuse, -R41 ;  /* 0x0000005928287223 */ /* 0x080fe20000010829 */
[----:B------:R-:W-:Y:S01]  /*5450*/  FFMA.FTZ R13, R98, R89, R13 ;  /* 0x00000059620d7223 */ /* 0x000fe2000001000d */
[----:B------:R-:W-:Y:S02]  /*5460*/  HADD2.F32 R98, -RZ, R86.H0_H0 ;  /* 0x20000056ff627230 */ /* 0x000fe40000004100 */
[----:B------:R-:W-:Y:S01]  /*5470*/  HADD2.F32 R41, -RZ, R14.H0_H0 ;  /* 0x2000000eff297230 */ /* 0x000fe20000004100 */
[----:B------:R-:W-:Y:S01]  /*5480*/  F2FP.SATFINITE.E4M3.F32.PACK_AB_MERGE_C R40, R40, R99, RZ ;  /* 0x000000632828723e */ /* 0x000fe200048070ff */
[----:B------:R-:W-:Y:S01]  /*5490*/  HADD2.F32 R89, -RZ, R10.H0_H0 ;  /* 0x2000000aff597230 */ /* 0x000fe20000004100 */
[----:B------:R-:W-:Y:S01]  /*54a0*/  F2FP.SATFINITE.E4M3.F32.PACK_AB_MERGE_C R13, R13, R101, RZ ;  /* 0x000000650d0d723e */ /* 0x000fe200048070ff */
        /* <DEDUP_REMOVED lines=11> */
[----:B------:R-:W-:-:S04]  /*5560*/  FFMA.FTZ R41, R41, R10, R86 ;  /* 0x0000000a29297223 */ /* 0x000fc80000010056 */
[----:B------:R-:W-:Y:S02]  /*5570*/  F2FP.SATFINITE.E4M3.F32.PACK_AB_MERGE_C R10, R14, R93, R40 ;  /* 0x0000005d0e0a723e */ /* 0x000fe40004807028 */
[----:B------:R-:W-:Y:S02]  /*5580*/  F2FP.SATFINITE.E4M3.F32.PACK_AB_MERGE_C R14, R41, R98, R13 ;  /* 0x00000062290e723e */ /* 0x000fe4000480700d */
[----:B------:R-:W-:Y:S01]  /*5590*/  F2FP.SATFINITE.E4M3.F32.PACK_AB_MERGE_C R13, R34, R35, R9 ;  /* 0x00000023220d723e */ /* 0x000fe20004807009 */
[----:B------:R-:W-:-:S07]  /*55a0*/  IMAD.MOV.U32 R9, RZ, RZ, R92 ;  /* 0x000000ffff097224 */ /* 0x000fce00078e005c */
.L_x_11409:
[----:B------:R-:W-:Y:S05]  /*55b0*/  BSYNC B2 ;  /* 0x0000000000027941 */ /* 0x000fea0003800000 */
.L_x_11408:
[----:B---3--:R-:W-:-:S04]  /*55c0*/  IADD3 R32, P3, R48, R79, RZ ;  /* 0x0000004f30207210 */ /* 0x008fc80007f7e0ff */
[----:B------:R-:W-:Y:S02]  /*55d0*/  LEA.HI.X.SX32 R33, R48, R78, 0x1, P3 ;  /* 0x0000004e30217211 */ /* 0x000fe400018f0eff */
[----:B------:R-:W-:-:S03]  /*55e0*/  ISETP.GE.AND P3, PT, R91, R84, PT ;  /* 0x000000545b00720c */ /* 0x000fc60003f66270 */
[----:B0-----:R4:W-:Y:S10]  /*55f0*/  ST.E.128 desc[UR42][R32.64], R8 ;  /* 0x0000000820007985 */ /* 0x0019f4000c101d2a */
[----:B------:R-:W-:-:S04]  /*5600*/  @!P3 IADD3 R34, P4, R79, R91, RZ ;  /* 0x0000005b4f22b210 */ /* 0x000fc80007f9e0ff */
[----:B------:R-:W-:-:S05]  /*5610*/  @!P3 LEA.HI.X.SX32 R35, R91, R78, 0x1, P4 ;  /* 0x0000004e5b23b211 */ /* 0x000fca00020f0eff */
[----:B--2---:R4:W-:Y:S04]  /*5620*/  @!P3 ST.E.128 desc[UR42][R34.64], R12 ;  /* 0x0000000c2200b985 */ /* 0x0049e8000c101d2a */
.L_x_11407:
[----:B------:R-:W-:Y:S05]  /*5630*/  BSYNC B1 ;  /* 0x0000000000017941 */ /* 0x000fea0003800000 */
.L_x_11406:
[----:B------:R-:W-:-:S13]  /*5640*/  ISETP.NE.AND P3, PT, R53, RZ, PT ;  /* 0x000000ff3500720c */ /* 0x000fda0003f65270 */
[----:B------:R-:W-:Y:S05]  /*5650*/  @!P3 BRA `(.L_x_11389) ;  /* 0x0000001000c4b947 */ /* 0x000fea0003800000 */
[----:B----4-:R-:W4:Y:S04]  /*5660*/  LDL R8, [R1+0x24] ;  /* 0x0000240001087983 */ /* 0x010f280000100800 */
[----:B0-----:R-:W5:Y:S04]  /*5670*/  LDL R11, [R1+0x4] ;  /* 0x00000400010b7983 */ /* 0x001f680000100800 */
[----:B------:R-:W5:Y:S04]  /*5680*/  LDL R10, [R1+0xa0] ;  /* 0x0000a000010a7983 */ /* 0x000f680000100800 */
[----:B------:R-:W5:Y:S01]  /*5690*/  LDL R9, [R1+0x1c] ;  /* 0x00001c0001097983 */ /* 0x000f620000100800 */
[----:B---3--:R-:W-:-:S04]  /*56a0*/  IADD3 R32, P3, R3, R79, RZ ;  /* 0x0000004f03207210 */ /* 0x008fc80007f7e0ff */
[----:B--2---:R-:W-:Y:S02]  /*56b0*/  LEA.HI.X.SX32 R33, R3, R78, 0x1, P3 ;  /* 0x0000004e03217211 */ /* 0x004fe400018f0eff */
[----:B------:R-:W-:Y:S01]  /*56c0*/  ISETP.GE.AND P3, PT, R67, R77, PT ;  /* 0x0000004d4300720c */ /* 0x000fe20003f66270 */
[----:B------:R-:W-:Y:S01]  /*56d0*/  BSSY B1, `(.L_x_11410) ;  /* 0x00000ec000017945 */ /* 0x000fe20003800000 */
[----:B----4-:R-:W-:-:S04]  /*56e0*/  LOP3.LUT P4, RZ, R8, 0x1, RZ, 0xc0, !PT ;  /* 0x0000000108ff7812 */ /* 0x010fc8000788c0ff */
[----:B------:R-:W-:Y:S01]  /*56f0*/  SEL R90, R55, R90, !P4 ;  /* 0x0000005a375a7207 */ /* 0x000fe20006000000 */
[----:B-----5:R-:W-:Y:S02]  /*5700*/  IMAD.MOV.U32 R12, RZ, RZ, R11 ;  /* 0x000000ffff0c7224 */ /* 0x020fe400078e000b */
[----:B------:R-:W-:Y:S02]  /*5710*/  IMAD.MOV.U32 R11, RZ, RZ, R10 ;  /* 0x000000ffff0b7224 */ /* 0x000fe400078e000a */
[----:B------:R-:W-:Y:S01]  /*5720*/  IMAD.MOV.U32 R10, RZ, RZ, R9 ;  /* 0x000000ffff0a7224 */ /* 0x000fe200078e0009 */
[----:B------:R-:W-:-:S04]  /*5730*/  SHF.R.S32.HI R9, RZ, 0x1f, R90 ;  /* 0x0000001fff097819 */ /* 0x000fc8000001145a */
[----:B------:R-:W-:-:S04]  /*5740*/  LEA.HI R9, R9, R90, RZ, 0x5 ;  /* 0x0000005a09097211 */ /* 0x000fc800078f28ff */
[----:B------:R-:W-:-:S04]  /*5750*/  SHF.R.S32.HI R9, RZ, 0x5, R9 ;  /* 0x00000005ff097819 */ /* 0x000fc80000011409 */
[----:B------:R-:W-:-:S04]  /*5760*/  LEA.HI.SX32 R9, R64, R9, 0x1c ;  /* 0x0000000940097211 */ /* 0x000fc800078fe2ff */
[C---:B------:R-:W-:Y:S01]  /*5770*/  LEA.HI R8, R9.reuse, R9, RZ, 0x1 ;  /* 0x0000000909087211 */ /* 0x040fe200078f08ff */
[----:B------:R-:W-:-:S04]  /*5780*/  IMAD.SHL.U32 R35, R9, 0x10, RZ ;  /* 0x0000001009237824 */ /* 0x000fc800078e00ff */
[----:B------:R-:W-:Y:S01]  /*5790*/  IMAD.SHL.U32 R9, R8, 0x800, RZ ;  /* 0x0000080008097824 */ /* 0x000fe200078e00ff */
[----:B------:R-:W-:-:S04]  /*57a0*/  LOP3.LUT R8, R12, 0x10, R35, 0xf8, !PT ;  /* 0x000000100c087812 */ /* 0x000fc800078ef823 */
[----:B------:R-:W-:Y:S02]  /*57b0*/  LOP3.LUT R9, R9, 0xfffff000, RZ, 0xc0, !PT ;  /* 0xfffff00009097812 */ /* 0x000fe400078ec0ff */
[----:B------:R-:W-:-:S04]  /*57c0*/  LOP3.LUT R8, R8, R11, RZ, 0x3c, !PT ;  /* 0x0000000b08087212 */ /* 0x000fc800078e3cff */
        /* <DEDUP_REMOVED lines=10> */
[----:B------:R-:W-:Y:S02]  /*5870*/  SHF.R.U32.HI R90, RZ, 0x18, R5 ;  /* 0x00000018ff5a7819 */ /* 0x000fe40000011605 */
[----:B------:R-:W-:Y:S01]  /*5880*/  LOP3.LUT R87, R5, 0xff, RZ, 0xc0, !PT ;  /* 0x000000ff05577812 */ /* 0x000fe200078ec0ff */
[----:B------:R-:W-:Y:S01]  /*5890*/  IMAD.SHL.U32 R4, R4, 0x100, RZ ;  /* 0x0000010004047824 */ /* 0x000fe200078e00ff */
[----:B------:R-:W-:Y:S02]  /*58a0*/  SHF.R.U32.HI R77, RZ, 0x8, R39 ;  /* 0x00000008ff4d7819 */ /* 0x000fe40000011627 */
[----:B------:R-:W-:Y:S02]  /*58b0*/  SHF.R.U32.HI R41, RZ, 0x18, R7 ;  /* 0x00000018ff297819 */ /* 0x000fe40000011607 */
[----:B------:R-:W-:-:S02]  /*58c0*/  LOP3.LUT R6, R7, 0xff, RZ, 0xc0, !PT ;  /* 0x000000ff07067812 */ /* 0x000fc400078ec0ff */
[----:B------:R-:W-:Y:S02]  /*58d0*/  SHF.R.U32.HI R40, RZ, 0x8, R7 ;  /* 0x00000008ff287819 */ /* 0x000fe40000011607 */
[----:B------:R-:W-:Y:S02]  /*58e0*/  SHF.R.U32.HI R38, RZ, 0x10, R5 ;  /* 0x00000010ff267819 */ /* 0x000fe40000011605 */
[----:B------:R-:W-:Y:S02]  /*58f0*/  SHF.R.U32.HI R43, RZ, 0x8, R37 ;  /* 0x00000008ff2b7819 */ /* 0x000fe40000011625 */
[----:B--2---:R-:W-:Y:S01]  /*5900*/  MOV R36, R12 ;  /* 0x0000000c00247202 */ /* 0x004fe20000000f00 */
[----:B------:R-:W-:Y:S01]  /*5910*/  IMAD.SHL.U32 R12, R77, 0x100, RZ ;  /* 0x000001004d0c7824 */ /* 0x000fe200078e00ff */
[----:B------:R-:W-:Y:S01]  /*5920*/  PRMT R87, R90, 0x654, R87 ;  /* 0x000006545a577816 */ /* 0x000fe20000000057 */
[----:B------:R-:W-:Y:S01]  /*5930*/  IMAD.SHL.U32 R8, R43, 0x100, RZ ;  /* 0x000001002b087824 */ /* 0x000fe200078e00ff */
[----:B------:R-:W-:-:S02]  /*5940*/  SHF.R.U32.HI R42, RZ, 0x10, R7 ;  /* 0x00000010ff2a7819 */ /* 0x000fc40000011607 */
[--C-:B------:R-:W-:Y:S02]  /*5950*/  SHF.R.U32.HI R85, RZ, 0x18, R37.reuse ;  /* 0x00000018ff557819 */ /* 0x100fe40000011625 */
[----:B------:R-:W-:Y:S02]  /*5960*/  LOP3.LUT R86, R37, 0xff, RZ, 0xc0, !PT ;  /* 0x000000ff25567812 */ /* 0x000fe400078ec0ff */
[----:B------:R-:W-:Y:S02]  /*5970*/  SHF.R.U32.HI R5, RZ, 0x10, R37 ;  /* 0x00000010ff057819 */ /* 0x000fe40000011625 */
[----:B------:R-:W-:Y:S01]  /*5980*/  PRMT R6, R41, 0x654, R6 ;  /* 0x0000065429067816 */ /* 0x000fe20000000006 */
[----:B------:R-:W-:Y:S01]  /*5990*/  IMAD.SHL.U32 R41, R40, 0x100, RZ ;  /* 0x0000010028297824 */ /* 0x000fe200078e00ff */
[----:B------:R-:W-:Y:S02]  /*59a0*/  LOP3.LUT R37, R39, 0xff0000ff, RZ, 0xc0, !PT ;  /* 0xff0000ff27257812 */ /* 0x000fe400078ec0ff */
[----:B------:R-:W-:Y:S01]  /*59b0*/  SHF.R.U32.HI R7, RZ, 0x10, R39 ;  /* 0x00000010ff077819 */ /* 0x000fe20000011627 */
[----:B------:R-:W-:Y:S01]  /*59c0*/  IMAD.U32 R39, R38, 0x10000, RZ ;  /* 0x0001000026277824 */ /* 0x000fe200078e00ff */
[----:B------:R-:W-:-:S02]  /*59d0*/  LOP3.LUT R4, R87, 0xff00, R4, 0xf8, !PT ;  /* 0x0000ff0057047812 */ /* 0x000fc400078ef804 */
[----:B------:R-:W-:Y:S01]  /*59e0*/  PRMT R85, R85, 0x654, R86 ;  /* 0x0000065455557816 */ /* 0x000fe20000000056 */
[----:B------:R-:W-:Y:S01]  /*59f0*/  IMAD.U32 R86, R7, 0x10000, RZ ;  /* 0x0001000007567824 */ /* 0x000fe200078e00ff */
[----:B------:R-:W-:Y:S02]  /*5a00*/  LOP3.LUT R77, R37, 0xff00, R12, 0xf8, !PT ;  /* 0x0000ff00254d7812 */ /* 0x000fe400078ef80c */
[----:B------:R-:W-:Y:S02]  /*5a10*/  F2FP.F16.E4M3.UNPACK_B R40, R83.H1 ;  /* 0x00000053ff28723e */ /* 0x000fe400030006ff */
[----:B------:R-:W-:Y:S02]  /*5a20*/  F2FP.F16.E4M3.UNPACK_B R38, R36.H1 ;  /* 0x00000024ff26723e */ /* 0x000fe400030006ff */
[----:B------:R-:W-:Y:S01]  /*5a30*/  LOP3.LUT R41, R6, 0xff00, R41, 0xf8, !PT ;  /* 0x0000ff0006297812 */ /* 0x000fe200078ef829 */
[----:B------:R-:W-:Y:S01]  /*5a40*/  HADD2.F32 R43, -RZ, R40.H0_H0 ;  /* 0x20000028ff2b7230 */ /* 0x000fe20000004100 */
[----:B------:R-:W-:-:S02]  /*5a50*/  F2FP.F16.E4M3.UNPACK_B R37, R34.H1 ;  /* 0x00000022ff25723e */ /* 0x000fc400030006ff */
[----:B------:R-:W-:Y:S01]  /*5a60*/  LOP3.LUT R6, R4, 0xff0000, R39, 0xf8, !PT ;  /* 0x00ff000004067812 */ /* 0x000fe200078ef827 */
[----:B------:R-:W-:Y:S01]  /*5a70*/  IMAD.U32 R4, R42, 0x10000, RZ ;  /* 0x000100002a047824 */ /* 0x000fe200078e00ff */
[----:B------:R-:W-:Y:S01]  /*5a80*/  LOP3.LUT R85, R85, 0xff00, R8, 0xf8, !PT ;  /* 0x0000ff0055557812 */ /* 0x000fe200078ef808 */
[----:B------:R-:W-:Y:S01]  /*5a90*/  IMAD.U32 R42, R5, 0x10000, RZ ;  /* 0x00010000052a7824 */ /* 0x000fe200078e00ff */
[----:B------:R-:W-:Y:S01]  /*5aa0*/  F2FP.F16.E4M3.UNPACK_B R39, R81.H1 ;  /* 0x00000051ff27723e */ /* 0x000fe200030006ff */
[----:B------:R-:W-:Y:S01]  /*5ab0*/  HADD2.F32 R8, -RZ, R38.H0_H0 ;  /* 0x20000026ff087230 */ /* 0x000fe20000004100 */
[----:B------:R-:W-:Y:S01]  /*5ac0*/  LOP3.LUT R4, R41, 0xff0000, R4, 0xf8, !PT ;  /* 0x00ff000029047812 */ /* 0x000fe200078ef804 */
[----:B------:R-:W-:Y:S01]  /*5ad0*/  HADD2.F32 R12, -RZ, R37.H0_H0 ;  /* 0x20000025ff0c7230 */ /* 0x000fe20000004100 */
[----:B------:R-:W-:Y:S01]  /*5ae0*/  LOP3.LUT R7, R85, 0xff0000, R42, 0xf8, !PT ;  /* 0x00ff000055077812 */ /* 0x000fe200078ef82a */
[--C-:B------:R-:W-:Y:S01]  /*5af0*/  HADD2.F32 R41, -RZ, R39.reuse.H0_H0 ;  /* 0x20000027ff297230 */ /* 0x100fe20000004100 */
[----:B------:R-:W-:Y:S01]  /*5b00*/  LOP3.LUT R5, R77, 0xff0000, R86, 0xf8, !PT ;  /* 0x00ff00004d057812 */ /* 0x000fe200078ef856 */
[----:B------:R-:W-:Y:S01]  /*5b10*/  FMUL.FTZ R87, R8, R43 ;  /* 0x0000002b08577220 */ /* 0x000fe20000410000 */
[----:B------:R-:W-:-:S02]  /*5b20*/  HADD2.F32 R42, -RZ, R39.H1_H1 ;  /* 0x30000027ff2a7230 */ /* 0x000fc40000004100 */
[----:B------:R-:W-:Y:S01]  /*5b30*/  FMUL.FTZ R43, R12, R43 ;  /* 0x0000002b0c2b7220 */ /* 0x000fe20000410000 */
[----:B------:R-:W-:Y:S01]  /*5b40*/  HADD2.F32 R86, -RZ, R40.H1_H1 ;  /* 0x30000028ff567230 */ /* 0x000fe20000004100 */
[----:B------:R-:W-:Y:S01]  /*5b50*/  F2FP.F16.E4M3.UNPACK_B R83, R83 ;  /* 0x00000053ff53723e */ /* 0x000fe200020006ff */
[----:B------:R-:W-:Y:S01]  /*5b60*/  HADD2.F32 R39, -RZ, R38.H1_H1 ;  /* 0x30000026ff277230 */ /* 0x000fe20000004100 */
[----:B------:R-:W-:Y:S01]  /*5b70*/  F2FP.F16.E4M3.UNPACK_B R40, R36 ;  /* 0x00000024ff28723e */ /* 0x000fe200020006ff */
[----:B------:R-:W-:Y:S01]  /*5b80*/  FFMA.FTZ R8, R8, R41, R43 ;  /* 0x0000002908087223 */ /* 0x000fe2000001002b */
[----:B------:R-:W-:Y:S01]  /*5b90*/  F2FP.F16.E4M3.UNPACK_B R38, R34 ;  /* 0x00000022ff26723e */ /* 0x000fe200020006ff */
[----:B------:R-:W-:Y:S01]  /*5ba0*/  HADD2.F32 R43, -RZ, R83.H0_H0 ;  /* 0x20000053ff2b7230 */ /* 0x000fe20000004100 */
[----:B------:R-:W-:Y:S01]  /*5bb0*/  F2FP.F16.E4M3.UNPACK_B R81, R81 ;  /* 0x00000051ff51723e */ /* 0x000fe200020006ff */
[----:B------:R-:W-:Y:S02]  /*5bc0*/  HADD2.F32 R34, -RZ, R40.H0_H0 ;  /* 0x20000028ff227230 */ /* 0x000fe40000004100 */
[----:B------:R-:W-:Y:S01]  /*5bd0*/  FFMA.FTZ R12, R12, R41, -R87 ;  /* 0x000000290c0c7223 */ /* 0x000fe20000010857 */
[----:B------:R-:W-:-:S02]  /*5be0*/  HADD2.F32 R36, -RZ, R38.H0_H0 ;  /* 0x20000026ff247230 */ /* 0x000fc40000004100 */
[----:B------:R-:W-:Y:S01]  /*5bf0*/  FMUL.FTZ R90, R39, R86 ;  /* 0x00000056275a7220 */ /* 0x000fe20000410000 */
        /* <DEDUP_REMOVED lines=8> */
[C---:B------:R-:W-:Y:S01]  /*5c80*/  FMUL.FTZ R86, R37.reuse, R86 ;  /* 0x0000005625567220 */ /* 0x040fe20000410000 */
[----:B------:R-:W-:Y:S02]  /*5c90*/  HADD2.F32 R38, -RZ, R38.H1_H1 ;  /* 0x30000026ff267230 */ /* 0x000fe40000004100 */
[-C--:B------:R-:W-:Y:S01]  /*5ca0*/  FFMA.FTZ R37, R37, R42.reuse, -R90 ;  /* 0x0000002a25257223 */ /* 0x080fe2000001085a */
[----:B------:R-:W-:Y:S02]  /*5cb0*/  HADD2.F32 R43, -RZ, R81.H1_H1 ;  /* 0x30000051ff2b7230 */ /* 0x000fe40000004100 */
[-C--:B------:R-:W-:Y:S01]  /*5cc0*/  FMUL.FTZ R41, R40, R83.reuse ;  /* 0x0000005328297220 */ /* 0x080fe20000410000 */
        /* <DEDUP_REMOVED lines=14> */
[----:B------:R-:W-:Y:S02]  /*5db0*/  HADD2.F32 R87, -RZ, R77.H1_H1 ;  /* 0x3000004dff577230 */ /* 0x000fe40000004100 */
[----:B------:R-:W-:Y:S01]  /*5dc0*/  FMUL.FTZ R86, R40, R86 ;  /* 0x0000005628567220 */ /* 0x000fe20000410000 */
[----:B------:R-:W-:Y:S01]  /*5dd0*/  HADD2.F32 R42, -RZ, R42.H1_H1 ;  /* 0x3000002aff2a7230 */ /* 0x000fe20000004100 */
[----:B------:R-:W-:Y:S01]  /*5de0*/  F2FP.SATFINITE.E4M3.F32.PACK_AB_MERGE_C R12, R37, R12, RZ ;  /* 0x0000000c250c723e */ /* 0x000fe200048070ff */
[----:B------:R-:W-:-:S02]  /*5df0*/  HADD2.F32 R77, -RZ, R38.H1_H1 ;  /* 0x30000026ff4d7230 */ /* 0x000fc40000004100 */
[----:B------:R-:W-:Y:S01]  /*5e00*/  FFMA.FTZ R38, R40, R85, -R89 ;  /* 0x0000005528267223 */ /* 0x000fe20000010859 */
[----:B------:R-:W-:Y:S02]  /*5e10*/  HADD2.F32 R83, -RZ, R83.H1_H1 ;  /* 0x30000053ff537230 */ /* 0x000fe40000004100 */
[C---:B------:R-:W-:Y:S01]  /*5e20*/  FMUL.FTZ R90, R42.reuse, R87 ;  /* 0x000000572a5a7220 */ /* 0x040fe20000410000 */
[----:B------:R-:W-:Y:S01]  /*5e30*/  FFMA.FTZ R40, R81, R85, R86 ;  /* 0x0000005551287223 */ /* 0x000fe20000010056 */
[C---:B------:R-:W-:Y:S01]  /*5e40*/  FMUL.FTZ R87, R77.reuse, R87 ;  /* 0x000000574d577220 */ /* 0x040fe20000410000 */
[----:B------:R-:W-:Y:S01]  /*5e50*/  F2FP.F16.E4M3.UNPACK_B R85, R82 ;  /* 0x00000052ff55723e */ /* 0x000fe200020006ff */
[-C--:B------:R-:W-:Y:S01]  /*5e60*/  FFMA.FTZ R77, R77, R83.reuse, -R90 ;  /* 0x000000534d4d7223 */ /* 0x080fe2000001085a */
[----:B------:R-:W-:Y:S01]  /*5e70*/  F2FP.F16.E4M3.UNPACK_B R82, R14 ;  /* 0x0000000eff52723e */ /* 0x000fe200020006ff */
[----:B------:R-:W-:Y:S01]  /*5e80*/  FFMA.FTZ R81, R42, R83, R87 ;  /* 0x000000532a517223 */ /* 0x000fe20000010057 */
[----:B------:R-:W-:Y:S01]  /*5e90*/  F2FP.F16.E4M3.UNPACK_B R83, R80 ;  /* 0x00000050ff53723e */ /* 0x000fe200020006ff */
[--C-:B------:R-:W-:Y:S01]  /*5ea0*/  HADD2.F32 R87, -RZ, R85.reuse.H0_H0 ;  /* 0x20000055ff577230 */ /* 0x100fe20000004100 */
[----:B------:R-:W-:Y:S01]  /*5eb0*/  F2FP.SATFINITE.E4M3.F32.PACK_AB_MERGE_C R39, R39, R8, RZ ;  /* 0x000000082727723e */ /* 0x000fe200048070ff */
[--C-:B------:R-:W-:Y:S01]  /*5ec0*/  HADD2.F32 R80, -RZ, R82.reuse.H0_H0 ;  /* 0x20000052ff507230 */ /* 0x100fe20000004100 */
[----:B------:R-:W-:Y:S01]  /*5ed0*/  F2FP.SATFINITE.E4M3.F32.PACK_AB_MERGE_C R77, R77, R38, RZ ;  /* 0x000000264d4d723e */ /* 0x000fe200048070ff */
[----:B------:R-:W-:Y:S01]  /*5ee0*/  HADD2.F32 R89, -RZ, R85.H1_H1 ;  /* 0x30000055ff597230 */ /* 0x000fe20000004100 */
[----:B------:R-:W-:Y:S01]  /*5ef0*/  F2FP.SATFINITE.E4M3.F32.PACK_AB_MERGE_C R8, R41, R36, R12 ;  /* 0x000000242908723e */ /* 0x000fe2000480700c */
[----:B------:R-:W-:-:S02]  /*5f00*/  HADD2.F32 R82, -RZ, R82.H1_H1 ;  /* 0x30000052ff527230 */ /* 0x000fc40000004100 */
[----:B------:R-:W-:Y:S01]  /*5f10*/  FMUL.FTZ R91, R80, R87 ;  /* 0x00000057505b7220 */ /* 0x000fe20000410000 */
[--C-:B------:R-:W-:Y:S01]  /*5f20*/  HADD2.F32 R14, -RZ, R10.reuse.H0_H0 ;  /* 0x2000000aff0e7230 */ /* 0x100fe20000004100 */
[----:B------:R-:W-:Y:S01]  /*5f30*/  F2FP.F16.E4M3.UNPACK_B R37, R13 ;  /* 0x0000000dff25723e */ /* 0x000fe200020006ff */
[----:B------:R-:W-:Y:S02]  /*5f40*/  HADD2.F32 R42, -RZ, R10.H1_H1 ;  /* 0x3000000aff2a7230 */ /* 0x000fe40000004100 */
[----:B------:R-:W-:Y:S01]  /*5f50*/  FMUL.FTZ R93, R82, R89 ;  /* 0x00000059525d7220 */ /* 0x000fe20000410000 */
[--C-:B------:R-:W-:Y:S01]  /*5f60*/  HADD2.F32 R85, -RZ, R83.reuse.H0_H0 ;  /* 0x20000053ff557230 */ /* 0x100fe20000004100 */
[----:B------:R-:W-:Y:S01]  /*5f70*/  F2FP.F16.E4M3.UNPACK_B R38, R7 ;  /* 0x00000007ff26723e */ /* 0x000fe200020006ff */
[----:B------:R-:W-:Y:S01]  /*5f80*/  HADD2.F32 R83, -RZ, R83.H1_H1 ;  /* 0x30000053ff537230 */ /* 0x000fe20000004100 */
[----:B------:R-:W-:Y:S01]  /*5f90*/  F2FP.F16.E4M3.UNPACK_B R36, R9 ;  /* 0x00000009ff24723e */ /* 0x000fe200020006ff */
[----:B------:R-:W-:Y:S01]  /*5fa0*/  FMUL.FTZ R87, R14, R87 ;  /* 0x000000570e577220 */ /* 0x000fe20000410000 */
[----:B------:R-:W-:Y:S01]  /*5fb0*/  FMUL.FTZ R89, R42, R89 ;  /* 0x000000592a597220 */ /* 0x000fe20000410000 */
[----:B------:R-:W-:Y:S01]  /*5fc0*/  FFMA.FTZ R10, R14, R85, -R91 ;  /* 0x000000550e0a7223 */ /* 0x000fe2000001085b */
[----:B------:R-:W-:Y:S01]  /*5fd0*/  FFMA.FTZ R93, R42, R83, -R93 ;  /* 0x000000532a5d7223 */ /* 0x000fe2000001085d */
[----:B------:R-:W-:Y:S01]  /*5fe0*/  F2FP.SATFINITE.E4M3.F32.PACK_AB_MERGE_C R12, R43, R34, R39 ;  /* 0x000000222b0c723e */ /* 0x000fe20004807027 */
[----:B------:R-:W-:Y:S01]  /*5ff0*/  FFMA.FTZ R14, R80, R85, R87 ;  /* 0x00000055500e7223 */ /* 0x000fe20000010057 */
[----:B------:R-:W-:Y:S01]  /*6000*/  FFMA.FTZ R89, R82, R83, R89 ;  /* 0x0000005352597223 */ /* 0x000fe20000010059 */
        /* <DEDUP_REMOVED lines=21> */
[-C--:B------:R-:W-:Y:S01]  /*6160*/  FFMA.FTZ R9, R38, R41.reuse, -R77 ;  /* 0x0000002926097223 */ /* 0x080fe2000001084d */
[----:B------:R-:W-:Y:S01]  /*6170*/  F2FP.F16.E4M3.UNPACK_B R6, R6.H1 ;  /* 0x00000006ff06723e */ /* 0x000fe200030006ff */
[----:B------:R-:W-:Y:S01]  /*6180*/  FFMA.FTZ R7, R40, R41, R43 ;  /* 0x0000002928077223 */ /* 0x000fe2000001002b */
[----:B------:R-:W-:Y:S01]  /*6190*/  HADD2.F32 R38, -RZ, R39.H0_H0 ;  /* 0x20000027ff267230 */ /* 0x000fe20000004100 */
[----:B------:R-:W-:Y:S01]  /*61a0*/  F2FP.F16.E4M3.UNPACK_B R83, R5.H1 ;  /* 0x00000005ff53723e */ /* 0x000fe200030006ff */
[----:B------:R-:W-:-:S02]  /*61b0*/  HADD2.F32 R40, -RZ, R42.H0_H0 ;  /* 0x2000002aff287230 */ /* 0x000fc40000004100 */
[----:B------:R-:W-:Y:S02]  /*61c0*/  HADD2.F32 R13, -RZ, R37.H0_H0 ;  /* 0x20000025ff0d7230 */ /* 0x000fe40000004100 */
[----:B------:R-:W-:Y:S02]  /*61d0*/  HADD2.F32 R41, -RZ, R39.H1_H1 ;  /* 0x30000027ff297230 */ /* 0x000fe40000004100 */
[-C--:B------:R-:W-:Y:S01]  /*61e0*/  FMUL.FTZ R82, R38, R40.reuse ;  /* 0x0000002826527220 */ /* 0x080fe20000410000 */
[----:B------:R-:W-:Y:S02]  /*61f0*/  HADD2.F32 R80, -RZ, R42.H1_H1 ;  /* 0x3000002aff507230 */ /* 0x000fe40000004100 */
[----:B------:R-:W-:Y:S01]  /*6200*/  FMUL.FTZ R43, R13, R40 ;  /* 0x000000280d2b7220 */ /* 0x000fe20000410000 */
[----:B------:R-:W-:Y:S02]  /*6210*/  HADD2.F32 R39, -RZ, R6.H0_H0 ;  /* 0x20000006ff277230 */ /* 0x000fe40000004100 */
[----:B------:R-:W-:-:S02]  /*6220*/  HADD2.F32 R37, -RZ, R37.H1_H1 ;  /* 0x30000025ff257230 */ /* 0x000fc40000004100 */
[-C--:B------:R-:W-:Y:S01]  /*6230*/  FMUL.FTZ R40, R41, R80.reuse ;  /* 0x0000005029287220 */ /* 0x080fe20000410000 */
[----:B------:R-:W-:Y:S02]  /*6240*/  HADD2.F32 R42, -RZ, R6.H1_H1 ;  /* 0x30000006ff2a7230 */ /* 0x000fe40000004100 */
[-C--:B------:R-:W-:Y:S01]  /*6250*/  FFMA.FTZ R6, R13, R39.reuse, -R82 ;  /* 0x000000270d067223 */ /* 0x080fe20000010852 */
[----:B------:R-:W-:Y:S01]  /*6260*/  FFMA.FTZ R13, R38, R39, R43 ;  /* 0x00000027260d7223 */ /* 0x000fe2000001002b */
[C---:B------:R-:W-:Y:S01]  /*6270*/  FMUL.FTZ R38, R37.reuse, R80 ;  /* 0x0000005025267220 */ /* 0x040fe20000410000 */
[-C--:B------:R-:W-:Y:S01]  /*6280*/  F2FP.F16.E4M3.UNPACK_B R39, R15.reuse ;  /* 0x0000000fff27723e */ /* 0x080fe200020006ff */
[-C--:B------:R-:W-:Y:S01]  /*6290*/  FFMA.FTZ R37, R37, R42.reuse, -R40 ;  /* 0x0000002a25257223 */ /* 0x080fe20000010828 */
[----:B------:R-:W-:Y:S01]  /*62a0*/  F2FP.F16.E4M3.UNPACK_B R80, R15.H1 ;  /* 0x0000000fff50723e */ /* 0x000fe200030006ff */
[----:B------:R-:W-:Y:S01]  /*62b0*/  FFMA.FTZ R38, R41, R42, R38 ;  /* 0x0000002a29267223 */ /* 0x000fe20000010026 */
[----:B------:R-:W-:Y:S01]  /*62c0*/  F2FP.F16.E4M3.UNPACK_B R15, R5 ;  /* 0x00000005ff0f723e */ /* 0x000fe200020006ff */
[----:B------:R-:W-:Y:S01]  /*62d0*/  HADD2.F32 R77, -RZ, R39.H0_H0 ;  /* 0x20000027ff4d7230 */ /* 0x000fe20000004100 */
[-C--:B------:R-:W-:Y:S01]  /*62e0*/  F2FP.F16.E4M3.UNPACK_B R40, R11.reuse ;  /* 0x0000000bff28723e */ /* 0x080fe200020006ff */
[----:B------:R-:W-:Y:S01]  /*62f0*/  HADD2.F32 R81, -RZ, R80.H0_H0 ;  /* 0x20000050ff517230 */ /* 0x000fe20000004100 */
[----:B------:R-:W-:Y:S01]  /*6300*/  F2FP.F16.E4M3.UNPACK_B R11, R11.H1 ;  /* 0x0000000bff0b723e */ /* 0x000fe200030006ff */
[----:B------:R-:W-:Y:S01]  /*6310*/  HADD2.F32 R90, -RZ, R83.H0_H0 ;  /* 0x20000053ff5a7230 */ /* 0x000fe20000004100 */
[-C--:B------:R-:W-:Y:S01]  /*6320*/  F2FP.F16.E4M3.UNPACK_B R5, R4.reuse ;  /* 0x00000004ff05723e */ /* 0x080fe200020006ff */
[----:B------:R-:W-:Y:S01]  /*6330*/  HADD2.F32 R42, -RZ, R40.H0_H0 ;  /* 0x20000028ff2a7230 */ /* 0x000fe20000004100 */
        /* <DEDUP_REMOVED lines=8> */
[----:B------:R-:W-:Y:S01]  /*63c0*/  FMUL.FTZ R92, R42, R4 ;  /* 0x000000042a5c7220 */ /* 0x000fe20000410000 */
[----:B------:R-:W-:Y:S01]  /*63d0*/  FMUL.FTZ R90, R43, R90 ;  /* 0x0000005a2b5a7220 */ /* 0x000fe20000410000 */
[----:B------:R-:W-:-:S02]  /*63e0*/  HADD2.F32 R80, -RZ, R80.H1_H1 ;  /* 0x30000050ff507230 */ /* 0x000fc40000004100 */
[-C--:B------:R-:W-:Y:S01]  /*63f0*/  FFMA.FTZ R4, R42, R82.reuse, -R85 ;  /* 0x000000522a047223 */ /* 0x080fe20000010855 */
[----:B------:R-:W-:Y:S02]  /*6400*/  HADD2.F32 R83, -RZ, R83.H1_H1 ;  /* 0x30000053ff537230 */ /* 0x000fe40000004100 */
[----:B------:R-:W-:Y:S01]  /*6410*/  FFMA.FTZ R42, R77, R82, R92 ;  /* 0x000000524d2a7223 */ /* 0x000fe2000001005c */
[----:B------:R-:W-:Y:S02]  /*6420*/  HADD2.F32 R11, -RZ, R11.H1_H1 ;  /* 0x3000000bff0b7230 */ /* 0x000fe40000004100 */
[-C--:B------:R-:W-:Y:S01]  /*6430*/  FFMA.FTZ R43, R43, R86.reuse, -R94 ;  /* 0x000000562b2b7223 */ /* 0x080fe2000001085e */
[----:B------:R-:W-:Y:S01]  /*6440*/  FFMA.FTZ R77, R81, R86, R90 ;  /* 0x00000056514d7223 */ /* 0x000fe2000001005a */
[----:B------:R-:W-:Y:S02]  /*6450*/  HADD2.F32 R39, -RZ, R39.H1_H1 ;  /* 0x30000027ff277230 */ /* 0x000fe40000004100 */
[----:B------:R-:W-:Y:S01]  /*6460*/  FMUL.FTZ R86, R80, R83 ;  /* 0x0000005350567220 */ /* 0x000fe20000410000 */
[----:B------:R-:W-:-:S02]  /*6470*/  HADD2.F32 R15, -RZ, R15.H1_H1 ;  /* 0x3000000fff0f7230 */ /* 0x000fc40000004100 */
[----:B------:R-:W-:Y:S01]  /*6480*/  FMUL.FTZ R83, R11, R83 ;  /* 0x000000530b537220 */ /* 0x000fe20000410000 */
[----:B------:R-:W-:Y:S01]  /*6490*/  HADD2.F32 R40, -RZ, R40.H1_H1 ;  /* 0x30000028ff287230 */ /* 0x000fe20000004100 */
[----:B------:R-:W-:Y:S01]  /*64a0*/  F2FP.SATFINITE.E4M3.F32.PACK_AB_MERGE_C R13, R38, R13, RZ ;  /* 0x0000000d260d723e */ /* 0x000fe200048070ff */
        /* <DEDUP_REMOVED lines=14> */
.L_x_11411:
[----:B------:R-:W-:Y:S05]  /*6590*/  BSYNC B1 ;  /* 0x0000000000017941 */ /* 0x000fea0003800000 */
.L_x_11410:
[----:B0-----:R0:W-:Y:S01]  /*65a0*/  ST.E.128 desc[UR42][R32.64], R8 ;  /* 0x0000000820007985 */ /* 0x0011e2000c101d2a */
[----:B------:R-:W-:-:S13]  /*65b0*/  ISETP.GE.AND P3, PT, R35, R84, PT ;  /* 0x000000542300720c */ /* 0x000fda0003f66270 */
[----:B------:R-:W-:Y:S05]  /*65c0*/  @P3 BRA `(.L_x_11389) ;  /* 0x0000000000e83947 */ /* 0x000fea0003800000 */
[----:B------:R-:W-:-:S04]  /*65d0*/  IADD3 R4, P3, R79, R35, RZ ;  /* 0x000000234f047210 */ /* 0x000fc80007f7e0ff */
[----:B------:R-:W-:-:S05]  /*65e0*/  LEA.HI.X.SX32 R5, R35, R78, 0x1, P3 ;  /* 0x0000004e23057211 */ /* 0x000fca00018f0eff */
[----:B--2---:R2:W-:Y:S01]  /*65f0*/  ST.E.128 desc[UR42][R4.64], R12 ;  /* 0x0000000c04007985 */ /* 0x0045e2000c101d2a */
[----:B------:R-:W-:Y:S05]  /*6600*/  BRA `(.L_x_11389) ;  /* 0x0000000000d87947 */ /* 0x000fea0003800000 */
.L_x_11381:
[----:B------:R-:W-:-:S06]  /*6610*/  UISETP.NE.AND UP0, UPT, UR36, 0x3, UPT ;  /* 0x000000032400788c */ /* 0x000fcc000bf05270 */
[----:B------:R-:W-:-:S13]  /*6620*/  PLOP3.LUT P2, PT, PT, PT, UP0, 0x80, 0x0 ;  /* 0x000000000000781c */ /* 0x000fda0003f4f008 */
[----:B------:R-:W-:Y:S05]  /*6630*/  @!P2 BRA `(.L_x_11412) ;  /* 0x000000000004a947 */ /* 0x000fea0003800000 */
[----:B------:R-:W-:Y:S01]  /*6640*/  BPT.TRAP 0x1 ;  /* 0x000000040000795c */ /* 0x000fe20000300000 */
.L_x_11412:
[----:B------:R-:W-:Y:S01]  /*6650*/  IMAD R70, R19, 0x8, R18 ;  /* 0x0000000813467824 */ /* 0x000fe200078e0212 */
[----:B------:R-:W-:Y:S01]  /*6660*/  SHF.L.U32 R76, R154, 0x1f, RZ ;  /* 0x0000001f9a4c7819 */ /* 0x000fe200000006ff */
[----:B------:R-:W-:Y:S01]  /*6670*/  BSSY B1, `(.L_x_11413) ;  /* 0x0000004000017945 */ /* 0x000fe20003800000 */
[----:B------:R-:W-:Y:S02]  /*6680*/  SHF.R.S32.HI R73, RZ, 0x1f, R74 ;  /* 0x0000001fff497819 */ /* 0x000fe4000001144a */
[----:B------:R-:W0:Y:S02]  /*6690*/  SYNCS.PHASECHK.TRANS64.TRYWAIT P3, [R70+URZ+0x19c90], R76 ;  /* 0x019c904c460075a7 */ /* 0x000e24000806017f */
[----:B0-----:R-:W-:Y:S05]  /*66a0*/  @!P3 BRA `(.L_x_11414) ;  /* 0x0000015c0064b947 */ /* 0x001fea0003800000 */
.L_x_11649:
[----:B------:R-:W-:Y:S05]  /*66b0*/  BSYNC B1 ;  /* 0x0000000000017941 */ /* 0x000fea0003800000 */
.L_x_11413:
        /* <DEDUP_REMOVED lines=13> */
[----:B------:R-:W-:-:S04]  /*6790*/  ULDC.64 UR4, c[0x0][0x308] ;  /* 0x0000c20000047ab9 */ /* 0x000fc80000000a00 */
[----:B------:R-:W-:-:S03]  /*67a0*/  IADD3 R5, R5, R7, RZ ;  /* 0x0000000705057210 */ /* 0x000fc60007ffe0ff */
        /* <DEDUP_REMOVED lines=9> */
.L_x_11653:
[----:B------:R-:W-:Y:S05]  /*6840*/  @!P3 BRA `(.L_x_11389) ;  /* 0x000000000048b947 */ /* 0x000fea0003800000 */
[----:B-1----:R-:W4:Y:S01]  /*6850*/  LDL R4, [R1+0x8] ;  /* 0x0000080001047983 */ /* 0x002f220000100800 */
[----:B------:R-:W-:Y:S02]  /*6860*/  ULDC UR4, c[0x0][0x2f4] ;  /* 0x0000bd0000047ab9 */ /* 0x000fe40000000800 */
[----:B------:R-:W-:-:S13]  /*6870*/  ISETP.GE.AND P3, PT, R16, UR4, PT ;  /* 0x0000000410007c0c */ /* 0x000fda000bf66270 */
[----:B---3--:R-:W-:-:S05]  /*6880*/  @!P3 IADD3 R12, P4, R16, R14, RZ ;  /* 0x0000000e100cb210 */ /* 0x008fca0007f9e0ff */
[----:B--2---:R-:W-:Y:S01]  /*6890*/  @!P3 IMAD.X R13, R5, 0x1, R17, P4 ;  /* 0x00000001050db824 */ /* 0x004fe200020e0611 */
[----:B------:R-:W-:-:S13]  /*68a0*/  ISETP.GE.AND P4, PT, R23, UR4, PT ;  /* 0x0000000417007c0c */ /* 0x000fda000bf86270 */
[----:B------:R-:W-:-:S05]  /*68b0*/  @!P4 IADD3 R8, P5, R23, R14, RZ ;  /* 0x0000000e1708c210 */ /* 0x000fca0007fbe0ff */
[----:B----4-:R-:W-:Y:S01]  /*68c0*/  @!P4 IMAD.X R9, R5, 0x1, R4, P5 ;  /* 0x000000010509c824 */ /* 0x010fe200028e0604 */
[----:B------:R-:W-:-:S13]  /*68d0*/  ISETP.GE.AND P5, PT, R67, UR4, PT ;  /* 0x0000000443007c0c */ /* 0x000fda000bfa6270 */
[----:B------:R-:W-:-:S05]  /*68e0*/  @!P5 IMAD.SHL.U32 R4, R157, 0x10, RZ ;  /* 0x000000109d04d824 */ /* 0x000fca00078e00ff */
[----:B------:R-:W-:-:S04]  /*68f0*/  @!P5 IADD3 R10, P6, R4, R14, RZ ;  /* 0x0000000e040ad210 */ /* 0x000fc80007fde0ff */
[----:B------:R-:W-:Y:S02]  /*6900*/  @!P5 LEA.HI.X.SX32 R11, R4, R5, 0x1, P6 ;  /* 0x00000005040bd211 */ /* 0x000fe400030f0eff */
[----:B------:R-:W1:Y:S04]  /*6910*/  @!P3 LDS.128 R4, [R69+0x13800] ;  /* 0x013800004504b984 */ /* 0x000e680000000c00 */
[----:B-1----:R-:W-:Y:S04]  /*6920*/  @!P3 ST.E.128 desc[UR42][R12.64], R4 ;  /* 0x000000040c00b985 */ /* 0x002fe8000c101d2a */
[----:B------:R-:W1:Y:S04]  /*6930*/  @!P5 LDS.128 R4, [R69+0x14800] ;  /* 0x014800004504d984 */ /* 0x000e680000000c00 */
[----:B-1----:R-:W-:Y:S04]  /*6940*/  @!P5 ST.E.128 desc[UR42][R10.64], R4 ;  /* 0x000000040a00d985 */ /* 0x002fe8000c101d2a */
[----:B------:R-:W1:Y:S04]  /*6950*/  @!P4 LDS.128 R4, [R69+0x15800] ;  /* 0x015800004504c984 */ /* 0x000e680000000c00 */
[----:B-1----:R4:W-:Y:S02]  /*6960*/  @!P4 ST.E.128 desc[UR42][R8.64], R4 ;  /* 0x000000040800c985 */ /* 0x0029e4000c101d2a */
.L_x_11389:
[----:B------:R-:W-:Y:S05]  /*6970*/  BSYNC B0 ;  /* 0x0000000000007941 */ /* 0x000fea0003800000 */
.L_x_11380:
        /* <DEDUP_REMOVED lines=16> */
.L_x_11417:
[----:B------:R-:W-:Y:S05]  /*6a80*/  BSYNC B0 ;  /* 0x0000000000007941 */ /* 0x000fea0003800000 */
.L_x_11416:
[----:B------:R-:W0:Y:S01]  /*6a90*/  SYNCS.PHASECHK.TRANS64.TRYWAIT P2, [R70+URZ+0x19cb0], R76 ;  /* 0x019cb04c460075a7 */ /* 0x000e22000804017f */
[----:B------:R-:W-:Y:S04]  /*6aa0*/  BSSY B0, `(.L_x_11418) ;  /* 0x0000002000007945 */ /* 0x000fe80003800000 */
[----:B0-----:R-:W-:Y:S05]  /*6ab0*/  @!P2 BRA `(.L_x_11419) ;  /* 0x0000015800b8a947 */ /* 0x001fea0003800000 */
.L_x_11654:
[----:B------:R-:W-:Y:S05]  /*6ac0*/  BSYNC B0 ;  /* 0x0000000000007941 */ /* 0x000fea0003800000 */
.L_x_11418:
        /* <DEDUP_REMOVED lines=16> */
[----:B------:R-:W-:Y:S02]  /*6bd0*/  IADD3.X R5, R5, UR7, RZ, P2, !PT ;  /* 0x0000000705057c10 */ /* 0x000fe400097fe4ff */
[----:B------:R-:W-:Y:S01]  /*6be0*/  ISETP.GT.AND P2, PT, R71, R155, PT ;  /* 0x0000009b4700720c */ /* 0x000fe20003f44270 */
[----:B------:R-:W1:Y:S04]  /*6bf0*/  SHFL.IDX PT, R4, R4, RZ, 0x1e1f ;  /* 0x001e1fff04047589 */ /* 0x000e6800000e0000 */
[----:B------:R-:W2:Y:S08]  /*6c00*/  SHFL.IDX PT, R5, R5, RZ, 0x1e1f ;  /* 0x001e1fff05057589 */ /* 0x000eb000000e0000 */
[----:B------:R-:W-:Y:S05]  /*6c10*/  @!P2 BRA `(.L_x_11421) ;  /* 0x000000000048a947 */ /* 0x000fea0003800000 */
[----:B------:R-:W4:Y:S01]  /*6c20*/  LDL R6, [R1+0x8] ;  /* 0x0000080001067983 */ /* 0x000f220000100800 */
[----:B------:R-:W-:Y:S02]  /*6c30*/  ULDC UR4, c[0x0][0x2f4] ;  /* 0x0000bd0000047ab9 */ /* 0x000fe40000000800 */
[----:B------:R-:W-:-:S13]  /*6c40*/  ISETP.GE.AND P2, PT, R16, UR4, PT ;  /* 0x0000000410007c0c */ /* 0x000fda000bf46270 */
[----:B-1----:R-:W-:-:S05]  /*6c50*/  @!P2 IADD3 R12, P4, R16, R4, RZ ;  /* 0x00000004100ca210 */ /* 0x002fca0007f9e0ff */
        /* <DEDUP_REMOVED lines=14> */
.L_x_11421:
[----:B------:R-:W-:Y:S05]  /*6d40*/  BSYNC B0 ;  /* 0x0000000000007941 */ /* 0x000fea0003800000 */
.L_x_11420:
[----:B------:R-:W-:Y:S01]  /*6d50*/  @!PT LDS RZ, [RZ] ;  /* 0x00000000fffff984 */ /* 0x000fe20000000800 */
[----:B------:R-:W-:Y:S01]  /*6d60*/  @!PT LDS RZ, [RZ] ;  /* 0x00000000fffff984 */ /* 0x000fe20000000800 */
[----:B------:R-:W-:Y:S01]  /*6d70*/  @!PT LDS RZ, [RZ] ;  /* 0x00000000fffff984 */ /* 0x000fe20000000800 */
[----:B------:R-:W-:Y:S01]  /*6d80*/  @!PT LDS RZ, [RZ] ;  /* 0x00000000fffff984 */ /* 0x000fe20000000800 */
[----:B------:R5:W-:Y:S06]  /*6d90*/  MEMBAR.ALL.CTA ;  /* 0x0000000000007992 */ /* 0x000bec0000008000 */
[----:B-----5:R-:W5:Y:S01]  /*6da0*/  FENCE.VIEW.ASYNC.S ;  /* 0x00000000000073c6 */ /* 0x020f620000000000 */
[----:B0-----:R-:W-:Y:S01]  /*6db0*/  @!P3 VIADD R70, R70, 0x19cc0 ;  /* 0x00019cc04646b836 */ /* 0x001fe20000000000 */
[----:B------:R-:W-:Y:S01]  /*6dc0*/  IADD3 R19, R19, 0x1, RZ ;  /* 0x0000000113137810 */ /* 0x000fe20007ffe0ff */
[----:B-----5:R0:W-:Y:S03]  /*6dd0*/  BAR.SYNC.DEFER_BLOCKING R56, 0x80 ;  /* 0x000200380000751d */ /* 0x0201e60000010000 */
[----:B------:R-:W-:-:S02]  /*6de0*/  @!P3 PRMT R70, RZ, 0x654, R70 ;  /* 0x00000654ff46b816 */ /* 0x000fc40000000046 */
[----:B------:R-:W-:Y:S02]  /*6df0*/  PLOP3.LUT P2, PT, PT, PT, PT, 0x8, 0x0 ;  /* 0x000000000000781c */ /* 0x000fe40003f4e170 */
[----:B------:R0:W-:Y:S01]  /*6e00*/  @!P3 SYNCS.ARRIVE.TRANS64.RED.A1T0 RZ, [R70+URZ], RZ ;  /* 0x000000ff46ffb9a7 */ /* 0x0001e2000810043f */
[----:B------:R-:W-:-:S04]  /*6e10*/  ISETP.NE.AND P3, PT, R19, 0x2, PT ;  /* 0x000000021300780c */ /* 0x000fc80003f65270 */
[----:B--2-4-:R-:W-:Y:S02]  /*6e20*/  SEL R5, RZ, 0x1, P3 ;  /* 0x00000001ff057807 */ /* 0x014fe40001800000 */
[----:B------:R-:W-:Y:S02]  /*6e30*/  SEL R19, R19, RZ, P3 ;  /* 0x000000ff13137207 */ /* 0x000fe40001800000 */
[----:B------:R-:W-:Y:S01]  /*6e40*/  LOP3.LUT R154, R154, R5, RZ, 0x3c, !PT ;  /* 0x000000059a9a7212 */ /* 0x000fe200078e3cff */
[----:B0-----:R-:W-:Y:S06]  /*6e50*/  @P1 BRA `(.L_x_11422) ;  /* 0xffffffb400b01947 */ /* 0x001fec000383ffff */
.L_x_11375:
[----:B------:R-:W-:Y:S01]  /*6e60*/  BSSY B0, `(.L_x_11423) ;  /* 0x0000005000007945 */ /* 0x000fe20003800000 */
[----:B------:R-:W-:-:S03]  /*6e70*/  IMAD.MOV.U32 R3, RZ, RZ, RZ ;  /* 0x000000ffff037224 */ /* 0x000fc600078e00ff */
[----:B------:R-:W-:Y:S05]  /*6e80*/  @P2 BRA `(.L_x_11424) ;  /* 0x0000000000082947 */ /* 0x000fea0003800000 */
[----:B------:R-:W2:Y:S02]  /*6e90*/  FENCE.VIEW.ASYNC.G ;  /* 0x00000000000073c6 */ /* 0x000ea40000000100 */
[----:B--2---:R-:W-:Y:S06]  /*6ea0*/  BAR.ARV 0xc, 0x200 ;  /* 0x0308000000007b1d */ /* 0x004fec0000002000 */
.L_x_11424:
[----:B------:R-:W-:Y:S05]  /*6eb0*/  BSYNC B0 ;  /* 0x0000000000007941 */ /* 0x000fea0003800000 */
.L_x_11423:
[----:B------:R-:W2:Y:S01]  /*6ec0*/  LDL R0, [R1+0x24] ;  /* 0x0000240001007983 */ /* 0x000ea20000100800 */
[----:B------:R-:W-:Y:S01]  /*6ed0*/  BSSY B0, `(.L_x_11425) ;  /* 0x0000021000007945 */ /* 0x000fe20003800000 */
[----:B--2---:R-:W-:-:S13]  /*6ee0*/  LOP3.LUT P0, RZ, R0, 0x4, RZ, 0xc0, !PT ;  /* 0x0000000400ff7812 */ /* 0x004fda000780c0ff */
[----:B------:R-:W-:Y:S05]  /*6ef0*/  @!P0 BRA `(.L_x_11426) ;  /* 0x0000000000788947 */ /* 0x000fea0003800000 */
[----:B------:R-:W2:Y:S01]  /*6f00*/  LDL R0, [R1+0x38] ;  /* 0x0000380001007983 */ /* 0x000ea20000100800 */
[----:B------:R-:W-:Y:S01]  /*6f10*/  ULDC UR4, c[0x0][0x9f0] ;  /* 0x00027c0000047ab9 */ /* 0x000fe20000000800 */
[----:B--2---:R-:W-:-:S04]  /*6f20*/  ISETP.NE.AND P0, PT, R0, RZ, PT ;  /* 0x000000ff0000720c */ /* 0x004fc80003f05270 */
        /* <DEDUP_REMOVED lines=8> */
[----:B0-----:R-:W1:Y:S02]  /*6fb0*/  MUFU.RCP R3, R3 ;  /* 0x0000000300037308 */ /* 0x001e640000001000 */
[----:B-1----:R-:W-:Y:S02]  /*6fc0*/  VIADD R4, R3, 0xffffffe ;  /* 0x0ffffffe03047836 */ /* 0x002fe40000000000 */
        /* <DEDUP_REMOVED lines=17> */
.L_x_11426:
[----:B------:R-:W-:Y:S05]  /*70e0*/  BSYNC B0 ;  /* 0x0000000000007941 */ /* 0x000fea0003800000 */
.L_x_11425:
[----:B------:R-:W1:Y:S01]  /*70f0*/  LDL R0, [R1+0x58] ;  /* 0x0000580001007983 */ /* 0x000e620000100800 */
[----:B------:R-:W-:Y:S02]  /*7100*/  PLOP3.LUT P0, PT, PT, PT, PT, 0x80, 0x0 ;  /* 0x000000000000781c */ /* 0x000fe40003f0f070 */
[----:B------:R-:W-:Y:S02]  /*7110*/  CS2R R26, SRZ ;  /* 0x00000000001a7805 */ /* 0x000fe4000001ff00 */
[----:B------:R-:W-:Y:S02]  /*7120*/  CS2R R94, SRZ ;  /* 0x00000000005e7805 */ /* 0x000fe4000001ff00 */
[----:B------:R-:W-:Y:S02]  /*7130*/  CS2R R40, SRZ ;  /* 0x0000000000287805 */ /* 0x000fe4000001ff00 */
[----:B0-----:R-:W-:Y:S02]  /*7140*/  CS2R R6, SRZ ;  /* 0x0000000000067805 */ /* 0x001fe4000001ff00 */
        /* <DEDUP_REMOVED lines=17> */
[----:B---3--:R-:W-:Y:S02]  /*7260*/  CS2R R14, SRZ ;  /* 0x00000000000e7805 */ /* 0x008fe4000001ff00 */
[----:B------:R-:W-:Y:S02]  /*7270*/  CS2R R134, SRZ ;  /* 0x0000000000867805 */ /* 0x000fe4000001ff00 */
[----:B------:R-:W-:Y:S01]  /*7280*/  CS2R R130, SRZ ;  /* 0x0000000000827805 */ /* 0x000fe2000001ff00 */
[----:B-1----:R-:W-:Y:S01]  /*7290*/  IMAD R4, R0, R3, RZ ;  /* 0x0000000300047224 */ /* 0x002fe200078e02ff */
[----:B------:R-:W-:-:S04]  /*72a0*/  MOV R0, RZ ;  /* 0x000000ff00007202 */ /* 0x000fc80000000f00 */
[----:B------:R0:W-:Y:S01]  /*72b0*/  STL [R1+0x28], R4 ;  /* 0x0000280401007387 */ /* 0x0001e20000100800 */
[----:B------:R-:W-:Y:S02]  /*72c0*/  VIADDMNMX R90, R4, R3, R2, PT ;  /* 0x00000003045a7246 */ /* 0x000fe40003800102 */
[----:B------:R-:W-:Y:S02]  /*72d0*/  CS2R R2, SRZ ;  /* 0x0000000000027805 */ /* 0x000fe4000001ff00 */
[----:B------:R-:W-:-:S13]  /*72e0*/  ISETP.GT.AND P1, PT, R90, R4, PT ;  /* 0x000000045a00720c */ /* 0x000fda0003f24270 */
[----:B0-----:R-:W-:Y:S05]  /*72f0*/  @!P1 BRA `(.L_x_11427) ;  /* 0x000000a000509947 */ /* 0x001fea0003800000 */
[----:B------:R-:W0:Y:S01]  /*7300*/  S2R R4, SR_TID.X ;  /* 0x0000000000047919 */ /* 0x000e220000002100 */
[----:B------:R-:W-:Y:S01]  /*7310*/  VIADD R28, R18, 0xf000 ;  /* 0x0000f000121c7836 */ /* 0x000fe20000000000 */
[----:B------:R-:W-:Y:S04]  /*7320*/  BSSY B6, `(.L_x_11428) ;  /* 0x000001e000067945 */ /* 0x000fe80003800000 */
[----:B------:R-:W-:Y:S01]  /*7330*/  LOP3.LUT P0, RZ, R28, 0x3ff, RZ, 0xc0, !PT ;  /* 0x000003ff1cff7812 */ /* 0x000fe2000780c0ff */
[----:B0-----:R-:W-:-:S05]  /*7340*/  VIADD R5, R4, 0xffffff80 ;  /* 0xffffff8004057836 */ /* 0x001fca0000000000 */
[----:B------:R-:W-:-:S04]  /*7350*/  SHF.R.S32.HI R4, RZ, 0x1f, R5 ;  /* 0x0000001fff047819 */ /* 0x000fc80000011405 */
[----:B------:R-:W-:-:S04]  /*7360*/  LEA.HI R4, R4, R5, RZ, 0x7 ;  /* 0x0000000504047211 */ /* 0x000fc800078f38ff */
[----:B------:R-:W-:-:S05]  /*7370*/  SHF.R.S32.HI R4, RZ, 0x7, R4 ;  /* 0x00000007ff047819 */ /* 0x000fca0000011404 */
[----:B------:R-:W0:Y:S02]  /*7380*/  SHFL.IDX PT, R0, R4, RZ, 0x1f ;  /* 0x00001fff04007589 */ /* 0x000e2400000e0000 */
[----:B0-----:R-:W-:-:S05]  /*7390*/  IMAD.HI R2, R0, 0x55555556, RZ ;  /* 0x5555555600027827 */ /* 0x001fca00078e02ff */
[----:B------:R-:W-:-:S05]  /*73a0*/  LEA.HI R3, R2, R2, RZ, 0x1 ;  /* 0x0000000202037211 */ /* 0x000fca00078f08ff */
[----:B------:R-:W-:-:S04]  /*73b0*/  IMAD R3, R3, -0x3, R0 ;  /* 0xfffffffd03037824 */ /* 0x000fc800078e0200 */
        /* <DEDUP_REMOVED lines=20> */
.L_x_11429:
[----:B------:R-:W-:Y:S05]  /*7500*/  BSYNC B6 ;  /* 0x0000000000067941 */ /* 0x000fea0003800000 */
.L_x_11428:
        /* <DEDUP_REMOVED lines=10> */
[----:B------:R-:W1:Y:S08]  /*75b0*/  @P1 LDC.64 R2, c[0x0][0x9c0] ;  /* 0x00027000ff021b82 */ /* 0x000e700000000a00 */
[----:B------:R-:W4:Y:S01]  /*75c0*/  @P0 LDC.64 R4, c[0x0][0x9b0] ;  /* 0x00026c00ff040b82 */ /* 0x000f220000000a00 */
[----:B--2---:R-:W-:-:S02]  /*75d0*/  @P1 IMAD R6, R21, R12, RZ ;  /* 0x0000000c15061224 */ /* 0x004fc400078e02ff */
[----:B0-----:R-:W-:Y:S02]  /*75e0*/  @P0 IMAD R0, R21, R10, RZ ;  /* 0x0000000a15000224 */ /* 0x001fe400078e02ff */
[C---:B---3--:R-:W-:Y:S02]  /*75f0*/  @P1 IMAD R13, R20.reuse, R13, R6 ;  /* 0x0000000d140d1224 */ /* 0x048fe400078e0206 */
[----:B------:R-:W-:-:S04]  /*7600*/  @P1 IMAD.WIDE.U32 R8, R20, R12, RZ ;  /* 0x0000000c14081225 */ /* 0x000fc800078e00ff */
[C---:B------:R-:W-:Y:S02]  /*7610*/  @P0 IMAD R11, R20.reuse, R11, R0 ;  /* 0x0000000b140b0224 */ /* 0x040fe400078e0200 */
[----:B------:R-:W-:-:S04]  /*7620*/  @P0 IMAD.WIDE.U32 R6, R20, R10, RZ ;  /* 0x0000000a14060225 */ /* 0x000fc800078e00ff */
[----:B------:R-:W-:Y:S02]  /*7630*/  @P1 IMAD.IADD R9, R9, 0x1, R13 ;  /* 0x0000000109091824 */ /* 0x000fe400078e020d */
[----:B------:R-:W-:Y:S02]  /*7640*/  @P0 IMAD.IADD R7, R7, 0x1, R11 ;  /* 0x0000000107070824 */ /* 0x000fe400078e020b */
[----:B-1----:R-:W-:-:S04]  /*7650*/  @P1 IMAD.WIDE.U32 R8, R22, R2, R8 ;  /* 0x0000000216081225 */ /* 0x002fc800078e0008 */
[----:B----4-:R-:W-:Y:S01]  /*7660*/  @P0 IMAD.WIDE.U32 R6, R22, R4, R6 ;  /* 0x0000000416060225 */ /* 0x010fe200078e0006 */
[----:B------:R-:W-:-:S03]  /*7670*/  @P1 LEA R10, P3, R8, UR6, 0x2 ;  /* 0x00000006080a1c11 */ /* 0x000fc6000f8610ff */
[----:B------:R-:W-:Y:S01]  /*7680*/  @P1 IMAD R3, R22, R3, R9 ;  /* 0x0000000316031224 */ /* 0x000fe200078e0209 */
[----:B------:R-:W-:Y:S01]  /*7690*/  @P0 LEA R4, P2, R6, UR4, 0x2 ;  /* 0x0000000406040c11 */ /* 0x000fe2000f8410ff */
[----:B------:R-:W-:Y:S01]  /*76a0*/  @P0 IMAD R5, R22, R5, R7 ;  /* 0x0000000516050224 */ /* 0x000fe200078e0207 */
[----:B------:R-:W-:Y:S01]  /*76b0*/  ULDC UR4, c[0x0][0x3f4] ;  /* 0x0000fd0000047ab9 */ /* 0x000fe20000000800 */
[----:B------:R-:W-:Y:S01]  /*76c0*/  IMAD.MOV.U32 R0, RZ, RZ, 0x3f800000 ;  /* 0x3f800000ff007424 */ /* 0x000fe200078e00ff */
        /* <DEDUP_REMOVED lines=20> */
.L_x_11433:
[----:B-1----:R1:W2:Y:S02]  /*7810*/  SYNCS.PHASECHK.TRANS64.TRYWAIT P0, [R18+URZ+0x19c00], R3 ;  /* 0x019c0003120075a7 */ /* 0x0022a4000800017f */
[----:B--2---:R-:W-:Y:S05]  /*7820*/  @!P0 NANOSLEEP.SYNCS 0x989680 ;  /* 0x009896800000895d */ /* 0x004fea0003900000 */
[----:B------:R-:W2:Y:S02]  /*7830*/  @!P0 SYNCS.PHASECHK.TRANS64 P0, [R18+URZ+0x19c00], R3 ;  /* 0x019c0003120085a7 */ /* 0x000ea4000800007f */
[----:B--2---:R-:W-:Y:S05]  /*7840*/  @!P0 BRA `(.L_x_11433) ;  /* 0xfffffffc00f08947 */ /* 0x004fea000383ffff */
.L_x_11432:
[----:B------:R-:W-:Y:S05]  /*7850*/  BSYNC B0 ;  /* 0x0000000000007941 */ /* 0x000fea0003800000 */
.L_x_11431:
[----:B------:R-:W-:Y:S05]  /*7860*/  BRA `(.L_x_11434) ;  /* 0x0000004000887947 */ /* 0x000fea0003800000 */
.L_x_11430:
[----:B------:R-:W0:Y:S01]  /*7870*/  LDC.64 R26, c[0x0][0x3e8] ;  /* 0x0000fa00ff1a7b82 */ /* 0x000e220000000a00 */
        /* <DEDUP_REMOVED lines=31> */
.L_x_11436:
[----:B------:R-:W-:Y:S05]  /*7a70*/  BSYNC B6 ;  /* 0x0000000000067941 */ /* 0x000fea0003800000 */
.L_x_11435:
[----:B------:R-:W2:Y:S01]  /*7a80*/  LDL R20, [R1+0x2c] ;  /* 0x00002c0001147983 */ /* 0x000ea20000100800 */
[----:B------:R-:W-:Y:S01]  /*7a90*/  ULDC.U8 UR4, c[0x0][0x410] ;  /* 0x0001040000047ab9 */ /* 0x000fe20000000000 */
[----:B------:R-:W-:Y:S01]  /*7aa0*/  BSSY B0, `(.L_x_11437) ;  /* 0x00003f6000007945 */ /* 0x000fe20003800000 */
[----:B------:R-:W-:Y:S01]  /*7ab0*/  ISETP.NE.AND P0, PT, RZ, UR4, PT ;  /* 0x00000004ff007c0c */ /* 0x000fe2000bf05270 */
[----:B------:R-:W-:Y:S02]  /*7ac0*/  IMAD R4, R29, 0xc0, R155 ;  /* 0x000000c01d047824 */ /* 0x000fe400078e029b */
[----:B--2---:R-:W-:-:S10]  /*7ad0*/  IMAD.IADD R3, R18, 0x1, R20 ;  /* 0x0000000112037824 */ /* 0x004fd400078e0214 */
[----:B------:R-:W-:Y:S05]  /*7ae0*/  @!P0 BRA `(.L_x_11438) ;  /* 0x0000001800d08947 */ /* 0x000fea0003800000 */
[----:B------:R-:W-:-:S03]  /*7af0*/  UMOV UR4, 0xffffffff ;  /* 0xffffffff00047882 */ /* 0x000fc60000000000 */
[----:B------:R-:W-:Y:S05]  /*7b00*/  BRA.DIV UR4, `(.L_x_11439) ;  /* 0x0000014a04b87947 */ /* 0x000fea000b800000 */
[----:B------:R0:W1:Y:S04]  /*7b10*/  SHFL.IDX PT, R27, R26, RZ, 0x1e1f ;  /* 0x001e1fff1a1b7589 */ /* 0x00006800000e0000 */
[----:B------:R0:W2:Y:S04]  /*7b20*/  SHFL.IDX PT, R31, R30, RZ, 0x1e1f ;  /* 0x001e1fff1e1f7589 */ /* 0x0000a800000e0000 */
[----:B------:R0:W3:Y:S04]  /*7b30*/  SHFL.IDX PT, R0, R25, RZ, 0x1e1f ;  /* 0x001e1fff19007589 */ /* 0x0000e800000e0000 */
[----:B------:R-:W4:Y:S02]  /*7b40*/  SHFL.IDX PT, R28, R28, RZ, 0x1e1f ;  /* 0x001e1fff1c1c7589 */ /* 0x000f2400000e0000 */
.L_x_11660:
[----:B------:R-:W5:Y:S01]  /*7b50*/  LDL R6, [R1+0x48] ;  /* 0x0000480001067983 */ /* 0x000f620000100800 */
[----:B------:R-:W-:Y:S01]  /*7b60*/  ULDC UR4, c[0x0][0x448] ;  /* 0x0001120000047ab9 */ /* 0x000fe20000000800 */
[----:B------:R-:W-:Y:S01]  /*7b70*/  BSSY B1, `(.L_x_11440) ;  /* 0x000002f000017945 */ /* 0x000fe20003800000 */
[----:B------:R-:W-:Y:S01]  /*7b80*/  IMAD R38, R24, UR4, RZ ;  /* 0x0000000418267c24 */ /* 0x000fe2000f8e02ff */
[----:B------:R-:W-:Y:S02]  /*7b90*/  CS2R R8, SRZ ;  /* 0x0000000000087805 */ /* 0x000fe4000001ff00 */
[----:B------:R-:W-:Y:S02]  /*7ba0*/  CS2R R12, SRZ ;  /* 0x00000000000c7805 */ /* 0x000fe4000001ff00 */
[----:B0-----:R-:W-:Y:S02]  /*7bb0*/  CS2R R24, SRZ ;  /* 0x0000000000187805 */ /* 0x001fe4000001ff00 */
[----:B------:R-:W-:-:S02]  /*7bc0*/  CS2R R10, SRZ ;  /* 0x00000000000a7805 */ /* 0x000fc4000001ff00 */
[----:B------:R-:W-:Y:S02]  /*7bd0*/  ISETP.GE.AND P0, PT, R4, R38, PT ;  /* 0x000000260400720c */ /* 0x000fe40003f06270 */
[----:B------:R-:W-:Y:S02]  /*7be0*/  CS2R R14, SRZ ;  /* 0x00000000000e7805 */ /* 0x000fe4000001ff00 */
[----:B------:R-:W-:Y:S02]  /*7bf0*/  CS2R R20, SRZ ;  /* 0x0000000000147805 */ /* 0x000fe4000001ff00 */
[----:B-----5:R-:W-:-:S04]  /*7c00*/  LEA.HI R5, R6, R6, RZ, 0x1 ;  /* 0x0000000606057211 */ /* 0x020fc800078f08ff */
[----:B------:R-:W-:-:S05]  /*7c10*/  LOP3.LUT R5, R5, 0xfffffffe, RZ, 0xc0, !PT ;  /* 0xfffffffe05057812 */ /* 0x000fca00078ec0ff */
[----:B------:R-:W-:-:S05]  /*7c20*/  IMAD.IADD R5, R6, 0x1, -R5 ;  /* 0x0000000106057824 */ /* 0x000fca00078e0a05 */
[----:B------:R-:W-:Y:S01]  /*7c30*/  SHF.L.U32 R37, R5, 0x1f, RZ ;  /* 0x0000001f05257819 */ /* 0x000fe200000006ff */
[----:B------:R-:W-:Y:S06]  /*7c40*/  @P0 BRA `(.L_x_11441) ;  /* 0x0000000000840947 */ /* 0x000fec0003800000 */
[----:B------:R-:W2:Y:S01]  /*7c50*/  LDL R6, [R1+0xc] ;  /* 0x00000c0001067983 */ /* 0x000ea20000100800 */
[----:B------:R-:W-:-:S03]  /*7c60*/  ULDC UR4, c[0x0][0x3f4] ;  /* 0x0000fd0000047ab9 */ /* 0x000fc60000000800 */
[----:B------:R-:W3:Y:S01]  /*7c70*/  LDL R26, [R1+0x18] ;  /* 0x00001800011a7983 */ /* 0x000ee20000100800 */
[----:B------:R-:W-:Y:S02]  /*7c80*/  ISETP.GE.AND P1, PT, R152, UR4, PT ;  /* 0x0000000498007c0c */ /* 0x000fe4000bf26270 */
[----:B------:R-:W-:Y:S02]  /*7c90*/  CS2R R12, SRZ ;  /* 0x00000000000c7805 */ /* 0x000fe4000001ff00 */
[----:B------:R-:W-:Y:S02]  /*7ca0*/  CS2R R14, SRZ ;  /* 0x00000000000e7805 */ /* 0x000fe4000001ff00 */
[----:B------:R-:W-:Y:S02]  /*7cb0*/  CS2R R24, SRZ ;  /* 0x0000000000187805 */ /* 0x000fe4000001ff00 */
[----:B------:R-:W-:Y:S02]  /*7cc0*/  CS2R R20, SRZ ;  /* 0x0000000000147805 */ /* 0x000fe4000001ff00 */
[----:B------:R-:W-:-:S03]  /*7cd0*/  CS2R R10, SRZ ;  /* 0x00000000000a7805 */ /* 0x000fc6000001ff00 */
[----:B-1----:R-:W-:Y:S02]  /*7ce0*/  @!P1 IADD3 R30, P3, R152, R27, RZ ;  /* 0x0000001b981e9210 */ /* 0x002fe40007f7e0ff */
[----:B------:R-:W-:Y:S02]  /*7cf0*/  @!P1 SHF.R.S32.HI R5, RZ, 0x1f, R152 ;  /* 0x0000001fff059819 */ /* 0x000fe40000011498 */
[----:B--2---:R-:W-:Y:S02]  /*7d00*/  ISETP.GE.AND P2, PT, R6, UR4, PT ;  /* 0x0000000406007c0c */ /* 0x004fe4000bf46270 */
[----:B------:R-:W-:Y:S02]  /*7d10*/  SHF.R.S32.HI R7, RZ, 0x1f, R6 ;  /* 0x0000001fff077819 */ /* 0x000fe40000011406 */
[----:B---3--:R-:W-:Y:S02]  /*7d20*/  ISETP.GE.AND P0, PT, R26, UR4, PT ;  /* 0x000000041a007c0c */ /* 0x008fe4000bf06270 */
[----:B------:R-:W-:-:S07]  /*7d30*/  SHF.R.S32.HI R9, RZ, 0x1f, R26 ;  /* 0x0000001fff097819 */ /* 0x000fce000001141a */
[C---:B------:R-:W-:Y:S02]  /*7d40*/  @!P2 IADD3 R32, P6, R6.reuse, R27, RZ ;  /* 0x0000001b0620a210 */ /* 0x040fe40007fde0ff */
[----:B------:R-:W-:Y:S02]  /*7d50*/  @!P2 IADD3 R34, P5, R6, R31, RZ ;  /* 0x0000001f0622a210 */ /* 0x000fe40007fbe0ff */
[----:B------:R-:W-:Y:S01]  /*7d60*/  @!P0 IADD3 R4, P4, R26, R27, RZ ;  /* 0x0000001b1a048210 */ /* 0x000fe20007f9e0ff */
[----:B------:R-:W-:Y:S01]  /*7d70*/  @!P2 IMAD.X R33, R0, 0x1, R7, P6 ;  /* 0x000000010021a824 */ /* 0x000fe200030e0607 */
[----:B------:R-:W-:Y:S02]  /*7d80*/  @!P1 IADD3 R6, P6, R152, R31, RZ ;  /* 0x0000001f98069210 */ /* 0x000fe40007fde0ff */
[----:B----4-:R-:W-:Y:S02]  /*7d90*/  @!P2 IADD3.X R35, R28, R7, RZ, P5, !PT ;  /* 0x000000071c23a210 */ /* 0x010fe40002ffe4ff */
[----:B------:R-:W-:Y:S01]  /*7da0*/  @!P0 IADD3 R26, P5, R26, R31, RZ ;  /* 0x0000001f1a1a8210 */ /* 0x000fe20007fbe0ff */
[--C-:B------:R-:W-:Y:S01]  /*7db0*/  @!P1 IMAD.X R31, R0, 0x1, R5.reuse, P3 ;  /* 0x00000001001f9824 */ /* 0x100fe200018e0605 */
[----:B------:R0:W5:Y:S01]  /*7dc0*/  @!P2 LD.E.64 R12, desc[UR42][R32.64] ;  /* 0x0000002a200ca980 */ /* 0x000162000c101b00 */
[----:B------:R-:W-:-:S02]  /*7dd0*/  @!P1 IMAD.X R7, R28, 0x1, R5, P6 ;  /* 0x000000011c079824 */ /* 0x000fc400030e0605 */
[--C-:B------:R-:W-:Y:S01]  /*7de0*/  @!P0 IMAD.X R5, R0, 0x1, R9.reuse, P4 ;  /* 0x0000000100058824 */ /* 0x100fe200020e0609 */
[----:B------:R0:W5:Y:S01]  /*7df0*/  @!P2 LD.E.64 R14, desc[UR42][R34.64] ;  /* 0x0000002a220ea980 */ /* 0x000162000c101b00 */
[----:B------:R-:W-:Y:S01]  /*7e00*/  @!P0 IMAD.X R27, R28, 0x1, R9, P5 ;  /* 0x000000011c1b8824 */ /* 0x000fe200028e0609 */
[----:B------:R-:W-:Y:S02]  /*7e10*/  CS2R R8, SRZ ;  /* 0x0000000000087805 */ /* 0x000fe4000001ff00 */
[----:B------:R0:W5:Y:S04]  /*7e20*/  @!P1 LD.E.64 R24, desc[UR42][R30.64] ;  /* 0x0000002a1e189980 */ /* 0x000168000c101b00 */
[----:B------:R0:W5:Y:S04]  /*7e30*/  @!P1 LD.E.64 R20, desc[UR42][R6.64] ;  /* 0x0000002a06149980 */ /* 0x000168000c101b00 */
[----:B------:R0:W5:Y:S04]  /*7e40*/  @!P0 LD.E.64 R8, desc[UR42][R4.64] ;  /* 0x0000002a04088980 */ /* 0x000168000c101b00 */
[----:B------:R0:W5:Y:S02]  /*7e50*/  @!P0 LD.E.64 R10, desc[UR42][R26.64] ;  /* 0x0000002a1a0a8980 */ /* 0x000164000c101b00 */
.L_x_11441:
[----:B------:R-:W-:Y:S05]  /*7e60*/  BSYNC B1 ;  /* 0x0000000000017941 */ /* 0x000fea0003800000 */
.L_x_11440:
[----:B------:R-:W1:Y:S01]  /*7e70*/  SYNCS.PHASECHK.TRANS64.TRYWAIT P0, [R18+URZ+0x19c00], R37 ;  /* 0x019c0025120075a7 */ /* 0x000e62000800017f */
[----:B---3--:R-:W-:Y:S01]  /*7e80*/  IMAD R0, R29, -0xc0, R38 ;  /* 0xffffff401d007824 */ /* 0x008fe200078e0226 */
[----:B------:R-:W-:Y:S04]  /*7e90*/  BSSY B1, `(.L_x_11442) ;  /* 0x0000004000017945 */ /* 0x000fe80003800000 */
[----:B------:R-:W-:-:S04]  /*7ea0*/  VIMNMX R0, R0, 0xc0, PT ;  /* 0x000000c000007848 */ /* 0x000fc80003fe0100 */
[----:B------:R-:W-:Y:S01]  /*7eb0*/  ISETP.GE.AND P1, PT, R155, R0, PT ;  /* 0x000000009b00720c */ /* 0x000fe20003f26270 */
[----:B-1----:R-:W-:-:S12]  /*7ec0*/  @!P0 BRA `(.L_x_11443) ;  /* 0x00000148003c8947 */ /* 0x002fd80003800000 */
.L_x_11661:
[----:B------:R-:W-:Y:S05]  /*7ed0*/  BSYNC B1 ;  /* 0x0000000000017941 */ /* 0x000fea0003800000 */
.L_x_11442:
[----:B------:R-:W-:Y:S05]  /*7ee0*/  @P1 BRA `(.L_x_11444) ;  /* 0x0000003800c41947 */ /* 0x000fea0003800000 */
[----:B0-----:R-:W3:Y:S01]  /*7ef0*/  LDL R4, [R1+0xc] ;  /* 0x00000c0001047983 */ /* 0x001ee20000100800 */
[----:B------:R-:W0:Y:S03]  /*7f00*/  LDC R5, c[0x0][0x3f4] ;  /* 0x0000fd00ff057b82 */ /* 0x000e260000000800 */
[----:B------:R-:W2:Y:S01]  /*7f10*/  LDL R0, [R1+0x18] ;  /* 0x0000180001007983 */ /* 0x000ea20000100800 */
[----:B------:R-:W-:Y:S01]  /*7f20*/  BSSY B1, `(.L_x_11445) ;  /* 0x000007b000017945 */ /* 0x000fe20003800000 */
[-C--:B0-----:R-:W-:Y:S02]  /*7f30*/  ISETP.GE.AND P0, PT, R152, R5.reuse, PT ;  /* 0x000000059800720c */ /* 0x081fe40003f06270 */
[-C--:B---3--:R-:W-:Y:S02]  /*7f40*/  ISETP.GE.AND P1, PT, R4, R5.reuse, PT ;  /* 0x000000050400720c */ /* 0x088fe40003f26270 */
[----:B--2---:R-:W-:-:S09]  /*7f50*/  ISETP.GE.AND P2, PT, R0, R5, PT ;  /* 0x000000050000720c */ /* 0x004fd20003f46270 */
[----:B------:R-:W-:Y:S05]  /*7f60*/  @P0 BRA `(.L_x_11446) ;  /* 0x0000000400d80947 */ /* 0x000fea0003800000 */
[----:B------:R-:W0:Y:S01]  /*7f70*/  LDS.128 R4, [R3+0xf000] ;  /* 0x00f0000003047984 */ /* 0x000e220000000c00 */
[----:B-----5:R-:W-:Y:S02]  /*7f80*/  SHF.R.U32.HI R29, RZ, 0x8, R25 ;  /* 0x00000008ff1d7819 */ /* 0x020fe40000011619 */
[----:B----4-:R-:W-:Y:S02]  /*7f90*/  LOP3.LUT R28, R25, 0xff, RZ, 0xc0, !PT ;  /* 0x000000ff191c7812 */ /* 0x010fe400078ec0ff */
[----:B------:R-:W-:Y:S02]  /*7fa0*/  LOP3.LUT R29, R29, 0xff, RZ, 0xc0, !PT ;  /* 0x000000ff1d1d7812 */ /* 0x000fe400078ec0ff */
[----:B------:R-:W-:Y:S02]  /*7fb0*/  SHF.R.U32.HI R33, RZ, 0x8, R21 ;  /* 0x00000008ff217819 */ /* 0x000fe40000011615 */
[----:B------:R-:W-:Y:S02]  /*7fc0*/  PRMT R28, R29, 0x7604, R28 ;  /* 0x000076041d1c7816 */ /* 0x000fe4000000001c */
[----:B------:R-:W-:-:S02]  /*7fd0*/  SHF.R.U32.HI R29, RZ, 0x10, R25 ;  /* 0x00000010ff1d7819 */ /* 0x000fc40000011619 */
[----:B------:R-:W-:Y:S02]  /*7fe0*/  LOP3.LUT R30, R21, 0xff, RZ, 0xc0, !PT ;  /* 0x000000ff151e7812 */ /* 0x000fe400078ec0ff */
[----:B------:R-:W-:Y:S01]  /*7ff0*/  LOP3.LUT R33, R33, 0xff, RZ, 0xc0, !PT ;  /* 0x000000ff21217812 */ /* 0x000fe200078ec0ff */
[----:B------:R-:W-:Y:S01]  /*8000*/  IMAD.U32 R29, R29, 0x10000, RZ ;  /* 0x000100001d1d7824 */ /* 0x000fe200078e00ff */
[----:B------:R-:W-:Y:S02]  /*8010*/  SHF.R.U32.HI R32, RZ, 0x10, R21 ;  /* 0x00000010ff207819 */ /* 0x000fe40000011615 */
[----:B------:R-:W-:Y:S02]  /*8020*/  SHF.R.U32.HI R26, RZ, 0x8, R24 ;  /* 0x00000008ff1a7819 */ /* 0x000fe40000011618 */
[----:B------:R-:W-:Y:S01]  /*8030*/  PRMT R30, R33, 0x7604, R30 ;  /* 0x00007604211e7816 */ /* 0x000fe2000000001e */
[----:B------:R-:W-:Y:S01]  /*8040*/  IMAD.U32 R33, R32, 0x10000, RZ ;  /* 0x0001000020217824 */ /* 0x000fe200078e00ff */
[----:B------:R-:W-:-:S02]  /*8050*/  LOP3.LUT R0, R24, 0xff, RZ, 0xc0, !PT ;  /* 0x000000ff18007812 */ /* 0x000fc400078ec0ff */
[----:B------:R-:W-:Y:S02]  /*8060*/  LOP3.LUT R27, R26, 0xff, RZ, 0xc0, !PT ;  /* 0x000000ff1a1b7812 */ /* 0x000fe400078ec0ff */
[----:B------:R-:W-:Y:S02]  /*8070*/  SHF.R.U32.HI R26, RZ, 0x8, R20 ;  /* 0x00000008ff1a7819 */ /* 0x000fe40000011614 */
[----:B------:R-:W-:Y:S02]  /*8080*/  PRMT R27, R27, 0x7604, R0 ;  /* 0x000076041b1b7816 */ /* 0x000fe40000000000 */
[----:B------:R-:W-:Y:S02]  /*8090*/  LOP3.LUT R0, R20, 0xff, RZ, 0xc0, !PT ;  /* 0x000000ff14007812 */ /* 0x000fe400078ec0ff */
[----:B------:R-:W-:Y:S02]  /*80a0*/  LOP3.LUT R31, R26, 0xff, RZ, 0xc0, !PT ;  /* 0x000000ff1a1f7812 */ /* 0x000fe400078ec0ff */
[----:B------:R-:W-:-:S02]  /*80b0*/  LOP3.LUT R29, R28, 0xff0000, R29, 0xf8, !PT ;  /* 0x00ff00001c1d7812 */ /* 0x000fc400078ef81d */
[----:B------:R-:W-:Y:S02]  /*80c0*/  LOP3.LUT R33, R30, 0xff0000, R33, 0xf8, !PT ;  /* 0x00ff00001e217812 */ /* 0x000fe400078ef821 */
[----:B------:R-:W-:Y:S02]  /*80d0*/  PRMT R31, R31, 0x7604, R0 ;  /* 0x000076041f1f7816 */ /* 0x000fe40000000000 */
[----:B------:R-:W-:Y:S02]  /*80e0*/  LOP3.LUT R33, R33, 0xff000000, R21, 0xf8, !PT ;  /* 0xff00000021217812 */ /* 0x000fe400078ef815 */
[----:B------:R-:W-:Y:S02]  /*80f0*/  LOP3.LUT R29, R29, 0xff000000, R25, 0xf8, !PT ;  /* 0xff0000001d1d7812 */ /* 0x000fe400078ef819 */
[----:B0-----:R-:W-:Y:S02]  /*8100*/  F2FP.F16.E4M3.UNPACK_B R0, R6.H1 ;  /* 0x00000006ff00723e */ /* 0x001fe400030006ff */
[----:B------:R-:W-:-:S02]  /*8110*/  LOP3.LUT R31, R31, 0xff0000, R20, 0xf8, !PT ;  /* 0x00ff00001f1f7812 */ /* 0x000fc400078ef814 */
[----:B------:R-:W-:Y:S01]  /*8120*/  F2FP.F16.E4M3.UNPACK_B R30, R33 ;  /* 0x00000021ff1e723e */ /* 0x000fe200020006ff */
[--C-:B------:R-:W-:Y:S01]  /*8130*/  HADD2.F32 R21, -RZ, R0.reuse.H0_H0 ;  /* 0x20000000ff157230 */ /* 0x100fe20000004100 */
[----:B------:R-:W-:Y:S02]  /*8140*/  F2FP.F16.E4M3.UNPACK_B R26, R29 ;  /* 0x0000001dff1a723e */ /* 0x000fe400020006ff */
        /* <DEDUP_REMOVED lines=49> */
[--C-:B------:R-:W-:Y:S01]  /*8460*/  HADD2.F32 R6, -RZ, R4.reuse.H1_H1 ;  /* 0x30000004ff067230 */ /* 0x100fe20000004100 */
[----:B------:R-:W-:Y:S01]  /*8470*/  F2FP.SATFINITE.E4M3.F32.PACK_AB_MERGE_C R34, R37, R34, RZ ;  /* 0x000000222522723e */ /* 0x000fe200048070ff */
[----:B------:R-:W-:-:S02]  /*8480*/  HADD2.F32 R5, -RZ, R4.H0_H0 ;  /* 0x20000004ff057230 */ /* 0x000fc40000004100 */
[--C-:B------:R-:W-:Y:S02]  /*8490*/  HADD2.F32 R24, -RZ, R21.reuse.H1_H1 ;  /* 0x30000015ff187230 */ /* 0x100fe40000004100 */
[C---:B------:R-:W-:Y:S01]  /*84a0*/  FMUL.FTZ R28, R6.reuse, R26 ;  /* 0x0000001a061c7220 */ /* 0x040fe20000410000 */
[--C-:B------:R-:W-:Y:S02]  /*84b0*/  HADD2.F32 R4, -RZ, R0.reuse.H1_H1 ;  /* 0x30000000ff047230 */ /* 0x100fe40000004100 */
[----:B------:R-:W-:Y:S02]  /*84c0*/  HADD2.F32 R21, -RZ, R21.H0_H0 ;  /* 0x20000015ff157230 */ /* 0x000fe40000004100 */
[-C--:B------:R-:W-:Y:S01]  /*84d0*/  FMUL.FTZ R6, R6, R24.reuse ;  /* 0x0000001806067220 */ /* 0x080fe20000410000 */
[----:B------:R-:W-:Y:S02]  /*84e0*/  HADD2.F32 R0, -RZ, R0.H0_H0 ;  /* 0x20000000ff007230 */ /* 0x000fe40000004100 */
[C---:B------:R-:W-:Y:S01]  /*84f0*/  FMUL.FTZ R29, R4.reuse, R25 ;  /* 0x00000019041d7220 */ /* 0x040fe20000410000 */
[C---:B------:R-:W-:Y:S01]  /*8500*/  FFMA.FTZ R28, R5.reuse, R24, -R28 ;  /* 0x00000018051c7223 */ /* 0x040fe2000001081c */
[-C--:B------:R-:W-:Y:S01]  /*8510*/  FMUL.FTZ R4, R4, R21.reuse ;  /* 0x0000001504047220 */ /* 0x080fe20000410000 */
[----:B------:R-:W-:Y:S01]  /*8520*/  FFMA.FTZ R33, R5, R26, R6 ;  /* 0x0000001a05217223 */ /* 0x000fe20000010006 */
[----:B------:R-:W-:Y:S01]  /*8530*/  FFMA.FTZ R29, R0, R21, -R29 ;  /* 0x00000015001d7223 */ /* 0x000fe2000001081d */
[----:B------:R-:W-:-:S02]  /*8540*/  HADD2.F32 R5, -RZ, R27.H1_H1 ;  /* 0x3000001bff057230 */ /* 0x000fc40000004100 */
[----:B------:R-:W-:Y:S01]  /*8550*/  FFMA.FTZ R24, R0, R25, R4 ;  /* 0x0000001900187223 */ /* 0x000fe20000010004 */
[----:B------:R-:W-:Y:S02]  /*8560*/  HADD2.F32 R4, -RZ, R20.H1_H1 ;  /* 0x30000014ff047230 */ /* 0x000fe40000004100 */
[--C-:B------:R-:W-:Y:S02]  /*8570*/  HADD2.F32 R21, -RZ, R31.reuse.H1_H1 ;  /* 0x3000001fff157230 */ /* 0x100fe40000004100 */
[----:B------:R-:W-:Y:S02]  /*8580*/  HADD2.F32 R31, -RZ, R31.H0_H0 ;  /* 0x2000001fff1f7230 */ /* 0x000fe40000004100 */
[C---:B------:R-:W-:Y:S01]  /*8590*/  FMUL.FTZ R6, R4.reuse, R5 ;  /* 0x0000000504067220 */ /* 0x040fe20000410000 */
[----:B------:R-:W-:Y:S02]  /*85a0*/  HADD2.F32 R0, -RZ, R7.H1_H1 ;  /* 0x30000007ff007230 */ /* 0x000fe40000004100 */
[----:B------:R-:W-:Y:S01]  /*85b0*/  FMUL.FTZ R25, R4, R21 ;  /* 0x0000001504197220 */ /* 0x000fe20000410000 */
[----:B------:R-:W-:-:S02]  /*85c0*/  HADD2.F32 R27, -RZ, R27.H0_H0 ;  /* 0x2000001bff1b7230 */ /* 0x000fc40000004100 */
        /* <DEDUP_REMOVED lines=16> */
.L_x_11446:
[----:B------:R-:W-:Y:S05]  /*86d0*/  BSYNC B1 ;  /* 0x0000000000017941 */ /* 0x000fea0003800000 */
.L_x_11445:
[----:B------:R-:W-:Y:S04]  /*86e0*/  BSSY B1, `(.L_x_11447) ;  /* 0x000007c000017945 */ /* 0x000fe80003800000 */
        /* <DEDUP_REMOVED lines=9> */
[----:B------:R-:W-:Y:S02]  /*8780*/  PRMT R25, R20, 0x7604, R25 ;  /* 0x0000760414197816 */ /* 0x000fe40000000019 */
[----:B------:R-:W-:Y:S02]  /*8790*/  PRMT R29, R26, 0x7604, R29 ;  /* 0x000076041a1d7816 */ /* 0x000fe4000000001d */
[----:B------:R-:W-:Y:S02]  /*87a0*/  SHF.R.U32.HI R20, RZ, 0x10, R13 ;  /* 0x00000010ff147819 */ /* 0x000fe4000001160d */
[----:B------:R-:W-:Y:S02]  /*87b0*/  SHF.R.U32.HI R26, RZ, 0x10, R15 ;  /* 0x00000010ff1a7819 */ /* 0x000fe4000001160f */
[----:B------:R-:W-:-:S02]  /*87c0*/  LOP3.LUT R21, R12, 0xff, RZ, 0xc0, !PT ;  /* 0x000000ff0c157812 */ /* 0x000fc400078ec0ff */
[----:B------:R-:W-:Y:S02]  /*87d0*/  LOP3.LUT R0, R0, 0xff, RZ, 0xc0, !PT ;  /* 0x000000ff00007812 */ /* 0x000fe400078ec0ff */
[----:B------:R-:W-:Y:S02]  /*87e0*/  SHF.R.U32.HI R24, RZ, 0x8, R14 ;  /* 0x00000008ff187819 */ /* 0x000fe4000001160e */
[----:B------:R-:W-:Y:S02]  /*87f0*/  LOP3.LUT R20, R20, 0xff, RZ, 0xc0, !PT ;  /* 0x000000ff14147812 */ /* 0x000fe400078ec0ff */
[----:B------:R-:W-:Y:S02]  /*8800*/  LOP3.LUT R26, R26, 0xff, RZ, 0xc0, !PT ;  /* 0x000000ff1a1a7812 */ /* 0x000fe400078ec0ff */
[----:B------:R-:W-:Y:S02]  /*8810*/  PRMT R21, R0, 0x7604, R21 ;  /* 0x0000760400157816 */ /* 0x000fe40000000015 */
[----:B------:R-:W-:-:S02]  /*8820*/  LOP3.LUT R27, R14, 0xff, RZ, 0xc0, !PT ;  /* 0x000000ff0e1b7812 */ /* 0x000fc400078ec0ff */
[----:B------:R-:W-:Y:S02]  /*8830*/  LOP3.LUT R24, R24, 0xff, RZ, 0xc0, !PT ;  /* 0x000000ff18187812 */ /* 0x000fe400078ec0ff */
[----:B------:R-:W-:Y:S02]  /*8840*/  SHF.R.U32.HI R0, RZ, 0x10, R12 ;  /* 0x00000010ff007819 */ /* 0x000fe4000001160c */
[----:B------:R-:W-:Y:S02]  /*8850*/  PRMT R25, R20, 0x7054, R25 ;  /* 0x0000705414197816 */ /* 0x000fe40000000019 */
[----:B------:R-:W-:Y:S02]  /*8860*/  PRMT R29, R26, 0x7054, R29 ;  /* 0x000070541a1d7816 */ /* 0x000fe4000000001d */
[----:B------:R-:W-:Y:S02]  /*8870*/  PRMT R27, R24, 0x7604, R27 ;  /* 0x00007604181b7816 */ /* 0x000fe4000000001b */
[----:B------:R-:W-:-:S02]  /*8880*/  LOP3.LUT R0, R0, 0xff, RZ, 0xc0, !PT ;  /* 0x000000ff00007812 */ /* 0x000fc400078ec0ff */
[----:B------:R-:W-:Y:S02]  /*8890*/  SHF.R.U32.HI R24, RZ, 0x10, R14 ;  /* 0x00000010ff187819 */ /* 0x000fe4000001160e */
[----:B------:R-:W-:Y:S02]  /*88a0*/  LOP3.LUT R29, R29, 0xff000000, R15, 0xf8, !PT ;  /* 0xff0000001d1d7812 */ /* 0x000fe400078ef80f */
[----:B------:R-:W-:Y:S02]  /*88b0*/  LOP3.LUT R25, R25, 0xff000000, R13, 0xf8, !PT ;  /* 0xff00000019197812 */ /* 0x000fe400078ef80d */
[----:B------:R-:W-:Y:S02]  /*88c0*/  PRMT R21, R0, 0x7054, R21 ;  /* 0x0000705400157816 */ /* 0x000fe40000000015 */
[----:B------:R-:W-:Y:S02]  /*88d0*/  LOP3.LUT R24, R24, 0xff, RZ, 0xc0, !PT ;  /* 0x000000ff18187812 */ /* 0x000fe400078ec0ff */
[----:B0-----:R-:W-:-:S02]  /*88e0*/  F2FP.F16.E4M3.UNPACK_B R0, R6.H1 ;  /* 0x00000006ff00723e */ /* 0x001fc400030006ff */
[----:B------:R-:W-:Y:S02]  /*88f0*/  F2FP.F16.E4M3.UNPACK_B R26, R29 ;  /* 0x0000001dff1a723e */ /* 0x000fe400020006ff */
[----:B------:R-:W-:Y:S01]  /*8900*/  F2FP.F16.E4M3.UNPACK_B R20, R25 ;  /* 0x00000019ff14723e */ /* 0x000fe200020006ff */
[----:B------:R-:W-:Y:S01]  /*8910*/  HADD2.F32 R13, -RZ, R0.H0_H0 ;  /* 0x20000000ff0d7230 */ /* 0x000fe20000004100 */
[----:B------:R-:W-:Y:S01]  /*8920*/  PRMT R27, R24, 0x7054, R27 ;  /* 0x00007054181b7816 */ /* 0x000fe2000000001b */
[----:B----4-:R-:W-:Y:S01]  /*8930*/  HADD2.F32 R28, -RZ, R26.H1_H1 ;  /* 0x3000001aff1c7230 */ /* 0x010fe20000004100 */
[----:B------:R-:W-:Y:S01]  /*8940*/  LOP3.LUT R21, R21, 0xff000000, R12, 0xf8, !PT ;  /* 0xff00000015157812 */ /* 0x000fe200078ef80c */
        /* <DEDUP_REMOVED lines=41> */
[----:B-1----:R-:W-:Y:S01]  /*8be0*/  FFMA.FTZ R37, R15, R29, R14 ;  /* 0x0000001d0f257223 */ /* 0x002fe2000001000e */
        /* <DEDUP_REMOVED lines=43> */
.L_x_11448:
[----:B------:R-:W-:Y:S05]  /*8ea0*/  BSYNC B1 ;  /* 0x0000000000017941 */ /* 0x000fea0003800000 */
.L_x_11447:
[----:B------:R-:W-:Y:S05]  /*8eb0*/  @P2 BRA `(.L_x_11444) ;  /* 0x0000002800d02947 */ /* 0x000fea0003800000 */
[----:B0-2---:R-:W0:Y:S01]  /*8ec0*/  LDS.128 R4, [R3+0x12000] ;  /* 0x0120000003047984 */ /* 0x005e220000000c00 */
[----:B-----5:R-:W-:Y:S02]  /*8ed0*/  SHF.R.U32.HI R15, RZ, 0x8, R9 ;  /* 0x00000008ff0f7819 */ /* 0x020fe40000011609 */
[----:B------:R-:W-:Y:S02]  /*8ee0*/  LOP3.LUT R14, R9, 0xff, RZ, 0xc0, !PT ;  /* 0x000000ff090e7812 */ /* 0x000fe400078ec0ff */
        /* <DEDUP_REMOVED lines=14> */
[----:B------:R-:W-:Y:S02]  /*8fd0*/  LOP3.LUT R15, R14, 0xff0000, R15, 0xf8, !PT ;  /* 0x00ff00000e0f7812 */ /* 0x000fe400078ef80f */
[----:B------:R-:W-:Y:S02]  /*8fe0*/  LOP3.LUT R25, R20, 0xff0000, R25, 0xf8, !PT ;  /* 0x00ff000014197812 */ /* 0x000fe400078ef819 */
[----:B------:R-:W-:Y:S02]  /*8ff0*/  PRMT R13, R13, 0x7604, R0 ;  /* 0x000076040d0d7816 */ /* 0x000fe40000000000 */
[----:B------:R-:W-:-:S02]  /*9000*/  LOP3.LUT R0, R10, 0xff, RZ, 0xc0, !PT ;  /* 0x000000ff0a007812 */ /* 0x000fc400078ec0ff */
[----:B------:R-:W-:Y:S02]  /*9010*/  LOP3.LUT R21, R12, 0xff, RZ, 0xc0, !PT ;  /* 0x000000ff0c157812 */ /* 0x000fe400078ec0ff */
[----:B------:R-:W-:Y:S02]  /*9020*/  LOP3.LUT R25, R25, 0xff000000, R11, 0xf8, !PT ;  /* 0xff00000019197812 */ /* 0x000fe400078ef80b */
[----:B------:R-:W-:Y:S02]  /*9030*/  LOP3.LUT R15, R15, 0xff000000, R9, 0xf8, !PT ;  /* 0xff0000000f0f7812 */ /* 0x000fe400078ef809 */
[----:B------:R-:W-:Y:S02]  /*9040*/  PRMT R21, R21, 0x7604, R0 ;  /* 0x0000760415157816 */ /* 0x000fe40000000000 */
        /* <DEDUP_REMOVED lines=47> */
[C---:B----4-:R-:W-:Y:S01]  /*9340*/  FFMA.FTZ R28, R11.reuse, R15, -R12 ;  /* 0x0000000f0b1c7223 */ /* 0x050fe2000001080c */
        /* <DEDUP_REMOVED lines=46> */
.L_x_11438:
[----:B------:R-:W-:-:S03]  /*9630*/  UMOV UR4, 0xffffffff ;  /* 0xffffffff00047882 */ /* 0x000fc60000000000 */
[----:B------:R-:W-:Y:S05]  /*9640*/  BRA.DIV UR4, `(.L_x_11449) ;  /* 0x0000013204707947 */ /* 0x000fea000b800000 */
[----:B------:R0:W1:Y:S04]  /*9650*/  SHFL.IDX PT, R31, R26, RZ, 0x1e1f ;  /* 0x001e1fff1a1f7589 */ /* 0x00006800000e0000 */
[----:B------:R0:W2:Y:S04]  /*9660*/  SHFL.IDX PT, R33, R30, RZ, 0x1e1f ;  /* 0x001e1fff1e217589 */ /* 0x0000a800000e0000 */
[----:B------:R0:W3:Y:S04]  /*9670*/  SHFL.IDX PT, R0, R25, RZ, 0x1e1f ;  /* 0x001e1fff19007589 */ /* 0x0000e800000e0000 */
[----:B------:R-:W4:Y:S02]  /*9680*/  SHFL.IDX PT, R28, R28, RZ, 0x1e1f ;  /* 0x001e1fff1c1c7589 */ /* 0x000f2400000e0000 */
.L_x_11667:
[----:B------:R-:W5:Y:S01]  /*9690*/  LDL R9, [R1+0x48] ;  /* 0x0000480001097983 */ /* 0x000f620000100800 */
[----:B------:R-:W-:Y:S01]  /*96a0*/  ULDC UR4, c[0x0][0x448] ;  /* 0x0001120000047ab9 */ /* 0x000fe20000000800 */
[----:B------:R-:W-:Y:S01]  /*96b0*/  BSSY B1, `(.L_x_11450) ;  /* 0x000002b000017945 */ /* 0x000fe20003800000 */
[----:B------:R-:W-:Y:S01]  /*96c0*/  IMAD R38, R24, UR4, RZ ;  /* 0x0000000418267c24 */ /* 0x000fe2000f8e02ff */
[----:B------:R-:W-:Y:S02]  /*96d0*/  CS2R R12, SRZ ;  /* 0x00000000000c7805 */ /* 0x000fe4000001ff00 */
[----:B------:R-:W-:Y:S02]  /*96e0*/  CS2R R14, SRZ ;  /* 0x00000000000e7805 */ /* 0x000fe4000001ff00 */
[----:B------:R-:W-:Y:S02]  /*96f0*/  CS2R R6, SRZ ;  /* 0x0000000000067805 */ /* 0x000fe4000001ff00 */
[----:B0-----:R-:W-:-:S02]  /*9700*/  CS2R R24, SRZ ;  /* 0x0000000000187805 */ /* 0x001fc4000001ff00 */
[----:B------:R-:W-:Y:S02]  /*9710*/  ISETP.GE.AND P0, PT, R4, R38, PT ;  /* 0x000000260400720c */ /* 0x000fe40003f06270 */
[----:B------:R-:W-:Y:S02]  /*9720*/  CS2R R26, SRZ ;  /* 0x00000000001a7805 */ /* 0x000fe4000001ff00 */
[----:B------:R-:W-:Y:S02]  /*9730*/  CS2R R10, SRZ ;  /* 0x00000000000a7805 */ /* 0x000fe4000001ff00 */
[----:B-----5:R-:W-:-:S04]  /*9740*/  LEA.HI R5, R9, R9, RZ, 0x1 ;  /* 0x0000000909057211 */ /* 0x020fc800078f08ff */
[----:B------:R-:W-:Y:S02]  /*9750*/  LOP3.LUT R8, R5, 0xfffffffe, RZ, 0xc0, !PT ;  /* 0xfffffffe05087812 */ /* 0x000fe400078ec0ff */
[----:B------:R-:W-:-:S03]  /*9760*/  CS2R R4, SRZ ;  /* 0x0000000000047805 */ /* 0x000fc6000001ff00 */
[----:B------:R-:W-:Y:S01]  /*9770*/  IMAD.IADD R37, R9, 0x1, -R8 ;  /* 0x0000000109257824 */ /* 0x000fe200078e0a08 */
[----:B------:R-:W-:-:S04]  /*9780*/  CS2R R8, SRZ ;  /* 0x0000000000087805 */ /* 0x000fc8000001ff00 */
[----:B------:R-:W-:Y:S01]  /*9790*/  SHF.L.U32 R37, R37, 0x1f, RZ ;  /* 0x0000001f25257819 */ /* 0x000fe200000006ff */
[----:B------:R-:W-:Y:S06]  /*97a0*/  @P0 BRA `(.L_x_11451) ;  /* 0x00000000006c0947 */ /* 0x000fec0003800000 */
[C---:B------:R-:W-:Y:S01]  /*97b0*/  VIADD R4, R16.reuse, 0x20 ;  /* 0x0000002010047836 */ /* 0x040fe20000000000 */
[----:B------:R-:W-:Y:S01]  /*97c0*/  ULDC UR4, c[0x0][0x3f4] ;  /* 0x0000fd0000047ab9 */ /* 0x000fe20000000800 */
[----:B------:R-:W-:Y:S02]  /*97d0*/  CS2R R24, SRZ ;  /* 0x0000000000187805 */ /* 0x000fe4000001ff00 */
[----:B------:R-:W-:Y:S02]  /*97e0*/  ISETP.GE.AND P4, PT, R16, UR4, PT ;  /* 0x0000000410007c0c */ /* 0x000fe4000bf86270 */
[----:B------:R-:W-:Y:S02]  /*97f0*/  CS2R R26, SRZ ;  /* 0x00000000001a7805 */ /* 0x000fe4000001ff00 */
[----:B------:R-:W-:Y:S02]  /*9800*/  ISETP.GE.AND P5, PT, R4, UR4, PT ;  /* 0x0000000404007c0c */ /* 0x000fe4000bfa6270 */
[----:B------:R-:W-:-:S02]  /*9810*/  CS2R R12, SRZ ;  /* 0x00000000000c7805 */ /* 0x000fc4000001ff00 */
[----:B------:R-:W-:Y:S02]  /*9820*/  CS2R R14, SRZ ;  /* 0x00000000000e7805 */ /* 0x000fe4000001ff00 */
[----:B------:R-:W-:Y:S02]  /*9830*/  CS2R R8, SRZ ;  /* 0x0000000000087805 */ /* 0x000fe4000001ff00 */
[----:B------:R-:W-:Y:S02]  /*9840*/  CS2R R10, SRZ ;  /* 0x00000000000a7805 */ /* 0x000fe4000001ff00 */
[----:B------:R-:W-:-:S03]  /*9850*/  @!P4 SHF.R.S32.HI R5, RZ, 0x1f, R16 ;  /* 0x0000001fff05c819 */ /* 0x000fc60000011410 */
[----:B------:R-:W-:Y:S02]  /*9860*/  @!P5 SHF.L.U32 R4, R157, 0x4, RZ ;  /* 0x000000049d04d819 */ /* 0x000fe400000006ff */
[C---:B-1----:R-:W-:Y:S02]  /*9870*/  @!P4 IADD3 R34, P0, R16.reuse, R31, RZ ;  /* 0x0000001f1022c210 */ /* 0x042fe40007f1e0ff */
[----:B--2---:R-:W-:Y:S02]  /*9880*/  @!P4 IADD3 R20, P1, R16, R33, RZ ;  /* 0x000000211014c210 */ /* 0x004fe40007f3e0ff */
[----:B------:R-:W-:Y:S01]  /*9890*/  @!P5 IADD3 R30, P2, R4, R31, RZ ;  /* 0x0000001f041ed210 */ /* 0x000fe20007f5e0ff */
[--C-:B---3--:R-:W-:Y:S01]  /*98a0*/  @!P4 IMAD.X R35, R0, 0x1, R5.reuse, P0 ;  /* 0x000000010023c824 */ /* 0x108fe200000e0605 */
[----:B------:R-:W-:Y:S01]  /*98b0*/  @!P5 IADD3 R32, P3, R4, R33, RZ ;  /* 0x000000210420d210 */ /* 0x000fe20007f7e0ff */
[----:B----4-:R-:W-:Y:S01]  /*98c0*/  @!P4 IMAD.X R21, R28, 0x1, R5, P1 ;  /* 0x000000011c15c824 */ /* 0x010fe200008e0605 */
[----:B------:R-:W-:-:S02]  /*98d0*/  @!P5 SHF.R.S32.HI R7, RZ, 0x1f, R4 ;  /* 0x0000001fff07d819 */ /* 0x000fc40000011404 */
[----:B------:R-:W-:Y:S01]  /*98e0*/  CS2R R4, SRZ ;  /* 0x0000000000047805 */ /* 0x000fe2000001ff00 */
[----:B------:R0:W5:Y:S02]  /*98f0*/  @!P4 LD.E.128 R24, desc[UR42][R34.64] ;  /* 0x0000002a2218c980 */ /* 0x000164000c101d00 */
[--C-:B------:R-:W-:Y:S02]  /*9900*/  @!P5 IMAD.X R31, R0, 0x1, R7.reuse, P2 ;  /* 0x00000001001fd824 */ /* 0x100fe400010e0607 */
[----:B------:R0:W5:Y:S01]  /*9910*/  @!P4 LD.E.128 R12, desc[UR42][R20.64] ;  /* 0x0000002a140cc980 */ /* 0x000162000c101d00 */
[----:B------:R-:W-:Y:S01]  /*9920*/  @!P5 IMAD.X R33, R28, 0x1, R7, P3 ;  /* 0x000000011c21d824 */ /* 0x000fe200018e0607 */
[----:B------:R-:W-:Y:S02]  /*9930*/  CS2R R6, SRZ ;  /* 0x0000000000067805 */ /* 0x000fe4000001ff00 */
[----:B------:R0:W5:Y:S04]  /*9940*/  @!P5 LD.E.128 R8, desc[UR42][R30.64] ;  /* 0x0000002a1e08d980 */ /* 0x000168000c101d00 */
[----:B------:R0:W5:Y:S02]  /*9950*/  @!P5 LD.E.128 R4, desc[UR42][R32.64] ;  /* 0x0000002a2004d980 */ /* 0x000164000c101d00 */
.L_x_11451:
[----:B------:R-:W-:Y:S05]  /*9960*/  BSYNC B1 ;  /* 0x0000000000017941 */ /* 0x000fea0003800000 */
.L_x_11450:
[----:B------:R-:W1:Y:S01]  /*9970*/  SYNCS.PHASECHK.TRANS64.TRYWAIT P0, [R18+URZ+0x19c00], R37 ;  /* 0x019c0025120075a7 */ /* 0x000e62000800017f */
[----:B---3--:R-:W-:Y:S01]  /*9980*/  IMAD R0, R29, -0xc0, R38 ;  /* 0xffffff401d007824 */ /* 0x008fe200078e0226 */
[----:B------:R-:W-:Y:S04]  /*9990*/  BSSY B1, `(.L_x_11452) ;  /* 0x0000004000017945 */ /* 0x000fe80003800000 */
[----:B------:R-:W-:-:S04]  /*99a0*/  VIMNMX R0, R0, 0xc0, PT ;  /* 0x000000c000007848 */ /* 0x000fc80003fe0100 */
[----:B------:R-:W-:Y:S01]  /*99b0*/  ISETP.GE.AND P1, PT, R155, R0, PT ;  /* 0x000000009b00720c */ /* 0x000fe20003f26270 */
[----:B-1----:R-:W-:-:S12]  /*99c0*/  @!P0 BRA `(.L_x_11453) ;  /* 0x0000013000048947 */ /* 0x002fd80003800000 */
.L_x_11668:
[----:B------:R-:W-:Y:S05]  /*99d0*/  BSYNC B1 ;  /* 0x0000000000017941 */ /* 0x000fea0003800000 */
.L_x_11452:
[----:B------:R-:W-:Y:S05]  /*99e0*/  @P1 BRA `(.L_x_11444) ;  /* 0x0000002000041947 */ /* 0x000fea0003800000 */
[----:B------:R3:W5:Y:S01]  /*99f0*/  LDL R63, [R1+0x4] ;  /* 0x00000400013f7983 */ /* 0x0007620000100800 */
[----:B------:R-:W1:Y:S03]  /*9a00*/  LDC R0, c[0x0][0x3f4] ;  /* 0x0000fd00ff007b82 */ /* 0x000e660000000800 */
[----:B------:R3:W5:Y:S04]  /*9a10*/  LDL R62, [R1+0x1c] ;  /* 0x00001c00013e7983 */ /* 0x0007680000100800 */
[----:B------:R3:W5:Y:S01]  /*9a20*/  LDL R61, [R1+0xa0] ;  /* 0x0000a000013d7983 */ /* 0x0007620000100800 */
[C---:B0-----:R-:W-:Y:S01]  /*9a30*/  VIADD R21, R16.reuse, 0x20 ;  /* 0x0000002010157836 */ /* 0x041fe20000000000 */
[----:B------:R-:W-:Y:S01]  /*9a40*/  BSSY B1, `(.L_x_11454) ;  /* 0x00000fd000017945 */ /* 0x000fe20003800000 */
[----:B-1----:R-:W-:-:S03]  /*9a50*/  ISETP.GE.AND P0, PT, R16, R0, PT ;  /* 0x000000001000720c */ /* 0x002fc60003f06270 */
[----:B------:R-:W-:-:S10]  /*9a60*/  ISETP.GE.AND P1, PT, R21, R0, PT ;  /* 0x000000001500720c */ /* 0x000fd40003f26270 */
[----:B---3--:R-:W-:Y:S05]  /*9a70*/  @P0 BRA `(.L_x_11455) ;  /* 0x0000000c00e40947 */ /* 0x008fea0003800000 */
[----:B------:R-:W2:Y:S01]  /*9a80*/  S2R R30, SR_TID.X ;  /* 0x00000000001e7919 */ /* 0x000ea20000002100 */
[----:B-----5:R-:W-:Y:S02]  /*9a90*/  SHF.R.U32.HI R21, RZ, 0x8, R24 ;  /* 0x00000008ff157819 */ /* 0x020fe40000011618 */
[----:B------:R-:W-:Y:S02]  /*9aa0*/  LOP3.LUT R20, R24, 0xff, RZ, 0xc0, !PT ;  /* 0x000000ff18147812 */ /* 0x000fe400078ec0ff */
[----:B------:R-:W-:Y:S02]  /*9ab0*/  LOP3.LUT R21, R21, 0xff, RZ, 0xc0, !PT ;  /* 0x000000ff15157812 */ /* 0x000fe400078ec0ff */
[----:B------:R-:W-:Y:S02]  /*9ac0*/  SHF.R.U32.HI R29, RZ, 0x8, R25 ;  /* 0x00000008ff1d7819 */ /* 0x000fe40000011619 */
[----:B------:R-:W-:Y:S02]  /*9ad0*/  PRMT R37, R21, 0x7604, R20 ;  /* 0x0000760415257816 */ /* 0x000fe40000000014 */
[----:B------:R-:W-:-:S02]  /*9ae0*/  SHF.R.U32.HI R31, RZ, 0x8, R26 ;  /* 0x00000008ff1f7819 */ /* 0x000fc4000001161a */
[----:B----4-:R-:W-:Y:S02]  /*9af0*/  LOP3.LUT R28, R25, 0xff, RZ, 0xc0, !PT ;  /* 0x000000ff191c7812 */ /* 0x010fe400078ec0ff */
[----:B------:R-:W-:Y:S02]  /*9b00*/  LOP3.LUT R29, R29, 0xff, RZ, 0xc0, !PT ;  /* 0x000000ff1d1d7812 */ /* 0x000fe400078ec0ff */
[----:B------:R-:W-:Y:S02]  /*9b10*/  LOP3.LUT R31, R31, 0xff, RZ, 0xc0, !PT ;  /* 0x000000ff1f1f7812 */ /* 0x000fe400078ec0ff */
[----:B------:R-:W-:Y:S02]  /*9b20*/  PRMT R38, R29, 0x7604, R28 ;  /* 0x000076041d267816 */ /* 0x000fe4000000001c */
[----:B------:R-:W-:Y:S02]  /*9b30*/  SHF.R.U32.HI R29, RZ, 0x8, R27 ;  /* 0x00000008ff1d7819 */ /* 0x000fe4000001161b */
[----:B------:R-:W-:-:S02]  /*9b40*/  LOP3.LUT R28, R27, 0xff, RZ, 0xc0, !PT ;  /* 0x000000ff1b1c7812 */ /* 0x000fc400078ec0ff */
[----:B------:R-:W-:Y:S02]  /*9b50*/  LOP3.LUT R29, R29, 0xff, RZ, 0xc0, !PT ;  /* 0x000000ff1d1d7812 */ /* 0x000fe400078ec0ff */
[----:B------:R-:W-:Y:S02]  /*9b60*/  SHF.R.U32.HI R42, RZ, 0x8, R13 ;  /* 0x00000008ff2a7819 */ /* 0x000fe4000001160d */
[----:B------:R-:W-:Y:S02]  /*9b70*/  PRMT R40, R29, 0x7604, R28 ;  /* 0x000076041d287816 */ /* 0x000fe4000000001c */
[----:B------:R-:W-:Y:S01]  /*9b80*/  SHF.R.U32.HI R46, RZ, 0x8, R15 ;  /* 0x00000008ff2e7819 */ /* 0x000fe2000001160f */
[----:B--2---:R-:W-:Y:S01]  /*9b90*/  VIADD R33, R30, 0xffffff80 ;  /* 0xffffff801e217836 */ /* 0x004fe20000000000 */
[----:B------:R-:W-:Y:S02]  /*9ba0*/  LOP3.LUT R30, R26, 0xff, RZ, 0xc0, !PT ;  /* 0x000000ff1a1e7812 */ /* 0x000fe400078ec0ff */
[----:B------:R-:W-:-:S02]  /*9bb0*/  SHF.R.U32.HI R44, RZ, 0x8, R14 ;  /* 0x00000008ff2c7819 */ /* 0x000fc4000001160e */
[----:B------:R-:W-:Y:S02]  /*9bc0*/  LEA.HI R32, R33, R33, RZ, 0x1 ;  /* 0x0000002121207211 */ /* 0x000fe400078f08ff */
[----:B------:R-:W-:Y:S02]  /*9bd0*/  PRMT R39, R31, 0x7604, R30 ;  /* 0x000076041f277816 */ /* 0x000fe4000000001e */
[----:B------:R-:W-:Y:S02]  /*9be0*/  LOP3.LUT R32, R32, 0xfffffffe, RZ, 0xc0, !PT ;  /* 0xfffffffe20207812 */ /* 0x000fe400078ec0ff */
[----:B------:R-:W-:Y:S02]  /*9bf0*/  SHF.R.U32.HI R30, RZ, 0x8, R12 ;  /* 0x00000008ff1e7819 */ /* 0x000fe4000001160c */
[----:B------:R-:W-:Y:S01]  /*9c00*/  LOP3.LUT R42, R42, 0xff, RZ, 0xc0, !PT ;  /* 0x000000ff2a2a7812 */ /* 0x000fe200078ec0ff */
[----:B------:R-:W-:Y:S01]  /*9c10*/  IMAD.IADD R32, R33, 0x1, -R32 ;  /* 0x0000000121207824 */ /* 0x000fe200078e0a20 */
[----:B------:R-:W-:-:S02]  /*9c20*/  LOP3.LUT R33, R30, 0xff, RZ, 0xc0, !PT ;  /* 0x000000ff1e217812 */ /* 0x000fc400078ec0ff */
[----:B------:R-:W0:Y:S01]  /*9c30*/  LDS.128 R28, [R3+0xf000] ;  /* 0x00f00000031c7984 */ /* 0x000e220000000c00 */
[----:B------:R-:W-:Y:S02]  /*9c40*/  LOP3.LUT R45, R15, 0xff, RZ, 0xc0, !PT ;  /* 0x000000ff0f2d7812 */ /* 0x000fe400078ec0ff */
[----:B------:R-:W-:Y:S02]  /*9c50*/  LEA.HI R20, R0, R32, RZ, 0x1c ;  /* 0x0000002000147211 */ /* 0x000fe400078fe0ff */
[----:B------:R-:W-:Y:S02]  /*9c60*/  LOP3.LUT R32, R12, 0xff, RZ, 0xc0, !PT ;  /* 0x000000ff0c207812 */ /* 0x000fe400078ec0ff */
[C---:B------:R-:W-:Y:S01]  /*9c70*/  LEA.HI R21, R20.reuse, R20, RZ, 0x1 ;  /* 0x0000001414157211 */ /* 0x040fe200078f08ff */
[----:B------:R-:W-:Y:S01]  /*9c80*/  IMAD.SHL.U32 R20, R20, 0x10, RZ ;  /* 0x0000001014147824 */ /* 0x000fe200078e00ff */
[----:B------:R-:W-:Y:S02]  /*9c90*/  PRMT R43, R33, 0x7604, R32 ;  /* 0x00007604212b7816 */ /* 0x000fe40000000020 */
[----:B------:R-:W-:-:S02]  /*9ca0*/  SHF.R.S32.HI R21, RZ, 0x1, R21 ;  /* 0x00000001ff157819 */ /* 0x000fc40000011415 */
[----:B------:R-:W-:Y:S02]  /*9cb0*/  LOP3.LUT R20, R63, 0x10, R20, 0xf8, !PT ;  /* 0x000000103f147812 */ /* 0x000fe400078ef814 */
[----:B------:R-:W-:Y:S01]  /*9cc0*/  LOP3.LUT R46, R46, 0xff, RZ, 0xc0, !PT ;  /* 0x000000ff2e2e7812 */ /* 0x000fe200078ec0ff */
[----:B------:R-:W-:Y:S01]  /*9cd0*/  IMAD R21, R21, 0x1800, R62 ;  /* 0x0000180015157824 */ /* 0x000fe200078e023e */
[----:B------:R-:W-:Y:S02]  /*9ce0*/  LOP3.LUT R20, R20, R61, RZ, 0x3c, !PT ;  /* 0x0000003d14147212 */ /* 0x000fe400078e3cff */
[----:B------:R-:W-:Y:S02]  /*9cf0*/  LOP3.LUT R41, R14, 0xff, RZ, 0xc0, !PT ;  /* 0x000000ff0e297812 */ /* 0x000fe400078ec0ff */
[----:B------:R-:W-:Y:S02]  /*9d00*/  IADD3 R20, R18, R21, R20 ;  /* 0x0000001512147210 */ /* 0x000fe40007ffe014 */
[----:B------:R-:W-:-:S02]  /*9d10*/  LOP3.LUT R21, R13, 0xff, RZ, 0xc0, !PT ;  /* 0x000000ff0d157812 */ /* 0x000fc400078ec0ff */
[----:B------:R-:W-:Y:S01]  /*9d20*/  LOP3.LUT R44, R44, 0xff, RZ, 0xc0, !PT ;  /* 0x000000ff2c2c7812 */ /* 0x000fe200078ec0ff */
[----:B------:R-:W1:Y:S01]  /*9d30*/  LDS.128 R32, [R20+0xf000] ;  /* 0x00f0000014207984 */ /* 0x000e620000000c00 */
[----:B------:R-:W-:Y:S02]  /*9d40*/  PRMT R42, R42, 0x7604, R21 ;  /* 0x000076042a2a7816 */ /* 0x000fe40000000015 */
[----:B------:R-:W-:Y:S02]  /*9d50*/  SHF.R.U32.HI R21, RZ, 0x10, R25 ;  /* 0x00000010ff157819 */ /* 0x000fe40000011619 */
[----:B------:R-:W-:Y:S02]  /*9d60*/  PRMT R46, R46, 0x7604, R45 ;  /* 0x000076042e2e7816 */ /* 0x000fe4000000002d */
[----:B------:R-:W-:Y:S01]  /*9d70*/  PRMT R47, R44, 0x7604, R41 ;  /* 0x000076042c2f7816 */ /* 0x000fe20000000029 */
[----:B------:R-:W-:Y:S01]  /*9d80*/  IMAD.U32 R21, R21, 0x10000, RZ ;  /* 0x0001000015157824 */ /* 0x000fe200078e00ff */
[----:B------:R-:W-:-:S02]  /*9d90*/  SHF.R.U32.HI R45, RZ, 0x10, R13 ;  /* 0x00000010ff2d7819 */ /* 0x000fc4000001160d */
        /* <DEDUP_REMOVED lines=17> */
[-C--:B0-----:R-:W-:Y:S02]  /*9eb0*/  F2FP.F16.E4M3.UNPACK_B R26, R28.reuse ;  /* 0x0000001cff1a723e */ /* 0x081fe400020006ff */
[----:B------:R-:W-:Y:S02]  /*9ec0*/  F2FP.F16.E4M3.UNPACK_B R39, R28.H1 ;  /* 0x0000001cff27723e */ /* 0x000fe400030006ff */
[----:B------:R-:W-:-:S02]  /*9ed0*/  F2FP.F16.E4M3.UNPACK_B R50, R49 ;  /* 0x00000031ff32723e */ /* 0x000fc400020006ff */
[----:B-1----:R-:W-:Y:S02]  /*9ee0*/  F2FP.F16.E4M3.UNPACK_B R27, R33 ;  /* 0x00000021ff1b723e */ /* 0x002fe400020006ff */
[----:B------:R-:W-:Y:S02]  /*9ef0*/  F2FP.F16.E4M3.UNPACK_B R28, R48 ;  /* 0x00000030ff1c723e */ /* 0x000fe400020006ff */
[----:B------:R-:W-:Y:S02]  /*9f00*/  LOP3.LUT R37, R37, 0xff000000, R24, 0xf8, !PT ;  /* 0xff00000025257812 */ /* 0x000fe400078ef818 */
[----:B------:R-:W-:Y:S02]  /*9f10*/  LOP3.LUT R38, R43, 0xff000000, R12, 0xf8, !PT ;  /* 0xff0000002b267812 */ /* 0x000fe400078ef80c */
[----:B------:R-:W-:Y:S01]  /*9f20*/  LOP3.LUT R12, R47, 0xff000000, R14, 0xf8, !PT ;  /* 0xff0000002f0c7812 */ /* 0x000fe200078ef80e */
[--C-:B------:R-:W-:Y:S01]  /*9f30*/  HADD2.F32 R14, -RZ, R27.reuse.H0_H0 ;  /* 0x2000001bff0e7230 */ /* 0x100fe20000004100 */
[----:B------:R-:W-:Y:S01]  /*9f40*/  F2FP.F16.E4M3.UNPACK_B R24, R29 ;  /* 0x0000001dff18723e */ /* 0x000fe200020006ff */
[----:B------:R-:W-:Y:S01]  /*9f50*/  HADD2.F32 R27, -RZ, R27.H1_H1 ;  /* 0x3000001bff1b7230 */ /* 0x000fe20000004100 */
[----:B------:R-:W-:-:S02]  /*9f60*/  F2FP.F16.E4M3.UNPACK_B R42, R31 ;  /* 0x0000001fff2a723e */ /* 0x000fc400020006ff */
[----:B------:R-:W-:Y:S01]  /*9f70*/  F2FP.F16.E4M3.UNPACK_B R46, R31.H1 ;  /* 0x0000001fff2e723e */ /* 0x000fe200030006ff */
[----:B------:R-:W-:Y:S01]  /*9f80*/  HADD2.F32 R31, -RZ, R50.H0_H0 ;  /* 0x20000032ff1f7230 */ /* 0x000fe20000004100 */
[----:B------:R-:W-:Y:S01]  /*9f90*/  F2FP.F16.E4M3.UNPACK_B R40, R29.H1 ;  /* 0x0000001dff28723e */ /* 0x000fe200030006ff */
[----:B------:R-:W-:Y:S01]  /*9fa0*/  HADD2.F32 R29, -RZ, R28.H0_H0 ;  /* 0x2000001cff1d7230 */ /* 0x000fe20000004100 */
[-C--:B------:R-:W-:Y:S01]  /*9fb0*/  F2FP.F16.E4M3.UNPACK_B R45, R35.reuse ;  /* 0x00000023ff2d723e */ /* 0x080fe200020006ff */
[----:B------:R-:W-:Y:S01]  /*9fc0*/  HADD2.F32 R25, -RZ, R24.H0_H0 ;  /* 0x20000018ff197230 */ /* 0x000fe20000004100 */
[----:B------:R-:W-:Y:S01]  /*9fd0*/  F2FP.F16.E4M3.UNPACK_B R47, R35.H1 ;  /* 0x00000023ff2f723e */ /* 0x000fe200030006ff */
[----:B------:R-:W-:Y:S01]  /*9fe0*/  HADD2.F32 R50, -RZ, R50.H1_H1 ;  /* 0x30000032ff327230 */ /* 0x000fe20000004100 */
[-C--:B------:R-:W-:Y:S01]  /*9ff0*/  F2FP.F16.E4M3.UNPACK_B R35, R32.reuse ;  /* 0x00000020ff23723e */ /* 0x080fe200020006ff */
[C---:B------:R-:W-:Y:S01]  /*a000*/  FMUL.FTZ R52, R14.reuse, R29 ;  /* 0x0000001d0e347220 */ /* 0x040fe20000410000 */
[----:B------:R-:W-:Y:S01]  /*a010*/  F2FP.F16.E4M3.UNPACK_B R43, R32.H1 ;  /* 0x00000020ff2b723e */ /* 0x000fe200030006ff */
[----:B------:R-:W-:Y:S01]  /*a020*/  FMUL.FTZ R32, R14, R31 ;  /* 0x0000001f0e207220 */ /* 0x000fe20000410000 */
[----:B------:R-:W-:Y:S01]  /*a030*/  F2FP.F16.E4M3.UNPACK_B R33, R33.H1 ;  /* 0x00000021ff21723e */ /* 0x000fe200030006ff */
[----:B------:R-:W-:Y:S01]  /*a040*/  HADD2.F32 R24, -RZ, R24.H1_H1 ;  /* 0x30000018ff187230 */ /* 0x000fe20000004100 */
[----:B------:R-:W-:Y:S01]  /*a050*/  F2FP.F16.E4M3.UNPACK_B R49, R49.H1 ;  /* 0x00000031ff31723e */ /* 0x000fe200030006ff */
[C---:B------:R-:W-:Y:S01]  /*a060*/  FFMA.FTZ R14, R25.reuse, R29, -R32 ;  /* 0x0000001d190e7223 */ /* 0x040fe20000010820 */
[----:B------:R-:W-:Y:S01]  /*a070*/  F2FP.F16.E4M3.UNPACK_B R48, R48.H1 ;  /* 0x00000030ff30723e */ /* 0x000fe200030006ff */
[----:B------:R-:W-:Y:S01]  /*a080*/  FFMA.FTZ R25, R25, R31, R52 ;  /* 0x0000001f19197223 */ /* 0x000fe20000010034 */
[----:B------:R-:W-:Y:S01]  /*a090*/  LOP3.LUT R44, R51, 0xff000000, R15, 0xf8, !PT ;  /* 0xff000000332c7812 */ /* 0x000fe200078ef80f */
[----:B------:R-:W-:-:S02]  /*a0a0*/  HADD2.F32 R31, -RZ, R28.H1_H1 ;  /* 0x3000001cff1f7230 */ /* 0x000fc40000004100 */
[C---:B------:R-:W-:Y:S01]  /*a0b0*/  FMUL.FTZ R53, R27.reuse, R50 ;  /* 0x000000321b357220 */ /* 0x040fe20000410000 */
[----:B------:R-:W-:Y:S01]  /*a0c0*/  HADD2.F32 R51, -RZ, R49.H0_H0 ;  /* 0x20000031ff337230 */ /* 0x000fe20000004100 */
[----:B------:R-:W-:Y:S01]  /*a0d0*/  F2FP.F16.E4M3.UNPACK_B R15, R34 ;  /* 0x00000022ff0f723e */ /* 0x000fe200020006ff */
[--C-:B------:R-:W-:Y:S02]  /*a0e0*/  HADD2.F32 R28, -RZ, R33.reuse.H0_H0 ;  /* 0x20000021ff1c7230 */ /* 0x100fe40000004100 */
[-C--:B------:R-:W-:Y:S01]  /*a0f0*/  FMUL.FTZ R55, R27, R31.reuse ;  /* 0x0000001f1b377220 */ /* 0x080fe20000410000 */
[----:B------:R-:W-:Y:S02]  /*a100*/  HADD2.F32 R32, -RZ, R48.H0_H0 ;  /* 0x20000030ff207230 */ /* 0x000fe40000004100 */
[----:B------:R-:W-:Y:S01]  /*a110*/  FFMA.FTZ R27, R24, R31, -R53 ;  /* 0x0000001f181b7223 */ /* 0x000fe20000010835 */
[----:B------:R-:W-:Y:S02]  /*a120*/  HADD2.F32 R29, -RZ, R40.H0_H0 ;  /* 0x20000028ff1d7230 */ /* 0x000fe40000004100 */
[----:B------:R-:W-:Y:S01]  /*a130*/  FMUL.FTZ R52, R28, R51 ;  /* 0x000000331c347220 */ /* 0x000fe20000410000 */
[----:B------:R-:W-:-:S02]  /*a140*/  HADD2.F32 R33, -RZ, R33.H1_H1 ;  /* 0x30000021ff217230 */ /* 0x000fc40000004100 */
[-C--:B------:R-:W-:Y:S01]  /*a150*/  FMUL.FTZ R54, R28, R32.reuse ;  /* 0x000000201c367220 */ /* 0x080fe20000410000 */
[----:B------:R-:W-:Y:S02]  /*a160*/  HADD2.F32 R48, -RZ, R48.H1_H1 ;  /* 0x30000030ff307230 */ /* 0x000fe40000004100 */
[C---:B------:R-:W-:Y:S01]  /*a170*/  FFMA.FTZ R28, R29.reuse, R32, -R52 ;  /* 0x000000201d1c7223 */ /* 0x040fe20000010834 */
[----:B------:R-:W-:Y:S01]  /*a180*/  F2FP.F16.E4M3.UNPACK_B R52, R44 ;  /* 0x0000002cff34723e */ /* 0x000fe200020006ff */
[----:B------:R-:W-:Y:S01]  /*a190*/  FFMA.FTZ R29, R29, R51, R54 ;  /* 0x000000331d1d7223 */ /* 0x000fe20000010036 */
[----:B------:R-:W-:Y:S02]  /*a1a0*/  HADD2.F32 R51, -RZ, R49.H1_H1 ;  /* 0x30000031ff337230 */ /* 0x000fe40000004100 */
[----:B------:R-:W-:Y:S01]  /*a1b0*/  FFMA.FTZ R24, R24, R50, R55 ;  /* 0x0000003218187223 */ /* 0x000fe20000010037 */
[----:B------:R-:W-:Y:S01]  /*a1c0*/  F2FP.F16.E4M3.UNPACK_B R49, R41 ;  /* 0x00000029ff31723e */ /* 0x000fe200020006ff */
[----:B------:R-:W-:-:S02]  /*a1d0*/  HADD2.F32 R40, -RZ, R40.H1_H1 ;  /* 0x30000028ff287230 */ /* 0x000fc40000004100 */
[C---:B------:R-:W-:Y:S01]  /*a1e0*/  FMUL.FTZ R54, R33.reuse, R48 ;  /* 0x0000003021367220 */ /* 0x040fe20000410000 */
[-C--:B------:R-:W-:Y:S01]  /*a1f0*/  FMUL.FTZ R55, R33, R51.reuse ;  /* 0x0000003321377220 */ /* 0x080fe20000410000 */
[----:B------:R-:W-:Y:S01]  /*a200*/  HADD2.F32 R53, -RZ, R52.H0_H0 ;  /* 0x20000034ff357230 */ /* 0x000fe20000004100 */
[----:B------:R-:W-:Y:S01]  /*a210*/  F2FP.F16.E4M3.UNPACK_B R34, R34.H1 ;  /* 0x00000022ff22723e */ /* 0x000fe200030006ff */
[----:B------:R-:W-:Y:S02]  /*a220*/  HADD2.F32 R32, -RZ, R45.H0_H0 ;  /* 0x2000002dff207230 */ /* 0x000fe40000004100 */
        /* <DEDUP_REMOVED lines=10> */
[----:B------:R-:W-:Y:S02]  /*a2d0*/  HADD2.F32 R41, -RZ, R45.H1_H1 ;  /* 0x3000002dff297230 */ /* 0x000fe40000004100 */
[----:B------:R-:W-:Y:S01]  /*a2e0*/  FFMA.FTZ R31, R31, R53, R58 ;  /* 0x000000351f1f7223 */ /* 0x000fe2000001003a */
[----:B------:R-:W-:Y:S01]  /*a2f0*/  HADD2.F32 R51, -RZ, R54.H0_H0 ;  /* 0x20000036ff337230 */ /* 0x000fe20000004100 */
[----:B------:R-:W-:Y:S01]  /*a300*/  F2FP.F16.E4M3.UNPACK_B R13, R30 ;  /* 0x0000001eff0d723e */ /* 0x000fe200020006ff */
[----:B------:R-:W-:Y:S02]  /*a310*/  HADD2.F32 R44, -RZ, R47.H0_H0 ;  /* 0x2000002fff2c7230 */ /* 0x000fe40000004100 */
[----:B------:R-:W-:Y:S01]  /*a320*/  FMUL.FTZ R53, R41, R52 ;  /* 0x0000003429357220 */ /* 0x000fe20000410000 */
[----:B------:R-:W-:Y:S01]  /*a330*/  HADD2.F32 R49, -RZ, R49.H1_H1 ;  /* 0x30000031ff317230 */ /* 0x000fe20000004100 */
[----:B------:R-:W-:Y:S01]  /*a340*/  F2FP.F16.E4M3.UNPACK_B R30, R30.H1 ;  /* 0x0000001eff1e723e */ /* 0x000fe200030006ff */
[----:B------:R-:W-:-:S02]  /*a350*/  HADD2.F32 R50, -RZ, R48.H0_H0 ;  /* 0x20000030ff327230 */ /* 0x000fc40000004100 */
[C---:B------:R-:W-:Y:S01]  /*a360*/  FMUL.FTZ R56, R44.reuse, R51 ;  /* 0x000000332c387220 */ /* 0x040fe20000410000 */
[----:B------:R-:W-:Y:S02]  /*a370*/  HADD2.F32 R42, -RZ, R42.H1_H1 ;  /* 0x3000002aff2a7230 */ /* 0x000fe40000004100 */
[-C--:B------:R-:W-:Y:S01]  /*a380*/  FMUL.FTZ R55, R41, R49.reuse ;  /* 0x0000003129377220 */ /* 0x080fe20000410000 */
[--C-:B------:R-:W-:Y:S02]  /*a390*/  HADD2.F32 R45, -RZ, R46.reuse.H0_H0 ;  /* 0x2000002eff2d7230 */ /* 0x100fe40000004100 */
[----:B------:R-:W-:Y:S01]  /*a3a0*/  FMUL.FTZ R58, R44, R50 ;  /* 0x000000322c3a7220 */ /* 0x000fe20000410000 */
[----:B------:R-:W-:Y:S02]  /*a3b0*/  HADD2.F32 R46, -RZ, R46.H1_H1 ;  /* 0x3000002eff2e7230 */ /* 0x000fe40000004100 */
[C---:B------:R-:W-:Y:S01]  /*a3c0*/  FFMA.FTZ R41, R42.reuse, R49, -R53 ;  /* 0x000000312a297223 */ /* 0x040fe20000010835 */
[----:B------:R-:W-:Y:S01]  /*a3d0*/  F2FP.F16.E4M3.UNPACK_B R53, R38.H1 ;  /* 0x00000026ff35723e */ /* 0x000fe200030006ff */
[C---:B------:R-:W-:Y:S01]  /*a3e0*/  FFMA.FTZ R44, R45.reuse, R50, -R56 ;  /* 0x000000322d2c7223 */ /* 0x040fe20000010838 */
[----:B------:R-:W-:Y:S01]  /*a3f0*/  FFMA.FTZ R45, R45, R51, R58 ;  /* 0x000000332d2d7223 */ /* 0x000fe2000001003a */
[----:B------:R-:W-:Y:S01]  /*a400*/  FFMA.FTZ R42, R42, R52, R55 ;  /* 0x000000342a2a7223 */ /* 0x000fe20000010037 */
[----:B------:R-:W-:Y:S01]  /*a410*/  HADD2.F32 R51, -RZ, R48.H1_H1 ;  /* 0x30000030ff337230 */ /* 0x000fe20000004100 */
        /* <DEDUP_REMOVED lines=10> */
[----:B------:R-:W-:Y:S02]  /*a4c0*/  HADD2.F32 R49, -RZ, R39.H0_H0 ;  /* 0x20000027ff317230 */ /* 0x000fe40000004100 */
[----:B------:R-:W-:Y:S01]  /*a4d0*/  FMUL.FTZ R48, R47, R54 ;  /* 0x000000362f307220 */ /* 0x000fe20000410000 */
[----:B------:R-:W-:-:S02]  /*a4e0*/  HADD2.F32 R43, -RZ, R43.H1_H1 ;  /* 0x3000002bff2b7230 */ /* 0x000fc40000004100 */
[-C--:B------:R-:W-:Y:S01]  /*a4f0*/  FMUL.FTZ R57, R47, R52.reuse ;  /* 0x000000342f397220 */ /* 0x080fe20000410000 */
[----:B------:R-:W-:Y:S02]  /*a500*/  HADD2.F32 R50, -RZ, R50.H1_H1 ;  /* 0x30000032ff327230 */ /* 0x000fe40000004100 */
[----:B------:R-:W-:Y:S01]  /*a510*/  FFMA.FTZ R48, R49, R52, -R48 ;  /* 0x0000003431307223 */ /* 0x000fe20000010830 */
[----:B------:R-:W-:Y:S02]  /*a520*/  HADD2.F32 R52, -RZ, R53.H1_H1 ;  /* 0x30000035ff347230 */ /* 0x000fe40000004100 */
[C---:B------:R-:W-:Y:S01]  /*a530*/  FFMA.FTZ R47, R46.reuse, R51, -R59 ;  /* 0x000000332e2f7223 */ /* 0x040fe2000001083b */
        /* <DEDUP_REMOVED lines=11> */
[-C--:B------:R-:W-:Y:S01]  /*a5f0*/  F2FP.F16.E4M3.UNPACK_B R55, R12.reuse.H1 ;  /* 0x0000000cff37723e */ /* 0x080fe200030006ff */
        /* <DEDUP_REMOVED lines=13> */
[----:B------:R-:W-:Y:S01]  /*a6d0*/  FMUL.FTZ R54, R50, R51 ;  /* 0x0000003332367220 */ /* 0x000fe20000410000 */
[----:B------:R-:W-:Y:S02]  /*a6e0*/  F2FP.F16.E4M3.UNPACK_B R21, R21 ;  /* 0x00000015ff15723e */ /* 0x000fe400020006ff */
[C---:B------:R-:W-:Y:S01]  /*a6f0*/  FFMA.FTZ R50, R43.reuse, R51, -R56 ;  /* 0x000000332b327223 */ /* 0x040fe20000010838 */
[----:B------:R-:W-:Y:S01]  /*a700*/  FFMA.FTZ R39, R43, R53, R54 ;  /* 0x000000352b277223 */ /* 0x000fe20000010036 */
[--C-:B------:R-:W-:Y:S01]  /*a710*/  HADD2.F32 R56, -RZ, R55.reuse.H0_H0 ;  /* 0x20000037ff387230 */ /* 0x100fe20000004100 */
[----:B------:R-:W-:Y:S01]  /*a720*/  F2FP.SATFINITE.E4M3.F32.PACK_AB_MERGE_C R38, R38, R49, RZ ;  /* 0x000000312626723e */ /* 0x000fe200048070ff */
[----:B------:R-:W-:Y:S01]  /*a730*/  HADD2.F32 R51, -RZ, R34.H0_H0 ;  /* 0x20000022ff337230 */ /* 0x000fe20000004100 */
[----:B------:R-:W-:Y:S01]  /*a740*/  F2FP.SATFINITE.E4M3.F32.PACK_AB_MERGE_C R45, R46, R45, RZ ;  /* 0x0000002d2e2d723e */ /* 0x000fe200048070ff */
[----:B------:R-:W-:Y:S01]  /*a750*/  HADD2.F32 R54, -RZ, R52.H0_H0 ;  /* 0x20000034ff367230 */ /* 0x000fe20000004100 */
[----:B------:R-:W-:Y:S01]  /*a760*/  F2FP.SATFINITE.E4M3.F32.PACK_AB_MERGE_C R24, R39, R26, R38 ;  /* 0x0000001a2718723e */ /* 0x000fe20004807026 */
[----:B------:R-:W-:-:S02]  /*a770*/  HADD2.F32 R55, -RZ, R55.H1_H1 ;  /* 0x30000037ff377230 */ /* 0x000fc40000004100 */
[----:B------:R-:W-:Y:S02]  /*a780*/  HADD2.F32 R34, -RZ, R34.H1_H1 ;  /* 0x30000022ff227230 */ /* 0x000fe40000004100 */
[C---:B------:R-:W-:Y:S01]  /*a790*/  FMUL.FTZ R58, R51.reuse, R54 ;  /* 0x00000036333a7220 */ /* 0x040fe20000410000 */
[----:B------:R-:W-:Y:S02]  /*a7a0*/  HADD2.F32 R53, -RZ, R52.H1_H1 ;  /* 0x30000034ff357230 */ /* 0x000fe40000004100 */
[----:B------:R-:W-:Y:S01]  /*a7b0*/  FMUL.FTZ R52, R51, R56 ;  /* 0x0000003833347220 */ /* 0x000fe20000410000 */
[--C-:B------:R-:W-:Y:S02]  /*a7c0*/  HADD2.F32 R43, -RZ, R30.reuse.H0_H0 ;  /* 0x2000001eff2b7230 */ /* 0x100fe40000004100 */
[C---:B------:R-:W-:Y:S01]  /*a7d0*/  FMUL.FTZ R51, R34.reuse, R55 ;  /* 0x0000003722337220 */ /* 0x040fe20000410000 */
[----:B------:R-:W-:Y:S02]  /*a7e0*/  HADD2.F32 R30, -RZ, R30.H1_H1 ;  /* 0x3000001eff1e7230 */ /* 0x000fe40000004100 */
[----:B------:R-:W-:Y:S01]  /*a7f0*/  FMUL.FTZ R34, R34, R53 ;  /* 0x0000003522227220 */ /* 0x000fe20000410000 */
[----:B------:R-:W-:Y:S01]  /*a800*/  FFMA.FTZ R57, R43, R54, -R52 ;  /* 0x000000362b397223 */ /* 0x000fe20000010834 */
[----:B------:R-:W-:-:S02]  /*a810*/  HADD2.F32 R52, -RZ, R12.H1_H1 ;  /* 0x3000000cff347230 */ /* 0x000fc40000004100 */
[C---:B------:R-:W-:Y:S01]  /*a820*/  FFMA.FTZ R60, R30.reuse, R53, -R51 ;  /* 0x000000351e3c7223 */ /* 0x040fe20000010833 */
[----:B------:R-:W-:Y:S01]  /*a830*/  FFMA.FTZ R55, R30, R55, R34 ;  /* 0x000000371e377223 */ /* 0x000fe20000010022 */
[--C-:B------:R-:W-:Y:S02]  /*a840*/  HADD2.F32 R30, -RZ, R21.reuse.H0_H0 ;  /* 0x20000015ff1e7230 */ /* 0x100fe40000004100 */
[----:B------:R-:W-:Y:S01]  /*a850*/  FFMA.FTZ R58, R43, R56, R58 ;  /* 0x000000382b3a7223 */ /* 0x000fe2000001003a */
[----:B------:R-:W-:Y:S01]  /*a860*/  HADD2.F32 R34, -RZ, R21.H1_H1 ;  /* 0x30000015ff227230 */ /* 0x000fe20000004100 */
[----:B------:R-:W-:Y:S01]  /*a870*/  F2FP.SATFINITE.E4M3.F32.PACK_AB_MERGE_C R57, R60, R57, RZ ;  /* 0x000000393c39723e */ /* 0x000fe200048070ff */
[--C-:B------:R-:W-:Y:S02]  /*a880*/  HADD2.F32 R21, -RZ, R15.reuse.H0_H0 ;  /* 0x2000000fff157230 */ /* 0x100fe40000004100 */
[----:B------:R-:W-:Y:S01]  /*a890*/  HADD2.F32 R15, -RZ, R15.H1_H1 ;  /* 0x3000000fff0f7230 */ /* 0x000fe20000004100 */
[----:B------:R-:W-:Y:S01]  /*a8a0*/  F2FP.SATFINITE.E4M3.F32.PACK_AB_MERGE_C R55, R55, R58, RZ ;  /* 0x0000003a3737723e */ /* 0x000fe200048070ff */
[----:B------:R-:W-:-:S02]  /*a8b0*/  HADD2.F32 R43, -RZ, R12.H0_H0 ;  /* 0x2000000cff2b7230 */ /* 0x000fc40000004100 */
[----:B------:R-:W-:Y:S01]  /*a8c0*/  FMUL.FTZ R54, R21, R30 ;  /* 0x0000001e15367220 */ /* 0x000fe20000410000 */
[--C-:B------:R-:W-:Y:S02]  /*a8d0*/  HADD2.F32 R12, -RZ, R13.reuse.H0_H0 ;  /* 0x2000000dff0c7230 */ /* 0x100fe40000004100 */
[C---:B------:R-:W-:Y:S01]  /*a8e0*/  FMUL.FTZ R56, R15.reuse, R52 ;  /* 0x000000340f387220 */ /* 0x040fe20000410000 */
[----:B------:R-:W-:Y:S02]  /*a8f0*/  HADD2.F32 R13, -RZ, R13.H1_H1 ;  /* 0x3000000dff0d7230 */ /* 0x000fe40000004100 */
[-C--:B------:R-:W-:Y:S01]  /*a900*/  FMUL.FTZ R15, R15, R34.reuse ;  /* 0x000000220f0f7220 */ /* 0x080fe20000410000 */
[-C--:B------:R-:W-:Y:S01]  /*a910*/  FMUL.FTZ R51, R21, R43.reuse ;  /* 0x0000002b15337220 */ /* 0x080fe20000410000 */
[C---:B------:R-:W-:Y:S01]  /*a920*/  FFMA.FTZ R54, R12.reuse, R43, R54 ;  /* 0x0000002b0c367223 */ /* 0x040fe20000010036 */
[C---:B------:R-:W-:Y:S01]  /*a930*/  FFMA.FTZ R56, R13.reuse, R34, -R56 ;  /* 0x000000220d387223 */ /* 0x040fe20000010838 */
[----:B------:R-:W-:Y:S01]  /*a940*/  FFMA.FTZ R21, R13, R52, R15 ;  /* 0x000000340d157223 */ /* 0x000fe2000001000f */
[----:B------:R-:W-:Y:S01]  /*a950*/  FFMA.FTZ R51, R12, R30, -R51 ;  /* 0x0000001e0c337223 */ /* 0x000fe20000010833 */
        /* <DEDUP_REMOVED lines=11> */
.L_x_11455:
[----:B------:R-:W-:Y:S05]  /*aa10*/  BSYNC B1 ;  /* 0x0000000000017941 */ /* 0x000fea0003800000 */
.L_x_11454:
[----:B------:R-:W-:Y:S05]  /*aa20*/  @P1 BRA `(.L_x_11444) ;  /* 0x0000000c00f41947 */ /* 0x000fea0003800000 */
[----:B------:R-:W3:Y:S01]  /*aa30*/  LDL R51, [R1+0x9c] ;  /* 0x00009c0001337983 */ /* 0x000ee20000100800 */
[----:B0----5:R-:W-:Y:S02]  /*aa40*/  SHF.R.U32.HI R3, RZ, 0x8, R8 ;  /* 0x00000008ff037819 */ /* 0x021fe40000011608 */
[----:B------:R-:W-:Y:S02]  /*aa50*/  LOP3.LUT R12, R8, 0xff, RZ, 0xc0, !PT ;  /* 0x000000ff080c7812 */ /* 0x000fe400078ec0ff */
[----:B------:R-:W-:Y:S02]  /*aa60*/  LOP3.LUT R3, R3, 0xff, RZ, 0xc0, !PT ;  /* 0x000000ff03037812 */ /* 0x000fe400078ec0ff */
[----:B------:R-:W-:Y:S02]  /*aa70*/  SHF.R.U32.HI R25, RZ, 0x8, R9 ;  /* 0x00000008ff197819 */ /* 0x000fe40000011609 */
[----:B------:R-:W-:Y:S02]  /*aa80*/  PRMT R20, R3, 0x7604, R12 ;  /* 0x0000760403147816 */ /* 0x000fe4000000000c */
[----:B------:R-:W-:-:S02]  /*aa90*/  LOP3.LUT R14, R9, 0xff, RZ, 0xc0, !PT ;  /* 0x000000ff090e7812 */ /* 0x000fc400078ec0ff */
[----:B------:R-:W-:Y:S02]  /*aaa0*/  LOP3.LUT R3, R25, 0xff, RZ, 0xc0, !PT ;  /* 0x000000ff19037812 */ /* 0x000fe400078ec0ff */
[----:B------:R-:W-:Y:S02]  /*aab0*/  LEA.HI R0, R0, R157, RZ, 0x1c ;  /* 0x0000009d00007211 */ /* 0x000fe400078fe0ff */
[----:B----4-:R-:W-:Y:S02]  /*aac0*/  PRMT R28, R3, 0x7604, R14 ;  /* 0x00007604031c7816 */ /* 0x010fe4000000000e */
[C---:B------:R-:W-:Y:S01]  /*aad0*/  LEA.HI R3, R0.reuse, R0, RZ, 0x1 ;  /* 0x0000000000037211 */ /* 0x040fe200078f08ff */
[----:B------:R-:W-:Y:S01]  /*aae0*/  IMAD.SHL.U32 R0, R0, 0x10, RZ ;  /* 0x0000001000007824 */ /* 0x000fe200078e00ff */
[----:B------:R-:W-:Y:S02]  /*aaf0*/  SHF.R.U32.HI R21, RZ, 0x8, R4 ;  /* 0x00000008ff157819 */ /* 0x000fe40000011604 */
[----:B------:R-:W-:-:S02]  /*ab00*/  SHF.R.U32.HI R15, RZ, 0x8, R11 ;  /* 0x00000008ff0f7819 */ /* 0x000fc4000001160b */
[----:B------:R-:W-:Y:S02]  /*ab10*/  SHF.R.S32.HI R3, RZ, 0x1, R3 ;  /* 0x00000001ff037819 */ /* 0x000fe40000011403 */
[----:B------:R-:W-:Y:S02]  /*ab20*/  LOP3.LUT R26, R4, 0xff, RZ, 0xc0, !PT ;  /* 0x000000ff041a7812 */ /* 0x000fe400078ec0ff */
[----:B------:R-:W-:Y:S01]  /*ab30*/  LOP3.LUT R21, R21, 0xff, RZ, 0xc0, !PT ;  /* 0x000000ff15157812 */ /* 0x000fe200078ec0ff */
[----:B------:R-:W-:Y:S01]  /*ab40*/  IMAD R3, R3, 0x1800, R62 ;  /* 0x0000180003037824 */ /* 0x000fe200078e023e */
[----:B------:R-:W-:Y:S02]  /*ab50*/  LOP3.LUT R0, R63, 0x10, R0, 0xf8, !PT ;  /* 0x000000103f007812 */ /* 0x000fe400078ef800 */
[----:B------:R-:W-:Y:S02]  /*ab60*/  SHF.R.U32.HI R12, RZ, 0x8, R10 ;  /* 0x00000008ff0c7819 */ /* 0x000fe4000001160a */
[----:B------:R-:W-:-:S02]  /*ab70*/  LOP3.LUT R24, R11, 0xff, RZ, 0xc0, !PT ;  /* 0x000000ff0b187812 */ /* 0x000fc400078ec0ff */
[----:B------:R-:W-:Y:S02]  /*ab80*/  LOP3.LUT R15, R15, 0xff, RZ, 0xc0, !PT ;  /* 0x000000ff0f0f7812 */ /* 0x000fe400078ec0ff */
[----:B--2---:R-:W-:Y:S02]  /*ab90*/  PRMT R33, R21, 0x7604, R26 ;  /* 0x0000760415217816 */ /* 0x004fe4000000001a */
[----:B------:R-:W-:Y:S02]  /*aba0*/  SHF.R.U32.HI R25, RZ, 0x8, R6 ;  /* 0x00000008ff197819 */ /* 0x000fe40000011606 */
[----:B------:R-:W-:Y:S02]  /*abb0*/  SHF.R.U32.HI R27, RZ, 0x8, R7 ;  /* 0x00000008ff1b7819 */ /* 0x000fe40000011607 */
[----:B------:R-:W-:Y:S02]  /*abc0*/  SHF.R.U32.HI R21, RZ, 0x8, R5 ;  /* 0x00000008ff157819 */ /* 0x000fe40000011605 */
[----:B------:R-:W-:-:S02]  /*abd0*/  LOP3.LUT R0, R0, R61, RZ, 0x3c, !PT ;  /* 0x0000003d00007212 */ /* 0x000fc400078e3cff */
[----:B------:R-:W-:Y:S02]  /*abe0*/  LOP3.LUT R13, R10, 0xff, RZ, 0xc0, !PT ;  /* 0x000000ff0a0d7812 */ /* 0x000fe400078ec0ff */
[----:B------:R-:W-:Y:S02]  /*abf0*/  LOP3.LUT R12, R12, 0xff, RZ, 0xc0, !PT ;  /* 0x000000ff0c0c7812 */ /* 0x000fe400078ec0ff */
[----:B------:R-:W-:Y:S02]  /*ac00*/  PRMT R32, R15, 0x7604, R24 ;  /* 0x000076040f207816 */ /* 0x000fe40000000018 */
[----:B------:R-:W-:Y:S02]  /*ac10*/  LOP3.LUT R24, R5, 0xff, RZ, 0xc0, !PT ;  /* 0x000000ff05187812 */ /* 0x000fe400078ec0ff */
[----:B------:R-:W-:Y:S02]  /*ac20*/  LOP3.LUT R26, R6, 0xff, RZ, 0xc0, !PT ;  /* 0x000000ff061a7812 */ /* 0x000fe400078ec0ff */
[----:B------:R-:W-:-:S02]  /*ac30*/  LOP3.LUT R25, R25, 0xff, RZ, 0xc0, !PT ;  /* 0x000000ff19197812 */ /* 0x000fc400078ec0ff */
[----:B------:R-:W-:Y:S02]  /*ac40*/  LOP3.LUT R27, R27, 0xff, RZ, 0xc0, !PT ;  /* 0x000000ff1b1b7812 */ /* 0x000fe400078ec0ff */
[----:B------:R-:W-:Y:S02]  /*ac50*/  LOP3.LUT R34, R7, 0xff, RZ, 0xc0, !PT ;  /* 0x000000ff07227812 */ /* 0x000fe400078ec0ff */
[----:B------:R-:W-:Y:S02]  /*ac60*/  LOP3.LUT R21, R21, 0xff, RZ, 0xc0, !PT ;  /* 0x000000ff15157812 */ /* 0x000fe400078ec0ff */
[----:B------:R-:W-:Y:S02]  /*ac70*/  IADD3 R0, R18, R3, R0 ;  /* 0x0000000312007210 */ /* 0x000fe40007ffe000 */
[----:B------:R-:W-:Y:S02]  /*ac80*/  PRMT R30, R12, 0x7604, R13 ;  /* 0x000076040c1e7816 */ /* 0x000fe4000000000d */
[----:B------:R-:W-:-:S02]  /*ac90*/  PRMT R35, R21, 0x7604, R24 ;  /* 0x0000760415237816 */ /* 0x000fc40000000018 */
[----:B------:R-:W-:Y:S02]  /*aca0*/  PRMT R37, R25, 0x7604, R26 ;  /* 0x0000760419257816 */ /* 0x000fe4000000001a */
[----:B------:R-:W-:Y:S02]  /*acb0*/  PRMT R39, R27, 0x7604, R34 ;  /* 0x000076041b277816 */ /* 0x000fe40000000022 */
[----:B------:R-:W0:Y:S01]  /*acc0*/  LDS.128 R24, [R0+0xf000] ;  /* 0x00f0000000187984 */ /* 0x000e220000000c00 */
[----:B------:R-:W-:Y:S02]  /*acd0*/  SHF.R.U32.HI R21, RZ, 0x10, R9 ;  /* 0x00000010ff157819 */ /* 0x000fe40000011609 */
[----:B------:R-:W-:Y:S02]  /*ace0*/  SHF.R.U32.HI R31, RZ, 0x10, R11 ;  /* 0x00000010ff1f7819 */ /* 0x000fe4000001160b */
[----:B------:R-:W-:Y:S02]  /*acf0*/  LOP3.LUT R21, R21, 0xff, RZ, 0xc0, !PT ;  /* 0x000000ff15157812 */ /* 0x000fe400078ec0ff */
[----:B------:R-:W-:-:S02]  /*ad00*/  SHF.R.U32.HI R3, RZ, 0x10, R8 ;  /* 0x00000010ff037819 */ /* 0x000fc40000011608 */
[----:B------:R-:W-:Y:S02]  /*ad10*/  SHF.R.U32.HI R29, RZ, 0x10, R10 ;  /* 0x00000010ff1d7819 */ /* 0x000fe4000001160a */
[----:B------:R-:W-:Y:S02]  /*ad20*/  LOP3.LUT R31, R31, 0xff, RZ, 0xc0, !PT ;  /* 0x000000ff1f1f7812 */ /* 0x000fe400078ec0ff */
[----:B------:R-:W-:Y:S02]  /*ad30*/  PRMT R21, R21, 0x7054, R28 ;  /* 0x0000705415157816 */ /* 0x000fe4000000001c */
[----:B------:R-:W-:Y:S02]  /*ad40*/  SHF.R.U32.HI R28, RZ, 0x10, R5 ;  /* 0x00000010ff1c7819 */ /* 0x000fe40000011605 */
[----:B------:R-:W-:Y:S02]  /*ad50*/  LOP3.LUT R3, R3, 0xff, RZ, 0xc0, !PT ;  /* 0x000000ff03037812 */ /* 0x000fe400078ec0ff */
[----:B------:R-:W-:-:S02]  /*ad60*/  LOP3.LUT R29, R29, 0xff, RZ, 0xc0, !PT ;  /* 0x000000ff1d1d7812 */ /* 0x000fc400078ec0ff */
[----:B------:R-:W-:Y:S02]  /*ad70*/  PRMT R31, R31, 0x7054, R32 ;  /* 0x000070541f1f7816 */ /* 0x000fe40000000020 */
[----:B------:R-:W-:Y:S02]  /*ad80*/  SHF.R.U32.HI R32, RZ, 0x10, R7 ;  /* 0x00000010ff207819 */ /* 0x000fe40000011607 */
[----:B------:R-:W-:Y:S02]  /*ad90*/  LOP3.LUT R28, R28, 0xff, RZ, 0xc0, !PT ;  /* 0x000000ff1c1c7812 */ /* 0x000fe400078ec0ff */
[----:B------:R-:W-:Y:S02]  /*ada0*/  PRMT R3, R3, 0x7054, R20 ;  /* 0x0000705403037816 */ /* 0x000fe40000000014 */
[----:B------:R-:W-:Y:S02]  /*adb0*/  PRMT R29, R29, 0x7054, R30 ;  /* 0x000070541d1d7816 */ /* 0x000fe4000000001e */
[----:B------:R-:W-:-:S02]  /*adc0*/  SHF.R.U32.HI R20, RZ, 0x10, R4 ;  /* 0x00000010ff147819 */ /* 0x000fc40000011604 */
[----:B------:R-:W-:Y:S02]  /*add0*/  SHF.R.U32.HI R30, RZ, 0x10, R6 ;  /* 0x00000010ff1e7819 */ /* 0x000fe40000011606 */
[----:B------:R-:W-:Y:S02]  /*ade0*/  LOP3.LUT R32, R32, 0xff, RZ, 0xc0, !PT ;  /* 0x000000ff20207812 */ /* 0x000fe400078ec0ff */
[----:B------:R-:W-:Y:S02]  /*adf0*/  PRMT R35, R28, 0x7054, R35 ;  /* 0x000070541c237816 */ /* 0x000fe40000000023 */
[----:B------:R-:W-:Y:S02]  /*ae00*/  LOP3.LUT R20, R20, 0xff, RZ, 0xc0, !PT ;  /* 0x000000ff14147812 */ /* 0x000fe400078ec0ff */
[----:B------:R-:W-:Y:S02]  /*ae10*/  LOP3.LUT R30, R30, 0xff, RZ, 0xc0, !PT ;  /* 0x000000ff1e1e7812 */ /* 0x000fe400078ec0ff */
[----:B------:R-:W-:-:S02]  /*ae20*/  PRMT R39, R32, 0x7054, R39 ;  /* 0x0000705420277816 */ /* 0x000fc40000000027 */
[----:B------:R-:W-:Y:S02]  /*ae30*/  LOP3.LUT R38, R35, 0xff000000, R5, 0xf8, !PT ;  /* 0xff00000023267812 */ /* 0x000fe400078ef805 */
[----:B------:R-:W-:Y:S02]  /*ae40*/  LOP3.LUT R34, R21, 0xff000000, R9, 0xf8, !PT ;  /* 0xff00000015227812 */ /* 0x000fe400078ef809 */
[----:B------:R-:W-:Y:S02]  /*ae50*/  LOP3.LUT R8, R3, 0xff000000, R8, 0xf8, !PT ;  /* 0xff00000003087812 */ /* 0x000fe400078ef808 */
[----:B------:R-:W-:Y:S02]  /*ae60*/  LOP3.LUT R31, R31, 0xff000000, R11, 0xf8, !PT ;  /* 0xff0000001f1f7812 */ /* 0x000fe400078ef80b */
[----:B------:R-:W-:Y:S02]  /*ae70*/  PRMT R33, R20, 0x7054, R33 ;  /* 0x0000705414217816 */ /* 0x000fe40000000021 */
[----:B------:R-:W-:-:S02]  /*ae80*/  PRMT R37, R30, 0x7054, R37 ;  /* 0x000070541e257816 */ /* 0x000fc40000000025 */
[----:B------:R-:W-:Y:S02]  /*ae90*/  LOP3.LUT R3, R29, 0xff000000, R10, 0xf8, !PT ;  /* 0xff0000001d037812 */ /* 0x000fe400078ef80a */
[----:B------:R-:W-:Y:S02]  /*aea0*/  LOP3.LUT R41, R39, 0xff000000, R7, 0xf8, !PT ;  /* 0xff00000027297812 */ /* 0x000fe400078ef807 */
[----:B------:R-:W-:Y:S02]  /*aeb0*/  F2FP.F16.E4M3.UNPACK_B R39, R38 ;  /* 0x00000026ff27723e */ /* 0x000fe400020006ff */
[----:B------:R-:W-:Y:S02]  /*aec0*/  LOP3.LUT R20, R33, 0xff000000, R4, 0xf8, !PT ;  /* 0xff00000021147812 */ /* 0x000fe400078ef804 */
[----:B------:R-:W-:Y:S01]  /*aed0*/  LOP3.LUT R4, R37, 0xff000000, R6, 0xf8, !PT ;  /* 0xff00000025047812 */ /* 0x000fe200078ef806 */
[--C-:B------:R-:W-:Y:S01]  /*aee0*/  HADD2.F32 R40, -RZ, R39.reuse.H0_H0 ;  /* 0x20000027ff287230 */ /* 0x100fe20000004100 */
[-C--:B0-----:R-:W-:Y:S01]  /*aef0*/  F2FP.F16.E4M3.UNPACK_B R21, R24.reuse ;  /* 0x00000018ff15723e */ /* 0x081fe200020006ff */
[----:B------:R-:W-:Y:S01]  /*af00*/  HADD2.F32 R39, -RZ, R39.H1_H1 ;  /* 0x30000027ff277230 */ /* 0x000fe20000004100 */
[----:B------:R-:W-:-:S02]  /*af10*/  F2FP.F16.E4M3.UNPACK_B R29, R24.H1 ;  /* 0x00000018ff1d723e */ /* 0x000fc400030006ff */
[-C--:B------:R-:W-:Y:S02]  /*af20*/  F2FP.F16.E4M3.UNPACK_B R33, R27.reuse ;  /* 0x0000001bff21723e */ /* 0x080fe400020006ff */
[----:B------:R-:W-:Y:S02]  /*af30*/  F2FP.F16.E4M3.UNPACK_B R37, R27.H1 ;  /* 0x0000001bff25723e */ /* 0x000fe400030006ff */
[----:B------:R-:W-:Y:S02]  /*af40*/  F2FP.F16.E4M3.UNPACK_B R38, R38.H1 ;  /* 0x00000026ff26723e */ /* 0x000fe400030006ff */
[-C--:B------:R-:W-:Y:S02]  /*af50*/  F2FP.F16.E4M3.UNPACK_B R7, R26.reuse ;  /* 0x0000001aff07723e */ /* 0x080fe400020006ff */
[----:B------:R-:W-:Y:S01]  /*af60*/  F2FP.F16.E4M3.UNPACK_B R26, R26.H1 ;  /* 0x0000001aff1a723e */ /* 0x000fe200030006ff */
[----:B---3--:R-:W0:Y:S02]  /*af70*/  LDS.128 R12, [R51+0xf000] ;  /* 0x00f00000330c7984 */ /* 0x008e240000000c00 */
[----:B0-----:R-:W-:-:S02]  /*af80*/  F2FP.F16.E4M3.UNPACK_B R11, R12 ;  /* 0x0000000cff0b723e */ /* 0x001fc400020006ff */
[----:B------:R-:W-:Y:S02]  /*af90*/  F2FP.F16.E4M3.UNPACK_B R28, R12.H1 ;  /* 0x0000000cff1c723e */ /* 0x000fe400030006ff */
[-C--:B------:R-:W-:Y:S02]  /*afa0*/  F2FP.F16.E4M3.UNPACK_B R10, R13.reuse ;  /* 0x0000000dff0a723e */ /* 0x080fe400020006ff */
[----:B------:R-:W-:Y:S02]  /*afb0*/  F2FP.F16.E4M3.UNPACK_B R30, R13.H1 ;  /* 0x0000000dff1e723e */ /* 0x000fe400030006ff */
[----:B------:R-:W-:Y:S01]  /*afc0*/  F2FP.F16.E4M3.UNPACK_B R12, R25 ;  /* 0x00000019ff0c723e */ /* 0x000fe200020006ff */
[--C-:B------:R-:W-:Y:S01]  /*afd0*/  HADD2.F32 R9, -RZ, R10.reuse.H0_H0 ;  /* 0x2000000aff097230 */ /* 0x100fe20000004100 */
[----:B------:R-:W-:Y:S01]  /*afe0*/  F2FP.F16.E4M3.UNPACK_B R13, R34 ;  /* 0x00000022ff0d723e */ /* 0x000fe200020006ff */
[----:B------:R-:W-:Y:S01]  /*aff0*/  HADD2.F32 R10, -RZ, R10.H1_H1 ;  /* 0x3000000aff0a7230 */ /* 0x000fe20000004100 */
[-C--:B------:R-:W-:Y:S01]  /*b000*/  F2FP.F16.E4M3.UNPACK_B R32, R15.reuse ;  /* 0x0000000fff20723e */ /* 0x080fe200020006ff */
[--C-:B------:R-:W-:Y:S01]  /*b010*/  HADD2.F32 R6, -RZ, R12.reuse.H0_H0 ;  /* 0x2000000cff067230 */ /* 0x100fe20000004100 */
[----:B------:R-:W-:Y:S01]  /*b020*/  F2FP.F16.E4M3.UNPACK_B R35, R15.H1 ;  /* 0x0000000fff23723e */ /* 0x000fe200030006ff */
[----:B------:R-:W-:Y:S01]  /*b030*/  HADD2.F32 R15, -RZ, R13.H0_H0 ;  /* 0x2000000dff0f7230 */ /* 0x000fe20000004100 */
[----:B------:R-:W-:Y:S01]  /*b040*/  F2FP.F16.E4M3.UNPACK_B R25, R25.H1 ;  /* 0x00000019ff19723e */ /* 0x000fe200030006ff */
[----:B------:R-:W-:-:S02]  /*b050*/  HADD2.F32 R12, -RZ, R12.H1_H1 ;  /* 0x3000000cff0c7230 */ /* 0x000fc40000004100 */
[C---:B------:R-:W-:Y:S01]  /*b060*/  FMUL.FTZ R24, R6.reuse, R40 ;  /* 0x0000002806187220 */ /* 0x040fe20000410000 */
[----:B------:R-:W-:Y:S01]  /*b070*/  F2FP.F16.E4M3.UNPACK_B R34, R34.H1 ;  /* 0x00000022ff22723e */ /* 0x000fe200030006ff */
[-C--:B------:R-:W-:Y:S01]  /*b080*/  FMUL.FTZ R27, R6, R15.reuse ;  /* 0x0000000f061b7220 */ /* 0x080fe20000410000 */
[----:B------:R-:W-:Y:S01]  /*b090*/  F2FP.F16.E4M3.UNPACK_B R5, R14 ;  /* 0x0000000eff05723e */ /* 0x000fe200020006ff */
[C---:B------:R-:W-:Y:S01]  /*b0a0*/  FFMA.FTZ R6, R9.reuse, R15, -R24 ;  /* 0x0000000f09067223 */ /* 0x040fe20000010818 */
[----:B------:R-:W-:Y:S01]  /*b0b0*/  FMUL.FTZ R43, R12, R39 ;  /* 0x000000270c2b7220 */ /* 0x000fe20000410000 */
[----:B------:R-:W-:Y:S01]  /*b0c0*/  FFMA.FTZ R9, R9, R40, R27 ;  /* 0x0000002809097223 */ /* 0x000fe2000001001b */
[----:B------:R-:W-:Y:S01]  /*b0d0*/  HADD2.F32 R27, -RZ, R13.H1_H1 ;  /* 0x3000000dff1b7230 */ /* 0x000fe20000004100 */
[----:B------:R-:W-:Y:S01]  /*b0e0*/  F2FP.F16.E4M3.UNPACK_B R14, R14.H1 ;  /* 0x0000000eff0e723e */ /* 0x000fe200030006ff */
[----:B------:R-:W-:Y:S02]  /*b0f0*/  HADD2.F32 R40, -RZ, R38.H0_H0 ;  /* 0x20000026ff287230 */ /* 0x000fe40000004100 */
[----:B------:R-:W-:-:S02]  /*b100*/  HADD2.F32 R13, -RZ, R25.H0_H0 ;  /* 0x20000019ff0d7230 */ /* 0x000fc40000004100 */
[-C--:B------:R-:W-:Y:S01]  /*b110*/  FMUL.FTZ R12, R12, R27.reuse ;  /* 0x0000001b0c0c7220 */ /* 0x080fe20000410000 */
[----:B------:R-:W-:Y:S02]  /*b120*/  HADD2.F32 R24, -RZ, R34.H0_H0 ;  /* 0x20000022ff187230 */ /* 0x000fe40000004100 */
        /* <DEDUP_REMOVED lines=20> */
[-C--:B------:R-:W-:Y:S01]  /*b270*/  FMUL.FTZ R44, R27, R39.reuse ;  /* 0x000000271b2c7220 */ /* 0x080fe20000410000 */
[----:B------:R-:W-:Y:S02]  /*b280*/  HADD2.F32 R42, -RZ, R42.H1_H1 ;  /* 0x3000002aff2a7230 */ /* 0x000fe40000004100 */
        /* <DEDUP_REMOVED lines=14> */
[----:B------:R-:W-:Y:S01]  /*b370*/  HADD2.F32 R39, -RZ, R38.H0_H0 ;  /* 0x20000026ff277230 */ /* 0x000fe20000004100 */
[----:B------:R-:W-:Y:S01]  /*b380*/  F2FP.SATFINITE.E4M3.F32.PACK_AB_MERGE_C R9, R10, R9, R15 ;  /* 0x000000090a09723e */ /* 0x000fe2000480700f */
[----:B------:R-:W-:Y:S02]  /*b390*/  HADD2.F32 R34, -RZ, R35.H0_H0 ;  /* 0x20000023ff227230 */ /* 0x000fe40000004100 */
[C---:B------:R-:W-:Y:S01]  /*b3a0*/  FMUL.FTZ R43, R32.reuse, R41 ;  /* 0x00000029202b7220 */ /* 0x040fe20000410000 */
[----:B------:R-:W-:Y:S02]  /*b3b0*/  HADD2.F32 R45, -RZ, R44.H1_H1 ;  /* 0x3000002cff2d7230 */ /* 0x000fe40000004100 */
[-C--:B------:R-:W-:Y:S01]  /*b3c0*/  FMUL.FTZ R48, R32, R39.reuse ;  /* 0x0000002720307220 */ /* 0x080fe20000410000 */
[C---:B------:R-:W-:Y:S01]  /*b3d0*/  FFMA.FTZ R32, R31.reuse, R40, -R46 ;  /* 0x000000281f207223 */ /* 0x040fe2000001082e */
[----:B------:R-:W-:Y:S01]  /*b3e0*/  FFMA.FTZ R31, R31, R42, R33 ;  /* 0x0000002a1f1f7223 */ /* 0x000fe20000010021 */
[C---:B------:R-:W-:Y:S01]  /*b3f0*/  FFMA.FTZ R33, R34.reuse, R39, -R43 ;  /* 0x0000002722217223 */ /* 0x040fe2000001082b */
[----:B------:R-:W-:Y:S01]  /*b400*/  F2FP.F16.E4M3.UNPACK_B R43, R20.H1 ;  /* 0x00000014ff2b723e */ /* 0x000fe200030006ff */
[----:B------:R-:W-:Y:S01]  /*b410*/  FFMA.FTZ R34, R34, R41, R48 ;  /* 0x0000002922227223 */ /* 0x000fe20000010030 */
[----:B------:R-:W-:Y:S01]  /*b420*/  F2FP.F16.E4M3.UNPACK_B R40, R8.H1 ;  /* 0x00000008ff28723e */ /* 0x000fe200030006ff */
[----:B------:R-:W-:-:S02]  /*b430*/  HADD2.F32 R41, -RZ, R38.H1_H1 ;  /* 0x30000026ff297230 */ /* 0x000fc40000004100 */
[----:B------:R-:W-:Y:S02]  /*b440*/  HADD2.F32 R38, -RZ, R37.H1_H1 ;  /* 0x30000025ff267230 */ /* 0x000fe40000004100 */
[----:B------:R-:W-:Y:S02]  /*b450*/  HADD2.F32 R44, -RZ, R43.H0_H0 ;  /* 0x2000002bff2c7230 */ /* 0x000fe40000004100 */
[----:B------:R-:W-:Y:S02]  /*b460*/  HADD2.F32 R37, -RZ, R29.H0_H0 ;  /* 0x2000001dff257230 */ /* 0x000fe40000004100 */
[C---:B------:R-:W-:Y:S01]  /*b470*/  FMUL.FTZ R48, R38.reuse, R45 ;  /* 0x0000002d26307220 */ /* 0x040fe20000410000 */
[----:B------:R-:W-:Y:S02]  /*b480*/  HADD2.F32 R42, -RZ, R40.H0_H0 ;  /* 0x20000028ff2a7230 */ /* 0x000fe40000004100 */
[----:B------:R-:W-:Y:S01]  /*b490*/  FMUL.FTZ R50, R38, R41 ;  /* 0x0000002926327220 */ /* 0x000fe20000410000 */
[----:B------:R-:W-:-:S02]  /*b4a0*/  HADD2.F32 R39, -RZ, R28.H0_H0 ;  /* 0x2000001cff277230 */ /* 0x000fc40000004100 */
[C---:B------:R-:W-:Y:S01]  /*b4b0*/  FMUL.FTZ R46, R37.reuse, R44 ;  /* 0x0000002c252e7220 */ /* 0x040fe20000410000 */
[----:B------:R-:W-:Y:S02]  /*b4c0*/  HADD2.F32 R35, -RZ, R35.H1_H1 ;  /* 0x30000023ff237230 */ /* 0x000fe40000004100 */
[-C--:B------:R-:W-:Y:S01]  /*b4d0*/  FMUL.FTZ R47, R37, R42.reuse ;  /* 0x0000002a252f7220 */ /* 0x080fe20000410000 */
[----:B------:R-:W-:Y:S02]  /*b4e0*/  HADD2.F32 R29, -RZ, R29.H1_H1 ;  /* 0x3000001dff1d7230 */ /* 0x000fe40000004100 */
[C---:B------:R-:W-:Y:S01]  /*b4f0*/  FFMA.FTZ R37, R39.reuse, R42, -R46 ;  /* 0x0000002a27257223 */ /* 0x040fe2000001082e */
[----:B------:R-:W-:Y:S01]  /*b500*/  F2FP.F16.E4M3.UNPACK_B R42, R20 ;  /* 0x00000014ff2a723e */ /* 0x000fe200020006ff */
[----:B------:R-:W-:Y:S01]  /*b510*/  FFMA.FTZ R39, R39, R44, R47 ;  /* 0x0000002c27277223 */ /* 0x000fe2000001002f */
[----:B------:R-:W-:Y:S01]  /*b520*/  FFMA.FTZ R38, R35, R41, -R48 ;  /* 0x0000002923267223 */ /* 0x000fe20000010830 */
[----:B------:R-:W-:-:S02]  /*b530*/  HADD2.F32 R44, -RZ, R43.H1_H1 ;  /* 0x3000002bff2c7230 */ /* 0x000fc40000004100 */
[----:B------:R-:W-:Y:S01]  /*b540*/  FFMA.FTZ R35, R35, R45, R50 ;  /* 0x0000002d23237223 */ /* 0x000fe20000010032 */
[----:B------:R-:W-:Y:S01]  /*b550*/  HADD2.F32 R41, -RZ, R40.H1_H1 ;  /* 0x30000028ff297230 */ /* 0x000fe20000004100 */
[----:B------:R-:W-:Y:S01]  /*b560*/  F2FP.F16.E4M3.UNPACK_B R40, R8 ;  /* 0x00000008ff28723e */ /* 0x000fe200020006ff */
[----:B------:R-:W-:Y:S02]  /*b570*/  HADD2.F32 R28, -RZ, R28.H1_H1 ;  /* 0x3000001cff1c7230 */ /* 0x000fe40000004100 */
[C---:B------:R-:W-:Y:S01]  /*b580*/  FMUL.FTZ R45, R29.reuse, R44 ;  /* 0x0000002c1d2d7220 */ /* 0x040fe20000410000 */
[--C-:B------:R-:W-:Y:S02]  /*b590*/  HADD2.F32 R43, -RZ, R42.reuse.H0_H0 ;  /* 0x2000002aff2b7230 */ /* 0x100fe40000004100 */
[-C--:B------:R-:W-:Y:S01]  /*b5a0*/  FMUL.FTZ R29, R29, R41.reuse ;  /* 0x000000291d1d7220 */ /* 0x080fe20000410000 */
[----:B------:R-:W-:Y:S02]  /*b5b0*/  HADD2.F32 R8, -RZ, R21.H0_H0 ;  /* 0x20000015ff087230 */ /* 0x000fe40000004100 */
[----:B------:R-:W-:Y:S01]  /*b5c0*/  FFMA.FTZ R20, R28, R41, -R45 ;  /* 0x000000291c147223 */ /* 0x000fe2000001082d */
[----:B------:R-:W-:-:S02]  /*b5d0*/  HADD2.F32 R42, -RZ, R42.H1_H1 ;  /* 0x3000002aff2a7230 */ /* 0x000fc40000004100 */
[----:B------:R-:W-:Y:S01]  /*b5e0*/  FFMA.FTZ R46, R28, R44, R29 ;  /* 0x0000002c1c2e7223 */ /* 0x000fe2000001001d */
[--C-:B------:R-:W-:Y:S02]  /*b5f0*/  HADD2.F32 R29, -RZ, R40.reuse.H0_H0 ;  /* 0x20000028ff1d7230 */ /* 0x100fe40000004100 */
[C---:B------:R-:W-:Y:S01]  /*b600*/  FMUL.FTZ R41, R8.reuse, R43 ;  /* 0x0000002b08297220 */ /* 0x040fe20000410000 */
[----:B------:R-:W-:Y:S02]  /*b610*/  HADD2.F32 R28, -RZ, R11.H0_H0 ;  /* 0x2000000bff1c7230 */ /* 0x000fe40000004100 */
[----:B------:R-:W-:Y:S02]  /*b620*/  HADD2.F32 R21, -RZ, R21.H1_H1 ;  /* 0x30000015ff157230 */ /* 0x000fe40000004100 */
[-C--:B------:R-:W-:Y:S01]  /*b630*/  FMUL.FTZ R45, R8, R29.reuse ;  /* 0x0000001d082d7220 */ /* 0x080fe20000410000 */
[----:B------:R-:W-:Y:S02]  /*b640*/  HADD2.F32 R40, -RZ, R40.H1_H1 ;  /* 0x30000028ff287230 */ /* 0x000fe40000004100 */
[C---:B------:R-:W-:Y:S01]  /*b650*/  FFMA.FTZ R8, R28.reuse, R29, -R41 ;  /* 0x0000001d1c087223 */ /* 0x040fe20000010829 */
[----:B------:R-:W-:Y:S01]  /*b660*/  HADD2.F32 R11, -RZ, R11.H1_H1 ;  /* 0x3000000bff0b7230 */ /* 0x000fe20000004100 */
[----:B------:R-:W-:Y:S01]  /*b670*/  F2FP.F16.E4M3.UNPACK_B R41, R4.H1 ;  /* 0x00000004ff29723e */ /* 0x000fe200030006ff */
        /* <DEDUP_REMOVED lines=11> */
[----:B------:R-:W-:Y:S02]  /*b730*/  HADD2.F32 R41, -RZ, R41.H1_H1 ;  /* 0x30000029ff297230 */ /* 0x000fe40000004100 */
[----:B------:R-:W-:Y:S02]  /*b740*/  HADD2.F32 R26, -RZ, R26.H1_H1 ;  /* 0x3000001aff1a7230 */ /* 0x000fe40000004100 */
[C---:B------:R-:W-:Y:S01]  /*b750*/  FMUL.FTZ R48, R21.reuse, R40 ;  /* 0x0000002815307220 */ /* 0x040fe20000410000 */
[----:B------:R-:W-:Y:S02]  /*b760*/  HADD2.F32 R29, -RZ, R28.H1_H1 ;  /* 0x3000001cff1d7230 */ /* 0x000fe40000004100 */
[----:B------:R-:W-:Y:S01]  /*b770*/  FMUL.FTZ R28, R21, R44 ;  /* 0x0000002c151c7220 */ /* 0x000fe20000410000 */
[----:B------:R-:W-:-:S02]  /*b780*/  HADD2.F32 R11, -RZ, R14.H0_H0 ;  /* 0x2000000eff0b7230 */ /* 0x000fc40000004100 */
[C---:B------:R-:W-:Y:S01]  /*b790*/  FMUL.FTZ R49, R26.reuse, R41 ;  /* 0x000000291a317220 */ /* 0x040fe20000410000 */
[----:B------:R-:W-:Y:S02]  /*b7a0*/  HADD2.F32 R14, -RZ, R14.H1_H1 ;  /* 0x3000000eff0e7230 */ /* 0x000fe40000004100 */
[----:B------:R-:W-:Y:S01]  /*b7b0*/  FMUL.FTZ R26, R26, R29 ;  /* 0x0000001d1a1a7220 */ /* 0x000fe20000410000 */
[----:B------:R-:W-:Y:S01]  /*b7c0*/  F2FP.F16.E4M3.UNPACK_B R21, R4 ;  /* 0x00000004ff15723e */ /* 0x000fe200020006ff */
[C---:B------:R-:W-:Y:S01]  /*b7d0*/  FFMA.FTZ R47, R11.reuse, R40, -R28 ;  /* 0x000000280b2f7223 */ /* 0x040fe2000001081c */
[----:B------:R-:W-:Y:S01]  /*b7e0*/  FFMA.FTZ R48, R11, R44, R48 ;  /* 0x0000002c0b307223 */ /* 0x000fe20000010030 */
[C---:B------:R-:W-:Y:S01]  /*b7f0*/  FFMA.FTZ R41, R14.reuse, R41, R26 ;  /* 0x000000290e297223 */ /* 0x040fe2000001001a */
[----:B------:R-:W-:Y:S02]  /*b800*/  HADD2.F32 R11, -RZ, R3.H0_H0 ;  /* 0x20000003ff0b7230 */ /* 0x000fe40000004100 */
[----:B------:R-:W-:Y:S01]  /*b810*/  FFMA.FTZ R44, R14, R29, -R49 ;  /* 0x0000001d0e2c7223 */ /* 0x000fe20000010831 */
        /* <DEDUP_REMOVED lines=30> */
.L_x_11444:
[----:B------:R-:W-:Y:S05]  /*ba00*/  BSYNC B0 ;  /* 0x0000000000007941 */ /* 0x000fea0003800000 */
.L_x_11437:
        /* <DEDUP_REMOVED lines=8> */
.L_x_11434:
[----:B---3--:R-:W-:-:S05]  /*ba90*/  IMAD.U32 R0, RZ, RZ, UR36 ;  /* 0x00000024ff007e24 */ /* 0x008fca000f8e00ff */
[----:B------:R-:W-:-:S13]  /*baa0*/  ISETP.NE.AND P0, PT, R0, 0x3, PT ;  /* 0x000000030000780c */ /* 0x000fda0003f05270 */
[----:B------:R-:W-:Y:S05]  /*bab0*/  @!P0 BRA `(.L_x_11456) ;  /* 0x0000000000048947 */ /* 0x000fea0003800000 */
[----:B------:R-:W-:Y:S01]  /*bac0*/  BPT.TRAP 0x1 ;  /* 0x000000040000795c */ /* 0x000fe20000300000 */
.L_x_11456:
[----:B012---:R-:W2:Y:S01]  /*bad0*/  LDL R3, [R1] ;  /* 0x0000000001037983 */ /* 0x007ea20000100800 */
[----:B------:R-:W-:Y:S01]  /*bae0*/  IMAD R0, R156, 0x8, R18 ;  /* 0x000000089c007824 */ /* 0x000fe200078e0212 */
[----:B--2--5:R-:W-:-:S04]  /*baf0*/  SHF.L.U32 R5, R3, 0x1f, RZ ;  /* 0x0000001f03057819 */ /* 0x024fc800000006ff */
[----:B------:R0:W1:Y:S01]  /*bb00*/  SYNCS.PHASECHK.TRANS64.TRYWAIT P1, [R0+URZ+0x19c30], R5 ;  /* 0x019c3005000075a7 */ /* 0x000062000802017f */
[----:B------:R-:W-:Y:S05]  /*bb10*/  @!P0 BRA `(.L_x_11457) ;  /* 0x0000000000048947 */ /* 0x000fea0003800000 */
[----:B------:R-:W-:Y:S01]  /*bb20*/  BPT.TRAP 0x1 ;  /* 0x000000040000795c */ /* 0x000fe20000300000 */
.L_x_11457:
[----:B------:R-:W-:Y:S01]  /*bb30*/  VIADD R3, R18, 0x13800 ;  /* 0x0001380012037836 */ /* 0x000fe20000000000 */
[----:B------:R-:W-:Y:S01]  /*bb40*/  LOP3.LUT R14, R36, 0x10000, RZ, 0xfc, !PT ;  /* 0x00010000240e7812 */ /* 0x000fe200078efcff */
[----:B------:R-:W-:-:S03]  /*bb50*/  IMAD.MOV.U32 R15, RZ, RZ, -0x3ffffff0 ;  /* 0xc0000010ff0f7424 */ /* 0x000fc600078e00ff */
[----:B------:R-:W-:-:S04]  /*bb60*/  SHF.R.U32.HI R3, RZ, 0x4, R3 ;  /* 0x00000004ff037819 */ /* 0x000fc80000011603 */
[----:B------:R-:W-:-:S04]  /*bb70*/  LOP3.LUT R3, R3, 0x3fff, RZ, 0xc0, !PT ;  /* 0x00003fff03037812 */ /* 0x000fc800078ec0ff */
[----:B------:R-:W-:Y:S01]  /*bb80*/  LOP3.LUT R13, R3, 0x10000, RZ, 0xfc, !PT ;  /* 0x00010000030d7812 */ /* 0x000fe200078efcff */
[----:B-1----:R-:W-:Y:S06]  /*bb90*/  @P1 BRA `(.L_x_11458) ;  /* 0x0000000000081947 */ /* 0x002fec0003800000 */
[----:B------:R-:W1:Y:S02]  /*bba0*/  SYNCS.PHASECHK.TRANS64.TRYWAIT P1, [R0+URZ+0x19c30], R5 ;  /* 0x019c3005000075a7 */ /* 0x000e64000802017f */
[----:B-1----:R-:W-:Y:S05]  /*bbb0*/  @!P1 BRA `(.L_x_11459) ;  /* 0x0000010c009c9947 */ /* 0x002fea0003800000 */
.L_x_11458:
[----:B------:R-:W-:Y:S01]  /*bbc0*/  IMAD R4, R156, 0x300, R13 ;  /* 0x000003009c047824 */ /* 0x000fe200078e020d */
[----:B------:R-:W-:Y:S05]  /*bbd0*/  WARPSYNC.ALL ;  /* 0x0000000000007948 */ /* 0x000fea0003800000 */
[----:B01----:R-:W-:Y:S01]  /*bbe0*/  IMAD.MOV.U32 R5, RZ, RZ, -0x3ffffff0 ;  /* 0xc0000010ff057424 */ /* 0x003fe200078e00ff */
[C---:B------:R-:W-:Y:S01]  /*bbf0*/  R2UR UR4, R14.reuse ;  /* 0x000000000e0472ca */ /* 0x040fe200000e0000 */
[----:B----4-:R-:W-:Y:S01]  /*bc00*/  WARPGROUP.ARRIVE ;  /* 0x00000000000079c5 */ /* 0x010fe20000000000 */
[----:B------:R-:W-:Y:S01]  /*bc10*/  R2UR UR5, R15 ;  /* 0x000000000f0572ca */ /* 0x000fe200000e0000 */
[----:B------:R-:W-:Y:S01]  /*bc20*/  VIADD R8, R14, 0x180 ;  /* 0x000001800e087836 */ /* 0x000fe20000000000 */
[C---:B------:R-:W-:Y:S01]  /*bc30*/  R2UR UR6, R4.reuse ;  /* 0x00000000040672ca */ /* 0x040fe200000e0000 */
[----:B------:R-:W-:Y:S01]  /*bc40*/  VIADD R6, R4, 0x100 ;  /* 0x0000010004067836 */ /* 0x000fe20000000000 */
[----:B------:R-:W-:Y:S01]  /*bc50*/  R2UR UR7, R5 ;  /* 0x00000000050772ca */ /* 0x000fe200000e0000 */
[----:B------:R-:W-:Y:S01]  /*bc60*/  IMAD.MOV.U32 R9, RZ, RZ, -0x3ffffff0 ;  /* 0xc0000010ff097424 */ /* 0x000fe200078e00ff */
[----:B------:R-:W-:Y:S01]  /*bc70*/  MOV R7, 0xc0000010 ;  /* 0xc000001000077802 */ /* 0x000fe20000000f00 */
[----:B------:R-:W-:-:S02]  /*bc80*/  VIADD R20, R14, 0x300 ;  /* 0x000003000e147836 */ /* 0x000fc40000000000 */
[----:B------:R-:W-:Y:S01]  /*bc90*/  VIADD R4, R4, 0x200 ;  /* 0x0000020004047836 */ /* 0x000fe20000000000 */
[----:B------:R0:W-:Y:S01]  /*bca0*/  STL.64 [R1+0x10], R8 ;  /* 0x0000100801007387 */ /* 0x0001e20000100a00 */
[----:B------:R-:W-:Y:S02]  /*bcb0*/  IMAD.MOV.U32 R21, RZ, RZ, -0x3ffffff0 ;  /* 0xc0000010ff157424 */ /* 0x000fe400078e00ff */
[----:B------:R-:W-:Y:S02]  /*bcc0*/  IMAD.MOV.U32 R5, RZ, RZ, -0x3ffffff0 ;  /* 0xc0000010ff057424 */ /* 0x000fe400078e00ff */
[----:B------:R-:W-:Y:S02]  /*bcd0*/  IMAD.MOV.U32 R89, RZ, RZ, RZ ;  /* 0x000000ffff597224 */ /* 0x000fe400078e00ff */
[----:B------:R-:W-:Y:S01]  /*bce0*/  QGMMA.64x128x32.F32.E4M3.E4M3 R24, gdesc[UR4], RZ, !UPT, gsb0 ;  /* 0x01e00000041879f3 */ /* 0x000fe2000c0008ff */
[----:B------:R-:W-:Y:S02]  /*bcf0*/  R2UR UR4, R8 ;  /* 0x00000000080472ca */ /* 0x000fe400000e0000 */
[----:B------:R-:W-:-:S02]  /*bd00*/  R2UR UR5, R9 ;  /* 0x00000000090572ca */ /* 0x000fc400000e0000 */
        /* <DEDUP_REMOVED lines=13> */
[----:B0-----:R-:W-:Y:S05]  /*bde0*/  @!P0 BRA `(.L_x_11460) ;  /* 0x0000000000048947 */ /* 0x001fea0003800000 */
[----:B------:R-:W-:Y:S01]  /*bdf0*/  BPT.TRAP 0x1 ;  /* 0x000000040000795c */ /* 0x000fe20000300000 */
.L_x_11460:
        /* <DEDUP_REMOVED lines=54> */
[----:B------:R-:W-:Y:S01]  /*c160*/  FMUL.FTZ R44, R2, R54 ;  /* 0x00000036022c7220 */ /* 0x000fe20000410000 */
[----:B------:R-:W5:Y:S01]  /*c170*/  MUFU.TANH R12, R12 ;  /* 0x0000000c000c7308 */ /* 0x000f620000002400 */
[----:B------:R-:W-:Y:S01]  /*c180*/  ULDC UR4, c[0x0][0x988] ;  /* 0x0002620000047ab9 */ /* 0x000fe20000000800 */
[----:B------:R-:W-:Y:S01]  /*c190*/  P2R R91, PR, RZ, 0x1 ;  /* 0x00000001ff5b7803 */ /* 0x000fe20000000000 */
[----:B------:R-:W-:Y:S01]  /*c1a0*/  VIADD R0, R0, 0x19c40 ;  /* 0x00019c4000007836 */ /* 0x000fe20000000000 */
[----:B------:R-:W-:-:S04]  /*c1b0*/  ULDC UR38, c[0x0][0x988] ;  /* 0x0002620000267ab9 */ /* 0x000fc80000000800 */
[----:B------:R-:W5:Y:S08]  /*c1c0*/  MUFU.TANH R6, R6 ;  /* 0x0000000600067308 */ /* 0x000f700000002400 */
[----:B------:R-:W5:Y:S08]  /*c1d0*/  MUFU.TANH R26, R26 ;  /* 0x0000001a001a7308 */ /* 0x000f700000002400 */
[----:B------:R-:W5:Y:S08]  /*c1e0*/  MUFU.TANH R9, R9 ;  /* 0x0000000900097308 */ /* 0x000f700000002400 */
[----:B------:R-:W5:Y:S08]  /*c1f0*/  MUFU.TANH R27, R27 ;  /* 0x0000001b001b7308 */ /* 0x000f700000002400 */
[----:B------:R-:W5:Y:S08]  /*c200*/  MUFU.TANH R10, R10 ;  /* 0x0000000a000a7308 */ /* 0x000f700000002400 */
[----:B------:R-:W-:Y:S08]  /*c210*/  MUFU.TANH R30, R30 ;  /* 0x0000001e001e7308 */ /* 0x000ff00000002400 */
[----:B------:R-:W5:Y:S08]  /*c220*/  MUFU.TANH R24, R24 ;  /* 0x0000001800187308 */ /* 0x000f700000002400 */
[----:B------:R-:W5:Y:S08]  /*c230*/  MUFU.TANH R31, R31 ;  /* 0x0000001f001f7308 */ /* 0x000f700000002400 */
        /* <DEDUP_REMOVED lines=10> */
[----:B------:R-:W-:Y:S01]  /*c2e0*/  FMUL.FTZ R64, R2, R74 ;  /* 0x0000004a02407220 */ /* 0x000fe20000410000 */
[----:B------:R-:W5:Y:S05]  /*c2f0*/  LDL R80, [R1+0x20] ;  /* 0x0000200001507983 */ /* 0x000f6a0000100800 */
        /* <DEDUP_REMOVED lines=22> */
[----:B------:R-:W-:-:S05]  /*c460*/  IMAD R70, R90, -0x80, R71 ;  /* 0xffffff805a467824 */ /* 0x000fca00078e0247 */
[C---:B------:R-:W-:Y:S02]  /*c470*/  ISETP.GT.AND P2, PT, R70.reuse, RZ, PT ;  /* 0x000000ff4600720c */ /* 0x040fe40003f44270 */
[----:B------:R-:W2:Y:S01]  /*c480*/  MUFU.TANH R55, R55 ;  /* 0x0000003700377308 */ /* 0x000ea20000002400 */
[C---:B------:R-:W-:Y:S02]  /*c490*/  ISETP.GT.AND P1, PT, R70.reuse, 0x1, PT ;  /* 0x000000014600780c */ /* 0x040fe40003f24270 */
[----:B------:R-:W-:Y:S02]  /*c4a0*/  ISETP.GT.AND P6, PT, R70, 0x8, PT ;  /* 0x000000084600780c */ /* 0x000fe40003fc4270 */
[----:B0-----:R-:W-:Y:S02]  /*c4b0*/  FSEL R3, R3, -INF , P2 ;  /* 0xff80000003037808 */ /* 0x001fe40001000000 */
[----:B-1----:R-:W-:Y:S01]  /*c4c0*/  FSEL R4, R4, -INF , P1 ;  /* 0xff80000004047808 */ /* 0x002fe20000800000 */
[----:B------:R-:W0:Y:S01]  /*c4d0*/  MUFU.TANH R49, R49 ;  /* 0x0000003100317308 */ /* 0x000e220000002400 */
[----:B------:R-:W-:-:S02]  /*c4e0*/  ISETP.GT.AND P5, PT, R70, 0x9, PT ;  /* 0x000000094600780c */ /* 0x000fc40003fa4270 */
[----:B---3--:R-:W-:Y:S02]  /*c4f0*/  FSEL R7, R7, -INF , P6 ;  /* 0xff80000007077808 */ /* 0x008fe40003000000 */
[----:B------:R-:W-:Y:S02]  /*c500*/  FMNMX.FTZ R72, R3, R4, !PT ;  /* 0x0000000403487209 */ /* 0x000fe40007810000 */
[----:B------:R-:W-:Y:S01]  /*c510*/  ISETP.GT.AND P4, PT, R70, 0x10, PT ;  /* 0x000000104600780c */ /* 0x000fe20003f84270 */
[----:B------:R-:W1:Y:S01]  /*c520*/  MUFU.TANH R58, R58 ;  /* 0x0000003a003a7308 */ /* 0x000e620000002400 */
[----:B----4-:R-:W-:Y:S02]  /*c530*/  FSEL R73, R8, -INF , P5 ;  /* 0xff80000008497808 */ /* 0x010fe40002800000 */
[----:B------:R-:W-:Y:S02]  /*c540*/  FMNMX.FTZ R72, R7, R72, !PT ;  /* 0x0000004807487209 */ /* 0x000fe40007810000 */
[----:B------:R-:W-:-:S02]  /*c550*/  ISETP.GT.AND P3, PT, R70, 0x11, PT ;  /* 0x000000114600780c */ /* 0x000fc40003f64270 */
[----:B-----5:R-:W-:Y:S01]  /*c560*/  FSEL R11, R11, -INF , P4 ;  /* 0xff8000000b0b7808 */ /* 0x020fe20002000000 */
[----:B------:R-:W3:Y:S01]  /*c570*/  MUFU.TANH R52, R52 ;  /* 0x0000003400347308 */ /* 0x000ee20000002400 */
[----:B------:R-:W-:Y:S02]  /*c580*/  FMNMX.FTZ R72, R73, R72, !PT ;  /* 0x0000004849487209 */ /* 0x000fe40007810000 */
[----:B------:R-:W-:Y:S02]  /*c590*/  FSEL R5, R5, -INF , P2 ;  /* 0xff80000005057808 */ /* 0x000fe40001000000 */
[----:B------:R-:W-:Y:S02]  /*c5a0*/  ISETP.GT.AND P2, PT, R70, 0x18, PT ;  /* 0x000000184600780c */ /* 0x000fe40003f44270 */
[----:B------:R-:W-:Y:S01]  /*c5b0*/  FSEL R75, R12, -INF , P3 ;  /* 0xff8000000c4b7808 */ /* 0x000fe20001800000 */
[----:B------:R-:W4:Y:S01]  /*c5c0*/  MUFU.TANH R59, R59 ;  /* 0x0000003b003b7308 */ /* 0x000f220000002400 */
[----:B------:R-:W-:-:S02]  /*c5d0*/  FMNMX.FTZ R72, R11, R72, !PT ;  /* 0x000000480b487209 */ /* 0x000fc40007810000 */
[----:B------:R-:W-:Y:S02]  /*c5e0*/  FSEL R6, R6, -INF , P1 ;  /* 0xff80000006067808 */ /* 0x000fe40000800000 */
[----:B------:R-:W-:Y:S02]  /*c5f0*/  ISETP.GT.AND P1, PT, R70, 0x19, PT ;  /* 0x000000194600780c */ /* 0x000fe40003f24270 */
[----:B------:R-:W-:Y:S01]  /*c600*/  FSEL R77, R26, -INF , P2 ;  /* 0xff8000001a4d7808 */ /* 0x000fe20001000000 */
[----:B------:R-:W5:Y:S01]  /*c610*/  MUFU.TANH R53, R53 ;  /* 0x0000003500357308 */ /* 0x000f620000002400 */
[----:B------:R-:W-:Y:S02]  /*c620*/  FMNMX.FTZ R72, R75, R72, !PT ;  /* 0x000000484b487209 */ /* 0x000fe40007810000 */
[----:B------:R-:W-:Y:S02]  /*c630*/  FSEL R9, R9, -INF , P6 ;  /* 0xff80000009097808 */ /* 0x000fe40003000000 */
[----:B------:R-:W-:-:S02]  /*c640*/  ISETP.GT.AND P6, PT, R70, 0x20, PT ;  /* 0x000000204600780c */ /* 0x000fc40003fc4270 */
[----:B------:R-:W-:Y:S01]  /*c650*/  FSEL R27, R27, -INF , P1 ;  /* 0xff8000001b1b7808 */ /* 0x000fe20000800000 */
[----:B------:R-:W5:Y:S01]  /*c660*/  MUFU.TANH R62, R62 ;  /* 0x0000003e003e7308 */ /* 0x000f620000002400 */
[----:B------:R-:W-:Y:S02]  /*c670*/  FMNMX.FTZ R72, R77, R72, !PT ;  /* 0x000000484d487209 */ /* 0x000fe40007810000 */
[----:B------:R-:W-:Y:S02]  /*c680*/  FSEL R81, R10, -INF , P5 ;  /* 0xff8000000a517808 */ /* 0x000fe40002800000 */
[----:B------:R-:W-:Y:S02]  /*c690*/  ISETP.GT.AND P5, PT, R70, 0x21, PT ;  /* 0x000000214600780c */ /* 0x000fe40003fa4270 */
[----:B------:R-:W-:Y:S01]  /*c6a0*/  FMNMX.FTZ R72, R27, R72, !PT ;  /* 0x000000481b487209 */ /* 0x000fe20007810000 */
[----:B------:R2:W-:Y:S01]  /*c6b0*/  MUFU.TANH R8, R85 ;  /* 0x0000005500087308 */ /* 0x0005e20000002400 */
[----:B------:R-:W-:-:S02]  /*c6c0*/  FSEL R93, R24, -INF , P4 ;  /* 0xff800000185d7808 */ /* 0x000fc40002000000 */
[----:B------:R-:W-:Y:S02]  /*c6d0*/  ISETP.GT.AND P4, PT, R70, 0x28, PT ;  /* 0x000000284600780c */ /* 0x000fe40003f84270 */
[----:B------:R-:W-:-:S03]  /*c6e0*/  FSEL R31, R31, -INF , P5 ;  /* 0xff8000001f1f7808 */ /* 0x000fc60002800000 */
[----:B------:R-:W5:Y:S01]  /*c6f0*/  MUFU.TANH R56, R56 ;  /* 0x0000003800387308 */ /* 0x000f620000002400 */
[----:B--2---:R-:W-:-:S04]  /*c700*/  FSEL R85, R30, -INF , P6 ;  /* 0xff8000001e557808 */ /* 0x004fc80003000000 */
[----:B------:R-:W-:Y:S02]  /*c710*/  FMNMX.FTZ R72, R85, R72, !PT ;  /* 0x0000004855487209 */ /* 0x000fe40007810000 */
[----:B------:R-:W-:Y:S01]  /*c720*/  FSEL R25, R25, -INF , P3 ;  /* 0xff80000019197808 */ /* 0x000fe20001800000 */
[----:B------:R-:W2:Y:S01]  /*c730*/  MUFU.TANH R63, R63 ;  /* 0x0000003f003f7308 */ /* 0x000ea20000002400 */
[----:B------:R-:W-:Y:S02]  /*c740*/  ISETP.GT.AND P3, PT, R70, 0x29, PT ;  /* 0x000000294600780c */ /* 0x000fe40003f64270 */
[----:B------:R-:W-:Y:S02]  /*c750*/  FSEL R95, R34, -INF , P4 ;  /* 0xff800000225f7808 */ /* 0x000fe40002000000 */
[----:B------:R-:W-:Y:S02]  /*c760*/  FMNMX.FTZ R72, R31, R72, !PT ;  /* 0x000000481f487209 */ /* 0x000fe40007810000 */
[----:B------:R-:W-:Y:S01]  /*c770*/  FSEL R97, R28, -INF , P2 ;  /* 0xff8000001c617808 */ /* 0x000fe20001000000 */
[----:B------:R-:W2:Y:S01]  /*c780*/  MUFU.TANH R57, R57 ;  /* 0x0000003900397308 */ /* 0x000ea20000002400 */
        /* <DEDUP_REMOVED lines=9> */
[----:B------:R-:W2:Y:S01]  /*c820*/  MUFU.TANH R60, R60 ;  /* 0x0000003c003c7308 */ /* 0x000ea20000002400 */
[C---:B------:R-:W-:Y:S02]  /*c830*/  ISETP.GT.AND P6, PT, R70.reuse, 0x38, PT ;  /* 0x000000384600780c */ /* 0x040fe40003fc4270 */
        /* <DEDUP_REMOVED lines=23> */
[----:B------:R-:W-:Y:S01]  /*c9b0*/  MUFU.TANH R65, R65 ;  /* 0x0000004100417308 */ /* 0x000fe20000002400 */
[----:B------:R-:W-:Y:S02]  /*c9c0*/  ISETP.GT.AND P1, PT, R70, 0x49, PT ;  /* 0x000000494600780c */ /* 0x000fe40003f24270 */
[----:B------:R-:W-:Y:S02]  /*c9d0*/  FSEL R113, R50, -INF , P2 ;  /* 0xff80000032717808 */ /* 0x000fe40001000000 */
[----:B------:R-:W-:-:S02]  /*c9e0*/  FMNMX.FTZ R72, R47, R72, !PT ;  /* 0x000000482f487209 */ /* 0x000fc40007810000 */
[----:B------:R-:W-:Y:S02]  /*c9f0*/  FSEL R111, R44, -INF , P6 ;  /* 0xff8000002c6f7808 */ /* 0x000fe40003000000 */
[C---:B------:R-:W-:Y:S02]  /*ca00*/  ISETP.GT.AND P6, PT, R70.reuse, 0x50, PT ;  /* 0x000000504600780c */ /* 0x040fe40003fc4270 */
        /* <DEDUP_REMOVED lines=10> */
[----:B0-----:R-:W-:Y:S02]  /*cab0*/  FSEL R49, R49, -INF , P3 ;  /* 0xff80000031317808 */ /* 0x001fe40001800000 */
[----:B------:R-:W-:Y:S02]  /*cac0*/  ISETP.GT.AND P3, PT, R70, 0x59, PT ;  /* 0x000000594600780c */ /* 0x000fe40003f64270 */
[----:B-1----:R-:W-:Y:S02]  /*cad0*/  FSEL R121, R58, -INF , P4 ;  /* 0xff8000003a797808 */ /* 0x002fe40002000000 */
[----:B------:R-:W-:Y:S02]  /*cae0*/  FMNMX.FTZ R72, R55, R72, !PT ;  /* 0x0000004837487209 */ /* 0x000fe40007810000 */
[----:B---3--:R-:W-:Y:S02]  /*caf0*/  FSEL R119, R52, -INF , P2 ;  /* 0xff80000034777808 */ /* 0x008fe40001000000 */
[----:B------:R-:W-:-:S02]  /*cb00*/  ISETP.GT.AND P2, PT, R70, 0x60, PT ;  /* 0x000000604600780c */ /* 0x000fc40003f44270 */
[----:B----4-:R-:W-:Y:S02]  /*cb10*/  FSEL R59, R59, -INF , P3 ;  /* 0xff8000003b3b7808 */ /* 0x010fe40001800000 */
[----:B------:R-:W-:Y:S02]  /*cb20*/  FMNMX.FTZ R72, R121, R72, !PT ;  /* 0x0000004879487209 */ /* 0x000fe40007810000 */
[----:B-----5:R-:W-:Y:S01]  /*cb30*/  FSEL R53, R53, -INF , P1 ;  /* 0xff80000035357808 */ /* 0x020fe20000800000 */
[----:B------:R-:W-:Y:S01]  /*cb40*/  FMUL.FTZ R71, R2, R84 ;  /* 0x0000005402477220 */ /* 0x000fe20000410000 */
[----:B------:R-:W-:Y:S02]  /*cb50*/  ISETP.GT.AND P1, PT, R70, 0x61, PT ;  /* 0x000000614600780c */ /* 0x000fe40003f24270 */
[----:B------:R-:W-:Y:S02]  /*cb60*/  FSEL R125, R62, -INF , P2 ;  /* 0xff8000003e7d7808 */ /* 0x000fe40001000000 */
[----:B------:R-:W-:Y:S01]  /*cb70*/  FMNMX.FTZ R72, R59, R72, !PT ;  /* 0x000000483b487209 */ /* 0x000fe20007810000 */
[----:B------:R-:W0:Y:S01]  /*cb80*/  MUFU.TANH R69, R69 ;  /* 0x0000004500457308 */ /* 0x000e220000002400 */
[----:B------:R-:W-:-:S02]  /*cb90*/  FSEL R123, R56, -INF , P6 ;  /* 0xff800000387b7808 */ /* 0x000fc40003000000 */
[C---:B------:R-:W-:Y:S02]  /*cba0*/  ISETP.GT.AND P6, PT, R70.reuse, 0x68, PT ;  /* 0x000000684600780c */ /* 0x040fe40003fc4270 */
[----:B--2---:R-:W-:Y:S02]  /*cbb0*/  FSEL R63, R63, -INF , P1 ;  /* 0xff8000003f3f7808 */ /* 0x004fe40000800000 */
[----:B------:R-:W-:Y:S01]  /*cbc0*/  FMNMX.FTZ R72, R125, R72, !PT ;  /* 0x000000487d487209 */ /* 0x000fe20007810000 */
[----:B------:R-:W1:Y:S01]  /*cbd0*/  MUFU.TANH R71, R71 ;  /* 0x0000004700477308 */ /* 0x000e620000002400 */
[----:B------:R-:W-:Y:S02]  /*cbe0*/  FSEL R57, R57, -INF , P5 ;  /* 0xff80000039397808 */ /* 0x000fe40002800000 */
[----:B------:R-:W-:Y:S02]  /*cbf0*/  ISETP.GT.AND P5, PT, R70, 0x69, PT ;  /* 0x000000694600780c */ /* 0x000fe40003fa4270 */
[----:B------:R-:W-:-:S02]  /*cc00*/  FSEL R129, R66, -INF , P6 ;  /* 0xff80000042817808 */ /* 0x000fc40003000000 */
[----:B------:R-:W-:Y:S02]  /*cc10*/  FMNMX.FTZ R72, R63, R72, !PT ;  /* 0x000000483f487209 */ /* 0x000fe40007810000 */
[----:B------:R-:W-:Y:S02]  /*cc20*/  FSEL R127, R60, -INF , P4 ;  /* 0xff8000003c7f7808 */ /* 0x000fe40002000000 */
[----:B------:R-:W-:Y:S02]  /*cc30*/  FMNMX.FTZ R34, R5, R6, !PT ;  /* 0x0000000605227209 */ /* 0x000fe40007810000 */
[----:B------:R-:W-:Y:S02]  /*cc40*/  ISETP.GT.AND P4, PT, R70, 0x70, PT ;  /* 0x000000704600780c */ /* 0x000fe40003f84270 */
[----:B------:R-:W-:Y:S02]  /*cc50*/  FSEL R67, R67, -INF , P5 ;  /* 0xff80000043437808 */ /* 0x000fe40002800000 */
[----:B------:R-:W-:-:S02]  /*cc60*/  FMNMX.FTZ R72, R129, R72, !PT ;  /* 0x0000004881487209 */ /* 0x000fc40007810000 */
[----:B------:R-:W-:Y:S02]  /*cc70*/  FSEL R61, R61, -INF , P3 ;  /* 0xff8000003d3d7808 */ /* 0x000fe40001800000 */
[----:B------:R-:W-:Y:S02]  /*cc80*/  FMNMX.FTZ R34, R9, R34, !PT ;  /* 0x0000002209227209 */ /* 0x000fe40007810000 */
[----:B------:R-:W-:Y:S02]  /*cc90*/  ISETP.GT.AND P3, PT, R70, 0x71, PT ;  /* 0x000000714600780c */ /* 0x000fe40003f64270 */
[----:B------:R-:W-:Y:S02]  /*cca0*/  FSEL R133, R68, -INF , P4 ;  /* 0xff80000044857808 */ /* 0x000fe40002000000 */
[----:B------:R-:W-:Y:S02]  /*ccb0*/  FMNMX.FTZ R72, R67, R72, !PT ;  /* 0x0000004843487209 */ /* 0x000fe40007810000 */
[----:B------:R-:W-:-:S02]  /*ccc0*/  FSEL R131, R64, -INF , P2 ;  /* 0xff80000040837808 */ /* 0x000fc40001000000 */
[----:B------:R-:W-:Y:S02]  /*ccd0*/  FMNMX.FTZ R34, R81, R34, !PT ;  /* 0x0000002251227209 */ /* 0x000fe40007810000 */
[----:B------:R-:W-:Y:S02]  /*cce0*/  ISETP.GT.AND P2, PT, R70, 0x78, PT ;  /* 0x000000784600780c */ /* 0x000fe40003f44270 */
[----:B0-----:R-:W-:Y:S02]  /*ccf0*/  FSEL R69, R69, -INF , P3 ;  /* 0xff80000045457808 */ /* 0x001fe40001800000 */
[----:B------:R-:W-:Y:S02]  /*cd00*/  FMNMX.FTZ R72, R133, R72, !PT ;  /* 0x0000004885487209 */ /* 0x000fe40007810000 */
[----:B------:R-:W-:Y:S02]  /*cd10*/  FSEL R65, R65, -INF , P1 ;  /* 0xff80000041417808 */ /* 0x000fe40000800000 */
[----:B------:R-:W-:-:S02]  /*cd20*/  FMNMX.FTZ R34, R93, R34, !PT ;  /* 0x000000225d227209 */ /* 0x000fc40007810000 */
[----:B------:R-:W-:Y:S02]  /*cd30*/  ISETP.GT.AND P1, PT, R70, 0x79, PT ;  /* 0x000000794600780c */ /* 0x000fe40003f24270 */
[----:B-1----:R-:W-:Y:S02]  /*cd40*/  FSEL R71, R71, -INF , P2 ;  /* 0xff80000047477808 */ /* 0x002fe40001000000 */
[----:B------:R-:W-:Y:S02]  /*cd50*/  FMNMX.FTZ R72, R69, R72, !PT ;  /* 0x0000004845487209 */ /* 0x000fe40007810000 */
[----:B------:R-:W-:Y:S02]  /*cd60*/  FMNMX.FTZ R36, R25, R34, !PT ;  /* 0x0000002219247209 */ /* 0x000fe40007810000 */
[----:B------:R-:W-:Y:S02]  /*cd70*/  FSEL R135, R8, -INF , P1 ;  /* 0xff80000008877808 */ /* 0x000fe40000800000 */
[----:B------:R-:W-:-:S02]  /*cd80*/  FMNMX.FTZ R72, R71, R72, !PT ;  /* 0x0000004847487209 */ /* 0x000fc40007810000 */
[----:B------:R-:W-:Y:S02]  /*cd90*/  FMNMX.FTZ R36, R97, R36, !PT ;  /* 0x0000002461247209 */ /* 0x000fe40007810000 */
[----:B------:R-:W-:Y:S02]  /*cda0*/  FMNMX.FTZ R72, R135, R72, !PT ;  /* 0x0000004887487209 */ /* 0x000fe40007810000 */
        /* <DEDUP_REMOVED lines=8> */
[----:B0-----:R-:W-:Y:S02]  /*ce30*/  FMNMX.FTZ R137, R72, R137, !PT ;  /* 0x0000008948897209 */ /* 0x001fe40007810000 */
[----:B------:R-:W-:-:S03]  /*ce40*/  FMNMX.FTZ R44, R111, R44, !PT ;  /* 0x0000002c6f2c7209 */ /* 0x000fc60007810000 */
[----:B------:R-:W0:Y:S01]  /*ce50*/  SHFL.BFLY PT, R38, R137, 0x1, 0x1f ;  /* 0x0c201f0089267f89 */ /* 0x000e2200000e0000 */
        /* <DEDUP_REMOVED lines=8> */
[----:B------:R-:W1:Y:S01]  /*cee0*/  MUFU.TANH R10, R10 ;  /* 0x0000000a000a7308 */ /* 0x000e620000002400 */
[----:B------:R-:W-:Y:S01]  /*cef0*/  IMAD.U32 R42, RZ, RZ, UR4 ;  /* 0x00000004ff2a7e24 */ /* 0x000fe2000f8e00ff */
[----:B0-----:R-:W-:Y:S01]  /*cf00*/  FMNMX.FTZ R38, R137, R38, !PT ;  /* 0x0000002689267209 */ /* 0x001fe20007810000 */
[C---:B------:R-:W-:Y:S01]  /*cf10*/  FMUL.FTZ R24, R2.reuse, R82 ;  /* 0x0000005202187220 */ /* 0x040fe20000410000 */
[----:B------:R-:W-:Y:S01]  /*cf20*/  FMNMX.FTZ R48, R57, R48, !PT ;  /* 0x0000003039307209 */ /* 0x000fe20007810000 */
[----:B------:R-:W-:Y:S01]  /*cf30*/  FMUL.FTZ R26, R2, R83 ;  /* 0x00000053021a7220 */ /* 0x000fe20000410000 */
[C---:B------:R-:W-:Y:S01]  /*cf40*/  FSETP.NEU.FTZ.AND P0, PT, R38.reuse, -INF , PT ;  /* 0xff8000002600780b */ /* 0x040fe20003f1d000 */
[----:B------:R-:W-:-:S01]  /*cf50*/  FFMA.FTZ R8, R38, R42, -8 ;  /* 0xc100000026087423 */ /* 0x000fc2000001002a */
[----:B------:R-:W0:Y:S01]  /*cf60*/  MUFU.TANH R12, R12 ;  /* 0x0000000c000c7308 */ /* 0x000e220000002400 */
[----:B------:R-:W-:Y:S01]  /*cf70*/  FMNMX.FTZ R48, R127, R48, !PT ;  /* 0x000000307f307209 */ /* 0x000fe20007810000 */
[----:B------:R-:W-:-:S02]  /*cf80*/  FMUL.FTZ R28, R2, R86 ;  /* 0x00000056021c7220 */ /* 0x000fc40000410000 */
[----:B------:R-:W-:Y:S02]  /*cf90*/  FSEL R8, R8, RZ, P0 ;  /* 0x000000ff08087208 */ /* 0x000fe40000000000 */
[----:B------:R-:W-:Y:S02]  /*cfa0*/  FMNMX.FTZ R50, R61, R48, !PT ;  /* 0x000000303d327209 */ /* 0x000fe40007810000 */
[----:B------:R-:W-:Y:S01]  /*cfb0*/  MUFU.TANH R24, R24 ;  /* 0x0000001800187308 */ /* 0x000fe20000002400 */
[----:B------:R-:W-:Y:S01]  /*cfc0*/  FMUL.FTZ R30, R2, R87 ;  /* 0x00000057021e7220 */ /* 0x000fe20000410000 */
[----:B------:R-:W-:Y:S01]  /*cfd0*/  FMNMX.FTZ R50, R131, R50, !PT ;  /* 0x0000003283327209 */ /* 0x000fe20007810000 */
[----:B------:R-:W-:-:S01]  /*cfe0*/  FFMA.FTZ R75, R75, R42, -R8 ;  /* 0x0000002a4b4b7223 */ /* 0x000fc20000010808 */
[----:B------:R-:W-:-:S04]  /*cff0*/  FFMA.FTZ R32, R73, R42, -R8 ;  /* 0x0000002a49207223 */ /* 0x000fc80000010808 */
[----:B------:R-:W2:Y:S01]  /*d000*/  MUFU.TANH R26, R26 ;  /* 0x0000001a001a7308 */ /* 0x000ea20000002400 */
[----:B-1----:R-:W-:Y:S02]  /*d010*/  FSEL R73, R10, -INF , P6 ;  /* 0xff8000000a497808 */ /* 0x002fe40003000000 */
[----:B------:R-:W-:Y:S01]  /*d020*/  FMNMX.FTZ R50, R65, R50, !PT ;  /* 0x0000003241327209 */ /* 0x000fe20007810000 */
[----:B------:R-:W-:-:S04]  /*d030*/  FFMA.FTZ R77, R77, R42, -R8 ;  /* 0x0000002a4d4d7223 */ /* 0x000fc80000010808 */
[----:B------:R-:W1:Y:S01]  /*d040*/  MUFU.TANH R28, R28 ;  /* 0x0000001c001c7308 */ /* 0x000e620000002400 */
[----:B------:R-:W-:-:S07]  /*d050*/  FMNMX.FTZ R50, R73, R50, !PT ;  /* 0x0000003249327209 */ /* 0x000fce0007810000 */
[----:B------:R3:W-:Y:S08]  /*d060*/  MUFU.EX2 R34, R75 ;  /* 0x0000004b00227308 */ /* 0x0007f00000000800 */
[----:B------:R-:W4:Y:S01]  /*d070*/  MUFU.TANH R30, R30 ;  /* 0x0000001e001e7308 */ /* 0x000f220000002400 */
[----:B---3--:R-:W-:-:S01]  /*d080*/  FFMA.FTZ R75, R43, R42, -R8 ;  /* 0x0000002a2b4b7223 */ /* 0x008fc20000010808 */
[----:B0-----:R-:W-:-:S04]  /*d090*/  FSEL R43, R12, -INF , P5 ;  /* 0xff8000000c2b7808 */ /* 0x001fc80002800000 */
[----:B------:R-:W-:Y:S02]  /*d0a0*/  FMNMX.FTZ R50, R43, R50, !PT ;  /* 0x000000322b327209 */ /* 0x000fe40007810000 */
[----:B------:R0:W-:Y:S01]  /*d0b0*/  MUFU.EX2 R36, R77 ;  /* 0x0000004d00247308 */ /* 0x0001e20000000800 */
[----:B--2---:R-:W-:Y:S01]  /*d0c0*/  FSEL R79, R26, -INF , P3 ;  /* 0xff8000001a4f7808 */ /* 0x004fe20001800000 */
[----:B------:R-:W-:Y:S01]  /*d0d0*/  FFMA.FTZ R85, R85, R42, -R8 ;  /* 0x0000002a55557223 */ /* 0x000fe20000010808 */
[----:B0-----:R-:W-:-:S04]  /*d0e0*/  FSEL R77, R24, -INF , P4 ;  /* 0xff800000184d7808 */ /* 0x001fc80002000000 */
[----:B------:R-:W-:Y:S02]  /*d0f0*/  FMNMX.FTZ R50, R77, R50, !PT ;  /* 0x000000324d327209 */ /* 0x000fe40007810000 */
[----:B-1----:R-:W-:Y:S02]  /*d100*/  FSEL R83, R28, -INF , P2 ;  /* 0xff8000001c537808 */ /* 0x002fe40001000000 */
[----:B------:R-:W-:Y:S01]  /*d110*/  FMNMX.FTZ R50, R79, R50, !PT ;  /* 0x000000324f327209 */ /* 0x000fe20007810000 */
[----:B------:R4:W-:Y:S03]  /*d120*/  MUFU.EX2 R40, R85 ;  /* 0x0000005500287308 */ /* 0x0009e60000000800 */
[----:B------:R-:W-:Y:S02]  /*d130*/  FMNMX.FTZ R50, R83, R50, !PT ;  /* 0x0000003253327209 */ /* 0x000fe40007810000 */
[----:B----4-:R-:W-:-:S04]  /*d140*/  FSEL R85, R30, -INF , P1 ;  /* 0xff8000001e557808 */ /* 0x010fc80000800000 */
[----:B------:R-:W-:Y:S02]  /*d150*/  FMNMX.FTZ R50, R85, R50, !PT ;  /* 0x0000003255327209 */ /* 0x000fe40007810000 */
[----:B------:R-:W-:-:S03]  /*d160*/  ISETP.NE.AND P0, PT, R91, RZ, PT ;  /* 0x000000ff5b00720c */ /* 0x000fc60003f05270 */
[----:B------:R-:W0:Y:S02]  /*d170*/  SHFL.BFLY PT, R91, R50, 0x2, 0x1f ;  /* 0x0c401f00325b7f89 */ /* 0x000e2400000e0000 */
[----:B0-----:R-:W-:-:S05]  /*d180*/  FMNMX.FTZ R91, R50, R91, !PT ;  /* 0x0000005b325b7209 */ /* 0x001fca0007810000 */
[----:B------:R-:W0:Y:S02]  /*d190*/  SHFL.BFLY PT, R54, R91, 0x1, 0x1f ;  /* 0x0c201f005b367f89 */ /* 0x000e2400000e0000 */
[----:B0-----:R-:W-:-:S04]  /*d1a0*/  FMNMX.FTZ R54, R91, R54, !PT ;  /* 0x000000365b367209 */ /* 0x001fc80007810000 */
[C---:B------:R-:W-:Y:S01]  /*d1b0*/  FSETP.NEU.FTZ.AND P1, PT, R54.reuse, -INF , PT ;  /* 0xff8000003600780b */ /* 0x040fe20003f3d000 */
[----:B------:R-:W-:-:S05]  /*d1c0*/  FFMA.FTZ R56, R54, R42, -8 ;  /* 0xc100000036387423 */ /* 0x000fca000001002a */
[----:B------:R-:W-:-:S05]  /*d1d0*/  FSEL R56, R56, RZ, P1 ;  /* 0x000000ff38387208 */ /* 0x000fca0000800000 */
[-C--:B------:R-:W-:Y:S02]  /*d1e0*/  FFMA.FTZ R72, R53, R42.reuse, -R56 ;  /* 0x0000002a35487223 */ /* 0x080fe40000010838 */
[----:B------:R-:W2:Y:S01]  /*d1f0*/  LDL R53, [R1+0x28] ;  /* 0x0000280001357983 */ /* 0x000ea20000100800 */
[----:B------:R-:W-:-:S01]  /*d200*/  FFMA.FTZ R3, R3, R42, -R8 ;  /* 0x0000002a03037223 */ /* 0x000fc20000010808 */
[-C--:B------:R-:W-:Y:S01]  /*d210*/  FFMA.FTZ R4, R4, R42.reuse, -R8 ;  /* 0x0000002a04047223 */ /* 0x080fe20000010808 */
[----:B------:R-:W-:-:S01]  /*d220*/  FFMA.FTZ R5, R5, R42, -R56 ;  /* 0x0000002a05057223 */ /* 0x000fc20000010838 */
[-C--:B------:R-:W-:Y:S01]  /*d230*/  FFMA.FTZ R6, R6, R42.reuse, -R56 ;  /* 0x0000002a06067223 */ /* 0x080fe20000010838 */
[----:B------:R-:W-:-:S01]  /*d240*/  FFMA.FTZ R7, R7, R42, -R8 ;  /* 0x0000002a07077223 */ /* 0x000fc20000010808 */
[-CC-:B------:R-:W-:Y:S01]  /*d250*/  FFMA.FTZ R9, R9, R42.reuse, -R56.reuse ;  /* 0x0000002a09097223 */ /* 0x180fe20000010838 */
[----:B------:R-:W-:Y:S01]  /*d260*/  MUFU.EX2 R3, R3 ;  /* 0x0000000300037308 */ /* 0x000fe20000000800 */
[----:B------:R-:W-:-:S01]  /*d270*/  FFMA.FTZ R62, R81, R42, -R56 ;  /* 0x0000002a513e7223 */ /* 0x000fc20000010838 */
[----:B------:R-:W-:-:S06]  /*d280*/  FFMA.FTZ R11, R11, R42, -R8 ;  /* 0x0000002a0b0b7223 */ /* 0x000fcc0000010808 */
[----:B------:R-:W0:Y:S01]  /*d290*/  MUFU.EX2 R4, R4 ;  /* 0x0000000400047308 */ /* 0x000e220000000800 */
[----:B------:R-:W-:-:S01]  /*d2a0*/  FFMA.FTZ R30, R63, R42, -R8 ;  /* 0x0000002a3f1e7223 */ /* 0x000fc20000010808 */
[----:B------:R-:W-:-:S06]  /*d2b0*/  FFMA.FTZ R151, R93, R42, -R56 ;  /* 0x0000002a5d977223 */ /* 0x000fcc0000010838 */
[----:B------:R-:W-:Y:S01]  /*d2c0*/  MUFU.EX2 R5, R5 ;  /* 0x0000000500057308 */ /* 0x000fe20000000800 */
[----:B------:R-:W-:-:S07]  /*d2d0*/  FFMA.FTZ R87, R51, R42, -R8 ;  /* 0x0000002a33577223 */ /* 0x000fce0000010808 */
[----:B------:R-:W1:Y:S01]  /*d2e0*/  MUFU.EX2 R6, R6 ;  /* 0x0000000600067308 */ /* 0x000e620000000800 */
[----:B------:R-:W-:-:S01]  /*d2f0*/  FFMA.FTZ R63, R67, R42, -R8 ;  /* 0x0000002a433f7223 */ /* 0x000fc20000010808 */
[-CC-:B------:R-:W-:Y:S01]  /*d300*/  FFMA.FTZ R51, R55, R42.reuse, -R8.reuse ;  /* 0x0000002a37337223 */ /* 0x180fe20000010808 */
[----:B------:R-:W-:-:S05]  /*d310*/  FFMA.FTZ R67, R69, R42, -R8 ;  /* 0x0000002a45437223 */ /* 0x000fca0000010808 */
[----:B------:R-:W3:Y:S01]  /*d320*/  MUFU.EX2 R7, R7 ;  /* 0x0000000700077308 */ /* 0x000ee20000000800 */
[----:B------:R-:W-:-:S01]  /*d330*/  FFMA.FTZ R27, R27, R42, -R8 ;  /* 0x0000002a1b1b7223 */ /* 0x000fc20000010808 */
[-CC-:B------:R-:W-:Y:S01]  /*d340*/  FFMA.FTZ R31, R31, R42.reuse, -R8.reuse ;  /* 0x0000002a1f1f7223 */ /* 0x180fe20000010808 */
[----:B------:R-:W-:-:S05]  /*d350*/  FFMA.FTZ R95, R95, R42, -R8 ;  /* 0x0000002a5f5f7223 */ /* 0x000fca0000010808 */
[----:B------:R-:W4:Y:S01]  /*d360*/  MUFU.EX2 R9, R9 ;  /* 0x0000000900097308 */ /* 0x000f220000000800 */
[----:B------:R-:W-:-:S01]  /*d370*/  FFMA.FTZ R35, R35, R42, -R8 ;  /* 0x0000002a23237223 */ /* 0x000fc20000010808 */
[-CC-:B------:R-:W-:Y:S01]  /*d380*/  FFMA.FTZ R99, R99, R42.reuse, -R8.reuse ;  /* 0x0000002a63637223 */ /* 0x180fe20000010808 */
[----:B------:R-:W-:-:S01]  /*d390*/  FFMA.FTZ R39, R39, R42, -R8 ;  /* 0x0000002a27277223 */ /* 0x000fc20000010808 */
[-CC-:B------:R-:W-:Y:S01]  /*d3a0*/  FFMA.FTZ R103, R103, R42.reuse, -R8.reuse ;  /* 0x0000002a67677223 */ /* 0x180fe20000010808 */
[----:B------:R-:W-:-:S01]  /*d3b0*/  FFMA.FTZ R10, R107, R42, -R8 ;  /* 0x0000002a6b0a7223 */ /* 0x000fc20000010808 */
[-CC-:B------:R-:W-:Y:S02]  /*d3c0*/  FFMA.FTZ R47, R47, R42.reuse, -R8.reuse ;  /* 0x0000002a2f2f7223 */ /* 0x180fe40000010808 */
[----:B------:R-:W5:Y:S01]  /*d3d0*/  MUFU.EX2 R32, R32 ;  /* 0x0000002000207308 */ /* 0x000f620000000800 */
[----:B------:R-:W-:-:S01]  /*d3e0*/  FFMA.FTZ R24, R113, R42, -R8 ;  /* 0x0000002a71187223 */ /* 0x000fc20000010808 */
[-CC-:B------:R-:W-:Y:S01]  /*d3f0*/  FFMA.FTZ R12, R115, R42.reuse, -R8.reuse ;  /* 0x0000002a730c7223 */ /* 0x180fe20000010808 */
[----:B------:R-:W-:-:S01]  /*d400*/  FFMA.FTZ R26, R121, R42, -R8 ;  /* 0x0000002a791a7223 */ /* 0x000fc20000010808 */
[-CC-:B------:R-:W-:Y:S01]  /*d410*/  FFMA.FTZ R59, R59, R42.reuse, -R8.reuse ;  /* 0x0000002a3b3b7223 */ /* 0x180fe20000010808 */
[----:B------:R-:W-:-:S01]  /*d420*/  FFMA.FTZ R55, R125, R42, -R8 ;  /* 0x0000002a7d377223 */ /* 0x000fc20000010808 */
[-CC-:B------:R-:W-:Y:S01]  /*d430*/  FFMA.FTZ R28, R129, R42.reuse, -R8.reuse ;  /* 0x0000002a811c7223 */ /* 0x180fe20000010808 */
[----:B------:R-:W-:-:S01]  /*d440*/  FFMA.FTZ R50, R133, R42, -R8 ;  /* 0x0000002a85327223 */ /* 0x000fc20000010808 */
[----:B------:R-:W5:Y:S01]  /*d450*/  MUFU.EX2 R62, R62 ;  /* 0x0000003e003e7308 */ /* 0x000f620000000800 */
[----:B------:R-:W-:-:S01]  /*d460*/  FFMA.FTZ R52, R71, R42, -R8 ;  /* 0x0000002a47347223 */ /* 0x000fc20000010808 */
[-C--:B------:R-:W-:Y:S01]  /*d470*/  FFMA.FTZ R69, R135, R42.reuse, -R8 ;  /* 0x0000002a87457223 */ /* 0x080fe20000010808 */
[----:B------:R-:W-:-:S01]  /*d480*/  FFMA.FTZ R8, R25, R42, -R56 ;  /* 0x0000002a19087223 */ /* 0x000fc20000010838 */
[----:B------:R-:W-:-:S04]  /*d490*/  FFMA.FTZ R25, R97, R42, -R56 ;  /* 0x0000002a61197223 */ /* 0x000fc80000010838 */
[----:B------:R-:W5:Y:S01]  /*d4a0*/  MUFU.EX2 R11, R11 ;  /* 0x0000000b000b7308 */ /* 0x000f620000000800 */
[----:B0-----:R-:W-:-:S01]  /*d4b0*/  FADD.FTZ R74, R3, R4 ;  /* 0x00000004034a7221 */ /* 0x001fc20000010000 */
[----:B-1----:R-:W-:-:S06]  /*d4c0*/  FADD.FTZ R76, R5, R6 ;  /* 0x00000006054c7221 */ /* 0x002fcc0000010000 */
[----:B------:R-:W0:Y:S01]  /*d4d0*/  MUFU.EX2 R151, R151 ;  /* 0x0000009700977308 */ /* 0x000e220000000800 */
[----:B------:R-:W-:-:S01]  /*d4e0*/  FFMA.FTZ R66, R29, R42, -R56 ;  /* 0x0000002a1d427223 */ /* 0x000fc20000010838 */
[-CC-:B------:R-:W-:Y:S01]  /*d4f0*/  FFMA.FTZ R60, R41, R42.reuse, -R56.reuse ;  /* 0x0000002a293c7223 */ /* 0x180fe20000010838 */
[----:B------:R-:W-:-:S01]  /*d500*/  FFMA.FTZ R70, R45, R42, -R56 ;  /* 0x0000002a2d467223 */ /* 0x000fc20000010838 */
[----:B---3--:R-:W-:-:S04]  /*d510*/  FADD.FTZ R41, R7, R74 ;  /* 0x0000004a07297221 */ /* 0x008fc80000010000 */
[----:B------:R-:W1:Y:S01]  /*d520*/  MUFU.EX2 R8, R8 ;  /* 0x0000000800087308 */ /* 0x000e620000000800 */
[----:B----4-:R-:W-:-:S01]  /*d530*/  FADD.FTZ R45, R9, R76 ;  /* 0x0000004c092d7221 */ /* 0x010fc20000010000 */
[----:B------:R-:W-:Y:S01]  /*d540*/  FFMA.FTZ R137, R101, R42, -R56 ;  /* 0x0000002a65897223 */ /* 0x000fe20000010838 */
[----:B-----5:R-:W-:-:S05]  /*d550*/  FADD.FTZ R74, R32, R41 ;  /* 0x00000029204a7221 */ /* 0x020fca0000010000 */
[----:B------:R-:W3:Y:S01]  /*d560*/  MUFU.EX2 R25, R25 ;  /* 0x0000001900197308 */ /* 0x000ee20000000800 */
[----:B------:R-:W-:-:S01]  /*d570*/  FADD.FTZ R76, R62, R45 ;  /* 0x0000002d3e4c7221 */ /* 0x000fc20000010000 */
[----:B------:R-:W-:Y:S01]  /*d580*/  FFMA.FTZ R58, R33, R42, -R56 ;  /* 0x0000002a213a7223 */ /* 0x000fe20000010838 */
[----:B------:R-:W-:-:S05]  /*d590*/  FADD.FTZ R41, R11, R74 ;  /* 0x0000004a0b297221 */ /* 0x000fca0000010000 */
[----:B------:R-:W4:Y:S01]  /*d5a0*/  MUFU.EX2 R27, R27 ;  /* 0x0000001b001b7308 */ /* 0x000f220000000800 */
[----:B0-----:R-:W-:-:S01]  /*d5b0*/  FADD.FTZ R45, R151, R76 ;  /* 0x0000004c972d7221 */ /* 0x001fc20000010000 */
[----:B------:R-:W-:-:S06]  /*d5c0*/  FFMA.FTZ R29, R105, R42, -R56 ;  /* 0x0000002a691d7223 */ /* 0x000fcc0000010838 */
[----:B------:R-:W0:Y:S01]  /*d5d0*/  MUFU.EX2 R66, R66 ;  /* 0x0000004200427308 */ /* 0x000e220000000800 */
[----:B------:R-:W-:-:S01]  /*d5e0*/  FADD.FTZ R41, R34, R41 ;  /* 0x0000002922297221 */ /* 0x000fc20000010000 */
[----:B-1----:R-:W-:-:S06]  /*d5f0*/  FADD.FTZ R74, R8, R45 ;  /* 0x0000002d084a7221 */ /* 0x002fcc0000010000 */
[----:B------:R-:W1:Y:S01]  /*d600*/  MUFU.EX2 R137, R137 ;  /* 0x0000008900897308 */ /* 0x000e620000000800 */
[----:B------:R-:W-:-:S01]  /*d610*/  FFMA.FTZ R68, R37, R42, -R56 ;  /* 0x0000002a25447223 */ /* 0x000fc20000010838 */
[----:B------:R-:W-:-:S06]  /*d620*/  FADD.FTZ R76, R36, R41 ;  /* 0x00000029244c7221 */ /* 0x000fcc0000010000 */
[----:B------:R-:W5:Y:S01]  /*d630*/  MUFU.EX2 R31, R31 ;  /* 0x0000001f001f7308 */ /* 0x000f620000000800 */
[----:B---3--:R-:W-:-:S01]  /*d640*/  FADD.FTZ R45, R25, R74 ;  /* 0x0000004a192d7221 */ /* 0x008fc20000010000 */
[----:B------:R-:W-:-:S06]  /*d650*/  FFMA.FTZ R139, R109, R42, -R56 ;  /* 0x0000002a6d8b7223 */ /* 0x000fcc0000010838 */
[----:B------:R-:W3:Y:S01]  /*d660*/  MUFU.EX2 R58, R58 ;  /* 0x0000003a003a7308 */ /* 0x000ee20000000800 */
[----:B------:R-:W-:-:S01]  /*d670*/  FFMA.FTZ R64, R49, R42, -R56 ;  /* 0x0000002a31407223 */ /* 0x000fc20000010838 */
[----:B----4-:R-:W-:-:S06]  /*d680*/  FADD.FTZ R49, R27, R76 ;  /* 0x0000004c1b317221 */ /* 0x010fcc0000010000 */
[----:B------:R-:W4:Y:S01]  /*d690*/  MUFU.EX2 R44, R95 ;  /* 0x0000005f002c7308 */ /* 0x000f220000000800 */
[----:B0-----:R-:W-:-:S07]  /*d6a0*/  FADD.FTZ R76, R66, R45 ;  /* 0x0000002d424c7221 */ /* 0x001fce0000010000 */
[----:B------:R-:W0:Y:S01]  /*d6b0*/  MUFU.EX2 R29, R29 ;  /* 0x0000001d001d7308 */ /* 0x000e220000000800 */
[----:B------:R-:W-:-:S01]  /*d6c0*/  FADD.FTZ R78, R40, R49 ;  /* 0x00000031284e7221 */ /* 0x000fc20000010000 */
[----:B-1----:R-:W-:-:S06]  /*d6d0*/  FADD.FTZ R45, R137, R76 ;  /* 0x0000004c892d7221 */ /* 0x002fcc0000010000 */
[----:B------:R-:W1:Y:S01]  /*d6e0*/  MUFU.EX2 R35, R35 ;  /* 0x0000002300237308 */ /* 0x000e620000000800 */
[----:B------:R-:W-:-:S07]  /*d6f0*/  FFMA.FTZ R33, R111, R42, -R56 ;  /* 0x0000002a6f217223 */ /* 0x000fce0000010838 */
[----:B------:R-:W1:Y:S01]  /*d700*/  MUFU.EX2 R68, R68 ;  /* 0x0000004400447308 */ /* 0x000e620000000800 */
[----:B-----5:R-:W-:-:S01]  /*d710*/  FADD.FTZ R49, R31, R78 ;  /* 0x0000004e1f317221 */ /* 0x020fc20000010000 */
[----:B---3--:R-:W-:-:S06]  /*d720*/  FADD.FTZ R76, R58, R45 ;  /* 0x0000002d3a4c7221 */ /* 0x008fcc0000010000 */
[----:B------:R-:W3:Y:S08]  /*d730*/  MUFU.EX2 R46, R99 ;  /* 0x00000063002e7308 */ /* 0x000ef00000000800 */
[----:B------:R-:W5:Y:S01]  /*d740*/  MUFU.EX2 R139, R139 ;  /* 0x0000008b008b7308 */ /* 0x000f620000000800 */
[----:B----4-:R-:W-:-:S01]  /*d750*/  FADD.FTZ R78, R44, R49 ;  /* 0x000000312c4e7221 */ /* 0x010fc20000010000 */
[----:B0-----:R-:W-:-:S06]  /*d760*/  FADD.FTZ R45, R29, R76 ;  /* 0x0000004c1d2d7221 */ /* 0x001fcc0000010000 */
[----:B------:R-:W0:Y:S01]  /*d770*/  MUFU.EX2 R39, R39 ;  /* 0x0000002700277308 */ /* 0x000e220000000800 */
[----:B------:R-:W-:-:S07]  /*d780*/  FFMA.FTZ R141, R117, R42, -R56 ;  /* 0x0000002a758d7223 */ /* 0x000fce0000010838 */
[----:B------:R-:W4:Y:S01]  /*d790*/  MUFU.EX2 R60, R60 ;  /* 0x0000003c003c7308 */ /* 0x000f220000000800 */
[----:B-1----:R-:W-:-:S01]  /*d7a0*/  FADD.FTZ R49, R35, R78 ;  /* 0x0000004e23317221 */ /* 0x002fc20000010000 */
[----:B------:R-:W-:-:S06]  /*d7b0*/  FADD.FTZ R76, R68, R45 ;  /* 0x0000002d444c7221 */ /* 0x000fcc0000010000 */
[----:B------:R-:W1:Y:S08]  /*d7c0*/  MUFU.EX2 R48, R103 ;  /* 0x0000006700307308 */ /* 0x000e700000000800 */
[----:B------:R-:W1:Y:S01]  /*d7d0*/  MUFU.EX2 R33, R33 ;  /* 0x0000002100217308 */ /* 0x000e620000000800 */
[----:B---3--:R-:W-:-:S07]  /*d7e0*/  FADD.FTZ R78, R46, R49 ;  /* 0x000000312e4e7221 */ /* 0x008fce0000010000 */
[----:B------:R-:W3:Y:S01]  /*d7f0*/  MUFU.EX2 R75, R75 ;  /* 0x0000004b004b7308 */ /* 0x000ee20000000800 */
[----:B-----5:R-:W-:-:S01]  /*d800*/  FADD.FTZ R45, R139, R76 ;  /* 0x0000004c8b2d7221 */ /* 0x020fc20000010000 */
[----:B------:R-:W-:-:S06]  /*d810*/  FFMA.FTZ R37, R119, R42, -R56 ;  /* 0x0000002a77257223 */ /* 0x000fcc0000010838 */
[----:B------:R-:W5:Y:S01]  /*d820*/  MUFU.EX2 R70, R70 ;  /* 0x0000004600467308 */ /* 0x000f620000000800 */
[----:B------:R-:W-:Y:S01]  /*d830*/  F2FP.SATFINITE.E4M3.F32.PACK_AB_MERGE_C R148, R32, R7, RZ ;  /* 0x000000072094723e */ /* 0x000fe200048070ff */
[----:B0-----:R-:W-:Y:S01]  /*d840*/  FADD.FTZ R7, R39, R78 ;  /* 0x0000004e27077221 */ /* 0x001fe20000010000 */
[----:B------:R-:W-:-:S05]  /*d850*/  F2FP.SATFINITE.E4M3.F32.PACK_AB_MERGE_C R150, R27, R36, RZ ;  /* 0x000000241b96723e */ /* 0x000fca00048070ff */
[----:B------:R-:W0:Y:S01]  /*d860*/  MUFU.EX2 R10, R10 ;  /* 0x0000000a000a7308 */ /* 0x000e220000000800 */
[----:B----4-:R-:W-:-:S07]  /*d870*/  FADD.FTZ R36, R60, R45 ;  /* 0x0000002d3c247221 */ /* 0x010fce0000010000 */
[----:B------:R-:W4:Y:S01]  /*d880*/  MUFU.EX2 R141, R141 ;  /* 0x0000008d008d7308 */ /* 0x000f220000000800 */
[----:B-1----:R-:W-:-:S01]  /*d890*/  FADD.FTZ R76, R48, R7 ;  /* 0x00000007304c7221 */ /* 0x002fc20000010000 */
[----:B------:R-:W-:-:S06]  /*d8a0*/  FADD.FTZ R7, R33, R36 ;  /* 0x0000002421077221 */ /* 0x000fcc0000010000 */
[----:B------:R-:W1:Y:S01]  /*d8b0*/  MUFU.EX2 R47, R47 ;  /* 0x0000002f002f7308 */ /* 0x000e620000000800 */
[----:B------:R-:W-:-:S07]  /*d8c0*/  FFMA.FTZ R143, R123, R42, -R56 ;  /* 0x0000002a7b8f7223 */ /* 0x000fce0000010838 */
[----:B------:R-:W1:Y:S01]  /*d8d0*/  MUFU.EX2 R64, R64 ;  /* 0x0000004000407308 */ /* 0x000e620000000800 */
[C---:B---3--:R-:W-:Y:S01]  /*d8e0*/  F2FP.SATFINITE.E4M3.F32.PACK_AB_MERGE_C R138, R75.reuse, R48, RZ ;  /* 0x000000304b8a723e */ /* 0x048fe200048070ff */
[----:B------:R-:W-:-:S06]  /*d8f0*/  FADD.FTZ R75, R75, R76 ;  /* 0x0000004c4b4b7221 */ /* 0x000fcc0000010000 */
[----:B------:R-:W3:Y:S01]  /*d900*/  MUFU.EX2 R24, R24 ;  /* 0x0000001800187308 */ /* 0x000ee20000000800 */
[----:B-----5:R-:W-:-:S01]  /*d910*/  FADD.FTZ R36, R70, R7 ;  /* 0x0000000746247221 */ /* 0x020fc20000010000 */
[----:B------:R-:W-:-:S06]  /*d920*/  PRMT R0, R80, 0x654, R0 ;  /* 0x0000065450007816 */ /* 0x000fcc0000000000 */
[----:B------:R-:W5:Y:S01]  /*d930*/  MUFU.EX2 R37, R37 ;  /* 0x0000002500257308 */ /* 0x000f620000000800 */
[----:B------:R-:W-:Y:S01]  /*d940*/  F2FP.SATFINITE.E4M3.F32.PACK_AB_MERGE_C R136, R35, R44, RZ ;  /* 0x0000002c2388723e */ /* 0x000fe200048070ff */
[----:B------:R-:W-:-:S06]  /*d950*/  FFMA.FTZ R57, R57, R42, -R56 ;  /* 0x0000002a39397223 */ /* 0x000fcc0000010838 */
[----:B------:R-:W2:Y:S01]  /*d960*/  MUFU.EX2 R87, R87 ;  /* 0x0000005700577308 */ /* 0x000ea20000000800 */
[----:B0-----:R-:W-:-:S01]  /*d970*/  FADD.FTZ R44, R10, R75 ;  /* 0x0000004b0a2c7221 */ /* 0x001fc20000010000 */
[----:B----4-:R-:W-:-:S06]  /*d980*/  FADD.FTZ R7, R141, R36 ;  /* 0x000000248d077221 */ /* 0x010fcc0000010000 */
[----:B------:R-:W0:Y:S01]  /*d990*/  MUFU.EX2 R72, R72 ;  /* 0x0000004800487308 */ /* 0x000e220000000800 */
[----:B------:R-:W-:-:S01]  /*d9a0*/  FFMA.FTZ R41, R127, R42, -R56 ;  /* 0x0000002a7f297223 */ /* 0x000fc20000010838 */
[----:B------:R4:W-:Y:S01]  /*d9b0*/  SYNCS.ARRIVE.TRANS64.RED.A1T0 RZ, [R0+URZ], RZ ;  /* 0x000000ff00ff79a7 */ /* 0x0009e2000810043f */
[----:B------:R-:W-:-:S05]  /*d9c0*/  F2FP.SATFINITE.E4M3.F32.PACK_AB_MERGE_C R149, R62, R9, RZ ;  /* 0x000000093e95723e */ /* 0x000fca00048070ff */
[----:B------:R-:W0:Y:S01]  /*d9d0*/  MUFU.EX2 R12, R12 ;  /* 0x0000000c000c7308 */ /* 0x000e220000000800 */
[----:B-1----:R-:W-:-:S01]  /*d9e0*/  FADD.FTZ R9, R47, R44 ;  /* 0x0000002c2f097221 */ /* 0x002fc20000010000 */
[----:B------:R-:W-:Y:S01]  /*d9f0*/  FFMA.FTZ R74, R61, R42, -R56 ;  /* 0x0000002a3d4a7223 */ /* 0x000fe20000010838 */
[----:B------:R-:W-:-:S05]  /*da00*/  FADD.FTZ R44, R64, R7 ;  /* 0x00000007402c7221 */ /* 0x000fca0000010000 */
[----:B------:R-:W1:Y:S01]  /*da10*/  MUFU.EX2 R143, R143 ;  /* 0x0000008f008f7308 */ /* 0x000e620000000800 */
[----:B---3--:R-:W-:-:S01]  /*da20*/  FADD.FTZ R48, R24, R9 ;  /* 0x0000000918307221 */ /* 0x008fc20000010000 */
[----:B------:R-:W-:-:S06]  /*da30*/  F2FP.SATFINITE.E4M3.F32.PACK_AB_MERGE_C R148, R4, R3, R148 ;  /* 0x000000030494723e */ /* 0x000fcc0004807094 */
[----:B------:R-:W3:Y:S01]  /*da40*/  MUFU.EX2 R51, R51 ;  /* 0x0000003300337308 */ /* 0x000ee20000000800 */
[----:B-----5:R-:W-:-:S01]  /*da50*/  FADD.FTZ R3, R37, R44 ;  /* 0x0000002c25037221 */ /* 0x020fc20000010000 */
[----:B------:R-:W-:-:S06]  /*da60*/  FFMA.FTZ R145, R131, R42, -R56 ;  /* 0x0000002a83917223 */ /* 0x000fcc0000010838 */
[----:B----4-:R-:W4:Y:S01]  /*da70*/  MUFU.EX2 R0, R57 ;  /* 0x0000003900007308 */ /* 0x010f220000000800 */
[C---:B--2---:R-:W-:Y:S01]  /*da80*/  F2FP.SATFINITE.E4M3.F32.PACK_AB_MERGE_C R140, R87.reuse, R24, RZ ;  /* 0x00000018578c723e */ /* 0x044fe200048070ff */
[----:B------:R-:W-:Y:S01]  /*da90*/  FADD.FTZ R87, R87, R48 ;  /* 0x0000003057577221 */ /* 0x000fe20000010000 */
[----:B0-----:R-:W-:-:S05]  /*daa0*/  F2FP.SATFINITE.E4M3.F32.PACK_AB_MERGE_C R37, R72, R37, RZ ;  /* 0x000000254825723e */ /* 0x001fca00048070ff */
[----:B------:R-:W0:Y:S01]  /*dab0*/  MUFU.EX2 R26, R26 ;  /* 0x0000001a001a7308 */ /* 0x000e220000000800 */
[----:B------:R-:W-:-:S07]  /*dac0*/  FADD.FTZ R72, R72, R3 ;  /* 0x0000000348487221 */ /* 0x000fce0000010000 */
[----:B------:R-:W2:Y:S01]  /*dad0*/  MUFU.EX2 R41, R41 ;  /* 0x0000002900297308 */ /* 0x000ea20000000800 */
[----:B------:R-:W-:-:S01]  /*dae0*/  FFMA.FTZ R65, R65, R42, -R56 ;  /* 0x0000002a41417223 */ /* 0x000fc20000010838 */
[----:B------:R-:W-:-:S06]  /*daf0*/  FADD.FTZ R4, R12, R87 ;  /* 0x000000570c047221 */ /* 0x000fcc0000010000 */
[----:B------:R-:W5:Y:S01]  /*db00*/  MUFU.EX2 R59, R59 ;  /* 0x0000003b003b7308 */ /* 0x000f620000000800 */
[----:B-1----:R-:W-:-:S07]  /*db10*/  FADD.FTZ R3, R143, R72 ;  /* 0x000000488f037221 */ /* 0x002fce0000010000 */
[----:B------:R-:W1:Y:S01]  /*db20*/  MUFU.EX2 R74, R74 ;  /* 0x0000004a004a7308 */ /* 0x000e620000000800 */
[----:B------:R-:W-:-:S01]  /*db30*/  FFMA.FTZ R73, R73, R42, -R56 ;  /* 0x0000002a49497223 */ /* 0x000fc20000010838 */
[----:B---3--:R-:W-:-:S06]  /*db40*/  FADD.FTZ R7, R51, R4 ;  /* 0x0000000433077221 */ /* 0x008fcc0000010000 */
[----:B------:R-:W3:Y:S01]  /*db50*/  MUFU.EX2 R55, R55 ;  /* 0x0000003700377308 */ /* 0x000ee20000000800 */
[----:B----4-:R-:W-:-:S07]  /*db60*/  FADD.FTZ R24, R0, R3 ;  /* 0x0000000300187221 */ /* 0x010fce0000010000 */
[----:B------:R-:W4:Y:S01]  /*db70*/  MUFU.EX2 R145, R145 ;  /* 0x0000009100917308 */ /* 0x000f220000000800 */
[----:B------:R-:W-:-:S01]  /*db80*/  FFMA.FTZ R43, R43, R42, -R56 ;  /* 0x0000002a2b2b7223 */ /* 0x000fc20000010838 */
[----:B------:R-:W-:Y:S01]  /*db90*/  F2FP.SATFINITE.E4M3.F32.PACK_AB_MERGE_C R150, R34, R11, R150 ;  /* 0x0000000b2296723e */ /* 0x000fe20004807096 */
[----:B0-----:R-:W-:-:S05]  /*dba0*/  FADD.FTZ R34, R26, R7 ;  /* 0x000000071a227221 */ /* 0x001fca0000010000 */
[----:B------:R-:W0:Y:S01]  /*dbb0*/  MUFU.EX2 R30, R30 ;  /* 0x0000001e001e7308 */ /* 0x000e220000000800 */
[----:B--2---:R-:W-:-:S01]  /*dbc0*/  FADD.FTZ R3, R41, R24 ;  /* 0x0000001829037221 */ /* 0x004fc20000010000 */
[----:B------:R-:W-:-:S06]  /*dbd0*/  FFMA.FTZ R77, R77, R42, -R56 ;  /* 0x0000002a4d4d7223 */ /* 0x000fcc0000010838 */
[----:B------:R-:W2:Y:S01]  /*dbe0*/  MUFU.EX2 R32, R65 ;  /* 0x0000004100207308 */ /* 0x000ea20000000800 */
[----:B-----5:R-:W-:-:S01]  /*dbf0*/  FADD.FTZ R34, R59, R34 ;  /* 0x000000223b227221 */ /* 0x020fc20000010000 */
[----:B-1----:R-:W-:-:S06]  /*dc00*/  F2FP.SATFINITE.E4M3.F32.PACK_AB_MERGE_C R41, R74, R41, RZ ;  /* 0x000000294a29723e */ /* 0x002fcc00048070ff */
[----:B------:R-:W-:Y:S01]  /*dc10*/  MUFU.EX2 R28, R28 ;  /* 0x0000001c001c7308 */ /* 0x000fe20000000800 */
[----:B------:R-:W-:-:S07]  /*dc20*/  FADD.FTZ R74, R74, R3 ;  /* 0x000000034a4a7221 */ /* 0x000fce0000010000 */
[----:B------:R-:W1:Y:S08]  /*dc30*/  MUFU.EX2 R63, R63 ;  /* 0x0000003f003f7308 */ /* 0x000e700000000800 */
[----:B------:R-:W5:Y:S01]  /*dc40*/  MUFU.EX2 R73, R73 ;  /* 0x0000004900497308 */ /* 0x000f620000000800 */
[----:B------:R-:W-:-:S01]  /*dc50*/  FFMA.FTZ R79, R79, R42, -R56 ;  /* 0x0000002a4f4f7223 */ /* 0x000fc20000010838 */
[----:B---3--:R-:W-:-:S06]  /*dc60*/  FADD.FTZ R3, R55, R34 ;  /* 0x0000002237037221 */ /* 0x008fcc0000010000 */
[----:B------:R-:W3:Y:S01]  /*dc70*/  MUFU.EX2 R36, R43 ;  /* 0x0000002b00247308 */ /* 0x000ee20000000800 */
[----:B------:R-:W-:-:S01]  /*dc80*/  FFMA.FTZ R83, R83, R42, -R56 ;  /* 0x0000002a53537223 */ /* 0x000fc20000010838 */
[----:B----4-:R-:W-:Y:S01]  /*dc90*/  FADD.FTZ R7, R145, R74 ;  /* 0x0000004a91077221 */ /* 0x010fe20000010000 */
[----:B------:R-:W-:-:S05]  /*dca0*/  FFMA.FTZ R56, R85, R42, -R56 ;  /* 0x0000002a55387223 */ /* 0x000fca0000010838 */
[----:B------:R-:W-:Y:S01]  /*dcb0*/  MUFU.EX2 R52, R52 ;  /* 0x0000003400347308 */ /* 0x000fe20000000800 */
[----:B------:R-:W-:Y:S01]  /*dcc0*/  F2FP.SATFINITE.E4M3.F32.PACK_AB_MERGE_C R25, R66, R25, RZ ;  /* 0x000000194219723e */ /* 0x000fe200048070ff */
[----:B0-----:R-:W-:-:S06]  /*dcd0*/  FADD.FTZ R3, R30, R3 ;  /* 0x000000031e037221 */ /* 0x001fcc0000010000 */
[----:B------:R-:W0:Y:S01]  /*dce0*/  MUFU.EX2 R69, R69 ;  /* 0x0000004500457308 */ /* 0x000e220000000800 */
[----:B------:R-:W-:Y:S01]  /*dcf0*/  F2FP.SATFINITE.E4M3.F32.PACK_AB_MERGE_C R149, R6, R5, R149 ;  /* 0x000000050695723e */ /* 0x000fe20004807095 */
[----:B--2---:R-:W-:-:S06]  /*dd00*/  FADD.FTZ R6, R32, R7 ;  /* 0x0000000720067221 */ /* 0x004fcc0000010000 */
[----:B------:R-:W2:Y:S01]  /*dd10*/  MUFU.EX2 R50, R50 ;  /* 0x0000003200327308 */ /* 0x000ea20000000800 */
[----:B-1----:R-:W-:-:S07]  /*dd20*/  F2FP.SATFINITE.E4M3.F32.PACK_AB_MERGE_C R144, R63, R28, RZ ;  /* 0x0000001c3f90723e */ /* 0x002fce00048070ff */
[----:B------:R-:W1:Y:S01]  /*dd30*/  MUFU.EX2 R77, R77 ;  /* 0x0000004d004d7308 */ /* 0x000e620000000800 */
[----:B------:R-:W-:-:S01]  /*dd40*/  FADD.FTZ R28, R28, R3 ;  /* 0x000000031c1c7221 */ /* 0x000fc20000010000 */
[----:B------:R-:W-:-:S06]  /*dd50*/  F2FP.SATFINITE.E4M3.F32.PACK_AB_MERGE_C R151, R8, R151, R25 ;  /* 0x000000970897723e */ /* 0x000fcc0004807019 */
[----:B------:R-:W4:Y:S01]  /*dd60*/  MUFU.EX2 R67, R67 ;  /* 0x0000004300437308 */ /* 0x000f220000000800 */
[----:B-----5:R-:W-:-:S01]  /*dd70*/  FADD.FTZ R3, R73, R6 ;  /* 0x0000000649037221 */ /* 0x020fc20000010000 */
[----:B------:R-:W-:-:S06]  /*dd80*/  VIADD R8, R90, 0xfffffffe ;  /* 0xfffffffe5a087836 */ /* 0x000fcc0000000000 */
[----:B------:R-:W5:Y:S01]  /*dd90*/  MUFU.EX2 R4, R79 ;  /* 0x0000004f00047308 */ /* 0x000f620000000800 */
[----:B------:R-:W-:-:S01]  /*dda0*/  FADD.FTZ R63, R63, R28 ;  /* 0x0000001c3f3f7221 */ /* 0x000fc20000010000 */
[C---:B---3--:R-:W-:Y:S01]  /*ddb0*/  F2FP.SATFINITE.E4M3.F32.PACK_AB_MERGE_C R73, R36.reuse, R73, RZ ;  /* 0x000000492449723e */ /* 0x048fe200048070ff */
[----:B------:R-:W-:-:S05]  /*ddc0*/  FADD.FTZ R36, R36, R3 ;  /* 0x0000000324247221 */ /* 0x000fca0000010000 */
[----:B------:R-:W3:Y:S01]  /*ddd0*/  MUFU.EX2 R83, R83 ;  /* 0x0000005300537308 */ /* 0x000ee20000000800 */
[----:B------:R-:W-:-:S07]  /*dde0*/  ISETP.GE.AND P1, PT, R8, R53, PT ;  /* 0x000000350800720c */ /* 0x000fce0003f26270 */
[----:B------:R-:W3:Y:S01]  /*ddf0*/  MUFU.EX2 R56, R56 ;  /* 0x0000003800387308 */ /* 0x000ee20000000800 */
[----:B0-----:R-:W-:Y:S01]  /*de00*/  F2FP.SATFINITE.E4M3.F32.PACK_AB_MERGE_C R146, R69, R52, RZ ;  /* 0x000000344592723e */ /* 0x001fe200048070ff */
[----:B--2---:R-:W-:Y:S01]  /*de10*/  FADD.FTZ R6, R50, R63 ;  /* 0x0000003f32067221 */ /* 0x004fe20000010000 */
[----:B-1----:R-:W-:-:S02]  /*de20*/  FADD.FTZ R3, R77, R36 ;  /* 0x000000244d037221 */ /* 0x002fc40000010000 */
[C---:B----4-:R-:W-:Y:S01]  /*de30*/  F2FP.SATFINITE.E4M3.F32.PACK_AB_MERGE_C R146, R67.reuse, R50, R146 ;  /* 0x000000324392723e */ /* 0x050fe20004807092 */
[----:B------:R-:W-:-:S01]  /*de40*/  FADD.FTZ R67, R67, R6 ;  /* 0x0000000643437221 */ /* 0x000fc20000010000 */
[----:B-----5:R-:W-:Y:S01]  /*de50*/  FADD.FTZ R6, R4, R3 ;  /* 0x0000000304067221 */ /* 0x020fe20000010000 */
[----:B------:R-:W-:Y:S01]  /*de60*/  F2FP.SATFINITE.E4M3.F32.PACK_AB_MERGE_C R143, R0, R143, R41 ;  /* 0x0000008f008f723e */ /* 0x000fe20004807029 */
[----:B------:R-:W-:Y:S01]  /*de70*/  BSSY B0, `(.L_x_11461) ;  /* 0x00002be000007945 */ /* 0x000fe20003800000 */
[----:B------:R-:W-:Y:S01]  /*de80*/  F2FP.SATFINITE.E4M3.F32.PACK_AB_MERGE_C R29, R68, R29, RZ ;  /* 0x0000001d441d723e */ /* 0x000fe200048070ff */
[----:B------:R-:W-:Y:S01]  /*de90*/  FADD.FTZ R0, R52, R67 ;  /* 0x0000004334007221 */ /* 0x000fe20000010000 */
[----:B------:R-:W-:Y:S01]  /*dea0*/  F2FP.SATFINITE.E4M3.F32.PACK_AB_MERGE_C R33, R70, R33, RZ ;  /* 0x000000214621723e */ /* 0x000fe200048070ff */
[----:B---3--:R-:W-:Y:S01]  /*deb0*/  FADD.FTZ R3, R83, R6 ;  /* 0x0000000653037221 */ /* 0x008fe20000010000 */
[----:B------:R-:W-:-:S02]  /*dec0*/  F2FP.SATFINITE.E4M3.F32.PACK_AB_MERGE_C R142, R59, R26, RZ ;  /* 0x0000001a3b8e723e */ /* 0x000fc400048070ff */
[----:B------:R-:W-:Y:S01]  /*ded0*/  F2FP.SATFINITE.E4M3.F32.PACK_AB_MERGE_C R147, R56, R83, RZ ;  /* 0x000000533893723e */ /* 0x000fe200048070ff */
[----:B------:R-:W-:-:S01]  /*dee0*/  FADD.FTZ R0, R69, R0 ;  /* 0x0000000045007221 */ /* 0x000fc20000010000 */
[----:B------:R-:W-:Y:S01]  /*def0*/  F2FP.SATFINITE.E4M3.F32.PACK_AB_MERGE_C R136, R31, R40, R136 ;  /* 0x000000281f88723e */ /* 0x000fe20004807088 */
[----:B------:R-:W-:-:S01]  /*df00*/  FADD.FTZ R3, R56, R3 ;  /* 0x0000000338037221 */ /* 0x000fc20000010000 */
        /* <DEDUP_REMOVED lines=55> */
[----:B------:R-:W-:Y:S01]  /*e280*/  IMAD.MOV.U32 R135, RZ, RZ, R89 ;  /* 0x000000ffff877224 */ /* 0x000fe200078e0059 */
[----:B------:R-:W-:Y:S06]  /*e290*/  @!P1 BRA `(.L_x_11462) ;  /* 0x0000002400ec9947 */ /* 0x000fec0003800000 */
[----:B------:R0:W5:Y:S01]  /*e2a0*/  LDL.LU R5, [R1] ;  /* 0x0000000001057983 */ /* 0x0001620000300800 */
        /* <DEDUP_REMOVED lines=27> */
.L_x_11475:
[----:B------:R-:W-:-:S04]  /*e460*/  ISETP.NE.AND P1, PT, R4, 0x1, PT ;  /* 0x000000010400780c */ /* 0x000fc80003f25270 */
[----:B------:R-:W-:-:S04]  /*e470*/  SEL R6, RZ, 0x1, P1 ;  /* 0x00000001ff067807 */ /* 0x000fc80000800000 */
[----:B-----5:R-:W-:-:S05]  /*e480*/  LOP3.LUT R7, R5, R6, RZ, 0x3c, !PT ;  /* 0x0000000605077212 */ /* 0x020fca00078e3cff */
[----:B------:R0:W-:Y:S01]  /*e490*/  STL [R1], R7 ;  /* 0x0000000701007387 */ /* 0x0001e20000100800 */
[----:B------:R-:W-:Y:S05]  /*e4a0*/  @!P0 BRA `(.L_x_11463) ;  /* 0x0000000000048947 */ /* 0x000fea0003800000 */
[----:B------:R-:W-:Y:S01]  /*e4b0*/  BPT.TRAP 0x1 ;  /* 0x000000040000795c */ /* 0x000fe20000300000 */
.L_x_11463:
[----:B------:R-:W-:Y:S01]  /*e4c0*/  VIADD R156, R4, 0x1 ;  /* 0x00000001049c7836 */ /* 0x000fe20000000000 */
[----:B------:R-:W-:-:S04]  /*e4d0*/  SHF.L.U32 R6, R7, 0x1f, RZ ;  /* 0x0000001f07067819 */ /* 0x000fc800000006ff */
[----:B------:R-:W-:-:S04]  /*e4e0*/  ISETP.NE.AND P1, PT, R156, 0x2, PT ;  /* 0x000000029c00780c */ /* 0x000fc80003f25270 */
[----:B------:R-:W-:-:S05]  /*e4f0*/  SEL R156, R156, RZ, P1 ;  /* 0x000000ff9c9c7207 */ /* 0x000fca0000800000 */
[----:B------:R-:W-:-:S04]  /*e500*/  IMAD R11, R156, 0x8, R18 ;  /* 0x000000089c0b7824 */ /* 0x000fc800078e0212 */
[----:B------:R1:W2:Y:S01]  /*e510*/  SYNCS.PHASECHK.TRANS64.TRYWAIT P1, [R11+URZ+0x19c30], R6 ;  /* 0x019c30060b0075a7 */ /* 0x0002a2000802017f */
[----:B------:R-:W-:Y:S05]  /*e520*/  @!P0 BRA `(.L_x_11464) ;  /* 0x0000000000048947 */ /* 0x000fea0003800000 */
[----:B------:R-:W-:Y:S01]  /*e530*/  BPT.TRAP 0x1 ;  /* 0x000000040000795c */ /* 0x000fe20000300000 */
.L_x_11464:
[----:B------:R-:W-:Y:S01]  /*e540*/  BSSY B1, `(.L_x_11465) ;  /* 0x0000006000017945 */ /* 0x000fe20003800000 */
[----:B------:R-:W-:Y:S02]  /*e550*/  IMAD R24, R156, 0x300, R13 ;  /* 0x000003009c187824 */ /* 0x000fe400078e020d */
[----:B------:R-:W-:Y:S01]  /*e560*/  IMAD.MOV.U32 R25, RZ, RZ, -0x3ffffff0 ;  /* 0xc0000010ff197424 */ /* 0x000fe200078e00ff */
[----:B--2---:R-:W-:Y:S06]  /*e570*/  @P1 BRA `(.L_x_11466) ;  /* 0x0000000000081947 */ /* 0x004fec0003800000 */
[----:B------:R-:W2:Y:S02]  /*e580*/  SYNCS.PHASECHK.TRANS64.TRYWAIT P1, [R11+URZ+0x19c30], R6 ;  /* 0x019c30060b0075a7 */ /* 0x000ea4000802017f */
[----:B--2---:R-:W-:Y:S05]  /*e590*/  @!P1 BRA `(.L_x_11467) ;  /* 0x000000e400389947 */ /* 0x004fea0003800000 */
.L_x_11466:
[----:B------:R-:W-:Y:S05]  /*e5a0*/  BSYNC B1 ;  /* 0x0000000000017941 */ /* 0x000fea0003800000 */
.L_x_11465:
[C---:B-12---:R-:W-:Y:S01]  /*e5b0*/  VIADD R6, R24.reuse, 0x100 ;  /* 0x0000010018067836 */ /* 0x046fe20000000000 */
[C---:B------:R-:W-:Y:S01]  /*e5c0*/  R2UR UR6, R24.reuse ;  /* 0x00000000180672ca */ /* 0x040fe200000e0000 */
[----:B0-----:R-:W-:Y:S01]  /*e5d0*/  IMAD.MOV.U32 R7, RZ, RZ, -0x3ffffff0 ;  /* 0xc0000010ff077424 */ /* 0x001fe200078e00ff */
[----:B------:R-:W-:Y:S01]  /*e5e0*/  R2UR UR7, R25 ;  /* 0x00000000190772ca */ /* 0x000fe200000e0000 */
[----:B------:R-:W-:Y:S01]  /*e5f0*/  VIADD R24, R24, 0x200 ;  /* 0x0000020018187836 */ /* 0x000fe20000000000 */
[----:B------:R-:W-:Y:S02]  /*e600*/  R2UR UR10, R6 ;  /* 0x00000000060a72ca */ /* 0x000fe400000e0000 */
[----:B------:R-:W-:Y:S02]  /*e610*/  R2UR UR11, R7 ;  /* 0x00000000070b72ca */ /* 0x000fe400000e0000 */
[----:B------:R-:W2:Y:S01]  /*e620*/  LDL.64 R6, [R1+0x10] ;  /* 0x0000100001067983 */ /* 0x000ea20000100a00 */
[----:B------:R-:W-:Y:S01]  /*e630*/  R2UR UR4, R14 ;  /* 0x000000000e0472ca */ /* 0x000fe200000e0000 */
[----:B------:R-:W-:Y:S01]  /*e640*/  IMAD.MOV.U32 R25, RZ, RZ, -0x3ffffff0 ;  /* 0xc0000010ff197424 */ /* 0x000fe200078e00ff */
[----:B------:R-:W-:-:S02]  /*e650*/  R2UR UR5, R15 ;  /* 0x000000000f0572ca */ /* 0x000fc400000e0000 */
[----:B------:R-:W-:Y:S02]  /*e660*/  R2UR UR14, R24 ;  /* 0x00000000180e72ca */ /* 0x000fe400000e0000 */
[----:B------:R-:W-:Y:S02]  /*e670*/  R2UR UR15, R25 ;  /* 0x00000000190f72ca */ /* 0x000fe400000e0000 */
[----:B------:R-:W-:-:S07]  /*e680*/  WARPGROUP.ARRIVE ;  /* 0x00000000000079c5 */ /* 0x000fce0000000000 */
[----:B------:R-:W-:Y:S01]  /*e690*/  QGMMA.64x128x32.F32.E4M3.E4M3 R24, gdesc[UR4], RZ, !UPT, gsb0 ;  /* 0x01e00000041879f3 */ /* 0x000fe2000c0008ff */
[----:B------:R-:W-:Y:S02]  /*e6a0*/  R2UR UR12, R20 ;  /* 0x00000000140c72ca */ /* 0x000fe400000e0000 */
[----:B------:R-:W-:Y:S01]  /*e6b0*/  R2UR UR13, R21 ;  /* 0x00000000150d72ca */ /* 0x000fe200000e0000 */
[----:B------:R-:W-:Y:S02]  /*e6c0*/  WARPGROUP.DEPBAR.LE gsb0, 0x0 ;  /* 0x00008000000079c5 */ /* 0x000fe40000010000 */
[----:B------:R-:W-:Y:S01]  /*e6d0*/  WARPGROUP.ARRIVE ;  /* 0x00000000000079c5 */ /* 0x000fe20000000000 */
[----:B--2---:R-:W-:Y:S02]  /*e6e0*/  R2UR UR8, R6 ;  /* 0x00000000060872ca */ /* 0x004fe400000e0000 */
[----:B------:R-:W-:-:S13]  /*e6f0*/  R2UR UR9, R7 ;  /* 0x00000000070972ca */ /* 0x000fda00000e0000 */
[----:B------:R-:W-:Y:S03]  /*e700*/  QGMMA.64x128x32.F32.E4M3.E4M3 R24, gdesc[UR8], R24, gsb0 ;  /* 0x01e00000081879f3 */ /* 0x000fe60008000818 */
[----:B------:R-:W-:Y:S02]  /*e710*/  WARPGROUP.DEPBAR.LE gsb0, 0x0 ;  /* 0x00008000000079c5 */ /* 0x000fe40000010000 */
[----:B------:R-:W-:-:S07]  /*e720*/  WARPGROUP.ARRIVE ;  /* 0x00000000000079c5 */ /* 0x000fce0000000000 */
[----:B------:R-:W-:Y:S03]  /*e730*/  QGMMA.64x128x32.F32.E4M3.E4M3 R24, gdesc[UR12], R24, gsb0 ;  /* 0x01e000000c1879f3 */ /* 0x000fe60008000818 */
[----:B------:R-:W-:Y:S02]  /*e740*/  WARPGROUP.DEPBAR.LE gsb0, 0x0 ;  /* 0x00008000000079c5 */ /* 0x000fe40000010000 */
[----:B------:R-:W-:Y:S05]  /*e750*/  @!P0 BRA `(.L_x_11468) ;  /* 0x0000000000048947 */ /* 0x000fea0003800000 */
[----:B------:R-:W-:Y:S01]  /*e760*/  BPT.TRAP 0x1 ;  /* 0x000000040000795c */ /* 0x000fe20000300000 */
.L_x_11468:
[----:B------:R-:W-:Y:S02]  /*e770*/  SHF.L.U32 R5, R5, 0x1f, RZ ;  /* 0x0000001f05057819 */ /* 0x000fe400000006ff */
[----:B------:R-:W-:-:S04]  /*e780*/  LEA R12, R4, R18, 0x3 ;  /* 0x00000012040c7211 */ /* 0x000fc800078e18ff */
[----:B------:R0:W1:Y:S01]  /*e790*/  SYNCS.PHASECHK.TRANS64.TRYWAIT P1, [R12+URZ+0x19c50], R5 ;  /* 0x019c50050c0075a7 */ /* 0x000062000802017f */
[----:B------:R-:W-:Y:S05]  /*e7a0*/  @!P0 BRA `(.L_x_11469) ;  /* 0x0000000000048947 */ /* 0x000fea0003800000 */
[----:B------:R-:W-:Y:S01]  /*e7b0*/  BPT.TRAP 0x1 ;  /* 0x000000040000795c */ /* 0x000fe20000300000 */
.L_x_11469:
[----:B------:R-:W-:Y:S04]  /*e7c0*/  BSSY B1, `(.L_x_11470) ;  /* 0x0000004000017945 */ /* 0x000fe80003800000 */
[----:B-1----:R-:W-:Y:S05]  /*e7d0*/  @P1 BRA `(.L_x_11471) ;  /* 0x0000000000081947 */ /* 0x002fea0003800000 */
[----:B------:R-:W1:Y:S02]  /*e7e0*/  SYNCS.PHASECHK.TRANS64.TRYWAIT P1, [R12+URZ+0x19c50], R5 ;  /* 0x019c50050c0075a7 */ /* 0x000e64000802017f */
[----:B-1----:R-:W-:Y:S05]  /*e7f0*/  @!P1 BRA `(.L_x_11472) ;  /* 0x000000e000b49947 */ /* 0x002fea0003800000 */
.L_x_11471:
[----:B------:R-:W-:Y:S05]  /*e800*/  BSYNC B1 ;  /* 0x0000000000017941 */ /* 0x000fea0003800000 */
.L_x_11470:
[----:B01----:R-:W-:Y:S01]  /*e810*/  VIADD R5, R18, 0x3000 ;  /* 0x0000300012057836 */ /* 0x003fe20000000000 */
[----:B------:R-:W-:Y:S01]  /*e820*/  WARPGROUP.ARRIVE ;  /* 0x00000000000079c5 */ /* 0x000fe20000000000 */
[----:B------:R-:W-:-:S03]  /*e830*/  IMAD.MOV.U32 R7, RZ, RZ, 0x40000040 ;  /* 0x40000040ff077424 */ /* 0x000fc600078e00ff */
[----:B------:R-:W-:-:S04]  /*e840*/  SHF.R.U32.HI R5, RZ, 0x4, R5 ;  /* 0x00000004ff057819 */ /* 0x000fc80000011605 */
[----:B------:R-:W-:-:S04]  /*e850*/  LOP3.LUT R5, R5, 0x3fff, RZ, 0xc0, !PT ;  /* 0x00003fff05057812 */ /* 0x000fc800078ec0ff */
[----:B------:R-:W-:-:S05]  /*e860*/  LOP3.LUT R5, R5, 0x10000, RZ, 0xfc, !PT ;  /* 0x0001000005057812 */ /* 0x000fca00078efcff */
[----:B------:R-:W-:Y:S02]  /*e870*/  IMAD R4, R4, 0x300, R5 ;  /* 0x0000030004047824 */ /* 0x000fe400078e0205 */
[----:B------:R-:W-:Y:S02]  /*e880*/  IMAD.MOV.U32 R5, RZ, RZ, 0x40000040 ;  /* 0x40000040ff057424 */ /* 0x000fe400078e00ff */
[C---:B------:R-:W-:Y:S01]  /*e890*/  VIADD R6, R4.reuse, 0x2 ;  /* 0x0000000204067836 */ /* 0x040fe20000000000 */
[----:B------:R-:W-:Y:S02]  /*e8a0*/  R2UR UR6, R4 ;  /* 0x00000000040672ca */ /* 0x000fe400000e0000 */
[----:B------:R-:W-:Y:S01]  /*e8b0*/  R2UR UR7, R5 ;  /* 0x00000000050772ca */ /* 0x000fe200000e0000 */
[----:B------:R-:W-:-:S12]  /*e8c0*/  IMAD.MOV.U32 R5, RZ, RZ, 0x40000040 ;  /* 0x40000040ff057424 */ /* 0x000fd800078e00ff */
[----:B------:R-:W-:Y:S01]  /*e8d0*/  QGMMA.64x96x32.F32.E4M3.E4M3 R88, R148, gdesc[UR4], R88, gsb0 ;  /* 0x0160000494587df3 */ /* 0x000fe20008000858 */
[----:B------:R-:W-:Y:S01]  /*e8e0*/  R2UR UR6, R6 ;  /* 0x00000000060672ca */ /* 0x000fe200000e0000 */
[C---:B------:R-:W-:Y:S01]  /*e8f0*/  VIADD R6, R4.reuse, 0x4 ;  /* 0x0000000404067836 */ /* 0x040fe20000000000 */
[----:B------:R-:W-:Y:S01]  /*e900*/  R2UR UR7, R7 ;  /* 0x00000000070772ca */ /* 0x000fe200000e0000 */
[----:B------:R-:W-:Y:S02]  /*e910*/  IMAD.MOV.U32 R7, RZ, RZ, 0x40000040 ;  /* 0x40000040ff077424 */ /* 0x000fe400078e00ff */
[----:B------:R-:W-:Y:S01]  /*e920*/  VIADD R4, R4, 0x6 ;  /* 0x0000000604047836 */ /* 0x000fe20000000000 */
[----:B------:R-:W-:Y:S02]  /*e930*/  WARPGROUP.DEPBAR.LE gsb0, 0x0 ;  /* 0x00008000000079c5 */ /* 0x000fe40000010000 */
[----:B------:R-:W-:-:S07]  /*e940*/  WARPGROUP.ARRIVE ;  /* 0x00000000000079c5 */ /* 0x000fce0000000000 */
[----:B------:R-:W-:Y:S01]  /*e950*/  QGMMA.64x96x32.F32.E4M3.E4M3 R88, R136, gdesc[UR4], R88, gsb0 ;  /* 0x0160000488587df3 */ /* 0x000fe20008000858 */
[----:B------:R-:W-:Y:S02]  /*e960*/  R2UR UR6, R6 ;  /* 0x00000000060672ca */ /* 0x000fe400000e0000 */
[----:B------:R-:W-:Y:S01]  /*e970*/  R2UR UR7, R7 ;  /* 0x00000000070772ca */ /* 0x000fe200000e0000 */
[----:B------:R-:W-:Y:S02]  /*e980*/  WARPGROUP.DEPBAR.LE gsb0, 0x0 ;  /* 0x00008000000079c5 */ /* 0x000fe40000010000 */
[----:B------:R-:W-:-:S10]  /*e990*/  WARPGROUP.ARRIVE ;  /* 0x00000000000079c5 */ /* 0x000fd40000000000 */
[----:B------:R-:W-:Y:S01]  /*e9a0*/  QGMMA.64x96x32.F32.E4M3.E4M3 R88, R140, gdesc[UR4], R88, gsb0 ;  /* 0x016000048c587df3 */ /* 0x000fe20008000858 */
[----:B------:R-:W-:Y:S02]  /*e9b0*/  R2UR UR6, R4 ;  /* 0x00000000040672ca */ /* 0x000fe400000e0000 */
[----:B------:R-:W-:Y:S01]  /*e9c0*/  R2UR UR7, R5 ;  /* 0x00000000050772ca */ /* 0x000fe200000e0000 */
[----:B------:R-:W-:Y:S02]  /*e9d0*/  WARPGROUP.DEPBAR.LE gsb0, 0x0 ;  /* 0x00008000000079c5 */ /* 0x000fe40000010000 */
[----:B------:R-:W-:-:S10]  /*e9e0*/  WARPGROUP.ARRIVE ;  /* 0x00000000000079c5 */ /* 0x000fd40000000000 */
[----:B------:R-:W-:Y:S03]  /*e9f0*/  QGMMA.64x96x32.F32.E4M3.E4M3 R88, R144, gdesc[UR4], R88, gsb0 ;  /* 0x0160000490587df3 */ /* 0x000fe60008000858 */
[----:B------:R-:W-:Y:S02]  /*ea00*/  WARPGROUP.DEPBAR.LE gsb0, 0x0 ;  /* 0x00008000000079c5 */ /* 0x000fe40000010000 */
[----:B------:R-:W-:Y:S05]  /*ea10*/  @!P0 BRA `(.L_x_11473) ;  /* 0x0000000000048947 */ /* 0x000fea0003800000 */
[----:B------:R-:W-:Y:S01]  /*ea20*/  BPT.TRAP 0x1 ;  /* 0x000000040000795c */ /* 0x000fe20000300000 */
.L_x_11473:
        /* <DEDUP_REMOVED lines=28> */
[----:B------:R-:W-:Y:S01]  /*ebf0*/  FMUL.FTZ R57, R2, R57 ;  /* 0x0000003902397220 */ /* 0x000fe20000410000 */
[----:B------:R-:W-:-:S02]  /*ec00*/  VIADD R49, R11, 0x19c40 ;  /* 0x00019c400b317836 */ /* 0x000fc40000000000 */
        /* <DEDUP_REMOVED lines=45> */
[----:B------:R-:W-:-:S04]  /*eee0*/  FMUL.FTZ R83, R2, R83 ;  /* 0x0000005302537220 */ /* 0x000fc80000410000 */
[----:B------:R-:W5:Y:S08]  /*eef0*/  MUFU.TANH R35, R35 ;  /* 0x0000002300237308 */ /* 0x000f700000002400 */
[----:B------:R3:W-:Y:S08]  /*ef00*/  MUFU.TANH R11, R57 ;  /* 0x00000039000b7308 */ /* 0x0007f00000002400 */
[----:B------:R-:W5:Y:S01]  /*ef10*/  MUFU.TANH R36, R36 ;  /* 0x0000002400247308 */ /* 0x000f620000002400 */
[----:B---3--:R-:W-:-:S04]  /*ef20*/  FMNMX.FTZ R57, R29, R56, !PT ;  /* 0x000000381d397209 */ /* 0x008fc80007810000 */
[----:B0-----:R-:W-:-:S03]  /*ef30*/  FMNMX.FTZ R57, R32, R57, !PT ;  /* 0x0000003920397209 */ /* 0x001fc60007810000 */
[----:B------:R-:W0:Y:S08]  /*ef40*/  MUFU.TANH R37, R37 ;  /* 0x0000002500257308 */ /* 0x000e300000002400 */
[----:B------:R-:W3:Y:S08]  /*ef50*/  MUFU.TANH R40, R40 ;  /* 0x0000002800287308 */ /* 0x000ef00000002400 */
[----:B------:R-:W3:Y:S08]  /*ef60*/  MUFU.TANH R41, R41 ;  /* 0x0000002900297308 */ /* 0x000ef00000002400 */
[----:B------:R-:W-:Y:S08]  /*ef70*/  MUFU.TANH R52, R61 ;  /* 0x0000003d00347308 */ /* 0x000ff00000002400 */
[----:B------:R-:W3:Y:S08]  /*ef80*/  MUFU.TANH R44, R44 ;  /* 0x0000002c002c7308 */ /* 0x000ef00000002400 */
[----:B------:R-:W3:Y:S08]  /*ef90*/  MUFU.TANH R45, R45 ;  /* 0x0000002d002d7308 */ /* 0x000ef00000002400 */
[----:B------:R-:W-:Y:S08]  /*efa0*/  MUFU.TANH R53, R64 ;  /* 0x0000004000357308 */ /* 0x000ff00000002400 */
[----:B------:R-:W3:Y:S08]  /*efb0*/  MUFU.TANH R48, R48 ;  /* 0x0000003000307308 */ /* 0x000ef00000002400 */
        /* <DEDUP_REMOVED lines=17> */
[----:B--2---:R-:W-:-:S07]  /*f0d0*/  PRMT R49, R136, 0x654, R49 ;  /* 0x0000065488317816 */ /* 0x004fce0000000031 */
[----:B------:R-:W-:Y:S01]  /*f0e0*/  MUFU.TANH R63, R63 ;  /* 0x0000003f003f7308 */ /* 0x000fe20000002400 */
[----:B------:R2:W-:Y:S07]  /*f0f0*/  SYNCS.ARRIVE.TRANS64.RED.A1T0 RZ, [R49+URZ], RZ ;  /* 0x000000ff31ff79a7 */ /* 0x0005ee000810043f */
[----:B------:R-:W-:Y:S08]  /*f100*/  MUFU.TANH R66, R66 ;  /* 0x0000004200427308 */ /* 0x000ff00000002400 */
[----:B--2---:R1:W2:Y:S08]  /*f110*/  MUFU.TANH R49, R60 ;  /* 0x0000003c00317308 */ /* 0x0042b00000002400 */
[----:B------:R-:W-:Y:S01]  /*f120*/  MUFU.TANH R67, R67 ;  /* 0x0000004300437308 */ /* 0x000fe20000002400 */
[----:B-1----:R-:W-:-:S04]  /*f130*/  FMNMX.FTZ R60, R33, R57, !PT ;  /* 0x00000039213c7209 */ /* 0x002fc80007810000 */
[----:B----4-:R-:W-:-:S03]  /*f140*/  FMNMX.FTZ R60, R34, R60, !PT ;  /* 0x0000003c223c7209 */ /* 0x010fc60007810000 */
[----:B------:R1:W4:Y:S01]  /*f150*/  MUFU.TANH R57, R68 ;  /* 0x0000004400397308 */ /* 0x0003220000002400 */
[----:B-----5:R-:W-:-:S04]  /*f160*/  FMNMX.FTZ R61, R35, R60, !PT ;  /* 0x0000003c233d7209 */ /* 0x020fc80007810000 */
[----:B------:R-:W-:-:S03]  /*f170*/  FMNMX.FTZ R61, R36, R61, !PT ;  /* 0x0000003d243d7209 */ /* 0x000fc60007810000 */
[----:B------:R5:W4:Y:S01]  /*f180*/  MUFU.TANH R60, R69 ;  /* 0x00000045003c7308 */ /* 0x000b220000002400 */
[----:B0-----:R-:W-:-:S04]  /*f190*/  FMNMX.FTZ R64, R37, R61, !PT ;  /* 0x0000003d25407209 */ /* 0x001fc80007810000 */
[----:B---3--:R-:W-:-:S03]  /*f1a0*/  FMNMX.FTZ R64, R40, R64, !PT ;  /* 0x0000004028407209 */ /* 0x008fc60007810000 */
[----:B------:R0:W3:Y:S01]  /*f1b0*/  MUFU.TANH R61, R72 ;  /* 0x00000048003d7308 */ /* 0x0000e20000002400 */
[----:B------:R-:W-:-:S04]  /*f1c0*/  FMNMX.FTZ R65, R41, R64, !PT ;  /* 0x0000004029417209 */ /* 0x000fc80007810000 */
[----:B------:R-:W-:-:S03]  /*f1d0*/  FMNMX.FTZ R65, R44, R65, !PT ;  /* 0x000000412c417209 */ /* 0x000fc60007810000 */
[----:B------:R4:W3:Y:S01]  /*f1e0*/  MUFU.TANH R64, R73 ;  /* 0x0000004900407308 */ /* 0x0008e20000002400 */
[----:B-1----:R-:W-:-:S04]  /*f1f0*/  FMNMX.FTZ R68, R45, R65, !PT ;  /* 0x000000412d447209 */ /* 0x002fc80007810000 */
[----:B------:R-:W-:-:S03]  /*f200*/  FMNMX.FTZ R68, R48, R68, !PT ;  /* 0x0000004430447209 */ /* 0x000fc60007810000 */
[----:B------:R1:W3:Y:S01]  /*f210*/  MUFU.TANH R65, R76 ;  /* 0x0000004c00417308 */ /* 0x0002e20000002400 */
[----:B-----5:R-:W-:-:S04]  /*f220*/  FMNMX.FTZ R69, R11, R68, !PT ;  /* 0x000000440b457209 */ /* 0x020fc80007810000 */
[----:B--2---:R-:W-:-:S03]  /*f230*/  FMNMX.FTZ R69, R49, R69, !PT ;  /* 0x0000004531457209 */ /* 0x004fc60007810000 */
[----:B------:R2:W5:Y:S01]  /*f240*/  MUFU.TANH R68, R77 ;  /* 0x0000004d00447308 */ /* 0x0005620000002400 */
[----:B0-----:R-:W-:-:S04]  /*f250*/  FMNMX.FTZ R72, R52, R69, !PT ;  /* 0x0000004534487209 */ /* 0x001fc80007810000 */
[----:B------:R-:W-:-:S03]  /*f260*/  FMNMX.FTZ R72, R53, R72, !PT ;  /* 0x0000004835487209 */ /* 0x000fc60007810000 */
[----:B------:R-:W0:Y:S01]  /*f270*/  MUFU.TANH R69, R80 ;  /* 0x0000005000457308 */ /* 0x000e220000002400 */
[----:B----4-:R-:W-:-:S04]  /*f280*/  FMNMX.FTZ R73, R56, R72, !PT ;  /* 0x0000004838497209 */ /* 0x010fc80007810000 */
[----:B------:R-:W-:-:S03]  /*f290*/  FMNMX.FTZ R73, R57, R73, !PT ;  /* 0x0000004939497209 */ /* 0x000fc60007810000 */
[----:B------:R4:W0:Y:S01]  /*f2a0*/  MUFU.TANH R72, R81 ;  /* 0x0000005100487308 */ /* 0x0008220000002400 */
[----:B-1----:R-:W-:-:S04]  /*f2b0*/  FMNMX.FTZ R76, R60, R73, !PT ;  /* 0x000000493c4c7209 */ /* 0x002fc80007810000 */
[----:B---3--:R-:W-:-:S03]  /*f2c0*/  FMNMX.FTZ R76, R61, R76, !PT ;  /* 0x0000004c3d4c7209 */ /* 0x008fc60007810000 */
[----:B------:R1:W3:Y:S01]  /*f2d0*/  MUFU.TANH R73, R84 ;  /* 0x0000005400497308 */ /* 0x0002e20000002400 */
[----:B--2---:R-:W-:Y:S01]  /*f2e0*/  FMNMX.FTZ R77, R64, R76, !PT ;  /* 0x0000004c404d7209 */ /* 0x004fe20007810000 */
[----:B----4-:R-:W-:-:S03]  /*f2f0*/  FMUL.FTZ R81, R2, R54 ;  /* 0x0000003602517220 */ /* 0x010fc60000410000 */
[----:B------:R-:W-:-:S03]  /*f300*/  FMNMX.FTZ R77, R65, R77, !PT ;  /* 0x0000004d414d7209 */ /* 0x000fc60007810000 */
[----:B------:R2:W4:Y:S01]  /*f310*/  MUFU.TANH R76, R85 ;  /* 0x00000055004c7308 */ /* 0x0005220000002400 */
[----:B-----5:R-:W-:Y:S01]  /*f320*/  FMNMX.FTZ R80, R68, R77, !PT ;  /* 0x0000004d44507209 */ /* 0x020fe20007810000 */
[----:B-1----:R-:W-:-:S03]  /*f330*/  FMUL.FTZ R84, R2, R86 ;  /* 0x0000005602547220 */ /* 0x002fc60000410000 */
[----:B0-----:R-:W-:-:S03]  /*f340*/  FMNMX.FTZ R80, R69, R80, !PT ;  /* 0x0000005045507209 */ /* 0x001fc60007810000 */
[----:B------:R3:W0:Y:S01]  /*f350*/  MUFU.TANH R77, R38 ;  /* 0x00000026004d7308 */ /* 0x0006220000002400 */
[----:B------:R-:W-:Y:S01]  /*f360*/  FMNMX.FTZ R80, R72, R80, !PT ;  /* 0x0000005048507209 */ /* 0x000fe20007810000 */
[----:B--2---:R-:W-:-:S06]  /*f370*/  FMUL.FTZ R85, R2, R87 ;  /* 0x0000005702557220 */ /* 0x004fcc0000410000 */
[----:B------:R-:W-:Y:S01]  /*f380*/  MUFU.TANH R81, R81 ;  /* 0x0000005100517308 */ /* 0x000fe20000002400 */
[----:B---3--:R-:W-:Y:S01]  /*f390*/  FMNMX.FTZ R38, R73, R80, !PT ;  /* 0x0000005049267209 */ /* 0x008fe20007810000 */
[----:B------:R-:W-:-:S03]  /*f3a0*/  FMUL.FTZ R80, R2, R42 ;  /* 0x0000002a02507220 */ /* 0x000fc60000410000 */
[----:B----4-:R-:W-:-:S03]  /*f3b0*/  FMNMX.FTZ R38, R76, R38, !PT ;  /* 0x000000264c267209 */ /* 0x010fc60007810000 */
[----:B------:R-:W1:Y:S02]  /*f3c0*/  MUFU.TANH R80, R80 ;  /* 0x0000005000507308 */ /* 0x000e640000002400 */
[----:B------:R-:W2:Y:S06]  /*f3d0*/  SHFL.BFLY PT, R42, R38, 0x2, 0x1f ;  /* 0x0c401f00262a7f89 */ /* 0x000eac00000e0000 */
[----:B------:R-:W3:Y:S08]  /*f3e0*/  MUFU.TANH R70, R70 ;  /* 0x0000004600467308 */ /* 0x000ef00000002400 */
[----:B------:R-:W4:Y:S08]  /*f3f0*/  MUFU.TANH R71, R71 ;  /* 0x0000004700477308 */ /* 0x000f300000002400 */
[----:B------:R-:W5:Y:S01]  /*f400*/  MUFU.TANH R74, R74 ;  /* 0x0000004a004a7308 */ /* 0x000f620000002400 */
[----:B--2---:R-:W-:-:S05]  /*f410*/  FMNMX.FTZ R38, R38, R42, !PT ;  /* 0x0000002a26267209 */ /* 0x004fca0007810000 */
[----:B------:R-:W2:Y:S02]  /*f420*/  SHFL.BFLY PT, R42, R38, 0x1, 0x1f ;  /* 0x0c201f00262a7f89 */ /* 0x000ea400000e0000 */
[----:B------:R-:W5:Y:S08]  /*f430*/  MUFU.TANH R75, R75 ;  /* 0x0000004b004b7308 */ /* 0x000f700000002400 */
[----:B------:R-:W5:Y:S08]  /*f440*/  MUFU.TANH R78, R78 ;  /* 0x0000004e004e7308 */ /* 0x000f700000002400 */
[----:B------:R-:W5:Y:S01]  /*f450*/  MUFU.TANH R79, R79 ;  /* 0x0000004f004f7308 */ /* 0x000f620000002400 */
[----:B--2---:R-:W-:-:S07]  /*f460*/  FMNMX.FTZ R38, R38, R42, !PT ;  /* 0x0000002a26267209 */ /* 0x004fce0007810000 */
[----:B------:R-:W2:Y:S01]  /*f470*/  MUFU.TANH R82, R82 ;  /* 0x0000005200527308 */ /* 0x000ea20000002400 */
[----:B------:R-:W-:Y:S01]  /*f480*/  FMNMX.FTZ R42, R6, R9, !PT ;  /* 0x00000009062a7209 */ /* 0x000fe20007810000 */
[----:B------:R-:W-:-:S03]  /*f490*/  FADD.FTZ R10, -R38, R10 ;  /* 0x0000000a260a7221 */ /* 0x000fc60000010100 */
[----:B------:R-:W-:-:S03]  /*f4a0*/  FMNMX.FTZ R42, R7, R42, !PT ;  /* 0x0000002a072a7209 */ /* 0x000fc60007810000 */
[----:B------:R-:W2:Y:S01]  /*f4b0*/  MUFU.TANH R83, R83 ;  /* 0x0000005300537308 */ /* 0x000ea20000002400 */
[----:B------:R-:W-:-:S04]  /*f4c0*/  FMNMX.FTZ R42, R26, R42, !PT ;  /* 0x0000002a1a2a7209 */ /* 0x000fc80007810000 */
[----:B------:R-:W-:-:S03]  /*f4d0*/  FMNMX.FTZ R42, R27, R42, !PT ;  /* 0x0000002a1b2a7209 */ /* 0x000fc60007810000 */
[----:B------:R-:W2:Y:S01]  /*f4e0*/  MUFU.TANH R84, R84 ;  /* 0x0000005400547308 */ /* 0x000ea20000002400 */
[----:B------:R-:W-:-:S04]  /*f4f0*/  FMNMX.FTZ R42, R30, R42, !PT ;  /* 0x0000002a1e2a7209 */ /* 0x000fc80007810000 */
[----:B------:R-:W-:-:S03]  /*f500*/  FMNMX.FTZ R42, R31, R42, !PT ;  /* 0x0000002a1f2a7209 */ /* 0x000fc60007810000 */
[----:B------:R-:W2:Y:S01]  /*f510*/  MUFU.TANH R85, R85 ;  /* 0x0000005500557308 */ /* 0x000ea20000002400 */
[----:B0-----:R-:W-:-:S04]  /*f520*/  FMNMX.FTZ R42, R77, R42, !PT ;  /* 0x0000002a4d2a7209 */ /* 0x001fc80007810000 */
[----:B------:R-:W-:-:S04]  /*f530*/  FMNMX.FTZ R42, R39, R42, !PT ;  /* 0x0000002a272a7209 */ /* 0x000fc80007810000 */
        /* <DEDUP_REMOVED lines=14> */
[----:B---3--:R-:W-:-:S04]  /*f620*/  FMNMX.FTZ R42, R70, R42, !PT ;  /* 0x0000002a462a7209 */ /* 0x008fc80007810000 */
[----:B----4-:R-:W-:-:S04]  /*f630*/  FMNMX.FTZ R42, R71, R42, !PT ;  /* 0x0000002a472a7209 */ /* 0x010fc80007810000 */
[----:B-----5:R-:W-:-:S04]  /*f640*/  FMNMX.FTZ R42, R74, R42, !PT ;  /* 0x0000002a4a2a7209 */ /* 0x020fc80007810000 */
[----:B------:R-:W-:-:S04]  /*f650*/  FMNMX.FTZ R42, R75, R42, !PT ;  /* 0x0000002a4b2a7209 */ /* 0x000fc80007810000 */
[----:B------:R-:W-:-:S04]  /*f660*/  FMNMX.FTZ R42, R78, R42, !PT ;  /* 0x0000002a4e2a7209 */ /* 0x000fc80007810000 */
[----:B------:R-:W-:-:S04]  /*f670*/  FMNMX.FTZ R42, R79, R42, !PT ;  /* 0x0000002a4f2a7209 */ /* 0x000fc80007810000 */
[----:B--2---:R-:W-:-:S04]  /*f680*/  FMNMX.FTZ R42, R82, R42, !PT ;  /* 0x0000002a522a7209 */ /* 0x004fc80007810000 */
[----:B------:R-:W-:-:S04]  /*f690*/  FMNMX.FTZ R42, R83, R42, !PT ;  /* 0x0000002a532a7209 */ /* 0x000fc80007810000 */
[----:B------:R-:W-:-:S04]  /*f6a0*/  FMNMX.FTZ R42, R84, R42, !PT ;  /* 0x0000002a542a7209 */ /* 0x000fc80007810000 */
[----:B------:R-:W-:-:S05]  /*f6b0*/  FMNMX.FTZ R42, R85, R42, !PT ;  /* 0x0000002a552a7209 */ /* 0x000fca0007810000 */
[----:B------:R-:W0:Y:S02]  /*f6c0*/  SHFL.BFLY PT, R54, R42, 0x2, 0x1f ;  /* 0x0c401f002a367f89 */ /* 0x000e2400000e0000 */
[----:B0-----:R-:W-:-:S05]  /*f6d0*/  FMNMX.FTZ R54, R42, R54, !PT ;  /* 0x000000362a367209 */ /* 0x001fca0007810000 */
[----:B------:R-:W0:Y:S02]  /*f6e0*/  SHFL.BFLY PT, R42, R54, 0x1, 0x1f ;  /* 0x0c201f00362a7f89 */ /* 0x000e2400000e0000 */
[----:B0-----:R-:W-:Y:S01]  /*f6f0*/  FMNMX.FTZ R54, R54, R42, !PT ;  /* 0x0000002a36367209 */ /* 0x001fe20007810000 */
[----:B------:R-:W-:-:S04]  /*f700*/  IMAD.U32 R42, RZ, RZ, UR38 ;  /* 0x00000026ff2a7e24 */ /* 0x000fc8000f8e00ff */
[----:B------:R-:W-:Y:S01]  /*f710*/  FADD.FTZ R86, -R54, R9 ;  /* 0x0000000936567221 */ /* 0x000fe20000010100 */
[----:B------:R-:W-:-:S01]  /*f720*/  FFMA.FTZ R9, R38, R42, -8 ;  /* 0xc100000026097423 */ /* 0x000fc2000001002a */
[-C--:B------:R-:W-:Y:S01]  /*f730*/  FFMA.FTZ R87, R54, R42.reuse, -8 ;  /* 0xc100000036577423 */ /* 0x080fe2000001002a */
[-C--:B------:R-:W-:Y:S01]  /*f740*/  FMUL.FTZ R10, R10, R42.reuse ;  /* 0x0000002a0a0a7220 */ /* 0x080fe20000410000 */
[-C--:B------:R-:W-:Y:S01]  /*f750*/  FMUL.FTZ R86, R86, R42.reuse ;  /* 0x0000002a56567220 */ /* 0x080fe20000410000 */
[----:B------:R-:W-:-:S01]  /*f760*/  FFMA.FTZ R4, R4, R42, -R9 ;  /* 0x0000002a04047223 */ /* 0x000fc20000010809 */
[-C--:B------:R-:W-:Y:S01]  /*f770*/  FFMA.FTZ R6, R6, R42.reuse, -R87 ;  /* 0x0000002a06067223 */ /* 0x080fe20000010857 */
[----:B------:R-:W-:-:S01]  /*f780*/  FFMA.FTZ R5, R5, R42, -R9 ;  /* 0x0000002a05057223 */ /* 0x000fc20000010809 */
[-C--:B------:R-:W-:Y:S01]  /*f790*/  FFMA.FTZ R7, R7, R42.reuse, -R87 ;  /* 0x0000002a07077223 */ /* 0x080fe20000010857 */
[----:B------:R-:W-:Y:S01]  /*f7a0*/  MUFU.EX2 R10, R10 ;  /* 0x0000000a000a7308 */ /* 0x000fe20000000800 */
[----:B------:R-:W-:-:S01]  /*f7b0*/  FFMA.FTZ R24, R24, R42, -R9 ;  /* 0x0000002a18187223 */ /* 0x000fc20000010809 */
[-C--:B------:R-:W-:Y:S01]  /*f7c0*/  FFMA.FTZ R26, R26, R42.reuse, -R87 ;  /* 0x0000002a1a1a7223 */ /* 0x080fe20000010857 */
[----:B------:R-:W-:-:S01]  /*f7d0*/  FFMA.FTZ R25, R25, R42, -R9 ;  /* 0x0000002a19197223 */ /* 0x000fc20000010809 */
[-C--:B------:R-:W-:Y:S01]  /*f7e0*/  FFMA.FTZ R27, R27, R42.reuse, -R87 ;  /* 0x0000002a1b1b7223 */ /* 0x080fe20000010857 */
[----:B------:R-:W-:-:S01]  /*f7f0*/  FFMA.FTZ R28, R28, R42, -R9 ;  /* 0x0000002a1c1c7223 */ /* 0x000fc20000010809 */
[-C--:B------:R-:W-:Y:S01]  /*f800*/  FFMA.FTZ R30, R30, R42.reuse, -R87 ;  /* 0x0000002a1e1e7223 */ /* 0x080fe20000010857 */
[----:B------:R-:W-:-:S01]  /*f810*/  FFMA.FTZ R29, R29, R42, -R9 ;  /* 0x0000002a1d1d7223 */ /* 0x000fc20000010809 */
        /* <DEDUP_REMOVED lines=8> */
[----:B------:R-:W0:Y:S01]  /*f8a0*/  MUFU.EX2 R4, R4 ;  /* 0x0000000400047308 */ /* 0x000e220000000800 */
[----:B------:R-:W-:-:S01]  /*f8b0*/  FFMA.FTZ R35, R35, R42, -R9 ;  /* 0x0000002a23237223 */ /* 0x000fc20000010809 */
[-C--:B------:R-:W-:Y:S01]  /*f8c0*/  FFMA.FTZ R43, R43, R42.reuse, -R87 ;  /* 0x0000002a2b2b7223 */ /* 0x080fe20000010857 */
[----:B------:R-:W-:-:S01]  /*f8d0*/  FFMA.FTZ R36, R36, R42, -R9 ;  /* 0x0000002a24247223 */ /* 0x000fc20000010809 */
[-C--:B------:R-:W-:Y:S01]  /*f8e0*/  FFMA.FTZ R46, R46, R42.reuse, -R87 ;  /* 0x0000002a2e2e7223 */ /* 0x080fe20000010857 */
[----:B------:R-:W-:-:S01]  /*f8f0*/  FFMA.FTZ R37, R37, R42, -R9 ;  /* 0x0000002a25257223 */ /* 0x000fc20000010809 */
[-C--:B------:R-:W-:Y:S01]  /*f900*/  FFMA.FTZ R47, R47, R42.reuse, -R87 ;  /* 0x0000002a2f2f7223 */ /* 0x080fe20000010857 */
[----:B------:R-:W-:-:S01]  /*f910*/  FFMA.FTZ R40, R40, R42, -R9 ;  /* 0x0000002a28287223 */ /* 0x000fc20000010809 */
[----:B------:R-:W1:Y:S01]  /*f920*/  MUFU.EX2 R6, R6 ;  /* 0x0000000600067308 */ /* 0x000e620000000800 */
[----:B------:R-:W-:-:S01]  /*f930*/  FFMA.FTZ R50, R50, R42, -R87 ;  /* 0x0000002a32327223 */ /* 0x000fc20000010857 */
[-C--:B------:R-:W-:Y:S01]  /*f940*/  FFMA.FTZ R41, R41, R42.reuse, -R9 ;  /* 0x0000002a29297223 */ /* 0x080fe20000010809 */
[----:B------:R-:W-:-:S01]  /*f950*/  FFMA.FTZ R51, R51, R42, -R87 ;  /* 0x0000002a33337223 */ /* 0x000fc20000010857 */
[-C--:B------:R-:W-:Y:S01]  /*f960*/  FFMA.FTZ R44, R44, R42.reuse, -R9 ;  /* 0x0000002a2c2c7223 */ /* 0x080fe20000010809 */
[----:B------:R-:W-:-:S01]  /*f970*/  FFMA.FTZ R81, R81, R42, -R87 ;  /* 0x0000002a51517223 */ /* 0x000fc20000010857 */
[-C--:B------:R-:W-:Y:S01]  /*f980*/  FFMA.FTZ R45, R45, R42.reuse, -R9 ;  /* 0x0000002a2d2d7223 */ /* 0x080fe20000010809 */
[----:B------:R-:W-:-:S01]  /*f990*/  FFMA.FTZ R55, R55, R42, -R87 ;  /* 0x0000002a37377223 */ /* 0x000fc20000010857 */
[----:B------:R-:W2:Y:S01]  /*f9a0*/  MUFU.EX2 R5, R5 ;  /* 0x0000000500057308 */ /* 0x000ea20000000800 */
[----:B0-----:R-:W-:-:S01]  /*f9b0*/  FFMA.FTZ R0, R10, R0, R4 ;  /* 0x000000000a007223 */ /* 0x001fc20000010004 */
[-C--:B------:R-:W-:Y:S01]  /*f9c0*/  FFMA.FTZ R48, R48, R42.reuse, -R9 ;  /* 0x0000002a30307223 */ /* 0x080fe20000010809 */
[----:B------:R-:W-:-:S01]  /*f9d0*/  FFMA.FTZ R58, R58, R42, -R87 ;  /* 0x0000002a3a3a7223 */ /* 0x000fc20000010857 */
[-C--:B------:R-:W-:Y:S01]  /*f9e0*/  FFMA.FTZ R11, R11, R42.reuse, -R9 ;  /* 0x0000002a0b0b7223 */ /* 0x080fe20000010809 */
[----:B------:R-:W-:-:S01]  /*f9f0*/  FFMA.FTZ R59, R59, R42, -R87 ;  /* 0x0000002a3b3b7223 */ /* 0x000fc20000010857 */
[-C--:B------:R-:W-:Y:S01]  /*fa00*/  FFMA.FTZ R49, R49, R42.reuse, -R9 ;  /* 0x0000002a31317223 */ /* 0x080fe20000010809 */
[----:B------:R-:W-:-:S01]  /*fa10*/  FFMA.FTZ R62, R62, R42, -R87 ;  /* 0x0000002a3e3e7223 */ /* 0x000fc20000010857 */
[----:B------:R-:W0:Y:S01]  /*fa20*/  MUFU.EX2 R7, R7 ;  /* 0x0000000700077308 */ /* 0x000e220000000800 */
[----:B-1----:R-:W-:-:S01]  /*fa30*/  FFMA.FTZ R3, R86, R3, R6 ;  /* 0x0000000356037223 */ /* 0x002fc20000010006 */
[-C--:B------:R-:W-:Y:S01]  /*fa40*/  FFMA.FTZ R52, R52, R42.reuse, -R9 ;  /* 0x0000002a34347223 */ /* 0x080fe20000010809 */
[----:B------:R-:W-:-:S01]  /*fa50*/  FFMA.FTZ R63, R63, R42, -R87 ;  /* 0x0000002a3f3f7223 */ /* 0x000fc20000010857 */
[-C--:B------:R-:W-:Y:S01]  /*fa60*/  FFMA.FTZ R53, R53, R42.reuse, -R9 ;  /* 0x0000002a35357223 */ /* 0x080fe20000010809 */
[----:B------:R-:W-:-:S01]  /*fa70*/  FFMA.FTZ R66, R66, R42, -R87 ;  /* 0x0000002a42427223 */ /* 0x000fc20000010857 */
[-C--:B------:R-:W-:Y:S01]  /*fa80*/  FFMA.FTZ R56, R56, R42.reuse, -R9 ;  /* 0x0000002a38387223 */ /* 0x080fe20000010809 */
[----:B------:R-:W-:-:S01]  /*fa90*/  FFMA.FTZ R67, R67, R42, -R87 ;  /* 0x0000002a43437223 */ /* 0x000fc20000010857 */
[----:B------:R-:W1:Y:S01]  /*faa0*/  MUFU.EX2 R24, R24 ;  /* 0x0000001800187308 */ /* 0x000e620000000800 */
[----:B--2---:R-:W-:-:S01]  /*fab0*/  FADD.FTZ R0, R5, R0 ;  /* 0x0000000005007221 */ /* 0x004fc20000010000 */
[-C--:B------:R-:W-:Y:S01]  /*fac0*/  FFMA.FTZ R57, R57, R42.reuse, -R9 ;  /* 0x0000002a39397223 */ /* 0x080fe20000010809 */
[----:B------:R-:W-:-:S01]  /*fad0*/  FFMA.FTZ R70, R70, R42, -R87 ;  /* 0x0000002a46467223 */ /* 0x000fc20000010857 */
[-C--:B------:R-:W-:Y:S01]  /*fae0*/  FFMA.FTZ R60, R60, R42.reuse, -R9 ;  /* 0x0000002a3c3c7223 */ /* 0x080fe20000010809 */
[----:B------:R-:W-:-:S01]  /*faf0*/  FFMA.FTZ R71, R71, R42, -R87 ;  /* 0x0000002a47477223 */ /* 0x000fc20000010857 */
[-C--:B------:R-:W-:Y:S01]  /*fb00*/  FFMA.FTZ R61, R61, R42.reuse, -R9 ;  /* 0x0000002a3d3d7223 */ /* 0x080fe20000010809 */
[----:B------:R-:W-:-:S01]  /*fb10*/  FFMA.FTZ R74, R74, R42, -R87 ;  /* 0x0000002a4a4a7223 */ /* 0x000fc20000010857 */
[----:B------:R-:W2:Y:S01]  /*fb20*/  MUFU.EX2 R26, R26 ;  /* 0x0000001a001a7308 */ /* 0x000ea20000000800 */
[----:B0-----:R-:W-:-:S01]  /*fb30*/  FADD.FTZ R3, R7, R3 ;  /* 0x0000000307037221 */ /* 0x001fc20000010000 */
[-C--:B------:R-:W-:Y:S01]  /*fb40*/  FFMA.FTZ R64, R64, R42.reuse, -R9 ;  /* 0x0000002a40407223 */ /* 0x080fe20000010809 */
[----:B------:R-:W-:-:S01]  /*fb50*/  FFMA.FTZ R75, R75, R42, -R87 ;  /* 0x0000002a4b4b7223 */ /* 0x000fc20000010857 */
[-C--:B------:R-:W-:Y:S01]  /*fb60*/  FFMA.FTZ R65, R65, R42.reuse, -R9 ;  /* 0x0000002a41417223 */ /* 0x080fe20000010809 */
[----:B------:R-:W-:-:S01]  /*fb70*/  FFMA.FTZ R78, R78, R42, -R87 ;  /* 0x0000002a4e4e7223 */ /* 0x000fc20000010857 */
[-C--:B------:R-:W-:Y:S01]  /*fb80*/  FFMA.FTZ R68, R68, R42.reuse, -R9 ;  /* 0x0000002a44447223 */ /* 0x080fe20000010809 */
[----:B------:R-:W-:-:S01]  /*fb90*/  FFMA.FTZ R79, R79, R42, -R87 ;  /* 0x0000002a4f4f7223 */ /* 0x000fc20000010857 */
[----:B------:R-:W0:Y:S01]  /*fba0*/  MUFU.EX2 R25, R25 ;  /* 0x0000001900197308 */ /* 0x000e220000000800 */
[----:B-1----:R-:W-:-:S01]  /*fbb0*/  FADD.FTZ R0, R24, R0 ;  /* 0x0000000018007221 */ /* 0x002fc20000010000 */
        /* <DEDUP_REMOVED lines=126> */
.L_x_11474:
[----:B------:R-:W2:Y:S01]  /*103a0*/  LDL R76, [R1+0x28] ;  /* 0x00002800014c7983 */ /* 0x000ea20000100800 */
[----:B------:R-:W-:Y:S02]  /*103b0*/  F2FP.SATFINITE.E4M3.F32.PACK_AB_MERGE_C R24, R25, R24, RZ ;  /* 0x000000181918723e */ /* 0x000fe400048070ff */
[----:B------:R-:W-:Y:S02]  /*103c0*/  IADD3 R12, R12, 0x19c60, RZ ;  /* 0x00019c600c0c7810 */ /* 0x000fe40007ffe0ff */
[----:B------:R-:W-:Y:S02]  /*103d0*/  F2FP.SATFINITE.E4M3.F32.PACK_AB_MERGE_C R24, R5, R4, R24 ;  /* 0x000000040518723e */ /* 0x000fe40004807018 */
[----:B------:R0:W5:Y:S01]  /*103e0*/  LDL R5, [R1] ;  /* 0x0000000001057983 */ /* 0x0001620000100800 */
        /* <DEDUP_REMOVED lines=15> */
[----:B------:R-:W-:Y:S02]  /*104e0*/  PRMT R12, R136, 0x654, R12 ;  /* 0x00000654880c7816 */ /* 0x000fe4000000000c */
[----:B------:R-:W-:Y:S02]  /*104f0*/  F2FP.SATFINITE.E4M3.F32.PACK_AB_MERGE_C R26, R7, R6, R26 ;  /* 0x00000006071a723e */ /* 0x000fe4000480701a */
[----:B------:R-:W-:Y:S01]  /*10500*/  F2FP.SATFINITE.E4M3.F32.PACK_AB_MERGE_C R32, R29, R28, R32 ;  /* 0x0000001c1d20723e */ /* 0x000fe20004807020 */
[----:B------:R0:W-:Y:S01]  /*10510*/  SYNCS.ARRIVE.TRANS64.RED.A1T0 RZ, [R12+URZ], RZ ;  /* 0x000000ff0cff79a7 */ /* 0x0001e2000810043f */
        /* <DEDUP_REMOVED lines=80> */
[C---:B--2---:R-:W-:Y:S01]  /*10a20*/  ISETP.GT.AND P1, PT, R8.reuse, R76, PT ;  /* 0x0000004c0800720c */ /* 0x044fe20003f24270 */
[----:B------:R-:W-:-:S12]  /*10a30*/  VIADD R8, R8, 0xffffffff ;  /* 0xffffffff08087836 */ /* 0x000fd80000000000 */
[----:B0-----:R-:W-:Y:S05]  /*10a40*/  @P1 BRA `(.L_x_11475) ;  /* 0xffffffd800841947 */ /* 0x001fea000383ffff */
.L_x_11462:
[----:B------:R-:W-:Y:S05]  /*10a50*/  BSYNC B0 ;  /* 0x0000000000007941 */ /* 0x000fea0003800000 */
.L_x_11461:
[----:B------:R-:W-:Y:S06]  /*10a60*/  BAR.ARV 0x8, 0x200 ;  /* 0x0208000000007b1d */ /* 0x000fec0000002000 */
[----:B------:R-:W-:Y:S05]  /*10a70*/  @!P0 BRA `(.L_x_11476) ;  /* 0x0000000000048947 */ /* 0x000fea0003800000 */
[----:B------:R-:W-:Y:S01]  /*10a80*/  BPT.TRAP 0x1 ;  /* 0x000000040000795c */ /* 0x000fe20000300000 */
.L_x_11476:
[----:B------:R-:W2:Y:S01]  /*10a90*/  LDL R2, [R1] ;  /* 0x0000000001027983 */ /* 0x000ea20000100800 */
[----:B------:R-:W-:Y:S01]  /*10aa0*/  IMAD R10, R156, 0x8, R18 ;  /* 0x000000089c0a7824 */ /* 0x000fe200078e0212 */
[----:B--2--5:R-:W-:-:S04]  /*10ab0*/  SHF.L.U32 R5, R2, 0x1f, RZ ;  /* 0x0000001f02057819 */ /* 0x024fc800000006ff */
[----:B------:R0:W1:Y:S01]  /*10ac0*/  SYNCS.PHASECHK.TRANS64.TRYWAIT P1, [R10+URZ+0x19c50], R5 ;  /* 0x019c50050a0075a7 */ /* 0x000062000802017f */
[----:B------:R-:W-:Y:S05]  /*10ad0*/  @!P0 BRA `(.L_x_11477) ;  /* 0x0000000000048947 */ /* 0x000fea0003800000 */
[----:B------:R-:W-:Y:S01]  /*10ae0*/  BPT.TRAP 0x1 ;  /* 0x000000040000795c */ /* 0x000fe20000300000 */
.L_x_11477:
[----:B------:R-:W-:Y:S04]  /*10af0*/  BSSY B0, `(.L_x_11478) ;  /* 0x0000004000007945 */ /* 0x000fe80003800000 */
[----:B-1----:R-:W-:Y:S05]  /*10b00*/  @P1 BRA `(.L_x_11479) ;  /* 0x0000000000081947 */ /* 0x002fea0003800000 */
[----:B------:R-:W1:Y:S02]  /*10b10*/  SYNCS.PHASECHK.TRANS64.TRYWAIT P1, [R10+URZ+0x19c50], R5 ;  /* 0x019c50050a0075a7 */ /* 0x000e64000802017f */
[----:B-1----:R-:W-:Y:S05]  /*10b20*/  @!P1 BRA `(.L_x_11480) ;  /* 0x000000bc00fc9947 */ /* 0x002fea0003800000 */
.L_x_11479:
[----:B------:R-:W-:Y:S05]  /*10b30*/  BSYNC B0 ;  /* 0x0000000000007941 */ /* 0x000fea0003800000 */
.L_x_11478:
[----:B------:R-:W2:Y:S04]  /*10b40*/  LDL R2, [R1+0x4c] ;  /* 0x00004c0001027983 */ /* 0x000ea80000100800 */
[----:B------:R-:W3:Y:S01]  /*10b50*/  LDL R11, [R1+0x30] ;  /* 0x00003000010b7983 */ /* 0x000ee20000100800 */
[----:B------:R-:W-:Y:S01]  /*10b60*/  IADD3 R18, R18, 0x3000, RZ ;  /* 0x0000300012127810 */ /* 0x000fe20007ffe0ff */
[----:B------:R-:W-:Y:S01]  /*10b70*/  ULDC.64 UR4, c[0x0][0x9a0] ;  /* 0x0002680000047ab9 */ /* 0x000fe20000000a00 */
[----:B------:R-:W-:Y:S01]  /*10b80*/  WARPGROUP.ARRIVE ;  /* 0x00000000000079c5 */ /* 0x000fe20000000000 */
[----:B------:R-:W-:Y:S02]  /*10b90*/  ISETP.NE.U32.AND P1, PT, RZ, UR4, PT ;  /* 0x00000004ff007c0c */ /* 0x000fe4000bf25070 */
[----:B------:R-:W-:-:S02]  /*10ba0*/  SHF.R.U32.HI R18, RZ, 0x4, R18 ;  /* 0x00000004ff127819 */ /* 0x000fc40000011612 */
[----:B------:R-:W-:Y:S02]  /*10bb0*/  ISETP.NE.AND.EX P1, PT, RZ, UR5, PT, P1 ;  /* 0x00000005ff007c0c */ /* 0x000fe4000bf25310 */
[----:B------:R-:W-:-:S04]  /*10bc0*/  LOP3.LUT R18, R18, 0x3fff, RZ, 0xc0, !PT ;  /* 0x00003fff12127812 */ /* 0x000fc800078ec0ff */
[----:B01----:R-:W-:-:S05]  /*10bd0*/  LOP3.LUT R5, R18, 0x10000, RZ, 0xfc, !PT ;  /* 0x0001000012057812 */ /* 0x003fca00078efcff */
[----:B------:R-:W-:Y:S02]  /*10be0*/  IMAD R4, R156, 0x300, R5 ;  /* 0x000003009c047824 */ /* 0x000fe400078e0205 */
[----:B------:R-:W-:Y:S01]  /*10bf0*/  IMAD.MOV.U32 R5, RZ, RZ, 0x40000040 ;  /* 0x40000040ff057424 */ /* 0x000fe200078e00ff */
[----:B------:R-:W2:Y:S02]  /*10c00*/  @P1 LDC.64 R8, c[0x0][0x9c8] ;  /* 0x00027200ff081b82 */ /* 0x000ea40000000a00 */
[----:B------:R-:W-:Y:S02]  /*10c10*/  R2UR UR6, R4 ;  /* 0x00000000040672ca */ /* 0x000fe400000e0000 */
[----:B------:R-:W-:-:S04]  /*10c20*/  R2UR UR7, R5 ;  /* 0x00000000050772ca */ /* 0x000fc800000e0000 */
[----:B------:R-:W0:Y:S09]  /*10c30*/  @P1 LDC.64 R6, c[0x0][0x9d0] ;  /* 0x00027400ff061b82 */ /* 0x000e320000000a00 */
[----:B------:R-:W-:Y:S03]  /*10c40*/  QGMMA.64x96x32.F32.E4M3.E4M3 R88, R148, gdesc[UR4], R88, gsb0 ;  /* 0x0160000494587df3 */ /* 0x000fe60008000858 */
[----:B------:R-:W-:-:S02]  /*10c50*/  WARPGROUP.DEPBAR.LE gsb0, 0x0 ;  /* 0x00008000000079c5 */ /* 0x000fc40000010000 */
[----:B------:R-:W-:Y:S01]  /*10c60*/  WARPGROUP.ARRIVE ;  /* 0x00000000000079c5 */ /* 0x000fe20000000000 */
[----:B--2---:R-:W-:-:S04]  /*10c70*/  @P1 IMAD R2, R2, R8, RZ ;  /* 0x0000000802021224 */ /* 0x004fc800078e02ff */
[C---:B---3--:R-:W-:Y:S02]  /*10c80*/  @P1 IMAD R5, R11.reuse, R9, R2 ;  /* 0x000000090b051224 */ /* 0x048fe400078e0202 */
[----:B------:R-:W-:-:S04]  /*10c90*/  @P1 IMAD.WIDE.U32 R8, R11, R8, RZ ;  /* 0x000000080b081225 */ /* 0x000fc800078e00ff */
[----:B------:R-:W-:Y:S02]  /*10ca0*/  @P1 IMAD.IADD R9, R9, 0x1, R5 ;  /* 0x0000000109091824 */ /* 0x000fe400078e0205 */
[----:B0-----:R-:W-:-:S04]  /*10cb0*/  @P1 IMAD.WIDE.U32 R8, R22, R6, R8 ;  /* 0x0000000616081225 */ /* 0x001fc800078e0008 */
[----:B------:R-:W-:Y:S01]  /*10cc0*/  @P1 IMAD R7, R22, R7, R9 ;  /* 0x0000000716071224 */ /* 0x000fe200078e0209 */
[----:B------:R-:W-:-:S04]  /*10cd0*/  @P1 LEA R6, P2, R8, UR4, 0x2 ;  /* 0x0000000408061c11 */ /* 0x000fc8000f8410ff */
[----:B------:R-:W-:Y:S01]  /*10ce0*/  @P1 LEA.HI.X R7, R8, UR5, R7, 0x2, P2 ;  /* 0x0000000508071c11 */ /* 0x000fe200090f1407 */
[----:B------:R-:W-:-:S06]  /*10cf0*/  IMAD.MOV.U32 R8, RZ, RZ, 0x3f800000 ;  /* 0x3f800000ff087424 */ /* 0x000fcc00078e00ff */
[----:B------:R0:W2:Y:S01]  /*10d00*/  @P1 LDG.E R8, desc[UR42][R6.64] ;  /* 0x0000002a06081981 */ /* 0x0000a2000c1e1900 */
[----:B------:R-:W-:-:S03]  /*10d10*/  IMAD.MOV.U32 R5, RZ, RZ, 0x40000040 ;  /* 0x40000040ff057424 */ /* 0x000fc600078e00ff */
[----:B------:R-:W1:Y:S04]  /*10d20*/  SHFL.BFLY PT, R9, R0, 0x2, 0x1f ;  /* 0x0c401f0000097f89 */ /* 0x000e6800000e0000 */
[----:B------:R-:W3:Y:S01]  /*10d30*/  SHFL.BFLY PT, R12, R3, 0x2, 0x1f ;  /* 0x0c401f00030c7f89 */ /* 0x000ee200000e0000 */
[----:B0-----:R-:W-:Y:S02]  /*10d40*/  VIADD R6, R4, 0x2 ;  /* 0x0000000204067836 */ /* 0x001fe40000000000 */
[----:B------:R-:W-:-:S03]  /*10d50*/  IMAD.MOV.U32 R7, RZ, RZ, 0x40000040 ;  /* 0x40000040ff077424 */ /* 0x000fc600078e00ff */
[----:B------:R-:W-:Y:S01]  /*10d60*/  R2UR UR6, R6 ;  /* 0x00000000060672ca */ /* 0x000fe200000e0000 */
[C---:B------:R-:W-:Y:S01]  /*10d70*/  VIADD R6, R4.reuse, 0x4 ;  /* 0x0000000404067836 */ /* 0x040fe20000000000 */
[----:B------:R-:W-:Y:S01]  /*10d80*/  R2UR UR7, R7 ;  /* 0x00000000070772ca */ /* 0x000fe200000e0000 */
[----:B------:R-:W-:Y:S02]  /*10d90*/  IMAD.MOV.U32 R7, RZ, RZ, 0x40000040 ;  /* 0x40000040ff077424 */ /* 0x000fe400078e00ff */
[----:B------:R-:W-:Y:S02]  /*10da0*/  VIADD R4, R4, 0x6 ;  /* 0x0000000604047836 */ /* 0x000fe40000000000 */
[----:B-1----:R-:W-:-:S01]  /*10db0*/  FADD.FTZ R9, R9, R0 ;  /* 0x0000000009097221 */ /* 0x002fc20000010000 */
[----:B------:R-:W-:-:S07]  /*10dc0*/  IMAD.MOV.U32 R0, RZ, RZ, -0x800000 ;  /* 0xff800000ff007424 */ /* 0x000fce00078e00ff */
[----:B------:R-:W-:Y:S01]  /*10dd0*/  QGMMA.64x96x32.F32.E4M3.E4M3 R88, R136, gdesc[UR4], R88, gsb0 ;  /* 0x0160000488587df3 */ /* 0x000fe20008000858 */
[----:B------:R-:W-:Y:S01]  /*10de0*/  R2UR UR6, R6 ;  /* 0x00000000060672ca */ /* 0x000fe200000e0000 */
[----:B---3--:R-:W-:Y:S01]  /*10df0*/  FADD.FTZ R12, R12, R3 ;  /* 0x000000030c0c7221 */ /* 0x008fe20000010000 */
[----:B------:R-:W-:Y:S01]  /*10e00*/  R2UR UR7, R7 ;  /* 0x00000000070772ca */ /* 0x000fe200000e0000 */
[----:B------:R-:W0:Y:S01]  /*10e10*/  SHFL.BFLY PT, R2, R9, 0x1, 0x1f ;  /* 0x0c201f0009027f89 */ /* 0x000e2200000e0000 */
[----:B------:R-:W-:Y:S01]  /*10e20*/  IMAD.MOV.U32 R3, RZ, RZ, RZ ;  /* 0x000000ffff037224 */ /* 0x000fe200078e00ff */
[----:B------:R-:W-:Y:S01]  /*10e30*/  MOV R7, RZ ;  /* 0x000000ff00077202 */ /* 0x000fe20000000f00 */
[----:B0-----:R-:W-:-:S01]  /*10e40*/  FADD.FTZ R11, R9, R2 ;  /* 0x00000002090b7221 */ /* 0x001fc20000010000 */
[----:B------:R-:W-:-:S03]  /*10e50*/  IMAD.MOV.U32 R2, RZ, RZ, -0x800000 ;  /* 0xff800000ff027424 */ /* 0x000fc600078e00ff */
[C---:B------:R-:W-:Y:S01]  /*10e60*/  FMUL.FTZ R14, R11.reuse, 0.00390625 ;  /* 0x3b8000000b0e7820 */ /* 0x040fe20000410000 */
[----:B------:R-:W-:-:S04]  /*10e70*/  FSETP.NE.FTZ.AND P1, PT, R11, RZ, PT ;  /* 0x000000ff0b00720b */ /* 0x000fc80003f35000 */
[----:B------:R-:W-:-:S09]  /*10e80*/  FSETP.NE.FTZ.AND P2, PT, R14, RZ, PT ;  /* 0x000000ff0e00720b */ /* 0x000fd20003f55000 */
[----:B------:R-:W-:Y:S01]  /*10e90*/  @P1 MUFU.RCP R3, R11 ;  /* 0x0000000b00031308 */ /* 0x000fe20000001000 */
[----:B------:R-:W-:Y:S02]  /*10ea0*/  WARPGROUP.DEPBAR.LE gsb0, 0x0 ;  /* 0x00008000000079c5 */ /* 0x000fe40000010000 */
[----:B------:R-:W-:-:S06]  /*10eb0*/  WARPGROUP.ARRIVE ;  /* 0x00000000000079c5 */ /* 0x000fcc0000000000 */
[----:B------:R-:W-:Y:S01]  /*10ec0*/  QGMMA.64x96x32.F32.E4M3.E4M3 R88, R140, gdesc[UR4], R88, gsb0 ;  /* 0x016000048c587df3 */ /* 0x000fe20008000858 */
[----:B------:R-:W-:Y:S02]  /*10ed0*/  R2UR UR6, R4 ;  /* 0x00000000040672ca */ /* 0x000fe400000e0000 */
[----:B------:R-:W-:Y:S01]  /*10ee0*/  R2UR UR7, R5 ;  /* 0x00000000050772ca */ /* 0x000fe200000e0000 */
[----:B------:R-:W0:Y:S01]  /*10ef0*/  @P2 MUFU.LG2 R4, R14 ;  /* 0x0000000e00042308 */ /* 0x000e220000000c00 */
[----:B------:R-:W1:Y:S01]  /*10f00*/  SHFL.BFLY PT, R5, R12, 0x1, 0x1f ;  /* 0x0c201f000c057f89 */ /* 0x000e6200000e0000 */
[----:B0-----:R-:W-:Y:S01]  /*10f10*/  @P2 FMUL.FTZ R4, R4, 0.69314718246459960938 ;  /* 0x3f31721804042820 */ /* 0x001fe20000410000 */
[----:B-1----:R-:W-:Y:S01]  /*10f20*/  FADD.FTZ R13, R12, R5 ;  /* 0x000000050c0d7221 */ /* 0x002fe20000010000 */
[----:B------:R-:W-:-:S03]  /*10f30*/  @P2 FMUL.FTZ R5, R42, 0.69314718246459960938 ;  /* 0x3f3172182a052820 */ /* 0x000fc60000410000 */
[C---:B------:R-:W-:Y:S01]  /*10f40*/  FMUL.FTZ R6, R13.reuse, 0.00390625 ;  /* 0x3b8000000d067820 */ /* 0x040fe20000410000 */
[----:B------:R-:W-:Y:S01]  /*10f50*/  FSETP.NE.FTZ.AND P1, PT, R13, RZ, PT ;  /* 0x000000ff0d00720b */ /* 0x000fe20003f35000 */
[----:B------:R-:W-:-:S03]  /*10f60*/  @P2 FFMA.FTZ R0, R5, R38, R4 ;  /* 0x0000002605002223 */ /* 0x000fc60000010004 */
[----:B------:R-:W-:-:S09]  /*10f70*/  FSETP.NE.FTZ.AND P3, PT, R6, RZ, PT ;  /* 0x000000ff0600720b */ /* 0x000fd20003f75000 */
[----:B------:R-:W-:Y:S04]  /*10f80*/  @P1 MUFU.RCP R7, R13 ;  /* 0x0000000d00071308 */ /* 0x000fe80000001000 */
[----:B------:R-:W-:-:S04]  /*10f90*/  @P3 FMUL.FTZ R42, R42, 0.69314718246459960938 ;  /* 0x3f3172182a2a3820 */ /* 0x000fc80000410000 */
[----:B------:R-:W0:Y:S02]  /*10fa0*/  @P3 MUFU.LG2 R6, R6 ;  /* 0x0000000600063308 */ /* 0x000e240000000c00 */
[----:B0-----:R-:W-:-:S04]  /*10fb0*/  @P3 FMUL.FTZ R9, R6, 0.69314718246459960938 ;  /* 0x3f31721806093820 */ /* 0x001fc80000410000 */
[----:B------:R-:W-:Y:S01]  /*10fc0*/  @P3 FFMA.FTZ R2, R42, R54, R9 ;  /* 0x000000362a023223 */ /* 0x000fe20000010009 */
[----:B------:R-:W-:Y:S02]  /*10fd0*/  WARPGROUP.DEPBAR.LE gsb0, 0x0 ;  /* 0x00008000000079c5 */ /* 0x000fe40000010000 */
[----:B------:R-:W-:-:S06]  /*10fe0*/  WARPGROUP.ARRIVE ;  /* 0x00000000000079c5 */ /* 0x000fcc0000000000 */
[----:B------:R-:W-:Y:S01]  /*10ff0*/  QGMMA.64x96x32.F32.E4M3.E4M3 R88, R144, gdesc[UR4], R88, gsb0 ;  /* 0x0160000490587df3 */ /* 0x000fe20008000858 */
[-C--:B--2---:R-:W-:Y:S01]  /*11000*/  FMUL.FTZ R40, R3, R8.reuse ;  /* 0x0000000803287220 */ /* 0x084fe20000410000 */
[----:B------:R-:W-:Y:S01]  /*11010*/  FMUL.FTZ R4, R7, R8 ;  /* 0x0000000807047220 */ /* 0x000fe20000410000 */
[----:B------:R-:W-:Y:S02]  /*11020*/  WARPGROUP.DEPBAR.LE gsb0, 0x0 ;  /* 0x00008000000079c5 */ /* 0x000fe40000010000 */
[----:B------:R-:W-:Y:S05]  /*11030*/  @!P0 BRA `(.L_x_11481) ;  /* 0x0000000000048947 */ /* 0x000fea0003800000 */
[----:B------:R-:W-:Y:S01]  /*11040*/  BPT.TRAP 0x1 ;  /* 0x000000040000795c */ /* 0x000fe20000300000 */
.L_x_11481:
[----:B------:R-:W2:Y:S01]  /*11050*/  LDL.LU R5, [R1+0x20] ;  /* 0x0000200001057983 */ /* 0x000ea20000300800 */
[----:B------:R-:W-:Y:S02]  /*11060*/  VIADD R10, R10, 0x19c60 ;  /* 0x00019c600a0a7836 */ /* 0x000fe40000000000 */
[-C--:B------:R-:W-:Y:S01]  /*11070*/  FMUL.FTZ R3, R88, R40.reuse ;  /* 0x0000002858037220 */ /* 0x080fe20000410000 */
[----:B------:R-:W-:Y:S01]  /*11080*/  FMUL.FTZ R6, R93, R40 ;  /* 0x000000285d067220 */ /* 0x000fe20000410000 */
[----:B------:R-:W3:Y:S04]  /*11090*/  LDL.LU R24, [R1] ;  /* 0x0000000001187983 */ /* 0x000ee80000300800 */
[----:B------:R-:W4:Y:S01]  /*110a0*/  LDL.LU R18, [R1+0x48] ;  /* 0x0000480001127983 */ /* 0x000f220000300800 */
[----:B------:R-:W-:-:S05]  /*110b0*/  VIADD R156, R156, 0x1 ;  /* 0x000000019c9c7836 */ /* 0x000fca0000000000 */
        /* <DEDUP_REMOVED lines=47> */
[----:B--2---:R-:W-:-:S04]  /*113b0*/  PRMT R5, R5, 0x654, R10 ;  /* 0x0000065405057816 */ /* 0x004fc8000000000a */
[----:B------:R0:W-:Y:S01]  /*113c0*/  SYNCS.ARRIVE.TRANS64.RED.A1T0 RZ, [R5+URZ], RZ ;  /* 0x000000ff05ff79a7 */ /* 0x0001e2000810043f */
[----:B----4-:R-:W-:Y:S01]  /*113d0*/  VIADD R18, R18, 0x1 ;  /* 0x0000000112127836 */ /* 0x010fe20000000000 */
[----:B0-----:R-:W-:-:S04]  /*113e0*/  SEL R5, RZ, 0x1, P1 ;  /* 0x00000001ff057807 */ /* 0x001fc80000800000 */
[----:B---3--:R-:W-:Y:S01]  /*113f0*/  LOP3.LUT R24, R24, R5, RZ, 0x3c, !PT ;  /* 0x0000000518187212 */ /* 0x008fe200078e3cff */
[----:B------:R0:W-:Y:S04]  /*11400*/  STL [R1+0x48], R18 ;  /* 0x0000481201007387 */ /* 0x0001e80000100800 */
[----:B------:R0:W-:Y:S01]  /*11410*/  STL [R1], R24 ;  /* 0x0000001801007387 */ /* 0x0001e20000100800 */
[-C--:B------:R-:W-:Y:S01]  /*11420*/  FMUL.FTZ R10, R109, R40.reuse ;  /* 0x000000286d0a7220 */ /* 0x080fe20000410000 */
[----:B------:R-:W-:-:S07]  /*11430*/  FMUL.FTZ R40, R129, R40 ;  /* 0x0000002881287220 */ /* 0x000fce0000410000 */
.L_x_11427:
[----:B------:R-:W2:Y:S01]  /*11440*/  LDL R88, [R1+0x38] ;  /* 0x0000380001587983 */ /* 0x000ea20000100800 */
[----:B------:R-:W1:Y:S01]  /*11450*/  S2UR UR4, SR_CgaCtaId ;  /* 0x00000000000479c3 */ /* 0x000e620000008800 */
[----:B0-----:R-:W-:Y:S01]  /*11460*/  MOV R18, 0x400 ;  /* 0x0000040000127802 */ /* 0x001fe20000000f00 */
[----:B------:R-:W-:Y:S01]  /*11470*/  BSSY B0, `(.L_x_11482) ;  /* 0x0000336000007945 */ /* 0x000fe20003800000 */
[----:B-1----:R-:W-:-:S05]  /*11480*/  IMAD.U32 R4, RZ, RZ, UR4 ;  /* 0x00000004ff047e24 */ /* 0x002fca000f8e00ff */
[----:B------:R0:W-:Y:S01]  /*11490*/  STL [R1+0x20], R4 ;  /* 0x0000200401007387 */ /* 0x0001e20000100800 */
[----:B------:R-:W-:Y:S01]  /*114a0*/  LEA R18, R4, R18, 0x18 ;  /* 0x0000001204127211 */ /* 0x000fe200078ec0ff */
[----:B------:R-:W-:Y:S06]  /*114b0*/  BAR.SYNC.DEFER_BLOCKING 0x5, 0x200 ;  /* 0x0148000000007b1d */ /* 0x000fec0000010000 */
[----:B------:R0:W1:Y:S02]  /*114c0*/  LDS.128 R28, [R18+0x19cd0] ;  /* 0x019cd000121c7984 */ /* 0x0000640000000c00 */
[----:B------:R-:W-:Y:S06]  /*114d0*/  BAR.ARV 0x4, 0x200 ;  /* 0x0108000000007b1d */ /* 0x000fec0000002000 */
[----:B--2---:R-:W-:-:S13]  /*114e0*/  ISETP.NE.AND P1, PT, R88, RZ, PT ;  /* 0x000000ff5800720c */ /* 0x004fda0003f25270 */
[----:B------:R-:W2:Y:S02]  /*114f0*/  @!P1 LDC R88, c[0x0][0xad4] ;  /* 0x0002b500ff589b82 */ /* 0x000ea40000000800 */
[----:B--2---:R0:W-:Y:S01]  /*11500*/  @!P1 STL [R1+0x38], R88 ;  /* 0x0000385801009387 */ /* 0x0041e20000100800 */
[----:B-1----:R-:W-:Y:S05]  /*11510*/  @P0 BRA `(.L_x_11483) ;  /* 0x0000002400e80947 */ /* 0x002fea0003800000 */
[----:B------:R-:W2:Y:S01]  /*11520*/  LDL.LU R5, [R1+0x30] ;  /* 0x0000300001057983 */ /* 0x000ea20000300800 */
[----:B------:R-:W-:Y:S01]  /*11530*/  ULDC.64 UR4, c[0x4][0x70] ;  /* 0x01001c0000047ab9 */ /* 0x000fe20000000a00 */
[----:B------:R-:W-:Y:S02]  /*11540*/  ULDC.64 UR6, c[0x0][0xc08] ;  /* 0x0003020000067ab9 */ /* 0x000fe40000000a00 */
[----:B0-----:R-:W3:Y:S01]  /*11550*/  LDL.LU R4, [R1+0x4c] ;  /* 0x00004c0001047983 */ /* 0x001ee20000300800 */
[----:B-----5:R-:W0:Y:S01]  /*11560*/  S2R R25, SR_TID.X ;  /* 0x0000000000197919 */ /* 0x020e220000002100 */
[----:B------:R-:W-:Y:S01]  /*11570*/  BAR.SYNC.DEFER_BLOCKING 0x1, 0x180 ;  /* 0x0046000000007b1d */ /* 0x000fe20000010000 */
[----:B--2---:R-:W-:Y:S02]  /*11580*/  IMAD.MOV.U32 R44, RZ, RZ, R5 ;  /* 0x000000ffff2c7224 */ /* 0x004fe400078e0005 */
[----:B---3--:R-:W-:Y:S02]  /*11590*/  IMAD.MOV.U32 R43, RZ, RZ, R4 ;  /* 0x000000ffff2b7224 */ /* 0x008fe400078e0004 */
[----:B0-----:R-:W-:-:S05]  /*115a0*/  IMAD.SHL.U32 R4, R25, 0x4, RZ ;  /* 0x0000000419047824 */ /* 0x001fca00078e00ff */
[----:B------:R-:W-:-:S04]  /*115b0*/  LOP3.LUT R4, R4, 0xc, RZ, 0xc0, !PT ;  /* 0x0000000c04047812 */ /* 0x000fc800078ec0ff */
[----:B------:R-:W-:-:S05]  /*115c0*/  IADD3 R4, P0, R4, UR4, RZ ;  /* 0x0000000404047c10 */ /* 0x000fca000ff1e0ff */
[----:B------:R-:W-:Y:S01]  /*115d0*/  IMAD.X R5, RZ, RZ, UR5, P0 ;  /* 0x00000005ff057e24 */ /* 0x000fe200080e06ff */
[----:B------:R-:W-:Y:S01]  /*115e0*/  MOV R50, R44 ;  /* 0x0000002c00327202 */ /* 0x000fe20000000f00 */
[----:B------:R-:W-:Y:S01]  /*115f0*/  IMAD.MOV.U32 R52, RZ, RZ, R43 ;  /* 0x000000ffff347224 */ /* 0x000fe200078e002b */
[----:B------:R-:W-:Y:S02]  /*11600*/  ULDC.64 UR4, c[0x0][0xc00] ;  /* 0x0003000000047ab9 */ /* 0x000fe40000000a00 */
[----:B------:R0:W2:Y:S01]  /*11610*/  LDG.E.CONSTANT R24, desc[UR42][R4.64] ;  /* 0x0000002a04187981 */ /* 0x0000a2000c1e9900 */
[----:B------:R-:W-:-:S03]  /*11620*/  LOP3.LUT P0, R25, R25, 0x3, RZ, 0xc0, !PT ;  /* 0x0000000319197812 */ /* 0x000fc6000780c0ff */
[----:B------:R-:W3:Y:S01]  /*11630*/  LDL R4, [R1+0xac] ;  /* 0x0000ac0001047983 */ /* 0x000ee20000100800 */
[----:B------:R-:W-:Y:S01]  /*11640*/  ISETP.EQ.OR P0, PT, R25, 0x3, !P0 ;  /* 0x000000031900780c */ /* 0x000fe20004702670 */
[----:B------:R-:W-:Y:S02]  /*11650*/  IMAD.MOV.U32 R96, RZ, RZ, R50 ;  /* 0x000000ffff607224 */ /* 0x000fe400078e0032 */
[----:B------:R-:W4:Y:S01]  /*11660*/  LDL.LU R97, [R1+0x3c] ;  /* 0x00003c0001617983 */ /* 0x000f220000300800 */
[----:B------:R-:W-:Y:S01]  /*11670*/  SEL R65, R94, R95, P0 ;  /* 0x0000005f5e417207 */ /* 0x000fe20000000000 */
[----:B------:R-:W-:Y:S01]  /*11680*/  IMAD.MOV.U32 R93, RZ, RZ, R52 ;  /* 0x000000ffff5d7224 */ /* 0x000fe200078e0034 */
[----:B------:R-:W-:Y:S02]  /*11690*/  SEL R94, R95, R94, P0 ;  /* 0x0000005e5f5e7207 */ /* 0x000fe40000000000 */
[----:B------:R-:W4:Y:S01]  /*116a0*/  LDL.LU R95, [R1+0x40] ;  /* 0x00004000015f7983 */ /* 0x000f220000300800 */
[----:B------:R-:W-:-:S02]  /*116b0*/  SEL R25, R3, R38, P0 ;  /* 0x0000002603197207 */ /* 0x000fc40000000000 */
[----:B------:R-:W-:Y:S01]  /*116c0*/  SEL R38, R38, R3, P0 ;  /* 0x0000000326267207 */ /* 0x000fe20000000000 */
[----:B------:R-:W4:Y:S01]  /*116d0*/  LDL R92, [R1+0xa8] ;  /* 0x0000a800015c7983 */ /* 0x000f220000100800 */
[----:B------:R-:W-:Y:S02]  /*116e0*/  SEL R61, R39, R20, P0 ;  /* 0x00000014273d7207 */ /* 0x000fe40000000000 */
[----:B------:R-:W-:Y:S01]  /*116f0*/  SEL R45, R21, R8, P0 ;  /* 0x00000008152d7207 */ /* 0x000fe20000000000 */
[----:B------:R-:W1:Y:S01]  /*11700*/  S2R R3, SR_SWINHI ;  /* 0x0000000000037919 */ /* 0x000e620000002f00 */
[----:B------:R-:W-:Y:S02]  /*11710*/  SEL R46, R8, R21, P0 ;  /* 0x00000015082e7207 */ /* 0x000fe40000000000 */
[----:B------:R-:W-:Y:S01]  /*11720*/  SEL R39, R20, R39, P0 ;  /* 0x0000002714277207 */ /* 0x000fe20000000000 */
[----:B------:R-:W4:Y:S01]  /*11730*/  LDL R91, [R1+0x50] ;  /* 0x00005000015b7983 */ /* 0x000f220000100800 */
[----:B------:R-:W-:-:S02]  /*11740*/  SEL R55, R13, R36, P0 ;  /* 0x000000240d377207 */ /* 0x000fc40000000000 */
[----:B------:R-:W-:Y:S01]  /*11750*/  SEL R53, R35, R12, P0 ;  /* 0x0000000c23357207 */ /* 0x000fe20000000000 */
[----:B------:R-:W4:Y:S01]  /*11760*/  LDL R90, [R1+0x58] ;  /* 0x00005800015a7983 */ /* 0x000f220000100800 */
        /* <DEDUP_REMOVED lines=13> */
[----:B-1----:R-:W-:Y:S02]  /*11840*/  MOV R21, R3 ;  /* 0x0000000300157202 */ /* 0x002fe40000000f00 */
        /* <DEDUP_REMOVED lines=26> */
[----:B---3--:R-:W-:-:S03]  /*119f0*/  IMAD.WIDE R12, R4, 0x2, R20 ;  /* 0x00000002040c7825 */ /* 0x008fc600078e0214 */
[C---:B------:R-:W-:Y:S02]  /*11a00*/  LOP3.LUT R3, R12.reuse, 0x180, RZ, 0xc0, !PT ;  /* 0x000001800c037812 */ /* 0x040fe400078ec0ff */
[----:B------:R-:W-:Y:S02]  /*11a10*/  IADD3 R6, P5, R12, 0x20, RZ ;  /* 0x000000200c067810 */ /* 0x000fe40007fbe0ff */
[----:B------:R-:W-:Y:S02]  /*11a20*/  SHF.R.U64 R3, R3, 0x3, RZ ;  /* 0x0000000303037819 */ /* 0x000fe400000012ff */
[----:B0-----:R-:W-:Y:S02]  /*11a30*/  LOP3.LUT R4, R6, 0x180, RZ, 0xc0, !PT ;  /* 0x0000018006047812 */ /* 0x001fe400078ec0ff */
[C---:B------:R-:W-:Y:S02]  /*11a40*/  IADD3 R8, P4, R12.reuse, 0x3000, RZ ;  /* 0x000030000c087810 */ /* 0x040fe40007f9e0ff */
[----:B------:R-:W-:-:S02]  /*11a50*/  IADD3 R35, P3, R12, 0x3020, RZ ;  /* 0x000030200c237810 */ /* 0x000fc40007f7e0ff */
[C---:B------:R-:W-:Y:S02]  /*11a60*/  IADD3 R85, P2, R12.reuse, 0x6000, RZ ;  /* 0x000060000c557810 */ /* 0x040fe40007f5e0ff */
[----:B------:R-:W-:Y:S02]  /*11a70*/  IADD3 R89, P1, R12, 0x6020, RZ ;  /* 0x000060200c597810 */ /* 0x000fe40007f3e0ff */
[----:B------:R-:W-:Y:S02]  /*11a80*/  LOP3.LUT R12, R3, R12, RZ, 0x3c, !PT ;  /* 0x0000000c030c7212 */ /* 0x000fe400078e3cff */
[----:B------:R-:W-:Y:S02]  /*11a90*/  SHF.R.U64 R3, R4, 0x3, RZ ;  /* 0x0000000304037819 */ /* 0x000fe400000012ff */
[----:B------:R-:W-:Y:S02]  /*11aa0*/  LOP3.LUT R4, R35, 0x180, RZ, 0xc0, !PT ;  /* 0x0000018023047812 */ /* 0x000fe400078ec0ff */
[----:B------:R-:W-:-:S02]  /*11ab0*/  LOP3.LUT R14, R3, R6, RZ, 0x3c, !PT ;  /* 0x00000006030e7212 */ /* 0x000fc400078e3cff */
[----:B------:R-:W-:Y:S02]  /*11ac0*/  LOP3.LUT R3, R8, 0x180, RZ, 0xc0, !PT ;  /* 0x0000018008037812 */ /* 0x000fe400078ec0ff */
[----:B------:R-:W-:Y:S02]  /*11ad0*/  LOP3.LUT R28, R89, 0x180, RZ, 0xc0, !PT ;  /* 0x00000180591c7812 */ /* 0x000fe400078ec0ff */
[----:B------:R-:W-:Y:S02]  /*11ae0*/  SHF.R.U64 R3, R3, 0x3, RZ ;  /* 0x0000000303037819 */ /* 0x000fe400000012ff */
[----:B------:R-:W-:Y:S01]  /*11af0*/  SHF.R.U64 R4, R4, 0x3, RZ ;  /* 0x0000000304047819 */ /* 0x000fe200000012ff */
[----:B------:R-:W-:Y:S01]  /*11b00*/  IMAD.X R9, RZ, RZ, R13, P3 ;  /* 0x000000ffff097224 */ /* 0x000fe200018e060d */
[----:B------:R-:W-:Y:S02]  /*11b10*/  SHF.R.U64 R28, R28, 0x3, RZ ;  /* 0x000000031c1c7819 */ /* 0x000fe400000012ff */
[----:B------:R-:W-:-:S02]  /*11b20*/  LOP3.LUT R10, R3, R8, RZ, 0x3c, !PT ;  /* 0x00000008030a7212 */ /* 0x000fc400078e3cff */
[----:B------:R-:W-:Y:S02]  /*11b30*/  LOP3.LUT R6, R85, 0x180, RZ, 0xc0, !PT ;  /* 0x0000018055067812 */ /* 0x000fe400078ec0ff */
[----:B------:R-:W-:Y:S02]  /*11b40*/  LOP3.LUT R8, R4, R35, RZ, 0x3c, !PT ;  /* 0x0000002304087212 */ /* 0x000fe400078e3cff */
[----:B------:R-:W-:Y:S02]  /*11b50*/  LOP3.LUT R4, R28, R89, RZ, 0x3c, !PT ;  /* 0x000000591c047212 */ /* 0x000fe400078e3cff */
[----:B------:R-:W-:Y:S02]  /*11b60*/  SHF.R.U64 R6, R6, 0x3, RZ ;  /* 0x0000000306067819 */ /* 0x000fe400000012ff */
[----:B------:R-:W-:Y:S02]  /*11b70*/  MOV R28, R8 ;  /* 0x00000008001c7202 */ /* 0x000fe40000000f00 */
[----:B--2---:R0:W-:Y:S01]  /*11b80*/  SHFL.IDX PT, R9, R49, R24, 0x1c1f ;  /* 0x001c1f1831097589 */ /* 0x0041e200000e0000 */
[--C-:B------:R-:W-:Y:S01]  /*11b90*/  IMAD.X R11, RZ, RZ, R13.reuse, P4 ;  /* 0x000000ffff0b7224 */ /* 0x100fe200020e060d */
[----:B------:R-:W-:Y:S01]  /*11ba0*/  LOP3.LUT R6, R6, R85, RZ, 0x3c, !PT ;  /* 0x0000005506067212 */ /* 0x000fe200078e3cff */
[--C-:B------:R-:W-:Y:S01]  /*11bb0*/  IMAD.X R7, RZ, RZ, R13.reuse, P2 ;  /* 0x000000ffff077224 */ /* 0x100fe200010e060d */
[----:B------:R-:W-:Y:S01]  /*11bc0*/  SHFL.IDX PT, R43, R43, R24, 0x1c1f ;  /* 0x001c1f182b2b7589 */ /* 0x000fe200000e0000 */
[--C-:B------:R-:W-:Y:S01]  /*11bd0*/  IMAD.X R15, RZ, RZ, R13.reuse, P5 ;  /* 0x000000ffff0f7224 */ /* 0x100fe200028e060d */
[----:B0-----:R-:W-:Y:S01]  /*11be0*/  LOP3.LUT R49, R24, 0x2, RZ, 0x3c, !PT ;  /* 0x0000000218317812 */ /* 0x001fe200078e3cff */
[----:B------:R-:W-:Y:S01]  /*11bf0*/  IMAD.X R5, RZ, RZ, R13, P1 ;  /* 0x000000ffff057224 */ /* 0x000fe200008e060d */
[----:B------:R-:W-:Y:S01]  /*11c00*/  MOV R86, R10 ;  /* 0x0000000a00567202 */ /* 0x000fe20000000f00 */
        /* <DEDUP_REMOVED lines=8> */
[----:B------:R-:W-:Y:S04]  /*11c90*/  SHFL.IDX PT, R63, R63, R24, 0x1c1f ;  /* 0x001c1f183f3f7589 */ /* 0x000fe800000e0000 */
[----:B------:R-:W-:Y:S04]  /*11ca0*/  SHFL.IDX PT, R65, R65, R24, 0x1c1f ;  /* 0x001c1f1841417589 */ /* 0x000fe800000e0000 */
[----:B------:R-:W-:Y:S04]  /*11cb0*/  SHFL.IDX PT, R8, R81, R24, 0x1c1f ;  /* 0x001c1f1851087589 */ /* 0x000fe800000e0000 */
[----:B------:R-:W-:Y:S04]  /*11cc0*/  SHFL.IDX PT, R7, R83, R24, 0x1c1f ;  /* 0x001c1f1853077589 */ /* 0x000fe800000e0000 */
[----:B------:R-:W1:Y:S04]  /*11cd0*/  SHFL.IDX PT, R38, R38, R49, 0x1c1f ;  /* 0x001c1f3126267589 */ /* 0x000e6800000e0000 */
[----:B------:R-:W-:Y:S04]  /*11ce0*/  SHFL.IDX PT, R51, R46, R49, 0x1c1f ;  /* 0x001c1f312e337589 */ /* 0x000fe800000e0000 */
[----:B------:R0:W2:Y:S04]  /*11cf0*/  SHFL.IDX PT, R50, R41, R49, 0x1c1f ;  /* 0x001c1f3129327589 */ /* 0x0000a800000e0000 */
[----:B------:R-:W3:Y:S04]  /*11d00*/  SHFL.IDX PT, R94, R94, R49, 0x1c1f ;  /* 0x001c1f315e5e7589 */ /* 0x000ee800000e0000 */
[----:B------:R-:W-:Y:S04]  /*11d10*/  SHFL.IDX PT, R27, R27, R24, 0x1c1f ;  /* 0x001c1f181b1b7589 */ /* 0x000fe800000e0000 */
[----:B------:R-:W-:Y:S04]  /*11d20*/  SHFL.IDX PT, R82, R59, R24, 0x1c1f ;  /* 0x001c1f183b527589 */ /* 0x000fe800000e0000 */
[----:B------:R-:W-:Y:S04]  /*11d30*/  SHFL.IDX PT, R67, R67, R24, 0x1c1f ;  /* 0x001c1f1843437589 */ /* 0x000fe800000e0000 */
[----:B------:R-:W-:Y:S04]  /*11d40*/  SHFL.IDX PT, R69, R69, R24, 0x1c1f ;  /* 0x001c1f1845457589 */ /* 0x000fe800000e0000 */
[----:B------:R-:W-:Y:S04]  /*11d50*/  SHFL.IDX PT, R78, R79, R24, 0x1c1f ;  /* 0x001c1f184f4e7589 */ /* 0x000fe800000e0000 */
[----:B------:R-:W4:Y:S04]  /*11d60*/  SHFL.IDX PT, R32, R32, R49, 0x1c1f ;  /* 0x001c1f3120207589 */ /* 0x000f2800000e0000 */
[----:B------:R-:W4:Y:S04]  /*11d70*/  SHFL.IDX PT, R98, R98, R49, 0x1c1f ;  /* 0x001c1f3162627589 */ /* 0x000f2800000e0000 */
[----:B------:R1:W-:Y:S04]  /*11d80*/  SHFL.IDX PT, R83, R40, R49, 0x1c1f ;  /* 0x001c1f3128537589 */ /* 0x0003e800000e0000 */
[----:B------:R-:W4:Y:S04]  /*11d90*/  SHFL.IDX PT, R102, R102, R49, 0x1c1f ;  /* 0x001c1f3166667589 */ /* 0x000f2800000e0000 */
[----:B------:R-:W4:Y:S04]  /*11da0*/  SHFL.IDX PT, R81, R122, R49, 0x1c1f ;  /* 0x001c1f317a517589 */ /* 0x000f2800000e0000 */
[----:B------:R3:W-:Y:S04]  /*11db0*/  SHFL.IDX PT, R58, R47, R24, 0x1c1f ;  /* 0x001c1f182f3a7589 */ /* 0x0007e800000e0000 */
[----:B------:R-:W-:Y:S04]  /*11dc0*/  SHFL.IDX PT, R71, R71, R24, 0x1c1f ;  /* 0x001c1f1847477589 */ /* 0x000fe800000e0000 */
[----:B------:R-:W-:Y:S04]  /*11dd0*/  SHFL.IDX PT, R73, R73, R24, 0x1c1f ;  /* 0x001c1f1849497589 */ /* 0x000fe800000e0000 */
[----:B------:R-:W-:Y:S04]  /*11de0*/  SHFL.IDX PT, R75, R75, R24, 0x1c1f ;  /* 0x001c1f184b4b7589 */ /* 0x000fe800000e0000 */
[----:B------:R-:W4:Y:S04]  /*11df0*/  SHFL.IDX PT, R59, R26, R49, 0x1c1f ;  /* 0x001c1f311a3b7589 */ /* 0x000f2800000e0000 */
[----:B------:R-:W-:Y:S04]  /*11e00*/  SHFL.IDX PT, R79, R34, R49, 0x1c1f ;  /* 0x001c1f31224f7589 */ /* 0x000fe800000e0000 */
[----:B------:R-:W-:Y:S04]  /*11e10*/  SHFL.IDX PT, R110, R110, R49, 0x1c1f ;  /* 0x001c1f316e6e7589 */ /* 0x000fe800000e0000 */
[----:B------:R-:W4:Y:S04]  /*11e20*/  SHFL.IDX PT, R106, R106, R49, 0x1c1f ;  /* 0x001c1f316a6a7589 */ /* 0x000f2800000e0000 */
[----:B------:R-:W4:Y:S04]  /*11e30*/  SHFL.IDX PT, R114, R114, R49, 0x1c1f ;  /* 0x001c1f3172727589 */ /* 0x000f2800000e0000 */
[----:B------:R-:W-:Y:S04]  /*11e40*/  SHFL.IDX PT, R6, R53, R24, 0x1c1f ;  /* 0x001c1f1835067589 */ /* 0x000fe800000e0000 */
[----:B------:R-:W-:Y:S04]  /*11e50*/  SHFL.IDX PT, R5, R57, R24, 0x1c1f ;  /* 0x001c1f1839057589 */ /* 0x000fe800000e0000 */
        /* <DEDUP_REMOVED lines=8> */
[----:B------:R-:W4:Y:S04]  /*11ee0*/  SHFL.IDX PT, R33, R126, R49, 0x1c1f ;  /* 0x001c1f317e217589 */ /* 0x000f2800000e0000 */
[----:B------:R-:W-:Y:S04]  /*11ef0*/  SHFL.IDX PT, R74, R55, R24, 0x1c1f ;  /* 0x001c1f18374a7589 */ /* 0x000fe800000e0000 */
[----:B------:R-:W4:Y:S04]  /*11f00*/  SHFL.IDX PT, R13, R36, R49, 0x1c1f ;  /* 0x001c1f31240d7589 */ /* 0x000f2800000e0000 */
[----:B------:R-:W-:Y:S04]  /*11f10*/  SHFL.IDX PT, R87, R87, R24, 0x1c1f ;  /* 0x001c1f1857577589 */ /* 0x000fe800000e0000 */
[----:B------:R3:W4:Y:S01]  /*11f20*/  SHFL.IDX PT, R134, R134, R49, 0x1c1f ;  /* 0x001c1f3186867589 */ /* 0x00072200000e0000 */
[----:B0-----:R-:W-:-:S02]  /*11f30*/  SEL R41, R43, R44, P0 ;  /* 0x0000002c2b297207 */ /* 0x001fc40000000000 */
[----:B------:R-:W-:Y:S02]  /*11f40*/  SEL R43, R44, R43, P0 ;  /* 0x0000002b2c2b7207 */ /* 0x000fe40000000000 */
[----:B-1----:R-:W-:Y:S02]  /*11f50*/  SEL R40, R25, R38, P0 ;  /* 0x0000002619287207 */ /* 0x002fe40000000000 */
[----:B------:R-:W-:Y:S02]  /*11f60*/  SEL R42, R38, R25, P0 ;  /* 0x00000019262a7207 */ /* 0x000fe40000000000 */
[----:B--2---:R-:W-:Y:S02]  /*11f70*/  SEL R44, R63, R50, P0 ;  /* 0x000000323f2c7207 */ /* 0x004fe40000000000 */
[----:B------:R-:W-:Y:S02]  /*11f80*/  SEL R46, R50, R63, P0 ;  /* 0x0000003f322e7207 */ /* 0x000fe40000000000 */
[----:B---3--:R-:W-:-:S02]  /*11f90*/  SEL R45, R65, R94, P0 ;  /* 0x0000005e412d7207 */ /* 0x008fc40000000000 */
        /* <DEDUP_REMOVED lines=45> */
[----:B------:R-:W-:Y:S02]  /*12270*/  SEL R72, R74, R13, P0 ;  /* 0x0000000d4a487207 */ /* 0x000fe40000000000 */
[----:B------:R-:W-:Y:S01]  /*12280*/  SEL R74, R13, R74, P0 ;  /* 0x0000004a0d4a7207 */ /* 0x000fe20000000000 */
[----:B------:R-:W-:Y:S01]  /*12290*/  STSM.16.M88.4 [R3], R4 ;  /* 0x0000000403007844 */ /* 0x000fe20000000200 */
[----:B------:R-:W-:-:S02]  /*122a0*/  SEL R37, R87, R134, P0 ;  /* 0x0000008657257207 */ /* 0x000fc40000000000 */
[----:B------:R-:W-:Y:S01]  /*122b0*/  SEL R39, R134, R87, P0 ;  /* 0x0000005786277207 */ /* 0x000fe20000000000 */
[----:B------:R0:W-:Y:S01]  /*122c0*/  STSM.16.M88.4 [R35], R8 ;  /* 0x0000000823007844 */ /* 0x0001e20000000200 */
        /* <DEDUP_REMOVED lines=11> */
[----:B0-----:R-:W-:Y:S02]  /*12380*/  F2FP.BF16.F32.PACK_AB R35, R79, R78 ;  /* 0x0000004e4f23723e */ /* 0x001fe400000010ff */
[----:B------:R-:W-:Y:S02]  /*12390*/  F2FP.BF16.F32.PACK_AB R4, R81, R80 ;  /* 0x000000505104723e */ /* 0x000fe400000010ff */
        /* <DEDUP_REMOVED lines=8> */
[----:B------:R-:W-:-:S04]  /*12420*/  ISETP.NE.U32.AND P0, PT, RZ, UR4, PT ;  /* 0x00000004ff007c0c */ /* 0x000fc8000bf05070 */
[----:B------:R-:W-:Y:S01]  /*12430*/  ISETP.NE.AND.EX P0, PT, RZ, UR5, PT, P0 ;  /* 0x00000005ff007c0c */ /* 0x000fe2000bf05300 */
[----:B------:R-:W-:Y:S01]  /*12440*/  IMAD.MOV.U32 R3, RZ, RZ, RZ ;  /* 0x000000ffff037224 */ /* 0x000fe200078e00ff */
[----:B------:R-:W-:Y:S01]  /*12450*/  IADD3 R8, P1, R97, UR4, RZ ;  /* 0x0000000461087c10 */ /* 0x000fe2000ff3e0ff */
[----:B0-----:R-:W0:Y:S03]  /*12460*/  LDC R84, c[0x0][0xbe8] ;  /* 0x0002fa00ff547b82 */ /* 0x001e260000000800 */
[----:B------:R-:W-:Y:S02]  /*12470*/  IADD3.X R9, R95, UR5, RZ, P1, !PT ;  /* 0x000000055f097c10 */ /* 0x000fe40008ffe4ff */
[----:B------:R-:W-:-:S03]  /*12480*/  ISETP.GT.AND P3, PT, R88, 0x1, PT ;  /* 0x000000015800780c */ /* 0x000fc60003f64270 */
[----:B------:R-:W2:Y:S02]  /*12490*/  LDC.64 R14, c[0x0][0xba8] ;  /* 0x0002ea00ff0e7b82 */ /* 0x000ea40000000a00 */
[----:B------:R-:W3:Y:S01]  /*124a0*/  @P0 LDG.E R3, desc[UR42][R8.64] ;  /* 0x0000002a08030981 */ /* 0x000ee2000c1e1900 */
[----:B------:R-:W-:-:S04]  /*124b0*/  MOV R24, 0x9b8 ;  /* 0x000009b800187802 */ /* 0x000fc80000000f00 */
[----:B------:R-:W-:-:S04]  /*124c0*/  SEL R24, R24, 0x978, P3 ;  /* 0x0000097818187807 */ /* 0x000fc80001800000 */
[----:B-1----:R-:W1:Y:S01]  /*124d0*/  LDC.64 R6, c[0x0][R24+0x220] ;  /* 0x0000880018067b82 */ /* 0x002e620000000a00 */
[----:B------:R-:W-:-:S07]  /*124e0*/  ISETP.NE.U32.AND P1, PT, RZ, UR6, PT ;  /* 0x00000006ff007c0c */ /* 0x000fce000bf25070 */
[----:B------:R-:W4:Y:S01]  /*124f0*/  LDC.64 R10, c[0x0][R24+0x218] ;  /* 0x00008600180a7b82 */ /* 0x000f220000000a00 */
[----:B------:R-:W-:Y:S02]  /*12500*/  ISETP.NE.AND.EX P1, PT, RZ, UR7, PT, P1 ;  /* 0x00000007ff007c0c */ /* 0x000fe4000bf25310 */
[----:B0-----:R-:W-:-:S05]  /*12510*/  ISETP.NE.AND P4, PT, R84, 0x1, PT ;  /* 0x000000015400780c */ /* 0x001fca0003f85270 */
[----:B------:R-:W0:Y:S06]  /*12520*/  LDC.64 R12, c[0x0][R24+0x228] ;  /* 0x00008a00180c7b82 */ /* 0x000e2c0000000a00 */
[----:B------:R-:W-:Y:S01]  /*12530*/  @P1 IADD3 R4, P2, R97, UR6, RZ ;  /* 0x0000000661041c10 */ /* 0x000fe2000ff5e0ff */
[----:B------:R-:W-:Y:S01]  /*12540*/  ULDC UR6, c[0x0][0xa88] ;  /* 0x0002a20000067ab9 */ /* 0x000fe20000000800 */
[----:B------:R-:W3:Y:S01]  /*12550*/  @P4 LDC R26, c[0x0][0xbec] ;  /* 0x0002fb00ff1a4b82 */ /* 0x000ee20000000800 */
[----:B------:R-:W-:Y:S01]  /*12560*/  IMAD.U32 R27, RZ, RZ, UR6 ;  /* 0x00000006ff1b7e24 */ /* 0x000fe2000f8e00ff */
[----:B------:R-:W-:-:S05]  /*12570*/  @P1 IADD3.X R5, R95, UR7, RZ, P2, !PT ;  /* 0x000000075f051c10 */ /* 0x000fca00097fe4ff */
[----:B------:R2:W5:Y:S01]  /*12580*/  @P1 LDG.E R27, desc[UR42][R4.64] ;  /* 0x0000002a041b1981 */ /* 0x000562000c1e1900 */
[----:B------:R-:W-:Y:S01]  /*12590*/  ISETP.NE.U32.AND P2, PT, RZ, UR4, PT ;  /* 0x00000004ff007c0c */ /* 0x000fe2000bf45070 */
[----:B------:R-:W3:Y:S08]  /*125a0*/  @P4 LDC R87, c[0x0][0xbf0] ;  /* 0x0002fc00ff574b82 */ /* 0x000ef00000000800 */
[----:B--2---:R2:W2:Y:S01]  /*125b0*/  LDC.64 R4, c[0x0][R24+0x210] ;  /* 0x0000840018047b82 */ /* 0x0044a20000000a00 */
[----:B------:R-:W-:-:S04]  /*125c0*/  ISETP.NE.AND.EX P2, PT, RZ, UR5, PT, P2 ;  /* 0x00000005ff007c0c */ /* 0x000fc8000bf45320 */
[----:B------:R-:W-:Y:S02]  /*125d0*/  SEL R28, R96, RZ, !P2 ;  /* 0x000000ff601c7207 */ /* 0x000fe40005000000 */
[----:B------:R-:W-:Y:S01]  /*125e0*/  SEL R25, R93, RZ, !P2 ;  /* 0x000000ff5d197207 */ /* 0x000fe20005000000 */
[----:B------:R-:W2:Y:S02]  /*125f0*/  @!P3 LDC R14, c[0x0][0xb50] ;  /* 0x0002d400ff0ebb82 */ /* 0x000ea40000000800 */
[----:B-1----:R-:W-:-:S04]  /*12600*/  IMAD R7, R7, R28, RZ ;  /* 0x0000001c07077224 */ /* 0x002fc800078e02ff */
[----:B------:R-:W-:Y:S02]  /*12610*/  IMAD R85, R6, R25, R7 ;  /* 0x0000001906557224 */ /* 0x000fe400078e0207 */
[-C--:B----4-:R-:W-:Y:S01]  /*12620*/  IMAD R35, R11, R22.reuse, RZ ;  /* 0x000000160b237224 */ /* 0x090fe200078e02ff */
[----:B------:R-:W-:Y:S01]  /*12630*/  SEL R33, R90, RZ, P3 ;  /* 0x000000ff5a217207 */ /* 0x000fe20001800000 */
[----:B------:R-:W-:Y:S01]  /*12640*/  IMAD.WIDE.U32 R10, R10, R22, RZ ;  /* 0x000000160a0a7225 */ /* 0x000fe200078e00ff */
[----:B------:R-:W1:Y:S03]  /*12650*/  @!P3 LDC R15, c[0x0][0xb54] ;  /* 0x0002d500ff0fbb82 */ /* 0x000e660000000800 */
[----:B------:R-:W-:-:S04]  /*12660*/  IMAD.WIDE.U32 R6, R6, R28, RZ ;  /* 0x0000001c06067225 */ /* 0x000fc800078e00ff */
[----:B------:R-:W-:Y:S02]  /*12670*/  IMAD R25, R91, 0xc0, R92 ;  /* 0x000000c05b197824 */ /* 0x000fe400078e025c */
[----:B------:R-:W-:Y:S02]  /*12680*/  IMAD.IADD R85, R7, 0x1, R85 ;  /* 0x0000000107557824 */ /* 0x000fe400078e0255 */
[----:B------:R-:W-:Y:S02]  /*12690*/  IMAD.MOV.U32 R7, RZ, RZ, R25 ;  /* 0x000000ffff077224 */ /* 0x000fe400078e0019 */
[----:B------:R-:W-:Y:S02]  /*126a0*/  IMAD.IADD R11, R11, 0x1, R35 ;  /* 0x000000010b0b7824 */ /* 0x000fe400078e0223 */
[-C--:B0-----:R-:W-:Y:S02]  /*126b0*/  IMAD R35, R13, R33.reuse, RZ ;  /* 0x000000210d237224 */ /* 0x081fe400078e02ff */
[----:B------:R-:W-:-:S04]  /*126c0*/  IMAD.WIDE.U32 R12, R12, R33, RZ ;  /* 0x000000210c0c7225 */ /* 0x000fc800078e00ff */
[----:B------:R-:W-:Y:S01]  /*126d0*/  IMAD.IADD R35, R13, 0x1, R35 ;  /* 0x000000010d237824 */ /* 0x000fe200078e0223 */
[--C-:B---3--:R-:W-:Y:S01]  /*126e0*/  IADD3 R10, P2, P5, R6, R10, R3.reuse ;  /* 0x0000000a060a7210 */ /* 0x108fe20007d5e003 */
[----:B------:R-:W-:Y:S01]  /*126f0*/  @P4 IMAD.HI.U32 R6, R25, R26, RZ ;  /* 0x0000001a19064227 */ /* 0x000fe200078e00ff */
[----:B------:R-:W-:-:S04]  /*12700*/  SHF.R.S32.HI R86, RZ, 0x1f, R3 ;  /* 0x0000001fff567819 */ /* 0x000fc80000011403 */
[----:B------:R-:W-:Y:S02]  /*12710*/  @P4 SHF.R.U32.HI R7, RZ, R87, R6 ;  /* 0x00000057ff074219 */ /* 0x000fe40000011606 */
[----:B------:R-:W-:-:S03]  /*12720*/  IADD3.X R11, R85, R11, R86, P2, P5 ;  /* 0x0000000b550b7210 */ /* 0x000fc600017ea456 */
[--C-:B--2---:R-:W-:Y:S01]  /*12730*/  IMAD.MOV R24, RZ, RZ, -R7.reuse ;  /* 0x000000ffff187224 */ /* 0x104fe200078e0a07 */
[----:B------:R-:W-:Y:S02]  /*12740*/  IADD3 R12, P2, P5, R7, R10, R12 ;  /* 0x0000000a070c7210 */ /* 0x000fe40007d5e00c */
[----:B------:R-:W-:Y:S01]  /*12750*/  SHF.R.S32.HI R6, RZ, 0x1f, R7 ;  /* 0x0000001fff067819 */ /* 0x000fe20000011407 */
[----:B------:R-:W-:-:S03]  /*12760*/  IMAD R7, R84, R24, R25 ;  /* 0x0000001854077224 */ /* 0x000fc600078e0219 */
[----:B------:R-:W-:Y:S01]  /*12770*/  IADD3.X R13, R6, R11, R35, P2, P5 ;  /* 0x0000000b060d7210 */ /* 0x000fe200017ea423 */
[-C--:B------:R-:W-:Y:S01]  /*12780*/  IMAD R5, R5, R7.reuse, RZ ;  /* 0x0000000705057224 */ /* 0x080fe200078e02ff */
[----:B------:R-:W-:Y:S01]  /*12790*/  SHF.R.S32.HI R11, RZ, 0x1f, R7 ;  /* 0x0000001fff0b7819 */ /* 0x000fe20000011407 */
[----:B------:R-:W-:-:S04]  /*127a0*/  IMAD.WIDE.U32 R12, R4, R7, R12 ;  /* 0x00000007040c7225 */ /* 0x000fc800078e000c */
[----:B------:R-:W-:Y:S01]  /*127b0*/  IMAD R5, R4, R11, R5 ;  /* 0x0000000b04057224 */ /* 0x000fe200078e0205 */
[----:B------:R-:W-:-:S03]  /*127c0*/  LEA R14, P2, R12, R14, 0x2 ;  /* 0x0000000e0c0e7211 */ /* 0x000fc600078410ff */
[----:B------:R-:W-:-:S05]  /*127d0*/  IMAD.IADD R4, R13, 0x1, R5 ;  /* 0x000000010d047824 */ /* 0x000fca00078e0205 */
[----:B-1----:R-:W-:Y:S01]  /*127e0*/  LEA.HI.X R15, R12, R15, R4, 0x2, P2 ;  /* 0x0000000f0c0f7211 */ /* 0x002fe200010f1404 */
[----:B------:R-:W-:Y:S06]  /*127f0*/  @P1 BRA `(.L_x_11484) ;  /* 0x0000000000101947 */ /* 0x000fec0003800000 */
[----:B------:R-:W-:Y:S05]  /*12800*/  @!P0 BRA `(.L_x_11484) ;  /* 0x00000000000c8947 */ /* 0x000fea0003800000 */
[----:B------:R-:W2:Y:S04]  /*12810*/  LDG.E R4, desc[UR42][R8.64] ;  /* 0x0000002a08047981 */ /* 0x000ea8000c1e1900 */
[----:B-----5:R-:W2:Y:S02]  /*12820*/  LDG.E R27, desc[UR42][R8.64+0x4] ;  /* 0x0000042a081b7981 */ /* 0x020ea4000c1e1900 */
[----:B--2---:R-:W-:-:S07]  /*12830*/  IMAD.IADD R27, R27, 0x1, -R4 ;  /* 0x000000011b1b7824 */ /* 0x004fce00078e0a04 */
.L_x_11484:
[----:B------:R-:W2:Y:S01]  /*12840*/  LDL R8, [R1+0xa4] ;  /* 0x0000a40001087983 */ /* 0x000ea20000100800 */
[----:B------:R-:W0:Y:S03]  /*12850*/  S2R R4, SR_TID.X ;  /* 0x0000000000047919 */ /* 0x000e260000002100 */
[----:B------:R-:W-:Y:S04]  /*12860*/  SHFL.IDX PT, R5, R15, RZ, 0x1c1f ;  /* 0x001c1fff0f057589 */ /* 0x000fe800000e0000 */
[----:B------:R-:W-:Y:S04]  /*12870*/  SHFL.IDX PT, R6, R14, 0x1, 0x1c1f ;  /* 0x003c1f000e067f89 */ /* 0x000fe800000e0000 */
[----:B------:R-:W-:Y:S01]  /*12880*/  SHFL.IDX PT, R7, R15, 0x1, 0x1c1f ;  /* 0x003c1f000f077f89 */ /* 0x000fe200000e0000 */
[----:B0-----:R-:W-:-:S05]  /*12890*/  VIADD R10, R4, 0xffffff80 ;  /* 0xffffff80040a7836 */ /* 0x001fca0000000000 */
[----:B------:R-:W-:-:S04]  /*128a0*/  SHF.R.S32.HI R9, RZ, 0x1f, R10 ;  /* 0x0000001fff097819 */ /* 0x000fc8000001140a */
[----:B------:R-:W-:Y:S01]  /*128b0*/  LEA.HI R9, R9, R10, RZ, 0x7 ;  /* 0x0000000a09097211 */ /* 0x000fe200078f38ff */
[----:B------:R-:W0:Y:S03]  /*128c0*/  SHFL.IDX PT, R4, R14, RZ, 0x1c1f ;  /* 0x001c1fff0e047589 */ /* 0x000e2600000e0000 */
[----:B------:R-:W-:Y:S01]  /*128d0*/  LOP3.LUT R9, R9, 0xffffff80, RZ, 0xc0, !PT ;  /* 0xffffff8009097812 */ /* 0x000fe200078ec0ff */
[----:B-----5:R-:W-:-:S04]  /*128e0*/  IMAD R85, R27, R84, RZ ;  /* 0x000000541b557224 */ /* 0x020fc800078e02ff */
[----:B------:R-:W-:-:S05]  /*128f0*/  IMAD.IADD R9, R10, 0x1, -R9 ;  /* 0x000000010a097824 */ /* 0x000fca00078e0a09 */
[----:B------:R-:W-:Y:S01]  /*12900*/  LOP3.LUT P0, RZ, R9, 0x3, RZ, 0xc0, !PT ;  /* 0x0000000309ff7812 */ /* 0x000fe2000780c0ff */
[----:B--2---:R-:W-:-:S04]  /*12910*/  IMAD R8, R91, 0xc0, R8 ;  /* 0x000000c05b087824 */ /* 0x004fc800078e0208 */
[C---:B------:R-:W-:Y:S01]  /*12920*/  VIADD R10, R8.reuse, 0x8 ;  /* 0x00000008080a7836 */ /* 0x040fe20000000000 */
[----:B------:R-:W-:-:S04]  /*12930*/  ISETP.GE.OR P1, PT, R8, R85, P0 ;  /* 0x000000550800720c */ /* 0x000fc80000726670 */
[----:B------:R-:W-:-:S09]  /*12940*/  ISETP.GE.OR P0, PT, R10, R85, P0 ;  /* 0x000000550a00720c */ /* 0x000fd20000706670 */
[----:B0-----:R0:W-:Y:S04]  /*12950*/  @!P1 ST.E desc[UR42][R4.64], R0 ;  /* 0x0000000004009985 */ /* 0x0011e8000c10192a */
[----:B------:R0:W-:Y:S01]  /*12960*/  @!P0 ST.E desc[UR42][R6.64], R2 ;  /* 0x0000000206008985 */ /* 0x0001e2000c10192a */
[----:B------:R-:W-:Y:S05]  /*12970*/  @P3 BRA `(.L_x_11485) ;  /* 0x00000008001c3947 */ /* 0x000fea0003800000 */
[----:B------:R-:W2:Y:S01]  /*12980*/  LDL R87, [R1+0x34] ;  /* 0x0000340001577983 */ /* 0x000ea20000100800 */
[----:B------:R-:W1:Y:S01]  /*12990*/  @P4 LDC R43, c[0x0][0xbec] ;  /* 0x0002fb00ff2b4b82 */ /* 0x000e620000000800 */
[----:B------:R-:W-:Y:S02]  /*129a0*/  ULDC.64 UR4, c[0x0][0xaa0] ;  /* 0x0002a80000047ab9 */ /* 0x000fe40000000a00 */
[----:B------:R-:W5:Y:S04]  /*129b0*/  LDL R49, [R1+0xb4] ;  /* 0x0000b40001317983 */ /* 0x000f680000100800 */
[----:B------:R-:W5:Y:S01]  /*129c0*/  LDL R48, [R1+0x54] ;  /* 0x0000540001307983 */ /* 0x000f620000100800 */
[----:B------:R-:W3:Y:S03]  /*129d0*/  @P4 LDC R45, c[0x0][0xbf0] ;  /* 0x0002fc00ff2d4b82 */ /* 0x000ee60000000800 */
[----:B------:R-:W5:Y:S04]  /*129e0*/  LDL R47, [R1+0xb0] ;  /* 0x0000b000012f7983 */ /* 0x000f680000100800 */
[----:B------:R-:W5:Y:S01]  /*129f0*/  LDL R46, [R1+0x60] ;  /* 0x00006000012e7983 */ /* 0x000f620000100800 */
[----:B------:R-:W4:Y:S01]  /*12a00*/  S2R R9, SR_TID.X ;  /* 0x0000000000097919 */ /* 0x000f220000002100 */
[----:B------:R-:W-:Y:S01]  /*12a10*/  IMAD R86, R86, UR4, RZ ;  /* 0x0000000456567c24 */ /* 0x000fe2000f8e02ff */
[----:B----4-:R-:W-:-:S04]  /*12a20*/  IADD3 R89, R9, -0x80, RZ ;  /* 0xffffff8009597810 */ /* 0x010fc80007ffe0ff */
[----:B------:R-:W-:-:S04]  /*12a30*/  SHF.R.S32.HI R88, RZ, 0x1f, R89 ;  /* 0x0000001fff587819 */ /* 0x000fc80000011459 */
[----:B------:R-:W-:-:S04]  /*12a40*/  LEA.HI R88, R88, R89, RZ, 0x2 ;  /* 0x0000005958587211 */ /* 0x000fc800078f10ff */
[----:B------:R-:W-:Y:S02]  /*12a50*/  SHF.R.S32.HI R88, RZ, 0x2, R88 ;  /* 0x00000002ff587819 */ /* 0x000fe40000011458 */
[----:B------:R-:W-:-:S04]  /*12a60*/  SHF.R.S32.HI R40, RZ, 0x1f, R89 ;  /* 0x0000001fff287819 */ /* 0x000fc80000011459 */
[----:B------:R-:W-:-:S04]  /*12a70*/  LEA.HI R40, R40, R89, RZ, 0x2 ;  /* 0x0000005928287211 */ /* 0x000fc800078f10ff */
[----:B------:R-:W-:Y:S01]  /*12a80*/  LOP3.LUT R40, R40, 0xfffffffc, RZ, 0xc0, !PT ;  /* 0xfffffffc28287812 */ /* 0x000fe200078ec0ff */
[C---:B------:R-:W-:Y:S02]  /*12a90*/  IMAD R41, R3.reuse, UR5, R86 ;  /* 0x0000000503297c24 */ /* 0x040fe4000f8e0256 */
[----:B0-----:R-:W-:Y:S01]  /*12aa0*/  IMAD.WIDE.U32 R2, R3, UR4, RZ ;  /* 0x0000000403027c25 */ /* 0x001fe2000f8e00ff */
[----:B------:R-:W-:-:S03]  /*12ab0*/  ULDC.64 UR4, c[0x0][0xae8] ;  /* 0x0002ba0000047ab9 */ /* 0x000fc60000000a00 */
[----:B------:R-:W-:Y:S02]  /*12ac0*/  IMAD.IADD R40, R89, 0x1, -R40 ;  /* 0x0000000159287824 */ /* 0x000fe400078e0a28 */
        /* <DEDUP_REMOVED lines=10> */
[----:B------:R-:W-:Y:S01]  /*12b70*/  IMAD R44, R91, 0xc0, R88 ;  /* 0x000000c05b2c7824 */ /* 0x000fe200078e0258 */
[----:B------:R-:W-:Y:S01]  /*12b80*/  BSSY B1, `(.L_x_11486) ;  /* 0x0000053000017945 */ /* 0x000fe20003800000 */
[----:B--2---:R-:W-:-:S04]  /*12b90*/  IMAD R5, R88, 0x20, R87 ;  /* 0x0000002058057824 */ /* 0x004fc800078e0257 */
[----:B------:R-:W-:-:S03]  /*12ba0*/  IMAD.WIDE R20, R5, 0x2, R20 ;  /* 0x0000000205147825 */ /* 0x000fc600078e0214 */
[C---:B------:R-:W-:Y:S02]  /*12bb0*/  IADD3 R5, P5, R20.reuse, 0x7800, RZ ;  /* 0x0000780014057810 */ /* 0x040fe40007fbe0ff */
[----:B------:R-:W-:Y:S02]  /*12bc0*/  LOP3.LUT R7, R20, 0x180, RZ, 0xc0, !PT ;  /* 0x0000018014077812 */ /* 0x000fe400078ec0ff */
[----:B------:R-:W-:Y:S02]  /*12bd0*/  LOP3.LUT R0, R5, 0x180, RZ, 0xc0, !PT ;  /* 0x0000018005007812 */ /* 0x000fe400078ec0ff */
[----:B------:R-:W-:Y:S02]  /*12be0*/  SHF.R.U64 R7, R7, 0x3, RZ ;  /* 0x0000000307077819 */ /* 0x000fe400000012ff */
[----:B------:R-:W-:Y:S02]  /*12bf0*/  SHF.R.U64 R0, R0, 0x3, RZ ;  /* 0x0000000300007819 */ /* 0x000fe400000012ff */
[----:B------:R-:W-:-:S02]  /*12c00*/  IADD3 R9, P0, R20, 0x1800, RZ ;  /* 0x0000180014097810 */ /* 0x000fc40007f1e0ff */
[C---:B------:R-:W-:Y:S02]  /*12c10*/  IADD3 R13, P1, R20.reuse, 0x3000, RZ ;  /* 0x00003000140d7810 */ /* 0x040fe40007f3e0ff */
[C---:B------:R-:W-:Y:S02]  /*12c20*/  IADD3 R25, P2, R20.reuse, 0x4800, RZ ;  /* 0x0000480014197810 */ /* 0x040fe40007f5e0ff */
[----:B------:R-:W-:Y:S02]  /*12c30*/  IADD3 R33, P3, R20, 0x6000, RZ ;  /* 0x0000600014217810 */ /* 0x000fe40007f7e0ff */
[----:B------:R-:W-:Y:S02]  /*12c40*/  LOP3.LUT R20, R7, R20, RZ, 0x3c, !PT ;  /* 0x0000001407147212 */ /* 0x000fe400078e3cff */
[----:B------:R-:W-:Y:S01]  /*12c50*/  LOP3.LUT R36, R0, R5, RZ, 0x3c, !PT ;  /* 0x0000000500247212 */ /* 0x000fe200078e3cff */
[----:B------:R-:W-:Y:S01]  /*12c60*/  IMAD R0, R40, 0x60, R88 ;  /* 0x0000006028007824 */ /* 0x000fe200078e0258 */
[----:B------:R-:W-:Y:S01]  /*12c70*/  LOP3.LUT R8, R9, 0x180, RZ, 0xc0, !PT ;  /* 0x0000018009087812 */ /* 0x000fe200078ec0ff */
[----:B------:R0:W5:Y:S01]  /*12c80*/  LD.E.128 R4, desc[UR42][R20.64] ;  /* 0x0000002a14047980 */ /* 0x000162000c101d00 */
[----:B------:R-:W-:-:S02]  /*12c90*/  LOP3.LUT R12, R13, 0x180, RZ, 0xc0, !PT ;  /* 0x000001800d0c7812 */ /* 0x000fc400078ec0ff */
[----:B------:R-:W-:Y:S02]  /*12ca0*/  LOP3.LUT R24, R25, 0x180, RZ, 0xc0, !PT ;  /* 0x0000018019187812 */ /* 0x000fe400078ec0ff */
[----:B------:R-:W-:Y:S02]  /*12cb0*/  LOP3.LUT R32, R33, 0x180, RZ, 0xc0, !PT ;  /* 0x0000018021207812 */ /* 0x000fe400078ec0ff */
[----:B------:R-:W-:Y:S01]  /*12cc0*/  SHF.R.U64 R8, R8, 0x3, RZ ;  /* 0x0000000308087819 */ /* 0x000fe200000012ff */
[----:B0-----:R-:W-:Y:S01]  /*12cd0*/  IMAD R20, R91, 0xc0, R0 ;  /* 0x000000c05b147824 */ /* 0x001fe200078e0200 */
[----:B------:R-:W-:Y:S02]  /*12ce0*/  SHF.R.U64 R12, R12, 0x3, RZ ;  /* 0x000000030c0c7819 */ /* 0x000fe400000012ff */
[----:B------:R-:W-:Y:S02]  /*12cf0*/  SHF.R.U64 R24, R24, 0x3, RZ ;  /* 0x0000000318187819 */ /* 0x000fe400000012ff */
[----:B------:R-:W-:Y:S01]  /*12d00*/  SHF.R.U64 R32, R32, 0x3, RZ ;  /* 0x0000000320207819 */ /* 0x000fe200000012ff */
[----:B-1----:R-:W-:Y:S01]  /*12d10*/  @P4 IMAD.HI.U32 R0, R20, R43, RZ ;  /* 0x0000002b14004227 */ /* 0x002fe200078e00ff */
[----:B------:R-:W-:-:S02]  /*12d20*/  LOP3.LUT R8, R8, R9, RZ, 0x3c, !PT ;  /* 0x0000000908087212 */ /* 0x000fc400078e3cff */
[----:B------:R-:W-:Y:S01]  /*12d30*/  LOP3.LUT R12, R12, R13, RZ, 0x3c, !PT ;  /* 0x0000000d0c0c7212 */ /* 0x000fe200078e3cff */
[--C-:B------:R-:W-:Y:S01]  /*12d40*/  IMAD.X R9, RZ, RZ, R21.reuse, P0 ;  /* 0x000000ffff097224 */ /* 0x100fe200000e0615 */
[----:B------:R-:W-:Y:S01]  /*12d50*/  LOP3.LUT R24, R24, R25, RZ, 0x3c, !PT ;  /* 0x0000001918187212 */ /* 0x000fe200078e3cff */
[--C-:B------:R-:W-:Y:S01]  /*12d60*/  IMAD.X R13, RZ, RZ, R21.reuse, P1 ;  /* 0x000000ffff0d7224 */ /* 0x100fe200008e0615 */
[----:B------:R-:W-:Y:S01]  /*12d70*/  LOP3.LUT R32, R32, R33, RZ, 0x3c, !PT ;  /* 0x0000002120207212 */ /* 0x000fe200078e3cff */
[--C-:B------:R-:W-:Y:S02]  /*12d80*/  IMAD.X R25, RZ, RZ, R21.reuse, P2 ;  /* 0x000000ffff197224 */ /* 0x100fe400010e0615 */
[--C-:B------:R-:W-:Y:S01]  /*12d90*/  IMAD.X R33, RZ, RZ, R21.reuse, P3 ;  /* 0x000000ffff217224 */ /* 0x100fe200018e0615 */
[----:B------:R-:W5:Y:S01]  /*12da0*/  LD.E.128 R8, desc[UR42][R8.64] ;  /* 0x0000002a08087980 */ /* 0x000f62000c101d00 */
[----:B------:R-:W-:Y:S02]  /*12db0*/  IMAD.X R37, RZ, RZ, R21, P5 ;  /* 0x000000ffff257224 */ /* 0x000fe400028e0615 */
[----:B------:R-:W-:Y:S01]  /*12dc0*/  IMAD.MOV.U32 R21, RZ, RZ, R20 ;  /* 0x000000ffff157224 */ /* 0x000fe200078e0014 */
[----:B---3--:R-:W-:Y:S01]  /*12dd0*/  @P4 SHF.R.U32.HI R21, RZ, R45, R0 ;  /* 0x0000002dff154219 */ /* 0x008fe20000011600 */
[----:B------:R-:W5:Y:S03]  /*12de0*/  LD.E.128 R12, desc[UR42][R12.64] ;  /* 0x0000002a0c0c7980 */ /* 0x000f66000c101d00 */
[--C-:B------:R-:W-:Y:S01]  /*12df0*/  SHF.R.S32.HI R0, RZ, 0x1f, R21.reuse ;  /* 0x0000001fff007819 */ /* 0x100fe20000011415 */
[----:B------:R-:W-:Y:S01]  /*12e00*/  IMAD.MOV R43, RZ, RZ, -R21 ;  /* 0x000000ffff2b7224 */ /* 0x000fe200078e0a15 */
[----:B------:R-:W5:Y:S03]  /*12e10*/  LD.E.128 R24, desc[UR42][R24.64] ;  /* 0x0000002a18187980 */ /* 0x000f66000c101d00 */
[----:B------:R-:W-:Y:S01]  /*12e20*/  IMAD R0, R0, UR4, RZ ;  /* 0x0000000400007c24 */ /* 0x000fe2000f8e02ff */
[----:B------:R-:W5:Y:S01]  /*12e30*/  LD.E.128 R32, desc[UR42][R32.64] ;  /* 0x0000002a20207980 */ /* 0x000f62000c101d00 */
[----:B------:R-:W-:-:S02]  /*12e40*/  IMAD R41, R84, R43, R20 ;  /* 0x0000002b54297224 */ /* 0x000fc400078e0214 */
[C---:B------:R-:W-:Y:S01]  /*12e50*/  IMAD R43, R21.reuse, UR5, R0 ;  /* 0x00000005152b7c24 */ /* 0x040fe2000f8e0200 */
[----:B------:R-:W5:Y:S01]  /*12e60*/  LD.E.128 R36, desc[UR42][R36.64] ;  /* 0x0000002a24247980 */ /* 0x000f62000c101d00 */
[----:B------:R-:W-:Y:S01]  /*12e70*/  IMAD.WIDE.U32 R2, R21, UR4, R2 ;  /* 0x0000000415027c25 */ /* 0x000fe2000f8e0002 */
[----:B------:R-:W-:Y:S01]  /*12e80*/  SHF.R.S32.HI R0, RZ, 0x1f, R41 ;  /* 0x0000001fff007819 */ /* 0x000fe20000011429 */
[----:B------:R-:W-:Y:S01]  /*12e90*/  ULDC.64 UR4, c[0x0][0xad8] ;  /* 0x0002b60000047ab9 */ /* 0x000fe20000000a00 */
        /* <DEDUP_REMOVED lines=8> */
[----:B------:R-:W-:Y:S01]  /*12f20*/  IMAD.WIDE.U32 R2, R41, UR4, R2 ;  /* 0x0000000429027c25 */ /* 0x000fe2000f8e0002 */
[----:B------:R-:W-:-:S03]  /*12f30*/  ISETP.GE.AND P0, PT, R44, R85, PT ;  /* 0x000000552c00720c */ /* 0x000fc60003f06270 */
[----:B------:R-:W-:Y:S01]  /*12f40*/  IMAD R21, R41, UR5, R0 ;  /* 0x0000000529157c24 */ /* 0x000fe2000f8e0200 */
[----:B------:R-:W-:Y:S01]  /*12f50*/  ULDC.64 UR4, c[0x0][0xa80] ;  /* 0x0002a00000047ab9 */ /* 0x000fe20000000a00 */
[----:B------:R-:W-:Y:S01]  /*12f60*/  VIADD R0, R18, 0x19c20 ;  /* 0x00019c2012007836 */ /* 0x000fe20000000000 */
[----:B------:R-:W-:Y:S01]  /*12f70*/  LEA R22, P1, R2, UR4, 0x1 ;  /* 0x0000000402167c11 */ /* 0x000fe2000f8208ff */
[----:B------:R-:W-:-:S03]  /*12f80*/  IMAD.IADD R3, R3, 0x1, R21 ;  /* 0x0000000103037824 */ /* 0x000fc600078e0215 */
[----:B------:R-:W-:Y:S02]  /*12f90*/  PRMT R0, RZ, 0x654, R0 ;  /* 0x00000654ff007816 */ /* 0x000fe40000000000 */
[----:B------:R-:W-:Y:S01]  /*12fa0*/  LEA.HI.X R28, R2, UR5, R3, 0x1, P1 ;  /* 0x00000005021c7c11 */ /* 0x000fe200088f0c03 */
[----:B0-----:R0:W1:Y:S04]  /*12fb0*/  SHFL.IDX PT, R20, R22, RZ, 0x1c1f ;  /* 0x001c1fff16147589 */ /* 0x00106800000e0000 */
[----:B------:R0:W2:Y:S01]  /*12fc0*/  SHFL.IDX PT, R21, R28, RZ, 0x1c1f ;  /* 0x001c1fff1c157589 */ /* 0x0000a200000e0000 */
[----:B------:R0:W-:Y:S01]  /*12fd0*/  SYNCS.ARRIVE.TRANS64.RED.A1T0 RZ, [R0+URZ], RZ ;  /* 0x000000ff00ff79a7 */ /* 0x0001e2000810043f */
[----:B------:R-:W-:Y:S05]  /*12fe0*/  @P0 BRA `(.L_x_11487) ;  /* 0x0000000000300947 */ /* 0x000fea0003800000 */
[----:B------:R-:W-:Y:S02]  /*12ff0*/  ULDC UR4, c[0x0][0xac8] ;  /* 0x0002b20000047ab9 */ /* 0x000fe40000000800 */
[----:B-----5:R-:W-:Y:S02]  /*13000*/  ISETP.GE.AND P1, PT, R48, UR4, PT ;  /* 0x0000000430007c0c */ /* 0x020fe4000bf26270 */
[----:B------:R-:W-:Y:S02]  /*13010*/  ISETP.GE.AND P2, PT, R46, UR4, PT ;  /* 0x000000042e007c0c */ /* 0x000fe4000bf46270 */
[----:B------:R-:W-:-:S09]  /*13020*/  ISETP.GE.AND P0, PT, R87, UR4, PT ;  /* 0x0000000457007c0c */ /* 0x000fd2000bf06270 */
[-C--:B-1----:R-:W-:Y:S02]  /*13030*/  @!P1 LEA R40, P3, R48, R20.reuse, 0x1 ;  /* 0x0000001430289211 */ /* 0x082fe400078608ff */
[----:B------:R-:W-:Y:S02]  /*13040*/  @!P2 LEA R42, P4, R46, R20, 0x1 ;  /* 0x000000142e2aa211 */ /* 0x000fe400078808ff */
[----:B--2---:R-:W-:Y:S01]  /*13050*/  @!P0 IMAD.WIDE R2, R87, 0x2, R20 ;  /* 0x0000000257028825 */ /* 0x004fe200078e0214 */
[-C--:B------:R-:W-:Y:S02]  /*13060*/  @!P1 LEA.HI.X R41, R48, R21.reuse, R49, 0x1, P3 ;  /* 0x0000001530299211 */ /* 0x080fe400018f0c31 */
[----:B------:R-:W-:Y:S02]  /*13070*/  @!P2 LEA.HI.X R43, R46, R21, R47, 0x1, P4 ;  /* 0x000000152e2ba211 */ /* 0x000fe400020f0c2f */
[----:B------:R3:W-:Y:S04]  /*13080*/  @!P0 ST.E.128 desc[UR42][R2.64], R4 ;  /* 0x0000000402008985 */ /* 0x0007e8000c101d2a */
[----:B------:R3:W-:Y:S04]  /*13090*/  @!P1 ST.E.128 desc[UR42][R40.64], R12 ;  /* 0x0000000c28009985 */ /* 0x0007e8000c101d2a */
[----:B------:R3:W-:Y:S02]  /*130a0*/  @!P2 ST.E.128 desc[UR42][R42.64], R32 ;  /* 0x000000202a00a985 */ /* 0x0007e4000c101d2a */
.L_x_11487:
[----:B------:R-:W-:Y:S05]  /*130b0*/  BSYNC B1 ;  /* 0x0000000000017941 */ /* 0x000fea0003800000 */
.L_x_11486:
[----:B0-----:R-:W-:Y:S01]  /*130c0*/  VIADD R0, R44, 0x60 ;  /* 0x000000602c007836 */ /* 0x001fe20000000000 */
[----:B---3-5:R0:W3:Y:S04]  /*130d0*/  SHFL.IDX PT, R5, R28, 0x1, 0x1c1f ;  /* 0x003c1f001c057f89 */ /* 0x0280e800000e0000 */
[----:B------:R-:W-:Y:S01]  /*130e0*/  ISETP.GE.AND P0, PT, R0, R85, PT ;  /* 0x000000550000720c */ /* 0x000fe20003f06270 */
[----:B------:R0:W4:-:S12]  /*130f0*/  SHFL.IDX PT, R4, R22, 0x1, 0x1c1f ;  /* 0x003c1f0016047f89 */ /* 0x00011800000e0000 */
[----:B0-----:R-:W-:Y:S05]  /*13100*/  @P0 BRA `(.L_x_11488) ;  /* 0x0000001400b00947 */ /* 0x001fea0003800000 */
[----:B------:R-:W-:Y:S02]  /*13110*/  ULDC UR4, c[0x0][0xac8] ;  /* 0x0002b20000047ab9 */ /* 0x000fe40000000800 */
[----:B------:R-:W-:Y:S02]  /*13120*/  ISETP.GE.AND P2, PT, R48, UR4, PT ;  /* 0x0000000430007c0c */ /* 0x000fe4000bf46270 */
[----:B------:R-:W-:-:S11]  /*13130*/  ISETP.GE.AND P1, PT, R87, UR4, PT ;  /* 0x0000000457007c0c */ /* 0x000fd6000bf26270 */
[C---:B----4-:R-:W-:Y:S02]  /*13140*/  @!P2 LEA R6, P0, R48.reuse, R4, 0x1 ;  /* 0x000000043006a211 */ /* 0x050fe400078008ff */
[----:B---3--:R-:W-:Y:S02]  /*13150*/  @!P1 IMAD.WIDE R2, R87, 0x2, R4 ;  /* 0x0000000257029825 */ /* 0x008fe400078e0204 */
        /* <DEDUP_REMOVED lines=9> */
.L_x_11485:
[----:B0-----:R-:W0:Y:S01]  /*131f0*/  @P4 LDC R0, c[0x0][0xbec] ;  /* 0x0002fb00ff004b82 */ /* 0x001e220000000800 */
[----:B------:R-:W-:Y:S01]  /*13200*/  ULDC.64 UR4, c[0x0][0xb08] ;  /* 0x0002c20000047ab9 */ /* 0x000fe20000000a00 */
[----:B------:R-:W2:Y:S01]  /*13210*/  LDL R95, [R1+0x44] ;  /* 0x00004400015f7983 */ /* 0x000ea20000100800 */
[----:B------:R-:W-:Y:S01]  /*13220*/  IMAD R86, R86, UR4, RZ ;  /* 0x0000000456567c24 */ /* 0x000fe2000f8e02ff */
[----:B------:R-:W-:Y:S01]  /*13230*/  ULDC.64 UR6, c[0x0][0xb30] ;  /* 0x0002cc0000067ab9 */ /* 0x000fe20000000a00 */
[C---:B------:R-:W-:Y:S01]  /*13240*/  IMAD.WIDE.U32 R4, R3.reuse, UR4, RZ ;  /* 0x0000000403047c25 */ /* 0x040fe2000f8e00ff */
[----:B------:R-:W3:Y:S02]  /*13250*/  LDL R94, [R1+0x5c] ;  /* 0x00005c00015e7983 */ /* 0x000ee40000100800 */
[----:B------:R-:W1:Y:S01]  /*13260*/  @P4 LDC R9, c[0x0][0xbf0] ;  /* 0x0002fc00ff094b82 */ /* 0x000e620000000800 */
[----:B------:R-:W-:Y:S01]  /*13270*/  IMAD R3, R3, UR5, R86 ;  /* 0x0000000503037c24 */ /* 0x000fe2000f8e0256 */
[----:B------:R-:W-:Y:S01]  /*13280*/  ULDC.64 UR4, c[0x0][0xb38] ;  /* 0x0002ce0000047ab9 */ /* 0x000fe20000000a00 */
[----:B------:R4:W5:Y:S02]  /*13290*/  LDL R93, [R1+0x98] ;  /* 0x00009800015d7983 */ /* 0x0009640000100800 */
[----:B------:R-:W-:Y:S01]  /*132a0*/  IMAD.IADD R5, R5, 0x1, R3 ;  /* 0x0000000105057824 */ /* 0x000fe200078e0203 */
[----:B------:R-:W-:Y:S01]  /*132b0*/  SHF.R.S32.HI R3, RZ, 0x1f, R28 ;  /* 0x0000001fff037819 */ /* 0x000fe2000001141c */
[----:B------:R4:W5:Y:S01]  /*132c0*/  LDL R92, [R1+0x7c] ;  /* 0x00007c00015c7983 */ /* 0x0009620000100800 */
[----:B------:R-:W-:-:S03]  /*132d0*/  IMAD.WIDE.U32 R4, R22, UR4, R4 ;  /* 0x0000000416047c25 */ /* 0x000fc6000f8e0004 */
[----:B------:R4:W5:Y:S01]  /*132e0*/  LDL R91, [R1+0x94] ;  /* 0x00009400015b7983 */ /* 0x0009620000100800 */
[----:B------:R-:W-:Y:S01]  /*132f0*/  IMAD R5, R22, UR5, R5 ;  /* 0x0000000516057c24 */ /* 0x000fe2000f8e0205 */
[----:B------:R-:W-:Y:S02]  /*13300*/  ULDC.64 UR4, c[0x0][0xb40] ;  /* 0x0002d00000047ab9 */ /* 0x000fe40000000a00 */
[----:B------:R4:W5:Y:S01]  /*13310*/  LDL R89, [R1+0x90] ;  /* 0x0000900001597983 */ /* 0x0009620000100800 */
[----:B------:R-:W-:Y:S02]  /*13320*/  IMAD R3, R3, UR4, RZ ;  /* 0x0000000403037c24 */ /* 0x000fe4000f8e02ff */
[----:B0-----:R-:W-:Y:S01]  /*13330*/  @P4 IMAD.HI.U32 R0, R25, R0, RZ ;  /* 0x0000000019004227 */ /* 0x001fe200078e00ff */
[----:B------:R4:W5:Y:S03]  /*13340*/  LDL R88, [R1+0x74] ;  /* 0x0000740001587983 */ /* 0x0009660000100800 */
[C---:B------:R-:W-:Y:S01]  /*13350*/  IMAD R7, R28.reuse, UR5, R3 ;  /* 0x000000051c077c24 */ /* 0x040fe2000f8e0203 */
[----:B------:R4:W5:Y:S01]  /*13360*/  LDL R87, [R1+0x8c] ;  /* 0x00008c0001577983 */ /* 0x0009620000100800 */
[----:B------:R-:W-:Y:S01]  /*13370*/  IMAD.WIDE.U32 R4, R28, UR4, R4 ;  /* 0x000000041c047c25 */ /* 0x000fe2000f8e0004 */
[----:B------:R-:W-:-:S02]  /*13380*/  ULDC.64 UR4, c[0x0][0xb48] ;  /* 0x0002d20000047ab9 */ /* 0x000fc40000000a00 */
[----:B------:R4:W5:Y:S01]  /*13390*/  LDL R86, [R1+0x70] ;  /* 0x0000700001567983 */ /* 0x0009620000100800 */
[----:B------:R-:W-:Y:S01]  /*133a0*/  IMAD.MOV.U32 R3, RZ, RZ, R25 ;  /* 0x000000ffff037224 */ /* 0x000fe200078e0019 */
[----:B-1----:R-:W-:Y:S01]  /*133b0*/  @P4 SHF.R.U32.HI R3, RZ, R9, R0 ;  /* 0x00000009ff034219 */ /* 0x002fe20000011600 */
[----:B------:R-:W-:Y:S01]  /*133c0*/  IMAD.IADD R5, R5, 0x1, R7 ;  /* 0x0000000105057824 */ /* 0x000fe200078e0207 */
[----:B------:R4:W5:Y:S02]  /*133d0*/  LDL R35, [R1+0x6c] ;  /* 0x00006c0001237983 */ /* 0x0009640000100800 */
[--C-:B------:R-:W-:Y:S01]  /*133e0*/  SHF.R.S32.HI R0, RZ, 0x1f, R3.reuse ;  /* 0x0000001fff007819 */ /* 0x100fe20000011403 */
[----:B------:R-:W-:Y:S01]  /*133f0*/  IMAD.MOV R7, RZ, RZ, -R3 ;  /* 0x000000ffff077224 */ /* 0x000fe200078e0a03 */
[----:B------:R4:W5:Y:S01]  /*13400*/  LDL R34, [R1+0x84] ;  /* 0x0000840001227983 */ /* 0x0009620000100800 */
[----:B------:R-:W-:-:S03]  /*13410*/  IMAD.WIDE.U32 R4, R90, UR4, R4 ;  /* 0x000000045a047c25 */ /* 0x000fc6000f8e0004 */
[----:B------:R4:W5:Y:S01]  /*13420*/  LDL R32, [R1+0x68] ;  /* 0x0000680001207983 */ /* 0x0009620000100800 */
[----:B------:R-:W-:Y:S02]  /*13430*/  IMAD R7, R84, R7, R25 ;  /* 0x0000000754077224 */ /* 0x000fe400078e0219 */
[----:B------:R-:W-:Y:S01]  /*13440*/  IMAD R5, R90, UR5, R5 ;  /* 0x000000055a057c24 */ /* 0x000fe2000f8e0205 */
[----:B------:R4:W5:Y:S01]  /*13450*/  LDL R84, [R1+0x88] ;  /* 0x0000880001547983 */ /* 0x0009620000100800 */
[----:B------:R-:W-:Y:S01]  /*13460*/  IMAD R0, R0, UR6, RZ ;  /* 0x0000000600007c24 */ /* 0x000fe2000f8e02ff */
[----:B------:R-:W-:Y:S02]  /*13470*/  ULDC.64 UR4, c[0x0][0xb28] ;  /* 0x0002ca0000047ab9 */ /* 0x000fe40000000a00 */
[----:B------:R4:W5:Y:S04]  /*13480*/  LDL R90, [R1+0x78] ;  /* 0x00007800015a7983 */ /* 0x0009680000100800 */
[----:B------:R4:W5:Y:S04]  /*13490*/  LDL R28, [R1+0x80] ;  /* 0x00008000011c7983 */ /* 0x0009680000100800 */
[----:B------:R4:W5:Y:S01]  /*134a0*/  LDL R26, [R1+0x64] ;  /* 0x00006400011a7983 */ /* 0x0009620000100800 */
[C---:B------:R-:W-:Y:S01]  /*134b0*/  IMAD R9, R3.reuse, UR7, R0 ;  /* 0x0000000703097c24 */ /* 0x040fe2000f8e0200 */
[----:B------:R-:W-:Y:S01]  /*134c0*/  SHF.R.S32.HI R0, RZ, 0x1f, R7 ;  /* 0x0000001fff007819 */ /* 0x000fe20000011407 */
[----:B------:R-:W-:-:S04]  /*134d0*/  IMAD.WIDE.U32 R4, R3, UR6, R4 ;  /* 0x0000000603047c25 */ /* 0x000fc8000f8e0004 */
[----:B------:R-:W-:Y:S02]  /*134e0*/  IMAD R0, R0, UR4, RZ ;  /* 0x0000000400007c24 */ /* 0x000fe4000f8e02ff */
[----:B------:R-:W-:Y:S02]  /*134f0*/  IMAD.IADD R5, R5, 0x1, R9 ;  /* 0x0000000105057824 */ /* 0x000fe400078e0209 */
[C---:B------:R-:W-:Y:S02]  /*13500*/  IMAD R3, R7.reuse, UR5, R0 ;  /* 0x0000000507037c24 */ /* 0x040fe4000f8e0200 */
[----:B------:R-:W-:Y:S01]  /*13510*/  IMAD.WIDE.U32 R4, R7, UR4, R4 ;  /* 0x0000000407047c25 */ /* 0x000fe2000f8e0004 */
[----:B------:R-:W-:Y:S01]  /*13520*/  ISETP.GE.AND P0, PT, R8, R85, PT ;  /* 0x000000550800720c */ /* 0x000fe20003f06270 */
[----:B------:R-:W-:Y:S02]  /*13530*/  ULDC.64 UR4, c[0x0][0xb00] ;  /* 0x0002c00000047ab9 */ /* 0x000fe40000000a00 */
[----:B------:R-:W-:Y:S01]  /*13540*/  VIADD R2, R18, 0x19c20 ;  /* 0x00019c2012027836 */ /* 0x000fe20000000000 */
[----:B------:R-:W-:-:S02]  /*13550*/  IADD3 R3, R5, R3, RZ ;  /* 0x0000000305037210 */ /* 0x000fc40007ffe0ff */
[C---:B------:R-:W-:Y:S02]  /*13560*/  LEA R0, P1, R4.reuse, UR4, 0x2 ;  /* 0x0000000404007c11 */ /* 0x040fe4000f8210ff */
[----:B------:R-:W-:Y:S02]  /*13570*/  PRMT R2, RZ, 0x654, R2 ;  /* 0x00000654ff027816 */ /* 0x000fe40000000002 */
[----:B------:R-:W-:Y:S01]  /*13580*/  LEA.HI.X R11, R4, UR5, R3, 0x2, P1 ;  /* 0x00000005040b7c11 */ /* 0x000fe200088f1403 */
[----:B------:R-:W-:Y:S01]  /*13590*/  BSSY B1, `(.L_x_11489) ;  /* 0x000003c000017945 */ /* 0x000fe20003800000 */
[----:B------:R0:W-:Y:S03]  /*135a0*/  SYNCS.ARRIVE.TRANS64.RED.A1T0 RZ, [R2+URZ], RZ ;  /* 0x000000ff02ff79a7 */ /* 0x0001e6000810043f */
[----:B------:R4:W1:Y:S04]  /*135b0*/  SHFL.IDX PT, R3, R11, RZ, 0x1c1f ;  /* 0x001c1fff0b037589 */ /* 0x00086800000e0000 */
[----:B0-----:R4:W0:Y:S01]  /*135c0*/  SHFL.IDX PT, R2, R0, RZ, 0x1c1f ;  /* 0x001c1fff00027589 */ /* 0x00182200000e0000 */
[----:B--2---:R-:W-:-:S02]  /*135d0*/  VIADD R21, R95, 0x8 ;  /* 0x000000085f157836 */ /* 0x004fc40000000000 */
[C---:B------:R-:W-:Y:S02]  /*135e0*/  VIADD R25, R95.reuse, 0x10 ;  /* 0x000000105f197836 */ /* 0x040fe40000000000 */
[----:B------:R-:W-:Y:S01]  /*135f0*/  VIADD R27, R95, 0x18 ;  /* 0x000000185f1b7836 */ /* 0x000fe20000000000 */
[----:B---3--:R-:W-:Y:S02]  /*13600*/  SHF.R.S32.HI R33, RZ, 0x1f, R94 ;  /* 0x0000001fff217819 */ /* 0x008fe4000001145e */
[----:B------:R-:W-:Y:S02]  /*13610*/  SHF.R.S32.HI R20, RZ, 0x1f, R21 ;  /* 0x0000001fff147819 */ /* 0x000fe40000011415 */
[----:B------:R-:W-:Y:S02]  /*13620*/  SHF.R.S32.HI R22, RZ, 0x1f, R25 ;  /* 0x0000001fff167819 */ /* 0x000fe40000011419 */
[----:B------:R-:W-:Y:S01]  /*13630*/  SHF.R.S32.HI R24, RZ, 0x1f, R27 ;  /* 0x0000001fff187819 */ /* 0x000fe2000001141b */
[----:B01--4-:R-:W-:Y:S06]  /*13640*/  @P0 BRA `(.L_x_11490) ;  /* 0x0000000000c00947 */ /* 0x013fec0003800000 */
[----:B------:R-:W-:Y:S02]  /*13650*/  ULDC UR4, c[0x0][0xac8] ;  /* 0x0002b20000047ab9 */ /* 0x000fe40000000800 */
[----:B------:R-:W-:Y:S02]  /*13660*/  ISETP.GE.AND P1, PT, R21, UR4, PT ;  /* 0x0000000415007c0c */ /* 0x000fe4000bf26270 */
[----:B------:R-:W-:Y:S02]  /*13670*/  ISETP.GE.AND P2, PT, R95, UR4, PT ;  /* 0x000000045f007c0c */ /* 0x000fe4000bf46270 */
[----:B------:R-:W-:Y:S02]  /*13680*/  ISETP.GE.AND P0, PT, R25, UR4, PT ;  /* 0x0000000419007c0c */ /* 0x000fe4000bf06270 */
[----:B------:R-:W-:Y:S02]  /*13690*/  ISETP.GE.AND P3, PT, R27, UR4, PT ;  /* 0x000000041b007c0c */ /* 0x000fe4000bf66270 */
[----:B------:R-:W-:-:S05]  /*136a0*/  ISETP.GE.AND P4, PT, R94, UR4, PT ;  /* 0x000000045e007c0c */ /* 0x000fca000bf86270 */
[-C--:B------:R-:W-:Y:S02]  /*136b0*/  @!P1 LEA R4, P6, R21, R2.reuse, 0x2 ;  /* 0x0000000215049211 */ /* 0x080fe400078c10ff */
[----:B------:R-:W-:Y:S02]  /*136c0*/  @!P2 IMAD.WIDE R6, R95, 0x4, R2 ;  /* 0x000000045f06a825 */ /* 0x000fe400078e0202 */
[-C--:B------:R-:W-:Y:S02]  /*136d0*/  @!P1 LEA.HI.X R5, R21, R3.reuse, R20, 0x2, P6 ;  /* 0x0000000315059211 */ /* 0x080fe400030f1414 */
[C---:B------:R-:W-:Y:S01]  /*136e0*/  @!P0 LEA R8, P5, R25.reuse, R2, 0x2 ;  /* 0x0000000219088211 */ /* 0x040fe200078a10ff */
[----:B------:R0:W-:Y:S01]  /*136f0*/  @!P2 ST.E.64 desc[UR42][R6.64], R40 ;  /* 0x000000280600a985 */ /* 0x0001e2000c101b2a */
[----:B-----5:R-:W-:Y:S02]  /*13700*/  ISETP.GE.AND P2, PT, R92, UR4, PT ;  /* 0x000000045c007c0c */ /* 0x020fe4000bf46270 */
[----:B------:R-:W-:Y:S01]  /*13710*/  @!P0 LEA.HI.X R9, R25, R3, R22, 0x2, P5 ;  /* 0x0000000319098211 */ /* 0x000fe200028f1416 */
[----:B------:R1:W-:Y:S01]  /*13720*/  @!P1 ST.E.64 desc[UR42][R4.64], R42 ;  /* 0x0000002a04009985 */ /* 0x0003e2000c101b2a */
[----:B------:R-:W-:-:S03]  /*13730*/  ISETP.GE.AND P1, PT, R90, UR4, PT ;  /* 0x000000045a007c0c */ /* 0x000fc6000bf26270 */
[----:B------:R2:W-:Y:S01]  /*13740*/  @!P0 ST.E.64 desc[UR42][R8.64], R48 ;  /* 0x0000003008008985 */ /* 0x0005e2000c101b2a */
[----:B------:R-:W-:Y:S02]  /*13750*/  ISETP.GE.AND P0, PT, R88, UR4, PT ;  /* 0x0000000458007c0c */ /* 0x000fe4000bf06270 */
[CC--:B0-----:R-:W-:Y:S02]  /*13760*/  @!P4 LEA R6, P5, R94.reuse, R2.reuse, 0x2 ;  /* 0x000000025e06c211 */ /* 0x0c1fe400078a10ff */
[CC--:B-1----:R-:W-:Y:S02]  /*13770*/  @!P3 LEA R4, P6, R27.reuse, R2.reuse, 0x2 ;  /* 0x000000021b04b211 */ /* 0x0c2fe400078c10ff */
[-C--:B------:R-:W-:Y:S02]  /*13780*/  @!P4 LEA.HI.X R7, R94, R3.reuse, R33, 0x2, P5 ;  /* 0x000000035e07c211 */ /* 0x080fe400028f1421 */
[----:B------:R-:W-:Y:S02]  /*13790*/  @!P3 LEA.HI.X R5, R27, R3, R24, 0x2, P6 ;  /* 0x000000031b05b211 */ /* 0x000fe400030f1418 */
[----:B--2---:R-:W-:-:S02]  /*137a0*/  @!P2 LEA R8, P6, R92, R2, 0x2 ;  /* 0x000000025c08a211 */ /* 0x004fc400078c10ff */
[----:B------:R-:W-:Y:S01]  /*137b0*/  ISETP.GE.AND P5, PT, R35, UR4, PT ;  /* 0x0000000423007c0c */ /* 0x000fe2000bfa6270 */
[----:B------:R0:W-:Y:S01]  /*137c0*/  @!P3 ST.E.64 desc[UR42][R4.64], R50 ;  /* 0x000000320400b985 */ /* 0x0001e2000c101b2a */
[----:B------:R-:W-:Y:S02]  /*137d0*/  @!P2 LEA.HI.X R9, R92, R3, R93, 0x2, P6 ;  /* 0x000000035c09a211 */ /* 0x000fe400030f145d */
[----:B------:R-:W-:Y:S01]  /*137e0*/  ISETP.GE.AND P3, PT, R86, UR4, PT ;  /* 0x0000000456007c0c */ /* 0x000fe2000bf66270 */
[----:B------:R1:W-:Y:S01]  /*137f0*/  @!P4 ST.E.64 desc[UR42][R6.64], R56 ;  /* 0x000000380600c985 */ /* 0x0003e2000c101b2a */
[----:B------:R-:W-:-:S03]  /*13800*/  @!P0 LEA R12, P6, R88, R2, 0x2 ;  /* 0x00000002580c8211 */ /* 0x000fc600078c10ff */
[----:B------:R2:W-:Y:S01]  /*13810*/  @!P2 ST.E.64 desc[UR42][R8.64], R58 ;  /* 0x0000003a0800a985 */ /* 0x0005e2000c101b2a */
[----:B------:R-:W-:Y:S02]  /*13820*/  ISETP.GE.AND P2, PT, R26, UR4, PT ;  /* 0x000000041a007c0c */ /* 0x000fe4000bf46270 */
[----:B------:R-:W-:Y:S02]  /*13830*/  @!P0 LEA.HI.X R13, R88, R3, R89, 0x2, P6 ;  /* 0x00000003580d8211 */ /* 0x000fe400030f1459 */
[----:B0-----:R-:W-:-:S04]  /*13840*/  @!P1 LEA R4, P4, R90, R2, 0x2 ;  /* 0x000000025a049211 */ /* 0x001fc800078810ff */
[----:B------:R-:W-:Y:S02]  /*13850*/  @!P1 LEA.HI.X R5, R90, R3, R91, 0x2, P4 ;  /* 0x000000035a059211 */ /* 0x000fe400020f145b */
[----:B------:R-:W-:-:S03]  /*13860*/  ISETP.GE.AND P4, PT, R32, UR4, PT ;  /* 0x0000000420007c0c */ /* 0x000fc6000bf86270 */
[----:B------:R0:W-:Y:S01]  /*13870*/  @!P1 ST.E.64 desc[UR42][R4.64], R64 ;  /* 0x0000004004009985 */ /* 0x0001e2000c101b2a */
[----:B-1----:R-:W-:-:S03]  /*13880*/  @!P3 LEA R6, P1, R86, R2, 0x2 ;  /* 0x000000025606b211 */ /* 0x002fc600078210ff */
[----:B------:R0:W-:Y:S01]  /*13890*/  @!P0 ST.E.64 desc[UR42][R12.64], R66 ;  /* 0x000000420c008985 */ /* 0x0001e2000c101b2a */
[CC--:B------:R-:W-:Y:S02]  /*138a0*/  @!P5 LEA R14, P0, R35.reuse, R2.reuse, 0x2 ;  /* 0x00000002230ed211 */ /* 0x0c0fe400078010ff */
[-C--:B------:R-:W-:Y:S02]  /*138b0*/  @!P3 LEA.HI.X R7, R86, R3.reuse, R87, 0x2, P1 ;  /* 0x000000035607b211 */ /* 0x080fe400008f1457 */
[-C--:B------:R-:W-:Y:S02]  /*138c0*/  @!P5 LEA.HI.X R15, R35, R3.reuse, R84, 0x2, P0 ;  /* 0x00000003230fd211 */ /* 0x080fe400000f1454 */
[-C--:B--2---:R-:W-:Y:S01]  /*138d0*/  @!P4 LEA R8, P1, R32, R2.reuse, 0x2 ;  /* 0x000000022008c211 */ /* 0x084fe200078210ff */
[----:B------:R0:W-:Y:S01]  /*138e0*/  @!P3 ST.E.64 desc[UR42][R6.64], R72 ;  /* 0x000000480600b985 */ /* 0x0001e2000c101b2a */
[----:B------:R-:W-:Y:S02]  /*138f0*/  @!P2 LEA R2, P6, R26, R2, 0x2 ;  /* 0x000000021a02a211 */ /* 0x000fe400078c10ff */
[-C--:B------:R-:W-:Y:S01]  /*13900*/  @!P4 LEA.HI.X R9, R32, R3.reuse, R34, 0x2, P1 ;  /* 0x000000032009c211 */ /* 0x080fe200008f1422 */
[----:B------:R0:W-:Y:S01]  /*13910*/  @!P5 ST.E.64 desc[UR42][R14.64], R74 ;  /* 0x0000004a0e00d985 */ /* 0x0001e2000c101b2a */
[----:B------:R-:W-:-:S03]  /*13920*/  @!P2 LEA.HI.X R3, R26, R3, R28, 0x2, P6 ;  /* 0x000000031a03a211 */ /* 0x000fc600030f141c */
[----:B------:R0:W-:Y:S04]  /*13930*/  @!P4 ST.E.64 desc[UR42][R8.64], R80 ;  /* 0x000000500800c985 */ /* 0x0001e8000c101b2a */
[----:B------:R0:W-:Y:S02]  /*13940*/  @!P2 ST.E.64 desc[UR42][R2.64], R82 ;  /* 0x000000520200a985 */ /* 0x0001e4000c101b2a */
.L_x_11490:
[----:B------:R-:W-:Y:S05]  /*13950*/  BSYNC B1 ;  /* 0x0000000000017941 */ /* 0x000fea0003800000 */
.L_x_11489:
[----:B------:R-:W-:Y:S01]  /*13960*/  ISETP.GE.AND P0, PT, R10, R85, PT ;  /* 0x000000550a00720c */ /* 0x000fe20003f06270 */
[----:B0-----:R0:W1:Y:S04]  /*13970*/  SHFL.IDX PT, R3, R11, 0x1, 0x1c1f ;  /* 0x003c1f000b037f89 */ /* 0x00106800000e0000 */
[----:B------:R0:W2:Y:S08]  /*13980*/  SHFL.IDX PT, R2, R0, 0x1, 0x1c1f ;  /* 0x003c1f0000027f89 */ /* 0x0000b000000e0000 */
[----:B0-----:R-:W-:Y:S05]  /*13990*/  @P0 BRA `(.L_x_11488) ;  /* 0x0000000c008c0947 */ /* 0x001fea0003800000 */
[----:B------:R-:W-:Y:S02]  /*139a0*/  ULDC UR4, c[0x0][0xac8] ;  /* 0x0002b20000047ab9 */ /* 0x000fe40000000800 */
[----:B------:R-:W-:Y:S02]  /*139b0*/  ISETP.GE.AND P1, PT, R21, UR4, PT ;  /* 0x0000000415007c0c */ /* 0x000fe4000bf26270 */
[----:B------:R-:W-:Y:S02]  /*139c0*/  ISETP.GE.AND P0, PT, R95, UR4, PT ;  /* 0x000000045f007c0c */ /* 0x000fe4000bf06270 */
[----:B------:R-:W-:Y:S02]  /*139d0*/  ISETP.GE.AND P3, PT, R25, UR4, PT ;  /* 0x0000000419007c0c */ /* 0x000fe4000bf66270 */
[----:B------:R-:W-:-:S07]  /*139e0*/  ISETP.GE.AND P4, PT, R27, UR4, PT ;  /* 0x000000041b007c0c */ /* 0x000fce000bf86270 */
[-C--:B--2---:R-:W-:Y:S02]  /*139f0*/  @!P1 LEA R4, P2, R21, R2.reuse, 0x2 ;  /* 0x0000000215049211 */ /* 0x084fe400078410ff */
[----:B-1----:R-:W-:Y:S02]  /*13a00*/  @!P0 IMAD.WIDE R6, R95, 0x4, R2 ;  /* 0x000000045f068825 */ /* 0x002fe400078e0202 */
[----:B------:R-:W-:Y:S02]  /*13a10*/  @!P1 LEA.HI.X R5, R21, R3, R20, 0x2, P2 ;  /* 0x0000000315059211 */ /* 0x000fe400010f1414 */
[----:B------:R-:W-:Y:S01]  /*13a20*/  ISETP.GE.AND P2, PT, R94, UR4, PT ;  /* 0x000000045e007c0c */ /* 0x000fe2000bf46270 */
[----:B------:R0:W-:Y:S01]  /*13a30*/  @!P0 ST.E.64 desc[UR42][R6.64], R44 ;  /* 0x0000002c06008985 */ /* 0x0001e2000c101b2a */
[----:B-----5:R-:W-:Y:S02]  /*13a40*/  ISETP.GE.AND P0, PT, R92, UR4, PT ;  /* 0x000000045c007c0c */ /* 0x020fe4000bf06270 */
[-C--:B------:R-:W-:Y:S01]  /*13a50*/  @!P3 LEA R8, P5, R25, R2.reuse, 0x2 ;  /* 0x000000021908b211 */ /* 0x080fe200078a10ff */
[----:B------:R1:W-:Y:S01]  /*13a60*/  @!P1 ST.E.64 desc[UR42][R4.64], R46 ;  /* 0x0000002e04009985 */ /* 0x0003e2000c101b2a */
[----:B------:R-:W-:-:S02]  /*13a70*/  @!P4 LEA R10, P6, R27, R2, 0x2 ;  /* 0x000000021b0ac211 */ /* 0x000fc400078c10ff */
[-C--:B------:R-:W-:Y:S02]  /*13a80*/  @!P3 LEA.HI.X R9, R25, R3.reuse, R22, 0x2, P5 ;  /* 0x000000031909b211 */ /* 0x080fe400028f1416 */
[-C--:B------:R-:W-:Y:S02]  /*13a90*/  @!P4 LEA.HI.X R11, R27, R3.reuse, R24, 0x2, P6 ;  /* 0x000000031b0bc211 */ /* 0x080fe400030f1418 */
[----:B------:R-:W-:Y:S01]  /*13aa0*/  ISETP.GE.AND P1, PT, R90, UR4, PT ;  /* 0x000000045a007c0c */ /* 0x000fe2000bf26270 */
[----:B------:R2:W-:Y:S01]  /*13ab0*/  @!P3 ST.E.64 desc[UR42][R8.64], R52 ;  /* 0x000000340800b985 */ /* 0x0005e2000c101b2a */
[----:B------:R-:W-:Y:S02]  /*13ac0*/  @!P2 LEA R12, P5, R94, R2, 0x2 ;  /* 0x000000025e0ca211 */ /* 0x000fe400078a10ff */
[----:B------:R-:W-:Y:S01]  /*13ad0*/  ISETP.GE.AND P3, PT, R88, UR4, PT ;  /* 0x0000000458007c0c */ /* 0x000fe2000bf66270 */
[----:B------:R3:W-:Y:S01]  /*13ae0*/  @!P4 ST.E.64 desc[UR42][R10.64], R54 ;  /* 0x000000360a00c985 */ /* 0x0007e2000c101b2a */
[----:B------:R-:W-:-:S02]  /*13af0*/  @!P2 LEA.HI.X R13, R94, R3, R33, 0x2, P5 ;  /* 0x000000035e0da211 */ /* 0x000fc400028f1421 */
[-C--:B------:R-:W-:Y:S02]  /*13b00*/  @!P0 LEA R14, P4, R92, R2.reuse, 0x2 ;  /* 0x000000025c0e8211 */ /* 0x080fe400078810ff */
[----:B------:R-:W-:Y:S01]  /*13b10*/  ISETP.GE.AND P5, PT, R86, UR4, PT ;  /* 0x0000000456007c0c */ /* 0x000fe2000bfa6270 */
[----:B------:R4:W-:Y:S01]  /*13b20*/  @!P2 ST.E.64 desc[UR42][R12.64], R60 ;  /* 0x0000003c0c00a985 */ /* 0x0009e2000c101b2a */
[----:B------:R-:W-:Y:S02]  /*13b30*/  @!P0 LEA.HI.X R15, R92, R3, R93, 0x2, P4 ;  /* 0x000000035c0f8211 */ /* 0x000fe400020f145d */
[----:B------:R-:W-:Y:S02]  /*13b40*/  ISETP.GE.AND P4, PT, R35, UR4, PT ;  /* 0x0000000423007c0c */ /* 0x000fe4000bf86270 */
[----:B------:R-:W-:Y:S01]  /*13b50*/  ISETP.GE.AND P2, PT, R32, UR4, PT ;  /* 0x0000000420007c0c */ /* 0x000fe2000bf46270 */
[----:B------:R4:W-:Y:S01]  /*13b60*/  @!P0 ST.E.64 desc[UR42][R14.64], R62 ;  /* 0x0000003e0e008985 */ /* 0x0009e2000c101b2a */
[----:B0-----:R-:W-:-:S04]  /*13b70*/  @!P1 LEA R6, P6, R90, R2, 0x2 ;  /* 0x000000025a069211 */ /* 0x001fc800078c10ff */
[-C--:B------:R-:W-:Y:S02]  /*13b80*/  @!P1 LEA.HI.X R7, R90, R3.reuse, R91, 0x2, P6 ;  /* 0x000000035a079211 */ /* 0x080fe400030f145b */
[-C--:B-1----:R-:W-:Y:S02]  /*13b90*/  @!P3 LEA R4, P6, R88, R2.reuse, 0x2 ;  /* 0x000000025804b211 */ /* 0x082fe400078c10ff */
[-C--:B--2---:R-:W-:Y:S01]  /*13ba0*/  @!P5 LEA R8, P0, R86, R2.reuse, 0x2 ;  /* 0x000000025608d211 */ /* 0x084fe200078010ff */
[----:B------:R0:W-:Y:S01]  /*13bb0*/  @!P1 ST.E.64 desc[UR42][R6.64], R68 ;  /* 0x0000004406009985 */ /* 0x0001e2000c101b2a */
[-C--:B------:R-:W-:Y:S02]  /*13bc0*/  @!P3 LEA.HI.X R5, R88, R3.reuse, R89, 0x2, P6 ;  /* 0x000000035805b211 */ /* 0x080fe400030f1459 */
[-C--:B---3--:R-:W-:Y:S02]  /*13bd0*/  @!P4 LEA R10, P1, R35, R2.reuse, 0x2 ;  /* 0x00000002230ac211 */ /* 0x088fe400078210ff */
[----:B----4-:R-:W-:Y:S01]  /*13be0*/  @!P2 LEA R12, P6, R32, R2, 0x2 ;  /* 0x00000002200ca211 */ /* 0x010fe200078c10ff */
        /* <DEDUP_REMOVED lines=9> */
[----:B------:R-:W-:-:S04]  /*13c80*/  LEA R2, P0, R26, R2, 0x2 ;  /* 0x000000021a027211 */ /* 0x000fc800078010ff */
[----:B------:R-:W-:-:S05]  /*13c90*/  LEA.HI.X R3, R26, R3, R28, 0x2, P0 ;  /* 0x000000031a037211 */ /* 0x000fca00000f141c */
[----:B------:R1:W-:Y:S01]  /*13ca0*/  ST.E.64 desc[UR42][R2.64], R38 ;  /* 0x0000002602007985 */ /* 0x0003e2000c101b2a */
[----:B------:R-:W-:Y:S05]  /*13cb0*/  BRA `(.L_x_11488) ;  /* 0x0000000800c47947 */ /* 0x000fea0003800000 */
.L_x_11483:
[----:B0-----:R-:W2:Y:S01]  /*13cc0*/  LDL.LU R4, [R1+0x3c] ;  /* 0x00003c0001047983 */ /* 0x001ea20000300800 */
[----:B------:R-:W-:Y:S01]  /*13cd0*/  ULDC.64 UR6, c[0x0][0xc08] ;  /* 0x0003020000067ab9 */ /* 0x000fe20000000a00 */
[----:B------:R-:W-:Y:S02]  /*13ce0*/  ULDC.64 UR4, c[0x0][0xc00] ;  /* 0x0003000000047ab9 */ /* 0x000fe40000000a00 */
[----:B------:R-:W3:Y:S01]  /*13cf0*/  LDL.LU R0, [R1+0x40] ;  /* 0x0000400001007983 */ /* 0x000ee20000300800 */
[----:B------:R-:W-:Y:S01]  /*13d00*/  ISETP.NE.U32.AND P1, PT, RZ, UR6, PT ;  /* 0x00000006ff007c0c */ /* 0x000fe2000bf25070 */
[----:B------:R-:W-:Y:S01]  /*13d10*/  IMAD.MOV.U32 R15, RZ, RZ, RZ ;  /* 0x000000ffff0f7224 */ /* 0x000fe200078e00ff */
[----:B------:R-:W-:Y:S01]  /*13d20*/  ISETP.NE.U32.AND P0, PT, RZ, UR4, PT ;  /* 0x00000004ff007c0c */ /* 0x000fe2000bf05070 */
[----:B------:R-:W0:Y:S01]  /*13d30*/  S2R R6, SR_TID.X ;  /* 0x0000000000067919 */ /* 0x000e220000002100 */
[----:B------:R-:W-:Y:S02]  /*13d40*/  ISETP.NE.AND.EX P1, PT, RZ, UR7, PT, P1 ;  /* 0x00000007ff007c0c */ /* 0x000fe4000bf25310 */
[----:B------:R-:W-:-:S02]  /*13d50*/  ISETP.NE.AND.EX P0, PT, RZ, UR5, PT, P0 ;  /* 0x00000005ff007c0c */ /* 0x000fc4000bf05300 */
[----:B--2---:R-:W-:-:S04]  /*13d60*/  IADD3 R2, P2, R4, UR4, RZ ;  /* 0x0000000404027c10 */ /* 0x004fc8000ff5e0ff */
[----:B---3--:R-:W-:-:S05]  /*13d70*/  IADD3.X R3, R0, UR5, RZ, P2, !PT ;  /* 0x0000000500037c10 */ /* 0x008fca00097fe4ff */
[----:B------:R-:W-:Y:S01]  /*13d80*/  @P1 IADD3 R4, P2, R4, UR6, RZ ;  /* 0x0000000604041c10 */ /* 0x000fe2000ff5e0ff */
[----:B------:R-:W-:Y:S01]  /*13d90*/  ULDC UR4, c[0x0][0xa88] ;  /* 0x0002a20000047ab9 */ /* 0x000fe20000000800 */
[----:B------:R1:W5:Y:S02]  /*13da0*/  @P0 LDG.E R15, desc[UR42][R2.64] ;  /* 0x0000002a020f0981 */ /* 0x000364000c1e1900 */
[----:B------:R-:W-:Y:S01]  /*13db0*/  @P1 IADD3.X R5, R0, UR7, RZ, P2, !PT ;  /* 0x0000000700051c10 */ /* 0x000fe200097fe4ff */
[----:B------:R-:W-:Y:S02]  /*13dc0*/  IMAD.U32 R0, RZ, RZ, UR4 ;  /* 0x00000004ff007e24 */ /* 0x000fe4000f8e00ff */
[----:B0-----:R-:W-:-:S04]  /*13dd0*/  VIADD R32, R6, 0xffffff80 ;  /* 0xffffff8006207836 */ /* 0x001fc80000000000 */
[----:B------:R1:W5:Y:S01]  /*13de0*/  @P1 LDG.E R0, desc[UR42][R4.64] ;  /* 0x0000002a04001981 */ /* 0x000362000c1e1900 */
[----:B------:R-:W-:Y:S02]  /*13df0*/  ISETP.GT.AND P3, PT, R32, 0xbf, PT ;  /* 0x000000bf2000780c */ /* 0x000fe40003f64270 */
[----:B------:R-:W-:Y:S01]  /*13e00*/  ISETP.GT.AND P2, PT, R88, 0x1, PT ;  /* 0x000000015800780c */ /* 0x000fe20003f44270 */
[----:B------:R-:W-:-:S12]  /*13e10*/  @P1 BRA `(.L_x_11491) ;  /* 0x0000000000101947 */ /* 0x000fd80003800000 */
[----:B------:R-:W-:Y:S05]  /*13e20*/  @!P0 BRA `(.L_x_11491) ;  /* 0x00000000000c8947 */ /* 0x000fea0003800000 */
[----:B-1----:R-:W2:Y:S04]  /*13e30*/  LDG.E R5, desc[UR42][R2.64] ;  /* 0x0000002a02057981 */ /* 0x002ea8000c1e1900 */
[----:B-----5:R-:W2:Y:S02]  /*13e40*/  LDG.E R0, desc[UR42][R2.64+0x4] ;  /* 0x0000042a02007981 */ /* 0x020ea4000c1e1900 */
[----:B--2---:R-:W-:-:S07]  /*13e50*/  IMAD.IADD R0, R0, 0x1, -R5 ;  /* 0x0000000100007824 */ /* 0x004fce00078e0a05 */
.L_x_11491:
[----:B-1----:R-:W2:Y:S04]  /*13e60*/  LDL.LU R2, [R1+0x4c] ;  /* 0x00004c0001027983 */ /* 0x002ea80000300800 */
        /* <DEDUP_REMOVED lines=16> */
[----:B------:R-:W-:Y:S01]  /*13f70*/  IMAD.MOV.U32 R21, RZ, RZ, R26 ;  /* 0x000000ffff157224 */ /* 0x000fe200078e001a */
[----:B------:R-:W-:Y:S02]  /*13f80*/  ISETP.NE.AND P0, PT, R27, 0x1, PT ;  /* 0x000000011b00780c */ /* 0x000fe40003f05270 */
[----:B------:R-:W-:Y:S02]  /*13f90*/  SEL R28, R2, 0x978, P3 ;  /* 0x00000978021c7807 */ /* 0x000fe40001800000 */
[----:B------:R-:W0:Y:S08]  /*13fa0*/  LDC.64 R2, c[0x0][0xba8] ;  /* 0x0002ea00ff027b82 */ /* 0x000e300000000a00 */
        /* <DEDUP_REMOVED lines=11> */
[-C--:B------:R-:W-:Y:S02]  /*14060*/  IMAD R33, R13, R22.reuse, RZ ;  /* 0x000000160d217224 */ /* 0x080fe400078e02ff */
[----:B------:R-:W-:Y:S01]  /*14070*/  IMAD.WIDE.U32 R12, R12, R22, RZ ;  /* 0x000000160c0c7225 */ /* 0x000fe200078e00ff */
[----:B----4-:R-:W-:-:S03]  /*14080*/  @P0 SHF.R.U32.HI R21, RZ, R35, R14 ;  /* 0x00000023ff150219 */ /* 0x010fc6000001160e */
[----:B------:R-:W-:Y:S01]  /*14090*/  IMAD.WIDE.U32 R8, R10, R25, RZ ;  /* 0x000000190a087225 */ /* 0x000fe200078e00ff */
[----:B------:R-:W-:-:S03]  /*140a0*/  IADD3 R13, R33, R13, RZ ;  /* 0x0000000d210d7210 */ /* 0x000fc60007ffe0ff */
[----:B------:R-:W-:Y:S01]  /*140b0*/  IMAD.IADD R11, R9, 0x1, R11 ;  /* 0x00000001090b7824 */ /* 0x000fe200078e020b */
[----:B------:R-:W-:Y:S01]  /*140c0*/  IADD3 R12, P0, P1, R8, R12, R15 ;  /* 0x0000000c080c7210 */ /* 0x000fe2000791e00f */
[----:B------:R-:W-:-:S04]  /*140d0*/  IMAD.MOV R8, RZ, RZ, -R21 ;  /* 0x000000ffff087224 */ /* 0x000fc800078e0a15 */
[----:B------:R-:W-:Y:S01]  /*140e0*/  IMAD R9, R27, R8, R26 ;  /* 0x000000081b097224 */ /* 0x000fe200078e021a */
[----:B------:R-:W-:-:S03]  /*140f0*/  IADD3.X R8, R11, R13, R20, P0, P1 ;  /* 0x0000000d0b087210 */ /* 0x000fc600007e2414 */
[----:B-----5:R-:W-:Y:S01]  /*14100*/  IMAD R5, R5, R9, RZ ;  /* 0x0000000905057224 */ /* 0x020fe200078e02ff */
[----:B------:R-:W-:-:S05]  /*14110*/  SHF.R.S32.HI R11, RZ, 0x1f, R9 ;  /* 0x0000001fff0b7819 */ /* 0x000fca0000011409 */
[----:B------:R-:W-:Y:S01]  /*14120*/  IMAD R11, R4, R11, R5 ;  /* 0x0000000b040b7224 */ /* 0x000fe200078e0205 */
[----:B--2---:R-:W-:-:S05]  /*14130*/  SEL R35, R34, RZ, P3 ;  /* 0x000000ff22237207 */ /* 0x004fca0001800000 */
[-C--:B------:R-:W-:Y:S02]  /*14140*/  IMAD R33, R7, R35.reuse, RZ ;  /* 0x0000002307217224 */ /* 0x080fe400078e02ff */
[----:B------:R-:W-:-:S04]  /*14150*/  IMAD.WIDE.U32 R6, R6, R35, RZ ;  /* 0x0000002306067225 */ /* 0x000fc800078e00ff */
[----:B------:R-:W-:Y:S01]  /*14160*/  IMAD.IADD R7, R33, 0x1, R7 ;  /* 0x0000000121077824 */ /* 0x000fe200078e0207 */
[----:B------:R-:W-:Y:S02]  /*14170*/  IADD3 R6, P0, P1, R21, R12, R6 ;  /* 0x0000000c15067210 */ /* 0x000fe4000791e006 */
[----:B------:R-:W-:-:S04]  /*14180*/  SHF.R.S32.HI R21, RZ, 0x1f, R21 ;  /* 0x0000001fff157819 */ /* 0x000fc80000011415 */
[----:B------:R-:W-:-:S03]  /*14190*/  IADD3.X R7, R21, R8, R7, P0, P1 ;  /* 0x0000000815077210 */ /* 0x000fc600007e2407 */
[----:B------:R-:W-:-:S04]  /*141a0*/  IMAD.WIDE.U32 R4, R4, R9, R6 ;  /* 0x0000000904047225 */ /* 0x000fc800078e0006 */
[----:B------:R-:W-:Y:S01]  /*141b0*/  IMAD.IADD R5, R5, 0x1, R11 ;  /* 0x0000000105057824 */ /* 0x000fe200078e020b */
[----:B0-----:R-:W-:-:S04]  /*141c0*/  LEA R2, P0, R4, R2, 0x2 ;  /* 0x0000000204027211 */ /* 0x001fc800078010ff */
[----:B-1----:R-:W-:Y:S01]  /*141d0*/  LEA.HI.X R3, R4, R3, R5, 0x2, P0 ;  /* 0x0000000304037211 */ /* 0x002fe200000f1405 */
[----:B------:R-:W-:-:S05]  /*141e0*/  IMAD.MOV.U32 R5, RZ, RZ, -0x800000 ;  /* 0xff800000ff057424 */ /* 0x000fca00078e00ff */
[----:B------:R0:W-:Y:S03]  /*141f0*/  STG.E desc[UR42][R2.64], R5 ;  /* 0x0000000502007986 */ /* 0x0001e6000c10192a */
.L_x_11493:
[----:B------:R-:W-:Y:S05]  /*14200*/  BSYNC B1 ;  /* 0x0000000000017941 */ /* 0x000fea0003800000 */
.L_x_11492:
[----:B------:R-:W-:Y:S05]  /*14210*/  @P2 BRA `(.L_x_11488) ;  /* 0x00000004006c2947 */ /* 0x000fea0003800000 */
[----:B------:R1:W5:Y:S01]  /*14220*/  LDL R10, [R1+0x60] ;  /* 0x00006000010a7983 */ /* 0x0003620000100800 */
[----:B------:R-:W2:Y:S03]  /*14230*/  LDC R11, c[0x0][0xbe8] ;  /* 0x0002fa00ff0b7b82 */ /* 0x000ea60000000800 */
[----:B------:R1:W5:Y:S04]  /*14240*/  LDL R14, [R1+0xb0] ;  /* 0x0000b000010e7983 */ /* 0x0003680000100800 */
[----:B------:R1:W5:Y:S04]  /*14250*/  LDL R21, [R1+0x54] ;  /* 0x0000540001157983 */ /* 0x0003680000100800 */
[----:B------:R-:W3:Y:S04]  /*14260*/  LDL R8, [R1+0xb4] ;  /* 0x0000b40001087983 */ /* 0x000ee80000100800 */
[----:B------:R-:W4:Y:S01]  /*14270*/  LDL R6, [R1+0x34] ;  /* 0x0000340001067983 */ /* 0x000f220000100800 */
[--C-:B------:R-:W-:Y:S01]  /*14280*/  SHF.R.S32.HI R4, RZ, 0x1f, R32.reuse ;  /* 0x0000001fff047819 */ /* 0x100fe20000011420 */
[----:B------:R-:W-:Y:S01]  /*14290*/  ULDC.64 UR4, c[0x0][0xaa0] ;  /* 0x0002a80000047ab9 */ /* 0x000fe20000000a00 */
[----:B------:R-:W-:Y:S01]  /*142a0*/  SHF.R.S32.HI R13, RZ, 0x1f, R32 ;  /* 0x0000001fff0d7819 */ /* 0x000fe20000011420 */
[----:B------:R-:W4:Y:S01]  /*142b0*/  LDL.LU R12, [R1+0x50] ;  /* 0x00005000010c7983 */ /* 0x000f220000300800 */
[-C--:B------:R-:W-:Y:S01]  /*142c0*/  LEA.HI R4, R4, R32.reuse, RZ, 0x2 ;  /* 0x0000002004047211 */ /* 0x080fe200078f10ff */
[----:B0-----:R-:W-:Y:S01]  /*142d0*/  IMAD R2, R20, UR4, RZ ;  /* 0x0000000414027c24 */ /* 0x001fe2000f8e02ff */
[----:B------:R-:W-:Y:S01]  /*142e0*/  LEA.HI R13, R13, R32, RZ, 0x2 ;  /* 0x000000200d0d7211 */ /* 0x000fe200078f10ff */
[----:B------:R-:W-:Y:S01]  /*142f0*/  ULDC.64 UR6, c[0x0][0xaf0] ;  /* 0x0002bc0000067ab9 */ /* 0x000fe20000000a00 */
[----:B--2---:R-:W-:Y:S01]  /*14300*/  ISETP.NE.AND P0, PT, R11, 0x1, PT ;  /* 0x000000010b00780c */ /* 0x004fe20003f05270 */
[C---:B------:R-:W-:Y:S01]  /*14310*/  IMAD R5, R15.reuse, UR5, R2 ;  /* 0x000000050f057c24 */ /* 0x040fe2000f8e0202 */
[----:B------:R-:W-:Y:S01]  /*14320*/  LOP3.LUT R4, R4, 0xfffffffc, RZ, 0xc0, !PT ;  /* 0xfffffffc04047812 */ /* 0x000fe200078ec0ff */
[----:B------:R-:W-:Y:S01]  /*14330*/  IMAD.WIDE.U32 R2, R15, UR4, RZ ;  /* 0x000000040f027c25 */ /* 0x000fe2000f8e00ff */
[----:B------:R-:W-:Y:S01]  /*14340*/  SHF.R.S32.HI R13, RZ, 0x2, R13 ;  /* 0x00000002ff0d7819 */ /* 0x000fe2000001140d */
[----:B------:R-:W-:Y:S01]  /*14350*/  ULDC.64 UR4, c[0x0][0xae8] ;  /* 0x0002ba0000047ab9 */ /* 0x000fe20000000a00 */
[----:B------:R-:W-:Y:S01]  /*14360*/  BSSY B1, `(.L_x_11494) ;  /* 0x0000035000017945 */ /* 0x000fe20003800000 */
[----:B------:R-:W-:-:S02]  /*14370*/  IMAD.IADD R4, R32, 0x1, -R4 ;  /* 0x0000000120047824 */ /* 0x000fc400078e0a04 */
[----:B------:R-:W-:Y:S02]  /*14380*/  IMAD.IADD R3, R3, 0x1, R5 ;  /* 0x0000000103037824 */ /* 0x000fe400078e0205 */
[----:B------:R-:W-:Y:S02]  /*14390*/  IMAD R4, R4, 0x60, R13 ;  /* 0x0000006004047824 */ /* 0x000fe400078e020d */
[----:B------:R-:W0:Y:S01]  /*143a0*/  @P0 LDC R7, c[0x0][0xbec] ;  /* 0x0002fb00ff070b82 */ /* 0x000e220000000800 */
[----:B------:R-:W-:-:S04]  /*143b0*/  IMAD.WIDE.U32 R2, R22, UR4, R2 ;  /* 0x0000000416027c25 */ /* 0x000fc8000f8e0002 */
[----:B------:R-:W-:Y:S01]  /*143c0*/  IMAD R3, R22, UR5, R3 ;  /* 0x0000000516037c24 */ /* 0x000fe2000f8e0203 */
[----:B------:R-:W-:Y:S02]  /*143d0*/  ULDC.64 UR4, c[0x0][0xae0] ;  /* 0x0002b80000047ab9 */ /* 0x000fe40000000a00 */
[----:B------:R-:W2:Y:S01]  /*143e0*/  @P0 LDC R9, c[0x0][0xbf0] ;  /* 0x0002fc00ff090b82 */ /* 0x000ea20000000800 */
[----:B------:R-:W-:-:S04]  /*143f0*/  IMAD.WIDE.U32 R2, R25, UR6, R2 ;  /* 0x0000000619027c25 */ /* 0x000fc8000f8e0002 */
[----:B---3--:R-:W-:Y:S02]  /*14400*/  IMAD.MOV.U32 R26, RZ, RZ, R8 ;  /* 0x000000ffff1a7224 */ /* 0x008fe400078e0008 */
[----:B----4-:R-:W-:Y:S02]  /*14410*/  IMAD.MOV.U32 R27, RZ, RZ, R6 ;  /* 0x000000ffff1b7224 */ /* 0x010fe400078e0006 */
[----:B------:R-:W-:Y:S02]  /*14420*/  IMAD R6, R24, UR6, RZ ;  /* 0x0000000618067c24 */ /* 0x000fe4000f8e02ff */
[----:B------:R-:W-:-:S04]  /*14430*/  IMAD R8, R12, 0xc0, R4 ;  /* 0x000000c00c087824 */ /* 0x000fc800078e0204 */
[----:B0-----:R-:W-:-:S04]  /*14440*/  @P0 IMAD.HI.U32 R4, R8, R7, RZ ;  /* 0x0000000708040227 */ /* 0x001fc800078e00ff */
[----:B------:R-:W-:Y:S01]  /*14450*/  IMAD.MOV.U32 R5, RZ, RZ, R8 ;  /* 0x000000ffff057224 */ /* 0x000fe200078e0008 */
[----:B--2---:R-:W-:Y:S01]  /*14460*/  @P0 SHF.R.U32.HI R5, RZ, R9, R4 ;  /* 0x00000009ff050219 */ /* 0x004fe20000011604 */
[----:B------:R-:W-:-:S03]  /*14470*/  IMAD R9, R25, UR7, R6 ;  /* 0x0000000719097c24 */ /* 0x000fc6000f8e0206 */
[----:B------:R-:W-:Y:S01]  /*14480*/  IADD3 R7, -R5, RZ, RZ ;  /* 0x000000ff05077210 */ /* 0x000fe20007ffe1ff */
[----:B------:R-:W-:Y:S01]  /*14490*/  IMAD.IADD R3, R3, 0x1, R9 ;  /* 0x0000000103037824 */ /* 0x000fe200078e0209 */
[----:B------:R-:W-:-:S03]  /*144a0*/  SHF.R.S32.HI R4, RZ, 0x1f, R5 ;  /* 0x0000001fff047819 */ /* 0x000fc60000011405 */
[----:B------:R-:W-:Y:S02]  /*144b0*/  IMAD R7, R11, R7, R8 ;  /* 0x000000070b077224 */ /* 0x000fe400078e0208 */
[----:B------:R-:W-:Y:S02]  /*144c0*/  IMAD R4, R4, UR4, RZ ;  /* 0x0000000404047c24 */ /* 0x000fe4000f8e02ff */
[----:B------:R-:W-:-:S04]  /*144d0*/  IMAD.WIDE.U32 R2, R5, UR4, R2 ;  /* 0x0000000405027c25 */ /* 0x000fc8000f8e0002 */
[----:B------:R-:W-:Y:S01]  /*144e0*/  IMAD R9, R5, UR5, R4 ;  /* 0x0000000505097c24 */ /* 0x000fe2000f8e0204 */
[----:B------:R-:W-:Y:S01]  /*144f0*/  SHF.R.S32.HI R4, RZ, 0x1f, R7 ;  /* 0x0000001fff047819 */ /* 0x000fe20000011407 */
[----:B------:R-:W-:Y:S01]  /*14500*/  ULDC.64 UR4, c[0x0][0xad8] ;  /* 0x0002b60000047ab9 */ /* 0x000fe20000000a00 */
[----:B------:R-:W-:Y:S02]  /*14510*/  IMAD R11, R0, R11, RZ ;  /* 0x0000000b000b7224 */ /* 0x000fe400078e02ff */
[----:B------:R-:W-:Y:S02]  /*14520*/  IMAD.IADD R3, R3, 0x1, R9 ;  /* 0x0000000103037824 */ /* 0x000fe400078e0209 */
[----:B------:R-:W-:Y:S02]  /*14530*/  IMAD R4, R4, UR4, RZ ;  /* 0x0000000404047c24 */ /* 0x000fe4000f8e02ff */
[----:B------:R-:W-:Y:S02]  /*14540*/  IMAD R0, R12, 0xc0, R13 ;  /* 0x000000c00c007824 */ /* 0x000fe400078e020d */
[----:B------:R-:W-:-:S02]  /*14550*/  IMAD R5, R7, UR5, R4 ;  /* 0x0000000507057c24 */ /* 0x000fc4000f8e0204 */
[----:B------:R-:W-:Y:S01]  /*14560*/  IMAD.WIDE.U32 R2, R7, UR4, R2 ;  /* 0x0000000407027c25 */ /* 0x000fe2000f8e0002 */
[----:B------:R-:W-:Y:S01]  /*14570*/  ISETP.GE.AND P0, PT, R0, R11, PT ;  /* 0x0000000b0000720c */ /* 0x000fe20003f06270 */
[----:B------:R-:W-:Y:S02]  /*14580*/  ULDC.64 UR4, c[0x0][0xa80] ;  /* 0x0002a00000047ab9 */ /* 0x000fe40000000a00 */
[----:B------:R-:W-:Y:S01]  /*14590*/  IMAD.IADD R3, R3, 0x1, R5 ;  /* 0x0000000103037824 */ /* 0x000fe200078e0205 */
[----:B------:R-:W-:-:S04]  /*145a0*/  LEA R4, P1, R2, UR4, 0x1 ;  /* 0x0000000402047c11 */ /* 0x000fc8000f8208ff */
[----:B------:R-:W-:Y:S02]  /*145b0*/  LEA.HI.X R5, R2, UR5, R3, 0x1, P1 ;  /* 0x0000000502057c11 */ /* 0x000fe400088f0c03 */
[----:B------:R1:W0:Y:S04]  /*145c0*/  SHFL.IDX PT, R2, R4, RZ, 0x1c1f ;  /* 0x001c1fff04027589 */ /* 0x00022800000e0000 */
[----:B------:R1:W2:Y:S01]  /*145d0*/  SHFL.IDX PT, R3, R5, RZ, 0x1c1f ;  /* 0x001c1fff05037589 */ /* 0x0002a200000e0000 */
[----:B------:R-:W-:Y:S05]  /*145e0*/  @P0 BRA `(.L_x_11495) ;  /* 0x0000000000300947 */ /* 0x000fea0003800000 */
[----:B------:R-:W-:Y:S02]  /*145f0*/  ULDC UR4, c[0x0][0xac8] ;  /* 0x0002b20000047ab9 */ /* 0x000fe40000000800 */
[----:B-----5:R-:W-:Y:S02]  /*14600*/  ISETP.GE.AND P3, PT, R21, UR4, PT ;  /* 0x0000000415007c0c */ /* 0x020fe4000bf66270 */
[----:B------:R-:W-:Y:S02]  /*14610*/  ISETP.GE.AND P4, PT, R10, UR4, PT ;  /* 0x000000040a007c0c */ /* 0x000fe4000bf86270 */
[----:B------:R-:W-:-:S09]  /*14620*/  ISETP.GE.AND P2, PT, R27, UR4, PT ;  /* 0x000000041b007c0c */ /* 0x000fd2000bf46270 */
[-C--:B0-----:R-:W-:Y:S02]  /*14630*/  @!P3 LEA R8, P0, R21, R2.reuse, 0x1 ;  /* 0x000000021508b211 */ /* 0x081fe400078008ff */
[C---:B------:R-:W-:Y:S02]  /*14640*/  @!P4 LEA R12, P1, R10.reuse, R2, 0x1 ;  /* 0x000000020a0cc211 */ /* 0x040fe400078208ff */
[----:B--2---:R-:W-:Y:S01]  /*14650*/  @!P2 IMAD.WIDE R6, R27, 0x2, R2 ;  /* 0x000000021b06a825 */ /* 0x004fe200078e0202 */
[-C--:B------:R-:W-:Y:S02]  /*14660*/  @!P3 LEA.HI.X R9, R21, R3.reuse, R26, 0x1, P0 ;  /* 0x000000031509b211 */ /* 0x080fe400000f0c1a */
[----:B------:R-:W-:Y:S02]  /*14670*/  @!P4 LEA.HI.X R13, R10, R3, R14, 0x1, P1 ;  /* 0x000000030a0dc211 */ /* 0x000fe400008f0c0e */
[----:B------:R3:W-:Y:S04]  /*14680*/  @!P2 ST.E.128 desc[UR42][R6.64], RZ ;  /* 0x000000ff0600a985 */ /* 0x0007e8000c101d2a */
[----:B------:R3:W-:Y:S04]  /*14690*/  @!P3 ST.E.128 desc[UR42][R8.64], RZ ;  /* 0x000000ff0800b985 */ /* 0x0007e8000c101d2a */
[----:B------:R3:W-:Y:S02]  /*146a0*/  @!P4 ST.E.128 desc[UR42][R12.64], RZ ;  /* 0x000000ff0c00c985 */ /* 0x0007e4000c101d2a */
.L_x_11495:
[----:B------:R-:W-:Y:S05]  /*146b0*/  BSYNC B1 ;  /* 0x0000000000017941 */ /* 0x000fea0003800000 */
.L_x_11494:
[----:B------:R-:W-:Y:S01]  /*146c0*/  VIADD R0, R0, 0x60 ;  /* 0x0000006000007836 */ /* 0x000fe20000000000 */
[----:B--2---:R2:W4:Y:S04]  /*146d0*/  SHFL.IDX PT, R3, R5, 0x1, 0x1c1f ;  /* 0x003c1f0005037f89 */ /* 0x00452800000e0000 */
[----:B------:R-:W-:Y:S01]  /*146e0*/  ISETP.GE.AND P0, PT, R0, R11, PT ;  /* 0x0000000b0000720c */ /* 0x000fe20003f06270 */
[----:B0-----:R2:W0:-:S12]  /*146f0*/  SHFL.IDX PT, R2, R4, 0x1, 0x1c1f ;  /* 0x003c1f0004027f89 */ /* 0x00141800000e0000 */
[----:B--2---:R-:W-:Y:S05]  /*14700*/  @P0 BRA `(.L_x_11488) ;  /* 0x0000000000300947 */ /* 0x004fea0003800000 */
[----:B------:R-:W-:Y:S02]  /*14710*/  ULDC UR4, c[0x0][0xac8] ;  /* 0x0002b20000047ab9 */ /* 0x000fe40000000800 */
[----:B-----5:R-:W-:Y:S02]  /*14720*/  ISETP.GE.AND P3, PT, R21, UR4, PT ;  /* 0x0000000415007c0c */ /* 0x020fe4000bf66270 */
[----:B------:R-:W-:Y:S02]  /*14730*/  ISETP.GE.AND P4, PT, R10, UR4, PT ;  /* 0x000000040a007c0c */ /* 0x000fe4000bf86270 */
[----:B------:R-:W-:-:S09]  /*14740*/  ISETP.GE.AND P2, PT, R27, UR4, PT ;  /* 0x000000041b007c0c */ /* 0x000fd2000bf46270 */
[-C--:B0--3--:R-:W-:Y:S02]  /*14750*/  @!P3 LEA R6, P0, R21, R2.reuse, 0x1 ;  /* 0x000000021506b211 */ /* 0x089fe400078008ff */
[C---:B------:R-:W-:Y:S02]  /*14760*/  @!P4 LEA R8, P1, R10.reuse, R2, 0x1 ;  /* 0x000000020a08c211 */ /* 0x040fe400078208ff */
[----:B-1--4-:R-:W-:Y:S01]  /*14770*/  @!P2 IMAD.WIDE R4, R27, 0x2, R2 ;  /* 0x000000021b04a825 */ /* 0x012fe200078e0202 */
[-C--:B------:R-:W-:Y:S02]  /*14780*/  @!P3 LEA.HI.X R7, R21, R3.reuse, R26, 0x1, P0 ;  /* 0x000000031507b211 */ /* 0x080fe400000f0c1a */
[----:B------:R-:W-:Y:S02]  /*14790*/  @!P4 LEA.HI.X R9, R10, R3, R14, 0x1, P1 ;  /* 0x000000030a09c211 */ /* 0x000fe400008f0c0e */
[----:B------:R2:W-:Y:S04]  /*147a0*/  @!P2 ST.E.128 desc[UR42][R4.64], RZ ;  /* 0x000000ff0400a985 */ /* 0x0005e8000c101d2a */
[----:B------:R2:W-:Y:S04]  /*147b0*/  @!P3 ST.E.128 desc[UR42][R6.64], RZ ;  /* 0x000000ff0600b985 */ /* 0x0005e8000c101d2a */
[----:B------:R2:W-:Y:S02]  /*147c0*/  @!P4 ST.E.128 desc[UR42][R8.64], RZ ;  /* 0x000000ff0800c985 */ /* 0x0005e4000c101d2a */
.L_x_11488:
[----:B------:R-:W-:Y:S05]  /*147d0*/  BSYNC B0 ;  /* 0x0000000000007941 */ /* 0x000fea0003800000 */
.L_x_11482:
[----:B------:R-:W-:Y:S02]  /*147e0*/  ULDC UR4, c[0x0][0xc3c] ;  /* 0x00030f0000047ab9 */ /* 0x000fe40000000800 */
[----:B------:R-:W-:-:S13]  /*147f0*/  ISETP.GE.AND P0, PT, R31, UR4, PT ;  /* 0x000000041f007c0c */ /* 0x000fda000bf06270 */
[----:B------:R-:W-:Y:S05]  /*14800*/  @!P0 BRA `(.L_x_11496) ;  /* 0xfffffec800c08947 */ /* 0x000fea000383ffff */
[----:B------:R-:W-:Y:S05]  /*14810*/  BRA `(.L_x_11369) ;  /* 0x0000007800447947 */ /* 0x000fea0003800000 */
.L_x_11367:
[----:B------:R-:W-:-:S08]  /*14820*/  NOP ;  /* 0x0000000000007918 */ /* 0x000fd00000000000 */
[----:B------:R-:W0:-:S00]  /*14830*/  USETMAXREG.DEALLOC.CTAPOOL 0x20 ;  /* 0x00000020000079c8 */ /* 0x000e0000080e0500 */
[----:B0-----:R-:W2:Y:S01]  /*14840*/  LDL.LU R4, [R1+0x24] ;  /* 0x0000240001047983 */ /* 0x001ea20000300800 */
[----:B------:R-:W-:-:S06]  /*14850*/  LOP3.LUT R3, R0, 0x3, RZ, 0xc0, !PT ;  /* 0x0000000300037812 */ /* 0x000fcc00078ec0ff */
[----:B------:R-:W0:Y:S02]  /*14860*/  SHFL.IDX PT, R3, R3, RZ, 0x1f ;  /* 0x00001fff03037589 */ /* 0x000e2400000e0000 */
[----:B0-----:R-:W-:-:S13]  /*14870*/  ISETP.NE.AND P0, PT, R3, RZ, PT ;  /* 0x000000ff0300720c */ /* 0x001fda0003f05270 */
[----:B------:R-:W-:-:S04]  /*14880*/  @P0 MOV R3, 0x400 ;  /* 0x0000040000030802 */ /* 0x000fc80000000f00 */
[----:B------:R-:W-:Y:S01]  /*14890*/  @P0 LEA R2, R2, R3, 0x18 ;  /* 0x0000000302020211 */ /* 0x000fe200078ec0ff */
[----:B------:R-:W-:Y:S06]  /*148a0*/  @P0 BAR.SYNC.DEFER_BLOCKING 0x5, 0x200 ;  /* 0x0148000000000b1d */ /* 0x000fec0000010000 */
[----:B------:R0:W1:Y:S02]  /*148b0*/  @P0 LDS.128 R24, [R2+0x19cd0] ;  /* 0x019cd00002180984 */ /* 0x0000640000000c00 */
[----:B------:R-:W-:Y:S06]  /*148c0*/  @P0 BAR.ARV 0x4, 0x200 ;  /* 0x0108000000000b1d */ /* 0x000fec0000002000 */
[----:B--2---:R-:W-:-:S04]  /*148d0*/  LOP3.LUT R4, R4, 0xffffffef, RZ, 0xc0, !PT ;  /* 0xffffffef04047812 */ /* 0x004fc800078ec0ff */
[----:B------:R-:W-:-:S05]  /*148e0*/  @P0 LOP3.LUT R4, R4, 0x10, RZ, 0xfc, !PT ;  /* 0x0000001004040812 */ /* 0x000fca00078efcff */
[----:B------:R0:W-:Y:S01]  /*148f0*/  STL [R1+0x24], R4 ;  /* 0x0000240401007387 */ /* 0x0001e20000100800 */
[----:B-1----:R-:W-:Y:S05]  /*14900*/  @P0 BRA `(.L_x_11497) ;  /* 0x0000000800880947 */ /* 0x002fea0003800000 */
[----:B0-----:R-:W0:Y:S01]  /*14910*/  S2R R4, SR_TID.X ;  /* 0x0000000000047919 */ /* 0x001e220000002100 */
[----:B------:R-:W-:Y:S01]  /*14920*/  ULDC UR4, c[0x0][0xc3c] ;  /* 0x00030f0000047ab9 */ /* 0x000fe20000000800 */
[----:B------:R-:W-:Y:S02]  /*14930*/  IMAD.MOV.U32 R7, RZ, RZ, RZ ;  /* 0x000000ffff077224 */ /* 0x000fe400078e00ff */
[----:B------:R-:W-:Y:S01]  /*14940*/  IMAD.MOV.U32 R8, RZ, RZ, RZ ;  /* 0x000000ffff087224 */ /* 0x000fe200078e00ff */
[----:B------:R-:W1:Y:S01]  /*14950*/  S2UR UR6, SR_CTAID.X ;  /* 0x00000000000679c3 */ /* 0x000e620000002500 */
[----:B------:R-:W-:Y:S01]  /*14960*/  ULDC UR5, c[0x0][0xc38] ;  /* 0x00030e0000057ab9 */ /* 0x000fe20000000800 */
        /* <DEDUP_REMOVED lines=33> */
[----:B-1----:R-:W-:Y:S01]  /*14b80*/  ISETP.GT.AND P6, PT, R9, UR6, PT ;  /* 0x0000000609007c0c */ /* 0x002fe2000bfc4270 */
[----:B------:R-:W-:-:S12]  /*14b90*/  IMAD.MOV.U32 R4, RZ, RZ, R9 ;  /* 0x000000ffff047224 */ /* 0x000fd800078e0009 */
[----:B------:R-:W-:Y:S05]  /*14ba0*/  @P6 BRA `(.L_x_11498) ;  /* 0x0000000000a06947 */ /* 0x000fea0003800000 */
[----:B------:R-:W-:Y:S01]  /*14bb0*/  IMAD.MOV.U32 R9, RZ, RZ, R4 ;  /* 0x000000ffff097224 */ /* 0x000fe200078e0004 */
[----:B------:R-:W-:Y:S01]  /*14bc0*/  UMOV UR4, URZ ;  /* 0x0000003f00047c82 */ /* 0x000fe20008000000 */
[----:B------:R-:W-:-:S05]  /*14bd0*/  ULDC UR5, c[0x0][0xc38] ;  /* 0x00030e0000057ab9 */ /* 0x000fca0000000800 */
.L_x_11500:
[----:B------:R-:W0:Y:S01]  /*14be0*/  LDC R2, c[0x0][0xc3c] ;  /* 0x00030f00ff027b82 */ /* 0x000e220000000800 */
[----:B------:R-:W-:Y:S01]  /*14bf0*/  UIADD3 UR4, UR4, 0x1f, URZ ;  /* 0x0000001f04047890 */ /* 0x000fe2000fffe03f */
[----:B------:R-:W-:Y:S02]  /*14c00*/  ULDC UR7, c[0x0][0xc3c] ;  /* 0x00030f0000077ab9 */ /* 0x000fe40000000800 */
[----:B------:R-:W-:-:S03]  /*14c10*/  IMAD.U32 R27, RZ, RZ, UR7 ;  /* 0x00000007ff1b7e24 */ /* 0x000fc6000f8e00ff */
[----:B0-----:R-:W-:-:S13]  /*14c20*/  ISETP.LE.AND P6, PT, R2, UR4, PT ;  /* 0x0000000402007c0c */ /* 0x001fda000bfc3270 */
[----:B------:R-:W-:Y:S05]  /*14c30*/  @P6 BRA `(.L_x_11499) ;  /* 0x0000000400986947 */ /* 0x000fea0003800000 */
[----:B------:R-:W-:Y:S02]  /*14c40*/  VIADD R11, R6, UR4 ;  /* 0x00000004060b7c36 */ /* 0x000fe40008000000 */
[----:B------:R-:W-:Y:S02]  /*14c50*/  IMAD.MOV.U32 R7, RZ, RZ, RZ ;  /* 0x000000ffff077224 */ /* 0x000fe400078e00ff */
[----:B------:R-:W-:Y:S01]  /*14c60*/  IMAD.MOV.U32 R8, RZ, RZ, RZ ;  /* 0x000000ffff087224 */ /* 0x000fe200078e00ff */
[----:B------:R-:W-:-:S13]  /*14c70*/  ISETP.GE.OR P6, PT, R11, R2, !P0 ;  /* 0x000000020b00720c */ /* 0x000fda00047c6670 */
[----:B------:R-:W0:Y:S08]  /*14c80*/  @!P6 LDC.64 R4, c[0x0][0xc80] ;  /* 0x00032000ff04eb82 */ /* 0x000e300000000a00 */
[----:B------:R-:W1:Y:S01]  /*14c90*/  @!P6 LDC.64 R2, c[0x0][0xc78] ;  /* 0x00031e00ff02eb82 */ /* 0x000e620000000a00 */
[----:B0-----:R-:W-:-:S05]  /*14ca0*/  @!P6 IMAD.WIDE R4, R11, 0x4, R4 ;  /* 0x000000040b04e825 */ /* 0x001fca00078e0204 */
[----:B------:R-:W2:Y:S01]  /*14cb0*/  @!P6 LDG.E R7, desc[UR42][R4.64] ;  /* 0x0000002a0407e981 */ /* 0x000ea2000c1e1900 */
[----:B-1----:R-:W-:-:S05]  /*14cc0*/  @!P6 IMAD.WIDE R2, R11, 0x4, R2 ;  /* 0x000000040b02e825 */ /* 0x002fca00078e0202 */
        /* <DEDUP_REMOVED lines=18> */
[----:B0-----:R-:W-:-:S04]  /*14df0*/  IMAD R4, R4, UR5, RZ ;  /* 0x0000000504047c24 */ /* 0x001fc8000f8e02ff */
[----:B------:R-:W-:-:S05]  /*14e00*/  IMAD.IADD R9, R4, 0x1, R9 ;  /* 0x0000000104097824 */ /* 0x000fca00078e0209 */
[----:B------:R-:W-:-:S13]  /*14e10*/  ISETP.GT.AND P6, PT, R9, UR6, PT ;  /* 0x0000000609007c0c */ /* 0x000fda000bfc4270 */
[----:B------:R-:W-:Y:S05]  /*14e20*/  @!P6 BRA `(.L_x_11500) ;  /* 0xfffffffc006ce947 */ /* 0x000fea000383ffff */
.L_x_11498:
[----:B------:R-:W-:Y:S02]  /*14e30*/  IMAD.IADD R11, R9, 0x1, -R4 ;  /* 0x00000001090b7824 */ /* 0x000fe400078e0a04 */
[----:B------:R-:W-:Y:S02]  /*14e40*/  IMAD.MOV.U32 R24, RZ, RZ, RZ ;  /* 0x000000ffff187224 */ /* 0x000fe400078e00ff */
[----:B------:R-:W-:-:S05]  /*14e50*/  IMAD R3, R2, UR5, R11 ;  /* 0x0000000502037c24 */ /* 0x000fca000f8e020b */
[----:B------:R-:W-:-:S13]  /*14e60*/  ISETP.GT.AND P0, PT, R3, UR6, PT ;  /* 0x0000000603007c0c */ /* 0x000fda000bf04270 */
[----:B------:R-:W-:-:S04]  /*14e70*/  VOTE.ANY R5, PT, !P0 ;  /* 0x0000000000057806 */ /* 0x000fc800040e0100 */
[----:B------:R-:W0:Y:S01]  /*14e80*/  POPC R27, R5 ;  /* 0x00000005001b7309 */ /* 0x000e220000000000 */
[----:B------:R-:W-:Y:S01]  /*14e90*/  ISETP.NE.AND P0, PT, R5, RZ, PT ;  /* 0x000000ff0500720c */ /* 0x000fe20003f05270 */
[----:B0-----:R-:W0:Y:S04]  /*14ea0*/  SHFL.IDX PT, R7, R7, R27, 0x1f ;  /* 0x00001f1b07077589 */ /* 0x001e2800000e0000 */
[----:B------:R-:W1:Y:S01]  /*14eb0*/  SHFL.IDX PT, R8, R8, R27, 0x1f ;  /* 0x00001f1b08087589 */ /* 0x000e6200000e0000 */
[----:B0-----:R-:W-:-:S04]  /*14ec0*/  IABS R4, R7 ;  /* 0x0000000700047213 */ /* 0x001fc80000000000 */
[----:B------:R-:W0:Y:S01]  /*14ed0*/  I2F.RP R9, R4 ;  /* 0x0000000400097306 */ /* 0x000e220000209400 */
[----:B-1----:R-:W-:-:S07]  /*14ee0*/  IABS R10, R8 ;  /* 0x00000008000a7213 */ /* 0x002fce0000000000 */
[----:B0-----:R-:W0:Y:S02]  /*14ef0*/  MUFU.RCP R9, R9 ;  /* 0x0000000900097308 */ /* 0x001e240000001000 */
[----:B0-----:R-:W-:-:S06]  /*14f00*/  VIADD R3, R9, 0xffffffe ;  /* 0x0ffffffe09037836 */ /* 0x001fcc0000000000 */
[----:B------:R-:W0:Y:S02]  /*14f10*/  F2I.FTZ.U32.TRUNC.NTZ R3, R3 ;  /* 0x0000000300037305 */ /* 0x000e24000021f000 */
[----:B0-----:R-:W-:Y:S01]  /*14f20*/  IMAD.MOV R13, RZ, RZ, -R3 ;  /* 0x000000ffff0d7224 */ /* 0x001fe200078e0a03 */
[----:B------:R-:W-:Y:S06]  /*14f30*/  @!P0 BRA `(.L_x_11501) ;  /* 0x0000000000088947 */ /* 0x000fec0003800000 */
[----:B------:R-:W-:-:S05]  /*14f40*/  VIADD R5, R27, 0xffffffff ;  /* 0xffffffff1b057836 */ /* 0x000fca0000000000 */
[----:B------:R0:W1:Y:S02]  /*14f50*/  SHFL.IDX PT, R24, R2, R5, 0x1f ;  /* 0x00001f0502187589 */ /* 0x00006400000e0000 */
.L_x_11501:
[----:B0-----:R-:W-:Y:S02]  /*14f60*/  IMAD.MOV.U32 R5, RZ, RZ, R10 ;  /* 0x000000ffff057224 */ /* 0x001fe400078e000a */
[----:B-1----:R-:W-:Y:S02]  /*14f70*/  IMAD R24, R24, UR5, R11 ;  /* 0x0000000518187c24 */ /* 0x002fe4000f8e020b */
[----:B------:R-:W0:Y:S01]  /*14f80*/  I2F.RP R12, R5 ;  /* 0x00000005000c7306 */ /* 0x000e220000209400 */
[----:B------:R-:W-:Y:S02]  /*14f90*/  IMAD R9, R13, R4, RZ ;  /* 0x000000040d097224 */ /* 0x000fe400078e02ff */
[----:B------:R-:W-:Y:S01]  /*14fa0*/  IMAD.MOV.U32 R2, RZ, RZ, RZ ;  /* 0x000000ffff027224 */ /* 0x000fe200078e00ff */
[----:B------:R-:W-:Y:S01]  /*14fb0*/  IADD3 R10, -R24, UR6, RZ ;  /* 0x00000006180a7c10 */ /* 0x000fe2000fffe1ff */
[----:B------:R-:W-:Y:S02]  /*14fc0*/  VIADD R27, R27, UR4 ;  /* 0x000000041b1b7c36 */ /* 0x000fe40008000000 */
[----:B------:R-:W-:Y:S01]  /*14fd0*/  IMAD.HI.U32 R2, R3, R9, R2 ;  /* 0x0000000903027227 */ /* 0x000fe200078e0002 */
[----:B------:R-:W-:-:S02]  /*14fe0*/  IABS R3, R7 ;  /* 0x0000000700037213 */ /* 0x000fc40000000000 */
[----:B------:R-:W-:-:S03]  /*14ff0*/  IABS R11, R10 ;  /* 0x0000000a000b7213 */ /* 0x000fc60000000000 */
[----:B------:R-:W-:Y:S02]  /*15000*/  IMAD.MOV R14, RZ, RZ, -R3 ;  /* 0x000000ffff0e7224 */ /* 0x000fe400078e0a03 */
[----:B------:R-:W-:Y:S01]  /*15010*/  IMAD.HI.U32 R9, R2, R11, RZ ;  /* 0x0000000b02097227 */ /* 0x000fe200078e00ff */
[----:B0-----:R-:W0:Y:S01]  /*15020*/  MUFU.RCP R12, R12 ;  /* 0x0000000c000c7308 */ /* 0x001e220000001000 */
[----:B------:R-:W-:Y:S02]  /*15030*/  LOP3.LUT R2, R10, R7, RZ, 0x3c, !PT ;  /* 0x000000070a027212 */ /* 0x000fe400078e3cff */
[----:B------:R-:W-:Y:S02]  /*15040*/  IMAD R11, R9, R14, R11 ;  /* 0x0000000e090b7224 */ /* 0x000fe400078e020b */
[----:B------:R-:W-:-:S03]  /*15050*/  ISETP.GE.AND P2, PT, R2, RZ, PT ;  /* 0x000000ff0200720c */ /* 0x000fc60003f46270 */
[----:B------:R-:W-:Y:S01]  /*15060*/  ISETP.GT.U32.AND P1, PT, R4, R11, PT ;  /* 0x0000000b0400720c */ /* 0x000fe20003f24070 */
[----:B0-----:R-:W-:-:S12]  /*15070*/  VIADD R3, R12, 0xffffffe ;  /* 0x0ffffffe0c037836 */ /* 0x001fd80000000000 */
[-C--:B------:R-:W-:Y:S01]  /*15080*/  @!P1 IADD3 R11, R11, -R4.reuse, RZ ;  /* 0x800000040b0b9210 */ /* 0x080fe20007ffe0ff */
[----:B------:R-:W-:Y:S01]  /*15090*/  @!P1 VIADD R9, R9, 0x1 ;  /* 0x0000000109099836 */ /* 0x000fe20000000000 */
[----:B------:R-:W0:Y:S01]  /*150a0*/  F2I.FTZ.U32.TRUNC.NTZ R3, R3 ;  /* 0x0000000300037305 */ /* 0x000e22000021f000 */
[----:B------:R-:W-:Y:S02]  /*150b0*/  ISETP.NE.AND P1, PT, R7, RZ, PT ;  /* 0x000000ff0700720c */ /* 0x000fe40003f25270 */
[----:B------:R-:W-:Y:S02]  /*150c0*/  ISETP.GE.U32.AND P0, PT, R11, R4, PT ;  /* 0x000000040b00720c */ /* 0x000fe40003f06070 */
[----:B------:R-:W-:-:S05]  /*150d0*/  IABS R4, R8 ;  /* 0x0000000800047213 */ /* 0x000fca0000000000 */
[----:B------:R-:W-:Y:S02]  /*150e0*/  IMAD.MOV R4, RZ, RZ, -R4 ;  /* 0x000000ffff047224 */ /* 0x000fe400078e0a04 */
[----:B0-----:R-:W-:-:S04]  /*150f0*/  IMAD.MOV R2, RZ, RZ, -R3 ;  /* 0x000000ffff027224 */ /* 0x001fc800078e0a03 */
[----:B------:R-:W-:Y:S02]  /*15100*/  @P0 VIADD R9, R9, 0x1 ;  /* 0x0000000109090836 */ /* 0x000fe40000000000 */
[----:B------:R-:W-:Y:S02]  /*15110*/  IMAD R11, R2, R5, RZ ;  /* 0x00000005020b7224 */ /* 0x000fe400078e02ff */
[----:B------:R-:W-:Y:S01]  /*15120*/  @!P2 IMAD.MOV R9, RZ, RZ, -R9 ;  /* 0x000000ffff09a224 */ /* 0x000fe200078e0a09 */
[----:B------:R-:W-:Y:S01]  /*15130*/  @!P1 LOP3.LUT R9, RZ, R7, RZ, 0x33, !PT ;  /* 0x00000007ff099212 */ /* 0x000fe200078e33ff */
[----:B------:R-:W-:-:S04]  /*15140*/  IMAD.MOV.U32 R2, RZ, RZ, RZ ;  /* 0x000000ffff027224 */ /* 0x000fc800078e00ff */
[----:B------:R-:W-:Y:S01]  /*15150*/  IMAD.HI.U32 R2, R3, R11, R2 ;  /* 0x0000000b03027227 */ /* 0x000fe200078e0002 */
[----:B------:R-:W-:-:S03]  /*15160*/  IABS R3, R9 ;  /* 0x0000000900037213 */ /* 0x000fc60000000000 */
[----:B------:R-:W-:Y:S02]  /*15170*/  IMAD R7, R7, R9, RZ ;  /* 0x0000000907077224 */ /* 0x000fe400078e02ff */
        /* <DEDUP_REMOVED lines=12> */
[----:B------:R-:W-:-:S04]  /*15240*/  @!P1 LOP3.LUT R2, RZ, R8, RZ, 0x33, !PT ;  /* 0x00000008ff029212 */ /* 0x000fc800078e33ff */
[----:B------:R-:W-:Y:S01]  /*15250*/  IADD3 R3, -R2, RZ, RZ ;  /* 0x000000ff02037210 */ /* 0x000fe20007ffe1ff */
[----:B------:R-:W-:-:S04]  /*15260*/  IMAD R2, R8, 0x1000000, R2 ;  /* 0x0100000008027824 */ /* 0x000fc800078e0202 */
[----:B------:R-:W-:-:S04]  /*15270*/  IMAD R9, R8, R3, R9 ;  /* 0x0000000308097224 */ /* 0x000fc800078e0209 */
[----:B------:R-:W-:Y:S01]  /*15280*/  IMAD R26, R9, 0x10000, R2 ;  /* 0x00010000091a7824 */ /* 0x000fe200078e0202 */
[----:B------:R-:W-:Y:S06]  /*15290*/  BRA `(.L_x_11502) ;  /* 0x00000000000c7947 */ /* 0x000fec0003800000 */
.L_x_11499:
[----:B------:R-:W-:Y:S02]  /*152a0*/  IMAD.MOV.U32 R25, RZ, RZ, RZ ;  /* 0x000000ffff197224 */ /* 0x000fe400078e00ff */
[----:B------:R-:W-:Y:S02]  /*152b0*/  IMAD.U32 R24, RZ, RZ, UR6 ;  /* 0x00000006ff187e24 */ /* 0x000fe4000f8e00ff */
[----:B------:R-:W-:-:S07]  /*152c0*/  IMAD.MOV.U32 R26, RZ, RZ, RZ ;  /* 0x000000ffff1a7224 */ /* 0x000fce00078e00ff */
.L_x_11502:
[----:B------:R-:W-:-:S13]  /*152d0*/  ISETP.NE.AND P0, PT, R6, RZ, PT ;  /* 0x000000ff0600720c */ /* 0x000fda0003f05270 */
[----:B------:R-:W0:Y:S01]  /*152e0*/  @!P0 S2R R3, SR_CgaCtaId ;  /* 0x0000000000038919 */ /* 0x000e220000008800 */
[----:B------:R-:W-:-:S04]  /*152f0*/  @!P0 MOV R2, 0x400 ;  /* 0x0000040000028802 */ /* 0x000fc80000000f00 */
[----:B0-----:R-:W-:-:S05]  /*15300*/  @!P0 LEA R2, R3, R2, 0x18 ;  /* 0x0000000203028211 */ /* 0x001fca00078ec0ff */
[----:B------:R1:W-:Y:S01]  /*15310*/  @!P0 STS.128 [R2+0x19cd0], R24 ;  /* 0x019cd01802008388 */ /* 0x0003e20000000c00 */
[----:B------:R-:W-:Y:S06]  /*15320*/  BAR.ARV 0x5, 0x200 ;  /* 0x0148000000007b1d */ /* 0x000fec0000002000 */
.L_x_11497:
[----:B------:R2:W-:Y:S01]  /*15330*/  STL [R1+0x50], RZ ;  /* 0x000050ff01007387 */ /* 0x0005e20000100800 */
[----:B------:R-:W-:Y:S01]  /*15340*/  ULDC UR4, c[0x0][0xc3c] ;  /* 0x00030f0000047ab9 */ /* 0x000fe20000000800 */
[----:B------:R-:W-:Y:S01]  /*15350*/  IMAD.MOV.U32 R29, RZ, RZ, 0x1 ;  /* 0x00000001ff1d7424 */ /* 0x000fe200078e00ff */
[----:B------:R-:W-:Y:S01]  /*15360*/  ISETP.GE.AND P0, PT, R27, UR4, PT ;  /* 0x000000041b007c0c */ /* 0x000fe2000bf06270 */
[----:B------:R-:W-:-:S12]  /*15370*/  IMAD.MOV.U32 R19, RZ, RZ, RZ ;  /* 0x000000ffff137224 */ /* 0x000fd800078e00ff */
[----:B--2---:R-:W-:Y:S05]  /*15380*/  @P0 BRA `(.L_x_11503) ;  /* 0x00000068006c0947 */ /* 0x004fea0003800000 */
[----:B------:R-:W0:Y:S01]  /*15390*/  S2R R13, SR_TID.X ;  /* 0x00000000000d7919 */ /* 0x000e220000002100 */
[----:B------:R-:W2:Y:S01]  /*153a0*/  S2UR UR4, SR_CgaCtaId ;  /* 0x00000000000479c3 */ /* 0x000ea20000008800 */
[----:B------:R-:W-:Y:S01]  /*153b0*/  MOV R17, 0x400 ;  /* 0x0000040000117802 */ /* 0x000fe20000000f00 */
[----:B------:R-:W-:Y:S01]  /*153c0*/  BSSY B7, `(.L_x_11503) ;  /* 0x0000697000077945 */ /* 0x000fe20003800000 */
[----:B------:R-:W-:Y:S01]  /*153d0*/  MOV R28, RZ ;  /* 0x000000ff001c7202 */ /* 0x000fe20000000f00 */
[----:B------:R-:W-:Y:S01]  /*153e0*/  IMAD.MOV.U32 R29, RZ, RZ, 0x1 ;  /* 0x00000001ff1d7424 */ /* 0x000fe200078e00ff */
[----:B------:R-:W-:Y:S01]  /*153f0*/  ULDC.64 UR40, c[0x0][0x198] ;  /* 0x0000660000287ab9 */ /* 0x000fe20000000a00 */
[----:B------:R-:W-:Y:S01]  /*15400*/  IMAD.MOV.U32 R19, RZ, RZ, RZ ;  /* 0x000000ffff137224 */ /* 0x000fe200078e00ff */
[----:B------:R-:W-:Y:S02]  /*15410*/  ULOP3.LUT UR39, UR37, 0x2, URZ, 0xfc, !UPT ;  /* 0x0000000225277892 */ /* 0x000fe4000f8efc3f */
[----:B------:R-:W-:Y:S01]  /*15420*/  ULOP3.LUT UR36, UR37, 0x1, URZ, 0xfc, !UPT ;  /* 0x0000000125247892 */ /* 0x000fe2000f8efc3f */
[----:B------:R-:W-:Y:S01]  /*15430*/  ULDC UR38, c[0x0][0xc] ;  /* 0x0000030000267ab9 */ /* 0x000fe20000000800 */
[C---:B01----:R-:W-:Y:S01]  /*15440*/  SHF.L.U32 R2, R13.reuse, 0x4, RZ ;  /* 0x000000040d027819 */ /* 0x043fe200000006ff */
[C---:B------:R-:W-:Y:S01]  /*15450*/  IMAD.SHL.U32 R3, R13.reuse, 0x20, RZ ;  /* 0x000000200d037824 */ /* 0x040fe200078e00ff */
[C---:B------:R-:W-:Y:S01]  /*15460*/  LOP3.LUT R12, R13.reuse, 0x7f, RZ, 0xc0, !PT ;  /* 0x0000007f0d0c7812 */ /* 0x040fe200078ec0ff */
[----:B------:R-:W-:Y:S01]  /*15470*/  IMAD.SHL.U32 R8, R13, 0x2, RZ ;  /* 0x000000020d087824 */ /* 0x000fe200078e00ff */
[----:B------:R-:W-:-:S02]  /*15480*/  LOP3.LUT R5, R2, 0x90, RZ, 0xc0, !PT ;  /* 0x0000009002057812 */ /* 0x000fc400078ec0ff */
[----:B------:R-:W-:Y:S01]  /*15490*/  SHF.R.U32.HI R4, RZ, 0x1, R13 ;  /* 0x00000001ff047819 */ /* 0x000fe2000001160d */
[----:B------:R-:W-:Y:S01]  /*154a0*/  IMAD.SHL.U32 R6, R12, 0x10, RZ ;  /* 0x000000100c067824 */ /* 0x000fe200078e00ff */
[C---:B------:R-:W-:Y:S02]  /*154b0*/  LOP3.LUT R23, R3.reuse, 0x360, RZ, 0xc0, !PT ;  /* 0x0000036003177812 */ /* 0x040fe400078ec0ff */
[----:B------:R-:W-:Y:S02]  /*154c0*/  LOP3.LUT R3, R3, 0x80, RZ, 0xc0, !PT ;  /* 0x0000008003037812 */ /* 0x000fe400078ec0ff */
[----:B------:R-:W-:Y:S02]  /*154d0*/  LOP3.LUT R8, R5, 0x10, R8, 0x78, !PT ;  /* 0x0000001005087812 */ /* 0x000fe400078e7808 */
[----:B------:R-:W-:Y:S02]  /*154e0*/  LOP3.LUT R5, R4, 0x20, RZ, 0xc0, !PT ;  /* 0x0000002004057812 */ /* 0x000fe400078ec0ff */
[----:B------:R-:W-:-:S02]  /*154f0*/  LOP3.LUT R7, R2, 0x60, RZ, 0xc0, !PT ;  /* 0x0000006002077812 */ /* 0x000fc400078ec0ff */
[----:B------:R-:W-:Y:S01]  /*15500*/  LOP3.LUT R3, R3, 0x10, R4, 0xf8, !PT ;  /* 0x0000001003037812 */ /* 0x000fe200078ef804 */
[----:B------:R-:W-:Y:S01]  /*15510*/  IMAD.SHL.U32 R4, R13, 0x80, RZ ;  /* 0x000000800d047824 */ /* 0x000fe200078e00ff */
[----:B------:R-:W-:Y:S02]  /*15520*/  LOP3.LUT R5, R5, 0x10, R13, 0xf8, !PT ;  /* 0x0000001005057812 */ /* 0x000fe400078ef80d */
[--C-:B------:R-:W-:Y:S01]  /*15530*/  LOP3.LUT R9, R7, 0x700, R6.reuse, 0xf8, !PT ;  /* 0x0000070007097812 */ /* 0x100fe200078ef806 */
[----:B------:R-:W-:Y:S01]  /*15540*/  IMAD.SHL.U32 R7, R0, 0x800, RZ ;  /* 0x0000080000077824 */ /* 0x000fe200078e00ff */
[----:B------:R-:W-:Y:S01]  /*15550*/  LOP3.LUT R23, R23, 0x400, R6, 0xf8, !PT ;  /* 0x0000040017177812 */ /* 0x000fe200078ef806 */
[----:B------:R-:W-:Y:S01]  /*15560*/  IMAD.SHL.U32 R0, R13, 0x4, RZ ;  /* 0x000000040d007824 */ /* 0x000fe200078e00ff */
[----:B------:R-:W-:Y:S02]  /*15570*/  LOP3.LUT R6, R4, 0x400, RZ, 0xc0, !PT ;  /* 0x0000040004067812 */ /* 0x000fe400078ec0ff */
[----:B------:R-:W-:-:S02]  /*15580*/  LOP3.LUT R5, R5, 0x380, R4, 0xf8, !PT ;  /* 0x0000038005057812 */ /* 0x000fc400078ef804 */
[----:B------:R-:W-:Y:S02]  /*15590*/  LOP3.LUT P0, RZ, R13, 0x4, RZ, 0xc0, !PT ;  /* 0x000000040dff7812 */ /* 0x000fe4000780c0ff */
[----:B------:R-:W-:Y:S02]  /*155a0*/  LOP3.LUT R6, R6, 0x800, R7, 0xf8, !PT ;  /* 0x0000080006067812 */ /* 0x000fe400078ef807 */
[----:B------:R-:W-:Y:S02]  /*155b0*/  LOP3.LUT R5, R5, 0x70, R2, 0x78, !PT ;  /* 0x0000007005057812 */ /* 0x000fe400078e7802 */
[----:B------:R-:W-:Y:S02]  /*155c0*/  LOP3.LUT R0, R3, 0x10, R0, 0x78, !PT ;  /* 0x0000001003007812 */ /* 0x000fe400078e7800 */
[----:B------:R-:W-:Y:S01]  /*155d0*/  LOP3.LUT R11, R6, R5, RZ, 0xfc, !PT ;  /* 0x00000005060b7212 */ /* 0x000fe200078efcff */
[----:B--2---:R-:W-:Y:S01]  /*155e0*/  IMAD.U32 R5, RZ, RZ, UR4 ;  /* 0x00000004ff057e24 */ /* 0x004fe2000f8e00ff */
[----:B------:R-:W-:Y:S01]  /*155f0*/  LOP3.LUT R23, R23, R0, RZ, 0xfc, !PT ;  /* 0x0000000017177212 */ /* 0x000fe200078efcff */
[----:B------:R-:W-:Y:S01]  /*15600*/  IMAD.SHL.U32 R0, R13, 0x40, RZ ;  /* 0x000000400d007824 */ /* 0x000fe200078e00ff */
[----:B------:R-:W-:Y:S01]  /*15610*/  LOP3.LUT R10, R9, R8, RZ, 0xfc, !PT ;  /* 0x00000008090a7212 */ /* 0x000fe200078efcff */
[C---:B------:R-:W-:Y:S01]  /*15620*/  VIADD R4, R11.reuse, 0x40 ;  /* 0x000000400b047836 */ /* 0x040fe20000000000 */
[----:B------:R-:W-:Y:S01]  /*15630*/  SHF.R.U32.HI R3, RZ, 0x1, R12 ;  /* 0x00000001ff037819 */ /* 0x000fe2000001160c */
[----:B------:R-:W-:Y:S01]  /*15640*/  @P0 VIADD R4, R11, 0xffffffc0 ;  /* 0xffffffc00b040836 */ /* 0x000fe20000000000 */
[----:B------:R-:W-:Y:S01]  /*15650*/  LOP3.LUT R0, R0, 0x40, RZ, 0xc0, !PT ;  /* 0x0000004000007812 */ /* 0x000fe200078ec0ff */
[----:B------:R-:W-:Y:S01]  /*15660*/  STL [R1+0x20], R10 ;  /* 0x0000200a01007387 */ /* 0x000fe20000100800 */
[----:B------:R-:W-:-:S02]  /*15670*/  LEA R17, R5, R17, 0x18 ;  /* 0x0000001105117211 */ /* 0x000fc400078ec0ff */
[----:B------:R-:W-:Y:S01]  /*15680*/  LOP3.LUT R3, R3, R0, RZ, 0xfc, !PT ;  /* 0x0000000003037212 */ /* 0x000fe200078efcff */
[----:B------:R-:W-:Y:S01]  /*15690*/  STL [R1], R11 ;  /* 0x0000000b01007387 */ /* 0x000fe20000100800 */
[----:B------:R-:W-:Y:S01]  /*156a0*/  LOP3.LUT R2, R2, 0x10, RZ, 0xc0, !PT ;  /* 0x0000001002027812 */ /* 0x000fe200078ec0ff */
[----:B------:R-:W-:Y:S02]  /*156b0*/  IMAD.IADD R3, R17, 0x1, R10 ;  /* 0x0000000111037824 */ /* 0x000fe400078e020a */
[----:B------:R-:W-:Y:S01]  /*156c0*/  STL [R1+0x18], R5 ;  /* 0x0000180501007387 */ /* 0x000fe20000100800 */
[----:B------:R-:W-:Y:S02]  /*156d0*/  LOP3.LUT R0, R2, 0x40, RZ, 0xfc, !PT ;  /* 0x0000004002007812 */ /* 0x000fe400078efcff */
[----:B------:R-:W-:Y:S01]  /*156e0*/  LOP3.LUT R0, R23, 0x2800, RZ, 0xfc, !PT ;  /* 0x0000280017007812 */ /* 0x000fe200078efcff */
[----:B------:R0:W-:Y:S04]  /*156f0*/  STL [R1+0x1c], R4 ;  /* 0x00001c0401007387 */ /* 0x0001e80000100800 */
[----:B------:R-:W-:Y:S01]  /*15700*/  STL [R1+0x50], RZ ;  /* 0x000050ff01007387 */ /* 0x000fe20000100800 */
[----:B0-----:R-:W-:-:S05]  /*15710*/  IMAD.MOV.U32 R4, RZ, RZ, 0x1 ;  /* 0x00000001ff047424 */ /* 0x001fca00078e00ff */
[----:B------:R0:W-:Y:S04]  /*15720*/  STL [R1+0x4], R4 ;  /* 0x0000040401007387 */ /* 0x0001e80000100800 */
[----:B------:R1:W-:Y:S01]  /*15730*/  STL [R1+0x3c], R3 ;  /* 0x00003c0301007387 */ /* 0x0003e20000100800 */
[----:B0-----:R-:W-:Y:S02]  /*15740*/  LOP3.LUT R4, R2, 0x20, RZ, 0xfc, !PT ;  /* 0x0000002002047812 */ /* 0x001fe400078efcff */
[----:B------:R-:W-:-:S07]  /*15750*/  LOP3.LUT R2, R23, 0x1800, RZ, 0xfc, !PT ;  /* 0x0000180017027812 */ /* 0x000fce00078efcff */
.L_x_11623:
[----:B01-3--:R-:W0:Y:S02]  /*15760*/  LDC.64 R2, c[0x0][0xc88] ;  /* 0x00032200ff027b82 */ /* 0x00be240000000a00 */
[----:B0-----:R-:W-:-:S05]  /*15770*/  IMAD.WIDE R2, R27, 0x4, R2 ;  /* 0x000000041b027825 */ /* 0x001fca00078e0202 */
[----:B--2---:R-:W2:Y:S01]  /*15780*/  LDG.E R18, desc[UR42][R2.64] ;  /* 0x0000002a02127981 */ /* 0x004ea2000c1e1900 */
        /* <DEDUP_REMOVED lines=8> */
[----:B--2---:R-:W-:-:S11]  /*15810*/  SHF.R.S32.HI R0, RZ, 0x1f, R18 ;  /* 0x0000001fff007819 */ /* 0x004fd60000011412 */
        /* <DEDUP_REMOVED lines=9> */
[----:B------:R-:W-:Y:S01]  /*158b0*/  STL [R1+0x14], R12 ;  /* 0x0000140c01007387 */ /* 0x000fe20000100800 */
[----:B------:R-:W-:Y:S01]  /*158c0*/  ISETP.NE.AND.EX P0, PT, RZ, UR5, PT, P0 ;  /* 0x00000005ff007c0c */ /* 0x000fe2000bf05300 */
[----:B0-----:R-:W-:Y:S01]  /*158d0*/  IMAD.MOV.U32 R0, RZ, RZ, RZ ;  /* 0x000000ffff007224 */ /* 0x001fe200078e00ff */
[----:B------:R-:W-:Y:S01]  /*158e0*/  ISETP.NE.AND.EX P1, PT, RZ, UR9, PT, P1 ;  /* 0x00000009ff007c0c */ /* 0x000fe2000bf25310 */
[----:B------:R-:W-:Y:S01]  /*158f0*/  STL [R1+0x30], R11 ;  /* 0x0000300b01007387 */ /* 0x000fe20000100800 */
[----:B------:R-:W-:Y:S02]  /*15900*/  ISETP.NE.U32.AND P2, PT, RZ, UR6, PT ;  /* 0x00000006ff007c0c */ /* 0x000fe4000bf45070 */
[----:B-1----:R-:W-:-:S02]  /*15910*/  IADD3 R2, P3, R12, UR4, RZ ;  /* 0x000000040c027c10 */ /* 0x002fc4000ff7e0ff */
[----:B------:R-:W-:Y:S02]  /*15920*/  ISETP.NE.AND.EX P2, PT, RZ, UR7, PT, P2 ;  /* 0x00000007ff007c0c */ /* 0x000fe4000bf45320 */
[----:B------:R-:W-:Y:S02]  /*15930*/  IADD3.X R3, R11, UR5, RZ, P3, !PT ;  /* 0x000000050b037c10 */ /* 0x000fe40009ffe4ff */
[----:B------:R-:W-:-:S03]  /*15940*/  IADD3 R4, P4, R12, UR6, RZ ;  /* 0x000000060c047c10 */ /* 0x000fc6000ff9e0ff */
[----:B------:R-:W3:Y:S01]  /*15950*/  @P0 LDG.E R6, desc[UR42][R2.64] ;  /* 0x0000002a02060981 */ /* 0x000ee2000c1e1900 */
[----:B------:R-:W-:Y:S01]  /*15960*/  ULDC UR4, c[0x0][0x288] ;  /* 0x0000a20000047ab9 */ /* 0x000fe20000000800 */
[----:B------:R-:W-:Y:S01]  /*15970*/  IADD3.X R5, R11, UR7, RZ, P4, !PT ;  /* 0x000000070b057c10 */ /* 0x000fe2000a7fe4ff */
[----:B------:R-:W-:Y:S01]  /*15980*/  IMAD.U32 R8, RZ, RZ, UR4 ;  /* 0x00000004ff087e24 */ /* 0x000fe2000f8e00ff */
[----:B------:R-:W-:-:S03]  /*15990*/  ULDC.64 UR4, c[0x0][0x418] ;  /* 0x0001060000047ab9 */ /* 0x000fc60000000a00 */
[----:B------:R-:W5:Y:S04]  /*159a0*/  @P2 LDG.E R0, desc[UR42][R4.64] ;  /* 0x0000002a04002981 */ /* 0x000f68000c1e1900 */
[----:B---3--:R0:W-:Y:S02]  /*159b0*/  STL [R1+0x38], R6 ;  /* 0x0000380601007387 */ /* 0x0081e40000100800 */
[----:B0-----:R-:W-:-:S04]  /*159c0*/  @P1 IADD3 R6, P3, R12, UR8, RZ ;  /* 0x000000080c061c10 */ /* 0x001fc8000ff7e0ff */
[----:B------:R-:W-:-:S05]  /*159d0*/  @P1 IADD3.X R7, R11, UR9, RZ, P3, !PT ;  /* 0x000000090b071c10 */ /* 0x000fca0009ffe4ff */
[----:B------:R0:W3:Y:S01]  /*159e0*/  @P1 LDG.E R8, desc[UR42][R6.64] ;  /* 0x0000002a06081981 */ /* 0x0000e2000c1e1900 */
        /* <DEDUP_REMOVED lines=8> */
[----:B---3--:R0:W-:Y:S04]  /*15a70*/  STL [R1+0x4c], R8 ;  /* 0x00004c0801007387 */ /* 0x0081e80000100800 */
        /* <DEDUP_REMOVED lines=8> */
.L_x_11504:
[----:B------:R-:W-:Y:S01]  /*15b00*/  ULDC.64 UR4, c[0x0][0xa20] ;  /* 0x0002880000047ab9 */ /* 0x000fe20000000a00 */
[C---:B------:R-:W-:Y:S02]  /*15b10*/  LOP3.LUT R9, R26.reuse, 0xff000000, RZ, 0xc0, !PT ;  /* 0xff0000001a097812 */ /* 0x040fe400078ec0ff */
[----:B------:R-:W-:Y:S02]  /*15b20*/  ISETP.NE.U32.AND P0, PT, RZ, UR4, PT ;  /* 0x00000004ff007c0c */ /* 0x000fe4000bf05070 */
[----:B------:R-:W-:Y:S02]  /*15b30*/  SHF.R.U32.HI R9, RZ, 0x8, R9 ;  /* 0x00000008ff097819 */ /* 0x000fe40000011609 */
[----:B------:R-:W-:Y:S02]  /*15b40*/  ISETP.NE.AND.EX P0, PT, RZ, UR5, PT, P0 ;  /* 0x00000005ff007c0c */ /* 0x000fe4000bf05300 */
[C---:B0-----:R-:W-:Y:S02]  /*15b50*/  LOP3.LUT R2, R26.reuse, 0xff0000, RZ, 0xc0, !PT ;  /* 0x00ff00001a027812 */ /* 0x041fe400078ec0ff */
[----:B------:R-:W-:Y:S01]  /*15b60*/  LOP3.LUT R16, R26, 0xffff, RZ, 0xc0, !PT ;  /* 0x0000ffff1a107812 */ /* 0x000fe200078ec0ff */
[----:B------:R-:W-:Y:S01]  /*15b70*/  IMAD.MOV.U32 R26, RZ, RZ, R18 ;  /* 0x000000ffff1a7224 */ /* 0x000fe200078e0012 */
[----:B------:R-:W-:-:S07]  /*15b80*/  LEA.HI R9, R2, R9, RZ, 0x10 ;  /* 0x0000000902097211 */ /* 0x000fce00078f80ff */
[----:B------:R-:W-:Y:S05]  /*15b90*/  @!P0 BRA `(.L_x_11505) ;  /* 0x0000000000108947 */ /* 0x000fea0003800000 */
[----:B------:R-:W-:-:S04]  /*15ba0*/  IADD3 R6, P0, R12, UR4, RZ ;  /* 0x000000040c067c10 */ /* 0x000fc8000ff1e0ff */
[----:B------:R-:W-:-:S05]  /*15bb0*/  IADD3.X R7, R11, UR5, RZ, P0, !PT ;  /* 0x000000050b077c10 */ /* 0x000fca00087fe4ff */
[----:B------:R0:W5:Y:S01]  /*15bc0*/  LDG.E R6, desc[UR42][R6.64] ;  /* 0x0000002a06067981 */ /* 0x000162000c1e1900 */
[----:B------:R-:W-:Y:S05]  /*15bd0*/  BRA `(.L_x_11506) ;  /* 0x0000000000247947 */ /* 0x000fea0003800000 */
.L_x_11505:
        /* <DEDUP_REMOVED lines=9> */
.L_x_11506:
[----:B------:R-:W2:Y:S04]  /*15c70*/  @P2 LDG.E R2, desc[UR42][R4.64] ;  /* 0x0000002a04022981 */ /* 0x000ea8000c1e1900 */
[----:B------:R-:W2:Y:S01]  /*15c80*/  @P2 LDG.E R4, desc[UR42][R4.64+0x4] ;  /* 0x0000042a04042981 */ /* 0x000ea2000c1e1900 */
[----:B0----5:R-:W-:Y:S01]  /*15c90*/  IMAD.IADD R7, R6, 0x1, -R10 ;  /* 0x0000000106077824 */ /* 0x021fe200078e0a0a */
[----:B------:R-:W-:Y:S01]  /*15ca0*/  BSSY B0, `(.L_x_11507) ;  /* 0x000002a000007945 */ /* 0x000fe20003800000 */
[----:B------:R-:W-:Y:S01]  /*15cb0*/  LOP3.LUT R21, R9, 0xff, RZ, 0xc0, !PT ;  /* 0x000000ff09157812 */ /* 0x000fe200078ec0ff */
[----:B--2---:R-:W-:Y:S01]  /*15cc0*/  @P2 IMAD.IADD R8, R4, 0x1, -R2 ;  /* 0x0000000104082824 */ /* 0x004fe200078e0a02 */
[----:B------:R-:W-:-:S03]  /*15cd0*/  SHF.R.U32.HI R4, RZ, 0x10, R9 ;  /* 0x00000010ff047819 */ /* 0x000fc60000011609 */
[----:B------:R-:W-:-:S04]  /*15ce0*/  IMAD.IADD R3, R7, 0x1, R8 ;  /* 0x0000000107037824 */ /* 0x000fc800078e0208 */
[C---:B------:R-:W-:Y:S01]  /*15cf0*/  VIADD R2, R3.reuse, 0x7f ;  /* 0x0000007f03027836 */ /* 0x040fe20000000000 */
[----:B------:R0:W-:Y:S01]  /*15d00*/  STL [R1+0x34], R3 ;  /* 0x0000340301007387 */ /* 0x0001e20000100800 */
[----:B------:R-:W-:-:S03]  /*15d10*/  ISETP.GE.AND P1, PT, R3, 0x1, PT ;  /* 0x000000010300780c */ /* 0x000fc60003f26270 */
[----:B------:R-:W-:-:S04]  /*15d20*/  SHF.R.S32.HI R20, RZ, 0x1f, R2 ;  /* 0x0000001fff147819 */ /* 0x000fc80000011402 */
[----:B------:R-:W-:Y:S01]  /*15d30*/  LEA.HI R20, R20, R2, RZ, 0x7 ;  /* 0x0000000214147211 */ /* 0x000fe200078f38ff */
[----:B------:R-:W-:-:S03]  /*15d40*/  IMAD.MOV.U32 R2, RZ, RZ, RZ ;  /* 0x000000ffff027224 */ /* 0x000fc600078e00ff */
[----:B------:R-:W-:Y:S02]  /*15d50*/  SHF.R.S32.HI R20, RZ, 0x7, R20 ;  /* 0x00000007ff147819 */ /* 0x000fe40000011414 */
[----:B0-----:R-:W-:Y:S05]  /*15d60*/  @!P1 BRA `(.L_x_11508) ;  /* 0x0000000000749947 */ /* 0x001fea0003800000 */
        /* <DEDUP_REMOVED lines=8> */
[----:B------:R0:W2:Y:S02]  /*15df0*/  F2I.FTZ.U32.TRUNC.NTZ R3, R2 ;  /* 0x0000000200037305 */ /* 0x0000a4000021f000 */
[----:B0-----:R-:W-:-:S04]  /*15e00*/  LOP3.LUT R2, R9, R5, RZ, 0x3c, !PT ;  /* 0x0000000509027212 */ /* 0x001fc800078e3cff */
[----:B------:R-:W-:Y:S01]  /*15e10*/  ISETP.GE.AND P4, PT, R2, RZ, PT ;  /* 0x000000ff0200720c */ /* 0x000fe20003f86270 */
[----:B--2---:R-:W-:-:S04]  /*15e20*/  IMAD.MOV R2, RZ, RZ, -R3 ;  /* 0x000000ffff027224 */ /* 0x004fc800078e0a03 */
[----:B-1----:R-:W-:Y:S02]  /*15e30*/  IMAD R10, R2, R6, RZ ;  /* 0x00000006020a7224 */ /* 0x002fe400078e02ff */
        /* <DEDUP_REMOVED lines=16> */
.L_x_11508:
[----:B------:R-:W-:Y:S05]  /*15f40*/  BSYNC B0 ;  /* 0x0000000000007941 */ /* 0x000fea0003800000 */
.L_x_11507:
[-C--:B------:R-:W-:Y:S01]  /*15f50*/  IMAD R3, R21, R2.reuse, RZ ;  /* 0x0000000215037224 */ /* 0x080fe200078e02ff */
[----:B------:R-:W-:Y:S04]  /*15f60*/  BSSY B0, `(.L_x_11509) ;  /* 0x0000156000007945 */ /* 0x000fe80003800000 */
[C---:B------:R-:W-:Y:S01]  /*15f70*/  VIADDMNMX R2, R3.reuse, R2, R20, PT ;  /* 0x0000000203027246 */ /* 0x040fe20003800114 */
[----:B------:R-:W-:-:S04]  /*15f80*/  IMAD R3, R3, 0x80, -R7 ;  /* 0x0000008003037824 */ /* 0x000fc800078e0a07 */
[----:B------:R-:W-:Y:S01]  /*15f90*/  IMAD R2, R2, 0x80, -R7 ;  /* 0x0000008002027824 */ /* 0x000fe200078e0a07 */
[----:B------:R-:W-:-:S04]  /*15fa0*/  VIMNMX R3, RZ, R3, !PT ;  /* 0x00000003ff037248 */ /* 0x000fc80007fe0100 */
[----:B------:R-:W-:-:S04]  /*15fb0*/  VIMNMX R2, R2, R8, PT ;  /* 0x0000000802027248 */ /* 0x000fc80003fe0100 */
[----:B------:R-:W-:Y:S02]  /*15fc0*/  ISETP.GT.AND P0, PT, R2, R3, PT ;  /* 0x000000030200720c */ /* 0x000fe40003f04270 */
[----:B------:R-:W-:-:S05]  /*15fd0*/  SHF.R.U32.HI R3, RZ, 0x7, R3 ;  /* 0x00000007ff037819 */ /* 0x000fca0000011603 */
[----:B-1----:R-:W-:-:S06]  /*15fe0*/  IMAD.MOV.U32 R10, RZ, RZ, R3 ;  /* 0x000000ffff0a7224 */ /* 0x002fcc00078e0003 */
[----:B------:R-:W-:-:S05]  /*15ff0*/  @P0 VIADD R2, R2, 0x7f ;  /* 0x0000007f02020836 */ /* 0x000fca0000000000 */
[----:B------:R-:W-:-:S04]  /*16000*/  @P0 SHF.R.S32.HI R5, RZ, 0x1f, R2 ;  /* 0x0000001fff050819 */ /* 0x000fc80000011402 */
[----:B------:R-:W-:-:S04]  /*16010*/  @P0 LEA.HI R2, R5, R2, RZ, 0x7 ;  /* 0x0000000205020211 */ /* 0x000fc800078f38ff */
        /* <DEDUP_REMOVED lines=11> */
.L_x_11671:
[----:B-1----:R-:W-:Y:S02]  /*160d0*/  ISETP.NE.AND P0, PT, R14, RZ, PT ;  /* 0x000000ff0e00720c */ /* 0x002fe40003f05270 */
[----:B------:R-:W-:-:S11]  /*160e0*/  PLOP3.LUT P6, PT, PT, PT, PT, 0x8, 0x0 ;  /* 0x000000000000781c */ /* 0x000fd60003fce170 */
[----:B------:R-:W-:Y:S05]  /*160f0*/  @P0 BRA `(.L_x_11512) ;  /* 0x00000000000c0947 */ /* 0x000fea0003800000 */
[----:B------:R-:W-:-:S03]  /*16100*/  UMOV UR4, 0xffffffff ;  /* 0xffffffff00047882 */ /* 0x000fc60000000000 */
[----:B------:R-:W-:Y:S05]  /*16110*/  BRA.DIV UR4, `(.L_x_11513) ;  /* 0x0000006a04c87947 */ /* 0x000fea000b800000 */
[----:B------:R-:W-:-:S13]  /*16120*/  ELECT P6, URZ, PT ;  /* 0x00000000003f782f */ /* 0x000fda00038c0000 */
.L_x_11512:
        /* <DEDUP_REMOVED lines=9> */
.L_x_11674:
[----:B------:R-:W-:Y:S05]  /*161c0*/  BSYNC B1 ;  /* 0x0000000000017941 */ /* 0x000fea0003800000 */
.L_x_11514:
[----:B------:R-:W-:Y:S04]  /*161d0*/  BSSY B1, `(.L_x_11516) ;  /* 0x000008c000017945 */ /* 0x000fe80003800000 */
[----:B------:R-:W-:Y:S05]  /*161e0*/  @!P6 BRA `(.L_x_11517) ;  /* 0x000000080028e947 */ /* 0x000fea0003800000 */
[----:B------:R-:W2:Y:S01]  /*161f0*/  LDL R7, [R1+0x4] ;  /* 0x0000040001077983 */ /* 0x000ea20000100800 */
        /* <DEDUP_REMOVED lines=8> */
.L_x_11675:
[----:B------:R-:W-:Y:S05]  /*16280*/  BSYNC B2 ;  /* 0x0000000000027941 */ /* 0x000fea0003800000 */
.L_x_11518:
        /* <DEDUP_REMOVED lines=9> */
.L_x_11521:
[----:B------:R-:W-:Y:S05]  /*16320*/  BSYNC B2 ;  /* 0x0000000000027941 */ /* 0x000fea0003800000 */
.L_x_11520:
        /* <DEDUP_REMOVED lines=12> */
.L_x_11522:
        /* <DEDUP_REMOVED lines=16> */
.L_x_11523:
        /* <DEDUP_REMOVED lines=12> */
[----:B------:R-:W-:Y:S01]  /*165b0*/  UMOV UR6, 0x0 ;  /* 0x0000000000067882 */ /* 0x000fe20000000000 */
[----:B------:R-:W-:Y:S01]  /*165c0*/  IADD3 R9, R7, 0x15800, RZ ;  /* 0x0001580007097810 */ /* 0x000fe20007ffe0ff */
[----:B------:R-:W-:Y:S01]  /*165d0*/  UMOV UR7, 0x12f00000 ;  /* 0x12f0000000077882 */ /* 0x000fe20000000000 */
[----:B------:R-:W-:-:S15]  /*165e0*/  R2UR UR10, R14 ;  /* 0x000000000e0a72ca */ /* 0x000fde00000e0000 */
.L_x_11524:
        /* <DEDUP_REMOVED lines=13> */
.L_x_11676:
[----:B------:R-:W-:Y:S05]  /*166c0*/  BSYNC B2 ;  /* 0x0000000000027941 */ /* 0x000fea0003800000 */
.L_x_11525:
        /* <DEDUP_REMOVED lines=11> */
.L_x_11528:
[----:B------:R-:W-:Y:S05]  /*16780*/  BSYNC B2 ;  /* 0x0000000000027941 */ /* 0x000fea0003800000 */
.L_x_11527:
        /* <DEDUP_REMOVED lines=8> */
.L_x_11529:
        /* <DEDUP_REMOVED lines=15> */
.L_x_11530:
        /* <DEDUP_REMOVED lines=15> */
.L_x_11531:
        /* <DEDUP_REMOVED lines=10> */
.L_x_11517:
[----:B------:R-:W-:Y:S05]  /*16a90*/  BSYNC B1 ;  /* 0x0000000000017941 */ /* 0x000fea0003800000 */
.L_x_11516:
        /* <DEDUP_REMOVED lines=11> */
.L_x_11548:
[----:B------:R-:W-:Y:S05]  /*16b50*/  YIELD ;  /* 0x0000000000007946 */ /* 0x000fea0003800000 */
[----:B------:R-:W-:Y:S04]  /*16b60*/  BSSY B1, `(.L_x_11532) ;  /* 0x000008b000017945 */ /* 0x000fe80003800000 */
[----:B-1----:R-:W-:Y:S05]  /*16b70*/  @!P6 BRA `(.L_x_11533) ;  /* 0x000000080024e947 */ /* 0x002fea0003800000 */
[----:B------:R-:W2:Y:S01]  /*16b80*/  LDL R6, [R1+0x4] ;  /* 0x0000040001067983 */ /* 0x000ea20000100800 */
[----:B0-----:R-:W-:Y:S01]  /*16b90*/  IMAD R9, R28, 0x8, R17 ;  /* 0x000000081c097824 */ /* 0x001fe200078e0211 */
[----:B------:R-:W0:Y:S01]  /*16ba0*/  S2R R5, SR_TID.X ;  /* 0x0000000000057919 */ /* 0x000e220000002100 */
[----:B------:R-:W-:Y:S01]  /*16bb0*/  BSSY B2, `(.L_x_11534) ;  /* 0x0000006000027945 */ /* 0x000fe20003800000 */
[----:B0-----:R-:W-:-:S04]  /*16bc0*/  LOP3.LUT R5, R5, 0x7f, RZ, 0xc0, !PT ;  /* 0x0000007f05057812 */ /* 0x001fc800078ec0ff */
[----:B------:R-:W-:Y:S02]  /*16bd0*/  ISETP.NE.AND P3, PT, R5, RZ, PT ;  /* 0x000000ff0500720c */ /* 0x000fe40003f65270 */
[----:B--2---:R-:W-:-:S04]  /*16be0*/  SHF.L.U32 R8, R6, 0x1f, RZ ;  /* 0x0000001f06087819 */ /* 0x004fc800000006ff */
[----:B------:R-:W0:Y:S02]  /*16bf0*/  SYNCS.PHASECHK.TRANS64.TRYWAIT P2, [R9+URZ+0x19ca0], R8 ;  /* 0x019ca008090075a7 */ /* 0x000e24000804017f */
[----:B0-----:R-:W-:Y:S05]  /*16c00*/  @!P2 BRA `(.L_x_11535) ;  /* 0x000000600068a947 */ /* 0x001fea0003800000 */
.L_x_11677:
[----:B------:R-:W-:Y:S05]  /*16c10*/  BSYNC B2 ;  /* 0x0000000000027941 */ /* 0x000fea0003800000 */
.L_x_11534:
[----:B------:R-:W-:Y:S04]  /*16c20*/  BSSY B2, `(.L_x_11536) ;  /* 0x0000009000027945 */ /* 0x000fe80003800000 */
[----:B------:R-:W-:Y:S05]  /*16c30*/  @P3 BRA `(.L_x_11537) ;  /* 0x00000000001c3947 */ /* 0x000fea0003800000 */
[----:B------:R-:W1:Y:S02]  /*16c40*/  S2R R5, SR_TID.X ;  /* 0x0000000000057919 */ /* 0x000e640000002100 */
[----:B-1----:R-:W-:Y:S02]  /*16c50*/  LOP3.LUT R6, R5, 0x1f, RZ, 0xc0, !PT ;  /* 0x0000001f05067812 */ /* 0x002fe400078ec0ff */
[----:B------:R-:W-:Y:S02]  /*16c60*/  MOV R5, 0x3000 ;  /* 0x0000300000057802 */ /* 0x000fe40000000f00 */
[----:B------:R-:W-:Y:S02]  /*16c70*/  ISETP.NE.AND P2, PT, R6, RZ, PT ;  /* 0x000000ff0600720c */ /* 0x000fe40003f45270 */
[----:B------:R1:W-:Y:S11]  /*16c80*/  SYNCS.ARRIVE.TRANS64 RZ, [R9+URZ+0x19c90], R5 ;  /* 0x019c900509ff79a7 */ /* 0x0003f6000800003f */
[----:B-1----:R-:W-:Y:S05]  /*16c90*/  @!P2 BRA `(.L_x_11537) ;  /* 0x000000000004a947 */ /* 0x002fea0003800000 */
[----:B------:R-:W-:Y:S01]  /*16ca0*/  BPT.TRAP 0x1 ;  /* 0x000000040000795c */ /* 0x000fe20000300000 */
.L_x_11537:
[----:B------:R-:W-:Y:S05]  /*16cb0*/  BSYNC B2 ;  /* 0x0000000000027941 */ /* 0x000fea0003800000 */
.L_x_11536:
        /* <DEDUP_REMOVED lines=11> */
.L_x_11538:
        /* <DEDUP_REMOVED lines=16> */
.L_x_11539:
        /* <DEDUP_REMOVED lines=16> */
.L_x_11540:
        /* <DEDUP_REMOVED lines=13> */
.L_x_11678:
[----:B------:R-:W-:Y:S05]  /*17040*/  BSYNC B2 ;  /* 0x0000000000027941 */ /* 0x000fea0003800000 */
.L_x_11541:
[----:B------:R-:W-:Y:S01]  /*17050*/  BSSY B2, `(.L_x_11543) ;  /* 0x000000b000027945 */ /* 0x000fe20003800000 */
[----:B------:R-:W-:Y:S02]  /*17060*/  IMAD.MOV.U32 R12, RZ, RZ, 0x0 ;  /* 0x00000000ff0c7424 */ /* 0x000fe400078e00ff */
[----:B------:R-:W-:Y:S01]  /*17070*/  IMAD.MOV.U32 R13, RZ, RZ, 0x12f00000 ;  /* 0x12f00000ff0d7424 */ /* 0x000fe200078e00ff */
[----:B------:R-:W-:Y:S06]  /*17080*/  @P3 BRA `(.L_x_11544) ;  /* 0x00000000001c3947 */ /* 0x000fec0003800000 */
[----:B------:R-:W2:Y:S02]  /*17090*/  S2R R5, SR_TID.X ;  /* 0x0000000000057919 */ /* 0x000ea40000002100 */
[----:B--2---:R-:W-:Y:S02]  /*170a0*/  LOP3.LUT R11, R5, 0x1f, RZ, 0xc0, !PT ;  /* 0x0000001f050b7812 */ /* 0x004fe400078ec0ff */
[----:B------:R-:W-:Y:S02]  /*170b0*/  MOV R5, 0x3000 ;  /* 0x0000300000057802 */ /* 0x000fe40000000f00 */
[----:B------:R-:W-:Y:S02]  /*170c0*/  ISETP.NE.AND P2, PT, R11, RZ, PT ;  /* 0x000000ff0b00720c */ /* 0x000fe40003f45270 */
[----:B------:R2:W-:Y:S11]  /*170d0*/  SYNCS.ARRIVE.TRANS64 RZ, [R9+URZ+0x19cb0], R5 ;  /* 0x019cb00509ff79a7 */ /* 0x0005f6000800003f */
[----:B--2---:R-:W-:Y:S05]  /*170e0*/  @!P2 BRA `(.L_x_11544) ;  /* 0x000000000004a947 */ /* 0x004fea0003800000 */
[----:B------:R-:W-:Y:S01]  /*170f0*/  BPT.TRAP 0x1 ;  /* 0x000000040000795c */ /* 0x000fe20000300000 */
.L_x_11544:
[----:B------:R-:W-:Y:S05]  /*17100*/  BSYNC B2 ;  /* 0x0000000000027941 */ /* 0x000fea0003800000 */
.L_x_11543:
        /* <DEDUP_REMOVED lines=8> */
.L_x_11545:
        /* <DEDUP_REMOVED lines=15> */
.L_x_11546:
        /* <DEDUP_REMOVED lines=15> */
.L_x_11547:
        /* <DEDUP_REMOVED lines=10> */
.L_x_11533:
[----:B------:R-:W-:Y:S05]  /*17410*/  BSYNC B1 ;  /* 0x0000000000017941 */ /* 0x000fea0003800000 */
.L_x_11532:
        /* <DEDUP_REMOVED lines=10> */
.L_x_11510:
[----:B------:R-:W-:Y:S05]  /*174c0*/  BSYNC B0 ;  /* 0x0000000000007941 */ /* 0x000fea0003800000 */
.L_x_11509:
[----:B------:R-:W-:Y:S05]  /*174d0*/  @!P0 WARPSYNC.ALL ;  /* 0x0000000000008948 */ /* 0x000fea0003800000 */
[----:B------:R-:W-:Y:S01]  /*174e0*/  @!P0 BAR.SYNC.DEFER_BLOCKING 0xc, 0x200 ;  /* 0x0308000000008b1d */ /* 0x000fe20000010000 */
[----:B------:R-:W-:-:S05]  /*174f0*/  IMAD.MOV.U32 R0, RZ, RZ, RZ ;  /* 0x000000ffff007224 */ /* 0x000fca00078e00ff */
[----:B------:R-:W-:Y:S04]  /*17500*/  BSSY B0, `(.L_x_11549) ;  /* 0x000001f000007945 */ /* 0x000fe80003800000 */
[----:B------:R-:W-:Y:S05]  /*17510*/  @!P1 BRA `(.L_x_11550) ;  /* 0x0000000000749947 */ /* 0x000fea0003800000 */
[----:B------:R-:W-:-:S13]  /*17520*/  ISETP.NE.AND P0, PT, R4, RZ, PT ;  /* 0x000000ff0400720c */ /* 0x000fda0003f05270 */
[----:B------:R-:W2:Y:S02]  /*17530*/  @!P0 LDC R4, c[0x0][0x9f0] ;  /* 0x00027c00ff048b82 */ /* 0x000ea40000000800 */
[----:B--2---:R-:W-:-:S04]  /*17540*/  IABS R0, R4 ;  /* 0x0000000400007213 */ /* 0x004fc80000000000 */
[----:B------:R-:W2:Y:S08]  /*17550*/  I2F.RP R2, R0 ;  /* 0x0000000000027306 */ /* 0x000eb00000209400 */
[----:B--2---:R-:W2:Y:S02]  /*17560*/  MUFU.RCP R2, R2 ;  /* 0x0000000200027308 */ /* 0x004ea40000001000 */
[----:B--2---:R-:W-:-:S06]  /*17570*/  VIADD R2, R2, 0xffffffe ;  /* 0x0ffffffe02027836 */ /* 0x004fcc0000000000 */
[----:B------:R-:W2:Y:S02]  /*17580*/  F2I.FTZ.U32.TRUNC.NTZ R3, R2 ;  /* 0x0000000200037305 */ /* 0x000ea4000021f000 */
[----:B--2---:R-:W-:-:S04]  /*17590*/  IMAD.MOV R2, RZ, RZ, -R3 ;  /* 0x000000ffff027224 */ /* 0x004fc800078e0a03 */
[----:B------:R-:W-:Y:S02]  /*175a0*/  IMAD R5, R2, R0, RZ ;  /* 0x0000000002057224 */ /* 0x000fe400078e02ff */
[----:B------:R-:W-:-:S04]  /*175b0*/  IMAD.MOV.U32 R2, RZ, RZ, RZ ;  /* 0x000000ffff027224 */ /* 0x000fc800078e00ff */
[----:B------:R-:W-:Y:S01]  /*175c0*/  IMAD.HI.U32 R7, R3, R5, R2 ;  /* 0x0000000503077227 */ /* 0x000fe200078e0002 */
[----:B------:R-:W-:Y:S02]  /*175d0*/  IABS R2, R4 ;  /* 0x0000000400027213 */ /* 0x000fe40000000000 */
[----:B------:R-:W-:Y:S02]  /*175e0*/  IADD3 R5, R20, -0x1, R4 ;  /* 0xffffffff14057810 */ /* 0x000fe40007ffe004 */
[----:B------:R-:W-:Y:S02]  /*175f0*/  IADD3 R2, RZ, -R2, RZ ;  /* 0x80000002ff027210 */ /* 0x000fe40007ffe0ff */
[----:B------:R-:W-:Y:S02]  /*17600*/  IABS R3, R5 ;  /* 0x0000000500037213 */ /* 0x000fe40000000000 */
[----:B------:R-:W-:Y:S01]  /*17610*/  LOP3.LUT R5, R5, R4, RZ, 0x3c, !PT ;  /* 0x0000000405057212 */ /* 0x000fe200078e3cff */
[----:B------:R-:W-:-:S02]  /*17620*/  IMAD.MOV.U32 R6, RZ, RZ, R2 ;  /* 0x000000ffff067224 */ /* 0x000fc400078e0002 */
        /* <DEDUP_REMOVED lines=12> */
.L_x_11550:
[----:B------:R-:W-:Y:S05]  /*176f0*/  BSYNC B0 ;  /* 0x0000000000007941 */ /* 0x000fea0003800000 */
.L_x_11549:
[----:B------:R-:W-:-:S05]  /*17700*/  IMAD R3, R21, R0, RZ ;  /* 0x0000000015037224 */ /* 0x000fca00078e02ff */
[----:B------:R-:W-:Y:S01]  /*17710*/  VIADDMNMX R2, R3, R0, R20, PT ;  /* 0x0000000003027246 */ /* 0x000fe20003800114 */
[----:B------:R2:W-:Y:S03]  /*17720*/  STL [R1+0xc], R3 ;  /* 0x00000c0301007387 */ /* 0x0005e60000100800 */
        /* <DEDUP_REMOVED lines=8> */
[----:B------:R-:W-:Y:S02]  /*177b0*/  VOTEU.ANY UR4, UPT, PT ;  /* 0x0000000000047886 */ /* 0x000fe400038e0100 */
[----:B------:R-:W2:Y:S08]  /*177c0*/  FLO.U32 R0, UR4 ;  /* 0x0000000400007d00 */ /* 0x000eb000080e0000 */
[----:B------:R-:W3:Y:S01]  /*177d0*/  POPC R5, UR4 ;  /* 0x0000000400057d09 */ /* 0x000ee20008000000 */
[----:B--2---:R-:W-:-:S02]  /*177e0*/  ISETP.EQ.U32.AND P0, PT, R0, R3, PT ;  /* 0x000000030000720c */ /* 0x004fc40003f02070 */
[----:B------:R-:W3:Y:S11]  /*177f0*/  LDC.64 R2, c[0x0][0xc60] ;  /* 0x00031800ff027b82 */ /* 0x000ef60000000a00 */
[----:B---3--:R-:W2:Y:S01]  /*17800*/  @P0 ATOMG.E.ADD.STRONG.GPU PT, R3, desc[UR42][R2.64], R5 ;  /* 0x00000005020309a8 */ /* 0x008ea200081ee1ea */
[----:B------:R-:W3:Y:S02]  /*17810*/  S2R R4, SR_LTMASK ;  /* 0x0000000000047919 */ /* 0x000ee40000003900 */
[----:B---3--:R-:W-:-:S04]  /*17820*/  LOP3.LUT R4, R4, UR4, RZ, 0xc0, !PT ;  /* 0x0000000404047c12 */ /* 0x008fc8000f8ec0ff */
[----:B------:R-:W3:Y:S01]  /*17830*/  POPC R7, R4 ;  /* 0x0000000400077309 */ /* 0x000ee20000000000 */
[----:B--2---:R-:W3:Y:S02]  /*17840*/  SHFL.IDX PT, R0, R3, R0, 0x1f ;  /* 0x00001f0003007589 */ /* 0x004ee400000e0000 */
[----:B---3--:R-:W-:Y:S01]  /*17850*/  IADD3 R24, R0, UR38, R7 ;  /* 0x0000002600187c10 */ /* 0x008fe2000fffe007 */
[----:B------:R-:W-:Y:S06]  /*17860*/  BRA `(.L_x_11552) ;  /* 0x0000003800187947 */ /* 0x000fec0003800000 */
.L_x_11551:
        /* <DEDUP_REMOVED lines=13> */
[----:B------:R-:W-:-:S02]  /*17940*/  IMAD.U32 R10, RZ, RZ, UR4 ;  /* 0x00000004ff0a7e24 */ /* 0x000fc4000f8e00ff */
[----:B------:R-:W-:Y:S02]  /*17950*/  IMAD.U32 R11, RZ, RZ, UR5 ;  /* 0x00000005ff0b7e24 */ /* 0x000fe4000f8e00ff */
[----:B-1----:R-:W-:Y:S02]  /*17960*/  IMAD.MOV.U32 R8, RZ, RZ, 0x70 ;  /* 0x00000070ff087424 */ /* 0x002fe400078e00ff */
[----:B------:R-:W-:Y:S02]  /*17970*/  IMAD.MOV.U32 R12, RZ, RZ, 0x1 ;  /* 0x00000001ff0c7424 */ /* 0x000fe400078e00ff */
[----:B------:R-:W-:-:S07]  /*17980*/  IMAD.MOV.U32 R13, RZ, RZ, RZ ;  /* 0x000000ffff0d7224 */ /* 0x000fce00078e00ff */
[----:B------:R-:W-:-:S07]  /*17990*/  LEPC R20, `(.L_x_11554) ;  /* 0x000000001014794e */ /* 0x000fce0000000000 */
[----:B0-2---:R-:W-:Y:S05]  /*179a0*/  CALL.ABS.NOINC R2 ;  /* 0x0000000002007343 */ /* 0x005fea0003c00000 */
.L_x_11554:
[----:B------:R-:W-:Y:S05]  /*179b0*/  BSYNC B6 ;  /* 0x0000000000067941 */ /* 0x000fea0003800000 */
.L_x_11553:
        /* <DEDUP_REMOVED lines=8> */
[----:B--2---:R-:W-:Y:S01]  /*17a40*/  MOV R2, 0x0 ;  /* 0x0000000000027802 */ /* 0x004fe20000000f00 */
        /* <DEDUP_REMOVED lines=15> */
.L_x_11556:
[----:B------:R-:W-:Y:S05]  /*17b40*/  BSYNC B6 ;  /* 0x0000000000067941 */ /* 0x000fea0003800000 */
.L_x_11555:
[----:B------:R-:W-:Y:S01]  /*17b50*/  VIADD R22, R17, 0x3000 ;  /* 0x0000300011167836 */ /* 0x000fe20000000000 */
[----:B------:R-:W-:Y:S04]  /*17b60*/  BSSY B6, `(.L_x_11557) ;  /* 0x0000013000067945 */ /* 0x000fe80003800000 */
[----:B------:R-:W-:-:S13]  /*17b70*/  LOP3.LUT P0, RZ, R22, 0x3ff, RZ, 0xc0, !PT ;  /* 0x000003ff16ff7812 */ /* 0x000fda000780c0ff */
        /* <DEDUP_REMOVED lines=17> */
.L_x_11558:
[----:B------:R-:W-:Y:S05]  /*17c90*/  BSYNC B6 ;  /* 0x0000000000067941 */ /* 0x000fea0003800000 */
.L_x_11557:
[----:B--2---:R-:W2:Y:S01]  /*17ca0*/  LDL R2, [R1+0x24] ;  /* 0x0000240001027983 */ /* 0x004ea20000100800 */
        /* <DEDUP_REMOVED lines=15> */
[----:B-1----:R-:W-:Y:S02]  /*17da0*/  IMAD.MOV.U32 R8, RZ, RZ, 0x70 ;  /* 0x00000070ff087424 */ /* 0x002fe400078e00ff */
[----:B------:R-:W-:-:S07]  /*17db0*/  IMAD.MOV.U32 R13, RZ, RZ, RZ ;  /* 0x000000ffff0d7224 */ /* 0x000fce00078e00ff */
[----:B------:R-:W-:-:S07]  /*17dc0*/  LEPC R20, `(.L_x_11560) ;  /* 0x000000001014794e */ /* 0x000fce0000000000 */
[----:B0-2---:R-:W-:Y:S05]  /*17dd0*/  CALL.ABS.NOINC R2 ;  /* 0x0000000002007343 */ /* 0x005fea0003c00000 */
.L_x_11560:
[----:B------:R-:W-:Y:S05]  /*17de0*/  BSYNC B6 ;  /* 0x0000000000067941 */ /* 0x000fea0003800000 */
.L_x_11559:
[----:B------:R-:W2:Y:S01]  /*17df0*/  LDL.LU R2, [R1+0x14] ;  /* 0x0000140001027983 */ /* 0x000ea20000300800 */
[----:B------:R-:W-:Y:S01]  /*17e00*/  ULDC.64 UR4, c[0x0][0x9f8] ;  /* 0x00027e0000047ab9 */ /* 0x000fe20000000a00 */
[----:B------:R-:W3:Y:S02]  /*17e10*/  LDC R7, c[0x0][0x430] ;  /* 0x00010c00ff077b82 */ /* 0x000ee40000000800 */
[----:B------:R-:W4:Y:S04]  /*17e20*/  LDL.LU R4, [R1+0x30] ;  /* 0x0000300001047983 */ /* 0x000f280000300800 */
[----:B------:R-:W3:Y:S02]  /*17e30*/  LDL R5, [R1+0x40] ;  /* 0x0000400001057983 */ /* 0x000ee40000100800 */
[----:B------:R-:W0:Y:S02]  /*17e40*/  LDC R13, c[0x0][0x2f4] ;  /* 0x0000bd00ff0d7b82 */ /* 0x000e240000000800 */
[----:B------:R-:W3:Y:S01]  /*17e50*/  LDL R21, [R1+0x34] ;  /* 0x0000340001157983 */ /* 0x000ee20000100800 */
[----:B------:R-:W-:-:S03]  /*17e60*/  ISETP.NE.U32.AND P0, PT, RZ, UR4, PT ;  /* 0x00000004ff007c0c */ /* 0x000fc6000bf05070 */
[----:B------:R-:W3:Y:S01]  /*17e70*/  LDL R0, [R1+0x10] ;  /* 0x0000100001007983 */ /* 0x000ee20000100800 */
[----:B------:R-:W-:-:S03]  /*17e80*/  ISETP.NE.AND.EX P0, PT, RZ, UR5, PT, P0 ;  /* 0x00000005ff007c0c */ /* 0x000fc6000bf05300 */
[----:B------:R-:W3:Y:S01]  /*17e90*/  LDL.LU R11, [R1+0x24] ;  /* 0x00002400010b7983 */ /* 0x000ee20000300800 */
[----:B------:R-:W1:Y:S09]  /*17ea0*/  S2R R20, SR_TID.X ;  /* 0x0000000000147919 */ /* 0x000e720000002100 */
[----:B--2---:R-:W-:-:S04]  /*17eb0*/  @P0 IADD3 R2, P1, R2, UR4, RZ ;  /* 0x0000000402020c10 */ /* 0x004fc8000ff3e0ff */
[----:B----4-:R-:W-:-:S05]  /*17ec0*/  @P0 IADD3.X R3, R4, UR5, RZ, P1, !PT ;  /* 0x0000000504030c10 */ /* 0x010fca0008ffe4ff */
[----:B------:R2:W4:Y:S01]  /*17ed0*/  @P0 LDG.E R26, desc[UR42][R2.64] ;  /* 0x0000002a021a0981 */ /* 0x000522000c1e1900 */
[----:B------:R-:W0:Y:S01]  /*17ee0*/  S2R R4, SR_TID.X ;  /* 0x0000000000047919 */ /* 0x000e220000002100 */
[----:B---3--:R-:W-:Y:S02]  /*17ef0*/  ISETP.NE.AND P1, PT, R7, 0x1, PT ;  /* 0x000000010700780c */ /* 0x008fe40003f25270 */
[----:B-1----:R-:W-:Y:S02]  /*17f00*/  LOP3.LUT R20, R20, 0x7f, RZ, 0xc0, !PT ;  /* 0x0000007f14147812 */ /* 0x002fe400078ec0ff */
[----:B------:R-:W-:Y:S02]  /*17f10*/  LEA R10, R5, 0xffffff80, 0x7 ;  /* 0xffffff80050a7811 */ /* 0x000fe400078e38ff */
[----:B------:R-:W-:-:S07]  /*17f20*/  SHF.R.U32.HI R20, RZ, 0x1, R20 ;  /* 0x00000001ff147819 */ /* 0x000fce0000011614 */
[----:B------:R-:W1:Y:S08]  /*17f30*/  @P1 LDC R5, c[0x0][0x434] ;  /* 0x00010d00ff051b82 */ /* 0x000e700000000800 */
[----:B------:R-:W3:Y:S01]  /*17f40*/  @P1 LDC R6, c[0x0][0x438] ;  /* 0x00010e00ff061b82 */ /* 0x000ee20000000800 */
[----:B0-----:R-:W-:-:S05]  /*17f50*/  IMAD.SHL.U32 R4, R4, 0x40, RZ ;  /* 0x0000004004047824 */ /* 0x001fca00078e00ff */
[----:B------:R-:W-:-:S04]  /*17f60*/  LOP3.LUT R4, R4, 0x40, RZ, 0xc0, !PT ;  /* 0x0000004004047812 */ /* 0x000fc800078ec0ff */
[----:B------:R-:W-:-:S04]  /*17f70*/  LOP3.LUT R4, R10, R20, R4, 0xfe, !PT ;  /* 0x000000140a047212 */ /* 0x000fc800078efe04 */
[C---:B------:R-:W-:Y:S01]  /*17f80*/  ISETP.GE.AND P0, PT, R4.reuse, R21, PT ;  /* 0x000000150400720c */ /* 0x040fe20003f06270 */
[----:B------:R-:W-:Y:S01]  /*17f90*/  IMAD.IADD R4, R4, 0x1, R0 ;  /* 0x0000000104047824 */ /* 0x000fe200078e0200 */
[----:B------:R-:W0:Y:S03]  /*17fa0*/  S2R R12, SR_TID.X ;  /* 0x00000000000c7919 */ /* 0x000e260000002100 */
[----:B-1----:R-:W-:-:S08]  /*17fb0*/  @P1 IMAD.HI.U32 R5, R4, R5, RZ ;  /* 0x0000000504051227 */ /* 0x002fd000078e00ff */
[----:B--2---:R-:W1:Y:S01]  /*17fc0*/  @!P0 LDC.64 R2, c[0x0][0x428] ;  /* 0x00010a00ff028b82 */ /* 0x004e620000000a00 */
[----:B------:R-:W-:Y:S01]  /*17fd0*/  IMAD.MOV.U32 R0, RZ, RZ, R4 ;  /* 0x000000ffff007224 */ /* 0x000fe200078e0004 */
[----:B---3--:R-:W-:-:S05]  /*17fe0*/  @P1 SHF.R.U32.HI R0, RZ, R6, R5 ;  /* 0x00000006ff001219 */ /* 0x008fca0000011605 */
[--C-:B------:R-:W-:Y:S02]  /*17ff0*/  IMAD.MOV R5, RZ, RZ, -R0.reuse ;  /* 0x000000ffff057224 */ /* 0x100fe400078e0a00 */
[----:B------:R-:W-:Y:S02]  /*18000*/  @!P0 IMAD.MOV.U32 R6, RZ, RZ, R0 ;  /* 0x000000ffff068224 */ /* 0x000fe400078e0000 */
[----:B------:R-:W-:Y:S01]  /*18010*/  IMAD R5, R7, R5, R4 ;  /* 0x0000000507057224 */ /* 0x000fe200078e0204 */
[----:B------:R-:W-:Y:S01]  /*18020*/  @!P0 SHF.R.S32.HI R7, RZ, 0x1f, R0 ;  /* 0x0000001fff078819 */ /* 0x000fe20000011400 */
[----:B0-----:R-:W-:-:S05]  /*18030*/  IMAD.SHL.U32 R15, R12, 0x10, RZ ;  /* 0x000000100c0f7824 */ /* 0x001fca00078e00ff */
[----:B------:R-:W-:-:S04]  /*18040*/  LOP3.LUT R15, R15, 0x10, RZ, 0xc0, !PT ;  /* 0x000000100f0f7812 */ /* 0x000fc800078ec0ff */
[C---:B------:R-:W-:Y:S02]  /*18050*/  ISETP.GE.AND P3, PT, R15.reuse, R13, PT ;  /* 0x0000000d0f00720c */ /* 0x040fe40003f66270 */
[----:B------:R-:W-:Y:S02]  /*18060*/  LOP3.LUT R14, R15, 0x20, RZ, 0xfc, !PT ;  /* 0x000000200f0e7812 */ /* 0x000fe400078efcff */
[----:B------:R-:W-:Y:S02]  /*18070*/  LOP3.LUT R11, R11, 0xfffffffb, RZ, 0xc0, !PT ;  /* 0xfffffffb0b0b7812 */ /* 0x000fe400078ec0ff */
[----:B------:R-:W-:-:S07]  /*18080*/  LOP3.LUT R12, R15, 0x40, RZ, 0xfc, !PT ;  /* 0x000000400f0c7812 */ /* 0x000fce00078efcff */
[----:B------:R-:W-:-:S04]  /*18090*/  @P3 LOP3.LUT R11, R11, 0x4, RZ, 0xfc, !PT ;  /* 0x000000040b0b3812 */ /* 0x000fc800078efcff */
[----:B------:R-:W-:-:S04]  /*180a0*/  LOP3.LUT R11, R11, 0xfffffff7, RZ, 0xc0, !PT ;  /* 0xfffffff70b0b7812 */ /* 0x000fc800078ec0ff */
[----:B------:R-:W-:Y:S01]  /*180b0*/  LOP3.LUT R11, R11, 0xfffffffd, RZ, 0xc0, !PT ;  /* 0xfffffffd0b0b7812 */ /* 0x000fe200078ec0ff */
[----:B------:R-:W-:Y:S01]  /*180c0*/  UMOV UR4, 0xffffffff ;  /* 0xffffffff00047882 */ /* 0x000fe20000000000 */
[----:B----4-:R-:W-:Y:S01]  /*180d0*/  SHF.R.S32.HI R8, RZ, 0x1f, R26 ;  /* 0x0000001fff087819 */ /* 0x010fe2000001141a */
[----:B-1----:R-:W-:-:S04]  /*180e0*/  @!P0 IMAD.WIDE.U32 R6, R26, R2, R6 ;  /* 0x000000021a068225 */ /* 0x002fc800078e0006 */
[----:B------:R-:W-:-:S04]  /*180f0*/  @!P0 IMAD R4, R8, R2, RZ ;  /* 0x0000000208048224 */ /* 0x000fc800078e02ff */
[----:B------:R-:W-:Y:S02]  /*18100*/  @!P0 IMAD R0, R26, R3, R4 ;  /* 0x000000031a008224 */ /* 0x000fe400078e0204 */
[----:B------:R-:W0:Y:S01]  /*18110*/  @!P0 LDC.64 R2, c[0x0][0x418] ;  /* 0x00010600ff028b82 */ /* 0x000e220000000a00 */
[----:B------:R0:W-:Y:S01]  /*18120*/  STL [R1+0x14], R8 ;  /* 0x0000140801007387 */ /* 0x0001e20000100800 */
[----:B------:R-:W-:Y:S01]  /*18130*/  @!P0 IMAD.IADD R0, R7, 0x1, R0 ;  /* 0x0000000107008824 */ /* 0x000fe200078e0200 */
[----:B0-----:R-:W-:-:S04]  /*18140*/  @!P0 LEA R8, P1, R6, R2, 0x2 ;  /* 0x0000000206088211 */ /* 0x001fc800078210ff */
[----:B------:R-:W-:Y:S01]  /*18150*/  @!P0 LEA.HI.X R9, R6, R3, R0, 0x2, P1 ;  /* 0x0000000306098211 */ /* 0x000fe200008f1400 */
[----:B------:R-:W-:Y:S01]  /*18160*/  IMAD.U32 R0, RZ, RZ, UR39 ;  /* 0x00000027ff007e24 */ /* 0x000fe2000f8e00ff */
[----:B------:R-:W-:Y:S01]  /*18170*/  ISETP.GE.AND P1, PT, R14, R13, PT ;  /* 0x0000000d0e00720c */ /* 0x000fe20003f26270 */
[----:B------:R-:W-:-:S03]  /*18180*/  IMAD.MOV.U32 R3, RZ, RZ, RZ ;  /* 0x000000ffff037224 */ /* 0x000fc600078e00ff */
[----:B------:R-:W-:-:S03]  /*18190*/  ISETP.NE.AND P2, PT, R0, 0x3, PT ;  /* 0x000000030000780c */ /* 0x000fc60003f45270 */
[----:B------:R0:W5:Y:S01]  /*181a0*/  @!P0 LDG.E R3, desc[UR42][R8.64] ;  /* 0x0000002a08038981 */ /* 0x000162000c1e1900 */
[----:B------:R-:W-:-:S05]  /*181b0*/  ISETP.GE.AND P0, PT, R12, R13, PT ;  /* 0x0000000d0c00720c */ /* 0x000fca0003f06270 */
[----:B------:R-:W-:-:S04]  /*181c0*/  @P1 LOP3.LUT R11, R11, 0x2, RZ, 0xfc, !PT ;  /* 0x000000020b0b1812 */ /* 0x000fc800078efcff */
[----:B------:R-:W-:-:S04]  /*181d0*/  @P2 LOP3.LUT R11, R11, 0x8, RZ, 0xfc, !PT ;  /* 0x000000080b0b2812 */ /* 0x000fc800078efcff */
[----:B------:R-:W-:-:S04]  /*181e0*/  LOP3.LUT R11, R11, 0xfffffffe, RZ, 0xc0, !PT ;  /* 0xfffffffe0b0b7812 */ /* 0x000fc800078ec0ff */
[----:B------:R-:W-:-:S05]  /*181f0*/  @P0 LOP3.LUT R11, R11, 0x1, RZ, 0xfc, !PT ;  /* 0x000000010b0b0812 */ /* 0x000fca00078efcff */
[----:B------:R0:W-:Y:S01]  /*18200*/  STL [R1+0x24], R11 ;  /* 0x0000240b01007387 */ /* 0x0001e20000100800 */
[----:B------:R-:W-:Y:S05]  /*18210*/  BRA.DIV UR4, `(.L_x_11561) ;  /* 0x0000004e040c7947 */ /* 0x000fea000b800000 */
.L_x_11681:
[----:B------:R-:W-:Y:S05]  /*18220*/  @!P2 BRA `(.L_x_11562) ;  /* 0x000000000004a947 */ /* 0x000fea0003800000 */
[----:B------:R-:W-:Y:S01]  /*18230*/  BPT.TRAP 0x1 ;  /* 0x000000040000795c */ /* 0x000fe20000300000 */
.L_x_11562:
[----:B------:R-:W-:Y:S01]  /*18240*/  LEA R4, R19, R17, 0x3 ;  /* 0x0000001113047211 */ /* 0x000fe200078e18ff */
[----:B------:R-:W-:Y:S01]  /*18250*/  BSSY B0, `(.L_x_11563) ;  /* 0x0000007000007945 */ /* 0x000fe20003800000 */
[----:B------:R-:W-:Y:S02]  /*18260*/  SHF.L.U32 R0, R29, 0x1f, RZ ;  /* 0x0000001f1d007819 */ /* 0x000fe400000006ff */
[----:B------:R-:W-:Y:S02]  /*18270*/  IADD3 R2, -R20, R21, -R10 ;  /* 0x0000001514027210 */ /* 0x000fe40007ffe90a */
[----:B------:R-:W1:Y:S01]  /*18280*/  SYNCS.PHASECHK.TRANS64.TRYWAIT P0, [R4+URZ+0x19c80], R0 ;  /* 0x019c8000040075a7 */ /* 0x000e62000800017f */
[----:B------:R2:W-:Y:S01]  /*18290*/  STL [R1+0x30], R0 ;  /* 0x0000300001007387 */ /* 0x0005e20000100800 */
[----:B------:R-:W-:Y:S01]  /*182a0*/  SHF.R.S32.HI R20, RZ, 0x1f, R5 ;  /* 0x0000001fff147819 */ /* 0x000fe20000011405 */
[----:B-12---:R-:W-:Y:S06]  /*182b0*/  @!P0 BRA `(.L_x_11564) ;  /* 0x0000004c00188947 */ /* 0x006fec0003800000 */
.L_x_11682:
[----:B------:R-:W-:Y:S05]  /*182c0*/  BSYNC B0 ;  /* 0x0000000000007941 */ /* 0x000fea0003800000 */
.L_x_11563:
[----:B------:R-:W2:Y:S01]  /*182d0*/  LDL R10, [R1+0x20] ;  /* 0x00002000010a7983 */ /* 0x000ea20000100800 */
[----:B------:R-:W-:Y:S01]  /*182e0*/  ULDC.64 UR4, c[0x0][0x328] ;  /* 0x0000ca0000047ab9 */ /* 0x000fe20000000a00 */
[----:B-----5:R-:W-:Y:S01]  /*182f0*/  SHF.R.S32.HI R21, RZ, 0x1f, R3 ;  /* 0x0000001fff157819 */ /* 0x020fe20000011403 */
[----:B-1----:R-:W-:Y:S01]  /*18300*/  IMAD R0, R20, UR4, RZ ;  /* 0x0000000414007c24 */ /* 0x002fe2000f8e02ff */
        /* <DEDUP_REMOVED lines=13> */
[----:B0-----:R-:W-:Y:S01]  /*183e0*/  IMAD R9, R16, UR5, R7 ;  /* 0x0000000510097c24 */ /* 0x001fe2000f8e0207 */
[----:B------:R-:W-:-:S04]  /*183f0*/  IADD3 R8, P0, R6, UR6, RZ ;  /* 0x0000000606087c10 */ /* 0x000fc8000ff1e0ff */
[----:B------:R-:W-:Y:S01]  /*18400*/  IADD3.X R9, R9, UR7, RZ, P0, !PT ;  /* 0x0000000709097c10 */ /* 0x000fe200087fe4ff */
[----:B--2---:R-:W-:Y:S01]  /*18410*/  IMAD R10, R19, 0x3000, R10 ;  /* 0x00003000130a7824 */ /* 0x004fe200078e020a */
[----:B------:R-:W-:Y:S07]  /*18420*/  BRA.DIV UR4, `(.L_x_11565) ;  /* 0x0000004a04d47947 */ /* 0x000fee000b800000 */
[----:B------:R-:W0:Y:S01]  /*18430*/  S2R R7, SR_TID.X ;  /* 0x0000000000077919 */ /* 0x000e220000002100 */
[----:B------:R-:W1:Y:S01]  /*18440*/  LDC R12, c[0x0][0x2f4] ;  /* 0x0000bd00ff0c7b82 */ /* 0x000e620000000800 */
[----:B------:R-:W2:Y:S04]  /*18450*/  SHFL.IDX PT, R6, R8, RZ, 0x1e1f ;  /* 0x001e1fff08067589 */ /* 0x000ea800000e0000 */
[----:B------:R-:W3:Y:S04]  /*18460*/  SHFL.IDX PT, R0, R9, RZ, 0x1e1f ;  /* 0x001e1fff09007589 */ /* 0x000ee800000e0000 */
[----:B------:R-:W4:Y:S01]  /*18470*/  SHFL.IDX PT, R9, R9, 0x1, 0x1e1f ;  /* 0x003e1f0009097f89 */ /* 0x000f2200000e0000 */
[----:B0-----:R-:W-:-:S05]  /*18480*/  IMAD.SHL.U32 R11, R7, 0x10, RZ ;  /* 0x00000010070b7824 */ /* 0x001fca00078e00ff */
[----:B------:R-:W-:-:S04]  /*18490*/  LOP3.LUT R11, R11, 0x10, RZ, 0xc0, !PT ;  /* 0x000000100b0b7812 */ /* 0x000fc800078ec0ff */
[C---:B--2---:R-:W-:Y:S02]  /*184a0*/  IADD3 R6, P0, R11.reuse, R6, RZ ;  /* 0x000000060b067210 */ /* 0x044fe40007f1e0ff */
[CC--:B-1----:R-:W-:Y:S02]  /*184b0*/  ISETP.GE.AND P4, PT, R11.reuse, R12.reuse, PT ;  /* 0x0000000c0b00720c */ /* 0x0c2fe40003f86270 */
[----:B------:R-:W-:Y:S01]  /*184c0*/  LOP3.LUT R13, R11, 0x20, RZ, 0xfc, !PT ;  /* 0x000000200b0d7812 */ /* 0x000fe200078efcff */
[----:B---3--:R-:W-:Y:S01]  /*184d0*/  IMAD.X R7, RZ, RZ, R0, P0 ;  /* 0x000000ffff077224 */ /* 0x008fe200000e0600 */
[----:B------:R-:W-:Y:S01]  /*184e0*/  ISETP.LT.OR P0, PT, R2, 0x1, P4 ;  /* 0x000000010200780c */ /* 0x000fe20002701670 */
[----:B------:R-:W-:Y:S01]  /*184f0*/  IMAD.IADD R0, R17, 0x1, R10 ;  /* 0x0000000111007824 */ /* 0x000fe200078e020a */
[----:B------:R-:W-:Y:S02]  /*18500*/  ISETP.GE.AND P2, PT, R13, R12, PT ;  /* 0x0000000c0d00720c */ /* 0x000fe40003f46270 */
[----:B------:R-:W-:-:S09]  /*18510*/  LOP3.LUT R11, R11, 0x40, RZ, 0xfc, !PT ;  /* 0x000000400b0b7812 */ /* 0x000fd200078efcff */
[----:B------:R-:W-:Y:S01]  /*18520*/  LDGSTS.E.BYPASS.LTC128B.128 [R0+0x9000], desc[UR42][R6.64], !P0 ;  /* 0x0900000006007fae */ /* 0x000fe2000c101d6a */
[----:B------:R-:W-:-:S13]  /*18530*/  ISETP.LT.OR P0, PT, R2, 0x1, P2 ;  /* 0x000000010200780c */ /* 0x000fda0001701670 */
[----:B------:R-:W-:Y:S01]  /*18540*/  LDGSTS.E.BYPASS.LTC128B.128 [R0+0xa000], desc[UR42][R6.64+0x20], !P0 ;  /* 0x0a00002006007fae */ /* 0x000fe2000c101d6a */
[----:B------:R-:W-:-:S04]  /*18550*/  ISETP.GE.AND P0, PT, R11, R12, PT ;  /* 0x0000000c0b00720c */ /* 0x000fc80003f06270 */
[----:B------:R-:W-:-:S13]  /*18560*/  ISETP.LT.OR P3, PT, R2, 0x1, P0 ;  /* 0x000000010200780c */ /* 0x000fda0000761670 */
[----:B------:R0:W-:Y:S01]  /*18570*/  LDGSTS.E.BYPASS.LTC128B.128 [R0+0xb000], desc[UR42][R6.64+0x40], !P3 ;  /* 0x0b00004006007fae */ /* 0x0001e2000d901d6a */
[----:B------:R-:W-:-:S03]  /*18580*/  ISETP.GE.AND P3, PT, R2, 0x41, PT ;  /* 0x000000410200780c */ /* 0x000fc60003f66270 */
[----:B0---4-:R0:W1:Y:S10]  /*18590*/  SHFL.IDX PT, R6, R8, 0x1, 0x1e1f ;  /* 0x003e1f0008067f89 */ /* 0x01107400000e0000 */
.L_x_11688:
[----:B------:R-:W2:Y:S01]  /*185a0*/  S2R R7, SR_TID.X ;  /* 0x0000000000077919 */ /* 0x000ea20000002100 */
[C---:B------:R-:W-:Y:S02]  /*185b0*/  ISETP.LT.OR P4, PT, R2.reuse, 0x41, P4 ;  /* 0x000000410200780c */ /* 0x040fe40002781670 */
[C---:B------:R-:W-:Y:S02]  /*185c0*/  ISETP.LT.OR P2, PT, R2.reuse, 0x41, P2 ;  /* 0x000000410200780c */ /* 0x040fe40001741670 */
[----:B------:R-:W-:Y:S01]  /*185d0*/  ISETP.LT.OR P0, PT, R2, 0x41, P0 ;  /* 0x000000410200780c */ /* 0x000fe20000701670 */
[----:B--2---:R-:W-:-:S05]  /*185e0*/  IMAD.SHL.U32 R7, R7, 0x10, RZ ;  /* 0x0000001007077824 */ /* 0x004fca00078e00ff */
[----:B------:R-:W-:-:S04]  /*185f0*/  LOP3.LUT R7, R7, 0x10, RZ, 0xc0, !PT ;  /* 0x0000001007077812 */ /* 0x000fc800078ec0ff */
        /* <DEDUP_REMOVED lines=10> */
.L_x_11566:
        /* <DEDUP_REMOVED lines=11> */
.L_x_11567:
[----:B------:R2:W-:Y:S01]  /*18750*/  SYNCS.ARRIVE.TRANS64.A1T0 RZ, [R4+URZ+0x19c70], RZ ;  /* 0x019c70ff04ff79a7 */ /* 0x0005e2000810003f */
[----:B------:R-:W-:Y:S05]  /*18760*/  @!P4 BRA `(.L_x_11568) ;  /* 0x000000000004c947 */ /* 0x000fea0003800000 */
[----:B------:R-:W-:Y:S01]  /*18770*/  BPT.TRAP 0x1 ;  /* 0x000000040000795c */ /* 0x000fe20000300000 */
.L_x_11568:
[----:B------:R-:W3:Y:S01]  /*18780*/  LDL R2, [R1+0x30] ;  /* 0x0000300001027983 */ /* 0x000ee20000100800 */
[----:B------:R-:W-:Y:S01]  /*18790*/  BSSY B0, `(.L_x_11569) ;  /* 0x0000003000007945 */ /* 0x000fe20003800000 */
[----:B---3--:R-:W3:Y:S03]  /*187a0*/  SYNCS.PHASECHK.TRANS64.TRYWAIT P0, [R4+URZ+0x19c40], R2 ;  /* 0x019c4002040075a7 */ /* 0x008ee6000800017f */
[----:B---3--:R-:W-:Y:S05]  /*187b0*/  @!P0 BRA `(.L_x_11570) ;  /* 0x0000004800d48947 */ /* 0x008fea0003800000 */
.L_x_11689:
[----:B------:R-:W-:Y:S05]  /*187c0*/  BSYNC B0 ;  /* 0x0000000000007941 */ /* 0x000fea0003800000 */
.L_x_11569:
[----:B0-----:R-:W0:Y:S01]  /*187d0*/  S2R R8, SR_TID.X ;  /* 0x0000000000087919 */ /* 0x001e220000002100 */
[----:B------:R-:W-:Y:S01]  /*187e0*/  ULDC.64 UR4, c[0x0][0x300] ;  /* 0x0000c00000047ab9 */ /* 0x000fe20000000a00 */
[----:B------:R-:W4:Y:S01]  /*187f0*/  LDC R9, c[0x0][0x2f4] ;  /* 0x0000bd00ff097b82 */ /* 0x000f220000000800 */
[----:B------:R-:W-:Y:S01]  /*18800*/  IMAD R20, R20, UR4, RZ ;  /* 0x0000000414147c24 */ /* 0x000fe2000f8e02ff */
[----:B------:R-:W-:Y:S01]  /*18810*/  ULDC.64 UR6, c[0x0][0x2e8] ;  /* 0x0000ba0000067ab9 */ /* 0x000fe20000000a00 */
[----:B-1----:R-:W-:-:S04]  /*18820*/  IMAD.WIDE.U32 R6, R5, UR4, RZ ;  /* 0x0000000405067c25 */ /* 0x002fc8000f8e00ff */
[----:B------:R-:W-:Y:S01]  /*18830*/  IMAD R20, R5, UR5, R20 ;  /* 0x0000000505147c24 */ /* 0x000fe2000f8e0214 */
[----:B------:R-:W-:Y:S02]  /*18840*/  ULDC.64 UR4, c[0x0][0x310] ;  /* 0x0000c40000047ab9 */ /* 0x000fe40000000a00 */
[----:B------:R-:W-:Y:S02]  /*18850*/  IMAD R21, R21, UR4, RZ ;  /* 0x0000000415157c24 */ /* 0x000fe4000f8e02ff */
[----:B------:R-:W-:Y:S02]  /*18860*/  IMAD.IADD R7, R7, 0x1, R20 ;  /* 0x0000000107077824 */ /* 0x000fe400078e0214 */
[----:B------:R-:W-:-:S04]  /*18870*/  IMAD.WIDE.U32 R6, R3, UR4, R6 ;  /* 0x0000000403067c25 */ /* 0x000fc8000f8e0006 */
[----:B------:R-:W-:Y:S01]  /*18880*/  IMAD R3, R3, UR5, R21 ;  /* 0x0000000503037c24 */ /* 0x000fe2000f8e0215 */
[----:B---3--:R-:W-:Y:S01]  /*18890*/  MOV R2, R6 ;  /* 0x0000000600027202 */ /* 0x008fe20000000f00 */
[----:B------:R-:W-:Y:S02]  /*188a0*/  ULDC.64 UR4, c[0x0][0x308] ;  /* 0x0000c20000047ab9 */ /* 0x000fe40000000a00 */
[----:B------:R-:W-:Y:S02]  /*188b0*/  IMAD.IADD R3, R7, 0x1, R3 ;  /* 0x0000000107037824 */ /* 0x000fe400078e0203 */
[----:B------:R-:W-:Y:S01]  /*188c0*/  IMAD.WIDE.U32 R2, R16, UR4, R2 ;  /* 0x0000000410027c25 */ /* 0x000fe2000f8e0002 */
[----:B------:R-:W-:-:S03]  /*188d0*/  UMOV UR4, 0xffffffff ;  /* 0xffffffff00047882 */ /* 0x000fc60000000000 */
[----:B0-----:R-:W-:Y:S01]  /*188e0*/  IMAD.SHL.U32 R10, R8, 0x10, RZ ;  /* 0x00000010080a7824 */ /* 0x001fe200078e00ff */
[----:B------:R-:W-:Y:S01]  /*188f0*/  IADD3 R5, P0, R2, UR6, RZ ;  /* 0x0000000602057c10 */ /* 0x000fe2000ff1e0ff */
[----:B------:R-:W-:Y:S02]  /*18900*/  IMAD.SHL.U32 R8, R8, 0x10, RZ ;  /* 0x0000001008087824 */ /* 0x000fe400078e00ff */
[----:B------:R-:W-:Y:S01]  /*18910*/  IMAD R6, R16, UR5, R3 ;  /* 0x0000000510067c24 */ /* 0x000fe2000f8e0203 */
[----:B------:R-:W-:Y:S02]  /*18920*/  LOP3.LUT R10, R10, 0x10, RZ, 0xc0, !PT ;  /* 0x000000100a0a7812 */ /* 0x000fe400078ec0ff */
[----:B------:R-:W-:Y:S02]  /*18930*/  LOP3.LUT R8, R8, 0x10, RZ, 0xc0, !PT ;  /* 0x0000001008087812 */ /* 0x000fe400078ec0ff */
[C---:B------:R-:W-:Y:S02]  /*18940*/  LOP3.LUT R11, R10.reuse, 0x40, RZ, 0xfc, !PT ;  /* 0x000000400a0b7812 */ /* 0x040fe400078efcff */
[----:B------:R-:W-:-:S02]  /*18950*/  LOP3.LUT R10, R10, 0x20, RZ, 0xfc, !PT ;  /* 0x000000200a0a7812 */ /* 0x000fc400078efcff */
[----:B------:R-:W-:Y:S02]  /*18960*/  IADD3.X R6, R6, UR7, RZ, P0, !PT ;  /* 0x0000000706067c10 */ /* 0x000fe400087fe4ff */
[-C--:B----4-:R-:W-:Y:S02]  /*18970*/  ISETP.GE.AND P2, PT, R11, R9.reuse, PT ;  /* 0x000000090b00720c */ /* 0x090fe40003f46270 */
[-C--:B------:R-:W-:Y:S02]  /*18980*/  ISETP.GE.AND P4, PT, R10, R9.reuse, PT ;  /* 0x000000090a00720c */ /* 0x080fe40003f86270 */
[----:B------:R-:W-:Y:S01]  /*18990*/  ISETP.GE.AND P5, PT, R8, R9, PT ;  /* 0x000000090800720c */ /* 0x000fe20003fa6270 */
[----:B------:R-:W-:-:S12]  /*189a0*/  BRA.DIV UR4, `(.L_x_11571) ;  /* 0x0000004a04707947 */ /* 0x000fd8000b800000 */
[----:B------:R-:W0:Y:S04]  /*189b0*/  SHFL.IDX PT, R3, R5, RZ, 0x1e1f ;  /* 0x001e1fff05037589 */ /* 0x000e2800000e0000 */
[----:B------:R-:W1:Y:S04]  /*189c0*/  SHFL.IDX PT, R2, R6, RZ, 0x1e1f ;  /* 0x001e1fff06027589 */ /* 0x000e6800000e0000 */
[----:B------:R-:W3:Y:S04]  /*189d0*/  SHFL.IDX PT, R5, R5, 0x1, 0x1e1f ;  /* 0x003e1f0005057f89 */ /* 0x000ee800000e0000 */
[----:B------:R-:W4:Y:S01]  /*189e0*/  SHFL.IDX PT, R6, R6, 0x1, 0x1e1f ;  /* 0x003e1f0006067f89 */ /* 0x000f2200000e0000 */
[----:B0-----:R-:W-:-:S05]  /*189f0*/  @P1 IADD3 R3, P0, R8, R3, RZ ;  /* 0x0000000308031210 */ /* 0x001fca0007f1e0ff */
[----:B-1----:R-:W-:-:S05]  /*18a00*/  @P1 IMAD.X R2, RZ, RZ, R2, P0 ;  /* 0x000000ffff021224 */ /* 0x002fca00000e0602 */
[----:B------:R-:W-:-:S04]  /*18a10*/  @P1 LOP3.LUT R3, R3, R2, RZ, 0x3c, !PT ;  /* 0x0000000203031212 */ /* 0x000fc800078e3cff */
[----:B------:R-:W-:-:S04]  /*18a20*/  @P1 LOP3.LUT R2, R3, R2, RZ, 0x3c, !PT ;  /* 0x0000000203021212 */ /* 0x000fc800078e3cff */
[----:B------:R-:W-:-:S05]  /*18a30*/  @P1 LOP3.LUT R3, R3, R2, RZ, 0x3c, !PT ;  /* 0x0000000203031212 */ /* 0x000fca00078e3cff */
[----:B------:R0:W-:Y:S04]  /*18a40*/  @P1 LDGSTS.E.BYPASS.LTC128B.128 [R0+0x13800], desc[UR42][R2.64], !P5 ;  /* 0x1380000002001fae */ /* 0x0001e8000e901d6a */
[----:B------:R0:W-:Y:S04]  /*18a50*/  @P1 LDGSTS.E.BYPASS.LTC128B.128 [R0+0x14800], desc[UR42][R2.64+0x20], !P4 ;  /* 0x1480002002001fae */ /* 0x0001e8000e101d6a */
[----:B---34-:R0:W-:Y:S02]  /*18a60*/  @P1 LDGSTS.E.BYPASS.LTC128B.128 [R0+0x15800], desc[UR42][R2.64+0x40], !P2 ;  /* 0x1580004002001fae */ /* 0x0181e4000d101d6a */
.L_x_11695:
[----:B01----:R-:W-:-:S05]  /*18a70*/  @P3 IADD3 R3, P0, R8, R5, RZ ;  /* 0x0000000508033210 */ /* 0x003fca0007f1e0ff */
[----:B------:R-:W-:Y:S01]  /*18a80*/  @P3 IMAD.X R2, RZ, RZ, R6, P0 ;  /* 0x000000ffff023224 */ /* 0x000fe200000e0606 */
[----:B------:R-:W-:-:S04]  /*18a90*/  PLOP3.LUT P0, PT, PT, PT, PT, 0x80, 0x0 ;  /* 0x000000000000781c */ /* 0x000fc80003f0f070 */
        /* <DEDUP_REMOVED lines=8> */
[----:B------:R0:W-:Y:S01]  /*18b20*/  @P3 LDGSTS.E.BYPASS.LTC128B.128 [R0+0x16000], desc[UR42][R2.64+0x40], !P2 ;  /* 0x1600004002003fae */ /* 0x0001e2000d101d6a */
[----:B------:R-:W-:Y:S01]  /*18b30*/  NOP ;  /* 0x0000000000007918 */ /* 0x000fe20000000000 */
.L_x_11572:
        /* <DEDUP_REMOVED lines=11> */
.L_x_11573:
[----:B------:R0:W5:Y:S01]  /*18bf0*/  LDL.LU R5, [R1+0x38] ;  /* 0x0000380001057983 */ /* 0x0001620000300800 */
[----:B------:R0:W-:Y:S03]  /*18c00*/  SYNCS.ARRIVE.TRANS64.A1T0 RZ, [R4+URZ+0x19c30], RZ ;  /* 0x019c30ff04ff79a7 */ /* 0x0001e6000810003f */
[----:B------:R0:W5:Y:S02]  /*18c10*/  LDL.LU R3, [R1+0x44] ;  /* 0x0000440001037983 */ /* 0x0001640000300800 */
[----:B------:R-:W-:Y:S05]  /*18c20*/  WARPSYNC.ALL ;  /* 0x0000000000007948 */ /* 0x000fea0003800000 */
[----:B------:R-:W-:Y:S01]  /*18c30*/  ULDC.64 UR4, c[0x0][0x298] ;  /* 0x0000a60000047ab9 */ /* 0x000fe20000000a00 */
[----:B------:R-:W-:Y:S01]  /*18c40*/  ULDC.64 UR6, c[0x0][0xa00] ;  /* 0x0002800000067ab9 */ /* 0x000fe20000000a00 */
[----:B------:R-:W-:Y:S01]  /*18c50*/  VIADD R0, R17, 0xf000 ;  /* 0x0000f00011007836 */ /* 0x000fe20000000000 */
[----:B------:R-:W-:Y:S01]  /*18c60*/  BAR.SYNC.DEFER_BLOCKING 0x8, 0x200 ;  /* 0x0208000000007b1d */ /* 0x000fe20000010000 */
[----:B------:R-:W-:-:S03]  /*18c70*/  ISETP.NE.U32.AND P0, PT, RZ, UR6, PT ;  /* 0x00000006ff007c0c */ /* 0x000fc6000bf05070 */
[----:B------:R-:W-:Y:S02]  /*18c80*/  LOP3.LUT P1, RZ, R0, 0x9f, RZ, 0xc0, !PT ;  /* 0x0000009f00ff7812 */ /* 0x000fe4000782c0ff */
[----:B------:R-:W-:Y:S01]  /*18c90*/  ISETP.NE.AND.EX P0, PT, RZ, UR7, PT, P0 ;  /* 0x00000007ff007c0c */ /* 0x000fe2000bf05300 */
[----:B------:R-:W-:Y:S03]  /*18ca0*/  BSSY B6, `(.L_x_11574) ;  /* 0x000001c000067945 */ /* 0x000fe60003800000 */
[----:B------:R-:W-:Y:S02]  /*18cb0*/  SEL R18, R18, RZ, !P0 ;  /* 0x000000ff12127207 */ /* 0x000fe40004000000 */
[----:B-----5:R-:W-:-:S05]  /*18cc0*/  SHF.R.S32.HI R2, RZ, 0x1f, R5 ;  /* 0x0000001fff027819 */ /* 0x020fca0000011405 */
[----:B------:R-:W-:-:S04]  /*18cd0*/  IMAD R2, R2, UR4, RZ ;  /* 0x0000000402027c24 */ /* 0x000fc8000f8e02ff */
[----:B------:R-:W-:Y:S01]  /*18ce0*/  IMAD R0, R5, UR5, R2 ;  /* 0x0000000505007c24 */ /* 0x000fe2000f8e0202 */
[----:B------:R-:W-:Y:S01]  /*18cf0*/  SEL R2, R3, RZ, !P0 ;  /* 0x000000ff03027207 */ /* 0x000fe20004000000 */
[----:B0-2---:R-:W-:-:S04]  /*18d00*/  IMAD.WIDE.U32 R4, R5, UR4, RZ ;  /* 0x0000000405047c25 */ /* 0x005fc8000f8e00ff */
[----:B------:R-:W-:Y:S01]  /*18d10*/  IMAD.IADD R0, R5, 0x1, R0 ;  /* 0x0000000105007824 */ /* 0x000fe200078e0200 */
[----:B------:R0:W-:Y:S04]  /*18d20*/  STL.64 [R1+0x30], R4 ;  /* 0x0000300401007387 */ /* 0x0001e80000100a00 */
[----:B------:R0:W-:Y:S04]  /*18d30*/  STL [R1+0x44], R2 ;  /* 0x0000440201007387 */ /* 0x0001e80000100800 */
[----:B------:R0:W-:Y:S01]  /*18d40*/  STL [R1+0x38], R0 ;  /* 0x0000380001007387 */ /* 0x0001e20000100800 */
[----:B------:R-:W-:Y:S05]  /*18d50*/  @!P1 BRA `(.L_x_11575) ;  /* 0x0000000000409947 */ /* 0x000fea0003800000 */
[----:B0-----:R-:W-:Y:S01]  /*18d60*/  MOV R2, 0x0 ;  /* 0x0000000000027802 */ /* 0x001fe20000000f00 */
        /* <DEDUP_REMOVED lines=15> */
.L_x_11575:
[----:B------:R-:W-:Y:S05]  /*18e60*/  BSYNC B6 ;  /* 0x0000000000067941 */ /* 0x000fea0003800000 */
.L_x_11574:
[----:B0-----:R-:W2:Y:S01]  /*18e70*/  LDL.LU R2, [R1+0x38] ;  /* 0x0000380001027983 */ /* 0x001ea20000300800 */
[----:B------:R-:W0:Y:S01]  /*18e80*/  LDC R9, c[0x0][0x448] ;  /* 0x00011200ff097b82 */ /* 0x000e220000000800 */
[----:B------:R-:W-:Y:S01]  /*18e90*/  ULDC.64 UR4, c[0x0][0x2d8] ;  /* 0x0000b60000047ab9 */ /* 0x000fe20000000a00 */
[----:B------:R-:W-:Y:S01]  /*18ea0*/  ULDC.64 UR6, c[0x0][0x2e0] ;  /* 0x0000b80000067ab9 */ /* 0x000fe20000000a00 */
[----:B------:R-:W3:Y:S01]  /*18eb0*/  LDL.LU.64 R20, [R1+0x30] ;  /* 0x0000300001147983 */ /* 0x000ee20000300a00 */
[----:B------:R-:W-:-:S03]  /*18ec0*/  ULDC.64 UR8, c[0x0][0x280] ;  /* 0x0000a00000087ab9 */ /* 0x000fc60000000a00 */
[----:B------:R-:W4:Y:S01]  /*18ed0*/  LDL.LU R0, [R1+0x44] ;  /* 0x0000440001007983 */ /* 0x000f220000300800 */
[----:B0-----:R-:W-:-:S13]  /*18ee0*/  ISETP.NE.AND P0, PT, R9, 0x1, PT ;  /* 0x000000010900780c */ /* 0x001fda0003f05270 */
[----:B------:R-:W0:Y:S08]  /*18ef0*/  @P0 LDC R5, c[0x0][0x44c] ;  /* 0x00011300ff050b82 */ /* 0x000e300000000800 */
[----:B------:R-:W1:Y:S08]  /*18f00*/  @P0 LDC R6, c[0x0][0x450] ;  /* 0x00011400ff060b82 */ /* 0x000e700000000800 */
[----:B------:R-:W1:Y:S01]  /*18f10*/  @P0 LDC R8, c[0x0][0x450] ;  /* 0x00011400ff080b82 */ /* 0x000e620000000800 */
[----:B--2---:R-:W-:-:S02]  /*18f20*/  IMAD.MOV.U32 R3, RZ, RZ, R2 ;  /* 0x000000ffff037224 */ /* 0x004fc400078e0002 */
[----:B---3--:R-:W-:Y:S01]  /*18f30*/  IMAD.MOV.U32 R2, RZ, RZ, R20 ;  /* 0x000000ffff027224 */ /* 0x008fe200078e0014 */
[----:B------:R-:W2:Y:S03]  /*18f40*/  S2R R21, SR_TID.X ;  /* 0x0000000000157919 */ /* 0x000ea60000002100 */
[C---:B------:R-:W-:Y:S01]  /*18f50*/  IMAD.WIDE.U32 R2, R16.reuse, UR4, R2 ;  /* 0x0000000410027c25 */ /* 0x040fe2000f8e0002 */
[----:B------:R-:W3:Y:S03]  /*18f60*/  S2R R20, SR_TID.X ;  /* 0x0000000000147919 */ /* 0x000ee60000002100 */
[----:B------:R-:W-:Y:S01]  /*18f70*/  IMAD R3, R16, UR5, R3 ;  /* 0x0000000510037c24 */ /* 0x000fe2000f8e0203 */
[----:B------:R-:W-:Y:S01]  /*18f80*/  ULDC.64 UR4, c[0x0][0x2d0] ;  /* 0x0000b40000047ab9 */ /* 0x000fe20000000a00 */
[----:B----4-:R-:W-:-:S02]  /*18f90*/  IMAD R0, R0, UR6, RZ ;  /* 0x0000000600007c24 */ /* 0x010fc4000f8e02ff */
[----:B------:R-:W-:-:S04]  /*18fa0*/  IMAD.WIDE.U32 R2, R18, UR6, R2 ;  /* 0x0000000612027c25 */ /* 0x000fc8000f8e0002 */
[----:B------:R-:W-:Y:S01]  /*18fb0*/  IMAD R0, R18, UR7, R0 ;  /* 0x0000000712007c24 */ /* 0x000fe2000f8e0200 */
[----:B------:R-:W-:-:S03]  /*18fc0*/  ULDC.64 UR6, c[0x0][0x2c8] ;  /* 0x0000b20000067ab9 */ /* 0x000fc60000000a00 */
[----:B------:R-:W-:Y:S02]  /*18fd0*/  IMAD.IADD R3, R3, 0x1, R0 ;  /* 0x0000000103037824 */ /* 0x000fe400078e0200 */
[----:B--2---:R-:W-:Y:S01]  /*18fe0*/  IMAD.SHL.U32 R21, R21, 0x40, RZ ;  /* 0x0000004015157824 */ /* 0x004fe200078e00ff */
[----:B---3--:R-:W-:-:S04]  /*18ff0*/  LOP3.LUT R20, R20, 0x7f, RZ, 0xc0, !PT ;  /* 0x0000007f14147812 */ /* 0x008fc800078ec0ff */
[----:B------:R-:W-:Y:S02]  /*19000*/  LOP3.LUT R21, R21, 0x40, RZ, 0xc0, !PT ;  /* 0x0000004015157812 */ /* 0x000fe400078ec0ff */
[----:B------:R-:W-:-:S04]  /*19010*/  SHF.R.U32.HI R20, RZ, 0x1, R20 ;  /* 0x00000001ff147819 */ /* 0x000fc80000011614 */
[----:B------:R-:W-:-:S05]  /*19020*/  LOP3.LUT R20, R20, R21, RZ, 0xfc, !PT ;  /* 0x0000001514147212 */ /* 0x000fca00078efcff */
[----:B------:R-:W-:Y:S02]  /*19030*/  IMAD R0, R25, 0xc0, R20 ;  /* 0x000000c019007824 */ /* 0x000fe400078e0214 */
[----:B------:R2:W5:Y:S02]  /*19040*/  LDL R20, [R1+0x4c] ;  /* 0x00004c0001147983 */ /* 0x0005640000100800 */
[----:B0-----:R-:W-:Y:S01]  /*19050*/  @P0 IMAD.HI.U32 R5, R0, R5, RZ ;  /* 0x0000000500050227 */ /* 0x001fe200078e00ff */
[----:B------:R-:W0:Y:S03]  /*19060*/  S2R R21, SR_TID.X ;  /* 0x0000000000157919 */ /* 0x000e260000002100 */
[----:B------:R-:W-:Y:S01]  /*19070*/  IMAD.MOV.U32 R4, RZ, RZ, R0 ;  /* 0x000000ffff047224 */ /* 0x000fe200078e0000 */
[----:B-1----:R-:W-:-:S04]  /*19080*/  @P0 SHF.R.U32.HI R4, RZ, R6, R5 ;  /* 0x00000006ff040219 */ /* 0x002fc80000011605 */
[----:B------:R-:W-:Y:S02]  /*19090*/  SHF.R.S32.HI R5, RZ, 0x1f, R4 ;  /* 0x0000001fff057819 */ /* 0x000fe40000011404 */
[----:B------:R-:W-:-:S03]  /*190a0*/  IADD3 R7, -R4, RZ, RZ ;  /* 0x000000ff04077210 */ /* 0x000fc60007ffe1ff */
[----:B------:R-:W-:-:S04]  /*190b0*/  IMAD R5, R5, UR4, RZ ;  /* 0x0000000405057c24 */ /* 0x000fc8000f8e02ff */
[C---:B------:R-:W-:Y:S02]  /*190c0*/  IMAD R6, R4.reuse, UR5, R5 ;  /* 0x0000000504067c24 */ /* 0x040fe4000f8e0205 */
[----:B------:R-:W-:-:S04]  /*190d0*/  IMAD.WIDE.U32 R4, R4, UR4, R2 ;  /* 0x0000000404047c25 */ /* 0x000fc8000f8e0002 */
[----:B------:R-:W-:Y:S02]  /*190e0*/  IMAD.IADD R5, R5, 0x1, R6 ;  /* 0x0000000105057824 */ /* 0x000fe400078e0206 */
[----:B------:R-:W-:Y:S02]  /*190f0*/  IMAD R6, R9, R7, R0 ;  /* 0x0000000709067224 */ /* 0x000fe400078e0200 */
[----:B------:R-:W-:Y:S02]  /*19100*/  VIADD R0, R0, 0x80 ;  /* 0x0000008000007836 */ /* 0x000fe40000000000 */
[----:B------:R-:W-:Y:S01]  /*19110*/  IMAD.WIDE.U32 R4, R6, UR6, R4 ;  /* 0x0000000606047c25 */ /* 0x000fe2000f8e0004 */
[----:B------:R-:W-:-:S03]  /*19120*/  SHF.R.S32.HI R7, RZ, 0x1f, R6 ;  /* 0x0000001fff077819 */ /* 0x000fc60000011406 */
[----:B0-----:R-:W-:Y:S02]  /*19130*/  IMAD.SHL.U32 R11, R21, 0x10, RZ ;  /* 0x00000010150b7824 */ /* 0x001fe400078e00ff */
[----:B------:R-:W-:Y:S02]  /*19140*/  IMAD R7, R7, UR6, RZ ;  /* 0x0000000607077c24 */ /* 0x000fe4000f8e02ff */
[----:B------:R-:W-:Y:S01]  /*19150*/  IMAD.SHL.U32 R10, R21, 0x10, RZ ;  /* 0x00000010150a7824 */ /* 0x000fe200078e00ff */
[----:B------:R-:W-:Y:S01]  /*19160*/  LOP3.LUT R11, R11, 0x10, RZ, 0xc0, !PT ;  /* 0x000000100b0b7812 */ /* 0x000fe200078ec0ff */
[----:B------:R-:W-:Y:S01]  /*19170*/  IMAD R7, R6, UR7, R7 ;  /* 0x0000000706077c24 */ /* 0x000fe2000f8e0207 */
[----:B------:R-:W-:Y:S01]  /*19180*/  IADD3 R6, P1, R4, UR8, RZ ;  /* 0x0000000804067c10 */ /* 0x000fe2000ff3e0ff */
[----:B------:R-:W-:Y:S01]  /*19190*/  IMAD.MOV.U32 R4, RZ, RZ, R0 ;  /* 0x000000ffff047224 */ /* 0x000fe200078e0000 */
[----:B------:R-:W-:Y:S02]  /*191a0*/  LOP3.LUT R12, R11, 0x20, RZ, 0xfc, !PT ;  /* 0x000000200b0c7812 */ /* 0x000fe400078efcff */
[----:B------:R-:W-:-:S02]  /*191b0*/  IADD3.X R5, R5, UR9, R7, P1, !PT ;  /* 0x0000000905057c10 */ /* 0x000fc40008ffe407 */
[----:B------:R-:W0:Y:S01]  /*191c0*/  @P0 LDC R7, c[0x0][0x44c] ;  /* 0x00011300ff070b82 */ /* 0x000e220000000800 */
[----:B------:R-:W-:Y:S02]  /*191d0*/  LOP3.LUT R10, R10, 0x10, RZ, 0xc0, !PT ;  /* 0x000000100a0a7812 */ /* 0x000fe400078ec0ff */
[----:B------:R-:W-:Y:S02]  /*191e0*/  LOP3.LUT R11, R11, 0x40, RZ, 0xfc, !PT ;  /* 0x000000400b0b7812 */ /* 0x000fe400078efcff */
[----:B------:R-:W-:Y:S01]  /*191f0*/  LOP3.LUT R21, R21, 0x7f, RZ, 0xc0, !PT ;  /* 0x0000007f15157812 */ /* 0x000fe200078ec0ff */
[----:B0-----:R-:W-:-:S05]  /*19200*/  @P0 IMAD.HI.U32 R7, R0, R7, RZ ;  /* 0x0000000700070227 */ /* 0x001fca00078e00ff */
[----:B------:R-:W-:Y:S02]  /*19210*/  @P0 SHF.R.U32.HI R4, RZ, R8, R7 ;  /* 0x00000008ff040219 */ /* 0x000fe40000011607 */
[----:B------:R2:W5:Y:S03]  /*19220*/  LDL R8, [R1+0x3c] ;  /* 0x00003c0001087983 */ /* 0x0005660000100800 */
[----:B------:R-:W-:Y:S02]  /*19230*/  IMAD.MOV R7, RZ, RZ, -R4 ;  /* 0x000000ffff077224 */ /* 0x000fe400078e0a04 */
[----:B------:R-:W-:-:S04]  /*19240*/  IMAD.WIDE.U32 R2, R4, UR4, R2 ;  /* 0x0000000404027c25 */ /* 0x000fc8000f8e0002 */
[----:B------:R-:W-:Y:S01]  /*19250*/  IMAD R0, R9, R7, R0 ;  /* 0x0000000709007224 */ /* 0x000fe200078e0200 */
[----:B------:R-:W-:-:S05]  /*19260*/  SHF.R.S32.HI R7, RZ, 0x1f, R4 ;  /* 0x0000001fff077819 */ /* 0x000fca0000011404 */
[----:B------:R-:W-:Y:S01]  /*19270*/  IMAD R7, R7, UR4, RZ ;  /* 0x0000000407077c24 */ /* 0x000fe2000f8e02ff */
[----:B------:R-:W-:Y:S02]  /*19280*/  ULDC UR4, c[0x0][0x2b8] ;  /* 0x0000ae0000047ab9 */ /* 0x000fe40000000800 */
[----:B------:R-:W-:Y:S01]  /*19290*/  ISETP.GE.AND P3, PT, R10, UR4, PT ;  /* 0x000000040a007c0c */ /* 0x000fe2000bf66270 */
[----:B------:R-:W-:Y:S01]  /*192a0*/  IMAD R4, R4, UR5, R7 ;  /* 0x0000000504047c24 */ /* 0x000fe2000f8e0207 */
[----:B------:R-:W-:-:S03]  /*192b0*/  UMOV UR5, 0xffffffff ;  /* 0xffffffff00057882 */ /* 0x000fc60000000000 */
[----:B------:R-:W-:Y:S01]  /*192c0*/  IMAD.IADD R3, R3, 0x1, R4 ;  /* 0x0000000103037824 */ /* 0x000fe200078e0204 */
[----:B------:R-:W-:Y:S01]  /*192d0*/  SHF.R.S32.HI R4, RZ, 0x1f, R0 ;  /* 0x0000001fff047819 */ /* 0x000fe20000011400 */
[----:B------:R-:W-:-:S04]  /*192e0*/  IMAD.WIDE.U32 R2, R0, UR6, R2 ;  /* 0x0000000600027c25 */ /* 0x000fc8000f8e0002 */
[----:B------:R-:W-:Y:S01]  /*192f0*/  IMAD R4, R4, UR6, RZ ;  /* 0x0000000604047c24 */ /* 0x000fe2000f8e02ff */
[----:B------:R-:W-:-:S03]  /*19300*/  IADD3 R7, P0, R2, UR8, RZ ;  /* 0x0000000802077c10 */ /* 0x000fc6000ff1e0ff */
[----:B------:R-:W-:Y:S01]  /*19310*/  IMAD R0, R0, UR7, R4 ;  /* 0x0000000700007c24 */ /* 0x000fe2000f8e0204 */
[----:B------:R-:W-:-:S04]  /*19320*/  ISETP.GE.AND P1, PT, R11, UR4, PT ;  /* 0x000000040b007c0c */ /* 0x000fc8000bf26270 */
[----:B------:R-:W-:Y:S02]  /*19330*/  IADD3.X R4, R3, UR9, R0, P0, !PT ;  /* 0x0000000903047c10 */ /* 0x000fe400087fe400 */
[----:B------:R-:W-:Y:S02]  /*19340*/  ISETP.GE.AND P0, PT, R12, UR4, PT ;  /* 0x000000040c007c0c */ /* 0x000fe4000bf06270 */
[----:B------:R-:W-:Y:S01]  /*19350*/  SHF.R.U32.HI R18, RZ, 0x1, R21 ;  /* 0x00000001ff127819 */ /* 0x000fe20000011615 */
[----:B--2---:R-:W-:Y:S10]  /*19360*/  BRA.DIV UR5, `(.L_x_11576) ;  /* 0x0000004205a47947 */ /* 0x004ff4000b800000 */
[----:B------:R-:W0:Y:S01]  /*19370*/  SHFL.IDX PT, R3, R6, RZ, 0x1e1f ;  /* 0x001e1fff06037589 */ /* 0x000e2200000e0000 */
[----:B-----5:R-:W-:Y:S02]  /*19380*/  IMAD R0, R20, R9, RZ ;  /* 0x0000000914007224 */ /* 0x020fe400078e02ff */
[----:B------:R-:W-:Y:S01]  /*19390*/  IMAD R25, R25, 0xc0, R18 ;  /* 0x000000c019197824 */ /* 0x000fe200078e0212 */
        /* <DEDUP_REMOVED lines=21> */
.L_x_11702:
[----:B------:R-:W-:Y:S01]  /*194f0*/  IADD3 R25, R25, 0x80, RZ ;  /* 0x0000008019197810 */ /* 0x000fe20007ffe0ff */
[----:B------:R-:W-:Y:S03]  /*19500*/  BSSY B0, `(.L_x_11577) ;  /* 0x000000b000007945 */ /* 0x000fe60003800000 */
        /* <DEDUP_REMOVED lines=10> */
.L_x_11578:
[----:B------:R-:W-:Y:S05]  /*195b0*/  BSYNC B0 ;  /* 0x0000000000007941 */ /* 0x000fea0003800000 */
.L_x_11577:
[----:B------:R-:W-:Y:S01]  /*195c0*/  NOP ;  /* 0x0000000000007918 */ /* 0x000fe20000000000 */
[----:B------:R-:W-:-:S13]  /*195d0*/  PLOP3.LUT P0, PT, PT, PT, PT, 0x80, 0x0 ;  /* 0x000000000000781c */ /* 0x000fda0003f0f070 */
.L_x_11579:
        /* <DEDUP_REMOVED lines=18> */
.L_x_11703:
[----:B------:R-:W-:Y:S05]  /*19700*/  BSYNC B0 ;  /* 0x0000000000007941 */ /* 0x000fea0003800000 */
.L_x_11580:
[----:B-1----:R-:W3:Y:S04]  /*19710*/  LDL.LU R3, [R1+0x40] ;  /* 0x0000400001037983 */ /* 0x002ee80000300800 */
[----:B------:R-:W4:Y:S01]  /*19720*/  LDL R2, [R1+0xc] ;  /* 0x00000c0001027983 */ /* 0x000f220000100800 */
[----:B---3--:R-:W-:-:S05]  /*19730*/  VIADD R20, R3, 0xfffffffe ;  /* 0xfffffffe03147836 */ /* 0x008fca0000000000 */
[----:B----4-:R-:W-:-:S13]  /*19740*/  ISETP.GE.AND P0, PT, R20, R2, PT ;  /* 0x000000021400720c */ /* 0x010fda0003f06270 */
[----:B------:R-:W-:Y:S05]  /*19750*/  @!P0 BRA `(.L_x_11582) ;  /* 0x00000010007c8947 */ /* 0x000fea0003800000 */
[----:B------:R-:W-:Y:S02]  /*19760*/  IMAD.MOV.U32 R5, RZ, RZ, R29 ;  /* 0x000000ffff057224 */ /* 0x000fe400078e001d */
[----:B0-----:R-:W-:-:S07]  /*19770*/  IMAD.MOV.U32 R4, RZ, RZ, R19 ;  /* 0x000000ffff047224 */ /* 0x001fce00078e0013 */
.L_x_11602:
[----:B---3--:R-:W3:Y:S01]  /*19780*/  LDL R7, [R1+0x10] ;  /* 0x0000100001077983 */ /* 0x008ee20000100800 */
[----:B0-----:R-:W0:Y:S03]  /*19790*/  LDC R8, c[0x0][0x430] ;  /* 0x00010c00ff087b82 */ /* 0x001e260000000800 */
[----:B------:R-:W4:Y:S01]  /*197a0*/  LDL R9, [R1+0x14] ;  /* 0x0000140001097983 */ /* 0x000f220000100800 */
[----:B------:R-:W2:Y:S03]  /*197b0*/  S2R R2, SR_TID.X ;  /* 0x0000000000027919 */ /* 0x000ea60000002100 */
[----:B------:R-:W5:Y:S01]  /*197c0*/  LDL R10, [R1+0xc] ;  /* 0x00000c00010a7983 */ /* 0x000f620000100800 */
[----:B0-----:R-:W-:-:S13]  /*197d0*/  ISETP.NE.AND P0, PT, R8, 0x1, PT ;  /* 0x000000010800780c */ /* 0x001fda0003f05270 */
[----:B------:R-:W0:Y:S01]  /*197e0*/  @P0 LDC R6, c[0x0][0x434] ;  /* 0x00010d00ff060b82 */ /* 0x000e220000000800 */
[----:B--2---:R-:W-:-:S04]  /*197f0*/  LOP3.LUT R0, R2, 0x7f, RZ, 0xc0, !PT ;  /* 0x0000007f02007812 */ /* 0x004fc800078ec0ff */
[----:B------:R-:W-:-:S03]  /*19800*/  SHF.R.U32.HI R3, RZ, 0x1, R0 ;  /* 0x00000001ff037819 */ /* 0x000fc60000011600 */
[----:B-1----:R-:W1:Y:S01]  /*19810*/  @P0 LDC R0, c[0x0][0x438] ;  /* 0x00010e00ff000b82 */ /* 0x002e620000000800 */
[----:B------:R-:W-:Y:S02]  /*19820*/  IMAD.SHL.U32 R2, R2, 0x40, RZ ;  /* 0x0000004002027824 */ /* 0x000fe400078e00ff */
[----:B------:R-:W-:-:S03]  /*19830*/  IMAD R3, R20, 0x80, R3 ;  /* 0x0000008014037824 */ /* 0x000fc600078e0203 */
[----:B------:R-:W-:Y:S01]  /*19840*/  LOP3.LUT R2, R2, 0x40, RZ, 0xc0, !PT ;  /* 0x0000004002027812 */ /* 0x000fe200078ec0ff */
[----:B------:R-:W-:Y:S05]  /*19850*/  YIELD ;  /* 0x0000000000007946 */ /* 0x000fea0003800000 */
[----:B------:R-:W-:Y:S01]  /*19860*/  ULDC.64 UR4, c[0x0][0x428] ;  /* 0x00010a0000047ab9 */ /* 0x000fe20000000a00 */
[----:B---3--:R-:W-:-:S05]  /*19870*/  IADD3 R3, R2, R3, R7 ;  /* 0x0000000302037210 */ /* 0x008fca0007ffe007 */
[----:B0-----:R-:W-:-:S04]  /*19880*/  @P0 IMAD.HI.U32 R6, R3, R6, RZ ;  /* 0x0000000603060227 */ /* 0x001fc800078e00ff */
[----:B------:R-:W-:Y:S01]  /*19890*/  IMAD.MOV.U32 R2, RZ, RZ, R3 ;  /* 0x000000ffff027224 */ /* 0x000fe200078e0003 */
[----:B-1----:R-:W-:-:S05]  /*198a0*/  @P0 SHF.R.U32.HI R2, RZ, R0, R6 ;  /* 0x00000000ff020219 */ /* 0x002fca0000011606 */
[--C-:B------:R-:W-:Y:S02]  /*198b0*/  IMAD.MOV R7, RZ, RZ, -R2.reuse ;  /* 0x000000ffff077224 */ /* 0x100fe400078e0a02 */
[----:B----4-:R-:W-:Y:S02]  /*198c0*/  IMAD R0, R9, UR4, RZ ;  /* 0x0000000409007c24 */ /* 0x010fe4000f8e02ff */
[----:B------:R-:W-:Y:S01]  /*198d0*/  IMAD R7, R8, R7, R3 ;  /* 0x0000000708077224 */ /* 0x000fe200078e0203 */
[----:B------:R-:W-:Y:S01]  /*198e0*/  SHF.R.S32.HI R3, RZ, 0x1f, R2 ;  /* 0x0000001fff037819 */ /* 0x000fe20000011402 */
[C---:B------:R-:W-:Y:S02]  /*198f0*/  IMAD R0, R26.reuse, UR5, R0 ;  /* 0x000000051a007c24 */ /* 0x040fe4000f8e0200 */
[----:B------:R-:W-:Y:S01]  /*19900*/  IMAD.WIDE.U32 R2, R26, UR4, R2 ;  /* 0x000000041a027c25 */ /* 0x000fe2000f8e0002 */
[----:B------:R-:W-:-:S04]  /*19910*/  ULDC.64 UR4, c[0x0][0x418] ;  /* 0x0001060000047ab9 */ /* 0x000fc80000000a00 */
[----:B------:R-:W-:Y:S02]  /*19920*/  IADD3 R0, R0, R3, RZ ;  /* 0x0000000300007210 */ /* 0x000fe40007ffe0ff */
[----:B------:R-:W-:-:S04]  /*19930*/  LEA R8, P0, R2, UR4, 0x2 ;  /* 0x0000000402087c11 */ /* 0x000fc8000f8010ff */
[----:B------:R-:W-:-:S05]  /*19940*/  LEA.HI.X R9, R2, UR5, R0, 0x2, P0 ;  /* 0x0000000502097c11 */ /* 0x000fca00080f1400 */
[----:B------:R-:W2:Y:S01]  /*19950*/  LDG.E R8, desc[UR42][R8.64] ;  /* 0x0000002a08087981 */ /* 0x000ea2000c1e1900 */
[----:B------:R-:W-:-:S05]  /*19960*/  IMAD.MOV.U32 R0, RZ, RZ, R20 ;  /* 0x000000ffff007224 */ /* 0x000fca00078e0014 */
[----:B-----5:R-:W-:Y:S01]  /*19970*/  ISETP.GT.AND P1, PT, R0, R10, PT ;  /* 0x0000000a0000720c */ /* 0x020fe20003f24270 */
        /* <DEDUP_REMOVED lines=11> */
.L_x_11583:
[----:B------:R-:W-:Y:S01]  /*19a30*/  IMAD R0, R19, 0x8, R17 ;  /* 0x0000000813007824 */ /* 0x000fe200078e0211 */
[----:B------:R-:W-:Y:S01]  /*19a40*/  SHF.L.U32 R10, R29, 0x1f, RZ ;  /* 0x0000001f1d0a7819 */ /* 0x000fe200000006ff */
[----:B------:R-:W-:Y:S01]  /*19a50*/  BSSY B0, `(.L_x_11584) ;  /* 0x0000004000007945 */ /* 0x000fe20003800000 */
[----:B------:R-:W-:Y:S02]  /*19a60*/  SHF.R.S32.HI R9, RZ, 0x1f, R7 ;  /* 0x0000001fff097819 */ /* 0x000fe40000011407 */
[----:B------:R-:W0:Y:S02]  /*19a70*/  SYNCS.PHASECHK.TRANS64.TRYWAIT P0, [R0+URZ+0x19c80], R10 ;  /* 0x019c800a000075a7 */ /* 0x000e24000800017f */
[----:B0-----:R-:W-:Y:S05]  /*19a80*/  @!P0 BRA `(.L_x_11585) ;  /* 0x0000003c00e08947 */ /* 0x001fea0003800000 */
.L_x_11704:
[----:B------:R-:W-:Y:S05]  /*19a90*/  BSYNC B0 ;  /* 0x0000000000007941 */ /* 0x000fea0003800000 */
.L_x_11584:
[----:B------:R-:W2:Y:S01]  /*19aa0*/  LDL R15, [R1+0x20] ;  /* 0x00002000010f7983 */ /* 0x000ea20000100800 */
[----:B------:R-:W-:Y:S01]  /*19ab0*/  ULDC.64 UR4, c[0x0][0x328] ;  /* 0x0000ca0000047ab9 */ /* 0x000fe20000000a00 */
[----:B------:R-:W1:Y:S01]  /*19ac0*/  LDC R12, c[0x0][0x2f4] ;  /* 0x0000bd00ff0c7b82 */ /* 0x000e620000000800 */
[----:B------:R-:W-:Y:S01]  /*19ad0*/  IMAD R6, R9, UR4, RZ ;  /* 0x0000000409067c24 */ /* 0x000fe2000f8e02ff */
[----:B------:R-:W3:Y:S01]  /*19ae0*/  S2R R11, SR_TID.X ;  /* 0x00000000000b7919 */ /* 0x000ee20000002100 */
[----:B------:R-:W-:Y:S01]  /*19af0*/  IMAD.WIDE.U32 R2, R7, UR4, RZ ;  /* 0x0000000407027c25 */ /* 0x000fe2000f8e00ff */
[----:B------:R-:W-:-:S03]  /*19b00*/  ULDC.64 UR6, c[0x0][0x318] ;  /* 0x0000c60000067ab9 */ /* 0x000fc60000000a00 */
        /* <DEDUP_REMOVED lines=11> */
[----:B------:R-:W-:Y:S01]  /*19bc0*/  IADD3 R25, P0, R2, UR6, RZ ;  /* 0x0000000602197c10 */ /* 0x000fe2000ff1e0ff */
[C---:B---3--:R-:W-:Y:S02]  /*19bd0*/  IMAD.SHL.U32 R13, R11.reuse, 0x10, RZ ;  /* 0x000000100b0d7824 */ /* 0x048fe400078e00ff */
[----:B------:R-:W-:Y:S01]  /*19be0*/  IMAD.SHL.U32 R11, R11, 0x10, RZ ;  /* 0x000000100b0b7824 */ /* 0x000fe200078e00ff */
[----:B------:R-:W-:Y:S02]  /*19bf0*/  IADD3.X R21, R21, UR7, RZ, P0, !PT ;  /* 0x0000000715157c10 */ /* 0x000fe400087fe4ff */
[----:B------:R-:W-:Y:S02]  /*19c00*/  LOP3.LUT R13, R13, 0x10, RZ, 0xc0, !PT ;  /* 0x000000100d0d7812 */ /* 0x000fe400078ec0ff */
[----:B------:R-:W-:Y:S02]  /*19c10*/  LOP3.LUT R11, R11, 0x10, RZ, 0xc0, !PT ;  /* 0x000000100b0b7812 */ /* 0x000fe400078ec0ff */
[----:B------:R-:W-:-:S02]  /*19c20*/  LOP3.LUT R14, R13, 0x40, RZ, 0xfc, !PT ;  /* 0x000000400d0e7812 */ /* 0x000fc400078efcff */
[----:B------:R-:W-:Y:S02]  /*19c30*/  LOP3.LUT R13, R13, 0x20, RZ, 0xfc, !PT ;  /* 0x000000200d0d7812 */ /* 0x000fe400078efcff */
[-C--:B-1----:R-:W-:Y:S02]  /*19c40*/  ISETP.GE.AND P2, PT, R14, R12.reuse, PT ;  /* 0x0000000c0e00720c */ /* 0x082fe40003f46270 */
[-C--:B------:R-:W-:Y:S02]  /*19c50*/  ISETP.GE.AND P3, PT, R13, R12.reuse, PT ;  /* 0x0000000c0d00720c */ /* 0x080fe40003f66270 */
[----:B------:R-:W-:Y:S01]  /*19c60*/  ISETP.GE.AND P4, PT, R11, R12, PT ;  /* 0x0000000c0b00720c */ /* 0x000fe20003f86270 */
[----:B--2---:R-:W-:Y:S01]  /*19c70*/  IMAD R6, R19, 0x3000, R15 ;  /* 0x0000300013067824 */ /* 0x004fe200078e020f */
[----:B------:R-:W-:Y:S11]  /*19c80*/  BRA.DIV UR4, `(.L_x_11586) ;  /* 0x0000003e04747947 */ /* 0x000ff6000b800000 */
[----:B------:R-:W1:Y:S01]  /*19c90*/  S2R R3, SR_TID.X ;  /* 0x0000000000037919 */ /* 0x000e620000002100 */
[----:B------:R-:W-:Y:S01]  /*19ca0*/  IMAD.IADD R6, R17, 0x1, R6 ;  /* 0x0000000111067824 */ /* 0x000fe200078e0206 */
[----:B------:R-:W2:Y:S01]  /*19cb0*/  SHFL.IDX PT, R2, R25, RZ, 0x1e1f ;  /* 0x001e1fff19027589 */ /* 0x000ea200000e0000 */
[----:B-1----:R-:W-:-:S03]  /*19cc0*/  IMAD.SHL.U32 R11, R3, 0x10, RZ ;  /* 0x00000010030b7824 */ /* 0x002fc600078e00ff */
[----:B------:R-:W1:Y:S02]  /*19cd0*/  SHFL.IDX PT, R3, R21, RZ, 0x1e1f ;  /* 0x001e1fff15037589 */ /* 0x000e6400000e0000 */
[----:B------:R-:W-:Y:S02]  /*19ce0*/  LOP3.LUT R11, R11, 0x10, RZ, 0xc0, !PT ;  /* 0x000000100b0b7812 */ /* 0x000fe400078ec0ff */
[----:B------:R-:W3:Y:S02]  /*19cf0*/  SHFL.IDX PT, R21, R21, 0x1, 0x1e1f ;  /* 0x003e1f0015157f89 */ /* 0x000ee400000e0000 */
[----:B--2---:R-:W-:-:S04]  /*19d00*/  IADD3 R2, P0, R11, R2, RZ ;  /* 0x000000020b027210 */ /* 0x004fc80007f1e0ff */
[----:B-1----:R-:W-:-:S05]  /*19d10*/  IADD3.X R3, RZ, R3, RZ, P0, !PT ;  /* 0x00000003ff037210 */ /* 0x002fca00007fe4ff */
[----:B------:R-:W-:Y:S04]  /*19d20*/  LDGSTS.E.BYPASS.LTC128B.128 [R6+0x9000], desc[UR42][R2.64], !P4 ;  /* 0x0900000002067fae */ /* 0x000fe8000e101d6a */
[----:B------:R-:W-:Y:S04]  /*19d30*/  LDGSTS.E.BYPASS.LTC128B.128 [R6+0xa000], desc[UR42][R2.64+0x20], !P3 ;  /* 0x0a00002002067fae */ /* 0x000fe8000d901d6a */
[----:B------:R1:W-:Y:S04]  /*19d40*/  LDGSTS.E.BYPASS.LTC128B.128 [R6+0xb000], desc[UR42][R2.64+0x40], !P2 ;  /* 0x0b00004002067fae */ /* 0x0003e8000d101d6a */
[----:B-1-3--:R1:W2:Y:S02]  /*19d50*/  SHFL.IDX PT, R2, R25, 0x1, 0x1e1f ;  /* 0x003e1f0019027f89 */ /* 0x00a2a400000e0000 */
.L_x_11710:
        /* <DEDUP_REMOVED lines=13> */
.L_x_11587:
        /* <DEDUP_REMOVED lines=11> */
.L_x_11588:
[----:B------:R2:W-:Y:S01]  /*19ee0*/  SYNCS.ARRIVE.TRANS64.A1T0 RZ, [R0+URZ+0x19c70], RZ ;  /* 0x019c70ff00ff79a7 */ /* 0x0005e2000810003f */
[----:B------:R-:W-:Y:S05]  /*19ef0*/  @!P3 BRA `(.L_x_11589) ;  /* 0x000000000004b947 */ /* 0x000fea0003800000 */
[----:B------:R-:W-:Y:S01]  /*19f00*/  BPT.TRAP 0x1 ;  /* 0x000000040000795c */ /* 0x000fe20000300000 */
.L_x_11589:
[----:B------:R-:W3:Y:S01]  /*19f10*/  SYNCS.PHASECHK.TRANS64.TRYWAIT P0, [R0+URZ+0x19c40], R10 ;  /* 0x019c400a000075a7 */ /* 0x000ee2000800017f */
[----:B------:R-:W-:Y:S04]  /*19f20*/  BSSY B0, `(.L_x_11590) ;  /* 0x0000002000007945 */ /* 0x000fe80003800000 */
[----:B---3--:R-:W-:Y:S05]  /*19f30*/  @!P0 BRA `(.L_x_11591) ;  /* 0x0000003c00748947 */ /* 0x008fea0003800000 */
.L_x_11711:
[----:B------:R-:W-:Y:S05]  /*19f40*/  BSYNC B0 ;  /* 0x0000000000007941 */ /* 0x000fea0003800000 */
.L_x_11590:
[----:B------:R-:W4:Y:S01]  /*19f50*/  S2R R13, SR_TID.X ;  /* 0x00000000000d7919 */ /* 0x000f220000002100 */
[----:B------:R-:W-:Y:S01]  /*19f60*/  ULDC.64 UR4, c[0x0][0x300] ;  /* 0x0000c00000047ab9 */ /* 0x000fe20000000a00 */
[----:B------:R-:W5:Y:S01]  /*19f70*/  LDC R11, c[0x0][0x2f4] ;  /* 0x0000bd00ff0b7b82 */ /* 0x000f620000000800 */
[----:B------:R-:W-:Y:S01]  /*19f80*/  IMAD R9, R9, UR4, RZ ;  /* 0x0000000409097c24 */ /* 0x000fe2000f8e02ff */
[----:B------:R-:W-:Y:S01]  /*19f90*/  ULDC.64 UR6, c[0x0][0x2e8] ;  /* 0x0000ba0000067ab9 */ /* 0x000fe20000000a00 */
        /* <DEDUP_REMOVED lines=13> */
[C---:B----4-:R-:W-:Y:S02]  /*1a070*/  IMAD.SHL.U32 R12, R13.reuse, 0x10, RZ ;  /* 0x000000100d0c7824 */ /* 0x050fe400078e00ff */
[----:B------:R-:W-:Y:S01]  /*1a080*/  IMAD.SHL.U32 R21, R13, 0x10, RZ ;  /* 0x000000100d157824 */ /* 0x000fe200078e00ff */
[----:B------:R-:W-:Y:S02]  /*1a090*/  IADD3.X R8, R8, UR7, RZ, P0, !PT ;  /* 0x0000000708087c10 */ /* 0x000fe400087fe4ff */
[----:B------:R-:W-:Y:S02]  /*1a0a0*/  LOP3.LUT R12, R12, 0x10, RZ, 0xc0, !PT ;  /* 0x000000100c0c7812 */ /* 0x000fe400078ec0ff */
[----:B------:R-:W-:Y:S02]  /*1a0b0*/  LOP3.LUT R21, R21, 0x10, RZ, 0xc0, !PT ;  /* 0x0000001015157812 */ /* 0x000fe400078ec0ff */
[----:B------:R-:W-:-:S02]  /*1a0c0*/  LOP3.LUT R13, R12, 0x40, RZ, 0xfc, !PT ;  /* 0x000000400c0d7812 */ /* 0x000fc400078efcff */
[----:B------:R-:W-:Y:S02]  /*1a0d0*/  LOP3.LUT R12, R12, 0x20, RZ, 0xfc, !PT ;  /* 0x000000200c0c7812 */ /* 0x000fe400078efcff */
[-C--:B-----5:R-:W-:Y:S02]  /*1a0e0*/  ISETP.GE.AND P2, PT, R13, R11.reuse, PT ;  /* 0x0000000b0d00720c */ /* 0x0a0fe40003f46270 */
[-C--:B------:R-:W-:Y:S02]  /*1a0f0*/  ISETP.GE.AND P3, PT, R12, R11.reuse, PT ;  /* 0x0000000b0c00720c */ /* 0x080fe40003f66270 */
        /* <DEDUP_REMOVED lines=11> */
.L_x_11717:
        /* <DEDUP_REMOVED lines=10> */
.L_x_11593:
[----:B------:R-:W-:Y:S02]  /*1a250*/  PLOP3.LUT P2, PT, P2, P0, PT, 0xa2, 0x0 ;  /* 0x000000000000781c */ /* 0x000fe40001741472 */
[----:B------:R-:W-:-:S08]  /*1a260*/  @P0 R2UR P2, UR4, R0 ;  /* 0x00000000000402ca */ /* 0x000fd00000040000 */
[----:B------:R-:W-:-:S05]  /*1a270*/  @P0 PLOP3.LUT P0, PT, P2, PT, PT, 0x80, 0x0 ;  /* 0x000000000000081c */ /* 0x000fca000170f070 */
[----:B------:R-:W-:Y:S01]  /*1a280*/  @!P2 SYNCS.ARRIVE.TRANS64.RED.A0T1 RZ, [UR4+0x19c30], RZ ;  /* 0x019c30ffffffa9a7 */ /* 0x000fe20008200404 */
[----:B------:R-:W-:Y:S07]  /*1a290*/  @!P2 ARRIVES.LDGSTSBAR.64.TRANSCNT [UR4+0x19c30] ;  /* 0x019c3000ff00a9b0 */ /* 0x000fee0008000a84 */
[----:B------:R-:W-:Y:S05]  /*1a2a0*/  @P0 BRA.U.ANY `(.L_x_11593) ;  /* 0xfffffffd00e80947 */ /* 0x000fea000393ffff */
[----:B------:R-:W-:Y:S01]  /*1a2b0*/  NOP ;  /* 0x0000000000007918 */ /* 0x000fe20000000000 */
[----:B0-----:R-:W-:-:S04]  /*1a2c0*/  MOV R2, UR39 ;  /* 0x0000002700027c02 */ /* 0x001fc80008000f00 */
[----:B------:R-:W-:-:S13]  /*1a2d0*/  ISETP.NE.AND P3, PT, R2, 0x3, PT ;  /* 0x000000030200780c */ /* 0x000fda0003f65270 */
[----:B------:R-:W-:Y:S05]  /*1a2e0*/  @!P3 BRA `(.L_x_11594) ;  /* 0x000000000004b947 */ /* 0x000fea0003800000 */
[----:B------:R-:W-:Y:S01]  /*1a2f0*/  BPT.TRAP 0x1 ;  /* 0x000000040000795c */ /* 0x000fe20000300000 */
.L_x_11594:
[----:B------:R2:W-:Y:S02]  /*1a300*/  SYNCS.ARRIVE.TRANS64.A1T0 RZ, [R0+URZ+0x19c30], RZ ;  /* 0x019c30ff00ff79a7 */ /* 0x0005e4000810003f */
[----:B--23--:R-:W-:-:S05]  /*1a310*/  IMAD.U32 R0, RZ, RZ, UR36 ;  /* 0x00000024ff007e24 */ /* 0x00cfca000f8e00ff */
[----:B------:R-:W-:-:S13]  /*1a320*/  ISETP.NE.AND P0, PT, R0, 0x3, PT ;  /* 0x000000030000780c */ /* 0x000fda0003f05270 */
[----:B------:R-:W-:Y:S05]  /*1a330*/  @!P0 BRA `(.L_x_11595) ;  /* 0x0000000000048947 */ /* 0x000fea0003800000 */
[----:B------:R-:W-:Y:S01]  /*1a340*/  BPT.TRAP 0x1 ;  /* 0x000000040000795c */ /* 0x000fe20000300000 */
.L_x_11595:
[----:B------:R-:W-:Y:S01]  /*1a350*/  LOP3.LUT R0, R5, 0x1, RZ, 0x3c, !PT ;  /* 0x0000000105007812 */ /* 0x000fe200078e3cff */
[----:B------:R-:W-:Y:S01]  /*1a360*/  IMAD R2, R4, 0x8, R17 ;  /* 0x0000000804027824 */ /* 0x000fe200078e0211 */
[----:B------:R-:W-:Y:S02]  /*1a370*/  BSSY B0, `(.L_x_11596) ;  /* 0x0000004000007945 */ /* 0x000fe40003800000 */
[----:B------:R-:W-:-:S04]  /*1a380*/  SHF.L.U32 R0, R0, 0x1f, RZ ;  /* 0x0000001f00007819 */ /* 0x000fc800000006ff */
[----:B------:R-:W0:Y:S02]  /*1a390*/  SYNCS.PHASECHK.TRANS64.TRYWAIT P2, [R2+URZ+0x19c70], R0 ;  /* 0x019c7000020075a7 */ /* 0x000e24000804017f */
[----:B0-----:R-:W-:Y:S05]  /*1a3a0*/  @!P2 BRA `(.L_x_11597) ;  /* 0x0000003c0004a947 */ /* 0x001fea0003800000 */
.L_x_11718:
[----:B------:R-:W-:Y:S05]  /*1a3b0*/  BSYNC B0 ;  /* 0x0000000000007941 */ /* 0x000fea0003800000 */
.L_x_11596:
[----:B------:R-:W-:-:S05]  /*1a3c0*/  IMAD.U32 R3, RZ, RZ, UR39 ;  /* 0x00000027ff037e24 */ /* 0x000fca000f8e00ff */
[----:B------:R-:W-:-:S13]  /*1a3d0*/  ISETP.NE.AND P2, PT, R3, 0x3, PT ;  /* 0x000000030300780c */ /* 0x000fda0003f45270 */
[----:B------:R-:W-:Y:S05]  /*1a3e0*/  @!P2 BRA `(.L_x_11598) ;  /* 0x000000000004a947 */ /* 0x000fea0003800000 */
[----:B------:R-:W-:Y:S01]  /*1a3f0*/  BPT.TRAP 0x1 ;  /* 0x000000040000795c */ /* 0x000fe20000300000 */
.L_x_11598:
[----:B------:R-:W-:Y:S01]  /*1a400*/  SHF.L.U32 R3, R5, 0x1f, RZ ;  /* 0x0000001f05037819 */ /* 0x000fe200000006ff */
[----:B0-----:R-:W-:-:S03]  /*1a410*/  IMAD R0, R4, 0x3000, RZ ;  /* 0x0000300004007824 */ /* 0x001fc600078e02ff */
[----:B------:R-:W0:Y:S02]  /*1a420*/  SYNCS.PHASECHK.TRANS64.TRYWAIT P2, [R2+URZ+0x19c60], R3 ;  /* 0x019c6003020075a7 */ /* 0x000e24000804017f */
[----:B0-----:R-:W-:Y:S05]  /*1a430*/  @!P2 BRA `(.L_x_11599) ;  /* 0x0000003800f4a947 */ /* 0x001fea0003800000 */
.L_x_11719:
[----:B------:R-:W2:Y:S04]  /*1a440*/  LDL R12, [R1] ;  /* 0x00000000010c7983 */ /* 0x000ea80000100800 */
[----:B------:R-:W3:Y:S01]  /*1a450*/  LDL R13, [R1+0x1c] ;  /* 0x00001c00010d7983 */ /* 0x000ee20000100800 */
[----:B0-----:R-:W-:Y:S01]  /*1a460*/  LOP3.LUT R3, R0, R23, RZ, 0xfc, !PT ;  /* 0x0000001700037212 */ /* 0x001fe200078efcff */
[----:B------:R-:W-:Y:S05]  /*1a470*/  WARPSYNC.ALL ;  /* 0x0000000000007948 */ /* 0x000fea0003800000 */
[----:B------:R-:W-:-:S05]  /*1a480*/  IMAD.IADD R3, R17, 0x1, R3 ;  /* 0x0000000111037824 */ /* 0x000fca00078e0203 */
[----:B----4-:R-:W0:Y:S02]  /*1a490*/  LDSM.16.MT88.4 R4, [R3+0x9000] ;  /* 0x009000000304783b */ /* 0x010e240000004200 */
[C-C-:B0-----:R-:W-:Y:S02]  /*1a4a0*/  PRMT R8, R4.reuse, 0x6420, R5.reuse ;  /* 0x0000642004087816 */ /* 0x141fe40000000005 */
[----:B------:R-:W-:Y:S02]  /*1a4b0*/  PRMT R9, R4, 0x7531, R5 ;  /* 0x0000753104097816 */ /* 0x000fe40000000005 */
[C-C-:B------:R-:W-:Y:S02]  /*1a4c0*/  PRMT R10, R6.reuse, 0x6420, R7.reuse ;  /* 0x00006420060a7816 */ /* 0x140fe40000000007 */
[----:B------:R-:W-:Y:S02]  /*1a4d0*/  PRMT R11, R6, 0x7531, R7 ;  /* 0x00007531060b7816 */ /* 0x000fe40000000007 */
[----:B--2---:R-:W-:-:S05]  /*1a4e0*/  LOP3.LUT R3, R0, R12, RZ, 0xfc, !PT ;  /* 0x0000000c00037212 */ /* 0x004fca00078efcff */
[----:B------:R-:W-:-:S05]  /*1a4f0*/  IMAD.IADD R3, R22, 0x1, R3 ;  /* 0x0000000116037824 */ /* 0x000fca00078e0203 */
        /* <DEDUP_REMOVED lines=14> */
[----:B------:R-:W-:Y:S02]  /*1a5e0*/  LOP3.LUT R3, R3, R12, RZ, 0xfc, !PT ;  /* 0x0000000c03037212 */ /* 0x000fe400078efcff */
[----:B------:R-:W-:Y:S01]  /*1a5f0*/  LOP3.LUT R12, R23, 0x1800, RZ, 0xfc, !PT ;  /* 0x00001800170c7812 */ /* 0x000fe200078efcff */
[----:B------:R-:W-:Y:S01]  /*1a600*/  IMAD.IADD R4, R17, 0x1, R4 ;  /* 0x0000000111047824 */ /* 0x000fe200078e0204 */
[----:B------:R-:W-:-:S05]  /*1a610*/  IADD3 R3, R22, R3, RZ ;  /* 0x0000000316037210 */ /* 0x000fca0007ffe0ff */
        /* <DEDUP_REMOVED lines=8> */
[----:B------:R3:W0:Y:S02]  /*1a6a0*/  LDSM.16.MT88.4 R4, [R3+0x9000] ;  /* 0x009000000304783b */ /* 0x0006240000004200 */
[----:B---3--:R-:W-:Y:S02]  /*1a6b0*/  IADD3 R3, R22, R13, R0 ;  /* 0x0000000d16037210 */ /* 0x008fe40007ffe000 */
[C-C-:B0-----:R-:W-:Y:S02]  /*1a6c0*/  PRMT R8, R4.reuse, 0x6420, R5.reuse ;  /* 0x0000642004087816 */ /* 0x141fe40000000005 */
        /* <DEDUP_REMOVED lines=29> */
.L_x_11600:
[----:B--2---:R2:W-:Y:S01]  /*1a8a0*/  SYNCS.ARRIVE.TRANS64.A1T0 RZ, [R2+URZ+0x19c50], RZ ;  /* 0x019c50ff02ff79a7 */ /* 0x0045e2000810003f */
[----:B------:R-:W-:Y:S06]  /*1a8b0*/  BAR.SYNC.DEFER_BLOCKING 0x2, 0x80 ;  /* 0x0082000000007b1d */ /* 0x000fec0000010000 */
[----:B------:R-:W-:Y:S05]  /*1a8c0*/  @!P0 BRA `(.L_x_11601) ;  /* 0x0000000000048947 */ /* 0x000fea0003800000 */
[----:B------:R-:W-:Y:S01]  /*1a8d0*/  BPT.TRAP 0x1 ;  /* 0x000000040000795c */ /* 0x000fe20000300000 */
.L_x_11601:
[----:B------:R-:W3:Y:S01]  /*1a8e0*/  LDL R0, [R1+0x18] ;  /* 0x0000180001007983 */ /* 0x000ee20000100800 */
[----:B--2---:R-:W-:Y:S02]  /*1a8f0*/  VIADD R2, R2, 0x19c80 ;  /* 0x00019c8002027836 */ /* 0x004fe40000000000 */
[----:B------:R-:W-:Y:S02]  /*1a900*/  IMAD.MOV.U32 R5, RZ, RZ, R29 ;  /* 0x000000ffff057224 */ /* 0x000fe400078e001d */
[----:B------:R-:W-:Y:S01]  /*1a910*/  IMAD.MOV.U32 R4, RZ, RZ, R19 ;  /* 0x000000ffff047224 */ /* 0x000fe200078e0013 */
[----:B---3--:R-:W-:-:S04]  /*1a920*/  PRMT R2, R0, 0x654, R2 ;  /* 0x0000065400027816 */ /* 0x008fc80000000002 */
[----:B------:R3:W-:Y:S01]  /*1a930*/  SYNCS.ARRIVE.TRANS64.RED.A1T0 RZ, [R2+URZ], RZ ;  /* 0x000000ff02ff79a7 */ /* 0x0007e2000810043f */
[----:B------:R-:W-:Y:S05]  /*1a940*/  @P1 BRA `(.L_x_11602) ;  /* 0xffffffec008c1947 */ /* 0x000fea000383ffff */
.L_x_11582:
[----:B--2---:R-:W3:Y:S01]  /*1a950*/  S2R R0, SR_TID.X ;  /* 0x0000000000007919 */ /* 0x004ee20000002100 */
[----:B------:R-:W-:Y:S01]  /*1a960*/  BSSY B0, `(.L_x_11603) ;  /* 0x0000012000007945 */ /* 0x000fe20003800000 */
[----:B---3--:R-:W-:Y:S01]  /*1a970*/  LOP3.LUT R2, R0, 0x7f, RZ, 0xc0, !PT ;  /* 0x0000007f00027812 */ /* 0x008fe200078ec0ff */
[----:B------:R-:W-:-:S03]  /*1a980*/  IMAD.U32 R0, RZ, RZ, UR36 ;  /* 0x00000024ff007e24 */ /* 0x000fc6000f8e00ff */
[----:B------:R-:W-:Y:S02]  /*1a990*/  ISETP.NE.AND P1, PT, R2, RZ, PT ;  /* 0x000000ff0200720c */ /* 0x000fe40003f25270 */
[----:B------:R-:W-:-:S11]  /*1a9a0*/  ISETP.NE.AND P0, PT, R0, 0x3, PT ;  /* 0x000000030000780c */ /* 0x000fd60003f05270 */
[----:B------:R-:W-:Y:S05]  /*1a9b0*/  @P1 BRA `(.L_x_11604) ;  /* 0x0000000000301947 */ /* 0x000fea0003800000 */
[----:B0-----:R-:W0:Y:S01]  /*1a9c0*/  S2R R3, SR_LANEID ;  /* 0x0000000000037919 */ /* 0x001e220000000000 */
[----:B------:R-:W-:Y:S02]  /*1a9d0*/  VOTEU.ANY UR4, UPT, PT ;  /* 0x0000000000047886 */ /* 0x000fe400038e0100 */
[----:B------:R-:W0:Y:S08]  /*1a9e0*/  FLO.U32 R0, UR4 ;  /* 0x0000000400007d00 */ /* 0x000e3000080e0000 */
[----:B------:R-:W2:Y:S01]  /*1a9f0*/  POPC R4, UR4 ;  /* 0x0000000400047d09 */ /* 0x000ea20008000000 */
[----:B0-----:R-:W-:-:S02]  /*1aa00*/  ISETP.EQ.U32.AND P1, PT, R0, R3, PT ;  /* 0x000000030000720c */ /* 0x001fc40003f22070 */
[----:B------:R-:W2:Y:S11]  /*1aa10*/  LDC.64 R2, c[0x0][0xc60] ;  /* 0x00031800ff027b82 */ /* 0x000eb60000000a00 */
[----:B--2---:R-:W2:Y:S01]  /*1aa20*/  @P1 ATOMG.E.ADD.STRONG.GPU PT, R3, desc[UR42][R2.64], R4 ;  /* 0x00000004020319a8 */ /* 0x004ea200081ee1ea */
[----:B------:R-:W0:Y:S02]  /*1aa30*/  S2R R5, SR_LTMASK ;  /* 0x0000000000057919 */ /* 0x000e240000003900 */
[----:B0-----:R-:W-:-:S06]  /*1aa40*/  LOP3.LUT R5, R5, UR4, RZ, 0xc0, !PT ;  /* 0x0000000405057c12 */ /* 0x001fcc000f8ec0ff */
[----:B------:R-:W0:Y:S01]  /*1aa50*/  POPC R5, R5 ;  /* 0x0000000500057309 */ /* 0x000e220000000000 */
[----:B--2---:R-:W0:Y:S02]  /*1aa60*/  SHFL.IDX PT, R0, R3, R0, 0x1f ;  /* 0x00001f0003007589 */ /* 0x004e2400000e0000 */
[----:B0-----:R-:W-:-:S07]  /*1aa70*/  IADD3 R24, R0, UR38, R5 ;  /* 0x0000002600187c10 */ /* 0x001fce000fffe005 */
.L_x_11604:
[----:B------:R-:W-:Y:S05]  /*1aa80*/  BSYNC B0 ;  /* 0x0000000000007941 */ /* 0x000fea0003800000 */
.L_x_11603:
[----:B------:R-:W-:Y:S05]  /*1aa90*/  @!P0 BRA `(.L_x_11605) ;  /* 0x0000000000048947 */ /* 0x000fea0003800000 */
[----:B------:R-:W-:Y:S01]  /*1aaa0*/  BPT.TRAP 0x1 ;  /* 0x000000040000795c */ /* 0x000fe20000300000 */
.L_x_11605:
[----:B------:R-:W-:Y:S01]  /*1aab0*/  LOP3.LUT R2, R29, 0x1, RZ, 0x3c, !PT ;  /* 0x000000011d027812 */ /* 0x000fe200078e3cff */
[----:B------:R-:W-:Y:S01]  /*1aac0*/  IMAD R0, R19, 0x8, R17 ;  /* 0x0000000813007824 */ /* 0x000fe200078e0211 */
[----:B------:R-:W-:Y:S02]  /*1aad0*/  BSSY B0, `(.L_x_11606) ;  /* 0x0000004000007945 */ /* 0x000fe40003800000 */
[----:B------:R-:W-:-:S04]  /*1aae0*/  SHF.L.U32 R2, R2, 0x1f, RZ ;  /* 0x0000001f02027819 */ /* 0x000fc800000006ff */
[----:B------:R-:W2:Y:S02]  /*1aaf0*/  SYNCS.PHASECHK.TRANS64.TRYWAIT P1, [R0+URZ+0x19c70], R2 ;  /* 0x019c7002000075a7 */ /* 0x000ea4000802017f */
[----:B--2---:R-:W-:Y:S05]  /*1ab00*/  @!P1 BRA `(.L_x_11607) ;  /* 0x0000003400549947 */ /* 0x004fea0003800000 */
.L_x_11720:
[----:B------:R-:W-:Y:S05]  /*1ab10*/  BSYNC B0 ;  /* 0x0000000000007941 */ /* 0x000fea0003800000 */
.L_x_11606:
[----:B0-----:R-:W-:-:S05]  /*1ab20*/  IMAD.U32 R3, RZ, RZ, UR39 ;  /* 0x00000027ff037e24 */ /* 0x001fca000f8e00ff */
[----:B------:R-:W-:-:S13]  /*1ab30*/  ISETP.NE.AND P1, PT, R3, 0x3, PT ;  /* 0x000000030300780c */ /* 0x000fda0003f25270 */
[----:B------:R-:W-:Y:S05]  /*1ab40*/  @!P1 BRA `(.L_x_11608) ;  /* 0x0000000000049947 */ /* 0x000fea0003800000 */
[----:B------:R-:W-:Y:S01]  /*1ab50*/  BPT.TRAP 0x1 ;  /* 0x000000040000795c */ /* 0x000fe20000300000 */
.L_x_11608:
[----:B--2---:R-:W-:-:S04]  /*1ab60*/  SHF.L.U32 R2, R29, 0x1f, RZ ;  /* 0x0000001f1d027819 */ /* 0x004fc800000006ff */
[----:B------:R-:W0:Y:S02]  /*1ab70*/  SYNCS.PHASECHK.TRANS64.TRYWAIT P1, [R0+URZ+0x19c60], R2 ;  /* 0x019c6002000075a7 */ /* 0x000e24000802017f */
[----:B0-----:R-:W-:Y:S05]  /*1ab80*/  @!P1 BRA `(.L_x_11609) ;  /* 0x0000003400489947 */ /* 0x001fea0003800000 */
.L_x_11721:
[----:B------:R-:W2:Y:S04]  /*1ab90*/  LDL R12, [R1] ;  /* 0x00000000010c7983 */ /* 0x000ea80000100800 */
[----:B------:R-:W3:Y:S01]  /*1aba0*/  LDL R13, [R1+0x1c] ;  /* 0x00001c00010d7983 */ /* 0x000ee20000100800 */
[----:B0-----:R-:W-:Y:S01]  /*1abb0*/  IMAD R2, R19, 0x3000, RZ ;  /* 0x0000300013027824 */ /* 0x001fe200078e02ff */
[----:B------:R-:W-:Y:S05]  /*1abc0*/  WARPSYNC.ALL ;  /* 0x0000000000007948 */ /* 0x000fea0003800000 */
[----:B------:R-:W-:-:S05]  /*1abd0*/  LOP3.LUT R3, R2, R23, RZ, 0xfc, !PT ;  /* 0x0000001702037212 */ /* 0x000fca00078efcff */
[----:B------:R-:W-:-:S05]  /*1abe0*/  IMAD.IADD R3, R17, 0x1, R3 ;  /* 0x0000000111037824 */ /* 0x000fca00078e0203 */
[----:B------:R-:W0:Y:S02]  /*1abf0*/  LDSM.16.MT88.4 R4, [R3+0x9000] ;  /* 0x009000000304783b */ /* 0x000e240000004200 */
[C-C-:B0-----:R-:W-:Y:S02]  /*1ac00*/  PRMT R8, R4.reuse, 0x6420, R5.reuse ;  /* 0x0000642004087816 */ /* 0x141fe40000000005 */
[----:B------:R-:W-:Y:S02]  /*1ac10*/  PRMT R9, R4, 0x7531, R5 ;  /* 0x0000753104097816 */ /* 0x000fe40000000005 */
[C-C-:B------:R-:W-:Y:S02]  /*1ac20*/  PRMT R10, R6.reuse, 0x6420, R7.reuse ;  /* 0x00006420060a7816 */ /* 0x140fe40000000007 */
[----:B------:R-:W-:Y:S02]  /*1ac30*/  PRMT R11, R6, 0x7531, R7 ;  /* 0x00007531060b7816 */ /* 0x000fe40000000007 */
[----:B--2---:R-:W-:-:S05]  /*1ac40*/  LOP3.LUT R3, R2, R12, RZ, 0xfc, !PT ;  /* 0x0000000c02037212 */ /* 0x004fca00078efcff */
[----:B------:R-:W-:-:S05]  /*1ac50*/  IMAD.IADD R3, R22, 0x1, R3 ;  /* 0x0000000116037824 */ /* 0x000fca00078e0203 */
[----:B------:R0:W-:Y:S02]  /*1ac60*/  STSM.16.M88.4 [R3], R8 ;  /* 0x0000000803007844 */ /* 0x0001e40000000200 */
[----:B0-----:R-:W-:-:S04]  /*1ac70*/  IADD3 R3, R2, 0x1000, RZ ;  /* 0x0000100002037810 */ /* 0x001fc80007ffe0ff */
        /* <DEDUP_REMOVED lines=14> */
[----:B------:R-:W-:Y:S02]  /*1ad60*/  IMAD.IADD R4, R17, 0x1, R4 ;  /* 0x0000000111047824 */ /* 0x000fe400078e0204 */
[C---:B------:R-:W-:Y:S01]  /*1ad70*/  IMAD.IADD R3, R22.reuse, 0x1, R3 ;  /* 0x0000000116037824 */ /* 0x040fe200078e0203 */
[----:B---3--:R-:W-:-:S03]  /*1ad80*/  IADD3 R22, R22, R13, R2 ;  /* 0x0000000d16167210 */ /* 0x008fc60007ffe002 */
        /* <DEDUP_REMOVED lines=13> */
[----:B------:R-:W-:-:S02]  /*1ae60*/  IADD3 R4, R17, R12, R2 ;  /* 0x0000000c11047210 */ /* 0x000fc40007ffe002 */
[----:B------:R-:W-:Y:S01]  /*1ae70*/  LOP3.LUT R12, R23, 0x2800, RZ, 0xfc, !PT ;  /* 0x00002800170c7812 */ /* 0x000fe200078efcff */
        /* <DEDUP_REMOVED lines=24> */
.L_x_11610:
[----:B--2---:R2:W-:Y:S01]  /*1b000*/  SYNCS.ARRIVE.TRANS64.A1T0 RZ, [R0+URZ+0x19c50], RZ ;  /* 0x019c50ff00ff79a7 */ /* 0x0045e2000810003f */
[----:B------:R-:W-:Y:S06]  /*1b010*/  BAR.SYNC.DEFER_BLOCKING 0x2, 0x80 ;  /* 0x0082000000007b1d */ /* 0x000fec0000010000 */
[----:B------:R-:W-:Y:S05]  /*1b020*/  @!P0 BRA `(.L_x_11611) ;  /* 0x0000000000048947 */ /* 0x000fea0003800000 */
[----:B------:R-:W-:Y:S01]  /*1b030*/  BPT.TRAP 0x1 ;  /* 0x000000040000795c */ /* 0x000fe20000300000 */
.L_x_11611:
[----:B------:R-:W3:Y:S01]  /*1b040*/  LDL R2, [R1+0x18] ;  /* 0x0000180001027983 */ /* 0x000ee20000100800 */
[----:B--2---:R-:W-:Y:S02]  /*1b050*/  VIADD R0, R0, 0x19c80 ;  /* 0x00019c8000007836 */ /* 0x004fe40000000000 */
[----:B------:R-:W-:-:S05]  /*1b060*/  VIADD R19, R19, 0x1 ;  /* 0x0000000113137836 */ /* 0x000fca0000000000 */
[----:B------:R-:W-:-:S04]  /*1b070*/  ISETP.NE.AND P0, PT, R19, 0x2, PT ;  /* 0x000000021300780c */ /* 0x000fc80003f05270 */
[----:B------:R-:W-:Y:S02]  /*1b080*/  SEL R19, R19, RZ, P0 ;  /* 0x000000ff13137207 */ /* 0x000fe40000000000 */
[----:B---3--:R-:W-:-:S04]  /*1b090*/  PRMT R0, R2, 0x654, R0 ;  /* 0x0000065402007816 */ /* 0x008fc80000000000 */
[----:B------:R2:W-:Y:S02]  /*1b0a0*/  SYNCS.ARRIVE.TRANS64.RED.A1T0 RZ, [R0+URZ], RZ ;  /* 0x000000ff00ff79a7 */ /* 0x0005e4000810043f */
[----:B--2---:R-:W-:-:S04]  /*1b0b0*/  SEL R0, RZ, 0x1, P0 ;  /* 0x00000001ff007807 */ /* 0x004fc80000000000 */
[----:B------:R-:W-:-:S07]  /*1b0c0*/  LOP3.LUT R29, R29, R0, RZ, 0x3c, !PT ;  /* 0x000000001d1d7212 */ /* 0x000fce00078e3cff */
.L_x_11552:
        /* <DEDUP_REMOVED lines=10> */
[----:B-1----:R2:W1:Y:S01]  /*1b170*/  LDS.128 R24, [R17+0x19cd0] ;  /* 0x019cd00011187984 */ /* 0x0024620000000c00 */
[----:B------:R-:W-:Y:S06]  /*1b180*/  BAR.ARV 0x4, 0x200 ;  /* 0x0108000000007b1d */ /* 0x000fec0000002000 */
[----:B------:R-:W-:Y:S05]  /*1b190*/  BRA `(.L_x_11613) ;  /* 0x0000000800d87947 */ /* 0x000fea0003800000 */
.L_x_11612:
[----:B------:R-:W0:Y:S01]  /*1b1a0*/  S2R R0, SR_TID.X ;  /* 0x0000000000007919 */ /* 0x000e220000002100 */
[----:B------:R-:W-:Y:S01]  /*1b1b0*/  UMOV UR4, 0xffffffff ;  /* 0xffffffff00047882 */ /* 0x000fe20000000000 */
[----:B0-----:R-:W-:-:S04]  /*1b1c0*/  LOP3.LUT R9, R0, 0x1f, RZ, 0xc0, !PT ;  /* 0x0000001f00097812 */ /* 0x001fc800078ec0ff */
[----:B------:R-:W-:Y:S01]  /*1b1d0*/  ISETP.NE.AND P0, PT, R9, 0x1f, PT ;  /* 0x0000001f0900780c */ /* 0x000fe20003f05270 */
[----:B------:R-:W-:-:S12]  /*1b1e0*/  BRA.DIV UR4, `(.L_x_11614) ;  /* 0x0000002e04c47947 */ /* 0x000fd8000b800000 */
[----:B------:R-:W-:Y:S01]  /*1b1f0*/  IADD3 R0, R27, R9, RZ ;  /* 0x000000091b007210 */ /* 0x000fe20007ffe0ff */
[----:B------:R-:W-:-:S03]  /*1b200*/  ULDC UR4, c[0x0][0xc3c] ;  /* 0x00030f0000047ab9 */ /* 0x000fc60000000800 */
[----:B------:R-:W-:-:S13]  /*1b210*/  ISETP.GE.OR P1, PT, R0, UR4, !P0 ;  /* 0x0000000400007c0c */ /* 0x000fda000c726670 */
[----:B------:R-:W0:Y:S08]  /*1b220*/  @!P1 LDC.64 R2, c[0x0][0xc80] ;  /* 0x00032000ff029b82 */ /* 0x000e300000000a00 */
[----:B------:R-:W2:Y:S01]  /*1b230*/  @!P1 LDC.64 R4, c[0x0][0xc78] ;  /* 0x00031e00ff049b82 */ /* 0x000ea20000000a00 */
[----:B0-----:R-:W-:-:S05]  /*1b240*/  @!P1 IMAD.WIDE R2, R0, 0x4, R2 ;  /* 0x0000000400029825 */ /* 0x001fca00078e0202 */
[----:B------:R2:W3:Y:S02]  /*1b250*/  @!P1 LDG.E R6, desc[UR42][R2.64] ;  /* 0x0000002a02069981 */ /* 0x0004e4000c1e1900 */
[----:B--2---:R-:W-:-:S06]  /*1b260*/  @!P1 IMAD.WIDE R2, R0, 0x4, R4 ;  /* 0x0000000400029825 */ /* 0x004fcc00078e0204 */
[----:B------:R-:W2:Y:S01]  /*1b270*/  @!P1 LDG.E R2, desc[UR42][R2.64] ;  /* 0x0000002a02029981 */ /* 0x000ea2000c1e1900 */
[----:B------:R-:W-:Y:S01]  /*1b280*/  IMAD.MOV.U32 R5, RZ, RZ, RZ ;  /* 0x000000ffff057224 */ /* 0x000fe200078e00ff */
[C---:B------:R-:W-:Y:S02]  /*1b290*/  ISETP.GE.U32.AND P2, PT, R9.reuse, 0x2, PT ;  /* 0x000000020900780c */ /* 0x040fe40003f46070 */
[C---:B------:R-:W-:Y:S01]  /*1b2a0*/  ISETP.GE.U32.AND P3, PT, R9.reuse, 0x4, PT ;  /* 0x000000040900780c */ /* 0x040fe20003f66070 */
[----:B------:R-:W-:Y:S01]  /*1b2b0*/  SHFL.IDX PT, R0, R24, RZ, 0x1f ;  /* 0x00001fff18007589 */ /* 0x000fe200000e0000 */
[C---:B------:R-:W-:Y:S02]  /*1b2c0*/  ISETP.GE.U32.AND P4, PT, R9.reuse, 0x8, PT ;  /* 0x000000080900780c */ /* 0x040fe40003f86070 */
[----:B------:R-:W-:Y:S01]  /*1b2d0*/  ISETP.GE.U32.AND P5, PT, R9, 0x10, PT ;  /* 0x000000100900780c */ /* 0x000fe20003fa6070 */
[----:B-1----:R-:W-:Y:S01]  /*1b2e0*/  SHFL.IDX PT, R8, R24, 0x1, 0x1f ;  /* 0x00201f0018087f89 */ /* 0x002fe200000e0000 */
[----:B---3--:R-:W-:Y:S01]  /*1b2f0*/  @!P1 IMAD.MOV.U32 R5, RZ, RZ, R6 ;  /* 0x000000ffff059224 */ /* 0x008fe200078e0006 */
[----:B------:R-:W-:-:S02]  /*1b300*/  CS2R R6, SRZ ;  /* 0x0000000000067805 */ /* 0x000fc4000001ff00 */
[----:B--2---:R-:W-:Y:S01]  /*1b310*/  @!P1 IMAD.MOV.U32 R6, RZ, RZ, R2 ;  /* 0x000000ffff069224 */ /* 0x004fe200078e0002 */
        /* <DEDUP_REMOVED lines=18> */
.L_x_11731:
[----:B------:R-:W-:Y:S02]  /*1b440*/  ULDC UR4, c[0x0][0xc38] ;  /* 0x00030e0000047ab9 */ /* 0x000fe40000000800 */
[----:B------:R-:W-:-:S04]  /*1b450*/  IMAD.U32 R24, RZ, RZ, UR4 ;  /* 0x00000004ff187e24 */ /* 0x000fc8000f8e00ff */
[----:B-1----:R-:W-:-:S04]  /*1b460*/  IMAD R3, R3, R24, RZ ;  /* 0x0000001803037224 */ /* 0x002fc800078e02ff */
[----:B------:R-:W-:-:S05]  /*1b470*/  IMAD.IADD R4, R8, 0x1, R3 ;  /* 0x0000000108047824 */ /* 0x000fca00078e0203 */
[----:B------:R-:W-:-:S13]  /*1b480*/  ISETP.GT.AND P6, PT, R4, R0, PT ;  /* 0x000000000400720c */ /* 0x000fda0003fc4270 */
[----:B------:R-:W-:Y:S05]  /*1b490*/  @P6 BRA `(.L_x_11615) ;  /* 0x0000000000a46947 */ /* 0x000fea0003800000 */
.L_x_11618:
[----:B0-----:R-:W0:Y:S01]  /*1b4a0*/  LDC R2, c[0x0][0xc3c] ;  /* 0x00030f00ff027b82 */ /* 0x001e220000000800 */
[----:B------:R-:W-:-:S04]  /*1b4b0*/  IADD3 R27, R27, 0x1f, RZ ;  /* 0x0000001f1b1b7810 */ /* 0x000fc80007ffe0ff */
        /* <DEDUP_REMOVED lines=9> */
[----:B------:R0:W2:Y:S02]  /*1b550*/  @!P6 LDG.E R5, desc[UR42][R2.64] ;  /* 0x0000002a0205e981 */ /* 0x0000a4000c1e1900 */
[----:B0-----:R-:W0:Y:S02]  /*1b560*/  @!P6 LDC.64 R2, c[0x0][0xc78] ;  /* 0x00031e00ff02eb82 */ /* 0x001e240000000a00 */
[----:B0-----:R-:W-:-:S04]  /*1b570*/  @!P6 IMAD.WIDE R2, R6, 0x4, R2 ;  /* 0x000000040602e825 */ /* 0x001fc800078e0202 */
        /* <DEDUP_REMOVED lines=21> */
.L_x_11739:
[----:B------:R-:W-:Y:S02]  /*1b6d0*/  ULDC UR4, c[0x0][0xc38] ;  /* 0x00030e0000047ab9 */ /* 0x000fe40000000800 */
[----:B------:R-:W-:-:S04]  /*1b6e0*/  IMAD.U32 R24, RZ, RZ, UR4 ;  /* 0x00000004ff187e24 */ /* 0x000fc8000f8e00ff */
[----:B-1----:R-:W-:-:S04]  /*1b6f0*/  IMAD R3, R3, R24, RZ ;  /* 0x0000001803037224 */ /* 0x002fc800078e02ff */
[----:B------:R-:W-:-:S05]  /*1b700*/  IMAD.IADD R4, R3, 0x1, R4 ;  /* 0x0000000103047824 */ /* 0x000fca00078e0204 */
[----:B------:R-:W-:-:S13]  /*1b710*/  ISETP.GT.AND P6, PT, R4, R0, PT ;  /* 0x000000000400720c */ /* 0x000fda0003fc4270 */
[----:B------:R-:W-:Y:S05]  /*1b720*/  @!P6 BRA `(.L_x_11618) ;  /* 0xfffffffc005ce947 */ /* 0x000fea000383ffff */
.L_x_11615:
[----:B------:R-:W-:Y:S01]  /*1b730*/  IADD3 R8, -R3, R4, RZ ;  /* 0x0000000403087210 */ /* 0x000fe20007ffe1ff */
[----:B------:R-:W-:-:S04]  /*1b740*/  UMOV UR4, 0xffffffff ;  /* 0xffffffff00047882 */ /* 0x000fc80000000000 */
[----:B------:R-:W-:-:S05]  /*1b750*/  IMAD R3, R2, R24, R8 ;  /* 0x0000001802037224 */ /* 0x000fca00078e0208 */
[----:B------:R-:W-:Y:S01]  /*1b760*/  ISETP.GT.AND P6, PT, R3, R0, PT ;  /* 0x000000000300720c */ /* 0x000fe20003fc4270 */
[----:B------:R-:W-:-:S12]  /*1b770*/  BRA.DIV UR4, `(.L_x_11619) ;  /* 0x00000032048c7947 */ /* 0x000fd8000b800000 */
[----:B------:R-:W-:-:S04]  /*1b780*/  VOTE.ANY R3, PT, !P6 ;  /* 0x0000000000037806 */ /* 0x000fc800070e0100 */
[----:B------:R-:W1:Y:S02]  /*1b790*/  POPC R4, R3 ;  /* 0x0000000300047309 */ /* 0x000e640000000000 */
[----:B-1----:R1:W2:Y:S04]  /*1b7a0*/  SHFL.IDX PT, R5, R5, R4, 0x1f ;  /* 0x00001f0405057589 */ /* 0x0022a800000e0000 */
[----:B------:R1:W3:Y:S02]  /*1b7b0*/  SHFL.IDX PT, R6, R6, R4, 0x1f ;  /* 0x00001f0406067589 */ /* 0x0002e400000e0000 */
.L_x_11744:
[----:B------:R-:W-:-:S13]  /*1b7c0*/  ISETP.NE.AND P0, PT, R3, RZ, PT ;  /* 0x000000ff0300720c */ /* 0x000fda0003f05270 */
[----:B------:R-:W-:Y:S05]  /*1b7d0*/  @!P0 BRA `(.L_x_11620) ;  /* 0x0000000000148947 */ /* 0x000fea0003800000 */
[----:B------:R-:W-:Y:S01]  /*1b7e0*/  UMOV UR4, 0xffffffff ;  /* 0xffffffff00047882 */ /* 0x000fe20000000000 */
[----:B------:R-:W-:Y:S02]  /*1b7f0*/  VIADD R12, R4, 0xffffffff ;  /* 0xffffffff040c7836 */ /* 0x000fe40000000000 */
[----:B------:R-:W-:Y:S05]  /*1b800*/  BRA.DIV UR4, `(.L_x_11621) ;  /* 0x0000003204c47947 */ /* 0x000fea000b800000 */
[----:B0-----:R0:W4:Y:S02]  /*1b810*/  SHFL.IDX PT, R2, R2, R12, 0x1f ;  /* 0x00001f0c02027589 */ /* 0x00112400000e0000 */
.L_x_11747:
[----:B----4-:R-:W-:-:S07]  /*1b820*/  IMAD.MOV.U32 R7, RZ, RZ, R2 ;  /* 0x000000ffff077224 */ /* 0x010fce00078e0002 */
.L_x_11620:
[----:B------:R-:W-:Y:S01]  /*1b830*/  IMAD R24, R7, R24, R8 ;  /* 0x0000001807187224 */ /* 0x000fe200078e0208 */
[----:B--2---:R-:W-:Y:S02]  /*1b840*/  IABS R8, R5 ;  /* 0x0000000500087213 */ /* 0x004fe40000000000 */
[----:B------:R-:W-:Y:S01]  /*1b850*/  IADD3 R27, R4, R27, RZ ;  /* 0x0000001b041b7210 */ /* 0x000fe20007ffe0ff */
[----:B------:R-:W-:Y:S01]  /*1b860*/  IMAD.IADD R25, R0, 0x1, -R24 ;  /* 0x0000000100197824 */ /* 0x000fe200078e0a18 */
[----:B0-----:R-:W0:Y:S04]  /*1b870*/  I2F.RP R2, R8 ;  /* 0x0000000800027306 */ /* 0x001e280000209400 */
[----:B------:R-:W-:-:S04]  /*1b880*/  IABS R0, R25 ;  /* 0x0000001900007213 */ /* 0x000fc80000000000 */
[----:B0-----:R-:W0:Y:S02]  /*1b890*/  MUFU.RCP R2, R2 ;  /* 0x0000000200027308 */ /* 0x001e240000001000 */
[----:B0-----:R-:W-:-:S06]  /*1b8a0*/  VIADD R2, R2, 0xffffffe ;  /* 0x0ffffffe02027836 */ /* 0x001fcc0000000000 */
[----:B------:R-:W0:Y:S02]  /*1b8b0*/  F2I.FTZ.U32.TRUNC.NTZ R3, R2 ;  /* 0x0000000200037305 */ /* 0x000e24000021f000 */
[----:B0-----:R-:W-:-:S04]  /*1b8c0*/  IMAD.MOV R2, RZ, RZ, -R3 ;  /* 0x000000ffff027224 */ /* 0x001fc800078e0a03 */
[----:B------:R-:W-:Y:S02]  /*1b8d0*/  IMAD R7, R2, R8, RZ ;  /* 0x0000000802077224 */ /* 0x000fe400078e02ff */
[----:B------:R-:W-:-:S04]  /*1b8e0*/  IMAD.MOV.U32 R2, RZ, RZ, RZ ;  /* 0x000000ffff027224 */ /* 0x000fc800078e00ff */
[----:B------:R-:W-:Y:S01]  /*1b8f0*/  IMAD.HI.U32 R2, R3, R7, R2 ;  /* 0x0000000703027227 */ /* 0x000fe200078e0002 */
[----:B------:R-:W-:-:S05]  /*1b900*/  IABS R3, R5 ;  /* 0x0000000500037213 */ /* 0x000fca0000000000 */
        /* <DEDUP_REMOVED lines=8> */
[----:B---3--:R-:W-:-:S04]  /*1b990*/  IABS R0, R6 ;  /* 0x0000000600007213 */ /* 0x008fc80000000000 */
[----:B------:R-:W0:Y:S07]  /*1b9a0*/  I2F.RP R2, R0 ;  /* 0x0000000000027306 */ /* 0x000e2e0000209400 */
[----:B------:R-:W-:Y:S01]  /*1b9b0*/  @P0 VIADD R7, R7, 0x1 ;  /* 0x0000000107070836 */ /* 0x000fe20000000000 */
[----:B0-----:R-:W0:Y:S02]  /*1b9c0*/  MUFU.RCP R2, R2 ;  /* 0x0000000200027308 */ /* 0x001e240000001000 */
[----:B0-----:R-:W-:-:S06]  /*1b9d0*/  VIADD R2, R2, 0xffffffe ;  /* 0x0ffffffe02027836 */ /* 0x001fcc0000000000 */
[----:B------:R-:W0:Y:S02]  /*1b9e0*/  F2I.FTZ.U32.TRUNC.NTZ R3, R2 ;  /* 0x0000000200037305 */ /* 0x000e24000021f000 */
[----:B0-----:R-:W-:-:S04]  /*1b9f0*/  IMAD.MOV R2, RZ, RZ, -R3 ;  /* 0x000000ffff027224 */ /* 0x001fc800078e0a03 */
[----:B------:R-:W-:Y:S01]  /*1ba00*/  IMAD R8, R2, R0, RZ ;  /* 0x0000000002087224 */ /* 0x000fe200078e02ff */
[----:B------:R-:W-:-:S05]  /*1ba10*/  MOV R2, RZ ;  /* 0x000000ff00027202 */ /* 0x000fca0000000f00 */
[----:B------:R-:W-:Y:S01]  /*1ba20*/  IMAD.HI.U32 R2, R3, R8, R2 ;  /* 0x0000000803027227 */ /* 0x000fe200078e0002 */
[----:B------:R-:W-:Y:S02]  /*1ba30*/  LOP3.LUT R3, R25, R5, RZ, 0x3c, !PT ;  /* 0x0000000519037212 */ /* 0x000fe400078e3cff */
[----:B------:R-:W-:Y:S02]  /*1ba40*/  IABS R8, R6 ;  /* 0x0000000600087213 */ /* 0x000fe40000000000 */
[----:B------:R-:W-:-:S03]  /*1ba50*/  ISETP.GE.AND P2, PT, R3, RZ, PT ;  /* 0x000000ff0300720c */ /* 0x000fc60003f46270 */
[----:B------:R-:W-:-:S10]  /*1ba60*/  IMAD.MOV R8, RZ, RZ, -R8 ;  /* 0x000000ffff087224 */ /* 0x000fd400078e0a08 */
[----:B------:R-:W-:Y:S01]  /*1ba70*/  @!P2 IMAD.MOV R7, RZ, RZ, -R7 ;  /* 0x000000ffff07a224 */ /* 0x000fe200078e0a07 */
        /* <DEDUP_REMOVED lines=21> */
.L_x_11616:
[----:B------:R-:W-:Y:S01]  /*1bbd0*/  UMOV UR4, URZ ;  /* 0x0000003f00047c82 */ /* 0x000fe20008000000 */
[----:B------:R-:W-:Y:S01]  /*1bbe0*/  UMOV UR5, URZ ;  /* 0x0000003f00057c82 */ /* 0x000fe20008000000 */
[----:B------:R-:W-:Y:S01]  /*1bbf0*/  ULDC UR6, c[0x0][0xc3c] ;  /* 0x00030f0000067ab9 */ /* 0x000fe20000000800 */
[----:B------:R-:W-:Y:S02]  /*1bc00*/  IMAD.MOV.U32 R24, RZ, RZ, R0 ;  /* 0x000000ffff187224 */ /* 0x000fe400078e0000 */
[----:B------:R-:W-:Y:S02]  /*1bc10*/  IMAD.U32 R25, RZ, RZ, UR4 ;  /* 0x00000004ff197e24 */ /* 0x000fe4000f8e00ff */
[----:B------:R-:W-:Y:S02]  /*1bc20*/  IMAD.U32 R26, RZ, RZ, UR5 ;  /* 0x00000005ff1a7e24 */ /* 0x000fe4000f8e00ff */
[----:B------:R-:W-:-:S07]  /*1bc30*/  IMAD.U32 R27, RZ, RZ, UR6 ;  /* 0x00000006ff1b7e24 */ /* 0x000fce000f8e00ff */
.L_x_11622:
[----:B------:R3:W2:Y:S01]  /*1bc40*/  LDL R2, [R1+0x18] ;  /* 0x0000180001027983 */ /* 0x0006a20000100800 */
[----:B------:R-:W0:Y:S01]  /*1bc50*/  S2R R0, SR_TID.X ;  /* 0x0000000000007919 */ /* 0x000e220000002100 */
[----:B------:R-:W-:Y:S05]  /*1bc60*/  WARPSYNC.ALL ;  /* 0x0000000000007948 */ /* 0x000fea0003800000 */
[----:B0-----:R-:W-:Y:S01]  /*1bc70*/  LOP3.LUT R0, R0, 0x1f, RZ, 0xc0, !PT ;  /* 0x0000001f00007812 */ /* 0x001fe200078ec0ff */
[----:B------:R-:W-:Y:S03]  /*1bc80*/  BAR.SYNC.DEFER_BLOCKING 0x4, 0x200 ;  /* 0x0108000000007b1d */ /* 0x000fe60000010000 */
[----:B------:R-:W-:-:S13]  /*1bc90*/  ISETP.NE.AND P0, PT, R0, RZ, PT ;  /* 0x000000ff0000720c */ /* 0x000fda0003f05270 */
[----:B------:R-:W-:Y:S01]  /*1bca0*/  @!P0 MOV R0, 0x400 ;  /* 0x0000040000008802 */ /* 0x000fe20000000f00 */
[----:B--2---:R-:W0:Y:S03]  /*1bcb0*/  @!P0 S2R R2, SR_CgaCtaId ;  /* 0x0000000000028919 */ /* 0x004e260000008800 */
[----:B0-----:R-:W-:Y:S01]  /*1bcc0*/  @!P0 LEA R17, R2, R0, 0x18 ;  /* 0x0000000002118211 */ /* 0x001fe200078ec0ff */
[----:B------:R3:W-:Y:S04]  /*1bcd0*/  @!P0 STL [R1+0x18], R2 ;  /* 0x0000180201008387 */ /* 0x0007e80000100800 */
[----:B------:R3:W-:Y:S01]  /*1bce0*/  @!P0 STS.128 [R17+0x19cd0], R24 ;  /* 0x019cd01811008388 */ /* 0x0007e20000000c00 */
[----:B------:R-:W-:Y:S06]  /*1bcf0*/  BAR.ARV 0x5, 0x200 ;  /* 0x0148000000007b1d */ /* 0x000fec0000002000 */
.L_x_11613:
[----:B------:R-:W-:Y:S02]  /*1bd00*/  ULDC UR4, c[0x0][0xc3c] ;  /* 0x00030f0000047ab9 */ /* 0x000fe40000000800 */
[----:B-1----:R-:W-:-:S13]  /*1bd10*/  ISETP.GE.AND P0, PT, R27, UR4, PT ;  /* 0x000000041b007c0c */ /* 0x002fda000bf06270 */
[----:B------:R-:W-:Y:S05]  /*1bd20*/  @!P0 BRA `(.L_x_11623) ;  /* 0xffffff98008c8947 */ /* 0x000fea000383ffff */
[----:B------:R-:W-:Y:S05]  /*1bd30*/  BSYNC B7 ;  /* 0x0000000000077941 */ /* 0x000fea0003800000 */
.L_x_11503:
[----:B--2---:R-:W2:Y:S01]  /*1bd40*/  LDL.LU R0, [R1+0x50] ;  /* 0x0000500001007983 */ /* 0x004ea20000300800 */
[----:B------:R-:W-:Y:S01]  /*1bd50*/  BSSY B0, `(.L_x_11624) ;  /* 0x000000b000007945 */ /* 0x000fe20003800000 */
[----:B------:R-:W4:Y:S01]  /*1bd60*/  S2R R5, SR_CgaCtaId ;  /* 0x0000000000057919 */ /* 0x000f220000008800 */
[----:B--2---:R-:W-:-:S05]  /*1bd70*/  VIADD R0, R0, 0x1 ;  /* 0x0000000100007836 */ /* 0x004fca0000000000 */
[----:B01-3--:R-:W-:-:S04]  /*1bd80*/  LEA.HI R2, R0, R0, RZ, 0x1 ;  /* 0x0000000000027211 */ /* 0x00bfc800078f08ff */
[----:B------:R-:W-:Y:S02]  /*1bd90*/  LOP3.LUT R3, R2, 0xfffffffe, RZ, 0xc0, !PT ;  /* 0xfffffffe02037812 */ /* 0x000fe400078ec0ff */
[----:B------:R-:W-:-:S03]  /*1bda0*/  MOV R2, 0x400 ;  /* 0x0000040000027802 */ /* 0x000fc60000000f00 */
[----:B------:R-:W-:Y:S01]  /*1bdb0*/  IMAD.IADD R0, R0, 0x1, -R3 ;  /* 0x0000000100007824 */ /* 0x000fe200078e0a03 */
[----:B----4-:R-:W-:-:S04]  /*1bdc0*/  LEA R5, R5, R2, 0x18 ;  /* 0x0000000205057211 */ /* 0x010fc800078ec0ff */
[----:B------:R-:W-:-:S04]  /*1bdd0*/  SHF.L.U32 R0, R0, 0x1f, RZ ;  /* 0x0000001f00007819 */ /* 0x000fc800000006ff */
[----:B------:R-:W0:Y:S02]  /*1bde0*/  SYNCS.PHASECHK.TRANS64.TRYWAIT P0, [R5+URZ+0x19c20], R0 ;  /* 0x019c2000050075a7 */ /* 0x000e24000800017f */
[----:B0-----:R-:W-:Y:S05]  /*1bdf0*/  @!P0 BRA `(.L_x_11625) ;  /* 0x0000002c00708947 */ /* 0x001fea0003800000 */
.L_x_11748:
[----:B------:R-:W-:Y:S05]  /*1be00*/  BSYNC B0 ;  /* 0x0000000000007941 */ /* 0x000fea0003800000 */
.L_x_11624:
[----:B------:R-:W-:-:S03]  /*1be10*/  UMOV UR4, 0xffffffff ;  /* 0xffffffff00047882 */ /* 0x000fc60000000000 */
[----:B------:R-:W-:Y:S05]  /*1be20*/  BRA.DIV UR4, `(.L_x_11626) ;  /* 0x0000002e04787947 */ /* 0x000fea000b800000 */
[----:B0-----:R-:W0:Y:S02]  /*1be30*/  S2R R0, SR_TID.X ;  /* 0x0000000000007919 */ /* 0x001e240000002100 */
[----:B0-----:R-:W-:-:S04]  /*1be40*/  SHF.R.U32.HI R0, RZ, 0x5, R0 ;  /* 0x00000005ff007819 */ /* 0x001fc80000011600 */
[----:B------:R-:W-:-:S05]  /*1be50*/  LOP3.LUT R0, R0, 0x3, RZ, 0xc0, !PT ;  /* 0x0000000300007812 */ /* 0x000fca00078ec0ff */
[----:B------:R0:W1:Y:S02]  /*1be60*/  SHFL.IDX PT, R14, R0, RZ, 0x1f ;  /* 0x00001fff000e7589 */ /* 0x00006400000e0000 */
.L_x_11751:
[----:B-1----:R-:W-:-:S13]  /*1be70*/  ISETP.NE.AND P0, PT, R14, RZ, PT ;  /* 0x000000ff0e00720c */ /* 0x002fda0003f05270 */
[----:B------:R-:W-:Y:S05]  /*1be80*/  @P0 BRA `(.L_x_11369) ;  /* 0x0000000000a80947 */ /* 0x000fea0003800000 */
[----:B------:R-:W-:-:S03]  /*1be90*/  UMOV UR4, 0xffffffff ;  /* 0xffffffff00047882 */ /* 0x000fc60000000000 */
[----:B------:R-:W-:Y:S05]  /*1bea0*/  BRA.DIV UR4, `(.L_x_11627) ;  /* 0x0000002e048c7947 */ /* 0x000fea000b800000 */
[----:B------:R-:W-:-:S13]  /*1beb0*/  ELECT P6, URZ, PT ;  /* 0x00000000003f782f */ /* 0x000fda00038c0000 */
.L_x_11754:
[----:B------:R-:W-:Y:S05]  /*1bec0*/  @!P6 BRA `(.L_x_11369) ;  /* 0x000000000098e947 */ /* 0x000fea0003800000 */
[----:B------:R-:W-:-:S06]  /*1bed0*/  ULOP3.LUT UR4, UR37, 0x2, URZ, 0xfc, !UPT ;  /* 0x0000000225047892 */ /* 0x000fcc000f8efc3f */
[----:B0-----:R-:W-:-:S05]  /*1bee0*/  IMAD.U32 R0, RZ, RZ, UR4 ;  /* 0x00000004ff007e24 */ /* 0x001fca000f8e00ff */
[----:B------:R-:W-:-:S13]  /*1bef0*/  ISETP.NE.AND P0, PT, R0, 0x3, PT ;  /* 0x000000030000780c */ /* 0x000fda0003f05270 */
[----:B------:R-:W-:Y:S05]  /*1bf00*/  @!P0 BRA `(.L_x_11628) ;  /* 0x0000000000048947 */ /* 0x000fea0003800000 */
[----:B------:R-:W-:Y:S01]  /*1bf10*/  BPT.TRAP 0x1 ;  /* 0x000000040000795c */ /* 0x000fe20000300000 */
.L_x_11628:
[----:B------:R-:W-:Y:S01]  /*1bf20*/  IMAD R3, R19, 0x8, R5 ;  /* 0x0000000813037824 */ /* 0x000fe200078e0205 */
[----:B------:R-:W-:Y:S02]  /*1bf30*/  SHF.L.U32 R2, R29, 0x1f, RZ ;  /* 0x0000001f1d027819 */ /* 0x000fe400000006ff */
[----:B------:R-:W-:Y:S02]  /*1bf40*/  IADD3 R19, R19, 0x1, RZ ;  /* 0x0000000113137810 */ /* 0x000fe40007ffe0ff */
[----:B------:R-:W0:Y:S02]  /*1bf50*/  SYNCS.PHASECHK.TRANS64.TRYWAIT P1, [R3+URZ+0x19c40], R2 ;  /* 0x019c4002030075a7 */ /* 0x000e24000802017f */
[----:B------:R-:W-:-:S04]  /*1bf60*/  ISETP.NE.AND P2, PT, R19, 0x2, PT ;  /* 0x000000021300780c */ /* 0x000fc80003f45270 */
[----:B------:R-:W-:Y:S01]  /*1bf70*/  SEL R0, RZ, 0x1, P2 ;  /* 0x00000001ff007807 */ /* 0x000fe20001000000 */
[----:B0-----:R-:W-:Y:S08]  /*1bf80*/  @!P1 BRA `(.L_x_11629) ;  /* 0x0000002c00749947 */ /* 0x001ff00003800000 */
.L_x_11755:
[----:B------:R-:W-:Y:S02]  /*1bf90*/  SEL R19, R19, RZ, P2 ;  /* 0x000000ff13137207 */ /* 0x000fe40001000000 */
[----:B------:R-:W-:Y:S01]  /*1bfa0*/  LOP3.LUT R0, R29, R0, RZ, 0x3c, !PT ;  /* 0x000000001d007212 */ /* 0x000fe200078e3cff */
[----:B------:R-:W-:Y:S06]  /*1bfb0*/  @!P0 BRA `(.L_x_11630) ;  /* 0x0000000000048947 */ /* 0x000fec0003800000 */
[----:B------:R-:W-:Y:S01]  /*1bfc0*/  BPT.TRAP 0x1 ;  /* 0x000000040000795c */ /* 0x000fe20000300000 */
.L_x_11630:
[----:B------:R-:W-:Y:S01]  /*1bfd0*/  IMAD R19, R19, 0x8, R5 ;  /* 0x0000000813137824 */ /* 0x000fe200078e0205 */
[----:B------:R-:W-:-:S04]  /*1bfe0*/  SHF.L.U32 R0, R0, 0x1f, RZ ;  /* 0x0000001f00007819 */ /* 0x000fc800000006ff */
[----:B------:R-:W1:Y:S02]  /*1bff0*/  SYNCS.PHASECHK.TRANS64.TRYWAIT P1, [R19+URZ+0x19c40], R0 ;  /* 0x019c4000130075a7 */ /* 0x000e64000802017f */
[----:B-1----:R-:W-:Y:S05]  /*1c000*/  @!P1 BRA `(.L_x_11631) ;  /* 0x0000002c00689947 */ /* 0x002fea0003800000 */
.L_x_11756:
[----:B------:R-:W-:Y:S05]  /*1c010*/  @!P0 BRA `(.L_x_11632) ;  /* 0x0000000000048947 */ /* 0x000fea0003800000 */
[----:B------:R-:W-:Y:S01]  /*1c020*/  BPT.TRAP 0x1 ;  /* 0x000000040000795c */ /* 0x000fe20000300000 */
.L_x_11632:
[----:B------:R-:W2:Y:S02]  /*1c030*/  SYNCS.PHASECHK.TRANS64.TRYWAIT P1, [R3+URZ+0x19c60], R2 ;  /* 0x019c6002030075a7 */ /* 0x000ea4000802017f */
[----:B--2---:R-:W-:Y:S05]  /*1c040*/  @!P1 BRA `(.L_x_11633) ;  /* 0x0000002c006c9947 */ /* 0x004fea0003800000 */
.L_x_11757:
[----:B------:R-:W-:Y:S05]  /*1c050*/  @!P0 BRA `(.L_x_11634) ;  /* 0x0000000000048947 */ /* 0x000fea0003800000 */
[----:B------:R-:W-:Y:S01]  /*1c060*/  BPT.TRAP 0x1 ;  /* 0x000000040000795c */ /* 0x000fe20000300000 */
.L_x_11634:
[----:B------:R-:W3:Y:S02]  /*1c070*/  SYNCS.PHASECHK.TRANS64.TRYWAIT P1, [R19+URZ+0x19c60], R0 ;  /* 0x019c6000130075a7 */ /* 0x000ee4000802017f */
[----:B---3--:R-:W-:Y:S05]  /*1c080*/  @!P1 BRA `(.L_x_11635) ;  /* 0x0000002c00709947 */ /* 0x008fea0003800000 */
.L_x_11758:
[----:B------:R-:W-:Y:S05]  /*1c090*/  @!P0 BRA `(.L_x_11636) ;  /* 0x0000000000048947 */ /* 0x000fea0003800000 */
[----:B------:R-:W-:Y:S01]  /*1c0a0*/  BPT.TRAP 0x1 ;  /* 0x000000040000795c */ /* 0x000fe20000300000 */
.L_x_11636:
[----:B------:R-:W4:Y:S02]  /*1c0b0*/  SYNCS.PHASECHK.TRANS64.TRYWAIT P1, [R3+URZ+0x19c80], R2 ;  /* 0x019c8002030075a7 */ /* 0x000f24000802017f */
[----:B----4-:R-:W-:Y:S05]  /*1c0c0*/  @!P1 BRA `(.L_x_11637) ;  /* 0x0000002c00749947 */ /* 0x010fea0003800000 */
.L_x_11759:
[----:B------:R-:W-:Y:S05]  /*1c0d0*/  @!P0 BRA `(.L_x_11638) ;  /* 0x0000000000048947 */ /* 0x000fea0003800000 */
[----:B------:R-:W-:Y:S01]  /*1c0e0*/  BPT.TRAP 0x1 ;  /* 0x000000040000795c */ /* 0x000fe20000300000 */
.L_x_11638:
[----:B------:R0:W0:Y:S02]  /*1c0f0*/  SYNCS.PHASECHK.TRANS64.TRYWAIT P0, [R19+URZ+0x19c80], R0 ;  /* 0x019c8000130075a7 */ /* 0x000024000800017f */
[----:B0-----:R-:W-:Y:S05]  /*1c100*/  @!P0 NANOSLEEP.SYNCS 0x989680 ;  /* 0x009896800000895d */ /* 0x001fea0003900000 */
[----:B------:R-:W0:Y:S02]  /*1c110*/  @!P0 SYNCS.PHASECHK.TRANS64 P0, [R19+URZ+0x19c80], R0 ;  /* 0x019c8000130085a7 */ /* 0x000e24000800007f */
[----:B0-----:R-:W-:Y:S05]  /*1c120*/  @!P0 BRA `(.L_x_11638) ;  /* 0xfffffffc00f08947 */ /* 0x001fea000383ffff */
.L_x_11369:
[----:B------:R-:W-:Y:S05]  /*1c130*/  BSYNC B8 ;  /* 0x0000000000087941 */ /* 0x000fea0003800000 */
.L_x_11366:
[----:B------:R-:W-:Y:S05]  /*1c140*/  EXIT ;  /* 0x000000000000794d */ /* 0x000fea0003800000 */
.L_x_11387:
[----:B-1----:R1:W2:Y:S02]  /*1c150*/  SYNCS.PHASECHK.TRANS64.TRYWAIT P4, [R70+URZ+0x19c90], R76 ;  /* 0x019c904c460075a7 */ /* 0x0022a4000808017f */
[----:B--2---:R-:W-:Y:S05]  /*1c160*/  @!P4 NANOSLEEP.SYNCS 0x989680 ;  /* 0x009896800000c95d */ /* 0x004fea0003900000 */
[----:B------:R-:W2:Y:S02]  /*1c170*/  @!P4 SYNCS.PHASECHK.TRANS64 P4, [R70+URZ+0x19c90], R76 ;  /* 0x019c904c4600c5a7 */ /* 0x000ea4000808007f */
[----:B--2---:R-:W-:Y:S05]  /*1c180*/  @!P4 BRA `(.L_x_11387) ;  /* 0xfffffffc00f0c947 */ /* 0x004fea000383ffff */
[----:B------:R-:W-:Y:S05]  /*1c190*/  BRA `(.L_x_11639) ;  /* 0xfffffe6800a87947 */ /* 0x000fea000383ffff */
.L_x_11388:
        /* <DEDUP_REMOVED lines=8> */
.L_x_11641:
[----:B------:R-:W-:Y:S05]  /*1c220*/  BSYNC B1 ;  /* 0x0000000000017941 */ /* 0x000fea0003800000 */
.L_x_11640:
        /* <DEDUP_REMOVED lines=8> */
.L_x_11642:
[----:B------:R-:W-:Y:S05]  /*1c2b0*/  BRA `(.L_x_11643) ;  /* 0xfffffe6800747947 */ /* 0x000fea000383ffff */
.L_x_11404:
[----:B-1----:R1:W2:Y:S02]  /*1c2c0*/  SYNCS.PHASECHK.TRANS64.TRYWAIT P4, [R70+URZ+0x19c90], R76 ;  /* 0x019c904c460075a7 */ /* 0x0022a4000808017f */
[----:B--2---:R-:W-:Y:S05]  /*1c2d0*/  @!P4 NANOSLEEP.SYNCS 0x989680 ;  /* 0x009896800000c95d */ /* 0x004fea0003900000 */
[----:B------:R-:W2:Y:S02]  /*1c2e0*/  @!P4 SYNCS.PHASECHK.TRANS64 P4, [R70+URZ+0x19c90], R76 ;  /* 0x019c904c4600c5a7 */ /* 0x000ea4000808007f */
[----:B--2---:R-:W-:Y:S05]  /*1c2f0*/  @!P4 BRA `(.L_x_11404) ;  /* 0xfffffffc00f0c947 */ /* 0x004fea000383ffff */
[----:B------:R-:W-:Y:S05]  /*1c300*/  BRA `(.L_x_11644) ;  /* 0xfffffe8000bc7947 */ /* 0x000fea000383ffff */
.L_x_11405:
[----:B------:R-:W-:Y:S01]  /*1c310*/  BSSY B1, `(.L_x_11645) ;  /* 0x0000008000017945 */ /* 0x000fe20003800000 */
[----:B0-----:R-:W-:Y:S01]  /*1c320*/  MOV R13, R78 ;  /* 0x0000004e000d7202 */ /* 0x001fe20000000f00 */
[----:B------:R-:W-:Y:S02]  /*1c330*/  IMAD.MOV.U32 R12, RZ, RZ, RZ ;  /* 0x000000ffff0c7224 */ /* 0x000fe400078e00ff */
[----:B------:R-:W-:Y:S02]  /*1c340*/  IMAD.MOV.U32 R11, RZ, RZ, 0x1e1f ;  /* 0x00001e1fff0b7424 */ /* 0x000fe400078e00ff */
[----:B------:R-:W-:-:S07]  /*1c350*/  IMAD.MOV.U32 R15, RZ, RZ, -0x1 ;  /* 0xffffffffff0f7424 */ /* 0x000fce00078e00ff */
[----:B-1----:R-:W-:Y:S05]  /*1c360*/  WARPSYNC.COLLECTIVE R15, `(.L_x_11646) ;  /* 0x000000000f087348 */ /* 0x002fea0003c00000 */
[----:B------:R0:W2:Y:S02]  /*1c370*/  SHFL.IDX P6, R14, R13, R12, R11 ;  /* 0x0000000c0d0e7389 */ /* 0x0000a400000c000b */
[----:B012---:R-:W-:Y:S01]  /*1c380*/  ENDCOLLECTIVE ;  /* 0x000000000000791b */ /* 0x007fe20003800000 */
.L_x_11646:
[----:B------:R-:W-:Y:S05]  /*1c390*/  BSYNC B1 ;  /* 0x0000000000017941 */ /* 0x000fea0003800000 */
.L_x_11645:
        /* <DEDUP_REMOVED lines=8> */
.L_x_11647:
[----:B------:R-:W-:Y:S01]  /*1c420*/  IMAD.MOV.U32 R79, RZ, RZ, R14 ;  /* 0x000000ffff4f7224 */ /* 0x000fe200078e000e */
[----:B------:R-:W-:Y:S06]  /*1c430*/  BRA `(.L_x_11648) ;  /* 0xfffffe8000847947 */ /* 0x000fec000383ffff */
.L_x_11414:
[----:B0-----:R0:W1:Y:S02]  /*1c440*/  SYNCS.PHASECHK.TRANS64.TRYWAIT P3, [R70+URZ+0x19c90], R76 ;  /* 0x019c904c460075a7 */ /* 0x001064000806017f */
[----:B-1----:R-:W-:Y:S05]  /*1c450*/  @!P3 NANOSLEEP.SYNCS 0x989680 ;  /* 0x009896800000b95d */ /* 0x002fea0003900000 */
[----:B------:R-:W1:Y:S02]  /*1c460*/  @!P3 SYNCS.PHASECHK.TRANS64 P3, [R70+URZ+0x19c90], R76 ;  /* 0x019c904c4600b5a7 */ /* 0x000e64000806007f */
[----:B-1----:R-:W-:Y:S05]  /*1c470*/  @!P3 BRA `(.L_x_11414) ;  /* 0xfffffffc00f0b947 */ /* 0x002fea000383ffff */
[----:B------:R-:W-:Y:S05]  /*1c480*/  BRA `(.L_x_11649) ;  /* 0xfffffea000887947 */ /* 0x000fea000383ffff */
.L_x_11415:
[----:B------:R-:W-:Y:S01]  /*1c490*/  BSSY B1, `(.L_x_11650) ;  /* 0x0000007000017945 */ /* 0x000fe20003800000 */
[----:B------:R-:W-:Y:S01]  /*1c4a0*/  IMAD.MOV.U32 R12, RZ, RZ, RZ ;  /* 0x000000ffff0c7224 */ /* 0x000fe200078e00ff */
[----:B------:R-:W-:Y:S01]  /*1c4b0*/  MOV R11, 0x1e1f ;  /* 0x00001e1f000b7802 */ /* 0x000fe20000000f00 */
[----:B------:R-:W-:-:S07]  /*1c4c0*/  IMAD.MOV.U32 R15, RZ, RZ, -0x1 ;  /* 0xffffffffff0f7424 */ /* 0x000fce00078e00ff */
[----:B0-----:R-:W-:Y:S05]  /*1c4d0*/  WARPSYNC.COLLECTIVE R15, `(.L_x_11651) ;  /* 0x000000000f087348 */ /* 0x001fea0003c00000 */
[----:B------:R1:W2:Y:S02]  /*1c4e0*/  SHFL.IDX P6, R14, R13, R12, R11 ;  /* 0x0000000c0d0e7389 */ /* 0x0002a400000c000b */
[----:B012---:R-:W-:Y:S01]  /*1c4f0*/  ENDCOLLECTIVE ;  /* 0x000000000000791b */ /* 0x007fe20003800000 */
.L_x_11651:
[----:B------:R-:W-:Y:S05]  /*1c500*/  BSYNC B1 ;  /* 0x0000000000017941 */ /* 0x000fea0003800000 */
.L_x_11650:
        /* <DEDUP_REMOVED lines=8> */
.L_x_11652:
[----:B------:R-:W-:Y:S05]  /*1c590*/  BRA `(.L_x_11653) ;  /* 0xfffffea000a87947 */ /* 0x000fea000383ffff */
.L_x_11419:
[----:B0-----:R0:W2:Y:S02]  /*1c5a0*/  SYNCS.PHASECHK.TRANS64.TRYWAIT P2, [R70+URZ+0x19cb0], R76 ;  /* 0x019cb04c460075a7 */ /* 0x0010a4000804017f */
[----:B--2---:R-:W-:Y:S05]  /*1c5b0*/  @!P2 NANOSLEEP.SYNCS 0x989680 ;  /* 0x009896800000a95d */ /* 0x004fea0003900000 */
[----:B------:R-:W2:Y:S02]  /*1c5c0*/  @!P2 SYNCS.PHASECHK.TRANS64 P2, [R70+URZ+0x19cb0], R76 ;  /* 0x019cb04c4600a5a7 */ /* 0x000ea4000804007f */
[----:B--2---:R-:W-:Y:S05]  /*1c5d0*/  @!P2 BRA `(.L_x_11419) ;  /* 0xfffffffc00f0a947 */ /* 0x004fea000383ffff */
[----:B------:R-:W-:Y:S05]  /*1c5e0*/  BRA `(.L_x_11654) ;  /* 0xfffffea400347947 */ /* 0x000fea000383ffff */
.L_x_11439:
        /* <DEDUP_REMOVED lines=8> */
.L_x_11656:
[----:B------:R-:W-:Y:S05]  /*1c670*/  BSYNC B1 ;  /* 0x0000000000017941 */ /* 0x000fea0003800000 */
.L_x_11655:
        /* <DEDUP_REMOVED lines=8> */
.L_x_11657:
[----:B------:R-:W-:Y:S02]  /*1c700*/  IMAD.MOV.U32 R13, RZ, RZ, R28 ;  /* 0x000000ffff0d7224 */ /* 0x000fe400078e001c */
[----:B------:R-:W-:-:S07]  /*1c710*/  IMAD.MOV.U32 R27, RZ, RZ, R14 ;  /* 0x000000ffff1b7224 */ /* 0x000fce00078e000e */
[----:B------:R-:W-:Y:S05]  /*1c720*/  WARPSYNC.COLLECTIVE R15, `(.L_x_11658) ;  /* 0x000000000f087348 */ /* 0x000fea0003c00000 */
[----:B------:R0:W1:Y:S02]  /*1c730*/  SHFL.IDX P6, R14, R13, R12, R11 ;  /* 0x0000000c0d0e7389 */ /* 0x00006400000c000b */
[----:B01----:R-:W-:Y:S01]  /*1c740*/  ENDCOLLECTIVE ;  /* 0x000000000000791b */ /* 0x003fe20003800000 */
.L_x_11658:
[----:B------:R-:W-:Y:S02]  /*1c750*/  IMAD.MOV.U32 R13, RZ, RZ, R30 ;  /* 0x000000ffff0d7224 */ /* 0x000fe400078e001e */
[----:B------:R-:W-:-:S07]  /*1c760*/  IMAD.MOV.U32 R28, RZ, RZ, R14 ;  /* 0x000000ffff1c7224 */ /* 0x000fce00078e000e */
[----:B------:R-:W-:Y:S05]  /*1c770*/  WARPSYNC.COLLECTIVE R15, `(.L_x_11659) ;  /* 0x000000000f087348 */ /* 0x000fea0003c00000 */
[----:B------:R0:W1:Y:S02]  /*1c780*/  SHFL.IDX P6, R14, R13, R12, R11 ;  /* 0x0000000c0d0e7389 */ /* 0x00006400000c000b */
[----:B01----:R-:W-:Y:S01]  /*1c790*/  ENDCOLLECTIVE ;  /* 0x000000000000791b */ /* 0x003fe20003800000 */
.L_x_11659:
[----:B------:R-:W-:Y:S01]  /*1c7a0*/  IMAD.MOV.U32 R31, RZ, RZ, R14 ;  /* 0x000000ffff1f7224 */ /* 0x000fe200078e000e */
[----:B------:R-:W-:Y:S06]  /*1c7b0*/  BRA `(.L_x_11660) ;  /* 0xfffffeb000e47947 */ /* 0x000fec000383ffff */
.L_x_11443:
[----:B-1----:R1:W3:Y:S02]  /*1c7c0*/  SYNCS.PHASECHK.TRANS64.TRYWAIT P0, [R18+URZ+0x19c00], R37 ;  /* 0x019c0025120075a7 */ /* 0x0022e4000800017f */
[----:B---3--:R-:W-:Y:S05]  /*1c7d0*/  @!P0 NANOSLEEP.SYNCS 0x989680 ;  /* 0x009896800000895d */ /* 0x008fea0003900000 */
[----:B------:R-:W3:Y:S02]  /*1c7e0*/  @!P0 SYNCS.PHASECHK.TRANS64 P0, [R18+URZ+0x19c00], R37 ;  /* 0x019c0025120085a7 */ /* 0x000ee4000800007f */
[----:B---3--:R-:W-:Y:S05]  /*1c7f0*/  @!P0 BRA `(.L_x_11443) ;  /* 0xfffffffc00f08947 */ /* 0x008fea000383ffff */
[----:B------:R-:W-:Y:S05]  /*1c800*/  BRA `(.L_x_11661) ;  /* 0xfffffeb400b07947 */ /* 0x000fea000383ffff */
.L_x_11449:
[----:B------:R-:W-:Y:S01]  /*1c810*/  BSSY B1, `(.L_x_11662) ;  /* 0x0000008000017945 */ /* 0x000fe20003800000 */
[----:B------:R-:W-:Y:S01]  /*1c820*/  IMAD.MOV.U32 R13, RZ, RZ, R25 ;  /* 0x000000ffff0d7224 */ /* 0x000fe200078e0019 */
[----:B------:R-:W-:Y:S01]  /*1c830*/  MOV R12, RZ ;  /* 0x000000ff000c7202 */ /* 0x000fe20000000f00 */
[----:B------:R-:W-:Y:S02]  /*1c840*/  IMAD.MOV.U32 R11, RZ, RZ, 0x1e1f ;  /* 0x00001e1fff0b7424 */ /* 0x000fe400078e00ff */
[----:B------:R-:W-:-:S07]  /*1c850*/  IMAD.MOV.U32 R15, RZ, RZ, -0x1 ;  /* 0xffffffffff0f7424 */ /* 0x000fce00078e00ff */
[----:B------:R-:W-:Y:S05]  /*1c860*/  WARPSYNC.COLLECTIVE R15, `(.L_x_11663) ;  /* 0x000000000f087348 */ /* 0x000fea0003c00000 */
[----:B------:R0:W1:Y:S02]  /*1c870*/  SHFL.IDX P6, R14, R13, R12, R11 ;  /* 0x0000000c0d0e7389 */ /* 0x00006400000c000b */
[----:B01----:R-:W-:Y:S01]  /*1c880*/  ENDCOLLECTIVE ;  /* 0x000000000000791b */ /* 0x003fe20003800000 */
.L_x_11663:
[----:B------:R-:W-:Y:S05]  /*1c890*/  BSYNC B1 ;  /* 0x0000000000017941 */ /* 0x000fea0003800000 */
.L_x_11662:
        /* <DEDUP_REMOVED lines=8> */
.L_x_11664:
[----:B------:R-:W-:Y:S02]  /*1c920*/  IMAD.MOV.U32 R13, RZ, RZ, R28 ;  /* 0x000000ffff0d7224 */ /* 0x000fe400078e001c */
[----:B------:R-:W-:-:S07]  /*1c930*/  IMAD.MOV.U32 R31, RZ, RZ, R14 ;  /* 0x000000ffff1f7224 */ /* 0x000fce00078e000e */
[----:B------:R-:W-:Y:S05]  /*1c940*/  WARPSYNC.COLLECTIVE R15, `(.L_x_11665) ;  /* 0x000000000f087348 */ /* 0x000fea0003c00000 */
[----:B------:R0:W1:Y:S02]  /*1c950*/  SHFL.IDX P6, R14, R13, R12, R11 ;  /* 0x0000000c0d0e7389 */ /* 0x00006400000c000b */
[----:B01----:R-:W-:Y:S01]  /*1c960*/  ENDCOLLECTIVE ;  /* 0x000000000000791b */ /* 0x003fe20003800000 */
.L_x_11665:
[----:B------:R-:W-:Y:S01]  /*1c970*/  MOV R13, R30 ;  /* 0x0000001e000d7202 */ /* 0x000fe20000000f00 */
[----:B------:R-:W-:-:S07]  /*1c980*/  IMAD.MOV.U32 R28, RZ, RZ, R14 ;  /* 0x000000ffff1c7224 */ /* 0x000fce00078e000e */
[----:B------:R-:W-:Y:S05]  /*1c990*/  WARPSYNC.COLLECTIVE R15, `(.L_x_11666) ;  /* 0x000000000f087348 */ /* 0x000fea0003c00000 */
[----:B------:R0:W1:Y:S02]  /*1c9a0*/  SHFL.IDX P6, R14, R13, R12, R11 ;  /* 0x0000000c0d0e7389 */ /* 0x00006400000c000b */
[----:B01----:R-:W-:Y:S01]  /*1c9b0*/  ENDCOLLECTIVE ;  /* 0x000000000000791b */ /* 0x003fe20003800000 */
.L_x_11666:
[----:B------:R-:W-:Y:S01]  /*1c9c0*/  IMAD.MOV.U32 R33, RZ, RZ, R14 ;  /* 0x000000ffff217224 */ /* 0x000fe200078e000e */
[----:B------:R-:W-:Y:S06]  /*1c9d0*/  BRA `(.L_x_11667) ;  /* 0xfffffecc002c7947 */ /* 0x000fec000383ffff */
.L_x_11453:
[----:B-1----:R1:W3:Y:S02]  /*1c9e0*/  SYNCS.PHASECHK.TRANS64.TRYWAIT P0, [R18+URZ+0x19c00], R37 ;  /* 0x019c0025120075a7 */ /* 0x0022e4000800017f */
[----:B---3--:R-:W-:Y:S05]  /*1c9f0*/  @!P0 NANOSLEEP.SYNCS 0x989680 ;  /* 0x009896800000895d */ /* 0x008fea0003900000 */
[----:B------:R-:W3:Y:S02]  /*1ca00*/  @!P0 SYNCS.PHASECHK.TRANS64 P0, [R18+URZ+0x19c00], R37 ;  /* 0x019c0025120085a7 */ /* 0x000ee4000800007f */
[----:B---3--:R-:W-:Y:S05]  /*1ca10*/  @!P0 BRA `(.L_x_11453) ;  /* 0xfffffffc00f08947 */ /* 0x008fea000383ffff */
[----:B------:R-:W-:Y:S05]  /*1ca20*/  BRA `(.L_x_11668) ;  /* 0xfffffecc00e87947 */ /* 0x000fea000383ffff */
.L_x_11459:
[----:B-1----:R1:W2:Y:S02]  /*1ca30*/  SYNCS.PHASECHK.TRANS64.TRYWAIT P1, [R0+URZ+0x19c30], R5 ;  /* 0x019c3005000075a7 */ /* 0x0022a4000802017f */
[----:B--2---:R-:W-:Y:S05]  /*1ca40*/  @!P1 NANOSLEEP.SYNCS 0x989680 ;  /* 0x009896800000995d */ /* 0x004fea0003900000 */
[----:B------:R-:W2:Y:S02]  /*1ca50*/  @!P1 SYNCS.PHASECHK.TRANS64 P1, [R0+URZ+0x19c30], R5 ;  /* 0x019c3005000095a7 */ /* 0x000ea4000802007f */
[----:B--2---:R-:W-:Y:S05]  /*1ca60*/  @!P1 BRA `(.L_x_11459) ;  /* 0xfffffffc00f09947 */ /* 0x004fea000383ffff */
[----:B------:R-:W-:Y:S05]  /*1ca70*/  BRA `(.L_x_11458) ;  /* 0xfffffef000507947 */ /* 0x000fea000383ffff */
.L_x_11467:
[----:B--2---:R2:W3:Y:S02]  /*1ca80*/  SYNCS.PHASECHK.TRANS64.TRYWAIT P1, [R11+URZ+0x19c30], R6 ;  /* 0x019c30060b0075a7 */ /* 0x0044e4000802017f */
[----:B---3--:R-:W-:Y:S05]  /*1ca90*/  @!P1 NANOSLEEP.SYNCS 0x989680 ;  /* 0x009896800000995d */ /* 0x008fea0003900000 */
[----:B------:R-:W3:Y:S02]  /*1caa0*/  @!P1 SYNCS.PHASECHK.TRANS64 P1, [R11+URZ+0x19c30], R6 ;  /* 0x019c30060b0095a7 */ /* 0x000ee4000802007f */
[----:B---3--:R-:W-:Y:S05]  /*1cab0*/  @!P1 BRA `(.L_x_11467) ;  /* 0xfffffffc00f09947 */ /* 0x008fea000383ffff */
[----:B------:R-:W-:Y:S05]  /*1cac0*/  BRA `(.L_x_11466) ;  /* 0xffffff1800b47947 */ /* 0x000fea000383ffff */
.L_x_11472:
[----:B-1----:R1:W2:Y:S02]  /*1cad0*/  SYNCS.PHASECHK.TRANS64.TRYWAIT P1, [R12+URZ+0x19c50], R5 ;  /* 0x019c50050c0075a7 */ /* 0x0022a4000802017f */
[----:B--2---:R-:W-:Y:S05]  /*1cae0*/  @!P1 NANOSLEEP.SYNCS 0x989680 ;  /* 0x009896800000995d */ /* 0x004fea0003900000 */
[----:B------:R-:W2:Y:S02]  /*1caf0*/  @!P1 SYNCS.PHASECHK.TRANS64 P1, [R12+URZ+0x19c50], R5 ;  /* 0x019c50050c0095a7 */ /* 0x000ea4000802007f */
[----:B--2---:R-:W-:Y:S05]  /*1cb00*/  @!P1 BRA `(.L_x_11472) ;  /* 0xfffffffc00f09947 */ /* 0x004fea000383ffff */
[----:B------:R-:W-:Y:S05]  /*1cb10*/  BRA `(.L_x_11471) ;  /* 0xffffff1c00387947 */ /* 0x000fea000383ffff */
.L_x_11480:
[----:B-1----:R1:W2:Y:S02]  /*1cb20*/  SYNCS.PHASECHK.TRANS64.TRYWAIT P1, [R10+URZ+0x19c50], R5 ;  /* 0x019c50050a0075a7 */ /* 0x0022a4000802017f */
[----:B--2---:R-:W-:Y:S05]  /*1cb30*/  @!P1 NANOSLEEP.SYNCS 0x989680 ;  /* 0x009896800000995d */ /* 0x004fea0003900000 */
[----:B------:R-:W2:Y:S02]  /*1cb40*/  @!P1 SYNCS.PHASECHK.TRANS64 P1, [R10+URZ+0x19c50], R5 ;  /* 0x019c50050a0095a7 */ /* 0x000ea4000802007f */
[----:B--2---:R-:W-:Y:S05]  /*1cb50*/  @!P1 BRA `(.L_x_11480) ;  /* 0xfffffffc00f09947 */ /* 0x004fea000383ffff */
[----:B------:R-:W-:Y:S05]  /*1cb60*/  BRA `(.L_x_11479) ;  /* 0xffffff3c00f07947 */ /* 0x000fea000383ffff */
.L_x_11511:
        /* <DEDUP_REMOVED lines=11> */
.L_x_11670:
[----:B------:R-:W-:Y:S05]  /*1cc20*/  BSYNC B1 ;  /* 0x0000000000017941 */ /* 0x000fea0003800000 */
.L_x_11669:
[----:B------:R-:W-:Y:S05]  /*1cc30*/  BRA `(.L_x_11671) ;  /* 0xffffff9400247947 */ /* 0x000fea000383ffff */
.L_x_11513:
[----:B------:R-:W-:Y:S01]  /*1cc40*/  BSSY B1, `(.L_x_11672) ;  /* 0x0000006000017945 */ /* 0x000fe20003800000 */
[----:B------:R-:W-:-:S07]  /*1cc50*/  IMAD.MOV.U32 R15, RZ, RZ, -0x1 ;  /* 0xffffffffff0f7424 */ /* 0x000fce00078e00ff */
[----:B0-----:R-:W-:Y:S05]  /*1cc60*/  WARPSYNC.COLLECTIVE R15, `(.L_x_11673) ;  /* 0x000000000f0c7348 */ /* 0x001fea0003c00000 */
[----:B------:R-:W-:Y:S02]  /*1cc70*/  ELECT P6, UR62, PT ;  /* 0x00000000003e782f */ /* 0x000fe400038c0000 */
[----:B------:R-:W-:Y:S01]  /*1cc80*/  MOV R14, UR62 ;  /* 0x0000003e000e7c02 */ /* 0x000fe20008000f00 */
[----:B0-----:R-:W-:Y:S10]  /*1cc90*/  ENDCOLLECTIVE ;  /* 0x000000000000791b */ /* 0x001ff40003800000 */
.L_x_11673:
[----:B------:R-:W-:Y:S05]  /*1cca0*/  BSYNC B1 ;  /* 0x0000000000017941 */ /* 0x000fea0003800000 */
.L_x_11672:
[----:B------:R-:W-:Y:S05]  /*1ccb0*/  BRA `(.L_x_11512) ;  /* 0xffffff94001c7947 */ /* 0x000fea000383ffff */
.L_x_11515:
[----:B0-----:R0:W1:Y:S02]  /*1ccc0*/  SYNCS.PHASECHK.TRANS64.TRYWAIT P0, [R17+URZ+0x19c20], R5 ;  /* 0x019c2005110075a7 */ /* 0x001064000800017f */
[----:B-1----:R-:W-:Y:S05]  /*1ccd0*/  @!P0 NANOSLEEP.SYNCS 0x989680 ;  /* 0x009896800000895d */ /* 0x002fea0003900000 */
[----:B------:R-:W1:Y:S02]  /*1cce0*/  @!P0 SYNCS.PHASECHK.TRANS64 P0, [R17+URZ+0x19c20], R5 ;  /* 0x019c2005110085a7 */ /* 0x000e64000800007f */
[----:B-1----:R-:W-:Y:S05]  /*1ccf0*/  @!P0 BRA `(.L_x_11515) ;  /* 0xfffffffc00f08947 */ /* 0x002fea000383ffff */
[----:B------:R-:W-:Y:S05]  /*1cd00*/  BRA `(.L_x_11674) ;  /* 0xffffff94002c7947 */ /* 0x000fea000383ffff */
.L_x_11519:
[----:B-1----:R1:W2:Y:S02]  /*1cd10*/  SYNCS.PHASECHK.TRANS64.TRYWAIT P0, [R8+URZ+0x19ca0], R11 ;  /* 0x019ca00b080075a7 */ /* 0x0022a4000800017f */
[----:B--2---:R-:W-:Y:S05]  /*1cd20*/  @!P0 NANOSLEEP.SYNCS 0x989680 ;  /* 0x009896800000895d */ /* 0x004fea0003900000 */
[----:B------:R-:W2:Y:S02]  /*1cd30*/  @!P0 SYNCS.PHASECHK.TRANS64 P0, [R8+URZ+0x19ca0], R11 ;  /* 0x019ca00b080085a7 */ /* 0x000ea4000800007f */
[----:B--2---:R-:W-:Y:S05]  /*1cd40*/  @!P0 BRA `(.L_x_11519) ;  /* 0xfffffffc00f08947 */ /* 0x004fea000383ffff */
[----:B------:R-:W-:Y:S05]  /*1cd50*/  BRA `(.L_x_11675) ;  /* 0xffffff9400487947 */ /* 0x000fea000383ffff */
.L_x_11526:
[----:B0-----:R0:W2:Y:S02]  /*1cd60*/  SYNCS.PHASECHK.TRANS64.TRYWAIT P0, [R8+URZ+0x19cc0], R11 ;  /* 0x019cc00b080075a7 */ /* 0x0010a4000800017f */
[----:B--2---:R-:W-:Y:S05]  /*1cd70*/  @!P0 NANOSLEEP.SYNCS 0x989680 ;  /* 0x009896800000895d */ /* 0x004fea0003900000 */
[----:B------:R-:W2:Y:S02]  /*1cd80*/  @!P0 SYNCS.PHASECHK.TRANS64 P0, [R8+URZ+0x19cc0], R11 ;  /* 0x019cc00b080085a7 */ /* 0x000ea4000800007f */
[----:B--2---:R-:W-:Y:S05]  /*1cd90*/  @!P0 BRA `(.L_x_11526) ;  /* 0xfffffffc00f08947 */ /* 0x004fea000383ffff */
[----:B------:R-:W-:Y:S05]  /*1cda0*/  BRA `(.L_x_11676) ;  /* 0xffffff9800447947 */ /* 0x000fea000383ffff */
.L_x_11535:
[----:B0-----:R0:W1:Y:S02]  /*1cdb0*/  SYNCS.PHASECHK.TRANS64.TRYWAIT P2, [R9+URZ+0x19ca0], R8 ;  /* 0x019ca008090075a7 */ /* 0x001064000804017f */
[----:B-1----:R-:W-:Y:S05]  /*1cdc0*/  @!P2 NANOSLEEP.SYNCS 0x989680 ;  /* 0x009896800000a95d */ /* 0x002fea0003900000 */
[----:B------:R-:W1:Y:S02]  /*1cdd0*/  @!P2 SYNCS.PHASECHK.TRANS64 P2, [R9+URZ+0x19ca0], R8 ;  /* 0x019ca0080900a5a7 */ /* 0x000e64000804007f */
[----:B-1----:R-:W-:Y:S05]  /*1cde0*/  @!P2 BRA `(.L_x_11535) ;  /* 0xfffffffc00f0a947 */ /* 0x002fea000383ffff */
[----:B------:R-:W-:Y:S05]  /*1cdf0*/  BRA `(.L_x_11677) ;  /* 0xffffff9c00847947 */ /* 0x000fea000383ffff */
.L_x_11542:
[----:B-1----:R1:W2:Y:S02]  /*1ce00*/  SYNCS.PHASECHK.TRANS64.TRYWAIT P2, [R9+URZ+0x19cc0], R8 ;  /* 0x019cc008090075a7 */ /* 0x0022a4000804017f */
[----:B--2---:R-:W-:Y:S05]  /*1ce10*/  @!P2 NANOSLEEP.SYNCS 0x989680 ;  /* 0x009896800000a95d */ /* 0x004fea0003900000 */
[----:B------:R-:W2:Y:S02]  /*1ce20*/  @!P2 SYNCS.PHASECHK.TRANS64 P2, [R9+URZ+0x19cc0], R8 ;  /* 0x019cc0080900a5a7 */ /* 0x000ea4000804007f */
[----:B--2---:R-:W-:Y:S05]  /*1ce30*/  @!P2 BRA `(.L_x_11542) ;  /* 0xfffffffc00f0a947 */ /* 0x004fea000383ffff */
[----:B------:R-:W-:Y:S05]  /*1ce40*/  BRA `(.L_x_11678) ;  /* 0xffffffa0007c7947 */ /* 0x000fea000383ffff */
.L_x_11561:
[----:B0-----:R-:W0:Y:S01]  /*1ce50*/  S2R R11, SR_TID.X ;  /* 0x00000000000b7919 */ /* 0x001e220000002100 */
[----:B------:R-:W-:Y:S01]  /*1ce60*/  BSSY B0, `(.L_x_11679) ;  /* 0x000000a000007945 */ /* 0x000fe20003800000 */
[----:B------:R-:W-:Y:S02]  /*1ce70*/  IMAD.MOV.U32 R12, RZ, RZ, RZ ;  /* 0x000000ffff0c7224 */ /* 0x000fe400078e00ff */
[----:B------:R-:W-:Y:S01]  /*1ce80*/  IMAD.MOV.U32 R15, RZ, RZ, -0x1 ;  /* 0xffffffffff0f7424 */ /* 0x000fe200078e00ff */
[----:B0-----:R-:W-:-:S04]  /*1ce90*/  SHF.R.U32.HI R11, RZ, 0x5, R11 ;  /* 0x00000005ff0b7819 */ /* 0x001fc8000001160b */
[----:B------:R-:W-:-:S05]  /*1cea0*/  LOP3.LUT R11, R11, 0x3, RZ, 0xc0, !PT ;  /* 0x000000030b0b7812 */ /* 0x000fca00078ec0ff */
[----:B------:R-:W-:Y:S02]  /*1ceb0*/  IMAD.MOV.U32 R13, RZ, RZ, R11 ;  /* 0x000000ffff0d7224 */ /* 0x000fe400078e000b */
[----:B------:R-:W-:-:S07]  /*1cec0*/  IMAD.MOV.U32 R11, RZ, RZ, 0x1f ;  /* 0x0000001fff0b7424 */ /* 0x000fce00078e00ff */
[----:B-----5:R-:W-:Y:S05]  /*1ced0*/  WARPSYNC.COLLECTIVE R15, `(.L_x_11680) ;  /* 0x000000000f087348 */ /* 0x020fea0003c00000 */
[----:B------:R0:W1:Y:S02]  /*1cee0*/  SHFL.IDX P6, R14, R13, R12, R11 ;  /* 0x0000000c0d0e7389 */ /* 0x00006400000c000b */
[----:B01---5:R-:W-:Y:S01]  /*1cef0*/  ENDCOLLECTIVE ;  /* 0x000000000000791b */ /* 0x023fe20003800000 */
.L_x_11680:
[----:B------:R-:W-:Y:S05]  /*1cf00*/  BSYNC B0 ;  /* 0x0000000000007941 */ /* 0x000fea0003800000 */
.L_x_11679:
[----:B------:R-:W-:Y:S05]  /*1cf10*/  BRA `(.L_x_11681) ;  /* 0xffffffb000c07947 */ /* 0x000fea000383ffff */
.L_x_11564:
[----:B-1----:R-:W2:Y:S02]  /*1cf20*/  LDL R0, [R1+0x30] ;  /* 0x0000300001007983 */ /* 0x002ea40000100800 */
[----:B--2---:R1:W2:Y:S02]  /*1cf30*/  SYNCS.PHASECHK.TRANS64.TRYWAIT P0, [R4+URZ+0x19c80], R0 ;  /* 0x019c8000040075a7 */ /* 0x0042a4000800017f */
[----:B--2---:R-:W-:Y:S05]  /*1cf40*/  @!P0 NANOSLEEP.SYNCS 0x989680 ;  /* 0x009896800000895d */ /* 0x004fea0003900000 */
[----:B------:R-:W2:Y:S02]  /*1cf50*/  @!P0 SYNCS.PHASECHK.TRANS64 P0, [R4+URZ+0x19c80], R0 ;  /* 0x019c8000040085a7 */ /* 0x000ea4000800007f */
[----:B--2---:R-:W-:Y:S05]  /*1cf60*/  @!P0 BRA `(.L_x_11564) ;  /* 0xfffffffc00ec8947 */ /* 0x004fea000383ffff */
[----:B------:R-:W-:Y:S05]  /*1cf70*/  BRA `(.L_x_11682) ;  /* 0xffffffb000d07947 */ /* 0x000fea000383ffff */
.L_x_11565:
        /* <DEDUP_REMOVED lines=8> */
.L_x_11684:
[----:B------:R-:W-:Y:S05]  /*1d000*/  BSYNC B0 ;  /* 0x0000000000007941 */ /* 0x000fea0003800000 */
.L_x_11683:
[----:B------:R-:W0:Y:S01]  /*1d010*/  S2R R7, SR_TID.X ;  /* 0x0000000000077919 */ /* 0x000e220000002100 */
[----:B------:R-:W-:Y:S02]  /*1d020*/  IMAD.MOV.U32 R13, RZ, RZ, R8 ;  /* 0x000000ffff0d7224 */ /* 0x000fe400078e0008 */
[----:B------:R-:W-:Y:S02]  /*1d030*/  IMAD.MOV.U32 R12, RZ, RZ, RZ ;  /* 0x000000ffff0c7224 */ /* 0x000fe400078e00ff */
[----:B------:R-:W-:Y:S02]  /*1d040*/  IMAD.MOV.U32 R11, RZ, RZ, 0x1e1f ;  /* 0x00001e1fff0b7424 */ /* 0x000fe400078e00ff */
[----:B------:R-:W-:Y:S02]  /*1d050*/  IMAD.MOV.U32 R15, RZ, RZ, -0x1 ;  /* 0xffffffffff0f7424 */ /* 0x000fe400078e00ff */
[----:B------:R-:W-:-:S07]  /*1d060*/  IMAD.MOV.U32 R0, RZ, RZ, R14 ;  /* 0x000000ffff007224 */ /* 0x000fce00078e000e */
[----:B0-----:R-:W-:Y:S05]  /*1d070*/  WARPSYNC.COLLECTIVE R15, `(.L_x_11685) ;  /* 0x000000000f087348 */ /* 0x001fea0003c00000 */
[----:B------:R1:W2:Y:S02]  /*1d080*/  SHFL.IDX P6, R14, R13, R12, R11 ;  /* 0x0000000c0d0e7389 */ /* 0x0002a400000c000b */
[----:B012---:R-:W-:Y:S01]  /*1d090*/  ENDCOLLECTIVE ;  /* 0x000000000000791b */ /* 0x007fe20003800000 */
.L_x_11685:
[----:B------:R-:W0:Y:S01]  /*1d0a0*/  LDC R11, c[0x0][0x2f4] ;  /* 0x0000bd00ff0b7b82 */ /* 0x000e220000000800 */
[----:B------:R-:W-:Y:S02]  /*1d0b0*/  IMAD.MOV.U32 R13, RZ, RZ, R9 ;  /* 0x000000ffff0d7224 */ /* 0x000fe400078e0009 */
[----:B------:R-:W-:Y:S02]  /*1d0c0*/  IMAD.SHL.U32 R15, R7, 0x10, RZ ;  /* 0x00000010070f7824 */ /* 0x000fe400078e00ff */
[----:B------:R-:W-:-:S03]  /*1d0d0*/  IMAD.MOV.U32 R6, RZ, RZ, R14 ;  /* 0x000000ffff067224 */ /* 0x000fc600078e000e */
[----:B------:R-:W-:-:S04]  /*1d0e0*/  LOP3.LUT R15, R15, 0x10, RZ, 0xc0, !PT ;  /* 0x000000100f0f7812 */ /* 0x000fc800078ec0ff */
[C---:B------:R-:W-:Y:S02]  /*1d0f0*/  IADD3 R6, P0, R15.reuse, R6, RZ ;  /* 0x000000060f067210 */ /* 0x040fe40007f1e0ff */
[----:B------:R-:W-:Y:S02]  /*1d100*/  LOP3.LUT R12, R15, 0x20, RZ, 0xfc, !PT ;  /* 0x000000200f0c7812 */ /* 0x000fe400078efcff */
[----:B------:R-:W-:Y:S01]  /*1d110*/  IADD3.X R7, RZ, R0, RZ, P0, !PT ;  /* 0x00000000ff077210 */ /* 0x000fe200007fe4ff */
[----:B------:R-:W-:Y:S01]  /*1d120*/  IMAD.IADD R0, R17, 0x1, R10 ;  /* 0x0000000111007824 */ /* 0x000fe200078e020a */
[-C--:B0-----:R-:W-:Y:S02]  /*1d130*/  ISETP.GE.AND P4, PT, R15, R11.reuse, PT ;  /* 0x0000000b0f00720c */ /* 0x081fe40003f86270 */
[----:B------:R-:W-:Y:S01]  /*1d140*/  ISETP.GE.AND P2, PT, R12, R11, PT ;  /* 0x0000000b0c00720c */ /* 0x000fe20003f46270 */
[----:B------:R-:W-:Y:S01]  /*1d150*/  IMAD.MOV.U32 R12, RZ, RZ, 0x1 ;  /* 0x00000001ff0c7424 */ /* 0x000fe200078e00ff */
[----:B------:R-:W-:-:S02]  /*1d160*/  ISETP.LT.OR P0, PT, R2, 0x1, P4 ;  /* 0x000000010200780c */ /* 0x000fc40002701670 */
[----:B------:R-:W-:-:S11]  /*1d170*/  LOP3.LUT R15, R15, 0x40, RZ, 0xfc, !PT ;  /* 0x000000400f0f7812 */ /* 0x000fd600078efcff */
        /* <DEDUP_REMOVED lines=13> */
.L_x_11686:
        /* <DEDUP_REMOVED lines=10> */
.L_x_11687:
[----:B------:R-:W-:Y:S01]  /*1d2f0*/  IMAD.MOV.U32 R6, RZ, RZ, R14 ;  /* 0x000000ffff067224 */ /* 0x000fe200078e000e */
[----:B------:R-:W-:Y:S06]  /*1d300*/  BRA `(.L_x_11688) ;  /* 0xffffffb000a47947 */ /* 0x000fec000383ffff */
.L_x_11570:
[----:B---3--:R-:W3:Y:S02]  /*1d310*/  LDL R2, [R1+0x30] ;  /* 0x0000300001027983 */ /* 0x008ee40000100800 */
[----:B---3--:R3:W4:Y:S02]  /*1d320*/  SYNCS.PHASECHK.TRANS64.TRYWAIT P0, [R4+URZ+0x19c40], R2 ;  /* 0x019c4002040075a7 */ /* 0x008724000800017f */
[----:B----4-:R-:W-:Y:S05]  /*1d330*/  @!P0 NANOSLEEP.SYNCS 0x989680 ;  /* 0x009896800000895d */ /* 0x010fea0003900000 */
[----:B------:R-:W4:Y:S02]  /*1d340*/  @!P0 SYNCS.PHASECHK.TRANS64 P0, [R4+URZ+0x19c40], R2 ;  /* 0x019c4002040085a7 */ /* 0x000f24000800007f */
[----:B----4-:R-:W-:Y:S05]  /*1d350*/  @!P0 BRA `(.L_x_11570) ;  /* 0xfffffffc00ec8947 */ /* 0x010fea000383ffff */
[----:B------:R-:W-:Y:S05]  /*1d360*/  BRA `(.L_x_11689) ;  /* 0xffffffb400147947 */ /* 0x000fea000383ffff */
.L_x_11571:
[----:B------:R-:W-:Y:S01]  /*1d370*/  BSSY B0, `(.L_x_11690) ;  /* 0x0000008000007945 */ /* 0x000fe20003800000 */
[----:B------:R-:W-:Y:S01]  /*1d380*/  IMAD.MOV.U32 R13, RZ, RZ, R6 ;  /* 0x000000ffff0d7224 */ /* 0x000fe200078e0006 */
[----:B------:R-:W-:Y:S01]  /*1d390*/  MOV R11, 0x1e1f ;  /* 0x00001e1f000b7802 */ /* 0x000fe20000000f00 */
[----:B------:R-:W-:Y:S02]  /*1d3a0*/  IMAD.MOV.U32 R12, RZ, RZ, RZ ;  /* 0x000000ffff0c7224 */ /* 0x000fe400078e00ff */
[----:B------:R-:W-:-:S07]  /*1d3b0*/  IMAD.MOV.U32 R15, RZ, RZ, -0x1 ;  /* 0xffffffffff0f7424 */ /* 0x000fce00078e00ff */
[----:B--2---:R-:W-:Y:S05]  /*1d3c0*/  WARPSYNC.COLLECTIVE R15, `(.L_x_11691) ;  /* 0x000000000f087348 */ /* 0x004fea0003c00000 */
[----:B------:R0:W1:Y:S02]  /*1d3d0*/  SHFL.IDX P6, R14, R13, R12, R11 ;  /* 0x0000000c0d0e7389 */ /* 0x00006400000c000b */
[----:B012---:R-:W-:Y:S01]  /*1d3e0*/  ENDCOLLECTIVE ;  /* 0x000000000000791b */ /* 0x007fe20003800000 */
.L_x_11691:
[----:B------:R-:W-:Y:S05]  /*1d3f0*/  BSYNC B0 ;  /* 0x0000000000007941 */ /* 0x000fea0003800000 */
.L_x_11690:
        /* <DEDUP_REMOVED lines=8> */
.L_x_11692:
[----:B------:R-:W-:Y:S02]  /*1d480*/  IMAD.MOV.U32 R13, RZ, RZ, R6 ;  /* 0x000000ffff0d7224 */ /* 0x000fe400078e0006 */
[----:B------:R-:W-:Y:S02]  /*1d490*/  IMAD.MOV.U32 R12, RZ, RZ, 0x1 ;  /* 0x00000001ff0c7424 */ /* 0x000fe400078e00ff */
[----:B------:R-:W-:-:S07]  /*1d4a0*/  IMAD.MOV.U32 R3, RZ, RZ, R14 ;  /* 0x000000ffff037224 */ /* 0x000fce00078e000e */
[----:B------:R-:W-:Y:S05]  /*1d4b0*/  WARPSYNC.COLLECTIVE R15, `(.L_x_11693) ;  /* 0x000000000f087348 */ /* 0x000fea0003c00000 */
[----:B------:R0:W1:Y:S02]  /*1d4c0*/  SHFL.IDX P6, R14, R13, R12, R11 ;  /* 0x0000000c0d0e7389 */ /* 0x00006400000c000b */
[----:B01----:R-:W-:Y:S01]  /*1d4d0*/  ENDCOLLECTIVE ;  /* 0x000000000000791b */ /* 0x003fe20003800000 */
.L_x_11693:
        /* <DEDUP_REMOVED lines=10> */
.L_x_11694:
        /* <DEDUP_REMOVED lines=8> */
.L_x_11576:
        /* <DEDUP_REMOVED lines=9> */
.L_x_11696:
[----:B------:R-:W-:Y:S01]  /*1d690*/  ISETP.GE.AND P2, PT, R25, R0, PT ;  /* 0x000000001900720c */ /* 0x000fe20003f46270 */
[----:B------:R-:W-:Y:S02]  /*1d6a0*/  IMAD.MOV.U32 R13, RZ, RZ, R6 ;  /* 0x000000ffff0d7224 */ /* 0x000fe400078e0006 */
[----:B------:R-:W-:-:S10]  /*1d6b0*/  IMAD.MOV.U32 R2, RZ, RZ, R14 ;  /* 0x000000ffff027224 */ /* 0x000fd400078e000e */
[----:B------:R-:W-:Y:S05]  /*1d6c0*/  WARPSYNC.COLLECTIVE R15, `(.L_x_11697) ;  /* 0x000000000f087348 */ /* 0x000fea0003c00000 */
[----:B------:R0:W1:Y:S02]  /*1d6d0*/  SHFL.IDX P6, R14, R13, R12, R11 ;  /* 0x0000000c0d0e7389 */ /* 0x00006400000c000b */
[----:B01----:R-:W-:Y:S01]  /*1d6e0*/  ENDCOLLECTIVE ;  /* 0x000000000000791b */ /* 0x003fe20003800000 */
.L_x_11697:
[----:B------:R-:W-:Y:S01]  /*1d6f0*/  MOV R13, R5 ;  /* 0x00000005000d7202 */ /* 0x000fe20000000f00 */
[----:B------:R-:W-:Y:S02]  /*1d700*/  IMAD.MOV.U32 R12, RZ, RZ, 0x1 ;  /* 0x00000001ff0c7424 */ /* 0x000fe400078e00ff */
[----:B------:R-:W-:-:S07]  /*1d710*/  IMAD.MOV.U32 R3, RZ, RZ, R14 ;  /* 0x000000ffff037224 */ /* 0x000fce00078e000e */
[----:B------:R-:W-:Y:S05]  /*1d720*/  WARPSYNC.COLLECTIVE R15, `(.L_x_11698) ;  /* 0x000000000f087348 */ /* 0x000fea0003c00000 */
[----:B------:R0:W1:Y:S02]  /*1d730*/  SHFL.IDX P6, R14, R13, R12, R11 ;  /* 0x0000000c0d0e7389 */ /* 0x00006400000c000b */
[----:B01----:R-:W-:Y:S01]  /*1d740*/  ENDCOLLECTIVE ;  /* 0x000000000000791b */ /* 0x003fe20003800000 */
.L_x_11698:
        /* <DEDUP_REMOVED lines=10> */
.L_x_11699:
        /* <DEDUP_REMOVED lines=13> */
.L_x_11700:
        /* <DEDUP_REMOVED lines=14> */
.L_x_11701:
[----:B------:R-:W-:Y:S01]  /*1d9a0*/  MOV R2, R14 ;  /* 0x0000000e00027202 */ /* 0x000fe20000000f00 */
[----:B------:R-:W-:Y:S06]  /*1d9b0*/  BRA `(.L_x_11702) ;  /* 0xffffffb800cc7947 */ /* 0x000fec000383ffff */
.L_x_11581:
[----:B--2---:R2:W3:Y:S02]  /*1d9c0*/  SYNCS.PHASECHK.TRANS64.TRYWAIT P0, [R17+URZ+0x19c20], R0 ;  /* 0x019c2000110075a7 */ /* 0x0044e4000800017f */
[----:B---3--:R-:W-:Y:S05]  /*1d9d0*/  @!P0 NANOSLEEP.SYNCS 0x989680 ;  /* 0x009896800000895d */ /* 0x008fea0003900000 */
[----:B------:R-:W3:Y:S02]  /*1d9e0*/  @!P0 SYNCS.PHASECHK.TRANS64 P0, [R17+URZ+0x19c20], R0 ;  /* 0x019c2000110085a7 */ /* 0x000ee4000800007f */
[----:B---3--:R-:W-:Y:S05]  /*1d9f0*/  @!P0 BRA `(.L_x_11581) ;  /* 0xfffffffc00f08947 */ /* 0x008fea000383ffff */
[----:B------:R-:W-:Y:S05]  /*1da00*/  BRA `(.L_x_11703) ;  /* 0xffffffbc003c7947 */ /* 0x000fea000383ffff */
.L_x_11585:
[----:B0-----:R0:W1:Y:S02]  /*1da10*/  SYNCS.PHASECHK.TRANS64.TRYWAIT P0, [R0+URZ+0x19c80], R10 ;  /* 0x019c800a000075a7 */ /* 0x001064000800017f */
[----:B-1----:R-:W-:Y:S05]  /*1da20*/  @!P0 NANOSLEEP.SYNCS 0x989680 ;  /* 0x009896800000895d */ /* 0x002fea0003900000 */
[----:B------:R-:W1:Y:S02]  /*1da30*/  @!P0 SYNCS.PHASECHK.TRANS64 P0, [R0+URZ+0x19c80], R10 ;  /* 0x019c800a000085a7 */ /* 0x000e64000800007f */
[----:B-1----:R-:W-:Y:S05]  /*1da40*/  @!P0 BRA `(.L_x_11585) ;  /* 0xfffffffc00f08947 */ /* 0x002fea000383ffff */
[----:B------:R-:W-:Y:S05]  /*1da50*/  BRA `(.L_x_11704) ;  /* 0xffffffc0000c7947 */ /* 0x000fea000383ffff */
.L_x_11586:
        /* <DEDUP_REMOVED lines=8> */
.L_x_11706:
[----:B------:R-:W-:Y:S05]  /*1dae0*/  BSYNC B0 ;  /* 0x0000000000007941 */ /* 0x000fea0003800000 */
.L_x_11705:
[----:B------:R-:W0:Y:S01]  /*1daf0*/  S2R R2, SR_TID.X ;  /* 0x0000000000027919 */ /* 0x000e220000002100 */
[----:B------:R-:W-:Y:S02]  /*1db00*/  IMAD.MOV.U32 R13, RZ, RZ, R25 ;  /* 0x000000ffff0d7224 */ /* 0x000fe400078e0019 */
[----:B------:R-:W-:Y:S02]  /*1db10*/  IMAD.MOV.U32 R12, RZ, RZ, RZ ;  /* 0x000000ffff0c7224 */ /* 0x000fe400078e00ff */
[----:B------:R-:W-:Y:S02]  /*1db20*/  IMAD.MOV.U32 R11, RZ, RZ, 0x1e1f ;  /* 0x00001e1fff0b7424 */ /* 0x000fe400078e00ff */
[----:B------:R-:W-:Y:S02]  /*1db30*/  IMAD.MOV.U32 R15, RZ, RZ, -0x1 ;  /* 0xffffffffff0f7424 */ /* 0x000fe400078e00ff */
[----:B------:R-:W-:Y:S02]  /*1db40*/  IMAD.MOV.U32 R3, RZ, RZ, R14 ;  /* 0x000000ffff037224 */ /* 0x000fe400078e000e */
[----:B------:R-:W-:-:S07]  /*1db50*/  IMAD.IADD R6, R17, 0x1, R6 ;  /* 0x0000000111067824 */ /* 0x000fce00078e0206 */
[----:B0-----:R-:W-:Y:S05]  /*1db60*/  WARPSYNC.COLLECTIVE R15, `(.L_x_11707) ;  /* 0x000000000f087348 */ /* 0x001fea0003c00000 */
[----:B------:R1:W2:Y:S02]  /*1db70*/  SHFL.IDX P6, R14, R13, R12, R11 ;  /* 0x0000000c0d0e7389 */ /* 0x0002a400000c000b */
[----:B012---:R-:W-:Y:S01]  /*1db80*/  ENDCOLLECTIVE ;  /* 0x000000000000791b */ /* 0x007fe20003800000 */
.L_x_11707:
[----:B------:R-:W-:Y:S02]  /*1db90*/  IMAD.MOV.U32 R13, RZ, RZ, R21 ;  /* 0x000000ffff0d7224 */ /* 0x000fe400078e0015 */
[----:B------:R-:W-:Y:S02]  /*1dba0*/  IMAD.MOV.U32 R12, RZ, RZ, 0x1 ;  /* 0x00000001ff0c7424 */ /* 0x000fe400078e00ff */
[----:B------:R-:W-:Y:S01]  /*1dbb0*/  IMAD.SHL.U32 R15, R2, 0x10, RZ ;  /* 0x00000010020f7824 */ /* 0x000fe200078e00ff */
[----:B------:R-:W-:-:S04]  /*1dbc0*/  MOV R2, R14 ;  /* 0x0000000e00027202 */ /* 0x000fc80000000f00 */
[----:B------:R-:W-:-:S04]  /*1dbd0*/  LOP3.LUT R15, R15, 0x10, RZ, 0xc0, !PT ;  /* 0x000000100f0f7812 */ /* 0x000fc800078ec0ff */
[----:B------:R-:W-:Y:S01]  /*1dbe0*/  IADD3 R2, P0, R15, R2, RZ ;  /* 0x000000020f027210 */ /* 0x000fe20007f1e0ff */
[----:B------:R-:W-:-:S04]  /*1dbf0*/  IMAD.MOV.U32 R15, RZ, RZ, -0x1 ;  /* 0xffffffffff0f7424 */ /* 0x000fc800078e00ff */
[----:B------:R-:W-:-:S08]  /*1dc00*/  IMAD.X R3, RZ, RZ, R3, P0 ;  /* 0x000000ffff037224 */ /* 0x000fd000000e0603 */
[----:B------:R-:W-:Y:S05]  /*1dc10*/  WARPSYNC.COLLECTIVE R15, `(.L_x_11708) ;  /* 0x000000000f087348 */ /* 0x000fea0003c00000 */
[----:B------:R0:W1:Y:S02]  /*1dc20*/  SHFL.IDX P6, R14, R13, R12, R11 ;  /* 0x0000000c0d0e7389 */ /* 0x00006400000c000b */
[----:B01----:R-:W-:Y:S01]  /*1dc30*/  ENDCOLLECTIVE ;  /* 0x000000000000791b */ /* 0x003fe20003800000 */
.L_x_11708:
[----:B------:R-:W-:Y:S01]  /*1dc40*/  @!PT LDS RZ, [RZ] ;  /* 0x00000000fffff984 */ /* 0x000fe20000000800 */
[----:B------:R-:W-:Y:S01]  /*1dc50*/  @!PT LDS RZ, [RZ] ;  /* 0x00000000fffff984 */ /* 0x000fe20000000800 */
[----:B------:R-:W-:Y:S01]  /*1dc60*/  @!PT LDS RZ, [RZ] ;  /* 0x00000000fffff984 */ /* 0x000fe20000000800 */
[----:B------:R0:W-:Y:S04]  /*1dc70*/  LDGSTS.E.BYPASS.LTC128B.128 [R6+0x9000], desc[UR42][R2.64], !P4 ;  /* 0x0900000002067fae */ /* 0x0001e8000e101d6a */
[----:B------:R0:W-:Y:S04]  /*1dc80*/  LDGSTS.E.BYPASS.LTC128B.128 [R6+0xa000], desc[UR42][R2.64+0x20], !P3 ;  /* 0x0a00002002067fae */ /* 0x0001e8000d901d6a */
[----:B------:R0:W-:Y:S01]  /*1dc90*/  LDGSTS.E.BYPASS.LTC128B.128 [R6+0xb000], desc[UR42][R2.64+0x40], !P2 ;  /* 0x0b00004002067fae */ /* 0x0001e2000d101d6a */
[----:B------:R-:W-:Y:S02]  /*1dca0*/  IMAD.MOV.U32 R13, RZ, RZ, R25 ;  /* 0x000000ffff0d7224 */ /* 0x000fe400078e0019 */
[----:B------:R-:W-:-:S07]  /*1dcb0*/  IMAD.MOV.U32 R21, RZ, RZ, R14 ;  /* 0x000000ffff157224 */ /* 0x000fce00078e000e */
[----:B0-----:R-:W-:Y:S05]  /*1dcc0*/  WARPSYNC.COLLECTIVE R15, `(.L_x_11709) ;  /* 0x000000000f087348 */ /* 0x001fea0003c00000 */
[----:B------:R1:W2:Y:S02]  /*1dcd0*/  SHFL.IDX P6, R14, R13, R12, R11 ;  /* 0x0000000c0d0e7389 */ /* 0x0002a400000c000b */
[----:B012---:R-:W-:Y:S01]  /*1dce0*/  ENDCOLLECTIVE ;  /* 0x000000000000791b */ /* 0x007fe20003800000 */
.L_x_11709:
[----:B------:R-:W-:Y:S01]  /*1dcf0*/  IMAD.MOV.U32 R2, RZ, RZ, R14 ;  /* 0x000000ffff027224 */ /* 0x000fe200078e000e */
[----:B------:R-:W-:Y:S06]  /*1dd00*/  BRA `(.L_x_11710) ;  /* 0xffffffc000147947 */ /* 0x000fec000383ffff */
.L_x_11591:
[----:B---3--:R3:W4:Y:S02]  /*1dd10*/  SYNCS.PHASECHK.TRANS64.TRYWAIT P0, [R0+URZ+0x19c40], R10 ;  /* 0x019c400a000075a7 */ /* 0x008724000800017f */
[----:B----4-:R-:W-:Y:S05]  /*1dd20*/  @!P0 NANOSLEEP.SYNCS 0x989680 ;  /* 0x009896800000895d */ /* 0x010fea0003900000 */
[----:B------:R-:W4:Y:S02]  /*1dd30*/  @!P0 SYNCS.PHASECHK.TRANS64 P0, [R0+URZ+0x19c40], R10 ;  /* 0x019c400a000085a7 */ /* 0x000f24000800007f */
[----:B----4-:R-:W-:Y:S05]  /*1dd40*/  @!P0 BRA `(.L_x_11591) ;  /* 0xfffffffc00f08947 */ /* 0x010fea000383ffff */
[----:B------:R-:W-:Y:S05]  /*1dd50*/  BRA `(.L_x_11711) ;  /* 0xffffffc000787947 */ /* 0x000fea000383ffff */
.L_x_11592:
        /* <DEDUP_REMOVED lines=8> */
.L_x_11713:
[----:B------:R-:W-:Y:S05]  /*1dde0*/  BSYNC B0 ;  /* 0x0000000000007941 */ /* 0x000fea0003800000 */
.L_x_11712:
        /* <DEDUP_REMOVED lines=8> */
.L_x_11714:
[----:B------:R-:W-:Y:S01]  /*1de70*/  MOV R13, R8 ;  /* 0x00000008000d7202 */ /* 0x000fe20000000f00 */
[----:B------:R-:W-:Y:S02]  /*1de80*/  IMAD.MOV.U32 R12, RZ, RZ, 0x1 ;  /* 0x00000001ff0c7424 */ /* 0x000fe400078e00ff */
[----:B------:R-:W-:-:S07]  /*1de90*/  IMAD.MOV.U32 R2, RZ, RZ, R14 ;  /* 0x000000ffff027224 */ /* 0x000fce00078e000e */
[----:B------:R-:W-:Y:S05]  /*1dea0*/  WARPSYNC.COLLECTIVE R15, `(.L_x_11715) ;  /* 0x000000000f087348 */ /* 0x000fea0003c00000 */
[----:B------:R0:W1:Y:S02]  /*1deb0*/  SHFL.IDX P6, R14, R13, R12, R11 ;  /* 0x0000000c0d0e7389 */ /* 0x00006400000c000b */
[----:B01----:R-:W-:Y:S01]  /*1dec0*/  ENDCOLLECTIVE ;  /* 0x000000000000791b */ /* 0x003fe20003800000 */
.L_x_11715:
        /* <DEDUP_REMOVED lines=13> */
.L_x_11716:
[----:B------:R-:W-:Y:S01]  /*1dfa0*/  IMAD.MOV.U32 R2, RZ, RZ, R14 ;  /* 0x000000ffff027224 */ /* 0x000fe200078e000e */
[----:B------:R-:W-:Y:S06]  /*1dfb0*/  BRA `(.L_x_11717) ;  /* 0xffffffc0007c7947 */ /* 0x000fec000383ffff */
.L_x_11597:
[----:B0-----:R0:W2:Y:S02]  /*1dfc0*/  SYNCS.PHASECHK.TRANS64.TRYWAIT P2, [R2+URZ+0x19c70], R0 ;  /* 0x019c7000020075a7 */ /* 0x0010a4000804017f */
[----:B--2---:R-:W-:Y:S05]  /*1dfd0*/  @!P2 NANOSLEEP.SYNCS 0x989680 ;  /* 0x009896800000a95d */ /* 0x004fea0003900000 */
[----:B------:R-:W2:Y:S02]  /*1dfe0*/  @!P2 SYNCS.PHASECHK.TRANS64 P2, [R2+URZ+0x19c70], R0 ;  /* 0x019c70000200a5a7 */ /* 0x000ea4000804007f */
[----:B--2---:R-:W-:Y:S05]  /*1dff0*/  @!P2 BRA `(.L_x_11597) ;  /* 0xfffffffc00f0a947 */ /* 0x004fea000383ffff */
[----:B------:R-:W-:Y:S05]  /*1e000*/  BRA `(.L_x_11718) ;  /* 0xffffffc000e87947 */ /* 0x000fea000383ffff */
.L_x_11599:
[----:B0-----:R0:W2:Y:S02]  /*1e010*/  SYNCS.PHASECHK.TRANS64.TRYWAIT P2, [R2+URZ+0x19c60], R3 ;  /* 0x019c6003020075a7 */ /* 0x0010a4000804017f */
[----:B--2---:R-:W-:Y:S05]  /*1e020*/  @!P2 NANOSLEEP.SYNCS 0x989680 ;  /* 0x009896800000a95d */ /* 0x004fea0003900000 */
[----:B------:R-:W2:Y:S02]  /*1e030*/  @!P2 SYNCS.PHASECHK.TRANS64 P2, [R2+URZ+0x19c60], R3 ;  /* 0x019c60030200a5a7 */ /* 0x000ea4000804007f */
[----:B--2---:R-:W-:Y:S05]  /*1e040*/  @!P2 BRA `(.L_x_11599) ;  /* 0xfffffffc00f0a947 */ /* 0x004fea000383ffff */
[----:B------:R-:W-:Y:S05]  /*1e050*/  BRA `(.L_x_11719) ;  /* 0xffffffc000f87947 */ /* 0x000fea000383ffff */
.L_x_11607:
[----:B--2---:R2:W3:Y:S02]  /*1e060*/  SYNCS.PHASECHK.TRANS64.TRYWAIT P1, [R0+URZ+0x19c70], R2 ;  /* 0x019c7002000075a7 */ /* 0x0044e4000802017f */
[----:B---3--:R-:W-:Y:S05]  /*1e070*/  @!P1 NANOSLEEP.SYNCS 0x989680 ;  /* 0x009896800000995d */ /* 0x008fea0003900000 */
[----:B------:R-:W3:Y:S02]  /*1e080*/  @!P1 SYNCS.PHASECHK.TRANS64 P1, [R0+URZ+0x19c70], R2 ;  /* 0x019c7002000095a7 */ /* 0x000ee4000802007f */
[----:B---3--:R-:W-:Y:S05]  /*1e090*/  @!P1 BRA `(.L_x_11607) ;  /* 0xfffffffc00f09947 */ /* 0x008fea000383ffff */
[----:B------:R-:W-:Y:S05]  /*1e0a0*/  BRA `(.L_x_11720) ;  /* 0xffffffc800987947 */ /* 0x000fea000383ffff */
.L_x_11609:
[----:B0-----:R0:W2:Y:S02]  /*1e0b0*/  SYNCS.PHASECHK.TRANS64.TRYWAIT P1, [R0+URZ+0x19c60], R2 ;  /* 0x019c6002000075a7 */ /* 0x0010a4000802017f */
[----:B--2---:R-:W-:Y:S05]  /*1e0c0*/  @!P1 NANOSLEEP.SYNCS 0x989680 ;  /* 0x009896800000995d */ /* 0x004fea0003900000 */
[----:B------:R-:W2:Y:S02]  /*1e0d0*/  @!P1 SYNCS.PHASECHK.TRANS64 P1, [R0+URZ+0x19c60], R2 ;  /* 0x019c6002000095a7 */ /* 0x000ea4000802007f */
[----:B--2---:R-:W-:Y:S05]  /*1e0e0*/  @!P1 BRA `(.L_x_11609) ;  /* 0xfffffffc00f09947 */ /* 0x004fea000383ffff */
[----:B------:R-:W-:Y:S05]  /*1e0f0*/  BRA `(.L_x_11721) ;  /* 0xffffffc800a47947 */ /* 0x000fea000383ffff */
.L_x_11614:
        /* <DEDUP_REMOVED lines=8> */
.L_x_11723:
[----:B------:R-:W-:Y:S05]  /*1e180*/  BSYNC B0 ;  /* 0x0000000000007941 */ /* 0x000fea0003800000 */
.L_x_11722:
        /* <DEDUP_REMOVED lines=9> */
.L_x_11724:
[----:B------:R-:W-:Y:S02]  /*1e220*/  ULDC UR4, c[0x0][0xc3c] ;  /* 0x00030f0000047ab9 */ /* 0x000fe40000000800 */
[----:B------:R-:W-:-:S13]  /*1e230*/  ISETP.GE.OR P1, PT, R7, UR4, !P0 ;  /* 0x0000000407007c0c */ /* 0x000fda000c726670 */
[----:B------:R-:W0:Y:S08]  /*1e240*/  @!P1 LDC.64 R2, c[0x0][0xc80] ;  /* 0x00032000ff029b82 */ /* 0x000e300000000a00 */
[----:B------:R-:W1:Y:S01]  /*1e250*/  @!P1 LDC.64 R4, c[0x0][0xc78] ;  /* 0x00031e00ff049b82 */ /* 0x000e620000000a00 */
[----:B------:R-:W-:Y:S01]  /*1e260*/  MOV R11, RZ ;  /* 0x000000ff000b7202 */ /* 0x000fe20000000f00 */
[----:B------:R-:W-:-:S02]  /*1e270*/  IMAD.MOV.U32 R8, RZ, RZ, R14 ;  /* 0x000000ffff087224 */ /* 0x000fc400078e000e */
        /* <DEDUP_REMOVED lines=8> */
[----:B------:R-:W-:Y:S01]  /*1e300*/  ISETP.GE.U32.AND P5, PT, R9, 0x10, PT ;  /* 0x000000100900780c */ /* 0x000fe20003fa6070 */
[----:B--2---:R-:W-:Y:S01]  /*1e310*/  @!P1 IMAD.MOV.U32 R5, RZ, RZ, R6 ;  /* 0x000000ffff059224 */ /* 0x004fe200078e0006 */
[----:B------:R-:W-:-:S02]  /*1e320*/  CS2R R6, SRZ ;  /* 0x0000000000067805 */ /* 0x000fc4000001ff00 */
[----:B---3--:R-:W-:Y:S01]  /*1e330*/  @!P1 IMAD.MOV.U32 R6, RZ, RZ, R2 ;  /* 0x000000ffff069224 */ /* 0x008fe200078e0002 */
[----:B------:R-:W-:-:S03]  /*1e340*/  ISETP.NE.AND P1, PT, R9, RZ, PT ;  /* 0x000000ff0900720c */ /* 0x000fc60003f25270 */
[----:B------:R-:W-:-:S04]  /*1e350*/  IMAD R2, R6, R5, RZ ;  /* 0x0000000506027224 */ /* 0x000fc800078e02ff */
[----:B------:R-:W-:-:S07]  /*1e360*/  IMAD.MOV.U32 R13, RZ, RZ, R2 ;  /* 0x000000ffff0d7224 */ /* 0x000fce00078e0002 */
[----:B------:R-:W-:Y:S05]  /*1e370*/  WARPSYNC.COLLECTIVE R15, `(.L_x_11725) ;  /* 0x000000000f087348 */ /* 0x000fea0003c00000 */
[----:B------:R0:W1:Y:S02]  /*1e380*/  SHFL.UP P6, R14, R13, R12, R11 ;  /* 0x0400000c0d0e7389 */ /* 0x00006400000c000b */
[----:B01----:R-:W-:Y:S01]  /*1e390*/  ENDCOLLECTIVE ;  /* 0x000000000000791b */ /* 0x003fe20003800000 */
.L_x_11725:
        /* <DEDUP_REMOVED lines=8> */
.L_x_11726:
        /* <DEDUP_REMOVED lines=8> */
.L_x_11727:
[----:B------:R-:W-:Y:S02]  /*1e4a0*/  IMAD.MOV.U32 R12, RZ, RZ, 0x8 ;  /* 0x00000008ff0c7424 */ /* 0x000fe400078e00ff */
[----:B------:R-:W-:-:S05]  /*1e4b0*/  IMAD.MOV.U32 R3, RZ, RZ, R14 ;  /* 0x000000ffff037224 */ /* 0x000fca00078e000e */
[----:B------:R-:W-:-:S04]  /*1e4c0*/  SEL R3, R3, RZ, P3 ;  /* 0x000000ff03037207 */ /* 0x000fc80001800000 */
[----:B------:R-:W-:-:S05]  /*1e4d0*/  IADD3 R2, R2, R3, RZ ;  /* 0x0000000302027210 */ /* 0x000fca0007ffe0ff */
[----:B------:R-:W-:-:S07]  /*1e4e0*/  IMAD.MOV.U32 R13, RZ, RZ, R2 ;  /* 0x000000ffff0d7224 */ /* 0x000fce00078e0002 */
[----:B------:R-:W-:Y:S05]  /*1e4f0*/  WARPSYNC.COLLECTIVE R15, `(.L_x_11728) ;  /* 0x000000000f087348 */ /* 0x000fea0003c00000 */
[----:B------:R0:W1:Y:S02]  /*1e500*/  SHFL.UP P6, R14, R13, R12, R11 ;  /* 0x0400000c0d0e7389 */ /* 0x00006400000c000b */
[----:B01----:R-:W-:Y:S01]  /*1e510*/  ENDCOLLECTIVE ;  /* 0x000000000000791b */ /* 0x003fe20003800000 */
.L_x_11728:
        /* <DEDUP_REMOVED lines=8> */
.L_x_11729:
[----:B------:R-:W-:Y:S01]  /*1e5a0*/  MOV R12, 0x1f ;  /* 0x0000001f000c7802 */ /* 0x000fe20000000f00 */
        /* <DEDUP_REMOVED lines=8> */
.L_x_11730:
[----:B------:R-:W-:Y:S01]  /*1e630*/  IMAD.MOV.U32 R3, RZ, RZ, R14 ;  /* 0x000000ffff037224 */ /* 0x000fe200078e000e */
[----:B------:R-:W-:Y:S06]  /*1e640*/  BRA `(.L_x_11731) ;  /* 0xffffffcc007c7947 */ /* 0x000fec000383ffff */
.L_x_11617:
        /* <DEDUP_REMOVED lines=8> */
.L_x_11733:
[----:B------:R-:W-:Y:S05]  /*1e6d0*/  BSYNC B0 ;  /* 0x0000000000007941 */ /* 0x000fea0003800000 */
.L_x_11732:
[----:B------:R-:W-:Y:S01]  /*1e6e0*/  IMAD.MOV.U32 R3, RZ, RZ, R14 ;  /* 0x000000ffff037224 */ /* 0x000fe200078e000e */
[----:B------:R-:W-:Y:S01]  /*1e6f0*/  MOV R12, 0x2 ;  /* 0x00000002000c7802 */ /* 0x000fe20000000f00 */
[----:B------:R-:W-:Y:S02]  /*1e700*/  IMAD.MOV.U32 R11, RZ, RZ, RZ ;  /* 0x000000ffff0b7224 */ /* 0x000fe400078e00ff */
[----:B------:R-:W-:Y:S01]  /*1e710*/  IMAD.MOV.U32 R15, RZ, RZ, -0x1 ;  /* 0xffffffffff0f7424 */ /* 0x000fe200078e00ff */
[----:B------:R-:W-:-:S05]  /*1e720*/  SEL R3, R3, RZ, P1 ;  /* 0x000000ff03037207 */ /* 0x000fca0000800000 */
[----:B------:R-:W-:-:S04]  /*1e730*/  IMAD.IADD R2, R2, 0x1, R3 ;  /* 0x0000000102027824 */ /* 0x000fc800078e0203 */
[----:B------:R-:W-:-:S07]  /*1e740*/  IMAD.MOV.U32 R13, RZ, RZ, R2 ;  /* 0x000000ffff0d7224 */ /* 0x000fce00078e0002 */
[----:B------:R-:W-:Y:S05]  /*1e750*/  WARPSYNC.COLLECTIVE R15, `(.L_x_11734) ;  /* 0x000000000f087348 */ /* 0x000fea0003c00000 */
[----:B------:R0:W1:Y:S02]  /*1e760*/  SHFL.UP P6, R14, R13, R12, R11 ;  /* 0x0400000c0d0e7389 */ /* 0x00006400000c000b */
[----:B01----:R-:W-:Y:S01]  /*1e770*/  ENDCOLLECTIVE ;  /* 0x000000000000791b */ /* 0x003fe20003800000 */
.L_x_11734:
        /* <DEDUP_REMOVED lines=8> */
.L_x_11735:
[----:B------:R-:W-:Y:S01]  /*1e800*/  MOV R12, 0x8 ;  /* 0x00000008000c7802 */ /* 0x000fe20000000f00 */
[----:B------:R-:W-:-:S05]  /*1e810*/  IMAD.MOV.U32 R3, RZ, RZ, R14 ;  /* 0x000000ffff037224 */ /* 0x000fca00078e000e */
[----:B------:R-:W-:-:S05]  /*1e820*/  SEL R3, R3, RZ, P3 ;  /* 0x000000ff03037207 */ /* 0x000fca0001800000 */
[----:B------:R-:W-:-:S04]  /*1e830*/  IMAD.IADD R2, R2, 0x1, R3 ;  /* 0x0000000102027824 */ /* 0x000fc800078e0203 */
[----:B------:R-:W-:-:S07]  /*1e840*/  IMAD.MOV.U32 R13, RZ, RZ, R2 ;  /* 0x000000ffff0d7224 */ /* 0x000fce00078e0002 */
[----:B------:R-:W-:Y:S05]  /*1e850*/  WARPSYNC.COLLECTIVE R15, `(.L_x_11736) ;  /* 0x000000000f087348 */ /* 0x000fea0003c00000 */
[----:B------:R0:W1:Y:S02]  /*1e860*/  SHFL.UP P6, R14, R13, R12, R11 ;  /* 0x0400000c0d0e7389 */ /* 0x00006400000c000b */
[----:B01----:R-:W-:Y:S01]  /*1e870*/  ENDCOLLECTIVE ;  /* 0x000000000000791b */ /* 0x003fe20003800000 */
.L_x_11736:
        /* <DEDUP_REMOVED lines=8> */
.L_x_11737:
        /* <DEDUP_REMOVED lines=9> */
.L_x_11738:
[----:B------:R-:W-:Y:S01]  /*1e990*/  MOV R3, R14 ;  /* 0x0000000e00037202 */ /* 0x000fe20000000f00 */
[----:B------:R-:W-:Y:S06]  /*1e9a0*/  BRA `(.L_x_11739) ;  /* 0xffffffcc00487947 */ /* 0x000fec000383ffff */
.L_x_11619:
[----:B------:R-:W-:Y:S01]  /*1e9b0*/  BSSY B0, `(.L_x_11740) ;  /* 0x0000006000007945 */ /* 0x000fe20003800000 */
[----:B------:R-:W-:Y:S01]  /*1e9c0*/  PLOP3.LUT P6, PT, P6, PT, PT, 0x8, 0x0 ;  /* 0x000000000000781c */ /* 0x000fe200037ce170 */
[----:B------:R-:W-:-:S12]  /*1e9d0*/  IMAD.MOV.U32 R15, RZ, RZ, -0x1 ;  /* 0xffffffffff0f7424 */ /* 0x000fd800078e00ff */
[----:B0-----:R-:W-:Y:S05]  /*1e9e0*/  WARPSYNC.COLLECTIVE R15, `(.L_x_11741) ;  /* 0x000000000f087348 */ /* 0x001fea0003c00000 */
[----:B------:R-:W-:Y:S01]  /*1e9f0*/  VOTE.ANY R14, PT, P6 ;  /* 0x00000000000e7806 */ /* 0x000fe200030e0100 */
[----:B0-----:R-:W-:Y:S06]  /*1ea00*/  ENDCOLLECTIVE ;  /* 0x000000000000791b */ /* 0x001fec0003800000 */
.L_x_11741:
[----:B------:R-:W-:Y:S05]  /*1ea10*/  BSYNC B0 ;  /* 0x0000000000007941 */ /* 0x000fea0003800000 */
.L_x_11740:
[----:B------:R-:W-:Y:S02]  /*1ea20*/  IMAD.MOV.U32 R3, RZ, RZ, R14 ;  /* 0x000000ffff037224 */ /* 0x000fe400078e000e */
[----:B------:R-:W-:Y:S02]  /*1ea30*/  IMAD.MOV.U32 R13, RZ, RZ, R5 ;  /* 0x000000ffff0d7224 */ /* 0x000fe400078e0005 */
[----:B------:R-:W0:Y:S01]  /*1ea40*/  POPC R4, R3 ;  /* 0x0000000300047309 */ /* 0x000e220000000000 */
[----:B------:R-:W-:Y:S02]  /*1ea50*/  IMAD.MOV.U32 R11, RZ, RZ, 0x1f ;  /* 0x0000001fff0b7424 */ /* 0x000fe400078e00ff */
[----:B------:R-:W-:Y:S02]  /*1ea60*/  IMAD.MOV.U32 R15, RZ, RZ, -0x1 ;  /* 0xffffffffff0f7424 */ /* 0x000fe400078e00ff */
[----:B0-----:R-:W-:-:S07]  /*1ea70*/  IMAD.MOV.U32 R12, RZ, RZ, R4 ;  /* 0x000000ffff0c7224 */ /* 0x001fce00078e0004 */
[----:B------:R-:W-:Y:S05]  /*1ea80*/  WARPSYNC.COLLECTIVE R15, `(.L_x_11742) ;  /* 0x000000000f087348 */ /* 0x000fea0003c00000 */
[----:B------:R0:W1:Y:S02]  /*1ea90*/  SHFL.IDX P6, R14, R13, R12, R11 ;  /* 0x0000000c0d0e7389 */ /* 0x00006400000c000b */
[----:B01----:R-:W-:Y:S01]  /*1eaa0*/  ENDCOLLECTIVE ;  /* 0x000000000000791b */ /* 0x003fe20003800000 */
.L_x_11742:
[----:B------:R-:W-:Y:S02]  /*1eab0*/  IMAD.MOV.U32 R13, RZ, RZ, R6 ;  /* 0x000000ffff0d7224 */ /* 0x000fe400078e0006 */
[----:B------:R-:W-:-:S07]  /*1eac0*/  IMAD.MOV.U32 R5, RZ, RZ, R14 ;  /* 0x000000ffff057224 */ /* 0x000fce00078e000e */
[----:B------:R-:W-:Y:S05]  /*1ead0*/  WARPSYNC.COLLECTIVE R15, `(.L_x_11743) ;  /* 0x000000000f087348 */ /* 0x000fea0003c00000 */
[----:B------:R0:W1:Y:S02]  /*1eae0*/  SHFL.IDX P6, R14, R13, R12, R11 ;  /* 0x0000000c0d0e7389 */ /* 0x00006400000c000b */
[----:B01----:R-:W-:Y:S01]  /*1eaf0*/  ENDCOLLECTIVE ;  /* 0x000000000000791b */ /* 0x003fe20003800000 */
.L_x_11743:
[----:B------:R-:W-:Y:S01]  /*1eb00*/  IMAD.MOV.U32 R6, RZ, RZ, R14 ;  /* 0x000000ffff067224 */ /* 0x000fe200078e000e */
[----:B------:R-:W-:Y:S06]  /*1eb10*/  BRA `(.L_x_11744) ;  /* 0xffffffcc00287947 */ /* 0x000fec000383ffff */
.L_x_11621:
[----:B------:R-:W-:Y:S01]  /*1eb20*/  BSSY B0, `(.L_x_11745) ;  /* 0x0000007000007945 */ /* 0x000fe20003800000 */
[----:B------:R-:W-:Y:S01]  /*1eb30*/  MOV R13, R2 ;  /* 0x00000002000d7202 */ /* 0x000fe20000000f00 */
[----:B------:R-:W-:Y:S02]  /*1eb40*/  IMAD.MOV.U32 R11, RZ, RZ, 0x1f ;  /* 0x0000001fff0b7424 */ /* 0x000fe400078e00ff */
[----:B------:R-:W-:-:S07]  /*1eb50*/  IMAD.MOV.U32 R15, RZ, RZ, -0x1 ;  /* 0xffffffffff0f7424 */ /* 0x000fce00078e00ff */
[----:B0123--:R-:W-:Y:S05]  /*1eb60*/  WARPSYNC.COLLECTIVE R15, `(.L_x_11746) ;  /* 0x000000000f087348 */ /* 0x00ffea0003c00000 */
[----:B------:R4:W0:Y:S02]  /*1eb70*/  SHFL.IDX P6, R14, R13, R12, R11 ;  /* 0x0000000c0d0e7389 */ /* 0x00082400000c000b */
[----:B01234-:R-:W-:Y:S01]  /*1eb80*/  ENDCOLLECTIVE ;  /* 0x000000000000791b */ /* 0x01ffe20003800000 */
.L_x_11746:
[----:B------:R-:W-:Y:S05]  /*1eb90*/  BSYNC B0 ;  /* 0x0000000000007941 */ /* 0x000fea0003800000 */
.L_x_11745:
[----:B------:R-:W-:Y:S01]  /*1eba0*/  IMAD.MOV.U32 R2, RZ, RZ, R14 ;  /* 0x000000ffff027224 */ /* 0x000fe200078e000e */
[----:B------:R-:W-:Y:S06]  /*1ebb0*/  BRA `(.L_x_11747) ;  /* 0xffffffcc00187947 */ /* 0x000fec000383ffff */
.L_x_11625:
[----:B0-----:R0:W1:Y:S02]  /*1ebc0*/  SYNCS.PHASECHK.TRANS64.TRYWAIT P0, [R5+URZ+0x19c20], R0 ;  /* 0x019c2000050075a7 */ /* 0x001064000800017f */
[----:B-1----:R-:W-:Y:S05]  /*1ebd0*/  @!P0 NANOSLEEP.SYNCS 0x989680 ;  /* 0x009896800000895d */ /* 0x002fea0003900000 */
[----:B------:R-:W1:Y:S02]  /*1ebe0*/  @!P0 SYNCS.PHASECHK.TRANS64 P0, [R5+URZ+0x19c20], R0 ;  /* 0x019c2000050085a7 */ /* 0x000e64000800007f */
[----:B-1----:R-:W-:Y:S05]  /*1ebf0*/  @!P0 BRA `(.L_x_11625) ;  /* 0xfffffffc00f08947 */ /* 0x002fea000383ffff */
[----:B------:R-:W-:Y:S05]  /*1ec00*/  BRA `(.L_x_11748) ;  /* 0xffffffd0007c7947 */ /* 0x000fea000383ffff */
.L_x_11626:
        /* <DEDUP_REMOVED lines=11> */
.L_x_11750:
[----:B------:R-:W-:Y:S05]  /*1ecc0*/  BSYNC B0 ;  /* 0x0000000000007941 */ /* 0x000fea0003800000 */
.L_x_11749:
[----:B------:R-:W-:Y:S05]  /*1ecd0*/  BRA `(.L_x_11751) ;  /* 0xffffffd000647947 */ /* 0x000fea000383ffff */
.L_x_11627:
[----:B------:R-:W-:Y:S01]  /*1ece0*/  BSSY B0, `(.L_x_11752) ;  /* 0x0000006000007945 */ /* 0x000fe20003800000 */
[----:B------:R-:W-:-:S07]  /*1ecf0*/  IMAD.MOV.U32 R15, RZ, RZ, -0x1 ;  /* 0xffffffffff0f7424 */ /* 0x000fce00078e00ff */
[----:B0-----:R-:W-:Y:S05]  /*1ed00*/  WARPSYNC.COLLECTIVE R15, `(.L_x_11753) ;  /* 0x000000000f0c7348 */ /* 0x001fea0003c00000 */
[----:B------:R-:W-:Y:S02]  /*1ed10*/  ELECT P6, UR62, PT ;  /* 0x00000000003e782f */ /* 0x000fe400038c0000 */
[----:B------:R-:W-:Y:S01]  /*1ed20*/  MOV R14, UR62 ;  /* 0x0000003e000e7c02 */ /* 0x000fe20008000f00 */
[----:B0-----:R-:W-:Y:S10]  /*1ed30*/  ENDCOLLECTIVE ;  /* 0x000000000000791b */ /* 0x001ff40003800000 */
.L_x_11753:
[----:B------:R-:W-:Y:S05]  /*1ed40*/  BSYNC B0 ;  /* 0x0000000000007941 */ /* 0x000fea0003800000 */
.L_x_11752:
[----:B------:R-:W-:Y:S05]  /*1ed50*/  BRA `(.L_x_11754) ;  /* 0xffffffd000587947 */ /* 0x000fea000383ffff */
.L_x_11629:
[----:B0-----:R0:W1:Y:S02]  /*1ed60*/  SYNCS.PHASECHK.TRANS64.TRYWAIT P1, [R3+URZ+0x19c40], R2 ;  /* 0x019c4002030075a7 */ /* 0x001064000802017f */
[----:B-1----:R-:W-:Y:S05]  /*1ed70*/  @!P1 NANOSLEEP.SYNCS 0x989680 ;  /* 0x009896800000995d */ /* 0x002fea0003900000 */
[----:B------:R-:W1:Y:S02]  /*1ed80*/  @!P1 SYNCS.PHASECHK.TRANS64 P1, [R3+URZ+0x19c40], R2 ;  /* 0x019c4002030095a7 */ /* 0x000e64000802007f */
[----:B-1----:R-:W-:Y:S05]  /*1ed90*/  @!P1 BRA `(.L_x_11629) ;  /* 0xfffffffc00f09947 */ /* 0x002fea000383ffff */
[----:B------:R-:W-:Y:S05]  /*1eda0*/  BRA `(.L_x_11755) ;  /* 0xffffffd000787947 */ /* 0x000fea000383ffff */
.L_x_11631:
[----:B-1----:R1:W2:Y:S02]  /*1edb0*/  SYNCS.PHASECHK.TRANS64.TRYWAIT P1, [R19+URZ+0x19c40], R0 ;  /* 0x019c4000130075a7 */ /* 0x0022a4000802017f */
[----:B--2---:R-:W-:Y:S05]  /*1edc0*/  @!P1 NANOSLEEP.SYNCS 0x989680 ;  /* 0x009896800000995d */ /* 0x004fea0003900000 */
[----:B------:R-:W2:Y:S02]  /*1edd0*/  @!P1 SYNCS.PHASECHK.TRANS64 P1, [R19+URZ+0x19c40], R0 ;  /* 0x019c4000130095a7 */ /* 0x000ea4000802007f */
[----:B--2---:R-:W-:Y:S05]  /*1ede0*/  @!P1 BRA `(.L_x_11631) ;  /* 0xfffffffc00f09947 */ /* 0x004fea000383ffff */
[----:B------:R-:W-:Y:S05]  /*1edf0*/  BRA `(.L_x_11756) ;  /* 0xffffffd000847947 */ /* 0x000fea000383ffff */
.L_x_11633:
[----:B--2---:R2:W3:Y:S02]  /*1ee00*/  SYNCS.PHASECHK.TRANS64.TRYWAIT P1, [R3+URZ+0x19c60], R2 ;  /* 0x019c6002030075a7 */ /* 0x0044e4000802017f */
[----:B---3--:R-:W-:Y:S05]  /*1ee10*/  @!P1 NANOSLEEP.SYNCS 0x989680 ;  /* 0x009896800000995d */ /* 0x008fea0003900000 */
[----:B------:R-:W3:Y:S02]  /*1ee20*/  @!P1 SYNCS.PHASECHK.TRANS64 P1, [R3+URZ+0x19c60], R2 ;  /* 0x019c6002030095a7 */ /* 0x000ee4000802007f */
[----:B---3--:R-:W-:Y:S05]  /*1ee30*/  @!P1 BRA `(.L_x_11633) ;  /* 0xfffffffc00f09947 */ /* 0x008fea000383ffff */
[----:B------:R-:W-:Y:S05]  /*1ee40*/  BRA `(.L_x_11757) ;  /* 0xffffffd000807947 */ /* 0x000fea000383ffff */
.L_x_11635:
[----:B---3--:R3:W4:Y:S02]  /*1ee50*/  SYNCS.PHASECHK.TRANS64.TRYWAIT P1, [R19+URZ+0x19c60], R0 ;  /* 0x019c6000130075a7 */ /* 0x008724000802017f */
[----:B----4-:R-:W-:Y:S05]  /*1ee60*/  @!P1 NANOSLEEP.SYNCS 0x989680 ;  /* 0x009896800000995d */ /* 0x010fea0003900000 */
[----:B------:R-:W4:Y:S02]  /*1ee70*/  @!P1 SYNCS.PHASECHK.TRANS64 P1, [R19+URZ+0x19c60], R0 ;  /* 0x019c6000130095a7 */ /* 0x000f24000802007f */
[----:B----4-:R-:W-:Y:S05]  /*1ee80*/  @!P1 BRA `(.L_x_11635) ;  /* 0xfffffffc00f09947 */ /* 0x010fea000383ffff */
[----:B------:R-:W-:Y:S05]  /*1ee90*/  BRA `(.L_x_11758) ;  /* 0xffffffd0007c7947 */ /* 0x000fea000383ffff */
.L_x_11637:
[----:B----4-:R4:W0:Y:S02]  /*1eea0*/  SYNCS.PHASECHK.TRANS64.TRYWAIT P1, [R3+URZ+0x19c80], R2 ;  /* 0x019c8002030075a7 */ /* 0x010824000802017f */
[----:B0-----:R-:W-:Y:S05]  /*1eeb0*/  @!P1 NANOSLEEP.SYNCS 0x989680 ;  /* 0x009896800000995d */ /* 0x001fea0003900000 */
[----:B------:R-:W0:Y:S02]  /*1eec0*/  @!P1 SYNCS.PHASECHK.TRANS64 P1, [R3+URZ+0x19c80], R2 ;  /* 0x019c8002030095a7 */ /* 0x000e24000802007f */
[----:B0-----:R-:W-:Y:S05]  /*1eed0*/  @!P1 BRA `(.L_x_11637) ;  /* 0xfffffffc00f09947 */ /* 0x001fea000383ffff */
[----:B------:R-:W-:Y:S05]  /*1eee0*/  BRA `(.L_x_11759) ;  /* 0xffffffd000787947 */ /* 0x000fea000383ffff */
.L_x_11760:
        /* <DEDUP_REMOVED lines=9> */
.L_x_16295:


//--------------------- .text._ZN7cutlass13device_kernelIN5flash11enable_sm90INS1_16FlashAttnFwdSm90INS1_25CollectiveMainloopFwdSm90ILi2EN4cute5tupleIJNS5_1CILi1EEES8_S8_EEENS6_IJNS7_ILi192EEENS7_ILi128EEENS7_ILi96EEEEEELi96ENS_12float_e4m3_tEfNS_4arch4Sm90ELb0ELb1ELb1ELb0ELb1ELb0ELb0ELb1ELb1ELb1ELb1ELb0EEENS1_21CollectiveEpilogueFwdINS6_IJSA_SC_SB_EEES9_NS_10bfloat16_tESG_Li384ELb0ELb1ELb1ELb1EEENS1_19SingleTileSchedulerILb0ELb1ELb1ELi192EEEEEEEEEvNT_6ParamsE --------------------------
	.section	.text._ZN7cutlass13device_kernelIN5flash11enable_sm90INS1_16FlashAttnFwdSm90INS1_25CollectiveMainloopFwdSm90ILi2EN4cute5tupleIJNS5_1CILi1EEES8_S8_EEENS6_IJNS7_ILi192EEENS7_ILi128EEENS7_ILi96EEEEEELi96ENS_12float_e4m3_tEfNS_4arch4Sm90ELb0ELb1ELb1ELb0ELb1ELb0ELb0ELb1ELb1ELb1ELb1ELb0EEENS1_21CollectiveEpilogueFwdINS6_IJSA_SC_SB_EEES9_NS_10bfloat16_tESG_Li384ELb0ELb1ELb1ELb1EEENS1_19SingleTileSchedulerILb0ELb1ELb1ELi192EEEEEEEEEvNT_6ParamsE,"ax",@progbits
	.align	128
.text._ZN7cutlass13device_kernelIN5flash11enable_sm90INS1_16FlashAttnFwdSm90INS1_25CollectiveMainloopFwdSm90ILi2EN4cute5tupleIJNS5_1CILi1EEES8_S8_EEENS6_IJNS7_ILi192EEENS7_ILi128EEENS7_ILi96EEEEEELi96ENS_12float_e4m3_tEfNS_4arch4Sm90ELb0ELb1ELb1ELb0ELb1ELb0ELb0ELb1ELb1ELb1ELb1ELb0EEENS1_21CollectiveEpilogueFwdINS6_IJSA_SC_SB_EEES9_NS_10bfloat16_tESG_Li384ELb0ELb1ELb1ELb1EEENS1_19SingleTileSchedulerILb0ELb1ELb1ELi192EEEEEEEEEvNT_6ParamsE:
        .type           _ZN7cutlass13device_kernelIN5flash11enable_sm90INS1_16FlashAttnFwdSm90INS1_25CollectiveMainloopFwdSm90ILi2EN4cute5tupleIJNS5_1CILi1EEES8_S8_EEENS6_IJNS7_ILi192EEENS7_ILi128EEENS7_ILi96EEEEEELi96ENS_12float_e4m3_tEfNS_4arch4Sm90ELb0ELb1ELb1ELb0ELb1ELb0ELb0ELb1ELb1ELb1ELb1ELb0EEENS1_21CollectiveEpilogueFwdINS6_IJSA_SC_SB_EEES9_NS_10bfloat16_tESG_Li384ELb0ELb1ELb1ELb1EEENS1_19SingleTileSchedulerILb0ELb1ELb1ELi192EEEEEEEEEvNT_6ParamsE,@function
        .size           _ZN7cutlass13device_kernelIN5flash11enable_sm90INS1_16FlashAttnFwdSm90INS1_25CollectiveMainloopFwdSm90ILi2EN4cute5tupleIJNS5_1CILi1EEES8_S8_EEENS6_IJNS7_ILi192EEENS7_ILi128EEENS7_ILi96EEEEEELi96ENS_12float_e4m3_tEfNS_4arch4Sm90ELb0ELb1ELb1ELb0ELb1ELb0ELb0ELb1ELb1ELb1ELb1ELb0EEENS1_21CollectiveEpilogueFwdINS6_IJSA_SC_SB_EEES9_NS_10bfloat16_tESG_Li384ELb0ELb1ELb1ELb1EEENS1_19SingleTileSchedulerILb0ELb1ELb1ELi192EEEEEEEEEvNT_6ParamsE,(.L_x_16296 - _ZN7cutlass13device_kernelIN5flash11enable_sm90INS1_16FlashAttnFwdSm90INS1_25CollectiveMainloopFwdSm90ILi2EN4cute5tupleIJNS5_1CILi1EEES8_S8_EEENS6_IJNS7_ILi192EEENS7_ILi128EEENS7_ILi96EEEEEELi96ENS_12float_e4m3_tEfNS_4arch4Sm90ELb0ELb1ELb1ELb0ELb1ELb0ELb0ELb1ELb1ELb1ELb1ELb0EEENS1_21CollectiveEpilogueFwdINS6_IJSA_SC_SB_EEES9_NS_10bfloat16_tESG_Li384ELb0ELb1ELb1ELb1EEENS1_19SingleTileSchedulerILb0ELb1ELb1ELi192EEEEEEEEEvNT_6ParamsE)
        .other          _ZN7cutlass13device_kernelIN5flash11enable_sm90INS1_16FlashAttnFwdSm90INS1_25CollectiveMainloopFwdSm90ILi2EN4cute5tupleIJNS5_1CILi1EEES8_S8_EEENS6_IJNS7_ILi192EEENS7_ILi128EEENS7_ILi96EEEEEELi96ENS_12float_e4m3_tEfNS_4arch4Sm90ELb0ELb1ELb1ELb0ELb1ELb0ELb0ELb1ELb1ELb1ELb1ELb0EEENS1_21CollectiveEpilogueFwdINS6_IJSA_SC_SB_EEES9_NS_10bfloat16_tESG_Li384ELb0ELb1ELb1ELb1EEENS1_19SingleTileSchedulerILb0ELb1ELb1ELi192EEEEEEEEEvNT_6ParamsE,@"STO_CUDA_ENTRY STV_DEFAULT"
_ZN7cutlass13device_kernelIN5flash11enable_sm90INS1_16FlashAttnFwdSm90INS1_25CollectiveMainloopFwdSm90ILi2EN4cute5tupleIJNS5_1CILi1EEES8_S8_EEENS6_IJNS7_ILi192EEENS7_ILi128EEENS7_ILi96EEEEEELi96ENS_12float_e4m3_tEfNS_4arch4Sm90ELb0ELb1ELb1ELb0ELb1ELb0ELb0ELb1ELb1ELb1ELb1ELb0EEENS1_21CollectiveEpilogueFwdINS6_IJSA_SC_SB_EEES9_NS_10bfloat16_tESG_Li384ELb0ELb1ELb1ELb1EEENS1_19SingleTileSchedulerILb0ELb1ELb1ELi192EEEEEEEEEvNT_6ParamsE:
        /* <DEDUP_REMOVED lines=45> */
.L_x_11761:
        /* <DEDUP_REMOVED lines=22> */
.L_x_11762:
        /* <DEDUP_REMOVED lines=18> */
.L_x_11763:
        /* <DEDUP_REMOVED lines=22> */
.L_x_11764:
        /* <DEDUP_REMOVED lines=23> */
.L_x_11765:
        /* <DEDUP_REMOVED lines=9> */
.L_x_11768:
        /* <DEDUP_REMOVED lines=32> */
[----:B-1----:R-:W-:-:S04]  /*0ab0*/  UIMAD UR46, UR46, 0xc0, URZ ;  /* 0x000000c02e2e78a4 */ /* 0x002fc8000f8e023f */
        /* <DEDUP_REMOVED lines=26> */
.L_x_11771:
[----:B------:R-:W-:-:S11]  /*0c60*/  UISETP.NE.AND UP0, UPT, UR5, 0x1, UPT ;  /* 0x000000010500788c */ /* 0x000fd6000bf05270 */
[----:B------:R-:W-:Y:S02]  /*0c70*/  @UP0 ULDC.64 UR10, c[0x0][0x9e8] ;  /* 0x00027a00000a0ab9 */ /* 0x000fe40000000a00 */
[----:B------:R-:W-:-:S04]  /*0c80*/  UIMAD.WIDE.U32 UR8, UR4, UR10, URZ ;  /* 0x0000000a040872a5 */ /* 0x000fc8000f8e003f */
[----:B------:R-:W-:-:S12]  /*0c90*/  @UP0 USHF.R.U32.HI UR4, URZ, UR11, UR9 ;  /* 0x0000000b3f040299 */ /* 0x000fd80008011609 */
.L_x_11772:
[----:B------:R-:W-:-:S06]  /*0ca0*/  UIMAD UR4, UR4, UR5, UR5 ;  /* 0x00000005040472a4 */ /* 0x000fcc000f8e0205 */
[----:B------:R-:W-:-:S07]  /*0cb0*/  VIMNMX R0, R0, UR4, PT ;  /* 0x0000000400007c48 */ /* 0x000fce000bfe0100 */
.L_x_11770:
[----:B------:R-:W-:Y:S01]  /*0cc0*/  UISETP.NE.AND UP0, UPT, UR42, URZ, UPT ;  /* 0x0000003f2a00728c */ /* 0x000fe2000bf05270 */
[CC--:B------:R-:W-:Y:S01]  /*0cd0*/  IMAD R19, R17.reuse, R4.reuse, -R2 ;  /* 0x0000000411137224 */ /* 0x0c0fe200078e0a02 */
        /* <DEDUP_REMOVED lines=31> */
.L_x_11774:
[----:B------:R-:W-:-:S11]  /*0ed0*/  UISETP.NE.AND UP0, UPT, UR5, 0x1, UPT ;  /* 0x000000010500788c */ /* 0x000fd6000bf05270 */
[----:B------:R-:W-:Y:S02]  /*0ee0*/  @UP0 ULDC.64 UR10, c[0x0][0x9e8] ;  /* 0x00027a00000a0ab9 */ /* 0x000fe40000000a00 */
[----:B------:R-:W-:-:S04]  /*0ef0*/  UIMAD.WIDE.U32 UR8, UR4, UR10, URZ ;  /* 0x0000000a040872a5 */ /* 0x000fc8000f8e003f */
[----:B------:R-:W-:-:S12]  /*0f00*/  @UP0 USHF.R.U32.HI UR4, URZ, UR11, UR9 ;  /* 0x0000000b3f040299 */ /* 0x000fd80008011609 */
.L_x_11775:
[----:B------:R-:W-:-:S04]  /*0f10*/  UIMAD UR4, UR4, UR5, URZ ;  /* 0x00000005040472a4 */ /* 0x000fc8000f8e023f */
[----:B------:R-:W-:-:S04]  /*0f20*/  UISETP.LT.AND UP0, UPT, UR7, UR4, UPT ;  /* 0x000000040700728c */ /* 0x000fc8000bf01270 */
[----:B------:R-:W-:-:S12]  /*0f30*/  USEL UR7, UR7, UR4, !UP0 ;  /* 0x0000000407077287 */ /* 0x000fd8000c000000 */
.L_x_11773:
        /* <DEDUP_REMOVED lines=47> */
.L_x_11776:
[----:B------:R-:W-:Y:S02]  /*1230*/  UIMAD UR43, UR43, UR4, UR9 ;  /* 0x000000042b2b72a4 */ /* 0x000fe4000f8e0209 */
[----:B------:R-:W-:Y:S01]  /*1240*/  IMAD.U32 R3, RZ, RZ, UR4 ;  /* 0x00000004ff037e24 */ /* 0x000fe2000f8e00ff */
[----:B------:R-:W-:Y:S02]  /*1250*/  PLOP3.LUT P0, PT, PT, PT, PT, 0x80, 0x0 ;  /* 0x000000000000781c */ /* 0x000fe40003f0f070 */
[----:B------:R-:W-:Y:S01]  /*1260*/  CS2R R14, SRZ ;  /* 0x00000000000e7805 */ /* 0x000fe2000001ff00 */
[----:B------:R-:W-:Y:S01]  /*1270*/  IMAD.MOV.U32 R0, RZ, RZ, RZ ;  /* 0x000000ffff007224 */ /* 0x000fe200078e00ff */
[----:B------:R-:W-:Y:S02]  /*1280*/  CS2R R94, SRZ ;  /* 0x00000000005e7805 */ /* 0x000fe4000001ff00 */
[----:B------:R-:W-:Y:S02]  /*1290*/  VIADDMNMX R18, R3, UR43, R18, PT ;  /* 0x0000002b03127c46 */ /* 0x000fe4000b800112 */
[----:B------:R-:W-:-:S02]  /*12a0*/  CS2R R2, SRZ ;  /* 0x0000000000027805 */ /* 0x000fc4000001ff00 */
[----:B------:R-:W-:Y:S01]  /*12b0*/  CS2R R90, SRZ ;  /* 0x00000000005a7805 */ /* 0x000fe2000001ff00 */
[----:B------:R-:W-:Y:S01]  /*12c0*/  IMAD.MOV.U32 R93, RZ, RZ, RZ ;  /* 0x000000ffff5d7224 */ /* 0x000fe200078e00ff */
[----:B------:R-:W-:Y:S02]  /*12d0*/  ISETP.GT.AND P1, PT, R18, UR43, PT ;  /* 0x0000002b12007c0c */ /* 0x000fe4000bf24270 */
        /* <DEDUP_REMOVED lines=59> */
.L_x_11778:
        /* <DEDUP_REMOVED lines=48> */
.L_x_11923:
[----:B------:R-:W-:-:S06]  /*1990*/  ULOP3.LUT UR4, UR38, 0x1, URZ, 0xfc, !UPT ;  /* 0x0000000126047892 */ /* 0x000fcc000f8efc3f */
[----:B------:R-:W-:-:S05]  /*19a0*/  IMAD.U32 R2, RZ, RZ, UR4 ;  /* 0x00000004ff027e24 */ /* 0x000fca000f8e00ff */
[----:B------:R-:W-:-:S13]  /*19b0*/  ISETP.NE.AND P0, PT, R2, 0x3, PT ;  /* 0x000000030200780c */ /* 0x000fda0003f05270 */
[----:B------:R-:W-:Y:S05]  /*19c0*/  @!P0 BRA `(.L_x_11780) ;  /* 0x0000000000048947 */ /* 0x000fea0003800000 */
[----:B------:R-:W-:Y:S01]  /*19d0*/  BPT.TRAP 0x1 ;  /* 0x000000040000795c */ /* 0x000fe20000300000 */
.L_x_11780:
[----:B------:R1:W2:Y:S01]  /*19e0*/  SYNCS.PHASECHK.TRANS64.TRYWAIT P1, [UR44+0x17030], R8 ;  /* 0x01703008ff0075a7 */ /* 0x0002a2000802016c */
[----:B------:R-:W-:Y:S05]  /*19f0*/  @!P0 BRA `(.L_x_11781) ;  /* 0x0000000000048947 */ /* 0x000fea0003800000 */
[----:B------:R-:W-:Y:S01]  /*1a00*/  BPT.TRAP 0x1 ;  /* 0x000000040000795c */ /* 0x000fe20000300000 */
.L_x_11781:
[----:B------:R-:W-:-:S05]  /*1a10*/  IMAD.U32 R6, RZ, RZ, UR48 ;  /* 0x00000030ff067e24 */ /* 0x000fca000f8e00ff */
[----:B------:R-:W-:Y:S01]  /*1a20*/  LOP3.LUT R6, R6, 0x10000, RZ, 0xfc, !PT ;  /* 0x0001000006067812 */ /* 0x000fe200078efcff */
[----:B--2---:R-:W-:Y:S06]  /*1a30*/  @P1 BRA `(.L_x_11782) ;  /* 0x0000000000081947 */ /* 0x004fec0003800000 */
[----:B------:R-:W2:Y:S02]  /*1a40*/  SYNCS.PHASECHK.TRANS64.TRYWAIT P1, [UR44+0x17030], R8 ;  /* 0x01703008ff0075a7 */ /* 0x000ea4000802016c */
[----:B--2---:R-:W-:Y:S05]  /*1a50*/  @!P1 BRA `(.L_x_11783) ;  /* 0x0000013800709947 */ /* 0x004fea0003800000 */
.L_x_11782:
[----:B------:R-:W-:Y:S05]  /*1a60*/  WARPSYNC.ALL ;  /* 0x0000000000007948 */ /* 0x000fea0003800000 */
[----:B------:R-:W-:Y:S01]  /*1a70*/  IMAD.MOV.U32 R7, RZ, RZ, -0x3ffffff0 ;  /* 0xc0000010ff077424 */ /* 0x000fe200078e00ff */
[----:B------:R-:W-:Y:S01]  /*1a80*/  UIADD3 UR4, UR44, 0x10c00, URZ ;  /* 0x00010c002c047890 */ /* 0x000fe2000fffe03f */
[C---:B------:R-:W-:Y:S01]  /*1a90*/  R2UR UR8, R6.reuse ;  /* 0x00000000060872ca */ /* 0x040fe200000e0000 */
[----:B------:R-:W-:Y:S02]  /*1aa0*/  WARPGROUP.ARRIVE ;  /* 0x00000000000079c5 */ /* 0x000fe40000000000 */
        /* <DEDUP_REMOVED lines=25> */
.L_x_11784:
[----:B------:R-:W-:Y:S01]  /*1c40*/  LOP3.LUT R5, R90, 0xffffff80, RZ, 0xc0, !PT ;  /* 0xffffff805a057812 */ /* 0x000fe200078ec0ff */
[C---:B------:R-:W-:Y:S01]  /*1c50*/  FMUL.FTZ R93, R0.reuse, R29 ;  /* 0x0000001d005d7220 */ /* 0x040fe20000410000 */
[----:B------:R-:W-:Y:S01]  /*1c60*/  LEA.HI R89, R89, R16, RZ, 0x2 ;  /* 0x0000001059597211 */ /* 0x000fe200078f10ff */
[C---:B------:R-:W-:Y:S01]  /*1c70*/  FMUL.FTZ R4, R0.reuse, R27 ;  /* 0x0000001b00047220 */ /* 0x040fe20000410000 */
[----:B------:R-:W-:Y:S01]  /*1c80*/  FMUL.FTZ R92, R0, R28 ;  /* 0x0000001c005c7220 */ /* 0x000fe20000410000 */
[----:B------:R-:W-:Y:S01]  /*1c90*/  IMAD.IADD R2, R16, 0x1, -R5 ;  /* 0x0000000110027824 */ /* 0x000fe200078e0a05 */
[----:B------:R-:W-:Y:S01]  /*1ca0*/  LOP3.LUT R89, R89, 0xfffffffc, RZ, 0xc0, !PT ;  /* 0xfffffffc59597812 */ /* 0x000fe200078ec0ff */
[----:B------:R-:W-:Y:S01]  /*1cb0*/  FMUL.FTZ R94, R0, R32 ;  /* 0x00000020005e7220 */ /* 0x000fe20000410000 */
[----:B------:R-:W-:-:S04]  /*1cc0*/  IMAD.HI R32, R88, 0x55555556, RZ ;  /* 0x5555555658207827 */ /* 0x000fc800078e02ff */
[C---:B------:R-:W-:Y:S01]  /*1cd0*/  FMUL.FTZ R10, R0.reuse, R31 ;  /* 0x0000001f000a7220 */ /* 0x040fe20000410000 */
[----:B------:R-:W-:Y:S01]  /*1ce0*/  SHF.R.S32.HI R5, RZ, 0x1f, R2 ;  /* 0x0000001fff057819 */ /* 0x000fe20000011402 */
[----:B------:R-:W-:Y:S01]  /*1cf0*/  FMUL.FTZ R31, R0, R55 ;  /* 0x00000037001f7220 */ /* 0x000fe20000410000 */
[----:B------:R-:W-:Y:S01]  /*1d00*/  IMAD.IADD R89, R16, 0x1, -R89 ;  /* 0x0000000110597824 */ /* 0x000fe200078e0a59 */
[----:B------:R-:W-:Y:S01]  /*1d10*/  UISETP.NE.AND UP1, UPT, UR42, URZ, UPT ;  /* 0x0000003f2a00728c */ /* 0x000fe2000bf25270 */
[CC--:B------:R-:W-:Y:S01]  /*1d20*/  LEA.HI R29, R5.reuse, R2.reuse, RZ, 0x2 ;  /* 0x00000002051d7211 */ /* 0x0c0fe200078f10ff */
[C---:B------:R-:W-:Y:S01]  /*1d30*/  FMUL.FTZ R13, R0.reuse, R39 ;  /* 0x00000027000d7220 */ /* 0x040fe20000410000 */
        /* <DEDUP_REMOVED lines=9> */
[----:B------:R-:W-:Y:S01]  /*1dd0*/  @UP1 ULDC UR4, c[0x0][0x44c] ;  /* 0x0001130000041ab9 */ /* 0x000fe20000000800 */
[----:B------:R-:W-:Y:S01]  /*1de0*/  LEA.HI R55, R32, R32, RZ, 0x1 ;  /* 0x0000002020377211 */ /* 0x000fe200078f08ff */
[C---:B------:R-:W-:Y:S01]  /*1df0*/  FMUL.FTZ R91, R0.reuse, R25 ;  /* 0x00000019005b7220 */ /* 0x040fe20000410000 */
[----:B------:R-:W-:Y:S01]  /*1e00*/  LEA R32, R27, UR46, 0x4 ;  /* 0x0000002e1b207c11 */ /* 0x000fe2000f8e20ff */
[----:B------:R-:W-:Y:S01]  /*1e10*/  FMUL.FTZ R25, R0, R51 ;  /* 0x0000003300197220 */ /* 0x000fe20000410000 */
[----:B------:R-:W-:Y:S01]  /*1e20*/  LOP3.LUT R16, R16, 0xfffffff8, RZ, 0xc0, !PT ;  /* 0xfffffff810107812 */ /* 0x000fe200078ec0ff */
[----:B------:R-:W-:Y:S01]  /*1e30*/  IMAD R55, R55, -0x3, R88 ;  /* 0xfffffffd37377824 */ /* 0x000fe200078e0258 */
[----:B------:R-:W-:Y:S01]  /*1e40*/  LEA.HI R27, R89, R89, RZ, 0x1 ;  /* 0x00000059591b7211 */ /* 0x000fe200078f08ff */
[----:B------:R-:W-:Y:S01]  /*1e50*/  FMUL.FTZ R51, R0, R56 ;  /* 0x0000003800337220 */ /* 0x000fe20000410000 */
[----:B------:R-:W-:Y:S01]  /*1e60*/  IADD3 R32, R32, R5, -R16 ;  /* 0x0000000520207210 */ /* 0x000fe20007ffe810 */
[C---:B------:R-:W-:Y:S01]  /*1e70*/  FMUL.FTZ R23, R0.reuse, R78 ;  /* 0x0000004e00177220 */ /* 0x040fe20000410000 */
[----:B------:R-:W-:Y:S01]  /*1e80*/  LOP3.LUT R16, R27, 0x1ffffffe, RZ, 0xc0, !PT ;  /* 0x1ffffffe1b107812 */ /* 0x000fe200078ec0ff */
[----:B------:R-:W-:Y:S01]  /*1e90*/  FMUL.FTZ R56, R0, R64 ;  /* 0x0000004000387220 */ /* 0x000fe20000410000 */
[----:B------:R-:W-:Y:S01]  /*1ea0*/  PLOP3.LUT P1, PT, PT, PT, UP1, 0x80, 0x0 ;  /* 0x000000000000781c */ /* 0x000fe20003f2f018 */
[----:B------:R-:W-:Y:S01]  /*1eb0*/  IMAD R32, R55, 0x40, R32 ;  /* 0x0000004037207824 */ /* 0x000fe200078e0220 */
[----:B------:R-:W-:Y:S01]  /*1ec0*/  PLOP3.LUT P2, PT, PT, PT, UP1, 0x80, 0x0 ;  /* 0x000000000000781c */ /* 0x000fe20003f4f018 */
[----:B------:R-:W-:Y:S01]  /*1ed0*/  IMAD.IADD R5, R89, 0x1, -R16 ;  /* 0x0000000159057824 */ /* 0x000fe200078e0a10 */
[----:B------:R-:W-:Y:S01]  /*1ee0*/  LOP3.LUT R29, R29, 0x7ffffffc, RZ, 0xc0, !PT ;  /* 0x7ffffffc1d1d7812 */ /* 0x000fe200078ec0ff */
[----:B------:R-:W-:-:S02]  /*1ef0*/  IMAD.MOV.U32 R55, RZ, RZ, -0x80 ;  /* 0xffffff80ff377424 */ /* 0x000fc400078e00ff */
[C---:B0-----:R-:W-:Y:S01]  /*1f00*/  FMUL.FTZ R3, R0.reuse, R26 ;  /* 0x0000001a00037220 */ /* 0x041fe20000410000 */
[----:B------:R-:W-:Y:S02]  /*1f10*/  IMAD R5, R5, 0x8, R32 ;  /* 0x0000000805057824 */ /* 0x000fe400078e0220 */
[----:B------:R-:W-:Y:S01]  /*1f20*/  FMUL.FTZ R22, R0, R46 ;  /* 0x0000002e00167220 */ /* 0x000fe20000410000 */
[----:B------:R-:W-:Y:S01]  /*1f30*/  IMAD R78, R18, R55, 0x80 ;  /* 0x00000080124e7424 */ /* 0x000fe200078e0237 */
[----:B------:R-:W-:Y:S01]  /*1f40*/  UISETP.NE.AND UP0, UPT, UR45, URZ, UPT ;  /* 0x0000003f2d00728c */ /* 0x000fe2000bf05270 */
[----:B------:R-:W-:Y:S02]  /*1f50*/  IMAD.MOV.U32 R71, RZ, RZ, R5 ;  /* 0x000000ffff477224 */ /* 0x000fe400078e0005 */
        /* <DEDUP_REMOVED lines=8> */
[----:B------:R-:W-:Y:S01]  /*1fe0*/  FMUL.FTZ R26, R0, R50 ;  /* 0x00000032001a7220 */ /* 0x000fe20000410000 */
[----:B------:R-:W-:Y:S02]  /*1ff0*/  IMAD.IADD R2, R2, 0x1, -R29 ;  /* 0x0000000102027824 */ /* 0x000fe400078e0a1d */
[----:B------:R-:W-:Y:S01]  /*2000*/  FMUL.FTZ R95, R0, R33 ;  /* 0x00000021005f7220 */ /* 0x000fe20000410000 */
[----:B------:R-:W-:Y:S01]  /*2010*/  UPRMT UR4, UR47, 0x654, UR4 ;  /* 0x000006542f047896 */ /* 0x000fe20008000004 */
[----:B------:R-:W0:Y:S01]  /*2020*/  SHFL.IDX PT, R64, R71, RZ, 0x1c1f ;  /* 0x001c1fff47407589 */ /* 0x000e2200000e0000 */
        /* <DEDUP_REMOVED lines=41> */
[----:B------:R-:W-:Y:S01]  /*22c0*/  IMAD R16, R2, -0x2, R55 ;  /* 0xfffffffe02107824 */ /* 0x000fe200078e0237 */
[----:B------:R-:W-:Y:S01]  /*22d0*/  SYNCS.ARRIVE.TRANS64.RED.A1T0 RZ, [UR4], RZ ;  /* 0x000000ffffff79a7 */ /* 0x000fe20008100404 */
[----:B------:R-:W-:Y:S01]  /*22e0*/  ULDC UR25, c[0x0][0x2f0] ;  /* 0x0000bc0000197ab9 */ /* 0x000fe20000000800 */
[----:B------:R-:W-:Y:S01]  /*22f0*/  ULDC UR4, c[0x0][0x288] ;  /* 0x0000a20000047ab9 */ /* 0x000fe20000000800 */
[----:B------:R-:W-:Y:S01]  /*2300*/  PLOP3.LUT P1, PT, PT, PT, UP0, 0x40, 0x0 ;  /* 0x000000000000781c */ /* 0x000fe20003f2e808 */
[C---:B------:R-:W-:Y:S01]  /*2310*/  IMAD R16, R17.reuse, UR25, R16 ;  /* 0x0000001911107c24 */ /* 0x040fe2000f8e0210 */
[----:B------:R-:W1:Y:S01]  /*2320*/  MUFU.TANH R8, R8 ;  /* 0x0000000800087308 */ /* 0x000e620000002400 */
[----:B------:R-:W-:Y:S01]  /*2330*/  IMAD.U32 R55, RZ, RZ, UR4 ;  /* 0x00000004ff377e24 */ /* 0x000fe2000f8e00ff */
[----:B------:R-:W-:Y:S01]  /*2340*/  ULDC UR20, c[0x0][0x9dc] ;  /* 0x0002770000147ab9 */ /* 0x000fe20000000800 */
[----:B------:R-:W-:Y:S01]  /*2350*/  IMAD R65, R17, UR25, R78 ;  /* 0x0000001911417c24 */ /* 0x000fe2000f8e024e */
[----:B------:R-:W-:Y:S01]  /*2360*/  ULOP3.LUT UR20, URZ, UR20, URZ, 0x33, !UPT ;  /* 0x000000143f147292 */ /* 0x000fe2000f8e333f */
[----:B------:R-:W-:Y:S01]  /*2370*/  IMAD.IADD R16, R16, 0x1, -R55 ;  /* 0x0000000110107824 */ /* 0x000fe200078e0a37 */
[----:B------:R-:W-:Y:S01]  /*2380*/  ULDC UR11, c[0x0][0x9e0] ;  /* 0x00027800000b7ab9 */ /* 0x000fe20000000800 */
[----:B------:R-:W-:Y:S01]  /*2390*/  IMAD R75, R2, -0x2, R65 ;  /* 0xfffffffe024b7824 */ /* 0x000fe200078e0241 */
[----:B------:R-:W2:Y:S01]  /*23a0*/  MUFU.TANH R91, R91 ;  /* 0x0000005b005b7308 */ /* 0x000ea20000002400 */
[----:B------:R-:W-:Y:S01]  /*23b0*/  VIADD R80, R16, UR11 ;  /* 0x0000000b10507c36 */ /* 0x000fe20008000000 */
[----:B------:R-:W-:Y:S01]  /*23c0*/  LEA R76, R18, 0xffffff80, 0x7 ;  /* 0xffffff80124c7811 */ /* 0x000fe200078e38ff */
[----:B------:R-:W-:-:S03]  /*23d0*/  VIADD R77, R16, UR20 ;  /* 0x00000014104d7c36 */ /* 0x000fc60008000000 */
[----:B0-----:R-:W-:Y:S01]  /*23e0*/  VIADDMNMX R73, R64, R80, R75, PT ;  /* 0x0000005040497246 */ /* 0x001fe2000380014b */
[----:B------:R-:W-:Y:S01]  /*23f0*/  IMAD.IADD R74, R77, 0x1, R64 ;  /* 0x000000014d4a7824 */ /* 0x000fe200078e0240 */
        /* <DEDUP_REMOVED lines=77> */
.L_x_11787:
[----:B------:R-:W-:Y:S02]  /*28d0*/  ULDC UR4, c[0x0][0x9e4] ;  /* 0x0002790000047ab9 */ /* 0x000fe40000000800 */
[----:B------:R-:W-:-:S05]  /*28e0*/  IMAD.U32 R16, RZ, RZ, UR4 ;  /* 0x00000004ff107e24 */ /* 0x000fca000f8e00ff */
[----:B------:R-:W-:-:S13]  /*28f0*/  ISETP.NE.AND P1, PT, R16, 0x1, PT ;  /* 0x000000011000780c */ /* 0x000fda0003f25270 */
[----:B------:R-:W1:Y:S02]  /*2900*/  @P1 LDC.64 R64, c[0x0][0x9e8] ;  /* 0x00027a00ff401b82 */ /* 0x000e640000000a00 */
[----:B-1----:R-:W-:-:S05]  /*2910*/  @P1 IMAD.HI.U32 R64, R67, R64, RZ ;  /* 0x0000004043401227 */ /* 0x002fca00078e00ff */
[----:B------:R-:W-:-:S07]  /*2920*/  @P1 SHF.R.U32.HI R67, RZ, R65, R64 ;  /* 0x00000041ff431219 */ /* 0x000fce0000011640 */
.L_x_11788:
[----:B------:R-:W-:Y:S05]  /*2930*/  BSYNC B0 ;  /* 0x0000000000007941 */ /* 0x000fea0003800000 */
.L_x_11786:
[----:B------:R-:W-:-:S04]  /*2940*/  IMAD R67, R67, R16, -R76 ;  /* 0x0000001043437224 */ /* 0x000fc800078e0a4c */
[----:B------:R-:W-:-:S05]  /*2950*/  IMAD R67, R2, -0x2, R67 ;  /* 0xfffffffe02437824 */ /* 0x000fca00078e0243 */
[----:B------:R-:W-:Y:S02]  /*2960*/  VIADDMNMX R73, R67, R16, R73, PT ;  /* 0x0000001043497246 */ /* 0x000fe40003800149 */
[----:B------:R-:W-:-:S07]  /*2970*/  VIMNMX R74, R74, R67, !PT ;  /* 0x000000434a4a7248 */ /* 0x000fce0007fe0100 */
.L_x_11785:
[C---:B------:R-:W-:Y:S01]  /*2980*/  ISETP.GE.AND P6, PT, R78.reuse, 0xa, PT ;  /* 0x0000000a4e00780c */ /* 0x040fe20003fc6270 */
[----:B------:R-:W-:Y:S01]  /*2990*/  UISETP.NE.AND UP0, UPT, UR45, URZ, UPT ;  /* 0x0000003f2d00728c */ /* 0x000fe2000bf05270 */
[C---:B------:R-:W-:Y:S02]  /*29a0*/  ISETP.GE.AND P1, PT, R78.reuse, 0x2, PT ;  /* 0x000000024e00780c */ /* 0x040fe40003f26270 */
[C---:B------:R-:W-:Y:S02]  /*29b0*/  ISETP.GE.AND P2, PT, R78.reuse, 0x9, PT ;  /* 0x000000094e00780c */ /* 0x040fe40003f46270 */
[----:B------:R-:W-:Y:S02]  /*29c0*/  ISETP.GE.AND P5, PT, R78, 0x11, PT ;  /* 0x000000114e00780c */ /* 0x000fe40003fa6270 */
[----:B------:R-:W-:Y:S02]  /*29d0*/  LOP3.LUT R16, R16, 0xfffffffb, RZ, 0xc0, !PT ;  /* 0xfffffffb10107812 */ /* 0x000fe400078ec0ff */
[----:B------:R-:W-:-:S02]  /*29e0*/  ISETP.GT.AND P4, PT, R74, 0x1, !P1 ;  /* 0x000000014a00780c */ /* 0x000fc40004f84270 */
[----:B------:R-:W-:Y:S02]  /*29f0*/  ISETP.GT.AND P3, PT, R74, 0x8, !P2 ;  /* 0x000000084a00780c */ /* 0x000fe40005764270 */
[----:B------:R-:W-:Y:S02]  /*2a00*/  @P6 LOP3.LUT R16, R16, 0x4, RZ, 0xfc, !PT ;  /* 0x0000000410106812 */ /* 0x000fe400078efcff */
[C---:B------:R-:W-:Y:S02]  /*2a10*/  ISETP.LT.OR P4, PT, R73.reuse, 0x2, P4 ;  /* 0x000000024900780c */ /* 0x040fe40002781670 */
[----:B------:R-:W-:Y:S02]  /*2a20*/  ISETP.LT.OR P3, PT, R73, 0x9, P3 ;  /* 0x000000094900780c */ /* 0x000fe40001f61670 */
[----:B------:R-:W-:Y:S02]  /*2a30*/  LOP3.LUT R16, R16, 0xfffffff7, RZ, 0xc0, !PT ;  /* 0xfffffff710107812 */ /* 0x000fe400078ec0ff */
[----:B------:R-:W-:-:S02]  /*2a40*/  FSEL R91, R91, -INF , !P4 ;  /* 0xff8000005b5b7808 */ /* 0x000fc40006000000 */
[----:B------:R-:W-:Y:S02]  /*2a50*/  FSEL R92, R92, -INF , !P3 ;  /* 0xff8000005c5c7808 */ /* 0x000fe40005800000 */
[----:B------:R-:W-:Y:S02]  /*2a60*/  ISETP.GT.AND P4, PT, R74, 0x9, !P6 ;  /* 0x000000094a00780c */ /* 0x000fe40007784270 */
[----:B------:R-:W-:Y:S02]  /*2a70*/  @P5 LOP3.LUT R16, R16, 0x8, RZ, 0xfc, !PT ;  /* 0x0000000810105812 */ /* 0x000fe400078efcff */
[----:B------:R-:W-:Y:S02]  /*2a80*/  ISETP.GT.AND P3, PT, R74, 0x10, !P5 ;  /* 0x000000104a00780c */ /* 0x000fe40006f64270 */
[----:B------:R-:W-:Y:S02]  /*2a90*/  ISETP.GE.AND P5, PT, R78, 0x12, PT ;  /* 0x000000124e00780c */ /* 0x000fe40003fa6270 */
[----:B------:R-:W-:-:S02]  /*2aa0*/  ISETP.LT.OR P4, PT, R73, 0xa, P4 ;  /* 0x0000000a4900780c */ /* 0x000fc40002781670 */
[----:B------:R-:W-:Y:S02]  /*2ab0*/  ISETP.LT.OR P3, PT, R73, 0x11, P3 ;  /* 0x000000114900780c */ /* 0x000fe40001f61670 */
[----:B0-----:R-:W-:Y:S02]  /*2ac0*/  FSEL R93, R93, -INF , !P4 ;  /* 0xff8000005d5d7808 */ /* 0x001fe40006000000 */
[----:B------:R-:W-:Y:S02]  /*2ad0*/  ISETP.GE.AND P4, PT, R78, 0x19, PT ;  /* 0x000000194e00780c */ /* 0x000fe40003f86270 */
[----:B------:R-:W-:Y:S02]  /*2ae0*/  LOP3.LUT R16, R16, 0xffffffef, RZ, 0xc0, !PT ;  /* 0xffffffef10107812 */ /* 0x000fe400078ec0ff */
[----:B------:R-:W-:Y:S02]  /*2af0*/  FSEL R94, R94, -INF , !P3 ;  /* 0xff8000005e5e7808 */ /* 0x000fe40005800000 */
[----:B------:R-:W-:-:S02]  /*2b00*/  ISETP.GT.AND P3, PT, R74, 0x11, !P5 ;  /* 0x000000114a00780c */ /* 0x000fc40006f64270 */
[----:B------:R-:W-:Y:S02]  /*2b10*/  @P5 LOP3.LUT R16, R16, 0x10, RZ, 0xfc, !PT ;  /* 0x0000001010105812 */ /* 0x000fe400078efcff */
[----:B------:R-:W-:Y:S02]  /*2b20*/  ISETP.LT.OR P3, PT, R73, 0x12, P3 ;  /* 0x000000124900780c */ /* 0x000fe40001f61670 */
[----:B------:R-:W-:Y:S02]  /*2b30*/  LOP3.LUT R16, R16, 0xfdffffff, RZ, 0xc0, !PT ;  /* 0xfdffffff10107812 */ /* 0x000fe400078ec0ff */
[----:B------:R-:W-:Y:S02]  /*2b40*/  FSEL R95, R95, -INF , !P3 ;  /* 0xff8000005f5f7808 */ /* 0x000fe40005800000 */
[----:B------:R-:W-:Y:S02]  /*2b50*/  @P4 LOP3.LUT R16, R16, 0x2000000, RZ, 0xfc, !PT ;  /* 0x0200000010104812 */ /* 0x000fe400078efcff */
[----:B------:R-:W-:-:S02]  /*2b60*/  ISETP.GT.AND P3, PT, R74, 0x18, !P4 ;  /* 0x000000184a00780c */ /* 0x000fc40006764270 */
[----:B------:R-:W-:Y:S02]  /*2b70*/  ISETP.GE.AND P4, PT, R78, 0x1a, PT ;  /* 0x0000001a4e00780c */ /* 0x000fe40003f86270 */
[----:B------:R-:W-:Y:S02]  /*2b80*/  ISETP.LT.OR P3, PT, R73, 0x19, P3 ;  /* 0x000000194900780c */ /* 0x000fe40001f61670 */
[----:B------:R-:W-:Y:S02]  /*2b90*/  LOP3.LUT R16, R16, 0xfeffffff, RZ, 0xc0, !PT ;  /* 0xfeffffff10107812 */ /* 0x000fe400078ec0ff */
[----:B------:R-:W-:Y:S02]  /*2ba0*/  FSEL R96, R96, -INF , !P3 ;  /* 0xff80000060607808 */ /* 0x000fe40005800000 */
[----:B------:R-:W-:-:S04]  /*2bb0*/  ISETP.GT.AND P3, PT, R74, 0x19, !P4 ;  /* 0x000000194a00780c */ /* 0x000fc80006764270 */
        /* <DEDUP_REMOVED lines=17> */
[----:B------:R-:W-:Y:S01]  /*2cd0*/  ISETP.GT.AND P3, PT, R74, 0x28, !P4 ;  /* 0x000000284a00780c */ /* 0x000fe20006764270 */
[----:B------:R-:W0:Y:S03]  /*2ce0*/  SHFL.IDX PT, R40, R71, 0x1, 0x1c1f ;  /* 0x003c1f0047287f89 */ /* 0x000e2600000e0000 */
        /* <DEDUP_REMOVED lines=110> */
[----:B------:R-:W-:Y:S02]  /*33d0*/  ISETP.GE.AND P4, PT, R78, 0x72, PT ;  /* 0x000000724e00780c */ /* 0x000fe40003f86270 */
[----:B0-----:R-:W-:Y:S02]  /*33e0*/  VIADDMNMX R69, R40, R80, R75, PT ;  /* 0x0000005028457246 */ /* 0x001fe4000380014b */
[----:B------:R-:W-:-:S04]  /*33f0*/  ISETP.GT.AND P5, PT, R74, 0x71, !P4 ;  /* 0x000000714a00780c */ /* 0x000fc800067a4270 */
[----:B------:R-:W-:-:S04]  /*3400*/  ISETP.LT.OR P5, PT, R73, 0x72, P5 ;  /* 0x000000724900780c */ /* 0x000fc80002fa1670 */
[----:B------:R-:W-:Y:S01]  /*3410*/  FSEL R45, R70, -INF , !P5 ;  /* 0xff800000462d7808 */ /* 0x000fe20006800000 */
[----:B------:R-:W-:Y:S01]  /*3420*/  IMAD.IADD R70, R77, 0x1, R40 ;  /* 0x000000014d467824 */ /* 0x000fe200078e0228 */
[----:B------:R-:W-:-:S04]  /*3430*/  ISETP.GE.AND P5, PT, R78, 0x79, PT ;  /* 0x000000794e00780c */ /* 0x000fc80003fa6270 */
[----:B------:R-:W-:-:S04]  /*3440*/  ISETP.GT.AND P6, PT, R74, 0x78, !P5 ;  /* 0x000000784a00780c */ /* 0x000fc80006fc4270 */
[----:B------:R-:W-:-:S04]  /*3450*/  ISETP.LT.OR P6, PT, R73, 0x79, P6 ;  /* 0x000000794900780c */ /* 0x000fc800037c1670 */
[----:B------:R-:W-:Y:S02]  /*3460*/  FSEL R39, R84, -INF , !P6 ;  /* 0xff80000054277808 */ /* 0x000fe40007000000 */
[----:B------:R-:W-:-:S13]  /*3470*/  ISETP.GE.AND P6, PT, R78, 0x1, PT ;  /* 0x000000014e00780c */ /* 0x000fda0003fc6270 */
[----:B------:R-:W-:Y:S02]  /*3480*/  @P6 LOP3.LUT R16, R16, 0x2, RZ, 0xfc, !PT ;  /* 0x0000000210106812 */ /* 0x000fe400078efcff */
[----:B------:R-:W-:Y:S02]  /*3490*/  ISETP.GT.AND P6, PT, R74, RZ, !P6 ;  /* 0x000000ff4a00720c */ /* 0x000fe400077c4270 */
[----:B------:R-:W-:Y:S02]  /*34a0*/  LOP3.LUT R16, R16, 0xfffffffe, RZ, 0xc0, !PT ;  /* 0xfffffffe10107812 */ /* 0x000fe400078ec0ff */
[----:B------:R-:W-:-:S04]  /*34b0*/  ISETP.LT.OR P6, PT, R73, 0x1, P6 ;  /* 0x000000014900780c */ /* 0x000fc800037c1670 */
[----:B------:R-:W-:Y:S02]  /*34c0*/  FSEL R72, R8, -INF , !P6 ;  /* 0xff80000008487808 */ /* 0x000fe40007000000 */
[----:B------:R-:W-:-:S13]  /*34d0*/  ISETP.GE.AND P6, PT, R78, 0x7a, PT ;  /* 0x0000007a4e00780c */ /* 0x000fda0003fc6270 */
[----:B------:R-:W-:Y:S02]  /*34e0*/  @P6 LOP3.LUT R16, R16, 0x1, RZ, 0xfc, !PT ;  /* 0x0000000110106812 */ /* 0x000fe400078efcff */
        /* <DEDUP_REMOVED lines=19> */
.L_x_11791:
[----:B------:R-:W-:Y:S02]  /*3620*/  ULDC UR4, c[0x0][0x9e4] ;  /* 0x0002790000047ab9 */ /* 0x000fe40000000800 */
[----:B------:R-:W-:-:S05]  /*3630*/  IMAD.U32 R74, RZ, RZ, UR4 ;  /* 0x00000004ff4a7e24 */ /* 0x000fca000f8e00ff */
[----:B------:R-:W-:-:S13]  /*3640*/  ISETP.NE.AND P6, PT, R74, 0x1, PT ;  /* 0x000000014a00780c */ /* 0x000fda0003fc5270 */
[----:B------:R-:W0:Y:S02]  /*3650*/  @P6 LDC.64 R40, c[0x0][0x9e8] ;  /* 0x00027a00ff286b82 */ /* 0x000e240000000a00 */
[----:B0-----:R-:W-:-:S05]  /*3660*/  @P6 IMAD.HI.U32 R40, R71, R40, RZ ;  /* 0x0000002847286227 */ /* 0x001fca00078e00ff */
[----:B------:R-:W-:-:S07]  /*3670*/  @P6 SHF.R.U32.HI R71, RZ, R41, R40 ;  /* 0x00000029ff476219 */ /* 0x000fce0000011628 */
.L_x_11792:
[----:B------:R-:W-:Y:S05]  /*3680*/  BSYNC B0 ;  /* 0x0000000000007941 */ /* 0x000fea0003800000 */
.L_x_11790:
[----:B------:R-:W-:-:S04]  /*3690*/  IMAD R71, R71, R74, -R76 ;  /* 0x0000004a47477224 */ /* 0x000fc800078e0a4c */
[----:B------:R-:W-:-:S05]  /*36a0*/  IMAD R71, R2, -0x2, R71 ;  /* 0xfffffffe02477824 */ /* 0x000fca00078e0247 */
[----:B------:R-:W-:Y:S02]  /*36b0*/  VIADDMNMX R69, R71, R74, R69, PT ;  /* 0x0000004a47457246 */ /* 0x000fe40003800145 */
[----:B------:R-:W-:-:S07]  /*36c0*/  VIMNMX R70, R70, R71, !PT ;  /* 0x0000004746467248 */ /* 0x000fce0007fe0100 */
.L_x_11789:
[----:B------:R-:W-:Y:S01]  /*36d0*/  ISETP.GT.AND P1, PT, R70, 0x1, !P1 ;  /* 0x000000014600780c */ /* 0x000fe20004f24270 */
[----:B------:R-:W-:Y:S01]  /*36e0*/  ULDC UR10, c[0x0][0x988] ;  /* 0x00026200000a7ab9 */ /* 0x000fe20000000800 */
[----:B------:R-:W-:Y:S01]  /*36f0*/  LOP3.LUT P6, RZ, R16, 0x4, RZ, 0xc0, !PT ;  /* 0x0000000410ff7812 */ /* 0x000fe200078cc0ff */
[----:B------:R-:W-:Y:S01]  /*3700*/  IMAD.U32 R76, RZ, RZ, UR10 ;  /* 0x0000000aff4c7e24 */ /* 0x000fe2000f8e00ff */
[----:B------:R-:W-:Y:S01]  /*3710*/  ISETP.LT.OR P1, PT, R69, 0x2, P1 ;  /* 0x000000024500780c */ /* 0x000fe20000f21670 */
[----:B------:R-:W-:Y:S01]  /*3720*/  UISETP.NE.AND UP1, UPT, UR42, URZ, UPT ;  /* 0x0000003f2a00728c */ /* 0x000fe2000bf25270 */
[----:B------:R-:W-:Y:S01]  /*3730*/  ISETP.GT.AND P2, PT, R70, 0x8, !P2 ;  /* 0x000000084600780c */ /* 0x000fe20005744270 */
[----:B------:R-:W-:Y:S01]  /*3740*/  UISETP.NE.AND UP0, UPT, UR45, URZ, UPT ;  /* 0x0000003f2d00728c */ /* 0x000fe2000bf05270 */
[----:B------:R-:W-:Y:S02]  /*3750*/  FSEL R4, R4, -INF , !P1 ;  /* 0xff80000004047808 */ /* 0x000fe40004800000 */
[----:B------:R-:W-:-:S02]  /*3760*/  ISETP.GT.AND P1, PT, R70, 0x9, !P6 ;  /* 0x000000094600780c */ /* 0x000fc40007724270 */
[C---:B------:R-:W-:Y:S02]  /*3770*/  ISETP.LT.OR P2, PT, R69.reuse, 0x9, P2 ;  /* 0x000000094500780c */ /* 0x040fe40001741670 */
[----:B------:R-:W-:Y:S02]  /*3780*/  ISETP.LT.OR P1, PT, R69, 0xa, P1 ;  /* 0x0000000a4500780c */ /* 0x000fe40000f21670 */
[----:B------:R-:W-:Y:S01]  /*3790*/  FSEL R9, R9, -INF , !P2 ;  /* 0xff80000009097808 */ /* 0x000fe20005000000 */
[----:B------:R-:W-:Y:S01]  /*37a0*/  @UP1 ULDC UR4, c[0x0][0x44c] ;  /* 0x0001130000041ab9 */ /* 0x000fe20000000800 */
[----:B------:R-:W-:Y:S01]  /*37b0*/  FSEL R10, R10, -INF , !P1 ;  /* 0xff8000000a0a7808 */ /* 0x000fe20004800000 */
[----:B------:R-:W-:Y:S01]  /*37c0*/  UIMAD.WIDE.U32 UR4, UR46, UR4, URZ ;  /* 0x000000042e0472a5 */ /* 0x000fe2000f8e003f */
[C---:B------:R-:W-:Y:S01]  /*37d0*/  LOP3.LUT P1, RZ, R16.reuse, 0x8, RZ, 0xc0, !PT ;  /* 0x0000000810ff7812 */ /* 0x040fe2000782c0ff */
[----:B------:R-:W-:Y:S01]  /*37e0*/  @UP1 ULDC UR14, c[0x0][0x450] ;  /* 0x00011400000e1ab9 */ /* 0x000fe20000000800 */
[----:B------:R-:W-:Y:S01]  /*37f0*/  LOP3.LUT P2, RZ, R16, 0x40000, RZ, 0xc0, !PT ;  /* 0x0004000010ff7812 */ /* 0x000fe2000784c0ff */
[----:B------:R-:W-:Y:S01]  /*3800*/  @UP1 USHF.R.U32.HI UR46, URZ, UR14, UR5 ;  /* 0x0000000e3f2e1299 */ /* 0x000fe20008011605 */
[----:B------:R-:W-:-:S02]  /*3810*/  ISETP.GT.AND P1, PT, R70, 0x10, !P1 ;  /* 0x000000104600780c */ /* 0x000fc40004f24270 */
[----:B------:R-:W-:Y:S02]  /*3820*/  LOP3.LUT P6, RZ, R16, 0x20000, RZ, 0xc0, !PT ;  /* 0x0002000010ff7812 */ /* 0x000fe400078cc0ff */
[----:B------:R-:W-:Y:S02]  /*3830*/  ISETP.LT.OR P1, PT, R69, 0x11, P1 ;  /* 0x000000114500780c */ /* 0x000fe40000f21670 */
[----:B------:R-:W-:Y:S02]  /*3840*/  ISETP.GT.AND P3, PT, R70, 0x70, !P3 ;  /* 0x000000704600780c */ /* 0x000fe40005f64270 */
        /* <DEDUP_REMOVED lines=74> */
[C---:B------:R-:W-:Y:S01]  /*3cf0*/  LOP3.LUT P1, RZ, R16.reuse, 0x8000, RZ, 0xc0, !PT ;  /* 0x0000800010ff7812 */ /* 0x040fe2000782c0ff */
[----:B------:R-:W0:Y:S01]  /*3d00*/  SHFL.BFLY PT, R74, R41, 0x2, 0x1f ;  /* 0x0c401f00294a7f89 */ /* 0x000e2200000e0000 */
[----:B------:R-:W-:-:S02]  /*3d10*/  LOP3.LUT P2, RZ, R16, 0x80, RZ, 0xc0, !PT ;  /* 0x0000008010ff7812 */ /* 0x000fc4000784c0ff */
[----:B------:R-:W-:Y:S02]  /*3d20*/  ISETP.GT.AND P1, PT, R70, 0x40, !P1 ;  /* 0x000000404600780c */ /* 0x000fe40004f24270 */
[----:B------:R-:W-:Y:S02]  /*3d30*/  LOP3.LUT P6, RZ, R16, 0x40, RZ, 0xc0, !PT ;  /* 0x0000004010ff7812 */ /* 0x000fe400078cc0ff */
[----:B------:R-:W-:Y:S02]  /*3d40*/  ISETP.LT.OR P1, PT, R69, 0x41, P1 ;  /* 0x000000414500780c */ /* 0x000fe40000f21670 */
[----:B------:R-:W-:Y:S02]  /*3d50*/  ISETP.GT.AND P4, PT, R70, 0x71, !P4 ;  /* 0x000000714600780c */ /* 0x000fe40006784270 */
[----:B------:R-:W-:Y:S02]  /*3d60*/  FSEL R33, R33, -INF , !P1 ;  /* 0xff80000021217808 */ /* 0x000fe40004800000 */
[----:B------:R-:W-:-:S02]  /*3d70*/  LOP3.LUT P1, RZ, R16, 0x4000, RZ, 0xc0, !PT ;  /* 0x0000400010ff7812 */ /* 0x000fc4000782c0ff */
[C---:B------:R-:W-:Y:S02]  /*3d80*/  ISETP.LT.OR P3, PT, R69.reuse, 0x71, P3 ;  /* 0x000000714500780c */ /* 0x040fe40001f61670 */
[C---:B------:R-:W-:Y:S02]  /*3d90*/  ISETP.GT.AND P1, PT, R70.reuse, 0x41, !P1 ;  /* 0x000000414600780c */ /* 0x040fe40004f24270 */
[----:B------:R-:W-:Y:S02]  /*3da0*/  ISETP.GT.AND P5, PT, R70, 0x78, !P5 ;  /* 0x000000784600780c */ /* 0x000fe40006fa4270 */
[C---:B------:R-:W-:Y:S02]  /*3db0*/  ISETP.LT.OR P1, PT, R69.reuse, 0x42, P1 ;  /* 0x000000424500780c */ /* 0x040fe40000f21670 */
[----:B------:R-:W-:Y:S02]  /*3dc0*/  ISETP.LT.OR P4, PT, R69, 0x72, P4 ;  /* 0x000000724500780c */ /* 0x000fe40002781670 */
[----:B------:R-:W-:-:S02]  /*3dd0*/  FSEL R34, R34, -INF , !P1 ;  /* 0xff80000022227808 */ /* 0x000fc40004800000 */
[----:B------:R-:W-:Y:S02]  /*3de0*/  LOP3.LUT P1, RZ, R16, 0x2000, RZ, 0xc0, !PT ;  /* 0x0000200010ff7812 */ /* 0x000fe4000782c0ff */
[----:B0-----:R-:W-:Y:S02]  /*3df0*/  FMNMX.FTZ R74, R41, R74, !PT ;  /* 0x0000004a294a7209 */ /* 0x001fe40007810000 */
[----:B------:R-:W-:Y:S02]  /*3e00*/  ISETP.GT.AND P1, PT, R70, 0x48, !P1 ;  /* 0x000000484600780c */ /* 0x000fe40004f24270 */
[----:B------:R-:W-:Y:S01]  /*3e10*/  FSEL R28, R28, -INF , !P3 ;  /* 0xff8000001c1c7808 */ /* 0x000fe20005800000 */
[----:B------:R-:W0:Y:S01]  /*3e20*/  SHFL.BFLY PT, R11, R74, 0x1, 0x1f ;  /* 0x0c201f004a0b7f89 */ /* 0x000e2200000e0000 */
[C---:B------:R-:W-:Y:S02]  /*3e30*/  ISETP.LT.OR P1, PT, R69.reuse, 0x49, P1 ;  /* 0x000000494500780c */ /* 0x040fe40000f21670 */
[----:B------:R-:W-:-:S02]  /*3e40*/  ISETP.LT.OR P5, PT, R69, 0x79, P5 ;  /* 0x000000794500780c */ /* 0x000fc40002fa1670 */
[----:B------:R-:W-:Y:S02]  /*3e50*/  FSEL R35, R35, -INF , !P1 ;  /* 0xff80000023237808 */ /* 0x000fe40004800000 */
[----:B------:R-:W-:Y:S02]  /*3e60*/  LOP3.LUT P1, RZ, R16, 0x1000, RZ, 0xc0, !PT ;  /* 0x0000100010ff7812 */ /* 0x000fe4000782c0ff */
[----:B------:R-:W-:Y:S02]  /*3e70*/  FSEL R27, R27, -INF , !P4 ;  /* 0xff8000001b1b7808 */ /* 0x000fe40006000000 */
[----:B------:R-:W-:Y:S02]  /*3e80*/  ISETP.GT.AND P1, PT, R70, 0x49, !P1 ;  /* 0x000000494600780c */ /* 0x000fe40004f24270 */
[----:B------:R-:W-:Y:S02]  /*3e90*/  FSEL R32, R32, -INF , !P5 ;  /* 0xff80000020207808 */ /* 0x000fe40006800000 */
[----:B------:R-:W-:-:S02]  /*3ea0*/  ISETP.LT.OR P1, PT, R69, 0x4a, P1 ;  /* 0x0000004a4500780c */ /* 0x000fc40000f21670 */
[----:B------:R-:W-:Y:S02]  /*3eb0*/  R2UR UR7, R19 ;  /* 0x00000000130772ca */ /* 0x000fe400000e0000 */
[----:B------:R-:W-:Y:S02]  /*3ec0*/  FSEL R36, R36, -INF , !P1 ;  /* 0xff80000024247808 */ /* 0x000fe40004800000 */
[----:B------:R-:W-:Y:S02]  /*3ed0*/  LOP3.LUT P1, RZ, R16, 0x800, RZ, 0xc0, !PT ;  /* 0x0000080010ff7812 */ /* 0x000fe4000782c0ff */
[----:B0-----:R-:W-:Y:S02]  /*3ee0*/  FMNMX.FTZ R11, R74, R11, !PT ;  /* 0x0000000b4a0b7209 */ /* 0x001fe40007810000 */
[----:B------:R-:W-:-:S03]  /*3ef0*/  ISETP.GT.AND P1, PT, R70, 0x50, !P1 ;  /* 0x000000504600780c */ /* 0x000fc60004f24270 */
[----:B------:R-:W-:Y:S01]  /*3f00*/  FFMA.FTZ R77, R11, R76, -8 ;  /* 0xc10000000b4d7423 */ /* 0x000fe2000001004c */
[----:B------:R-:W-:Y:S01]  /*3f10*/  ISETP.LT.OR P1, PT, R69, 0x51, P1 ;  /* 0x000000514500780c */ /* 0x000fe20000f21670 */
[----:B------:R-:W-:-:S03]  /*3f20*/  UIADD3 UR46, UR7, UR46, URZ ;  /* 0x0000002e072e7290 */ /* 0x000fc6000fffe03f */
[----:B------:R-:W-:Y:S01]  /*3f30*/  FSEL R38, R38, -INF , !P1 ;  /* 0xff80000026267808 */ /* 0x000fe20004800000 */
[----:B------:R-:W-:Y:S01]  /*3f40*/  UIADD3 UR11, UR46, UR11, URZ ;  /* 0x0000000b2e0b7290 */ /* 0x000fe2000fffe03f */
        /* <DEDUP_REMOVED lines=17> */
[----:B------:R-:W-:Y:S02]  /*4060*/  ISETP.GT.AND P1, PT, R70, 0x61, !P6 ;  /* 0x000000614600780c */ /* 0x000fe40007724270 */
[----:B------:R-:W-:Y:S02]  /*4070*/  LOP3.LUT P6, RZ, R16, 0x2, RZ, 0xc0, !PT ;  /* 0x0000000210ff7812 */ /* 0x000fe400078cc0ff */
[C---:B------:R-:W-:Y:S02]  /*4080*/  ISETP.LT.OR P1, PT, R69.reuse, 0x62, P1 ;  /* 0x000000624500780c */ /* 0x040fe40000f21670 */
[----:B------:R-:W-:Y:S02]  /*4090*/  ISETP.LT.OR P2, PT, R69, 0x6a, P2 ;  /* 0x0000006a4500780c */ /* 0x000fe40001741670 */
[----:B------:R-:W-:Y:S02]  /*40a0*/  FSEL R48, R48, -INF , !P1 ;  /* 0xff80000030307808 */ /* 0x000fe40004800000 */
[----:B------:R-:W-:-:S02]  /*40b0*/  FSETP.NEU.FTZ.AND P1, PT, R11, -INF , PT ;  /* 0xff8000000b00780b */ /* 0x000fc40003f3d000 */
[----:B------:R-:W-:Y:S02]  /*40c0*/  FSEL R24, R24, -INF , !P2 ;  /* 0xff80000018187808 */ /* 0x000fe40005000000 */
[----:B------:R-:W-:Y:S02]  /*40d0*/  FSEL R77, R77, RZ, P1 ;  /* 0x000000ff4d4d7208 */ /* 0x000fe40000800000 */
[----:B------:R-:W-:Y:S02]  /*40e0*/  ISETP.GT.AND P1, PT, R70, RZ, !P6 ;  /* 0x000000ff4600720c */ /* 0x000fe40007724270 */
[----:B------:R-:W-:Y:S01]  /*40f0*/  LOP3.LUT P6, RZ, R16, 0x1, RZ, 0xc0, !PT ;  /* 0x0000000110ff7812 */ /* 0x000fe200078cc0ff */
[--C-:B------:R-:W-:Y:S01]  /*4100*/  FFMA.FTZ R41, R92, UR10, -R77.reuse ;  /* 0x0000000a5c297c23 */ /* 0x100fe2000801084d */
[----:B------:R-:W-:Y:S01]  /*4110*/  ISETP.LT.OR P1, PT, R69, 0x1, P1 ;  /* 0x000000014500780c */ /* 0x000fe20000f21670 */
[--C-:B------:R-:W-:Y:S01]  /*4120*/  FFMA.FTZ R74, R93, UR10, -R77.reuse ;  /* 0x0000000a5d4a7c23 */ /* 0x100fe2000801084d */
[----:B------:R-:W-:Y:S01]  /*4130*/  ISETP.GT.AND P6, PT, R70, 0x79, !P6 ;  /* 0x000000794600780c */ /* 0x000fe200077c4270 */
[--C-:B------:R-:W-:Y:S01]  /*4140*/  FFMA.FTZ R71, R94, UR10, -R77.reuse ;  /* 0x0000000a5e477c23 */ /* 0x100fe2000801084d */
[----:B------:R-:W-:Y:S01]  /*4150*/  FSEL R75, R3, -INF , !P1 ;  /* 0xff800000034b7808 */ /* 0x000fe20004800000 */
[--C-:B------:R-:W-:Y:S01]  /*4160*/  FFMA.FTZ R3, R72, UR10, -R77.reuse ;  /* 0x0000000a48037c23 */ /* 0x100fe2000801084d */
[----:B------:R-:W-:Y:S01]  /*4170*/  LOP3.LUT P1, RZ, R16, 0x4000000, RZ, 0xc0, !PT ;  /* 0x0400000010ff7812 */ /* 0x000fe2000782c0ff */
        /* <DEDUP_REMOVED lines=23> */
[--C-:B------:R-:W-:Y:S01]  /*42f0*/  FFMA.FTZ R49, R49, UR10, -R77.reuse ;  /* 0x0000000a31317c23 */ /* 0x100fe2000801084d */
[--C-:B------:R-:W-:Y:S01]  /*4300*/  FFMA.FTZ R50, R50, UR10, -R77.reuse ;  /* 0x0000000a32327c23 */ /* 0x100fe2000801084d */
[----:B------:R-:W-:Y:S01]  /*4310*/  FMNMX.FTZ R79, R13, R16, !PT ;  /* 0x000000100d4f7209 */ /* 0x000fe20007810000 */
[----:B------:R-:W0:Y:S01]  /*4320*/  MUFU.EX2 R74, R74 ;  /* 0x0000004a004a7308 */ /* 0x000e220000000800 */
        /* <DEDUP_REMOVED lines=21> */
[----:B------:R-:W-:Y:S01]  /*4480*/  FFMA.FTZ R8, R8, UR10, -R77 ;  /* 0x0000000a08087c23 */ /* 0x000fe2000801084d */
[----:B------:R-:W-:Y:S01]  /*4490*/  FMNMX.FTZ R79, R25, R16, !PT ;  /* 0x00000010194f7209 */ /* 0x000fe20007810000 */
[----:B------:R-:W-:Y:S01]  /*44a0*/  MUFU.EX2 R76, R76 ;  /* 0x0000004c004c7308 */ /* 0x000fe20000000800 */
[----:B0-----:R-:W-:-:S02]  /*44b0*/  F2FP.SATFINITE.E4M3.F32.PACK_AB_MERGE_C R148, R74, R41, RZ ;  /* 0x000000294a94723e */ /* 0x001fc400048070ff */
[----:B------:R-:W-:Y:S01]  /*44c0*/  FMNMX.FTZ R16, R30, R79, !PT ;  /* 0x0000004f1e107209 */ /* 0x000fe20007810000 */
[----:B------:R-:W-:Y:S01]  /*44d0*/  FFMA.FTZ R79, R68, UR10, -R77 ;  /* 0x0000000a444f7c23 */ /* 0x000fe2000801084d */
[----:B------:R-:W-:Y:S02]  /*44e0*/  F2FP.SATFINITE.E4M3.F32.PACK_AB_MERGE_C R148, R72, R3, R148 ;  /* 0x000000034894723e */ /* 0x000fe40004807094 */
        /* <DEDUP_REMOVED lines=29> */
[----:B------:R-:W-:Y:S04]  /*46c0*/  MUFU.EX2 R49, R49 ;  /* 0x0000003100317308 */ /* 0x000fe80000000800 */
[----:B------:R-:W0:Y:S04]  /*46d0*/  SHFL.BFLY PT, R69, R16, 0x2, 0x1f ;  /* 0x0c401f0010457f89 */ /* 0x000e2800000e0000 */
        /* <DEDUP_REMOVED lines=26> */
[----:B------:R-:W-:Y:S01]  /*4880*/  FADD.FTZ R30, R3, R72 ;  /* 0x00000048031e7221 */ /* 0x000fe20000010000 */
[--C-:B------:R-:W-:Y:S01]  /*4890*/  FFMA.FTZ R40, R14, UR10, -R69.reuse ;  /* 0x0000000a0e287c23 */ /* 0x100fe20008010845 */
[--C-:B------:R-:W-:Y:S01]  /*48a0*/  FFMA.FTZ R14, R26, UR10, -R69.reuse ;  /* 0x0000000a1a0e7c23 */ /* 0x100fe20008010845 */
[--C-:B------:R-:W-:Y:S01]  /*48b0*/  FFMA.FTZ R26, R31, UR10, -R69.reuse ;  /* 0x0000000a1f1a7c23 */ /* 0x100fe20008010845 */
[----:B------:R-:W0:Y:S01]  /*48c0*/  MUFU.EX2 R75, R75 ;  /* 0x0000004b004b7308 */ /* 0x000e220000000800 */
[----:B------:R-:W-:Y:S01]  /*48d0*/  FADD.FTZ R31, R41, R30 ;  /* 0x0000001e291f7221 */ /* 0x000fe20000010000 */
[--C-:B------:R-:W-:Y:S01]  /*48e0*/  FFMA.FTZ R10, R12, UR10, -R69.reuse ;  /* 0x0000000a0c0a7c23 */ /* 0x100fe20008010845 */
[--C-:B------:R-:W-:Y:S01]  /*48f0*/  FFMA.FTZ R12, R20, UR10, -R69.reuse ;  /* 0x0000000a140c7c23 */ /* 0x100fe20008010845 */
[----:B------:R-:W-:Y:S01]  /*4900*/  FFMA.FTZ R20, R33, UR10, -R69 ;  /* 0x0000000a21147c23 */ /* 0x000fe20008010845 */
[----:B------:R-:W-:Y:S01]  /*4910*/  FADD.FTZ R30, R74, R31 ;  /* 0x0000001f4a1e7221 */ /* 0x000fe20000010000 */
[--C-:B------:R-:W-:Y:S01]  /*4920*/  FFMA.FTZ R83, R21, UR10, -R69.reuse ;  /* 0x0000000a15537c23 */ /* 0x100fe20008010845 */
[--C-:B------:R-:W-:Y:S01]  /*4930*/  FFMA.FTZ R21, R34, UR10, -R69.reuse ;  /* 0x0000000a22157c23 */ /* 0x100fe20008010845 */
[----:B------:R-:W1:Y:S01]  /*4940*/  MUFU.EX2 R4, R4 ;  /* 0x0000000400047308 */ /* 0x000e620000000800 */
[----:B------:R-:W-:Y:S01]  /*4950*/  FADD.FTZ R33, R71, R30 ;  /* 0x0000001e47217221 */ /* 0x000fe20000010000 */
[--C-:B------:R-:W-:Y:S01]  /*4960*/  FFMA.FTZ R22, R22, UR10, -R69.reuse ;  /* 0x0000000a16167c23 */ /* 0x100fe20008010845 */
[--C-:B------:R-:W-:Y:S01]  /*4970*/  FFMA.FTZ R38, R38, UR10, -R69.reuse ;  /* 0x0000000a26267c23 */ /* 0x100fe20008010845 */
[----:B------:R-:W-:Y:S01]  /*4980*/  FFMA.FTZ R35, R35, UR10, -R69 ;  /* 0x0000000a23237c23 */ /* 0x000fe20008010845 */
[----:B------:R-:W-:Y:S01]  /*4990*/  FADD.FTZ R34, R76, R33 ;  /* 0x000000214c227221 */ /* 0x000fe20000010000 */
        /* <DEDUP_REMOVED lines=13> */
[--C-:B------:R-:W-:Y:S01]  /*4a70*/  FFMA.FTZ R27, R27, UR10, -R69.reuse ;  /* 0x0000000a1b1b7c23 */ /* 0x100fe20008010845 */
[--C-:B------:R-:W-:Y:S01]  /*4a80*/  FFMA.FTZ R32, R32, UR10, -R69.reuse ;  /* 0x0000000a20207c23 */ /* 0x100fe20008010845 */
[----:B------:R-:W-:Y:S01]  /*4a90*/  FFMA.FTZ R29, R29, UR10, -R69 ;  /* 0x0000000a1d1d7c23 */ /* 0x000fe20008010845 */
[----:B------:R-:W-:-:S02]  /*4aa0*/  FADD.FTZ R70, R78, R31 ;  /* 0x0000001f4e467221 */ /* 0x000fc40000010000 */
[----:B------:R-:W1:Y:S01]  /*4ab0*/  MUFU.EX2 R10, R10 ;  /* 0x0000000a000a7308 */ /* 0x000e620000000800 */
[----:B--2---:R-:W-:Y:S01]  /*4ac0*/  FADD.FTZ R34, R77, R30 ;  /* 0x0000001e4d227221 */ /* 0x004fe20000010000 */
[----:B------:R-:W-:Y:S01]  /*4ad0*/  FADD.FTZ R33, R67, R70 ;  /* 0x0000004643217221 */ /* 0x000fe20000010000 */
[----:B------:R-:W-:Y:S01]  /*4ae0*/  FFMA.FTZ R30, R37, UR10, -R69 ;  /* 0x0000000a251e7c23 */ /* 0x000fe20008010845 */
[----:B------:R-:W-:Y:S02]  /*4af0*/  F2FP.SATFINITE.E4M3.F32.PACK_AB_MERGE_C R77, R77, R4, RZ ;  /* 0x000000044d4d723e */ /* 0x000fe400048070ff */
[----:B------:R-:W-:Y:S02]  /*4b00*/  FADD.FTZ R33, R66, R33 ;  /* 0x0000002142217221 */ /* 0x000fe40000010000 */
[----:B------:R-:W2:Y:S01]  /*4b10*/  MUFU.EX2 R40, R40 ;  /* 0x0000002800287308 */ /* 0x000ea20000000800 */
[----:B0-----:R-:W-:Y:S01]  /*4b20*/  FADD.FTZ R31, R9, R34 ;  /* 0x00000022091f7221 */ /* 0x001fe20000010000 */
[----:B------:R-:W-:-:S06]  /*4b30*/  F2FP.SATFINITE.E4M3.F32.PACK_AB_MERGE_C R149, R75, R68, R77 ;  /* 0x000000444b95723e */ /* 0x000fcc000480704d */
[----:B------:R-:W0:Y:S01]  /*4b40*/  MUFU.EX2 R81, R81 ;  /* 0x0000005100517308 */ /* 0x000e220000000800 */
[----:B-1----:R-:W-:-:S07]  /*4b50*/  FADD.FTZ R31, R10, R31 ;  /* 0x0000001f0a1f7221 */ /* 0x002fce0000010000 */
[----:B------:R-:W1:Y:S01]  /*4b60*/  MUFU.EX2 R12, R12 ;  /* 0x0000000c000c7308 */ /* 0x000e620000000800 */
[----:B--2---:R-:W-:-:S07]  /*4b70*/  FADD.FTZ R34, R40, R31 ;  /* 0x0000001f28227221 */ /* 0x004fce0000010000 */
[----:B------:R-:W2:Y:S01]  /*4b80*/  MUFU.EX2 R13, R13 ;  /* 0x0000000d000d7308 */ /* 0x000ea20000000800 */
[C---:B0-----:R-:W-:Y:S01]  /*4b90*/  FADD.FTZ R3, R81.reuse, R34 ;  /* 0x0000002251037221 */ /* 0x041fe20000010000 */
[----:B------:R-:W-:-:S04]  /*4ba0*/  F2FP.SATFINITE.E4M3.F32.PACK_AB_MERGE_C R40, R81, R40, RZ ;  /* 0x000000285128723e */ /* 0x000fc800048070ff */
[----:B------:R-:W-:Y:S01]  /*4bb0*/  F2FP.SATFINITE.E4M3.F32.PACK_AB_MERGE_C R151, R10, R9, R40 ;  /* 0x000000090a97723e */ /* 0x000fe20004807028 */
[----:B------:R-:W-:Y:S01]  /*4bc0*/  VIADD R10, R18, 0xfffffffe ;  /* 0xfffffffe120a7836 */ /* 0x000fe20000000000 */
        /* <DEDUP_REMOVED lines=12> */
[----:B------:R2:W-:Y:S01]  /*4c90*/  MUFU.EX2 R19, R38 ;  /* 0x0000002600137308 */ /* 0x0005e20000000800 */
[----:B0-----:R-:W-:-:S07]  /*4ca0*/  FADD.FTZ R34, R15, R34 ;  /* 0x000000220f227221 */ /* 0x001fce0000010000 */
[----:B------:R-:W0:Y:S01]  /*4cb0*/  MUFU.EX2 R26, R26 ;  /* 0x0000001a001a7308 */ /* 0x000e220000000800 */
[----:B--2---:R-:W-:Y:S01]  /*4cc0*/  FADD.FTZ R38, R64, R33 ;  /* 0x0000002140267221 */ /* 0x004fe20000010000 */
[----:B------:R-:W-:Y:S01]  /*4cd0*/  F2FP.SATFINITE.E4M3.F32.PACK_AB_MERGE_C R33, R50, R49, RZ ;  /* 0x000000313221723e */ /* 0x000fe200048070ff */
[----:B-1----:R-:W-:Y:S02]  /*4ce0*/  FADD.FTZ R3, R25, R34 ;  /* 0x0000002219037221 */ /* 0x002fe40000010000 */
[----:B------:R-:W-:Y:S01]  /*4cf0*/  FADD.FTZ R38, R79, R38 ;  /* 0x000000264f267221 */ /* 0x000fe20000010000 */
[----:B------:R-:W-:Y:S02]  /*4d00*/  F2FP.SATFINITE.E4M3.F32.PACK_AB_MERGE_C R146, R46, R65, R33 ;  /* 0x000000412e92723e */ /* 0x000fe40004807021 */
[----:B------:R-:W1:Y:S01]  /*4d10*/  MUFU.EX2 R20, R20 ;  /* 0x0000001400147308 */ /* 0x000e620000000800 */
[----:B------:R-:W-:-:S04]  /*4d20*/  FADD.FTZ R31, R65, R38 ;  /* 0x00000026411f7221 */ /* 0x000fc80000010000 */
[----:B------:R-:W-:Y:S01]  /*4d30*/  FADD.FTZ R38, R46, R31 ;  /* 0x0000001f2e267221 */ /* 0x000fe20000010000 */
[----:B------:R-:W-:Y:S02]  /*4d40*/  F2FP.SATFINITE.E4M3.F32.PACK_AB_MERGE_C R31, R54, R53, RZ ;  /* 0x00000035361f723e */ /* 0x000fe400048070ff */
[----:B------:R-:W2:Y:S01]  /*4d50*/  MUFU.EX2 R21, R21 ;  /* 0x0000001500157308 */ /* 0x000ea20000000800 */
[----:B------:R-:W-:Y:S01]  /*4d60*/  FADD.FTZ R49, R49, R38 ;  /* 0x0000002631317221 */ /* 0x000fe20000010000 */
[----:B0-----:R-:W-:Y:S01]  /*4d70*/  FADD.FTZ R3, R26, R3 ;  /* 0x000000031a037221 */ /* 0x001fe20000010000 */
[----:B------:R-:W-:Y:S02]  /*4d80*/  F2FP.SATFINITE.E4M3.F32.PACK_AB_MERGE_C R140, R52, R51, R31 ;  /* 0x00000033348c723e */ /* 0x000fe4000480701f */
[----:B------:R-:W-:Y:S01]  /*4d90*/  FADD.FTZ R50, R50, R49 ;  /* 0x0000003132327221 */ /* 0x000fe20000010000 */
[----:B------:R-:W-:Y:S02]  /*4da0*/  F2FP.SATFINITE.E4M3.F32.PACK_AB_MERGE_C R25, R26, R25, RZ ;  /* 0x000000191a19723e */ /* 0x000fe400048070ff */
[----:B------:R-:W0:Y:S01]  /*4db0*/  MUFU.EX2 R57, R57 ;  /* 0x0000003900397308 */ /* 0x000e220000000800 */
[----:B------:R-:W-:Y:S01]  /*4dc0*/  FADD.FTZ R51, R51, R50 ;  /* 0x0000003233337221 */ /* 0x000fe20000010000 */
[----:B-1----:R-:W-:Y:S01]  /*4dd0*/  FADD.FTZ R4, R20, R3 ;  /* 0x0000000314047221 */ /* 0x002fe20000010000 */
[----:B------:R-:W-:-:S02]  /*4de0*/  F2FP.SATFINITE.E4M3.F32.PACK_AB_MERGE_C R3, R59, R58, RZ ;  /* 0x0000003a3b03723e */ /* 0x000fc400048070ff */
[----:B------:R-:W-:Y:S01]  /*4df0*/  FADD.FTZ R52, R52, R51 ;  /* 0x0000003334347221 */ /* 0x000fe20000010000 */
[----:B------:R-:W-:Y:S02]  /*4e00*/  F2FP.SATFINITE.E4M3.F32.PACK_AB_MERGE_C R147, R15, R14, R25 ;  /* 0x0000000e0f93723e */ /* 0x000fe40004807019 */
[----:B------:R-:W1:Y:S01]  /*4e10*/  MUFU.EX2 R35, R35 ;  /* 0x0000002300237308 */ /* 0x000e620000000800 */
[----:B--2---:R-:W-:Y:S01]  /*4e20*/  FADD.FTZ R4, R21, R4 ;  /* 0x0000000415047221 */ /* 0x004fe20000010000 */
[----:B------:R-:W-:-:S04]  /*4e30*/  FADD.FTZ R53, R53, R52 ;  /* 0x0000003435357221 */ /* 0x000fc80000010000 */
[----:B------:R-:W-:Y:S02]  /*4e40*/  FADD.FTZ R53, R54, R53 ;  /* 0x0000003536357221 */ /* 0x000fe40000010000 */
        /* <DEDUP_REMOVED lines=8> */
[----:B------:R-:W1:Y:S01]  /*4ed0*/  MUFU.EX2 R43, R43 ;  /* 0x0000002b002b7308 */ /* 0x000e620000000800 */
[C---:B--2---:R-:W-:Y:S01]  /*4ee0*/  FADD.FTZ R4, R36.reuse, R3 ;  /* 0x0000000324047221 */ /* 0x044fe20000010000 */
[----:B------:R-:W-:-:S03]  /*4ef0*/  F2FP.SATFINITE.E4M3.F32.PACK_AB_MERGE_C R35, R36, R35, RZ ;  /* 0x000000232423723e */ /* 0x000fc600048070ff */
[----:B------:R-:W-:Y:S01]  /*4f00*/  FADD.FTZ R3, R19, R4 ;  /* 0x0000000413037221 */ /* 0x000fe20000010000 */
[----:B------:R-:W-:Y:S02]  /*4f10*/  F2FP.SATFINITE.E4M3.F32.PACK_AB_MERGE_C R141, R21, R20, R35 ;  /* 0x00000014158d723e */ /* 0x000fe40004807023 */
        /* <DEDUP_REMOVED lines=37> */
[----:B0-----:R-:W-:Y:S01]  /*5170*/  FADD.FTZ R4, R28, R3 ;  /* 0x000000031c047221 */ /* 0x001fe20000010000 */
[----:B------:R-:W-:-:S06]  /*5180*/  FADD.FTZ R39, R39, R42 ;  /* 0x0000002a27277221 */ /* 0x000fcc0000010000 */
[----:B------:R-:W0:Y:S01]  /*5190*/  MUFU.EX2 R29, R29 ;  /* 0x0000001d001d7308 */ /* 0x000e220000000800 */
[----:B--2---:R-:W-:Y:S01]  /*51a0*/  FADD.FTZ R3, R27, R4 ;  /* 0x000000041b037221 */ /* 0x004fe20000010000 */
[----:B0-----:R-:W-:-:S03]  /*51b0*/  F2FP.SATFINITE.E4M3.F32.PACK_AB_MERGE_C R4, R29, R32, RZ ;  /* 0x000000201d04723e */ /* 0x001fc600048070ff */
[----:B------:R-:W-:Y:S01]  /*51c0*/  FADD.FTZ R32, R32, R3 ;  /* 0x0000000320207221 */ /* 0x000fe20000010000 */
[----:B------:R-:W-:Y:S01]  /*51d0*/  F2FP.SATFINITE.E4M3.F32.PACK_AB_MERGE_C R139, R27, R28, R4 ;  /* 0x0000001c1b8b723e */ /* 0x000fe20004807004 */
[----:B------:R-:W-:Y:S02]  /*51e0*/  FADD.FTZ R4, R8, R39 ;  /* 0x0000002708047221 */ /* 0x000fe40000010000 */
        /* <DEDUP_REMOVED lines=13> */
.L_x_11794:
[----:B------:R-:W-:Y:S02]  /*52c0*/  ULDC UR14, c[0x0][0x9e4] ;  /* 0x00027900000e7ab9 */ /* 0x000fe40000000800 */
[----:B------:R-:W-:-:S11]  /*52d0*/  UISETP.NE.AND UP0, UPT, UR14, 0x1, UPT ;  /* 0x000000010e00788c */ /* 0x000fd6000bf05270 */
[----:B------:R-:W-:Y:S02]  /*52e0*/  @UP0 ULDC.64 UR16, c[0x0][0x9e8] ;  /* 0x00027a0000100ab9 */ /* 0x000fe40000000a00 */
[----:B------:R-:W-:-:S04]  /*52f0*/  UIMAD.WIDE.U32 UR4, UR7, UR16, URZ ;  /* 0x00000010070472a5 */ /* 0x000fc8000f8e003f */
[----:B------:R-:W-:-:S12]  /*5300*/  @UP0 USHF.R.U32.HI UR7, URZ, UR17, UR5 ;  /* 0x000000113f070299 */ /* 0x000fd80008011605 */
.L_x_11795:
[----:B------:R-:W-:-:S04]  /*5310*/  UIMAD UR7, UR7, UR14, UR14 ;  /* 0x0000000e070772a4 */ /* 0x000fc8000f8e020e */
[----:B------:R-:W-:-:S04]  /*5320*/  UISETP.LT.AND UP0, UPT, UR11, UR7, UPT ;  /* 0x000000070b00728c */ /* 0x000fc8000bf01270 */
[----:B------:R-:W-:-:S12]  /*5330*/  USEL UR11, UR11, UR7, UP0 ;  /* 0x000000070b0b7287 */ /* 0x000fd80008000000 */
.L_x_11793:
[----:B------:R-:W-:Y:S01]  /*5340*/  USHF.R.S32.HI UR4, URZ, 0x1f, UR11 ;  /* 0x0000001f3f047899 */ /* 0x000fe2000801140b */
[----:B------:R-:W0:Y:S01]  /*5350*/  S2UR UR7, SR_CgaCtaId ;  /* 0x00000000000779c3 */ /* 0x000e220000008800 */
[----:B------:R-:W-:Y:S01]  /*5360*/  UMOV UR5, URZ ;  /* 0x0000003f00057c82 */ /* 0x000fe20008000000 */
        /* <DEDUP_REMOVED lines=15> */
[----:B------:R-:W-:Y:S01]  /*5460*/  CS2R R110, SRZ ;  /* 0x00000000006e7805 */ /* 0x000fe2000001ff00 */
[----:B------:R-:W-:Y:S01]  /*5470*/  UMOV UR4, URZ ;  /* 0x0000003f00047c82 */ /* 0x000fe20008000000 */
[----:B------:R-:W-:Y:S02]  /*5480*/  CS2R R112, SRZ ;  /* 0x0000000000707805 */ /* 0x000fe4000001ff00 */
[----:B------:R-:W-:Y:S02]  /*5490*/  CS2R R114, SRZ ;  /* 0x0000000000727805 */ /* 0x000fe4000001ff00 */
[----:B------:R-:W-:Y:S02]  /*54a0*/  ISETP.GE.AND P1, PT, R10, UR23, PT ;  /* 0x000000170a007c0c */ /* 0x000fe4000bf26270 */
        /* <DEDUP_REMOVED lines=43> */
.L_x_11815:
[----:B------:R-:W-:-:S04]  /*5760*/  UISETP.NE.AND UP0, UPT, UR22, 0x1, UPT ;  /* 0x000000011600788c */ /* 0x000fc8000bf05270 */
[----:B------:R-:W-:-:S04]  /*5770*/  USEL UR5, URZ, 0x1, UP0 ;  /* 0x000000013f057887 */ /* 0x000fc80008000000 */
[----:B------:R-:W-:Y:S01]  /*5780*/  ULOP3.LUT UR5, UR21, UR5, URZ, 0x3c, !UPT ;  /* 0x0000000515057292 */ /* 0x000fe2000f8e3c3f */
[----:B------:R-:W-:Y:S11]  /*5790*/  @!P0 BRA `(.L_x_11797) ;  /* 0x0000000000048947 */ /* 0x000ff60003800000 */
[----:B------:R-:W-:Y:S01]  /*57a0*/  BPT.TRAP 0x1 ;  /* 0x000000040000795c */ /* 0x000fe20000300000 */
.L_x_11797:
        /* <DEDUP_REMOVED lines=9> */
.L_x_11798:
[----:B-1----:R-:W-:Y:S05]  /*5840*/  @P1 BRA `(.L_x_11799) ;  /* 0x0000000000081947 */ /* 0x002fea0003800000 */
[----:B------:R-:W1:Y:S02]  /*5850*/  SYNCS.PHASECHK.TRANS64.TRYWAIT P1, [UR28+0x17030], R11 ;  /* 0x0170300bff0075a7 */ /* 0x000e64000802015c */
[----:B-1----:R-:W-:Y:S05]  /*5860*/  @!P1 BRA `(.L_x_11800) ;  /* 0x000000fc00049947 */ /* 0x002fea0003800000 */
.L_x_11799:
[----:B------:R-:W-:Y:S01]  /*5870*/  R2UR UR16, R6 ;  /* 0x00000000061072ca */ /* 0x000fe200000e0000 */
[----:B------:R-:W-:Y:S01]  /*5880*/  UIMAD UR18, UR4, 0x300, UR6 ;  /* 0x00000300041278a4 */ /* 0x000fe2000f8e0206 */
[----:B------:R-:W-:Y:S01]  /*5890*/  R2UR UR17, R7 ;  /* 0x00000000071172ca */ /* 0x000fe200000e0000 */
[----:B------:R-:W-:Y:S01]  /*58a0*/  WARPGROUP.ARRIVE ;  /* 0x00000000000079c5 */ /* 0x000fe20000000000 */
[----:B------:R-:W-:Y:S01]  /*58b0*/  UMOV UR19, 0xc0000010 ;  /* 0xc000001000137882 */ /* 0x000fe20000000000 */
[----:B------:R-:W-:Y:S01]  /*58c0*/  UIADD3 UR10, UR18, 0x100, URZ ;  /* 0x00000100120a7890 */ /* 0x000fe2000fffe03f */
[----:B------:R-:W-:Y:S01]  /*58d0*/  UMOV UR11, 0xc0000010 ;  /* 0xc0000010000b7882 */ /* 0x000fe20000000000 */
[----:B------:R-:W-:Y:S01]  /*58e0*/  UIADD3 UR14, UR18, 0x200, URZ ;  /* 0x00000200120e7890 */ /* 0x000fe2000fffe03f */
[----:B------:R-:W-:-:S07]  /*58f0*/  UMOV UR15, 0xc0000010 ;  /* 0xc0000010000f7882 */ /* 0x000fce0000000000 */
        /* <DEDUP_REMOVED lines=10> */
.L_x_11801:
[----:B------:R-:W-:Y:S01]  /*59a0*/  ULEA UR15, UR22, UR44, 0x3 ;  /* 0x0000002c160f7291 */ /* 0x000fe2000f8e183f */
[----:B01----:R-:W-:-:S05]  /*59b0*/  IMAD.U32 R11, RZ, RZ, UR21 ;  /* 0x00000015ff0b7e24 */ /* 0x003fca000f8e00ff */
[----:B------:R-:W-:-:S04]  /*59c0*/  SHF.L.U32 R11, R11, 0x1f, RZ ;  /* 0x0000001f0b0b7819 */ /* 0x000fc800000006ff */
[----:B------:R0:W1:Y:S01]  /*59d0*/  SYNCS.PHASECHK.TRANS64.TRYWAIT P1, [UR15+0x17050], R11 ;  /* 0x0170500bff0075a7 */ /* 0x000062000802014f */
[----:B------:R-:W-:Y:S05]  /*59e0*/  @!P0 BRA `(.L_x_11802) ;  /* 0x0000000000048947 */ /* 0x000fea0003800000 */
[----:B------:R-:W-:Y:S01]  /*59f0*/  BPT.TRAP 0x1 ;  /* 0x000000040000795c */ /* 0x000fe20000300000 */
.L_x_11802:
[----:B-1----:R-:W-:Y:S05]  /*5a00*/  @P1 BRA `(.L_x_11803) ;  /* 0x0000000000081947 */ /* 0x002fea0003800000 */
[----:B------:R-:W1:Y:S02]  /*5a10*/  SYNCS.PHASECHK.TRANS64.TRYWAIT P1, [UR15+0x17050], R11 ;  /* 0x0170500bff0075a7 */ /* 0x000e64000802014f */
[----:B-1----:R-:W-:Y:S05]  /*5a20*/  @!P1 BRA `(.L_x_11804) ;  /* 0x000000f800ac9947 */ /* 0x002fea0003800000 */
.L_x_11803:
        /* <DEDUP_REMOVED lines=27> */
.L_x_11805:
        /* <DEDUP_REMOVED lines=15> */
[----:B------:R-:W0:Y:S01]  /*5cd0*/  LDC R55, c[0x0][0x288] ;  /* 0x0000a200ff377b82 */ /* 0x000e220000000800 */
        /* <DEDUP_REMOVED lines=9> */
[----:B------:R-:W-:Y:S01]  /*5d70*/  FMUL.FTZ R64, R0, R75 ;  /* 0x0000004b00407220 */ /* 0x000fe20000410000 */
[----:B------:R-:W-:Y:S02]  /*5d80*/  IMAD.SHL.U32 R75, R10, 0x80, RZ ;  /* 0x000000800a4b7824 */ /* 0x000fe400078e00ff */
[C---:B------:R-:W-:Y:S01]  /*5d90*/  FMUL.FTZ R12, R0.reuse, R25 ;  /* 0x00000019000c7220 */ /* 0x040fe20000410000 */
[C---:B------:R-:W-:Y:S01]  /*5da0*/  FMUL.FTZ R16, R0.reuse, R29 ;  /* 0x0000001d00107220 */ /* 0x040fe20000410000 */
[C---:B------:R-:W-:Y:S01]  /*5db0*/  FMUL.FTZ R18, R0.reuse, R30 ;  /* 0x0000001e00127220 */ /* 0x040fe20000410000 */
[C---:B------:R-:W-:Y:S01]  /*5dc0*/  FMUL.FTZ R20, R0.reuse, R32 ;  /* 0x0000002000147220 */ /* 0x040fe20000410000 */
[C---:B------:R-:W-:Y:S01]  /*5dd0*/  FMUL.FTZ R22, R0.reuse, R34 ;  /* 0x0000002200167220 */ /* 0x040fe20000410000 */
[----:B------:R-:W1:Y:S01]  /*5de0*/  SHFL.IDX PT, R136, R84, RZ, 0x1c1f ;  /* 0x001c1fff54887589 */ /* 0x000e6200000e0000 */
        /* <DEDUP_REMOVED lines=22> */
[----:B------:R-:W-:Y:S01]  /*5f50*/  IADD3 R27, -R75, 0x1, RZ ;  /* 0x000000014b1b7810 */ /* 0x000fe20007ffe1ff */
        /* <DEDUP_REMOVED lines=24> */
[----:B------:R-:W2:Y:S01]  /*60e0*/  MUFU.TANH R11, R11 ;  /* 0x0000000b000b7308 */ /* 0x000ea20000002400 */
[----:B------:R-:W-:Y:S01]  /*60f0*/  UPRMT UR10, UR7, 0x654, UR10 ;  /* 0x00000654070a7896 */ /* 0x000fe2000800000a */
[----:B------:R-:W-:-:S04]  /*6100*/  IMAD R26, R17, UR25, R26 ;  /* 0x00000019111a7c24 */ /* 0x000fc8000f8e021a */
[----:B0-----:R-:W-:Y:S02]  /*6110*/  IMAD.IADD R26, R26, 0x1, -R55 ;  /* 0x000000011a1a7824 */ /* 0x001fe400078e0a37 */
[----:B------:R-:W0:Y:S02]  /*6120*/  MUFU.TANH R12, R12 ;  /* 0x0000000c000c7308 */ /* 0x000e240000002400 */
[C---:B------:R-:W-:Y:S01]  /*6130*/  VIADD R83, R26.reuse, UR26 ;  /* 0x0000001a1a537c36 */ /* 0x040fe20008000000 */
[----:B------:R-:W-:Y:S01]  /*6140*/  SYNCS.ARRIVE.TRANS64.RED.A1T0 RZ, [UR10], RZ ;  /* 0x000000ffffff79a7 */ /* 0x000fe2000810040a */
[----:B------:R-:W-:Y:S02]  /*6150*/  VIADD R82, R26, UR20 ;  /* 0x000000141a527c36 */ /* 0x000fe40008000000 */
[--C-:B-1----:R-:W-:Y:S02]  /*6160*/  IMAD.IADD R81, R83, 0x1, R136.reuse ;  /* 0x0000000153517824 */ /* 0x102fe400078e0288 */
        /* <DEDUP_REMOVED lines=77> */
.L_x_11808:
[----:B------:R-:W-:-:S05]  /*6640*/  IMAD.U32 R86, RZ, RZ, UR27 ;  /* 0x0000001bff567e24 */ /* 0x000fca000f8e00ff */
[----:B------:R-:W-:-:S13]  /*6650*/  ISETP.NE.AND P1, PT, R86, 0x1, PT ;  /* 0x000000015600780c */ /* 0x000fda0003f25270 */
[----:B------:R-:W1:Y:S02]  /*6660*/  @P1 LDC.64 R26, c[0x0][0x9e8] ;  /* 0x00027a00ff1a1b82 */ /* 0x000e640000000a00 */
[----:B-1----:R-:W-:-:S05]  /*6670*/  @P1 IMAD.HI.U32 R26, R85, R26, RZ ;  /* 0x0000001a551a1227 */ /* 0x002fca00078e00ff */
[----:B------:R-:W-:-:S07]  /*6680*/  @P1 SHF.R.U32.HI R85, RZ, R27, R26 ;  /* 0x0000001bff551219 */ /* 0x000fce000001161a */
.L_x_11809:
[----:B------:R-:W-:Y:S05]  /*6690*/  BSYNC B0 ;  /* 0x0000000000007941 */ /* 0x000fea0003800000 */
.L_x_11807:
[----:B------:R-:W-:-:S04]  /*66a0*/  IMAD R85, R85, R86, -R75 ;  /* 0x0000005655557224 */ /* 0x000fc800078e0a4b */
[----:B------:R-:W-:-:S05]  /*66b0*/  IMAD R85, R2, -0x2, R85 ;  /* 0xfffffffe02557824 */ /* 0x000fca00078e0255 */
[----:B------:R-:W-:Y:S02]  /*66c0*/  VIADDMNMX R81, R85, R86, R81, PT ;  /* 0x0000005655517246 */ /* 0x000fe40003800151 */
[----:B------:R-:W-:-:S07]  /*66d0*/  VIMNMX R80, R80, R85, !PT ;  /* 0x0000005550507248 */ /* 0x000fce0007fe0100 */
.L_x_11806:
        /* <DEDUP_REMOVED lines=13> */
[----:B0-----:R-:W-:Y:S01]  /*67b0*/  FSEL R12, R12, -INF , !P2 ;  /* 0xff8000000c0c7808 */ /* 0x001fe20005000000 */
[--C-:B-1----:R-:W-:Y:S01]  /*67c0*/  IMAD.IADD R83, R83, 0x1, R84.reuse ;  /* 0x0000000153537824 */ /* 0x102fe200078e0254 */
[----:B------:R-:W-:Y:S01]  /*67d0*/  ISETP.GT.AND P5, PT, R80, 0x9, P1 ;  /* 0x000000095000780c */ /* 0x000fe20000fa4270 */
[----:B------:R-:W-:Y:S01]  /*67e0*/  IMAD.IADD R82, R82, 0x1, R84 ;  /* 0x0000000152527824 */ /* 0x000fe200078e0254 */
        /* <DEDUP_REMOVED lines=99> */
.L_x_11812:
[----:B------:R-:W-:-:S05]  /*6e20*/  IMAD.U32 R80, RZ, RZ, UR27 ;  /* 0x0000001bff507e24 */ /* 0x000fca000f8e00ff */
[----:B------:R-:W-:-:S13]  /*6e30*/  ISETP.NE.AND P2, PT, R80, 0x1, PT ;  /* 0x000000015000780c */ /* 0x000fda0003f45270 */
[----:B------:R-:W0:Y:S02]  /*6e40*/  @P2 LDC.64 R20, c[0x0][0x9e8] ;  /* 0x00027a00ff142b82 */ /* 0x000e240000000a00 */
[----:B0-----:R-:W-:-:S05]  /*6e50*/  @P2 IMAD.HI.U32 R20, R84, R20, RZ ;  /* 0x0000001454142227 */ /* 0x001fca00078e00ff */
[----:B------:R-:W-:-:S07]  /*6e60*/  @P2 SHF.R.U32.HI R84, RZ, R21, R20 ;  /* 0x00000015ff542219 */ /* 0x000fce0000011614 */
.L_x_11813:
[----:B------:R-:W-:Y:S05]  /*6e70*/  BSYNC B0 ;  /* 0x0000000000007941 */ /* 0x000fea0003800000 */
.L_x_11811:
[----:B------:R-:W-:-:S04]  /*6e80*/  IMAD R75, R84, R80, -R75 ;  /* 0x00000050544b7224 */ /* 0x000fc800078e0a4b */
[----:B------:R-:W-:-:S05]  /*6e90*/  IMAD R75, R2, -0x2, R75 ;  /* 0xfffffffe024b7824 */ /* 0x000fca00078e024b */
[----:B------:R-:W-:Y:S02]  /*6ea0*/  VIADDMNMX R83, R75, R80, R83, PT ;  /* 0x000000504b537246 */ /* 0x000fe40003800153 */
[----:B------:R-:W-:-:S07]  /*6eb0*/  VIMNMX R82, R82, R75, !PT ;  /* 0x0000004b52527248 */ /* 0x000fce0007fe0100 */
.L_x_11810:
        /* <DEDUP_REMOVED lines=11> */
[----:B------:R-:W-:Y:S02]  /*6f70*/  ISETP.LT.OR P5, PT, R83, 0x21, P5 ;  /* 0x000000215300780c */ /* 0x000fe40002fa1670 */
[----:B------:R-:W-:Y:S02]  /*6f80*/  FMNMX.FTZ R11, R85, R20, !PT ;  /* 0x00000014550b7209 */ /* 0x000fe40007810000 */
[----:B------:R-:W-:-:S02]  /*6f90*/  FSEL R32, R32, -INF , !P5 ;  /* 0xff80000020207808 */ /* 0x000fc40006800000 */
[----:B------:R-:W-:Y:S02]  /*6fa0*/  FMNMX.FTZ R20, R24, R11, !PT ;  /* 0x0000000b18147209 */ /* 0x000fe40007810000 */
[C---:B------:R-:W-:Y:S02]  /*6fb0*/  ISETP.GT.AND P5, PT, R82.reuse, RZ, P1 ;  /* 0x000000ff5200720c */ /* 0x040fe40000fa4270 */
[----:B------:R-:W-:Y:S02]  /*6fc0*/  FMNMX.FTZ R11, R25, R20, !PT ;  /* 0x00000014190b7209 */ /* 0x000fe40007810000 */
[----:B------:R-:W-:Y:S02]  /*6fd0*/  ISETP.GT.AND P4, PT, R82, 0x9, P1 ;  /* 0x000000095200780c */ /* 0x000fe40000f84270 */
[----:B------:R-:W-:Y:S02]  /*6fe0*/  FMNMX.FTZ R20, R30, R11, !PT ;  /* 0x0000000b1e147209 */ /* 0x000fe40007810000 */
[----:B------:R-:W-:-:S02]  /*6ff0*/  ISETP.GT.AND P2, PT, R82, 0x1, P1 ;  /* 0x000000015200780c */ /* 0x000fc40000f44270 */
[----:B------:R-:W-:Y:S02]  /*7000*/  FMNMX.FTZ R11, R31, R20, !PT ;  /* 0x000000141f0b7209 */ /* 0x000fe40007810000 */
[C---:B------:R-:W-:Y:S02]  /*7010*/  ISETP.LT.OR P5, PT, R83.reuse, 0x1, P5 ;  /* 0x000000015300780c */ /* 0x040fe40002fa1670 */
[----:B------:R-:W-:Y:S02]  /*7020*/  FMNMX.FTZ R20, R34, R11, !PT ;  /* 0x0000000b22147209 */ /* 0x000fe40007810000 */
[----:B------:R-:W-:Y:S02]  /*7030*/  ISETP.LT.OR P4, PT, R83, 0xa, P4 ;  /* 0x0000000a5300780c */ /* 0x000fe40002781670 */
[----:B------:R-:W-:Y:S02]  /*7040*/  FMNMX.FTZ R11, R35, R20, !PT ;  /* 0x00000014230b7209 */ /* 0x000fe40007810000 */
[----:B------:R-:W-:-:S02]  /*7050*/  ISETP.GT.AND P3, PT, R82, 0x8, P1 ;  /* 0x000000085200780c */ /* 0x000fc40000f64270 */
        /* <DEDUP_REMOVED lines=17> */
[----:B------:R-:W-:-:S02]  /*7170*/  FSEL R23, R23, -INF , !P2 ;  /* 0xff80000017177808 */ /* 0x000fc40005000000 */
[----:B------:R-:W-:Y:S02]  /*7180*/  FMNMX.FTZ R20, R59, R20, !PT ;  /* 0x000000143b147209 */ /* 0x000fe40007810000 */
[----:B------:R-:W-:Y:S02]  /*7190*/  FSEL R28, R28, -INF , !P3 ;  /* 0xff8000001c1c7808 */ /* 0x000fe40005800000 */
[----:B------:R-:W-:Y:S02]  /*71a0*/  FMNMX.FTZ R20, R61, R20, !PT ;  /* 0x000000143d147209 */ /* 0x000fe40007810000 */
[C---:B------:R-:W-:Y:S02]  /*71b0*/  ISETP.GT.AND P2, PT, R82.reuse, 0x21, P1 ;  /* 0x000000215200780c */ /* 0x040fe40000f44270 */
        /* <DEDUP_REMOVED lines=18> */
[----:B------:R-:W-:Y:S01]  /*72e0*/  ISETP.LT.OR P3, PT, R83, 0x32, P3 ;  /* 0x000000325300780c */ /* 0x000fe20001f61670 */
[----:B------:R-:W0:Y:S01]  /*72f0*/  SHFL.BFLY PT, R11, R20, 0x2, 0x1f ;  /* 0x0c401f00140b7f89 */ /* 0x000e2200000e0000 */
[----:B------:R-:W-:-:S02]  /*7300*/  ISETP.GT.AND P2, PT, R82, 0x40, P1 ;  /* 0x000000405200780c */ /* 0x000fc40000f44270 */
[----:B------:R-:W-:Y:S02]  /*7310*/  FSEL R39, R39, -INF , !P3 ;  /* 0xff80000027277808 */ /* 0x000fe40005800000 */
[----:B------:R-:W-:Y:S02]  /*7320*/  ISETP.GT.AND P3, PT, R82, 0x41, P1 ;  /* 0x000000415200780c */ /* 0x000fe40000f64270 */
[C---:B------:R-:W-:Y:S02]  /*7330*/  ISETP.LT.OR P2, PT, R83.reuse, 0x41, P2 ;  /* 0x000000415300780c */ /* 0x040fe40001741670 */
[----:B------:R-:W-:Y:S02]  /*7340*/  ISETP.LT.OR P3, PT, R83, 0x42, P3 ;  /* 0x000000425300780c */ /* 0x000fe40001f61670 */
[----:B------:R-:W-:Y:S02]  /*7350*/  FSEL R45, R45, -INF , !P2 ;  /* 0xff8000002d2d7808 */ /* 0x000fe40005000000 */
[----:B------:R-:W-:-:S02]  /*7360*/  FSEL R47, R47, -INF , !P3 ;  /* 0xff8000002f2f7808 */ /* 0x000fc40005800000 */
[C---:B------:R-:W-:Y:S02]  /*7370*/  ISETP.GT.AND P2, PT, R82.reuse, 0x50, P1 ;  /* 0x000000505200780c */ /* 0x040fe40000f44270 */
[----:B------:R-:W-:Y:S02]  /*7380*/  ISETP.GT.AND P3, PT, R82, 0x51, P1 ;  /* 0x000000515200780c */ /* 0x000fe40000f64270 */
[C---:B------:R-:W-:Y:S02]  /*7390*/  ISETP.LT.OR P2, PT, R83.reuse, 0x51, P2 ;  /* 0x000000515300780c */ /* 0x040fe40001741670 */
[----:B------:R-:W-:Y:S02]  /*73a0*/  ISETP.LT.OR P3, PT, R83, 0x52, P3 ;  /* 0x000000525300780c */ /* 0x000fe40001f61670 */
[----:B------:R-:W-:Y:S02]  /*73b0*/  FSEL R53, R53, -INF , !P2 ;  /* 0xff80000035357808 */ /* 0x000fe40005000000 */
[----:B0-----:R-:W-:-:S02]  /*73c0*/  FMNMX.FTZ R21, R20, R11, !PT ;  /* 0x0000000b14157209 */ /* 0x001fc40007810000 */
[----:B------:R-:W-:Y:S02]  /*73d0*/  FSEL R56, R56, -INF , !P3 ;  /* 0xff80000038387808 */ /* 0x000fe40005800000 */
[C---:B------:R-:W-:Y:S01]  /*73e0*/  ISETP.GT.AND P2, PT, R82.reuse, 0x60, P1 ;  /* 0x000000605200780c */ /* 0x040fe20000f44270 */
[----:B------:R-:W0:Y:S01]  /*73f0*/  SHFL.BFLY PT, R80, R21, 0x1, 0x1f ;  /* 0x0c201f0015507f89 */ /* 0x000e2200000e0000 */
[----:B------:R-:W-:Y:S02]  /*7400*/  ISETP.GT.AND P3, PT, R82, 0x61, P1 ;  /* 0x000000615200780c */ /* 0x000fe40000f64270 */
[C---:B------:R-:W-:Y:S02]  /*7410*/  ISETP.LT.OR P2, PT, R83.reuse, 0x61, P2 ;  /* 0x000000615300780c */ /* 0x040fe40001741670 */
[----:B------:R-:W-:Y:S02]  /*7420*/  ISETP.LT.OR P3, PT, R83, 0x62, P3 ;  /* 0x000000625300780c */ /* 0x000fe40001f61670 */
[----:B------:R-:W-:-:S02]  /*7430*/  FSEL R62, R62, -INF , !P2 ;  /* 0xff8000003e3e7808 */ /* 0x000fc40005000000 */
[----:B------:R-:W-:Y:S02]  /*7440*/  FSEL R64, R64, -INF , !P3 ;  /* 0xff80000040407808 */ /* 0x000fe40005800000 */
[C---:B------:R-:W-:Y:S02]  /*7450*/  ISETP.GT.AND P2, PT, R82.reuse, 0x70, P1 ;  /* 0x000000705200780c */ /* 0x040fe40000f44270 */
[----:B------:R-:W-:Y:S02]  /*7460*/  ISETP.GT.AND P3, PT, R82, 0x71, P1 ;  /* 0x000000715200780c */ /* 0x000fe40000f64270 */
[C---:B------:R-:W-:Y:S02]  /*7470*/  ISETP.LT.OR P2, PT, R83.reuse, 0x71, P2 ;  /* 0x000000715300780c */ /* 0x040fe40001741670 */
[----:B------:R-:W-:Y:S02]  /*7480*/  ISETP.LT.OR P3, PT, R83, 0x72, P3 ;  /* 0x000000725300780c */ /* 0x000fe40001f61670 */
[----:B------:R-:W-:-:S02]  /*7490*/  FSEL R70, R70, -INF , !P2 ;  /* 0xff80000046467808 */ /* 0x000fc40005000000 */
[----:B------:R-:W-:Y:S02]  /*74a0*/  FSEL R72, R72, -INF , !P3 ;  /* 0xff80000048487808 */ /* 0x000fe40005800000 */
        /* <DEDUP_REMOVED lines=8> */
[----:B------:R-:W-:-:S01]  /*7530*/  FFMA.FTZ R75, R26, UR10, -R20 ;  /* 0x0000000a1a4b7c23 */ /* 0x000fc20008010814 */
[----:B------:R-:W-:Y:S01]  /*7540*/  FSEL R26, R13, -INF , !P5 ;  /* 0xff8000000d1a7808 */ /* 0x000fe20006800000 */
[----:B------:R-:W-:-:S01]  /*7550*/  FFMA.FTZ R80, R16, UR10, -R20 ;  /* 0x0000000a10507c23 */ /* 0x000fc20008010814 */
[----:B------:R0:W-:Y:S01]  /*7560*/  MUFU.EX2 R19, R27 ;  /* 0x0000001b00137308 */ /* 0x0001e20000000800 */
[----:B------:R-:W-:Y:S01]  /*7570*/  FSEL R29, R29, -INF , !P4 ;  /* 0xff8000001d1d7808 */ /* 0x000fe20006000000 */
[--C-:B------:R-:W-:Y:S01]  /*7580*/  FFMA.FTZ R50, R50, UR10, -R20.reuse ;  /* 0x0000000a32327c23 */ /* 0x100fe20008010814 */
[C---:B------:R-:W-:Y:S01]  /*7590*/  ISETP.GT.AND P4, PT, R82.reuse, 0x29, P1 ;  /* 0x000000295200780c */ /* 0x040fe20000f84270 */
[--C-:B------:R-:W-:Y:S01]  /*75a0*/  FFMA.FTZ R86, R71, UR10, -R20.reuse ;  /* 0x0000000a47567c23 */ /* 0x100fe20008010814 */
[----:B------:R-:W-:Y:S01]  /*75b0*/  ISETP.GT.AND P5, PT, R82, 0x38, P1 ;  /* 0x000000385200780c */ /* 0x000fe20000fa4270 */
[--C-:B------:R-:W-:Y:S01]  /*75c0*/  FFMA.FTZ R12, R12, UR10, -R20.reuse ;  /* 0x0000000a0c0c7c23 */ /* 0x100fe20008010814 */
[----:B------:R-:W-:Y:S01]  /*75d0*/  ISETP.LT.OR P4, PT, R83, 0x2a, P4 ;  /* 0x0000002a5300780c */ /* 0x000fe20002781670 */
[----:B------:R1:W-:Y:S01]  /*75e0*/  MUFU.EX2 R13, R75 ;  /* 0x0000004b000d7308 */ /* 0x0003e20000000800 */
[----:B0-----:R-:W-:Y:S01]  /*75f0*/  FMNMX.FTZ R27, R26, R9, !PT ;  /* 0x000000091a1b7209 */ /* 0x001fe20007810000 */
[--C-:B------:R-:W-:Y:S01]  /*7600*/  FFMA.FTZ R15, R15, UR10, -R20.reuse ;  /* 0x0000000a0f0f7c23 */ /* 0x100fe20008010814 */
[----:B------:R-:W-:Y:S01]  /*7610*/  FSEL R37, R37, -INF , !P4 ;  /* 0xff80000025257808 */ /* 0x000fe20006000000 */
[--C-:B------:R-:W-:Y:S01]  /*7620*/  FFMA.FTZ R84, R85, UR10, -R20.reuse ;  /* 0x0000000a55547c23 */ /* 0x100fe20008010814 */
[----:B------:R-:W-:Y:S01]  /*7630*/  FMNMX.FTZ R27, R14, R27, !PT ;  /* 0x0000001b0e1b7209 */ /* 0x000fe20007810000 */
[--C-:B------:R-:W-:Y:S01]  /*7640*/  FFMA.FTZ R24, R24, UR10, -R20.reuse ;  /* 0x0000000a18187c23 */ /* 0x100fe20008010814 */
[----:B------:R-:W-:Y:S01]  /*7650*/  ISETP.GT.AND P4, PT, R82, 0x39, P1 ;  /* 0x000000395200780c */ /* 0x000fe20000f84270 */
[----:B------:R-:W-:Y:S01]  /*7660*/  MUFU.EX2 R12, R12 ;  /* 0x0000000c000c7308 */ /* 0x000fe20000000800 */
[----:B------:R-:W-:Y:S01]  /*7670*/  FMNMX.FTZ R16, R18, R27, !PT ;  /* 0x0000001b12107209 */ /* 0x000fe20007810000 */
[--C-:B------:R-:W-:Y:S01]  /*7680*/  FFMA.FTZ R25, R25, UR10, -R20.reuse ;  /* 0x0000000a19197c23 */ /* 0x100fe20008010814 */
[----:B------:R-:W-:Y:S01]  /*7690*/  ISETP.LT.OR P5, PT, R83, 0x39, P5 ;  /* 0x000000395300780c */ /* 0x000fe20002fa1670 */
[----:B------:R-:W-:Y:S01]  /*76a0*/  FFMA.FTZ R76, R76, UR10, -R20 ;  /* 0x0000000a4c4c7c23 */ /* 0x000fe20008010814 */
[----:B------:R-:W-:-:S02]  /*76b0*/  FMNMX.FTZ R27, R21, R16, !PT ;  /* 0x00000010151b7209 */ /* 0x000fc40007810000 */
[----:B------:R-:W-:Y:S01]  /*76c0*/  FSEL R42, R42, -INF , !P5 ;  /* 0xff8000002a2a7808 */ /* 0x000fe20006800000 */
[----:B------:R-:W-:Y:S01]  /*76d0*/  MUFU.EX2 R15, R15 ;  /* 0x0000000f000f7308 */ /* 0x000fe20000000800 */
[----:B------:R-:W-:Y:S02]  /*76e0*/  FMNMX.FTZ R16, R22, R27, !PT ;  /* 0x0000001b16107209 */ /* 0x000fe40007810000 */
[----:B------:R-:W-:Y:S02]  /*76f0*/  ISETP.LT.OR P4, PT, R83, 0x3a, P4 ;  /* 0x0000003a5300780c */ /* 0x000fe40002781670 */
[----:B------:R-:W-:Y:S02]  /*7700*/  FMNMX.FTZ R27, R23, R16, !PT ;  /* 0x00000010171b7209 */ /* 0x000fe40007810000 */
[----:B------:R-:W-:Y:S01]  /*7710*/  FSEL R43, R43, -INF , !P4 ;  /* 0xff8000002b2b7808 */ /* 0x000fe20006000000 */
[----:B------:R-:W-:Y:S01]  /*7720*/  MUFU.EX2 R80, R80 ;  /* 0x0000005000507308 */ /* 0x000fe20000000800 */
[----:B------:R-:W-:Y:S01]  /*7730*/  FMNMX.FTZ R16, R28, R27, !PT ;  /* 0x0000001b1c107209 */ /* 0x000fe20007810000 */
[--C-:B------:R-:W-:Y:S01]  /*7740*/  FFMA.FTZ R27, R30, UR10, -R20.reuse ;  /* 0x0000000a1e1b7c23 */ /* 0x100fe20008010814 */
[----:B------:R-:W-:-:S01]  /*7750*/  FFMA.FTZ R30, R31, UR10, -R20 ;  /* 0x0000000a1f1e7c23 */ /* 0x000fc20008010814 */
[----:B------:R-:W-:-:S02]  /*7760*/  ISETP.GT.AND P5, PT, R82, 0x48, P1 ;  /* 0x000000485200780c */ /* 0x000fc40000fa4270 */
[----:B-1----:R-:W-:Y:S02]  /*7770*/  FMNMX.FTZ R75, R29, R16, !PT ;  /* 0x000000101d4b7209 */ /* 0x002fe40007810000 */
[----:B------:R-:W-:Y:S01]  /*7780*/  ISETP.GT.AND P4, PT, R82, 0x49, P1 ;  /* 0x000000495200780c */ /* 0x000fe20000f84270 */
        /* <DEDUP_REMOVED lines=9> */
[----:B------:R-:W-:-:S02]  /*7820*/  ISETP.LT.OR P4, PT, R83, 0x4a, P4 ;  /* 0x0000004a5300780c */ /* 0x000fc40002781670 */
[----:B------:R-:W-:Y:S02]  /*7830*/  FMNMX.FTZ R75, R37, R16, !PT ;  /* 0x00000010254b7209 */ /* 0x000fe40007810000 */
[----:B------:R-:W-:Y:S01]  /*7840*/  FSEL R51, R51, -INF , !P4 ;  /* 0xff80000033337808 */ /* 0x000fe20006000000 */
[----:B------:R-:W-:Y:S01]  /*7850*/  MUFU.EX2 R25, R25 ;  /* 0x0000001900197308 */ /* 0x000fe20000000800 */
[----:B------:R-:W-:Y:S02]  /*7860*/  FMNMX.FTZ R16, R38, R75, !PT ;  /* 0x0000004b26107209 */ /* 0x000fe40007810000 */
[C---:B------:R-:W-:Y:S02]  /*7870*/  ISETP.GT.AND P5, PT, R82.reuse, 0x58, P1 ;  /* 0x000000585200780c */ /* 0x040fe40000fa4270 */
[----:B------:R-:W-:Y:S02]  /*7880*/  FMNMX.FTZ R35, R39, R16, !PT ;  /* 0x0000001027237209 */ /* 0x000fe40007810000 */
[----:B------:R-:W-:Y:S01]  /*7890*/  ISETP.GT.AND P4, PT, R82, 0x59, P1 ;  /* 0x000000595200780c */ /* 0x000fe20000f84270 */
[----:B------:R-:W-:Y:S01]  /*78a0*/  MUFU.EX2 R27, R27 ;  /* 0x0000001b001b7308 */ /* 0x000fe20000000800 */
        /* <DEDUP_REMOVED lines=18> */
[C---:B------:R-:W-:Y:S01]  /*79d0*/  ISETP.GT.AND P5, PT, R82.reuse, 0x68, P1 ;  /* 0x000000685200780c */ /* 0x040fe20000fa4270 */
[----:B------:R-:W-:Y:S01]  /*79e0*/  FFMA.FTZ R63, R69, UR10, -R20 ;  /* 0x0000000a453f7c23 */ /* 0x000fe20008010814 */
[----:B------:R-:W-:Y:S01]  /*79f0*/  FMNMX.FTZ R16, R51, R16, !PT ;  /* 0x0000001033107209 */ /* 0x000fe20007810000 */
[----:B------:R-:W-:Y:S01]  /*7a00*/  MUFU.EX2 R30, R30 ;  /* 0x0000001e001e7308 */ /* 0x000fe20000000800 */
[----:B------:R-:W-:-:S02]  /*7a10*/  ISETP.GT.AND P4, PT, R82, 0x69, P1 ;  /* 0x000000695200780c */ /* 0x000fc40000f84270 */
[----:B------:R-:W-:Y:S02]  /*7a20*/  FMNMX.FTZ R75, R53, R16, !PT ;  /* 0x00000010354b7209 */ /* 0x000fe40007810000 */
[C---:B------:R-:W-:Y:S02]  /*7a30*/  ISETP.LT.OR P5, PT, R83.reuse, 0x69, P5 ;  /* 0x000000695300780c */ /* 0x040fe40002fa1670 */
[----:B------:R-:W-:Y:S01]  /*7a40*/  FMNMX.FTZ R75, R56, R75, !PT ;  /* 0x0000004b384b7209 */ /* 0x000fe20007810000 */
[----:B------:R-:W-:Y:S01]  /*7a50*/  MUFU.EX2 R31, R31 ;  /* 0x0000001f001f7308 */ /* 0x000fe20000000800 */
[----:B------:R-:W-:Y:S02]  /*7a60*/  FSEL R66, R66, -INF , !P5 ;  /* 0xff80000042427808 */ /* 0x000fe40006800000 */
        /* <DEDUP_REMOVED lines=9> */
[----:B------:R-:W-:Y:S01]  /*7b00*/  ISETP.GT.AND P1, PT, R82, 0x79, P1 ;  /* 0x000000795200780c */ /* 0x000fe20000f24270 */
[--C-:B------:R-:W-:Y:S01]  /*7b10*/  FFMA.FTZ R82, R54, UR10, -R20.reuse ;  /* 0x0000000a36527c23 */ /* 0x100fe20008010814 */
[----:B------:R-:W-:Y:S01]  /*7b20*/  FMNMX.FTZ R81, R66, R81, !PT ;  /* 0x0000005142517209 */ /* 0x000fe20007810000 */
[--C-:B------:R-:W-:Y:S01]  /*7b30*/  FFMA.FTZ R54, R61, UR10, -R20.reuse ;  /* 0x0000000a3d367c23 */ /* 0x100fe20008010814 */
[----:B------:R-:W-:Y:S01]  /*7b40*/  ISETP.LT.OR P5, PT, R83, 0x79, P5 ;  /* 0x000000795300780c */ /* 0x000fe20002fa1670 */
[--C-:B------:R-:W-:Y:S01]  /*7b50*/  FFMA.FTZ R61, R65, UR10, -R20.reuse ;  /* 0x0000000a413d7c23 */ /* 0x100fe20008010814 */
[----:B------:R-:W-:Y:S01]  /*7b60*/  FMNMX.FTZ R81, R68, R81, !PT ;  /* 0x0000005144517209 */ /* 0x000fe20007810000 */
[----:B------:R0:W-:Y:S01]  /*7b70*/  MUFU.EX2 R75, R50 ;  /* 0x00000032004b7308 */ /* 0x0001e20000000800 */
[----:B------:R-:W-:Y:S01]  /*7b80*/  ISETP.LT.OR P1, PT, R83, 0x7a, P1 ;  /* 0x0000007a5300780c */ /* 0x000fe20000f21670 */
[----:B------:R-:W-:Y:S01]  /*7b90*/  FFMA.FTZ R65, R73, UR10, -R20 ;  /* 0x0000000a49417c23 */ /* 0x000fe20008010814 */
[----:B------:R-:W-:-:S02]  /*7ba0*/  FMNMX.FTZ R81, R70, R81, !PT ;  /* 0x0000005146517209 */ /* 0x000fc40007810000 */
[----:B------:R-:W-:Y:S02]  /*7bb0*/  FSEL R74, R74, -INF , !P5 ;  /* 0xff8000004a4a7808 */ /* 0x000fe40006800000 */
[----:B------:R-:W-:Y:S01]  /*7bc0*/  FMNMX.FTZ R81, R72, R81, !PT ;  /* 0x0000005148517209 */ /* 0x000fe20007810000 */
[----:B------:R-:W-:Y:S01]  /*7bd0*/  MUFU.EX2 R40, R40 ;  /* 0x0000002800287308 */ /* 0x000fe20000000800 */
[----:B0-----:R-:W-:Y:S02]  /*7be0*/  FSEL R50, R77, -INF , !P1 ;  /* 0xff8000004d327808 */ /* 0x001fe40004800000 */
[----:B------:R-:W-:Y:S02]  /*7bf0*/  FMNMX.FTZ R81, R74, R81, !PT ;  /* 0x000000514a517209 */ /* 0x000fe40007810000 */
[----:B------:R-:W-:Y:S02]  /*7c00*/  FSEL R71, R11, RZ, P6 ;  /* 0x000000ff0b477208 */ /* 0x000fe40003000000 */
[----:B------:R-:W-:Y:S01]  /*7c10*/  FMNMX.FTZ R81, R50, R81, !PT ;  /* 0x0000005132517209 */ /* 0x000fe20007810000 */
[----:B------:R0:W-:Y:S02]  /*7c20*/  MUFU.EX2 R77, R82 ;  /* 0x00000052004d7308 */ /* 0x0001e40000000800 */
[----:B------:R-:W-:-:S02]  /*7c30*/  FADD.FTZ R71, -R71, R8 ;  /* 0x0000000847477221 */ /* 0x000fc40000010100 */
[----:B------:R-:W1:Y:S02]  /*7c40*/  SHFL.BFLY PT, R16, R81, 0x2, 0x1f ;  /* 0x0c401f0051107f89 */ /* 0x000e6400000e0000 */
[----:B------:R-:W-:Y:S02]  /*7c50*/  FMUL.FTZ R8, R71, UR10 ;  /* 0x0000000a47087c20 */ /* 0x000fe40008410000 */
[----:B------:R-:W-:Y:S01]  /*7c60*/  MUFU.EX2 R41, R41 ;  /* 0x0000002900297308 */ /* 0x000fe20000000800 */
[----:B0-----:R-:W-:-:S01]  /*7c70*/  FFMA.FTZ R82, R67, UR10, -R20 ;  /* 0x0000000a43527c23 */ /* 0x001fc20008010814 */
[--C-:B------:R-:W-:Y:S01]  /*7c80*/  FFMA.FTZ R67, R78, UR10, -R20.reuse ;  /* 0x0000000a4e437c23 */ /* 0x100fe20008010814 */
[----:B------:R-:W-:-:S05]  /*7c90*/  FFMA.FTZ R20, R79, UR10, -R20 ;  /* 0x0000000a4f147c23 */ /* 0x000fca0008010814 */
[----:B------:R-:W0:Y:S08]  /*7ca0*/  MUFU.EX2 R8, R8 ;  /* 0x0000000800087308 */ /* 0x000e300000000800 */
[----:B------:R-:W-:Y:S01]  /*7cb0*/  MUFU.EX2 R44, R44 ;  /* 0x0000002c002c7308 */ /* 0x000fe20000000800 */
[----:B-1----:R-:W-:-:S07]  /*7cc0*/  FMNMX.FTZ R16, R81, R16, !PT ;  /* 0x0000001051107209 */ /* 0x002fce0007810000 */
[----:B------:R-:W-:Y:S01]  /*7cd0*/  MUFU.EX2 R46, R46 ;  /* 0x0000002e002e7308 */ /* 0x000fe20000000800 */
[----:B------:R-:W1:Y:S07]  /*7ce0*/  SHFL.BFLY PT, R69, R16, 0x1, 0x1f ;  /* 0x0c201f0010457f89 */ /* 0x000e6e00000e0000 */
[----:B------:R-:W-:Y:S08]  /*7cf0*/  MUFU.EX2 R48, R48 ;  /* 0x0000003000307308 */ /* 0x000ff00000000800 */
[----:B------:R-:W-:Y:S08]  /*7d00*/  MUFU.EX2 R52, R52 ;  /* 0x0000003400347308 */ /* 0x000ff00000000800 */
[----:B------:R-:W-:Y:S01]  /*7d10*/  MUFU.EX2 R57, R57 ;  /* 0x0000003900397308 */ /* 0x000fe20000000800 */
[----:B-1----:R-:W-:Y:S01]  /*7d20*/  FMNMX.FTZ R16, R16, R69, !PT ;  /* 0x0000004510107209 */ /* 0x002fe20007810000 */
[----:B------:R-:W-:-:S03]  /*7d30*/  IMAD.U32 R69, RZ, RZ, UR10 ;  /* 0x0000000aff457e24 */ /* 0x000fc6000f8e00ff */
        /* <DEDUP_REMOVED lines=13> */
[----:B------:R-:W-:Y:S01]  /*7e10*/  MUFU.EX2 R71, R71 ;  /* 0x0000004700477308 */ /* 0x000fe20000000800 */
        /* <DEDUP_REMOVED lines=9> */
[----:B------:R-:W-:Y:S01]  /*7eb0*/  FFMA.FTZ R43, R47, UR10, -R69 ;  /* 0x0000000a2f2b7c23 */ /* 0x000fe20008010845 */
[----:B0-----:R-:W-:-:S01]  /*7ec0*/  FFMA.FTZ R47, R8, R4, R19 ;  /* 0x00000004082f7223 */ /* 0x001fc20000010013 */
[--C-:B------:R-:W-:Y:S01]  /*7ed0*/  FFMA.FTZ R42, R45, UR10, -R69.reuse ;  /* 0x0000000a2d2a7c23 */ /* 0x100fe20008010845 */
[----:B------:R-:W-:-:S01]  /*7ee0*/  FFMA.FTZ R45, R49, UR10, -R69 ;  /* 0x0000000a312d7c23 */ /* 0x000fc20008010845 */
[----:B------:R-:W-:Y:S01]  /*7ef0*/  FFMA.FTZ R37, R37, UR10, -R69 ;  /* 0x0000000a25257c23 */ /* 0x000fe20008010845 */
[----:B------:R-:W-:-:S01]  /*7f00*/  FADD.FTZ R136, R12, R47 ;  /* 0x0000002f0c887221 */ /* 0x000fc20000010000 */
[----:B------:R-:W0:Y:S01]  /*7f10*/  MUFU.EX2 R73, R73 ;  /* 0x0000004900497308 */ /* 0x000e220000000800 */
[----:B------:R-:W-:-:S01]  /*7f20*/  FFMA.FTZ R39, R39, UR10, -R69 ;  /* 0x0000000a27277c23 */ /* 0x000fc20008010845 */
[----:B------:R-:W-:Y:S01]  /*7f30*/  FFMA.FTZ R56, R56, UR10, -R69 ;  /* 0x0000000a38387c23 */ /* 0x000fe20008010845 */
[----:B------:R-:W-:-:S01]  /*7f40*/  FADD.FTZ R47, R15, R136 ;  /* 0x000000880f2f7221 */ /* 0x000fc20000010000 */
[----:B------:R-:W-:-:S03]  /*7f50*/  FFMA.FTZ R50, R50, UR10, -R69 ;  /* 0x0000000a32327c23 */ /* 0x000fc60008010845 */
[----:B------:R-:W-:Y:S01]  /*7f60*/  FADD.FTZ R136, R80, R47 ;  /* 0x0000002f50887221 */ /* 0x000fe20000010000 */
[----:B------:R-:W1:Y:S01]  /*7f70*/  MUFU.EX2 R14, R14 ;  /* 0x0000000e000e7308 */ /* 0x000e620000000800 */
[----:B------:R-:W-:-:S02]  /*7f80*/  FFMA.FTZ R47, R53, UR10, -R69 ;  /* 0x0000000a352f7c23 */ /* 0x000fc40008010845 */
[----:B------:R-:W-:-:S04]  /*7f90*/  FADD.FTZ R49, R13, R136 ;  /* 0x000000880d317221 */ /* 0x000fc80000010000 */
[----:B------:R-:W-:Y:S01]  /*7fa0*/  FADD.FTZ R49, R84, R49 ;  /* 0x0000003154317221 */ /* 0x000fe20000010000 */
[----:B------:R-:W2:Y:S01]  /*7fb0*/  MUFU.EX2 R21, R21 ;  /* 0x0000001500157308 */ /* 0x000ea20000000800 */
[----:B0-----:R-:W-:-:S04]  /*7fc0*/  FFMA.FTZ R4, R73, R3, R26 ;  /* 0x0000000349047223 */ /* 0x001fc8000001001a */
        /* <DEDUP_REMOVED lines=9> */
[----:B------:R-:W-:Y:S01]  /*8060*/  FADD.FTZ R4, R24, R49 ;  /* 0x0000003118047221 */ /* 0x000fe20000010000 */
[----:B------:R-:W-:-:S01]  /*8070*/  FFMA.FTZ R49, R58, UR10, -R69 ;  /* 0x0000000a3a317c23 */ /* 0x000fc20008010845 */
[----:B------:R-:W-:Y:S02]  /*8080*/  FFMA.FTZ R58, R60, UR10, -R69 ;  /* 0x0000000a3c3a7c23 */ /* 0x000fe40008010845 */
[----:B------:R-:W-:-:S02]  /*8090*/  FADD.FTZ R4, R25, R4 ;  /* 0x0000000419047221 */ /* 0x000fc40000010000 */
[----:B------:R-:W1:Y:S01]  /*80a0*/  MUFU.EX2 R28, R28 ;  /* 0x0000001c001c7308 */ /* 0x000e620000000800 */
[----:B--2---:R-:W-:-:S07]  /*80b0*/  FADD.FTZ R136, R22, R3 ;  /* 0x0000000316887221 */ /* 0x004fce0000010000 */
[----:B------:R-:W2:Y:S01]  /*80c0*/  MUFU.EX2 R33, R33 ;  /* 0x0000002100217308 */ /* 0x000ea20000000800 */
[----:B0-----:R-:W-:-:S07]  /*80d0*/  FADD.FTZ R3, R29, R136 ;  /* 0x000000881d037221 */ /* 0x001fce0000010000 */
[----:B------:R-:W0:Y:S08]  /*80e0*/  MUFU.EX2 R32, R32 ;  /* 0x0000002000207308 */ /* 0x000e300000000800 */
[----:B------:R-:W3:Y:S08]  /*80f0*/  MUFU.EX2 R37, R37 ;  /* 0x0000002500257308 */ /* 0x000ef00000000800 */
[----:B------:R4:W-:Y:S08]  /*8100*/  MUFU.EX2 R9, R78 ;  /* 0x0000004e00097308 */ /* 0x0009f00000000800 */
[----:B------:R-:W5:Y:S01]  /*8110*/  MUFU.EX2 R36, R36 ;  /* 0x0000002400247308 */ /* 0x000f620000000800 */
[----:B----4-:R-:W-:-:S01]  /*8120*/  FFMA.FTZ R78, R51, UR10, -R69 ;  /* 0x0000000a334e7c23 */ /* 0x010fc20008010845 */
[----:B------:R-:W-:Y:S01]  /*8130*/  FADD.FTZ R51, R27, R4 ;  /* 0x000000041b337221 */ /* 0x000fe20000010000 */
[----:B-1----:R-:W-:-:S03]  /*8140*/  FADD.FTZ R4, R28, R3 ;  /* 0x000000031c047221 */ /* 0x002fc60000010000 */
[----:B------:R-:W-:Y:S01]  /*8150*/  FADD.FTZ R136, R30, R51 ;  /* 0x000000331e887221 */ /* 0x000fe20000010000 */
[----:B--2---:R-:W-:-:S01]  /*8160*/  FADD.FTZ R3, R33, R4 ;  /* 0x0000000421037221 */ /* 0x004fc20000010000 */
[----:B------:R-:W1:Y:S02]  /*8170*/  MUFU.EX2 R39, R39 ;  /* 0x0000002700277308 */ /* 0x000e640000000800 */
[----:B------:R-:W-:-:S01]  /*8180*/  FADD.FTZ R51, R31, R136 ;  /* 0x000000881f337221 */ /* 0x000fc20000010000 */
[----:B0-----:R-:W-:-:S03]  /*8190*/  FADD.FTZ R4, R32, R3 ;  /* 0x0000000320047221 */ /* 0x001fc60000010000 */
[----:B------:R-:W-:Y:S01]  /*81a0*/  FADD.FTZ R60, R34, R51 ;  /* 0x00000033223c7221 */ /* 0x000fe20000010000 */
[----:B---3--:R-:W-:-:S01]  /*81b0*/  FADD.FTZ R3, R37, R4 ;  /* 0x0000000425037221 */ /* 0x008fc20000010000 */
[----:B------:R-:W0:Y:S01]  /*81c0*/  MUFU.EX2 R38, R38 ;  /* 0x0000002600267308 */ /* 0x000e220000000800 */
[----:B------:R-:W-:-:S01]  /*81d0*/  FFMA.FTZ R51, R62, UR10, -R69 ;  /* 0x0000000a3e337c23 */ /* 0x000fc20008010845 */
[----:B------:R-:W-:Y:S01]  /*81e0*/  FADD.FTZ R53, R35, R60 ;  /* 0x0000003c23357221 */ /* 0x000fe20000010000 */
[----:B-----5:R-:W-:-:S01]  /*81f0*/  FADD.FTZ R4, R36, R3 ;  /* 0x0000000324047221 */ /* 0x020fc20000010000 */
[----:B------:R-:W-:Y:S02]  /*8200*/  FFMA.FTZ R60, R64, UR10, -R69 ;  /* 0x0000000a403c7c23 */ /* 0x000fe40008010845 */
[----:B------:R-:W-:-:S02]  /*8210*/  FADD.FTZ R62, R40, R53 ;  /* 0x00000035283e7221 */ /* 0x000fc40000010000 */
[----:B------:R-:W2:Y:S01]  /*8220*/  MUFU.EX2 R42, R42 ;  /* 0x0000002a002a7308 */ /* 0x000ea20000000800 */
[----:B-1----:R-:W-:-:S01]  /*8230*/  FADD.FTZ R4, R39, R4 ;  /* 0x0000000427047221 */ /* 0x002fc20000010000 */
[----:B------:R-:W-:-:S03]  /*8240*/  FADD.FTZ R3, R41, R62 ;  /* 0x0000003e29037221 */ /* 0x000fc60000010000 */
[----:B------:R-:W-:Y:S01]  /*8250*/  FADD.FTZ R53, R9, R4 ;  /* 0x0000000409357221 */ /* 0x000fe20000010000 */
[----:B------:R-:W-:-:S02]  /*8260*/  FADD.FTZ R3, R44, R3 ;  /* 0x000000032c037221 */ /* 0x000fc40000010000 */
[----:B------:R-:W1:Y:S01]  /*8270*/  MUFU.EX2 R43, R43 ;  /* 0x0000002b002b7308 */ /* 0x000e620000000800 */
[----:B0-----:R-:W-:-:S01]  /*8280*/  FADD.FTZ R79, R38, R53 ;  /* 0x00000035264f7221 */ /* 0x001fc20000010000 */
[----:B------:R-:W-:Y:S01]  /*8290*/  FADD.FTZ R4, R46, R3 ;  /* 0x000000032e047221 */ /* 0x000fe20000010000 */
[----:B------:R-:W-:-:S03]  /*82a0*/  FFMA.FTZ R53, R66, UR10, -R69 ;  /* 0x0000000a42357c23 */ /* 0x000fc60008010845 */
[----:B------:R-:W-:Y:S02]  /*82b0*/  FADD.FTZ R3, R75, R4 ;  /* 0x000000044b037221 */ /* 0x000fe40000010000 */
[----:B------:R-:W0:Y:S01]  /*82c0*/  MUFU.EX2 R45, R45 ;  /* 0x0000002d002d7308 */ /* 0x000e220000000800 */
[----:B--2---:R-:W-:-:S01]  /*82d0*/  FADD.FTZ R62, R42, R79 ;  /* 0x0000004f2a3e7221 */ /* 0x004fc20000010000 */
[----:B------:R-:W-:-:S04]  /*82e0*/  FADD.FTZ R64, R48, R3 ;  /* 0x0000000330407221 */ /* 0x000fc80000010000 */
[----:B------:R-:W-:Y:S01]  /*82f0*/  FADD.FTZ R79, R77, R64 ;  /* 0x000000404d4f7221 */ /* 0x000fe20000010000 */
[----:B------:R-:W-:-:S01]  /*8300*/  FFMA.FTZ R64, R70, UR10, -R69 ;  /* 0x0000000a46407c23 */ /* 0x000fc20008010845 */
[----:B------:R-:W2:Y:S01]  /*8310*/  MUFU.EX2 R78, R78 ;  /* 0x0000004e004e7308 */ /* 0x000ea20000000800 */
[----:B-1----:R-:W-:-:S01]  /*8320*/  FADD.FTZ R4, R43, R62 ;  /* 0x0000003e2b047221 */ /* 0x002fc20000010000 */
[----:B------:R-:W-:Y:S01]  /*8330*/  FADD.FTZ R66, R52, R79 ;  /* 0x0000004f34427221 */ /* 0x000fe20000010000 */
[----:B------:R-:W-:-:S01]  /*8340*/  FFMA.FTZ R62, R68, UR10, -R69 ;  /* 0x0000000a443e7c23 */ /* 0x000fc20008010845 */
[----:B------:R-:W-:Y:S02]  /*8350*/  FFMA.FTZ R79, R72, UR10, -R69 ;  /* 0x0000000a484f7c23 */ /* 0x000fe40008010845 */
[----:B------:R-:W-:-:S02]  /*8360*/  FADD.FTZ R81, R57, R66 ;  /* 0x0000004239517221 */ /* 0x000fc40000010000 */
        /* <DEDUP_REMOVED lines=48> */
.L_x_11814:
[----:B------:R-:W-:Y:S01]  /*8670*/  UIADD3 UR11, UR15, 0x17060, URZ ;  /* 0x000170600f0b7890 */ /* 0x000fe2000fffe03f */
[----:B------:R-:W-:Y:S01]  /*8680*/  ISETP.GT.AND P1, PT, R10, UR23, PT ;  /* 0x000000170a007c0c */ /* 0x000fe2000bf24270 */
        /* <DEDUP_REMOVED lines=88> */
.L_x_11796:
[----:B------:R-:W0:Y:S01]  /*8c10*/  S2UR UR14, SR_CTAID.X ;  /* 0x00000000000e79c3 */ /* 0x000e220000002500 */
[----:B------:R-:W-:Y:S01]  /*8c20*/  IADD3 R8, -R55, 0x1, RZ ;  /* 0x0000000137087810 */ /* 0x000fe20007ffe1ff */
[----:B------:R-:W-:Y:S02]  /*8c30*/  UISETP.NE.AND UP1, UPT, UR42, URZ, UPT ;  /* 0x0000003f2a00728c */ /* 0x000fe4000bf25270 */
[----:B------:R-:W-:Y:S02]  /*8c40*/  UISETP.NE.AND UP0, UPT, UR45, URZ, UPT ;  /* 0x0000003f2d00728c */ /* 0x000fe4000bf05270 */
[----:B------:R-:W-:Y:S01]  /*8c50*/  IMAD R8, R17, UR25, R8 ;  /* 0x0000001911087c24 */ /* 0x000fe2000f8e0208 */
[----:B------:R-:W-:-:S03]  /*8c60*/  UMOV UR11, 0xc0 ;  /* 0x000000c0000b7882 */ /* 0x000fc60000000000 */
[----:B------:R-:W-:Y:S02]  /*8c70*/  PLOP3.LUT P1, PT, PT, PT, UP0, 0x40, 0x0 ;  /* 0x000000000000781c */ /* 0x000fe40003f2e808 */
[----:B------:R-:W-:Y:S01]  /*8c80*/  R2UR UR16, R8 ;  /* 0x00000000081072ca */ /* 0x000fe200000e0000 */
[----:B------:R-:W-:Y:S01]  /*8c90*/  @UP1 ULDC UR17, c[0x0][0x450] ;  /* 0x0001140000111ab9 */ /* 0x000fe20000000800 */
[----:B0-----:R-:W-:-:S03]  /*8ca0*/  UIMAD UR11, UR14, UR11, 0xbf ;  /* 0x000000bf0e0b74a4 */ /* 0x001fc6000f8e020b */
        /* <DEDUP_REMOVED lines=18> */
.L_x_11817:
[----:B------:R-:W-:Y:S02]  /*8dd0*/  ULDC UR17, c[0x0][0x9e4] ;  /* 0x0002790000117ab9 */ /* 0x000fe40000000800 */
[----:B------:R-:W-:-:S11]  /*8de0*/  UISETP.NE.AND UP0, UPT, UR17, 0x1, UPT ;  /* 0x000000011100788c */ /* 0x000fd6000bf05270 */
[----:B------:R-:W-:Y:S02]  /*8df0*/  @UP0 ULDC.64 UR18, c[0x0][0x9e8] ;  /* 0x00027a0000120ab9 */ /* 0x000fe40000000a00 */
[----:B------:R-:W-:-:S04]  /*8e00*/  UIMAD.WIDE.U32 UR14, UR11, UR18, URZ ;  /* 0x000000120b0e72a5 */ /* 0x000fc8000f8e003f */
[----:B------:R-:W-:-:S12]  /*8e10*/  @UP0 USHF.R.U32.HI UR11, URZ, UR19, UR15 ;  /* 0x000000133f0b0299 */ /* 0x000fd8000801160f */
.L_x_11818:
[----:B------:R-:W-:-:S04]  /*8e20*/  UIMAD UR11, UR11, UR17, URZ ;  /* 0x000000110b0b72a4 */ /* 0x000fc8000f8e023f */
[----:B------:R-:W-:-:S04]  /*8e30*/  UISETP.LT.AND UP0, UPT, UR16, UR11, UPT ;  /* 0x0000000b1000728c */ /* 0x000fc8000bf01270 */
[----:B------:R-:W-:-:S12]  /*8e40*/  USEL UR16, UR16, UR11, !UP0 ;  /* 0x0000000b10107287 */ /* 0x000fd8000c000000 */
.L_x_11816:
        /* <DEDUP_REMOVED lines=13> */
.L_x_11830:
[----:B------:R-:W-:-:S04]  /*8f20*/  UIADD3 UR4, UR24, 0x1, URZ ;  /* 0x0000000118047890 */ /* 0x000fc8000fffe03f */
[----:B------:R-:W-:-:S04]  /*8f30*/  UISETP.NE.AND UP0, UPT, UR4, 0x2, UPT ;  /* 0x000000020400788c */ /* 0x000fc8000bf05270 */
[----:B------:R-:W-:Y:S02]  /*8f40*/  USEL UR5, URZ, 0x1, UP0 ;  /* 0x000000013f057887 */ /* 0x000fe40008000000 */
[----:B------:R-:W-:Y:S02]  /*8f50*/  USEL UR4, UR4, URZ, UP0 ;  /* 0x0000003f04047287 */ /* 0x000fe40008000000 */
[----:B------:R-:W-:Y:S01]  /*8f60*/  ULOP3.LUT UR5, UR23, UR5, URZ, 0x3c, !UPT ;  /* 0x0000000517057292 */ /* 0x000fe2000f8e3c3f */
[----:B------:R-:W-:Y:S11]  /*8f70*/  @!P0 BRA `(.L_x_11820) ;  /* 0x0000000000048947 */ /* 0x000ff60003800000 */
[----:B------:R-:W-:Y:S01]  /*8f80*/  BPT.TRAP 0x1 ;  /* 0x000000040000795c */ /* 0x000fe20000300000 */
.L_x_11820:
[----:B------:R-:W-:Y:S01]  /*8f90*/  ULEA UR10, UR4, UR44, 0x3 ;  /* 0x0000002c040a7291 */ /* 0x000fe2000f8e183f */
[----:B------:R-:W-:-:S05]  /*8fa0*/  IMAD.U32 R11, RZ, RZ, UR5 ;  /* 0x00000005ff0b7e24 */ /* 0x000fca000f8e00ff */
[----:B------:R-:W-:-:S04]  /*8fb0*/  SHF.L.U32 R11, R11, 0x1f, RZ ;  /* 0x0000001f0b0b7819 */ /* 0x000fc800000006ff */
[----:B------:R0:W1:Y:S01]  /*8fc0*/  SYNCS.PHASECHK.TRANS64.TRYWAIT P1, [UR10+0x17030], R11 ;  /* 0x0170300bff0075a7 */ /* 0x000062000802014a */
[----:B------:R-:W-:Y:S05]  /*8fd0*/  @!P0 BRA `(.L_x_11821) ;  /* 0x0000000000048947 */ /* 0x000fea0003800000 */
[----:B------:R-:W-:Y:S01]  /*8fe0*/  BPT.TRAP 0x1 ;  /* 0x000000040000795c */ /* 0x000fe20000300000 */
.L_x_11821:
[----:B-1----:R-:W-:Y:S05]  /*8ff0*/  @P1 BRA `(.L_x_11822) ;  /* 0x0000000000081947 */ /* 0x002fea0003800000 */
[----:B------:R-:W1:Y:S02]  /*9000*/  SYNCS.PHASECHK.TRANS64.TRYWAIT P1, [UR10+0x17030], R11 ;  /* 0x0170300bff0075a7 */ /* 0x000e64000802014a */
[----:B-1----:R-:W-:Y:S05]  /*9010*/  @!P1 BRA `(.L_x_11823) ;  /* 0x000000c400489947 */ /* 0x002fea0003800000 */
.L_x_11822:
        /* <DEDUP_REMOVED lines=19> */
.L_x_11824:
[----:B------:R-:W-:Y:S01]  /*9150*/  ULEA UR15, UR24, UR44, 0x3 ;  /* 0x0000002c180f7291 */ /* 0x000fe2000f8e183f */
[----:B01----:R-:W-:-:S05]  /*9160*/  IMAD.U32 R11, RZ, RZ, UR23 ;  /* 0x00000017ff0b7e24 */ /* 0x003fca000f8e00ff */
[----:B------:R-:W-:-:S04]  /*9170*/  SHF.L.U32 R11, R11, 0x1f, RZ ;  /* 0x0000001f0b0b7819 */ /* 0x000fc800000006ff */
[----:B------:R0:W1:Y:S01]  /*9180*/  SYNCS.PHASECHK.TRANS64.TRYWAIT P1, [UR15+0x17050], R11 ;  /* 0x0170500bff0075a7 */ /* 0x000062000802014f */
[----:B------:R-:W-:Y:S05]  /*9190*/  @!P0 BRA `(.L_x_11825) ;  /* 0x0000000000048947 */ /* 0x000fea0003800000 */
[----:B------:R-:W-:Y:S01]  /*91a0*/  BPT.TRAP 0x1 ;  /* 0x000000040000795c */ /* 0x000fe20000300000 */
.L_x_11825:
[----:B-1----:R-:W-:Y:S05]  /*91b0*/  @P1 BRA `(.L_x_11826) ;  /* 0x0000000000081947 */ /* 0x002fea0003800000 */
[----:B------:R-:W1:Y:S02]  /*91c0*/  SYNCS.PHASECHK.TRANS64.TRYWAIT P1, [UR15+0x17050], R11 ;  /* 0x0170500bff0075a7 */ /* 0x000e64000802014f */
[----:B-1----:R-:W-:Y:S05]  /*91d0*/  @!P1 BRA `(.L_x_11827) ;  /* 0x000000c000f09947 */ /* 0x002fea0003800000 */
.L_x_11826:
        /* <DEDUP_REMOVED lines=27> */
.L_x_11828:
[C---:B------:R-:W-:Y:S01]  /*9390*/  FMUL.FTZ R13, R0.reuse, R24 ;  /* 0x00000018000d7220 */ /* 0x040fe20000410000 */
[C---:B------:R-:W-:Y:S01]  /*93a0*/  FMUL.FTZ R14, R0.reuse, R26 ;  /* 0x0000001a000e7220 */ /* 0x040fe20000410000 */
[C---:B-1----:R-:W-:Y:S01]  /*93b0*/  FMUL.FTZ R12, R0.reuse, R25 ;  /* 0x00000019000c7220 */ /* 0x042fe20000410000 */
        /* <DEDUP_REMOVED lines=62> */
[----:B------:R-:W-:Y:S01]  /*97a0*/  FMUL.FTZ R65, R0, R75 ;  /* 0x0000004b00417220 */ /* 0x000fe20000410000 */
[----:B------:R-:W-:Y:S01]  /*97b0*/  UMOV UR10, UR22 ;  /* 0x00000016000a7c82 */ /* 0x000fe20008000000 */
[----:B------:R-:W-:-:S03]  /*97c0*/  ULEA UR11, UR4, UR44, 0x3 ;  /* 0x0000002c040b7291 */ /* 0x000fc6000f8e183f */
[----:B------:R-:W2:Y:S01]  /*97d0*/  MUFU.TANH R22, R22 ;  /* 0x0000001600167308 */ /* 0x000ea20000002400 */
[----:B0-----:R-:W-:Y:S01]  /*97e0*/  FMNMX.FTZ R11, R19, R16, !PT ;  /* 0x00000010130b7209 */ /* 0x001fe20007810000 */
[----:B------:R-:W-:-:S04]  /*97f0*/  UIADD3 UR11, UR11, 0x17040, URZ ;  /* 0x000170400b0b7890 */ /* 0x000fc8000fffe03f */
[----:B------:R-:W-:Y:S02]  /*9800*/  UPRMT UR11, UR7, 0x654, UR11 ;  /* 0x00000654070b7896 */ /* 0x000fe4000800000b */
[----:B------:R-:W0:Y:S01]  /*9810*/  MUFU.TANH R24, R24 ;  /* 0x0000001800187308 */ /* 0x000e220000002400 */
[----:B-1----:R-:W-:Y:S01]  /*9820*/  FMNMX.FTZ R67, R21, R66, !PT ;  /* 0x0000004215437209 */ /* 0x002fe20007810000 */
[----:B------:R-:W-:-:S05]  /*9830*/  FMUL.FTZ R66, R0, R76 ;  /* 0x0000004c00427220 */ /* 0x000fca0000410000 */
[----:B------:R-:W-:Y:S01]  /*9840*/  SYNCS.ARRIVE.TRANS64.RED.A1T0 RZ, [UR11], RZ ;  /* 0x000000ffffff79a7 */ /* 0x000fe2000810040b */
        /* <DEDUP_REMOVED lines=71> */
[----:B------:R-:W-:Y:S01]  /*9cc0*/  FMUL.FTZ R74, R0, R84 ;  /* 0x00000054004a7220 */ /* 0x000fe20000410000 */
[----:B------:R-:W-:-:S05]  /*9cd0*/  IMAD.U32 R84, RZ, RZ, UR10 ;  /* 0x0000000aff547e24 */ /* 0x000fca000f8e00ff */
        /* <DEDUP_REMOVED lines=58> */
[----:B------:R-:W-:-:S01]  /*a080*/  FADD.FTZ R8, -R11, R8 ;  /* 0x000000080b087221 */ /* 0x000fc20000010100 */
[----:B------:R-:W-:Y:S02]  /*a090*/  IMAD.U32 R81, RZ, RZ, UR10 ;  /* 0x0000000aff517e24 */ /* 0x000fe4000f8e00ff */
        /* <DEDUP_REMOVED lines=16> */
[----:B------:R-:W-:Y:S01]  /*a1a0*/  FMUL.FTZ R82, R8, UR10 ;  /* 0x0000000a08527c20 */ /* 0x000fe20008410000 */
[----:B------:R-:W-:Y:S01]  /*a1b0*/  FFMA.FTZ R70, R74, UR10, -R79 ;  /* 0x0000000a4a467c23 */ /* 0x000fe2000801084f */
[----:B------:R-:W-:-:S01]  /*a1c0*/  FADD.FTZ R8, -R16, R9 ;  /* 0x0000000910087221 */ /* 0x000fc20000010100 */
[----:B------:R-:W-:Y:S01]  /*a1d0*/  FFMA.FTZ R74, R16, R81, -8 ;  /* 0xc1000000104a7423 */ /* 0x000fe20000010051 */
        /* <DEDUP_REMOVED lines=40> */
[----:B------:R-:W-:-:S02]  /*a460*/  FFMA.FTZ R76, R76, UR10, -R74 ;  /* 0x0000000a4c4c7c23 */ /* 0x000fc4000801084a */
[----:B------:R-:W1:Y:S01]  /*a470*/  MUFU.EX2 R79, R79 ;  /* 0x0000004f004f7308 */ /* 0x000e620000000800 */
[----:B0-----:R-:W-:-:S07]  /*a480*/  FFMA.FTZ R4, R9, R4, R78 ;  /* 0x0000000409047223 */ /* 0x001fce000001004e */
[----:B------:R-:W0:Y:S08]  /*a490*/  MUFU.EX2 R13, R13 ;  /* 0x0000000d000d7308 */ /* 0x000e300000000800 */
        /* <DEDUP_REMOVED lines=20> */
[--C-:B------:R-:W-:Y:S01]  /*a5e0*/  FFMA.FTZ R56, R57, UR10, -R74.reuse ;  /* 0x0000000a39387c23 */ /* 0x100fe2000801084a */
[----:B------:R-:W-:-:S05]  /*a5f0*/  FFMA.FTZ R57, R60, UR10, -R74 ;  /* 0x0000000a3c397c23 */ /* 0x000fca000801084a */
        /* <DEDUP_REMOVED lines=114> */
.L_x_11829:
        /* <DEDUP_REMOVED lines=90> */
.L_x_11819:
        /* <DEDUP_REMOVED lines=11> */
.L_x_11850:
[----:B------:R-:W-:-:S04]  /*b370*/  UIADD3 UR4, UR24, 0x1, URZ ;  /* 0x0000000118047890 */ /* 0x000fc8000fffe03f */
[----:B------:R-:W-:-:S04]  /*b380*/  UISETP.NE.AND UP0, UPT, UR4, 0x2, UPT ;  /* 0x000000020400788c */ /* 0x000fc8000bf05270 */
[----:B------:R-:W-:Y:S02]  /*b390*/  USEL UR5, URZ, 0x1, UP0 ;  /* 0x000000013f057887 */ /* 0x000fe40008000000 */
[----:B------:R-:W-:Y:S02]  /*b3a0*/  USEL UR4, UR4, URZ, UP0 ;  /* 0x0000003f04047287 */ /* 0x000fe40008000000 */
[----:B------:R-:W-:Y:S01]  /*b3b0*/  ULOP3.LUT UR5, UR23, UR5, URZ, 0x3c, !UPT ;  /* 0x0000000517057292 */ /* 0x000fe2000f8e3c3f */
[----:B------:R-:W-:Y:S11]  /*b3c0*/  @!P0 BRA `(.L_x_11832) ;  /* 0x0000000000048947 */ /* 0x000ff60003800000 */
[----:B------:R-:W-:Y:S01]  /*b3d0*/  BPT.TRAP 0x1 ;  /* 0x000000040000795c */ /* 0x000fe20000300000 */
.L_x_11832:
[----:B------:R-:W-:Y:S01]  /*b3e0*/  ULEA UR22, UR4, UR44, 0x3 ;  /* 0x0000002c04167291 */ /* 0x000fe2000f8e183f */
[----:B------:R-:W-:-:S05]  /*b3f0*/  IMAD.U32 R11, RZ, RZ, UR5 ;  /* 0x00000005ff0b7e24 */ /* 0x000fca000f8e00ff */
[----:B------:R-:W-:-:S04]  /*b400*/  SHF.L.U32 R11, R11, 0x1f, RZ ;  /* 0x0000001f0b0b7819 */ /* 0x000fc800000006ff */
[----:B------:R0:W1:Y:S01]  /*b410*/  SYNCS.PHASECHK.TRANS64.TRYWAIT P1, [UR22+0x17030], R11 ;  /* 0x0170300bff0075a7 */ /* 0x0000620008020156 */
[----:B------:R-:W-:Y:S05]  /*b420*/  @!P0 BRA `(.L_x_11833) ;  /* 0x0000000000048947 */ /* 0x000fea0003800000 */
[----:B------:R-:W-:Y:S01]  /*b430*/  BPT.TRAP 0x1 ;  /* 0x000000040000795c */ /* 0x000fe20000300000 */
.L_x_11833:
[----:B-1----:R-:W-:Y:S05]  /*b440*/  @P1 BRA `(.L_x_11834) ;  /* 0x0000000000081947 */ /* 0x002fea0003800000 */
[----:B------:R-:W1:Y:S02]  /*b450*/  SYNCS.PHASECHK.TRANS64.TRYWAIT P1, [UR22+0x17030], R11 ;  /* 0x0170300bff0075a7 */ /* 0x000e640008020156 */
[----:B-1----:R-:W-:Y:S05]  /*b460*/  @!P1 BRA `(.L_x_11835) ;  /* 0x000000a000649947 */ /* 0x002fea0003800000 */
.L_x_11834:
        /* <DEDUP_REMOVED lines=19> */
.L_x_11836:
[----:B------:R-:W-:Y:S01]  /*b5a0*/  ULEA UR15, UR24, UR44, 0x3 ;  /* 0x0000002c180f7291 */ /* 0x000fe2000f8e183f */
[----:B01----:R-:W-:-:S05]  /*b5b0*/  IMAD.U32 R11, RZ, RZ, UR23 ;  /* 0x00000017ff0b7e24 */ /* 0x003fca000f8e00ff */
[----:B------:R-:W-:-:S04]  /*b5c0*/  SHF.L.U32 R11, R11, 0x1f, RZ ;  /* 0x0000001f0b0b7819 */ /* 0x000fc800000006ff */
[----:B------:R0:W1:Y:S01]  /*b5d0*/  SYNCS.PHASECHK.TRANS64.TRYWAIT P1, [UR15+0x17050], R11 ;  /* 0x0170500bff0075a7 */ /* 0x000062000802014f */
[----:B------:R-:W-:Y:S05]  /*b5e0*/  @!P0 BRA `(.L_x_11837) ;  /* 0x0000000000048947 */ /* 0x000fea0003800000 */
[----:B------:R-:W-:Y:S01]  /*b5f0*/  BPT.TRAP 0x1 ;  /* 0x000000040000795c */ /* 0x000fe20000300000 */
.L_x_11837:
[----:B-1----:R-:W-:Y:S05]  /*b600*/  @P1 BRA `(.L_x_11838) ;  /* 0x0000000000081947 */ /* 0x002fea0003800000 */
[----:B------:R-:W1:Y:S02]  /*b610*/  SYNCS.PHASECHK.TRANS64.TRYWAIT P1, [UR15+0x17050], R11 ;  /* 0x0170500bff0075a7 */ /* 0x000e64000802014f */
[----:B-1----:R-:W-:Y:S05]  /*b620*/  @!P1 BRA `(.L_x_11839) ;  /* 0x000000a0000c9947 */ /* 0x002fea0003800000 */
.L_x_11838:
        /* <DEDUP_REMOVED lines=27> */
.L_x_11840:
[----:B------:R-:W-:Y:S01]  /*b7e0*/  UISETP.NE.AND UP1, UPT, UR42, URZ, UPT ;  /* 0x0000003f2a00728c */ /* 0x000fe2000bf25270 */
[C---:B------:R-:W-:Y:S01]  /*b7f0*/  FMUL.FTZ R13, R0.reuse, R25 ;  /* 0x00000019000d7220 */ /* 0x040fe20000410000 */
[C---:B------:R-:W-:Y:S01]  /*b800*/  FMUL.FTZ R25, R0.reuse, R38 ;  /* 0x0000002600197220 */ /* 0x040fe20000410000 */
[C---:B-1----:R-:W-:Y:S01]  /*b810*/  FMUL.FTZ R12, R0.reuse, R26 ;  /* 0x0000001a000c7220 */ /* 0x042fe20000410000 */
        /* <DEDUP_REMOVED lines=9> */
[----:B------:R-:W-:Y:S01]  /*b8b0*/  FMUL.FTZ R32, R0, R41 ;  /* 0x0000002900207220 */ /* 0x000fe20000410000 */
[----:B------:R-:W-:-:S02]  /*b8c0*/  IMAD.MOV.U32 R84, RZ, RZ, R5 ;  /* 0x000000ffff547224 */ /* 0x000fc400078e0005 */
[C---:B------:R-:W-:Y:S01]  /*b8d0*/  FMUL.FTZ R41, R0.reuse, R54 ;  /* 0x0000003600297220 */ /* 0x040fe20000410000 */
[C---:B------:R-:W-:Y:S01]  /*b8e0*/  FMUL.FTZ R54, R0.reuse, R61 ;  /* 0x0000003d00367220 */ /* 0x040fe20000410000 */
[----:B------:R-:W-:Y:S01]  /*b8f0*/  FMUL.FTZ R61, R0, R74 ;  /* 0x0000004a003d7220 */ /* 0x000fe20000410000 */
[----:B------:R-:W-:Y:S02]  /*b900*/  IMAD.SHL.U32 R74, R10, 0x80, RZ ;  /* 0x000000800a4a7824 */ /* 0x000fe400078e00ff */
[----:B0-----:R-:W-:Y:S01]  /*b910*/  FMUL.FTZ R11, R0, R24 ;  /* 0x00000018000b7220 */ /* 0x001fe20000410000 */
        /* <DEDUP_REMOVED lines=61> */
[----:B------:R-:W-:-:S04]  /*bcf0*/  IMAD R26, R17, UR26, R26 ;  /* 0x0000001a111a7c24 */ /* 0x000fc8000f8e021a */
[----:B------:R-:W-:Y:S02]  /*bd00*/  VIADD R26, R26, -UR27 ;  /* 0x8000001b1a1a7c36 */ /* 0x000fe40008000000 */
[----:B------:R-:W2:Y:S02]  /*bd10*/  MUFU.TANH R13, R13 ;  /* 0x0000000d000d7308 */ /* 0x000ea40000002400 */
        /* <DEDUP_REMOVED lines=81> */
.L_x_11843:
[----:B------:R-:W-:-:S05]  /*c230*/  IMAD.U32 R86, RZ, RZ, UR28 ;  /* 0x0000001cff567e24 */ /* 0x000fca000f8e00ff */
[----:B------:R-:W-:-:S13]  /*c240*/  ISETP.NE.AND P1, PT, R86, 0x1, PT ;  /* 0x000000015600780c */ /* 0x000fda0003f25270 */
[----:B------:R-:W1:Y:S02]  /*c250*/  @P1 LDC.64 R26, c[0x0][0x9e8] ;  /* 0x00027a00ff1a1b82 */ /* 0x000e640000000a00 */
[----:B-1----:R-:W-:-:S05]  /*c260*/  @P1 IMAD.HI.U32 R26, R79, R26, RZ ;  /* 0x0000001a4f1a1227 */ /* 0x002fca00078e00ff */
[----:B------:R-:W-:-:S07]  /*c270*/  @P1 SHF.R.U32.HI R79, RZ, R27, R26 ;  /* 0x0000001bff4f1219 */ /* 0x000fce000001161a */
.L_x_11844:
[----:B------:R-:W-:Y:S05]  /*c280*/  BSYNC B0 ;  /* 0x0000000000007941 */ /* 0x000fea0003800000 */
.L_x_11842:
[----:B------:R-:W-:-:S04]  /*c290*/  IMAD R79, R79, R86, -R74 ;  /* 0x000000564f4f7224 */ /* 0x000fc800078e0a4a */
[----:B------:R-:W-:-:S05]  /*c2a0*/  IMAD R79, R2, -0x2, R79 ;  /* 0xfffffffe024f7824 */ /* 0x000fca00078e024f */
[----:B------:R-:W-:Y:S02]  /*c2b0*/  VIADDMNMX R81, R79, R86, R81, PT ;  /* 0x000000564f517246 */ /* 0x000fe40003800151 */
[----:B------:R-:W-:-:S07]  /*c2c0*/  VIMNMX R80, R80, R79, !PT ;  /* 0x0000004f50507248 */ /* 0x000fce0007fe0100 */
.L_x_11841:
        /* <DEDUP_REMOVED lines=116> */
.L_x_11847:
[----:B------:R-:W-:-:S05]  /*ca10*/  IMAD.U32 R80, RZ, RZ, UR28 ;  /* 0x0000001cff507e24 */ /* 0x000fca000f8e00ff */
[----:B------:R-:W-:-:S13]  /*ca20*/  ISETP.NE.AND P2, PT, R80, 0x1, PT ;  /* 0x000000015000780c */ /* 0x000fda0003f45270 */
[----:B------:R-:W0:Y:S02]  /*ca30*/  @P2 LDC.64 R26, c[0x0][0x9e8] ;  /* 0x00027a00ff1a2b82 */ /* 0x000e240000000a00 */
[----:B0-----:R-:W-:-:S05]  /*ca40*/  @P2 IMAD.HI.U32 R26, R11, R26, RZ ;  /* 0x0000001a0b1a2227 */ /* 0x001fca00078e00ff */
[----:B------:R-:W-:-:S07]  /*ca50*/  @P2 SHF.R.U32.HI R11, RZ, R27, R26 ;  /* 0x0000001bff0b2219 */ /* 0x000fce000001161a */
.L_x_11848:
[----:B------:R-:W-:Y:S05]  /*ca60*/  BSYNC B0 ;  /* 0x0000000000007941 */ /* 0x000fea0003800000 */
.L_x_11846:
[----:B------:R-:W-:-:S04]  /*ca70*/  IMAD R11, R11, R80, -R74 ;  /* 0x000000500b0b7224 */ /* 0x000fc800078e0a4a */
[----:B------:R-:W-:-:S05]  /*ca80*/  IMAD R11, R2, -0x2, R11 ;  /* 0xfffffffe020b7824 */ /* 0x000fca00078e020b */
[----:B------:R-:W-:Y:S02]  /*ca90*/  VIADDMNMX R83, R11, R80, R83, PT ;  /* 0x000000500b537246 */ /* 0x000fe40003800153 */
[----:B------:R-:W-:-:S07]  /*caa0*/  VIMNMX R82, R82, R11, !PT ;  /* 0x0000000b52527248 */ /* 0x000fce0007fe0100 */
.L_x_11845:
        /* <DEDUP_REMOVED lines=15> */
[----:B------:R-:W-:Y:S02]  /*cba0*/  FSEL R31, R31, -INF , !P5 ;  /* 0xff8000001f1f7808 */ /* 0x000fe40006800000 */
[----:B------:R-:W-:Y:S02]  /*cbb0*/  FMNMX.FTZ R11, R28, R11, !PT ;  /* 0x0000000b1c0b7209 */ /* 0x000fe40007810000 */
[----:B------:R-:W-:Y:S02]  /*cbc0*/  ISETP.GT.AND P5, PT, R82, RZ, P1 ;  /* 0x000000ff5200720c */ /* 0x000fe40000fa4270 */
        /* <DEDUP_REMOVED lines=47> */
[----:B------:R-:W-:-:S03]  /*cec0*/  ISETP.LT.OR P2, PT, R83, 0x61, P2 ;  /* 0x000000615300780c */ /* 0x000fc60001741670 */
[----:B------:R-:W0:Y:S01]  /*ced0*/  SHFL.BFLY PT, R11, R26, 0x2, 0x1f ;  /* 0x0c401f001a0b7f89 */ /* 0x000e2200000e0000 */
[----:B------:R-:W-:Y:S02]  /*cee0*/  FSEL R61, R61, -INF , !P2 ;  /* 0xff8000003d3d7808 */ /* 0x000fe40005000000 */
[----:B------:R-:W-:-:S04]  /*cef0*/  ISETP.GT.AND P2, PT, R82, 0x70, P1 ;  /* 0x000000705200780c */ /* 0x000fc80000f44270 */
[----:B------:R-:W-:-:S04]  /*cf00*/  ISETP.LT.OR P2, PT, R83, 0x71, P2 ;  /* 0x000000715300780c */ /* 0x000fc80001741670 */
[----:B------:R-:W-:Y:S02]  /*cf10*/  FSEL R69, R69, -INF , !P2 ;  /* 0xff80000045457808 */ /* 0x000fe40005000000 */
        /* <DEDUP_REMOVED lines=22> */
[--C-:B------:R-:W-:Y:S01]  /*d080*/  FFMA.FTZ R79, R79, UR10, -R27.reuse ;  /* 0x0000000a4f4f7c23 */ /* 0x100fe2000801081b */
[----:B------:R-:W-:-:S01]  /*d090*/  FFMA.FTZ R13, R15, UR10, -R27 ;  /* 0x0000000a0f0d7c23 */ /* 0x000fc2000801081b */
[----:B------:R-:W-:Y:S01]  /*d0a0*/  FMNMX.FTZ R15, R20, R9, !PT ;  /* 0x00000009140f7209 */ /* 0x000fe20007810000 */
[----:B------:R-:W-:Y:S01]  /*d0b0*/  MUFU.EX2 R12, R16 ;  /* 0x00000010000c7308 */ /* 0x000fe20000000800 */
[----:B------:R-:W-:Y:S01]  /*d0c0*/  ISETP.LT.OR P4, PT, R83, 0x1a, P4 ;  /* 0x0000001a5300780c */ /* 0x000fe20002781670 */
[--C-:B------:R-:W-:Y:S01]  /*d0d0*/  FFMA.FTZ R81, R22, UR10, -R27.reuse ;  /* 0x0000000a16517c23 */ /* 0x100fe2000801081b */
[----:B------:R-:W-:Y:S01]  /*d0e0*/  ISETP.GT.AND P5, PT, R82, 0x38, P1 ;  /* 0x000000385200780c */ /* 0x000fe20000fa4270 */
[--C-:B------:R-:W-:Y:S01]  /*d0f0*/  FFMA.FTZ R22, R24, UR10, -R27.reuse ;  /* 0x0000000a18167c23 */ /* 0x100fe2000801081b */
[----:B------:R-:W-:Y:S01]  /*d100*/  FSEL R29, R29, -INF , !P4 ;  /* 0xff8000001d1d7808 */ /* 0x000fe20006000000 */
[--C-:B------:R-:W-:Y:S01]  /*d110*/  FFMA.FTZ R36, R36, UR10, -R27.reuse ;  /* 0x0000000a24247c23 */ /* 0x100fe2000801081b */
[----:B------:R-:W-:Y:S01]  /*d120*/  ISETP.GT.AND P4, PT, R82, 0x29, P1 ;  /* 0x000000295200780c */ /* 0x000fe20000f84270 */
[----:B------:R0:W-:Y:S01]  /*d130*/  MUFU.EX2 R19, R79 ;  /* 0x0000004f00137308 */ /* 0x0001e20000000800 */
[C---:B------:R-:W-:Y:S01]  /*d140*/  ISETP.LT.OR P5, PT, R83.reuse, 0x39, P5 ;  /* 0x000000395300780c */ /* 0x040fe20002fa1670 */
[--C-:B------:R-:W-:Y:S01]  /*d150*/  FFMA.FTZ R50, R50, UR10, -R27.reuse ;  /* 0x0000000a32327c23 */ /* 0x100fe2000801081b */
[----:B------:R-:W-:Y:S01]  /*d160*/  ISETP.LT.OR P4, PT, R83, 0x2a, P4 ;  /* 0x0000002a5300780c */ /* 0x000fe20002781670 */
[--C-:B------:R-:W-:Y:S01]  /*d170*/  FFMA.FTZ R42, R42, UR10, -R27.reuse ;  /* 0x0000000a2a2a7c23 */ /* 0x100fe2000801081b */
[----:B------:R-:W-:Y:S01]  /*d180*/  FSEL R24, R41, -INF , !P5 ;  /* 0xff80000029187808 */ /* 0x000fe20006800000 */
[--C-:B------:R-:W-:Y:S01]  /*d190*/  FFMA.FTZ R18, R18, UR10, -R27.reuse ;  /* 0x0000000a12127c23 */ /* 0x100fe2000801081b */
[----:B------:R-:W-:Y:S01]  /*d1a0*/  FSEL R37, R37, -INF , !P4 ;  /* 0xff80000025257808 */ /* 0x000fe20006000000 */
[--C-:B------:R-:W-:Y:S01]  /*d1b0*/  FFMA.FTZ R87, R62, UR10, -R27.reuse ;  /* 0x0000000a3e577c23 */ /* 0x100fe2000801081b */
[----:B0-----:R-:W-:Y:S01]  /*d1c0*/  FMNMX.FTZ R79, R14, R15, !PT ;  /* 0x0000000f0e4f7209 */ /* 0x001fe20007810000 */
[--C-:B------:R-:W-:Y:S01]  /*d1d0*/  FFMA.FTZ R137, R66, UR10, -R27.reuse ;  /* 0x0000000a42897c23 */ /* 0x100fe2000801081b */
[----:B------:R-:W-:Y:S01]  /*d1e0*/  MUFU.EX2 R15, R81 ;  /* 0x00000051000f7308 */ /* 0x000fe20000000800 */
[----:B------:R-:W-:Y:S01]  /*d1f0*/  ISETP.GT.AND P4, PT, R82, 0x39, P1 ;  /* 0x000000395200780c */ /* 0x000fe20000f84270 */
[--C-:B------:R-:W-:Y:S01]  /*d200*/  FFMA.FTZ R75, R75, UR10, -R27.reuse ;  /* 0x0000000a4b4b7c23 */ /* 0x100fe2000801081b */
[----:B------:R-:W-:Y:S01]  /*d210*/  FMNMX.FTZ R79, R26, R79, !PT ;  /* 0x0000004f1a4f7209 */ /* 0x000fe20007810000 */
[----:B------:R-:W-:Y:S01]  /*d220*/  FFMA.FTZ R78, R78, UR10, -R27 ;  /* 0x0000000a4e4e7c23 */ /* 0x000fe2000801081b */
[----:B------:R-:W-:-:S02]  /*d230*/  ISETP.LT.OR P4, PT, R83, 0x3a, P4 ;  /* 0x0000003a5300780c */ /* 0x000fc40002781670 */
[----:B------:R-:W-:Y:S01]  /*d240*/  FMNMX.FTZ R16, R74, R79, !PT ;  /* 0x0000004f4a107209 */ /* 0x000fe20007810000 */
[----:B------:R-:W-:-:S01]  /*d250*/  FFMA.FTZ R79, R28, UR10, -R27 ;  /* 0x0000000a1c4f7c23 */ /* 0x000fc2000801081b */
[----:B------:R-:W-:Y:S01]  /*d260*/  FSEL R43, R43, -INF , !P4 ;  /* 0xff8000002b2b7808 */ /* 0x000fe20006000000 */
[----:B------:R-:W-:-:S01]  /*d270*/  FFMA.FTZ R28, R30, UR10, -R27 ;  /* 0x0000000a1e1c7c23 */ /* 0x000fc2000801081b */
[----:B------:R-:W-:Y:S01]  /*d280*/  FMNMX.FTZ R16, R21, R16, !PT ;  /* 0x0000001015107209 */ /* 0x000fe20007810000 */
[----:B------:R0:W-:Y:S01]  /*d290*/  MUFU.EX2 R41, R79 ;  /* 0x0000004f00297308 */ /* 0x0001e20000000800 */
[----:B------:R-:W-:Y:S01]  /*d2a0*/  ISETP.GT.AND P5, PT, R82, 0x48, P1 ;  /* 0x000000485200780c */ /* 0x000fe20000fa4270 */
[--C-:B------:R-:W-:Y:S01]  /*d2b0*/  FFMA.FTZ R30, R34, UR10, -R27.reuse ;  /* 0x0000000a221e7c23 */ /* 0x100fe2000801081b */
[----:B------:R-:W-:Y:S01]  /*d2c0*/  FMNMX.FTZ R16, R23, R16, !PT ;  /* 0x0000001017107209 */ /* 0x000fe20007810000 */
[--C-:B------:R-:W-:Y:S01]  /*d2d0*/  FFMA.FTZ R34, R40, UR10, -R27.reuse ;  /* 0x0000000a28227c23 */ /* 0x100fe2000801081b */
[----:B------:R-:W-:Y:S01]  /*d2e0*/  ISETP.LT.OR P3, PT, R83, 0x42, P3 ;  /* 0x000000425300780c */ /* 0x000fe20001f61670 */
[--C-:B------:R-:W-:Y:S01]  /*d2f0*/  FFMA.FTZ R40, R44, UR10, -R27.reuse ;  /* 0x0000000a2c287c23 */ /* 0x100fe2000801081b */
[----:B------:R-:W-:Y:S01]  /*d300*/  FMNMX.FTZ R16, R25, R16, !PT ;  /* 0x0000001019107209 */ /* 0x000fe20007810000 */
[----:B------:R-:W-:Y:S01]  /*d310*/  MUFU.EX2 R80, R80 ;  /* 0x0000005000507308 */ /* 0x000fe20000000800 */
[----:B------:R-:W-:Y:S01]  /*d320*/  ISETP.GT.AND P4, PT, R82, 0x49, P1 ;  /* 0x000000495200780c */ /* 0x000fe20000f84270 */
[----:B0-----:R-:W-:Y:S01]  /*d330*/  FFMA.FTZ R79, R32, UR10, -R27 ;  /* 0x0000000a204f7c23 */ /* 0x001fe2000801081b */
        /* <DEDUP_REMOVED lines=18> */
[----:B------:R0:W-:Y:S01]  /*d460*/  MUFU.EX2 R51, R36 ;  /* 0x0000002400337308 */ /* 0x0001e20000000800 */
[----:B------:R-:W-:Y:S02]  /*d470*/  ISETP.LT.OR P3, PT, R83, 0x52, P3 ;  /* 0x000000525300780c */ /* 0x000fe40001f61670 */
[----:B------:R-:W-:Y:S02]  /*d480*/  FMNMX.FTZ R16, R43, R16, !PT ;  /* 0x000000102b107209 */ /* 0x000fe40007810000 */
[----:B------:R-:W-:Y:S02]  /*d490*/  ISETP.GT.AND P4, PT, R82, 0x59, P1 ;  /* 0x000000595200780c */ /* 0x000fe40000f84270 */
[----:B------:R-:W-:Y:S01]  /*d4a0*/  FMNMX.FTZ R16, R45, R16, !PT ;  /* 0x000000102d107209 */ /* 0x000fe20007810000 */
[----:B------:R-:W-:Y:S01]  /*d4b0*/  MUFU.EX2 R28, R28 ;  /* 0x0000001c001c7308 */ /* 0x000fe20000000800 */
[----:B------:R-:W-:-:S02]  /*d4c0*/  ISETP.LT.OR P5, PT, R83, 0x59, P5 ;  /* 0x000000595300780c */ /* 0x000fc40002fa1670 */
[----:B------:R-:W-:Y:S02]  /*d4d0*/  FMNMX.FTZ R16, R47, R16, !PT ;  /* 0x000000102f107209 */ /* 0x000fe40007810000 */
[----:B------:R-:W-:Y:S02]  /*d4e0*/  FSEL R55, R55, -INF , !P3 ;  /* 0xff80000037377808 */ /* 0x000fe40005800000 */
[----:B------:R-:W-:Y:S01]  /*d4f0*/  FMNMX.FTZ R81, R49, R16, !PT ;  /* 0x0000001031517209 */ /* 0x000fe20007810000 */
[----:B------:R-:W-:Y:S01]  /*d500*/  MUFU.EX2 R79, R79 ;  /* 0x0000004f004f7308 */ /* 0x000fe20000000800 */
[----:B0-----:R-:W-:Y:S02]  /*d510*/  FSEL R36, R57, -INF , !P5 ;  /* 0xff80000039247808 */ /* 0x001fe40006800000 */
[----:B------:R-:W-:Y:S01]  /*d520*/  FMNMX.FTZ R16, R32, R81, !PT ;  /* 0x0000005120107209 */ /* 0x000fe20007810000 */
[----:B------:R-:W-:-:S01]  /*d530*/  FFMA.FTZ R81, R46, UR10, -R27 ;  /* 0x0000000a2e517c23 */ /* 0x000fc2000801081b */
[----:B------:R-:W-:Y:S01]  /*d540*/  ISETP.LT.OR P4, PT, R83, 0x5a, P4 ;  /* 0x0000005a5300780c */ /* 0x000fe20002781670 */
[----:B------:R-:W-:-:S01]  /*d550*/  FFMA.FTZ R46, R52, UR10, -R27 ;  /* 0x0000000a342e7c23 */ /* 0x000fc2000801081b */
[----:B------:R-:W-:Y:S01]  /*d560*/  FMNMX.FTZ R16, R53, R16, !PT ;  /* 0x0000001035107209 */ /* 0x000fe20007810000 */
[----:B------:R0:W-:Y:S01]  /*d570*/  MUFU.EX2 R57, R42 ;  /* 0x0000002a00397308 */ /* 0x0001e20000000800 */
[----:B------:R-:W-:Y:S01]  /*d580*/  ISETP.GT.AND P3, PT, R82, 0x61, P1 ;  /* 0x000000615200780c */ /* 0x000fe20000f64270 */
[----:B------:R-:W-:Y:S01]  /*d590*/  FFMA.FTZ R52, R64, UR10, -R27 ;  /* 0x0000000a40347c23 */ /* 0x000fe2000801081b */
[----:B------:R-:W-:-:S02]  /*d5a0*/  FMNMX.FTZ R85, R55, R16, !PT ;  /* 0x0000001037557209 */ /* 0x000fc40007810000 */
[----:B------:R-:W-:Y:S02]  /*d5b0*/  FSEL R59, R59, -INF , !P4 ;  /* 0xff8000003b3b7808 */ /* 0x000fe40006000000 */
[----:B------:R-:W-:Y:S01]  /*d5c0*/  FMNMX.FTZ R16, R36, R85, !PT ;  /* 0x0000005524107209 */ /* 0x000fe20007810000 */
[----:B------:R-:W-:Y:S01]  /*d5d0*/  MUFU.EX2 R30, R30 ;  /* 0x0000001e001e7308 */ /* 0x000fe20000000800 */
[----:B------:R-:W-:Y:S01]  /*d5e0*/  ISETP.GT.AND P5, PT, R82, 0x68, P1 ;  /* 0x000000685200780c */ /* 0x000fe20000fa4270 */
[--C-:B0-----:R-:W-:Y:S01]  /*d5f0*/  FFMA.FTZ R42, R48, UR10, -R27.reuse ;  /* 0x0000000a302a7c23 */ /* 0x101fe2000801081b */
[----:B------:R-:W-:Y:S01]  /*d600*/  ISETP.LT.OR P3, PT, R83, 0x62, P3 ;  /* 0x000000625300780c */ /* 0x000fe20001f61670 */
[--C-:B------:R-:W-:Y:S01]  /*d610*/  FFMA.FTZ R48, R56, UR10, -R27.reuse ;  /* 0x0000000a38307c23 */ /* 0x100fe2000801081b */
[----:B------:R-:W-:Y:S01]  /*d620*/  FMNMX.FTZ R16, R59, R16, !PT ;  /* 0x000000103b107209 */ /* 0x000fe20007810000 */
[----:B------:R-:W-:Y:S01]  /*d630*/  FFMA.FTZ R56, R72, UR10, -R27 ;  /* 0x0000000a48387c23 */ /* 0x000fe2000801081b */
[----:B------:R-:W-:Y:S01]  /*d640*/  ISETP.GT.AND P4, PT, R82, 0x69, P1 ;  /* 0x000000695200780c */ /* 0x000fe20000f84270 */
[----:B------:R-:W-:Y:S01]  /*d650*/  MUFU.EX2 R34, R34 ;  /* 0x0000002200227308 */ /* 0x000fe20000000800 */
[----:B------:R-:W-:-:S02]  /*d660*/  ISETP.LT.OR P5, PT, R83, 0x69, P5 ;  /* 0x000000695300780c */ /* 0x000fc40002fa1670 */
[----:B------:R-:W-:Y:S02]  /*d670*/  FSEL R63, R63, -INF , !P3 ;  /* 0xff8000003f3f7808 */ /* 0x000fe40005800000 */
[----:B------:R-:W-:Y:S02]  /*d680*/  FMNMX.FTZ R16, R61, R16, !PT ;  /* 0x000000103d107209 */ /* 0x000fe40007810000 */
[----:B------:R-:W-:Y:S01]  /*d690*/  FSEL R65, R65, -INF , !P5 ;  /* 0xff80000041417808 */ /* 0x000fe20006800000 */
[----:B------:R-:W-:Y:S01]  /*d6a0*/  MUFU.EX2 R40, R40 ;  /* 0x0000002800287308 */ /* 0x000fe20000000800 */
[----:B------:R-:W-:Y:S02]  /*d6b0*/  ISETP.LT.OR P4, PT, R83, 0x6a, P4 ;  /* 0x0000006a5300780c */ /* 0x000fe40002781670 */
[----:B------:R-:W-:Y:S02]  /*d6c0*/  FMNMX.FTZ R16, R63, R16, !PT ;  /* 0x000000103f107209 */ /* 0x000fe40007810000 */
[----:B------:R-:W-:-:S02]  /*d6d0*/  ISETP.GT.AND P3, PT, R82, 0x71, P1 ;  /* 0x000000715200780c */ /* 0x000fc40000f64270 */
[----:B------:R-:W-:Y:S01]  /*d6e0*/  FSEL R44, R67, -INF , !P4 ;  /* 0xff800000432c7808 */ /* 0x000fe20006000000 */
[----:B------:R-:W-:Y:S01]  /*d6f0*/  MUFU.EX2 R81, R81 ;  /* 0x0000005100517308 */ /* 0x000fe20000000800 */
[----:B------:R-:W-:Y:S02]  /*d700*/  FMNMX.FTZ R85, R65, R16, !PT ;  /* 0x0000001041557209 */ /* 0x000fe40007810000 */
[----:B------:R-:W-:Y:S02]  /*d710*/  ISETP.GT.AND P5, PT, R82, 0x78, P1 ;  /* 0x000000785200780c */ /* 0x000fe40000fa4270 */
[----:B------:R-:W-:Y:S02]  /*d720*/  ISETP.LT.OR P3, PT, R83, 0x72, P3 ;  /* 0x000000725300780c */ /* 0x000fe40001f61670 */
[----:B------:R-:W-:Y:S01]  /*d730*/  FMNMX.FTZ R16, R44, R85, !PT ;  /* 0x000000552c107209 */ /* 0x000fe20007810000 */
[----:B------:R0:W-:Y:S01]  /*d740*/  MUFU.EX2 R67, R50 ;  /* 0x0000003200437308 */ /* 0x0001e20000000800 */
[----:B------:R-:W-:-:S02]  /*d750*/  ISETP.GT.AND P1, PT, R82, 0x79, P1 ;  /* 0x000000795200780c */ /* 0x000fc40000f24270 */
[----:B------:R-:W-:Y:S02]  /*d760*/  ISETP.LT.OR P5, PT, R83, 0x79, P5 ;  /* 0x000000795300780c */ /* 0x000fe40002fa1670 */
[----:B------:R-:W-:Y:S02]  /*d770*/  FSEL R71, R71, -INF , !P3 ;  /* 0xff80000047477808 */ /* 0x000fe40005800000 */
[----:B------:R-:W-:Y:S01]  /*d780*/  FMNMX.FTZ R16, R69, R16, !PT ;  /* 0x0000001045107209 */ /* 0x000fe20007810000 */
[----:B------:R-:W-:Y:S01]  /*d790*/  MUFU.EX2 R42, R42 ;  /* 0x0000002a002a7308 */ /* 0x000fe20000000800 */
[----:B------:R-:W-:Y:S01]  /*d7a0*/  ISETP.LT.OR P1, PT, R83, 0x7a, P1 ;  /* 0x0000007a5300780c */ /* 0x000fe20000f21670 */
[--C-:B0-----:R-:W-:Y:S01]  /*d7b0*/  FFMA.FTZ R50, R60, UR10, -R27.reuse ;  /* 0x0000000a3c327c23 */ /* 0x101fe2000801081b */
[----:B------:R-:W-:Y:S01]  /*d7c0*/  FSEL R73, R73, -INF , !P5 ;  /* 0xff80000049497808 */ /* 0x000fe20006800000 */
[--C-:B------:R-:W-:Y:S01]  /*d7d0*/  FFMA.FTZ R83, R54, UR10, -R27.reuse ;  /* 0x0000000a36537c23 */ /* 0x100fe2000801081b */
[----:B------:R-:W-:Y:S01]  /*d7e0*/  FMNMX.FTZ R16, R71, R16, !PT ;  /* 0x0000001047107209 */ /* 0x000fe20007810000 */
[----:B------:R-:W-:Y:S01]  /*d7f0*/  FFMA.FTZ R54, R68, UR10, -R27 ;  /* 0x0000000a44367c23 */ /* 0x000fe2000801081b */
[----:B------:R-:W-:Y:S01]  /*d800*/  FSEL R76, R76, -INF , !P1 ;  /* 0xff8000004c4c7808 */ /* 0x000fe20004800000 */
[----:B------:R-:W-:Y:S01]  /*d810*/  MUFU.EX2 R46, R46 ;  /* 0x0000002e002e7308 */ /* 0x000fe20000000800 */
[----:B------:R-:W-:-:S04]  /*d820*/  FMNMX.FTZ R85, R73, R16, !PT ;  /* 0x0000001049557209 */ /* 0x000fc80007810000 */
[----:B------:R-:W-:Y:S01]  /*d830*/  FMNMX.FTZ R16, R76, R85, !PT ;  /* 0x000000554c107209 */ /* 0x000fe20007810000 */
[----:B------:R-:W-:-:S01]  /*d840*/  FFMA.FTZ R85, R58, UR10, -R27 ;  /* 0x0000000a3a557c23 */ /* 0x000fc2000801081b */
[--C-:B------:R-:W-:Y:S01]  /*d850*/  FFMA.FTZ R58, R77, UR10, -R27.reuse ;  /* 0x0000000a4d3a7c23 */ /* 0x100fe2000801081b */
[----:B------:R-:W-:Y:S01]  /*d860*/  IMAD.U32 R77, RZ, RZ, UR10 ;  /* 0x0000000aff4d7e24 */ /* 0x000fe2000f8e00ff */
[----:B------:R-:W-:Y:S01]  /*d870*/  MUFU.EX2 R83, R83 ;  /* 0x0000005300537308 */ /* 0x000fe20000000800 */
[----:B------:R-:W0:Y:S07]  /*d880*/  SHFL.BFLY PT, R139, R16, 0x2, 0x1f ;  /* 0x0c401f00108b7f89 */ /* 0x000e2e00000e0000 */
[----:B------:R-:W-:Y:S08]  /*d890*/  MUFU.EX2 R48, R48 ;  /* 0x0000003000307308 */ /* 0x000ff00000000800 */
[----:B------:R-:W-:Y:S08]  /*d8a0*/  MUFU.EX2 R85, R85 ;  /* 0x0000005500557308 */ /* 0x000ff00000000800 */
[----:B------:R-:W-:Y:S01]  /*d8b0*/  MUFU.EX2 R50, R50 ;  /* 0x0000003200327308 */ /* 0x000fe20000000800 */
[----:B0-----:R-:W-:Y:S01]  /*d8c0*/  FMNMX.FTZ R60, R16, R139, !PT ;  /* 0x0000008b103c7209 */ /* 0x001fe20007810000 */
[----:B------:R-:W-:Y:S01]  /*d8d0*/  FFMA.FTZ R139, R70, UR10, -R27 ;  /* 0x0000000a468b7c23 */ /* 0x000fe2000801081b */
[----:B------:R-:W-:-:S03]  /*d8e0*/  FSEL R27, R11, RZ, P6 ;  /* 0x000000ff0b1b7208 */ /* 0x000fc60003000000 */
[----:B------:R-:W0:Y:S02]  /*d8f0*/  SHFL.BFLY PT, R141, R60, 0x1, 0x1f ;  /* 0x0c201f003c8d7f89 */ /* 0x000e2400000e0000 */
[----:B------:R-:W-:-:S01]  /*d900*/  FADD.FTZ R8, -R27, R8 ;  /* 0x000000081b087221 */ /* 0x000fc20000010100 */
[----:B------:R-:W-:Y:S08]  /*d910*/  MUFU.EX2 R87, R87 ;  /* 0x0000005700577308 */ /* 0x000ff00000000800 */
[----:B------:R-:W-:Y:S08]  /*d920*/  MUFU.EX2 R52, R52 ;  /* 0x0000003400347308 */ /* 0x000ff00000000800 */
[----:B------:R-:W-:Y:S01]  /*d930*/  MUFU.EX2 R137, R137 ;  /* 0x0000008900897308 */ /* 0x000fe20000000800 */
[----:B0-----:R-:W-:Y:S01]  /*d940*/  FMNMX.FTZ R16, R60, R141, !PT ;  /* 0x0000008d3c107209 */ /* 0x001fe20007810000 */
[----:B------:R-:W-:-:S06]  /*d950*/  FMUL.FTZ R60, R8, UR10 ;  /* 0x0000000a083c7c20 */ /* 0x000fcc0008410000 */
[----:B------:R-:W-:Y:S01]  /*d960*/  MUFU.EX2 R54, R54 ;  /* 0x0000003600367308 */ /* 0x000fe20000000800 */
[C---:B------:R-:W-:Y:S01]  /*d970*/  FSETP.NEU.FTZ.AND P1, PT, R16.reuse, -INF , PT ;  /* 0xff8000001000780b */ /* 0x040fe20003f3d000 */
[----:B------:R-:W-:-:S03]  /*d980*/  FFMA.FTZ R62, R16, R77, -8 ;  /* 0xc1000000103e7423 */ /* 0x000fc6000001004d */
[----:B------:R-:W-:Y:S02]  /*d990*/  FSEL R68, R16, RZ, P1 ;  /* 0x000000ff10447208 */ /* 0x000fe40000800000 */
[----:B------:R-:W-:Y:S01]  /*d9a0*/  FSEL R8, R62, RZ, P1 ;  /* 0x000000ff3e087208 */ /* 0x000fe20000800000 */
[----:B------:R-:W0:Y:S02]  /*d9b0*/  MUFU.EX2 R60, R60 ;  /* 0x0000003c003c7308 */ /* 0x000e240000000800 */
[----:B------:R-:W-:-:S02]  /*d9c0*/  FADD.FTZ R68, -R68, R9 ;  /* 0x0000000944447221 */ /* 0x000fc40000010100 */
[--C-:B------:R-:W-:Y:S01]  /*d9d0*/  FFMA.FTZ R64, R33, UR10, -R8.reuse ;  /* 0x0000000a21407c23 */ /* 0x100fe20008010808 */
[----:B------:R-:W-:-:S01]  /*d9e0*/  FFMA.FTZ R20, R20, UR10, -R8 ;  /* 0x0000000a14147c23 */ /* 0x000fc20008010808 */
[----:B------:R-:W-:Y:S01]  /*d9f0*/  FMUL.FTZ R33, R68, UR10 ;  /* 0x0000000a44217c20 */ /* 0x000fe20008410000 */
        /* <DEDUP_REMOVED lines=10> */
[----:B0-----:R-:W-:Y:S01]  /*daa0*/  FFMA.FTZ R39, R60, R4, R19 ;  /* 0x000000043c277223 */ /* 0x001fe20000010013 */
        /* <DEDUP_REMOVED lines=11> */
[--C-:B------:R-:W-:Y:S01]  /*db60*/  FFMA.FTZ R49, R49, UR10, -R8.reuse ;  /* 0x0000000a31317c23 */ /* 0x100fe20008010808 */
[----:B------:R-:W-:-:S01]  /*db70*/  FFMA.FTZ R32, R32, UR10, -R8 ;  /* 0x0000000a20207c23 */ /* 0x000fc20008010808 */
[--C-:B------:R-:W-:Y:S01]  /*db80*/  FFMA.FTZ R36, R36, UR10, -R8.reuse ;  /* 0x0000000a24247c23 */ /* 0x100fe20008010808 */
[----:B------:R-:W-:-:S01]  /*db90*/  FFMA.FTZ R44, R44, UR10, -R8 ;  /* 0x0000000a2c2c7c23 */ /* 0x000fc20008010808 */
[----:B------:R-:W-:-:S02]  /*dba0*/  FFMA.FTZ R73, R73, UR10, -R8 ;  /* 0x0000000a49497c23 */ /* 0x000fc40008010808 */
[----:B------:R-:W2:Y:S01]  /*dbb0*/  MUFU.EX2 R14, R14 ;  /* 0x0000000e000e7308 */ /* 0x000ea20000000800 */
[----:B0-----:R-:W-:-:S07]  /*dbc0*/  FFMA.FTZ R4, R33, R3, R20 ;  /* 0x0000000321047223 */ /* 0x001fce0000010014 */
[----:B------:R-:W0:Y:S01]  /*dbd0*/  MUFU.EX2 R141, R141 ;  /* 0x0000008d008d7308 */ /* 0x000e220000000800 */
[----:B-1----:R-:W-:-:S07]  /*dbe0*/  FADD.FTZ R3, R77, R4 ;  /* 0x000000044d037221 */ /* 0x002fce0000010000 */
[----:B------:R-:W1:Y:S01]  /*dbf0*/  MUFU.EX2 R21, R21 ;  /* 0x0000001500157308 */ /* 0x000e620000000800 */
[----:B--2---:R-:W-:-:S01]  /*dc00*/  FADD.FTZ R4, R14, R3 ;  /* 0x000000030e047221 */ /* 0x004fc20000010000 */
[----:B------:R-:W-:Y:S01]  /*dc10*/  FADD.FTZ R3, R18, R39 ;  /* 0x0000002712037221 */ /* 0x000fe20000010000 */
[----:B------:R-:W-:-:S03]  /*dc20*/  FFMA.FTZ R39, R53, UR10, -R8 ;  /* 0x0000000a35277c23 */ /* 0x000fc60008010808 */
        /* <DEDUP_REMOVED lines=9> */
[----:B------:R-:W-:Y:S01]  /*dcc0*/  FADD.FTZ R72, R28, R43 ;  /* 0x0000002b1c487221 */ /* 0x000fe20000010000 */
[----:B------:R-:W-:-:S01]  /*dcd0*/  FFMA.FTZ R43, R59, UR10, -R8 ;  /* 0x0000000a3b2b7c23 */ /* 0x000fc20008010808 */
[----:B------:R-:W1:Y:S01]  /*dce0*/  MUFU.EX2 R62, R62 ;  /* 0x0000003e003e7308 */ /* 0x000e620000000800 */
[----:B--2---:R-:W-:-:S01]  /*dcf0*/  FADD.FTZ R4, R26, R3 ;  /* 0x000000031a047221 */ /* 0x004fc20000010000 */
[----:B------:R-:W-:-:S04]  /*dd00*/  FADD.FTZ R45, R79, R72 ;  /* 0x000000484f2d7221 */ /* 0x000fc80000010000 */
[----:B------:R-:W-:Y:S01]  /*dd10*/  FADD.FTZ R72, R30, R45 ;  /* 0x0000002d1e487221 */ /* 0x000fe20000010000 */
[----:B------:R-:W-:-:S01]  /*dd20*/  FFMA.FTZ R45, R61, UR10, -R8 ;  /* 0x0000000a3d2d7c23 */ /* 0x000fc20008010808 */
[----:B------:R-:W2:Y:S01]  /*dd30*/  MUFU.EX2 R25, R25 ;  /* 0x0000001900197308 */ /* 0x000ea20000000800 */
[----:B0-----:R-:W-:-:S01]  /*dd40*/  FADD.FTZ R3, R23, R4 ;  /* 0x0000000417037221 */ /* 0x001fc20000010000 */
[----:B------:R-:W-:-:S04]  /*dd50*/  FADD.FTZ R47, R51, R72 ;  /* 0x00000048332f7221 */ /* 0x000fc80000010000 */
        /* <DEDUP_REMOVED lines=23> */
[----:B------:R0:W3:Y:S01]  /*ded0*/  MUFU.EX2 R37, R49 ;  /* 0x0000003100257308 */ /* 0x0000e20000000800 */
[----:B-1----:R-:W-:-:S07]  /*dee0*/  FADD.FTZ R3, R35, R4 ;  /* 0x0000000423037221 */ /* 0x002fce0000010000 */
[----:B------:R-:W1:Y:S01]  /*def0*/  MUFU.EX2 R32, R32 ;  /* 0x0000002000207308 */ /* 0x000e620000000800 */
[----:B0-----:R-:W-:-:S01]  /*df00*/  FADD.FTZ R49, R81, R74 ;  /* 0x0000004a51317221 */ /* 0x001fc20000010000 */
[----:B--2---:R-:W-:-:S03]  /*df10*/  FADD.FTZ R4, R68, R3 ;  /* 0x0000000344047221 */ /* 0x004fc60000010000 */
[----:B------:R-:W-:-:S03]  /*df20*/  FADD.FTZ R74, R42, R49 ;  /* 0x000000312a4a7221 */ /* 0x000fc60000010000 */
[----:B------:R-:W0:Y:S01]  /*df30*/  MUFU.EX2 R39, R39 ;  /* 0x0000002700277308 */ /* 0x000e220000000800 */
[----:B------:R-:W-:-:S01]  /*df40*/  FADD.FTZ R49, R67, R74 ;  /* 0x0000004a43317221 */ /* 0x000fc20000010000 */
[----:B---3--:R-:W-:-:S03]  /*df50*/  FADD.FTZ R3, R37, R4 ;  /* 0x0000000425037221 */ /* 0x008fc60000010000 */
[----:B------:R-:W-:Y:S01]  /*df60*/  FADD.FTZ R74, R46, R49 ;  /* 0x000000312e4a7221 */ /* 0x000fe20000010000 */
[----:B------:R-:W-:-:S02]  /*df70*/  FFMA.FTZ R49, R69, UR10, -R8 ;  /* 0x0000000a45317c23 */ /* 0x000fc40008010808 */
[----:B------:R-:W2:Y:S01]  /*df80*/  MUFU.EX2 R70, R70 ;  /* 0x0000004600467308 */ /* 0x000ea20000000800 */
[----:B------:R-:W-:-:S01]  /*df90*/  FADD.FTZ R53, R83, R74 ;  /* 0x0000004a53357221 */ /* 0x000fc20000010000 */
[----:B-1----:R-:W-:-:S03]  /*dfa0*/  FADD.FTZ R4, R32, R3 ;  /* 0x0000000320047221 */ /* 0x002fc60000010000 */
[----:B------:R-:W-:-:S03]  /*dfb0*/  FADD.FTZ R74, R48, R53 ;  /* 0x00000035304a7221 */ /* 0x000fc60000010000 */
[----:B------:R-:W1:Y:S01]  /*dfc0*/  MUFU.EX2 R36, R36 ;  /* 0x0000002400247308 */ /* 0x000e620000000800 */
[----:B0-----:R-:W-:-:S01]  /*dfd0*/  FADD.FTZ R3, R39, R4 ;  /* 0x0000000427037221 */ /* 0x001fc20000010000 */
[----:B------:R-:W-:Y:S01]  /*dfe0*/  FADD.FTZ R53, R85, R74 ;  /* 0x0000004a55357221 */ /* 0x000fe20000010000 */
[----:B------:R-:W-:-:S01]  /*dff0*/  FFMA.FTZ R74, R71, UR10, -R8 ;  /* 0x0000000a474a7c23 */ /* 0x000fc20008010808 */
[----:B------:R-:W-:Y:S02]  /*e000*/  FFMA.FTZ R8, R76, UR10, -R8 ;  /* 0x0000000a4c087c23 */ /* 0x000fe40008010808 */
[----:B------:R-:W-:-:S02]  /*e010*/  FADD.FTZ R4, R50, R53 ;  /* 0x0000003532047221 */ /* 0x000fc40000010000 */
[----:B------:R-:W0:Y:S01]  /*e020*/  MUFU.EX2 R43, R43 ;  /* 0x0000002b002b7308 */ /* 0x000e220000000800 */
[----:B--2---:R-:W-:-:S07]  /*e030*/  FADD.FTZ R3, R70, R3 ;  /* 0x0000000346037221 */ /* 0x004fce0000010000 */
[----:B------:R-:W2:Y:S08]  /*e040*/  MUFU.EX2 R45, R45 ;  /* 0x0000002d002d7308 */ /* 0x000eb00000000800 */
[----:B------:R-:W3:Y:S08]  /*e050*/  MUFU.EX2 R72, R72 ;  /* 0x0000004800487308 */ /* 0x000ef00000000800 */
[----:B------:R1:W-:Y:S08]  /*e060*/  MUFU.EX2 R27, R78 ;  /* 0x0000004e001b7308 */ /* 0x0003f00000000800 */
[----:B------:R-:W4:Y:S01]  /*e070*/  MUFU.EX2 R47, R47 ;  /* 0x0000002f002f7308 */ /* 0x000f220000000800 */
[----:B-1----:R-:W-:-:S01]  /*e080*/  FADD.FTZ R78, R36, R3 ;  /* 0x00000003244e7221 */ /* 0x002fc20000010000 */
[----:B------:R-:W-:-:S03]  /*e090*/  FADD.FTZ R3, R87, R4 ;  /* 0x0000000457037221 */ /* 0x000fc60000010000 */
[----:B0-----:R-:W-:Y:S01]  /*e0a0*/  FADD.FTZ R78, R43, R78 ;  /* 0x0000004e2b4e7221 */ /* 0x001fe20000010000 */
[----:B------:R-:W-:-:S02]  /*e0b0*/  FADD.FTZ R4, R52, R3 ;  /* 0x0000000334047221 */ /* 0x000fc40000010000 */
[----:B------:R-:W0:Y:S01]  /*e0c0*/  MUFU.EX2 R139, R139 ;  /* 0x0000008b008b7308 */ /* 0x000e220000000800 */
[----:B--2---:R-:W-:-:S01]  /*e0d0*/  FADD.FTZ R3, R45, R78 ;  /* 0x0000004e2d037221 */ /* 0x004fc20000010000 */
[----:B------:R-:W-:-:S03]  /*e0e0*/  FADD.FTZ R53, R137, R4 ;  /* 0x0000000489357221 */ /* 0x000fc60000010000 */
[----:B---3--:R-:W-:Y:S01]  /*e0f0*/  FADD.FTZ R4, R72, R3 ;  /* 0x0000000348047221 */ /* 0x008fe20000010000 */
[----:B------:R-:W-:-:S02]  /*e100*/  FADD.FTZ R76, R54, R53 ;  /* 0x00000035364c7221 */ /* 0x000fc40000010000 */
[----:B------:R-:W1:Y:S01]  /*e110*/  MUFU.EX2 R44, R44 ;  /* 0x0000002c002c7308 */ /* 0x000e620000000800 */
[----:B----4-:R-:W-:-:S07]  /*e120*/  FADD.FTZ R3, R47, R4 ;  /* 0x000000042f037221 */ /* 0x010fce0000010000 */
        /* <DEDUP_REMOVED lines=19> */
.L_x_11849:
        /* <DEDUP_REMOVED lines=90> */
.L_x_11831:
[----:B------:R-:W-:Y:S06]  /*e800*/  BAR.ARV 0x8, 0x200 ;  /* 0x0208000000007b1d */ /* 0x000fec0000002000 */
[----:B------:R-:W-:Y:S05]  /*e810*/  @!P0 BRA `(.L_x_11851) ;  /* 0x0000000000048947 */ /* 0x000fea0003800000 */
[----:B------:R-:W-:Y:S01]  /*e820*/  BPT.TRAP 0x1 ;  /* 0x000000040000795c */ /* 0x000fe20000300000 */
.L_x_11851:
[----:B------:R-:W-:Y:S01]  /*e830*/  ULEA UR11, UR4, UR44, 0x3 ;  /* 0x0000002c040b7291 */ /* 0x000fe2000f8e183f */
[----:B------:R-:W-:-:S05]  /*e840*/  IMAD.U32 R0, RZ, RZ, UR5 ;  /* 0x00000005ff007e24 */ /* 0x000fca000f8e00ff */
[----:B------:R-:W-:-:S04]  /*e850*/  SHF.L.U32 R0, R0, 0x1f, RZ ;  /* 0x0000001f00007819 */ /* 0x000fc800000006ff */
[----:B------:R0:W1:Y:S01]  /*e860*/  SYNCS.PHASECHK.TRANS64.TRYWAIT P1, [UR11+0x17050], R0 ;  /* 0x01705000ff0075a7 */ /* 0x000062000802014b */
[----:B------:R-:W-:Y:S05]  /*e870*/  @!P0 BRA `(.L_x_11852) ;  /* 0x0000000000048947 */ /* 0x000fea0003800000 */
[----:B------:R-:W-:Y:S01]  /*e880*/  BPT.TRAP 0x1 ;  /* 0x000000040000795c */ /* 0x000fe20000300000 */
.L_x_11852:
[----:B-1----:R-:W-:Y:S05]  /*e890*/  @P1 BRA `(.L_x_11853) ;  /* 0x0000000000081947 */ /* 0x002fea0003800000 */
[----:B------:R-:W1:Y:S02]  /*e8a0*/  SYNCS.PHASECHK.TRANS64.TRYWAIT P1, [UR11+0x17050], R0 ;  /* 0x01705000ff0075a7 */ /* 0x000e64000802014b */
[----:B-1----:R-:W-:Y:S05]  /*e8b0*/  @!P1 BRA `(.L_x_11854) ;  /* 0x0000006c00809947 */ /* 0x002fea0003800000 */
.L_x_11853:
[----:B------:R-:W-:Y:S01]  /*e8c0*/  ULDC.64 UR12, c[0x0][0x9a0] ;  /* 0x00026800000c7ab9 */ /* 0x000fe20000000a00 */
[----:B------:R-:W-:Y:S01]  /*e8d0*/  UIADD3 UR44, UR44, 0x400, URZ ;  /* 0x000004002c2c7890 */ /* 0x000fe2000fffe03f */
[----:B------:R-:W-:Y:S01]  /*e8e0*/  WARPGROUP.ARRIVE ;  /* 0x00000000000079c5 */ /* 0x000fe20000000000 */
[----:B------:R-:W-:Y:S01]  /*e8f0*/  UISETP.NE.U32.AND UP0, UPT, UR12, URZ, UPT ;  /* 0x0000003f0c00728c */ /* 0x000fe2000bf05070 */
[----:B-1----:R-:W-:Y:S01]  /*e900*/  IMAD.MOV.U32 R5, RZ, RZ, 0x3f800000 ;  /* 0x3f800000ff057424 */ /* 0x002fe200078e00ff */
[----:B------:R-:W-:Y:S02]  /*e910*/  USHF.R.U32.HI UR44, URZ, 0x4, UR44 ;  /* 0x000000043f2c7899 */ /* 0x000fe4000801162c */
[----:B------:R-:W-:Y:S02]  /*e920*/  UISETP.NE.AND.EX UP0, UPT, UR13, URZ, UPT, UP0 ;  /* 0x0000003f0d00728c */ /* 0x000fe4000bf05300 */
[----:B------:R-:W-:-:S04]  /*e930*/  ULOP3.LUT UR44, UR44, 0x3fff, URZ, 0xc0, !UPT ;  /* 0x00003fff2c2c7892 */ /* 0x000fc8000f8ec03f */
[----:B------:R-:W-:Y:S01]  /*e940*/  ULOP3.LUT UR6, UR44, 0x10000, URZ, 0xfc, !UPT ;  /* 0x000100002c067892 */ /* 0x000fe2000f8efc3f */
[----:B------:R-:W-:-:S03]  /*e950*/  PLOP3.LUT P1, PT, PT, PT, UP0, 0x80, 0x0 ;  /* 0x000000000000781c */ /* 0x000fc60003f2f008 */
[----:B------:R-:W-:Y:S01]  /*e960*/  UIMAD UR6, UR4, 0x300, UR6 ;  /* 0x00000300040678a4 */ /* 0x000fe2000f8e0206 */
[----:B------:R-:W-:Y:S01]  /*e970*/  @UP0 ULDC.64 UR14, c[0x0][0x9c8] ;  /* 0x00027200000e0ab9 */ /* 0x000fe20000000a00 */
[----:B------:R-:W-:Y:S02]  /*e980*/  @UP0 USHF.R.S32.HI UR18, URZ, 0x1f, UR40 ;  /* 0x0000001f3f120899 */ /* 0x000fe40008011428 */
[----:B------:R-:W-:Y:S02]  /*e990*/  @UP0 UIMAD UR5, UR41, UR14, URZ ;  /* 0x0000000e290502a4 */ /* 0x000fe4000f8e023f */
[----:B------:R-:W-:Y:S02]  /*e9a0*/  @UP0 UIMAD.WIDE.U32 UR8, UR39, UR14, URZ ;  /* 0x0000000e270802a5 */ /* 0x000fe4000f8e003f */
[----:B------:R-:W-:Y:S01]  /*e9b0*/  @UP0 UIMAD UR5, UR39, UR15, UR5 ;  /* 0x0000000f270502a4 */ /* 0x000fe2000f8e0205 */
[----:B------:R-:W-:Y:S02]  /*e9c0*/  UMOV UR14, UR6 ;  /* 0x00000006000e7c82 */ /* 0x000fe40008000000 */
[----:B------:R-:W-:Y:S01]  /*e9d0*/  UMOV UR15, 0x40000040 ;  /* 0x40000040000f7882 */ /* 0x000fe20000000000 */
[----:B------:R-:W-:Y:S01]  /*e9e0*/  @UP0 ULDC.64 UR16, c[0x0][0x9d0] ;  /* 0x0002740000100ab9 */ /* 0x000fe20000000a00 */
[----:B------:R-:W-:Y:S01]  /*e9f0*/  QGMMA.64x96x32.F32.E4M3.E4M3 R88, R148, gdesc[UR12], R88, gsb0 ;  /* 0x0160000c94587df3 */ /* 0x000fe20008000858 */
[----:B------:R-:W-:-:S02]  /*ea00*/  @UP0 UIMAD UR4, UR18, UR16, URZ ;  /* 0x00000010120402a4 */ /* 0x000fc4000f8e023f */
[----:B------:R-:W-:Y:S02]  /*ea10*/  @UP0 UIADD3 UR5, UR9, UR5, URZ ;  /* 0x0000000509050290 */ /* 0x000fe4000fffe03f */
[----:B------:R-:W-:-:S03]  /*ea20*/  @UP0 UIMAD UR9, UR40, UR17, UR4 ;  /* 0x00000011280902a4 */ /* 0x000fc6000f8e0204 */
[----:B------:R-:W-:Y:S02]  /*ea30*/  @UP0 UMOV UR4, UR8 ;  /* 0x0000000800040c82 */ /* 0x000fe40008000000 */
[----:B------:R-:W-:-:S04]  /*ea40*/  @UP0 UIMAD.WIDE.U32 UR4, UR40, UR16, UR4 ;  /* 0x00000010280402a5 */ /* 0x000fc8000f8e0004 */
[----:B------:R-:W-:Y:S02]  /*ea50*/  @UP0 UIADD3 UR5, UR5, UR9, URZ ;  /* 0x0000000905050290 */ /* 0x000fe4000fffe03f */
[----:B------:R-:W-:-:S04]  /*ea60*/  @UP0 ULEA UR8, UP1, UR4, UR12, 0x2 ;  /* 0x0000000c04080291 */ /* 0x000fc8000f82103f */
[----:B------:R-:W-:Y:S02]  /*ea70*/  @UP0 ULEA.HI.X UR9, UR4, UR13, UR5, 0x2, UP1 ;  /* 0x0000000d04090291 */ /* 0x000fe400088f1405 */
[----:B------:R-:W-:-:S04]  /*ea80*/  IMAD.U32 R6, RZ, RZ, UR8 ;  /* 0x00000008ff067e24 */ /* 0x000fc8000f8e00ff */
[----:B------:R-:W-:-:S05]  /*ea90*/  IMAD.U32 R7, RZ, RZ, UR9 ;  /* 0x00000009ff077e24 */ /* 0x000fca000f8e00ff */
        /* <DEDUP_REMOVED lines=54> */
.L_x_11855:
        /* <DEDUP_REMOVED lines=52> */
.L_x_11777:
[----:B------:R-:W-:Y:S05]  /*f140*/  @P0 BRA `(.L_x_11856) ;  /* 0x0000001800ec0947 */ /* 0x000fea0003800000 */
[----:B------:R-:W0:Y:S01]  /*f150*/  S2R R9, SR_TID.X ;  /* 0x0000000000097919 */ /* 0x000e220000002100 */
[----:B------:R-:W-:Y:S01]  /*f160*/  ULDC.64 UR4, c[0x4][0x70] ;  /* 0x01001c0000047ab9 */ /* 0x000fe20000000a00 */
[----:B------:R-:W1:Y:S01]  /*f170*/  LDC R46, c[0x0][0xbe8] ;  /* 0x0002fa00ff2e7b82 */ /* 0x000e620000000800 */
[----:B------:R-:W-:Y:S01]  /*f180*/  ULDC.64 UR8, c[0x0][0xbd0] ;  /* 0x0002f40000087ab9 */ /* 0x000fe20000000a00 */
[----:B------:R-:W-:Y:S01]  /*f190*/  USHF.R.S32.HI UR7, URZ, 0x1f, UR40 ;  /* 0x0000001f3f077899 */ /* 0x000fe20008011428 */
[----:B------:R-:W-:-:S05]  /*f1a0*/  ULDC.64 UR10, c[0x0][0xb38] ;  /* 0x0002ce00000a7ab9 */ /* 0x000fca0000000a00 */
[----:B------:R-:W2:Y:S01]  /*f1b0*/  LDC R72, c[0x0][0xc50] ;  /* 0x00031400ff487b82 */ /* 0x000ea20000000800 */
[----:B0-----:R-:W-:-:S05]  /*f1c0*/  IMAD.SHL.U32 R7, R9, 0x4, RZ ;  /* 0x0000000409077824 */ /* 0x001fca00078e00ff */
[----:B------:R-:W-:Y:S02]  /*f1d0*/  LOP3.LUT R7, R7, 0xc, RZ, 0xc0, !PT ;  /* 0x0000000c07077812 */ /* 0x000fe400078ec0ff */
[----:B------:R-:W-:Y:S02]  /*f1e0*/  BAR.SYNC.DEFER_BLOCKING 0x1, 0x180 ;  /* 0x0046000000007b1d */ /* 0x000fe40000010000 */
[----:B------:R-:W-:-:S05]  /*f1f0*/  IADD3 R12, P0, R7, UR4, RZ ;  /* 0x00000004070c7c10 */ /* 0x000fca000ff1e0ff */
[----:B------:R-:W-:-:S05]  /*f200*/  IMAD.X R13, RZ, RZ, UR5, P0 ;  /* 0x00000005ff0d7e24 */ /* 0x000fca00080e06ff */
[----:B------:R0:W3:Y:S01]  /*f210*/  LDG.E.CONSTANT R12, desc[UR36][R12.64] ;  /* 0x000000240c0c7981 */ /* 0x0000e2000c1e9900 */
[----:B------:R-:W-:Y:S01]  /*f220*/  LOP3.LUT P0, R7, R9, 0x3, RZ, 0xc0, !PT ;  /* 0x0000000309077812 */ /* 0x000fe2000780c0ff */
[----:B------:R-:W-:Y:S01]  /*f230*/  UIMAD.WIDE.U32 UR4, UR40, UR8, URZ ;  /* 0x00000008280472a5 */ /* 0x000fe2000f8e003f */
[----:B-1----:R-:W-:Y:S01]  /*f240*/  ISETP.NE.AND P2, PT, R46, 0x1, PT ;  /* 0x000000012e00780c */ /* 0x002fe20003f45270 */
[----:B------:R-:W-:Y:S01]  /*f250*/  UIMAD UR6, UR7, UR8, URZ ;  /* 0x00000008070672a4 */ /* 0x000fe2000f8e023f */
[----:B------:R-:W-:Y:S01]  /*f260*/  ISETP.EQ.OR P0, PT, R7, 0x3, !P0 ;  /* 0x000000030700780c */ /* 0x000fe20004702670 */
[----:B------:R-:W-:Y:S01]  /*f270*/  UIMAD UR8, UR7, UR10, URZ ;  /* 0x0000000a070872a4 */ /* 0x000fe2000f8e023f */
[----:B------:R-:W-:Y:S01]  /*f280*/  BSSY B0, `(.L_x_11857) ;  /* 0x0000145000007945 */ /* 0x000fe20003800000 */
[----:B------:R-:W-:Y:S01]  /*f290*/  IMAD.U32 R26, RZ, RZ, UR4 ;  /* 0x00000004ff1a7e24 */ /* 0x000fe2000f8e00ff */
[----:B------:R-:W-:Y:S01]  /*f2a0*/  SEL R73, R3, R4, P0 ;  /* 0x0000000403497207 */ /* 0x000fe20000000000 */
[----:B------:R-:W-:Y:S01]  /*f2b0*/  UIMAD UR9, UR40, UR9, UR6 ;  /* 0x00000009280972a4 */ /* 0x000fe2000f8e0206 */
[----:B------:R-:W-:Y:S01]  /*f2c0*/  SEL R3, R4, R3, P0 ;  /* 0x0000000304037207 */ /* 0x000fe20000000000 */
[----:B------:R-:W-:Y:S01]  /*f2d0*/  VIADD R4, R9, 0xffffff80 ;  /* 0xffffff8009047836 */ /* 0x000fe20000000000 */
[----:B------:R-:W-:Y:S01]  /*f2e0*/  SEL R55, R15, R6, P0 ;  /* 0x000000060f377207 */ /* 0x000fe20000000000 */
[----:B------:R-:W2:Y:S01]  /*f2f0*/  S2UR UR4, SR_CTAID.Y ;  /* 0x00000000000479c3 */ /* 0x000ea20000002600 */
[----:B------:R-:W-:Y:S01]  /*f300*/  SEL R15, R6, R15, P0 ;  /* 0x0000000f060f7207 */ /* 0x000fe20000000000 */
[----:B------:R-:W-:Y:S01]  /*f310*/  UIADD3 UR9, UR5, UR9, URZ ;  /* 0x0000000905097290 */ /* 0x000fe2000fffe03f */
[----:B------:R-:W-:Y:S01]  /*f320*/  SHF.R.S32.HI R23, RZ, 0x1f, R4 ;  /* 0x0000001fff177819 */ /* 0x000fe20000011404 */
[----:B------:R-:W-:Y:S01]  /*f330*/  UIMAD.WIDE.U32 UR6, UR40, UR10, URZ ;  /* 0x0000000a280672a5 */ /* 0x000fe2000f8e003f */
[----:B------:R-:W-:Y:S01]  /*f340*/  SEL R57, R5, R8, P0 ;  /* 0x0000000805397207 */ /* 0x000fe20000000000 */
[----:B------:R-:W-:Y:S01]  /*f350*/  UIMAD UR8, UR40, UR11, UR8 ;  /* 0x0000000b280872a4 */ /* 0x000fe2000f8e0208 */
[----:B------:R-:W-:Y:S01]  /*f360*/  LEA.HI R6, R23, R4, RZ, 0x7 ;  /* 0x0000000417067211 */ /* 0x000fe200078f38ff */
[----:B------:R-:W1:Y:S01]  /*f370*/  @P2 LDC R70, c[0x0][0xbec] ;  /* 0x0002fb00ff462b82 */ /* 0x000e620000000800 */
[----:B------:R-:W-:Y:S01]  /*f380*/  SEL R5, R8, R5, P0 ;  /* 0x0000000508057207 */ /* 0x000fe20000000000 */
[----:B------:R-:W-:Y:S01]  /*f390*/  UIADD3 UR8, UR7, UR8, URZ ;  /* 0x0000000807087290 */ /* 0x000fe2000fffe03f */
[----:B------:R-:W-:Y:S01]  /*f3a0*/  LOP3.LUT R7, R6, 0xffffff80, RZ, 0xc0, !PT ;  /* 0xffffff8006077812 */ /* 0x000fe200078ec0ff */
[----:B------:R-:W-:Y:S01]  /*f3b0*/  IMAD.U32 R35, RZ, RZ, UR7 ;  /* 0x00000007ff237e24 */ /* 0x000fe2000f8e00ff */
[----:B------:R-:W-:Y:S01]  /*f3c0*/  SEL R69, R47, R10, P0 ;  /* 0x0000000a2f457207 */ /* 0x000fe20000000000 */
[----:B------:R-:W-:Y:S01]  /*f3d0*/  IMAD.U32 R34, RZ, RZ, UR6 ;  /* 0x00000006ff227e24 */ /* 0x000fe2000f8e00ff */
[----:B------:R-:W-:Y:S01]  /*f3e0*/  LEA.HI R23, R23, R4, RZ, 0x2 ;  /* 0x0000000417177211 */ /* 0x000fe200078f10ff */
[----:B------:R-:W-:Y:S01]  /*f3f0*/  IMAD.IADD R40, R4, 0x1, -R7 ;  /* 0x0000000104287824 */ /* 0x000fe200078e0a07 */
[----:B------:R-:W-:Y:S01]  /*f400*/  SHF.R.S32.HI R8, RZ, 0x7, R6 ;  /* 0x00000007ff087819 */ /* 0x000fe20000011406 */
[----:B------:R-:W4:Y:S01]  /*f410*/  @P2 LDC R74, c[0x0][0xbec] ;  /* 0x0002fb00ff4a2b82 */ /* 0x000f220000000800 */
[----:B------:R-:W-:Y:S01]  /*f420*/  SEL R47, R10, R47, P0 ;  /* 0x0000002f0a2f7207 */ /* 0x000fe20000000000 */
[----:B------:R-:W-:Y:S01]  /*f430*/  IMAD.U32 R35, RZ, RZ, UR8 ;  /* 0x00000008ff237e24 */ /* 0x000fe2000f8e00ff */
[----:B------:R-:W-:Y:S01]  /*f440*/  SHF.R.S32.HI R25, RZ, 0x1f, R40 ;  /* 0x0000001fff197819 */ /* 0x000fe20000011428 */
[----:B------:R-:W-:Y:S01]  /*f450*/  IMAD.HI R6, R8, 0x55555556, RZ ;  /* 0x5555555608067827 */ /* 0x000fe200078e02ff */
[----:B------:R-:W-:Y:S01]  /*f460*/  LOP3.LUT R23, R23, 0xfffffffc, RZ, 0xc0, !PT ;  /* 0xfffffffc17177812 */ /* 0x000fe200078ec0ff */
[----:B------:R-:W-:Y:S01]  /*f470*/  ULDC.64 UR6, c[0x0][0xb48] ;  /* 0x0002d20000067ab9 */ /* 0x000fe20000000a00 */
[----:B------:R-:W-:-:S02]  /*f480*/  LEA.HI R10, R25, R40, RZ, 0x2 ;  /* 0x00000028190a7211 */ /* 0x000fc400078f10ff */
[----:B------:R-:W-:Y:S02]  /*f490*/  SEL R67, R51, R20, P0 ;  /* 0x0000001433437207 */ /* 0x000fe40000000000 */
[--C-:B------:R-:W-:Y:S02]  /*f4a0*/  SHF.R.S32.HI R16, RZ, 0x2, R10.reuse ;  /* 0x00000002ff107819 */ /* 0x100fe4000001140a */
[----:B------:R-:W-:Y:S02]  /*f4b0*/  SHF.R.S32.HI R27, RZ, 0x1f, R10 ;  /* 0x0000001fff1b7819 */ /* 0x000fe4000001140a */
[----:B------:R-:W-:Y:S01]  /*f4c0*/  SEL R51, R20, R51, P0 ;  /* 0x0000003314337207 */ /* 0x000fe20000000000 */
[----:B------:R-:W-:Y:S01]  /*f4d0*/  IMAD.IADD R20, R4, 0x1, -R23 ;  /* 0x0000000104147824 */ /* 0x000fe200078e0a17 */
[----:B------:R-:W-:Y:S02]  /*f4e0*/  LEA.HI R23, R6, R6, RZ, 0x1 ;  /* 0x0000000606177211 */ /* 0x000fe400078f08ff */
[----:B------:R-:W-:Y:S01]  /*f4f0*/  LEA.HI R27, R27, R16, RZ, 0x3 ;  /* 0x000000101b1b7211 */ /* 0x000fe200078f18ff */
[----:B------:R-:W5:Y:S01]  /*f500*/  S2R R6, SR_CTAID.X ;  /* 0x0000000000067919 */ /* 0x000f620000002500 */
[----:B------:R-:W-:-:S02]  /*f510*/  SEL R61, R135, R134, P0 ;  /* 0x00000086873d7207 */ /* 0x000fc40000000000 */
[----:B------:R-:W-:Y:S01]  /*f520*/  LOP3.LUT R33, R27, 0xfffffff8, RZ, 0xc0, !PT ;  /* 0xfffffff81b217812 */ /* 0x000fe200078ec0ff */
[----:B------:R-:W-:Y:S01]  /*f530*/  IMAD R27, R23, -0x3, R8 ;  /* 0xfffffffd171b7824 */ /* 0x000fe200078e0208 */
[----:B------:R-:W-:Y:S02]  /*f540*/  LEA.HI R8, R20, R20, RZ, 0x1 ;  /* 0x0000001414087211 */ /* 0x000fe400078f08ff */
[----:B------:R-:W-:Y:S01]  /*f550*/  SEL R31, R98, R99, P0 ;  /* 0x00000063621f7207 */ /* 0x000fe20000000000 */
[----:B------:R-:W-:Y:S01]  /*f560*/  IMAD.IADD R4, R16, 0x1, -R33 ;  /* 0x0000000110047824 */ /* 0x000fe200078e0a21 */
[----:B------:R-:W-:Y:S02]  /*f570*/  LOP3.LUT R33, R8, 0x1ffffffe, RZ, 0xc0, !PT ;  /* 0x1ffffffe08217812 */ /* 0x000fe400078ec0ff */
[----:B------:R-:W-:Y:S02]  /*f580*/  SEL R21, R110, R111, P0 ;  /* 0x0000006f6e157207 */ /* 0x000fe40000000000 */
[----:B------:R-:W-:Y:S01]  /*f590*/  SEL R19, R14, R93, P0 ;  /* 0x0000005d0e137207 */ /* 0x000fe20000000000 */
[----:B------:R-:W-:Y:S01]  /*f5a0*/  IMAD.IADD R45, R20, 0x1, -R33 ;  /* 0x00000001142d7824 */ /* 0x000fe200078e0a21 */
[----:B------:R-:W-:-:S02]  /*f5b0*/  SEL R33, R134, R135, P0 ;  /* 0x0000008786217207 */ /* 0x000fc40000000000 */
[----:B------:R-:W-:Y:S02]  /*f5c0*/  SEL R14, R93, R14, P0 ;  /* 0x0000000e5d0e7207 */ /* 0x000fe40000000000 */
[----:B------:R-:W-:Y:S02]  /*f5d0*/  LOP3.LUT R75, R10, 0x7ffffffc, RZ, 0xc0, !PT ;  /* 0x7ffffffc0a4b7812 */ /* 0x000fe400078ec0ff */
[----:B------:R-:W-:Y:S02]  /*f5e0*/  LEA.HI R25, R25, R40, RZ, 0x5 ;  /* 0x0000002819197211 */ /* 0x000fe400078f28ff */
[----:B------:R-:W-:Y:S02]  /*f5f0*/  SEL R59, R108, R109, P0 ;  /* 0x0000006d6c3b7207 */ /* 0x000fe40000000000 */
[----:B------:R-:W-:Y:S02]  /*f600*/  SEL R18, R109, R108, P0 ;  /* 0x0000006c6d127207 */ /* 0x000fe40000000000 */
[----:B------:R-:W-:-:S02]  /*f610*/  SHF.R.S32.HI R25, RZ, 0x5, R25 ;  /* 0x00000005ff197819 */ /* 0x000fc40000011419 */
[----:B------:R-:W-:Y:S02]  /*f620*/  SEL R43, R58, R117, P0 ;  /* 0x000000753a2b7207 */ /* 0x000fe40000000000 */
[----:B------:R-:W-:Y:S01]  /*f630*/  SEL R65, R104, R105, P0 ;  /* 0x0000006968417207 */ /* 0x000fe20000000000 */
[----:B------:R-:W-:Y:S01]  /*f640*/  IMAD R4, R25, 0x10, R4 ;  /* 0x0000001019047824 */ /* 0x000fe200078e0204 */
[----:B------:R-:W-:Y:S02]  /*f650*/  SEL R17, R113, R112, P0 ;  /* 0x0000007071117207 */ /* 0x000fe40000000000 */
[----:B------:R-:W-:Y:S01]  /*f660*/  SEL R58, R117, R58, P0 ;  /* 0x0000003a753a7207 */ /* 0x000fe20000000000 */
[----:B------:R-:W-:Y:S01]  /*f670*/  IMAD R4, R27, 0x40, R4 ;  /* 0x000000401b047824 */ /* 0x000fe200078e0204 */
[----:B------:R-:W-:Y:S01]  /*f680*/  SEL R49, R124, R125, P0 ;  /* 0x0000007d7c317207 */ /* 0x000fe20000000000 */
[----:B------:R-:W-:Y:S01]  /*f690*/  IMAD.U32 R27, RZ, RZ, UR5 ;  /* 0x00000005ff1b7e24 */ /* 0x000fe2000f8e00ff */
[----:B------:R-:W-:Y:S01]  /*f6a0*/  SEL R53, R132, R133, P0 ;  /* 0x0000008584357207 */ /* 0x000fe20000000000 */
[--C-:B------:R-:W-:Y:S01]  /*f6b0*/  IMAD R45, R45, 0x8, R4.reuse ;  /* 0x000000082d2d7824 */ /* 0x100fe200078e0204 */
[----:B------:R-:W-:Y:S01]  /*f6c0*/  SEL R29, R90, R91, P0 ;  /* 0x0000005b5a1d7207 */ /* 0x000fe20000000000 */
[----:B-----5:R-:W-:Y:S01]  /*f6d0*/  IMAD R54, R6, 0xc0, R4 ;  /* 0x000000c006367824 */ /* 0x020fe200078e0204 */
[----:B------:R-:W-:Y:S01]  /*f6e0*/  SEL R63, R94, R95, P0 ;  /* 0x0000005f5e3f7207 */ /* 0x000fe20000000000 */
[----:B------:R-:W-:Y:S01]  /*f6f0*/  IMAD R45, R6, 0xc0, R45 ;  /* 0x000000c0062d7824 */ /* 0x000fe200078e022d */
[----:B------:R-:W-:Y:S01]  /*f700*/  SEL R41, R102, R103, P0 ;  /* 0x0000006766297207 */ /* 0x000fe20000000000 */
[----:B------:R-:W-:Y:S01]  /*f710*/  IMAD.U32 R27, RZ, RZ, UR9 ;  /* 0x00000009ff1b7e24 */ /* 0x000fe2000f8e00ff */
[----:B------:R-:W-:Y:S01]  /*f720*/  SEL R11, R106, R107, P0 ;  /* 0x0000006b6a0b7207 */ /* 0x000fe20000000000 */
[----:B----4-:R-:W-:Y:S01]  /*f730*/  @P2 IMAD.HI.U32 R74, R45, R74, RZ ;  /* 0x0000004a2d4a2227 */ /* 0x010fe200078e00ff */
[----:B------:R-:W-:Y:S01]  /*f740*/  SEL R9, R114, R115, P0 ;  /* 0x0000007372097207 */ /* 0x000fe20000000000 */
[----:B------:R-:W-:Y:S01]  /*f750*/  ULDC.64 UR8, c[0x0][0xb28] ;  /* 0x0002ca0000087ab9 */ /* 0x000fe20000000a00 */
[----:B------:R-:W-:-:S02]  /*f760*/  SEL R39, R118, R119, P0 ;  /* 0x0000007776277207 */ /* 0x000fc40000000000 */
[----:B------:R-:W-:Y:S02]  /*f770*/  SEL R7, R122, R123, P0 ;  /* 0x0000007b7a077207 */ /* 0x000fe40000000000 */
        /* <DEDUP_REMOVED lines=17> */
[C---:B------:R-:W-:Y:S01]  /*f890*/  LOP3.LUT P1, RZ, R40.reuse, 0x3, RZ, 0xc0, !PT ;  /* 0x0000000328ff7812 */ /* 0x040fe2000782c0ff */
[----:B------:R-:W-:Y:S01]  /*f8a0*/  IMAD.IADD R40, R40, 0x1, -R75 ;  /* 0x0000000128287824 */ /* 0x000fe200078e0a4b */
[----:B---3--:R-:W-:Y:S01]  /*f8b0*/  LOP3.LUT R44, R12, 0x2, RZ, 0x3c, !PT ;  /* 0x000000020c2c7812 */ /* 0x008fe200078e3cff */
[----:B------:R-:W-:Y:S04]  /*f8c0*/  SHFL.IDX PT, R60, R33, R12, 0x1c1f ;  /* 0x001c1f0c213c7589 */ /* 0x000fe800000e0000 */
[----:B------:R-:W0:Y:S04]  /*f8d0*/  SHFL.IDX PT, R61, R61, R44, 0x1c1f ;  /* 0x001c1f2c3d3d7589 */ /* 0x000e2800000e0000 */
[----:B------:R3:W-:Y:S04]  /*f8e0*/  SHFL.IDX PT, R24, R31, R12, 0x1c1f ;  /* 0x001c1f0c1f187589 */ /* 0x0007e800000e0000 */
[----:B------:R-:W-:Y:S04]  /*f8f0*/  SHFL.IDX PT, R10, R21, R12, 0x1c1f ;  /* 0x001c1f0c150a7589 */ /* 0x000fe800000e0000 */
[----:B------:R-:W-:Y:S01]  /*f900*/  SHFL.IDX PT, R20, R73, R12, 0x1c1f ;  /* 0x001c1f0c49147589 */ /* 0x000fe200000e0000 */
[----:B---3--:R-:W3:Y:S03]  /*f910*/  LDC.64 R30, c[0x0][0xbd8] ;  /* 0x0002f600ff1e7b82 */ /* 0x008ee60000000a00 */
[----:B------:R0:W-:Y:S04]  /*f920*/  SHFL.IDX PT, R21, R3, R44, 0x1c1f ;  /* 0x001c1f2c03157589 */ /* 0x0001e800000e0000 */
[----:B------:R-:W-:Y:S04]  /*f930*/  SHFL.IDX PT, R19, R19, R12, 0x1c1f ;  /* 0x001c1f0c13137589 */ /* 0x000fe800000e0000 */
[----:B------:R-:W-:Y:S01]  /*f940*/  SHFL.IDX PT, R14, R14, R44, 0x1c1f ;  /* 0x001c1f2c0e0e7589 */ /* 0x000fe200000e0000 */
[----:B0-----:R-:W-:-:S03]  /*f950*/  SEL R3, R61, R60, P0 ;  /* 0x0000003c3d037207 */ /* 0x001fc60000000000 */
[----:B------:R-:W-:Y:S04]  /*f960*/  SHFL.IDX PT, R57, R57, R12, 0x1c1f ;  /* 0x001c1f0c39397589 */ /* 0x000fe800000e0000 */
[----:B------:R0:W4:Y:S04]  /*f970*/  SHFL.IDX PT, R62, R5, R44, 0x1c1f ;  /* 0x001c1f2c053e7589 */ /* 0x00012800000e0000 */
[----:B------:R-:W-:Y:S04]  /*f980*/  SHFL.IDX PT, R59, R59, R12, 0x1c1f ;  /* 0x001c1f0c3b3b7589 */ /* 0x000fe800000e0000 */
[----:B------:R4:W-:Y:S01]  /*f990*/  SHFL.IDX PT, R66, R18, R44, 0x1c1f ;  /* 0x001c1f2c12427589 */ /* 0x0009e200000e0000 */
[----:B0-----:R-:W-:-:S03]  /*f9a0*/  SEL R5, R60, R61, P0 ;  /* 0x0000003d3c057207 */ /* 0x001fc60000000000 */
[----:B------:R-:W-:Y:S01]  /*f9b0*/  SHFL.IDX PT, R55, R55, R12, 0x1c1f ;  /* 0x001c1f0c37377589 */ /* 0x000fe200000e0000 */
[----:B------:R-:W0:Y:S03]  /*f9c0*/  LDC.64 R60, c[0x0][0xb40] ;  /* 0x0002d000ff3c7b82 */ /* 0x000e260000000a00 */
[----:B------:R-:W5:Y:S04]  /*f9d0*/  SHFL.IDX PT, R64, R15, R44, 0x1c1f ;  /* 0x001c1f2c0f407589 */ /* 0x000f6800000e0000 */
[----:B------:R2:W-:Y:S04]  /*f9e0*/  SHFL.IDX PT, R48, R69, R12, 0x1c1f ;  /* 0x001c1f0c45307589 */ /* 0x0005e800000e0000 */
[----:B------:R-:W-:Y:S01]  /*f9f0*/  SHFL.IDX PT, R52, R67, R12, 0x1c1f ;  /* 0x001c1f0c43347589 */ /* 0x000fe200000e0000 */
[----:B----4-:R-:W-:-:S03]  /*fa00*/  SEL R18, R57, R62, P0 ;  /* 0x0000003e39127207 */ /* 0x010fc60000000000 */
[----:B------:R-:W-:Y:S01]  /*fa10*/  SHFL.IDX PT, R16, R41, R12, 0x1c1f ;  /* 0x001c1f0c29107589 */ /* 0x000fe200000e0000 */
[----:B--2---:R-:W2:Y:S03]  /*fa20*/  @P2 LDC R69, c[0x0][0xbf0] ;  /* 0x0002fc00ff452b82 */ /* 0x004ea60000000800 */
[----:B------:R-:W-:Y:S04]  /*fa30*/  SHFL.IDX PT, R8, R39, R12, 0x1c1f ;  /* 0x001c1f0c27087589 */ /* 0x000fe800000e0000 */
[----:B------:R-:W-:Y:S01]  /*fa40*/  SHFL.IDX PT, R4, R37, R12, 0x1c1f ;  /* 0x001c1f0c25047589 */ /* 0x000fe200000e0000 */
[----:B0-----:R-:W-:-:S03]  /*fa50*/  IMAD.WIDE.U32 R34, R60, UR39, R34 ;  /* 0x000000273c227c25 */ /* 0x001fc6000f8e0022 */
[----:B------:R-:W-:Y:S01]  /*fa60*/  SHFL.IDX PT, R6, R25, R12, 0x1c1f ;  /* 0x001c1f0c19067589 */ /* 0x000fe200000e0000 */
[----:B-----5:R-:W-:-:S03]  /*fa70*/  SEL R15, R64, R55, P0 ;  /* 0x00000037400f7207 */ /* 0x020fc60000000000 */
[----:B------:R-:W-:Y:S04]  /*fa80*/  SHFL.IDX PT, R67, R17, R44, 0x1c1f ;  /* 0x001c1f2c11437589 */ /* 0x000fe800000e0000 */
        /* <DEDUP_REMOVED lines=10> */
[----:B------:R4:W-:Y:S04]  /*fb30*/  SHFL.IDX PT, R7, R7, R12, 0x1c1f ;  /* 0x001c1f0c07077589 */ /* 0x0009e800000e0000 */
[----:B------:R5:W1:Y:S04]  /*fb40*/  SHFL.IDX PT, R68, R13, R44, 0x1c1f ;  /* 0x001c1f2c0d447589 */ /* 0x000a6800000e0000 */
[----:B------:R-:W-:Y:S01]  /*fb50*/  SHFL.IDX PT, R58, R58, R44, 0x1c1f ;  /* 0x001c1f2c3a3a7589 */ /* 0x000fe200000e0000 */
[----:B----4-:R-:W-:-:S03]  /*fb60*/  SEL R12, R20, R21, P0 ;  /* 0x00000015140c7207 */ /* 0x010fc60000000000 */
[----:B------:R-:W-:Y:S01]  /*fb70*/  SHFL.IDX PT, R50, R125, R44, 0x1c1f ;  /* 0x001c1f2c7d327589 */ /* 0x000fe200000e0000 */
[----:B------:R-:W-:Y:S02]  /*fb80*/  SEL R20, R21, R20, P0 ;  /* 0x0000001415147207 */ /* 0x000fe40000000000 */
[----:B-----5:R-:W-:Y:S01]  /*fb90*/  SEL R13, R19, R14, P0 ;  /* 0x0000000e130d7207 */ /* 0x020fe20000000000 */
[----:B------:R-:W4:Y:S01]  /*fba0*/  SHFL.IDX PT, R47, R47, R44, 0x1c1f ;  /* 0x001c1f2c2f2f7589 */ /* 0x000f2200000e0000 */
[----:B------:R-:W-:Y:S02]  /*fbb0*/  SEL R21, R14, R19, P0 ;  /* 0x000000130e157207 */ /* 0x000fe40000000000 */
[----:B------:R-:W-:Y:S01]  /*fbc0*/  SEL R14, R62, R57, P0 ;  /* 0x000000393e0e7207 */ /* 0x000fe20000000000 */
[----:B------:R-:W-:Y:S01]  /*fbd0*/  SHFL.IDX PT, R56, R133, R44, 0x1c1f ;  /* 0x001c1f2c85387589 */ /* 0x000fe200000e0000 */
[----:B---3--:R-:W-:Y:S01]  /*fbe0*/  IMAD.WIDE.U32 R62, R30, UR39, R26 ;  /* 0x000000271e3e7c25 */ /* 0x008fe2000f8e001a */
[----:B------:R-:W-:-:S02]  /*fbf0*/  SEL R27, R59, R66, P0 ;  /* 0x000000423b1b7207 */ /* 0x000fc40000000000 */
[----:B------:R-:W3:Y:S01]  /*fc00*/  SHFL.IDX PT, R51, R51, R44, 0x1c1f ;  /* 0x001c1f2c33337589 */ /* 0x000ee200000e0000 */
[----:B------:R-:W-:Y:S01]  /*fc10*/  IMAD R57, RZ, RZ, -UR40 ;  /* 0x80000028ff397e24 */ /* 0x000fe2000f8e02ff */
[----:B------:R-:W-:Y:S01]  /*fc20*/  SEL R19, R55, R64, P0 ;  /* 0x0000004037137207 */ /* 0x000fe20000000000 */
[----:B------:R-:W-:Y:S01]  /*fc30*/  IMAD R64, R60, UR41, RZ ;  /* 0x000000293c407c24 */ /* 0x000fe2000f8e02ff */
[----:B------:R-:W-:Y:S01]  /*fc40*/  SHFL.IDX PT, R41, R95, R44, 0x1c1f ;  /* 0x001c1f2c5f297589 */ /* 0x000fe200000e0000 */
[----:B------:R-:W-:Y:S01]  /*fc50*/  IMAD.MOV.U32 R55, RZ, RZ, R45 ;  /* 0x000000ffff377224 */ /* 0x000fe200078e002d */
[----:B-1----:R-:W-:Y:S01]  /*fc60*/  SEL R26, R65, R68, P0 ;  /* 0x00000044411a7207 */ /* 0x002fe20000000000 */
[----:B------:R-:W-:Y:S01]  /*fc70*/  IMAD R61, R61, UR39, R64 ;  /* 0x000000273d3d7c24 */ /* 0x000fe2000f8e0240 */
[----:B------:R-:W-:Y:S01]  /*fc80*/  SHFL.IDX PT, R38, R91, R44, 0x1c1f ;  /* 0x001c1f2c5b267589 */ /* 0x000fe200000e0000 */
[----:B------:R-:W-:Y:S02]  /*fc90*/  IMAD.MOV.U32 R60, RZ, RZ, R34 ;  /* 0x000000ffff3c7224 */ /* 0x000fe400078e0022 */
[----:B------:R-:W-:Y:S01]  /*fca0*/  IMAD.IADD R61, R35, 0x1, R61 ;  /* 0x00000001233d7824 */ /* 0x000fe200078e023d */
        /* <DEDUP_REMOVED lines=8> */
[----:B------:R1:W-:Y:S02]  /*fd30*/  SHFL.IDX PT, R23, R23, R44, 0x1c1f ;  /* 0x001c1f2c17177589 */ /* 0x0003e400000e0000 */
[----:B-1----:R-:W-:Y:S01]  /*fd40*/  IMAD R44, R30, UR41, RZ ;  /* 0x000000291e2c7c24 */ /* 0x002fe2000f8e02ff */
[----:B------:R-:W-:-:S03]  /*fd50*/  SEL R30, R68, R65, P0 ;  /* 0x00000041441e7207 */ /* 0x000fc60000000000 */
[----:B------:R-:W-:Y:S02]  /*fd60*/  IMAD R31, R31, UR39, R44 ;  /* 0x000000271f1f7c24 */ /* 0x000fe4000f8e022c */
[----:B------:R-:W-:-:S04]  /*fd70*/  @P2 IMAD.HI.U32 R44, R45, R70, RZ ;  /* 0x000000462d2c2227 */ /* 0x000fc800078e00ff */
[----:B------:R-:W-:Y:S01]  /*fd80*/  IMAD.IADD R63, R63, 0x1, R31 ;  /* 0x000000013f3f7824 */ /* 0x000fe200078e021f */
[----:B------:R-:W-:Y:S01]  /*fd90*/  SEL R31, R66, R59, P0 ;  /* 0x0000003b421f7207 */ /* 0x000fe20000000000 */
[----:B------:R-:W-:Y:S01]  /*fda0*/  IMAD R59, R72, R57, UR4 ;  /* 0x00000004483b7e24 */ /* 0x000fe2000f8e0239 */
[----:B--2---:R-:W-:Y:S01]  /*fdb0*/  @P2 SHF.R.U32.HI R55, RZ, R69, R44 ;  /* 0x00000045ff372219 */ /* 0x004fe2000001162c */
[----:B------:R-:W-:Y:S01]  /*fdc0*/  ULDC.64 UR4, c[0x0][0xbe0] ;  /* 0x0002f80000047ab9 */ /* 0x000fe20000000a00 */
[----:B------:R-:W-:Y:S01]  /*fdd0*/  IMAD.MOV.U32 R57, RZ, RZ, R45 ;  /* 0x000000ffff397224 */ /* 0x000fe200078e002d */
[----:B0-----:R-:W-:Y:S01]  /*fde0*/  @P2 SHF.R.U32.HI R57, RZ, R71, R74 ;  /* 0x00000047ff392219 */ /* 0x001fe2000001164a */
[----:B------:R-:W-:Y:S01]  /*fdf0*/  IMAD.WIDE.U32 R60, R59, UR6, R60 ;  /* 0x000000063b3c7c25 */ /* 0x000fe2000f8e003c */
[----:B------:R-:W-:-:S05]  /*fe00*/  SHF.R.S32.HI R44, RZ, 0x1f, R59 ;  /* 0x0000001fff2c7819 */ /* 0x000fca000001143b */
[C---:B------:R-:W-:Y:S02]  /*fe10*/  IMAD R35, R44.reuse, UR4, RZ ;  /* 0x000000042c237c24 */ /* 0x040fe4000f8e02ff */
[----:B------:R-:W-:Y:S02]  /*fe20*/  IMAD R44, R44, UR6, RZ ;  /* 0x000000062c2c7c24 */ /* 0x000fe4000f8e02ff */
[C---:B------:R-:W-:Y:S02]  /*fe30*/  IMAD R64, R59.reuse, UR5, R35 ;  /* 0x000000053b407c24 */ /* 0x040fe4000f8e0223 */
[----:B------:R-:W-:Y:S01]  /*fe40*/  IMAD.WIDE.U32 R34, R59, UR4, R62 ;  /* 0x000000043b227c25 */ /* 0x000fe2000f8e003e */
[----:B------:R-:W-:-:S03]  /*fe50*/  ULDC.64 UR4, c[0x0][0xb30] ;  /* 0x0002cc0000047ab9 */ /* 0x000fc60000000a00 */
[----:B------:R-:W-:Y:S01]  /*fe60*/  IMAD R63, R59, UR7, R44 ;  /* 0x000000073b3f7c24 */ /* 0x000fe2000f8e022c */
[----:B------:R-:W-:Y:S01]  /*fe70*/  SHF.R.S32.HI R59, RZ, 0x1f, R55 ;  /* 0x0000001fff3b7819 */ /* 0x000fe20000011437 */
[----:B------:R-:W-:Y:S01]  /*fe80*/  IMAD.MOV R62, RZ, RZ, -R57 ;  /* 0x000000ffff3e7224 */ /* 0x000fe200078e0a39 */
[----:B------:R-:W-:Y:S01]  /*fe90*/  IADD3 R34, P2, R55, R34, RZ ;  /* 0x0000002237227210 */ /* 0x000fe20007f5e0ff */
[----:B------:R-:W-:Y:S01]  /*fea0*/  IMAD.MOV R55, RZ, RZ, -R55 ;  /* 0x000000ffff377224 */ /* 0x000fe200078e0a37 */
[----:B------:R-:W-:Y:S01]  /*feb0*/  SHF.R.S32.HI R44, RZ, 0x1f, R57 ;  /* 0x0000001fff2c7819 */ /* 0x000fe20000011439 */
[----:B------:R-:W-:Y:S01]  /*fec0*/  IMAD.IADD R61, R61, 0x1, R63 ;  /* 0x000000013d3d7824 */ /* 0x000fe200078e023f */
[----:B------:R-:W-:Y:S01]  /*fed0*/  IADD3.X R35, R59, R35, R64, P2, !PT ;  /* 0x000000233b237210 */ /* 0x000fe200017fe440 */
[----:B------:R-:W-:Y:S01]  /*fee0*/  IMAD R55, R46, R55, R45 ;  /* 0x000000372e377224 */ /* 0x000fe200078e022d */
[----:B------:R-:W-:Y:S01]  /*fef0*/  ULDC.64 UR6, c[0x0][0xbc8] ;  /* 0x0002f20000067ab9 */ /* 0x000fe20000000a00 */
[----:B------:R-:W-:-:S02]  /*ff00*/  IMAD R44, R44, UR4, RZ ;  /* 0x000000042c2c7c24 */ /* 0x000fc4000f8e02ff */
[----:B------:R-:W-:Y:S02]  /*ff10*/  IMAD R59, R46, R62, R45 ;  /* 0x0000003e2e3b7224 */ /* 0x000fe400078e022d */
[C---:B------:R-:W-:Y:S01]  /*ff20*/  IMAD R63, R57.reuse, UR5, R44 ;  /* 0x00000005393f7c24 */ /* 0x040fe2000f8e022c */
[----:B------:R-:W-:Y:S01]  /*ff30*/  SHF.R.S32.HI R44, RZ, 0x1f, R55 ;  /* 0x0000001fff2c7819 */ /* 0x000fe20000011437 */
[----:B------:R-:W-:Y:S01]  /*ff40*/  IMAD.WIDE.U32 R60, R57, UR4, R60 ;  /* 0x00000004393c7c25 */ /* 0x000fe2000f8e003c */
[----:B------:R-:W-:Y:S01]  /*ff50*/  SHF.R.S32.HI R45, RZ, 0x1f, R59 ;  /* 0x0000001fff2d7819 */ /* 0x000fe2000001143b */
[----:B------:R-:W0:Y:S01]  /*ff60*/  S2UR UR5, SR_CgaCtaId ;  /* 0x00000000000579c3 */ /* 0x000e220000008800 */
[----:B------:R-:W-:Y:S01]  /*ff70*/  UMOV UR4, 0x400 ;  /* 0x0000040000047882 */ /* 0x000fe20000000000 */
[----:B------:R-:W-:Y:S02]  /*ff80*/  IMAD R44, R44, UR6, RZ ;  /* 0x000000062c2c7c24 */ /* 0x000fe4000f8e02ff */
[----:B------:R-:W-:-:S02]  /*ff90*/  IMAD R62, R45, UR8, RZ ;  /* 0x000000082d3e7c24 */ /* 0x000fc4000f8e02ff */
[----:B------:R-:W-:Y:S02]  /*ffa0*/  IMAD R57, R55, UR7, R44 ;  /* 0x0000000737397c24 */ /* 0x000fe4000f8e022c */
[----:B------:R-:W-:Y:S02]  /*ffb0*/  IMAD.IADD R61, R61, 0x1, R63 ;  /* 0x000000013d3d7824 */ /* 0x000fe400078e023f */
[----:B------:R-:W-:Y:S01]  /*ffc0*/  IMAD.WIDE.U32 R44, R55, UR6, R34 ;  /* 0x00000006372c7c25 */ /* 0x000fe2000f8e0022 */
[----:B------:R-:W-:Y:S01]  /*ffd0*/  ULDC.64 UR6, c[0x0][0xba8] ;  /* 0x0002ea0000067ab9 */ /* 0x000fe20000000a00 */
[----:B------:R-:W-:Y:S02]  /*ffe0*/  SEL R34, R42, R67, P0 ;  /* 0x000000432a227207 */ /* 0x000fe40000000000 */
        /* <DEDUP_REMOVED lines=15> */
[----:B------:R0:W-:Y:S01]  /*100e0*/  SHFL.IDX PT, R60, R55, RZ, 0x1c1f ;  /* 0x001c1fff373c7589 */ /* 0x0001e200000e0000 */
[----:B------:R-:W-:Y:S01]  /*100f0*/  UIADD3 UR4, UR4, 0x17020, URZ ;  /* 0x0001702004047890 */ /* 0x000fe2000fffe03f */
[----:B------:R-:W-:-:S02]  /*10100*/  ISETP.GE.OR P2, PT, R54, R65, P1 ;  /* 0x000000413600720c */ /* 0x000fc40000f46670 */
[----:B------:R-:W1:Y:S01]  /*10110*/  SHFL.IDX PT, R61, R57, RZ, 0x1c1f ;  /* 0x001c1fff393d7589 */ /* 0x000e6200000e0000 */
[-C--:B------:R-:W-:Y:S01]  /*10120*/  ISETP.GE.OR P1, PT, R64, R65.reuse, P1 ;  /* 0x000000414000720c */ /* 0x080fe20000f26670 */
[----:B------:R-:W-:Y:S01]  /*10130*/  UPRMT UR4, URZ, 0x654, UR4 ;  /* 0x000006543f047896 */ /* 0x000fe20008000004 */
[----:B------:R-:W-:Y:S01]  /*10140*/  ISETP.GE.AND P3, PT, R54, R65, PT ;  /* 0x000000413600720c */ /* 0x000fe20003f66270 */
[----:B------:R-:W2:Y:S01]  /*10150*/  SHFL.IDX PT, R63, R57, 0x1, 0x1c1f ;  /* 0x003c1f00393f7f89 */ /* 0x000ea200000e0000 */
[----:B----4-:R-:W-:Y:S01]  /*10160*/  SEL R46, R48, R47, P0 ;  /* 0x0000002f302e7207 */ /* 0x010fe20000000000 */
[----:B0-----:R-:W-:Y:S01]  /*10170*/  IMAD.SHL.U32 R55, R40, 0x2, RZ ;  /* 0x0000000228377824 */ /* 0x001fe200078e00ff */
[----:B------:R-:W-:Y:S01]  /*10180*/  SEL R48, R47, R48, P0 ;  /* 0x000000302f307207 */ /* 0x000fe20000000000 */
[----:B------:R0:W4:Y:S01]  /*10190*/  SHFL.IDX PT, R44, R66, RZ, 0x1c1f ;  /* 0x001c1fff422c7589 */ /* 0x00012200000e0000 */
[----:B------:R-:W-:Y:S02]  /*101a0*/  SEL R47, R49, R50, P0 ;  /* 0x00000032312f7207 */ /* 0x000fe40000000000 */
[----:B------:R-:W-:Y:S01]  /*101b0*/  SYNCS.ARRIVE.TRANS64.RED.A1T0 RZ, [UR4], RZ ;  /* 0x000000ffffff79a7 */ /* 0x000fe20008100404 */
[----:B------:R-:W-:Y:S01]  /*101c0*/  SEL R49, R50, R49, P0 ;  /* 0x0000003132317207 */ /* 0x000fe20000000000 */
[----:B------:R0:W0:Y:S01]  /*101d0*/  SHFL.IDX PT, R45, R68, RZ, 0x1c1f ;  /* 0x001c1fff442d7589 */ /* 0x00002200000e0000 */
[----:B---3--:R-:W-:-:S02]  /*101e0*/  SEL R50, R52, R51, P0 ;  /* 0x0000003334327207 */ /* 0x008fc40000000000 */
[----:B------:R-:W-:Y:S02]  /*101f0*/  SEL R52, R51, R52, P0 ;  /* 0x0000003433347207 */ /* 0x000fe40000000000 */
[----:B------:R-:W-:Y:S02]  /*10200*/  SEL R35, R43, R58, P0 ;  /* 0x0000003a2b237207 */ /* 0x000fe40000000000 */
[----:B------:R-:W-:Y:S02]  /*10210*/  SEL R51, R53, R56, P0 ;  /* 0x0000003835337207 */ /* 0x000fe40000000000 */
[----:B------:R-:W-:Y:S01]  /*10220*/  SEL R43, R58, R43, P0 ;  /* 0x0000002b3a2b7207 */ /* 0x000fe20000000000 */
[----:B-1----:R1:W-:Y:S01]  /*10230*/  @!P2 ST.E desc[UR36][R60.64], R2 ;  /* 0x000000023c00a985 */ /* 0x0023e2000c101924 */
[----:B------:R-:W-:-:S03]  /*10240*/  SEL R53, R56, R53, P0 ;  /* 0x0000003538357207 */ /* 0x000fc60000000000 */
[----:B--2---:R1:W-:Y:S01]  /*10250*/  @!P1 ST.E desc[UR36][R62.64], R0 ;  /* 0x000000003e009985 */ /* 0x0043e2000c101924 */
[----:B------:R-:W-:Y:S05]  /*10260*/  @P3 BRA `(.L_x_11858) ;  /* 0x0000000400183947 */ /* 0x000fea0003800000 */
        /* <DEDUP_REMOVED lines=12> */
[--C-:B0---4-:R-:W-:Y:S02]  /*10330*/  @!P1 IMAD.WIDE R56, R55, 0x4, R44.reuse ;  /* 0x0000000437389825 */ /* 0x111fe400078e022c */
        /* <DEDUP_REMOVED lines=16> */
[----:B------:R0:W-:Y:S02]  /*10440*/  @!P3 ST.E.64 desc[UR36][R60.64], R18 ;  /* 0x000000123c00b985 */ /* 0x0001e4000c101b24 */
[----:B------:R-:W-:Y:S01]  /*10450*/  ISETP.GE.AND P1, PT, R0, UR4, PT ;  /* 0x0000000400007c0c */ /* 0x000fe2000bf26270 */
[----:B------:R-:W-:Y:S01]  /*10460*/  VIADD R40, R55, 0x38 ;  /* 0x0000003837287836 */ /* 0x000fe20000000000 */
[----:B------:R-:W-:Y:S01]  /*10470*/  @!P4 ST.E.64 desc[UR36][R62.64], R14 ;  /* 0x0000000e3e00c985 */ /* 0x000fe2000c101b24 */
[----:B------:R-:W-:-:S03]  /*10480*/  @!P5 IMAD.WIDE R12, R67, 0x4, R44 ;  /* 0x00000004430cd825 */ /* 0x000fc600078e022c */
[----:B------:R-:W-:Y:S01]  /*10490*/  ISETP.GE.AND P2, PT, R40, UR4, PT ;  /* 0x0000000428007c0c */ /* 0x000fe2000bf46270 */
[----:B------:R-:W-:Y:S01]  /*104a0*/  VIADD R54, R55, 0x40 ;  /* 0x0000004037367836 */ /* 0x000fe20000000000 */
[----:B------:R2:W-:Y:S01]  /*104b0*/  @!P5 ST.E.64 desc[UR36][R12.64], R26 ;  /* 0x0000001a0c00d985 */ /* 0x0005e2000c101b24 */
[----:B-1----:R-:W-:-:S03]  /*104c0*/  @!P6 IMAD.WIDE R20, R57, 0x4, R44 ;  /* 0x000000043914e825 */ /* 0x002fc600078e022c */
[----:B------:R-:W-:Y:S01]  /*104d0*/  ISETP.GE.AND P3, PT, R54, UR4, PT ;  /* 0x0000000436007c0c */ /* 0x000fe2000bf66270 */
[C---:B------:R-:W-:Y:S01]  /*104e0*/  VIADD R56, R55.reuse, 0x48 ;  /* 0x0000004837387836 */ /* 0x040fe20000000000 */
[----:B------:R1:W-:Y:S01]  /*104f0*/  @!P6 ST.E.64 desc[UR36][R20.64], R30 ;  /* 0x0000001e1400e985 */ /* 0x0003e2000c101b24 */
[C---:B0-----:R-:W-:Y:S01]  /*10500*/  VIADD R18, R55.reuse, 0x50 ;  /* 0x0000005037127836 */ /* 0x041fe20000000000 */
[----:B------:R-:W-:Y:S01]  /*10510*/  @!P1 LEA.HI R0, R0, R0, RZ, 0x1 ;  /* 0x0000000000009211 */ /* 0x000fe200078f08ff */
[----:B------:R-:W-:Y:S01]  /*10520*/  VIADD R19, R55, 0x58 ;  /* 0x0000005837137836 */ /* 0x000fe20000000000 */
[----:B------:R-:W-:Y:S02]  /*10530*/  ISETP.GE.AND P4, PT, R56, UR4, PT ;  /* 0x0000000438007c0c */ /* 0x000fe4000bf86270 */
[----:B------:R-:W-:Y:S02]  /*10540*/  ISETP.GE.AND P5, PT, R18, UR4, PT ;  /* 0x0000000412007c0c */ /* 0x000fe4000bfa6270 */
[----:B------:R-:W-:-:S02]  /*10550*/  ISETP.GE.AND P6, PT, R19, UR4, PT ;  /* 0x0000000413007c0c */ /* 0x000fc4000bfc6270 */
[----:B------:R-:W-:Y:S02]  /*10560*/  @!P2 LEA.HI R40, R40, R40, RZ, 0x1 ;  /* 0x000000282828a211 */ /* 0x000fe400078f08ff */
[----:B------:R-:W-:Y:S02]  /*10570*/  @!P3 LEA.HI R54, R54, R54, RZ, 0x1 ;  /* 0x000000363636b211 */ /* 0x000fe400078f08ff */
[----:B--2---:R-:W-:Y:S02]  /*10580*/  @!P1 LOP3.LUT R13, R0, 0xfffffffe, RZ, 0xc0, !PT ;  /* 0xfffffffe000d9812 */ /* 0x004fe400078ec0ff */
[----:B------:R-:W-:Y:S02]  /*10590*/  @!P2 LOP3.LUT R15, R40, 0xfffffffe, RZ, 0xc0, !PT ;  /* 0xfffffffe280fa812 */ /* 0x000fe400078ec0ff */
[----:B------:R-:W-:Y:S02]  /*105a0*/  @!P4 LEA.HI R56, R56, R56, RZ, 0x1 ;  /* 0x000000383838c211 */ /* 0x000fe400078f08ff */
[----:B------:R-:W-:Y:S01]  /*105b0*/  @!P5 LEA.HI R18, R18, R18, RZ, 0x1 ;  /* 0x000000121212d211 */ /* 0x000fe200078f08ff */
[----:B------:R-:W-:Y:S01]  /*105c0*/  @!P2 IMAD.WIDE R14, R15, 0x4, R44 ;  /* 0x000000040f0ea825 */ /* 0x000fe200078e022c */
[----:B------:R-:W-:-:S02]  /*105d0*/  @!P6 LEA.HI R12, R19, R19, RZ, 0x1 ;  /* 0x00000013130ce211 */ /* 0x000fc400078f08ff */
[----:B------:R-:W-:Y:S02]  /*105e0*/  @!P3 LOP3.LUT R19, R54, 0xfffffffe, RZ, 0xc0, !PT ;  /* 0xfffffffe3613b812 */ /* 0x000fe400078ec0ff */
[----:B-1----:R-:W-:Y:S02]  /*105f0*/  @!P4 LOP3.LUT R21, R56, 0xfffffffe, RZ, 0xc0, !PT ;  /* 0xfffffffe3815c812 */ /* 0x002fe400078ec0ff */
        /* <DEDUP_REMOVED lines=13> */
.L_x_11858:
[----:B------:R-:W-:Y:S05]  /*106d0*/  BSYNC B0 ;  /* 0x0000000000007941 */ /* 0x000fea0003800000 */
.L_x_11857:
[----:B------:R-:W-:Y:S01]  /*106e0*/  ISETP.GE.AND P1, PT, R64, R65, PT ;  /* 0x000000414000720c */ /* 0x000fe20003f26270 */
[----:B--2---:R2:W3:Y:S01]  /*106f0*/  SHFL.IDX PT, R13, R68, 0x1, 0x1c1f ;  /* 0x003c1f00440d7f89 */ /* 0x0044e200000e0000 */
        /* <DEDUP_REMOVED lines=52> */
[----:B------:R-:W-:Y:S02]  /*10a40*/  @!P6 LEA.HI R22, R22, R22, RZ, 0x1 ;  /* 0x000000161616e211 */ /* 0x000fe400078f08ff */
[----:B------:R-:W-:Y:S01]  /*10a50*/  ISETP.GE.AND P2, PT, R14, UR4, PT ;  /* 0x000000040e007c0c */ /* 0x000fe2000bf46270 */
[C---:B------:R-:W-:Y:S01]  /*10a60*/  VIADD R17, R55.reuse, 0x38 ;  /* 0x0000003837117836 */ /* 0x040fe20000000000 */
[----:B------:R2:W-:Y:S01]  /*10a70*/  @!P3 ST.E.64 desc[UR36][R6.64], R26 ;  /* 0x0000001a0600b985 */ /* 0x0005e2000c101b24 */
[C---:B-1----:R-:W-:Y:S02]  /*10a80*/  VIADD R18, R55.reuse, 0x40 ;  /* 0x0000004037127836 */ /* 0x042fe40000000000 */
[----:B------:R-:W-:Y:S01]  /*10a90*/  @!P0 LEA.HI R16, R16, R16, RZ, 0x1 ;  /* 0x0000001010108211 */ /* 0x000fe200078f08ff */
[----:B------:R-:W-:Y:S01]  /*10aa0*/  VIADD R19, R55, 0x48 ;  /* 0x0000004837137836 */ /* 0x000fe20000000000 */
[----:B------:R-:W-:Y:S01]  /*10ab0*/  ISETP.GE.AND P3, PT, R17, UR4, PT ;  /* 0x0000000411007c0c */ /* 0x000fe2000bf66270 */
[----:B------:R-:W-:Y:S01]  /*10ac0*/  VIADD R55, R55, 0x58 ;  /* 0x0000005837377836 */ /* 0x000fe20000000000 */
[----:B------:R-:W-:-:S02]  /*10ad0*/  ISETP.GE.AND P4, PT, R18, UR4, PT ;  /* 0x0000000412007c0c */ /* 0x000fc4000bf86270 */
[----:B------:R-:W-:Y:S02]  /*10ae0*/  ISETP.GE.AND P5, PT, R19, UR4, PT ;  /* 0x0000000413007c0c */ /* 0x000fe4000bfa6270 */
[----:B------:R-:W-:Y:S02]  /*10af0*/  @!P1 LEA.HI R0, R0, R0, RZ, 0x1 ;  /* 0x0000000000009211 */ /* 0x000fe400078f08ff */
        /* <DEDUP_REMOVED lines=10> */
[----:B------:R-:W-:Y:S01]  /*10ba0*/  @!P6 LOP3.LUT R21, R22, 0xfffffffe, RZ, 0xc0, !PT ;  /* 0xfffffffe1615e812 */ /* 0x000fe200078ec0ff */
[--C-:B------:R-:W-:Y:S01]  /*10bb0*/  @!P2 IMAD.WIDE R10, R15, 0x4, R12.reuse ;  /* 0x000000040f0aa825 */ /* 0x100fe200078e020c */
[----:B------:R-:W-:Y:S01]  /*10bc0*/  @!P3 LOP3.LUT R15, R17, 0xfffffffe, RZ, 0xc0, !PT ;  /* 0xfffffffe110fb812 */ /* 0x000fe200078ec0ff */
[----:B------:R1:W-:Y:S01]  /*10bd0*/  @!P1 ST.E.64 desc[UR36][R8.64], R36 ;  /* 0x0000002408009985 */ /* 0x0003e2000c101b24 */
[----:B------:R-:W-:Y:S02]  /*10be0*/  @!P4 LOP3.LUT R17, R18, 0xfffffffe, RZ, 0xc0, !PT ;  /* 0xfffffffe1211c812 */ /* 0x000fe400078ec0ff */
[----:B------:R-:W-:Y:S01]  /*10bf0*/  @!P5 LOP3.LUT R19, R19, 0xfffffffe, RZ, 0xc0, !PT ;  /* 0xfffffffe1313d812 */ /* 0x000fe200078ec0ff */
[----:B------:R-:W-:Y:S01]  /*10c00*/  @!P3 IMAD.WIDE R14, R15, 0x4, R12 ;  /* 0x000000040f0eb825 */ /* 0x000fe200078e020c */
[----:B------:R2:W-:Y:S01]  /*10c10*/  @!P2 ST.E.64 desc[UR36][R10.64], R30 ;  /* 0x0000001e0a00a985 */ /* 0x0005e2000c101b24 */
[----:B------:R-:W-:-:S03]  /*10c20*/  ISETP.GE.AND P0, PT, R55, UR4, PT ;  /* 0x0000000437007c0c */ /* 0x000fc6000bf06270 */
[----:B------:R2:W-:Y:S01]  /*10c30*/  @!P3 ST.E.64 desc[UR36][R14.64], R32 ;  /* 0x000000200e00b985 */ /* 0x0005e2000c101b24 */
[----:B0-----:R-:W-:-:S04]  /*10c40*/  @!P4 IMAD.WIDE R6, R17, 0x4, R12 ;  /* 0x000000041106c825 */ /* 0x001fc800078e020c */
[--C-:B-1----:R-:W-:Y:S01]  /*10c50*/  @!P5 IMAD.WIDE R8, R19, 0x4, R12.reuse ;  /* 0x000000041308d825 */ /* 0x102fe200078e020c */
[----:B------:R2:W-:Y:S03]  /*10c60*/  @!P4 ST.E.64 desc[UR36][R6.64], R24 ;  /* 0x000000180600c985 */ /* 0x0005e6000c101b24 */
[----:B------:R-:W-:Y:S01]  /*10c70*/  @!P6 IMAD.WIDE R16, R21, 0x4, R12 ;  /* 0x000000041510e825 */ /* 0x000fe200078e020c */
        /* <DEDUP_REMOVED lines=8> */
.L_x_11856:
        /* <DEDUP_REMOVED lines=58> */
.L_x_11767:
        /* <DEDUP_REMOVED lines=18> */
.L_x_11859:
[----:B------:R-:W-:Y:S01]  /*111c0*/  ULDC UR7, c[0x0][0xc50] ;  /* 0x0003140000077ab9 */ /* 0x000fe20000000800 */
[----:B------:R-:W-:Y:S01]  /*111d0*/  UMOV UR42, UR6 ;  /* 0x00000006002a7c82 */ /* 0x000fe20008000000 */
[----:B------:R-:W-:-:S11]  /*111e0*/  UISETP.NE.AND UP0, UPT, UR7, 0x1, UPT ;  /* 0x000000010700788c */ /* 0x000fd6000bf05270 */
[----:B------:R-:W-:Y:S01]  /*111f0*/  @UP0 ULDC UR4, c[0x0][0xc54] ;  /* 0x0003150000040ab9 */ /* 0x000fe20000000800 */
[----:B------:R-:W-:Y:S01]  /*11200*/  @UP0 ULDC UR8, c[0x0][0xc58] ;  /* 0x0003160000080ab9 */ /* 0x000fe20000000800 */
[----:B------:R-:W-:-:S04]  /*11210*/  UIMAD.WIDE.U32 UR4, UR6, UR4, URZ ;  /* 0x00000004060472a5 */ /* 0x000fc8000f8e003f */
[----:B------:R-:W-:-:S12]  /*11220*/  @UP0 USHF.R.U32.HI UR42, URZ, UR8, UR5 ;  /* 0x000000083f2a0299 */ /* 0x000fd80008011605 */
.L_x_11860:
        /* <DEDUP_REMOVED lines=32> */
[----:B-1----:R-:W-:-:S04]  /*11430*/  UIMAD UR43, UR43, 0xc0, URZ ;  /* 0x000000c02b2b78a4 */ /* 0x002fc8000f8e023f */
        /* <DEDUP_REMOVED lines=20> */
.L_x_11863:
[----:B------:R-:W-:-:S11]  /*11580*/  UISETP.NE.AND UP0, UPT, UR5, 0x1, UPT ;  /* 0x000000010500788c */ /* 0x000fd6000bf05270 */
[----:B------:R-:W-:Y:S02]  /*11590*/  @UP0 ULDC.64 UR12, c[0x0][0x9e8] ;  /* 0x00027a00000c0ab9 */ /* 0x000fe40000000a00 */
[----:B------:R-:W-:-:S04]  /*115a0*/  UIMAD.WIDE.U32 UR6, UR8, UR12, URZ ;  /* 0x0000000c080672a5 */ /* 0x000fc8000f8e003f */
[----:B------:R-:W-:-:S12]  /*115b0*/  @UP0 USHF.R.U32.HI UR8, URZ, UR13, UR7 ;  /* 0x0000000d3f080299 */ /* 0x000fd80008011607 */
.L_x_11864:
[----:B------:R-:W-:-:S04]  /*115c0*/  UIMAD UR8, UR8, UR5, UR5 ;  /* 0x00000005080872a4 */ /* 0x000fc8000f8e0205 */
[----:B------:R-:W-:-:S04]  /*115d0*/  UISETP.LT.AND UP0, UPT, UR4, UR8, UPT ;  /* 0x000000080400728c */ /* 0x000fc8000bf01270 */
[----:B------:R-:W-:-:S12]  /*115e0*/  USEL UR4, UR4, UR8, UP0 ;  /* 0x0000000804047287 */ /* 0x000fd80008000000 */
.L_x_11862:
        /* <DEDUP_REMOVED lines=26> */
.L_x_11866:
[----:B------:R-:W-:-:S11]  /*11790*/  UISETP.NE.AND UP0, UPT, UR5, 0x1, UPT ;  /* 0x000000010500788c */ /* 0x000fd6000bf05270 */
[----:B------:R-:W-:Y:S02]  /*117a0*/  @UP0 ULDC.64 UR10, c[0x0][0x9e8] ;  /* 0x00027a00000a0ab9 */ /* 0x000fe40000000a00 */
[----:B------:R-:W-:-:S04]  /*117b0*/  UIMAD.WIDE.U32 UR6, UR4, UR10, URZ ;  /* 0x0000000a040672a5 */ /* 0x000fc8000f8e003f */
[----:B------:R-:W-:-:S12]  /*117c0*/  @UP0 USHF.R.U32.HI UR4, URZ, UR11, UR7 ;  /* 0x0000000b3f040299 */ /* 0x000fd80008011607 */
.L_x_11867:
[----:B------:R-:W-:-:S04]  /*117d0*/  UIMAD UR4, UR4, UR5, URZ ;  /* 0x00000005040472a4 */ /* 0x000fc8000f8e023f */
[----:B------:R-:W-:-:S04]  /*117e0*/  UISETP.LT.AND UP0, UPT, UR8, UR4, UPT ;  /* 0x000000040800728c */ /* 0x000fc8000bf01270 */
[----:B------:R-:W-:-:S12]  /*117f0*/  USEL UR8, UR8, UR4, !UP0 ;  /* 0x0000000408087287 */ /* 0x000fd8000c000000 */
.L_x_11865:
        /* <DEDUP_REMOVED lines=44> */
.L_x_11868:
[----:B------:R-:W-:Y:S02]  /*11ac0*/  UIMAD UR51, UR47, UR39, UR46 ;  /* 0x000000272f3372a4 */ /* 0x000fe4000f8e022e */
[----:B------:R-:W-:Y:S02]  /*11ad0*/  IMAD.U32 R0, RZ, RZ, UR39 ;  /* 0x00000027ff007e24 */ /* 0x000fe4000f8e00ff */
[----:B------:R-:W-:Y:S02]  /*11ae0*/  IMAD.MOV.U32 R20, RZ, RZ, 0x1 ;  /* 0x00000001ff147424 */ /* 0x000fe400078e00ff */
[----:B------:R-:W-:Y:S02]  /*11af0*/  IMAD.MOV.U32 R2, RZ, RZ, 0x1 ;  /* 0x00000001ff027424 */ /* 0x000fe400078e00ff */
[----:B------:R-:W-:-:S05]  /*11b00*/  IMAD.U32 R17, RZ, RZ, UR51 ;  /* 0x00000033ff117e24 */ /* 0x000fca000f8e00ff */
[----:B------:R-:W-:Y:S01]  /*11b10*/  VIADDMNMX R17, R17, R0, UR12, PT ;  /* 0x0000000c11117e46 */ /* 0x000fe2000b800100 */
[----:B------:R-:W-:-:S03]  /*11b20*/  IMAD.MOV.U32 R0, RZ, RZ, RZ ;  /* 0x000000ffff007224 */ /* 0x000fc600078e00ff */
        /* <DEDUP_REMOVED lines=26> */
.L_x_11869:
        /* <DEDUP_REMOVED lines=20> */
.L_x_11870:
        /* <DEDUP_REMOVED lines=20> */
.L_x_11871:
        /* <DEDUP_REMOVED lines=18> */
.L_x_11872:
        /* <DEDUP_REMOVED lines=23> */
[----:B------:R-:W4:Y:S01]  /*121e0*/  @!P0 LDC.64 R8, c[0x0][0x428] ;  /* 0x00010a00ff088b82 */ /* 0x000f220000000a00 */
[----:B-1----:R-:W-:-:S07]  /*121f0*/  @P1 IMAD.HI.U32 R0, R10, R5, RZ ;  /* 0x000000050a001227 */ /* 0x002fce00078e00ff */
[----:B------:R-:W1:Y:S01]  /*12200*/  @!P0 LDC.64 R4, c[0x0][0x418] ;  /* 0x00010600ff048b82 */ /* 0x000e620000000a00 */
[----:B0-----:R-:W-:-:S04]  /*12210*/  @P1 SHF.R.U32.HI R11, RZ, R3, R0 ;  /* 0x00000003ff0b1219 */ /* 0x001fc80000011600 */
[--C-:B------:R-:W-:Y:S01]  /*12220*/  @!P0 SHF.R.S32.HI R3, RZ, 0x1f, R11.reuse ;  /* 0x0000001fff038819 */ /* 0x100fe2000001140b */
[----:B------:R-:W-:Y:S01]  /*12230*/  @!P0 IMAD.MOV.U32 R2, RZ, RZ, R11 ;  /* 0x000000ffff028224 */ /* 0x000fe200078e000b */
[----:B------:R-:W-:Y:S01]  /*12240*/  UMOV UR4, 0xffffffff ;  /* 0xffffffff00047882 */ /* 0x000fe20000000000 */
[----:B------:R-:W-:Y:S01]  /*12250*/  IMAD.SHL.U32 R22, R22, 0x800, RZ ;  /* 0x0000080016167824 */ /* 0x000fe200078e00ff */
[----:B---3--:R-:W-:Y:S01]  /*12260*/  SHF.R.S32.HI R13, RZ, 0x1f, R29 ;  /* 0x0000001fff0d7819 */ /* 0x008fe2000001141d */
[----:B----4-:R-:W-:-:S04]  /*12270*/  @!P0 IMAD.WIDE.U32 R2, R29, R8, R2 ;  /* 0x000000081d028225 */ /* 0x010fc800078e0002 */
[----:B------:R-:W-:Y:S01]  /*12280*/  @!P0 IMAD R0, R13, R8, RZ ;  /* 0x000000080d008224 */ /* 0x000fe200078e02ff */
[----:B-1----:R-:W-:Y:S01]  /*12290*/  @!P0 LEA R4, P1, R2, R4, 0x2 ;  /* 0x0000000402048211 */ /* 0x002fe200078210ff */
[----:B------:R0:W-:Y:S02]  /*122a0*/  STL [R1+0x4], R13 ;  /* 0x0000040d01007387 */ /* 0x0001e40000100800 */
[----:B------:R-:W-:-:S04]  /*122b0*/  @!P0 IMAD R9, R29, R9, R0 ;  /* 0x000000091d098224 */ /* 0x000fc800078e0200 */
[----:B------:R-:W-:-:S05]  /*122c0*/  @!P0 IMAD.IADD R0, R3, 0x1, R9 ;  /* 0x0000000103008824 */ /* 0x000fca00078e0209 */
[----:B------:R-:W-:Y:S01]  /*122d0*/  @!P0 LEA.HI.X R5, R2, R5, R0, 0x2, P1 ;  /* 0x0000000502058211 */ /* 0x000fe200008f1400 */
[----:B------:R-:W-:Y:S02]  /*122e0*/  IMAD.MOV.U32 R0, RZ, RZ, RZ ;  /* 0x000000ffff007224 */ /* 0x000fe400078e00ff */
[----:B------:R-:W-:-:S04]  /*122f0*/  IMAD.MOV R3, RZ, RZ, -R11 ;  /* 0x000000ffff037224 */ /* 0x000fc800078e0a0b */
[----:B------:R1:W5:Y:S01]  /*12300*/  @!P0 LDG.E R0, desc[UR36][R4.64] ;  /* 0x0000002404008981 */ /* 0x000362000c1e1900 */
[----:B------:R-:W-:-:S05]  /*12310*/  IMAD.SHL.U32 R8, R25, 0x80, RZ ;  /* 0x0000008019087824 */ /* 0x000fca00078e00ff */
[----:B------:R-:W-:Y:S01]  /*12320*/  LOP3.LUT R23, R8, 0x400, RZ, 0xc0, !PT ;  /* 0x0000040008177812 */ /* 0x000fe200078ec0ff */
[----:B-1----:R-:W-:Y:S01]  /*12330*/  IMAD R4, R12, R3, R10 ;  /* 0x000000030c047224 */ /* 0x002fe200078e020a */
[----:B------:R-:W-:Y:S01]  /*12340*/  SHF.R.U32.HI R3, RZ, 0x1, R25 ;  /* 0x00000001ff037819 */ /* 0x000fe20000011619 */
[----:B------:R-:W-:Y:S01]  /*12350*/  IMAD.SHL.U32 R5, R25, 0x4, RZ ;  /* 0x0000000419057824 */ /* 0x000fe200078e00ff */
[----:B------:R-:W-:Y:S02]  /*12360*/  LOP3.LUT R23, R23, 0x800, R22, 0xf8, !PT ;  /* 0x0000080017177812 */ /* 0x000fe400078ef816 */
[----:B------:R-:W-:-:S04]  /*12370*/  LOP3.LUT R2, R3, 0x20, RZ, 0xc0, !PT ;  /* 0x0000002003027812 */ /* 0x000fc800078ec0ff */
[----:B------:R-:W-:Y:S01]  /*12380*/  LOP3.LUT R9, R2, 0x10, R25, 0xf8, !PT ;  /* 0x0000001002097812 */ /* 0x000fe200078ef819 */
[----:B------:R-:W-:-:S03]  /*12390*/  IMAD.SHL.U32 R2, R25, 0x20, RZ ;  /* 0x0000002019027824 */ /* 0x000fc600078e00ff */
[----:B------:R-:W-:Y:S02]  /*123a0*/  LOP3.LUT R8, R9, 0x380, R8, 0xf8, !PT ;  /* 0x0000038009087812 */ /* 0x000fe400078ef808 */
        /* <DEDUP_REMOVED lines=8> */
[----:B0-2---:R-:W-:Y:S06]  /*12430*/  BRA.DIV UR4, `(.L_x_11873) ;  /* 0x0000003204b87947 */ /* 0x005fec000b800000 */
.L_x_11925:
[----:B------:R-:W-:Y:S01]  /*12440*/  ULOP3.LUT UR4, UR38, 0x2, URZ, 0xfc, !UPT ;  /* 0x0000000226047892 */ /* 0x000fe2000f8efc3f */
[----:B------:R-:W-:Y:S01]  /*12450*/  LOP3.LUT R8, R8, 0x70, R5, 0x78, !PT ;  /* 0x0000007008087812 */ /* 0x000fe200078e7805 */
[----:B------:R-:W-:Y:S01]  /*12460*/  IMAD.U32 R28, RZ, RZ, UR42 ;  /* 0x0000002aff1c7e24 */ /* 0x000fe2000f8e00ff */
[----:B------:R-:W-:Y:S02]  /*12470*/  LOP3.LUT R16, R16, 0xfffffffe, RZ, 0xc0, !PT ;  /* 0xfffffffe10107812 */ /* 0x000fe400078ec0ff */
[----:B------:R-:W-:Y:S01]  /*12480*/  LOP3.LUT R23, R23, R8, RZ, 0xfc, !PT ;  /* 0x0000000817177212 */ /* 0x000fe200078efcff */
[----:B------:R-:W-:Y:S01]  /*12490*/  IMAD.U32 R7, RZ, RZ, UR4 ;  /* 0x00000004ff077e24 */ /* 0x000fe2000f8e00ff */
[----:B------:R-:W-:Y:S02]  /*124a0*/  LOP3.LUT R8, R5, 0x10, RZ, 0xc0, !PT ;  /* 0x0000001005087812 */ /* 0x000fe400078ec0ff */
[----:B------:R-:W-:Y:S02]  /*124b0*/  LOP3.LUT P0, RZ, R25, 0x4, RZ, 0xc0, !PT ;  /* 0x0000000419ff7812 */ /* 0x000fe4000780c0ff */
[----:B------:R-:W-:Y:S01]  /*124c0*/  ISETP.NE.AND P1, PT, R7, 0x3, PT ;  /* 0x000000030700780c */ /* 0x000fe20003f25270 */
[----:B------:R-:W-:Y:S01]  /*124d0*/  IMAD.MOV.U32 R7, RZ, RZ, 0x40 ;  /* 0x00000040ff077424 */ /* 0x000fe200078e00ff */
[----:B------:R-:W-:-:S02]  /*124e0*/  ISETP.GE.AND P4, PT, R8, R20, PT ;  /* 0x000000140800720c */ /* 0x000fc40003f86270 */
[----:B------:R-:W-:Y:S02]  /*124f0*/  LOP3.LUT R26, R8, 0x20, RZ, 0xfc, !PT ;  /* 0x00000020081a7812 */ /* 0x000fe400078efcff */
[----:B------:R-:W-:Y:S02]  /*12500*/  SHF.R.U32.HI R5, RZ, 0x3, R25 ;  /* 0x00000003ff057819 */ /* 0x000fe40000011619 */
[----:B------:R-:W-:Y:S02]  /*12510*/  ISETP.GE.AND P3, PT, R26, R20, PT ;  /* 0x000000141a00720c */ /* 0x000fe40003f66270 */
[----:B------:R-:W-:Y:S02]  /*12520*/  LOP3.LUT R25, R8, 0x40, RZ, 0xfc, !PT ;  /* 0x0000004008197812 */ /* 0x000fe400078efcff */
[----:B------:R-:W-:Y:S02]  /*12530*/  SHF.R.S32.HI R28, RZ, 0x1f, R28 ;  /* 0x0000001fff1c7819 */ /* 0x000fe4000001141c */
[----:B------:R-:W-:-:S02]  /*12540*/  @P1 LOP3.LUT R16, R16, 0x1, RZ, 0xfc, !PT ;  /* 0x0000000110101812 */ /* 0x000fc400078efcff */
[----:B------:R-:W-:Y:S02]  /*12550*/  ISETP.GE.AND P2, PT, R25, R20, PT ;  /* 0x000000141900720c */ /* 0x000fe40003f46270 */
[----:B------:R-:W-:Y:S02]  /*12560*/  LOP3.LUT R16, R16, 0xfffffff7, RZ, 0xc0, !PT ;  /* 0xfffffff710107812 */ /* 0x000fe400078ec0ff */
[----:B------:R-:W-:Y:S02]  /*12570*/  LOP3.LUT R5, R5, 0x1, RZ, 0xc0, !PT ;  /* 0x0000000105057812 */ /* 0x000fe400078ec0ff */
[----:B------:R-:W-:Y:S02]  /*12580*/  @P4 LOP3.LUT R16, R16, 0x8, RZ, 0xfc, !PT ;  /* 0x0000000810104812 */ /* 0x000fe400078efcff */
[----:B------:R-:W-:Y:S02]  /*12590*/  SEL R7, R7, 0xffffffc0, !P0 ;  /* 0xffffffc007077807 */ /* 0x000fe40004000000 */
[----:B------:R-:W-:-:S04]  /*125a0*/  LOP3.LUT R16, R16, 0xfffffffb, RZ, 0xc0, !PT ;  /* 0xfffffffb10107812 */ /* 0x000fc800078ec0ff */
[----:B------:R-:W-:-:S04]  /*125b0*/  @P3 LOP3.LUT R16, R16, 0x4, RZ, 0xfc, !PT ;  /* 0x0000000410103812 */ /* 0x000fc800078efcff */
[----:B------:R-:W-:-:S04]  /*125c0*/  LOP3.LUT R16, R16, 0xfffffffd, RZ, 0xc0, !PT ;  /* 0xfffffffd10107812 */ /* 0x000fc800078ec0ff */
[----:B------:R-:W-:Y:S01]  /*125d0*/  @P2 LOP3.LUT R16, R16, 0x2, RZ, 0xfc, !PT ;  /* 0x0000000210102812 */ /* 0x000fe200078efcff */
[----:B------:R-:W-:Y:S06]  /*125e0*/  @!P1 BRA `(.L_x_11874) ;  /* 0x0000000000049947 */ /* 0x000fec0003800000 */
[----:B------:R-:W-:Y:S01]  /*125f0*/  BPT.TRAP 0x1 ;  /* 0x000000040000795c */ /* 0x000fe20000300000 */
.L_x_11874:
        /* <DEDUP_REMOVED lines=12> */
.L_x_11926:
[----:B------:R-:W-:Y:S01]  /*126c0*/  ULDC.64 UR4, c[0x0][0x328] ;  /* 0x0000ca0000047ab9 */ /* 0x000fe20000000a00 */
[----:B------:R-:W1:Y:S01]  /*126d0*/  S2R R20, SR_TID.X ;  /* 0x0000000000147919 */ /* 0x000e620000002100 */
[----:B------:R-:W-:Y:S01]  /*126e0*/  IMAD R7, R5, UR4, RZ ;  /* 0x0000000405077c24 */ /* 0x000fe2000f8e02ff */
[----:B------:R-:W-:Y:S01]  /*126f0*/  R2UR UR6, R28 ;  /* 0x000000001c0672ca */ /* 0x000fe200000e0000 */
[----:B0-----:R-:W-:Y:S01]  /*12700*/  IMAD.WIDE.U32 R2, R4, UR4, RZ ;  /* 0x0000000404027c25 */ /* 0x001fe2000f8e00ff */
[----:B------:R-:W-:-:S03]  /*12710*/  IADD3 R6, -R27, UR40, -R6 ;  /* 0x000000281b067c10 */ /* 0x000fc6000fffe906 */
[----:B------:R-:W-:Y:S01]  /*12720*/  IMAD R7, R4, UR5, R7 ;  /* 0x0000000504077c24 */ /* 0x000fe2000f8e0207 */
[----:B------:R-:W-:Y:S01]  /*12730*/  ULDC.64 UR4, c[0x0][0x338] ;  /* 0x0000ce0000047ab9 */ /* 0x000fe20000000a00 */
[----:B------:R-:W-:Y:S02]  /*12740*/  ISETP.GE.AND P0, PT, R6, 0x1, PT ;  /* 0x000000010600780c */ /* 0x000fe40003f06270 */
[----:B------:R-:W-:Y:S01]  /*12750*/  IMAD.IADD R3, R3, 0x1, R7 ;  /* 0x0000000103037824 */ /* 0x000fe200078e0207 */
        /* <DEDUP_REMOVED lines=9> */
[----:B------:R-:W-:Y:S01]  /*127f0*/  ULDC.64 UR6, c[0x0][0x318] ;  /* 0x0000c60000067ab9 */ /* 0x000fe20000000a00 */
[----:B------:R-:W-:Y:S01]  /*12800*/  IMAD.WIDE.U32 R2, R8, UR42, R2 ;  /* 0x0000002a08027c25 */ /* 0x000fe2000f8e0002 */
[----:B------:R-:W-:Y:S01]  /*12810*/  UIMAD UR4, UR42, UR5, UR4 ;  /* 0x000000052a0472a4 */ /* 0x000fe2000f8e0204 */
[----:B------:R-:W-:Y:S02]  /*12820*/  LOP3.LUT R20, R20, 0x10, RZ, 0xc0, !PT ;  /* 0x0000001014147812 */ /* 0x000fe400078ec0ff */
[----:B------:R-:W-:Y:S01]  /*12830*/  IMAD.U32 R9, RZ, RZ, UR7 ;  /* 0x00000007ff097e24 */ /* 0x000fe2000f8e00ff */
[----:B------:R-:W-:-:S04]  /*12840*/  IADD3 R8, P1, R2, UR6, RZ ;  /* 0x0000000602087c10 */ /* 0x000fc8000ff3e0ff */
[----:B------:R-:W-:Y:S01]  /*12850*/  IADD3.X R9, R9, UR4, R3, P1, !PT ;  /* 0x0000000409097c10 */ /* 0x000fe20008ffe403 */
[----:B------:R-:W-:-:S03]  /*12860*/  UMOV UR4, 0xffffffff ;  /* 0xffffffff00047882 */ /* 0x000fc60000000000 */
[----:B------:R-:W-:Y:S05]  /*12870*/  BRA.DIV UR4, `(.L_x_11876) ;  /* 0x0000002e04e07947 */ /* 0x000fea000b800000 */
[----:B------:R-:W2:Y:S01]  /*12880*/  LDL R12, [R1] ;  /* 0x00000000010c7983 */ /* 0x000ea20000100800 */
[----:B------:R-:W0:Y:S03]  /*12890*/  LDC R11, c[0x0][0x2f4] ;  /* 0x0000bd00ff0b7b82 */ /* 0x000e260000000800 */
[----:B------:R-:W1:Y:S04]  /*128a0*/  SHFL.IDX PT, R2, R8, RZ, 0x1e1f ;  /* 0x001e1fff08027589 */ /* 0x000e6800000e0000 */
[----:B------:R-:W3:Y:S04]  /*128b0*/  SHFL.IDX PT, R3, R9, RZ, 0x1e1f ;  /* 0x001e1fff09037589 */ /* 0x000ee800000e0000 */
[----:B------:R-:W4:Y:S01]  /*128c0*/  SHFL.IDX PT, R9, R9, 0x1, 0x1e1f ;  /* 0x003e1f0009097f89 */ /* 0x000f2200000e0000 */
[----:B0-----:R-:W-:-:S02]  /*128d0*/  ISETP.GE.AND P4, PT, R20, R11, PT ;  /* 0x0000000b1400720c */ /* 0x001fc40003f86270 */
[----:B------:R-:W-:Y:S02]  /*128e0*/  ISETP.GE.AND P3, PT, R26, R11, PT ;  /* 0x0000000b1a00720c */ /* 0x000fe40003f66270 */
[----:B-1----:R-:W-:-:S05]  /*128f0*/  IADD3 R2, P1, R20, R2, RZ ;  /* 0x0000000214027210 */ /* 0x002fca0007f3e0ff */
[----:B---3--:R-:W-:Y:S01]  /*12900*/  IMAD.X R3, RZ, RZ, R3, P1 ;  /* 0x000000ffff037224 */ /* 0x008fe200008e0603 */
        /* <DEDUP_REMOVED lines=10> */
.L_x_11932:
        /* <DEDUP_REMOVED lines=16> */
[----:B0-----:R-:W-:-:S05]  /*12ab0*/  IMAD.U32 R8, RZ, RZ, UR4 ;  /* 0x00000004ff087e24 */ /* 0x001fca000f8e00ff */
[----:B------:R-:W-:-:S13]  /*12ac0*/  ISETP.NE.AND P6, PT, R8, 0x3, PT ;  /* 0x000000030800780c */ /* 0x000fda0003fc5270 */
[----:B-1----:R-:W-:Y:S05]  /*12ad0*/  @!P6 BRA `(.L_x_11877) ;  /* 0x000000000004e947 */ /* 0x002fea0003800000 */
[----:B------:R-:W-:Y:S01]  /*12ae0*/  BPT.TRAP 0x1 ;  /* 0x000000040000795c */ /* 0x000fe20000300000 */
.L_x_11877:
[----:B------:R-:W-:Y:S01]  /*12af0*/  SYNCS.ARRIVE.TRANS64.A1T0 RZ, [UR48+0x17070], RZ ;  /* 0x017070ffffff79a7 */ /* 0x000fe20008100030 */
[----:B------:R-:W-:Y:S05]  /*12b00*/  @!P6 BRA `(.L_x_11878) ;  /* 0x000000000004e947 */ /* 0x000fea0003800000 */
[----:B------:R-:W-:Y:S01]  /*12b10*/  BPT.TRAP 0x1 ;  /* 0x000000040000795c */ /* 0x000fe20000300000 */
.L_x_11878:
[----:B------:R-:W0:Y:S02]  /*12b20*/  SYNCS.PHASECHK.TRANS64.TRYWAIT P1, [UR48+0x17040], R10 ;  /* 0x0170400aff0075a7 */ /* 0x000e240008020170 */
[----:B0-----:R-:W-:Y:S05]  /*12b30*/  @!P1 BRA `(.L_x_11879) ;  /* 0x0000002c00f09947 */ /* 0x001fea0003800000 */
.L_x_11933:
[----:B------:R-:W1:Y:S01]  /*12b40*/  S2R R6, SR_TID.X ;  /* 0x0000000000067919 */ /* 0x000e620000002100 */
[----:B------:R-:W-:Y:S01]  /*12b50*/  ULDC.64 UR4, c[0x0][0x300] ;  /* 0x0000c00000047ab9 */ /* 0x000fe20000000a00 */
[----:B------:R-:W-:Y:S01]  /*12b60*/  R2UR UR6, R28 ;  /* 0x000000001c0672ca */ /* 0x000fe200000e0000 */
[----:B------:R-:W-:Y:S01]  /*12b70*/  IMAD R5, R5, UR4, RZ ;  /* 0x0000000405057c24 */ /* 0x000fe2000f8e02ff */
[----:B------:R-:W2:Y:S01]  /*12b80*/  LDC R8, c[0x0][0x2f4] ;  /* 0x0000bd00ff087b82 */ /* 0x000ea20000000800 */
[----:B0-----:R-:W-:-:S04]  /*12b90*/  IMAD.WIDE.U32 R2, R4, UR4, RZ ;  /* 0x0000000404027c25 */ /* 0x001fc8000f8e00ff */
        /* <DEDUP_REMOVED lines=23> */
[----:B------:R-:W0:Y:S04]  /*12d10*/  SHFL.IDX PT, R14, R0, RZ, 0x1e1f ;  /* 0x001e1fff000e7589 */ /* 0x000e2800000e0000 */
[----:B------:R-:W1:Y:S04]  /*12d20*/  SHFL.IDX PT, R2, R4, RZ, 0x1e1f ;  /* 0x001e1fff04027589 */ /* 0x000e6800000e0000 */
[----:B------:R-:W2:Y:S01]  /*12d30*/  SHFL.IDX PT, R4, R4, 0x1, 0x1e1f ;  /* 0x003e1f0004047f89 */ /* 0x000ea200000e0000 */
[----:B0-----:R-:W-:-:S05]  /*12d40*/  @P0 IADD3 R14, P1, R6, R14, RZ ;  /* 0x0000000e060e0210 */ /* 0x001fca0007f3e0ff */
[----:B-1----:R-:W-:Y:S02]  /*12d50*/  @P0 IMAD.X R3, RZ, RZ, R2, P1 ;  /* 0x000000ffff030224 */ /* 0x002fe400008e0602 */
[----:B------:R-:W-:Y:S02]  /*12d60*/  @P0 IMAD.MOV.U32 R2, RZ, RZ, R14 ;  /* 0x000000ffff020224 */ /* 0x000fe400078e000e */
[----:B------:R0:W1:Y:S04]  /*12d70*/  SHFL.IDX PT, R14, R0, 0x1, 0x1e1f ;  /* 0x003e1f00000e7f89 */ /* 0x00006800000e0000 */
[----:B------:R0:W-:Y:S04]  /*12d80*/  @P0 LDGSTS.E.BYPASS.LTC128B.128 [R22+0x10c00], desc[UR36][R2.64], !P5 ;  /* 0x10c0000002160fae */ /* 0x0001e8000e901d64 */
[----:B------:R0:W-:Y:S04]  /*12d90*/  @P0 LDGSTS.E.BYPASS.LTC128B.128 [R22+0x11c00], desc[UR36][R2.64+0x20], !P4 ;  /* 0x11c0002002160fae */ /* 0x0001e8000e101d64 */
[----:B--2---:R0:W-:Y:S02]  /*12da0*/  @P0 LDGSTS.E.BYPASS.LTC128B.128 [R22+0x12c00], desc[UR36][R2.64+0x40], !P3 ;  /* 0x12c0004002160fae */ /* 0x0041e4000d901d64 */
.L_x_11939:
[----:B01----:R-:W-:-:S05]  /*12db0*/  @P2 IADD3 R2, P0, R6, R14, RZ ;  /* 0x0000000e06022210 */ /* 0x003fca0007f1e0ff */
        /* <DEDUP_REMOVED lines=16> */
.L_x_11881:
        /* <DEDUP_REMOVED lines=29> */
.L_x_11882:
[----:B------:R-:W0:Y:S01]  /*13090*/  S2R R20, SR_CTAID.Z ;  /* 0x0000000000147919 */ /* 0x000e220000002700 */
[----:B------:R-:W-:Y:S01]  /*130a0*/  UISETP.NE.AND UP0, UPT, UR50, URZ, UPT ;  /* 0x0000003f3200728c */ /* 0x000fe2000bf05270 */
[----:B------:R-:W1:Y:S01]  /*130b0*/  LDC R9, c[0x0][0x448] ;  /* 0x00011200ff097b82 */ /* 0x000e620000000800 */
[----:B------:R-:W-:Y:S01]  /*130c0*/  IMAD.U32 R4, RZ, RZ, UR40 ;  /* 0x00000028ff047e24 */ /* 0x000fe2000f8e00ff */
[----:B------:R-:W2:Y:S01]  /*130d0*/  S2R R2, SR_TID.X ;  /* 0x0000000000027919 */ /* 0x000ea20000002100 */
[----:B------:R-:W-:Y:S01]  /*130e0*/  IMAD.U32 R3, RZ, RZ, UR49 ;  /* 0x00000031ff037e24 */ /* 0x000fe2000f8e00ff */
[----:B------:R-:W-:Y:S01]  /*130f0*/  ULDC.64 UR6, c[0x0][0x2c8] ;  /* 0x0000b20000067ab9 */ /* 0x000fe20000000a00 */
[----:B------:R-:W-:Y:S01]  /*13100*/  PLOP3.LUT P0, PT, PT, PT, UP0, 0x80, 0x0 ;  /* 0x000000000000781c */ /* 0x000fe20003f0f008 */
[----:B------:R-:W-:Y:S01]  /*13110*/  IMAD.U32 R5, RZ, RZ, UR41 ;  /* 0x00000029ff057e24 */ /* 0x000fe2000f8e00ff */
[----:B------:R-:W-:Y:S01]  /*13120*/  PLOP3.LUT P1, PT, PT, PT, UP0, 0x80, 0x0 ;  /* 0x000000000000781c */ /* 0x000fe20003f2f008 */
[----:B------:R-:W-:-:S02]  /*13130*/  ULDC.64 UR8, c[0x0][0x280] ;  /* 0x0000a00000087ab9 */ /* 0x000fc40000000a00 */
[----:B------:R-:W-:Y:S01]  /*13140*/  @UP0 ULDC UR4, c[0x0][0x44c] ;  /* 0x0001130000040ab9 */ /* 0x000fe20000000800 */
[----:B------:R-:W-:Y:S01]  /*13150*/  @UP0 ULDC UR10, c[0x0][0x44c] ;  /* 0x00011300000a0ab9 */ /* 0x000fe20000000800 */
[----:B0-----:R-:W-:Y:S02]  /*13160*/  SHF.R.S32.HI R21, RZ, 0x1f, R20 ;  /* 0x0000001fff157819 */ /* 0x001fe40000011414 */
[----:B------:R-:W0:Y:S01]  /*13170*/  S2R R20, SR_CTAID.Z ;  /* 0x0000000000147919 */ /* 0x000e220000002700 */
[----:B--2---:R-:W-:-:S05]  /*13180*/  IMAD.SHL.U32 R2, R2, 0x40, RZ ;  /* 0x0000004002027824 */ /* 0x004fca00078e00ff */
[----:B------:R-:W-:-:S04]  /*13190*/  LOP3.LUT R2, R2, 0x40, RZ, 0xc0, !PT ;  /* 0x0000004002027812 */ /* 0x000fc800078ec0ff */
[----:B------:R-:W-:-:S05]  /*131a0*/  IADD3 R6, R27, UR43, R2 ;  /* 0x0000002b1b067c10 */ /* 0x000fca000fffe002 */
[----:B------:R-:W-:Y:S01]  /*131b0*/  @P0 IMAD.HI.U32 R2, R6, UR4, RZ ;  /* 0x0000000406020c27 */ /* 0x000fe2000f8e00ff */
[----:B------:R-:W-:-:S03]  /*131c0*/  @UP0 ULDC UR4, c[0x0][0x450] ;  /* 0x0001140000040ab9 */ /* 0x000fc60000000800 */
[----:B------:R-:W-:Y:S01]  /*131d0*/  IMAD.MOV.U32 R0, RZ, RZ, R6 ;  /* 0x000000ffff007224 */ /* 0x000fe200078e0006 */
[----:B------:R-:W-:Y:S01]  /*131e0*/  @P1 SHF.R.U32.HI R0, RZ, UR4, R2 ;  /* 0x00000004ff001c19 */ /* 0x000fe20008011602 */
[----:B------:R-:W-:Y:S01]  /*131f0*/  ULDC.64 UR4, c[0x0][0x2e0] ;  /* 0x0000b80000047ab9 */ /* 0x000fe20000000a00 */
[----:B------:R-:W-:Y:S01]  /*13200*/  IMAD.MOV.U32 R2, RZ, RZ, R4 ;  /* 0x000000ffff027224 */ /* 0x000fe200078e0004 */
[----:B------:R-:W-:Y:S01]  /*13210*/  PLOP3.LUT P1, PT, PT, PT, UP0, 0x80, 0x0 ;  /* 0x000000000000781c */ /* 0x000fe20003f2f008 */
[----:B------:R-:W-:Y:S02]  /*13220*/  IMAD R4, R21, UR4, RZ ;  /* 0x0000000415047c24 */ /* 0x000fe4000f8e02ff */
[----:B------:R-:W-:Y:S02]  /*13230*/  IMAD.MOV R7, RZ, RZ, -R0 ;  /* 0x000000ffff077224 */ /* 0x000fe400078e0a00 */
[C---:B0-----:R-:W-:Y:S01]  /*13240*/  IMAD R5, R20.reuse, UR5, R4 ;  /* 0x0000000514057c24 */ /* 0x041fe2000f8e0204 */
[----:B------:R-:W-:Y:S01]  /*13250*/  SHF.R.S32.HI R4, RZ, 0x1f, R0 ;  /* 0x0000001fff047819 */ /* 0x000fe20000011400 */
[----:B------:R-:W-:Y:S01]  /*13260*/  IMAD.WIDE.U32 R2, R20, UR4, R2 ;  /* 0x0000000414027c25 */ /* 0x000fe2000f8e0002 */
[----:B------:R-:W-:Y:S01]  /*13270*/  ULDC.64 UR4, c[0x0][0x2d0] ;  /* 0x0000b40000047ab9 */ /* 0x000fe20000000a00 */
[----:B------:R-:W0:Y:S02]  /*13280*/  S2R R20, SR_TID.X ;  /* 0x0000000000147919 */ /* 0x000e240000002100 */
[----:B------:R-:W-:-:S02]  /*13290*/  IMAD R4, R4, UR4, RZ ;  /* 0x0000000404047c24 */ /* 0x000fc4000f8e02ff */
[----:B------:R-:W-:Y:S02]  /*132a0*/  IMAD.IADD R3, R3, 0x1, R5 ;  /* 0x0000000103037824 */ /* 0x000fe400078e0205 */
[C---:B------:R-:W-:Y:S02]  /*132b0*/  IMAD R8, R0.reuse, UR5, R4 ;  /* 0x0000000500087c24 */ /* 0x040fe4000f8e0204 */
[----:B------:R-:W-:-:S04]  /*132c0*/  IMAD.WIDE.U32 R4, R0, UR4, R2 ;  /* 0x0000000400047c25 */ /* 0x000fc8000f8e0002 */
[----:B-1----:R-:W-:Y:S02]  /*132d0*/  IMAD R0, R9, R7, R6 ;  /* 0x0000000709007224 */ /* 0x002fe400078e0206 */
[----:B------:R-:W-:-:S03]  /*132e0*/  IMAD.IADD R5, R5, 0x1, R8 ;  /* 0x0000000105057824 */ /* 0x000fc600078e0208 */
[----:B------:R-:W-:Y:S01]  /*132f0*/  SHF.R.S32.HI R7, RZ, 0x1f, R0 ;  /* 0x0000001fff077819 */ /* 0x000fe20000011400 */
[----:B------:R-:W-:-:S04]  /*13300*/  IMAD.WIDE.U32 R4, R0, UR6, R4 ;  /* 0x0000000600047c25 */ /* 0x000fc8000f8e0004 */
[----:B------:R-:W-:-:S04]  /*13310*/  IMAD R7, R7, UR6, RZ ;  /* 0x0000000607077c24 */ /* 0x000fc8000f8e02ff */
[----:B------:R-:W-:Y:S01]  /*13320*/  IMAD R7, R0, UR7, R7 ;  /* 0x0000000700077c24 */ /* 0x000fe2000f8e0207 */
[----:B------:R-:W-:-:S04]  /*13330*/  IADD3 R0, P0, R4, UR8, RZ ;  /* 0x0000000804007c10 */ /* 0x000fc8000ff1e0ff */
[----:B------:R-:W-:Y:S01]  /*13340*/  IADD3.X R4, R5, UR9, R7, P0, !PT ;  /* 0x0000000905047c10 */ /* 0x000fe200087fe407 */
[----:B------:R-:W-:Y:S01]  /*13350*/  VIADD R5, R6, 0x80 ;  /* 0x0000008006057836 */ /* 0x000fe20000000000 */
[----:B------:R-:W-:Y:S01]  /*13360*/  PLOP3.LUT P0, PT, PT, PT, UP0, 0x80, 0x0 ;  /* 0x000000000000781c */ /* 0x000fe20003f0f008 */
[----:B0-----:R-:W-:Y:S02]  /*13370*/  IMAD.SHL.U32 R20, R20, 0x10, RZ ;  /* 0x0000001014147824 */ /* 0x001fe400078e00ff */
[----:B------:R-:W-:-:S03]  /*13380*/  IMAD.MOV.U32 R6, RZ, RZ, R5 ;  /* 0x000000ffff067224 */ /* 0x000fc600078e0005 */
[----:B------:R-:W-:-:S07]  /*13390*/  LOP3.LUT R20, R20, 0x10, RZ, 0xc0, !PT ;  /* 0x0000001014147812 */ /* 0x000fce00078ec0ff */
[----:B------:R-:W-:Y:S01]  /*133a0*/  @P0 IMAD.HI.U32 R7, R5, UR10, RZ ;  /* 0x0000000a05070c27 */ /* 0x000fe2000f8e00ff */
[----:B------:R-:W-:-:S04]  /*133b0*/  @UP0 ULDC UR10, c[0x0][0x450] ;  /* 0x00011400000a0ab9 */ /* 0x000fc80000000800 */
[----:B------:R-:W-:-:S05]  /*133c0*/  @P1 SHF.R.U32.HI R6, RZ, UR10, R7 ;  /* 0x0000000aff061c19 */ /* 0x000fca0008011607 */
        /* <DEDUP_REMOVED lines=8> */
[----:B------:R-:W-:Y:S01]  /*13450*/  SHF.R.S32.HI R6, RZ, 0x1f, R5 ;  /* 0x0000001fff067819 */ /* 0x000fe20000011405 */
[----:B------:R-:W-:Y:S01]  /*13460*/  UMOV UR5, 0xffffffff ;  /* 0xffffffff00057882 */ /* 0x000fe20000000000 */
[----:B------:R-:W-:Y:S01]  /*13470*/  ISETP.GE.AND P3, PT, R20, UR4, PT ;  /* 0x0000000414007c0c */ /* 0x000fe2000bf66270 */
[----:B------:R-:W-:Y:S02]  /*13480*/  IMAD.IADD R3, R3, 0x1, R7 ;  /* 0x0000000103037824 */ /* 0x000fe400078e0207 */
[----:B------:R-:W-:-:S02]  /*13490*/  IMAD R6, R6, UR6, RZ ;  /* 0x0000000606067c24 */ /* 0x000fc4000f8e02ff */
[----:B------:R-:W-:-:S04]  /*134a0*/  IMAD.WIDE.U32 R2, R5, UR6, R2 ;  /* 0x0000000605027c25 */ /* 0x000fc8000f8e0002 */
[----:B------:R-:W-:Y:S01]  /*134b0*/  IMAD R6, R5, UR7, R6 ;  /* 0x0000000705067c24 */ /* 0x000fe2000f8e0206 */
[----:B------:R-:W-:-:S04]  /*134c0*/  IADD3 R5, P0, R2, UR8, RZ ;  /* 0x0000000802057c10 */ /* 0x000fc8000ff1e0ff */
[----:B------:R-:W-:Y:S02]  /*134d0*/  IADD3.X R6, R3, UR9, R6, P0, !PT ;  /* 0x0000000903067c10 */ /* 0x000fe400087fe406 */
[----:B------:R-:W-:Y:S01]  /*134e0*/  ISETP.GE.AND P0, PT, R25, UR4, PT ;  /* 0x0000000419007c0c */ /* 0x000fe2000bf06270 */
[----:B------:R-:W-:-:S12]  /*134f0*/  BRA.DIV UR5, `(.L_x_11883) ;  /* 0x0000002a052c7947 */ /* 0x000fd8000b800000 */
[----:B------:R-:W0:Y:S01]  /*13500*/  SHFL.IDX PT, R3, R0, RZ, 0x1e1f ;  /* 0x001e1fff00037589 */ /* 0x000e2200000e0000 */
[----:B------:R-:W-:Y:S01]  /*13510*/  ULDC UR4, c[0x0][0x288] ;  /* 0x0000a20000047ab9 */ /* 0x000fe20000000800 */
[----:B------:R-:W-:Y:S02]  /*13520*/  VIADD R8, R27, UR43 ;  /* 0x0000002b1b087c36 */ /* 0x000fe40008000000 */
[----:B------:R-:W1:Y:S01]  /*13530*/  SHFL.IDX PT, R2, R4, RZ, 0x1e1f ;  /* 0x001e1fff04027589 */ /* 0x000e6200000e0000 */
[----:B------:R-:W-:Y:S02]  /*13540*/  IMAD R7, R9, UR4, RZ ;  /* 0x0000000409077c24 */ /* 0x000fe4000f8e02ff */
[C---:B------:R-:W-:Y:S01]  /*13550*/  VIADD R10, R8.reuse, 0x40 ;  /* 0x00000040080a7836 */ /* 0x040fe20000000000 */
[----:B------:R-:W2:Y:S02]  /*13560*/  SHFL.IDX PT, R14, R0, 0x1, 0x1e1f ;  /* 0x003e1f00000e7f89 */ /* 0x000ea400000e0000 */
[----:B------:R-:W-:-:S02]  /*13570*/  ISETP.GE.AND P1, PT, R8, R7, PT ;  /* 0x000000070800720c */ /* 0x000fc40003f26270 */
[----:B------:R-:W3:Y:S04]  /*13580*/  SHFL.IDX PT, R4, R4, 0x1, 0x1e1f ;  /* 0x003e1f0004047f89 */ /* 0x000ee800000e0000 */
[----:B------:R-:W4:Y:S07]  /*13590*/  SHFL.IDX PT, R6, R6, RZ, 0x1e1f ;  /* 0x001e1fff06067589 */ /* 0x000f2e00000e0000 */
[----:B0-----:R-:W-:-:S05]  /*135a0*/  @!P1 IADD3 R9, P4, R20, R3, RZ ;  /* 0x0000000314099210 */ /* 0x001fca0007f9e0ff */
[----:B-1----:R-:W-:Y:S02]  /*135b0*/  @!P1 IMAD.X R3, RZ, RZ, R2, P4 ;  /* 0x000000ffff039224 */ /* 0x002fe400020e0602 */
[----:B------:R-:W-:-:S05]  /*135c0*/  @!P1 IMAD.MOV.U32 R2, RZ, RZ, R9 ;  /* 0x000000ffff029224 */ /* 0x000fca00078e0009 */
[----:B------:R-:W-:Y:S04]  /*135d0*/  @!P1 LDGSTS.E.BYPASS.LTC128B.128 [R22+0xc400], desc[UR36][R2.64], !P3 ;  /* 0x0c40000002169fae */ /* 0x000fe8000d901d64 */
[----:B------:R-:W-:Y:S04]  /*135e0*/  @!P1 LDGSTS.E.BYPASS.LTC128B.128 [R22+0xdc00], desc[UR36][R2.64+0x20], !P2 ;  /* 0x0dc0002002169fae */ /* 0x000fe8000d101d64 */
[----:B------:R0:W-:Y:S01]  /*135f0*/  @!P1 LDGSTS.E.BYPASS.LTC128B.128 [R22+0xf400], desc[UR36][R2.64+0x40], !P0 ;  /* 0x0f40004002169fae */ /* 0x0001e2000c101d64 */
[----:B------:R-:W-:-:S13]  /*13600*/  ISETP.GE.AND P1, PT, R10, R7, PT ;  /* 0x000000070a00720c */ /* 0x000fda0003f26270 */
[----:B--2---:R-:W-:-:S05]  /*13610*/  @!P1 IADD3 R14, P4, R20, R14, RZ ;  /* 0x0000000e140e9210 */ /* 0x004fca0007f9e0ff */
[----:B---3--:R-:W-:Y:S02]  /*13620*/  @!P1 IMAD.X R9, RZ, RZ, R4, P4 ;  /* 0x000000ffff099224 */ /* 0x008fe400020e0604 */
[----:B0-----:R-:W-:Y:S02]  /*13630*/  @!P1 IMAD.MOV.U32 R2, RZ, RZ, R14 ;  /* 0x000000ffff029224 */ /* 0x001fe400078e000e */
[----:B------:R-:W-:Y:S01]  /*13640*/  @!P1 IMAD.MOV.U32 R3, RZ, RZ, R9 ;  /* 0x000000ffff039224 */ /* 0x000fe200078e0009 */
[----:B------:R0:W1:Y:S04]  /*13650*/  SHFL.IDX PT, R14, R5, RZ, 0x1e1f ;  /* 0x001e1fff050e7589 */ /* 0x00006800000e0000 */
[----:B------:R0:W-:Y:S04]  /*13660*/  @!P1 LDGSTS.E.BYPASS.LTC128B.128 [R22+0xcc00], desc[UR36][R2.64], !P3 ;  /* 0x0cc0000002169fae */ /* 0x0001e8000d901d64 */
[----:B------:R0:W-:Y:S04]  /*13670*/  @!P1 LDGSTS.E.BYPASS.LTC128B.128 [R22+0xe400], desc[UR36][R2.64+0x20], !P2 ;  /* 0x0e40002002169fae */ /* 0x0001e8000d101d64 */
[----:B----4-:R0:W-:Y:S02]  /*13680*/  @!P1 LDGSTS.E.BYPASS.LTC128B.128 [R22+0xfc00], desc[UR36][R2.64+0x40], !P0 ;  /* 0x0fc0004002169fae */ /* 0x0101e4000c101d64 */
.L_x_11946:
        /* <DEDUP_REMOVED lines=12> */
.L_x_11885:
[----:B------:R-:W-:Y:S05]  /*13750*/  BSYNC B0 ;  /* 0x0000000000007941 */ /* 0x000fea0003800000 */
.L_x_11884:
[----:B------:R-:W-:Y:S01]  /*13760*/  NOP ;  /* 0x0000000000007918 */ /* 0x000fe20000000000 */
[----:B------:R-:W-:Y:S01]  /*13770*/  SYNCS.ARRIVE.TRANS64.RED.A0T1 RZ, [UR48+0x17000], RZ ;  /* 0x017000ffffff79a7 */ /* 0x000fe20008200430 */
[----:B------:R-:W-:Y:S01]  /*13780*/  IMAD.MOV.U32 R0, RZ, RZ, 0x1 ;  /* 0x00000001ff007424 */ /* 0x000fe200078e00ff */
[----:B------:R-:W-:Y:S04]  /*13790*/  ARRIVES.LDGSTSBAR.64.TRANSCNT [UR48+0x17000] ;  /* 0x01700000ff0079b0 */ /* 0x000fe80008000ab0 */
[----:B------:R-:W-:Y:S01]  /*137a0*/  SHF.L.U32 R0, R0, 0x1f, RZ ;  /* 0x0000001f00007819 */ /* 0x000fe200000006ff */
[----:B------:R-:W-:Y:S01]  /*137b0*/  NOP ;  /* 0x0000000000007918 */ /* 0x000fe20000000000 */
[----:B------:R-:W-:Y:S01]  /*137c0*/  SYNCS.ARRIVE.TRANS64.A1T0 RZ, [UR48+0x17000], RZ ;  /* 0x017000ffffff79a7 */ /* 0x000fe20008100030 */
[----:B------:R-:W-:-:S05]  /*137d0*/  VIADD R17, R17, 0xfffffffe ;  /* 0xfffffffe11117836 */ /* 0x000fca0000000000 */
[----:B------:R-:W-:Y:S01]  /*137e0*/  ISETP.GE.AND P0, PT, R17, UR51, PT ;  /* 0x0000003311007c0c */ /* 0x000fe2000bf06270 */
[----:B------:R-:W3:Y:S02]  /*137f0*/  SYNCS.PHASECHK.TRANS64.TRYWAIT P1, [UR48+0x17020], R0 ;  /* 0x01702000ff0075a7 */ /* 0x000ee40008020170 */
[----:B---3--:R-:W-:Y:S10]  /*13800*/  @!P1 BRA `(.L_x_11886) ;  /* 0x0000002800549947 */ /* 0x008ff40003800000 */
.L_x_11947:
[----:B------:R-:W-:Y:S01]  /*13810*/  IMAD.MOV.U32 R20, RZ, RZ, 0x1 ;  /* 0x00000001ff147424 */ /* 0x000fe200078e00ff */
[----:B------:R-:W-:Y:S06]  /*13820*/  @!P0 BRA `(.L_x_11887) ;  /* 0x0000001000788947 */ /* 0x000fec0003800000 */
[----:B0-2---:R-:W0:Y:S01]  /*13830*/  S2R R2, SR_TID.X ;  /* 0x0000000000027919 */ /* 0x005e220000002100 */
[----:B------:R-:W-:Y:S01]  /*13840*/  UIADD3 UR4, UR47, 0x1, URZ ;  /* 0x000000012f047890 */ /* 0x000fe2000fffe03f */
[----:B------:R-:W-:Y:S01]  /*13850*/  LOP3.LUT R3, RZ, UR45, RZ, 0x33, !PT ;  /* 0x0000002dff037c12 */ /* 0x000fe2000f8e33ff */
[----:B------:R-:W-:Y:S01]  /*13860*/  IMAD.MOV.U32 R6, RZ, RZ, 0x1 ;  /* 0x00000001ff067424 */ /* 0x000fe200078e00ff */
[----:B------:R-:W2:Y:S01]  /*13870*/  S2R R4, SR_TID.X ;  /* 0x0000000000047919 */ /* 0x000ea20000002100 */
[----:B------:R-:W-:Y:S01]  /*13880*/  UIMAD UR4, UR4, UR39, URZ ;  /* 0x00000027040472a4 */ /* 0x000fe2000f8e023f */
[----:B------:R-:W-:-:S05]  /*13890*/  LOP3.LUT R5, RZ, UR44, RZ, 0x33, !PT ;  /* 0x0000002cff057c12 */ /* 0x000fca000f8e33ff */
[----:B------:R-:W-:-:S04]  /*138a0*/  LOP3.LUT R0, RZ, UR4, RZ, 0x33, !PT ;  /* 0x00000004ff007c12 */ /* 0x000fc8000f8e33ff */
[----:B------:R-:W-:-:S04]  /*138b0*/  VIADDMNMX R0, R0, -UR46, R3, !PT ;  /* 0x8000002e00007c46 */ /* 0x000fc8000f800103 */
[----:B------:R-:W-:-:S04]  /*138c0*/  VIMNMX R0, R0, R5, !PT ;  /* 0x0000000500007248 */ /* 0x000fc80007fe0100 */
[----:B------:R-:W-:Y:S01]  /*138d0*/  IADD3 R26, -R0, -0x2, RZ ;  /* 0xfffffffe001a7810 */ /* 0x000fe20007ffe1ff */
[----:B0-----:R-:W-:Y:S01]  /*138e0*/  IMAD.SHL.U32 R2, R2, 0x40, RZ ;  /* 0x0000004002027824 */ /* 0x001fe200078e00ff */
[----:B--2---:R-:W-:Y:S01]  /*138f0*/  LOP3.LUT P1, RZ, R4, 0x4, RZ, 0xc0, !PT ;  /* 0x0000000404ff7812 */ /* 0x004fe2000782c0ff */
[----:B------:R-:W-:-:S03]  /*13900*/  IMAD.MOV.U32 R4, RZ, RZ, 0x40 ;  /* 0x00000040ff047424 */ /* 0x000fc600078e00ff */
[----:B------:R-:W-:-:S04]  /*13910*/  LOP3.LUT R2, R2, 0x40, RZ, 0xc0, !PT ;  /* 0x0000004002027812 */ /* 0x000fc800078ec0ff */
[----:B------:R-:W-:Y:S02]  /*13920*/  IADD3 R18, R2, R18, R27 ;  /* 0x0000001202127210 */ /* 0x000fe40007ffe01b */
[----:B------:R-:W-:-:S03]  /*13930*/  SEL R4, R4, 0xffffffc0, !P1 ;  /* 0xffffffc004047807 */ /* 0x000fc60004800000 */
[----:B------:R-:W-:Y:S02]  /*13940*/  VIADD R17, R18, 0xfffffe80 ;  /* 0xfffffe8012117836 */ /* 0x000fe40000000000 */
[----:B------:R-:W-:Y:S02]  /*13950*/  IMAD.IADD R2, R4, 0x1, R23 ;  /* 0x0000000104027824 */ /* 0x000fe400078e0217 */
[----:B------:R-:W-:Y:S02]  /*13960*/  IMAD R17, R0, -0x80, R17 ;  /* 0xffffff8000117824 */ /* 0x000fe400078e0211 */
[----:B------:R-:W-:-:S07]  /*13970*/  IMAD.MOV.U32 R4, RZ, RZ, RZ ;  /* 0x000000ffff047224 */ /* 0x000fce00078e00ff */
.L_x_11902:
[----:B------:R-:W2:Y:S01]  /*13980*/  LDL R5, [R1+0x4] ;  /* 0x0000040001057983 */ /* 0x000ea20000100800 */
[----:B0-----:R-:W0:Y:S01]  /*13990*/  LDC R0, c[0x0][0x430] ;  /* 0x00010c00ff007b82 */ /* 0x001e220000000800 */
[----:B------:R-:W-:Y:S01]  /*139a0*/  IMAD.MOV.U32 R7, RZ, RZ, R17 ;  /* 0x000000ffff077224 */ /* 0x000fe200078e0011 */
[----:B------:R-:W-:Y:S01]  /*139b0*/  ULDC.64 UR4, c[0x0][0x428] ;  /* 0x00010a0000047ab9 */ /* 0x000fe20000000a00 */
[----:B0-----:R-:W-:-:S13]  /*139c0*/  ISETP.NE.AND P0, PT, R0, 0x1, PT ;  /* 0x000000010000780c */ /* 0x001fda0003f05270 */
[----:B------:R-:W0:Y:S08]  /*139d0*/  @P0 LDC R0, c[0x0][0x434] ;  /* 0x00010d00ff000b82 */ /* 0x000e300000000800 */
[----:B------:R-:W3:Y:S01]  /*139e0*/  @P0 LDC R3, c[0x0][0x438] ;  /* 0x00010e00ff030b82 */ /* 0x000ee20000000800 */
[----:B0-----:R-:W-:-:S05]  /*139f0*/  @P0 IMAD.HI.U32 R0, R17, R0, RZ ;  /* 0x0000000011000227 */ /* 0x001fca00078e00ff */
[----:B---3--:R-:W-:-:S04]  /*13a00*/  @P0 SHF.R.U32.HI R7, RZ, R3, R0 ;  /* 0x00000003ff070219 */ /* 0x008fc80000011600 */
[--C-:B------:R-:W-:Y:S01]  /*13a10*/  SHF.R.S32.HI R3, RZ, 0x1f, R7.reuse ;  /* 0x0000001fff037819 */ /* 0x100fe20000011407 */
[----:B------:R-:W-:-:S04]  /*13a20*/  IMAD.MOV.U32 R2, RZ, RZ, R7 ;  /* 0x000000ffff027224 */ /* 0x000fc800078e0007 */
[----:B------:R-:W-:-:S04]  /*13a30*/  IMAD.WIDE.U32 R2, R29, UR4, R2 ;  /* 0x000000041d027c25 */ /* 0x000fc8000f8e0002 */
[----:B--2---:R-:W-:-:S04]  /*13a40*/  IMAD R0, R5, UR4, RZ ;  /* 0x0000000405007c24 */ /* 0x004fc8000f8e02ff */
[----:B------:R-:W-:Y:S01]  /*13a50*/  IMAD R5, R29, UR5, R0 ;  /* 0x000000051d057c24 */ /* 0x000fe2000f8e0200 */
[----:B------:R-:W-:Y:S02]  /*13a60*/  ULDC.64 UR4, c[0x0][0x418] ;  /* 0x0001060000047ab9 */ /* 0x000fe40000000a00 */
[----:B------:R-:W-:Y:S01]  /*13a70*/  LEA R8, P0, R2, UR4, 0x2 ;  /* 0x0000000402087c11 */ /* 0x000fe2000f8010ff */
[----:B------:R-:W-:-:S05]  /*13a80*/  IMAD.IADD R3, R5, 0x1, R3 ;  /* 0x0000000105037824 */ /* 0x000fca00078e0203 */
[----:B------:R-:W-:-:S05]  /*13a90*/  LEA.HI.X R9, R2, UR5, R3, 0x2, P0 ;  /* 0x0000000502097c11 */ /* 0x000fca00080f1403 */
[----:B------:R-:W2:Y:S01]  /*13aa0*/  LDG.E R8, desc[UR36][R8.64] ;  /* 0x0000002408087981 */ /* 0x000ea2000c1e1900 */
        /* <DEDUP_REMOVED lines=10> */
[----:B--2---:R-:W-:Y:S01]  /*13b50*/  SHF.R.S32.HI R18, RZ, 0x1f, R8 ;  /* 0x0000001fff127819 */ /* 0x004fe20000011408 */
[----:B------:R-:W-:Y:S06]  /*13b60*/  @!P2 BRA `(.L_x_11888) ;  /* 0x000000000004a947 */ /* 0x000fec0003800000 */
[----:B------:R-:W-:Y:S01]  /*13b70*/  BPT.TRAP 0x1 ;  /* 0x000000040000795c */ /* 0x000fe20000300000 */
.L_x_11888:
[----:B------:R-:W-:Y:S02]  /*13b80*/  LEA R5, R0, UR48, 0x3 ;  /* 0x0000003000057c11 */ /* 0x000fe4000f8e18ff */
[----:B------:R-:W-:-:S04]  /*13b90*/  SHF.L.U32 R10, R20, 0x1f, RZ ;  /* 0x0000001f140a7819 */ /* 0x000fc800000006ff */
[----:B------:R-:W0:Y:S02]  /*13ba0*/  SYNCS.PHASECHK.TRANS64.TRYWAIT P1, [R5+URZ+0x17080], R10 ;  /* 0x0170800a050075a7 */ /* 0x000e24000802017f */
[----:B0-----:R-:W-:Y:S05]  /*13bb0*/  @!P1 BRA `(.L_x_11889) ;  /* 0x0000002400809947 */ /* 0x001fea0003800000 */
.L_x_11948:
[----:B------:R-:W-:Y:S01]  /*13bc0*/  ULDC UR4, c[0x0][0x430] ;  /* 0x00010c0000047ab9 */ /* 0x000fe20000000800 */
[----:B------:R-:W2:Y:S01]  /*13bd0*/  S2R R25, SR_TID.X ;  /* 0x0000000000197919 */ /* 0x000ea20000002100 */
        /* <DEDUP_REMOVED lines=17> */
[----:B--2---:R-:W-:Y:S02]  /*13cf0*/  IMAD.SHL.U32 R25, R25, 0x10, RZ ;  /* 0x0000001019197824 */ /* 0x004fe400078e00ff */
[----:B------:R-:W-:Y:S02]  /*13d00*/  IMAD.IADD R3, R3, 0x1, R11 ;  /* 0x0000000103037824 */ /* 0x000fe400078e020b */
[----:B------:R-:W-:Y:S01]  /*13d10*/  IMAD.U32 R11, RZ, RZ, UR4 ;  /* 0x00000004ff0b7e24 */ /* 0x000fe2000f8e00ff */
[----:B------:R-:W-:Y:S01]  /*13d20*/  UIMAD UR4, UR6, UR4, URZ ;  /* 0x00000004060472a4 */ /* 0x000fe2000f8e023f */
[----:B------:R-:W-:Y:S02]  /*13d30*/  LOP3.LUT R25, R25, 0x10, RZ, 0xc0, !PT ;  /* 0x0000001019197812 */ /* 0x000fe400078ec0ff */
[----:B------:R-:W-:Y:S01]  /*13d40*/  IMAD.WIDE.U32 R2, R11, UR42, R2 ;  /* 0x0000002a0b027c25 */ /* 0x000fe2000f8e0002 */
[----:B------:R-:W-:Y:S01]  /*13d50*/  ULDC.64 UR6, c[0x0][0x318] ;  /* 0x0000c60000067ab9 */ /* 0x000fe20000000a00 */
[----:B------:R-:W-:Y:S01]  /*13d60*/  UIMAD UR4, UR42, UR5, UR4 ;  /* 0x000000052a0472a4 */ /* 0x000fe2000f8e0204 */
[----:B---3--:R-:W-:Y:S01]  /*13d70*/  ISETP.GE.AND P4, PT, R25, R12, PT ;  /* 0x0000000c1900720c */ /* 0x008fe20003f86270 */
[----:B------:R-:W-:Y:S01]  /*13d80*/  IMAD.U32 R27, RZ, RZ, UR7 ;  /* 0x00000007ff1b7e24 */ /* 0x000fe2000f8e00ff */
[----:B------:R-:W-:-:S04]  /*13d90*/  IADD3 R21, P1, R2, UR6, RZ ;  /* 0x0000000602157c10 */ /* 0x000fc8000ff3e0ff */
[----:B------:R-:W-:Y:S01]  /*13da0*/  IADD3.X R27, R27, UR4, R3, P1, !PT ;  /* 0x000000041b1b7c10 */ /* 0x000fe20008ffe403 */
[----:B------:R-:W-:-:S03]  /*13db0*/  UMOV UR4, 0xffffffff ;  /* 0xffffffff00047882 */ /* 0x000fc60000000000 */
[----:B------:R-:W-:Y:S05]  /*13dc0*/  BRA.DIV UR4, `(.L_x_11890) ;  /* 0x0000002604107947 */ /* 0x000fea000b800000 */
[----:B------:R-:W2:Y:S01]  /*13dd0*/  S2R R11, SR_TID.X ;  /* 0x00000000000b7919 */ /* 0x000ea20000002100 */
[----:B------:R-:W-:Y:S01]  /*13de0*/  IMAD R25, R0, 0x3000, R22 ;  /* 0x0000300000197824 */ /* 0x000fe200078e0216 */
[----:B------:R-:W3:Y:S04]  /*13df0*/  SHFL.IDX PT, R2, R21, RZ, 0x1e1f ;  /* 0x001e1fff15027589 */ /* 0x000ee800000e0000 */
[----:B------:R-:W4:Y:S04]  /*13e00*/  SHFL.IDX PT, R3, R27, RZ, 0x1e1f ;  /* 0x001e1fff1b037589 */ /* 0x000f2800000e0000 */
[----:B------:R-:W0:Y:S01]  /*13e10*/  SHFL.IDX PT, R27, R27, 0x1, 0x1e1f ;  /* 0x003e1f001b1b7f89 */ /* 0x000e2200000e0000 */
[----:B--2---:R-:W-:-:S05]  /*13e20*/  IMAD.SHL.U32 R11, R11, 0x10, RZ ;  /* 0x000000100b0b7824 */ /* 0x004fca00078e00ff */
[----:B------:R-:W-:-:S04]  /*13e30*/  LOP3.LUT R11, R11, 0x10, RZ, 0xc0, !PT ;  /* 0x000000100b0b7812 */ /* 0x000fc800078ec0ff */
[----:B---3--:R-:W-:-:S05]  /*13e40*/  IADD3 R2, P1, R11, R2, RZ ;  /* 0x000000020b027210 */ /* 0x008fca0007f3e0ff */
[----:B----4-:R-:W-:-:S05]  /*13e50*/  IMAD.X R3, RZ, RZ, R3, P1 ;  /* 0x000000ffff037224 */ /* 0x010fca00008e0603 */
[----:B------:R-:W-:Y:S04]  /*13e60*/  LDGSTS.E.BYPASS.LTC128B.128 [R25+0x6400], desc[UR36][R2.64], !P4 ;  /* 0x0640000002197fae */ /* 0x000fe8000e101d64 */
[----:B------:R-:W-:Y:S04]  /*13e70*/  LDGSTS.E.BYPASS.LTC128B.128 [R25+0x7400], desc[UR36][R2.64+0x20], !P3 ;  /* 0x0740002002197fae */ /* 0x000fe8000d901d64 */
[----:B------:R2:W-:Y:S04]  /*13e80*/  LDGSTS.E.BYPASS.LTC128B.128 [R25+0x8400], desc[UR36][R2.64+0x40], !P2 ;  /* 0x0840004002197fae */ /* 0x0005e8000d101d64 */
[----:B0-2---:R2:W3:Y:S02]  /*13e90*/  SHFL.IDX PT, R2, R21, 0x1, 0x1e1f ;  /* 0x003e1f0015027f89 */ /* 0x0054e400000e0000 */
.L_x_11954:
[----:B------:R-:W0:Y:S01]  /*13ea0*/  S2R R3, SR_TID.X ;  /* 0x0000000000037919 */ /* 0x000e220000002100 */
[----:B------:R-:W-:Y:S01]  /*13eb0*/  R2UR UR4, R5 ;  /* 0x00000000050472ca */ /* 0x000fe200000e0000 */
[----:B0-----:R-:W-:-:S05]  /*13ec0*/  IMAD.SHL.U32 R3, R3, 0x10, RZ ;  /* 0x0000001003037824 */ /* 0x001fca00078e00ff */
        /* <DEDUP_REMOVED lines=18> */
.L_x_11891:
[----:B------:R0:W-:Y:S01]  /*13ff0*/  SYNCS.ARRIVE.TRANS64.A1T0 RZ, [R5+URZ+0x17070], RZ ;  /* 0x017070ff05ff79a7 */ /* 0x0001e2000810003f */
[----:B------:R-:W-:Y:S05]  /*14000*/  @!P2 BRA `(.L_x_11892) ;  /* 0x000000000004a947 */ /* 0x000fea0003800000 */
[----:B------:R-:W-:Y:S01]  /*14010*/  BPT.TRAP 0x1 ;  /* 0x000000040000795c */ /* 0x000fe20000300000 */
.L_x_11892:
[----:B------:R-:W3:Y:S02]  /*14020*/  SYNCS.PHASECHK.TRANS64.TRYWAIT P1, [R5+URZ+0x17040], R10 ;  /* 0x0170400a050075a7 */ /* 0x000ee4000802017f */
[----:B---3--:R-:W-:Y:S05]  /*14030*/  @!P1 BRA `(.L_x_11893) ;  /* 0x0000002400109947 */ /* 0x008fea0003800000 */
.L_x_11955:
[----:B--2---:R-:W2:Y:S01]  /*14040*/  S2R R21, SR_TID.X ;  /* 0x0000000000157919 */ /* 0x004ea20000002100 */
[----:B------:R-:W-:Y:S01]  /*14050*/  ULDC.64 UR4, c[0x0][0x300] ;  /* 0x0000c00000047ab9 */ /* 0x000fe20000000a00 */
[----:B------:R-:W-:Y:S01]  /*14060*/  R2UR UR6, R28 ;  /* 0x000000001c0672ca */ /* 0x000fe200000e0000 */
[----:B------:R-:W-:Y:S01]  /*14070*/  IMAD R2, R9, UR4, RZ ;  /* 0x0000000409027c24 */ /* 0x000fe2000f8e02ff */
[----:B------:R-:W4:Y:S01]  /*14080*/  LDC R11, c[0x0][0x2f4] ;  /* 0x0000bd00ff0b7b82 */ /* 0x000f220000000800 */
        /* <DEDUP_REMOVED lines=18> */
[----:B--2---:R-:W-:-:S03]  /*141b0*/  IMAD.SHL.U32 R21, R21, 0x10, RZ ;  /* 0x0000001015157824 */ /* 0x004fc600078e00ff */
[----:B------:R-:W-:Y:S01]  /*141c0*/  IADD3.X R9, R9, UR4, R3, P1, !PT ;  /* 0x0000000409097c10 */ /* 0x000fe20008ffe403 */
[----:B------:R-:W-:Y:S01]  /*141d0*/  UMOV UR4, 0xffffffff ;  /* 0xffffffff00047882 */ /* 0x000fe20000000000 */
[----:B------:R-:W-:-:S04]  /*141e0*/  LOP3.LUT R21, R21, 0x10, RZ, 0xc0, !PT ;  /* 0x0000001015157812 */ /* 0x000fc800078ec0ff */
[----:B----4-:R-:W-:Y:S01]  /*141f0*/  ISETP.GE.AND P4, PT, R21, R11, PT ;  /* 0x0000000b1500720c */ /* 0x010fe20003f86270 */
[----:B------:R-:W-:-:S12]  /*14200*/  BRA.DIV UR4, `(.L_x_11894) ;  /* 0x0000002204b07947 */ /* 0x000fd8000b800000 */
[----:B---3--:R-:W2:Y:S04]  /*14210*/  LDL R10, [R1] ;  /* 0x00000000010a7983 */ /* 0x008ea80000100800 */
[----:B-1----:R-:W1:Y:S04]  /*14220*/  SHFL.IDX PT, R14, R7, RZ, 0x1e1f ;  /* 0x001e1fff070e7589 */ /* 0x002e6800000e0000 */
[----:B------:R-:W3:Y:S04]  /*14230*/  SHFL.IDX PT, R3, R9, RZ, 0x1e1f ;  /* 0x001e1fff09037589 */ /* 0x000ee800000e0000 */
[----:B------:R-:W4:Y:S01]  /*14240*/  SHFL.IDX PT, R9, R9, 0x1, 0x1e1f ;  /* 0x003e1f0009097f89 */ /* 0x000f2200000e0000 */
[----:B-1----:R-:W-:-:S03]  /*14250*/  IADD3 R2, P1, R21, R14, RZ ;  /* 0x0000000e15027210 */ /* 0x002fc60007f3e0ff */
[----:B------:R1:W0:Y:S02]  /*14260*/  SHFL.IDX PT, R14, R7, 0x1, 0x1e1f ;  /* 0x003e1f00070e7f89 */ /* 0x00022400000e0000 */
[----:B---3--:R-:W-:Y:S02]  /*14270*/  IMAD.X R3, RZ, RZ, R3, P1 ;  /* 0x000000ffff037224 */ /* 0x008fe400008e0603 */
[----:B--2---:R-:W-:-:S04]  /*14280*/  IMAD R8, R0, 0x3000, R10 ;  /* 0x0000300000087824 */ /* 0x004fc800078e020a */
[----:B------:R-:W-:-:S05]  /*14290*/  VIADD R8, R8, UR48 ;  /* 0x0000003008087c36 */ /* 0x000fca0008000000 */
[----:B------:R1:W-:Y:S04]  /*142a0*/  LDGSTS.E.BYPASS.LTC128B.128 [R8+0x10c00], desc[UR36][R2.64], !P4 ;  /* 0x10c0000002087fae */ /* 0x0003e8000e101d64 */
[----:B------:R1:W-:Y:S04]  /*142b0*/  LDGSTS.E.BYPASS.LTC128B.128 [R8+0x11c00], desc[UR36][R2.64+0x20], !P3 ;  /* 0x11c0002002087fae */ /* 0x0003e8000d901d64 */
[----:B0---4-:R1:W-:Y:S02]  /*142c0*/  LDGSTS.E.BYPASS.LTC128B.128 [R8+0x12c00], desc[UR36][R2.64+0x40], !P2 ;  /* 0x12c0004002087fae */ /* 0x0113e4000d101d64 */
.L_x_11961:
[----:B01----:R-:W-:Y:S02]  /*142d0*/  IADD3 R2, P1, R21, R14, RZ ;  /* 0x0000000e15027210 */ /* 0x003fe40007f3e0ff */
        /* <DEDUP_REMOVED lines=17> */
.L_x_11895:
[----:B------:R-:W-:Y:S01]  /*143f0*/  IMAD.U32 R2, RZ, RZ, UR38 ;  /* 0x00000026ff027e24 */ /* 0x000fe2000f8e00ff */
[----:B------:R0:W-:Y:S04]  /*14400*/  SYNCS.ARRIVE.TRANS64.A1T0 RZ, [R5+URZ+0x17030], RZ ;  /* 0x017030ff05ff79a7 */ /* 0x0001e8000810003f */
[----:B------:R-:W-:-:S04]  /*14410*/  LOP3.LUT R2, R2, 0x1, RZ, 0xfc, !PT ;  /* 0x0000000102027812 */ /* 0x000fc800078efcff */
[----:B------:R-:W-:-:S13]  /*14420*/  ISETP.NE.AND P1, PT, R2, 0x3, PT ;  /* 0x000000030200780c */ /* 0x000fda0003f25270 */
[----:B0-----:R-:W-:Y:S05]  /*14430*/  @!P1 BRA `(.L_x_11896) ;  /* 0x0000000000049947 */ /* 0x001fea0003800000 */
[----:B------:R-:W-:Y:S01]  /*14440*/  BPT.TRAP 0x1 ;  /* 0x000000040000795c */ /* 0x000fe20000300000 */
.L_x_11896:
[----:B------:R-:W-:Y:S02]  /*14450*/  LOP3.LUT R2, R6, 0x1, RZ, 0x3c, !PT ;  /* 0x0000000106027812 */ /* 0x000fe400078e3cff */
[----:B------:R-:W-:Y:S02]  /*14460*/  LEA R3, R4, UR48, 0x3 ;  /* 0x0000003004037c11 */ /* 0x000fe4000f8e18ff */
[----:B------:R-:W-:-:S04]  /*14470*/  SHF.L.U32 R2, R2, 0x1f, RZ ;  /* 0x0000001f02027819 */ /* 0x000fc800000006ff */
[----:B------:R-:W0:Y:S02]  /*14480*/  SYNCS.PHASECHK.TRANS64.TRYWAIT P2, [R3+URZ+0x17070], R2 ;  /* 0x01707002030075a7 */ /* 0x000e24000804017f */
[----:B0-----:R-:W-:Y:S05]  /*14490*/  @!P2 BRA `(.L_x_11897) ;  /* 0x0000002000a8a947 */ /* 0x001fea0003800000 */
.L_x_11962:
[----:B------:R-:W-:-:S06]  /*144a0*/  ULOP3.LUT UR4, UR38, 0x2, URZ, 0xfc, !UPT ;  /* 0x0000000226047892 */ /* 0x000fcc000f8efc3f */
[----:B------:R-:W-:-:S05]  /*144b0*/  IMAD.U32 R5, RZ, RZ, UR4 ;  /* 0x00000004ff057e24 */ /* 0x000fca000f8e00ff */
[----:B------:R-:W-:-:S13]  /*144c0*/  ISETP.NE.AND P2, PT, R5, 0x3, PT ;  /* 0x000000030500780c */ /* 0x000fda0003f45270 */
[----:B------:R-:W-:Y:S05]  /*144d0*/  @!P2 BRA `(.L_x_11898) ;  /* 0x000000000004a947 */ /* 0x000fea0003800000 */
[----:B------:R-:W-:Y:S01]  /*144e0*/  BPT.TRAP 0x1 ;  /* 0x000000040000795c */ /* 0x000fe20000300000 */
.L_x_11898:
[----:B------:R-:W-:Y:S01]  /*144f0*/  SHF.L.U32 R6, R6, 0x1f, RZ ;  /* 0x0000001f06067819 */ /* 0x000fe200000006ff */
[----:B0-----:R-:W-:-:S03]  /*14500*/  IMAD R2, R4, 0x3000, RZ ;  /* 0x0000300004027824 */ /* 0x001fc600078e02ff */
[----:B------:R-:W0:Y:S02]  /*14510*/  SYNCS.PHASECHK.TRANS64.TRYWAIT P2, [R3+URZ+0x17060], R6 ;  /* 0x01706006030075a7 */ /* 0x000e24000804017f */
[----:B0-----:R-:W-:Y:S05]  /*14520*/  @!P2 BRA `(.L_x_11899) ;  /* 0x000000200098a947 */ /* 0x001fea0003800000 */
.L_x_11963:
[----:B------:R-:W-:Y:S01]  /*14530*/  LOP3.LUT R12, R2, R24, RZ, 0xfc, !PT ;  /* 0x00000018020c7212 */ /* 0x000fe200078efcff */
[----:B------:R-:W-:Y:S05]  /*14540*/  WARPSYNC.ALL ;  /* 0x0000000000007948 */ /* 0x000fea0003800000 */
[----:B0-----:R-:W0:Y:S01]  /*14550*/  LDSM.16.MT88.4 R4, [R12+UR48+0x6400] ;  /* 0x006400300c04783b */ /* 0x001e220008004200 */
[----:B------:R-:W-:Y:S01]  /*14560*/  ULOP3.LUT UR4, UR38, 0x2, URZ, 0xfc, !UPT ;  /* 0x0000000226047892 */ /* 0x000fe2000f8efc3f */
[----:B------:R-:W1:Y:S02]  /*14570*/  S2R R15, SR_TID.X ;  /* 0x00000000000f7919 */ /* 0x000e640000002100 */
[----:B-1----:R-:W-:Y:S01]  /*14580*/  LOP3.LUT P2, RZ, R15, 0x4, RZ, 0xc0, !PT ;  /* 0x000000040fff7812 */ /* 0x002fe2000784c0ff */
[----:B------:R-:W-:Y:S01]  /*14590*/  IMAD.MOV.U32 R15, RZ, RZ, 0x40 ;  /* 0x00000040ff0f7424 */ /* 0x000fe200078e00ff */
[----:B0-----:R-:W-:-:S02]  /*145a0*/  PRMT R8, R4, 0x6420, R5 ;  /* 0x0000642004087816 */ /* 0x001fc40000000005 */
[----:B------:R-:W-:Y:S02]  /*145b0*/  PRMT R9, R4, 0x7531, R5 ;  /* 0x0000753104097816 */ /* 0x000fe40000000005 */
[----:B------:R-:W-:Y:S02]  /*145c0*/  LOP3.LUT R4, R2, R23, RZ, 0xfc, !PT ;  /* 0x0000001702047212 */ /* 0x000fe400078efcff */
[C-C-:B------:R-:W-:Y:S02]  /*145d0*/  PRMT R10, R6.reuse, 0x6420, R7.reuse ;  /* 0x00006420060a7816 */ /* 0x140fe40000000007 */
[----:B------:R-:W-:Y:S01]  /*145e0*/  PRMT R11, R6, 0x7531, R7 ;  /* 0x00007531060b7816 */ /* 0x000fe20000000007 */
[----:B------:R-:W-:Y:S01]  /*145f0*/  IMAD.IADD R4, R4, 0x1, R19 ;  /* 0x0000000104047824 */ /* 0x000fe200078e0213 */
[----:B------:R-:W-:-:S04]  /*14600*/  SEL R15, R15, 0xffffffc0, !P2 ;  /* 0xffffffc00f0f7807 */ /* 0x000fc80005000000 */
[----:B------:R0:W-:Y:S01]  /*14610*/  STSM.16.M88.4 [R4], R8 ;  /* 0x0000000804007844 */ /* 0x0001e20000000200 */
[----:B------:R-:W-:Y:S02]  /*14620*/  IMAD.IADD R15, R15, 0x1, R23 ;  /* 0x000000010f0f7824 */ /* 0x000fe400078e0217 */
        /* <DEDUP_REMOVED lines=10> */
[----:B0-----:R-:W-:Y:S01]  /*146d0*/  VIADD R10, R2, 0x2000 ;  /* 0x00002000020a7836 */ /* 0x001fe20000000000 */
[----:B------:R-:W-:Y:S01]  /*146e0*/  IADD3 R2, R19, R15, R2 ;  /* 0x0000000f13027210 */ /* 0x000fe20007ffe002 */
[----:B------:R-:W-:-:S03]  /*146f0*/  IMAD.U32 R15, RZ, RZ, UR4 ;  /* 0x00000004ff0f7e24 */ /* 0x000fc6000f8e00ff */
[----:B------:R-:W-:Y:S02]  /*14700*/  LOP3.LUT R14, R10, R24, RZ, 0xfc, !PT ;  /* 0x000000180a0e7212 */ /* 0x000fe400078efcff */
[----:B------:R-:W-:-:S03]  /*14710*/  ISETP.NE.AND P2, PT, R15, 0x3, PT ;  /* 0x000000030f00780c */ /* 0x000fc60003f45270 */
        /* <DEDUP_REMOVED lines=34> */
.L_x_11900:
[----:B-1----:R1:W-:Y:S01]  /*14940*/  SYNCS.ARRIVE.TRANS64.A1T0 RZ, [R3+URZ+0x17050], RZ ;  /* 0x017050ff03ff79a7 */ /* 0x0023e2000810003f */
[----:B------:R-:W-:Y:S06]  /*14950*/  BAR.SYNC.DEFER_BLOCKING 0x2, 0x80 ;  /* 0x0082000000007b1d */ /* 0x000fec0000010000 */
[----:B------:R-:W-:Y:S05]  /*14960*/  @!P1 BRA `(.L_x_11901) ;  /* 0x0000000000049947 */ /* 0x000fea0003800000 */
[----:B------:R-:W-:Y:S01]  /*14970*/  BPT.TRAP 0x1 ;  /* 0x000000040000795c */ /* 0x000fe20000300000 */
.L_x_11901:
        /* <DEDUP_REMOVED lines=9> */
.L_x_11887:
[----:B0-----:R-:W-:-:S07]  /*14a10*/  IMAD.MOV.U32 R0, RZ, RZ, RZ ;  /* 0x000000ffff007224 */ /* 0x001fce00078e00ff */
.L_x_11903:
[----:B------:R-:W-:-:S06]  /*14a20*/  ULOP3.LUT UR4, UR38, 0x1, URZ, 0xfc, !UPT ;  /* 0x0000000126047892 */ /* 0x000fcc000f8efc3f */
[----:B--2---:R-:W-:-:S05]  /*14a30*/  IMAD.U32 R2, RZ, RZ, UR4 ;  /* 0x00000004ff027e24 */ /* 0x004fca000f8e00ff */
[----:B------:R-:W-:-:S13]  /*14a40*/  ISETP.NE.AND P1, PT, R2, 0x3, PT ;  /* 0x000000030200780c */ /* 0x000fda0003f25270 */
[----:B------:R-:W-:Y:S05]  /*14a50*/  @!P1 BRA `(.L_x_11904) ;  /* 0x0000000000049947 */ /* 0x000fea0003800000 */
[----:B------:R-:W-:Y:S01]  /*14a60*/  BPT.TRAP 0x1 ;  /* 0x000000040000795c */ /* 0x000fe20000300000 */
.L_x_11904:
[----:B------:R-:W-:Y:S01]  /*14a70*/  LOP3.LUT R2, R20, 0x1, RZ, 0x3c, !PT ;  /* 0x0000000114027812 */ /* 0x000fe200078e3cff */
[----:B------:R-:W-:Y:S01]  /*14a80*/  BSSY B0, `(.L_x_11905) ;  /* 0x0000005000007945 */ /* 0x000fe20003800000 */
[----:B0-----:R-:W-:Y:S02]  /*14a90*/  LEA R3, R0, UR48, 0x3 ;  /* 0x0000003000037c11 */ /* 0x001fe4000f8e18ff */
[----:B------:R-:W-:-:S04]  /*14aa0*/  SHF.L.U32 R2, R2, 0x1f, RZ ;  /* 0x0000001f02027819 */ /* 0x000fc800000006ff */
[----:B------:R-:W0:Y:S02]  /*14ab0*/  SYNCS.PHASECHK.TRANS64.TRYWAIT P0, [R3+URZ+0x17070], R2 ;  /* 0x01707002030075a7 */ /* 0x000e24000800017f */
[----:B0-----:R-:W-:Y:S05]  /*14ac0*/  @!P0 BRA `(.L_x_11906) ;  /* 0x0000001c00448947 */ /* 0x001fea0003800000 */
.L_x_11964:
[----:B------:R-:W-:Y:S05]  /*14ad0*/  BSYNC B0 ;  /* 0x0000000000007941 */ /* 0x000fea0003800000 */
.L_x_11905:
[----:B------:R-:W-:-:S06]  /*14ae0*/  ULOP3.LUT UR4, UR38, 0x2, URZ, 0xfc, !UPT ;  /* 0x0000000226047892 */ /* 0x000fcc000f8efc3f */
[----:B------:R-:W-:-:S05]  /*14af0*/  IMAD.U32 R4, RZ, RZ, UR4 ;  /* 0x00000004ff047e24 */ /* 0x000fca000f8e00ff */
[----:B------:R-:W-:-:S13]  /*14b00*/  ISETP.NE.AND P0, PT, R4, 0x3, PT ;  /* 0x000000030400780c */ /* 0x000fda0003f05270 */
[----:B------:R-:W-:Y:S05]  /*14b10*/  @!P0 BRA `(.L_x_11907) ;  /* 0x0000000000048947 */ /* 0x000fea0003800000 */
[----:B------:R-:W-:Y:S01]  /*14b20*/  BPT.TRAP 0x1 ;  /* 0x000000040000795c */ /* 0x000fe20000300000 */
.L_x_11907:
[----:B------:R-:W-:Y:S01]  /*14b30*/  SHF.L.U32 R4, R20, 0x1f, RZ ;  /* 0x0000001f14047819 */ /* 0x000fe200000006ff */
[----:B0-----:R-:W-:-:S03]  /*14b40*/  IMAD R2, R0, 0x3000, RZ ;  /* 0x0000300000027824 */ /* 0x001fc600078e02ff */
[----:B------:R-:W0:Y:S02]  /*14b50*/  SYNCS.PHASECHK.TRANS64.TRYWAIT P0, [R3+URZ+0x17060], R4 ;  /* 0x01706004030075a7 */ /* 0x000e24000800017f */
[----:B------:R-:W-:Y:S01]  /*14b60*/  LOP3.LUT R12, R2, R24, RZ, 0xfc, !PT ;  /* 0x00000018020c7212 */ /* 0x000fe200078efcff */
[----:B0-----:R-:W-:Y:S06]  /*14b70*/  @!P0 BRA `(.L_x_11908) ;  /* 0x0000001c002c8947 */ /* 0x001fec0003800000 */
.L_x_11965:
[----:B------:R-:W-:Y:S05]  /*14b80*/  WARPSYNC.ALL ;  /* 0x0000000000007948 */ /* 0x000fea0003800000 */
[----:B0-----:R-:W0:Y:S01]  /*14b90*/  LDSM.16.MT88.4 R4, [R12+UR48+0x6400] ;  /* 0x006400300c04783b */ /* 0x001e220008004200 */
[C---:B-1----:R-:W-:Y:S01]  /*14ba0*/  VIADD R14, R2.reuse, 0x1000 ;  /* 0x00001000020e7836 */ /* 0x042fe20000000000 */
[----:B------:R-:W-:Y:S01]  /*14bb0*/  ULOP3.LUT UR4, UR38, 0x2, URZ, 0xfc, !UPT ;  /* 0x0000000226047892 */ /* 0x000fe2000f8efc3f */
[----:B------:R-:W-:Y:S01]  /*14bc0*/  VIADD R16, R2, 0x2000 ;  /* 0x0000200002107836 */ /* 0x000fe20000000000 */
[----:B------:R-:W1:Y:S02]  /*14bd0*/  S2R R17, SR_TID.X ;  /* 0x0000000000117919 */ /* 0x000e640000002100 */
[----:B------:R-:W-:-:S02]  /*14be0*/  LOP3.LUT R15, R14, R24, RZ, 0xfc, !PT ;  /* 0x000000180e0f7212 */ /* 0x000fc400078efcff */
[-C--:B------:R-:W-:Y:S02]  /*14bf0*/  LOP3.LUT R14, R14, R23.reuse, RZ, 0xfc, !PT ;  /* 0x000000170e0e7212 */ /* 0x080fe400078efcff */
[C---:B------:R-:W-:Y:S02]  /*14c00*/  LOP3.LUT R24, R16.reuse, R24, RZ, 0xfc, !PT ;  /* 0x0000001810187212 */ /* 0x040fe400078efcff */
[----:B------:R-:W-:Y:S01]  /*14c10*/  LOP3.LUT R16, R16, R23, RZ, 0xfc, !PT ;  /* 0x0000001710107212 */ /* 0x000fe200078efcff */
[----:B------:R-:W-:-:S04]  /*14c20*/  IMAD.IADD R14, R14, 0x1, R19 ;  /* 0x000000010e0e7824 */ /* 0x000fc800078e0213 */
[----:B------:R-:W-:Y:S01]  /*14c30*/  IMAD.IADD R16, R16, 0x1, R19 ;  /* 0x0000000110107824 */ /* 0x000fe200078e0213 */
[----:B-1----:R-:W-:Y:S01]  /*14c40*/  LOP3.LUT P0, RZ, R17, 0x4, RZ, 0xc0, !PT ;  /* 0x0000000411ff7812 */ /* 0x002fe2000780c0ff */
[----:B------:R-:W-:Y:S01]  /*14c50*/  IMAD.MOV.U32 R17, RZ, RZ, 0x40 ;  /* 0x00000040ff117424 */ /* 0x000fe200078e00ff */
[C-C-:B0-----:R-:W-:Y:S02]  /*14c60*/  PRMT R8, R4.reuse, 0x6420, R5.reuse ;  /* 0x0000642004087816 */ /* 0x141fe40000000005 */
[----:B------:R-:W-:Y:S02]  /*14c70*/  PRMT R9, R4, 0x7531, R5 ;  /* 0x0000753104097816 */ /* 0x000fe40000000005 */
[----:B------:R-:W-:Y:S02]  /*14c80*/  LOP3.LUT R4, R2, R23, RZ, 0xfc, !PT ;  /* 0x0000001702047212 */ /* 0x000fe400078efcff */
[C-C-:B------:R-:W-:Y:S02]  /*14c90*/  PRMT R10, R6.reuse, 0x6420, R7.reuse ;  /* 0x00006420060a7816 */ /* 0x140fe40000000007 */
[----:B------:R-:W-:Y:S01]  /*14ca0*/  PRMT R11, R6, 0x7531, R7 ;  /* 0x00007531060b7816 */ /* 0x000fe20000000007 */
[----:B------:R-:W-:Y:S01]  /*14cb0*/  IMAD.IADD R13, R4, 0x1, R19 ;  /* 0x00000001040d7824 */ /* 0x000fe200078e0213 */
[----:B------:R-:W-:-:S04]  /*14cc0*/  SEL R17, R17, 0xffffffc0, !P0 ;  /* 0xffffffc011117807 */ /* 0x000fc80004000000 */
[----:B------:R-:W-:Y:S01]  /*14cd0*/  STSM.16.M88.4 [R13], R8 ;  /* 0x000000080d007844 */ /* 0x000fe20000000200 */
[----:B------:R-:W-:Y:S01]  /*14ce0*/  IADD3 R2, R2, R23, R17 ;  /* 0x0000001702027210 */ /* 0x000fe20007ffe011 */
[----:B------:R-:W-:Y:S02]  /*14cf0*/  IMAD.U32 R17, RZ, RZ, UR4 ;  /* 0x00000004ff117e24 */ /* 0x000fe4000f8e00ff */
[----:B------:R-:W0:Y:S02]  /*14d00*/  LDSM.16.MT88.4 R4, [R15+UR48+0x6400] ;  /* 0x006400300f04783b */ /* 0x000e240008004200 */
[----:B------:R-:W-:Y:S01]  /*14d10*/  IMAD.IADD R19, R2, 0x1, R19 ;  /* 0x0000000102137824 */ /* 0x000fe200078e0213 */
[----:B------:R-:W-:Y:S02]  /*14d20*/  ISETP.NE.AND P0, PT, R17, 0x3, PT ;  /* 0x000000031100780c */ /* 0x000fe40003f05270 */
[C-C-:B0-----:R-:W-:Y:S02]  /*14d30*/  PRMT R8, R4.reuse, 0x6420, R5.reuse ;  /* 0x0000642004087816 */ /* 0x141fe40000000005 */
        /* <DEDUP_REMOVED lines=36> */
.L_x_11909:
[----:B-1----:R1:W-:Y:S01]  /*14f80*/  SYNCS.ARRIVE.TRANS64.A1T0 RZ, [R3+URZ+0x17050], RZ ;  /* 0x017050ff03ff79a7 */ /* 0x0023e2000810003f */
[----:B------:R-:W-:Y:S06]  /*14f90*/  BAR.SYNC.DEFER_BLOCKING 0x2, 0x80 ;  /* 0x0082000000007b1d */ /* 0x000fec0000010000 */
[----:B------:R-:W-:Y:S05]  /*14fa0*/  @!P1 BRA `(.L_x_11910) ;  /* 0x0000000000049947 */ /* 0x000fea0003800000 */
[----:B------:R-:W-:Y:S01]  /*14fb0*/  BPT.TRAP 0x1 ;  /* 0x000000040000795c */ /* 0x000fe20000300000 */
.L_x_11910:
        /* <DEDUP_REMOVED lines=10> */
.L_x_11861:
[----:B------:R-:W1:Y:S01]  /*15060*/  S2R R4, SR_CgaCtaId ;  /* 0x0000000000047919 */ /* 0x000e620000008800 */
[----:B------:R-:W-:Y:S02]  /*15070*/  MOV R3, 0x400 ;  /* 0x0000040000037802 */ /* 0x000fe40000000f00 */
[----:B------:R-:W-:Y:S02]  /*15080*/  SHF.L.U32 R2, R2, 0x1f, RZ ;  /* 0x0000001f02027819 */ /* 0x000fe400000006ff */
[----:B-1----:R-:W-:-:S04]  /*15090*/  LEA R7, R4, R3, 0x18 ;  /* 0x0000000304077211 */ /* 0x002fc800078ec0ff */
[----:B------:R-:W1:Y:S02]  /*150a0*/  SYNCS.PHASECHK.TRANS64.TRYWAIT P0, [R7+URZ+0x17020], R2 ;  /* 0x01702002070075a7 */ /* 0x000e64000800017f */
[----:B-1----:R-:W-:Y:S05]  /*150b0*/  @!P0 BRA `(.L_x_11911) ;  /* 0x0000001400f08947 */ /* 0x002fea0003800000 */
.L_x_11966:
        /* <DEDUP_REMOVED lines=13> */
.L_x_11912:
[----:B------:R-:W-:Y:S01]  /*15190*/  IMAD R5, R0, 0x8, R7 ;  /* 0x0000000800057824 */ /* 0x000fe200078e0207 */
[----:B------:R-:W-:Y:S01]  /*151a0*/  SHF.L.U32 R2, R20, 0x1f, RZ ;  /* 0x0000001f14027819 */ /* 0x000fe200000006ff */
[----:B------:R-:W-:-:S03]  /*151b0*/  VIADD R0, R0, 0x1 ;  /* 0x0000000100007836 */ /* 0x000fc60000000000 */
[----:B------:R-:W1:Y:S02]  /*151c0*/  SYNCS.PHASECHK.TRANS64.TRYWAIT P1, [R5+URZ+0x17040], R2 ;  /* 0x01704002050075a7 */ /* 0x000e64000802017f */
[----:B------:R-:W-:-:S04]  /*151d0*/  ISETP.NE.AND P2, PT, R0, 0x2, PT ;  /* 0x000000020000780c */ /* 0x000fc80003f45270 */
[----:B------:R-:W-:Y:S01]  /*151e0*/  SEL R3, RZ, 0x1, P2 ;  /* 0x00000001ff037807 */ /* 0x000fe20001000000 */
[----:B-1----:R-:W-:Y:S08]  /*151f0*/  @!P1 BRA `(.L_x_11913) ;  /* 0x0000001400b49947 */ /* 0x002ff00003800000 */
.L_x_11967:
[----:B------:R-:W-:Y:S02]  /*15200*/  SEL R0, R0, RZ, P2 ;  /* 0x000000ff00007207 */ /* 0x000fe40001000000 */
[----:B------:R-:W-:Y:S01]  /*15210*/  LOP3.LUT R3, R20, R3, RZ, 0x3c, !PT ;  /* 0x0000000314037212 */ /* 0x000fe200078e3cff */
[----:B------:R-:W-:Y:S06]  /*15220*/  @!P0 BRA `(.L_x_11914) ;  /* 0x0000000000048947 */ /* 0x000fec0003800000 */
[----:B------:R-:W-:Y:S01]  /*15230*/  BPT.TRAP 0x1 ;  /* 0x000000040000795c */ /* 0x000fe20000300000 */
.L_x_11914:
[----:B------:R-:W-:Y:S01]  /*15240*/  IMAD R7, R0, 0x8, R7 ;  /* 0x0000000800077824 */ /* 0x000fe200078e0207 */
[----:B------:R-:W-:-:S04]  /*15250*/  SHF.L.U32 R0, R3, 0x1f, RZ ;  /* 0x0000001f03007819 */ /* 0x000fc800000006ff */
[----:B------:R-:W2:Y:S02]  /*15260*/  SYNCS.PHASECHK.TRANS64.TRYWAIT P1, [R7+URZ+0x17040], R0 ;  /* 0x01704000070075a7 */ /* 0x000ea4000802017f */
[----:B--2---:R-:W-:Y:S05]  /*15270*/  @!P1 BRA `(.L_x_11915) ;  /* 0x0000001400a89947 */ /* 0x004fea0003800000 */
.L_x_11968:
[----:B------:R-:W-:Y:S05]  /*15280*/  @!P0 BRA `(.L_x_11916) ;  /* 0x0000000000048947 */ /* 0x000fea0003800000 */
[----:B------:R-:W-:Y:S01]  /*15290*/  BPT.TRAP 0x1 ;  /* 0x000000040000795c */ /* 0x000fe20000300000 */
.L_x_11916:
[----:B------:R-:W3:Y:S02]  /*152a0*/  SYNCS.PHASECHK.TRANS64.TRYWAIT P1, [R5+URZ+0x17060], R2 ;  /* 0x01706002050075a7 */ /* 0x000ee4000802017f */
[----:B---3--:R-:W-:Y:S05]  /*152b0*/  @!P1 BRA `(.L_x_11917) ;  /* 0x0000001400ac9947 */ /* 0x008fea0003800000 */
.L_x_11969:
[----:B------:R-:W-:Y:S05]  /*152c0*/  @!P0 BRA `(.L_x_11918) ;  /* 0x0000000000048947 */ /* 0x000fea0003800000 */
[----:B------:R-:W-:Y:S01]  /*152d0*/  BPT.TRAP 0x1 ;  /* 0x000000040000795c */ /* 0x000fe20000300000 */
.L_x_11918:
[----:B------:R-:W4:Y:S02]  /*152e0*/  SYNCS.PHASECHK.TRANS64.TRYWAIT P1, [R7+URZ+0x17060], R0 ;  /* 0x01706000070075a7 */ /* 0x000f24000802017f */
[----:B----4-:R-:W-:Y:S05]  /*152f0*/  @!P1 BRA `(.L_x_11919) ;  /* 0x0000001400b09947 */ /* 0x010fea0003800000 */
.L_x_11970:
[----:B------:R-:W-:Y:S05]  /*15300*/  @!P0 BRA `(.L_x_11920) ;  /* 0x0000000000048947 */ /* 0x000fea0003800000 */
[----:B------:R-:W-:Y:S01]  /*15310*/  BPT.TRAP 0x1 ;  /* 0x000000040000795c */ /* 0x000fe20000300000 */
.L_x_11920:
[----:B------:R-:W0:Y:S02]  /*15320*/  SYNCS.PHASECHK.TRANS64.TRYWAIT P1, [R5+URZ+0x17080], R2 ;  /* 0x01708002050075a7 */ /* 0x000e24000802017f */
[----:B0-----:R-:W-:Y:S05]  /*15330*/  @!P1 BRA `(.L_x_11921) ;  /* 0x0000001400b49947 */ /* 0x001fea0003800000 */
.L_x_11971:
[----:B------:R-:W-:Y:S05]  /*15340*/  @!P0 BRA `(.L_x_11922) ;  /* 0x0000000000048947 */ /* 0x000fea0003800000 */
[----:B------:R-:W-:Y:S01]  /*15350*/  BPT.TRAP 0x1 ;  /* 0x000000040000795c */ /* 0x000fe20000300000 */
.L_x_11922:
[----:B------:R0:W0:Y:S02]  /*15360*/  SYNCS.PHASECHK.TRANS64.TRYWAIT P0, [R7+URZ+0x17080], R0 ;  /* 0x01708000070075a7 */ /* 0x000024000800017f */
[----:B0-----:R-:W-:Y:S05]  /*15370*/  @!P0 NANOSLEEP.SYNCS 0x989680 ;  /* 0x009896800000895d */ /* 0x001fea0003900000 */
[----:B------:R-:W0:Y:S02]  /*15380*/  @!P0 SYNCS.PHASECHK.TRANS64 P0, [R7+URZ+0x17080], R0 ;  /* 0x01708000070085a7 */ /* 0x000e24000800007f */
[----:B0-----:R-:W-:Y:S05]  /*15390*/  @!P0 BRA `(.L_x_11922) ;  /* 0xfffffffc00f08947 */ /* 0x001fea000383ffff */
.L_x_11769:
[----:B------:R-:W-:Y:S05]  /*153a0*/  BSYNC B6 ;  /* 0x0000000000067941 */ /* 0x000fea0003800000 */
.L_x_11766:
[----:B------:R-:W-:Y:S05]  /*153b0*/  EXIT ;  /* 0x000000000000794d */ /* 0x000fea0003800000 */
.L_x_11779:
[----:B0-----:R-:W-:-:S04]  /*153c0*/  IMAD.U32 R3, RZ, RZ, UR44 ;  /* 0x0000002cff037e24 */ /* 0x001fc8000f8e00ff */
[----:B------:R0:W1:Y:S03]  /*153d0*/  SYNCS.PHASECHK.TRANS64.TRYWAIT P0, [R3+URZ+0x17000], R8 ;  /* 0x01700008030075a7 */ /* 0x000066000800017f */
[----:B-1----:R-:W-:Y:S05]  /*153e0*/  @!P0 NANOSLEEP.SYNCS 0x989680 ;  /* 0x009896800000895d */ /* 0x002fea0003900000 */
[----:B------:R-:W1:Y:S02]  /*153f0*/  @!P0 SYNCS.PHASECHK.TRANS64 P0, [R3+URZ+0x17000], R8 ;  /* 0x01700008030085a7 */ /* 0x000e64000800007f */
[----:B-1----:R-:W-:Y:S05]  /*15400*/  @!P0 BRA `(.L_x_11779) ;  /* 0xfffffffc00ec8947 */ /* 0x002fea000383ffff */
[----:B------:R-:W-:Y:S05]  /*15410*/  BRA `(.L_x_11923) ;  /* 0xfffffec4005c7947 */ /* 0x000fea000383ffff */
.L_x_11783:
[----:B0-----:R-:W-:-:S04]  /*15420*/  IMAD.U32 R3, RZ, RZ, UR44 ;  /* 0x0000002cff037e24 */ /* 0x001fc8000f8e00ff */
[----:B------:R0:W2:Y:S03]  /*15430*/  SYNCS.PHASECHK.TRANS64.TRYWAIT P1, [R3+URZ+0x17030], R8 ;  /* 0x01703008030075a7 */ /* 0x0000a6000802017f */
[----:B--2---:R-:W-:Y:S05]  /*15440*/  @!P1 NANOSLEEP.SYNCS 0x989680 ;  /* 0x009896800000995d */ /* 0x004fea0003900000 */
[----:B------:R-:W2:Y:S02]  /*15450*/  @!P1 SYNCS.PHASECHK.TRANS64 P1, [R3+URZ+0x17030], R8 ;  /* 0x01703008030095a7 */ /* 0x000ea4000802007f */
[----:B--2---:R-:W-:Y:S05]  /*15460*/  @!P1 BRA `(.L_x_11783) ;  /* 0xfffffffc00ec9947 */ /* 0x004fea000383ffff */
[----:B------:R-:W-:Y:S05]  /*15470*/  BRA `(.L_x_11782) ;  /* 0xfffffec400787947 */ /* 0x000fea000383ffff */
.L_x_11800:
[----:B-1----:R-:W-:-:S04]  /*15480*/  IMAD.U32 R12, RZ, RZ, UR28 ;  /* 0x0000001cff0c7e24 */ /* 0x002fc8000f8e00ff */
[----:B------:R1:W2:Y:S03]  /*15490*/  SYNCS.PHASECHK.TRANS64.TRYWAIT P1, [R12+URZ+0x17030], R11 ;  /* 0x0170300b0c0075a7 */ /* 0x0002a6000802017f */
[----:B--2---:R-:W-:Y:S05]  /*154a0*/  @!P1 NANOSLEEP.SYNCS 0x989680 ;  /* 0x009896800000995d */ /* 0x004fea0003900000 */
[----:B------:R-:W2:Y:S02]  /*154b0*/  @!P1 SYNCS.PHASECHK.TRANS64 P1, [R12+URZ+0x17030], R11 ;  /* 0x0170300b0c0095a7 */ /* 0x000ea4000802007f */
[----:B--2---:R-:W-:Y:S05]  /*154c0*/  @!P1 BRA `(.L_x_11800) ;  /* 0xfffffffc00ec9947 */ /* 0x004fea000383ffff */
[----:B------:R-:W-:Y:S05]  /*154d0*/  BRA `(.L_x_11799) ;  /* 0xffffff0000e47947 */ /* 0x000fea000383ffff */
.L_x_11804:
[----:B-1----:R-:W-:-:S04]  /*154e0*/  IMAD.U32 R12, RZ, RZ, UR15 ;  /* 0x0000000fff0c7e24 */ /* 0x002fc8000f8e00ff */
[----:B------:R1:W2:Y:S03]  /*154f0*/  SYNCS.PHASECHK.TRANS64.TRYWAIT P1, [R12+URZ+0x17050], R11 ;  /* 0x0170500b0c0075a7 */ /* 0x0002a6000802017f */
[----:B--2---:R-:W-:Y:S05]  /*15500*/  @!P1 NANOSLEEP.SYNCS 0x989680 ;  /* 0x009896800000995d */ /* 0x004fea0003900000 */
[----:B------:R-:W2:Y:S02]  /*15510*/  @!P1 SYNCS.PHASECHK.TRANS64 P1, [R12+URZ+0x17050], R11 ;  /* 0x0170500b0c0095a7 */ /* 0x000ea4000802007f */
[----:B--2---:R-:W-:Y:S05]  /*15520*/  @!P1 BRA `(.L_x_11804) ;  /* 0xfffffffc00ec9947 */ /* 0x004fea000383ffff */
[----:B------:R-:W-:Y:S05]  /*15530*/  BRA `(.L_x_11803) ;  /* 0xffffff04003c7947 */ /* 0x000fea000383ffff */
.L_x_11823:
[----:B-1----:R-:W-:-:S04]  /*15540*/  IMAD.U32 R12, RZ, RZ, UR10 ;  /* 0x0000000aff0c7e24 */ /* 0x002fc8000f8e00ff */
[----:B------:R1:W2:Y:S03]  /*15550*/  SYNCS.PHASECHK.TRANS64.TRYWAIT P1, [R12+URZ+0x17030], R11 ;  /* 0x0170300b0c0075a7 */ /* 0x0002a6000802017f */
[----:B--2---:R-:W-:Y:S05]  /*15560*/  @!P1 NANOSLEEP.SYNCS 0x989680 ;  /* 0x009896800000995d */ /* 0x004fea0003900000 */
[----:B------:R-:W2:Y:S02]  /*15570*/  @!P1 SYNCS.PHASECHK.TRANS64 P1, [R12+URZ+0x17030], R11 ;  /* 0x0170300b0c0095a7 */ /* 0x000ea4000802007f */
[----:B--2---:R-:W-:Y:S05]  /*15580*/  @!P1 BRA `(.L_x_11823) ;  /* 0xfffffffc00ec9947 */ /* 0x004fea000383ffff */
[----:B------:R-:W-:Y:S05]  /*15590*/  BRA `(.L_x_11822) ;  /* 0xffffff3800a07947 */ /* 0x000fea000383ffff */
.L_x_11827:
[----:B-1----:R-:W-:-:S04]  /*155a0*/  IMAD.U32 R12, RZ, RZ, UR15 ;  /* 0x0000000fff0c7e24 */ /* 0x002fc8000f8e00ff */
[----:B------:R1:W2:Y:S03]  /*155b0*/  SYNCS.PHASECHK.TRANS64.TRYWAIT P1, [R12+URZ+0x17050], R11 ;  /* 0x0170500b0c0075a7 */ /* 0x0002a6000802017f */
[----:B--2---:R-:W-:Y:S05]  /*155c0*/  @!P1 NANOSLEEP.SYNCS 0x989680 ;  /* 0x009896800000995d */ /* 0x004fea0003900000 */
[----:B------:R-:W2:Y:S02]  /*155d0*/  @!P1 SYNCS.PHASECHK.TRANS64 P1, [R12+URZ+0x17050], R11 ;  /* 0x0170500b0c0095a7 */ /* 0x000ea4000802007f */
[----:B--2---:R-:W-:Y:S05]  /*155e0*/  @!P1 BRA `(.L_x_11827) ;  /* 0xfffffffc00ec9947 */ /* 0x004fea000383ffff */
[----:B------:R-:W-:Y:S05]  /*155f0*/  BRA `(.L_x_11826) ;  /* 0xffffff3800f87947 */ /* 0x000fea000383ffff */
.L_x_11835:
[----:B-1----:R-:W-:-:S04]  /*15600*/  IMAD.U32 R12, RZ, RZ, UR22 ;  /* 0x00000016ff0c7e24 */ /* 0x002fc8000f8e00ff */
[----:B------:R1:W2:Y:S03]  /*15610*/  SYNCS.PHASECHK.TRANS64.TRYWAIT P1, [R12+URZ+0x17030], R11 ;  /* 0x0170300b0c0075a7 */ /* 0x0002a6000802017f */
[----:B--2---:R-:W-:Y:S05]  /*15620*/  @!P1 NANOSLEEP.SYNCS 0x989680 ;  /* 0x009896800000995d */ /* 0x004fea0003900000 */
[----:B------:R-:W2:Y:S02]  /*15630*/  @!P1 SYNCS.PHASECHK.TRANS64 P1, [R12+URZ+0x17030], R11 ;  /* 0x0170300b0c0095a7 */ /* 0x000ea4000802007f */
[----:B--2---:R-:W-:Y:S05]  /*15640*/  @!P1 BRA `(.L_x_11835) ;  /* 0xfffffffc00ec9947 */ /* 0x004fea000383ffff */
[----:B------:R-:W-:Y:S05]  /*15650*/  BRA `(.L_x_11834) ;  /* 0xffffff5c00847947 */ /* 0x000fea000383ffff */
.L_x_11839:
[----:B-1----:R-:W-:-:S04]  /*15660*/  IMAD.U32 R12, RZ, RZ, UR15 ;  /* 0x0000000fff0c7e24 */ /* 0x002fc8000f8e00ff */
[----:B------:R1:W2:Y:S03]  /*15670*/  SYNCS.PHASECHK.TRANS64.TRYWAIT P1, [R12+URZ+0x17050], R11 ;  /* 0x0170500b0c0075a7 */ /* 0x0002a6000802017f */
[----:B--2---:R-:W-:Y:S05]  /*15680*/  @!P1 NANOSLEEP.SYNCS 0x989680 ;  /* 0x009896800000995d */ /* 0x004fea0003900000 */
[----:B------:R-:W2:Y:S02]  /*15690*/  @!P1 SYNCS.PHASECHK.TRANS64 P1, [R12+URZ+0x17050], R11 ;  /* 0x0170500b0c0095a7 */ /* 0x000ea4000802007f */
[----:B--2---:R-:W-:Y:S05]  /*156a0*/  @!P1 BRA `(.L_x_11839) ;  /* 0xfffffffc00ec9947 */ /* 0x004fea000383ffff */
[----:B------:R-:W-:Y:S05]  /*156b0*/  BRA `(.L_x_11838) ;  /* 0xffffff5c00dc7947 */ /* 0x000fea000383ffff */
.L_x_11854:
[----:B-1----:R-:W-:-:S04]  /*156c0*/  IMAD.U32 R5, RZ, RZ, UR11 ;  /* 0x0000000bff057e24 */ /* 0x002fc8000f8e00ff */
[----:B------:R1:W2:Y:S03]  /*156d0*/  SYNCS.PHASECHK.TRANS64.TRYWAIT P1, [R5+URZ+0x17050], R0 ;  /* 0x01705000050075a7 */ /* 0x0002a6000802017f */
[----:B--2---:R-:W-:Y:S05]  /*156e0*/  @!P1 NANOSLEEP.SYNCS 0x989680 ;  /* 0x009896800000995d */ /* 0x004fea0003900000 */
[----:B------:R-:W2:Y:S02]  /*156f0*/  @!P1 SYNCS.PHASECHK.TRANS64 P1, [R5+URZ+0x17050], R0 ;  /* 0x01705000050095a7 */ /* 0x000ea4000802007f */
[----:B--2---:R-:W-:Y:S05]  /*15700*/  @!P1 BRA `(.L_x_11854) ;  /* 0xfffffffc00ec9947 */ /* 0x004fea000383ffff */
[----:B------:R-:W-:Y:S05]  /*15710*/  BRA `(.L_x_11853) ;  /* 0xffffff9000687947 */ /* 0x000fea000383ffff */
.L_x_11873:
[----:B------:R-:W-:Y:S02]  /*15720*/  IMAD.MOV.U32 R13, RZ, RZ, R26 ;  /* 0x000000ffff0d7224 */ /* 0x000fe400078e001a */
[----:B------:R-:W-:Y:S02]  /*15730*/  IMAD.MOV.U32 R12, RZ, RZ, RZ ;  /* 0x000000ffff0c7224 */ /* 0x000fe400078e00ff */
[----:B------:R-:W-:Y:S02]  /*15740*/  IMAD.MOV.U32 R11, RZ, RZ, 0x1f ;  /* 0x0000001fff0b7424 */ /* 0x000fe400078e00ff */
[----:B------:R-:W-:-:S07]  /*15750*/  IMAD.MOV.U32 R15, RZ, RZ, -0x1 ;  /* 0xffffffffff0f7424 */ /* 0x000fce00078e00ff */
[----:B-----5:R-:W-:Y:S05]  /*15760*/  WARPSYNC.COLLECTIVE R15, `(.L_x_11924) ;  /* 0x000000000f087348 */ /* 0x020fea0003c00000 */
[----:B------:R0:W1:Y:S02]  /*15770*/  SHFL.IDX P6, R14, R13, R12, R11 ;  /* 0x0000000c0d0e7389 */ /* 0x00006400000c000b */
[----:B01---5:R-:W-:Y:S01]  /*15780*/  ENDCOLLECTIVE ;  /* 0x000000000000791b */ /* 0x023fe20003800000 */
.L_x_11924:
[----:B------:R-:W-:Y:S05]  /*15790*/  BRA `(.L_x_11925) ;  /* 0xffffffcc00287947 */ /* 0x000fea000383ffff */
.L_x_11875:
[----:B0-----:R-:W-:-:S04]  /*157a0*/  IMAD.U32 R2, RZ, RZ, UR48 ;  /* 0x00000030ff027e24 */ /* 0x001fc8000f8e00ff */
[----:B------:R0:W1:Y:S03]  /*157b0*/  SYNCS.PHASECHK.TRANS64.TRYWAIT P0, [R2+URZ+0x17080], R10 ;  /* 0x0170800a020075a7 */ /* 0x000066000800017f */
[----:B-1----:R-:W-:Y:S05]  /*157c0*/  @!P0 NANOSLEEP.SYNCS 0x989680 ;  /* 0x009896800000895d */ /* 0x002fea0003900000 */
[----:B------:R-:W1:Y:S02]  /*157d0*/  @!P0 SYNCS.PHASECHK.TRANS64 P0, [R2+URZ+0x17080], R10 ;  /* 0x0170800a020085a7 */ /* 0x000e64000800007f */
[----:B-1----:R-:W-:Y:S05]  /*157e0*/  @!P0 BRA `(.L_x_11875) ;  /* 0xfffffffc00ec8947 */ /* 0x002fea000383ffff */
[----:B------:R-:W-:Y:S05]  /*157f0*/  BRA `(.L_x_11926) ;  /* 0xffffffcc00b07947 */ /* 0x000fea000383ffff */
.L_x_11876:
        /* <DEDUP_REMOVED lines=8> */
.L_x_11928:
[----:B------:R-:W-:Y:S05]  /*15880*/  BSYNC B0 ;  /* 0x0000000000007941 */ /* 0x000fea0003800000 */
.L_x_11927:
[----:B------:R0:W5:Y:S01]  /*15890*/  LDL R22, [R1] ;  /* 0x0000000001167983 */ /* 0x0001620000100800 */
[----:B------:R-:W-:Y:S01]  /*158a0*/  IMAD.MOV.U32 R13, RZ, RZ, R8 ;  /* 0x000000ffff0d7224 */ /* 0x000fe200078e0008 */
[----:B------:R-:W1:Y:S01]  /*158b0*/  LDC R21, c[0x0][0x2f4] ;  /* 0x0000bd00ff157b82 */ /* 0x000e620000000800 */
[----:B------:R-:W-:Y:S02]  /*158c0*/  IMAD.MOV.U32 R12, RZ, RZ, RZ ;  /* 0x000000ffff0c7224 */ /* 0x000fe400078e00ff */
[----:B------:R-:W-:Y:S02]  /*158d0*/  IMAD.MOV.U32 R11, RZ, RZ, 0x1e1f ;  /* 0x00001e1fff0b7424 */ /* 0x000fe400078e00ff */
[----:B------:R-:W-:Y:S02]  /*158e0*/  IMAD.MOV.U32 R15, RZ, RZ, -0x1 ;  /* 0xffffffffff0f7424 */ /* 0x000fe400078e00ff */
[----:B0-----:R-:W-:-:S07]  /*158f0*/  IMAD.MOV.U32 R3, RZ, RZ, R14 ;  /* 0x000000ffff037224 */ /* 0x001fce00078e000e */
[----:B-1---5:R-:W-:Y:S05]  /*15900*/  WARPSYNC.COLLECTIVE R15, `(.L_x_11929) ;  /* 0x000000000f087348 */ /* 0x022fea0003c00000 */
[----:B------:R0:W2:Y:S02]  /*15910*/  SHFL.IDX P6, R14, R13, R12, R11 ;  /* 0x0000000c0d0e7389 */ /* 0x0000a400000c000b */
[----:B012--5:R-:W-:Y:S01]  /*15920*/  ENDCOLLECTIVE ;  /* 0x000000000000791b */ /* 0x027fe20003800000 */
.L_x_11929:
[----:B------:R-:W-:Y:S01]  /*15930*/  IMAD.MOV.U32 R13, RZ, RZ, R9 ;  /* 0x000000ffff0d7224 */ /* 0x000fe200078e0009 */
[-C--:B------:R-:W-:Y:S01]  /*15940*/  ISETP.GE.AND P4, PT, R20, R21.reuse, PT ;  /* 0x000000151400720c */ /* 0x080fe20003f86270 */
[----:B------:R-:W-:Y:S01]  /*15950*/  IMAD.MOV.U32 R12, RZ, RZ, 0x1 ;  /* 0x00000001ff0c7424 */ /* 0x000fe200078e00ff */
[----:B------:R-:W-:Y:S01]  /*15960*/  ISETP.GE.AND P3, PT, R26, R21, PT ;  /* 0x000000151a00720c */ /* 0x000fe20003f66270 */
[----:B------:R-:W-:-:S12]  /*15970*/  IMAD.MOV.U32 R2, RZ, RZ, R14 ;  /* 0x000000ffff027224 */ /* 0x000fd800078e000e */
[----:B------:R-:W-:Y:S05]  /*15980*/  WARPSYNC.COLLECTIVE R15, `(.L_x_11930) ;  /* 0x000000000f087348 */ /* 0x000fea0003c00000 */
[----:B------:R0:W1:Y:S02]  /*15990*/  SHFL.IDX P6, R14, R13, R12, R11 ;  /* 0x0000000c0d0e7389 */ /* 0x00006400000c000b */
[----:B01----:R-:W-:Y:S01]  /*159a0*/  ENDCOLLECTIVE ;  /* 0x000000000000791b */ /* 0x003fe20003800000 */
.L_x_11930:
[----:B------:R-:W-:-:S05]  /*159b0*/  IADD3 R2, P1, R20, R2, RZ ;  /* 0x0000000214027210 */ /* 0x000fca0007f3e0ff */
[----:B------:R-:W-:Y:S01]  /*159c0*/  IMAD.X R3, RZ, RZ, R3, P1 ;  /* 0x000000ffff037224 */ /* 0x000fe200008e0603 */
[----:B------:R-:W-:Y:S01]  /*159d0*/  ISETP.LT.OR P1, PT, R6, 0x1, P4 ;  /* 0x000000010600780c */ /* 0x000fe20002721670 */
[----:B------:R-:W-:Y:S02]  /*159e0*/  IMAD.MOV.U32 R13, RZ, RZ, R8 ;  /* 0x000000ffff0d7224 */ /* 0x000fe400078e0008 */
[----:B------:R-:W-:-:S10]  /*159f0*/  IMAD.MOV.U32 R9, RZ, RZ, R14 ;  /* 0x000000ffff097224 */ /* 0x000fd400078e000e */
[----:B------:R-:W-:Y:S05]  /*15a00*/  WARPSYNC.COLLECTIVE R15, `(.L_x_11931) ;  /* 0x000000000f087348 */ /* 0x000fea0003c00000 */
[----:B------:R0:W1:Y:S02]  /*15a10*/  SHFL.IDX P6, R14, R13, R12, R11 ;  /* 0x0000000c0d0e7389 */ /* 0x00006400000c000b */
[----:B01----:R-:W-:Y:S01]  /*15a20*/  ENDCOLLECTIVE ;  /* 0x000000000000791b */ /* 0x003fe20003800000 */
.L_x_11931:
        /* <DEDUP_REMOVED lines=13> */
.L_x_11879:
[----:B0-----:R-:W-:-:S04]  /*15b00*/  IMAD.U32 R2, RZ, RZ, UR48 ;  /* 0x00000030ff027e24 */ /* 0x001fc8000f8e00ff */
[----:B------:R0:W1:Y:S03]  /*15b10*/  SYNCS.PHASECHK.TRANS64.TRYWAIT P1, [R2+URZ+0x17040], R10 ;  /* 0x0170400a020075a7 */ /* 0x000066000802017f */
[----:B-1----:R-:W-:Y:S05]  /*15b20*/  @!P1 NANOSLEEP.SYNCS 0x989680 ;  /* 0x009896800000995d */ /* 0x002fea0003900000 */
[----:B------:R-:W1:Y:S02]  /*15b30*/  @!P1 SYNCS.PHASECHK.TRANS64 P1, [R2+URZ+0x17040], R10 ;  /* 0x0170400a020095a7 */ /* 0x000e64000802007f */
[----:B-1----:R-:W-:Y:S05]  /*15b40*/  @!P1 BRA `(.L_x_11879) ;  /* 0xfffffffc00ec9947 */ /* 0x002fea000383ffff */
[----:B------:R-:W-:Y:S05]  /*15b50*/  BRA `(.L_x_11933) ;  /* 0xffffffcc00f87947 */ /* 0x000fea000383ffff */
.L_x_11880:
        /* <DEDUP_REMOVED lines=8> */
.L_x_11935:
[----:B------:R-:W-:Y:S05]  /*15be0*/  BSYNC B0 ;  /* 0x0000000000007941 */ /* 0x000fea0003800000 */
.L_x_11934:
        /* <DEDUP_REMOVED lines=8> */
.L_x_11936:
        /* <DEDUP_REMOVED lines=8> */
.L_x_11937:
[----:B------:R-:W-:Y:S01]  /*15cf0*/  @!PT LDS RZ, [RZ] ;  /* 0x00000000fffff984 */ /* 0x000fe20000000800 */
[----:B------:R-:W-:Y:S01]  /*15d00*/  @!PT LDS RZ, [RZ] ;  /* 0x00000000fffff984 */ /* 0x000fe20000000800 */
[----:B------:R-:W-:Y:S01]  /*15d10*/  @!PT LDS RZ, [RZ] ;  /* 0x00000000fffff984 */ /* 0x000fe20000000800 */
[----:B------:R0:W-:Y:S04]  /*15d20*/  @P0 LDGSTS.E.BYPASS.LTC128B.128 [R22+0x10c00], desc[UR36][R2.64], !P5 ;  /* 0x10c0000002160fae */ /* 0x0001e8000e901d64 */
[----:B------:R0:W-:Y:S04]  /*15d30*/  @P0 LDGSTS.E.BYPASS.LTC128B.128 [R22+0x11c00], desc[UR36][R2.64+0x20], !P4 ;  /* 0x11c0002002160fae */ /* 0x0001e8000e101d64 */
[----:B------:R0:W-:Y:S01]  /*15d40*/  @P0 LDGSTS.E.BYPASS.LTC128B.128 [R22+0x12c00], desc[UR36][R2.64+0x40], !P3 ;  /* 0x12c0004002160fae */ /* 0x0001e2000d901d64 */
[----:B------:R-:W-:Y:S02]  /*15d50*/  IMAD.MOV.U32 R13, RZ, RZ, R0 ;  /* 0x000000ffff0d7224 */ /* 0x000fe400078e0000 */
[----:B------:R-:W-:-:S07]  /*15d60*/  IMAD.MOV.U32 R4, RZ, RZ, R14 ;  /* 0x000000ffff047224 */ /* 0x000fce00078e000e */
[----:B0-----:R-:W-:Y:S05]  /*15d70*/  WARPSYNC.COLLECTIVE R15, `(.L_x_11938) ;  /* 0x000000000f087348 */ /* 0x001fea0003c00000 */
[----:B------:R1:W2:Y:S02]  /*15d80*/  SHFL.IDX P6, R14, R13, R12, R11 ;  /* 0x0000000c0d0e7389 */ /* 0x0002a400000c000b */
[----:B012---:R-:W-:Y:S01]  /*15d90*/  ENDCOLLECTIVE ;  /* 0x000000000000791b */ /* 0x007fe20003800000 */
.L_x_11938:
[----:B------:R-:W-:Y:S05]  /*15da0*/  BRA `(.L_x_11939) ;  /* 0xffffffd000007947 */ /* 0x000fea000383ffff */
.L_x_11883:
[----:B------:R-:W-:Y:S02]  /*15db0*/  IMAD.MOV.U32 R13, RZ, RZ, R4 ;  /* 0x000000ffff0d7224 */ /* 0x000fe400078e0004 */
[----:B------:R-:W-:Y:S02]  /*15dc0*/  IMAD.MOV.U32 R12, RZ, RZ, RZ ;  /* 0x000000ffff0c7224 */ /* 0x000fe400078e00ff */
[----:B------:R-:W-:Y:S02]  /*15dd0*/  IMAD.MOV.U32 R11, RZ, RZ, 0x1e1f ;  /* 0x00001e1fff0b7424 */ /* 0x000fe400078e00ff */
[----:B------:R-:W-:Y:S02]  /*15de0*/  IMAD.MOV.U32 R15, RZ, RZ, -0x1 ;  /* 0xffffffffff0f7424 */ /* 0x000fe400078e00ff */
[----:B------:R-:W-:-:S07]  /*15df0*/  VIADD R8, R27, UR43 ;  /* 0x0000002b1b087c36 */ /* 0x000fce0008000000 */
[----:B------:R-:W-:Y:S05]  /*15e00*/  WARPSYNC.COLLECTIVE R15, `(.L_x_11940) ;  /* 0x000000000f087348 */ /* 0x000fea0003c00000 */
[----:B------:R0:W1:Y:S02]  /*15e10*/  SHFL.IDX P6, R14, R13, R12, R11 ;  /* 0x0000000c0d0e7389 */ /* 0x00006400000c000b */
[----:B01----:R-:W-:Y:S01]  /*15e20*/  ENDCOLLECTIVE ;  /* 0x000000000000791b */ /* 0x003fe20003800000 */
.L_x_11940:
[----:B------:R-:W-:Y:S02]  /*15e30*/  IMAD.MOV.U32 R13, RZ, RZ, R0 ;  /* 0x000000ffff0d7224 */ /* 0x000fe400078e0000 */
[----:B------:R-:W-:-:S07]  /*15e40*/  IMAD.MOV.U32 R2, RZ, RZ, R14 ;  /* 0x000000ffff027224 */ /* 0x000fce00078e000e */
[----:B------:R-:W-:Y:S05]  /*15e50*/  WARPSYNC.COLLECTIVE R15, `(.L_x_11941) ;  /* 0x000000000f087348 */ /* 0x000fea0003c00000 */
[----:B------:R0:W1:Y:S02]  /*15e60*/  SHFL.IDX P6, R14, R13, R12, R11 ;  /* 0x0000000c0d0e7389 */ /* 0x00006400000c000b */
[----:B01----:R-:W-:Y:S01]  /*15e70*/  ENDCOLLECTIVE ;  /* 0x000000000000791b */ /* 0x003fe20003800000 */
.L_x_11941:
        /* <DEDUP_REMOVED lines=9> */
.L_x_11942:
[----:B------:R-:W-:-:S05]  /*15f10*/  @!P1 IADD3 R9, P4, R20, R3, RZ ;  /* 0x0000000314099210 */ /* 0x000fca0007f9e0ff */
[----:B------:R-:W-:Y:S02]  /*15f20*/  @!P1 IMAD.X R3, RZ, RZ, R2, P4 ;  /* 0x000000ffff039224 */ /* 0x000fe400020e0602 */
[----:B------:R-:W-:Y:S02]  /*15f30*/  @!P1 IMAD.MOV.U32 R2, RZ, RZ, R9 ;  /* 0x000000ffff029224 */ /* 0x000fe400078e0009 */
[----:B------:R-:W-:-:S03]  /*15f40*/  IMAD.MOV.U32 R13, RZ, RZ, R0 ;  /* 0x000000ffff0d7224 */ /* 0x000fc600078e0000 */
[----:B------:R-:W-:Y:S01]  /*15f50*/  @!PT LDS RZ, [RZ] ;  /* 0x00000000fffff984 */ /* 0x000fe20000000800 */
[----:B------:R-:W-:Y:S01]  /*15f60*/  @!PT LDS RZ, [RZ] ;  /* 0x00000000fffff984 */ /* 0x000fe20000000800 */
[----:B------:R-:W-:Y:S01]  /*15f70*/  @!PT LDS RZ, [RZ] ;  /* 0x00000000fffff984 */ /* 0x000fe20000000800 */
[----:B------:R0:W-:Y:S01]  /*15f80*/  @!P1 LDGSTS.E.BYPASS.LTC128B.128 [R22+0xc400], desc[UR36][R2.64], !P3 ;  /* 0x0c40000002169fae */ /* 0x0001e2000d901d64 */
[----:B------:R-:W-:-:S03]  /*15f90*/  VIADD R0, R8, 0x40 ;  /* 0x0000004008007836 */ /* 0x000fc60000000000 */
[----:B------:R0:W-:Y:S04]  /*15fa0*/  @!P1 LDGSTS.E.BYPASS.LTC128B.128 [R22+0xdc00], desc[UR36][R2.64+0x20], !P2 ;  /* 0x0dc0002002169fae */ /* 0x0001e8000d101d64 */
[----:B------:R0:W-:Y:S01]  /*15fb0*/  @!P1 LDGSTS.E.BYPASS.LTC128B.128 [R22+0xf400], desc[UR36][R2.64+0x40], !P0 ;  /* 0x0f40004002169fae */ /* 0x0001e2000c101d64 */
[----:B------:R-:W-:Y:S01]  /*15fc0*/  IMAD.MOV.U32 R4, RZ, RZ, R14 ;  /* 0x000000ffff047224 */ /* 0x000fe200078e000e */
[----:B------:R-:W-:-:S13]  /*15fd0*/  ISETP.GE.AND P1, PT, R0, R7, PT ;  /* 0x000000070000720c */ /* 0x000fda0003f26270 */
[----:B0-----:R-:W-:Y:S05]  /*15fe0*/  WARPSYNC.COLLECTIVE R15, `(.L_x_11943) ;  /* 0x000000000f087348 */ /* 0x001fea0003c00000 */
[----:B------:R1:W2:Y:S02]  /*15ff0*/  SHFL.IDX P6, R14, R13, R12, R11 ;  /* 0x0000000c0d0e7389 */ /* 0x0002a400000c000b */
[----:B012---:R-:W-:Y:S01]  /*16000*/  ENDCOLLECTIVE ;  /* 0x000000000000791b */ /* 0x007fe20003800000 */
.L_x_11943:
[----:B------:R-:W-:Y:S02]  /*16010*/  IMAD.MOV.U32 R13, RZ, RZ, R6 ;  /* 0x000000ffff0d7224 */ /* 0x000fe400078e0006 */
[----:B------:R-:W-:Y:S01]  /*16020*/  IMAD.MOV.U32 R12, RZ, RZ, RZ ;  /* 0x000000ffff0c7224 */ /* 0x000fe200078e00ff */
[----:B------:R-:W-:-:S05]  /*16030*/  @!P1 IADD3 R14, P4, R20, R14, RZ ;  /* 0x0000000e140e9210 */ /* 0x000fca0007f9e0ff */
[----:B------:R-:W-:-:S08]  /*16040*/  @!P1 IMAD.MOV.U32 R2, RZ, RZ, R14 ;  /* 0x000000ffff029224 */ /* 0x000fd000078e000e */
[----:B------:R-:W-:Y:S05]  /*16050*/  WARPSYNC.COLLECTIVE R15, `(.L_x_11944) ;  /* 0x000000000f087348 */ /* 0x000fea0003c00000 */
[----:B------:R0:W1:Y:S02]  /*16060*/  SHFL.IDX P6, R14, R13, R12, R11 ;  /* 0x0000000c0d0e7389 */ /* 0x00006400000c000b */
[----:B01----:R-:W-:Y:S01]  /*16070*/  ENDCOLLECTIVE ;  /* 0x000000000000791b */ /* 0x003fe20003800000 */
.L_x_11944:
        /* <DEDUP_REMOVED lines=13> */
.L_x_11945:
[----:B------:R-:W-:Y:S05]  /*16150*/  BRA `(.L_x_11946) ;  /* 0xffffffd4004c7947 */ /* 0x000fea000383ffff */
.L_x_11886:
[----:B0-2---:R-:W-:-:S04]  /*16160*/  IMAD.U32 R2, RZ, RZ, UR48 ;  /* 0x00000030ff027e24 */ /* 0x005fc8000f8e00ff */
[----:B------:R0:W2:Y:S03]  /*16170*/  SYNCS.PHASECHK.TRANS64.TRYWAIT P1, [R2+URZ+0x17020], R0 ;  /* 0x01702000020075a7 */ /* 0x0000a6000802017f */
[----:B--2---:R-:W-:Y:S05]  /*16180*/  @!P1 NANOSLEEP.SYNCS 0x989680 ;  /* 0x009896800000995d */ /* 0x004fea0003900000 */
[----:B------:R-:W2:Y:S02]  /*16190*/  @!P1 SYNCS.PHASECHK.TRANS64 P1, [R2+URZ+0x17020], R0 ;  /* 0x01702000020095a7 */ /* 0x000ea4000802007f */
[----:B--2---:R-:W-:Y:S05]  /*161a0*/  @!P1 BRA `(.L_x_11886) ;  /* 0xfffffffc00ec9947 */ /* 0x004fea000383ffff */
[----:B------:R-:W-:Y:S05]  /*161b0*/  BRA `(.L_x_11947) ;  /* 0xffffffd400947947 */ /* 0x000fea000383ffff */
.L_x_11889:
[----:B0-----:R0:W2:Y:S02]  /*161c0*/  SYNCS.PHASECHK.TRANS64.TRYWAIT P1, [R5+URZ+0x17080], R10 ;  /* 0x0170800a050075a7 */ /* 0x0010a4000802017f */
[----:B--2---:R-:W-:Y:S05]  /*161d0*/  @!P1 NANOSLEEP.SYNCS 0x989680 ;  /* 0x009896800000995d */ /* 0x004fea0003900000 */
[----:B------:R-:W2:Y:S02]  /*161e0*/  @!P1 SYNCS.PHASECHK.TRANS64 P1, [R5+URZ+0x17080], R10 ;  /* 0x0170800a050095a7 */ /* 0x000ea4000802007f */
[----:B--2---:R-:W-:Y:S05]  /*161f0*/  @!P1 BRA `(.L_x_11889) ;  /* 0xfffffffc00f09947 */ /* 0x004fea000383ffff */
[----:B------:R-:W-:Y:S05]  /*16200*/  BRA `(.L_x_11948) ;  /* 0xffffffd8006c7947 */ /* 0x000fea000383ffff */
.L_x_11890:
[----:B------:R-:W-:Y:S01]  /*16210*/  BSSY B0, `(.L_x_11949) ;  /* 0x0000008000007945 */ /* 0x000fe20003800000 */
[----:B------:R-:W-:Y:S02]  /*16220*/  IMAD.MOV.U32 R13, RZ, RZ, R27 ;  /* 0x000000ffff0d7224 */ /* 0x000fe400078e001b */
[----:B------:R-:W-:Y:S02]  /*16230*/  IMAD.MOV.U32 R12, RZ, RZ, RZ ;  /* 0x000000ffff0c7224 */ /* 0x000fe400078e00ff */
[----:B------:R-:W-:Y:S02]  /*16240*/  IMAD.MOV.U32 R11, RZ, RZ, 0x1e1f ;  /* 0x00001e1fff0b7424 */ /* 0x000fe400078e00ff */
[----:B------:R-:W-:-:S07]  /*16250*/  IMAD.MOV.U32 R15, RZ, RZ, -0x1 ;  /* 0xffffffffff0f7424 */ /* 0x000fce00078e00ff */
[----:B01----:R-:W-:Y:S05]  /*16260*/  WARPSYNC.COLLECTIVE R15, `(.L_x_11950) ;  /* 0x000000000f087348 */ /* 0x003fea0003c00000 */
[----:B-1----:R1:W2:Y:S02]  /*16270*/  SHFL.IDX P6, R14, R13, R12, R11 ;  /* 0x0000000c0d0e7389 */ /* 0x0022a400000c000b */
[----:B012---:R-:W-:Y:S01]  /*16280*/  ENDCOLLECTIVE ;  /* 0x000000000000791b */ /* 0x007fe20003800000 */
.L_x_11950:
[----:B------:R-:W-:Y:S05]  /*16290*/  BSYNC B0 ;  /* 0x0000000000007941 */ /* 0x000fea0003800000 */
.L_x_11949:
        /* <DEDUP_REMOVED lines=8> */
.L_x_11951:
[----:B------:R-:W-:Y:S02]  /*16320*/  IMAD.MOV.U32 R13, RZ, RZ, R27 ;  /* 0x000000ffff0d7224 */ /* 0x000fe400078e001b */
[----:B------:R-:W-:Y:S02]  /*16330*/  IMAD.MOV.U32 R12, RZ, RZ, 0x1 ;  /* 0x00000001ff0c7424 */ /* 0x000fe400078e00ff */
[----:B------:R-:W-:-:S07]  /*16340*/  IMAD.MOV.U32 R2, RZ, RZ, R14 ;  /* 0x000000ffff027224 */ /* 0x000fce00078e000e */
[----:B------:R-:W-:Y:S05]  /*16350*/  WARPSYNC.COLLECTIVE R15, `(.L_x_11952) ;  /* 0x000000000f087348 */ /* 0x000fea0003c00000 */
[----:B------:R0:W1:Y:S02]  /*16360*/  SHFL.IDX P6, R14, R13, R12, R11 ;  /* 0x0000000c0d0e7389 */ /* 0x00006400000c000b */
[----:B01----:R-:W-:Y:S01]  /*16370*/  ENDCOLLECTIVE ;  /* 0x000000000000791b */ /* 0x003fe20003800000 */
.L_x_11952:
        /* <DEDUP_REMOVED lines=14> */
.L_x_11953:
[----:B------:R-:W-:Y:S01]  /*16460*/  IMAD.MOV.U32 R2, RZ, RZ, R14 ;  /* 0x000000ffff027224 */ /* 0x000fe200078e000e */
[----:B------:R-:W-:Y:S06]  /*16470*/  BRA `(.L_x_11954) ;  /* 0xffffffd800887947 */ /* 0x000fec000383ffff */
.L_x_11893:
[----:B---3--:R3:W4:Y:S02]  /*16480*/  SYNCS.PHASECHK.TRANS64.TRYWAIT P1, [R5+URZ+0x17040], R10 ;  /* 0x0170400a050075a7 */ /* 0x008724000802017f */
[----:B----4-:R-:W-:Y:S05]  /*16490*/  @!P1 NANOSLEEP.SYNCS 0x989680 ;  /* 0x009896800000995d */ /* 0x010fea0003900000 */
[----:B------:R-:W4:Y:S02]  /*164a0*/  @!P1 SYNCS.PHASECHK.TRANS64 P1, [R5+URZ+0x17040], R10 ;  /* 0x0170400a050095a7 */ /* 0x000f24000802007f */
[----:B----4-:R-:W-:Y:S05]  /*164b0*/  @!P1 BRA `(.L_x_11893) ;  /* 0xfffffffc00f09947 */ /* 0x010fea000383ffff */
[----:B------:R-:W-:Y:S05]  /*164c0*/  BRA `(.L_x_11955) ;  /* 0xffffffd800dc7947 */ /* 0x000fea000383ffff */
.L_x_11894:
[----:B------:R-:W-:Y:S01]  /*164d0*/  BSSY B0, `(.L_x_11956) ;  /* 0x0000008000007945 */ /* 0x000fe20003800000 */
[----:B------:R-:W-:Y:S02]  /*164e0*/  IMAD.MOV.U32 R13, RZ, RZ, R9 ;  /* 0x000000ffff0d7224 */ /* 0x000fe400078e0009 */
[----:B------:R-:W-:Y:S02]  /*164f0*/  IMAD.MOV.U32 R12, RZ, RZ, RZ ;  /* 0x000000ffff0c7224 */ /* 0x000fe400078e00ff */
[----:B------:R-:W-:Y:S02]  /*16500*/  IMAD.MOV.U32 R11, RZ, RZ, 0x1e1f ;  /* 0x00001e1fff0b7424 */ /* 0x000fe400078e00ff */
[----:B------:R-:W-:-:S07]  /*16510*/  IMAD.MOV.U32 R15, RZ, RZ, -0x1 ;  /* 0xffffffffff0f7424 */ /* 0x000fce00078e00ff */
[----:B01-3--:R-:W-:Y:S05]  /*16520*/  WARPSYNC.COLLECTIVE R15, `(.L_x_11957) ;  /* 0x000000000f087348 */ /* 0x00bfea0003c00000 */
[----:B-1----:R1:W2:Y:S02]  /*16530*/  SHFL.IDX P6, R14, R13, R12, R11 ;  /* 0x0000000c0d0e7389 */ /* 0x0022a400000c000b */
[----:B0123--:R-:W-:Y:S01]  /*16540*/  ENDCOLLECTIVE ;  /* 0x000000000000791b */ /* 0x00ffe20003800000 */
.L_x_11957:
[----:B------:R-:W-:Y:S05]  /*16550*/  BSYNC B0 ;  /* 0x0000000000007941 */ /* 0x000fea0003800000 */
.L_x_11956:
        /* <DEDUP_REMOVED lines=9> */
.L_x_11958:
[----:B------:R-:W-:Y:S02]  /*165f0*/  IMAD.MOV.U32 R13, RZ, RZ, R9 ;  /* 0x000000ffff0d7224 */ /* 0x000fe400078e0009 */
[----:B------:R-:W-:Y:S01]  /*16600*/  IMAD.MOV.U32 R12, RZ, RZ, 0x1 ;  /* 0x00000001ff0c7424 */ /* 0x000fe200078e00ff */
[----:B------:R-:W-:-:S13]  /*16610*/  IADD3 R2, P1, R21, R14, RZ ;  /* 0x0000000e15027210 */ /* 0x000fda0007f3e0ff */
[----:B------:R-:W-:Y:S05]  /*16620*/  WARPSYNC.COLLECTIVE R15, `(.L_x_11959) ;  /* 0x000000000f087348 */ /* 0x000fea0003c00000 */
[----:B------:R0:W1:Y:S02]  /*16630*/  SHFL.IDX P6, R14, R13, R12, R11 ;  /* 0x0000000c0d0e7389 */ /* 0x00006400000c000b */
[----:B01----:R-:W-:Y:S01]  /*16640*/  ENDCOLLECTIVE ;  /* 0x000000000000791b */ /* 0x003fe20003800000 */
.L_x_11959:
[----:B------:R-:W-:Y:S02]  /*16650*/  IMAD.X R3, RZ, RZ, R3, P1 ;  /* 0x000000ffff037224 */ /* 0x000fe400008e0603 */
[----:B------:R-:W-:Y:S02]  /*16660*/  IMAD.MOV.U32 R13, RZ, RZ, R7 ;  /* 0x000000ffff0d7224 */ /* 0x000fe400078e0007 */
[----:B------:R-:W-:-:S07]  /*16670*/  IMAD.MOV.U32 R9, RZ, RZ, R14 ;  /* 0x000000ffff097224 */ /* 0x000fce00078e000e */
[----:B------:R-:W-:Y:S05]  /*16680*/  WARPSYNC.COLLECTIVE R15, `(.L_x_11960) ;  /* 0x000000000f087348 */ /* 0x000fea0003c00000 */
[----:B------:R0:W1:Y:S02]  /*16690*/  SHFL.IDX P6, R14, R13, R12, R11 ;  /* 0x0000000c0d0e7389 */ /* 0x00006400000c000b */
[----:B01----:R-:W-:Y:S01]  /*166a0*/  ENDCOLLECTIVE ;  /* 0x000000000000791b */ /* 0x003fe20003800000 */
.L_x_11960:
        /* <DEDUP_REMOVED lines=9> */
.L_x_11897:
[----:B0-----:R0:W1:Y:S02]  /*16740*/  SYNCS.PHASECHK.TRANS64.TRYWAIT P2, [R3+URZ+0x17070], R2 ;  /* 0x01707002030075a7 */ /* 0x001064000804017f */
[----:B-1----:R-:W-:Y:S05]  /*16750*/  @!P2 NANOSLEEP.SYNCS 0x989680 ;  /* 0x009896800000a95d */ /* 0x002fea0003900000 */
[----:B------:R-:W1:Y:S02]  /*16760*/  @!P2 SYNCS.PHASECHK.TRANS64 P2, [R3+URZ+0x17070], R2 ;  /* 0x017070020300a5a7 */ /* 0x000e64000804007f */
[----:B-1----:R-:W-:Y:S05]  /*16770*/  @!P2 BRA `(.L_x_11897) ;  /* 0xfffffffc00f0a947 */ /* 0x002fea000383ffff */
[----:B------:R-:W-:Y:S05]  /*16780*/  BRA `(.L_x_11962) ;  /* 0xffffffdc00447947 */ /* 0x000fea000383ffff */
.L_x_11899:
[----:B0-----:R0:W1:Y:S02]  /*16790*/  SYNCS.PHASECHK.TRANS64.TRYWAIT P2, [R3+URZ+0x17060], R6 ;  /* 0x01706006030075a7 */ /* 0x001064000804017f */
[----:B-1----:R-:W-:Y:S05]  /*167a0*/  @!P2 NANOSLEEP.SYNCS 0x989680 ;  /* 0x009896800000a95d */ /* 0x002fea0003900000 */
[----:B------:R-:W1:Y:S02]  /*167b0*/  @!P2 SYNCS.PHASECHK.TRANS64 P2, [R3+URZ+0x17060], R6 ;  /* 0x017060060300a5a7 */ /* 0x000e64000804007f */
[----:B-1----:R-:W-:Y:S05]  /*167c0*/  @!P2 BRA `(.L_x_11899) ;  /* 0xfffffffc00f0a947 */ /* 0x002fea000383ffff */
[----:B------:R-:W-:Y:S05]  /*167d0*/  BRA `(.L_x_11963) ;  /* 0xffffffdc00547947 */ /* 0x000fea000383ffff */
.L_x_11906:
[----:B0-----:R0:W2:Y:S02]  /*167e0*/  SYNCS.PHASECHK.TRANS64.TRYWAIT P0, [R3+URZ+0x17070], R2 ;  /* 0x01707002030075a7 */ /* 0x0010a4000800017f */
[----:B--2---:R-:W-:Y:S05]  /*167f0*/  @!P0 NANOSLEEP.SYNCS 0x989680 ;  /* 0x009896800000895d */ /* 0x004fea0003900000 */
[----:B------:R-:W2:Y:S02]  /*16800*/  @!P0 SYNCS.PHASECHK.TRANS64 P0, [R3+URZ+0x17070], R2 ;  /* 0x01707002030085a7 */ /* 0x000ea4000800007f */
[----:B--2---:R-:W-:Y:S05]  /*16810*/  @!P0 BRA `(.L_x_11906) ;  /* 0xfffffffc00f08947 */ /* 0x004fea000383ffff */
[----:B------:R-:W-:Y:S05]  /*16820*/  BRA `(.L_x_11964) ;  /* 0xffffffe000a87947 */ /* 0x000fea000383ffff */
.L_x_11908:
[----:B0-----:R0:W2:Y:S02]  /*16830*/  SYNCS.PHASECHK.TRANS64.TRYWAIT P0, [R3+URZ+0x17060], R4 ;  /* 0x01706004030075a7 */ /* 0x0010a4000800017f */
[----:B--2---:R-:W-:Y:S05]  /*16840*/  @!P0 NANOSLEEP.SYNCS 0x989680 ;  /* 0x009896800000895d */ /* 0x004fea0003900000 */
[----:B------:R-:W2:Y:S02]  /*16850*/  @!P0 SYNCS.PHASECHK.TRANS64 P0, [R3+URZ+0x17060], R4 ;  /* 0x01706004030085a7 */ /* 0x000ea4000800007f */
[----:B--2---:R-:W-:Y:S05]  /*16860*/  @!P0 BRA `(.L_x_11908) ;  /* 0xfffffffc00f08947 */ /* 0x004fea000383ffff */
[----:B------:R-:W-:Y:S05]  /*16870*/  BRA `(.L_x_11965) ;  /* 0xffffffe000c07947 */ /* 0x000fea000383ffff */
.L_x_11911:
[----:B-1----:R1:W2:Y:S02]  /*16880*/  SYNCS.PHASECHK.TRANS64.TRYWAIT P0, [R7+URZ+0x17020], R2 ;  /* 0x01702002070075a7 */ /* 0x0022a4000800017f */
[----:B--2---:R-:W-:Y:S05]  /*16890*/  @!P0 NANOSLEEP.SYNCS 0x989680 ;  /* 0x009896800000895d */ /* 0x004fea0003900000 */
[----:B------:R-:W2:Y:S02]  /*168a0*/  @!P0 SYNCS.PHASECHK.TRANS64 P0, [R7+URZ+0x17020], R2 ;  /* 0x01702002070085a7 */ /* 0x000ea4000800007f */
[----:B--2---:R-:W-:Y:S05]  /*168b0*/  @!P0 BRA `(.L_x_11911) ;  /* 0xfffffffc00f08947 */ /* 0x004fea000383ffff */
[----:B------:R-:W-:Y:S05]  /*168c0*/  BRA `(.L_x_11966) ;  /* 0xffffffe400fc7947 */ /* 0x000fea000383ffff */
.L_x_11913:
[----:B-1----:R1:W2:Y:S02]  /*168d0*/  SYNCS.PHASECHK.TRANS64.TRYWAIT P1, [R5+URZ+0x17040], R2 ;  /* 0x01704002050075a7 */ /* 0x0022a4000802017f */
[----:B--2---:R-:W-:Y:S05]  /*168e0*/  @!P1 NANOSLEEP.SYNCS 0x989680 ;  /* 0x009896800000995d */ /* 0x004fea0003900000 */
[----:B------:R-:W2:Y:S02]  /*168f0*/  @!P1 SYNCS.PHASECHK.TRANS64 P1, [R5+URZ+0x17040], R2 ;  /* 0x01704002050095a7 */ /* 0x000ea4000802007f */
[----:B--2---:R-:W-:Y:S05]  /*16900*/  @!P1 BRA `(.L_x_11913) ;  /* 0xfffffffc00f09947 */ /* 0x004fea000383ffff */
[----:B------:R-:W-:Y:S05]  /*16910*/  BRA `(.L_x_11967) ;  /* 0xffffffe800387947 */ /* 0x000fea000383ffff */
.L_x_11915:
[----:B--2---:R2:W3:Y:S02]  /*16920*/  SYNCS.PHASECHK.TRANS64.TRYWAIT P1, [R7+URZ+0x17040], R0 ;  /* 0x01704000070075a7 */ /* 0x0044e4000802017f */
[----:B---3--:R-:W-:Y:S05]  /*16930*/  @!P1 NANOSLEEP.SYNCS 0x989680 ;  /* 0x009896800000995d */ /* 0x008fea0003900000 */
[----:B------:R-:W3:Y:S02]  /*16940*/  @!P1 SYNCS.PHASECHK.TRANS64 P1, [R7+URZ+0x17040], R0 ;  /* 0x01704000070095a7 */ /* 0x000ee4000802007f */
[----:B---3--:R-:W-:Y:S05]  /*16950*/  @!P1 BRA `(.L_x_11915) ;  /* 0xfffffffc00f09947 */ /* 0x008fea000383ffff */
[----:B------:R-:W-:Y:S05]  /*16960*/  BRA `(.L_x_11968) ;  /* 0xffffffe800447947 */ /* 0x000fea000383ffff */
.L_x_11917:
[----:B---3--:R3:W4:Y:S02]  /*16970*/  SYNCS.PHASECHK.TRANS64.TRYWAIT P1, [R5+URZ+0x17060], R2 ;  /* 0x01706002050075a7 */ /* 0x008724000802017f */
[----:B----4-:R-:W-:Y:S05]  /*16980*/  @!P1 NANOSLEEP.SYNCS 0x989680 ;  /* 0x009896800000995d */ /* 0x010fea0003900000 */
[----:B------:R-:W4:Y:S02]  /*16990*/  @!P1 SYNCS.PHASECHK.TRANS64 P1, [R5+URZ+0x17060], R2 ;  /* 0x01706002050095a7 */ /* 0x000f24000802007f */
[----:B----4-:R-:W-:Y:S05]  /*169a0*/  @!P1 BRA `(.L_x_11917) ;  /* 0xfffffffc00f09947 */ /* 0x010fea000383ffff */
[----:B------:R-:W-:Y:S05]  /*169b0*/  BRA `(.L_x_11969) ;  /* 0xffffffe800407947 */ /* 0x000fea000383ffff */
.L_x_11919:
[----:B----4-:R4:W0:Y:S02]  /*169c0*/  SYNCS.PHASECHK.TRANS64.TRYWAIT P1, [R7+URZ+0x17060], R0 ;  /* 0x01706000070075a7 */ /* 0x010824000802017f */
[----:B0-----:R-:W-:Y:S05]  /*169d0*/  @!P1 NANOSLEEP.SYNCS 0x989680 ;  /* 0x009896800000995d */ /* 0x001fea0003900000 */
[----:B------:R-:W0:Y:S02]  /*169e0*/  @!P1 SYNCS.PHASECHK.TRANS64 P1, [R7+URZ+0x17060], R0 ;  /* 0x01706000070095a7 */ /* 0x000e24000802007f */
[----:B0-----:R-:W-:Y:S05]  /*169f0*/  @!P1 BRA `(.L_x_11919) ;  /* 0xfffffffc00f09947 */ /* 0x001fea000383ffff */
[----:B------:R-:W-:Y:S05]  /*16a00*/  BRA `(.L_x_11970) ;  /* 0xffffffe8003c7947 */ /* 0x000fea000383ffff */
.L_x_11921:
[----:B------:R0:W0:Y:S02]  /*16a10*/  SYNCS.PHASECHK.TRANS64.TRYWAIT P1, [R5+URZ+0x17080], R2 ;  /* 0x01708002050075a7 */ /* 0x000024000802017f */
[----:B0-----:R-:W-:Y:S05]  /*16a20*/  @!P1 NANOSLEEP.SYNCS 0x989680 ;  /* 0x009896800000995d */ /* 0x001fea0003900000 */
[----:B------:R-:W0:Y:S02]  /*16a30*/  @!P1 SYNCS.PHASECHK.TRANS64 P1, [R5+URZ+0x17080], R2 ;  /* 0x01708002050095a7 */ /* 0x000e24000802007f */
[----:B0-----:R-:W-:Y:S05]  /*16a40*/  @!P1 BRA `(.L_x_11921) ;  /* 0xfffffffc00f09947 */ /* 0x001fea000383ffff */
[----:B------:R-:W-:Y:S05]  /*16a50*/  BRA `(.L_x_11971) ;  /* 0xffffffe800387947 */ /* 0x000fea000383ffff */
.L_x_11972:
        /* <DEDUP_REMOVED lines=10> */
.L_x_16296:


//--------------------- .text._ZN7cutlass13device_kernelIN5flash11enable_sm90INS1_16FlashAttnFwdSm90INS1_25CollectiveMainloopFwdSm90ILi2EN4cute5tupleIJNS5_1CILi1EEES8_S8_EEENS6_IJNS7_ILi192EEENS7_ILi128EEENS7_ILi96EEEEEELi96ENS_12float_e4m3_tEfNS_4arch4Sm90ELb0ELb1ELb1ELb1ELb1ELb0ELb0ELb1ELb1ELb1ELb1ELb0EEENS1_21CollectiveEpilogueFwdINS6_IJSA_SC_SB_EEES9_NS_10bfloat16_tESG_Li384ELb1ELb1ELb1ELb1EEENS1_36VarlenDynamicPersistentTileSchedulerILi192ELi128ELi384ELi128ELb1ELb1ELb1ELb1ELb0ELb1EEEEEEEEEvNT_6ParamsE --------------------------
	.section	.text._ZN7cutlass13device_kernelIN5flash11enable_sm90INS1_16FlashAttnFwdSm90INS1_25CollectiveMainloopFwdSm90ILi2EN4cute5tupleIJNS5_1CILi1EEES8_S8_EEENS6_IJNS7_ILi192EEENS7_ILi128EEENS7_ILi96EEEEEELi96ENS_12float_e4m3_tEfNS_4arch4Sm90ELb0ELb1ELb1ELb1ELb1ELb0ELb0ELb1ELb1ELb1ELb1ELb0EEENS1_21CollectiveEpilogueFwdINS6_IJSA_SC_SB_EEES9_NS_10bfloat16_tESG_Li384ELb1ELb1ELb1ELb1EEENS1_36VarlenDynamicPersistentTileSchedulerILi192ELi128ELi384ELi128ELb1ELb1ELb1ELb1ELb0ELb1EEEEEEEEEvNT_6ParamsE,"ax",@progbits
	.align	128
.text._ZN7cutlass13device_kernelIN5flash11enable_sm90INS1_16FlashAttnFwdSm90INS1_25CollectiveMainloopFwdSm90ILi2EN4cute5tupleIJNS5_1CILi1EEES8_S8_EEENS6_IJNS7_ILi192EEENS7_ILi128EEENS7_ILi96EEEEEELi96ENS_12float_e4m3_tEfNS_4arch4Sm90ELb0ELb1ELb1ELb1ELb1ELb0ELb0ELb1ELb1ELb1ELb1ELb0EEENS1_21CollectiveEpilogueFwdINS6_IJSA_SC_SB_EEES9_NS_10bfloat16_tESG_Li384ELb1ELb1ELb1ELb1EEENS1_36VarlenDynamicPersistentTileSchedulerILi192ELi128ELi384ELi128ELb1ELb1ELb1ELb1ELb0ELb1EEEEEEEEEvNT_6ParamsE:
        .type           _ZN7cutlass13device_kernelIN5flash11enable_sm90INS1_16FlashAttnFwdSm90INS1_25CollectiveMainloopFwdSm90ILi2EN4cute5tupleIJNS5_1CILi1EEES8_S8_EEENS6_IJNS7_ILi192EEENS7_ILi128EEENS7_ILi96EEEEEELi96ENS_12float_e4m3_tEfNS_4arch4Sm90ELb0ELb1ELb1ELb1ELb1ELb0ELb0ELb1ELb1ELb1ELb1ELb0EEENS1_21CollectiveEpilogueFwdINS6_IJSA_SC_SB_EEES9_NS_10bfloat16_tESG_Li384ELb1ELb1ELb1ELb1EEENS1_36VarlenDynamicPersistentTileSchedulerILi192ELi128ELi384ELi128ELb1ELb1ELb1ELb1ELb0ELb1EEEEEEEEEvNT_6ParamsE,@function
        .size           _ZN7cutlass13device_kernelIN5flash11enable_sm90INS1_16FlashAttnFwdSm90INS1_25CollectiveMainloopFwdSm90ILi2EN4cute5tupleIJNS5_1CILi1EEES8_S8_EEENS6_IJNS7_ILi192EEENS7_ILi128EEENS7_ILi96EEEEEELi96ENS_12float_e4m3_tEfNS_4arch4Sm90ELb0ELb1ELb1ELb1ELb1ELb0ELb0ELb1ELb1ELb1ELb1ELb0EEENS1_21CollectiveEpilogueFwdINS6_IJSA_SC_SB_EEES9_NS_10bfloat16_tESG_Li384ELb1ELb1ELb1ELb1EEENS1_36VarlenDynamicPersistentTileSchedulerILi192ELi128ELi384ELi128ELb1ELb1ELb1ELb1ELb0ELb1EEEEEEEEEvNT_6ParamsE,(.L_x_16297 - _ZN7cutlass13device_kernelIN5flash11enable_sm90INS1_16FlashAttnFwdSm90INS1_25CollectiveMainloopFwdSm90ILi2EN4cute5tupleIJNS5_1CILi1EEES8_S8_EEENS6_IJNS7_ILi192EEENS7_ILi128EEENS7_ILi96EEEEEELi96ENS_12float_e4m3_tEfNS_4arch4Sm90ELb0ELb1ELb1ELb1ELb1ELb0ELb0ELb1ELb1ELb1ELb1ELb0EEENS1_21CollectiveEpilogueFwdINS6_IJSA_SC_SB_EEES9_NS_10bfloat16_tESG_Li384ELb1ELb1ELb1ELb1EEENS1_36VarlenDynamicPersistentTileSchedulerILi192ELi128ELi384ELi128ELb1ELb1ELb1ELb1ELb0ELb1EEEEEEEEEvNT_6ParamsE)
        .other          _ZN7cutlass13device_kernelIN5flash11enable_sm90INS1_16FlashAttnFwdSm90INS1_25CollectiveMainloopFwdSm90ILi2EN4cute5tupleIJNS5_1CILi1EEES8_S8_EEENS6_IJNS7_ILi192EEENS7_ILi128EEENS7_ILi96EEEEEELi96ENS_12float_e4m3_tEfNS_4arch4Sm90ELb0ELb1ELb1ELb1ELb1ELb0ELb0ELb1ELb1ELb1ELb1ELb0EEENS1_21CollectiveEpilogueFwdINS6_IJSA_SC_SB_EEES9_NS_10bfloat16_tESG_Li384ELb1ELb1ELb1ELb1EEENS1_36VarlenDynamicPersistentTileSchedulerILi192ELi128ELi384ELi128ELb1ELb1ELb1ELb1ELb0ELb1EEEEEEEEEvNT_6ParamsE,@"STO_CUDA_ENTRY STV_DEFAULT"
_ZN7cutlass13device_kernelIN5flash11enable_sm90INS1_16FlashAttnFwdSm90INS1_25CollectiveMainloopFwdSm90ILi2EN4cute5tupleIJNS5_1CILi1EEES8_S8_EEENS6_IJNS7_ILi192EEENS7_ILi128EEENS7_ILi96EEEEEELi96ENS_12float_e4m3_tEfNS_4arch4Sm90ELb0ELb1ELb1ELb1ELb1ELb0ELb0ELb1ELb1ELb1ELb1ELb0EEENS1_21CollectiveEpilogueFwdINS6_IJSA_SC_SB_EEES9_NS_10bfloat16_tESG_Li384ELb1ELb1ELb1ELb1EEENS1_36VarlenDynamicPersistentTileSchedulerILi192ELi128ELi384ELi128ELb1ELb1ELb1ELb1ELb0ELb1EEEEEEEEEvNT_6ParamsE:
        /* <DEDUP_REMOVED lines=45> */
.L_x_11973:
        /* <DEDUP_REMOVED lines=22> */
.L_x_11974:
        /* <DEDUP_REMOVED lines=18> */
.L_x_11975:
        /* <DEDUP_REMOVED lines=22> */
.L_x_11976:
        /* <DEDUP_REMOVED lines=24> */
.L_x_11977:
        /* <DEDUP_REMOVED lines=8> */
.L_x_11979:
        /* <DEDUP_REMOVED lines=35> */
[----:B------:R-:W-:Y:S02]  /*0ae0*/  LOP3.LUT R2, R3, 0x7fffff0, RZ, 0xc0, !PT ;  /* 0x07fffff003027812 */ /* 0x000fe400078ec0ff */
[----:B------:R-:W-:-:S02]  /*0af0*/  SHF.R.S32.HI R9, RZ, 0x2, R8 ;  /* 0x00000002ff097819 */ /* 0x000fc40000011408 */
[----:B------:R-:W-:Y:S01]  /*0b00*/  SHF.R.S32.HI R6, RZ, 0x1f, R8 ;  /* 0x0000001fff067819 */ /* 0x000fe20000011408 */
[----:B------:R-:W-:Y:S01]  /*0b10*/  IMAD.IADD R2, R13, 0x1, -R2 ;  /* 0x000000010d027824 */ /* 0x000fe200078e0a02 */
[----:B------:R-:W-:Y:S02]  /*0b20*/  LEA.HI R3, R3, R4, RZ, 0x1 ;  /* 0x0000000403037211 */ /* 0x000fe400078f08ff */
[----:B------:R-:W-:Y:S01]  /*0b30*/  LEA.HI R10, R6, R9, RZ, 0x3 ;  /* 0x00000009060a7211 */ /* 0x000fe200078f18ff */
[----:B------:R-:W-:Y:S01]  /*0b40*/  IMAD.HI R6, R14, 0x55555556, RZ ;  /* 0x555555560e067827 */ /* 0x000fe200078e02ff */
[----:B------:R-:W-:Y:S02]  /*0b50*/  LEA.HI R7, R7, R12, RZ, 0x5 ;  /* 0x0000000c07077211 */ /* 0x000fe400078f28ff */
[----:B------:R-:W-:Y:S01]  /*0b60*/  LOP3.LUT R10, R10, 0xfffffff8, RZ, 0xc0, !PT ;  /* 0xfffffff80a0a7812 */ /* 0x000fe200078ec0ff */
[----:B------:R-:W-:Y:S01]  /*0b70*/  IMAD R2, R2, 0x20, R5 ;  /* 0x0000002002027824 */ /* 0x000fe200078e0205 */
[----:B------:R-:W-:-:S02]  /*0b80*/  LOP3.LUT R3, R3, 0x1ffffffe, RZ, 0xc0, !PT ;  /* 0x1ffffffe03037812 */ /* 0x000fc400078ec0ff */
[----:B------:R-:W-:Y:S01]  /*0b90*/  LEA.HI R6, R6, R6, RZ, 0x1 ;  /* 0x0000000606067211 */ /* 0x000fe200078f08ff */
[----:B------:R-:W-:Y:S01]  /*0ba0*/  IMAD.IADD R10, R9, 0x1, -R10 ;  /* 0x00000001090a7824 */ /* 0x000fe200078e0a0a */
[----:B------:R-:W-:Y:S01]  /*0bb0*/  SHF.R.S32.HI R7, RZ, 0x5, R7 ;  /* 0x00000005ff077819 */ /* 0x000fe20000011407 */
[----:B------:R-:W-:Y:S01]  /*0bc0*/  IMAD.IADD R3, R4, 0x1, -R3 ;  /* 0x0000000104037824 */ /* 0x000fe200078e0a03 */
[----:B------:R-:W-:Y:S01]  /*0bd0*/  LEA.HI R0, R0, R13, RZ, 0x2 ;  /* 0x0000000d00007211 */ /* 0x000fe200078f10ff */
[----:B------:R-:W-:Y:S01]  /*0be0*/  IMAD R6, R6, -0x3, R14 ;  /* 0xfffffffd06067824 */ /* 0x000fe200078e020e */
[----:B------:R-:W-:Y:S01]  /*0bf0*/  LOP3.LUT R8, R8, 0x7ffffffc, RZ, 0xc0, !PT ;  /* 0x7ffffffc08087812 */ /* 0x000fe200078ec0ff */
[----:B------:R-:W-:Y:S01]  /*0c00*/  IMAD R7, R7, 0x10, R10 ;  /* 0x0000001007077824 */ /* 0x000fe200078e020a */
[----:B------:R-:W-:Y:S01]  /*0c10*/  LOP3.LUT R4, R0, 0xfffffffc, RZ, 0xc0, !PT ;  /* 0xfffffffc00047812 */ /* 0x000fe200078ec0ff */
[----:B------:R-:W-:Y:S01]  /*0c20*/  IMAD R2, R3, 0x8, R2 ;  /* 0x0000000803027824 */ /* 0x000fe200078e0202 */
[----:B------:R-:W-:Y:S01]  /*0c30*/  SHF.R.S32.HI R0, RZ, 0x2, R0 ;  /* 0x00000002ff007819 */ /* 0x000fe20000011400 */
[----:B------:R-:W-:-:S02]  /*0c40*/  IMAD R5, R6, 0x40, R7 ;  /* 0x0000004006057824 */ /* 0x000fc400078e0207 */
[----:B------:R-:W-:Y:S01]  /*0c50*/  IMAD.IADD R4, R13, 0x1, -R4 ;  /* 0x000000010d047824 */ /* 0x000fe200078e0a04 */
[----:B------:R0:W-:Y:S01]  /*0c60*/  STL [R1+0x24], R2 ;  /* 0x0000240201007387 */ /* 0x0001e20000100800 */
[----:B------:R-:W-:Y:S02]  /*0c70*/  IMAD.IADD R8, R12, 0x1, -R8 ;  /* 0x000000010c087824 */ /* 0x000fe400078e0a08 */
[----:B------:R-:W-:Y:S01]  /*0c80*/  IMAD.SHL.U32 R19, R4, 0x8, RZ ;  /* 0x0000000804137824 */ /* 0x000fe200078e00ff */
[----:B------:R1:W-:Y:S01]  /*0c90*/  STL [R1+0x20], R5 ;  /* 0x0000200501007387 */ /* 0x0003e20000100800 */
[----:B------:R-:W-:Y:S02]  /*0ca0*/  IMAD.SHL.U32 R17, R8, 0x2, RZ ;  /* 0x0000000208117824 */ /* 0x000fe400078e00ff */
[C---:B------:R-:W-:Y:S02]  /*0cb0*/  VIADD R22, R19.reuse, 0x20 ;  /* 0x0000002013167836 */ /* 0x040fe40000000000 */
[----:B------:R-:W-:Y:S01]  /*0cc0*/  VIADD R23, R19, 0x40 ;  /* 0x0000004013177836 */ /* 0x000fe20000000000 */
[----:B0-----:R-:W-:Y:S01]  /*0cd0*/  LEA.HI R2, R4, R4, RZ, 0x1 ;  /* 0x0000000404027211 */ /* 0x001fe200078f08ff */
[C---:B------:R-:W-:Y:S01]  /*0ce0*/  VIADD R157, R17.reuse, 0x30 ;  /* 0x00000030119d7836 */ /* 0x040fe20000000000 */
[----:B------:R-:W-:Y:S01]  /*0cf0*/  SHF.R.S32.HI R0, RZ, 0x1f, R17 ;  /* 0x0000001fff007819 */ /* 0x000fe20000011411 */
[C---:B------:R-:W-:Y:S01]  /*0d00*/  VIADD R0, R17.reuse, 0x28 ;  /* 0x0000002811007836 */ /* 0x040fe20000000000 */
[----:B------:R-:W-:Y:S01]  /*0d10*/  LOP3.LUT R2, R2, 0x1ffffffe, RZ, 0xc0, !PT ;  /* 0x1ffffffe02027812 */ /* 0x000fe200078ec0ff */
[C---:B------:R-:W-:Y:S01]  /*0d20*/  VIADD R156, R17.reuse, 0x38 ;  /* 0x00000038119c7836 */ /* 0x040fe20000000000 */
[----:B------:R-:W-:Y:S01]  /*0d30*/  SHF.R.S32.HI R3, RZ, 0x1f, R23 ;  /* 0x0000001fff037819 */ /* 0x000fe20000011417 */
[C---:B------:R-:W-:Y:S01]  /*0d40*/  VIADD R3, R17.reuse, 0x20 ;  /* 0x0000002011037836 */ /* 0x040fe20000000000 */
[----:B------:R-:W-:Y:S01]  /*0d50*/  SHF.R.S32.HI R0, RZ, 0x1f, R0 ;  /* 0x0000001fff007819 */ /* 0x000fe20000011400 */
[----:B------:R-:W-:Y:S01]  /*0d60*/  IMAD.IADD R2, R4, 0x1, -R2 ;  /* 0x0000000104027824 */ /* 0x000fe200078e0a02 */
        /* <DEDUP_REMOVED lines=18> */
[----:B-1----:R-:W-:-:S07]  /*0e90*/  SHF.R.S32.HI R0, RZ, 0x1f, R152 ;  /* 0x0000001fff007819 */ /* 0x002fce0000011498 */
.L_x_12083:
        /* <DEDUP_REMOVED lines=12> */
[----:B01-34-:R-:W-:Y:S02]  /*0f60*/  IMAD.U32 R2, RZ, RZ, UR8 ;  /* 0x00000008ff027e24 */ /* 0x01bfe4000f8e00ff */
[----:B------:R-:W-:Y:S01]  /*0f70*/  IMAD.U32 R3, RZ, RZ, UR9 ;  /* 0x00000009ff037e24 */ /* 0x000fe2000f8e00ff */
[----:B------:R-:W-:Y:S02]  /*0f80*/  @UP1 ULDC.64 UR8, c[0x0][0xa18] ;  /* 0x0002860000081ab9 */ /* 0x000fe40000000a00 */
[----:B------:R-:W-:Y:S02]  /*0f90*/  @UP1 UIMAD.WIDE UR8, UR51, 0x4, UR8 ;  /* 0x00000004330818a5 */ /* 0x000fe4000f8e0208 */
[----:B--2---:R-:W2:Y:S04]  /*0fa0*/  @P0 LDG.E R2, desc[UR54][R2.64] ;  /* 0x0000003602020981 */ /* 0x004ea8000c1e1900 */
[----:B------:R-:W-:-:S02]  /*0fb0*/  IMAD.U32 R4, RZ, RZ, UR8 ;  /* 0x00000008ff047e24 */ /* 0x000fc4000f8e00ff */
[----:B------:R-:W-:Y:S01]  /*0fc0*/  IMAD.U32 R5, RZ, RZ, UR9 ;  /* 0x00000009ff057e24 */ /* 0x000fe2000f8e00ff */
[----:B------:R-:W-:-:S04]  /*0fd0*/  ULDC.64 UR8, c[0x0][0x418] ;  /* 0x0001060000087ab9 */ /* 0x000fc80000000a00 */
[----:B------:R-:W3:Y:S01]  /*0fe0*/  @P2 LDG.E R4, desc[UR54][R4.64] ;  /* 0x0000003604042981 */ /* 0x000ee2000c1e1900 */
        /* <DEDUP_REMOVED lines=26> */
.L_x_11980:
        /* <DEDUP_REMOVED lines=9> */
.L_x_11981:
        /* <DEDUP_REMOVED lines=13> */
.L_x_11982:
[----:B------:R-:W-:Y:S01]  /*12f0*/  ULDC UR7, c[0x0][0x448] ;  /* 0x0001120000077ab9 */ /* 0x000fe20000000800 */
[----:B------:R-:W-:Y:S02]  /*1300*/  UIMAD UR40, UR6, 0xc0, URZ ;  /* 0x000000c0062878a4 */ /* 0x000fe4000f8e023f */
        /* <DEDUP_REMOVED lines=26> */
.L_x_11984:
[----:B------:R-:W-:-:S11]  /*14b0*/  UISETP.NE.AND UP0, UPT, UR7, 0x1, UPT ;  /* 0x000000010700788c */ /* 0x000fd6000bf05270 */
[----:B------:R-:W-:Y:S02]  /*14c0*/  @UP0 ULDC.64 UR10, c[0x0][0x9e8] ;  /* 0x00027a00000a0ab9 */ /* 0x000fe40000000a00 */
[----:B------:R-:W-:-:S04]  /*14d0*/  UIMAD.WIDE.U32 UR8, UR4, UR10, URZ ;  /* 0x0000000a040872a5 */ /* 0x000fc8000f8e003f */
[----:B------:R-:W-:-:S12]  /*14e0*/  @UP0 USHF.R.U32.HI UR4, URZ, UR11, UR9 ;  /* 0x0000000b3f040299 */ /* 0x000fd80008011609 */
.L_x_11985:
[----:B------:R-:W-:-:S04]  /*14f0*/  UIMAD UR4, UR4, UR7, UR7 ;  /* 0x00000007040472a4 */ /* 0x000fc8000f8e0207 */
[----:B------:R-:W-:-:S04]  /*1500*/  UISETP.LT.AND UP0, UPT, UR6, UR4, UPT ;  /* 0x000000040600728c */ /* 0x000fc8000bf01270 */
[----:B------:R-:W-:-:S12]  /*1510*/  USEL UR6, UR6, UR4, UP0 ;  /* 0x0000000406067287 */ /* 0x000fd80008000000 */
.L_x_11983:
        /* <DEDUP_REMOVED lines=33> */
.L_x_11987:
[----:B------:R-:W-:-:S11]  /*1730*/  UISETP.NE.AND UP0, UPT, UR7, 0x1, UPT ;  /* 0x000000010700788c */ /* 0x000fd6000bf05270 */
[----:B------:R-:W-:Y:S02]  /*1740*/  @UP0 ULDC.64 UR12, c[0x0][0x9e8] ;  /* 0x00027a00000c0ab9 */ /* 0x000fe40000000a00 */
[----:B------:R-:W-:-:S04]  /*1750*/  UIMAD.WIDE.U32 UR8, UR4, UR12, URZ ;  /* 0x0000000c040872a5 */ /* 0x000fc8000f8e003f */
[----:B------:R-:W-:-:S12]  /*1760*/  @UP0 USHF.R.U32.HI UR4, URZ, UR13, UR9 ;  /* 0x0000000d3f040299 */ /* 0x000fd80008011609 */
.L_x_11988:
[----:B------:R-:W-:-:S04]  /*1770*/  UIMAD UR4, UR4, UR7, URZ ;  /* 0x00000007040472a4 */ /* 0x000fc8000f8e023f */
[----:B------:R-:W-:-:S04]  /*1780*/  UISETP.LT.AND UP0, UPT, UR10, UR4, UPT ;  /* 0x000000040a00728c */ /* 0x000fc8000bf01270 */
[----:B------:R-:W-:-:S12]  /*1790*/  USEL UR10, UR10, UR4, !UP0 ;  /* 0x000000040a0a7287 */ /* 0x000fd8000c000000 */
.L_x_11986:
        /* <DEDUP_REMOVED lines=52> */
.L_x_11989:
[----:B------:R-:W-:Y:S01]  /*1ae0*/  UIMAD UR44, UR42, UR4, UR44 ;  /* 0x000000042a2c72a4 */ /* 0x000fe2000f8e022c */
[----:B------:R-:W-:Y:S01]  /*1af0*/  IMAD.U32 R88, RZ, RZ, UR6 ;  /* 0x00000006ff587e24 */ /* 0x000fe2000f8e00ff */
[----:B------:R-:W-:Y:S01]  /*1b00*/  PLOP3.LUT P0, PT, PT, PT, PT, 0x80, 0x0 ;  /* 0x000000000000781c */ /* 0x000fe20003f0f070 */
[----:B------:R-:W-:Y:S01]  /*1b10*/  IMAD.U32 R3, RZ, RZ, UR4 ;  /* 0x00000004ff037e24 */ /* 0x000fe2000f8e00ff */
[----:B------:R-:W-:Y:S01]  /*1b20*/  CS2R R24, SRZ ;  /* 0x0000000000187805 */ /* 0x000fe2000001ff00 */
[----:B------:R-:W-:Y:S01]  /*1b30*/  IMAD.MOV.U32 R2, RZ, RZ, RZ ;  /* 0x000000ffff027224 */ /* 0x000fe200078e00ff */
[----:B------:R-:W-:Y:S01]  /*1b40*/  CS2R R38, SRZ ;  /* 0x0000000000267805 */ /* 0x000fe2000001ff00 */
[----:B------:R-:W-:Y:S01]  /*1b50*/  IMAD.MOV.U32 R0, RZ, RZ, RZ ;  /* 0x000000ffff007224 */ /* 0x000fe200078e00ff */
        /* <DEDUP_REMOVED lines=67> */
.L_x_11991:
        /* <DEDUP_REMOVED lines=50> */
.L_x_12192:
[----:B------:R-:W-:Y:S05]  /*22b0*/  @!P0 BRA `(.L_x_11993) ;  /* 0x0000000000048947 */ /* 0x000fea0003800000 */
[----:B------:R-:W-:Y:S01]  /*22c0*/  BPT.TRAP 0x1 ;  /* 0x000000040000795c */ /* 0x000fe20000300000 */
.L_x_11993:
[----:B------:R-:W-:Y:S02]  /*22d0*/  IMAD.U32 R2, RZ, RZ, UR47 ;  /* 0x0000002fff027e24 */ /* 0x000fe4000f8e00ff */
[----:B0-----:R-:W-:-:S03]  /*22e0*/  IMAD.U32 R3, RZ, RZ, UR48 ;  /* 0x00000030ff037e24 */ /* 0x001fc6000f8e00ff */
[----:B------:R-:W-:Y:S02]  /*22f0*/  LEA R2, R2, UR46, 0x3 ;  /* 0x0000002e02027c11 */ /* 0x000fe4000f8e18ff */
[----:B------:R-:W-:-:S04]  /*2300*/  SHF.L.U32 R3, R3, 0x1f, RZ ;  /* 0x0000001f03037819 */ /* 0x000fc800000006ff */
[----:B------:R0:W1:Y:S01]  /*2310*/  SYNCS.PHASECHK.TRANS64.TRYWAIT P1, [R2+URZ+0x19c30], R3 ;  /* 0x019c3003020075a7 */ /* 0x000062000802017f */
[----:B------:R-:W-:Y:S05]  /*2320*/  @!P0 BRA `(.L_x_11994) ;  /* 0x0000000000048947 */ /* 0x000fea0003800000 */
[----:B------:R-:W-:Y:S01]  /*2330*/  BPT.TRAP 0x1 ;  /* 0x000000040000795c */ /* 0x000fe20000300000 */
.L_x_11994:
[----:B-1----:R-:W-:Y:S05]  /*2340*/  @P1 BRA `(.L_x_11995) ;  /* 0x0000000000081947 */ /* 0x002fea0003800000 */
[----:B------:R-:W1:Y:S02]  /*2350*/  SYNCS.PHASECHK.TRANS64.TRYWAIT P1, [R2+URZ+0x19c30], R3 ;  /* 0x019c3003020075a7 */ /* 0x000e64000802017f */
[----:B-1----:R-:W-:Y:S05]  /*2360*/  @!P1 BRA `(.L_x_11996) ;  /* 0x0000017800a89947 */ /* 0x002fea0003800000 */
.L_x_11995:
        /* <DEDUP_REMOVED lines=28> */
.L_x_11997:
[----:B------:R-:W-:Y:S01]  /*2530*/  UISETP.NE.AND UP1, UPT, UR53, URZ, UPT ;  /* 0x0000003f3500728c */ /* 0x000fe2000bf25270 */
[C---:B------:R-:W-:Y:S01]  /*2540*/  FMUL.FTZ R90, R0.reuse, R29 ;  /* 0x0000001d005a7220 */ /* 0x040fe20000410000 */
[C---:B------:R-:W-:Y:S01]  /*2550*/  FMUL.FTZ R29, R0.reuse, R62 ;  /* 0x0000003e001d7220 */ /* 0x040fe20000410000 */
[----:B------:R-:W-:Y:S01]  /*2560*/  FMUL.FTZ R62, R0, R69 ;  /* 0x00000045003e7220 */ /* 0x000fe20000410000 */
[----:B------:R-:W-:Y:S01]  /*2570*/  VIADD R69, R18, UR40 ;  /* 0x0000002812457c36 */ /* 0x000fe20008000000 */
[----:B------:R-:W-:Y:S01]  /*2580*/  R2UR UR6, R2 ;  /* 0x00000000020672ca */ /* 0x000fe200000e0000 */
[C---:B------:R-:W-:Y:S01]  /*2590*/  FMUL.FTZ R15, R0.reuse, R46 ;  /* 0x0000002e000f7220 */ /* 0x040fe20000410000 */
[----:B------:R-:W-:Y:S01]  /*25a0*/  PLOP3.LUT P1, PT, PT, PT, UP1, 0x80, 0x0 ;  /* 0x000000000000781c */ /* 0x000fe20003f2f018 */
[----:B01----:R-:W-:Y:S01]  /*25b0*/  IMAD.MOV.U32 R3, RZ, RZ, -0x80 ;  /* 0xffffff80ff037424 */ /* 0x003fe200078e00ff */
[----:B------:R-:W-:Y:S01]  /*25c0*/  PLOP3.LUT P2, PT, PT, PT, UP1, 0x80, 0x0 ;  /* 0x000000000000781c */ /* 0x000fe20003f4f018 */
[C---:B------:R-:W-:Y:S01]  /*25d0*/  FMUL.FTZ R5, R0.reuse, R27 ;  /* 0x0000001b00057220 */ /* 0x040fe20000410000 */
[----:B------:R-:W-:Y:S01]  /*25e0*/  @UP1 ULDC UR7, c[0x0][0x44c] ;  /* 0x0001130000071ab9 */ /* 0x000fe20000000800 */
[C---:B------:R-:W-:Y:S01]  /*25f0*/  FMUL.FTZ R101, R0.reuse, R56 ;  /* 0x0000003800657220 */ /* 0x040fe20000410000 */
[----:B------:R-:W-:Y:S01]  /*2600*/  UISETP.NE.AND UP0, UPT, UR52, URZ, UPT ;  /* 0x0000003f3400728c */ /* 0x000fe2000bf05270 */
[C---:B------:R-:W-:Y:S01]  /*2610*/  FMUL.FTZ R91, R0.reuse, R28 ;  /* 0x0000001c005b7220 */ /* 0x040fe20000410000 */
[C---:B------:R-:W-:Y:S01]  /*2620*/  FMUL.FTZ R7, R0.reuse, R30 ;  /* 0x0000001e00077220 */ /* 0x040fe20000410000 */
[C---:B------:R-:W-:Y:S01]  /*2630*/  FMUL.FTZ R10, R0.reuse, R35 ;  /* 0x00000023000a7220 */ /* 0x040fe20000410000 */
[C---:B------:R-:W-:Y:S01]  /*2640*/  FMUL.FTZ R56, R0.reuse, R57 ;  /* 0x0000003900387220 */ /* 0x040fe20000410000 */
[----:B------:R-:W-:Y:S01]  /*2650*/  UIADD3 UR6, UR6, 0x19c40, URZ ;  /* 0x00019c4006067890 */ /* 0x000fe2000fffe03f */
        /* <DEDUP_REMOVED lines=63> */
[----:B------:R-:W-:Y:S01]  /*2a50*/  IADD3 R2, -R17, 0x1, R74 ;  /* 0x0000000111027810 */ /* 0x000fe20007ffe14a */
[----:B------:R-:W-:Y:S01]  /*2a60*/  ULDC UR7, c[0x0][0x9dc] ;  /* 0x0002770000077ab9 */ /* 0x000fe20000000800 */
[----:B------:R-:W-:Y:S01]  /*2a70*/  SYNCS.ARRIVE.TRANS64.RED.A1T0 RZ, [UR6], RZ ;  /* 0x000000ffffff79a7 */ /* 0x000fe20008100406 */
[----:B------:R-:W-:Y:S01]  /*2a80*/  ULOP3.LUT UR6, URZ, UR7, URZ, 0x33, !UPT ;  /* 0x000000073f067292 */ /* 0x000fe2000f8e333f */
[----:B------:R-:W-:Y:S01]  /*2a90*/  IADD3 R2, -R3, UR41, R2 ;  /* 0x0000002903027c10 */ /* 0x000fe2000fffe102 */
[----:B------:R-:W-:Y:S01]  /*2aa0*/  ULDC UR17, c[0x0][0x9e0] ;  /* 0x0002780000117ab9 */ /* 0x000fe20000000800 */
[----:B------:R-:W-:Y:S01]  /*2ab0*/  IADD3 R76, -R17, UR41, R74 ;  /* 0x00000029114c7c10 */ /* 0x000fe2000fffe14a */
[----:B------:R-:W2:Y:S01]  /*2ac0*/  MUFU.TANH R89, R89 ;  /* 0x0000005900597308 */ /* 0x000ea20000002400 */
[----:B------:R-:W-:Y:S01]  /*2ad0*/  LEA R71, R88, 0xffffff80, 0x7 ;  /* 0xffffff8058477811 */ /* 0x000fe200078e38ff */
[----:B------:R-:W-:-:S02]  /*2ae0*/  VIADD R75, R2, UR17 ;  /* 0x00000011024b7c36 */ /* 0x000fc40008000000 */
[----:B------:R-:W-:-:S03]  /*2af0*/  VIADD R73, R2, UR6 ;  /* 0x0000000602497c36 */ /* 0x000fc60008000000 */
[----:B0-----:R-:W-:Y:S01]  /*2b00*/  VIADDMNMX R77, R46, R75, R76, PT ;  /* 0x0000004b2e4d7246 */ /* 0x001fe2000380014c */
        /* <DEDUP_REMOVED lines=78> */
.L_x_12000:
[----:B------:R-:W-:Y:S02]  /*2ff0*/  ULDC UR6, c[0x0][0x9e4] ;  /* 0x0002790000067ab9 */ /* 0x000fe40000000800 */
[----:B------:R-:W-:-:S05]  /*3000*/  IMAD.U32 R48, RZ, RZ, UR6 ;  /* 0x00000006ff307e24 */ /* 0x000fca000f8e00ff */
[----:B------:R-:W-:-:S13]  /*3010*/  ISETP.NE.AND P1, PT, R48, 0x1, PT ;  /* 0x000000013000780c */ /* 0x000fda0003f25270 */
[----:B------:R-:W1:Y:S02]  /*3020*/  @P1 LDC.64 R2, c[0x0][0x9e8] ;  /* 0x00027a00ff021b82 */ /* 0x000e640000000a00 */
[----:B-1----:R-:W-:-:S05]  /*3030*/  @P1 IMAD.HI.U32 R2, R46, R2, RZ ;  /* 0x000000022e021227 */ /* 0x002fca00078e00ff */
[----:B------:R-:W-:-:S07]  /*3040*/  @P1 SHF.R.U32.HI R46, RZ, R3, R2 ;  /* 0x00000003ff2e1219 */ /* 0x000fce0000011602 */
.L_x_12001:
[----:B------:R-:W-:Y:S05]  /*3050*/  BSYNC B0 ;  /* 0x0000000000007941 */ /* 0x000fea0003800000 */
.L_x_11999:
[----:B------:R-:W-:-:S04]  /*3060*/  IMAD R46, R46, R48, -R71 ;  /* 0x000000302e2e7224 */ /* 0x000fc800078e0a47 */
[----:B------:R-:W-:-:S05]  /*3070*/  IMAD.IADD R46, R46, 0x1, -R17 ;  /* 0x000000012e2e7824 */ /* 0x000fca00078e0a11 */
[----:B------:R-:W-:Y:S02]  /*3080*/  VIADDMNMX R77, R46, R48, R77, PT ;  /* 0x000000302e4d7246 */ /* 0x000fe4000380014d */
[----:B------:R-:W-:-:S07]  /*3090*/  VIMNMX R78, R78, R46, !PT ;  /* 0x0000002e4e4e7248 */ /* 0x000fce0007fe0100 */
.L_x_11998:
[C---:B------:R-:W-:Y:S01]  /*30a0*/  ISETP.GE.AND P6, PT, R74.reuse, 0xa, PT ;  /* 0x0000000a4a00780c */ /* 0x040fe20003fc6270 */
[----:B------:R-:W1:Y:S01]  /*30b0*/  SHFL.IDX PT, R2, R69, 0x1, 0x1c1f ;  /* 0x003c1f0045027f89 */ /* 0x000e6200000e0000 */
[C---:B------:R-:W-:Y:S01]  /*30c0*/  ISETP.GE.AND P1, PT, R74.reuse, 0x2, PT ;  /* 0x000000024a00780c */ /* 0x040fe20003f26270 */
[----:B------:R-:W-:Y:S01]  /*30d0*/  UISETP.NE.AND UP0, UPT, UR52, URZ, UPT ;  /* 0x0000003f3400728c */ /* 0x000fe2000bf05270 */
        /* <DEDUP_REMOVED lines=165> */
[----:B------:R-:W-:Y:S02]  /*3b30*/  ISETP.GE.AND P5, PT, R74, 0x79, PT ;  /* 0x000000794a00780c */ /* 0x000fe40003fa6270 */
[----:B-1----:R-:W-:Y:S02]  /*3b40*/  VIADDMNMX R68, R2, R75, R76, PT ;  /* 0x0000004b02447246 */ /* 0x002fe4000380014c */
        /* <DEDUP_REMOVED lines=9> */
[----:B------:R-:W-:Y:S01]  /*3be0*/  ISETP.GE.AND P6, PT, R74, 0x7a, PT ;  /* 0x0000007a4a00780c */ /* 0x000fe20003fc6270 */
[----:B------:R-:W-:-:S12]  /*3bf0*/  IMAD.IADD R74, R73, 0x1, R2 ;  /* 0x00000001494a7824 */ /* 0x000fd800078e0202 */
[----:B------:R-:W-:Y:S02]  /*3c00*/  @P6 LOP3.LUT R16, R16, 0x1, RZ, 0xfc, !PT ;  /* 0x0000000110106812 */ /* 0x000fe400078efcff */
        /* <DEDUP_REMOVED lines=19> */
.L_x_12004:
[----:B------:R-:W-:Y:S02]  /*3d40*/  ULDC UR6, c[0x0][0x9e4] ;  /* 0x0002790000067ab9 */ /* 0x000fe40000000800 */
[----:B------:R-:W-:-:S05]  /*3d50*/  IMAD.U32 R72, RZ, RZ, UR6 ;  /* 0x00000006ff487e24 */ /* 0x000fca000f8e00ff */
[----:B------:R-:W-:-:S13]  /*3d60*/  ISETP.NE.AND P6, PT, R72, 0x1, PT ;  /* 0x000000014800780c */ /* 0x000fda0003fc5270 */
[----:B------:R-:W0:Y:S02]  /*3d70*/  @P6 LDC.64 R2, c[0x0][0x9e8] ;  /* 0x00027a00ff026b82 */ /* 0x000e240000000a00 */
[----:B0-----:R-:W-:-:S05]  /*3d80*/  @P6 IMAD.HI.U32 R2, R69, R2, RZ ;  /* 0x0000000245026227 */ /* 0x001fca00078e00ff */
[----:B------:R-:W-:-:S07]  /*3d90*/  @P6 SHF.R.U32.HI R69, RZ, R3, R2 ;  /* 0x00000003ff456219 */ /* 0x000fce0000011602 */
.L_x_12005:
[----:B------:R-:W-:Y:S05]  /*3da0*/  BSYNC B0 ;  /* 0x0000000000007941 */ /* 0x000fea0003800000 */
.L_x_12003:
[----:B------:R-:W-:-:S04]  /*3db0*/  IMAD R2, R69, R72, -R71 ;  /* 0x0000004845027224 */ /* 0x000fc800078e0a47 */
[----:B------:R-:W-:-:S05]  /*3dc0*/  IMAD.IADD R3, R2, 0x1, -R17 ;  /* 0x0000000102037824 */ /* 0x000fca00078e0a11 */
[----:B------:R-:W-:Y:S02]  /*3dd0*/  VIADDMNMX R68, R3, R72, R68, PT ;  /* 0x0000004803447246 */ /* 0x000fe40003800144 */
[----:B------:R-:W-:-:S07]  /*3de0*/  VIMNMX R74, R74, R3, !PT ;  /* 0x000000034a4a7248 */ /* 0x000fce0007fe0100 */
.L_x_12002:
[----:B------:R-:W-:Y:S01]  /*3df0*/  ISETP.GT.AND P1, PT, R74, 0x1, !P1 ;  /* 0x000000014a00780c */ /* 0x000fe20004f24270 */
[----:B------:R-:W-:Y:S01]  /*3e00*/  ULDC UR6, c[0x0][0x988] ;  /* 0x0002620000067ab9 */ /* 0x000fe20000000800 */
[----:B------:R-:W-:Y:S01]  /*3e10*/  LOP3.LUT P6, RZ, R16, 0x4, RZ, 0xc0, !PT ;  /* 0x0000000410ff7812 */ /* 0x000fe200078cc0ff */
[----:B------:R-:W-:Y:S01]  /*3e20*/  IMAD.U32 R75, RZ, RZ, UR6 ;  /* 0x00000006ff4b7e24 */ /* 0x000fe2000f8e00ff */
[----:B------:R-:W-:Y:S01]  /*3e30*/  ISETP.LT.OR P1, PT, R68, 0x2, P1 ;  /* 0x000000024400780c */ /* 0x000fe20000f21670 */
[----:B------:R-:W-:Y:S01]  /*3e40*/  UISETP.NE.AND UP1, UPT, UR53, URZ, UPT ;  /* 0x0000003f3500728c */ /* 0x000fe2000bf25270 */
[C---:B------:R-:W-:Y:S01]  /*3e50*/  ISETP.GT.AND P2, PT, R74.reuse, 0x8, !P2 ;  /* 0x000000084a00780c */ /* 0x040fe20005744270 */
[----:B------:R-:W-:Y:S01]  /*3e60*/  UISETP.NE.AND UP0, UPT, UR52, URZ, UPT ;  /* 0x0000003f3400728c */ /* 0x000fe2000bf05270 */
[----:B------:R-:W-:Y:S01]  /*3e70*/  FSEL R5, R5, -INF , !P1 ;  /* 0xff80000005057808 */ /* 0x000fe20004800000 */
[----:B------:R-:W-:Y:S01]  /*3e80*/  UMOV UR14, UR40 ;  /* 0x00000028000e7c82 */ /* 0x000fe20008000000 */
        /* <DEDUP_REMOVED lines=12> */
[----:B------:R-:W-:Y:S01]  /*3f50*/  LOP3.LUT P6, RZ, R16, 0x20000, RZ, 0xc0, !PT ;  /* 0x0002000010ff7812 */ /* 0x000fe200078cc0ff */
[----:B------:R-:W-:Y:S01]  /*3f60*/  UIADD3 UR56, UR56, UR14, URZ ;  /* 0x0000000e38387290 */ /* 0x000fe2000fffe03f */
[----:B------:R-:W-:Y:S02]  /*3f70*/  ISETP.LT.OR P1, PT, R68, 0x11, P1 ;  /* 0x000000114400780c */ /* 0x000fe40000f21670 */
[----:B------:R-:W-:Y:S01]  /*3f80*/  ISETP.GT.AND P3, PT, R74, 0x70, !P3 ;  /* 0x000000704a00780c */ /* 0x000fe20005f64270 */
[----:B------:R-:W-:Y:S01]  /*3f90*/  UIADD3 UR17, UR56, UR17, URZ ;  /* 0x0000001138117290 */ /* 0x000fe2000fffe03f */
[----:B------:R-:W-:Y:S02]  /*3fa0*/  FSEL R9, R9, -INF , !P1 ;  /* 0xff80000009097808 */ /* 0x000fe40004800000 */
[----:B------:R-:W-:Y:S02]  /*3fb0*/  LOP3.LUT P1, RZ, R16, 0x10, RZ, 0xc0, !PT ;  /* 0x0000001010ff7812 */ /* 0x000fe4000782c0ff */
[----:B------:R-:W-:-:S02]  /*3fc0*/  ISETP.GT.AND P4, PT, R74, 0x71, !P4 ;  /* 0x000000714a00780c */ /* 0x000fc40006784270 */
[C---:B------:R-:W-:Y:S02]  /*3fd0*/  ISETP.GT.AND P1, PT, R74.reuse, 0x11, !P1 ;  /* 0x000000114a00780c */ /* 0x040fe40004f24270 */
[----:B------:R-:W-:Y:S02]  /*3fe0*/  ISETP.GT.AND P5, PT, R74, 0x78, !P5 ;  /* 0x000000784a00780c */ /* 0x000fe40006fa4270 */
[C---:B------:R-:W-:Y:S02]  /*3ff0*/  ISETP.LT.OR P1, PT, R68.reuse, 0x12, P1 ;  /* 0x000000124400780c */ /* 0x040fe40000f21670 */
[----:B------:R-:W-:Y:S02]  /*4000*/  ISETP.LT.OR P3, PT, R68, 0x71, P3 ;  /* 0x000000714400780c */ /* 0x000fe40001f61670 */
        /* <DEDUP_REMOVED lines=74> */
[C---:B------:R-:W-:Y:S01]  /*44b0*/  LOP3.LUT P1, RZ, R16.reuse, 0x4000, RZ, 0xc0, !PT ;  /* 0x0000400010ff7812 */ /* 0x040fe2000782c0ff */
[----:B------:R-:W0:Y:S01]  /*44c0*/  SHFL.BFLY PT, R10, R7, 0x2, 0x1f ;  /* 0x0c401f00070a7f89 */ /* 0x000e2200000e0000 */
[----:B------:R-:W-:Y:S02]  /*44d0*/  LOP3.LUT P2, RZ, R16, 0x80, RZ, 0xc0, !PT ;  /* 0x0000008010ff7812 */ /* 0x000fe4000784c0ff */
[----:B------:R-:W-:Y:S02]  /*44e0*/  ISETP.GT.AND P1, PT, R74, 0x41, !P1 ;  /* 0x000000414a00780c */ /* 0x000fe40004f24270 */
[----:B------:R-:W-:Y:S02]  /*44f0*/  LOP3.LUT P6, RZ, R16, 0x40, RZ, 0xc0, !PT ;  /* 0x0000004010ff7812 */ /* 0x000fe400078cc0ff */
[C---:B------:R-:W-:Y:S02]  /*4500*/  ISETP.LT.OR P1, PT, R68.reuse, 0x42, P1 ;  /* 0x000000424400780c */ /* 0x040fe40000f21670 */
[----:B------:R-:W-:-:S02]  /*4510*/  ISETP.LT.OR P4, PT, R68, 0x72, P4 ;  /* 0x000000724400780c */ /* 0x000fc40002781670 */
[----:B------:R-:W-:Y:S02]  /*4520*/  FSEL R28, R28, -INF , !P1 ;  /* 0xff8000001c1c7808 */ /* 0x000fe40004800000 */
[----:B------:R-:W-:Y:S02]  /*4530*/  LOP3.LUT P1, RZ, R16, 0x2000, RZ, 0xc0, !PT ;  /* 0x0000200010ff7812 */ /* 0x000fe4000782c0ff */
[----:B------:R-:W-:Y:S02]  /*4540*/  FSEL R39, R39, -INF , !P3 ;  /* 0xff80000027277808 */ /* 0x000fe40005800000 */
[----:B------:R-:W-:Y:S02]  /*4550*/  ISETP.GT.AND P1, PT, R74, 0x48, !P1 ;  /* 0x000000484a00780c */ /* 0x000fe40004f24270 */
[C---:B------:R-:W-:Y:S02]  /*4560*/  ISETP.LT.OR P5, PT, R68.reuse, 0x79, P5 ;  /* 0x000000794400780c */ /* 0x040fe40002fa1670 */
[----:B------:R-:W-:-:S02]  /*4570*/  ISETP.LT.OR P1, PT, R68, 0x49, P1 ;  /* 0x000000494400780c */ /* 0x000fc40000f21670 */
[----:B------:R-:W-:Y:S02]  /*4580*/  FSEL R40, R40, -INF , !P4 ;  /* 0xff80000028287808 */ /* 0x000fe40006000000 */
[----:B------:R-:W-:Y:S02]  /*4590*/  FSEL R29, R29, -INF , !P1 ;  /* 0xff8000001d1d7808 */ /* 0x000fe40004800000 */
[----:B------:R-:W-:Y:S02]  /*45a0*/  LOP3.LUT P1, RZ, R16, 0x1000, RZ, 0xc0, !PT ;  /* 0x0000100010ff7812 */ /* 0x000fe4000782c0ff */
[----:B0-----:R-:W-:Y:S02]  /*45b0*/  FMNMX.FTZ R69, R7, R10, !PT ;  /* 0x0000000a07457209 */ /* 0x001fe40007810000 */
[----:B------:R-:W-:Y:S02]  /*45c0*/  ISETP.GT.AND P1, PT, R74, 0x49, !P1 ;  /* 0x000000494a00780c */ /* 0x000fe40004f24270 */
[----:B------:R-:W-:Y:S01]  /*45d0*/  FSEL R41, R41, -INF , !P5 ;  /* 0xff80000029297808 */ /* 0x000fe20006800000 */
[----:B------:R-:W0:Y:S01]  /*45e0*/  SHFL.BFLY PT, R10, R69, 0x1, 0x1f ;  /* 0x0c201f00450a7f89 */ /* 0x000e2200000e0000 */
[----:B------:R-:W-:-:S04]  /*45f0*/  ISETP.LT.OR P1, PT, R68, 0x4a, P1 ;  /* 0x0000004a4400780c */ /* 0x000fc80000f21670 */
[----:B------:R-:W-:Y:S02]  /*4600*/  FSEL R30, R30, -INF , !P1 ;  /* 0xff8000001e1e7808 */ /* 0x000fe40004800000 */
[----:B------:R-:W-:-:S04]  /*4610*/  LOP3.LUT P1, RZ, R16, 0x800, RZ, 0xc0, !PT ;  /* 0x0000080010ff7812 */ /* 0x000fc8000782c0ff */
[----:B------:R-:W-:-:S04]  /*4620*/  ISETP.GT.AND P1, PT, R74, 0x50, !P1 ;  /* 0x000000504a00780c */ /* 0x000fc80004f24270 */
[----:B------:R-:W-:-:S04]  /*4630*/  ISETP.LT.OR P1, PT, R68, 0x51, P1 ;  /* 0x000000514400780c */ /* 0x000fc80000f21670 */
[----:B------:R-:W-:Y:S02]  /*4640*/  FSEL R31, R31, -INF , !P1 ;  /* 0xff8000001f1f7808 */ /* 0x000fe40004800000 */
[----:B------:R-:W-:Y:S02]  /*4650*/  LOP3.LUT P1, RZ, R16, 0x400, RZ, 0xc0, !PT ;  /* 0x0000040010ff7812 */ /* 0x000fe4000782c0ff */
[----:B0-----:R-:W-:Y:S02]  /*4660*/  FMNMX.FTZ R10, R69, R10, !PT ;  /* 0x0000000a450a7209 */ /* 0x001fe40007810000 */
[----:B------:R-:W-:-:S03]  /*4670*/  ISETP.GT.AND P1, PT, R74, 0x51, !P1 ;  /* 0x000000514a00780c */ /* 0x000fc60004f24270 */
[----:B------:R-:W-:Y:S01]  /*4680*/  FFMA.FTZ R75, R10, R75, -8 ;  /* 0xc10000000a4b7423 */ /* 0x000fe2000001004b */
        /* <DEDUP_REMOVED lines=83> */
[----:B0-----:R-:W-:Y:S02]  /*4bc0*/  F2FP.SATFINITE.E4M3.F32.PACK_AB_MERGE_C R148, R71, R70, RZ ;  /* 0x000000464794723e */ /* 0x001fe400048070ff */
[----:B------:R-:W-:Y:S02]  /*4bd0*/  FMNMX.FTZ R7, R25, R78, !PT ;  /* 0x0000004e19077209 */ /* 0x000fe40007810000 */
[----:B------:R-:W-:Y:S01]  /*4be0*/  F2FP.SATFINITE.E4M3.F32.PACK_AB_MERGE_C R148, R69, R4, R148 ;  /* 0x000000044594723e */ /* 0x000fe20004807094 */
[----:B------:R-:W-:Y:S01]  /*4bf0*/  MUFU.EX2 R73, R73 ;  /* 0x0000004900497308 */ /* 0x000fe20000000800 */
[----:B------:R-:W-:-:S04]  /*4c00*/  FMNMX.FTZ R78, R26, R7, !PT ;  /* 0x000000071a4e7209 */ /* 0x000fc80007810000 */
[----:B------:R-:W-:-:S03]  /*4c10*/  FMNMX.FTZ R7, R27, R78, !PT ;  /* 0x0000004e1b077209 */ /* 0x000fc60007810000 */
[----:B------:R-:W-:Y:S01]  /*4c20*/  MUFU.EX2 R46, R46 ;  /* 0x0000002e002e7308 */ /* 0x000fe20000000800 */
[----:B------:R-:W-:-:S04]  /*4c30*/  FMNMX.FTZ R78, R28, R7, !PT ;  /* 0x000000071c4e7209 */ /* 0x000fc80007810000 */
[----:B------:R-:W-:-:S03]  /*4c40*/  FMNMX.FTZ R7, R29, R78, !PT ;  /* 0x0000004e1d077209 */ /* 0x000fc60007810000 */
[----:B------:R-:W0:Y:S01]  /*4c50*/  MUFU.EX2 R47, R47 ;  /* 0x0000002f002f7308 */ /* 0x000e220000000800 */
[----:B------:R-:W-:-:S04]  /*4c60*/  FMNMX.FTZ R78, R30, R7, !PT ;  /* 0x000000071e4e7209 */ /* 0x000fc80007810000 */
[----:B------:R-:W-:-:S03]  /*4c70*/  FMNMX.FTZ R7, R31, R78, !PT ;  /* 0x0000004e1f077209 */ /* 0x000fc60007810000 */
        /* <DEDUP_REMOVED lines=12> */
[----:B------:R-:W-:-:S04]  /*4d40*/  FMNMX.FTZ R74, R38, R7, !PT ;  /* 0x00000007264a7209 */ /* 0x000fc80007810000 */
[----:B------:R-:W-:Y:S01]  /*4d50*/  FMNMX.FTZ R7, R39, R74, !PT ;  /* 0x0000004a27077209 */ /* 0x000fe20007810000 */
[----:B------:R-:W-:Y:S02]  /*4d60*/  IMAD.U32 R74, RZ, RZ, UR6 ;  /* 0x00000006ff4a7e24 */ /* 0x000fe4000f8e00ff */
[----:B------:R-:W-:Y:S01]  /*4d70*/  MUFU.EX2 R52, R52 ;  /* 0x0000003400347308 */ /* 0x000fe20000000800 */
[----:B------:R-:W-:-:S04]  /*4d80*/  FMNMX.FTZ R68, R40, R7, !PT ;  /* 0x0000000728447209 */ /* 0x000fc80007810000 */
[----:B------:R-:W-:-:S03]  /*4d90*/  FMNMX.FTZ R7, R41, R68, !PT ;  /* 0x0000004429077209 */ /* 0x000fc60007810000 */
[----:B------:R-:W-:Y:S01]  /*4da0*/  MUFU.EX2 R53, R53 ;  /* 0x0000003500357308 */ /* 0x000fe20000000800 */
[----:B------:R-:W-:Y:S02]  /*4db0*/  FMNMX.FTZ R7, R42, R7, !PT ;  /* 0x000000072a077209 */ /* 0x000fe40007810000 */
[----:B0-----:R-:W-:-:S03]  /*4dc0*/  F2FP.SATFINITE.E4M3.F32.PACK_AB_MERGE_C R144, R51, R50, RZ ;  /* 0x000000323390723e */ /* 0x001fc600048070ff */
[----:B------:R-:W0:Y:S01]  /*4dd0*/  SHFL.BFLY PT, R68, R7, 0x2, 0x1f ;  /* 0x0c401f0007447f89 */ /* 0x000e2200000e0000 */
[----:B------:R-:W-:Y:S01]  /*4de0*/  F2FP.SATFINITE.E4M3.F32.PACK_AB_MERGE_C R144, R49, R48, R144 ;  /* 0x000000303190723e */ /* 0x000fe20004807090 */
[----:B------:R-:W-:Y:S08]  /*4df0*/  MUFU.EX2 R54, R54 ;  /* 0x0000003600367308 */ /* 0x000ff00000000800 */
[----:B------:R-:W1:Y:S08]  /*4e00*/  MUFU.EX2 R55, R55 ;  /* 0x0000003700377308 */ /* 0x000e700000000800 */
[----:B------:R-:W-:Y:S01]  /*4e10*/  MUFU.EX2 R59, R59 ;  /* 0x0000003b003b7308 */ /* 0x000fe20000000800 */
[----:B0-----:R-:W-:-:S07]  /*4e20*/  FMNMX.FTZ R68, R7, R68, !PT ;  /* 0x0000004407447209 */ /* 0x001fce0007810000 */
[----:B------:R-:W-:Y:S01]  /*4e30*/  MUFU.EX2 R60, R60 ;  /* 0x0000003c003c7308 */ /* 0x000fe20000000800 */
[----:B-1----:R-:W-:Y:S01]  /*4e40*/  F2FP.SATFINITE.E4M3.F32.PACK_AB_MERGE_C R146, R55, R54, RZ ;  /* 0x000000363792723e */ /* 0x002fe200048070ff */
[----:B------:R-:W0:Y:S03]  /*4e50*/  SHFL.BFLY PT, R7, R68, 0x1, 0x1f ;  /* 0x0c201f0044077f89 */ /* 0x000e2600000e0000 */
[----:B------:R-:W-:-:S03]  /*4e60*/  F2FP.SATFINITE.E4M3.F32.PACK_AB_MERGE_C R146, R53, R52, R146 ;  /* 0x000000343592723e */ /* 0x000fc60004807092 */
[----:B------:R-:W-:Y:S08]  /*4e70*/  MUFU.EX2 R45, R45 ;  /* 0x0000002d002d7308 */ /* 0x000ff00000000800 */
[----:B------:R-:W1:Y:S08]  /*4e80*/  MUFU.EX2 R56, R56 ;  /* 0x0000003800387308 */ /* 0x000e700000000800 */
[----:B------:R-:W-:Y:S01]  /*4e90*/  MUFU.EX2 R43, R43 ;  /* 0x0000002b002b7308 */ /* 0x000fe20000000800 */
[----:B0-----:R-:W-:Y:S01]  /*4ea0*/  FMNMX.FTZ R7, R68, R7, !PT ;  /* 0x0000000744077209 */ /* 0x001fe20007810000 */
[----:B------:R-:W-:-:S03]  /*4eb0*/  FFMA.FTZ R68, R6, UR6, -R75 ;  /* 0x0000000606447c23 */ /* 0x000fc6000801084b */
[C---:B------:R-:W-:Y:S01]  /*4ec0*/  FSETP.NEU.FTZ.AND P1, PT, R7.reuse, -INF , PT ;  /* 0xff8000000700780b */ /* 0x040fe20003f3d000 */
[----:B------:R-:W-:-:S02]  /*4ed0*/  FFMA.FTZ R74, R7, R74, -8 ;  /* 0xc1000000074a7423 */ /* 0x000fc4000001004a */
[----:B------:R-:W-:Y:S01]  /*4ee0*/  MUFU.EX2 R57, R57 ;  /* 0x0000003900397308 */ /* 0x000fe20000000800 */
[----:B-1----:R-:W-:Y:S02]  /*4ef0*/  F2FP.SATFINITE.E4M3.F32.PACK_AB_MERGE_C R140, R56, R45, RZ ;  /* 0x0000002d388c723e */ /* 0x002fe400048070ff */
        /* <DEDUP_REMOVED lines=15> */
[----:B------:R-:W-:-:S01]  /*4ff0*/  FADD.FTZ R27, R4, R69 ;  /* 0x00000045041b7221 */ /* 0x000fc20000010000 */
[--C-:B------:R-:W-:Y:S01]  /*5000*/  FFMA.FTZ R3, R3, UR6, -R6.reuse ;  /* 0x0000000603037c23 */ /* 0x100fe20008010806 */
[----:B------:R-:W-:-:S01]  /*5010*/  FFMA.FTZ R12, R12, UR6, -R6 ;  /* 0x000000060c0c7c23 */ /* 0x000fc20008010806 */
[----:B------:R-:W-:Y:S01]  /*5020*/  FFMA.FTZ R14, R14, UR6, -R6 ;  /* 0x000000060e0e7c23 */ /* 0x000fe20008010806 */
[----:B------:R-:W-:-:S01]  /*5030*/  FADD.FTZ R76, R70, R27 ;  /* 0x0000001b464c7221 */ /* 0x000fc20000010000 */
[--C-:B------:R-:W-:Y:S01]  /*5040*/  FFMA.FTZ R27, R29, UR6, -R6.reuse ;  /* 0x000000061d1b7c23 */ /* 0x100fe20008010806 */
[----:B------:R-:W-:-:S01]  /*5050*/  FFMA.FTZ R20, R20, UR6, -R6 ;  /* 0x0000000614147c23 */ /* 0x000fc20008010806 */
[----:B------:R-:W0:Y:S01]  /*5060*/  MUFU.EX2 R5, R5 ;  /* 0x0000000500057308 */ /* 0x000e220000000800 */
[----:B------:R-:W-:-:S01]  /*5070*/  FADD.FTZ R29, R71, R76 ;  /* 0x0000004c471d7221 */ /* 0x000fc20000010000 */
[--C-:B------:R-:W-:Y:S01]  /*5080*/  FFMA.FTZ R24, R24, UR6, -R6.reuse ;  /* 0x0000000618187c23 */ /* 0x100fe20008010806 */
[----:B------:R-:W-:-:S01]  /*5090*/  FFMA.FTZ R4, R33, UR6, -R6 ;  /* 0x0000000621047c23 */ /* 0x000fc20008010806 */
[----:B------:R-:W-:Y:S01]  /*50a0*/  FFMA.FTZ R33, R34, UR6, -R6 ;  /* 0x0000000622217c23 */ /* 0x000fe20008010806 */
[----:B------:R-:W-:-:S01]  /*50b0*/  FADD.FTZ R76, R72, R29 ;  /* 0x0000001d484c7221 */ /* 0x000fc20000010000 */
[--C-:B------:R-:W-:Y:S01]  /*50c0*/  FFMA.FTZ R26, R26, UR6, -R6.reuse ;  /* 0x000000061a1a7c23 */ /* 0x100fe20008010806 */
[----:B------:R-:W-:-:S01]  /*50d0*/  FFMA.FTZ R28, R28, UR6, -R6 ;  /* 0x000000061c1c7c23 */ /* 0x000fc20008010806 */
[----:B------:R-:W1:Y:S01]  /*50e0*/  MUFU.EX2 R2, R2 ;  /* 0x0000000200027308 */ /* 0x000e620000000800 */
[----:B------:R-:W-:-:S01]  /*50f0*/  FADD.FTZ R29, R73, R76 ;  /* 0x0000004c491d7221 */ /* 0x000fc20000010000 */
[--C-:B------:R-:W-:Y:S01]  /*5100*/  FFMA.FTZ R30, R30, UR6, -R6.reuse ;  /* 0x000000061e1e7c23 */ /* 0x100fe20008010806 */
[----:B------:R-:W-:-:S01]  /*5110*/  FFMA.FTZ R32, R32, UR6, -R6 ;  /* 0x0000000620207c23 */ /* 0x000fc20008010806 */
[----:B------:R-:W-:Y:S01]  /*5120*/  FFMA.FTZ R36, R36, UR6, -R6 ;  /* 0x0000000624247c23 */ /* 0x000fe20008010806 */
[----:B------:R-:W-:-:S01]  /*5130*/  FADD.FTZ R78, R46, R29 ;  /* 0x0000001d2e4e7221 */ /* 0x000fc20000010000 */
[--C-:B------:R-:W-:Y:S01]  /*5140*/  FFMA.FTZ R29, R31, UR6, -R6.reuse ;  /* 0x000000061f1d7c23 */ /* 0x100fe20008010806 */
[----:B------:R-:W-:-:S01]  /*5150*/  FFMA.FTZ R37, R37, UR6, -R6 ;  /* 0x0000000625257c23 */ /* 0x000fc20008010806 */
[----:B------:R-:W2:Y:S01]  /*5160*/  MUFU.EX2 R75, R75 ;  /* 0x0000004b004b7308 */ /* 0x000ea20000000800 */
[----:B0-----:R-:W-:-:S01]  /*5170*/  FADD.FTZ R77, R74, R5 ;  /* 0x000000054a4d7221 */ /* 0x001fc20000010000 */
[--C-:B------:R-:W-:Y:S01]  /*5180*/  FFMA.FTZ R38, R38, UR6, -R6.reuse ;  /* 0x0000000626267c23 */ /* 0x100fe20008010806 */
[----:B------:R-:W-:-:S01]  /*5190*/  FFMA.FTZ R39, R39, UR6, -R6 ;  /* 0x0000000627277c23 */ /* 0x000fc20008010806 */
[--C-:B------:R-:W-:Y:S01]  /*51a0*/  FFMA.FTZ R40, R40, UR6, -R6.reuse ;  /* 0x0000000628287c23 */ /* 0x100fe20008010806 */
[----:B------:R-:W-:-:S03]  /*51b0*/  FFMA.FTZ R41, R41, UR6, -R6 ;  /* 0x0000000629297c23 */ /* 0x000fc60008010806 */
[----:B------:R-:W0:Y:S01]  /*51c0*/  MUFU.EX2 R8, R8 ;  /* 0x0000000800087308 */ /* 0x000e220000000800 */
[----:B-1----:R-:W-:-:S01]  /*51d0*/  FADD.FTZ R76, R2, R77 ;  /* 0x0000004d024c7221 */ /* 0x002fc20000010000 */
[----:B------:R-:W-:-:S04]  /*51e0*/  FADD.FTZ R77, R47, R78 ;  /* 0x0000004e2f4d7221 */ /* 0x000fc80000010000 */
[----:B------:R-:W-:Y:S02]  /*51f0*/  FADD.FTZ R70, R48, R77 ;  /* 0x0000004d30467221 */ /* 0x000fe40000010000 */
[----:B------:R-:W1:Y:S01]  /*5200*/  MUFU.EX2 R3, R3 ;  /* 0x0000000300037308 */ /* 0x000e620000000800 */
[----:B--2---:R-:W-:-:S01]  /*5210*/  FADD.FTZ R31, R75, R76 ;  /* 0x0000004c4b1f7221 */ /* 0x004fc20000010000 */
[----:B------:R-:W-:Y:S02]  /*5220*/  F2FP.SATFINITE.E4M3.F32.PACK_AB_MERGE_C R75, R75, R2, RZ ;  /* 0x000000024b4b723e */ /* 0x000fe400048070ff */
[----:B------:R-:W-:Y:S02]  /*5230*/  F2FP.SATFINITE.E4M3.F32.PACK_AB_MERGE_C R2, R60, R59, RZ ;  /* 0x0000003b3c02723e */ /* 0x000fe400048070ff */
[----:B------:R-:W-:Y:S02]  /*5240*/  F2FP.SATFINITE.E4M3.F32.PACK_AB_MERGE_C R149, R5, R74, R75 ;  /* 0x0000004a0595723e */ /* 0x000fe4000480704b */
[----:B------:R-:W2:Y:S01]  /*5250*/  MUFU.EX2 R9, R9 ;  /* 0x0000000900097308 */ /* 0x000ea20000000800 */
[----:B0-----:R-:W-:-:S01]  /*5260*/  FADD.FTZ R46, R8, R31 ;  /* 0x0000001f082e7221 */ /* 0x001fc20000010000 */
[----:B------:R-:W-:Y:S01]  /*5270*/  FADD.FTZ R31, R49, R70 ;  /* 0x00000046311f7221 */ /* 0x000fe20000010000 */
[----:B------:R-:W-:-:S03]  /*5280*/  F2FP.SATFINITE.E4M3.F32.PACK_AB_MERGE_C R142, R58, R57, R2 ;  /* 0x000000393a8e723e */ /* 0x000fc60004807002 */
        /* <DEDUP_REMOVED lines=40> */
[C---:B-1----:R-:W-:Y:S01]  /*5510*/  F2FP.SATFINITE.E4M3.F32.PACK_AB_MERGE_C R140, R44.reuse, R43, R140 ;  /* 0x0000002b2c8c723e */ /* 0x042fe2000480708c */
        /* <DEDUP_REMOVED lines=13> */
[----:B------:R-:W-:-:S04]  /*55f0*/  F2FP.SATFINITE.E4M3.F32.PACK_AB_MERGE_C R27, R30, R27, RZ ;  /* 0x0000001b1e1b723e */ /* 0x000fc800048070ff */
        /* <DEDUP_REMOVED lines=11> */
[----:B-1----:R-:W-:-:S01]  /*56b0*/  FADD.FTZ R2, R33, R2 ;  /* 0x0000000221027221 */ /* 0x002fc20000010000 */
[----:B------:R-:W-:-:S04]  /*56c0*/  F2FP.SATFINITE.E4M3.F32.PACK_AB_MERGE_C R4, R33, R4, RZ ;  /* 0x000000042104723e */ /* 0x000fc800048070ff */
[----:B------:R-:W-:Y:S02]  /*56d0*/  F2FP.SATFINITE.E4M3.F32.PACK_AB_MERGE_C R143, R32, R29, R4 ;  /* 0x0000001d208f723e */ /* 0x000fe40004807004 */
        /* <DEDUP_REMOVED lines=12> */
[----:B0-----:R-:W-:-:S07]  /*57a0*/  FADD.FTZ R3, R37, R2 ;  /* 0x0000000225037221 */ /* 0x001fce0000010000 */
[----:B------:R-:W0:Y:S01]  /*57b0*/  MUFU.EX2 R68, R68 ;  /* 0x0000004400447308 */ /* 0x000e220000000800 */
[C---:B-1----:R-:W-:Y:S01]  /*57c0*/  F2FP.SATFINITE.E4M3.F32.PACK_AB_MERGE_C R37, R38.reuse, R37, RZ ;  /* 0x000000252625723e */ /* 0x042fe200048070ff */
[----:B------:R-:W-:-:S03]  /*57d0*/  FADD.FTZ R38, R38, R3 ;  /* 0x0000000326267221 */ /* 0x000fc60000010000 */
[----:B------:R-:W-:-:S03]  /*57e0*/  F2FP.SATFINITE.E4M3.F32.PACK_AB_MERGE_C R137, R36, R31, R37 ;  /* 0x0000001f2489723e */ /* 0x000fc60004807025 */
[----:B------:R-:W-:Y:S08]  /*57f0*/  MUFU.EX2 R65, R65 ;  /* 0x0000004100417308 */ /* 0x000ff00000000800 */
[----:B------:R-:W1:Y:S01]  /*5800*/  MUFU.EX2 R66, R66 ;  /* 0x0000004200427308 */ /* 0x000e620000000800 */
[----:B0-----:R-:W-:-:S07]  /*5810*/  F2FP.SATFINITE.E4M3.F32.PACK_AB_MERGE_C R5, R68, R67, RZ ;  /* 0x000000434405723e */ /* 0x001fce00048070ff */
[----:B------:R-:W0:Y:S08]  /*5820*/  MUFU.EX2 R39, R39 ;  /* 0x0000002700277308 */ /* 0x000e300000000800 */
[----:B------:R-:W2:Y:S01]  /*5830*/  MUFU.EX2 R40, R40 ;  /* 0x0000002800287308 */ /* 0x000ea20000000800 */
[----:B-1----:R-:W-:Y:S01]  /*5840*/  F2FP.SATFINITE.E4M3.F32.PACK_AB_MERGE_C R138, R66, R65, R5 ;  /* 0x00000041428a723e */ /* 0x002fe20004807005 */
[----:B------:R-:W-:-:S04]  /*5850*/  FADD.FTZ R65, R65, R64 ;  /* 0x0000004041417221 */ /* 0x000fc80000010000 */
[----:B------:R-:W-:Y:S02]  /*5860*/  FADD.FTZ R66, R66, R65 ;  /* 0x0000004142427221 */ /* 0x000fe40000010000 */
[----:B------:R-:W-:Y:S01]  /*5870*/  MUFU.EX2 R41, R41 ;  /* 0x0000002900297308 */ /* 0x000fe20000000800 */
[----:B0-----:R-:W-:-:S01]  /*5880*/  FADD.FTZ R3, R39, R38 ;  /* 0x0000002627037221 */ /* 0x001fc20000010000 */
[----:B------:R-:W-:-:S06]  /*5890*/  FADD.FTZ R67, R67, R66 ;  /* 0x0000004243437221 */ /* 0x000fcc0000010000 */
[----:B------:R-:W0:Y:S01]  /*58a0*/  MUFU.EX2 R6, R6 ;  /* 0x0000000600067308 */ /* 0x000e220000000800 */
[----:B--2---:R-:W-:-:S01]  /*58b0*/  FADD.FTZ R2, R40, R3 ;  /* 0x0000000328027221 */ /* 0x004fc20000010000 */
[----:B0-----:R-:W-:-:S03]  /*58c0*/  F2FP.SATFINITE.E4M3.F32.PACK_AB_MERGE_C R3, R6, R41, RZ ;  /* 0x000000290603723e */ /* 0x001fc600048070ff */
[----:B------:R-:W-:Y:S01]  /*58d0*/  FADD.FTZ R41, R41, R2 ;  /* 0x0000000229297221 */ /* 0x000fe20000010000 */
[----:B------:R-:W-:-:S03]  /*58e0*/  F2FP.SATFINITE.E4M3.F32.PACK_AB_MERGE_C R139, R40, R39, R3 ;  /* 0x00000027288b723e */ /* 0x000fc60004807003 */
[----:B------:R-:W-:Y:S01]  /*58f0*/  FADD.FTZ R2, R6, R41 ;  /* 0x0000002906027221 */ /* 0x000fe20000010000 */
[----:B------:R-:W-:-:S01]  /*5900*/  FADD.FTZ R3, R68, R67 ;  /* 0x0000004344037221 */ /* 0x000fc20000010000 */
        /* <DEDUP_REMOVED lines=13> */
.L_x_12007:
[----:B------:R-:W-:Y:S02]  /*59e0*/  ULDC UR19, c[0x0][0x9e4] ;  /* 0x0002790000137ab9 */ /* 0x000fe40000000800 */
[----:B------:R-:W-:-:S11]  /*59f0*/  UISETP.NE.AND UP0, UPT, UR19, 0x1, UPT ;  /* 0x000000011300788c */ /* 0x000fd6000bf05270 */
[----:B------:R-:W-:Y:S02]  /*5a00*/  @UP0 ULDC.64 UR10, c[0x0][0x9e8] ;  /* 0x00027a00000a0ab9 */ /* 0x000fe40000000a00 */
[----:B------:R-:W-:-:S04]  /*5a10*/  UIMAD.WIDE.U32 UR14, UR18, UR10, URZ ;  /* 0x0000000a120e72a5 */ /* 0x000fc8000f8e003f */
[----:B------:R-:W-:-:S12]  /*5a20*/  @UP0 USHF.R.U32.HI UR18, URZ, UR11, UR15 ;  /* 0x0000000b3f120299 */ /* 0x000fd8000801160f */
.L_x_12008:
[----:B------:R-:W-:-:S04]  /*5a30*/  UIMAD UR18, UR18, UR19, UR19 ;  /* 0x00000013121272a4 */ /* 0x000fc8000f8e0213 */
[----:B------:R-:W-:-:S04]  /*5a40*/  UISETP.LT.AND UP0, UPT, UR17, UR18, UPT ;  /* 0x000000121100728c */ /* 0x000fc8000bf01270 */
[----:B------:R-:W-:-:S12]  /*5a50*/  USEL UR17, UR17, UR18, UP0 ;  /* 0x0000001211117287 */ /* 0x000fd80008000000 */
.L_x_12006:
        /* <DEDUP_REMOVED lines=63> */
.L_x_12028:
[----:B------:R-:W-:-:S04]  /*5e50*/  UISETP.NE.AND UP0, UPT, UR21, 0x1, UPT ;  /* 0x000000011500788c */ /* 0x000fc8000bf05270 */
[----:B------:R-:W-:-:S04]  /*5e60*/  USEL UR48, URZ, 0x1, UP0 ;  /* 0x000000013f307887 */ /* 0x000fc80008000000 */
[----:B------:R-:W-:Y:S01]  /*5e70*/  ULOP3.LUT UR48, UR22, UR48, URZ, 0x3c, !UPT ;  /* 0x0000003016307292 */ /* 0x000fe2000f8e3c3f */
[----:B------:R-:W-:Y:S11]  /*5e80*/  @!P0 BRA `(.L_x_12010) ;  /* 0x0000000000048947 */ /* 0x000ff60003800000 */
[----:B------:R-:W-:Y:S01]  /*5e90*/  BPT.TRAP 0x1 ;  /* 0x000000040000795c */ /* 0x000fe20000300000 */
.L_x_12010:
        /* <DEDUP_REMOVED lines=9> */
.L_x_12011:
[----:B-1----:R-:W-:Y:S05]  /*5f30*/  @P1 BRA `(.L_x_12012) ;  /* 0x0000000000081947 */ /* 0x002fea0003800000 */
[----:B------:R-:W1:Y:S02]  /*5f40*/  SYNCS.PHASECHK.TRANS64.TRYWAIT P1, [UR20+0x19c30], R7 ;  /* 0x019c3007ff0075a7 */ /* 0x000e640008020154 */
[----:B-1----:R-:W-:Y:S05]  /*5f50*/  @!P1 BRA `(.L_x_12013) ;  /* 0x0000013c00c09947 */ /* 0x002fea0003800000 */
.L_x_12012:
        /* <DEDUP_REMOVED lines=17> */
.L_x_12014:
[----:B------:R-:W-:Y:S01]  /*6070*/  ULEA UR10, UR21, UR46, 0x3 ;  /* 0x0000002e150a7291 */ /* 0x000fe2000f8e183f */
[----:B01----:R-:W-:-:S05]  /*6080*/  IMAD.U32 R7, RZ, RZ, UR22 ;  /* 0x00000016ff077e24 */ /* 0x003fca000f8e00ff */
[----:B------:R-:W-:-:S04]  /*6090*/  SHF.L.U32 R7, R7, 0x1f, RZ ;  /* 0x0000001f07077819 */ /* 0x000fc800000006ff */
[----:B------:R0:W1:Y:S01]  /*60a0*/  SYNCS.PHASECHK.TRANS64.TRYWAIT P1, [UR10+0x19c50], R7 ;  /* 0x019c5007ff0075a7 */ /* 0x000062000802014a */
[----:B------:R-:W-:Y:S05]  /*60b0*/  @!P0 BRA `(.L_x_12015) ;  /* 0x0000000000048947 */ /* 0x000fea0003800000 */
[----:B------:R-:W-:Y:S01]  /*60c0*/  BPT.TRAP 0x1 ;  /* 0x000000040000795c */ /* 0x000fe20000300000 */
.L_x_12015:
[----:B-1----:R-:W-:Y:S05]  /*60d0*/  @P1 BRA `(.L_x_12016) ;  /* 0x0000000000081947 */ /* 0x002fea0003800000 */
[----:B------:R-:W1:Y:S02]  /*60e0*/  SYNCS.PHASECHK.TRANS64.TRYWAIT P1, [UR10+0x19c50], R7 ;  /* 0x019c5007ff0075a7 */ /* 0x000e64000802014a */
[----:B-1----:R-:W-:Y:S05]  /*60f0*/  @!P1 BRA `(.L_x_12017) ;  /* 0x0000013c00709947 */ /* 0x002fea0003800000 */
.L_x_12016:
        /* <DEDUP_REMOVED lines=27> */
.L_x_12018:
        /* <DEDUP_REMOVED lines=12> */
[C---:B-1----:R-:W-:Y:S01]  /*6370*/  FMUL.FTZ R8, R0.reuse, R25 ;  /* 0x0000001900087220 */ /* 0x042fe20000410000 */
        /* <DEDUP_REMOVED lines=63> */
[----:B------:R-:W-:Y:S01]  /*6770*/  IMAD.U32 R82, RZ, RZ, UR38 ;  /* 0x00000026ff527e24 */ /* 0x000fe2000f8e00ff */
[----:B------:R-:W-:Y:S01]  /*6780*/  PLOP3.LUT P1, PT, PT, PT, UP0, 0x40, 0x0 ;  /* 0x000000000000781c */ /* 0x000fe20003f2e808 */
[----:B------:R-:W0:Y:S01]  /*6790*/  MUFU.TANH R7, R7 ;  /* 0x0000000700077308 */ /* 0x000e220000002400 */
[----:B------:R-:W-:Y:S01]  /*67a0*/  IADD3 R34, -R17, 0x1, -R73 ;  /* 0x0000000111227810 */ /* 0x000fe20007ffe949 */
[----:B------:R-:W-:Y:S01]  /*67b0*/  UPRMT UR20, UR45, 0x654, UR20 ;  /* 0x000006542d147896 */ /* 0x000fe20008000014 */
[----:B------:R-:W-:-:S02]  /*67c0*/  UMOV UR7, UR18 ;  /* 0x0000001200077c82 */ /* 0x000fc40008000000 */
[----:B------:R-:W-:Y:S01]  /*67d0*/  IADD3 R82, -R82, UR41, R34 ;  /* 0x0000002952527c10 */ /* 0x000fe2000fffe122 */
[----:B------:R-:W-:Y:S02]  /*67e0*/  ULOP3.LUT UR6, URZ, UR7, URZ, 0x33, !UPT ;  /* 0x000000073f067292 */ /* 0x000fe4000f8e333f */
[----:B------:R-:W2:Y:S02]  /*67f0*/  MUFU.TANH R8, R8 ;  /* 0x0000000800087308 */ /* 0x000ea40000002400 */
        /* <DEDUP_REMOVED lines=81> */
.L_x_12021:
[----:B------:R-:W-:-:S05]  /*6d10*/  IMAD.U32 R86, RZ, RZ, UR24 ;  /* 0x00000018ff567e24 */ /* 0x000fca000f8e00ff */
[----:B------:R-:W-:-:S13]  /*6d20*/  ISETP.NE.AND P1, PT, R86, 0x1, PT ;  /* 0x000000015600780c */ /* 0x000fda0003f25270 */
[----:B------:R-:W1:Y:S02]  /*6d30*/  @P1 LDC.64 R34, c[0x0][0x9e8] ;  /* 0x00027a00ff221b82 */ /* 0x000e640000000a00 */
[----:B-1----:R-:W-:-:S05]  /*6d40*/  @P1 IMAD.HI.U32 R34, R85, R34, RZ ;  /* 0x0000002255221227 */ /* 0x002fca00078e00ff */
[----:B------:R-:W-:-:S07]  /*6d50*/  @P1 SHF.R.U32.HI R85, RZ, R35, R34 ;  /* 0x00000023ff551219 */ /* 0x000fce0000011622 */
.L_x_12022:
[----:B------:R-:W-:Y:S05]  /*6d60*/  BSYNC B0 ;  /* 0x0000000000007941 */ /* 0x000fea0003800000 */
.L_x_12020:
[----:B------:R-:W-:-:S04]  /*6d70*/  IMAD R85, R85, R86, -R73 ;  /* 0x0000005655557224 */ /* 0x000fc800078e0a49 */
[----:B------:R-:W-:-:S05]  /*6d80*/  IMAD.IADD R85, R85, 0x1, -R17 ;  /* 0x0000000155557824 */ /* 0x000fca00078e0a11 */
[----:B------:R-:W-:Y:S02]  /*6d90*/  VIMNMX R84, R84, R85, !PT ;  /* 0x0000005554547248 */ /* 0x000fe40007fe0100 */
[----:B------:R-:W-:-:S07]  /*6da0*/  VIADDMNMX R83, R85, R86, R83, PT ;  /* 0x0000005655537246 */ /* 0x000fce0003800153 */
.L_x_12019:
        /* <DEDUP_REMOVED lines=12> */
[----:B0-----:R-:W-:-:S02]  /*6e70*/  FSEL R7, R7, -INF , !P6 ;  /* 0xff80000007077808 */ /* 0x001fc40007000000 */
[----:B------:R-:W-:Y:S01]  /*6e80*/  FSEL R8, R8, -INF , !P2 ;  /* 0xff80000008087808 */ /* 0x000fe20005000000 */
        /* <DEDUP_REMOVED lines=102> */
.L_x_12025:
[----:B------:R-:W-:-:S05]  /*74f0*/  IMAD.U32 R83, RZ, RZ, UR24 ;  /* 0x00000018ff537e24 */ /* 0x000fca000f8e00ff */
[----:B------:R-:W-:-:S13]  /*7500*/  ISETP.NE.AND P2, PT, R83, 0x1, PT ;  /* 0x000000015300780c */ /* 0x000fda0003f45270 */
[----:B------:R-:W0:Y:S02]  /*7510*/  @P2 LDC.64 R34, c[0x0][0x9e8] ;  /* 0x00027a00ff222b82 */ /* 0x000e240000000a00 */
[----:B0-----:R-:W-:-:S05]  /*7520*/  @P2 IMAD.HI.U32 R34, R78, R34, RZ ;  /* 0x000000224e222227 */ /* 0x001fca00078e00ff */
[----:B------:R-:W-:-:S07]  /*7530*/  @P2 SHF.R.U32.HI R78, RZ, R35, R34 ;  /* 0x00000023ff4e2219 */ /* 0x000fce0000011622 */
.L_x_12026:
[----:B------:R-:W-:Y:S05]  /*7540*/  BSYNC B0 ;  /* 0x0000000000007941 */ /* 0x000fea0003800000 */
.L_x_12024:
[----:B------:R-:W-:-:S04]  /*7550*/  IMAD R73, R78, R83, -R73 ;  /* 0x000000534e497224 */ /* 0x000fc800078e0a49 */
[----:B------:R-:W-:-:S05]  /*7560*/  IMAD.IADD R73, R73, 0x1, -R17 ;  /* 0x0000000149497824 */ /* 0x000fca00078e0a11 */
[----:B------:R-:W-:Y:S02]  /*7570*/  VIMNMX R82, R82, R73, !PT ;  /* 0x0000004952527248 */ /* 0x000fe40007fe0100 */
[----:B------:R-:W-:-:S07]  /*7580*/  VIADDMNMX R81, R73, R83, R81, PT ;  /* 0x0000005349517246 */ /* 0x000fce0003800151 */
.L_x_12023:
[----:B------:R-:W-:Y:S01]  /*7590*/  ISETP.GT.AND P4, PT, R82, 0x1, P1 ;  /* 0x000000015200780c */ /* 0x000fe20000f84270 */
[----:B------:R-:W-:Y:S01]  /*75a0*/  UMOV UR6, UR19 ;  /* 0x0000001300067c82 */ /* 0x000fe20008000000 */
[----:B------:R-:W-:Y:S02]  /*75b0*/  LOP3.LUT R16, R16, 0xf7ffffff, RZ, 0xc0, !PT ;  /* 0xf7ffffff10107812 */ /* 0x000fe400078ec0ff */
[----:B------:R-:W-:Y:S02]  /*75c0*/  ISETP.LT.OR P4, PT, R81, 0x2, P4 ;  /* 0x000000025100780c */ /* 0x000fe40002781670 */
[----:B------:R-:W-:Y:S02]  /*75d0*/  @P0 LOP3.LUT R16, R16, 0x8000000, RZ, 0xfc, !PT ;  /* 0x0800000010100812 */ /* 0x000fe400078efcff */
[----:B------:R-:W-:Y:S02]  /*75e0*/  FSEL R34, R10, -INF , !P4 ;  /* 0xff8000000a227808 */ /* 0x000fe40006000000 */
[----:B------:R-:W-:-:S02]  /*75f0*/  FMNMX.FTZ R10, R7, R5, !PT ;  /* 0x00000005070a7209 */ /* 0x000fc40007810000 */
[----:B------:R-:W-:Y:S02]  /*7600*/  ISETP.GT.AND P0, PT, R82, 0x59, P1 ;  /* 0x000000595200780c */ /* 0x000fe40000f04270 */
[----:B------:R-:W-:Y:S02]  /*7610*/  FMNMX.FTZ R10, R8, R10, !PT ;  /* 0x0000000a080a7209 */ /* 0x000fe40007810000 */
[----:B------:R-:W-:Y:S02]  /*7620*/  ISETP.GT.AND P5, PT, R82, 0x8, P1 ;  /* 0x000000085200780c */ /* 0x000fe40000fa4270 */
[----:B------:R-:W-:Y:S02]  /*7630*/  FMNMX.FTZ R10, R11, R10, !PT ;  /* 0x0000000a0b0a7209 */ /* 0x000fe40007810000 */
[----:B------:R-:W-:Y:S02]  /*7640*/  LOP3.LUT R16, R16, 0xbfffffff, RZ, 0xc0, !PT ;  /* 0xbfffffff10107812 */ /* 0x000fe400078ec0ff */
[----:B------:R-:W-:-:S02]  /*7650*/  FMNMX.FTZ R10, R12, R10, !PT ;  /* 0x0000000a0c0a7209 */ /* 0x000fc40007810000 */
[----:B------:R-:W-:Y:S02]  /*7660*/  ISETP.LT.OR P5, PT, R81, 0x9, P5 ;  /* 0x000000095100780c */ /* 0x000fe40002fa1670 */
[----:B------:R-:W-:Y:S02]  /*7670*/  FMNMX.FTZ R10, R15, R10, !PT ;  /* 0x0000000a0f0a7209 */ /* 0x000fe40007810000 */
[----:B------:R-:W-:Y:S02]  /*7680*/  @P0 LOP3.LUT R16, R16, 0x40000000, RZ, 0xfc, !PT ;  /* 0x4000000010100812 */ /* 0x000fe400078efcff */
[----:B------:R-:W-:Y:S02]  /*7690*/  FMNMX.FTZ R10, R20, R10, !PT ;  /* 0x0000000a140a7209 */ /* 0x000fe40007810000 */
[----:B------:R-:W-:Y:S02]  /*76a0*/  ISETP.GT.AND P0, PT, R82, 0x71, P1 ;  /* 0x000000715200780c */ /* 0x000fe40000f04270 */
[----:B------:R-:W-:-:S02]  /*76b0*/  FMNMX.FTZ R10, R25, R10, !PT ;  /* 0x0000000a190a7209 */ /* 0x000fc40007810000 */
[----:B------:R-:W-:Y:S02]  /*76c0*/  FSEL R13, R13, -INF , !P5 ;  /* 0xff8000000d0d7808 */ /* 0x000fe40006800000 */
[C---:B------:R-:W-:Y:S02]  /*76d0*/  ISETP.GT.AND P6, PT, R82.reuse, 0x9, P1 ;  /* 0x000000095200780c */ /* 0x040fe40000fc4270 */
[C---:B------:R-:W-:Y:S02]  /*76e0*/  ISETP.GT.AND P2, PT, R82.reuse, 0x10, P1 ;  /* 0x000000105200780c */ /* 0x040fe40000f44270 */
[C---:B------:R-:W-:Y:S02]  /*76f0*/  ISETP.GT.AND P3, PT, R82.reuse, 0x11, P1 ;  /* 0x000000115200780c */ /* 0x040fe40000f64270 */
[C---:B------:R-:W-:Y:S02]  /*7700*/  ISETP.GT.AND P4, PT, R82.reuse, 0x18, P1 ;  /* 0x000000185200780c */ /* 0x040fe40000f84270 */
[----:B------:R-:W-:-:S02]  /*7710*/  ISETP.GT.AND P5, PT, R82, 0x19, P1 ;  /* 0x000000195200780c */ /* 0x000fc40000fa4270 */
[----:B------:R-:W-:Y:S02]  /*7720*/  FMNMX.FTZ R10, R26, R10, !PT ;  /* 0x0000000a1a0a7209 */ /* 0x000fe40007810000 */
[C---:B------:R-:W-:Y:S02]  /*7730*/  ISETP.LT.OR P6, PT, R81.reuse, 0xa, P6 ;  /* 0x0000000a5100780c */ /* 0x040fe400037c1670 */
[C---:B------:R-:W-:Y:S02]  /*7740*/  ISETP.LT.OR P2, PT, R81.reuse, 0x11, P2 ;  /* 0x000000115100780c */ /* 0x040fe40001741670 */
[C---:B------:R-:W-:Y:S02]  /*7750*/  ISETP.LT.OR P3, PT, R81.reuse, 0x12, P3 ;  /* 0x000000125100780c */ /* 0x040fe40001f61670 */
[C---:B------:R-:W-:Y:S02]  /*7760*/  ISETP.LT.OR P4, PT, R81.reuse, 0x19, P4 ;  /* 0x000000195100780c */ /* 0x040fe40002781670 */
[----:B------:R-:W-:-:S02]  /*7770*/  ISETP.LT.OR P5, PT, R81, 0x1a, P5 ;  /* 0x0000001a5100780c */ /* 0x000fc40002fa1670 */
[----:B------:R-:W-:Y:S02]  /*7780*/  LOP3.LUT R16, R16, 0xfffffffd, RZ, 0xc0, !PT ;  /* 0xfffffffd10107812 */ /* 0x000fe400078ec0ff */
[----:B------:R-:W-:Y:S02]  /*7790*/  FMNMX.FTZ R10, R29, R10, !PT ;  /* 0x0000000a1d0a7209 */ /* 0x000fe40007810000 */
[----:B------:R-:W-:Y:S02]  /*77a0*/  FSEL R14, R14, -INF , !P6 ;  /* 0xff8000000e0e7808 */ /* 0x000fe40007000000 */
[----:B------:R-:W-:Y:S02]  /*77b0*/  FSEL R21, R21, -INF , !P2 ;  /* 0xff80000015157808 */ /* 0x000fe40005000000 */
[----:B------:R-:W-:Y:S02]  /*77c0*/  FSEL R24, R24, -INF , !P3 ;  /* 0xff80000018187808 */ /* 0x000fe40005800000 */
[----:B------:R-:W-:-:S02]  /*77d0*/  FSEL R27, R27, -INF , !P4 ;  /* 0xff8000001b1b7808 */ /* 0x000fc40006000000 */
[----:B------:R-:W-:Y:S02]  /*77e0*/  FSEL R28, R28, -INF , !P5 ;  /* 0xff8000001c1c7808 */ /* 0x000fe40006800000 */
[C---:B------:R-:W-:Y:S02]  /*77f0*/  ISETP.GT.AND P6, PT, R82.reuse, 0x20, P1 ;  /* 0x000000205200780c */ /* 0x040fe40000fc4270 */
[C---:B------:R-:W-:Y:S02]  /*7800*/  ISETP.GT.AND P2, PT, R82.reuse, 0x21, P1 ;  /* 0x000000215200780c */ /* 0x040fe40000f44270 */
[C---:B------:R-:W-:Y:S02]  /*7810*/  ISETP.GT.AND P3, PT, R82.reuse, 0x28, P1 ;  /* 0x000000285200780c */ /* 0x040fe40000f64270 */
[C---:B------:R-:W-:Y:S02]  /*7820*/  ISETP.GT.AND P4, PT, R82.reuse, 0x29, P1 ;  /* 0x000000295200780c */ /* 0x040fe40000f84270 */
[----:B------:R-:W-:-:S02]  /*7830*/  ISETP.GT.AND P5, PT, R82, 0x30, P1 ;  /* 0x000000305200780c */ /* 0x000fc40000fa4270 */
[----:B------:R-:W-:Y:S02]  /*7840*/  @P0 LOP3.LUT R16, R16, 0x2, RZ, 0xfc, !PT ;  /* 0x0000000210100812 */ /* 0x000fe400078efcff */
[----:B------:R-:W-:Y:S02]  /*7850*/  FMNMX.FTZ R10, R30, R10, !PT ;  /* 0x0000000a1e0a7209 */ /* 0x000fe40007810000 */
[----:B------:R-:W-:Y:S02]  /*7860*/  ISETP.GT.AND P0, PT, R82, 0x78, P1 ;  /* 0x000000785200780c */ /* 0x000fe40000f04270 */
[C---:B------:R-:W-:Y:S02]  /*7870*/  ISETP.LT.OR P6, PT, R81.reuse, 0x21, P6 ;  /* 0x000000215100780c */ /* 0x040fe400037c1670 */
[C---:B------:R-:W-:Y:S02]  /*7880*/  ISETP.LT.OR P2, PT, R81.reuse, 0x22, P2 ;  /* 0x000000225100780c */ /* 0x040fe40001741670 */
[----:B------:R-:W-:-:S02]  /*7890*/  ISETP.LT.OR P3, PT, R81, 0x29, P3 ;  /* 0x000000295100780c */ /* 0x000fc40001f61670 */
[C---:B------:R-:W-:Y:S02]  /*78a0*/  ISETP.LT.OR P4, PT, R81.reuse, 0x2a, P4 ;  /* 0x0000002a5100780c */ /* 0x040fe40002781670 */
[----:B------:R-:W-:Y:S02]  /*78b0*/  ISETP.LT.OR P5, PT, R81, 0x31, P5 ;  /* 0x000000315100780c */ /* 0x000fe40002fa1670 */
[----:B------:R-:W-:Y:S02]  /*78c0*/  FMNMX.FTZ R10, R33, R10, !PT ;  /* 0x0000000a210a7209 */ /* 0x000fe40007810000 */
        /* <DEDUP_REMOVED lines=11> */
[----:B------:R-:W-:Y:S02]  /*7980*/  LOP3.LUT R16, R16, 0xfffffff7, RZ, 0xc0, !PT ;  /* 0xfffffff710107812 */ /* 0x000fe400078ec0ff */
[C---:B------:R-:W-:Y:S02]  /*7990*/  ISETP.LT.OR P6, PT, R81.reuse, 0x32, P6 ;  /* 0x000000325100780c */ /* 0x040fe400037c1670 */
[C---:B------:R-:W-:Y:S02]  /*79a0*/  ISETP.LT.OR P2, PT, R81.reuse, 0x39, P2 ;  /* 0x000000395100780c */ /* 0x040fe40001741670 */
[----:B------:R-:W-:-:S02]  /*79b0*/  ISETP.LT.OR P3, PT, R81, 0x3a, P3 ;  /* 0x0000003a5100780c */ /* 0x000fc40001f61670 */
[C---:B------:R-:W-:Y:S02]  /*79c0*/  ISETP.LT.OR P4, PT, R81.reuse, 0x41, P4 ;  /* 0x000000415100780c */ /* 0x040fe40002781670 */
[----:B------:R-:W-:Y:S02]  /*79d0*/  ISETP.LT.OR P5, PT, R81, 0x42, P5 ;  /* 0x000000425100780c */ /* 0x000fe40002fa1670 */
[----:B------:R-:W-:Y:S02]  /*79e0*/  FMNMX.FTZ R10, R39, R10, !PT ;  /* 0x0000000a270a7209 */ /* 0x000fe40007810000 */
[----:B------:R-:W-:Y:S02]  /*79f0*/  @P0 LOP3.LUT R16, R16, 0x8, RZ, 0xfc, !PT ;  /* 0x0000000810100812 */ /* 0x000fe400078efcff */
[----:B------:R-:W-:Y:S02]  /*7a00*/  ISETP.GT.AND P0, PT, R82, RZ, P1 ;  /* 0x000000ff5200720c */ /* 0x000fe40000f04270 */
[----:B------:R-:W-:-:S02]  /*7a10*/  FSEL R42, R42, -INF , !P6 ;  /* 0xff8000002a2a7808 */ /* 0x000fc40007000000 */
[----:B------:R-:W-:Y:S02]  /*7a20*/  FSEL R45, R45, -INF , !P2 ;  /* 0xff8000002d2d7808 */ /* 0x000fe40005000000 */
[----:B------:R-:W-:Y:S02]  /*7a30*/  FSEL R46, R46, -INF , !P3 ;  /* 0xff8000002e2e7808 */ /* 0x000fe40005800000 */
[----:B------:R-:W-:Y:S02]  /*7a40*/  FSEL R49, R49, -INF , !P4 ;  /* 0xff80000031317808 */ /* 0x000fe40006000000 */
[----:B------:R-:W-:Y:S02]  /*7a50*/  FSEL R50, R50, -INF , !P5 ;  /* 0xff80000032327808 */ /* 0x000fe40006800000 */
[----:B------:R-:W-:Y:S02]  /*7a60*/  FMNMX.FTZ R10, R40, R10, !PT ;  /* 0x0000000a280a7209 */ /* 0x000fe40007810000 */
[----:B------:R-:W-:-:S02]  /*7a70*/  ISETP.GT.AND P6, PT, R82, 0x48, P1 ;  /* 0x000000485200780c */ /* 0x000fc40000fc4270 */
[C---:B------:R-:W-:Y:S02]  /*7a80*/  ISETP.GT.AND P2, PT, R82.reuse, 0x49, P1 ;  /* 0x000000495200780c */ /* 0x040fe40000f44270 */
[C---:B------:R-:W-:Y:S02]  /*7a90*/  ISETP.GT.AND P3, PT, R82.reuse, 0x50, P1 ;  /* 0x000000505200780c */ /* 0x040fe40000f64270 */
[C---:B------:R-:W-:Y:S02]  /*7aa0*/  ISETP.GT.AND P4, PT, R82.reuse, 0x51, P1 ;  /* 0x000000515200780c */ /* 0x040fe40000f84270 */
[----:B------:R-:W-:Y:S02]  /*7ab0*/  ISETP.GT.AND P5, PT, R82, 0x58, P1 ;  /* 0x000000585200780c */ /* 0x000fe40000fa4270 */
[----:B------:R-:W-:Y:S02]  /*7ac0*/  FMNMX.FTZ R10, R43, R10, !PT ;  /* 0x0000000a2b0a7209 */ /* 0x000fe40007810000 */
[----:B------:R-:W-:-:S02]  /*7ad0*/  ISETP.LT.OR P6, PT, R81, 0x49, P6 ;  /* 0x000000495100780c */ /* 0x000fc400037c1670 */
[C---:B------:R-:W-:Y:S02]  /*7ae0*/  ISETP.LT.OR P2, PT, R81.reuse, 0x4a, P2 ;  /* 0x0000004a5100780c */ /* 0x040fe40001741670 */
[C---:B------:R-:W-:Y:S02]  /*7af0*/  ISETP.LT.OR P3, PT, R81.reuse, 0x51, P3 ;  /* 0x000000515100780c */ /* 0x040fe40001f61670 */
[C---:B------:R-:W-:Y:S02]  /*7b00*/  ISETP.LT.OR P4, PT, R81.reuse, 0x52, P4 ;  /* 0x000000525100780c */ /* 0x040fe40002781670 */
[----:B------:R-:W-:Y:S02]  /*7b10*/  ISETP.LT.OR P5, PT, R81, 0x59, P5 ;  /* 0x000000595100780c */ /* 0x000fe40002fa1670 */
[----:B------:R-:W-:Y:S02]  /*7b20*/  LOP3.LUT R16, R16, 0xffffff7f, RZ, 0xc0, !PT ;  /* 0xffffff7f10107812 */ /* 0x000fe400078ec0ff */
[----:B------:R-:W-:-:S02]  /*7b30*/  FMNMX.FTZ R10, R44, R10, !PT ;  /* 0x0000000a2c0a7209 */ /* 0x000fc40007810000 */
[----:B------:R-:W-:Y:S02]  /*7b40*/  FSEL R53, R53, -INF , !P6 ;  /* 0xff80000035357808 */ /* 0x000fe40007000000 */
        /* <DEDUP_REMOVED lines=8> */
[C---:B------:R-:W-:Y:S02]  /*7bd0*/  ISETP.GT.AND P6, PT, R82.reuse, 0x70, P1 ;  /* 0x000000705200780c */ /* 0x040fe40000fc4270 */
[----:B------:R-:W-:Y:S02]  /*7be0*/  ISETP.GT.AND P1, PT, R82, 0x79, P1 ;  /* 0x000000795200780c */ /* 0x000fe40000f24270 */
[----:B------:R-:W-:-:S02]  /*7bf0*/  @P0 LOP3.LUT R16, R16, 0x80, RZ, 0xfc, !PT ;  /* 0x0000008010100812 */ /* 0x000fc400078efcff */
[----:B------:R-:W-:Y:S02]  /*7c00*/  FMNMX.FTZ R10, R47, R10, !PT ;  /* 0x0000000a2f0a7209 */ /* 0x000fe40007810000 */
[----:B------:R-:W-:Y:S02]  /*7c10*/  LOP3.LUT P0, RZ, R16, 0x40000000, RZ, 0xc0, !PT ;  /* 0x4000000010ff7812 */ /* 0x000fe4000780c0ff */
[----:B------:R-:W-:Y:S02]  /*7c20*/  FMNMX.FTZ R10, R48, R10, !PT ;  /* 0x0000000a300a7209 */ /* 0x000fe40007810000 */
[----:B------:R-:W-:Y:S02]  /*7c30*/  LOP3.LUT R16, R16, 0xffffffdf, RZ, 0xc0, !PT ;  /* 0xffffffdf10107812 */ /* 0x000fe400078ec0ff */
[----:B------:R-:W-:Y:S02]  /*7c40*/  ISETP.LT.OR P0, PT, R81, 0x5a, P0 ;  /* 0x0000005a5100780c */ /* 0x000fe40000701670 */
[----:B------:R-:W-:-:S02]  /*7c50*/  FMNMX.FTZ R10, R51, R10, !PT ;  /* 0x0000000a330a7209 */ /* 0x000fc40007810000 */
[----:B------:R-:W-:Y:S02]  /*7c60*/  @P1 LOP3.LUT R16, R16, 0x20, RZ, 0xfc, !PT ;  /* 0x0000002010101812 */ /* 0x000fe400078efcff */
[----:B------:R-:W-:Y:S02]  /*7c70*/  FMNMX.FTZ R10, R52, R10, !PT ;  /* 0x0000000a340a7209 */ /* 0x000fe40007810000 */
[C---:B------:R-:W-:Y:S02]  /*7c80*/  LOP3.LUT P1, RZ, R16.reuse, 0x2, RZ, 0xc0, !PT ;  /* 0x0000000210ff7812 */ /* 0x040fe4000782c0ff */
[----:B------:R-:W-:Y:S02]  /*7c90*/  FMNMX.FTZ R10, R57, R10, !PT ;  /* 0x0000000a390a7209 */ /* 0x000fe40007810000 */
[----:B------:R-:W-:Y:S02]  /*7ca0*/  LOP3.LUT R16, R16, 0xfffffeff, RZ, 0xc0, !PT ;  /* 0xfffffeff10107812 */ /* 0x000fe400078ec0ff */
[----:B------:R-:W-:-:S02]  /*7cb0*/  FMNMX.FTZ R10, R58, R10, !PT ;  /* 0x0000000a3a0a7209 */ /* 0x000fc40007810000 */
[----:B------:R-:W-:Y:S02]  /*7cc0*/  @P0 LOP3.LUT R16, R16, 0x100, RZ, 0xfc, !PT ;  /* 0x0000010010100812 */ /* 0x000fe400078efcff */
[----:B------:R-:W-:Y:S02]  /*7cd0*/  ISETP.LT.OR P0, PT, R81, 0x61, P2 ;  /* 0x000000615100780c */ /* 0x000fe40001701670 */
[----:B------:R-:W-:Y:S02]  /*7ce0*/  FMNMX.FTZ R10, R61, R10, !PT ;  /* 0x0000000a3d0a7209 */ /* 0x000fe40007810000 */
[----:B------:R-:W-:Y:S02]  /*7cf0*/  LOP3.LUT P2, RZ, R16, 0x8, RZ, 0xc0, !PT ;  /* 0x0000000810ff7812 */ /* 0x000fe4000784c0ff */
[----:B------:R-:W-:Y:S02]  /*7d00*/  FMNMX.FTZ R10, R62, R10, !PT ;  /* 0x0000000a3e0a7209 */ /* 0x000fe40007810000 */
[----:B------:R-:W-:-:S02]  /*7d10*/  LOP3.LUT R16, R16, 0xffffffbf, RZ, 0xc0, !PT ;  /* 0xffffffbf10107812 */ /* 0x000fc400078ec0ff */
[----:B------:R-:W-:Y:S02]  /*7d20*/  FMNMX.FTZ R10, R65, R10, !PT ;  /* 0x0000000a410a7209 */ /* 0x000fe40007810000 */
[C---:B------:R-:W-:Y:S02]  /*7d30*/  ISETP.LT.OR P6, PT, R81.reuse, 0x71, P6 ;  /* 0x000000715100780c */ /* 0x040fe400037c1670 */
[----:B------:R-:W-:Y:S02]  /*7d40*/  @P0 LOP3.LUT R16, R16, 0x40, RZ, 0xfc, !PT ;  /* 0x0000004010100812 */ /* 0x000fe400078efcff */
[----:B------:R-:W-:Y:S02]  /*7d50*/  FMNMX.FTZ R10, R66, R10, !PT ;  /* 0x0000000a420a7209 */ /* 0x000fe40007810000 */
[----:B------:R-:W-:Y:S02]  /*7d60*/  ISETP.LT.OR P0, PT, R81, 0x62, P3 ;  /* 0x000000625100780c */ /* 0x000fe40001f01670 */
[----:B------:R-:W-:-:S02]  /*7d70*/  LOP3.LUT P3, RZ, R16, 0x80, RZ, 0xc0, !PT ;  /* 0x0000008010ff7812 */ /* 0x000fc4000786c0ff */
[----:B------:R-:W-:Y:S02]  /*7d80*/  FMNMX.FTZ R10, R69, R10, !PT ;  /* 0x0000000a450a7209 */ /* 0x000fe40007810000 */
[----:B------:R-:W-:Y:S02]  /*7d90*/  ISETP.LT.OR P3, PT, R81, 0x1, P3 ;  /* 0x000000015100780c */ /* 0x000fe40001f61670 */
[----:B------:R-:W-:Y:S02]  /*7da0*/  FMNMX.FTZ R10, R70, R10, !PT ;  /* 0x0000000a460a7209 */ /* 0x000fe40007810000 */
[----:B------:R-:W-:Y:S02]  /*7db0*/  FSEL R9, R9, -INF , !P3 ;  /* 0xff80000009097808 */ /* 0x000fe40005800000 */
        /* <DEDUP_REMOVED lines=8> */
[----:B------:R-:W-:Y:S01]  /*7e40*/  LOP3.LUT R16, R16, 0xffffffef, RZ, 0xc0, !PT ;  /* 0xffffffef10107812 */ /* 0x000fe200078ec0ff */
[----:B------:R-:W0:Y:S01]  /*7e50*/  SHFL.BFLY PT, R35, R10, 0x2, 0x1f ;  /* 0x0c401f000a237f89 */ /* 0x000e2200000e0000 */
[----:B------:R-:W-:Y:S02]  /*7e60*/  FMNMX.FTZ R73, R21, R73, !PT ;  /* 0x0000004915497209 */ /* 0x000fe40007810000 */
[----:B------:R-:W-:Y:S02]  /*7e70*/  @P0 LOP3.LUT R16, R16, 0x10, RZ, 0xfc, !PT ;  /* 0x0000001010100812 */ /* 0x000fe400078efcff */
[----:B------:R-:W-:Y:S02]  /*7e80*/  FMNMX.FTZ R73, R24, R73, !PT ;  /* 0x0000004918497209 */ /* 0x000fe40007810000 */
[----:B------:R-:W-:Y:S02]  /*7e90*/  ISETP.LT.OR P0, PT, R81, 0x69, P4 ;  /* 0x000000695100780c */ /* 0x000fe40002701670 */
[----:B------:R-:W-:-:S02]  /*7ea0*/  FMNMX.FTZ R73, R27, R73, !PT ;  /* 0x000000491b497209 */ /* 0x000fc40007810000 */
[----:B------:R-:W-:Y:S02]  /*7eb0*/  LOP3.LUT P4, RZ, R16, 0x20, RZ, 0xc0, !PT ;  /* 0x0000002010ff7812 */ /* 0x000fe4000788c0ff */
[----:B------:R-:W-:Y:S02]  /*7ec0*/  FMNMX.FTZ R73, R28, R73, !PT ;  /* 0x000000491c497209 */ /* 0x000fe40007810000 */
[----:B------:R-:W-:Y:S02]  /*7ed0*/  LOP3.LUT R16, R16, 0xfffffffb, RZ, 0xc0, !PT ;  /* 0xfffffffb10107812 */ /* 0x000fe400078ec0ff */
[----:B------:R-:W-:Y:S02]  /*7ee0*/  FMNMX.FTZ R73, R31, R73, !PT ;  /* 0x000000491f497209 */ /* 0x000fe40007810000 */
[----:B------:R-:W-:Y:S02]  /*7ef0*/  ISETP.LT.OR P1, PT, R81, 0x72, P1 ;  /* 0x000000725100780c */ /* 0x000fe40000f21670 */
[----:B------:R-:W-:-:S02]  /*7f00*/  FMNMX.FTZ R73, R32, R73, !PT ;  /* 0x0000004920497209 */ /* 0x000fc40007810000 */
[----:B------:R-:W-:Y:S02]  /*7f10*/  @P0 LOP3.LUT R16, R16, 0x4, RZ, 0xfc, !PT ;  /* 0x0000000410100812 */ /* 0x000fe400078efcff */
[----:B0-----:R-:W-:Y:S02]  /*7f20*/  FMNMX.FTZ R10, R10, R35, !PT ;  /* 0x000000230a0a7209 */ /* 0x001fe40007810000 */
[----:B------:R-:W-:Y:S02]  /*7f30*/  FMNMX.FTZ R73, R37, R73, !PT ;  /* 0x0000004925497209 */ /* 0x000fe40007810000 */
[----:B------:R-:W-:Y:S01]  /*7f40*/  ISETP.LT.OR P0, PT, R81, 0x6a, P5 ;  /* 0x0000006a5100780c */ /* 0x000fe20002f01670 */
[----:B------:R-:W0:Y:S01]  /*7f50*/  SHFL.BFLY PT, R35, R10, 0x1, 0x1f ;  /* 0x0c201f000a237f89 */ /* 0x000e2200000e0000 */
[----:B------:R-:W-:Y:S02]  /*7f60*/  FMNMX.FTZ R73, R38, R73, !PT ;  /* 0x0000004926497209 */ /* 0x000fe40007810000 */
[----:B------:R-:W-:-:S02]  /*7f70*/  LOP3.LUT R16, R16, 0xefffffff, RZ, 0xc0, !PT ;  /* 0xefffffff10107812 */ /* 0x000fc400078ec0ff */
[----:B------:R-:W-:Y:S02]  /*7f80*/  FMNMX.FTZ R73, R41, R73, !PT ;  /* 0x0000004929497209 */ /* 0x000fe40007810000 */
[----:B------:R-:W-:Y:S02]  /*7f90*/  ISETP.LT.OR P2, PT, R81, 0x79, P2 ;  /* 0x000000795100780c */ /* 0x000fe40001741670 */
[----:B------:R-:W-:Y:S02]  /*7fa0*/  FMNMX.FTZ R73, R42, R73, !PT ;  /* 0x000000492a497209 */ /* 0x000fe40007810000 */
[----:B------:R-:W-:Y:S02]  /*7fb0*/  FSEL R72, R72, -INF , !P1 ;  /* 0xff80000048487808 */ /* 0x000fe40004800000 */
[----:B------:R-:W-:Y:S02]  /*7fc0*/  FMNMX.FTZ R73, R45, R73, !PT ;  /* 0x000000492d497209 */ /* 0x000fe40007810000 */
[----:B------:R-:W-:-:S02]  /*7fd0*/  @P0 LOP3.LUT R16, R16, 0x10000000, RZ, 0xfc, !PT ;  /* 0x1000000010100812 */ /* 0x000fc400078efcff */
[----:B------:R-:W-:Y:S02]  /*7fe0*/  FMNMX.FTZ R73, R46, R73, !PT ;  /* 0x000000492e497209 */ /* 0x000fe40007810000 */
[----:B------:R-:W-:Y:S02]  /*7ff0*/  LOP3.LUT R16, R16, 0xdfffffff, RZ, 0xc0, !PT ;  /* 0xdfffffff10107812 */ /* 0x000fe400078ec0ff */
[----:B------:R-:W-:Y:S02]  /*8000*/  FMNMX.FTZ R73, R49, R73, !PT ;  /* 0x0000004931497209 */ /* 0x000fe40007810000 */
[----:B------:R-:W-:Y:S02]  /*8010*/  @P6 LOP3.LUT R16, R16, 0x20000000, RZ, 0xfc, !PT ;  /* 0x2000000010106812 */ /* 0x000fe400078efcff */
[----:B0-----:R-:W-:Y:S02]  /*8020*/  FMNMX.FTZ R10, R10, R35, !PT ;  /* 0x000000230a0a7209 */ /* 0x001fe40007810000 */
[----:B------:R-:W-:-:S02]  /*8030*/  FMNMX.FTZ R73, R50, R73, !PT ;  /* 0x0000004932497209 */ /* 0x000fc40007810000 */
[C---:B------:R-:W-:Y:S02]  /*8040*/  FSETP.NEU.FTZ.AND P5, PT, R10.reuse, -INF , PT ;  /* 0xff8000000a00780b */ /* 0x040fe40003fbd000 */
[----:B------:R-:W-:Y:S02]  /*8050*/  FMNMX.FTZ R73, R53, R73, !PT ;  /* 0x0000004935497209 */ /* 0x000fe40007810000 */
[----:B------:R-:W-:Y:S02]  /*8060*/  FSEL R35, R10, RZ, P5 ;  /* 0x000000ff0a237208 */ /* 0x000fe40002800000 */
[----:B------:R-:W-:Y:S02]  /*8070*/  FMNMX.FTZ R73, R54, R73, !PT ;  /* 0x0000004936497209 */ /* 0x000fe40007810000 */
[----:B------:R-:W-:Y:S01]  /*8080*/  LOP3.LUT P6, RZ, R16, 0x100, RZ, 0xc0, !PT ;  /* 0x0000010010ff7812 */ /* 0x000fe200078cc0ff */
[----:B------:R-:W-:-:S01]  /*8090*/  FADD.FTZ R5, -R35, R5 ;  /* 0x0000000523057221 */ /* 0x000fc20000010100 */
[----:B------:R-:W-:Y:S01]  /*80a0*/  FMNMX.FTZ R73, R55, R73, !PT ;  /* 0x0000004937497209 */ /* 0x000fe20007810000 */
[----:B------:R-:W-:Y:S01]  /*80b0*/  IMAD.U32 R35, RZ, RZ, UR6 ;  /* 0x00000006ff237e24 */ /* 0x000fe2000f8e00ff */
[----:B------:R-:W-:Y:S01]  /*80c0*/  LOP3.LUT P0, RZ, R16, 0x40, RZ, 0xc0, !PT ;  /* 0x0000004010ff7812 */ /* 0x000fe2000780c0ff */
[----:B------:R-:W-:Y:S01]  /*80d0*/  FMUL.FTZ R5, R5, UR6 ;  /* 0x0000000605057c20 */ /* 0x000fe20008410000 */
[----:B------:R-:W-:Y:S01]  /*80e0*/  FMNMX.FTZ R73, R56, R73, !PT ;  /* 0x0000004938497209 */ /* 0x000fe20007810000 */
[----:B------:R-:W-:-:S01]  /*80f0*/  FFMA.FTZ R35, R10, R35, -8 ;  /* 0xc10000000a237423 */ /* 0x000fc20000010023 */
[----:B------:R-:W-:-:S02]  /*8100*/  FSEL R60, R60, -INF , !P6 ;  /* 0xff8000003c3c7808 */ /* 0x000fc40007000000 */
[----:B------:R-:W-:Y:S01]  /*8110*/  FMNMX.FTZ R73, R59, R73, !PT ;  /* 0x000000493b497209 */ /* 0x000fe20007810000 */
[----:B------:R-:W-:Y:S01]  /*8120*/  MUFU.EX2 R5, R5 ;  /* 0x0000000500057308 */ /* 0x000fe20000000800 */
[----:B------:R-:W-:Y:S02]  /*8130*/  FSEL R35, R35, RZ, P5 ;  /* 0x000000ff23237208 */ /* 0x000fe40002800000 */
[----:B------:R-:W-:Y:S02]  /*8140*/  LOP3.LUT P5, RZ, R16, 0x10, RZ, 0xc0, !PT ;  /* 0x0000001010ff7812 */ /* 0x000fe400078ac0ff */
[----:B------:R-:W-:Y:S01]  /*8150*/  FSEL R63, R63, -INF , !P0 ;  /* 0xff8000003f3f7808 */ /* 0x000fe20004000000 */
[--C-:B------:R-:W-:Y:S01]  /*8160*/  FFMA.FTZ R7, R7, UR6, -R35.reuse ;  /* 0x0000000607077c23 */ /* 0x100fe20008010823 */
[----:B------:R-:W-:Y:S01]  /*8170*/  FMNMX.FTZ R73, R60, R73, !PT ;  /* 0x000000493c497209 */ /* 0x000fe20007810000 */
[--C-:B------:R-:W-:Y:S01]  /*8180*/  FFMA.FTZ R8, R8, UR6, -R35.reuse ;  /* 0x0000000608087c23 */ /* 0x100fe20008010823 */
[----:B------:R-:W-:Y:S01]  /*8190*/  FSEL R64, R64, -INF , !P5 ;  /* 0xff80000040407808 */ /* 0x000fe20006800000 */
[--C-:B------:R-:W-:Y:S01]  /*81a0*/  FFMA.FTZ R11, R11, UR6, -R35.reuse ;  /* 0x000000060b0b7c23 */ /* 0x100fe20008010823 */
[----:B------:R-:W-:Y:S01]  /*81b0*/  LOP3.LUT P5, RZ, R16, 0x4, RZ, 0xc0, !PT ;  /* 0x0000000410ff7812 */ /* 0x000fe200078ac0ff */
[--C-:B------:R-:W-:Y:S01]  /*81c0*/  FFMA.FTZ R12, R12, UR6, -R35.reuse ;  /* 0x000000060c0c7c23 */ /* 0x100fe20008010823 */
[----:B------:R-:W-:Y:S01]  /*81d0*/  FMNMX.FTZ R73, R63, R73, !PT ;  /* 0x000000493f497209 */ /* 0x000fe20007810000 */
[--C-:B------:R-:W-:Y:S01]  /*81e0*/  FFMA.FTZ R15, R15, UR6, -R35.reuse ;  /* 0x000000060f0f7c23 */ /* 0x100fe20008010823 */
[----:B------:R-:W-:Y:S01]  /*81f0*/  LOP3.LUT P0, RZ, R16, 0x10000000, RZ, 0xc0, !PT ;  /* 0x1000000010ff7812 */ /* 0x000fe2000780c0ff */
[--C-:B------:R-:W-:Y:S01]  /*8200*/  FFMA.FTZ R20, R20, UR6, -R35.reuse ;  /* 0x0000000614147c23 */ /* 0x100fe20008010823 */
[----:B------:R-:W-:Y:S01]  /*8210*/  FSEL R67, R67, -INF , !P5 ;  /* 0xff80000043437808 */ /* 0x000fe20006800000 */
        /* <DEDUP_REMOVED lines=39> */
[----:B------:R-:W0:Y:S01]  /*8490*/  MUFU.EX2 R73, R7 ;  /* 0x0000000700497308 */ /* 0x000e220000000800 */
[----:B------:R-:W1:Y:S01]  /*84a0*/  SHFL.BFLY PT, R80, R78, 0x2, 0x1f ;  /* 0x0c401f004e507f89 */ /* 0x000e6200000e0000 */
[----:B------:R-:W-:-:S06]  /*84b0*/  LOP3.LUT P0, RZ, R16, 0x8000000, RZ, 0xc0, !PT ;  /* 0x0800000010ff7812 */ /* 0x000fcc000780c0ff */
[----:B------:R-:W2:Y:S08]  /*84c0*/  MUFU.EX2 R8, R8 ;  /* 0x0000000800087308 */ /* 0x000eb00000000800 */
[----:B------:R-:W-:Y:S01]  /*84d0*/  MUFU.EX2 R11, R11 ;  /* 0x0000000b000b7308 */ /* 0x000fe20000000800 */
[----:B0-----:R-:W-:-:S07]  /*84e0*/  FFMA.FTZ R3, R5, R3, R73 ;  /* 0x0000000305037223 */ /* 0x001fce0000010049 */
[----:B------:R-:W-:Y:S01]  /*84f0*/  MUFU.EX2 R12, R12 ;  /* 0x0000000c000c7308 */ /* 0x000fe20000000800 */
[----:B-1----:R-:W-:Y:S01]  /*8500*/  FMNMX.FTZ R80, R78, R80, !PT ;  /* 0x000000504e507209 */ /* 0x002fe20007810000 */
[----:B--2---:R-:W-:-:S04]  /*8510*/  FADD.FTZ R3, R8, R3 ;  /* 0x0000000308037221 */ /* 0x004fc80000010000 */
[----:B------:R-:W0:Y:S02]  /*8520*/  SHFL.BFLY PT, R7, R80, 0x1, 0x1f ;  /* 0x0c201f0050077f89 */ /* 0x000e2400000e0000 */
[----:B------:R-:W-:Y:S08]  /*8530*/  MUFU.EX2 R15, R15 ;  /* 0x0000000f000f7308 */ /* 0x000ff00000000800 */
[----:B------:R-:W-:Y:S08]  /*8540*/  MUFU.EX2 R20, R20 ;  /* 0x0000001400147308 */ /* 0x000ff00000000800 */
[----:B------:R-:W-:Y:S01]  /*8550*/  MUFU.EX2 R25, R25 ;  /* 0x0000001900197308 */ /* 0x000fe20000000800 */
[----:B0-----:R-:W-:-:S07]  /*8560*/  FMNMX.FTZ R7, R80, R7, !PT ;  /* 0x0000000750077209 */ /* 0x001fce0007810000 */
[----:B------:R-:W-:Y:S01]  /*8570*/  MUFU.EX2 R26, R26 ;  /* 0x0000001a001a7308 */ /* 0x000fe20000000800 */
[----:B------:R-:W-:-:S04]  /*8580*/  FSETP.NEU.FTZ.AND P1, PT, R7, -INF , PT ;  /* 0xff8000000700780b */ /* 0x000fc80003f3d000 */
[----:B------:R-:W-:-:S03]  /*8590*/  FSEL R78, R7, RZ, P1 ;  /* 0x000000ff074e7208 */ /* 0x000fc60000800000 */
[----:B------:R-:W-:Y:S02]  /*85a0*/  MUFU.EX2 R29, R29 ;  /* 0x0000001d001d7308 */ /* 0x000fe40000000800 */
[----:B------:R-:W-:-:S01]  /*85b0*/  FADD.FTZ R4, -R78, R4 ;  /* 0x000000044e047221 */ /* 0x000fc20000010100 */
[----:B------:R-:W-:-:S03]  /*85c0*/  IMAD.U32 R78, RZ, RZ, UR6 ;  /* 0x00000006ff4e7e24 */ /* 0x000fc6000f8e00ff */
[----:B------:R-:W-:Y:S01]  /*85d0*/  FMUL.FTZ R4, R4, UR6 ;  /* 0x0000000604047c20 */ /* 0x000fe20008410000 */
[----:B------:R-:W-:-:S01]  /*85e0*/  FFMA.FTZ R78, R7, R78, -8 ;  /* 0xc1000000074e7423 */ /* 0x000fc2000001004e */
        /* <DEDUP_REMOVED lines=40> */
[----:B-1----:R-:W-:Y:S01]  /*8870*/  FADD.FTZ R78, R34, R2 ;  /* 0x00000002224e7221 */ /* 0x002fe20000010000 */
[----:B------:R-:W-:-:S01]  /*8880*/  FADD.FTZ R2, R11, R3 ;  /* 0x000000030b027221 */ /* 0x000fc20000010000 */
[----:B------:R-:W1:Y:S02]  /*8890*/  MUFU.EX2 R21, R21 ;  /* 0x0000001500157308 */ /* 0x000e640000000800 */
[----:B--2---:R-:W-:-:S01]  /*88a0*/  FADD.FTZ R3, R13, R78 ;  /* 0x0000004e0d037221 */ /* 0x004fc20000010000 */
[----:B------:R-:W-:-:S04]  /*88b0*/  FADD.FTZ R2, R12, R2 ;  /* 0x000000020c027221 */ /* 0x000fc80000010000 */
[----:B------:R-:W-:Y:S01]  /*88c0*/  FADD.FTZ R2, R15, R2 ;  /* 0x000000020f027221 */ /* 0x000fe20000010000 */
[----:B------:R-:W2:Y:S01]  /*88d0*/  MUFU.EX2 R24, R24 ;  /* 0x0000001800187308 */ /* 0x000ea20000000800 */
[----:B0-----:R-:W-:-:S02]  /*88e0*/  FADD.FTZ R3, R14, R3 ;  /* 0x000000030e037221 */ /* 0x001fc40000010000 */
[----:B------:R-:W-:-:S04]  /*88f0*/  FADD.FTZ R2, R20, R2 ;  /* 0x0000000214027221 */ /* 0x000fc80000010000 */
[----:B------:R-:W-:Y:S01]  /*8900*/  FADD.FTZ R2, R25, R2 ;  /* 0x0000000219027221 */ /* 0x000fe20000010000 */
[----:B------:R-:W0:Y:S01]  /*8910*/  MUFU.EX2 R27, R27 ;  /* 0x0000001b001b7308 */ /* 0x000e220000000800 */
[----:B-1----:R-:W-:-:S02]  /*8920*/  FADD.FTZ R3, R21, R3 ;  /* 0x0000000315037221 */ /* 0x002fc40000010000 */
[----:B------:R-:W-:-:S04]  /*8930*/  FADD.FTZ R2, R26, R2 ;  /* 0x000000021a027221 */ /* 0x000fc80000010000 */
[----:B------:R-:W-:Y:S01]  /*8940*/  FADD.FTZ R2, R29, R2 ;  /* 0x000000021d027221 */ /* 0x000fe20000010000 */
[----:B------:R-:W1:Y:S01]  /*8950*/  MUFU.EX2 R28, R28 ;  /* 0x0000001c001c7308 */ /* 0x000e620000000800 */
[----:B--2---:R-:W-:-:S02]  /*8960*/  FADD.FTZ R3, R24, R3 ;  /* 0x0000000318037221 */ /* 0x004fc40000010000 */
[----:B------:R-:W-:-:S05]  /*8970*/  FADD.FTZ R2, R30, R2 ;  /* 0x000000021e027221 */ /* 0x000fca0000010000 */
        /* <DEDUP_REMOVED lines=96> */
.L_x_12027:
[----:B------:R-:W-:Y:S01]  /*8f80*/  UIADD3 UR10, UR10, 0x19c60, URZ ;  /* 0x00019c600a0a7890 */ /* 0x000fe2000fffe03f */
[----:B------:R-:W-:Y:S01]  /*8f90*/  ISETP.GT.AND P1, PT, R6, UR17, PT ;  /* 0x0000001106007c0c */ /* 0x000fe2000bf24270 */
[----:B------:R-:W-:Y:S01]  /*8fa0*/  UMOV UR22, UR48 ;  /* 0x0000003000167c82 */ /* 0x000fe20008000000 */
[----:B------:R-:W-:Y:S01]  /*8fb0*/  F2FP.SATFINITE.E4M3.F32.PACK_AB_MERGE_C R11, R12, R11, RZ ;  /* 0x0000000b0c0b723e */ /* 0x000fe200048070ff */
[----:B------:R-:W-:Y:S01]  /*8fc0*/  UPRMT UR10, UR45, 0x654, UR10 ;  /* 0x000006542d0a7896 */ /* 0x000fe2000800000a */
[----:B------:R-:W-:Y:S01]  /*8fd0*/  F2FP.SATFINITE.E4M3.F32.PACK_AB_MERGE_C R13, R14, R13, RZ ;  /* 0x0000000d0e0d723e */ /* 0x000fe200048070ff */
[----:B------:R-:W-:Y:S01]  /*8fe0*/  UMOV UR21, UR47 ;  /* 0x0000002f00157c82 */ /* 0x000fe20008000000 */
[----:B------:R-:W-:Y:S01]  /*8ff0*/  F2FP.SATFINITE.E4M3.F32.PACK_AB_MERGE_C R11, R8, R73, R11 ;  /* 0x00000049080b723e */ /* 0x000fe2000480700b */
        /* <DEDUP_REMOVED lines=81> */
[----:B------:R-:W-:Y:S01]  /*9510*/  F2FP.SATFINITE.E4M3.F32.PACK_AB_MERGE_C R139, R72, R71, R76 ;  /* 0x00000047488b723e */ /* 0x000fe2000480704c */
[----:B------:R-:W-:Y:S06]  /*9520*/  @P1 BRA `(.L_x_12028) ;  /* 0xffffffc800481947 */ /* 0x000fec000383ffff */
.L_x_12009:
        /* <DEDUP_REMOVED lines=24> */
.L_x_12030:
[----:B------:R-:W-:Y:S02]  /*96b0*/  ULDC UR18, c[0x0][0x9e4] ;  /* 0x0002790000127ab9 */ /* 0x000fe40000000800 */
[----:B------:R-:W-:-:S11]  /*96c0*/  UISETP.NE.AND UP0, UPT, UR18, 0x1, UPT ;  /* 0x000000011200788c */ /* 0x000fd6000bf05270 */
[----:B------:R-:W-:Y:S02]  /*96d0*/  @UP0 ULDC.64 UR10, c[0x0][0x9e8] ;  /* 0x00027a00000a0ab9 */ /* 0x000fe40000000a00 */
[----:B------:R-:W-:-:S04]  /*96e0*/  UIMAD.WIDE.U32 UR14, UR7, UR10, URZ ;  /* 0x0000000a070e72a5 */ /* 0x000fc8000f8e003f */
[----:B------:R-:W-:-:S12]  /*96f0*/  @UP0 USHF.R.U32.HI UR7, URZ, UR11, UR15 ;  /* 0x0000000b3f070299 */ /* 0x000fd8000801160f */
.L_x_12031:
[----:B------:R-:W-:-:S04]  /*9700*/  UIMAD UR7, UR7, UR18, URZ ;  /* 0x00000012070772a4 */ /* 0x000fc8000f8e023f */
[----:B------:R-:W-:-:S04]  /*9710*/  UISETP.LT.AND UP0, UPT, UR17, UR7, UPT ;  /* 0x000000071100728c */ /* 0x000fc8000bf01270 */
[----:B------:R-:W-:-:S12]  /*9720*/  USEL UR17, UR17, UR7, !UP0 ;  /* 0x0000000711117287 */ /* 0x000fd8000c000000 */
.L_x_12029:
        /* <DEDUP_REMOVED lines=13> */
.L_x_12043:
[----:B------:R-:W-:-:S04]  /*9800*/  UIADD3 UR47, UR20, 0x1, URZ ;  /* 0x00000001142f7890 */ /* 0x000fc8000fffe03f */
[----:B------:R-:W-:-:S04]  /*9810*/  UISETP.NE.AND UP0, UPT, UR47, 0x2, UPT ;  /* 0x000000022f00788c */ /* 0x000fc8000bf05270 */
[----:B------:R-:W-:Y:S02]  /*9820*/  USEL UR48, URZ, 0x1, UP0 ;  /* 0x000000013f307887 */ /* 0x000fe40008000000 */
[----:B------:R-:W-:Y:S02]  /*9830*/  USEL UR47, UR47, URZ, UP0 ;  /* 0x0000003f2f2f7287 */ /* 0x000fe40008000000 */
[----:B------:R-:W-:Y:S01]  /*9840*/  ULOP3.LUT UR48, UR19, UR48, URZ, 0x3c, !UPT ;  /* 0x0000003013307292 */ /* 0x000fe2000f8e3c3f */
[----:B------:R-:W-:Y:S11]  /*9850*/  @!P0 BRA `(.L_x_12033) ;  /* 0x0000000000048947 */ /* 0x000ff60003800000 */
[----:B------:R-:W-:Y:S01]  /*9860*/  BPT.TRAP 0x1 ;  /* 0x000000040000795c */ /* 0x000fe20000300000 */
.L_x_12033:
[----:B------:R-:W-:Y:S01]  /*9870*/  ULEA UR6, UR47, UR46, 0x3 ;  /* 0x0000002e2f067291 */ /* 0x000fe2000f8e183f */
[----:B------:R-:W-:-:S05]  /*9880*/  IMAD.U32 R7, RZ, RZ, UR48 ;  /* 0x00000030ff077e24 */ /* 0x000fca000f8e00ff */
[----:B------:R-:W-:-:S04]  /*9890*/  SHF.L.U32 R7, R7, 0x1f, RZ ;  /* 0x0000001f07077819 */ /* 0x000fc800000006ff */
[----:B------:R0:W1:Y:S01]  /*98a0*/  SYNCS.PHASECHK.TRANS64.TRYWAIT P1, [UR6+0x19c30], R7 ;  /* 0x019c3007ff0075a7 */ /* 0x0000620008020146 */
[----:B------:R-:W-:Y:S05]  /*98b0*/  @!P0 BRA `(.L_x_12034) ;  /* 0x0000000000048947 */ /* 0x000fea0003800000 */
[----:B------:R-:W-:Y:S01]  /*98c0*/  BPT.TRAP 0x1 ;  /* 0x000000040000795c */ /* 0x000fe20000300000 */
.L_x_12034:
[----:B-1----:R-:W-:Y:S05]  /*98d0*/  @P1 BRA `(.L_x_12035) ;  /* 0x0000000000081947 */ /* 0x002fea0003800000 */
[----:B------:R-:W1:Y:S02]  /*98e0*/  SYNCS.PHASECHK.TRANS64.TRYWAIT P1, [UR6+0x19c30], R7 ;  /* 0x019c3007ff0075a7 */ /* 0x000e640008020146 */
[----:B-1----:R-:W-:Y:S05]  /*98f0*/  @!P1 BRA `(.L_x_12036) ;  /* 0x0000010400889947 */ /* 0x002fea0003800000 */
.L_x_12035:
        /* <DEDUP_REMOVED lines=17> */
.L_x_12037:
[----:B------:R-:W-:Y:S01]  /*9a10*/  ULEA UR11, UR20, UR46, 0x3 ;  /* 0x0000002e140b7291 */ /* 0x000fe2000f8e183f */
[----:B01----:R-:W-:-:S05]  /*9a20*/  IMAD.U32 R7, RZ, RZ, UR19 ;  /* 0x00000013ff077e24 */ /* 0x003fca000f8e00ff */
[----:B------:R-:W-:-:S04]  /*9a30*/  SHF.L.U32 R7, R7, 0x1f, RZ ;  /* 0x0000001f07077819 */ /* 0x000fc800000006ff */
[----:B------:R0:W1:Y:S01]  /*9a40*/  SYNCS.PHASECHK.TRANS64.TRYWAIT P1, [UR11+0x19c50], R7 ;  /* 0x019c5007ff0075a7 */ /* 0x000062000802014b */
[----:B------:R-:W-:Y:S05]  /*9a50*/  @!P0 BRA `(.L_x_12038) ;  /* 0x0000000000048947 */ /* 0x000fea0003800000 */
[----:B------:R-:W-:Y:S01]  /*9a60*/  BPT.TRAP 0x1 ;  /* 0x000000040000795c */ /* 0x000fe20000300000 */
.L_x_12038:
[----:B-1----:R-:W-:Y:S05]  /*9a70*/  @P1 BRA `(.L_x_12039) ;  /* 0x0000000000081947 */ /* 0x002fea0003800000 */
[----:B------:R-:W1:Y:S02]  /*9a80*/  SYNCS.PHASECHK.TRANS64.TRYWAIT P1, [UR11+0x19c50], R7 ;  /* 0x019c5007ff0075a7 */ /* 0x000e64000802014b */
[----:B-1----:R-:W-:Y:S05]  /*9a90*/  @!P1 BRA `(.L_x_12040) ;  /* 0x0000010400389947 */ /* 0x002fea0003800000 */
.L_x_12039:
        /* <DEDUP_REMOVED lines=27> */
.L_x_12041:
[C---:B-1----:R-:W-:Y:S01]  /*9c50*/  FMUL.FTZ R8, R0.reuse, R24 ;  /* 0x0000001800087220 */ /* 0x042fe20000410000 */
        /* <DEDUP_REMOVED lines=81> */
[----:B------:R-:W-:Y:S01]  /*a170*/  UMOV UR6, UR18 ;  /* 0x0000001200067c82 */ /* 0x000fe20008000000 */
[----:B------:R-:W-:-:S03]  /*a180*/  ULEA UR7, UR47, UR46, 0x3 ;  /* 0x0000002e2f077291 */ /* 0x000fc6000f8e183f */
[----:B------:R-:W1:Y:S01]  /*a190*/  MUFU.TANH R31, R31 ;  /* 0x0000001f001f7308 */ /* 0x000e620000002400 */
[----:B--2---:R-:W-:Y:S01]  /*a1a0*/  FMNMX.FTZ R7, R29, R7, !PT ;  /* 0x000000071d077209 */ /* 0x004fe20007810000 */
[----:B------:R-:W-:-:S04]  /*a1b0*/  UIADD3 UR7, UR7, 0x19c40, URZ ;  /* 0x00019c4007077890 */ /* 0x000fc8000fffe03f */
[----:B------:R-:W-:Y:S02]  /*a1c0*/  UPRMT UR7, UR45, 0x654, UR7 ;  /* 0x000006542d077896 */ /* 0x000fe40008000007 */
[----:B------:R-:W2:Y:S01]  /*a1d0*/  MUFU.TANH R32, R32 ;  /* 0x0000002000207308 */ /* 0x000ea20000002400 */
[----:B0-----:R-:W-:-:S06]  /*a1e0*/  FMNMX.FTZ R7, R30, R7, !PT ;  /* 0x000000071e077209 */ /* 0x001fcc0007810000 */
[----:B------:R-:W-:Y:S01]  /*a1f0*/  SYNCS.ARRIVE.TRANS64.RED.A1T0 RZ, [UR7], RZ ;  /* 0x000000ffffff79a7 */ /* 0x000fe20008100407 */
        /* <DEDUP_REMOVED lines=318> */
.L_x_12042:
        /* <DEDUP_REMOVED lines=91> */
.L_x_12032:
        /* <DEDUP_REMOVED lines=10> */
.L_x_12063:
[----:B------:R-:W-:-:S04]  /*bc30*/  UIADD3 UR47, UR19, 0x1, URZ ;  /* 0x00000001132f7890 */ /* 0x000fc8000fffe03f */
[----:B------:R-:W-:-:S04]  /*bc40*/  UISETP.NE.AND UP0, UPT, UR47, 0x2, UPT ;  /* 0x000000022f00788c */ /* 0x000fc8000bf05270 */
[----:B------:R-:W-:Y:S02]  /*bc50*/  USEL UR48, URZ, 0x1, UP0 ;  /* 0x000000013f307887 */ /* 0x000fe40008000000 */
[----:B------:R-:W-:Y:S02]  /*bc60*/  USEL UR47, UR47, URZ, UP0 ;  /* 0x0000003f2f2f7287 */ /* 0x000fe40008000000 */
[----:B------:R-:W-:Y:S01]  /*bc70*/  ULOP3.LUT UR48, UR18, UR48, URZ, 0x3c, !UPT ;  /* 0x0000003012307292 */ /* 0x000fe2000f8e3c3f */
[----:B------:R-:W-:Y:S11]  /*bc80*/  @!P0 BRA `(.L_x_12045) ;  /* 0x0000000000048947 */ /* 0x000ff60003800000 */
[----:B------:R-:W-:Y:S01]  /*bc90*/  BPT.TRAP 0x1 ;  /* 0x000000040000795c */ /* 0x000fe20000300000 */
.L_x_12045:
[----:B------:R-:W-:Y:S01]  /*bca0*/  ULEA UR6, UR47, UR46, 0x3 ;  /* 0x0000002e2f067291 */ /* 0x000fe2000f8e183f */
[----:B------:R-:W-:-:S05]  /*bcb0*/  IMAD.U32 R7, RZ, RZ, UR48 ;  /* 0x00000030ff077e24 */ /* 0x000fca000f8e00ff */
[----:B------:R-:W-:-:S04]  /*bcc0*/  SHF.L.U32 R7, R7, 0x1f, RZ ;  /* 0x0000001f07077819 */ /* 0x000fc800000006ff */
[----:B------:R0:W1:Y:S01]  /*bcd0*/  SYNCS.PHASECHK.TRANS64.TRYWAIT P1, [UR6+0x19c30], R7 ;  /* 0x019c3007ff0075a7 */ /* 0x0000620008020146 */
[----:B------:R-:W-:Y:S05]  /*bce0*/  @!P0 BRA `(.L_x_12046) ;  /* 0x0000000000048947 */ /* 0x000fea0003800000 */
[----:B------:R-:W-:Y:S01]  /*bcf0*/  BPT.TRAP 0x1 ;  /* 0x000000040000795c */ /* 0x000fe20000300000 */
.L_x_12046:
[----:B-1----:R-:W-:Y:S05]  /*bd00*/  @P1 BRA `(.L_x_12047) ;  /* 0x0000000000081947 */ /* 0x002fea0003800000 */
[----:B------:R-:W1:Y:S02]  /*bd10*/  SYNCS.PHASECHK.TRANS64.TRYWAIT P1, [UR6+0x19c30], R7 ;  /* 0x019c3007ff0075a7 */ /* 0x000e640008020146 */
[----:B-1----:R-:W-:Y:S05]  /*bd20*/  @!P1 BRA `(.L_x_12048) ;  /* 0x000000e000ac9947 */ /* 0x002fea0003800000 */
.L_x_12047:
        /* <DEDUP_REMOVED lines=17> */
.L_x_12049:
[----:B------:R-:W-:Y:S01]  /*be40*/  ULEA UR11, UR19, UR46, 0x3 ;  /* 0x0000002e130b7291 */ /* 0x000fe2000f8e183f */
[----:B01----:R-:W-:-:S05]  /*be50*/  IMAD.U32 R7, RZ, RZ, UR18 ;  /* 0x00000012ff077e24 */ /* 0x003fca000f8e00ff */
[----:B------:R-:W-:-:S04]  /*be60*/  SHF.L.U32 R7, R7, 0x1f, RZ ;  /* 0x0000001f07077819 */ /* 0x000fc800000006ff */
[----:B------:R0:W1:Y:S01]  /*be70*/  SYNCS.PHASECHK.TRANS64.TRYWAIT P1, [UR11+0x19c50], R7 ;  /* 0x019c5007ff0075a7 */ /* 0x000062000802014b */
[----:B------:R-:W-:Y:S05]  /*be80*/  @!P0 BRA `(.L_x_12050) ;  /* 0x0000000000048947 */ /* 0x000fea0003800000 */
[----:B------:R-:W-:Y:S01]  /*be90*/  BPT.TRAP 0x1 ;  /* 0x000000040000795c */ /* 0x000fe20000300000 */
.L_x_12050:
[----:B-1----:R-:W-:Y:S05]  /*bea0*/  @P1 BRA `(.L_x_12051) ;  /* 0x0000000000081947 */ /* 0x002fea0003800000 */
[----:B------:R-:W1:Y:S02]  /*beb0*/  SYNCS.PHASECHK.TRANS64.TRYWAIT P1, [UR11+0x19c50], R7 ;  /* 0x019c5007ff0075a7 */ /* 0x000e64000802014b */
[----:B-1----:R-:W-:Y:S05]  /*bec0*/  @!P1 BRA `(.L_x_12052) ;  /* 0x000000e0005c9947 */ /* 0x002fea0003800000 */
.L_x_12051:
        /* <DEDUP_REMOVED lines=27> */
.L_x_12053:
        /* <DEDUP_REMOVED lines=18> */
[----:B-1----:R-:W-:Y:S01]  /*c1a0*/  FMUL.FTZ R8, R0, R25 ;  /* 0x0000001900087220 */ /* 0x002fe20000410000 */
        /* <DEDUP_REMOVED lines=61> */
[----:B------:R-:W0:Y:S01]  /*c580*/  MUFU.TANH R7, R7 ;  /* 0x0000000700077308 */ /* 0x000e220000002400 */
[----:B------:R-:W-:Y:S01]  /*c590*/  IADD3 R34, -R17, 0x1, -R74 ;  /* 0x0000000111227810 */ /* 0x000fe20007ffe94a */
[----:B------:R-:W-:Y:S01]  /*c5a0*/  SYNCS.ARRIVE.TRANS64.RED.A1T0 RZ, [UR6], RZ ;  /* 0x000000ffffff79a7 */ /* 0x000fe20008100406 */
[----:B------:R-:W-:-:S02]  /*c5b0*/  ULOP3.LUT UR6, URZ, UR21, URZ, 0x33, !UPT ;  /* 0x000000153f067292 */ /* 0x000fc4000f8e333f */
[----:B------:R-:W-:-:S03]  /*c5c0*/  IADD3 R82, -R82, UR41, R34 ;  /* 0x0000002952527c10 */ /* 0x000fc6000fffe122 */
[----:B------:R-:W2:Y:S02]  /*c5d0*/  MUFU.TANH R8, R8 ;  /* 0x0000000800087308 */ /* 0x000ea40000002400 */
[C---:B------:R-:W-:Y:S02]  /*c5e0*/  VIADD R81, R82.reuse, UR22 ;  /* 0x0000001652517c36 */ /* 0x040fe40008000000 */
        /* <DEDUP_REMOVED lines=79> */
.L_x_12056:
[----:B------:R-:W-:-:S05]  /*cae0*/  IMAD.U32 R86, RZ, RZ, UR20 ;  /* 0x00000014ff567e24 */ /* 0x000fca000f8e00ff */
[----:B------:R-:W-:-:S13]  /*caf0*/  ISETP.NE.AND P1, PT, R86, 0x1, PT ;  /* 0x000000015600780c */ /* 0x000fda0003f25270 */
[----:B------:R-:W1:Y:S02]  /*cb00*/  @P1 LDC.64 R34, c[0x0][0x9e8] ;  /* 0x00027a00ff221b82 */ /* 0x000e640000000a00 */
[----:B-1----:R-:W-:-:S05]  /*cb10*/  @P1 IMAD.HI.U32 R34, R85, R34, RZ ;  /* 0x0000002255221227 */ /* 0x002fca00078e00ff */
[----:B------:R-:W-:-:S07]  /*cb20*/  @P1 SHF.R.U32.HI R85, RZ, R35, R34 ;  /* 0x00000023ff551219 */ /* 0x000fce0000011622 */
.L_x_12057:
[----:B------:R-:W-:Y:S05]  /*cb30*/  BSYNC B0 ;  /* 0x0000000000007941 */ /* 0x000fea0003800000 */
.L_x_12055:
[----:B------:R-:W-:-:S04]  /*cb40*/  IMAD R85, R85, R86, -R74 ;  /* 0x0000005655557224 */ /* 0x000fc800078e0a4a */
[----:B------:R-:W-:-:S05]  /*cb50*/  IMAD.IADD R85, R85, 0x1, -R17 ;  /* 0x0000000155557824 */ /* 0x000fca00078e0a11 */
[----:B------:R-:W-:Y:S02]  /*cb60*/  VIMNMX R84, R84, R85, !PT ;  /* 0x0000005554547248 */ /* 0x000fe40007fe0100 */
[----:B------:R-:W-:-:S07]  /*cb70*/  VIADDMNMX R83, R85, R86, R83, PT ;  /* 0x0000005655537246 */ /* 0x000fce0003800153 */
.L_x_12054:
        /* <DEDUP_REMOVED lines=116> */
.L_x_12060:
[----:B------:R-:W-:-:S05]  /*d2c0*/  IMAD.U32 R83, RZ, RZ, UR20 ;  /* 0x00000014ff537e24 */ /* 0x000fca000f8e00ff */
[----:B------:R-:W-:-:S13]  /*d2d0*/  ISETP.NE.AND P2, PT, R83, 0x1, PT ;  /* 0x000000015300780c */ /* 0x000fda0003f45270 */
[----:B------:R-:W0:Y:S02]  /*d2e0*/  @P2 LDC.64 R34, c[0x0][0x9e8] ;  /* 0x00027a00ff222b82 */ /* 0x000e240000000a00 */
[----:B0-----:R-:W-:-:S05]  /*d2f0*/  @P2 IMAD.HI.U32 R34, R78, R34, RZ ;  /* 0x000000224e222227 */ /* 0x001fca00078e00ff */
[----:B------:R-:W-:-:S07]  /*d300*/  @P2 SHF.R.U32.HI R78, RZ, R35, R34 ;  /* 0x00000023ff4e2219 */ /* 0x000fce0000011622 */
.L_x_12061:
[----:B------:R-:W-:Y:S05]  /*d310*/  BSYNC B0 ;  /* 0x0000000000007941 */ /* 0x000fea0003800000 */
.L_x_12059:
[----:B------:R-:W-:-:S04]  /*d320*/  IMAD R74, R78, R83, -R74 ;  /* 0x000000534e4a7224 */ /* 0x000fc800078e0a4a */
[----:B------:R-:W-:-:S05]  /*d330*/  IMAD.IADD R74, R74, 0x1, -R17 ;  /* 0x000000014a4a7824 */ /* 0x000fca00078e0a11 */
[----:B------:R-:W-:Y:S02]  /*d340*/  VIMNMX R82, R82, R74, !PT ;  /* 0x0000004a52527248 */ /* 0x000fe40007fe0100 */
[----:B------:R-:W-:-:S07]  /*d350*/  VIADDMNMX R81, R74, R83, R81, PT ;  /* 0x000000534a517246 */ /* 0x000fce0003800151 */
.L_x_12058:
        /* <DEDUP_REMOVED lines=20> */
[----:B------:R-:W-:Y:S02]  /*d4a0*/  FMNMX.FTZ R10, R26, R10, !PT ;  /* 0x0000000a1a0a7209 */ /* 0x000fe40007810000 */
[C---:B------:R-:W-:Y:S02]  /*d4b0*/  ISETP.GT.AND P6, PT, R82.reuse, 0x9, P1 ;  /* 0x000000095200780c */ /* 0x040fe40000fc4270 */
[----:B------:R-:W-:Y:S02]  /*d4c0*/  FMNMX.FTZ R10, R29, R10, !PT ;  /* 0x0000000a1d0a7209 */ /* 0x000fe40007810000 */
[----:B------:R-:W-:Y:S02]  /*d4d0*/  ISETP.GT.AND P2, PT, R82, 0x10, P1 ;  /* 0x000000105200780c */ /* 0x000fe40000f44270 */
[----:B------:R-:W-:-:S02]  /*d4e0*/  FMNMX.FTZ R10, R30, R10, !PT ;  /* 0x0000000a1e0a7209 */ /* 0x000fc40007810000 */
[C---:B------:R-:W-:Y:S02]  /*d4f0*/  ISETP.GT.AND P3, PT, R82.reuse, 0x11, P1 ;  /* 0x000000115200780c */ /* 0x040fe40000f64270 */
[----:B------:R-:W-:Y:S02]  /*d500*/  FMNMX.FTZ R10, R33, R10, !PT ;  /* 0x0000000a210a7209 */ /* 0x000fe40007810000 */
[----:B------:R-:W-:Y:S02]  /*d510*/  ISETP.GT.AND P4, PT, R82, 0x18, P1 ;  /* 0x000000185200780c */ /* 0x000fe40000f84270 */
[----:B------:R-:W-:Y:S02]  /*d520*/  FMNMX.FTZ R10, R36, R10, !PT ;  /* 0x0000000a240a7209 */ /* 0x000fe40007810000 */
[----:B------:R-:W-:Y:S02]  /*d530*/  ISETP.GT.AND P5, PT, R82, 0x19, P1 ;  /* 0x000000195200780c */ /* 0x000fe40000fa4270 */
[----:B------:R-:W-:-:S02]  /*d540*/  FMNMX.FTZ R10, R39, R10, !PT ;  /* 0x0000000a270a7209 */ /* 0x000fc40007810000 */
[C---:B------:R-:W-:Y:S02]  /*d550*/  ISETP.LT.OR P6, PT, R81.reuse, 0xa, P6 ;  /* 0x0000000a5100780c */ /* 0x040fe400037c1670 */
[----:B------:R-:W-:Y:S02]  /*d560*/  FMNMX.FTZ R10, R40, R10, !PT ;  /* 0x0000000a280a7209 */ /* 0x000fe40007810000 */
[----:B------:R-:W-:Y:S02]  /*d570*/  ISETP.LT.OR P2, PT, R81, 0x11, P2 ;  /* 0x000000115100780c */ /* 0x000fe40001741670 */
[----:B------:R-:W-:Y:S02]  /*d580*/  FMNMX.FTZ R10, R43, R10, !PT ;  /* 0x0000000a2b0a7209 */ /* 0x000fe40007810000 */
[----:B------:R-:W-:Y:S02]  /*d590*/  ISETP.LT.OR P3, PT, R81, 0x12, P3 ;  /* 0x000000125100780c */ /* 0x000fe40001f61670 */
[----:B------:R-:W-:-:S02]  /*d5a0*/  FMNMX.FTZ R10, R44, R10, !PT ;  /* 0x0000000a2c0a7209 */ /* 0x000fc40007810000 */
[----:B------:R-:W-:Y:S02]  /*d5b0*/  ISETP.LT.OR P4, PT, R81, 0x19, P4 ;  /* 0x000000195100780c */ /* 0x000fe40002781670 */
[----:B------:R-:W-:Y:S02]  /*d5c0*/  FMNMX.FTZ R10, R47, R10, !PT ;  /* 0x0000000a2f0a7209 */ /* 0x000fe40007810000 */
[----:B------:R-:W-:Y:S02]  /*d5d0*/  ISETP.LT.OR P5, PT, R81, 0x1a, P5 ;  /* 0x0000001a5100780c */ /* 0x000fe40002fa1670 */
[----:B------:R-:W-:Y:S02]  /*d5e0*/  FMNMX.FTZ R10, R48, R10, !PT ;  /* 0x0000000a300a7209 */ /* 0x000fe40007810000 */
[----:B------:R-:W-:Y:S02]  /*d5f0*/  LOP3.LUT R16, R16, 0xfffffffd, RZ, 0xc0, !PT ;  /* 0xfffffffd10107812 */ /* 0x000fe400078ec0ff */
[----:B------:R-:W-:-:S02]  /*d600*/  FMNMX.FTZ R10, R51, R10, !PT ;  /* 0x0000000a330a7209 */ /* 0x000fc40007810000 */
[----:B------:R-:W-:Y:S02]  /*d610*/  FSEL R14, R14, -INF , !P6 ;  /* 0xff8000000e0e7808 */ /* 0x000fe40007000000 */
[----:B------:R-:W-:Y:S02]  /*d620*/  FMNMX.FTZ R10, R52, R10, !PT ;  /* 0x0000000a340a7209 */ /* 0x000fe40007810000 */
[----:B------:R-:W-:Y:S02]  /*d630*/  FSEL R21, R21, -INF , !P2 ;  /* 0xff80000015157808 */ /* 0x000fe40005000000 */
[----:B------:R-:W-:Y:S02]  /*d640*/  FMNMX.FTZ R10, R57, R10, !PT ;  /* 0x0000000a390a7209 */ /* 0x000fe40007810000 */
[----:B------:R-:W-:Y:S02]  /*d650*/  FSEL R24, R24, -INF , !P3 ;  /* 0xff80000018187808 */ /* 0x000fe40005800000 */
[----:B------:R-:W-:-:S02]  /*d660*/  FMNMX.FTZ R10, R58, R10, !PT ;  /* 0x0000000a3a0a7209 */ /* 0x000fc40007810000 */
[----:B------:R-:W-:Y:S02]  /*d670*/  FSEL R27, R27, -INF , !P4 ;  /* 0xff8000001b1b7808 */ /* 0x000fe40006000000 */
[----:B------:R-:W-:Y:S02]  /*d680*/  FMNMX.FTZ R10, R61, R10, !PT ;  /* 0x0000000a3d0a7209 */ /* 0x000fe40007810000 */
[----:B------:R-:W-:Y:S02]  /*d690*/  FSEL R28, R28, -INF , !P5 ;  /* 0xff8000001c1c7808 */ /* 0x000fe40006800000 */
[C---:B------:R-:W-:Y:S02]  /*d6a0*/  ISETP.GT.AND P6, PT, R82.reuse, 0x20, P1 ;  /* 0x000000205200780c */ /* 0x040fe40000fc4270 */
[C---:B------:R-:W-:Y:S02]  /*d6b0*/  ISETP.GT.AND P2, PT, R82.reuse, 0x21, P1 ;  /* 0x000000215200780c */ /* 0x040fe40000f44270 */
[----:B------:R-:W-:-:S02]  /*d6c0*/  ISETP.GT.AND P3, PT, R82, 0x28, P1 ;  /* 0x000000285200780c */ /* 0x000fc40000f64270 */
[C---:B------:R-:W-:Y:S02]  /*d6d0*/  ISETP.GT.AND P4, PT, R82.reuse, 0x29, P1 ;  /* 0x000000295200780c */ /* 0x040fe40000f84270 */
[----:B------:R-:W-:Y:S02]  /*d6e0*/  ISETP.GT.AND P5, PT, R82, 0x30, P1 ;  /* 0x000000305200780c */ /* 0x000fe40000fa4270 */
[----:B------:R-:W-:Y:S02]  /*d6f0*/  FMNMX.FTZ R10, R62, R10, !PT ;  /* 0x0000000a3e0a7209 */ /* 0x000fe40007810000 */
[----:B------:R-:W-:Y:S02]  /*d700*/  @P0 LOP3.LUT R16, R16, 0x2, RZ, 0xfc, !PT ;  /* 0x0000000210100812 */ /* 0x000fe400078efcff */
[----:B------:R-:W-:Y:S02]  /*d710*/  ISETP.GT.AND P0, PT, R82, 0x78, P1 ;  /* 0x000000785200780c */ /* 0x000fe40000f04270 */
[----:B------:R-:W-:-:S02]  /*d720*/  ISETP.LT.OR P6, PT, R81, 0x21, P6 ;  /* 0x000000215100780c */ /* 0x000fc400037c1670 */
[C---:B------:R-:W-:Y:S02]  /*d730*/  ISETP.LT.OR P2, PT, R81.reuse, 0x22, P2 ;  /* 0x000000225100780c */ /* 0x040fe40001741670 */
[C---:B------:R-:W-:Y:S02]  /*d740*/  ISETP.LT.OR P3, PT, R81.reuse, 0x29, P3 ;  /* 0x000000295100780c */ /* 0x040fe40001f61670 */
[C---:B------:R-:W-:Y:S02]  /*d750*/  ISETP.LT.OR P4, PT, R81.reuse, 0x2a, P4 ;  /* 0x0000002a5100780c */ /* 0x040fe40002781670 */
[----:B------:R-:W-:Y:S02]  /*d760*/  ISETP.LT.OR P5, PT, R81, 0x31, P5 ;  /* 0x000000315100780c */ /* 0x000fe40002fa1670 */
[----:B------:R-:W-:Y:S02]  /*d770*/  FMNMX.FTZ R10, R65, R10, !PT ;  /* 0x0000000a410a7209 */ /* 0x000fe40007810000 */
        /* <DEDUP_REMOVED lines=11> */
[----:B------:R-:W-:Y:S02]  /*d830*/  LOP3.LUT R16, R16, 0xfffffff7, RZ, 0xc0, !PT ;  /* 0xfffffff710107812 */ /* 0x000fe400078ec0ff */
[----:B------:R-:W-:-:S02]  /*d840*/  FMNMX.FTZ R10, R69, R10, !PT ;  /* 0x0000000a450a7209 */ /* 0x000fc40007810000 */
[C---:B------:R-:W-:Y:S02]  /*d850*/  ISETP.LT.OR P6, PT, R81.reuse, 0x32, P6 ;  /* 0x000000325100780c */ /* 0x040fe400037c1670 */
[C---:B------:R-:W-:Y:S02]  /*d860*/  ISETP.LT.OR P2, PT, R81.reuse, 0x39, P2 ;  /* 0x000000395100780c */ /* 0x040fe40001741670 */
[C---:B------:R-:W-:Y:S02]  /*d870*/  ISETP.LT.OR P3, PT, R81.reuse, 0x3a, P3 ;  /* 0x0000003a5100780c */ /* 0x040fe40001f61670 */
[C---:B------:R-:W-:Y:S02]  /*d880*/  ISETP.LT.OR P4, PT, R81.reuse, 0x41, P4 ;  /* 0x000000415100780c */ /* 0x040fe40002781670 */
[----:B------:R-:W-:Y:S02]  /*d890*/  ISETP.LT.OR P5, PT, R81, 0x42, P5 ;  /* 0x000000425100780c */ /* 0x000fe40002fa1670 */
[----:B------:R-:W-:-:S02]  /*d8a0*/  @P0 LOP3.LUT R16, R16, 0x8, RZ, 0xfc, !PT ;  /* 0x0000000810100812 */ /* 0x000fc400078efcff */
[----:B------:R-:W-:Y:S02]  /*d8b0*/  ISETP.GT.AND P0, PT, R82, RZ, P1 ;  /* 0x000000ff5200720c */ /* 0x000fe40000f04270 */
        /* <DEDUP_REMOVED lines=17> */
[----:B------:R-:W-:Y:S02]  /*d9d0*/  FMNMX.FTZ R10, R75, R10, !PT ;  /* 0x0000000a4b0a7209 */ /* 0x000fe40007810000 */
[----:B------:R-:W-:Y:S02]  /*d9e0*/  LOP3.LUT R16, R16, 0xffffff7f, RZ, 0xc0, !PT ;  /* 0xffffff7f10107812 */ /* 0x000fe400078ec0ff */
        /* <DEDUP_REMOVED lines=10> */
[----:B------:R-:W-:Y:S02]  /*da90*/  ISETP.GT.AND P1, PT, R82, 0x79, P1 ;  /* 0x000000795200780c */ /* 0x000fe40000f24270 */
[----:B------:R-:W-:Y:S02]  /*daa0*/  FMNMX.FTZ R10, R80, R10, !PT ;  /* 0x0000000a500a7209 */ /* 0x000fe40007810000 */
[----:B------:R-:W-:Y:S02]  /*dab0*/  @P0 LOP3.LUT R16, R16, 0x80, RZ, 0xfc, !PT ;  /* 0x0000008010100812 */ /* 0x000fe400078efcff */
[----:B------:R-:W-:Y:S02]  /*dac0*/  FMNMX.FTZ R10, R79, R10, !PT ;  /* 0x0000000a4f0a7209 */ /* 0x000fe40007810000 */
[C---:B------:R-:W-:Y:S02]  /*dad0*/  LOP3.LUT P0, RZ, R16.reuse, 0x40000000, RZ, 0xc0, !PT ;  /* 0x4000000010ff7812 */ /* 0x040fe4000780c0ff */
[----:B------:R-:W-:Y:S01]  /*dae0*/  LOP3.LUT R16, R16, 0xffffffdf, RZ, 0xc0, !PT ;  /* 0xffffffdf10107812 */ /* 0x000fe200078ec0ff */
[----:B------:R-:W0:Y:S01]  /*daf0*/  SHFL.BFLY PT, R35, R10, 0x2, 0x1f ;  /* 0x0c401f000a237f89 */ /* 0x000e2200000e0000 */
[----:B------:R-:W-:-:S02]  /*db00*/  ISETP.LT.OR P0, PT, R81, 0x5a, P0 ;  /* 0x0000005a5100780c */ /* 0x000fc40000701670 */
[----:B------:R-:W-:Y:S02]  /*db10*/  @P1 LOP3.LUT R16, R16, 0x20, RZ, 0xfc, !PT ;  /* 0x0000002010101812 */ /* 0x000fe400078efcff */
[C---:B------:R-:W-:Y:S02]  /*db20*/  ISETP.LT.OR P6, PT, R81.reuse, 0x71, P6 ;  /* 0x000000715100780c */ /* 0x040fe400037c1670 */
[C---:B------:R-:W-:Y:S02]  /*db30*/  LOP3.LUT P1, RZ, R16.reuse, 0x2, RZ, 0xc0, !PT ;  /* 0x0000000210ff7812 */ /* 0x040fe4000782c0ff */
[----:B------:R-:W-:Y:S02]  /*db40*/  LOP3.LUT R16, R16, 0xfffffeff, RZ, 0xc0, !PT ;  /* 0xfffffeff10107812 */ /* 0x000fe400078ec0ff */
[----:B------:R-:W-:-:S03]  /*db50*/  ISETP.LT.OR P1, PT, R81, 0x72, P1 ;  /* 0x000000725100780c */ /* 0x000fc60000f21670 */
[----:B------:R-:W-:Y:S02]  /*db60*/  @P0 LOP3.LUT R16, R16, 0x100, RZ, 0xfc, !PT ;  /* 0x0000010010100812 */ /* 0x000fe400078efcff */
[C---:B------:R-:W-:Y:S02]  /*db70*/  ISETP.LT.OR P0, PT, R81.reuse, 0x61, P2 ;  /* 0x000000615100780c */ /* 0x040fe40001701670 */
[C---:B------:R-:W-:Y:S02]  /*db80*/  LOP3.LUT P2, RZ, R16.reuse, 0x8, RZ, 0xc0, !PT ;  /* 0x0000000810ff7812 */ /* 0x040fe4000784c0ff */
[----:B------:R-:W-:Y:S02]  /*db90*/  LOP3.LUT R16, R16, 0xffffffbf, RZ, 0xc0, !PT ;  /* 0xffffffbf10107812 */ /* 0x000fe400078ec0ff */
[----:B------:R-:W-:Y:S02]  /*dba0*/  ISETP.LT.OR P2, PT, R81, 0x79, P2 ;  /* 0x000000795100780c */ /* 0x000fe40001741670 */
[----:B0-----:R-:W-:-:S02]  /*dbb0*/  FMNMX.FTZ R10, R10, R35, !PT ;  /* 0x000000230a0a7209 */ /* 0x001fc40007810000 */
[----:B------:R-:W-:Y:S02]  /*dbc0*/  FSEL R72, R72, -INF , !P1 ;  /* 0xff80000048487808 */ /* 0x000fe40004800000 */
[----:B------:R-:W-:Y:S01]  /*dbd0*/  FSEL R76, R76, -INF , !P2 ;  /* 0xff8000004c4c7808 */ /* 0x000fe20005000000 */
[----:B------:R-:W0:Y:S01]  /*dbe0*/  SHFL.BFLY PT, R35, R10, 0x1, 0x1f ;  /* 0x0c201f000a237f89 */ /* 0x000e2200000e0000 */
[----:B------:R-:W-:Y:S02]  /*dbf0*/  @P0 LOP3.LUT R16, R16, 0x40, RZ, 0xfc, !PT ;  /* 0x0000004010100812 */ /* 0x000fe400078efcff */
[----:B------:R-:W-:Y:S02]  /*dc00*/  ISETP.LT.OR P0, PT, R81, 0x62, P3 ;  /* 0x000000625100780c */ /* 0x000fe40001f01670 */
[C---:B------:R-:W-:Y:S02]  /*dc10*/  LOP3.LUT P3, RZ, R16.reuse, 0x80, RZ, 0xc0, !PT ;  /* 0x0000008010ff7812 */ /* 0x040fe4000786c0ff */
[----:B------:R-:W-:-:S02]  /*dc20*/  LOP3.LUT R16, R16, 0xffffffef, RZ, 0xc0, !PT ;  /* 0xffffffef10107812 */ /* 0x000fc400078ec0ff */
[----:B------:R-:W-:-:S04]  /*dc30*/  ISETP.LT.OR P3, PT, R81, 0x1, P3 ;  /* 0x000000015100780c */ /* 0x000fc80001f61670 */
[----:B------:R-:W-:-:S03]  /*dc40*/  FSEL R9, R9, -INF , !P3 ;  /* 0xff80000009097808 */ /* 0x000fc60005800000 */
[----:B------:R-:W-:Y:S02]  /*dc50*/  @P0 LOP3.LUT R16, R16, 0x10, RZ, 0xfc, !PT ;  /* 0x0000001010100812 */ /* 0x000fe400078efcff */
[C---:B------:R-:W-:Y:S02]  /*dc60*/  ISETP.LT.OR P0, PT, R81.reuse, 0x69, P4 ;  /* 0x000000695100780c */ /* 0x040fe40002701670 */
[C---:B------:R-:W-:Y:S02]  /*dc70*/  LOP3.LUT P4, RZ, R16.reuse, 0x20, RZ, 0xc0, !PT ;  /* 0x0000002010ff7812 */ /* 0x040fe4000788c0ff */
[----:B------:R-:W-:Y:S02]  /*dc80*/  LOP3.LUT R16, R16, 0xfffffffb, RZ, 0xc0, !PT ;  /* 0xfffffffb10107812 */ /* 0x000fe400078ec0ff */
[----:B0-----:R-:W-:Y:S02]  /*dc90*/  FMNMX.FTZ R10, R10, R35, !PT ;  /* 0x000000230a0a7209 */ /* 0x001fe40007810000 */
[----:B------:R-:W-:-:S04]  /*dca0*/  ISETP.LT.OR P4, PT, R81, 0x7a, P4 ;  /* 0x0000007a5100780c */ /* 0x000fc80002781670 */
[----:B------:R-:W-:Y:S02]  /*dcb0*/  FSEL R77, R77, -INF , !P4 ;  /* 0xff8000004d4d7808 */ /* 0x000fe40006000000 */
[----:B------:R-:W-:Y:S02]  /*dcc0*/  @P0 LOP3.LUT R16, R16, 0x4, RZ, 0xfc, !PT ;  /* 0x0000000410100812 */ /* 0x000fe400078efcff */
[----:B------:R-:W-:Y:S02]  /*dcd0*/  ISETP.LT.OR P0, PT, R81, 0x6a, P5 ;  /* 0x0000006a5100780c */ /* 0x000fe40002f01670 */
[----:B------:R-:W-:Y:S02]  /*dce0*/  FSETP.NEU.FTZ.AND P5, PT, R10, -INF , PT ;  /* 0xff8000000a00780b */ /* 0x000fe40003fbd000 */
[----:B------:R-:W-:Y:S02]  /*dcf0*/  LOP3.LUT R16, R16, 0xefffffff, RZ, 0xc0, !PT ;  /* 0xefffffff10107812 */ /* 0x000fe400078ec0ff */
[----:B------:R-:W-:-:S05]  /*dd00*/  FSEL R35, R10, RZ, P5 ;  /* 0x000000ff0a237208 */ /* 0x000fca0002800000 */
[----:B------:R-:W-:Y:S01]  /*dd10*/  FADD.FTZ R5, -R35, R5 ;  /* 0x0000000523057221 */ /* 0x000fe20000010100 */
[----:B------:R-:W-:Y:S01]  /*dd20*/  IMAD.U32 R35, RZ, RZ, UR6 ;  /* 0x00000006ff237e24 */ /* 0x000fe2000f8e00ff */
[----:B------:R-:W-:Y:S02]  /*dd30*/  @P0 LOP3.LUT R16, R16, 0x10000000, RZ, 0xfc, !PT ;  /* 0x1000000010100812 */ /* 0x000fe400078efcff */
[----:B------:R-:W-:Y:S01]  /*dd40*/  FMUL.FTZ R5, R5, UR6 ;  /* 0x0000000605057c20 */ /* 0x000fe20008410000 */
[----:B------:R-:W-:Y:S01]  /*dd50*/  FFMA.FTZ R35, R10, R35, -8 ;  /* 0xc10000000a237423 */ /* 0x000fe20000010023 */
[----:B------:R-:W-:-:S04]  /*dd60*/  LOP3.LUT R16, R16, 0xdfffffff, RZ, 0xc0, !PT ;  /* 0xdfffffff10107812 */ /* 0x000fc800078ec0ff */
[----:B------:R-:W-:Y:S01]  /*dd70*/  FSEL R74, R35, RZ, P5 ;  /* 0x000000ff234a7208 */ /* 0x000fe20002800000 */
[----:B------:R-:W-:Y:S01]  /*dd80*/  MUFU.EX2 R5, R5 ;  /* 0x0000000500057308 */ /* 0x000fe20000000800 */
[----:B------:R-:W-:Y:S02]  /*dd90*/  FMNMX.FTZ R35, R9, R4, !PT ;  /* 0x0000000409237209 */ /* 0x000fe40007810000 */
[----:B------:R-:W-:Y:S01]  /*dda0*/  @P6 LOP3.LUT R16, R16, 0x20000000, RZ, 0xfc, !PT ;  /* 0x2000000010106812 */ /* 0x000fe200078efcff */
[----:B------:R-:W-:-:S01]  /*ddb0*/  FFMA.FTZ R7, R7, UR6, -R74 ;  /* 0x0000000607077c23 */ /* 0x000fc2000801084a */
[----:B------:R-:W-:Y:S01]  /*ddc0*/  FMNMX.FTZ R35, R34, R35, !PT ;  /* 0x0000002322237209 */ /* 0x000fe20007810000 */
[----:B------:R-:W-:-:S01]  /*ddd0*/  FFMA.FTZ R8, R8, UR6, -R74 ;  /* 0x0000000608087c23 */ /* 0x000fc2000801084a */
[----:B------:R-:W-:Y:S01]  /*dde0*/  LOP3.LUT P6, RZ, R16, 0x100, RZ, 0xc0, !PT ;  /* 0x0000010010ff7812 */ /* 0x000fe200078cc0ff */
[----:B------:R-:W-:-:S01]  /*ddf0*/  FFMA.FTZ R11, R11, UR6, -R74 ;  /* 0x000000060b0b7c23 */ /* 0x000fc2000801084a */
[----:B------:R-:W-:Y:S01]  /*de00*/  FMNMX.FTZ R35, R13, R35, !PT ;  /* 0x000000230d237209 */ /* 0x000fe20007810000 */
[----:B------:R-:W-:-:S01]  /*de10*/  FFMA.FTZ R12, R12, UR6, -R74 ;  /* 0x000000060c0c7c23 */ /* 0x000fc2000801084a */
[----:B------:R-:W-:Y:S01]  /*de20*/  LOP3.LUT P0, RZ, R16, 0x40, RZ, 0xc0, !PT ;  /* 0x0000004010ff7812 */ /* 0x000fe2000780c0ff */
[----:B------:R-:W-:-:S01]  /*de30*/  FFMA.FTZ R15, R15, UR6, -R74 ;  /* 0x000000060f0f7c23 */ /* 0x000fc2000801084a */
[----:B------:R-:W-:Y:S01]  /*de40*/  FMNMX.FTZ R35, R14, R35, !PT ;  /* 0x000000230e237209 */ /* 0x000fe20007810000 */
[----:B------:R-:W-:-:S01]  /*de50*/  FFMA.FTZ R20, R20, UR6, -R74 ;  /* 0x0000000614147c23 */ /* 0x000fc2000801084a */
[----:B------:R-:W-:Y:S01]  /*de60*/  FSEL R60, R60, -INF , !P6 ;  /* 0xff8000003c3c7808 */ /* 0x000fe20007000000 */
        /* <DEDUP_REMOVED lines=48> */
[----:B------:R-:W-:-:S02]  /*e170*/  LOP3.LUT P0, RZ, R16, 0x8000000, RZ, 0xc0, !PT ;  /* 0x0800000010ff7812 */ /* 0x000fc4000780c0ff */
        /* <DEDUP_REMOVED lines=28> */
[----:B-1----:R-:W-:-:S01]  /*e340*/  FFMA.FTZ R3, R5, R3, R35 ;  /* 0x0000000305037223 */ /* 0x002fc20000010023 */
[----:B0-----:R-:W-:-:S03]  /*e350*/  FMNMX.FTZ R79, R78, R79, !PT ;  /* 0x0000004f4e4f7209 */ /* 0x001fc60007810000 */
[----:B------:R-:W-:-:S03]  /*e360*/  FADD.FTZ R3, R8, R3 ;  /* 0x0000000308037221 */ /* 0x000fc60000010000 */
[----:B------:R-:W-:Y:S01]  /*e370*/  MUFU.EX2 R39, R39 ;  /* 0x0000002700277308 */ /* 0x000fe20000000800 */
[----:B------:R-:W0:Y:S07]  /*e380*/  SHFL.BFLY PT, R7, R79, 0x1, 0x1f ;  /* 0x0c201f004f077f89 */ /* 0x000e2e00000e0000 */
[----:B------:R-:W-:Y:S08]  /*e390*/  MUFU.EX2 R40, R40 ;  /* 0x0000002800287308 */ /* 0x000ff00000000800 */
[----:B------:R-:W-:Y:S08]  /*e3a0*/  MUFU.EX2 R43, R43 ;  /* 0x0000002b002b7308 */ /* 0x000ff00000000800 */
[----:B------:R-:W-:Y:S01]  /*e3b0*/  MUFU.EX2 R44, R44 ;  /* 0x0000002c002c7308 */ /* 0x000fe20000000800 */
[----:B0-----:R-:W-:-:S04]  /*e3c0*/  FMNMX.FTZ R7, R79, R7, !PT ;  /* 0x000000074f077209 */ /* 0x001fc80007810000 */
[----:B------:R-:W-:-:S03]  /*e3d0*/  FSETP.NEU.FTZ.AND P1, PT, R7, -INF , PT ;  /* 0xff8000000700780b */ /* 0x000fc60003f3d000 */
[----:B------:R-:W-:Y:S01]  /*e3e0*/  MUFU.EX2 R47, R47 ;  /* 0x0000002f002f7308 */ /* 0x000fe20000000800 */
[----:B------:R-:W-:-:S05]  /*e3f0*/  FSEL R78, R7, RZ, P1 ;  /* 0x000000ff074e7208 */ /* 0x000fca0000800000 */
[----:B------:R-:W-:Y:S01]  /*e400*/  FADD.FTZ R4, -R78, R4 ;  /* 0x000000044e047221 */ /* 0x000fe20000010100 */
[----:B------:R-:W-:Y:S01]  /*e410*/  IMAD.U32 R78, RZ, RZ, UR6 ;  /* 0x00000006ff4e7e24 */ /* 0x000fe2000f8e00ff */
[----:B------:R-:W-:Y:S02]  /*e420*/  MUFU.EX2 R48, R48 ;  /* 0x0000003000307308 */ /* 0x000fe40000000800 */
        /* <DEDUP_REMOVED lines=146> */
.L_x_12062:
        /* <DEDUP_REMOVED lines=91> */
.L_x_12044:
[----:B------:R-:W-:Y:S06]  /*f300*/  BAR.ARV 0x8, 0x200 ;  /* 0x0208000000007b1d */ /* 0x000fec0000002000 */
[----:B------:R-:W-:Y:S05]  /*f310*/  @!P0 BRA `(.L_x_12064) ;  /* 0x0000000000048947 */ /* 0x000fea0003800000 */
[----:B------:R-:W-:Y:S01]  /*f320*/  BPT.TRAP 0x1 ;  /* 0x000000040000795c */ /* 0x000fe20000300000 */
.L_x_12064:
[----:B------:R-:W-:Y:S01]  /*f330*/  ULEA UR14, UR47, UR46, 0x3 ;  /* 0x0000002e2f0e7291 */ /* 0x000fe2000f8e183f */
[----:B------:R-:W-:-:S05]  /*f340*/  IMAD.U32 R0, RZ, RZ, UR48 ;  /* 0x00000030ff007e24 */ /* 0x000fca000f8e00ff */
[----:B------:R-:W-:-:S04]  /*f350*/  SHF.L.U32 R0, R0, 0x1f, RZ ;  /* 0x0000001f00007819 */ /* 0x000fc800000006ff */
[----:B------:R0:W1:Y:S01]  /*f360*/  SYNCS.PHASECHK.TRANS64.TRYWAIT P1, [UR14+0x19c50], R0 ;  /* 0x019c5000ff0075a7 */ /* 0x000062000802014e */
[----:B------:R-:W-:Y:S05]  /*f370*/  @!P0 BRA `(.L_x_12065) ;  /* 0x0000000000048947 */ /* 0x000fea0003800000 */
[----:B------:R-:W-:Y:S01]  /*f380*/  BPT.TRAP 0x1 ;  /* 0x000000040000795c */ /* 0x000fe20000300000 */
.L_x_12065:
[----:B-1----:R-:W-:Y:S05]  /*f390*/  @P1 BRA `(.L_x_12066) ;  /* 0x0000000000081947 */ /* 0x002fea0003800000 */
[----:B------:R-:W1:Y:S02]  /*f3a0*/  SYNCS.PHASECHK.TRANS64.TRYWAIT P1, [UR14+0x19c50], R0 ;  /* 0x019c5000ff0075a7 */ /* 0x000e64000802014e */
[----:B-1----:R-:W-:Y:S05]  /*f3b0*/  @!P1 BRA `(.L_x_12067) ;  /* 0x000000ac00389947 */ /* 0x002fea0003800000 */
.L_x_12066:
[----:B------:R-:W-:Y:S01]  /*f3c0*/  ULDC.64 UR4, c[0x0][0x9a0] ;  /* 0x0002680000047ab9 */ /* 0x000fe20000000a00 */
[----:B------:R-:W-:Y:S01]  /*f3d0*/  UIADD3 UR46, UR46, 0x3000, URZ ;  /* 0x000030002e2e7890 */ /* 0x000fe2000fffe03f */
[----:B------:R-:W-:Y:S01]  /*f3e0*/  WARPGROUP.ARRIVE ;  /* 0x00000000000079c5 */ /* 0x000fe20000000000 */
[----:B------:R-:W-:Y:S01]  /*f3f0*/  UISETP.NE.U32.AND UP0, UPT, UR4, URZ, UPT ;  /* 0x0000003f0400728c */ /* 0x000fe2000bf05070 */
[----:B------:R-:W-:Y:S01]  /*f400*/  IMAD.MOV.U32 R6, RZ, RZ, 0x3f800000 ;  /* 0x3f800000ff067424 */ /* 0x000fe200078e00ff */
[----:B------:R-:W-:Y:S02]  /*f410*/  USHF.R.U32.HI UR46, URZ, 0x4, UR46 ;  /* 0x000000043f2e7899 */ /* 0x000fe4000801162e */
[----:B------:R-:W-:Y:S02]  /*f420*/  UISETP.NE.AND.EX UP0, UPT, UR5, URZ, UPT, UP0 ;  /* 0x0000003f0500728c */ /* 0x000fe4000bf05300 */
[----:B------:R-:W-:-:S04]  /*f430*/  ULOP3.LUT UR46, UR46, 0x3fff, URZ, 0xc0, !UPT ;  /* 0x00003fff2e2e7892 */ /* 0x000fc8000f8ec03f */
[----:B------:R-:W-:Y:S01]  /*f440*/  ULOP3.LUT UR46, UR46, 0x10000, URZ, 0xfc, !UPT ;  /* 0x000100002e2e7892 */ /* 0x000fe2000f8efc3f */
[----:B------:R-:W-:-:S04]  /*f450*/  PLOP3.LUT P1, PT, PT, PT, UP0, 0x80, 0x0 ;  /* 0x000000000000781c */ /* 0x000fc80003f2f008 */
[----:B------:R-:W-:Y:S01]  /*f460*/  @UP0 USHF.R.S32.HI UR7, URZ, 0x1f, UR51 ;  /* 0x0000001f3f070899 */ /* 0x000fe20008011433 */
[----:B------:R-:W-:Y:S01]  /*f470*/  @UP0 ULDC.64 UR10, c[0x0][0x9c8] ;  /* 0x00027200000a0ab9 */ /* 0x000fe20000000a00 */
[----:B------:R-:W-:Y:S02]  /*f480*/  @UP0 ULDC.64 UR12, c[0x0][0x9d0] ;  /* 0x00027400000c0ab9 */ /* 0x000fe40000000a00 */
[----:B------:R-:W-:Y:S02]  /*f490*/  @UP0 UIMAD UR7, UR7, UR10, URZ ;  /* 0x0000000a070702a4 */ /* 0x000fe4000f8e023f */
[----:B------:R-:W-:Y:S02]  /*f4a0*/  @UP0 UIMAD.WIDE.U32 UR8, UR51, UR10, URZ ;  /* 0x0000000a330802a5 */ /* 0x000fe4000f8e003f */
[----:B------:R-:W-:Y:S02]  /*f4b0*/  @UP0 UIMAD UR10, UR51, UR11, UR7 ;  /* 0x0000000b330a02a4 */ /* 0x000fe4000f8e0207 */
[----:B------:R-:W-:-:S02]  /*f4c0*/  UIMAD UR7, UR47, 0x300, UR46 ;  /* 0x000003002f0778a4 */ /* 0x000fc4000f8e022e */
[----:B------:R-:W-:Y:S01]  /*f4d0*/  @UP0 UIADD3 UR9, UR9, UR10, URZ ;  /* 0x0000000a09090290 */ /* 0x000fe2000fffe03f */
[----:B------:R-:W-:-:S03]  /*f4e0*/  UMOV UR11, 0x40000040 ;  /* 0x40000040000b7882 */ /* 0x000fc60000000000 */
[----:B------:R-:W-:Y:S01]  /*f4f0*/  @UP0 UIMAD.WIDE.U32 UR8, UR37, UR12, UR8 ;  /* 0x0000000c250802a5 */ /* 0x000fe2000f8e0008 */
[----:B------:R-:W-:-:S08]  /*f500*/  UMOV UR10, UR7 ;  /* 0x00000007000a7c82 */ /* 0x000fd00008000000 */
[----:B------:R-:W-:Y:S01]  /*f510*/  QGMMA.64x96x32.F32.E4M3.E4M3 R88, R148, gdesc[UR8], R88, gsb0 ;  /* 0x0160000894587df3 */ /* 0x000fe20008000858 */
        /* <DEDUP_REMOVED lines=13> */
[----:B0-----:R-:W0:Y:S01]  /*f5f0*/  SHFL.BFLY PT, R0, R3, 0x2, 0x1f ;  /* 0x0c401f0003007f89 */ /* 0x001e2200000e0000 */
[----:B------:R-:W-:-:S03]  /*f600*/  UIADD3 UR4, UR7, 0x6, URZ ;  /* 0x0000000607047890 */ /* 0x000fc6000fffe03f */
[----:B------:R-:W3:Y:S01]  /*f610*/  SHFL.BFLY PT, R9, R2, 0x2, 0x1f ;  /* 0x0c401f0002097f89 */ /* 0x000ee200000e0000 */
[----:B------:R-:W-:Y:S02]  /*f620*/  WARPGROUP.DEPBAR.LE gsb0, 0x0 ;  /* 0x00008000000079c5 */ /* 0x000fe40000010000 */
[----:B------:R-:W-:-:S06]  /*f630*/  WARPGROUP.ARRIVE ;  /* 0x00000000000079c5 */ /* 0x000fcc0000000000 */
[----:B------:R-:W-:Y:S01]  /*f640*/  QGMMA.64x96x32.F32.E4M3.E4M3 R88, R140, gdesc[UR8], R88, gsb0 ;  /* 0x016000088c587df3 */ /* 0x000fe20008000858 */
[----:B------:R-:W-:Y:S01]  /*f650*/  UMOV UR10, UR4 ;  /* 0x00000004000a7c82 */ /* 0x000fe20008000000 */
[----:B------:R-:W-:Y:S01]  /*f660*/  UMOV UR11, 0x40000040 ;  /* 0x40000040000b7882 */ /* 0x000fe20000000000 */
[----:B0-----:R-:W-:-:S01]  /*f670*/  FADD.FTZ R0, R0, R3 ;  /* 0x0000000300007221 */ /* 0x001fc20000010000 */
[----:B---3--:R-:W-:-:S04]  /*f680*/  FADD.FTZ R9, R9, R2 ;  /* 0x0000000209097221 */ /* 0x008fc80000010000 */
[----:B-1----:R-:W0:Y:S04]  /*f690*/  SHFL.BFLY PT, R5, R0, 0x1, 0x1f ;  /* 0x0c201f0000057f89 */ /* 0x002e2800000e0000 */
        /* <DEDUP_REMOVED lines=33> */
.L_x_12068:
        /* <DEDUP_REMOVED lines=58> */
.L_x_11990:
        /* <DEDUP_REMOVED lines=23> */
[----:B------:R-:W-:-:S03]  /*fdc0*/  LOP3.LUT P0, R6, R31, 0x3, RZ, 0xc0, !PT ;  /* 0x000000031f067812 */ /* 0x000fc6000780c0ff */
[----:B------:R-:W3:Y:S01]  /*fdd0*/  LDL R5, [R1+0x24] ;  /* 0x0000240001057983 */ /* 0x000ee20000100800 */
[----:B------:R-:W-:Y:S01]  /*fde0*/  ISETP.EQ.OR P0, PT, R6, 0x3, !P0 ;  /* 0x000000030600780c */ /* 0x000fe20004702670 */
[----:B------:R-:W-:Y:S01]  /*fdf0*/  UIMAD.WIDE UR8, UR39, 0x4, UR8 ;  /* 0x00000004270878a5 */ /* 0x000fe2000f8e0208 */
[----:B0-----:R-:W0:Y:S02]  /*fe00*/  S2R R4, SR_SWINHI ;  /* 0x0000000000047919 */ /* 0x001e240000002f00 */
        /* <DEDUP_REMOVED lines=16> */
[----:B------:R-:W-:Y:S02]  /*ff10*/  MOV R20, R3 ;  /* 0x0000000300147202 */ /* 0x000fe40000000f00 */
[----:B0-----:R-:W-:Y:S02]  /*ff20*/  MOV R21, R4 ;  /* 0x0000000400157202 */ /* 0x001fe40000000f00 */
        /* <DEDUP_REMOVED lines=32> */
[----:B--2---:R-:W-:Y:S04]  /*10130*/  SHFL.IDX PT, R50, R47, R14, 0x1c1f ;  /* 0x001c1f0e2f327589 */ /* 0x004fe800000e0000 */
[----:B------:R-:W-:Y:S04]  /*10140*/  SHFL.IDX PT, R63, R63, R14, 0x1c1f ;  /* 0x001c1f0e3f3f7589 */ /* 0x000fe800000e0000 */
[----:B------:R-:W-:Y:S01]  /*10150*/  SHFL.IDX PT, R65, R65, R14, 0x1c1f ;  /* 0x001c1f0e41417589 */ /* 0x000fe200000e0000 */
[----:B---3--:R-:W-:-:S03]  /*10160*/  IMAD.WIDE R10, R5, 0x2, R20 ;  /* 0x00000002050a7825 */ /* 0x008fc600078e0214 */
[----:B------:R-:W-:Y:S01]  /*10170*/  SHFL.IDX PT, R56, R67, R14, 0x1c1f ;  /* 0x001c1f0e43387589 */ /* 0x000fe200000e0000 */
[----:B------:R-:W-:-:S03]  /*10180*/  IADD3 R77, P5, R10, 0x20, RZ ;  /* 0x000000200a4d7810 */ /* 0x000fc60007fbe0ff */
[----:B------:R-:W-:Y:S01]  /*10190*/  SHFL.IDX PT, R43, R43, R14, 0x1c1f ;  /* 0x001c1f0e2b2b7589 */ /* 0x000fe200000e0000 */
[C---:B------:R-:W-:Y:S02]  /*101a0*/  IADD3 R91, P4, R10.reuse, 0x3000, RZ ;  /* 0x000030000a5b7810 */ /* 0x040fe40007f9e0ff */
[----:B------:R-:W-:Y:S01]  /*101b0*/  LOP3.LUT R4, R77, 0x180, RZ, 0xc0, !PT ;  /* 0x000001804d047812 */ /* 0x000fe200078ec0ff */
[--C-:B------:R-:W-:Y:S01]  /*101c0*/  IMAD.X R13, RZ, RZ, R11.reuse, P5 ;  /* 0x000000ffff0d7224 */ /* 0x100fe200028e060b */
[----:B------:R-:W-:Y:S01]  /*101d0*/  IADD3 R93, P3, R10, 0x3020, RZ ;  /* 0x000030200a5d7810 */ /* 0x000fe20007f7e0ff */
[--C-:B------:R-:W-:Y:S01]  /*101e0*/  IMAD.X R9, RZ, RZ, R11.reuse, P4 ;  /* 0x000000ffff097224 */ /* 0x100fe200020e060b */
[----:B------:R-:W-:Y:S01]  /*101f0*/  SHF.R.U64 R4, R4, 0x3, RZ ;  /* 0x0000000304047819 */ /* 0x000fe200000012ff */
[----:B------:R-:W-:Y:S01]  /*10200*/  SHFL.IDX PT, R58, R51, R14, 0x1c1f ;  /* 0x001c1f0e333a7589 */ /* 0x000fe200000e0000 */
[C---:B------:R-:W-:Y:S01]  /*10210*/  IADD3 R95, P2, R10.reuse, 0x6000, RZ ;  /* 0x000060000a5f7810 */ /* 0x040fe20007f5e0ff */
[--C-:B------:R-:W-:Y:S01]  /*10220*/  IMAD.X R7, RZ, RZ, R11.reuse, P3 ;  /* 0x000000ffff077224 */ /* 0x100fe200018e060b */
[----:B------:R-:W-:Y:S01]  /*10230*/  IADD3 R97, P1, R10, 0x6020, RZ ;  /* 0x000060200a617810 */ /* 0x000fe20007f3e0ff */
[----:B------:R-:W-:Y:S01]  /*10240*/  SHFL.IDX PT, R66, R55, R14, 0x1c1f ;  /* 0x001c1f0e37427589 */ /* 0x000fe200000e0000 */
[----:B------:R-:W-:Y:S01]  /*10250*/  LOP3.LUT R12, R4, R77, RZ, 0x3c, !PT ;  /* 0x0000004d040c7212 */ /* 0x000fe200078e3cff */
[----:B------:R-:W-:Y:S01]  /*10260*/  IMAD.X R79, RZ, RZ, R11, P2 ;  /* 0x000000ffff4f7224 */ /* 0x000fe200010e060b */
[----:B------:R-:W-:Y:S01]  /*10270*/  LOP3.LUT R5, R10, 0x180, RZ, 0xc0, !PT ;  /* 0x000001800a057812 */ /* 0x000fe200078ec0ff */
[----:B------:R-:W-:Y:S01]  /*10280*/  SHFL.IDX PT, R74, R59, R14, 0x1c1f ;  /* 0x001c1f0e3b4a7589 */ /* 0x000fe200000e0000 */
[----:B------:R-:W-:-:S02]  /*10290*/  LOP3.LUT R4, R91, 0x180, RZ, 0xc0, !PT ;  /* 0x000001805b047812 */ /* 0x000fc400078ec0ff */
[----:B------:R-:W-:Y:S01]  /*102a0*/  LOP3.LUT R6, R93, 0x180, RZ, 0xc0, !PT ;  /* 0x000001805d067812 */ /* 0x000fe200078ec0ff */
[----:B------:R-:W-:Y:S01]  /*102b0*/  SHFL.IDX PT, R69, R69, R14, 0x1c1f ;  /* 0x001c1f0e45457589 */ /* 0x000fe200000e0000 */
[----:B------:R-:W-:Y:S02]  /*102c0*/  LOP3.LUT R44, R95, 0x180, RZ, 0xc0, !PT ;  /* 0x000001805f2c7812 */ /* 0x000fe400078ec0ff */
[----:B------:R-:W-:Y:S01]  /*102d0*/  LOP3.LUT R46, R97, 0x180, RZ, 0xc0, !PT ;  /* 0x00000180612e7812 */ /* 0x000fe200078ec0ff */
[----:B------:R-:W-:Y:S01]  /*102e0*/  SHFL.IDX PT, R71, R71, R14, 0x1c1f ;  /* 0x001c1f0e47477589 */ /* 0x000fe200000e0000 */
[----:B------:R-:W-:Y:S02]  /*102f0*/  SHF.R.U64 R5, R5, 0x3, RZ ;  /* 0x0000000305057819 */ /* 0x000fe400000012ff */
[----:B------:R-:W-:Y:S01]  /*10300*/  SHF.R.U64 R4, R4, 0x3, RZ ;  /* 0x0000000304047819 */ /* 0x000fe200000012ff */
[----:B------:R-:W-:Y:S01]  /*10310*/  SHFL.IDX PT, R62, R75, R14, 0x1c1f ;  /* 0x001c1f0e4b3e7589 */ /* 0x000fe200000e0000 */
[----:B------:R-:W-:-:S02]  /*10320*/  SHF.R.U64 R6, R6, 0x3, RZ ;  /* 0x0000000306067819 */ /* 0x000fc400000012ff */
[----:B------:R-:W-:Y:S01]  /*10330*/  SHF.R.U64 R44, R44, 0x3, RZ ;  /* 0x000000032c2c7819 */ /* 0x000fe200000012ff */
[----:B------:R-:W-:Y:S01]  /*10340*/  SHFL.IDX PT, R70, R83, R14, 0x1c1f ;  /* 0x001c1f0e53467589 */ /* 0x000fe200000e0000 */
[----:B------:R-:W-:Y:S02]  /*10350*/  SHF.R.U64 R46, R46, 0x3, RZ ;  /* 0x000000032e2e7819 */ /* 0x000fe400000012ff */
[----:B------:R-:W-:Y:S02]  /*10360*/  MOV R80, R12 ;  /* 0x0000000c00507202 */ /* 0x000fe40000000f00 */
[----:B------:R0:W-:Y:S01]  /*10370*/  SHFL.IDX PT, R12, R45, R14, 0x1c1f ;  /* 0x001c1f0e2d0c7589 */ /* 0x0001e200000e0000 */
[----:B------:R-:W-:Y:S01]  /*10380*/  LOP3.LUT R10, R5, R10, RZ, 0x3c, !PT ;  /* 0x0000000a050a7212 */ /* 0x000fe200078e3cff */
[----:B------:R-:W-:Y:S01]  /*10390*/  IMAD.X R5, RZ, RZ, R11, P1 ;  /* 0x000000ffff057224 */ /* 0x000fe200008e060b */
[----:B------:R-:W-:Y:S01]  /*103a0*/  LOP3.LUT R8, R4, R91, RZ, 0x3c, !PT ;  /* 0x0000005b04087212 */ /* 0x000fe200078e3cff */
[----:B------:R-:W-:Y:S01]  /*103b0*/  SHFL.IDX PT, R13, R73, R14, 0x1c1f ;  /* 0x001c1f0e490d7589 */ /* 0x000fe200000e0000 */
[----:B------:R-:W-:-:S02]  /*103c0*/  LOP3.LUT R6, R6, R93, RZ, 0x3c, !PT ;  /* 0x0000005d06067212 */ /* 0x000fc400078e3cff */
[----:B------:R-:W-:Y:S02]  /*103d0*/  LOP3.LUT R78, R44, R95, RZ, 0x3c, !PT ;  /* 0x0000005f2c4e7212 */ /* 0x000fe400078e3cff */
[----:B------:R-:W-:Y:S01]  /*103e0*/  LOP3.LUT R4, R46, R97, RZ, 0x3c, !PT ;  /* 0x000000612e047212 */ /* 0x000fe200078e3cff */
[----:B------:R-:W-:Y:S01]  /*103f0*/  SHFL.IDX PT, R44, R33, R14, 0x1c1f ;  /* 0x001c1f0e212c7589 */ /* 0x000fe200000e0000 */
[----:B0-----:R-:W-:Y:S02]  /*10400*/  LOP3.LUT R45, R14, 0x2, RZ, 0x3c, !PT ;  /* 0x000000020e2d7812 */ /* 0x001fe400078e3cff */
[----:B------:R-:W-:Y:S01]  /*10410*/  MOV R10, R10 ;  /* 0x0000000a000a7202 */ /* 0x000fe20000000f00 */
[----:B------:R-:W-:Y:S01]  /*10420*/  SHFL.IDX PT, R46, R31, R14, 0x1c1f ;  /* 0x001c1f0e1f2e7589 */ /* 0x000fe200000e0000 */
[----:B------:R-:W-:Y:S02]  /*10430*/  MOV R77, R8 ;  /* 0x00000008004d7202 */ /* 0x000fe40000000f00 */
[----:B------:R-:W-:Y:S01]  /*10440*/  MOV R78, R78 ;  /* 0x0000004e004e7202 */ /* 0x000fe20000000f00 */
[----:B------:R-:W-:Y:S01]  /*10450*/  SHFL.IDX PT, R54, R37, R45, 0x1c1f ;  /* 0x001c1f2d25367589 */ /* 0x000fe200000e0000 */
[----:B------:R-:W-:-:S02]  /*10460*/  MOV R76, R6 ;  /* 0x00000006004c7202 */ /* 0x000fc40000000f00 */
[----:B------:R-:W-:Y:S01]  /*10470*/  MOV R79, R4 ;  /* 0x00000004004f7202 */ /* 0x000fe20000000f00 */
[----:B------:R0:W-:Y:S04]  /*10480*/  SHFL.IDX PT, R11, R81, R14, 0x1c1f ;  /* 0x001c1f0e510b7589 */ /* 0x0001e800000e0000 */
[----:B------:R-:W1:Y:S04]  /*10490*/  SHFL.IDX PT, R47, R24, R45, 0x1c1f ;  /* 0x001c1f2d182f7589 */ /* 0x000e6800000e0000 */
[----:B------:R-:W-:Y:S01]  /*104a0*/  SHFL.IDX PT, R15, R15, R45, 0x1c1f ;  /* 0x001c1f2d0f0f7589 */ /* 0x000fe200000e0000 */
[----:B0-----:R-:W-:-:S03]  /*104b0*/  IMAD.U32 R81, RZ, RZ, UR9 ;  /* 0x00000009ff517e24 */ /* 0x001fc6000f8e00ff */
[----:B------:R-:W0:Y:S04]  /*104c0*/  SHFL.IDX PT, R52, R39, R45, 0x1c1f ;  /* 0x001c1f2d27347589 */ /* 0x000e2800000e0000 */
[----:B------:R-:W-:Y:S04]  /*104d0*/  SHFL.IDX PT, R64, R42, R45, 0x1c1f ;  /* 0x001c1f2d2a407589 */ /* 0x000fe800000e0000 */
[----:B------:R-:W-:Y:S04]  /*104e0*/  SHFL.IDX PT, R9, R49, R14, 0x1c1f ;  /* 0x001c1f0e31097589 */ /* 0x000fe800000e0000 */
[----:B------:R-:W2:Y:S04]  /*104f0*/  SHFL.IDX PT, R48, R25, R45, 0x1c1f ;  /* 0x001c1f2d19307589 */ /* 0x000ea800000e0000 */
[----:B------:R3:W-:Y:S01]  /*10500*/  SHFL.IDX PT, R67, R32, R45, 0x1c1f ;  /* 0x001c1f2d20437589 */ /* 0x0007e200000e0000 */
[----:B-1----:R-:W-:-:S03]  /*10510*/  SEL R33, R44, R47, P0 ;  /* 0x0000002f2c217207 */ /* 0x002fc60000000000 */
[----:B------:R-:W-:Y:S04]  /*10520*/  SHFL.IDX PT, R6, R53, R14, 0x1c1f ;  /* 0x001c1f0e35067589 */ /* 0x000fe800000e0000 */
[----:B------:R-:W-:Y:S01]  /*10530*/  SHFL.IDX PT, R5, R57, R14, 0x1c1f ;  /* 0x001c1f0e39057589 */ /* 0x000fe200000e0000 */
[----:B0-----:R-:W-:Y:S02]  /*10540*/  SEL R37, R65, R52, P0 ;  /* 0x0000003441257207 */ /* 0x001fe40000000000 */
[----:B---3--:R-:W-:Y:S01]  /*10550*/  SEL R32, R46, R15, P0 ;  /* 0x0000000f2e207207 */ /* 0x008fe20000000000 */
[----:B------:R0:W-:Y:S01]  /*10560*/  SHFL.IDX PT, R4, R61, R14, 0x1c1f ;  /* 0x001c1f0e3d047589 */ /* 0x0001e200000e0000 */
[----:B------:R-:W-:-:S03]  /*10570*/  SEL R39, R52, R65, P0 ;  /* 0x0000004134277207 */ /* 0x000fc60000000000 */
[----:B------:R-:W-:Y:S04]  /*10580*/  SHFL.IDX PT, R8, R87, R14, 0x1c1f ;  /* 0x001c1f0e57087589 */ /* 0x000fe800000e0000 */
[----:B------:R-:W-:Y:S01]  /*10590*/  SHFL.IDX PT, R31, R89, R14, 0x1c1f ;  /* 0x001c1f0e591f7589 */ /* 0x000fe200000e0000 */
[----:B--2---:R-:W-:Y:S02]  /*105a0*/  SEL R42, R48, R43, P0 ;  /* 0x0000002b302a7207 */ /* 0x004fe40000000000 */
[----:B0-----:R-:W-:Y:S01]  /*105b0*/  SEL R61, R11, R64, P0 ;  /* 0x000000400b3d7207 */ /* 0x001fe20000000000 */
[----:B------:R-:W-:Y:S04]  /*105c0*/  SHFL.IDX PT, R7, R85, R14, 0x1c1f ;  /* 0x001c1f0e55077589 */ /* 0x000fe800000e0000 */
[----:B------:R-:W-:Y:S04]  /*105d0*/  SHFL.IDX PT, R49, R26, R45, 0x1c1f ;  /* 0x001c1f2d1a317589 */ /* 0x000fe800000e0000 */
[----:B------:R0:W1:Y:S04]  /*105e0*/  SHFL.IDX PT, R51, R35, R45, 0x1c1f ;  /* 0x001c1f2d23337589 */ /* 0x00006800000e0000 */
[----:B------:R2:W3:Y:S04]  /*105f0*/  SHFL.IDX PT, R24, R36, R45, 0x1c1f ;  /* 0x001c1f2d24187589 */ /* 0x0004e800000e0000 */
[----:B------:R-:W-:Y:S01]  /*10600*/  SHFL.IDX PT, R57, R29, R45, 0x1c1f ;  /* 0x001c1f2d1d397589 */ /* 0x000fe200000e0000 */
[----:B0-----:R-:W-:-:S03]  /*10610*/  SEL R35, R47, R44, P0 ;  /* 0x0000002c2f237207 */ /* 0x001fc60000000000 */
[----:B------:R0:W-:Y:S01]  /*10620*/  SHFL.IDX PT, R14, R34, R45, 0x1c1f ;  /* 0x001c1f2d220e7589 */ /* 0x0001e200000e0000 */
[----:B--2---:R-:W-:-:S03]  /*10630*/  SEL R36, R63, R54, P0 ;  /* 0x000000363f247207 */ /* 0x004fc60000000000 */
[----:B------:R2:W-:Y:S04]  /*10640*/  SHFL.IDX PT, R26, R40, R45, 0x1c1f ;  /* 0x001c1f2d281a7589 */ /* 0x0005e800000e0000 */
[----:B------:R4:W3:Y:S01]  /*10650*/  SHFL.IDX PT, R60, R38, R45, 0x1c1f ;  /* 0x001c1f2d263c7589 */ /* 0x0008e200000e0000 */
[----:B0-----:R-:W-:-:S03]  /*10660*/  SEL R34, R15, R46, P0 ;  /* 0x0000002e0f227207 */ /* 0x001fc60000000000 */
[----:B------:R-:W0:Y:S01]  /*10670*/  SHFL.IDX PT, R68, R68, R45, 0x1c1f ;  /* 0x001c1f2d44447589 */ /* 0x000e2200000e0000 */
[----:B-1----:R-:W-:Y:S02]  /*10680*/  SEL R44, R56, R51, P0 ;  /* 0x00000033382c7207 */ /* 0x002fe40000000000 */
[----:B--2---:R-:W-:Y:S01]  /*10690*/  SEL R40, R43, R48, P0 ;  /* 0x000000302b287207 */ /* 0x004fe20000000000 */
[----:B------:R-:W1:Y:S01]  /*106a0*/  SHFL.IDX PT, R27, R27, R45, 0x1c1f ;  /* 0x001c1f2d1b1b7589 */ /* 0x000e6200000e0000 */
[----:B------:R-:W-:Y:S02]  /*106b0*/  SEL R43, R49, R12, P0 ;  /* 0x0000000c312b7207 */ /* 0x000fe40000000000 */
[----:B----4-:R-:W-:Y:S01]  /*106c0*/  SEL R38, R54, R63, P0 ;  /* 0x0000003f36267207 */ /* 0x010fe20000000000 */
[----:B------:R2:W4:Y:S01]  /*106d0*/  SHFL.IDX PT, R25, R41, R45, 0x1c1f ;  /* 0x001c1f2d29197589 */ /* 0x00052200000e0000 */
[----:B------:R-:W-:Y:S02]  /*106e0*/  SEL R63, R64, R11, P0 ;  /* 0x0000000b403f7207 */ /* 0x000fe40000000000 */
[----:B------:R-:W-:Y:S01]  /*106f0*/  SEL R64, R66, R67, P0 ;  /* 0x0000004342407207 */ /* 0x000fe20000000000 */
[----:B------:R-:W4:Y:S01]  /*10700*/  SHFL.IDX PT, R28, R28, R45, 0x1c1f ;  /* 0x001c1f2d1c1c7589 */ /* 0x000f2200000e0000 */
[----:B------:R-:W-:-:S02]  /*10710*/  SEL R46, R51, R56, P0 ;  /* 0x00000038332e7207 */ /* 0x000fc40000000000 */
[----:B---3--:R-:W-:Y:S01]  /*10720*/  SEL R47, R24, R69, P0 ;  /* 0x00000045182f7207 */ /* 0x008fe20000000000 */
[----:B------:R-:W3:Y:S01]  /*10730*/  SHFL.IDX PT, R59, R30, R45, 0x1c1f ;  /* 0x001c1f2d1e3b7589 */ /* 0x000ee200000e0000 */
[----:B------:R-:W-:Y:S02]  /*10740*/  SEL R66, R67, R66, P0 ;  /* 0x0000004243427207 */ /* 0x000fe40000000000 */
[----:B--2---:R-:W-:Y:S01]  /*10750*/  SEL R41, R12, R49, P0 ;  /* 0x000000310c297207 */ /* 0x004fe20000000000 */
[----:B------:R-:W-:Y:S01]  /*10760*/  SHFL.IDX PT, R75, R128, R45, 0x1c1f ;  /* 0x001c1f2d804b7589 */ /* 0x000fe200000e0000 */
[----:B------:R-:W-:Y:S02]  /*10770*/  SEL R52, R71, R60, P0 ;  /* 0x0000003c47347207 */ /* 0x000fe40000000000 */
[----:B------:R-:W-:Y:S01]  /*10780*/  SEL R54, R60, R71, P0 ;  /* 0x000000473c367207 */ /* 0x000fe20000000000 */
[----:B------:R-:W2:Y:S01]  /*10790*/  SHFL.IDX PT, R73, R122, R45, 0x1c1f ;  /* 0x001c1f2d7a497589 */ /* 0x000ea200000e0000 */
[----:B------:R-:W-:-:S02]  /*107a0*/  SEL R53, R13, R26, P0 ;  /* 0x0000001a0d357207 */ /* 0x000fc40000000000 */
[----:B------:R-:W-:Y:S01]  /*107b0*/  SEL R55, R26, R13, P0 ;  /* 0x0000000d1a377207 */ /* 0x000fe20000000000 */
[----:B------:R-:W2:Y:S01]  /*107c0*/  SHFL.IDX PT, R127, R127, R45, 0x1c1f ;  /* 0x001c1f2d7f7f7589 */ /* 0x000ea200000e0000 */
[----:B------:R-:W-:Y:S02]  /*107d0*/  SEL R56, R58, R57, P0 ;  /* 0x000000393a387207 */ /* 0x000fe40000000000 */
[----:B------:R-:W-:Y:S01]  /*107e0*/  SEL R65, R5, R14, P0 ;  /* 0x0000000e05417207 */ /* 0x000fe20000000000 */
[----:B------:R-:W2:Y:S01]  /*107f0*/  SHFL.IDX PT, R133, R133, R45, 0x1c1f ;  /* 0x001c1f2d85857589 */ /* 0x000ea200000e0000 */
[----:B------:R-:W-:Y:S02]  /*10800*/  SEL R67, R14, R5, P0 ;  /* 0x000000050e437207 */ /* 0x000fe40000000000 */
[----:B0-----:R-:W-:Y:S01]  /*10810*/  SEL R29, R31, R68, P0 ;  /* 0x000000441f1d7207 */ /* 0x001fe20000000000 */
[----:B------:R0:W2:Y:S01]  /*10820*/  SHFL.IDX PT, R130, R130, R45, 0x1c1f ;  /* 0x001c1f2d82827589 */ /* 0x0000a200000e0000 */
[----:B-1----:R-:W-:-:S02]  /*10830*/  SEL R48, R50, R27, P0 ;  /* 0x0000001b32307207 */ /* 0x002fc40000000000 */
[----:B------:R-:W-:Y:S02]  /*10840*/  SEL R58, R57, R58, P0 ;  /* 0x0000003a393a7207 */ /* 0x000fe40000000000 */
[----:B----4-:R-:W-:Y:S02]  /*10850*/  SEL R60, R62, R25, P0 ;  /* 0x000000193e3c7207 */ /* 0x010fe40000000000 */
[----:B------:R-:W-:Y:S02]  /*10860*/  F2FP.BF16.F32.PACK_AB R12, R33, R32 ;  /* 0x00000020210c723e */ /* 0x000fe400000010ff */
[----:B------:R-:W-:Y:S02]  /*10870*/  F2FP.BF16.F32.PACK_AB R13, R37, R36 ;  /* 0x00000024250d723e */ /* 0x000fe400000010ff */
[----:B0-----:R-:W-:Y:S02]  /*10880*/  SEL R45, R69, R24, P0 ;  /* 0x00000018452d7207 */ /* 0x001fe40000000000 */
[----:B------:R-:W-:-:S02]  /*10890*/  F2FP.BF16.F32.PACK_AB R14, R35, R34 ;  /* 0x00000022230e723e */ /* 0x000fc400000010ff */
[----:B------:R-:W-:Y:S02]  /*108a0*/  F2FP.BF16.F32.PACK_AB R15, R39, R38 ;  /* 0x00000026270f723e */ /* 0x000fe400000010ff */
[----:B------:R-:W-:Y:S02]  /*108b0*/  SEL R31, R68, R31, P0 ;  /* 0x0000001f441f7207 */ /* 0x000fe40000000000 */
[----:B------:R-:W-:Y:S01]  /*108c0*/  SEL R50, R27, R50, P0 ;  /* 0x000000321b327207 */ /* 0x000fe20000000000 */
[----:B------:R-:W-:Y:S01]  /*108d0*/  STSM.16.M88.4 [R10], R12 ;  /* 0x0000000c0a007844 */ /* 0x000fe20000000200 */
[----:B------:R-:W-:Y:S02]  /*108e0*/  SEL R49, R9, R28, P0 ;  /* 0x0000001c09317207 */ /* 0x000fe40000000000 */
[----:B------:R-:W-:Y:S02]  /*108f0*/  SEL R51, R28, R9, P0 ;  /* 0x000000091c337207 */ /* 0x000fe40000000000 */
[----:B---3--:R-:W-:-:S02]  /*10900*/  SEL R57, R6, R59, P0 ;  /* 0x0000003b06397207 */ /* 0x008fc40000000000 */
[----:B------:R-:W-:Y:S02]  /*10910*/  SEL R62, R25, R62, P0 ;  /* 0x0000003e193e7207 */ /* 0x000fe40000000000 */
[----:B------:R-:W-:Y:S02]  /*10920*/  SEL R59, R59, R6, P0 ;  /* 0x000000063b3b7207 */ /* 0x000fe40000000000 */
[----:B--2---:R-:W-:Y:S02]  /*10930*/  SEL R68, R70, R73, P0 ;  /* 0x0000004946447207 */ /* 0x004fe40000000000 */
[----:B------:R-:W-:Y:S02]  /*10940*/  SEL R72, R74, R75, P0 ;  /* 0x0000004b4a487207 */ /* 0x000fe40000000000 */
[----:B------:R-:W-:Y:S02]  /*10950*/  F2FP.BF16.F32.PACK_AB R24, R41, R40 ;  /* 0x000000282918723e */ /* 0x000fe400000010ff */
        /* <DEDUP_REMOVED lines=12> */
[----:B------:R-:W-:Y:S02]  /*10a20*/  F2FP.BF16.F32.PACK_AB R4, R49, R48 ;  /* 0x000000303104723e */ /* 0x000fe400000010ff */
[----:B------:R-:W-:Y:S01]  /*10a30*/  F2FP.BF16.F32.PACK_AB R5, R53, R52 ;  /* 0x000000343505723e */ /* 0x000fe200000010ff */
[----:B0-----:R-:W-:Y:S01]  /*10a40*/  IMAD.U32 R80, RZ, RZ, UR8 ;  /* 0x00000008ff507e24 */ /* 0x001fe2000f8e00ff */
[----:B------:R-:W-:Y:S01]  /*10a50*/  F2FP.BF16.F32.PACK_AB R6, R51, R50 ;  /* 0x000000323306723e */ /* 0x000fe200000010ff */
[----:B------:R-:W-:Y:S01]  /*10a60*/  ULDC.64 UR8, c[0x0][0xc08] ;  /* 0x0003020000087ab9 */ /* 0x000fe20000000a00 */
[----:B------:R-:W-:-:S02]  /*10a70*/  F2FP.BF16.F32.PACK_AB R7, R55, R54 ;  /* 0x000000363707723e */ /* 0x000fc400000010ff */
[----:B------:R-:W-:Y:S02]  /*10a80*/  F2FP.BF16.F32.PACK_AB R8, R57, R56 ;  /* 0x000000383908723e */ /* 0x000fe400000010ff */
        /* <DEDUP_REMOVED lines=15> */
[----:B------:R-:W-:-:S03]  /*10b80*/  ISETP.NE.U32.AND P0, PT, RZ, UR10, PT ;  /* 0x0000000aff007c0c */ /* 0x000fc6000bf05070 */
[----:B------:R3:W-:Y:S01]  /*10b90*/  STSM.16.M88.4 [R79], R24 ;  /* 0x000000184f007844 */ /* 0x0007e20000000200 */
[----:B------:R-:W-:Y:S01]  /*10ba0*/  ISETP.NE.AND.EX P0, PT, RZ, UR11, PT, P0 ;  /* 0x0000000bff007c0c */ /* 0x000fe2000bf05300 */
[----:B------:R-:W-:-:S12]  /*10bb0*/  BAR.SYNC.DEFER_BLOCKING 0x1, 0x180 ;  /* 0x0046000000007b1d */ /* 0x000fd80000010000 */
[----:B------:R-:W4:Y:S01]  /*10bc0*/  @P0 LDG.E R82, desc[UR54][R80.64] ;  /* 0x0000003650520981 */ /* 0x000f22000c1e1900 */
[----:B0-----:R-:W-:Y:S01]  /*10bd0*/  ISETP.NE.AND P1, PT, R77, 0x1, PT ;  /* 0x000000014d00780c */ /* 0x001fe20003f25270 */
[----:B------:R-:W-:Y:S02]  /*10be0*/  UISETP.NE.U32.AND UP0, UPT, UR8, URZ, UPT ;  /* 0x0000003f0800728c */ /* 0x000fe4000bf05070 */
[----:B------:R-:W-:Y:S02]  /*10bf0*/  UISETP.GT.AND UP1, UPT, UR43, 0x1, UPT ;  /* 0x000000012b00788c */ /* 0x000fe4000bf24270 */
[----:B------:R-:W-:Y:S01]  /*10c00*/  UISETP.NE.AND.EX UP0, UPT, UR9, URZ, UPT, UP0 ;  /* 0x0000003f0900728c */ /* 0x000fe2000bf05300 */
[----:B------:R-:W-:Y:S01]  /*10c10*/  UMOV UR18, 0x9b8 ;  /* 0x000009b800127882 */ /* 0x000fe20000000000 */
[----:B------:R-:W-:-:S06]  /*10c20*/  ULDC UR4, c[0x0][0xa88] ;  /* 0x0002a20000047ab9 */ /* 0x000fcc0000000800 */
[----:B------:R-:W0:Y:S01]  /*10c30*/  @P1 LDC R6, c[0x0][0xbec] ;  /* 0x0002fb00ff061b82 */ /* 0x000e220000000800 */
[----:B------:R-:W-:Y:S01]  /*10c40*/  USEL UR18, UR18, 0x978, UP1 ;  /* 0x0000097812127887 */ /* 0x000fe20008800000 */
[----:B------:R-:W-:Y:S01]  /*10c50*/  PLOP3.LUT P4, PT, PT, PT, UP0, 0x80, 0x0 ;  /* 0x000000000000781c */ /* 0x000fe20003f8f008 */
[----:B------:R-:W-:Y:S01]  /*10c60*/  @UP0 ULDC.64 UR8, c[0x0][0xc08] ;  /* 0x0003020000080ab9 */ /* 0x000fe20000000a00 */
[----:B-1----:R-:W-:Y:S01]  /*10c70*/  IMAD.U32 R76, RZ, RZ, UR4 ;  /* 0x00000004ff4c7e24 */ /* 0x002fe2000f8e00ff */
[----:B------:R-:W-:-:S03]  /*10c80*/  @UP0 UIMAD.WIDE UR8, UR39, 0x4, UR8 ;  /* 0x00000004270808a5 */ /* 0x000fc6000f8e0208 */
[----:B------:R-:W1:Y:S01]  /*10c90*/  @P1 LDC R9, c[0x0][0xbf0] ;  /* 0x0002fc00ff091b82 */ /* 0x000e620000000800 */
[----:B------:R-:W-:Y:S02]  /*10ca0*/  UISETP.NE.U32.AND UP0, UPT, UR10, URZ, UPT ;  /* 0x0000003f0a00728c */ /* 0x000fe4000bf05070 */
[----:B------:R-:W-:Y:S01]  /*10cb0*/  IMAD.U32 R4, RZ, RZ, UR8 ;  /* 0x00000008ff047e24 */ /* 0x000fe2000f8e00ff */
[----:B------:R-:W-:Y:S01]  /*10cc0*/  USEL UR16, UR42, URZ, UP1 ;  /* 0x0000003f2a107287 */ /* 0x000fe20008800000 */
[----:B------:R-:W-:Y:S01]  /*10cd0*/  IMAD.U32 R5, RZ, RZ, UR9 ;  /* 0x00000009ff057e24 */ /* 0x000fe2000f8e00ff */
[----:B------:R-:W-:Y:S01]  /*10ce0*/  UISETP.NE.AND.EX UP0, UPT, UR11, URZ, UPT, UP0 ;  /* 0x0000003f0b00728c */ /* 0x000fe2000bf05300 */
[----:B------:R-:W-:Y:S01]  /*10cf0*/  ULDC.64 UR12, c[0x0][UR18+0x218] ;  /* 0x00008600120c7abb */ /* 0x000fe20008000a00 */
[----:B------:R-:W-:Y:S01]  /*10d00*/  UMOV UR4, URZ ;  /* 0x0000003f00047c82 */ /* 0x000fe20008000000 */
[----:B------:R-:W-:Y:S01]  /*10d10*/  UIMAD.WIDE.U32 UR8, UR12, UR37, URZ ;  /* 0x000000250c0872a5 */ /* 0x000fe2000f8e003f */
[----:B--2---:R-:W-:Y:S01]  /*10d20*/  VIADD R13, R18, UR40 ;  /* 0x00000028120d7c36 */ /* 0x004fe20008000000 */
[----:B------:R-:W-:Y:S01]  /*10d30*/  ULDC.64 UR14, c[0x0][UR18+0x228] ;  /* 0x00008a00120e7abb */ /* 0x000fe20008000a00 */
[----:B------:R-:W-:Y:S01]  /*10d40*/  UIMAD UR12, UR13, UR37, URZ ;  /* 0x000000250d0c72a4 */ /* 0x000fe2000f8e023f */
[----:B------:R0:W5:Y:S01]  /*10d50*/  @P4 LDG.E R76, desc[UR54][R4.64] ;  /* 0x00000036044c4981 */ /* 0x000162000c1e1900 */
[----:B------:R-:W-:Y:S01]  /*10d60*/  USHF.R.S32.HI UR17, URZ, 0x1f, UR39 ;  /* 0x0000001f3f117899 */ /* 0x000fe20008011427 */
[----:B------:R-:W-:Y:S01]  /*10d70*/  IMAD.MOV.U32 R7, RZ, RZ, R13 ;  /* 0x000000ffff077224 */ /* 0x000fe200078e000d */
[----:B------:R-:W-:-:S02]  /*10d80*/  USEL UR7, UR39, URZ, !UP0 ;  /* 0x0000003f27077287 */ /* 0x000fc4000c000000 */
[----:B------:R-:W-:Y:S01]  /*10d90*/  UIMAD.WIDE.U32 UR20, UR14, UR16, URZ ;  /* 0x000000100e1472a5 */ /* 0x000fe2000f8e003f */
[----:B------:R-:W-:Y:S01]  /*10da0*/  ULDC.64 UR10, c[0x0][UR18+0x220] ;  /* 0x00008800120a7abb */ /* 0x000fe20008000a00 */
[----:B------:R-:W-:Y:S02]  /*10db0*/  UIMAD UR14, UR15, UR16, URZ ;  /* 0x000000100f0e72a4 */ /* 0x000fe4000f8e023f */
[----:B------:R-:W-:Y:S01]  /*10dc0*/  UIADD3 UR15, UR9, UR12, URZ ;  /* 0x0000000c090f7290 */ /* 0x000fe2000fffe03f */
[----:B0-----:R-:W-:Y:S01]  /*10dd0*/  @P1 IMAD.HI.U32 R4, R13, R6, RZ ;  /* 0x000000060d041227 */ /* 0x001fe200078e00ff */
[----:B------:R-:W-:Y:S02]  /*10de0*/  USEL UR17, UR17, URZ, !UP0 ;  /* 0x0000003f11117287 */ /* 0x000fe4000c000000 */
[----:B------:R-:W-:Y:S01]  /*10df0*/  UIMAD UR9, UR11, UR7, URZ ;  /* 0x000000070b0972a4 */ /* 0x000fe2000f8e023f */
[----:B------:R-:W-:Y:S01]  /*10e00*/  IMAD.U32 R5, RZ, RZ, UR21 ;  /* 0x00000015ff057e24 */ /* 0x000fe2000f8e00ff */
[----:B------:R-:W-:Y:S01]  /*10e10*/  UIMAD.WIDE.U32 UR12, UR10, UR7, URZ ;  /* 0x000000070a0c72a5 */ /* 0x000fe2000f8e003f */
[----:B-1----:R-:W-:Y:S01]  /*10e20*/  @P1 SHF.R.U32.HI R7, RZ, R9, R4 ;  /* 0x00000009ff071219 */ /* 0x002fe20000011604 */
[----:B------:R-:W-:Y:S01]  /*10e30*/  UIMAD UR9, UR10, UR17, UR9 ;  /* 0x000000110a0972a4 */ /* 0x000fe2000f8e0209 */
[----:B------:R-:W-:Y:S01]  /*10e40*/  IMAD.U32 R4, RZ, RZ, UR20 ;  /* 0x00000014ff047e24 */ /* 0x000fe2000f8e00ff */
[----:B------:R-:W-:Y:S01]  /*10e50*/  UIADD3 UR14, UR21, UR14, URZ ;  /* 0x0000000e150e7290 */ /* 0x000fe2000fffe03f */
[--C-:B------:R-:W-:Y:S01]  /*10e60*/  SHF.R.S32.HI R5, RZ, 0x1f, R7.reuse ;  /* 0x0000001fff057819 */ /* 0x100fe20000011407 */
[----:B------:R-:W-:Y:S01]  /*10e70*/  UIADD3 UR9, UR13, UR9, URZ ;  /* 0x000000090d097290 */ /* 0x000fe2000fffe03f */
[----:B------:R-:W-:-:S03]  /*10e80*/  IMAD.MOV R6, RZ, RZ, -R7 ;  /* 0x000000ffff067224 */ /* 0x000fc600078e0a07 */
[----:B------:R-:W-:Y:S02]  /*10e90*/  IMAD.U32 R8, RZ, RZ, UR14 ;  /* 0x0000000eff087e24 */ /* 0x000fe4000f8e00ff */
[----:B------:R-:W-:-:S05]  /*10ea0*/  IMAD R9, R77, R6, R13 ;  /* 0x000000064d097224 */ /* 0x000fca00078e020d */
        /* <DEDUP_REMOVED lines=22> */
.L_x_12071:
        /* <DEDUP_REMOVED lines=14> */
[----:B--2---:R-:W-:-:S04]  /*110f0*/  VIADD R11, R11, UR40 ;  /* 0x000000280b0b7c36 */ /* 0x004fc80008000000 */
        /* <DEDUP_REMOVED lines=10> */
[----:B------:R-:W-:Y:S01]  /*111a0*/  ULDC.64 UR12, c[0x0][0xaa0] ;  /* 0x0002a800000c7ab9 */ /* 0x000fe20000000a00 */
[----:B-1----:R-:W-:-:S05]  /*111b0*/  VIADD R79, R12, 0xffffff80 ;  /* 0xffffff800c4f7836 */ /* 0x002fca0000000000 */
[----:B------:R-:W-:-:S04]  /*111c0*/  SHF.R.S32.HI R78, RZ, 0x1f, R79 ;  /* 0x0000001fff4e7819 */ /* 0x000fc8000001144f */
[----:B------:R-:W-:-:S04]  /*111d0*/  LEA.HI R78, R78, R79, RZ, 0x2 ;  /* 0x0000004f4e4e7211 */ /* 0x000fc800078f10ff */
[----:B------:R-:W-:-:S05]  /*111e0*/  SHF.R.S32.HI R78, RZ, 0x2, R78 ;  /* 0x00000002ff4e7819 */ /* 0x000fca000001144e */
[----:B0-----:R-:W-:-:S04]  /*111f0*/  IMAD R5, R78, 0x20, R19 ;  /* 0x000000204e057824 */ /* 0x001fc800078e0213 */
[----:B------:R-:W-:-:S03]  /*11200*/  IMAD.WIDE R20, R5, 0x2, R20 ;  /* 0x0000000205147825 */ /* 0x000fc600078e0214 */
[C---:B------:R-:W-:Y:S02]  /*11210*/  IADD3 R9, P0, R20.reuse, 0x1800, RZ ;  /* 0x0000180014097810 */ /* 0x040fe40007f1e0ff */
[C---:B------:R-:W-:Y:S02]  /*11220*/  IADD3 R13, P2, R20.reuse, 0x3000, RZ ;  /* 0x00003000140d7810 */ /* 0x040fe40007f5e0ff */
[C---:B------:R-:W-:Y:S02]  /*11230*/  IADD3 R25, P3, R20.reuse, 0x4800, RZ ;  /* 0x0000480014197810 */ /* 0x040fe40007f7e0ff */
[C---:B------:R-:W-:Y:S02]  /*11240*/  IADD3 R29, P4, R20.reuse, 0x6000, RZ ;  /* 0x00006000141d7810 */ /* 0x040fe40007f9e0ff */
[C---:B------:R-:W-:Y:S02]  /*11250*/  LOP3.LUT R7, R20.reuse, 0x180, RZ, 0xc0, !PT ;  /* 0x0000018014077812 */ /* 0x040fe400078ec0ff */
[----:B------:R-:W-:-:S02]  /*11260*/  IADD3 R5, P5, R20, 0x7800, RZ ;  /* 0x0000780014057810 */ /* 0x000fc40007fbe0ff */
[----:B------:R-:W-:Y:S02]  /*11270*/  LOP3.LUT R8, R9, 0x180, RZ, 0xc0, !PT ;  /* 0x0000018009087812 */ /* 0x000fe400078ec0ff */
[----:B------:R-:W-:Y:S01]  /*11280*/  LOP3.LUT R12, R13, 0x180, RZ, 0xc0, !PT ;  /* 0x000001800d0c7812 */ /* 0x000fe200078ec0ff */
[----:B------:R-:W-:Y:S01]  /*11290*/  IMAD.X R33, RZ, RZ, R21, P5 ;  /* 0x000000ffff217224 */ /* 0x000fe200028e0615 */
[----:B------:R-:W-:Y:S02]  /*112a0*/  LOP3.LUT R24, R25, 0x180, RZ, 0xc0, !PT ;  /* 0x0000018019187812 */ /* 0x000fe400078ec0ff */
[----:B------:R-:W-:Y:S02]  /*112b0*/  LOP3.LUT R28, R29, 0x180, RZ, 0xc0, !PT ;  /* 0x000001801d1c7812 */ /* 0x000fe400078ec0ff */
[----:B------:R-:W-:Y:S02]  /*112c0*/  SHF.R.U64 R7, R7, 0x3, RZ ;  /* 0x0000000307077819 */ /* 0x000fe400000012ff */
[----:B------:R-:W-:-:S02]  /*112d0*/  LOP3.LUT R0, R5, 0x180, RZ, 0xc0, !PT ;  /* 0x0000018005007812 */ /* 0x000fc400078ec0ff */
[----:B------:R-:W-:Y:S02]  /*112e0*/  SHF.R.U64 R8, R8, 0x3, RZ ;  /* 0x0000000308087819 */ /* 0x000fe400000012ff */
[----:B------:R-:W-:Y:S02]  /*112f0*/  SHF.R.U64 R12, R12, 0x3, RZ ;  /* 0x000000030c0c7819 */ /* 0x000fe400000012ff */
[----:B------:R-:W-:Y:S02]  /*11300*/  SHF.R.U64 R24, R24, 0x3, RZ ;  /* 0x0000000318187819 */ /* 0x000fe400000012ff */
[----:B------:R-:W-:Y:S02]  /*11310*/  SHF.R.U64 R28, R28, 0x3, RZ ;  /* 0x000000031c1c7819 */ /* 0x000fe400000012ff */
[----:B------:R-:W-:Y:S02]  /*11320*/  LOP3.LUT R20, R7, R20, RZ, 0x3c, !PT ;  /* 0x0000001407147212 */ /* 0x000fe400078e3cff */
[----:B------:R-:W-:-:S02]  /*11330*/  SHF.R.U64 R0, R0, 0x3, RZ ;  /* 0x0000000300007819 */ /* 0x000fc400000012ff */
        /* <DEDUP_REMOVED lines=10> */
[----:B------:R-:W-:Y:S01]  /*113e0*/  UIMAD UR10, UR11, UR12, URZ ;  /* 0x0000000c0b0a72a4 */ /* 0x000fe2000f8e023f */
[----:B------:R-:W-:Y:S01]  /*113f0*/  LEA.HI R2, R2, R79, RZ, 0x2 ;  /* 0x0000004f02027211 */ /* 0x000fe200078f10ff */
[----:B------:R0:W5:Y:S03]  /*11400*/  LD.E.128 R4, desc[UR54][R20.64] ;  /* 0x0000003614047980 */ /* 0x000166000c101d00 */
[----:B------:R-:W-:Y:S01]  /*11410*/  LOP3.LUT R2, R2, 0xfffffffc, RZ, 0xc0, !PT ;  /* 0xfffffffc02027812 */ /* 0x000fe200078ec0ff */
[----:B------:R-:W-:Y:S01]  /*11420*/  UIMAD UR10, UR4, UR13, UR10 ;  /* 0x0000000d040a72a4 */ /* 0x000fe2000f8e020a */
[----:B------:R-:W5:Y:S01]  /*11430*/  LD.E.128 R8, desc[UR54][R8.64] ;  /* 0x0000003608087980 */ /* 0x000f62000c101d00 */
[----:B------:R-:W-:-:S03]  /*11440*/  UIMAD.WIDE.U32 UR8, UR4, UR12, URZ ;  /* 0x0000000c040872a5 */ /* 0x000fc6000f8e003f */
[----:B------:R-:W5:Y:S01]  /*11450*/  LD.E.128 R12, desc[UR54][R12.64] ;  /* 0x000000360c0c7980 */ /* 0x000f62000c101d00 */
[----:B0-----:R-:W0:Y:S01]  /*11460*/  @P1 LDC R21, c[0x0][0xbf0] ;  /* 0x0002fc00ff151b82 */ /* 0x001e220000000800 */
[----:B------:R-:W-:Y:S01]  /*11470*/  IMAD.IADD R2, R79, 0x1, -R2 ;  /* 0x000000014f027824 */ /* 0x000fe200078e0a02 */
[----:B------:R-:W-:Y:S01]  /*11480*/  UIADD3 UR9, UR9, UR10, URZ ;  /* 0x0000000a09097290 */ /* 0x000fe2000fffe03f */
[----:B------:R-:W5:Y:S02]  /*11490*/  LD.E.128 R24, desc[UR54][R24.64] ;  /* 0x0000003618187980 */ /* 0x000f64000c101d00 */
[----:B------:R-:W-:Y:S01]  /*114a0*/  IMAD R0, R2, 0x60, R78 ;  /* 0x0000006002007824 */ /* 0x000fe200078e024e */
[----:B------:R-:W-:Y:S01]  /*114b0*/  ULDC.64 UR10, c[0x0][0xae8] ;  /* 0x0002ba00000a7ab9 */ /* 0x000fe20000000a00 */
[----:B------:R-:W5:Y:S01]  /*114c0*/  LD.E.128 R28, desc[UR54][R28.64] ;  /* 0x000000361c1c7980 */ /* 0x000f62000c101d00 */
[----:B------:R-:W-:Y:S01]  /*114d0*/  UIMAD.WIDE.U32 UR8, UR37, UR10, UR8 ;  /* 0x0000000a250872a5 */ /* 0x000fe2000f8e0008 */
[----:B------:R-:W-:Y:S01]  /*114e0*/  VIADD R36, R0, UR40 ;  /* 0x0000002800247c36 */ /* 0x000fe20008000000 */
[----:B------:R-:W-:Y:S01]  /*114f0*/  USHF.R.S32.HI UR4, URZ, 0x1f, UR7 ;  /* 0x0000001f3f047899 */ /* 0x000fe20008011407 */
[----:B------:R-:W5:Y:S01]  /*11500*/  LD.E.128 R32, desc[UR54][R32.64] ;  /* 0x0000003620207980 */ /* 0x000f62000c101d00 */
[----:B------:R-:W-:Y:S01]  /*11510*/  UIMAD UR9, UR37, UR11, UR9 ;  /* 0x0000000b250972a4 */ /* 0x000fe2000f8e0209 */
[----:B--2---:R-:W-:Y:S01]  /*11520*/  @P1 IMAD.HI.U32 R0, R36, R39, RZ ;  /* 0x0000002724001227 */ /* 0x004fe200078e00ff */
[----:B------:R-:W-:Y:S01]  /*11530*/  BSSY B1, `(.L_x_12073) ;  /* 0x0000038000017945 */ /* 0x000fe20003800000 */
[----:B------:R-:W-:Y:S01]  /*11540*/  ULDC.64 UR10, c[0x0][0xaf0] ;  /* 0x0002bc00000a7ab9 */ /* 0x000fe20000000a00 */
[----:B------:R-:W-:Y:S01]  /*11550*/  @!PT LDS RZ, [RZ] ;  /* 0x00000000fffff984 */ /* 0x000fe20000000800 */
[----:B------:R-:W-:Y:S01]  /*11560*/  @!PT LDS RZ, [RZ] ;  /* 0x00000000fffff984 */ /* 0x000fe20000000800 */
[----:B------:R-:W-:Y:S01]  /*11570*/  @!PT LDS RZ, [RZ] ;  /* 0x00000000fffff984 */ /* 0x000fe20000000800 */
[----:B------:R-:W-:Y:S01]  /*11580*/  @!PT LDS RZ, [RZ] ;  /* 0x00000000fffff984 */ /* 0x000fe20000000800 */
[----:B------:R1:W-:Y:S06]  /*11590*/  MEMBAR.ALL.CTA ;  /* 0x0000000000007992 */ /* 0x0003ec0000008000 */
[----:B-1----:R-:W1:Y:S01]  /*115a0*/  FENCE.VIEW.ASYNC.S ;  /* 0x00000000000073c6 */ /* 0x002e620000000000 */
[----:B------:R-:W-:Y:S01]  /*115b0*/  UIMAD UR4, UR4, UR10, URZ ;  /* 0x0000000a040472a4 */ /* 0x000fe2000f8e023f */
[----:B------:R-:W-:Y:S01]  /*115c0*/  IMAD.MOV.U32 R37, RZ, RZ, R36 ;  /* 0x000000ffff257224 */ /* 0x000fe200078e0024 */
[----:B------:R-:W-:Y:S01]  /*115d0*/  UIMAD.WIDE.U32 UR8, UR7, UR10, UR8 ;  /* 0x0000000a070872a5 */ /* 0x000fe2000f8e0008 */
[----:B------:R-:W-:Y:S01]  /*115e0*/  VIADD R41, R78, UR40 ;  /* 0x000000284e297c36 */ /* 0x000fe20008000000 */
[----:B------:R-:W-:Y:S01]  /*115f0*/  UIMAD UR4, UR7, UR11, UR4 ;  /* 0x0000000b070472a4 */ /* 0x000fe2000f8e0204 */
[----:B------:R-:W-:Y:S01]  /*11600*/  VIADD R3, R3, 0x19c20 ;  /* 0x00019c2003037836 */ /* 0x000fe20000000000 */
[----:B------:R-:W-:Y:S01]  /*11610*/  SHF.R.S32.HI R42, RZ, 0x1f, R23 ;  /* 0x0000001fff2a7819 */ /* 0x000fe20000011417 */
[----:B------:R-:W-:Y:S01]  /*11620*/  ULDC.64 UR10, c[0x0][0xae0] ;  /* 0x0002b800000a7ab9 */ /* 0x000fe20000000a00 */
[----:B0-----:R-:W-:Y:S01]  /*11630*/  @P1 SHF.R.U32.HI R37, RZ, R21, R0 ;  /* 0x00000015ff251219 */ /* 0x001fe20000011600 */
[----:B------:R-:W-:-:S02]  /*11640*/  UIADD3 UR4, UR9, UR4, URZ ;  /* 0x0000000409047290 */ /* 0x000fc4000fffe03f */
[----:B------:R-:W-:Y:S01]  /*11650*/  IMAD.U32 R21, RZ, RZ, UR9 ;  /* 0x00000009ff157e24 */ /* 0x000fe2000f8e00ff */
[----:B------:R-:W-:Y:S01]  /*11660*/  ISETP.GE.AND P0, PT, R41, R76, PT ;  /* 0x0000004c2900720c */ /* 0x000fe20003f06270 */
[----:B------:R-:W-:Y:S01]  /*11670*/  IMAD.U32 R20, RZ, RZ, UR8 ;  /* 0x00000008ff147e24 */ /* 0x000fe2000f8e00ff */
[--C-:B------:R-:W-:Y:S01]  /*11680*/  SHF.R.S32.HI R0, RZ, 0x1f, R37.reuse ;  /* 0x0000001fff007819 */ /* 0x100fe20000011425 */
[----:B------:R-:W-:Y:S01]  /*11690*/  IMAD.MOV R2, RZ, RZ, -R37 ;  /* 0x000000ffff027224 */ /* 0x000fe200078e0a25 */
[----:B------:R-:W-:Y:S01]  /*116a0*/  ULDC.64 UR8, c[0x0][0xad8] ;  /* 0x0002b60000087ab9 */ /* 0x000fe20000000a00 */
[----:B------:R-:W-:Y:S01]  /*116b0*/  IMAD.U32 R21, RZ, RZ, UR4 ;  /* 0x00000004ff157e24 */ /* 0x000fe2000f8e00ff */
[----:B------:R-:W-:Y:S01]  /*116c0*/  PRMT R3, RZ, 0x654, R3 ;  /* 0x00000654ff037816 */ /* 0x000fe20000000003 */
[----:B------:R-:W-:Y:S01]  /*116d0*/  IMAD R0, R0, UR10, RZ ;  /* 0x0000000a00007c24 */ /* 0x000fe2000f8e02ff */
[----:B------:R-:W-:Y:S01]  /*116e0*/  SHF.R.S32.HI R43, RZ, 0x1f, R22 ;  /* 0x0000001fff2b7819 */ /* 0x000fe20000011416 */
[----:B------:R-:W-:-:S02]  /*116f0*/  IMAD R77, R77, R2, R36 ;  /* 0x000000024d4d7224 */ /* 0x000fc400078e0224 */
[C---:B------:R-:W-:Y:S01]  /*11700*/  IMAD R39, R37.reuse, UR11, R0 ;  /* 0x0000000b25277c24 */ /* 0x040fe2000f8e0200 */
[----:B-1----:R0:W-:Y:S01]  /*11710*/  SYNCS.ARRIVE.TRANS64.RED.A1T0 RZ, [R3+URZ], RZ ;  /* 0x000000ff03ff79a7 */ /* 0x0021e2000810043f */
[----:B------:R-:W-:Y:S01]  /*11720*/  IMAD.WIDE.U32 R20, R37, UR10, R20 ;  /* 0x0000000a25147c25 */ /* 0x000fe2000f8e0014 */
[----:B------:R-:W-:-:S03]  /*11730*/  SHF.R.S32.HI R0, RZ, 0x1f, R77 ;  /* 0x0000001fff007819 */ /* 0x000fc6000001144d */
[----:B------:R-:W-:Y:S02]  /*11740*/  IMAD.IADD R21, R21, 0x1, R39 ;  /* 0x0000000115157824 */ /* 0x000fe400078e0227 */
[----:B------:R-:W-:Y:S02]  /*11750*/  IMAD R0, R0, UR8, RZ ;  /* 0x0000000800007c24 */ /* 0x000fe4000f8e02ff */
[----:B------:R-:W-:-:S04]  /*11760*/  IMAD.WIDE.U32 R20, R77, UR8, R20 ;  /* 0x000000084d147c25 */ /* 0x000fc8000f8e0014 */
[----:B------:R-:W-:Y:S01]  /*11770*/  IMAD R37, R77, UR9, R0 ;  /* 0x000000094d257c24 */ /* 0x000fe2000f8e0200 */
[----:B------:R-:W-:Y:S02]  /*11780*/  ULDC.64 UR8, c[0x0][0xa80] ;  /* 0x0002a00000087ab9 */ /* 0x000fe40000000a00 */
[----:B------:R-:W-:Y:S01]  /*11790*/  LEA R0, P1, R20, UR8, 0x1 ;  /* 0x0000000814007c11 */ /* 0x000fe2000f8208ff */
[----:B------:R-:W-:-:S05]  /*117a0*/  IMAD.IADD R21, R21, 0x1, R37 ;  /* 0x0000000115157824 */ /* 0x000fca00078e0225 */
        /* <DEDUP_REMOVED lines=10> */
[----:B0-2---:R-:W-:Y:S01]  /*11850*/  @!P0 IMAD.WIDE R2, R19, 0x2, R20 ;  /* 0x0000000213028825 */ /* 0x005fe200078e0214 */
[-C--:B------:R-:W-:Y:S02]  /*11860*/  @!P1 LEA.HI.X R37, R22, R21.reuse, R43, 0x1, P3 ;  /* 0x0000001516259211 */ /* 0x080fe400018f0c2b */
[----:B------:R-:W-:Y:S02]  /*11870*/  @!P2 LEA.HI.X R39, R23, R21, R42, 0x1, P4 ;  /* 0x000000151727a211 */ /* 0x000fe400020f0c2a */
[----:B-----5:R3:W-:Y:S04]  /*11880*/  @!P0 ST.E.128 desc[UR54][R2.64], R4 ;  /* 0x0000000402008985 */ /* 0x0207e8000c101d36 */
[----:B------:R3:W-:Y:S04]  /*11890*/  @!P1 ST.E.128 desc[UR54][R36.64], R12 ;  /* 0x0000000c24009985 */ /* 0x0007e8000c101d36 */
[----:B------:R3:W-:Y:S02]  /*118a0*/  @!P2 ST.E.128 desc[UR54][R38.64], R28 ;  /* 0x0000001c2600a985 */ /* 0x0007e4000c101d36 */
.L_x_12074:
[----:B------:R-:W-:Y:S05]  /*118b0*/  BSYNC B1 ;  /* 0x0000000000017941 */ /* 0x000fea0003800000 */
.L_x_12073:
[----:B0--3--:R-:W-:Y:S01]  /*118c0*/  VIADD R3, R41, 0x60 ;  /* 0x0000006029037836 */ /* 0x009fe20000000000 */
[----:B-----5:R0:W3:Y:S04]  /*118d0*/  SHFL.IDX PT, R5, R40, 0x1, 0x1c1f ;  /* 0x003c1f0028057f89 */ /* 0x0200e800000e0000 */
        /* <DEDUP_REMOVED lines=17> */
.L_x_12072:
[----:B------:R-:W-:Y:S01]  /*119f0*/  ULDC.64 UR12, c[0x0][0xb08] ;  /* 0x0002c200000c7ab9 */ /* 0x000fe20000000a00 */
[----:B0-----:R-:W0:Y:S01]  /*11a00*/  @P1 LDC R0, c[0x0][0xbec] ;  /* 0x0002fb00ff001b82 */ /* 0x001e220000000800 */
[----:B------:R-:W-:Y:S01]  /*11a10*/  UIMAD UR10, UR11, UR12, URZ ;  /* 0x0000000c0b0a72a4 */ /* 0x000fe2000f8e023f */
[----:B------:R-:W-:Y:S01]  /*11a20*/  IMAD.MOV.U32 R7, RZ, RZ, R13 ;  /* 0x000000ffff077224 */ /* 0x000fe200078e000d */
[----:B------:R-:W-:Y:S01]  /*11a30*/  UIMAD.WIDE.U32 UR8, UR4, UR12, URZ ;  /* 0x0000000c040872a5 */ /* 0x000fe2000f8e003f */
[C---:B------:R-:W-:Y:S01]  /*11a40*/  VIADD R78, R17.reuse, 0x28 ;  /* 0x00000028114e7836 */ /* 0x040fe20000000000 */
[----:B------:R-:W-:Y:S01]  /*11a50*/  UIMAD UR10, UR4, UR13, UR10 ;  /* 0x0000000d040a72a4 */ /* 0x000fe2000f8e020a */
[C---:B------:R-:W-:Y:S01]  /*11a60*/  VIADD R80, R17.reuse, 0x20 ;  /* 0x0000002011507836 */ /* 0x040fe20000000000 */
[----:B------:R-:W-:Y:S01]  /*11a70*/  USHF.R.S32.HI UR4, URZ, 0x1f, UR7 ;  /* 0x0000001f3f047899 */ /* 0x000fe20008011407 */
[----:B------:R-:W1:Y:S01]  /*11a80*/  @P1 LDC R5, c[0x0][0xbf0] ;  /* 0x0002fc00ff051b82 */ /* 0x000e620000000800 */
[----:B------:R-:W-:Y:S01]  /*11a90*/  UIADD3 UR9, UR9, UR10, URZ ;  /* 0x0000000a09097290 */ /* 0x000fe2000fffe03f */
[C---:B------:R-:W-:Y:S01]  /*11aa0*/  VIADD R82, R17.reuse, 0x18 ;  /* 0x0000001811527836 */ /* 0x040fe20000000000 */
[----:B------:R-:W-:Y:S01]  /*11ab0*/  BSSY B1, `(.L_x_12076) ;  /* 0x000006c000017945 */ /* 0x000fe20003800000 */
[----:B------:R-:W-:Y:S01]  /*11ac0*/  ULDC.64 UR10, c[0x0][0xb38] ;  /* 0x0002ce00000a7ab9 */ /* 0x000fe20000000a00 */
[C---:B------:R-:W-:Y:S01]  /*11ad0*/  VIADD R84, R17.reuse, 0x10 ;  /* 0x0000001011547836 */ /* 0x040fe20000000000 */
[----:B------:R-:W-:Y:S01]  /*11ae0*/  UIMAD.WIDE.U32 UR8, UR37, UR10, UR8 ;  /* 0x0000000a250872a5 */ /* 0x000fe2000f8e0008 */
[C---:B------:R-:W-:Y:S01]  /*11af0*/  VIADD R86, R17.reuse, 0x8 ;  /* 0x0000000811567836 */ /* 0x040fe20000000000 */
[----:B------:R-:W-:Y:S01]  /*11b00*/  SHF.R.S32.HI R15, RZ, 0x1f, R152 ;  /* 0x0000001fff0f7819 */ /* 0x000fe20000011498 */
[C---:B------:R-:W-:Y:S01]  /*11b10*/  VIADD R76, R17.reuse, 0x28 ;  /* 0x00000028114c7836 */ /* 0x040fe20000000000 */
[----:B------:R-:W-:Y:S01]  /*11b20*/  UIMAD UR9, UR37, UR11, UR9 ;  /* 0x0000000b250972a4 */ /* 0x000fe2000f8e0209 */
[----:B------:R-:W-:Y:S01]  /*11b30*/  SHF.R.S32.HI R21, RZ, 0x1f, R153 ;  /* 0x0000001fff157819 */ /* 0x000fe20000011499 */
[----:B------:R-:W-:Y:S01]  /*11b40*/  VIADD R79, R17, 0x20 ;  /* 0x00000020114f7836 */ /* 0x000fe20000000000 */
[----:B------:R-:W-:Y:S01]  /*11b50*/  ULDC.64 UR10, c[0x0][0xb40] ;  /* 0x0002d000000a7ab9 */ /* 0x000fe20000000a00 */
[----:B------:R-:W-:Y:S01]  /*11b60*/  SHF.R.S32.HI R24, RZ, 0x1f, R154 ;  /* 0x0000001fff187819 */ /* 0x000fe2000001149a */
[----:B------:R-:W-:Y:S01]  /*11b70*/  UIMAD UR4, UR4, UR10, URZ ;  /* 0x0000000a040472a4 */ /* 0x000fe2000f8e023f */
[----:B0-----:R-:W-:Y:S01]  /*11b80*/  @P1 IMAD.HI.U32 R0, R13, R0, RZ ;  /* 0x000000000d001227 */ /* 0x001fe200078e00ff */
[----:B------:R-:W-:Y:S01]  /*11b90*/  UIMAD.WIDE.U32 UR8, UR7, UR10, UR8 ;  /* 0x0000000a070872a5 */ /* 0x000fe2000f8e0008 */
[----:B------:R-:W-:Y:S01]  /*11ba0*/  SHF.R.S32.HI R25, RZ, 0x1f, R155 ;  /* 0x0000001fff197819 */ /* 0x000fe2000001149b */
[----:B------:R-:W-:Y:S01]  /*11bb0*/  UIMAD UR4, UR7, UR11, UR4 ;  /* 0x0000000b070472a4 */ /* 0x000fe2000f8e0204 */
[----:B------:R-:W-:Y:S01]  /*11bc0*/  SHF.R.S32.HI R26, RZ, 0x1f, R156 ;  /* 0x0000001fff1a7819 */ /* 0x000fe2000001149c */
[C---:B------:R-:W-:Y:S01]  /*11bd0*/  VIADD R81, R17.reuse, 0x18 ;  /* 0x0000001811517836 */ /* 0x040fe20000000000 */
[----:B------:R-:W-:Y:S01]  /*11be0*/  ULDC.64 UR10, c[0x0][0xb48] ;  /* 0x0002d200000a7ab9 */ /* 0x000fe20000000a00 */
[----:B------:R-:W-:Y:S01]  /*11bf0*/  UIADD3 UR9, UR9, UR4, URZ ;  /* 0x0000000409097290 */ /* 0x000fe2000fffe03f */
[----:B-1----:R-:W-:Y:S01]  /*11c00*/  @P1 SHF.R.U32.HI R7, RZ, R5, R0 ;  /* 0x00000005ff071219 */ /* 0x002fe20000011600 */
[----:B------:R-:W-:Y:S01]  /*11c10*/  VIADD R83, R17, 0x10 ;  /* 0x0000001011537836 */ /* 0x000fe20000000000 */
[----:B------:R-:W-:Y:S01]  /*11c20*/  SHF.R.S32.HI R27, RZ, 0x1f, R157 ;  /* 0x0000001fff1b7819 */ /* 0x000fe2000001149d */
[----:B------:R-:W-:Y:S01]  /*11c30*/  UIMAD.WIDE.U32 UR8, UR42, UR10, UR8 ;  /* 0x0000000a2a0872a5 */ /* 0x000fe2000f8e0008 */
[--C-:B------:R-:W-:Y:S01]  /*11c40*/  SHF.R.S32.HI R0, RZ, 0x1f, R7.reuse ;  /* 0x0000001fff007819 */ /* 0x100fe20000011407 */
[----:B------:R-:W-:Y:S01]  /*11c50*/  IMAD.MOV R2, RZ, RZ, -R7 ;  /* 0x000000ffff027224 */ /* 0x000fe200078e0a07 */
[----:B------:R-:W-:Y:S01]  /*11c60*/  SHF.R.S32.HI R78, RZ, 0x1f, R78 ;  /* 0x0000001fff4e7819 */ /* 0x000fe2000001144e */
[----:B------:R-:W-:Y:S01]  /*11c70*/  UIMAD UR42, UR42, UR11, UR9 ;  /* 0x0000000b2a2a72a4 */ /* 0x000fe2000f8e0209 */
[----:B------:R-:W-:Y:S01]  /*11c80*/  SHF.R.S32.HI R80, RZ, 0x1f, R80 ;  /* 0x0000001fff507819 */ /* 0x000fe20000011450 */
[----:B------:R-:W-:Y:S01]  /*11c90*/  IMAD R77, R77, R2, R13 ;  /* 0x000000024d4d7224 */ /* 0x000fe200078e020d */
[----:B------:R-:W-:Y:S01]  /*11ca0*/  ULDC.64 UR10, c[0x0][0xb30] ;  /* 0x0002cc00000a7ab9 */ /* 0x000fe20000000a00 */
[----:B------:R-:W-:Y:S01]  /*11cb0*/  IMAD.U32 R5, RZ, RZ, UR9 ;  /* 0x00000009ff057e24 */ /* 0x000fe2000f8e00ff */
        /* <DEDUP_REMOVED lines=16> */
[----:B------:R-:W-:Y:S01]  /*11dc0*/  VIADD R2, R3, 0x19c20 ;  /* 0x00019c2003027836 */ /* 0x000fe20000000000 */
[C---:B------:R-:W-:Y:S01]  /*11dd0*/  LEA R0, P1, R4.reuse, UR8, 0x2 ;  /* 0x0000000804007c11 */ /* 0x040fe2000f8210ff */
[----:B------:R-:W-:Y:S02]  /*11de0*/  IMAD.IADD R3, R5, 0x1, R7 ;  /* 0x0000000105037824 */ /* 0x000fe400078e0207 */
[----:B------:R-:W-:Y:S01]  /*11df0*/  VIADD R85, R17, 0x8 ;  /* 0x0000000811557836 */ /* 0x000fe20000000000 */
[----:B------:R-:W-:Y:S01]  /*11e00*/  PRMT R2, RZ, 0x654, R2 ;  /* 0x00000654ff027816 */ /* 0x000fe20000000002 */
[----:B------:R0:W1:Y:S01]  /*11e10*/  SHFL.IDX PT, R12, R0, RZ, 0x1c1f ;  /* 0x001c1fff000c7589 */ /* 0x00006200000e0000 */
[----:B------:R-:W-:Y:S02]  /*11e20*/  LEA.HI.X R14, R4, UR9, R3, 0x2, P1 ;  /* 0x00000009040e7c11 */ /* 0x000fe400088f1403 */
[----:B------:R0:W-:Y:S03]  /*11e30*/  SYNCS.ARRIVE.TRANS64.RED.A1T0 RZ, [R2+URZ], RZ ;  /* 0x000000ff02ff79a7 */ /* 0x0001e6000810043f */
[----:B------:R0:W2:Y:S01]  /*11e40*/  SHFL.IDX PT, R20, R14, RZ, 0x1c1f ;  /* 0x001c1fff0e147589 */ /* 0x0000a200000e0000 */
[----:B------:R-:W-:Y:S05]  /*11e50*/  @P2 BRA `(.L_x_12077) ;  /* 0x0000000000c42947 */ /* 0x000fea0003800000 */
[----:B------:R-:W-:Y:S02]  /*11e60*/  ULDC UR4, c[0x0][0xac8] ;  /* 0x0002b20000047ab9 */ /* 0x000fe40000000800 */
[----:B------:R-:W-:Y:S02]  /*11e70*/  ISETP.GE.AND P1, PT, R17, UR4, PT ;  /* 0x0000000411007c0c */ /* 0x000fe4000bf26270 */
[----:B------:R-:W-:Y:S02]  /*11e80*/  ISETP.GE.AND P2, PT, R85, UR4, PT ;  /* 0x0000000455007c0c */ /* 0x000fe4000bf46270 */
[----:B------:R-:W-:Y:S02]  /*11e90*/  ISETP.GE.AND P5, PT, R83, UR4, PT ;  /* 0x0000000453007c0c */ /* 0x000fe4000bfa6270 */
[----:B------:R-:W-:-:S07]  /*11ea0*/  ISETP.GE.AND P4, PT, R81, UR4, PT ;  /* 0x0000000451007c0c */ /* 0x000fce000bf86270 */
[-C--:B01----:R-:W-:Y:S02]  /*11eb0*/  @!P1 LEA R2, P3, R17, R12.reuse, 0x2 ;  /* 0x0000000c11029211 */ /* 0x083fe400078610ff */
[----:B------:R-:W-:Y:S02]  /*11ec0*/  @!P2 LEA R4, P6, R85, R12, 0x2 ;  /* 0x0000000c5504a211 */ /* 0x000fe400078c10ff */
[-C--:B--2---:R-:W-:Y:S02]  /*11ed0*/  @!P1 LEA.HI.X R3, R17, R20.reuse, R87, 0x2, P3 ;  /* 0x0000001411039211 */ /* 0x084fe400018f1457 */
[----:B------:R-:W-:Y:S02]  /*11ee0*/  @!P2 LEA.HI.X R5, R85, R20, R86, 0x2, P6 ;  /* 0x000000145505a211 */ /* 0x000fe400030f1456 */
[----:B------:R-:W-:Y:S01]  /*11ef0*/  @!P5 LEA R6, P3, R83, R12, 0x2 ;  /* 0x0000000c5306d211 */ /* 0x000fe200078610ff */
[----:B------:R0:W-:Y:S01]  /*11f00*/  @!P1 ST.E.64 desc[UR54][R2.64], R32 ;  /* 0x0000002002009985 */ /* 0x0001e2000c101b36 */
[----:B------:R-:W-:-:S02]  /*11f10*/  ISETP.GE.AND P1, PT, R79, UR4, PT ;  /* 0x000000044f007c0c */ /* 0x000fc4000bf26270 */
[----:B------:R-:W-:Y:S01]  /*11f20*/  @!P5 LEA.HI.X R7, R83, R20, R84, 0x2, P3 ;  /* 0x000000145307d211 */ /* 0x000fe200018f1454 */
[----:B------:R1:W-:Y:S01]  /*11f30*/  @!P2 ST.E.64 desc[UR54][R4.64], R34 ;  /* 0x000000220400a985 */ /* 0x0003e2000c101b36 */
[----:B------:R-:W-:Y:S02]  /*11f40*/  ISETP.GE.AND P2, PT, R76, UR4, PT ;  /* 0x000000044c007c0c */ /* 0x000fe4000bf46270 */
[----:B------:R-:W-:Y:S01]  /*11f50*/  @!P4 LEA R8, P6, R81, R12, 0x2 ;  /* 0x0000000c5108c211 */ /* 0x000fe200078c10ff */
[----:B------:R2:W-:Y:S01]  /*11f60*/  @!P5 ST.E.64 desc[UR54][R6.64], R40 ;  /* 0x000000280600d985 */ /* 0x0005e2000c101b36 */
[----:B------:R-:W-:Y:S02]  /*11f70*/  ISETP.GE.AND P3, PT, R157, UR4, PT ;  /* 0x000000049d007c0c */ /* 0x000fe4000bf66270 */
[----:B------:R-:W-:-:S03]  /*11f80*/  @!P4 LEA.HI.X R9, R81, R20, R82, 0x2, P6 ;  /* 0x000000145109c211 */ /* 0x000fc600030f1452 */
[C---:B------:R-:W-:Y:S02]  /*11f90*/  @!P1 LEA R10, P5, R79.reuse, R12, 0x2 ;  /* 0x0000000c4f0a9211 */ /* 0x040fe400078a10ff */
[----:B------:R3:W-:Y:S01]  /*11fa0*/  @!P4 ST.E.64 desc[UR54][R8.64], R42 ;  /* 0x0000002a0800c985 */ /* 0x0007e2000c101b36 */
[----:B------:R-:W-:Y:S02]  /*11fb0*/  ISETP.GE.AND P4, PT, R156, UR4, PT ;  /* 0x000000049c007c0c */ /* 0x000fe4000bf86270 */
[----:B------:R-:W-:Y:S02]  /*11fc0*/  @!P1 LEA.HI.X R11, R79, R20, R80, 0x2, P5 ;  /* 0x000000144f0b9211 */ /* 0x000fe400028f1450 */
[-C--:B0-----:R-:W-:Y:S02]  /*11fd0*/  @!P2 LEA R2, P6, R76, R12.reuse, 0x2 ;  /* 0x0000000c4c02a211 */ /* 0x081fe400078c10ff */
[----:B-1----:R-:W-:Y:S01]  /*11fe0*/  @!P3 LEA R4, P5, R157, R12, 0x2 ;  /* 0x0000000c9d04b211 */ /* 0x002fe200078a10ff */
[----:B------:R0:W-:Y:S01]  /*11ff0*/  @!P1 ST.E.64 desc[UR54][R10.64], R48 ;  /* 0x000000300a009985 */ /* 0x0001e2000c101b36 */
[----:B------:R-:W-:-:S02]  /*12000*/  ISETP.GE.AND P1, PT, R155, UR4, PT ;  /* 0x000000049b007c0c */ /* 0x000fc4000bf26270 */
[-C--:B------:R-:W-:Y:S02]  /*12010*/  @!P2 LEA.HI.X R3, R76, R20.reuse, R78, 0x2, P6 ;  /* 0x000000144c03a211 */ /* 0x080fe400030f144e */
[----:B------:R-:W-:Y:S02]  /*12020*/  @!P3 LEA.HI.X R5, R157, R20, R27, 0x2, P5 ;  /* 0x000000149d05b211 */ /* 0x000fe400028f141b */
[----:B------:R-:W-:Y:S01]  /*12030*/  ISETP.GE.AND P5, PT, R154, UR4, PT ;  /* 0x000000049a007c0c */ /* 0x000fe2000bfa6270 */
[----:B------:R1:W-:Y:S01]  /*12040*/  @!P2 ST.E.64 desc[UR54][R2.64], R50 ;  /* 0x000000320200a985 */ /* 0x0003e2000c101b36 */
[----:B--2---:R-:W-:Y:S02]  /*12050*/  @!P4 LEA R6, P2, R156, R12, 0x2 ;  /* 0x0000000c9c06c211 */ /* 0x004fe400078410ff */
[----:B------:R-:W-:Y:S01]  /*12060*/  ISETP.GE.AND P6, PT, R153, UR4, PT ;  /* 0x0000000499007c0c */ /* 0x000fe2000bfc6270 */
[----:B------:R4:W-:Y:S01]  /*12070*/  @!P3 ST.E.64 desc[UR54][R4.64], R56 ;  /* 0x000000380400b985 */ /* 0x0009e2000c101b36 */
[----:B------:R-:W-:-:S02]  /*12080*/  ISETP.GE.AND P3, PT, R152, UR4, PT ;  /* 0x0000000498007c0c */ /* 0x000fc4000bf66270 */
[----:B------:R-:W-:Y:S02]  /*12090*/  @!P4 LEA.HI.X R7, R156, R20, R26, 0x2, P2 ;  /* 0x000000149c07c211 */ /* 0x000fe400010f141a */
[----:B---3--:R-:W-:-:S03]  /*120a0*/  @!P1 LEA R8, P2, R155, R12, 0x2 ;  /* 0x0000000c9b089211 */ /* 0x008fc600078410ff */
[----:B------:R4:W-:Y:S01]  /*120b0*/  @!P4 ST.E.64 desc[UR54][R6.64], R58 ;  /* 0x0000003a0600c985 */ /* 0x0009e2000c101b36 */
[----:B------:R-:W-:Y:S02]  /*120c0*/  @!P1 LEA.HI.X R9, R155, R20, R25, 0x2, P2 ;  /* 0x000000149b099211 */ /* 0x000fe400010f1419 */
[----:B0-----:R-:W-:-:S03]  /*120d0*/  @!P5 LEA R10, P2, R154, R12, 0x2 ;  /* 0x0000000c9a0ad211 */ /* 0x001fc600078410ff */
        /* <DEDUP_REMOVED lines=9> */
.L_x_12077:
[----:B------:R-:W-:Y:S05]  /*12170*/  BSYNC B1 ;  /* 0x0000000000017941 */ /* 0x000fea0003800000 */
.L_x_12076:
[----:B0-----:R-:W0:Y:S04]  /*12180*/  SHFL.IDX PT, R14, R14, 0x1, 0x1c1f ;  /* 0x003c1f000e0e7f89 */ /* 0x001e2800000e0000 */
[----:B------:R-:W3:Y:S01]  /*12190*/  SHFL.IDX PT, R0, R0, 0x1, 0x1c1f ;  /* 0x003c1f0000007f89 */ /* 0x000ee200000e0000 */
[----:B------:R-:W-:Y:S05]  /*121a0*/  @P0 BRA `(.L_x_12075) ;  /* 0x0000000c009c0947 */ /* 0x000fea0003800000 */
[----:B------:R-:W-:Y:S02]  /*121b0*/  ULDC UR4, c[0x0][0xac8] ;  /* 0x0002b20000047ab9 */ /* 0x000fe40000000800 */
[----:B------:R-:W-:Y:S02]  /*121c0*/  ISETP.GE.AND P6, PT, R17, UR4, PT ;  /* 0x0000000411007c0c */ /* 0x000fe4000bfc6270 */
[----:B------:R-:W-:Y:S02]  /*121d0*/  ISETP.GE.AND P0, PT, R85, UR4, PT ;  /* 0x0000000455007c0c */ /* 0x000fe4000bf06270 */
[----:B------:R-:W-:Y:S02]  /*121e0*/  ISETP.GE.AND P2, PT, R83, UR4, PT ;  /* 0x0000000453007c0c */ /* 0x000fe4000bf46270 */
[----:B------:R-:W-:Y:S02]  /*121f0*/  ISETP.GE.AND P4, PT, R81, UR4, PT ;  /* 0x0000000451007c0c */ /* 0x000fe4000bf86270 */
[----:B------:R-:W-:-:S05]  /*12200*/  ISETP.GE.AND P3, PT, R79, UR4, PT ;  /* 0x000000044f007c0c */ /* 0x000fca000bf66270 */
[-C--:B---34-:R-:W-:Y:S02]  /*12210*/  @!P6 LEA R2, P1, R17, R0.reuse, 0x2 ;  /* 0x000000001102e211 */ /* 0x098fe400078210ff */
[----:B------:R-:W-:Y:S02]  /*12220*/  @!P0 LEA R4, P5, R85, R0, 0x2 ;  /* 0x0000000055048211 */ /* 0x000fe400078a10ff */
[-C--:B0-----:R-:W-:Y:S02]  /*12230*/  @!P6 LEA.HI.X R3, R17, R14.reuse, R87, 0x2, P1 ;  /* 0x0000000e1103e211 */ /* 0x081fe400008f1457 */
[----:B------:R-:W-:Y:S02]  /*12240*/  @!P0 LEA.HI.X R5, R85, R14, R86, 0x2, P5 ;  /* 0x0000000e55058211 */ /* 0x000fe400028f1456 */
[-C--:B------:R-:W-:Y:S01]  /*12250*/  @!P2 LEA R6, P1, R83, R0.reuse, 0x2 ;  /* 0x000000005306a211 */ /* 0x080fe200078210ff */
[----:B------:R0:W-:Y:S01]  /*12260*/  @!P6 ST.E.64 desc[UR54][R2.64], R36 ;  /* 0x000000240200e985 */ /* 0x0001e2000c101b36 */
[----:B------:R-:W-:-:S02]  /*12270*/  @!P4 LEA R8, P5, R81, R0, 0x2 ;  /* 0x000000005108c211 */ /* 0x000fc400078a10ff */
[-C--:B------:R-:W-:Y:S01]  /*12280*/  @!P2 LEA.HI.X R7, R83, R14.reuse, R84, 0x2, P1 ;  /* 0x0000000e5307a211 */ /* 0x080fe200008f1454 */
[----:B------:R3:W-:Y:S01]  /*12290*/  @!P0 ST.E.64 desc[UR54][R4.64], R38 ;  /* 0x0000002604008985 */ /* 0x0007e2000c101b36 */
[----:B------:R-:W-:Y:S02]  /*122a0*/  ISETP.GE.AND P0, PT, R76, UR4, PT ;  /* 0x000000044c007c0c */ /* 0x000fe4000bf06270 */
[----:B------:R-:W-:Y:S01]  /*122b0*/  @!P4 LEA.HI.X R9, R81, R14, R82, 0x2, P5 ;  /* 0x0000000e5109c211 */ /* 0x000fe200028f1452 */
[----:B------:R-:W-:Y:S01]  /*122c0*/  @!P2 ST.E.64 desc[UR54][R6.64], R44 ;  /* 0x0000002c0600a985 */ /* 0x000fe2000c101b36 */
[----:B------:R-:W-:Y:S02]  /*122d0*/  ISETP.GE.AND P1, PT, R157, UR4, PT ;  /* 0x000000049d007c0c */ /* 0x000fe4000bf26270 */
[----:B------:R-:W-:Y:S01]  /*122e0*/  @!P3 LEA R10, P6, R79, R0, 0x2 ;  /* 0x000000004f0ab211 */ /* 0x000fe200078c10ff */
[----:B------:R4:W-:Y:S01]  /*122f0*/  @!P4 ST.E.64 desc[UR54][R8.64], R46 ;  /* 0x0000002e0800c985 */ /* 0x0009e2000c101b36 */
[----:B------:R-:W-:-:S02]  /*12300*/  ISETP.GE.AND P2, PT, R156, UR4, PT ;  /* 0x000000049c007c0c */ /* 0x000fc4000bf46270 */
[----:B------:R-:W-:Y:S02]  /*12310*/  @!P3 LEA.HI.X R11, R79, R14, R80, 0x2, P6 ;  /* 0x0000000e4f0bb211 */ /* 0x000fe400030f1450 */
[----:B------:R-:W-:Y:S02]  /*12320*/  ISETP.GE.AND P5, PT, R155, UR4, PT ;  /* 0x000000049b007c0c */ /* 0x000fe4000bfa6270 */
[C---:B0-----:R-:W-:Y:S01]  /*12330*/  @!P0 LEA R2, P4, R76.reuse, R0, 0x2 ;  /* 0x000000004c028211 */ /* 0x041fe200078810ff */
[----:B------:R0:W-:Y:S01]  /*12340*/  @!P3 ST.E.64 desc[UR54][R10.64], R52 ;  /* 0x000000340a00b985 */ /* 0x0001e2000c101b36 */
[----:B------:R-:W-:Y:S02]  /*12350*/  ISETP.GE.AND P3, PT, R153, UR4, PT ;  /* 0x0000000499007c0c */ /* 0x000fe4000bf66270 */
[----:B------:R-:W-:Y:S02]  /*12360*/  @!P0 LEA.HI.X R3, R76, R14, R78, 0x2, P4 ;  /* 0x0000000e4c038211 */ /* 0x000fe400020f144e */
[----:B------:R-:W-:-:S02]  /*12370*/  ISETP.GE.AND P4, PT, R154, UR4, PT ;  /* 0x000000049a007c0c */ /* 0x000fc4000bf86270 */
[-C--:B---3--:R-:W-:Y:S01]  /*12380*/  @!P1 LEA R4, P6, R157, R0.reuse, 0x2 ;  /* 0x000000009d049211 */ /* 0x088fe200078c10ff */
[----:B------:R3:W-:Y:S02]  /*12390*/  @!P0 ST.E.64 desc[UR54][R2.64], R54 ;  /* 0x0000003602008985 */ /* 0x0007e4000c101b36 */
[----:B----4-:R-:W-:Y:S02]  /*123a0*/  @!P5 LEA R8, P0, R155, R0, 0x2 ;  /* 0x000000009b08d211 */ /* 0x010fe400078010ff */
[----:B------:R-:W-:Y:S02]  /*123b0*/  @!P1 LEA.HI.X R5, R157, R14, R27, 0x2, P6 ;  /* 0x0000000e9d059211 */ /* 0x000fe400030f141b */
[C---:B------:R-:W-:Y:S02]  /*123c0*/  @!P2 LEA R6, P6, R156.reuse, R0, 0x2 ;  /* 0x000000009c06a211 */ /* 0x040fe400078c10ff */
[-C--:B------:R-:W-:Y:S01]  /*123d0*/  @!P5 LEA.HI.X R9, R155, R14.reuse, R25, 0x2, P0 ;  /* 0x0000000e9b09d211 */ /* 0x080fe200000f1419 */
[----:B------:R3:W-:Y:S01]  /*123e0*/  @!P1 ST.E.64 desc[UR54][R4.64], R60 ;  /* 0x0000003c04009985 */ /* 0x0007e2000c101b36 */
[----:B------:R-:W-:-:S02]  /*123f0*/  @!P2 LEA.HI.X R7, R156, R14, R26, 0x2, P6 ;  /* 0x0000000e9c07a211 */ /* 0x000fc400030f141a */
[CC--:B0-----:R-:W-:Y:S02]  /*12400*/  @!P4 LEA R10, P1, R154.reuse, R0.reuse, 0x2 ;  /* 0x000000009a0ac211 */ /* 0x0c1fe400078210ff */
[C---:B-1----:R-:W-:Y:S01]  /*12410*/  @!P3 LEA R12, P6, R153.reuse, R0, 0x2 ;  /* 0x00000000990cb211 */ /* 0x042fe200078c10ff */
[----:B------:R3:W-:Y:S01]  /*12420*/  @!P2 ST.E.64 desc[UR54][R6.64], R62 ;  /* 0x0000003e0600a985 */ /* 0x0007e2000c101b36 */
        /* <DEDUP_REMOVED lines=11> */
.L_x_12070:
        /* <DEDUP_REMOVED lines=30> */
.L_x_12078:
        /* <DEDUP_REMOVED lines=58> */
.L_x_12080:
[----:B------:R-:W-:Y:S05]  /*12a60*/  BSYNC B1 ;  /* 0x0000000000017941 */ /* 0x000fea0003800000 */
.L_x_12079:
[----:B------:R-:W-:-:S06]  /*12a70*/  UISETP.GT.AND UP0, UPT, UR43, 0x1, UPT ;  /* 0x000000012b00788c */ /* 0x000fcc000bf04270 */
[----:B------:R-:W-:-:S13]  /*12a80*/  PLOP3.LUT P0, PT, PT, PT, UP0, 0x80, 0x0 ;  /* 0x000000000000781c */ /* 0x000fda0003f0f008 */
[----:B------:R-:W-:Y:S05]  /*12a90*/  @P0 BRA `(.L_x_12075) ;  /* 0x0000000400600947 */ /* 0x000fea0003800000 */
[----:B------:R-:W1:Y:S01]  /*12aa0*/  LDC R11, c[0x0][0xbe8] ;  /* 0x0002fa00ff0b7b82 */ /* 0x000e620000000800 */
[--C-:B------:R-:W-:Y:S01]  /*12ab0*/  SHF.R.S32.HI R2, RZ, 0x1f, R8.reuse ;  /* 0x0000001fff027819 */ /* 0x100fe20000011408 */
        /* <DEDUP_REMOVED lines=8> */
[----:B------:R-:W-:Y:S01]  /*12b40*/  BSSY B1, `(.L_x_12081) ;  /* 0x000003c000017945 */ /* 0x000fe20003800000 */
[----:B------:R-:W-:Y:S01]  /*12b50*/  SHF.R.S32.HI R6, RZ, 0x2, R6 ;  /* 0x00000002ff067819 */ /* 0x000fe20000011406 */
[----:B------:R-:W-:Y:S01]  /*12b60*/  UIADD3 UR9, UR9, UR10, URZ ;  /* 0x0000000a09097290 */ /* 0x000fe2000fffe03f */
[----:B------:R-:W-:Y:S01]  /*12b70*/  SHF.R.S32.HI R10, RZ, 0x1f, R23 ;  /* 0x0000001fff0a7819 */ /* 0x000fe20000011417 */
[----:B------:R-:W-:Y:S01]  /*12b80*/  IMAD.IADD R2, R8, 0x1, -R2 ;  /* 0x0000000108027824 */ /* 0x000fe200078e0a02 */
[----:B------:R-:W-:Y:S01]  /*12b90*/  ULDC.64 UR10, c[0x0][0xae8] ;  /* 0x0002ba00000a7ab9 */ /* 0x000fe20000000a00 */
[----:B------:R-:W-:Y:S01]  /*12ba0*/  SHF.R.S32.HI R14, RZ, 0x1f, R22 ;  /* 0x0000001fff0e7819 */ /* 0x000fe20000011416 */
[----:B------:R-:W-:Y:S01]  /*12bb0*/  UIMAD.WIDE.U32 UR8, UR37, UR10, UR8 ;  /* 0x0000000a250872a5 */ /* 0x000fe2000f8e0008 */
[----:B------:R-:W-:-:S03]  /*12bc0*/  IMAD R2, R2, 0x60, R6 ;  /* 0x0000006002027824 */ /* 0x000fc600078e0206 */
[----:B------:R-:W-:Y:S01]  /*12bd0*/  UIMAD UR9, UR37, UR11, UR9 ;  /* 0x0000000b250972a4 */ /* 0x000fe2000f8e0209 */
[----:B0-----:R-:W-:Y:S01]  /*12be0*/  VIADD R4, R2, UR40 ;  /* 0x0000002802047c36 */ /* 0x001fe20008000000 */
[----:B-1----:R-:W-:Y:S01]  /*12bf0*/  ISETP.NE.AND P0, PT, R11, 0x1, PT ;  /* 0x000000010b00780c */ /* 0x002fe20003f05270 */
[----:B------:R-:W-:Y:S02]  /*12c00*/  ULDC.64 UR10, c[0x0][0xaf0] ;  /* 0x0002bc00000a7ab9 */ /* 0x000fe40000000a00 */
[----:B------:R-:W-:Y:S01]  /*12c10*/  IMAD.MOV.U32 R5, RZ, RZ, R4 ;  /* 0x000000ffff057224 */ /* 0x000fe200078e0004 */
[----:B------:R-:W-:Y:S02]  /*12c20*/  UIMAD UR12, UR12, UR10, URZ ;  /* 0x0000000a0c0c72a4 */ /* 0x000fe4000f8e023f */
[----:B------:R-:W-:Y:S02]  /*12c30*/  UIMAD.WIDE.U32 UR8, UR7, UR10, UR8 ;  /* 0x0000000a070872a5 */ /* 0x000fe4000f8e0008 */
[----:B------:R-:W-:-:S03]  /*12c40*/  UIMAD UR4, UR7, UR11, UR12 ;  /* 0x0000000b070472a4 */ /* 0x000fc6000f8e020c */
[----:B------:R-:W-:Y:S01]  /*12c50*/  ULDC.64 UR10, c[0x0][0xae0] ;  /* 0x0002b800000a7ab9 */ /* 0x000fe20000000a00 */
[----:B------:R-:W-:Y:S01]  /*12c60*/  UIADD3 UR4, UR9, UR4, URZ ;  /* 0x0000000409047290 */ /* 0x000fe2000fffe03f */
        /* <DEDUP_REMOVED lines=10> */
[----:B------:R-:W-:Y:S01]  /*12d10*/  IMAD.U32 R2, RZ, RZ, UR8 ;  /* 0x00000008ff027e24 */ /* 0x000fe2000f8e00ff */
[----:B------:R-:W-:Y:S01]  /*12d20*/  ULDC.64 UR8, c[0x0][0xad8] ;  /* 0x0002b60000087ab9 */ /* 0x000fe20000000a00 */
[C---:B------:R-:W-:Y:S01]  /*12d30*/  IMAD R9, R5.reuse, UR11, R4 ;  /* 0x0000000b05097c24 */ /* 0x040fe2000f8e0204 */
[----:B------:R-:W-:Y:S01]  /*12d40*/  SHF.R.S32.HI R4, RZ, 0x1f, R7 ;  /* 0x0000001fff047819 */ /* 0x000fe20000011407 */
[----:B------:R-:W-:-:S04]  /*12d50*/  IMAD.WIDE.U32 R2, R5, UR10, R2 ;  /* 0x0000000a05027c25 */ /* 0x000fc8000f8e0002 */
[----:B------:R-:W-:Y:S02]  /*12d60*/  IMAD R4, R4, UR8, RZ ;  /* 0x0000000804047c24 */ /* 0x000fe4000f8e02ff */
[----:B------:R-:W-:Y:S02]  /*12d70*/  IMAD.IADD R3, R3, 0x1, R9 ;  /* 0x0000000103037824 */ /* 0x000fe400078e0209 */
[----:B-----5:R-:W-:Y:S02]  /*12d80*/  IMAD R11, R0, R11, RZ ;  /* 0x0000000b000b7224 */ /* 0x020fe400078e02ff */
[----:B------:R-:W-:Y:S02]  /*12d90*/  VIADD R0, R6, UR40 ;  /* 0x0000002806007c36 */ /* 0x000fe40008000000 */
        /* <DEDUP_REMOVED lines=16> */
[----:B--2---:R-:W-:Y:S01]  /*12ea0*/  @!P2 IMAD.WIDE R6, R19, 0x2, R2 ;  /* 0x000000021306a825 */ /* 0x004fe200078e0202 */
[-C--:B------:R-:W-:Y:S02]  /*12eb0*/  @!P3 LEA.HI.X R9, R22, R3.reuse, R14, 0x1, P0 ;  /* 0x000000031609b211 */ /* 0x080fe400000f0c0e */
[----:B------:R-:W-:Y:S02]  /*12ec0*/  @!P4 LEA.HI.X R13, R23, R3, R10, 0x1, P1 ;  /* 0x00000003170dc211 */ /* 0x000fe400008f0c0a */
[----:B------:R3:W-:Y:S04]  /*12ed0*/  @!P2 ST.E.128 desc[UR54][R6.64], RZ ;  /* 0x000000ff0600a985 */ /* 0x0007e8000c101d36 */
[----:B------:R3:W-:Y:S04]  /*12ee0*/  @!P3 ST.E.128 desc[UR54][R8.64], RZ ;  /* 0x000000ff0800b985 */ /* 0x0007e8000c101d36 */
[----:B------:R3:W-:Y:S02]  /*12ef0*/  @!P4 ST.E.128 desc[UR54][R12.64], RZ ;  /* 0x000000ff0c00c985 */ /* 0x0007e4000c101d36 */
.L_x_12082:
[----:B------:R-:W-:Y:S05]  /*12f00*/  BSYNC B1 ;  /* 0x0000000000017941 */ /* 0x000fea0003800000 */
.L_x_12081:
        /* <DEDUP_REMOVED lines=9> */
[CC--:B-1-3--:R-:W-:Y:S02]  /*12fa0*/  @!P3 LEA R6, P0, R22.reuse, R2.reuse, 0x1 ;  /* 0x000000021606b211 */ /* 0x0cafe400078008ff */
[----:B------:R-:W-:Y:S02]  /*12fb0*/  @!P4 LEA R8, P1, R23, R2, 0x1 ;  /* 0x000000021708c211 */ /* 0x000fe400078208ff */
[----:B0---4-:R-:W-:Y:S01]  /*12fc0*/  @!P2 IMAD.WIDE R4, R19, 0x2, R2 ;  /* 0x000000021304a825 */ /* 0x011fe200078e0202 */
[-C--:B------:R-:W-:Y:S02]  /*12fd0*/  @!P3 LEA.HI.X R7, R22, R3.reuse, R14, 0x1, P0 ;  /* 0x000000031607b211 */ /* 0x080fe400000f0c0e */
[----:B------:R-:W-:Y:S02]  /*12fe0*/  @!P4 LEA.HI.X R9, R23, R3, R10, 0x1, P1 ;  /* 0x000000031709c211 */ /* 0x000fe400008f0c0a */
[----:B------:R2:W-:Y:S04]  /*12ff0*/  @!P2 ST.E.128 desc[UR54][R4.64], RZ ;  /* 0x000000ff0400a985 */ /* 0x0005e8000c101d36 */
[----:B------:R2:W-:Y:S04]  /*13000*/  @!P3 ST.E.128 desc[UR54][R6.64], RZ ;  /* 0x000000ff0600b985 */ /* 0x0005e8000c101d36 */
[----:B------:R2:W-:Y:S02]  /*13010*/  @!P4 ST.E.128 desc[UR54][R8.64], RZ ;  /* 0x000000ff0800c985 */ /* 0x0005e4000c101d36 */
.L_x_12075:
[----:B------:R-:W-:Y:S05]  /*13020*/  BSYNC B0 ;  /* 0x0000000000007941 */ /* 0x000fea0003800000 */
.L_x_12069:
[----:B------:R-:W-:Y:S02]  /*13030*/  ULDC UR4, c[0x0][0xc3c] ;  /* 0x00030f0000047ab9 */ /* 0x000fe40000000800 */
[----:B------:R-:W-:-:S06]  /*13040*/  UISETP.GE.AND UP0, UPT, UR51, UR4, UPT ;  /* 0x000000043300728c */ /* 0x000fcc000bf06270 */
[----:B------:R-:W-:-:S13]  /*13050*/  PLOP3.LUT P0, PT, PT, PT, UP0, 0x80, 0x0 ;  /* 0x000000000000781c */ /* 0x000fda0003f0f008 */
[----:B------:R-:W-:Y:S05]  /*13060*/  @!P0 BRA `(.L_x_12083) ;  /* 0xfffffedc008c8947 */ /* 0x000fea000383ffff */
[----:B------:R-:W-:Y:S05]  /*13070*/  EXIT ;  /* 0x000000000000794d */ /* 0x000fea0003800000 */
.L_x_11978:
        /* <DEDUP_REMOVED lines=17> */
[----:B------:R-:W1:Y:S01]  /*13190*/  S2R R4, SR_TID.X ;  /* 0x0000000000047919 */ /* 0x000e620000002100 */
[----:B------:R-:W-:Y:S01]  /*131a0*/  ULDC UR4, c[0x0][0xc3c] ;  /* 0x00030f0000047ab9 */ /* 0x000fe20000000800 */
[----:B------:R-:W-:Y:S02]  /*131b0*/  IMAD.MOV.U32 R7, RZ, RZ, RZ ;  /* 0x000000ffff077224 */ /* 0x000fe400078e00ff */
[----:B0-----:R-:W-:Y:S01]  /*131c0*/  IMAD.MOV.U32 R8, RZ, RZ, RZ ;  /* 0x000000ffff087224 */ /* 0x001fe200078e00ff */
[----:B-1----:R-:W-:-:S04]  /*131d0*/  LOP3.LUT R0, R4, 0x1f, RZ, 0xc0, !PT ;  /* 0x0000001f04007812 */ /* 0x002fc800078ec0ff */
        /* <DEDUP_REMOVED lines=29> */
[----:B0-----:R-:W-:-:S05]  /*133b0*/  SEL R4, R4, RZ, P5 ;  /* 0x000000ff04047207 */ /* 0x001fca0002800000 */
[----:B------:R-:W-:Y:S02]  /*133c0*/  IMAD.IADD R11, R3, 0x1, R4 ;  /* 0x00000001030b7824 */ /* 0x000fe400078e0204 */
[----:B------:R-:W0:Y:S03]  /*133d0*/  LDC R4, c[0x0][0xc38] ;  /* 0x00030e00ff047b82 */ /* 0x000e260000000800 */
        /* <DEDUP_REMOVED lines=8> */
.L_x_12087:
[----:B------:R-:W-:-:S04]  /*13460*/  UIADD3 UR4, UR4, 0x1f, URZ ;  /* 0x0000001f04047890 */ /* 0x000fc8000fffe03f */
[----:B------:R-:W-:-:S06]  /*13470*/  UISETP.GE.AND UP0, UPT, UR4, UR5, UPT ;  /* 0x000000050400728c */ /* 0x000fcc000bf06270 */
[----:B------:R-:W-:-:S13]  /*13480*/  PLOP3.LUT P6, PT, PT, PT, UP0, 0x40, 0x0 ;  /* 0x000000000000781c */ /* 0x000fda0003fce808 */
[----:B------:R-:W-:Y:S05]  /*13490*/  @!P6 BRA `(.L_x_12086) ;  /* 0x0000000800d8e947 */ /* 0x000fea0003800000 */
[----:B------:R-:W-:Y:S02]  /*134a0*/  VIADD R11, R0, UR4 ;  /* 0x00000004000b7c36 */ /* 0x000fe40008000000 */
[----:B------:R-:W-:Y:S02]  /*134b0*/  IMAD.MOV.U32 R7, RZ, RZ, RZ ;  /* 0x000000ffff077224 */ /* 0x000fe400078e00ff */
[----:B------:R-:W-:Y:S01]  /*134c0*/  IMAD.MOV.U32 R8, RZ, RZ, RZ ;  /* 0x000000ffff087224 */ /* 0x000fe200078e00ff */
[----:B------:R-:W-:-:S13]  /*134d0*/  ISETP.GE.OR P6, PT, R11, UR5, !P0 ;  /* 0x000000050b007c0c */ /* 0x000fda000c7c6670 */
[----:B------:R-:W0:Y:S08]  /*134e0*/  @!P6 LDC.64 R4, c[0x0][0xc80] ;  /* 0x00032000ff04eb82 */ /* 0x000e300000000a00 */
[----:B------:R-:W1:Y:S01]  /*134f0*/  @!P6 LDC.64 R2, c[0x0][0xc78] ;  /* 0x00031e00ff02eb82 */ /* 0x000e620000000a00 */
[----:B0-----:R-:W-:-:S05]  /*13500*/  @!P6 IMAD.WIDE R4, R11, 0x4, R4 ;  /* 0x000000040b04e825 */ /* 0x001fca00078e0204 */
[----:B------:R0:W2:Y:S01]  /*13510*/  @!P6 LDG.E R7, desc[UR54][R4.64] ;  /* 0x000000360407e981 */ /* 0x0000a2000c1e1900 */
[----:B-1----:R-:W-:-:S05]  /*13520*/  @!P6 IMAD.WIDE R2, R11, 0x4, R2 ;  /* 0x000000040b02e825 */ /* 0x002fca00078e0202 */
[----:B------:R-:W2:Y:S01]  /*13530*/  @!P6 LDG.E R8, desc[UR54][R2.64] ;  /* 0x000000360208e981 */ /* 0x000ea2000c1e1900 */
[----:B0-----:R-:W0:Y:S01]  /*13540*/  LDC R4, c[0x0][0xc38] ;  /* 0x00030e00ff047b82 */ /* 0x001e220000000800 */
        /* <DEDUP_REMOVED lines=21> */
.L_x_12085:
        /* <DEDUP_REMOVED lines=9> */
[----:B------:R-:W-:-:S04]  /*13730*/  IMAD.U32 R2, RZ, RZ, UR5 ;  /* 0x00000005ff027e24 */ /* 0x000fc8000f8e00ff */
[----:B------:R-:W0:Y:S04]  /*13740*/  SHFL.IDX PT, R5, R8, R5, 0x1f ;  /* 0x00001f0508057589 */ /* 0x000e2800000e0000 */
[----:B------:R1:W2:Y:S01]  /*13750*/  SHFL.IDX PT, R7, R7, R2, 0x1f ;  /* 0x00001f0207077589 */ /* 0x0002a200000e0000 */
[----:B0-----:R-:W-:Y:S01]  /*13760*/  ISETP.NE.AND P1, PT, R5, 0x1, PT ;  /* 0x000000010500780c */ /* 0x001fe20003f25270 */
[----:B-1----:R-:W-:-:S12]  /*13770*/  @!P0 BRA `(.L_x_12088) ;  /* 0x00000000000c8947 */ /* 0x002fd80003800000 */
[----:B------:R-:W-:-:S06]  /*13780*/  UIADD3 UR4, UR5, -0x1, URZ ;  /* 0xffffffff05047890 */ /* 0x000fcc000fffe03f */
[----:B------:R-:W-:-:S05]  /*13790*/  IMAD.U32 R2, RZ, RZ, UR4 ;  /* 0x00000004ff027e24 */ /* 0x000fca000f8e00ff */
[----:B------:R0:W1:Y:S02]  /*137a0*/  SHFL.IDX PT, R3, R11, R2, 0x1f ;  /* 0x00001f020b037589 */ /* 0x00006400000e0000 */
.L_x_12088:
[----:B01----:R-:W-:-:S04]  /*137b0*/  IMAD R2, R3, R4, R10 ;  /* 0x0000000403027224 */ /* 0x003fc800078e020a */
[----:B------:R-:W-:Y:S01]  /*137c0*/  IMAD.IADD R8, R9, 0x1, -R2 ;  /* 0x0000000109087824 */ /* 0x000fe200078e0a02 */
[----:B------:R0:W-:Y:S01]  /*137d0*/  STL [R1], R2 ;  /* 0x0000000201007387 */ /* 0x0001e20000100800 */
[----:B------:R-:W-:Y:S05]  /*137e0*/  @!P1 BRA `(.L_x_12089) ;  /* 0x0000000000f09947 */ /* 0x000fea0003800000 */
[----:B--2---:R-:W-:Y:S02]  /*137f0*/  IABS R9, R7 ;  /* 0x0000000700097213 */ /* 0x004fe40000000000 */
[----:B------:R-:W-:Y:S02]  /*13800*/  IABS R12, R5 ;  /* 0x00000005000c7213 */ /* 0x000fe40000000000 */
[----:B------:R-:W1:Y:S08]  /*13810*/  I2F.RP R10, R9 ;  /* 0x00000009000a7306 */ /* 0x000e700000209400 */
[----:B-1----:R-:W0:Y:S02]  /*13820*/  MUFU.RCP R10, R10 ;  /* 0x0000000a000a7308 */ /* 0x002e240000001000 */
[----:B0-----:R-:W-:Y:S01]  /*13830*/  VIADD R2, R10, 0xffffffe ;  /* 0x0ffffffe0a027836 */ /* 0x001fe20000000000 */
[----:B------:R-:W-:-:S05]  /*13840*/  IABS R10, R8 ;  /* 0x00000008000a7213 */ /* 0x000fca0000000000 */
[----:B------:R0:W1:Y:S02]  /*13850*/  F2I.FTZ.U32.TRUNC.NTZ R3, R2 ;  /* 0x0000000200037305 */ /* 0x000064000021f000 */
[----:B0-----:R-:W-:Y:S02]  /*13860*/  IMAD.MOV.U32 R2, RZ, RZ, RZ ;  /* 0x000000ffff027224 */ /* 0x001fe400078e00ff */
[----:B-1----:R-:W-:-:S04]  /*13870*/  IMAD.MOV R4, RZ, RZ, -R3 ;  /* 0x000000ffff047224 */ /* 0x002fc800078e0a03 */
[----:B------:R-:W-:Y:S02]  /*13880*/  IMAD R11, R4, R9, RZ ;  /* 0x00000009040b7224 */ /* 0x000fe400078e02ff */
[----:B------:R-:W-:Y:S01]  /*13890*/  IMAD.MOV.U32 R4, RZ, RZ, R12 ;  /* 0x000000ffff047224 */ /* 0x000fe200078e000c */
[----:B------:R-:W-:Y:S01]  /*138a0*/  IABS R12, R7 ;  /* 0x00000007000c7213 */ /* 0x000fe20000000000 */
[----:B------:R-:W-:Y:S02]  /*138b0*/  IMAD.HI.U32 R3, R3, R11, R2 ;  /* 0x0000000b03037227 */ /* 0x000fe400078e0002 */
[----:B------:R-:W0:Y:S02]  /*138c0*/  I2F.RP R11, R4 ;  /* 0x00000004000b7306 */ /* 0x000e240000209400 */
[----:B------:R-:W-:Y:S02]  /*138d0*/  IMAD.MOV R13, RZ, RZ, -R12 ;  /* 0x000000ffff0d7224 */ /* 0x000fe400078e0a0c */
[----:B------:R-:W-:-:S04]  /*138e0*/  IMAD.HI.U32 R2, R3, R10, RZ ;  /* 0x0000000a03027227 */ /* 0x000fc800078e00ff */
[----:B------:R-:W-:-:S05]  /*138f0*/  IMAD R10, R2, R13, R10 ;  /* 0x0000000d020a7224 */ /* 0x000fca00078e020a */
[----:B------:R-:W-:Y:S01]  /*13900*/  ISETP.GT.U32.AND P1, PT, R9, R10, PT ;  /* 0x0000000a0900720c */ /* 0x000fe20003f24070 */
[----:B0-----:R-:W0:-:S12]  /*13910*/  MUFU.RCP R11, R11 ;  /* 0x0000000b000b7308 */ /* 0x001e180000001000 */
[----:B------:R-:W-:Y:S02]  /*13920*/  @!P1 IMAD.IADD R10, R10, 0x1, -R9 ;  /* 0x000000010a0a9824 */ /* 0x000fe400078e0a09 */
[----:B------:R-:W-:Y:S01]  /*13930*/  @!P1 VIADD R2, R2, 0x1 ;  /* 0x0000000102029836 */ /* 0x000fe20000000000 */
[----:B------:R-:W-:Y:S02]  /*13940*/  ISETP.NE.AND P1, PT, R7, RZ, PT ;  /* 0x000000ff0700720c */ /* 0x000fe40003f25270 */
[----:B------:R-:W-:Y:S01]  /*13950*/  ISETP.GE.U32.AND P0, PT, R10, R9, PT ;  /* 0x000000090a00720c */ /* 0x000fe20003f06070 */
[----:B0-----:R-:W-:Y:S01]  /*13960*/  VIADD R3, R11, 0xffffffe ;  /* 0x0ffffffe0b037836 */ /* 0x001fe20000000000 */
[----:B------:R-:W-:-:S04]  /*13970*/  LOP3.LUT R9, R8, R7, RZ, 0x3c, !PT ;  /* 0x0000000708097212 */ /* 0x000fc800078e3cff */
[----:B------:R-:W-:Y:S01]  /*13980*/  ISETP.GE.AND P2, PT, R9, RZ, PT ;  /* 0x000000ff0900720c */ /* 0x000fe20003f46270 */
[----:B------:R-:W0:Y:S06]  /*13990*/  F2I.FTZ.U32.TRUNC.NTZ R3, R3 ;  /* 0x0000000300037305 */ /* 0x000e2c000021f000 */
[----:B------:R-:W-:-:S04]  /*139a0*/  @P0 VIADD R2, R2, 0x1 ;  /* 0x0000000102020836 */ /* 0x000fc80000000000 */
[----:B------:R-:W-:Y:S01]  /*139b0*/  IMAD.MOV.U32 R10, RZ, RZ, R2 ;  /* 0x000000ffff0a7224 */ /* 0x000fe200078e0002 */
[----:B------:R-:W-:-:S03]  /*139c0*/  IABS R2, R5 ;  /* 0x0000000500027213 */ /* 0x000fc60000000000 */
[----:B------:R-:W-:Y:S01]  /*139d0*/  @!P2 IMAD.MOV R10, RZ, RZ, -R10 ;  /* 0x000000ffff0aa224 */ /* 0x000fe200078e0a0a */
[----:B------:R-:W-:Y:S01]  /*139e0*/  @!P1 LOP3.LUT R10, RZ, R7, RZ, 0x33, !PT ;  /* 0x00000007ff0a9212 */ /* 0x000fe200078e33ff */
[----:B0-----:R-:W-:Y:S02]  /*139f0*/  IMAD.MOV R9, RZ, RZ, -R3 ;  /* 0x000000ffff097224 */ /* 0x001fe400078e0a03 */
[----:B------:R-:W-:Y:S01]  /*13a00*/  IMAD.MOV R12, RZ, RZ, -R2 ;  /* 0x000000ffff0c7224 */ /* 0x000fe200078e0a02 */
[----:B------:R-:W-:Y:S01]  /*13a10*/  IABS R11, R10 ;  /* 0x0000000a000b7213 */ /* 0x000fe20000000000 */
[----:B------:R-:W-:Y:S02]  /*13a20*/  IMAD R9, R9, R4, RZ ;  /* 0x0000000409097224 */ /* 0x000fe400078e02ff */
        /* <DEDUP_REMOVED lines=24> */
.L_x_12089:
        /* <DEDUP_REMOVED lines=17> */
[----:B------:R-:W-:Y:S02]  /*13cc0*/  IMAD.MOV.U32 R13, RZ, RZ, R14 ;  /* 0x000000ffff0d7224 */ /* 0x000fe400078e000e */
        /* <DEDUP_REMOVED lines=19> */
[----:B------:R-:W-:-:S02]  /*13e00*/  IABS R13, R8 ;  /* 0x00000008000d7213 */ /* 0x000fc40000000000 */
[----:B------:R-:W-:Y:S02]  /*13e10*/  IABS R10, R4 ;  /* 0x00000004000a7213 */ /* 0x000fe40000000000 */
[----:B------:R-:W-:Y:S02]  /*13e20*/  IADD3 R9, R9, 0x1000000, R8 ;  /* 0x0100000009097810 */ /* 0x000fe40007ffe008 */
        /* <DEDUP_REMOVED lines=23> */
[----:B------:R-:W-:-:S05]  /*13fa0*/  IMAD R3, R2, R3, R9 ;  /* 0x0000000302037224 */ /* 0x000fca00078e0209 */
[----:B------:R1:W-:Y:S02]  /*13fb0*/  STL [R1+0x8], R3 ;  /* 0x0000080301007387 */ /* 0x0003e40000100800 */
.L_x_12090:
[----:B------:R-:W-:-:S05]  /*13fc0*/  LOP3.LUT R2, RZ, R2, RZ, 0x33, !PT ;  /* 0x00000002ff027212 */ /* 0x000fca00078e33ff */
[----:B------:R-:W-:-:S05]  /*13fd0*/  IMAD.IADD R2, R7, 0x1, R2 ;  /* 0x0000000107027824 */ /* 0x000fca00078e0202 */
[----:B------:R2:W-:Y:S01]  /*13fe0*/  STL [R1+0x4], R2 ;  /* 0x0000040201007387 */ /* 0x0005e20000100800 */
[----:B------:R-:W-:Y:S05]  /*13ff0*/  BRA `(.L_x_12091) ;  /* 0x0000000000107947 */ /* 0x000fea0003800000 */
.L_x_12086:
[----:B------:R0:W-:Y:S01]  /*14000*/  STL [R1], R9 ;  /* 0x0000000901007387 */ /* 0x0001e20000100800 */
[----:B------:R-:W-:-:S03]  /*14010*/  ULDC UR41, c[0x0][0xc3c] ;  /* 0x00030f0000297ab9 */ /* 0x000fc60000000800 */
[----:B------:R0:W-:Y:S04]  /*14020*/  STL [R1+0x4], RZ ;  /* 0x000004ff01007387 */ /* 0x0001e80000100800 */
[----:B------:R0:W-:Y:S02]  /*14030*/  STL [R1+0x8], RZ ;  /* 0x000008ff01007387 */ /* 0x0001e40000100800 */
.L_x_12091:
[----:B------:R-:W3:Y:S04]  /*14040*/  LDL R8, [R1] ;  /* 0x0000000001087983 */ /* 0x000ee80000100800 */
[----:B0-----:R-:W3:Y:S04]  /*14050*/  LDL R9, [R1+0x4] ;  /* 0x0000040001097983 */ /* 0x001ee80000100800 */
[----:B------:R-:W3:Y:S01]  /*14060*/  LDL R10, [R1+0x8] ;  /* 0x00000800010a7983 */ /* 0x000ee20000100800 */
[----:B------:R-:W-:Y:S01]  /*14070*/  ISETP.NE.AND P0, PT, R0, RZ, PT ;  /* 0x000000ff0000720c */ /* 0x000fe20003f05270 */
[----:B--2---:R-:W-:-:S12]  /*14080*/  IMAD.U32 R2, RZ, RZ, UR41 ;  /* 0x00000029ff027e24 */ /* 0x004fd8000f8e00ff */
[----:B-1----:R-:W0:Y:S01]  /*14090*/  @!P0 S2R R3, SR_CgaCtaId ;  /* 0x0000000000038919 */ /* 0x002e220000008800 */
[----:B------:R-:W-:Y:S01]  /*140a0*/  @!P0 MOV R0, 0x400 ;  /* 0x0000040000008802 */ /* 0x000fe20000000f00 */
[----:B------:R-:W-:-:S03]  /*140b0*/  @!P0 IMAD.MOV.U32 R11, RZ, RZ, R2 ;  /* 0x000000ffff0b8224 */ /* 0x000fc600078e0002 */
[----:B0-----:R-:W-:-:S05]  /*140c0*/  @!P0 LEA R0, R3, R0, 0x18 ;  /* 0x0000000003008211 */ /* 0x001fca00078ec0ff */
[----:B---3--:R1:W-:Y:S01]  /*140d0*/  @!P0 STS.128 [R0+0x19cd0], R8 ;  /* 0x019cd00800008388 */ /* 0x0083e20000000c00 */
[----:B------:R-:W-:Y:S06]  /*140e0*/  BAR.ARV 0x5, 0x200 ;  /* 0x0148000000007b1d */ /* 0x000fec0000002000 */
.L_x_12084:
[----:B------:R-:W-:Y:S01]  /*140f0*/  ULDC UR4, c[0x0][0xc3c] ;  /* 0x00030f0000047ab9 */ /* 0x000fe20000000800 */
[----:B------:R2:W-:Y:S01]  /*14100*/  STL [R1+0x1c], RZ ;  /* 0x00001cff01007387 */ /* 0x0005e20000100800 */
[----:B------:R-:W-:Y:S01]  /*14110*/  UISETP.GE.AND UP0, UPT, UR41, UR4, UPT ;  /* 0x000000042900728c */ /* 0x000fe2000bf06270 */
[----:B------:R-:W-:Y:S02]  /*14120*/  IMAD.MOV.U32 R25, RZ, RZ, 0x1 ;  /* 0x00000001ff197424 */ /* 0x000fe400078e00ff */
[----:B------:R-:W-:-:S03]  /*14130*/  IMAD.MOV.U32 R22, RZ, RZ, RZ ;  /* 0x000000ffff167224 */ /* 0x000fc600078e00ff */
[----:B------:R-:W-:-:S13]  /*14140*/  PLOP3.LUT P0, PT, PT, PT, UP0, 0x80, 0x0 ;  /* 0x000000000000781c */ /* 0x000fda0003f0f008 */
[----:B--2---:R-:W-:Y:S05]  /*14150*/  @P0 BRA `(.L_x_12092) ;  /* 0x00000058000c0947 */ /* 0x004fea0003800000 */
[----:B01----:R-:W0:Y:S01]  /*14160*/  S2R R8, SR_TID.X ;  /* 0x0000000000087919 */ /* 0x003e220000002100 */
[----:B------:R-:W1:Y:S01]  /*14170*/  S2UR UR4, SR_CgaCtaId ;  /* 0x00000000000479c3 */ /* 0x000e620000008800 */
[----:B------:R-:W-:Y:S01]  /*14180*/  IMAD.SHL.U32 R6, R6, 0x800, RZ ;  /* 0x0000080006067824 */ /* 0x000fe200078e00ff */
[----:B------:R-:W-:Y:S01]  /*14190*/  MOV R17, 0x400 ;  /* 0x0000040000117802 */ /* 0x000fe20000000f00 */
[----:B------:R-:W-:Y:S01]  /*141a0*/  IMAD.MOV.U32 R25, RZ, RZ, 0x1 ;  /* 0x00000001ff197424 */ /* 0x000fe200078e00ff */
[----:B------:R-:W-:Y:S01]  /*141b0*/  ULOP3.LUT UR47, UR36, 0x2, URZ, 0xfc, !UPT ;  /* 0x00000002242f7892 */ /* 0x000fe2000f8efc3f */
[----:B------:R-:W-:Y:S01]  /*141c0*/  IMAD.MOV.U32 R22, RZ, RZ, RZ ;  /* 0x000000ffff167224 */ /* 0x000fe200078e00ff */
[----:B------:R-:W-:Y:S01]  /*141d0*/  ULOP3.LUT UR46, UR36, 0x1, URZ, 0xfc, !UPT ;  /* 0x00000001242e7892 */ /* 0x000fe2000f8efc3f */
[----:B------:R-:W-:Y:S01]  /*141e0*/  ULDC UR44, c[0x0][0xc] ;  /* 0x00000300002c7ab9 */ /* 0x000fe20000000800 */
[C---:B0-----:R-:W-:Y:S01]  /*141f0*/  IMAD.SHL.U32 R0, R8.reuse, 0x20, RZ ;  /* 0x0000002008007824 */ /* 0x041fe200078e00ff */
[----:B------:R-:W-:Y:S01]  /*14200*/  SHF.R.U32.HI R3, RZ, 0x1, R8 ;  /* 0x00000001ff037819 */ /* 0x000fe20000011608 */
        /* <DEDUP_REMOVED lines=8> */
[----:B------:R-:W-:Y:S02]  /*14290*/  LOP3.LUT R6, R5, 0x800, R6, 0xf8, !PT ;  /* 0x0000080005067812 */ /* 0x000fe400078ef806 */
[----:B------:R-:W-:Y:S02]  /*142a0*/  LOP3.LUT R5, R3, 0x10, R8, 0xf8, !PT ;  /* 0x0000001003057812 */ /* 0x000fe400078ef808 */
[----:B------:R-:W-:Y:S02]  /*142b0*/  LOP3.LUT R0, R0, 0x360, RZ, 0xc0, !PT ;  /* 0x0000036000007812 */ /* 0x000fe400078ec0ff */
[----:B------:R-:W-:Y:S01]  /*142c0*/  LOP3.LUT R4, R5, 0x380, R4, 0xf8, !PT ;  /* 0x0000038005047812 */ /* 0x000fe200078ef804 */
[----:B------:R-:W-:Y:S01]  /*142d0*/  IMAD.SHL.U32 R5, R8, 0x2, RZ ;  /* 0x0000000208057824 */ /* 0x000fe200078e00ff */
[----:B------:R-:W-:-:S02]  /*142e0*/  LOP3.LUT R3, R2, 0x10, R7, 0x78, !PT ;  /* 0x0000001002037812 */ /* 0x000fc400078e7807 */
[----:B------:R-:W-:Y:S02]  /*142f0*/  LOP3.LUT R2, R29, 0x90, RZ, 0xc0, !PT ;  /* 0x000000901d027812 */ /* 0x000fe400078ec0ff */
[--C-:B------:R-:W-:Y:S02]  /*14300*/  LOP3.LUT R0, R0, 0x400, R29.reuse, 0xf8, !PT ;  /* 0x0000040000007812 */ /* 0x100fe400078ef81d */
[----:B------:R-:W-:Y:S02]  /*14310*/  LOP3.LUT R27, R4, 0x70, R29, 0x78, !PT ;  /* 0x00000070041b7812 */ /* 0x000fe400078e781d */
[----:B------:R-:W-:Y:S01]  /*14320*/  LOP3.LUT R2, R2, 0x10, R5, 0x78, !PT ;  /* 0x0000001002027812 */ /* 0x000fe200078e7805 */
[----:B-1----:R-:W-:Y:S01]  /*14330*/  IMAD.U32 R5, RZ, RZ, UR4 ;  /* 0x00000004ff057e24 */ /* 0x002fe2000f8e00ff */
[----:B------:R-:W-:Y:S01]  /*14340*/  LOP3.LUT R24, R0, R3, RZ, 0xfc, !PT ;  /* 0x0000000300187212 */ /* 0x000fe200078efcff */
[C---:B------:R-:W-:Y:S01]  /*14350*/  IMAD.SHL.U32 R0, R8.reuse, 0x40, RZ ;  /* 0x0000004008007824 */ /* 0x040fe200078e00ff */
[----:B------:R-:W-:-:S02]  /*14360*/  LOP3.LUT R8, R8, 0x7f, RZ, 0xc0, !PT ;  /* 0x0000007f08087812 */ /* 0x000fc400078ec0ff */
[----:B------:R-:W-:Y:S02]  /*14370*/  LOP3.LUT R27, R6, R27, RZ, 0xfc, !PT ;  /* 0x0000001b061b7212 */ /* 0x000fe400078efcff */
[----:B------:R-:W-:Y:S02]  /*14380*/  LOP3.LUT R2, R2, 0x760, R29, 0xf8, !PT ;  /* 0x0000076002027812 */ /* 0x000fe400078ef81d */
[----:B------:R-:W-:Y:S01]  /*14390*/  LOP3.LUT R0, R0, 0x40, RZ, 0xc0, !PT ;  /* 0x0000004000007812 */ /* 0x000fe200078ec0ff */
[C---:B------:R-:W-:Y:S01]  /*143a0*/  VIADD R4, R27.reuse, 0x40 ;  /* 0x000000401b047836 */ /* 0x040fe20000000000 */
[----:B------:R-:W-:Y:S01]  /*143b0*/  SHF.R.U32.HI R3, RZ, 0x1, R8 ;  /* 0x00000001ff037819 */ /* 0x000fe20000011608 */
[----:B------:R-:W-:Y:S01]  /*143c0*/  @P0 VIADD R4, R27, 0xffffffc0 ;  /* 0xffffffc01b040836 */ /* 0x000fe20000000000 */
[----:B------:R-:W-:Y:S01]  /*143d0*/  LEA R17, R5, R17, 0x18 ;  /* 0x0000001105117211 */ /* 0x000fe200078ec0ff */
[----:B------:R0:W-:Y:S01]  /*143e0*/  STL [R1+0x14], R2 ;  /* 0x0000140201007387 */ /* 0x0001e20000100800 */
[----:B------:R-:W-:-:S02]  /*143f0*/  LOP3.LUT R3, R3, R0, RZ, 0xfc, !PT ;  /* 0x0000000003037212 */ /* 0x000fc400078efcff */
[----:B------:R-:W-:Y:S01]  /*14400*/  LOP3.LUT R29, R29, 0x10, RZ, 0xc0, !PT ;  /* 0x000000101d1d7812 */ /* 0x000fe200078ec0ff */
[----:B------:R-:W-:Y:S01]  /*14410*/  IMAD.IADD R3, R17, 0x1, R2 ;  /* 0x0000000111037824 */ /* 0x000fe200078e0202 */
[----:B------:R-:W-:Y:S02]  /*14420*/  STL [R1+0xc], R5 ;  /* 0x00000c0501007387 */ /* 0x000fe40000100800 */
[C---:B------:R-:W-:Y:S02]  /*14430*/  LOP3.LUT R0, R29.reuse, 0x40, RZ, 0xfc, !PT ;  /* 0x000000401d007812 */ /* 0x040fe400078efcff */
[----:B------:R-:W-:Y:S01]  /*14440*/  STL [R1+0x1c], RZ ;  /* 0x00001cff01007387 */ /* 0x000fe20000100800 */
[C---:B0-----:R-:W-:Y:S02]  /*14450*/  LOP3.LUT R2, R24.reuse, 0x1800, RZ, 0xfc, !PT ;  /* 0x0000180018027812 */ /* 0x041fe400078efcff */
[----:B------:R-:W-:Y:S01]  /*14460*/  LOP3.LUT R0, R24, 0x2800, RZ, 0xfc, !PT ;  /* 0x0000280018007812 */ /* 0x000fe200078efcff */
[----:B------:R0:W-:Y:S04]  /*14470*/  STL [R1+0x10], R4 ;  /* 0x0000100401007387 */ /* 0x0001e80000100800 */
[----:B------:R1:W-:Y:S01]  /*14480*/  STL [R1+0x18], R3 ;  /* 0x0000180301007387 */ /* 0x0003e20000100800 */
[----:B0-----:R-:W-:-:S07]  /*14490*/  LOP3.LUT R4, R29, 0x20, RZ, 0xfc, !PT ;  /* 0x000000201d047812 */ /* 0x001fce00078efcff */
.L_x_12174:
[----:B------:R-:W-:Y:S01]  /*144a0*/  ULDC.64 UR4, c[0x0][0xa28] ;  /* 0x00028a0000047ab9 */ /* 0x000fe20000000a00 */
[----:B------:R-:W-:Y:S01]  /*144b0*/  ULDC.64 UR6, c[0x0][0xa00] ;  /* 0x0002800000067ab9 */ /* 0x000fe20000000a00 */
[----:B------:R-:W-:Y:S01]  /*144c0*/  UISETP.NE.U32.AND UP0, UPT, UR4, URZ, UPT ;  /* 0x0000003f0400728c */ /* 0x000fe2000bf05070 */
[----:B------:R-:W-:Y:S01]  /*144d0*/  UMOV UR37, URZ ;  /* 0x0000003f00257c82 */ /* 0x000fe20008000000 */
[----:B------:R-:W-:Y:S02]  /*144e0*/  UMOV UR40, URZ ;  /* 0x0000003f00287c82 */ /* 0x000fe40008000000 */
[----:B------:R-:W-:Y:S01]  /*144f0*/  UISETP.NE.AND.EX UP0, UPT, UR5, URZ, UPT, UP0 ;  /* 0x0000003f0500728c */ /* 0x000fe2000bf05300 */
[----:B------:R-:W-:Y:S01]  /*14500*/  ULDC.64 UR8, c[0x0][0xa20] ;  /* 0x0002880000087ab9 */ /* 0x000fe20000000a00 */
[----:B------:R-:W-:-:S04]  /*14510*/  ULDC UR38, c[0x0][0x2f0] ;  /* 0x0000bc0000267ab9 */ /* 0x000fc80000000800 */
[----:B------:R-:W-:-:S05]  /*14520*/  PLOP3.LUT P0, PT, PT, PT, UP0, 0x80, 0x0 ;  /* 0x000000000000781c */ /* 0x000fca0003f0f008 */
[----:B------:R-:W-:Y:S02]  /*14530*/  @UP0 ULDC.64 UR4, c[0x0][0xa28] ;  /* 0x00028a0000040ab9 */ /* 0x000fe40000000a00 */
[----:B------:R-:W-:-:S06]  /*14540*/  @UP0 UIMAD.WIDE UR4, UR41, 0x4, UR4 ;  /* 0x00000004290408a5 */ /* 0x000fcc000f8e0204 */
[----:B-1----:R-:W-:Y:S02]  /*14550*/  IMAD.U32 R2, RZ, RZ, UR4 ;  /* 0x00000004ff027e24 */ /* 0x002fe4000f8e00ff */
[----:B-1----:R-:W-:Y:S01]  /*14560*/  IMAD.U32 R3, RZ, RZ, UR5 ;  /* 0x00000005ff037e24 */ /* 0x002fe2000f8e00ff */
[----:B------:R-:W-:-:S04]  /*14570*/  ULDC.64 UR4, c[0x0][0xa00] ;  /* 0x0002800000047ab9 */ /* 0x000fc80000000a00 */
[----:B0-----:R0:W2:Y:S01]  /*14580*/  @P0 LDG.E R2, desc[UR54][R2.64] ;  /* 0x0000003602020981 */ /* 0x0010a2000c1e1900 */
[----:B------:R-:W-:Y:S02]  /*14590*/  UISETP.NE.U32.AND UP0, UPT, UR4, URZ, UPT ;  /* 0x0000003f0400728c */ /* 0x000fe4000bf05070 */
[----:B------:R-:W-:Y:S02]  /*145a0*/  UIMAD.WIDE UR6, UR41, 0x4, UR6 ;  /* 0x00000004290678a5 */ /* 0x000fe4000f8e0206 */
[----:B------:R-:W-:-:S03]  /*145b0*/  UISETP.NE.AND.EX UP1, UPT, UR5, URZ, UPT, UP0 ;  /* 0x0000003f0500728c */ /* 0x000fc6000bf25300 */
[----:B------:R-:W-:Y:S01]  /*145c0*/  ULDC.64 UR4, c[0x0][0xa18] ;  /* 0x0002860000047ab9 */ /* 0x000fe20000000a00 */
[----:B------:R-:W-:Y:S01]  /*145d0*/  UP2UR UR48, UPR, URZ, 0x2 ;  /* 0x000000023f307883 */ /* 0x000fe20008000000 */
[----:B0-----:R-:W-:Y:S01]  /*145e0*/  IMAD.U32 R3, RZ, RZ, UR7 ;  /* 0x00000007ff037e24 */ /* 0x001fe2000f8e00ff */
[----:B------:R-:W-:Y:S01]  /*145f0*/  UISETP.NE.U32.AND UP0, UPT, UR4, URZ, UPT ;  /* 0x0000003f0400728c */ /* 0x000fe2000bf05070 */
[----:B------:R-:W-:-:S03]  /*14600*/  PLOP3.LUT P1, PT, PT, PT, UP1, 0x80, 0x0 ;  /* 0x000000000000781c */ /* 0x000fc60003f2f018 */
[----:B------:R-:W-:-:S11]  /*14610*/  UISETP.NE.AND.EX UP0, UPT, UR5, URZ, UPT, UP0 ;  /* 0x0000003f0500728c */ /* 0x000fd6000bf05300 */
[----:B------:R-:W-:Y:S02]  /*14620*/  @UP0 ULDC.64 UR4, c[0x0][0xa18] ;  /* 0x0002860000040ab9 */ /* 0x000fe40000000a00 */
[----:B------:R-:W-:Y:S01]  /*14630*/  @UP0 UIMAD.WIDE UR4, UR41, 0x4, UR4 ;  /* 0x00000004290408a5 */ /* 0x000fe2000f8e0204 */
[----:B--2---:R-:W-:Y:S01]  /*14640*/  @P0 R2UR UR37, R2 ;  /* 0x00000000022502ca */ /* 0x004fe200000e0000 */
[----:B------:R-:W-:-:S05]  /*14650*/  IMAD.U32 R2, RZ, RZ, UR6 ;  /* 0x00000006ff027e24 */ /* 0x000fca000f8e00ff */
[----:B------:R0:W2:Y:S01]  /*14660*/  @P1 LDG.E R0, desc[UR54][R2.64] ;  /* 0x0000003602001981 */ /* 0x0000a2000c1e1900 */
[----:B------:R-:W-:Y:S02]  /*14670*/  PLOP3.LUT P1, PT, PT, PT, UP0, 0x80, 0x0 ;  /* 0x000000000000781c */ /* 0x000fe40003f2f008 */
[----:B------:R-:W-:Y:S01]  /*14680*/  PLOP3.LUT P0, PT, PT, PT, UP1, 0x80, 0x0 ;  /* 0x000000000000781c */ /* 0x000fe20003f0f018 */
[----:B0-----:R-:W-:Y:S02]  /*14690*/  IMAD.U32 R2, RZ, RZ, UR4 ;  /* 0x00000004ff027e24 */ /* 0x001fe4000f8e00ff */
[----:B------:R-:W-:Y:S01]  /*146a0*/  IMAD.U32 R3, RZ, RZ, UR5 ;  /* 0x00000005ff037e24 */ /* 0x000fe2000f8e00ff */
[----:B------:R-:W-:-:S07]  /*146b0*/  ULDC.64 UR4, c[0x0][0x418] ;  /* 0x0001060000047ab9 */ /* 0x000fce0000000a00 */
[----:B------:R-:W3:Y:S01]  /*146c0*/  @P1 LDG.E R2, desc[UR54][R2.64] ;  /* 0x0000003602021981 */ /* 0x000ee2000c1e1900 */
        /* <DEDUP_REMOVED lines=8> */
[----:B---3--:R-:W-:Y:S01]  /*14750*/  @P1 R2UR UR42, R2 ;  /* 0x00000000022a12ca */ /* 0x008fe200000e0000 */
[----:B------:R-:W-:-:S14]  /*14760*/  @P1 BRA `(.L_x_12093) ;  /* 0x0000000000301947 */ /* 0x000fdc0003800000 */
[----:B------:R-:W-:Y:S01]  /*14770*/  UISETP.NE.AND UP0, UPT, UR48, URZ, UPT ;  /* 0x0000003f3000728c */ /* 0x000fe2000bf05270 */
[----:B------:R-:W-:-:S05]  /*14780*/  ULDC UR42, c[0x0][0x288] ;  /* 0x0000a200002a7ab9 */ /* 0x000fca0000000800 */
[----:B------:R-:W-:-:S13]  /*14790*/  PLOP3.LUT P1, PT, PT, PT, UP0, 0x40, 0x0 ;  /* 0x000000000000781c */ /* 0x000fda0003f2e808 */
[----:B------:R-:W-:Y:S05]  /*147a0*/  @P1 BRA `(.L_x_12093) ;  /* 0x0000000000201947 */ /* 0x000fea0003800000 */
[----:B------:R-:W-:Y:S02]  /*147b0*/  IMAD.U32 R2, RZ, RZ, UR6 ;  /* 0x00000006ff027e24 */ /* 0x000fe4000f8e00ff */
[----:B------:R-:W-:-:S05]  /*147c0*/  IMAD.U32 R3, RZ, RZ, UR7 ;  /* 0x00000007ff037e24 */ /* 0x000fca000f8e00ff */
[----:B------:R-:W2:Y:S02]  /*147d0*/  LDG.E R2, desc[UR54][R2.64] ;  /* 0x0000003602027981 */ /* 0x000ea4000c1e1900 */
[----:B--2---:R-:W-:Y:S01]  /*147e0*/  R2UR UR4, R2 ;  /* 0x00000000020472ca */ /* 0x004fe200000e0000 */
[----:B------:R-:W-:-:S05]  /*147f0*/  IMAD.U32 R2, RZ, RZ, UR6 ;  /* 0x00000006ff027e24 */ /* 0x000fca000f8e00ff */
[----:B------:R-:W2:Y:S02]  /*14800*/  LDG.E R0, desc[UR54][R2.64+0x4] ;  /* 0x0000043602007981 */ /* 0x000ea4000c1e1900 */
[----:B--2---:R-:W-:-:S13]  /*14810*/  R2UR UR42, R0 ;  /* 0x00000000002a72ca */ /* 0x004fda00000e0000 */
[----:B------:R-:W-:-:S12]  /*14820*/  UIADD3 UR42, -UR4, UR42, URZ ;  /* 0x0000002a042a7290 */ /* 0x000fd8000fffe13f */
.L_x_12093:
        /* <DEDUP_REMOVED lines=8> */
.L_x_12094:
        /* <DEDUP_REMOVED lines=14> */
.L_x_12095:
        /* <DEDUP_REMOVED lines=9> */
[----:B--2---:R-:W-:-:S04]  /*14a20*/  IMAD R18, R0, 0xc0, RZ ;  /* 0x000000c000127824 */ /* 0x004fc800078e02ff */
        /* <DEDUP_REMOVED lines=22> */
.L_x_12097:
[----:B------:R-:W-:-:S11]  /*14b90*/  UISETP.NE.AND UP0, UPT, UR5, 0x1, UPT ;  /* 0x000000010500788c */ /* 0x000fd6000bf05270 */
[----:B------:R-:W-:Y:S02]  /*14ba0*/  @UP0 ULDC.64 UR8, c[0x0][0x9e8] ;  /* 0x00027a0000080ab9 */ /* 0x000fe40000000a00 */
[----:B------:R-:W-:-:S04]  /*14bb0*/  UIMAD.WIDE.U32 UR6, UR4, UR8, URZ ;  /* 0x00000008040672a5 */ /* 0x000fc8000f8e003f */
[----:B------:R-:W-:-:S12]  /*14bc0*/  @UP0 USHF.R.U32.HI UR4, URZ, UR9, UR7 ;  /* 0x000000093f040299 */ /* 0x000fd80008011607 */
.L_x_12098:
[----:B------:R-:W-:-:S06]  /*14bd0*/  UIMAD UR4, UR4, UR5, UR5 ;  /* 0x00000005040472a4 */ /* 0x000fcc000f8e0205 */
[----:B------:R-:W-:-:S07]  /*14be0*/  VIMNMX R0, R0, UR4, PT ;  /* 0x0000000400007c48 */ /* 0x000fce000bfe0100 */
.L_x_12096:
        /* <DEDUP_REMOVED lines=29> */
.L_x_12100:
[----:B------:R-:W-:-:S11]  /*14dc0*/  UISETP.NE.AND UP0, UPT, UR5, 0x1, UPT ;  /* 0x000000010500788c */ /* 0x000fd6000bf05270 */
[----:B------:R-:W-:Y:S02]  /*14dd0*/  @UP0 ULDC.64 UR10, c[0x0][0x9e8] ;  /* 0x00027a00000a0ab9 */ /* 0x000fe40000000a00 */
[----:B------:R-:W-:-:S04]  /*14de0*/  UIMAD.WIDE.U32 UR6, UR9, UR10, URZ ;  /* 0x0000000a090672a5 */ /* 0x000fc8000f8e003f */
[----:B------:R-:W-:-:S12]  /*14df0*/  @UP0 USHF.R.U32.HI UR9, URZ, UR11, UR7 ;  /* 0x0000000b3f090299 */ /* 0x000fd80008011607 */
.L_x_12101:
[----:B------:R-:W-:-:S04]  /*14e00*/  UIMAD UR5, UR9, UR5, URZ ;  /* 0x00000005090572a4 */ /* 0x000fc8000f8e023f */
[----:B------:R-:W-:-:S04]  /*14e10*/  UISETP.LT.AND UP0, UPT, UR4, UR5, UPT ;  /* 0x000000050400728c */ /* 0x000fc8000bf01270 */
[----:B------:R-:W-:-:S12]  /*14e20*/  USEL UR4, UR4, UR5, !UP0 ;  /* 0x0000000504047287 */ /* 0x000fd8000c000000 */
.L_x_12099:
[----:B------:R-:W2:Y:S01]  /*14e30*/  LDL R19, [R1+0x8] ;  /* 0x0000080001137983 */ /* 0x000ea20000100800 */
[----:B------:R-:W-:-:S04]  /*14e40*/  USHF.R.S32.HI UR5, URZ, 0x1f, UR4 ;  /* 0x0000001f3f057899 */ /* 0x000fc80008011404 */
[----:B------:R-:W-:-:S04]  /*14e50*/  ULEA.HI UR5, UR5, UR4, URZ, 0x7 ;  /* 0x0000000405057291 */ /* 0x000fc8000f8f383f */
[----:B------:R-:W-:-:S04]  /*14e60*/  USHF.R.S32.HI UR6, URZ, 0x7, UR5 ;  /* 0x000000073f067899 */ /* 0x000fc80008011405 */
        /* <DEDUP_REMOVED lines=15> */
[----:B------:R-:W-:-:S05]  /*14f60*/  IMAD.U32 R3, RZ, RZ, UR6 ;  /* 0x00000006ff037e24 */ /* 0x000fca000f8e00ff */
[----:B------:R-:W-:-:S04]  /*14f70*/  IADD3 R0, R3, -0x1, R26 ;  /* 0xffffffff03007810 */ /* 0x000fc80007ffe01a */
[----:B------:R-:W-:Y:S02]  /*14f80*/  R2UR UR7, R0 ;  /* 0x00000000000772ca */ /* 0x000fe400000e0000 */
[----:B------:R-:W-:-:S04]  /*14f90*/  IABS R0, UR6 ;  /* 0x0000000600007c13 */ /* 0x000fc80008000000 */
[----:B------:R-:W-:-:S07]  /*14fa0*/  R2UR UR12, R0 ;  /* 0x00000000000c72ca */ /* 0x000fce00000e0000 */
[----:B------:R-:W-:-:S06]  /*14fb0*/  UIADD3 UR7, -UR11, UR7, URZ ;  /* 0x000000070b077290 */ /* 0x000fcc000fffe13f */
[----:B------:R-:W0:Y:S01]  /*14fc0*/  I2F.RP R0, UR12 ;  /* 0x0000000c00007d06 */ /* 0x000e220008209400 */
[----:B------:R-:W-:Y:S01]  /*14fd0*/  IABS R3, UR7 ;  /* 0x0000000700037c13 */ /* 0x000fe20008000000 */
[----:B------:R-:W-:-:S03]  /*14fe0*/  ULOP3.LUT UR7, UR7, UR6, URZ, 0x3c, !UPT ;  /* 0x0000000607077292 */ /* 0x000fc6000f8e3c3f */
[----:B------:R-:W-:Y:S02]  /*14ff0*/  R2UR UR9, R3 ;  /* 0x00000000030972ca */ /* 0x000fe400000e0000 */
[----:B------:R-:W-:Y:S01]  /*15000*/  IABS R3, UR6 ;  /* 0x0000000600037c13 */ /* 0x000fe20008000000 */
[----:B0-----:R-:W0:Y:S02]  /*15010*/  MUFU.RCP R0, R0 ;  /* 0x0000000000007308 */ /* 0x001e240000001000 */
[----:B0-----:R-:W-:Y:S02]  /*15020*/  VIADD R2, R0, 0xffffffe ;  /* 0x0ffffffe00027836 */ /* 0x001fe40000000000 */
[----:B------:R-:W-:-:S04]  /*15030*/  IMAD.MOV R0, RZ, RZ, -R3 ;  /* 0x000000ffff007224 */ /* 0x000fc800078e0a03 */
[----:B------:R-:W0:Y:S01]  /*15040*/  F2I.FTZ.U32.TRUNC.NTZ R2, R2 ;  /* 0x0000000200027305 */ /* 0x000e22000021f000 */
        /* <DEDUP_REMOVED lines=17> */
.L_x_12102:
        /* <DEDUP_REMOVED lines=24> */
.L_x_12104:
        /* <DEDUP_REMOVED lines=20> */
.L_x_12107:
[----:B------:R-:W-:Y:S05]  /*15420*/  BSYNC B6 ;  /* 0x0000000000067941 */ /* 0x000fea0003800000 */
.L_x_12106:
        /* <DEDUP_REMOVED lines=22> */
.L_x_12109:
[----:B------:R-:W-:Y:S05]  /*15590*/  BSYNC B6 ;  /* 0x0000000000067941 */ /* 0x000fea0003800000 */
.L_x_12108:
        /* <DEDUP_REMOVED lines=20> */
.L_x_12111:
[----:B------:R-:W-:Y:S05]  /*156e0*/  BSYNC B6 ;  /* 0x0000000000067941 */ /* 0x000fea0003800000 */
.L_x_12110:
        /* <DEDUP_REMOVED lines=19> */
.L_x_12113:
[----:B------:R-:W-:Y:S05]  /*15820*/  BSYNC B6 ;  /* 0x0000000000067941 */ /* 0x000fea0003800000 */
.L_x_12112:
        /* <DEDUP_REMOVED lines=31> */
[----:B-1----:R-:W-:-:S05]  /*15a20*/  @P1 SHF.R.U32.HI R4, RZ, R0, R6 ;  /* 0x00000000ff041219 */ /* 0x002fca0000011606 */
[----:B------:R-:W-:-:S04]  /*15a30*/  IMAD.MOV R0, RZ, RZ, -R4 ;  /* 0x000000ffff007224 */ /* 0x000fc800078e0a04 */
[----:B------:R-:W-:Y:S01]  /*15a40*/  IMAD R0, R8, R0, R5 ;  /* 0x0000000008007224 */ /* 0x000fe200078e0205 */
[----:B------:R-:W-:Y:S02]  /*15a50*/  @!P0 SHF.R.S32.HI R5, RZ, 0x1f, R4 ;  /* 0x0000001fff058819 */ /* 0x000fe40000011404 */
        /* <DEDUP_REMOVED lines=11> */
[----:B------:R0:W-:Y:S02]  /*15b10*/  STL [R1+0x4], R6 ;  /* 0x0000040601007387 */ /* 0x0001e40000100800 */
[----:B0-----:R-:W-:-:S04]  /*15b20*/  @!P0 IMAD R6, R6, R2, RZ ;  /* 0x0000000206068224 */ /* 0x001fc800078e02ff */
        /* <DEDUP_REMOVED lines=14> */
.L_x_12194:
[----:B------:R-:W-:Y:S01]  /*15c10*/  LOP3.LUT R19, R19, 0xffff, RZ, 0xc0, !PT ;  /* 0x0000ffff13137812 */ /* 0x000fe200078ec0ff */
[----:B------:R-:W-:Y:S06]  /*15c20*/  @!P2 BRA `(.L_x_12115) ;  /* 0x000000000004a947 */ /* 0x000fec0003800000 */
[----:B------:R-:W-:Y:S01]  /*15c30*/  BPT.TRAP 0x1 ;  /* 0x000000040000795c */ /* 0x000fe20000300000 */
.L_x_12115:
[----:B------:R-:W-:Y:S01]  /*15c40*/  IMAD R5, R22, 0x8, R17 ;  /* 0x0000000816057824 */ /* 0x000fe200078e0211 */
[----:B------:R-:W-:Y:S01]  /*15c50*/  SHF.L.U32 R21, R25, 0x1f, RZ ;  /* 0x0000001f19157819 */ /* 0x000fe200000006ff */
[----:B------:R-:W-:Y:S01]  /*15c60*/  BSSY B0, `(.L_x_12116) ;  /* 0x0000004000007945 */ /* 0x000fe20003800000 */
[----:B------:R-:W-:Y:S02]  /*15c70*/  SHF.R.S32.HI R10, RZ, 0x1f, R0 ;  /* 0x0000001fff0a7819 */ /* 0x000fe40000011400 */
[----:B------:R-:W0:Y:S02]  /*15c80*/  SYNCS.PHASECHK.TRANS64.TRYWAIT P0, [R5+URZ+0x19c80], R21 ;  /* 0x019c8015050075a7 */ /* 0x000e24000800017f */
[----:B0-----:R-:W-:Y:S05]  /*15c90*/  @!P0 BRA `(.L_x_12117) ;  /* 0x0000004400448947 */ /* 0x001fea0003800000 */
.L_x_12195:
[----:B------:R-:W-:Y:S05]  /*15ca0*/  BSYNC B0 ;  /* 0x0000000000007941 */ /* 0x000fea0003800000 */
.L_x_12116:
[----:B------:R-:W2:Y:S01]  /*15cb0*/  LDL R11, [R1+0x14] ;  /* 0x00001400010b7983 */ /* 0x000ea20000100800 */
[----:B------:R-:W-:Y:S01]  /*15cc0*/  ULDC.64 UR4, c[0x0][0x328] ;  /* 0x0000ca0000047ab9 */ /* 0x000fe20000000a00 */
[----:B-----5:R-:W-:Y:S01]  /*15cd0*/  SHF.R.S32.HI R20, RZ, 0x1f, R6 ;  /* 0x0000001fff147819 */ /* 0x020fe20000011406 */
[----:B------:R-:W-:Y:S01]  /*15ce0*/  IMAD R4, R10, UR4, RZ ;  /* 0x000000040a047c24 */ /* 0x000fe2000f8e02ff */
[----:B------:R-:W1:Y:S01]  /*15cf0*/  S2R R8, SR_TID.X ;  /* 0x0000000000087919 */ /* 0x000e620000002100 */
        /* <DEDUP_REMOVED lines=13> */
[----:B-1----:R-:W-:-:S04]  /*15dd0*/  LOP3.LUT R8, R8, 0x7f, RZ, 0xc0, !PT ;  /* 0x0000007f08087812 */ /* 0x002fc800078ec0ff */
[----:B------:R-:W-:Y:S02]  /*15de0*/  SHF.R.U32.HI R12, RZ, 0x1, R8 ;  /* 0x00000001ff0c7819 */ /* 0x000fe40000011608 */
[----:B------:R-:W-:Y:S02]  /*15df0*/  IADD3 R8, P0, R2, UR6, RZ ;  /* 0x0000000602087c10 */ /* 0x000fe4000ff1e0ff */
[----:B------:R-:W-:Y:S02]  /*15e00*/  IADD3 R7, -R12, UR38, -R7 ;  /* 0x000000260c077c10 */ /* 0x000fe4000fffe907 */
[----:B------:R-:W-:Y:S02]  /*15e10*/  IADD3.X R9, R9, UR7, RZ, P0, !PT ;  /* 0x0000000709097c10 */ /* 0x000fe400087fe4ff */
[----:B------:R-:W-:Y:S01]  /*15e20*/  ISETP.GE.AND P0, PT, R7, 0x1, PT ;  /* 0x000000010700780c */ /* 0x000fe20003f06270 */
[----:B--2---:R-:W-:Y:S01]  /*15e30*/  IMAD R4, R22, 0x3000, R11 ;  /* 0x0000300016047824 */ /* 0x004fe200078e020b */
[----:B------:R-:W-:Y:S11]  /*15e40*/  BRA.DIV UR4, `(.L_x_12118) ;  /* 0x0000004204ec7947 */ /* 0x000ff6000b800000 */
[----:B------:R-:W1:Y:S01]  /*15e50*/  SHFL.IDX PT, R2, R8, RZ, 0x1e1f ;  /* 0x001e1fff08027589 */ /* 0x000e6200000e0000 */
[----:B------:R-:W2:Y:S01]  /*15e60*/  LDC R12, c[0x0][0x2f4] ;  /* 0x0000bd00ff0c7b82 */ /* 0x000ea20000000800 */
[----:B------:R-:W-:Y:S01]  /*15e70*/  LOP3.LUT R13, R29, 0x20, RZ, 0xfc, !PT ;  /* 0x000000201d0d7812 */ /* 0x000fe200078efcff */
[----:B------:R-:W-:Y:S01]  /*15e80*/  IMAD.IADD R4, R17, 0x1, R4 ;  /* 0x0000000111047824 */ /* 0x000fe200078e0204 */
[----:B------:R-:W3:Y:S01]  /*15e90*/  SHFL.IDX PT, R3, R9, RZ, 0x1e1f ;  /* 0x001e1fff09037589 */ /* 0x000ee200000e0000 */
[----:B------:R-:W-:-:S03]  /*15ea0*/  LOP3.LUT R11, R29, 0x40, RZ, 0xfc, !PT ;  /* 0x000000401d0b7812 */ /* 0x000fc600078efcff */
[----:B------:R-:W4:Y:S01]  /*15eb0*/  SHFL.IDX PT, R9, R9, 0x1, 0x1e1f ;  /* 0x003e1f0009097f89 */ /* 0x000f2200000e0000 */
[C---:B-1----:R-:W-:Y:S02]  /*15ec0*/  IADD3 R2, P1, R29.reuse, R2, RZ ;  /* 0x000000021d027210 */ /* 0x042fe40007f3e0ff */
[-C--:B--2---:R-:W-:Y:S02]  /*15ed0*/  ISETP.GE.AND P3, PT, R29, R12.reuse, PT ;  /* 0x0000000c1d00720c */ /* 0x084fe40003f66270 */
[----:B------:R-:W-:Y:S01]  /*15ee0*/  ISETP.GE.AND P2, PT, R13, R12, PT ;  /* 0x0000000c0d00720c */ /* 0x000fe20003f46270 */
[----:B---3--:R-:W-:Y:S01]  /*15ef0*/  IMAD.X R3, RZ, RZ, R3, P1 ;  /* 0x000000ffff037224 */ /* 0x008fe200008e0603 */
[----:B------:R-:W-:-:S13]  /*15f00*/  ISETP.LT.OR P1, PT, R7, 0x1, P3 ;  /* 0x000000010700780c */ /* 0x000fda0001f21670 */
        /* <DEDUP_REMOVED lines=8> */
.L_x_12201:
        /* <DEDUP_REMOVED lines=13> */
.L_x_12119:
        /* <DEDUP_REMOVED lines=11> */
.L_x_12120:
[----:B------:R2:W-:Y:S01]  /*16110*/  SYNCS.ARRIVE.TRANS64.A1T0 RZ, [R5+URZ+0x19c70], RZ ;  /* 0x019c70ff05ff79a7 */ /* 0x0005e2000810003f */
[----:B------:R-:W-:Y:S05]  /*16120*/  @!P3 BRA `(.L_x_12121) ;  /* 0x000000000004b947 */ /* 0x000fea0003800000 */
[----:B------:R-:W-:Y:S01]  /*16130*/  BPT.TRAP 0x1 ;  /* 0x000000040000795c */ /* 0x000fe20000300000 */
.L_x_12121:
[----:B------:R-:W3:Y:S01]  /*16140*/  SYNCS.PHASECHK.TRANS64.TRYWAIT P1, [R5+URZ+0x19c40], R21 ;  /* 0x019c4015050075a7 */ /* 0x000ee2000802017f */
[----:B------:R-:W-:Y:S04]  /*16150*/  BSSY B0, `(.L_x_12122) ;  /* 0x0000002000007945 */ /* 0x000fe80003800000 */
[----:B---3--:R-:W-:Y:S05]  /*16160*/  @!P1 BRA `(.L_x_12123) ;  /* 0x0000004000fc9947 */ /* 0x008fea0003800000 */
.L_x_12202:
[----:B------:R-:W-:Y:S05]  /*16170*/  BSYNC B0 ;  /* 0x0000000000007941 */ /* 0x000fea0003800000 */
.L_x_12122:
[----:B------:R-:W-:Y:S01]  /*16180*/  ULDC.64 UR4, c[0x0][0x300] ;  /* 0x0000c00000047ab9 */ /* 0x000fe20000000a00 */
[----:B-1----:R-:W1:Y:S01]  /*16190*/  LDC R8, c[0x0][0x2f4] ;  /* 0x0000bd00ff087b82 */ /* 0x002e620000000800 */
        /* <DEDUP_REMOVED lines=19> */
[----:B------:R-:W-:-:S02]  /*162d0*/  IADD3.X R6, R6, UR7, RZ, P1, !PT ;  /* 0x0000000706067c10 */ /* 0x000fc40008ffe4ff */
[----:B------:R-:W-:Y:S01]  /*162e0*/  ISETP.GE.AND P5, PT, R29, R8, PT ;  /* 0x000000081d00720c */ /* 0x000fe20003fa6270 */
[----:B------:R-:W-:-:S12]  /*162f0*/  BRA.DIV UR4, `(.L_x_12124) ;  /* 0x0000004204ac7947 */ /* 0x000fd8000b800000 */
[----:B------:R-:W1:Y:S04]  /*16300*/  SHFL.IDX PT, R3, R0, RZ, 0x1e1f ;  /* 0x001e1fff00037589 */ /* 0x000e6800000e0000 */
[----:B------:R-:W4:Y:S04]  /*16310*/  SHFL.IDX PT, R2, R6, RZ, 0x1e1f ;  /* 0x001e1fff06027589 */ /* 0x000f2800000e0000 */
        /* <DEDUP_REMOVED lines=10> */
.L_x_12208:
[----:B------:R-:W-:-:S05]  /*163c0*/  @P4 IADD3 R0, P0, R29, R0, RZ ;  /* 0x000000001d004210 */ /* 0x000fca0007f1e0ff */
[----:B01----:R-:W-:Y:S01]  /*163d0*/  @P4 IMAD.X R2, RZ, RZ, R6, P0 ;  /* 0x000000ffff024224 */ /* 0x003fe200000e0606 */
[----:B------:R-:W-:-:S03]  /*163e0*/  PLOP3.LUT P0, PT, PT, PT, PT, 0x80, 0x0 ;  /* 0x000000000000781c */ /* 0x000fc60003f0f070 */
[----:B------:R-:W-:Y:S02]  /*163f0*/  @P4 IMAD.MOV.U32 R3, RZ, RZ, R2 ;  /* 0x000000ffff034224 */ /* 0x000fe400078e0002 */
[----:B------:R-:W-:-:S05]  /*16400*/  @P4 IMAD.MOV.U32 R2, RZ, RZ, R0 ;  /* 0x000000ffff024224 */ /* 0x000fca00078e0000 */
[----:B------:R-:W-:Y:S01]  /*16410*/  @!PT LDS RZ, [RZ] ;  /* 0x00000000fffff984 */ /* 0x000fe20000000800 */
[----:B------:R-:W-:Y:S01]  /*16420*/  @!PT LDS RZ, [RZ] ;  /* 0x00000000fffff984 */ /* 0x000fe20000000800 */
[----:B------:R-:W-:Y:S01]  /*16430*/  @!PT LDS RZ, [RZ] ;  /* 0x00000000fffff984 */ /* 0x000fe20000000800 */
[----:B------:R0:W-:Y:S04]  /*16440*/  @P4 LDGSTS.E.BYPASS.LTC128B.128 [R4+0x14000], desc[UR54][R2.64], !P5 ;  /* 0x1400000002044fae */ /* 0x0001e8000e901d76 */
[----:B------:R0:W-:Y:S04]  /*16450*/  @P4 LDGSTS.E.BYPASS.LTC128B.128 [R4+0x15000], desc[UR54][R2.64+0x20], !P3 ;  /* 0x1500002002044fae */ /* 0x0001e8000d901d76 */
[----:B------:R0:W-:Y:S01]  /*16460*/  @P4 LDGSTS.E.BYPASS.LTC128B.128 [R4+0x16000], desc[UR54][R2.64+0x40], !P2 ;  /* 0x1600004002044fae */ /* 0x0001e2000d101d76 */
[----:B------:R-:W-:Y:S01]  /*16470*/  NOP ;  /* 0x0000000000007918 */ /* 0x000fe20000000000 */
.L_x_12125:
        /* <DEDUP_REMOVED lines=11> */
.L_x_12126:
        /* <DEDUP_REMOVED lines=19> */
[----:B-123--:R-:W-:Y:S02]  /*16660*/  IMAD.U32 R5, RZ, RZ, UR7 ;  /* 0x00000007ff057e24 */ /* 0x00efe4000f8e00ff */
        /* <DEDUP_REMOVED lines=9> */
.L_x_12128:
[----:B------:R-:W-:Y:S05]  /*16700*/  BSYNC B6 ;  /* 0x0000000000067941 */ /* 0x000fea0003800000 */
.L_x_12127:
[----:B------:R4:W5:Y:S01]  /*16710*/  LDL R10, [R1+0x18] ;  /* 0x00001800010a7983 */ /* 0x0009620000100800 */
[----:B------:R-:W-:Y:S01]  /*16720*/  UISETP.NE.AND UP0, UPT, UR49, URZ, UPT ;  /* 0x0000003f3100728c */ /* 0x000fe2000bf05270 */
[C---:B------:R-:W-:Y:S01]  /*16730*/  R2UR UR8, R19.reuse ;  /* 0x00000000130872ca */ /* 0x040fe200000e0000 */
[----:B------:R-:W-:Y:S01]  /*16740*/  UMOV UR4, UR38 ;  /* 0x0000002600047c82 */ /* 0x000fe20008000000 */
[----:B------:R-:W1:Y:S01]  /*16750*/  S2R R20, SR_TID.X ;  /* 0x0000000000147919 */ /* 0x000e620000002100 */
[----:B------:R-:W-:Y:S01]  /*16760*/  R2UR UR9, R19 ;  /* 0x00000000130972ca */ /* 0x000fe200000e0000 */
[----:B------:R-:W-:Y:S01]  /*16770*/  UMOV UR5, UR45 ;  /* 0x0000002d00057c82 */ /* 0x000fe20008000000 */
[----:B------:R-:W-:Y:S01]  /*16780*/  PLOP3.LUT P0, PT, PT, PT, UP0, 0x80, 0x0 ;  /* 0x000000000000781c */ /* 0x000fe20003f0f008 */
[----:B0-----:R-:W0:Y:S01]  /*16790*/  S2R R2, SR_TID.X ;  /* 0x0000000000027919 */ /* 0x001e220000002100 */
[----:B------:R-:W-:Y:S01]  /*167a0*/  ULDC.64 UR6, c[0x0][0x2d8] ;  /* 0x0000b60000067ab9 */ /* 0x000fe20000000a00 */
[----:B------:R-:W-:Y:S01]  /*167b0*/  UISETP.NE.AND UP1, UPT, UR48, URZ, UPT ;  /* 0x0000003f3000728c */ /* 0x000fe2000bf25270 */
[----:B------:R-:W4:Y:S01]  /*167c0*/  LDC R9, c[0x0][0x448] ;  /* 0x00011200ff097b82 */ /* 0x000f220000000800 */
[----:B------:R-:W-:-:S03]  /*167d0*/  @UP0 ULDC UR10, c[0x0][0x44c] ;  /* 0x00011300000a0ab9 */ /* 0x000fc60000000800 */
[----:B------:R-:W-:Y:S02]  /*167e0*/  UIMAD.WIDE.U32 UR4, UR8, UR6, UR4 ;  /* 0x00000006080472a5 */ /* 0x000fe4000f8e0004 */
[----:B------:R-:W-:Y:S02]  /*167f0*/  USHF.R.S32.HI UR6, URZ, 0x1f, UR41 ;  /* 0x0000001f3f067899 */ /* 0x000fe40008011429 */
[----:B------:R-:W-:Y:S02]  /*16800*/  UIMAD UR5, UR9, UR7, UR5 ;  /* 0x00000007090572a4 */ /* 0x000fe4000f8e0205 */
[----:B------:R-:W-:Y:S02]  /*16810*/  USEL UR7, UR41, URZ, !UP1 ;  /* 0x0000003f29077287 */ /* 0x000fe4000c800000 */
[----:B------:R-:W-:Y:S01]  /*16820*/  USEL UR6, UR6, URZ, !UP1 ;  /* 0x0000003f06067287 */ /* 0x000fe2000c800000 */
[----:B------:R-:W-:Y:S01]  /*16830*/  ULDC.64 UR8, c[0x0][0x2e0] ;  /* 0x0000b80000087ab9 */ /* 0x000fe20000000a00 */
[----:B-1----:R-:W-:Y:S01]  /*16840*/  IMAD.SHL.U32 R20, R20, 0x40, RZ ;  /* 0x0000004014147824 */ /* 0x002fe200078e00ff */
[----:B0-----:R-:W-:-:S04]  /*16850*/  LOP3.LUT R2, R2, 0x7f, RZ, 0xc0, !PT ;  /* 0x0000007f02027812 */ /* 0x001fc800078ec0ff */
[----:B------:R-:W-:Y:S02]  /*16860*/  LOP3.LUT R20, R20, 0x40, RZ, 0xc0, !PT ;  /* 0x0000004014147812 */ /* 0x000fe400078ec0ff */
[----:B------:R-:W-:-:S04]  /*16870*/  SHF.R.U32.HI R2, RZ, 0x1, R2 ;  /* 0x00000001ff027819 */ /* 0x000fc80000011602 */
[----:B------:R-:W-:-:S05]  /*16880*/  LOP3.LUT R2, R2, R20, RZ, 0xfc, !PT ;  /* 0x0000001402027212 */ /* 0x000fca00078efcff */
[----:B------:R-:W-:-:S04]  /*16890*/  IMAD.IADD R0, R2, 0x1, R18 ;  /* 0x0000000102007824 */ /* 0x000fc800078e0212 */
[----:B------:R-:W-:Y:S01]  /*168a0*/  @P0 IMAD.HI.U32 R2, R0, UR10, RZ ;  /* 0x0000000a00020c27 */ /* 0x000fe2000f8e00ff */
[----:B------:R-:W-:Y:S01]  /*168b0*/  PLOP3.LUT P0, PT, PT, PT, UP0, 0x80, 0x0 ;  /* 0x000000000000781c */ /* 0x000fe20003f0f008 */
[----:B------:R-:W-:Y:S02]  /*168c0*/  UIMAD UR6, UR6, UR8, URZ ;  /* 0x00000008060672a4 */ /* 0x000fe4000f8e023f */
[----:B------:R-:W-:Y:S02]  /*168d0*/  UIMAD.WIDE.U32 UR4, UR7, UR8, UR4 ;  /* 0x00000008070472a5 */ /* 0x000fe4000f8e0004 */
[----:B------:R-:W-:Y:S01]  /*168e0*/  UIMAD UR6, UR7, UR9, UR6 ;  /* 0x00000009070672a4 */ /* 0x000fe2000f8e0206 */
[----:B------:R-:W-:Y:S01]  /*168f0*/  IMAD.MOV.U32 R7, RZ, RZ, R0 ;  /* 0x000000ffff077224 */ /* 0x000fe200078e0000 */
[----:B------:R-:W-:Y:S01]  /*16900*/  @UP0 ULDC UR10, c[0x0][0x44c] ;  /* 0x00011300000a0ab9 */ /* 0x000fe20000000800 */
[----:B------:R-:W-:Y:S01]  /*16910*/  @UP0 ULDC UR7, c[0x0][0x450] ;  /* 0x0001140000070ab9 */ /* 0x000fe20000000800 */
[----:B------:R-:W-:Y:S01]  /*16920*/  IMAD.U32 R4, RZ, RZ, UR4 ;  /* 0x00000004ff047e24 */ /* 0x000fe2000f8e00ff */
[----:B------:R-:W-:-:S03]  /*16930*/  ULDC.64 UR8, c[0x0][0x280] ;  /* 0x0000a00000087ab9 */ /* 0x000fc60000000a00 */
[----:B------:R-:W-:Y:S01]  /*16940*/  @P0 SHF.R.U32.HI R7, RZ, UR7, R2 ;  /* 0x00000007ff070c19 */ /* 0x000fe20008011602 */
[----:B------:R-:W-:Y:S01]  /*16950*/  IMAD.MOV.U32 R2, RZ, RZ, R4 ;  /* 0x000000ffff027224 */ /* 0x000fe200078e0004 */
[----:B------:R-:W-:Y:S02]  /*16960*/  UIADD3 UR6, UR5, UR6, URZ ;  /* 0x0000000605067290 */ /* 0x000fe4000fffe03f */
[--C-:B------:R-:W-:Y:S01]  /*16970*/  SHF.R.S32.HI R4, RZ, 0x1f, R7.reuse ;  /* 0x0000001fff047819 */ /* 0x100fe20000011407 */
[----:B--23--:R-:W-:Y:S01]  /*16980*/  IMAD.U32 R5, RZ, RZ, UR5 ;  /* 0x00000005ff057e24 */ /* 0x00cfe2000f8e00ff */
[----:B------:R-:W-:Y:S01]  /*16990*/  ULDC.64 UR4, c[0x0][0x2d0] ;  /* 0x0000b40000047ab9 */ /* 0x000fe20000000a00 */
[----:B------:R-:W-:Y:S02]  /*169a0*/  IMAD.MOV R6, RZ, RZ, -R7 ;  /* 0x000000ffff067224 */ /* 0x000fe400078e0a07 */
[----:B------:R-:W-:Y:S02]  /*169b0*/  IMAD R4, R4, UR4, RZ ;  /* 0x0000000404047c24 */ /* 0x000fe4000f8e02ff */
[----:B------:R-:W-:Y:S01]  /*169c0*/  IMAD.U32 R3, RZ, RZ, UR6 ;  /* 0x00000006ff037e24 */ /* 0x000fe2000f8e00ff */
[----:B------:R-:W-:Y:S01]  /*169d0*/  ULDC.64 UR6, c[0x0][0x2c8] ;  /* 0x0000b20000067ab9 */ /* 0x000fe20000000a00 */
[----:B----4-:R-:W-:-:S02]  /*169e0*/  IMAD R6, R9, R6, R0 ;  /* 0x0000000609067224 */ /* 0x010fc400078e0200 */
[C---:B------:R-:W-:Y:S02]  /*169f0*/  IMAD R8, R7.reuse, UR5, R4 ;  /* 0x0000000507087c24 */ /* 0x040fe4000f8e0204 */
[----:B------:R-:W-:Y:S01]  /*16a00*/  IMAD.WIDE.U32 R4, R7, UR4, R2 ;  /* 0x0000000407047c25 */ /* 0x000fe2000f8e0002 */
[----:B------:R-:W-:-:S03]  /*16a10*/  SHF.R.S32.HI R7, RZ, 0x1f, R6 ;  /* 0x0000001fff077819 */ /* 0x000fc60000011406 */
[----:B------:R-:W-:Y:S02]  /*16a20*/  IMAD.IADD R5, R5, 0x1, R8 ;  /* 0x0000000105057824 */ /* 0x000fe400078e0208 */
[----:B------:R-:W-:Y:S02]  /*16a30*/  IMAD R7, R7, UR6, RZ ;  /* 0x0000000607077c24 */ /* 0x000fe4000f8e02ff */
[----:B------:R-:W-:-:S04]  /*16a40*/  IMAD.WIDE.U32 R4, R6, UR6, R4 ;  /* 0x0000000606047c25 */ /* 0x000fc8000f8e0004 */
[----:B------:R-:W-:Y:S01]  /*16a50*/  IMAD R7, R6, UR7, R7 ;  /* 0x0000000706077c24 */ /* 0x000fe2000f8e0207 */
[----:B------:R-:W-:-:S04]  /*16a60*/  IADD3 R6, P0, R4, UR8, RZ ;  /* 0x0000000804067c10 */ /* 0x000fc8000ff1e0ff */
[----:B------:R-:W-:Y:S02]  /*16a70*/  IADD3.X R4, R5, UR9, R7, P0, !PT ;  /* 0x0000000905047c10 */ /* 0x000fe400087fe407 */
[----:B------:R-:W-:Y:S01]  /*16a80*/  PLOP3.LUT P0, PT, PT, PT, UP0, 0x80, 0x0 ;  /* 0x000000000000781c */ /* 0x000fe20003f0f008 */
[----:B------:R-:W-:-:S12]  /*16a90*/  VIADD R0, R0, 0x80 ;  /* 0x0000008000007836 */ /* 0x000fd80000000000 */
[----:B------:R-:W-:Y:S01]  /*16aa0*/  @P0 IMAD.HI.U32 R7, R0, UR10, RZ ;  /* 0x0000000a00070c27 */ /* 0x000fe2000f8e00ff */
[----:B------:R-:W-:Y:S01]  /*16ab0*/  PLOP3.LUT P0, PT, PT, PT, UP0, 0x80, 0x0 ;  /* 0x000000000000781c */ /* 0x000fe20003f0f008 */
[----:B------:R-:W-:Y:S02]  /*16ac0*/  @UP0 ULDC UR10, c[0x0][0x450] ;  /* 0x00011400000a0ab9 */ /* 0x000fe40000000800 */
[----:B------:R-:W-:Y:S01]  /*16ad0*/  IMAD.MOV.U32 R5, RZ, RZ, R0 ;  /* 0x000000ffff057224 */ /* 0x000fe200078e0000 */
[----:B------:R-:W0:Y:S09]  /*16ae0*/  S2R R20, SR_TID.X ;  /* 0x0000000000147919 */ /* 0x000e320000002100 */
[----:B------:R-:W-:-:S05]  /*16af0*/  @P0 SHF.R.U32.HI R5, RZ, UR10, R7 ;  /* 0x0000000aff050c19 */ /* 0x000fca0008011607 */
[----:B------:R-:W-:-:S04]  /*16b00*/  IMAD.MOV R7, RZ, RZ, -R5 ;  /* 0x000000ffff077224 */ /* 0x000fc800078e0a05 */
[----:B------:R-:W-:Y:S01]  /*16b10*/  IMAD R0, R9, R7, R0 ;  /* 0x0000000709007224 */ /* 0x000fe200078e0200 */
[----:B------:R-:W-:Y:S01]  /*16b20*/  SHF.R.S32.HI R7, RZ, 0x1f, R5 ;  /* 0x0000001fff077819 */ /* 0x000fe20000011405 */
[----:B------:R-:W-:-:S04]  /*16b30*/  IMAD.WIDE.U32 R2, R5, UR4, R2 ;  /* 0x0000000405027c25 */ /* 0x000fc8000f8e0002 */
[----:B------:R-:W-:Y:S01]  /*16b40*/  IMAD R7, R7, UR4, RZ ;  /* 0x0000000407077c24 */ /* 0x000fe2000f8e02ff */
[----:B------:R-:W-:Y:S01]  /*16b50*/  LOP3.LUT R12, R29, 0x20, RZ, 0xfc, !PT ;  /* 0x000000201d0c7812 */ /* 0x000fe200078efcff */
[----:B------:R-:W-:Y:S02]  /*16b60*/  ULDC UR4, c[0x0][0x2b8] ;  /* 0x0000ae0000047ab9 */ /* 0x000fe40000000800 */
[----:B------:R-:W-:Y:S01]  /*16b70*/  IMAD R7, R5, UR5, R7 ;  /* 0x0000000505077c24 */ /* 0x000fe2000f8e0207 */
[----:B------:R-:W-:-:S03]  /*16b80*/  SHF.R.S32.HI R5, RZ, 0x1f, R0 ;  /* 0x0000001fff057819 */ /* 0x000fc60000011400 */
[----:B------:R-:W-:Y:S02]  /*16b90*/  IMAD.IADD R3, R3, 0x1, R7 ;  /* 0x0000000103037824 */ /* 0x000fe400078e0207 */
[----:B------:R-:W-:Y:S02]  /*16ba0*/  IMAD R5, R5, UR6, RZ ;  /* 0x0000000605057c24 */ /* 0x000fe4000f8e02ff */
[----:B------:R-:W-:Y:S01]  /*16bb0*/  IMAD.WIDE.U32 R2, R0, UR6, R2 ;  /* 0x0000000600027c25 */ /* 0x000fe2000f8e0002 */
[----:B------:R-:W-:-:S03]  /*16bc0*/  LOP3.LUT R11, R29, 0x40, RZ, 0xfc, !PT ;  /* 0x000000401d0b7812 */ /* 0x000fc600078efcff */
[----:B------:R-:W-:Y:S01]  /*16bd0*/  IMAD R5, R0, UR7, R5 ;  /* 0x0000000700057c24 */ /* 0x000fe2000f8e0205 */
[----:B------:R-:W-:Y:S01]  /*16be0*/  IADD3 R7, P0, R2, UR8, RZ ;  /* 0x0000000802077c10 */ /* 0x000fe2000ff1e0ff */
[----:B------:R-:W-:Y:S01]  /*16bf0*/  UMOV UR5, 0xffffffff ;  /* 0xffffffff00057882 */ /* 0x000fe20000000000 */
[----:B0-----:R-:W-:Y:S02]  /*16c00*/  LOP3.LUT R20, R20, 0x7f, RZ, 0xc0, !PT ;  /* 0x0000007f14147812 */ /* 0x001fe400078ec0ff */
[----:B------:R-:W-:Y:S02]  /*16c10*/  IADD3.X R5, R3, UR9, R5, P0, !PT ;  /* 0x0000000903057c10 */ /* 0x000fe400087fe405 */
[----:B------:R-:W-:Y:S02]  /*16c20*/  ISETP.GE.AND P3, PT, R29, UR4, PT ;  /* 0x000000041d007c0c */ /* 0x000fe4000bf66270 */
[----:B------:R-:W-:Y:S02]  /*16c30*/  ISETP.GE.AND P2, PT, R12, UR4, PT ;  /* 0x000000040c007c0c */ /* 0x000fe4000bf46270 */
[----:B------:R-:W-:-:S02]  /*16c40*/  ISETP.GE.AND P0, PT, R11, UR4, PT ;  /* 0x000000040b007c0c */ /* 0x000fc4000bf06270 */
[----:B------:R-:W-:Y:S01]  /*16c50*/  SHF.R.U32.HI R20, RZ, 0x1, R20 ;  /* 0x00000001ff147819 */ /* 0x000fe20000011614 */
[----:B------:R-:W-:Y:S10]  /*16c60*/  BRA.DIV UR5, `(.L_x_12129) ;  /* 0x0000003a05f47947 */ /* 0x000ff4000b800000 */
[----:B------:R-:W0:Y:S01]  /*16c70*/  SHFL.IDX PT, R3, R6, RZ, 0x1e1f ;  /* 0x001e1fff06037589 */ /* 0x000e2200000e0000 */
[----:B------:R-:W-:Y:S02]  /*16c80*/  IMAD R0, R9, UR42, RZ ;  /* 0x0000002a09007c24 */ /* 0x000fe4000f8e02ff */
[----:B------:R-:W-:Y:S01]  /*16c90*/  IMAD.IADD R18, R20, 0x1, R18 ;  /* 0x0000000114127824 */ /* 0x000fe200078e0212 */
[----:B------:R-:W1:Y:S04]  /*16ca0*/  SHFL.IDX PT, R2, R4, RZ, 0x1e1f ;  /* 0x001e1fff04027589 */ /* 0x000e6800000e0000 */
[----:B------:R-:W-:Y:S01]  /*16cb0*/  ISETP.GE.AND P1, PT, R18, R0, PT ;  /* 0x000000001200720c */ /* 0x000fe20003f26270 */
[----:B------:R-:W2:Y:S04]  /*16cc0*/  SHFL.IDX PT, R6, R6, 0x1, 0x1e1f ;  /* 0x003e1f0006067f89 */ /* 0x000ea800000e0000 */
[----:B------:R-:W3:Y:S04]  /*16cd0*/  SHFL.IDX PT, R4, R4, 0x1, 0x1e1f ;  /* 0x003e1f0004047f89 */ /* 0x000ee800000e0000 */
[----:B------:R-:W4:Y:S04]  /*16ce0*/  SHFL.IDX PT, R5, R5, RZ, 0x1e1f ;  /* 0x001e1fff05057589 */ /* 0x000f2800000e0000 */
        /* <DEDUP_REMOVED lines=15> */
[----:B0---4-:R0:W1:Y:S02]  /*16de0*/  SHFL.IDX PT, R2, R7, RZ, 0x1e1f ;  /* 0x001e1fff07027589 */ /* 0x01106400000e0000 */
.L_x_12215:
        /* <DEDUP_REMOVED lines=12> */
.L_x_12131:
[----:B------:R-:W-:Y:S05]  /*16eb0*/  BSYNC B0 ;  /* 0x0000000000007941 */ /* 0x000fea0003800000 */
.L_x_12130:
[----:B------:R-:W-:Y:S01]  /*16ec0*/  NOP ;  /* 0x0000000000007918 */ /* 0x000fe20000000000 */
[----:B------:R-:W-:-:S13]  /*16ed0*/  PLOP3.LUT P0, PT, PT, PT, PT, 0x80, 0x0 ;  /* 0x000000000000781c */ /* 0x000fda0003f0f070 */
.L_x_12132:
        /* <DEDUP_REMOVED lines=18> */
.L_x_12216:
[----:B------:R-:W-:Y:S05]  /*17000*/  BSYNC B0 ;  /* 0x0000000000007941 */ /* 0x000fea0003800000 */
.L_x_12133:
[----:B------:R-:W-:-:S05]  /*17010*/  VIADD R20, R26, 0xfffffffe ;  /* 0xfffffffe1a147836 */ /* 0x000fca0000000000 */
[----:B------:R-:W-:-:S13]  /*17020*/  ISETP.GE.AND P0, PT, R20, UR43, PT ;  /* 0x0000002b14007c0c */ /* 0x000fda000bf06270 */
[----:B------:R-:W-:Y:S05]  /*17030*/  @!P0 BRA `(.L_x_12135) ;  /* 0x0000001000348947 */ /* 0x000fea0003800000 */
[----:B-1----:R-:W-:Y:S02]  /*17040*/  IMAD.MOV.U32 R0, RZ, RZ, R22 ;  /* 0x000000ffff007224 */ /* 0x002fe400078e0016 */
[----:B------:R-:W-:-:S07]  /*17050*/  IMAD.MOV.U32 R5, RZ, RZ, R25 ;  /* 0x000000ffff057224 */ /* 0x000fce00078e0019 */
.L_x_12155:
[----:B0-2---:R-:W2:Y:S01]  /*17060*/  LDL R7, [R1+0x4] ;  /* 0x0000040001077983 */ /* 0x005ea20000100800 */
[----:B------:R-:W0:Y:S01]  /*17070*/  LDC R4, c[0x0][0x430] ;  /* 0x00010c00ff047b82 */ /* 0x000e220000000800 */
[----:B-1----:R-:W1:Y:S01]  /*17080*/  S2R R2, SR_TID.X ;  /* 0x0000000000027919 */ /* 0x002e620000002100 */
[----:B0-----:R-:W-:Y:S02]  /*17090*/  ISETP.NE.AND P0, PT, R4, 0x1, PT ;  /* 0x000000010400780c */ /* 0x001fe40003f05270 */
[----:B-1----:R-:W-:-:S11]  /*170a0*/  LOP3.LUT R3, R2, 0x7f, RZ, 0xc0, !PT ;  /* 0x0000007f02037812 */ /* 0x002fd600078ec0ff */
[----:B------:R-:W0:Y:S01]  /*170b0*/  @P0 LDC R6, c[0x0][0x434] ;  /* 0x00010d00ff060b82 */ /* 0x000e220000000800 */
[----:B------:R-:W-:Y:S01]  /*170c0*/  SHF.R.U32.HI R4, RZ, 0x1, R3 ;  /* 0x00000001ff047819 */ /* 0x000fe20000011603 */
[----:B------:R-:W-:-:S06]  /*170d0*/  IMAD.SHL.U32 R2, R2, 0x40, RZ ;  /* 0x0000004002027824 */ /* 0x000fcc00078e00ff */
[----:B------:R-:W1:Y:S01]  /*170e0*/  @P0 LDC R3, c[0x0][0x438] ;  /* 0x00010e00ff030b82 */ /* 0x000e620000000800 */
[----:B------:R-:W-:Y:S01]  /*170f0*/  IMAD R4, R20, 0x80, R4 ;  /* 0x0000008014047824 */ /* 0x000fe200078e0204 */
[----:B------:R-:W-:-:S04]  /*17100*/  LOP3.LUT R2, R2, 0x40, RZ, 0xc0, !PT ;  /* 0x0000004002027812 */ /* 0x000fc800078ec0ff */
[----:B------:R-:W-:-:S05]  /*17110*/  IADD3 R4, R2, UR37, R4 ;  /* 0x0000002502047c10 */ /* 0x000fca000fffe004 */
[----:B------:R-:W-:Y:S02]  /*17120*/  IMAD.MOV.U32 R2, RZ, RZ, R4 ;  /* 0x000000ffff027224 */ /* 0x000fe400078e0004 */
[----:B0-----:R-:W-:Y:S01]  /*17130*/  @P0 IMAD.HI.U32 R6, R4, R6, RZ ;  /* 0x0000000604060227 */ /* 0x001fe200078e00ff */
[----:B------:R-:W-:Y:S05]  /*17140*/  YIELD ;  /* 0x0000000000007946 */ /* 0x000fea0003800000 */
[----:B------:R-:W-:Y:S01]  /*17150*/  ULDC UR4, c[0x0][0x430] ;  /* 0x00010c0000047ab9 */ /* 0x000fe20000000800 */
[----:B-1----:R-:W-:-:S05]  /*17160*/  @P0 SHF.R.U32.HI R2, RZ, R3, R6 ;  /* 0x00000003ff020219 */ /* 0x002fca0000011606 */
[--C-:B------:R-:W-:Y:S01]  /*17170*/  IMAD.MOV R8, RZ, RZ, -R2.reuse ;  /* 0x000000ffff087224 */ /* 0x100fe200078e0a02 */
[----:B------:R-:W-:-:S03]  /*17180*/  SHF.R.S32.HI R3, RZ, 0x1f, R2 ;  /* 0x0000001fff037819 */ /* 0x000fc60000011402 */
[----:B------:R-:W-:Y:S01]  /*17190*/  IMAD R8, R8, UR4, R4 ;  /* 0x0000000408087c24 */ /* 0x000fe2000f8e0204 */
[----:B------:R-:W-:Y:S02]  /*171a0*/  ULDC.64 UR4, c[0x0][0x428] ;  /* 0x00010a0000047ab9 */ /* 0x000fe40000000a00 */
[----:B------:R-:W-:-:S04]  /*171b0*/  IMAD.WIDE.U32 R2, R28, UR4, R2 ;  /* 0x000000041c027c25 */ /* 0x000fc8000f8e0002 */
[----:B--2---:R-:W-:-:S04]  /*171c0*/  IMAD R4, R7, UR4, RZ ;  /* 0x0000000407047c24 */ /* 0x004fc8000f8e02ff */
[----:B------:R-:W-:Y:S01]  /*171d0*/  IMAD R4, R28, UR5, R4 ;  /* 0x000000051c047c24 */ /* 0x000fe2000f8e0204 */
[----:B------:R-:W-:Y:S02]  /*171e0*/  ULDC.64 UR4, c[0x0][0x418] ;  /* 0x0001060000047ab9 */ /* 0x000fe40000000a00 */
[----:B------:R-:W-:Y:S01]  /*171f0*/  LEA R6, P0, R2, UR4, 0x2 ;  /* 0x0000000402067c11 */ /* 0x000fe2000f8010ff */
[----:B------:R-:W-:-:S05]  /*17200*/  IMAD.IADD R4, R4, 0x1, R3 ;  /* 0x0000000104047824 */ /* 0x000fca00078e0203 */
[----:B------:R-:W-:-:S06]  /*17210*/  LEA.HI.X R7, R2, UR5, R4, 0x2, P0 ;  /* 0x0000000502077c11 */ /* 0x000fcc00080f1404 */
[----:B------:R-:W2:Y:S01]  /*17220*/  LDG.E R7, desc[UR54][R6.64] ;  /* 0x0000003606077981 */ /* 0x000ea2000c1e1900 */
[----:B------:R-:W-:Y:S02]  /*17230*/  IMAD.U32 R9, RZ, RZ, UR47 ;  /* 0x0000002fff097e24 */ /* 0x000fe4000f8e00ff */
[----:B------:R-:W-:-:S03]  /*17240*/  VIADD R22, R0, 0x1 ;  /* 0x0000000100167836 */ /* 0x000fc60000000000 */
[----:B------:R-:W-:Y:S02]  /*17250*/  ISETP.NE.AND P2, PT, R9, 0x3, PT ;  /* 0x000000030900780c */ /* 0x000fe40003f45270 */
[----:B------:R-:W-:Y:S01]  /*17260*/  ISETP.NE.AND P0, PT, R22, 0x2, PT ;  /* 0x000000021600780c */ /* 0x000fe20003f05270 */
[----:B------:R-:W-:-:S03]  /*17270*/  IMAD.MOV.U32 R2, RZ, RZ, R20 ;  /* 0x000000ffff027224 */ /* 0x000fc600078e0014 */
[----:B------:R-:W-:Y:S01]  /*17280*/  SEL R25, RZ, 0x1, P0 ;  /* 0x00000001ff197807 */ /* 0x000fe20000000000 */
[----:B------:R-:W-:Y:S01]  /*17290*/  VIADD R20, R20, 0xffffffff ;  /* 0xffffffff14147836 */ /* 0x000fe20000000000 */
[----:B------:R-:W-:Y:S02]  /*172a0*/  ISETP.GT.AND P1, PT, R2, UR43, PT ;  /* 0x0000002b02007c0c */ /* 0x000fe4000bf24270 */
[----:B------:R-:W-:Y:S02]  /*172b0*/  SEL R22, R22, RZ, P0 ;  /* 0x000000ff16167207 */ /* 0x000fe40000000000 */
[----:B------:R-:W-:Y:S02]  /*172c0*/  LOP3.LUT R25, R5, R25, RZ, 0x3c, !PT ;  /* 0x0000001905197212 */ /* 0x000fe400078e3cff */
[----:B--2---:R-:W-:Y:S01]  /*172d0*/  SHF.R.S32.HI R18, RZ, 0x1f, R7 ;  /* 0x0000001fff127819 */ /* 0x004fe20000011407 */
[----:B------:R-:W-:Y:S06]  /*172e0*/  @!P2 BRA `(.L_x_12136) ;  /* 0x000000000004a947 */ /* 0x000fec0003800000 */
[----:B------:R-:W-:Y:S01]  /*172f0*/  BPT.TRAP 0x1 ;  /* 0x000000040000795c */ /* 0x000fe20000300000 */
.L_x_12136:
[----:B------:R-:W-:Y:S01]  /*17300*/  IMAD R4, R22, 0x8, R17 ;  /* 0x0000000816047824 */ /* 0x000fe200078e0211 */
[----:B------:R-:W-:Y:S01]  /*17310*/  SHF.L.U32 R10, R25, 0x1f, RZ ;  /* 0x0000001f190a7819 */ /* 0x000fe200000006ff */
[----:B------:R-:W-:Y:S01]  /*17320*/  BSSY B0, `(.L_x_12137) ;  /* 0x0000004000007945 */ /* 0x000fe20003800000 */
[----:B------:R-:W-:Y:S02]  /*17330*/  SHF.R.S32.HI R9, RZ, 0x1f, R8 ;  /* 0x0000001fff097819 */ /* 0x000fe40000011408 */
[----:B------:R-:W0:Y:S02]  /*17340*/  SYNCS.PHASECHK.TRANS64.TRYWAIT P0, [R4+URZ+0x19c80], R10 ;  /* 0x019c800a040075a7 */ /* 0x000e24000800017f */
[----:B0-----:R-:W-:Y:S05]  /*17350*/  @!P0 BRA `(.L_x_12138) ;  /* 0x00000038003c8947 */ /* 0x001fea0003800000 */
.L_x_12217:
[----:B------:R-:W-:Y:S05]  /*17360*/  BSYNC B0 ;  /* 0x0000000000007941 */ /* 0x000fea0003800000 */
.L_x_12137:
        /* <DEDUP_REMOVED lines=18> */
[----:B------:R-:W-:Y:S01]  /*17490*/  IMAD.WIDE.U32 R2, R19, UR4, R2 ;  /* 0x0000000413027c25 */ /* 0x000fe2000f8e0002 */
        /* <DEDUP_REMOVED lines=17> */
.L_x_12223:
        /* <DEDUP_REMOVED lines=10> */
.L_x_12140:
        /* <DEDUP_REMOVED lines=11> */
.L_x_12141:
[----:B------:R2:W-:Y:S01]  /*17700*/  SYNCS.ARRIVE.TRANS64.A1T0 RZ, [R4+URZ+0x19c70], RZ ;  /* 0x019c70ff04ff79a7 */ /* 0x0005e2000810003f */
[----:B------:R-:W-:Y:S05]  /*17710*/  @!P3 BRA `(.L_x_12142) ;  /* 0x000000000004b947 */ /* 0x000fea0003800000 */
[----:B------:R-:W-:Y:S01]  /*17720*/  BPT.TRAP 0x1 ;  /* 0x000000040000795c */ /* 0x000fe20000300000 */
.L_x_12142:
[----:B------:R-:W3:Y:S01]  /*17730*/  SYNCS.PHASECHK.TRANS64.TRYWAIT P0, [R4+URZ+0x19c40], R10 ;  /* 0x019c400a040075a7 */ /* 0x000ee2000800017f */
[----:B------:R-:W-:Y:S04]  /*17740*/  BSSY B0, `(.L_x_12143) ;  /* 0x0000002000007945 */ /* 0x000fe80003800000 */
[----:B---3--:R-:W-:Y:S05]  /*17750*/  @!P0 BRA `(.L_x_12144) ;  /* 0x0000003400ec8947 */ /* 0x008fea0003800000 */
.L_x_12224:
[----:B------:R-:W-:Y:S05]  /*17760*/  BSYNC B0 ;  /* 0x0000000000007941 */ /* 0x000fea0003800000 */
.L_x_12143:
        /* <DEDUP_REMOVED lines=33> */
.L_x_12230:
        /* <DEDUP_REMOVED lines=10> */
.L_x_12146:
        /* <DEDUP_REMOVED lines=11> */
.L_x_12147:
[----:B------:R-:W-:Y:S01]  /*17ad0*/  IMAD.U32 R2, RZ, RZ, UR46 ;  /* 0x0000002eff027e24 */ /* 0x000fe2000f8e00ff */
[----:B------:R0:W-:Y:S04]  /*17ae0*/  SYNCS.ARRIVE.TRANS64.A1T0 RZ, [R4+URZ+0x19c30], RZ ;  /* 0x019c30ff04ff79a7 */ /* 0x0001e8000810003f */
[----:B------:R-:W-:-:S13]  /*17af0*/  ISETP.NE.AND P0, PT, R2, 0x3, PT ;  /* 0x000000030200780c */ /* 0x000fda0003f05270 */
[----:B0-----:R-:W-:Y:S05]  /*17b00*/  @!P0 BRA `(.L_x_12148) ;  /* 0x0000000000048947 */ /* 0x001fea0003800000 */
[----:B------:R-:W-:Y:S01]  /*17b10*/  BPT.TRAP 0x1 ;  /* 0x000000040000795c */ /* 0x000fe20000300000 */
.L_x_12148:
[----:B------:R-:W-:Y:S01]  /*17b20*/  LOP3.LUT R3, R5, 0x1, RZ, 0x3c, !PT ;  /* 0x0000000105037812 */ /* 0x000fe200078e3cff */
[----:B------:R-:W-:Y:S01]  /*17b30*/  IMAD R2, R0, 0x8, R17 ;  /* 0x0000000800027824 */ /* 0x000fe200078e0211 */
[----:B------:R-:W-:Y:S02]  /*17b40*/  BSSY B0, `(.L_x_12149) ;  /* 0x0000004000007945 */ /* 0x000fe40003800000 */
[----:B------:R-:W-:-:S04]  /*17b50*/  SHF.L.U32 R3, R3, 0x1f, RZ ;  /* 0x0000001f03037819 */ /* 0x000fc800000006ff */
[----:B------:R-:W0:Y:S02]  /*17b60*/  SYNCS.PHASECHK.TRANS64.TRYWAIT P2, [R2+URZ+0x19c70], R3 ;  /* 0x019c7003020075a7 */ /* 0x000e24000804017f */
[----:B0-----:R-:W-:Y:S05]  /*17b70*/  @!P2 BRA `(.L_x_12150) ;  /* 0x000000340090a947 */ /* 0x001fea0003800000 */
.L_x_12231:
[----:B------:R-:W-:Y:S05]  /*17b80*/  BSYNC B0 ;  /* 0x0000000000007941 */ /* 0x000fea0003800000 */
.L_x_12149:
[----:B--23--:R-:W-:-:S05]  /*17b90*/  IMAD.U32 R4, RZ, RZ, UR47 ;  /* 0x0000002fff047e24 */ /* 0x00cfca000f8e00ff */
[----:B------:R-:W-:-:S13]  /*17ba0*/  ISETP.NE.AND P2, PT, R4, 0x3, PT ;  /* 0x000000030400780c */ /* 0x000fda0003f45270 */
[----:B------:R-:W-:Y:S05]  /*17bb0*/  @!P2 BRA `(.L_x_12151) ;  /* 0x000000000004a947 */ /* 0x000fea0003800000 */
[----:B------:R-:W-:Y:S01]  /*17bc0*/  BPT.TRAP 0x1 ;  /* 0x000000040000795c */ /* 0x000fe20000300000 */
.L_x_12151:
[----:B------:R-:W-:Y:S01]  /*17bd0*/  SHF.L.U32 R3, R5, 0x1f, RZ ;  /* 0x0000001f05037819 */ /* 0x000fe200000006ff */
[----:B------:R-:W-:-:S03]  /*17be0*/  IMAD R0, R0, 0x3000, RZ ;  /* 0x0000300000007824 */ /* 0x000fc600078e02ff */
[----:B------:R-:W0:Y:S02]  /*17bf0*/  SYNCS.PHASECHK.TRANS64.TRYWAIT P2, [R2+URZ+0x19c60], R3 ;  /* 0x019c6003020075a7 */ /* 0x000e24000804017f */
[----:B0-----:R-:W-:Y:S05]  /*17c00*/  @!P2 BRA `(.L_x_12152) ;  /* 0x000000340080a947 */ /* 0x001fea0003800000 */
.L_x_12232:
        /* <DEDUP_REMOVED lines=69> */
.L_x_12153:
[----:B--2---:R2:W-:Y:S01]  /*18060*/  SYNCS.ARRIVE.TRANS64.A1T0 RZ, [R2+URZ+0x19c50], RZ ;  /* 0x019c50ff02ff79a7 */ /* 0x0045e2000810003f */
[----:B------:R-:W-:Y:S06]  /*18070*/  BAR.SYNC.DEFER_BLOCKING 0x2, 0x80 ;  /* 0x0082000000007b1d */ /* 0x000fec0000010000 */
[----:B------:R-:W-:Y:S05]  /*18080*/  @!P0 BRA `(.L_x_12154) ;  /* 0x0000000000048947 */ /* 0x000fea0003800000 */
[----:B------:R-:W-:Y:S01]  /*18090*/  BPT.TRAP 0x1 ;  /* 0x000000040000795c */ /* 0x000fe20000300000 */
.L_x_12154:
[----:B------:R-:W3:Y:S01]  /*180a0*/  LDL R0, [R1+0xc] ;  /* 0x00000c0001007983 */ /* 0x000ee20000100800 */
[----:B--2---:R-:W-:Y:S02]  /*180b0*/  VIADD R2, R2, 0x19c80 ;  /* 0x00019c8002027836 */ /* 0x004fe40000000000 */
[----:B------:R-:W-:-:S03]  /*180c0*/  IMAD.MOV.U32 R5, RZ, RZ, R25 ;  /* 0x000000ffff057224 */ /* 0x000fc600078e0019 */
[----:B---3--:R-:W-:Y:S01]  /*180d0*/  PRMT R2, R0, 0x654, R2 ;  /* 0x0000065400027816 */ /* 0x008fe20000000002 */
[----:B------:R-:W-:-:S03]  /*180e0*/  IMAD.MOV.U32 R0, RZ, RZ, R22 ;  /* 0x000000ffff007224 */ /* 0x000fc600078e0016 */
[----:B------:R2:W-:Y:S01]  /*180f0*/  SYNCS.ARRIVE.TRANS64.RED.A1T0 RZ, [R2+URZ], RZ ;  /* 0x000000ff02ff79a7 */ /* 0x0005e2000810043f */
[----:B------:R-:W-:Y:S05]  /*18100*/  @P1 BRA `(.L_x_12155) ;  /* 0xffffffec00d41947 */ /* 0x000fea000383ffff */
.L_x_12135:
[----:B--2---:R-:W2:Y:S01]  /*18110*/  S2R R2, SR_TID.X ;  /* 0x0000000000027919 */ /* 0x004ea20000002100 */
[----:B-1----:R-:W-:Y:S01]  /*18120*/  IMAD.U32 R0, RZ, RZ, UR46 ;  /* 0x0000002eff007e24 */ /* 0x002fe2000f8e00ff */
[----:B------:R-:W-:Y:S04]  /*18130*/  BSSY B0, `(.L_x_12156) ;  /* 0x0000012000007945 */ /* 0x000fe80003800000 */
[----:B------:R-:W-:Y:S02]  /*18140*/  ISETP.NE.AND P0, PT, R0, 0x3, PT ;  /* 0x000000030000780c */ /* 0x000fe40003f05270 */
[----:B--2---:R-:W-:-:S04]  /*18150*/  LOP3.LUT R2, R2, 0x7f, RZ, 0xc0, !PT ;  /* 0x0000007f02027812 */ /* 0x004fc800078ec0ff */
[----:B------:R-:W-:-:S13]  /*18160*/  ISETP.NE.AND P1, PT, R2, RZ, PT ;  /* 0x000000ff0200720c */ /* 0x000fda0003f25270 */
        /* <DEDUP_REMOVED lines=14> */
.L_x_12157:
[----:B------:R-:W-:Y:S05]  /*18250*/  BSYNC B0 ;  /* 0x0000000000007941 */ /* 0x000fea0003800000 */
.L_x_12156:
[----:B------:R-:W-:Y:S05]  /*18260*/  @!P0 BRA `(.L_x_12158) ;  /* 0x0000000000048947 */ /* 0x000fea0003800000 */
[----:B------:R-:W-:Y:S01]  /*18270*/  BPT.TRAP 0x1 ;  /* 0x000000040000795c */ /* 0x000fe20000300000 */
.L_x_12158:
[----:B0-----:R-:W-:Y:S01]  /*18280*/  LOP3.LUT R3, R25, 0x1, RZ, 0x3c, !PT ;  /* 0x0000000119037812 */ /* 0x001fe200078e3cff */
[----:B-1----:R-:W-:Y:S01]  /*18290*/  IMAD R0, R22, 0x8, R17 ;  /* 0x0000000816007824 */ /* 0x002fe200078e0211 */
[----:B------:R-:W-:Y:S02]  /*182a0*/  BSSY B0, `(.L_x_12159) ;  /* 0x0000004000007945 */ /* 0x000fe40003800000 */
[----:B------:R-:W-:-:S04]  /*182b0*/  SHF.L.U32 R3, R3, 0x1f, RZ ;  /* 0x0000001f03037819 */ /* 0x000fc800000006ff */
[----:B------:R-:W0:Y:S02]  /*182c0*/  SYNCS.PHASECHK.TRANS64.TRYWAIT P1, [R0+URZ+0x19c70], R3 ;  /* 0x019c7003000075a7 */ /* 0x000e24000802017f */
[----:B0-----:R-:W-:Y:S05]  /*182d0*/  @!P1 BRA `(.L_x_12160) ;  /* 0x0000002c00e09947 */ /* 0x001fea0003800000 */
.L_x_12233:
[----:B------:R-:W-:Y:S05]  /*182e0*/  BSYNC B0 ;  /* 0x0000000000007941 */ /* 0x000fea0003800000 */
.L_x_12159:
[----:B------:R-:W-:-:S05]  /*182f0*/  IMAD.U32 R2, RZ, RZ, UR47 ;  /* 0x0000002fff027e24 */ /* 0x000fca000f8e00ff */
[----:B------:R-:W-:-:S13]  /*18300*/  ISETP.NE.AND P1, PT, R2, 0x3, PT ;  /* 0x000000030200780c */ /* 0x000fda0003f25270 */
[----:B------:R-:W-:Y:S05]  /*18310*/  @!P1 BRA `(.L_x_12161) ;  /* 0x0000000000049947 */ /* 0x000fea0003800000 */
[----:B------:R-:W-:Y:S01]  /*18320*/  BPT.TRAP 0x1 ;  /* 0x000000040000795c */ /* 0x000fe20000300000 */
.L_x_12161:
[----:B0-----:R-:W-:-:S04]  /*18330*/  SHF.L.U32 R3, R25, 0x1f, RZ ;  /* 0x0000001f19037819 */ /* 0x001fc800000006ff */
[----:B------:R-:W0:Y:S02]  /*18340*/  SYNCS.PHASECHK.TRANS64.TRYWAIT P1, [R0+URZ+0x19c60], R3 ;  /* 0x019c6003000075a7 */ /* 0x000e24000802017f */
[----:B0-----:R-:W-:Y:S05]  /*18350*/  @!P1 BRA `(.L_x_12162) ;  /* 0x0000002c00d49947 */ /* 0x001fea0003800000 */
.L_x_12234:
[----:B------:R-:W2:Y:S01]  /*18360*/  LDL R15, [R1+0x10] ;  /* 0x00001000010f7983 */ /* 0x000ea20000100800 */
[----:B------:R-:W-:Y:S01]  /*18370*/  IMAD R2, R22, 0x3000, RZ ;  /* 0x0000300016027824 */ /* 0x000fe200078e02ff */
[----:B------:R-:W-:Y:S05]  /*18380*/  WARPSYNC.ALL ;  /* 0x0000000000007948 */ /* 0x000fea0003800000 */
[C---:B------:R-:W-:Y:S02]  /*18390*/  LOP3.LUT R4, R2.reuse, R24, RZ, 0xfc, !PT ;  /* 0x0000001802047212 */ /* 0x040fe400078efcff */
[----:B0-----:R-:W-:Y:S02]  /*183a0*/  LOP3.LUT R3, R2, R27, RZ, 0xfc, !PT ;  /* 0x0000001b02037212 */ /* 0x001fe400078efcff */
[----:B------:R-:W-:Y:S01]  /*183b0*/  LOP3.LUT R14, R24, 0x1800, RZ, 0xfc, !PT ;  /* 0x00001800180e7812 */ /* 0x000fe200078efcff */
[----:B------:R-:W-:-:S02]  /*183c0*/  IMAD.IADD R5, R17, 0x1, R4 ;  /* 0x0000000111057824 */ /* 0x000fc400078e0204 */
        /* <DEDUP_REMOVED lines=63> */
.L_x_12163:
[----:B-1----:R1:W-:Y:S01]  /*187c0*/  SYNCS.ARRIVE.TRANS64.A1T0 RZ, [R0+URZ+0x19c50], RZ ;  /* 0x019c50ff00ff79a7 */ /* 0x0023e2000810003f */
[----:B------:R-:W-:Y:S06]  /*187d0*/  BAR.SYNC.DEFER_BLOCKING 0x2, 0x80 ;  /* 0x0082000000007b1d */ /* 0x000fec0000010000 */
[----:B------:R-:W-:Y:S05]  /*187e0*/  @!P0 BRA `(.L_x_12164) ;  /* 0x0000000000048947 */ /* 0x000fea0003800000 */
[----:B------:R-:W-:Y:S01]  /*187f0*/  BPT.TRAP 0x1 ;  /* 0x000000040000795c */ /* 0x000fe20000300000 */
.L_x_12164:
[----:B------:R-:W2:Y:S01]  /*18800*/  LDL R2, [R1+0xc] ;  /* 0x00000c0001027983 */ /* 0x000ea20000100800 */
[----:B-1----:R-:W-:Y:S02]  /*18810*/  VIADD R0, R0, 0x19c80 ;  /* 0x00019c8000007836 */ /* 0x002fe40000000000 */
[----:B------:R-:W-:-:S05]  /*18820*/  VIADD R22, R22, 0x1 ;  /* 0x0000000116167836 */ /* 0x000fca0000000000 */
[----:B------:R-:W-:-:S04]  /*18830*/  ISETP.NE.AND P0, PT, R22, 0x2, PT ;  /* 0x000000021600780c */ /* 0x000fc80003f05270 */
[----:B------:R-:W-:Y:S02]  /*18840*/  SEL R22, R22, RZ, P0 ;  /* 0x000000ff16167207 */ /* 0x000fe40000000000 */
[----:B--2---:R-:W-:-:S04]  /*18850*/  PRMT R0, R2, 0x654, R0 ;  /* 0x0000065402007816 */ /* 0x004fc80000000000 */
[----:B------:R1:W-:Y:S02]  /*18860*/  SYNCS.ARRIVE.TRANS64.RED.A1T0 RZ, [R0+URZ], RZ ;  /* 0x000000ff00ff79a7 */ /* 0x0003e4000810043f */
[----:B-1----:R-:W-:-:S04]  /*18870*/  SEL R0, RZ, 0x1, P0 ;  /* 0x00000001ff007807 */ /* 0x002fc80000000000 */
[----:B------:R-:W-:-:S07]  /*18880*/  LOP3.LUT R25, R25, R0, RZ, 0x3c, !PT ;  /* 0x0000000019197212 */ /* 0x000fce00078e3cff */
.L_x_12105:
[----:B------:R-:W-:Y:S05]  /*18890*/  BSYNC B7 ;  /* 0x0000000000077941 */ /* 0x000fea0003800000 */
.L_x_12103:
        /* <DEDUP_REMOVED lines=15> */
.L_x_12165:
[----:B0-----:R-:W2:Y:S01]  /*18990*/  LDL.LU R0, [R1] ;  /* 0x0000000001007983 */ /* 0x001ea20000300800 */
        /* <DEDUP_REMOVED lines=31> */
[----:B------:R-:W0:Y:S01]  /*18b90*/  LDC R7, c[0x0][0xc38] ;  /* 0x00030e00ff077b82 */ /* 0x000e220000000800 */
[----:B------:R-:W-:Y:S04]  /*18ba0*/  SHFL.IDX PT, R6, R9, 0x1, 0x1f ;  /* 0x00201f0009067f89 */ /* 0x000fe800000e0000 */
[----:B------:R-:W1:Y:S02]  /*18bb0*/  SHFL.UP PT, R2, R4, 0x8, RZ ;  /* 0x0500000004027989 */ /* 0x000e6400000e00ff */
[----:B-1----:R-:W-:-:S05]  /*18bc0*/  SEL R3, R2, RZ, P4 ;  /* 0x000000ff02037207 */ /* 0x002fca0002000000 */
[----:B------:R-:W-:Y:S02]  /*18bd0*/  IMAD.IADD R5, R4, 0x1, R3 ;  /* 0x0000000104057824 */ /* 0x000fe400078e0203 */
[----:B------:R-:W-:Y:S04]  /*18be0*/  SHFL.IDX PT, R4, R9, RZ, 0x1f ;  /* 0x00001fff09047589 */ /* 0x000fe800000e0000 */
[----:B------:R-:W1:Y:S02]  /*18bf0*/  SHFL.UP PT, R2, R5, 0x10, RZ ;  /* 0x0600000005027989 */ /* 0x000e6400000e00ff */
[----:B-1----:R-:W-:-:S05]  /*18c00*/  SEL R2, R2, RZ, P5 ;  /* 0x000000ff02027207 */ /* 0x002fca0002800000 */
[----:B------:R-:W-:Y:S02]  /*18c10*/  IMAD.IADD R2, R5, 0x1, R2 ;  /* 0x0000000105027824 */ /* 0x000fe400078e0202 */
[----:B------:R-:W-:-:S03]  /*18c20*/  IMAD.MOV.U32 R5, RZ, RZ, RZ ;  /* 0x000000ffff057224 */ /* 0x000fc600078e00ff */
[----:B------:R-:W0:Y:S02]  /*18c30*/  SHFL.IDX PT, R3, R2, 0x1f, 0x1f ;  /* 0x03e01f0002037f89 */ /* 0x000e2400000e0000 */
[----:B0-----:R-:W-:-:S04]  /*18c40*/  IMAD R3, R3, R7, RZ ;  /* 0x0000000703037224 */ /* 0x001fc800078e02ff */
[----:B------:R-:W-:-:S05]  /*18c50*/  IMAD.IADD R6, R6, 0x1, R3 ;  /* 0x0000000106067824 */ /* 0x000fca00078e0203 */
[----:B------:R-:W-:-:S13]  /*18c60*/  ISETP.GT.AND P6, PT, R6, R4, PT ;  /* 0x000000040600720c */ /* 0x000fda0003fc4270 */
[----:B------:R-:W-:Y:S05]  /*18c70*/  @P6 BRA `(.L_x_12167) ;  /* 0x0000000000986947 */ /* 0x000fea0003800000 */
.L_x_12169:
        /* <DEDUP_REMOVED lines=38> */
.L_x_12167:
        /* <DEDUP_REMOVED lines=11> */
[----:B------:R-:W-:-:S06]  /*18f90*/  IMAD.U32 R5, RZ, RZ, UR5 ;  /* 0x00000005ff057e24 */ /* 0x000fcc000f8e00ff */
[----:B------:R3:W4:Y:S02]  /*18fa0*/  SHFL.IDX PT, R5, R2, R5, 0x1f ;  /* 0x00001f0502057589 */ /* 0x00072400000e0000 */
.L_x_12170:
[----:B0---4-:R-:W-:Y:S01]  /*18fb0*/  IMAD R3, R5, R7, R6 ;  /* 0x0000000705037224 */ /* 0x011fe200078e0206 */
[----:B--2---:R-:W-:Y:S01]  /*18fc0*/  ISETP.NE.AND P0, PT, R8, 0x1, PT ;  /* 0x000000010800780c */ /* 0x004fe20003f05270 */
[----:B------:R-:W-:Y:S02]  /*18fd0*/  UIADD3 UR41, UR4, UR41, URZ ;  /* 0x0000002904297290 */ /* 0x000fe4000fffe03f */
[----:B------:R-:W-:Y:S01]  /*18fe0*/  IMAD.IADD R4, R4, 0x1, -R3 ;  /* 0x0000000104047824 */ /* 0x000fe200078e0a03 */
[----:B------:R0:W-:Y:S09]  /*18ff0*/  STL [R1], R3 ;  /* 0x0000000301007387 */ /* 0x0001f20000100800 */
[----:B------:R-:W-:Y:S05]  /*19000*/  @!P0 BRA `(.L_x_12171) ;  /* 0x0000000000e48947 */ /* 0x000fea0003800000 */
[----:B-1----:R-:W-:-:S04]  /*19010*/  IABS R5, R0 ;  /* 0x0000000000057213 */ /* 0x002fc80000000000 */
[----:B------:R-:W1:Y:S08]  /*19020*/  I2F.RP R6, R5 ;  /* 0x0000000500067306 */ /* 0x000e700000209400 */
[----:B-1----:R-:W1:Y:S02]  /*19030*/  MUFU.RCP R6, R6 ;  /* 0x0000000600067308 */ /* 0x002e640000001000 */
[----:B-1----:R-:W-:-:S06]  /*19040*/  VIADD R9, R6, 0xffffffe ;  /* 0x0ffffffe06097836 */ /* 0x002fcc0000000000 */
[----:B0-----:R-:W3:Y:S02]  /*19050*/  F2I.FTZ.U32.TRUNC.NTZ R3, R9 ;  /* 0x0000000900037305 */ /* 0x001ee4000021f000 */
[----:B---3--:R-:W-:-:S04]  /*19060*/  IMAD.MOV R2, RZ, RZ, -R3 ;  /* 0x000000ffff027224 */ /* 0x008fc800078e0a03 */
        /* <DEDUP_REMOVED lines=38> */
[----:B------:R-:W-:Y:S01]  /*192d0*/  IMAD.MOV R5, RZ, RZ, -R3 ;  /* 0x000000ffff057224 */ /* 0x000fe200078e0a03 */
[----:B------:R-:W-:-:S03]  /*192e0*/  LOP3.LUT R2, R3, R8, RZ, 0x3c, !PT ;  /* 0x0000000803027212 */ /* 0x000fc600078e3cff */
[----:B------:R-:W-:Y:S01]  /*192f0*/  IMAD R4, R0, R5, R4 ;  /* 0x0000000500047224 */ /* 0x000fe200078e0204 */
        /* <DEDUP_REMOVED lines=10> */
.L_x_12171:
[----:B------:R-:W-:Y:S02]  /*193a0*/  ULDC.64 UR4, c[0x0][0xc90] ;  /* 0x0003240000047ab9 */ /* 0x000fe40000000a00 */
[----:B------:R-:W-:-:S06]  /*193b0*/  UIMAD.WIDE UR4, UR41, 0x4, UR4 ;  /* 0x00000004290478a5 */ /* 0x000fcc000f8e0204 */
[----:B---3--:R-:W-:Y:S02]  /*193c0*/  IMAD.U32 R2, RZ, RZ, UR4 ;  /* 0x00000004ff027e24 */ /* 0x008fe4000f8e00ff */
[----:B0-----:R-:W-:-:S05]  /*193d0*/  IMAD.U32 R3, RZ, RZ, UR5 ;  /* 0x00000005ff037e24 */ /* 0x001fca000f8e00ff */
[----:B------:R-:W1:Y:S02]  /*193e0*/  LDG.E R6, desc[UR54][R2.64] ;  /* 0x0000003602067981 */ /* 0x000e64000c1e1900 */
[----:B-1----:R-:W-:-:S05]  /*193f0*/  IMAD R5, R0, R6, RZ ;  /* 0x0000000600057224 */ /* 0x002fca00078e02ff */
        /* <DEDUP_REMOVED lines=53> */
[----:B------:R-:W-:Y:S01]  /*19750*/  @!P1 LOP3.LUT R2, RZ, R6, RZ, 0x33, !PT ;  /* 0x00000006ff029212 */ /* 0x000fe200078e33ff */
[----:B------:R-:W-:-:S04]  /*19760*/  IMAD.MOV R6, RZ, RZ, -R6 ;  /* 0x000000ffff067224 */ /* 0x000fc800078e0a06 */
[----:B------:R-:W-:Y:S02]  /*19770*/  IMAD R3, R2, R6, R3 ;  /* 0x0000000602037224 */ /* 0x000fe400078e0203 */
[----:B------:R-:W-:-:S03]  /*19780*/  IMAD.MOV.U32 R4, RZ, RZ, R2 ;  /* 0x000000ffff047224 */ /* 0x000fc600078e0002 */
[----:B------:R1:W-:Y:S04]  /*19790*/  STL [R1+0x8], R3 ;  /* 0x0000080301007387 */ /* 0x0003e80000100800 */
.L_x_12172:
[----:B-1----:R-:W-:-:S05]  /*197a0*/  LOP3.LUT R3, RZ, R4, RZ, 0x33, !PT ;  /* 0x00000004ff037212 */ /* 0x002fca00078e33ff */
[----:B------:R-:W-:-:S05]  /*197b0*/  IMAD.IADD R0, R0, 0x1, R3 ;  /* 0x0000000100007824 */ /* 0x000fca00078e0203 */
[----:B------:R1:W-:Y:S01]  /*197c0*/  STL [R1+0x4], R0 ;  /* 0x0000040001007387 */ /* 0x0003e20000100800 */
[----:B------:R-:W-:Y:S05]  /*197d0*/  BRA `(.L_x_12173) ;  /* 0x0000000000107947 */ /* 0x000fea0003800000 */
.L_x_12168:
[----:B------:R0:W-:Y:S01]  /*197e0*/  STL [R1], R4 ;  /* 0x0000000401007387 */ /* 0x0001e20000100800 */
[----:B------:R-:W-:-:S03]  /*197f0*/  ULDC UR41, c[0x0][0xc3c] ;  /* 0x00030f0000297ab9 */ /* 0x000fc60000000800 */
[----:B------:R0:W-:Y:S04]  /*19800*/  STL [R1+0x4], RZ ;  /* 0x000004ff01007387 */ /* 0x0001e80000100800 */
[----:B------:R0:W-:Y:S02]  /*19810*/  STL [R1+0x8], RZ ;  /* 0x000008ff01007387 */ /* 0x0001e40000100800 */
.L_x_12173:
[----:B------:R-:W2:Y:S04]  /*19820*/  LDL R3, [R1+0x4] ;  /* 0x0000040001037983 */ /* 0x000ea80000100800 */
[----:B0-----:R-:W3:Y:S04]  /*19830*/  LDL R2, [R1+0x8] ;  /* 0x0000080001027983 */ /* 0x001ee80000100800 */
[----:B------:R-:W4:Y:S01]  /*19840*/  LDL R4, [R1] ;  /* 0x0000000001047983 */ /* 0x000f220000100800 */
[----:B-1----:R-:W0:Y:S01]  /*19850*/  S2R R0, SR_TID.X ;  /* 0x0000000000007919 */ /* 0x002e220000002100 */
        /* <DEDUP_REMOVED lines=15> */
.L_x_12166:
[----:B------:R-:W-:Y:S02]  /*19950*/  ULDC UR4, c[0x0][0xc3c] ;  /* 0x00030f0000047ab9 */ /* 0x000fe40000000800 */
[----:B------:R-:W-:-:S06]  /*19960*/  UISETP.GE.AND UP0, UPT, UR41, UR4, UPT ;  /* 0x000000042900728c */ /* 0x000fcc000bf06270 */
[----:B------:R-:W-:-:S13]  /*19970*/  PLOP3.LUT P0, PT, PT, PT, UP0, 0x80, 0x0 ;  /* 0x000000000000781c */ /* 0x000fda0003f0f008 */
[----:B------:R-:W-:Y:S05]  /*19980*/  @!P0 BRA `(.L_x_12174) ;  /* 0xffffffa800c48947 */ /* 0x000fea000383ffff */
.L_x_12092:
[----:B-1----:R-:W2:Y:S01]  /*19990*/  LDL.LU R0, [R1+0x1c] ;  /* 0x00001c0001007983 */ /* 0x002ea20000300800 */
[----:B------:R-:W-:Y:S01]  /*199a0*/  BSSY B0, `(.L_x_12175) ;  /* 0x000000b000007945 */ /* 0x000fe20003800000 */
[----:B0-----:R-:W0:Y:S01]  /*199b0*/  S2R R5, SR_CgaCtaId ;  /* 0x0000000000057919 */ /* 0x001e220000008800 */
        /* <DEDUP_REMOVED lines=9> */
.L_x_12235:
[----:B------:R-:W-:Y:S05]  /*19a50*/  BSYNC B0 ;  /* 0x0000000000007941 */ /* 0x000fea0003800000 */
.L_x_12175:
[----:B------:R-:W-:-:S03]  /*19a60*/  UMOV UR4, 0xffffffff ;  /* 0xffffffff00047882 */ /* 0x000fc60000000000 */
[----:B------:R-:W-:Y:S05]  /*19a70*/  BRA.DIV UR4, `(.L_x_12177) ;  /* 0x0000001a04347947 */ /* 0x000fea000b800000 */
[----:B0-----:R-:W0:Y:S02]  /*19a80*/  S2R R0, SR_TID.X ;  /* 0x0000000000007919 */ /* 0x001e240000002100 */
[----:B0-----:R-:W-:-:S04]  /*19a90*/  SHF.R.U32.HI R0, RZ, 0x5, R0 ;  /* 0x00000005ff007819 */ /* 0x001fc80000011600 */
[----:B------:R-:W-:-:S05]  /*19aa0*/  LOP3.LUT R0, R0, 0x3, RZ, 0xc0, !PT ;  /* 0x0000000300007812 */ /* 0x000fca00078ec0ff */
[----:B------:R0:W1:Y:S02]  /*19ab0*/  SHFL.IDX PT, R14, R0, RZ, 0x1f ;  /* 0x00001fff000e7589 */ /* 0x00006400000e0000 */
.L_x_12238:
[----:B-1----:R-:W-:Y:S01]  /*19ac0*/  ISETP.NE.AND P0, PT, R14, RZ, PT ;  /* 0x000000ff0e00720c */ /* 0x002fe20003f05270 */
[----:B------:R-:W-:-:S12]  /*19ad0*/  BSSY B0, `(.L_x_12178) ;  /* 0x000002c000007945 */ /* 0x000fd80003800000 */
[----:B------:R-:W-:Y:S05]  /*19ae0*/  @P0 BRA `(.L_x_12179) ;  /* 0x0000000000a80947 */ /* 0x000fea0003800000 */
[----:B------:R-:W-:-:S03]  /*19af0*/  UMOV UR4, 0xffffffff ;  /* 0xffffffff00047882 */ /* 0x000fc60000000000 */
[----:B------:R-:W-:Y:S05]  /*19b00*/  BRA.DIV UR4, `(.L_x_12180) ;  /* 0x0000001a04447947 */ /* 0x000fea000b800000 */
[----:B------:R-:W-:-:S13]  /*19b10*/  ELECT P6, URZ, PT ;  /* 0x00000000003f782f */ /* 0x000fda00038c0000 */
.L_x_12241:
[----:B------:R-:W-:Y:S05]  /*19b20*/  @!P6 BRA `(.L_x_12179) ;  /* 0x000000000098e947 */ /* 0x000fea0003800000 */
[----:B------:R-:W-:-:S06]  /*19b30*/  ULOP3.LUT UR4, UR36, 0x2, URZ, 0xfc, !UPT ;  /* 0x0000000224047892 */ /* 0x000fcc000f8efc3f */
[----:B0-----:R-:W-:-:S05]  /*19b40*/  IMAD.U32 R0, RZ, RZ, UR4 ;  /* 0x00000004ff007e24 */ /* 0x001fca000f8e00ff */
[----:B------:R-:W-:-:S13]  /*19b50*/  ISETP.NE.AND P0, PT, R0, 0x3, PT ;  /* 0x000000030000780c */ /* 0x000fda0003f05270 */
[----:B------:R-:W-:Y:S05]  /*19b60*/  @!P0 BRA `(.L_x_12181) ;  /* 0x0000000000048947 */ /* 0x000fea0003800000 */
[----:B------:R-:W-:Y:S01]  /*19b70*/  BPT.TRAP 0x1 ;  /* 0x000000040000795c */ /* 0x000fe20000300000 */
.L_x_12181:
[C---:B------:R-:W-:Y:S01]  /*19b80*/  IMAD R3, R22.reuse, 0x8, R5 ;  /* 0x0000000816037824 */ /* 0x040fe200078e0205 */
[----:B------:R-:W-:Y:S01]  /*19b90*/  SHF.L.U32 R2, R25, 0x1f, RZ ;  /* 0x0000001f19027819 */ /* 0x000fe200000006ff */
[----:B------:R-:W-:-:S03]  /*19ba0*/  VIADD R22, R22, 0x1 ;  /* 0x0000000116167836 */ /* 0x000fc60000000000 */
[----:B------:R-:W0:Y:S02]  /*19bb0*/  SYNCS.PHASECHK.TRANS64.TRYWAIT P1, [R3+URZ+0x19c40], R2 ;  /* 0x019c4002030075a7 */ /* 0x000e24000802017f */
[----:B------:R-:W-:-:S04]  /*19bc0*/  ISETP.NE.AND P2, PT, R22, 0x2, PT ;  /* 0x000000021600780c */ /* 0x000fc80003f45270 */
[----:B------:R-:W-:Y:S01]  /*19bd0*/  SEL R0, RZ, 0x1, P2 ;  /* 0x00000001ff007807 */ /* 0x000fe20001000000 */
[----:B0-----:R-:W-:Y:S08]  /*19be0*/  @!P1 BRA `(.L_x_12182) ;  /* 0x00000018002c9947 */ /* 0x001ff00003800000 */
.L_x_12242:
[----:B------:R-:W-:Y:S02]  /*19bf0*/  SEL R22, R22, RZ, P2 ;  /* 0x000000ff16167207 */ /* 0x000fe40001000000 */
[----:B------:R-:W-:Y:S01]  /*19c00*/  LOP3.LUT R0, R25, R0, RZ, 0x3c, !PT ;  /* 0x0000000019007212 */ /* 0x000fe200078e3cff */
[----:B------:R-:W-:Y:S06]  /*19c10*/  @!P0 BRA `(.L_x_12183) ;  /* 0x0000000000048947 */ /* 0x000fec0003800000 */
[----:B------:R-:W-:Y:S01]  /*19c20*/  BPT.TRAP 0x1 ;  /* 0x000000040000795c */ /* 0x000fe20000300000 */
.L_x_12183:
[----:B------:R-:W-:Y:S01]  /*19c30*/  IMAD R5, R22, 0x8, R5 ;  /* 0x0000000816057824 */ /* 0x000fe200078e0205 */
[----:B------:R-:W-:-:S04]  /*19c40*/  SHF.L.U32 R0, R0, 0x1f, RZ ;  /* 0x0000001f00007819 */ /* 0x000fc800000006ff */
[----:B------:R-:W1:Y:S02]  /*19c50*/  SYNCS.PHASECHK.TRANS64.TRYWAIT P1, [R5+URZ+0x19c40], R0 ;  /* 0x019c4000050075a7 */ /* 0x000e64000802017f */
[----:B-1----:R-:W-:Y:S05]  /*19c60*/  @!P1 BRA `(.L_x_12184) ;  /* 0x0000001800209947 */ /* 0x002fea0003800000 */
.L_x_12243:
[----:B------:R-:W-:Y:S05]  /*19c70*/  @!P0 BRA `(.L_x_12185) ;  /* 0x0000000000048947 */ /* 0x000fea0003800000 */
[----:B------:R-:W-:Y:S01]  /*19c80*/  BPT.TRAP 0x1 ;  /* 0x000000040000795c */ /* 0x000fe20000300000 */
.L_x_12185:
[----:B------:R-:W2:Y:S02]  /*19c90*/  SYNCS.PHASECHK.TRANS64.TRYWAIT P1, [R3+URZ+0x19c60], R2 ;  /* 0x019c6002030075a7 */ /* 0x000ea4000802017f */
[----:B--2---:R-:W-:Y:S05]  /*19ca0*/  @!P1 BRA `(.L_x_12186) ;  /* 0x0000001800249947 */ /* 0x004fea0003800000 */
.L_x_12244:
[----:B------:R-:W-:Y:S05]  /*19cb0*/  @!P0 BRA `(.L_x_12187) ;  /* 0x0000000000048947 */ /* 0x000fea0003800000 */
[----:B------:R-:W-:Y:S01]  /*19cc0*/  BPT.TRAP 0x1 ;  /* 0x000000040000795c */ /* 0x000fe20000300000 */
.L_x_12187:
[----:B------:R-:W3:Y:S02]  /*19cd0*/  SYNCS.PHASECHK.TRANS64.TRYWAIT P1, [R5+URZ+0x19c60], R0 ;  /* 0x019c6000050075a7 */ /* 0x000ee4000802017f */
[----:B---3--:R-:W-:Y:S05]  /*19ce0*/  @!P1 BRA `(.L_x_12188) ;  /* 0x0000001800289947 */ /* 0x008fea0003800000 */
.L_x_12245:
[----:B------:R-:W-:Y:S05]  /*19cf0*/  @!P0 BRA `(.L_x_12189) ;  /* 0x0000000000048947 */ /* 0x000fea0003800000 */
[----:B------:R-:W-:Y:S01]  /*19d00*/  BPT.TRAP 0x1 ;  /* 0x000000040000795c */ /* 0x000fe20000300000 */
.L_x_12189:
[----:B------:R-:W4:Y:S02]  /*19d10*/  SYNCS.PHASECHK.TRANS64.TRYWAIT P1, [R3+URZ+0x19c80], R2 ;  /* 0x019c8002030075a7 */ /* 0x000f24000802017f */
[----:B----4-:R-:W-:Y:S05]  /*19d20*/  @!P1 BRA `(.L_x_12190) ;  /* 0x00000018002c9947 */ /* 0x010fea0003800000 */
.L_x_12246:
[----:B------:R-:W-:Y:S05]  /*19d30*/  @!P0 BRA `(.L_x_12191) ;  /* 0x0000000000048947 */ /* 0x000fea0003800000 */
[----:B------:R-:W-:Y:S01]  /*19d40*/  BPT.TRAP 0x1 ;  /* 0x000000040000795c */ /* 0x000fe20000300000 */
.L_x_12191:
[----:B------:R0:W0:Y:S02]  /*19d50*/  SYNCS.PHASECHK.TRANS64.TRYWAIT P0, [R5+URZ+0x19c80], R0 ;  /* 0x019c8000050075a7 */ /* 0x000024000800017f */
[----:B0-----:R-:W-:Y:S05]  /*19d60*/  @!P0 NANOSLEEP.SYNCS 0x989680 ;  /* 0x009896800000895d */ /* 0x001fea0003900000 */
[----:B------:R-:W0:Y:S02]  /*19d70*/  @!P0 SYNCS.PHASECHK.TRANS64 P0, [R5+URZ+0x19c80], R0 ;  /* 0x019c8000050085a7 */ /* 0x000e24000800007f */
[----:B0-----:R-:W-:Y:S05]  /*19d80*/  @!P0 BRA `(.L_x_12191) ;  /* 0xfffffffc00f08947 */ /* 0x001fea000383ffff */
.L_x_12179:
[----:B------:R-:W-:Y:S05]  /*19d90*/  BSYNC B0 ;  /* 0x0000000000007941 */ /* 0x000fea0003800000 */
.L_x_12178:
[----:B------:R-:W-:Y:S05]  /*19da0*/  EXIT ;  /* 0x000000000000794d */ /* 0x000fea0003800000 */
.L_x_11992:
[----:B0-----:R-:W-:-:S04]  /*19db0*/  IMAD.U32 R3, RZ, RZ, UR46 ;  /* 0x0000002eff037e24 */ /* 0x001fc8000f8e00ff */
[----:B------:R0:W1:Y:S03]  /*19dc0*/  SYNCS.PHASECHK.TRANS64.TRYWAIT P1, [R3+URZ+0x19c00], R6 ;  /* 0x019c0006030075a7 */ /* 0x000066000802017f */
[----:B-1----:R-:W-:Y:S05]  /*19dd0*/  @!P1 NANOSLEEP.SYNCS 0x989680 ;  /* 0x009896800000995d */ /* 0x002fea0003900000 */
[----:B------:R-:W1:Y:S02]  /*19de0*/  @!P1 SYNCS.PHASECHK.TRANS64 P1, [R3+URZ+0x19c00], R6 ;  /* 0x019c0006030095a7 */ /* 0x000e64000802007f */
[----:B-1----:R-:W-:Y:S05]  /*19df0*/  @!P1 BRA `(.L_x_11992) ;  /* 0xfffffffc00ec9947 */ /* 0x002fea000383ffff */
[----:B------:R-:W-:Y:S05]  /*19e00*/  BRA `(.L_x_12192) ;  /* 0xfffffe8400287947 */ /* 0x000fea000383ffff */
.L_x_11996:
[----:B-1----:R1:W2:Y:S02]  /*19e10*/  SYNCS.PHASECHK.TRANS64.TRYWAIT P1, [R2+URZ+0x19c30], R3 ;  /* 0x019c3003020075a7 */ /* 0x0022a4000802017f */
[----:B--2---:R-:W-:Y:S05]  /*19e20*/  @!P1 NANOSLEEP.SYNCS 0x989680 ;  /* 0x009896800000995d */ /* 0x004fea0003900000 */
[----:B------:R-:W2:Y:S02]  /*19e30*/  @!P1 SYNCS.PHASECHK.TRANS64 P1, [R2+URZ+0x19c30], R3 ;  /* 0x019c3003020095a7 */ /* 0x000ea4000802007f */
[----:B--2---:R-:W-:Y:S05]  /*19e40*/  @!P1 BRA `(.L_x_11996) ;  /* 0xfffffffc00f09947 */ /* 0x004fea000383ffff */
[----:B------:R-:W-:Y:S05]  /*19e50*/  BRA `(.L_x_11995) ;  /* 0xfffffe8400447947 */ /* 0x000fea000383ffff */
.L_x_12013:
[----:B-1----:R-:W-:-:S04]  /*19e60*/  IMAD.U32 R8, RZ, RZ, UR20 ;  /* 0x00000014ff087e24 */ /* 0x002fc8000f8e00ff */
[----:B------:R1:W2:Y:S03]  /*19e70*/  SYNCS.PHASECHK.TRANS64.TRYWAIT P1, [R8+URZ+0x19c30], R7 ;  /* 0x019c3007080075a7 */ /* 0x0002a6000802017f */
[----:B--2---:R-:W-:Y:S05]  /*19e80*/  @!P1 NANOSLEEP.SYNCS 0x989680 ;  /* 0x009896800000995d */ /* 0x004fea0003900000 */
[----:B------:R-:W2:Y:S02]  /*19e90*/  @!P1 SYNCS.PHASECHK.TRANS64 P1, [R8+URZ+0x19c30], R7 ;  /* 0x019c3007080095a7 */ /* 0x000ea4000802007f */
[----:B--2---:R-:W-:Y:S05]  /*19ea0*/  @!P1 BRA `(.L_x_12013) ;  /* 0xfffffffc00ec9947 */ /* 0x004fea000383ffff */
[----:B------:R-:W-:Y:S05]  /*19eb0*/  BRA `(.L_x_12012) ;  /* 0xfffffec000287947 */ /* 0x000fea000383ffff */
.L_x_12017:
[----:B-1----:R-:W-:-:S04]  /*19ec0*/  IMAD.U32 R8, RZ, RZ, UR10 ;  /* 0x0000000aff087e24 */ /* 0x002fc8000f8e00ff */
[----:B------:R1:W2:Y:S03]  /*19ed0*/  SYNCS.PHASECHK.TRANS64.TRYWAIT P1, [R8+URZ+0x19c50], R7 ;  /* 0x019c5007080075a7 */ /* 0x0002a6000802017f */
[----:B--2---:R-:W-:Y:S05]  /*19ee0*/  @!P1 NANOSLEEP.SYNCS 0x989680 ;  /* 0x009896800000995d */ /* 0x004fea0003900000 */
[----:B------:R-:W2:Y:S02]  /*19ef0*/  @!P1 SYNCS.PHASECHK.TRANS64 P1, [R8+URZ+0x19c50], R7 ;  /* 0x019c5007080095a7 */ /* 0x000ea4000802007f */
[----:B--2---:R-:W-:Y:S05]  /*19f00*/  @!P1 BRA `(.L_x_12017) ;  /* 0xfffffffc00ec9947 */ /* 0x004fea000383ffff */
[----:B------:R-:W-:Y:S05]  /*19f10*/  BRA `(.L_x_12016) ;  /* 0xfffffec000787947 */ /* 0x000fea000383ffff */
.L_x_12036:
[----:B-1----:R-:W-:-:S04]  /*19f20*/  IMAD.U32 R8, RZ, RZ, UR6 ;  /* 0x00000006ff087e24 */ /* 0x002fc8000f8e00ff */
[----:B------:R1:W2:Y:S03]  /*19f30*/  SYNCS.PHASECHK.TRANS64.TRYWAIT P1, [R8+URZ+0x19c30], R7 ;  /* 0x019c3007080075a7 */ /* 0x0002a6000802017f */
[----:B--2---:R-:W-:Y:S05]  /*19f40*/  @!P1 NANOSLEEP.SYNCS 0x989680 ;  /* 0x009896800000995d */ /* 0x004fea0003900000 */
[----:B------:R-:W2:Y:S02]  /*19f50*/  @!P1 SYNCS.PHASECHK.TRANS64 P1, [R8+URZ+0x19c30], R7 ;  /* 0x019c3007080095a7 */ /* 0x000ea4000802007f */
[----:B--2---:R-:W-:Y:S05]  /*19f60*/  @!P1 BRA `(.L_x_12036) ;  /* 0xfffffffc00ec9947 */ /* 0x004fea000383ffff */
[----:B------:R-:W-:Y:S05]  /*19f70*/  BRA `(.L_x_12035) ;  /* 0xfffffef800607947 */ /* 0x000fea000383ffff */
.L_x_12040:
[----:B-1----:R-:W-:-:S04]  /*19f80*/  IMAD.U32 R8, RZ, RZ, UR11 ;  /* 0x0000000bff087e24 */ /* 0x002fc8000f8e00ff */
[----:B------:R1:W2:Y:S03]  /*19f90*/  SYNCS.PHASECHK.TRANS64.TRYWAIT P1, [R8+URZ+0x19c50], R7 ;  /* 0x019c5007080075a7 */ /* 0x0002a6000802017f */
[----:B--2---:R-:W-:Y:S05]  /*19fa0*/  @!P1 NANOSLEEP.SYNCS 0x989680 ;  /* 0x009896800000995d */ /* 0x004fea0003900000 */
[----:B------:R-:W2:Y:S02]  /*19fb0*/  @!P1 SYNCS.PHASECHK.TRANS64 P1, [R8+URZ+0x19c50], R7 ;  /* 0x019c5007080095a7 */ /* 0x000ea4000802007f */
[----:B--2---:R-:W-:Y:S05]  /*19fc0*/  @!P1 BRA `(.L_x_12040) ;  /* 0xfffffffc00ec9947 */ /* 0x004fea000383ffff */
[----:B------:R-:W-:Y:S05]  /*19fd0*/  BRA `(.L_x_12039) ;  /* 0xfffffef800b07947 */ /* 0x000fea000383ffff */
.L_x_12048:
[----:B-1----:R-:W-:-:S04]  /*19fe0*/  IMAD.U32 R8, RZ, RZ, UR6 ;  /* 0x00000006ff087e24 */ /* 0x002fc8000f8e00ff */
[----:B------:R1:W2:Y:S03]  /*19ff0*/  SYNCS.PHASECHK.TRANS64.TRYWAIT P1, [R8+URZ+0x19c30], R7 ;  /* 0x019c3007080075a7 */ /* 0x0002a6000802017f */
[----:B--2---:R-:W-:Y:S05]  /*1a000*/  @!P1 NANOSLEEP.SYNCS 0x989680 ;  /* 0x009896800000995d */ /* 0x004fea0003900000 */
[----:B------:R-:W2:Y:S02]  /*1a010*/  @!P1 SYNCS.PHASECHK.TRANS64 P1, [R8+URZ+0x19c30], R7 ;  /* 0x019c3007080095a7 */ /* 0x000ea4000802007f */
[----:B--2---:R-:W-:Y:S05]  /*1a020*/  @!P1 BRA `(.L_x_12048) ;  /* 0xfffffffc00ec9947 */ /* 0x004fea000383ffff */
[----:B------:R-:W-:Y:S05]  /*1a030*/  BRA `(.L_x_12047) ;  /* 0xffffff1c003c7947 */ /* 0x000fea000383ffff */
.L_x_12052:
[----:B-1----:R-:W-:-:S04]  /*1a040*/  IMAD.U32 R8, RZ, RZ, UR11 ;  /* 0x0000000bff087e24 */ /* 0x002fc8000f8e00ff */
[----:B------:R1:W2:Y:S03]  /*1a050*/  SYNCS.PHASECHK.TRANS64.TRYWAIT P1, [R8+URZ+0x19c50], R7 ;  /* 0x019c5007080075a7 */ /* 0x0002a6000802017f */
[----:B--2---:R-:W-:Y:S05]  /*1a060*/  @!P1 NANOSLEEP.SYNCS 0x989680 ;  /* 0x009896800000995d */ /* 0x004fea0003900000 */
[----:B------:R-:W2:Y:S02]  /*1a070*/  @!P1 SYNCS.PHASECHK.TRANS64 P1, [R8+URZ+0x19c50], R7 ;  /* 0x019c5007080095a7 */ /* 0x000ea4000802007f */
[----:B--2---:R-:W-:Y:S05]  /*1a080*/  @!P1 BRA `(.L_x_12052) ;  /* 0xfffffffc00ec9947 */ /* 0x004fea000383ffff */
[----:B------:R-:W-:Y:S05]  /*1a090*/  BRA `(.L_x_12051) ;  /* 0xffffff1c008c7947 */ /* 0x000fea000383ffff */
.L_x_12067:
[----:B-1----:R-:W-:-:S04]  /*1a0a0*/  IMAD.U32 R5, RZ, RZ, UR14 ;  /* 0x0000000eff057e24 */ /* 0x002fc8000f8e00ff */
[----:B------:R1:W2:Y:S03]  /*1a0b0*/  SYNCS.PHASECHK.TRANS64.TRYWAIT P1, [R5+URZ+0x19c50], R0 ;  /* 0x019c5000050075a7 */ /* 0x0002a6000802017f */
[----:B--2---:R-:W-:Y:S05]  /*1a0c0*/  @!P1 NANOSLEEP.SYNCS 0x989680 ;  /* 0x009896800000995d */ /* 0x004fea0003900000 */
[----:B------:R-:W2:Y:S02]  /*1a0d0*/  @!P1 SYNCS.PHASECHK.TRANS64 P1, [R5+URZ+0x19c50], R0 ;  /* 0x019c5000050095a7 */ /* 0x000ea4000802007f */
[----:B--2---:R-:W-:Y:S05]  /*1a0e0*/  @!P1 BRA `(.L_x_12067) ;  /* 0xfffffffc00ec9947 */ /* 0x004fea000383ffff */
[----:B------:R-:W-:Y:S05]  /*1a0f0*/  BRA `(.L_x_12066) ;  /* 0xffffff5000b07947 */ /* 0x000fea000383ffff */
.L_x_12114:
        /* <DEDUP_REMOVED lines=10> */
.L_x_12193:
[----:B------:R-:W-:Y:S05]  /*1a1a0*/  BRA `(.L_x_12194) ;  /* 0xffffffb800987947 */ /* 0x000fea000383ffff */
.L_x_12117:
[----:B0-----:R0:W1:Y:S02]  /*1a1b0*/  SYNCS.PHASECHK.TRANS64.TRYWAIT P0, [R5+URZ+0x19c80], R21 ;  /* 0x019c8015050075a7 */ /* 0x001064000800017f */
[----:B-1----:R-:W-:Y:S05]  /*1a1c0*/  @!P0 NANOSLEEP.SYNCS 0x989680 ;  /* 0x009896800000895d */ /* 0x002fea0003900000 */
[----:B------:R-:W1:Y:S02]  /*1a1d0*/  @!P0 SYNCS.PHASECHK.TRANS64 P0, [R5+URZ+0x19c80], R21 ;  /* 0x019c8015050085a7 */ /* 0x000e64000800007f */
[----:B-1----:R-:W-:Y:S05]  /*1a1e0*/  @!P0 BRA `(.L_x_12117) ;  /* 0xfffffffc00f08947 */ /* 0x002fea000383ffff */
[----:B------:R-:W-:Y:S05]  /*1a1f0*/  BRA `(.L_x_12195) ;  /* 0xffffffb800a87947 */ /* 0x000fea000383ffff */
.L_x_12118:
        /* <DEDUP_REMOVED lines=8> */
.L_x_12197:
[----:B------:R-:W-:Y:S05]  /*1a280*/  BSYNC B0 ;  /* 0x0000000000007941 */ /* 0x000fea0003800000 */
.L_x_12196:
        /* <DEDUP_REMOVED lines=9> */
.L_x_12198:
[----:B------:R-:W0:Y:S01]  /*1a320*/  LDC R11, c[0x0][0x2f4] ;  /* 0x0000bd00ff0b7b82 */ /* 0x000e220000000800 */
[C---:B------:R-:W-:Y:S01]  /*1a330*/  LOP3.LUT R12, R29.reuse, 0x20, RZ, 0xfc, !PT ;  /* 0x000000201d0c7812 */ /* 0x040fe200078efcff */
[----:B------:R-:W-:Y:S01]  /*1a340*/  IMAD.MOV.U32 R13, RZ, RZ, R9 ;  /* 0x000000ffff0d7224 */ /* 0x000fe200078e0009 */
[----:B------:R-:W-:Y:S01]  /*1a350*/  LOP3.LUT R15, R29, 0x40, RZ, 0xfc, !PT ;  /* 0x000000401d0f7812 */ /* 0x000fe200078efcff */
[----:B------:R-:W-:-:S05]  /*1a360*/  IMAD.MOV.U32 R2, RZ, RZ, R14 ;  /* 0x000000ffff027224 */ /* 0x000fca00078e000e */
[----:B------:R-:W-:-:S05]  /*1a370*/  IADD3 R2, P1, R29, R2, RZ ;  /* 0x000000021d027210 */ /* 0x000fca0007f3e0ff */
[----:B------:R-:W-:Y:S01]  /*1a380*/  IMAD.X R3, RZ, RZ, R3, P1 ;  /* 0x000000ffff037224 */ /* 0x000fe200008e0603 */
        /* <DEDUP_REMOVED lines=17> */
.L_x_12199:
        /* <DEDUP_REMOVED lines=10> */
.L_x_12200:
[----:B------:R-:W-:Y:S01]  /*1a540*/  IMAD.MOV.U32 R2, RZ, RZ, R14 ;  /* 0x000000ffff027224 */ /* 0x000fe200078e000e */
[----:B------:R-:W-:Y:S06]  /*1a550*/  BRA `(.L_x_12201) ;  /* 0xffffffb8008c7947 */ /* 0x000fec000383ffff */
.L_x_12123:
[----:B---3--:R3:W4:Y:S02]  /*1a560*/  SYNCS.PHASECHK.TRANS64.TRYWAIT P1, [R5+URZ+0x19c40], R21 ;  /* 0x019c4015050075a7 */ /* 0x008724000802017f */
[----:B----4-:R-:W-:Y:S05]  /*1a570*/  @!P1 NANOSLEEP.SYNCS 0x989680 ;  /* 0x009896800000995d */ /* 0x010fea0003900000 */
[----:B------:R-:W4:Y:S02]  /*1a580*/  @!P1 SYNCS.PHASECHK.TRANS64 P1, [R5+URZ+0x19c40], R21 ;  /* 0x019c4015050095a7 */ /* 0x000f24000802007f */
[----:B----4-:R-:W-:Y:S05]  /*1a590*/  @!P1 BRA `(.L_x_12123) ;  /* 0xfffffffc00f09947 */ /* 0x010fea000383ffff */
[----:B------:R-:W-:Y:S05]  /*1a5a0*/  BRA `(.L_x_12202) ;  /* 0xffffffb800f07947 */ /* 0x000fea000383ffff */
.L_x_12124:
        /* <DEDUP_REMOVED lines=8> */
.L_x_12204:
[----:B------:R-:W-:Y:S05]  /*1a630*/  BSYNC B0 ;  /* 0x0000000000007941 */ /* 0x000fea0003800000 */
.L_x_12203:
        /* <DEDUP_REMOVED lines=8> */
.L_x_12205:
[----:B------:R-:W-:Y:S02]  /*1a6c0*/  IMAD.MOV.U32 R13, RZ, RZ, R6 ;  /* 0x000000ffff0d7224 */ /* 0x000fe400078e0006 */
[----:B------:R-:W-:Y:S02]  /*1a6d0*/  IMAD.MOV.U32 R12, RZ, RZ, 0x1 ;  /* 0x00000001ff0c7424 */ /* 0x000fe400078e00ff */
[----:B------:R-:W-:-:S07]  /*1a6e0*/  IMAD.MOV.U32 R3, RZ, RZ, R14 ;  /* 0x000000ffff037224 */ /* 0x000fce00078e000e */
[----:B------:R-:W-:Y:S05]  /*1a6f0*/  WARPSYNC.COLLECTIVE R15, `(.L_x_12206) ;  /* 0x000000000f087348 */ /* 0x000fea0003c00000 */
[----:B------:R0:W1:Y:S02]  /*1a700*/  SHFL.IDX P6, R14, R13, R12, R11 ;  /* 0x0000000c0d0e7389 */ /* 0x00006400000c000b */
[----:B01----:R-:W-:Y:S01]  /*1a710*/  ENDCOLLECTIVE ;  /* 0x000000000000791b */ /* 0x003fe20003800000 */
.L_x_12206:
        /* <DEDUP_REMOVED lines=10> */
.L_x_12207:
        /* <DEDUP_REMOVED lines=8> */
.L_x_12129:
        /* <DEDUP_REMOVED lines=9> */
.L_x_12209:
[----:B------:R-:W-:Y:S01]  /*1a8d0*/  ISETP.GE.AND P1, PT, R18, R0, PT ;  /* 0x000000001200720c */ /* 0x000fe20003f26270 */
[----:B------:R-:W-:Y:S02]  /*1a8e0*/  IMAD.MOV.U32 R13, RZ, RZ, R6 ;  /* 0x000000ffff0d7224 */ /* 0x000fe400078e0006 */
[----:B------:R-:W-:-:S10]  /*1a8f0*/  IMAD.MOV.U32 R2, RZ, RZ, R14 ;  /* 0x000000ffff027224 */ /* 0x000fd400078e000e */
[----:B------:R-:W-:Y:S05]  /*1a900*/  WARPSYNC.COLLECTIVE R15, `(.L_x_12210) ;  /* 0x000000000f087348 */ /* 0x000fea0003c00000 */
[----:B------:R0:W1:Y:S02]  /*1a910*/  SHFL.IDX P6, R14, R13, R12, R11 ;  /* 0x0000000c0d0e7389 */ /* 0x00006400000c000b */
[----:B01----:R-:W-:Y:S01]  /*1a920*/  ENDCOLLECTIVE ;  /* 0x000000000000791b */ /* 0x003fe20003800000 */
.L_x_12210:
[----:B------:R-:W-:Y:S02]  /*1a930*/  IMAD.MOV.U32 R13, RZ, RZ, R4 ;  /* 0x000000ffff0d7224 */ /* 0x000fe400078e0004 */
[----:B------:R-:W-:Y:S02]  /*1a940*/  IMAD.MOV.U32 R12, RZ, RZ, 0x1 ;  /* 0x00000001ff0c7424 */ /* 0x000fe400078e00ff */
[----:B------:R-:W-:-:S07]  /*1a950*/  IMAD.MOV.U32 R3, RZ, RZ, R14 ;  /* 0x000000ffff037224 */ /* 0x000fce00078e000e */
[----:B------:R-:W-:Y:S05]  /*1a960*/  WARPSYNC.COLLECTIVE R15, `(.L_x_12211) ;  /* 0x000000000f087348 */ /* 0x000fea0003c00000 */
[----:B------:R0:W1:Y:S02]  /*1a970*/  SHFL.IDX P6, R14, R13, R12, R11 ;  /* 0x0000000c0d0e7389 */ /* 0x00006400000c000b */
[----:B01----:R-:W-:Y:S01]  /*1a980*/  ENDCOLLECTIVE ;  /* 0x000000000000791b */ /* 0x003fe20003800000 */
.L_x_12211:
        /* <DEDUP_REMOVED lines=10> */
.L_x_12212:
[----:B------:R-:W-:Y:S01]  /*1aa30*/  @!PT LDS RZ, [RZ] ;  /* 0x00000000fffff984 */ /* 0x000fe20000000800 */
[----:B------:R-:W-:Y:S01]  /*1aa40*/  @!PT LDS RZ, [RZ] ;  /* 0x00000000fffff984 */ /* 0x000fe20000000800 */
[----:B------:R-:W-:Y:S01]  /*1aa50*/  @!PT LDS RZ, [RZ] ;  /* 0x00000000fffff984 */ /* 0x000fe20000000800 */
[----:B------:R0:W-:Y:S04]  /*1aa60*/  @!P1 LDGSTS.E.BYPASS.LTC128B.128 [R10+0xf000], desc[UR54][R2.64], !P3 ;  /* 0x0f000000020a9fae */ /* 0x0001e8000d901d76 */
[----:B------:R0:W-:Y:S04]  /*1aa70*/  @!P1 LDGSTS.E.BYPASS.LTC128B.128 [R10+0x10800], desc[UR54][R2.64+0x20], !P2 ;  /* 0x10800020020a9fae */ /* 0x0001e8000d101d76 */
[----:B------:R0:W-:Y:S01]  /*1aa80*/  @!P1 LDGSTS.E.BYPASS.LTC128B.128 [R10+0x12000], desc[UR54][R2.64+0x40], !P0 ;  /* 0x12000040020a9fae */ /* 0x0001e2000c101d76 */
[----:B------:R-:W-:Y:S02]  /*1aa90*/  IMAD.MOV.U32 R13, RZ, RZ, R5 ;  /* 0x000000ffff0d7224 */ /* 0x000fe400078e0005 */
[----:B------:R-:W-:-:S02]  /*1aaa0*/  IMAD.MOV.U32 R12, RZ, RZ, RZ ;  /* 0x000000ffff0c7224 */ /* 0x000fc400078e00ff */
[----:B------:R-:W-:-:S07]  /*1aab0*/  IMAD.MOV.U32 R6, RZ, RZ, R14 ;  /* 0x000000ffff067224 */ /* 0x000fce00078e000e */
[----:B0-----:R-:W-:Y:S05]  /*1aac0*/  WARPSYNC.COLLECTIVE R15, `(.L_x_12213) ;  /* 0x000000000f087348 */ /* 0x001fea0003c00000 */
[----:B------:R1:W2:Y:S02]  /*1aad0*/  SHFL.IDX P6, R14, R13, R12, R11 ;  /* 0x0000000c0d0e7389 */ /* 0x0002a400000c000b */
[----:B012---:R-:W-:Y:S01]  /*1aae0*/  ENDCOLLECTIVE ;  /* 0x000000000000791b */ /* 0x007fe20003800000 */
.L_x_12213:
[----:B------:R-:W-:-:S05]  /*1aaf0*/  VIADD R3, R18, 0x40 ;  /* 0x0000004012037836 */ /* 0x000fca0000000000 */
[----:B------:R-:W-:Y:S01]  /*1ab00*/  ISETP.GE.AND P1, PT, R3, R0, PT ;  /* 0x000000000300720c */ /* 0x000fe20003f26270 */
[----:B------:R-:W-:-:S12]  /*1ab10*/  IMAD.MOV.U32 R13, RZ, RZ, R7 ;  /* 0x000000ffff0d7224 */ /* 0x000fd800078e0007 */
[----:B------:R-:W-:Y:S01]  /*1ab20*/  @!P1 IADD3 R2, P4, R29, R6, RZ ;  /* 0x000000061d029210 */ /* 0x000fe20007f9e0ff */
[----:B------:R-:W-:-:S12]  /*1ab30*/  IMAD.MOV.U32 R5, RZ, RZ, R14 ;  /* 0x000000ffff057224 */ /* 0x000fd800078e000e */
[----:B------:R-:W-:Y:S05]  /*1ab40*/  WARPSYNC.COLLECTIVE R15, `(.L_x_12214) ;  /* 0x000000000f087348 */ /* 0x000fea0003c00000 */
[----:B------:R0:W1:Y:S02]  /*1ab50*/  SHFL.IDX P6, R14, R13, R12, R11 ;  /* 0x0000000c0d0e7389 */ /* 0x00006400000c000b */
[----:B01----:R-:W-:Y:S01]  /*1ab60*/  ENDCOLLECTIVE ;  /* 0x000000000000791b */ /* 0x003fe20003800000 */
.L_x_12214:
[----:B------:R-:W-:-:S05]  /*1ab70*/  @!P1 IMAD.X R3, RZ, RZ, R4, P4 ;  /* 0x000000ffff039224 */ /* 0x000fca00020e0604 */
        /* <DEDUP_REMOVED lines=8> */
.L_x_12134:
[----:B-1----:R1:W2:Y:S02]  /*1ac00*/  SYNCS.PHASECHK.TRANS64.TRYWAIT P0, [R17+URZ+0x19c20], R0 ;  /* 0x019c2000110075a7 */ /* 0x0022a4000800017f */
[----:B--2---:R-:W-:Y:S05]  /*1ac10*/  @!P0 NANOSLEEP.SYNCS 0x989680 ;  /* 0x009896800000895d */ /* 0x004fea0003900000 */
[----:B------:R-:W2:Y:S02]  /*1ac20*/  @!P0 SYNCS.PHASECHK.TRANS64 P0, [R17+URZ+0x19c20], R0 ;  /* 0x019c2000110085a7 */ /* 0x000ea4000800007f */
[----:B--2---:R-:W-:Y:S05]  /*1ac30*/  @!P0 BRA `(.L_x_12134) ;  /* 0xfffffffc00f08947 */ /* 0x004fea000383ffff */
[----:B------:R-:W-:Y:S05]  /*1ac40*/  BRA `(.L_x_12216) ;  /* 0xffffffc000ec7947 */ /* 0x000fea000383ffff */
.L_x_12138:
[----:B0-----:R0:W1:Y:S02]  /*1ac50*/  SYNCS.PHASECHK.TRANS64.TRYWAIT P0, [R4+URZ+0x19c80], R10 ;  /* 0x019c800a040075a7 */ /* 0x001064000800017f */
[----:B-1----:R-:W-:Y:S05]  /*1ac60*/  @!P0 NANOSLEEP.SYNCS 0x989680 ;  /* 0x009896800000895d */ /* 0x002fea0003900000 */
[----:B------:R-:W1:Y:S02]  /*1ac70*/  @!P0 SYNCS.PHASECHK.TRANS64 P0, [R4+URZ+0x19c80], R10 ;  /* 0x019c800a040085a7 */ /* 0x000e64000800007f */
[----:B-1----:R-:W-:Y:S05]  /*1ac80*/  @!P0 BRA `(.L_x_12138) ;  /* 0xfffffffc00f08947 */ /* 0x002fea000383ffff */
[----:B------:R-:W-:Y:S05]  /*1ac90*/  BRA `(.L_x_12217) ;  /* 0xffffffc400b07947 */ /* 0x000fea000383ffff */
.L_x_12139:
        /* <DEDUP_REMOVED lines=8> */
.L_x_12219:
[----:B------:R-:W-:Y:S05]  /*1ad20*/  BSYNC B0 ;  /* 0x0000000000007941 */ /* 0x000fea0003800000 */
.L_x_12218:
        /* <DEDUP_REMOVED lines=9> */
.L_x_12220:
[----:B------:R-:W-:Y:S02]  /*1adc0*/  IMAD.MOV.U32 R13, RZ, RZ, R21 ;  /* 0x000000ffff0d7224 */ /* 0x000fe400078e0015 */
[----:B------:R-:W-:Y:S02]  /*1add0*/  IMAD.MOV.U32 R12, RZ, RZ, 0x1 ;  /* 0x00000001ff0c7424 */ /* 0x000fe400078e00ff */
[----:B------:R-:W-:-:S07]  /*1ade0*/  IMAD.MOV.U32 R2, RZ, RZ, R14 ;  /* 0x000000ffff027224 */ /* 0x000fce00078e000e */
[----:B------:R-:W-:Y:S05]  /*1adf0*/  WARPSYNC.COLLECTIVE R15, `(.L_x_12221) ;  /* 0x000000000f087348 */ /* 0x000fea0003c00000 */
[----:B------:R0:W1:Y:S02]  /*1ae00*/  SHFL.IDX P6, R14, R13, R12, R11 ;  /* 0x0000000c0d0e7389 */ /* 0x00006400000c000b */
[----:B01----:R-:W-:Y:S01]  /*1ae10*/  ENDCOLLECTIVE ;  /* 0x000000000000791b */ /* 0x003fe20003800000 */
.L_x_12221:
        /* <DEDUP_REMOVED lines=13> */
.L_x_12222:
[----:B------:R-:W-:Y:S01]  /*1aef0*/  IMAD.MOV.U32 R2, RZ, RZ, R14 ;  /* 0x000000ffff027224 */ /* 0x000fe200078e000e */
[----:B------:R-:W-:Y:S06]  /*1af00*/  BRA `(.L_x_12223) ;  /* 0xffffffc400a87947 */ /* 0x000fec000383ffff */
.L_x_12144:
[----:B---3--:R3:W4:Y:S02]  /*1af10*/  SYNCS.PHASECHK.TRANS64.TRYWAIT P0, [R4+URZ+0x19c40], R10 ;  /* 0x019c400a040075a7 */ /* 0x008724000800017f */
[----:B----4-:R-:W-:Y:S05]  /*1af20*/  @!P0 NANOSLEEP.SYNCS 0x989680 ;  /* 0x009896800000895d */ /* 0x010fea0003900000 */
[----:B------:R-:W4:Y:S02]  /*1af30*/  @!P0 SYNCS.PHASECHK.TRANS64 P0, [R4+URZ+0x19c40], R10 ;  /* 0x019c400a040085a7 */ /* 0x000f24000800007f */
[----:B----4-:R-:W-:Y:S05]  /*1af40*/  @!P0 BRA `(.L_x_12144) ;  /* 0xfffffffc00f08947 */ /* 0x010fea000383ffff */
[----:B------:R-:W-:Y:S05]  /*1af50*/  BRA `(.L_x_12224) ;  /* 0xffffffc800007947 */ /* 0x000fea000383ffff */
.L_x_12145:
        /* <DEDUP_REMOVED lines=8> */
.L_x_12226:
[----:B------:R-:W-:Y:S05]  /*1afe0*/  BSYNC B0 ;  /* 0x0000000000007941 */ /* 0x000fea0003800000 */
.L_x_12225:
        /* <DEDUP_REMOVED lines=8> */
.L_x_12227:
[----:B------:R-:W-:Y:S02]  /*1b070*/  IMAD.MOV.U32 R13, RZ, RZ, R8 ;  /* 0x000000ffff0d7224 */ /* 0x000fe400078e0008 */
[----:B------:R-:W-:Y:S02]  /*1b080*/  IMAD.MOV.U32 R12, RZ, RZ, 0x1 ;  /* 0x00000001ff0c7424 */ /* 0x000fe400078e00ff */
[----:B------:R-:W-:-:S07]  /*1b090*/  IMAD.MOV.U32 R2, RZ, RZ, R14 ;  /* 0x000000ffff027224 */ /* 0x000fce00078e000e */
[----:B------:R-:W-:Y:S05]  /*1b0a0*/  WARPSYNC.COLLECTIVE R15, `(.L_x_12228) ;  /* 0x000000000f087348 */ /* 0x000fea0003c00000 */
[----:B------:R0:W1:Y:S02]  /*1b0b0*/  SHFL.IDX P6, R14, R13, R12, R11 ;  /* 0x0000000c0d0e7389 */ /* 0x00006400000c000b */
[----:B01----:R-:W-:Y:S01]  /*1b0c0*/  ENDCOLLECTIVE ;  /* 0x000000000000791b */ /* 0x003fe20003800000 */
.L_x_12228:
        /* <DEDUP_REMOVED lines=13> */
.L_x_12229:
[----:B------:R-:W-:Y:S01]  /*1b1a0*/  IMAD.MOV.U32 R2, RZ, RZ, R14 ;  /* 0x000000ffff027224 */ /* 0x000fe200078e000e */
[----:B------:R-:W-:Y:S06]  /*1b1b0*/  BRA `(.L_x_12230) ;  /* 0xffffffc400f07947 */ /* 0x000fec000383ffff */
.L_x_12150:
[----:B------:R0:W0:Y:S02]  /*1b1c0*/  SYNCS.PHASECHK.TRANS64.TRYWAIT P2, [R2+URZ+0x19c70], R3 ;  /* 0x019c7003020075a7 */ /* 0x000024000804017f */
[----:B0-----:R-:W-:Y:S05]  /*1b1d0*/  @!P2 NANOSLEEP.SYNCS 0x989680 ;  /* 0x009896800000a95d */ /* 0x001fea0003900000 */
[----:B------:R-:W0:Y:S02]  /*1b1e0*/  @!P2 SYNCS.PHASECHK.TRANS64 P2, [R2+URZ+0x19c70], R3 ;  /* 0x019c70030200a5a7 */ /* 0x000e24000804007f */
[----:B0-----:R-:W-:Y:S05]  /*1b1f0*/  @!P2 BRA `(.L_x_12150) ;  /* 0xfffffffc00f0a947 */ /* 0x001fea000383ffff */
[----:B------:R-:W-:Y:S05]  /*1b200*/  BRA `(.L_x_12231) ;  /* 0xffffffc8005c7947 */ /* 0x000fea000383ffff */
.L_x_12152:
[----:B0-----:R0:W2:Y:S02]  /*1b210*/  SYNCS.PHASECHK.TRANS64.TRYWAIT P2, [R2+URZ+0x19c60], R3 ;  /* 0x019c6003020075a7 */ /* 0x0010a4000804017f */
[----:B--2---:R-:W-:Y:S05]  /*1b220*/  @!P2 NANOSLEEP.SYNCS 0x989680 ;  /* 0x009896800000a95d */ /* 0x004fea0003900000 */
[----:B------:R-:W2:Y:S02]  /*1b230*/  @!P2 SYNCS.PHASECHK.TRANS64 P2, [R2+URZ+0x19c60], R3 ;  /* 0x019c60030200a5a7 */ /* 0x000ea4000804007f */
[----:B--2---:R-:W-:Y:S05]  /*1b240*/  @!P2 BRA `(.L_x_12152) ;  /* 0xfffffffc00f0a947 */ /* 0x004fea000383ffff */
[----:B------:R-:W-:Y:S05]  /*1b250*/  BRA `(.L_x_12232) ;  /* 0xffffffc8006c7947 */ /* 0x000fea000383ffff */
.L_x_12160:
[----:B0-----:R0:W1:Y:S02]  /*1b260*/  SYNCS.PHASECHK.TRANS64.TRYWAIT P1, [R0+URZ+0x19c70], R3 ;  /* 0x019c7003000075a7 */ /* 0x001064000802017f */
[----:B-1----:R-:W-:Y:S05]  /*1b270*/  @!P1 NANOSLEEP.SYNCS 0x989680 ;  /* 0x009896800000995d */ /* 0x002fea0003900000 */
[----:B------:R-:W1:Y:S02]  /*1b280*/  @!P1 SYNCS.PHASECHK.TRANS64 P1, [R0+URZ+0x19c70], R3 ;  /* 0x019c7003000095a7 */ /* 0x000e64000802007f */
[----:B-1----:R-:W-:Y:S05]  /*1b290*/  @!P1 BRA `(.L_x_12160) ;  /* 0xfffffffc00f09947 */ /* 0x002fea000383ffff */
[----:B------:R-:W-:Y:S05]  /*1b2a0*/  BRA `(.L_x_12233) ;  /* 0xffffffd0000c7947 */ /* 0x000fea000383ffff */
.L_x_12162:
[----:B0-----:R0:W1:Y:S02]  /*1b2b0*/  SYNCS.PHASECHK.TRANS64.TRYWAIT P1, [R0+URZ+0x19c60], R3 ;  /* 0x019c6003000075a7 */ /* 0x001064000802017f */
[----:B-1----:R-:W-:Y:S05]  /*1b2c0*/  @!P1 NANOSLEEP.SYNCS 0x989680 ;  /* 0x009896800000995d */ /* 0x002fea0003900000 */
[----:B------:R-:W1:Y:S02]  /*1b2d0*/  @!P1 SYNCS.PHASECHK.TRANS64 P1, [R0+URZ+0x19c60], R3 ;  /* 0x019c6003000095a7 */ /* 0x000e64000802007f */
[----:B-1----:R-:W-:Y:S05]  /*1b2e0*/  @!P1 BRA `(.L_x_12162) ;  /* 0xfffffffc00f09947 */ /* 0x002fea000383ffff */
[----:B------:R-:W-:Y:S05]  /*1b2f0*/  BRA `(.L_x_12234) ;  /* 0xffffffd000187947 */ /* 0x000fea000383ffff */
.L_x_12176:
[----:B0-----:R0:W1:Y:S02]  /*1b300*/  SYNCS.PHASECHK.TRANS64.TRYWAIT P0, [R5+URZ+0x19c20], R0 ;  /* 0x019c2000050075a7 */ /* 0x001064000800017f */
[----:B-1----:R-:W-:Y:S05]  /*1b310*/  @!P0 NANOSLEEP.SYNCS 0x989680 ;  /* 0x009896800000895d */ /* 0x002fea0003900000 */
[----:B------:R-:W1:Y:S02]  /*1b320*/  @!P0 SYNCS.PHASECHK.TRANS64 P0, [R5+URZ+0x19c20], R0 ;  /* 0x019c2000050085a7 */ /* 0x000e64000800007f */
[----:B-1----:R-:W-:Y:S05]  /*1b330*/  @!P0 BRA `(.L_x_12176) ;  /* 0xfffffffc00f08947 */ /* 0x002fea000383ffff */
[----:B------:R-:W-:Y:S05]  /*1b340*/  BRA `(.L_x_12235) ;  /* 0xffffffe400c07947 */ /* 0x000fea000383ffff */
.L_x_12177:
        /* <DEDUP_REMOVED lines=11> */
.L_x_12237:
[----:B------:R-:W-:Y:S05]  /*1b400*/  BSYNC B0 ;  /* 0x0000000000007941 */ /* 0x000fea0003800000 */
.L_x_12236:
[----:B------:R-:W-:Y:S05]  /*1b410*/  BRA `(.L_x_12238) ;  /* 0xffffffe400a87947 */ /* 0x000fea000383ffff */
.L_x_12180:
[----:B------:R-:W-:Y:S01]  /*1b420*/  BSSY B1, `(.L_x_12239) ;  /* 0x0000006000017945 */ /* 0x000fe20003800000 */
[----:B------:R-:W-:-:S07]  /*1b430*/  IMAD.MOV.U32 R15, RZ, RZ, -0x1 ;  /* 0xffffffffff0f7424 */ /* 0x000fce00078e00ff */
[----:B0-----:R-:W-:Y:S05]  /*1b440*/  WARPSYNC.COLLECTIVE R15, `(.L_x_12240) ;  /* 0x000000000f0c7348 */ /* 0x001fea0003c00000 */
[----:B------:R-:W-:Y:S02]  /*1b450*/  ELECT P6, UR62, PT ;  /* 0x00000000003e782f */ /* 0x000fe400038c0000 */
[----:B------:R-:W-:Y:S01]  /*1b460*/  MOV R14, UR62 ;  /* 0x0000003e000e7c02 */ /* 0x000fe20008000f00 */
[----:B0-----:R-:W-:Y:S10]  /*1b470*/  ENDCOLLECTIVE ;  /* 0x000000000000791b */ /* 0x001ff40003800000 */
.L_x_12240:
[----:B------:R-:W-:Y:S05]  /*1b480*/  BSYNC B1 ;  /* 0x0000000000017941 */ /* 0x000fea0003800000 */
.L_x_12239:
[----:B------:R-:W-:Y:S05]  /*1b490*/  BRA `(.L_x_12241) ;  /* 0xffffffe400a07947 */ /* 0x000fea000383ffff */
.L_x_12182:
[----:B0-----:R0:W1:Y:S02]  /*1b4a0*/  SYNCS.PHASECHK.TRANS64.TRYWAIT P1, [R3+URZ+0x19c40], R2 ;  /* 0x019c4002030075a7 */ /* 0x001064000802017f */
[----:B-1----:R-:W-:Y:S05]  /*1b4b0*/  @!P1 NANOSLEEP.SYNCS 0x989680 ;  /* 0x009896800000995d */ /* 0x002fea0003900000 */
[----:B------:R-:W1:Y:S02]  /*1b4c0*/  @!P1 SYNCS.PHASECHK.TRANS64 P1, [R3+URZ+0x19c40], R2 ;  /* 0x019c4002030095a7 */ /* 0x000e64000802007f */
[----:B-1----:R-:W-:Y:S05]  /*1b4d0*/  @!P1 BRA `(.L_x_12182) ;  /* 0xfffffffc00f09947 */ /* 0x002fea000383ffff */
[----:B------:R-:W-:Y:S05]  /*1b4e0*/  BRA `(.L_x_12242) ;  /* 0xffffffe400c07947 */ /* 0x000fea000383ffff */
.L_x_12184:
[----:B-1----:R1:W2:Y:S02]  /*1b4f0*/  SYNCS.PHASECHK.TRANS64.TRYWAIT P1, [R5+URZ+0x19c40], R0 ;  /* 0x019c4000050075a7 */ /* 0x0022a4000802017f */
[----:B--2---:R-:W-:Y:S05]  /*1b500*/  @!P1 NANOSLEEP.SYNCS 0x989680 ;  /* 0x009896800000995d */ /* 0x004fea0003900000 */
[----:B------:R-:W2:Y:S02]  /*1b510*/  @!P1 SYNCS.PHASECHK.TRANS64 P1, [R5+URZ+0x19c40], R0 ;  /* 0x019c4000050095a7 */ /* 0x000ea4000802007f */
[----:B--2---:R-:W-:Y:S05]  /*1b520*/  @!P1 BRA `(.L_x_12184) ;  /* 0xfffffffc00f09947 */ /* 0x004fea000383ffff */
[----:B------:R-:W-:Y:S05]  /*1b530*/  BRA `(.L_x_12243) ;  /* 0xffffffe400cc7947 */ /* 0x000fea000383ffff */
.L_x_12186:
[----:B--2---:R2:W3:Y:S02]  /*1b540*/  SYNCS.PHASECHK.TRANS64.TRYWAIT P1, [R3+URZ+0x19c60], R2 ;  /* 0x019c6002030075a7 */ /* 0x0044e4000802017f */
[----:B---3--:R-:W-:Y:S05]  /*1b550*/  @!P1 NANOSLEEP.SYNCS 0x989680 ;  /* 0x009896800000995d */ /* 0x008fea0003900000 */
[----:B------:R-:W3:Y:S02]  /*1b560*/  @!P1 SYNCS.PHASECHK.TRANS64 P1, [R3+URZ+0x19c60], R2 ;  /* 0x019c6002030095a7 */ /* 0x000ee4000802007f */
[----:B---3--:R-:W-:Y:S05]  /*1b570*/  @!P1 BRA `(.L_x_12186) ;  /* 0xfffffffc00f09947 */ /* 0x008fea000383ffff */
[----:B------:R-:W-:Y:S05]  /*1b580*/  BRA `(.L_x_12244) ;  /* 0xffffffe400c87947 */ /* 0x000fea000383ffff */
.L_x_12188:
[----:B---3--:R3:W4:Y:S02]  /*1b590*/  SYNCS.PHASECHK.TRANS64.TRYWAIT P1, [R5+URZ+0x19c60], R0 ;  /* 0x019c6000050075a7 */ /* 0x008724000802017f */
[----:B----4-:R-:W-:Y:S05]  /*1b5a0*/  @!P1 NANOSLEEP.SYNCS 0x989680 ;  /* 0x009896800000995d */ /* 0x010fea0003900000 */
[----:B------:R-:W4:Y:S02]  /*1b5b0*/  @!P1 SYNCS.PHASECHK.TRANS64 P1, [R5+URZ+0x19c60], R0 ;  /* 0x019c6000050095a7 */ /* 0x000f24000802007f */
[----:B----4-:R-:W-:Y:S05]  /*1b5c0*/  @!P1 BRA `(.L_x_12188) ;  /* 0xfffffffc00f09947 */ /* 0x010fea000383ffff */
[----:B------:R-:W-:Y:S05]  /*1b5d0*/  BRA `(.L_x_12245) ;  /* 0xffffffe400c47947 */ /* 0x000fea000383ffff */
.L_x_12190:
[----:B----4-:R4:W0:Y:S02]  /*1b5e0*/  SYNCS.PHASECHK.TRANS64.TRYWAIT P1, [R3+URZ+0x19c80], R2 ;  /* 0x019c8002030075a7 */ /* 0x010824000802017f */
[----:B0-----:R-:W-:Y:S05]  /*1b5f0*/  @!P1 NANOSLEEP.SYNCS 0x989680 ;  /* 0x009896800000995d */ /* 0x001fea0003900000 */
[----:B------:R-:W0:Y:S02]  /*1b600*/  @!P1 SYNCS.PHASECHK.TRANS64 P1, [R3+URZ+0x19c80], R2 ;  /* 0x019c8002030095a7 */ /* 0x000e24000802007f */
[----:B0-----:R-:W-:Y:S05]  /*1b610*/  @!P1 BRA `(.L_x_12190) ;  /* 0xfffffffc00f09947 */ /* 0x001fea000383ffff */
[----:B------:R-:W-:Y:S05]  /*1b620*/  BRA `(.L_x_12246) ;  /* 0xffffffe400c07947 */ /* 0x000fea000383ffff */
.L_x_12247:
        /* <DEDUP_REMOVED lines=13> */
.L_x_16297:


//--------------------- .text._ZN7cutlass13device_kernelIN5flash11enable_sm90INS1_16FlashAttnFwdSm90INS1_25CollectiveMainloopFwdSm90ILi2EN4cute5tupleIJNS5_1CILi1EEES8_S8_EEENS6_IJNS7_ILi192EEENS7_ILi128EEENS7_ILi96EEEEEELi96ENS_12float_e4m3_tEfNS_4arch4Sm90ELb0ELb1ELb1ELb1ELb1ELb1ELb0ELb1ELb1ELb1ELb1ELb0EEENS1_21CollectiveEpilogueFwdINS6_IJSA_SC_SB_EEES9_NS_10bfloat16_tESG_Li384ELb1ELb1ELb1ELb1EEENS1_36VarlenDynamicPersistentTileSchedulerILi192ELi128ELi384ELi128ELb1ELb1ELb1ELb1ELb0ELb1EEEEEEEEEvNT_6ParamsE --------------------------
	.section	.text._ZN7cutlass13device_kernelIN5flash11enable_sm90INS1_16FlashAttnFwdSm90INS1_25CollectiveMainloopFwdSm90ILi2EN4cute5tupleIJNS5_1CILi1EEES8_S8_EEENS6_IJNS7_ILi192EEENS7_ILi128EEENS7_ILi96EEEEEELi96ENS_12float_e4m3_tEfNS_4arch4Sm90ELb0ELb1ELb1ELb1ELb1ELb1ELb0ELb1ELb1ELb1ELb1ELb0EEENS1_21CollectiveEpilogueFwdINS6_IJSA_SC_SB_EEES9_NS_10bfloat16_tESG_Li384ELb1ELb1ELb1ELb1EEENS1_36VarlenDynamicPersistentTileSchedulerILi192ELi128ELi384ELi128ELb1ELb1ELb1ELb1ELb0ELb1EEEEEEEEEvNT_6ParamsE,"ax",@progbits
	.align	128
.text._ZN7cutlass13device_kernelIN5flash11enable_sm90INS1_16FlashAttnFwdSm90INS1_25CollectiveMainloopFwdSm90ILi2EN4cute5tupleIJNS5_1CILi1EEES8_S8_EEENS6_IJNS7_ILi192EEENS7_ILi128EEENS7_ILi96EEEEEELi96ENS_12float_e4m3_tEfNS_4arch4Sm90ELb0ELb1ELb1ELb1ELb1ELb1ELb0ELb1ELb1ELb1ELb1ELb0EEENS1_21CollectiveEpilogueFwdINS6_IJSA_SC_SB_EEES9_NS_10bfloat16_tESG_Li384ELb1ELb1ELb1ELb1EEENS1_36VarlenDynamicPersistentTileSchedulerILi192ELi128ELi384ELi128ELb1ELb1ELb1ELb1ELb0ELb1EEEEEEEEEvNT_6ParamsE:
        .type           _ZN7cutlass13device_kernelIN5flash11enable_sm90INS1_16FlashAttnFwdSm90INS1_25CollectiveMainloopFwdSm90ILi2EN4cute5tupleIJNS5_1CILi1EEES8_S8_EEENS6_IJNS7_ILi192EEENS7_ILi128EEENS7_ILi96EEEEEELi96ENS_12float_e4m3_tEfNS_4arch4Sm90ELb0ELb1ELb1ELb1ELb1ELb1ELb0ELb1ELb1ELb1ELb1ELb0EEENS1_21CollectiveEpilogueFwdINS6_IJSA_SC_SB_EEES9_NS_10bfloat16_tESG_Li384ELb1ELb1ELb1ELb1EEENS1_36VarlenDynamicPersistentTileSchedulerILi192ELi128ELi384ELi128ELb1ELb1ELb1ELb1ELb0ELb1EEEEEEEEEvNT_6ParamsE,@function
        .size           _ZN7cutlass13device_kernelIN5flash11enable_sm90INS1_16FlashAttnFwdSm90INS1_25CollectiveMainloopFwdSm90ILi2EN4cute5tupleIJNS5_1CILi1EEES8_S8_EEENS6_IJNS7_ILi192EEENS7_ILi128EEENS7_ILi96EEEEEELi96ENS_12float_e4m3_tEfNS_4arch4Sm90ELb0ELb1ELb1ELb1ELb1ELb1ELb0ELb1ELb1ELb1ELb1ELb0EEENS1_21CollectiveEpilogueFwdINS6_IJSA_SC_SB_EEES9_NS_10bfloat16_tESG_Li384ELb1ELb1ELb1ELb1EEENS1_36VarlenDynamicPersistentTileSchedulerILi192ELi128ELi384ELi128ELb1ELb1ELb1ELb1ELb0ELb1EEEEEEEEEvNT_6ParamsE,(.L_x_16298 - _ZN7cutlass13device_kernelIN5flash11enable_sm90INS1_16FlashAttnFwdSm90INS1_25CollectiveMainloopFwdSm90ILi2EN4cute5tupleIJNS5_1CILi1EEES8_S8_EEENS6_IJNS7_ILi192EEENS7_ILi128EEENS7_ILi96EEEEEELi96ENS_12float_e4m3_tEfNS_4arch4Sm90ELb0ELb1ELb1ELb1ELb1ELb1ELb0ELb1ELb1ELb1ELb1ELb0EEENS1_21CollectiveEpilogueFwdINS6_IJSA_SC_SB_EEES9_NS_10bfloat16_tESG_Li384ELb1ELb1ELb1ELb1EEENS1_36VarlenDynamicPersistentTileSchedulerILi192ELi128ELi384ELi128ELb1ELb1ELb1ELb1ELb0ELb1EEEEEEEEEvNT_6ParamsE)
        .other          _ZN7cutlass13device_kernelIN5flash11enable_sm90INS1_16FlashAttnFwdSm90INS1_25CollectiveMainloopFwdSm90ILi2EN4cute5tupleIJNS5_1CILi1EEES8_S8_EEENS6_IJNS7_ILi192EEENS7_ILi128EEENS7_ILi96EEEEEELi96ENS_12float_e4m3_tEfNS_4arch4Sm90ELb0ELb1ELb1ELb1ELb1ELb1ELb0ELb1ELb1ELb1ELb1ELb0EEENS1_21CollectiveEpilogueFwdINS6_IJSA_SC_SB_EEES9_NS_10bfloat16_tESG_Li384ELb1ELb1ELb1ELb1EEENS1_36VarlenDynamicPersistentTileSchedulerILi192ELi128ELi384ELi128ELb1ELb1ELb1ELb1ELb0ELb1EEEEEEEEEvNT_6ParamsE,@"STO_CUDA_ENTRY STV_DEFAULT"
_ZN7cutlass13device_kernelIN5flash11enable_sm90INS1_16FlashAttnFwdSm90INS1_25CollectiveMainloopFwdSm90ILi2EN4cute5tupleIJNS5_1CILi1EEES8_S8_EEENS6_IJNS7_ILi192EEENS7_ILi128EEENS7_ILi96EEEEEELi96ENS_12float_e4m3_tEfNS_4arch4Sm90ELb0ELb1ELb1ELb1ELb1ELb1ELb0ELb1ELb1ELb1ELb1ELb0EEENS1_21CollectiveEpilogueFwdINS6_IJSA_SC_SB_EEES9_NS_10bfloat16_tESG_Li384ELb1ELb1ELb1ELb1EEENS1_36VarlenDynamicPersistentTileSchedulerILi192ELi128ELi384ELi128ELb1ELb1ELb1ELb1ELb0ELb1EEEEEEEEEvNT_6ParamsE:
        /* <DEDUP_REMOVED lines=18> */
.L_x_12249:
[----:B------:R-:W-:Y:S05]  /*0120*/  BSYNC B0 ;  /* 0x0000000000007941 */ /* 0x000fea0003800000 */
.L_x_12248:
        /* <DEDUP_REMOVED lines=41> */
.L_x_12250:
        /* <DEDUP_REMOVED lines=22> */
.L_x_12251:
        /* <DEDUP_REMOVED lines=18> */
.L_x_12252:
        /* <DEDUP_REMOVED lines=22> */
.L_x_12253:
        /* <DEDUP_REMOVED lines=23> */
.L_x_12254:
        /* <DEDUP_REMOVED lines=8> */
.L_x_12257:
        /* <DEDUP_REMOVED lines=17> */
[----:B------:R-:W-:Y:S01]  /*0aa0*/  IMAD.MOV.U32 R152, RZ, RZ, RZ ;  /* 0x000000ffff987224 */ /* 0x000fe200078e00ff */
[----:B------:R-:W-:Y:S01]  /*0ab0*/  ULOP3.LUT UR36, UR37, 0x1, URZ, 0xfc, !UPT ;  /* 0x0000000125247892 */ /* 0x000fe2000f8efc3f */
[----:B0-----:R-:W-:-:S05]  /*0ac0*/  VIADD R22, R0, 0xffffff80 ;  /* 0xffffff8000167836 */ /* 0x001fca0000000000 */
[----:B------:R-:W-:Y:S02]  /*0ad0*/  SHF.R.S32.HI R0, RZ, 0x1f, R22 ;  /* 0x0000001fff007819 */ /* 0x000fe40000011416 */
[-C--:B------:R-:W-:Y:S02]  /*0ae0*/  LEA.HI R3, R22, R22.reuse, RZ, 0x1 ;  /* 0x0000001616037211 */ /* 0x080fe400078f08ff */
[CC--:B------:R-:W-:Y:S02]  /*0af0*/  LEA.HI R2, R0.reuse, R22.reuse, RZ, 0x5 ;  /* 0x0000001600027211 */ /* 0x0c0fe400078f28ff */
[----:B------:R-:W-:Y:S02]  /*0b00*/  LEA.HI R6, R0, R22, RZ, 0x4 ;  /* 0x0000001600067211 */ /* 0x000fe400078f20ff */
[----:B------:R-:W-:Y:S01]  /*0b10*/  SHF.R.S32.HI R12, RZ, 0x1, R3 ;  /* 0x00000001ff0c7819 */ /* 0x000fe20000011403 */
[----:B------:R-:W-:Y:S01]  /*0b20*/  IMAD.SHL.U32 R4, R2, 0x10, RZ ;  /* 0x0000001002047824 */ /* 0x000fe200078e00ff */
[----:B------:R-:W-:-:S04]  /*0b30*/  LOP3.LUT R2, R6, 0x7fffff0, RZ, 0xc0, !PT ;  /* 0x07fffff006027812 */ /* 0x000fc800078ec0ff */
[----:B------:R-:W-:Y:S01]  /*0b40*/  LOP3.LUT R5, R4, 0xfffffe00, RZ, 0xc0, !PT ;  /* 0xfffffe0004057812 */ /* 0x000fe200078ec0ff */
[----:B------:R-:W-:Y:S01]  /*0b50*/  IMAD.IADD R4, R22, 0x1, -R2 ;  /* 0x0000000116047824 */ /* 0x000fe200078e0a02 */
[----:B------:R-:W-:-:S03]  /*0b60*/  LEA.HI R2, R0, R22, RZ, 0x7 ;  /* 0x0000001600027211 */ /* 0x000fc600078f38ff */
[----:B------:R-:W-:Y:S01]  /*0b70*/  IMAD R13, R4, 0x20, R5 ;  /* 0x00000020040d7824 */ /* 0x000fe200078e0205 */
[----:B------:R-:W-:Y:S02]  /*0b80*/  SHF.R.S32.HI R5, RZ, 0x1f, R3 ;  /* 0x0000001fff057819 */ /* 0x000fe40000011403 */
[----:B------:R-:W-:Y:S02]  /*0b90*/  LOP3.LUT R7, R2, 0xffffff80, RZ, 0xc0, !PT ;  /* 0xffffff8002077812 */ /* 0x000fe400078ec0ff */
[----:B------:R-:W-:Y:S02]  /*0ba0*/  LOP3.LUT R3, R3, 0xfffffffe, RZ, 0xc0, !PT ;  /* 0xfffffffe03037812 */ /* 0x000fe400078ec0ff */
[----:B------:R-:W-:Y:S01]  /*0bb0*/  LEA.HI R5, R5, R12, RZ, 0x2 ;  /* 0x0000000c05057211 */ /* 0x000fe200078f10ff */
[C---:B------:R-:W-:Y:S01]  /*0bc0*/  IMAD.IADD R21, R22.reuse, 0x1, -R7 ;  /* 0x0000000116157824 */ /* 0x040fe200078e0a07 */
[----:B------:R-:W-:Y:S01]  /*0bd0*/  SHF.R.S32.HI R7, RZ, 0x4, R6 ;  /* 0x00000004ff077819 */ /* 0x000fe20000011406 */
[----:B------:R-:W-:Y:S01]  /*0be0*/  IMAD.IADD R18, R22, 0x1, -R3 ;  /* 0x0000000116127824 */ /* 0x000fe200078e0a03 */
[----:B------:R-:W-:-:S02]  /*0bf0*/  LOP3.LUT R5, R5, 0x7fffffc, RZ, 0xc0, !PT ;  /* 0x07fffffc05057812 */ /* 0x000fc400078ec0ff */
[----:B------:R-:W-:Y:S01]  /*0c00*/  SHF.R.S32.HI R3, RZ, 0x1f, R21 ;  /* 0x0000001fff037819 */ /* 0x000fe20000011415 */
[----:B------:R-:W-:Y:S01]  /*0c10*/  IMAD.SHL.U32 R26, R18, 0x8, RZ ;  /* 0x00000008121a7824 */ /* 0x000fe200078e00ff */
[----:B------:R-:W-:Y:S01]  /*0c20*/  SHF.R.S32.HI R23, RZ, 0x7, R2 ;  /* 0x00000007ff177819 */ /* 0x000fe20000011402 */
[----:B------:R-:W-:Y:S01]  /*0c30*/  IMAD.IADD R5, R12, 0x1, -R5 ;  /* 0x000000010c057824 */ /* 0x000fe200078e0a05 */
[----:B------:R-:W-:Y:S01]  /*0c40*/  LEA.HI R8, R3, R21, RZ, 0x2 ;  /* 0x0000001503087211 */ /* 0x000fe200078f10ff */
[----:B------:R-:W-:Y:S01]  /*0c50*/  VIADD R2, R26, 0x20 ;  /* 0x000000201a027836 */ /* 0x000fe20000000000 */
[----:B------:R-:W-:Y:S01]  /*0c60*/  LEA.HI R4, R0, R22, RZ, 0x3 ;  /* 0x0000001600047211 */ /* 0x000fe200078f18ff */
[----:B------:R-:W-:Y:S01]  /*0c70*/  IMAD R17, R7, 0x8, R5 ;  /* 0x0000000807117824 */ /* 0x000fe200078e0205 */
[----:B------:R-:W-:Y:S01]  /*0c80*/  LEA.HI R6, R6, R7, RZ, 0x1 ;  /* 0x0000000706067211 */ /* 0x000fe200078f08ff */
[----:B------:R-:W-:Y:S01]  /*0c90*/  IMAD.IADD R5, R26, 0x1, R2 ;  /* 0x000000011a057824 */ /* 0x000fe200078e0202 */
[--C-:B------:R-:W-:Y:S01]  /*0ca0*/  SHF.R.S32.HI R12, RZ, 0x2, R8.reuse ;  /* 0x00000002ff0c7819 */ /* 0x100fe20000011408 */
[----:B------:R-:W-:Y:S01]  /*0cb0*/  STL [R1+0x10], R26 ;  /* 0x0000101a01007387 */ /* 0x000fe20000100800 */
[----:B------:R-:W-:Y:S01]  /*0cc0*/  SHF.R.S32.HI R15, RZ, 0x1f, R8 ;  /* 0x0000001fff0f7819 */ /* 0x000fe20000011408 */
[----:B------:R-:W-:Y:S01]  /*0cd0*/  IMAD.SHL.U32 R17, R17, 0x20, RZ ;  /* 0x0000002011117824 */ /* 0x000fe200078e00ff */
[----:B------:R-:W-:Y:S01]  /*0ce0*/  SHF.R.S32.HI R4, RZ, 0x3, R4 ;  /* 0x00000003ff047819 */ /* 0x000fe20000011404 */
[----:B------:R0:W-:Y:S01]  /*0cf0*/  STL [R1+0x38], R2 ;  /* 0x0000380201007387 */ /* 0x0001e20000100800 */
[----:B------:R-:W-:Y:S01]  /*0d00*/  LOP3.LUT R6, R6, 0x1ffffffe, RZ, 0xc0, !PT ;  /* 0x1ffffffe06067812 */ /* 0x000fe200078ec0ff */
[----:B------:R-:W-:Y:S01]  /*0d10*/  IMAD.SHL.U32 R18, R18, 0x10, RZ ;  /* 0x0000001012127824 */ /* 0x000fe200078e00ff */
[----:B------:R-:W-:Y:S01]  /*0d20*/  LEA.HI R15, R15, R12, RZ, 0x3 ;  /* 0x0000000c0f0f7211 */ /* 0x000fe200078f18ff */
[----:B------:R-:W-:Y:S01]  /*0d30*/  IMAD.SHL.U32 R4, R4, 0x80, RZ ;  /* 0x0000008004047824 */ /* 0x000fe200078e00ff */
[----:B------:R-:W-:Y:S01]  /*0d40*/  SHF.R.S32.HI R14, RZ, 0x1f, R5 ;  /* 0x0000001fff0e7819 */ /* 0x000fe20000011405 */
[----:B------:R-:W-:Y:S01]  /*0d50*/  IMAD.IADD R6, R7, 0x1, -R6 ;  /* 0x0000000107067824 */ /* 0x000fe200078e0a06 */
[----:B------:R-:W-:-:S02]  /*0d60*/  LOP3.LUT R15, R15, 0xfffffff8, RZ, 0xc0, !PT ;  /* 0xfffffff80f0f7812 */ /* 0x000fc400078ec0ff */
[----:B------:R-:W-:Y:S01]  /*0d70*/  LEA.HI R3, R3, R21, RZ, 0x5 ;  /* 0x0000001503037211 */ /* 0x000fe200078f28ff */
[----:B0-----:R-:W-:Y:S01]  /*0d80*/  IMAD.HI R2, R23, 0x55555556, RZ ;  /* 0x5555555617027827 */ /* 0x001fe200078e02ff */
[CC--:B------:R-:W-:Y:S02]  /*0d90*/  LEA.HI R7, R14.reuse, R5.reuse, RZ, 0x4 ;  /* 0x000000050e077211 */ /* 0x0c0fe400078f20ff */
[----:B------:R-:W-:Y:S01]  /*0da0*/  LEA.HI R5, R14, R5, RZ, 0x5 ;  /* 0x000000050e057211 */ /* 0x000fe200078f28ff */
[----:B------:R-:W-:Y:S01]  /*0db0*/  IMAD.IADD R12, R12, 0x1, -R15 ;  /* 0x000000010c0c7824 */ /* 0x000fe200078e0a0f */
[----:B------:R-:W-:Y:S01]  /*0dc0*/  LEA.HI R2, R2, R2, RZ, 0x1 ;  /* 0x0000000202027211 */ /* 0x000fe200078f08ff */
[----:B------:R-:W-:Y:S01]  /*0dd0*/  IMAD R6, R6, 0x8, R13 ;  /* 0x0000000806067824 */ /* 0x000fe200078e020d */
[----:B------:R-:W-:Y:S02]  /*0de0*/  LOP3.LUT R24, R4, 0x80, RZ, 0xc0, !PT ;  /* 0x0000008004187812 */ /* 0x000fe400078ec0ff */
[----:B------:R-:W-:Y:S01]  /*0df0*/  SHF.R.S32.HI R3, RZ, 0x5, R3 ;  /* 0x00000005ff037819 */ /* 0x000fe20000011403 */
[----:B------:R-:W-:Y:S01]  /*0e00*/  IMAD R2, R2, -0x3, R23 ;  /* 0xfffffffd02027824 */ /* 0x000fe200078e0217 */
[----:B------:R-:W-:Y:S01]  /*0e10*/  SHF.R.S32.HI R5, RZ, 0x5, R5 ;  /* 0x00000005ff057819 */ /* 0x000fe20000011405 */
[----:B------:R-:W-:Y:S01]  /*0e20*/  STL [R1+0x2c], R24 ;  /* 0x00002c1801007387 */ /* 0x000fe20000100800 */
[----:B------:R-:W-:Y:S01]  /*0e30*/  SHF.R.U32.HI R20, RZ, 0x3, R24 ;  /* 0x00000003ff147819 */ /* 0x000fe20000011618 */
[----:B------:R-:W-:Y:S01]  /*0e40*/  IMAD R3, R3, 0x10, R12 ;  /* 0x0000001003037824 */ /* 0x000fe200078e020c */
[----:B------:R-:W-:Y:S01]  /*0e50*/  LOP3.LUT R4, R24, 0x10, R7, 0xf8, !PT ;  /* 0x0000001018047812 */ /* 0x000fe200078ef807 */
[----:B------:R-:W-:Y:S01]  /*0e60*/  IMAD R5, R5, 0x1800, R17 ;  /* 0x0000180005057824 */ /* 0x000fe200078e0211 */
[----:B------:R-:W-:Y:S01]  /*0e70*/  LEA.HI R0, R0, R22, RZ, 0x2 ;  /* 0x0000001600007211 */ /* 0x000fe200078f10ff */
[----:B------:R-:W-:Y:S01]  /*0e80*/  IMAD R3, R2, 0x40, R3 ;  /* 0x0000004002037824 */ /* 0x000fe200078e0203 */
[----:B------:R-:W-:Y:S01]  /*0e90*/  LOP3.LUT R4, R4, R20, RZ, 0x3c, !PT ;  /* 0x0000001404047212 */ /* 0x000fe200078e3cff */
[----:B------:R-:W-:Y:S01]  /*0ea0*/  STL [R1+0x3c], R17 ;  /* 0x00003c1101007387 */ /* 0x000fe20000100800 */
[----:B------:R-:W-:-:S02]  /*0eb0*/  LOP3.LUT R2, R0, 0xfffffffc, RZ, 0xc0, !PT ;  /* 0xfffffffc00027812 */ /* 0x000fc400078ec0ff */
[----:B------:R-:W-:Y:S01]  /*0ec0*/  IADD3 R4, R16, R5, R4 ;  /* 0x0000000510047210 */ /* 0x000fe20007ffe004 */
[----:B------:R-:W-:Y:S01]  /*0ed0*/  STL [R1+0x7c], R20 ;  /* 0x00007c1401007387 */ /* 0x000fe20000100800 */
[----:B------:R-:W-:Y:S01]  /*0ee0*/  VIADD R5, R18, 0x40 ;  /* 0x0000004012057836 */ /* 0x000fe20000000000 */
[----:B------:R-:W-:Y:S02]  /*0ef0*/  LOP3.LUT R8, R8, 0x7ffffffc, RZ, 0xc0, !PT ;  /* 0x7ffffffc08087812 */ /* 0x000fe400078ec0ff */
[----:B------:R0:W-:Y:S03]  /*0f00*/  STL [R1+0x84], R6 ;  /* 0x0000840601007387 */ /* 0x0001e60000100800 */
[----:B------:R-:W-:Y:S01]  /*0f10*/  IMAD.IADD R8, R21, 0x1, -R8 ;  /* 0x0000000115087824 */ /* 0x000fe200078e0a08 */
[----:B------:R1:W-:Y:S03]  /*0f20*/  STL [R1+0x78], R4 ;  /* 0x0000780401007387 */ /* 0x0003e60000100800 */
[----:B------:R-:W-:Y:S01]  /*0f30*/  IMAD.SHL.U32 R154, R8, 0x2, RZ ;  /* 0x00000002089a7824 */ /* 0x000fe200078e00ff */
[----:B------:R2:W-:Y:S01]  /*0f40*/  STL [R1+0x54], R9 ;  /* 0x0000540901007387 */ /* 0x0005e20000100800 */
[----:B0-----:R-:W-:Y:S01]  /*0f50*/  IMAD.IADD R6, R22, 0x1, -R2 ;  /* 0x0000000116067824 */ /* 0x001fe200078e0a02 */
[----:B------:R-:W-:-:S02]  /*0f60*/  SHF.R.S32.HI R2, RZ, 0x2, R0 ;  /* 0x00000002ff027819 */ /* 0x000fc40000011400 */
[----:B------:R-:W-:Y:S01]  /*0f70*/  STL [R1+0x58], R10 ;  /* 0x0000580a01007387 */ /* 0x000fe20000100800 */
[----:B------:R-:W-:Y:S01]  /*0f80*/  VIADD R8, R154, 0x38 ;  /* 0x000000389a087836 */ /* 0x000fe20000000000 */
[----:B------:R-:W-:Y:S01]  /*0f90*/  CS2R R22, SRZ ;  /* 0x0000000000167805 */ /* 0x000fe2000001ff00 */
[C---:B-1----:R-:W-:Y:S01]  /*0fa0*/  IMAD.SHL.U32 R4, R6.reuse, 0x8, RZ ;  /* 0x0000000806047824 */ /* 0x042fe200078e00ff */
[----:B------:R-:W-:Y:S01]  /*0fb0*/  STL [R1+0x80], R3 ;  /* 0x0000800301007387 */ /* 0x000fe20000100800 */
[----:B------:R-:W-:Y:S01]  /*0fc0*/  LEA.HI R0, R6, R6, RZ, 0x1 ;  /* 0x0000000606007211 */ /* 0x000fe200078f08ff */
[----:B--2---:R-:W-:Y:S01]  /*0fd0*/  VIADD R9, R26, 0x10 ;  /* 0x000000101a097836 */ /* 0x004fe20000000000 */
[----:B------:R-:W-:Y:S01]  /*0fe0*/  SHF.R.S32.HI R8, RZ, 0x1f, R8 ;  /* 0x0000001fff087819 */ /* 0x000fe20000011408 */
[----:B------:R-:W-:Y:S01]  /*0ff0*/  STL [R1+0x5c], R11 ;  /* 0x00005c0b01007387 */ /* 0x000fe20000100800 */
[----:B------:R-:W-:Y:S02]  /*1000*/  LOP3.LUT R2, R0, 0x1ffffffe, RZ, 0xc0, !PT ;  /* 0x1ffffffe00027812 */ /* 0x000fe400078ec0ff */
[----:B------:R-:W-:Y:S01]  /*1010*/  LOP3.LUT R0, R24, 0x10, R18, 0xf8, !PT ;  /* 0x0000001018007812 */ /* 0x000fe200078ef812 */
[----:B------:R-:W-:Y:S02]  /*1020*/  STL [R1+0x68], RZ ;  /* 0x000068ff01007387 */ /* 0x000fe40000100800 */
[----:B------:R-:W-:Y:S01]  /*1030*/  IMAD.IADD R2, R6, 0x1, -R2 ;  /* 0x0000000106027824 */ /* 0x000fe200078e0a02 */
[----:B------:R-:W-:Y:S01]  /*1040*/  LOP3.LUT R0, R0, R20, RZ, 0x3c, !PT ;  /* 0x0000001400007212 */ /* 0x000fe200078e3cff */
[----:B------:R-:W-:Y:S04]  /*1050*/  STL [R1+0xc], RZ ;  /* 0x00000cff01007387 */ /* 0x000fe80000100800 */
[----:B------:R-:W-:Y:S04]  /*1060*/  STL [R1+0x4c], R4 ;  /* 0x00004c0401007387 */ /* 0x000fe80000100800 */
[----:B------:R0:W-:Y:S04]  /*1070*/  STL [R1+0x34], R9 ;  /* 0x0000340901007387 */ /* 0x0001e80000100800 */
[----:B------:R1:W-:Y:S01]  /*1080*/  STL [R1+0x8], R5 ;  /* 0x0000080501007387 */ /* 0x0003e20000100800 */
[----:B0-----:R-:W-:Y:S01]  /*1090*/  SHF.R.S32.HI R9, RZ, 0x1f, R5 ;  /* 0x0000001fff097819 */ /* 0x001fe20000011405 */
[----:B-1----:R-:W-:-:S04]  /*10a0*/  VIADD R5, R4, 0x20 ;  /* 0x0000002004057836 */ /* 0x002fc80000000000 */
[----:B------:R0:W-:Y:S01]  /*10b0*/  STL [R1+0x30], R9 ;  /* 0x0000300901007387 */ /* 0x0001e20000100800 */
[----:B------:R-:W-:-:S03]  /*10c0*/  VIADD R4, R4, 0x40 ;  /* 0x0000004004047836 */ /* 0x000fc60000000000 */
[----:B------:R1:W-:Y:S01]  /*10d0*/  STL [R1+0x6c], R5 ;  /* 0x00006c0501007387 */ /* 0x0003e20000100800 */
[----:B------:R-:W-:-:S03]  /*10e0*/  SHF.R.S32.HI R6, RZ, 0x1f, R5 ;  /* 0x0000001fff067819 */ /* 0x000fc60000011405 */
[----:B------:R2:W-:Y:S01]  /*10f0*/  STL [R1+0x74], R4 ;  /* 0x0000740401007387 */ /* 0x0005e20000100800 */
[----:B0-----:R-:W-:-:S03]  /*1100*/  VIADD R9, R154, 0x30 ;  /* 0x000000309a097836 */ /* 0x001fc60000000000 */
[----:B------:R0:W-:Y:S01]  /*1110*/  STL [R1+0x8c], R6 ;  /* 0x00008c0601007387 */ /* 0x0001e20000100800 */
[----:B-1----:R-:W-:Y:S01]  /*1120*/  SHF.R.S32.HI R5, RZ, 0x1f, R4 ;  /* 0x0000001fff057819 */ /* 0x002fe20000011404 */
[----:B--2---:R-:W-:Y:S01]  /*1130*/  IMAD.IADD R4, R17, 0x1, R0 ;  /* 0x0000000111047824 */ /* 0x004fe200078e0200 */
[----:B------:R-:W-:-:S03]  /*1140*/  SHF.R.S32.HI R0, RZ, 0x4, R7 ;  /* 0x00000004ff007819 */ /* 0x000fc60000011407 */
[----:B------:R1:W-:Y:S01]  /*1150*/  STL [R1+0x88], R5 ;  /* 0x0000880501007387 */ /* 0x0003e20000100800 */
[----:B------:R-:W-:Y:S01]  /*1160*/  SHF.R.S32.HI R7, RZ, 0x1f, R9 ;  /* 0x0000001fff077819 */ /* 0x000fe20000011409 */
[C---:B0-----:R-:W-:Y:S02]  /*1170*/  VIADD R6, R154.reuse, 0x40 ;  /* 0x000000409a067836 */ /* 0x041fe40000000000 */
[----:B------:R0:W-:Y:S03]  /*1180*/  STL [R1+0x48], R4 ;  /* 0x0000480401007387 */ /* 0x0001e60000100800 */
[----:B------:R-:W-:Y:S01]  /*1190*/  SHF.R.S32.HI R7, RZ, 0x1f, R6 ;  /* 0x0000001fff077819 */ /* 0x000fe20000011406 */
[----:B------:R2:W-:Y:S01]  /*11a0*/  STL [R1+0x1c], R0 ;  /* 0x00001c0001007387 */ /* 0x0005e20000100800 */
[C---:B-1----:R-:W-:Y:S02]  /*11b0*/  VIADD R5, R154.reuse, 0x48 ;  /* 0x000000489a057836 */ /* 0x042fe40000000000 */
[----:B0-----:R-:W-:-:S03]  /*11c0*/  VIADD R4, R154, 0x50 ;  /* 0x000000509a047836 */ /* 0x001fc60000000000 */
[----:B------:R-:W-:Y:S01]  /*11d0*/  SHF.R.S32.HI R6, RZ, 0x1f, R5 ;  /* 0x0000001fff067819 */ /* 0x000fe20000011405 */
[----:B--2---:R-:W-:Y:S01]  /*11e0*/  VIADD R0, R154, 0x58 ;  /* 0x000000589a007836 */ /* 0x004fe20000000000 */
[----:B------:R-:W-:-:S04]  /*11f0*/  SHF.R.S32.HI R5, RZ, 0x1f, R4 ;  /* 0x0000001fff057819 */ /* 0x000fc80000011404 */
[----:B------:R-:W-:Y:S01]  /*1200*/  SHF.R.S32.HI R4, RZ, 0x1f, R0 ;  /* 0x0000001fff047819 */ /* 0x000fe20000011400 */
[----:B------:R-:W-:-:S05]  /*1210*/  IMAD R0, R2, 0x8, R3 ;  /* 0x0000000802007824 */ /* 0x000fca00078e0203 */
[----:B------:R0:W-:Y:S02]  /*1220*/  STL [R1+0x40], R0 ;  /* 0x0000400001007387 */ /* 0x0001e40000100800 */
.L_x_12464:
[----:B-1--4-:R-:W0:Y:S01]  /*1230*/  LDL.LU R11, [R1+0x58] ;  /* 0x00005800010b7983 */ /* 0x012e220000300800 */
[----:B------:R-:W-:Y:S01]  /*1240*/  ULDC.64 UR4, c[0x0][0xa28] ;  /* 0x00028a0000047ab9 */ /* 0x000fe20000000a00 */
[----:B--2---:R-:W1:Y:S01]  /*1250*/  LDC.64 R4, c[0x0][0xa08] ;  /* 0x00028200ff047b82 */ /* 0x004e620000000a00 */
[----:B------:R-:W-:Y:S01]  /*1260*/  IMAD.MOV.U32 R64, RZ, RZ, RZ ;  /* 0x000000ffff407224 */ /* 0x000fe200078e00ff */
[----:B------:R-:W1:Y:S01]  /*1270*/  LDL R28, [R1+0x5c] ;  /* 0x00005c00011c7983 */ /* 0x000e620000100800 */
[----:B------:R-:W-:Y:S01]  /*1280*/  ISETP.NE.U32.AND P0, PT, RZ, UR4, PT ;  /* 0x00000004ff007c0c */ /* 0x000fe2000bf05070 */
[----:B-----5:R-:W-:Y:S01]  /*1290*/  IMAD.MOV.U32 R10, RZ, RZ, RZ ;  /* 0x000000ffff0a7224 */ /* 0x020fe200078e00ff */
[----:B------:R-:W-:Y:S02]  /*12a0*/  ULDC.64 UR6, c[0x0][0xa20] ;  /* 0x0002880000067ab9 */ /* 0x000fe40000000a00 */
[----:B------:R-:W-:Y:S01]  /*12b0*/  ISETP.NE.AND.EX P0, PT, RZ, UR5, PT, P0 ;  /* 0x00000005ff007c0c */ /* 0x000fe2000bf05300 */
[----:B------:R-:W-:-:S02]  /*12c0*/  ULDC.64 UR4, c[0x0][0xa18] ;  /* 0x0002860000047ab9 */ /* 0x000fc40000000a00 */
[----:B------:R-:W-:-:S04]  /*12d0*/  ISETP.NE.U32.AND P1, PT, RZ, UR4, PT ;  /* 0x00000004ff007c0c */ /* 0x000fc8000bf25070 */
[----:B------:R-:W-:Y:S01]  /*12e0*/  ISETP.NE.AND.EX P1, PT, RZ, UR5, PT, P1 ;  /* 0x00000005ff007c0c */ /* 0x000fe2000bf25310 */
[----:B------:R-:W-:Y:S02]  /*12f0*/  ULDC.64 UR4, c[0x0][0xa08] ;  /* 0x0002820000047ab9 */ /* 0x000fe40000000a00 */
[----:B------:R-:W-:-:S03]  /*1300*/  ISETP.NE.U32.AND P3, PT, RZ, UR4, PT ;  /* 0x00000004ff007c0c */ /* 0x000fc6000bf65070 */
[----:B------:R-:W2:Y:S01]  /*1310*/  @P0 LDC.64 R2, c[0x0][0xa28] ;  /* 0x00028a00ff020b82 */ /* 0x000ea20000000a00 */
[----:B------:R-:W-:-:S07]  /*1320*/  ISETP.NE.AND.EX P3, PT, RZ, UR5, PT, P3 ;  /* 0x00000005ff007c0c */ /* 0x000fce000bf65330 */
[----:B------:R-:W3:Y:S01]  /*1330*/  @P1 LDC.64 R6, c[0x0][0xa18] ;  /* 0x00028600ff061b82 */ /* 0x000ee20000000a00 */
[----:B------:R-:W-:Y:S02]  /*1340*/  ULDC UR4, c[0x0][0x288] ;  /* 0x0000a20000047ab9 */ /* 0x000fe40000000800 */
[----:B------:R-:W-:Y:S01]  /*1350*/  IMAD.U32 R155, RZ, RZ, UR4 ;  /* 0x00000004ff9b7e24 */ /* 0x000fe2000f8e00ff */
[----:B------:R-:W-:Y:S01]  /*1360*/  ULDC.64 UR4, c[0x0][0x418] ;  /* 0x0001060000047ab9 */ /* 0x000fe20000000a00 */
[----:B-1----:R-:W-:-:S04]  /*1370*/  IMAD.WIDE R8, R28, 0x4, R4 ;  /* 0x000000041c087825 */ /* 0x002fc800078e0204 */
[C---:B---3--:R-:W-:Y:S01]  /*1380*/  @P1 IMAD.WIDE R4, R28.reuse, 0x4, R6 ;  /* 0x000000041c041825 */ /* 0x048fe200078e0206 */
[----:B------:R-:W5:Y:S03]  /*1390*/  @P3 LDG.E R64, desc[UR40][R8.64] ;  /* 0x0000002808403981 */ /* 0x000f66000c1e1900 */
[----:B--2---:R-:W-:Y:S01]  /*13a0*/  @P0 IMAD.WIDE R2, R28, 0x4, R2 ;  /* 0x000000041c020825 */ /* 0x004fe200078e0202 */
[----:B------:R-:W5:Y:S04]  /*13b0*/  @P1 LDG.E R155, desc[UR40][R4.64] ;  /* 0x00000028049b1981 */ /* 0x000f68000c1e1900 */
[----:B------:R1:W-:Y:S01]  /*13c0*/  STL [R1+0x64], R28 ;  /* 0x0000641c01007387 */ /* 0x0003e20000100800 */
[----:B------:R-:W-:-:S03]  /*13d0*/  UISETP.NE.U32.AND UP0, UPT, UR4, URZ, UPT ;  /* 0x0000003f0400728c */ /* 0x000fc6000bf05070 */
[----:B------:R-:W-:Y:S01]  /*13e0*/  ULDC UR4, c[0x0][0x424] ;  /* 0x0001090000047ab9 */ /* 0x000fe20000000800 */
[----:B------:R-:W-:Y:S01]  /*13f0*/  UISETP.NE.AND.EX UP0, UPT, UR5, URZ, UPT, UP0 ;  /* 0x0000003f0500728c */ /* 0x000fe2000bf05300 */
[----:B------:R2:W5:Y:S01]  /*1400*/  @P0 LDG.E R10, desc[UR40][R2.64] ;  /* 0x00000028020a0981 */ /* 0x000562000c1e1900 */
[----:B------:R-:W-:Y:S01]  /*1410*/  ISETP.NE.U32.AND P2, PT, RZ, UR6, PT ;  /* 0x00000006ff007c0c */ /* 0x000fe2000bf45070 */
[----:B------:R-:W-:Y:S01]  /*1420*/  ULDC UR5, c[0x0][0x2f0] ;  /* 0x0000bc0000057ab9 */ /* 0x000fe20000000800 */
[----:B------:R-:W-:Y:S01]  /*1430*/  USEL UR4, UR4, 0x1, UP0 ;  /* 0x0000000104047887 */ /* 0x000fe20008000000 */
[C---:B0-----:R-:W-:Y:S02]  /*1440*/  LOP3.LUT R0, R11.reuse, 0xff0000, RZ, 0xc0, !PT ;  /* 0x00ff00000b007812 */ /* 0x041fe400078ec0ff */
[----:B--2---:R-:W-:Y:S01]  /*1450*/  LOP3.LUT R2, R11, 0xff000000, RZ, 0xc0, !PT ;  /* 0xff0000000b027812 */ /* 0x004fe200078ec0ff */
[----:B------:R-:W-:Y:S01]  /*1460*/  UIMAD UR4, UR4, UR5, URZ ;  /* 0x00000005040472a4 */ /* 0x000fe2000f8e023f */
[----:B------:R-:W-:-:S02]  /*1470*/  ISETP.NE.AND.EX P2, PT, RZ, UR7, PT, P2 ;  /* 0x00000007ff007c0c */ /* 0x000fc4000bf45320 */
[----:B------:R-:W-:Y:S01]  /*1480*/  SHF.R.U32.HI R3, RZ, 0x8, R2 ;  /* 0x00000008ff037819 */ /* 0x000fe20000011602 */
[----:B------:R-:W-:Y:S01]  /*1490*/  ULDC UR5, c[0x0][0x348] ;  /* 0x0000d20000057ab9 */ /* 0x000fe20000000800 */
[----:B------:R-:W-:Y:S02]  /*14a0*/  LOP3.LUT R153, R11, 0xffff, RZ, 0xc0, !PT ;  /* 0x0000ffff0b997812 */ /* 0x000fe400078ec0ff */
[----:B------:R-:W-:Y:S01]  /*14b0*/  LEA.HI R12, R0, R3, RZ, 0x10 ;  /* 0x00000003000c7211 */ /* 0x000fe200078f80ff */
        /* <DEDUP_REMOVED lines=10> */
.L_x_12259:
[----:B------:R-:W-:Y:S02]  /*1560*/  IMAD.U32 R27, RZ, RZ, UR5 ;  /* 0x00000005ff1b7e24 */ /* 0x000fe4000f8e00ff */
[----:B------:R-:W-:Y:S01]  /*1570*/  IMAD.U32 R29, RZ, RZ, UR4 ;  /* 0x00000004ff1d7e24 */ /* 0x000fe2000f8e00ff */
[----:B------:R-:W-:Y:S06]  /*1580*/  @!P2 BRA `(.L_x_12260) ;  /* 0x000000000010a947 */ /* 0x000fec0003800000 */
[----:B------:R-:W0:Y:S02]  /*1590*/  LDC.64 R2, c[0x0][0xa20] ;  /* 0x00028800ff027b82 */ /* 0x000e240000000a00 */
[----:B0-----:R-:W-:-:S05]  /*15a0*/  IMAD.WIDE R2, R28, 0x4, R2 ;  /* 0x000000041c027825 */ /* 0x001fca00078e0202 */
[----:B------:R0:W5:Y:S01]  /*15b0*/  LDG.E R29, desc[UR40][R2.64] ;  /* 0x00000028021d7981 */ /* 0x000162000c1e1900 */
[----:B------:R-:W-:Y:S05]  /*15c0*/  BRA `(.L_x_12261) ;  /* 0x0000000000107947 */ /* 0x000fea0003800000 */
.L_x_12260:
[----:B------:R-:W-:Y:S05]  /*15d0*/  @!P3 BRA `(.L_x_12261) ;  /* 0x00000000000cb947 */ /* 0x000fea0003800000 */
[----:B------:R-:W2:Y:S04]  /*15e0*/  LDG.E R0, desc[UR40][R8.64] ;  /* 0x0000002808007981 */ /* 0x000ea8000c1e1900 */
[----:B------:R-:W2:Y:S02]  /*15f0*/  LDG.E R29, desc[UR40][R8.64+0x4] ;  /* 0x00000428081d7981 */ /* 0x000ea4000c1e1900 */
[----:B--2---:R-:W-:-:S07]  /*1600*/  IMAD.IADD R29, R29, 0x1, -R0 ;  /* 0x000000011d1d7824 */ /* 0x004fce00078e0a00 */
.L_x_12261:
[----:B------:R-:W-:Y:S01]  /*1610*/  ULDC.64 UR4, c[0x0][0xa10] ;  /* 0x0002840000047ab9 */ /* 0x000fe20000000a00 */
[----:B------:R-:W2:Y:S01]  /*1620*/  LDL R13, [R1+0x54] ;  /* 0x00005400010d7983 */ /* 0x000ea20000100800 */
[----:B------:R-:W-:Y:S01]  /*1630*/  ISETP.NE.U32.AND P0, PT, RZ, UR4, PT ;  /* 0x00000004ff007c0c */ /* 0x000fe2000bf05070 */
[----:B0-----:R-:W0:Y:S03]  /*1640*/  LDC R2, c[0x0][0x448] ;  /* 0x00011200ff027b82 */ /* 0x001e260000000800 */
[----:B------:R-:W-:Y:S01]  /*1650*/  ISETP.NE.AND.EX P0, PT, RZ, UR5, PT, P0 ;  /* 0x00000005ff007c0c */ /* 0x000fe2000bf05300 */
[----:B------:R-:W-:Y:S02]  /*1660*/  ULDC.64 UR4, c[0x0][0xa30] ;  /* 0x00028c0000047ab9 */ /* 0x000fe40000000a00 */
[----:B------:R-:W-:-:S04]  /*1670*/  ISETP.NE.U32.AND P1, PT, RZ, UR4, PT ;  /* 0x00000004ff007c0c */ /* 0x000fc8000bf25070 */
[----:B------:R-:W-:-:S06]  /*1680*/  ISETP.NE.AND.EX P1, PT, RZ, UR5, PT, P1 ;  /* 0x00000005ff007c0c */ /* 0x000fcc000bf25310 */
[----:B------:R-:W1:Y:S08]  /*1690*/  @P0 LDC.64 R4, c[0x0][0xa10] ;  /* 0x00028400ff040b82 */ /* 0x000e700000000a00 */
[----:B------:R-:W3:Y:S01]  /*16a0*/  @P1 LDC.64 R6, c[0x0][0xa30] ;  /* 0x00028c00ff061b82 */ /* 0x000ee20000000a00 */
[----:B-1----:R-:W-:-:S05]  /*16b0*/  @P0 IMAD.WIDE R4, R28, 0x4, R4 ;  /* 0x000000041c040825 */ /* 0x002fca00078e0204 */
[----:B------:R-:W4:Y:S04]  /*16c0*/  @P0 LDG.E R0, desc[UR40][R4.64] ;  /* 0x0000002804000981 */ /* 0x000f28000c1e1900 */
[----:B------:R-:W4:Y:S01]  /*16d0*/  @P0 LDG.E R9, desc[UR40][R4.64+0x4] ;  /* 0x0000042804090981 */ /* 0x000f22000c1e1900 */
[----:B-----5:R-:W-:Y:S02]  /*16e0*/  IMAD.MOV.U32 R24, RZ, RZ, R29 ;  /* 0x000000ffff187224 */ /* 0x020fe400078e001d */
[----:B---3--:R-:W-:-:S05]  /*16f0*/  @P1 IMAD.WIDE R6, R28, 0x4, R6 ;  /* 0x000000041c061825 */ /* 0x008fca00078e0206 */
[----:B------:R1:W5:Y:S01]  /*1700*/  @P1 LDG.E R24, desc[UR40][R6.64] ;  /* 0x0000002806181981 */ /* 0x000362000c1e1900 */
[----:B0-----:R-:W-:Y:S01]  /*1710*/  ISETP.NE.AND P1, PT, R2, 0x1, PT ;  /* 0x000000010200780c */ /* 0x001fe20003f25270 */
[----:B------:R-:W-:Y:S01]  /*1720*/  IMAD.IADD R10, R29, 0x1, -R10 ;  /* 0x000000011d0a7824 */ /* 0x000fe200078e0a0a */
[----:B------:R-:W0:Y:S11]  /*1730*/  LDC.64 R2, c[0x0][0x9e0] ;  /* 0x00027800ff027b82 */ /* 0x000e360000000a00 */
[----:B------:R-:W3:Y:S08]  /*1740*/  @P1 LDC R11, c[0x0][0x44c] ;  /* 0x00011300ff0b1b82 */ /* 0x000ef00000000800 */
[----:B------:R-:W1:Y:S01]  /*1750*/  @P1 LDC R8, c[0x0][0x450] ;  /* 0x00011400ff081b82 */ /* 0x000e620000000800 */
[----:B0-----:R-:W-:Y:S01]  /*1760*/  ISETP.GE.AND P2, PT, R3, 0x1, PT ;  /* 0x000000010300780c */ /* 0x001fe20003f46270 */
[----:B--2---:R-:W-:-:S05]  /*1770*/  IMAD R14, R13, 0xc0, RZ ;  /* 0x000000c00d0e7824 */ /* 0x004fca00078e02ff */
[----:B------:R0:W-:Y:S01]  /*1780*/  STL [R1+0x20], R14 ;  /* 0x0000200e01007387 */ /* 0x0001e20000100800 */
[----:B----4-:R-:W-:Y:S02]  /*1790*/  @P0 IMAD.IADD R27, R9, 0x1, -R0 ;  /* 0x00000001091b0824 */ /* 0x010fe400078e0a00 */
[----:B------:R-:W-:Y:S02]  /*17a0*/  VIADD R0, R14, 0xbf ;  /* 0x000000bf0e007836 */ /* 0x000fe40000000000 */
[----:B------:R-:W-:Y:S02]  /*17b0*/  IMAD.IADD R13, R10, 0x1, R27 ;  /* 0x000000010a0d7824 */ /* 0x000fe400078e021b */
[----:B---3--:R-:W-:-:S03]  /*17c0*/  @P1 IMAD.HI.U32 R5, R0, R11, RZ ;  /* 0x0000000b00051227 */ /* 0x008fc600078e00ff */
[----:B------:R0:W-:Y:S01]  /*17d0*/  STL [R1], R13 ;  /* 0x0000000d01007387 */ /* 0x0001e20000100800 */
[----:B------:R-:W-:Y:S01]  /*17e0*/  IMAD.MOV.U32 R4, RZ, RZ, R0 ;  /* 0x000000ffff047224 */ /* 0x000fe200078e0000 */
[----:B-1----:R-:W-:Y:S01]  /*17f0*/  @P1 SHF.R.U32.HI R4, RZ, R8, R5 ;  /* 0x00000008ff041219 */ /* 0x002fe20000011605 */
[C---:B------:R-:W-:Y:S01]  /*1800*/  VIADD R0, R13.reuse, 0x7f ;  /* 0x0000007f0d007836 */ /* 0x040fe20000000000 */
[----:B------:R-:W-:-:S04]  /*1810*/  IADD3 R7, R13, 0x1, -R155 ;  /* 0x000000010d077810 */ /* 0x000fc80007ffe89b */
[----:B------:R-:W-:Y:S01]  /*1820*/  SHF.R.S32.HI R5, RZ, 0x1f, R0 ;  /* 0x0000001fff057819 */ /* 0x000fe20000011400 */
[----:B------:R-:W-:-:S03]  /*1830*/  IMAD.IADD R9, R7, 0x1, R4 ;  /* 0x0000000107097824 */ /* 0x000fc600078e0204 */
[----:B------:R-:W-:Y:S01]  /*1840*/  LEA.HI R5, R5, R0, RZ, 0x7 ;  /* 0x0000000005057211 */ /* 0x000fe200078f38ff */
[----:B------:R-:W-:-:S03]  /*1850*/  IMAD.IADD R2, R9, 0x1, R2 ;  /* 0x0000000109027824 */ /* 0x000fc600078e0202 */
[----:B------:R-:W-:Y:S01]  /*1860*/  SHF.R.S32.HI R26, RZ, 0x7, R5 ;  /* 0x00000007ff1a7819 */ /* 0x000fe20000011405 */
[----:B0-----:R-:W-:Y:S06]  /*1870*/  @!P2 BRA `(.L_x_12262) ;  /* 0x000000000048a947 */ /* 0x001fec0003800000 */
        /* <DEDUP_REMOVED lines=11> */
.L_x_12264:
[----:B------:R-:W-:-:S13]  /*1930*/  ISETP.NE.AND P0, PT, R3, 0x1, PT ;  /* 0x000000010300780c */ /* 0x000fda0003f05270 */
[----:B------:R-:W0:Y:S02]  /*1940*/  @P0 LDC.64 R4, c[0x0][0x9e8] ;  /* 0x00027a00ff040b82 */ /* 0x000e240000000a00 */
[----:B0-----:R-:W-:-:S05]  /*1950*/  @P0 IMAD.HI.U32 R4, R0, R4, RZ ;  /* 0x0000000400040227 */ /* 0x001fca00078e00ff */
[----:B------:R-:W-:-:S07]  /*1960*/  @P0 SHF.R.U32.HI R0, RZ, R5, R4 ;  /* 0x00000005ff000219 */ /* 0x000fce0000011604 */
.L_x_12265:
[----:B------:R-:W-:Y:S05]  /*1970*/  BSYNC B0 ;  /* 0x0000000000007941 */ /* 0x000fea0003800000 */
.L_x_12263:
[----:B------:R-:W-:-:S05]  /*1980*/  IMAD R5, R0, R3, R3 ;  /* 0x0000000300057224 */ /* 0x000fca00078e0203 */
[----:B------:R-:W-:-:S07]  /*1990*/  VIMNMX R2, R2, R5, PT ;  /* 0x0000000502027248 */ /* 0x000fce0003fe0100 */
.L_x_12262:
        /* <DEDUP_REMOVED lines=25> */
.L_x_12268:
[----:B------:R-:W-:-:S13]  /*1b30*/  ISETP.NE.AND P0, PT, R3, 0x1, PT ;  /* 0x000000010300780c */ /* 0x000fda0003f05270 */
[----:B------:R-:W0:Y:S02]  /*1b40*/  @P0 LDC.64 R4, c[0x0][0x9e8] ;  /* 0x00027a00ff040b82 */ /* 0x000e240000000a00 */
[----:B0-----:R-:W-:-:S05]  /*1b50*/  @P0 IMAD.HI.U32 R4, R0, R4, RZ ;  /* 0x0000000400040227 */ /* 0x001fca00078e00ff */
[----:B------:R-:W-:-:S07]  /*1b60*/  @P0 SHF.R.U32.HI R0, RZ, R5, R4 ;  /* 0x00000005ff000219 */ /* 0x000fce0000011604 */
.L_x_12269:
[----:B------:R-:W-:Y:S05]  /*1b70*/  BSYNC B0 ;  /* 0x0000000000007941 */ /* 0x000fea0003800000 */
.L_x_12267:
[----:B------:R-:W-:-:S05]  /*1b80*/  IMAD R3, R0, R3, RZ ;  /* 0x0000000300037224 */ /* 0x000fca00078e02ff */
[----:B------:R-:W-:-:S07]  /*1b90*/  VIMNMX R2, R2, R3, !PT ;  /* 0x0000000302027248 */ /* 0x000fce0007fe0100 */
.L_x_12266:
[----:B------:R-:W-:Y:S01]  /*1ba0*/  SHF.R.S32.HI R3, RZ, 0x1f, R2 ;  /* 0x0000001fff037819 */ /* 0x000fe20000011402 */
[----:B------:R-:W-:Y:S01]  /*1bb0*/  BSSY B0, `(.L_x_12270) ;  /* 0x000002a000007945 */ /* 0x000fe20003800000 */
[----:B------:R-:W-:Y:S01]  /*1bc0*/  LOP3.LUT R13, R12, 0xff, RZ, 0xc0, !PT ;  /* 0x000000ff0c0d7812 */ /* 0x000fe200078ec0ff */
[----:B------:R-:W-:Y:S01]  /*1bd0*/  IMAD.MOV.U32 R0, RZ, RZ, RZ ;  /* 0x000000ffff007224 */ /* 0x000fe200078e00ff */
[----:B------:R-:W-:Y:S02]  /*1be0*/  LEA.HI R3, R3, R2, RZ, 0x7 ;  /* 0x0000000203037211 */ /* 0x000fe400078f38ff */
        /* <DEDUP_REMOVED lines=38> */
.L_x_12271:
[----:B------:R-:W-:Y:S05]  /*1e50*/  BSYNC B0 ;  /* 0x0000000000007941 */ /* 0x000fea0003800000 */
.L_x_12270:
[----:B------:R-:W-:Y:S01]  /*1e60*/  IMAD R3, R13, R0, R9 ;  /* 0x000000000d037224 */ /* 0x000fe200078e0209 */
        /* <DEDUP_REMOVED lines=35> */
.L_x_12274:
[----:B------:R-:W-:Y:S05]  /*20a0*/  BSYNC B6 ;  /* 0x0000000000067941 */ /* 0x000fea0003800000 */
.L_x_12273:
        /* <DEDUP_REMOVED lines=20> */
.L_x_12276:
[----:B------:R-:W-:Y:S05]  /*21f0*/  BSYNC B6 ;  /* 0x0000000000067941 */ /* 0x000fea0003800000 */
.L_x_12275:
[----:B------:R-:W2:Y:S01]  /*2200*/  LDL.64 R32, [R1+0x10] ;  /* 0x0000100001207983 */ /* 0x000ea20000100a00 */
[----:B------:R-:W-:-:S03]  /*2210*/  ULDC.64 UR4, c[0x0][0x9f8] ;  /* 0x00027e0000047ab9 */ /* 0x000fc60000000a00 */
[----:B------:R-:W2:Y:S01]  /*2220*/  LDL.64 R20, [R1+0x10] ;  /* 0x0000100001147983 */ /* 0x000ea20000100a00 */
[----:B------:R-:W-:Y:S01]  /*2230*/  ISETP.NE.U32.AND P0, PT, RZ, UR4, PT ;  /* 0x00000004ff007c0c */ /* 0x000fe2000bf05070 */
[----:B------:R-:W-:Y:S01]  /*2240*/  IMAD.MOV.U32 R66, RZ, RZ, R28 ;  /* 0x000000ffff427224 */ /* 0x000fe200078e001c */
[----:B------:R-:W0:Y:S01]  /*2250*/  LDC.64 R58, c[0x0][0x3f8] ;  /* 0x0000fe00ff3a7b82 */ /* 0x000e220000000a00 */
[----:B------:R-:W3:Y:S01]  /*2260*/  LDL R12, [R1+0x2c] ;  /* 0x00002c00010c7983 */ /* 0x000ee20000100800 */
[----:B------:R-:W-:Y:S01]  /*2270*/  ISETP.NE.AND.EX P0, PT, RZ, UR5, PT, P0 ;  /* 0x00000005ff007c0c */ /* 0x000fe2000bf05300 */
[----:B------:R-:W-:Y:S01]  /*2280*/  VIADD R65, R18, 0x20 ;  /* 0x0000002012417836 */ /* 0x000fe20000000000 */
[----:B------:R-:W-:Y:S01]  /*2290*/  ULDC UR4, c[0x0][0x2f4] ;  /* 0x0000bd0000047ab9 */ /* 0x000fe20000000800 */
[----:B------:R-:W4:Y:S03]  /*22a0*/  LDL R8, [R1+0x7c] ;  /* 0x00007c0001087983 */ /* 0x000f260000100800 */
[----:B------:R-:W1:Y:S08]  /*22b0*/  LDC R53, c[0x0][0x3f4] ;  /* 0x0000fd00ff357b82 */ /* 0x000e700000000800 */
[----:B------:R-:W0:Y:S08]  /*22c0*/  @P0 LDC.64 R4, c[0x0][0x9f8] ;  /* 0x00027e00ff040b82 */ /* 0x000e300000000a00 */
[----:B------:R-:W1:Y:S01]  /*22d0*/  LDC.64 R56, c[0x0][0x408] ;  /* 0x00010200ff387b82 */ /* 0x000e620000000a00 */
[----:B0-----:R-:W-:-:S05]  /*22e0*/  @P0 IMAD.WIDE R4, R28, 0x4, R4 ;  /* 0x000000041c040825 */ /* 0x001fca00078e0204 */
[----:B------:R0:W4:Y:S01]  /*22f0*/  @P0 LDG.E R66, desc[UR40][R4.64] ;  /* 0x0000002804420981 */ /* 0x000122000c1e1900 */
[----:B------:R-:W-:Y:S01]  /*2300*/  ISETP.GE.AND P1, PT, R65, UR4, PT ;  /* 0x0000000441007c0c */ /* 0x000fe2000bf26270 */
[----:B------:R-:W1:Y:S01]  /*2310*/  S2R R28, SR_TID.X ;  /* 0x00000000001c7919 */ /* 0x000e620000002100 */
[----:B--2---:R-:W-:Y:S02]  /*2320*/  IMAD.MOV.U32 R20, RZ, RZ, R32 ;  /* 0x000000ffff147224 */ /* 0x004fe400078e0020 */
[----:B-1----:R-:W-:-:S03]  /*2330*/  VIADD R31, R28, 0xffffff80 ;  /* 0xffffff801c1f7836 */ /* 0x002fc60000000000 */
[----:B------:R-:W-:-:S05]  /*2340*/  SHF.R.S32.HI R21, RZ, 0x1f, R20 ;  /* 0x0000001fff157819 */ /* 0x000fca0000011414 */
[----:B------:R1:W-:Y:S04]  /*2350*/  STL [R1+0x14], R21 ;  /* 0x0000141501007387 */ /* 0x0003e80000100800 */
[----:B------:R-:W2:Y:S04]  /*2360*/  LDL R11, [R1+0x3c] ;  /* 0x00003c00010b7983 */ /* 0x000ea80000100800 */
[----:B------:R-:W2:Y:S01]  /*2370*/  LDL R10, [R1+0x8] ;  /* 0x00000800010a7983 */ /* 0x000ea20000100800 */
[----:B------:R-:W-:Y:S02]  /*2380*/  LEA.HI R28, R31, R31, RZ, 0x1 ;  /* 0x0000001f1f1c7211 */ /* 0x000fe400078f08ff */
[----:B------:R-:W-:-:S02]  /*2390*/  SEL R3, RZ, 0xffffffff, P1 ;  /* 0xffffffffff037807 */ /* 0x000fc40000800000 */
[----:B------:R-:W-:Y:S02]  /*23a0*/  SHF.R.S32.HI R28, RZ, 0x1, R28 ;  /* 0x00000001ff1c7819 */ /* 0x000fe4000001141c */
[C---:B------:R-:W-:Y:S01]  /*23b0*/  ISETP.GE.AND P0, PT, R18.reuse, UR4, PT ;  /* 0x0000000412007c0c */ /* 0x040fe2000bf06270 */
[----:B0-----:R-:W-:Y:S01]  /*23c0*/  IMAD.SHL.U32 R5, R3, 0x2, RZ ;  /* 0x0000000203057824 */ /* 0x001fe200078e00ff */
[----:B------:R-:W-:Y:S02]  /*23d0*/  SHF.R.S32.HI R3, RZ, 0x1f, R28 ;  /* 0x0000001fff037819 */ /* 0x000fe4000001141c */
[----:B------:R-:W-:Y:S02]  /*23e0*/  SEL R0, RZ, 0x1, P0 ;  /* 0x00000001ff007807 */ /* 0x000fe40000000000 */
[----:B------:R-:W-:Y:S01]  /*23f0*/  SHF.R.S32.HI R19, RZ, 0x1f, R18 ;  /* 0x0000001fff137819 */ /* 0x000fe20000011412 */
[----:B------:R-:W-:Y:S01]  /*2400*/  IMAD R4, R3, R58, RZ ;  /* 0x0000003a03047224 */ /* 0x000fe200078e02ff */
[----:B------:R-:W-:-:S02]  /*2410*/  ISETP.GE.AND P0, PT, R18, R53, PT ;  /* 0x000000351200720c */ /* 0x000fc40003f06270 */
[----:B------:R-:W-:Y:S01]  /*2420*/  ISETP.GE.AND P1, PT, R65, R53, PT ;  /* 0x000000354100720c */ /* 0x000fe20003f26270 */
[----:B------:R-:W0:Y:S01]  /*2430*/  S2R R30, SR_TID.X ;  /* 0x00000000001e7919 */ /* 0x000e220000002100 */
[----:B------:R-:W-:Y:S01]  /*2440*/  LOP3.LUT R0, R5, 0x2, R0, 0xe2, !PT ;  /* 0x0000000205007812 */ /* 0x000fe200078ee200 */
[----:B------:R-:W-:Y:S01]  /*2450*/  IMAD R6, R3, R56, RZ ;  /* 0x0000003803067224 */ /* 0x000fe200078e02ff */
[C---:B------:R-:W-:Y:S01]  /*2460*/  SEL R3, R53.reuse, RZ, P0 ;  /* 0x000000ff35037207 */ /* 0x040fe20000000000 */
[C---:B------:R-:W-:Y:S01]  /*2470*/  IMAD R5, R28.reuse, R59, R4 ;  /* 0x0000003b1c057224 */ /* 0x040fe200078e0204 */
[----:B------:R-:W-:Y:S01]  /*2480*/  SEL R4, R53, RZ, P1 ;  /* 0x000000ff35047207 */ /* 0x000fe20000800000 */
[----:B------:R-:W-:-:S04]  /*2490*/  IMAD.WIDE.U32 R44, R28, R58, R20 ;  /* 0x0000003a1c2c7225 */ /* 0x000fc800078e0014 */
[----:B------:R-:W-:-:S04]  /*24a0*/  IMAD.WIDE.U32 R42, R28, R58, R18 ;  /* 0x0000003a1c2a7225 */ /* 0x000fc800078e0012 */
[----:B------:R-:W-:Y:S02]  /*24b0*/  IMAD.IADD R45, R45, 0x1, R5 ;  /* 0x000000012d2d7824 */ /* 0x000fe400078e0205 */
[----:B------:R-:W-:Y:S02]  /*24c0*/  IMAD.IADD R43, R5, 0x1, R43 ;  /* 0x00000001052b7824 */ /* 0x000fe400078e022b */
[----:B------:R-:W-:Y:S02]  /*24d0*/  IMAD.IADD R3, R18, 0x1, R3 ;  /* 0x0000000112037824 */ /* 0x000fe400078e0203 */
[----:B------:R-:W-:Y:S02]  /*24e0*/  IMAD.IADD R5, R65, 0x1, R4 ;  /* 0x0000000141057824 */ /* 0x000fe400078e0204 */
[----:B------:R-:W-:Y:S01]  /*24f0*/  IMAD R9, R28, R57, R6 ;  /* 0x000000391c097224 */ /* 0x000fe200078e0206 */
[----:B------:R-:W-:Y:S02]  /*2500*/  SHF.R.S32.HI R4, RZ, 0x1f, R3 ;  /* 0x0000001fff047819 */ /* 0x000fe40000011403 */
[----:B------:R-:W-:-:S02]  /*2510*/  SHF.R.S32.HI R6, RZ, 0x1f, R5 ;  /* 0x0000001fff067819 */ /* 0x000fc40000011405 */
[----:B------:R-:W-:Y:S02]  /*2520*/  LEA.HI R63, R4, R3, RZ, 0x4 ;  /* 0x00000003043f7211 */ /* 0x000fe400078f20ff */
[----:B------:R-:W-:Y:S02]  /*2530*/  LEA.HI R62, R6, R5, RZ, 0x4 ;  /* 0x00000005063e7211 */ /* 0x000fe400078f20ff */
[----:B------:R-:W-:Y:S02]  /*2540*/  LEA.HI R3, R4, R3, RZ, 0x5 ;  /* 0x0000000304037211 */ /* 0x000fe400078f28ff */
[----:B------:R-:W-:Y:S01]  /*2550*/  LEA.HI R5, R6, R5, RZ, 0x5 ;  /* 0x0000000506057211 */ /* 0x000fe200078f28ff */
[----:B------:R-:W-:Y:S01]  /*2560*/  IMAD.WIDE.U32 R40, R28, R56, R20 ;  /* 0x000000381c287225 */ /* 0x000fe200078e0014 */
[----:B-----5:R-:W-:-:S03]  /*2570*/  SHF.R.S32.HI R7, RZ, 0x1f, R24 ;  /* 0x0000001fff077819 */ /* 0x020fc60000011418 */
[----:B------:R-:W-:Y:S01]  /*2580*/  IMAD.SHL.U32 R4, R3, 0x80, RZ ;  /* 0x0000008003047824 */ /* 0x000fe200078e00ff */
[C---:B---3--:R-:W-:Y:S01]  /*2590*/  LOP3.LUT R3, R12.reuse, 0x10, R63, 0xf8, !PT ;  /* 0x000000100c037812 */ /* 0x048fe200078ef83f */
[----:B------:R-:W-:Y:S01]  /*25a0*/  IMAD.SHL.U32 R6, R5, 0x80, RZ ;  /* 0x0000008005067824 */ /* 0x000fe200078e00ff */
[----:B------:R-:W-:Y:S01]  /*25b0*/  LOP3.LUT R5, R12, 0x10, R62, 0xf8, !PT ;  /* 0x000000100c057812 */ /* 0x000fe200078ef83e */
[----:B-1----:R-:W-:Y:S01]  /*25c0*/  IMAD.WIDE.U32 R20, R28, R56, R18 ;  /* 0x000000381c147225 */ /* 0x002fe200078e0012 */
[----:B------:R-:W-:Y:S02]  /*25d0*/  LEA.HI R12, R31, R31, RZ, 0x1 ;  /* 0x0000001f1f0c7211 */ /* 0x000fe400078f08ff */
[----:B------:R-:W-:Y:S02]  /*25e0*/  LOP3.LUT R4, R4, 0xfffff000, RZ, 0xc0, !PT ;  /* 0xfffff00004047812 */ /* 0x000fe400078ec0ff */
[----:B----4-:R-:W-:Y:S02]  /*25f0*/  LOP3.LUT R3, R3, R8, RZ, 0x3c, !PT ;  /* 0x0000000803037212 */ /* 0x010fe400078e3cff */
[----:B------:R-:W-:-:S02]  /*2600*/  LOP3.LUT R6, R6, 0xfffff000, RZ, 0xc0, !PT ;  /* 0xfffff00006067812 */ /* 0x000fc400078ec0ff */
[----:B------:R-:W-:Y:S01]  /*2610*/  LOP3.LUT R5, R5, R8, RZ, 0x3c, !PT ;  /* 0x0000000805057212 */ /* 0x000fe200078e3cff */
[----:B------:R-:W-:Y:S01]  /*2620*/  IMAD R8, R7, R58, RZ ;  /* 0x0000003a07087224 */ /* 0x000fe200078e02ff */
[----:B------:R-:W-:Y:S01]  /*2630*/  LOP3.LUT R12, R12, 0xfffffffe, RZ, 0xc0, !PT ;  /* 0xfffffffe0c0c7812 */ /* 0x000fe200078ec0ff */
[----:B------:R-:W-:Y:S02]  /*2640*/  IMAD.IADD R41, R41, 0x1, R9 ;  /* 0x0000000129297824 */ /* 0x000fe400078e0209 */
[----:B------:R-:W-:Y:S02]  /*2650*/  IMAD.IADD R21, R9, 0x1, R21 ;  /* 0x0000000109157824 */ /* 0x000fe400078e0215 */
[----:B------:R-:W-:Y:S02]  /*2660*/  IMAD R7, R7, R56, RZ ;  /* 0x0000003807077224 */ /* 0x000fe400078e02ff */
[----:B------:R-:W-:-:S04]  /*2670*/  IMAD.WIDE.U32 R44, R24, R58, R44 ;  /* 0x0000003a182c7225 */ /* 0x000fc800078e002c */
[----:B------:R-:W-:Y:S01]  /*2680*/  IMAD.WIDE.U32 R42, R24, R58, R42 ;  /* 0x0000003a182a7225 */ /* 0x000fe200078e002a */
[----:B------:R-:W-:-:S03]  /*2690*/  LOP3.LUT R52, R0, 0x1, RZ, 0xc0, !PT ;  /* 0x0000000100347812 */ /* 0x000fc600078ec0ff */
[C---:B------:R-:W-:Y:S02]  /*26a0*/  IMAD R7, R24.reuse, R57, R7 ;  /* 0x0000003918077224 */ /* 0x040fe400078e0207 */
[----:B------:R-:W-:Y:S01]  /*26b0*/  IMAD.WIDE.U32 R40, R24, R56, R40 ;  /* 0x0000003818287225 */ /* 0x000fe200078e0028 */
[----:B------:R-:W-:-:S03]  /*26c0*/  SHF.L.U64.HI R57, R56, 0x7, R57 ;  /* 0x0000000738397819 */ /* 0x000fc60000010239 */
[----:B------:R-:W-:Y:S02]  /*26d0*/  IMAD.IADD R12, R31, 0x1, -R12 ;  /* 0x000000011f0c7824 */ /* 0x000fe400078e0a0c */
[----:B------:R-:W-:Y:S01]  /*26e0*/  IMAD.WIDE.U32 R20, R24, R56, R20 ;  /* 0x0000003818147225 */ /* 0x000fe200078e0014 */
[----:B------:R-:W-:Y:S02]  /*26f0*/  LOP3.LUT R51, R0, 0x2, RZ, 0xc0, !PT ;  /* 0x0000000200337812 */ /* 0x000fe400078ec0ff */
[----:B------:R-:W-:Y:S01]  /*2700*/  SHF.R.S32.HI R50, RZ, 0x1f, R66 ;  /* 0x0000001fff327819 */ /* 0x000fe20000011442 */
[----:B------:R-:W-:Y:S01]  /*2710*/  IMAD.IADD R64, R64, 0x1, R29 ;  /* 0x0000000140407824 */ /* 0x000fe200078e021d */
[----:B------:R-:W-:Y:S01]  /*2720*/  LOP3.LUT R0, R62, 0xfffffff0, RZ, 0xc0, !PT ;  /* 0xfffffff03e007812 */ /* 0x000fe200078ec0ff */
[----:B------:R-:W-:Y:S02]  /*2730*/  IMAD.SHL.U32 R56, R56, 0x80, RZ ;  /* 0x0000008038387824 */ /* 0x000fe400078e00ff */
[----:B------:R-:W-:-:S02]  /*2740*/  IMAD R55, R12, 0xc0, R28 ;  /* 0x000000c00c377824 */ /* 0x000fc400078e021c */
[----:B------:R-:W-:Y:S02]  /*2750*/  IMAD.SHL.U32 R53, R53, 0x2, RZ ;  /* 0x0000000235357824 */ /* 0x000fe400078e00ff */
[----:B------:R-:W-:Y:S02]  /*2760*/  IMAD.IADD R47, R41, 0x1, R7 ;  /* 0x00000001292f7824 */ /* 0x000fe400078e0207 */
[----:B------:R-:W-:Y:S01]  /*2770*/  IMAD.IADD R46, R7, 0x1, R21 ;  /* 0x00000001072e7824 */ /* 0x000fe200078e0215 */
[--C-:B--2---:R-:W-:Y:S01]  /*2780*/  IADD3 R61, R3, R4, R11.reuse ;  /* 0x00000004033d7210 */ /* 0x104fe20007ffe00b */
[----:B------:R-:W-:Y:S01]  /*2790*/  IMAD R3, R24, R59, R8 ;  /* 0x0000003b18037224 */ /* 0x000fe200078e0208 */
[----:B------:R-:W-:Y:S02]  /*27a0*/  IADD3 R60, R5, R6, R11 ;  /* 0x00000006053c7210 */ /* 0x000fe40007ffe00b */
[----:B0-----:R-:W-:Y:S02]  /*27b0*/  SHF.R.U32.HI R11, RZ, 0x7, R30 ;  /* 0x00000007ff0b7819 */ /* 0x001fe4000001161e */
[----:B------:R-:W-:Y:S01]  /*27c0*/  ISETP.GE.AND P2, PT, R10, UR4, PT ;  /* 0x000000040a007c0c */ /* 0x000fe2000bf46270 */
[----:B------:R-:W-:Y:S01]  /*27d0*/  IMAD.IADD R49, R45, 0x1, R3 ;  /* 0x000000012d317824 */ /* 0x000fe200078e0203 */
[C---:B------:R-:W-:Y:S01]  /*27e0*/  SHF.L.U64.HI R59, R58.reuse, 0x7, R59 ;  /* 0x000000073a3b7819 */ /* 0x040fe2000001023b */
[----:B------:R-:W-:Y:S01]  /*27f0*/  IMAD.IADD R48, R3, 0x1, R43 ;  /* 0x0000000103307824 */ /* 0x000fe200078e022b */
[----:B------:R-:W-:Y:S01]  /*2800*/  P2R R67, PR, RZ, 0x4 ;  /* 0x00000004ff437803 */ /* 0x000fe20000000000 */
[----:B------:R-:W-:Y:S01]  /*2810*/  IMAD.SHL.U32 R58, R58, 0x80, RZ ;  /* 0x000000803a3a7824 */ /* 0x000fe200078e00ff */
[----:B------:R-:W-:Y:S01]  /*2820*/  LOP3.LUT R3, R63, 0xfffffff0, RZ, 0xc0, !PT ;  /* 0xfffffff03f037812 */ /* 0x000fe200078ec0ff */
[----:B------:R-:W-:-:S07]  /*2830*/  VIADD R54, R11, 0x8 ;  /* 0x000000080b367836 */ /* 0x000fce0000000000 */
.L_x_12319:
[----:B------:R-:W2:Y:S01]  /*2840*/  LDL R13, [R1+0x48] ;  /* 0x00004800010d7983 */ /* 0x000ea20000100800 */
        /* <DEDUP_REMOVED lines=31> */
[----:B------:R-:W-:Y:S01]  /*2a40*/  IMAD.IADD R69, R16, 0x1, R69 ;  /* 0x0000000110457824 */ /* 0x000fe200078e0245 */
[----:B0-----:R-:W-:Y:S07]  /*2a50*/  @!P3 BRA `(.L_x_12278) ;  /* 0x0000003c00d4b947 */ /* 0x001fee0003800000 */
[----:B------:R-:W-:Y:S01]  /*2a60*/  SHF.R.S32.HI R74, RZ, 0x1f, R75 ;  /* 0x0000001fff4a7819 */ /* 0x000fe2000001144b */
[----:B------:R-:W-:Y:S01]  /*2a70*/  ULDC.64 UR4, c[0x0][0x300] ;  /* 0x0000c00000047ab9 */ /* 0x000fe20000000a00 */
[----:B-----5:R-:W-:Y:S01]  /*2a80*/  SHF.R.S32.HI R71, RZ, 0x1f, R76 ;  /* 0x0000001fff477819 */ /* 0x020fe2000001144c */
[----:B------:R-:W-:Y:S01]  /*2a90*/  IMAD.WIDE.U32 R4, R75, UR4, RZ ;  /* 0x000000044b047c25 */ /* 0x000fe2000f8e00ff */
[----:B------:R-:W-:-:S03]  /*2aa0*/  ULDC.64 UR6, c[0x0][0x2e8] ;  /* 0x0000ba0000067ab9 */ /* 0x000fc60000000a00 */
[----:B------:R-:W-:Y:S02]  /*2ab0*/  IMAD R6, R74, UR4, RZ ;  /* 0x000000044a067c24 */ /* 0x000fe4000f8e02ff */
[-C--:B------:R-:W-:Y:S02]  /*2ac0*/  IMAD R8, R57, R2.reuse, RZ ;  /* 0x0000000239087224 */ /* 0x080fe400078e02ff */
[----:B------:R-:W-:Y:S01]  /*2ad0*/  IMAD R7, R75, UR5, R6 ;  /* 0x000000054b077c24 */ /* 0x000fe2000f8e0206 */
[----:B------:R-:W-:Y:S01]  /*2ae0*/  ULDC.64 UR4, c[0x0][0x310] ;  /* 0x0000c40000047ab9 */ /* 0x000fe20000000a00 */
[----:B------:R-:W-:Y:S02]  /*2af0*/  IMAD R6, R59, R2, RZ ;  /* 0x000000023b067224 */ /* 0x000fe400078e02ff */
        /* <DEDUP_REMOVED lines=8> */
[C---:B------:R-:W-:Y:S01]  /*2b80*/  IMAD.WIDE.U32 R4, R153.reuse, UR4, R4 ;  /* 0x0000000499047c25 */ /* 0x040fe2000f8e0004 */
[----:B------:R-:W-:Y:S02]  /*2b90*/  ULDC.U8 UR4, c[0x0][0x410] ;  /* 0x0001040000047ab9 */ /* 0x000fe40000000000 */
[----:B------:R-:W-:Y:S01]  /*2ba0*/  ISETP.NE.AND P3, PT, RZ, UR4, PT ;  /* 0x00000004ff007c0c */ /* 0x000fe2000bf65270 */
[----:B------:R-:W-:Y:S01]  /*2bb0*/  IMAD R79, R153, UR5, R5 ;  /* 0x00000005994f7c24 */ /* 0x000fe2000f8e0205 */
[----:B------:R-:W-:Y:S01]  /*2bc0*/  IADD3 R72, P4, R4, UR6, RZ ;  /* 0x0000000604487c10 */ /* 0x000fe2000ff9e0ff */
[----:B------:R-:W-:-:S02]  /*2bd0*/  IMAD R70, R2, -0x80, R27 ;  /* 0xffffff8002467824 */ /* 0x000fc400078e021b */
[----:B------:R-:W-:Y:S01]  /*2be0*/  IMAD R7, R7, R56, R8 ;  /* 0x0000003807077224 */ /* 0x000fe200078e0208 */
[----:B------:R-:W-:Y:S01]  /*2bf0*/  IADD3.X R79, R79, UR7, RZ, P4, !PT ;  /* 0x000000074f4f7c10 */ /* 0x000fe2000a7fe4ff */
[----:B------:R-:W-:Y:S01]  /*2c00*/  IMAD.WIDE.U32 R10, R58, R2, RZ ;  /* 0x000000023a0a7225 */ /* 0x000fe200078e00ff */
[----:B------:R-:W-:-:S03]  /*2c10*/  VIMNMX R70, R70, 0x80, PT ;  /* 0x0000008046467848 */ /* 0x000fc60003fe0100 */
[----:B------:R-:W-:-:S04]  /*2c20*/  IMAD.WIDE.U32 R12, R56, R2, RZ ;  /* 0x00000002380c7225 */ /* 0x000fc800078e00ff */
[----:B------:R-:W-:Y:S02]  /*2c30*/  IMAD.IADD R14, R11, 0x1, R9 ;  /* 0x000000010b0e7824 */ /* 0x000fe400078e0209 */
[----:B------:R-:W-:Y:S01]  /*2c40*/  IMAD.IADD R15, R13, 0x1, R7 ;  /* 0x000000010d0f7824 */ /* 0x000fe200078e0207 */
[----:B------:R-:W-:Y:S06]  /*2c50*/  @!P3 BRA `(.L_x_12279) ;  /* 0x000000180094b947 */ /* 0x000fec0003800000 */
[----:B------:R-:W0:Y:S01]  /*2c60*/  S2R R28, SR_TID.X ;  /* 0x00000000001c7919 */ /* 0x000e220000002100 */
[----:B------:R-:W-:Y:S01]  /*2c70*/  BSSY B1, `(.L_x_12280) ;  /* 0x0000024000017945 */ /* 0x000fe20003800000 */
[----:B------:R-:W-:Y:S02]  /*2c80*/  CS2R R8, SRZ ;  /* 0x0000000000087805 */ /* 0x000fe4000001ff00 */
[----:B------:R-:W-:Y:S02]  /*2c90*/  CS2R R30, SRZ ;  /* 0x00000000001e7805 */ /* 0x000fe4000001ff00 */
[----:B------:R-:W-:Y:S02]  /*2ca0*/  CS2R R34, SRZ ;  /* 0x0000000000227805 */ /* 0x000fe4000001ff00 */
[----:B------:R-:W-:Y:S02]  /*2cb0*/  CS2R R32, SRZ ;  /* 0x0000000000207805 */ /* 0x000fe4000001ff00 */
[----:B------:R-:W-:Y:S01]  /*2cc0*/  CS2R R36, SRZ ;  /* 0x0000000000247805 */ /* 0x000fe2000001ff00 */
[----:B0-----:R-:W-:-:S05]  /*2cd0*/  VIADD R28, R28, 0xffffff80 ;  /* 0xffffff801c1c7836 */ /* 0x001fca0000000000 */
[----:B------:R-:W-:-:S04]  /*2ce0*/  LEA.HI R28, R28, R28, RZ, 0x1 ;  /* 0x0000001c1c1c7211 */ /* 0x000fc800078f08ff */
[----:B------:R-:W-:-:S04]  /*2cf0*/  SHF.R.S32.HI R28, RZ, 0x1, R28 ;  /* 0x00000001ff1c7819 */ /* 0x000fc8000001141c */
[----:B------:R-:W-:Y:S02]  /*2d00*/  ISETP.GE.AND P4, PT, R28, R70, PT ;  /* 0x000000461c00720c */ /* 0x000fe40003f86270 */
[----:B------:R-:W-:-:S11]  /*2d10*/  CS2R R28, SRZ ;  /* 0x00000000001c7805 */ /* 0x000fd6000001ff00 */
[----:B------:R-:W-:Y:S05]  /*2d20*/  @P4 BRA `(.L_x_12281) ;  /* 0x0000000000604947 */ /* 0x000fea0003800000 */
[----:B------:R-:W2:Y:S01]  /*2d30*/  LDL.64 R80, [R1+0x10] ;  /* 0x0000100001507983 */ /* 0x000ea20000100a00 */
[----:B------:R-:W-:Y:S01]  /*2d40*/  ULDC.64 UR4, c[0x0][0x3e8] ;  /* 0x0000fa0000047ab9 */ /* 0x000fe20000000a00 */
[----:B------:R-:W-:Y:S02]  /*2d50*/  ULDC.64 UR6, c[0x0][0x400] ;  /* 0x0001000000067ab9 */ /* 0x000fe40000000a00 */
[----:B------:R-:W3:Y:S04]  /*2d60*/  LDL R39, [R1+0x34] ;  /* 0x0000340001277983 */ /* 0x000ee80000100800 */
[----:B------:R-:W4:Y:S01]  /*2d70*/  LDL R38, [R1+0x38] ;  /* 0x0000380001267983 */ /* 0x000f220000100800 */
[----:B------:R-:W-:Y:S02]  /*2d80*/  IADD3 R10, P3, P5, R44, UR4, R10 ;  /* 0x000000042c0a7c10 */ /* 0x000fe4000fd7e00a */
[----:B------:R-:W-:-:S02]  /*2d90*/  CS2R R34, SRZ ;  /* 0x0000000000227805 */ /* 0x000fc4000001ff00 */
[----:B------:R-:W-:Y:S02]  /*2da0*/  CS2R R36, SRZ ;  /* 0x0000000000247805 */ /* 0x000fe4000001ff00 */
[----:B------:R-:W-:Y:S02]  /*2db0*/  IADD3.X R11, R49, UR5, R14, P3, P5 ;  /* 0x00000005310b7c10 */ /* 0x000fe40009fea40e */
[----:B------:R-:W-:-:S04]  /*2dc0*/  IADD3 R12, P3, P5, R40, UR6, R12 ;  /* 0x00000006280c7c10 */ /* 0x000fc8000fd7e00c */
[----:B------:R-:W-:Y:S02]  /*2dd0*/  IADD3.X R13, R47, UR7, R15, P3, P5 ;  /* 0x000000072f0d7c10 */ /* 0x000fe40009fea40f */
[----:B------:R-:W-:Y:S02]  /*2de0*/  CS2R R30, SRZ ;  /* 0x00000000001e7805 */ /* 0x000fe4000001ff00 */
[----:B------:R-:W-:Y:S02]  /*2df0*/  CS2R R8, SRZ ;  /* 0x0000000000087805 */ /* 0x000fe4000001ff00 */
[----:B------:R-:W-:Y:S02]  /*2e00*/  CS2R R32, SRZ ;  /* 0x0000000000207805 */ /* 0x000fe4000001ff00 */
[----:B------:R-:W-:Y:S02]  /*2e10*/  CS2R R28, SRZ ;  /* 0x00000000001c7805 */ /* 0x000fe4000001ff00 */
[----:B--2---:R-:W-:-:S02]  /*2e20*/  ISETP.GE.AND P5, PT, R80, R78, PT ;  /* 0x0000004e5000720c */ /* 0x004fc40003fa6270 */
[----:B---3--:R-:W-:-:S11]  /*2e30*/  ISETP.GE.AND P3, PT, R39, R78, PT ;  /* 0x0000004e2700720c */ /* 0x008fd60003f66270 */
[----:B------:R0:W5:Y:S04]  /*2e40*/  @!P5 LDG.E.64 R34, desc[UR40][R10.64] ;  /* 0x000000280a22d981 */ /* 0x000168000c1e1b00 */
[----:B------:R0:W5:Y:S01]  /*2e50*/  @!P5 LDG.E.64 R36, desc[UR40][R12.64] ;  /* 0x000000280c24d981 */ /* 0x000162000c1e1b00 */
[----:B----4-:R-:W-:-:S03]  /*2e60*/  ISETP.GE.AND P5, PT, R38, R78, PT ;  /* 0x0000004e2600720c */ /* 0x010fc60003fa6270 */
[----:B------:R0:W5:Y:S04]  /*2e70*/  @!P3 LDG.E.64 R30, desc[UR40][R10.64+0x10] ;  /* 0x000010280a1eb981 */ /* 0x000168000c1e1b00 */
[----:B------:R0:W5:Y:S06]  /*2e80*/  @!P3 LDG.E.64 R32, desc[UR40][R12.64+0x10] ;  /* 0x000010280c20b981 */ /* 0x00016c000c1e1b00 */
[----:B------:R0:W5:Y:S04]  /*2e90*/  @!P5 LDG.E.64 R8, desc[UR40][R10.64+0x20] ;  /* 0x000020280a08d981 */ /* 0x000168000c1e1b00 */
[----:B------:R0:W5:Y:S02]  /*2ea0*/  @!P5 LDG.E.64 R28, desc[UR40][R12.64+0x20] ;  /* 0x000020280c1cd981 */ /* 0x000164000c1e1b00 */
.L_x_12281:
[----:B------:R-:W-:Y:S05]  /*2eb0*/  BSYNC B1 ;  /* 0x0000000000017941 */ /* 0x000fea0003800000 */
.L_x_12280:
        /* <DEDUP_REMOVED lines=10> */
.L_x_12282:
[----:B------:R-:W2:Y:S01]  /*2f60*/  LDL R4, [R1+0xc] ;  /* 0x00000c0001047983 */ /* 0x000ea20000100800 */
[----:B------:R-:W-:Y:S01]  /*2f70*/  IMAD R68, R23, 0x8, R16 ;  /* 0x0000000817447824 */ /* 0x000fe200078e0210 */
[----:B------:R-:W-:Y:S01]  /*2f80*/  BSSY B1, `(.L_x_12283) ;  /* 0x0000004000017945 */ /* 0x000fe20003800000 */
[----:B--2---:R-:W-:-:S04]  /*2f90*/  SHF.L.U32 R77, R4, 0x1f, RZ ;  /* 0x0000001f044d7819 */ /* 0x004fc800000006ff */
[----:B------:R-:W1:Y:S02]  /*2fa0*/  SYNCS.PHASECHK.TRANS64.TRYWAIT P5, [R68+URZ+0x19c90], R77 ;  /* 0x019c904d440075a7 */ /* 0x000e6400080a017f */
[----:B-1----:R-:W-:Y:S05]  /*2fb0*/  @!P5 BRA `(.L_x_12284) ;  /* 0x000002340084d947 */ /* 0x002fea0003800000 */
.L_x_12627:
[----:B------:R-:W-:Y:S05]  /*2fc0*/  BSYNC B1 ;  /* 0x0000000000017941 */ /* 0x000fea0003800000 */
.L_x_12283:
[----:B------:R-:W-:-:S03]  /*2fd0*/  UMOV UR4, 0xffffffff ;  /* 0xffffffff00047882 */ /* 0x000fc60000000000 */
[----:B------:R-:W-:Y:S05]  /*2fe0*/  BRA.DIV UR4, `(.L_x_12285) ;  /* 0x00000236048c7947 */ /* 0x000fea000b800000 */
[----:B------:R-:W2:Y:S04]  /*2ff0*/  SHFL.IDX PT, R79, R79, RZ, 0x1e1f ;  /* 0x001e1fff4f4f7589 */ /* 0x000ea800000e0000 */
[----:B------:R3:W4:Y:S02]  /*3000*/  SHFL.IDX PT, R14, R72, RZ, 0x1e1f ;  /* 0x001e1fff480e7589 */ /* 0x00072400000e0000 */
.L_x_12631:
[----:B------:R-:W-:Y:S05]  /*3010*/  @P4 BRA `(.L_x_12286) ;  /* 0x0000003c00584947 */ /* 0x000fea0003800000 */
[----:B------:R-:W-:Y:S01]  /*3020*/  ISETP.NE.AND P4, PT, R52, RZ, PT ;  /* 0x000000ff3400720c */ /* 0x000fe20003f85270 */
[----:B------:R-:W-:-:S12]  /*3030*/  BSSY B1, `(.L_x_12287) ;  /* 0x0000076000017945 */ /* 0x000fd80003800000 */
[----:B------:R-:W-:Y:S05]  /*3040*/  @!P4 BRA `(.L_x_12288) ;  /* 0x0000000400d0c947 */ /* 0x000fea0003800000 */
[----:B0-----:R-:W5:Y:S01]  /*3050*/  LDL.64 R12, [R1+0x10] ;  /* 0x00001000010c7983 */ /* 0x001f620000100a00 */
[----:B----4-:R-:W-:Y:S01]  /*3060*/  IADD3 R10, P4, R18, R14, RZ ;  /* 0x0000000e120a7210 */ /* 0x010fe20007f9e0ff */
[----:B------:R-:W-:Y:S02]  /*3070*/  BSSY B2, `(.L_x_12289) ;  /* 0x0000070000027945 */ /* 0x000fe40003800000 */
[----:B------:R0:W4:Y:S02]  /*3080*/  LDS.128 R4, [R69+0x13800] ;  /* 0x0138000045047984 */ /* 0x0001240000000c00 */
[----:B--2---:R-:W-:Y:S01]  /*3090*/  IMAD.X R11, R79, 0x1, R19, P4 ;  /* 0x000000014f0b7824 */ /* 0x004fe200020e0613 */
[----:B-----5:R-:W-:-:S13]  /*30a0*/  ISETP.GE.AND P5, PT, R12, R78, PT ;  /* 0x0000004e0c00720c */ /* 0x020fda0003fa6270 */
[----:B0---4-:R-:W-:Y:S05]  /*30b0*/  @P5 BRA `(.L_x_12290) ;  /* 0x0000000400ac5947 */ /* 0x011fea0003800000 */
        /* <DEDUP_REMOVED lines=51> */
[----:B------:R-:W-:Y:S01]  /*33f0*/  HADD2.F32 R34, -RZ, R15.H0_H0 ;  /* 0x2000000fff227230 */ /* 0x000fe20000004100 */
[----:B------:R-:W-:Y:S01]  /*3400*/  F2FP.SATFINITE.E4M3.F32.PACK_AB_MERGE_C R5, R5, R4, R36 ;  /* 0x000000040505723e */ /* 0x000fe20004807024 */
[----:B------:R-:W-:-:S02]  /*3410*/  HADD2.F32 R15, -RZ, R81.H1_H1 ;  /* 0x30000051ff0f7230 */ /* 0x000fc40000004100 */
[-C--:B------:R-:W-:Y:S01]  /*3420*/  FMUL.FTZ R83, R35, R82.reuse ;  /* 0x0000005223537220 */ /* 0x080fe20000410000 */
[----:B------:R-:W-:Y:S02]  /*3430*/  HADD2.F32 R81, -RZ, R81.H0_H0 ;  /* 0x20000051ff517230 */ /* 0x000fe40000004100 */
[----:B------:R-:W-:Y:S01]  /*3440*/  FMUL.FTZ R82, R34, R82 ;  /* 0x0000005222527220 */ /* 0x000fe20000410000 */
[-C--:B------:R-:W-:Y:S01]  /*3450*/  FFMA.FTZ R84, R37, R15.reuse, -R84 ;  /* 0x0000000f25547223 */ /* 0x080fe20000010854 */
[----:B------:R-:W-:Y:S01]  /*3460*/  FFMA.FTZ R85, R72, R15, R85 ;  /* 0x0000000f48557223 */ /* 0x000fe20000010055 */
[----:B------:R-:W-:Y:S01]  /*3470*/  FFMA.FTZ R15, R34, R81, -R83 ;  /* 0x00000051220f7223 */ /* 0x000fe20000010853 */
[----:B------:R-:W-:Y:S01]  /*3480*/  F2FP.F16.E4M3.UNPACK_B R37, R7.H1 ;  /* 0x00000007ff25723e */ /* 0x000fe200030006ff */
[----:B------:R-:W-:Y:S01]  /*3490*/  FFMA.FTZ R34, R35, R81, R82 ;  /* 0x0000005123227223 */ /* 0x000fe20000010052 */
[-C--:B------:R-:W-:Y:S02]  /*34a0*/  F2FP.F16.E4M3.UNPACK_B R81, R13.reuse.H1 ;  /* 0x0000000dff51723e */ /* 0x080fe400030006ff */
        /* <DEDUP_REMOVED lines=15> */
[----:B------:R-:W-:Y:S01]  /*35a0*/  HADD2.F32 R86, -RZ, R13.H1_H1 ;  /* 0x3000000dff567230 */ /* 0x000fe20000004100 */
[----:B------:R-:W-:Y:S01]  /*35b0*/  F2FP.F16.E4M3.UNPACK_B R84, R7 ;  /* 0x00000007ff54723e */ /* 0x000fe200020006ff */
[----:B------:R-:W-:Y:S01]  /*35c0*/  FFMA.FTZ R7, R85, R87, R92 ;  /* 0x0000005755077223 */ /* 0x000fe2000001005c */
[-C--:B------:R-:W-:Y:S01]  /*35d0*/  FMUL.FTZ R90, R82, R89.reuse ;  /* 0x00000059525a7220 */ /* 0x080fe20000410000 */
[----:B------:R-:W-:Y:S01]  /*35e0*/  F2FP.F16.E4M3.UNPACK_B R6, R6 ;  /* 0x00000006ff06723e */ /* 0x000fe200020006ff */
[----:B------:R-:W-:Y:S01]  /*35f0*/  FMUL.FTZ R91, R83, R89 ;  /* 0x00000059535b7220 */ /* 0x000fe20000410000 */
[----:B------:R-:W-:-:S02]  /*3600*/  HADD2.F32 R85, -RZ, R81.H0_H0 ;  /* 0x20000051ff557230 */ /* 0x000fc40000004100 */
[-C--:B------:R-:W-:Y:S01]  /*3610*/  FFMA.FTZ R87, R83, R86.reuse, R90 ;  /* 0x0000005653577223 */ /* 0x080fe2000001005a */
[--C-:B------:R-:W-:Y:S02]  /*3620*/  HADD2.F32 R83, -RZ, R84.reuse.H0_H0 ;  /* 0x20000054ff537230 */ /* 0x100fe40000004100 */
[----:B------:R-:W-:Y:S01]  /*3630*/  FFMA.FTZ R82, R82, R86, -R91 ;  /* 0x0000005652527223 */ /* 0x000fe2000001085b */
[----:B------:R-:W-:Y:S01]  /*3640*/  HADD2.F32 R84, -RZ, R84.H1_H1 ;  /* 0x30000054ff547230 */ /* 0x000fe20000004100 */
[----:B------:R-:W-:Y:S01]  /*3650*/  F2FP.SATFINITE.E4M3.F32.PACK_AB_MERGE_C R7, R7, R12, RZ ;  /* 0x0000000c0707723e */ /* 0x000fe200048070ff */
        /* <DEDUP_REMOVED lines=17> */
.L_x_12290:
[----:B------:R-:W-:Y:S05]  /*3770*/  BSYNC B2 ;  /* 0x0000000000027941 */ /* 0x000fea0003800000 */
.L_x_12289:
[----:B------:R0:W-:Y:S02]  /*3780*/  ST.E.128 desc[UR40][R10.64], R4 ;  /* 0x000000040a007985 */ /* 0x0001e4000c101d28 */
.L_x_12288:
[----:B------:R-:W-:Y:S05]  /*3790*/  BSYNC B1 ;  /* 0x0000000000017941 */ /* 0x000fea0003800000 */
.L_x_12287:
[----:B------:R-:W-:Y:S01]  /*37a0*/  ISETP.NE.AND P4, PT, R51, RZ, PT ;  /* 0x000000ff3300720c */ /* 0x000fe20003f85270 */
[----:B------:R-:W-:-:S12]  /*37b0*/  BSSY B1, `(.L_x_12291) ;  /* 0x0000078000017945 */ /* 0x000fd80003800000 */
[----:B------:R-:W-:Y:S05]  /*37c0*/  @!P4 BRA `(.L_x_12292) ;  /* 0x0000000400d8c947 */ /* 0x000fea0003800000 */
[----:B0-----:R-:W5:Y:S04]  /*37d0*/  LDL R5, [R1+0x34] ;  /* 0x0000340001057983 */ /* 0x001f680000100800 */
[----:B------:R-:W2:Y:S01]  /*37e0*/  LDL R4, [R1+0x1c] ;  /* 0x00001c0001047983 */ /* 0x000ea20000100800 */
[----:B------:R-:W-:Y:S01]  /*37f0*/  BSSY B2, `(.L_x_12293) ;  /* 0x0000072000027945 */ /* 0x000fe20003800000 */
[----:B-----5:R-:W-:Y:S01]  /*3800*/  ISETP.GE.AND P5, PT, R5, R78, PT ;  /* 0x0000004e0500720c */ /* 0x020fe20003fa6270 */
[----:B--2---:R-:W-:Y:S02]  /*3810*/  IMAD.SHL.U32 R11, R4, 0x10, RZ ;  /* 0x00000010040b7824 */ /* 0x004fe400078e00ff */
[----:B------:R0:W2:Y:S03]  /*3820*/  LDS.128 R4, [R69+0x14800] ;  /* 0x0148000045047984 */ /* 0x0000a60000000c00 */
[----:B----4-:R-:W-:-:S04]  /*3830*/  IADD3 R10, P4, R14, R11, RZ ;  /* 0x0000000b0e0a7210 */ /* 0x010fc80007f9e0ff */
[----:B------:R-:W-:-:S03]  /*3840*/  LEA.HI.X.SX32 R11, R11, R79, 0x1, P4 ;  /* 0x0000004f0b0b7211 */ /* 0x000fc600020f0eff */
[----:B0-----:R-:W-:Y:S06]  /*3850*/  @P5 BRA `(.L_x_12294) ;  /* 0x0000000400ac5947 */ /* 0x001fec0003800000 */
[----:B------:R-:W-:Y:S02]  /*3860*/  SHF.R.U32.HI R15, RZ, 0x8, R31 ;  /* 0x00000008ff0f7819 */ /* 0x000fe4000001161f */
[----:B------:R-:W-:Y:S02]  /*3870*/  SHF.R.U32.HI R30, RZ, 0x18, R33 ;  /* 0x00000018ff1e7819 */ /* 0x000fe40000011621 */
[----:B------:R-:W-:Y:S02]  /*3880*/  LOP3.LUT R13, R33, 0xff, RZ, 0xc0, !PT ;  /* 0x000000ff210d7812 */ /* 0x000fe400078ec0ff */
        /* <DEDUP_REMOVED lines=64> */
[----:B---3--:R-:W-:Y:S01]  /*3c90*/  HADD2.F32 R72, -RZ, R81.H1_H1 ;  /* 0x30000051ff487230 */ /* 0x008fe20000004100 */
        /* <DEDUP_REMOVED lines=39> */
.L_x_12294:
[----:B------:R-:W-:Y:S05]  /*3f10*/  BSYNC B2 ;  /* 0x0000000000027941 */ /* 0x000fea0003800000 */
.L_x_12293:
[----:B--2---:R0:W-:Y:S02]  /*3f20*/  ST.E.128 desc[UR40][R10.64], R4 ;  /* 0x000000040a007985 */ /* 0x0041e4000c101d28 */
.L_x_12292:
[----:B------:R-:W-:Y:S05]  /*3f30*/  BSYNC B1 ;  /* 0x0000000000017941 */ /* 0x000fea0003800000 */
.L_x_12291:
[----:B------:R-:W-:-:S13]  /*3f40*/  ISETP.NE.AND P4, PT, R67, RZ, PT ;  /* 0x000000ff4300720c */ /* 0x000fda0003f85270 */
[----:B------:R-:W-:Y:S05]  /*3f50*/  @P4 BRA `(.L_x_12286) ;  /* 0x0000002c00884947 */ /* 0x000fea0003800000 */
[----:B0-----:R-:W4:Y:S04]  /*3f60*/  LDL R4, [R1+0x8] ;  /* 0x0000080001047983 */ /* 0x001f280000100800 */
[----:B------:R-:W5:Y:S04]  /*3f70*/  LDL R13, [R1+0x38] ;  /* 0x00003800010d7983 */ /* 0x000f680000100800 */
[----:B------:R-:W2:Y:S01]  /*3f80*/  LDL R12, [R1+0x30] ;  /* 0x00003000010c7983 */ /* 0x000ea20000100800 */
[----:B------:R-:W-:Y:S01]  /*3f90*/  BSSY B1, `(.L_x_12295) ;  /* 0x000006f000017945 */ /* 0x000fe20003800000 */
[----:B----4-:R-:W-:-:S02]  /*3fa0*/  IADD3 R10, P4, R4, R14, RZ ;  /* 0x0000000e040a7210 */ /* 0x010fc40007f9e0ff */
[----:B------:R0:W4:Y:S01]  /*3fb0*/  LDS.128 R4, [R69+0x15800] ;  /* 0x0158000045047984 */ /* 0x0001220000000c00 */
[----:B-----5:R-:W-:Y:S02]  /*3fc0*/  ISETP.GE.AND P5, PT, R13, R78, PT ;  /* 0x0000004e0d00720c */ /* 0x020fe40003fa6270 */
[----:B--2---:R-:W-:-:S11]  /*3fd0*/  IMAD.X R11, R79, 0x1, R12, P4 ;  /* 0x000000014f0b7824 */ /* 0x004fd600020e060c */
[----:B0-----:R-:W-:Y:S05]  /*3fe0*/  @P5 BRA `(.L_x_12296) ;  /* 0x0000000400a45947 */ /* 0x001fea0003800000 */
        /* <DEDUP_REMOVED lines=10> */
[----:B----4-:R-:W-:Y:S01]  /*4090*/  IMAD.MOV.U32 R12, RZ, RZ, R4 ;  /* 0x000000ffff0c7224 */ /* 0x010fe200078e0004 */
        /* <DEDUP_REMOVED lines=42> */
[-C--:B------:R-:W-:Y:S01]  /*4340*/  FMUL.FTZ R30, R14, R39.reuse ;  /* 0x000000270e1e7220 */ /* 0x080fe20000410000 */
[----:B------:R-:W-:Y:S01]  /*4350*/  FMUL.FTZ R39, R13, R39 ;  /* 0x000000270d277220 */ /* 0x000fe20000410000 */
[-C--:B------:R-:W-:Y:S01]  /*4360*/  FFMA.FTZ R15, R15, R12.reuse, -R32 ;  /* 0x0000000c0f0f7223 */ /* 0x080fe20000010820 */
[----:B------:R-:W-:Y:S01]  /*4370*/  FFMA.FTZ R28, R28, R12, R29 ;  /* 0x0000000c1c1c7223 */ /* 0x000fe2000001001d */
[-C--:B------:R-:W-:Y:S01]  /*4380*/  FFMA.FTZ R12, R13, R38.reuse, -R30 ;  /* 0x000000260d0c7223 */ /* 0x080fe2000001081e */
[----:B------:R-:W-:Y:S01]  /*4390*/  FFMA.FTZ R13, R14, R38, R39 ;  /* 0x000000260e0d7223 */ /* 0x000fe20000010027 */
[----:B------:R-:W-:Y:S01]  /*43a0*/  F2FP.F16.E4M3.UNPACK_B R29, R7.H1 ;  /* 0x00000007ff1d723e */ /* 0x000fe200030006ff */
[--C-:B------:R-:W-:Y:S01]  /*43b0*/  HADD2.F32 R37, -RZ, R35.reuse.H1_H1 ;  /* 0x30000023ff257230 */ /* 0x100fe20000004100 */
[----:B------:R-:W-:Y:S01]  /*43c0*/  F2FP.SATFINITE.E4M3.F32.PACK_AB_MERGE_C R14, R34, R33, RZ ;  /* 0x00000021220e723e */ /* 0x000fe200048070ff */
[----:B------:R-:W-:Y:S01]  /*43d0*/  HADD2.F32 R35, -RZ, R35.H0_H0 ;  /* 0x20000023ff237230 */ /* 0x000fe20000004100 */
[----:B------:R-:W-:Y:S01]  /*43e0*/  F2FP.SATFINITE.E4M3.F32.PACK_AB_MERGE_C R15, R28, R15, RZ ;  /* 0x0000000f1c0f723e */ /* 0x000fe200048070ff */
[--C-:B------:R-:W-:Y:S01]  /*43f0*/  HADD2.F32 R30, -RZ, R29.reuse.H0_H0 ;  /* 0x2000001dff1e7230 */ /* 0x100fe20000004100 */
[----:B------:R-:W-:Y:S01]  /*4400*/  F2FP.F16.E4M3.UNPACK_B R28, R6.H1 ;  /* 0x00000006ff1c723e */ /* 0x000fe200030006ff */
[----:B------:R-:W-:Y:S01]  /*4410*/  HADD2.F32 R29, -RZ, R29.H1_H1 ;  /* 0x3000001dff1d7230 */ /* 0x000fe20000004100 */
[----:B------:R-:W-:-:S02]  /*4420*/  F2FP.F16.E4M3.UNPACK_B R34, R9 ;  /* 0x00000009ff22723e */ /* 0x000fc400020006ff */
[----:B------:R-:W-:Y:S01]  /*4430*/  F2FP.F16.E4M3.UNPACK_B R32, R8.H1 ;  /* 0x00000008ff20723e */ /* 0x000fe200030006ff */
[----:B------:R-:W-:Y:S02]  /*4440*/  HADD2.F32 R9, -RZ, R28.H1_H1 ;  /* 0x3000001cff097230 */ /* 0x000fe40000004100 */
[-C--:B------:R-:W-:Y:S01]  /*4450*/  FMUL.FTZ R39, R29, R37.reuse ;  /* 0x000000251d277220 */ /* 0x080fe20000410000 */
[----:B------:R-:W-:Y:S02]  /*4460*/  HADD2.F32 R36, -RZ, R34.H1_H1 ;  /* 0x30000022ff247230 */ /* 0x000fe40000004100 */
[----:B------:R-:W-:Y:S01]  /*4470*/  FMUL.FTZ R38, R30, R37 ;  /* 0x000000251e267220 */ /* 0x000fe20000410000 */
[----:B------:R-:W-:Y:S01]  /*4480*/  HADD2.F32 R28, -RZ, R28.H0_H0 ;  /* 0x2000001cff1c7230 */ /* 0x000fe20000004100 */
[----:B------:R-:W-:Y:S01]  /*4490*/  F2FP.F16.E4M3.UNPACK_B R7, R7 ;  /* 0x00000007ff07723e */ /* 0x000fe200020006ff */
[----:B------:R-:W-:Y:S02]  /*44a0*/  HADD2.F32 R8, -RZ, R31.H1_H1 ;  /* 0x3000001fff087230 */ /* 0x000fe40000004100 */
[----:B------:R-:W-:Y:S01]  /*44b0*/  FMUL.FTZ R37, R9, R36 ;  /* 0x0000002409257220 */ /* 0x000fe20000410000 */
[----:B------:R-:W-:Y:S01]  /*44c0*/  F2FP.F16.E4M3.UNPACK_B R6, R6 ;  /* 0x00000006ff06723e */ /* 0x000fe200020006ff */
[----:B------:R-:W-:Y:S01]  /*44d0*/  FMUL.FTZ R36, R28, R36 ;  /* 0x000000241c247220 */ /* 0x000fe20000410000 */
[----:B------:R-:W-:-:S02]  /*44e0*/  HADD2.F32 R33, -RZ, R32.H1_H1 ;  /* 0x30000020ff217230 */ /* 0x000fc40000004100 */
[-C--:B------:R-:W-:Y:S01]  /*44f0*/  FFMA.FTZ R37, R28, R8.reuse, -R37 ;  /* 0x000000081c257223 */ /* 0x080fe20000010825 */
[----:B------:R-:W-:Y:S02]  /*4500*/  HADD2.F32 R34, -RZ, R34.H0_H0 ;  /* 0x20000022ff227230 */ /* 0x000fe40000004100 */
[----:B------:R-:W-:Y:S01]  /*4510*/  FFMA.FTZ R36, R9, R8, R36 ;  /* 0x0000000809247223 */ /* 0x000fe20000010024 */
[--C-:B------:R-:W-:Y:S02]  /*4520*/  HADD2.F32 R8, -RZ, R7.reuse.H0_H0 ;  /* 0x20000007ff087230 */ /* 0x100fe40000004100 */
[-C--:B------:R-:W-:Y:S01]  /*4530*/  FFMA.FTZ R39, R30, R33.reuse, -R39 ;  /* 0x000000211e277223 */ /* 0x080fe20000010827 */
[----:B------:R-:W-:Y:S02]  /*4540*/  HADD2.F32 R9, -RZ, R7.H1_H1 ;  /* 0x30000007ff097230 */ /* 0x000fe40000004100 */
[----:B------:R-:W-:Y:S01]  /*4550*/  FFMA.FTZ R38, R29, R33, R38 ;  /* 0x000000211d267223 */ /* 0x000fe20000010026 */
[----:B------:R-:W-:-:S02]  /*4560*/  HADD2.F32 R7, -RZ, R6.H0_H0 ;  /* 0x20000006ff077230 */ /* 0x000fc40000004100 */
[-C--:B------:R-:W-:Y:S01]  /*4570*/  FMUL.FTZ R30, R8, R35.reuse ;  /* 0x00000023081e7220 */ /* 0x080fe20000410000 */
[----:B------:R-:W-:Y:S02]  /*4580*/  HADD2.F32 R6, -RZ, R6.H1_H1 ;  /* 0x30000006ff067230 */ /* 0x000fe40000004100 */
[----:B------:R-:W-:Y:S01]  /*4590*/  FMUL.FTZ R33, R9, R35 ;  /* 0x0000002309217220 */ /* 0x000fe20000410000 */
[----:B------:R-:W-:Y:S02]  /*45a0*/  HADD2.F32 R32, -RZ, R32.H0_H0 ;  /* 0x20000020ff207230 */ /* 0x000fe40000004100 */
        /* <DEDUP_REMOVED lines=13> */
.L_x_12296:
[----:B------:R-:W-:Y:S05]  /*4680*/  BSYNC B1 ;  /* 0x0000000000017941 */ /* 0x000fea0003800000 */
.L_x_12295:
[----:B----4-:R0:W-:Y:S01]  /*4690*/  ST.E.128 desc[UR40][R10.64], R4 ;  /* 0x000000040a007985 */ /* 0x0101e2000c101d28 */
[----:B------:R-:W-:Y:S05]  /*46a0*/  BRA `(.L_x_12286) ;  /* 0x0000002400b47947 */ /* 0x000fea0003800000 */
.L_x_12279:
        /* <DEDUP_REMOVED lines=15> */
[----:B------:R-:W-:Y:S01]  /*47a0*/  ULDC.64 UR4, c[0x0][0x3e8] ;  /* 0x0000fa0000047ab9 */ /* 0x000fe20000000a00 */
[----:B------:R-:W-:Y:S01]  /*47b0*/  ULDC.64 UR6, c[0x0][0x400] ;  /* 0x0001000000067ab9 */ /* 0x000fe20000000a00 */
[----:B------:R-:W-:Y:S02]  /*47c0*/  IADD3 R10, P3, P5, R42, UR4, R10 ;  /* 0x000000042a0a7c10 */ /* 0x000fe4000fd7e00a */
[----:B------:R-:W-:Y:S02]  /*47d0*/  CS2R R6, SRZ ;  /* 0x0000000000067805 */ /* 0x000fe4000001ff00 */
[----:B------:R-:W-:Y:S02]  /*47e0*/  CS2R R4, SRZ ;  /* 0x0000000000047805 */ /* 0x000fe4000001ff00 */
[----:B------:R-:W-:Y:S02]  /*47f0*/  CS2R R34, SRZ ;  /* 0x0000000000227805 */ /* 0x000fe4000001ff00 */
[----:B------:R-:W-:-:S02]  /*4800*/  IADD3.X R11, R48, UR5, R14, P3, P5 ;  /* 0x00000005300b7c10 */ /* 0x000fc40009fea40e */
[----:B------:R-:W-:Y:S02]  /*4810*/  CS2R R32, SRZ ;  /* 0x0000000000207805 */ /* 0x000fe4000001ff00 */
[----:B------:R-:W-:-:S04]  /*4820*/  IADD3 R12, P3, P5, R20, UR6, R12 ;  /* 0x00000006140c7c10 */ /* 0x000fc8000fd7e00c */
[----:B------:R-:W-:Y:S02]  /*4830*/  IADD3.X R13, R46, UR7, R15, P3, P5 ;  /* 0x000000072e0d7c10 */ /* 0x000fe40009fea40f */
[-C--:B------:R-:W-:Y:S02]  /*4840*/  ISETP.GE.AND P3, PT, R18, R78.reuse, PT ;  /* 0x0000004e1200720c */ /* 0x080fe40003f66270 */
[----:B------:R-:W-:-:S11]  /*4850*/  ISETP.GE.AND P5, PT, R65, R78, PT ;  /* 0x0000004e4100720c */ /* 0x000fd60003fa6270 */
[----:B------:R0:W5:Y:S04]  /*4860*/  @!P3 LDG.E.128 R28, desc[UR40][R10.64] ;  /* 0x000000280a1cb981 */ /* 0x000168000c1e1d00 */
[----:B------:R0:W5:Y:S04]  /*4870*/  @!P5 LDG.E.128 R4, desc[UR40][R10.64+0x20] ;  /* 0x000020280a04d981 */ /* 0x000168000c1e1d00 */
[----:B------:R0:W5:Y:S04]  /*4880*/  @!P3 LDG.E.128 R36, desc[UR40][R12.64] ;  /* 0x000000280c24b981 */ /* 0x000168000c1e1d00 */
[----:B------:R0:W5:Y:S02]  /*4890*/  @!P5 LDG.E.128 R32, desc[UR40][R12.64+0x20] ;  /* 0x000020280c20d981 */ /* 0x000164000c1e1d00 */
.L_x_12298:
[----:B------:R-:W-:Y:S05]  /*48a0*/  BSYNC B1 ;  /* 0x0000000000017941 */ /* 0x000fea0003800000 */
.L_x_12297:
        /* <DEDUP_REMOVED lines=9> */
[----:B------:R-:W-:-:S04]  /*4940*/  IMAD.MOV.U32 R86, RZ, RZ, R36 ;  /* 0x000000ffff567224 */ /* 0x000fc800078e0024 */
[----:B------:R-:W-:Y:S05]  /*4950*/  @!P3 BRA `(.L_x_12299) ;  /* 0x000000000004b947 */ /* 0x000fea0003800000 */
[----:B------:R-:W-:Y:S01]  /*4960*/  BPT.TRAP 0x1 ;  /* 0x000000040000795c */ /* 0x000fe20000300000 */
.L_x_12299:
[----:B------:R-:W2:Y:S01]  /*4970*/  LDL R8, [R1+0xc] ;  /* 0x00000c0001087983 */ /* 0x000ea20000100800 */
[----:B------:R-:W-:Y:S01]  /*4980*/  IMAD R68, R23, 0x8, R16 ;  /* 0x0000000817447824 */ /* 0x000fe200078e0210 */
[----:B------:R-:W-:Y:S01]  /*4990*/  BSSY B1, `(.L_x_12300) ;  /* 0x0000004000017945 */ /* 0x000fe20003800000 */
[----:B--2---:R-:W-:-:S04]  /*49a0*/  SHF.L.U32 R77, R8, 0x1f, RZ ;  /* 0x0000001f084d7819 */ /* 0x004fc800000006ff */
[----:B------:R-:W1:Y:S02]  /*49b0*/  SYNCS.PHASECHK.TRANS64.TRYWAIT P5, [R68+URZ+0x19c90], R77 ;  /* 0x019c904d440075a7 */ /* 0x000e6400080a017f */
[----:B-1----:R-:W-:Y:S05]  /*49c0*/  @!P5 BRA `(.L_x_12301) ;  /* 0x0000021c005cd947 */ /* 0x002fea0003800000 */
.L_x_12632:
[----:B------:R-:W-:Y:S05]  /*49d0*/  BSYNC B1 ;  /* 0x0000000000017941 */ /* 0x000fea0003800000 */
.L_x_12300:
[----:B------:R-:W-:-:S03]  /*49e0*/  UMOV UR4, 0xffffffff ;  /* 0xffffffff00047882 */ /* 0x000fc60000000000 */
[----:B------:R-:W-:Y:S05]  /*49f0*/  BRA.DIV UR4, `(.L_x_12302) ;  /* 0x0000021e04647947 */ /* 0x000fea000b800000 */
[----:B------:R-:W2:Y:S04]  /*4a00*/  SHFL.IDX PT, R79, R79, RZ, 0x1e1f ;  /* 0x001e1fff4f4f7589 */ /* 0x000ea800000e0000 */
[----:B------:R3:W4:Y:S02]  /*4a10*/  SHFL.IDX PT, R80, R72, RZ, 0x1e1f ;  /* 0x001e1fff48507589 */ /* 0x00072400000e0000 */
.L_x_12636:
[----:B------:R-:W-:Y:S05]  /*4a20*/  @P4 BRA `(.L_x_12286) ;  /* 0x0000002000d44947 */ /* 0x000fea0003800000 */
[----:B------:R-:W5:Y:S01]  /*4a30*/  LDC R85, c[0x0][0x2f4] ;  /* 0x0000bd00ff557b82 */ /* 0x000f620000000800 */
[----:B------:R-:W-:Y:S01]  /*4a40*/  ISETP.NE.AND P4, PT, R52, RZ, PT ;  /* 0x000000ff3400720c */ /* 0x000fe20003f85270 */
[----:B------:R-:W-:Y:S01]  /*4a50*/  BSSY B1, `(.L_x_12303) ;  /* 0x00000fd000017945 */ /* 0x000fe20003800000 */
[----:B-----5:R-:W-:-:S11]  /*4a60*/  IMAD.IADD R90, R85, 0x1, -R53 ;  /* 0x00000001555a7824 */ /* 0x020fd600078e0a35 */
[----:B------:R-:W-:Y:S05]  /*4a70*/  @!P4 BRA `(.L_x_12304) ;  /* 0x0000000c00e8c947 */ /* 0x000fea0003800000 */
[----:B0-----:R-:W5:Y:S04]  /*4a80*/  LDL R12, [R1+0x2c] ;  /* 0x00002c00010c7983 */ /* 0x001f680000100800 */
[----:B------:R-:W2:Y:S04]  /*4a90*/  LDL R11, [R1+0x7c] ;  /* 0x00007c00010b7983 */ /* 0x000ea80000100800 */
[----:B------:R-:W2:Y:S01]  /*4aa0*/  LDL R10, [R1+0x3c] ;  /* 0x00003c00010a7983 */ /* 0x000ea20000100800 */
[----:B------:R-:W-:Y:S01]  /*4ab0*/  SEL R8, R53, R90, !P0 ;  /* 0x0000005a35087207 */ /* 0x000fe20004000000 */
[----:B------:R-:W-:Y:S01]  /*4ac0*/  BSSY B2, `(.L_x_12305) ;  /* 0x00000f0000027945 */ /* 0x000fe20003800000 */
[----:B------:R-:W-:-:S02]  /*4ad0*/  ISETP.GE.AND P6, PT, R18, R78, PT ;  /* 0x0000004e1200720c */ /* 0x000fc40003fc6270 */
[----:B------:R-:W-:Y:S02]  /*4ae0*/  SHF.R.S32.HI R9, RZ, 0x1f, R8 ;  /* 0x0000001fff097819 */ /* 0x000fe40000011408 */
[----:B---34-:R-:W-:Y:S02]  /*4af0*/  IADD3 R72, P4, R3, R80, RZ ;  /* 0x0000005003487210 */ /* 0x018fe40007f9e0ff */
[----:B------:R-:W-:-:S04]  /*4b00*/  LEA.HI R9, R9, R8, RZ, 0x5 ;  /* 0x0000000809097211 */ /* 0x000fc800078f28ff */
[----:B------:R-:W-:-:S04]  /*4b10*/  SHF.R.S32.HI R8, RZ, 0x5, R9 ;  /* 0x00000005ff087819 */ /* 0x000fc80000011409 */
[----:B------:R-:W-:-:S04]  /*4b20*/  LEA.HI.SX32 R8, R63, R8, 0x1c ;  /* 0x000000083f087211 */ /* 0x000fc800078fe2ff */
[C---:B------:R-:W-:Y:S01]  /*4b30*/  LEA.HI R9, R8.reuse, R8, RZ, 0x1 ;  /* 0x0000000808097211 */ /* 0x040fe200078f08ff */
[----:B------:R-:W-:-:S04]  /*4b40*/  IMAD.SHL.U32 R91, R8, 0x10, RZ ;  /* 0x00000010085b7824 */ /* 0x000fc800078e00ff */
[----:B------:R-:W-:Y:S01]  /*4b50*/  IMAD.SHL.U32 R9, R9, 0x800, RZ ;  /* 0x0000080009097824 */ /* 0x000fe200078e00ff */
[----:B------:R-:W-:-:S04]  /*4b60*/  ISETP.GE.AND P5, PT, R91, R85, PT ;  /* 0x000000555b00720c */ /* 0x000fc80003fa6270 */
[----:B------:R-:W-:Y:S02]  /*4b70*/  LOP3.LUT R9, R9, 0xfffff000, RZ, 0xc0, !PT ;  /* 0xfffff00009097812 */ /* 0x000fe400078ec0ff */
[----:B-----5:R-:W-:-:S04]  /*4b80*/  LOP3.LUT R8, R12, 0x10, R91, 0xf8, !PT ;  /* 0x000000100c087812 */ /* 0x020fc800078ef85b */
[----:B--2---:R-:W-:-:S04]  /*4b90*/  LOP3.LUT R8, R8, R11, RZ, 0x3c, !PT ;  /* 0x0000000b08087212 */ /* 0x004fc800078e3cff */
        /* <DEDUP_REMOVED lines=8> */
[--C-:B------:R-:W-:Y:S02]  /*4c20*/  SHF.R.U32.HI R92, RZ, 0x8, R29.reuse ;  /* 0x00000008ff5c7819 */ /* 0x100fe4000001161d */
[----:B------:R-:W-:Y:S02]  /*4c30*/  LOP3.LUT R93, R29, 0xff, RZ, 0xc0, !PT ;  /* 0x000000ff1d5d7812 */ /* 0x000fe400078ec0ff */
[----:B------:R-:W-:Y:S01]  /*4c40*/  SHF.R.U32.HI R96, RZ, 0x18, R29 ;  /* 0x00000018ff607819 */ /* 0x000fe2000001161d */
[----:B------:R-:W-:Y:S01]  /*4c50*/  IMAD.SHL.U32 R92, R92, 0x100, RZ ;  /* 0x000001005c5c7824 */ /* 0x000fe200078e00ff */
[--C-:B------:R-:W-:Y:S02]  /*4c60*/  SHF.R.U32.HI R98, RZ, 0x8, R37.reuse ;  /* 0x00000008ff627819 */ /* 0x100fe40000011625 */
[----:B------:R-:W-:Y:S02]  /*4c70*/  LOP3.LUT R99, R37, 0xff, RZ, 0xc0, !PT ;  /* 0x000000ff25637812 */ /* 0x000fe400078ec0ff */
[----:B------:R-:W-:Y:S01]  /*4c80*/  SHF.R.U32.HI R100, RZ, 0x18, R37 ;  /* 0x00000018ff647819 */ /* 0x000fe20000011625 */
[----:B------:R-:W-:Y:S01]  /*4c90*/  IMAD.SHL.U32 R98, R98, 0x100, RZ ;  /* 0x0000010062627824 */ /* 0x000fe200078e00ff */
[----:B------:R-:W-:-:S02]  /*4ca0*/  SHF.R.U32.HI R94, RZ, 0x10, R29 ;  /* 0x00000010ff5e7819 */ /* 0x000fc4000001161d */
[----:B------:R-:W-:Y:S02]  /*4cb0*/  PRMT R93, R96, 0x654, R93 ;  /* 0x00000654605d7816 */ /* 0x000fe4000000005d */
[----:B------:R-:W-:Y:S02]  /*4cc0*/  SHF.R.U32.HI R97, RZ, 0x10, R37 ;  /* 0x00000010ff617819 */ /* 0x000fe40000011625 */
[----:B------:R-:W-:Y:S02]  /*4cd0*/  PRMT R99, R100, 0x654, R99 ;  /* 0x0000065464637816 */ /* 0x000fe40000000063 */
[----:B------:R-:W-:Y:S01]  /*4ce0*/  LOP3.LUT R93, R93, 0xff00, R92, 0xf8, !PT ;  /* 0x0000ff005d5d7812 */ /* 0x000fe200078ef85c */
[----:B------:R-:W-:Y:S01]  /*4cf0*/  IMAD.U32 R92, R94, 0x10000, RZ ;  /* 0x000100005e5c7824 */ /* 0x000fe200078e00ff */
[--C-:B------:R-:W-:Y:S02]  /*4d00*/  SHF.R.U32.HI R36, RZ, 0x10, R39.reuse ;  /* 0x00000010ff247819 */ /* 0x100fe40000011627 */
[----:B------:R-:W-:-:S02]  /*4d10*/  SHF.R.U32.HI R37, RZ, 0x8, R39 ;  /* 0x00000008ff257819 */ /* 0x000fc40000011627 */
[----:B------:R-:W-:Y:S02]  /*4d20*/  LOP3.LUT R38, R39, 0xff, RZ, 0xc0, !PT ;  /* 0x000000ff27267812 */ /* 0x000fe400078ec0ff */
[----:B------:R-:W-:Y:S01]  /*4d30*/  SHF.R.U32.HI R95, RZ, 0x18, R39 ;  /* 0x00000018ff5f7819 */ /* 0x000fe20000011627 */
[----:B------:R-:W-:Y:S01]  /*4d40*/  IMAD.U32 R39, R97, 0x10000, RZ ;  /* 0x0001000061277824 */ /* 0x000fe200078e00ff */
[----:B------:R-:W-:Y:S01]  /*4d50*/  LOP3.LUT R98, R99, 0xff00, R98, 0xf8, !PT ;  /* 0x0000ff0063627812 */ /* 0x000fe200078ef862 */
[----:B------:R-:W-:Y:S01]  /*4d60*/  IMAD.SHL.U32 R37, R37, 0x100, RZ ;  /* 0x0000010025257824 */ /* 0x000fe200078e00ff */
[----:B------:R-:W-:Y:S01]  /*4d70*/  LOP3.LUT R92, R93, 0xff0000, R92, 0xf8, !PT ;  /* 0x00ff00005d5c7812 */ /* 0x000fe200078ef85c */
[----:B0-----:R-:W-:Y:S01]  /*4d80*/  IMAD.MOV.U32 R93, RZ, RZ, R9 ;  /* 0x000000ffff5d7224 */ /* 0x001fe200078e0009 */
[----:B------:R-:W-:Y:S02]  /*4d90*/  LOP3.LUT R39, R98, 0xff0000, R39, 0xf8, !PT ;  /* 0x00ff000062277812 */ /* 0x000fe400078ef827 */
[----:B--2---:R-:W-:-:S02]  /*4da0*/  F2FP.F16.E4M3.UNPACK_B R9, R13 ;  /* 0x0000000dff09723e */ /* 0x004fc400020006ff */
[----:B------:R-:W-:Y:S02]  /*4db0*/  F2FP.F16.E4M3.UNPACK_B R96, R39 ;  /* 0x00000027ff60723e */ /* 0x000fe400020006ff */
[----:B------:R-:W-:Y:S01]  /*4dc0*/  F2FP.F16.E4M3.UNPACK_B R94, R93 ;  /* 0x0000005dff5e723e */ /* 0x000fe200020006ff */
[----:B------:R-:W-:Y:S01]  /*4dd0*/  HADD2.F32 R98, -RZ, R9.H0_H0 ;  /* 0x20000009ff627230 */ /* 0x000fe20000004100 */
[----:B------:R-:W-:Y:S01]  /*4de0*/  F2FP.F16.E4M3.UNPACK_B R97, R92 ;  /* 0x0000005cff61723e */ /* 0x000fe200020006ff */
[----:B------:R-:W-:Y:S01]  /*4df0*/  HADD2.F32 R100, -RZ, R96.H0_H0 ;  /* 0x20000060ff647230 */ /* 0x000fe20000004100 */
[----:B------:R-:W-:Y:S01]  /*4e00*/  F2FP.F16.E4M3.UNPACK_B R13, R13.H1 ;  /* 0x0000000dff0d723e */ /* 0x000fe200030006ff */
[----:B------:R-:W-:Y:S01]  /*4e10*/  HADD2.F32 R101, -RZ, R94.H0_H0 ;  /* 0x2000005eff657230 */ /* 0x000fe20000004100 */
[----:B------:R-:W-:Y:S01]  /*4e20*/  F2FP.F16.E4M3.UNPACK_B R39, R39.H1 ;  /* 0x00000027ff27723e */ /* 0x000fe200030006ff */
[----:B------:R-:W-:Y:S02]  /*4e30*/  HADD2.F32 R99, -RZ, R97.H0_H0 ;  /* 0x20000061ff637230 */ /* 0x000fe40000004100 */
[----:B------:R-:W-:Y:S01]  /*4e40*/  FMUL.FTZ R102, R98, R100 ;  /* 0x0000006462667220 */ /* 0x000fe20000410000 */
[----:B------:R-:W-:-:S02]  /*4e50*/  HADD2.F32 R9, -RZ, R9.H1_H1 ;  /* 0x30000009ff097230 */ /* 0x000fc40000004100 */
[----:B------:R-:W-:Y:S01]  /*4e60*/  FMUL.FTZ R100, R101, R100 ;  /* 0x0000006465647220 */ /* 0x000fe20000410000 */
[----:B------:R-:W-:Y:S01]  /*4e70*/  HADD2.F32 R96, -RZ, R96.H1_H1 ;  /* 0x30000060ff607230 */ /* 0x000fe20000004100 */
[----:B------:R-:W-:Y:S01]  /*4e80*/  F2FP.F16.E4M3.UNPACK_B R93, R93.H1 ;  /* 0x0000005dff5d723e */ /* 0x000fe200030006ff */
[----:B------:R-:W-:Y:S02]  /*4e90*/  HADD2.F32 R94, -RZ, R94.H1_H1 ;  /* 0x3000005eff5e7230 */ /* 0x000fe40000004100 */
[----:B------:R-:W-:Y:S01]  /*4ea0*/  FFMA.FTZ R100, R98, R99, R100 ;  /* 0x0000006362647223 */ /* 0x000fe20000010064 */
[----:B------:R-:W-:Y:S02]  /*4eb0*/  HADD2.F32 R97, -RZ, R97.H1_H1 ;  /* 0x30000061ff617230 */ /* 0x000fe40000004100 */
[-C--:B------:R-:W-:Y:S01]  /*4ec0*/  FMUL.FTZ R98, R9, R96.reuse ;  /* 0x0000006009627220 */ /* 0x080fe20000410000 */
[--C-:B------:R-:W-:Y:S01]  /*4ed0*/  SHF.R.U32.HI R30, RZ, 0x8, R31.reuse ;  /* 0x00000008ff1e7819 */ /* 0x100fe2000001161f */
[C---:B------:R-:W-:Y:S01]  /*4ee0*/  FMUL.FTZ R96, R94.reuse, R96 ;  /* 0x000000605e607220 */ /* 0x040fe20000410000 */
[--C-:B------:R-:W-:Y:S01]  /*4ef0*/  SHF.R.U32.HI R29, RZ, 0x10, R31.reuse ;  /* 0x00000010ff1d7819 */ /* 0x100fe2000001161f */
[-C--:B------:R-:W-:Y:S01]  /*4f00*/  FFMA.FTZ R94, R94, R97.reuse, -R98 ;  /* 0x000000615e5e7223 */ /* 0x080fe20000010862 */
[----:B------:R-:W-:Y:S01]  /*4f10*/  LOP3.LUT R28, R31, 0xff, RZ, 0xc0, !PT ;  /* 0x000000ff1f1c7812 */ /* 0x000fe200078ec0ff */
[----:B------:R-:W-:Y:S01]  /*4f20*/  FFMA.FTZ R9, R9, R97, R96 ;  /* 0x0000006109097223 */ /* 0x000fe20000010060 */
[----:B------:R-:W-:Y:S01]  /*4f30*/  SHF.R.U32.HI R31, RZ, 0x18, R31 ;  /* 0x00000018ff1f7819 */ /* 0x000fe2000001161f */
[----:B------:R-:W-:Y:S01]  /*4f40*/  FFMA.FTZ R102, R101, R99, -R102 ;  /* 0x0000006365667223 */ /* 0x000fe20000010866 */
[----:B------:R-:W-:Y:S01]  /*4f50*/  F2FP.F16.E4M3.UNPACK_B R92, R92.H1 ;  /* 0x0000005cff5c723e */ /* 0x000fe200030006ff */
[----:B------:R-:W-:Y:S01]  /*4f60*/  HADD2.F32 R96, -RZ, R13.H0_H0 ;  /* 0x2000000dff607230 */ /* 0x000fe20000004100 */
[----:B------:R-:W-:Y:S01]  /*4f70*/  PRMT R31, R31, 0x654, R28 ;  /* 0x000006541f1f7816 */ /* 0x000fe2000000001c */
[----:B------:R-:W-:Y:S01]  /*4f80*/  HADD2.F32 R98, -RZ, R39.H0_H0 ;  /* 0x20000027ff627230 */ /* 0x000fe20000004100 */
[----:B------:R-:W-:Y:S01]  /*4f90*/  PRMT R38, R95, 0x654, R38 ;  /* 0x000006545f267816 */ /* 0x000fe20000000026 */
[----:B------:R-:W-:-:S02]  /*4fa0*/  HADD2.F32 R99, -RZ, R93.H0_H0 ;  /* 0x2000005dff637230 */ /* 0x000fc40000004100 */
[----:B------:R-:W-:Y:S02]  /*4fb0*/  IMAD.SHL.U32 R30, R30, 0x100, RZ ;  /* 0x000001001e1e7824 */ /* 0x000fe400078e00ff */
[-C--:B------:R-:W-:Y:S01]  /*4fc0*/  FMUL.FTZ R101, R96, R98.reuse ;  /* 0x0000006260657220 */ /* 0x080fe20000410000 */
[----:B------:R-:W-:Y:S02]  /*4fd0*/  HADD2.F32 R97, -RZ, R92.H0_H0 ;  /* 0x2000005cff617230 */ /* 0x000fe40000004100 */
[----:B------:R-:W-:Y:S01]  /*4fe0*/  FMUL.FTZ R98, R99, R98 ;  /* 0x0000006263627220 */ /* 0x000fe20000410000 */
[----:B------:R-:W-:Y:S01]  /*4ff0*/  IMAD.U32 R28, R29, 0x10000, RZ ;  /* 0x000100001d1c7824 */ /* 0x000fe200078e00ff */
[----:B------:R-:W-:Y:S01]  /*5000*/  LOP3.LUT R31, R31, 0xff00, R30, 0xf8, !PT ;  /* 0x0000ff001f1f7812 */ /* 0x000fe200078ef81e */
[----:B------:R-:W-:Y:S01]  /*5010*/  IMAD.U32 R29, R36, 0x10000, RZ ;  /* 0x00010000241d7824 */ /* 0x000fe200078e00ff */
[----:B------:R-:W-:Y:S01]  /*5020*/  LOP3.LUT R38, R38, 0xff00, R37, 0xf8, !PT ;  /* 0x0000ff0026267812 */ /* 0x000fe200078ef825 */
[----:B------:R-:W-:Y:S01]  /*5030*/  FFMA.FTZ R98, R96, R97, R98 ;  /* 0x0000006160627223 */ /* 0x000fe20000010062 */
[----:B------:R-:W-:Y:S01]  /*5040*/  HADD2.F32 R96, -RZ, R13.H1_H1 ;  /* 0x3000000dff607230 */ /* 0x000fe20000004100 */
[----:B------:R-:W-:Y:S01]  /*5050*/  LOP3.LUT R28, R31, 0xff0000, R28, 0xf8, !PT ;  /* 0x00ff00001f1c7812 */ /* 0x000fe200078ef81c */
[----:B------:R-:W-:Y:S01]  /*5060*/  HADD2.F32 R39, -RZ, R39.H1_H1 ;  /* 0x30000027ff277230 */ /* 0x000fe20000004100 */
[----:B------:R-:W-:Y:S01]  /*5070*/  LOP3.LUT R29, R38, 0xff0000, R29, 0xf8, !PT ;  /* 0x00ff0000261d7812 */ /* 0x000fe200078ef81d */
[----:B------:R-:W-:Y:S01]  /*5080*/  IMAD.MOV.U32 R31, RZ, RZ, R11 ;  /* 0x000000ffff1f7224 */ /* 0x000fe200078e000b */
[----:B------:R-:W-:Y:S01]  /*5090*/  F2FP.F16.E4M3.UNPACK_B R11, R15 ;  /* 0x0000000fff0b723e */ /* 0x000fe200020006ff */
[----:B------:R-:W-:-:S02]  /*50a0*/  HADD2.F32 R93, -RZ, R93.H1_H1 ;  /* 0x3000005dff5d7230 */ /* 0x000fc40000004100 */
[C---:B------:R-:W-:Y:S01]  /*50b0*/  FMUL.FTZ R13, R96.reuse, R39 ;  /* 0x00000027600d7220 */ /* 0x040fe20000410000 */
[----:B------:R-:W-:Y:S01]  /*50c0*/  HADD2.F32 R92, -RZ, R92.H1_H1 ;  /* 0x3000005cff5c7230 */ /* 0x000fe20000004100 */
[----:B------:R-:W-:Y:S01]  /*50d0*/  F2FP.F16.E4M3.UNPACK_B R36, R29 ;  /* 0x0000001dff24723e */ /* 0x000fe200020006ff */
[--C-:B------:R-:W-:Y:S01]  /*50e0*/  HADD2.F32 R38, -RZ, R11.reuse.H0_H0 ;  /* 0x2000000bff267230 */ /* 0x100fe20000004100 */
[----:B------:R-:W-:Y:S01]  /*50f0*/  F2FP.F16.E4M3.UNPACK_B R30, R31 ;  /* 0x0000001fff1e723e */ /* 0x000fe200020006ff */
[C---:B------:R-:W-:Y:S01]  /*5100*/  FMUL.FTZ R39, R93.reuse, R39 ;  /* 0x000000275d277220 */ /* 0x040fe20000410000 */
[----:B------:R-:W-:Y:S01]  /*5110*/  FFMA.FTZ R13, R93, R92, -R13 ;  /* 0x0000005c5d0d7223 */ /* 0x000fe2000001080d */
[----:B------:R-:W-:Y:S01]  /*5120*/  HADD2.F32 R93, -RZ, R36.H0_H0 ;  /* 0x20000024ff5d7230 */ /* 0x000fe20000004100 */
[----:B------:R-:W-:Y:S01]  /*5130*/  F2FP.F16.E4M3.UNPACK_B R37, R28 ;  /* 0x0000001cff25723e */ /* 0x000fe200020006ff */
[----:B------:R-:W-:Y:S02]  /*5140*/  HADD2.F32 R95, -RZ, R30.H0_H0 ;  /* 0x2000001eff5f7230 */ /* 0x000fe40000004100 */
[----:B------:R-:W-:Y:S01]  /*5150*/  FFMA.FTZ R39, R96, R92, R39 ;  /* 0x0000005c60277223 */ /* 0x000fe20000010027 */
[----:B------:R-:W-:-:S02]  /*5160*/  HADD2.F32 R11, -RZ, R11.H1_H1 ;  /* 0x3000000bff0b7230 */ /* 0x000fc40000004100 */
[CC--:B------:R-:W-:Y:S01]  /*5170*/  FMUL.FTZ R96, R38.reuse, R93.reuse ;  /* 0x0000005d26607220 */ /* 0x0c0fe20000410000 */
[--C-:B------:R-:W-:Y:S02]  /*5180*/  HADD2.F32 R92, -RZ, R37.reuse.H0_H0 ;  /* 0x20000025ff5c7230 */ /* 0x100fe40000004100 */
[----:B------:R-:W-:Y:S01]  /*5190*/  FMUL.FTZ R93, R95, R93 ;  /* 0x0000005d5f5d7220 */ /* 0x000fe20000410000 */
[----:B------:R-:W-:Y:S01]  /*51a0*/  HADD2.F32 R36, -RZ, R36.H1_H1 ;  /* 0x30000024ff247230 */ /* 0x000fe20000004100 */
[----:B------:R-:W-:Y:S01]  /*51b0*/  F2FP.F16.E4M3.UNPACK_B R15, R15.H1 ;  /* 0x0000000fff0f723e */ /* 0x000fe200030006ff */
[----:B------:R-:W-:Y:S02]  /*51c0*/  HADD2.F32 R30, -RZ, R30.H1_H1 ;  /* 0x3000001eff1e7230 */ /* 0x000fe40000004100 */
[----:B------:R-:W-:Y:S01]  /*51d0*/  FFMA.FTZ R93, R38, R92, R93 ;  /* 0x0000005c265d7223 */ /* 0x000fe2000001005d */
[----:B------:R-:W-:Y:S02]  /*51e0*/  HADD2.F32 R37, -RZ, R37.H1_H1 ;  /* 0x30000025ff257230 */ /* 0x000fe40000004100 */
[-C--:B------:R-:W-:Y:S01]  /*51f0*/  FMUL.FTZ R38, R11, R36.reuse ;  /* 0x000000240b267220 */ /* 0x080fe20000410000 */
[----:B------:R-:W-:Y:S01]  /*5200*/  F2FP.F16.E4M3.UNPACK_B R29, R29.H1 ;  /* 0x0000001dff1d723e */ /* 0x000fe200030006ff */
[C---:B------:R-:W-:Y:S01]  /*5210*/  FMUL.FTZ R36, R30.reuse, R36 ;  /* 0x000000241e247220 */ /* 0x040fe20000410000 */
[----:B------:R-:W-:Y:S01]  /*5220*/  F2FP.F16.E4M3.UNPACK_B R31, R31.H1 ;  /* 0x0000001fff1f723e */ /* 0x000fe200030006ff */
[-C--:B------:R-:W-:Y:S01]  /*5230*/  FFMA.FTZ R30, R30, R37.reuse, -R38 ;  /* 0x000000251e1e7223 */ /* 0x080fe20000010826 */
[----:B------:R-:W-:Y:S01]  /*5240*/  FFMA.FTZ R96, R95, R92, -R96 ;  /* 0x0000005c5f607223 */ /* 0x000fe20000010860 */
[----:B------:R-:W-:Y:S01]  /*5250*/  FFMA.FTZ R11, R11, R37, R36 ;  /* 0x000000250b0b7223 */ /* 0x000fe20000010024 */
[----:B------:R-:W-:Y:S01]  /*5260*/  F2FP.F16.E4M3.UNPACK_B R28, R28.H1 ;  /* 0x0000001cff1c723e */ /* 0x000fe200030006ff */
[----:B------:R-:W-:-:S02]  /*5270*/  HADD2.F32 R36, -RZ, R15.H0_H0 ;  /* 0x2000000fff247230 */ /* 0x000fc40000004100 */
[----:B------:R-:W-:Y:S01]  /*5280*/  FFMA.FTZ R101, R99, R97, -R101 ;  /* 0x0000006163657223 */ /* 0x000fe20000010865 */
[----:B------:R-:W-:Y:S01]  /*5290*/  HADD2.F32 R38, -RZ, R29.H0_H0 ;  /* 0x2000001dff267230 */ /* 0x000fe20000004100 */
[----:B------:R-:W-:Y:S01]  /*52a0*/  F2FP.SATFINITE.E4M3.F32.PACK_AB_MERGE_C R39, R39, R98, RZ ;  /* 0x000000622727723e */ /* 0x000fe200048070ff */
[----:B------:R-:W-:Y:S02]  /*52b0*/  HADD2.F32 R92, -RZ, R31.H0_H0 ;  /* 0x2000001fff5c7230 */ /* 0x000fe40000004100 */
[----:B------:R-:W-:Y:S02]  /*52c0*/  HADD2.F32 R37, -RZ, R28.H0_H0 ;  /* 0x2000001cff257230 */ /* 0x000fe40000004100 */
[-C--:B------:R-:W-:Y:S01]  /*52d0*/  FMUL.FTZ R95, R36, R38.reuse ;  /* 0x00000026245f7220 */ /* 0x080fe20000410000 */
[----:B------:R-:W-:Y:S02]  /*52e0*/  HADD2.F32 R15, -RZ, R15.H1_H1 ;  /* 0x3000000fff0f7230 */ /* 0x000fe40000004100 */
[----:B------:R-:W-:Y:S01]  /*52f0*/  FMUL.FTZ R38, R92, R38 ;  /* 0x000000265c267220 */ /* 0x000fe20000410000 */
[----:B------:R-:W-:-:S02]  /*5300*/  HADD2.F32 R29, -RZ, R29.H1_H1 ;  /* 0x3000001dff1d7230 */ /* 0x000fc40000004100 */
[----:B------:R-:W-:Y:S01]  /*5310*/  FFMA.FTZ R95, R92, R37, -R95 ;  /* 0x000000255c5f7223 */ /* 0x000fe2000001085f */
[----:B------:R-:W-:Y:S01]  /*5320*/  F2FP.SATFINITE.E4M3.F32.PACK_AB_MERGE_C R13, R13, R101, RZ ;  /* 0x000000650d0d723e */ /* 0x000fe200048070ff */
[----:B------:R-:W-:Y:S01]  /*5330*/  FFMA.FTZ R38, R36, R37, R38 ;  /* 0x0000002524267223 */ /* 0x000fe20000010026 */
[----:B------:R-:W-:Y:S01]  /*5340*/  HADD2.F32 R36, -RZ, R31.H1_H1 ;  /* 0x3000001fff247230 */ /* 0x000fe20000004100 */
[----:B------:R-:W-:Y:S01]  /*5350*/  F2FP.F16.E4M3.UNPACK_B R37, R73.H1 ;  /* 0x00000049ff25723e */ /* 0x000fe200030006ff */
[----:B------:R-:W-:Y:S02]  /*5360*/  HADD2.F32 R31, -RZ, R28.H1_H1 ;  /* 0x3000001cff1f7230 */ /* 0x000fe40000004100 */
[-C--:B------:R-:W-:Y:S01]  /*5370*/  FMUL.FTZ R28, R15, R29.reuse ;  /* 0x0000001d0f1c7220 */ /* 0x080fe20000410000 */
[----:B------:R-:W-:Y:S01]  /*5380*/  F2FP.SATFINITE.E4M3.F32.PACK_AB_MERGE_C R94, R94, R102, R13 ;  /* 0x000000665e5e723e */ /* 0x000fe2000480700d */
[----:B------:R-:W-:Y:S01]  /*5390*/  FMUL.FTZ R29, R36, R29 ;  /* 0x0000001d241d7220 */ /* 0x000fe20000410000 */
[----:B------:R-:W-:-:S02]  /*53a0*/  HADD2.F32 R97, -RZ, R37.H0_H0 ;  /* 0x20000025ff617230 */ /* 0x000fc40000004100 */
[-C--:B------:R-:W-:Y:S01]  /*53b0*/  FFMA.FTZ R28, R36, R31.reuse, -R28 ;  /* 0x0000001f241c7223 */ /* 0x080fe2000001081c */
[----:B------:R-:W-:Y:S02]  /*53c0*/  HADD2.F32 R37, -RZ, R37.H1_H1 ;  /* 0x30000025ff257230 */ /* 0x000fe40000004100 */
[----:B------:R-:W-:Y:S01]  /*53d0*/  FFMA.FTZ R15, R15, R31, R29 ;  /* 0x0000001f0f0f7223 */ /* 0x000fe2000001001d */
[----:B------:R-:W-:Y:S02]  /*53e0*/  F2FP.F16.E4M3.UNPACK_B R31, R12.H1 ;  /* 0x0000000cff1f723e */ /* 0x000fe400030006ff */
[----:B------:R-:W-:Y:S02]  /*53f0*/  F2FP.SATFINITE.E4M3.F32.PACK_AB_MERGE_C R95, R28, R95, RZ ;  /* 0x0000005f1c5f723e */ /* 0x000fe400048070ff */
        /* <DEDUP_REMOVED lines=14> */
[-C--:B------:R-:W-:Y:S01]  /*54e0*/  FFMA.FTZ R99, R92, R97.reuse, -R99 ;  /* 0x000000615c637223 */ /* 0x080fe20000010863 */
[----:B------:R-:W-:Y:S02]  /*54f0*/  HADD2.F32 R92, -RZ, R8.H0_H0 ;  /* 0x20000008ff5c7230 */ /* 0x000fe40000004100 */
[----:B------:R-:W-:Y:S01]  /*5500*/  FFMA.FTZ R101, R36, R97, R101 ;  /* 0x0000006124657223 */ /* 0x000fe20000010065 */
[-C--:B------:R-:W-:Y:S01]  /*5510*/  FMUL.FTZ R36, R31, R28.reuse ;  /* 0x0000001c1f247220 */ /* 0x080fe20000410000 */
[----:B------:R-:W-:Y:S01]  /*5520*/  FMUL.FTZ R28, R29, R28 ;  /* 0x0000001c1d1c7220 */ /* 0x000fe20000410000 */
[----:B------:R-:W-:Y:S01]  /*5530*/  HADD2.F32 R86, -RZ, R86.H1_H1 ;  /* 0x30000056ff567230 */ /* 0x000fe20000004100 */
[----:B------:R-:W-:Y:S01]  /*5540*/  F2FP.SATFINITE.E4M3.F32.PACK_AB_MERGE_C R38, R15, R38, RZ ;  /* 0x000000260f26723e */ /* 0x000fe200048070ff */
[-C--:B------:R-:W-:Y:S01]  /*5550*/  FFMA.FTZ R29, R29, R37.reuse, -R36 ;  /* 0x000000251d1d7223 */ /* 0x080fe20000010824 */
[----:B------:R-:W-:Y:S01]  /*5560*/  FFMA.FTZ R28, R31, R37, R28 ;  /* 0x000000251f1c7223 */ /* 0x000fe2000001001c */
[----:B------:R-:W-:Y:S01]  /*5570*/  F2FP.F16.E4M3.UNPACK_B R31, R73 ;  /* 0x00000049ff1f723e */ /* 0x000fe200020006ff */
[--C-:B------:R-:W-:Y:S01]  /*5580*/  HADD2.F32 R36, -RZ, R12.reuse.H0_H0 ;  /* 0x2000000cff247230 */ /* 0x100fe20000004100 */
[----:B------:R-:W-:Y:S01]  /*5590*/  F2FP.SATFINITE.E4M3.F32.PACK_AB_MERGE_C R95, R30, R96, R95 ;  /* 0x000000601e5f723e */ /* 0x000fe2000480705f */
[----:B------:R-:W-:Y:S01]  /*55a0*/  HADD2.F32 R12, -RZ, R12.H1_H1 ;  /* 0x3000000cff0c7230 */ /* 0x000fe20000004100 */
[----:B------:R-:W-:Y:S01]  /*55b0*/  F2FP.SATFINITE.E4M3.F32.PACK_AB_MERGE_C R29, R29, R99, RZ ;  /* 0x000000631d1d723e */ /* 0x000fe200048070ff */
[----:B------:R-:W-:-:S02]  /*55c0*/  HADD2.F32 R37, -RZ, R31.H0_H0 ;  /* 0x2000001fff257230 */ /* 0x000fc40000004100 */
[-C--:B------:R-:W-:Y:S01]  /*55d0*/  FMUL.FTZ R97, R36, R103.reuse ;  /* 0x0000006724617220 */ /* 0x080fe20000410000 */
[----:B------:R-:W-:Y:S01]  /*55e0*/  FMUL.FTZ R103, R92, R103 ;  /* 0x000000675c677220 */ /* 0x000fe20000410000 */
[----:B------:R-:W-:Y:S01]  /*55f0*/  HADD2.F32 R8, -RZ, R8.H1_H1 ;  /* 0x30000008ff087230 */ /* 0x000fe20000004100 */
[----:B------:R-:W-:Y:S01]  /*5600*/  F2FP.SATFINITE.E4M3.F32.PACK_AB_MERGE_C R13, R9, R100, R39 ;  /* 0x00000064090d723e */ /* 0x000fe20004807027 */
[----:B------:R-:W-:Y:S02]  /*5610*/  HADD2.F32 R31, -RZ, R31.H1_H1 ;  /* 0x3000001fff1f7230 */ /* 0x000fe40000004100 */
[-C--:B------:R-:W-:Y:S01]  /*5620*/  FFMA.FTZ R103, R36, R37.reuse, R103 ;  /* 0x0000002524677223 */ /* 0x080fe20000010067 */
[-C--:B------:R-:W-:Y:S01]  /*5630*/  FMUL.FTZ R36, R12, R86.reuse ;  /* 0x000000560c247220 */ /* 0x080fe20000410000 */
[----:B------:R-:W-:Y:S01]  /*5640*/  FMUL.FTZ R86, R8, R86 ;  /* 0x0000005608567220 */ /* 0x000fe20000410000 */
[----:B------:R-:W-:Y:S01]  /*5650*/  FFMA.FTZ R97, R92, R37, -R97 ;  /* 0x000000255c617223 */ /* 0x000fe20000010861 */
[----:B------:R-:W-:Y:S01]  /*5660*/  F2FP.F16.E4M3.UNPACK_B R37, R89.H1 ;  /* 0x00000059ff25723e */ /* 0x000fe200030006ff */
[-C--:B------:R-:W-:Y:S01]  /*5670*/  FFMA.FTZ R36, R8, R31.reuse, -R36 ;  /* 0x0000001f08247223 */ /* 0x080fe20000010824 */
        /* <DEDUP_REMOVED lines=19> */
[----:B------:R-:W-:Y:S01]  /*57b0*/  F2FP.F16.E4M3.UNPACK_B R89, R89 ;  /* 0x00000059ff59723e */ /* 0x000fe200020006ff */
[-C--:B------:R-:W-:Y:S01]  /*57c0*/  FFMA.FTZ R99, R86, R92.reuse, -R99 ;  /* 0x0000005c56637223 */ /* 0x080fe20000010863 */
[----:B------:R-:W-:Y:S01]  /*57d0*/  F2FP.SATFINITE.E4M3.F32.PACK_AB_MERGE_C R15, R11, R93, R38 ;  /* 0x0000005d0b0f723e */ /* 0x000fe20004807026 */
        /* <DEDUP_REMOVED lines=23> */
[----:B------:R-:W-:Y:S01]  /*5950*/  F2FP.SATFINITE.E4M3.F32.PACK_AB_MERGE_C R12, R28, R101, RZ ;  /* 0x000000651c0c723e */ /* 0x000fe200048070ff */
[----:B------:R-:W-:Y:S01]  /*5960*/  FFMA.FTZ R87, R14, R89, R87 ;  /* 0x000000590e577223 */ /* 0x000fe20000010057 */
[----:B------:R-:W-:-:S02]  /*5970*/  IMAD.MOV.U32 R11, RZ, RZ, R95 ;  /* 0x000000ffff0b7224 */ /* 0x000fc400078e005f */
[----:B------:R-:W-:Y:S01]  /*5980*/  F2FP.SATFINITE.E4M3.F32.PACK_AB_MERGE_C R12, R8, R103, R12 ;  /* 0x00000067080c723e */ /* 0x000fe2000480700c */
[----:B------:R-:W-:Y:S01]  /*5990*/  IMAD.MOV.U32 R8, RZ, RZ, R97 ;  /* 0x000000ffff087224 */ /* 0x000fe200078e0061 */
[----:B------:R-:W-:Y:S02]  /*59a0*/  F2FP.SATFINITE.E4M3.F32.PACK_AB_MERGE_C R10, R31, R86, R29 ;  /* 0x000000561f0a723e */ /* 0x000fe4000480701d */
[----:B------:R-:W-:-:S07]  /*59b0*/  F2FP.SATFINITE.E4M3.F32.PACK_AB_MERGE_C R14, R87, R92, R104 ;  /* 0x0000005c570e723e */ /* 0x000fce0004807068 */
.L_x_12306:
[----:B------:R-:W-:Y:S05]  /*59c0*/  BSYNC B2 ;  /* 0x0000000000027941 */ /* 0x000fea0003800000 */
.L_x_12305:
[----:B------:R-:W-:Y:S02]  /*59d0*/  LEA.HI.X.SX32 R73, R3, R79, 0x1, P4 ;  /* 0x0000004f03497211 */ /* 0x000fe400020f0eff */
[----:B------:R-:W-:-:S03]  /*59e0*/  @!P5 IADD3 R28, P4, R80, R91, RZ ;  /* 0x0000005b501cd210 */ /* 0x000fc60007f9e0ff */
[----:B0-----:R0:W-:Y:S01]  /*59f0*/  ST.E.128 desc[UR40][R72.64], R8 ;  /* 0x0000000848007985 */ /* 0x0011e2000c101d28 */
[----:B------:R-:W-:-:S05]  /*5a00*/  @!P5 LEA.HI.X.SX32 R29, R91, R79, 0x1, P4 ;  /* 0x0000004f5b1dd211 */ /* 0x000fca00020f0eff */
[----:B--2---:R0:W-:Y:S04]  /*5a10*/  @!P5 ST.E.128 desc[UR40][R28.64], R12 ;  /* 0x0000000c1c00d985 */ /* 0x0041e8000c101d28 */
.L_x_12304:
[----:B------:R-:W-:Y:S05]  /*5a20*/  BSYNC B1 ;  /* 0x0000000000017941 */ /* 0x000fea0003800000 */
.L_x_12303:
[----:B------:R-:W-:-:S13]  /*5a30*/  ISETP.NE.AND P4, PT, R51, RZ, PT ;  /* 0x000000ff3300720c */ /* 0x000fda0003f85270 */
[----:B------:R-:W-:Y:S05]  /*5a40*/  @!P4 BRA `(.L_x_12286) ;  /* 0x0000001000ccc947 */ /* 0x000fea0003800000 */
[----:B0-----:R-:W5:Y:S04]  /*5a50*/  LDL R12, [R1+0x2c] ;  /* 0x00002c00010c7983 */ /* 0x001f680000100800 */
[----:B------:R-:W3:Y:S04]  /*5a60*/  LDL R11, [R1+0x7c] ;  /* 0x00007c00010b7983 */ /* 0x000ee80000100800 */
[----:B------:R-:W3:Y:S01]  /*5a70*/  LDL R10, [R1+0x3c] ;  /* 0x00003c00010a7983 */ /* 0x000ee20000100800 */
[----:B------:R-:W-:Y:S01]  /*5a80*/  SEL R90, R53, R90, !P1 ;  /* 0x0000005a355a7207 */ /* 0x000fe20004800000 */
[----:B------:R-:W-:Y:S01]  /*5a90*/  BSSY B1, `(.L_x_12307) ;  /* 0x00000ea000017945 */ /* 0x000fe20003800000 */
[----:B------:R-:W-:-:S02]  /*5aa0*/  ISETP.GE.AND P5, PT, R65, R78, PT ;  /* 0x0000004e4100720c */ /* 0x000fc40003fa6270 */
[----:B------:R-:W-:Y:S02]  /*5ab0*/  SHF.R.S32.HI R9, RZ, 0x1f, R90 ;  /* 0x0000001fff097819 */ /* 0x000fe4000001145a */
[C---:B----4-:R-:W-:Y:S02]  /*5ac0*/  IADD3 R28, P4, R0.reuse, R80, RZ ;  /* 0x00000050001c7210 */ /* 0x050fe40007f9e0ff */
[----:B------:R-:W-:Y:S02]  /*5ad0*/  LEA.HI R9, R9, R90, RZ, 0x5 ;  /* 0x0000005a09097211 */ /* 0x000fe400078f28ff */
[----:B--2---:R-:W-:Y:S02]  /*5ae0*/  LEA.HI.X.SX32 R29, R0, R79, 0x1, P4 ;  /* 0x0000004f001d7211 */ /* 0x004fe400020f0eff */
[----:B------:R-:W-:-:S04]  /*5af0*/  SHF.R.S32.HI R9, RZ, 0x5, R9 ;  /* 0x00000005ff097819 */ /* 0x000fc80000011409 */
[----:B------:R-:W-:-:S04]  /*5b00*/  LEA.HI.SX32 R9, R62, R9, 0x1c ;  /* 0x000000093e097211 */ /* 0x000fc800078fe2ff */
[C---:B------:R-:W-:Y:S01]  /*5b10*/  LEA.HI R8, R9.reuse, R9, RZ, 0x1 ;  /* 0x0000000909087211 */ /* 0x040fe200078f08ff */
[----:B------:R-:W-:-:S04]  /*5b20*/  IMAD.SHL.U32 R30, R9, 0x10, RZ ;  /* 0x00000010091e7824 */ /* 0x000fc800078e00ff */
[----:B------:R-:W-:-:S05]  /*5b30*/  IMAD.SHL.U32 R9, R8, 0x800, RZ ;  /* 0x0000080008097824 */ /* 0x000fca00078e00ff */
[----:B------:R-:W-:Y:S02]  /*5b40*/  LOP3.LUT R9, R9, 0xfffff000, RZ, 0xc0, !PT ;  /* 0xfffff00009097812 */ /* 0x000fe400078ec0ff */
[----:B-----5:R-:W-:-:S04]  /*5b50*/  LOP3.LUT R8, R12, 0x10, R30, 0xf8, !PT ;  /* 0x000000100c087812 */ /* 0x020fc800078ef81e */
[----:B---3--:R-:W-:-:S04]  /*5b60*/  LOP3.LUT R8, R8, R11, RZ, 0x3c, !PT ;  /* 0x0000000b08087212 */ /* 0x008fc800078e3cff */
        /* <DEDUP_REMOVED lines=10> */
[----:B------:R-:W-:Y:S01]  /*5c10*/  SHF.R.U32.HI R90, RZ, 0x18, R5 ;  /* 0x00000018ff5a7819 */ /* 0x000fe20000011605 */
[----:B--2---:R-:W-:Y:S01]  /*5c20*/  IMAD.MOV.U32 R32, RZ, RZ, R12 ;  /* 0x000000ffff207224 */ /* 0x004fe200078e000c */
[----:B------:R-:W-:Y:S01]  /*5c30*/  LOP3.LUT R37, R5, 0xff, RZ, 0xc0, !PT ;  /* 0x000000ff05257812 */ /* 0x000fe200078ec0ff */
[----:B------:R-:W-:Y:S01]  /*5c40*/  IMAD.SHL.U32 R8, R86, 0x100, RZ ;  /* 0x0000010056087824 */ /* 0x000fe200078e00ff */
[----:B------:R-:W-:Y:S02]  /*5c50*/  SHF.R.U32.HI R34, RZ, 0x8, R7 ;  /* 0x00000008ff227819 */ /* 0x000fe40000011607 */
[----:B------:R-:W-:Y:S02]  /*5c60*/  PRMT R37, R90, 0x654, R37 ;  /* 0x000006545a257816 */ /* 0x000fe40000000025 */
[----:B------:R-:W-:-:S02]  /*5c70*/  SHF.R.U32.HI R36, RZ, 0x8, R33 ;  /* 0x00000008ff247819 */ /* 0x000fc40000011621 */
[----:B------:R-:W-:Y:S02]  /*5c80*/  SHF.R.U32.HI R73, RZ, 0x18, R7 ;  /* 0x00000018ff497819 */ /* 0x000fe40000011607 */
[----:B------:R-:W-:Y:S01]  /*5c90*/  LOP3.LUT R38, R7, 0xff, RZ, 0xc0, !PT ;  /* 0x000000ff07267812 */ /* 0x000fe200078ec0ff */
[----:B------:R-:W-:Y:S01]  /*5ca0*/  IMAD.SHL.U32 R36, R36, 0x100, RZ ;  /* 0x0000010024247824 */ /* 0x000fe200078e00ff */
[----:B------:R-:W-:Y:S02]  /*5cb0*/  SHF.R.U32.HI R72, RZ, 0x8, R35 ;  /* 0x00000008ff487819 */ /* 0x000fe40000011623 */
[----:B------:R-:W-:Y:S02]  /*5cc0*/  SHF.R.U32.HI R78, RZ, 0x18, R33 ;  /* 0x00000018ff4e7819 */ /* 0x000fe40000011621 */
[----:B------:R-:W-:Y:S01]  /*5cd0*/  LOP3.LUT R39, R33, 0xff, RZ, 0xc0, !PT ;  /* 0x000000ff21277812 */ /* 0x000fe200078ec0ff */
[----:B------:R-:W-:Y:S01]  /*5ce0*/  IMAD.SHL.U32 R12, R72, 0x100, RZ ;  /* 0x00000100480c7824 */ /* 0x000fe200078e00ff */
[----:B------:R-:W-:Y:S01]  /*5cf0*/  LOP3.LUT R8, R37, 0xff00, R8, 0xf8, !PT ;  /* 0x0000ff0025087812 */ /* 0x000fe200078ef808 */
[----:B------:R-:W-:Y:S01]  /*5d00*/  IMAD.SHL.U32 R37, R34, 0x100, RZ ;  /* 0x0000010022257824 */ /* 0x000fe200078e00ff */
[----:B------:R-:W-:-:S02]  /*5d10*/  SHF.R.U32.HI R6, RZ, 0x10, R5 ;  /* 0x00000010ff067819 */ /* 0x000fc40000011605 */
[----:B------:R-:W-:Y:S02]  /*5d20*/  PRMT R38, R73, 0x654, R38 ;  /* 0x0000065449267816 */ /* 0x000fe40000000026 */
[----:B------:R-:W-:Y:S02]  /*5d30*/  SHF.R.U32.HI R5, RZ, 0x10, R33 ;  /* 0x00000010ff057819 */ /* 0x000fe40000011621 */
[----:B------:R-:W-:Y:S02]  /*5d40*/  PRMT R39, R78, 0x654, R39 ;  /* 0x000006544e277816 */ /* 0x000fe40000000027 */
[----:B------:R-:W-:Y:S01]  /*5d50*/  LOP3.LUT R33, R35, 0xff0000ff, RZ, 0xc0, !PT ;  /* 0xff0000ff23217812 */ /* 0x000fe200078ec0ff */
[----:B------:R-:W-:Y:S01]  /*5d60*/  IMAD.U32 R5, R5, 0x10000, RZ ;  /* 0x0001000005057824 */ /* 0x000fe200078e00ff */
[----:B------:R-:W-:Y:S02]  /*5d70*/  SHF.R.U32.HI R4, RZ, 0x10, R7 ;  /* 0x00000010ff047819 */ /* 0x000fe40000011607 */
[----:B------:R-:W-:Y:S01]  /*5d80*/  SHF.R.U32.HI R7, RZ, 0x10, R35 ;  /* 0x00000010ff077819 */ /* 0x000fe20000011623 */
[----:B------:R-:W-:Y:S01]  /*5d90*/  IMAD.U32 R35, R6, 0x10000, RZ ;  /* 0x0001000006237824 */ /* 0x000fe200078e00ff */
[----:B------:R-:W-:Y:S01]  /*5da0*/  LOP3.LUT R37, R38, 0xff00, R37, 0xf8, !PT ;  /* 0x0000ff0026257812 */ /* 0x000fe200078ef825 */
[----:B------:R-:W-:Y:S01]  /*5db0*/  IMAD.U32 R4, R4, 0x10000, RZ ;  /* 0x0001000004047824 */ /* 0x000fe200078e00ff */
[----:B------:R-:W-:Y:S01]  /*5dc0*/  LOP3.LUT R38, R39, 0xff00, R36, 0xf8, !PT ;  /* 0x0000ff0027267812 */ /* 0x000fe200078ef824 */
[----:B------:R-:W-:Y:S01]  /*5dd0*/  IMAD.U32 R73, R7, 0x10000, RZ ;  /* 0x0001000007497824 */ /* 0x000fe200078e00ff */
[----:B------:R-:W-:-:S02]  /*5de0*/  LOP3.LUT R72, R33, 0xff00, R12, 0xf8, !PT ;  /* 0x0000ff0021487812 */ /* 0x000fc400078ef80c */
[----:B------:R-:W-:Y:S02]  /*5df0*/  F2FP.F16.E4M3.UNPACK_B R36, R81.H1 ;  /* 0x00000051ff24723e */ /* 0x000fe400030006ff */
[----:B------:R-:W-:Y:S02]  /*5e00*/  F2FP.F16.E4M3.UNPACK_B R34, R32.H1 ;  /* 0x00000020ff22723e */ /* 0x000fe400030006ff */
[----:B------:R-:W-:Y:S01]  /*5e10*/  F2FP.F16.E4M3.UNPACK_B R33, R31.H1 ;  /* 0x0000001fff21723e */ /* 0x000fe200030006ff */
        /* <DEDUP_REMOVED lines=8> */
[----:B------:R-:W-:Y:S02]  /*5ea0*/  HADD2.F32 R37, -RZ, R35.H0_H0 ;  /* 0x20000023ff257230 */ /* 0x000fe40000004100 */
        /* <DEDUP_REMOVED lines=10> */
[-C--:B------:R-:W-:Y:S01]  /*5f50*/  FMUL.FTZ R78, R33, R36.reuse ;  /* 0x00000024214e7220 */ /* 0x080fe20000410000 */
[----:B------:R-:W-:Y:S01]  /*5f60*/  LOP3.LUT R5, R72, 0xff0000, R73, 0xf8, !PT ;  /* 0x00ff000048057812 */ /* 0x000fe200078ef849 */
[----:B------:R-:W-:Y:S01]  /*5f70*/  FMUL.FTZ R72, R37, R36 ;  /* 0x0000002425487220 */ /* 0x000fe20000410000 */
[----:B------:R-:W-:Y:S01]  /*5f80*/  F2FP.F16.E4M3.UNPACK_B R83, R83 ;  /* 0x00000053ff53723e */ /* 0x000fe200020006ff */
[----:B------:R-:W-:-:S02]  /*5f90*/  HADD2.F32 R73, -RZ, R81.H0_H0 ;  /* 0x20000051ff497230 */ /* 0x000fc40000004100 */
[--C-:B------:R-:W-:Y:S02]  /*5fa0*/  HADD2.F32 R36, -RZ, R34.reuse.H0_H0 ;  /* 0x20000022ff247230 */ /* 0x100fe40000004100 */
        /* <DEDUP_REMOVED lines=26> */
[----:B------:R-:W-:Y:S02]  /*6150*/  HADD2.F32 R81, -RZ, R78.H0_H0 ;  /* 0x2000004eff517230 */ /* 0x000fe40000004100 */
[----:B------:R-:W-:Y:S01]  /*6160*/  FMUL.FTZ R83, R38, R83 ;  /* 0x0000005326537220 */ /* 0x000fe20000410000 */
[----:B------:R-:W-:Y:S01]  /*6170*/  HADD2.F32 R73, -RZ, R39.H1_H1 ;  /* 0x30000027ff497230 */ /* 0x000fe20000004100 */
[----:B------:R-:W-:Y:S01]  /*6180*/  F2FP.F16.E4M3.UNPACK_B R10, R10 ;  /* 0x0000000aff0a723e */ /* 0x000fe200020006ff */
[----:B------:R-:W-:-:S02]  /*6190*/  HADD2.F32 R39, -RZ, R36.H1_H1 ;  /* 0x30000024ff277230 */ /* 0x000fc40000004100 */
        /* <DEDUP_REMOVED lines=8> */
[----:B------:R-:W-:Y:S01]  /*6220*/  FFMA.FTZ R73, R73, R78, R86 ;  /* 0x0000004e49497223 */ /* 0x000fe20000010056 */
[----:B------:R-:W-:Y:S01]  /*6230*/  HADD2.F32 R87, -RZ, R82.H0_H0 ;  /* 0x20000052ff577230 */ /* 0x000fe20000004100 */
[----:B------:R-:W-:Y:S01]  /*6240*/  F2FP.SATFINITE.E4M3.F32.PACK_AB_MERGE_C R8, R31, R8, RZ ;  /* 0x000000081f08723e */ /* 0x000fe200048070ff */
[----:B------:R-:W-:Y:S01]  /*6250*/  HADD2.F32 R78, -RZ, R72.H0_H0 ;  /* 0x20000048ff4e7230 */ /* 0x000fe20000004100 */
[----:B------:R-:W-:Y:S01]  /*6260*/  F2FP.SATFINITE.E4M3.F32.PACK_AB_MERGE_C R12, R33, R12, RZ ;  /* 0x0000000c210c723e */ /* 0x000fe200048070ff */
[----:B------:R-:W-:Y:S01]  /*6270*/  HADD2.F32 R89, -RZ, R82.H1_H1 ;  /* 0x30000052ff597230 */ /* 0x000fe20000004100 */
[----:B------:R-:W-:Y:S01]  /*6280*/  F2FP.SATFINITE.E4M3.F32.PACK_AB_MERGE_C R31, R39, R36, RZ ;  /* 0x00000024271f723e */ /* 0x000fe200048070ff */
[----:B------:R-:W-:-:S02]  /*6290*/  HADD2.F32 R72, -RZ, R72.H1_H1 ;  /* 0x30000048ff487230 */ /* 0x000fc40000004100 */
[----:B------:R-:W-:Y:S01]  /*62a0*/  FMUL.FTZ R91, R78, R87 ;  /* 0x000000574e5b7220 */ /* 0x000fe20000410000 */
[--C-:B------:R-:W-:Y:S01]  /*62b0*/  HADD2.F32 R14, -RZ, R10.reuse.H0_H0 ;  /* 0x2000000aff0e7230 */ /* 0x100fe20000004100 */
[----:B------:R-:W-:Y:S01]  /*62c0*/  F2FP.SATFINITE.E4M3.F32.PACK_AB_MERGE_C R8, R35, R32, R8 ;  /* 0x000000202308723e */ /* 0x000fe20004807008 */
[----:B------:R-:W-:Y:S02]  /*62d0*/  HADD2.F32 R10, -RZ, R10.H1_H1 ;  /* 0x3000000aff0a7230 */ /* 0x000fe40000004100 */
[----:B------:R-:W-:Y:S01]  /*62e0*/  FMUL.FTZ R93, R72, R89 ;  /* 0x00000059485d7220 */ /* 0x000fe20000410000 */
[--C-:B------:R-:W-:Y:S02]  /*62f0*/  HADD2.F32 R81, -RZ, R84.reuse.H0_H0 ;  /* 0x20000054ff517230 */ /* 0x100fe40000004100 */
[----:B------:R-:W-:Y:S01]  /*6300*/  FMUL.FTZ R87, R14, R87 ;  /* 0x000000570e577220 */ /* 0x000fe20000410000 */
[----:B------:R-:W-:Y:S02]  /*6310*/  HADD2.F32 R83, -RZ, R84.H1_H1 ;  /* 0x30000054ff537230 */ /* 0x000fe40000004100 */
[----:B------:R-:W-:Y:S01]  /*6320*/  FMUL.FTZ R89, R10, R89 ;  /* 0x000000590a597220 */ /* 0x000fe20000410000 */
[----:B------:R-:W-:Y:S01]  /*6330*/  F2FP.F16.E4M3.UNPACK_B R33, R13 ;  /* 0x0000000dff21723e */ /* 0x000fe200020006ff */
[----:B------:R-:W-:Y:S01]  /*6340*/  FFMA.FTZ R91, R14, R81, -R91 ;  /* 0x000000510e5b7223 */ /* 0x000fe2000001085b */
[----:B------:R-:W-:Y:S01]  /*6350*/  F2FP.F16.E4M3.UNPACK_B R39, R7 ;  /* 0x00000007ff27723e */ /* 0x000fe200020006ff */
[----:B------:R-:W-:Y:S01]  /*6360*/  FFMA.FTZ R10, R10, R83, -R93 ;  /* 0x000000530a0a7223 */ /* 0x000fe2000001085d */
[----:B------:R-:W-:Y:S01]  /*6370*/  F2FP.F16.E4M3.UNPACK_B R32, R9 ;  /* 0x00000009ff20723e */ /* 0x000fe200020006ff */
[----:B------:R-:W-:Y:S01]  /*6380*/  FFMA.FTZ R14, R78, R81, R87 ;  /* 0x000000514e0e7223 */ /* 0x000fe20000010057 */
[----:B------:R-:W-:Y:S01]  /*6390*/  FFMA.FTZ R89, R72, R83, R89 ;  /* 0x0000005348597223 */ /* 0x000fe20000010059 */
[----:B------:R-:W-:Y:S01]  /*63a0*/  F2FP.SATFINITE.E4M3.F32.PACK_AB_MERGE_C R12, R37, R34, R12 ;  /* 0x00000022250c723e */ /* 0x000fe2000480700c */
        /* <DEDUP_REMOVED lines=8> */
[----:B------:R-:W-:-:S02]  /*6430*/  HADD2.F32 R39, -RZ, R39.H1_H1 ;  /* 0x30000027ff277230 */ /* 0x000fc40000004100 */
[-C--:B------:R-:W-:Y:S01]  /*6440*/  FMUL.FTZ R72, R35, R34.reuse ;  /* 0x0000002223487220 */ /* 0x080fe20000410000 */
[----:B------:R-:W-:Y:S02]  /*6450*/  HADD2.F32 R38, -RZ, R36.H0_H0 ;  /* 0x20000024ff267230 */ /* 0x000fe40000004100 */
[----:B------:R-:W-:Y:S01]  /*6460*/  FMUL.FTZ R78, R31, R34 ;  /* 0x000000221f4e7220 */ /* 0x000fe20000410000 */
[----:B------:R-:W-:Y:S02]  /*6470*/  HADD2.F32 R34, -RZ, R32.H1_H1 ;  /* 0x30000020ff227230 */ /* 0x000fe40000004100 */
[-C--:B------:R-:W-:Y:S01]  /*6480*/  FMUL.FTZ R37, R33, R39.reuse ;  /* 0x0000002721257220 */ /* 0x080fe20000410000 */
[----:B------:R-:W-:Y:S02]  /*6490*/  HADD2.F32 R36, -RZ, R36.H1_H1 ;  /* 0x30000024ff247230 */ /* 0x000fe40000004100 */
[-C--:B------:R-:W-:Y:S01]  /*64a0*/  FFMA.FTZ R31, R31, R38.reuse, -R72 ;  /* 0x000000261f1f7223 */ /* 0x080fe20000010848 */
[----:B------:R-:W-:Y:S01]  /*64b0*/  FFMA.FTZ R32, R35, R38, R78 ;  /* 0x0000002623207223 */ /* 0x000fe2000001004e */
        /* <DEDUP_REMOVED lines=9> */
[-C--:B------:R-:W-:Y:S01]  /*6550*/  F2FP.F16.E4M3.UNPACK_B R83, R5.reuse ;  /* 0x00000005ff53723e */ /* 0x080fe200020006ff */
[--C-:B------:R-:W-:Y:S01]  /*6560*/  HADD2.F32 R13, -RZ, R9.reuse.H0_H0 ;  /* 0x20000009ff0d7230 */ /* 0x100fe20000004100 */
[----:B------:R-:W-:Y:S01]  /*6570*/  F2FP.F16.E4M3.UNPACK_B R84, R5.H1 ;  /* 0x00000005ff54723e */ /* 0x000fe200030006ff */
[----:B------:R-:W-:-:S02]  /*6580*/  HADD2.F32 R33, -RZ, R9.H1_H1 ;  /* 0x30000009ff217230 */ /* 0x000fc40000004100 */
[----:B------:R-:W-:Y:S01]  /*6590*/  FMUL.FTZ R78, R36, R38 ;  /* 0x00000026244e7220 */ /* 0x000fe20000410000 */
[----:B------:R-:W-:Y:S01]  /*65a0*/  HADD2.F32 R35, -RZ, R35.H1_H1 ;  /* 0x30000023ff237230 */ /* 0x000fe20000004100 */
[----:B------:R-:W-:Y:S01]  /*65b0*/  F2FP.F16.E4M3.UNPACK_B R73, R4 ;  /* 0x00000004ff49723e */ /* 0x000fe200020006ff */
[----:B------:R-:W-:Y:S02]  /*65c0*/  HADD2.F32 R72, -RZ, R37.H1_H1 ;  /* 0x30000025ff487230 */ /* 0x000fe40000004100 */
[----:B------:R-:W-:Y:S01]  /*65d0*/  FMUL.FTZ R37, R13, R38 ;  /* 0x000000260d257220 */ /* 0x000fe20000410000 */
[--C-:B------:R-:W-:Y:S02]  /*65e0*/  HADD2.F32 R9, -RZ, R6.reuse.H0_H0 ;  /* 0x20000006ff097230 */ /* 0x100fe40000004100 */
[----:B------:R-:W-:Y:S02]  /*65f0*/  HADD2.F32 R38, -RZ, R6.H1_H1 ;  /* 0x30000006ff267230 */ /* 0x000fe40000004100 */
[----:B------:R-:W-:Y:S01]  /*6600*/  FMUL.FTZ R82, R35, R72 ;  /* 0x0000004823527220 */ /* 0x000fe20000410000 */
[----:B------:R-:W-:-:S02]  /*6610*/  HADD2.F32 R5, -RZ, R84.H0_H0 ;  /* 0x20000054ff057230 */ /* 0x000fc40000004100 */
[-C--:B------:R-:W-:Y:S01]  /*6620*/  FFMA.FTZ R6, R13, R9.reuse, -R78 ;  /* 0x000000090d067223 */ /* 0x080fe2000001084e */
[----:B------:R-:W-:Y:S01]  /*6630*/  FFMA.FTZ R9, R36, R9, R37 ;  /* 0x0000000924097223 */ /* 0x000fe20000010025 */
[C---:B------:R-:W-:Y:S01]  /*6640*/  FMUL.FTZ R36, R33.reuse, R72 ;  /* 0x0000004821247220 */ /* 0x040fe20000410000 */
[-C--:B------:R-:W-:Y:S01]  /*6650*/  FFMA.FTZ R13, R33, R38.reuse, -R82 ;  /* 0x00000026210d7223 */ /* 0x080fe20000010852 */
[----:B------:R-:W-:Y:S01]  /*6660*/  F2FP.F16.E4M3.UNPACK_B R33, R11 ;  /* 0x0000000bff21723e */ /* 0x000fe200020006ff */
[----:B------:R-:W-:Y:S01]  /*6670*/  HADD2.F32 R82, -RZ, R73.H0_H0 ;  /* 0x20000049ff527230 */ /* 0x000fe20000004100 */
[----:B------:R-:W-:Y:S01]  /*6680*/  F2FP.F16.E4M3.UNPACK_B R37, R15 ;  /* 0x0000000fff25723e */ /* 0x000fe200020006ff */
[----:B------:R-:W-:Y:S01]  /*6690*/  FFMA.FTZ R36, R35, R38, R36 ;  /* 0x0000002623247223 */ /* 0x000fe20000010024 */
[----:B------:R-:W-:Y:S01]  /*66a0*/  F2FP.F16.E4M3.UNPACK_B R11, R11.H1 ;  /* 0x0000000bff0b723e */ /* 0x000fe200030006ff */
[----:B------:R-:W-:Y:S01]  /*66b0*/  HADD2.F32 R84, -RZ, R84.H1_H1 ;  /* 0x30000054ff547230 */ /* 0x000fe20000004100 */
[----:B------:R-:W-:Y:S01]  /*66c0*/  F2FP.F16.E4M3.UNPACK_B R38, R15.H1 ;  /* 0x0000000fff26723e */ /* 0x000fe200030006ff */
[----:B------:R-:W-:Y:S01]  /*66d0*/  HADD2.F32 R15, -RZ, R33.H0_H0 ;  /* 0x20000021ff0f7230 */ /* 0x000fe20000004100 */
        /* <DEDUP_REMOVED lines=8> */
[-C--:B------:R-:W-:Y:S01]  /*6760*/  FMUL.FTZ R86, R39, R4.reuse ;  /* 0x0000000427567220 */ /* 0x080fe20000410000 */
[----:B------:R-:W-:Y:S01]  /*6770*/  FMUL.FTZ R90, R15, R4 ;  /* 0x000000040f5a7220 */ /* 0x000fe20000410000 */
[----:B------:R-:W-:Y:S02]  /*6780*/  HADD2.F32 R38, -RZ, R38.H1_H1 ;  /* 0x30000026ff267230 */ /* 0x000fe40000004100 */
[-C--:B------:R-:W-:Y:S01]  /*6790*/  FMUL.FTZ R87, R35, R5.reuse ;  /* 0x0000000523577220 */ /* 0x080fe20000410000 */
[----:B------:R-:W-:Y:S02]  /*67a0*/  HADD2.F32 R11, -RZ, R11.H1_H1 ;  /* 0x3000000bff0b7230 */ /* 0x000fe40000004100 */
[----:B------:R-:W-:Y:S01]  /*67b0*/  FMUL.FTZ R92, R72, R5 ;  /* 0x00000005485c7220 */ /* 0x000fe20000410000 */
[----:B------:R-:W-:Y:S02]  /*67c0*/  HADD2.F32 R81, -RZ, R78.H0_H0 ;  /* 0x2000004eff517230 */ /* 0x000fe40000004100 */
[-C--:B------:R-:W-:Y:S01]  /*67d0*/  FFMA.FTZ R4, R15, R82.reuse, -R86 ;  /* 0x000000520f047223 */ /* 0x080fe20000010856 */
[----:B------:R-:W-:Y:S01]  /*67e0*/  FFMA.FTZ R5, R39, R82, R90 ;  /* 0x0000005227057223 */ /* 0x000fe2000001005a */
[----:B------:R-:W-:-:S02]  /*67f0*/  HADD2.F32 R37, -RZ, R37.H1_H1 ;  /* 0x30000025ff257230 */ /* 0x000fc40000004100 */
[-C--:B------:R-:W-:Y:S01]  /*6800*/  FMUL.FTZ R86, R38, R84.reuse ;  /* 0x0000005426567220 */ /* 0x080fe20000410000 */
[----:B------:R-:W-:Y:S02]  /*6810*/  HADD2.F32 R82, -RZ, R83.H1_H1 ;  /* 0x30000053ff527230 */ /* 0x000fe40000004100 */
[----:B------:R-:W-:Y:S01]  /*6820*/  FMUL.FTZ R15, R11, R84 ;  /* 0x000000540b0f7220 */ /* 0x000fe20000410000 */
[----:B------:R-:W-:Y:S02]  /*6830*/  HADD2.F32 R33, -RZ, R33.H1_H1 ;  /* 0x30000021ff217230 */ /* 0x000fe40000004100 */
[----:B------:R-:W-:Y:S01]  /*6840*/  FFMA.FTZ R87, R72, R81, R87 ;  /* 0x0000005148577223 */ /* 0x000fe20000010057 */
[----:B------:R-:W-:Y:S02]  /*6850*/  HADD2.F32 R78, -RZ, R78.H1_H1 ;  /* 0x3000004eff4e7230 */ /* 0x000fe40000004100 */
[----:B------:R-:W-:Y:S01]  /*6860*/  FMUL.FTZ R84, R37, R82 ;  /* 0x0000005225547220 */ /* 0x000fe20000410000 */
[----:B------:R-:W-:-:S02]  /*6870*/  HADD2.F32 R72, -RZ, R73.H1_H1 ;  /* 0x30000049ff487230 */ /* 0x000fc40000004100 */
[----:B------:R-:W-:Y:S01]  /*6880*/  FFMA.FTZ R92, R35, R81, -R92 ;  /* 0x00000051235c7223 */ /* 0x000fe2000001085c */
[----:B------:R-:W-:Y:S01]  /*6890*/  FMUL.FTZ R82, R33, R82 ;  /* 0x0000005221527220 */ /* 0x000fe20000410000 */
[-C--:B------:R-:W-:Y:S01]  /*68a0*/  FFMA.FTZ R11, R11, R78.reuse, -R86 ;  /* 0x0000004e0b0b7223 */ /* 0x080fe20000010856 */
[----:B------:R-:W-:Y:S01]  /*68b0*/  FFMA.FTZ R38, R38, R78, R15 ;  /* 0x0000004e26267223 */ /* 0x000fe2000001000f */
[-C--:B------:R-:W-:Y:S01]  /*68c0*/  FFMA.FTZ R33, R33, R72.reuse, -R84 ;  /* 0x0000004821217223 */ /* 0x080fe20000010854 */
[----:B------:R-:W-:Y:S01]  /*68d0*/  FFMA.FTZ R82, R37, R72, R82 ;  /* 0x0000004825527223 */ /* 0x000fe20000010052 */
[----:B------:R-:W-:Y:S02]  /*68e0*/  F2FP.SATFINITE.E4M3.F32.PACK_AB_MERGE_C R13, R7, R32, R36 ;  /* 0x00000020070d723e */ /* 0x000fe40004807024 */
[----:B------:R-:W-:Y:S02]  /*68f0*/  F2FP.SATFINITE.E4M3.F32.PACK_AB_MERGE_C R11, R11, R92, RZ ;  /* 0x0000005c0b0b723e */ /* 0x000fe400048070ff */
[----:B------:R-:W-:-:S02]  /*6900*/  F2FP.SATFINITE.E4M3.F32.PACK_AB_MERGE_C R38, R38, R87, RZ ;  /* 0x000000572626723e */ /* 0x000fc400048070ff */
[----:B------:R-:W-:Y:S02]  /*6910*/  F2FP.SATFINITE.E4M3.F32.PACK_AB_MERGE_C R11, R33, R4, R11 ;  /* 0x00000004210b723e */ /* 0x000fe4000480700b */
[----:B------:R-:W-:-:S07]  /*6920*/  F2FP.SATFINITE.E4M3.F32.PACK_AB_MERGE_C R15, R82, R5, R38 ;  /* 0x00000005520f723e */ /* 0x000fce0004807026 */
.L_x_12308:
[----:B------:R-:W-:Y:S05]  /*6930*/  BSYNC B1 ;  /* 0x0000000000017941 */ /* 0x000fea0003800000 */
.L_x_12307:
[----:B0-----:R0:W-:Y:S01]  /*6940*/  ST.E.128 desc[UR40][R28.64], R8 ;  /* 0x000000081c007985 */ /* 0x0011e2000c101d28 */
[----:B------:R-:W-:-:S13]  /*6950*/  ISETP.GE.AND P4, PT, R30, R85, PT ;  /* 0x000000551e00720c */ /* 0x000fda0003f86270 */
[----:B------:R-:W-:Y:S05]  /*6960*/  @P4 BRA `(.L_x_12286) ;  /* 0x0000000400044947 */ /* 0x000fea0003800000 */
[----:B------:R-:W-:-:S04]  /*6970*/  IADD3 R4, P4, R80, R30, RZ ;  /* 0x0000001e50047210 */ /* 0x000fc80007f9e0ff */
[----:B------:R-:W-:-:S05]  /*6980*/  LEA.HI.X.SX32 R5, R30, R79, 0x1, P4 ;  /* 0x0000004f1e057211 */ /* 0x000fca00020f0eff */
[----:B--2---:R2:W-:Y:S01]  /*6990*/  ST.E.128 desc[UR40][R4.64], R12 ;  /* 0x0000000c04007985 */ /* 0x0045e2000c101d28 */
[----:B------:R-:W-:Y:S05]  /*69a0*/  BRA `(.L_x_12286) ;  /* 0x0000000000f47947 */ /* 0x000fea0003800000 */
.L_x_12278:
[----:B------:R-:W-:-:S06]  /*69b0*/  UISETP.NE.AND UP0, UPT, UR36, 0x3, UPT ;  /* 0x000000032400788c */ /* 0x000fcc000bf05270 */
[----:B------:R-:W-:-:S13]  /*69c0*/  PLOP3.LUT P3, PT, PT, PT, UP0, 0x80, 0x0 ;  /* 0x000000000000781c */ /* 0x000fda0003f6f008 */
[----:B------:R-:W-:Y:S05]  /*69d0*/  @!P3 BRA `(.L_x_12309) ;  /* 0x000000000004b947 */ /* 0x000fea0003800000 */
[----:B------:R-:W-:Y:S01]  /*69e0*/  BPT.TRAP 0x1 ;  /* 0x000000040000795c */ /* 0x000fe20000300000 */
.L_x_12309:
[----:B------:R-:W2:Y:S01]  /*69f0*/  LDL R4, [R1+0xc] ;  /* 0x00000c0001047983 */ /* 0x000ea20000100800 */
[----:B------:R-:W-:Y:S01]  /*6a00*/  IMAD R68, R23, 0x8, R16 ;  /* 0x0000000817447824 */ /* 0x000fe200078e0210 */
[----:B------:R-:W-:Y:S01]  /*6a10*/  BSSY B1, `(.L_x_12310) ;  /* 0x0000005000017945 */ /* 0x000fe20003800000 */
[----:B------:R-:W-:Y:S02]  /*6a20*/  SHF.R.S32.HI R74, RZ, 0x1f, R75 ;  /* 0x0000001fff4a7819 */ /* 0x000fe4000001144b */
[----:B--2---:R-:W-:-:S04]  /*6a30*/  SHF.L.U32 R77, R4, 0x1f, RZ ;  /* 0x0000001f044d7819 */ /* 0x004fc800000006ff */
[----:B------:R-:W0:Y:S02]  /*6a40*/  SYNCS.PHASECHK.TRANS64.TRYWAIT P4, [R68+URZ+0x19c90], R77 ;  /* 0x019c904d440075a7 */ /* 0x000e24000808017f */
[----:B0-----:R-:W-:Y:S05]  /*6a50*/  @!P4 BRA `(.L_x_12311) ;  /* 0x000001fc0098c947 */ /* 0x001fea0003800000 */
.L_x_12637:
[----:B------:R-:W-:Y:S05]  /*6a60*/  BSYNC B1 ;  /* 0x0000000000017941 */ /* 0x000fea0003800000 */
.L_x_12310:
        /* <DEDUP_REMOVED lines=20> */
[----:B-1----:R-:W-:-:S03]  /*6bb0*/  VIADD R8, R8, 0xffffff80 ;  /* 0xffffff8008087836 */ /* 0x002fc60000000000 */
[----:B------:R-:W-:Y:S02]  /*6bc0*/  IADD3.X R13, R13, UR7, RZ, P4, !PT ;  /* 0x000000070d0d7c10 */ /* 0x000fe4000a7fe4ff */
[----:B------:R-:W-:-:S04]  /*6bd0*/  LEA.HI R8, R8, R8, RZ, 0x1 ;  /* 0x0000000808087211 */ /* 0x000fc800078f08ff */
[----:B------:R-:W-:-:S04]  /*6be0*/  SHF.R.S32.HI R8, RZ, 0x1, R8 ;  /* 0x00000001ff087819 */ /* 0x000fc80000011408 */
[----:B------:R-:W-:Y:S01]  /*6bf0*/  ISETP.GT.AND P4, PT, R70, R8, PT ;  /* 0x000000084600720c */ /* 0x000fe20003f84270 */
[----:B------:R-:W-:-:S12]  /*6c00*/  BRA.DIV UR4, `(.L_x_12312) ;  /* 0x000001fe04407947 */ /* 0x000fd8000b800000 */
[----:B------:R1:W2:Y:S04]  /*6c10*/  SHFL.IDX PT, R29, R13, RZ, 0x1e1f ;  /* 0x001e1fff0d1d7589 */ /* 0x0002a800000e0000 */
[----:B------:R1:W3:Y:S02]  /*6c20*/  SHFL.IDX PT, R14, R4, RZ, 0x1e1f ;  /* 0x001e1fff040e7589 */ /* 0x0002e400000e0000 */
.L_x_12641:
[----:B------:R-:W-:Y:S05]  /*6c30*/  @!P4 BRA `(.L_x_12286) ;  /* 0x000000000050c947 */ /* 0x000fea0003800000 */
[----:B------:R-:W4:Y:S01]  /*6c40*/  LDL R10, [R1+0x1c] ;  /* 0x00001c00010a7983 */ /* 0x000f220000100800 */
[----:B------:R-:W-:-:S03]  /*6c50*/  ULDC UR4, c[0x0][0x2f4] ;  /* 0x0000bd0000047ab9 */ /* 0x000fc60000000800 */
[----:B------:R-:W5:Y:S04]  /*6c60*/  LDL R12, [R1+0x8] ;  /* 0x00000800010c7983 */ /* 0x000f680000100800 */
[----:B------:R-:W5:Y:S01]  /*6c70*/  LDL R11, [R1+0x30] ;  /* 0x00003000010b7983 */ /* 0x000f620000100800 */
[----:B------:R-:W-:-:S13]  /*6c80*/  ISETP.GE.AND P5, PT, R18, UR4, PT ;  /* 0x0000000412007c0c */ /* 0x000fda000bfa6270 */
[----:B-1----:R-:W1:Y:S01]  /*6c90*/  @!P5 LDS.128 R4, [R69+0x13800] ;  /* 0x013800004504d984 */ /* 0x002e620000000c00 */
[----:B---3--:R-:W-:-:S05]  /*6ca0*/  @!P5 IADD3 R8, P4, R18, R14, RZ ;  /* 0x0000000e1208d210 */ /* 0x008fca0007f9e0ff */
[----:B--2---:R-:W-:Y:S01]  /*6cb0*/  @!P5 IMAD.X R9, R29, 0x1, R19, P4 ;  /* 0x000000011d09d824 */ /* 0x004fe200020e0613 */
[----:B------:R-:W-:-:S04]  /*6cc0*/  ISETP.GE.AND P4, PT, R65, UR4, PT ;  /* 0x0000000441007c0c */ /* 0x000fc8000bf86270 */
[----:B-1----:R1:W-:Y:S09]  /*6cd0*/  @!P5 ST.E.128 desc[UR40][R8.64], R4 ;  /* 0x000000040800d985 */ /* 0x0023f2000c101d28 */
[----:B------:R-:W2:Y:S01]  /*6ce0*/  @!P4 LDS.128 R4, [R69+0x14800] ;  /* 0x014800004504c984 */ /* 0x000ea20000000c00 */
[----:B----4-:R-:W-:-:S05]  /*6cf0*/  @!P4 IMAD.SHL.U32 R10, R10, 0x10, RZ ;  /* 0x000000100a0ac824 */ /* 0x010fca00078e00ff */
[----:B-1----:R-:W-:-:S04]  /*6d00*/  @!P4 IADD3 R8, P5, R10, R14, RZ ;  /* 0x0000000e0a08c210 */ /* 0x002fc80007fbe0ff */
[----:B------:R-:W-:Y:S02]  /*6d10*/  @!P4 LEA.HI.X.SX32 R9, R10, R29, 0x1, P5 ;  /* 0x0000001d0a09c211 */ /* 0x000fe400028f0eff */
[----:B-----5:R-:W-:-:S03]  /*6d20*/  ISETP.GE.AND P5, PT, R12, UR4, PT ;  /* 0x000000040c007c0c */ /* 0x020fc6000bfa6270 */
[----:B--2---:R1:W-:Y:S10]  /*6d30*/  @!P4 ST.E.128 desc[UR40][R8.64], R4 ;  /* 0x000000040800c985 */ /* 0x0043f4000c101d28 */
[----:B------:R-:W2:Y:S01]  /*6d40*/  @!P5 LDS.128 R4, [R69+0x15800] ;  /* 0x015800004504d984 */ /* 0x000ea20000000c00 */
[----:B-1----:R-:W-:-:S05]  /*6d50*/  @!P5 IADD3 R8, P4, R12, R14, RZ ;  /* 0x0000000e0c08d210 */ /* 0x002fca0007f9e0ff */
[----:B------:R-:W-:-:S05]  /*6d60*/  @!P5 IMAD.X R9, R29, 0x1, R11, P4 ;  /* 0x000000011d09d824 */ /* 0x000fca00020e060b */
[----:B--2---:R4:W-:Y:S03]  /*6d70*/  @!P5 ST.E.128 desc[UR40][R8.64], R4 ;  /* 0x000000040800d985 */ /* 0x0049e6000c101d28 */
.L_x_12286:
[----:B------:R-:W-:Y:S05]  /*6d80*/  BSYNC B0 ;  /* 0x0000000000007941 */ /* 0x000fea0003800000 */
.L_x_12277:
        /* <DEDUP_REMOVED lines=16> */
.L_x_12314:
[----:B------:R-:W-:Y:S05]  /*6e90*/  BSYNC B0 ;  /* 0x0000000000007941 */ /* 0x000fea0003800000 */
.L_x_12313:
[----:B------:R-:W0:Y:S01]  /*6ea0*/  SYNCS.PHASECHK.TRANS64.TRYWAIT P3, [R68+URZ+0x19cb0], R77 ;  /* 0x019cb04d440075a7 */ /* 0x000e22000806017f */
[----:B------:R-:W-:Y:S04]  /*6eb0*/  BSSY B0, `(.L_x_12315) ;  /* 0x0000002000007945 */ /* 0x000fe80003800000 */
[----:B0-----:R-:W-:Y:S05]  /*6ec0*/  @!P3 BRA `(.L_x_12316) ;  /* 0x000001f800d4b947 */ /* 0x001fea0003800000 */
.L_x_12642:
[----:B------:R-:W-:Y:S05]  /*6ed0*/  BSYNC B0 ;  /* 0x0000000000007941 */ /* 0x000fea0003800000 */
.L_x_12315:
[----:B------:R-:W2:Y:S01]  /*6ee0*/  S2R R6, SR_TID.X ;  /* 0x0000000000067919 */ /* 0x000ea20000002100 */
        /* <DEDUP_REMOVED lines=15> */
[----:B------:R-:W-:Y:S01]  /*6fe0*/  IADD3 R4, P3, R4, UR6, RZ ;  /* 0x0000000604047c10 */ /* 0x000fe2000ff7e0ff */
[----:B--2---:R-:W-:-:S03]  /*6ff0*/  VIADD R6, R6, 0xffffff80 ;  /* 0xffffff8006067836 */ /* 0x004fc60000000000 */
[----:B------:R-:W-:Y:S01]  /*7000*/  IADD3.X R5, R5, UR7, RZ, P3, !PT ;  /* 0x0000000705057c10 */ /* 0x000fe20009ffe4ff */
[----:B------:R1:W2:Y:S01]  /*7010*/  SHFL.IDX PT, R13, R4, RZ, 0x1e1f ;  /* 0x001e1fff040d7589 */ /* 0x0002a200000e0000 */
[----:B------:R-:W-:-:S03]  /*7020*/  LEA.HI R6, R6, R6, RZ, 0x1 ;  /* 0x0000000606067211 */ /* 0x000fc600078f08ff */
[----:B------:R1:W4:Y:S01]  /*7030*/  SHFL.IDX PT, R11, R5, RZ, 0x1e1f ;  /* 0x001e1fff050b7589 */ /* 0x00032200000e0000 */
[----:B------:R-:W-:-:S04]  /*7040*/  SHF.R.S32.HI R6, RZ, 0x1, R6 ;  /* 0x00000001ff067819 */ /* 0x000fc80000011406 */
[----:B------:R-:W-:-:S13]  /*7050*/  ISETP.GT.AND P3, PT, R70, R6, PT ;  /* 0x000000064600720c */ /* 0x000fda0003f64270 */
[----:B-12---:R-:W-:Y:S05]  /*7060*/  @!P3 BRA `(.L_x_12318) ;  /* 0x000000000050b947 */ /* 0x006fea0003800000 */
[----:B------:R-:W2:Y:S01]  /*7070*/  LDL R10, [R1+0x1c] ;  /* 0x00001c00010a7983 */ /* 0x000ea20000100800 */
[----:B------:R-:W-:-:S03]  /*7080*/  ULDC UR4, c[0x0][0x2f4] ;  /* 0x0000bd0000047ab9 */ /* 0x000fc60000000800 */
[----:B---3--:R-:W3:Y:S04]  /*7090*/  LDL R14, [R1+0x8] ;  /* 0x00000800010e7983 */ /* 0x008ee80000100800 */
[----:B------:R-:W5:Y:S01]  /*70a0*/  LDL R12, [R1+0x30] ;  /* 0x00003000010c7983 */ /* 0x000f620000100800 */
[----:B------:R-:W-:-:S13]  /*70b0*/  ISETP.GE.AND P5, PT, R18, UR4, PT ;  /* 0x0000000412007c0c */ /* 0x000fda000bfa6270 */
[----:B------:R-:W1:Y:S01]  /*70c0*/  @!P5 LDS.128 R4, [R69+0x9000] ;  /* 0x009000004504d984 */ /* 0x000e620000000c00 */
[----:B------:R-:W-:-:S05]  /*70d0*/  @!P5 IADD3 R8, P3, R18, R13, RZ ;  /* 0x0000000d1208d210 */ /* 0x000fca0007f7e0ff */
[----:B----4-:R-:W-:Y:S01]  /*70e0*/  @!P5 IMAD.X R9, R11, 0x1, R19, P3 ;  /* 0x000000010b09d824 */ /* 0x010fe200018e0613 */
[----:B------:R-:W-:-:S04]  /*70f0*/  ISETP.GE.AND P3, PT, R65, UR4, PT ;  /* 0x0000000441007c0c */ /* 0x000fc8000bf66270 */
[----:B-1----:R1:W-:Y:S09]  /*7100*/  @!P5 ST.E.128 desc[UR40][R8.64], R4 ;  /* 0x000000040800d985 */ /* 0x0023f2000c101d28 */
[----:B------:R-:W4:Y:S01]  /*7110*/  @!P3 LDS.128 R4, [R69+0xa000] ;  /* 0x00a000004504b984 */ /* 0x000f220000000c00 */
[----:B--2---:R-:W-:-:S05]  /*7120*/  @!P3 IMAD.SHL.U32 R10, R10, 0x10, RZ ;  /* 0x000000100a0ab824 */ /* 0x004fca00078e00ff */
[----:B-1----:R-:W-:-:S04]  /*7130*/  @!P3 IADD3 R8, P5, R10, R13, RZ ;  /* 0x0000000d0a08b210 */ /* 0x002fc80007fbe0ff */
[----:B------:R-:W-:Y:S02]  /*7140*/  @!P3 LEA.HI.X.SX32 R9, R10, R11, 0x1, P5 ;  /* 0x0000000b0a09b211 */ /* 0x000fe400028f0eff */
[----:B---3--:R-:W-:-:S03]  /*7150*/  ISETP.GE.AND P5, PT, R14, UR4, PT ;  /* 0x000000040e007c0c */ /* 0x008fc6000bfa6270 */
[----:B----4-:R1:W-:Y:S10]  /*7160*/  @!P3 ST.E.128 desc[UR40][R8.64], R4 ;  /* 0x000000040800b985 */ /* 0x0103f4000c101d28 */
[----:B------:R-:W2:Y:S01]  /*7170*/  @!P5 LDS.128 R4, [R69+0xb000] ;  /* 0x00b000004504d984 */ /* 0x000ea20000000c00 */
[----:B-1----:R-:W-:-:S05]  /*7180*/  @!P5 IADD3 R8, P3, R14, R13, RZ ;  /* 0x0000000d0e08d210 */ /* 0x002fca0007f7e0ff */
[----:B-----5:R-:W-:-:S05]  /*7190*/  @!P5 IMAD.X R9, R11, 0x1, R12, P3 ;  /* 0x000000010b09d824 */ /* 0x020fca00018e060c */
[----:B--2---:R1:W-:Y:S03]  /*71a0*/  @!P5 ST.E.128 desc[UR40][R8.64], R4 ;  /* 0x000000040800d985 */ /* 0x0043e6000c101d28 */
.L_x_12318:
[----:B------:R-:W-:Y:S05]  /*71b0*/  BSYNC B0 ;  /* 0x0000000000007941 */ /* 0x000fea0003800000 */
.L_x_12317:
[----:B-1----:R-:W2:Y:S01]  /*71c0*/  LDL.LU R5, [R1+0xc] ;  /* 0x00000c0001057983 */ /* 0x002ea20000300800 */
[----:B0-----:R-:W-:Y:S01]  /*71d0*/  @!P4 VIADD R68, R68, 0x19cc0 ;  /* 0x00019cc04444c836 */ /* 0x001fe20000000000 */
[----:B------:R-:W-:Y:S01]  /*71e0*/  PLOP3.LUT P3, PT, PT, PT, PT, 0x8, 0x0 ;  /* 0x000000000000781c */ /* 0x000fe20003f6e170 */
[----:B------:R-:W-:Y:S01]  /*71f0*/  VIADD R23, R23, 0x1 ;  /* 0x0000000117177836 */ /* 0x000fe20000000000 */
[----:B------:R-:W-:Y:S01]  /*7200*/  @!PT LDS RZ, [RZ] ;  /* 0x00000000fffff984 */ /* 0x000fe20000000800 */
[----:B------:R-:W-:Y:S01]  /*7210*/  @!PT LDS RZ, [RZ] ;  /* 0x00000000fffff984 */ /* 0x000fe20000000800 */
[----:B------:R-:W-:Y:S01]  /*7220*/  @!PT LDS RZ, [RZ] ;  /* 0x00000000fffff984 */ /* 0x000fe20000000800 */
[----:B------:R-:W-:Y:S01]  /*7230*/  @!PT LDS RZ, [RZ] ;  /* 0x00000000fffff984 */ /* 0x000fe20000000800 */
[----:B------:R0:W-:Y:S06]  /*7240*/  MEMBAR.ALL.CTA ;  /* 0x0000000000007992 */ /* 0x0001ec0000008000 */
[----:B0-----:R-:W0:Y:S01]  /*7250*/  FENCE.VIEW.ASYNC.S ;  /* 0x00000000000073c6 */ /* 0x001e220000000000 */
[----:B------:R-:W-:Y:S01]  /*7260*/  @!P4 PRMT R68, RZ, 0x654, R68 ;  /* 0x00000654ff44c816 */ /* 0x000fe20000000044 */
[----:B0-----:R0:W-:Y:S06]  /*7270*/  BAR.SYNC.DEFER_BLOCKING R54, 0x80 ;  /* 0x000200360000751d */ /* 0x0011ec0000010000 */
[----:B------:R0:W-:Y:S01]  /*7280*/  @!P4 SYNCS.ARRIVE.TRANS64.RED.A1T0 RZ, [R68+URZ], RZ ;  /* 0x000000ff44ffc9a7 */ /* 0x0001e2000810043f */
[----:B------:R-:W-:-:S04]  /*7290*/  ISETP.NE.AND P4, PT, R23, 0x2, PT ;  /* 0x000000021700780c */ /* 0x000fc80003f85270 */
[----:B------:R-:W-:Y:S02]  /*72a0*/  SEL R4, RZ, 0x1, P4 ;  /* 0x00000001ff047807 */ /* 0x000fe40002000000 */
[----:B------:R-:W-:Y:S02]  /*72b0*/  SEL R23, R23, RZ, P4 ;  /* 0x000000ff17177207 */ /* 0x000fe40002000000 */
[----:B--2---:R-:W-:-:S05]  /*72c0*/  LOP3.LUT R5, R5, R4, RZ, 0x3c, !PT ;  /* 0x0000000405057212 */ /* 0x004fca00078e3cff */
[----:B------:R0:W-:Y:S01]  /*72d0*/  STL [R1+0xc], R5 ;  /* 0x00000c0501007387 */ /* 0x0001e20000100800 */
[----:B------:R-:W-:Y:S05]  /*72e0*/  @P2 BRA `(.L_x_12319) ;  /* 0xffffffb400542947 */ /* 0x000fea000383ffff */
.L_x_12272:
[----:B------:R-:W2:Y:S01]  /*72f0*/  LDL R8, [R1+0x20] ;  /* 0x0000200001087983 */ /* 0x000ea20000100800 */
[----:B------:R-:W1:Y:S03]  /*7300*/  LDC R0, c[0x0][0x448] ;  /* 0x00011200ff007b82 */ /* 0x000e660000000800 */
[----:B------:R-:W3:Y:S05]  /*7310*/  LDL R6, [R1] ;  /* 0x0000000001067983 */ /* 0x000eea0000100800 */
[----:B------:R-:W4:Y:S01]  /*7320*/  LDC.64 R2, c[0x0][0x9e0] ;  /* 0x00027800ff027b82 */ /* 0x000f220000000a00 */
[----:B-1----:R-:W-:-:S13]  /*7330*/  ISETP.NE.AND P1, PT, R0, 0x1, PT ;  /* 0x000000010000780c */ /* 0x002fda0003f25270 */
[----:B0-----:R-:W0:Y:S08]  /*7340*/  @P1 LDC R5, c[0x0][0x44c] ;  /* 0x00011300ff051b82 */ /* 0x001e300000000800 */
[----:B------:R-:W1:Y:S01]  /*7350*/  @P1 LDC R4, c[0x0][0x450] ;  /* 0x00011400ff041b82 */ /* 0x000e620000000800 */
[----:B------:R-:W-:Y:S01]  /*7360*/  BSSY B0, `(.L_x_12320) ;  /* 0x000000a000007945 */ /* 0x000fe20003800000 */
[----:B----4-:R-:W-:Y:S01]  /*7370*/  ISETP.GE.AND P2, PT, R3, 0x1, PT ;  /* 0x000000010300780c */ /* 0x010fe20003f46270 */
[----:B--2---:R-:W-:-:S04]  /*7380*/  VIADD R0, R8, 0xbf ;  /* 0x000000bf08007836 */ /* 0x004fc80000000000 */
[----:B0-----:R-:W-:Y:S01]  /*7390*/  @P1 IMAD.HI.U32 R5, R0, R5, RZ ;  /* 0x0000000500051227 */ /* 0x001fe200078e00ff */
[----:B---3--:R-:W-:-:S04]  /*73a0*/  IADD3 R7, R6, 0x1, -R155 ;  /* 0x0000000106077810 */ /* 0x008fc80007ffe89b */
[----:B-1----:R-:W-:-:S05]  /*73b0*/  @P1 SHF.R.U32.HI R0, RZ, R4, R5 ;  /* 0x00000004ff001219 */ /* 0x002fca0000011605 */
[----:B------:R-:W-:Y:S01]  /*73c0*/  IMAD.IADD R5, R7, 0x1, R0 ;  /* 0x0000000107057824 */ /* 0x000fe200078e0200 */
[----:B------:R-:W-:Y:S06]  /*73d0*/  @P3 BRA `(.L_x_12321) ;  /* 0x0000000000083947 */ /* 0x000fec0003800000 */
[----:B------:R-:W0:Y:S02]  /*73e0*/  FENCE.VIEW.ASYNC.G ;  /* 0x00000000000073c6 */ /* 0x000e240000000100 */
[----:B0-----:R-:W-:Y:S06]  /*73f0*/  BAR.ARV 0xc, 0x200 ;  /* 0x0308000000007b1d */ /* 0x001fec0000002000 */
.L_x_12321:
[----:B------:R-:W-:Y:S05]  /*7400*/  BSYNC B0 ;  /* 0x0000000000007941 */ /* 0x000fea0003800000 */
.L_x_12320:
        /* <DEDUP_REMOVED lines=13> */
.L_x_12324:
[----:B------:R-:W-:-:S13]  /*74e0*/  ISETP.NE.AND P0, PT, R3, 0x1, PT ;  /* 0x000000010300780c */ /* 0x000fda0003f05270 */
[----:B------:R-:W0:Y:S02]  /*74f0*/  @P0 LDC.64 R4, c[0x0][0x9e8] ;  /* 0x00027a00ff040b82 */ /* 0x000e240000000a00 */
[----:B0-----:R-:W-:-:S05]  /*7500*/  @P0 IMAD.HI.U32 R4, R0, R4, RZ ;  /* 0x0000000400040227 */ /* 0x001fca00078e00ff */
[----:B------:R-:W-:-:S07]  /*7510*/  @P0 SHF.R.U32.HI R0, RZ, R5, R4 ;  /* 0x00000005ff000219 */ /* 0x000fce0000011604 */
.L_x_12325:
[----:B------:R-:W-:Y:S05]  /*7520*/  BSYNC B0 ;  /* 0x0000000000007941 */ /* 0x000fea0003800000 */
.L_x_12323:
[----:B------:R-:W-:-:S05]  /*7530*/  IMAD R5, R0, R3, R3 ;  /* 0x0000000300057224 */ /* 0x000fca00078e0203 */
[----:B------:R-:W-:-:S07]  /*7540*/  VIMNMX R2, R2, R5, PT ;  /* 0x0000000502027248 */ /* 0x000fce0003fe0100 */
.L_x_12322:
[----:B------:R-:W0:Y:S01]  /*7550*/  @P1 LDC R0, c[0x0][0x44c] ;  /* 0x00011300ff001b82 */ /* 0x000e220000000800 */
[----:B------:R-:W-:Y:S01]  /*7560*/  VIADD R2, R2, 0x7f ;  /* 0x0000007f02027836 */ /* 0x000fe20000000000 */
[----:B------:R-:W-:Y:S01]  /*7570*/  ULDC UR4, c[0x0][0x9dc] ;  /* 0x0002770000047ab9 */ /* 0x000fe20000000800 */
[----:B------:R-:W-:-:S03]  /*7580*/  IMAD.MOV.U32 R7, RZ, RZ, R8 ;  /* 0x000000ffff077224 */ /* 0x000fc600078e0008 */
        /* <DEDUP_REMOVED lines=20> */
.L_x_12328:
[----:B------:R-:W-:-:S13]  /*76d0*/  ISETP.NE.AND P0, PT, R3, 0x1, PT ;  /* 0x000000010300780c */ /* 0x000fda0003f05270 */
[----:B------:R-:W0:Y:S02]  /*76e0*/  @P0 LDC.64 R4, c[0x0][0x9e8] ;  /* 0x00027a00ff040b82 */ /* 0x000e240000000a00 */
[----:B0-----:R-:W-:-:S05]  /*76f0*/  @P0 IMAD.HI.U32 R4, R0, R4, RZ ;  /* 0x0000000400040227 */ /* 0x001fca00078e00ff */
[----:B------:R-:W-:-:S07]  /*7700*/  @P0 SHF.R.U32.HI R0, RZ, R5, R4 ;  /* 0x00000005ff000219 */ /* 0x000fce0000011604 */
.L_x_12329:
[----:B------:R-:W-:Y:S05]  /*7710*/  BSYNC B0 ;  /* 0x0000000000007941 */ /* 0x000fea0003800000 */
.L_x_12327:
[----:B------:R-:W-:-:S05]  /*7720*/  IMAD R3, R0, R3, RZ ;  /* 0x0000000300037224 */ /* 0x000fca00078e02ff */
[----:B------:R-:W-:-:S07]  /*7730*/  VIMNMX R2, R2, R3, !PT ;  /* 0x0000000302027248 */ /* 0x000fce0007fe0100 */
.L_x_12326:
[----:B------:R-:W-:Y:S01]  /*7740*/  SHF.R.S32.HI R3, RZ, 0x1f, R2 ;  /* 0x0000001fff037819 */ /* 0x000fe20000011402 */
[----:B------:R-:W-:Y:S01]  /*7750*/  BSSY B0, `(.L_x_12330) ;  /* 0x0000027000007945 */ /* 0x000fe20003800000 */
[----:B------:R-:W-:Y:S02]  /*7760*/  IMAD.MOV.U32 R89, RZ, RZ, RZ ;  /* 0x000000ffff597224 */ /* 0x000fe400078e00ff */
[----:B------:R-:W-:-:S04]  /*7770*/  LEA.HI R3, R3, R2, RZ, 0x7 ;  /* 0x0000000203037211 */ /* 0x000fc800078f38ff */
[----:B------:R-:W-:-:S04]  /*7780*/  SHF.R.S32.HI R3, RZ, 0x7, R3 ;  /* 0x00000007ff037819 */ /* 0x000fc80000011403 */
[----:B------:R-:W-:-:S04]  /*7790*/  VIMNMX R9, RZ, R3, !PT ;  /* 0x00000003ff097248 */ /* 0x000fc80007fe0100 */
        /* <DEDUP_REMOVED lines=34> */
.L_x_12331:
[----:B------:R-:W-:Y:S05]  /*79c0*/  BSYNC B0 ;  /* 0x0000000000007941 */ /* 0x000fea0003800000 */
.L_x_12330:
[----:B------:R-:W2:Y:S01]  /*79d0*/  LDL R0, [R1+0x70] ;  /* 0x0000700001007983 */ /* 0x000ea20000100800 */
[----:B------:R-:W-:Y:S02]  /*79e0*/  PLOP3.LUT P0, PT, PT, PT, PT, 0x80, 0x0 ;  /* 0x000000000000781c */ /* 0x000fe40003f0f070 */
        /* <DEDUP_REMOVED lines=25> */
[----:B--2---:R-:W-:Y:S02]  /*7b80*/  IMAD R4, R0, R89, R9 ;  /* 0x0000005900047224 */ /* 0x004fe400078e0209 */
[----:B------:R-:W-:-:S03]  /*7b90*/  IMAD.MOV.U32 R0, RZ, RZ, RZ ;  /* 0x000000ffff007224 */ /* 0x000fc600078e00ff */
[----:B------:R0:W-:Y:S01]  /*7ba0*/  STL [R1+0x44], R4 ;  /* 0x0000440401007387 */ /* 0x0001e20000100800 */
[----:B------:R-:W-:-:S04]  /*7bb0*/  VIADDMNMX R89, R4, R89, R26, PT ;  /* 0x0000005904597246 */ /* 0x000fc8000380011a */
        /* <DEDUP_REMOVED lines=34> */
.L_x_12334:
[----:B------:R-:W-:Y:S05]  /*7de0*/  BSYNC B6 ;  /* 0x0000000000067941 */ /* 0x000fea0003800000 */
.L_x_12333:
[----:B------:R-:W2:Y:S01]  /*7df0*/  LDL R20, [R1+0x5c] ;  /* 0x00005c0001147983 */ /* 0x000ea20000100800 */
        /* <DEDUP_REMOVED lines=8> */
[----:B------:R-:W3:Y:S08]  /*7e80*/  @P1 LDC.64 R2, c[0x0][0x9c0] ;  /* 0x00027000ff021b82 */ /* 0x000ef00000000a00 */
[----:B------:R-:W4:Y:S01]  /*7e90*/  @P0 LDC.64 R4, c[0x0][0x9b0] ;  /* 0x00026c00ff040b82 */ /* 0x000f220000000a00 */
[----:B--2---:R-:W-:-:S02]  /*7ea0*/  @P1 SHF.R.S32.HI R9, RZ, 0x1f, R20 ;  /* 0x0000001fff091819 */ /* 0x004fc40000011414 */
[----:B------:R-:W-:-:S03]  /*7eb0*/  @P0 SHF.R.S32.HI R7, RZ, 0x1f, R20 ;  /* 0x0000001fff070819 */ /* 0x000fc60000011414 */
[----:B0-----:R-:W-:Y:S02]  /*7ec0*/  @P1 IMAD R6, R9, R12, RZ ;  /* 0x0000000c09061224 */ /* 0x001fe400078e02ff */
[----:B-1----:R-:W-:Y:S02]  /*7ed0*/  @P0 IMAD R0, R7, R10, RZ ;  /* 0x0000000a07000224 */ /* 0x002fe400078e02ff */
[C---:B------:R-:W-:Y:S02]  /*7ee0*/  @P1 IMAD R13, R20.reuse, R13, R6 ;  /* 0x0000000d140d1224 */ /* 0x040fe400078e0206 */
[----:B------:R-:W-:-:S04]  /*7ef0*/  @P1 IMAD.WIDE.U32 R8, R20, R12, RZ ;  /* 0x0000000c14081225 */ /* 0x000fc800078e00ff */
[C---:B------:R-:W-:Y:S02]  /*7f00*/  @P0 IMAD R11, R20.reuse, R11, R0 ;  /* 0x0000000b140b0224 */ /* 0x040fe400078e0200 */
[----:B------:R-:W-:-:S04]  /*7f10*/  @P0 IMAD.WIDE.U32 R6, R20, R10, RZ ;  /* 0x0000000a14060225 */ /* 0x000fc800078e00ff */
[----:B------:R-:W-:Y:S02]  /*7f20*/  @P1 IMAD.IADD R9, R9, 0x1, R13 ;  /* 0x0000000109091824 */ /* 0x000fe400078e020d */
[----:B------:R-:W-:Y:S02]  /*7f30*/  @P0 IMAD.IADD R7, R7, 0x1, R11 ;  /* 0x0000000107070824 */ /* 0x000fe400078e020b */
[----:B---3--:R-:W-:-:S04]  /*7f40*/  @P1 IMAD.WIDE.U32 R8, R153, R2, R8 ;  /* 0x0000000299081225 */ /* 0x008fc800078e0008 */
[----:B----4-:R-:W-:Y:S01]  /*7f50*/  @P0 IMAD.WIDE.U32 R6, R153, R4, R6 ;  /* 0x0000000499060225 */ /* 0x010fe200078e0006 */
[----:B------:R-:W-:-:S03]  /*7f60*/  @P1 LEA R10, P3, R8, UR6, 0x2 ;  /* 0x00000006080a1c11 */ /* 0x000fc6000f8610ff */
[C---:B------:R-:W-:Y:S01]  /*7f70*/  @P1 IMAD R3, R153.reuse, R3, R9 ;  /* 0x0000000399031224 */ /* 0x040fe200078e0209 */
        /* <DEDUP_REMOVED lines=24> */
.L_x_12338:
[----:B-1----:R1:W2:Y:S02]  /*8100*/  SYNCS.PHASECHK.TRANS64.TRYWAIT P0, [R16+URZ+0x19c00], R3 ;  /* 0x019c0003100075a7 */ /* 0x0022a4000800017f */
[----:B--2---:R-:W-:Y:S05]  /*8110*/  @!P0 NANOSLEEP.SYNCS 0x989680 ;  /* 0x009896800000895d */ /* 0x004fea0003900000 */
[----:B------:R-:W2:Y:S02]  /*8120*/  @!P0 SYNCS.PHASECHK.TRANS64 P0, [R16+URZ+0x19c00], R3 ;  /* 0x019c0003100085a7 */ /* 0x000ea4000800007f */
[----:B--2---:R-:W-:Y:S05]  /*8130*/  @!P0 BRA `(.L_x_12338) ;  /* 0xfffffffc00f08947 */ /* 0x004fea000383ffff */
.L_x_12337:
[----:B------:R-:W-:Y:S05]  /*8140*/  BSYNC B0 ;  /* 0x0000000000007941 */ /* 0x000fea0003800000 */
.L_x_12336:
[----:B------:R-:W-:Y:S05]  /*8150*/  BRA `(.L_x_12339) ;  /* 0x0000004400847947 */ /* 0x000fea0003800000 */
.L_x_12335:
        /* <DEDUP_REMOVED lines=30> */
.L_x_12341:
[----:B------:R-:W-:Y:S05]  /*8340*/  BSYNC B6 ;  /* 0x0000000000067941 */ /* 0x000fea0003800000 */
.L_x_12340:
[----:B------:R-:W0:Y:S01]  /*8350*/  S2R R20, SR_TID.X ;  /* 0x0000000000147919 */ /* 0x000e220000002100 */
[----:B------:R-:W-:Y:S01]  /*8360*/  ULDC.U8 UR4, c[0x0][0x410] ;  /* 0x0001040000047ab9 */ /* 0x000fe20000000000 */
[----:B------:R-:W2:Y:S01]  /*8370*/  LDL R21, [R1+0x20] ;  /* 0x0000200001157983 */ /* 0x000ea20000100800 */
[----:B0-----:R-:W-:-:S03]  /*8380*/  VIADD R28, R20, 0xffffff80 ;  /* 0xffffff80141c7836 */ /* 0x001fc60000000000 */
[----:B------:R-:W3:Y:S01]  /*8390*/  LDL R20, [R1+0x48] ;  /* 0x0000480001147983 */ /* 0x000ee20000100800 */
[----:B------:R-:W-:Y:S02]  /*83a0*/  ISETP.NE.AND P0, PT, RZ, UR4, PT ;  /* 0x00000004ff007c0c */ /* 0x000fe4000bf05270 */
[----:B------:R-:W-:Y:S01]  /*83b0*/  LEA.HI R38, R28, R28, RZ, 0x1 ;  /* 0x0000001c1c267211 */ /* 0x000fe200078f08ff */
[----:B------:R-:W-:Y:S03]  /*83c0*/  BSSY B0, `(.L_x_12342) ;  /* 0x0000432000007945 */ /* 0x000fe60003800000 */
[----:B------:R-:W-:-:S05]  /*83d0*/  SHF.R.S32.HI R38, RZ, 0x1, R38 ;  /* 0x00000001ff267819 */ /* 0x000fca0000011426 */
[----:B--2---:R-:W-:Y:S02]  /*83e0*/  IMAD.IADD R10, R38, 0x1, R21 ;  /* 0x00000001260a7824 */ /* 0x004fe400078e0215 */
[----:B---3--:R-:W-:Y:S01]  /*83f0*/  IMAD.IADD R37, R16, 0x1, R20 ;  /* 0x0000000110257824 */ /* 0x008fe200078e0214 */
[----:B------:R-:W-:Y:S06]  /*8400*/  @!P0 BRA `(.L_x_12343) ;  /* 0x0000001c00408947 */ /* 0x000fec0003800000 */
[----:B------:R-:W0:Y:S01]  /*8410*/  LDC R20, c[0x0][0x448] ;  /* 0x00011200ff147b82 */ /* 0x000e220000000800 */
[----:B------:R-:W-:Y:S01]  /*8420*/  IMAD.MOV.U32 R5, RZ, RZ, R10 ;  /* 0x000000ffff057224 */ /* 0x000fe200078e000a */
[----:B------:R-:W-:Y:S01]  /*8430*/  ULDC.64 UR4, c[0x0][0x3f8] ;  /* 0x0000fe0000047ab9 */ /* 0x000fe20000000a00 */
[----:B------:R-:W-:Y:S01]  /*8440*/  IMAD.MOV.U32 R6, RZ, RZ, R26 ;  /* 0x000000ffff067224 */ /* 0x000fe200078e001a */
[----:B------:R-:W-:Y:S01]  /*8450*/  ULDC.64 UR6, c[0x0][0x408] ;  /* 0x0001020000067ab9 */ /* 0x000fe20000000a00 */
[----:B------:R-:W-:Y:S01]  /*8460*/  IMAD.MOV.U32 R8, RZ, RZ, R24 ;  /* 0x000000ffff087224 */ /* 0x000fe200078e0018 */
[----:B------:R-:W-:Y:S01]  /*8470*/  ULDC.64 UR8, c[0x0][0x400] ;  /* 0x0001000000087ab9 */ /* 0x000fe20000000a00 */
[----:B------:R-:W-:Y:S01]  /*8480*/  IMAD.MOV.U32 R9, RZ, RZ, R31 ;  /* 0x000000ffff097224 */ /* 0x000fe200078e001f */
[----:B0-----:R-:W-:-:S13]  /*8490*/  ISETP.NE.AND P0, PT, R20, 0x1, PT ;  /* 0x000000011400780c */ /* 0x001fda0003f05270 */
[----:B------:R-:W0:Y:S08]  /*84a0*/  @P0 LDC R3, c[0x0][0x44c] ;  /* 0x00011300ff030b82 */ /* 0x000e300000000800 */
[----:B------:R-:W1:Y:S01]  /*84b0*/  @P0 LDC R7, c[0x0][0x450] ;  /* 0x00011400ff070b82 */ /* 0x000e620000000800 */
[----:B0-----:R-:W-:-:S05]  /*84c0*/  @P0 IMAD.HI.U32 R0, R10, R3, RZ ;  /* 0x000000030a000227 */ /* 0x001fca00078e00ff */
[----:B-1----:R-:W-:Y:S01]  /*84d0*/  @P0 SHF.R.U32.HI R5, RZ, R7, R0 ;  /* 0x00000007ff050219 */ /* 0x002fe20000011600 */
[----:B------:R-:W-:-:S03]  /*84e0*/  IMAD.MOV.U32 R7, RZ, RZ, R29 ;  /* 0x000000ffff077224 */ /* 0x000fc600078e001d */
[----:B------:R-:W-:Y:S01]  /*84f0*/  SHF.R.S32.HI R0, RZ, 0x1f, R5 ;  /* 0x0000001fff007819 */ /* 0x000fe20000011405 */
[----:B------:R-:W-:-:S04]  /*8500*/  IMAD.WIDE.U32 R6, R5, UR4, R6 ;  /* 0x0000000405067c25 */ /* 0x000fc8000f8e0006 */
[----:B------:R-:W-:Y:S02]  /*8510*/  IMAD R4, R0, UR4, RZ ;  /* 0x0000000400047c24 */ /* 0x000fe4000f8e02ff */
[----:B------:R-:W-:-:S04]  /*8520*/  IMAD.WIDE.U32 R8, R5, UR6, R8 ;  /* 0x0000000605087c25 */ /* 0x000fc8000f8e0008 */
[----:B------:R-:W-:Y:S02]  /*8530*/  IMAD R0, R0, UR6, RZ ;  /* 0x0000000600007c24 */ /* 0x000fe4000f8e02ff */
[C---:B------:R-:W-:Y:S01]  /*8540*/  IMAD R13, R5.reuse, UR5, R4 ;  /* 0x00000005050d7c24 */ /* 0x040fe2000f8e0204 */
[----:B------:R-:W-:Y:S01]  /*8550*/  ULDC.64 UR4, c[0x0][0x3e8] ;  /* 0x0000fa0000047ab9 */ /* 0x000fe20000000a00 */
[----:B------:R-:W-:Y:S01]  /*8560*/  IMAD R11, R5, UR7, R0 ;  /* 0x00000007050b7c24 */ /* 0x000fe2000f8e0200 */
[----:B------:R-:W-:Y:S01]  /*8570*/  IADD3 R3, P0, R6, UR4, RZ ;  /* 0x0000000406037c10 */ /* 0x000fe2000ff1e0ff */
[----:B------:R-:W-:Y:S01]  /*8580*/  UMOV UR4, 0xffffffff ;  /* 0xffffffff00047882 */ /* 0x000fe20000000000 */
[----:B------:R-:W-:Y:S02]  /*8590*/  IADD3 R5, P1, R8, UR8, RZ ;  /* 0x0000000808057c10 */ /* 0x000fe4000ff3e0ff */
[----:B------:R-:W-:Y:S02]  /*85a0*/  IADD3.X R13, R7, UR5, R13, P0, !PT ;  /* 0x00000005070d7c10 */ /* 0x000fe400087fe40d */
[----:B------:R-:W-:Y:S01]  /*85b0*/  IADD3.X R4, R9, UR9, R11, P1, !PT ;  /* 0x0000000909047c10 */ /* 0x000fe20008ffe40b */
[----:B------:R-:W-:Y:S08]  /*85c0*/  BRA.DIV UR4, `(.L_x_12344) ;  /* 0x000001e604287947 */ /* 0x000ff0000b800000 */
[----:B------:R0:W1:Y:S04]  /*85d0*/  SHFL.IDX PT, R0, R13, RZ, 0x1e1f ;  /* 0x001e1fff0d007589 */ /* 0x00006800000e0000 */
[----:B------:R-:W2:Y:S04]  /*85e0*/  SHFL.IDX PT, R3, R3, RZ, 0x1e1f ;  /* 0x001e1fff03037589 */ /* 0x000ea800000e0000 */
[----:B------:R-:W3:Y:S04]  /*85f0*/  SHFL.IDX PT, R4, R4, RZ, 0x1e1f ;  /* 0x001e1fff04047589 */ /* 0x000ee800000e0000 */
[----:B------:R0:W4:Y:S02]  /*8600*/  SHFL.IDX PT, R14, R5, RZ, 0x1e1f ;  /* 0x001e1fff050e7589 */ /* 0x00012400000e0000 */
.L_x_12648:
[----:B------:R-:W5:Y:S01]  /*8610*/  LDL R6, [R1+0x68] ;  /* 0x0000680001067983 */ /* 0x000f620000100800 */
[----:B------:R-:W-:Y:S01]  /*8620*/  IMAD R39, R155, R20, RZ ;  /* 0x000000149b277224 */ /* 0x000fe200078e02ff */
[----:B------:R-:W-:Y:S01]  /*8630*/  BSSY B1, `(.L_x_12345) ;  /* 0x000002f000017945 */ /* 0x000fe20003800000 */
[----:B------:R-:W-:Y:S02]  /*8640*/  CS2R R8, SRZ ;  /* 0x0000000000087805 */ /* 0x000fe4000001ff00 */
[----:B0-----:R-:W-:Y:S02]  /*8650*/  CS2R R12, SRZ ;  /* 0x00000000000c7805 */ /* 0x001fe4000001ff00 */
[----:B------:R-:W-:Y:S02]  /*8660*/  CS2R R24, SRZ ;  /* 0x0000000000187805 */ /* 0x000fe4000001ff00 */
[----:B------:R-:W-:Y:S02]  /*8670*/  ISETP.GE.AND P0, PT, R10, R39, PT ;  /* 0x000000270a00720c */ /* 0x000fe40003f06270 */
[----:B------:R-:W-:-:S02]  /*8680*/  CS2R R10, SRZ ;  /* 0x00000000000a7805 */ /* 0x000fc4000001ff00 */
        /* <DEDUP_REMOVED lines=9> */
[----:B------:R-:W3:Y:S04]  /*8720*/  LDL.64 R28, [R1+0x10] ;  /* 0x00001000011c7983 */ /* 0x000ee80000100a00 */
[----:B------:R-:W4:Y:S01]  /*8730*/  LDL R15, [R1+0x38] ;  /* 0x00003800010f7983 */ /* 0x000f220000100800 */
[----:B------:R-:W-:Y:S02]  /*8740*/  CS2R R12, SRZ ;  /* 0x00000000000c7805 */ /* 0x000fe4000001ff00 */
[----:B------:R-:W-:Y:S02]  /*8750*/  CS2R R20, SRZ ;  /* 0x0000000000147805 */ /* 0x000fe4000001ff00 */
[----:B------:R-:W-:Y:S02]  /*8760*/  CS2R R24, SRZ ;  /* 0x0000000000187805 */ /* 0x000fe4000001ff00 */
[----:B------:R-:W-:-:S02]  /*8770*/  CS2R R26, SRZ ;  /* 0x00000000001a7805 */ /* 0x000fc4000001ff00 */
[----:B------:R-:W-:Y:S02]  /*8780*/  CS2R R10, SRZ ;  /* 0x00000000000a7805 */ /* 0x000fe4000001ff00 */
[----:B--2---:R-:W-:Y:S02]  /*8790*/  ISETP.GE.AND P2, PT, R34, UR4, PT ;  /* 0x0000000422007c0c */ /* 0x004fe4000bf46270 */
[----:B------:R-:W-:Y:S02]  /*87a0*/  SHF.R.S32.HI R7, RZ, 0x1f, R34 ;  /* 0x0000001fff077819 */ /* 0x000fe40000011422 */
[----:B---3--:R-:W-:Y:S02]  /*87b0*/  ISETP.GE.AND P1, PT, R28, UR4, PT ;  /* 0x000000041c007c0c */ /* 0x008fe4000bf26270 */
[----:B----4-:R-:W-:Y:S02]  /*87c0*/  ISETP.GE.AND P0, PT, R15, UR4, PT ;  /* 0x000000040f007c0c */ /* 0x010fe4000bf06270 */
[----:B------:R-:W-:-:S05]  /*87d0*/  SHF.R.S32.HI R9, RZ, 0x1f, R15 ;  /* 0x0000001fff097819 */ /* 0x000fca000001140f */
[CC--:B------:R-:W-:Y:S02]  /*87e0*/  @!P2 IADD3 R32, P6, R34.reuse, R3.reuse, RZ ;  /* 0x000000032220a210 */ /* 0x0c0fe40007fde0ff */
[-C--:B------:R-:W-:Y:S02]  /*87f0*/  @!P2 IADD3 R34, P5, R34, R14.reuse, RZ ;  /* 0x0000000e2222a210 */ /* 0x080fe40007fbe0ff */
[-C--:B------:R-:W-:Y:S01]  /*8800*/  @!P1 IADD3 R30, P3, R28, R3.reuse, RZ ;  /* 0x000000031c1e9210 */ /* 0x080fe20007f7e0ff */
[--C-:B-1----:R-:W-:Y:S02]  /*8810*/  @!P2 IMAD.X R33, R0, 0x1, R7.reuse, P6 ;  /* 0x000000010021a824 */ /* 0x102fe400030e0607 */
[----:B------:R-:W-:Y:S01]  /*8820*/  @!P2 IMAD.X R35, R4, 0x1, R7, P5 ;  /* 0x000000010423a824 */ /* 0x000fe200028e0607 */
[C---:B------:R-:W-:Y:S02]  /*8830*/  @!P0 IADD3 R6, P4, R15.reuse, R3, RZ ;  /* 0x000000030f068210 */ /* 0x040fe40007f9e0ff */
[----:B------:R-:W-:Y:S01]  /*8840*/  @!P1 SHF.R.S32.HI R3, RZ, 0x1f, R28 ;  /* 0x0000001fff039819 */ /* 0x000fe2000001141c */
[----:B------:R0:W5:Y:S01]  /*8850*/  @!P2 LD.E.64 R12, desc[UR40][R32.64] ;  /* 0x00000028200ca980 */ /* 0x000162000c101b00 */
[-C--:B------:R-:W-:Y:S01]  /*8860*/  @!P1 IADD3 R28, P6, R28, R14.reuse, RZ ;  /* 0x0000000e1c1c9210 */ /* 0x080fe20007fde0ff */
[C---:B------:R-:W-:Y:S01]  /*8870*/  @!P0 IMAD.X R7, R0.reuse, 0x1, R9, P4 ;  /* 0x0000000100078824 */ /* 0x040fe200020e0609 */
[----:B------:R-:W-:Y:S01]  /*8880*/  @!P0 IADD3 R14, P5, R15, R14, RZ ;  /* 0x0000000e0f0e8210 */ /* 0x000fe20007fbe0ff */
[--C-:B------:R-:W-:Y:S01]  /*8890*/  @!P1 IMAD.X R31, R0, 0x1, R3.reuse, P3 ;  /* 0x00000001001f9824 */ /* 0x100fe200018e0603 */
[----:B------:R0:W5:Y:S01]  /*88a0*/  @!P2 LD.E.64 R20, desc[UR40][R34.64] ;  /* 0x000000282214a980 */ /* 0x000162000c101b00 */
[----:B------:R-:W-:-:S02]  /*88b0*/  @!P1 IMAD.X R29, R4, 0x1, R3, P6 ;  /* 0x00000001041d9824 */ /* 0x000fc400030e0603 */
[----:B------:R-:W-:Y:S01]  /*88c0*/  @!P0 IMAD.X R15, R4, 0x1, R9, P5 ;  /* 0x00000001040f8824 */ /* 0x000fe200028e0609 */
[----:B------:R-:W-:Y:S01]  /*88d0*/  CS2R R8, SRZ ;  /* 0x0000000000087805 */ /* 0x000fe2000001ff00 */
[----:B------:R0:W5:Y:S04]  /*88e0*/  @!P1 LD.E.64 R24, desc[UR40][R30.64] ;  /* 0x000000281e189980 */ /* 0x000168000c101b00 */
[----:B------:R0:W5:Y:S04]  /*88f0*/  @!P1 LD.E.64 R26, desc[UR40][R28.64] ;  /* 0x000000281c1a9980 */ /* 0x000168000c101b00 */
[----:B------:R0:W5:Y:S04]  /*8900*/  @!P0 LD.E.64 R8, desc[UR40][R6.64] ;  /* 0x0000002806088980 */ /* 0x000168000c101b00 */
[----:B------:R0:W5:Y:S02]  /*8910*/  @!P0 LD.E.64 R10, desc[UR40][R14.64] ;  /* 0x000000280e0a8980 */ /* 0x000164000c101b00 */
.L_x_12346:
[----:B------:R-:W-:Y:S05]  /*8920*/  BSYNC B1 ;  /* 0x0000000000017941 */ /* 0x000fea0003800000 */
.L_x_12345:
[----:B-1----:R-:W2:Y:S01]  /*8930*/  LDL.LU R0, [R1+0x54] ;  /* 0x0000540001007983 */ /* 0x002ea20000300800 */
[----:B------:R-:W1:Y:S01]  /*8940*/  SYNCS.PHASECHK.TRANS64.TRYWAIT P0, [R16+URZ+0x19c00], R5 ;  /* 0x019c0005100075a7 */ /* 0x000e62000800017f */
[----:B------:R-:W-:Y:S01]  /*8950*/  BSSY B1, `(.L_x_12347) ;  /* 0x0000005000017945 */ /* 0x000fe20003800000 */
[----:B--2---:R-:W-:-:S05]  /*8960*/  IMAD R0, R0, -0xc0, R39 ;  /* 0xffffff4000007824 */ /* 0x004fca00078e0227 */
[----:B------:R-:W-:-:S04]  /*8970*/  VIMNMX R0, R0, 0xc0, PT ;  /* 0x000000c000007848 */ /* 0x000fc80003fe0100 */
[----:B------:R-:W-:Y:S01]  /*8980*/  ISETP.GE.AND P1, PT, R38, R0, PT ;  /* 0x000000002600720c */ /* 0x000fe20003f26270 */
[----:B-1----:R-:W-:-:S12]  /*8990*/  @!P0 BRA `(.L_x_12348) ;  /* 0x000001e000a08947 */ /* 0x002fd80003800000 */
.L_x_12649:
[----:B------:R-:W-:Y:S05]  /*89a0*/  BSYNC B1 ;  /* 0x0000000000017941 */ /* 0x000fea0003800000 */
.L_x_12347:
[----:B------:R-:W-:Y:S05]  /*89b0*/  @P1 BRA `(.L_x_12349) ;  /* 0x0000003c00481947 */ /* 0x000fea0003800000 */
[----:B0-----:R-:W2:Y:S01]  /*89c0*/  LDL.64 R6, [R1+0x10] ;  /* 0x0000100001067983 */ /* 0x001ea20000100a00 */
[----:B------:R-:W2:Y:S03]  /*89d0*/  LDC R0, c[0x0][0x3f4] ;  /* 0x0000fd00ff007b82 */ /* 0x000ea60000000800 */
[----:B---3--:R-:W3:Y:S04]  /*89e0*/  LDL R4, [R1+0x34] ;  /* 0x0000340001047983 */ /* 0x008ee80000100800 */
[----:B------:R-:W4:Y:S01]  /*89f0*/  LDL R3, [R1+0x38] ;  /* 0x0000380001037983 */ /* 0x000f220000100800 */
[----:B------:R-:W-:Y:S01]  /*8a00*/  BSSY B1, `(.L_x_12350) ;  /* 0x000007b000017945 */ /* 0x000fe20003800000 */
[----:B--2---:R-:W-:-:S02]  /*8a10*/  ISETP.GE.AND P0, PT, R6, R0, PT ;  /* 0x000000000600720c */ /* 0x004fc40003f06270 */
[-C--:B---3--:R-:W-:Y:S02]  /*8a20*/  ISETP.GE.AND P1, PT, R4, R0.reuse, PT ;  /* 0x000000000400720c */ /* 0x088fe40003f26270 */
[----:B----4-:R-:W-:-:S09]  /*8a30*/  ISETP.GE.AND P2, PT, R3, R0, PT ;  /* 0x000000000300720c */ /* 0x010fd20003f46270 */
[----:B------:R-:W-:Y:S05]  /*8a40*/  @P0 BRA `(.L_x_12351) ;  /* 0x0000000400d80947 */ /* 0x000fea0003800000 */
[----:B-1----:R-:W0:Y:S01]  /*8a50*/  LDS.128 R4, [R37+0xf000] ;  /* 0x00f0000025047984 */ /* 0x002e220000000c00 */
        /* <DEDUP_REMOVED lines=9> */
[----:B------:R-:W-:Y:S02]  /*8af0*/  LOP3.LUT R0, R24, 0xff, RZ, 0xc0, !PT ;  /* 0x000000ff18007812 */ /* 0x000fe400078ec0ff */
[----:B------:R-:W-:Y:S02]  /*8b00*/  LOP3.LUT R3, R3, 0xff, RZ, 0xc0, !PT ;  /* 0x000000ff03037812 */ /* 0x000fe400078ec0ff */
[----:B------:R-:W-:-:S02]  /*8b10*/  SHF.R.U32.HI R32, RZ, 0x10, R25 ;  /* 0x00000010ff207819 */ /* 0x000fc40000011619 */
[----:B------:R-:W-:Y:S02]  /*8b20*/  SHF.R.U32.HI R15, RZ, 0x8, R26 ;  /* 0x00000008ff0f7819 */ /* 0x000fe4000001161a */
[----:B------:R-:W-:Y:S01]  /*8b30*/  PRMT R28, R31, 0x7604, R28 ;  /* 0x000076041f1c7816 */ /* 0x000fe2000000001c */
[----:B------:R-:W-:Y:S01]  /*8b40*/  IMAD.U32 R31, R30, 0x10000, RZ ;  /* 0x000100001e1f7824 */ /* 0x000fe200078e00ff */
[----:B------:R-:W-:Y:S02]  /*8b50*/  PRMT R3, R3, 0x7604, R0 ;  /* 0x0000760403037816 */ /* 0x000fe40000000000 */
[----:B------:R-:W-:Y:S01]  /*8b60*/  LOP3.LUT R29, R15, 0xff, RZ, 0xc0, !PT ;  /* 0x000000ff0f1d7812 */ /* 0x000fe200078ec0ff */
[----:B------:R-:W-:Y:S01]  /*8b70*/  IMAD.U32 R15, R32, 0x10000, RZ ;  /* 0x00010000200f7824 */ /* 0x000fe200078e00ff */
[----:B------:R-:W-:Y:S02]  /*8b80*/  LOP3.LUT R0, R26, 0xff, RZ, 0xc0, !PT ;  /* 0x000000ff1a007812 */ /* 0x000fe400078ec0ff */
[----:B------:R-:W-:-:S02]  /*8b90*/  LOP3.LUT R31, R28, 0xff0000, R31, 0xf8, !PT ;  /* 0x00ff00001c1f7812 */ /* 0x000fc400078ef81f */
[----:B------:R-:W-:Y:S02]  /*8ba0*/  PRMT R29, R29, 0x7604, R0 ;  /* 0x000076041d1d7816 */ /* 0x000fe40000000000 */
[----:B------:R-:W-:Y:S02]  /*8bb0*/  LOP3.LUT R15, R14, 0xff0000, R15, 0xf8, !PT ;  /* 0x00ff00000e0f7812 */ /* 0x000fe400078ef80f */
[--C-:B------:R-:W-:Y:S02]  /*8bc0*/  LOP3.LUT R29, R29, 0xff0000, R26.reuse, 0xf8, !PT ;  /* 0x00ff00001d1d7812 */ /* 0x100fe400078ef81a */
[----:B------:R-:W-:Y:S02]  /*8bd0*/  LOP3.LUT R31, R31, 0xff000000, R27, 0xf8, !PT ;  /* 0xff0000001f1f7812 */ /* 0x000fe400078ef81b */
[----:B------:R-:W-:Y:S02]  /*8be0*/  LOP3.LUT R27, R15, 0xff000000, R25, 0xf8, !PT ;  /* 0xff0000000f1b7812 */ /* 0x000fe400078ef819 */
[----:B------:R-:W-:-:S02]  /*8bf0*/  LOP3.LUT R30, R29, 0xff000000, R26, 0xf8, !PT ;  /* 0xff0000001d1e7812 */ /* 0x000fc400078ef81a */
[--C-:B------:R-:W-:Y:S02]  /*8c00*/  LOP3.LUT R3, R3, 0xff0000, R24.reuse, 0xf8, !PT ;  /* 0x00ff000003037812 */ /* 0x100fe400078ef818 */
[-C--:B0-----:R-:W-:Y:S02]  /*8c10*/  F2FP.F16.E4M3.UNPACK_B R0, R6.reuse.H1 ;  /* 0x00000006ff00723e */ /* 0x081fe400030006ff */
[----:B------:R-:W-:Y:S02]  /*8c20*/  F2FP.F16.E4M3.UNPACK_B R32, R31 ;  /* 0x0000001fff20723e */ /* 0x000fe400020006ff */
[----:B------:R-:W-:Y:S01]  /*8c30*/  F2FP.F16.E4M3.UNPACK_B R26, R27 ;  /* 0x0000001bff1a723e */ /* 0x000fe200020006ff */
[----:B------:R-:W-:Y:S01]  /*8c40*/  HADD2.F32 R15, -RZ, R0.H1_H1 ;  /* 0x30000000ff0f7230 */ /* 0x000fe20000004100 */
[----:B------:R-:W-:Y:S01]  /*8c50*/  LOP3.LUT R28, R3, 0xff000000, R24, 0xf8, !PT ;  /* 0xff000000031c7812 */ /* 0x000fe200078ef818 */
[----:B------:R-:W-:Y:S01]  /*8c60*/  HADD2.F32 R33, -RZ, R32.H1_H1 ;  /* 0x30000020ff217230 */ /* 0x000fe20000004100 */
[----:B------:R-:W-:Y:S01]  /*8c70*/  F2FP.F16.E4M3.UNPACK_B R3, R6 ;  /* 0x00000006ff03723e */ /* 0x000fe200020006ff */
[----:B------:R-:W-:Y:S01]  /*8c80*/  HADD2.F32 R29, -RZ, R26.H1_H1 ;  /* 0x3000001aff1d7230 */ /* 0x000fe20000004100 */
[-C--:B------:R-:W-:Y:S01]  /*8c90*/  F2FP.F16.E4M3.UNPACK_B R24, R7.reuse ;  /* 0x00000007ff18723e */ /* 0x080fe200020006ff */
[----:B------:R-:W-:Y:S01]  /*8ca0*/  HADD2.F32 R14, -RZ, R0.H0_H0 ;  /* 0x20000000ff0e7230 */ /* 0x000fe20000004100 */
[----:B------:R-:W-:Y:S01]  /*8cb0*/  F2FP.F16.E4M3.UNPACK_B R25, R7.H1 ;  /* 0x00000007ff19723e */ /* 0x000fe200030006ff */
[C---:B------:R-:W-:Y:S01]  /*8cc0*/  FMUL.FTZ R35, R15.reuse, R33 ;  /* 0x000000210f237220 */ /* 0x040fe20000410000 */
[----:B------:R-:W-:Y:S01]  /*8cd0*/  F2FP.F16.E4M3.UNPACK_B R6, R5 ;  /* 0x00000005ff06723e */ /* 0x000fe200020006ff */
[----:B------:R-:W-:Y:S01]  /*8ce0*/  FMUL.FTZ R34, R15, R29 ;  /* 0x0000001d0f227220 */ /* 0x000fe20000410000 */
[----:B------:R-:W-:Y:S01]  /*8cf0*/  F2FP.F16.E4M3.UNPACK_B R7, R5.H1 ;  /* 0x00000005ff07723e */ /* 0x000fe200030006ff */
[----:B------:R-:W-:Y:S01]  /*8d00*/  HADD2.F32 R32, -RZ, R32.H0_H0 ;  /* 0x20000020ff207230 */ /* 0x000fe20000004100 */
[----:B------:R-:W-:Y:S01]  /*8d10*/  F2FP.F16.E4M3.UNPACK_B R31, R31.H1 ;  /* 0x0000001fff1f723e */ /* 0x000fe200030006ff */
[----:B------:R-:W-:-:S02]  /*8d20*/  HADD2.F32 R5, -RZ, R3.H1_H1 ;  /* 0x30000003ff057230 */ /* 0x000fc40000004100 */
[C---:B------:R-:W-:Y:S01]  /*8d30*/  FFMA.FTZ R35, R14.reuse, R29, -R35 ;  /* 0x0000001d0e237223 */ /* 0x040fe20000010823 */
[----:B------:R-:W-:Y:S02]  /*8d40*/  HADD2.F32 R26, -RZ, R26.H0_H0 ;  /* 0x2000001aff1a7230 */ /* 0x000fe40000004100 */
[----:B------:R-:W-:Y:S01]  /*8d50*/  FFMA.FTZ R38, R14, R33, R34 ;  /* 0x000000210e267223 */ /* 0x000fe20000010022 */
[----:B------:R-:W-:Y:S01]  /*8d60*/  HADD2.F32 R3, -RZ, R3.H0_H0 ;  /* 0x20000003ff037230 */ /* 0x000fe20000004100 */
[----:B------:R-:W-:Y:S01]  /*8d70*/  F2FP.F16.E4M3.UNPACK_B R27, R27.H1 ;  /* 0x0000001bff1b723e */ /* 0x000fe200030006ff */
[C---:B------:R-:W-:Y:S01]  /*8d80*/  FMUL.FTZ R14, R5.reuse, R32 ;  /* 0x00000020050e7220 */ /* 0x040fe20000410000 */
[----:B------:R-:W-:Y:S01]  /*8d90*/  FMUL.FTZ R29, R5, R26 ;  /* 0x0000001a051d7220 */ /* 0x000fe20000410000 */
[----:B------:R-:W-:Y:S01]  /*8da0*/  HADD2.F32 R5, -RZ, R24.H1_H1 ;  /* 0x30000018ff057230 */ /* 0x000fe20000004100 */
[----:B------:R-:W-:Y:S01]  /*8db0*/  F2FP.F16.E4M3.UNPACK_B R0, R4 ;  /* 0x00000004ff00723e */ /* 0x000fe200020006ff */
[----:B------:R-:W-:-:S02]  /*8dc0*/  HADD2.F32 R15, -RZ, R31.H0_H0 ;  /* 0x2000001fff0f7230 */ /* 0x000fc40000004100 */
[C---:B------:R-:W-:Y:S01]  /*8dd0*/  FFMA.FTZ R33, R3.reuse, R26, -R14 ;  /* 0x0000001a03217223 */ /* 0x040fe2000001080e */
        /* <DEDUP_REMOVED lines=61> */
.L_x_12351:
[----:B------:R-:W-:Y:S05]  /*91b0*/  BSYNC B1 ;  /* 0x0000000000017941 */ /* 0x000fea0003800000 */
.L_x_12350:
[----:B------:R-:W-:Y:S04]  /*91c0*/  BSSY B1, `(.L_x_12352) ;  /* 0x000007c000017945 */ /* 0x000fe80003800000 */
[----:B------:R-:W-:Y:S05]  /*91d0*/  @P1 BRA `(.L_x_12353) ;  /* 0x0000000400e81947 */ /* 0x000fea0003800000 */
[----:B01----:R-:W0:Y:S01]  /*91e0*/  LDS.128 R4, [R37+0x10800] ;  /* 0x0108000025047984 */ /* 0x003e220000000c00 */
        /* <DEDUP_REMOVED lines=16> */
[----:B------:R-:W-:Y:S02]  /*92f0*/  PRMT R25, R24, 0x7604, R25 ;  /* 0x0000760418197816 */ /* 0x000fe40000000019 */
[----:B------:R-:W-:-:S02]  /*9300*/  SHF.R.U32.HI R24, RZ, 0x10, R20 ;  /* 0x00000010ff187819 */ /* 0x000fc40000011614 */
[----:B------:R-:W-:Y:S02]  /*9310*/  LOP3.LUT R26, R26, 0xff, RZ, 0xc0, !PT ;  /* 0x000000ff1a1a7812 */ /* 0x000fe400078ec0ff */
[----:B------:R-:W-:Y:S02]  /*9320*/  LOP3.LUT R14, R14, 0xff, RZ, 0xc0, !PT ;  /* 0x000000ff0e0e7812 */ /* 0x000fe400078ec0ff */
[----:B------:R-:W-:Y:S02]  /*9330*/  PRMT R3, R0, 0x7604, R3 ;  /* 0x0000760400037816 */ /* 0x000fe40000000003 */
[----:B------:R-:W-:Y:S02]  /*9340*/  SHF.R.U32.HI R0, RZ, 0x10, R12 ;  /* 0x00000010ff007819 */ /* 0x000fe4000001160c */
[----:B------:R-:W-:Y:S02]  /*9350*/  LOP3.LUT R24, R24, 0xff, RZ, 0xc0, !PT ;  /* 0x000000ff18187812 */ /* 0x000fe400078ec0ff */
[----:B------:R-:W-:-:S02]  /*9360*/  PRMT R27, R26, 0x7054, R27 ;  /* 0x000070541a1b7816 */ /* 0x000fc4000000001b */
[----:B------:R-:W-:Y:S02]  /*9370*/  PRMT R15, R14, 0x7054, R15 ;  /* 0x000070540e0f7816 */ /* 0x000fe4000000000f */
[----:B------:R-:W-:Y:S02]  /*9380*/  LOP3.LUT R0, R0, 0xff, RZ, 0xc0, !PT ;  /* 0x000000ff00007812 */ /* 0x000fe400078ec0ff */
[----:B------:R-:W-:Y:S02]  /*9390*/  PRMT R25, R24, 0x7054, R25 ;  /* 0x0000705418197816 */ /* 0x000fe40000000019 */
[----:B------:R-:W-:Y:S02]  /*93a0*/  LOP3.LUT R27, R27, 0xff000000, R21, 0xf8, !PT ;  /* 0xff0000001b1b7812 */ /* 0x000fe400078ef815 */
[----:B------:R-:W-:Y:S02]  /*93b0*/  LOP3.LUT R21, R15, 0xff000000, R13, 0xf8, !PT ;  /* 0xff0000000f157812 */ /* 0x000fe400078ef80d */
[----:B------:R-:W-:-:S02]  /*93c0*/  PRMT R3, R0, 0x7054, R3 ;  /* 0x0000705400037816 */ /* 0x000fc40000000003 */
[----:B------:R-:W-:Y:S02]  /*93d0*/  LOP3.LUT R26, R25, 0xff000000, R20, 0xf8, !PT ;  /* 0xff000000191a7812 */ /* 0x000fe400078ef814 */
        /* <DEDUP_REMOVED lines=90> */
.L_x_12353:
[----:B------:R-:W-:Y:S05]  /*9980*/  BSYNC B1 ;  /* 0x0000000000017941 */ /* 0x000fea0003800000 */
.L_x_12352:
[----:B------:R-:W-:Y:S05]  /*9990*/  @P2 BRA `(.L_x_12349) ;  /* 0x0000002c00502947 */ /* 0x000fea0003800000 */
[----:B012---:R-:W0:Y:S01]  /*99a0*/  LDS.128 R4, [R37+0x12000] ;  /* 0x0120000025047984 */ /* 0x007e220000000c00 */
        /* <DEDUP_REMOVED lines=118> */
.L_x_12343:
        /* <DEDUP_REMOVED lines=32> */
.L_x_12655:
[----:B------:R-:W5:Y:S01]  /*a310*/  LDL R13, [R1+0x68] ;  /* 0x00006800010d7983 */ /* 0x000f620000100800 */
        /* <DEDUP_REMOVED lines=16> */
[----:B------:R-:W3:Y:S01]  /*a420*/  LDL R29, [R1+0x1c] ;  /* 0x00001c00011d7983 */ /* 0x000ee20000100800 */
        /* <DEDUP_REMOVED lines=10> */
[----:B------:R-:W-:Y:S02]  /*a4d0*/  CS2R R10, SRZ ;  /* 0x00000000000a7805 */ /* 0x000fe4000001ff00 */
[----:B------:R-:W-:Y:S02]  /*a4e0*/  @!P4 SHF.R.S32.HI R5, RZ, 0x1f, R18 ;  /* 0x0000001fff05c819 */ /* 0x000fe40000011412 */
[----:B--2---:R-:W-:-:S02]  /*a4f0*/  @!P4 IADD3 R34, P0, R18, R3, RZ ;  /* 0x000000031222c210 */ /* 0x004fc40007f1e0ff */
[----:B----4-:R-:W-:-:S03]  /*a500*/  @!P4 IADD3 R28, P1, R18, R21, RZ ;  /* 0x00000015121cc210 */ /* 0x010fc60007f3e0ff */
[----:B-1----:R-:W-:-:S05]  /*a510*/  @!P4 IMAD.X R35, R0, 0x1, R5, P0 ;  /* 0x000000010023c824 */ /* 0x002fca00000e0605 */
[----:B------:R0:W5:Y:S01]  /*a520*/  @!P4 LD.E.128 R12, desc[UR40][R34.64] ;  /* 0x00000028220cc980 */ /* 0x000162000c101d00 */
[----:B---3--:R-:W-:Y:S02]  /*a530*/  @!P5 IMAD.SHL.U32 R4, R29, 0x10, RZ ;  /* 0x000000101d04d824 */ /* 0x008fe400078e00ff */
[----:B------:R-:W-:-:S03]  /*a540*/  @!P4 IMAD.X R29, R20, 0x1, R5, P1 ;  /* 0x00000001141dc824 */ /* 0x000fc600008e0605 */
[C---:B------:R-:W-:Y:S02]  /*a550*/  @!P5 IADD3 R30, P2, R4.reuse, R3, RZ ;  /* 0x00000003041ed210 */ /* 0x040fe40007f5e0ff */
[----:B------:R-:W-:Y:S02]  /*a560*/  @!P5 IADD3 R32, P3, R4, R21, RZ ;  /* 0x000000150420d210 */ /* 0x000fe40007f7e0ff */
[----:B------:R-:W-:Y:S02]  /*a570*/  @!P5 SHF.R.S32.HI R3, RZ, 0x1f, R4 ;  /* 0x0000001fff03d819 */ /* 0x000fe40000011404 */
[----:B------:R-:W-:-:S03]  /*a580*/  CS2R R4, SRZ ;  /* 0x0000000000047805 */ /* 0x000fc6000001ff00 */
[--C-:B------:R-:W-:Y:S02]  /*a590*/  @!P5 IMAD.X R31, R0, 0x1, R3.reuse, P2 ;  /* 0x00000001001fd824 */ /* 0x100fe400010e0603 */
[----:B------:R-:W-:Y:S01]  /*a5a0*/  @!P5 IMAD.X R33, R20, 0x1, R3, P3 ;  /* 0x000000011421d824 */ /* 0x000fe200018e0603 */
[----:B------:R0:W5:Y:S04]  /*a5b0*/  @!P4 LD.E.128 R4, desc[UR40][R28.64] ;  /* 0x000000281c04c980 */ /* 0x000168000c101d00 */
[----:B------:R0:W5:Y:S04]  /*a5c0*/  @!P5 LD.E.128 R24, desc[UR40][R30.64] ;  /* 0x000000281e18d980 */ /* 0x000168000c101d00 */
[----:B------:R0:W5:Y:S02]  /*a5d0*/  @!P5 LD.E.128 R8, desc[UR40][R32.64] ;  /* 0x000000282008d980 */ /* 0x000164000c101d00 */
.L_x_12356:
[----:B------:R-:W-:Y:S05]  /*a5e0*/  BSYNC B1 ;  /* 0x0000000000017941 */ /* 0x000fea0003800000 */
.L_x_12355:
[----:B-1----:R-:W2:Y:S01]  /*a5f0*/  S2R R0, SR_TID.X ;  /* 0x0000000000007919 */ /* 0x002ea20000002100 */
[----:B------:R-:W1:Y:S01]  /*a600*/  SYNCS.PHASECHK.TRANS64.TRYWAIT P0, [R16+URZ+0x19c00], R39 ;  /* 0x019c0027100075a7 */ /* 0x000e62000800017f */
[----:B--2---:R-:W-:Y:S02]  /*a610*/  VIADD R3, R0, 0xffffff80 ;  /* 0xffffff8000037836 */ /* 0x004fe40000000000 */
[----:B------:R-:W2:Y:S01]  /*a620*/  LDL.LU R0, [R1+0x54] ;  /* 0x0000540001007983 */ /* 0x000ea20000300800 */
[----:B------:R-:W-:Y:S02]  /*a630*/  BSSY B1, `(.L_x_12357) ;  /* 0x0000007000017945 */ /* 0x000fe40003800000 */
[----:B------:R-:W-:-:S04]  /*a640*/  LEA.HI R3, R3, R3, RZ, 0x1 ;  /* 0x0000000303037211 */ /* 0x000fc800078f08ff */
[----:B------:R-:W-:Y:S01]  /*a650*/  SHF.R.S32.HI R3, RZ, 0x1, R3 ;  /* 0x00000001ff037819 */ /* 0x000fe20000011403 */
[----:B--2---:R-:W-:-:S05]  /*a660*/  IMAD R0, R0, -0xc0, R41 ;  /* 0xffffff4000007824 */ /* 0x004fca00078e0229 */
[----:B------:R-:W-:-:S04]  /*a670*/  VIMNMX R0, R0, 0xc0, PT ;  /* 0x000000c000007848 */ /* 0x000fc80003fe0100 */
[----:B------:R-:W-:Y:S01]  /*a680*/  ISETP.GE.AND P1, PT, R3, R0, PT ;  /* 0x000000000300720c */ /* 0x000fe20003f26270 */
[----:B-1----:R-:W-:-:S12]  /*a690*/  @!P0 BRA `(.L_x_12358) ;  /* 0x000001c400e48947 */ /* 0x002fd80003800000 */
.L_x_12656:
[----:B------:R-:W-:Y:S05]  /*a6a0*/  BSYNC B1 ;  /* 0x0000000000017941 */ /* 0x000fea0003800000 */
.L_x_12357:
[----:B------:R-:W-:Y:S05]  /*a6b0*/  @P1 BRA `(.L_x_12349) ;  /* 0x0000002000081947 */ /* 0x000fea0003800000 */
[----:B------:R2:W5:Y:S01]  /*a6c0*/  LDL R62, [R1+0x2c] ;  /* 0x00002c00013e7983 */ /* 0x0005620000100800 */
[----:B------:R-:W0:Y:S03]  /*a6d0*/  LDC R3, c[0x0][0x3f4] ;  /* 0x0000fd00ff037b82 */ /* 0x000e260000000800 */
[----:B------:R2:W5:Y:S04]  /*a6e0*/  LDL R61, [R1+0x3c] ;  /* 0x00003c00013d7983 */ /* 0x0005680000100800 */
[----:B------:R2:W5:Y:S01]  /*a6f0*/  LDL R59, [R1+0x7c] ;  /* 0x00007c00013b7983 */ /* 0x0005620000100800 */
[C---:B------:R-:W-:Y:S01]  /*a700*/  VIADD R0, R18.reuse, 0x20 ;  /* 0x0000002012007836 */ /* 0x040fe20000000000 */
[----:B------:R-:W-:Y:S01]  /*a710*/  BSSY B1, `(.L_x_12359) ;  /* 0x00000fd000017945 */ /* 0x000fe20003800000 */
[----:B0-----:R-:W-:-:S03]  /*a720*/  ISETP.GE.AND P0, PT, R18, R3, PT ;  /* 0x000000031200720c */ /* 0x001fc60003f06270 */
[----:B------:R-:W-:-:S10]  /*a730*/  ISETP.GE.AND P1, PT, R0, R3, PT ;  /* 0x000000030000720c */ /* 0x000fd40003f26270 */
[----:B--2---:R-:W-:Y:S05]  /*a740*/  @P0 BRA `(.L_x_12360) ;  /* 0x0000000c00e40947 */ /* 0x004fea0003800000 */
[----:B----4-:R-:W0:Y:S01]  /*a750*/  S2R R21, SR_TID.X ;  /* 0x0000000000157919 */ /* 0x010e220000002100 */
[----:B---3-5:R-:W-:Y:S02]  /*a760*/  SHF.R.U32.HI R20, RZ, 0x8, R12 ;  /* 0x00000008ff147819 */ /* 0x028fe4000001160c */
[----:B------:R-:W-:Y:S02]  /*a770*/  LOP3.LUT R0, R12, 0xff, RZ, 0xc0, !PT ;  /* 0x000000ff0c007812 */ /* 0x000fe400078ec0ff */
[----:B------:R-:W-:Y:S02]  /*a780*/  SHF.R.U32.HI R30, RZ, 0x8, R14 ;  /* 0x00000008ff1e7819 */ /* 0x000fe4000001160e */
[----:B------:R-:W-:Y:S02]  /*a790*/  SHF.R.U32.HI R29, RZ, 0x8, R13 ;  /* 0x00000008ff1d7819 */ /* 0x000fe4000001160d */
[----:B------:R-:W-:Y:S02]  /*a7a0*/  LOP3.LUT R28, R13, 0xff, RZ, 0xc0, !PT ;  /* 0x000000ff0d1c7812 */ /* 0x000fe400078ec0ff */
[----:B------:R-:W-:-:S02]  /*a7b0*/  LOP3.LUT R29, R29, 0xff, RZ, 0xc0, !PT ;  /* 0x000000ff1d1d7812 */ /* 0x000fc400078ec0ff */
[----:B------:R-:W-:Y:S02]  /*a7c0*/  SHF.R.U32.HI R47, RZ, 0x8, R7 ;  /* 0x00000008ff2f7819 */ /* 0x000fe40000011607 */
[----:B------:R-:W-:Y:S02]  /*a7d0*/  PRMT R38, R29, 0x7604, R28 ;  /* 0x000076041d267816 */ /* 0x000fe4000000001c */
[----:B------:R-:W-:Y:S02]  /*a7e0*/  SHF.R.U32.HI R29, RZ, 0x8, R15 ;  /* 0x00000008ff1d7819 */ /* 0x000fe4000001160f */
[----:B------:R-:W-:Y:S02]  /*a7f0*/  LOP3.LUT R28, R15, 0xff, RZ, 0xc0, !PT ;  /* 0x000000ff0f1c7812 */ /* 0x000fe400078ec0ff */
[----:B------:R-:W-:Y:S02]  /*a800*/  LOP3.LUT R29, R29, 0xff, RZ, 0xc0, !PT ;  /* 0x000000ff1d1d7812 */ /* 0x000fe400078ec0ff */
[----:B------:R-:W-:-:S02]  /*a810*/  SHF.R.U32.HI R40, RZ, 0x8, R5 ;  /* 0x00000008ff287819 */ /* 0x000fc40000011605 */
[----:B------:R-:W-:Y:S02]  /*a820*/  LOP3.LUT R44, R7, 0xff, RZ, 0xc0, !PT ;  /* 0x000000ff072c7812 */ /* 0x000fe400078ec0ff */
[----:B------:R-:W-:Y:S02]  /*a830*/  LOP3.LUT R47, R47, 0xff, RZ, 0xc0, !PT ;  /* 0x000000ff2f2f7812 */ /* 0x000fe400078ec0ff */
[----:B------:R-:W-:Y:S02]  /*a840*/  SHF.R.U32.HI R43, RZ, 0x8, R6 ;  /* 0x00000008ff2b7819 */ /* 0x000fe40000011606 */
[----:B------:R-:W-:Y:S01]  /*a850*/  LOP3.LUT R40, R40, 0xff, RZ, 0xc0, !PT ;  /* 0x000000ff28287812 */ /* 0x000fe200078ec0ff */
[----:B0-----:R-:W-:Y:S01]  /*a860*/  VIADD R31, R21, 0xffffff80 ;  /* 0xffffff80151f7836 */ /* 0x001fe20000000000 */
[----:B------:R-:W-:Y:S02]  /*a870*/  LOP3.LUT R21, R20, 0xff, RZ, 0xc0, !PT ;  /* 0x000000ff14157812 */ /* 0x000fe400078ec0ff */
[----:B------:R-:W-:-:S02]  /*a880*/  LOP3.LUT R20, R14, 0xff, RZ, 0xc0, !PT ;  /* 0x000000ff0e147812 */ /* 0x000fc400078ec0ff */
[----:B------:R-:W-:Y:S02]  /*a890*/  LEA.HI R32, R31, R31, RZ, 0x1 ;  /* 0x0000001f1f207211 */ /* 0x000fe400078f08ff */
[----:B-1----:R-:W-:Y:S02]  /*a8a0*/  PRMT R39, R21, 0x7604, R0 ;  /* 0x0000760415277816 */ /* 0x002fe40000000000 */
[----:B------:R-:W-:Y:S02]  /*a8b0*/  LOP3.LUT R32, R32, 0xfffffffe, RZ, 0xc0, !PT ;  /* 0xfffffffe20207812 */ /* 0x000fe400078ec0ff */
[----:B------:R-:W-:Y:S02]  /*a8c0*/  SHF.R.U32.HI R21, RZ, 0x8, R4 ;  /* 0x00000008ff157819 */ /* 0x000fe40000011604 */
[----:B------:R-:W-:Y:S01]  /*a8d0*/  PRMT R44, R47, 0x7604, R44 ;  /* 0x000076042f2c7816 */ /* 0x000fe2000000002c */
[----:B------:R-:W-:Y:S01]  /*a8e0*/  IMAD.IADD R32, R31, 0x1, -R32 ;  /* 0x000000011f207824 */ /* 0x000fe200078e0a20 */
[----:B------:R-:W-:-:S02]  /*a8f0*/  LOP3.LUT R31, R30, 0xff, RZ, 0xc0, !PT ;  /* 0x000000ff1e1f7812 */ /* 0x000fc400078ec0ff */
[----:B------:R-:W-:Y:S02]  /*a900*/  LOP3.LUT R33, R21, 0xff, RZ, 0xc0, !PT ;  /* 0x000000ff15217812 */ /* 0x000fe400078ec0ff */
[----:B------:R-:W-:Y:S02]  /*a910*/  LEA.HI R0, R3, R32, RZ, 0x1c ;  /* 0x0000002003007211 */ /* 0x000fe400078fe0ff */
[----:B------:R-:W-:Y:S02]  /*a920*/  PRMT R41, R31, 0x7604, R20 ;  /* 0x000076041f297816 */ /* 0x000fe40000000014 */
[C---:B------:R-:W-:Y:S01]  /*a930*/  LEA.HI R20, R0.reuse, R0, RZ, 0x1 ;  /* 0x0000000000147211 */ /* 0x040fe200078f08ff */
[----:B------:R-:W-:Y:S01]  /*a940*/  IMAD.SHL.U32 R0, R0, 0x10, RZ ;  /* 0x0000001000007824 */ /* 0x000fe200078e00ff */
[----:B------:R-:W-:Y:S02]  /*a950*/  LOP3.LUT R32, R4, 0xff, RZ, 0xc0, !PT ;  /* 0x000000ff04207812 */ /* 0x000fe400078ec0ff */
[----:B------:R-:W-:-:S02]  /*a960*/  SHF.R.S32.HI R20, RZ, 0x1, R20 ;  /* 0x00000001ff147819 */ /* 0x000fc40000011414 */
[----:B------:R-:W-:Y:S02]  /*a970*/  LOP3.LUT R0, R62, 0x10, R0, 0xf8, !PT ;  /* 0x000000103e007812 */ /* 0x000fe400078ef800 */
[----:B------:R-:W-:Y:S01]  /*a980*/  PRMT R45, R33, 0x7604, R32 ;  /* 0x00007604212d7816 */ /* 0x000fe20000000020 */
[----:B------:R-:W-:Y:S01]  /*a990*/  IMAD R21, R20, 0x1800, R61 ;  /* 0x0000180014157824 */ /* 0x000fe200078e023d */
[----:B------:R-:W-:Y:S02]  /*a9a0*/  LOP3.LUT R0, R0, R59, RZ, 0x3c, !PT ;  /* 0x0000003b00007212 */ /* 0x000fe400078e3cff */
[----:B------:R-:W-:Y:S02]  /*a9b0*/  PRMT R20, R29, 0x7604, R28 ;  /* 0x000076041d147816 */ /* 0x000fe4000000001c */
[----:B------:R-:W-:Y:S01]  /*a9c0*/  IADD3 R0, R16, R21, R0 ;  /* 0x0000001510007210 */ /* 0x000fe20007ffe000 */
[----:B------:R-:W0:Y:S01]  /*a9d0*/  LDS.128 R28, [R37+0xf000] ;  /* 0x00f00000251c7984 */ /* 0x000e220000000c00 */
[----:B------:R-:W-:-:S02]  /*a9e0*/  LOP3.LUT R21, R5, 0xff, RZ, 0xc0, !PT ;  /* 0x000000ff05157812 */ /* 0x000fc400078ec0ff */
[----:B------:R-:W-:Y:S01]  /*a9f0*/  LOP3.LUT R42, R6, 0xff, RZ, 0xc0, !PT ;  /* 0x000000ff062a7812 */ /* 0x000fe200078ec0ff */
[----:B------:R-:W1:Y:S01]  /*aa00*/  LDS.128 R32, [R0+0xf000] ;  /* 0x00f0000000207984 */ /* 0x000e620000000c00 */
[----:B------:R-:W-:Y:S02]  /*aa10*/  LOP3.LUT R43, R43, 0xff, RZ, 0xc0, !PT ;  /* 0x000000ff2b2b7812 */ /* 0x000fe400078ec0ff */
        /* <DEDUP_REMOVED lines=20> */
[----:B------:R-:W-:Y:S02]  /*ab60*/  LOP3.LUT R49, R49, 0xff0000, R6, 0xf8, !PT ;  /* 0x00ff000031317812 */ /* 0x000fe400078ef806 */
[----:B0-----:R-:W-:-:S02]  /*ab70*/  F2FP.F16.E4M3.UNPACK_B R14, R28 ;  /* 0x0000001cff0e723e */ /* 0x001fc400020006ff */
[----:B------:R-:W-:Y:S02]  /*ab80*/  F2FP.F16.E4M3.UNPACK_B R39, R28.H1 ;  /* 0x0000001cff27723e */ /* 0x000fe400030006ff */
[----:B------:R-:W-:Y:S02]  /*ab90*/  F2FP.F16.E4M3.UNPACK_B R48, R46 ;  /* 0x0000002eff30723e */ /* 0x000fe400020006ff */
[----:B-1----:R-:W-:Y:S02]  /*aba0*/  F2FP.F16.E4M3.UNPACK_B R21, R33 ;  /* 0x00000021ff15723e */ /* 0x002fe400020006ff */
[----:B------:R-:W-:Y:S02]  /*abb0*/  F2FP.F16.E4M3.UNPACK_B R28, R42 ;  /* 0x0000002aff1c723e */ /* 0x000fe400020006ff */
[----:B------:R-:W-:Y:S02]  /*abc0*/  LOP3.LUT R41, R43, 0xff000000, R15, 0xf8, !PT ;  /* 0xff0000002b297812 */ /* 0x000fe400078ef80f */
[----:B------:R-:W-:-:S02]  /*abd0*/  LOP3.LUT R38, R45, 0xff000000, R4, 0xf8, !PT ;  /* 0xff0000002d267812 */ /* 0x000fc400078ef804 */
[----:B------:R-:W-:Y:S01]  /*abe0*/  LOP3.LUT R4, R49, 0xff000000, R6, 0xf8, !PT ;  /* 0xff00000031047812 */ /* 0x000fe200078ef806 */
[----:B------:R-:W-:Y:S01]  /*abf0*/  HADD2.F32 R49, -RZ, R48.H0_H0 ;  /* 0x20000030ff317230 */ /* 0x000fe20000004100 */
[-C--:B------:R-:W-:Y:S01]  /*ac00*/  F2FP.F16.E4M3.UNPACK_B R15, R29.reuse ;  /* 0x0000001dff0f723e */ /* 0x080fe200020006ff */
[----:B------:R-:W-:Y:S01]  /*ac10*/  HADD2.F32 R6, -RZ, R21.H0_H0 ;  /* 0x20000015ff067230 */ /* 0x000fe20000004100 */
[----:B------:R-:W-:Y:S01]  /*ac20*/  F2FP.F16.E4M3.UNPACK_B R40, R29.H1 ;  /* 0x0000001dff28723e */ /* 0x000fe200030006ff */
[----:B------:R-:W-:Y:S01]  /*ac30*/  HADD2.F32 R29, -RZ, R28.H0_H0 ;  /* 0x2000001cff1d7230 */ /* 0x000fe20000004100 */
[----:B------:R-:W-:Y:S01]  /*ac40*/  LOP3.LUT R51, R44, 0xff0000, R51, 0xf8, !PT ;  /* 0x00ff00002c337812 */ /* 0x000fe200078ef833 */
[----:B------:R-:W-:Y:S01]  /*ac50*/  HADD2.F32 R13, -RZ, R15.H0_H0 ;  /* 0x2000000fff0d7230 */ /* 0x000fe20000004100 */
[-C--:B------:R-:W-:Y:S01]  /*ac60*/  F2FP.F16.E4M3.UNPACK_B R43, R31.reuse ;  /* 0x0000001fff2b723e */ /* 0x080fe200020006ff */
[----:B------:R-:W-:Y:S01]  /*ac70*/  HADD2.F32 R48, -RZ, R48.H1_H1 ;  /* 0x30000030ff307230 */ /* 0x000fe20000004100 */
[----:B------:R-:W-:Y:S01]  /*ac80*/  F2FP.F16.E4M3.UNPACK_B R45, R31.H1 ;  /* 0x0000001fff2d723e */ /* 0x000fe200030006ff */
[----:B------:R-:W-:Y:S01]  /*ac90*/  FMUL.FTZ R50, R6, R29 ;  /* 0x0000001d06327220 */ /* 0x000fe20000410000 */
[-C--:B------:R-:W-:Y:S01]  /*aca0*/  F2FP.F16.E4M3.UNPACK_B R44, R35.reuse ;  /* 0x00000023ff2c723e */ /* 0x080fe200020006ff */
[----:B------:R-:W-:Y:S01]  /*acb0*/  HADD2.F32 R21, -RZ, R21.H1_H1 ;  /* 0x30000015ff157230 */ /* 0x000fe20000004100 */
[----:B------:R-:W-:-:S02]  /*acc0*/  F2FP.F16.E4M3.UNPACK_B R47, R35.H1 ;  /* 0x00000023ff2f723e */ /* 0x000fc400030006ff */
[-C--:B------:R-:W-:Y:S02]  /*acd0*/  F2FP.F16.E4M3.UNPACK_B R31, R32.reuse ;  /* 0x00000020ff1f723e */ /* 0x080fe400020006ff */
[----:B------:R-:W-:Y:S01]  /*ace0*/  F2FP.F16.E4M3.UNPACK_B R35, R32.H1 ;  /* 0x00000020ff23723e */ /* 0x000fe200030006ff */
[----:B------:R-:W-:Y:S01]  /*acf0*/  FMUL.FTZ R32, R6, R49 ;  /* 0x0000003106207220 */ /* 0x000fe20000410000 */
[----:B------:R-:W-:Y:S01]  /*ad00*/  F2FP.F16.E4M3.UNPACK_B R33, R33.H1 ;  /* 0x00000021ff21723e */ /* 0x000fe200030006ff */
[----:B------:R-:W-:Y:S01]  /*ad10*/  FMUL.FTZ R53, R21, R48 ;  /* 0x0000003015357220 */ /* 0x000fe20000410000 */
[----:B------:R-:W-:Y:S01]  /*ad20*/  F2FP.F16.E4M3.UNPACK_B R42, R42.H1 ;  /* 0x0000002aff2a723e */ /* 0x000fe200030006ff */
[C---:B------:R-:W-:Y:S01]  /*ad30*/  FFMA.FTZ R6, R13.reuse, R29, -R32 ;  /* 0x0000001d0d067223 */ /* 0x040fe20000010820 */
[----:B------:R-:W-:Y:S01]  /*ad40*/  FFMA.FTZ R13, R13, R49, R50 ;  /* 0x000000310d0d7223 */ /* 0x000fe20000010032 */
[----:B------:R-:W-:Y:S01]  /*ad50*/  F2FP.F16.E4M3.UNPACK_B R49, R46.H1 ;  /* 0x0000002eff31723e */ /* 0x000fe200030006ff */
[----:B------:R-:W-:Y:S01]  /*ad60*/  HADD2.F32 R32, -RZ, R28.H1_H1 ;  /* 0x3000001cff207230 */ /* 0x000fe20000004100 */
[----:B------:R-:W-:Y:S01]  /*ad70*/  LOP3.LUT R51, R51, 0xff000000, R7, 0xf8, !PT ;  /* 0xff00000033337812 */ /* 0x000fe200078ef807 */
[----:B------:R-:W-:Y:S01]  /*ad80*/  HADD2.F32 R28, -RZ, R15.H1_H1 ;  /* 0x3000000fff1c7230 */ /* 0x000fe20000004100 */
[----:B------:R-:W-:Y:S01]  /*ad90*/  F2FP.F16.E4M3.UNPACK_B R7, R34 ;  /* 0x00000022ff07723e */ /* 0x000fe200020006ff */
[----:B------:R-:W-:-:S02]  /*ada0*/  HADD2.F32 R50, -RZ, R49.H0_H0 ;  /* 0x20000031ff327230 */ /* 0x000fc40000004100 */
[----:B------:R-:W-:Y:S01]  /*adb0*/  FMUL.FTZ R21, R21, R32 ;  /* 0x0000002015157220 */ /* 0x000fe20000410000 */
[--C-:B------:R-:W-:Y:S01]  /*adc0*/  HADD2.F32 R15, -RZ, R33.reuse.H0_H0 ;  /* 0x20000021ff0f7230 */ /* 0x100fe20000004100 */
[----:B------:R-:W-:Y:S01]  /*add0*/  F2FP.F16.E4M3.UNPACK_B R34, R34.H1 ;  /* 0x00000022ff22723e */ /* 0x000fe200030006ff */
[----:B------:R-:W-:Y:S01]  /*ade0*/  HADD2.F32 R46, -RZ, R42.H0_H0 ;  /* 0x2000002aff2e7230 */ /* 0x000fe20000004100 */
[----:B------:R-:W-:Y:S01]  /*adf0*/  F2FP.F16.E4M3.UNPACK_B R5, R30 ;  /* 0x0000001eff05723e */ /* 0x000fe200020006ff */
[----:B------:R-:W-:Y:S02]  /*ae00*/  HADD2.F32 R29, -RZ, R40.H0_H0 ;  /* 0x20000028ff1d7230 */ /* 0x000fe40000004100 */
[C---:B------:R-:W-:Y:S01]  /*ae10*/  FMUL.FTZ R52, R15.reuse, R50 ;  /* 0x000000320f347220 */ /* 0x040fe20000410000 */
[----:B------:R-:W-:Y:S02]  /*ae20*/  HADD2.F32 R33, -RZ, R33.H1_H1 ;  /* 0x30000021ff217230 */ /* 0x000fe40000004100 */
[----:B------:R-:W-:Y:S01]  /*ae30*/  FMUL.FTZ R55, R15, R46 ;  /* 0x0000002e0f377220 */ /* 0x000fe20000410000 */
        /* <DEDUP_REMOVED lines=27> */
[----:B------:R-:W-:Y:S01]  /*aff0*/  F2FP.SATFINITE.E4M3.F32.PACK_AB_MERGE_C R29, R42, R29, RZ ;  /* 0x0000001d2a1d723e */ /* 0x000fe200048070ff */
        /* <DEDUP_REMOVED lines=18> */
[----:B------:R-:W-:Y:S02]  /*b120*/  HADD2.F32 R55, -RZ, R54.H1_H1 ;  /* 0x30000036ff377230 */ /* 0x000fe40000004100 */
[----:B------:R-:W-:-:S02]  /*b130*/  HADD2.F32 R48, -RZ, R47.H1_H1 ;  /* 0x3000002fff307230 */ /* 0x000fc40000004100 */
[----:B------:R-:W-:Y:S02]  /*b140*/  HADD2.F32 R54, -RZ, R53.H0_H0 ;  /* 0x20000035ff367230 */ /* 0x000fe40000004100 */
        /* <DEDUP_REMOVED lines=8> */
[----:B------:R-:W-:Y:S01]  /*b1d0*/  FFMA.FTZ R48, R45, R51, -R58 ;  /* 0x000000332d307223 */ /* 0x000fe2000001083a */
        /* <DEDUP_REMOVED lines=9> */
[----:B------:R-:W-:-:S02]  /*b270*/  HADD2.F32 R53, -RZ, R51.H0_H0 ;  /* 0x20000033ff357230 */ /* 0x000fc40000004100 */
[----:B------:R-:W-:Y:S01]  /*b280*/  FFMA.FTZ R45, R45, R55, R60 ;  /* 0x000000372d2d7223 */ /* 0x000fe2000001003c */
[----:B------:R-:W-:Y:S02]  /*b290*/  HADD2.F32 R50, -RZ, R31.H0_H0 ;  /* 0x2000001fff327230 */ /* 0x000fe40000004100 */
[C---:B------:R-:W-:Y:S01]  /*b2a0*/  FFMA.FTZ R20, R39.reuse, R54, -R20 ;  /* 0x0000003627147223 */ /* 0x040fe20000010814 */
[----:B------:R-:W-:Y:S01]  /*b2b0*/  FFMA.FTZ R38, R39, R56, R35 ;  /* 0x0000003827267223 */ /* 0x000fe20000010023 */
[----:B------:R-:W-:Y:S01]  /*b2c0*/  HADD2.F32 R39, -RZ, R52.H0_H0 ;  /* 0x20000034ff277230 */ /* 0x000fe20000004100 */
[----:B------:R-:W-:Y:S01]  /*b2d0*/  F2FP.F16.E4M3.UNPACK_B R55, R4.H1 ;  /* 0x00000004ff37723e */ /* 0x000fe200030006ff */
[----:B------:R-:W-:Y:S02]  /*b2e0*/  HADD2.F32 R35, -RZ, R14.H0_H0 ;  /* 0x2000000eff237230 */ /* 0x000fe40000004100 */
[----:B------:R-:W-:Y:S01]  /*b2f0*/  FMUL.FTZ R56, R50, R53 ;  /* 0x0000003532387220 */ /* 0x000fe20000410000 */
[----:B------:R-:W-:-:S02]  /*b300*/  HADD2.F32 R54, -RZ, R51.H1_H1 ;  /* 0x30000033ff367230 */ /* 0x000fc40000004100 */
[-C--:B------:R-:W-:Y:S01]  /*b310*/  FMUL.FTZ R50, R50, R39.reuse ;  /* 0x0000002732327220 */ /* 0x080fe20000410000 */
[----:B------:R-:W-:Y:S02]  /*b320*/  HADD2.F32 R51, -RZ, R31.H1_H1 ;  /* 0x3000001fff337230 */ /* 0x000fe40000004100 */
[----:B------:R-:W-:Y:S01]  /*b330*/  FFMA.FTZ R31, R35, R39, -R56 ;  /* 0x00000027231f7223 */ /* 0x000fe20000010838 */
[----:B------:R-:W-:Y:S01]  /*b340*/  HADD2.F32 R52, -RZ, R52.H1_H1 ;  /* 0x30000034ff347230 */ /* 0x000fe20000004100 */
[----:B------:R-:W-:Y:S01]  /*b350*/  F2FP.F16.E4M3.UNPACK_B R4, R4 ;  /* 0x00000004ff04723e */ /* 0x000fe200020006ff */
        /* <DEDUP_REMOVED lines=25> */
[----:B------:R-:W-:Y:S01]  /*b4f0*/  FFMA.FTZ R55, R30, R55, R34 ;  /* 0x000000371e377223 */ /* 0x000fe20000010022 */
[----:B------:R-:W-:Y:S02]  /*b500*/  HADD2.F32 R30, -RZ, R12.H1_H1 ;  /* 0x3000000cff1e7230 */ /* 0x000fe40000004100 */
[--C-:B------:R-:W-:Y:S01]  /*b510*/  HADD2.F32 R12, -RZ, R7.reuse.H0_H0 ;  /* 0x20000007ff0c7230 */ /* 0x100fe20000004100 */
[----:B------:R-:W-:Y:S01]  /*b520*/  F2FP.SATFINITE.E4M3.F32.PACK_AB_MERGE_C R54, R57, R54, RZ ;  /* 0x000000363936723e */ /* 0x000fe200048070ff */
[--C-:B------:R-:W-:Y:S01]  /*b530*/  HADD2.F32 R34, -RZ, R4.reuse.H1_H1 ;  /* 0x30000004ff227230 */ /* 0x100fe20000004100 */
[----:B------:R-:W-:Y:S01]  /*b540*/  F2FP.SATFINITE.E4M3.F32.PACK_AB_MERGE_C R52, R55, R52, RZ ;  /* 0x000000343734723e */ /* 0x000fe200048070ff */
[----:B------:R-:W-:Y:S02]  /*b550*/  HADD2.F32 R7, -RZ, R7.H1_H1 ;  /* 0x30000007ff077230 */ /* 0x000fe40000004100 */
[----:B------:R-:W-:-:S02]  /*b560*/  HADD2.F32 R39, -RZ, R4.H0_H0 ;  /* 0x20000004ff277230 */ /* 0x000fc40000004100 */
[--C-:B------:R-:W-:Y:S02]  /*b570*/  HADD2.F32 R4, -RZ, R5.reuse.H0_H0 ;  /* 0x20000005ff047230 */ /* 0x100fe40000004100 */
[C---:B------:R-:W-:Y:S01]  /*b580*/  FMUL.FTZ R50, R7.reuse, R34 ;  /* 0x0000002207327220 */ /* 0x040fe20000410000 */
[----:B------:R-:W-:Y:S02]  /*b590*/  HADD2.F32 R5, -RZ, R5.H1_H1 ;  /* 0x30000005ff057230 */ /* 0x000fe40000004100 */
[C---:B------:R-:W-:Y:S01]  /*b5a0*/  FMUL.FTZ R51, R12.reuse, R39 ;  /* 0x000000270c337220 */ /* 0x040fe20000410000 */
[-C--:B------:R-:W-:Y:S01]  /*b5b0*/  FMUL.FTZ R7, R7, R30.reuse ;  /* 0x0000001e07077220 */ /* 0x080fe20000410000 */
[-C--:B------:R-:W-:Y:S01]  /*b5c0*/  FMUL.FTZ R12, R12, R35.reuse ;  /* 0x000000230c0c7220 */ /* 0x080fe20000410000 */
[C---:B------:R-:W-:Y:S02]  /*b5d0*/  FFMA.FTZ R50, R5.reuse, R30, -R50 ;  /* 0x0000001e05327223 */ /* 0x040fe40000010832 */
        /* <DEDUP_REMOVED lines=12> */
[----:B------:R-:W-:Y:S02]  /*b6a0*/  F2FP.SATFINITE.E4M3.F32.PACK_AB_MERGE_C R15, R41, R32, R45 ;  /* 0x00000020290f723e */ /* 0x000fe4000480702d */
[----:B------:R-:W-:Y:S01]  /*b6b0*/  F2FP.SATFINITE.E4M3.F32.PACK_AB_MERGE_C R14, R34, R39, R52 ;  /* 0x00000027220e723e */ /* 0x000fe20004807034 */
[----:B------:R0:W-:Y:S04]  /*b6c0*/  STS.128 [R37+0xf000], R4 ;  /* 0x00f0000425007388 */ /* 0x0001e80000000c00 */
[----:B------:R0:W-:Y:S02]  /*b6d0*/  STS.128 [R0+0xf000], R12 ;  /* 0x00f0000c00007388 */ /* 0x0001e40000000c00 */
.L_x_12360:
[----:B------:R-:W-:Y:S05]  /*b6e0*/  BSYNC B1 ;  /* 0x0000000000017941 */ /* 0x000fea0003800000 */
.L_x_12359:
[----:B------:R-:W-:Y:S05]  /*b6f0*/  @P1 BRA `(.L_x_12349) ;  /* 0x0000000c00f81947 */ /* 0x000fea0003800000 */
[----:B----4-:R-:W2:Y:S04]  /*b700*/  LDL R21, [R1+0x1c] ;  /* 0x00001c0001157983 */ /* 0x010ea80000100800 */
[----:B------:R-:W4:Y:S01]  /*b710*/  LDL R49, [R1+0x78] ;  /* 0x0000780001317983 */ /* 0x000f220000100800 */
[----:B0----5:R-:W-:Y:S02]  /*b720*/  SHF.R.U32.HI R0, RZ, 0x8, R24 ;  /* 0x00000008ff007819 */ /* 0x021fe40000011618 */
[----:B------:R-:W-:Y:S02]  /*b730*/  LOP3.LUT R5, R24, 0xff, RZ, 0xc0, !PT ;  /* 0x000000ff18057812 */ /* 0x000fe400078ec0ff */
[----:B------:R-:W-:Y:S02]  /*b740*/  LOP3.LUT R0, R0, 0xff, RZ, 0xc0, !PT ;  /* 0x000000ff00007812 */ /* 0x000fe400078ec0ff */
[----:B------:R-:W-:-:S02]  /*b750*/  SHF.R.U32.HI R14, RZ, 0x8, R25 ;  /* 0x00000008ff0e7819 */ /* 0x000fc40000011619 */
[----:B---3--:R-:W-:Y:S02]  /*b760*/  PRMT R20, R0, 0x7604, R5 ;  /* 0x0000760400147816 */ /* 0x008fe40000000005 */
[----:B------:R-:W-:Y:S02]  /*b770*/  LOP3.LUT R7, R25, 0xff, RZ, 0xc0, !PT ;  /* 0x000000ff19077812 */ /* 0x000fe400078ec0ff */
[----:B------:R-:W-:Y:S02]  /*b780*/  SHF.R.U32.HI R6, RZ, 0x8, R27 ;  /* 0x00000008ff067819 */ /* 0x000fe4000001161b */
        /* <DEDUP_REMOVED lines=10> */
[----:B------:R-:W-:Y:S02]  /*b830*/  LOP3.LUT R14, R13, 0xff, RZ, 0xc0, !PT ;  /* 0x000000ff0d0e7812 */ /* 0x000fe400078ec0ff */
[----:B------:R-:W-:Y:S02]  /*b840*/  SHF.R.U32.HI R12, RZ, 0x8, R9 ;  /* 0x00000008ff0c7819 */ /* 0x000fe40000011609 */
[----:B------:R-:W-:Y:S02]  /*b850*/  SHF.R.U32.HI R4, RZ, 0x8, R26 ;  /* 0x00000008ff047819 */ /* 0x000fe4000001161a */
[----:B------:R-:W-:Y:S02]  /*b860*/  LOP3.LUT R15, R9, 0xff, RZ, 0xc0, !PT ;  /* 0x000000ff090f7812 */ /* 0x000fe400078ec0ff */
[----:B------:R-:W-:-:S02]  /*b870*/  LOP3.LUT R12, R12, 0xff, RZ, 0xc0, !PT ;  /* 0x000000ff0c0c7812 */ /* 0x000fc400078ec0ff */
[----:B------:R-:W-:Y:S02]  /*b880*/  LOP3.LUT R5, R26, 0xff, RZ, 0xc0, !PT ;  /* 0x000000ff1a057812 */ /* 0x000fe400078ec0ff */
[----:B------:R-:W-:Y:S02]  /*b890*/  LOP3.LUT R4, R4, 0xff, RZ, 0xc0, !PT ;  /* 0x000000ff04047812 */ /* 0x000fe400078ec0ff */
[----:B------:R-:W-:Y:S02]  /*b8a0*/  PRMT R35, R12, 0x7604, R15 ;  /* 0x000076040c237816 */ /* 0x000fe4000000000f */
[----:B------:R-:W-:Y:S02]  /*b8b0*/  PRMT R30, R4, 0x7604, R5 ;  /* 0x00007604041e7816 */ /* 0x000fe40000000005 */
[----:B------:R-:W-:Y:S02]  /*b8c0*/  SHF.R.U32.HI R29, RZ, 0x8, R11 ;  /* 0x00000008ff1d7819 */ /* 0x000fe4000001160b */
[----:B------:R-:W-:-:S02]  /*b8d0*/  LOP3.LUT R34, R11, 0xff, RZ, 0xc0, !PT ;  /* 0x000000ff0b227812 */ /* 0x000fc400078ec0ff */
[----:B------:R-:W-:-:S04]  /*b8e0*/  SHF.R.U32.HI R31, RZ, 0x10, R27 ;  /* 0x00000010ff1f7819 */ /* 0x000fc8000001161b */
[----:B------:R-:W-:-:S04]  /*b8f0*/  LOP3.LUT R31, R31, 0xff, RZ, 0xc0, !PT ;  /* 0x000000ff1f1f7812 */ /* 0x000fc800078ec0ff */
[----:B------:R-:W-:Y:S02]  /*b900*/  PRMT R31, R31, 0x7054, R32 ;  /* 0x000070541f1f7816 */ /* 0x000fe40000000020 */
[----:B------:R-:W-:Y:S02]  /*b910*/  SHF.R.U32.HI R32, RZ, 0x10, R11 ;  /* 0x00000010ff207819 */ /* 0x000fe4000001160b */
[----:B------:R-:W-:Y:S02]  /*b920*/  LOP3.LUT R38, R31, 0xff000000, R27, 0xf8, !PT ;  /* 0xff0000001f267812 */ /* 0x000fe400078ef81b */
[----:B------:R-:W-:Y:S02]  /*b930*/  LOP3.LUT R32, R32, 0xff, RZ, 0xc0, !PT ;  /* 0x000000ff20207812 */ /* 0x000fe400078ec0ff */
[----:B--2---:R-:W-:Y:S02]  /*b940*/  LEA.HI R3, R3, R21, RZ, 0x1c ;  /* 0x0000001503037211 */ /* 0x004fe400078fe0ff */
[----:B------:R-:W-:-:S02]  /*b950*/  LOP3.LUT R21, R10, 0xff, RZ, 0xc0, !PT ;  /* 0x000000ff0a157812 */ /* 0x000fc400078ec0ff */
[C---:B------:R-:W-:Y:S01]  /*b960*/  LEA.HI R0, R3.reuse, R3, RZ, 0x1 ;  /* 0x0000000303007211 */ /* 0x040fe200078f08ff */
[----:B------:R-:W-:Y:S01]  /*b970*/  IMAD.SHL.U32 R3, R3, 0x10, RZ ;  /* 0x0000001003037824 */ /* 0x000fe200078e00ff */
[----:B------:R-:W-:Y:S01]  /*b980*/  PRMT R37, R14, 0x7604, R21 ;  /* 0x000076040e257816 */ /* 0x000fe20000000015 */
[----:B----4-:R-:W-:Y:S01]  /*b990*/  LDS.128 R4, [R49+0xf000] ;  /* 0x00f0000031047984 */ /* 0x010fe20000000c00 */
[----:B------:R-:W-:Y:S02]  /*b9a0*/  SHF.R.S32.HI R0, RZ, 0x1, R0 ;  /* 0x00000001ff007819 */ /* 0x000fe40000011400 */
[----:B------:R-:W-:Y:S02]  /*b9b0*/  LOP3.LUT R3, R62, 0x10, R3, 0xf8, !PT ;  /* 0x000000103e037812 */ /* 0x000fe400078ef803 */
[----:B------:R-:W-:Y:S01]  /*b9c0*/  SHF.R.U32.HI R21, RZ, 0x10, R25 ;  /* 0x00000010ff157819 */ /* 0x000fe20000011619 */
[----:B------:R-:W-:Y:S01]  /*b9d0*/  IMAD R13, R0, 0x1800, R61 ;  /* 0x00001800000d7824 */ /* 0x000fe200078e023d */
[----:B------:R-:W-:-:S02]  /*b9e0*/  LOP3.LUT R0, R3, R59, RZ, 0x3c, !PT ;  /* 0x0000003b03007212 */ /* 0x000fc400078e3cff */
[----:B------:R-:W-:Y:S02]  /*b9f0*/  LOP3.LUT R3, R29, 0xff, RZ, 0xc0, !PT ;  /* 0x000000ff1d037812 */ /* 0x000fe400078ec0ff */
[----:B------:R-:W-:Y:S02]  /*ba00*/  IADD3 R0, R16, R13, R0 ;  /* 0x0000000d10007210 */ /* 0x000fe40007ffe000 */
[----:B-1----:R-:W-:Y:S02]  /*ba10*/  PRMT R39, R3, 0x7604, R34 ;  /* 0x0000760403277816 */ /* 0x002fe40000000022 */
[----:B------:R-:W-:Y:S01]  /*ba20*/  SHF.R.U32.HI R3, RZ, 0x10, R24 ;  /* 0x00000010ff037819 */ /* 0x000fe20000011618 */
[----:B------:R-:W0:Y:S01]  /*ba30*/  LDS.128 R12, [R0+0xf000] ;  /* 0x00f00000000c7984 */ /* 0x000e220000000c00 */
        /* <DEDUP_REMOVED lines=9> */
[----:B------:R-:W-:Y:S02]  /*bad0*/  LOP3.LUT R28, R28, 0xff, RZ, 0xc0, !PT ;  /* 0x000000ff1c1c7812 */ /* 0x000fe400078ec0ff */
[----:B------:R-:W-:Y:S02]  /*bae0*/  PRMT R29, R29, 0x7054, R30 ;  /* 0x000070541d1d7816 */ /* 0x000fe4000000001e */
[----:B------:R-:W-:Y:S02]  /*baf0*/  SHF.R.U32.HI R30, RZ, 0x10, R10 ;  /* 0x00000010ff1e7819 */ /* 0x000fe4000001160a */
[----:B------:R-:W-:Y:S02]  /*bb00*/  PRMT R33, R20, 0x7054, R33 ;  /* 0x0000705414217816 */ /* 0x000fe40000000021 */
[----:B------:R-:W-:-:S02]  /*bb10*/  PRMT R35, R28, 0x7054, R35 ;  /* 0x000070541c237816 */ /* 0x000fc40000000023 */
[----:B------:R-:W-:Y:S02]  /*bb20*/  LOP3.LUT R28, R21, 0xff000000, R25, 0xf8, !PT ;  /* 0xff000000151c7812 */ /* 0x000fe400078ef819 */
[----:B------:R-:W-:Y:S02]  /*bb30*/  LOP3.LUT R30, R30, 0xff, RZ, 0xc0, !PT ;  /* 0x000000ff1e1e7812 */ /* 0x000fe400078ec0ff */
[----:B------:R-:W-:Y:S02]  /*bb40*/  PRMT R39, R32, 0x7054, R39 ;  /* 0x0000705420277816 */ /* 0x000fe40000000027 */
[----:B------:R-:W-:Y:S02]  /*bb50*/  LOP3.LUT R21, R33, 0xff000000, R8, 0xf8, !PT ;  /* 0xff00000021157812 */ /* 0x000fe400078ef808 */
[----:B------:R-:W-:Y:S02]  /*bb60*/  LOP3.LUT R33, R35, 0xff000000, R9, 0xf8, !PT ;  /* 0xff00000023217812 */ /* 0x000fe400078ef809 */
[----:B------:R-:W-:-:S02]  /*bb70*/  PRMT R37, R30, 0x7054, R37 ;  /* 0x000070541e257816 */ /* 0x000fc40000000025 */
[----:B------:R-:W-:Y:S02]  /*bb80*/  LOP3.LUT R20, R3, 0xff000000, R24, 0xf8, !PT ;  /* 0xff00000003147812 */ /* 0x000fe400078ef818 */
[----:B------:R-:W-:Y:S02]  /*bb90*/  LOP3.LUT R41, R39, 0xff000000, R11, 0xf8, !PT ;  /* 0xff00000027297812 */ /* 0x000fe400078ef80b */
[----:B------:R-:W-:Y:S02]  /*bba0*/  F2FP.F16.E4M3.UNPACK_B R39, R33 ;  /* 0x00000021ff27723e */ /* 0x000fe400020006ff */
[----:B0-----:R-:W-:Y:S02]  /*bbb0*/  F2FP.F16.E4M3.UNPACK_B R24, R13 ;  /* 0x0000000dff18723e */ /* 0x001fe400020006ff */
[----:B------:R-:W-:Y:S01]  /*bbc0*/  LOP3.LUT R3, R29, 0xff000000, R26, 0xf8, !PT ;  /* 0xff0000001d037812 */ /* 0x000fe200078ef81a */
[--C-:B------:R-:W-:Y:S01]  /*bbd0*/  HADD2.F32 R40, -RZ, R39.reuse.H0_H0 ;  /* 0x20000027ff287230 */ /* 0x100fe20000004100 */
[----:B------:R-:W-:Y:S01]  /*bbe0*/  LOP3.LUT R8, R37, 0xff000000, R10, 0xf8, !PT ;  /* 0xff00000025087812 */ /* 0x000fe200078ef80a */
[----:B------:R-:W-:Y:S01]  /*bbf0*/  HADD2.F32 R39, -RZ, R39.H1_H1 ;  /* 0x30000027ff277230 */ /* 0x000fe20000004100 */
[----:B------:R-:W-:-:S02]  /*bc00*/  F2FP.F16.E4M3.UNPACK_B R29, R28 ;  /* 0x0000001cff1d723e */ /* 0x000fc400020006ff */
[-C--:B------:R-:W-:Y:S02]  /*bc10*/  F2FP.F16.E4M3.UNPACK_B R10, R5.reuse ;  /* 0x00000005ff0a723e */ /* 0x080fe400020006ff */
[----:B------:R-:W-:Y:S01]  /*bc20*/  F2FP.F16.E4M3.UNPACK_B R26, R5.H1 ;  /* 0x00000005ff1a723e */ /* 0x000fe200030006ff */
[----:B------:R-:W-:Y:S01]  /*bc30*/  HADD2.F32 R5, -RZ, R24.H0_H0 ;  /* 0x20000018ff057230 */ /* 0x000fe20000004100 */
[----:B------:R-:W-:Y:S01]  /*bc40*/  F2FP.F16.E4M3.UNPACK_B R27, R13.H1 ;  /* 0x0000000dff1b723e */ /* 0x000fe200030006ff */
[--C-:B------:R-:W-:Y:S01]  /*bc50*/  HADD2.F32 R34, -RZ, R29.reuse.H0_H0 ;  /* 0x2000001dff227230 */ /* 0x100fe20000004100 */
[-C--:B------:R-:W-:Y:S01]  /*bc60*/  F2FP.F16.E4M3.UNPACK_B R13, R12.reuse ;  /* 0x0000000cff0d723e */ /* 0x080fe200020006ff */
[----:B------:R-:W-:Y:S01]  /*bc70*/  HADD2.F32 R9, -RZ, R10.H0_H0 ;  /* 0x2000000aff097230 */ /* 0x000fe20000004100 */
        /* <DEDUP_REMOVED lines=19> */
[--C-:B------:R-:W-:Y:S02]  /*bdb0*/  HADD2.F32 R24, -RZ, R26.reuse.H0_H0 ;  /* 0x2000001aff187230 */ /* 0x100fe40000004100 */
[----:B------:R-:W-:Y:S01]  /*bdc0*/  FMUL.FTZ R47, R15, R33 ;  /* 0x000000210f2f7220 */ /* 0x000fe20000410000 */
[----:B------:R-:W-:Y:S01]  /*bdd0*/  F2FP.F16.E4M3.UNPACK_B R35, R7.H1 ;  /* 0x00000007ff23723e */ /* 0x000fe200030006ff */
[----:B------:R-:W-:Y:S01]  /*bde0*/  FFMA.FTZ R12, R10, R29, -R43 ;  /* 0x0000001d0a0c7223 */ /* 0x000fe2000001082b */
[----:B------:R-:W-:-:S02]  /*bdf0*/  HADD2.F32 R29, -RZ, R26.H1_H1 ;  /* 0x3000001aff1d7230 */ /* 0x000fc40000004100 */
[C---:B------:R-:W-:Y:S01]  /*be00*/  FFMA.FTZ R15, R24.reuse, R33, -R45 ;  /* 0x00000021180f7223 */ /* 0x040fe2000001082d */
[----:B------:R-:W-:Y:S01]  /*be10*/  FFMA.FTZ R24, R24, R40, R47 ;  /* 0x0000002818187223 */ /* 0x000fe2000001002f */
[----:B------:R-:W-:Y:S02]  /*be20*/  HADD2.F32 R40, -RZ, R34.H1_H1 ;  /* 0x30000022ff287230 */ /* 0x000fe40000004100 */
[----:B------:R-:W-:Y:S01]  /*be30*/  FFMA.FTZ R10, R10, R39, R42 ;  /* 0x000000270a0a7223 */ /* 0x000fe2000001002a */
[----:B------:R-:W-:Y:S01]  /*be40*/  HADD2.F32 R26, -RZ, R27.H1_H1 ;  /* 0x3000001bff1a7230 */ /* 0x000fe20000004100 */
[----:B------:R-:W-:Y:S01]  /*be50*/  F2FP.F16.E4M3.UNPACK_B R42, R41 ;  /* 0x00000029ff2a723e */ /* 0x000fe200020006ff */
[----:B------:R-:W-:Y:S01]  /*be60*/  HADD2.F32 R33, -RZ, R28.H1_H1 ;  /* 0x3000001cff217230 */ /* 0x000fe20000004100 */
[----:B------:R-:W-:Y:S01]  /*be70*/  F2FP.F16.E4M3.UNPACK_B R34, R38 ;  /* 0x00000026ff22723e */ /* 0x000fe200020006ff */
[----:B------:R-:W-:Y:S02]  /*be80*/  HADD2.F32 R28, -RZ, R31.H0_H0 ;  /* 0x2000001fff1c7230 */ /* 0x000fe40000004100 */
[----:B------:R-:W-:Y:S01]  /*be90*/  FMUL.FTZ R44, R26, R40 ;  /* 0x000000281a2c7220 */ /* 0x000fe20000410000 */
[----:B------:R-:W-:-:S02]  /*bea0*/  HADD2.F32 R43, -RZ, R42.H0_H0 ;  /* 0x2000002aff2b7230 */ /* 0x000fc40000004100 */
[-C--:B------:R-:W-:Y:S01]  /*beb0*/  FMUL.FTZ R45, R26, R33.reuse ;  /* 0x000000211a2d7220 */ /* 0x080fe20000410000 */
[----:B------:R-:W-:Y:S02]  /*bec0*/  HADD2.F32 R39, -RZ, R34.H0_H0 ;  /* 0x20000022ff277230 */ /* 0x000fe40000004100 */
[C---:B------:R-:W-:Y:S01]  /*bed0*/  FFMA.FTZ R26, R29.reuse, R33, -R44 ;  /* 0x000000211d1a7223 */ /* 0x040fe2000001082c */
[----:B------:R-:W-:Y:S01]  /*bee0*/  F2FP.F16.E4M3.UNPACK_B R44, R41.H1 ;  /* 0x00000029ff2c723e */ /* 0x000fe200030006ff */
[----:B------:R-:W-:Y:S01]  /*bef0*/  HADD2.F32 R27, -RZ, R30.H0_H0 ;  /* 0x2000001eff1b7230 */ /* 0x000fe20000004100 */
[----:B------:R-:W-:Y:S01]  /*bf00*/  F2FP.F16.E4M3.UNPACK_B R38, R38.H1 ;  /* 0x00000026ff26723e */ /* 0x000fe200030006ff */
[C---:B------:R-:W-:Y:S01]  /*bf10*/  FMUL.FTZ R46, R28.reuse, R43 ;  /* 0x0000002b1c2e7220 */ /* 0x040fe20000410000 */
[----:B------:R-:W-:Y:S01]  /*bf20*/  FMUL.FTZ R48, R28, R39 ;  /* 0x000000271c307220 */ /* 0x000fe20000410000 */
[----:B------:R-:W-:Y:S01]  /*bf30*/  FFMA.FTZ R29, R29, R40, R45 ;  /* 0x000000281d1d7223 */ /* 0x000fe2000001002d */
[----:B------:R-:W-:-:S02]  /*bf40*/  HADD2.F32 R41, -RZ, R44.H0_H0 ;  /* 0x2000002cff297230 */ /* 0x000fc40000004100 */
[C---:B------:R-:W-:Y:S01]  /*bf50*/  FFMA.FTZ R28, R27.reuse, R39, -R46 ;  /* 0x000000271b1c7223 */ /* 0x040fe2000001082e */
[----:B------:R-:W-:Y:S02]  /*bf60*/  HADD2.F32 R33, -RZ, R37.H0_H0 ;  /* 0x20000025ff217230 */ /* 0x000fe40000004100 */
[----:B------:R-:W-:Y:S01]  /*bf70*/  FFMA.FTZ R27, R27, R43, R48 ;  /* 0x0000002b1b1b7223 */ /* 0x000fe20000010030 */
[----:B------:R-:W-:Y:S01]  /*bf80*/  HADD2.F32 R42, -RZ, R42.H1_H1 ;  /* 0x3000002aff2a7230 */ /* 0x000fe20000004100 */
[-C--:B------:R-:W-:Y:S01]  /*bf90*/  F2FP.F16.E4M3.UNPACK_B R25, R4.reuse.H1 ;  /* 0x00000004ff19723e */ /* 0x080fe200030006ff */
[----:B------:R-:W-:Y:S02]  /*bfa0*/  HADD2.F32 R31, -RZ, R31.H1_H1 ;  /* 0x3000001fff1f7230 */ /* 0x000fe40000004100 */
[----:B------:R-:W-:Y:S01]  /*bfb0*/  FMUL.FTZ R47, R33, R41 ;  /* 0x00000029212f7220 */ /* 0x000fe20000410000 */
[----:B------:R-:W-:Y:S01]  /*bfc0*/  HADD2.F32 R40, -RZ, R38.H0_H0 ;  /* 0x20000026ff287230 */ /* 0x000fe20000004100 */
[----:B------:R-:W-:Y:S01]  /*bfd0*/  F2FP.F16.E4M3.UNPACK_B R11, R4 ;  /* 0x00000004ff0b723e */ /* 0x000fe200020006ff */
[----:B------:R-:W-:-:S02]  /*bfe0*/  HADD2.F32 R39, -RZ, R34.H1_H1 ;  /* 0x30000022ff277230 */ /* 0x000fc40000004100 */
[----:B------:R-:W-:Y:S01]  /*bff0*/  FMUL.FTZ R43, R31, R42 ;  /* 0x0000002a1f2b7220 */ /* 0x000fe20000410000 */
[--C-:B------:R-:W-:Y:S02]  /*c000*/  HADD2.F32 R34, -RZ, R35.reuse.H0_H0 ;  /* 0x20000023ff227230 */ /* 0x100fe40000004100 */
[-C--:B------:R-:W-:Y:S01]  /*c010*/  FMUL.FTZ R46, R33, R40.reuse ;  /* 0x00000028212e7220 */ /* 0x080fe20000410000 */
[----:B------:R-:W-:Y:S02]  /*c020*/  HADD2.F32 R30, -RZ, R30.H1_H1 ;  /* 0x3000001eff1e7230 */ /* 0x000fe40000004100 */
[----:B------:R-:W-:Y:S01]  /*c030*/  FMUL.FTZ R45, R31, R39 ;  /* 0x000000271f2d7220 */ /* 0x000fe20000410000 */
        /* <DEDUP_REMOVED lines=16> */
[-C--:B------:R-:W-:Y:S01]  /*c140*/  FMUL.FTZ R50, R38, R41.reuse ;  /* 0x0000002926327220 */ /* 0x080fe20000410000 */
[----:B------:R-:W-:Y:S02]  /*c150*/  HADD2.F32 R39, -RZ, R25.H0_H0 ;  /* 0x20000019ff277230 */ /* 0x000fe40000004100 */
[----:B------:R-:W-:Y:S01]  /*c160*/  FMUL.FTZ R46, R37, R44 ;  /* 0x0000002c252e7220 */ /* 0x000fe20000410000 */
[----:B------:R-:W-:Y:S01]  /*c170*/  FFMA.FTZ R38, R35, R41, -R48 ;  /* 0x0000002923267223 */ /* 0x000fe20000010830 */
[-C--:B------:R-:W-:Y:S01]  /*c180*/  FMUL.FTZ R47, R37, R42.reuse ;  /* 0x0000002a252f7220 */ /* 0x080fe20000410000 */
[----:B------:R-:W-:Y:S02]  /*c190*/  HADD2.F32 R43, -RZ, R43.H1_H1 ;  /* 0x3000002bff2b7230 */ /* 0x000fe40000004100 */
[----:B------:R-:W-:Y:S01]  /*c1a0*/  FFMA.FTZ R37, R39, R42, -R46 ;  /* 0x0000002a27257223 */ /* 0x000fe2000001082e */
[----:B------:R-:W-:-:S02]  /*c1b0*/  HADD2.F32 R32, -RZ, R32.H1_H1 ;  /* 0x30000020ff207230 */ /* 0x000fc40000004100 */
        /* <DEDUP_REMOVED lines=8> */
[-C--:B------:R-:W-:Y:S01]  /*c240*/  F2FP.F16.E4M3.UNPACK_B R6, R14.reuse ;  /* 0x0000000eff06723e */ /* 0x080fe200020006ff */
[C---:B------:R-:W-:Y:S01]  /*c250*/  FFMA.FTZ R46, R25.reuse, R41, -R20 ;  /* 0x00000029192e7223 */ /* 0x040fe20000010814 */
[----:B------:R-:W-:Y:S01]  /*c260*/  FFMA.FTZ R48, R25, R43, R44 ;  /* 0x0000002b19307223 */ /* 0x000fe2000001002c */
[----:B------:R-:W-:Y:S01]  /*c270*/  HADD2.F32 R32, -RZ, R42.H0_H0 ;  /* 0x2000002aff207230 */ /* 0x000fe20000004100 */
[----:B------:R-:W-:Y:S01]  /*c280*/  F2FP.F16.E4M3.UNPACK_B R14, R14.H1 ;  /* 0x0000000eff0e723e */ /* 0x000fe200030006ff */
[----:B------:R-:W-:-:S02]  /*c290*/  HADD2.F32 R25, -RZ, R40.H0_H0 ;  /* 0x20000028ff197230 */ /* 0x000fc40000004100 */
[----:B------:R-:W-:Y:S01]  /*c2a0*/  FFMA.FTZ R35, R35, R45, R50 ;  /* 0x0000002d23237223 */ /* 0x000fe20000010032 */
[----:B------:R-:W-:Y:S02]  /*c2b0*/  HADD2.F32 R42, -RZ, R42.H1_H1 ;  /* 0x3000002aff2a7230 */ /* 0x000fe40000004100 */
[C---:B------:R-:W-:Y:S01]  /*c2c0*/  FMUL.FTZ R41, R21.reuse, R32 ;  /* 0x0000002015297220 */ /* 0x040fe20000410000 */
[----:B------:R-:W-:Y:S02]  /*c2d0*/  HADD2.F32 R13, -RZ, R13.H1_H1 ;  /* 0x3000000dff0d7230 */ /* 0x000fe40000004100 */
[----:B------:R-:W-:Y:S01]  /*c2e0*/  FMUL.FTZ R43, R21, R25 ;  /* 0x00000019152b7220 */ /* 0x000fe20000410000 */
[--C-:B------:R-:W-:Y:S01]  /*c2f0*/  HADD2.F32 R20, -RZ, R11.reuse.H0_H0 ;  /* 0x2000000bff147230 */ /* 0x100fe20000004100 */
[----:B------:R-:W-:Y:S01]  /*c300*/  F2FP.F16.E4M3.UNPACK_B R21, R8.H1 ;  /* 0x00000008ff15723e */ /* 0x000fe200030006ff */
[----:B------:R-:W-:Y:S02]  /*c310*/  HADD2.F32 R40, -RZ, R40.H1_H1 ;  /* 0x30000028ff287230 */ /* 0x000fe40000004100 */
[----:B------:R-:W-:Y:S01]  /*c320*/  FMUL.FTZ R44, R13, R42 ;  /* 0x0000002a0d2c7220 */ /* 0x000fe20000410000 */
[----:B------:R-:W-:-:S02]  /*c330*/  HADD2.F32 R11, -RZ, R11.H1_H1 ;  /* 0x3000000bff0b7230 */ /* 0x000fc40000004100 */
        /* <DEDUP_REMOVED lines=25> */
[----:B------:R-:W-:Y:S02]  /*c4d0*/  HADD2.F32 R11, -RZ, R3.H1_H1 ;  /* 0x30000003ff0b7230 */ /* 0x000fe40000004100 */
[----:B------:R-:W-:Y:S01]  /*c4e0*/  FFMA.FTZ R45, R7, R21, R14 ;  /* 0x00000015072d7223 */ /* 0x000fe2000001000e */
[--C-:B------:R-:W-:Y:S01]  /*c4f0*/  HADD2.F32 R14, -RZ, R13.reuse.H0_H0 ;  /* 0x2000000dff0e7230 */ /* 0x100fe20000004100 */
[----:B------:R-:W-:Y:S01]  /*c500*/  F2FP.SATFINITE.E4M3.F32.PACK_AB_MERGE_C R24, R29, R24, RZ ;  /* 0x000000181d18723e */ /* 0x000fe200048070ff */
        /* <DEDUP_REMOVED lines=29> */
.L_x_12349:
[----:B------:R-:W-:Y:S05]  /*c6e0*/  BSYNC B0 ;  /* 0x0000000000007941 */ /* 0x000fea0003800000 */
.L_x_12342:
        /* <DEDUP_REMOVED lines=8> */
.L_x_12339:
[----:B0-2---:R-:W-:-:S05]  /*c770*/  IMAD.U32 R0, RZ, RZ, UR36 ;  /* 0x00000024ff007e24 */ /* 0x005fca000f8e00ff */
[----:B------:R-:W-:-:S13]  /*c780*/  ISETP.NE.AND P0, PT, R0, 0x3, PT ;  /* 0x000000030000780c */ /* 0x000fda0003f05270 */
[----:B------:R-:W-:Y:S05]  /*c790*/  @!P0 BRA `(.L_x_12361) ;  /* 0x0000000000048947 */ /* 0x000fea0003800000 */
[----:B------:R-:W-:Y:S01]  /*c7a0*/  BPT.TRAP 0x1 ;  /* 0x000000040000795c */ /* 0x000fe20000300000 */
.L_x_12361:
[----:B------:R-:W-:Y:S01]  /*c7b0*/  IMAD R0, R22, 0x8, R16 ;  /* 0x0000000816007824 */ /* 0x000fe200078e0210 */
[----:B-----5:R-:W-:-:S04]  /*c7c0*/  SHF.L.U32 R5, R152, 0x1f, RZ ;  /* 0x0000001f98057819 */ /* 0x020fc800000006ff */
[----:B------:R0:W2:Y:S01]  /*c7d0*/  SYNCS.PHASECHK.TRANS64.TRYWAIT P1, [R0+URZ+0x19c30], R5 ;  /* 0x019c3005000075a7 */ /* 0x0000a2000802017f */
[----:B------:R-:W-:Y:S05]  /*c7e0*/  @!P0 BRA `(.L_x_12362) ;  /* 0x0000000000048947 */ /* 0x000fea0003800000 */
[----:B------:R-:W-:Y:S01]  /*c7f0*/  BPT.TRAP 0x1 ;  /* 0x000000040000795c */ /* 0x000fe20000300000 */
.L_x_12362:
[----:B-1----:R-:W-:Y:S01]  /*c800*/  VIADD R3, R16, 0x13800 ;  /* 0x0001380010037836 */ /* 0x002fe20000000000 */
[----:B------:R-:W-:Y:S01]  /*c810*/  LOP3.LUT R6, R36, 0x10000, RZ, 0xfc, !PT ;  /* 0x0001000024067812 */ /* 0x000fe200078efcff */
[----:B------:R-:W-:-:S03]  /*c820*/  IMAD.MOV.U32 R7, RZ, RZ, -0x3ffffff0 ;  /* 0xc0000010ff077424 */ /* 0x000fc600078e00ff */
[----:B------:R-:W-:-:S04]  /*c830*/  SHF.R.U32.HI R3, RZ, 0x4, R3 ;  /* 0x00000004ff037819 */ /* 0x000fc80000011603 */
[----:B------:R-:W-:-:S04]  /*c840*/  LOP3.LUT R3, R3, 0x3fff, RZ, 0xc0, !PT ;  /* 0x00003fff03037812 */ /* 0x000fc800078ec0ff */
[----:B------:R-:W-:-:S05]  /*c850*/  LOP3.LUT R3, R3, 0x10000, RZ, 0xfc, !PT ;  /* 0x0001000003037812 */ /* 0x000fca00078efcff */
[----:B------:R1:W-:Y:S01]  /*c860*/  STL [R1+0x24], R3 ;  /* 0x0000240301007387 */ /* 0x0003e20000100800 */
[----:B--2---:R-:W-:Y:S05]  /*c870*/  @P1 BRA `(.L_x_12363) ;  /* 0x0000000000081947 */ /* 0x004fea0003800000 */
[----:B------:R-:W2:Y:S02]  /*c880*/  SYNCS.PHASECHK.TRANS64.TRYWAIT P1, [R0+URZ+0x19c30], R5 ;  /* 0x019c3005000075a7 */ /* 0x000ea4000802017f */
[----:B--2---:R-:W-:Y:S05]  /*c890*/  @!P1 BRA `(.L_x_12364) ;  /* 0x000001a400789947 */ /* 0x004fea0003800000 */
.L_x_12363:
[----:B-1----:R-:W3:Y:S01]  /*c8a0*/  LDL R3, [R1+0x24] ;  /* 0x0000240001037983 */ /* 0x002ee20000100800 */
[----:B0-2---:R-:W-:Y:S01]  /*c8b0*/  IMAD.MOV.U32 R5, RZ, RZ, -0x3ffffff0 ;  /* 0xc0000010ff057424 */ /* 0x005fe200078e00ff */
[----:B------:R-:W-:Y:S05]  /*c8c0*/  WARPSYNC.ALL ;  /* 0x0000000000007948 */ /* 0x000fea0003800000 */
[C---:B------:R-:W-:Y:S01]  /*c8d0*/  R2UR UR4, R6.reuse ;  /* 0x00000000060472ca */ /* 0x040fe200000e0000 */
[----:B------:R-:W-:Y:S01]  /*c8e0*/  WARPGROUP.ARRIVE ;  /* 0x00000000000079c5 */ /* 0x000fe20000000000 */
[----:B------:R-:W-:Y:S01]  /*c8f0*/  R2UR UR5, R7 ;  /* 0x00000000070572ca */ /* 0x000fe200000e0000 */
[----:B------:R-:W-:Y:S01]  /*c900*/  VIADD R156, R6, 0x180 ;  /* 0x00000180069c7836 */ /* 0x000fe20000000000 */
[----:B------:R-:W-:Y:S01]  /*c910*/  R2UR UR7, R5 ;  /* 0x00000000050772ca */ /* 0x000fe200000e0000 */
[----:B------:R-:W-:-:S02]  /*c920*/  IMAD.MOV.U32 R157, RZ, RZ, -0x3ffffff0 ;  /* 0xc0000010ff9d7424 */ /* 0x000fc400078e00ff */
[----:B------:R-:W-:Y:S02]  /*c930*/  IMAD.MOV.U32 R9, RZ, RZ, -0x3ffffff0 ;  /* 0xc0000010ff097424 */ /* 0x000fe400078e00ff */
[----:B------:R-:W-:Y:S02]  /*c940*/  VIADD R10, R6, 0x300 ;  /* 0x00000300060a7836 */ /* 0x000fe40000000000 */
[----:B------:R-:W-:Y:S02]  /*c950*/  IMAD.MOV.U32 R11, RZ, RZ, -0x3ffffff0 ;  /* 0xc0000010ff0b7424 */ /* 0x000fe400078e00ff */
[----:B------:R-:W-:Y:S02]  /*c960*/  IMAD.MOV.U32 R5, RZ, RZ, -0x3ffffff0 ;  /* 0xc0000010ff057424 */ /* 0x000fe400078e00ff */
[----:B---3--:R-:W-:-:S04]  /*c970*/  IMAD R4, R22, 0x300, R3 ;  /* 0x0000030016047824 */ /* 0x008fc800078e0203 */
[C---:B------:R-:W-:Y:S01]  /*c980*/  VIADD R8, R4.reuse, 0x100 ;  /* 0x0000010004087836 */ /* 0x040fe20000000000 */
[C---:B------:R-:W-:Y:S01]  /*c990*/  R2UR UR6, R4.reuse ;  /* 0x00000000040672ca */ /* 0x040fe200000e0000 */
[----:B------:R-:W-:-:S12]  /*c9a0*/  VIADD R4, R4, 0x200 ;  /* 0x0000020004047836 */ /* 0x000fd80000000000 */
[----:B------:R-:W-:Y:S01]  /*c9b0*/  QGMMA.64x128x32.F32.E4M3.E4M3 R24, gdesc[UR4], RZ, !UPT, gsb0 ;  /* 0x01e00000041879f3 */ /* 0x000fe2000c0008ff */
        /* <DEDUP_REMOVED lines=15> */
[----:B------:R-:W-:Y:S05]  /*cab0*/  @!P0 BRA `(.L_x_12365) ;  /* 0x0000000000048947 */ /* 0x000fea0003800000 */
[----:B------:R-:W-:Y:S01]  /*cac0*/  BPT.TRAP 0x1 ;  /* 0x000000040000795c */ /* 0x000fe20000300000 */
.L_x_12365:
[----:B------:R-:W2:Y:S01]  /*cad0*/  LDL R93, [R1+0x40] ;  /* 0x00004000015d7983 */ /* 0x000ea20000100800 */
[----:B------:R-:W0:Y:S03]  /*cae0*/  LDC R92, c[0x0][0x448] ;  /* 0x00011200ff5c7b82 */ /* 0x000e260000000800 */
[----:B------:R-:W2:Y:S04]  /*caf0*/  LDL R90, [R1+0x20] ;  /* 0x00002000015a7983 */ /* 0x000ea80000100800 */
[----:B------:R-:W3:Y:S04]  /*cb00*/  LDL R91, [R1+0x4] ;  /* 0x00000400015b7983 */ /* 0x000ee80000100800 */
[----:B------:R-:W5:Y:S01]  /*cb10*/  LDL R94, [R1] ;  /* 0x00000000015e7983 */ /* 0x000f620000100800 */
[C---:B------:R-:W-:Y:S01]  /*cb20*/  FMUL.FTZ R15, R2.reuse, R32 ;  /* 0x00000020020f7220 */ /* 0x040fe20000410000 */
[C---:B------:R-:W-:Y:S01]  /*cb30*/  FMUL.FTZ R32, R2.reuse, R43 ;  /* 0x0000002b02207220 */ /* 0x040fe20000410000 */
[C---:B------:R-:W-:Y:S01]  /*cb40*/  FMUL.FTZ R43, R2.reuse, R54 ;  /* 0x00000036022b7220 */ /* 0x040fe20000410000 */
[C---:B----4-:R-:W-:Y:S01]  /*cb50*/  FMUL.FTZ R21, R2.reuse, R34 ;  /* 0x0000002202157220 */ /* 0x050fe20000410000 */
[C---:B------:R-:W-:Y:S01]  /*cb60*/  FMUL.FTZ R12, R2.reuse, R29 ;  /* 0x0000001d020c7220 */ /* 0x040fe20000410000 */
[----:B------:R-:W-:Y:S01]  /*cb70*/  FMUL.FTZ R4, R2, R24 ;  /* 0x0000001802047220 */ /* 0x000fe20000410000 */
[----:B------:R-:W-:-:S02]  /*cb80*/  VIADD R0, R0, 0x19c40 ;  /* 0x00019c4000007836 */ /* 0x000fc40000000000 */
        /* <DEDUP_REMOVED lines=14> */
[----:B------:R-:W-:Y:S01]  /*cc70*/  ULDC.64 UR4, c[0x0][0x9e0] ;  /* 0x0002780000047ab9 */ /* 0x000fe20000000a00 */
[----:B------:R-:W-:Y:S01]  /*cc80*/  LOP3.LUT R17, R17, 0xffffff7f, RZ, 0xc0, !PT ;  /* 0xffffff7f11117812 */ /* 0x000fe200078ec0ff */
[C---:B------:R-:W-:Y:S01]  /*cc90*/  FMUL.FTZ R86, R2.reuse, R86 ;  /* 0x0000005602567220 */ /* 0x040fe20000410000 */
[----:B------:R-:W-:Y:S01]  /*cca0*/  ULDC UR47, c[0x0][0x9dc] ;  /* 0x00027700002f7ab9 */ /* 0x000fe20000000800 */
[----:B------:R-:W0:Y:S08]  /*ccb0*/  @P1 LDC R76, c[0x0][0x44c] ;  /* 0x00011300ff4c1b82 */ /* 0x000e300000000800 */
        /* <DEDUP_REMOVED lines=26> */
[----:B------:R-:W-:Y:S01]  /*ce60*/  UISETP.GE.AND UP0, UPT, UR5, 0x1, UPT ;  /* 0x000000010500788c */ /* 0x000fe2000bf06270 */
        /* <DEDUP_REMOVED lines=19> */
[----:B------:R-:W-:Y:S01]  /*cfa0*/  FMUL.FTZ R75, R2, R85 ;  /* 0x00000055024b7220 */ /* 0x000fe20000410000 */
[----:B------:R-:W-:Y:S02]  /*cfb0*/  @P1 LOP3.LUT R17, R17, 0x80, RZ, 0xfc, !PT ;  /* 0x0000008011111812 */ /* 0x000fe400078efcff */
[----:B------:R-:W-:Y:S01]  /*cfc0*/  IADD3 R78, -R154, 0x1, R79 ;  /* 0x000000019a4e7810 */ /* 0x000fe20007ffe14f */
[----:B------:R-:W4:Y:S01]  /*cfd0*/  MUFU.TANH R4, R4 ;  /* 0x0000000400047308 */ /* 0x000f220000002400 */
[----:B------:R-:W-:-:S07]  /*cfe0*/  ULOP3.LUT UR47, URZ, UR47, URZ, 0x33, !UPT ;  /* 0x0000002f3f2f7292 */ /* 0x000fce000f8e333f */
        /* <DEDUP_REMOVED lines=22> */
[----:B--2---:R-:W-:-:S04]  /*d150*/  IMAD.IADD R73, R93, 0x1, R90 ;  /* 0x000000015d497824 */ /* 0x004fc800078e025a */
[----:B0-----:R-:W-:-:S05]  /*d160*/  @P1 IMAD.HI.U32 R76, R73, R76, RZ ;  /* 0x0000004c494c1227 */ /* 0x001fca00078e00ff */
[----:B-1----:R-:W-:Y:S02]  /*d170*/  @P1 SHF.R.U32.HI R73, RZ, R77, R76 ;  /* 0x0000004dff491219 */ /* 0x002fe4000001164c */
[----:B---3--:R-:W-:-:S03]  /*d180*/  PRMT R76, R91, 0x654, R0 ;  /* 0x000006545b4c7816 */ /* 0x008fc60000000000 */
[----:B------:R-:W0:Y:S01]  /*d190*/  SHFL.IDX PT, R77, R73, RZ, 0x1c1f ;  /* 0x001c1fff494d7589 */ /* 0x000e2200000e0000 */
[----:B------:R1:W-:Y:S01]  /*d1a0*/  SYNCS.ARRIVE.TRANS64.RED.A1T0 RZ, [R76+URZ], RZ ;  /* 0x000000ff4cff79a7 */ /* 0x0003e2000810043f */
[----:B------:R-:W-:Y:S01]  /*d1b0*/  PLOP3.LUT P1, PT, PT, PT, UP0, 0x40, 0x0 ;  /* 0x000000000000781c */ /* 0x000fe20003f2e808 */
[----:B------:R-:W2:Y:S01]  /*d1c0*/  MUFU.TANH R36, R36 ;  /* 0x0000002400247308 */ /* 0x000ea20000002400 */
[----:B-1----:R-:W-:-:S07]  /*d1d0*/  FMUL.FTZ R76, R2, R87 ;  /* 0x00000057024c7220 */ /* 0x002fce0000410000 */
[----:B------:R-:W1:Y:S01]  /*d1e0*/  MUFU.TANH R37, R37 ;  /* 0x0000002500257308 */ /* 0x000e620000002400 */
[----:B-----5:R-:W-:-:S07]  /*d1f0*/  IADD3 R78, -R155, R78, R94 ;  /* 0x0000004e9b4e7210 */ /* 0x020fce0007ffe15e */
[----:B------:R-:W3:Y:S01]  /*d200*/  MUFU.TANH R38, R38 ;  /* 0x0000002600267308 */ /* 0x000ee20000002400 */
[----:B------:R-:W-:-:S07]  /*d210*/  VIADD R83, R78, UR4 ;  /* 0x000000044e537c36 */ /* 0x000fce0008000000 */
        /* <DEDUP_REMOVED lines=36> */
[----:B------:R0:W1:Y:S08]  /*d460*/  MUFU.TANH R0, R86 ;  /* 0x0000005600007308 */ /* 0x0000700000002400 */
[----:B------:R-:W1:Y:S01]  /*d470*/  MUFU.TANH R76, R76 ;  /* 0x0000004c004c7308 */ /* 0x000e620000002400 */
[----:B------:R-:W-:Y:S01]  /*d480*/  IADD3 R84, -R154, R94, R79 ;  /* 0x0000005e9a547210 */ /* 0x000fe20007ffe14f */
[----:B------:R-:W-:Y:S01]  /*d490*/  VIADD R82, R78, UR47 ;  /* 0x0000002f4e527c36 */ /* 0x000fe20008000000 */
[----:B------:R-:W-:Y:S01]  /*d4a0*/  UP2UR UR48, UPR, URZ, 0x1 ;  /* 0x000000013f307883 */ /* 0x000fe20008000000 */
[----:B------:R-:W-:-:S02]  /*d4b0*/  LEA R81, R89, 0xffffff80, 0x7 ;  /* 0xffffff8059517811 */ /* 0x000fc400078e38ff */
[----:B0-----:R-:W-:Y:S01]  /*d4c0*/  VIADDMNMX R80, R77, R83, R84, PT ;  /* 0x000000534d507246 */ /* 0x001fe20003800154 */
[----:B------:R-:W-:Y:S01]  /*d4d0*/  IMAD.IADD R78, R82, 0x1, R77 ;  /* 0x00000001524e7824 */ /* 0x000fe200078e024d */
[----:B--234-:R-:W-:Y:S07]  /*d4e0*/  @P1 BRA `(.L_x_12366) ;  /* 0x0000000000581947 */ /* 0x01cfee0003800000 */
        /* <DEDUP_REMOVED lines=12> */
.L_x_12368:
[----:B------:R-:W-:-:S06]  /*d5b0*/  UISETP.NE.AND UP0, UPT, UR5, 0x1, UPT ;  /* 0x000000010500788c */ /* 0x000fcc000bf05270 */
[----:B------:R-:W-:-:S05]  /*d5c0*/  PLOP3.LUT P1, PT, PT, PT, UP0, 0x80, 0x0 ;  /* 0x000000000000781c */ /* 0x000fca0003f2f008 */
[----:B------:R-:W-:-:S08]  /*d5d0*/  @UP0 ULDC.64 UR6, c[0x0][0x9e8] ;  /* 0x00027a0000060ab9 */ /* 0x000fd00000000a00 */
[----:B------:R-:W-:-:S05]  /*d5e0*/  @P1 IMAD.HI.U32 R77, R86, UR6, RZ ;  /* 0x00000006564d1c27 */ /* 0x000fca000f8e00ff */
[----:B------:R-:W-:-:S07]  /*d5f0*/  @P1 SHF.R.U32.HI R86, RZ, UR7, R77 ;  /* 0x00000007ff561c19 */ /* 0x000fce000801164d */
.L_x_12369:
[----:B------:R-:W-:Y:S05]  /*d600*/  BSYNC B0 ;  /* 0x0000000000007941 */ /* 0x000fea0003800000 */
.L_x_12367:
[----:B------:R-:W-:-:S04]  /*d610*/  IMAD R77, R86, UR5, -R81 ;  /* 0x00000005564d7c24 */ /* 0x000fc8000f8e0a51 */
[----:B------:R-:W-:-:S05]  /*d620*/  IMAD.IADD R77, R77, 0x1, -R154 ;  /* 0x000000014d4d7824 */ /* 0x000fca00078e0a9a */
[----:B------:R-:W-:Y:S02]  /*d630*/  VIMNMX R78, R78, R77, !PT ;  /* 0x0000004d4e4e7248 */ /* 0x000fe40007fe0100 */
[----:B------:R-:W-:-:S07]  /*d640*/  VIADDMNMX R80, R77, UR5, R80, PT ;  /* 0x000000054d507c46 */ /* 0x000fce000b800150 */
.L_x_12366:
        /* <DEDUP_REMOVED lines=9> */
[----:B------:R-:W-:Y:S02]  /*d6e0*/  FSEL R77, R5, -INF , !P2 ;  /* 0xff800000054d7808 */ /* 0x000fe40005000000 */
[----:B------:R-:W-:Y:S02]  /*d6f0*/  LOP3.LUT R17, R17, 0xfffffffd, RZ, 0xc0, !PT ;  /* 0xfffffffd11117812 */ /* 0x000fe400078ec0ff */
[----:B------:R-:W-:Y:S02]  /*d700*/  ISETP.GT.AND P3, PT, R78, 0x8, !P3 ;  /* 0x000000084e00780c */ /* 0x000fe40005f64270 */
[----:B------:R-:W-:-:S02]  /*d710*/  @P4 LOP3.LUT R17, R17, 0x2, RZ, 0xfc, !PT ;  /* 0x0000000211114812 */ /* 0x000fc400078efcff */
[----:B------:R-:W-:Y:S02]  /*d720*/  ISETP.GT.AND P2, PT, R78, 0x9, !P4 ;  /* 0x000000094e00780c */ /* 0x000fe40006744270 */
[----:B------:R-:W-:Y:S02]  /*d730*/  ISETP.GE.AND P4, PT, R79, 0x11, PT ;  /* 0x000000114f00780c */ /* 0x000fe40003f86270 */
[C---:B------:R-:W-:Y:S02]  /*d740*/  ISETP.LT.OR P3, PT, R80.reuse, 0x9, P3 ;  /* 0x000000095000780c */ /* 0x040fe40001f61670 */
[----:B------:R-:W-:Y:S02]  /*d750*/  ISETP.LT.OR P2, PT, R80, 0xa, P2 ;  /* 0x0000000a5000780c */ /* 0x000fe40001741670 */
[----:B------:R-:W-:Y:S02]  /*d760*/  FSEL R9, R9, -INF , !P3 ;  /* 0xff80000009097808 */ /* 0x000fe40005800000 */
[----:B------:R-:W-:-:S02]  /*d770*/  ISETP.GE.AND P3, PT, R79, 0x12, PT ;  /* 0x000000124f00780c */ /* 0x000fc40003f66270 */
[----:B------:R-:W-:Y:S02]  /*d780*/  LOP3.LUT R17, R17, 0xfffffffb, RZ, 0xc0, !PT ;  /* 0xfffffffb11117812 */ /* 0x000fe400078ec0ff */
[----:B------:R-:W-:Y:S02]  /*d790*/  FSEL R85, R12, -INF , !P2 ;  /* 0xff8000000c557808 */ /* 0x000fe40005000000 */
[----:B------:R-:W-:Y:S01]  /*d7a0*/  ISETP.GT.AND P2, PT, R78, 0x10, !P4 ;  /* 0x000000104e00780c */ /* 0x000fe20006744270 */
[----:B------:R-:W0:Y:S01]  /*d7b0*/  SHFL.IDX PT, R12, R73, 0x1, 0x1c1f ;  /* 0x003c1f00490c7f89 */ /* 0x000e2200000e0000 */
[----:B------:R-:W-:Y:S02]  /*d7c0*/  @P4 LOP3.LUT R17, R17, 0x4, RZ, 0xfc, !PT ;  /* 0x0000000411114812 */ /* 0x000fe400078efcff */
[----:B------:R-:W-:Y:S02]  /*d7d0*/  ISETP.LT.OR P2, PT, R80, 0x11, P2 ;  /* 0x000000115000780c */ /* 0x000fe40001741670 */
[----:B------:R-:W-:-:S02]  /*d7e0*/  LOP3.LUT R17, R17, 0xfdffffff, RZ, 0xc0, !PT ;  /* 0xfdffffff11117812 */ /* 0x000fc400078ec0ff */
[----:B------:R-:W-:Y:S02]  /*d7f0*/  FSEL R15, R15, -INF , !P2 ;  /* 0xff8000000f0f7808 */ /* 0x000fe40005000000 */
[----:B------:R-:W-:Y:S02]  /*d800*/  @P3 LOP3.LUT R17, R17, 0x2000000, RZ, 0xfc, !PT ;  /* 0x0200000011113812 */ /* 0x000fe400078efcff */
[----:B------:R-:W-:Y:S02]  /*d810*/  ISETP.GT.AND P2, PT, R78, 0x11, !P3 ;  /* 0x000000114e00780c */ /* 0x000fe40005f44270 */
[----:B------:R-:W-:Y:S02]  /*d820*/  ISETP.GE.AND P3, PT, R79, 0x19, PT ;  /* 0x000000194f00780c */ /* 0x000fe40003f66270 */
[----:B------:R-:W-:Y:S02]  /*d830*/  ISETP.LT.OR P2, PT, R80, 0x12, P2 ;  /* 0x000000125000780c */ /* 0x000fe40001741670 */
[----:B------:R-:W-:-:S02]  /*d840*/  LOP3.LUT R17, R17, 0xfeffffff, RZ, 0xc0, !PT ;  /* 0xfeffffff11117812 */ /* 0x000fc400078ec0ff */
[----:B------:R-:W-:Y:S02]  /*d850*/  FSEL R87, R20, -INF , !P2 ;  /* 0xff80000014577808 */ /* 0x000fe40005000000 */
[----:B------:R-:W-:Y:S02]  /*d860*/  ISETP.GT.AND P2, PT, R78, 0x18, !P3 ;  /* 0x000000184e00780c */ /* 0x000fe40005f44270 */
[----:B0-----:R-:W-:Y:S01]  /*d870*/  VIADDMNMX R83, R12, R83, R84, PT ;  /* 0x000000530c537246 */ /* 0x001fe20003800154 */
[----:B------:R-:W-:Y:S02]  /*d880*/  IMAD.IADD R82, R82, 0x1, R12 ;  /* 0x0000000152527824 */ /* 0x000fe400078e020c */
[----:B------:R-:W-:Y:S02]  /*d890*/  @P3 LOP3.LUT R17, R17, 0x1000000, RZ, 0xfc, !PT ;  /* 0x0100000011113812 */ /* 0x000fe400078efcff */
[----:B------:R-:W-:Y:S02]  /*d8a0*/  ISETP.GE.AND P3, PT, R79, 0x1a, PT ;  /* 0x0000001a4f00780c */ /* 0x000fe40003f66270 */
[----:B------:R-:W-:-:S02]  /*d8b0*/  ISETP.LT.OR P2, PT, R80, 0x19, P2 ;  /* 0x000000195000780c */ /* 0x000fc40001741670 */
        /* <DEDUP_REMOVED lines=37> */
[----:B-1----:R-:W-:Y:S02]  /*db10*/  FSEL R37, R37, -INF , !P2 ;  /* 0xff80000025257808 */ /* 0x002fe40005000000 */
        /* <DEDUP_REMOVED lines=124> */
.L_x_12372:
[----:B------:R-:W-:-:S06]  /*e2e0*/  UISETP.NE.AND UP0, UPT, UR5, 0x1, UPT ;  /* 0x000000010500788c */ /* 0x000fcc000bf05270 */
[----:B------:R-:W-:-:S05]  /*e2f0*/  PLOP3.LUT P5, PT, PT, PT, UP0, 0x80, 0x0 ;  /* 0x000000000000781c */ /* 0x000fca0003faf008 */
[----:B------:R-:W-:-:S08]  /*e300*/  @UP0 ULDC.64 UR6, c[0x0][0x9e8] ;  /* 0x00027a0000060ab9 */ /* 0x000fd00000000a00 */
[----:B------:R-:W-:Y:S01]  /*e310*/  @P5 IMAD.HI.U32 R5, R12, UR6, RZ ;  /* 0x000000060c055c27 */ /* 0x000fe2000f8e00ff */
[----:B------:R-:W-:-:S13]  /*e320*/  PLOP3.LUT P5, PT, PT, PT, UP0, 0x80, 0x0 ;  /* 0x000000000000781c */ /* 0x000fda0003faf008 */
[----:B------:R-:W-:-:S07]  /*e330*/  @P5 SHF.R.U32.HI R12, RZ, UR7, R5 ;  /* 0x00000007ff0c5c19 */ /* 0x000fce0008011605 */
.L_x_12373:
[----:B------:R-:W-:Y:S05]  /*e340*/  BSYNC B0 ;  /* 0x0000000000007941 */ /* 0x000fea0003800000 */
.L_x_12371:
[----:B------:R-:W-:-:S04]  /*e350*/  IMAD R81, R12, UR5, -R81 ;  /* 0x000000050c517c24 */ /* 0x000fc8000f8e0a51 */
[----:B------:R-:W-:-:S05]  /*e360*/  IMAD.IADD R81, R81, 0x1, -R154 ;  /* 0x0000000151517824 */ /* 0x000fca00078e0a9a */
[----:B------:R-:W-:Y:S02]  /*e370*/  VIMNMX R82, R82, R81, !PT ;  /* 0x0000005152527248 */ /* 0x000fe40007fe0100 */
[----:B------:R-:W-:-:S07]  /*e380*/  VIADDMNMX R83, R81, UR5, R83, PT ;  /* 0x0000000551537c46 */ /* 0x000fce000b800153 */
.L_x_12370:
[C---:B------:R-:W-:Y:S01]  /*e390*/  ISETP.GT.AND P1, PT, R82.reuse, 0x1, !P1 ;  /* 0x000000015200780c */ /* 0x040fe20004f24270 */
[----:B------:R-:W-:Y:S01]  /*e3a0*/  ULDC UR6, c[0x0][0x988] ;  /* 0x0002620000067ab9 */ /* 0x000fe20000000800 */
[----:B------:R-:W-:Y:S01]  /*e3b0*/  LOP3.LUT P5, RZ, R17, 0x4, RZ, 0xc0, !PT ;  /* 0x0000000411ff7812 */ /* 0x000fe200078ac0ff */
[----:B------:R-:W-:Y:S01]  /*e3c0*/  IMAD.U32 R26, RZ, RZ, UR6 ;  /* 0x00000006ff1a7e24 */ /* 0x000fe2000f8e00ff */
[----:B------:R-:W-:Y:S01]  /*e3d0*/  ISETP.LT.OR P1, PT, R83, 0x2, P1 ;  /* 0x000000025300780c */ /* 0x000fe20000f21670 */
[----:B------:R-:W-:Y:S01]  /*e3e0*/  UISETP.NE.AND UP0, UPT, UR48, URZ, UPT ;  /* 0x0000003f3000728c */ /* 0x000fe2000bf05270 */
[----:B------:R-:W-:Y:S02]  /*e3f0*/  ISETP.GT.AND P6, PT, R82, RZ, !P6 ;  /* 0x000000ff5200720c */ /* 0x000fe400077c4270 */
        /* <DEDUP_REMOVED lines=67> */
[----:B------:R-:W-:-:S02]  /*e830*/  LOP3.LUT P5, RZ, R17, 0x8000, RZ, 0xc0, !PT ;  /* 0x0000800011ff7812 */ /* 0x000fc400078ac0ff */
        /* <DEDUP_REMOVED lines=8> */
[----:B------:R-:W-:Y:S01]  /*e8c0*/  LOP3.LUT P1, RZ, R17, 0x20000, RZ, 0xc0, !PT ;  /* 0x0002000011ff7812 */ /* 0x000fe2000782c0ff */
[----:B------:R-:W0:Y:S01]  /*e8d0*/  SHFL.BFLY PT, R5, R12, 0x2, 0x1f ;  /* 0x0c401f000c057f89 */ /* 0x000e2200000e0000 */
[----:B------:R-:W-:Y:S02]  /*e8e0*/  ISETP.LT.OR P6, PT, R83, 0x1, P6 ;  /* 0x000000015300780c */ /* 0x000fe400037c1670 */
[----:B------:R-:W-:Y:S02]  /*e8f0*/  ISETP.GT.AND P1, PT, R82, 0x31, !P1 ;  /* 0x000000315200780c */ /* 0x000fe40004f24270 */
[----:B------:R-:W-:-:S02]  /*e900*/  FSEL R3, R3, -INF , !P6 ;  /* 0xff80000003037808 */ /* 0x000fc40007000000 */
[----:B------:R-:W-:Y:S02]  /*e910*/  ISETP.LT.OR P1, PT, R83, 0x32, P1 ;  /* 0x000000325300780c */ /* 0x000fe40000f21670 */
[----:B------:R-:W-:Y:S02]  /*e920*/  ISETP.GT.AND P2, PT, R82, 0x70, !P2 ;  /* 0x000000705200780c */ /* 0x000fe40005744270 */
[----:B------:R-:W-:Y:S02]  /*e930*/  FSEL R123, R40, -INF , !P1 ;  /* 0xff800000287b7808 */ /* 0x000fe40004800000 */
[----:B------:R-:W-:Y:S02]  /*e940*/  LOP3.LUT P1, RZ, R17, 0x10000, RZ, 0xc0, !PT ;  /* 0x0001000011ff7812 */ /* 0x000fe4000782c0ff */
[C---:B------:R-:W-:Y:S02]  /*e950*/  ISETP.GT.AND P3, PT, R82.reuse, 0x71, !P3 ;  /* 0x000000715200780c */ /* 0x040fe40005f64270 */
[----:B------:R-:W-:-:S02]  /*e960*/  ISETP.GT.AND P1, PT, R82, 0x38, !P1 ;  /* 0x000000385200780c */ /* 0x000fc40004f24270 */
[C---:B------:R-:W-:Y:S02]  /*e970*/  ISETP.LT.OR P2, PT, R83.reuse, 0x71, P2 ;  /* 0x000000715300780c */ /* 0x040fe40001741670 */
[----:B------:R-:W-:Y:S02]  /*e980*/  ISETP.LT.OR P1, PT, R83, 0x39, P1 ;  /* 0x000000395300780c */ /* 0x000fe40000f21670 */
[C---:B------:R-:W-:Y:S02]  /*e990*/  ISETP.GT.AND P4, PT, R82.reuse, 0x78, !P4 ;  /* 0x000000785200780c */ /* 0x040fe40006784270 */
[----:B------:R-:W-:Y:S02]  /*e9a0*/  FSEL R43, R43, -INF , !P1 ;  /* 0xff8000002b2b7808 */ /* 0x000fe40004800000 */
[----:B------:R-:W-:Y:S02]  /*e9b0*/  ISETP.GT.AND P1, PT, R82, 0x39, !P5 ;  /* 0x000000395200780c */ /* 0x000fe40006f24270 */
[----:B0-----:R-:W-:-:S02]  /*e9c0*/  FMNMX.FTZ R14, R12, R5, !PT ;  /* 0x000000050c0e7209 */ /* 0x001fc40007810000 */
[----:B------:R-:W-:Y:S02]  /*e9d0*/  ISETP.LT.OR P1, PT, R83, 0x3a, P1 ;  /* 0x0000003a5300780c */ /* 0x000fe40000f21670 */
[C---:B------:R-:W-:Y:S01]  /*e9e0*/  LOP3.LUT P5, RZ, R17.reuse, 0x8, RZ, 0xc0, !PT ;  /* 0x0000000811ff7812 */ /* 0x040fe200078ac0ff */
[----:B------:R-:W0:Y:S01]  /*e9f0*/  SHFL.BFLY PT, R5, R14, 0x1, 0x1f ;  /* 0x0c201f000e057f89 */ /* 0x000e2200000e0000 */
[----:B------:R-:W-:Y:S02]  /*ea00*/  FSEL R125, R44, -INF , !P1 ;  /* 0xff8000002c7d7808 */ /* 0x000fe40004800000 */
[----:B------:R-:W-:Y:S02]  /*ea10*/  LOP3.LUT P1, RZ, R17, 0x4000, RZ, 0xc0, !PT ;  /* 0x0000400011ff7812 */ /* 0x000fe4000782c0ff */
[----:B------:R-:W-:Y:S02]  /*ea20*/  ISETP.LT.OR P3, PT, R83, 0x72, P3 ;  /* 0x000000725300780c */ /* 0x000fe40001f61670 */
[----:B------:R-:W-:-:S02]  /*ea30*/  ISETP.GT.AND P1, PT, R82, 0x40, !P1 ;  /* 0x000000405200780c */ /* 0x000fc40004f24270 */
[----:B------:R-:W-:Y:S02]  /*ea40*/  FSEL R69, R69, -INF , !P2 ;  /* 0xff80000045457808 */ /* 0x000fe40005000000 */
[C---:B------:R-:W-:Y:S02]  /*ea50*/  ISETP.LT.OR P1, PT, R83.reuse, 0x41, P1 ;  /* 0x000000415300780c */ /* 0x040fe40000f21670 */
[----:B------:R-:W-:Y:S02]  /*ea60*/  ISETP.LT.OR P4, PT, R83, 0x79, P4 ;  /* 0x000000795300780c */ /* 0x000fe40002781670 */
[----:B------:R-:W-:Y:S02]  /*ea70*/  FSEL R47, R47, -INF , !P1 ;  /* 0xff8000002f2f7808 */ /* 0x000fe40004800000 */
[----:B------:R-:W-:Y:S02]  /*ea80*/  LOP3.LUT P1, RZ, R17, 0x2000, RZ, 0xc0, !PT ;  /* 0x0000200011ff7812 */ /* 0x000fe4000782c0ff */
[----:B------:R-:W-:-:S02]  /*ea90*/  FSEL R71, R71, -INF , !P3 ;  /* 0xff80000047477808 */ /* 0x000fc40005800000 */
[----:B------:R-:W-:Y:S02]  /*eaa0*/  ISETP.GT.AND P1, PT, R82, 0x41, !P1 ;  /* 0x000000415200780c */ /* 0x000fe40004f24270 */
[----:B------:R-:W-:Y:S02]  /*eab0*/  ISETP.NE.AND P6, PT, R92, 0x1, PT ;  /* 0x000000015c00780c */ /* 0x000fe40003fc5270 */
[----:B------:R-:W-:Y:S02]  /*eac0*/  ISETP.LT.OR P1, PT, R83, 0x42, P1 ;  /* 0x000000425300780c */ /* 0x000fe40000f21670 */
[----:B0-----:R-:W-:Y:S02]  /*ead0*/  FMNMX.FTZ R5, R14, R5, !PT ;  /* 0x000000050e057209 */ /* 0x001fe40007810000 */
[----:B------:R-:W-:Y:S02]  /*eae0*/  FSEL R127, R48, -INF , !P1 ;  /* 0xff800000307f7808 */ /* 0x000fe40004800000 */
[----:B------:R-:W-:Y:S01]  /*eaf0*/  LOP3.LUT P1, RZ, R17, 0x1000, RZ, 0xc0, !PT ;  /* 0x0000100011ff7812 */ /* 0x000fe2000782c0ff */
[----:B------:R-:W-:-:S01]  /*eb00*/  FFMA.FTZ R8, R5, R26, -8 ;  /* 0xc100000005087423 */ /* 0x000fc2000001001a */
        /* <DEDUP_REMOVED lines=58> */
[----:B------:R-:W-:Y:S02]  /*eeb0*/  LOP3.LUT P5, RZ, R17, 0x8000000, RZ, 0xc0, !PT ;  /* 0x0800000011ff7812 */ /* 0x000fe400078ac0ff */
[----:B------:R-:W-:Y:S02]  /*eec0*/  FSEL R137, R68, -INF , !P1 ;  /* 0xff80000044897808 */ /* 0x000fe40004800000 */
[----:B------:R-:W-:-:S02]  /*eed0*/  FSETP.NEU.FTZ.AND P1, PT, R5, -INF , PT ;  /* 0xff8000000500780b */ /* 0x000fc40003f3d000 */
[----:B------:R-:W-:Y:S02]  /*eee0*/  FMNMX.FTZ R14, R137, R14, !PT ;  /* 0x0000000e890e7209 */ /* 0x000fe40007810000 */
[----:B------:R-:W-:Y:S02]  /*eef0*/  FSEL R8, R8, RZ, P1 ;  /* 0x000000ff08087208 */ /* 0x000fe40000800000 */
[----:B------:R-:W-:Y:S02]  /*ef00*/  LOP3.LUT P1, RZ, R17, 0x4000000, RZ, 0xc0, !PT ;  /* 0x0400000011ff7812 */ /* 0x000fe4000782c0ff */
[----:B------:R-:W-:Y:S01]  /*ef10*/  ISETP.GT.AND P5, PT, R82, 0x79, !P5 ;  /* 0x000000795200780c */ /* 0x000fe20006fa4270 */
[----:B------:R-:W-:-:S01]  /*ef20*/  FFMA.FTZ R12, R85, R26, -R8 ;  /* 0x0000001a550c7223 */ /* 0x000fc20000010808 */
[----:B------:R-:W-:Y:S01]  /*ef30*/  ISETP.GT.AND P1, PT, R82, 0x69, !P1 ;  /* 0x000000695200780c */ /* 0x000fe20004f24270 */
[----:B------:R-:W-:-:S01]  /*ef40*/  FFMA.FTZ R36, R45, R26, -R8 ;  /* 0x0000001a2d247223 */ /* 0x000fc20000010808 */
[----:B------:R-:W-:Y:S01]  /*ef50*/  ISETP.LT.OR P5, PT, R83, 0x7a, P5 ;  /* 0x0000007a5300780c */ /* 0x000fe20002fa1670 */
[----:B------:R-:W-:-:S01]  /*ef60*/  FFMA.FTZ R20, R87, R26, -R8 ;  /* 0x0000001a57147223 */ /* 0x000fc20000010808 */
[----:B------:R-:W-:Y:S01]  /*ef70*/  ISETP.LT.OR P1, PT, R83, 0x6a, P1 ;  /* 0x0000006a5300780c */ /* 0x000fe20000f21670 */
[----:B------:R-:W-:-:S01]  /*ef80*/  FFMA.FTZ R24, R25, R26, -R8 ;  /* 0x0000001a19187223 */ /* 0x000fc20000010808 */
[----:B------:R-:W-:Y:S01]  /*ef90*/  FSEL R45, R0, -INF , !P4 ;  /* 0xff800000002d7808 */ /* 0x000fe20006000000 */
[----:B------:R-:W-:-:S01]  /*efa0*/  FFMA.FTZ R25, R91, R26, -R8 ;  /* 0x0000001a5b197223 */ /* 0x000fc20000010808 */
[----:B------:R-:W-:Y:S01]  /*efb0*/  FSEL R85, R66, -INF , !P1 ;  /* 0xff80000042557808 */ /* 0x000fe20004800000 */
[----:B------:R-:W-:-:S01]  /*efc0*/  FFMA.FTZ R4, R4, R26, -R8 ;  /* 0x0000001a04047223 */ /* 0x000fc20000010808 */
[----:B------:R-:W-:Y:S01]  /*efd0*/  FSEL R87, R76, -INF , !P5 ;  /* 0xff8000004c577808 */ /* 0x000fe20006800000 */
        /* <DEDUP_REMOVED lines=21> */
[-CC-:B------:R-:W-:Y:S01]  /*f130*/  FFMA.FTZ R41, R99, R26.reuse, -R8.reuse ;  /* 0x0000001a63297223 */ /* 0x180fe20000010808 */
[----:B------:R-:W0:Y:S01]  /*f140*/  SHFL.BFLY PT, R91, R14, 0x2, 0x1f ;  /* 0x0c401f000e5b7f89 */ /* 0x000e2200000e0000 */
        /* <DEDUP_REMOVED lines=9> */
[----:B------:R-:W-:Y:S08]  /*f1e0*/  MUFU.EX2 R4, R4 ;  /* 0x0000000400047308 */ /* 0x000ff00000000800 */
[----:B------:R-:W1:Y:S01]  /*f1f0*/  MUFU.EX2 R77, R77 ;  /* 0x0000004d004d7308 */ /* 0x000e620000000800 */
[----:B0-----:R-:W-:-:S07]  /*f200*/  FMNMX.FTZ R91, R14, R91, !PT ;  /* 0x0000005b0e5b7209 */ /* 0x001fce0007810000 */
[----:B------:R-:W-:Y:S01]  /*f210*/  MUFU.EX2 R9, R9 ;  /* 0x0000000900097308 */ /* 0x000fe20000000800 */
[----:B------:R-:W0:Y:S07]  /*f220*/  SHFL.BFLY PT, R14, R91, 0x1, 0x1f ;  /* 0x0c201f005b0e7f89 */ /* 0x000e2e00000e0000 */
[----:B------:R-:W2:Y:S01]  /*f230*/  MUFU.EX2 R12, R12 ;  /* 0x0000000c000c7308 */ /* 0x000ea20000000800 */
[----:B-1----:R-:W-:-:S07]  /*f240*/  FADD.FTZ R68, R4, R77 ;  /* 0x0000004d04447221 */ /* 0x002fce0000010000 */
[----:B------:R-:W1:Y:S08]  /*f250*/  MUFU.EX2 R15, R15 ;  /* 0x0000000f000f7308 */ /* 0x000e700000000800 */
[----:B------:R-:W-:Y:S01]  /*f260*/  MUFU.EX2 R20, R20 ;  /* 0x0000001400147308 */ /* 0x000fe20000000800 */
[----:B--2---:R-:W-:Y:S02]  /*f270*/  F2FP.SATFINITE.E4M3.F32.PACK_AB_MERGE_C R148, R12, R9, RZ ;  /* 0x000000090c94723e */ /* 0x004fe400048070ff */
[----:B0-----:R-:W-:-:S02]  /*f280*/  FMNMX.FTZ R14, R91, R14, !PT ;  /* 0x0000000e5b0e7209 */ /* 0x001fc40007810000 */
[----:B------:R-:W-:Y:S02]  /*f290*/  F2FP.SATFINITE.E4M3.F32.PACK_AB_MERGE_C R148, R77, R4, R148 ;  /* 0x000000044d94723e */ /* 0x000fe40004807094 */
[C---:B------:R-:W-:Y:S01]  /*f2a0*/  FSETP.NEU.FTZ.AND P1, PT, R14.reuse, -INF , PT ;  /* 0xff8000000e00780b */ /* 0x040fe20003f3d000 */
[----:B------:R-:W-:-:S01]  /*f2b0*/  FFMA.FTZ R50, R14, R26, -8 ;  /* 0xc10000000e327423 */ /* 0x000fc2000001001a */
[----:B------:R-:W-:Y:S04]  /*f2c0*/  MUFU.EX2 R24, R24 ;  /* 0x0000001800187308 */ /* 0x000fe80000000800 */
[----:B------:R-:W-:Y:S02]  /*f2d0*/  FSEL R8, R50, RZ, P1 ;  /* 0x000000ff32087208 */ /* 0x000fe40000800000 */
[----:B------:R-:W-:-:S02]  /*f2e0*/  PLOP3.LUT P1, PT, PT, PT, UP0, 0x40, 0x0 ;  /* 0x000000000000781c */ /* 0x000fc40003f2e808 */
[----:B------:R-:W0:Y:S01]  /*f2f0*/  MUFU.EX2 R25, R25 ;  /* 0x0000001900197308 */ /* 0x000e220000000800 */
[----:B------:R-:W-:-:S01]  /*f300*/  FFMA.FTZ R3, R3, R26, -R8 ;  /* 0x0000001a03037223 */ /* 0x000fc20000010808 */
[-CC-:B------:R-:W-:Y:S01]  /*f310*/  FFMA.FTZ R50, R73, R26.reuse, -R8.reuse ;  /* 0x0000001a49327223 */ /* 0x180fe20000010808 */
[----:B------:R-:W-:-:S01]  /*f320*/  FFMA.FTZ R13, R13, R26, -R8 ;  /* 0x0000001a0d0d7223 */ /* 0x000fc20000010808 */
[-CC-:B------:R-:W-:Y:S01]  /*f330*/  FFMA.FTZ R52, R79, R26.reuse, -R8.reuse ;  /* 0x0000001a4f347223 */ /* 0x180fe20000010808 */
[----:B------:R-:W-:-:S01]  /*f340*/  FFMA.FTZ R21, R21, R26, -R8 ;  /* 0x0000001a15157223 */ /* 0x000fc20000010808 */
[----:B------:R-:W-:Y:S01]  /*f350*/  FFMA.FTZ R54, R81, R26, -R8 ;  /* 0x0000001a51367223 */ /* 0x000fe20000010808 */
[----:B------:R-:W-:-:S01]  /*f360*/  FADD.FTZ R73, R9, R68 ;  /* 0x0000004409497221 */ /* 0x000fc20000010000 */
[----:B------:R-:W-:Y:S01]  /*f370*/  MUFU.EX2 R3, R3 ;  /* 0x0000000300037308 */ /* 0x000fe20000000800 */
[----:B------:R-:W-:-:S01]  /*f380*/  FFMA.FTZ R27, R27, R26, -R8 ;  /* 0x0000001a1b1b7223 */ /* 0x000fc20000010808 */
[----:B------:R-:W-:Y:S01]  /*f390*/  FFMA.FTZ R56, R117, R26, -R8 ;  /* 0x0000001a75387223 */ /* 0x000fe20000010808 */
[----:B------:R-:W-:-:S01]  /*f3a0*/  FADD.FTZ R72, R12, R73 ;  /* 0x000000490c487221 */ /* 0x000fc20000010000 */
[-CC-:B------:R-:W-:Y:S01]  /*f3b0*/  FFMA.FTZ R31, R31, R26.reuse, -R8.reuse ;  /* 0x0000001a1f1f7223 */ /* 0x180fe20000010808 */
[----:B------:R-:W-:-:S01]  /*f3c0*/  FFMA.FTZ R58, R119, R26, -R8 ;  /* 0x0000001a773a7223 */ /* 0x000fc20000010808 */
[----:B------:R-:W-:Y:S01]  /*f3d0*/  FFMA.FTZ R35, R35, R26, -R8 ;  /* 0x0000001a23237223 */ /* 0x000fe20000010808 */
[----:B-1----:R-:W-:-:S01]  /*f3e0*/  FADD.FTZ R79, R15, R72 ;  /* 0x000000480f4f7221 */ /* 0x002fc20000010000 */
[----:B------:R-:W1:Y:S01]  /*f3f0*/  MUFU.EX2 R50, R50 ;  /* 0x0000003200327308 */ /* 0x000e620000000800 */
[----:B------:R-:W-:-:S01]  /*f400*/  FFMA.FTZ R60, R121, R26, -R8 ;  /* 0x0000001a793c7223 */ /* 0x000fc20000010808 */
[----:B0-----:R-:W-:Y:S01]  /*f410*/  F2FP.SATFINITE.E4M3.F32.PACK_AB_MERGE_C R150, R25, R24, RZ ;  /* 0x000000181996723e */ /* 0x001fe200048070ff */
[----:B------:R-:W-:-:S01]  /*f420*/  FADD.FTZ R79, R20, R79 ;  /* 0x0000004f144f7221 */ /* 0x000fc20000010000 */
[-CC-:B------:R-:W-:Y:S01]  /*f430*/  FFMA.FTZ R39, R39, R26.reuse, -R8.reuse ;  /* 0x0000001a27277223 */ /* 0x180fe20000010808 */
[----:B------:R-:W-:-:S01]  /*f440*/  FFMA.FTZ R62, R123, R26, -R8 ;  /* 0x0000001a7b3e7223 */ /* 0x000fc20000010808 */
[----:B------:R-:W-:Y:S01]  /*f450*/  F2FP.SATFINITE.E4M3.F32.PACK_AB_MERGE_C R150, R20, R15, R150 ;  /* 0x0000000f1496723e */ /* 0x000fe20004807096 */
[----:B------:R-:W-:-:S01]  /*f460*/  FADD.FTZ R72, R24, R79 ;  /* 0x0000004f18487221 */ /* 0x000fc20000010000 */
[----:B------:R-:W0:Y:S01]  /*f470*/  MUFU.EX2 R13, R13 ;  /* 0x0000000d000d7308 */ /* 0x000e220000000800 */
[----:B------:R-:W-:-:S01]  /*f480*/  FFMA.FTZ R43, R43, R26, -R8 ;  /* 0x0000001a2b2b7223 */ /* 0x000fc20000010808 */
[----:B------:R-:W-:Y:S01]  /*f490*/  FFMA.FTZ R64, R125, R26, -R8 ;  /* 0x0000001a7d407223 */ /* 0x000fe20000010808 */
[----:B------:R-:W-:-:S01]  /*f4a0*/  FADD.FTZ R79, R25, R72 ;  /* 0x00000048194f7221 */ /* 0x000fc20000010000 */
        /* <DEDUP_REMOVED lines=16> */
[----:B------:R-:W-:-:S04]  /*f5b0*/  FFMA.FTZ R87, R87, R26, -R8 ;  /* 0x0000001a57577223 */ /* 0x000fc80000010808 */
        /* <DEDUP_REMOVED lines=27> */
[----:B------:R-:W2:Y:S01]  /*f770*/  @P6 LDC R28, c[0x0][0x450] ;  /* 0x00011400ff1c6b82 */ /* 0x000ea20000000800 */
[----:B------:R-:W3:Y:S01]  /*f780*/  MUFU.EX2 R35, R35 ;  /* 0x0000002300237308 */ /* 0x000ee20000000800 */
[----:B-1----:R-:W-:-:S07]  /*f790*/  FADD.FTZ R20, R58, R25 ;  /* 0x000000193a147221 */ /* 0x002fce0000010000 */
[----:B------:R-:W1:Y:S01]  /*f7a0*/  MUFU.EX2 R37, R37 ;  /* 0x0000002500257308 */ /* 0x000e620000000800 */
[----:B0-----:R-:W-:-:S07]  /*f7b0*/  FADD.FTZ R24, R32, R33 ;  /* 0x0000002120187221 */ /* 0x001fce0000010000 */
[----:B------:R-:W0:Y:S01]  /*f7c0*/  MUFU.EX2 R60, R60 ;  /* 0x0000003c003c7308 */ /* 0x000e220000000800 */
[----:B---3--:R-:W-:-:S01]  /*f7d0*/  FADD.FTZ R25, R35, R20 ;  /* 0x0000001423197221 */ /* 0x008fc20000010000 */
[----:B------:R-:W-:-:S06]  /*f7e0*/  FFMA.FTZ R20, R63, R26, -R8 ;  /* 0x0000001a3f147223 */ /* 0x000fcc0000010808 */
[----:B------:R-:W-:Y:S01]  /*f7f0*/  MUFU.EX2 R34, R34 ;  /* 0x0000002200227308 */ /* 0x000fe20000000800 */
[----:B-1----:R-:W-:-:S07]  /*f800*/  FADD.FTZ R29, R37, R24 ;  /* 0x00000018251d7221 */ /* 0x002fce0000010000 */
[----:B------:R-:W1:Y:S01]  /*f810*/  MUFU.EX2 R41, R41 ;  /* 0x0000002900297308 */ /* 0x000e620000000800 */
[----:B0-----:R-:W-:-:S01]  /*f820*/  FADD.FTZ R24, R60, R25 ;  /* 0x000000193c187221 */ /* 0x001fc20000010000 */
[----:B------:R-:W-:Y:S01]  /*f830*/  FFMA.FTZ R25, R135, R26, -R8 ;  /* 0x0000001a87197223 */ /* 0x000fe20000010808 */
[----:B------:R-:W-:-:S04]  /*f840*/  F2FP.SATFINITE.E4M3.F32.PACK_AB_MERGE_C R35, R60, R35, RZ ;  /* 0x000000233c23723e */ /* 0x000fc800048070ff */
[----:B------:R-:W-:Y:S01]  /*f850*/  F2FP.SATFINITE.E4M3.F32.PACK_AB_MERGE_C R145, R58, R31, R35 ;  /* 0x0000001f3a91723e */ /* 0x000fe20004807023 */
[----:B------:R-:W0:Y:S08]  /*f860*/  MUFU.EX2 R39, R39 ;  /* 0x0000002700277308 */ /* 0x000e300000000800 */
[----:B------:R-:W3:Y:S01]  /*f870*/  MUFU.EX2 R62, R62 ;  /* 0x0000003e003e7308 */ /* 0x000ee20000000800 */
[----:B-1----:R-:W-:Y:S01]  /*f880*/  F2FP.SATFINITE.E4M3.F32.PACK_AB_MERGE_C R146, R41, R34, RZ ;  /* 0x000000222992723e */ /* 0x002fe200048070ff */
[----:B------:R-:W-:-:S03]  /*f890*/  FADD.FTZ R34, R34, R29 ;  /* 0x0000001d22227221 */ /* 0x000fc60000010000 */
[----:B------:R-:W-:Y:S01]  /*f8a0*/  F2FP.SATFINITE.E4M3.F32.PACK_AB_MERGE_C R146, R37, R32, R146 ;  /* 0x000000202592723e */ /* 0x000fe20004807092 */
[----:B------:R-:W-:-:S02]  /*f8b0*/  FADD.FTZ R41, R41, R34 ;  /* 0x0000002229297221 */ /* 0x000fc40000010000 */
[----:B------:R-:W1:Y:S01]  /*f8c0*/  MUFU.EX2 R43, R43 ;  /* 0x0000002b002b7308 */ /* 0x000e620000000800 */
[----:B0-----:R-:W-:-:S07]  /*f8d0*/  FADD.FTZ R29, R39, R24 ;  /* 0x00000018271d7221 */ /* 0x001fce0000010000 */
[----:B------:R-:W0:Y:S01]  /*f8e0*/  MUFU.EX2 R64, R64 ;  /* 0x0000004000407308 */ /* 0x000e220000000800 */
[----:B---3--:R-:W-:-:S07]  /*f8f0*/  FADD.FTZ R24, R62, R29 ;  /* 0x0000001d3e187221 */ /* 0x008fce0000010000 */
[----:B------:R-:W-:Y:S01]  /*f900*/  MUFU.EX2 R0, R0 ;  /* 0x0000000000007308 */ /* 0x000fe20000000800 */
[----:B-1----:R-:W-:-:S07]  /*f910*/  FADD.FTZ R29, R43, R24 ;  /* 0x000000182b1d7221 */ /* 0x002fce0000010000 */
[----:B------:R-:W1:Y:S01]  /*f920*/  MUFU.EX2 R49, R49 ;  /* 0x0000003100317308 */ /* 0x000e620000000800 */
[----:B0-----:R-:W-:-:S01]  /*f930*/  FADD.FTZ R24, R64, R29 ;  /* 0x0000001d40187221 */ /* 0x001fc20000010000 */
[----:B------:R-:W-:-:S04]  /*f940*/  F2FP.SATFINITE.E4M3.F32.PACK_AB_MERGE_C R43, R64, R43, RZ ;  /* 0x0000002b402b723e */ /* 0x000fc800048070ff */
[----:B------:R-:W-:Y:S02]  /*f950*/  F2FP.SATFINITE.E4M3.F32.PACK_AB_MERGE_C R147, R62, R39, R43 ;  /* 0x000000273e93723e */ /* 0x000fe4000480702b */
[----:B------:R-:W0:Y:S08]  /*f960*/  MUFU.EX2 R47, R47 ;  /* 0x0000002f002f7308 */ /* 0x000e300000000800 */
[----:B------:R-:W-:Y:S01]  /*f970*/  MUFU.EX2 R36, R36 ;  /* 0x0000002400247308 */ /* 0x000fe20000000800 */
[----:B-1----:R-:W-:-:S07]  /*f980*/  F2FP.SATFINITE.E4M3.F32.PACK_AB_MERGE_C R140, R49, R0, RZ ;  /* 0x00000000318c723e */ /* 0x002fce00048070ff */
[----:B------:R-:W1:Y:S01]  /*f990*/  MUFU.EX2 R83, R101 ;  /* 0x0000006500537308 */ /* 0x000e620000000800 */
[----:B0-----:R-:W-:-:S07]  /*f9a0*/  FADD.FTZ R29, R47, R24 ;  /* 0x000000182f1d7221 */ /* 0x001fce0000010000 */
[----:B------:R-:W0:Y:S08]  /*f9b0*/  MUFU.EX2 R66, R66 ;  /* 0x0000004200427308 */ /* 0x000e300000000800 */
[----:B------:R-:W3:Y:S01]  /*f9c0*/  MUFU.EX2 R51, R51 ;  /* 0x0000003300337308 */ /* 0x000ee20000000800 */
        /* <DEDUP_REMOVED lines=8> */
[----:B---3--:R-:W-:-:S07]  /*fa50*/  FADD.FTZ R27, R51, R24 ;  /* 0x00000018331b7221 */ /* 0x008fce0000010000 */
[----:B------:R-:W0:Y:S01]  /*fa60*/  MUFU.EX2 R57, R57 ;  /* 0x0000003900397308 */ /* 0x000e220000000800 */
[----:B-1----:R-:W-:-:S01]  /*fa70*/  FADD.FTZ R24, R68, R27 ;  /* 0x0000001b44187221 */ /* 0x002fc20000010000 */
[----:B------:R-:W-:-:S04]  /*fa80*/  F2FP.SATFINITE.E4M3.F32.PACK_AB_MERGE_C R51, R68, R51, RZ ;  /* 0x000000334433723e */ /* 0x000fc800048070ff */
[----:B------:R-:W-:Y:S02]  /*fa90*/  F2FP.SATFINITE.E4M3.F32.PACK_AB_MERGE_C R141, R66, R47, R51 ;  /* 0x0000002f428d723e */ /* 0x000fe40004807033 */
[----:B------:R-:W1:Y:S08]  /*faa0*/  MUFU.EX2 R9, R55 ;  /* 0x0000003700097308 */ /* 0x000e700000000800 */
[----:B------:R-:W-:Y:S01]  /*fab0*/  MUFU.EX2 R38, R38 ;  /* 0x0000002600267308 */ /* 0x000fe20000000800 */
[----:B0-----:R-:W-:-:S07]  /*fac0*/  F2FP.SATFINITE.E4M3.F32.PACK_AB_MERGE_C R142, R57, R40, RZ ;  /* 0x00000028398e723e */ /* 0x001fce00048070ff */
[----:B------:R-:W0:Y:S01]  /*fad0*/  MUFU.EX2 R53, R53 ;  /* 0x0000003500357308 */ /* 0x000e220000000800 */
[----:B-1----:R-:W-:-:S07]  /*fae0*/  FADD.FTZ R27, R9, R24 ;  /* 0x00000018091b7221 */ /* 0x002fce0000010000 */
[----:B------:R-:W1:Y:S08]  /*faf0*/  MUFU.EX2 R4, R131 ;  /* 0x0000008300047308 */ /* 0x000e700000000800 */
[----:B------:R-:W3:Y:S01]  /*fb00*/  MUFU.EX2 R12, R12 ;  /* 0x0000000c000c7308 */ /* 0x000ee20000000800 */
[----:B0-----:R-:W-:Y:S01]  /*fb10*/  F2FP.SATFINITE.E4M3.F32.PACK_AB_MERGE_C R142, R53, R38, R142 ;  /* 0x00000026358e723e */ /* 0x001fe2000480708e */
[----:B------:R-:W-:-:S04]  /*fb20*/  FADD.FTZ R38, R38, R49 ;  /* 0x0000003126267221 */ /* 0x000fc80000010000 */
[----:B------:R-:W-:Y:S02]  /*fb30*/  FADD.FTZ R53, R53, R38 ;  /* 0x0000002635357221 */ /* 0x000fe40000010000 */
[----:B------:R-:W-:Y:S01]  /*fb40*/  MUFU.EX2 R44, R44 ;  /* 0x0000002c002c7308 */ /* 0x000fe20000000800 */
[----:B-1----:R-:W-:-:S01]  /*fb50*/  FADD.FTZ R27, R4, R27 ;  /* 0x0000001b041b7221 */ /* 0x002fc20000010000 */
[----:B------:R-:W-:-:S04]  /*fb60*/  FADD.FTZ R40, R40, R53 ;  /* 0x0000003528287221 */ /* 0x000fc80000010000 */
[----:B------:R-:W-:Y:S02]  /*fb70*/  FADD.FTZ R57, R57, R40 ;  /* 0x0000002839397221 */ /* 0x000fe40000010000 */
[----:B------:R-:W0:Y:S01]  /*fb80*/  MUFU.EX2 R65, R65 ;  /* 0x0000004100417308 */ /* 0x000e220000000800 */
[----:B---3--:R-:W-:-:S02]  /*fb90*/  FADD.FTZ R24, R12, R27 ;  /* 0x0000001b0c187221 */ /* 0x008fc40000010000 */
[----:B------:R-:W1:Y:S05]  /*fba0*/  @P6 LDC R27, c[0x0][0x44c] ;  /* 0x00011300ff1b6b82 */ /* 0x000e6a0000000800 */
[----:B------:R-:W3:Y:S08]  /*fbb0*/  MUFU.EX2 R15, R15 ;  /* 0x0000000f000f7308 */ /* 0x000ef00000000800 */
[----:B------:R-:W-:Y:S01]  /*fbc0*/  MUFU.EX2 R42, R42 ;  /* 0x0000002a002a7308 */ /* 0x000fe20000000800 */
[----:B0-----:R-:W-:-:S07]  /*fbd0*/  F2FP.SATFINITE.E4M3.F32.PACK_AB_MERGE_C R3, R65, R44, RZ ;  /* 0x0000002c4103723e */ /* 0x001fce00048070ff */
[----:B------:R-:W0:Y:S01]  /*fbe0*/  MUFU.EX2 R61, R61 ;  /* 0x0000003d003d7308 */ /* 0x000e220000000800 */
[C---:B---3--:R-:W-:Y:S01]  /*fbf0*/  F2FP.SATFINITE.E4M3.F32.PACK_AB_MERGE_C R21, R15.reuse, R12, RZ ;  /* 0x0000000c0f15723e */ /* 0x048fe200048070ff */
[----:B------:R-:W-:Y:S01]  /*fc00*/  FADD.FTZ R15, R15, R24 ;  /* 0x000000180f0f7221 */ /* 0x000fe20000010000 */
[----:B-1----:R-:W-:Y:S02]  /*fc10*/  @P6 IMAD.HI.U32 R27, R90, R27, RZ ;  /* 0x0000001b5a1b6227 */ /* 0x002fe400078e00ff */
[----:B------:R-:W-:Y:S02]  /*fc20*/  F2FP.SATFINITE.E4M3.F32.PACK_AB_MERGE_C R143, R4, R9, R21 ;  /* 0x00000009048f723e */ /* 0x000fe40004807015 */
[----:B------:R-:W-:Y:S01]  /*fc30*/  IMAD.MOV.U32 R9, RZ, RZ, R90 ;  /* 0x000000ffff097224 */ /* 0x000fe200078e005a */
[----:B------:R-:W1:Y:S01]  /*fc40*/  MUFU.EX2 R20, R20 ;  /* 0x0000001400147308 */ /* 0x000e620000000800 */
[----:B--2---:R-:W-:-:S05]  /*fc50*/  @P6 SHF.R.U32.HI R9, RZ, R28, R27 ;  /* 0x0000001cff096219 */ /* 0x004fca000001161b */
[----:B------:R-:W-:Y:S02]  /*fc60*/  IMAD.IADD R88, R88, 0x1, R9 ;  /* 0x0000000158587824 */ /* 0x000fe400078e0209 */
        /* <DEDUP_REMOVED lines=30> */
[----:B------:R-:W-:-:S01]  /*fe50*/  FADD.FTZ R4, R75, R48 ;  /* 0x000000304b047221 */ /* 0x000fc20000010000 */
[C---:B0-----:R-:W-:Y:S02]  /*fe60*/  F2FP.SATFINITE.E4M3.F32.PACK_AB_MERGE_C R8, R12.reuse, R45, RZ ;  /* 0x0000002d0c08723e */ /* 0x041fe400048070ff */
[----:B------:R-:W-:-:S02]  /*fe70*/  FADD.FTZ R3, R12, R3 ;  /* 0x000000030c037221 */ /* 0x000fc40000010000 */
[----:B------:R-:W-:Y:S01]  /*fe80*/  F2FP.SATFINITE.E4M3.F32.PACK_AB_MERGE_C R139, R71, R0, R8 ;  /* 0x00000000478b723e */ /* 0x000fe20004807008 */
[----:B------:R-:W-:Y:S02]  /*fe90*/  VIADD R0, R89, 0xfffffffe ;  /* 0xfffffffe59007836 */ /* 0x000fe40000000000 */
        /* <DEDUP_REMOVED lines=14> */
.L_x_12376:
[----:B------:R-:W-:-:S06]  /*ff80*/  UISETP.NE.AND UP0, UPT, UR5, 0x1, UPT ;  /* 0x000000010500788c */ /* 0x000fcc000bf05270 */
[----:B------:R-:W-:-:S05]  /*ff90*/  PLOP3.LUT P1, PT, PT, PT, UP0, 0x80, 0x0 ;  /* 0x000000000000781c */ /* 0x000fca0003f2f008 */
[----:B------:R-:W-:-:S08]  /*ffa0*/  @UP0 ULDC.64 UR6, c[0x0][0x9e8] ;  /* 0x00027a0000060ab9 */ /* 0x000fd00000000a00 */
[----:B------:R-:W-:-:S05]  /*ffb0*/  @P1 IMAD.HI.U32 R12, R9, UR6, RZ ;  /* 0x00000006090c1c27 */ /* 0x000fca000f8e00ff */
[----:B------:R-:W-:-:S07]  /*ffc0*/  @P1 SHF.R.U32.HI R9, RZ, UR7, R12 ;  /* 0x00000007ff091c19 */ /* 0x000fce000801160c */
.L_x_12377:
[----:B------:R-:W-:Y:S05]  /*ffd0*/  BSYNC B0 ;  /* 0x0000000000007941 */ /* 0x000fea0003800000 */
.L_x_12375:
[----:B------:R-:W-:-:S04]  /*ffe0*/  IMAD.U32 R12, RZ, RZ, UR5 ;  /* 0x00000005ff0c7e24 */ /* 0x000fc8000f8e00ff */
[----:B------:R-:W-:-:S05]  /*fff0*/  IMAD R9, R9, R12, UR5 ;  /* 0x0000000509097e24 */ /* 0x000fca000f8e020c */
[----:B------:R-:W-:-:S07]  /*10000*/  VIMNMX R8, R8, R9, PT ;  /* 0x0000000908087248 */ /* 0x000fce0003fe0100 */
.L_x_12374:
[----:B------:R-:W2:Y:S01]  /*10010*/  LDL R12, [R1+0x44] ;  /* 0x00004400010c7983 */ /* 0x000ea20000100800 */
        /* <DEDUP_REMOVED lines=10> */
[----:B------:R-:W-:Y:S01]  /*100c0*/  BSSY B1, `(.L_x_12378) ;  /* 0x00003c4000017945 */ /* 0x000fe20003800000 */
        /* <DEDUP_REMOVED lines=24> */
[----:B--2---:R-:W-:-:S04]  /*10250*/  VIMNMX R12, R12, R9, !PT ;  /* 0x000000090c0c7248 */ /* 0x004fc80007fe0100 */
[----:B------:R-:W-:Y:S01]  /*10260*/  ISETP.GE.AND P1, PT, R0, R12, PT ;  /* 0x0000000c0000720c */ /* 0x000fe20003f26270 */
[----:B------:R0:W-:-:S12]  /*10270*/  STL [R1+0x28], R12 ;  /* 0x0000280c01007387 */ /* 0x0001d80000100800 */
[----:B0-----:R-:W-:Y:S05]  /*10280*/  @!P1 BRA `(.L_x_12379) ;  /* 0x00000038009c9947 */ /* 0x001fea0003800000 */
[----:B------:R-:W-:Y:S01]  /*10290*/  BSSY B0, `(.L_x_12380) ;  /* 0x00003a2000007945 */ /* 0x000fe20003800000 */
        /* <DEDUP_REMOVED lines=24> */
.L_x_12401:
[----:B------:R-:W-:-:S05]  /*10420*/  VIADD R21, R22, 0x1 ;  /* 0x0000000116157836 */ /* 0x000fca0000000000 */
[----:B------:R-:W-:-:S04]  /*10430*/  ISETP.NE.AND P1, PT, R21, 0x2, PT ;  /* 0x000000021500780c */ /* 0x000fc80003f25270 */
[----:B------:R-:W-:Y:S02]  /*10440*/  SEL R9, RZ, 0x1, P1 ;  /* 0x00000001ff097807 */ /* 0x000fe40000800000 */
[----:B------:R-:W-:Y:S02]  /*10450*/  SEL R21, R21, RZ, P1 ;  /* 0x000000ff15157207 */ /* 0x000fe40000800000 */
[----:B------:R-:W-:Y:S01]  /*10460*/  LOP3.LUT R20, R152, R9, RZ, 0x3c, !PT ;  /* 0x0000000998147212 */ /* 0x000fe200078e3cff */
[----:B------:R-:W-:Y:S06]  /*10470*/  @!P0 BRA `(.L_x_12381) ;  /* 0x0000000000048947 */ /* 0x000fec0003800000 */
[----:B------:R-:W-:Y:S01]  /*10480*/  BPT.TRAP 0x1 ;  /* 0x000000040000795c */ /* 0x000fe20000300000 */
.L_x_12381:
[----:B------:R-:W-:Y:S01]  /*10490*/  IMAD R15, R21, 0x8, R16 ;  /* 0x00000008150f7824 */ /* 0x000fe200078e0210 */
[----:B------:R-:W-:-:S04]  /*104a0*/  SHF.L.U32 R8, R20, 0x1f, RZ ;  /* 0x0000001f14087819 */ /* 0x000fc800000006ff */
[----:B------:R0:W1:Y:S01]  /*104b0*/  SYNCS.PHASECHK.TRANS64.TRYWAIT P1, [R15+URZ+0x19c30], R8 ;  /* 0x019c30080f0075a7 */ /* 0x000062000802017f */
[----:B------:R-:W-:Y:S05]  /*104c0*/  @!P0 BRA `(.L_x_12382) ;  /* 0x0000000000048947 */ /* 0x000fea0003800000 */
[----:B------:R-:W-:Y:S01]  /*104d0*/  BPT.TRAP 0x1 ;  /* 0x000000040000795c */ /* 0x000fe20000300000 */
.L_x_12382:
[----:B------:R-:W2:Y:S01]  /*104e0*/  LDL R9, [R1+0x24] ;  /* 0x0000240001097983 */ /* 0x000ea20000100800 */
[----:B------:R-:W-:Y:S01]  /*104f0*/  BSSY B2, `(.L_x_12383) ;  /* 0x0000006000027945 */ /* 0x000fe20003800000 */
[----:B------:R-:W-:Y:S02]  /*10500*/  IMAD.MOV.U32 R13, RZ, RZ, -0x3ffffff0 ;  /* 0xc0000010ff0d7424 */ /* 0x000fe400078e00ff */
[----:B--2---:R-:W-:Y:S01]  /*10510*/  IMAD R12, R21, 0x300, R9 ;  /* 0x00000300150c7824 */ /* 0x004fe200078e0209 */
[----:B-1----:R-:W-:Y:S06]  /*10520*/  @P1 BRA `(.L_x_12384) ;  /* 0x0000000000081947 */ /* 0x002fec0003800000 */
[----:B------:R-:W1:Y:S02]  /*10530*/  SYNCS.PHASECHK.TRANS64.TRYWAIT P1, [R15+URZ+0x19c30], R8 ;  /* 0x019c30080f0075a7 */ /* 0x000e64000802017f */
[----:B-1----:R-:W-:Y:S05]  /*10540*/  @!P1 BRA `(.L_x_12385) ;  /* 0x0000016800609947 */ /* 0x002fea0003800000 */
.L_x_12384:
[----:B------:R-:W-:Y:S05]  /*10550*/  BSYNC B2 ;  /* 0x0000000000027941 */ /* 0x000fea0003800000 */
.L_x_12383:
[C---:B------:R-:W-:Y:S01]  /*10560*/  R2UR UR6, R12.reuse ;  /* 0x000000000c0672ca */ /* 0x040fe200000e0000 */
[----:B------:R-:W-:Y:S01]  /*10570*/  WARPGROUP.ARRIVE ;  /* 0x00000000000079c5 */ /* 0x000fe20000000000 */
[----:B------:R-:W-:Y:S01]  /*10580*/  R2UR UR7, R13 ;  /* 0x000000000d0772ca */ /* 0x000fe200000e0000 */
[----:B01----:R-:W-:Y:S01]  /*10590*/  VIADD R8, R12, 0x100 ;  /* 0x000001000c087836 */ /* 0x003fe20000000000 */
[----:B------:R-:W-:Y:S01]  /*105a0*/  R2UR UR4, R6 ;  /* 0x00000000060472ca */ /* 0x000fe200000e0000 */
[----:B------:R-:W-:Y:S01]  /*105b0*/  IMAD.MOV.U32 R9, RZ, RZ, -0x3ffffff0 ;  /* 0xc0000010ff097424 */ /* 0x000fe200078e00ff */
[----:B------:R-:W-:Y:S01]  /*105c0*/  R2UR UR5, R7 ;  /* 0x00000000070572ca */ /* 0x000fe200000e0000 */
[----:B------:R-:W-:Y:S01]  /*105d0*/  VIADD R12, R12, 0x200 ;  /* 0x000002000c0c7836 */ /* 0x000fe20000000000 */
[----:B------:R-:W-:Y:S01]  /*105e0*/  R2UR UR10, R8 ;  /* 0x00000000080a72ca */ /* 0x000fe200000e0000 */
[----:B------:R-:W-:Y:S01]  /*105f0*/  IMAD.MOV.U32 R13, RZ, RZ, -0x3ffffff0 ;  /* 0xc0000010ff0d7424 */ /* 0x000fe200078e00ff */
[----:B------:R-:W-:-:S02]  /*10600*/  R2UR UR11, R9 ;  /* 0x00000000090b72ca */ /* 0x000fc400000e0000 */
[----:B------:R-:W-:Y:S02]  /*10610*/  R2UR UR8, R156 ;  /* 0x000000009c0872ca */ /* 0x000fe400000e0000 */
[----:B------:R-:W-:Y:S02]  /*10620*/  R2UR UR9, R157 ;  /* 0x000000009d0972ca */ /* 0x000fe400000e0000 */
[----:B------:R-:W-:Y:S02]  /*10630*/  R2UR UR14, R12 ;  /* 0x000000000c0e72ca */ /* 0x000fe400000e0000 */
[----:B------:R-:W-:Y:S01]  /*10640*/  R2UR UR15, R13 ;  /* 0x000000000d0f72ca */ /* 0x000fe200000e0000 */
[----:B------:R-:W-:Y:S01]  /*10650*/  QGMMA.64x128x32.F32.E4M3.E4M3 R24, gdesc[UR4], RZ, !UPT, gsb0 ;  /* 0x01e00000041879f3 */ /* 0x000fe2000c0008ff */
        /* <DEDUP_REMOVED lines=11> */
.L_x_12386:
[----:B------:R-:W-:Y:S01]  /*10710*/  SHF.L.U32 R8, R152, 0x1f, RZ ;  /* 0x0000001f98087819 */ /* 0x000fe200000006ff */
[----:B------:R-:W-:-:S04]  /*10720*/  IMAD R152, R22, 0x8, R16 ;  /* 0x0000000816987824 */ /* 0x000fc800078e0210 */
[----:B------:R0:W1:Y:S01]  /*10730*/  SYNCS.PHASECHK.TRANS64.TRYWAIT P1, [R152+URZ+0x19c50], R8 ;  /* 0x019c5008980075a7 */ /* 0x000062000802017f */
[----:B------:R-:W-:Y:S05]  /*10740*/  @!P0 BRA `(.L_x_12387) ;  /* 0x0000000000048947 */ /* 0x000fea0003800000 */
[----:B------:R-:W-:Y:S01]  /*10750*/  BPT.TRAP 0x1 ;  /* 0x000000040000795c */ /* 0x000fe20000300000 */
.L_x_12387:
[----:B------:R-:W-:Y:S04]  /*10760*/  BSSY B2, `(.L_x_12388) ;  /* 0x0000004000027945 */ /* 0x000fe80003800000 */
[----:B-1----:R-:W-:Y:S05]  /*10770*/  @P1 BRA `(.L_x_12389) ;  /* 0x0000000000081947 */ /* 0x002fea0003800000 */
[----:B------:R-:W1:Y:S02]  /*10780*/  SYNCS.PHASECHK.TRANS64.TRYWAIT P1, [R152+URZ+0x19c50], R8 ;  /* 0x019c5008980075a7 */ /* 0x000e64000802017f */
[----:B-1----:R-:W-:Y:S05]  /*10790*/  @!P1 BRA `(.L_x_12390) ;  /* 0x0000016400e09947 */ /* 0x002fea0003800000 */
.L_x_12389:
[----:B------:R-:W-:Y:S05]  /*107a0*/  BSYNC B2 ;  /* 0x0000000000027941 */ /* 0x000fea0003800000 */
.L_x_12388:
[----:B01----:R-:W-:Y:S01]  /*107b0*/  VIADD R8, R16, 0x3000 ;  /* 0x0000300010087836 */ /* 0x003fe20000000000 */
[----:B------:R-:W-:Y:S01]  /*107c0*/  WARPGROUP.ARRIVE ;  /* 0x00000000000079c5 */ /* 0x000fe20000000000 */
[----:B------:R-:W-:Y:S02]  /*107d0*/  IMAD.MOV.U32 R9, RZ, RZ, 0x40000040 ;  /* 0x40000040ff097424 */ /* 0x000fe400078e00ff */
[----:B------:R-:W-:Y:S01]  /*107e0*/  IMAD.MOV.U32 R13, RZ, RZ, 0x40000040 ;  /* 0x40000040ff0d7424 */ /* 0x000fe200078e00ff */
[----:B------:R-:W-:Y:S02]  /*107f0*/  SHF.R.U32.HI R8, RZ, 0x4, R8 ;  /* 0x00000004ff087819 */ /* 0x000fe40000011608 */
[----:B------:R-:W-:Y:S01]  /*10800*/  R2UR UR7, R9 ;  /* 0x00000000090772ca */ /* 0x000fe200000e0000 */
[----:B------:R-:W-:Y:S01]  /*10810*/  IMAD.MOV.U32 R9, RZ, RZ, 0x40000040 ;  /* 0x40000040ff097424 */ /* 0x000fe200078e00ff */
[----:B------:R-:W-:-:S04]  /*10820*/  LOP3.LUT R8, R8, 0x3fff, RZ, 0xc0, !PT ;  /* 0x00003fff08087812 */ /* 0x000fc800078ec0ff */
[----:B------:R-:W-:-:S05]  /*10830*/  LOP3.LUT R8, R8, 0x10000, RZ, 0xfc, !PT ;  /* 0x0001000008087812 */ /* 0x000fca00078efcff */
[----:B------:R-:W-:-:S04]  /*10840*/  IMAD R8, R22, 0x300, R8 ;  /* 0x0000030016087824 */ /* 0x000fc800078e0208 */
[C---:B------:R-:W-:Y:S01]  /*10850*/  VIADD R12, R8.reuse, 0x2 ;  /* 0x00000002080c7836 */ /* 0x040fe20000000000 */
[----:B------:R-:W-:-:S13]  /*10860*/  R2UR UR6, R8 ;  /* 0x00000000080672ca */ /* 0x000fda00000e0000 */
        /* <DEDUP_REMOVED lines=22> */
.L_x_12391:
[----:B------:R-:W2:Y:S01]  /*109d0*/  LDL R13, [R1+0x20] ;  /* 0x00002000010d7983 */ /* 0x000ea20000100800 */
[----:B------:R-:W0:Y:S03]  /*109e0*/  LDC R9, c[0x0][0x448] ;  /* 0x00011200ff097b82 */ /* 0x000e260000000800 */
[----:B------:R-:W2:Y:S04]  /*109f0*/  LDL R8, [R1+0x40] ;  /* 0x0000400001087983 */ /* 0x000ea80000100800 */
[----:B------:R-:W3:Y:S04]  /*10a00*/  LDL R140, [R1+0x4] ;  /* 0x00000400018c7983 */ /* 0x000ee80000100800 */
[----:B------:R-:W4:Y:S01]  /*10a10*/  LDL R141, [R1] ;  /* 0x00000000018d7983 */ /* 0x000f220000100800 */
[----:B0-----:R-:W-:-:S13]  /*10a20*/  ISETP.NE.AND P1, PT, R9, 0x1, PT ;  /* 0x000000010900780c */ /* 0x001fda0003f25270 */
        /* <DEDUP_REMOVED lines=59> */
[----:B--2---:R-:W-:-:S02]  /*10de0*/  IMAD.IADD R8, R8, 0x1, R13 ;  /* 0x0000000108087824 */ /* 0x004fc400078e020d */
        /* <DEDUP_REMOVED lines=17> */
[----:B------:R-:W-:Y:S01]  /*10f00*/  FMUL.FTZ R64, R2, R66 ;  /* 0x0000004202407220 */ /* 0x000fe20000410000 */
[----:B------:R-:W0:Y:S01]  /*10f10*/  SHFL.IDX PT, R138, R8, RZ, 0x1c1f ;  /* 0x001c1fff088a7589 */ /* 0x000e2200000e0000 */
[----:B---3--:R-:W-:Y:S01]  /*10f20*/  PRMT R15, R140, 0x654, R15 ;  /* 0x000006548c0f7816 */ /* 0x008fe2000000000f */
        /* <DEDUP_REMOVED lines=12> */
[----:B------:R1:W-:Y:S01]  /*10ff0*/  SYNCS.ARRIVE.TRANS64.RED.A1T0 RZ, [R15+URZ], RZ ;  /* 0x000000ff0fff79a7 */ /* 0x0003e2000810043f */
[C---:B------:R-:W-:Y:S01]  /*11000*/  FMUL.FTZ R36, R2.reuse, R40 ;  /* 0x0000002802247220 */ /* 0x040fe20000410000 */
[C---:B------:R-:W-:Y:S01]  /*11010*/  FMUL.FTZ R37, R2.reuse, R41 ;  /* 0x0000002902257220 */ /* 0x040fe20000410000 */
[C---:B------:R-:W-:Y:S01]  /*11020*/  FMUL.FTZ R78, R2.reuse, R82 ;  /* 0x00000052024e7220 */ /* 0x040fe20000410000 */
[C---:B------:R-:W-:Y:S01]  /*11030*/  FMUL.FTZ R40, R2.reuse, R44 ;  /* 0x0000002c02287220 */ /* 0x040fe20000410000 */
[C---:B------:R-:W-:Y:S01]  /*11040*/  FMUL.FTZ R41, R2.reuse, R45 ;  /* 0x0000002d02297220 */ /* 0x040fe20000410000 */
[----:B------:R-:W-:Y:S01]  /*11050*/  FMUL.FTZ R82, R2, R86 ;  /* 0x0000005602527220 */ /* 0x000fe20000410000 */
[----:B-1----:R-:W-:Y:S01]  /*11060*/  IMAD.SHL.U32 R15, R0, 0x80, RZ ;  /* 0x00000080000f7824 */ /* 0x002fe200078e00ff */
[----:B------:R-:W-:Y:S01]  /*11070*/  PLOP3.LUT P1, PT, PT, PT, UP0, 0x40, 0x0 ;  /* 0x000000000000781c */ /* 0x000fe20003f2e808 */
[----:B------:R-:W1:Y:S03]  /*11080*/  MUFU.TANH R9, R9 ;  /* 0x0000000900097308 */ /* 0x000e660000002400 */
[----:B------:R-:W-:-:S05]  /*11090*/  IADD3 R87, -R154, 0x1, -R15 ;  /* 0x000000019a577810 */ /* 0x000fca0007ffe90f */
[----:B------:R-:W2:Y:S01]  /*110a0*/  MUFU.TANH R12, R12 ;  /* 0x0000000c000c7308 */ /* 0x000ea20000002400 */
[----:B----4-:R-:W-:-:S07]  /*110b0*/  IADD3 R87, -R155, R87, R141 ;  /* 0x000000579b577210 */ /* 0x010fce0007ffe18d */
[----:B------:R-:W3:Y:S01]  /*110c0*/  MUFU.TANH R13, R13 ;  /* 0x0000000d000d7308 */ /* 0x000ee20000002400 */
[----:B------:R-:W-:-:S07]  /*110d0*/  VIADD R86, R87, UR46 ;  /* 0x0000002e57567c36 */ /* 0x000fce0008000000 */
        /* <DEDUP_REMOVED lines=35> */
[----:B------:R-:W1:Y:S01]  /*11310*/  MUFU.TANH R83, R83 ;  /* 0x0000005300537308 */ /* 0x000e620000002400 */
[----:B------:R-:W-:-:S02]  /*11320*/  VIADD R87, R87, UR47 ;  /* 0x0000002f57577c36 */ /* 0x000fc40008000000 */
[--C-:B0-----:R-:W-:Y:S02]  /*11330*/  IMAD.IADD R136, R86, 0x1, R138.reuse ;  /* 0x0000000156887824 */ /* 0x101fe400078e028a */
[----:B------:R-:W-:Y:S01]  /*11340*/  IMAD.IADD R137, R87, 0x1, R138 ;  /* 0x0000000157897824 */ /* 0x000fe200078e028a */
[----:B--234-:R-:W-:Y:S06]  /*11350*/  @P1 BRA `(.L_x_12392) ;  /* 0x0000000000581947 */ /* 0x01cfec0003800000 */
        /* <DEDUP_REMOVED lines=12> */
.L_x_12394:
[----:B------:R-:W-:-:S05]  /*11420*/  IMAD.U32 R139, RZ, RZ, UR44 ;  /* 0x0000002cff8b7e24 */ /* 0x000fca000f8e00ff */
[----:B------:R-:W-:-:S13]  /*11430*/  ISETP.NE.AND P1, PT, R139, 0x1, PT ;  /* 0x000000018b00780c */ /* 0x000fda0003f25270 */
[----:B------:R-:W0:Y:S02]  /*11440*/  @P1 LDC.64 R44, c[0x0][0x9e8] ;  /* 0x00027a00ff2c1b82 */ /* 0x000e240000000a00 */
[----:B0-----:R-:W-:-:S05]  /*11450*/  @P1 IMAD.HI.U32 R44, R138, R44, RZ ;  /* 0x0000002c8a2c1227 */ /* 0x001fca00078e00ff */
[----:B------:R-:W-:-:S07]  /*11460*/  @P1 SHF.R.U32.HI R138, RZ, R45, R44 ;  /* 0x0000002dff8a1219 */ /* 0x000fce000001162c */
.L_x_12395:
[----:B------:R-:W-:Y:S05]  /*11470*/  BSYNC B2 ;  /* 0x0000000000027941 */ /* 0x000fea0003800000 */
.L_x_12393:
[----:B------:R-:W-:-:S04]  /*11480*/  IMAD R138, R138, R139, -R15 ;  /* 0x0000008b8a8a7224 */ /* 0x000fc800078e0a0f */
[----:B------:R-:W-:-:S05]  /*11490*/  IMAD.IADD R138, R138, 0x1, -R154 ;  /* 0x000000018a8a7824 */ /* 0x000fca00078e0a9a */
[----:B------:R-:W-:Y:S02]  /*114a0*/  VIMNMX R137, R137, R138, !PT ;  /* 0x0000008a89897248 */ /* 0x000fe40007fe0100 */
[----:B------:R-:W-:-:S07]  /*114b0*/  VIADDMNMX R136, R138, R139, R136, PT ;  /* 0x0000008b8a887246 */ /* 0x000fce0003800188 */
.L_x_12392:
[----:B------:R-:W-:Y:S01]  /*114c0*/  ISETP.GT.AND P1, PT, R0, -0x1, PT ;  /* 0xffffffff0000780c */ /* 0x000fe20003f24270 */
[----:B------:R-:W0:Y:S01]  /*114d0*/  SHFL.IDX PT, R8, R8, 0x1, 0x1c1f ;  /* 0x003c1f0008087f89 */ /* 0x000e2200000e0000 */
[----:B------:R-:W-:Y:S02]  /*114e0*/  UISETP.NE.AND UP0, UPT, UR48, URZ, UPT ;  /* 0x0000003f3000728c */ /* 0x000fe4000bf05270 */
[C---:B------:R-:W-:Y:S02]  /*114f0*/  ISETP.GT.AND P4, PT, R137.reuse, RZ, P1 ;  /* 0x000000ff8900720c */ /* 0x040fe40000f84270 */
[C---:B------:R-:W-:Y:S02]  /*11500*/  ISETP.GT.AND P3, PT, R137.reuse, 0x1, P1 ;  /* 0x000000018900780c */ /* 0x040fe40000f64270 */
[----:B------:R-:W-:Y:S02]  /*11510*/  ISETP.LT.OR P4, PT, R136, 0x1, P4 ;  /* 0x000000018800780c */ /* 0x000fe40002781670 */
[----:B------:R-:W-:-:S02]  /*11520*/  ISETP.GT.AND P5, PT, R137, 0x8, P1 ;  /* 0x000000088900780c */ /* 0x000fc40000fa4270 */
[----:B-1----:R-:W-:Y:S02]  /*11530*/  FSEL R44, R9, -INF , !P4 ;  /* 0xff800000092c7808 */ /* 0x002fe40006000000 */
[C---:B------:R-:W-:Y:S02]  /*11540*/  ISETP.GT.AND P4, PT, R137.reuse, 0x10, P1 ;  /* 0x000000108900780c */ /* 0x040fe40000f84270 */
[----:B------:R-:W-:Y:S02]  /*11550*/  ISETP.GT.AND P2, PT, R137, 0x9, P1 ;  /* 0x000000098900780c */ /* 0x000fe40000f44270 */
[C---:B------:R-:W-:Y:S02]  /*11560*/  ISETP.LT.OR P4, PT, R136.reuse, 0x11, P4 ;  /* 0x000000118800780c */ /* 0x040fe40002781670 */
[----:B------:R-:W-:Y:S02]  /*11570*/  ISETP.LT.OR P3, PT, R136, 0x2, P3 ;  /* 0x000000028800780c */ /* 0x000fe40001f61670 */
[----:B------:R-:W-:-:S02]  /*11580*/  FSEL R28, R28, -INF , !P4 ;  /* 0xff8000001c1c7808 */ /* 0x000fc40006000000 */
[----:B------:R-:W-:Y:S01]  /*11590*/  ISETP.GT.AND P4, PT, R137, 0x20, P1 ;  /* 0x000000208900780c */ /* 0x000fe20000f84270 */
[--C-:B0-----:R-:W-:Y:S01]  /*115a0*/  IMAD.IADD R86, R86, 0x1, R8.reuse ;  /* 0x0000000156567824 */ /* 0x101fe200078e0208 */
[C---:B------:R-:W-:Y:S01]  /*115b0*/  ISETP.LT.OR P5, PT, R136.reuse, 0x9, P5 ;  /* 0x000000098800780c */ /* 0x040fe20002fa1670 */
[----:B------:R-:W-:Y:S01]  /*115c0*/  IMAD.IADD R87, R87, 0x1, R8 ;  /* 0x0000000157577824 */ /* 0x000fe200078e0208 */
[C---:B------:R-:W-:Y:S02]  /*115d0*/  ISETP.LT.OR P2, PT, R136.reuse, 0xa, P2 ;  /* 0x0000000a8800780c */ /* 0x040fe40001741670 */
[----:B------:R-:W-:Y:S02]  /*115e0*/  ISETP.LT.OR P4, PT, R136, 0x21, P4 ;  /* 0x000000218800780c */ /* 0x000fe40002781670 */
[----:B------:R-:W-:Y:S02]  /*115f0*/  FSEL R12, R12, -INF , !P3 ;  /* 0xff8000000c0c7808 */ /* 0x000fe40005800000 */
[----:B------:R-:W-:-:S02]  /*11600*/  FSEL R24, R24, -INF , !P5 ;  /* 0xff80000018187808 */ /* 0x000fc40006800000 */
[----:B------:R-:W-:Y:S02]  /*11610*/  FSEL R25, R25, -INF , !P2 ;  /* 0xff80000019197808 */ /* 0x000fe40005000000 */
[C---:B------:R-:W-:Y:S02]  /*11620*/  ISETP.GT.AND P3, PT, R137.reuse, 0x11, P1 ;  /* 0x000000118900780c */ /* 0x040fe40000f64270 */
[C---:B------:R-:W-:Y:S02]  /*11630*/  ISETP.GT.AND P5, PT, R137.reuse, 0x18, P1 ;  /* 0x000000188900780c */ /* 0x040fe40000fa4270 */
[C---:B------:R-:W-:Y:S02]  /*11640*/  ISETP.GT.AND P2, PT, R137.reuse, 0x19, P1 ;  /* 0x000000198900780c */ /* 0x040fe40000f44270 */
[----:B------:R-:W-:Y:S02]  /*11650*/  FSEL R36, R36, -INF , !P4 ;  /* 0xff80000024247808 */ /* 0x000fe40006000000 */
[----:B------:R-:W-:-:S02]  /*11660*/  ISETP.GT.AND P4, PT, R137, 0x30, P1 ;  /* 0x000000308900780c */ /* 0x000fc40000f84270 */
[C---:B------:R-:W-:Y:S02]  /*11670*/  ISETP.LT.OR P3, PT, R136.reuse, 0x12, P3 ;  /* 0x000000128800780c */ /* 0x040fe40001f61670 */
[C---:B------:R-:W-:Y:S02]  /*11680*/  ISETP.LT.OR P5, PT, R136.reuse, 0x19, P5 ;  /* 0x000000198800780c */ /* 0x040fe40002fa1670 */
        /* <DEDUP_REMOVED lines=55> */
[----:B------:R-:W-:Y:S02]  /*11a00*/  ISETP.GT.AND P2, PT, R137, 0x69, P1 ;  /* 0x000000698900780c */ /* 0x000fe40000f44270 */
[----:B------:R-:W-:Y:S02]  /*11a10*/  FSEL R80, R80, -INF , !P4 ;  /* 0xff80000050507808 */ /* 0x000fe40006000000 */
[----:B------:R-:W-:-:S02]  /*11a20*/  PLOP3.LUT P4, PT, PT, PT, UP0, 0x40, 0x0 ;  /* 0x000000000000781c */ /* 0x000fc40003f8e808 */
[C---:B------:R-:W-:Y:S02]  /*11a30*/  ISETP.LT.OR P3, PT, R136.reuse, 0x62, P3 ;  /* 0x000000628800780c */ /* 0x040fe40001f61670 */
[C---:B------:R-:W-:Y:S02]  /*11a40*/  ISETP.LT.OR P5, PT, R136.reuse, 0x69, P5 ;  /* 0x000000698800780c */ /* 0x040fe40002fa1670 */
[----:B------:R-:W-:Y:S02]  /*11a50*/  ISETP.LT.OR P2, PT, R136, 0x6a, P2 ;  /* 0x0000006a8800780c */ /* 0x000fe40001741670 */
[----:B------:R-:W-:Y:S02]  /*11a60*/  FSEL R73, R73, -INF , !P3 ;  /* 0xff80000049497808 */ /* 0x000fe40005800000 */
[----:B------:R-:W-:Y:S02]  /*11a70*/  FSEL R76, R76, -INF , !P5 ;  /* 0xff8000004c4c7808 */ /* 0x000fe40006800000 */
[----:B------:R-:W-:-:S02]  /*11a80*/  FSEL R77, R77, -INF , !P2 ;  /* 0xff8000004d4d7808 */ /* 0x000fc40005000000 */
[C---:B------:R-:W-:Y:S02]  /*11a90*/  ISETP.GT.AND P3, PT, R137.reuse, 0x71, P1 ;  /* 0x000000718900780c */ /* 0x040fe40000f64270 */
[C---:B------:R-:W-:Y:S02]  /*11aa0*/  ISETP.GT.AND P5, PT, R137.reuse, 0x78, P1 ;  /* 0x000000788900780c */ /* 0x040fe40000fa4270 */
[----:B------:R-:W-:Y:S02]  /*11ab0*/  ISETP.GT.AND P2, PT, R137, 0x79, P1 ;  /* 0x000000798900780c */ /* 0x000fe40000f44270 */
[C---:B------:R-:W-:Y:S02]  /*11ac0*/  ISETP.LT.OR P3, PT, R136.reuse, 0x72, P3 ;  /* 0x000000728800780c */ /* 0x040fe40001f61670 */
[C---:B------:R-:W-:Y:S02]  /*11ad0*/  ISETP.LT.OR P5, PT, R136.reuse, 0x79, P5 ;  /* 0x000000798800780c */ /* 0x040fe40002fa1670 */
[----:B------:R-:W-:-:S02]  /*11ae0*/  ISETP.LT.OR P2, PT, R136, 0x7a, P2 ;  /* 0x0000007a8800780c */ /* 0x000fc40001741670 */
[----:B------:R-:W-:Y:S02]  /*11af0*/  FSEL R81, R81, -INF , !P3 ;  /* 0xff80000051517808 */ /* 0x000fe40005800000 */
[----:B------:R-:W-:Y:S02]  /*11b00*/  FSEL R84, R84, -INF , !P5 ;  /* 0xff80000054547808 */ /* 0x000fe40006800000 */
[----:B------:R-:W-:Y:S01]  /*11b10*/  FSEL R85, R85, -INF , !P2 ;  /* 0xff80000055557808 */ /* 0x000fe20005000000 */
[----:B------:R-:W-:Y:S06]  /*11b20*/  @P4 BRA `(.L_x_12396) ;  /* 0x0000000000584947 */ /* 0x000fec0003800000 */
        /* <DEDUP_REMOVED lines=12> */
.L_x_12398:
[----:B------:R-:W-:-:S05]  /*11bf0*/  IMAD.U32 R136, RZ, RZ, UR44 ;  /* 0x0000002cff887e24 */ /* 0x000fca000f8e00ff */
[----:B------:R-:W-:-:S13]  /*11c00*/  ISETP.NE.AND P2, PT, R136, 0x1, PT ;  /* 0x000000018800780c */ /* 0x000fda0003f45270 */
[----:B------:R-:W0:Y:S02]  /*11c10*/  @P2 LDC.64 R8, c[0x0][0x9e8] ;  /* 0x00027a00ff082b82 */ /* 0x000e240000000a00 */
[----:B0-----:R-:W-:-:S05]  /*11c20*/  @P2 IMAD.HI.U32 R8, R45, R8, RZ ;  /* 0x000000082d082227 */ /* 0x001fca00078e00ff */
[----:B------:R-:W-:-:S07]  /*11c30*/  @P2 SHF.R.U32.HI R45, RZ, R9, R8 ;  /* 0x00000009ff2d2219 */ /* 0x000fce0000011608 */
.L_x_12399:
[----:B------:R-:W-:Y:S05]  /*11c40*/  BSYNC B2 ;  /* 0x0000000000027941 */ /* 0x000fea0003800000 */
.L_x_12397:
[----:B------:R-:W-:-:S04]  /*11c50*/  IMAD R15, R45, R136, -R15 ;  /* 0x000000882d0f7224 */ /* 0x000fc800078e0a0f */
[----:B------:R-:W-:-:S05]  /*11c60*/  IMAD.IADD R15, R15, 0x1, -R154 ;  /* 0x000000010f0f7824 */ /* 0x000fca00078e0a9a */
[----:B------:R-:W-:Y:S02]  /*11c70*/  VIMNMX R87, R87, R15, !PT ;  /* 0x0000000f57577248 */ /* 0x000fe40007fe0100 */
[----:B------:R-:W-:-:S07]  /*11c80*/  VIADDMNMX R86, R15, R136, R86, PT ;  /* 0x000000880f567246 */ /* 0x000fce0003800156 */
.L_x_12396:
[----:B------:R-:W-:Y:S02]  /*11c90*/  FMNMX.FTZ R9, R44, R5, !PT ;  /* 0x000000052c097209 */ /* 0x000fe40007810000 */
[C---:B------:R-:W-:Y:S02]  /*11ca0*/  ISETP.GT.AND P2, PT, R87.reuse, 0x1, P1 ;  /* 0x000000015700780c */ /* 0x040fe40000f44270 */
[----:B------:R-:W-:Y:S02]  /*11cb0*/  FMNMX.FTZ R9, R12, R9, !PT ;  /* 0x000000090c097209 */ /* 0x000fe40007810000 */
[C---:B------:R-:W-:Y:S02]  /*11cc0*/  ISETP.GT.AND P3, PT, R87.reuse, 0x8, P1 ;  /* 0x000000085700780c */ /* 0x040fe40000f64270 */
[----:B------:R-:W-:Y:S02]  /*11cd0*/  FMNMX.FTZ R9, R24, R9, !PT ;  /* 0x0000000918097209 */ /* 0x000fe40007810000 */
[----:B------:R-:W-:-:S02]  /*11ce0*/  ISETP.GT.AND P4, PT, R87, 0x9, P1 ;  /* 0x000000095700780c */ /* 0x000fc40000f84270 */
[----:B------:R-:W-:Y:S02]  /*11cf0*/  FMNMX.FTZ R9, R25, R9, !PT ;  /* 0x0000000919097209 */ /* 0x000fe40007810000 */
[----:B------:R-:W-:Y:S02]  /*11d00*/  ISETP.LT.OR P2, PT, R86, 0x2, P2 ;  /* 0x000000025600780c */ /* 0x000fe40001741670 */
[----:B------:R-:W-:Y:S02]  /*11d10*/  FMNMX.FTZ R9, R28, R9, !PT ;  /* 0x000000091c097209 */ /* 0x000fe40007810000 */
[C---:B------:R-:W-:Y:S02]  /*11d20*/  ISETP.LT.OR P3, PT, R86.reuse, 0x9, P3 ;  /* 0x000000095600780c */ /* 0x040fe40001f61670 */
[----:B------:R-:W-:Y:S02]  /*11d30*/  ISETP.LT.OR P4, PT, R86, 0xa, P4 ;  /* 0x0000000a5600780c */ /* 0x000fe40002781670 */
[----:B------:R-:W-:-:S02]  /*11d40*/  FMNMX.FTZ R9, R29, R9, !PT ;  /* 0x000000091d097209 */ /* 0x000fc40007810000 */
[----:B------:R-:W-:Y:S02]  /*11d50*/  FSEL R22, R22, -INF , !P2 ;  /* 0xff80000016167808 */ /* 0x000fe40005000000 */
[----:B------:R-:W-:Y:S01]  /*11d60*/  FSEL R8, R26, -INF , !P3 ;  /* 0xff8000001a087808 */ /* 0x000fe20005800000 */
[----:B------:R-:W-:Y:S01]  /*11d70*/  IMAD.U32 R26, RZ, RZ, UR43 ;  /* 0x0000002bff1a7e24 */ /* 0x000fe2000f8e00ff */
[----:B------:R-:W-:Y:S02]  /*11d80*/  FSEL R27, R27, -INF , !P4 ;  /* 0xff8000001b1b7808 */ /* 0x000fe40006000000 */
[C---:B------:R-:W-:Y:S02]  /*11d90*/  ISETP.GT.AND P5, PT, R87.reuse, 0x10, P1 ;  /* 0x000000105700780c */ /* 0x040fe40000fa4270 */
[C---:B------:R-:W-:Y:S02]  /*11da0*/  ISETP.GT.AND P2, PT, R87.reuse, 0x11, P1 ;  /* 0x000000115700780c */ /* 0x040fe40000f44270 */
[----:B------:R-:W-:-:S02]  /*11db0*/  ISETP.GT.AND P3, PT, R87, 0x18, P1 ;  /* 0x000000185700780c */ /* 0x000fc40000f64270 */
[----:B------:R-:W-:Y:S02]  /*11dc0*/  ISETP.GT.AND P4, PT, R87, 0x19, P1 ;  /* 0x000000195700780c */ /* 0x000fe40000f84270 */
[----:B------:R-:W-:Y:S02]  /*11dd0*/  LOP3.LUT R17, R17, 0xefffffff, RZ, 0xc0, !PT ;  /* 0xefffffff11117812 */ /* 0x000fe400078ec0ff */
[----:B------:R-:W-:Y:S02]  /*11de0*/  FMNMX.FTZ R9, R32, R9, !PT ;  /* 0x0000000920097209 */ /* 0x000fe40007810000 */
[C---:B------:R-:W-:Y:S02]  /*11df0*/  ISETP.LT.OR P5, PT, R86.reuse, 0x11, P5 ;  /* 0x000000115600780c */ /* 0x040fe40002fa1670 */
[C---:B------:R-:W-:Y:S02]  /*11e00*/  ISETP.LT.OR P2, PT, R86.reuse, 0x12, P2 ;  /* 0x000000125600780c */ /* 0x040fe40001741670 */
[----:B------:R-:W-:-:S02]  /*11e10*/  ISETP.LT.OR P3, PT, R86, 0x19, P3 ;  /* 0x000000195600780c */ /* 0x000fc40001f61670 */
[----:B------:R-:W-:Y:S02]  /*11e20*/  ISETP.LT.OR P4, PT, R86, 0x1a, P4 ;  /* 0x0000001a5600780c */ /* 0x000fe40002781670 */
[----:B------:R-:W-:Y:S02]  /*11e30*/  @P0 LOP3.LUT R17, R17, 0x10000000, RZ, 0xfc, !PT ;  /* 0x1000000011110812 */ /* 0x000fe400078efcff */
[----:B------:R-:W-:Y:S02]  /*11e40*/  ISETP.GT.AND P0, PT, R87, 0x60, P1 ;  /* 0x000000605700780c */ /* 0x000fe40000f04270 */
[----:B------:R-:W-:Y:S02]  /*11e50*/  FMNMX.FTZ R9, R33, R9, !PT ;  /* 0x0000000921097209 */ /* 0x000fe40007810000 */
        /* <DEDUP_REMOVED lines=19> */
[----:B------:R-:W-:-:S02]  /*11f90*/  ISETP.GT.AND P5, PT, R87, 0x30, P1 ;  /* 0x000000305700780c */ /* 0x000fc40000fa4270 */
[C---:B------:R-:W-:Y:S02]  /*11fa0*/  ISETP.GT.AND P2, PT, R87.reuse, 0x31, P1 ;  /* 0x000000315700780c */ /* 0x040fe40000f44270 */
[C---:B------:R-:W-:Y:S02]  /*11fb0*/  ISETP.GT.AND P3, PT, R87.reuse, 0x38, P1 ;  /* 0x000000385700780c */ /* 0x040fe40000f64270 */
[----:B------:R-:W-:Y:S02]  /*11fc0*/  ISETP.GT.AND P4, PT, R87, 0x39, P1 ;  /* 0x000000395700780c */ /* 0x000fe40000f84270 */
[----:B------:R-:W-:Y:S02]  /*11fd0*/  FMNMX.FTZ R9, R40, R9, !PT ;  /* 0x0000000928097209 */ /* 0x000fe40007810000 */
[----:B------:R-:W-:Y:S02]  /*11fe0*/  @P0 LOP3.LUT R17, R17, 0x80000000, RZ, 0xfc, !PT ;  /* 0x8000000011110812 */ /* 0x000fe400078efcff */
[----:B------:R-:W-:-:S02]  /*11ff0*/  ISETP.GT.AND P0, PT, R87, 0x78, P1 ;  /* 0x000000785700780c */ /* 0x000fc40000f04270 */
        /* <DEDUP_REMOVED lines=13> */
[----:B------:R-:W-:Y:S02]  /*120d0*/  ISETP.GT.AND P4, PT, R87, 0x49, P1 ;  /* 0x000000495700780c */ /* 0x000fe40000f84270 */
[----:B------:R-:W-:Y:S02]  /*120e0*/  LOP3.LUT R17, R17, 0xfffffffd, RZ, 0xc0, !PT ;  /* 0xfffffffd11117812 */ /* 0x000fe400078ec0ff */
[----:B------:R-:W-:Y:S02]  /*120f0*/  FMNMX.FTZ R9, R47, R9, !PT ;  /* 0x000000092f097209 */ /* 0x000fe40007810000 */
[C---:B------:R-:W-:Y:S02]  /*12100*/  ISETP.LT.OR P5, PT, R86.reuse, 0x41, P5 ;  /* 0x000000415600780c */ /* 0x040fe40002fa1670 */
[----:B------:R-:W-:-:S02]  /*12110*/  ISETP.LT.OR P2, PT, R86, 0x42, P2 ;  /* 0x000000425600780c */ /* 0x000fc40001741670 */
[C---:B------:R-:W-:Y:S02]  /*12120*/  ISETP.LT.OR P3, PT, R86.reuse, 0x49, P3 ;  /* 0x000000495600780c */ /* 0x040fe40001f61670 */
[----:B------:R-:W-:Y:S02]  /*12130*/  ISETP.LT.OR P4, PT, R86, 0x4a, P4 ;  /* 0x0000004a5600780c */ /* 0x000fe40002781670 */
[----:B------:R-:W-:Y:S02]  /*12140*/  @P0 LOP3.LUT R17, R17, 0x2, RZ, 0xfc, !PT ;  /* 0x0000000211110812 */ /* 0x000fe400078efcff */
[----:B------:R-:W-:Y:S02]  /*12150*/  ISETP.GT.AND P0, PT, R87, RZ, P1 ;  /* 0x000000ff5700720c */ /* 0x000fe40000f04270 */
[----:B------:R-:W-:Y:S02]  /*12160*/  FMNMX.FTZ R9, R50, R9, !PT ;  /* 0x0000000932097209 */ /* 0x000fe40007810000 */
        /* <DEDUP_REMOVED lines=8> */
[----:B------:R-:W-:Y:S02]  /*121f0*/  FMNMX.FTZ R9, R51, R9, !PT ;  /* 0x0000000933097209 */ /* 0x000fe40007810000 */
        /* <DEDUP_REMOVED lines=30> */
[----:B------:R-:W-:Y:S02]  /*123e0*/  FMNMX.FTZ R9, R67, R9, !PT ;  /* 0x0000000943097209 */ /* 0x000fe40007810000 */
[----:B------:R-:W-:Y:S02]  /*123f0*/  ISETP.LT.OR P0, PT, R86, 0x62, P2 ;  /* 0x000000625600780c */ /* 0x000fe40001701670 */
[----:B------:R-:W-:Y:S02]  /*12400*/  LOP3.LUT P2, RZ, R17, 0x20, RZ, 0xc0, !PT ;  /* 0x0000002011ff7812 */ /* 0x000fe4000784c0ff */
        /* <DEDUP_REMOVED lines=15> */
[----:B------:R-:W-:Y:S02]  /*12500*/  FMNMX.FTZ R45, R31, R45, !PT ;  /* 0x0000002d1f2d7209 */ /* 0x000fe40007810000 */
[----:B------:R-:W-:Y:S01]  /*12510*/  LOP3.LUT R17, R17, 0xffffffef, RZ, 0xc0, !PT ;  /* 0xffffffef11117812 */ /* 0x000fe200078ec0ff */
[----:B------:R-:W0:Y:S01]  /*12520*/  SHFL.BFLY PT, R15, R9, 0x2, 0x1f ;  /* 0x0c401f00090f7f89 */ /* 0x000e2200000e0000 */
[----:B------:R-:W-:Y:S02]  /*12530*/  FMNMX.FTZ R45, R34, R45, !PT ;  /* 0x0000002d222d7209 */ /* 0x000fe40007810000 */
[----:B------:R-:W-:-:S02]  /*12540*/  @P0 LOP3.LUT R17, R17, 0x10, RZ, 0xfc, !PT ;  /* 0x0000001011110812 */ /* 0x000fc400078efcff */
[----:B------:R-:W-:Y:S02]  /*12550*/  FMNMX.FTZ R45, R35, R45, !PT ;  /* 0x0000002d232d7209 */ /* 0x000fe40007810000 */
[----:B------:R-:W-:Y:S02]  /*12560*/  ISETP.LT.OR P0, PT, R86, 0x69, P3 ;  /* 0x000000695600780c */ /* 0x000fe40001f01670 */
[----:B------:R-:W-:Y:S02]  /*12570*/  FMNMX.FTZ R45, R38, R45, !PT ;  /* 0x0000002d262d7209 */ /* 0x000fe40007810000 */
[----:B------:R-:W-:Y:S02]  /*12580*/  LOP3.LUT P3, RZ, R17, 0x8, RZ, 0xc0, !PT ;  /* 0x0000000811ff7812 */ /* 0x000fe4000786c0ff */
[----:B------:R-:W-:Y:S02]  /*12590*/  FMNMX.FTZ R45, R39, R45, !PT ;  /* 0x0000002d272d7209 */ /* 0x000fe40007810000 */
[----:B------:R-:W-:-:S02]  /*125a0*/  LOP3.LUT R17, R17, 0xfffffffb, RZ, 0xc0, !PT ;  /* 0xfffffffb11117812 */ /* 0x000fc400078ec0ff */
[----:B------:R-:W-:Y:S02]  /*125b0*/  FMNMX.FTZ R45, R42, R45, !PT ;  /* 0x0000002d2a2d7209 */ /* 0x000fe40007810000 */
[----:B------:R-:W-:Y:S02]  /*125c0*/  ISETP.LT.OR P5, PT, R86, 0x71, P5 ;  /* 0x000000715600780c */ /* 0x000fe40002fa1670 */
[----:B------:R-:W-:Y:S02]  /*125d0*/  FMNMX.FTZ R45, R43, R45, !PT ;  /* 0x0000002d2b2d7209 */ /* 0x000fe40007810000 */
[----:B------:R-:W-:Y:S02]  /*125e0*/  @P0 LOP3.LUT R17, R17, 0x4, RZ, 0xfc, !PT ;  /* 0x0000000411110812 */ /* 0x000fe400078efcff */
[----:B0-----:R-:W-:Y:S02]  /*125f0*/  FMNMX.FTZ R9, R9, R15, !PT ;  /* 0x0000000f09097209 */ /* 0x001fe40007810000 */
[----:B------:R-:W-:-:S02]  /*12600*/  FMNMX.FTZ R45, R48, R45, !PT ;  /* 0x0000002d302d7209 */ /* 0x000fc40007810000 */
[----:B------:R-:W-:Y:S01]  /*12610*/  ISETP.LT.OR P0, PT, R86, 0x6a, P4 ;  /* 0x0000006a5600780c */ /* 0x000fe20002701670 */
[----:B------:R-:W0:Y:S01]  /*12620*/  SHFL.BFLY PT, R15, R9, 0x1, 0x1f ;  /* 0x0c201f00090f7f89 */ /* 0x000e2200000e0000 */
[----:B------:R-:W-:Y:S02]  /*12630*/  FMNMX.FTZ R45, R49, R45, !PT ;  /* 0x0000002d312d7209 */ /* 0x000fe40007810000 */
[----:B------:R-:W-:Y:S02]  /*12640*/  LOP3.LUT R17, R17, 0xdfffffff, RZ, 0xc0, !PT ;  /* 0xdfffffff11117812 */ /* 0x000fe400078ec0ff */
[----:B------:R-:W-:Y:S02]  /*12650*/  FMNMX.FTZ R45, R52, R45, !PT ;  /* 0x0000002d342d7209 */ /* 0x000fe40007810000 */
[----:B------:R-:W-:Y:S02]  /*12660*/  ISETP.LT.OR P6, PT, R86, 0x72, P6 ;  /* 0x000000725600780c */ /* 0x000fe400037c1670 */
[----:B------:R-:W-:-:S02]  /*12670*/  FMNMX.FTZ R45, R53, R45, !PT ;  /* 0x0000002d352d7209 */ /* 0x000fc40007810000 */
[----:B------:R-:W-:Y:S02]  /*12680*/  ISETP.LT.OR P1, PT, R86, 0x79, P1 ;  /* 0x000000795600780c */ /* 0x000fe40000f21670 */
[----:B------:R-:W-:Y:S02]  /*12690*/  FMNMX.FTZ R45, R56, R45, !PT ;  /* 0x0000002d382d7209 */ /* 0x000fe40007810000 */
[----:B------:R-:W-:Y:S02]  /*126a0*/  @P0 LOP3.LUT R17, R17, 0x20000000, RZ, 0xfc, !PT ;  /* 0x2000000011110812 */ /* 0x000fe400078efcff */
[----:B------:R-:W-:Y:S02]  /*126b0*/  FMNMX.FTZ R45, R57, R45, !PT ;  /* 0x0000002d392d7209 */ /* 0x000fe40007810000 */
[----:B------:R-:W-:Y:S02]  /*126c0*/  LOP3.LUT R17, R17, 0xbfffffff, RZ, 0xc0, !PT ;  /* 0xbfffffff11117812 */ /* 0x000fe400078ec0ff */
[----:B------:R-:W-:-:S02]  /*126d0*/  FMNMX.FTZ R45, R60, R45, !PT ;  /* 0x0000002d3c2d7209 */ /* 0x000fc40007810000 */
[----:B------:R-:W-:Y:S02]  /*126e0*/  @P5 LOP3.LUT R17, R17, 0x40000000, RZ, 0xfc, !PT ;  /* 0x4000000011115812 */ /* 0x000fe400078efcff */
[----:B0-----:R-:W-:Y:S02]  /*126f0*/  FMNMX.FTZ R9, R9, R15, !PT ;  /* 0x0000000f09097209 */ /* 0x001fe40007810000 */
[----:B------:R-:W-:Y:S02]  /*12700*/  FMNMX.FTZ R45, R61, R45, !PT ;  /* 0x0000002d3d2d7209 */ /* 0x000fe40007810000 */
[C---:B------:R-:W-:Y:S02]  /*12710*/  FSETP.NEU.FTZ.AND P4, PT, R9.reuse, -INF , PT ;  /* 0xff8000000900780b */ /* 0x040fe40003f9d000 */
[----:B------:R-:W-:Y:S02]  /*12720*/  FMNMX.FTZ R45, R64, R45, !PT ;  /* 0x0000002d402d7209 */ /* 0x000fe40007810000 */
[----:B------:R-:W-:-:S02]  /*12730*/  FSEL R15, R9, RZ, P4 ;  /* 0x000000ff090f7208 */ /* 0x000fc40002000000 */
[----:B------:R-:W-:Y:S02]  /*12740*/  FMNMX.FTZ R45, R65, R45, !PT ;  /* 0x0000002d412d7209 */ /* 0x000fe40007810000 */
[----:B------:R-:W-:Y:S01]  /*12750*/  LOP3.LUT P5, RZ, R17, 0x40, RZ, 0xc0, !PT ;  /* 0x0000004011ff7812 */ /* 0x000fe200078ac0ff */
[----:B------:R-:W-:-:S01]  /*12760*/  FADD.FTZ R5, -R15, R5 ;  /* 0x000000050f057221 */ /* 0x000fc20000010100 */
[----:B------:R-:W-:Y:S01]  /*12770*/  FMNMX.FTZ R45, R68, R45, !PT ;  /* 0x0000002d442d7209 */ /* 0x000fe20007810000 */
[----:B------:R-:W-:-:S01]  /*12780*/  FFMA.FTZ R15, R9, R26, -8 ;  /* 0xc1000000090f7423 */ /* 0x000fc2000001001a */
[----:B------:R-:W-:Y:S01]  /*12790*/  LOP3.LUT P0, RZ, R17, 0x10, RZ, 0xc0, !PT ;  /* 0x0000001011ff7812 */ /* 0x000fe2000780c0ff */
[----:B------:R-:W-:Y:S01]  /*127a0*/  FMUL.FTZ R5, R5, R26 ;  /* 0x0000001a05057220 */ /* 0x000fe20000410000 */
[----:B------:R-:W-:Y:S02]  /*127b0*/  FSEL R70, R70, -INF , !P5 ;  /* 0xff80000046467808 */ /* 0x000fe40006800000 */
[----:B------:R-:W-:-:S02]  /*127c0*/  FMNMX.FTZ R45, R69, R45, !PT ;  /* 0x0000002d452d7209 */ /* 0x000fc40007810000 */
[----:B------:R-:W-:Y:S01]  /*127d0*/  FSEL R15, R15, RZ, P4 ;  /* 0x000000ff0f0f7208 */ /* 0x000fe20002000000 */
[----:B------:R-:W-:Y:S01]  /*127e0*/  MUFU.EX2 R5, R5 ;  /* 0x0000000500057308 */ /* 0x000fe20000000800 */
[----:B------:R-:W-:Y:S02]  /*127f0*/  LOP3.LUT P4, RZ, R17, 0x4, RZ, 0xc0, !PT ;  /* 0x0000000411ff7812 */ /* 0x000fe4000788c0ff */
[----:B------:R-:W-:Y:S01]  /*12800*/  FSEL R71, R71, -INF , !P0 ;  /* 0xff80000047477808 */ /* 0x000fe20004000000 */
[----:B------:R-:W-:-:S01]  /*12810*/  FFMA.FTZ R44, R44, R26, -R15 ;  /* 0x0000001a2c2c7223 */ /* 0x000fc2000001080f */
[----:B------:R-:W-:Y:S01]  /*12820*/  FMNMX.FTZ R45, R70, R45, !PT ;  /* 0x0000002d462d7209 */ /* 0x000fe20007810000 */
[----:B------:R-:W-:-:S01]  /*12830*/  FFMA.FTZ R12, R12, R26, -R15 ;  /* 0x0000001a0c0c7223 */ /* 0x000fc2000001080f */
[----:B------:R-:W-:Y:S01]  /*12840*/  LOP3.LUT P0, RZ, R17, 0x20000000, RZ, 0xc0, !PT ;  /* 0x2000000011ff7812 */ /* 0x000fe2000780c0ff */
[----:B------:R-:W-:-:S01]  /*12850*/  FFMA.FTZ R24, R24, R26, -R15 ;  /* 0x0000001a18187223 */ /* 0x000fc2000001080f */
        /* <DEDUP_REMOVED lines=18> */
[----:B------:R-:W-:Y:S01]  /*12980*/  ISETP.LT.OR P3, PT, R86, 0x7a, P3 ;  /* 0x0000007a5600780c */ /* 0x000fe20001f61670 */
        /* <DEDUP_REMOVED lines=44> */
[----:B------:R-:W-:-:S03]  /*12c50*/  FFMA.FTZ R85, R45, R26, -8 ;  /* 0xc10000002d557423 */ /* 0x000fc6000001001a */
[----:B------:R-:W-:Y:S02]  /*12c60*/  FMUL.FTZ R14, R14, R26 ;  /* 0x0000001a0e0e7220 */ /* 0x000fe40000410000 */
[----:B------:R-:W-:Y:S01]  /*12c70*/  MUFU.EX2 R37, R37 ;  /* 0x0000002500257308 */ /* 0x000fe20000000800 */
[----:B------:R-:W-:-:S05]  /*12c80*/  FSEL R85, R85, RZ, P1 ;  /* 0x000000ff55557208 */ /* 0x000fca0000800000 */
        /* <DEDUP_REMOVED lines=38> */
[----:B-1----:R-:W-:Y:S01]  /*12ef0*/  FADD.FTZ R85, R22, R3 ;  /* 0x0000000316557221 */ /* 0x002fe20000010000 */
[----:B------:R-:W-:-:S03]  /*12f00*/  FADD.FTZ R3, R24, R4 ;  /* 0x0000000418037221 */ /* 0x000fc60000010000 */
        /* <DEDUP_REMOVED lines=111> */
.L_x_12400:
[----:B------:R-:W2:Y:S01]  /*13600*/  LDL R85, [R1+0x28] ;  /* 0x0000280001557983 */ /* 0x000ea20000100800 */
[----:B------:R-:W-:Y:S01]  /*13610*/  VIADD R152, R152, 0x19c60 ;  /* 0x00019c6098987836 */ /* 0x000fe20000000000 */
        /* <DEDUP_REMOVED lines=16> */
[----:B------:R-:W-:-:S02]  /*13720*/  PRMT R152, R140, 0x654, R152 ;  /* 0x000006548c987816 */ /* 0x000fc40000000098 */
[----:B------:R-:W-:Y:S02]  /*13730*/  F2FP.SATFINITE.E4M3.F32.PACK_AB_MERGE_C R24, R12, R44, R24 ;  /* 0x0000002c0c18723e */ /* 0x000fe40004807018 */
[----:B------:R-:W-:Y:S01]  /*13740*/  F2FP.SATFINITE.E4M3.F32.PACK_AB_MERGE_C R8, R22, R13, R8 ;  /* 0x0000000d1608723e */ /* 0x000fe20004807008 */
[----:B------:R0:W-:Y:S01]  /*13750*/  SYNCS.ARRIVE.TRANS64.RED.A1T0 RZ, [R152+URZ], RZ ;  /* 0x000000ff98ff79a7 */ /* 0x0001e2000810043f */
        /* <DEDUP_REMOVED lines=64> */
[----:B0-----:R-:W-:Y:S02]  /*13b60*/  IMAD.MOV.U32 R152, RZ, RZ, R20 ;  /* 0x000000ffff987224 */ /* 0x001fe400078e0014 */
        /* <DEDUP_REMOVED lines=17> */
[C---:B--2---:R-:W-:Y:S01]  /*13c80*/  ISETP.GT.AND P1, PT, R0.reuse, R85, PT ;  /* 0x000000550000720c */ /* 0x044fe20003f24270 */
[----:B------:R-:W-:-:S12]  /*13c90*/  VIADD R0, R0, 0xffffffff ;  /* 0xffffffff00007836 */ /* 0x000fd80000000000 */
[----:B------:R-:W-:Y:S05]  /*13ca0*/  @P1 BRA `(.L_x_12401) ;  /* 0xffffffc400dc1947 */ /* 0x000fea000383ffff */
[----:B------:R-:W-:Y:S05]  /*13cb0*/  BSYNC B0 ;  /* 0x0000000000007941 */ /* 0x000fea0003800000 */
.L_x_12380:
[----:B------:R-:W-:Y:S02]  /*13cc0*/  IMAD.MOV.U32 R14, RZ, RZ, R45 ;  /* 0x000000ffff0e7224 */ /* 0x000fe400078e002d */
[----:B------:R-:W-:Y:S02]  /*13cd0*/  IMAD.MOV.U32 R5, RZ, RZ, R9 ;  /* 0x000000ffff057224 */ /* 0x000fe400078e0009 */
[----:B------:R-:W-:Y:S02]  /*13ce0*/  IMAD.MOV.U32 R22, RZ, RZ, R21 ;  /* 0x000000ffff167224 */ /* 0x000fe400078e0015 */
[----:B------:R-:W-:-:S07]  /*13cf0*/  IMAD.MOV.U32 R152, RZ, RZ, R20 ;  /* 0x000000ffff987224 */ /* 0x000fce00078e0014 */
.L_x_12379:
[----:B------:R-:W-:Y:S05]  /*13d00*/  BSYNC B1 ;  /* 0x0000000000017941 */ /* 0x000fea0003800000 */
.L_x_12378:
[----:B------:R-:W2:Y:S01]  /*13d10*/  LDL R8, [R1+0x20] ;  /* 0x0000200001087983 */ /* 0x000ea20000100800 */
[----:B------:R-:W0:Y:S03]  /*13d20*/  LDC R9, c[0x0][0x448] ;  /* 0x00011200ff097b82 */ /* 0x000e260000000800 */
[----:B------:R-:W3:Y:S01]  /*13d30*/  LDL R13, [R1] ;  /* 0x00000000010d7983 */ /* 0x000ee20000100800 */
[----:B------:R-:W-:Y:S01]  /*13d40*/  LOP3.LUT R17, R17, 0xffffffdf, RZ, 0xc0, !PT ;  /* 0xffffffdf11117812 */ /* 0x000fe200078ec0ff */
[----:B------:R-:W-:-:S03]  /*13d50*/  ULDC UR4, c[0x0][0x9dc] ;  /* 0x0002770000047ab9 */ /* 0x000fc60000000800 */
[----:B------:R-:W1:Y:S01]  /*13d60*/  LDC R15, c[0x0][0x9e4] ;  /* 0x00027900ff0f7b82 */ /* 0x000e620000000800 */
[----:B0-----:R-:W-:-:S13]  /*13d70*/  ISETP.NE.AND P1, PT, R9, 0x1, PT ;  /* 0x000000010900780c */ /* 0x001fda0003f25270 */
[----:B------:R-:W0:Y:S01]  /*13d80*/  @P1 LDC R9, c[0x0][0x44c] ;  /* 0x00011300ff091b82 */ /* 0x000e220000000800 */
[----:B------:R-:W-:-:S04]  /*13d90*/  @P1 LOP3.LUT R17, R17, 0x20, RZ, 0xfc, !PT ;  /* 0x0000002011111812 */ /* 0x000fc800078efcff */
[----:B------:R-:W-:-:S03]  /*13da0*/  LOP3.LUT R17, R17, 0xffffffbf, RZ, 0xc0, !PT ;  /* 0xffffffbf11117812 */ /* 0x000fc600078ec0ff */
[----:B------:R-:W4:Y:S01]  /*13db0*/  @P1 LDC R12, c[0x0][0x450] ;  /* 0x00011400ff0c1b82 */ /* 0x000f220000000800 */
[----:B--2---:R-:W-:-:S04]  /*13dc0*/  VIADD R8, R8, 0xbf ;  /* 0x000000bf08087836 */ /* 0x004fc80000000000 */
[----:B0-----:R-:W-:Y:S01]  /*13dd0*/  @P1 IMAD.HI.U32 R9, R8, R9, RZ ;  /* 0x0000000908091227 */ /* 0x001fe200078e00ff */
[----:B---3--:R-:W-:-:S04]  /*13de0*/  IADD3 R13, R13, 0x1, -R155 ;  /* 0x000000010d0d7810 */ /* 0x008fc80007ffe89b */
[----:B----4-:R-:W-:Y:S02]  /*13df0*/  @P1 SHF.R.U32.HI R8, RZ, R12, R9 ;  /* 0x0000000cff081219 */ /* 0x010fe40000011609 */
[----:B-1----:R-:W-:-:S03]  /*13e00*/  ISETP.GE.AND P1, PT, R15, 0x1, PT ;  /* 0x000000010f00780c */ /* 0x002fc60003f26270 */
[----:B------:R-:W-:-:S04]  /*13e10*/  IMAD.IADD R8, R13, 0x1, R8 ;  /* 0x000000010d087824 */ /* 0x000fc800078e0208 */
[----:B------:R-:W-:-:S06]  /*13e20*/  VIADD R12, R8, -UR4 ;  /* 0x80000004080c7c36 */ /* 0x000fcc0008000000 */
[----:B------:R-:W-:Y:S01]  /*13e30*/  @P1 LOP3.LUT R17, R17, 0x40, RZ, 0xfc, !PT ;  /* 0x0000004011111812 */ /* 0x000fe200078efcff */
        /* <DEDUP_REMOVED lines=12> */
.L_x_12404:
[----:B------:R-:W-:-:S13]  /*13f00*/  ISETP.NE.AND P1, PT, R15, 0x1, PT ;  /* 0x000000010f00780c */ /* 0x000fda0003f25270 */
[----:B------:R-:W0:Y:S02]  /*13f10*/  @P1 LDC.64 R8, c[0x0][0x9e8] ;  /* 0x00027a00ff081b82 */ /* 0x000e240000000a00 */
[----:B0-----:R-:W-:-:S05]  /*13f20*/  @P1 IMAD.HI.U32 R8, R13, R8, RZ ;  /* 0x000000080d081227 */ /* 0x001fca00078e00ff */
[----:B------:R-:W-:-:S07]  /*13f30*/  @P1 SHF.R.U32.HI R13, RZ, R9, R8 ;  /* 0x00000009ff0d1219 */ /* 0x000fce0000011608 */
.L_x_12405:
[----:B------:R-:W-:Y:S05]  /*13f40*/  BSYNC B0 ;  /* 0x0000000000007941 */ /* 0x000fea0003800000 */
.L_x_12403:
[----:B------:R-:W-:-:S05]  /*13f50*/  IMAD R13, R13, R15, RZ ;  /* 0x0000000f0d0d7224 */ /* 0x000fca00078e02ff */
[----:B------:R-:W-:-:S07]  /*13f60*/  VIMNMX R12, R12, R13, !PT ;  /* 0x0000000d0c0c7248 */ /* 0x000fce0007fe0100 */
.L_x_12402:
[----:B------:R-:W2:Y:S01]  /*13f70*/  LDL R8, [R1+0x44] ;  /* 0x0000440001087983 */ /* 0x000ea20000100800 */
[----:B------:R-:W-:Y:S01]  /*13f80*/  VIADD R12, R12, 0x7f ;  /* 0x0000007f0c0c7836 */ /* 0x000fe20000000000 */
[----:B------:R-:W-:Y:S04]  /*13f90*/  BSSY B0, `(.L_x_12406) ;  /* 0x000026d000007945 */ /* 0x000fe80003800000 */
[----:B------:R-:W-:-:S04]  /*13fa0*/  SHF.R.S32.HI R9, RZ, 0x1f, R12 ;  /* 0x0000001fff097819 */ /* 0x000fc8000001140c */
[----:B------:R-:W-:-:S04]  /*13fb0*/  LEA.HI R9, R9, R12, RZ, 0x7 ;  /* 0x0000000c09097211 */ /* 0x000fc800078f38ff */
[----:B------:R-:W-:-:S04]  /*13fc0*/  SHF.R.S32.HI R9, RZ, 0x7, R9 ;  /* 0x00000007ff097819 */ /* 0x000fc80000011409 */
[----:B--2---:R-:W-:-:S04]  /*13fd0*/  VIMNMX R8, R8, R9, !PT ;  /* 0x0000000908087248 */ /* 0x004fc80007fe0100 */
[----:B------:R-:W-:Y:S01]  /*13fe0*/  ISETP.GE.AND P1, PT, R0, R8, PT ;  /* 0x000000080000720c */ /* 0x000fe20003f26270 */
[----:B------:R0:W-:-:S12]  /*13ff0*/  STL [R1+0x28], R8 ;  /* 0x0000280801007387 */ /* 0x0001d80000100800 */
[----:B0-----:R-:W-:Y:S05]  /*14000*/  @!P1 BRA `(.L_x_12407) ;  /* 0x0000002400949947 */ /* 0x001fea0003800000 */
[----:B------:R-:W-:Y:S01]  /*14010*/  BSSY B1, `(.L_x_12407) ;  /* 0x0000264000017945 */ /* 0x000fe20003800000 */
[----:B------:R-:W-:Y:S02]  /*14020*/  IMAD.MOV.U32 R20, RZ, RZ, R14 ;  /* 0x000000ffff147224 */ /* 0x000fe400078e000e */
[----:B------:R-:W-:Y:S02]  /*14030*/  IMAD.MOV.U32 R15, RZ, RZ, R5 ;  /* 0x000000ffff0f7224 */ /* 0x000fe400078e0005 */
[----:B------:R-:W-:Y:S02]  /*14040*/  IMAD.MOV.U32 R9, RZ, RZ, R152 ;  /* 0x000000ffff097224 */ /* 0x000fe400078e0098 */
[----:B------:R-:W-:-:S07]  /*14050*/  IMAD.MOV.U32 R8, RZ, RZ, R22 ;  /* 0x000000ffff087224 */ /* 0x000fce00078e0016 */
.L_x_12420:
[----:B------:R-:W-:-:S05]  /*14060*/  VIADD R5, R8, 0x1 ;  /* 0x0000000108057836 */ /* 0x000fca0000000000 */
[----:B------:R-:W-:-:S04]  /*14070*/  ISETP.NE.AND P1, PT, R5, 0x2, PT ;  /* 0x000000020500780c */ /* 0x000fc80003f25270 */
[----:B------:R-:W-:Y:S02]  /*14080*/  SEL R5, R5, RZ, P1 ;  /* 0x000000ff05057207 */ /* 0x000fe40000800000 */
[----:B------:R-:W-:-:S03]  /*14090*/  SEL R152, RZ, 0x1, P1 ;  /* 0x00000001ff987807 */ /* 0x000fc60000800000 */
[----:B------:R-:W-:Y:S01]  /*140a0*/  IMAD.MOV.U32 R22, RZ, RZ, R5 ;  /* 0x000000ffff167224 */ /* 0x000fe200078e0005 */
[----:B------:R-:W-:Y:S01]  /*140b0*/  LOP3.LUT R152, R9, R152, RZ, 0x3c, !PT ;  /* 0x0000009809987212 */ /* 0x000fe200078e3cff */
[----:B------:R-:W-:Y:S06]  /*140c0*/  @!P0 BRA `(.L_x_12408) ;  /* 0x0000000000048947 */ /* 0x000fec0003800000 */
[----:B------:R-:W-:Y:S01]  /*140d0*/  BPT.TRAP 0x1 ;  /* 0x000000040000795c */ /* 0x000fe20000300000 */
.L_x_12408:
[----:B------:R-:W-:Y:S01]  /*140e0*/  IMAD R12, R22, 0x8, R16 ;  /* 0x00000008160c7824 */ /* 0x000fe200078e0210 */
[----:B------:R-:W-:-:S04]  /*140f0*/  SHF.L.U32 R13, R152, 0x1f, RZ ;  /* 0x0000001f980d7819 */ /* 0x000fc800000006ff */
[----:B------:R0:W1:Y:S01]  /*14100*/  SYNCS.PHASECHK.TRANS64.TRYWAIT P1, [R12+URZ+0x19c30], R13 ;  /* 0x019c300d0c0075a7 */ /* 0x000062000802017f */
[----:B------:R-:W-:Y:S05]  /*14110*/  @!P0 BRA `(.L_x_12409) ;  /* 0x0000000000048947 */ /* 0x000fea0003800000 */
[----:B------:R-:W-:Y:S01]  /*14120*/  BPT.TRAP 0x1 ;  /* 0x000000040000795c */ /* 0x000fe20000300000 */
.L_x_12409:
[----:B------:R-:W2:Y:S01]  /*14130*/  LDL R14, [R1+0x24] ;  /* 0x00002400010e7983 */ /* 0x000ea20000100800 */
[----:B------:R-:W-:Y:S01]  /*14140*/  BSSY B2, `(.L_x_12410) ;  /* 0x0000006000027945 */ /* 0x000fe20003800000 */
[----:B------:R-:W-:Y:S02]  /*14150*/  IMAD.MOV.U32 R25, RZ, RZ, -0x3ffffff0 ;  /* 0xc0000010ff197424 */ /* 0x000fe400078e00ff */
[----:B--2---:R-:W-:Y:S01]  /*14160*/  IMAD R24, R22, 0x300, R14 ;  /* 0x0000030016187824 */ /* 0x004fe200078e020e */
[----:B-1----:R-:W-:Y:S06]  /*14170*/  @P1 BRA `(.L_x_12411) ;  /* 0x0000000000081947 */ /* 0x002fec0003800000 */
[----:B------:R-:W1:Y:S02]  /*14180*/  SYNCS.PHASECHK.TRANS64.TRYWAIT P1, [R12+URZ+0x19c30], R13 ;  /* 0x019c300d0c0075a7 */ /* 0x000e64000802017f */
[----:B-1----:R-:W-:Y:S05]  /*14190*/  @!P1 BRA `(.L_x_12412) ;  /* 0x0000012c00749947 */ /* 0x002fea0003800000 */
.L_x_12411:
[----:B------:R-:W-:Y:S05]  /*141a0*/  BSYNC B2 ;  /* 0x0000000000027941 */ /* 0x000fea0003800000 */
.L_x_12410:
[C---:B------:R-:W-:Y:S01]  /*141b0*/  R2UR UR6, R24.reuse ;  /* 0x00000000180672ca */ /* 0x040fe200000e0000 */
[C---:B01----:R-:W-:Y:S01]  /*141c0*/  VIADD R12, R24.reuse, 0x100 ;  /* 0x00000100180c7836 */ /* 0x043fe20000000000 */
[----:B------:R-:W-:Y:S01]  /*141d0*/  R2UR UR7, R25 ;  /* 0x00000000190772ca */ /* 0x000fe200000e0000 */
[----:B------:R-:W-:Y:S01]  /*141e0*/  VIADD R24, R24, 0x200 ;  /* 0x0000020018187836 */ /* 0x000fe20000000000 */
[----:B------:R-:W-:Y:S01]  /*141f0*/  R2UR UR4, R6 ;  /* 0x00000000060472ca */ /* 0x000fe200000e0000 */
[----:B------:R-:W-:Y:S01]  /*14200*/  IMAD.MOV.U32 R25, RZ, RZ, -0x3ffffff0 ;  /* 0xc0000010ff197424 */ /* 0x000fe200078e00ff */
[----:B------:R-:W-:Y:S01]  /*14210*/  R2UR UR5, R7 ;  /* 0x00000000070572ca */ /* 0x000fe200000e0000 */
[----:B------:R-:W-:Y:S01]  /*14220*/  IMAD.MOV.U32 R13, RZ, RZ, -0x3ffffff0 ;  /* 0xc0000010ff0d7424 */ /* 0x000fe200078e00ff */
[----:B------:R-:W-:Y:S02]  /*14230*/  R2UR UR14, R24 ;  /* 0x00000000180e72ca */ /* 0x000fe400000e0000 */
[----:B------:R-:W-:-:S02]  /*14240*/  R2UR UR15, R25 ;  /* 0x00000000190f72ca */ /* 0x000fc400000e0000 */
[----:B------:R-:W-:Y:S01]  /*14250*/  WARPGROUP.ARRIVE ;  /* 0x00000000000079c5 */ /* 0x000fe20000000000 */
[----:B------:R-:W-:Y:S02]  /*14260*/  R2UR UR10, R12 ;  /* 0x000000000c0a72ca */ /* 0x000fe400000e0000 */
[----:B------:R-:W-:Y:S02]  /*14270*/  R2UR UR11, R13 ;  /* 0x000000000d0b72ca */ /* 0x000fe400000e0000 */
[----:B------:R-:W-:Y:S02]  /*14280*/  R2UR UR8, R156 ;  /* 0x000000009c0872ca */ /* 0x000fe400000e0000 */
[----:B------:R-:W-:Y:S01]  /*14290*/  QGMMA.64x128x32.F32.E4M3.E4M3 R24, gdesc[UR4], RZ, !UPT, gsb0 ;  /* 0x01e00000041879f3 */ /* 0x000fe2000c0008ff */
[----:B------:R-:W-:Y:S02]  /*142a0*/  R2UR UR9, R157 ;  /* 0x000000009d0972ca */ /* 0x000fe400000e0000 */
[----:B------:R-:W-:-:S02]  /*142b0*/  R2UR UR12, R10 ;  /* 0x000000000a0c72ca */ /* 0x000fc400000e0000 */
        /* <DEDUP_REMOVED lines=10> */
.L_x_12413:
[----:B------:R-:W-:Y:S01]  /*14360*/  SHF.L.U32 R9, R9, 0x1f, RZ ;  /* 0x0000001f09097819 */ /* 0x000fe200000006ff */
[----:B------:R-:W-:-:S04]  /*14370*/  IMAD R21, R8, 0x8, R16 ;  /* 0x0000000808157824 */ /* 0x000fc800078e0210 */
[----:B------:R0:W1:Y:S01]  /*14380*/  SYNCS.PHASECHK.TRANS64.TRYWAIT P1, [R21+URZ+0x19c50], R9 ;  /* 0x019c5009150075a7 */ /* 0x000062000802017f */
[----:B------:R-:W-:Y:S05]  /*14390*/  @!P0 BRA `(.L_x_12414) ;  /* 0x0000000000048947 */ /* 0x000fea0003800000 */
[----:B------:R-:W-:Y:S01]  /*143a0*/  BPT.TRAP 0x1 ;  /* 0x000000040000795c */ /* 0x000fe20000300000 */
.L_x_12414:
[----:B------:R-:W-:Y:S04]  /*143b0*/  BSSY B2, `(.L_x_12415) ;  /* 0x0000004000027945 */ /* 0x000fe80003800000 */
[----:B-1----:R-:W-:Y:S05]  /*143c0*/  @P1 BRA `(.L_x_12416) ;  /* 0x0000000000081947 */ /* 0x002fea0003800000 */
[----:B------:R-:W1:Y:S02]  /*143d0*/  SYNCS.PHASECHK.TRANS64.TRYWAIT P1, [R21+URZ+0x19c50], R9 ;  /* 0x019c5009150075a7 */ /* 0x000e64000802017f */
[----:B-1----:R-:W-:Y:S05]  /*143e0*/  @!P1 BRA `(.L_x_12417) ;  /* 0x0000012800f49947 */ /* 0x002fea0003800000 */
.L_x_12416:
[----:B------:R-:W-:Y:S05]  /*143f0*/  BSYNC B2 ;  /* 0x0000000000027941 */ /* 0x000fea0003800000 */
.L_x_12415:
        /* <DEDUP_REMOVED lines=34> */
.L_x_12418:
[----:B------:R-:W2:Y:S01]  /*14620*/  LDL R136, [R1+0x4] ;  /* 0x0000040001887983 */ /* 0x000ea20000100800 */
[C---:B------:R-:W-:Y:S01]  /*14630*/  FMUL.FTZ R8, R2.reuse, R24 ;  /* 0x0000001802087220 */ /* 0x040fe20000410000 */
[C---:B------:R-:W-:Y:S01]  /*14640*/  FMUL.FTZ R9, R2.reuse, R25 ;  /* 0x0000001902097220 */ /* 0x040fe20000410000 */
[C---:B------:R-:W-:Y:S01]  /*14650*/  FMUL.FTZ R24, R2.reuse, R28 ;  /* 0x0000001c02187220 */ /* 0x040fe20000410000 */
[----:B------:R-:W-:Y:S02]  /*14660*/  IMAD R5, R5, 0x8, R16 ;  /* 0x0000000805057824 */ /* 0x000fe400078e0210 */
[C---:B------:R-:W-:Y:S01]  /*14670*/  FMUL.FTZ R25, R2.reuse, R29 ;  /* 0x0000001d02197220 */ /* 0x040fe20000410000 */
[C---:B------:R-:W-:Y:S01]  /*14680*/  FMUL.FTZ R29, R2.reuse, R32 ;  /* 0x00000020021d7220 */ /* 0x040fe20000410000 */
[----:B------:R-:W0:Y:S01]  /*14690*/  MUFU.TANH R8, R8 ;  /* 0x0000000800087308 */ /* 0x000e220000002400 */
[----:B------:R-:W-:Y:S02]  /*146a0*/  VIADD R5, R5, 0x19c40 ;  /* 0x00019c4005057836 */ /* 0x000fe40000000000 */
        /* <DEDUP_REMOVED lines=66> */
[----:B------:R-:W-:-:S04]  /*14ad0*/  FMUL.FTZ R84, R2, R87 ;  /* 0x0000005702547220 */ /* 0x000fc80000410000 */
        /* <DEDUP_REMOVED lines=28> */
[----:B--2---:R-:W-:-:S07]  /*14ca0*/  PRMT R5, R136, 0x654, R5 ;  /* 0x0000065488057816 */ /* 0x004fce0000000005 */
[----:B------:R-:W2:Y:S01]  /*14cb0*/  MUFU.TANH R32, R32 ;  /* 0x0000002000207308 */ /* 0x000ea20000002400 */
[----:B------:R0:W-:Y:S07]  /*14cc0*/  SYNCS.ARRIVE.TRANS64.RED.A1T0 RZ, [R5+URZ], RZ ;  /* 0x000000ff05ff79a7 */ /* 0x0001ee000810043f */
[----:B------:R-:W2:Y:S01]  /*14cd0*/  MUFU.TANH R38, R38 ;  /* 0x0000002600267308 */ /* 0x000ea20000002400 */
[----:B0-----:R-:W-:-:S04]  /*14ce0*/  FMNMX.FTZ R5, R8, R15, !PT ;  /* 0x0000000f08057209 */ /* 0x001fc80007810000 */
[----:B-1----:R-:W-:-:S03]  /*14cf0*/  FMNMX.FTZ R5, R9, R5, !PT ;  /* 0x0000000509057209 */ /* 0x002fc60007810000 */
[----:B------:R-:W0:Y:S01]  /*14d00*/  MUFU.TANH R39, R39 ;  /* 0x0000002700277308 */ /* 0x000e220000002400 */
[----:B---3--:R-:W-:-:S04]  /*14d10*/  FMNMX.FTZ R5, R24, R5, !PT ;  /* 0x0000000518057209 */ /* 0x008fc80007810000 */
[----:B----4-:R-:W-:-:S03]  /*14d20*/  FMNMX.FTZ R5, R25, R5, !PT ;  /* 0x0000000519057209 */ /* 0x010fc60007810000 */
[----:B------:R-:W1:Y:S01]  /*14d30*/  MUFU.TANH R42, R42 ;  /* 0x0000002a002a7308 */ /* 0x000e620000002400 */
[----:B-----5:R-:W-:-:S04]  /*14d40*/  FMNMX.FTZ R5, R29, R5, !PT ;  /* 0x000000051d057209 */ /* 0x020fc80007810000 */
        /* <DEDUP_REMOVED lines=40> */
[----:B------:R-:W5:Y:S02]  /*14fd0*/  MUFU.TANH R70, R70 ;  /* 0x0000004600467308 */ /* 0x000f640000002400 */
[----:B------:R-:W2:Y:S06]  /*14fe0*/  SHFL.BFLY PT, R14, R5, 0x2, 0x1f ;  /* 0x0c401f00050e7f89 */ /* 0x000eac00000e0000 */
[----:B------:R-:W5:Y:S08]  /*14ff0*/  MUFU.TANH R71, R71 ;  /* 0x0000004700477308 */ /* 0x000f700000002400 */
[----:B------:R-:W5:Y:S08]  /*15000*/  MUFU.TANH R74, R74 ;  /* 0x0000004a004a7308 */ /* 0x000f700000002400 */
        /* <DEDUP_REMOVED lines=16> */
[----:B------:R-:W-:-:S04]  /*15110*/  FMNMX.FTZ R14, R32, R14, !PT ;  /* 0x0000000e200e7209 */ /* 0x000fc80007810000 */
[----:B------:R-:W-:-:S04]  /*15120*/  FMNMX.FTZ R14, R38, R14, !PT ;  /* 0x0000000e260e7209 */ /* 0x000fc80007810000 */
[----:B0-----:R-:W-:-:S04]  /*15130*/  FMNMX.FTZ R14, R39, R14, !PT ;  /* 0x0000000e270e7209 */ /* 0x001fc80007810000 */
[----:B-1----:R-:W-:-:S04]  /*15140*/  FMNMX.FTZ R14, R42, R14, !PT ;  /* 0x0000000e2a0e7209 */ /* 0x002fc80007810000 */
[----:B---3--:R-:W-:-:S04]  /*15150*/  FMNMX.FTZ R14, R43, R14, !PT ;  /* 0x0000000e2b0e7209 */ /* 0x008fc80007810000 */
[----:B----4-:R-:W-:-:S04]  /*15160*/  FMNMX.FTZ R14, R46, R14, !PT ;  /* 0x0000000e2e0e7209 */ /* 0x010fc80007810000 */
[----:B-----5:R-:W-:-:S04]  /*15170*/  FMNMX.FTZ R14, R47, R14, !PT ;  /* 0x0000000e2f0e7209 */ /* 0x020fc80007810000 */
        /* <DEDUP_REMOVED lines=17> */
[----:B--2---:R-:W-:-:S04]  /*15290*/  FMNMX.FTZ R14, R82, R14, !PT ;  /* 0x0000000e520e7209 */ /* 0x004fc80007810000 */
[----:B------:R-:W-:-:S04]  /*152a0*/  FMNMX.FTZ R14, R83, R14, !PT ;  /* 0x0000000e530e7209 */ /* 0x000fc80007810000 */
[----:B------:R-:W-:-:S05]  /*152b0*/  FMNMX.FTZ R14, R84, R14, !PT ;  /* 0x0000000e540e7209 */ /* 0x000fca0007810000 */
[----:B------:R-:W0:Y:S02]  /*152c0*/  SHFL.BFLY PT, R26, R14, 0x2, 0x1f ;  /* 0x0c401f000e1a7f89 */ /* 0x000e2400000e0000 */
[----:B0-----:R-:W-:-:S05]  /*152d0*/  FMNMX.FTZ R14, R14, R26, !PT ;  /* 0x0000001a0e0e7209 */ /* 0x001fca0007810000 */
[----:B------:R-:W0:Y:S02]  /*152e0*/  SHFL.BFLY PT, R26, R14, 0x1, 0x1f ;  /* 0x0c201f000e1a7f89 */ /* 0x000e2400000e0000 */
[----:B0-----:R-:W-:Y:S01]  /*152f0*/  FMNMX.FTZ R14, R14, R26, !PT ;  /* 0x0000001a0e0e7209 */ /* 0x001fe20007810000 */
[----:B------:R-:W-:-:S04]  /*15300*/  IMAD.U32 R26, RZ, RZ, UR42 ;  /* 0x0000002aff1a7e24 */ /* 0x000fc8000f8e00ff */
[----:B------:R-:W-:Y:S01]  /*15310*/  FFMA.FTZ R85, R5, R26, -8 ;  /* 0xc100000005557423 */ /* 0x000fe2000001001a */
[----:B------:R-:W-:-:S01]  /*15320*/  FADD.FTZ R20, -R14, R20 ;  /* 0x000000140e147221 */ /* 0x000fc20000010100 */
[-C--:B------:R-:W-:Y:S02]  /*15330*/  FMUL.FTZ R15, R15, R26.reuse ;  /* 0x0000001a0f0f7220 */ /* 0x080fe40000410000 */
        /* <DEDUP_REMOVED lines=33> */
[-C--:B------:R-:W-:Y:S01]  /*15550*/  FMUL.FTZ R20, R20, R26.reuse ;  /* 0x0000001a14147220 */ /* 0x080fe20000410000 */
[----:B------:R-:W-:Y:S02]  /*15560*/  MUFU.EX2 R15, R15 ;  /* 0x0000000f000f7308 */ /* 0x000fe40000000800 */
[----:B------:R-:W-:-:S01]  /*15570*/  FFMA.FTZ R12, R12, R26, -R85 ;  /* 0x0000001a0c0c7223 */ /* 0x000fc20000010855 */
[-CC-:B------:R-:W-:Y:S01]  /*15580*/  FFMA.FTZ R13, R13, R26.reuse, -R85.reuse ;  /* 0x0000001a0d0d7223 */ /* 0x180fe20000010855 */
        /* <DEDUP_REMOVED lines=34> */
[----:B------:R-:W-:-:S02]  /*157b0*/  FFMA.FTZ R84, R84, R26, -R85 ;  /* 0x0000001a54547223 */ /* 0x000fc40000010855 */
        /* <DEDUP_REMOVED lines=126> */
.L_x_12419:
        /* <DEDUP_REMOVED lines=106> */
[----:B0-----:R-:W-:Y:S05]  /*16640*/  @P1 BRA `(.L_x_12420) ;  /* 0xffffffd800841947 */ /* 0x001fea000383ffff */
[----:B------:R-:W-:Y:S05]  /*16650*/  BSYNC B1 ;  /* 0x0000000000017941 */ /* 0x000fea0003800000 */
.L_x_12407:
[----:B------:R-:W-:Y:S05]  /*16660*/  BSYNC B0 ;  /* 0x0000000000007941 */ /* 0x000fea0003800000 */
.L_x_12406:
[----:B------:R-:W2:Y:S01]  /*16670*/  LDL R8, [R1+0x44] ;  /* 0x0000440001087983 */ /* 0x000ea20000100800 */
[----:B------:R-:W-:Y:S01]  /*16680*/  BSSY B0, `(.L_x_12421) ;  /* 0x0000387000007945 */ /* 0x000fe20003800000 */
[----:B--2---:R-:W-:-:S13]  /*16690*/  ISETP.GE.AND P1, PT, R0, R8, PT ;  /* 0x000000080000720c */ /* 0x004fda0003f26270 */
[----:B------:R-:W-:Y:S05]  /*166a0*/  @!P1 BRA `(.L_x_12422) ;  /* 0x0000003800109947 */ /* 0x000fea0003800000 */
[----:B------:R-:W-:Y:S02]  /*166b0*/  IMAD.MOV.U32 R20, RZ, RZ, R14 ;  /* 0x000000ffff147224 */ /* 0x000fe400078e000e */
[----:B------:R-:W-:Y:S02]  /*166c0*/  IMAD.MOV.U32 R15, RZ, RZ, R5 ;  /* 0x000000ffff0f7224 */ /* 0x000fe400078e0005 */
[----:B------:R-:W-:Y:S02]  /*166d0*/  IMAD.MOV.U32 R9, RZ, RZ, R152 ;  /* 0x000000ffff097224 */ /* 0x000fe400078e0098 */
[----:B------:R-:W-:-:S07]  /*166e0*/  IMAD.MOV.U32 R8, RZ, RZ, R22 ;  /* 0x000000ffff087224 */ /* 0x000fce00078e0016 */
.L_x_12443:
        /* <DEDUP_REMOVED lines=8> */
.L_x_12423:
[----:B------:R-:W-:Y:S01]  /*16770*/  IMAD R12, R22, 0x8, R16 ;  /* 0x00000008160c7824 */ /* 0x000fe200078e0210 */
[----:B------:R-:W-:-:S04]  /*16780*/  SHF.L.U32 R13, R152, 0x1f, RZ ;  /* 0x0000001f980d7819 */ /* 0x000fc800000006ff */
[----:B------:R0:W1:Y:S01]  /*16790*/  SYNCS.PHASECHK.TRANS64.TRYWAIT P1, [R12+URZ+0x19c30], R13 ;  /* 0x019c300d0c0075a7 */ /* 0x000062000802017f */
[----:B------:R-:W-:Y:S05]  /*167a0*/  @!P0 BRA `(.L_x_12424) ;  /* 0x0000000000048947 */ /* 0x000fea0003800000 */
[----:B------:R-:W-:Y:S01]  /*167b0*/  BPT.TRAP 0x1 ;  /* 0x000000040000795c */ /* 0x000fe20000300000 */
.L_x_12424:
[----:B------:R-:W2:Y:S01]  /*167c0*/  LDL R14, [R1+0x24] ;  /* 0x00002400010e7983 */ /* 0x000ea20000100800 */
[----:B------:R-:W-:Y:S01]  /*167d0*/  BSSY B1, `(.L_x_12425) ;  /* 0x0000006000017945 */ /* 0x000fe20003800000 */
[----:B------:R-:W-:Y:S02]  /*167e0*/  IMAD.MOV.U32 R25, RZ, RZ, -0x3ffffff0 ;  /* 0xc0000010ff197424 */ /* 0x000fe400078e00ff */
[----:B--2---:R-:W-:Y:S01]  /*167f0*/  IMAD R24, R22, 0x300, R14 ;  /* 0x0000030016187824 */ /* 0x004fe200078e020e */
[----:B-1----:R-:W-:Y:S06]  /*16800*/  @P1 BRA `(.L_x_12426) ;  /* 0x0000000000081947 */ /* 0x002fec0003800000 */
[----:B------:R-:W1:Y:S02]  /*16810*/  SYNCS.PHASECHK.TRANS64.TRYWAIT P1, [R12+URZ+0x19c30], R13 ;  /* 0x019c300d0c0075a7 */ /* 0x000e64000802017f */
[----:B-1----:R-:W-:Y:S05]  /*16820*/  @!P1 BRA `(.L_x_12427) ;  /* 0x0000010400f89947 */ /* 0x002fea0003800000 */
.L_x_12426:
[----:B------:R-:W-:Y:S05]  /*16830*/  BSYNC B1 ;  /* 0x0000000000017941 */ /* 0x000fea0003800000 */
.L_x_12425:
        /* <DEDUP_REMOVED lines=27> */
.L_x_12428:
[----:B------:R-:W-:Y:S01]  /*169f0*/  SHF.L.U32 R9, R9, 0x1f, RZ ;  /* 0x0000001f09097819 */ /* 0x000fe200000006ff */
[----:B------:R-:W-:-:S04]  /*16a00*/  IMAD R21, R8, 0x8, R16 ;  /* 0x0000000808157824 */ /* 0x000fc800078e0210 */
[----:B------:R0:W1:Y:S01]  /*16a10*/  SYNCS.PHASECHK.TRANS64.TRYWAIT P1, [R21+URZ+0x19c50], R9 ;  /* 0x019c5009150075a7 */ /* 0x000062000802017f */
[----:B------:R-:W-:Y:S05]  /*16a20*/  @!P0 BRA `(.L_x_12429) ;  /* 0x0000000000048947 */ /* 0x000fea0003800000 */
[----:B------:R-:W-:Y:S01]  /*16a30*/  BPT.TRAP 0x1 ;  /* 0x000000040000795c */ /* 0x000fe20000300000 */
.L_x_12429:
[----:B------:R-:W-:Y:S04]  /*16a40*/  BSSY B1, `(.L_x_12430) ;  /* 0x0000004000017945 */ /* 0x000fe80003800000 */
[----:B-1----:R-:W-:Y:S05]  /*16a50*/  @P1 BRA `(.L_x_12431) ;  /* 0x0000000000081947 */ /* 0x002fea0003800000 */
[----:B------:R-:W1:Y:S02]  /*16a60*/  SYNCS.PHASECHK.TRANS64.TRYWAIT P1, [R21+URZ+0x19c50], R9 ;  /* 0x019c5009150075a7 */ /* 0x000e64000802017f */
[----:B-1----:R-:W-:Y:S05]  /*16a70*/  @!P1 BRA `(.L_x_12432) ;  /* 0x0000010400789947 */ /* 0x002fea0003800000 */
.L_x_12431:
[----:B------:R-:W-:Y:S05]  /*16a80*/  BSYNC B1 ;  /* 0x0000000000017941 */ /* 0x000fea0003800000 */
.L_x_12430:
        /* <DEDUP_REMOVED lines=34> */
.L_x_12433:
[----:B------:R-:W2:Y:S01]  /*16cb0*/  LDL R13, [R1+0x20] ;  /* 0x00002000010d7983 */ /* 0x000ea20000100800 */
[----:B------:R-:W0:Y:S03]  /*16cc0*/  LDC R9, c[0x0][0x448] ;  /* 0x00011200ff097b82 */ /* 0x000e260000000800 */
[----:B------:R-:W2:Y:S04]  /*16cd0*/  LDL R8, [R1+0x40] ;  /* 0x0000400001087983 */ /* 0x000ea80000100800 */
[----:B------:R-:W3:Y:S04]  /*16ce0*/  LDL R140, [R1+0x4] ;  /* 0x00000400018c7983 */ /* 0x000ee80000100800 */
[----:B------:R-:W4:Y:S01]  /*16cf0*/  LDL R141, [R1] ;  /* 0x00000000018d7983 */ /* 0x000f220000100800 */
[----:B------:R-:W-:Y:S01]  /*16d00*/  FMUL.FTZ R14, R2, R27 ;  /* 0x0000001b020e7220 */ /* 0x000fe20000410000 */
[----:B------:R-:W1:Y:S01]  /*16d10*/  LDC R139, c[0x0][0x9e4] ;  /* 0x00027900ff8b7b82 */ /* 0x000e620000000800 */
[----:B0-----:R-:W-:-:S13]  /*16d20*/  ISETP.NE.AND P1, PT, R9, 0x1, PT ;  /* 0x000000010900780c */ /* 0x001fda0003f25270 */
[----:B------:R-:W0:Y:S08]  /*16d30*/  @P1 LDC R12, c[0x0][0x44c] ;  /* 0x00011300ff0c1b82 */ /* 0x000e300000000800 */
[----:B------:R-:W5:Y:S01]  /*16d40*/  @P1 LDC R9, c[0x0][0x450] ;  /* 0x00011400ff091b82 */ /* 0x000f620000000800 */
        /* <DEDUP_REMOVED lines=30> */
[----:B-1----:R-:W-:Y:S01]  /*16f30*/  ISETP.GE.AND P5, PT, R139, 0x1, PT ;  /* 0x000000018b00780c */ /* 0x002fe20003fa6270 */
        /* <DEDUP_REMOVED lines=24> */
[----:B--2---:R-:W-:-:S04]  /*170c0*/  IMAD.IADD R8, R8, 0x1, R13 ;  /* 0x0000000108087824 */ /* 0x004fc800078e020d */
[----:B0-----:R-:W-:-:S05]  /*170d0*/  @P1 IMAD.HI.U32 R12, R8, R12, RZ ;  /* 0x0000000c080c1227 */ /* 0x001fca00078e00ff */
[----:B-----5:R-:W-:Y:S01]  /*170e0*/  @P1 SHF.R.U32.HI R8, RZ, R9, R12 ;  /* 0x00000009ff081219 */ /* 0x020fe2000001160c */
        /* <DEDUP_REMOVED lines=38> */
[----:B--2---:R-:W-:Y:S01]  /*17350*/  IMAD.SHL.U32 R5, R0, 0x80, RZ ;  /* 0x0000008000057824 */ /* 0x004fe200078e00ff */
[----:B------:R-:W2:Y:S04]  /*17360*/  MUFU.TANH R9, R9 ;  /* 0x0000000900097308 */ /* 0x000ea80000002400 */
[----:B------:R-:W-:-:S04]  /*17370*/  IADD3 R87, -R154, 0x1, -R5 ;  /* 0x000000019a577810 */ /* 0x000fc80007ffe905 */
[----:B------:R-:W3:Y:S01]  /*17380*/  MUFU.TANH R13, R13 ;  /* 0x0000000d000d7308 */ /* 0x000ee20000002400 */
[----:B----4-:R-:W-:-:S07]  /*17390*/  IADD3 R87, -R155, R87, R141 ;  /* 0x000000579b577210 */ /* 0x010fce0007ffe18d */
[----:B------:R-:W4:Y:S01]  /*173a0*/  MUFU.TANH R12, R12 ;  /* 0x0000000c000c7308 */ /* 0x000f220000002400 */
        /* <DEDUP_REMOVED lines=41> */
[----:B--234-:R-:W-:Y:S06]  /*17640*/  @!P5 BRA `(.L_x_12434) ;  /* 0x000000000058d947 */ /* 0x01cfec0003800000 */
        /* <DEDUP_REMOVED lines=12> */
.L_x_12436:
[----:B------:R-:W-:-:S05]  /*17710*/  IMAD.U32 R139, RZ, RZ, UR39 ;  /* 0x00000027ff8b7e24 */ /* 0x000fca000f8e00ff */
[----:B------:R-:W-:-:S13]  /*17720*/  ISETP.NE.AND P1, PT, R139, 0x1, PT ;  /* 0x000000018b00780c */ /* 0x000fda0003f25270 */
[----:B------:R-:W0:Y:S02]  /*17730*/  @P1 LDC.64 R44, c[0x0][0x9e8] ;  /* 0x00027a00ff2c1b82 */ /* 0x000e240000000a00 */
[----:B0-----:R-:W-:-:S05]  /*17740*/  @P1 IMAD.HI.U32 R44, R138, R44, RZ ;  /* 0x0000002c8a2c1227 */ /* 0x001fca00078e00ff */
[----:B------:R-:W-:-:S07]  /*17750*/  @P1 SHF.R.U32.HI R138, RZ, R45, R44 ;  /* 0x0000002dff8a1219 */ /* 0x000fce000001162c */
.L_x_12437:
[----:B------:R-:W-:Y:S05]  /*17760*/  BSYNC B1 ;  /* 0x0000000000017941 */ /* 0x000fea0003800000 */
.L_x_12435:
[----:B------:R-:W-:-:S04]  /*17770*/  IMAD R138, R138, R139, -R5 ;  /* 0x0000008b8a8a7224 */ /* 0x000fc800078e0a05 */
[----:B------:R-:W-:-:S05]  /*17780*/  IMAD.IADD R138, R138, 0x1, -R154 ;  /* 0x000000018a8a7824 */ /* 0x000fca00078e0a9a */
[----:B------:R-:W-:Y:S02]  /*17790*/  VIMNMX R85, R85, R138, !PT ;  /* 0x0000008a55557248 */ /* 0x000fe40007fe0100 */
[----:B------:R-:W-:-:S07]  /*177a0*/  VIADDMNMX R86, R138, R139, R86, PT ;  /* 0x0000008b8a567246 */ /* 0x000fce0003800156 */
.L_x_12434:
[----:B------:R-:W-:Y:S01]  /*177b0*/  ISETP.GT.AND P1, PT, R0, -0x1, PT ;  /* 0xffffffff0000780c */ /* 0x000fe20003f24270 */
[----:B------:R-:W0:Y:S03]  /*177c0*/  SHFL.IDX PT, R8, R8, 0x1, 0x1c1f ;  /* 0x003c1f0008087f89 */ /* 0x000e2600000e0000 */
[C---:B------:R-:W-:Y:S02]  /*177d0*/  ISETP.GT.AND P3, PT, R85.reuse, RZ, P1 ;  /* 0x000000ff5500720c */ /* 0x040fe40000f64270 */
[----:B------:R-:W-:Y:S02]  /*177e0*/  ISETP.GT.AND P4, PT, R85, 0x1, P1 ;  /* 0x000000015500780c */ /* 0x000fe40000f84270 */
[C---:B------:R-:W-:Y:S02]  /*177f0*/  ISETP.LT.OR P3, PT, R86.reuse, 0x1, P3 ;  /* 0x000000015600780c */ /* 0x040fe40001f61670 */
[----:B------:R-:W-:-:S02]  /*17800*/  ISETP.LT.OR P4, PT, R86, 0x2, P4 ;  /* 0x000000025600780c */ /* 0x000fc40002781670 */
[----:B------:R-:W-:Y:S02]  /*17810*/  FSEL R44, R9, -INF , !P3 ;  /* 0xff800000092c7808 */ /* 0x000fe40005800000 */
[----:B------:R-:W-:Y:S02]  /*17820*/  FSEL R13, R13, -INF , !P4 ;  /* 0xff8000000d0d7808 */ /* 0x000fe40006000000 */
[C---:B------:R-:W-:Y:S02]  /*17830*/  ISETP.GT.AND P2, PT, R85.reuse, 0x8, P1 ;  /* 0x000000085500780c */ /* 0x040fe40000f44270 */
[C---:B------:R-:W-:Y:S02]  /*17840*/  ISETP.GT.AND P3, PT, R85.reuse, 0x9, P1 ;  /* 0x000000095500780c */ /* 0x040fe40000f64270 */
[----:B------:R-:W-:Y:S02]  /*17850*/  ISETP.GT.AND P4, PT, R85, 0x10, P1 ;  /* 0x000000105500780c */ /* 0x000fe40000f84270 */
[----:B------:R-:W-:-:S02]  /*17860*/  ISETP.LT.OR P2, PT, R86, 0x9, P2 ;  /* 0x000000095600780c */ /* 0x000fc40001741670 */
[C---:B------:R-:W-:Y:S01]  /*17870*/  ISETP.LT.OR P3, PT, R86.reuse, 0xa, P3 ;  /* 0x0000000a5600780c */ /* 0x040fe20001f61670 */
[--C-:B0-----:R-:W-:Y:S01]  /*17880*/  IMAD.IADD R137, R137, 0x1, R8.reuse ;  /* 0x0000000189897824 */ /* 0x101fe200078e0208 */
[----:B------:R-:W-:Y:S01]  /*17890*/  ISETP.LT.OR P4, PT, R86, 0x11, P4 ;  /* 0x000000115600780c */ /* 0x000fe20002781670 */
[----:B------:R-:W-:Y:S01]  /*178a0*/  IMAD.IADD R87, R87, 0x1, R8 ;  /* 0x0000000157577824 */ /* 0x000fe200078e0208 */
[----:B------:R-:W-:Y:S02]  /*178b0*/  FSEL R24, R24, -INF , !P2 ;  /* 0xff80000018187808 */ /* 0x000fe40005000000 */
[----:B------:R-:W-:Y:S02]  /*178c0*/  FSEL R25, R25, -INF , !P3 ;  /* 0xff80000019197808 */ /* 0x000fe40005800000 */
[----:B------:R-:W-:Y:S02]  /*178d0*/  FSEL R28, R28, -INF , !P4 ;  /* 0xff8000001c1c7808 */ /* 0x000fe40006000000 */
[----:B------:R-:W-:-:S02]  /*178e0*/  ISETP.GT.AND P2, PT, R85, 0x11, P1 ;  /* 0x000000115500780c */ /* 0x000fc40000f44270 */
[C---:B------:R-:W-:Y:S02]  /*178f0*/  ISETP.GT.AND P3, PT, R85.reuse, 0x18, P1 ;  /* 0x000000185500780c */ /* 0x040fe40000f64270 */
[----:B------:R-:W-:Y:S02]  /*17900*/  ISETP.GT.AND P4, PT, R85, 0x19, P1 ;  /* 0x000000195500780c */ /* 0x000fe40000f84270 */
[C---:B------:R-:W-:Y:S02]  /*17910*/  ISETP.LT.OR P2, PT, R86.reuse, 0x12, P2 ;  /* 0x000000125600780c */ /* 0x040fe40001741670 */
[C---:B------:R-:W-:Y:S02]  /*17920*/  ISETP.LT.OR P3, PT, R86.reuse, 0x19, P3 ;  /* 0x000000195600780c */ /* 0x040fe40001f61670 */
[----:B------:R-:W-:Y:S02]  /*17930*/  ISETP.LT.OR P4, PT, R86, 0x1a, P4 ;  /* 0x0000001a5600780c */ /* 0x000fe40002781670 */
[----:B------:R-:W-:-:S02]  /*17940*/  FSEL R29, R29, -INF , !P2 ;  /* 0xff8000001d1d7808 */ /* 0x000fc40005000000 */
[----:B------:R-:W-:Y:S02]  /*17950*/  FSEL R32, R32, -INF , !P3 ;  /* 0xff80000020207808 */ /* 0x000fe40005800000 */
[----:B------:R-:W-:Y:S02]  /*17960*/  FSEL R33, R33, -INF , !P4 ;  /* 0xff80000021217808 */ /* 0x000fe40006000000 */
[C---:B------:R-:W-:Y:S02]  /*17970*/  ISETP.GT.AND P2, PT, R85.reuse, 0x20, P1 ;  /* 0x000000205500780c */ /* 0x040fe40000f44270 */
[C---:B------:R-:W-:Y:S02]  /*17980*/  ISETP.GT.AND P3, PT, R85.reuse, 0x21, P1 ;  /* 0x000000215500780c */ /* 0x040fe40000f64270 */
[----:B------:R-:W-:Y:S02]  /*17990*/  ISETP.GT.AND P4, PT, R85, 0x28, P1 ;  /* 0x000000285500780c */ /* 0x000fe40000f84270 */
[----:B------:R-:W-:-:S02]  /*179a0*/  ISETP.LT.OR P2, PT, R86, 0x21, P2 ;  /* 0x000000215600780c */ /* 0x000fc40001741670 */
[C---:B------:R-:W-:Y:S02]  /*179b0*/  ISETP.LT.OR P3, PT, R86.reuse, 0x22, P3 ;  /* 0x000000225600780c */ /* 0x040fe40001f61670 */
[----:B------:R-:W-:Y:S02]  /*179c0*/  ISETP.LT.OR P4, PT, R86, 0x29, P4 ;  /* 0x000000295600780c */ /* 0x000fe40002781670 */
        /* <DEDUP_REMOVED lines=65> */
[----:B------:R-:W-:Y:S01]  /*17de0*/  FSEL R84, R84, -INF , !P4 ;  /* 0xff80000054547808 */ /* 0x000fe20006000000 */
[----:B------:R-:W-:Y:S06]  /*17df0*/  @!P5 BRA `(.L_x_12438) ;  /* 0x000000000058d947 */ /* 0x000fec0003800000 */
        /* <DEDUP_REMOVED lines=12> */
.L_x_12440:
[----:B------:R-:W-:-:S05]  /*17ec0*/  IMAD.U32 R85, RZ, RZ, UR39 ;  /* 0x00000027ff557e24 */ /* 0x000fca000f8e00ff */
[----:B------:R-:W-:-:S13]  /*17ed0*/  ISETP.NE.AND P2, PT, R85, 0x1, PT ;  /* 0x000000015500780c */ /* 0x000fda0003f45270 */
[----:B------:R-:W0:Y:S02]  /*17ee0*/  @P2 LDC.64 R8, c[0x0][0x9e8] ;  /* 0x00027a00ff082b82 */ /* 0x000e240000000a00 */
[----:B0-----:R-:W-:-:S05]  /*17ef0*/  @P2 IMAD.HI.U32 R8, R45, R8, RZ ;  /* 0x000000082d082227 */ /* 0x001fca00078e00ff */
[----:B------:R-:W-:-:S07]  /*17f00*/  @P2 SHF.R.U32.HI R45, RZ, R9, R8 ;  /* 0x00000009ff2d2219 */ /* 0x000fce0000011608 */
.L_x_12441:
[----:B------:R-:W-:Y:S05]  /*17f10*/  BSYNC B1 ;  /* 0x0000000000017941 */ /* 0x000fea0003800000 */
.L_x_12439:
[----:B------:R-:W-:-:S04]  /*17f20*/  IMAD R5, R45, R85, -R5 ;  /* 0x000000552d057224 */ /* 0x000fc800078e0a05 */
[----:B------:R-:W-:-:S05]  /*17f30*/  IMAD.IADD R5, R5, 0x1, -R154 ;  /* 0x0000000105057824 */ /* 0x000fca00078e0a9a */
[----:B------:R-:W-:Y:S02]  /*17f40*/  VIMNMX R87, R87, R5, !PT ;  /* 0x0000000557577248 */ /* 0x000fe40007fe0100 */
[----:B------:R-:W-:-:S07]  /*17f50*/  VIADDMNMX R137, R5, R85, R137, PT ;  /* 0x0000005505897246 */ /* 0x000fce0003800189 */
.L_x_12438:
[----:B------:R-:W-:Y:S02]  /*17f60*/  FMNMX.FTZ R5, R44, R15, !PT ;  /* 0x0000000f2c057209 */ /* 0x000fe40007810000 */
[----:B------:R-:W-:Y:S02]  /*17f70*/  ISETP.GT.AND P4, PT, R87, 0x1, P1 ;  /* 0x000000015700780c */ /* 0x000fe40000f84270 */
[----:B------:R-:W-:Y:S02]  /*17f80*/  FMNMX.FTZ R5, R13, R5, !PT ;  /* 0x000000050d057209 */ /* 0x000fe40007810000 */
[C---:B------:R-:W-:Y:S02]  /*17f90*/  ISETP.GT.AND P2, PT, R87.reuse, 0x8, P1 ;  /* 0x000000085700780c */ /* 0x040fe40000f44270 */
[----:B------:R-:W-:Y:S02]  /*17fa0*/  FMNMX.FTZ R5, R24, R5, !PT ;  /* 0x0000000518057209 */ /* 0x000fe40007810000 */
[----:B------:R-:W-:-:S02]  /*17fb0*/  ISETP.GT.AND P3, PT, R87, 0x9, P1 ;  /* 0x000000095700780c */ /* 0x000fc40000f64270 */
[----:B------:R-:W-:Y:S02]  /*17fc0*/  FMNMX.FTZ R5, R25, R5, !PT ;  /* 0x0000000519057209 */ /* 0x000fe40007810000 */
[C---:B------:R-:W-:Y:S02]  /*17fd0*/  ISETP.LT.OR P4, PT, R137.reuse, 0x2, P4 ;  /* 0x000000028900780c */ /* 0x040fe40002781670 */
[----:B------:R-:W-:Y:S02]  /*17fe0*/  FMNMX.FTZ R5, R28, R5, !PT ;  /* 0x000000051c057209 */ /* 0x000fe40007810000 */
[----:B------:R-:W-:Y:S02]  /*17ff0*/  ISETP.LT.OR P2, PT, R137, 0x9, P2 ;  /* 0x000000098900780c */ /* 0x000fe40001741670 */
[----:B------:R-:W-:Y:S02]  /*18000*/  FMNMX.FTZ R5, R29, R5, !PT ;  /* 0x000000051d057209 */ /* 0x000fe40007810000 */
[----:B------:R-:W-:-:S02]  /*18010*/  ISETP.LT.OR P3, PT, R137, 0xa, P3 ;  /* 0x0000000a8900780c */ /* 0x000fc40001f61670 */
[----:B------:R-:W-:Y:S02]  /*18020*/  FMNMX.FTZ R5, R32, R5, !PT ;  /* 0x0000000520057209 */ /* 0x000fe40007810000 */
[----:B-1----:R-:W-:Y:S02]  /*18030*/  FSEL R8, R14, -INF , !P4 ;  /* 0xff8000000e087808 */ /* 0x002fe40006000000 */
[----:B------:R-:W-:Y:S02]  /*18040*/  FMNMX.FTZ R5, R33, R5, !PT ;  /* 0x0000000521057209 */ /* 0x000fe40007810000 */
[----:B------:R-:W-:Y:S01]  /*18050*/  FSEL R9, R26, -INF , !P2 ;  /* 0xff8000001a097808 */ /* 0x000fe20005000000 */
[----:B------:R-:W-:Y:S01]  /*18060*/  IMAD.U32 R26, RZ, RZ, UR38 ;  /* 0x00000026ff1a7e24 */ /* 0x000fe2000f8e00ff */
[----:B------:R-:W-:Y:S02]  /*18070*/  FMNMX.FTZ R5, R36, R5, !PT ;  /* 0x0000000524057209 */ /* 0x000fe40007810000 */
[----:B------:R-:W-:-:S02]  /*18080*/  FSEL R27, R27, -INF , !P3 ;  /* 0xff8000001b1b7808 */ /* 0x000fc40005800000 */
[----:B------:R-:W-:Y:S02]  /*18090*/  FMNMX.FTZ R5, R37, R5, !PT ;  /* 0x0000000525057209 */ /* 0x000fe40007810000 */
[C---:B------:R-:W-:Y:S02]  /*180a0*/  ISETP.GT.AND P4, PT, R87.reuse, 0x10, P1 ;  /* 0x000000105700780c */ /* 0x040fe40000f84270 */
[----:B------:R-:W-:Y:S02]  /*180b0*/  FMNMX.FTZ R5, R40, R5, !PT ;  /* 0x0000000528057209 */ /* 0x000fe40007810000 */
[----:B------:R-:W-:Y:S02]  /*180c0*/  ISETP.GT.AND P2, PT, R87, 0x11, P1 ;  /* 0x000000115700780c */ /* 0x000fe40000f44270 */
[----:B------:R-:W-:Y:S02]  /*180d0*/  FMNMX.FTZ R5, R41, R5, !PT ;  /* 0x0000000529057209 */ /* 0x000fe40007810000 */
[----:B------:R-:W-:-:S02]  /*180e0*/  ISETP.GT.AND P3, PT, R87, 0x18, P1 ;  /* 0x000000185700780c */ /* 0x000fc40000f64270 */
[----:B------:R-:W-:Y:S02]  /*180f0*/  FMNMX.FTZ R5, R46, R5, !PT ;  /* 0x000000052e057209 */ /* 0x000fe40007810000 */
[----:B------:R-:W-:Y:S02]  /*18100*/  ISETP.LT.OR P4, PT, R137, 0x11, P4 ;  /* 0x000000118900780c */ /* 0x000fe40002781670 */
        /* <DEDUP_REMOVED lines=9> */
[----:B------:R-:W-:-:S02]  /*181a0*/  FSEL R34, R34, -INF , !P3 ;  /* 0xff80000022227808 */ /* 0x000fc40005800000 */
        /* <DEDUP_REMOVED lines=13> */
[----:B------:R-:W-:Y:S02]  /*18280*/  FSEL R35, R35, -INF , !P4 ;  /* 0xff80000023237808 */ /* 0x000fe40006000000 */
[----:B------:R-:W-:Y:S02]  /*18290*/  FMNMX.FTZ R5, R73, R5, !PT ;  /* 0x0000000549057209 */ /* 0x000fe40007810000 */
[----:B------:R-:W-:Y:S02]  /*182a0*/  FSEL R38, R38, -INF , !P2 ;  /* 0xff80000026267808 */ /* 0x000fe40005000000 */
[----:B------:R-:W-:Y:S02]  /*182b0*/  FSEL R39, R39, -INF , !P3 ;  /* 0xff80000027277808 */ /* 0x000fe40005800000 */
[----:B------:R-:W-:-:S02]  /*182c0*/  ISETP.GT.AND P4, PT, R87, 0x28, P1 ;  /* 0x000000285700780c */ /* 0x000fc40000f84270 */
[C---:B------:R-:W-:Y:S02]  /*182d0*/  ISETP.GT.AND P2, PT, R87.reuse, 0x29, P1 ;  /* 0x000000295700780c */ /* 0x040fe40000f44270 */
[----:B------:R-:W-:Y:S02]  /*182e0*/  ISETP.GT.AND P3, PT, R87, 0x30, P1 ;  /* 0x000000305700780c */ /* 0x000fe40000f64270 */
[----:B------:R-:W-:Y:S02]  /*182f0*/  FMNMX.FTZ R5, R76, R5, !PT ;  /* 0x000000054c057209 */ /* 0x000fe40007810000 */
[C---:B------:R-:W-:Y:S02]  /*18300*/  ISETP.LT.OR P4, PT, R137.reuse, 0x29, P4 ;  /* 0x000000298900780c */ /* 0x040fe40002781670 */
[C---:B------:R-:W-:Y:S02]  /*18310*/  ISETP.LT.OR P2, PT, R137.reuse, 0x2a, P2 ;  /* 0x0000002a8900780c */ /* 0x040fe40001741670 */
[----:B------:R-:W-:-:S02]  /*18320*/  ISETP.LT.OR P3, PT, R137, 0x31, P3 ;  /* 0x000000318900780c */ /* 0x000fc40001f61670 */
[----:B------:R-:W-:Y:S02]  /*18330*/  FMNMX.FTZ R5, R136, R5, !PT ;  /* 0x0000000588057209 */ /* 0x000fe40007810000 */
[----:B------:R-:W-:Y:S02]  /*18340*/  FSEL R42, R42, -INF , !P4 ;  /* 0xff8000002a2a7808 */ /* 0x000fe40006000000 */
[----:B------:R-:W-:Y:S02]  /*18350*/  FSEL R43, R43, -INF , !P2 ;  /* 0xff8000002b2b7808 */ /* 0x000fe40005000000 */
[----:B------:R-:W-:Y:S02]  /*18360*/  FSEL R48, R48, -INF , !P3 ;  /* 0xff80000030307808 */ /* 0x000fe40005800000 */
[C---:B------:R-:W-:Y:S02]  /*18370*/  ISETP.GT.AND P4, PT, R87.reuse, 0x31, P1 ;  /* 0x000000315700780c */ /* 0x040fe40000f84270 */
[----:B------:R-:W-:-:S02]  /*18380*/  ISETP.GT.AND P2, PT, R87, 0x38, P1 ;  /* 0x000000385700780c */ /* 0x000fc40000f44270 */
[----:B------:R-:W-:Y:S02]  /*18390*/  ISETP.GT.AND P3, PT, R87, 0x39, P1 ;  /* 0x000000395700780c */ /* 0x000fe40000f64270 */
[----:B------:R-:W-:Y:S02]  /*183a0*/  FMNMX.FTZ R5, R79, R5, !PT ;  /* 0x000000054f057209 */ /* 0x000fe40007810000 */
        /* <DEDUP_REMOVED lines=16> */
[----:B------:R-:W-:Y:S02]  /*184b0*/  ISETP.LT.OR P3, PT, R137, 0x49, P3 ;  /* 0x000000498900780c */ /* 0x000fe40001f61670 */
[----:B------:R-:W-:Y:S02]  /*184c0*/  FMNMX.FTZ R5, R84, R5, !PT ;  /* 0x0000000554057209 */ /* 0x000fe40007810000 */
[----:B------:R-:W-:Y:S02]  /*184d0*/  FSEL R56, R56, -INF , !P4 ;  /* 0xff80000038387808 */ /* 0x000fe40006000000 */
[----:B------:R-:W-:Y:S01]  /*184e0*/  FSEL R57, R57, -INF , !P2 ;  /* 0xff80000039397808 */ /* 0x000fe20005000000 */
[----:B------:R-:W0:Y:S01]  /*184f0*/  SHFL.BFLY PT, R14, R5, 0x2, 0x1f ;  /* 0x0c401f00050e7f89 */ /* 0x000e2200000e0000 */
[----:B------:R-:W-:Y:S02]  /*18500*/  FSEL R60, R60, -INF , !P3 ;  /* 0xff8000003c3c7808 */ /* 0x000fe40005800000 */
[----:B------:R-:W-:-:S02]  /*18510*/  ISETP.GT.AND P4, PT, R87, 0x49, P1 ;  /* 0x000000495700780c */ /* 0x000fc40000f84270 */
[C---:B------:R-:W-:Y:S02]  /*18520*/  ISETP.GT.AND P2, PT, R87.reuse, 0x50, P1 ;  /* 0x000000505700780c */ /* 0x040fe40000f44270 */
[----:B------:R-:W-:Y:S02]  /*18530*/  ISETP.GT.AND P3, PT, R87, 0x51, P1 ;  /* 0x000000515700780c */ /* 0x000fe40000f64270 */
[----:B------:R-:W-:Y:S02]  /*18540*/  LOP3.LUT R17, R17, 0xbfffffff, RZ, 0xc0, !PT ;  /* 0xbfffffff11117812 */ /* 0x000fe400078ec0ff */
[C---:B------:R-:W-:Y:S02]  /*18550*/  ISETP.LT.OR P4, PT, R137.reuse, 0x4a, P4 ;  /* 0x0000004a8900780c */ /* 0x040fe40002781670 */
[C---:B------:R-:W-:Y:S02]  /*18560*/  ISETP.LT.OR P2, PT, R137.reuse, 0x51, P2 ;  /* 0x000000518900780c */ /* 0x040fe40001741670 */
[----:B------:R-:W-:-:S02]  /*18570*/  ISETP.LT.OR P3, PT, R137, 0x52, P3 ;  /* 0x000000528900780c */ /* 0x000fc40001f61670 */
[----:B------:R-:W-:Y:S02]  /*18580*/  @P0 LOP3.LUT R17, R17, 0x40000000, RZ, 0xfc, !PT ;  /* 0x4000000011110812 */ /* 0x000fe400078efcff */
[----:B------:R-:W-:Y:S02]  /*18590*/  ISETP.GT.AND P0, PT, R87, RZ, P1 ;  /* 0x000000ff5700720c */ /* 0x000fe40000f04270 */
        /* <DEDUP_REMOVED lines=9> */
[----:B------:R-:W-:-:S02]  /*18630*/  LOP3.LUT R17, R17, 0xfffffff7, RZ, 0xc0, !PT ;  /* 0xfffffff711117812 */ /* 0x000fc400078ec0ff */
[----:B------:R-:W-:Y:S02]  /*18640*/  FSEL R68, R68, -INF , !P4 ;  /* 0xff80000044447808 */ /* 0x000fe40006000000 */
[----:B------:R-:W-:Y:S02]  /*18650*/  FSEL R69, R69, -INF , !P2 ;  /* 0xff80000045457808 */ /* 0x000fe40005000000 */
[----:B------:R-:W-:Y:S02]  /*18660*/  FSEL R71, R71, -INF , !P3 ;  /* 0xff80000047477808 */ /* 0x000fe40005800000 */
[C---:B------:R-:W-:Y:S02]  /*18670*/  ISETP.GT.AND P2, PT, R87.reuse, 0x68, P1 ;  /* 0x000000685700780c */ /* 0x040fe40000f44270 */
[C---:B------:R-:W-:Y:S02]  /*18680*/  ISETP.GT.AND P3, PT, R87.reuse, 0x69, P1 ;  /* 0x000000695700780c */ /* 0x040fe40000f64270 */
[----:B------:R-:W-:-:S02]  /*18690*/  ISETP.GT.AND P4, PT, R87, 0x70, P1 ;  /* 0x000000705700780c */ /* 0x000fc40000f84270 */
[C---:B------:R-:W-:Y:S02]  /*186a0*/  ISETP.GT.AND P5, PT, R87.reuse, 0x71, P1 ;  /* 0x000000715700780c */ /* 0x040fe40000fa4270 */
[C---:B------:R-:W-:Y:S02]  /*186b0*/  ISETP.GT.AND P6, PT, R87.reuse, 0x78, P1 ;  /* 0x000000785700780c */ /* 0x040fe40000fc4270 */
[----:B------:R-:W-:Y:S02]  /*186c0*/  ISETP.GT.AND P1, PT, R87, 0x79, P1 ;  /* 0x000000795700780c */ /* 0x000fe40000f24270 */
[----:B------:R-:W-:Y:S02]  /*186d0*/  @P0 LOP3.LUT R17, R17, 0x8, RZ, 0xfc, !PT ;  /* 0x0000000811110812 */ /* 0x000fe400078efcff */
[----:B0-----:R-:W-:Y:S02]  /*186e0*/  FMNMX.FTZ R5, R5, R14, !PT ;  /* 0x0000000e05057209 */ /* 0x001fe40007810000 */
[----:B------:R-:W-:-:S02]  /*186f0*/  LOP3.LUT P0, RZ, R17, 0x40000000, RZ, 0xc0, !PT ;  /* 0x4000000011ff7812 */ /* 0x000fc4000780c0ff */
[----:B------:R-:W-:Y:S01]  /*18700*/  LOP3.LUT R17, R17, 0xfffffffd, RZ, 0xc0, !PT ;  /* 0xfffffffd11117812 */ /* 0x000fe200078ec0ff */
[----:B------:R-:W0:Y:S01]  /*18710*/  SHFL.BFLY PT, R14, R5, 0x1, 0x1f ;  /* 0x0c201f00050e7f89 */ /* 0x000e2200000e0000 */
[C---:B------:R-:W-:Y:S02]  /*18720*/  ISETP.LT.OR P0, PT, R137.reuse, 0x62, P0 ;  /* 0x000000628900780c */ /* 0x040fe40000701670 */
[----:B------:R-:W-:Y:S02]  /*18730*/  ISETP.LT.OR P4, PT, R137, 0x71, P4 ;  /* 0x000000718900780c */ /* 0x000fe40002781670 */
[----:B------:R-:W-:Y:S02]  /*18740*/  @P1 LOP3.LUT R17, R17, 0x2, RZ, 0xfc, !PT ;  /* 0x0000000211111812 */ /* 0x000fe400078efcff */
[----:B------:R-:W-:Y:S02]  /*18750*/  ISETP.LT.OR P5, PT, R137, 0x72, P5 ;  /* 0x000000728900780c */ /* 0x000fe40002fa1670 */
[----:B------:R-:W-:-:S02]  /*18760*/  LOP3.LUT P1, RZ, R17, 0x8, RZ, 0xc0, !PT ;  /* 0x0000000811ff7812 */ /* 0x000fc4000782c0ff */
[----:B------:R-:W-:Y:S02]  /*18770*/  LOP3.LUT R17, R17, 0xffffffef, RZ, 0xc0, !PT ;  /* 0xffffffef11117812 */ /* 0x000fe400078ec0ff */
[----:B------:R-:W-:Y:S02]  /*18780*/  ISETP.LT.OR P1, PT, R137, 0x1, P1 ;  /* 0x000000018900780c */ /* 0x000fe40000f21670 */
[----:B------:R-:W-:Y:S02]  /*18790*/  @P0 LOP3.LUT R17, R17, 0x10, RZ, 0xfc, !PT ;  /* 0x0000001011110812 */ /* 0x000fe400078efcff */
[----:B------:R-:W-:Y:S02]  /*187a0*/  ISETP.LT.OR P0, PT, R137, 0x69, P2 ;  /* 0x000000698900780c */ /* 0x000fe40001701670 */
[C---:B------:R-:W-:Y:S02]  /*187b0*/  LOP3.LUT P2, RZ, R17.reuse, 0x2, RZ, 0xc0, !PT ;  /* 0x0000000211ff7812 */ /* 0x040fe4000784c0ff */
[----:B------:R-:W-:-:S02]  /*187c0*/  LOP3.LUT R17, R17, 0xfffffffb, RZ, 0xc0, !PT ;  /* 0xfffffffb11117812 */ /* 0x000fc400078ec0ff */
[----:B------:R-:W-:Y:S02]  /*187d0*/  FSEL R12, R12, -INF , !P1 ;  /* 0xff8000000c0c7808 */ /* 0x000fe40004800000 */
[----:B0-----:R-:W-:Y:S02]  /*187e0*/  FMNMX.FTZ R5, R5, R14, !PT ;  /* 0x0000000e05057209 */ /* 0x001fe40007810000 */
[----:B------:R-:W-:Y:S02]  /*187f0*/  FSEL R77, R77, -INF , !P4 ;  /* 0xff8000004d4d7808 */ /* 0x000fe40006000000 */
[----:B------:R-:W-:Y:S01]  /*18800*/  ISETP.LT.OR P6, PT, R137, 0x79, P6 ;  /* 0x000000798900780c */ /* 0x000fe200037c1670 */
[----:B------:R-:W-:-:S01]  /*18810*/  FFMA.FTZ R45, R5, R26, -8 ;  /* 0xc1000000052d7423 */ /* 0x000fc2000001001a */
[----:B------:R-:W-:Y:S02]  /*18820*/  @P0 LOP3.LUT R17, R17, 0x4, RZ, 0xfc, !PT ;  /* 0x0000000411110812 */ /* 0x000fe400078efcff */
[----:B------:R-:W-:-:S02]  /*18830*/  ISETP.LT.OR P0, PT, R137, 0x6a, P3 ;  /* 0x0000006a8900780c */ /* 0x000fc40001f01670 */
[----:B------:R-:W-:Y:S02]  /*18840*/  FSETP.NEU.FTZ.AND P3, PT, R5, -INF , PT ;  /* 0xff8000000500780b */ /* 0x000fe40003f7d000 */
[----:B------:R-:W-:Y:S02]  /*18850*/  LOP3.LUT R17, R17, 0xdfffffff, RZ, 0xc0, !PT ;  /* 0xdfffffff11117812 */ /* 0x000fe400078ec0ff */
[----:B------:R-:W-:Y:S02]  /*18860*/  FSEL R14, R5, RZ, P3 ;  /* 0x000000ff050e7208 */ /* 0x000fe40001800000 */
[----:B------:R-:W-:Y:S02]  /*18870*/  FSEL R45, R45, RZ, P3 ;  /* 0x000000ff2d2d7208 */ /* 0x000fe40001800000 */
[----:B------:R-:W-:Y:S01]  /*18880*/  FSEL R78, R78, -INF , !P5 ;  /* 0xff8000004e4e7808 */ /* 0x000fe20006800000 */
[----:B------:R-:W-:-:S01]  /*18890*/  FADD.FTZ R15, -R14, R15 ;  /* 0x0000000f0e0f7221 */ /* 0x000fc20000010100 */
[----:B------:R-:W-:Y:S01]  /*188a0*/  FMNMX.FTZ R14, R12, R20, !PT ;  /* 0x000000140c0e7209 */ /* 0x000fe20007810000 */
[----:B------:R-:W-:-:S01]  /*188b0*/  FFMA.FTZ R44, R44, R26, -R45 ;  /* 0x0000001a2c2c7223 */ /* 0x000fc2000001082d */
[----:B------:R-:W-:Y:S01]  /*188c0*/  @P0 LOP3.LUT R17, R17, 0x20000000, RZ, 0xfc, !PT ;  /* 0x2000000011110812 */ /* 0x000fe200078efcff */
[----:B------:R-:W-:-:S01]  /*188d0*/  FFMA.FTZ R13, R13, R26, -R45 ;  /* 0x0000001a0d0d7223 */ /* 0x000fc2000001082d */
[----:B------:R-:W-:Y:S01]  /*188e0*/  FMNMX.FTZ R14, R8, R14, !PT ;  /* 0x0000000e080e7209 */ /* 0x000fe20007810000 */
[----:B------:R-:W-:-:S01]  /*188f0*/  FFMA.FTZ R24, R24, R26, -R45 ;  /* 0x0000001a18187223 */ /* 0x000fc2000001082d */
[----:B------:R-:W-:Y:S01]  /*18900*/  LOP3.LUT P0, RZ, R17, 0x10, RZ, 0xc0, !PT ;  /* 0x0000001011ff7812 */ /* 0x000fe2000780c0ff */
[----:B------:R-:W-:-:S01]  /*18910*/  FFMA.FTZ R25, R25, R26, -R45 ;  /* 0x0000001a19197223 */ /* 0x000fc2000001082d */
[----:B------:R-:W-:Y:S01]  /*18920*/  FMNMX.FTZ R14, R9, R14, !PT ;  /* 0x0000000e090e7209 */ /* 0x000fe20007810000 */
[----:B------:R-:W-:-:S01]  /*18930*/  FFMA.FTZ R28, R28, R26, -R45 ;  /* 0x0000001a1c1c7223 */ /* 0x000fc2000001082d */
[----:B------:R-:W-:Y:S01]  /*18940*/  LOP3.LUT P3, RZ, R17, 0x4, RZ, 0xc0, !PT ;  /* 0x0000000411ff7812 */ /* 0x000fe2000786c0ff */
[----:B------:R-:W-:-:S01]  /*18950*/  FFMA.FTZ R29, R29, R26, -R45 ;  /* 0x0000001a1d1d7223 */ /* 0x000fc2000001082d */
[----:B------:R-:W-:Y:S01]  /*18960*/  FMNMX.FTZ R14, R27, R14, !PT ;  /* 0x0000000e1b0e7209 */ /* 0x000fe20007810000 */
[----:B------:R-:W-:-:S01]  /*18970*/  FFMA.FTZ R32, R32, R26, -R45 ;  /* 0x0000001a20207223 */ /* 0x000fc2000001082d */
[----:B------:R-:W-:Y:S01]  /*18980*/  FSEL R70, R70, -INF , !P0 ;  /* 0xff80000046467808 */ /* 0x000fe20004000000 */
        /* <DEDUP_REMOVED lines=42> */
[----:B------:R-:W-:Y:S01]  /*18c30*/  FMUL.FTZ R15, R15, R26 ;  /* 0x0000001a0f0f7220 */ /* 0x000fe20000410000 */
[----:B------:R-:W-:Y:S01]  /*18c40*/  MUFU.EX2 R44, R44 ;  /* 0x0000002c002c7308 */ /* 0x000fe20000000800 */
[----:B------:R-:W-:-:S02]  /*18c50*/  LOP3.LUT P0, RZ, R17, 0x10000000, RZ, 0xc0, !PT ;  /* 0x1000000011ff7812 */ /* 0x000fc4000780c0ff */
        /* <DEDUP_REMOVED lines=42> */
[----:B------:R-:W-:-:S01]  /*18f00*/  FFMA.FTZ R84, R14, R26, -8 ;  /* 0xc10000000e547423 */ /* 0x000fc2000001001a */
[----:B------:R-:W-:Y:S02]  /*18f10*/  MUFU.EX2 R54, R54 ;  /* 0x0000003600367308 */ /* 0x000fe40000000800 */
[----:B------:R-:W-:Y:S02]  /*18f20*/  FMUL.FTZ R20, R20, R26 ;  /* 0x0000001a14147220 */ /* 0x000fe40000410000 */
[----:B------:R-:W-:-:S04]  /*18f30*/  FSEL R85, R84, RZ, P1 ;  /* 0x000000ff54557208 */ /* 0x000fc80000800000 */
        /* <DEDUP_REMOVED lines=38> */
[----:B------:R-:W-:Y:S01]  /*191a0*/  FADD.FTZ R3, R25, R3 ;  /* 0x0000000319037221 */ /* 0x000fe20000010000 */
[----:B------:R-:W-:-:S01]  /*191b0*/  FFMA.FTZ R81, R81, R26, -R85 ;  /* 0x0000001a51517223 */ /* 0x000fc20000010855 */
        /* <DEDUP_REMOVED lines=104> */
.L_x_12442:
        /* <DEDUP_REMOVED lines=107> */
.L_x_12422:
[----:B------:R-:W-:Y:S05]  /*19ef0*/  BSYNC B0 ;  /* 0x0000000000007941 */ /* 0x000fea0003800000 */
.L_x_12421:
[----:B------:R-:W-:Y:S06]  /*19f00*/  BAR.ARV 0x8, 0x200 ;  /* 0x0208000000007b1d */ /* 0x000fec0000002000 */
[----:B------:R-:W-:Y:S05]  /*19f10*/  @!P0 BRA `(.L_x_12444) ;  /* 0x0000000000048947 */ /* 0x000fea0003800000 */
[----:B------:R-:W-:Y:S01]  /*19f20*/  BPT.TRAP 0x1 ;  /* 0x000000040000795c */ /* 0x000fe20000300000 */
.L_x_12444:
[----:B------:R-:W-:Y:S01]  /*19f30*/  IMAD R12, R22, 0x8, R16 ;  /* 0x00000008160c7824 */ /* 0x000fe200078e0210 */
[----:B------:R-:W-:-:S04]  /*19f40*/  SHF.L.U32 R7, R152, 0x1f, RZ ;  /* 0x0000001f98077819 */ /* 0x000fc800000006ff */
[----:B------:R0:W1:Y:S01]  /*19f50*/  SYNCS.PHASECHK.TRANS64.TRYWAIT P1, [R12+URZ+0x19c50], R7 ;  /* 0x019c50070c0075a7 */ /* 0x000062000802017f */
[----:B------:R-:W-:Y:S05]  /*19f60*/  @!P0 BRA `(.L_x_12445) ;  /* 0x0000000000048947 */ /* 0x000fea0003800000 */
[----:B------:R-:W-:Y:S01]  /*19f70*/  BPT.TRAP 0x1 ;  /* 0x000000040000795c */ /* 0x000fe20000300000 */
.L_x_12445:
[----:B------:R-:W-:Y:S04]  /*19f80*/  BSSY B0, `(.L_x_12446) ;  /* 0x0000004000007945 */ /* 0x000fe80003800000 */
[----:B-1----:R-:W-:Y:S05]  /*19f90*/  @P1 BRA `(.L_x_12447) ;  /* 0x0000000000081947 */ /* 0x002fea0003800000 */
[----:B------:R-:W1:Y:S02]  /*19fa0*/  SYNCS.PHASECHK.TRANS64.TRYWAIT P1, [R12+URZ+0x19c50], R7 ;  /* 0x019c50070c0075a7 */ /* 0x000e64000802017f */
[----:B-1----:R-:W-:Y:S05]  /*19fb0*/  @!P1 BRA `(.L_x_12448) ;  /* 0x000000d0003c9947 */ /* 0x002fea0003800000 */
.L_x_12447:
[----:B------:R-:W-:Y:S05]  /*19fc0*/  BSYNC B0 ;  /* 0x0000000000007941 */ /* 0x000fea0003800000 */
.L_x_12446:
[----:B------:R-:W2:Y:S01]  /*19fd0*/  LDL.LU R2, [R1+0x5c] ;  /* 0x00005c0001027983 */ /* 0x000ea20000300800 */
[----:B------:R-:W-:Y:S01]  /*19fe0*/  VIADD R16, R16, 0x3000 ;  /* 0x0000300010107836 */ /* 0x000fe20000000000 */
[----:B------:R-:W-:Y:S01]  /*19ff0*/  ULDC.64 UR4, c[0x0][0x9a0] ;  /* 0x0002680000047ab9 */ /* 0x000fe20000000a00 */
[----:B------:R-:W-:Y:S01]  /*1a000*/  WARPGROUP.ARRIVE ;  /* 0x00000000000079c5 */ /* 0x000fe20000000000 */
[----:B------:R-:W-:Y:S02]  /*1a010*/  ISETP.NE.U32.AND P1, PT, RZ, UR4, PT ;  /* 0x00000004ff007c0c */ /* 0x000fe4000bf25070 */
[----:B------:R-:W-:Y:S02]  /*1a020*/  SHF.R.U32.HI R16, RZ, 0x4, R16 ;  /* 0x00000004ff107819 */ /* 0x000fe40000011610 */
[----:B------:R-:W-:Y:S02]  /*1a030*/  ISETP.NE.AND.EX P1, PT, RZ, UR5, PT, P1 ;  /* 0x00000005ff007c0c */ /* 0x000fe4000bf25310 */
[----:B------:R-:W-:-:S04]  /*1a040*/  LOP3.LUT R16, R16, 0x3fff, RZ, 0xc0, !PT ;  /* 0x00003fff10107812 */ /* 0x000fc800078ec0ff */
[----:B------:R-:W-:-:S05]  /*1a050*/  LOP3.LUT R9, R16, 0x10000, RZ, 0xfc, !PT ;  /* 0x0001000010097812 */ /* 0x000fca00078efcff */
[----:B------:R-:W-:Y:S02]  /*1a060*/  IMAD R8, R22, 0x300, R9 ;  /* 0x0000030016087824 */ /* 0x000fe400078e0209 */
[----:B------:R-:W-:Y:S01]  /*1a070*/  IMAD.MOV.U32 R9, RZ, RZ, 0x40000040 ;  /* 0x40000040ff097424 */ /* 0x000fe200078e00ff */
[----:B01----:R-:W0:Y:S02]  /*1a080*/  @P1 LDC.64 R6, c[0x0][0x9c8] ;  /* 0x00027200ff061b82 */ /* 0x003e240000000a00 */
[----:B------:R-:W-:Y:S02]  /*1a090*/  R2UR UR6, R8 ;  /* 0x00000000080672ca */ /* 0x000fe400000e0000 */
[----:B------:R-:W-:-:S04]  /*1a0a0*/  R2UR UR7, R9 ;  /* 0x00000000090772ca */ /* 0x000fc800000e0000 */
[----:B------:R-:W1:Y:S09]  /*1a0b0*/  @P1 LDC.64 R10, c[0x0][0x9d0] ;  /* 0x00027400ff0a1b82 */ /* 0x000e720000000a00 */
[----:B------:R-:W-:Y:S03]  /*1a0c0*/  QGMMA.64x96x32.F32.E4M3.E4M3 R88, R148, gdesc[UR4], R88, gsb0 ;  /* 0x0160000494587df3 */ /* 0x000fe60008000858 */
[----:B------:R-:W-:-:S02]  /*1a0d0*/  WARPGROUP.DEPBAR.LE gsb0, 0x0 ;  /* 0x00008000000079c5 */ /* 0x000fc40000010000 */
[----:B------:R-:W-:Y:S01]  /*1a0e0*/  WARPGROUP.ARRIVE ;  /* 0x00000000000079c5 */ /* 0x000fe20000000000 */
[----:B--2---:R-:W-:-:S05]  /*1a0f0*/  @P1 SHF.R.S32.HI R13, RZ, 0x1f, R2 ;  /* 0x0000001fff0d1819 */ /* 0x004fca0000011402 */
[-C--:B0-----:R-:W-:Y:S02]  /*1a100*/  @P1 IMAD R0, R13, R6.reuse, RZ ;  /* 0x000000060d001224 */ /* 0x081fe400078e02ff */
[----:B------:R-:W-:Y:S02]  /*1a110*/  IMAD.MOV.U32 R13, RZ, RZ, 0x3f800000 ;  /* 0x3f800000ff0d7424 */ /* 0x000fe400078e00ff */
[C---:B------:R-:W-:Y:S02]  /*1a120*/  @P1 IMAD R9, R2.reuse, R7, R0 ;  /* 0x0000000702091224 */ /* 0x040fe400078e0200 */
[----:B------:R-:W-:-:S04]  /*1a130*/  @P1 IMAD.WIDE.U32 R6, R2, R6, RZ ;  /* 0x0000000602061225 */ /* 0x000fc800078e00ff */
[----:B------:R-:W-:Y:S02]  /*1a140*/  @P1 IMAD.IADD R7, R7, 0x1, R9 ;  /* 0x0000000107071824 */ /* 0x000fe400078e0209 */
[----:B-1----:R-:W-:-:S04]  /*1a150*/  @P1 IMAD.WIDE.U32 R6, R153, R10, R6 ;  /* 0x0000000a99061225 */ /* 0x002fc800078e0006 */
[----:B------:R-:W-:Y:S01]  /*1a160*/  @P1 IMAD R11, R153, R11, R7 ;  /* 0x0000000b990b1224 */ /* 0x000fe200078e0207 */
[----:B------:R-:W-:-:S04]  /*1a170*/  @P1 LEA R10, P2, R6, UR4, 0x2 ;  /* 0x00000004060a1c11 */ /* 0x000fc8000f8410ff */
[----:B------:R-:W-:-:S05]  /*1a180*/  @P1 LEA.HI.X R11, R6, UR5, R11, 0x2, P2 ;  /* 0x00000005060b1c11 */ /* 0x000fca00090f140b */
[----:B------:R0:W2:Y:S01]  /*1a190*/  @P1 LDG.E R13, desc[UR40][R10.64] ;  /* 0x000000280a0d1981 */ /* 0x0000a2000c1e1900 */
[----:B------:R-:W-:Y:S02]  /*1a1a0*/  VIADD R6, R8, 0x2 ;  /* 0x0000000208067836 */ /* 0x000fe40000000000 */
[----:B------:R-:W-:Y:S01]  /*1a1b0*/  IMAD.MOV.U32 R7, RZ, RZ, 0x40000040 ;  /* 0x40000040ff077424 */ /* 0x000fe200078e00ff */
[----:B------:R-:W1:Y:S01]  /*1a1c0*/  SHFL.BFLY PT, R2, R3, 0x2, 0x1f ;  /* 0x0c401f0003027f89 */ /* 0x000e6200000e0000 */
[----:B------:R-:W-:Y:S01]  /*1a1d0*/  IMAD.MOV.U32 R9, RZ, RZ, 0x40000040 ;  /* 0x40000040ff097424 */ /* 0x000fe200078e00ff */
[----:B------:R-:W-:Y:S01]  /*1a1e0*/  R2UR UR6, R6 ;  /* 0x00000000060672ca */ /* 0x000fe200000e0000 */
[C---:B------:R-:W-:Y:S01]  /*1a1f0*/  VIADD R6, R8.reuse, 0x4 ;  /* 0x0000000408067836 */ /* 0x040fe20000000000 */
[----:B------:R-:W-:Y:S01]  /*1a200*/  R2UR UR7, R7 ;  /* 0x00000000070772ca */ /* 0x000fe200000e0000 */
[----:B------:R-:W-:Y:S02]  /*1a210*/  IMAD.MOV.U32 R7, RZ, RZ, 0x40000040 ;  /* 0x40000040ff077424 */ /* 0x000fe400078e00ff */
[----:B------:R-:W-:-:S10]  /*1a220*/  VIADD R8, R8, 0x6 ;  /* 0x0000000608087836 */ /* 0x000fd40000000000 */
[----:B------:R-:W-:Y:S01]  /*1a230*/  QGMMA.64x96x32.F32.E4M3.E4M3 R88, R144, gdesc[UR4], R88, gsb0 ;  /* 0x0160000490587df3 */ /* 0x000fe20008000858 */
[----:B------:R-:W-:Y:S02]  /*1a240*/  R2UR UR6, R6 ;  /* 0x00000000060672ca */ /* 0x000fe400000e0000 */
[----:B------:R-:W-:Y:S02]  /*1a250*/  R2UR UR7, R7 ;  /* 0x00000000070772ca */ /* 0x000fe400000e0000 */
[----:B------:R-:W3:Y:S01]  /*1a260*/  SHFL.BFLY PT, R7, R4, 0x2, 0x1f ;  /* 0x0c401f0004077f89 */ /* 0x000ee200000e0000 */
[----:B-1----:R-:W-:-:S01]  /*1a270*/  FADD.FTZ R2, R2, R3 ;  /* 0x0000000302027221 */ /* 0x002fc20000010000 */
[----:B---3--:R-:W-:Y:S01]  /*1a280*/  FADD.FTZ R7, R7, R4 ;  /* 0x0000000407077221 */ /* 0x008fe20000010000 */
[----:B------:R-:W-:-:S04]  /*1a290*/  IMAD.MOV.U32 R4, RZ, RZ, RZ ;  /* 0x000000ffff047224 */ /* 0x000fc800078e00ff */
[----:B------:R-:W0:Y:S02]  /*1a2a0*/  SHFL.BFLY PT, R0, R7, 0x1, 0x1f ;  /* 0x0c201f0007007f89 */ /* 0x000e2400000e0000 */
[----:B0-----:R-:W-:-:S01]  /*1a2b0*/  FADD.FTZ R10, R7, R0 ;  /* 0x00000000070a7221 */ /* 0x001fc20000010000 */
[----:B------:R-:W-:-:S03]  /*1a2c0*/  IMAD.MOV.U32 R0, RZ, RZ, -0x800000 ;  /* 0xff800000ff007424 */ /* 0x000fc600078e00ff */
[C---:B------:R-:W-:Y:S01]  /*1a2d0*/  FMUL.FTZ R11, R10.reuse, 0.00390625 ;  /* 0x3b8000000a0b7820 */ /* 0x040fe20000410000 */
[----:B------:R-:W-:-:S04]  /*1a2e0*/  FSETP.NE.FTZ.AND P1, PT, R10, RZ, PT ;  /* 0x000000ff0a00720b */ /* 0x000fc80003f35000 */
        /* <DEDUP_REMOVED lines=9> */
[----:B------:R-:W-:Y:S01]  /*1a380*/  R2UR UR6, R8 ;  /* 0x00000000080672ca */ /* 0x000fe200000e0000 */
[----:B------:R-:W-:Y:S01]  /*1a390*/  IMAD.MOV.U32 R8, RZ, RZ, RZ ;  /* 0x000000ffff087224 */ /* 0x000fe200078e00ff */
[----:B------:R-:W-:Y:S02]  /*1a3a0*/  R2UR UR7, R9 ;  /* 0x00000000090772ca */ /* 0x000fe400000e0000 */
        /* <DEDUP_REMOVED lines=19> */
.L_x_12449:
[----:B------:R-:W2:Y:S01]  /*1a4e0*/  LDL.LU R6, [R1+0x4] ;  /* 0x0000040001067983 */ /* 0x000ea20000300800 */
[----:B------:R-:W-:Y:S02]  /*1a4f0*/  VIADD R12, R12, 0x19c60 ;  /* 0x00019c600c0c7836 */ /* 0x000fe40000000000 */
[-C--:B------:R-:W-:Y:S01]  /*1a500*/  FMUL.FTZ R3, R88, R5.reuse ;  /* 0x0000000558037220 */ /* 0x080fe20000410000 */
[-C--:B------:R-:W-:Y:S01]  /*1a510*/  FMUL.FTZ R93, R93, R5.reuse ;  /* 0x000000055d5d7220 */ /* 0x080fe20000410000 */
[----:B------:R-:W3:Y:S01]  /*1a520*/  LDL.LU R7, [R1+0x68] ;  /* 0x0000680001077983 */ /* 0x000ee20000300800 */
[----:B------:R-:W-:Y:S02]  /*1a530*/  VIADD R22, R22, 0x1 ;  /* 0x0000000116167836 */ /* 0x000fe40000000000 */
[-C--:B------:R-:W-:Y:S01]  /*1a540*/  FMUL.FTZ R96, R96, R5.reuse ;  /* 0x0000000560607220 */ /* 0x080fe20000410000 */
[-C--:B------:R-:W-:Y:S02]  /*1a550*/  FMUL.FTZ R101, R101, R5.reuse ;  /* 0x0000000565657220 */ /* 0x080fe40000410000 */
        /* <DEDUP_REMOVED lines=46> */
[----:B--2---:R-:W-:Y:S01]  /*1a840*/  PRMT R12, R6, 0x654, R12 ;  /* 0x00000654060c7816 */ /* 0x004fe2000000000c */
[----:B---3--:R-:W-:-:S03]  /*1a850*/  VIADD R7, R7, 0x1 ;  /* 0x0000000107077836 */ /* 0x008fc60000000000 */
[----:B------:R0:W-:Y:S02]  /*1a860*/  SYNCS.ARRIVE.TRANS64.RED.A1T0 RZ, [R12+URZ], RZ ;  /* 0x000000ff0cff79a7 */ /* 0x0001e4000810043f */
[----:B------:R0:W-:Y:S01]  /*1a870*/  STL [R1+0x68], R7 ;  /* 0x0000680701007387 */ /* 0x0001e20000100800 */
[----:B------:R-:W-:Y:S01]  /*1a880*/  FMUL.FTZ R6, R89, R5 ;  /* 0x0000000559067220 */ /* 0x000fe20000410000 */
[----:B------:R-:W-:-:S04]  /*1a890*/  SEL R5, RZ, 0x1, P1 ;  /* 0x00000001ff057807 */ /* 0x000fc80000800000 */
[----:B------:R-:W-:-:S07]  /*1a8a0*/  LOP3.LUT R152, R152, R5, RZ, 0x3c, !PT ;  /* 0x0000000598987212 */ /* 0x000fce00078e3cff */
.L_x_12332:
[----:B------:R-:W2:Y:S01]  /*1a8b0*/  LDL R88, [R1+0x60] ;  /* 0x0000600001587983 */ /* 0x000ea20000100800 */
[----:B------:R-:W1:Y:S01]  /*1a8c0*/  S2UR UR4, SR_CgaCtaId ;  /* 0x00000000000479c3 */ /* 0x000e620000008800 */
[----:B------:R-:W-:Y:S01]  /*1a8d0*/  MOV R16, 0x400 ;  /* 0x0000040000107802 */ /* 0x000fe20000000f00 */
[----:B------:R-:W-:Y:S01]  /*1a8e0*/  BSSY B0, `(.L_x_12450) ;  /* 0x0000335000007945 */ /* 0x000fe20003800000 */
[----:B-1----:R-:W-:-:S05]  /*1a8f0*/  IMAD.U32 R4, RZ, RZ, UR4 ;  /* 0x00000004ff047e24 */ /* 0x002fca000f8e00ff */
[----:B------:R-:W-:Y:S01]  /*1a900*/  LEA R16, R4, R16, 0x18 ;  /* 0x0000001004107211 */ /* 0x000fe200078ec0ff */
[----:B------:R-:W-:Y:S06]  /*1a910*/  BAR.SYNC.DEFER_BLOCKING 0x5, 0x200 ;  /* 0x0148000000007b1d */ /* 0x000fec0000010000 */
[----:B------:R-:W-:Y:S04]  /*1a920*/  STL [R1+0x4], R4 ;  /* 0x0000040401007387 */ /* 0x000fe80000100800 */
[----:B------:R-:W1:Y:S04]  /*1a930*/  LDS.128 R8, [R16+0x19cd0] ;  /* 0x019cd00010087984 */ /* 0x000e680000000c00 */
[----:B-1----:R1:W-:Y:S04]  /*1a940*/  STL.64 [R1+0x50], R8 ;  /* 0x0000500801007387 */ /* 0x0023e80000100a00 */
[----:B------:R1:W-:Y:S01]  /*1a950*/  STL.64 [R1+0x58], R10 ;  /* 0x0000580a01007387 */ /* 0x0003e20000100a00 */
[----:B------:R-:W-:Y:S06]  /*1a960*/  BAR.ARV 0x4, 0x200 ;  /* 0x0108000000007b1d */ /* 0x000fec0000002000 */
[----:B--2---:R-:W-:-:S13]  /*1a970*/  ISETP.NE.AND P1, PT, R88, RZ, PT ;  /* 0x000000ff5800720c */ /* 0x004fda0003f25270 */
[----:B------:R-:W2:Y:S02]  /*1a980*/  @!P1 LDC R88, c[0x0][0xad4] ;  /* 0x0002b500ff589b82 */ /* 0x000ea40000000800 */
[----:B--2---:R1:W-:Y:S01]  /*1a990*/  @!P1 STL [R1+0x60], R88 ;  /* 0x0000605801009387 */ /* 0x0043e20000100800 */
[----:B------:R-:W-:Y:S05]  /*1a9a0*/  @P0 BRA `(.L_x_12451) ;  /* 0x0000002400e80947 */ /* 0x000fea0003800000 */
[----:B0-----:R-:W0:Y:S01]  /*1a9b0*/  S2R R7, SR_TID.X ;  /* 0x0000000000077919 */ /* 0x001e220000002100 */
[----:B------:R-:W-:Y:S01]  /*1a9c0*/  ULDC.64 UR4, c[0x4][0x70] ;  /* 0x01001c0000047ab9 */ /* 0x000fe20000000a00 */
[----:B------:R-:W2:Y:S01]  /*1a9d0*/  LDC.64 R80, c[0x0][0xc00] ;  /* 0x00030000ff507b82 */ /* 0x000ea20000000a00 */
[----:B------:R-:W-:Y:S01]  /*1a9e0*/  ULDC.64 UR6, c[0x0][0xc08] ;  /* 0x0003020000067ab9 */ /* 0x000fe20000000a00 */
[----:B0-----:R-:W-:-:S05]  /*1a9f0*/  IMAD.SHL.U32 R4, R7, 0x4, RZ ;  /* 0x0000000407047824 */ /* 0x001fca00078e00ff */
[----:B------:R-:W-:Y:S01]  /*1aa00*/  LOP3.LUT R4, R4, 0xc, RZ, 0xc0, !PT ;  /* 0x0000000c04047812 */ /* 0x000fe200078ec0ff */
[----:B------:R-:W-:Y:S03]  /*1aa10*/  BAR.SYNC.DEFER_BLOCKING 0x1, 0x180 ;  /* 0x0046000000007b1d */ /* 0x000fe60000010000 */
[----:B------:R-:W-:-:S05]  /*1aa20*/  IADD3 R4, P0, R4, UR4, RZ ;  /* 0x0000000404047c10 */ /* 0x000fca000ff1e0ff */
[----:B------:R-:W-:Y:S01]  /*1aa30*/  IMAD.X R5, RZ, RZ, UR5, P0 ;  /* 0x00000005ff057e24 */ /* 0x000fe200080e06ff */
[----:B------:R-:W-:-:S04]  /*1aa40*/  ULDC.64 UR4, c[0x0][0xc00] ;  /* 0x0003000000047ab9 */ /* 0x000fc80000000a00 */
[----:B------:R0:W3:Y:S01]  /*1aa50*/  LDG.E.CONSTANT R14, desc[UR40][R4.64] ;  /* 0x00000028040e7981 */ /* 0x0000e2000c1e9900 */
[----:B------:R-:W-:-:S03]  /*1aa60*/  LOP3.LUT P0, R7, R7, 0x3, RZ, 0xc0, !PT ;  /* 0x0000000307077812 */ /* 0x000fc6000780c0ff */
[----:B------:R-:W1:Y:S01]  /*1aa70*/  LDL R4, [R1+0x84] ;  /* 0x0000840001047983 */ /* 0x000e620000100800 */
[----:B------:R-:W-:-:S04]  /*1aa80*/  ISETP.EQ.OR P0, PT, R7, 0x3, !P0 ;  /* 0x000000030700780c */ /* 0x000fc80004702670 */
[----:B------:R-:W-:Y:S02]  /*1aa90*/  SEL R51, R94, R95, P0 ;  /* 0x0000005f5e337207 */ /* 0x000fe40000000000 */
[----:B------:R-:W-:Y:S02]  /*1aaa0*/  SEL R95, R95, R94, P0 ;  /* 0x0000005e5f5f7207 */ /* 0x000fe40000000000 */
[----:B------:R-:W2:Y:S01]  /*1aab0*/  LDL.LU R94, [R1+0x64] ;  /* 0x00006400015e7983 */ /* 0x000ea20000300800 */
[----:B------:R-:W-:Y:S02]  /*1aac0*/  SEL R25, R3, R6, P0 ;  /* 0x0000000603197207 */ /* 0x000fe40000000000 */
[----:B------:R-:W-:Y:S01]  /*1aad0*/  SEL R15, R6, R3, P0 ;  /* 0x00000003060f7207 */ /* 0x000fe20000000000 */
[----:B------:R-:W4:Y:S01]  /*1aae0*/  LDL R89, [R1+0x70] ;  /* 0x0000700001597983 */ /* 0x000f220000100800 */
[----:B------:R-:W-:Y:S02]  /*1aaf0*/  SEL R49, R90, R91, P0 ;  /* 0x0000005b5a317207 */ /* 0x000fe40000000000 */
[----:B------:R-:W-:Y:S01]  /*1ab00*/  SEL R27, R92, R93, P0 ;  /* 0x0000005d5c1b7207 */ /* 0x000fe20000000000 */
[----:B------:R-:W0:Y:S01]  /*1ab10*/  S2R R3, SR_SWINHI ;  /* 0x0000000000037919 */ /* 0x000e220000002f00 */
[----:B------:R-:W-:-:S02]  /*1ab20*/  SEL R90, R91, R90, P0 ;  /* 0x0000005a5b5a7207 */ /* 0x000fc40000000000 */
[----:B------:R-:W-:Y:S01]  /*1ab30*/  SEL R57, R106, R107, P0 ;  /* 0x0000006b6a397207 */ /* 0x000fe20000000000 */
[----:B------:R-:W4:Y:S01]  /*1ab40*/  LDL R91, [R1+0x20] ;  /* 0x00002000015b7983 */ /* 0x000f220000100800 */
[----:B------:R-:W-:Y:S02]  /*1ab50*/  SEL R93, R93, R92, P0 ;  /* 0x0000005c5d5d7207 */ /* 0x000fe40000000000 */
[----:B------:R-:W-:Y:S01]  /*1ab60*/  SEL R29, R96, R97, P0 ;  /* 0x00000061601d7207 */ /* 0x000fe20000000000 */
[----:B------:R-:W4:Y:S01]  /*1ab70*/  LDL R92, [R1+0x40] ;  /* 0x00004000015c7983 */ /* 0x000f220000100800 */
        /* <DEDUP_REMOVED lines=13> */
[----:B0-----:R-:W-:Y:S02]  /*1ac50*/  MOV R21, R3 ;  /* 0x0000000300157202 */ /* 0x001fe40000000f00 */
        /* <DEDUP_REMOVED lines=26> */
[----:B-1----:R-:W-:-:S03]  /*1ae00*/  IMAD.WIDE R10, R4, 0x2, R20 ;  /* 0x00000002040a7825 */ /* 0x002fc600078e0214 */
[C---:B------:R-:W-:Y:S02]  /*1ae10*/  LOP3.LUT R3, R10.reuse, 0x180, RZ, 0xc0, !PT ;  /* 0x000001800a037812 */ /* 0x040fe400078ec0ff */
[----:B------:R-:W-:Y:S02]  /*1ae20*/  IADD3 R6, P5, R10, 0x20, RZ ;  /* 0x000000200a067810 */ /* 0x000fe40007fbe0ff */
[----:B------:R-:W-:Y:S02]  /*1ae30*/  SHF.R.U64 R3, R3, 0x3, RZ ;  /* 0x0000000303037819 */ /* 0x000fe400000012ff */
[----:B------:R-:W-:Y:S02]  /*1ae40*/  LOP3.LUT R4, R6, 0x180, RZ, 0xc0, !PT ;  /* 0x0000018006047812 */ /* 0x000fe400078ec0ff */
        /* <DEDUP_REMOVED lines=10> */
[----:B-----5:R-:W-:Y:S02]  /*1aef0*/  LOP3.LUT R24, R77, 0x180, RZ, 0xc0, !PT ;  /* 0x000001804d187812 */ /* 0x020fe400078ec0ff */
[----:B------:R-:W-:Y:S02]  /*1af00*/  SHF.R.U64 R4, R4, 0x3, RZ ;  /* 0x0000000304047819 */ /* 0x000fe400000012ff */
[----:B------:R-:W-:Y:S01]  /*1af10*/  SHF.R.U64 R3, R3, 0x3, RZ ;  /* 0x0000000303037819 */ /* 0x000fe200000012ff */
[----:B------:R-:W-:Y:S01]  /*1af20*/  IMAD.X R9, RZ, RZ, R11, P4 ;  /* 0x000000ffff097224 */ /* 0x000fe200020e060b */
[----:B------:R-:W-:-:S02]  /*1af30*/  SHF.R.U64 R6, R6, 0x3, RZ ;  /* 0x0000000306067819 */ /* 0x000fc400000012ff */
[----:B------:R-:W-:Y:S02]  /*1af40*/  SHF.R.U64 R24, R24, 0x3, RZ ;  /* 0x0000000318187819 */ /* 0x000fe400000012ff */
[----:B------:R-:W-:Y:S02]  /*1af50*/  LOP3.LUT R82, R4, R73, RZ, 0x3c, !PT ;  /* 0x0000004904527212 */ /* 0x000fe400078e3cff */
[----:B---3--:R-:W-:Y:S01]  /*1af60*/  LOP3.LUT R73, R14, 0x2, RZ, 0x3c, !PT ;  /* 0x000000020e497812 */ /* 0x008fe200078e3cff */
[--C-:B------:R-:W-:Y:S01]  /*1af70*/  IMAD.X R83, RZ, RZ, R11.reuse, P3 ;  /* 0x000000ffff537224 */ /* 0x100fe200018e060b */
[----:B------:R-:W-:Y:S01]  /*1af80*/  LOP3.LUT R8, R3, R8, RZ, 0x3c, !PT ;  /* 0x0000000803087212 */ /* 0x000fe200078e3cff */
[--C-:B------:R-:W-:Y:S01]  /*1af90*/  IMAD.X R13, RZ, RZ, R11.reuse, P5 ;  /* 0x000000ffff0d7224 */ /* 0x100fe200028e060b */
[----:B------:R-:W-:Y:S01]  /*1afa0*/  LOP3.LUT R6, R6, R75, RZ, 0x3c, !PT ;  /* 0x0000004b06067212 */ /* 0x000fe200078e3cff */
[--C-:B------:R-:W-:Y:S01]  /*1afb0*/  IMAD.X R7, RZ, RZ, R11.reuse, P2 ;  /* 0x000000ffff077224 */ /* 0x100fe200010e060b */
[----:B------:R-:W-:Y:S01]  /*1afc0*/  LOP3.LUT R4, R24, R77, RZ, 0x3c, !PT ;  /* 0x0000004d18047212 */ /* 0x000fe200078e3cff */
        /* <DEDUP_REMOVED lines=17> */
[----:B------:R-:W3:Y:S04]  /*1b0e0*/  SHFL.IDX PT, R90, R90, R73, 0x1c1f ;  /* 0x001c1f495a5a7589 */ /* 0x000ee800000e0000 */
[----:B------:R-:W2:Y:S04]  /*1b0f0*/  SHFL.IDX PT, R28, R95, R73, 0x1c1f ;  /* 0x001c1f495f1c7589 */ /* 0x000ea800000e0000 */
[----:B------:R-:W-:Y:S04]  /*1b100*/  SHFL.IDX PT, R54, R33, R14, 0x1c1f ;  /* 0x001c1f0e21367589 */ /* 0x000fe800000e0000 */
[----:B------:R1:W-:Y:S04]  /*1b110*/  SHFL.IDX PT, R62, R37, R14, 0x1c1f ;  /* 0x001c1f0e253e7589 */ /* 0x0003e800000e0000 */
[----:B------:R-:W-:Y:S04]  /*1b120*/  SHFL.IDX PT, R70, R41, R14, 0x1c1f ;  /* 0x001c1f0e29467589 */ /* 0x000fe800000e0000 */
[----:B------:R-:W-:Y:S04]  /*1b130*/  SHFL.IDX PT, R78, R45, R14, 0x1c1f ;  /* 0x001c1f0e2d4e7589 */ /* 0x000fe800000e0000 */
[----:B------:R-:W-:Y:S04]  /*1b140*/  SHFL.IDX PT, R57, R57, R14, 0x1c1f ;  /* 0x001c1f0e39397589 */ /* 0x000fe800000e0000 */
[----:B------:R-:W-:Y:S04]  /*1b150*/  SHFL.IDX PT, R8, R67, R14, 0x1c1f ;  /* 0x001c1f0e43087589 */ /* 0x000fe800000e0000 */
[----:B------:R-:W4:Y:S04]  /*1b160*/  SHFL.IDX PT, R35, R134, R73, 0x1c1f ;  /* 0x001c1f4986237589 */ /* 0x000f2800000e0000 */
[----:B------:R-:W4:Y:S04]  /*1b170*/  SHFL.IDX PT, R61, R104, R73, 0x1c1f ;  /* 0x001c1f49683d7589 */ /* 0x000f2800000e0000 */
        /* <DEDUP_REMOVED lines=10> */
[----:B------:R-:W4:Y:S04]  /*1b220*/  SHFL.IDX PT, R96, R96, R73, 0x1c1f ;  /* 0x001c1f4960607589 */ /* 0x000f2800000e0000 */
[----:B------:R-:W4:Y:S04]  /*1b230*/  SHFL.IDX PT, R98, R98, R73, 0x1c1f ;  /* 0x001c1f4962627589 */ /* 0x000f2800000e0000 */
[----:B------:R-:W4:Y:S04]  /*1b240*/  SHFL.IDX PT, R102, R102, R73, 0x1c1f ;  /* 0x001c1f4966667589 */ /* 0x000f2800000e0000 */
[----:B------:R-:W4:Y:S04]  /*1b250*/  SHFL.IDX PT, R110, R110, R73, 0x1c1f ;  /* 0x001c1f496e6e7589 */ /* 0x000f2800000e0000 */
[----:B------:R-:W4:Y:S04]  /*1b260*/  SHFL.IDX PT, R67, R114, R73, 0x1c1f ;  /* 0x001c1f4972437589 */ /* 0x000f2800000e0000 */
[----:B------:R3:W-:Y:S04]  /*1b270*/  SHFL.IDX PT, R6, R39, R14, 0x1c1f ;  /* 0x001c1f0e27067589 */ /* 0x0007e800000e0000 */
[----:B------:R2:W-:Y:S04]  /*1b280*/  SHFL.IDX PT, R5, R43, R14, 0x1c1f ;  /* 0x001c1f0e2b057589 */ /* 0x0005e800000e0000 */
[----:B------:R4:W-:Y:S04]  /*1b290*/  SHFL.IDX PT, R4, R47, R14, 0x1c1f ;  /* 0x001c1f0e2f047589 */ /* 0x0009e800000e0000 */
[----:B------:R-:W-:Y:S04]  /*1b2a0*/  SHFL.IDX PT, R74, R65, R14, 0x1c1f ;  /* 0x001c1f0e414a7589 */ /* 0x000fe800000e0000 */
[----:B------:R-:W-:Y:S04]  /*1b2b0*/  SHFL.IDX PT, R7, R69, R14, 0x1c1f ;  /* 0x001c1f0e45077589 */ /* 0x000fe800000e0000 */
[----:B------:R-:W4:Y:S04]  /*1b2c0*/  SHFL.IDX PT, R12, R109, R73, 0x1c1f ;  /* 0x001c1f496d0c7589 */ /* 0x000f2800000e0000 */
[----:B------:R-:W4:Y:S04]  /*1b2d0*/  SHFL.IDX PT, R117, R117, R73, 0x1c1f ;  /* 0x001c1f4975757589 */ /* 0x000f2800000e0000 */
[----:B------:R-:W4:Y:S04]  /*1b2e0*/  SHFL.IDX PT, R124, R124, R73, 0x1c1f ;  /* 0x001c1f497c7c7589 */ /* 0x000f2800000e0000 */
[----:B------:R-:W-:Y:S04]  /*1b2f0*/  SHFL.IDX PT, R11, R132, R73, 0x1c1f ;  /* 0x001c1f49840b7589 */ /* 0x000fe800000e0000 */
[----:B------:R-:W4:Y:S04]  /*1b300*/  SHFL.IDX PT, R75, R122, R73, 0x1c1f ;  /* 0x001c1f497a4b7589 */ /* 0x000f2800000e0000 */
[----:B------:R-:W4:Y:S04]  /*1b310*/  SHFL.IDX PT, R130, R130, R73, 0x1c1f ;  /* 0x001c1f4982827589 */ /* 0x000f2800000e0000 */
[----:B------:R-:W4:Y:S04]  /*1b320*/  SHFL.IDX PT, R15, R118, R73, 0x1c1f ;  /* 0x001c1f49760f7589 */ /* 0x000f2800000e0000 */
[----:B------:R-:W4:Y:S01]  /*1b330*/  SHFL.IDX PT, R13, R126, R73, 0x1c1f ;  /* 0x001c1f497e0d7589 */ /* 0x000f2200000e0000 */
[----:B0-----:R-:W-:-:S02]  /*1b340*/  SEL R36, R25, R38, P0 ;  /* 0x0000002619247207 */ /* 0x001fc40000000000 */
[----:B------:R-:W-:Y:S02]  /*1b350*/  SEL R38, R38, R25, P0 ;  /* 0x0000001926267207 */ /* 0x000fe40000000000 */
[----:B-1----:R-:W-:Y:S02]  /*1b360*/  SEL R37, R27, R24, P0 ;  /* 0x000000181b257207 */ /* 0x002fe40000000000 */
[----:B---3--:R-:W-:Y:S02]  /*1b370*/  SEL R39, R24, R27, P0 ;  /* 0x0000001b18277207 */ /* 0x008fe40000000000 */
[----:B------:R-:W-:Y:S02]  /*1b380*/  SEL R40, R49, R90, P0 ;  /* 0x0000005a31287207 */ /* 0x000fe40000000000 */
[----:B------:R-:W-:Y:S02]  /*1b390*/  SEL R42, R90, R49, P0 ;  /* 0x000000315a2a7207 */ /* 0x000fe40000000000 */
[----:B--2---:R-:W-:-:S02]  /*1b3a0*/  SEL R41, R51, R28, P0 ;  /* 0x0000001c33297207 */ /* 0x004fc40000000000 */
[----:B------:R-:W-:Y:S02]  /*1b3b0*/  SEL R43, R28, R51, P0 ;  /* 0x000000331c2b7207 */ /* 0x000fe40000000000 */
[----:B----4-:R-:W-:Y:S02]  /*1b3c0*/  SEL R33, R34, R35, P0 ;  /* 0x0000002322217207 */ /* 0x010fe40000000000 */
        /* <DEDUP_REMOVED lines=37> */
[----:B------:R-:W-:Y:S02]  /*1b620*/  F2FP.BF16.F32.PACK_AB R4, R37, R36 ;  /* 0x000000242504723e */ /* 0x000fe400000010ff */
[----:B------:R-:W-:Y:S02]  /*1b630*/  F2FP.BF16.F32.PACK_AB R5, R41, R40 ;  /* 0x000000282905723e */ /* 0x000fe400000010ff */
[----:B------:R-:W-:-:S02]  /*1b640*/  F2FP.BF16.F32.PACK_AB R6, R39, R38 ;  /* 0x000000262706723e */ /* 0x000fc400000010ff */
[----:B------:R-:W-:Y:S02]  /*1b650*/  F2FP.BF16.F32.PACK_AB R7, R43, R42 ;  /* 0x0000002a2b07723e */ /* 0x000fe400000010ff */
[----:B------:R-:W-:Y:S02]  /*1b660*/  SEL R73, R8, R13, P0 ;  /* 0x0000000d08497207 */ /* 0x000fe40000000000 */
[----:B------:R-:W-:Y:S02]  /*1b670*/  SEL R75, R13, R8, P0 ;  /* 0x000000080d4b7207 */ /* 0x000fe40000000000 */
[----:B------:R-:W-:Y:S02]  /*1b680*/  F2FP.BF16.F32.PACK_AB R8, R45, R44 ;  /* 0x0000002c2d08723e */ /* 0x000fe400000010ff */
[----:B------:R-:W-:Y:S02]  /*1b690*/  F2FP.BF16.F32.PACK_AB R9, R49, R48 ;  /* 0x000000303109723e */ /* 0x000fe400000010ff */
        /* <DEDUP_REMOVED lines=16> */
[----:B0-----:R-:W-:Y:S02]  /*1b7a0*/  F2FP.BF16.F32.PACK_AB R4, R77, R76 ;  /* 0x0000004c4d04723e */ /* 0x001fe400000010ff */
[----:B------:R-:W-:Y:S02]  /*1b7b0*/  F2FP.BF16.F32.PACK_AB R5, R33, R32 ;  /* 0x000000202105723e */ /* 0x000fe400000010ff */
[----:B------:R-:W-:Y:S02]  /*1b7c0*/  F2FP.BF16.F32.PACK_AB R6, R79, R78 ;  /* 0x0000004e4f06723e */ /* 0x000fe400000010ff */
[----:B------:R-:W-:Y:S01]  /*1b7d0*/  F2FP.BF16.F32.PACK_AB R7, R35, R34 ;  /* 0x000000222307723e */ /* 0x000fe200000010ff */
[----:B------:R-:W-:Y:S04]  /*1b7e0*/  STSM.16.M88.4 [R86], R12 ;  /* 0x0000000c56007844 */ /* 0x000fe80000000200 */
[----:B------:R0:W-:Y:S04]  /*1b7f0*/  STSM.16.M88.4 [R82], R24 ;  /* 0x0000001852007844 */ /* 0x0001e80000000200 */
[----:B------:R-:W-:Y:S04]  /*1b800*/  STSM.16.M88.4 [R83], R28 ;  /* 0x0000001c53007844 */ /* 0x000fe80000000200 */
[----:B------:R2:W-:Y:S01]  /*1b810*/  STSM.16.M88.4 [R84], R4 ;  /* 0x0000000454007844 */ /* 0x0005e20000000200 */
[----:B------:R-:W-:Y:S01]  /*1b820*/  ISETP.NE.U32.AND P0, PT, RZ, UR4, PT ;  /* 0x00000004ff007c0c */ /* 0x000fe2000bf05070 */
[----:B------:R-:W-:-:S02]  /*1b830*/  IMAD.MOV.U32 R3, RZ, RZ, RZ ;  /* 0x000000ffff037224 */ /* 0x000fc400078e00ff */
[----:B-1----:R-:W-:Y:S01]  /*1b840*/  IMAD.WIDE R8, R94, 0x4, R80 ;  /* 0x000000045e087825 */ /* 0x002fe200078e0250 */
[----:B------:R-:W-:Y:S01]  /*1b850*/  ISETP.NE.AND.EX P0, PT, RZ, UR5, PT, P0 ;  /* 0x00000005ff007c0c */ /* 0x000fe2000bf05300 */
[----:B------:R-:W-:Y:S01]  /*1b860*/  BAR.SYNC.DEFER_BLOCKING 0x1, 0x180 ;  /* 0x0046000000007b1d */ /* 0x000fe20000010000 */
[----:B------:R-:W-:Y:S01]  /*1b870*/  ISETP.NE.U32.AND P1, PT, RZ, UR6, PT ;  /* 0x00000006ff007c0c */ /* 0x000fe2000bf25070 */
[----:B0-----:R-:W-:Y:S01]  /*1b880*/  IMAD.MOV.U32 R24, RZ, RZ, 0x9b8 ;  /* 0x000009b8ff187424 */ /* 0x001fe200078e00ff */
[----:B------:R-:W-:-:S05]  /*1b890*/  ISETP.GT.AND P3, PT, R88, 0x1, PT ;  /* 0x000000015800780c */ /* 0x000fca0003f64270 */
[----:B------:R-:W0:Y:S01]  /*1b8a0*/  LDC R80, c[0x0][0xbe8] ;  /* 0x0002fa00ff507b82 */ /* 0x000e220000000800 */
[----:B------:R-:W-:-:S07]  /*1b8b0*/  ISETP.NE.U32.AND P2, PT, RZ, UR4, PT ;  /* 0x00000004ff007c0c */ /* 0x000fce000bf45070 */
[----:B------:R-:W1:Y:S01]  /*1b8c0*/  LDC.64 R14, c[0x0][0xba8] ;  /* 0x0002ea00ff0e7b82 */ /* 0x000e620000000a00 */
[----:B------:R-:W3:Y:S01]  /*1b8d0*/  @P0 LDG.E R3, desc[UR40][R8.64] ;  /* 0x0000002808030981 */ /* 0x000ee2000c1e1900 */
[----:B------:R-:W-:Y:S02]  /*1b8e0*/  ISETP.NE.AND.EX P1, PT, RZ, UR7, PT, P1 ;  /* 0x00000007ff007c0c */ /* 0x000fe4000bf25310 */
[----:B------:R-:W-:-:S04]  /*1b8f0*/  SEL R24, R24, 0x978, P3 ;  /* 0x0000097818187807 */ /* 0x000fc80001800000 */
[----:B--2---:R-:W2:Y:S08]  /*1b900*/  LDC.64 R6, c[0x0][R24+0x220] ;  /* 0x0000880018067b82 */ /* 0x004eb00000000a00 */
[----:B------:R-:W4:Y:S08]  /*1b910*/  @P1 LDC.64 R4, c[0x0][0xc08] ;  /* 0x00030200ff041b82 */ /* 0x000f300000000a00 */
[----:B------:R-:W1:Y:S01]  /*1b920*/  LDC.64 R10, c[0x0][R24+0x218] ;  /* 0x00008600180a7b82 */ /* 0x000e620000000a00 */
[----:B------:R-:W-:Y:S01]  /*1b930*/  ULDC UR6, c[0x0][0xa88] ;  /* 0x0002a20000067ab9 */ /* 0x000fe20000000800 */
[----:B0-----:R-:W-:-:S06]  /*1b940*/  ISETP.NE.AND P4, PT, R80, 0x1, PT ;  /* 0x000000015000780c */ /* 0x001fcc0003f85270 */
[----:B------:R-:W0:Y:S01]  /*1b950*/  LDC.64 R12, c[0x0][R24+0x228] ;  /* 0x00008a00180c7b82 */ /* 0x000e220000000a00 */
[----:B------:R-:W-:Y:S02]  /*1b960*/  IMAD.U32 R85, RZ, RZ, UR6 ;  /* 0x00000006ff557e24 */ /* 0x000fe4000f8e00ff */
[----:B----4-:R-:W-:-:S05]  /*1b970*/  @P1 IMAD.WIDE R4, R94, 0x4, R4 ;  /* 0x000000045e041825 */ /* 0x010fca00078e0204 */
[----:B------:R-:W4:Y:S01]  /*1b980*/  @P4 LDC R26, c[0x0][0xbec] ;  /* 0x0002fb00ff1a4b82 */ /* 0x000f220000000800 */
[----:B------:R2:W5:Y:S01]  /*1b990*/  @P1 LDG.E R85, desc[UR40][R4.64] ;  /* 0x0000002804551981 */ /* 0x000562000c1e1900 */
[----:B------:R-:W-:-:S06]  /*1b9a0*/  ISETP.NE.AND.EX P2, PT, RZ, UR5, PT, P2 ;  /* 0x00000005ff007c0c */ /* 0x000fcc000bf45320 */
[----:B------:R-:W4:Y:S08]  /*1b9b0*/  @P4 LDC R87, c[0x0][0xbf0] ;  /* 0x0002fc00ff574b82 */ /* 0x000f300000000800 */
[----:B--2---:R2:W2:Y:S01]  /*1b9c0*/  LDC.64 R4, c[0x0][R24+0x210] ;  /* 0x0000840018047b82 */ /* 0x0044a20000000a00 */
[----:B------:R-:W-:Y:S02]  /*1b9d0*/  SHF.R.S32.HI R25, RZ, 0x1f, R94 ;  /* 0x0000001fff197819 */ /* 0x000fe4000001145e */
[----:B------:R-:W-:-:S02]  /*1b9e0*/  SEL R81, R94, RZ, !P2 ;  /* 0x000000ff5e517207 */ /* 0x000fc40005000000 */
[----:B------:R-:W-:-:S03]  /*1b9f0*/  SEL R25, R25, RZ, !P2 ;  /* 0x000000ff19197207 */ /* 0x000fc60005000000 */
[----:B------:R-:W-:Y:S01]  /*1ba00*/  IMAD R7, R7, R81, RZ ;  /* 0x0000005107077224 */ /* 0x000fe200078e02ff */
[----:B------:R-:W-:Y:S01]  /*1ba10*/  SEL R27, R89, RZ, P3 ;  /* 0x000000ff591b7207 */ /* 0x000fe20001800000 */
[----:B-1----:R-:W1:Y:S02]  /*1ba20*/  @!P3 LDC R14, c[0x0][0xb50] ;  /* 0x0002d400ff0ebb82 */ /* 0x002e640000000800 */
[C---:B------:R-:W-:Y:S02]  /*1ba30*/  IMAD R31, R6.reuse, R25, R7 ;  /* 0x00000019061f7224 */ /* 0x040fe400078e0207 */
[----:B------:R-:W-:-:S04]  /*1ba40*/  IMAD.WIDE.U32 R6, R6, R81, RZ ;  /* 0x0000005106067225 */ /* 0x000fc800078e00ff */
[-C--:B------:R-:W-:Y:S01]  /*1ba50*/  IMAD R29, R11, R153.reuse, RZ ;  /* 0x000000990b1d7224 */ /* 0x080fe200078e02ff */
[----:B------:R-:W1:Y:S01]  /*1ba60*/  @!P3 LDC R15, c[0x0][0xb54] ;  /* 0x0002d500ff0fbb82 */ /* 0x000e620000000800 */
[----:B------:R-:W-:-:S04]  /*1ba70*/  IMAD.WIDE.U32 R10, R10, R153, RZ ;  /* 0x000000990a0a7225 */ /* 0x000fc800078e00ff */
[----:B------:R-:W-:Y:S02]  /*1ba80*/  IMAD.IADD R25, R92, 0x1, R91 ;  /* 0x000000015c197824 */ /* 0x000fe400078e025b */
[----:B------:R-:W-:Y:S02]  /*1ba90*/  IMAD.IADD R28, R11, 0x1, R29 ;  /* 0x000000010b1c7824 */ /* 0x000fe400078e021d */
[----:B------:R-:W-:Y:S02]  /*1baa0*/  IMAD.IADD R11, R7, 0x1, R31 ;  /* 0x00000001070b7824 */ /* 0x000fe400078e021f */
[----:B------:R-:W-:Y:S02]  /*1bab0*/  IMAD.MOV.U32 R7, RZ, RZ, R25 ;  /* 0x000000ffff077224 */ /* 0x000fe400078e0019 */
[-C--:B0-----:R-:W-:Y:S02]  /*1bac0*/  IMAD R29, R13, R27.reuse, RZ ;  /* 0x0000001b0d1d7224 */ /* 0x081fe400078e02ff */
[----:B------:R-:W-:-:S04]  /*1bad0*/  IMAD.WIDE.U32 R12, R12, R27, RZ ;  /* 0x0000001b0c0c7225 */ /* 0x000fc800078e00ff */
[----:B------:R-:W-:Y:S01]  /*1bae0*/  IMAD.IADD R29, R13, 0x1, R29 ;  /* 0x000000010d1d7824 */ /* 0x000fe200078e021d */
[--C-:B---3--:R-:W-:Y:S01]  /*1baf0*/  IADD3 R10, P2, P5, R6, R10, R3.reuse ;  /* 0x0000000a060a7210 */ /* 0x108fe20007d5e003 */
[----:B----4-:R-:W-:Y:S01]  /*1bb00*/  @P4 IMAD.HI.U32 R6, R25, R26, RZ ;  /* 0x0000001a19064227 */ /* 0x010fe200078e00ff */
        /* <DEDUP_REMOVED lines=15> */
[----:B------:R-:W-:Y:S06]  /*1bc00*/  @P1 BRA `(.L_x_12452) ;  /* 0x0000000000101947 */ /* 0x000fec0003800000 */
[----:B------:R-:W-:Y:S05]  /*1bc10*/  @!P0 BRA `(.L_x_12452) ;  /* 0x00000000000c8947 */ /* 0x000fea0003800000 */
[----:B------:R-:W2:Y:S04]  /*1bc20*/  LDG.E R4, desc[UR40][R8.64] ;  /* 0x0000002808047981 */ /* 0x000ea8000c1e1900 */
[----:B-----5:R-:W2:Y:S02]  /*1bc30*/  LDG.E R85, desc[UR40][R8.64+0x4] ;  /* 0x0000042808557981 */ /* 0x020ea4000c1e1900 */
[----:B--2---:R-:W-:-:S07]  /*1bc40*/  IMAD.IADD R85, R85, 0x1, -R4 ;  /* 0x0000000155557824 */ /* 0x004fce00078e0a04 */
.L_x_12452:
        /* <DEDUP_REMOVED lines=13> */
[----:B--2---:R-:W-:-:S04]  /*1bd20*/  IMAD.IADD R9, R9, 0x1, R91 ;  /* 0x0000000109097824 */ /* 0x004fc800078e025b */
[C---:B------:R-:W-:Y:S01]  /*1bd30*/  VIADD R11, R9.reuse, 0x8 ;  /* 0x00000008090b7836 */ /* 0x040fe20000000000 */
[----:B------:R-:W-:-:S04]  /*1bd40*/  ISETP.GE.OR P1, PT, R9, R82, P0 ;  /* 0x000000520900720c */ /* 0x000fc80000726670 */
[----:B------:R-:W-:-:S09]  /*1bd50*/  ISETP.GE.OR P0, PT, R11, R82, P0 ;  /* 0x000000520b00720c */ /* 0x000fd20000706670 */
[----:B0-----:R0:W-:Y:S04]  /*1bd60*/  @!P1 ST.E desc[UR40][R4.64], R0 ;  /* 0x0000000004009985 */ /* 0x0011e8000c101928 */
[----:B------:R0:W-:Y:S01]  /*1bd70*/  @!P0 ST.E desc[UR40][R6.64], R2 ;  /* 0x0000000206008985 */ /* 0x0001e2000c101928 */
[----:B------:R-:W-:Y:S05]  /*1bd80*/  @P3 BRA `(.L_x_12453) ;  /* 0x00000008001c3947 */ /* 0x000fea0003800000 */
[----:B------:R-:W0:Y:S01]  /*1bd90*/  LDL R84, [R1+0x4c] ;  /* 0x00004c0001547983 */ /* 0x000e220000100800 */
[----:B------:R-:W1:Y:S01]  /*1bda0*/  @P4 LDC R39, c[0x0][0xbec] ;  /* 0x0002fb00ff274b82 */ /* 0x000e620000000800 */
[----:B------:R-:W-:Y:S02]  /*1bdb0*/  ULDC.64 UR4, c[0x0][0xaa0] ;  /* 0x0002a80000047ab9 */ /* 0x000fe40000000a00 */
[----:B------:R-:W5:Y:S04]  /*1bdc0*/  LDL R46, [R1+0x8c] ;  /* 0x00008c00012e7983 */ /* 0x000f680000100800 */
[----:B------:R-:W5:Y:S01]  /*1bdd0*/  LDL R45, [R1+0x6c] ;  /* 0x00006c00012d7983 */ /* 0x000f620000100800 */
[----:B------:R-:W2:Y:S03]  /*1bde0*/  @P4 LDC R41, c[0x0][0xbf0] ;  /* 0x0002fc00ff294b82 */ /* 0x000ea60000000800 */
[----:B------:R-:W5:Y:S04]  /*1bdf0*/  LDL R44, [R1+0x88] ;  /* 0x00008800012c7983 */ /* 0x000f680000100800 */
[----:B------:R-:W5:Y:S01]  /*1be00*/  LDL R42, [R1+0x74] ;  /* 0x00007400012a7983 */ /* 0x000f620000100800 */
[----:B------:R-:W3:Y:S02]  /*1be10*/  S2R R8, SR_TID.X ;  /* 0x0000000000087919 */ /* 0x000ee40000002100 */
[----:B---3--:R-:W-:-:S05]  /*1be20*/  VIADD R87, R8, 0xffffff80 ;  /* 0xffffff8008577836 */ /* 0x008fca0000000000 */
[----:B------:R-:W-:-:S04]  /*1be30*/  SHF.R.S32.HI R86, RZ, 0x1f, R87 ;  /* 0x0000001fff567819 */ /* 0x000fc80000011457 */
[----:B------:R-:W-:-:S04]  /*1be40*/  LEA.HI R86, R86, R87, RZ, 0x2 ;  /* 0x0000005756567211 */ /* 0x000fc800078f10ff */
[----:B------:R-:W-:Y:S02]  /*1be50*/  SHF.R.S32.HI R86, RZ, 0x2, R86 ;  /* 0x00000002ff567819 */ /* 0x000fe40000011456 */
[----:B------:R-:W-:-:S04]  /*1be60*/  SHF.R.S32.HI R36, RZ, 0x1f, R87 ;  /* 0x0000001fff247819 */ /* 0x000fc80000011457 */
[----:B------:R-:W-:-:S04]  /*1be70*/  LEA.HI R36, R36, R87, RZ, 0x2 ;  /* 0x0000005724247211 */ /* 0x000fc800078f10ff */
[----:B------:R-:W-:-:S05]  /*1be80*/  LOP3.LUT R36, R36, 0xfffffffc, RZ, 0xc0, !PT ;  /* 0xfffffffc24247812 */ /* 0x000fca00078ec0ff */
[----:B------:R-:W-:Y:S02]  /*1be90*/  IMAD.IADD R36, R87, 0x1, -R36 ;  /* 0x0000000157247824 */ /* 0x000fe400078e0a24 */
[C---:B------:R-:W-:Y:S01]  /*1bea0*/  IMAD.IADD R43, R86.reuse, 0x1, R91 ;  /* 0x00000001562b7824 */ /* 0x040fe200078e025b */
[----:B------:R-:W-:Y:S01]  /*1beb0*/  BSSY B1, `(.L_x_12454) ;  /* 0x0000061000017945 */ /* 0x000fe20003800000 */
[----:B0-----:R-:W-:-:S04]  /*1bec0*/  IMAD R5, R86, 0x20, R84 ;  /* 0x0000002056057824 */ /* 0x001fc800078e0254 */
[----:B------:R-:W-:-:S03]  /*1bed0*/  IMAD.WIDE R20, R5, 0x2, R20 ;  /* 0x0000000205147825 */ /* 0x000fc600078e0214 */
[----:B------:R-:W-:-:S04]  /*1bee0*/  IADD3 R5, P5, R20, 0x7800, RZ ;  /* 0x0000780014057810 */ /* 0x000fc80007fbe0ff */
[----:B------:R-:W-:-:S04]  /*1bef0*/  LOP3.LUT R0, R5, 0x180, RZ, 0xc0, !PT ;  /* 0x0000018005007812 */ /* 0x000fc800078ec0ff */
[----:B------:R-:W-:Y:S02]  /*1bf00*/  SHF.R.U64 R0, R0, 0x3, RZ ;  /* 0x0000000300007819 */ /* 0x000fe400000012ff */
[----:B------:R-:W-:Y:S02]  /*1bf10*/  LOP3.LUT R7, R20, 0x180, RZ, 0xc0, !PT ;  /* 0x0000018014077812 */ /* 0x000fe400078ec0ff */
[----:B------:R-:W-:Y:S01]  /*1bf20*/  LOP3.LUT R32, R0, R5, RZ, 0x3c, !PT ;  /* 0x0000000500207212 */ /* 0x000fe200078e3cff */
[----:B------:R-:W-:Y:S01]  /*1bf30*/  IMAD R0, R83, UR4, RZ ;  /* 0x0000000453007c24 */ /* 0x000fe2000f8e02ff */
[C---:B------:R-:W-:Y:S02]  /*1bf40*/  IADD3 R9, P0, R20.reuse, 0x1800, RZ ;  /* 0x0000180014097810 */ /* 0x040fe40007f1e0ff */
[C---:B------:R-:W-:Y:S01]  /*1bf50*/  IADD3 R13, P1, R20.reuse, 0x3000, RZ ;  /* 0x00003000140d7810 */ /* 0x040fe20007f3e0ff */
[C---:B------:R-:W-:Y:S01]  /*1bf60*/  IMAD R37, R3.reuse, UR5, R0 ;  /* 0x0000000503257c24 */ /* 0x040fe2000f8e0200 */
[C---:B------:R-:W-:Y:S01]  /*1bf70*/  IADD3 R25, P2, R20.reuse, 0x4800, RZ ;  /* 0x0000480014197810 */ /* 0x040fe20007f5e0ff */
[----:B------:R-:W-:Y:S01]  /*1bf80*/  IMAD.WIDE.U32 R2, R3, UR4, RZ ;  /* 0x0000000403027c25 */ /* 0x000fe2000f8e00ff */
[----:B------:R-:W-:Y:S01]  /*1bf90*/  IADD3 R29, P3, R20, 0x6000, RZ ;  /* 0x00006000141d7810 */ /* 0x000fe20007f7e0ff */
[----:B------:R-:W-:Y:S01]  /*1bfa0*/  ULDC.64 UR4, c[0x0][0xae8] ;  /* 0x0002ba0000047ab9 */ /* 0x000fe20000000a00 */
[----:B------:R-:W-:Y:S01]  /*1bfb0*/  SHF.R.U64 R7, R7, 0x3, RZ ;  /* 0x0000000307077819 */ /* 0x000fe200000012ff */
[----:B------:R-:W-:Y:S01]  /*1bfc0*/  IMAD R0, R36, 0x60, R86 ;  /* 0x0000006024007824 */ /* 0x000fe200078e0256 */
[----:B------:R-:W-:Y:S01]  /*1bfd0*/  LOP3.LUT R8, R9, 0x180, RZ, 0xc0, !PT ;  /* 0x0000018009087812 */ /* 0x000fe200078ec0ff */
[----:B------:R-:W-:Y:S01]  /*1bfe0*/  IMAD.IADD R3, R3, 0x1, R37 ;  /* 0x0000000103037824 */ /* 0x000fe200078e0225 */
[----:B------:R-:W-:-:S02]  /*1bff0*/  LOP3.LUT R12, R13, 0x180, RZ, 0xc0, !PT ;  /* 0x000001800d0c7812 */ /* 0x000fc400078ec0ff */
[----:B------:R-:W-:Y:S02]  /*1c000*/  LOP3.LUT R24, R25, 0x180, RZ, 0xc0, !PT ;  /* 0x0000018019187812 */ /* 0x000fe400078ec0ff */
[----:B------:R-:W-:Y:S02]  /*1c010*/  LOP3.LUT R28, R29, 0x180, RZ, 0xc0, !PT ;  /* 0x000001801d1c7812 */ /* 0x000fe400078ec0ff */
[----:B------:R-:W-:Y:S01]  /*1c020*/  LOP3.LUT R20, R7, R20, RZ, 0x3c, !PT ;  /* 0x0000001407147212 */ /* 0x000fe200078e3cff */
[----:B------:R-:W-:Y:S01]  /*1c030*/  IMAD.IADD R36, R91, 0x1, R0 ;  /* 0x000000015b247824 */ /* 0x000fe200078e0200 */
[----:B------:R-:W-:Y:S01]  /*1c040*/  SHF.R.U64 R8, R8, 0x3, RZ ;  /* 0x0000000308087819 */ /* 0x000fe200000012ff */
[----:B------:R-:W-:Y:S01]  /*1c050*/  IMAD.WIDE.U32 R2, R153, UR4, R2 ;  /* 0x0000000499027c25 */ /* 0x000fe2000f8e0002 */
[----:B------:R-:W-:Y:S01]  /*1c060*/  SHF.R.U64 R12, R12, 0x3, RZ ;  /* 0x000000030c0c7819 */ /* 0x000fe200000012ff */
[----:B------:R0:W5:Y:S01]  /*1c070*/  LD.E.128 R4, desc[UR40][R20.64] ;  /* 0x0000002814047980 */ /* 0x000162000c101d00 */
[----:B------:R-:W-:-:S02]  /*1c080*/  SHF.R.U64 R24, R24, 0x3, RZ ;  /* 0x0000000318187819 */ /* 0x000fc400000012ff */
[----:B------:R-:W-:Y:S01]  /*1c090*/  SHF.R.U64 R28, R28, 0x3, RZ ;  /* 0x000000031c1c7819 */ /* 0x000fe200000012ff */
[----:B-1----:R-:W-:Y:S01]  /*1c0a0*/  @P4 IMAD.HI.U32 R0, R36, R39, RZ ;  /* 0x0000002724004227 */ /* 0x002fe200078e00ff */
[----:B------:R-:W-:Y:S02]  /*1c0b0*/  LOP3.LUT R8, R8, R9, RZ, 0x3c, !PT ;  /* 0x0000000908087212 */ /* 0x000fe400078e3cff */
[----:B------:R-:W-:Y:S01]  /*1c0c0*/  LOP3.LUT R12, R12, R13, RZ, 0x3c, !PT ;  /* 0x0000000d0c0c7212 */ /* 0x000fe200078e3cff */
[----:B------:R-:W-:Y:S01]  /*1c0d0*/  IMAD R3, R153, UR5, R3 ;  /* 0x0000000599037c24 */ /* 0x000fe2000f8e0203 */
[----:B0-----:R-:W-:Y:S01]  /*1c0e0*/  SHF.R.S32.HI R20, RZ, 0x1f, R81 ;  /* 0x0000001fff147819 */ /* 0x001fe20000011451 */
[--C-:B------:R-:W-:Y:S01]  /*1c0f0*/  IMAD.X R9, RZ, RZ, R21.reuse, P0 ;  /* 0x000000ffff097224 */ /* 0x100fe200000e0615 */
[----:B------:R-:W-:Y:S01]  /*1c100*/  LOP3.LUT R24, R24, R25, RZ, 0x3c, !PT ;  /* 0x0000001918187212 */ /* 0x000fe200078e3cff */
[--C-:B------:R-:W-:Y:S01]  /*1c110*/  IMAD.X R13, RZ, RZ, R21.reuse, P1 ;  /* 0x000000ffff0d7224 */ /* 0x100fe200008e0615 */
[----:B------:R-:W-:Y:S01]  /*1c120*/  LOP3.LUT R28, R28, R29, RZ, 0x3c, !PT ;  /* 0x0000001d1c1c7212 */ /* 0x000fe200078e3cff */
[--C-:B------:R-:W-:Y:S01]  /*1c130*/  IMAD.X R25, RZ, RZ, R21.reuse, P2 ;  /* 0x000000ffff197224 */ /* 0x100fe200010e0615 */
[----:B------:R-:W-:Y:S01]  /*1c140*/  ULDC.64 UR4, c[0x0][0xaf0] ;  /* 0x0002bc0000047ab9 */ /* 0x000fe20000000a00 */
[--C-:B------:R-:W-:Y:S01]  /*1c150*/  IMAD.X R29, RZ, RZ, R21.reuse, P3 ;  /* 0x000000ffff1d7224 */ /* 0x100fe200018e0615 */
[----:B------:R-:W5:Y:S01]  /*1c160*/  LD.E.128 R8, desc[UR40][R8.64] ;  /* 0x0000002808087980 */ /* 0x000f62000c101d00 */
[----:B------:R-:W-:-:S02]  /*1c170*/  IMAD.X R33, RZ, RZ, R21, P5 ;  /* 0x000000ffff217224 */ /* 0x000fc400028e0615 */
[----:B------:R-:W-:Y:S01]  /*1c180*/  IMAD.MOV.U32 R21, RZ, RZ, R36 ;  /* 0x000000ffff157224 */ /* 0x000fe200078e0024 */
[----:B--2---:R-:W-:Y:S01]  /*1c190*/  @P4 SHF.R.U32.HI R21, RZ, R41, R0 ;  /* 0x00000029ff154219 */ /* 0x004fe20000011600 */
[----:B------:R-:W-:Y:S01]  /*1c1a0*/  IMAD R20, R20, UR4, RZ ;  /* 0x0000000414147c24 */ /* 0x000fe2000f8e02ff */
[----:B------:R-:W5:Y:S01]  /*1c1b0*/  LD.E.128 R12, desc[UR40][R12.64] ;  /* 0x000000280c0c7980 */ /* 0x000f62000c101d00 */
[C---:B------:R-:W-:Y:S01]  /*1c1c0*/  IMAD.WIDE.U32 R2, R81.reuse, UR4, R2 ;  /* 0x0000000451027c25 */ /* 0x040fe2000f8e0002 */
[--C-:B------:R-:W-:Y:S02]  /*1c1d0*/  SHF.R.S32.HI R0, RZ, 0x1f, R21.reuse ;  /* 0x0000001fff007819 */ /* 0x100fe40000011415 */
[----:B------:R-:W5:Y:S01]  /*1c1e0*/  LD.E.128 R24, desc[UR40][R24.64] ;  /* 0x0000002818187980 */ /* 0x000f62000c101d00 */
[----:B------:R-:W-:Y:S01]  /*1c1f0*/  IMAD R37, R81, UR5, R20 ;  /* 0x0000000551257c24 */ /* 0x000fe2000f8e0214 */
[----:B------:R-:W-:Y:S01]  /*1c200*/  ULDC.64 UR4, c[0x0][0xae0] ;  /* 0x0002b80000047ab9 */ /* 0x000fe20000000a00 */
[----:B------:R-:W-:Y:S01]  /*1c210*/  IMAD.MOV R39, RZ, RZ, -R21 ;  /* 0x000000ffff277224 */ /* 0x000fe200078e0a15 */
[----:B------:R-:W5:Y:S01]  /*1c220*/  LD.E.128 R28, desc[UR40][R28.64] ;  /* 0x000000281c1c7980 */ /* 0x000f62000c101d00 */
[----:B------:R-:W-:-:S02]  /*1c230*/  IMAD.IADD R3, R3, 0x1, R37 ;  /* 0x0000000103037824 */ /* 0x000fc400078e0225 */
[----:B------:R-:W-:Y:S01]  /*1c240*/  IMAD R0, R0, UR4, RZ ;  /* 0x0000000400007c24 */ /* 0x000fe2000f8e02ff */
[----:B------:R-:W5:Y:S01]  /*1c250*/  LD.E.128 R32, desc[UR40][R32.64] ;  /* 0x0000002820207980 */ /* 0x000f62000c101d00 */
[----:B------:R-:W-:Y:S02]  /*1c260*/  IMAD R37, R80, R39, R36 ;  /* 0x0000002750257224 */ /* 0x000fe400078e0224 */
[C---:B------:R-:W-:Y:S01]  /*1c270*/  IMAD R39, R21.reuse, UR5, R0 ;  /* 0x0000000515277c24 */ /* 0x040fe2000f8e0200 */
[----:B------:R-:W-:Y:S01]  /*1c280*/  @!PT LDS RZ, [RZ] ;  /* 0x00000000fffff984 */ /* 0x000fe20000000800 */
[----:B------:R-:W-:Y:S01]  /*1c290*/  @!PT LDS RZ, [RZ] ;  /* 0x00000000fffff984 */ /* 0x000fe20000000800 */
[----:B------:R-:W-:Y:S01]  /*1c2a0*/  @!PT LDS RZ, [RZ] ;  /* 0x00000000fffff984 */ /* 0x000fe20000000800 */
[----:B------:R-:W-:Y:S01]  /*1c2b0*/  @!PT LDS RZ, [RZ] ;  /* 0x00000000fffff984 */ /* 0x000fe20000000800 */
[----:B------:R0:W-:Y:S06]  /*1c2c0*/  MEMBAR.ALL.CTA ;  /* 0x0000000000007992 */ /* 0x0001ec0000008000 */
[----:B0-----:R-:W0:Y:S01]  /*1c2d0*/  FENCE.VIEW.ASYNC.S ;  /* 0x00000000000073c6 */ /* 0x001e220000000000 */
[----:B------:R-:W-:Y:S01]  /*1c2e0*/  IMAD.WIDE.U32 R2, R21, UR4, R2 ;  /* 0x0000000415027c25 */ /* 0x000fe2000f8e0002 */
[----:B------:R-:W-:Y:S01]  /*1c2f0*/  SHF.R.S32.HI R0, RZ, 0x1f, R37 ;  /* 0x0000001fff007819 */ /* 0x000fe20000011425 */
[----:B------:R-:W-:-:S02]  /*1c300*/  ULDC.64 UR4, c[0x0][0xad8] ;  /* 0x0002b60000047ab9 */ /* 0x000fc40000000a00 */
[----:B------:R-:W-:Y:S02]  /*1c310*/  IMAD.IADD R3, R3, 0x1, R39 ;  /* 0x0000000103037824 */ /* 0x000fe400078e0227 */
        /* <DEDUP_REMOVED lines=10> */
[----:B0-----:R0:W1:Y:S01]  /*1c3c0*/  SHFL.IDX PT, R20, R40, RZ, 0x1c1f ;  /* 0x001c1fff28147589 */ /* 0x00106200000e0000 */
[----:B------:R0:W-:Y:S03]  /*1c3d0*/  SYNCS.ARRIVE.TRANS64.RED.A1T0 RZ, [R0+URZ], RZ ;  /* 0x000000ff00ff79a7 */ /* 0x0001e6000810043f */
[----:B------:R0:W2:Y:S01]  /*1c3e0*/  SHFL.IDX PT, R21, R41, RZ, 0x1c1f ;  /* 0x001c1fff29157589 */ /* 0x0000a200000e0000 */
[----:B------:R-:W-:Y:S05]  /*1c3f0*/  @P0 BRA `(.L_x_12455) ;  /* 0x0000000000300947 */ /* 0x000fea0003800000 */
[----:B------:R-:W-:Y:S02]  /*1c400*/  ULDC UR4, c[0x0][0xac8] ;  /* 0x0002b20000047ab9 */ /* 0x000fe40000000800 */
[----:B-----5:R-:W-:Y:S02]  /*1c410*/  ISETP.GE.AND P1, PT, R45, UR4, PT ;  /* 0x000000042d007c0c */ /* 0x020fe4000bf26270 */
[----:B------:R-:W-:Y:S02]  /*1c420*/  ISETP.GE.AND P2, PT, R42, UR4, PT ;  /* 0x000000042a007c0c */ /* 0x000fe4000bf46270 */
[----:B------:R-:W-:-:S09]  /*1c430*/  ISETP.GE.AND P0, PT, R84, UR4, PT ;  /* 0x0000000454007c0c */ /* 0x000fd2000bf06270 */
[CC--:B-1----:R-:W-:Y:S02]  /*1c440*/  @!P1 LEA R36, P3, R45.reuse, R20.reuse, 0x1 ;  /* 0x000000142d249211 */ /* 0x0c2fe400078608ff */
[----:B------:R-:W-:Y:S02]  /*1c450*/  @!P2 LEA R38, P4, R42, R20, 0x1 ;  /* 0x000000142a26a211 */ /* 0x000fe400078808ff */
[----:B--2---:R-:W-:Y:S01]  /*1c460*/  @!P0 IMAD.WIDE R2, R84, 0x2, R20 ;  /* 0x0000000254028825 */ /* 0x004fe200078e0214 */
[-C--:B------:R-:W-:Y:S02]  /*1c470*/  @!P1 LEA.HI.X R37, R45, R21.reuse, R46, 0x1, P3 ;  /* 0x000000152d259211 */ /* 0x080fe400018f0c2e */
[----:B------:R-:W-:Y:S02]  /*1c480*/  @!P2 LEA.HI.X R39, R42, R21, R44, 0x1, P4 ;  /* 0x000000152a27a211 */ /* 0x000fe400020f0c2c */
[----:B------:R3:W-:Y:S04]  /*1c490*/  @!P0 ST.E.128 desc[UR40][R2.64], R4 ;  /* 0x0000000402008985 */ /* 0x0007e8000c101d28 */
[----:B------:R3:W-:Y:S04]  /*1c4a0*/  @!P1 ST.E.128 desc[UR40][R36.64], R12 ;  /* 0x0000000c24009985 */ /* 0x0007e8000c101d28 */
[----:B------:R3:W-:Y:S02]  /*1c4b0*/  @!P2 ST.E.128 desc[UR40][R38.64], R28 ;  /* 0x0000001c2600a985 */ /* 0x0007e4000c101d28 */
.L_x_12455:
[----:B------:R-:W-:Y:S05]  /*1c4c0*/  BSYNC B1 ;  /* 0x0000000000017941 */ /* 0x000fea0003800000 */
.L_x_12454:
[----:B---3--:R-:W-:Y:S01]  /*1c4d0*/  VIADD R3, R43, 0x60 ;  /* 0x000000602b037836 */ /* 0x008fe20000000000 */
[----:B-----5:R3:W4:Y:S04]  /*1c4e0*/  SHFL.IDX PT, R5, R41, 0x1, 0x1c1f ;  /* 0x003c1f0029057f89 */ /* 0x02072800000e0000 */
[----:B------:R-:W-:Y:S01]  /*1c4f0*/  ISETP.GE.AND P0, PT, R3, R82, PT ;  /* 0x000000520300720c */ /* 0x000fe20003f06270 */
[----:B------:R3:W0:-:S12]  /*1c500*/  SHFL.IDX PT, R4, R40, 0x1, 0x1c1f ;  /* 0x003c1f0028047f89 */ /* 0x00061800000e0000 */
[----:B---3--:R-:W-:Y:S05]  /*1c510*/  @P0 BRA `(.L_x_12456) ;  /* 0x0000001400c40947 */ /* 0x008fea0003800000 */
[----:B------:R-:W-:Y:S02]  /*1c520*/  ULDC UR4, c[0x0][0xac8] ;  /* 0x0002b20000047ab9 */ /* 0x000fe40000000800 */
[----:B------:R-:W-:Y:S02]  /*1c530*/  ISETP.GE.AND P2, PT, R45, UR4, PT ;  /* 0x000000042d007c0c */ /* 0x000fe4000bf46270 */
[----:B------:R-:W-:-:S11]  /*1c540*/  ISETP.GE.AND P1, PT, R84, UR4, PT ;  /* 0x0000000454007c0c */ /* 0x000fd6000bf26270 */
[C---:B0-----:R-:W-:Y:S02]  /*1c550*/  @!P2 LEA R6, P0, R45.reuse, R4, 0x1 ;  /* 0x000000042d06a211 */ /* 0x041fe400078008ff */
        /* <DEDUP_REMOVED lines=10> */
.L_x_12453:
[----:B0-----:R-:W0:Y:S01]  /*1c600*/  @P4 LDC R2, c[0x0][0xbec] ;  /* 0x0002fb00ff024b82 */ /* 0x001e220000000800 */
[----:B------:R-:W-:Y:S01]  /*1c610*/  ULDC.64 UR4, c[0x0][0xb08] ;  /* 0x0002c20000047ab9 */ /* 0x000fe20000000a00 */
[----:B------:R-:W-:Y:S01]  /*1c620*/  ULDC.64 UR6, c[0x0][0xb30] ;  /* 0x0002cc0000067ab9 */ /* 0x000fe20000000a00 */
[----:B------:R-:W-:Y:S01]  /*1c630*/  IMAD R0, R83, UR4, RZ ;  /* 0x0000000453007c24 */ /* 0x000fe2000f8e02ff */
[----:B------:R-:W-:Y:S01]  /*1c640*/  ISETP.GE.AND P0, PT, R9, R82, PT ;  /* 0x000000520900720c */ /* 0x000fe20003f06270 */
[C---:B------:R-:W-:Y:S01]  /*1c650*/  IMAD.WIDE.U32 R4, R3.reuse, UR4, RZ ;  /* 0x0000000403047c25 */ /* 0x040fe2000f8e00ff */
[----:B------:R-:W-:Y:S01]  /*1c660*/  BSSY B1, `(.L_x_12457) ;  /* 0x0000077000017945 */ /* 0x000fe20003800000 */
[----:B------:R-:W-:Y:S01]  /*1c670*/  SHF.R.S32.HI R24, RZ, 0x1f, R154 ;  /* 0x0000001fff187819 */ /* 0x000fe2000001149a */
[----:B------:R-:W1:Y:S01]  /*1c680*/  @P4 LDC R13, c[0x0][0xbf0] ;  /* 0x0002fc00ff0d4b82 */ /* 0x000e620000000800 */
[----:B------:R-:W-:Y:S01]  /*1c690*/  IMAD R3, R3, UR5, R0 ;  /* 0x0000000503037c24 */ /* 0x000fe2000f8e0200 */
[----:B------:R-:W-:Y:S01]  /*1c6a0*/  ULDC.64 UR4, c[0x0][0xb38] ;  /* 0x0002ce0000047ab9 */ /* 0x000fe20000000a00 */
[----:B------:R-:W-:Y:S01]  /*1c6b0*/  SHF.R.S32.HI R0, RZ, 0x1f, R81 ;  /* 0x0000001fff007819 */ /* 0x000fe20000011451 */
[----:B------:R-:W-:-:S02]  /*1c6c0*/  VIADD R26, R154, 0x8 ;  /* 0x000000089a1a7836 */ /* 0x000fc40000000000 */
[----:B------:R-:W-:Y:S02]  /*1c6d0*/  IMAD.IADD R5, R5, 0x1, R3 ;  /* 0x0000000105057824 */ /* 0x000fe400078e0203 */
[----:B------:R-:W-:Y:S01]  /*1c6e0*/  IMAD.MOV.U32 R3, RZ, RZ, R25 ;  /* 0x000000ffff037224 */ /* 0x000fe200078e0019 */
[----:B------:R-:W-:Y:S01]  /*1c6f0*/  SHF.R.S32.HI R28, RZ, 0x1f, R26 ;  /* 0x0000001fff1c7819 */ /* 0x000fe2000001141a */
[----:B------:R-:W-:-:S04]  /*1c700*/  IMAD.WIDE.U32 R4, R153, UR4, R4 ;  /* 0x0000000499047c25 */ /* 0x000fc8000f8e0004 */
[----:B------:R-:W-:Y:S01]  /*1c710*/  IMAD R5, R153, UR5, R5 ;  /* 0x0000000599057c24 */ /* 0x000fe2000f8e0205 */
[----:B------:R-:W-:Y:S01]  /*1c720*/  ULDC.64 UR4, c[0x0][0xb40] ;  /* 0x0002d00000047ab9 */ /* 0x000fe20000000a00 */
[----:B0-----:R-:W-:-:S04]  /*1c730*/  @P4 IMAD.HI.U32 R2, R25, R2, RZ ;  /* 0x0000000219024227 */ /* 0x001fc800078e00ff */
[----:B------:R-:W-:Y:S02]  /*1c740*/  IMAD R0, R0, UR4, RZ ;  /* 0x0000000400007c24 */ /* 0x000fe4000f8e02ff */
[----:B------:R-:W-:Y:S01]  /*1c750*/  IMAD.WIDE.U32 R4, R81, UR4, R4 ;  /* 0x0000000451047c25 */ /* 0x000fe2000f8e0004 */
[----:B-1----:R-:W-:-:S03]  /*1c760*/  @P4 SHF.R.U32.HI R3, RZ, R13, R2 ;  /* 0x0000000dff034219 */ /* 0x002fc60000011602 */
[----:B------:R-:W-:Y:S01]  /*1c770*/  IMAD R7, R81, UR5, R0 ;  /* 0x0000000551077c24 */ /* 0x000fe2000f8e0200 */
[----:B------:R-:W-:Y:S01]  /*1c780*/  ULDC.64 UR4, c[0x0][0xb48] ;  /* 0x0002d20000047ab9 */ /* 0x000fe20000000a00 */
[----:B------:R-:W-:Y:S01]  /*1c790*/  SHF.R.S32.HI R0, RZ, 0x1f, R3 ;  /* 0x0000001fff007819 */ /* 0x000fe20000011403 */
        /* <DEDUP_REMOVED lines=20> */
[C---:B------:R-:W-:Y:S02]  /*1c8e0*/  VIADD R30, R154.reuse, 0x10 ;  /* 0x000000109a1e7836 */ /* 0x040fe40000000000 */
[----:B------:R-:W-:Y:S01]  /*1c8f0*/  VIADD R80, R154, 0x18 ;  /* 0x000000189a507836 */ /* 0x000fe20000000000 */
[----:B------:R-:W-:Y:S01]  /*1c900*/  LEA.HI.X R20, R4, UR5, R3, 0x2, P1 ;  /* 0x0000000504147c11 */ /* 0x000fe200088f1403 */
[C---:B------:R-:W-:Y:S01]  /*1c910*/  VIADD R84, R154.reuse, 0x20 ;  /* 0x000000209a547836 */ /* 0x040fe20000000000 */
[----:B------:R0:W1:Y:S01]  /*1c920*/  SHFL.IDX PT, R27, R10, RZ, 0x1c1f ;  /* 0x001c1fff0a1b7589 */ /* 0x00006200000e0000 */
[C---:B------:R-:W-:Y:S01]  /*1c930*/  VIADD R0, R154.reuse, 0x28 ;  /* 0x000000289a007836 */ /* 0x040fe20000000000 */
[----:B------:R-:W-:Y:S01]  /*1c940*/  SHF.R.S32.HI R29, RZ, 0x1f, R30 ;  /* 0x0000001fff1d7819 */ /* 0x000fe2000001141e */
[C---:B------:R-:W-:Y:S01]  /*1c950*/  VIADD R85, R154.reuse, 0x58 ;  /* 0x000000589a557836 */ /* 0x040fe20000000000 */
[----:B------:R0:W2:Y:S01]  /*1c960*/  SHFL.IDX PT, R25, R20, RZ, 0x1c1f ;  /* 0x001c1fff14197589 */ /* 0x0000a200000e0000 */
        /* <DEDUP_REMOVED lines=18> */
[----:B------:R-:W-:-:S02]  /*1ca90*/  VIADD R92, R154, 0x38 ;  /* 0x000000389a5c7836 */ /* 0x000fc40000000000 */
[----:B------:R-:W-:Y:S01]  /*1caa0*/  VIADD R94, R154, 0x30 ;  /* 0x000000309a5e7836 */ /* 0x000fe20000000000 */
[----:B01----:R-:W-:Y:S06]  /*1cab0*/  @P0 BRA `(.L_x_12458) ;  /* 0x0000000000c40947 */ /* 0x003fec0003800000 */
[----:B------:R-:W-:Y:S02]  /*1cac0*/  ULDC UR4, c[0x0][0xac8] ;  /* 0x0002b20000047ab9 */ /* 0x000fe40000000800 */
[----:B------:R-:W-:Y:S02]  /*1cad0*/  ISETP.GE.AND P2, PT, R154, UR4, PT ;  /* 0x000000049a007c0c */ /* 0x000fe4000bf46270 */
[----:B------:R-:W-:Y:S02]  /*1cae0*/  ISETP.GE.AND P4, PT, R26, UR4, PT ;  /* 0x000000041a007c0c */ /* 0x000fe4000bf86270 */
[----:B------:R-:W-:Y:S02]  /*1caf0*/  ISETP.GE.AND P3, PT, R30, UR4, PT ;  /* 0x000000041e007c0c */ /* 0x000fe4000bf66270 */
[----:B------:R-:W-:-:S07]  /*1cb00*/  ISETP.GE.AND P0, PT, R80, UR4, PT ;  /* 0x0000000450007c0c */ /* 0x000fce000bf06270 */
[-C--:B------:R-:W-:Y:S02]  /*1cb10*/  @!P2 LEA R2, P1, R154, R27.reuse, 0x2 ;  /* 0x0000001b9a02a211 */ /* 0x080fe400078210ff */
[----:B------:R-:W-:Y:S02]  /*1cb20*/  @!P4 LEA R4, P6, R26, R27, 0x2 ;  /* 0x0000001b1a04c211 */ /* 0x000fe400078c10ff */
[-C--:B--2---:R-:W-:Y:S02]  /*1cb30*/  @!P2 LEA.HI.X R3, R154, R25.reuse, R24, 0x2, P1 ;  /* 0x000000199a03a211 */ /* 0x084fe400008f1418 */
[----:B------:R-:W-:Y:S02]  /*1cb40*/  ISETP.GE.AND P1, PT, R84, UR4, PT ;  /* 0x0000000454007c0c */ /* 0x000fe4000bf26270 */
[----:B------:R-:W-:Y:S01]  /*1cb50*/  @!P4 LEA.HI.X R5, R26, R25, R28, 0x2, P6 ;  /* 0x000000191a05c211 */ /* 0x000fe200030f141c */
[----:B------:R0:W-:Y:S01]  /*1cb60*/  @!P2 ST.E.64 desc[UR40][R2.64], R36 ;  /* 0x000000240200a985 */ /* 0x0001e2000c101b28 */
[----:B------:R-:W-:-:S02]  /*1cb70*/  ISETP.GE.AND P2, PT, R0, UR4, PT ;  /* 0x0000000400007c0c */ /* 0x000fc4000bf46270 */
[----:B------:R-:W-:Y:S01]  /*1cb80*/  @!P3 LEA R6, P5, R30, R27, 0x2 ;  /* 0x0000001b1e06b211 */ /* 0x000fe200078a10ff */
[----:B------:R-:W-:Y:S01]  /*1cb90*/  @!P4 ST.E.64 desc[UR40][R4.64], R38 ;  /* 0x000000260400c985 */ /* 0x000fe2000c101b28 */
[----:B------:R-:W-:Y:S02]  /*1cba0*/  ISETP.GE.AND P4, PT, R94, UR4, PT ;  /* 0x000000045e007c0c */ /* 0x000fe4000bf86270 */
[----:B------:R-:W-:Y:S02]  /*1cbb0*/  @!P3 LEA.HI.X R7, R30, R25, R29, 0x2, P5 ;  /* 0x000000191e07b211 */ /* 0x000fe400028f141d */
[-C--:B------:R-:W-:Y:S02]  /*1cbc0*/  @!P0 LEA R8, P6, R80, R27.reuse, 0x2 ;  /* 0x0000001b50088211 */ /* 0x080fe400078c10ff */
[----:B------:R-:W-:Y:S01]  /*1cbd0*/  @!P1 LEA R14, P5, R84, R27, 0x2 ;  /* 0x0000001b540e9211 */ /* 0x000fe200078a10ff */
[----:B------:R1:W-:Y:S01]  /*1cbe0*/  @!P3 ST.E.64 desc[UR40][R6.64], R44 ;  /* 0x0000002c0600b985 */ /* 0x0003e2000c101b28 */
[----:B------:R-:W-:-:S02]  /*1cbf0*/  @!P0 LEA.HI.X R9, R80, R25, R31, 0x2, P6 ;  /* 0x0000001950098211 */ /* 0x000fc400030f141f */
[----:B------:R-:W-:Y:S02]  /*1cc00*/  ISETP.GE.AND P3, PT, R92, UR4, PT ;  /* 0x000000045c007c0c */ /* 0x000fe4000bf66270 */
[----:B------:R-:W-:Y:S01]  /*1cc10*/  @!P2 LEA R12, P6, R0, R27, 0x2 ;  /* 0x0000001b000ca211 */ /* 0x000fe200078c10ff */
[----:B------:R2:W-:Y:S01]  /*1cc20*/  @!P0 ST.E.64 desc[UR40][R8.64], R46 ;  /* 0x0000002e08008985 */ /* 0x0005e2000c101b28 */
[-C--:B------:R-:W-:Y:S02]  /*1cc30*/  @!P1 LEA.HI.X R15, R84, R25.reuse, R81, 0x2, P5 ;  /* 0x00000019540f9211 */ /* 0x080fe400028f1451 */
[----:B------:R-:W-:Y:S02]  /*1cc40*/  @!P2 LEA.HI.X R13, R0, R25, R21, 0x2, P6 ;  /* 0x00000019000da211 */ /* 0x000fe400030f1415 */
[----:B------:R-:W-:Y:S01]  /*1cc50*/  ISETP.GE.AND P0, PT, R90, UR4, PT ;  /* 0x000000045a007c0c */ /* 0x000fe2000bf06270 */
[----:B------:R-:W-:Y:S01]  /*1cc60*/  @!P1 ST.E.64 desc[UR40][R14.64], R52 ;  /* 0x000000340e009985 */ /* 0x000fe2000c101b28 */
[----:B0-----:R-:W-:-:S02]  /*1cc70*/  @!P4 LEA R2, P1, R94, R27, 0x2 ;  /* 0x0000001b5e02c211 */ /* 0x001fc400078210ff */
[----:B------:R-:W-:Y:S01]  /*1cc80*/  ISETP.GE.AND P5, PT, R88, UR4, PT ;  /* 0x0000000458007c0c */ /* 0x000fe2000bfa6270 */
[----:B------:R0:W-:Y:S01]  /*1cc90*/  @!P2 ST.E.64 desc[UR40][R12.64], R54 ;  /* 0x000000360c00a985 */ /* 0x0001e2000c101b28 */
[----:B------:R-:W-:Y:S02]  /*1cca0*/  @!P4 LEA.HI.X R3, R94, R25, R95, 0x2, P1 ;  /* 0x000000195e03c211 */ /* 0x000fe400008f145f */
[----:B------:R-:W-:Y:S02]  /*1ccb0*/  ISETP.GE.AND P2, PT, R86, UR4, PT ;  /* 0x0000000456007c0c */ /* 0x000fe4000bf46270 */
[----:B------:R-:W-:Y:S01]  /*1ccc0*/  ISETP.GE.AND P1, PT, R83, UR4, PT ;  /* 0x0000000453007c0c */ /* 0x000fe2000bf26270 */
[----:B------:R3:W-:Y:S01]  /*1ccd0*/  @!P4 ST.E.64 desc[UR40][R2.64], R60 ;  /* 0x0000003c0200c985 */ /* 0x0007e2000c101b28 */
[-C--:B-1----:R-:W-:Y:S02]  /*1cce0*/  @!P3 LEA R6, P6, R92, R27.reuse, 0x2 ;  /* 0x0000001b5c06b211 */ /* 0x082fe400078c10ff */
[----:B------:R-:W-:-:S02]  /*1ccf0*/  @!P0 LEA R4, P4, R90, R27, 0x2 ;  /* 0x0000001b5a048211 */ /* 0x000fc400078810ff */
[-C--:B------:R-:W-:Y:S02]  /*1cd00*/  @!P3 LEA.HI.X R7, R92, R25.reuse, R93, 0x2, P6 ;  /* 0x000000195c07b211 */ /* 0x080fe400030f145d */
[----:B------:R-:W-:-:S03]  /*1cd10*/  @!P0 LEA.HI.X R5, R90, R25, R91, 0x2, P4 ;  /* 0x000000195a058211 */ /* 0x000fc600020f145b */
[----:B------:R3:W-:Y:S01]  /*1cd20*/  @!P3 ST.E.64 desc[UR40][R6.64], R62 ;  /* 0x0000003e0600b985 */ /* 0x0007e2000c101b28 */
[-C--:B--2---:R-:W-:Y:S02]  /*1cd30*/  @!P5 LEA R8, P3, R88, R27.reuse, 0x2 ;  /* 0x0000001b5808d211 */ /* 0x084fe400078610ff */
[-C--:B0-----:R-:W-:Y:S01]  /*1cd40*/  @!P2 LEA R12, P4, R86, R27.reuse, 0x2 ;  /* 0x0000001b560ca211 */ /* 0x081fe200078810ff */
[----:B------:R3:W-:Y:S01]  /*1cd50*/  @!P0 ST.E.64 desc[UR40][R4.64], R68 ;  /* 0x0000004404008985 */ /* 0x0007e2000c101b28 */
[C---:B------:R-:W-:Y:S02]  /*1cd60*/  @!P1 LEA R14, P6, R83.reuse, R27, 0x2 ;  /* 0x0000001b530e9211 */ /* 0x040fe400078c10ff */
[-C--:B------:R-:W-:Y:S02]  /*1cd70*/  @!P5 LEA.HI.X R9, R88, R25.reuse, R89, 0x2, P3 ;  /* 0x000000195809d211 */ /* 0x080fe400018f1459 */
[-C--:B------:R-:W-:Y:S02]  /*1cd80*/  @!P2 LEA.HI.X R13, R86, R25.reuse, R87, 0x2, P4 ;  /* 0x00000019560da211 */ /* 0x080fe400020f1457 */
[----:B------:R-:W-:Y:S01]  /*1cd90*/  @!P1 LEA.HI.X R15, R83, R25, R85, 0x2, P6 ;  /* 0x00000019530f9211 */ /* 0x000fe200030f1455 */
[----:B------:R3:W-:Y:S04]  /*1cda0*/  @!P5 ST.E.64 desc[UR40][R8.64], R70 ;  /* 0x000000460800d985 */ /* 0x0007e8000c101b28 */
[----:B------:R3:W-:Y:S04]  /*1cdb0*/  @!P2 ST.E.64 desc[UR40][R12.64], R76 ;  /* 0x0000004c0c00a985 */ /* 0x0007e8000c101b28 */
[----:B------:R3:W-:Y:S02]  /*1cdc0*/  @!P1 ST.E.64 desc[UR40][R14.64], R78 ;  /* 0x0000004e0e009985 */ /* 0x0007e4000c101b28 */
.L_x_12458:
[----:B------:R-:W-:Y:S05]  /*1cdd0*/  BSYNC B1 ;  /* 0x0000000000017941 */ /* 0x000fea0003800000 */
.L_x_12457:
[----:B------:R-:W-:Y:S01]  /*1cde0*/  ISETP.GE.AND P0, PT, R11, R82, PT ;  /* 0x000000520b00720c */ /* 0x000fe20003f06270 */
[----:B--2---:R0:W1:Y:S04]  /*1cdf0*/  SHFL.IDX PT, R25, R20, 0x1, 0x1c1f ;  /* 0x003c1f0014197f89 */ /* 0x00406800000e0000 */
[----:B------:R0:W2:Y:S08]  /*1ce00*/  SHFL.IDX PT, R27, R10, 0x1, 0x1c1f ;  /* 0x003c1f000a1b7f89 */ /* 0x0000b000000e0000 */
[----:B0-----:R-:W-:Y:S05]  /*1ce10*/  @P0 BRA `(.L_x_12456) ;  /* 0x0000000c00840947 */ /* 0x001fea0003800000 */
[----:B------:R-:W-:Y:S02]  /*1ce20*/  ULDC UR4, c[0x0][0xac8] ;  /* 0x0002b20000047ab9 */ /* 0x000fe40000000800 */
[----:B------:R-:W-:Y:S02]  /*1ce30*/  ISETP.GE.AND P5, PT, R154, UR4, PT ;  /* 0x000000049a007c0c */ /* 0x000fe4000bfa6270 */
[----:B------:R-:W-:Y:S02]  /*1ce40*/  ISETP.GE.AND P0, PT, R26, UR4, PT ;  /* 0x000000041a007c0c */ /* 0x000fe4000bf06270 */
[----:B------:R-:W-:Y:S02]  /*1ce50*/  ISETP.GE.AND P3, PT, R30, UR4, PT ;  /* 0x000000041e007c0c */ /* 0x000fe4000bf66270 */
[----:B------:R-:W-:Y:S02]  /*1ce60*/  ISETP.GE.AND P2, PT, R80, UR4, PT ;  /* 0x0000000450007c0c */ /* 0x000fe4000bf46270 */
[----:B------:R-:W-:-:S05]  /*1ce70*/  ISETP.GE.AND P1, PT, R84, UR4, PT ;  /* 0x0000000454007c0c */ /* 0x000fca000bf26270 */
[-C--:B--23--:R-:W-:Y:S02]  /*1ce80*/  @!P5 LEA R2, P6, R154, R27.reuse, 0x2 ;  /* 0x0000001b9a02d211 */ /* 0x08cfe400078c10ff */
[----:B------:R-:W-:Y:S02]  /*1ce90*/  @!P0 LEA R4, P4, R26, R27, 0x2 ;  /* 0x0000001b1a048211 */ /* 0x000fe400078810ff */
[----:B-1----:R-:W-:Y:S02]  /*1cea0*/  @!P5 LEA.HI.X R3, R154, R25, R24, 0x2, P6 ;  /* 0x000000199a03d211 */ /* 0x002fe400030f1418 */
[----:B------:R-:W-:Y:S02]  /*1ceb0*/  @!P3 LEA R6, P6, R30, R27, 0x2 ;  /* 0x0000001b1e06b211 */ /* 0x000fe400078c10ff */
[-C--:B------:R-:W-:Y:S01]  /*1cec0*/  @!P0 LEA.HI.X R5, R26, R25.reuse, R28, 0x2, P4 ;  /* 0x000000191a058211 */ /* 0x080fe200020f141c */
[----:B------:R0:W-:Y:S01]  /*1ced0*/  @!P5 ST.E.64 desc[UR40][R2.64], R40 ;  /* 0x000000280200d985 */ /* 0x0001e2000c101b28 */
[----:B------:R-:W-:-:S02]  /*1cee0*/  @!P3 LEA.HI.X R7, R30, R25, R29, 0x2, P6 ;  /* 0x000000191e07b211 */ /* 0x000fc400030f141d */
[----:B------:R-:W-:Y:S01]  /*1cef0*/  ISETP.GE.AND P4, PT, R0, UR4, PT ;  /* 0x0000000400007c0c */ /* 0x000fe2000bf86270 */
[----:B------:R1:W-:Y:S01]  /*1cf00*/  @!P0 ST.E.64 desc[UR40][R4.64], R42 ;  /* 0x0000002a04008985 */ /* 0x0003e2000c101b28 */
[----:B------:R-:W-:Y:S02]  /*1cf10*/  @!P2 LEA R8, P6, R80, R27, 0x2 ;  /* 0x0000001b5008a211 */ /* 0x000fe400078c10ff */
[----:B------:R-:W-:Y:S01]  /*1cf20*/  ISETP.GE.AND P5, PT, R94, UR4, PT ;  /* 0x000000045e007c0c */ /* 0x000fe2000bfa6270 */
[----:B------:R2:W-:Y:S01]  /*1cf30*/  @!P3 ST.E.64 desc[UR40][R6.64], R48 ;  /* 0x000000300600b985 */ /* 0x0005e2000c101b28 */
[----:B------:R-:W-:Y:S02]  /*1cf40*/  @!P2 LEA.HI.X R9, R80, R25, R31, 0x2, P6 ;  /* 0x000000195009a211 */ /* 0x000fe400030f141f */
[----:B------:R-:W-:Y:S02]  /*1cf50*/  @!P1 LEA R10, P6, R84, R27, 0x2 ;  /* 0x0000001b540a9211 */ /* 0x000fe400078c10ff */
[----:B------:R-:W-:Y:S01]  /*1cf60*/  ISETP.GE.AND P0, PT, R90, UR4, PT ;  /* 0x000000045a007c0c */ /* 0x000fe2000bf06270 */
[----:B------:R3:W-:Y:S01]  /*1cf70*/  @!P2 ST.E.64 desc[UR40][R8.64], R50 ;  /* 0x000000320800a985 */ /* 0x0007e2000c101b28 */
[----:B------:R-:W-:-:S02]  /*1cf80*/  @!P1 LEA.HI.X R11, R84, R25, R81, 0x2, P6 ;  /* 0x00000019540b9211 */ /* 0x000fc400030f1451 */
[----:B------:R-:W-:Y:S02]  /*1cf90*/  ISETP.GE.AND P2, PT, R92, UR4, PT ;  /* 0x000000045c007c0c */ /* 0x000fe4000bf46270 */
[----:B------:R-:W-:Y:S01]  /*1cfa0*/  @!P4 LEA R12, P6, R0, R27, 0x2 ;  /* 0x0000001b000cc211 */ /* 0x000fe200078c10ff */
[----:B------:R4:W-:Y:S01]  /*1cfb0*/  @!P1 ST.E.64 desc[UR40][R10.64], R56 ;  /* 0x000000380a009985 */ /* 0x0009e2000c101b28 */
[----:B------:R-:W-:Y:S02]  /*1cfc0*/  ISETP.GE.AND P1, PT, R88, UR4, PT ;  /* 0x0000000458007c0c */ /* 0x000fe4000bf26270 */
[----:B------:R-:W-:Y:S02]  /*1cfd0*/  ISETP.GE.AND P3, PT, R86, UR4, PT ;  /* 0x0000000456007c0c */ /* 0x000fe4000bf66270 */
[----:B------:R-:W-:Y:S02]  /*1cfe0*/  @!P4 LEA.HI.X R13, R0, R25, R21, 0x2, P6 ;  /* 0x00000019000dc211 */ /* 0x000fe400030f1415 */
[----:B------:R-:W-:-:S03]  /*1cff0*/  @!P5 LEA R14, P6, R94, R27, 0x2 ;  /* 0x0000001b5e0ed211 */ /* 0x000fc600078c10ff */
[----:B------:R4:W-:Y:S01]  /*1d000*/  @!P4 ST.E.64 desc[UR40][R12.64], R58 ;  /* 0x0000003a0c00c985 */ /* 0x0009e2000c101b28 */
[----:B------:R-:W-:Y:S02]  /*1d010*/  @!P5 LEA.HI.X R15, R94, R25, R95, 0x2, P6 ;  /* 0x000000195e0fd211 */ /* 0x000fe400030f145f */
[-C--:B0-----:R-:W-:Y:S02]  /*1d020*/  @!P2 LEA R2, P6, R92, R27.reuse, 0x2 ;  /* 0x0000001b5c02a211 */ /* 0x081fe400078c10ff */
[----:B-1----:R-:W-:Y:S01]  /*1d030*/  @!P0 LEA R4, P4, R90, R27, 0x2 ;  /* 0x0000001b5a048211 */ /* 0x002fe200078810ff */
[----:B------:R4:W-:Y:S01]  /*1d040*/  @!P5 ST.E.64 desc[UR40][R14.64], R64 ;  /* 0x000000400e00d985 */ /* 0x0009e2000c101b28 */
[----:B------:R-:W-:Y:S02]  /*1d050*/  @!P2 LEA.HI.X R3, R92, R25, R93, 0x2, P6 ;  /* 0x000000195c03a211 */ /* 0x000fe400030f145d */
[-C--:B--2---:R-:W-:Y:S02]  /*1d060*/  @!P1 LEA R6, P5, R88, R27.reuse, 0x2 ;  /* 0x0000001b58069211 */ /* 0x084fe400078a10ff */
[----:B---3--:R-:W-:Y:S01]  /*1d070*/  @!P3 LEA R8, P6, R86, R27, 0x2 ;  /* 0x0000001b5608b211 */ /* 0x008fe200078c10ff */
        /* <DEDUP_REMOVED lines=13> */
.L_x_12451:
[----:B0-----:R-:W2:Y:S01]  /*1d150*/  LDL R7, [R1+0x64] ;  /* 0x0000640001077983 */ /* 0x001ea20000100800 */
[----:B------:R-:W-:Y:S01]  /*1d160*/  ULDC.64 UR4, c[0x0][0xc08] ;  /* 0x0003020000047ab9 */ /* 0x000fe20000000a00 */
[----:B------:R-:W2:Y:S01]  /*1d170*/  LDC.64 R2, c[0x0][0xc00] ;  /* 0x00030000ff027b82 */ /* 0x000ea20000000a00 */
[----:B------:R-:W-:Y:S01]  /*1d180*/  ISETP.NE.U32.AND P0, PT, RZ, UR4, PT ;  /* 0x00000004ff007c0c */ /* 0x000fe2000bf05070 */
[----:B------:R-:W-:Y:S01]  /*1d190*/  IMAD.MOV.U32 R15, RZ, RZ, RZ ;  /* 0x000000ffff0f7224 */ /* 0x000fe200078e00ff */
[----:B------:R-:W0:Y:S02]  /*1d1a0*/  S2R R6, SR_TID.X ;  /* 0x0000000000067919 */ /* 0x000e240000002100 */
[----:B------:R-:W-:Y:S01]  /*1d1b0*/  ISETP.NE.AND.EX P1, PT, RZ, UR5, PT, P0 ;  /* 0x00000005ff007c0c */ /* 0x000fe2000bf25300 */
[----:B------:R-:W-:Y:S02]  /*1d1c0*/  ULDC.64 UR4, c[0x0][0xc00] ;  /* 0x0003000000047ab9 */ /* 0x000fe40000000a00 */
[----:B------:R-:W-:-:S04]  /*1d1d0*/  ISETP.NE.U32.AND P0, PT, RZ, UR4, PT ;  /* 0x00000004ff007c0c */ /* 0x000fc8000bf05070 */
[----:B------:R-:W-:-:S06]  /*1d1e0*/  ISETP.NE.AND.EX P0, PT, RZ, UR5, PT, P0 ;  /* 0x00000005ff007c0c */ /* 0x000fcc000bf05300 */
[----:B------:R-:W3:Y:S01]  /*1d1f0*/  @P1 LDC.64 R4, c[0x0][0xc08] ;  /* 0x00030200ff041b82 */ /* 0x000ee20000000a00 */
[----:B------:R-:W-:Y:S02]  /*1d200*/  ULDC UR4, c[0x0][0xa88] ;  /* 0x0002a20000047ab9 */ /* 0x000fe40000000800 */
[----:B------:R-:W-:Y:S02]  /*1d210*/  IMAD.U32 R0, RZ, RZ, UR4 ;  /* 0x00000004ff007e24 */ /* 0x000fe4000f8e00ff */
[----:B--2---:R-:W-:-:S04]  /*1d220*/  IMAD.WIDE R2, R7, 0x4, R2 ;  /* 0x0000000407027825 */ /* 0x004fc800078e0202 */
[----:B---3--:R-:W-:Y:S01]  /*1d230*/  @P1 IMAD.WIDE R4, R7, 0x4, R4 ;  /* 0x0000000407041825 */ /* 0x008fe200078e0204 */
[----:B------:R2:W5:Y:S03]  /*1d240*/  @P0 LDG.E R15, desc[UR40][R2.64] ;  /* 0x00000028020f0981 */ /* 0x000566000c1e1900 */
[----:B0-----:R-:W-:Y:S01]  /*1d250*/  VIADD R28, R6, 0xffffff80 ;  /* 0xffffff80061c7836 */ /* 0x001fe20000000000 */
[----:B------:R2:W5:Y:S01]  /*1d260*/  @P1 LDG.E R0, desc[UR40][R4.64] ;  /* 0x0000002804001981 */ /* 0x000562000c1e1900 */
[----:B------:R-:W-:Y:S02]  /*1d270*/  ISETP.GT.AND P2, PT, R88, 0x1, PT ;  /* 0x000000015800780c */ /* 0x000fe40003f44270 */
[----:B-----5:R-:W-:Y:S02]  /*1d280*/  SHF.R.S32.HI R24, RZ, 0x1f, R7 ;  /* 0x0000001fff187819 */ /* 0x020fe40000011407 */
[----:B------:R-:W-:Y:S01]  /*1d290*/  ISETP.GT.AND P3, PT, R28, 0xbf, PT ;  /* 0x000000bf1c00780c */ /* 0x000fe20003f64270 */
[----:B------:R-:W-:-:S12]  /*1d2a0*/  @P1 BRA `(.L_x_12459) ;  /* 0x0000000000101947 */ /* 0x000fd80003800000 */
[----:B------:R-:W-:Y:S05]  /*1d2b0*/  @!P0 BRA `(.L_x_12459) ;  /* 0x00000000000c8947 */ /* 0x000fea0003800000 */
[----:B--2---:R-:W2:Y:S04]  /*1d2c0*/  LDG.E R5, desc[UR40][R2.64] ;  /* 0x0000002802057981 */ /* 0x004ea8000c1e1900 */
[----:B------:R-:W2:Y:S02]  /*1d2d0*/  LDG.E R0, desc[UR40][R2.64+0x4] ;  /* 0x0000042802007981 */ /* 0x000ea4000c1e1900 */
[----:B--2---:R-:W-:-:S07]  /*1d2e0*/  IMAD.IADD R0, R0, 0x1, -R5 ;  /* 0x0000000100007824 */ /* 0x004fce00078e0a05 */
.L_x_12459:
[----:B------:R-:W-:Y:S01]  /*1d2f0*/  BSSY B1, `(.L_x_12460) ;  /* 0x0000037000017945 */ /* 0x000fe20003800000 */
[----:B------:R-:W-:Y:S02]  /*1d300*/  SEL R25, R7, RZ, !P0 ;  /* 0x000000ff07197207 */ /* 0x000fe40004000000 */
[----:B------:R-:W-:Y:S02]  /*1d310*/  SEL R24, R24, RZ, !P0 ;  /* 0x000000ff18187207 */ /* 0x000fe40004000000 */
[----:B------:R-:W-:Y:S01]  /*1d320*/  SHF.R.S32.HI R20, RZ, 0x1f, R15 ;  /* 0x0000001fff147819 */ /* 0x000fe2000001140f */
[----:B------:R-:W-:Y:S06]  /*1d330*/  @P3 BRA `(.L_x_12461) ;  /* 0x0000000000c83947 */ /* 0x000fec0003800000 */
[----:B--2---:R-:W2:Y:S01]  /*1d340*/  LDL R3, [R1+0x20] ;  /* 0x0000200001037983 */ /* 0x004ea20000100800 */
        /* <DEDUP_REMOVED lines=12> */
[----:B-1----:R-:W1:Y:S08]  /*1d410*/  LDC.64 R10, c[0x0][R26+0x220] ;  /* 0x000088001a0a7b82 */ /* 0x002e700000000a00 */
        /* <DEDUP_REMOVED lines=13> */
[----:B------:R-:W-:-:S04]  /*1d4f0*/  IMAD.WIDE.U32 R8, R10, R25, RZ ;  /* 0x000000190a087225 */ /* 0x000fc800078e00ff */
[----:B------:R-:W-:Y:S01]  /*1d500*/  IMAD.IADD R13, R31, 0x1, R13 ;  /* 0x000000011f0d7824 */ /* 0x000fe200078e020d */
[----:B------:R-:W-:Y:S01]  /*1d510*/  IADD3 R12, P0, P1, R8, R12, R15 ;  /* 0x0000000c080c7210 */ /* 0x000fe2000791e00f */
[----:B------:R-:W-:Y:S02]  /*1d520*/  IMAD.MOV R8, RZ, RZ, -R21 ;  /* 0x000000ffff087224 */ /* 0x000fe400078e0a15 */
[----:B------:R-:W-:Y:S02]  /*1d530*/  IMAD.IADD R11, R9, 0x1, R11 ;  /* 0x00000001090b7824 */ /* 0x000fe400078e020b */
[----:B------:R-:W-:-:S03]  /*1d540*/  IMAD R9, R29, R8, R27 ;  /* 0x000000081d097224 */ /* 0x000fc600078e021b */
[----:B------:R-:W-:Y:S01]  /*1d550*/  IADD3.X R8, R11, R13, R20, P0, P1 ;  /* 0x0000000d0b087210 */ /* 0x000fe200007e2414 */
        /* <DEDUP_REMOVED lines=16> */
.L_x_12461:
[----:B------:R-:W-:Y:S05]  /*1d660*/  BSYNC B1 ;  /* 0x0000000000017941 */ /* 0x000fea0003800000 */
.L_x_12460:
[----:B------:R-:W-:Y:S05]  /*1d670*/  @P2 BRA `(.L_x_12456) ;  /* 0x00000004006c2947 */ /* 0x000fea0003800000 */
[----:B-1----:R1:W5:Y:S01]  /*1d680*/  LDL R10, [R1+0x74] ;  /* 0x00007400010a7983 */ /* 0x0023620000100800 */
[----:B------:R-:W3:Y:S03]  /*1d690*/  LDC R11, c[0x0][0xbe8] ;  /* 0x0002fa00ff0b7b82 */ /* 0x000ee60000000800 */
[----:B------:R1:W5:Y:S04]  /*1d6a0*/  LDL R14, [R1+0x88] ;  /* 0x00008800010e7983 */ /* 0x0003680000100800 */
[----:B------:R1:W5:Y:S04]  /*1d6b0*/  LDL R21, [R1+0x6c] ;  /* 0x00006c0001157983 */ /* 0x0003680000100800 */
[----:B------:R-:W4:Y:S04]  /*1d6c0*/  LDL R8, [R1+0x8c] ;  /* 0x00008c0001087983 */ /* 0x000f280000100800 */
[----:B------:R-:W4:Y:S01]  /*1d6d0*/  LDL R6, [R1+0x4c] ;  /* 0x00004c0001067983 */ /* 0x000f220000100800 */
[--C-:B--2---:R-:W-:Y:S01]  /*1d6e0*/  SHF.R.S32.HI R4, RZ, 0x1f, R28.reuse ;  /* 0x0000001fff047819 */ /* 0x104fe2000001141c */
[----:B------:R-:W-:Y:S01]  /*1d6f0*/  ULDC.64 UR4, c[0x0][0xaa0] ;  /* 0x0002a80000047ab9 */ /* 0x000fe20000000a00 */
[----:B------:R-:W-:Y:S01]  /*1d700*/  SHF.R.S32.HI R12, RZ, 0x1f, R28 ;  /* 0x0000001fff0c7819 */ /* 0x000fe2000001141c */
[----:B------:R-:W2:Y:S01]  /*1d710*/  LDL.LU R13, [R1+0x20] ;  /* 0x00002000010d7983 */ /* 0x000ea20000300800 */
[-C--:B------:R-:W-:Y:S01]  /*1d720*/  LEA.HI R4, R4, R28.reuse, RZ, 0x2 ;  /* 0x0000001c04047211 */ /* 0x080fe200078f10ff */
[----:B0-----:R-:W-:Y:S01]  /*1d730*/  IMAD R2, R20, UR4, RZ ;  /* 0x0000000414027c24 */ /* 0x001fe2000f8e02ff */
[----:B------:R-:W-:Y:S01]  /*1d740*/  LEA.HI R12, R12, R28, RZ, 0x2 ;  /* 0x0000001c0c0c7211 */ /* 0x000fe200078f10ff */
[----:B------:R-:W-:Y:S01]  /*1d750*/  ULDC.64 UR6, c[0x0][0xaf0] ;  /* 0x0002bc0000067ab9 */ /* 0x000fe20000000a00 */
[----:B---3--:R-:W-:Y:S01]  /*1d760*/  ISETP.NE.AND P0, PT, R11, 0x1, PT ;  /* 0x000000010b00780c */ /* 0x008fe20003f05270 */
        /* <DEDUP_REMOVED lines=13> */
[----:B------:R-:W3:Y:S01]  /*1d840*/  @P0 LDC R9, c[0x0][0xbf0] ;  /* 0x0002fc00ff090b82 */ /* 0x000ee20000000800 */
[----:B------:R-:W-:-:S04]  /*1d850*/  IMAD.WIDE.U32 R2, R25, UR6, R2 ;  /* 0x0000000619027c25 */ /* 0x000fc8000f8e0002 */
[----:B----4-:R-:W-:Y:S02]  /*1d860*/  IMAD.MOV.U32 R26, RZ, RZ, R8 ;  /* 0x000000ffff1a7224 */ /* 0x010fe400078e0008 */
[----:B------:R-:W-:Y:S02]  /*1d870*/  IMAD.MOV.U32 R27, RZ, RZ, R6 ;  /* 0x000000ffff1b7224 */ /* 0x000fe400078e0006 */
[----:B------:R-:W-:Y:S02]  /*1d880*/  IMAD R6, R24, UR6, RZ ;  /* 0x0000000618067c24 */ /* 0x000fe4000f8e02ff */
[----:B--2---:R-:W-:-:S04]  /*1d890*/  IMAD.IADD R8, R13, 0x1, R4 ;  /* 0x000000010d087824 */ /* 0x004fc800078e0204 */
[----:B0-----:R-:W-:-:S04]  /*1d8a0*/  @P0 IMAD.HI.U32 R4, R8, R7, RZ ;  /* 0x0000000708040227 */ /* 0x001fc800078e00ff */
[----:B------:R-:W-:Y:S01]  /*1d8b0*/  IMAD.MOV.U32 R5, RZ, RZ, R8 ;  /* 0x000000ffff057224 */ /* 0x000fe200078e0008 */
[----:B---3--:R-:W-:Y:S01]  /*1d8c0*/  @P0 SHF.R.U32.HI R5, RZ, R9, R4 ;  /* 0x00000009ff050219 */ /* 0x008fe20000011604 */
[----:B------:R-:W-:-:S03]  /*1d8d0*/  IMAD R9, R25, UR7, R6 ;  /* 0x0000000719097c24 */ /* 0x000fc6000f8e0206 */
[--C-:B------:R-:W-:Y:S01]  /*1d8e0*/  SHF.R.S32.HI R4, RZ, 0x1f, R5.reuse ;  /* 0x0000001fff047819 */ /* 0x100fe20000011405 */
[----:B------:R-:W-:Y:S02]  /*1d8f0*/  IMAD.MOV R7, RZ, RZ, -R5 ;  /* 0x000000ffff077224 */ /* 0x000fe400078e0a05 */
[----:B------:R-:W-:Y:S02]  /*1d900*/  IMAD.IADD R3, R3, 0x1, R9 ;  /* 0x0000000103037824 */ /* 0x000fe400078e0209 */
        /* <DEDUP_REMOVED lines=9> */
[----:B------:R-:W-:Y:S02]  /*1d9a0*/  IMAD.IADD R0, R12, 0x1, R13 ;  /* 0x000000010c007824 */ /* 0x000fe400078e020d */
        /* <DEDUP_REMOVED lines=22> */
.L_x_12463:
[----:B------:R-:W-:Y:S05]  /*1db10*/  BSYNC B1 ;  /* 0x0000000000017941 */ /* 0x000fea0003800000 */
.L_x_12462:
[----:B------:R-:W-:Y:S01]  /*1db20*/  VIADD R0, R0, 0x60 ;  /* 0x0000006000007836 */ /* 0x000fe20000000000 */
[----:B--2---:R4:W2:Y:S04]  /*1db30*/  SHFL.IDX PT, R3, R5, 0x1, 0x1c1f ;  /* 0x003c1f0005037f89 */ /* 0x0048a800000e0000 */
[----:B------:R-:W-:Y:S01]  /*1db40*/  ISETP.GE.AND P0, PT, R0, R11, PT ;  /* 0x0000000b0000720c */ /* 0x000fe20003f06270 */
[----:B0-----:R4:W0:-:S12]  /*1db50*/  SHFL.IDX PT, R2, R4, 0x1, 0x1c1f ;  /* 0x003c1f0004027f89 */ /* 0x00181800000e0000 */
[----:B----4-:R-:W-:Y:S05]  /*1db60*/  @P0 BRA `(.L_x_12456) ;  /* 0x0000000000300947 */ /* 0x010fea0003800000 */
[----:B------:R-:W-:Y:S02]  /*1db70*/  ULDC UR4, c[0x0][0xac8] ;  /* 0x0002b20000047ab9 */ /* 0x000fe40000000800 */
[----:B-----5:R-:W-:Y:S02]  /*1db80*/  ISETP.GE.AND P3, PT, R21, UR4, PT ;  /* 0x0000000415007c0c */ /* 0x020fe4000bf66270 */
[----:B------:R-:W-:Y:S02]  /*1db90*/  ISETP.GE.AND P4, PT, R10, UR4, PT ;  /* 0x000000040a007c0c */ /* 0x000fe4000bf86270 */
[----:B------:R-:W-:-:S09]  /*1dba0*/  ISETP.GE.AND P2, PT, R27, UR4, PT ;  /* 0x000000041b007c0c */ /* 0x000fd2000bf46270 */
[-C--:B0--3--:R-:W-:Y:S02]  /*1dbb0*/  @!P3 LEA R6, P0, R21, R2.reuse, 0x1 ;  /* 0x000000021506b211 */ /* 0x089fe400078008ff */
[C---:B------:R-:W-:Y:S02]  /*1dbc0*/  @!P4 LEA R8, P1, R10.reuse, R2, 0x1 ;  /* 0x000000020a08c211 */ /* 0x040fe400078208ff */
[----:B-12---:R-:W-:Y:S01]  /*1dbd0*/  @!P2 IMAD.WIDE R4, R27, 0x2, R2 ;  /* 0x000000021b04a825 */ /* 0x006fe200078e0202 */
[-C--:B------:R-:W-:Y:S02]  /*1dbe0*/  @!P3 LEA.HI.X R7, R21, R3.reuse, R26, 0x1, P0 ;  /* 0x000000031507b211 */ /* 0x080fe400000f0c1a */
[----:B------:R-:W-:Y:S02]  /*1dbf0*/  @!P4 LEA.HI.X R9, R10, R3, R14, 0x1, P1 ;  /* 0x000000030a09c211 */ /* 0x000fe400008f0c0e */
[----:B------:R4:W-:Y:S04]  /*1dc00*/  @!P2 ST.E.128 desc[UR40][R4.64], RZ ;  /* 0x000000ff0400a985 */ /* 0x0009e8000c101d28 */
[----:B------:R4:W-:Y:S04]  /*1dc10*/  @!P3 ST.E.128 desc[UR40][R6.64], RZ ;  /* 0x000000ff0600b985 */ /* 0x0009e8000c101d28 */
[----:B------:R4:W-:Y:S02]  /*1dc20*/  @!P4 ST.E.128 desc[UR40][R8.64], RZ ;  /* 0x000000ff0800c985 */ /* 0x0009e4000c101d28 */
.L_x_12456:
[----:B------:R-:W-:Y:S05]  /*1dc30*/  BSYNC B0 ;  /* 0x0000000000007941 */ /* 0x000fea0003800000 */
.L_x_12450:
[----:B0-----:R-:W3:Y:S01]  /*1dc40*/  LDL R0, [R1+0x5c] ;  /* 0x00005c0001007983 */ /* 0x001ee20000100800 */
[----:B------:R-:W-:Y:S02]  /*1dc50*/  ULDC UR4, c[0x0][0xc3c] ;  /* 0x00030f0000047ab9 */ /* 0x000fe40000000800 */
[----:B---3--:R-:W-:-:S13]  /*1dc60*/  ISETP.GE.AND P0, PT, R0, UR4, PT ;  /* 0x0000000400007c0c */ /* 0x008fda000bf06270 */
[----:B------:R-:W-:Y:S05]  /*1dc70*/  @!P0 BRA `(.L_x_12464) ;  /* 0xfffffe34006c8947 */ /* 0x000fea000383ffff */
[----:B------:R-:W-:Y:S05]  /*1dc80*/  BRA `(.L_x_12258) ;  /* 0x0000008800487947 */ /* 0x000fea0003800000 */
.L_x_12256:
        /* <DEDUP_REMOVED lines=15> */
[----:B-1----:R-:W-:Y:S02]  /*1dd80*/  IMAD.MOV.U32 R25, RZ, RZ, RZ ;  /* 0x000000ffff197224 */ /* 0x002fe400078e00ff */
        /* <DEDUP_REMOVED lines=42> */
.L_x_12468:
        /* <DEDUP_REMOVED lines=37> */
.L_x_12466:
        /* <DEDUP_REMOVED lines=11> */
[----:B------:R-:W-:-:S05]  /*1e330*/  VIADD R3, R27, 0xffffffff ;  /* 0xffffffff1b037836 */ /* 0x000fca0000000000 */
[----:B------:R0:W1:Y:S02]  /*1e340*/  SHFL.IDX PT, R24, R2, R3, 0x1f ;  /* 0x00001f0302187589 */ /* 0x00006400000e0000 */
.L_x_12469:
[----:B-1----:R-:W-:Y:S02]  /*1e350*/  IMAD R24, R24, UR5, R5 ;  /* 0x0000000518187c24 */ /* 0x002fe4000f8e0205 */
[----:B------:R-:W-:-:S03]  /*1e360*/  VIADD R27, R27, UR4 ;  /* 0x000000041b1b7c36 */ /* 0x000fc60008000000 */
[----:B------:R-:W-:Y:S01]  /*1e370*/  IADD3 R4, -R24, UR6, RZ ;  /* 0x0000000618047c10 */ /* 0x000fe2000fffe1ff */
[----:B------:R-:W-:Y:S06]  /*1e380*/  @!P1 BRA `(.L_x_12470) ;  /* 0x0000000000e49947 */ /* 0x000fec0003800000 */
[-C--:B--2---:R-:W-:Y:S02]  /*1e390*/  IABS R7, R25.reuse ;  /* 0x0000001900077213 */ /* 0x084fe40000000000 */
[----:B------:R-:W-:Y:S02]  /*1e3a0*/  IABS R5, R8 ;  /* 0x0000000800057213 */ /* 0x000fe40000000000 */
[----:B------:R-:W1:Y:S08]  /*1e3b0*/  I2F.RP R9, R7 ;  /* 0x0000000700097306 */ /* 0x000e700000209400 */
[----:B-1----:R-:W0:Y:S02]  /*1e3c0*/  MUFU.RCP R9, R9 ;  /* 0x0000000900097308 */ /* 0x002e240000001000 */
[----:B0-----:R-:W-:Y:S01]  /*1e3d0*/  VIADD R2, R9, 0xffffffe ;  /* 0x0ffffffe09027836 */ /* 0x001fe20000000000 */
[----:B------:R-:W-:-:S05]  /*1e3e0*/  IABS R9, R25 ;  /* 0x0000001900097213 */ /* 0x000fca0000000000 */
[----:B------:R0:W1:Y:S01]  /*1e3f0*/  F2I.FTZ.U32.TRUNC.NTZ R3, R2 ;  /* 0x0000000200037305 */ /* 0x000062000021f000 */
[----:B------:R-:W-:Y:S02]  /*1e400*/  IMAD.MOV R9, RZ, RZ, -R9 ;  /* 0x000000ffff097224 */ /* 0x000fe400078e0a09 */
[----:B0-----:R-:W-:Y:S02]  /*1e410*/  IMAD.MOV.U32 R2, RZ, RZ, RZ ;  /* 0x000000ffff027224 */ /* 0x001fe400078e00ff */
[----:B-1----:R-:W-:-:S04]  /*1e420*/  IMAD.MOV R10, RZ, RZ, -R3 ;  /* 0x000000ffff0a7224 */ /* 0x002fc800078e0a03 */
[----:B------:R-:W-:Y:S01]  /*1e430*/  IMAD R11, R10, R7, RZ ;  /* 0x000000070a0b7224 */ /* 0x000fe200078e02ff */
[----:B------:R-:W-:-:S03]  /*1e440*/  IABS R10, R4 ;  /* 0x00000004000a7213 */ /* 0x000fc60000000000 */
[----:B------:R-:W-:Y:S02]  /*1e450*/  IMAD.HI.U32 R3, R3, R11, R2 ;  /* 0x0000000b03037227 */ /* 0x000fe400078e0002 */
[----:B------:R-:W0:Y:S04]  /*1e460*/  I2F.RP R11, R5 ;  /* 0x00000005000b7306 */ /* 0x000e280000209400 */
        /* <DEDUP_REMOVED lines=13> */
[----:B------:R-:W-:-:S04]  /*1e540*/  IMAD.MOV.U32 R7, RZ, RZ, R2 ;  /* 0x000000ffff077224 */ /* 0x000fc800078e0002 */
[----:B------:R-:W-:Y:S01]  /*1e550*/  @!P2 IMAD.MOV R7, RZ, RZ, -R7 ;  /* 0x000000ffff07a224 */ /* 0x000fe200078e0a07 */
[----:B------:R-:W-:Y:S01]  /*1e560*/  @!P1 LOP3.LUT R7, RZ, R25, RZ, 0x33, !PT ;  /* 0x00000019ff079212 */ /* 0x000fe200078e33ff */
[----:B0-----:R-:W-:-:S04]  /*1e570*/  IMAD.MOV R9, RZ, RZ, -R3 ;  /* 0x000000ffff097224 */ /* 0x001fc800078e0a03 */
[----:B------:R-:W-:-:S04]  /*1e580*/  IMAD.MOV.U32 R2, RZ, RZ, R9 ;  /* 0x000000ffff027224 */ /* 0x000fc800078e0009 */
[----:B------:R-:W-:Y:S02]  /*1e590*/  IMAD R9, R2, R5, RZ ;  /* 0x0000000502097224 */ /* 0x000fe400078e02ff */
[----:B------:R-:W-:-:S04]  /*1e5a0*/  IMAD.MOV.U32 R2, RZ, RZ, RZ ;  /* 0x000000ffff027224 */ /* 0x000fc800078e00ff */
[----:B------:R-:W-:Y:S01]  /*1e5b0*/  IMAD.HI.U32 R2, R3, R9, R2 ;  /* 0x0000000903027227 */ /* 0x000fe200078e0002 */
[----:B------:R-:W-:Y:S02]  /*1e5c0*/  IABS R9, R8 ;  /* 0x0000000800097213 */ /* 0x000fe40000000000 */
[----:B------:R-:W-:-:S03]  /*1e5d0*/  IABS R3, R7 ;  /* 0x0000000700037213 */ /* 0x000fc60000000000 */
[----:B------:R-:W-:Y:S02]  /*1e5e0*/  IMAD.MOV R10, RZ, RZ, -R9 ;  /* 0x000000ffff0a7224 */ /* 0x000fe400078e0a09 */
[----:B------:R-:W-:-:S04]  /*1e5f0*/  IMAD.HI.U32 R2, R2, R3, RZ ;  /* 0x0000000302027227 */ /* 0x000fc800078e00ff */
[----:B------:R-:W-:Y:S01]  /*1e600*/  IMAD R10, R2, R10, R3 ;  /* 0x0000000a020a7224 */ /* 0x000fe200078e0203 */
[----:B------:R-:W-:-:S04]  /*1e610*/  LOP3.LUT R3, R7, R8, RZ, 0x3c, !PT ;  /* 0x0000000807037212 */ /* 0x000fc800078e3cff */
[----:B------:R-:W-:Y:S02]  /*1e620*/  ISETP.GT.U32.AND P1, PT, R5, R10, PT ;  /* 0x0000000a0500720c */ /* 0x000fe40003f24070 */
[----:B------:R-:W-:Y:S01]  /*1e630*/  ISETP.GE.AND P2, PT, R3, RZ, PT ;  /* 0x000000ff0300720c */ /* 0x000fe20003f46270 */
[----:B------:R-:W-:-:S10]  /*1e640*/  IMAD.MOV R3, RZ, RZ, -R7 ;  /* 0x000000ffff037224 */ /* 0x000fd400078e0a07 */
        /* <DEDUP_REMOVED lines=13> */
.L_x_12470:
[----:B0-----:R-:W0:Y:S02]  /*1e720*/  LDC.64 R2, c[0x0][0xc90] ;  /* 0x00032400ff027b82 */ /* 0x001e240000000a00 */
        /* <DEDUP_REMOVED lines=32> */
[----:B------:R-:W-:Y:S02]  /*1e930*/  VIADDMNMX R8, R3, UR5, R8, PT ;  /* 0x0000000503087c46 */ /* 0x000fe4000b800108 */
[----:B------:R-:W-:-:S02]  /*1e940*/  IADD3 R7, R7, 0x1000000, R11 ;  /* 0x0100000007077810 */ /* 0x000fc40007ffe00b */
[-C--:B------:R-:W-:Y:S01]  /*1e950*/  IABS R9, R8.reuse ;  /* 0x0000000800097213 */ /* 0x080fe20000000000 */
[----:B------:R-:W-:Y:S01]  /*1e960*/  IMAD.MOV R26, RZ, RZ, -R8 ;  /* 0x000000ffff1a7224 */ /* 0x000fe200078e0a08 */
[----:B------:R-:W-:Y:S02]  /*1e970*/  IABS R4, R8 ;  /* 0x0000000800047213 */ /* 0x000fe40000000000 */
[----:B------:R-:W0:Y:S03]  /*1e980*/  I2F.RP R10, R9 ;  /* 0x00000009000a7306 */ /* 0x000e260000209400 */
[----:B------:R-:W-:-:S05]  /*1e990*/  IMAD.MOV R4, RZ, RZ, -R4 ;  /* 0x000000ffff047224 */ /* 0x000fca00078e0a04 */
[----:B0-----:R-:W0:Y:S02]  /*1e9a0*/  MUFU.RCP R10, R10 ;  /* 0x0000000a000a7308 */ /* 0x001e240000001000 */
[----:B0-----:R-:W-:-:S06]  /*1e9b0*/  VIADD R3, R10, 0xffffffe ;  /* 0x0ffffffe0a037836 */ /* 0x001fcc0000000000 */
[----:B------:R-:W0:Y:S02]  /*1e9c0*/  F2I.FTZ.U32.TRUNC.NTZ R3, R3 ;  /* 0x0000000300037305 */ /* 0x000e24000021f000 */
        /* <DEDUP_REMOVED lines=16> */
[----:B------:R-:W-:-:S07]  /*1ead0*/  IMAD R26, R2, R26, R7 ;  /* 0x0000001a021a7224 */ /* 0x000fce00078e0207 */
.L_x_12471:
[----:B------:R-:W-:-:S05]  /*1eae0*/  LOP3.LUT R2, RZ, R2, RZ, 0x33, !PT ;  /* 0x00000002ff027212 */ /* 0x000fca00078e33ff */
[----:B------:R-:W-:Y:S01]  /*1eaf0*/  IMAD.IADD R25, R25, 0x1, R2 ;  /* 0x0000000119197824 */ /* 0x000fe200078e0202 */
[----:B------:R-:W-:Y:S06]  /*1eb00*/  BRA `(.L_x_12472) ;  /* 0x00000000000c7947 */ /* 0x000fec0003800000 */
.L_x_12467:
[----:B------:R-:W-:Y:S02]  /*1eb10*/  IMAD.MOV.U32 R25, RZ, RZ, RZ ;  /* 0x000000ffff197224 */ /* 0x000fe400078e00ff */
[----:B------:R-:W-:Y:S02]  /*1eb20*/  IMAD.U32 R24, RZ, RZ, UR6 ;  /* 0x00000006ff187e24 */ /* 0x000fe4000f8e00ff */
[----:B------:R-:W-:-:S07]  /*1eb30*/  IMAD.MOV.U32 R26, RZ, RZ, RZ ;  /* 0x000000ffff1a7224 */ /* 0x000fce00078e00ff */
.L_x_12472:
[----:B------:R-:W-:-:S13]  /*1eb40*/  ISETP.NE.AND P0, PT, R0, RZ, PT ;  /* 0x000000ff0000720c */ /* 0x000fda0003f05270 */
[----:B------:R-:W0:Y:S01]  /*1eb50*/  @!P0 S2R R3, SR_CgaCtaId ;  /* 0x0000000000038919 */ /* 0x000e220000008800 */
[----:B------:R-:W-:-:S04]  /*1eb60*/  @!P0 MOV R0, 0x400 ;  /* 0x0000040000008802 */ /* 0x000fc80000000f00 */
[----:B0-----:R-:W-:-:S05]  /*1eb70*/  @!P0 LEA R0, R3, R0, 0x18 ;  /* 0x0000000003008211 */ /* 0x001fca00078ec0ff */
[----:B------:R2:W-:Y:S01]  /*1eb80*/  @!P0 STS.128 [R0+0x19cd0], R24 ;  /* 0x019cd01800008388 */ /* 0x0005e20000000c00 */
[----:B------:R-:W-:Y:S06]  /*1eb90*/  BAR.ARV 0x5, 0x200 ;  /* 0x0148000000007b1d */ /* 0x000fec0000002000 */
.L_x_12465:
[----:B0-2---:R-:W-:Y:S01]  /*1eba0*/  IMAD.MOV.U32 R0, RZ, RZ, 0x1 ;  /* 0x00000001ff007424 */ /* 0x005fe200078e00ff */
[----:B------:R-:W-:Y:S01]  /*1ebb0*/  ULDC UR4, c[0x0][0xc3c] ;  /* 0x00030f0000047ab9 */ /* 0x000fe20000000800 */
[----:B------:R-:W-:Y:S01]  /*1ebc0*/  IMAD.MOV.U32 R22, RZ, RZ, RZ ;  /* 0x000000ffff167224 */ /* 0x000fe200078e00ff */
[----:B-1----:R-:W-:Y:S02]  /*1ebd0*/  ISETP.GE.AND P0, PT, R27, UR4, PT ;  /* 0x000000041b007c0c */ /* 0x002fe4000bf06270 */
[----:B------:R0:W-:Y:S04]  /*1ebe0*/  STL [R1], R0 ;  /* 0x0000000001007387 */ /* 0x0001e80000100800 */
[----:B------:R0:W-:Y:S07]  /*1ebf0*/  STL [R1+0x50], RZ ;  /* 0x000050ff01007387 */ /* 0x0001ee0000100800 */
[----:B------:R-:W-:Y:S05]  /*1ec00*/  @P0 BRA `(.L_x_12473) ;  /* 0x0000007400640947 */ /* 0x000fea0003800000 */
[----:B------:R-:W1:Y:S01]  /*1ec10*/  S2R R14, SR_TID.X ;  /* 0x00000000000e7919 */ /* 0x000e620000002100 */
[----:B------:R-:W2:Y:S01]  /*1ec20*/  S2UR UR4, SR_CgaCtaId ;  /* 0x00000000000479c3 */ /* 0x000ea20000008800 */
[----:B------:R-:W-:Y:S01]  /*1ec30*/  MOV R18, 0x400 ;  /* 0x0000040000127802 */ /* 0x000fe20000000f00 */
[----:B------:R-:W-:Y:S01]  /*1ec40*/  BSSY B7, `(.L_x_12473) ;  /* 0x0000755000077945 */ /* 0x000fe20003800000 */
[----:B------:R-:W-:Y:S01]  /*1ec50*/  IMAD.MOV.U32 R29, RZ, RZ, RZ ;  /* 0x000000ffff1d7224 */ /* 0x000fe200078e00ff */
[----:B------:R-:W-:Y:S01]  /*1ec60*/  ULDC.64 UR42, c[0x0][0x198] ;  /* 0x00006600002a7ab9 */ /* 0x000fe20000000a00 */
[----:B------:R-:W-:Y:S01]  /*1ec70*/  IMAD.MOV.U32 R22, RZ, RZ, RZ ;  /* 0x000000ffff167224 */ /* 0x000fe200078e00ff */
[----:B------:R-:W-:Y:S02]  /*1ec80*/  ULOP3.LUT UR39, UR37, 0x2, URZ, 0xfc, !UPT ;  /* 0x0000000225277892 */ /* 0x000fe4000f8efc3f */
[----:B------:R-:W-:Y:S01]  /*1ec90*/  ULOP3.LUT UR36, UR37, 0x1, URZ, 0xfc, !UPT ;  /* 0x0000000125247892 */ /* 0x000fe2000f8efc3f */
[----:B------:R-:W-:Y:S01]  /*1eca0*/  ULDC UR38, c[0x0][0xc] ;  /* 0x0000030000267ab9 */ /* 0x000fe20000000800 */
[C---:B-1----:R-:W-:Y:S01]  /*1ecb0*/  IMAD.SHL.U32 R2, R14.reuse, 0x20, RZ ;  /* 0x000000200e027824 */ /* 0x042fe200078e00ff */
[C---:B------:R-:W-:Y:S01]  /*1ecc0*/  LOP3.LUT R13, R14.reuse, 0x7f, RZ, 0xc0, !PT ;  /* 0x0000007f0e0d7812 */ /* 0x040fe200078ec0ff */
[C---:B0-----:R-:W-:Y:S01]  /*1ecd0*/  IMAD.SHL.U32 R0, R14.reuse, 0x10, RZ ;  /* 0x000000100e007824 */ /* 0x041fe200078e00ff */
[----:B------:R-:W-:Y:S01]  /*1ece0*/  SHF.R.U32.HI R3, RZ, 0x1, R14 ;  /* 0x00000001ff037819 */ /* 0x000fe2000001160e */
[----:B------:R-:W-:Y:S01]  /*1ecf0*/  IMAD.SHL.U32 R7, R14, 0x2, RZ ;  /* 0x000000020e077824 */ /* 0x000fe200078e00ff */
[C---:B------:R-:W-:Y:S01]  /*1ed00*/  LOP3.LUT R28, R2.reuse, 0x360, RZ, 0xc0, !PT ;  /* 0x00000360021c7812 */ /* 0x040fe200078ec0ff */
[----:B------:R-:W-:Y:S01]  /*1ed10*/  IMAD.SHL.U32 R5, R13, 0x10, RZ ;  /* 0x000000100d057824 */ /* 0x000fe200078e00ff */
[----:B------:R-:W-:Y:S01]  /*1ed20*/  LOP3.LUT R2, R2, 0x80, RZ, 0xc0, !PT ;  /* 0x0000008002027812 */ /* 0x000fe200078ec0ff */
[----:B------:R-:W-:Y:S01]  /*1ed30*/  IMAD.SHL.U32 R11, R14, 0x4, RZ ;  /* 0x000000040e0b7824 */ /* 0x000fe200078e00ff */
[----:B------:R-:W-:-:S02]  /*1ed40*/  LOP3.LUT R8, R0, 0x60, RZ, 0xc0, !PT ;  /* 0x0000006000087812 */ /* 0x000fc400078ec0ff */
[----:B------:R-:W-:Y:S02]  /*1ed50*/  LOP3.LUT R4, R0, 0x90, RZ, 0xc0, !PT ;  /* 0x0000009000047812 */ /* 0x000fe400078ec0ff */
[----:B------:R-:W-:Y:S02]  /*1ed60*/  LOP3.LUT R2, R2, 0x10, R3, 0xf8, !PT ;  /* 0x0000001002027812 */ /* 0x000fe400078ef803 */
[----:B------:R-:W-:Y:S02]  /*1ed70*/  LOP3.LUT R3, R3, 0x20, RZ, 0xc0, !PT ;  /* 0x0000002003037812 */ /* 0x000fe400078ec0ff */
[----:B------:R-:W-:Y:S02]  /*1ed80*/  LOP3.LUT R9, R8, 0x700, R5, 0xf8, !PT ;  /* 0x0000070008097812 */ /* 0x000fe400078ef805 */
[----:B------:R-:W-:Y:S01]  /*1ed90*/  LOP3.LUT R8, R4, 0x10, R7, 0x78, !PT ;  /* 0x0000001004087812 */ /* 0x000fe200078e7807 */
[----:B------:R-:W-:Y:S01]  /*1eda0*/  IMAD.SHL.U32 R4, R14, 0x80, RZ ;  /* 0x000000800e047824 */ /* 0x000fe200078e00ff */
[----:B------:R-:W-:Y:S01]  /*1edb0*/  LOP3.LUT R28, R28, 0x400, R5, 0xf8, !PT ;  /* 0x000004001c1c7812 */ /* 0x000fe200078ef805 */
[----:B------:R-:W-:Y:S01]  /*1edc0*/  IMAD.SHL.U32 R7, R6, 0x800, RZ ;  /* 0x0000080006077824 */ /* 0x000fe200078e00ff */
[----:B------:R-:W-:-:S02]  /*1edd0*/  LOP3.LUT R5, R3, 0x10, R14, 0xf8, !PT ;  /* 0x0000001003057812 */ /* 0x000fc400078ef80e */
[----:B------:R-:W-:Y:S02]  /*1ede0*/  LOP3.LUT R6, R4, 0x400, RZ, 0xc0, !PT ;  /* 0x0000040004067812 */ /* 0x000fe400078ec0ff */
[----:B------:R-:W-:Y:S02]  /*1edf0*/  LOP3.LUT R5, R5, 0x380, R4, 0xf8, !PT ;  /* 0x0000038005057812 */ /* 0x000fe400078ef804 */
[----:B------:R-:W-:Y:S02]  /*1ee00*/  LOP3.LUT P0, RZ, R14, 0x4, RZ, 0xc0, !PT ;  /* 0x000000040eff7812 */ /* 0x000fe4000780c0ff */
[----:B------:R-:W-:Y:S02]  /*1ee10*/  LOP3.LUT R6, R6, 0x800, R7, 0xf8, !PT ;  /* 0x0000080006067812 */ /* 0x000fe400078ef807 */
[----:B------:R-:W-:Y:S02]  /*1ee20*/  LOP3.LUT R5, R5, 0x70, R0, 0x78, !PT ;  /* 0x0000007005057812 */ /* 0x000fe400078e7800 */
[----:B------:R-:W-:Y:S01]  /*1ee30*/  LOP3.LUT R3, R2, 0x10, R11, 0x78, !PT ;  /* 0x0000001002037812 */ /* 0x000fe200078e780b */
[----:B------:R-:W-:Y:S01]  /*1ee40*/  IMAD.SHL.U32 R2, R14, 0x40, RZ ;  /* 0x000000400e027824 */ /* 0x000fe200078e00ff */
[----:B------:R-:W-:Y:S01]  /*1ee50*/  LOP3.LUT R12, R6, R5, RZ, 0xfc, !PT ;  /* 0x00000005060c7212 */ /* 0x000fe200078efcff */
[----:B--2---:R-:W-:Y:S01]  /*1ee60*/  IMAD.U32 R5, RZ, RZ, UR4 ;  /* 0x00000004ff057e24 */ /* 0x004fe2000f8e00ff */
[----:B------:R-:W-:-:S02]  /*1ee70*/  LOP3.LUT R10, R9, R8, RZ, 0xfc, !PT ;  /* 0x00000008090a7212 */ /* 0x000fc400078efcff */
[----:B------:R-:W-:Y:S01]  /*1ee80*/  LOP3.LUT R28, R28, R3, RZ, 0xfc, !PT ;  /* 0x000000031c1c7212 */ /* 0x000fe200078efcff */
[C---:B------:R-:W-:Y:S01]  /*1ee90*/  VIADD R4, R12.reuse, 0x40 ;  /* 0x000000400c047836 */ /* 0x040fe20000000000 */
[----:B------:R-:W-:Y:S01]  /*1eea0*/  SHF.R.U32.HI R3, RZ, 0x1, R13 ;  /* 0x00000001ff037819 */ /* 0x000fe2000001160d */
[----:B------:R-:W-:Y:S01]  /*1eeb0*/  @P0 VIADD R4, R12, 0xffffffc0 ;  /* 0xffffffc00c040836 */ /* 0x000fe20000000000 */
[----:B------:R-:W-:Y:S01]  /*1eec0*/  STL [R1+0x24], R10 ;  /* 0x0000240a01007387 */ /* 0x000fe20000100800 */
[----:B------:R-:W-:Y:S02]  /*1eed0*/  LOP3.LUT R2, R2, 0x40, RZ, 0xc0, !PT ;  /* 0x0000004002027812 */ /* 0x000fe400078ec0ff */
[----:B------:R-:W-:Y:S01]  /*1eee0*/  LEA R18, R5, R18, 0x18 ;  /* 0x0000001205127211 */ /* 0x000fe200078ec0ff */
[----:B------:R-:W-:Y:S01]  /*1eef0*/  STL [R1+0x4], R12 ;  /* 0x0000040c01007387 */ /* 0x000fe20000100800 */
[----:B------:R-:W-:Y:S02]  /*1ef00*/  LOP3.LUT R3, R3, R2, RZ, 0xfc, !PT ;  /* 0x0000000203037212 */ /* 0x000fe400078efcff */
[----:B------:R-:W-:Y:S01]  /*1ef10*/  LOP3.LUT R0, R0, 0x10, RZ, 0xc0, !PT ;  /* 0x0000001000007812 */ /* 0x000fe200078ec0ff */
[----:B------:R-:W-:Y:S01]  /*1ef20*/  STL [R1+0x1c], R5 ;  /* 0x00001c0501007387 */ /* 0x000fe20000100800 */
[----:B------:R-:W-:-:S02]  /*1ef30*/  IMAD.IADD R3, R18, 0x1, R10 ;  /* 0x0000000112037824 */ /* 0x000fc400078e020a */
[C---:B------:R-:W-:Y:S01]  /*1ef40*/  LOP3.LUT R2, R0.reuse, 0x20, RZ, 0xfc, !PT ;  /* 0x0000002000027812 */ /* 0x040fe200078efcff */
[----:B------:R0:W-:Y:S01]  /*1ef50*/  STL [R1+0x20], R4 ;  /* 0x0000200401007387 */ /* 0x0001e20000100800 */
[----:B------:R-:W-:Y:S02]  /*1ef60*/  LOP3.LUT R0, R0, 0x40, RZ, 0xfc, !PT ;  /* 0x0000004000007812 */ /* 0x000fe400078efcff */
[C---:B------:R-:W-:Y:S01]  /*1ef70*/  LOP3.LUT R2, R28.reuse, 0x1800, RZ, 0xfc, !PT ;  /* 0x000018001c027812 */ /* 0x040fe200078efcff */
[----:B------:R1:W-:Y:S01]  /*1ef80*/  STL [R1+0x50], RZ ;  /* 0x000050ff01007387 */ /* 0x0003e20000100800 */
[----:B------:R-:W-:Y:S01]  /*1ef90*/  LOP3.LUT R0, R28, 0x2800, RZ, 0xfc, !PT ;  /* 0x000028001c007812 */ /* 0x000fe200078efcff */
[----:B0-----:R-:W-:-:S05]  /*1efa0*/  IMAD.MOV.U32 R4, RZ, RZ, 0x1 ;  /* 0x00000001ff047424 */ /* 0x001fca00078e00ff */
[----:B------:R1:W-:Y:S04]  /*1efb0*/  STL [R1+0x8], R4 ;  /* 0x0000080401007387 */ /* 0x0003e80000100800 */
[----:B------:R1:W-:Y:S04]  /*1efc0*/  STL [R1], R4 ;  /* 0x0000000401007387 */ /* 0x0003e80000100800 */
[----:B------:R1:W-:Y:S02]  /*1efd0*/  STL [R1+0x3c], R3 ;  /* 0x00003c0301007387 */ /* 0x0003e40000100800 */
.L_x_12611:
[----:B------:R-:W-:Y:S05]  /*1efe0*/  YIELD ;  /* 0x0000000000007946 */ /* 0x000fea0003800000 */
[----:B------:R-:W-:Y:S01]  /*1eff0*/  ULDC.64 UR4, c[0x0][0xa28] ;  /* 0x00028a0000047ab9 */ /* 0x000fe20000000a00 */
[----:B------:R-:W-:Y:S01]  /*1f000*/  IMAD.MOV.U32 R12, RZ, RZ, RZ ;  /* 0x000000ffff0c7224 */ /* 0x000fe200078e00ff */
[----:B------:R-:W-:Y:S01]  /*1f010*/  ISETP.NE.U32.AND P0, PT, RZ, UR4, PT ;  /* 0x00000004ff007c0c */ /* 0x000fe2000bf05070 */
[----:B01----:R-:W0:Y:S01]  /*1f020*/  LDC.64 R4, c[0x0][0xa00] ;  /* 0x00028000ff047b82 */ /* 0x003e220000000a00 */
[----:B--2---:R-:W-:Y:S01]  /*1f030*/  IMAD.MOV.U32 R8, RZ, RZ, RZ ;  /* 0x000000ffff087224 */ /* 0x004fe200078e00ff */
[----:B------:R-:W-:Y:S01]  /*1f040*/  ULDC.64 UR6, c[0x0][0xa10] ;  /* 0x0002840000067ab9 */ /* 0x000fe20000000a00 */
[----:B------:R-:W-:Y:S01]  /*1f050*/  ISETP.NE.AND.EX P0, PT, RZ, UR5, PT, P0 ;  /* 0x00000005ff007c0c */ /* 0x000fe2000bf05300 */
[----:B------:R-:W-:-:S12]  /*1f060*/  ULDC.64 UR4, c[0x0][0xa18] ;  /* 0x0002860000047ab9 */ /* 0x000fd80000000a00 */
[----:B------:R-:W1:Y:S02]  /*1f070*/  @P0 LDC.64 R2, c[0x0][0xa28] ;  /* 0x00028a00ff020b82 */ /* 0x000e640000000a00 */
[----:B-1----:R-:W-:-:S05]  /*1f080*/  @P0 IMAD.WIDE R2, R27, 0x4, R2 ;  /* 0x000000041b020825 */ /* 0x002fca00078e0202 */
[----:B------:R1:W2:Y:S01]  /*1f090*/  @P0 LDG.E R12, desc[UR40][R2.64] ;  /* 0x00000028020c0981 */ /* 0x0002a2000c1e1900 */
[----:B------:R-:W-:Y:S01]  /*1f0a0*/  ISETP.NE.U32.AND P0, PT, RZ, UR4, PT ;  /* 0x00000004ff007c0c */ /* 0x000fe2000bf05070 */
[----:B0-----:R-:W-:Y:S01]  /*1f0b0*/  IMAD.WIDE R4, R27, 0x4, R4 ;  /* 0x000000041b047825 */ /* 0x001fe200078e0204 */
[----:B------:R-:W-:Y:S02]  /*1f0c0*/  ISETP.NE.U32.AND P1, PT, RZ, UR6, PT ;  /* 0x00000006ff007c0c */ /* 0x000fe4000bf25070 */
[----:B------:R-:W-:Y:S01]  /*1f0d0*/  ISETP.NE.AND.EX P2, PT, RZ, UR5, PT, P0 ;  /* 0x00000005ff007c0c */ /* 0x000fe2000bf45300 */
[----:B------:R-:W-:Y:S01]  /*1f0e0*/  ULDC.64 UR4, c[0x0][0xa00] ;  /* 0x0002800000047ab9 */ /* 0x000fe20000000a00 */
[----:B------:R-:W-:Y:S01]  /*1f0f0*/  ISETP.NE.AND.EX P1, PT, RZ, UR7, PT, P1 ;  /* 0x00000007ff007c0c */ /* 0x000fe2000bf25310 */
[----:B---3--:R-:W-:Y:S01]  /*1f100*/  IMAD.MOV.U32 R0, RZ, RZ, RZ ;  /* 0x000000ffff007224 */ /* 0x008fe200078e00ff */
[----:B------:R-:W-:Y:S01]  /*1f110*/  ISETP.NE.U32.AND P0, PT, RZ, UR4, PT ;  /* 0x00000004ff007c0c */ /* 0x000fe2000bf05070 */
[----:B-1----:R-:W0:Y:S03]  /*1f120*/  LDC.64 R2, c[0x0][0xa10] ;  /* 0x00028400ff027b82 */ /* 0x002e260000000a00 */
[----:B------:R-:W-:-:S05]  /*1f130*/  ISETP.NE.AND.EX P0, PT, RZ, UR5, PT, P0 ;  /* 0x00000005ff007c0c */ /* 0x000fca000bf05300 */
[----:B------:R-:W1:Y:S08]  /*1f140*/  @P2 LDC.64 R6, c[0x0][0xa18] ;  /* 0x00028600ff062b82 */ /* 0x000e700000000a00 */
[----:B------:R-:W3:Y:S01]  /*1f150*/  @P0 LDG.E R8, desc[UR40][R4.64] ;  /* 0x0000002804080981 */ /* 0x000ee2000c1e1900 */
[----:B------:R-:W-:Y:S01]  /*1f160*/  ULDC UR4, c[0x0][0x288] ;  /* 0x0000a20000047ab9 */ /* 0x000fe20000000800 */
[----:B0-----:R-:W-:-:S05]  /*1f170*/  IMAD.WIDE R2, R27, 0x4, R2 ;  /* 0x000000041b027825 */ /* 0x001fca00078e0202 */
[----:B------:R0:W5:Y:S01]  /*1f180*/  @P1 LDG.E R0, desc[UR40][R2.64] ;  /* 0x0000002802001981 */ /* 0x000162000c1e1900 */
[----:B-1----:R-:W-:-:S03]  /*1f190*/  @P2 IMAD.WIDE R6, R27, 0x4, R6 ;  /* 0x000000041b062825 */ /* 0x002fc600078e0206 */
[----:B---3--:R1:W-:Y:S02]  /*1f1a0*/  STL [R1+0x30], R8 ;  /* 0x0000300801007387 */ /* 0x0083e40000100800 */
[----:B-1----:R-:W-:Y:S01]  /*1f1b0*/  IMAD.U32 R8, RZ, RZ, UR4 ;  /* 0x00000004ff087e24 */ /* 0x002fe2000f8e00ff */
[----:B------:R-:W-:-:S05]  /*1f1c0*/  ULDC.64 UR4, c[0x0][0x418] ;  /* 0x0001060000047ab9 */ /* 0x000fca0000000a00 */
[----:B------:R-:W3:Y:S01]  /*1f1d0*/  @P2 LDG.E R8, desc[UR40][R6.64] ;  /* 0x0000002806082981 */ /* 0x000ee2000c1e1900 */
[----:B------:R-:W-:-:S03]  /*1f1e0*/  UISETP.NE.U32.AND UP0, UPT, UR4, URZ, UPT ;  /* 0x0000003f0400728c */ /* 0x000fc6000bf05070 */
[----:B------:R-:W-:Y:S01]  /*1f1f0*/  ULDC UR4, c[0x0][0x424] ;  /* 0x0001090000047ab9 */ /* 0x000fe20000000800 */
[----:B------:R-:W-:-:S03]  /*1f200*/  UISETP.NE.AND.EX UP0, UPT, UR5, URZ, UPT, UP0 ;  /* 0x0000003f0500728c */ /* 0x000fc6000bf05300 */
[----:B------:R-:W-:Y:S01]  /*1f210*/  ULDC UR5, c[0x0][0x2f0] ;  /* 0x0000bc0000057ab9 */ /* 0x000fe20000000800 */
[----:B------:R-:W-:-:S04]  /*1f220*/  USEL UR4, UR4, 0x1, UP0 ;  /* 0x0000000104047887 */ /* 0x000fc80008000000 */
[----:B------:R-:W-:-:S03]  /*1f230*/  UIMAD UR4, UR4, UR5, URZ ;  /* 0x00000005040472a4 */ /* 0x000fc6000f8e023f */
[----:B------:R-:W-:Y:S02]  /*1f240*/  ULDC UR5, c[0x0][0x348] ;  /* 0x0000d20000057ab9 */ /* 0x000fe40000000800 */
[----:B------:R-:W-:Y:S01]  /*1f250*/  IMAD.U32 R10, RZ, RZ, UR5 ;  /* 0x00000005ff0a7e24 */ /* 0x000fe2000f8e00ff */
[----:B---3--:R1:W-:Y:S04]  /*1f260*/  STL [R1+0x38], R8 ;  /* 0x0000380801007387 */ /* 0x0083e80000100800 */
[----:B--2---:R0:W-:Y:S01]  /*1f270*/  STL [R1+0x14], R12 ;  /* 0x0000140c01007387 */ /* 0x0041e20000100800 */
[----:B------:R-:W-:Y:S02]  /*1f280*/  IMAD.MOV.U32 R11, RZ, RZ, R8 ;  /* 0x000000ffff0b7224 */ /* 0x000fe400078e0008 */
[----:B-1----:R-:W-:Y:S01]  /*1f290*/  IMAD.U32 R8, RZ, RZ, UR4 ;  /* 0x00000004ff087e24 */ /* 0x002fe2000f8e00ff */
[----:B------:R-:W-:Y:S06]  /*1f2a0*/  @P2 BRA `(.L_x_12474) ;  /* 0x0000000000142947 */ /* 0x000fec0003800000 */
[----:B------:R-:W-:Y:S05]  /*1f2b0*/  @!P0 BRA `(.L_x_12474) ;  /* 0x0000000000108947 */ /* 0x000fea0003800000 */
[----:B------:R-:W2:Y:S04]  /*1f2c0*/  LDG.E R6, desc[UR40][R4.64] ;  /* 0x0000002804067981 */ /* 0x000ea8000c1e1900 */
[----:B------:R-:W2:Y:S02]  /*1f2d0*/  LDG.E R4, desc[UR40][R4.64+0x4] ;  /* 0x0000042804047981 */ /* 0x000ea4000c1e1900 */
[----:B--2---:R-:W-:-:S05]  /*1f2e0*/  IMAD.IADD R11, R4, 0x1, -R6 ;  /* 0x00000001040b7824 */ /* 0x004fca00078e0a06 */
[----:B------:R1:W-:Y:S02]  /*1f2f0*/  STL [R1+0x38], R11 ;  /* 0x0000380b01007387 */ /* 0x0003e40000100800 */
.L_x_12474:
        /* <DEDUP_REMOVED lines=9> */
[----:B------:R-:W2:Y:S02]  /*1f390*/  LDC.64 R4, c[0x0][0xa20] ;  /* 0x00028800ff047b82 */ /* 0x000ea40000000a00 */
[----:B--2---:R-:W-:-:S05]  /*1f3a0*/  IMAD.WIDE R4, R27, 0x4, R4 ;  /* 0x000000041b047825 */ /* 0x004fca00078e0204 */
[----:B------:R2:W5:Y:S01]  /*1f3b0*/  LDG.E R8, desc[UR40][R4.64] ;  /* 0x0000002804087981 */ /* 0x000562000c1e1900 */
[----:B------:R-:W-:Y:S05]  /*1f3c0*/  BRA `(.L_x_12476) ;  /* 0x0000000000247947 */ /* 0x000fea0003800000 */
.L_x_12475:
        /* <DEDUP_REMOVED lines=9> */
.L_x_12476:
[----:B--2---:R-:W2:Y:S04]  /*1f460*/  @P1 LDG.E R4, desc[UR40][R2.64] ;  /* 0x0000002802041981 */ /* 0x004ea8000c1e1900 */
[----:B0-----:R0:W2:Y:S01]  /*1f470*/  @P1 LDG.E R2, desc[UR40][R2.64+0x4] ;  /* 0x0000042802021981 */ /* 0x0010a2000c1e1900 */
[----:B------:R-:W-:Y:S02]  /*1f480*/  IMAD R25, R25, 0xc0, RZ ;  /* 0x000000c019197824 */ /* 0x000fe400078e02ff */
[----:B-----5:R-:W-:Y:S02]  /*1f490*/  IMAD.IADD R8, R8, 0x1, -R12 ;  /* 0x0000000108087824 */ /* 0x020fe400078e0a0c */
[----:B------:R-:W-:Y:S01]  /*1f4a0*/  VIADD R6, R25, 0xbf ;  /* 0x000000bf19067836 */ /* 0x000fe20000000000 */
[----:B0-----:R-:W0:Y:S02]  /*1f4b0*/  LDC R3, c[0x0][0x448] ;  /* 0x00011200ff037b82 */ /* 0x001e240000000800 */
[----:B0-----:R-:W-:-:S13]  /*1f4c0*/  ISETP.NE.AND P2, PT, R3, 0x1, PT ;  /* 0x000000010300780c */ /* 0x001fda0003f45270 */
[----:B------:R-:W0:Y:S08]  /*1f4d0*/  @P2 LDC R3, c[0x0][0x44c] ;  /* 0x00011300ff032b82 */ /* 0x000e300000000800 */
[----:B------:R-:W3:Y:S01]  /*1f4e0*/  @P2 LDC R5, c[0x0][0x450] ;  /* 0x00011400ff052b82 */ /* 0x000ee20000000800 */
[----:B--2---:R-:W-:Y:S02]  /*1f4f0*/  @P1 IMAD.IADD R10, R2, 0x1, -R4 ;  /* 0x00000001020a1824 */ /* 0x004fe400078e0a04 */
[----:B0-----:R-:W-:-:S04]  /*1f500*/  @P2 IMAD.HI.U32 R2, R6, R3, RZ ;  /* 0x0000000306022227 */ /* 0x001fc800078e00ff */
[----:B------:R-:W-:Y:S01]  /*1f510*/  IMAD.IADD R19, R8, 0x1, R10 ;  /* 0x0000000108137824 */ /* 0x000fe200078e020a */
[----:B---3--:R-:W-:-:S03]  /*1f520*/  @P2 SHF.R.U32.HI R6, RZ, R5, R2 ;  /* 0x00000005ff062219 */ /* 0x008fc60000011602 */
        /* <DEDUP_REMOVED lines=21> */
.L_x_12479:
[----:B------:R-:W-:-:S13]  /*1f680*/  ISETP.NE.AND P0, PT, R3, 0x1, PT ;  /* 0x000000010300780c */ /* 0x000fda0003f05270 */
[----:B------:R-:W0:Y:S02]  /*1f690*/  @P0 LDC.64 R4, c[0x0][0x9e8] ;  /* 0x00027a00ff040b82 */ /* 0x000e240000000a00 */
[----:B0-----:R-:W-:-:S05]  /*1f6a0*/  @P0 IMAD.HI.U32 R4, R7, R4, RZ ;  /* 0x0000000407040227 */ /* 0x001fca00078e00ff */
[----:B------:R-:W-:-:S07]  /*1f6b0*/  @P0 SHF.R.U32.HI R7, RZ, R5, R4 ;  /* 0x00000005ff070219 */ /* 0x000fce0000011604 */
.L_x_12480:
[----:B------:R-:W-:Y:S05]  /*1f6c0*/  BSYNC B0 ;  /* 0x0000000000007941 */ /* 0x000fea0003800000 */
.L_x_12478:
[----:B------:R-:W-:-:S05]  /*1f6d0*/  IMAD R7, R7, R3, R3 ;  /* 0x0000000307077224 */ /* 0x000fca00078e0203 */
[----:B------:R-:W-:-:S07]  /*1f6e0*/  VIMNMX R2, R2, R7, PT ;  /* 0x0000000702027248 */ /* 0x000fce0003fe0100 */
.L_x_12477:
[----:B------:R-:W0:Y:S01]  /*1f6f0*/  @P2 LDC R5, c[0x0][0x44c] ;  /* 0x00011300ff052b82 */ /* 0x000e220000000800 */
[----:B------:R-:W-:Y:S01]  /*1f700*/  VIADD R2, R2, 0x7f ;  /* 0x0000007f02027836 */ /* 0x000fe20000000000 */
[----:B------:R-:W-:Y:S01]  /*1f710*/  ULDC UR4, c[0x0][0x9dc] ;  /* 0x0002770000047ab9 */ /* 0x000fe20000000800 */
[----:B------:R-:W-:Y:S02]  /*1f720*/  IMAD.MOV.U32 R4, RZ, RZ, R25 ;  /* 0x000000ffff047224 */ /* 0x000fe400078e0019 */
[----:B------:R-:W-:-:S03]  /*1f730*/  IMAD.IADD R20, R19, 0x1, -R11 ;  /* 0x0000000113147824 */ /* 0x000fc600078e0a0b */
[----:B------:R-:W2:Y:S01]  /*1f740*/  @P2 LDC R6, c[0x0][0x450] ;  /* 0x00011400ff062b82 */ /* 0x000ea20000000800 */
[----:B0-----:R-:W-:-:S05]  /*1f750*/  @P2 IMAD.HI.U32 R5, R25, R5, RZ ;  /* 0x0000000519052227 */ /* 0x001fca00078e00ff */
[----:B--2---:R-:W-:Y:S02]  /*1f760*/  @P2 SHF.R.U32.HI R4, RZ, R6, R5 ;  /* 0x00000006ff042219 */ /* 0x004fe40000011605 */
[----:B------:R-:W-:-:S03]  /*1f770*/  SHF.R.S32.HI R5, RZ, 0x1f, R2 ;  /* 0x0000001fff057819 */ /* 0x000fc60000011402 */
[----:B------:R-:W-:Y:S01]  /*1f780*/  IMAD.IADD R7, R20, 0x1, R4 ;  /* 0x0000000114077824 */ /* 0x000fe200078e0204 */
[----:B------:R-:W-:-:S04]  /*1f790*/  LEA.HI R2, R5, R2, RZ, 0x7 ;  /* 0x0000000205027211 */ /* 0x000fc800078f38ff */
[----:B------:R-:W-:-:S04]  /*1f7a0*/  SHF.R.S32.HI R2, RZ, 0x7, R2 ;  /* 0x00000007ff027819 */ /* 0x000fc80000011402 */
[----:B------:R-:W-:Y:S01]  /*1f7b0*/  VIMNMX R6, R26, R2, PT ;  /* 0x000000021a067248 */ /* 0x000fe20003fe0100 */
        /* <DEDUP_REMOVED lines=12> */
.L_x_12483:
[----:B------:R-:W-:-:S13]  /*1f880*/  ISETP.NE.AND P0, PT, R3, 0x1, PT ;  /* 0x000000010300780c */ /* 0x000fda0003f05270 */
[----:B------:R-:W0:Y:S02]  /*1f890*/  @P0 LDC.64 R4, c[0x0][0x9e8] ;  /* 0x00027a00ff040b82 */ /* 0x000e240000000a00 */
[----:B0-----:R-:W-:-:S05]  /*1f8a0*/  @P0 IMAD.HI.U32 R4, R7, R4, RZ ;  /* 0x0000000407040227 */ /* 0x001fca00078e00ff */
[----:B------:R-:W-:-:S07]  /*1f8b0*/  @P0 SHF.R.U32.HI R7, RZ, R5, R4 ;  /* 0x00000005ff070219 */ /* 0x000fce0000011604 */
.L_x_12484:
[----:B------:R-:W-:Y:S05]  /*1f8c0*/  BSYNC B0 ;  /* 0x0000000000007941 */ /* 0x000fea0003800000 */
.L_x_12482:
[----:B------:R-:W-:-:S05]  /*1f8d0*/  IMAD R3, R7, R3, RZ ;  /* 0x0000000307037224 */ /* 0x000fca00078e02ff */
[----:B------:R-:W-:-:S07]  /*1f8e0*/  VIMNMX R2, R2, R3, !PT ;  /* 0x0000000302027248 */ /* 0x000fce0007fe0100 */
.L_x_12481:
        /* <DEDUP_REMOVED lines=14> */
[----:B-1----:R-:W-:Y:S02]  /*1f9d0*/  IADD3 R11, R7, -0x1, R6 ;  /* 0xffffffff070b7810 */ /* 0x002fe40007ffe006 */
        /* <DEDUP_REMOVED lines=25> */
.L_x_12486:
[----:B------:R-:W-:Y:S05]  /*1fb70*/  BSYNC B0 ;  /* 0x0000000000007941 */ /* 0x000fea0003800000 */
.L_x_12485:
[-C--:B------:R-:W-:Y:S01]  /*1fb80*/  IMAD R5, R23, R2.reuse, R5 ;  /* 0x0000000217057224 */ /* 0x080fe200078e0205 */
[----:B------:R-:W-:Y:S04]  /*1fb90*/  BSSY B0, `(.L_x_12487) ;  /* 0x0000157000007945 */ /* 0x000fe80003800000 */
[C---:B------:R-:W-:Y:S01]  /*1fba0*/  VIADDMNMX R2, R5.reuse, R2, R6, PT ;  /* 0x0000000205027246 */ /* 0x040fe20003800106 */
[----:B------:R-:W-:-:S04]  /*1fbb0*/  IMAD R5, R5, 0x80, -R8 ;  /* 0x0000008005057824 */ /* 0x000fc800078e0a08 */
[----:B------:R-:W-:Y:S01]  /*1fbc0*/  IMAD R2, R2, 0x80, -R8 ;  /* 0x0000008002027824 */ /* 0x000fe200078e0a08 */
[----:B------:R-:W-:-:S04]  /*1fbd0*/  VIMNMX R5, RZ, R5, !PT ;  /* 0x00000005ff057248 */ /* 0x000fc80007fe0100 */
[----:B------:R-:W-:Y:S02]  /*1fbe0*/  VIMNMX R2, R2, R10, PT ;  /* 0x0000000a02027248 */ /* 0x000fe40003fe0100 */
[----:B------:R-:W-:Y:S02]  /*1fbf0*/  SHF.R.U32.HI R3, RZ, 0x7, R5 ;  /* 0x00000007ff037819 */ /* 0x000fe40000011605 */
[----:B------:R-:W-:-:S13]  /*1fc00*/  ISETP.GT.AND P0, PT, R2, R5, PT ;  /* 0x000000050200720c */ /* 0x000fda0003f04270 */
        /* <DEDUP_REMOVED lines=14> */
[----:B------:R0:W2:Y:S02]  /*1fcf0*/  SHFL.IDX PT, R14, R6, RZ, 0x1f ;  /* 0x00001fff060e7589 */ /* 0x0000a400000e0000 */
.L_x_12659:
[----:B--2---:R-:W-:Y:S02]  /*1fd00*/  ISETP.NE.AND P0, PT, R14, RZ, PT ;  /* 0x000000ff0e00720c */ /* 0x004fe40003f05270 */
[----:B------:R-:W-:-:S11]  /*1fd10*/  PLOP3.LUT P6, PT, PT, PT, PT, 0x8, 0x0 ;  /* 0x000000000000781c */ /* 0x000fd60003fce170 */
[----:B------:R-:W-:Y:S05]  /*1fd20*/  @P0 BRA `(.L_x_12490) ;  /* 0x00000000000c0947 */ /* 0x000fea0003800000 */
[----:B------:R-:W-:-:S03]  /*1fd30*/  UMOV UR4, 0xffffffff ;  /* 0xffffffff00047882 */ /* 0x000fc60000000000 */
[----:B------:R-:W-:Y:S05]  /*1fd40*/  BRA.DIV UR4, `(.L_x_12491) ;  /* 0x0000007604207947 */ /* 0x000fea000b800000 */
[----:B------:R-:W-:-:S13]  /*1fd50*/  ELECT P6, URZ, PT ;  /* 0x00000000003f782f */ /* 0x000fda00038c0000 */
.L_x_12490:
        /* <DEDUP_REMOVED lines=9> */
.L_x_12662:
[----:B------:R-:W-:Y:S05]  /*1fdf0*/  BSYNC B1 ;  /* 0x0000000000017941 */ /* 0x000fea0003800000 */
.L_x_12492:
[----:B------:R-:W-:Y:S04]  /*1fe00*/  BSSY B1, `(.L_x_12494) ;  /* 0x000008c000017945 */ /* 0x000fe80003800000 */
[----:B------:R-:W-:Y:S05]  /*1fe10*/  @!P6 BRA `(.L_x_12495) ;  /* 0x000000080028e947 */ /* 0x000fea0003800000 */
[----:B------:R-:W1:Y:S01]  /*1fe20*/  LDL R8, [R1+0x8] ;  /* 0x0000080001087983 */ /* 0x000e620000100800 */
[----:B------:R-:W-:Y:S01]  /*1fe30*/  IMAD R9, R29, 0x8, R18 ;  /* 0x000000081d097824 */ /* 0x000fe200078e0212 */
[----:B------:R-:W2:Y:S01]  /*1fe40*/  S2R R7, SR_TID.X ;  /* 0x0000000000077919 */ /* 0x000ea20000002100 */
[----:B------:R-:W-:Y:S01]  /*1fe50*/  BSSY B2, `(.L_x_12496) ;  /* 0x0000006000027945 */ /* 0x000fe20003800000 */
[----:B--2---:R-:W-:-:S04]  /*1fe60*/  LOP3.LUT R7, R7, 0x7f, RZ, 0xc0, !PT ;  /* 0x0000007f07077812 */ /* 0x004fc800078ec0ff */
[----:B------:R-:W-:Y:S02]  /*1fe70*/  ISETP.NE.AND P1, PT, R7, RZ, PT ;  /* 0x000000ff0700720c */ /* 0x000fe40003f25270 */
[----:B-1----:R-:W-:-:S04]  /*1fe80*/  SHF.L.U32 R11, R8, 0x1f, RZ ;  /* 0x0000001f080b7819 */ /* 0x002fc800000006ff */
[----:B------:R-:W1:Y:S02]  /*1fe90*/  SYNCS.PHASECHK.TRANS64.TRYWAIT P0, [R9+URZ+0x19ca0], R11 ;  /* 0x019ca00b090075a7 */ /* 0x000e64000800017f */
[----:B-1----:R-:W-:Y:S05]  /*1fea0*/  @!P0 BRA `(.L_x_12497) ;  /* 0x0000007000fc8947 */ /* 0x002fea0003800000 */
.L_x_12663:
[----:B------:R-:W-:Y:S05]  /*1feb0*/  BSYNC B2 ;  /* 0x0000000000027941 */ /* 0x000fea0003800000 */
.L_x_12496:
        /* <DEDUP_REMOVED lines=9> */
.L_x_12499:
[----:B------:R-:W-:Y:S05]  /*1ff50*/  BSYNC B2 ;  /* 0x0000000000027941 */ /* 0x000fea0003800000 */
.L_x_12498:
        /* <DEDUP_REMOVED lines=12> */
.L_x_12500:
        /* <DEDUP_REMOVED lines=16> */
.L_x_12501:
        /* <DEDUP_REMOVED lines=16> */
.L_x_12502:
        /* <DEDUP_REMOVED lines=13> */
.L_x_12664:
[----:B------:R-:W-:Y:S05]  /*202f0*/  BSYNC B2 ;  /* 0x0000000000027941 */ /* 0x000fea0003800000 */
.L_x_12503:
        /* <DEDUP_REMOVED lines=11> */
.L_x_12506:
[----:B------:R-:W-:Y:S05]  /*203b0*/  BSYNC B2 ;  /* 0x0000000000027941 */ /* 0x000fea0003800000 */
.L_x_12505:
        /* <DEDUP_REMOVED lines=8> */
.L_x_12507:
        /* <DEDUP_REMOVED lines=15> */
.L_x_12508:
        /* <DEDUP_REMOVED lines=15> */
.L_x_12509:
        /* <DEDUP_REMOVED lines=10> */
.L_x_12495:
[----:B------:R-:W-:Y:S05]  /*206c0*/  BSYNC B1 ;  /* 0x0000000000017941 */ /* 0x000fea0003800000 */
.L_x_12494:
[----:B0-----:R-:W2:Y:S01]  /*206d0*/  LDL.LU R6, [R1+0x8] ;  /* 0x0000080001067983 */ /* 0x001ea20000300800 */
[----:B------:R-:W-:Y:S01]  /*206e0*/  VIADD R29, R29, 0x1 ;  /* 0x000000011d1d7836 */ /* 0x000fe20000000000 */
[----:B------:R-:W-:Y:S01]  /*206f0*/  PLOP3.LUT P0, PT, PT, PT, PT, 0x8, 0x0 ;  /* 0x000000000000781c */ /* 0x000fe20003f0e170 */
[----:B------:R-:W-:-:S03]  /*20700*/  VIADD R10, R5, 0xfffffffe ;  /* 0xfffffffe050a7836 */ /* 0x000fc60000000000 */
[C---:B------:R-:W-:Y:S02]  /*20710*/  ISETP.NE.AND P1, PT, R29.reuse, 0x2, PT ;  /* 0x000000021d00780c */ /* 0x040fe40003f25270 */
[----:B------:R-:W-:Y:S02]  /*20720*/  ISETP.GE.AND P2, PT, R10, R3, PT ;  /* 0x000000030a00720c */ /* 0x000fe40003f46270 */
[----:B------:R-:W-:Y:S02]  /*20730*/  SEL R5, RZ, 0x1, P1 ;  /* 0x00000001ff057807 */ /* 0x000fe40000800000 */
[----:B------:R-:W-:Y:S02]  /*20740*/  SEL R29, R29, RZ, P1 ;  /* 0x000000ff1d1d7207 */ /* 0x000fe40000800000 */
[----:B--2---:R-:W-:-:S05]  /*20750*/  LOP3.LUT R6, R6, R5, RZ, 0x3c, !PT ;  /* 0x0000000506067212 */ /* 0x004fca00078e3cff */
[----:B------:R0:W-:Y:S02]  /*20760*/  STL [R1+0x8], R6 ;  /* 0x0000080601007387 */ /* 0x0001e40000100800 */
[----:B------:R-:W-:Y:S05]  /*20770*/  @!P2 BRA `(.L_x_12488) ;  /* 0x000000080060a947 */ /* 0x000fea0003800000 */
.L_x_12526:
[----:B------:R-:W-:Y:S05]  /*20780*/  YIELD ;  /* 0x0000000000007946 */ /* 0x000fea0003800000 */
[----:B------:R-:W-:Y:S04]  /*20790*/  BSSY B1, `(.L_x_12510) ;  /* 0x000008c000017945 */ /* 0x000fe80003800000 */
[----:B--2---:R-:W-:Y:S05]  /*207a0*/  @!P6 BRA `(.L_x_12511) ;  /* 0x000000080028e947 */ /* 0x004fea0003800000 */
[----:B0-----:R-:W2:Y:S01]  /*207b0*/  LDL R6, [R1+0x8] ;  /* 0x0000080001067983 */ /* 0x001ea20000100800 */
        /* <DEDUP_REMOVED lines=8> */
.L_x_12665:
[----:B------:R-:W-:Y:S05]  /*20840*/  BSYNC B2 ;  /* 0x0000000000027941 */ /* 0x000fea0003800000 */
.L_x_12512:
[----:B------:R-:W-:Y:S04]  /*20850*/  BSSY B2, `(.L_x_12514) ;  /* 0x0000009000027945 */ /* 0x000fe80003800000 */
        /* <DEDUP_REMOVED lines=8> */
.L_x_12515:
[----:B------:R-:W-:Y:S05]  /*208e0*/  BSYNC B2 ;  /* 0x0000000000027941 */ /* 0x000fea0003800000 */
.L_x_12514:
        /* <DEDUP_REMOVED lines=10> */
[----:B------:R-:W-:-:S10]  /*20990*/  UMOV UR7, 0x12f00000 ;  /* 0x12f0000000077882 */ /* 0x000fd40000000000 */
.L_x_12516:
        /* <DEDUP_REMOVED lines=13> */
[----:B------:R-:W-:Y:S02]  /*20a70*/  UMOV UR7, 0x12f00000 ;  /* 0x12f0000000077882 */ /* 0x000fe40000000000 */
[----:B------:R-:W-:Y:S01]  /*20a80*/  R2UR UR10, R11 ;  /* 0x000000000b0a72ca */ /* 0x000fe200000e0000 */
[----:B------:R-:W-:-:S14]  /*20a90*/  VIADD R11, R7, 0x14800 ;  /* 0x00014800070b7836 */ /* 0x000fdc0000000000 */
.L_x_12517:
        /* <DEDUP_REMOVED lines=16> */
.L_x_12518:
        /* <DEDUP_REMOVED lines=13> */
.L_x_12666:
[----:B------:R-:W-:Y:S05]  /*20c70*/  BSYNC B2 ;  /* 0x0000000000027941 */ /* 0x000fea0003800000 */
.L_x_12519:
        /* <DEDUP_REMOVED lines=11> */
.L_x_12522:
[----:B------:R-:W-:Y:S05]  /*20d30*/  BSYNC B2 ;  /* 0x0000000000027941 */ /* 0x000fea0003800000 */
.L_x_12521:
        /* <DEDUP_REMOVED lines=8> */
.L_x_12523:
        /* <DEDUP_REMOVED lines=11> */
[----:B------:R-:W-:Y:S01]  /*20e70*/  R2UR UR6, R12 ;  /* 0x000000000c0672ca */ /* 0x000fe200000e0000 */
[----:B------:R-:W-:Y:S01]  /*20e80*/  VIADD R5, R7, 0xa000 ;  /* 0x0000a00007057836 */ /* 0x000fe20000000000 */
[----:B------:R-:W-:Y:S02]  /*20e90*/  R2UR UR7, R13 ;  /* 0x000000000d0772ca */ /* 0x000fe400000e0000 */
[----:B------:R-:W-:Y:S02]  /*20ea0*/  R2UR UR10, R8 ;  /* 0x00000000080a72ca */ /* 0x000fe400000e0000 */
[----:B------:R-:W-:-:S13]  /*20eb0*/  PLOP3.LUT P1, PT, PT, PT, PT, 0x80, 0x0 ;  /* 0x000000000000781c */ /* 0x000fda0003f2f070 */
.L_x_12524:
        /* <DEDUP_REMOVED lines=15> */
.L_x_12525:
        /* <DEDUP_REMOVED lines=10> */
.L_x_12511:
[----:B------:R-:W-:Y:S05]  /*21050*/  BSYNC B1 ;  /* 0x0000000000017941 */ /* 0x000fea0003800000 */
.L_x_12510:
        /* <DEDUP_REMOVED lines=10> */
.L_x_12488:
[----:B------:R-:W-:Y:S05]  /*21100*/  BSYNC B0 ;  /* 0x0000000000007941 */ /* 0x000fea0003800000 */
.L_x_12487:
[----:B------:R-:W3:Y:S01]  /*21110*/  LDC R0, c[0x0][0x448] ;  /* 0x00011200ff007b82 */ /* 0x000ee20000000800 */
[----:B------:R-:W-:Y:S01]  /*21120*/  VIADD R2, R25, 0xbf ;  /* 0x000000bf19027836 */ /* 0x000fe20000000000 */
[----:B------:R-:W-:Y:S06]  /*21130*/  @!P0 WARPSYNC.ALL ;  /* 0x0000000000008948 */ /* 0x000fec0003800000 */
[----:B------:R-:W-:Y:S01]  /*21140*/  @!P0 BAR.SYNC.DEFER_BLOCKING 0xc, 0x200 ;  /* 0x0308000000008b1d */ /* 0x000fe20000010000 */
[----:B---3--:R-:W-:-:S13]  /*21150*/  ISETP.NE.AND P1, PT, R0, 0x1, PT ;  /* 0x000000010000780c */ /* 0x008fda0003f25270 */
[----:B------:R-:W3:Y:S08]  /*21160*/  @P1 LDC R0, c[0x0][0x44c] ;  /* 0x00011300ff001b82 */ /* 0x000ef00000000800 */
[----:B------:R-:W4:Y:S01]  /*21170*/  @P1 LDC R3, c[0x0][0x450] ;  /* 0x00011400ff031b82 */ /* 0x000f220000000800 */
[----:B---3--:R-:W-:-:S05]  /*21180*/  @P1 IMAD.HI.U32 R0, R2, R0, RZ ;  /* 0x0000000002001227 */ /* 0x008fca00078e00ff */
[----:B----4-:R-:W-:-:S05]  /*21190*/  @P1 SHF.R.U32.HI R2, RZ, R3, R0 ;  /* 0x00000003ff021219 */ /* 0x010fca0000011600 */
[----:B------:R-:W-:Y:S02]  /*211a0*/  IMAD.IADD R0, R21, 0x1, R2 ;  /* 0x0000000115007824 */ /* 0x000fe400078e0202 */
[----:B------:R-:W3:Y:S02]  /*211b0*/  LDC.64 R2, c[0x0][0x9e0] ;  /* 0x00027800ff027b82 */ /* 0x000ee40000000a00 */
[----:B---3--:R-:W-:Y:S01]  /*211c0*/  ISETP.GE.AND P2, PT, R3, 0x1, PT ;  /* 0x000000010300780c */ /* 0x008fe20003f46270 */
        /* <DEDUP_REMOVED lines=13> */
.L_x_12529:
[----:B------:R-:W-:-:S13]  /*212a0*/  ISETP.NE.AND P0, PT, R3, 0x1, PT ;  /* 0x000000010300780c */ /* 0x000fda0003f05270 */
[----:B0-----:R-:W0:Y:S02]  /*212b0*/  @P0 LDC.64 R6, c[0x0][0x9e8] ;  /* 0x00027a00ff060b82 */ /* 0x001e240000000a00 */
[----:B0-----:R-:W-:-:S05]  /*212c0*/  @P0 IMAD.HI.U32 R6, R5, R6, RZ ;  /* 0x0000000605060227 */ /* 0x001fca00078e00ff */
[----:B------:R-:W-:-:S07]  /*212d0*/  @P0 SHF.R.U32.HI R5, RZ, R7, R6 ;  /* 0x00000007ff050219 */ /* 0x000fce0000011606 */
.L_x_12530:
[----:B------:R-:W-:Y:S05]  /*212e0*/  BSYNC B0 ;  /* 0x0000000000007941 */ /* 0x000fea0003800000 */
.L_x_12528:
[----:B------:R-:W-:-:S05]  /*212f0*/  IMAD R5, R5, R3, R3 ;  /* 0x0000000305057224 */ /* 0x000fca00078e0203 */
[----:B------:R-:W-:-:S07]  /*21300*/  VIMNMX R2, R2, R5, PT ;  /* 0x0000000502027248 */ /* 0x000fce0003fe0100 */
.L_x_12527:
[----:B------:R-:W-:Y:S01]  /*21310*/  VIADD R2, R2, 0x7f ;  /* 0x0000007f02027836 */ /* 0x000fe20000000000 */
[----:B0-----:R-:W0:Y:S01]  /*21320*/  @P1 LDC R6, c[0x0][0x450] ;  /* 0x00011400ff061b82 */ /* 0x001e220000000800 */
[----:B------:R-:W-:Y:S01]  /*21330*/  IMAD.MOV.U32 R5, RZ, RZ, R25 ;  /* 0x000000ffff057224 */ /* 0x000fe200078e0019 */
[----:B------:R-:W-:Y:S02]  /*21340*/  ULDC UR4, c[0x0][0x9dc] ;  /* 0x0002770000047ab9 */ /* 0x000fe40000000800 */
[----:B------:R-:W-:-:S04]  /*21350*/  SHF.R.S32.HI R0, RZ, 0x1f, R2 ;  /* 0x0000001fff007819 */ /* 0x000fc80000011402 */
[----:B------:R-:W-:Y:S02]  /*21360*/  LEA.HI R0, R0, R2, RZ, 0x7 ;  /* 0x0000000200007211 */ /* 0x000fe400078f38ff */
[----:B------:R-:W3:Y:S02]  /*21370*/  @P1 LDC R2, c[0x0][0x44c] ;  /* 0x00011300ff021b82 */ /* 0x000ee40000000800 */
[----:B------:R-:W-:-:S04]  /*21380*/  SHF.R.S32.HI R0, RZ, 0x7, R0 ;  /* 0x00000007ff007819 */ /* 0x000fc80000011400 */
[----:B------:R-:W-:Y:S01]  /*21390*/  VIMNMX R0, R26, R0, PT ;  /* 0x000000001a007248 */ /* 0x000fe20003fe0100 */
[----:B---3--:R-:W-:-:S05]  /*213a0*/  @P1 IMAD.HI.U32 R2, R25, R2, RZ ;  /* 0x0000000219021227 */ /* 0x008fca00078e00ff */
        /* <DEDUP_REMOVED lines=14> */
.L_x_12533:
[----:B------:R-:W-:-:S13]  /*21490*/  ISETP.NE.AND P0, PT, R3, 0x1, PT ;  /* 0x000000010300780c */ /* 0x000fda0003f05270 */
[----:B------:R-:W0:Y:S02]  /*214a0*/  @P0 LDC.64 R6, c[0x0][0x9e8] ;  /* 0x00027a00ff060b82 */ /* 0x000e240000000a00 */
[----:B0-----:R-:W-:-:S05]  /*214b0*/  @P0 IMAD.HI.U32 R6, R5, R6, RZ ;  /* 0x0000000605060227 */ /* 0x001fca00078e00ff */
[----:B------:R-:W-:-:S07]  /*214c0*/  @P0 SHF.R.U32.HI R5, RZ, R7, R6 ;  /* 0x00000007ff050219 */ /* 0x000fce0000011606 */
.L_x_12534:
[----:B------:R-:W-:Y:S05]  /*214d0*/  BSYNC B0 ;  /* 0x0000000000007941 */ /* 0x000fea0003800000 */
.L_x_12532:
[----:B------:R-:W-:-:S05]  /*214e0*/  IMAD R3, R5, R3, RZ ;  /* 0x0000000305037224 */ /* 0x000fca00078e02ff */
[----:B------:R-:W-:-:S07]  /*214f0*/  VIMNMX R2, R2, R3, !PT ;  /* 0x0000000302027248 */ /* 0x000fce0007fe0100 */
.L_x_12531:
[----:B------:R-:W-:Y:S01]  /*21500*/  ISETP.NE.AND P1, PT, R4, RZ, PT ;  /* 0x000000ff0400720c */ /* 0x000fe20003f25270 */
[----:B------:R-:W-:Y:S01]  /*21510*/  BSSY B0, `(.L_x_12535) ;  /* 0x0000024000007945 */ /* 0x000fe20003800000 */
[----:B------:R-:W-:-:S04]  /*21520*/  SHF.R.S32.HI R3, RZ, 0x1f, R2 ;  /* 0x0000001fff037819 */ /* 0x000fc80000011402 */
[----:B------:R-:W-:Y:S01]  /*21530*/  LEA.HI R3, R3, R2, RZ, 0x7 ;  /* 0x0000000203037211 */ /* 0x000fe200078f38ff */
[----:B------:R-:W-:-:S03]  /*21540*/  IMAD.MOV.U32 R2, RZ, RZ, RZ ;  /* 0x000000ffff027224 */ /* 0x000fc600078e00ff */
[----:B------:R-:W-:-:S03]  /*21550*/  SHF.R.S32.HI R3, RZ, 0x7, R3 ;  /* 0x00000007ff037819 */ /* 0x000fc60000011403 */
[----:B------:R-:W0:Y:S01]  /*21560*/  @!P1 LDC R4, c[0x0][0x9f0] ;  /* 0x00027c00ff049b82 */ /* 0x000e220000000800 */
[----:B------:R-:W-:-:S04]  /*21570*/  VIMNMX R5, RZ, R3, !PT ;  /* 0x00000003ff057248 */ /* 0x000fc80007fe0100 */
[----:B------:R-:W-:-:S13]  /*21580*/  ISETP.GT.AND P0, PT, R0, R5, PT ;  /* 0x000000050000720c */ /* 0x000fda0003f04270 */
[----:B------:R-:W-:Y:S05]  /*21590*/  @!P0 BRA `(.L_x_12536) ;  /* 0x00000000006c8947 */ /* 0x000fea0003800000 */
[----:B0-----:R-:W-:-:S04]  /*215a0*/  IABS R6, R4 ;  /* 0x0000000400067213 */ /* 0x001fc80000000000 */
        /* <DEDUP_REMOVED lines=8> */
[----:B------:R-:W-:Y:S02]  /*21630*/  IADD3 R3, R4, -0x1, R0 ;  /* 0xffffffff04037810 */ /* 0x000fe40007ffe000 */
[----:B------:R-:W-:-:S03]  /*21640*/  IABS R2, R4 ;  /* 0x0000000400027213 */ /* 0x000fc60000000000 */
[----:B------:R-:W-:Y:S02]  /*21650*/  IMAD.IADD R3, R3, 0x1, -R5 ;  /* 0x0000000103037824 */ /* 0x000fe400078e0a05 */
[----:B------:R-:W-:-:S03]  /*21660*/  IMAD.MOV R2, RZ, RZ, -R2 ;  /* 0x000000ffff027224 */ /* 0x000fc600078e0a02 */
[----:B------:R-:W-:Y:S01]  /*21670*/  IABS R7, R3 ;  /* 0x0000000300077213 */ /* 0x000fe20000000000 */
[----:B--2---:R-:W-:Y:S01]  /*21680*/  IMAD.MOV.U32 R8, RZ, RZ, R2 ;  /* 0x000000ffff087224 */ /* 0x004fe200078e0002 */
        /* <DEDUP_REMOVED lines=12> */
.L_x_12536:
[----:B------:R-:W-:Y:S05]  /*21750*/  BSYNC B0 ;  /* 0x0000000000007941 */ /* 0x000fea0003800000 */
.L_x_12535:
[----:B------:R-:W-:-:S05]  /*21760*/  IMAD R3, R23, R2, R5 ;  /* 0x0000000217037224 */ /* 0x000fca00078e0205 */
        /* <DEDUP_REMOVED lines=10> */
[----:B------:R-:W-:Y:S02]  /*21810*/  VOTEU.ANY UR4, UPT, PT ;  /* 0x0000000000047886 */ /* 0x000fe400038e0100 */
[----:B------:R-:W3:Y:S08]  /*21820*/  FLO.U32 R0, UR4 ;  /* 0x0000000400007d00 */ /* 0x000ef000080e0000 */
[----:B------:R-:W4:Y:S01]  /*21830*/  POPC R5, UR4 ;  /* 0x0000000400057d09 */ /* 0x000f220008000000 */
[----:B---3--:R-:W-:-:S02]  /*21840*/  ISETP.EQ.U32.AND P0, PT, R0, R3, PT ;  /* 0x000000030000720c */ /* 0x008fc40003f02070 */
[----:B------:R-:W4:Y:S11]  /*21850*/  LDC.64 R2, c[0x0][0xc60] ;  /* 0x00031800ff027b82 */ /* 0x000f360000000a00 */
[----:B----4-:R-:W3:Y:S01]  /*21860*/  @P0 ATOMG.E.ADD.STRONG.GPU PT, R3, desc[UR40][R2.64], R5 ;  /* 0x00000005020309a8 */ /* 0x010ee200081ee1e8 */
[----:B0-----:R-:W0:Y:S02]  /*21870*/  S2R R4, SR_LTMASK ;  /* 0x0000000000047919 */ /* 0x001e240000003900 */
[----:B0-----:R-:W-:-:S04]  /*21880*/  LOP3.LUT R4, R4, UR4, RZ, 0xc0, !PT ;  /* 0x0000000404047c12 */ /* 0x001fc8000f8ec0ff */
[----:B------:R-:W0:Y:S01]  /*21890*/  POPC R7, R4 ;  /* 0x0000000400077309 */ /* 0x000e220000000000 */
[----:B---3--:R-:W0:Y:S02]  /*218a0*/  SHFL.IDX PT, R0, R3, R0, 0x1f ;  /* 0x00001f0003007589 */ /* 0x008e2400000e0000 */
[----:B0-----:R-:W-:Y:S01]  /*218b0*/  IADD3 R24, R0, UR38, R7 ;  /* 0x0000002600187c10 */ /* 0x001fe2000fffe007 */
[----:B------:R-:W-:Y:S06]  /*218c0*/  BRA `(.L_x_12538) ;  /* 0x00000038000c7947 */ /* 0x000fec0003800000 */
.L_x_12537:
        /* <DEDUP_REMOVED lines=8> */
[----:B0-----:R-:W-:Y:S02]  /*21950*/  IMAD.U32 R4, RZ, RZ, UR6 ;  /* 0x00000006ff047e24 */ /* 0x001fe4000f8e00ff */
[----:B------:R-:W0:Y:S01]  /*21960*/  LDC.64 R2, c[0x4][R2] ;  /* 0x0100000002027b82 */ /* 0x000e220000000a00 */
[----:B------:R-:W-:Y:S02]  /*21970*/  IMAD.U32 R5, RZ, RZ, UR7 ;  /* 0x00000007ff057e24 */ /* 0x000fe4000f8e00ff */
[----:B------:R-:W-:Y:S02]  /*21980*/  IMAD.U32 R6, RZ, RZ, UR8 ;  /* 0x00000008ff067e24 */ /* 0x000fe4000f8e00ff */
[----:B------:R-:W-:-:S02]  /*21990*/  IMAD.U32 R7, RZ, RZ, UR9 ;  /* 0x00000009ff077e24 */ /* 0x000fc4000f8e00ff */
[----:B------:R-:W-:Y:S02]  /*219a0*/  IMAD.U32 R10, RZ, RZ, UR4 ;  /* 0x00000004ff0a7e24 */ /* 0x000fe4000f8e00ff */
[----:B-1----:R-:W-:Y:S02]  /*219b0*/  IMAD.U32 R11, RZ, RZ, UR5 ;  /* 0x00000005ff0b7e24 */ /* 0x002fe4000f8e00ff */
[----:B--2---:R-:W-:Y:S02]  /*219c0*/  IMAD.MOV.U32 R8, RZ, RZ, 0x70 ;  /* 0x00000070ff087424 */ /* 0x004fe400078e00ff */
[----:B------:R-:W-:Y:S02]  /*219d0*/  IMAD.MOV.U32 R12, RZ, RZ, 0x1 ;  /* 0x00000001ff0c7424 */ /* 0x000fe400078e00ff */
[----:B------:R-:W-:-:S07]  /*219e0*/  IMAD.MOV.U32 R13, RZ, RZ, RZ ;  /* 0x000000ffff0d7224 */ /* 0x000fce00078e00ff */
[----:B------:R-:W-:-:S07]  /*219f0*/  LEPC R20, `(.L_x_12540) ;  /* 0x000000001014794e */ /* 0x000fce0000000000 */
[----:B0-----:R-:W-:Y:S05]  /*21a00*/  CALL.ABS.NOINC R2 ;  /* 0x0000000002007343 */ /* 0x001fea0003c00000 */
.L_x_12540:
[----:B------:R-:W-:Y:S05]  /*21a10*/  BSYNC B6 ;  /* 0x0000000000067941 */ /* 0x000fea0003800000 */
.L_x_12539:
        /* <DEDUP_REMOVED lines=22> */
.L_x_12542:
[----:B------:R-:W-:Y:S05]  /*21b80*/  BSYNC B6 ;  /* 0x0000000000067941 */ /* 0x000fea0003800000 */
.L_x_12541:
        /* <DEDUP_REMOVED lines=20> */
.L_x_12544:
[----:B------:R-:W-:Y:S05]  /*21cd0*/  BSYNC B6 ;  /* 0x0000000000067941 */ /* 0x000fea0003800000 */
.L_x_12543:
[----:B------:R-:W-:Y:S01]  /*21ce0*/  LOP3.LUT P6, RZ, R17, 0x1, RZ, 0xc0, !PT ;  /* 0x0000000111ff7812 */ /* 0x000fe200078cc0ff */
[----:B------:R-:W-:-:S12]  /*21cf0*/  BSSY B6, `(.L_x_12545) ;  /* 0x0000012000067945 */ /* 0x000fd80003800000 */
        /* <DEDUP_REMOVED lines=17> */
.L_x_12546:
[----:B------:R-:W-:Y:S05]  /*21e10*/  BSYNC B6 ;  /* 0x0000000000067941 */ /* 0x000fea0003800000 */
.L_x_12545:
[----:B------:R-:W-:Y:S01]  /*21e20*/  ULDC.64 UR4, c[0x0][0x9f8] ;  /* 0x00027e0000047ab9 */ /* 0x000fe20000000a00 */
[----:B------:R-:W3:Y:S01]  /*21e30*/  LDL R21, [R1+0x14] ;  /* 0x0000140001157983 */ /* 0x000ee20000100800 */
[----:B------:R-:W-:Y:S01]  /*21e40*/  ISETP.NE.U32.AND P0, PT, RZ, UR4, PT ;  /* 0x00000004ff007c0c */ /* 0x000fe2000bf05070 */
[----:B0-----:R-:W-:Y:S01]  /*21e50*/  IMAD.MOV.U32 R4, RZ, RZ, R26 ;  /* 0x000000ffff047224 */ /* 0x001fe200078e001a */
[----:B------:R-:W0:Y:S02]  /*21e60*/  LDC R7, c[0x0][0x430] ;  /* 0x00010c00ff077b82 */ /* 0x000e240000000800 */
[----:B------:R-:W-:Y:S01]  /*21e70*/  ISETP.NE.AND.EX P0, PT, RZ, UR5, PT, P0 ;  /* 0x00000005ff007c0c */ /* 0x000fe2000bf05300 */
[----:B------:R-:W4:Y:S01]  /*21e80*/  S2R R0, SR_TID.X ;  /* 0x0000000000007919 */ /* 0x000f220000002100 */
[----:B------:R-:W1:Y:S04]  /*21e90*/  S2R R20, SR_TID.X ;  /* 0x0000000000147919 */ /* 0x000e680000002100 */
[----:B------:R-:W2:Y:S08]  /*21ea0*/  LDC R12, c[0x0][0x2f4] ;  /* 0x0000bd00ff0c7b82 */ /* 0x000eb00000000800 */
[----:B------:R-:W4:Y:S01]  /*21eb0*/  @P0 LDC.64 R2, c[0x0][0x9f8] ;  /* 0x00027e00ff020b82 */ /* 0x000f220000000a00 */
[----:B------:R-:W-:-:S02]  /*21ec0*/  IMAD.MOV.U32 R26, RZ, RZ, R27 ;  /* 0x000000ffff1a7224 */ /* 0x000fc400078e001b */
[----:B----4-:R-:W-:-:S05]  /*21ed0*/  @P0 IMAD.WIDE R2, R27, 0x4, R2 ;  /* 0x000000041b020825 */ /* 0x010fca00078e0202 */
[----:B------:R4:W2:Y:S01]  /*21ee0*/  @P0 LDG.E R26, desc[UR40][R2.64] ;  /* 0x00000028021a0981 */ /* 0x0008a2000c1e1900 */
[----:B0-----:R-:W-:Y:S01]  /*21ef0*/  ISETP.NE.AND P1, PT, R7, 0x1, PT ;  /* 0x000000010700780c */ /* 0x001fe20003f25270 */
[----:B------:R-:W-:Y:S01]  /*21f00*/  IMAD.SHL.U32 R0, R0, 0x40, RZ ;  /* 0x0000004000007824 */ /* 0x000fe200078e00ff */
[----:B-1----:R-:W-:Y:S02]  /*21f10*/  LOP3.LUT R20, R20, 0x7f, RZ, 0xc0, !PT ;  /* 0x0000007f14147812 */ /* 0x002fe400078ec0ff */
[----:B------:R-:W-:Y:S02]  /*21f20*/  LEA R10, R4, 0xffffff80, 0x7 ;  /* 0xffffff80040a7811 */ /* 0x000fe400078e38ff */
[----:B------:R-:W-:Y:S02]  /*21f30*/  SHF.R.U32.HI R20, RZ, 0x1, R20 ;  /* 0x00000001ff147819 */ /* 0x000fe40000011614 */
[----:B------:R-:W-:-:S04]  /*21f40*/  LOP3.LUT R0, R0, 0x40, RZ, 0xc0, !PT ;  /* 0x0000004000007812 */ /* 0x000fc800078ec0ff */
[----:B------:R-:W-:Y:S01]  /*21f50*/  LOP3.LUT R4, R10, R20, R0, 0xfe, !PT ;  /* 0x000000140a047212 */ /* 0x000fe200078efe00 */
[----:B------:R-:W0:Y:S03]  /*21f60*/  @P1 LDC R5, c[0x0][0x434] ;  /* 0x00010d00ff051b82 */ /* 0x000e260000000800 */
[----:B------:R-:W-:-:S05]  /*21f70*/  ISETP.GE.AND P0, PT, R4, R19, PT ;  /* 0x000000130400720c */ /* 0x000fca0003f06270 */
[----:B------:R-:W1:Y:S08]  /*21f80*/  @P1 LDC R6, c[0x0][0x438] ;  /* 0x00010e00ff061b82 */ /* 0x000e700000000800 */
[----:B----4-:R-:W4:Y:S01]  /*21f90*/  @!P0 LDC.64 R2, c[0x0][0x428] ;  /* 0x00010a00ff028b82 */ /* 0x010f220000000a00 */
[----:B------:R-:W-:Y:S01]  /*21fa0*/  LOP3.LUT R17, R17, 0xfffffffb, RZ, 0xc0, !PT ;  /* 0xfffffffb11117812 */ /* 0x000fe200078ec0ff */
[----:B------:R-:W-:Y:S01]  /*21fb0*/  UMOV UR4, 0xffffffff ;  /* 0xffffffff00047882 */ /* 0x000fe20000000000 */
[----:B---3--:R-:W-:-:S02]  /*21fc0*/  IMAD.IADD R4, R4, 0x1, R21 ;  /* 0x0000000104047824 */ /* 0x008fc400078e0215 */
[----:B------:R-:W3:Y:S02]  /*21fd0*/  S2R R21, SR_TID.X ;  /* 0x0000000000157919 */ /* 0x000ee40000002100 */
[----:B0-----:R-:W-:-:S04]  /*21fe0*/  @P1 IMAD.HI.U32 R5, R4, R5, RZ ;  /* 0x0000000504051227 */ /* 0x001fc800078e00ff */
[----:B------:R-:W-:Y:S01]  /*21ff0*/  IMAD.MOV.U32 R0, RZ, RZ, R4 ;  /* 0x000000ffff007224 */ /* 0x000fe200078e0004 */
[----:B-1----:R-:W-:-:S05]  /*22000*/  @P1 SHF.R.U32.HI R0, RZ, R6, R5 ;  /* 0x00000006ff001219 */ /* 0x002fca0000011605 */
[--C-:B------:R-:W-:Y:S02]  /*22010*/  IMAD.MOV R5, RZ, RZ, -R0.reuse ;  /* 0x000000ffff057224 */ /* 0x100fe400078e0a00 */
[----:B------:R-:W-:Y:S02]  /*22020*/  @!P0 IMAD.MOV.U32 R6, RZ, RZ, R0 ;  /* 0x000000ffff068224 */ /* 0x000fe400078e0000 */
[----:B------:R-:W-:Y:S01]  /*22030*/  IMAD R5, R7, R5, R4 ;  /* 0x0000000507057224 */ /* 0x000fe200078e0204 */
[----:B------:R-:W-:Y:S02]  /*22040*/  @!P0 SHF.R.S32.HI R7, RZ, 0x1f, R0 ;  /* 0x0000001fff078819 */ /* 0x000fe40000011400 */
[----:B--2---:R-:W-:Y:S01]  /*22050*/  SHF.R.S32.HI R8, RZ, 0x1f, R26 ;  /* 0x0000001fff087819 */ /* 0x004fe2000001141a */
[----:B----4-:R-:W-:-:S04]  /*22060*/  @!P0 IMAD.WIDE.U32 R6, R26, R2, R6 ;  /* 0x000000021a068225 */ /* 0x010fc800078e0006 */
[----:B------:R-:W-:-:S04]  /*22070*/  @!P0 IMAD R4, R8, R2, RZ ;  /* 0x0000000208048224 */ /* 0x000fc800078e02ff */
[----:B------:R-:W-:Y:S02]  /*22080*/  @!P0 IMAD R0, R26, R3, R4 ;  /* 0x000000031a008224 */ /* 0x000fe400078e0204 */
[----:B------:R-:W0:Y:S01]  /*22090*/  @!P0 LDC.64 R2, c[0x0][0x418] ;  /* 0x00010600ff028b82 */ /* 0x000e220000000a00 */
[----:B---3--:R-:W-:-:S05]  /*220a0*/  IMAD.SHL.U32 R21, R21, 0x10, RZ ;  /* 0x0000001015157824 */ /* 0x008fca00078e00ff */
[----:B------:R-:W-:-:S04]  /*220b0*/  LOP3.LUT R21, R21, 0x10, RZ, 0xc0, !PT ;  /* 0x0000001015157812 */ /* 0x000fc800078ec0ff */
[----:B------:R-:W-:Y:S01]  /*220c0*/  ISETP.GE.AND P3, PT, R21, R12, PT ;  /* 0x0000000c1500720c */ /* 0x000fe20003f66270 */
[----:B------:R0:W-:Y:S01]  /*220d0*/  STL [R1+0x18], R8 ;  /* 0x0000180801007387 */ /* 0x0001e20000100800 */
[----:B------:R-:W-:Y:S01]  /*220e0*/  @!P0 IMAD.IADD R0, R7, 0x1, R0 ;  /* 0x0000000107008824 */ /* 0x000fe200078e0200 */
[----:B------:R-:W-:Y:S02]  /*220f0*/  LOP3.LUT R13, R21, 0x20, RZ, 0xfc, !PT ;  /* 0x00000020150d7812 */ /* 0x000fe400078efcff */
[----:B0-----:R-:W-:-:S04]  /*22100*/  @!P0 LEA R8, P1, R6, R2, 0x2 ;  /* 0x0000000206088211 */ /* 0x001fc800078210ff */
[----:B------:R-:W-:Y:S01]  /*22110*/  @!P0 LEA.HI.X R9, R6, R3, R0, 0x2, P1 ;  /* 0x0000000306098211 */ /* 0x000fe200008f1400 */
[----:B------:R-:W-:Y:S01]  /*22120*/  IMAD.U32 R0, RZ, RZ, UR39 ;  /* 0x00000027ff007e24 */ /* 0x000fe2000f8e00ff */
[----:B------:R-:W-:Y:S02]  /*22130*/  ISETP.GE.AND P1, PT, R13, R12, PT ;  /* 0x0000000c0d00720c */ /* 0x000fe40003f26270 */
[----:B------:R-:W-:Y:S01]  /*22140*/  @P3 LOP3.LUT R17, R17, 0x4, RZ, 0xfc, !PT ;  /* 0x0000000411113812 */ /* 0x000fe200078efcff */
[----:B------:R-:W-:Y:S01]  /*22150*/  IMAD.MOV.U32 R3, RZ, RZ, RZ ;  /* 0x000000ffff037224 */ /* 0x000fe200078e00ff */
[----:B------:R-:W-:Y:S02]  /*22160*/  ISETP.NE.AND P2, PT, R0, 0x3, PT ;  /* 0x000000030000780c */ /* 0x000fe40003f45270 */
[----:B------:R-:W-:Y:S02]  /*22170*/  LOP3.LUT R17, R17, 0xfffffff7, RZ, 0xc0, !PT ;  /* 0xfffffff711117812 */ /* 0x000fe400078ec0ff */
[----:B------:R-:W-:Y:S01]  /*22180*/  LOP3.LUT R11, R21, 0x40, RZ, 0xfc, !PT ;  /* 0x00000040150b7812 */ /* 0x000fe200078efcff */
[----:B------:R0:W5:Y:S01]  /*22190*/  @!P0 LDG.E R3, desc[UR40][R8.64] ;  /* 0x0000002808038981 */ /* 0x000162000c1e1900 */
[----:B------:R-:W-:-:S02]  /*221a0*/  LOP3.LUT R17, R17, 0xfffffffd, RZ, 0xc0, !PT ;  /* 0xfffffffd11117812 */ /* 0x000fc400078ec0ff */
[----:B------:R-:W-:Y:S02]  /*221b0*/  ISETP.GE.AND P0, PT, R11, R12, PT ;  /* 0x0000000c0b00720c */ /* 0x000fe40003f06270 */
[----:B------:R-:W-:-:S04]  /*221c0*/  @P1 LOP3.LUT R17, R17, 0x2, RZ, 0xfc, !PT ;  /* 0x0000000211111812 */ /* 0x000fc800078efcff */
[----:B------:R-:W-:-:S04]  /*221d0*/  @P2 LOP3.LUT R17, R17, 0x8, RZ, 0xfc, !PT ;  /* 0x0000000811112812 */ /* 0x000fc800078efcff */
[----:B------:R-:W-:-:S04]  /*221e0*/  LOP3.LUT R17, R17, 0xfffffffe, RZ, 0xc0, !PT ;  /* 0xfffffffe11117812 */ /* 0x000fc800078ec0ff */
[----:B------:R-:W-:Y:S01]  /*221f0*/  @P0 LOP3.LUT R17, R17, 0x1, RZ, 0xfc, !PT ;  /* 0x0000000111110812 */ /* 0x000fe200078efcff */
[----:B0-----:R-:W-:Y:S06]  /*22200*/  BRA.DIV UR4, `(.L_x_12547) ;  /* 0x0000005204747947 */ /* 0x001fec000b800000 */
.L_x_12669:
[----:B------:R-:W-:Y:S05]  /*22210*/  @!P2 BRA `(.L_x_12548) ;  /* 0x000000000004a947 */ /* 0x000fea0003800000 */
[----:B------:R-:W-:Y:S01]  /*22220*/  BPT.TRAP 0x1 ;  /* 0x000000040000795c */ /* 0x000fe20000300000 */
.L_x_12548:
[----:B------:R-:W2:Y:S01]  /*22230*/  LDL R0, [R1] ;  /* 0x0000000001007983 */ /* 0x000ea20000100800 */
[----:B------:R-:W-:Y:S01]  /*22240*/  IMAD R4, R22, 0x8, R18 ;  /* 0x0000000816047824 */ /* 0x000fe200078e0212 */
[----:B------:R-:W-:Y:S01]  /*22250*/  BSSY B0, `(.L_x_12549) ;  /* 0x0000006000007945 */ /* 0x000fe20003800000 */
[----:B------:R-:W-:Y:S02]  /*22260*/  IADD3 R2, -R20, R19, -R10 ;  /* 0x0000001314027210 */ /* 0x000fe40007ffe90a */
[----:B------:R-:W-:Y:S02]  /*22270*/  SHF.R.S32.HI R19, RZ, 0x1f, R5 ;  /* 0x0000001fff137819 */ /* 0x000fe40000011405 */
[----:B--2---:R-:W-:-:S04]  /*22280*/  SHF.L.U32 R21, R0, 0x1f, RZ ;  /* 0x0000001f00157819 */ /* 0x004fc800000006ff */
[----:B------:R-:W0:Y:S02]  /*22290*/  SYNCS.PHASECHK.TRANS64.TRYWAIT P0, [R4+URZ+0x19c80], R21 ;  /* 0x019c8015040075a7 */ /* 0x000e24000800017f */
[----:B0-----:R-:W-:Y:S05]  /*222a0*/  @!P0 BRA `(.L_x_12550) ;  /* 0x0000005000808947 */ /* 0x001fea0003800000 */
.L_x_12670:
[----:B------:R-:W-:Y:S05]  /*222b0*/  BSYNC B0 ;  /* 0x0000000000007941 */ /* 0x000fea0003800000 */
.L_x_12549:
        /* <DEDUP_REMOVED lines=22> */
[----:B------:R-:W1:Y:S01]  /*22420*/  S2R R7, SR_TID.X ;  /* 0x0000000000077919 */ /* 0x000e620000002100 */
[----:B------:R-:W2:Y:S01]  /*22430*/  LDC R12, c[0x0][0x2f4] ;  /* 0x0000bd00ff0c7b82 */ /* 0x000ea20000000800 */
[----:B------:R-:W3:Y:S04]  /*22440*/  SHFL.IDX PT, R6, R8, RZ, 0x1e1f ;  /* 0x001e1fff08067589 */ /* 0x000ee800000e0000 */
[----:B------:R-:W4:Y:S04]  /*22450*/  SHFL.IDX PT, R0, R9, RZ, 0x1e1f ;  /* 0x001e1fff09007589 */ /* 0x000f2800000e0000 */
[----:B------:R-:W0:Y:S01]  /*22460*/  SHFL.IDX PT, R9, R9, 0x1, 0x1e1f ;  /* 0x003e1f0009097f89 */ /* 0x000e2200000e0000 */
[----:B-1----:R-:W-:-:S05]  /*22470*/  IMAD.SHL.U32 R11, R7, 0x10, RZ ;  /* 0x00000010070b7824 */ /* 0x002fca00078e00ff */
[----:B------:R-:W-:-:S04]  /*22480*/  LOP3.LUT R11, R11, 0x10, RZ, 0xc0, !PT ;  /* 0x000000100b0b7812 */ /* 0x000fc800078ec0ff */
[C---:B---3--:R-:W-:Y:S02]  /*22490*/  IADD3 R6, P0, R11.reuse, R6, RZ ;  /* 0x000000060b067210 */ /* 0x048fe40007f1e0ff */
[CC--:B--2---:R-:W-:Y:S02]  /*224a0*/  ISETP.GE.AND P4, PT, R11.reuse, R12.reuse, PT ;  /* 0x0000000c0b00720c */ /* 0x0c4fe40003f86270 */
[----:B------:R-:W-:Y:S01]  /*224b0*/  LOP3.LUT R13, R11, 0x20, RZ, 0xfc, !PT ;  /* 0x000000200b0d7812 */ /* 0x000fe200078efcff */
[----:B----4-:R-:W-:Y:S01]  /*224c0*/  IMAD.X R7, RZ, RZ, R0, P0 ;  /* 0x000000ffff077224 */ /* 0x010fe200000e0600 */
        /* <DEDUP_REMOVED lines=12> */
.L_x_12676:
[----:B------:R-:W0:Y:S01]  /*22590*/  S2R R7, SR_TID.X ;  /* 0x0000000000077919 */ /* 0x000e220000002100 */
[C---:B------:R-:W-:Y:S02]  /*225a0*/  ISETP.LT.OR P4, PT, R2.reuse, 0x41, P4 ;  /* 0x000000410200780c */ /* 0x040fe40002781670 */
[C---:B------:R-:W-:Y:S02]  /*225b0*/  ISETP.LT.OR P2, PT, R2.reuse, 0x41, P2 ;  /* 0x000000410200780c */ /* 0x040fe40001741670 */
[----:B------:R-:W-:Y:S01]  /*225c0*/  ISETP.LT.OR P0, PT, R2, 0x41, P0 ;  /* 0x000000410200780c */ /* 0x000fe20000701670 */
[----:B0-----:R-:W-:-:S05]  /*225d0*/  IMAD.SHL.U32 R7, R7, 0x10, RZ ;  /* 0x0000001007077824 */ /* 0x001fca00078e00ff */
[----:B------:R-:W-:-:S04]  /*225e0*/  LOP3.LUT R7, R7, 0x10, RZ, 0xc0, !PT ;  /* 0x0000001007077812 */ /* 0x000fc800078ec0ff */
        /* <DEDUP_REMOVED lines=10> */
.L_x_12552:
        /* <DEDUP_REMOVED lines=11> */
.L_x_12553:
[----:B------:R2:W-:Y:S01]  /*22740*/  SYNCS.ARRIVE.TRANS64.A1T0 RZ, [R4+URZ+0x19c70], RZ ;  /* 0x019c70ff04ff79a7 */ /* 0x0005e2000810003f */
[----:B------:R-:W-:Y:S05]  /*22750*/  @!P4 BRA `(.L_x_12554) ;  /* 0x000000000004c947 */ /* 0x000fea0003800000 */
[----:B------:R-:W-:Y:S01]  /*22760*/  BPT.TRAP 0x1 ;  /* 0x000000040000795c */ /* 0x000fe20000300000 */
.L_x_12554:
[----:B------:R-:W3:Y:S01]  /*22770*/  SYNCS.PHASECHK.TRANS64.TRYWAIT P0, [R4+URZ+0x19c40], R21 ;  /* 0x019c4015040075a7 */ /* 0x000ee2000800017f */
[----:B------:R-:W-:Y:S04]  /*22780*/  BSSY B0, `(.L_x_12555) ;  /* 0x0000002000007945 */ /* 0x000fe80003800000 */
[----:B---3--:R-:W-:Y:S05]  /*22790*/  @!P0 BRA `(.L_x_12556) ;  /* 0x00000050003c8947 */ /* 0x008fea0003800000 */
.L_x_12677:
[----:B------:R-:W-:Y:S05]  /*227a0*/  BSYNC B0 ;  /* 0x0000000000007941 */ /* 0x000fea0003800000 */
.L_x_12555:
[----:B-1----:R-:W1:Y:S01]  /*227b0*/  S2R R8, SR_TID.X ;  /* 0x0000000000087919 */ /* 0x002e620000002100 */
[----:B------:R-:W-:Y:S01]  /*227c0*/  ULDC.64 UR4, c[0x0][0x300] ;  /* 0x0000c00000047ab9 */ /* 0x000fe20000000a00 */
[----:B------:R-:W4:Y:S01]  /*227d0*/  LDC R9, c[0x0][0x2f4] ;  /* 0x0000bd00ff097b82 */ /* 0x000f220000000800 */
[----:B------:R-:W-:Y:S01]  /*227e0*/  IMAD R19, R19, UR4, RZ ;  /* 0x0000000413137c24 */ /* 0x000fe2000f8e02ff */
[----:B------:R-:W-:Y:S01]  /*227f0*/  ULDC.64 UR6, c[0x0][0x2e8] ;  /* 0x0000ba0000067ab9 */ /* 0x000fe20000000a00 */
[----:B0-----:R-:W-:-:S04]  /*22800*/  IMAD.WIDE.U32 R6, R5, UR4, RZ ;  /* 0x0000000405067c25 */ /* 0x001fc8000f8e00ff */
        /* <DEDUP_REMOVED lines=8> */
[----:B------:R-:W-:Y:S02]  /*22890*/  IMAD.IADD R3, R7, 0x1, R3 ;  /* 0x0000000107037824 */ /* 0x000fe400078e0203 */
[----:B------:R-:W-:Y:S01]  /*228a0*/  IMAD.WIDE.U32 R2, R16, UR4, R2 ;  /* 0x0000000410027c25 */ /* 0x000fe2000f8e0002 */
[----:B------:R-:W-:-:S03]  /*228b0*/  UMOV UR4, 0xffffffff ;  /* 0xffffffff00047882 */ /* 0x000fc60000000000 */
[----:B-1----:R-:W-:Y:S01]  /*228c0*/  IMAD.SHL.U32 R10, R8, 0x10, RZ ;  /* 0x00000010080a7824 */ /* 0x002fe200078e00ff */
        /* <DEDUP_REMOVED lines=14> */
[----:B------:R-:W4:Y:S04]  /*229b0*/  SHFL.IDX PT, R5, R5, 0x1, 0x1e1f ;  /* 0x003e1f0005057f89 */ /* 0x000f2800000e0000 */
[----:B------:R-:W2:Y:S01]  /*229c0*/  SHFL.IDX PT, R6, R6, 0x1, 0x1e1f ;  /* 0x003e1f0006067f89 */ /* 0x000ea200000e0000 */
[----:B0-----:R-:W-:-:S05]  /*229d0*/  @P1 IADD3 R3, P0, R8, R3, RZ ;  /* 0x0000000308031210 */ /* 0x001fca0007f1e0ff */
[----:B-1----:R-:W-:-:S05]  /*229e0*/  @P1 IMAD.X R2, RZ, RZ, R2, P0 ;  /* 0x000000ffff021224 */ /* 0x002fca00000e0602 */
[----:B------:R-:W-:-:S04]  /*229f0*/  @P1 LOP3.LUT R3, R3, R2, RZ, 0x3c, !PT ;  /* 0x0000000203031212 */ /* 0x000fc800078e3cff */
[----:B------:R-:W-:-:S04]  /*22a00*/  @P1 LOP3.LUT R2, R3, R2, RZ, 0x3c, !PT ;  /* 0x0000000203021212 */ /* 0x000fc800078e3cff */
[----:B------:R-:W-:-:S05]  /*22a10*/  @P1 LOP3.LUT R3, R3, R2, RZ, 0x3c, !PT ;  /* 0x0000000203031212 */ /* 0x000fca00078e3cff */
[----:B------:R1:W-:Y:S04]  /*22a20*/  @P1 LDGSTS.E.BYPASS.LTC128B.128 [R0+0x13800], desc[UR40][R2.64], !P5 ;  /* 0x1380000002001fae */ /* 0x0003e8000e901d68 */
[----:B------:R1:W-:Y:S04]  /*22a30*/  @P1 LDGSTS.E.BYPASS.LTC128B.128 [R0+0x14800], desc[UR40][R2.64+0x20], !P4 ;  /* 0x1480002002001fae */ /* 0x0003e8000e101d68 */
[----:B--2-4-:R1:W-:Y:S02]  /*22a40*/  @P1 LDGSTS.E.BYPASS.LTC128B.128 [R0+0x15800], desc[UR40][R2.64+0x40], !P2 ;  /* 0x1580004002001fae */ /* 0x0143e4000d101d68 */
.L_x_12683:
        /* <DEDUP_REMOVED lines=13> */
.L_x_12558:
        /* <DEDUP_REMOVED lines=11> */
.L_x_12559:
[----:B------:R0:W5:Y:S01]  /*22bd0*/  LDL.LU R3, [R1+0x30] ;  /* 0x0000300001037983 */ /* 0x0001620000300800 */
[----:B------:R0:W-:Y:S02]  /*22be0*/  SYNCS.ARRIVE.TRANS64.A1T0 RZ, [R4+URZ+0x19c30], RZ ;  /* 0x019c30ff04ff79a7 */ /* 0x0001e4000810003f */
        /* <DEDUP_REMOVED lines=8> */
[----:B------:R-:W-:Y:S01]  /*22c70*/  BSSY B6, `(.L_x_12560) ;  /* 0x000001d000067945 */ /* 0x000fe20003800000 */
[----:B------:R-:W-:Y:S02]  /*22c80*/  SHF.R.S32.HI R0, RZ, 0x1f, R27 ;  /* 0x0000001fff007819 */ /* 0x000fe4000001141b */
[----:B------:R-:W-:Y:S02]  /*22c90*/  SEL R19, R27, RZ, !P0 ;  /* 0x000000ff1b137207 */ /* 0x000fe40004000000 */
[----:B------:R-:W-:Y:S02]  /*22ca0*/  SEL R0, R0, RZ, !P0 ;  /* 0x000000ff00007207 */ /* 0x000fe40004000000 */
[----:B-----5:R-:W-:Y:S01]  /*22cb0*/  SHF.R.S32.HI R2, RZ, 0x1f, R3 ;  /* 0x0000001fff027819 */ /* 0x020fe20000011403 */
[----:B0--3--:R-:W-:-:S04]  /*22cc0*/  IMAD.WIDE.U32 R4, R3, UR4, RZ ;  /* 0x0000000403047c25 */ /* 0x009fc8000f8e00ff */
[----:B------:R-:W-:Y:S01]  /*22cd0*/  IMAD R2, R2, UR4, RZ ;  /* 0x0000000402027c24 */ /* 0x000fe2000f8e02ff */
[----:B------:R0:W-:Y:S03]  /*22ce0*/  STL.64 [R1+0x30], R4 ;  /* 0x0000300401007387 */ /* 0x0001e60000100a00 */
[----:B------:R-:W-:-:S04]  /*22cf0*/  IMAD R2, R3, UR5, R2 ;  /* 0x0000000503027c24 */ /* 0x000fc8000f8e0202 */
[----:B------:R-:W-:-:S05]  /*22d00*/  IMAD.IADD R2, R5, 0x1, R2 ;  /* 0x0000000105027824 */ /* 0x000fca00078e0202 */
[----:B------:R0:W-:Y:S04]  /*22d10*/  STL [R1+0x44], R2 ;  /* 0x0000440201007387 */ /* 0x0001e80000100800 */
[----:B------:R0:W-:Y:S01]  /*22d20*/  STL [R1+0x48], R0 ;  /* 0x0000480001007387 */ /* 0x0001e20000100800 */
[----:B------:R-:W-:Y:S05]  /*22d30*/  @!P1 BRA `(.L_x_12561) ;  /* 0x0000000000409947 */ /* 0x000fea0003800000 */
        /* <DEDUP_REMOVED lines=16> */
.L_x_12561:
[----:B------:R-:W-:Y:S05]  /*22e40*/  BSYNC B6 ;  /* 0x0000000000067941 */ /* 0x000fea0003800000 */
.L_x_12560:
        /* <DEDUP_REMOVED lines=28> */
[----:B------:R-:W-:Y:S02]  /*23010*/  IMAD.IADD R0, R20, 0x1, R25 ;  /* 0x0000000114007824 */ /* 0x000fe400078e0219 */
[----:B------:R2:W5:Y:S02]  /*23020*/  LDL R20, [R1+0x38] ;  /* 0x0000380001147983 */ /* 0x0005640000100800 */
[----:B0-----:R-:W-:Y:S01]  /*23030*/  @P1 IMAD.HI.U32 R5, R0, R5, RZ ;  /* 0x0000000500051227 */ /* 0x001fe200078e00ff */
[----:B------:R-:W0:Y:S03]  /*23040*/  S2R R21, SR_TID.X ;  /* 0x0000000000157919 */ /* 0x000e260000002100 */
[----:B------:R-:W-:Y:S01]  /*23050*/  IMAD.MOV.U32 R4, RZ, RZ, R0 ;  /* 0x000000ffff047224 */ /* 0x000fe200078e0000 */
[----:B-1----:R-:W-:-:S04]  /*23060*/  @P1 SHF.R.U32.HI R4, RZ, R6, R5 ;  /* 0x00000006ff041219 */ /* 0x002fc80000011605 */
[--C-:B------:R-:W-:Y:S01]  /*23070*/  SHF.R.S32.HI R5, RZ, 0x1f, R4.reuse ;  /* 0x0000001fff057819 */ /* 0x100fe20000011404 */
[----:B------:R-:W-:-:S04]  /*23080*/  IMAD.MOV R7, RZ, RZ, -R4 ;  /* 0x000000ffff077224 */ /* 0x000fc800078e0a04 */
        /* <DEDUP_REMOVED lines=46> */
[----:B------:R-:W-:Y:S01]  /*23370*/  IMAD.IADD R25, R19, 0x1, R25 ;  /* 0x0000000113197824 */ /* 0x000fe200078e0219 */
        /* <DEDUP_REMOVED lines=21> */
.L_x_12690:
        /* <DEDUP_REMOVED lines=12> */
.L_x_12564:
[----:B------:R-:W-:Y:S05]  /*23590*/  BSYNC B0 ;  /* 0x0000000000007941 */ /* 0x000fea0003800000 */
.L_x_12563:
[----:B------:R-:W-:Y:S01]  /*235a0*/  NOP ;  /* 0x0000000000007918 */ /* 0x000fe20000000000 */
[----:B------:R-:W-:-:S13]  /*235b0*/  PLOP3.LUT P0, PT, PT, PT, PT, 0x80, 0x0 ;  /* 0x000000000000781c */ /* 0x000fda0003f0f070 */
.L_x_12565:
        /* <DEDUP_REMOVED lines=18> */
.L_x_12691:
[----:B------:R-:W-:Y:S05]  /*236e0*/  BSYNC B0 ;  /* 0x0000000000007941 */ /* 0x000fea0003800000 */
.L_x_12566:
[----:B-1----:R-:W3:Y:S04]  /*236f0*/  LDL.LU R3, [R1+0x40] ;  /* 0x0000400001037983 */ /* 0x002ee80000300800 */
[----:B------:R-:W4:Y:S01]  /*23700*/  LDL R2, [R1+0x10] ;  /* 0x0000100001027983 */ /* 0x000f220000100800 */
[----:B---3--:R-:W-:-:S05]  /*23710*/  VIADD R20, R3, 0xfffffffe ;  /* 0xfffffffe03147836 */ /* 0x008fca0000000000 */
[----:B----4-:R-:W-:-:S13]  /*23720*/  ISETP.GE.AND P0, PT, R20, R2, PT ;  /* 0x000000021400720c */ /* 0x010fda0003f06270 */
[----:B------:R-:W-:Y:S05]  /*23730*/  @!P0 BRA `(.L_x_12568) ;  /* 0x0000001000808947 */ /* 0x000fea0003800000 */
[----:B------:R1:W5:Y:S01]  /*23740*/  LDL.LU R6, [R1] ;  /* 0x0000000001067983 */ /* 0x0003620000300800 */
[----:B0-----:R-:W-:-:S07]  /*23750*/  IMAD.MOV.U32 R4, RZ, RZ, R22 ;  /* 0x000000ffff047224 */ /* 0x001fce00078e0016 */
.L_x_12588:
[----:B------:R-:W3:Y:S01]  /*23760*/  LDL R7, [R1+0x14] ;  /* 0x0000140001077983 */ /* 0x000ee20000100800 */
[----:B0-----:R-:W0:Y:S03]  /*23770*/  LDC R8, c[0x0][0x430] ;  /* 0x00010c00ff087b82 */ /* 0x001e260000000800 */
[----:B----4-:R-:W4:Y:S01]  /*23780*/  LDL R9, [R1+0x18] ;  /* 0x0000180001097983 */ /* 0x010f220000100800 */
[----:B--2---:R-:W2:Y:S03]  /*23790*/  S2R R2, SR_TID.X ;  /* 0x0000000000027919 */ /* 0x004ea60000002100 */
[----:B------:R-:W4:Y:S01]  /*237a0*/  LDL R10, [R1+0x10] ;  /* 0x00001000010a7983 */ /* 0x000f220000100800 */
[----:B0-----:R-:W-:-:S13]  /*237b0*/  ISETP.NE.AND P0, PT, R8, 0x1, PT ;  /* 0x000000010800780c */ /* 0x001fda0003f05270 */
[----:B------:R-:W0:Y:S01]  /*237c0*/  @P0 LDC R5, c[0x0][0x434] ;  /* 0x00010d00ff050b82 */ /* 0x000e220000000800 */
[----:B--2---:R-:W-:-:S04]  /*237d0*/  LOP3.LUT R0, R2, 0x7f, RZ, 0xc0, !PT ;  /* 0x0000007f02007812 */ /* 0x004fc800078ec0ff */
[----:B------:R-:W-:-:S03]  /*237e0*/  SHF.R.U32.HI R3, RZ, 0x1, R0 ;  /* 0x00000001ff037819 */ /* 0x000fc60000011600 */
[----:B------:R-:W2:Y:S01]  /*237f0*/  @P0 LDC R0, c[0x0][0x438] ;  /* 0x00010e00ff000b82 */ /* 0x000ea20000000800 */
        /* <DEDUP_REMOVED lines=8> */
[----:B--2---:R-:W-:-:S05]  /*23880*/  @P0 SHF.R.U32.HI R2, RZ, R0, R5 ;  /* 0x00000000ff020219 */ /* 0x004fca0000011605 */
[--C-:B------:R-:W-:Y:S02]  /*23890*/  IMAD.MOV R7, RZ, RZ, -R2.reuse ;  /* 0x000000ffff077224 */ /* 0x100fe400078e0a02 */
[----:B----4-:R-:W-:Y:S02]  /*238a0*/  IMAD R0, R9, UR4, RZ ;  /* 0x0000000409007c24 */ /* 0x010fe4000f8e02ff */
[----:B------:R-:W-:Y:S01]  /*238b0*/  IMAD R7, R8, R7, R3 ;  /* 0x0000000708077224 */ /* 0x000fe200078e0203 */
[----:B------:R-:W-:Y:S01]  /*238c0*/  SHF.R.S32.HI R3, RZ, 0x1f, R2 ;  /* 0x0000001fff037819 */ /* 0x000fe20000011402 */
[C---:B------:R-:W-:Y:S02]  /*238d0*/  IMAD R0, R26.reuse, UR5, R0 ;  /* 0x000000051a007c24 */ /* 0x040fe4000f8e0200 */
[----:B------:R-:W-:Y:S01]  /*238e0*/  IMAD.WIDE.U32 R2, R26, UR4, R2 ;  /* 0x000000041a027c25 */ /* 0x000fe2000f8e0002 */
[----:B------:R-:W-:-:S03]  /*238f0*/  ULDC.64 UR4, c[0x0][0x418] ;  /* 0x0001060000047ab9 */ /* 0x000fc60000000a00 */
[----:B------:R-:W-:Y:S01]  /*23900*/  IMAD.IADD R0, R0, 0x1, R3 ;  /* 0x0000000100007824 */ /* 0x000fe200078e0203 */
[----:B------:R-:W-:-:S04]  /*23910*/  LEA R8, P0, R2, UR4, 0x2 ;  /* 0x0000000402087c11 */ /* 0x000fc8000f8010ff */
[----:B------:R-:W-:-:S05]  /*23920*/  LEA.HI.X R9, R2, UR5, R0, 0x2, P0 ;  /* 0x0000000502097c11 */ /* 0x000fca00080f1400 */
[----:B------:R-:W2:Y:S01]  /*23930*/  LDG.E R8, desc[UR40][R8.64] ;  /* 0x0000002808087981 */ /* 0x000ea2000c1e1900 */
[----:B------:R-:W-:Y:S02]  /*23940*/  VIADD R22, R4, 0x1 ;  /* 0x0000000104167836 */ /* 0x000fe40000000000 */
[----:B------:R-:W-:-:S03]  /*23950*/  IMAD.MOV.U32 R0, RZ, RZ, R20 ;  /* 0x000000ffff007224 */ /* 0x000fc600078e0014 */
[----:B------:R-:W-:Y:S02]  /*23960*/  ISETP.NE.AND P0, PT, R22, 0x2, PT ;  /* 0x000000021600780c */ /* 0x000fe40003f05270 */
[----:B------:R-:W-:Y:S02]  /*23970*/  ISETP.GT.AND P1, PT, R0, R10, PT ;  /* 0x0000000a0000720c */ /* 0x000fe40003f24270 */
[----:B------:R-:W-:-:S04]  /*23980*/  SEL R0, RZ, 0x1, P0 ;  /* 0x00000001ff007807 */ /* 0x000fc80000000000 */
[----:B-----5:R-:W-:Y:S01]  /*23990*/  LOP3.LUT R2, R6, R0, RZ, 0x3c, !PT ;  /* 0x0000000006027212 */ /* 0x020fe200078e3cff */
[----:B------:R-:W-:-:S04]  /*239a0*/  IMAD.U32 R10, RZ, RZ, UR39 ;  /* 0x00000027ff0a7e24 */ /* 0x000fc8000f8e00ff */
[----:B------:R0:W-:Y:S01]  /*239b0*/  STL [R1], R2 ;  /* 0x0000000201007387 */ /* 0x0001e20000100800 */
[----:B------:R-:W-:Y:S01]  /*239c0*/  ISETP.NE.AND P2, PT, R10, 0x3, PT ;  /* 0x000000030a00780c */ /* 0x000fe20003f45270 */
[----:B------:R-:W-:Y:S01]  /*239d0*/  VIADD R20, R20, 0xffffffff ;  /* 0xffffffff14147836 */ /* 0x000fe20000000000 */
[----:B------:R-:W-:Y:S02]  /*239e0*/  SEL R22, R22, RZ, P0 ;  /* 0x000000ff16167207 */ /* 0x000fe40000000000 */
[----:B--2---:R-:W-:-:S09]  /*239f0*/  SHF.R.S32.HI R19, RZ, 0x1f, R8 ;  /* 0x0000001fff137819 */ /* 0x004fd20000011408 */
[----:B0-----:R-:W-:Y:S05]  /*23a00*/  @!P2 BRA `(.L_x_12569) ;  /* 0x000000000004a947 */ /* 0x001fea0003800000 */
[----:B------:R-:W-:Y:S01]  /*23a10*/  BPT.TRAP 0x1 ;  /* 0x000000040000795c */ /* 0x000fe20000300000 */
.L_x_12569:
[----:B------:R-:W-:Y:S01]  /*23a20*/  IMAD R0, R22, 0x8, R18 ;  /* 0x0000000816007824 */ /* 0x000fe200078e0212 */
[----:B------:R-:W-:Y:S01]  /*23a30*/  SHF.L.U32 R10, R2, 0x1f, RZ ;  /* 0x0000001f020a7819 */ /* 0x000fe200000006ff */
[----:B------:R-:W-:Y:S01]  /*23a40*/  BSSY B0, `(.L_x_12570) ;  /* 0x0000004000007945 */ /* 0x000fe20003800000 */
[----:B------:R-:W-:Y:S02]  /*23a50*/  SHF.R.S32.HI R9, RZ, 0x1f, R7 ;  /* 0x0000001fff097819 */ /* 0x000fe40000011407 */
[----:B------:R-:W0:Y:S02]  /*23a60*/  SYNCS.PHASECHK.TRANS64.TRYWAIT P0, [R0+URZ+0x19c80], R10 ;  /* 0x019c800a000075a7 */ /* 0x000e24000800017f */
[----:B0-----:R-:W-:Y:S05]  /*23a70*/  @!P0 BRA `(.L_x_12571) ;  /* 0x0000004400408947 */ /* 0x001fea0003800000 */
.L_x_12692:
[----:B------:R-:W-:Y:S05]  /*23a80*/  BSYNC B0 ;  /* 0x0000000000007941 */ /* 0x000fea0003800000 */
.L_x_12570:
[----:B------:R-:W2:Y:S01]  /*23a90*/  LDL R15, [R1+0x24] ;  /* 0x00002400010f7983 */ /* 0x000ea20000100800 */
[----:B------:R-:W-:Y:S01]  /*23aa0*/  ULDC.64 UR4, c[0x0][0x328] ;  /* 0x0000ca0000047ab9 */ /* 0x000fe20000000a00 */
[----:B------:R-:W3:Y:S01]  /*23ab0*/  LDC R12, c[0x0][0x2f4] ;  /* 0x0000bd00ff0c7b82 */ /* 0x000ee20000000800 */
[----:B------:R-:W-:Y:S01]  /*23ac0*/  IMAD R5, R9, UR4, RZ ;  /* 0x0000000409057c24 */ /* 0x000fe2000f8e02ff */
[----:B------:R-:W4:Y:S01]  /*23ad0*/  S2R R11, SR_TID.X ;  /* 0x00000000000b7919 */ /* 0x000f220000002100 */
        /* <DEDUP_REMOVED lines=21> */
[-C--:B---3--:R-:W-:Y:S02]  /*23c30*/  ISETP.GE.AND P2, PT, R14, R12.reuse, PT ;  /* 0x0000000c0e00720c */ /* 0x088fe40003f46270 */
[-C--:B------:R-:W-:Y:S02]  /*23c40*/  ISETP.GE.AND P3, PT, R13, R12.reuse, PT ;  /* 0x0000000c0d00720c */ /* 0x080fe40003f66270 */
[----:B------:R-:W-:Y:S01]  /*23c50*/  ISETP.GE.AND P4, PT, R11, R12, PT ;  /* 0x0000000c0b00720c */ /* 0x000fe20003f86270 */
[----:B--2---:R-:W-:Y:S01]  /*23c60*/  IMAD R5, R22, 0x3000, R15 ;  /* 0x0000300016057824 */ /* 0x004fe200078e020f */
[----:B------:R-:W-:Y:S11]  /*23c70*/  BRA.DIV UR4, `(.L_x_12572) ;  /* 0x0000004204d47947 */ /* 0x000ff6000b800000 */
[----:B------:R-:W2:Y:S01]  /*23c80*/  S2R R3, SR_TID.X ;  /* 0x0000000000037919 */ /* 0x000ea20000002100 */
[----:B------:R-:W-:Y:S01]  /*23c90*/  IMAD.IADD R5, R18, 0x1, R5 ;  /* 0x0000000112057824 */ /* 0x000fe200078e0205 */
[----:B------:R-:W3:Y:S01]  /*23ca0*/  SHFL.IDX PT, R2, R25, RZ, 0x1e1f ;  /* 0x001e1fff19027589 */ /* 0x000ee200000e0000 */
[----:B--2---:R-:W-:-:S03]  /*23cb0*/  IMAD.SHL.U32 R11, R3, 0x10, RZ ;  /* 0x00000010030b7824 */ /* 0x004fc600078e00ff */
[----:B------:R-:W2:Y:S02]  /*23cc0*/  SHFL.IDX PT, R3, R21, RZ, 0x1e1f ;  /* 0x001e1fff15037589 */ /* 0x000ea400000e0000 */
[----:B------:R-:W-:Y:S02]  /*23cd0*/  LOP3.LUT R11, R11, 0x10, RZ, 0xc0, !PT ;  /* 0x000000100b0b7812 */ /* 0x000fe400078ec0ff */
[----:B------:R-:W4:Y:S02]  /*23ce0*/  SHFL.IDX PT, R21, R21, 0x1, 0x1e1f ;  /* 0x003e1f0015157f89 */ /* 0x000f2400000e0000 */
[----:B---3--:R-:W-:-:S05]  /*23cf0*/  IADD3 R2, P0, R11, R2, RZ ;  /* 0x000000020b027210 */ /* 0x008fca0007f1e0ff */
[----:B--2---:R-:W-:-:S05]  /*23d00*/  IMAD.X R3, RZ, RZ, R3, P0 ;  /* 0x000000ffff037224 */ /* 0x004fca00000e0603 */
[----:B------:R-:W-:Y:S04]  /*23d10*/  LDGSTS.E.BYPASS.LTC128B.128 [R5+0x9000], desc[UR40][R2.64], !P4 ;  /* 0x0900000002057fae */ /* 0x000fe8000e101d68 */
[----:B------:R-:W-:Y:S04]  /*23d20*/  LDGSTS.E.BYPASS.LTC128B.128 [R5+0xa000], desc[UR40][R2.64+0x20], !P3 ;  /* 0x0a00002002057fae */ /* 0x000fe8000d901d68 */
[----:B------:R2:W-:Y:S04]  /*23d30*/  LDGSTS.E.BYPASS.LTC128B.128 [R5+0xb000], desc[UR40][R2.64+0x40], !P2 ;  /* 0x0b00004002057fae */ /* 0x0005e8000d101d68 */
[----:B--2-4-:R2:W3:Y:S02]  /*23d40*/  SHFL.IDX PT, R2, R25, 0x1, 0x1e1f ;  /* 0x003e1f0019027f89 */ /* 0x0144e400000e0000 */
.L_x_12698:
[----:B------:R-:W4:Y:S02]  /*23d50*/  S2R R3, SR_TID.X ;  /* 0x0000000000037919 */ /* 0x000f240000002100 */
[----:B----4-:R-:W-:-:S05]  /*23d60*/  IMAD.SHL.U32 R3, R3, 0x10, RZ ;  /* 0x0000001003037824 */ /* 0x010fca00078e00ff */
[----:B------:R-:W-:-:S04]  /*23d70*/  LOP3.LUT R3, R3, 0x10, RZ, 0xc0, !PT ;  /* 0x0000001003037812 */ /* 0x000fc800078ec0ff */
        /* <DEDUP_REMOVED lines=10> */
.L_x_12573:
        /* <DEDUP_REMOVED lines=11> */
.L_x_12574:
[----:B------:R3:W-:Y:S01]  /*23ed0*/  SYNCS.ARRIVE.TRANS64.A1T0 RZ, [R0+URZ+0x19c70], RZ ;  /* 0x019c70ff00ff79a7 */ /* 0x0007e2000810003f */
[----:B------:R-:W-:Y:S05]  /*23ee0*/  @!P3 BRA `(.L_x_12575) ;  /* 0x000000000004b947 */ /* 0x000fea0003800000 */
[----:B------:R-:W-:Y:S01]  /*23ef0*/  BPT.TRAP 0x1 ;  /* 0x000000040000795c */ /* 0x000fe20000300000 */
.L_x_12575:
[----:B------:R-:W4:Y:S01]  /*23f00*/  SYNCS.PHASECHK.TRANS64.TRYWAIT P0, [R0+URZ+0x19c40], R10 ;  /* 0x019c400a000075a7 */ /* 0x000f22000800017f */
[----:B------:R-:W-:Y:S04]  /*23f10*/  BSSY B0, `(.L_x_12576) ;  /* 0x0000002000007945 */ /* 0x000fe80003800000 */
[----:B----4-:R-:W-:Y:S05]  /*23f20*/  @!P0 BRA `(.L_x_12577) ;  /* 0x0000004000d48947 */ /* 0x010fea0003800000 */
.L_x_12699:
[----:B------:R-:W-:Y:S05]  /*23f30*/  BSYNC B0 ;  /* 0x0000000000007941 */ /* 0x000fea0003800000 */
.L_x_12576:
[----:B------:R-:W5:Y:S01]  /*23f40*/  S2R R13, SR_TID.X ;  /* 0x00000000000d7919 */ /* 0x000f620000002100 */
[----:B------:R-:W-:Y:S01]  /*23f50*/  ULDC.64 UR4, c[0x0][0x300] ;  /* 0x0000c00000047ab9 */ /* 0x000fe20000000a00 */
[----:B------:R-:W0:Y:S01]  /*23f60*/  LDC R11, c[0x0][0x2f4] ;  /* 0x0000bd00ff0b7b82 */ /* 0x000e220000000800 */
        /* <DEDUP_REMOVED lines=15> */
[C---:B-----5:R-:W-:Y:S02]  /*24060*/  IMAD.SHL.U32 R12, R13.reuse, 0x10, RZ ;  /* 0x000000100d0c7824 */ /* 0x060fe400078e00ff */
[----:B------:R-:W-:Y:S01]  /*24070*/  IMAD.SHL.U32 R21, R13, 0x10, RZ ;  /* 0x000000100d157824 */ /* 0x000fe200078e00ff */
[----:B------:R-:W-:Y:S02]  /*24080*/  IADD3.X R8, R8, UR7, RZ, P0, !PT ;  /* 0x0000000708087c10 */ /* 0x000fe400087fe4ff */
[----:B------:R-:W-:Y:S02]  /*24090*/  LOP3.LUT R12, R12, 0x10, RZ, 0xc0, !PT ;  /* 0x000000100c0c7812 */ /* 0x000fe400078ec0ff */
[----:B------:R-:W-:Y:S02]  /*240a0*/  LOP3.LUT R21, R21, 0x10, RZ, 0xc0, !PT ;  /* 0x0000001015157812 */ /* 0x000fe400078ec0ff */
[----:B------:R-:W-:-:S02]  /*240b0*/  LOP3.LUT R13, R12, 0x40, RZ, 0xfc, !PT ;  /* 0x000000400c0d7812 */ /* 0x000fc400078efcff */
[----:B------:R-:W-:Y:S02]  /*240c0*/  LOP3.LUT R12, R12, 0x20, RZ, 0xfc, !PT ;  /* 0x000000200c0c7812 */ /* 0x000fe400078efcff */
[-C--:B0-----:R-:W-:Y:S02]  /*240d0*/  ISETP.GE.AND P2, PT, R13, R11.reuse, PT ;  /* 0x0000000b0d00720c */ /* 0x081fe40003f46270 */
[-C--:B------:R-:W-:Y:S02]  /*240e0*/  ISETP.GE.AND P3, PT, R12, R11.reuse, PT ;  /* 0x0000000b0c00720c */ /* 0x080fe40003f66270 */
[----:B------:R-:W-:Y:S01]  /*240f0*/  ISETP.GE.AND P4, PT, R21, R11, PT ;  /* 0x0000000b1500720c */ /* 0x000fe20003f86270 */
[----:B------:R-:W-:-:S12]  /*24100*/  BRA.DIV UR4, `(.L_x_12578) ;  /* 0x0000004204707947 */ /* 0x000fd8000b800000 */
[----:B------:R-:W0:Y:S04]  /*24110*/  SHFL.IDX PT, R2, R7, RZ, 0x1e1f ;  /* 0x001e1fff07027589 */ /* 0x000e2800000e0000 */
[----:B------:R-:W5:Y:S04]  /*24120*/  SHFL.IDX PT, R3, R8, RZ, 0x1e1f ;  /* 0x001e1fff08037589 */ /* 0x000f6800000e0000 */
[----:B------:R-:W1:Y:S01]  /*24130*/  SHFL.IDX PT, R8, R8, 0x1, 0x1e1f ;  /* 0x003e1f0008087f89 */ /* 0x000e6200000e0000 */
[----:B0-----:R-:W-:-:S05]  /*24140*/  IADD3 R2, P0, R21, R2, RZ ;  /* 0x0000000215027210 */ /* 0x001fca0007f1e0ff */
[----:B-----5:R-:W-:-:S05]  /*24150*/  IMAD.X R3, RZ, RZ, R3, P0 ;  /* 0x000000ffff037224 */ /* 0x020fca00000e0603 */
[----:B------:R-:W-:Y:S04]  /*24160*/  LDGSTS.E.BYPASS.LTC128B.128 [R5+0x13800], desc[UR40][R2.64], !P4 ;  /* 0x1380000002057fae */ /* 0x000fe8000e101d68 */
[----:B------:R-:W-:Y:S04]  /*24170*/  LDGSTS.E.BYPASS.LTC128B.128 [R5+0x14800], desc[UR40][R2.64+0x20], !P3 ;  /* 0x1480002002057fae */ /* 0x000fe8000d901d68 */
[----:B------:R0:W-:Y:S04]  /*24180*/  LDGSTS.E.BYPASS.LTC128B.128 [R5+0x15800], desc[UR40][R2.64+0x40], !P2 ;  /* 0x1580004002057fae */ /* 0x0001e8000d101d68 */
[----:B01----:R0:W0:Y:S02]  /*24190*/  SHFL.IDX PT, R2, R7, 0x1, 0x1e1f ;  /* 0x003e1f0007027f89 */ /* 0x00302400000e0000 */
.L_x_12705:
        /* <DEDUP_REMOVED lines=10> */
.L_x_12579:
        /* <DEDUP_REMOVED lines=11> */
.L_x_12580:
[----:B------:R3:W-:Y:S02]  /*242f0*/  SYNCS.ARRIVE.TRANS64.A1T0 RZ, [R0+URZ+0x19c30], RZ ;  /* 0x019c30ff00ff79a7 */ /* 0x0007e4000810003f */
[----:B---34-:R-:W-:-:S05]  /*24300*/  IMAD.U32 R0, RZ, RZ, UR36 ;  /* 0x00000024ff007e24 */ /* 0x018fca000f8e00ff */
[----:B------:R-:W-:-:S13]  /*24310*/  ISETP.NE.AND P0, PT, R0, 0x3, PT ;  /* 0x000000030000780c */ /* 0x000fda0003f05270 */
[----:B------:R-:W-:Y:S05]  /*24320*/  @!P0 BRA `(.L_x_12581) ;  /* 0x0000000000048947 */ /* 0x000fea0003800000 */
[----:B------:R-:W-:Y:S01]  /*24330*/  BPT.TRAP 0x1 ;  /* 0x000000040000795c */ /* 0x000fe20000300000 */
.L_x_12581:
[----:B------:R-:W-:Y:S01]  /*24340*/  LOP3.LUT R0, R6, 0x1, RZ, 0x3c, !PT ;  /* 0x0000000106007812 */ /* 0x000fe200078e3cff */
[----:B------:R-:W-:Y:S01]  /*24350*/  IMAD R2, R4, 0x8, R18 ;  /* 0x0000000804027824 */ /* 0x000fe200078e0212 */
[----:B------:R-:W-:Y:S02]  /*24360*/  BSSY B0, `(.L_x_12582) ;  /* 0x0000004000007945 */ /* 0x000fe40003800000 */
[----:B------:R-:W-:-:S04]  /*24370*/  SHF.L.U32 R0, R0, 0x1f, RZ ;  /* 0x0000001f00007819 */ /* 0x000fc800000006ff */
[----:B------:R-:W0:Y:S02]  /*24380*/  SYNCS.PHASECHK.TRANS64.TRYWAIT P2, [R2+URZ+0x19c70], R0 ;  /* 0x019c7000020075a7 */ /* 0x000e24000804017f */
[----:B0-----:R-:W-:Y:S05]  /*24390*/  @!P2 BRA `(.L_x_12583) ;  /* 0x000000400064a947 */ /* 0x001fea0003800000 */
.L_x_12706:
[----:B------:R-:W-:Y:S05]  /*243a0*/  BSYNC B0 ;  /* 0x0000000000007941 */ /* 0x000fea0003800000 */
.L_x_12582:
[----:B------:R-:W-:-:S05]  /*243b0*/  IMAD.U32 R3, RZ, RZ, UR39 ;  /* 0x00000027ff037e24 */ /* 0x000fca000f8e00ff */
[----:B------:R-:W-:-:S13]  /*243c0*/  ISETP.NE.AND P2, PT, R3, 0x3, PT ;  /* 0x000000030300780c */ /* 0x000fda0003f45270 */
[----:B------:R-:W-:Y:S05]  /*243d0*/  @!P2 BRA `(.L_x_12584) ;  /* 0x000000000004a947 */ /* 0x000fea0003800000 */
[----:B------:R-:W-:Y:S01]  /*243e0*/  BPT.TRAP 0x1 ;  /* 0x000000040000795c */ /* 0x000fe20000300000 */
.L_x_12584:
[----:B------:R-:W-:Y:S01]  /*243f0*/  SHF.L.U32 R3, R6, 0x1f, RZ ;  /* 0x0000001f06037819 */ /* 0x000fe200000006ff */
[----:B0-----:R-:W-:-:S03]  /*24400*/  IMAD R0, R4, 0x3000, RZ ;  /* 0x0000300004007824 */ /* 0x001fc600078e02ff */
[----:B------:R-:W0:Y:S02]  /*24410*/  SYNCS.PHASECHK.TRANS64.TRYWAIT P2, [R2+URZ+0x19c60], R3 ;  /* 0x019c6003020075a7 */ /* 0x000e24000804017f */
[----:B0-----:R-:W-:Y:S05]  /*24420*/  @!P2 BRA `(.L_x_12585) ;  /* 0x000000400054a947 */ /* 0x001fea0003800000 */
.L_x_12707:
[----:B------:R-:W3:Y:S04]  /*24430*/  LDL R12, [R1+0x4] ;  /* 0x00000400010c7983 */ /* 0x000ee80000100800 */
[----:B------:R-:W4:Y:S01]  /*24440*/  LDL R13, [R1+0x20] ;  /* 0x00002000010d7983 */ /* 0x000f220000100800 */
[----:B0-----:R-:W-:Y:S01]  /*24450*/  LOP3.LUT R3, R0, R28, RZ, 0xfc, !PT ;  /* 0x0000001c00037212 */ /* 0x001fe200078efcff */
[----:B------:R-:W-:Y:S05]  /*24460*/  WARPSYNC.ALL ;  /* 0x0000000000007948 */ /* 0x000fea0003800000 */
[----:B------:R-:W-:-:S05]  /*24470*/  IMAD.IADD R3, R18, 0x1, R3 ;  /* 0x0000000112037824 */ /* 0x000fca00078e0203 */
[----:B------:R-:W0:Y:S02]  /*24480*/  LDSM.16.MT88.4 R4, [R3+0x9000] ;  /* 0x009000000304783b */ /* 0x000e240000004200 */
[C-C-:B0-----:R-:W-:Y:S02]  /*24490*/  PRMT R8, R4.reuse, 0x6420, R5.reuse ;  /* 0x0000642004087816 */ /* 0x141fe40000000005 */
[----:B------:R-:W-:Y:S02]  /*244a0*/  PRMT R9, R4, 0x7531, R5 ;  /* 0x0000753104097816 */ /* 0x000fe40000000005 */
[C-C-:B------:R-:W-:Y:S02]  /*244b0*/  PRMT R10, R6.reuse, 0x6420, R7.reuse ;  /* 0x00006420060a7816 */ /* 0x140fe40000000007 */
[----:B------:R-:W-:Y:S02]  /*244c0*/  PRMT R11, R6, 0x7531, R7 ;  /* 0x00007531060b7816 */ /* 0x000fe40000000007 */
[----:B---3--:R-:W-:-:S05]  /*244d0*/  LOP3.LUT R3, R0, R12, RZ, 0xfc, !PT ;  /* 0x0000000c00037212 */ /* 0x008fca00078efcff */
        /* <DEDUP_REMOVED lines=28> */
[----:B----4-:R-:W-:Y:S02]  /*246a0*/  IADD3 R3, R23, R13, R0 ;  /* 0x0000000d17037210 */ /* 0x010fe40007ffe000 */
        /* <DEDUP_REMOVED lines=30> */
.L_x_12586:
[----:B-1----:R1:W-:Y:S01]  /*24890*/  SYNCS.ARRIVE.TRANS64.A1T0 RZ, [R2+URZ+0x19c50], RZ ;  /* 0x019c50ff02ff79a7 */ /* 0x0023e2000810003f */
[----:B------:R-:W-:Y:S06]  /*248a0*/  BAR.SYNC.DEFER_BLOCKING 0x2, 0x80 ;  /* 0x0082000000007b1d */ /* 0x000fec0000010000 */
[----:B------:R-:W-:Y:S05]  /*248b0*/  @!P0 BRA `(.L_x_12587) ;  /* 0x0000000000048947 */ /* 0x000fea0003800000 */
[----:B------:R-:W-:Y:S01]  /*248c0*/  BPT.TRAP 0x1 ;  /* 0x000000040000795c */ /* 0x000fe20000300000 */
.L_x_12587:
[----:B------:R-:W3:Y:S01]  /*248d0*/  LDL R0, [R1+0x1c] ;  /* 0x00001c0001007983 */ /* 0x000ee20000100800 */
[----:B-1----:R-:W-:Y:S02]  /*248e0*/  VIADD R2, R2, 0x19c80 ;  /* 0x00019c8002027836 */ /* 0x002fe40000000000 */
[----:B------:R-:W-:Y:S01]  /*248f0*/  IMAD.MOV.U32 R4, RZ, RZ, R22 ;  /* 0x000000ffff047224 */ /* 0x000fe200078e0016 */
[----:B------:R4:W5:Y:S02]  /*24900*/  LDL R6, [R1] ;  /* 0x0000000001067983 */ /* 0x0009640000100800 */
[----:B---3--:R-:W-:-:S04]  /*24910*/  PRMT R2, R0, 0x654, R2 ;  /* 0x0000065400027816 */ /* 0x008fc80000000002 */
[----:B------:R4:W-:Y:S01]  /*24920*/  SYNCS.ARRIVE.TRANS64.RED.A1T0 RZ, [R2+URZ], RZ ;  /* 0x000000ff02ff79a7 */ /* 0x0009e2000810043f */
[----:B------:R-:W-:Y:S05]  /*24930*/  @P1 BRA `(.L_x_12588) ;  /* 0xffffffec00881947 */ /* 0x000fea000383ffff */
.L_x_12568:
[----:B--2---:R-:W4:Y:S01]  /*24940*/  S2R R0, SR_TID.X ;  /* 0x0000000000007919 */ /* 0x004f220000002100 */
[----:B------:R-:W-:Y:S01]  /*24950*/  BSSY B0, `(.L_x_12589) ;  /* 0x0000012000007945 */ /* 0x000fe20003800000 */
[----:B----4-:R-:W-:Y:S01]  /*24960*/  LOP3.LUT R2, R0, 0x7f, RZ, 0xc0, !PT ;  /* 0x0000007f00027812 */ /* 0x010fe200078ec0ff */
        /* <DEDUP_REMOVED lines=12> */
[----:B0-----:R-:W-:-:S06]  /*24a30*/  LOP3.LUT R5, R5, UR4, RZ, 0xc0, !PT ;  /* 0x0000000405057c12 */ /* 0x001fcc000f8ec0ff */
[----:B------:R-:W0:Y:S01]  /*24a40*/  POPC R5, R5 ;  /* 0x0000000500057309 */ /* 0x000e220000000000 */
[----:B--2---:R-:W0:Y:S02]  /*24a50*/  SHFL.IDX PT, R0, R3, R0, 0x1f ;  /* 0x00001f0003007589 */ /* 0x004e2400000e0000 */
[----:B0-----:R-:W-:-:S07]  /*24a60*/  IADD3 R24, R0, UR38, R5 ;  /* 0x0000002600187c10 */ /* 0x001fce000fffe005 */
.L_x_12590:
[----:B------:R-:W-:Y:S05]  /*24a70*/  BSYNC B0 ;  /* 0x0000000000007941 */ /* 0x000fea0003800000 */
.L_x_12589:
[----:B------:R-:W-:Y:S05]  /*24a80*/  @!P0 BRA `(.L_x_12591) ;  /* 0x0000000000048947 */ /* 0x000fea0003800000 */
[----:B------:R-:W-:Y:S01]  /*24a90*/  BPT.TRAP 0x1 ;  /* 0x000000040000795c */ /* 0x000fe20000300000 */
.L_x_12591:
[----:B------:R-:W2:Y:S01]  /*24aa0*/  LDL R0, [R1] ;  /* 0x0000000001007983 */ /* 0x000ea20000100800 */
[----:B------:R-:W-:Y:S01]  /*24ab0*/  BSSY B0, `(.L_x_12592) ;  /* 0x0000006000007945 */ /* 0x000fe20003800000 */
[----:B--2---:R-:W-:Y:S01]  /*24ac0*/  LOP3.LUT R2, R0, 0x1, RZ, 0x3c, !PT ;  /* 0x0000000100027812 */ /* 0x004fe200078e3cff */
[----:B------:R-:W-:-:S03]  /*24ad0*/  IMAD R0, R22, 0x8, R18 ;  /* 0x0000000816007824 */ /* 0x000fc600078e0212 */
[----:B------:R-:W-:-:S04]  /*24ae0*/  SHF.L.U32 R2, R2, 0x1f, RZ ;  /* 0x0000001f02027819 */ /* 0x000fc800000006ff */
[----:B------:R-:W1:Y:S02]  /*24af0*/  SYNCS.PHASECHK.TRANS64.TRYWAIT P1, [R0+URZ+0x19c70], R2 ;  /* 0x019c7002000075a7 */ /* 0x000e64000802017f */
[----:B-1----:R-:W-:Y:S05]  /*24b00*/  @!P1 BRA `(.L_x_12593) ;  /* 0x0000003800b09947 */ /* 0x002fea0003800000 */
.L_x_12708:
[----:B------:R-:W-:Y:S05]  /*24b10*/  BSYNC B0 ;  /* 0x0000000000007941 */ /* 0x000fea0003800000 */
.L_x_12592:
[----:B0-----:R-:W-:-:S05]  /*24b20*/  IMAD.U32 R3, RZ, RZ, UR39 ;  /* 0x00000027ff037e24 */ /* 0x001fca000f8e00ff */
[----:B------:R-:W-:-:S13]  /*24b30*/  ISETP.NE.AND P1, PT, R3, 0x3, PT ;  /* 0x000000030300780c */ /* 0x000fda0003f25270 */
[----:B------:R-:W-:Y:S05]  /*24b40*/  @!P1 BRA `(.L_x_12594) ;  /* 0x0000000000049947 */ /* 0x000fea0003800000 */
[----:B------:R-:W-:Y:S01]  /*24b50*/  BPT.TRAP 0x1 ;  /* 0x000000040000795c */ /* 0x000fe20000300000 */
.L_x_12594:
[----:B-1----:R-:W2:Y:S02]  /*24b60*/  LDL R2, [R1] ;  /* 0x0000000001027983 */ /* 0x002ea40000100800 */
[----:B--2---:R-:W-:-:S04]  /*24b70*/  SHF.L.U32 R2, R2, 0x1f, RZ ;  /* 0x0000001f02027819 */ /* 0x004fc800000006ff */
[----:B------:R-:W0:Y:S02]  /*24b80*/  SYNCS.PHASECHK.TRANS64.TRYWAIT P1, [R0+URZ+0x19c60], R2 ;  /* 0x019c6002000075a7 */ /* 0x000e24000802017f */
[----:B0-----:R-:W-:Y:S05]  /*24b90*/  @!P1 BRA `(.L_x_12595) ;  /* 0x0000003800a09947 */ /* 0x001fea0003800000 */
.L_x_12709:
[----:B------:R-:W2:Y:S04]  /*24ba0*/  LDL R12, [R1+0x4] ;  /* 0x00000400010c7983 */ /* 0x000ea80000100800 */
[----:B------:R-:W3:Y:S01]  /*24bb0*/  LDL R13, [R1+0x20] ;  /* 0x00002000010d7983 */ /* 0x000ee20000100800 */
[----:B0-----:R-:W-:Y:S01]  /*24bc0*/  IMAD R2, R22, 0x3000, RZ ;  /* 0x0000300016027824 */ /* 0x001fe200078e02ff */
[----:B------:R-:W-:Y:S05]  /*24bd0*/  WARPSYNC.ALL ;  /* 0x0000000000007948 */ /* 0x000fea0003800000 */
[----:B------:R-:W-:-:S05]  /*24be0*/  LOP3.LUT R3, R2, R28, RZ, 0xfc, !PT ;  /* 0x0000001c02037212 */ /* 0x000fca00078efcff */
[----:B------:R-:W-:-:S05]  /*24bf0*/  IMAD.IADD R3, R18, 0x1, R3 ;  /* 0x0000000112037824 */ /* 0x000fca00078e0203 */
[----:B-----5:R-:W0:Y:S02]  /*24c00*/  LDSM.16.MT88.4 R4, [R3+0x9000] ;  /* 0x009000000304783b */ /* 0x020e240000004200 */
        /* <DEDUP_REMOVED lines=64> */
.L_x_12596:
[----:B-1----:R1:W-:Y:S01]  /*25010*/  SYNCS.ARRIVE.TRANS64.A1T0 RZ, [R0+URZ+0x19c50], RZ ;  /* 0x019c50ff00ff79a7 */ /* 0x0023e2000810003f */
[----:B------:R-:W-:Y:S06]  /*25020*/  BAR.SYNC.DEFER_BLOCKING 0x2, 0x80 ;  /* 0x0082000000007b1d */ /* 0x000fec0000010000 */
[----:B------:R-:W-:Y:S05]  /*25030*/  @!P0 BRA `(.L_x_12597) ;  /* 0x0000000000048947 */ /* 0x000fea0003800000 */
[----:B------:R-:W-:Y:S01]  /*25040*/  BPT.TRAP 0x1 ;  /* 0x000000040000795c */ /* 0x000fe20000300000 */
.L_x_12597:
[----:B------:R-:W2:Y:S04]  /*25050*/  LDL R3, [R1+0x1c] ;  /* 0x00001c0001037983 */ /* 0x000ea80000100800 */
[----:B------:R-:W3:Y:S01]  /*25060*/  LDL.LU R2, [R1] ;  /* 0x0000000001027983 */ /* 0x000ee20000300800 */
[----:B-1----:R-:W-:Y:S02]  /*25070*/  VIADD R0, R0, 0x19c80 ;  /* 0x00019c8000007836 */ /* 0x002fe40000000000 */
[----:B------:R-:W-:-:S05]  /*25080*/  VIADD R22, R22, 0x1 ;  /* 0x0000000116167836 */ /* 0x000fca0000000000 */
[----:B------:R-:W-:-:S04]  /*25090*/  ISETP.NE.AND P0, PT, R22, 0x2, PT ;  /* 0x000000021600780c */ /* 0x000fc80003f05270 */
[----:B------:R-:W-:Y:S02]  /*250a0*/  SEL R22, R22, RZ, P0 ;  /* 0x000000ff16167207 */ /* 0x000fe40000000000 */
[----:B--2---:R-:W-:-:S04]  /*250b0*/  PRMT R0, R3, 0x654, R0 ;  /* 0x0000065403007816 */ /* 0x004fc80000000000 */
[----:B------:R1:W-:Y:S02]  /*250c0*/  SYNCS.ARRIVE.TRANS64.RED.A1T0 RZ, [R0+URZ], RZ ;  /* 0x000000ff00ff79a7 */ /* 0x0003e4000810043f */
[----:B-1----:R-:W-:-:S04]  /*250d0*/  SEL R0, RZ, 0x1, P0 ;  /* 0x00000001ff007807 */ /* 0x002fc80000000000 */
[----:B---3--:R-:W-:-:S05]  /*250e0*/  LOP3.LUT R2, R2, R0, RZ, 0x3c, !PT ;  /* 0x0000000002027212 */ /* 0x008fca00078e3cff */
[----:B------:R1:W-:Y:S02]  /*250f0*/  STL [R1], R2 ;  /* 0x0000000201007387 */ /* 0x0003e40000100800 */
.L_x_12538:
        /* <DEDUP_REMOVED lines=12> */
.L_x_12598:
        /* <DEDUP_REMOVED lines=11> */
[----:B------:R1:W3:Y:S02]  /*25270*/  @!P1 LDG.E R6, desc[UR40][R2.64] ;  /* 0x0000002802069981 */ /* 0x0002e4000c1e1900 */
[----:B-1----:R-:W-:-:S06]  /*25280*/  @!P1 IMAD.WIDE R2, R0, 0x4, R4 ;  /* 0x0000000400029825 */ /* 0x002fcc00078e0204 */
[----:B------:R-:W4:Y:S01]  /*25290*/  @!P1 LDG.E R2, desc[UR40][R2.64] ;  /* 0x0000002802029981 */ /* 0x000f22000c1e1900 */
[----:B------:R-:W-:Y:S01]  /*252a0*/  IMAD.MOV.U32 R5, RZ, RZ, RZ ;  /* 0x000000ffff057224 */ /* 0x000fe200078e00ff */
[C---:B------:R-:W-:Y:S02]  /*252b0*/  ISETP.GE.U32.AND P2, PT, R9.reuse, 0x2, PT ;  /* 0x000000020900780c */ /* 0x040fe40003f46070 */
[C---:B------:R-:W-:Y:S01]  /*252c0*/  ISETP.GE.U32.AND P3, PT, R9.reuse, 0x4, PT ;  /* 0x000000040900780c */ /* 0x040fe20003f66070 */
[----:B------:R-:W-:Y:S01]  /*252d0*/  SHFL.IDX PT, R0, R24, RZ, 0x1f ;  /* 0x00001fff18007589 */ /* 0x000fe200000e0000 */
[C---:B------:R-:W-:Y:S02]  /*252e0*/  ISETP.GE.U32.AND P4, PT, R9.reuse, 0x8, PT ;  /* 0x000000080900780c */ /* 0x040fe40003f86070 */
[----:B------:R-:W-:Y:S01]  /*252f0*/  ISETP.GE.U32.AND P5, PT, R9, 0x10, PT ;  /* 0x000000100900780c */ /* 0x000fe20003fa6070 */
[----:B--2---:R0:W-:Y:S02]  /*25300*/  SHFL.IDX PT, R8, R24, 0x1, 0x1f ;  /* 0x00201f0018087f89 */ /* 0x0041e400000e0000 */
[----:B0-----:R-:W-:-:S02]  /*25310*/  IMAD.MOV.U32 R24, RZ, RZ, RZ ;  /* 0x000000ffff187224 */ /* 0x001fc400078e00ff */
[----:B---3--:R-:W-:Y:S02]  /*25320*/  @!P1 IMAD.MOV.U32 R5, RZ, RZ, R6 ;  /* 0x000000ffff059224 */ /* 0x008fe400078e0006 */
[----:B------:R-:W-:Y:S02]  /*25330*/  IMAD.MOV.U32 R6, RZ, RZ, RZ ;  /* 0x000000ffff067224 */ /* 0x000fe400078e00ff */
[----:B----4-:R-:W-:Y:S01]  /*25340*/  @!P1 IMAD.MOV.U32 R6, RZ, RZ, R2 ;  /* 0x000000ffff069224 */ /* 0x010fe200078e0002 */
        /* <DEDUP_REMOVED lines=18> */
.L_x_12719:
[----:B------:R-:W-:Y:S02]  /*25470*/  ULDC UR4, c[0x0][0xc38] ;  /* 0x00030e0000047ab9 */ /* 0x000fe40000000800 */
[----:B------:R-:W-:-:S04]  /*25480*/  IMAD.U32 R7, RZ, RZ, UR4 ;  /* 0x00000004ff077e24 */ /* 0x000fc8000f8e00ff */
[----:B-1----:R-:W-:-:S04]  /*25490*/  IMAD R3, R3, R7, RZ ;  /* 0x0000000703037224 */ /* 0x002fc800078e02ff */
[----:B------:R-:W-:-:S05]  /*254a0*/  IMAD.IADD R4, R8, 0x1, R3 ;  /* 0x0000000108047824 */ /* 0x000fca00078e0203 */
[----:B------:R-:W-:-:S13]  /*254b0*/  ISETP.GT.AND P6, PT, R4, R0, PT ;  /* 0x000000000400720c */ /* 0x000fda0003fc4270 */
[----:B------:R-:W-:Y:S05]  /*254c0*/  @P6 BRA `(.L_x_12601) ;  /* 0x0000000000a46947 */ /* 0x000fea0003800000 */
.L_x_12604:
        /* <DEDUP_REMOVED lines=35> */
.L_x_12727:
[----:B------:R-:W-:Y:S02]  /*25700*/  ULDC UR4, c[0x0][0xc38] ;  /* 0x00030e0000047ab9 */ /* 0x000fe40000000800 */
[----:B------:R-:W-:-:S04]  /*25710*/  IMAD.U32 R7, RZ, RZ, UR4 ;  /* 0x00000004ff077e24 */ /* 0x000fc8000f8e00ff */
[----:B-1----:R-:W-:-:S04]  /*25720*/  IMAD R3, R3, R7, RZ ;  /* 0x0000000703037224 */ /* 0x002fc800078e02ff */
[----:B------:R-:W-:-:S05]  /*25730*/  IMAD.IADD R4, R3, 0x1, R4 ;  /* 0x0000000103047824 */ /* 0x000fca00078e0204 */
[----:B------:R-:W-:-:S13]  /*25740*/  ISETP.GT.AND P6, PT, R4, R0, PT ;  /* 0x000000000400720c */ /* 0x000fda0003fc4270 */
[----:B------:R-:W-:Y:S05]  /*25750*/  @!P6 BRA `(.L_x_12604) ;  /* 0xfffffffc005ce947 */ /* 0x000fea000383ffff */
.L_x_12601:
        /* <DEDUP_REMOVED lines=10> */
.L_x_12732:
[----:B------:R-:W-:-:S13]  /*25800*/  ISETP.NE.AND P0, PT, R3, RZ, PT ;  /* 0x000000ff0300720c */ /* 0x000fda0003f05270 */
[----:B------:R-:W-:Y:S05]  /*25810*/  @!P0 BRA `(.L_x_12606) ;  /* 0x0000000000148947 */ /* 0x000fea0003800000 */
[----:B------:R-:W-:Y:S01]  /*25820*/  UMOV UR4, 0xffffffff ;  /* 0xffffffff00047882 */ /* 0x000fe20000000000 */
[----:B-1----:R-:W-:Y:S02]  /*25830*/  VIADD R4, R4, 0xffffffff ;  /* 0xffffffff04047836 */ /* 0x002fe40000000000 */
[----:B------:R-:W-:Y:S05]  /*25840*/  BRA.DIV UR4, `(.L_x_12607) ;  /* 0x0000003a04187947 */ /* 0x000fea000b800000 */
[----:B0-----:R0:W1:Y:S02]  /*25850*/  SHFL.IDX PT, R2, R2, R4, 0x1f ;  /* 0x00001f0402027589 */ /* 0x00106400000e0000 */
.L_x_12735:
[----:B-1----:R-:W-:-:S07]  /*25860*/  IMAD.MOV.U32 R24, RZ, RZ, R2 ;  /* 0x000000ffff187224 */ /* 0x002fce00078e0002 */
.L_x_12606:
[----:B---3--:R-:W-:Y:S01]  /*25870*/  ISETP.NE.AND P0, PT, R6, 0x1, PT ;  /* 0x000000010600780c */ /* 0x008fe20003f05270 */
[----:B------:R-:W-:-:S04]  /*25880*/  IMAD R24, R24, R7, R8 ;  /* 0x0000000718187224 */ /* 0x000fc800078e0208 */
[----:B------:R-:W-:-:S08]  /*25890*/  IMAD.IADD R0, R0, 0x1, -R24 ;  /* 0x0000000100007824 */ /* 0x000fd000078e0a18 */
[----:B------:R-:W-:Y:S05]  /*258a0*/  @!P0 BRA `(.L_x_12608) ;  /* 0x0000000000e08947 */ /* 0x000fea0003800000 */
[----:B012---:R-:W-:-:S04]  /*258b0*/  IABS R4, R5 ;  /* 0x0000000500047213 */ /* 0x007fc80000000000 */
        /* <DEDUP_REMOVED lines=55> */
.L_x_12608:
[----:B0-----:R-:W0:Y:S02]  /*25c30*/  LDC.64 R2, c[0x0][0xc90] ;  /* 0x00032400ff027b82 */ /* 0x001e240000000a00 */
[----:B0-----:R-:W-:-:S05]  /*25c40*/  IMAD.WIDE R2, R27, 0x4, R2 ;  /* 0x000000041b027825 */ /* 0x001fca00078e0202 */
[----:B------:R-:W1:Y:S02]  /*25c50*/  LDG.E R6, desc[UR40][R2.64] ;  /* 0x0000002802067981 */ /* 0x000e64000c1e1900 */
[----:B-12---:R-:W-:-:S05]  /*25c60*/  IMAD R4, R5, R6, RZ ;  /* 0x0000000605047224 */ /* 0x006fca00078e02ff */
        /* <DEDUP_REMOVED lines=55> */
[----:B------:R-:W-:Y:S02]  /*25fe0*/  IMAD R26, R2, R6, R0 ;  /* 0x00000006021a7224 */ /* 0x000fe400078e0200 */
[----:B------:R-:W-:-:S07]  /*25ff0*/  IMAD.MOV.U32 R0, RZ, RZ, R2 ;  /* 0x000000ffff007224 */ /* 0x000fce00078e0002 */
.L_x_12609:
[----:B------:R-:W-:-:S05]  /*26000*/  LOP3.LUT R0, RZ, R0, RZ, 0x33, !PT ;  /* 0x00000000ff007212 */ /* 0x000fca00078e33ff */
[----:B------:R-:W-:Y:S01]  /*26010*/  IMAD.IADD R25, R5, 0x1, R0 ;  /* 0x0000000105197824 */ /* 0x000fe200078e0200 */
[----:B------:R-:W-:Y:S06]  /*26020*/  BRA `(.L_x_12610) ;  /* 0x00000000001c7947 */ /* 0x000fec0003800000 */
.L_x_12602:
[----:B------:R-:W-:Y:S01]  /*26030*/  UMOV UR4, URZ ;  /* 0x0000003f00047c82 */ /* 0x000fe20008000000 */
[----:B------:R-:W-:Y:S01]  /*26040*/  UMOV UR5, URZ ;  /* 0x0000003f00057c82 */ /* 0x000fe20008000000 */
[----:B------:R-:W-:Y:S01]  /*26050*/  ULDC UR6, c[0x0][0xc3c] ;  /* 0x00030f0000067ab9 */ /* 0x000fe20000000800 */
[----:B------:R-:W-:Y:S02]  /*26060*/  IMAD.MOV.U32 R24, RZ, RZ, R0 ;  /* 0x000000ffff187224 */ /* 0x000fe400078e0000 */
[----:B------:R-:W-:Y:S02]  /*26070*/  IMAD.U32 R25, RZ, RZ, UR4 ;  /* 0x00000004ff197e24 */ /* 0x000fe4000f8e00ff */
[----:B------:R-:W-:Y:S02]  /*26080*/  IMAD.U32 R26, RZ, RZ, UR5 ;  /* 0x00000005ff1a7e24 */ /* 0x000fe4000f8e00ff */
[----:B------:R-:W-:-:S07]  /*26090*/  IMAD.U32 R27, RZ, RZ, UR6 ;  /* 0x00000006ff1b7e24 */ /* 0x000fce000f8e00ff */
.L_x_12610:
        /* <DEDUP_REMOVED lines=12> */
.L_x_12599:
[----:B------:R-:W-:Y:S02]  /*26160*/  ULDC UR4, c[0x0][0xc3c] ;  /* 0x00030f0000047ab9 */ /* 0x000fe40000000800 */
[----:B----4-:R-:W-:-:S13]  /*26170*/  ISETP.GE.AND P0, PT, R27, UR4, PT ;  /* 0x000000041b007c0c */ /* 0x010fda000bf06270 */
[----:B------:R-:W-:Y:S05]  /*26180*/  @!P0 BRA `(.L_x_12611) ;  /* 0xffffff8c00948947 */ /* 0x000fea000383ffff */
[----:B------:R-:W-:Y:S05]  /*26190*/  BSYNC B7 ;  /* 0x0000000000077941 */ /* 0x000fea0003800000 */
.L_x_12473:
[----:B0--3--:R-:W3:Y:S01]  /*261a0*/  LDL.LU R0, [R1+0x50] ;  /* 0x0000500001007983 */ /* 0x009ee20000300800 */
[----:B------:R-:W-:Y:S01]  /*261b0*/  BSSY B0, `(.L_x_12612) ;  /* 0x000000b000007945 */ /* 0x000fe20003800000 */
[----:B------:R-:W0:Y:S01]  /*261c0*/  S2R R5, SR_CgaCtaId ;  /* 0x0000000000057919 */ /* 0x000e220000008800 */
[----:B---3--:R-:W-:-:S05]  /*261d0*/  VIADD R0, R0, 0x1 ;  /* 0x0000000100007836 */ /* 0x008fca0000000000 */
        /* <DEDUP_REMOVED lines=8> */
.L_x_12736:
[----:B------:R-:W-:Y:S05]  /*26260*/  BSYNC B0 ;  /* 0x0000000000007941 */ /* 0x000fea0003800000 */
.L_x_12612:
[----:B------:R-:W-:-:S03]  /*26270*/  UMOV UR4, 0xffffffff ;  /* 0xffffffff00047882 */ /* 0x000fc60000000000 */
[----:B------:R-:W-:Y:S05]  /*26280*/  BRA.DIV UR4, `(.L_x_12614) ;  /* 0x0000002e04c87947 */ /* 0x000fea000b800000 */
[----:B0-----:R-:W0:Y:S02]  /*26290*/  S2R R0, SR_TID.X ;  /* 0x0000000000007919 */ /* 0x001e240000002100 */
[----:B0-----:R-:W-:-:S04]  /*262a0*/  SHF.R.U32.HI R0, RZ, 0x5, R0 ;  /* 0x00000005ff007819 */ /* 0x001fc80000011600 */
[----:B------:R-:W-:-:S05]  /*262b0*/  LOP3.LUT R0, R0, 0x3, RZ, 0xc0, !PT ;  /* 0x0000000300007812 */ /* 0x000fca00078ec0ff */
[----:B------:R0:W1:Y:S02]  /*262c0*/  SHFL.IDX PT, R14, R0, RZ, 0x1f ;  /* 0x00001fff000e7589 */ /* 0x00006400000e0000 */
.L_x_12739:
[----:B-1----:R-:W-:-:S13]  /*262d0*/  ISETP.NE.AND P0, PT, R14, RZ, PT ;  /* 0x000000ff0e00720c */ /* 0x002fda0003f05270 */
[----:B------:R-:W-:Y:S05]  /*262e0*/  @P0 BRA `(.L_x_12258) ;  /* 0x0000000000b00947 */ /* 0x000fea0003800000 */
[----:B------:R-:W-:-:S03]  /*262f0*/  UMOV UR4, 0xffffffff ;  /* 0xffffffff00047882 */ /* 0x000fc60000000000 */
[----:B------:R-:W-:Y:S05]  /*26300*/  BRA.DIV UR4, `(.L_x_12615) ;  /* 0x0000002e04dc7947 */ /* 0x000fea000b800000 */
[----:B------:R-:W-:-:S13]  /*26310*/  ELECT P6, URZ, PT ;  /* 0x00000000003f782f */ /* 0x000fda00038c0000 */
.L_x_12742:
[----:B------:R-:W-:Y:S05]  /*26320*/  @!P6 BRA `(.L_x_12258) ;  /* 0x0000000000a0e947 */ /* 0x000fea0003800000 */
[----:B------:R-:W-:-:S06]  /*26330*/  ULOP3.LUT UR4, UR37, 0x2, URZ, 0xfc, !UPT ;  /* 0x0000000225047892 */ /* 0x000fcc000f8efc3f */
[----:B0-----:R-:W-:-:S05]  /*26340*/  IMAD.U32 R0, RZ, RZ, UR4 ;  /* 0x00000004ff007e24 */ /* 0x001fca000f8e00ff */
[----:B------:R-:W-:-:S13]  /*26350*/  ISETP.NE.AND P0, PT, R0, 0x3, PT ;  /* 0x000000030000780c */ /* 0x000fda0003f05270 */
[----:B------:R-:W-:Y:S05]  /*26360*/  @!P0 BRA `(.L_x_12616) ;  /* 0x0000000000048947 */ /* 0x000fea0003800000 */
[----:B------:R-:W-:Y:S01]  /*26370*/  BPT.TRAP 0x1 ;  /* 0x000000040000795c */ /* 0x000fe20000300000 */
.L_x_12616:
[----:B------:R-:W3:Y:S01]  /*26380*/  LDL R0, [R1] ;  /* 0x0000000001007983 */ /* 0x000ee20000100800 */
[C---:B------:R-:W-:Y:S02]  /*26390*/  IMAD R3, R22.reuse, 0x8, R5 ;  /* 0x0000000816037824 */ /* 0x040fe400078e0205 */
[----:B------:R-:W-:-:S05]  /*263a0*/  VIADD R22, R22, 0x1 ;  /* 0x0000000116167836 */ /* 0x000fca0000000000 */
[----:B------:R-:W-:Y:S02]  /*263b0*/  ISETP.NE.AND P2, PT, R22, 0x2, PT ;  /* 0x000000021600780c */ /* 0x000fe40003f45270 */
[----:B---3--:R-:W-:Y:S02]  /*263c0*/  SHF.L.U32 R2, R0, 0x1f, RZ ;  /* 0x0000001f00027819 */ /* 0x008fe400000006ff */
[----:B------:R-:W-:Y:S02]  /*263d0*/  SEL R0, RZ, 0x1, P2 ;  /* 0x00000001ff007807 */ /* 0x000fe40001000000 */
[----:B------:R-:W0:Y:S02]  /*263e0*/  SYNCS.PHASECHK.TRANS64.TRYWAIT P1, [R3+URZ+0x19c40], R2 ;  /* 0x019c4002030075a7 */ /* 0x000e24000802017f */
[----:B0-----:R-:W-:Y:S05]  /*263f0*/  @!P1 BRA `(.L_x_12617) ;  /* 0x0000002c00c09947 */ /* 0x001fea0003800000 */
.L_x_12743:
[----:B------:R-:W3:Y:S01]  /*26400*/  LDL.LU R4, [R1] ;  /* 0x0000000001047983 */ /* 0x000ee20000300800 */
[----:B------:R-:W-:Y:S02]  /*26410*/  SEL R22, R22, RZ, P2 ;  /* 0x000000ff16167207 */ /* 0x000fe40001000000 */
[----:B---3--:R-:W-:Y:S01]  /*26420*/  LOP3.LUT R0, R4, R0, RZ, 0x3c, !PT ;  /* 0x0000000004007212 */ /* 0x008fe200078e3cff */
[----:B------:R-:W-:Y:S06]  /*26430*/  @!P0 BRA `(.L_x_12618) ;  /* 0x0000000000048947 */ /* 0x000fec0003800000 */
[----:B------:R-:W-:Y:S01]  /*26440*/  BPT.TRAP 0x1 ;  /* 0x000000040000795c */ /* 0x000fe20000300000 */
.L_x_12618:
[----:B------:R-:W-:Y:S01]  /*26450*/  IMAD R5, R22, 0x8, R5 ;  /* 0x0000000816057824 */ /* 0x000fe200078e0205 */
[----:B------:R-:W-:-:S04]  /*26460*/  SHF.L.U32 R0, R0, 0x1f, RZ ;  /* 0x0000001f00007819 */ /* 0x000fc800000006ff */
[----:B------:R-:W1:Y:S02]  /*26470*/  SYNCS.PHASECHK.TRANS64.TRYWAIT P1, [R5+URZ+0x19c40], R0 ;  /* 0x019c4000050075a7 */ /* 0x000e64000802017f */
[----:B-1----:R-:W-:Y:S05]  /*26480*/  @!P1 BRA `(.L_x_12619) ;  /* 0x0000002c00b09947 */ /* 0x002fea0003800000 */
.L_x_12744:
[----:B------:R-:W-:Y:S05]  /*26490*/  @!P0 BRA `(.L_x_12620) ;  /* 0x0000000000048947 */ /* 0x000fea0003800000 */
[----:B------:R-:W-:Y:S01]  /*264a0*/  BPT.TRAP 0x1 ;  /* 0x000000040000795c */ /* 0x000fe20000300000 */
.L_x_12620:
[----:B------:R-:W3:Y:S02]  /*264b0*/  SYNCS.PHASECHK.TRANS64.TRYWAIT P1, [R3+URZ+0x19c60], R2 ;  /* 0x019c6002030075a7 */ /* 0x000ee4000802017f */
[----:B---3--:R-:W-:Y:S05]  /*264c0*/  @!P1 BRA `(.L_x_12621) ;  /* 0x0000002c00b49947 */ /* 0x008fea0003800000 */
.L_x_12745:
[----:B------:R-:W-:Y:S05]  /*264d0*/  @!P0 BRA `(.L_x_12622) ;  /* 0x0000000000048947 */ /* 0x000fea0003800000 */
[----:B------:R-:W-:Y:S01]  /*264e0*/  BPT.TRAP 0x1 ;  /* 0x000000040000795c */ /* 0x000fe20000300000 */
.L_x_12622:
[----:B------:R-:W4:Y:S02]  /*264f0*/  SYNCS.PHASECHK.TRANS64.TRYWAIT P1, [R5+URZ+0x19c60], R0 ;  /* 0x019c6000050075a7 */ /* 0x000f24000802017f */
[----:B----4-:R-:W-:Y:S05]  /*26500*/  @!P1 BRA `(.L_x_12623) ;  /* 0x0000002c00b89947 */ /* 0x010fea0003800000 */
.L_x_12746:
[----:B------:R-:W-:Y:S05]  /*26510*/  @!P0 BRA `(.L_x_12624) ;  /* 0x0000000000048947 */ /* 0x000fea0003800000 */
[----:B------:R-:W-:Y:S01]  /*26520*/  BPT.TRAP 0x1 ;  /* 0x000000040000795c */ /* 0x000fe20000300000 */
.L_x_12624:
[----:B------:R-:W5:Y:S02]  /*26530*/  SYNCS.PHASECHK.TRANS64.TRYWAIT P1, [R3+URZ+0x19c80], R2 ;  /* 0x019c8002030075a7 */ /* 0x000f64000802017f */
[----:B-----5:R-:W-:Y:S05]  /*26540*/  @!P1 BRA `(.L_x_12625) ;  /* 0x0000002c00bc9947 */ /* 0x020fea0003800000 */
.L_x_12747:
[----:B------:R-:W-:Y:S05]  /*26550*/  @!P0 BRA `(.L_x_12626) ;  /* 0x0000000000048947 */ /* 0x000fea0003800000 */
[----:B------:R-:W-:Y:S01]  /*26560*/  BPT.TRAP 0x1 ;  /* 0x000000040000795c */ /* 0x000fe20000300000 */
.L_x_12626:
[----:B------:R0:W0:Y:S02]  /*26570*/  SYNCS.PHASECHK.TRANS64.TRYWAIT P0, [R5+URZ+0x19c80], R0 ;  /* 0x019c8000050075a7 */ /* 0x000024000800017f */
[----:B0-----:R-:W-:Y:S05]  /*26580*/  @!P0 NANOSLEEP.SYNCS 0x989680 ;  /* 0x009896800000895d */ /* 0x001fea0003900000 */
[----:B------:R-:W0:Y:S02]  /*26590*/  @!P0 SYNCS.PHASECHK.TRANS64 P0, [R5+URZ+0x19c80], R0 ;  /* 0x019c8000050085a7 */ /* 0x000e24000800007f */
[----:B0-----:R-:W-:Y:S05]  /*265a0*/  @!P0 BRA `(.L_x_12626) ;  /* 0xfffffffc00f08947 */ /* 0x001fea000383ffff */
.L_x_12258:
[----:B------:R-:W-:Y:S05]  /*265b0*/  BSYNC B8 ;  /* 0x0000000000087941 */ /* 0x000fea0003800000 */
.L_x_12255:
[----:B------:R-:W-:Y:S05]  /*265c0*/  EXIT ;  /* 0x000000000000794d */ /* 0x000fea0003800000 */
.L_x_12284:
[----:B-1----:R1:W2:Y:S02]  /*265d0*/  SYNCS.PHASECHK.TRANS64.TRYWAIT P5, [R68+URZ+0x19c90], R77 ;  /* 0x019c904d440075a7 */ /* 0x0022a400080a017f */
[----:B--2---:R-:W-:Y:S05]  /*265e0*/  @!P5 NANOSLEEP.SYNCS 0x989680 ;  /* 0x009896800000d95d */ /* 0x004fea0003900000 */
[----:B------:R-:W2:Y:S02]  /*265f0*/  @!P5 SYNCS.PHASECHK.TRANS64 P5, [R68+URZ+0x19c90], R77 ;  /* 0x019c904d4400d5a7 */ /* 0x000ea400080a007f */
[----:B--2---:R-:W-:Y:S05]  /*26600*/  @!P5 BRA `(.L_x_12284) ;  /* 0xfffffffc00f0d947 */ /* 0x004fea000383ffff */
[----:B------:R-:W-:Y:S05]  /*26610*/  BRA `(.L_x_12627) ;  /* 0xfffffdc800687947 */ /* 0x000fea000383ffff */
.L_x_12285:
        /* <DEDUP_REMOVED lines=8> */
.L_x_12629:
[----:B------:R-:W-:Y:S05]  /*266a0*/  BSYNC B1 ;  /* 0x0000000000017941 */ /* 0x000fea0003800000 */
.L_x_12628:
        /* <DEDUP_REMOVED lines=8> */
.L_x_12630:
[----:B------:R-:W-:Y:S05]  /*26730*/  BRA `(.L_x_12631) ;  /* 0xfffffdc800347947 */ /* 0x000fea000383ffff */
.L_x_12301:
[----:B-1----:R1:W2:Y:S02]  /*26740*/  SYNCS.PHASECHK.TRANS64.TRYWAIT P5, [R68+URZ+0x19c90], R77 ;  /* 0x019c904d440075a7 */ /* 0x0022a400080a017f */
[----:B--2---:R-:W-:Y:S05]  /*26750*/  @!P5 NANOSLEEP.SYNCS 0x989680 ;  /* 0x009896800000d95d */ /* 0x004fea0003900000 */
[----:B------:R-:W2:Y:S02]  /*26760*/  @!P5 SYNCS.PHASECHK.TRANS64 P5, [R68+URZ+0x19c90], R77 ;  /* 0x019c904d4400d5a7 */ /* 0x000ea400080a007f */
[----:B--2---:R-:W-:Y:S05]  /*26770*/  @!P5 BRA `(.L_x_12301) ;  /* 0xfffffffc00f0d947 */ /* 0x004fea000383ffff */
[----:B------:R-:W-:Y:S05]  /*26780*/  BRA `(.L_x_12632) ;  /* 0xfffffde000907947 */ /* 0x000fea000383ffff */
.L_x_12302:
        /* <DEDUP_REMOVED lines=8> */
.L_x_12634:
[----:B------:R-:W-:Y:S05]  /*26810*/  BSYNC B1 ;  /* 0x0000000000017941 */ /* 0x000fea0003800000 */
.L_x_12633:
        /* <DEDUP_REMOVED lines=8> */
.L_x_12635:
[----:B------:R-:W-:Y:S01]  /*268a0*/  IMAD.MOV.U32 R80, RZ, RZ, R14 ;  /* 0x000000ffff507224 */ /* 0x000fe200078e000e */
[----:B------:R-:W-:Y:S06]  /*268b0*/  BRA `(.L_x_12636) ;  /* 0xfffffde000587947 */ /* 0x000fec000383ffff */
.L_x_12311:
[----:B0-----:R0:W1:Y:S02]  /*268c0*/  SYNCS.PHASECHK.TRANS64.TRYWAIT P4, [R68+URZ+0x19c90], R77 ;  /* 0x019c904d440075a7 */ /* 0x001064000808017f */
[----:B-1----:R-:W-:Y:S05]  /*268d0*/  @!P4 NANOSLEEP.SYNCS 0x989680 ;  /* 0x009896800000c95d */ /* 0x002fea0003900000 */
[----:B------:R-:W1:Y:S02]  /*268e0*/  @!P4 SYNCS.PHASECHK.TRANS64 P4, [R68+URZ+0x19c90], R77 ;  /* 0x019c904d4400c5a7 */ /* 0x000e64000808007f */
[----:B-1----:R-:W-:Y:S05]  /*268f0*/  @!P4 BRA `(.L_x_12311) ;  /* 0xfffffffc00f0c947 */ /* 0x002fea000383ffff */
[----:B------:R-:W-:Y:S05]  /*26900*/  BRA `(.L_x_12637) ;  /* 0xfffffe0000547947 */ /* 0x000fea000383ffff */
.L_x_12312:
[----:B------:R-:W-:Y:S01]  /*26910*/  BSSY B1, `(.L_x_12638) ;  /* 0x0000007000017945 */ /* 0x000fe20003800000 */
[----:B------:R-:W-:Y:S02]  /*26920*/  IMAD.MOV.U32 R12, RZ, RZ, RZ ;  /* 0x000000ffff0c7224 */ /* 0x000fe400078e00ff */
[----:B------:R-:W-:Y:S02]  /*26930*/  IMAD.MOV.U32 R11, RZ, RZ, 0x1e1f ;  /* 0x00001e1fff0b7424 */ /* 0x000fe400078e00ff */
[----:B------:R-:W-:-:S07]  /*26940*/  IMAD.MOV.U32 R15, RZ, RZ, -0x1 ;  /* 0xffffffffff0f7424 */ /* 0x000fce00078e00ff */
[----:B0-----:R-:W-:Y:S05]  /*26950*/  WARPSYNC.COLLECTIVE R15, `(.L_x_12639) ;  /* 0x000000000f087348 */ /* 0x001fea0003c00000 */
[----:B------:R1:W2:Y:S02]  /*26960*/  SHFL.IDX P6, R14, R13, R12, R11 ;  /* 0x0000000c0d0e7389 */ /* 0x0002a400000c000b */
[----:B012---:R-:W-:Y:S01]  /*26970*/  ENDCOLLECTIVE ;  /* 0x000000000000791b */ /* 0x007fe20003800000 */
.L_x_12639:
[----:B------:R-:W-:Y:S05]  /*26980*/  BSYNC B1 ;  /* 0x0000000000017941 */ /* 0x000fea0003800000 */
.L_x_12638:
        /* <DEDUP_REMOVED lines=8> */
.L_x_12640:
[----:B------:R-:W-:Y:S05]  /*26a10*/  BRA `(.L_x_12641) ;  /* 0xfffffe0000847947 */ /* 0x000fea000383ffff */
.L_x_12316:
[----:B0-----:R0:W2:Y:S02]  /*26a20*/  SYNCS.PHASECHK.TRANS64.TRYWAIT P3, [R68+URZ+0x19cb0], R77 ;  /* 0x019cb04d440075a7 */ /* 0x0010a4000806017f */
[----:B--2---:R-:W-:Y:S05]  /*26a30*/  @!P3 NANOSLEEP.SYNCS 0x989680 ;  /* 0x009896800000b95d */ /* 0x004fea0003900000 */
[----:B------:R-:W2:Y:S02]  /*26a40*/  @!P3 SYNCS.PHASECHK.TRANS64 P3, [R68+URZ+0x19cb0], R77 ;  /* 0x019cb04d4400b5a7 */ /* 0x000ea4000806007f */
[----:B--2---:R-:W-:Y:S05]  /*26a50*/  @!P3 BRA `(.L_x_12316) ;  /* 0xfffffffc00f0b947 */ /* 0x004fea000383ffff */
[----:B------:R-:W-:Y:S05]  /*26a60*/  BRA `(.L_x_12642) ;  /* 0xfffffe0400187947 */ /* 0x000fea000383ffff */
.L_x_12344:
[----:B------:R-:W-:Y:S01]  /*26a70*/  BSSY B1, `(.L_x_12643) ;  /* 0x0000007000017945 */ /* 0x000fe20003800000 */
[----:B------:R-:W-:Y:S02]  /*26a80*/  IMAD.MOV.U32 R12, RZ, RZ, RZ ;  /* 0x000000ffff0c7224 */ /* 0x000fe400078e00ff */
[----:B------:R-:W-:Y:S02]  /*26a90*/  IMAD.MOV.U32 R11, RZ, RZ, 0x1e1f ;  /* 0x00001e1fff0b7424 */ /* 0x000fe400078e00ff */
[----:B------:R-:W-:-:S07]  /*26aa0*/  IMAD.MOV.U32 R15, RZ, RZ, -0x1 ;  /* 0xffffffffff0f7424 */ /* 0x000fce00078e00ff */
[----:B------:R-:W-:Y:S05]  /*26ab0*/  WARPSYNC.COLLECTIVE R15, `(.L_x_12644) ;  /* 0x000000000f087348 */ /* 0x000fea0003c00000 */
[----:B------:R0:W1:Y:S02]  /*26ac0*/  SHFL.IDX P6, R14, R13, R12, R11 ;  /* 0x0000000c0d0e7389 */ /* 0x00006400000c000b */
[----:B01----:R-:W-:Y:S01]  /*26ad0*/  ENDCOLLECTIVE ;  /* 0x000000000000791b */ /* 0x003fe20003800000 */
.L_x_12644:
[----:B------:R-:W-:Y:S05]  /*26ae0*/  BSYNC B1 ;  /* 0x0000000000017941 */ /* 0x000fea0003800000 */
.L_x_12643:
        /* <DEDUP_REMOVED lines=8> */
.L_x_12645:
[----:B------:R-:W-:Y:S02]  /*26b70*/  IMAD.MOV.U32 R13, RZ, RZ, R4 ;  /* 0x000000ffff0d7224 */ /* 0x000fe400078e0004 */
[----:B------:R-:W-:-:S07]  /*26b80*/  IMAD.MOV.U32 R3, RZ, RZ, R14 ;  /* 0x000000ffff037224 */ /* 0x000fce00078e000e */
[----:B------:R-:W-:Y:S05]  /*26b90*/  WARPSYNC.COLLECTIVE R15, `(.L_x_12646) ;  /* 0x000000000f087348 */ /* 0x000fea0003c00000 */
[----:B------:R0:W1:Y:S02]  /*26ba0*/  SHFL.IDX P6, R14, R13, R12, R11 ;  /* 0x0000000c0d0e7389 */ /* 0x00006400000c000b */
[----:B01----:R-:W-:Y:S01]  /*26bb0*/  ENDCOLLECTIVE ;  /* 0x000000000000791b */ /* 0x003fe20003800000 */
.L_x_12646:
[----:B------:R-:W-:Y:S02]  /*26bc0*/  IMAD.MOV.U32 R13, RZ, RZ, R5 ;  /* 0x000000ffff0d7224 */ /* 0x000fe400078e0005 */
[----:B------:R-:W-:-:S07]  /*26bd0*/  IMAD.MOV.U32 R4, RZ, RZ, R14 ;  /* 0x000000ffff047224 */ /* 0x000fce00078e000e */
[----:B------:R-:W-:Y:S05]  /*26be0*/  WARPSYNC.COLLECTIVE R15, `(.L_x_12647) ;  /* 0x000000000f087348 */ /* 0x000fea0003c00000 */
[----:B------:R0:W1:Y:S02]  /*26bf0*/  SHFL.IDX P6, R14, R13, R12, R11 ;  /* 0x0000000c0d0e7389 */ /* 0x00006400000c000b */
[----:B01----:R-:W-:Y:S01]  /*26c00*/  ENDCOLLECTIVE ;  /* 0x000000000000791b */ /* 0x003fe20003800000 */
.L_x_12647:
[----:B------:R-:W-:Y:S05]  /*26c10*/  BRA `(.L_x_12648) ;  /* 0xfffffe18007c7947 */ /* 0x000fea000383ffff */
.L_x_12348:
[----:B-1----:R1:W2:Y:S02]  /*26c20*/  SYNCS.PHASECHK.TRANS64.TRYWAIT P0, [R16+URZ+0x19c00], R5 ;  /* 0x019c0005100075a7 */ /* 0x0022a4000800017f */
[----:B--2---:R-:W-:Y:S05]  /*26c30*/  @!P0 NANOSLEEP.SYNCS 0x989680 ;  /* 0x009896800000895d */ /* 0x004fea0003900000 */
[----:B------:R-:W2:Y:S02]  /*26c40*/  @!P0 SYNCS.PHASECHK.TRANS64 P0, [R16+URZ+0x19c00], R5 ;  /* 0x019c0005100085a7 */ /* 0x000ea4000800007f */
[----:B--2---:R-:W-:Y:S05]  /*26c50*/  @!P0 BRA `(.L_x_12348) ;  /* 0xfffffffc00f08947 */ /* 0x004fea000383ffff */
[----:B------:R-:W-:Y:S05]  /*26c60*/  BRA `(.L_x_12649) ;  /* 0xfffffe1c004c7947 */ /* 0x000fea000383ffff */
.L_x_12354:
[----:B------:R-:W-:Y:S01]  /*26c70*/  BSSY B1, `(.L_x_12650) ;  /* 0x0000007000017945 */ /* 0x000fe20003800000 */
[----:B------:R-:W-:Y:S02]  /*26c80*/  IMAD.MOV.U32 R12, RZ, RZ, RZ ;  /* 0x000000ffff0c7224 */ /* 0x000fe400078e00ff */
[----:B------:R-:W-:Y:S02]  /*26c90*/  IMAD.MOV.U32 R11, RZ, RZ, 0x1e1f ;  /* 0x00001e1fff0b7424 */ /* 0x000fe400078e00ff */
[----:B------:R-:W-:-:S07]  /*26ca0*/  IMAD.MOV.U32 R15, RZ, RZ, -0x1 ;  /* 0xffffffffff0f7424 */ /* 0x000fce00078e00ff */
[----:B------:R-:W-:Y:S05]  /*26cb0*/  WARPSYNC.COLLECTIVE R15, `(.L_x_12651) ;  /* 0x000000000f087348 */ /* 0x000fea0003c00000 */
[----:B------:R0:W1:Y:S02]  /*26cc0*/  SHFL.IDX P6, R14, R13, R12, R11 ;  /* 0x0000000c0d0e7389 */ /* 0x00006400000c000b */
[----:B01----:R-:W-:Y:S01]  /*26cd0*/  ENDCOLLECTIVE ;  /* 0x000000000000791b */ /* 0x003fe20003800000 */
.L_x_12651:
[----:B------:R-:W-:Y:S05]  /*26ce0*/  BSYNC B1 ;  /* 0x0000000000017941 */ /* 0x000fea0003800000 */
.L_x_12650:
        /* <DEDUP_REMOVED lines=8> */
.L_x_12652:
[----:B------:R-:W-:Y:S02]  /*26d70*/  IMAD.MOV.U32 R13, RZ, RZ, R20 ;  /* 0x000000ffff0d7224 */ /* 0x000fe400078e0014 */
[----:B------:R-:W-:-:S07]  /*26d80*/  IMAD.MOV.U32 R3, RZ, RZ, R14 ;  /* 0x000000ffff037224 */ /* 0x000fce00078e000e */
[----:B------:R-:W-:Y:S05]  /*26d90*/  WARPSYNC.COLLECTIVE R15, `(.L_x_12653) ;  /* 0x000000000f087348 */ /* 0x000fea0003c00000 */
[----:B------:R0:W1:Y:S02]  /*26da0*/  SHFL.IDX P6, R14, R13, R12, R11 ;  /* 0x0000000c0d0e7389 */ /* 0x00006400000c000b */
[----:B01----:R-:W-:Y:S01]  /*26db0*/  ENDCOLLECTIVE ;  /* 0x000000000000791b */ /* 0x003fe20003800000 */
.L_x_12653:
[----:B------:R-:W-:Y:S02]  /*26dc0*/  IMAD.MOV.U32 R13, RZ, RZ, R21 ;  /* 0x000000ffff0d7224 */ /* 0x000fe400078e0015 */
[----:B------:R-:W-:-:S07]  /*26dd0*/  IMAD.MOV.U32 R20, RZ, RZ, R14 ;  /* 0x000000ffff147224 */ /* 0x000fce00078e000e */
[----:B------:R-:W-:Y:S05]  /*26de0*/  WARPSYNC.COLLECTIVE R15, `(.L_x_12654) ;  /* 0x000000000f087348 */ /* 0x000fea0003c00000 */
[----:B------:R0:W1:Y:S02]  /*26df0*/  SHFL.IDX P6, R14, R13, R12, R11 ;  /* 0x0000000c0d0e7389 */ /* 0x00006400000c000b */
[----:B01----:R-:W-:Y:S01]  /*26e00*/  ENDCOLLECTIVE ;  /* 0x000000000000791b */ /* 0x003fe20003800000 */
.L_x_12654:
[----:B------:R-:W-:Y:S01]  /*26e10*/  IMAD.MOV.U32 R21, RZ, RZ, R14 ;  /* 0x000000ffff157224 */ /* 0x000fe200078e000e */
[----:B------:R-:W-:Y:S06]  /*26e20*/  BRA `(.L_x_12655) ;  /* 0xfffffe3400387947 */ /* 0x000fec000383ffff */
.L_x_12358:
[----:B-1----:R1:W2:Y:S02]  /*26e30*/  SYNCS.PHASECHK.TRANS64.TRYWAIT P0, [R16+URZ+0x19c00], R39 ;  /* 0x019c0027100075a7 */ /* 0x0022a4000800017f */
[----:B--2---:R-:W-:Y:S05]  /*26e40*/  @!P0 NANOSLEEP.SYNCS 0x989680 ;  /* 0x009896800000895d */ /* 0x004fea0003900000 */
[----:B------:R-:W2:Y:S02]  /*26e50*/  @!P0 SYNCS.PHASECHK.TRANS64 P0, [R16+URZ+0x19c00], R39 ;  /* 0x019c0027100085a7 */ /* 0x000ea4000800007f */
[----:B--2---:R-:W-:Y:S05]  /*26e60*/  @!P0 BRA `(.L_x_12358) ;  /* 0xfffffffc00f08947 */ /* 0x004fea000383ffff */
[----:B------:R-:W-:Y:S05]  /*26e70*/  BRA `(.L_x_12656) ;  /* 0xfffffe3800087947 */ /* 0x000fea000383ffff */
.L_x_12364:
[----:B--2---:R2:W0:Y:S02]  /*26e80*/  SYNCS.PHASECHK.TRANS64.TRYWAIT P1, [R0+URZ+0x19c30], R5 ;  /* 0x019c3005000075a7 */ /* 0x004424000802017f */
[----:B0-----:R-:W-:Y:S05]  /*26e90*/  @!P1 NANOSLEEP.SYNCS 0x989680 ;  /* 0x009896800000995d */ /* 0x001fea0003900000 */
[----:B------:R-:W0:Y:S02]  /*26ea0*/  @!P1 SYNCS.PHASECHK.TRANS64 P1, [R0+URZ+0x19c30], R5 ;  /* 0x019c3005000095a7 */ /* 0x000e24000802007f */
[----:B0-----:R-:W-:Y:S05]  /*26eb0*/  @!P1 BRA `(.L_x_12364) ;  /* 0xfffffffc00f09947 */ /* 0x001fea000383ffff */
[----:B------:R-:W-:Y:S05]  /*26ec0*/  BRA `(.L_x_12363) ;  /* 0xfffffe5800747947 */ /* 0x000fea000383ffff */
.L_x_12385:
[----:B-1----:R1:W2:Y:S02]  /*26ed0*/  SYNCS.PHASECHK.TRANS64.TRYWAIT P1, [R15+URZ+0x19c30], R8 ;  /* 0x019c30080f0075a7 */ /* 0x0022a4000802017f */
[----:B--2---:R-:W-:Y:S05]  /*26ee0*/  @!P1 NANOSLEEP.SYNCS 0x989680 ;  /* 0x009896800000995d */ /* 0x004fea0003900000 */
[----:B------:R-:W2:Y:S02]  /*26ef0*/  @!P1 SYNCS.PHASECHK.TRANS64 P1, [R15+URZ+0x19c30], R8 ;  /* 0x019c30080f0095a7 */ /* 0x000ea4000802007f */
[----:B--2---:R-:W-:Y:S05]  /*26f00*/  @!P1 BRA `(.L_x_12385) ;  /* 0xfffffffc00f09947 */ /* 0x004fea000383ffff */
[----:B------:R-:W-:Y:S05]  /*26f10*/  BRA `(.L_x_12384) ;  /* 0xfffffe94008c7947 */ /* 0x000fea000383ffff */
.L_x_12390:
[----:B-1----:R1:W2:Y:S02]  /*26f20*/  SYNCS.PHASECHK.TRANS64.TRYWAIT P1, [R152+URZ+0x19c50], R8 ;  /* 0x019c5008980075a7 */ /* 0x0022a4000802017f */
[----:B--2---:R-:W-:Y:S05]  /*26f30*/  @!P1 NANOSLEEP.SYNCS 0x989680 ;  /* 0x009896800000995d */ /* 0x004fea0003900000 */
[----:B------:R-:W2:Y:S02]  /*26f40*/  @!P1 SYNCS.PHASECHK.TRANS64 P1, [R152+URZ+0x19c50], R8 ;  /* 0x019c5008980095a7 */ /* 0x000ea4000802007f */
[----:B--2---:R-:W-:Y:S05]  /*26f50*/  @!P1 BRA `(.L_x_12390) ;  /* 0xfffffffc00f09947 */ /* 0x004fea000383ffff */
[----:B------:R-:W-:Y:S05]  /*26f60*/  BRA `(.L_x_12389) ;  /* 0xfffffe98000c7947 */ /* 0x000fea000383ffff */
.L_x_12412:
[----:B-1----:R1:W2:Y:S02]  /*26f70*/  SYNCS.PHASECHK.TRANS64.TRYWAIT P1, [R12+URZ+0x19c30], R13 ;  /* 0x019c300d0c0075a7 */ /* 0x0022a4000802017f */
[----:B--2---:R-:W-:Y:S05]  /*26f80*/  @!P1 NANOSLEEP.SYNCS 0x989680 ;  /* 0x009896800000995d */ /* 0x004fea0003900000 */
[----:B------:R-:W2:Y:S02]  /*26f90*/  @!P1 SYNCS.PHASECHK.TRANS64 P1, [R12+URZ+0x19c30], R13 ;  /* 0x019c300d0c0095a7 */ /* 0x000ea4000802007f */
[----:B--2---:R-:W-:Y:S05]  /*26fa0*/  @!P1 BRA `(.L_x_12412) ;  /* 0xfffffffc00f09947 */ /* 0x004fea000383ffff */
[----:B------:R-:W-:Y:S05]  /*26fb0*/  BRA `(.L_x_12411) ;  /* 0xfffffed000787947 */ /* 0x000fea000383ffff */
.L_x_12417:
[----:B-1----:R1:W2:Y:S02]  /*26fc0*/  SYNCS.PHASECHK.TRANS64.TRYWAIT P1, [R21+URZ+0x19c50], R9 ;  /* 0x019c5009150075a7 */ /* 0x0022a4000802017f */
[----:B--2---:R-:W-:Y:S05]  /*26fd0*/  @!P1 NANOSLEEP.SYNCS 0x989680 ;  /* 0x009896800000995d */ /* 0x004fea0003900000 */
[----:B------:R-:W2:Y:S02]  /*26fe0*/  @!P1 SYNCS.PHASECHK.TRANS64 P1, [R21+URZ+0x19c50], R9 ;  /* 0x019c5009150095a7 */ /* 0x000ea4000802007f */
[----:B--2---:R-:W-:Y:S05]  /*26ff0*/  @!P1 BRA `(.L_x_12417) ;  /* 0xfffffffc00f09947 */ /* 0x004fea000383ffff */
[----:B------:R-:W-:Y:S05]  /*27000*/  BRA `(.L_x_12416) ;  /* 0xfffffed000f87947 */ /* 0x000fea000383ffff */
.L_x_12427:
[----:B-1----:R1:W2:Y:S02]  /*27010*/  SYNCS.PHASECHK.TRANS64.TRYWAIT P1, [R12+URZ+0x19c30], R13 ;  /* 0x019c300d0c0075a7 */ /* 0x0022a4000802017f */
[----:B--2---:R-:W-:Y:S05]  /*27020*/  @!P1 NANOSLEEP.SYNCS 0x989680 ;  /* 0x009896800000995d */ /* 0x004fea0003900000 */
[----:B------:R-:W2:Y:S02]  /*27030*/  @!P1 SYNCS.PHASECHK.TRANS64 P1, [R12+URZ+0x19c30], R13 ;  /* 0x019c300d0c0095a7 */ /* 0x000ea4000802007f */
[----:B--2---:R-:W-:Y:S05]  /*27040*/  @!P1 BRA `(.L_x_12427) ;  /* 0xfffffffc00f09947 */ /* 0x004fea000383ffff */
[----:B------:R-:W-:Y:S05]  /*27050*/  BRA `(.L_x_12426) ;  /* 0xfffffef400f47947 */ /* 0x000fea000383ffff */
.L_x_12432:
[----:B-1----:R1:W2:Y:S02]  /*27060*/  SYNCS.PHASECHK.TRANS64.TRYWAIT P1, [R21+URZ+0x19c50], R9 ;  /* 0x019c5009150075a7 */ /* 0x0022a4000802017f */
[----:B--2---:R-:W-:Y:S05]  /*27070*/  @!P1 NANOSLEEP.SYNCS 0x989680 ;  /* 0x009896800000995d */ /* 0x004fea0003900000 */
[----:B------:R-:W2:Y:S02]  /*27080*/  @!P1 SYNCS.PHASECHK.TRANS64 P1, [R21+URZ+0x19c50], R9 ;  /* 0x019c5009150095a7 */ /* 0x000ea4000802007f */
[----:B--2---:R-:W-:Y:S05]  /*27090*/  @!P1 BRA `(.L_x_12432) ;  /* 0xfffffffc00f09947 */ /* 0x004fea000383ffff */
[----:B------:R-:W-:Y:S05]  /*270a0*/  BRA `(.L_x_12431) ;  /* 0xfffffef800747947 */ /* 0x000fea000383ffff */
.L_x_12448:
[----:B-1----:R1:W2:Y:S02]  /*270b0*/  SYNCS.PHASECHK.TRANS64.TRYWAIT P1, [R12+URZ+0x19c50], R7 ;  /* 0x019c50070c0075a7 */ /* 0x0022a4000802017f */
[----:B--2---:R-:W-:Y:S05]  /*270c0*/  @!P1 NANOSLEEP.SYNCS 0x989680 ;  /* 0x009896800000995d */ /* 0x004fea0003900000 */
[----:B------:R-:W2:Y:S02]  /*270d0*/  @!P1 SYNCS.PHASECHK.TRANS64 P1, [R12+URZ+0x19c50], R7 ;  /* 0x019c50070c0095a7 */ /* 0x000ea4000802007f */
[----:B--2---:R-:W-:Y:S05]  /*270e0*/  @!P1 BRA `(.L_x_12448) ;  /* 0xfffffffc00f09947 */ /* 0x004fea000383ffff */
[----:B------:R-:W-:Y:S05]  /*270f0*/  BRA `(.L_x_12447) ;  /* 0xffffff2c00b07947 */ /* 0x000fea000383ffff */
.L_x_12489:
[----:B------:R-:W0:Y:S01]  /*27100*/  S2R R7, SR_TID.X ;  /* 0x0000000000077919 */ /* 0x000e220000002100 */
[----:B------:R-:W-:Y:S01]  /*27110*/  BSSY B1, `(.L_x_12657) ;  /* 0x000000a000017945 */ /* 0x000fe20003800000 */
[----:B------:R-:W-:Y:S02]  /*27120*/  IMAD.MOV.U32 R12, RZ, RZ, RZ ;  /* 0x000000ffff0c7224 */ /* 0x000fe400078e00ff */
[----:B-1----:R-:W-:Y:S02]  /*27130*/  IMAD.MOV.U32 R11, RZ, RZ, 0x1f ;  /* 0x0000001fff0b7424 */ /* 0x002fe400078e00ff */
[----:B------:R-:W-:Y:S01]  /*27140*/  IMAD.MOV.U32 R15, RZ, RZ, -0x1 ;  /* 0xffffffffff0f7424 */ /* 0x000fe200078e00ff */
[----:B0-----:R-:W-:-:S04]  /*27150*/  SHF.R.U32.HI R7, RZ, 0x5, R7 ;  /* 0x00000005ff077819 */ /* 0x001fc80000011607 */
[----:B------:R-:W-:-:S05]  /*27160*/  LOP3.LUT R7, R7, 0x3, RZ, 0xc0, !PT ;  /* 0x0000000307077812 */ /* 0x000fca00078ec0ff */
[----:B------:R-:W-:-:S07]  /*27170*/  IMAD.MOV.U32 R13, RZ, RZ, R7 ;  /* 0x000000ffff0d7224 */ /* 0x000fce00078e0007 */
[----:B------:R-:W-:Y:S05]  /*27180*/  WARPSYNC.COLLECTIVE R15, `(.L_x_12658) ;  /* 0x000000000f087348 */ /* 0x000fea0003c00000 */
[----:B------:R0:W1:Y:S02]  /*27190*/  SHFL.IDX P6, R14, R13, R12, R11 ;  /* 0x0000000c0d0e7389 */ /* 0x00006400000c000b */
[----:B01----:R-:W-:Y:S01]  /*271a0*/  ENDCOLLECTIVE ;  /* 0x000000000000791b */ /* 0x003fe20003800000 */
.L_x_12658:
[----:B------:R-:W-:Y:S05]  /*271b0*/  BSYNC B1 ;  /* 0x0000000000017941 */ /* 0x000fea0003800000 */
.L_x_12657:
[----:B------:R-:W-:Y:S05]  /*271c0*/  BRA `(.L_x_12659) ;  /* 0xffffff8800cc7947 */ /* 0x000fea000383ffff */
.L_x_12491:
[----:B------:R-:W-:Y:S01]  /*271d0*/  BSSY B1, `(.L_x_12660) ;  /* 0x0000006000017945 */ /* 0x000fe20003800000 */
[----:B------:R-:W-:-:S07]  /*271e0*/  IMAD.MOV.U32 R15, RZ, RZ, -0x1 ;  /* 0xffffffffff0f7424 */ /* 0x000fce00078e00ff */
[----:B01----:R-:W-:Y:S05]  /*271f0*/  WARPSYNC.COLLECTIVE R15, `(.L_x_12661) ;  /* 0x000000000f0c7348 */ /* 0x003fea0003c00000 */
[----:B------:R-:W-:Y:S02]  /*27200*/  ELECT P6, UR62, PT ;  /* 0x00000000003e782f */ /* 0x000fe400038c0000 */
[----:B------:R-:W-:Y:S01]  /*27210*/  MOV R14, UR62 ;  /* 0x0000003e000e7c02 */ /* 0x000fe20008000f00 */
[----:B01----:R-:W-:Y:S10]  /*27220*/  ENDCOLLECTIVE ;  /* 0x000000000000791b */ /* 0x003ff40003800000 */
.L_x_12661:
[----:B------:R-:W-:Y:S05]  /*27230*/  BSYNC B1 ;  /* 0x0000000000017941 */ /* 0x000fea0003800000 */
.L_x_12660:
[----:B------:R-:W-:Y:S05]  /*27240*/  BRA `(.L_x_12490) ;  /* 0xffffff8800c47947 */ /* 0x000fea000383ffff */
.L_x_12493:
[----:B0-----:R0:W2:Y:S02]  /*27250*/  SYNCS.PHASECHK.TRANS64.TRYWAIT P0, [R18+URZ+0x19c20], R6 ;  /* 0x019c2006120075a7 */ /* 0x0010a4000800017f */
[----:B--2---:R-:W-:Y:S05]  /*27260*/  @!P0 NANOSLEEP.SYNCS 0x989680 ;  /* 0x009896800000895d */ /* 0x004fea0003900000 */
[----:B------:R-:W2:Y:S02]  /*27270*/  @!P0 SYNCS.PHASECHK.TRANS64 P0, [R18+URZ+0x19c20], R6 ;  /* 0x019c2006120085a7 */ /* 0x000ea4000800007f */
[----:B--2---:R-:W-:Y:S05]  /*27280*/  @!P0 BRA `(.L_x_12493) ;  /* 0xfffffffc00f08947 */ /* 0x004fea000383ffff */
[----:B------:R-:W-:Y:S05]  /*27290*/  BRA `(.L_x_12662) ;  /* 0xffffff8800d47947 */ /* 0x000fea000383ffff */
.L_x_12497:
[----:B-1----:R1:W2:Y:S02]  /*272a0*/  SYNCS.PHASECHK.TRANS64.TRYWAIT P0, [R9+URZ+0x19ca0], R11 ;  /* 0x019ca00b090075a7 */ /* 0x0022a4000800017f */
[----:B--2---:R-:W-:Y:S05]  /*272b0*/  @!P0 NANOSLEEP.SYNCS 0x989680 ;  /* 0x009896800000895d */ /* 0x004fea0003900000 */
[----:B------:R-:W2:Y:S02]  /*272c0*/  @!P0 SYNCS.PHASECHK.TRANS64 P0, [R9+URZ+0x19ca0], R11 ;  /* 0x019ca00b090085a7 */ /* 0x000ea4000800007f */
[----:B--2---:R-:W-:Y:S05]  /*272d0*/  @!P0 BRA `(.L_x_12497) ;  /* 0xfffffffc00f08947 */ /* 0x004fea000383ffff */
[----:B------:R-:W-:Y:S05]  /*272e0*/  BRA `(.L_x_12663) ;  /* 0xffffff8800f07947 */ /* 0x000fea000383ffff */
.L_x_12504:
[----:B0-----:R0:W2:Y:S02]  /*272f0*/  SYNCS.PHASECHK.TRANS64.TRYWAIT P0, [R9+URZ+0x19cc0], R11 ;  /* 0x019cc00b090075a7 */ /* 0x0010a4000800017f */
[----:B--2---:R-:W-:Y:S05]  /*27300*/  @!P0 NANOSLEEP.SYNCS 0x989680 ;  /* 0x009896800000895d */ /* 0x004fea0003900000 */
[----:B------:R-:W2:Y:S02]  /*27310*/  @!P0 SYNCS.PHASECHK.TRANS64 P0, [R9+URZ+0x19cc0], R11 ;  /* 0x019cc00b090085a7 */ /* 0x000ea4000800007f */
[----:B--2---:R-:W-:Y:S05]  /*27320*/  @!P0 BRA `(.L_x_12504) ;  /* 0xfffffffc00f08947 */ /* 0x004fea000383ffff */
[----:B------:R-:W-:Y:S05]  /*27330*/  BRA `(.L_x_12664) ;  /* 0xffffff8c00ec7947 */ /* 0x000fea000383ffff */
.L_x_12513:
[----:B0-----:R0:W2:Y:S02]  /*27340*/  SYNCS.PHASECHK.TRANS64.TRYWAIT P1, [R9+URZ+0x19ca0], R8 ;  /* 0x019ca008090075a7 */ /* 0x0010a4000802017f */
[----:B--2---:R-:W-:Y:S05]  /*27350*/  @!P1 NANOSLEEP.SYNCS 0x989680 ;  /* 0x009896800000995d */ /* 0x004fea0003900000 */
[----:B------:R-:W2:Y:S02]  /*27360*/  @!P1 SYNCS.PHASECHK.TRANS64 P1, [R9+URZ+0x19ca0], R8 ;  /* 0x019ca008090095a7 */ /* 0x000ea4000802007f */
[----:B--2---:R-:W-:Y:S05]  /*27370*/  @!P1 BRA `(.L_x_12513) ;  /* 0xfffffffc00f09947 */ /* 0x004fea000383ffff */
[----:B------:R-:W-:Y:S05]  /*27380*/  BRA `(.L_x_12665) ;  /* 0xffffff94002c7947 */ /* 0x000fea000383ffff */
.L_x_12520:
[----:B-1----:R1:W2:Y:S02]  /*27390*/  SYNCS.PHASECHK.TRANS64.TRYWAIT P1, [R9+URZ+0x19cc0], R8 ;  /* 0x019cc008090075a7 */ /* 0x0022a4000802017f */
[----:B--2---:R-:W-:Y:S05]  /*273a0*/  @!P1 NANOSLEEP.SYNCS 0x989680 ;  /* 0x009896800000995d */ /* 0x004fea0003900000 */
[----:B------:R-:W2:Y:S02]  /*273b0*/  @!P1 SYNCS.PHASECHK.TRANS64 P1, [R9+URZ+0x19cc0], R8 ;  /* 0x019cc008090095a7 */ /* 0x000ea4000802007f */
[----:B--2---:R-:W-:Y:S05]  /*273c0*/  @!P1 BRA `(.L_x_12520) ;  /* 0xfffffffc00f09947 */ /* 0x004fea000383ffff */
[----:B------:R-:W-:Y:S05]  /*273d0*/  BRA `(.L_x_12666) ;  /* 0xffffff9800247947 */ /* 0x000fea000383ffff */
.L_x_12547:
        /* <DEDUP_REMOVED lines=11> */
.L_x_12668:
[----:B------:R-:W-:Y:S05]  /*27490*/  BSYNC B0 ;  /* 0x0000000000007941 */ /* 0x000fea0003800000 */
.L_x_12667:
[----:B------:R-:W-:Y:S05]  /*274a0*/  BRA `(.L_x_12669) ;  /* 0xffffffac00587947 */ /* 0x000fea000383ffff */
.L_x_12550:
[----:B0-----:R0:W1:Y:S02]  /*274b0*/  SYNCS.PHASECHK.TRANS64.TRYWAIT P0, [R4+URZ+0x19c80], R21 ;  /* 0x019c8015040075a7 */ /* 0x001064000800017f */
[----:B-1----:R-:W-:Y:S05]  /*274c0*/  @!P0 NANOSLEEP.SYNCS 0x989680 ;  /* 0x009896800000895d */ /* 0x002fea0003900000 */
[----:B------:R-:W1:Y:S02]  /*274d0*/  @!P0 SYNCS.PHASECHK.TRANS64 P0, [R4+URZ+0x19c80], R21 ;  /* 0x019c8015040085a7 */ /* 0x000e64000800007f */
[----:B-1----:R-:W-:Y:S05]  /*274e0*/  @!P0 BRA `(.L_x_12550) ;  /* 0xfffffffc00f08947 */ /* 0x002fea000383ffff */
[----:B------:R-:W-:Y:S05]  /*274f0*/  BRA `(.L_x_12670) ;  /* 0xffffffac006c7947 */ /* 0x000fea000383ffff */
.L_x_12551:
        /* <DEDUP_REMOVED lines=8> */
.L_x_12672:
[----:B------:R-:W-:Y:S05]  /*27580*/  BSYNC B0 ;  /* 0x0000000000007941 */ /* 0x000fea0003800000 */
.L_x_12671:
        /* <DEDUP_REMOVED lines=9> */
.L_x_12673:
[----:B------:R-:W0:Y:S01]  /*27620*/  LDC R11, c[0x0][0x2f4] ;  /* 0x0000bd00ff0b7b82 */ /* 0x000e220000000800 */
[----:B------:R-:W-:Y:S02]  /*27630*/  IMAD.MOV.U32 R13, RZ, RZ, R9 ;  /* 0x000000ffff0d7224 */ /* 0x000fe400078e0009 */
[----:B------:R-:W-:Y:S02]  /*27640*/  IMAD.SHL.U32 R15, R7, 0x10, RZ ;  /* 0x00000010070f7824 */ /* 0x000fe400078e00ff */
[----:B------:R-:W-:-:S03]  /*27650*/  IMAD.MOV.U32 R6, RZ, RZ, R14 ;  /* 0x000000ffff067224 */ /* 0x000fc600078e000e */
[----:B------:R-:W-:-:S04]  /*27660*/  LOP3.LUT R15, R15, 0x10, RZ, 0xc0, !PT ;  /* 0x000000100f0f7812 */ /* 0x000fc800078ec0ff */
[C---:B------:R-:W-:Y:S02]  /*27670*/  IADD3 R6, P0, R15.reuse, R6, RZ ;  /* 0x000000060f067210 */ /* 0x040fe40007f1e0ff */
[----:B------:R-:W-:-:S03]  /*27680*/  LOP3.LUT R12, R15, 0x20, RZ, 0xfc, !PT ;  /* 0x000000200f0c7812 */ /* 0x000fc600078efcff */
[----:B------:R-:W-:Y:S02]  /*27690*/  IMAD.X R7, RZ, RZ, R0, P0 ;  /* 0x000000ffff077224 */ /* 0x000fe400000e0600 */
[----:B------:R-:W-:Y:S01]  /*276a0*/  IMAD.IADD R0, R18, 0x1, R10 ;  /* 0x0000000112007824 */ /* 0x000fe200078e020a */
[CC--:B0-----:R-:W-:Y:S02]  /*276b0*/  ISETP.GE.AND P4, PT, R15.reuse, R11.reuse, PT ;  /* 0x0000000b0f00720c */ /* 0x0c1fe40003f86270 */
[----:B------:R-:W-:Y:S01]  /*276c0*/  ISETP.GE.AND P2, PT, R12, R11, PT ;  /* 0x0000000b0c00720c */ /* 0x000fe20003f46270 */
[----:B------:R-:W-:Y:S01]  /*276d0*/  IMAD.MOV.U32 R12, RZ, RZ, 0x1 ;  /* 0x00000001ff0c7424 */ /* 0x000fe200078e00ff */
[----:B------:R-:W-:Y:S02]  /*276e0*/  ISETP.LT.OR P0, PT, R2, 0x1, P4 ;  /* 0x000000010200780c */ /* 0x000fe40002701670 */
        /* <DEDUP_REMOVED lines=14> */
.L_x_12674:
        /* <DEDUP_REMOVED lines=10> */
.L_x_12675:
[----:B------:R-:W-:Y:S01]  /*27870*/  IMAD.MOV.U32 R6, RZ, RZ, R14 ;  /* 0x000000ffff067224 */ /* 0x000fe200078e000e */
[----:B------:R-:W-:Y:S06]  /*27880*/  BRA `(.L_x_12676) ;  /* 0xffffffac00407947 */ /* 0x000fec000383ffff */
.L_x_12556:
[----:B---3--:R3:W4:Y:S02]  /*27890*/  SYNCS.PHASECHK.TRANS64.TRYWAIT P0, [R4+URZ+0x19c40], R21 ;  /* 0x019c4015040075a7 */ /* 0x008724000800017f */
[----:B----4-:R-:W-:Y:S05]  /*278a0*/  @!P0 NANOSLEEP.SYNCS 0x989680 ;  /* 0x009896800000895d */ /* 0x010fea0003900000 */
[----:B------:R-:W4:Y:S02]  /*278b0*/  @!P0 SYNCS.PHASECHK.TRANS64 P0, [R4+URZ+0x19c40], R21 ;  /* 0x019c4015040085a7 */ /* 0x000f24000800007f */
[----:B----4-:R-:W-:Y:S05]  /*278c0*/  @!P0 BRA `(.L_x_12556) ;  /* 0xfffffffc00f08947 */ /* 0x010fea000383ffff */
[----:B------:R-:W-:Y:S05]  /*278d0*/  BRA `(.L_x_12677) ;  /* 0xffffffac00b07947 */ /* 0x000fea000383ffff */
.L_x_12557:
[----:B------:R-:W-:Y:S01]  /*278e0*/  BSSY B0, `(.L_x_12678) ;  /* 0x0000008000007945 */ /* 0x000fe20003800000 */
[----:B------:R-:W-:Y:S02]  /*278f0*/  IMAD.MOV.U32 R13, RZ, RZ, R6 ;  /* 0x000000ffff0d7224 */ /* 0x000fe400078e0006 */
[----:B------:R-:W-:Y:S02]  /*27900*/  IMAD.MOV.U32 R12, RZ, RZ, RZ ;  /* 0x000000ffff0c7224 */ /* 0x000fe400078e00ff */
[----:B------:R-:W-:Y:S02]  /*27910*/  IMAD.MOV.U32 R11, RZ, RZ, 0x1e1f ;  /* 0x00001e1fff0b7424 */ /* 0x000fe400078e00ff */
[----:B------:R-:W-:-:S07]  /*27920*/  IMAD.MOV.U32 R15, RZ, RZ, -0x1 ;  /* 0xffffffffff0f7424 */ /* 0x000fce00078e00ff */
[----:B--23--:R-:W-:Y:S05]  /*27930*/  WARPSYNC.COLLECTIVE R15, `(.L_x_12679) ;  /* 0x000000000f087348 */ /* 0x00cfea0003c00000 */
[----:B------:R0:W1:Y:S02]  /*27940*/  SHFL.IDX P6, R14, R13, R12, R11 ;  /* 0x0000000c0d0e7389 */ /* 0x00006400000c000b */
[----:B0123--:R-:W-:Y:S01]  /*27950*/  ENDCOLLECTIVE ;  /* 0x000000000000791b */ /* 0x00ffe20003800000 */
.L_x_12679:
[----:B------:R-:W-:Y:S05]  /*27960*/  BSYNC B0 ;  /* 0x0000000000007941 */ /* 0x000fea0003800000 */
.L_x_12678:
        /* <DEDUP_REMOVED lines=8> */
.L_x_12680:
[----:B------:R-:W-:Y:S02]  /*279f0*/  IMAD.MOV.U32 R13, RZ, RZ, R6 ;  /* 0x000000ffff0d7224 */ /* 0x000fe400078e0006 */
[----:B------:R-:W-:Y:S02]  /*27a00*/  IMAD.MOV.U32 R12, RZ, RZ, 0x1 ;  /* 0x00000001ff0c7424 */ /* 0x000fe400078e00ff */
[----:B------:R-:W-:-:S07]  /*27a10*/  IMAD.MOV.U32 R3, RZ, RZ, R14 ;  /* 0x000000ffff037224 */ /* 0x000fce00078e000e */
[----:B------:R-:W-:Y:S05]  /*27a20*/  WARPSYNC.COLLECTIVE R15, `(.L_x_12681) ;  /* 0x000000000f087348 */ /* 0x000fea0003c00000 */
[----:B------:R0:W1:Y:S02]  /*27a30*/  SHFL.IDX P6, R14, R13, R12, R11 ;  /* 0x0000000c0d0e7389 */ /* 0x00006400000c000b */
[----:B01----:R-:W-:Y:S01]  /*27a40*/  ENDCOLLECTIVE ;  /* 0x000000000000791b */ /* 0x003fe20003800000 */
.L_x_12681:
        /* <DEDUP_REMOVED lines=10> */
.L_x_12682:
        /* <DEDUP_REMOVED lines=8> */
.L_x_12562:
[----:B------:R-:W-:Y:S02]  /*27b70*/  IMAD.MOV.U32 R13, RZ, RZ, R5 ;  /* 0x000000ffff0d7224 */ /* 0x000fe400078e0005 */
[----:B------:R-:W-:Y:S02]  /*27b80*/  IMAD.MOV.U32 R12, RZ, RZ, RZ ;  /* 0x000000ffff0c7224 */ /* 0x000fe400078e00ff */
[----:B------:R-:W-:Y:S02]  /*27b90*/  IMAD.MOV.U32 R11, RZ, RZ, 0x1e1f ;  /* 0x00001e1fff0b7424 */ /* 0x000fe400078e00ff */
[----:B------:R-:W-:Y:S02]  /*27ba0*/  IMAD.MOV.U32 R15, RZ, RZ, -0x1 ;  /* 0xffffffffff0f7424 */ /* 0x000fe400078e00ff */
[----:B-----5:R-:W-:Y:S02]  /*27bb0*/  IMAD R0, R20, R9, RZ ;  /* 0x0000000914007224 */ /* 0x020fe400078e02ff */
[----:B------:R-:W-:-:S07]  /*27bc0*/  IMAD.IADD R25, R19, 0x1, R25 ;  /* 0x0000000113197824 */ /* 0x000fce00078e0219 */
[----:B------:R-:W-:Y:S05]  /*27bd0*/  WARPSYNC.COLLECTIVE R15, `(.L_x_12684) ;  /* 0x000000000f087348 */ /* 0x000fea0003c00000 */
[----:B------:R0:W1:Y:S02]  /*27be0*/  SHFL.IDX P6, R14, R13, R12, R11 ;  /* 0x0000000c0d0e7389 */ /* 0x00006400000c000b */
[----:B01----:R-:W-:Y:S01]  /*27bf0*/  ENDCOLLECTIVE ;  /* 0x000000000000791b */ /* 0x003fe20003800000 */
.L_x_12684:
[----:B------:R-:W-:Y:S01]  /*27c00*/  ISETP.GE.AND P2, PT, R25, R0, PT ;  /* 0x000000001900720c */ /* 0x000fe20003f46270 */
[----:B------:R-:W-:Y:S02]  /*27c10*/  IMAD.MOV.U32 R13, RZ, RZ, R6 ;  /* 0x000000ffff0d7224 */ /* 0x000fe400078e0006 */
[----:B------:R-:W-:-:S10]  /*27c20*/  IMAD.MOV.U32 R2, RZ, RZ, R14 ;  /* 0x000000ffff027224 */ /* 0x000fd400078e000e */
[----:B------:R-:W-:Y:S05]  /*27c30*/  WARPSYNC.COLLECTIVE R15, `(.L_x_12685) ;  /* 0x000000000f087348 */ /* 0x000fea0003c00000 */
[----:B------:R0:W1:Y:S02]  /*27c40*/  SHFL.IDX P6, R14, R13, R12, R11 ;  /* 0x0000000c0d0e7389 */ /* 0x00006400000c000b */
[----:B01----:R-:W-:Y:S01]  /*27c50*/  ENDCOLLECTIVE ;  /* 0x000000000000791b */ /* 0x003fe20003800000 */
.L_x_12685:
[----:B------:R-:W-:Y:S02]  /*27c60*/  IMAD.MOV.U32 R13, RZ, RZ, R5 ;  /* 0x000000ffff0d7224 */ /* 0x000fe400078e0005 */
[----:B------:R-:W-:Y:S02]  /*27c70*/  IMAD.MOV.U32 R12, RZ, RZ, 0x1 ;  /* 0x00000001ff0c7424 */ /* 0x000fe400078e00ff */
[----:B------:R-:W-:-:S07]  /*27c80*/  IMAD.MOV.U32 R3, RZ, RZ, R14 ;  /* 0x000000ffff037224 */ /* 0x000fce00078e000e */
[----:B------:R-:W-:Y:S05]  /*27c90*/  WARPSYNC.COLLECTIVE R15, `(.L_x_12686) ;  /* 0x000000000f087348 */ /* 0x000fea0003c00000 */
[----:B------:R0:W1:Y:S02]  /*27ca0*/  SHFL.IDX P6, R14, R13, R12, R11 ;  /* 0x0000000c0d0e7389 */ /* 0x00006400000c000b */
[----:B01----:R-:W-:Y:S01]  /*27cb0*/  ENDCOLLECTIVE ;  /* 0x000000000000791b */ /* 0x003fe20003800000 */
.L_x_12686:
        /* <DEDUP_REMOVED lines=10> */
.L_x_12687:
        /* <DEDUP_REMOVED lines=13> */
.L_x_12688:
        /* <DEDUP_REMOVED lines=14> */
.L_x_12689:
[----:B------:R-:W-:Y:S01]  /*27f10*/  IMAD.MOV.U32 R2, RZ, RZ, R14 ;  /* 0x000000ffff027224 */ /* 0x000fe200078e000e */
[----:B------:R-:W-:Y:S06]  /*27f20*/  BRA `(.L_x_12690) ;  /* 0xffffffb400687947 */ /* 0x000fec000383ffff */
.L_x_12567:
[----:B--2---:R2:W3:Y:S02]  /*27f30*/  SYNCS.PHASECHK.TRANS64.TRYWAIT P0, [R18+URZ+0x19c20], R0 ;  /* 0x019c2000120075a7 */ /* 0x0044e4000800017f */
[----:B---3--:R-:W-:Y:S05]  /*27f40*/  @!P0 NANOSLEEP.SYNCS 0x989680 ;  /* 0x009896800000895d */ /* 0x008fea0003900000 */
[----:B------:R-:W3:Y:S02]  /*27f50*/  @!P0 SYNCS.PHASECHK.TRANS64 P0, [R18+URZ+0x19c20], R0 ;  /* 0x019c2000120085a7 */ /* 0x000ee4000800007f */
[----:B---3--:R-:W-:Y:S05]  /*27f60*/  @!P0 BRA `(.L_x_12567) ;  /* 0xfffffffc00f08947 */ /* 0x008fea000383ffff */
[----:B------:R-:W-:Y:S05]  /*27f70*/  BRA `(.L_x_12691) ;  /* 0xffffffb400d87947 */ /* 0x000fea000383ffff */
.L_x_12571:
[----:B0-----:R0:W2:Y:S02]  /*27f80*/  SYNCS.PHASECHK.TRANS64.TRYWAIT P0, [R0+URZ+0x19c80], R10 ;  /* 0x019c800a000075a7 */ /* 0x0010a4000800017f */
[----:B--2---:R-:W-:Y:S05]  /*27f90*/  @!P0 NANOSLEEP.SYNCS 0x989680 ;  /* 0x009896800000895d */ /* 0x004fea0003900000 */
[----:B------:R-:W2:Y:S02]  /*27fa0*/  @!P0 SYNCS.PHASECHK.TRANS64 P0, [R0+URZ+0x19c80], R10 ;  /* 0x019c800a000085a7 */ /* 0x000ea4000800007f */
[----:B--2---:R-:W-:Y:S05]  /*27fb0*/  @!P0 BRA `(.L_x_12571) ;  /* 0xfffffffc00f08947 */ /* 0x004fea000383ffff */
[----:B------:R-:W-:Y:S05]  /*27fc0*/  BRA `(.L_x_12692) ;  /* 0xffffffb800ac7947 */ /* 0x000fea000383ffff */
.L_x_12572:
        /* <DEDUP_REMOVED lines=8> */
.L_x_12694:
[----:B------:R-:W-:Y:S05]  /*28050*/  BSYNC B0 ;  /* 0x0000000000007941 */ /* 0x000fea0003800000 */
.L_x_12693:
        /* <DEDUP_REMOVED lines=10> */
.L_x_12695:
[----:B------:R-:W-:Y:S02]  /*28100*/  IMAD.MOV.U32 R13, RZ, RZ, R21 ;  /* 0x000000ffff0d7224 */ /* 0x000fe400078e0015 */
[----:B------:R-:W-:Y:S02]  /*28110*/  IMAD.MOV.U32 R12, RZ, RZ, 0x1 ;  /* 0x00000001ff0c7424 */ /* 0x000fe400078e00ff */
[----:B------:R-:W-:Y:S02]  /*28120*/  IMAD.SHL.U32 R15, R2, 0x10, RZ ;  /* 0x00000010020f7824 */ /* 0x000fe400078e00ff */
[----:B------:R-:W-:-:S03]  /*28130*/  IMAD.MOV.U32 R2, RZ, RZ, R14 ;  /* 0x000000ffff027224 */ /* 0x000fc600078e000e */
[----:B------:R-:W-:-:S04]  /*28140*/  LOP3.LUT R15, R15, 0x10, RZ, 0xc0, !PT ;  /* 0x000000100f0f7812 */ /* 0x000fc800078ec0ff */
[----:B------:R-:W-:Y:S01]  /*28150*/  IADD3 R2, P0, R15, R2, RZ ;  /* 0x000000020f027210 */ /* 0x000fe20007f1e0ff */
[----:B------:R-:W-:-:S04]  /*28160*/  IMAD.MOV.U32 R15, RZ, RZ, -0x1 ;  /* 0xffffffffff0f7424 */ /* 0x000fc800078e00ff */
[----:B------:R-:W-:-:S08]  /*28170*/  IMAD.X R3, RZ, RZ, R3, P0 ;  /* 0x000000ffff037224 */ /* 0x000fd000000e0603 */
[----:B------:R-:W-:Y:S05]  /*28180*/  WARPSYNC.COLLECTIVE R15, `(.L_x_12696) ;  /* 0x000000000f087348 */ /* 0x000fea0003c00000 */
[----:B------:R0:W1:Y:S02]  /*28190*/  SHFL.IDX P6, R14, R13, R12, R11 ;  /* 0x0000000c0d0e7389 */ /* 0x00006400000c000b */
[----:B01----:R-:W-:Y:S01]  /*281a0*/  ENDCOLLECTIVE ;  /* 0x000000000000791b */ /* 0x003fe20003800000 */
.L_x_12696:
        /* <DEDUP_REMOVED lines=11> */
.L_x_12697:
[----:B------:R-:W-:Y:S01]  /*28260*/  IMAD.MOV.U32 R2, RZ, RZ, R14 ;  /* 0x000000ffff027224 */ /* 0x000fe200078e000e */
[----:B------:R-:W-:Y:S06]  /*28270*/  BRA `(.L_x_12698) ;  /* 0xffffffb800b47947 */ /* 0x000fec000383ffff */
.L_x_12577:
[----:B----4-:R4:W0:Y:S02]  /*28280*/  SYNCS.PHASECHK.TRANS64.TRYWAIT P0, [R0+URZ+0x19c40], R10 ;  /* 0x019c400a000075a7 */ /* 0x010824000800017f */
[----:B0-----:R-:W-:Y:S05]  /*28290*/  @!P0 NANOSLEEP.SYNCS 0x989680 ;  /* 0x009896800000895d */ /* 0x001fea0003900000 */
[----:B------:R-:W0:Y:S02]  /*282a0*/  @!P0 SYNCS.PHASECHK.TRANS64 P0, [R0+URZ+0x19c40], R10 ;  /* 0x019c400a000085a7 */ /* 0x000e24000800007f */
[----:B0-----:R-:W-:Y:S05]  /*282b0*/  @!P0 BRA `(.L_x_12577) ;  /* 0xfffffffc00f08947 */ /* 0x001fea000383ffff */
[----:B------:R-:W-:Y:S05]  /*282c0*/  BRA `(.L_x_12699) ;  /* 0xffffffbc00187947 */ /* 0x000fea000383ffff */
.L_x_12578:
[----:B------:R-:W-:Y:S01]  /*282d0*/  BSSY B0, `(.L_x_12700) ;  /* 0x0000008000007945 */ /* 0x000fe20003800000 */
[----:B------:R-:W-:Y:S02]  /*282e0*/  IMAD.MOV.U32 R13, RZ, RZ, R8 ;  /* 0x000000ffff0d7224 */ /* 0x000fe400078e0008 */
[----:B------:R-:W-:Y:S02]  /*282f0*/  IMAD.MOV.U32 R12, RZ, RZ, RZ ;  /* 0x000000ffff0c7224 */ /* 0x000fe400078e00ff */
[----:B------:R-:W-:Y:S02]  /*28300*/  IMAD.MOV.U32 R11, RZ, RZ, 0x1e1f ;  /* 0x00001e1fff0b7424 */ /* 0x000fe400078e00ff */
[----:B------:R-:W-:-:S07]  /*28310*/  IMAD.MOV.U32 R15, RZ, RZ, -0x1 ;  /* 0xffffffffff0f7424 */ /* 0x000fce00078e00ff */
[----:B-1234-:R-:W-:Y:S05]  /*28320*/  WARPSYNC.COLLECTIVE R15, `(.L_x_12701) ;  /* 0x000000000f087348 */ /* 0x01efea0003c00000 */
[----:B------:R0:W0:Y:S02]  /*28330*/  SHFL.IDX P6, R14, R13, R12, R11 ;  /* 0x0000000c0d0e7389 */ /* 0x00002400000c000b */
[----:B01234-:R-:W-:Y:S01]  /*28340*/  ENDCOLLECTIVE ;  /* 0x000000000000791b */ /* 0x01ffe20003800000 */
.L_x_12701:
[----:B------:R-:W-:Y:S05]  /*28350*/  BSYNC B0 ;  /* 0x0000000000007941 */ /* 0x000fea0003800000 */
.L_x_12700:
        /* <DEDUP_REMOVED lines=8> */
.L_x_12702:
[----:B------:R-:W-:Y:S02]  /*283e0*/  IMAD.MOV.U32 R13, RZ, RZ, R8 ;  /* 0x000000ffff0d7224 */ /* 0x000fe400078e0008 */
[----:B------:R-:W-:Y:S02]  /*283f0*/  IMAD.MOV.U32 R12, RZ, RZ, 0x1 ;  /* 0x00000001ff0c7424 */ /* 0x000fe400078e00ff */
[----:B------:R-:W-:-:S07]  /*28400*/  IMAD.MOV.U32 R2, RZ, RZ, R14 ;  /* 0x000000ffff027224 */ /* 0x000fce00078e000e */
[----:B------:R-:W-:Y:S05]  /*28410*/  WARPSYNC.COLLECTIVE R15, `(.L_x_12703) ;  /* 0x000000000f087348 */ /* 0x000fea0003c00000 */
[----:B------:R0:W1:Y:S02]  /*28420*/  SHFL.IDX P6, R14, R13, R12, R11 ;  /* 0x0000000c0d0e7389 */ /* 0x00006400000c000b */
[----:B01----:R-:W-:Y:S01]  /*28430*/  ENDCOLLECTIVE ;  /* 0x000000000000791b */ /* 0x003fe20003800000 */
.L_x_12703:
        /* <DEDUP_REMOVED lines=13> */
.L_x_12704:
[----:B------:R-:W-:Y:S01]  /*28510*/  IMAD.MOV.U32 R2, RZ, RZ, R14 ;  /* 0x000000ffff027224 */ /* 0x000fe200078e000e */
[----:B------:R-:W-:Y:S06]  /*28520*/  BRA `(.L_x_12705) ;  /* 0xffffffbc001c7947 */ /* 0x000fec000383ffff */
.L_x_12583:
[----:B0-----:R0:W1:Y:S02]  /*28530*/  SYNCS.PHASECHK.TRANS64.TRYWAIT P2, [R2+URZ+0x19c70], R0 ;  /* 0x019c7000020075a7 */ /* 0x001064000804017f */
[----:B-1----:R-:W-:Y:S05]  /*28540*/  @!P2 NANOSLEEP.SYNCS 0x989680 ;  /* 0x009896800000a95d */ /* 0x002fea0003900000 */
[----:B------:R-:W1:Y:S02]  /*28550*/  @!P2 SYNCS.PHASECHK.TRANS64 P2, [R2+URZ+0x19c70], R0 ;  /* 0x019c70000200a5a7 */ /* 0x000e64000804007f */
[----:B-1----:R-:W-:Y:S05]  /*28560*/  @!P2 BRA `(.L_x_12583) ;  /* 0xfffffffc00f0a947 */ /* 0x002fea000383ffff */
[----:B------:R-:W-:Y:S05]  /*28570*/  BRA `(.L_x_12706) ;  /* 0xffffffbc00887947 */ /* 0x000fea000383ffff */
.L_x_12585:
[----:B0-----:R0:W1:Y:S02]  /*28580*/  SYNCS.PHASECHK.TRANS64.TRYWAIT P2, [R2+URZ+0x19c60], R3 ;  /* 0x019c6003020075a7 */ /* 0x001064000804017f */
[----:B-1----:R-:W-:Y:S05]  /*28590*/  @!P2 NANOSLEEP.SYNCS 0x989680 ;  /* 0x009896800000a95d */ /* 0x002fea0003900000 */
[----:B------:R-:W1:Y:S02]  /*285a0*/  @!P2 SYNCS.PHASECHK.TRANS64 P2, [R2+URZ+0x19c60], R3 ;  /* 0x019c60030200a5a7 */ /* 0x000e64000804007f */
[----:B-1----:R-:W-:Y:S05]  /*285b0*/  @!P2 BRA `(.L_x_12585) ;  /* 0xfffffffc00f0a947 */ /* 0x002fea000383ffff */
[----:B------:R-:W-:Y:S05]  /*285c0*/  BRA `(.L_x_12707) ;  /* 0xffffffbc00987947 */ /* 0x000fea000383ffff */
.L_x_12593:
[----:B-1----:R1:W2:Y:S02]  /*285d0*/  SYNCS.PHASECHK.TRANS64.TRYWAIT P1, [R0+URZ+0x19c70], R2 ;  /* 0x019c7002000075a7 */ /* 0x0022a4000802017f */
[----:B--2---:R-:W-:Y:S05]  /*285e0*/  @!P1 NANOSLEEP.SYNCS 0x989680 ;  /* 0x009896800000995d */ /* 0x004fea0003900000 */
[----:B------:R-:W2:Y:S02]  /*285f0*/  @!P1 SYNCS.PHASECHK.TRANS64 P1, [R0+URZ+0x19c70], R2 ;  /* 0x019c7002000095a7 */ /* 0x000ea4000802007f */
[----:B--2---:R-:W-:Y:S05]  /*28600*/  @!P1 BRA `(.L_x_12593) ;  /* 0xfffffffc00f09947 */ /* 0x004fea000383ffff */
[----:B------:R-:W-:Y:S05]  /*28610*/  BRA `(.L_x_12708) ;  /* 0xffffffc4003c7947 */ /* 0x000fea000383ffff */
.L_x_12595:
[----:B0-----:R0:W1:Y:S02]  /*28620*/  SYNCS.PHASECHK.TRANS64.TRYWAIT P1, [R0+URZ+0x19c60], R2 ;  /* 0x019c6002000075a7 */ /* 0x001064000802017f */
[----:B-1----:R-:W-:Y:S05]  /*28630*/  @!P1 NANOSLEEP.SYNCS 0x989680 ;  /* 0x009896800000995d */ /* 0x002fea0003900000 */
[----:B------:R-:W1:Y:S02]  /*28640*/  @!P1 SYNCS.PHASECHK.TRANS64 P1, [R0+URZ+0x19c60], R2 ;  /* 0x019c6002000095a7 */ /* 0x000e64000802007f */
[----:B-1----:R-:W-:Y:S05]  /*28650*/  @!P1 BRA `(.L_x_12595) ;  /* 0xfffffffc00f09947 */ /* 0x002fea000383ffff */
[----:B------:R-:W-:Y:S05]  /*28660*/  BRA `(.L_x_12709) ;  /* 0xffffffc4004c7947 */ /* 0x000fea000383ffff */
.L_x_12600:
[----:B------:R-:W-:Y:S01]  /*28670*/  BSSY B0, `(.L_x_12710) ;  /* 0x0000008000007945 */ /* 0x000fe20003800000 */
[----:B------:R-:W-:Y:S02]  /*28680*/  IMAD.MOV.U32 R13, RZ, RZ, R24 ;  /* 0x000000ffff0d7224 */ /* 0x000fe400078e0018 */
[----:B------:R-:W-:Y:S02]  /*28690*/  IMAD.MOV.U32 R12, RZ, RZ, RZ ;  /* 0x000000ffff0c7224 */ /* 0x000fe400078e00ff */
[----:B-1----:R-:W-:Y:S02]  /*286a0*/  IMAD.MOV.U32 R11, RZ, RZ, 0x1f ;  /* 0x0000001fff0b7424 */ /* 0x002fe400078e00ff */
[----:B------:R-:W-:-:S07]  /*286b0*/  IMAD.MOV.U32 R15, RZ, RZ, -0x1 ;  /* 0xffffffffff0f7424 */ /* 0x000fce00078e00ff */
[----:B--2---:R-:W-:Y:S05]  /*286c0*/  WARPSYNC.COLLECTIVE R15, `(.L_x_12711) ;  /* 0x000000000f087348 */ /* 0x004fea0003c00000 */
[----:B------:R0:W1:Y:S02]  /*286d0*/  SHFL.IDX P6, R14, R13, R12, R11 ;  /* 0x0000000c0d0e7389 */ /* 0x00006400000c000b */
[----:B012---:R-:W-:Y:S01]  /*286e0*/  ENDCOLLECTIVE ;  /* 0x000000000000791b */ /* 0x007fe20003800000 */
.L_x_12711:
[----:B------:R-:W-:Y:S05]  /*286f0*/  BSYNC B0 ;  /* 0x0000000000007941 */ /* 0x000fea0003800000 */
.L_x_12710:
        /* <DEDUP_REMOVED lines=9> */
.L_x_12712:
        /* <DEDUP_REMOVED lines=8> */
[----:B-1----:R-:W-:-:S06]  /*28810*/  @!P1 IMAD.WIDE R2, R7, 0x4, R4 ;  /* 0x0000000407029825 */ /* 0x002fcc00078e0204 */
[----:B------:R-:W3:Y:S01]  /*28820*/  @!P1 LDG.E R2, desc[UR40][R2.64] ;  /* 0x0000002802029981 */ /* 0x000ee2000c1e1900 */
[----:B------:R-:W-:Y:S01]  /*28830*/  IMAD.MOV.U32 R5, RZ, RZ, RZ ;  /* 0x000000ffff057224 */ /* 0x000fe200078e00ff */
[C---:B------:R-:W-:Y:S01]  /*28840*/  ISETP.GE.U32.AND P2, PT, R9.reuse, 0x2, PT ;  /* 0x000000020900780c */ /* 0x040fe20003f46070 */
[----:B------:R-:W-:Y:S01]  /*28850*/  IMAD.MOV.U32 R24, RZ, RZ, RZ ;  /* 0x000000ffff187224 */ /* 0x000fe200078e00ff */
[C---:B------:R-:W-:Y:S02]  /*28860*/  ISETP.GE.U32.AND P3, PT, R9.reuse, 0x4, PT ;  /* 0x000000040900780c */ /* 0x040fe40003f66070 */
[C---:B------:R-:W-:Y:S02]  /*28870*/  ISETP.GE.U32.AND P4, PT, R9.reuse, 0x8, PT ;  /* 0x000000080900780c */ /* 0x040fe40003f86070 */
[----:B------:R-:W-:Y:S01]  /*28880*/  ISETP.GE.U32.AND P5, PT, R9, 0x10, PT ;  /* 0x000000100900780c */ /* 0x000fe20003fa6070 */
[----:B--2---:R-:W-:Y:S02]  /*28890*/  @!P1 IMAD.MOV.U32 R5, RZ, RZ, R6 ;  /* 0x000000ffff059224 */ /* 0x004fe400078e0006 */
[----:B------:R-:W-:-:S02]  /*288a0*/  IMAD.MOV.U32 R6, RZ, RZ, RZ ;  /* 0x000000ffff067224 */ /* 0x000fc400078e00ff */
[----:B---3--:R-:W-:Y:S01]  /*288b0*/  @!P1 IMAD.MOV.U32 R6, RZ, RZ, R2 ;  /* 0x000000ffff069224 */ /* 0x008fe200078e0002 */
[----:B------:R-:W-:-:S03]  /*288c0*/  ISETP.NE.AND P1, PT, R9, RZ, PT ;  /* 0x000000ff0900720c */ /* 0x000fc60003f25270 */
[----:B------:R-:W-:-:S04]  /*288d0*/  IMAD R2, R6, R5, RZ ;  /* 0x0000000506027224 */ /* 0x000fc800078e02ff */
[----:B------:R-:W-:-:S07]  /*288e0*/  IMAD.MOV.U32 R13, RZ, RZ, R2 ;  /* 0x000000ffff0d7224 */ /* 0x000fce00078e0002 */
[----:B------:R-:W-:Y:S05]  /*288f0*/  WARPSYNC.COLLECTIVE R15, `(.L_x_12713) ;  /* 0x000000000f087348 */ /* 0x000fea0003c00000 */
[----:B------:R0:W1:Y:S02]  /*28900*/  SHFL.UP P6, R14, R13, R12, R11 ;  /* 0x0400000c0d0e7389 */ /* 0x00006400000c000b */
[----:B01----:R-:W-:Y:S01]  /*28910*/  ENDCOLLECTIVE ;  /* 0x000000000000791b */ /* 0x003fe20003800000 */
.L_x_12713:
        /* <DEDUP_REMOVED lines=8> */
.L_x_12714:
        /* <DEDUP_REMOVED lines=8> */
.L_x_12715:
        /* <DEDUP_REMOVED lines=8> */
.L_x_12716:
        /* <DEDUP_REMOVED lines=8> */
.L_x_12717:
        /* <DEDUP_REMOVED lines=9> */
.L_x_12718:
[----:B------:R-:W-:Y:S01]  /*28bb0*/  IMAD.MOV.U32 R3, RZ, RZ, R14 ;  /* 0x000000ffff037224 */ /* 0x000fe200078e000e */
[----:B------:R-:W-:Y:S06]  /*28bc0*/  BRA `(.L_x_12719) ;  /* 0xffffffc800287947 */ /* 0x000fec000383ffff */
.L_x_12603:
        /* <DEDUP_REMOVED lines=8> */
.L_x_12721:
[----:B------:R-:W-:Y:S05]  /*28c50*/  BSYNC B0 ;  /* 0x0000000000007941 */ /* 0x000fea0003800000 */
.L_x_12720:
        /* <DEDUP_REMOVED lines=10> */
.L_x_12722:
        /* <DEDUP_REMOVED lines=8> */
.L_x_12723:
        /* <DEDUP_REMOVED lines=8> */
.L_x_12724:
        /* <DEDUP_REMOVED lines=8> */
.L_x_12725:
        /* <DEDUP_REMOVED lines=9> */
.L_x_12726:
[----:B------:R-:W-:Y:S01]  /*28f10*/  IMAD.MOV.U32 R3, RZ, RZ, R14 ;  /* 0x000000ffff037224 */ /* 0x000fe200078e000e */
[----:B------:R-:W-:Y:S06]  /*28f20*/  BRA `(.L_x_12727) ;  /* 0xffffffc400f47947 */ /* 0x000fec000383ffff */
.L_x_12605:
[----:B------:R-:W-:Y:S01]  /*28f30*/  BSSY B0, `(.L_x_12728) ;  /* 0x0000006000007945 */ /* 0x000fe20003800000 */
[----:B------:R-:W-:Y:S01]  /*28f40*/  PLOP3.LUT P6, PT, P6, PT, PT, 0x8, 0x0 ;  /* 0x000000000000781c */ /* 0x000fe200037ce170 */
[----:B------:R-:W-:-:S12]  /*28f50*/  IMAD.MOV.U32 R15, RZ, RZ, -0x1 ;  /* 0xffffffffff0f7424 */ /* 0x000fd800078e00ff */
[----:B0-----:R-:W-:Y:S05]  /*28f60*/  WARPSYNC.COLLECTIVE R15, `(.L_x_12729) ;  /* 0x000000000f087348 */ /* 0x001fea0003c00000 */
[----:B------:R-:W-:Y:S01]  /*28f70*/  VOTE.ANY R14, PT, P6 ;  /* 0x00000000000e7806 */ /* 0x000fe200030e0100 */
[----:B0-----:R-:W-:Y:S06]  /*28f80*/  ENDCOLLECTIVE ;  /* 0x000000000000791b */ /* 0x001fec0003800000 */
.L_x_12729:
[----:B------:R-:W-:Y:S05]  /*28f90*/  BSYNC B0 ;  /* 0x0000000000007941 */ /* 0x000fea0003800000 */
.L_x_12728:
        /* <DEDUP_REMOVED lines=10> */
.L_x_12730:
[----:B------:R-:W-:Y:S02]  /*29040*/  IMAD.MOV.U32 R13, RZ, RZ, R6 ;  /* 0x000000ffff0d7224 */ /* 0x000fe400078e0006 */
[----:B------:R-:W-:-:S07]  /*29050*/  IMAD.MOV.U32 R5, RZ, RZ, R14 ;  /* 0x000000ffff057224 */ /* 0x000fce00078e000e */
[----:B------:R-:W-:Y:S05]  /*29060*/  WARPSYNC.COLLECTIVE R15, `(.L_x_12731) ;  /* 0x000000000f087348 */ /* 0x000fea0003c00000 */
[----:B------:R0:W1:Y:S02]  /*29070*/  SHFL.IDX P6, R14, R13, R12, R11 ;  /* 0x0000000c0d0e7389 */ /* 0x00006400000c000b */
[----:B01----:R-:W-:Y:S01]  /*29080*/  ENDCOLLECTIVE ;  /* 0x000000000000791b */ /* 0x003fe20003800000 */
.L_x_12731:
[----:B------:R-:W-:Y:S01]  /*29090*/  IMAD.MOV.U32 R6, RZ, RZ, R14 ;  /* 0x000000ffff067224 */ /* 0x000fe200078e000e */
[----:B------:R-:W-:Y:S06]  /*290a0*/  BRA `(.L_x_12732) ;  /* 0xffffffc400d47947 */ /* 0x000fec000383ffff */
.L_x_12607:
        /* <DEDUP_REMOVED lines=8> */
.L_x_12734:
[----:B------:R-:W-:Y:S05]  /*29130*/  BSYNC B0 ;  /* 0x0000000000007941 */ /* 0x000fea0003800000 */
.L_x_12733:
[----:B------:R-:W-:Y:S01]  /*29140*/  IMAD.MOV.U32 R2, RZ, RZ, R14 ;  /* 0x000000ffff027224 */ /* 0x000fe200078e000e */
[----:B------:R-:W-:Y:S06]  /*29150*/  BRA `(.L_x_12735) ;  /* 0xffffffc400c07947 */ /* 0x000fec000383ffff */
.L_x_12613:
[----:B0-----:R0:W1:Y:S02]  /*29160*/  SYNCS.PHASECHK.TRANS64.TRYWAIT P0, [R5+URZ+0x19c20], R0 ;  /* 0x019c2000050075a7 */ /* 0x001064000800017f */
[----:B-1----:R-:W-:Y:S05]  /*29170*/  @!P0 NANOSLEEP.SYNCS 0x989680 ;  /* 0x009896800000895d */ /* 0x002fea0003900000 */
[----:B------:R-:W1:Y:S02]  /*29180*/  @!P0 SYNCS.PHASECHK.TRANS64 P0, [R5+URZ+0x19c20], R0 ;  /* 0x019c2000050085a7 */ /* 0x000e64000800007f */
[----:B-1----:R-:W-:Y:S05]  /*29190*/  @!P0 BRA `(.L_x_12613) ;  /* 0xfffffffc00f08947 */ /* 0x002fea000383ffff */
[----:B------:R-:W-:Y:S05]  /*291a0*/  BRA `(.L_x_12736) ;  /* 0xffffffd0002c7947 */ /* 0x000fea000383ffff */
.L_x_12614:
        /* <DEDUP_REMOVED lines=8> */
[----:B0-2---:R-:W-:Y:S05]  /*29230*/  WARPSYNC.COLLECTIVE R15, `(.L_x_12738) ;  /* 0x000000000f087348 */ /* 0x005fea0003c00000 */
[----:B------:R1:W3:Y:S02]  /*29240*/  SHFL.IDX P6, R14, R13, R12, R11 ;  /* 0x0000000c0d0e7389 */ /* 0x0002e400000c000b */
[----:B0123--:R-:W-:Y:S01]  /*29250*/  ENDCOLLECTIVE ;  /* 0x000000000000791b */ /* 0x00ffe20003800000 */
.L_x_12738:
[----:B------:R-:W-:Y:S05]  /*29260*/  BSYNC B0 ;  /* 0x0000000000007941 */ /* 0x000fea0003800000 */
.L_x_12737:
[----:B------:R-:W-:Y:S05]  /*29270*/  BRA `(.L_x_12739) ;  /* 0xffffffd000147947 */ /* 0x000fea000383ffff */
.L_x_12615:
[----:B------:R-:W-:Y:S01]  /*29280*/  BSSY B0, `(.L_x_12740) ;  /* 0x0000006000007945 */ /* 0x000fe20003800000 */
[----:B------:R-:W-:-:S07]  /*29290*/  IMAD.MOV.U32 R15, RZ, RZ, -0x1 ;  /* 0xffffffffff0f7424 */ /* 0x000fce00078e00ff */
[----:B0-2---:R-:W-:Y:S05]  /*292a0*/  WARPSYNC.COLLECTIVE R15, `(.L_x_12741) ;  /* 0x000000000f0c7348 */ /* 0x005fea0003c00000 */
[----:B------:R-:W-:Y:S02]  /*292b0*/  ELECT P6, UR62, PT ;  /* 0x00000000003e782f */ /* 0x000fe400038c0000 */
[----:B------:R-:W-:Y:S01]  /*292c0*/  MOV R14, UR62 ;  /* 0x0000003e000e7c02 */ /* 0x000fe20008000f00 */
[----:B0-2---:R-:W-:Y:S10]  /*292d0*/  ENDCOLLECTIVE ;  /* 0x000000000000791b */ /* 0x005ff40003800000 */
.L_x_12741:
[----:B------:R-:W-:Y:S05]  /*292e0*/  BSYNC B0 ;  /* 0x0000000000007941 */ /* 0x000fea0003800000 */
.L_x_12740:
[----:B------:R-:W-:Y:S05]  /*292f0*/  BRA `(.L_x_12742) ;  /* 0xffffffd000087947 */ /* 0x000fea000383ffff */
.L_x_12617:
[----:B0-----:R0:W1:Y:S02]  /*29300*/  SYNCS.PHASECHK.TRANS64.TRYWAIT P1, [R3+URZ+0x19c40], R2 ;  /* 0x019c4002030075a7 */ /* 0x001064000802017f */
[----:B-1----:R-:W-:Y:S05]  /*29310*/  @!P1 NANOSLEEP.SYNCS 0x989680 ;  /* 0x009896800000995d */ /* 0x002fea0003900000 */
[----:B------:R-:W1:Y:S02]  /*29320*/  @!P1 SYNCS.PHASECHK.TRANS64 P1, [R3+URZ+0x19c40], R2 ;  /* 0x019c4002030095a7 */ /* 0x000e64000802007f */
[----:B-1----:R-:W-:Y:S05]  /*29330*/  @!P1 BRA `(.L_x_12617) ;  /* 0xfffffffc00f09947 */ /* 0x002fea000383ffff */
[----:B------:R-:W-:Y:S05]  /*29340*/  BRA `(.L_x_12743) ;  /* 0xffffffd0002c7947 */ /* 0x000fea000383ffff */
.L_x_12619:
[----:B-1----:R1:W3:Y:S02]  /*29350*/  SYNCS.PHASECHK.TRANS64.TRYWAIT P1, [R5+URZ+0x19c40], R0 ;  /* 0x019c4000050075a7 */ /* 0x0022e4000802017f */
[----:B---3--:R-:W-:Y:S05]  /*29360*/  @!P1 NANOSLEEP.SYNCS 0x989680 ;  /* 0x009896800000995d */ /* 0x008fea0003900000 */
[----:B------:R-:W3:Y:S02]  /*29370*/  @!P1 SYNCS.PHASECHK.TRANS64 P1, [R5+URZ+0x19c40], R0 ;  /* 0x019c4000050095a7 */ /* 0x000ee4000802007f */
[----:B---3--:R-:W-:Y:S05]  /*29380*/  @!P1 BRA `(.L_x_12619) ;  /* 0xfffffffc00f09947 */ /* 0x008fea000383ffff */
[----:B------:R-:W-:Y:S05]  /*29390*/  BRA `(.L_x_12744) ;  /* 0xffffffd0003c7947 */ /* 0x000fea000383ffff */
.L_x_12621:
[----:B---3--:R3:W4:Y:S02]  /*293a0*/  SYNCS.PHASECHK.TRANS64.TRYWAIT P1, [R3+URZ+0x19c60], R2 ;  /* 0x019c6002030075a7 */ /* 0x008724000802017f */
[----:B----4-:R-:W-:Y:S05]  /*293b0*/  @!P1 NANOSLEEP.SYNCS 0x989680 ;  /* 0x009896800000995d */ /* 0x010fea0003900000 */
[----:B------:R-:W4:Y:S02]  /*293c0*/  @!P1 SYNCS.PHASECHK.TRANS64 P1, [R3+URZ+0x19c60], R2 ;  /* 0x019c6002030095a7 */ /* 0x000f24000802007f */
[----:B----4-:R-:W-:Y:S05]  /*293d0*/  @!P1 BRA `(.L_x_12621) ;  /* 0xfffffffc00f09947 */ /* 0x010fea000383ffff */
[----:B------:R-:W-:Y:S05]  /*293e0*/  BRA `(.L_x_12745) ;  /* 0xffffffd000387947 */ /* 0x000fea000383ffff */
.L_x_12623:
[----:B----4-:R4:W0:Y:S02]  /*293f0*/  SYNCS.PHASECHK.TRANS64.TRYWAIT P1, [R5+URZ+0x19c60], R0 ;  /* 0x019c6000050075a7 */ /* 0x010824000802017f */
[----:B0-----:R-:W-:Y:S05]  /*29400*/  @!P1 NANOSLEEP.SYNCS 0x989680 ;  /* 0x009896800000995d */ /* 0x001fea0003900000 */
[----:B------:R-:W0:Y:S02]  /*29410*/  @!P1 SYNCS.PHASECHK.TRANS64 P1, [R5+URZ+0x19c60], R0 ;  /* 0x019c6000050095a7 */ /* 0x000e24000802007f */
[----:B0-----:R-:W-:Y:S05]  /*29420*/  @!P1 BRA `(.L_x_12623) ;  /* 0xfffffffc00f09947 */ /* 0x001fea000383ffff */
[----:B------:R-:W-:Y:S05]  /*29430*/  BRA `(.L_x_12746) ;  /* 0xffffffd000347947 */ /* 0x000fea000383ffff */
.L_x_12625:
[----:B------:R0:W0:Y:S02]  /*29440*/  SYNCS.PHASECHK.TRANS64.TRYWAIT P1, [R3+URZ+0x19c80], R2 ;  /* 0x019c8002030075a7 */ /* 0x000024000802017f */
[----:B0-----:R-:W-:Y:S05]  /*29450*/  @!P1 NANOSLEEP.SYNCS 0x989680 ;  /* 0x009896800000995d */ /* 0x001fea0003900000 */
[----:B------:R-:W0:Y:S02]  /*29460*/  @!P1 SYNCS.PHASECHK.TRANS64 P1, [R3+URZ+0x19c80], R2 ;  /* 0x019c8002030095a7 */ /* 0x000e24000802007f */
[----:B0-----:R-:W-:Y:S05]  /*29470*/  @!P1 BRA `(.L_x_12625) ;  /* 0xfffffffc00f09947 */ /* 0x001fea000383ffff */
[----:B------:R-:W-:Y:S05]  /*29480*/  BRA `(.L_x_12747) ;  /* 0xffffffd000307947 */ /* 0x000fea000383ffff */
.L_x_12748:
        /* <DEDUP_REMOVED lines=15> */
.L_x_16298:


//--------------------- .text._ZN7cutlass13device_kernelIN5flash11enable_sm90INS1_16FlashAttnFwdSm90INS1_25CollectiveMainloopFwdSm90ILi2EN4cute5tupleIJNS5_1CILi1EEES8_S8_EEENS6_IJNS7_ILi192EEENS7_ILi128EEENS7_ILi96EEEEEELi96ENS_12float_e4m3_tEfNS_4arch4Sm90ELb1ELb0ELb1ELb0ELb1ELb0ELb0ELb1ELb1ELb1ELb1ELb0EEENS1_21CollectiveEpilogueFwdINS6_IJSA_SC_SB_EEES9_NS_10bfloat16_tESG_Li384ELb0ELb1ELb1ELb1EEENS1_19SingleTileSchedulerILb0ELb1ELb1ELi192EEEEEEEEEvNT_6ParamsE --------------------------
	.section	.text._ZN7cutlass13device_kernelIN5flash11enable_sm90INS1_16FlashAttnFwdSm90INS1_25CollectiveMainloopFwdSm90ILi2EN4cute5tupleIJNS5_1CILi1EEES8_S8_EEENS6_IJNS7_ILi192EEENS7_ILi128EEENS7_ILi96EEEEEELi96ENS_12float_e4m3_tEfNS_4arch4Sm90ELb1ELb0ELb1ELb0ELb1ELb0ELb0ELb1ELb1ELb1ELb1ELb0EEENS1_21CollectiveEpilogueFwdINS6_IJSA_SC_SB_EEES9_NS_10bfloat16_tESG_Li384ELb0ELb1ELb1ELb1EEENS1_19SingleTileSchedulerILb0ELb1ELb1ELi192EEEEEEEEEvNT_6ParamsE,"ax",@progbits
	.align	128
.text._ZN7cutlass13device_kernelIN5flash11enable_sm90INS1_16FlashAttnFwdSm90INS1_25CollectiveMainloopFwdSm90ILi2EN4cute5tupleIJNS5_1CILi1EEES8_S8_EEENS6_IJNS7_ILi192EEENS7_ILi128EEENS7_ILi96EEEEEELi96ENS_12float_e4m3_tEfNS_4arch4Sm90ELb1ELb0ELb1ELb0ELb1ELb0ELb0ELb1ELb1ELb1ELb1ELb0EEENS1_21CollectiveEpilogueFwdINS6_IJSA_SC_SB_EEES9_NS_10bfloat16_tESG_Li384ELb0ELb1ELb1ELb1EEENS1_19SingleTileSchedulerILb0ELb1ELb1ELi192EEEEEEEEEvNT_6ParamsE:
        .type           _ZN7cutlass13device_kernelIN5flash11enable_sm90INS1_16FlashAttnFwdSm90INS1_25CollectiveMainloopFwdSm90ILi2EN4cute5tupleIJNS5_1CILi1EEES8_S8_EEENS6_IJNS7_ILi192EEENS7_ILi128EEENS7_ILi96EEEEEELi96ENS_12float_e4m3_tEfNS_4arch4Sm90ELb1ELb0ELb1ELb0ELb1ELb0ELb0ELb1ELb1ELb1ELb1ELb0EEENS1_21CollectiveEpilogueFwdINS6_IJSA_SC_SB_EEES9_NS_10bfloat16_tESG_Li384ELb0ELb1ELb1ELb1EEENS1_19SingleTileSchedulerILb0ELb1ELb1ELi192EEEEEEEEEvNT_6ParamsE,@function
        .size           _ZN7cutlass13device_kernelIN5flash11enable_sm90INS1_16FlashAttnFwdSm90INS1_25CollectiveMainloopFwdSm90ILi2EN4cute5tupleIJNS5_1CILi1EEES8_S8_EEENS6_IJNS7_ILi192EEENS7_ILi128EEENS7_ILi96EEEEEELi96ENS_12float_e4m3_tEfNS_4arch4Sm90ELb1ELb0ELb1ELb0ELb1ELb0ELb0ELb1ELb1ELb1ELb1ELb0EEENS1_21CollectiveEpilogueFwdINS6_IJSA_SC_SB_EEES9_NS_10bfloat16_tESG_Li384ELb0ELb1ELb1ELb1EEENS1_19SingleTileSchedulerILb0ELb1ELb1ELi192EEEEEEEEEvNT_6ParamsE,(.L_x_16299 - _ZN7cutlass13device_kernelIN5flash11enable_sm90INS1_16FlashAttnFwdSm90INS1_25CollectiveMainloopFwdSm90ILi2EN4cute5tupleIJNS5_1CILi1EEES8_S8_EEENS6_IJNS7_ILi192EEENS7_ILi128EEENS7_ILi96EEEEEELi96ENS_12float_e4m3_tEfNS_4arch4Sm90ELb1ELb0ELb1ELb0ELb1ELb0ELb0ELb1ELb1ELb1ELb1ELb0EEENS1_21CollectiveEpilogueFwdINS6_IJSA_SC_SB_EEES9_NS_10bfloat16_tESG_Li384ELb0ELb1ELb1ELb1EEENS1_19SingleTileSchedulerILb0ELb1ELb1ELi192EEEEEEEEEvNT_6ParamsE)
        .other          _ZN7cutlass13device_kernelIN5flash11enable_sm90INS1_16FlashAttnFwdSm90INS1_25CollectiveMainloopFwdSm90ILi2EN4cute5tupleIJNS5_1CILi1EEES8_S8_EEENS6_IJNS7_ILi192EEENS7_ILi128EEENS7_ILi96EEEEEELi96ENS_12float_e4m3_tEfNS_4arch4Sm90ELb1ELb0ELb1ELb0ELb1ELb0ELb0ELb1ELb1ELb1ELb1ELb0EEENS1_21CollectiveEpilogueFwdINS6_IJSA_SC_SB_EEES9_NS_10bfloat16_tESG_Li384ELb0ELb1ELb1ELb1EEENS1_19SingleTileSchedulerILb0ELb1ELb1ELi192EEEEEEEEEvNT_6ParamsE,@"STO_CUDA_ENTRY STV_DEFAULT"
_ZN7cutlass13device_kernelIN5flash11enable_sm90INS1_16FlashAttnFwdSm90INS1_25CollectiveMainloopFwdSm90ILi2EN4cute5tupleIJNS5_1CILi1EEES8_S8_EEENS6_IJNS7_ILi192EEENS7_ILi128EEENS7_ILi96EEEEEELi96ENS_12float_e4m3_tEfNS_4arch4Sm90ELb1ELb0ELb1ELb0ELb1ELb0ELb0ELb1ELb1ELb1ELb1ELb0EEENS1_21CollectiveEpilogueFwdINS6_IJSA_SC_SB_EEES9_NS_10bfloat16_tESG_Li384ELb0ELb1ELb1ELb1EEENS1_19SingleTileSchedulerILb0ELb1ELb1ELi192EEEEEEEEEvNT_6ParamsE:
        /* <DEDUP_REMOVED lines=45> */
.L_x_12749:
        /* <DEDUP_REMOVED lines=22> */
.L_x_12750:
        /* <DEDUP_REMOVED lines=18> */
.L_x_12751:
        /* <DEDUP_REMOVED lines=22> */
.L_x_12752:
        /* <DEDUP_REMOVED lines=23> */
.L_x_12753:
        /* <DEDUP_REMOVED lines=9> */
.L_x_12756:
        /* <DEDUP_REMOVED lines=34> */
[----:B0-----:R-:W-:-:S02]  /*0ad0*/  UIMAD UR46, UR46, 0xc0, URZ ;  /* 0x000000c02e2e78a4 */ /* 0x001fc4000f8e023f */
        /* <DEDUP_REMOVED lines=54> */
.L_x_12758:
        /* <DEDUP_REMOVED lines=10> */
[----:B------:R-:W-:Y:S01]  /*0ee0*/  CS2R R90, SRZ ;  /* 0x00000000005a7805 */ /* 0x000fe2000001ff00 */
[----:B------:R-:W-:Y:S01]  /*0ef0*/  IMAD.MOV.U32 R93, RZ, RZ, RZ ;  /* 0x000000ffff5d7224 */ /* 0x000fe200078e00ff */
[----:B------:R-:W-:Y:S01]  /*0f00*/  R2UR UR47, R0 ;  /* 0x00000000002f72ca */ /* 0x000fe200000e0000 */
[----:B------:R-:W-:Y:S01]  /*0f10*/  IMAD.MOV.U32 R0, RZ, RZ, RZ ;  /* 0x000000ffff007224 */ /* 0x000fe200078e00ff */
[----:B------:R-:W-:Y:S02]  /*0f20*/  CS2R R4, SRZ ;  /* 0x0000000000047805 */ /* 0x000fe4000001ff00 */
[----:B------:R-:W-:Y:S02]  /*0f30*/  CS2R R102, SRZ ;  /* 0x0000000000667805 */ /* 0x000fe4000001ff00 */
[----:B------:R-:W-:-:S02]  /*0f40*/  CS2R R98, SRZ ;  /* 0x0000000000627805 */ /* 0x000fc4000001ff00 */
[----:B------:R-:W-:Y:S01]  /*0f50*/  MOV R6, RZ ;  /* 0x000000ff00067202 */ /* 0x000fe20000000f00 */
        /* <DEDUP_REMOVED lines=23> */
[----:B------:R-:W-:Y:S02]  /*10d0*/  IMAD.MOV.U32 R22, RZ, RZ, RZ ;  /* 0x000000ffff167224 */ /* 0x000fe400078e00ff */
[----:B------:R-:W-:Y:S05]  /*10e0*/  @!P1 BRA `(.L_x_12759) ;  /* 0x0000008c00409947 */ /* 0x000fea0003800000 */
        /* <DEDUP_REMOVED lines=34> */
.L_x_12760:
        /* <DEDUP_REMOVED lines=48> */
.L_x_12857:
[----:B------:R-:W-:-:S06]  /*1610*/  ULOP3.LUT UR4, UR41, 0x1, URZ, 0xfc, !UPT ;  /* 0x0000000129047892 */ /* 0x000fcc000f8efc3f */
[----:B------:R-:W-:-:S05]  /*1620*/  IMAD.U32 R2, RZ, RZ, UR4 ;  /* 0x00000004ff027e24 */ /* 0x000fca000f8e00ff */
[----:B------:R-:W-:-:S13]  /*1630*/  ISETP.NE.AND P0, PT, R2, 0x3, PT ;  /* 0x000000030200780c */ /* 0x000fda0003f05270 */
[----:B------:R-:W-:Y:S05]  /*1640*/  @!P0 BRA `(.L_x_12762) ;  /* 0x0000000000048947 */ /* 0x000fea0003800000 */
[----:B------:R-:W-:Y:S01]  /*1650*/  BPT.TRAP 0x1 ;  /* 0x000000040000795c */ /* 0x000fe20000300000 */
.L_x_12762:
[----:B------:R1:W2:Y:S01]  /*1660*/  SYNCS.PHASECHK.TRANS64.TRYWAIT P1, [UR44+0x17030], R6 ;  /* 0x01703006ff0075a7 */ /* 0x0002a2000802016c */
[----:B------:R-:W-:Y:S05]  /*1670*/  @!P0 BRA `(.L_x_12763) ;  /* 0x0000000000048947 */ /* 0x000fea0003800000 */
[----:B------:R-:W-:Y:S01]  /*1680*/  BPT.TRAP 0x1 ;  /* 0x000000040000795c */ /* 0x000fe20000300000 */
.L_x_12763:
[----:B------:R-:W-:-:S05]  /*1690*/  IMAD.U32 R4, RZ, RZ, UR49 ;  /* 0x00000031ff047e24 */ /* 0x000fca000f8e00ff */
[----:B------:R-:W-:Y:S01]  /*16a0*/  LOP3.LUT R4, R4, 0x10000, RZ, 0xfc, !PT ;  /* 0x0001000004047812 */ /* 0x000fe200078efcff */
[----:B--2---:R-:W-:Y:S06]  /*16b0*/  @P1 BRA `(.L_x_12764) ;  /* 0x0000000000081947 */ /* 0x004fec0003800000 */
[----:B------:R-:W2:Y:S02]  /*16c0*/  SYNCS.PHASECHK.TRANS64.TRYWAIT P1, [UR44+0x17030], R6 ;  /* 0x01703006ff0075a7 */ /* 0x000ea4000802016c */
[----:B--2---:R-:W-:Y:S05]  /*16d0*/  @!P1 BRA `(.L_x_12765) ;  /* 0x000000e400c49947 */ /* 0x004fea0003800000 */
.L_x_12764:
        /* <DEDUP_REMOVED lines=14> */
[----:B------:R-:W-:-:S03]  /*17c0*/  UMOV UR15, 0xc0000010 ;  /* 0xc0000010000f7882 */ /* 0x000fc60000000000 */
[----:B------:R-:W-:Y:S02]  /*17d0*/  UIADD3 UR10, UR20, 0x100, URZ ;  /* 0x00000100140a7890 */ /* 0x000fe4000fffe03f */
[----:B------:R-:W-:Y:S01]  /*17e0*/  UIADD3 UR8, UR12, 0x180, URZ ;  /* 0x000001800c087890 */ /* 0x000fe2000fffe03f */
[----:B------:R-:W-:Y:S01]  /*17f0*/  UMOV UR6, UR20 ;  /* 0x0000001400067c82 */ /* 0x000fe20008000000 */
[----:B------:R-:W-:Y:S01]  /*1800*/  UIADD3 UR12, UR12, 0x300, URZ ;  /* 0x000003000c0c7890 */ /* 0x000fe2000fffe03f */
[----:B------:R-:W-:Y:S01]  /*1810*/  QGMMA.64x128x32.F32.E4M3.E4M3 R24, gdesc[UR4], RZ, !UPT, gsb0 ;  /* 0x01e00000041879f3 */ /* 0x000fe2000c0008ff */
[----:B------:R-:W-:Y:S02]  /*1820*/  UIADD3 UR14, UR20, 0x200, URZ ;  /* 0x00000200140e7890 */ /* 0x000fe4000fffe03f */
        /* <DEDUP_REMOVED lines=9> */
.L_x_12766:
[----:B------:R-:W-:Y:S01]  /*18c0*/  LOP3.LUT R7, R22, 0xffffff80, RZ, 0xc0, !PT ;  /* 0xffffff8016077812 */ /* 0x000fe200078ec0ff */
[C---:B------:R-:W-:Y:S01]  /*18d0*/  FMUL.FTZ R2, R0.reuse, R24 ;  /* 0x0000001800027220 */ /* 0x040fe20000410000 */
[----:B------:R-:W-:Y:S01]  /*18e0*/  LEA.HI R89, R89, R16, RZ, 0x2 ;  /* 0x0000001059597211 */ /* 0x000fe200078f10ff */
[C---:B------:R-:W-:Y:S01]  /*18f0*/  FMUL.FTZ R21, R0.reuse, R25 ;  /* 0x0000001900157220 */ /* 0x040fe20000410000 */
[----:B------:R-:W-:Y:S01]  /*1900*/  FMUL.FTZ R10, R0, R31 ;  /* 0x0000001f000a7220 */ /* 0x000fe20000410000 */
[----:B------:R-:W-:Y:S01]  /*1910*/  IMAD.IADD R7, R16, 0x1, -R7 ;  /* 0x0000000110077824 */ /* 0x000fe200078e0a07 */
[----:B------:R-:W-:Y:S01]  /*1920*/  LOP3.LUT R89, R89, 0xfffffffc, RZ, 0xc0, !PT ;  /* 0xfffffffc59597812 */ /* 0x000fe200078ec0ff */
[C---:B------:R-:W-:Y:S01]  /*1930*/  FMUL.FTZ R31, R0.reuse, R37 ;  /* 0x00000025001f7220 */ /* 0x040fe20000410000 */
[C---:B------:R-:W-:Y:S01]  /*1940*/  FMUL.FTZ R9, R0.reuse, R30 ;  /* 0x0000001e00097220 */ /* 0x040fe20000410000 */
[----:B------:R-:W-:Y:S01]  /*1950*/  FMUL.FTZ R30, R0, R36 ;  /* 0x00000024001e7220 */ /* 0x000fe20000410000 */
[----:B01----:R-:W-:Y:S01]  /*1960*/  SHF.R.S32.HI R6, RZ, 0x1f, R7 ;  /* 0x0000001fff067819 */ /* 0x003fe20000011407 */
[----:B------:R-:W-:Y:S01]  /*1970*/  IMAD.HI R36, R23, 0x55555556, RZ ;  /* 0x5555555617247827 */ /* 0x000fe200078e02ff */
[----:B------:R-:W-:-:S03]  /*1980*/  UISETP.NE.AND UP0, UPT, UR43, URZ, UPT ;  /* 0x0000003f2b00728c */ /* 0x000fc6000bf05270 */
[----:B------:R-:W-:Y:S01]  /*1990*/  FMUL.FTZ R11, R0, R35 ;  /* 0x00000023000b7220 */ /* 0x000fe20000410000 */
[-C--:B------:R-:W-:Y:S01]  /*19a0*/  LEA.HI R24, R6, R7.reuse, RZ, 0x2 ;  /* 0x0000000706187211 */ /* 0x080fe200078f10ff */
[----:B------:R-:W-:Y:S01]  /*19b0*/  IMAD.IADD R89, R16, 0x1, -R89 ;  /* 0x0000000110597824 */ /* 0x000fe200078e0a59 */
[----:B------:R-:W-:Y:S01]  /*19c0*/  LEA.HI R25, R6, R7, RZ, 0x5 ;  /* 0x0000000706197211 */ /* 0x000fe200078f28ff */
[C---:B------:R-:W-:Y:S01]  /*19d0*/  FMUL.FTZ R35, R0.reuse, R45 ;  /* 0x0000002d00237220 */ /* 0x040fe20000410000 */
[--C-:B------:R-:W-:Y:S01]  /*19e0*/  SHF.R.S32.HI R6, RZ, 0x2, R24.reuse ;  /* 0x00000002ff067819 */ /* 0x100fe20000011418 */
[----:B------:R-:W-:Y:S01]  /*19f0*/  ULDC UR7, c[0x0][0x2f0] ;  /* 0x0000bc0000077ab9 */ /* 0x000fe20000000800 */
[----:B------:R-:W-:Y:S01]  /*1a00*/  SHF.R.S32.HI R37, RZ, 0x1f, R24 ;  /* 0x0000001fff257819 */ /* 0x000fe20000011418 */
[----:B------:R-:W-:Y:S01]  /*1a10*/  FMUL.FTZ R13, R0, R39 ;  /* 0x00000027000d7220 */ /* 0x000fe20000410000 */
[----:B------:R-:W-:Y:S01]  /*1a20*/  SHF.R.S32.HI R25, RZ, 0x5, R25 ;  /* 0x00000005ff197819 */ /* 0x000fe20000011419 */
[----:B------:R-:W-:Y:S01]  /*1a30*/  @UP0 ULDC UR4, c[0x0][0x44c] ;  /* 0x0001130000040ab9 */ /* 0x000fe20000000800 */
[----:B------:R-:W-:Y:S01]  /*1a40*/  LEA.HI R37, R37, R6, RZ, 0x3 ;  /* 0x0000000625257211 */ /* 0x000fe200078f18ff */
[----:B------:R-:W-:Y:S01]  /*1a50*/  @UP0 ULDC UR5, c[0x0][0x450] ;  /* 0x0001140000050ab9 */ /* 0x000fe20000000800 */
[----:B------:R-:W-:Y:S01]  /*1a60*/  LEA.HI R36, R36, R36, RZ, 0x1 ;  /* 0x0000002424247211 */ /* 0x000fe200078f08ff */
[----:B------:R-:W-:Y:S01]  /*1a70*/  IMAD.U32 R39, RZ, RZ, UR7 ;  /* 0x00000007ff277e24 */ /* 0x000fe2000f8e00ff */
[----:B------:R-:W-:Y:S01]  /*1a80*/  LEA R25, R25, UR46, 0x4 ;  /* 0x0000002e19197c11 */ /* 0x000fe2000f8e20ff */
[----:B------:R-:W-:Y:S01]  /*1a90*/  FMUL.FTZ R3, R0, R26 ;  /* 0x0000001a00037220 */ /* 0x000fe20000410000 */
[----:B------:R-:W-:Y:S01]  /*1aa0*/  LOP3.LUT R37, R37, 0xfffffff8, RZ, 0xc0, !PT ;  /* 0xfffffff825257812 */ /* 0x000fe200078ec0ff */
[----:B------:R-:W-:Y:S01]  /*1ab0*/  IMAD R36, R36, -0x3, R23 ;  /* 0xfffffffd24247824 */ /* 0x000fe200078e0217 */
[----:B------:R-:W-:Y:S01]  /*1ac0*/  LEA.HI R16, R89, R89, RZ, 0x1 ;  /* 0x0000005959107211 */ /* 0x000fe200078f08ff */
[C---:B------:R-:W-:Y:S01]  /*1ad0*/  FMUL.FTZ R23, R0.reuse, R54 ;  /* 0x0000003600177220 */ /* 0x040fe20000410000 */
[----:B------:R-:W-:Y:S01]  /*1ae0*/  IADD3 R25, R25, R6, -R37 ;  /* 0x0000000619197210 */ /* 0x000fe20007ffe825 */
[----:B------:R-:W-:Y:S01]  /*1af0*/  FMUL.FTZ R26, R0, R28 ;  /* 0x0000001c001a7220 */ /* 0x000fe20000410000 */
[----:B------:R-:W-:Y:S01]  /*1b00*/  LOP3.LUT R16, R16, 0x1ffffffe, RZ, 0xc0, !PT ;  /* 0x1ffffffe10107812 */ /* 0x000fe200078ec0ff */
[----:B------:R-:W-:Y:S01]  /*1b10*/  FMUL.FTZ R14, R0, R38 ;  /* 0x00000026000e7220 */ /* 0x000fe20000410000 */
[----:B------:R-:W-:Y:S01]  /*1b20*/  PLOP3.LUT P1, PT, PT, PT, UP0, 0x80, 0x0 ;  /* 0x000000000000781c */ /* 0x000fe20003f2f008 */
[----:B------:R-:W-:Y:S01]  /*1b30*/  IMAD R25, R36, 0x40, R25 ;  /* 0x0000004024197824 */ /* 0x000fe200078e0219 */
[----:B------:R-:W-:Y:S01]  /*1b40*/  PLOP3.LUT P2, PT, PT, PT, UP0, 0x80, 0x0 ;  /* 0x000000000000781c */ /* 0x000fe20003f4f008 */
[----:B------:R-:W-:Y:S01]  /*1b50*/  IMAD.IADD R6, R89, 0x1, -R16 ;  /* 0x0000000159067824 */ /* 0x000fe200078e0a10 */
[----:B------:R-:W-:Y:S01]  /*1b60*/  LOP3.LUT R24, R24, 0x7ffffffc, RZ, 0xc0, !PT ;  /* 0x7ffffffc18187812 */ /* 0x000fe200078ec0ff */
[----:B------:R-:W0:Y:S01]  /*1b70*/  MUFU.TANH R2, R2 ;  /* 0x0000000200027308 */ /* 0x000e220000002400 */
[----:B------:R-:W-:Y:S01]  /*1b80*/  FMUL.FTZ R8, R0, R27 ;  /* 0x0000001b00087220 */ /* 0x000fe20000410000 */
[----:B------:R-:W-:Y:S01]  /*1b90*/  IMAD R6, R6, 0x8, R25 ;  /* 0x0000000806067824 */ /* 0x000fe200078e0219 */
[----:B------:R-:W-:Y:S01]  /*1ba0*/  IADD3 R7, R7, -R24, RZ ;  /* 0x8000001807077210 */ /* 0x000fe20007ffe0ff */
[----:B------:R-:W-:Y:S01]  /*1bb0*/  FMUL.FTZ R27, R0, R29 ;  /* 0x0000001d001b7220 */ /* 0x000fe20000410000 */
[----:B------:R-:W-:Y:S01]  /*1bc0*/  ULDC UR10, c[0x0][0x288] ;  /* 0x0000a200000a7ab9 */ /* 0x000fe20000000800 */
[----:B------:R-:W-:-:S02]  /*1bd0*/  IMAD.MOV.U32 R45, RZ, RZ, R6 ;  /* 0x000000ffff2d7224 */ /* 0x000fc400078e0006 */
[----:B------:R-:W-:Y:S01]  /*1be0*/  FMUL.FTZ R16, R0, R55 ;  /* 0x0000003700107220 */ /* 0x000fe20000410000 */
[----:B------:R-:W-:Y:S01]  /*1bf0*/  @P1 IMAD.HI.U32 R25, R6, UR4, RZ ;  /* 0x0000000406191c27 */ /* 0x000fe2000f8e00ff */
[----:B------:R-:W-:Y:S01]  /*1c00*/  UMOV UR4, 0xffffff80 ;  /* 0xffffff8000047882 */ /* 0x000fe20000000000 */
[----:B------:R-:W1:Y:S01]  /*1c10*/  MUFU.TANH R21, R21 ;  /* 0x0000001500157308 */ /* 0x000e620000002400 */
[----:B------:R-:W-:Y:S01]  /*1c20*/  UIMAD UR4, UR47, UR4, 0x80 ;  /* 0x000000802f0474a4 */ /* 0x000fe2000f8e0204 */
[C---:B------:R-:W-:Y:S01]  /*1c30*/  FMUL.FTZ R28, R0.reuse, R32 ;  /* 0x00000020001c7220 */ /* 0x040fe20000410000 */
[----:B------:R-:W-:Y:S01]  /*1c40*/  @P2 SHF.R.U32.HI R45, RZ, UR5, R25 ;  /* 0x00000005ff2d2c19 */ /* 0x000fe20008011619 */
[C---:B------:R-:W-:Y:S01]  /*1c50*/  FMUL.FTZ R29, R0.reuse, R33 ;  /* 0x00000021001d7220 */ /* 0x040fe20000410000 */
[----:B------:R-:W-:Y:S01]  /*1c60*/  UIADD3 UR5, UR4, 0x1, URZ ;  /* 0x0000000104057890 */ /* 0x000fe2000fffe03f */
[C---:B------:R-:W-:Y:S01]  /*1c70*/  FMUL.FTZ R24, R0.reuse, R59 ;  /* 0x0000003b00187220 */ /* 0x040fe20000410000 */
[----:B------:R-:W-:Y:S01]  /*1c80*/  UIMAD UR4, UR37, UR7, UR4 ;  /* 0x00000007250472a4 */ /* 0x000fe2000f8e0204 */
[----:B------:R-:W2:Y:S01]  /*1c90*/  SHFL.IDX PT, R36, R45, RZ, 0x1c1f ;  /* 0x001c1fff2d247589 */ /* 0x000ea200000e0000 */
[----:B------:R-:W3:Y:S01]  /*1ca0*/  MUFU.TANH R26, R26 ;  /* 0x0000001a001a7308 */ /* 0x000ee20000002400 */
[----:B------:R-:W-:Y:S01]  /*1cb0*/  FMUL.FTZ R57, R0, R57 ;  /* 0x0000003900397220 */ /* 0x000fe20000410000 */
[----:B------:R-:W-:-:S02]  /*1cc0*/  IMAD.U32 R54, RZ, RZ, UR5 ;  /* 0x00000005ff367e24 */ /* 0x000fc4000f8e00ff */
[C---:B------:R-:W-:Y:S01]  /*1cd0*/  FMUL.FTZ R25, R0.reuse, R58 ;  /* 0x0000003a00197220 */ /* 0x040fe20000410000 */
[----:B------:R-:W-:Y:S02]  /*1ce0*/  IMAD.U32 R38, RZ, RZ, UR4 ;  /* 0x00000004ff267e24 */ /* 0x000fe4000f8e00ff */
[C---:B------:R-:W-:Y:S01]  /*1cf0*/  FMUL.FTZ R32, R0.reuse, R40 ;  /* 0x0000002800207220 */ /* 0x040fe20000410000 */
[C---:B------:R-:W-:Y:S02]  /*1d00*/  IMAD R54, R7.reuse, -0x2, R54 ;  /* 0xfffffffe07367824 */ /* 0x040fe400078e0236 */
[C---:B------:R-:W-:Y:S01]  /*1d10*/  FMUL.FTZ R56, R0.reuse, R56 ;  /* 0x0000003800387220 */ /* 0x040fe20000410000 */
[----:B------:R-:W-:Y:S01]  /*1d20*/  IMAD R55, R7, -0x2, R38 ;  /* 0xfffffffe07377824 */ /* 0x000fe200078e0226 */
[----:B------:R-:W4:Y:S01]  /*1d30*/  MUFU.TANH R27, R27 ;  /* 0x0000001b001b7308 */ /* 0x000f220000002400 */
[----:B------:R-:W-:Y:S02]  /*1d40*/  IMAD R54, R39, UR37, R54 ;  /* 0x0000002527367c24 */ /* 0x000fe4000f8e0236 */
[C---:B------:R-:W-:Y:S01]  /*1d50*/  FMUL.FTZ R33, R0.reuse, R41 ;  /* 0x0000002900217220 */ /* 0x040fe20000410000 */
[C---:B------:R-:W-:Y:S01]  /*1d60*/  FMUL.FTZ R12, R0.reuse, R34 ;  /* 0x00000022000c7220 */ /* 0x040fe20000410000 */
[----:B------:R-:W-:Y:S01]  /*1d70*/  FMUL.FTZ R34, R0, R44 ;  /* 0x0000002c00227220 */ /* 0x000fe20000410000 */
[----:B------:R-:W-:-:S02]  /*1d80*/  VIADD R88, R54, -UR10 ;  /* 0x8000000a36587c36 */ /* 0x000fc40008000000 */
[C---:B------:R-:W-:Y:S01]  /*1d90*/  FMUL.FTZ R20, R0.reuse, R50 ;  /* 0x0000003200147220 */ /* 0x040fe20000410000 */
[C---:B------:R-:W-:Y:S01]  /*1da0*/  FMUL.FTZ R52, R0.reuse, R52 ;  /* 0x0000003400347220 */ /* 0x040fe20000410000 */
[----:B------:R-:W-:Y:S01]  /*1db0*/  MUFU.TANH R28, R28 ;  /* 0x0000001c001c7308 */ /* 0x000fe20000002400 */
[C---:B------:R-:W-:Y:S01]  /*1dc0*/  FMUL.FTZ R15, R0.reuse, R43 ;  /* 0x0000002b000f7220 */ /* 0x040fe20000410000 */
[C---:B------:R-:W-:Y:S01]  /*1dd0*/  FMUL.FTZ R18, R0.reuse, R46 ;  /* 0x0000002e00127220 */ /* 0x040fe20000410000 */
[C---:B------:R-:W-:Y:S01]  /*1de0*/  FMUL.FTZ R46, R0.reuse, R48 ;  /* 0x00000030002e7220 */ /* 0x040fe20000410000 */
[C---:B------:R-:W-:Y:S01]  /*1df0*/  FMUL.FTZ R22, R0.reuse, R51 ;  /* 0x0000003300167220 */ /* 0x040fe20000410000 */
[----:B------:R-:W-:Y:S01]  /*1e00*/  FMUL.FTZ R53, R0, R53 ;  /* 0x0000003500357220 */ /* 0x000fe20000410000 */
[----:B--2---:R-:W-:Y:S01]  /*1e10*/  VIADDMNMX R88, R36, R88, R55, PT ;  /* 0x0000005824587246 */ /* 0x004fe20003800137 */
[C---:B------:R-:W-:Y:S01]  /*1e20*/  FMUL.FTZ R44, R0.reuse, R49 ;  /* 0x00000031002c7220 */ /* 0x040fe20000410000 */
[----:B------:R-:W2:Y:S01]  /*1e30*/  MUFU.TANH R29, R29 ;  /* 0x0000001d001d7308 */ /* 0x000ea20000002400 */
[----:B------:R-:W-:Y:S01]  /*1e40*/  FMUL.FTZ R17, R0, R42 ;  /* 0x0000002a00117220 */ /* 0x000fe20000410000 */
[----:B------:R-:W-:Y:S01]  /*1e50*/  ISETP.GT.AND P1, PT, R88, RZ, PT ;  /* 0x000000ff5800720c */ /* 0x000fe20003f24270 */
[----:B------:R-:W-:Y:S01]  /*1e60*/  FMUL.FTZ R19, R0, R47 ;  /* 0x0000002f00137220 */ /* 0x000fe20000410000 */
[----:B------:R-:W-:Y:S01]  /*1e70*/  ISETP.GT.AND P2, PT, R88, 0x1, PT ;  /* 0x000000015800780c */ /* 0x000fe20003f44270 */
[----:B------:R-:W-:Y:S01]  /*1e80*/  FMUL.FTZ R60, R0, R60 ;  /* 0x0000003c003c7220 */ /* 0x000fe20000410000 */
[----:B------:R-:W-:Y:S01]  /*1e90*/  ISETP.GT.AND P3, PT, R88, 0x8, PT ;  /* 0x000000085800780c */ /* 0x000fe20003f64270 */
[----:B------:R-:W-:Y:S01]  /*1ea0*/  FMUL.FTZ R61, R0, R61 ;  /* 0x0000003d003d7220 */ /* 0x000fe20000410000 */
[----:B0-----:R-:W-:Y:S01]  /*1eb0*/  FSEL R2, R2, -INF , P1 ;  /* 0xff80000002027808 */ /* 0x001fe20000800000 */
[----:B------:R-:W-:Y:S01]  /*1ec0*/  MUFU.TANH R30, R30 ;  /* 0x0000001e001e7308 */ /* 0x000fe20000002400 */
[----:B-1----:R-:W-:Y:S01]  /*1ed0*/  FSEL R59, R21, -INF , P2 ;  /* 0xff800000153b7808 */ /* 0x002fe20001000000 */
[----:B------:R-:W-:Y:S01]  /*1ee0*/  FMUL.FTZ R64, R0, R64 ;  /* 0x0000004000407220 */ /* 0x000fe20000410000 */
[----:B------:R-:W-:Y:S01]  /*1ef0*/  ISETP.GT.AND P1, PT, R88, 0x9, PT ;  /* 0x000000095800780c */ /* 0x000fe20003f24270 */
[----:B------:R-:W-:Y:S01]  /*1f00*/  FMUL.FTZ R65, R0, R65 ;  /* 0x0000004100417220 */ /* 0x000fe20000410000 */
[----:B---3--:R-:W-:Y:S01]  /*1f10*/  FSEL R58, R26, -INF , P3 ;  /* 0xff8000001a3a7808 */ /* 0x008fe20001800000 */
[----:B------:R-:W-:Y:S01]  /*1f20*/  FMUL.FTZ R68, R0, R68 ;  /* 0x0000004400447220 */ /* 0x000fe20000410000 */
[----:B------:R-:W-:Y:S01]  /*1f30*/  FMNMX.FTZ R21, R2, R59, !PT ;  /* 0x0000003b02157209 */ /* 0x000fe20007810000 */
[----:B------:R-:W0:Y:S01]  /*1f40*/  MUFU.TANH R31, R31 ;  /* 0x0000001f001f7308 */ /* 0x000e220000002400 */
[----:B------:R-:W-:Y:S01]  /*1f50*/  ISETP.GT.AND P2, PT, R88, 0x10, PT ;  /* 0x000000105800780c */ /* 0x000fe20003f44270 */
[----:B------:R-:W-:Y:S01]  /*1f60*/  FMUL.FTZ R69, R0, R69 ;  /* 0x0000004500457220 */ /* 0x000fe20000410000 */
[----:B------:R-:W-:Y:S01]  /*1f70*/  FMNMX.FTZ R26, R58, R21, !PT ;  /* 0x000000153a1a7209 */ /* 0x000fe20007810000 */
        /* <DEDUP_REMOVED lines=8> */
[C---:B------:R-:W-:Y:S01]  /*2000*/  FMUL.FTZ R85, R0.reuse, R85 ;  /* 0x0000005500557220 */ /* 0x040fe20000410000 */
[----:B------:R-:W1:Y:S01]  /*2010*/  SHFL.IDX PT, R45, R45, 0x1, 0x1c1f ;  /* 0x003c1f002d2d7f89 */ /* 0x000e6200000e0000 */
[----:B------:R-:W-:Y:S01]  /*2020*/  ULDC UR24, c[0x0][0x988] ;  /* 0x0002620000187ab9 */ /* 0x000fe20000000800 */
[----:B------:R-:W-:Y:S01]  /*2030*/  FMUL.FTZ R70, R0, R70 ;  /* 0x0000004600467220 */ /* 0x000fe20000410000 */
[----:B------:R-:W-:Y:S01]  /*2040*/  MUFU.TANH R32, R32 ;  /* 0x0000002000207308 */ /* 0x000fe20000002400 */
[----:B----4-:R-:W-:Y:S01]  /*2050*/  FSEL R57, R27, -INF , P1 ;  /* 0xff8000001b397808 */ /* 0x010fe20000800000 */
[----:B------:R-:W-:Y:S01]  /*2060*/  @UP0 ULDC UR4, c[0x0][0x44c] ;  /* 0x0001130000040ab9 */ /* 0x000fe20000000800 */
[C---:B------:R-:W-:Y:S01]  /*2070*/  ISETP.GT.AND P1, PT, R88.reuse, 0x11, PT ;  /* 0x000000115800780c */ /* 0x040fe20003f24270 */
[----:B------:R-:W-:Y:S01]  /*2080*/  UIMAD.WIDE.U32 UR4, UR46, UR4, URZ ;  /* 0x000000042e0472a5 */ /* 0x000fe2000f8e003f */
[----:B------:R-:W-:Y:S01]  /*2090*/  FMNMX.FTZ R21, R57, R26, !PT ;  /* 0x0000001a39157209 */ /* 0x000fe20007810000 */
[----:B------:R-:W-:Y:S01]  /*20a0*/  @UP0 ULDC UR11, c[0x0][0x450] ;  /* 0x00011400000b0ab9 */ /* 0x000fe20000000800 */
[----:B--2---:R-:W-:Y:S01]  /*20b0*/  FSEL R50, R29, -INF , P1 ;  /* 0xff8000001d327808 */ /* 0x004fe20000800000 */
[----:B------:R2:W-:Y:S01]  /*20c0*/  MUFU.TANH R41, R56 ;  /* 0x0000003800297308 */ /* 0x0005e20000002400 */
[C---:B------:R-:W-:Y:S01]  /*20d0*/  ISETP.GT.AND P1, PT, R88.reuse, 0x19, PT ;  /* 0x000000195800780c */ /* 0x040fe20003f24270 */
[----:B------:R-:W-:Y:S01]  /*20e0*/  UIMAD UR7, UR37, UR7, -UR10 ;  /* 0x00000007250772a4 */ /* 0x000fe2000f8e0a0a */
[----:B------:R-:W3:Y:S01]  /*20f0*/  S2UR UR21, SR_CgaCtaId ;  /* 0x00000000001579c3 */ /* 0x000ee20000008800 */
[----:B------:R-:W-:Y:S01]  /*2100*/  @UP0 USHF.R.U32.HI UR46, URZ, UR11, UR5 ;  /* 0x0000000b3f2e0299 */ /* 0x000fe20008011605 */
[----:B0-----:R-:W-:Y:S01]  /*2110*/  FSEL R51, R31, -INF , P1 ;  /* 0xff8000001f337808 */ /* 0x001fe20000800000 */
[----:B------:R-:W-:Y:S01]  /*2120*/  UIADD3 UR23, UR47, -0x2, URZ ;  /* 0xfffffffe2f177890 */ /* 0x000fe2000fffe03f */
[----:B------:R-:W-:Y:S01]  /*2130*/  ISETP.GT.AND P1, PT, R88, 0x21, PT ;  /* 0x000000215800780c */ /* 0x000fe20003f24270 */
[----:B------:R-:W0:Y:S01]  /*2140*/  MUFU.TANH R33, R33 ;  /* 0x0000002100217308 */ /* 0x000e220000002400 */
[----:B--2---:R-:W-:Y:S01]  /*2150*/  FSEL R56, R28, -INF , P2 ;  /* 0xff8000001c387808 */ /* 0x004fe20001000000 */
[----:B------:R-:W-:Y:S01]  /*2160*/  UIADD3 UR7, UR7, UR46, URZ ;  /* 0x0000002e07077290 */ /* 0x000fe2000fffe03f */
[----:B------:R-:W-:Y:S01]  /*2170*/  ISETP.GT.AND P2, PT, R88, 0x18, PT ;  /* 0x000000185800780c */ /* 0x000fe20003f44270 */
[----:B------:R-:W-:Y:S01]  /*2180*/  UIADD3 UR6, UR44, 0x17040, URZ ;  /* 0x000170402c067890 */ /* 0x000fe2000fffe03f */
[----:B------:R-:W-:Y:S01]  /*2190*/  FMNMX.FTZ R21, R56, R21, !PT ;  /* 0x0000001538157209 */ /* 0x000fe20007810000 */
[----:B------:R-:W-:Y:S01]  /*21a0*/  USHF.R.S32.HI UR4, URZ, 0x1f, UR7 ;  /* 0x0000001f3f047899 */ /* 0x000fe20008011407 */
[----:B-1----:R-:W-:Y:S01]  /*21b0*/  IADD3 R54, R45, -UR10, R54 ;  /* 0x8000000a2d367c10 */ /* 0x002fe2000fffe036 */
[----:B------:R-:W-:Y:S01]  /*21c0*/  MUFU.TANH R34, R34 ;  /* 0x0000002200227308 */ /* 0x000fe20000002400 */
[----:B------:R-:W-:Y:S01]  /*21d0*/  FMNMX.FTZ R21, R50, R21, !PT ;  /* 0x0000001532157209 */ /* 0x000fe20007810000 */
[----:B------:R-:W-:Y:S01]  /*21e0*/  ULEA.HI UR4, UR4, UR7, URZ, 0x7 ;  /* 0x0000000704047291 */ /* 0x000fe2000f8f383f */
[----:B------:R-:W-:Y:S01]  /*21f0*/  CS2R R90, SRZ ;  /* 0x00000000005a7805 */ /* 0x000fe2000001ff00 */
[----:B------:R-:W-:Y:S01]  /*2200*/  UPRMT UR6, UR48, 0x654, UR6 ;  /* 0x0000065430067896 */ /* 0x000fe20008000006 */
[----:B------:R-:W-:Y:S01]  /*2210*/  CS2R R92, SRZ ;  /* 0x00000000005c7805 */ /* 0x000fe2000001ff00 */
[----:B------:R-:W-:Y:S01]  /*2220*/  USHF.R.S32.HI UR4, URZ, 0x7, UR4 ;  /* 0x000000073f047899 */ /* 0x000fe20008011404 */
[----:B------:R-:W-:Y:S01]  /*2230*/  CS2R R94, SRZ ;  /* 0x00000000005e7805 */ /* 0x000fe2000001ff00 */
[----:B------:R1:W-:Y:S01]  /*2240*/  MUFU.TANH R43, R52 ;  /* 0x00000034002b7308 */ /* 0x0003e20000002400 */
[----:B0-----:R-:W-:Y:S01]  /*2250*/  FSEL R49, R33, -INF , P1 ;  /* 0xff80000021317808 */ /* 0x001fe20000800000 */
[----:B------:R-:W-:Y:S01]  /*2260*/  UISETP.LT.AND UP0, UPT, UR40, UR4, UPT ;  /* 0x000000042800728c */ /* 0x000fe2000bf01270 */
[----:B------:R-:W-:Y:S01]  /*2270*/  ISETP.GT.AND P1, PT, R88, 0x29, PT ;  /* 0x000000295800780c */ /* 0x000fe20003f24270 */
[----:B------:R-:W-:Y:S01]  /*2280*/  UMOV UR5, URZ ;  /* 0x0000003f00057c82 */ /* 0x000fe20008000000 */
[----:B------:R-:W-:Y:S01]  /*2290*/  SYNCS.ARRIVE.TRANS64.RED.A1T0 RZ, [UR6], RZ ;  /* 0x000000ffffff79a7 */ /* 0x000fe20008100406 */
[----:B------:R-:W-:Y:S01]  /*22a0*/  USEL UR22, UR40, UR4, !UP0 ;  /* 0x0000000428167287 */ /* 0x000fe2000c000000 */
[----:B------:R-:W-:Y:S01]  /*22b0*/  CS2R R96, SRZ ;  /* 0x0000000000607805 */ /* 0x000fe2000001ff00 */
[----:B------:R-:W0:Y:S01]  /*22c0*/  MUFU.TANH R35, R35 ;  /* 0x0000002300237308 */ /* 0x000e220000002400 */
[----:B-1----:R-:W-:Y:S01]  /*22d0*/  FSEL R52, R30, -INF , P2 ;  /* 0xff8000001e347808 */ /* 0x002fe20001000000 */
[----:B------:R-:W-:Y:S01]  /*22e0*/  UISETP.GE.AND UP0, UPT, UR23, UR22, UPT ;  /* 0x000000161700728c */ /* 0x000fe2000bf06270 */
[----:B------:R-:W-:Y:S01]  /*22f0*/  ISETP.GT.AND P2, PT, R88, 0x20, PT ;  /* 0x000000205800780c */ /* 0x000fe20003f44270 */
[----:B------:R-:W-:Y:S01]  /*2300*/  UMOV UR4, URZ ;  /* 0x0000003f00047c82 */ /* 0x000fe20008000000 */
[----:B------:R-:W-:-:S02]  /*2310*/  FMNMX.FTZ R26, R52, R21, !PT ;  /* 0x00000015341a7209 */ /* 0x000fc40007810000 */
[----:B------:R-:W-:Y:S02]  /*2320*/  CS2R R98, SRZ ;  /* 0x0000000000627805 */ /* 0x000fe4000001ff00 */
[----:B------:R-:W-:Y:S01]  /*2330*/  CS2R R100, SRZ ;  /* 0x0000000000647805 */ /* 0x000fe2000001ff00 */
[----:B------:R-:W1:Y:S01]  /*2340*/  MUFU.TANH R46, R46 ;  /* 0x0000002e002e7308 */ /* 0x000e620000002400 */
[----:B------:R-:W-:Y:S02]  /*2350*/  FMNMX.FTZ R26, R51, R26, !PT ;  /* 0x0000001a331a7209 */ /* 0x000fe40007810000 */
[----:B------:R-:W-:Y:S02]  /*2360*/  CS2R R102, SRZ ;  /* 0x0000000000667805 */ /* 0x000fe4000001ff00 */
[----:B------:R-:W-:Y:S02]  /*2370*/  CS2R R104, SRZ ;  /* 0x0000000000687805 */ /* 0x000fe4000001ff00 */
[----:B------:R-:W-:-:S02]  /*2380*/  CS2R R106, SRZ ;  /* 0x00000000006a7805 */ /* 0x000fc4000001ff00 */
[----:B------:R-:W-:Y:S02]  /*2390*/  CS2R R108, SRZ ;  /* 0x00000000006c7805 */ /* 0x000fe4000001ff00 */
[----:B------:R-:W-:Y:S02]  /*23a0*/  CS2R R110, SRZ ;  /* 0x00000000006e7805 */ /* 0x000fe4000001ff00 */
[----:B------:R-:W-:Y:S01]  /*23b0*/  CS2R R112, SRZ ;  /* 0x0000000000707805 */ /* 0x000fe2000001ff00 */
[----:B------:R2:W-:Y:S01]  /*23c0*/  MUFU.TANH R42, R53 ;  /* 0x00000035002a7308 */ /* 0x0005e20000002400 */
[----:B0-----:R-:W-:Y:S02]  /*23d0*/  FSEL R47, R35, -INF , P1 ;  /* 0xff800000232f7808 */ /* 0x001fe40000800000 */
[----:B------:R-:W-:Y:S02]  /*23e0*/  CS2R R114, SRZ ;  /* 0x0000000000727805 */ /* 0x000fe4000001ff00 */
[----:B------:R-:W-:-:S02]  /*23f0*/  ISETP.GT.AND P1, PT, R88, 0x31, PT ;  /* 0x000000315800780c */ /* 0x000fc40003f24270 */
[----:B------:R-:W-:Y:S02]  /*2400*/  CS2R R116, SRZ ;  /* 0x0000000000747805 */ /* 0x000fe4000001ff00 */
[----:B------:R-:W-:Y:S02]  /*2410*/  CS2R R118, SRZ ;  /* 0x0000000000767805 */ /* 0x000fe4000001ff00 */
[----:B------:R-:W-:Y:S02]  /*2420*/  CS2R R120, SRZ ;  /* 0x0000000000787805 */ /* 0x000fe4000001ff00 */
[----:B------:R-:W-:Y:S01]  /*2430*/  CS2R R122, SRZ ;  /* 0x00000000007a7805 */ /* 0x000fe2000001ff00 */
[----:B------:R-:W0:Y:S01]  /*2440*/  MUFU.TANH R44, R44 ;  /* 0x0000002c002c7308 */ /* 0x000e220000002400 */
[----:B--2---:R-:W-:Y:S02]  /*2450*/  FSEL R53, R32, -INF , P2 ;  /* 0xff80000020357808 */ /* 0x004fe40001000000 */
[----:B------:R-:W-:-:S02]  /*2460*/  CS2R R124, SRZ ;  /* 0x00000000007c7805 */ /* 0x000fc4000001ff00 */
[----:B------:R-:W-:Y:S02]  /*2470*/  ISETP.GT.AND P2, PT, R88, 0x28, PT ;  /* 0x000000285800780c */ /* 0x000fe40003f44270 */
[----:B------:R-:W-:Y:S02]  /*2480*/  CS2R R126, SRZ ;  /* 0x00000000007e7805 */ /* 0x000fe4000001ff00 */
[----:B------:R-:W-:Y:S02]  /*2490*/  FMNMX.FTZ R26, R53, R26, !PT ;  /* 0x0000001a351a7209 */ /* 0x000fe40007810000 */
[----:B------:R-:W-:Y:S02]  /*24a0*/  CS2R R128, SRZ ;  /* 0x0000000000807805 */ /* 0x000fe4000001ff00 */
[----:B------:R-:W-:Y:S01]  /*24b0*/  FSEL R48, R34, -INF , P2 ;  /* 0xff80000022307808 */ /* 0x000fe20001000000 */
[----:B------:R-:W2:Y:S01]  /*24c0*/  MUFU.TANH R60, R60 ;  /* 0x0000003c003c7308 */ /* 0x000ea20000002400 */
[----:B------:R-:W-:-:S02]  /*24d0*/  FMNMX.FTZ R21, R49, R26, !PT ;  /* 0x0000001a31157209 */ /* 0x000fc40007810000 */
[----:B------:R-:W-:Y:S02]  /*24e0*/  CS2R R130, SRZ ;  /* 0x0000000000827805 */ /* 0x000fe4000001ff00 */
[----:B------:R-:W-:Y:S02]  /*24f0*/  ISETP.GT.AND P2, PT, R88, 0x30, PT ;  /* 0x000000305800780c */ /* 0x000fe40003f44270 */
[----:B------:R-:W-:Y:S02]  /*2500*/  CS2R R132, SRZ ;  /* 0x0000000000847805 */ /* 0x000fe4000001ff00 */
[----:B------:R-:W-:Y:S02]  /*2510*/  FMNMX.FTZ R26, R48, R21, !PT ;  /* 0x00000015301a7209 */ /* 0x000fe40007810000 */
[----:B------:R-:W-:Y:S02]  /*2520*/  CS2R R134, SRZ ;  /* 0x0000000000867805 */ /* 0x000fe4000001ff00 */
[----:B-1----:R-:W-:Y:S01]  /*2530*/  FSEL R46, R46, -INF , P2 ;  /* 0xff8000002e2e7808 */ /* 0x002fe20001000000 */
[----:B------:R-:W1:Y:S01]  /*2540*/  MUFU.TANH R36, R61 ;  /* 0x0000003d00247308 */ /* 0x000e620000002400 */
[----:B------:R-:W-:-:S02]  /*2550*/  FMNMX.FTZ R21, R47, R26, !PT ;  /* 0x0000001a2f157209 */ /* 0x000fc40007810000 */
[----:B------:R-:W-:Y:S02]  /*2560*/  ISETP.GT.AND P2, PT, R88, 0x38, PT ;  /* 0x000000385800780c */ /* 0x000fe40003f44270 */
[----:B0-----:R-:W-:Y:S02]  /*2570*/  FSEL R44, R44, -INF , P1 ;  /* 0xff8000002c2c7808 */ /* 0x001fe40000800000 */
[----:B------:R-:W-:Y:S01]  /*2580*/  FMNMX.FTZ R21, R46, R21, !PT ;  /* 0x000000152e157209 */ /* 0x000fe20007810000 */
[----:B------:R0:W4:Y:S01]  /*2590*/  MUFU.TANH R40, R64 ;  /* 0x0000004000287308 */ /* 0x0001220000002400 */
[----:B------:R-:W-:Y:S02]  /*25a0*/  ISETP.GT.AND P1, PT, R88, 0x39, PT ;  /* 0x000000395800780c */ /* 0x000fe40003f24270 */
[----:B------:R-:W-:Y:S02]  /*25b0*/  FSEL R43, R43, -INF , P2 ;  /* 0xff8000002b2b7808 */ /* 0x000fe40001000000 */
[----:B------:R-:W-:-:S02]  /*25c0*/  FMNMX.FTZ R26, R44, R21, !PT ;  /* 0x000000152c1a7209 */ /* 0x000fc40007810000 */
[----:B------:R-:W-:Y:S01]  /*25d0*/  ISETP.GT.AND P2, PT, R88, 0x40, PT ;  /* 0x000000405800780c */ /* 0x000fe20003f44270 */
[----:B------:R-:W5:Y:S01]  /*25e0*/  MUFU.TANH R65, R65 ;  /* 0x0000004100417308 */ /* 0x000f620000002400 */
[----:B------:R-:W-:Y:S01]  /*25f0*/  FSEL R42, R42, -INF , P1 ;  /* 0xff8000002a2a7808 */ /* 0x000fe20000800000 */
[C---:B0-----:R-:W-:Y:S01]  /*2600*/  FMUL.FTZ R64, R0.reuse, R63 ;  /* 0x0000003f00407220 */ /* 0x041fe20000410000 */
[----:B------:R-:W-:Y:S01]  /*2610*/  FMNMX.FTZ R21, R43, R26, !PT ;  /* 0x0000001a2b157209 */ /* 0x000fe20007810000 */
[----:B------:R-:W-:Y:S01]  /*2620*/  FMUL.FTZ R63, R0, R83 ;  /* 0x00000053003f7220 */ /* 0x000fe20000410000 */
[----:B------:R-:W-:Y:S02]  /*2630*/  ISETP.GT.AND P1, PT, R88, 0x41, PT ;  /* 0x000000415800780c */ /* 0x000fe40003f24270 */
[----:B------:R-:W-:Y:S01]  /*2640*/  FSEL R41, R41, -INF , P2 ;  /* 0xff80000029297808 */ /* 0x000fe20001000000 */
[----:B------:R0:W3:Y:S01]  /*2650*/  MUFU.TANH R39, R68 ;  /* 0x0000004400277308 */ /* 0x0000e20000002400 */
[----:B------:R-:W-:-:S02]  /*2660*/  FMNMX.FTZ R26, R42, R21, !PT ;  /* 0x000000152a1a7209 */ /* 0x000fc40007810000 */
[C---:B------:R-:W-:Y:S02]  /*2670*/  ISETP.GT.AND P2, PT, R88.reuse, 0x48, PT ;  /* 0x000000485800780c */ /* 0x040fe40003f44270 */
[----:B------:R-:W-:Y:S02]  /*2680*/  FSEL R34, R37, -INF , P1 ;  /* 0xff80000025227808 */ /* 0x000fe40000800000 */
[----:B------:R-:W-:Y:S01]  /*2690*/  FMNMX.FTZ R21, R41, R26, !PT ;  /* 0x0000001a29157209 */ /* 0x000fe20007810000 */
[----:B------:R4:W3:Y:S01]  /*26a0*/  MUFU.TANH R38, R69 ;  /* 0x0000004500267308 */ /* 0x0008e20000002400 */
[----:B------:R-:W-:Y:S01]  /*26b0*/  ISETP.GT.AND P1, PT, R88, 0x49, PT ;  /* 0x000000495800780c */ /* 0x000fe20003f24270 */
[----:B0-----:R-:W-:Y:S01]  /*26c0*/  FMUL.FTZ R68, R0, R78 ;  /* 0x0000004e00447220 */ /* 0x001fe20000410000 */
[----:B--2---:R-:W-:Y:S01]  /*26d0*/  FSEL R35, R60, -INF , P2 ;  /* 0xff8000003c237808 */ /* 0x004fe20001000000 */
[----:B------:R-:W-:Y:S01]  /*26e0*/  FMUL.FTZ R60, R0, R62 ;  /* 0x0000003e003c7220 */ /* 0x000fe20000410000 */
[----:B------:R-:W-:-:S02]  /*26f0*/  FMNMX.FTZ R26, R34, R21, !PT ;  /* 0x00000015221a7209 */ /* 0x000fc40007810000 */
[----:B------:R-:W-:Y:S01]  /*2700*/  ISETP.GT.AND P2, PT, R88, 0x50, PT ;  /* 0x000000505800780c */ /* 0x000fe20003f44270 */
[----:B------:R-:W0:Y:S01]  /*2710*/  MUFU.TANH R72, R72 ;  /* 0x0000004800487308 */ /* 0x000e220000002400 */
[----:B-1----:R-:W-:Y:S01]  /*2720*/  FSEL R36, R36, -INF , P1 ;  /* 0xff80000024247808 */ /* 0x002fe20000800000 */
[----:B----4-:R-:W-:Y:S01]  /*2730*/  FMUL.FTZ R69, R0, R75 ;  /* 0x0000004b00457220 */ /* 0x010fe20000410000 */
[----:B------:R-:W-:Y:S02]  /*2740*/  FMNMX.FTZ R21, R35, R26, !PT ;  /* 0x0000001a23157209 */ /* 0x000fe40007810000 */
[----:B------:R-:W-:Y:S02]  /*2750*/  ISETP.GT.AND P1, PT, R88, 0x51, PT ;  /* 0x000000515800780c */ /* 0x000fe40003f24270 */
[----:B------:R-:W-:Y:S01]  /*2760*/  FSEL R40, R40, -INF , P2 ;  /* 0xff80000028287808 */ /* 0x000fe20001000000 */
[----:B------:R1:W2:Y:S01]  /*2770*/  MUFU.TANH R31, R73 ;  /* 0x00000049001f7308 */ /* 0x0002a20000002400 */
[----:B------:R-:W-:-:S02]  /*2780*/  FMNMX.FTZ R21, R36, R21, !PT ;  /* 0x0000001524157209 */ /* 0x000fc40007810000 */
[----:B------:R-:W-:Y:S02]  /*2790*/  ISETP.GT.AND P2, PT, R88, 0x58, PT ;  /* 0x000000585800780c */ /* 0x000fe40003f44270 */
[----:B-----5:R-:W-:Y:S01]  /*27a0*/  FSEL R33, R65, -INF , P1 ;  /* 0xff80000041217808 */ /* 0x020fe20000800000 */
[----:B------:R-:W-:Y:S01]  /*27b0*/  FMUL.FTZ R65, R0, R71 ;  /* 0x0000004700417220 */ /* 0x000fe20000410000 */
[----:B------:R-:W-:Y:S01]  /*27c0*/  FMNMX.FTZ R26, R40, R21, !PT ;  /* 0x00000015281a7209 */ /* 0x000fe20007810000 */
[----:B------:R4:W5:Y:S01]  /*27d0*/  MUFU.TANH R32, R76 ;  /* 0x0000004c00207308 */ /* 0x0009620000002400 */
[----:B------:R-:W-:Y:S01]  /*27e0*/  ISETP.GT.AND P1, PT, R88, 0x59, PT ;  /* 0x000000595800780c */ /* 0x000fe20003f24270 */
[C---:B-1----:R-:W-:Y:S01]  /*27f0*/  FMUL.FTZ R73, R0.reuse, R66 ;  /* 0x0000004200497220 */ /* 0x042fe20000410000 */
[----:B---3--:R-:W-:Y:S01]  /*2800*/  FSEL R39, R39, -INF , P2 ;  /* 0xff80000027277808 */ /* 0x008fe20001000000 */
[C---:B------:R-:W-:Y:S01]  /*2810*/  FMUL.FTZ R66, R0.reuse, R74 ;  /* 0x0000004a00427220 */ /* 0x040fe20000410000 */
[----:B------:R-:W-:Y:S01]  /*2820*/  FMNMX.FTZ R26, R33, R26, !PT ;  /* 0x0000001a211a7209 */ /* 0x000fe20007810000 */
[----:B------:R-:W-:Y:S01]  /*2830*/  FMUL.FTZ R71, R0, R87 ;  /* 0x0000005700477220 */ /* 0x000fe20000410000 */
[----:B------:R-:W-:Y:S01]  /*2840*/  ISETP.GT.AND P2, PT, R88, 0x60, PT ;  /* 0x000000605800780c */ /* 0x000fe20003f44270 */
[----:B------:R-:W1:Y:S01]  /*2850*/  MUFU.TANH R30, R77 ;  /* 0x0000004d001e7308 */ /* 0x000e620000002400 */
[----:B------:R-:W-:Y:S01]  /*2860*/  FSEL R38, R38, -INF , P1 ;  /* 0xff80000026267808 */ /* 0x000fe20000800000 */
[----:B----4-:R-:W-:Y:S01]  /*2870*/  IMAD.U32 R76, RZ, RZ, UR24 ;  /* 0x00000018ff4c7e24 */ /* 0x010fe2000f8e00ff */
[----:B------:R-:W-:-:S02]  /*2880*/  FMNMX.FTZ R21, R39, R26, !PT ;  /* 0x0000001a27157209 */ /* 0x000fc40007810000 */
[----:B------:R-:W-:Y:S02]  /*2890*/  ISETP.GT.AND P1, PT, R88, 0x61, PT ;  /* 0x000000615800780c */ /* 0x000fe40003f24270 */
[----:B0-----:R-:W-:Y:S01]  /*28a0*/  FSEL R37, R72, -INF , P2 ;  /* 0xff80000048257808 */ /* 0x001fe20001000000 */
[----:B------:R-:W0:Y:S01]  /*28b0*/  MUFU.TANH R29, R80 ;  /* 0x00000050001d7308 */ /* 0x000e220000002400 */
[----:B------:R-:W-:Y:S01]  /*28c0*/  FMNMX.FTZ R26, R38, R21, !PT ;  /* 0x00000015261a7209 */ /* 0x000fe20007810000 */
[----:B------:R-:W-:Y:S01]  /*28d0*/  FMUL.FTZ R72, R0, R67 ;  /* 0x0000004300487220 */ /* 0x000fe20000410000 */
[----:B------:R-:W-:Y:S01]  /*28e0*/  ISETP.GT.AND P2, PT, R88, 0x68, PT ;  /* 0x000000685800780c */ /* 0x000fe20003f44270 */
[----:B------:R-:W-:Y:S01]  /*28f0*/  FMUL.FTZ R67, R0, R82 ;  /* 0x0000005200437220 */ /* 0x000fe20000410000 */
[----:B--2---:R-:W-:Y:S02]  /*2900*/  FSEL R31, R31, -INF , P1 ;  /* 0xff8000001f1f7808 */ /* 0x004fe40000800000 */
[----:B------:R-:W-:Y:S01]  /*2910*/  FMNMX.FTZ R26, R37, R26, !PT ;  /* 0x0000001a251a7209 */ /* 0x000fe20007810000 */
[----:B------:R-:W2:Y:S01]  /*2920*/  MUFU.TANH R81, R81 ;  /* 0x0000005100517308 */ /* 0x000ea20000002400 */
[----:B------:R-:W-:-:S02]  /*2930*/  ISETP.GT.AND P1, PT, R88, 0x69, PT ;  /* 0x000000695800780c */ /* 0x000fc40003f24270 */
[----:B-----5:R-:W-:Y:S02]  /*2940*/  FSEL R32, R32, -INF , P2 ;  /* 0xff80000020207808 */ /* 0x020fe40001000000 */
[----:B------:R-:W-:Y:S02]  /*2950*/  FMNMX.FTZ R21, R31, R26, !PT ;  /* 0x0000001a1f157209 */ /* 0x000fe40007810000 */
[----:B------:R-:W-:Y:S01]  /*2960*/  ISETP.GT.AND P2, PT, R88, 0x70, PT ;  /* 0x000000705800780c */ /* 0x000fe20003f44270 */
[----:B------:R-:W3:Y:S01]  /*2970*/  MUFU.TANH R84, R84 ;  /* 0x0000005400547308 */ /* 0x000ee20000002400 */
[----:B-1----:R-:W-:Y:S02]  /*2980*/  FSEL R30, R30, -INF , P1 ;  /* 0xff8000001e1e7808 */ /* 0x002fe40000800000 */
[----:B------:R-:W-:Y:S02]  /*2990*/  FMNMX.FTZ R21, R32, R21, !PT ;  /* 0x0000001520157209 */ /* 0x000fe40007810000 */
[----:B------:R-:W-:-:S02]  /*29a0*/  ISETP.GT.AND P1, PT, R88, 0x71, PT ;  /* 0x000000715800780c */ /* 0x000fc40003f24270 */
[----:B0-----:R-:W-:Y:S01]  /*29b0*/  FSEL R29, R29, -INF , P2 ;  /* 0xff8000001d1d7808 */ /* 0x001fe20001000000 */
[----:B------:R-:W0:Y:S01]  /*29c0*/  MUFU.TANH R27, R85 ;  /* 0x00000055001b7308 */ /* 0x000e220000002400 */
[----:B------:R-:W-:Y:S02]  /*29d0*/  FMNMX.FTZ R28, R30, R21, !PT ;  /* 0x000000151e1c7209 */ /* 0x000fe40007810000 */
[C---:B------:R-:W-:Y:S02]  /*29e0*/  ISETP.GT.AND P2, PT, R88.reuse, 0x78, PT ;  /* 0x000000785800780c */ /* 0x040fe40003f44270 */
[----:B--2---:R-:W-:Y:S02]  /*29f0*/  FSEL R26, R81, -INF , P1 ;  /* 0xff800000511a7808 */ /* 0x004fe40000800000 */
[----:B------:R-:W-:Y:S01]  /*2a00*/  FMNMX.FTZ R21, R29, R28, !PT ;  /* 0x0000001c1d157209 */ /* 0x000fe20007810000 */
[----:B------:R-:W1:Y:S01]  /*2a10*/  MUFU.TANH R3, R3 ;  /* 0x0000000300037308 */ /* 0x000e620000002400 */
[----:B------:R-:W-:-:S02]  /*2a20*/  ISETP.GT.AND P1, PT, R88, 0x79, PT ;  /* 0x000000795800780c */ /* 0x000fc40003f24270 */
[----:B------:R-:W-:Y:S02]  /*2a30*/  CS2R R88, SRZ ;  /* 0x0000000000587805 */ /* 0x000fe4000001ff00 */
[----:B---3--:R-:W-:Y:S02]  /*2a40*/  FSEL R28, R84, -INF , P2 ;  /* 0xff800000541c7808 */ /* 0x008fe40001000000 */
[----:B------:R-:W-:Y:S02]  /*2a50*/  FMNMX.FTZ R21, R26, R21, !PT ;  /* 0x000000151a157209 */ /* 0x000fe40007810000 */
[----:B------:R-:W-:Y:S01]  /*2a60*/  VIMNMX R75, R55, R54, PT ;  /* 0x00000036374b7248 */ /* 0x000fe20003fe0100 */
[----:B------:R-:W2:Y:S01]  /*2a70*/  MUFU.TANH R8, R8 ;  /* 0x0000000800087308 */ /* 0x000ea20000002400 */
[----:B0-----:R-:W-:Y:S02]  /*2a80*/  FSEL R27, R27, -INF , P1 ;  /* 0xff8000001b1b7808 */ /* 0x001fe40000800000 */
[----:B------:R-:W-:-:S02]  /*2a90*/  FMNMX.FTZ R62, R28, R21, !PT ;  /* 0x000000151c3e7209 */ /* 0x000fc40007810000 */
[----:B------:R-:W-:Y:S02]  /*2aa0*/  ISETP.GT.AND P2, PT, R75, 0x1, PT ;  /* 0x000000014b00780c */ /* 0x000fe40003f44270 */
[----:B------:R-:W-:Y:S01]  /*2ab0*/  FMNMX.FTZ R62, R27, R62, !PT ;  /* 0x0000003e1b3e7209 */ /* 0x000fe20007810000 */
[----:B------:R-:W0:Y:S01]  /*2ac0*/  MUFU.TANH R9, R9 ;  /* 0x0000000900097308 */ /* 0x000e220000002400 */
[----:B------:R-:W-:-:S03]  /*2ad0*/  ISETP.GT.AND P3, PT, R75, 0x8, PT ;  /* 0x000000084b00780c */ /* 0x000fc60003f64270 */
[----:B------:R-:W3:Y:S04]  /*2ae0*/  SHFL.BFLY PT, R21, R62, 0x2, 0x1f ;  /* 0x0c401f003e157f89 */ /* 0x000ee800000e0000 */
[----:B------:R-:W4:Y:S08]  /*2af0*/  MUFU.TANH R10, R10 ;  /* 0x0000000a000a7308 */ /* 0x000f300000002400 */
[----:B------:R-:W5:Y:S08]  /*2b00*/  MUFU.TANH R12, R12 ;  /* 0x0000000c000c7308 */ /* 0x000f700000002400 */
[----:B------:R-:W5:Y:S01]  /*2b10*/  MUFU.TANH R11, R11 ;  /* 0x0000000b000b7308 */ /* 0x000f620000002400 */
[----:B---3--:R-:W-:Y:S01]  /*2b20*/  FMNMX.FTZ R61, R62, R21, !PT ;  /* 0x000000153e3d7209 */ /* 0x008fe20007810000 */
[----:B------:R-:W-:-:S06]  /*2b30*/  FMUL.FTZ R62, R0, R79 ;  /* 0x0000004f003e7220 */ /* 0x000fcc0000410000 */
        /* <DEDUP_REMOVED lines=8> */
[----:B------:R-:W-:Y:S02]  /*2bc0*/  FFMA.FTZ R61, R21, R76, -8 ;  /* 0xc1000000153d7423 */ /* 0x000fe4000001004c */
[----:B------:R-:W1:Y:S03]  /*2bd0*/  MUFU.TANH R18, R18 ;  /* 0x0000001200127308 */ /* 0x000e660000002400 */
[----:B------:R-:W-:Y:S02]  /*2be0*/  FSEL R61, R61, RZ, P1 ;  /* 0x000000ff3d3d7208 */ /* 0x000fe40000800000 */
[----:B------:R-:W-:-:S03]  /*2bf0*/  ISETP.GT.AND P1, PT, R75, RZ, PT ;  /* 0x000000ff4b00720c */ /* 0x000fc60003f24270 */
[--C-:B------:R-:W-:Y:S01]  /*2c00*/  FFMA.FTZ R45, R59, UR24, -R61.reuse ;  /* 0x000000183b2d7c23 */ /* 0x100fe2000801083d */
[----:B------:R-:W-:Y:S01]  /*2c10*/  FSEL R54, R3, -INF , P1 ;  /* 0xff80000003367808 */ /* 0x000fe20000800000 */
[--C-:B------:R-:W-:Y:S01]  /*2c20*/  FFMA.FTZ R3, R58, UR24, -R61.reuse ;  /* 0x000000183a037c23 */ /* 0x100fe2000801083d */
[----:B--2---:R-:W-:Y:S01]  /*2c30*/  FSEL R59, R8, -INF , P2 ;  /* 0xff800000083b7808 */ /* 0x004fe20001000000 */
[--C-:B------:R-:W-:Y:S01]  /*2c40*/  FFMA.FTZ R8, R57, UR24, -R61.reuse ;  /* 0x0000001839087c23 */ /* 0x100fe2000801083d */
[----:B------:R-:W-:Y:S01]  /*2c50*/  ISETP.GT.AND P1, PT, R75, 0x9, PT ;  /* 0x000000094b00780c */ /* 0x000fe20003f24270 */
[--C-:B------:R-:W-:Y:S01]  /*2c60*/  FFMA.FTZ R76, R56, UR24, -R61.reuse ;  /* 0x00000018384c7c23 */ /* 0x100fe2000801083d */
[----:B0-----:R-:W-:Y:S01]  /*2c70*/  FSEL R58, R9, -INF , P3 ;  /* 0xff800000093a7808 */ /* 0x001fe20001800000 */
[----:B------:R-:W0:Y:S01]  /*2c80*/  MUFU.TANH R19, R19 ;  /* 0x0000001300137308 */ /* 0x000e220000002400 */
[----:B------:R-:W-:Y:S01]  /*2c90*/  FMNMX.FTZ R9, R54, R59, !PT ;  /* 0x0000003b36097209 */ /* 0x000fe20007810000 */
[--C-:B------:R-:W-:Y:S01]  /*2ca0*/  FFMA.FTZ R53, R53, UR24, -R61.reuse ;  /* 0x0000001835357c23 */ /* 0x100fe2000801083d */
[----:B----4-:R-:W-:Y:S01]  /*2cb0*/  FSEL R55, R10, -INF , P1 ;  /* 0xff8000000a377808 */ /* 0x010fe20000800000 */
[--C-:B------:R-:W-:Y:S01]  /*2cc0*/  FFMA.FTZ R44, R44, UR24, -R61.reuse ;  /* 0x000000182c2c7c23 */ /* 0x100fe2000801083d */
[C---:B------:R-:W-:Y:S01]  /*2cd0*/  ISETP.GT.AND P2, PT, R75.reuse, 0x10, PT ;  /* 0x000000104b00780c */ /* 0x040fe20003f44270 */
[--C-:B------:R-:W-:Y:S01]  /*2ce0*/  FFMA.FTZ R2, R2, UR24, -R61.reuse ;  /* 0x0000001802027c23 */ /* 0x100fe2000801083d */
[----:B------:R-:W-:Y:S01]  /*2cf0*/  FMNMX.FTZ R10, R58, R9, !PT ;  /* 0x000000093a0a7209 */ /* 0x000fe20007810000 */
[----:B------:R-:W2:Y:S01]  /*2d00*/  MUFU.TANH R20, R20 ;  /* 0x0000001400147308 */ /* 0x000ea20000002400 */
        /* <DEDUP_REMOVED lines=30> */
[----:B------:R-:W-:Y:S01]  /*2ef0*/  FSEL R50, R15, -INF , P1 ;  /* 0xff8000000f327808 */ /* 0x000fe20000800000 */
        /* <DEDUP_REMOVED lines=18> */
[----:B------:R-:W0:Y:S01]  /*3020*/  MUFU.TANH R60, R60 ;  /* 0x0000003c003c7308 */ /* 0x000e220000002400 */
[----:B--2---:R-:W-:Y:S01]  /*3030*/  FSEL R20, R20, -INF , P2 ;  /* 0xff80000014147808 */ /* 0x004fe20001000000 */
[--C-:B------:R-:W-:Y:S01]  /*3040*/  FFMA.FTZ R28, R28, UR24, -R61.reuse ;  /* 0x000000181c1c7c23 */ /* 0x100fe2000801083d */
[----:B------:R-:W-:Y:S01]  /*3050*/  FMNMX.FTZ R15, R19, R18, !PT ;  /* 0x00000012130f7209 */ /* 0x000fe20007810000 */
[----:B------:R-:W-:Y:S01]  /*3060*/  FFMA.FTZ R27, R27, UR24, -R61 ;  /* 0x000000181b1b7c23 */ /* 0x000fe2000801083d */
[----:B------:R-:W-:-:S02]  /*3070*/  ISETP.GT.AND P2, PT, R75, 0x38, PT ;  /* 0x000000384b00780c */ /* 0x000fc40003f44270 */
[----:B----4-:R-:W-:Y:S01]  /*3080*/  FSEL R22, R22, -INF , P1 ;  /* 0xff80000016167808 */ /* 0x010fe20000800000 */
[----:B------:R-:W2:Y:S01]  /*3090*/  MUFU.TANH R64, R64 ;  /* 0x0000004000407308 */ /* 0x000ea20000002400 */
[----:B------:R-:W-:Y:S02]  /*30a0*/  FMNMX.FTZ R51, R20, R15, !PT ;  /* 0x0000000f14337209 */ /* 0x000fe40007810000 */
[----:B------:R-:W-:Y:S02]  /*30b0*/  ISETP.GT.AND P1, PT, R75, 0x39, PT ;  /* 0x000000394b00780c */ /* 0x000fe40003f24270 */
[----:B---3--:R-:W-:Y:S02]  /*30c0*/  FSEL R23, R23, -INF , P2 ;  /* 0xff80000017177808 */ /* 0x008fe40001000000 */
[----:B------:R-:W-:Y:S01]  /*30d0*/  FMNMX.FTZ R18, R22, R51, !PT ;  /* 0x0000003316127209 */ /* 0x000fe20007810000 */
[----:B------:R-:W3:Y:S01]  /*30e0*/  MUFU.TANH R73, R73 ;  /* 0x0000004900497308 */ /* 0x000ee20000002400 */
[----:B------:R-:W-:-:S02]  /*30f0*/  ISETP.GT.AND P2, PT, R75, 0x40, PT ;  /* 0x000000404b00780c */ /* 0x000fc40003f44270 */
[----:B-----5:R-:W-:Y:S01]  /*3100*/  FSEL R51, R16, -INF , P1 ;  /* 0xff80000010337808 */ /* 0x020fe20000800000 */
[----:B------:R-:W-:Y:S01]  /*3110*/  FFMA.FTZ R16, R49, UR24, -R61 ;  /* 0x0000001831107c23 */ /* 0x000fe2000801083d */
[----:B------:R-:W-:Y:S02]  /*3120*/  FMNMX.FTZ R18, R23, R18, !PT ;  /* 0x0000001217127209 */ /* 0x000fe40007810000 */
[----:B------:R-:W-:Y:S01]  /*3130*/  ISETP.GT.AND P1, PT, R75, 0x41, PT ;  /* 0x000000414b00780c */ /* 0x000fe20003f24270 */
[----:B------:R-:W4:Y:S01]  /*3140*/  MUFU.TANH R72, R72 ;  /* 0x0000004800487308 */ /* 0x000f220000002400 */
[----:B------:R-:W-:Y:S02]  /*3150*/  FSEL R25, R25, -INF , P2 ;  /* 0xff80000019197808 */ /* 0x000fe40001000000 */
[----:B------:R-:W-:Y:S02]  /*3160*/  FMNMX.FTZ R18, R51, R18, !PT ;  /* 0x0000001233127209 */ /* 0x000fe40007810000 */
[----:B------:R-:W-:-:S02]  /*3170*/  ISETP.GT.AND P2, PT, R75, 0x48, PT ;  /* 0x000000484b00780c */ /* 0x000fc40003f44270 */
[----:B-1----:R-:W-:Y:S01]  /*3180*/  FSEL R49, R24, -INF , P1 ;  /* 0xff80000018317808 */ /* 0x002fe20000800000 */
[----:B------:R-:W1:Y:S01]  /*3190*/  MUFU.TANH R70, R70 ;  /* 0x0000004600467308 */ /* 0x000e620000002400 */
[----:B------:R-:W-:Y:S01]  /*31a0*/  FMNMX.FTZ R18, R25, R18, !PT ;  /* 0x0000001219127209 */ /* 0x000fe20007810000 */
[----:B------:R-:W-:Y:S01]  /*31b0*/  FFMA.FTZ R24, R48, UR24, -R61 ;  /* 0x0000001830187c23 */ /* 0x000fe2000801083d */
[C---:B------:R-:W-:Y:S02]  /*31c0*/  ISETP.GT.AND P1, PT, R75.reuse, 0x49, PT ;  /* 0x000000494b00780c */ /* 0x040fe40003f24270 */
[----:B0-----:R-:W-:Y:S02]  /*31d0*/  FSEL R60, R60, -INF , P2 ;  /* 0xff8000003c3c7808 */ /* 0x001fe40001000000 */
[----:B------:R-:W-:Y:S01]  /*31e0*/  ISETP.GT.AND P2, PT, R75, 0x50, PT ;  /* 0x000000504b00780c */ /* 0x000fe20003f44270 */
[----:B------:R0:W-:Y:S01]  /*31f0*/  MUFU.EX2 R15, R53 ;  /* 0x00000035000f7308 */ /* 0x0001e20000000800 */
[----:B--2---:R-:W-:-:S02]  /*3200*/  FSEL R64, R64, -INF , P1 ;  /* 0xff80000040407808 */ /* 0x004fc40000800000 */
[----:B------:R-:W-:Y:S02]  /*3210*/  ISETP.GT.AND P1, PT, R75, 0x51, PT ;  /* 0x000000514b00780c */ /* 0x000fe40003f24270 */
[----:B---3--:R-:W-:Y:S02]  /*3220*/  FSEL R73, R73, -INF , P2 ;  /* 0xff80000049497808 */ /* 0x008fe40001000000 */
[----:B------:R-:W-:Y:S01]  /*3230*/  ISETP.GT.AND P2, PT, R75, 0x58, PT ;  /* 0x000000584b00780c */ /* 0x000fe20003f44270 */
[----:B------:R-:W2:Y:S01]  /*3240*/  MUFU.TANH R65, R65 ;  /* 0x0000004100417308 */ /* 0x000ea20000002400 */
[----:B0-----:R-:W-:Y:S02]  /*3250*/  FMNMX.FTZ R53, R49, R18, !PT ;  /* 0x0000001231357209 */ /* 0x001fe40007810000 */
[----:B----4-:R-:W-:Y:S02]  /*3260*/  FSEL R72, R72, -INF , P1 ;  /* 0xff80000048487808 */ /* 0x010fe40000800000 */
        /* <DEDUP_REMOVED lines=13> */
[----:B0-----:R-:W-:Y:S02]  /*3340*/  FSEL R66, R66, -INF , P2 ;  /* 0xff80000042427808 */ /* 0x001fe40001000000 */
[----:B------:R-:W-:Y:S02]  /*3350*/  FMNMX.FTZ R77, R65, R18, !PT ;  /* 0x00000012414d7209 */ /* 0x000fe40007810000 */
[----:B------:R-:W-:-:S02]  /*3360*/  ISETP.GT.AND P2, PT, R75, 0x68, PT ;  /* 0x000000684b00780c */ /* 0x000fc40003f44270 */
        /* <DEDUP_REMOVED lines=27> */
[----:B------:R-:W-:Y:S02]  /*3520*/  FFMA.FTZ R31, R32, UR24, -R61 ;  /* 0x00000018201f7c23 */ /* 0x000fe4000801083d */
[----:B------:R-:W-:-:S03]  /*3530*/  FMNMX.FTZ R18, R71, R18, !PT ;  /* 0x0000001247127209 */ /* 0x000fc60007810000 */
[----:B------:R-:W-:Y:S02]  /*3540*/  MUFU.EX2 R45, R45 ;  /* 0x0000002d002d7308 */ /* 0x000fe40000000800 */
[----:B------:R-:W0:Y:S06]  /*3550*/  SHFL.BFLY PT, R75, R18, 0x2, 0x1f ;  /* 0x0c401f00124b7f89 */ /* 0x000e2c00000e0000 */
        /* <DEDUP_REMOVED lines=9> */
[----:B------:R-:W1:Y:S01]  /*35f0*/  MUFU.EX2 R14, R14 ;  /* 0x0000000e000e7308 */ /* 0x000e620000000800 */
[----:B0-----:R-:W-:Y:S01]  /*3600*/  FMNMX.FTZ R18, R75, R18, !PT ;  /* 0x000000124b127209 */ /* 0x001fe20007810000 */
[----:B------:R-:W-:-:S06]  /*3610*/  IMAD.U32 R75, RZ, RZ, UR24 ;  /* 0x00000018ff4b7e24 */ /* 0x000fcc000f8e00ff */
[----:B------:R-:W-:Y:S01]  /*3620*/  MUFU.EX2 R16, R16 ;  /* 0x0000001000107308 */ /* 0x000fe20000000800 */
[C---:B------:R-:W-:Y:S01]  /*3630*/  FSETP.NEU.FTZ.AND P1, PT, R18.reuse, -INF , PT ;  /* 0xff8000001200780b */ /* 0x040fe20003f3d000 */
[----:B------:R-:W-:-:S05]  /*3640*/  FFMA.FTZ R32, R18, R75, -8 ;  /* 0xc100000012207423 */ /* 0x000fca000001004b */
[----:B------:R-:W-:Y:S01]  /*3650*/  FSEL R75, R32, RZ, P1 ;  /* 0x000000ff204b7208 */ /* 0x000fe20000800000 */
[----:B------:R-:W-:Y:S01]  /*3660*/  MUFU.EX2 R24, R24 ;  /* 0x0000001800187308 */ /* 0x000fe20000000800 */
[----:B-1----:R-:W-:Y:S02]  /*3670*/  F2FP.SATFINITE.E4M3.F32.PACK_AB_MERGE_C R150, R14, R11, RZ ;  /* 0x0000000b0e96723e */ /* 0x002fe400048070ff */
[----:B------:R-:W-:Y:S01]  /*3680*/  PLOP3.LUT P1, PT, PT, PT, UP0, 0x80, 0x0 ;  /* 0x000000000000781c */ /* 0x000fe20003f2f008 */
[--C-:B------:R-:W-:Y:S01]  /*3690*/  FFMA.FTZ R32, R54, UR24, -R75.reuse ;  /* 0x0000001836207c23 */ /* 0x100fe2000801084b */
[--C-:B------:R-:W-:Y:S01]  /*36a0*/  FFMA.FTZ R59, R59, UR24, -R75.reuse ;  /* 0x000000183b3b7c23 */ /* 0x100fe2000801084b */
[--C-:B------:R-:W-:Y:S01]  /*36b0*/  FFMA.FTZ R48, R58, UR24, -R75.reuse ;  /* 0x000000183a307c23 */ /* 0x100fe2000801084b */
[--C-:B------:R-:W-:Y:S01]  /*36c0*/  FFMA.FTZ R55, R55, UR24, -R75.reuse ;  /* 0x0000001837377c23 */ /* 0x100fe2000801084b */
[--C-:B------:R-:W-:Y:S01]  /*36d0*/  FFMA.FTZ R12, R12, UR24, -R75.reuse ;  /* 0x000000180c0c7c23 */ /* 0x100fe2000801084b */
[----:B------:R-:W-:Y:S01]  /*36e0*/  FFMA.FTZ R57, R57, UR24, -R75 ;  /* 0x0000001839397c23 */ /* 0x000fe2000801084b */
[----:B------:R-:W-:Y:S01]  /*36f0*/  MUFU.EX2 R32, R32 ;  /* 0x0000002000207308 */ /* 0x000fe20000000800 */
[----:B------:R-:W-:Y:S01]  /*3700*/  FADD.FTZ R58, R2, R45 ;  /* 0x0000002d023a7221 */ /* 0x000fe20000010000 */
[--C-:B------:R-:W-:Y:S01]  /*3710*/  FFMA.FTZ R54, R56, UR24, -R75.reuse ;  /* 0x0000001838367c23 */ /* 0x100fe2000801084b */
[--C-:B------:R-:W-:Y:S01]  /*3720*/  FFMA.FTZ R56, R23, UR24, -R75.reuse ;  /* 0x0000001817387c23 */ /* 0x100fe2000801084b */
[--C-:B------:R-:W-:Y:S01]  /*3730*/  FFMA.FTZ R61, R13, UR24, -R75.reuse ;  /* 0x000000180d3d7c23 */ /* 0x100fe2000801084b */
[----:B------:R-:W-:Y:S01]  /*3740*/  FADD.FTZ R79, R3, R58 ;  /* 0x0000003a034f7221 */ /* 0x000fe20000010000 */
[--C-:B------:R-:W-:Y:S01]  /*3750*/  FFMA.FTZ R23, R49, UR24, -R75.reuse ;  /* 0x0000001831177c23 */ /* 0x100fe2000801084b */
[--C-:B------:R-:W-:Y:S01]  /*3760*/  FFMA.FTZ R13, R17, UR24, -R75.reuse ;  /* 0x00000018110d7c23 */ /* 0x100fe2000801084b */
[----:B------:R-:W0:Y:S01]  /*3770*/  MUFU.EX2 R59, R59 ;  /* 0x0000003b003b7308 */ /* 0x000e220000000800 */
[--C-:B------:R-:W-:Y:S01]  /*3780*/  FFMA.FTZ R49, R60, UR24, -R75.reuse ;  /* 0x000000183c317c23 */ /* 0x100fe2000801084b */
[--C-:B------:R-:W-:Y:S01]  /*3790*/  FFMA.FTZ R17, R52, UR24, -R75.reuse ;  /* 0x0000001834117c23 */ /* 0x100fe2000801084b */
[--C-:B------:R-:W-:Y:S01]  /*37a0*/  FFMA.FTZ R60, R64, UR24, -R75.reuse ;  /* 0x00000018403c7c23 */ /* 0x100fe2000801084b */
[----:B------:R-:W-:Y:S01]  /*37b0*/  FFMA.FTZ R52, R19, UR24, -R75 ;  /* 0x0000001813347c23 */ /* 0x000fe2000801084b */
[----:B------:R-:W-:Y:S01]  /*37c0*/  FADD.FTZ R64, R8, R79 ;  /* 0x0000004f08407221 */ /* 0x000fe20000010000 */
        /* <DEDUP_REMOVED lines=8> */
[----:B------:R-:W-:Y:S01]  /*3850*/  F2FP.SATFINITE.E4M3.F32.PACK_AB_MERGE_C R150, R10, R9, R150 ;  /* 0x000000090a96723e */ /* 0x000fe20004807096 */
        /* <DEDUP_REMOVED lines=13> */
[----:B------:R-:W-:-:S04]  /*3930*/  FFMA.FTZ R71, R71, UR24, -R75 ;  /* 0x0000001847477c23 */ /* 0x000fc8000801084b */
[----:B------:R-:W1:Y:S01]  /*3940*/  MUFU.EX2 R57, R57 ;  /* 0x0000003900397308 */ /* 0x000e620000000800 */
[C---:B--2---:R-:W-:Y:S01]  /*3950*/  FADD.FTZ R73, R55.reuse, R58 ;  /* 0x0000003a37497221 */ /* 0x044fe20000010000 */
[----:B------:R-:W-:Y:S01]  /*3960*/  FFMA.FTZ R58, R72, UR24, -R75 ;  /* 0x00000018483a7c23 */ /* 0x000fe2000801084b */
[----:B------:R-:W-:Y:S01]  /*3970*/  FADD.FTZ R72, R10, R77 ;  /* 0x0000004d0a487221 */ /* 0x000fe20000010000 */
[----:B------:R-:W-:-:S03]  /*3980*/  F2FP.SATFINITE.E4M3.F32.PACK_AB_MERGE_C R48, R55, R48, RZ ;  /* 0x000000303730723e */ /* 0x000fc600048070ff */
[----:B------:R-:W-:Y:S01]  /*3990*/  FADD.FTZ R77, R11, R72 ;  /* 0x000000480b4d7221 */ /* 0x000fe20000010000 */
[----:B------:R-:W2:Y:S01]  /*39a0*/  MUFU.EX2 R54, R54 ;  /* 0x0000003600367308 */ /* 0x000ea20000000800 */
[----:B0-----:R-:W-:Y:S01]  /*39b0*/  FADD.FTZ R64, R12, R73 ;  /* 0x000000490c407221 */ /* 0x001fe20000010000 */
[----:B------:R-:W-:Y:S01]  /*39c0*/  F2FP.SATFINITE.E4M3.F32.PACK_AB_MERGE_C R149, R59, R32, R48 ;  /* 0x000000203b95723e */ /* 0x000fe20004807030 */
[----:B------:R-:W-:-:S05]  /*39d0*/  FADD.FTZ R72, R14, R77 ;  /* 0x0000004d0e487221 */ /* 0x000fca0000010000 */
[----:B------:R-:W0:Y:S01]  /*39e0*/  MUFU.EX2 R61, R61 ;  /* 0x0000003d003d7308 */ /* 0x000e220000000800 */
[----:B-1----:R-:W-:-:S07]  /*39f0*/  FADD.FTZ R73, R57, R64 ;  /* 0x0000004039497221 */ /* 0x002fce0000010000 */
[----:B------:R-:W1:Y:S01]  /*3a00*/  MUFU.EX2 R13, R13 ;  /* 0x0000000d000d7308 */ /* 0x000e620000000800 */
[----:B--2---:R-:W-:Y:S01]  /*3a10*/  FADD.FTZ R64, R54, R73 ;  /* 0x0000004936407221 */ /* 0x004fe20000010000 */
[----:B------:R-:W-:-:S04]  /*3a20*/  FADD.FTZ R73, R15, R72 ;  /* 0x000000480f497221 */ /* 0x000fc80000010000 */
[----:B------:R-:W-:Y:S02]  /*3a30*/  FADD.FTZ R77, R16, R73 ;  /* 0x00000049104d7221 */ /* 0x000fe40000010000 */
[----:B------:R-:W2:Y:S01]  /*3a40*/  MUFU.EX2 R50, R50 ;  /* 0x0000003200327308 */ /* 0x000ea20000000800 */
[C---:B0-----:R-:W-:Y:S01]  /*3a50*/  FADD.FTZ R64, R61.reuse, R64 ;  /* 0x000000403d407221 */ /* 0x041fe20000010000 */
[----:B------:R-:W-:Y:S01]  /*3a60*/  FADD.FTZ R72, R24, R77 ;  /* 0x0000004d18487221 */ /* 0x000fe20000010000 */
[----:B------:R-:W-:-:S04]  /*3a70*/  F2FP.SATFINITE.E4M3.F32.PACK_AB_MERGE_C R54, R61, R54, RZ ;  /* 0x000000363d36723e */ /* 0x000fc800048070ff */
[----:B------:R-:W-:Y:S01]  /*3a80*/  F2FP.SATFINITE.E4M3.F32.PACK_AB_MERGE_C R151, R57, R12, R54 ;  /* 0x0000000c3997723e */ /* 0x000fe20004807036 */
        /* <DEDUP_REMOVED lines=57> */
[----:B------:R-:W-:Y:S01]  /*3e20*/  MUFU.EX2 R39, R39 ;  /* 0x0000002700277308 */ /* 0x000fe20000000800 */
[----:B--2---:R-:W-:-:S07]  /*3e30*/  FADD.FTZ R8, R33, R8 ;  /* 0x0000000821087221 */ /* 0x004fce0000010000 */
[----:B------:R-:W1:Y:S01]  /*3e40*/  MUFU.EX2 R38, R38 ;  /* 0x0000002600267308 */ /* 0x000e620000000800 */
[----:B0-----:R-:W-:-:S07]  /*3e50*/  FADD.FTZ R9, R58, R9 ;  /* 0x000000093a097221 */ /* 0x001fce0000010000 */
[----:B------:R-:W0:Y:S08]  /*3e60*/  MUFU.EX2 R70, R70 ;  /* 0x0000004600467308 */ /* 0x000e300000000800 */
[----:B------:R-:W2:Y:S01]  /*3e70*/  MUFU.EX2 R65, R65 ;  /* 0x0000004100417308 */ /* 0x000ea20000000800 */
[----:B-1----:R-:W-:Y:S01]  /*3e80*/  F2FP.SATFINITE.E4M3.F32.PACK_AB_MERGE_C R10, R38, R39, RZ ;  /* 0x00000027260a723e */ /* 0x002fe200048070ff */
[----:B------:R-:W-:-:S03]  /*3e90*/  FADD.FTZ R39, R39, R8 ;  /* 0x0000000827277221 */ /* 0x000fc60000010000 */
[----:B------:R-:W-:Y:S01]  /*3ea0*/  F2FP.SATFINITE.E4M3.F32.PACK_AB_MERGE_C R142, R33, R40, R10 ;  /* 0x00000028218e723e */ /* 0x000fe2000480700a */
[----:B------:R-:W-:Y:S02]  /*3eb0*/  FADD.FTZ R38, R38, R39 ;  /* 0x0000002726267221 */ /* 0x000fe40000010000 */
[----:B------:R-:W-:Y:S01]  /*3ec0*/  MUFU.EX2 R31, R31 ;  /* 0x0000001f001f7308 */ /* 0x000fe20000000800 */
[----:B0-----:R-:W-:-:S07]  /*3ed0*/  FADD.FTZ R8, R70, R9 ;  /* 0x0000000946087221 */ /* 0x001fce0000010000 */
[----:B------:R-:W0:Y:S01]  /*3ee0*/  MUFU.EX2 R30, R30 ;  /* 0x0000001e001e7308 */ /* 0x000e220000000800 */
[C---:B--2---:R-:W-:Y:S01]  /*3ef0*/  FADD.FTZ R9, R65.reuse, R8 ;  /* 0x0000000841097221 */ /* 0x044fe20000010000 */
[----:B------:R-:W-:-:S04]  /*3f00*/  F2FP.SATFINITE.E4M3.F32.PACK_AB_MERGE_C R65, R65, R70, RZ ;  /* 0x000000464141723e */ /* 0x000fc800048070ff */
[----:B------:R-:W-:Y:S02]  /*3f10*/  F2FP.SATFINITE.E4M3.F32.PACK_AB_MERGE_C R143, R58, R25, R65 ;  /* 0x000000193a8f723e */ /* 0x000fe40004807041 */
        /* <DEDUP_REMOVED lines=11> */
[----:B------:R-:W-:Y:S01]  /*3fd0*/  MUFU.EX2 R28, R28 ;  /* 0x0000001c001c7308 */ /* 0x000fe20000000800 */
[----:B-1----:R-:W-:Y:S01]  /*3fe0*/  FADD.FTZ R9, R69, R8 ;  /* 0x0000000845097221 */ /* 0x002fe20000010000 */
[----:B------:R-:W-:-:S06]  /*3ff0*/  FADD.FTZ R30, R30, R31 ;  /* 0x0000001f1e1e7221 */ /* 0x000fcc0000010000 */
[----:B------:R-:W0:Y:S01]  /*4000*/  MUFU.EX2 R27, R27 ;  /* 0x0000001b001b7308 */ /* 0x000e220000000800 */
[----:B--2---:R-:W-:-:S07]  /*4010*/  FADD.FTZ R8, R68, R9 ;  /* 0x0000000944087221 */ /* 0x004fce0000010000 */
[----:B------:R-:W1:Y:S08]  /*4020*/  MUFU.EX2 R3, R62 ;  /* 0x0000003e00037308 */ /* 0x000e700000000800 */
[----:B------:R-:W-:Y:S01]  /*4030*/  MUFU.EX2 R29, R29 ;  /* 0x0000001d001d7308 */ /* 0x000fe20000000800 */
[----:B0-----:R-:W-:-:S07]  /*4040*/  F2FP.SATFINITE.E4M3.F32.PACK_AB_MERGE_C R9, R27, R28, RZ ;  /* 0x0000001c1b09723e */ /* 0x001fce00048070ff */
[----:B------:R-:W0:Y:S01]  /*4050*/  MUFU.EX2 R26, R26 ;  /* 0x0000001a001a7308 */ /* 0x000e220000000800 */
[C---:B-1----:R-:W-:Y:S01]  /*4060*/  FADD.FTZ R8, R3.reuse, R8 ;  /* 0x0000000803087221 */ /* 0x042fe20000010000 */
[----:B------:R-:W-:-:S04]  /*4070*/  F2FP.SATFINITE.E4M3.F32.PACK_AB_MERGE_C R68, R3, R68, RZ ;  /* 0x000000440344723e */ /* 0x000fc800048070ff */
[----:B------:R-:W-:Y:S02]  /*4080*/  F2FP.SATFINITE.E4M3.F32.PACK_AB_MERGE_C R137, R69, R66, R68 ;  /* 0x000000424589723e */ /* 0x000fe40004807044 */
[----:B------:R-:W1:Y:S08]  /*4090*/  MUFU.EX2 R67, R67 ;  /* 0x0000004300437308 */ /* 0x000e700000000800 */
[----:B------:R-:W2:Y:S01]  /*40a0*/  MUFU.EX2 R2, R63 ;  /* 0x0000003f00027308 */ /* 0x000ea20000000800 */
[----:B0-----:R-:W-:Y:S01]  /*40b0*/  F2FP.SATFINITE.E4M3.F32.PACK_AB_MERGE_C R138, R26, R29, R9 ;  /* 0x0000001d1a8a723e */ /* 0x001fe20004807009 */
[----:B------:R-:W-:-:S04]  /*40c0*/  FADD.FTZ R29, R29, R30 ;  /* 0x0000001e1d1d7221 */ /* 0x000fc80000010000 */
[----:B------:R-:W-:Y:S02]  /*40d0*/  FADD.FTZ R29, R26, R29 ;  /* 0x0000001d1a1d7221 */ /* 0x000fe40000010000 */
[----:B------:R-:W-:Y:S01]  /*40e0*/  MUFU.EX2 R74, R74 ;  /* 0x0000004a004a7308 */ /* 0x000fe20000000800 */
[----:B-1----:R-:W-:Y:S01]  /*40f0*/  FADD.FTZ R3, R67, R8 ;  /* 0x0000000843037221 */ /* 0x002fe20000010000 */
[----:B------:R-:W-:-:S06]  /*4100*/  FADD.FTZ R28, R28, R29 ;  /* 0x0000001d1c1c7221 */ /* 0x000fcc0000010000 */
[----:B------:R-:W0:Y:S01]  /*4110*/  MUFU.EX2 R71, R71 ;  /* 0x0000004700477308 */ /* 0x000e220000000800 */
[----:B--2---:R-:W-:Y:S01]  /*4120*/  FADD.FTZ R3, R2, R3 ;  /* 0x0000000302037221 */ /* 0x004fe20000010000 */
[----:B0-----:R-:W-:-:S03]  /*4130*/  F2FP.SATFINITE.E4M3.F32.PACK_AB_MERGE_C R8, R71, R74, RZ ;  /* 0x0000004a4708723e */ /* 0x001fc600048070ff */
[----:B------:R-:W-:Y:S01]  /*4140*/  FADD.FTZ R74, R74, R3 ;  /* 0x000000034a4a7221 */ /* 0x000fe20000010000 */
[----:B------:R-:W-:Y:S01]  /*4150*/  FADD.FTZ R3, R27, R28 ;  /* 0x0000001c1b037221 */ /* 0x000fe20000010000 */
[----:B------:R-:W-:Y:S02]  /*4160*/  F2FP.SATFINITE.E4M3.F32.PACK_AB_MERGE_C R139, R2, R67, R8 ;  /* 0x00000043028b723e */ /* 0x000fe40004807008 */
[----:B------:R-:W-:Y:S01]  /*4170*/  FADD.FTZ R2, R71, R74 ;  /* 0x0000004a47027221 */ /* 0x000fe20000010000 */
        /* <DEDUP_REMOVED lines=31> */
[----:B------:R-:W-:-:S05]  /*4370*/  ULDC UR24, c[0x0][0x988] ;  /* 0x0002620000187ab9 */ /* 0x000fca0000000800 */
.L_x_12778:
[----:B------:R-:W-:-:S04]  /*4380*/  UISETP.NE.AND UP0, UPT, UR7, 0x1, UPT ;  /* 0x000000010700788c */ /* 0x000fc8000bf05270 */
[----:B------:R-:W-:-:S04]  /*4390*/  USEL UR5, URZ, 0x1, UP0 ;  /* 0x000000013f057887 */ /* 0x000fc80008000000 */
[----:B------:R-:W-:Y:S01]  /*43a0*/  ULOP3.LUT UR5, UR6, UR5, URZ, 0x3c, !UPT ;  /* 0x0000000506057292 */ /* 0x000fe2000f8e3c3f */
[----:B------:R-:W-:Y:S11]  /*43b0*/  @!P0 BRA `(.L_x_12768) ;  /* 0x0000000000048947 */ /* 0x000ff60003800000 */
[----:B------:R-:W-:Y:S01]  /*43c0*/  BPT.TRAP 0x1 ;  /* 0x000000040000795c */ /* 0x000fe20000300000 */
.L_x_12768:
        /* <DEDUP_REMOVED lines=9> */
.L_x_12769:
[----:B-1----:R-:W-:Y:S05]  /*4460*/  @P1 BRA `(.L_x_12770) ;  /* 0x0000000000081947 */ /* 0x002fea0003800000 */
[----:B------:R-:W1:Y:S02]  /*4470*/  SYNCS.PHASECHK.TRANS64.TRYWAIT P1, [UR25+0x17030], R10 ;  /* 0x0170300aff0075a7 */ /* 0x000e640008020159 */
[----:B-1----:R-:W-:Y:S05]  /*4480*/  @!P1 BRA `(.L_x_12771) ;  /* 0x000000b800709947 */ /* 0x002fea0003800000 */
.L_x_12770:
        /* <DEDUP_REMOVED lines=19> */
.L_x_12772:
[----:B------:R-:W-:Y:S01]  /*45c0*/  ULEA UR11, UR7, UR44, 0x3 ;  /* 0x0000002c070b7291 */ /* 0x000fe2000f8e183f */
[----:B01----:R-:W-:-:S05]  /*45d0*/  IMAD.U32 R10, RZ, RZ, UR6 ;  /* 0x00000006ff0a7e24 */ /* 0x003fca000f8e00ff */
[----:B------:R-:W-:-:S04]  /*45e0*/  SHF.L.U32 R10, R10, 0x1f, RZ ;  /* 0x0000001f0a0a7819 */ /* 0x000fc800000006ff */
[----:B------:R0:W1:Y:S01]  /*45f0*/  SYNCS.PHASECHK.TRANS64.TRYWAIT P1, [UR11+0x17050], R10 ;  /* 0x0170500aff0075a7 */ /* 0x000062000802014b */
[----:B------:R-:W-:Y:S05]  /*4600*/  @!P0 BRA `(.L_x_12773) ;  /* 0x0000000000048947 */ /* 0x000fea0003800000 */
[----:B------:R-:W-:Y:S01]  /*4610*/  BPT.TRAP 0x1 ;  /* 0x000000040000795c */ /* 0x000fe20000300000 */
.L_x_12773:
[----:B-1----:R-:W-:Y:S05]  /*4620*/  @P1 BRA `(.L_x_12774) ;  /* 0x0000000000081947 */ /* 0x002fea0003800000 */
[----:B------:R-:W1:Y:S02]  /*4630*/  SYNCS.PHASECHK.TRANS64.TRYWAIT P1, [UR11+0x17050], R10 ;  /* 0x0170500aff0075a7 */ /* 0x000e64000802014b */
[----:B-1----:R-:W-:Y:S05]  /*4640*/  @!P1 BRA `(.L_x_12775) ;  /* 0x000000b800189947 */ /* 0x002fea0003800000 */
.L_x_12774:
[----:B------:R-:W-:Y:S01]  /*4650*/  UIADD3 UR6, UR44, 0x400, URZ ;  /* 0x000004002c067890 */ /* 0x000fe2000fffe03f */
[----:B------:R-:W-:-:S03]  /*4660*/  WARPGROUP.ARRIVE ;  /* 0x00000000000079c5 */ /* 0x000fc60000000000 */
[----:B------:R-:W-:-:S04]  /*4670*/  USHF.R.U32.HI UR6, URZ, 0x4, UR6 ;  /* 0x000000043f067899 */ /* 0x000fc80008011606 */
[----:B------:R-:W-:-:S04]  /*4680*/  ULOP3.LUT UR6, UR6, 0x3fff, URZ, 0xc0, !UPT ;  /* 0x00003fff06067892 */ /* 0x000fc8000f8ec03f */
[----:B------:R-:W-:-:S04]  /*4690*/  ULOP3.LUT UR6, UR6, 0x10000, URZ, 0xfc, !UPT ;  /* 0x0001000006067892 */ /* 0x000fc8000f8efc3f */
[----:B------:R-:W-:-:S03]  /*46a0*/  UIMAD UR10, UR7, 0x300, UR6 ;  /* 0x00000300070a78a4 */ /* 0x000fc6000f8e0206 */
[----:B------:R-:W-:-:S04]  /*46b0*/  UMOV UR7, 0x40000040 ;  /* 0x4000004000077882 */ /* 0x000fc80000000000 */
        /* <DEDUP_REMOVED lines=20> */
.L_x_12776:
[----:B------:R-:W-:Y:S01]  /*4800*/  UISETP.NE.AND UP0, UPT, UR43, URZ, UPT ;  /* 0x0000003f2b00728c */ /* 0x000fe2000bf05270 */
[----:B------:R-:W-:Y:S01]  /*4810*/  MOV R137, R6 ;  /* 0x0000000600897202 */ /* 0x000fe20000000f00 */
[C---:B------:R-:W-:Y:S01]  /*4820*/  FMUL.FTZ R141, R0.reuse, R24 ;  /* 0x00000018008d7220 */ /* 0x040fe20000410000 */
[C---:B------:R-:W-:Y:S01]  /*4830*/  FMUL.FTZ R13, R0.reuse, R31 ;  /* 0x0000001f000d7220 */ /* 0x040fe20000410000 */
[C---:B------:R-:W-:Y:S01]  /*4840*/  FMUL.FTZ R31, R0.reuse, R33 ;  /* 0x00000021001f7220 */ /* 0x040fe20000410000 */
[C---:B------:R-:W-:Y:S01]  /*4850*/  FMUL.FTZ R139, R0.reuse, R25 ;  /* 0x00000019008b7220 */ /* 0x040fe20000410000 */
[----:B------:R-:W-:Y:S01]  /*4860*/  PLOP3.LUT P1, PT, PT, PT, UP0, 0x80, 0x0 ;  /* 0x000000000000781c */ /* 0x000fe20003f2f008 */
[C---:B------:R-:W-:Y:S01]  /*4870*/  FMUL.FTZ R33, R0.reuse, R37 ;  /* 0x0000002500217220 */ /* 0x040fe20000410000 */
[----:B------:R-:W-:Y:S01]  /*4880*/  PLOP3.LUT P2, PT, PT, PT, UP0, 0x80, 0x0 ;  /* 0x000000000000781c */ /* 0x000fe20003f4f008 */
[----:B------:R-:W-:Y:S01]  /*4890*/  FMUL.FTZ R37, R0, R45 ;  /* 0x0000002d00257220 */ /* 0x000fe20000410000 */
[----:B------:R-:W2:Y:S01]  /*48a0*/  MUFU.TANH R141, R141 ;  /* 0x0000008d008d7308 */ /* 0x000ea20000002400 */
[----:B------:R-:W-:Y:S01]  /*48b0*/  @UP0 ULDC UR6, c[0x0][0x44c] ;  /* 0x0001130000060ab9 */ /* 0x000fe20000000800 */
[----:B------:R-:W-:-:S02]  /*48c0*/  IMAD.U32 R45, RZ, RZ, UR26 ;  /* 0x0000001aff2d7e24 */ /* 0x000fc4000f8e00ff */
[C---:B------:R-:W-:Y:S01]  /*48d0*/  FMUL.FTZ R138, R0.reuse, R28 ;  /* 0x0000001c008a7220 */ /* 0x040fe20000410000 */
[C---:B------:R-:W-:Y:S01]  /*48e0*/  FMUL.FTZ R29, R0.reuse, R29 ;  /* 0x0000001d001d7220 */ /* 0x040fe20000410000 */
[C---:B------:R-:W-:Y:S01]  /*48f0*/  FMUL.FTZ R12, R0.reuse, R30 ;  /* 0x0000001e000c7220 */ /* 0x040fe20000410000 */
[C---:B------:R-:W-:Y:S01]  /*4900*/  FMUL.FTZ R30, R0.reuse, R32 ;  /* 0x00000020001e7220 */ /* 0x040fe20000410000 */
[----:B------:R-:W-:Y:S01]  /*4910*/  FMUL.FTZ R32, R0, R36 ;  /* 0x0000002400207220 */ /* 0x000fe20000410000 */
[----:B------:R-:W3:Y:S01]  /*4920*/  MUFU.TANH R139, R139 ;  /* 0x0000008b008b7308 */ /* 0x000ee20000002400 */
[----:B------:R-:W-:Y:S01]  /*4930*/  @P1 IMAD.HI.U32 R21, R6, UR6, RZ ;  /* 0x0000000606151c27 */ /* 0x000fe2000f8e00ff */
[----:B------:R-:W-:-:S03]  /*4940*/  @UP0 ULDC UR6, c[0x0][0x450] ;  /* 0x0001140000060ab9 */ /* 0x000fc60000000800 */
[C---:B------:R-:W-:Y:S01]  /*4950*/  FMUL.FTZ R20, R0.reuse, R46 ;  /* 0x0000002e00147220 */ /* 0x040fe20000410000 */
[C---:B------:R-:W-:Y:S01]  /*4960*/  FMUL.FTZ R22, R0.reuse, R47 ;  /* 0x0000002f00167220 */ /* 0x040fe20000410000 */
[C---:B------:R-:W-:Y:S01]  /*4970*/  FMUL.FTZ R14, R0.reuse, R34 ;  /* 0x00000022000e7220 */ /* 0x040fe20000410000 */
[----:B------:R-:W-:Y:S01]  /*4980*/  @P2 SHF.R.U32.HI R137, RZ, UR6, R21 ;  /* 0x00000006ff892c19 */ /* 0x000fe20008011615 */
[----:B------:R-:W-:Y:S01]  /*4990*/  UMOV UR6, 0xffffff80 ;  /* 0xffffff8000067882 */ /* 0x000fe20000000000 */
[----:B------:R-:W4:Y:S01]  /*49a0*/  MUFU.TANH R138, R138 ;  /* 0x0000008a008a7308 */ /* 0x000f220000002400 */
[----:B------:R-:W-:Y:S01]  /*49b0*/  UIMAD UR6, UR23, UR6, 0x1 ;  /* 0x00000001170674a4 */ /* 0x000fe2000f8e0206 */
[C---:B------:R-:W-:Y:S01]  /*49c0*/  FMUL.FTZ R34, R0.reuse, R40 ;  /* 0x0000002800227220 */ /* 0x040fe20000410000 */
[----:B------:R-:W5:Y:S01]  /*49d0*/  SHFL.IDX PT, R21, R137, RZ, 0x1c1f ;  /* 0x001c1fff89157589 */ /* 0x000f6200000e0000 */
[C---:B------:R-:W-:Y:S01]  /*49e0*/  FMUL.FTZ R16, R0.reuse, R38 ;  /* 0x0000002600107220 */ /* 0x040fe20000410000 */
[C---:B------:R-:W-:Y:S01]  /*49f0*/  FMUL.FTZ R38, R0.reuse, R48 ;  /* 0x0000003000267220 */ /* 0x040fe20000410000 */
[C---:B------:R-:W-:Y:S01]  /*4a00*/  FMUL.FTZ R15, R0.reuse, R35 ;  /* 0x00000023000f7220 */ /* 0x040fe20000410000 */
[----:B------:R-:W-:Y:S01]  /*4a10*/  IMAD.U32 R136, RZ, RZ, UR6 ;  /* 0x00000006ff887e24 */ /* 0x000fe2000f8e00ff */
[----:B------:R-:W4:Y:S01]  /*4a20*/  MUFU.TANH R29, R29 ;  /* 0x0000001d001d7308 */ /* 0x000f220000002400 */
[C---:B------:R-:W-:Y:S01]  /*4a30*/  FMUL.FTZ R35, R0.reuse, R41 ;  /* 0x0000002900237220 */ /* 0x040fe20000410000 */
[----:B------:R-:W-:Y:S01]  /*4a40*/  FMUL.FTZ R36, R0, R44 ;  /* 0x0000002c00247220 */ /* 0x000fe20000410000 */
[----:B------:R-:W-:-:S02]  /*4a50*/  IMAD R136, R7, -0x2, R136 ;  /* 0xfffffffe07887824 */ /* 0x000fc400078e0288 */
[C---:B------:R-:W-:Y:S01]  /*4a60*/  FMUL.FTZ R17, R0.reuse, R39 ;  /* 0x0000002700117220 */ /* 0x040fe20000410000 */
[C---:B------:R-:W-:Y:S01]  /*4a70*/  FMUL.FTZ R39, R0.reuse, R49 ;  /* 0x0000003100277220 */ /* 0x040fe20000410000 */
[C---:B------:R-:W-:Y:S01]  /*4a80*/  FMUL.FTZ R23, R0.reuse, R50 ;  /* 0x0000003200177220 */ /* 0x040fe20000410000 */
[----:B------:R-:W-:Y:S01]  /*4a90*/  IMAD R136, R45, UR37, R136 ;  /* 0x000000252d887c24 */ /* 0x000fe2000f8e0288 */
        /* <DEDUP_REMOVED lines=11> */
[----:B-----5:R-:W-:Y:S01]  /*4b50*/  IADD3 R21, R21, -UR27, R136 ;  /* 0x8000001b15157c10 */ /* 0x020fe2000fffe088 */
[C---:B------:R-:W-:Y:S01]  /*4b60*/  FMUL.FTZ R73, R0.reuse, R73 ;  /* 0x0000004900497220 */ /* 0x040fe20000410000 */
[C---:B------:R-:W-:Y:S01]  /*4b70*/  FMUL.FTZ R76, R0.reuse, R76 ;  /* 0x0000004c004c7220 */ /* 0x040fe20000410000 */
[C---:B------:R-:W-:Y:S01]  /*4b80*/  FMUL.FTZ R77, R0.reuse, R77 ;  /* 0x0000004d004d7220 */ /* 0x040fe20000410000 */
[C---:B------:R-:W-:Y:S01]  /*4b90*/  ISETP.GT.AND P1, PT, R21.reuse, RZ, PT ;  /* 0x000000ff1500720c */ /* 0x040fe20003f24270 */
[----:B------:R-:W5:Y:S01]  /*4ba0*/  MUFU.TANH R32, R32 ;  /* 0x0000002000207308 */ /* 0x000f620000002400 */
[----:B------:R-:W-:Y:S01]  /*4bb0*/  ISETP.GT.AND P2, PT, R21, 0x1, PT ;  /* 0x000000011500780c */ /* 0x000fe20003f44270 */
[C---:B------:R-:W-:Y:S01]  /*4bc0*/  FMUL.FTZ R25, R0.reuse, R54 ;  /* 0x0000003600197220 */ /* 0x040fe20000410000 */
[----:B--2---:R-:W-:Y:S01]  /*4bd0*/  FSEL R141, R141, -INF , P1 ;  /* 0xff8000008d8d7808 */ /* 0x004fe20000800000 */
[C---:B------:R-:W-:Y:S01]  /*4be0*/  FMUL.FTZ R80, R0.reuse, R80 ;  /* 0x0000005000507220 */ /* 0x040fe20000410000 */
[----:B------:R-:W-:Y:S01]  /*4bf0*/  ISETP.GT.AND P1, PT, R21, 0x8, PT ;  /* 0x000000081500780c */ /* 0x000fe20003f24270 */
[C---:B01----:R-:W-:Y:S01]  /*4c00*/  FMUL.FTZ R10, R0.reuse, R26 ;  /* 0x0000001a000a7220 */ /* 0x043fe20000410000 */
[----:B---3--:R-:W-:Y:S01]  /*4c10*/  FSEL R139, R139, -INF , P2 ;  /* 0xff8000008b8b7808 */ /* 0x008fe20001000000 */
[----:B------:R-:W0:Y:S01]  /*4c20*/  MUFU.TANH R33, R33 ;  /* 0x0000002100217308 */ /* 0x000e220000002400 */
[----:B------:R-:W-:Y:S01]  /*4c30*/  FMNMX.FTZ R46, R141, R8, !PT ;  /* 0x000000088d2e7209 */ /* 0x000fe20007810000 */
[C---:B------:R-:W-:Y:S01]  /*4c40*/  FMUL.FTZ R81, R0.reuse, R81 ;  /* 0x0000005100517220 */ /* 0x040fe20000410000 */
[----:B------:R-:W-:Y:S01]  /*4c50*/  ISETP.GT.AND P2, PT, R21, 0x9, PT ;  /* 0x000000091500780c */ /* 0x000fe20003f44270 */
[----:B------:R-:W-:Y:S01]  /*4c60*/  FMUL.FTZ R26, R0, R55 ;  /* 0x00000037001a7220 */ /* 0x000fe20000410000 */
[----:B----4-:R-:W-:Y:S01]  /*4c70*/  FSEL R138, R138, -INF , P1 ;  /* 0xff8000008a8a7808 */ /* 0x010fe20000800000 */
[C---:B------:R-:W-:Y:S01]  /*4c80*/  FMUL.FTZ R84, R0.reuse, R84 ;  /* 0x0000005400547220 */ /* 0x040fe20000410000 */
[----:B------:R-:W-:Y:S01]  /*4c90*/  FMNMX.FTZ R47, R139, R46, !PT ;  /* 0x0000002e8b2f7209 */ /* 0x000fe20007810000 */
[----:B------:R-:W1:Y:S01]  /*4ca0*/  MUFU.TANH R34, R34 ;  /* 0x0000002200227308 */ /* 0x000e620000002400 */
[----:B------:R-:W-:Y:S01]  /*4cb0*/  ISETP.GT.AND P1, PT, R21, 0x10, PT ;  /* 0x000000101500780c */ /* 0x000fe20003f24270 */
[C---:B------:R-:W-:Y:S01]  /*4cc0*/  FMUL.FTZ R46, R0.reuse, R64 ;  /* 0x00000040002e7220 */ /* 0x040fe20000410000 */
[----:B------:R-:W-:Y:S01]  /*4cd0*/  FSEL R29, R29, -INF , P2 ;  /* 0xff8000001d1d7808 */ /* 0x000fe20001000000 */
[----:B------:R-:W-:Y:S01]  /*4ce0*/  FMUL.FTZ R85, R0, R85 ;  /* 0x0000005500557220 */ /* 0x000fe20000410000 */
[----:B------:R-:W-:Y:S01]  /*4cf0*/  FMNMX.FTZ R48, R138, R47, !PT ;  /* 0x0000002f8a307209 */ /* 0x000fe20007810000 */
[----:B------:R-:W-:Y:S01]  /*4d00*/  FMUL.FTZ R11, R0, R27 ;  /* 0x0000001b000b7220 */ /* 0x000fe20000410000 */
[----:B------:R-:W-:Y:S01]  /*4d10*/  ISETP.GT.AND P2, PT, R21, 0x11, PT ;  /* 0x000000111500780c */ /* 0x000fe20003f44270 */
[----:B------:R-:W2:Y:S01]  /*4d20*/  MUFU.TANH R35, R35 ;  /* 0x0000002300237308 */ /* 0x000ea20000002400 */
[----:B------:R-:W-:Y:S01]  /*4d30*/  FSEL R30, R30, -INF , P1 ;  /* 0xff8000001e1e7808 */ /* 0x000fe20000800000 */
[C---:B------:R-:W-:Y:S01]  /*4d40*/  FMUL.FTZ R27, R0.reuse, R58 ;  /* 0x0000003a001b7220 */ /* 0x040fe20000410000 */
[----:B------:R-:W-:Y:S01]  /*4d50*/  FMNMX.FTZ R47, R29, R48, !PT ;  /* 0x000000301d2f7209 */ /* 0x000fe20007810000 */
[C---:B------:R-:W-:Y:S01]  /*4d60*/  FMUL.FTZ R56, R0.reuse, R62 ;  /* 0x0000003e00387220 */ /* 0x040fe20000410000 */
[----:B------:R-:W-:Y:S01]  /*4d70*/  ISETP.GT.AND P1, PT, R21, 0x18, PT ;  /* 0x000000181500780c */ /* 0x000fe20003f24270 */
[----:B------:R-:W-:Y:S01]  /*4d80*/  FMUL.FTZ R62, R0, R70 ;  /* 0x00000046003e7220 */ /* 0x000fe20000410000 */
[----:B------:R-:W-:Y:S01]  /*4d90*/  FSEL R31, R31, -INF , P2 ;  /* 0xff8000001f1f7808 */ /* 0x000fe20001000000 */
[----:B------:R-:W3:Y:S01]  /*4da0*/  MUFU.TANH R36, R36 ;  /* 0x0000002400247308 */ /* 0x000ee20000002400 */
[----:B------:R-:W-:Y:S01]  /*4db0*/  FMNMX.FTZ R48, R30, R47, !PT ;  /* 0x0000002f1e307209 */ /* 0x000fe20007810000 */
[C---:B------:R-:W-:Y:S01]  /*4dc0*/  FMUL.FTZ R47, R0.reuse, R65 ;  /* 0x00000041002f7220 */ /* 0x040fe20000410000 */
[----:B------:R-:W-:Y:S01]  /*4dd0*/  ISETP.GT.AND P2, PT, R21, 0x19, PT ;  /* 0x000000191500780c */ /* 0x000fe20003f44270 */
[----:B------:R-:W-:Y:S01]  /*4de0*/  FMUL.FTZ R65, R0, R75 ;  /* 0x0000004b00417220 */ /* 0x000fe20000410000 */
[----:B-----5:R-:W-:Y:S01]  /*4df0*/  FSEL R32, R32, -INF , P1 ;  /* 0xff80000020207808 */ /* 0x020fe20000800000 */
[C---:B------:R-:W-:Y:S01]  /*4e00*/  FMUL.FTZ R28, R0.reuse, R59 ;  /* 0x0000003b001c7220 */ /* 0x040fe20000410000 */
[----:B------:R-:W-:Y:S01]  /*4e10*/  FMNMX.FTZ R49, R31, R48, !PT ;  /* 0x000000301f317209 */ /* 0x000fe20007810000 */
[----:B------:R-:W4:Y:S01]  /*4e20*/  MUFU.TANH R37, R37 ;  /* 0x0000002500257308 */ /* 0x000f220000002400 */
[----:B------:R-:W-:Y:S01]  /*4e30*/  ISETP.GT.AND P1, PT, R21, 0x20, PT ;  /* 0x000000201500780c */ /* 0x000fe20003f24270 */
[C---:B------:R-:W-:Y:S01]  /*4e40*/  FMUL.FTZ R48, R0.reuse, R68 ;  /* 0x0000004400307220 */ /* 0x040fe20000410000 */
[----:B0-----:R-:W-:Y:S01]  /*4e50*/  FSEL R33, R33, -INF , P2 ;  /* 0xff80000021217808 */ /* 0x001fe20001000000 */
[----:B------:R-:W-:Y:S01]  /*4e60*/  FMUL.FTZ R59, R0, R63 ;  /* 0x0000003f003b7220 */ /* 0x000fe20000410000 */
[----:B------:R-:W-:Y:S01]  /*4e70*/  FMNMX.FTZ R50, R32, R49, !PT ;  /* 0x0000003120327209 */ /* 0x000fe20007810000 */
[----:B------:R-:W-:Y:S01]  /*4e80*/  FMUL.FTZ R63, R0, R71 ;  /* 0x00000047003f7220 */ /* 0x000fe20000410000 */
[----:B------:R-:W-:Y:S01]  /*4e90*/  ISETP.GT.AND P2, PT, R21, 0x21, PT ;  /* 0x000000211500780c */ /* 0x000fe20003f44270 */
[----:B------:R-:W0:Y:S01]  /*4ea0*/  MUFU.TANH R38, R38 ;  /* 0x0000002600267308 */ /* 0x000e220000002400 */
[----:B-1----:R-:W-:Y:S01]  /*4eb0*/  FSEL R34, R34, -INF , P1 ;  /* 0xff80000022227808 */ /* 0x002fe20000800000 */
[C---:B------:R-:W-:Y:S01]  /*4ec0*/  FMUL.FTZ R64, R0.reuse, R74 ;  /* 0x0000004a00407220 */ /* 0x040fe20000410000 */
[----:B------:R-:W-:Y:S01]  /*4ed0*/  FMNMX.FTZ R49, R33, R50, !PT ;  /* 0x0000003221317209 */ /* 0x000fe20007810000 */
[C---:B------:R-:W-:Y:S01]  /*4ee0*/  FMUL.FTZ R68, R0.reuse, R82 ;  /* 0x0000005200447220 */ /* 0x040fe20000410000 */
[----:B------:R-:W-:Y:S01]  /*4ef0*/  ISETP.GT.AND P1, PT, R21, 0x28, PT ;  /* 0x000000281500780c */ /* 0x000fe20003f24270 */
[----:B------:R-:W-:Y:S01]  /*4f00*/  FMUL.FTZ R71, R0, R87 ;  /* 0x0000005700477220 */ /* 0x000fe20000410000 */
[----:B--2---:R-:W-:Y:S01]  /*4f10*/  FSEL R35, R35, -INF , P2 ;  /* 0xff80000023237808 */ /* 0x004fe20001000000 */
[----:B------:R-:W1:Y:S01]  /*4f20*/  MUFU.TANH R39, R39 ;  /* 0x0000002700277308 */ /* 0x000e620000002400 */
[----:B------:R-:W-:Y:S01]  /*4f30*/  FMNMX.FTZ R50, R34, R49, !PT ;  /* 0x0000003122327209 */ /* 0x000fe20007810000 */
[C---:B------:R-:W-:Y:S01]  /*4f40*/  FMUL.FTZ R49, R0.reuse, R69 ;  /* 0x0000004500317220 */ /* 0x040fe20000410000 */
[----:B------:R-:W-:Y:S01]  /*4f50*/  ISETP.GT.AND P2, PT, R21, 0x29, PT ;  /* 0x000000291500780c */ /* 0x000fe20003f44270 */
[----:B------:R-:W-:Y:S01]  /*4f60*/  FMUL.FTZ R69, R0, R83 ;  /* 0x0000005300457220 */ /* 0x000fe20000410000 */
[----:B---3--:R-:W-:Y:S01]  /*4f70*/  FSEL R36, R36, -INF , P1 ;  /* 0xff80000024247808 */ /* 0x008fe20000800000 */
[----:B------:R-:W-:Y:S01]  /*4f80*/  UIADD3 UR25, UR25, 0x17040, URZ ;  /* 0x0001704019197890 */ /* 0x000fe2000fffe03f */
[----:B------:R-:W-:Y:S01]  /*4f90*/  FMNMX.FTZ R51, R35, R50, !PT ;  /* 0x0000003223337209 */ /* 0x000fe20007810000 */
[----:B------:R-:W2:Y:S01]  /*4fa0*/  MUFU.TANH R40, R40 ;  /* 0x0000002800287308 */ /* 0x000ea20000002400 */
[----:B------:R-:W-:Y:S01]  /*4fb0*/  ISETP.GT.AND P1, PT, R21, 0x30, PT ;  /* 0x000000301500780c */ /* 0x000fe20003f24270 */
[----:B------:R-:W-:Y:S01]  /*4fc0*/  FMUL.FTZ R50, R0, R72 ;  /* 0x0000004800327220 */ /* 0x000fe20000410000 */
[----:B----4-:R-:W-:Y:S01]  /*4fd0*/  FSEL R37, R37, -INF , P2 ;  /* 0xff80000025257808 */ /* 0x010fe20001000000 */
[----:B------:R-:W-:Y:S01]  /*4fe0*/  IMAD.U32 R72, RZ, RZ, UR24 ;  /* 0x00000018ff487e24 */ /* 0x000fe2000f8e00ff */
[----:B------:R-:W-:Y:S01]  /*4ff0*/  FMNMX.FTZ R52, R36, R51, !PT ;  /* 0x0000003324347209 */ /* 0x000fe20007810000 */
[----:B------:R-:W-:Y:S01]  /*5000*/  UPRMT UR25, UR21, 0x654, UR25 ;  /* 0x0000065415197896 */ /* 0x000fe20008000019 */
[----:B------:R-:W-:Y:S01]  /*5010*/  ISETP.GT.AND P2, PT, R21, 0x31, PT ;  /* 0x000000311500780c */ /* 0x000fe20003f44270 */
[----:B------:R-:W3:Y:S01]  /*5020*/  MUFU.TANH R41, R41 ;  /* 0x0000002900297308 */ /* 0x000ee20000002400 */
[----:B0-----:R-:W-:-:S02]  /*5030*/  FSEL R38, R38, -INF , P1 ;  /* 0xff80000026267808 */ /* 0x001fc40000800000 */
[----:B------:R-:W-:Y:S02]  /*5040*/  FMNMX.FTZ R51, R37, R52, !PT ;  /* 0x0000003425337209 */ /* 0x000fe40007810000 */
[----:B------:R-:W-:Y:S02]  /*5050*/  ISETP.GT.AND P1, PT, R21, 0x38, PT ;  /* 0x000000381500780c */ /* 0x000fe40003f24270 */
[----:B-1----:R-:W-:Y:S01]  /*5060*/  FSEL R39, R39, -INF , P2 ;  /* 0xff80000027277808 */ /* 0x002fe20001000000 */
[----:B------:R-:W0:Y:S01]  /*5070*/  MUFU.TANH R42, R42 ;  /* 0x0000002a002a7308 */ /* 0x000e220000002400 */
[----:B------:R-:W-:Y:S01]  /*5080*/  FMNMX.FTZ R52, R38, R51, !PT ;  /* 0x0000003326347209 */ /* 0x000fe20007810000 */
[----:B------:R-:W-:Y:S01]  /*5090*/  SYNCS.ARRIVE.TRANS64.RED.A1T0 RZ, [UR25], RZ ;  /* 0x000000ffffff79a7 */ /* 0x000fe20008100419 */
[----:B------:R-:W-:Y:S02]  /*50a0*/  ISETP.GT.AND P2, PT, R21, 0x39, PT ;  /* 0x000000391500780c */ /* 0x000fe40003f44270 */
[----:B--2---:R-:W-:-:S02]  /*50b0*/  FSEL R40, R40, -INF , P1 ;  /* 0xff80000028287808 */ /* 0x004fc40000800000 */
[----:B------:R-:W-:Y:S01]  /*50c0*/  FMNMX.FTZ R51, R39, R52, !PT ;  /* 0x0000003427337209 */ /* 0x000fe20007810000 */
[----:B------:R-:W1:Y:S01]  /*50d0*/  MUFU.TANH R43, R43 ;  /* 0x0000002b002b7308 */ /* 0x000e620000002400 */
[----:B------:R-:W-:Y:S02]  /*50e0*/  ISETP.GT.AND P1, PT, R21, 0x40, PT ;  /* 0x000000401500780c */ /* 0x000fe40003f24270 */
[----:B---3--:R-:W-:Y:S02]  /*50f0*/  FSEL R41, R41, -INF , P2 ;  /* 0xff80000029297808 */ /* 0x008fe40001000000 */
[----:B------:R-:W-:Y:S02]  /*5100*/  FMNMX.FTZ R52, R40, R51, !PT ;  /* 0x0000003328347209 */ /* 0x000fe40007810000 */
[----:B------:R-:W-:Y:S01]  /*5110*/  ISETP.GT.AND P2, PT, R21, 0x41, PT ;  /* 0x000000411500780c */ /* 0x000fe20003f44270 */
[----:B------:R-:W2:Y:S01]  /*5120*/  MUFU.TANH R44, R44 ;  /* 0x0000002c002c7308 */ /* 0x000ea20000002400 */
[----:B0-----:R-:W-:-:S02]  /*5130*/  FSEL R42, R42, -INF , P1 ;  /* 0xff8000002a2a7808 */ /* 0x001fc40000800000 */
[----:B------:R-:W-:Y:S02]  /*5140*/  FMNMX.FTZ R51, R41, R52, !PT ;  /* 0x0000003429337209 */ /* 0x000fe40007810000 */
        /* <DEDUP_REMOVED lines=38> */
[----:B------:R-:W-:-:S03]  /*53b0*/  FMNMX.FTZ R52, R51, R52, !PT ;  /* 0x0000003433347209 */ /* 0x000fc60007810000 */
[----:B------:R-:W3:Y:S01]  /*53c0*/  MUFU.TANH R55, R80 ;  /* 0x0000005000377308 */ /* 0x000ee20000002400 */
        /* <DEDUP_REMOVED lines=8> */
[----:B---3--:R-:W-:Y:S02]  /*5450*/  FSEL R55, R55, -INF , P1 ;  /* 0xff80000037377808 */ /* 0x008fe40000800000 */
[----:B------:R-:W-:Y:S02]  /*5460*/  ISETP.GT.AND P1, PT, R21, 0x78, PT ;  /* 0x000000781500780c */ /* 0x000fe40003f24270 */
[----:B------:R-:W-:Y:S02]  /*5470*/  FMNMX.FTZ R61, R55, R58, !PT ;  /* 0x0000003a373d7209 */ /* 0x000fe40007810000 */
[----:B0-----:R-:W-:Y:S01]  /*5480*/  IADD3 R136, R73, -UR27, R136 ;  /* 0x8000001b49887c10 */ /* 0x001fe2000fffe088 */
[----:B------:R-:W0:Y:S01]  /*5490*/  MUFU.TANH R85, R85 ;  /* 0x0000005500557308 */ /* 0x000e220000002400 */
[----:B-1----:R-:W-:Y:S02]  /*54a0*/  FSEL R52, R81, -INF , P2 ;  /* 0xff80000051347808 */ /* 0x002fe40001000000 */
[----:B------:R-:W-:-:S02]  /*54b0*/  ISETP.GT.AND P2, PT, R21, 0x79, PT ;  /* 0x000000791500780c */ /* 0x000fc40003f44270 */
[----:B------:R-:W-:Y:S01]  /*54c0*/  FMNMX.FTZ R60, R52, R61, !PT ;  /* 0x0000003d343c7209 */ /* 0x000fe20007810000 */
[----:B------:R-:W-:Y:S01]  /*54d0*/  FMUL.FTZ R61, R0, R67 ;  /* 0x00000043003d7220 */ /* 0x000fe20000410000 */
[----:B------:R-:W-:Y:S01]  /*54e0*/  ISETP.GT.AND P3, PT, R136, 0x1, PT ;  /* 0x000000018800780c */ /* 0x000fe20003f64270 */
[----:B------:R-:W1:Y:S01]  /*54f0*/  MUFU.TANH R10, R10 ;  /* 0x0000000a000a7308 */ /* 0x000e620000002400 */
[----:B--2---:R-:W-:Y:S01]  /*5500*/  FSEL R57, R84, -INF , P1 ;  /* 0xff80000054397808 */ /* 0x004fe20000800000 */
[----:B------:R-:W-:-:S03]  /*5510*/  FMUL.FTZ R67, R0, R79 ;  /* 0x0000004f00437220 */ /* 0x000fc60000410000 */
[----:B------:R-:W-:Y:S01]  /*5520*/  FMNMX.FTZ R21, R57, R60, !PT ;  /* 0x0000003c39157209 */ /* 0x000fe20007810000 */
[----:B------:R-:W-:Y:S02]  /*5530*/  FMUL.FTZ R60, R0, R66 ;  /* 0x00000042003c7220 */ /* 0x000fe40000410000 */
[----:B------:R-:W2:Y:S01]  /*5540*/  MUFU.TANH R11, R11 ;  /* 0x0000000b000b7308 */ /* 0x000ea20000002400 */
[----:B0-----:R-:W-:Y:S02]  /*5550*/  FSEL R58, R85, -INF , P2 ;  /* 0xff800000553a7808 */ /* 0x001fe40001000000 */
[----:B------:R-:W-:Y:S02]  /*5560*/  ISETP.GT.AND P2, PT, R136, RZ, PT ;  /* 0x000000ff8800720c */ /* 0x000fe40003f44270 */
[----:B------:R-:W-:-:S03]  /*5570*/  FMNMX.FTZ R21, R58, R21, !PT ;  /* 0x000000153a157209 */ /* 0x000fc60007810000 */
[----:B------:R-:W0:Y:S01]  /*5580*/  MUFU.TANH R12, R12 ;  /* 0x0000000c000c7308 */ /* 0x000e220000002400 */
[----:B-1----:R-:W-:Y:S01]  /*5590*/  FSEL R10, R10, -INF , P2 ;  /* 0xff8000000a0a7808 */ /* 0x002fe20001000000 */
[----:B------:R-:W1:Y:S01]  /*55a0*/  SHFL.BFLY PT, R66, R21, 0x2, 0x1f ;  /* 0x0c401f0015427f89 */ /* 0x000e6200000e0000 */
[----:B------:R-:W-:Y:S02]  /*55b0*/  ISETP.GT.AND P2, PT, R136, 0x8, PT ;  /* 0x000000088800780c */ /* 0x000fe40003f44270 */
[----:B------:R-:W-:-:S03]  /*55c0*/  FMNMX.FTZ R76, R10, R9, !PT ;  /* 0x000000090a4c7209 */ /* 0x000fc60007810000 */
[----:B------:R-:W3:Y:S01]  /*55d0*/  MUFU.TANH R13, R13 ;  /* 0x0000000d000d7308 */ /* 0x000ee20000002400 */
        /* <DEDUP_REMOVED lines=8> */
[----:B---3--:R-:W-:Y:S02]  /*5660*/  FSEL R13, R13, -INF , P3 ;  /* 0xff8000000d0d7808 */ /* 0x008fe40001800000 */
[----:B-1----:R-:W-:Y:S01]  /*5670*/  FMNMX.FTZ R70, R21, R66, !PT ;  /* 0x0000004215467209 */ /* 0x002fe20007810000 */
[----:B------:R-:W-:Y:S01]  /*5680*/  FMUL.FTZ R66, R0, R78 ;  /* 0x0000004e00427220 */ /* 0x000fe20000410000 */
[----:B------:R-:W-:Y:S02]  /*5690*/  ISETP.GT.AND P3, PT, R136, 0x11, PT ;  /* 0x000000118800780c */ /* 0x000fe40003f64270 */
[----:B------:R-:W-:Y:S01]  /*56a0*/  FMNMX.FTZ R77, R13, R76, !PT ;  /* 0x0000004c0d4d7209 */ /* 0x000fe20007810000 */
[----:B------:R-:W1:Y:S01]  /*56b0*/  SHFL.BFLY PT, R21, R70, 0x1, 0x1f ;  /* 0x0c201f0046157f89 */ /* 0x000e6200000e0000 */
[----:B------:R-:W-:Y:S01]  /*56c0*/  MUFU.TANH R16, R16 ;  /* 0x0000001000107308 */ /* 0x000fe20000002400 */
[----:B--2---:R-:W-:-:S02]  /*56d0*/  FSEL R14, R14, -INF , P2 ;  /* 0xff8000000e0e7808 */ /* 0x004fc40001000000 */
[----:B------:R-:W-:Y:S02]  /*56e0*/  ISETP.GT.AND P2, PT, R136, 0x18, PT ;  /* 0x000000188800780c */ /* 0x000fe40003f44270 */
[----:B------:R-:W-:-:S03]  /*56f0*/  FMNMX.FTZ R76, R14, R77, !PT ;  /* 0x0000004d0e4c7209 */ /* 0x000fc60007810000 */
[----:B------:R-:W2:Y:S01]  /*5700*/  MUFU.TANH R17, R17 ;  /* 0x0000001100117308 */ /* 0x000ea20000002400 */
[----:B0-----:R-:W-:Y:S02]  /*5710*/  FSEL R15, R15, -INF , P3 ;  /* 0xff8000000f0f7808 */ /* 0x001fe40001800000 */
[----:B------:R-:W-:Y:S02]  /*5720*/  ISETP.GT.AND P3, PT, R136, 0x19, PT ;  /* 0x000000198800780c */ /* 0x000fe40003f64270 */
[----:B------:R-:W-:-:S03]  /*5730*/  FMNMX.FTZ R77, R15, R76, !PT ;  /* 0x0000004c0f4d7209 */ /* 0x000fc60007810000 */
[----:B------:R-:W0:Y:S01]  /*5740*/  MUFU.TANH R18, R18 ;  /* 0x0000001200127308 */ /* 0x000e220000002400 */
[----:B-1----:R-:W-:-:S07]  /*5750*/  FMNMX.FTZ R21, R70, R21, !PT ;  /* 0x0000001546157209 */ /* 0x002fce0007810000 */
[----:B------:R-:W1:Y:S01]  /*5760*/  MUFU.TANH R19, R19 ;  /* 0x0000001300137308 */ /* 0x000e620000002400 */
[----:B--2---:R-:W-:Y:S01]  /*5770*/  FSEL R17, R17, -INF , P3 ;  /* 0xff80000011117808 */ /* 0x004fe20001800000 */
[----:B------:R-:W-:Y:S01]  /*5780*/  FMUL.FTZ R70, R0, R86 ;  /* 0x0000005600467220 */ /* 0x000fe20000410000 */
[C---:B------:R-:W-:Y:S01]  /*5790*/  FSETP.NEU.FTZ.AND P1, PT, R21.reuse, -INF , PT ;  /* 0xff8000001500780b */ /* 0x040fe20003f3d000 */
[----:B------:R-:W-:-:S01]  /*57a0*/  FFMA.FTZ R72, R21, R72, -8 ;  /* 0xc100000015487423 */ /* 0x000fc20000010048 */
[----:B------:R-:W-:-:S03]  /*57b0*/  ISETP.GT.AND P3, PT, R136, 0x21, PT ;  /* 0x000000218800780c */ /* 0x000fc60003f64270 */
[----:B------:R-:W2:Y:S01]  /*57c0*/  MUFU.TANH R20, R20 ;  /* 0x0000001400147308 */ /* 0x000ea20000002400 */
[----:B------:R-:W-:-:S05]  /*57d0*/  FSEL R72, R72, RZ, P1 ;  /* 0x000000ff48487208 */ /* 0x000fca0000800000 */
[--C-:B------:R-:W-:Y:S01]  /*57e0*/  FFMA.FTZ R79, R30, UR24, -R72.reuse ;  /* 0x000000181e4f7c23 */ /* 0x100fe20008010848 */
[----:B------:R-:W-:Y:S01]  /*57f0*/  FSEL R30, R16, -INF , P2 ;  /* 0xff800000101e7808 */ /* 0x000fe20001000000 */
[----:B------:R-:W3:Y:S01]  /*5800*/  MUFU.TANH R22, R22 ;  /* 0x0000001600167308 */ /* 0x000ee20000002400 */
[----:B------:R-:W-:Y:S01]  /*5810*/  ISETP.GT.AND P2, PT, R136, 0x20, PT ;  /* 0x000000208800780c */ /* 0x000fe20003f44270 */
[--C-:B------:R-:W-:Y:S01]  /*5820*/  FFMA.FTZ R80, R34, UR24, -R72.reuse ;  /* 0x0000001822507c23 */ /* 0x100fe20008010848 */
[----:B------:R-:W-:Y:S01]  /*5830*/  FMNMX.FTZ R78, R30, R77, !PT ;  /* 0x0000004d1e4e7209 */ /* 0x000fe20007810000 */
[--C-:B------:R-:W-:Y:S01]  /*5840*/  FFMA.FTZ R74, R141, UR24, -R72.reuse ;  /* 0x000000188d4a7c23 */ /* 0x100fe20008010848 */
[----:B0-----:R-:W-:Y:S01]  /*5850*/  FSEL R76, R18, -INF , P2 ;  /* 0xff800000124c7808 */ /* 0x001fe20001000000 */
[--C-:B------:R-:W-:Y:S01]  /*5860*/  FFMA.FTZ R73, R139, UR24, -R72.reuse ;  /* 0x000000188b497c23 */ /* 0x100fe20008010848 */
[----:B------:R-:W-:Y:S01]  /*5870*/  FMNMX.FTZ R77, R17, R78, !PT ;  /* 0x0000004e114d7209 */ /* 0x000fe20007810000 */
[----:B------:R-:W-:Y:S01]  /*5880*/  MUFU.TANH R23, R23 ;  /* 0x0000001700177308 */ /* 0x000fe20000002400 */
[----:B------:R-:W-:Y:S01]  /*5890*/  ISETP.GT.AND P2, PT, R136, 0x28, PT ;  /* 0x000000288800780c */ /* 0x000fe20003f44270 */
[--C-:B------:R-:W-:Y:S01]  /*58a0*/  FFMA.FTZ R78, R32, UR24, -R72.reuse ;  /* 0x00000018204e7c23 */ /* 0x100fe20008010848 */
[----:B-1----:R-:W-:Y:S01]  /*58b0*/  FSEL R19, R19, -INF , P3 ;  /* 0xff80000013137808 */ /* 0x002fe20001800000 */
        /* <DEDUP_REMOVED lines=8> */
[--C-:B------:R-:W-:Y:S01]  /*5940*/  FFMA.FTZ R54, R54, UR24, -R72.reuse ;  /* 0x0000001836367c23 */ /* 0x100fe20008010848 */
[----:B------:R-:W-:Y:S01]  /*5950*/  ISETP.GT.AND P2, PT, R136, 0x30, PT ;  /* 0x000000308800780c */ /* 0x000fe20003f44270 */
[--C-:B------:R-:W-:Y:S01]  /*5960*/  FFMA.FTZ R52, R52, UR24, -R72.reuse ;  /* 0x0000001834347c23 */ /* 0x100fe20008010848 */
[----:B---3--:R-:W-:Y:S01]  /*5970*/  FSEL R22, R22, -INF , P3 ;  /* 0xff80000016167808 */ /* 0x008fe20001800000 */
[----:B------:R-:W1:Y:S01]  /*5980*/  MUFU.TANH R25, R25 ;  /* 0x0000001900197308 */ /* 0x000e620000002400 */
[----:B------:R-:W-:Y:S01]  /*5990*/  FMNMX.FTZ R77, R32, R77, !PT ;  /* 0x0000004d204d7209 */ /* 0x000fe20007810000 */
[----:B------:R-:W-:Y:S01]  /*59a0*/  FFMA.FTZ R58, R58, UR24, -R72 ;  /* 0x000000183a3a7c23 */ /* 0x000fe20008010848 */
[----:B------:R-:W-:-:S02]  /*59b0*/  ISETP.GT.AND P3, PT, R136, 0x31, PT ;  /* 0x000000318800780c */ /* 0x000fc40003f64270 */
[----:B------:R-:W-:-:S03]  /*59c0*/  FMNMX.FTZ R18, R22, R77, !PT ;  /* 0x0000004d16127209 */ /* 0x000fc60007810000 */
[----:B------:R-:W2:Y:S01]  /*59d0*/  MUFU.TANH R26, R26 ;  /* 0x0000001a001a7308 */ /* 0x000ea20000002400 */
[----:B0-----:R-:W-:Y:S02]  /*59e0*/  FSEL R24, R24, -INF , P3 ;  /* 0xff80000018187808 */ /* 0x001fe40001800000 */
[----:B------:R-:W-:-:S05]  /*59f0*/  ISETP.GT.AND P3, PT, R136, 0x39, PT ;  /* 0x000000398800780c */ /* 0x000fca0003f64270 */
[----:B------:R0:W-:Y:S08]  /*5a00*/  MUFU.EX2 R16, R79 ;  /* 0x0000004f00107308 */ /* 0x0001f00000000800 */
[----:B------:R-:W3:Y:S01]  /*5a10*/  MUFU.TANH R27, R27 ;  /* 0x0000001b001b7308 */ /* 0x000ee20000002400 */
[----:B0-----:R-:W-:-:S01]  /*5a20*/  FFMA.FTZ R79, R33, UR24, -R72 ;  /* 0x00000018214f7c23 */ /* 0x001fc20008010848 */
[----:B------:R-:W-:-:S02]  /*5a30*/  FSEL R33, R23, -INF , P2 ;  /* 0xff80000017217808 */ /* 0x000fc40001000000 */
[----:B------:R-:W-:Y:S02]  /*5a40*/  ISETP.GT.AND P2, PT, R136, 0x38, PT ;  /* 0x000000388800780c */ /* 0x000fe40003f44270 */
[----:B------:R-:W-:Y:S02]  /*5a50*/  FMNMX.FTZ R77, R33, R18, !PT ;  /* 0x00000012214d7209 */ /* 0x000fe40007810000 */
[----:B------:R-:W0:Y:S01]  /*5a60*/  MUFU.TANH R28, R28 ;  /* 0x0000001c001c7308 */ /* 0x000e220000002400 */
[----:B-1----:R-:W-:Y:S02]  /*5a70*/  FSEL R34, R25, -INF , P2 ;  /* 0xff80000019227808 */ /* 0x002fe40001000000 */
[----:B------:R-:W-:Y:S02]  /*5a80*/  FMNMX.FTZ R77, R24, R77, !PT ;  /* 0x0000004d184d7209 */ /* 0x000fe40007810000 */
[----:B------:R-:W-:Y:S02]  /*5a90*/  ISETP.GT.AND P2, PT, R136, 0x40, PT ;  /* 0x000000408800780c */ /* 0x000fe40003f44270 */
[----:B--2---:R-:W-:Y:S01]  /*5aa0*/  FSEL R26, R26, -INF , P3 ;  /* 0xff8000001a1a7808 */ /* 0x004fe20001800000 */
[----:B------:R-:W1:Y:S01]  /*5ab0*/  MUFU.TANH R56, R56 ;  /* 0x0000003800387308 */ /* 0x000e620000002400 */
[----:B------:R-:W-:-:S02]  /*5ac0*/  FMNMX.FTZ R77, R34, R77, !PT ;  /* 0x0000004d224d7209 */ /* 0x000fc40007810000 */
[----:B------:R-:W-:Y:S02]  /*5ad0*/  ISETP.GT.AND P3, PT, R136, 0x41, PT ;  /* 0x000000418800780c */ /* 0x000fe40003f64270 */
[----:B---3--:R-:W-:Y:S02]  /*5ae0*/  FSEL R27, R27, -INF , P2 ;  /* 0xff8000001b1b7808 */ /* 0x008fe40001000000 */
[----:B------:R-:W-:Y:S01]  /*5af0*/  FMNMX.FTZ R18, R26, R77, !PT ;  /* 0x0000004d1a127209 */ /* 0x000fe20007810000 */
[----:B------:R-:W2:Y:S01]  /*5b00*/  MUFU.TANH R59, R59 ;  /* 0x0000003b003b7308 */ /* 0x000ea20000002400 */
[----:B------:R-:W-:Y:S02]  /*5b10*/  ISETP.GT.AND P2, PT, R136, 0x48, PT ;  /* 0x000000488800780c */ /* 0x000fe40003f44270 */
[----:B0-----:R-:W-:Y:S02]  /*5b20*/  FSEL R28, R28, -INF , P3 ;  /* 0xff8000001c1c7808 */ /* 0x001fe40001800000 */
[----:B------:R-:W-:-:S02]  /*5b30*/  FMNMX.FTZ R77, R27, R18, !PT ;  /* 0x000000121b4d7209 */ /* 0x000fc40007810000 */
[----:B------:R-:W-:Y:S01]  /*5b40*/  ISETP.GT.AND P3, PT, R136, 0x49, PT ;  /* 0x000000498800780c */ /* 0x000fe20003f64270 */
[----:B------:R-:W0:Y:S01]  /*5b50*/  MUFU.TANH R60, R60 ;  /* 0x0000003c003c7308 */ /* 0x000e220000002400 */
[----:B-1----:R-:W-:Y:S02]  /*5b60*/  FSEL R56, R56, -INF , P2 ;  /* 0xff80000038387808 */ /* 0x002fe40001000000 */
[----:B------:R-:W-:Y:S02]  /*5b70*/  FMNMX.FTZ R77, R28, R77, !PT ;  /* 0x0000004d1c4d7209 */ /* 0x000fe40007810000 */
[----:B------:R-:W-:Y:S02]  /*5b80*/  ISETP.GT.AND P2, PT, R136, 0x50, PT ;  /* 0x000000508800780c */ /* 0x000fe40003f44270 */
[----:B------:R-:W-:Y:S01]  /*5b90*/  FMNMX.FTZ R18, R56, R77, !PT ;  /* 0x0000004d38127209 */ /* 0x000fe20007810000 */
[----:B------:R-:W1:Y:S01]  /*5ba0*/  MUFU.TANH R61, R61 ;  /* 0x0000003d003d7308 */ /* 0x000e620000002400 */
[----:B--2---:R-:W-:-:S02]  /*5bb0*/  FSEL R59, R59, -INF , P3 ;  /* 0xff8000003b3b7808 */ /* 0x004fc40001800000 */
[----:B------:R-:W-:-:S05]  /*5bc0*/  ISETP.GT.AND P3, PT, R136, 0x51, PT ;  /* 0x000000518800780c */ /* 0x000fca0003f64270 */
[----:B------:R-:W2:Y:S01]  /*5bd0*/  MUFU.TANH R62, R62 ;  /* 0x0000003e003e7308 */ /* 0x000ea20000002400 */
[----:B0-----:R-:W-:Y:S02]  /*5be0*/  FSEL R60, R60, -INF , P2 ;  /* 0xff8000003c3c7808 */ /* 0x001fe40001000000 */
[----:B------:R-:W-:-:S05]  /*5bf0*/  ISETP.GT.AND P2, PT, R136, 0x58, PT ;  /* 0x000000588800780c */ /* 0x000fca0003f44270 */
[----:B------:R-:W0:Y:S01]  /*5c00*/  MUFU.TANH R63, R63 ;  /* 0x0000003f003f7308 */ /* 0x000e220000002400 */
[----:B-1----:R-:W-:Y:S02]  /*5c10*/  FSEL R61, R61, -INF , P3 ;  /* 0xff8000003d3d7808 */ /* 0x002fe40001800000 */
[----:B------:R-:W-:-:S05]  /*5c20*/  ISETP.GT.AND P3, PT, R136, 0x59, PT ;  /* 0x000000598800780c */ /* 0x000fca0003f64270 */
[----:B------:R1:W-:Y:S01]  /*5c30*/  MUFU.EX2 R20, R78 ;  /* 0x0000004e00147308 */ /* 0x0003e20000000800 */
[----:B--2---:R-:W-:Y:S02]  /*5c40*/  FSEL R62, R62, -INF , P2 ;  /* 0xff8000003e3e7808 */ /* 0x004fe40001000000 */
[----:B------:R-:W-:-:S05]  /*5c50*/  ISETP.GT.AND P2, PT, R136, 0x60, PT ;  /* 0x000000608800780c */ /* 0x000fca0003f44270 */
[----:B------:R-:W2:Y:S01]  /*5c60*/  MUFU.TANH R64, R64 ;  /* 0x0000004000407308 */ /* 0x000ea20000002400 */
[----:B-1----:R-:W-:-:S01]  /*5c70*/  FFMA.FTZ R78, R35, UR24, -R72 ;  /* 0x00000018234e7c23 */ /* 0x002fc20008010848 */
[--C-:B------:R-:W-:Y:S01]  /*5c80*/  FFMA.FTZ R35, R36, UR24, -R72.reuse ;  /* 0x0000001824237c23 */ /* 0x100fe20008010848 */
[----:B------:R-:W-:-:S01]  /*5c90*/  FFMA.FTZ R36, R37, UR24, -R72 ;  /* 0x0000001825247c23 */ /* 0x000fc20008010848 */
[----:B------:R-:W-:Y:S02]  /*5ca0*/  FMNMX.FTZ R37, R59, R18, !PT ;  /* 0x000000123b257209 */ /* 0x000fe40007810000 */
[----:B0-----:R-:W-:Y:S02]  /*5cb0*/  FSEL R63, R63, -INF , P3 ;  /* 0xff8000003f3f7808 */ /* 0x001fe40001800000 */
[----:B------:R-:W0:Y:S01]  /*5cc0*/  MUFU.TANH R65, R65 ;  /* 0x0000004100417308 */ /* 0x000e220000002400 */
[----:B------:R-:W-:Y:S02]  /*5cd0*/  FMNMX.FTZ R18, R60, R37, !PT ;  /* 0x000000253c127209 */ /* 0x000fe40007810000 */
[----:B------:R-:W-:-:S02]  /*5ce0*/  ISETP.GT.AND P3, PT, R136, 0x61, PT ;  /* 0x000000618800780c */ /* 0x000fc40003f64270 */
[----:B------:R-:W-:-:S03]  /*5cf0*/  FMNMX.FTZ R77, R61, R18, !PT ;  /* 0x000000123d4d7209 */ /* 0x000fc60007810000 */
[----:B------:R-:W1:Y:S01]  /*5d00*/  MUFU.TANH R66, R66 ;  /* 0x0000004200427308 */ /* 0x000e620000002400 */
[----:B------:R-:W-:Y:S02]  /*5d10*/  FMNMX.FTZ R18, R62, R77, !PT ;  /* 0x0000004d3e127209 */ /* 0x000fe40007810000 */
[----:B--2---:R-:W-:Y:S02]  /*5d20*/  FSEL R64, R64, -INF , P2 ;  /* 0xff80000040407808 */ /* 0x004fe40001000000 */
[----:B------:R-:W-:-:S03]  /*5d30*/  ISETP.GT.AND P2, PT, R136, 0x68, PT ;  /* 0x000000688800780c */ /* 0x000fc60003f44270 */
[----:B------:R-:W2:Y:S01]  /*5d40*/  MUFU.TANH R67, R67 ;  /* 0x0000004300437308 */ /* 0x000ea20000002400 */
[----:B0-----:R-:W-:Y:S02]  /*5d50*/  FSEL R65, R65, -INF , P3 ;  /* 0xff80000041417808 */ /* 0x001fe40001800000 */
[----:B------:R-:W-:-:S05]  /*5d60*/  ISETP.GT.AND P3, PT, R136, 0x69, PT ;  /* 0x000000698800780c */ /* 0x000fca0003f64270 */
[----:B------:R0:W-:Y:S01]  /*5d70*/  MUFU.EX2 R23, R79 ;  /* 0x0000004f00177308 */ /* 0x0001e20000000800 */
[----:B-1----:R-:W-:Y:S02]  /*5d80*/  FSEL R66, R66, -INF , P2 ;  /* 0xff80000042427808 */ /* 0x002fe40001000000 */
[----:B------:R-:W-:-:S05]  /*5d90*/  ISETP.GT.AND P2, PT, R136, 0x70, PT ;  /* 0x000000708800780c */ /* 0x000fca0003f44270 */
[----:B------:R-:W1:Y:S01]  /*5da0*/  MUFU.TANH R68, R68 ;  /* 0x0000004400447308 */ /* 0x000e620000002400 */
[----:B0-----:R-:W-:-:S01]  /*5db0*/  FFMA.FTZ R79, R38, UR24, -R72 ;  /* 0x00000018264f7c23 */ /* 0x001fc20008010848 */
[----:B------:R-:W-:Y:S01]  /*5dc0*/  FFMA.FTZ R38, R39, UR24, -R72 ;  /* 0x0000001827267c23 */ /* 0x000fe20008010848 */
[----:B------:R-:W-:Y:S02]  /*5dd0*/  FMNMX.FTZ R39, R63, R18, !PT ;  /* 0x000000123f277209 */ /* 0x000fe40007810000 */
[----:B--2---:R-:W-:Y:S02]  /*5de0*/  FSEL R67, R67, -INF , P3 ;  /* 0xff80000043437808 */ /* 0x004fe40001800000 */
[----:B------:R-:W-:Y:S01]  /*5df0*/  FMNMX.FTZ R18, R64, R39, !PT ;  /* 0x0000002740127209 */ /* 0x000fe20007810000 */
[----:B------:R-:W0:Y:S01]  /*5e00*/  MUFU.TANH R69, R69 ;  /* 0x0000004500457308 */ /* 0x000e220000002400 */
[----:B------:R-:W-:Y:S02]  /*5e10*/  ISETP.GT.AND P3, PT, R136, 0x71, PT ;  /* 0x000000718800780c */ /* 0x000fe40003f64270 */
[----:B------:R-:W-:-:S04]  /*5e20*/  FMNMX.FTZ R77, R65, R18, !PT ;  /* 0x00000012414d7209 */ /* 0x000fc80007810000 */
[----:B------:R-:W-:Y:S01]  /*5e30*/  FMNMX.FTZ R18, R66, R77, !PT ;  /* 0x0000004d42127209 */ /* 0x000fe20007810000 */
[----:B------:R-:W2:Y:S01]  /*5e40*/  MUFU.TANH R70, R70 ;  /* 0x0000004600467308 */ /* 0x000ea20000002400 */
[----:B-1----:R-:W-:Y:S02]  /*5e50*/  FSEL R68, R68, -INF , P2 ;  /* 0xff80000044447808 */ /* 0x002fe40001000000 */
[----:B------:R-:W-:-:S05]  /*5e60*/  ISETP.GT.AND P2, PT, R136, 0x78, PT ;  /* 0x000000788800780c */ /* 0x000fca0003f44270 */
[----:B------:R-:W1:Y:S01]  /*5e70*/  MUFU.TANH R71, R71 ;  /* 0x0000004700477308 */ /* 0x000e620000002400 */
[----:B0-----:R-:W-:Y:S02]  /*5e80*/  FSEL R69, R69, -INF , P3 ;  /* 0xff80000045457808 */ /* 0x001fe40001800000 */
[----:B------:R-:W-:-:S05]  /*5e90*/  ISETP.GT.AND P3, PT, R136, 0x79, PT ;  /* 0x000000798800780c */ /* 0x000fca0003f64270 */
[----:B------:R0:W-:Y:S01]  /*5ea0*/  MUFU.EX2 R37, R79 ;  /* 0x0000004f00257308 */ /* 0x0001e20000000800 */
[----:B--2---:R-:W-:-:S07]  /*5eb0*/  FSEL R70, R70, -INF , P2 ;  /* 0xff80000046467808 */ /* 0x004fce0001000000 */
[----:B------:R-:W-:Y:S01]  /*5ec0*/  MUFU.EX2 R74, R74 ;  /* 0x0000004a004a7308 */ /* 0x000fe20000000800 */
[----:B0-----:R-:W-:-:S01]  /*5ed0*/  FFMA.FTZ R79, R40, UR24, -R72 ;  /* 0x00000018284f7c23 */ /* 0x001fc20008010848 */
[----:B------:R-:W-:Y:S01]  /*5ee0*/  FFMA.FTZ R40, R41, UR24, -R72 ;  /* 0x0000001829287c23 */ /* 0x000fe20008010848 */
[----:B------:R-:W-:Y:S02]  /*5ef0*/  FMNMX.FTZ R41, R67, R18, !PT ;  /* 0x0000001243297209 */ /* 0x000fe40007810000 */
[----:B-1----:R-:W-:Y:S02]  /*5f00*/  FSEL R71, R71, -INF , P3 ;  /* 0xff80000047477808 */ /* 0x002fe40001800000 */
[----:B------:R-:W-:Y:S01]  /*5f10*/  FMNMX.FTZ R18, R68, R41, !PT ;  /* 0x0000002944127209 */ /* 0x000fe20007810000 */
[----:B------:R0:W-:Y:S03]  /*5f20*/  MUFU.EX2 R39, R79 ;  /* 0x0000004f00277308 */ /* 0x0001e60000000800 */
[----:B------:R-:W-:-:S04]  /*5f30*/  FMNMX.FTZ R77, R69, R18, !PT ;  /* 0x00000012454d7209 */ /* 0x000fc80007810000 */
[----:B------:R-:W-:Y:S01]  /*5f40*/  FMNMX.FTZ R18, R70, R77, !PT ;  /* 0x0000004d46127209 */ /* 0x000fe20007810000 */
[----:B------:R-:W-:Y:S01]  /*5f50*/  MUFU.EX2 R73, R73 ;  /* 0x0000004900497308 */ /* 0x000fe20000000800 */
[----:B0-----:R-:W-:-:S01]  /*5f60*/  FFMA.FTZ R79, R42, UR24, -R72 ;  /* 0x000000182a4f7c23 */ /* 0x001fc20008010848 */
        /* <DEDUP_REMOVED lines=10> */
[--C-:B------:R-:W-:Y:S01]  /*6010*/  FFMA.FTZ R50, R51, UR24, -R72.reuse ;  /* 0x0000001833327c23 */ /* 0x100fe20008010848 */
[----:B------:R-:W-:-:S01]  /*6020*/  FFMA.FTZ R51, R53, UR24, -R72 ;  /* 0x0000001835337c23 */ /* 0x000fc20008010848 */
[--C-:B------:R-:W-:Y:S01]  /*6030*/  FFMA.FTZ R53, R55, UR24, -R72.reuse ;  /* 0x0000001837357c23 */ /* 0x100fe20008010848 */
[----:B------:R-:W-:-:S01]  /*6040*/  FFMA.FTZ R55, R57, UR24, -R72 ;  /* 0x0000001839377c23 */ /* 0x000fc20008010848 */
        /* <DEDUP_REMOVED lines=30> */
[----:B------:R-:W-:Y:S01]  /*6230*/  FSEL R75, R21, RZ, P1 ;  /* 0x000000ff154b7208 */ /* 0x000fe20000800000 */
[--C-:B------:R-:W-:Y:S01]  /*6240*/  FFMA.FTZ R22, R22, UR24, -R57.reuse ;  /* 0x0000001816167c23 */ /* 0x100fe20008010839 */
[----:B------:R-:W-:-:S01]  /*6250*/  FFMA.FTZ R59, R59, UR24, -R57 ;  /* 0x000000183b3b7c23 */ /* 0x000fc20008010839 */
[----:B------:R-:W-:Y:S01]  /*6260*/  FADD.FTZ R24, -R24, R9 ;  /* 0x0000000918187221 */ /* 0x000fe20000010100 */
[----:B------:R-:W-:-:S01]  /*6270*/  FFMA.FTZ R61, R61, UR24, -R57 ;  /* 0x000000183d3d7c23 */ /* 0x000fc20008010839 */
[----:B------:R-:W-:Y:S01]  /*6280*/  FADD.FTZ R75, -R75, R8 ;  /* 0x000000084b4b7221 */ /* 0x000fe20000010100 */
[----:B------:R-:W-:-:S01]  /*6290*/  FFMA.FTZ R8, R34, UR24, -R57 ;  /* 0x0000001822087c23 */ /* 0x000fc20008010839 */
[----:B------:R-:W-:Y:S01]  /*62a0*/  FMUL.FTZ R24, R24, UR24 ;  /* 0x0000001818187c20 */ /* 0x000fe20008410000 */
        /* <DEDUP_REMOVED lines=14> */
[----:B0-----:R-:W-:-:S04]  /*6390*/  FFMA.FTZ R56, R9, R3, R74 ;  /* 0x0000000309387223 */ /* 0x001fc8000001004a */
[----:B------:R-:W-:-:S03]  /*63a0*/  FADD.FTZ R79, R73, R56 ;  /* 0x00000038494f7221 */ /* 0x000fc60000010000 */
[----:B------:R-:W0:Y:S01]  /*63b0*/  MUFU.EX2 R72, R72 ;  /* 0x0000004800487308 */ /* 0x000e220000000800 */
[----:B-1----:R-:W-:-:S01]  /*63c0*/  FFMA.FTZ R3, R24, R2, R77 ;  /* 0x0000000218037223 */ /* 0x002fc2000001004d */
[----:B------:R-:W-:-:S03]  /*63d0*/  FADD.FTZ R34, R12, R79 ;  /* 0x0000004f0c227221 */ /* 0x000fc60000010000 */
[----:B------:R-:W-:Y:S01]  /*63e0*/  FADD.FTZ R2, R10, R3 ;  /* 0x000000030a027221 */ /* 0x000fe20000010000 */
[----:B------:R-:W-:-:S01]  /*63f0*/  FADD.FTZ R79, R29, R34 ;  /* 0x000000221d4f7221 */ /* 0x000fc20000010000 */
[----:B------:R-:W-:Y:S01]  /*6400*/  FFMA.FTZ R34, R60, UR24, -R57 ;  /* 0x000000183c227c23 */ /* 0x000fe20008010839 */
        /* <DEDUP_REMOVED lines=13> */
[----:B------:R-:W-:Y:S01]  /*64e0*/  FADD.FTZ R2, R23, R56 ;  /* 0x0000003817027221 */ /* 0x000fe20000010000 */
[----:B------:R-:W-:-:S05]  /*64f0*/  FFMA.FTZ R56, R62, UR24, -R57 ;  /* 0x000000183e387c23 */ /* 0x000fca0008010839 */
        /* <DEDUP_REMOVED lines=19> */
[----:B-1----:R-:W-:-:S04]  /*6630*/  FADD.FTZ R62, R38, R3 ;  /* 0x00000003263e7221 */ /* 0x002fc80000010000 */
[----:B------:R-:W-:Y:S01]  /*6640*/  FADD.FTZ R79, R39, R62 ;  /* 0x0000003e274f7221 */ /* 0x000fe20000010000 */
[----:B------:R-:W-:-:S02]  /*6650*/  FFMA.FTZ R62, R66, UR24, -R57 ;  /* 0x00000018423e7c23 */ /* 0x000fc40008010839 */
        /* <DEDUP_REMOVED lines=17> */
[--C-:B------:R-:W-:Y:S01]  /*6770*/  FFMA.FTZ R64, R68, UR24, -R57.reuse ;  /* 0x0000001844407c23 */ /* 0x100fe20008010839 */
[----:B------:R-:W-:-:S05]  /*6780*/  FFMA.FTZ R57, R71, UR24, -R57 ;  /* 0x0000001847397c23 */ /* 0x000fca0008010839 */
        /* <DEDUP_REMOVED lines=54> */
.L_x_12777:
        /* <DEDUP_REMOVED lines=91> */
.L_x_12767:
        /* <DEDUP_REMOVED lines=8> */
.L_x_12790:
[----:B------:R-:W-:-:S04]  /*7120*/  UIADD3 UR4, UR7, 0x1, URZ ;  /* 0x0000000107047890 */ /* 0x000fc8000fffe03f */
[----:B------:R-:W-:-:S04]  /*7130*/  UISETP.NE.AND UP0, UPT, UR4, 0x2, UPT ;  /* 0x000000020400788c */ /* 0x000fc8000bf05270 */
[----:B------:R-:W-:Y:S02]  /*7140*/  USEL UR5, URZ, 0x1, UP0 ;  /* 0x000000013f057887 */ /* 0x000fe40008000000 */
[----:B------:R-:W-:Y:S02]  /*7150*/  USEL UR4, UR4, URZ, UP0 ;  /* 0x0000003f04047287 */ /* 0x000fe40008000000 */
[----:B------:R-:W-:Y:S01]  /*7160*/  ULOP3.LUT UR5, UR6, UR5, URZ, 0x3c, !UPT ;  /* 0x0000000506057292 */ /* 0x000fe2000f8e3c3f */
[----:B------:R-:W-:Y:S11]  /*7170*/  @!P0 BRA `(.L_x_12780) ;  /* 0x0000000000048947 */ /* 0x000ff60003800000 */
[----:B------:R-:W-:Y:S01]  /*7180*/  BPT.TRAP 0x1 ;  /* 0x000000040000795c */ /* 0x000fe20000300000 */
.L_x_12780:
[----:B------:R-:W-:Y:S01]  /*7190*/  ULEA UR22, UR4, UR44, 0x3 ;  /* 0x0000002c04167291 */ /* 0x000fe2000f8e183f */
[----:B------:R-:W-:-:S05]  /*71a0*/  IMAD.U32 R8, RZ, RZ, UR5 ;  /* 0x00000005ff087e24 */ /* 0x000fca000f8e00ff */
[----:B------:R-:W-:-:S04]  /*71b0*/  SHF.L.U32 R8, R8, 0x1f, RZ ;  /* 0x0000001f08087819 */ /* 0x000fc800000006ff */
[----:B------:R0:W1:Y:S01]  /*71c0*/  SYNCS.PHASECHK.TRANS64.TRYWAIT P1, [UR22+0x17030], R8 ;  /* 0x01703008ff0075a7 */ /* 0x0000620008020156 */
[----:B------:R-:W-:Y:S05]  /*71d0*/  @!P0 BRA `(.L_x_12781) ;  /* 0x0000000000048947 */ /* 0x000fea0003800000 */
[----:B------:R-:W-:Y:S01]  /*71e0*/  BPT.TRAP 0x1 ;  /* 0x000000040000795c */ /* 0x000fe20000300000 */
.L_x_12781:
[----:B-1----:R-:W-:Y:S05]  /*71f0*/  @P1 BRA `(.L_x_12782) ;  /* 0x0000000000081947 */ /* 0x002fea0003800000 */
[----:B------:R-:W1:Y:S02]  /*7200*/  SYNCS.PHASECHK.TRANS64.TRYWAIT P1, [UR22+0x17030], R8 ;  /* 0x01703008ff0075a7 */ /* 0x000e640008020156 */
[----:B-1----:R-:W-:Y:S05]  /*7210*/  @!P1 BRA `(.L_x_12783) ;  /* 0x0000008c003c9947 */ /* 0x002fea0003800000 */
.L_x_12782:
        /* <DEDUP_REMOVED lines=19> */
.L_x_12784:
[----:B------:R-:W-:Y:S01]  /*7350*/  ULEA UR14, UR7, UR44, 0x3 ;  /* 0x0000002c070e7291 */ /* 0x000fe2000f8e183f */
[----:B01----:R-:W-:-:S05]  /*7360*/  IMAD.U32 R8, RZ, RZ, UR6 ;  /* 0x00000006ff087e24 */ /* 0x003fca000f8e00ff */
[----:B------:R-:W-:-:S04]  /*7370*/  SHF.L.U32 R8, R8, 0x1f, RZ ;  /* 0x0000001f08087819 */ /* 0x000fc800000006ff */
[----:B------:R0:W1:Y:S01]  /*7380*/  SYNCS.PHASECHK.TRANS64.TRYWAIT P1, [UR14+0x17050], R8 ;  /* 0x01705008ff0075a7 */ /* 0x000062000802014e */
[----:B------:R-:W-:Y:S05]  /*7390*/  @!P0 BRA `(.L_x_12785) ;  /* 0x0000000000048947 */ /* 0x000fea0003800000 */
[----:B------:R-:W-:Y:S01]  /*73a0*/  BPT.TRAP 0x1 ;  /* 0x000000040000795c */ /* 0x000fe20000300000 */
.L_x_12785:
[----:B-1----:R-:W-:Y:S05]  /*73b0*/  @P1 BRA `(.L_x_12786) ;  /* 0x0000000000081947 */ /* 0x002fea0003800000 */
[----:B------:R-:W1:Y:S02]  /*73c0*/  SYNCS.PHASECHK.TRANS64.TRYWAIT P1, [UR14+0x17050], R8 ;  /* 0x01705008ff0075a7 */ /* 0x000e64000802014e */
[----:B-1----:R-:W-:Y:S05]  /*73d0*/  @!P1 BRA `(.L_x_12787) ;  /* 0x0000008800e49947 */ /* 0x002fea0003800000 */
.L_x_12786:
[----:B------:R-:W-:Y:S01]  /*73e0*/  UIADD3 UR6, UR44, 0x400, URZ ;  /* 0x000004002c067890 */ /* 0x000fe2000fffe03f */
[----:B------:R-:W-:Y:S01]  /*73f0*/  WARPGROUP.ARRIVE ;  /* 0x00000000000079c5 */ /* 0x000fe20000000000 */
[----:B------:R-:W-:Y:S02]  /*7400*/  UMOV UR11, 0x40000040 ;  /* 0x40000040000b7882 */ /* 0x000fe40000000000 */
        /* <DEDUP_REMOVED lines=17> */
[----:B------:R-:W-:Y:S03]  /*7520*/  QGMMA.64x96x32.F32.E4M3.E4M3 R88, R140, gdesc[UR4], R88, gsb0 ;  /* 0x016000048c587df3 */ /* 0x000fe60008000858 */
[----:B------:R-:W-:Y:S02]  /*7530*/  WARPGROUP.DEPBAR.LE gsb0, 0x0 ;  /* 0x00008000000079c5 */ /* 0x000fe40000010000 */
[----:B------:R-:W-:-:S06]  /*7540*/  WARPGROUP.ARRIVE ;  /* 0x00000000000079c5 */ /* 0x000fcc0000000000 */
[----:B------:R-:W-:Y:S03]  /*7550*/  QGMMA.64x96x32.F32.E4M3.E4M3 R88, R136, gdesc[UR8], R88, gsb0 ;  /* 0x0160000888587df3 */ /* 0x000fe60008000858 */
[----:B------:R-:W-:Y:S02]  /*7560*/  WARPGROUP.DEPBAR.LE gsb0, 0x0 ;  /* 0x00008000000079c5 */ /* 0x000fe40000010000 */
[----:B------:R-:W-:Y:S05]  /*7570*/  @!P0 BRA `(.L_x_12788) ;  /* 0x0000000000048947 */ /* 0x000fea0003800000 */
[----:B------:R-:W-:Y:S01]  /*7580*/  BPT.TRAP 0x1 ;  /* 0x000000040000795c */ /* 0x000fe20000300000 */
.L_x_12788:
        /* <DEDUP_REMOVED lines=67> */
[----:B------:R-:W-:Y:S01]  /*79c0*/  FMUL.FTZ R73, R0, R85 ;  /* 0x0000005500497220 */ /* 0x000fe20000410000 */
[----:B------:R-:W-:-:S02]  /*79d0*/  UIADD3 UR6, UR22, 0x17040, URZ ;  /* 0x0001704016067890 */ /* 0x000fc4000fffe03f */
[----:B------:R-:W2:Y:S01]  /*79e0*/  MUFU.TANH R16, R16 ;  /* 0x0000001000107308 */ /* 0x000ea20000002400 */
[----:B0-----:R-:W-:Y:S01]  /*79f0*/  FMNMX.FTZ R21, R13, R18, !PT ;  /* 0x000000120d157209 */ /* 0x001fe20007810000 */
[----:B------:R-:W-:-:S06]  /*7a00*/  UPRMT UR6, UR21, 0x654, UR6 ;  /* 0x0000065415067896 */ /* 0x000fcc0008000006 */
[----:B------:R-:W0:Y:S01]  /*7a10*/  MUFU.TANH R19, R19 ;  /* 0x0000001300137308 */ /* 0x000e220000002400 */
[----:B-1----:R-:W-:Y:S01]  /*7a20*/  FMNMX.FTZ R18, R15, R62, !PT ;  /* 0x0000003e0f127209 */ /* 0x002fe20007810000 */
[----:B------:R-:W-:Y:S01]  /*7a30*/  FMUL.FTZ R62, R0, R76 ;  /* 0x0000004c003e7220 */ /* 0x000fe20000410000 */
[----:B------:R-:W-:Y:S05]  /*7a40*/  SYNCS.ARRIVE.TRANS64.RED.A1T0 RZ, [UR6], RZ ;  /* 0x000000ffffff79a7 */ /* 0x000fea0008100406 */
        /* <DEDUP_REMOVED lines=17> */
[----:B------:R-:W-:Y:S01]  /*7b60*/  FMUL.FTZ R64, R0, R78 ;  /* 0x0000004e00407220 */ /* 0x000fe20000410000 */
[----:B------:R-:W-:-:S05]  /*7b70*/  MOV R78, UR24 ;  /* 0x00000018004e7c02 */ /* 0x000fca0008000f00 */
        /* <DEDUP_REMOVED lines=110> */
[----:B------:R-:W-:Y:S02]  /*8260*/  IMAD.U32 R77, RZ, RZ, UR24 ;  /* 0x00000018ff4d7e24 */ /* 0x000fe4000f8e00ff */
[----:B------:R-:W-:Y:S01]  /*8270*/  FADD.FTZ R6, -R21, R6 ;  /* 0x0000000615067221 */ /* 0x000fe20000010100 */
[----:B------:R-:W-:-:S01]  /*8280*/  FFMA.FTZ R75, R73, UR24, -R74 ;  /* 0x00000018494b7c23 */ /* 0x000fc2000801084a */
[C---:B------:R-:W-:Y:S01]  /*8290*/  FADD.FTZ R7, -R18.reuse, R7 ;  /* 0x0000000712077221 */ /* 0x040fe20000010100 */
[----:B------:R-:W-:-:S01]  /*82a0*/  FFMA.FTZ R73, R18, R77, -8 ;  /* 0xc100000012497423 */ /* 0x000fc2000001004d */
[----:B------:R-:W-:Y:S01]  /*82b0*/  FMUL.FTZ R6, R6, UR24 ;  /* 0x0000001806067c20 */ /* 0x000fe20008410000 */
[----:B------:R-:W-:-:S01]  /*82c0*/  FFMA.FTZ R9, R9, UR24, -R74 ;  /* 0x0000001809097c23 */ /* 0x000fc2000801084a */
[----:B------:R-:W-:Y:S01]  /*82d0*/  FMUL.FTZ R7, R7, UR24 ;  /* 0x0000001807077c20 */ /* 0x000fe20008410000 */
[----:B------:R-:W-:-:S01]  /*82e0*/  FFMA.FTZ R10, R10, UR24, -R73 ;  /* 0x000000180a0a7c23 */ /* 0x000fc20008010849 */
[----:B------:R-:W-:Y:S01]  /*82f0*/  FFMA.FTZ R8, R8, UR24, -R74 ;  /* 0x0000001808087c23 */ /* 0x000fe2000801084a */
[----:B------:R-:W-:-:S01]  /*8300*/  FFMA.FTZ R11, R11, UR24, -R73 ;  /* 0x000000180b0b7c23 */ /* 0x000fc20008010849 */
        /* <DEDUP_REMOVED lines=173> */
[----:B------:R-:W-:Y:S01]  /*8de0*/  MUFU.EX2 R68, R68 ;  /* 0x0000004400447308 */ /* 0x000fe20000000800 */
[----:B-1----:R-:W-:-:S07]  /*8df0*/  FADD.FTZ R73, R65, R74 ;  /* 0x0000004a41497221 */ /* 0x002fce0000010000 */
[----:B------:R-:W1:Y:S01]  /*8e00*/  MUFU.EX2 R67, R67 ;  /* 0x0000004300437308 */ /* 0x000e620000000800 */
[----:B0-----:R-:W-:-:S07]  /*8e10*/  FADD.FTZ R2, R66, R3 ;  /* 0x0000000342027221 */ /* 0x001fce0000010000 */
[----:B------:R-:W-:Y:S08]  /*8e20*/  MUFU.EX2 R69, R69 ;  /* 0x0000004500457308 */ /* 0x000ff00000000800 */
[----:B------:R-:W0:Y:S01]  /*8e30*/  MUFU.EX2 R72, R72 ;  /* 0x0000004800487308 */ /* 0x000e220000000800 */
[----:B-1----:R-:W-:-:S07]  /*8e40*/  FADD.FTZ R3, R67, R2 ;  /* 0x0000000243037221 */ /* 0x002fce0000010000 */
[----:B------:R1:W2:Y:S08]  /*8e50*/  MUFU.EX2 R79, R70 ;  /* 0x00000046004f7308 */ /* 0x0002b00000000800 */
[----:B------:R-:W3:Y:S01]  /*8e60*/  MUFU.EX2 R75, R75 ;  /* 0x0000004b004b7308 */ /* 0x000ee20000000800 */
[----:B-1----:R-:W-:-:S01]  /*8e70*/  FADD.FTZ R70, R68, R73 ;  /* 0x0000004944467221 */ /* 0x002fc20000010000 */
[----:B0-----:R-:W-:-:S03]  /*8e80*/  FADD.FTZ R2, R72, R3 ;  /* 0x0000000348027221 */ /* 0x001fc60000010000 */
[----:B------:R-:W-:-:S03]  /*8e90*/  FADD.FTZ R70, R69, R70 ;  /* 0x0000004645467221 */ /* 0x000fc60000010000 */
[----:B------:R-:W0:Y:S01]  /*8ea0*/  MUFU.EX2 R71, R71 ;  /* 0x0000004700477308 */ /* 0x000e220000000800 */
[----:B--2---:R-:W-:-:S01]  /*8eb0*/  FADD.FTZ R70, R79, R70 ;  /* 0x000000464f467221 */ /* 0x004fc20000010000 */
[----:B---3--:R-:W-:-:S03]  /*8ec0*/  FADD.FTZ R3, R75, R2 ;  /* 0x000000024b037221 */ /* 0x008fc60000010000 */
[----:B0-----:R-:W-:Y:S01]  /*8ed0*/  FADD.FTZ R2, R71, R70 ;  /* 0x0000004647027221 */ /* 0x001fe20000010000 */
[----:B------:R-:W-:Y:S06]  /*8ee0*/  @!P0 BRA `(.L_x_12789) ;  /* 0x0000000000048947 */ /* 0x000fec0003800000 */
[----:B------:R-:W-:Y:S01]  /*8ef0*/  BPT.TRAP 0x1 ;  /* 0x000000040000795c */ /* 0x000fe20000300000 */
.L_x_12789:
        /* <DEDUP_REMOVED lines=91> */
.L_x_12779:
[----:B------:R-:W-:Y:S06]  /*94b0*/  BAR.ARV 0x8, 0x200 ;  /* 0x0208000000007b1d */ /* 0x000fec0000002000 */
[----:B------:R-:W-:Y:S05]  /*94c0*/  @!P0 BRA `(.L_x_12791) ;  /* 0x0000000000048947 */ /* 0x000fea0003800000 */
[----:B------:R-:W-:Y:S01]  /*94d0*/  BPT.TRAP 0x1 ;  /* 0x000000040000795c */ /* 0x000fe20000300000 */
.L_x_12791:
[----:B------:R-:W-:Y:S01]  /*94e0*/  ULEA UR16, UR4, UR44, 0x3 ;  /* 0x0000002c04107291 */ /* 0x000fe2000f8e183f */
[----:B------:R-:W-:-:S05]  /*94f0*/  IMAD.U32 R0, RZ, RZ, UR5 ;  /* 0x00000005ff007e24 */ /* 0x000fca000f8e00ff */
[----:B------:R-:W-:-:S04]  /*9500*/  SHF.L.U32 R0, R0, 0x1f, RZ ;  /* 0x0000001f00007819 */ /* 0x000fc800000006ff */
[----:B------:R0:W1:Y:S01]  /*9510*/  SYNCS.PHASECHK.TRANS64.TRYWAIT P1, [UR16+0x17050], R0 ;  /* 0x01705000ff0075a7 */ /* 0x0000620008020150 */
[----:B------:R-:W-:Y:S05]  /*9520*/  @!P0 BRA `(.L_x_12792) ;  /* 0x0000000000048947 */ /* 0x000fea0003800000 */
[----:B------:R-:W-:Y:S01]  /*9530*/  BPT.TRAP 0x1 ;  /* 0x000000040000795c */ /* 0x000fe20000300000 */
.L_x_12792:
[----:B-1----:R-:W-:Y:S05]  /*9540*/  @P1 BRA `(.L_x_12793) ;  /* 0x0000000000081947 */ /* 0x002fea0003800000 */
[----:B------:R-:W1:Y:S02]  /*9550*/  SYNCS.PHASECHK.TRANS64.TRYWAIT P1, [UR16+0x17050], R0 ;  /* 0x01705000ff0075a7 */ /* 0x000e640008020150 */
[----:B-1----:R-:W-:Y:S05]  /*9560*/  @!P1 BRA `(.L_x_12794) ;  /* 0x0000006800989947 */ /* 0x002fea0003800000 */
.L_x_12793:
[----:B------:R-:W-:Y:S01]  /*9570*/  ULDC.64 UR10, c[0x0][0x9a0] ;  /* 0x00026800000a7ab9 */ /* 0x000fe20000000a00 */
[----:B------:R-:W-:Y:S01]  /*9580*/  UIADD3 UR44, UR44, 0x400, URZ ;  /* 0x000004002c2c7890 */ /* 0x000fe2000fffe03f */
[----:B------:R-:W-:Y:S01]  /*9590*/  WARPGROUP.ARRIVE ;  /* 0x00000000000079c5 */ /* 0x000fe20000000000 */
[----:B------:R-:W-:Y:S01]  /*95a0*/  UISETP.NE.U32.AND UP0, UPT, UR10, URZ, UPT ;  /* 0x0000003f0a00728c */ /* 0x000fe2000bf05070 */
[----:B------:R-:W-:Y:S01]  /*95b0*/  IMAD.MOV.U32 R6, RZ, RZ, 0x3f800000 ;  /* 0x3f800000ff067424 */ /* 0x000fe200078e00ff */
[----:B------:R-:W-:Y:S02]  /*95c0*/  USHF.R.U32.HI UR44, URZ, 0x4, UR44 ;  /* 0x000000043f2c7899 */ /* 0x000fe4000801162c */
[----:B------:R-:W-:Y:S02]  /*95d0*/  UISETP.NE.AND.EX UP0, UPT, UR11, URZ, UPT, UP0 ;  /* 0x0000003f0b00728c */ /* 0x000fe4000bf05300 */
[----:B------:R-:W-:Y:S01]  /*95e0*/  ULOP3.LUT UR44, UR44, 0x3fff, URZ, 0xc0, !UPT ;  /* 0x00003fff2c2c7892 */ /* 0x000fe2000f8ec03f */
[----:B------:R-:W-:-:S03]  /*95f0*/  UMOV UR15, 0x40000040 ;  /* 0x40000040000f7882 */ /* 0x000fc60000000000 */
[----:B------:R-:W-:Y:S01]  /*9600*/  ULOP3.LUT UR44, UR44, 0x10000, URZ, 0xfc, !UPT ;  /* 0x000100002c2c7892 */ /* 0x000fe2000f8efc3f */
[----:B------:R-:W-:-:S04]  /*9610*/  PLOP3.LUT P1, PT, PT, PT, UP0, 0x80, 0x0 ;  /* 0x000000000000781c */ /* 0x000fc80003f2f008 */
[----:B------:R-:W-:Y:S01]  /*9620*/  @UP0 ULDC.64 UR8, c[0x0][0x9c8] ;  /* 0x0002720000080ab9 */ /* 0x000fe20000000a00 */
[----:B------:R-:W-:Y:S02]  /*9630*/  @UP0 USHF.R.S32.HI UR14, URZ, 0x1f, UR36 ;  /* 0x0000001f3f0e0899 */ /* 0x000fe40008011424 */
[----:B------:R-:W-:Y:S02]  /*9640*/  @UP0 UIMAD UR5, UR45, UR8, URZ ;  /* 0x000000082d0502a4 */ /* 0x000fe4000f8e023f */
[----:B------:R-:W-:Y:S02]  /*9650*/  @UP0 UIMAD.WIDE.U32 UR6, UR42, UR8, URZ ;  /* 0x000000082a0602a5 */ /* 0x000fe4000f8e003f */
[----:B------:R-:W-:Y:S01]  /*9660*/  UIMAD UR8, UR4, 0x300, UR44 ;  /* 0x00000300040878a4 */ /* 0x000fe2000f8e022c */
[----:B------:R-:W-:Y:S01]  /*9670*/  @UP0 ULDC.64 UR12, c[0x0][0x9d0] ;  /* 0x00027400000c0ab9 */ /* 0x000fe20000000a00 */
[----:B------:R-:W-:Y:S02]  /*9680*/  @UP0 UIMAD UR5, UR42, UR9, UR5 ;  /* 0x000000092a0502a4 */ /* 0x000fe4000f8e0205 */
[----:B------:R-:W-:-:S02]  /*9690*/  @UP0 UIMAD UR4, UR14, UR12, URZ ;  /* 0x0000000c0e0402a4 */ /* 0x000fc4000f8e023f */
[----:B------:R-:W-:Y:S01]  /*96a0*/  @UP0 UIADD3 UR5, UR7, UR5, URZ ;  /* 0x0000000507050290 */ /* 0x000fe2000fffe03f */
[----:B------:R-:W-:Y:S01]  /*96b0*/  UMOV UR14, UR8 ;  /* 0x00000008000e7c82 */ /* 0x000fe20008000000 */
[----:B------:R-:W-:Y:S02]  /*96c0*/  @UP0 UIMAD UR7, UR36, UR13, UR4 ;  /* 0x0000000d240702a4 */ /* 0x000fe4000f8e0204 */
[----:B------:R-:W-:Y:S01]  /*96d0*/  QGMMA.64x96x32.F32.E4M3.E4M3 R88, R148, gdesc[UR12], R88, gsb0 ;  /* 0x0160000c94587df3 */ /* 0x000fe20008000858 */
[----:B------:R-:W-:Y:S02]  /*96e0*/  @UP0 UMOV UR4, UR6 ;  /* 0x0000000600040c82 */ /* 0x000fe40008000000 */
[----:B------:R-:W-:-:S04]  /*96f0*/  @UP0 UIMAD.WIDE.U32 UR4, UR36, UR12, UR4 ;  /* 0x0000000c240402a5 */ /* 0x000fc8000f8e0004 */
        /* <DEDUP_REMOVED lines=23> */
[----:B0-----:R-:W-:Y:S01]  /*9870*/  FADD.FTZ R0, R0, R3 ;  /* 0x0000000300007221 */ /* 0x001fe20000010000 */
        /* <DEDUP_REMOVED lines=20> */
[----:B------:R-:W-:Y:S01]  /*99c0*/  MOV R12, UR24 ;  /* 0x00000018000c7c02 */ /* 0x000fe20008000f00 */
[----:B------:R-:W-:-:S02]  /*99d0*/  IMAD.U32 R4, RZ, RZ, UR24 ;  /* 0x00000018ff047e24 */ /* 0x000fc4000f8e00ff */
[----:B0-----:R-:W-:Y:S02]  /*99e0*/  @P2 FMUL.FTZ R5, R5, 0.69314718246459960938 ;  /* 0x3f31721805052820 */ /* 0x001fe40000410000 */
        /* <DEDUP_REMOVED lines=12> */
.L_x_12795:
        /* <DEDUP_REMOVED lines=52> */
.L_x_12759:
        /* <DEDUP_REMOVED lines=73> */
[----:B------:R-:W-:Y:S02]  /*a280*/  LEA.HI R25, R25, R40, RZ, 0x5 ;  /* 0x0000002819197211 */ /* 0x000fe400078f28ff */
[----:B------:R-:W-:Y:S02]  /*a290*/  LOP3.LUT R75, R10, 0x7ffffffc, RZ, 0xc0, !PT ;  /* 0x7ffffffc0a4b7812 */ /* 0x000fe400078ec0ff */
[----:B------:R-:W-:Y:S02]  /*a2a0*/  SHF.R.S32.HI R25, RZ, 0x5, R25 ;  /* 0x00000005ff197819 */ /* 0x000fe40000011419 */
[----:B------:R-:W-:Y:S02]  /*a2b0*/  SEL R59, R18, R109, P0 ;  /* 0x0000006d123b7207 */ /* 0x000fe40000000000 */
[----:B------:R-:W-:Y:S01]  /*a2c0*/  SEL R18, R109, R18, P0 ;  /* 0x000000126d127207 */ /* 0x000fe20000000000 */
[----:B------:R-:W-:Y:S01]  /*a2d0*/  IMAD R4, R25, 0x10, R4 ;  /* 0x0000001019047824 */ /* 0x000fe200078e0204 */
[----:B------:R-:W-:-:S02]  /*a2e0*/  SEL R43, R58, R117, P0 ;  /* 0x000000753a2b7207 */ /* 0x000fc40000000000 */
[----:B------:R-:W-:Y:S02]  /*a2f0*/  SEL R67, R51, R22, P0 ;  /* 0x0000001633437207 */ /* 0x000fe40000000000 */
[----:B------:R-:W-:Y:S01]  /*a300*/  LEA R4, R27, R4, 0x6 ;  /* 0x000000041b047211 */ /* 0x000fe200078e30ff */
[----:B------:R-:W-:Y:S01]  /*a310*/  IMAD.U32 R27, RZ, RZ, UR5 ;  /* 0x00000005ff1b7e24 */ /* 0x000fe2000f8e00ff */
        /* <DEDUP_REMOVED lines=9> */
[----:B------:R-:W-:Y:S01]  /*a3b0*/  ULDC.64 UR8, c[0x0][0xb28] ;  /* 0x0002ca0000087ab9 */ /* 0x000fe20000000a00 */
[----:B------:R-:W-:Y:S01]  /*a3c0*/  SEL R29, R90, R91, P0 ;  /* 0x0000005b5a1d7207 */ /* 0x000fe20000000000 */
[----:B----4-:R-:W-:Y:S01]  /*a3d0*/  @P2 IMAD.HI.U32 R74, R45, R74, RZ ;  /* 0x0000004a2d4a2227 */ /* 0x010fe200078e00ff */
        /* <DEDUP_REMOVED lines=82> */
[----:B------:R-:W-:Y:S01]  /*a900*/  MOV R55, R45 ;  /* 0x0000002d00377202 */ /* 0x000fe20000000f00 */
[----:B------:R-:W-:Y:S01]  /*a910*/  IMAD.MOV.U32 R60, RZ, RZ, R34 ;  /* 0x000000ffff3c7224 */ /* 0x000fe200078e0022 */
[----:B-1----:R-:W-:Y:S01]  /*a920*/  SEL R26, R65, R68, P0 ;  /* 0x00000044411a7207 */ /* 0x002fe20000000000 */
[----:B------:R-:W-:Y:S01]  /*a930*/  SHFL.IDX PT, R38, R91, R44, 0x1c1f ;  /* 0x001c1f2c5b267589 */ /* 0x000fe200000e0000 */
[----:B------:R-:W-:-:S03]  /*a940*/  IMAD R61, R61, UR42, R64 ;  /* 0x0000002a3d3d7c24 */ /* 0x000fc6000f8e0240 */
[----:B------:R-:W-:Y:S01]  /*a950*/  SHFL.IDX PT, R37, R103, R44, 0x1c1f ;  /* 0x001c1f2c67257589 */ /* 0x000fe200000e0000 */
[----:B------:R-:W-:-:S03]  /*a960*/  IMAD.IADD R61, R35, 0x1, R61 ;  /* 0x00000001233d7824 */ /* 0x000fc600078e023d */
        /* <DEDUP_REMOVED lines=74> */
[----:B----4-:R-:W-:Y:S02]  /*ae10*/  SEL R46, R48, R47, P0 ;  /* 0x0000002f302e7207 */ /* 0x010fe40000000000 */
[----:B------:R-:W-:Y:S01]  /*ae20*/  SEL R48, R47, R48, P0 ;  /* 0x000000302f307207 */ /* 0x000fe20000000000 */
[----:B------:R2:W4:Y:S01]  /*ae30*/  SHFL.IDX PT, R44, R66, RZ, 0x1c1f ;  /* 0x001c1fff422c7589 */ /* 0x00052200000e0000 */
[----:B------:R-:W-:Y:S02]  /*ae40*/  SEL R47, R49, R50, P0 ;  /* 0x00000032312f7207 */ /* 0x000fe40000000000 */
[----:B------:R-:W-:Y:S01]  /*ae50*/  SYNCS.ARRIVE.TRANS64.RED.A1T0 RZ, [UR4], RZ ;  /* 0x000000ffffff79a7 */ /* 0x000fe20008100404 */
[----:B------:R-:W-:Y:S01]  /*ae60*/  SEL R49, R50, R49, P0 ;  /* 0x0000003132317207 */ /* 0x000fe20000000000 */
[----:B------:R2:W2:Y:S01]  /*ae70*/  SHFL.IDX PT, R45, R68, RZ, 0x1c1f ;  /* 0x001c1fff442d7589 */ /* 0x0004a200000e0000 */
[----:B---3--:R-:W-:-:S02]  /*ae80*/  SEL R50, R52, R51, P0 ;  /* 0x0000003334327207 */ /* 0x008fc40000000000 */
        /* <DEDUP_REMOVED lines=9> */
[C---:B0-----:R-:W-:Y:S01]  /*af20*/  VIADD R0, R55.reuse, 0x8 ;  /* 0x0000000837007836 */ /* 0x041fe20000000000 */
        /* <DEDUP_REMOVED lines=11> */
[--C-:B--2-4-:R-:W-:Y:S02]  /*afe0*/  @!P1 IMAD.WIDE R56, R55, 0x4, R44.reuse ;  /* 0x0000000437389825 */ /* 0x114fe400078e022c */
        /* <DEDUP_REMOVED lines=24> */
[----:B-1----:R-:W-:Y:S01]  /*b170*/  @!P6 IMAD.WIDE R20, R57, 0x4, R44 ;  /* 0x000000043914e825 */ /* 0x002fe200078e022c */
[----:B0-----:R-:W-:-:S03]  /*b180*/  IADD3 R19, R55, 0x58, RZ ;  /* 0x0000005837137810 */ /* 0x001fc60007ffe0ff */
[C---:B------:R-:W-:Y:S01]  /*b190*/  VIADD R56, R55.reuse, 0x48 ;  /* 0x0000004837387836 */ /* 0x040fe20000000000 */
[----:B------:R-:W-:Y:S01]  /*b1a0*/  ISETP.GE.AND P3, PT, R54, UR4, PT ;  /* 0x0000000436007c0c */ /* 0x000fe2000bf66270 */
[----:B------:R-:W-:Y:S01]  /*b1b0*/  VIADD R18, R55, 0x50 ;  /* 0x0000005037127836 */ /* 0x000fe20000000000 */
[----:B------:R0:W-:Y:S01]  /*b1c0*/  @!P6 ST.E.64 desc[UR38][R20.64], R30 ;  /* 0x0000001e1400e985 */ /* 0x0001e2000c101b26 */
[----:B------:R-:W-:Y:S02]  /*b1d0*/  ISETP.GE.AND P6, PT, R19, UR4, PT ;  /* 0x0000000413007c0c */ /* 0x000fe4000bfc6270 */
[----:B------:R-:W-:Y:S02]  /*b1e0*/  ISETP.GE.AND P4, PT, R56, UR4, PT ;  /* 0x0000000438007c0c */ /* 0x000fe4000bf86270 */
[----:B------:R-:W-:Y:S02]  /*b1f0*/  ISETP.GE.AND P5, PT, R18, UR4, PT ;  /* 0x0000000412007c0c */ /* 0x000fe4000bfa6270 */
[----:B------:R-:W-:-:S02]  /*b200*/  @!P1 LEA.HI R0, R0, R0, RZ, 0x1 ;  /* 0x0000000000009211 */ /* 0x000fc400078f08ff */
[----:B------:R-:W-:Y:S02]  /*b210*/  @!P2 LEA.HI R40, R40, R40, RZ, 0x1 ;  /* 0x000000282828a211 */ /* 0x000fe400078f08ff */
[----:B------:R-:W-:Y:S02]  /*b220*/  @!P3 LEA.HI R54, R54, R54, RZ, 0x1 ;  /* 0x000000363636b211 */ /* 0x000fe400078f08ff */
[----:B--2---:R-:W-:Y:S02]  /*b230*/  @!P1 LOP3.LUT R13, R0, 0xfffffffe, RZ, 0xc0, !PT ;  /* 0xfffffffe000d9812 */ /* 0x004fe400078ec0ff */
[----:B------:R-:W-:Y:S02]  /*b240*/  @!P6 LEA.HI R12, R19, R19, RZ, 0x1 ;  /* 0x00000013130ce211 */ /* 0x000fe400078f08ff */
[----:B------:R-:W-:Y:S02]  /*b250*/  @!P4 LEA.HI R56, R56, R56, RZ, 0x1 ;  /* 0x000000383838c211 */ /* 0x000fe400078f08ff */
[----:B------:R-:W-:-:S02]  /*b260*/  @!P5 LEA.HI R18, R18, R18, RZ, 0x1 ;  /* 0x000000121212d211 */ /* 0x000fc400078f08ff */
[----:B------:R-:W-:Y:S02]  /*b270*/  @!P2 LOP3.LUT R15, R40, 0xfffffffe, RZ, 0xc0, !PT ;  /* 0xfffffffe280fa812 */ /* 0x000fe400078ec0ff */
[----:B------:R-:W-:Y:S02]  /*b280*/  @!P3 LOP3.LUT R19, R54, 0xfffffffe, RZ, 0xc0, !PT ;  /* 0xfffffffe3613b812 */ /* 0x000fe400078ec0ff */
[----:B0-----:R-:W-:Y:S01]  /*b290*/  @!P4 LOP3.LUT R21, R56, 0xfffffffe, RZ, 0xc0, !PT ;  /* 0xfffffffe3815c812 */ /* 0x001fe200078ec0ff */
[--C-:B------:R-:W-:Y:S01]  /*b2a0*/  @!P2 IMAD.WIDE R14, R15, 0x4, R44.reuse ;  /* 0x000000040f0ea825 */ /* 0x100fe200078e022c */
[----:B------:R-:W-:Y:S02]  /*b2b0*/  @!P5 LOP3.LUT R27, R18, 0xfffffffe, RZ, 0xc0, !PT ;  /* 0xfffffffe121bd812 */ /* 0x000fe400078ec0ff */
        /* <DEDUP_REMOVED lines=12> */
.L_x_12798:
[----:B------:R-:W-:Y:S05]  /*b380*/  BSYNC B0 ;  /* 0x0000000000007941 */ /* 0x000fea0003800000 */
.L_x_12797:
[----:B------:R-:W-:Y:S01]  /*b390*/  ISETP.GE.AND P1, PT, R64, R65, PT ;  /* 0x000000414000720c */ /* 0x000fe20003f26270 */
[----:B-1----:R1:W3:Y:S01]  /*b3a0*/  SHFL.IDX PT, R13, R68, 0x1, 0x1c1f ;  /* 0x003c1f00440d7f89 */ /* 0x0022e200000e0000 */
        /* <DEDUP_REMOVED lines=22> */
[----:B0-----:R-:W-:Y:S01]  /*b510*/  SEL R2, R23, R6, P0 ;  /* 0x0000000617027207 */ /* 0x001fe20000000000 */
[----:B-1-3--:R-:W-:Y:S06]  /*b520*/  @P1 BRA `(.L_x_12757) ;  /* 0x0000004800101947 */ /* 0x00afec0003800000 */
        /* <DEDUP_REMOVED lines=35> */
[----:B------:R-:W-:-:S02]  /*b760*/  ISETP.GE.AND P3, PT, R17, UR4, PT ;  /* 0x0000000411007c0c */ /* 0x000fc4000bf66270 */
[----:B------:R-:W-:Y:S02]  /*b770*/  ISETP.GE.AND P4, PT, R18, UR4, PT ;  /* 0x0000000412007c0c */ /* 0x000fe4000bf86270 */
[----:B------:R-:W-:Y:S02]  /*b780*/  ISETP.GE.AND P5, PT, R19, UR4, PT ;  /* 0x0000000413007c0c */ /* 0x000fe4000bfa6270 */
[----:B------:R-:W-:Y:S02]  /*b790*/  @!P1 LEA.HI R0, R0, R0, RZ, 0x1 ;  /* 0x0000000000009211 */ /* 0x000fe400078f08ff */
[----:B------:R-:W-:Y:S02]  /*b7a0*/  @!P2 LEA.HI R14, R14, R14, RZ, 0x1 ;  /* 0x0000000e0e0ea211 */ /* 0x000fe400078f08ff */
[----:B------:R-:W-:Y:S02]  /*b7b0*/  @!P0 LOP3.LUT R9, R16, 0xfffffffe, RZ, 0xc0, !PT ;  /* 0xfffffffe10098812 */ /* 0x000fe400078ec0ff */
[----:B0-----:R-:W-:-:S02]  /*b7c0*/  @!P1 LOP3.LUT R11, R0, 0xfffffffe, RZ, 0xc0, !PT ;  /* 0xfffffffe000b9812 */ /* 0x001fc400078ec0ff */
[----:B------:R-:W-:Y:S01]  /*b7d0*/  @!P2 LOP3.LUT R15, R14, 0xfffffffe, RZ, 0xc0, !PT ;  /* 0xfffffffe0e0fa812 */ /* 0x000fe200078ec0ff */
[--C-:B---3--:R-:W-:Y:S01]  /*b7e0*/  @!P0 IMAD.WIDE R6, R9, 0x4, R12.reuse ;  /* 0x0000000409068825 */ /* 0x108fe200078e020c */
[----:B------:R-:W-:Y:S02]  /*b7f0*/  @!P3 LEA.HI R17, R17, R17, RZ, 0x1 ;  /* 0x000000111111b211 */ /* 0x000fe400078f08ff */
[----:B------:R-:W-:Y:S01]  /*b800*/  @!P4 LEA.HI R18, R18, R18, RZ, 0x1 ;  /* 0x000000121212c211 */ /* 0x000fe200078f08ff */
[--C-:B------:R-:W-:Y:S01]  /*b810*/  @!P1 IMAD.WIDE R8, R11, 0x4, R12.reuse ;  /* 0x000000040b089825 */ /* 0x100fe200078e020c */
[----:B------:R-:W-:Y:S01]  /*b820*/  @!P5 LEA.HI R19, R19, R19, RZ, 0x1 ;  /* 0x000000131313d211 */ /* 0x000fe200078f08ff */
[----:B------:R0:W-:Y:S01]  /*b830*/  @!P0 ST.E.64 desc[UR38][R6.64], R28 ;  /* 0x0000001c06008985 */ /* 0x0001e2000c101b26 */
[----:B------:R-:W-:Y:S01]  /*b840*/  @!P6 LOP3.LUT R21, R22, 0xfffffffe, RZ, 0xc0, !PT ;  /* 0xfffffffe1615e812 */ /* 0x000fe200078ec0ff */
[----:B------:R-:W-:Y:S01]  /*b850*/  @!P2 IMAD.WIDE R10, R15, 0x4, R12 ;  /* 0x000000040f0aa825 */ /* 0x000fe200078e020c */
[----:B------:R-:W-:Y:S01]  /*b860*/  @!P3 LOP3.LUT R15, R17, 0xfffffffe, RZ, 0xc0, !PT ;  /* 0xfffffffe110fb812 */ /* 0x000fe200078ec0ff */
[----:B------:R1:W-:Y:S01]  /*b870*/  @!P1 ST.E.64 desc[UR38][R8.64], R36 ;  /* 0x0000002408009985 */ /* 0x0003e2000c101b26 */
[----:B------:R-:W-:-:S02]  /*b880*/  @!P4 LOP3.LUT R17, R18, 0xfffffffe, RZ, 0xc0, !PT ;  /* 0xfffffffe1211c812 */ /* 0x000fc400078ec0ff */
[----:B------:R-:W-:Y:S01]  /*b890*/  @!P5 LOP3.LUT R19, R19, 0xfffffffe, RZ, 0xc0, !PT ;  /* 0xfffffffe1313d812 */ /* 0x000fe200078ec0ff */
[----:B------:R-:W-:Y:S01]  /*b8a0*/  @!P3 IMAD.WIDE R14, R15, 0x4, R12 ;  /* 0x000000040f0eb825 */ /* 0x000fe200078e020c */
[----:B------:R3:W-:Y:S01]  /*b8b0*/  @!P2 ST.E.64 desc[UR38][R10.64], R30 ;  /* 0x0000001e0a00a985 */ /* 0x0007e2000c101b26 */
[----:B------:R-:W-:-:S03]  /*b8c0*/  IADD3 R55, R55, 0x58, RZ ;  /* 0x0000005837377810 */ /* 0x000fc60007ffe0ff */
[----:B------:R3:W-:Y:S01]  /*b8d0*/  @!P3 ST.E.64 desc[UR38][R14.64], R32 ;  /* 0x000000200e00b985 */ /* 0x0007e2000c101b26 */
[----:B0-----:R-:W-:Y:S01]  /*b8e0*/  @!P4 IMAD.WIDE R6, R17, 0x4, R12 ;  /* 0x000000041106c825 */ /* 0x001fe200078e020c */
[----:B------:R-:W-:-:S03]  /*b8f0*/  ISETP.GE.AND P0, PT, R55, UR4, PT ;  /* 0x0000000437007c0c */ /* 0x000fc6000bf06270 */
        /* <DEDUP_REMOVED lines=11> */
.L_x_12796:
        /* <DEDUP_REMOVED lines=54> */
[----:B------:R-:W-:Y:S02]  /*bd10*/  LEA.HI.X R5, R2, UR5, R3, 0x2, P0 ;  /* 0x0000000502057c11 */ /* 0x000fe400080f1403 */
[----:B------:R-:W-:-:S05]  /*bd20*/  MOV R3, 0xff800000 ;  /* 0xff80000000037802 */ /* 0x000fca0000000f00 */
[----:B------:R0:W-:Y:S01]  /*bd30*/  STG.E desc[UR38][R4.64], R3 ;  /* 0x0000000304007986 */ /* 0x0001e2000c101926 */
[----:B------:R-:W-:Y:S05]  /*bd40*/  BRA `(.L_x_12757) ;  /* 0x0000004000087947 */ /* 0x000fea0003800000 */
.L_x_12755:
        /* <DEDUP_REMOVED lines=18> */
.L_x_12799:
[----:B------:R-:W-:Y:S01]  /*be70*/  ULDC UR44, c[0x0][0xc50] ;  /* 0x00031400002c7ab9 */ /* 0x000fe20000000800 */
[----:B------:R-:W-:Y:S01]  /*be80*/  UMOV UR42, UR6 ;  /* 0x00000006002a7c82 */ /* 0x000fe20008000000 */
[----:B------:R-:W-:-:S11]  /*be90*/  UISETP.NE.AND UP0, UPT, UR44, 0x1, UPT ;  /* 0x000000012c00788c */ /* 0x000fd6000bf05270 */
[----:B------:R-:W-:Y:S01]  /*bea0*/  @UP0 ULDC UR4, c[0x0][0xc54] ;  /* 0x0003150000040ab9 */ /* 0x000fe20000000800 */
[----:B------:R-:W-:Y:S01]  /*beb0*/  @UP0 ULDC UR7, c[0x0][0xc58] ;  /* 0x0003160000070ab9 */ /* 0x000fe20000000800 */
[----:B------:R-:W-:-:S04]  /*bec0*/  UIMAD.WIDE.U32 UR4, UR6, UR4, URZ ;  /* 0x00000004060472a5 */ /* 0x000fc8000f8e003f */
[----:B------:R-:W-:-:S12]  /*bed0*/  @UP0 USHF.R.U32.HI UR42, URZ, UR7, UR5 ;  /* 0x000000073f2a0299 */ /* 0x000fd80008011605 */
.L_x_12800:
        /* <DEDUP_REMOVED lines=9> */
[----:B------:R-:W-:Y:S01]  /*bf70*/  ULDC.64 UR4, c[0x0][0x418] ;  /* 0x0001060000047ab9 */ /* 0x000fe20000000a00 */
[----:B------:R-:W-:-:S05]  /*bf80*/  IMAD.MOV.U32 R18, RZ, RZ, RZ ;  /* 0x000000ffff127224 */ /* 0x000fca00078e00ff */
[----:B------:R-:W1:Y:S01]  /*bf90*/  S2UR UR48, SR_CTAID.X ;  /* 0x00000000003079c3 */ /* 0x000e620000002500 */
[----:B------:R-:W-:Y:S02]  /*bfa0*/  UISETP.NE.AND UP1, UPT, UR6, 0x1, UPT ;  /* 0x000000010600788c */ /* 0x000fe4000bf25270 */
[----:B------:R-:W-:Y:S01]  /*bfb0*/  UISETP.NE.U32.AND UP0, UPT, UR4, URZ, UPT ;  /* 0x0000003f0400728c */ /* 0x000fe2000bf05070 */
[----:B------:R-:W-:Y:S02]  /*bfc0*/  UMOV UR6, 0xc0 ;  /* 0x000000c000067882 */ /* 0x000fe40000000000 */
[----:B------:R-:W-:Y:S01]  /*bfd0*/  ULDC UR4, c[0x0][0x424] ;  /* 0x0001090000047ab9 */ /* 0x000fe20000000800 */
[----:B------:R-:W-:Y:S01]  /*bfe0*/  UISETP.NE.AND.EX UP0, UPT, UR5, URZ, UPT, UP0 ;  /* 0x0000003f0500728c */ /* 0x000fe2000bf05300 */
[----:B------:R-:W-:Y:S01]  /*bff0*/  ULDC UR7, c[0x0][0x2f0] ;  /* 0x0000bc0000077ab9 */ /* 0x000fe20000000800 */
[----:B------:R-:W-:Y:S02]  /*c000*/  ULDC UR8, c[0x0][0x288] ;  /* 0x0000a20000087ab9 */ /* 0x000fe40000000800 */
[----:B------:R-:W-:Y:S01]  /*c010*/  USEL UR36, UR4, 0x1, UP0 ;  /* 0x0000000104247887 */ /* 0x000fe20008000000 */
[----:B------:R-:W-:Y:S01]  /*c020*/  @UP1 ULDC UR5, c[0x0][0x44c] ;  /* 0x0001130000051ab9 */ /* 0x000fe20000000800 */
[----:B0-----:R-:W-:-:S04]  /*c030*/  ISETP.NE.U32.AND P0, PT, R2, RZ, PT ;  /* 0x000000ff0200720c */ /* 0x001fc80003f05070 */
[----:B------:R-:W-:Y:S01]  /*c040*/  ISETP.NE.AND.EX P0, PT, R3, RZ, PT, P0 ;  /* 0x000000ff0300720c */ /* 0x000fe20003f05300 */
[----:B-1----:R-:W-:Y:S02]  /*c050*/  UIMAD UR6, UR48, UR6, 0xbf ;  /* 0x000000bf300674a4 */ /* 0x002fe4000f8e0206 */
        /* <DEDUP_REMOVED lines=57> */
.L_x_12802:
[----:B------:R-:W-:Y:S02]  /*c3f0*/  UIMAD UR50, UR44, UR40, URZ ;  /* 0x000000282c3272a4 */ /* 0x000fe4000f8e023f */
[----:B------:R-:W-:Y:S02]  /*c400*/  IMAD.U32 R3, RZ, RZ, UR40 ;  /* 0x00000028ff037e24 */ /* 0x000fe4000f8e00ff */
        /* <DEDUP_REMOVED lines=30> */
.L_x_12803:
        /* <DEDUP_REMOVED lines=20> */
.L_x_12804:
        /* <DEDUP_REMOVED lines=20> */
.L_x_12805:
        /* <DEDUP_REMOVED lines=18> */
.L_x_12806:
        /* <DEDUP_REMOVED lines=14> */
[----:B------:R-:W-:Y:S02]  /*ca70*/  SHF.R.U32.HI R5, RZ, 0x1, R7 ;  /* 0x00000001ff057819 */ /* 0x000fe40000011607 */
[----:B------:R-:W-:-:S04]  /*ca80*/  LOP3.LUT R4, R0, 0x40, RZ, 0xc0, !PT ;  /* 0x0000004000047812 */ /* 0x000fc800078ec0ff */
        /* <DEDUP_REMOVED lines=20> */
[----:B------:R-:W-:-:S05]  /*cbd0*/  @!P0 IMAD R9, R29, R9, R0 ;  /* 0x000000091d098224 */ /* 0x000fca00078e0200 */
[----:B------:R-:W-:-:S04]  /*cbe0*/  @!P0 IADD3 R0, R3, R9, RZ ;  /* 0x0000000903008210 */ /* 0x000fc80007ffe0ff */
        /* <DEDUP_REMOVED lines=23> */
.L_x_12859:
        /* <DEDUP_REMOVED lines=8> */
[----:B------:R-:W-:-:S02]  /*cde0*/  ISETP.NE.AND P1, PT, R7, 0x3, PT ;  /* 0x000000030700780c */ /* 0x000fc40003f25270 */
[CC--:B------:R-:W-:Y:S02]  /*cdf0*/  ISETP.GE.AND P4, PT, R8.reuse, R20.reuse, PT ;  /* 0x000000140800720c */ /* 0x0c0fe40003f86270 */
[----:B------:R-:W-:Y:S02]  /*ce00*/  LOP3.LUT R26, R8, 0x20, RZ, 0xfc, !PT ;  /* 0x00000020081a7812 */ /* 0x000fe400078efcff */
[----:B------:R-:W-:Y:S02]  /*ce10*/  SHF.R.U32.HI R5, RZ, 0x3, R25 ;  /* 0x00000003ff057819 */ /* 0x000fe40000011619 */
[----:B------:R-:W-:Y:S02]  /*ce20*/  ISETP.GE.AND P3, PT, R26, R20, PT ;  /* 0x000000141a00720c */ /* 0x000fe40003f66270 */
[----:B------:R-:W-:Y:S02]  /*ce30*/  LOP3.LUT R25, R8, 0x40, RZ, 0xfc, !PT ;  /* 0x0000004008197812 */ /* 0x000fe400078efcff */
[----:B------:R-:W-:-:S02]  /*ce40*/  MOV R7, 0x40 ;  /* 0x0000004000077802 */ /* 0x000fc40000000f00 */
[----:B------:R-:W-:Y:S02]  /*ce50*/  @P1 LOP3.LUT R17, R17, 0x1, RZ, 0xfc, !PT ;  /* 0x0000000111111812 */ /* 0x000fe400078efcff */
[----:B------:R-:W-:Y:S02]  /*ce60*/  ISETP.GE.AND P2, PT, R25, R20, PT ;  /* 0x000000141900720c */ /* 0x000fe40003f46270 */
[----:B------:R-:W-:Y:S02]  /*ce70*/  LOP3.LUT R17, R17, 0xfffffff7, RZ, 0xc0, !PT ;  /* 0xfffffff711117812 */ /* 0x000fe400078ec0ff */
[----:B------:R-:W-:Y:S02]  /*ce80*/  SHF.R.S32.HI R28, RZ, 0x1f, R28 ;  /* 0x0000001fff1c7819 */ /* 0x000fe4000001141c */
[----:B------:R-:W-:Y:S02]  /*ce90*/  @P4 LOP3.LUT R17, R17, 0x8, RZ, 0xfc, !PT ;  /* 0x0000000811114812 */ /* 0x000fe400078efcff */
[----:B------:R-:W-:-:S02]  /*cea0*/  LOP3.LUT R5, R5, 0x1, RZ, 0xc0, !PT ;  /* 0x0000000105057812 */ /* 0x000fc400078ec0ff */
[----:B------:R-:W-:Y:S02]  /*ceb0*/  LOP3.LUT R17, R17, 0xfffffffb, RZ, 0xc0, !PT ;  /* 0xfffffffb11117812 */ /* 0x000fe400078ec0ff */
[----:B------:R-:W-:Y:S02]  /*cec0*/  SEL R7, R7, 0xffffffc0, !P0 ;  /* 0xffffffc007077807 */ /* 0x000fe40004000000 */
[----:B------:R-:W-:-:S04]  /*ced0*/  @P3 LOP3.LUT R17, R17, 0x4, RZ, 0xfc, !PT ;  /* 0x0000000411113812 */ /* 0x000fc800078efcff */
[----:B------:R-:W-:-:S04]  /*cee0*/  LOP3.LUT R17, R17, 0xfffffffd, RZ, 0xc0, !PT ;  /* 0xfffffffd11117812 */ /* 0x000fc800078ec0ff */
[----:B------:R-:W-:Y:S01]  /*cef0*/  @P2 LOP3.LUT R17, R17, 0x2, RZ, 0xfc, !PT ;  /* 0x0000000211112812 */ /* 0x000fe200078efcff */
[----:B------:R-:W-:Y:S06]  /*cf00*/  @!P1 BRA `(.L_x_12808) ;  /* 0x0000000000049947 */ /* 0x000fec0003800000 */
[----:B------:R-:W-:Y:S01]  /*cf10*/  BPT.TRAP 0x1 ;  /* 0x000000040000795c */ /* 0x000fe20000300000 */
.L_x_12808:
        /* <DEDUP_REMOVED lines=12> */
.L_x_12860:
[----:B------:R-:W1:Y:S01]  /*cfe0*/  S2R R9, SR_TID.X ;  /* 0x0000000000097919 */ /* 0x000e620000002100 */
[----:B------:R-:W-:Y:S01]  /*cff0*/  ULDC.64 UR4, c[0x0][0x328] ;  /* 0x0000ca0000047ab9 */ /* 0x000fe20000000a00 */
[----:B------:R-:W-:Y:S01]  /*d000*/  R2UR UR6, R28 ;  /* 0x000000001c0672ca */ /* 0x000fe200000e0000 */
[----:B------:R-:W-:Y:S01]  /*d010*/  IMAD R7, R5, UR4, RZ ;  /* 0x0000000405077c24 */ /* 0x000fe2000f8e02ff */
[----:B------:R-:W2:Y:S01]  /*d020*/  S2R R20, SR_TID.X ;  /* 0x0000000000147919 */ /* 0x000ea20000002100 */
[----:B------:R-:W-:-:S04]  /*d030*/  IMAD.WIDE.U32 R2, R4, UR4, RZ ;  /* 0x0000000404027c25 */ /* 0x000fc8000f8e00ff */
[----:B------:R-:W-:Y:S01]  /*d040*/  IMAD R7, R4, UR5, R7 ;  /* 0x0000000504077c24 */ /* 0x000fe2000f8e0207 */
[----:B------:R-:W-:-:S03]  /*d050*/  ULDC.64 UR4, c[0x0][0x338] ;  /* 0x0000ce0000047ab9 */ /* 0x000fc60000000a00 */
        /* <DEDUP_REMOVED lines=8> */
[----:B-1----:R-:W-:Y:S01]  /*d0e0*/  LOP3.LUT R9, R9, 0x7f, RZ, 0xc0, !PT ;  /* 0x0000007f09097812 */ /* 0x002fe200078ec0ff */
[----:B------:R-:W-:Y:S02]  /*d0f0*/  UIMAD UR4, UR6, UR4, URZ ;  /* 0x00000004060472a4 */ /* 0x000fe4000f8e023f */
[----:B------:R-:W-:Y:S01]  /*d100*/  IMAD.WIDE.U32 R2, R8, UR42, R2 ;  /* 0x0000002a08027c25 */ /* 0x000fe2000f8e0002 */
[----:B------:R-:W-:Y:S01]  /*d110*/  SHF.R.U32.HI R9, RZ, 0x1, R9 ;  /* 0x00000001ff097819 */ /* 0x000fe20000011609 */
[----:B------:R-:W-:Y:S01]  /*d120*/  ULDC.64 UR6, c[0x0][0x318] ;  /* 0x0000c60000067ab9 */ /* 0x000fe20000000a00 */
[----:B------:R-:W-:Y:S01]  /*d130*/  UIMAD UR4, UR42, UR5, UR4 ;  /* 0x000000052a0472a4 */ /* 0x000fe2000f8e0204 */
[----:B--2---:R-:W-:Y:S01]  /*d140*/  IMAD.SHL.U32 R20, R20, 0x10, RZ ;  /* 0x0000001014147824 */ /* 0x004fe200078e00ff */
[----:B------:R-:W-:Y:S01]  /*d150*/  IADD3 R6, -R9, UR36, -R6 ;  /* 0x0000002409067c10 */ /* 0x000fe2000fffe906 */
[----:B------:R-:W-:Y:S01]  /*d160*/  IMAD.U32 R9, RZ, RZ, UR7 ;  /* 0x00000007ff097e24 */ /* 0x000fe2000f8e00ff */
[----:B------:R-:W-:-:S02]  /*d170*/  IADD3 R8, P1, R2, UR6, RZ ;  /* 0x0000000602087c10 */ /* 0x000fc4000ff3e0ff */
[----:B------:R-:W-:Y:S02]  /*d180*/  ISETP.GE.AND P0, PT, R6, 0x1, PT ;  /* 0x000000010600780c */ /* 0x000fe40003f06270 */
[----:B------:R-:W-:Y:S01]  /*d190*/  IADD3.X R9, R9, UR4, R3, P1, !PT ;  /* 0x0000000409097c10 */ /* 0x000fe20008ffe403 */
[----:B------:R-:W-:Y:S01]  /*d1a0*/  UMOV UR4, 0xffffffff ;  /* 0xffffffff00047882 */ /* 0x000fe20000000000 */
[----:B------:R-:W-:Y:S02]  /*d1b0*/  LOP3.LUT R20, R20, 0x10, RZ, 0xc0, !PT ;  /* 0x0000001014147812 */ /* 0x000fe400078ec0ff */
[----:B------:R-:W-:Y:S07]  /*d1c0*/  BRA.DIV UR4, `(.L_x_12810) ;  /* 0x0000002e04cc7947 */ /* 0x000fee000b800000 */
[----:B------:R-:W2:Y:S01]  /*d1d0*/  LDL R12, [R1] ;  /* 0x00000000010c7983 */ /* 0x000ea20000100800 */
[----:B------:R-:W1:Y:S03]  /*d1e0*/  LDC R11, c[0x0][0x2f4] ;  /* 0x0000bd00ff0b7b82 */ /* 0x000e660000000800 */
[----:B------:R-:W3:Y:S04]  /*d1f0*/  SHFL.IDX PT, R2, R8, RZ, 0x1e1f ;  /* 0x001e1fff08027589 */ /* 0x000ee800000e0000 */
[----:B------:R-:W4:Y:S04]  /*d200*/  SHFL.IDX PT, R3, R9, RZ, 0x1e1f ;  /* 0x001e1fff09037589 */ /* 0x000f2800000e0000 */
[----:B------:R-:W0:Y:S01]  /*d210*/  SHFL.IDX PT, R9, R9, 0x1, 0x1e1f ;  /* 0x003e1f0009097f89 */ /* 0x000e2200000e0000 */
[----:B-1----:R-:W-:-:S02]  /*d220*/  ISETP.GE.AND P4, PT, R20, R11, PT ;  /* 0x0000000b1400720c */ /* 0x002fc40003f86270 */
[----:B------:R-:W-:Y:S02]  /*d230*/  ISETP.GE.AND P3, PT, R26, R11, PT ;  /* 0x0000000b1a00720c */ /* 0x000fe40003f66270 */
[----:B---3--:R-:W-:-:S05]  /*d240*/  IADD3 R2, P1, R20, R2, RZ ;  /* 0x0000000214027210 */ /* 0x008fca0007f3e0ff */
[----:B----4-:R-:W-:Y:S01]  /*d250*/  IMAD.X R3, RZ, RZ, R3, P1 ;  /* 0x000000ffff037224 */ /* 0x010fe200008e0603 */
[----:B------:R-:W-:Y:S02]  /*d260*/  ISETP.LT.OR P1, PT, R6, 0x1, P4 ;  /* 0x000000010600780c */ /* 0x000fe40002721670 */
[----:B--2---:R-:W-:-:S11]  /*d270*/  IADD3 R22, R12, UR46, RZ ;  /* 0x0000002e0c167c10 */ /* 0x004fd6000fffe0ff */
        /* <DEDUP_REMOVED lines=8> */
.L_x_12866:
        /* <DEDUP_REMOVED lines=20> */
.L_x_12811:
[----:B------:R-:W-:Y:S01]  /*d440*/  SYNCS.ARRIVE.TRANS64.A1T0 RZ, [UR46+0x17070], RZ ;  /* 0x017070ffffff79a7 */ /* 0x000fe2000810002e */
[----:B------:R-:W-:Y:S05]  /*d450*/  @!P6 BRA `(.L_x_12812) ;  /* 0x000000000004e947 */ /* 0x000fea0003800000 */
[----:B------:R-:W-:Y:S01]  /*d460*/  BPT.TRAP 0x1 ;  /* 0x000000040000795c */ /* 0x000fe20000300000 */
.L_x_12812:
[----:B------:R-:W0:Y:S02]  /*d470*/  SYNCS.PHASECHK.TRANS64.TRYWAIT P1, [UR46+0x17040], R10 ;  /* 0x0170400aff0075a7 */ /* 0x000e24000802016e */
[----:B0-----:R-:W-:Y:S05]  /*d480*/  @!P1 BRA `(.L_x_12813) ;  /* 0x0000002c00dc9947 */ /* 0x001fea0003800000 */
.L_x_12867:
        /* <DEDUP_REMOVED lines=33> */
[----:B--2---:R-:W-:Y:S02]  /*d6a0*/  @P0 IMAD.X R3, RZ, RZ, R2, P1 ;  /* 0x000000ffff030224 */ /* 0x004fe400008e0602 */
[----:B------:R-:W-:Y:S02]  /*d6b0*/  @P0 IMAD.MOV.U32 R2, RZ, RZ, R14 ;  /* 0x000000ffff020224 */ /* 0x000fe400078e000e */
[----:B------:R1:W2:Y:S04]  /*d6c0*/  SHFL.IDX PT, R14, R0, 0x1, 0x1e1f ;  /* 0x003e1f00000e7f89 */ /* 0x0002a800000e0000 */
[----:B------:R1:W-:Y:S04]  /*d6d0*/  @P0 LDGSTS.E.BYPASS.LTC128B.128 [R22+0x10c00], desc[UR38][R2.64], !P5 ;  /* 0x10c0000002160fae */ /* 0x0003e8000e901d66 */
[----:B------:R1:W-:Y:S04]  /*d6e0*/  @P0 LDGSTS.E.BYPASS.LTC128B.128 [R22+0x11c00], desc[UR38][R2.64+0x20], !P4 ;  /* 0x11c0002002160fae */ /* 0x0003e8000e101d66 */
[----:B---3--:R1:W-:Y:S02]  /*d6f0*/  @P0 LDGSTS.E.BYPASS.LTC128B.128 [R22+0x12c00], desc[UR38][R2.64+0x40], !P3 ;  /* 0x12c0004002160fae */ /* 0x0083e4000d901d66 */
.L_x_12873:
        /* <DEDUP_REMOVED lines=17> */
.L_x_12815:
        /* <DEDUP_REMOVED lines=22> */
[----:B0-----:R-:W-:Y:S02]  /*d970*/  IMAD.U32 R10, RZ, RZ, UR4 ;  /* 0x00000004ff0a7e24 */ /* 0x001fe4000f8e00ff */
[----:B------:R-:W-:Y:S02]  /*d980*/  IMAD.U32 R11, RZ, RZ, UR5 ;  /* 0x00000005ff0b7e24 */ /* 0x000fe4000f8e00ff */
[----:B------:R-:W-:Y:S02]  /*d990*/  IMAD.MOV.U32 R8, RZ, RZ, 0x70 ;  /* 0x00000070ff087424 */ /* 0x000fe400078e00ff */
[----:B------:R-:W-:Y:S02]  /*d9a0*/  IMAD.MOV.U32 R12, RZ, RZ, 0x1 ;  /* 0x00000001ff0c7424 */ /* 0x000fe400078e00ff */
[----:B------:R-:W-:-:S07]  /*d9b0*/  IMAD.MOV.U32 R13, RZ, RZ, RZ ;  /* 0x000000ffff0d7224 */ /* 0x000fce00078e00ff */
[----:B------:R-:W-:-:S07]  /*d9c0*/  LEPC R20, `(.L_x_12816) ;  /* 0x000000001014794e */ /* 0x000fce0000000000 */
[----:B-1----:R-:W-:Y:S05]  /*d9d0*/  CALL.ABS.NOINC R2 ;  /* 0x0000000002007343 */ /* 0x002fea0003c00000 */
.L_x_12816:
[----:B------:R-:W1:Y:S01]  /*d9e0*/  S2R R20, SR_CTAID.Z ;  /* 0x0000000000147919 */ /* 0x000e620000002700 */
[----:B------:R-:W-:Y:S01]  /*d9f0*/  UISETP.NE.AND UP0, UPT, UR49, URZ, UPT ;  /* 0x0000003f3100728c */ /* 0x000fe2000bf05270 */
[----:B------:R-:W-:Y:S01]  /*da00*/  IMAD.U32 R3, RZ, RZ, UR48 ;  /* 0x00000030ff037e24 */ /* 0x000fe2000f8e00ff */
[----:B------:R-:W2:Y:S01]  /*da10*/  LDC R9, c[0x0][0x448] ;  /* 0x00011200ff097b82 */ /* 0x000ea20000000800 */
[----:B------:R-:W3:Y:S01]  /*da20*/  S2R R2, SR_TID.X ;  /* 0x0000000000027919 */ /* 0x000ee20000002100 */
[----:B------:R-:W-:Y:S01]  /*da30*/  IMAD.U32 R4, RZ, RZ, UR36 ;  /* 0x00000024ff047e24 */ /* 0x000fe2000f8e00ff */
[----:B------:R-:W-:Y:S01]  /*da40*/  ULDC.64 UR6, c[0x0][0x2c8] ;  /* 0x0000b20000067ab9 */ /* 0x000fe20000000a00 */
[----:B------:R-:W-:Y:S01]  /*da50*/  PLOP3.LUT P0, PT, PT, PT, UP0, 0x80, 0x0 ;  /* 0x000000000000781c */ /* 0x000fe20003f0f008 */
[----:B------:R-:W4:Y:S01]  /*da60*/  S2R R21, SR_TID.X ;  /* 0x0000000000157919 */ /* 0x000f220000002100 */
[----:B------:R-:W-:Y:S01]  /*da70*/  PLOP3.LUT P1, PT, PT, PT, UP0, 0x80, 0x0 ;  /* 0x000000000000781c */ /* 0x000fe20003f2f008 */
[----:B------:R-:W-:Y:S01]  /*da80*/  IMAD.U32 R5, RZ, RZ, UR37 ;  /* 0x00000025ff057e24 */ /* 0x000fe2000f8e00ff */
[----:B------:R-:W-:Y:S01]  /*da90*/  ULDC.64 UR8, c[0x0][0x280] ;  /* 0x0000a00000087ab9 */ /* 0x000fe20000000a00 */
[----:B------:R-:W-:Y:S01]  /*daa0*/  @UP0 ULDC UR4, c[0x0][0x44c] ;  /* 0x0001130000040ab9 */ /* 0x000fe20000000800 */
[----:B------:R-:W-:Y:S01]  /*dab0*/  @UP0 ULDC UR10, c[0x0][0x44c] ;  /* 0x00011300000a0ab9 */ /* 0x000fe20000000800 */
[----:B-1----:R-:W-:-:S02]  /*dac0*/  SHF.R.S32.HI R7, RZ, 0x1f, R20 ;  /* 0x0000001fff077819 */ /* 0x002fc40000011414 */
[----:B------:R-:W1:Y:S01]  /*dad0*/  S2R R20, SR_CTAID.Z ;  /* 0x0000000000147919 */ /* 0x000e620000002700 */
[----:B---3--:R-:W-:Y:S01]  /*dae0*/  IMAD.SHL.U32 R2, R2, 0x40, RZ ;  /* 0x0000004002027824 */ /* 0x008fe200078e00ff */
[----:B----4-:R-:W-:-:S04]  /*daf0*/  LOP3.LUT R21, R21, 0x7f, RZ, 0xc0, !PT ;  /* 0x0000007f15157812 */ /* 0x010fc800078ec0ff */
[----:B------:R-:W-:Y:S02]  /*db00*/  LOP3.LUT R2, R2, 0x40, RZ, 0xc0, !PT ;  /* 0x0000004002027812 */ /* 0x000fe400078ec0ff */
[----:B------:R-:W-:-:S04]  /*db10*/  SHF.R.U32.HI R21, RZ, 0x1, R21 ;  /* 0x00000001ff157819 */ /* 0x000fc80000011615 */
[----:B------:R-:W-:-:S05]  /*db20*/  IADD3 R6, R2, R21, RZ ;  /* 0x0000001502067210 */ /* 0x000fca0007ffe0ff */
[----:B------:R-:W-:Y:S02]  /*db30*/  IMAD R6, R3, 0xc0, R6 ;  /* 0x000000c003067824 */ /* 0x000fe400078e0206 */
[----:B------:R-:W-:Y:S02]  /*db40*/  IMAD.U32 R3, RZ, RZ, UR47 ;  /* 0x0000002fff037e24 */ /* 0x000fe4000f8e00ff */
        /* <DEDUP_REMOVED lines=8> */
[----:B-1----:R-:W-:-:S04]  /*dbd0*/  IMAD.WIDE.U32 R2, R20, UR4, R2 ;  /* 0x0000000414027c25 */ /* 0x002fc8000f8e0002 */
[----:B------:R-:W-:Y:S01]  /*dbe0*/  IMAD R5, R20, UR5, R4 ;  /* 0x0000000514057c24 */ /* 0x000fe2000f8e0204 */
[--C-:B------:R-:W-:Y:S01]  /*dbf0*/  SHF.R.S32.HI R4, RZ, 0x1f, R0.reuse ;  /* 0x0000001fff047819 */ /* 0x100fe20000011400 */
[----:B------:R-:W-:Y:S01]  /*dc00*/  ULDC.64 UR4, c[0x0][0x2d0] ;  /* 0x0000b40000047ab9 */ /* 0x000fe20000000a00 */
[----:B------:R-:W-:Y:S01]  /*dc10*/  IMAD.MOV R7, RZ, RZ, -R0 ;  /* 0x000000ffff077224 */ /* 0x000fe200078e0a00 */
[----:B------:R-:W1:Y:S01]  /*dc20*/  S2R R20, SR_TID.X ;  /* 0x0000000000147919 */ /* 0x000e620000002100 */
[----:B------:R-:W-:Y:S02]  /*dc30*/  IMAD.IADD R3, R3, 0x1, R5 ;  /* 0x0000000103037824 */ /* 0x000fe400078e0205 */
[----:B------:R-:W-:-:S04]  /*dc40*/  IMAD R4, R4, UR4, RZ ;  /* 0x0000000404047c24 */ /* 0x000fc8000f8e02ff */
[C---:B------:R-:W-:Y:S02]  /*dc50*/  IMAD R8, R0.reuse, UR5, R4 ;  /* 0x0000000500087c24 */ /* 0x040fe4000f8e0204 */
[----:B------:R-:W-:-:S04]  /*dc60*/  IMAD.WIDE.U32 R4, R0, UR4, R2 ;  /* 0x0000000400047c25 */ /* 0x000fc8000f8e0002 */
[----:B--2---:R-:W-:Y:S02]  /*dc70*/  IMAD R0, R9, R7, R6 ;  /* 0x0000000709007224 */ /* 0x004fe400078e0206 */
        /* <DEDUP_REMOVED lines=9> */
[----:B-1----:R-:W-:-:S03]  /*dd10*/  IMAD.SHL.U32 R20, R20, 0x10, RZ ;  /* 0x0000001014147824 */ /* 0x002fc600078e00ff */
[----:B------:R-:W-:Y:S02]  /*dd20*/  MOV R6, R5 ;  /* 0x0000000500067202 */ /* 0x000fe40000000f00 */
        /* <DEDUP_REMOVED lines=23> */
[----:B------:R-:W1:Y:S01]  /*dea0*/  SHFL.IDX PT, R3, R0, RZ, 0x1e1f ;  /* 0x001e1fff00037589 */ /* 0x000e6200000e0000 */
[----:B------:R-:W-:Y:S01]  /*deb0*/  IMAD.U32 R7, RZ, RZ, UR48 ;  /* 0x00000030ff077e24 */ /* 0x000fe2000f8e00ff */
[----:B------:R-:W-:Y:S02]  /*dec0*/  ULDC UR4, c[0x0][0x288] ;  /* 0x0000a20000047ab9 */ /* 0x000fe40000000800 */
[----:B------:R-:W2:Y:S01]  /*ded0*/  SHFL.IDX PT, R2, R4, RZ, 0x1e1f ;  /* 0x001e1fff04027589 */ /* 0x000ea200000e0000 */
[----:B------:R-:W-:Y:S02]  /*dee0*/  IMAD R8, R9, UR4, RZ ;  /* 0x0000000409087c24 */ /* 0x000fe4000f8e02ff */
[----:B------:R-:W-:Y:S01]  /*def0*/  IMAD R7, R7, 0xc0, R21 ;  /* 0x000000c007077824 */ /* 0x000fe200078e0215 */
[----:B------:R-:W3:Y:S04]  /*df00*/  SHFL.IDX PT, R14, R0, 0x1, 0x1e1f ;  /* 0x003e1f00000e7f89 */ /* 0x000ee800000e0000 */
[----:B------:R-:W-:Y:S01]  /*df10*/  ISETP.GE.AND P1, PT, R7, R8, PT ;  /* 0x000000080700720c */ /* 0x000fe20003f26270 */
[----:B------:R-:W4:Y:S04]  /*df20*/  SHFL.IDX PT, R4, R4, 0x1, 0x1e1f ;  /* 0x003e1f0004047f89 */ /* 0x000f2800000e0000 */
[----:B------:R-:W0:Y:S08]  /*df30*/  SHFL.IDX PT, R6, R6, RZ, 0x1e1f ;  /* 0x001e1fff06067589 */ /* 0x000e3000000e0000 */
        /* <DEDUP_REMOVED lines=8> */
[----:B---3--:R-:W-:-:S05]  /*dfc0*/  @!P1 IADD3 R14, P4, R20, R14, RZ ;  /* 0x0000000e140e9210 */ /* 0x008fca0007f9e0ff */
[----:B----4-:R-:W-:Y:S02]  /*dfd0*/  @!P1 IMAD.X R9, RZ, RZ, R4, P4 ;  /* 0x000000ffff099224 */ /* 0x010fe400020e0604 */
[----:B-1----:R-:W-:Y:S02]  /*dfe0*/  @!P1 IMAD.MOV.U32 R2, RZ, RZ, R14 ;  /* 0x000000ffff029224 */ /* 0x002fe400078e000e */
[----:B------:R-:W-:Y:S01]  /*dff0*/  @!P1 IMAD.MOV.U32 R3, RZ, RZ, R9 ;  /* 0x000000ffff039224 */ /* 0x000fe200078e0009 */
[----:B------:R1:W2:Y:S04]  /*e000*/  SHFL.IDX PT, R14, R5, RZ, 0x1e1f ;  /* 0x001e1fff050e7589 */ /* 0x0002a800000e0000 */
[----:B------:R1:W-:Y:S04]  /*e010*/  @!P1 LDGSTS.E.BYPASS.LTC128B.128 [R22+0xcc00], desc[UR38][R2.64], !P3 ;  /* 0x0cc0000002169fae */ /* 0x0003e8000d901d66 */
[----:B------:R1:W-:Y:S04]  /*e020*/  @!P1 LDGSTS.E.BYPASS.LTC128B.128 [R22+0xe400], desc[UR38][R2.64+0x20], !P2 ;  /* 0x0e40002002169fae */ /* 0x0003e8000d101d66 */
[----:B0-----:R1:W-:Y:S02]  /*e030*/  @!P1 LDGSTS.E.BYPASS.LTC128B.128 [R22+0xfc00], desc[UR38][R2.64+0x40], !P0 ;  /* 0x0fc0004002169fae */ /* 0x0013e4000c101d66 */
.L_x_12880:
[----:B------:R-:W-:Y:S01]  /*e040*/  IADD3 R7, R7, 0x80, RZ ;  /* 0x0000008007077810 */ /* 0x000fe20007ffe0ff */
[----:B------:R-:W-:Y:S03]  /*e050*/  BSSY B0, `(.L_x_12818) ;  /* 0x000000b000007945 */ /* 0x000fe60003800000 */
        /* <DEDUP_REMOVED lines=10> */
.L_x_12819:
[----:B------:R-:W-:Y:S05]  /*e100*/  BSYNC B0 ;  /* 0x0000000000007941 */ /* 0x000fea0003800000 */
.L_x_12818:
        /* <DEDUP_REMOVED lines=11> */
.L_x_12881:
[----:B------:R-:W-:Y:S01]  /*e1c0*/  IMAD.MOV.U32 R20, RZ, RZ, 0x1 ;  /* 0x00000001ff147424 */ /* 0x000fe200078e00ff */
[----:B------:R-:W-:Y:S06]  /*e1d0*/  @!P0 BRA `(.L_x_12821) ;  /* 0x0000001000808947 */ /* 0x000fec0003800000 */
[----:B01----:R-:W0:Y:S01]  /*e1e0*/  S2R R2, SR_TID.X ;  /* 0x0000000000027919 */ /* 0x003e220000002100 */
[----:B------:R-:W-:Y:S01]  /*e1f0*/  UIADD3 UR4, UR44, 0x1, URZ ;  /* 0x000000012c047890 */ /* 0x000fe2000fffe03f */
[----:B---3--:R-:W-:Y:S01]  /*e200*/  LOP3.LUT R0, RZ, UR43, RZ, 0x33, !PT ;  /* 0x0000002bff007c12 */ /* 0x008fe2000f8e33ff */
[----:B------:R-:W-:Y:S01]  /*e210*/  ULOP3.LUT UR5, URZ, UR45, URZ, 0x33, !UPT ;  /* 0x0000002d3f057292 */ /* 0x000fe2000f8e333f */
[----:B------:R-:W1:Y:S01]  /*e220*/  S2R R3, SR_TID.X ;  /* 0x0000000000037919 */ /* 0x000e620000002100 */
[----:B------:R-:W-:Y:S01]  /*e230*/  UIMAD UR4, UR4, UR40, URZ ;  /* 0x00000028040472a4 */ /* 0x000fe2000f8e023f */
[----:B------:R-:W3:Y:S01]  /*e240*/  S2R R4, SR_TID.X ;  /* 0x0000000000047919 */ /* 0x000ee20000002100 */
[----:B0-----:R-:W-:Y:S01]  /*e250*/  IMAD.SHL.U32 R2, R2, 0x40, RZ ;  /* 0x0000004002027824 */ /* 0x001fe200078e00ff */
[----:B-1----:R-:W-:-:S04]  /*e260*/  LOP3.LUT R3, R3, 0x7f, RZ, 0xc0, !PT ;  /* 0x0000007f03037812 */ /* 0x002fc800078ec0ff */
[----:B------:R-:W-:Y:S02]  /*e270*/  LOP3.LUT R2, R2, 0x40, RZ, 0xc0, !PT ;  /* 0x0000004002027812 */ /* 0x000fe400078ec0ff */
[----:B------:R-:W-:Y:S02]  /*e280*/  SHF.R.U32.HI R3, RZ, 0x1, R3 ;  /* 0x00000001ff037819 */ /* 0x000fe40000011603 */
[----:B---3--:R-:W-:Y:S01]  /*e290*/  LOP3.LUT P1, RZ, R4, 0x4, RZ, 0xc0, !PT ;  /* 0x0000000404ff7812 */ /* 0x008fe2000782c0ff */
[----:B------:R-:W-:Y:S01]  /*e2a0*/  IMAD.MOV.U32 R4, RZ, RZ, 0x40 ;  /* 0x00000040ff047424 */ /* 0x000fe200078e00ff */
[----:B------:R-:W-:Y:S02]  /*e2b0*/  IADD3 R18, R2, R18, R3 ;  /* 0x0000001202127210 */ /* 0x000fe40007ffe003 */
[----:B------:R-:W-:Y:S02]  /*e2c0*/  LOP3.LUT R3, RZ, UR4, RZ, 0x33, !PT ;  /* 0x00000004ff037c12 */ /* 0x000fe4000f8e33ff */
[----:B------:R-:W-:Y:S01]  /*e2d0*/  SEL R4, R4, 0xffffffc0, !P1 ;  /* 0xffffffc004047807 */ /* 0x000fe20004800000 */
[----:B------:R-:W-:Y:S01]  /*e2e0*/  VIADD R5, R18, 0xfffffe80 ;  /* 0xfffffe8012057836 */ /* 0x000fe20000000000 */
[----:B------:R-:W-:-:S03]  /*e2f0*/  VIMNMX3 R0, R0, UR5, R3, !PT ;  /* 0x0000000500007c0f */ /* 0x000fc6000f800103 */
[----:B------:R-:W-:Y:S01]  /*e300*/  IMAD.IADD R2, R4, 0x1, R23 ;  /* 0x0000000104027824 */ /* 0x000fe200078e0217 */
[C---:B------:R-:W-:Y:S01]  /*e310*/  IADD3 R26, -R0.reuse, -0x2, RZ ;  /* 0xfffffffe001a7810 */ /* 0x040fe20007ffe1ff */
[----:B------:R-:W-:Y:S02]  /*e320*/  IMAD R16, R0, -0x80, R5 ;  /* 0xffffff8000107824 */ /* 0x000fe400078e0205 */
[----:B------:R-:W-:Y:S02]  /*e330*/  IMAD.MOV.U32 R5, RZ, RZ, 0x1 ;  /* 0x00000001ff057424 */ /* 0x000fe400078e00ff */
[----:B------:R-:W-:-:S07]  /*e340*/  IMAD.MOV.U32 R4, RZ, RZ, RZ ;  /* 0x000000ffff047224 */ /* 0x000fce00078e00ff */
.L_x_12836:
[----:B------:R-:W3:Y:S01]  /*e350*/  LDL R6, [R1+0x4] ;  /* 0x0000040001067983 */ /* 0x000ee20000100800 */
[----:B0-----:R-:W0:Y:S01]  /*e360*/  LDC R0, c[0x0][0x430] ;  /* 0x00010c00ff007b82 */ /* 0x001e220000000800 */
[----:B------:R-:W-:Y:S01]  /*e370*/  MOV R8, R16 ;  /* 0x0000001000087202 */ /* 0x000fe20000000f00 */
[----:B------:R-:W-:Y:S01]  /*e380*/  ULDC.64 UR4, c[0x0][0x428] ;  /* 0x00010a0000047ab9 */ /* 0x000fe20000000a00 */
[----:B0-----:R-:W-:-:S13]  /*e390*/  ISETP.NE.AND P0, PT, R0, 0x1, PT ;  /* 0x000000010000780c */ /* 0x001fda0003f05270 */
[----:B------:R-:W0:Y:S08]  /*e3a0*/  @P0 LDC R3, c[0x0][0x434] ;  /* 0x00010d00ff030b82 */ /* 0x000e300000000800 */
[----:B------:R-:W1:Y:S01]  /*e3b0*/  @P0 LDC R7, c[0x0][0x438] ;  /* 0x00010e00ff070b82 */ /* 0x000e620000000800 */
[----:B0-----:R-:W-:-:S05]  /*e3c0*/  @P0 IMAD.HI.U32 R0, R16, R3, RZ ;  /* 0x0000000310000227 */ /* 0x001fca00078e00ff */
[----:B-1----:R-:W-:-:S04]  /*e3d0*/  @P0 SHF.R.U32.HI R8, RZ, R7, R0 ;  /* 0x00000007ff080219 */ /* 0x002fc80000011600 */
        /* <DEDUP_REMOVED lines=23> */
.L_x_12822:
[----:B------:R-:W-:Y:S02]  /*e550*/  LEA R6, R0, UR46, 0x3 ;  /* 0x0000002e00067c11 */ /* 0x000fe4000f8e18ff */
[----:B------:R-:W-:-:S04]  /*e560*/  SHF.L.U32 R10, R20, 0x1f, RZ ;  /* 0x0000001f140a7819 */ /* 0x000fc800000006ff */
[----:B------:R-:W0:Y:S02]  /*e570*/  SYNCS.PHASECHK.TRANS64.TRYWAIT P1, [R6+URZ+0x17080], R10 ;  /* 0x0170800a060075a7 */ /* 0x000e24000802017f */
[----:B0-----:R-:W-:Y:S05]  /*e580*/  @!P1 BRA `(.L_x_12823) ;  /* 0x0000002400489947 */ /* 0x001fea0003800000 */
.L_x_12882:
        /* <DEDUP_REMOVED lines=38> */
[----:B-1----:R-:W-:-:S04]  /*e7f0*/  SHF.L.U32 R11, R11, 0x4, RZ ;  /* 0x000000040b0b7819 */ /* 0x002fc800000006ff */
[----:B------:R-:W-:-:S04]  /*e800*/  LOP3.LUT R11, R11, 0x10, RZ, 0xc0, !PT ;  /* 0x000000100b0b7812 */ /* 0x000fc800078ec0ff */
[----:B---3--:R-:W-:-:S05]  /*e810*/  IADD3 R2, P1, R11, R2, RZ ;  /* 0x000000020b027210 */ /* 0x008fca0007f3e0ff */
[----:B----4-:R-:W-:-:S05]  /*e820*/  IMAD.X R3, RZ, RZ, R3, P1 ;  /* 0x000000ffff037224 */ /* 0x010fca00008e0603 */
[----:B------:R-:W-:Y:S04]  /*e830*/  LDGSTS.E.BYPASS.LTC128B.128 [R25+0x6400], desc[UR38][R2.64], !P4 ;  /* 0x0640000002197fae */ /* 0x000fe8000e101d66 */
[----:B------:R-:W-:Y:S04]  /*e840*/  LDGSTS.E.BYPASS.LTC128B.128 [R25+0x7400], desc[UR38][R2.64+0x20], !P3 ;  /* 0x0740002002197fae */ /* 0x000fe8000d901d66 */
[----:B------:R1:W-:Y:S04]  /*e850*/  LDGSTS.E.BYPASS.LTC128B.128 [R25+0x8400], desc[UR38][R2.64+0x40], !P2 ;  /* 0x0840004002197fae */ /* 0x0003e8000d101d66 */
[----:B01----:R1:W3:Y:S02]  /*e860*/  SHFL.IDX PT, R2, R21, 0x1, 0x1e1f ;  /* 0x003e1f0015027f89 */ /* 0x0032e400000e0000 */
.L_x_12888:
        /* <DEDUP_REMOVED lines=21> */
.L_x_12825:
[----:B------:R0:W-:Y:S01]  /*e9c0*/  SYNCS.ARRIVE.TRANS64.A1T0 RZ, [R6+URZ+0x17070], RZ ;  /* 0x017070ff06ff79a7 */ /* 0x0001e2000810003f */
[----:B------:R-:W-:Y:S05]  /*e9d0*/  @!P2 BRA `(.L_x_12826) ;  /* 0x000000000004a947 */ /* 0x000fea0003800000 */
[----:B------:R-:W-:Y:S01]  /*e9e0*/  BPT.TRAP 0x1 ;  /* 0x000000040000795c */ /* 0x000fe20000300000 */
.L_x_12826:
[----:B------:R-:W3:Y:S02]  /*e9f0*/  SYNCS.PHASECHK.TRANS64.TRYWAIT P1, [R6+URZ+0x17040], R10 ;  /* 0x0170400a060075a7 */ /* 0x000ee4000802017f */
[----:B---3--:R-:W-:Y:S05]  /*ea00*/  @!P1 BRA `(.L_x_12827) ;  /* 0x0000002000d89947 */ /* 0x008fea0003800000 */
.L_x_12889:
        /* <DEDUP_REMOVED lines=36> */
[----:B---3--:R-:W-:-:S05]  /*ec50*/  IMAD R8, R0, 0x3000, R10 ;  /* 0x0000300000087824 */ /* 0x008fca00078e020a */
[----:B------:R-:W-:-:S05]  /*ec60*/  IADD3 R8, R8, UR46, RZ ;  /* 0x0000002e08087c10 */ /* 0x000fca000fffe0ff */
[----:B------:R1:W-:Y:S04]  /*ec70*/  LDGSTS.E.BYPASS.LTC128B.128 [R8+0x10c00], desc[UR38][R2.64], !P4 ;  /* 0x10c0000002087fae */ /* 0x0003e8000e101d66 */
[----:B------:R1:W-:Y:S04]  /*ec80*/  LDGSTS.E.BYPASS.LTC128B.128 [R8+0x11c00], desc[UR38][R2.64+0x20], !P3 ;  /* 0x11c0002002087fae */ /* 0x0003e8000d901d66 */
[----:B0---4-:R1:W-:Y:S02]  /*ec90*/  LDGSTS.E.BYPASS.LTC128B.128 [R8+0x12c00], desc[UR38][R2.64+0x40], !P2 ;  /* 0x12c0004002087fae */ /* 0x0113e4000d101d66 */
.L_x_12895:
        /* <DEDUP_REMOVED lines=18> */
.L_x_12829:
[----:B------:R-:W-:Y:S01]  /*edc0*/  IMAD.U32 R2, RZ, RZ, UR41 ;  /* 0x00000029ff027e24 */ /* 0x000fe2000f8e00ff */
[----:B------:R0:W-:Y:S04]  /*edd0*/  SYNCS.ARRIVE.TRANS64.A1T0 RZ, [R6+URZ+0x17030], RZ ;  /* 0x017030ff06ff79a7 */ /* 0x0001e8000810003f */
[----:B------:R-:W-:-:S04]  /*ede0*/  LOP3.LUT R2, R2, 0x1, RZ, 0xfc, !PT ;  /* 0x0000000102027812 */ /* 0x000fc800078efcff */
[----:B------:R-:W-:-:S13]  /*edf0*/  ISETP.NE.AND P1, PT, R2, 0x3, PT ;  /* 0x000000030200780c */ /* 0x000fda0003f25270 */
[----:B0-----:R-:W-:Y:S05]  /*ee00*/  @!P1 BRA `(.L_x_12830) ;  /* 0x0000000000049947 */ /* 0x001fea0003800000 */
[----:B------:R-:W-:Y:S01]  /*ee10*/  BPT.TRAP 0x1 ;  /* 0x000000040000795c */ /* 0x000fe20000300000 */
.L_x_12830:
[----:B------:R-:W-:Y:S02]  /*ee20*/  LOP3.LUT R3, R5, 0x1, RZ, 0x3c, !PT ;  /* 0x0000000105037812 */ /* 0x000fe400078e3cff */
[----:B------:R-:W-:Y:S02]  /*ee30*/  LEA R2, R4, UR46, 0x3 ;  /* 0x0000002e04027c11 */ /* 0x000fe4000f8e18ff */
[----:B------:R-:W-:-:S04]  /*ee40*/  SHF.L.U32 R3, R3, 0x1f, RZ ;  /* 0x0000001f03037819 */ /* 0x000fc800000006ff */
[----:B------:R-:W0:Y:S02]  /*ee50*/  SYNCS.PHASECHK.TRANS64.TRYWAIT P2, [R2+URZ+0x17070], R3 ;  /* 0x01707003020075a7 */ /* 0x000e24000804017f */
[----:B0-----:R-:W-:Y:S05]  /*ee60*/  @!P2 BRA `(.L_x_12831) ;  /* 0x000000200070a947 */ /* 0x001fea0003800000 */
.L_x_12896:
[----:B------:R-:W-:-:S06]  /*ee70*/  ULOP3.LUT UR4, UR41, 0x2, URZ, 0xfc, !UPT ;  /* 0x0000000229047892 */ /* 0x000fcc000f8efc3f */
[----:B------:R-:W-:-:S05]  /*ee80*/  IMAD.U32 R6, RZ, RZ, UR4 ;  /* 0x00000004ff067e24 */ /* 0x000fca000f8e00ff */
[----:B------:R-:W-:-:S13]  /*ee90*/  ISETP.NE.AND P2, PT, R6, 0x3, PT ;  /* 0x000000030600780c */ /* 0x000fda0003f45270 */
[----:B------:R-:W-:Y:S05]  /*eea0*/  @!P2 BRA `(.L_x_12832) ;  /* 0x000000000004a947 */ /* 0x000fea0003800000 */
[----:B------:R-:W-:Y:S01]  /*eeb0*/  BPT.TRAP 0x1 ;  /* 0x000000040000795c */ /* 0x000fe20000300000 */
.L_x_12832:
[----:B------:R-:W-:Y:S01]  /*eec0*/  SHF.L.U32 R5, R5, 0x1f, RZ ;  /* 0x0000001f05057819 */ /* 0x000fe200000006ff */
[----:B0-----:R-:W-:-:S03]  /*eed0*/  IMAD R3, R4, 0x3000, RZ ;  /* 0x0000300004037824 */ /* 0x001fc600078e02ff */
[----:B------:R-:W0:Y:S02]  /*eee0*/  SYNCS.PHASECHK.TRANS64.TRYWAIT P2, [R2+URZ+0x17060], R5 ;  /* 0x01706005020075a7 */ /* 0x000e24000804017f */
[----:B0-----:R-:W-:Y:S05]  /*eef0*/  @!P2 BRA `(.L_x_12833) ;  /* 0x000000200060a947 */ /* 0x001fea0003800000 */
.L_x_12897:
        /* <DEDUP_REMOVED lines=15> */
[----:B------:R-:W-:Y:S01]  /*eff0*/  IADD3 R15, R15, R23, RZ ;  /* 0x000000170f0f7210 */ /* 0x000fe20007ffe0ff */
        /* <DEDUP_REMOVED lines=49> */
.L_x_12834:
[----:B-1----:R1:W-:Y:S01]  /*f310*/  SYNCS.ARRIVE.TRANS64.A1T0 RZ, [R2+URZ+0x17050], RZ ;  /* 0x017050ff02ff79a7 */ /* 0x0023e2000810003f */
[----:B------:R-:W-:Y:S06]  /*f320*/  BAR.SYNC.DEFER_BLOCKING 0x2, 0x80 ;  /* 0x0082000000007b1d */ /* 0x000fec0000010000 */
[----:B------:R-:W-:Y:S05]  /*f330*/  @!P1 BRA `(.L_x_12835) ;  /* 0x0000000000049947 */ /* 0x000fea0003800000 */
[----:B------:R-:W-:Y:S01]  /*f340*/  BPT.TRAP 0x1 ;  /* 0x000000040000795c */ /* 0x000fe20000300000 */
.L_x_12835:
        /* <DEDUP_REMOVED lines=9> */
.L_x_12821:
[----:B---3--:R-:W-:-:S07]  /*f3e0*/  IMAD.MOV.U32 R0, RZ, RZ, RZ ;  /* 0x000000ffff007224 */ /* 0x008fce00078e00ff */
.L_x_12837:
[----:B------:R-:W-:-:S06]  /*f3f0*/  ULOP3.LUT UR4, UR41, 0x1, URZ, 0xfc, !UPT ;  /* 0x0000000129047892 */ /* 0x000fcc000f8efc3f */
[----:B01----:R-:W-:-:S05]  /*f400*/  IMAD.U32 R2, RZ, RZ, UR4 ;  /* 0x00000004ff027e24 */ /* 0x003fca000f8e00ff */
[----:B------:R-:W-:-:S13]  /*f410*/  ISETP.NE.AND P1, PT, R2, 0x3, PT ;  /* 0x000000030200780c */ /* 0x000fda0003f25270 */
[----:B------:R-:W-:Y:S05]  /*f420*/  @!P1 BRA `(.L_x_12838) ;  /* 0x0000000000049947 */ /* 0x000fea0003800000 */
[----:B------:R-:W-:Y:S01]  /*f430*/  BPT.TRAP 0x1 ;  /* 0x000000040000795c */ /* 0x000fe20000300000 */
.L_x_12838:
[----:B------:R-:W-:Y:S01]  /*f440*/  LOP3.LUT R2, R20, 0x1, RZ, 0x3c, !PT ;  /* 0x0000000114027812 */ /* 0x000fe200078e3cff */
[----:B------:R-:W-:Y:S01]  /*f450*/  BSSY B0, `(.L_x_12839) ;  /* 0x0000005000007945 */ /* 0x000fe20003800000 */
[----:B------:R-:W-:Y:S02]  /*f460*/  LEA R3, R0, UR46, 0x3 ;  /* 0x0000002e00037c11 */ /* 0x000fe4000f8e18ff */
[----:B------:R-:W-:-:S04]  /*f470*/  SHF.L.U32 R2, R2, 0x1f, RZ ;  /* 0x0000001f02027819 */ /* 0x000fc800000006ff */
[----:B------:R-:W0:Y:S02]  /*f480*/  SYNCS.PHASECHK.TRANS64.TRYWAIT P0, [R3+URZ+0x17070], R2 ;  /* 0x01707002030075a7 */ /* 0x000e24000800017f */
[----:B0-----:R-:W-:Y:S05]  /*f490*/  @!P0 BRA `(.L_x_12840) ;  /* 0x0000001c000c8947 */ /* 0x001fea0003800000 */
.L_x_12898:
[----:B------:R-:W-:Y:S05]  /*f4a0*/  BSYNC B0 ;  /* 0x0000000000007941 */ /* 0x000fea0003800000 */
.L_x_12839:
[----:B------:R-:W-:-:S06]  /*f4b0*/  ULOP3.LUT UR4, UR41, 0x2, URZ, 0xfc, !UPT ;  /* 0x0000000229047892 */ /* 0x000fcc000f8efc3f */
[----:B------:R-:W-:-:S05]  /*f4c0*/  IMAD.U32 R4, RZ, RZ, UR4 ;  /* 0x00000004ff047e24 */ /* 0x000fca000f8e00ff */
[----:B------:R-:W-:-:S13]  /*f4d0*/  ISETP.NE.AND P0, PT, R4, 0x3, PT ;  /* 0x000000030400780c */ /* 0x000fda0003f05270 */
[----:B------:R-:W-:Y:S05]  /*f4e0*/  @!P0 BRA `(.L_x_12841) ;  /* 0x0000000000048947 */ /* 0x000fea0003800000 */
[----:B------:R-:W-:Y:S01]  /*f4f0*/  BPT.TRAP 0x1 ;  /* 0x000000040000795c */ /* 0x000fe20000300000 */
.L_x_12841:
[----:B------:R-:W-:Y:S01]  /*f500*/  SHF.L.U32 R4, R20, 0x1f, RZ ;  /* 0x0000001f14047819 */ /* 0x000fe200000006ff */
[----:B0-----:R-:W-:-:S03]  /*f510*/  IMAD R2, R0, 0x3000, RZ ;  /* 0x0000300000027824 */ /* 0x001fc600078e02ff */
[----:B------:R-:W0:Y:S02]  /*f520*/  SYNCS.PHASECHK.TRANS64.TRYWAIT P0, [R3+URZ+0x17060], R4 ;  /* 0x01706004030075a7 */ /* 0x000e24000800017f */
[----:B------:R-:W-:Y:S01]  /*f530*/  LOP3.LUT R12, R2, R24, RZ, 0xfc, !PT ;  /* 0x00000018020c7212 */ /* 0x000fe200078efcff */
[----:B0-----:R-:W-:Y:S06]  /*f540*/  @!P0 BRA `(.L_x_12842) ;  /* 0x0000001800f48947 */ /* 0x001fec0003800000 */
.L_x_12899:
[----:B------:R-:W-:Y:S05]  /*f550*/  WARPSYNC.ALL ;  /* 0x0000000000007948 */ /* 0x000fea0003800000 */
[----:B0-----:R-:W0:Y:S01]  /*f560*/  LDSM.16.MT88.4 R4, [R12+UR46+0x6400] ;  /* 0x0064002e0c04783b */ /* 0x001e220008004200 */
[C---:B--2---:R-:W-:Y:S01]  /*f570*/  VIADD R14, R2.reuse, 0x1000 ;  /* 0x00001000020e7836 */ /* 0x044fe20000000000 */
[----:B------:R-:W-:Y:S01]  /*f580*/  IADD3 R16, R2, 0x2000, RZ ;  /* 0x0000200002107810 */ /* 0x000fe20007ffe0ff */
[----:B------:R-:W-:Y:S01]  /*f590*/  ULOP3.LUT UR4, UR41, 0x2, URZ, 0xfc, !UPT ;  /* 0x0000000229047892 */ /* 0x000fe2000f8efc3f */
        /* <DEDUP_REMOVED lines=59> */
.L_x_12843:
[----:B-1----:R1:W-:Y:S01]  /*f950*/  SYNCS.ARRIVE.TRANS64.A1T0 RZ, [R3+URZ+0x17050], RZ ;  /* 0x017050ff03ff79a7 */ /* 0x0023e2000810003f */
[----:B------:R-:W-:Y:S06]  /*f960*/  BAR.SYNC.DEFER_BLOCKING 0x2, 0x80 ;  /* 0x0082000000007b1d */ /* 0x000fec0000010000 */
[----:B------:R-:W-:Y:S05]  /*f970*/  @!P1 BRA `(.L_x_12844) ;  /* 0x0000000000049947 */ /* 0x000fea0003800000 */
[----:B------:R-:W-:Y:S01]  /*f980*/  BPT.TRAP 0x1 ;  /* 0x000000040000795c */ /* 0x000fe20000300000 */
.L_x_12844:
        /* <DEDUP_REMOVED lines=10> */
.L_x_12801:
[----:B------:R-:W1:Y:S01]  /*fa30*/  S2R R4, SR_CgaCtaId ;  /* 0x0000000000047919 */ /* 0x000e620000008800 */
[----:B------:R-:W-:Y:S02]  /*fa40*/  MOV R3, 0x400 ;  /* 0x0000040000037802 */ /* 0x000fe40000000f00 */
[----:B------:R-:W-:Y:S02]  /*fa50*/  SHF.L.U32 R2, R2, 0x1f, RZ ;  /* 0x0000001f02027819 */ /* 0x000fe400000006ff */
[----:B-1----:R-:W-:-:S04]  /*fa60*/  LEA R7, R4, R3, 0x18 ;  /* 0x0000000304077211 */ /* 0x002fc800078ec0ff */
[----:B------:R-:W1:Y:S02]  /*fa70*/  SYNCS.PHASECHK.TRANS64.TRYWAIT P0, [R7+URZ+0x17020], R2 ;  /* 0x01702002070075a7 */ /* 0x000e64000800017f */
[----:B-1----:R-:W-:Y:S05]  /*fa80*/  @!P0 BRA `(.L_x_12845) ;  /* 0x0000001400b88947 */ /* 0x002fea0003800000 */
.L_x_12900:
        /* <DEDUP_REMOVED lines=13> */
.L_x_12846:
[----:B------:R-:W-:Y:S01]  /*fb60*/  IMAD R5, R0, 0x8, R7 ;  /* 0x0000000800057824 */ /* 0x000fe200078e0207 */
[----:B------:R-:W-:Y:S02]  /*fb70*/  SHF.L.U32 R2, R20, 0x1f, RZ ;  /* 0x0000001f14027819 */ /* 0x000fe400000006ff */
[----:B------:R-:W-:Y:S02]  /*fb80*/  IADD3 R0, R0, 0x1, RZ ;  /* 0x0000000100007810 */ /* 0x000fe40007ffe0ff */
[----:B------:R-:W1:Y:S02]  /*fb90*/  SYNCS.PHASECHK.TRANS64.TRYWAIT P1, [R5+URZ+0x17040], R2 ;  /* 0x01704002050075a7 */ /* 0x000e64000802017f */
[----:B------:R-:W-:-:S04]  /*fba0*/  ISETP.NE.AND P2, PT, R0, 0x2, PT ;  /* 0x000000020000780c */ /* 0x000fc80003f45270 */
[----:B------:R-:W-:Y:S01]  /*fbb0*/  SEL R3, RZ, 0x1, P2 ;  /* 0x00000001ff037807 */ /* 0x000fe20001000000 */
[----:B-1----:R-:W-:Y:S08]  /*fbc0*/  @!P1 BRA `(.L_x_12847) ;  /* 0x00000014007c9947 */ /* 0x002ff00003800000 */
.L_x_12901:
[----:B------:R-:W-:Y:S02]  /*fbd0*/  SEL R0, R0, RZ, P2 ;  /* 0x000000ff00007207 */ /* 0x000fe40001000000 */
[----:B------:R-:W-:Y:S01]  /*fbe0*/  LOP3.LUT R3, R20, R3, RZ, 0x3c, !PT ;  /* 0x0000000314037212 */ /* 0x000fe200078e3cff */
[----:B------:R-:W-:Y:S06]  /*fbf0*/  @!P0 BRA `(.L_x_12848) ;  /* 0x0000000000048947 */ /* 0x000fec0003800000 */
[----:B------:R-:W-:Y:S01]  /*fc00*/  BPT.TRAP 0x1 ;  /* 0x000000040000795c */ /* 0x000fe20000300000 */
.L_x_12848:
[----:B------:R-:W-:Y:S01]  /*fc10*/  IMAD R7, R0, 0x8, R7 ;  /* 0x0000000800077824 */ /* 0x000fe200078e0207 */
[----:B------:R-:W-:-:S04]  /*fc20*/  SHF.L.U32 R0, R3, 0x1f, RZ ;  /* 0x0000001f03007819 */ /* 0x000fc800000006ff */
[----:B------:R-:W2:Y:S02]  /*fc30*/  SYNCS.PHASECHK.TRANS64.TRYWAIT P1, [R7+URZ+0x17040], R0 ;  /* 0x01704000070075a7 */ /* 0x000ea4000802017f */
[----:B--2---:R-:W-:Y:S05]  /*fc40*/  @!P1 BRA `(.L_x_12849) ;  /* 0x0000001400709947 */ /* 0x004fea0003800000 */
.L_x_12902:
[----:B------:R-:W-:Y:S05]  /*fc50*/  @!P0 BRA `(.L_x_12850) ;  /* 0x0000000000048947 */ /* 0x000fea0003800000 */
[----:B------:R-:W-:Y:S01]  /*fc60*/  BPT.TRAP 0x1 ;  /* 0x000000040000795c */ /* 0x000fe20000300000 */
.L_x_12850:
[----:B------:R-:W3:Y:S02]  /*fc70*/  SYNCS.PHASECHK.TRANS64.TRYWAIT P1, [R5+URZ+0x17060], R2 ;  /* 0x01706002050075a7 */ /* 0x000ee4000802017f */
[----:B---3--:R-:W-:Y:S05]  /*fc80*/  @!P1 BRA `(.L_x_12851) ;  /* 0x0000001400749947 */ /* 0x008fea0003800000 */
.L_x_12903:
[----:B------:R-:W-:Y:S05]  /*fc90*/  @!P0 BRA `(.L_x_12852) ;  /* 0x0000000000048947 */ /* 0x000fea0003800000 */
[----:B------:R-:W-:Y:S01]  /*fca0*/  BPT.TRAP 0x1 ;  /* 0x000000040000795c */ /* 0x000fe20000300000 */
.L_x_12852:
[----:B------:R-:W4:Y:S02]  /*fcb0*/  SYNCS.PHASECHK.TRANS64.TRYWAIT P1, [R7+URZ+0x17060], R0 ;  /* 0x01706000070075a7 */ /* 0x000f24000802017f */
[----:B----4-:R-:W-:Y:S05]  /*fcc0*/  @!P1 BRA `(.L_x_12853) ;  /* 0x0000001400789947 */ /* 0x010fea0003800000 */
.L_x_12904:
[----:B------:R-:W-:Y:S05]  /*fcd0*/  @!P0 BRA `(.L_x_12854) ;  /* 0x0000000000048947 */ /* 0x000fea0003800000 */
[----:B------:R-:W-:Y:S01]  /*fce0*/  BPT.TRAP 0x1 ;  /* 0x000000040000795c */ /* 0x000fe20000300000 */
.L_x_12854:
[----:B------:R-:W0:Y:S02]  /*fcf0*/  SYNCS.PHASECHK.TRANS64.TRYWAIT P1, [R5+URZ+0x17080], R2 ;  /* 0x01708002050075a7 */ /* 0x000e24000802017f */
[----:B0-----:R-:W-:Y:S05]  /*fd00*/  @!P1 BRA `(.L_x_12855) ;  /* 0x00000014007c9947 */ /* 0x001fea0003800000 */
.L_x_12905:
[----:B------:R-:W-:Y:S05]  /*fd10*/  @!P0 BRA `(.L_x_12856) ;  /* 0x0000000000048947 */ /* 0x000fea0003800000 */
[----:B------:R-:W-:Y:S01]  /*fd20*/  BPT.TRAP 0x1 ;  /* 0x000000040000795c */ /* 0x000fe20000300000 */
.L_x_12856:
[----:B------:R0:W0:Y:S02]  /*fd30*/  SYNCS.PHASECHK.TRANS64.TRYWAIT P0, [R7+URZ+0x17080], R0 ;  /* 0x01708000070075a7 */ /* 0x000024000800017f */
[----:B0-----:R-:W-:Y:S05]  /*fd40*/  @!P0 NANOSLEEP.SYNCS 0x989680 ;  /* 0x009896800000895d */ /* 0x001fea0003900000 */
[----:B------:R-:W0:Y:S02]  /*fd50*/  @!P0 SYNCS.PHASECHK.TRANS64 P0, [R7+URZ+0x17080], R0 ;  /* 0x01708000070085a7 */ /* 0x000e24000800007f */
[----:B0-----:R-:W-:Y:S05]  /*fd60*/  @!P0 BRA `(.L_x_12856) ;  /* 0xfffffffc00f08947 */ /* 0x001fea000383ffff */
.L_x_12757:
[----:B------:R-:W-:Y:S05]  /*fd70*/  BSYNC B6 ;  /* 0x0000000000067941 */ /* 0x000fea0003800000 */
.L_x_12754:
[----:B------:R-:W-:Y:S05]  /*fd80*/  EXIT ;  /* 0x000000000000794d */ /* 0x000fea0003800000 */
.L_x_12761:
[----:B0-----:R-:W-:-:S04]  /*fd90*/  IMAD.U32 R3, RZ, RZ, UR44 ;  /* 0x0000002cff037e24 */ /* 0x001fc8000f8e00ff */
[----:B------:R0:W1:Y:S03]  /*fda0*/  SYNCS.PHASECHK.TRANS64.TRYWAIT P0, [R3+URZ+0x17000], R6 ;  /* 0x01700006030075a7 */ /* 0x000066000800017f */
[----:B-1----:R-:W-:Y:S05]  /*fdb0*/  @!P0 NANOSLEEP.SYNCS 0x989680 ;  /* 0x009896800000895d */ /* 0x002fea0003900000 */
[----:B------:R-:W1:Y:S02]  /*fdc0*/  @!P0 SYNCS.PHASECHK.TRANS64 P0, [R3+URZ+0x17000], R6 ;  /* 0x01700006030085a7 */ /* 0x000e64000800007f */
[----:B-1----:R-:W-:Y:S05]  /*fdd0*/  @!P0 BRA `(.L_x_12761) ;  /* 0xfffffffc00ec8947 */ /* 0x002fea000383ffff */
[----:B------:R-:W-:Y:S05]  /*fde0*/  BRA `(.L_x_12857) ;  /* 0xffffff1800087947 */ /* 0x000fea000383ffff */
.L_x_12765:
[----:B0-----:R-:W-:-:S04]  /*fdf0*/  IMAD.U32 R3, RZ, RZ, UR44 ;  /* 0x0000002cff037e24 */ /* 0x001fc8000f8e00ff */
[----:B------:R0:W2:Y:S03]  /*fe00*/  SYNCS.PHASECHK.TRANS64.TRYWAIT P1, [R3+URZ+0x17030], R6 ;  /* 0x01703006030075a7 */ /* 0x0000a6000802017f */
[----:B--2---:R-:W-:Y:S05]  /*fe10*/  @!P1 NANOSLEEP.SYNCS 0x989680 ;  /* 0x009896800000995d */ /* 0x004fea0003900000 */
[----:B------:R-:W2:Y:S02]  /*fe20*/  @!P1 SYNCS.PHASECHK.TRANS64 P1, [R3+URZ+0x17030], R6 ;  /* 0x01703006030095a7 */ /* 0x000ea4000802007f */
[----:B--2---:R-:W-:Y:S05]  /*fe30*/  @!P1 BRA `(.L_x_12765) ;  /* 0xfffffffc00ec9947 */ /* 0x004fea000383ffff */
[----:B------:R-:W-:Y:S05]  /*fe40*/  BRA `(.L_x_12764) ;  /* 0xffffff1800247947 */ /* 0x000fea000383ffff */
.L_x_12771:
[----:B-1----:R-:W-:-:S04]  /*fe50*/  IMAD.U32 R11, RZ, RZ, UR25 ;  /* 0x00000019ff0b7e24 */ /* 0x002fc8000f8e00ff */
[----:B------:R1:W2:Y:S03]  /*fe60*/  SYNCS.PHASECHK.TRANS64.TRYWAIT P1, [R11+URZ+0x17030], R10 ;  /* 0x0170300a0b0075a7 */ /* 0x0002a6000802017f */
[----:B--2---:R-:W-:Y:S05]  /*fe70*/  @!P1 NANOSLEEP.SYNCS 0x989680 ;  /* 0x009896800000995d */ /* 0x004fea0003900000 */
[----:B------:R-:W2:Y:S02]  /*fe80*/  @!P1 SYNCS.PHASECHK.TRANS64 P1, [R11+URZ+0x17030], R10 ;  /* 0x0170300a0b0095a7 */ /* 0x000ea4000802007f */
[----:B--2---:R-:W-:Y:S05]  /*fe90*/  @!P1 BRA `(.L_x_12771) ;  /* 0xfffffffc00ec9947 */ /* 0x004fea000383ffff */
[----:B------:R-:W-:Y:S05]  /*fea0*/  BRA `(.L_x_12770) ;  /* 0xffffff4400787947 */ /* 0x000fea000383ffff */
.L_x_12775:
[----:B-1----:R-:W-:-:S04]  /*feb0*/  IMAD.U32 R11, RZ, RZ, UR11 ;  /* 0x0000000bff0b7e24 */ /* 0x002fc8000f8e00ff */
[----:B------:R1:W2:Y:S03]  /*fec0*/  SYNCS.PHASECHK.TRANS64.TRYWAIT P1, [R11+URZ+0x17050], R10 ;  /* 0x0170500a0b0075a7 */ /* 0x0002a6000802017f */
[----:B--2---:R-:W-:Y:S05]  /*fed0*/  @!P1 NANOSLEEP.SYNCS 0x989680 ;  /* 0x009896800000995d */ /* 0x004fea0003900000 */
[----:B------:R-:W2:Y:S02]  /*fee0*/  @!P1 SYNCS.PHASECHK.TRANS64 P1, [R11+URZ+0x17050], R10 ;  /* 0x0170500a0b0095a7 */ /* 0x000ea4000802007f */
[----:B--2---:R-:W-:Y:S05]  /*fef0*/  @!P1 BRA `(.L_x_12775) ;  /* 0xfffffffc00ec9947 */ /* 0x004fea000383ffff */
[----:B------:R-:W-:Y:S05]  /*ff00*/  BRA `(.L_x_12774) ;  /* 0xffffff4400d07947 */ /* 0x000fea000383ffff */
.L_x_12783:
[----:B-1----:R-:W-:-:S04]  /*ff10*/  IMAD.U32 R9, RZ, RZ, UR22 ;  /* 0x00000016ff097e24 */ /* 0x002fc8000f8e00ff */
[----:B------:R1:W2:Y:S03]  /*ff20*/  SYNCS.PHASECHK.TRANS64.TRYWAIT P1, [R9+URZ+0x17030], R8 ;  /* 0x01703008090075a7 */ /* 0x0002a6000802017f */
[----:B--2---:R-:W-:Y:S05]  /*ff30*/  @!P1 NANOSLEEP.SYNCS 0x989680 ;  /* 0x009896800000995d */ /* 0x004fea0003900000 */
[----:B------:R-:W2:Y:S02]  /*ff40*/  @!P1 SYNCS.PHASECHK.TRANS64 P1, [R9+URZ+0x17030], R8 ;  /* 0x01703008090095a7 */ /* 0x000ea4000802007f */
[----:B--2---:R-:W-:Y:S05]  /*ff50*/  @!P1 BRA `(.L_x_12783) ;  /* 0xfffffffc00ec9947 */ /* 0x004fea000383ffff */
[----:B------:R-:W-:Y:S05]  /*ff60*/  BRA `(.L_x_12782) ;  /* 0xffffff7000ac7947 */ /* 0x000fea000383ffff */
.L_x_12787:
[----:B-1----:R-:W-:-:S04]  /*ff70*/  IMAD.U32 R9, RZ, RZ, UR14 ;  /* 0x0000000eff097e24 */ /* 0x002fc8000f8e00ff */
[----:B------:R1:W2:Y:S03]  /*ff80*/  SYNCS.PHASECHK.TRANS64.TRYWAIT P1, [R9+URZ+0x17050], R8 ;  /* 0x01705008090075a7 */ /* 0x0002a6000802017f */
[----:B--2---:R-:W-:Y:S05]  /*ff90*/  @!P1 NANOSLEEP.SYNCS 0x989680 ;  /* 0x009896800000995d */ /* 0x004fea0003900000 */
[----:B------:R-:W2:Y:S02]  /*ffa0*/  @!P1 SYNCS.PHASECHK.TRANS64 P1, [R9+URZ+0x17050], R8 ;  /* 0x01705008090095a7 */ /* 0x000ea4000802007f */
[----:B--2---:R-:W-:Y:S05]  /*ffb0*/  @!P1 BRA `(.L_x_12787) ;  /* 0xfffffffc00ec9947 */ /* 0x004fea000383ffff */
[----:B------:R-:W-:Y:S05]  /*ffc0*/  BRA `(.L_x_12786) ;  /* 0xffffff7400047947 */ /* 0x000fea000383ffff */
.L_x_12794:
[----:B-1----:R-:W-:-:S04]  /*ffd0*/  IMAD.U32 R5, RZ, RZ, UR16 ;  /* 0x00000010ff057e24 */ /* 0x002fc8000f8e00ff */
[----:B------:R1:W2:Y:S03]  /*ffe0*/  SYNCS.PHASECHK.TRANS64.TRYWAIT P1, [R5+URZ+0x17050], R0 ;  /* 0x01705000050075a7 */ /* 0x0002a6000802017f */
[----:B--2---:R-:W-:Y:S05]  /*fff0*/  @!P1 NANOSLEEP.SYNCS 0x989680 ;  /* 0x009896800000995d */ /* 0x004fea0003900000 */
[----:B------:R-:W2:Y:S02]  /*10000*/  @!P1 SYNCS.PHASECHK.TRANS64 P1, [R5+URZ+0x17050], R0 ;  /* 0x01705000050095a7 */ /* 0x000ea4000802007f */
[----:B--2---:R-:W-:Y:S05]  /*10010*/  @!P1 BRA `(.L_x_12794) ;  /* 0xfffffffc00ec9947 */ /* 0x004fea000383ffff */
[----:B------:R-:W-:Y:S05]  /*10020*/  BRA `(.L_x_12793) ;  /* 0xffffff9400507947 */ /* 0x000fea000383ffff */
.L_x_12807:
[----:B------:R-:W-:Y:S01]  /*10030*/  IMAD.MOV.U32 R13, RZ, RZ, R26 ;  /* 0x000000ffff0d7224 */ /* 0x000fe200078e001a */
[----:B------:R-:W-:Y:S01]  /*10040*/  MOV R11, 0x1f ;  /* 0x0000001f000b7802 */ /* 0x000fe20000000f00 */
[----:B------:R-:W-:Y:S02]  /*10050*/  IMAD.MOV.U32 R12, RZ, RZ, RZ ;  /* 0x000000ffff0c7224 */ /* 0x000fe400078e00ff */
[----:B------:R-:W-:-:S07]  /*10060*/  IMAD.MOV.U32 R15, RZ, RZ, -0x1 ;  /* 0xffffffffff0f7424 */ /* 0x000fce00078e00ff */
[----:B-----5:R-:W-:Y:S05]  /*10070*/  WARPSYNC.COLLECTIVE R15, `(.L_x_12858) ;  /* 0x000000000f087348 */ /* 0x020fea0003c00000 */
[----:B------:R0:W1:Y:S02]  /*10080*/  SHFL.IDX P6, R14, R13, R12, R11 ;  /* 0x0000000c0d0e7389 */ /* 0x00006400000c000b */
[----:B01---5:R-:W-:Y:S01]  /*10090*/  ENDCOLLECTIVE ;  /* 0x000000000000791b */ /* 0x023fe20003800000 */
.L_x_12858:
[----:B------:R-:W-:Y:S05]  /*100a0*/  BRA `(.L_x_12859) ;  /* 0xffffffcc002c7947 */ /* 0x000fea000383ffff */
.L_x_12809:
[----:B0-----:R0:W1:Y:S02]  /*100b0*/  SYNCS.PHASECHK.TRANS64.TRYWAIT P0, [R27+URZ+0x17080], R10 ;  /* 0x0170800a1b0075a7 */ /* 0x001064000800017f */
[----:B-1----:R-:W-:Y:S05]  /*100c0*/  @!P0 NANOSLEEP.SYNCS 0x989680 ;  /* 0x009896800000895d */ /* 0x002fea0003900000 */
[----:B------:R-:W1:Y:S02]  /*100d0*/  @!P0 SYNCS.PHASECHK.TRANS64 P0, [R27+URZ+0x17080], R10 ;  /* 0x0170800a1b0085a7 */ /* 0x000e64000800007f */
[----:B-1----:R-:W-:Y:S05]  /*100e0*/  @!P0 BRA `(.L_x_12809) ;  /* 0xfffffffc00f08947 */ /* 0x002fea000383ffff */
[----:B------:R-:W-:Y:S05]  /*100f0*/  BRA `(.L_x_12860) ;  /* 0xffffffcc00b87947 */ /* 0x000fea000383ffff */
.L_x_12810:
        /* <DEDUP_REMOVED lines=8> */
.L_x_12862:
[----:B------:R-:W-:Y:S05]  /*10180*/  BSYNC B0 ;  /* 0x0000000000007941 */ /* 0x000fea0003800000 */
.L_x_12861:
        /* <DEDUP_REMOVED lines=10> */
.L_x_12863:
[----:B------:R-:W-:Y:S01]  /*10230*/  IMAD.MOV.U32 R13, RZ, RZ, R9 ;  /* 0x000000ffff0d7224 */ /* 0x000fe200078e0009 */
[-C--:B------:R-:W-:Y:S01]  /*10240*/  ISETP.GE.AND P4, PT, R20, R21.reuse, PT ;  /* 0x000000151400720c */ /* 0x080fe20003f86270 */
[----:B------:R-:W-:Y:S01]  /*10250*/  IMAD.MOV.U32 R12, RZ, RZ, 0x1 ;  /* 0x00000001ff0c7424 */ /* 0x000fe200078e00ff */
[----:B------:R-:W-:Y:S02]  /*10260*/  ISETP.GE.AND P3, PT, R26, R21, PT ;  /* 0x000000151a00720c */ /* 0x000fe40003f66270 */
[----:B------:R-:W-:-:S11]  /*10270*/  MOV R2, R14 ;  /* 0x0000000e00027202 */ /* 0x000fd60000000f00 */
[----:B------:R-:W-:Y:S05]  /*10280*/  WARPSYNC.COLLECTIVE R15, `(.L_x_12864) ;  /* 0x000000000f087348 */ /* 0x000fea0003c00000 */
[----:B------:R0:W1:Y:S02]  /*10290*/  SHFL.IDX P6, R14, R13, R12, R11 ;  /* 0x0000000c0d0e7389 */ /* 0x00006400000c000b */
[----:B01----:R-:W-:Y:S01]  /*102a0*/  ENDCOLLECTIVE ;  /* 0x000000000000791b */ /* 0x003fe20003800000 */
.L_x_12864:
        /* <DEDUP_REMOVED lines=8> */
.L_x_12865:
        /* <DEDUP_REMOVED lines=13> */
.L_x_12813:
[----:B0-----:R0:W1:Y:S02]  /*10400*/  SYNCS.PHASECHK.TRANS64.TRYWAIT P1, [R27+URZ+0x17040], R10 ;  /* 0x0170400a1b0075a7 */ /* 0x001064000802017f */
[----:B-1----:R-:W-:Y:S05]  /*10410*/  @!P1 NANOSLEEP.SYNCS 0x989680 ;  /* 0x009896800000995d */ /* 0x002fea0003900000 */
[----:B------:R-:W1:Y:S02]  /*10420*/  @!P1 SYNCS.PHASECHK.TRANS64 P1, [R27+URZ+0x17040], R10 ;  /* 0x0170400a1b0095a7 */ /* 0x000e64000802007f */
[----:B-1----:R-:W-:Y:S05]  /*10430*/  @!P1 BRA `(.L_x_12813) ;  /* 0xfffffffc00f09947 */ /* 0x002fea000383ffff */
[----:B------:R-:W-:Y:S05]  /*10440*/  BRA `(.L_x_12867) ;  /* 0xffffffd000107947 */ /* 0x000fea000383ffff */
.L_x_12814:
        /* <DEDUP_REMOVED lines=8> */
.L_x_12869:
[----:B------:R-:W-:Y:S05]  /*104d0*/  BSYNC B0 ;  /* 0x0000000000007941 */ /* 0x000fea0003800000 */
.L_x_12868:
        /* <DEDUP_REMOVED lines=8> */
.L_x_12870:
        /* <DEDUP_REMOVED lines=8> */
.L_x_12871:
[----:B------:R-:W-:Y:S01]  /*105e0*/  @!PT LDS RZ, [RZ] ;  /* 0x00000000fffff984 */ /* 0x000fe20000000800 */
[----:B------:R-:W-:Y:S01]  /*105f0*/  @!PT LDS RZ, [RZ] ;  /* 0x00000000fffff984 */ /* 0x000fe20000000800 */
[----:B------:R-:W-:Y:S01]  /*10600*/  @!PT LDS RZ, [RZ] ;  /* 0x00000000fffff984 */ /* 0x000fe20000000800 */
[----:B------:R0:W-:Y:S04]  /*10610*/  @P0 LDGSTS.E.BYPASS.LTC128B.128 [R22+0x10c00], desc[UR38][R2.64], !P5 ;  /* 0x10c0000002160fae */ /* 0x0001e8000e901d66 */
[----:B------:R0:W-:Y:S04]  /*10620*/  @P0 LDGSTS.E.BYPASS.LTC128B.128 [R22+0x11c00], desc[UR38][R2.64+0x20], !P4 ;  /* 0x11c0002002160fae */ /* 0x0001e8000e101d66 */
[----:B------:R0:W-:Y:S01]  /*10630*/  @P0 LDGSTS.E.BYPASS.LTC128B.128 [R22+0x12c00], desc[UR38][R2.64+0x40], !P3 ;  /* 0x12c0004002160fae */ /* 0x0001e2000d901d66 */
[----:B------:R-:W-:Y:S01]  /*10640*/  MOV R13, R0 ;  /* 0x00000000000d7202 */ /* 0x000fe20000000f00 */
[----:B------:R-:W-:-:S07]  /*10650*/  IMAD.MOV.U32 R4, RZ, RZ, R14 ;  /* 0x000000ffff047224 */ /* 0x000fce00078e000e */
[----:B0-----:R-:W-:Y:S05]  /*10660*/  WARPSYNC.COLLECTIVE R15, `(.L_x_12872) ;  /* 0x000000000f087348 */ /* 0x001fea0003c00000 */
[----:B------:R1:W2:Y:S02]  /*10670*/  SHFL.IDX P6, R14, R13, R12, R11 ;  /* 0x0000000c0d0e7389 */ /* 0x0002a400000c000b */
[----:B012---:R-:W-:Y:S01]  /*10680*/  ENDCOLLECTIVE ;  /* 0x000000000000791b */ /* 0x007fe20003800000 */
.L_x_12872:
[----:B------:R-:W-:Y:S05]  /*10690*/  BRA `(.L_x_12873) ;  /* 0xffffffd000187947 */ /* 0x000fea000383ffff */
.L_x_12817:
[----:B------:R-:W-:Y:S02]  /*106a0*/  IMAD.MOV.U32 R13, RZ, RZ, R4 ;  /* 0x000000ffff0d7224 */ /* 0x000fe400078e0004 */
[----:B------:R-:W-:Y:S02]  /*106b0*/  IMAD.MOV.U32 R12, RZ, RZ, RZ ;  /* 0x000000ffff0c7224 */ /* 0x000fe400078e00ff */
[----:B------:R-:W-:Y:S02]  /*106c0*/  IMAD.MOV.U32 R11, RZ, RZ, 0x1e1f ;  /* 0x00001e1fff0b7424 */ /* 0x000fe400078e00ff */
[----:B------:R-:W-:Y:S02]  /*106d0*/  IMAD.MOV.U32 R15, RZ, RZ, -0x1 ;  /* 0xffffffffff0f7424 */ /* 0x000fe400078e00ff */
[----:B------:R-:W-:-:S07]  /*106e0*/  IMAD.U32 R7, RZ, RZ, UR48 ;  /* 0x00000030ff077e24 */ /* 0x000fce000f8e00ff */
[----:B0-----:R-:W-:Y:S05]  /*106f0*/  WARPSYNC.COLLECTIVE R15, `(.L_x_12874) ;  /* 0x000000000f087348 */ /* 0x001fea0003c00000 */
[----:B------:R1:W2:Y:S02]  /*10700*/  SHFL.IDX P6, R14, R13, R12, R11 ;  /* 0x0000000c0d0e7389 */ /* 0x0002a400000c000b */
[----:B012---:R-:W-:Y:S01]  /*10710*/  ENDCOLLECTIVE ;  /* 0x000000000000791b */ /* 0x007fe20003800000 */
.L_x_12874:
[----:B------:R-:W-:Y:S02]  /*10720*/  IMAD R7, R7, 0xc0, R21 ;  /* 0x000000c007077824 */ /* 0x000fe400078e0215 */
[----:B------:R-:W-:Y:S02]  /*10730*/  IMAD.MOV.U32 R13, RZ, RZ, R0 ;  /* 0x000000ffff0d7224 */ /* 0x000fe400078e0000 */
[----:B------:R-:W-:-:S07]  /*10740*/  IMAD.MOV.U32 R2, RZ, RZ, R14 ;  /* 0x000000ffff027224 */ /* 0x000fce00078e000e */
[----:B------:R-:W-:Y:S05]  /*10750*/  WARPSYNC.COLLECTIVE R15, `(.L_x_12875) ;  /* 0x000000000f087348 */ /* 0x000fea0003c00000 */
[----:B------:R0:W1:Y:S02]  /*10760*/  SHFL.IDX P6, R14, R13, R12, R11 ;  /* 0x0000000c0d0e7389 */ /* 0x00006400000c000b */
[----:B01----:R-:W-:Y:S01]  /*10770*/  ENDCOLLECTIVE ;  /* 0x000000000000791b */ /* 0x003fe20003800000 */
.L_x_12875:
[----:B------:R-:W-:Y:S02]  /*10780*/  ULDC UR4, c[0x0][0x288] ;  /* 0x0000a20000047ab9 */ /* 0x000fe40000000800 */
[----:B------:R-:W-:-:S05]  /*10790*/  IMAD R8, R9, UR4, RZ ;  /* 0x0000000409087c24 */ /* 0x000fca000f8e02ff */
[----:B------:R-:W-:Y:S02]  /*107a0*/  ISETP.GE.AND P1, PT, R7, R8, PT ;  /* 0x000000080700720c */ /* 0x000fe40003f26270 */
[----:B------:R-:W-:Y:S01]  /*107b0*/  MOV R13, R4 ;  /* 0x00000004000d7202 */ /* 0x000fe20000000f00 */
[----:B------:R-:W-:Y:S02]  /*107c0*/  IMAD.MOV.U32 R12, RZ, RZ, 0x1 ;  /* 0x00000001ff0c7424 */ /* 0x000fe400078e00ff */
[----:B------:R-:W-:-:S08]  /*107d0*/  IMAD.MOV.U32 R3, RZ, RZ, R14 ;  /* 0x000000ffff037224 */ /* 0x000fd000078e000e */
[----:B------:R-:W-:Y:S05]  /*107e0*/  WARPSYNC.COLLECTIVE R15, `(.L_x_12876) ;  /* 0x000000000f087348 */ /* 0x000fea0003c00000 */
[----:B------:R0:W1:Y:S02]  /*107f0*/  SHFL.IDX P6, R14, R13, R12, R11 ;  /* 0x0000000c0d0e7389 */ /* 0x00006400000c000b */
[----:B01----:R-:W-:Y:S01]  /*10800*/  ENDCOLLECTIVE ;  /* 0x000000000000791b */ /* 0x003fe20003800000 */
.L_x_12876:
[----:B------:R-:W-:-:S05]  /*10810*/  @!P1 IADD3 R9, P4, R20, R3, RZ ;  /* 0x0000000314099210 */ /* 0x000fca0007f9e0ff */
[----:B------:R-:W-:Y:S02]  /*10820*/  @!P1 IMAD.X R3, RZ, RZ, R2, P4 ;  /* 0x000000ffff039224 */ /* 0x000fe400020e0602 */
[----:B------:R-:W-:Y:S02]  /*10830*/  @!P1 IMAD.MOV.U32 R2, RZ, RZ, R9 ;  /* 0x000000ffff029224 */ /* 0x000fe400078e0009 */
[----:B------:R-:W-:-:S03]  /*10840*/  IMAD.MOV.U32 R13, RZ, RZ, R0 ;  /* 0x000000ffff0d7224 */ /* 0x000fc600078e0000 */
        /* <DEDUP_REMOVED lines=10> */
.L_x_12877:
[----:B------:R-:W-:-:S05]  /*108f0*/  VIADD R3, R7, 0x40 ;  /* 0x0000004007037836 */ /* 0x000fca0000000000 */
[----:B------:R-:W-:Y:S01]  /*10900*/  ISETP.GE.AND P1, PT, R3, R8, PT ;  /* 0x000000080300720c */ /* 0x000fe20003f26270 */
[----:B------:R-:W-:Y:S02]  /*10910*/  IMAD.MOV.U32 R13, RZ, RZ, R6 ;  /* 0x000000ffff0d7224 */ /* 0x000fe400078e0006 */
[----:B------:R-:W-:-:S10]  /*10920*/  IMAD.MOV.U32 R12, RZ, RZ, RZ ;  /* 0x000000ffff0c7224 */ /* 0x000fd400078e00ff */
[----:B------:R-:W-:-:S05]  /*10930*/  @!P1 IADD3 R14, P4, R20, R14, RZ ;  /* 0x0000000e140e9210 */ /* 0x000fca0007f9e0ff */
[----:B------:R-:W-:-:S08]  /*10940*/  @!P1 IMAD.MOV.U32 R2, RZ, RZ, R14 ;  /* 0x000000ffff029224 */ /* 0x000fd000078e000e */
[----:B------:R-:W-:Y:S05]  /*10950*/  WARPSYNC.COLLECTIVE R15, `(.L_x_12878) ;  /* 0x000000000f087348 */ /* 0x000fea0003c00000 */
[----:B------:R0:W1:Y:S02]  /*10960*/  SHFL.IDX P6, R14, R13, R12, R11 ;  /* 0x0000000c0d0e7389 */ /* 0x00006400000c000b */
[----:B01----:R-:W-:Y:S01]  /*10970*/  ENDCOLLECTIVE ;  /* 0x000000000000791b */ /* 0x003fe20003800000 */
.L_x_12878:
[----:B------:R-:W-:-:S04]  /*10980*/  @!P1 IMAD.X R9, RZ, RZ, R4, P4 ;  /* 0x000000ffff099224 */ /* 0x000fc800020e0604 */
[----:B------:R-:W-:-:S05]  /*10990*/  @!P1 IMAD.MOV.U32 R3, RZ, RZ, R9 ;  /* 0x000000ffff039224 */ /* 0x000fca00078e0009 */
[----:B------:R-:W-:Y:S01]  /*109a0*/  @!PT LDS RZ, [RZ] ;  /* 0x00000000fffff984 */ /* 0x000fe20000000800 */
[----:B------:R-:W-:Y:S01]  /*109b0*/  @!PT LDS RZ, [RZ] ;  /* 0x00000000fffff984 */ /* 0x000fe20000000800 */
[----:B------:R-:W-:Y:S01]  /*109c0*/  @!PT LDS RZ, [RZ] ;  /* 0x00000000fffff984 */ /* 0x000fe20000000800 */
[----:B------:R0:W-:Y:S01]  /*109d0*/  @!P1 LDGSTS.E.BYPASS.LTC128B.128 [R22+0xcc00], desc[UR38][R2.64], !P3 ;  /* 0x0cc0000002169fae */ /* 0x0001e2000d901d66 */
[----:B------:R-:W-:-:S03]  /*109e0*/  MOV R13, R5 ;  /* 0x00000005000d7202 */ /* 0x000fc60000000f00 */
[----:B------:R0:W-:Y:S04]  /*109f0*/  @!P1 LDGSTS.E.BYPASS.LTC128B.128 [R22+0xe400], desc[UR38][R2.64+0x20], !P2 ;  /* 0x0e40002002169fae */ /* 0x0001e8000d101d66 */
[----:B------:R0:W-:Y:S01]  /*10a00*/  @!P1 LDGSTS.E.BYPASS.LTC128B.128 [R22+0xfc00], desc[UR38][R2.64+0x40], !P0 ;  /* 0x0fc0004002169fae */ /* 0x0001e2000c101d66 */
[----:B------:R-:W-:-:S07]  /*10a10*/  IMAD.MOV.U32 R6, RZ, RZ, R14 ;  /* 0x000000ffff067224 */ /* 0x000fce00078e000e */
[----:B0-----:R-:W-:Y:S05]  /*10a20*/  WARPSYNC.COLLECTIVE R15, `(.L_x_12879) ;  /* 0x000000000f087348 */ /* 0x001fea0003c00000 */
[----:B------:R1:W2:Y:S02]  /*10a30*/  SHFL.IDX P6, R14, R13, R12, R11 ;  /* 0x0000000c0d0e7389 */ /* 0x0002a400000c000b */
[----:B012---:R-:W-:Y:S01]  /*10a40*/  ENDCOLLECTIVE ;  /* 0x000000000000791b */ /* 0x007fe20003800000 */
.L_x_12879:
[----:B------:R-:W-:Y:S05]  /*10a50*/  BRA `(.L_x_12880) ;  /* 0xffffffd400787947 */ /* 0x000fea000383ffff */
.L_x_12820:
[----:B---3--:R3:W4:Y:S02]  /*10a60*/  SYNCS.PHASECHK.TRANS64.TRYWAIT P1, [R27+URZ+0x17020], R0 ;  /* 0x017020001b0075a7 */ /* 0x008724000802017f */
[----:B----4-:R-:W-:Y:S05]  /*10a70*/  @!P1 NANOSLEEP.SYNCS 0x989680 ;  /* 0x009896800000995d */ /* 0x010fea0003900000 */
[----:B------:R-:W4:Y:S02]  /*10a80*/  @!P1 SYNCS.PHASECHK.TRANS64 P1, [R27+URZ+0x17020], R0 ;  /* 0x017020001b0095a7 */ /* 0x000f24000802007f */
[----:B----4-:R-:W-:Y:S05]  /*10a90*/  @!P1 BRA `(.L_x_12820) ;  /* 0xfffffffc00f09947 */ /* 0x010fea000383ffff */
[----:B------:R-:W-:Y:S05]  /*10aa0*/  BRA `(.L_x_12881) ;  /* 0xffffffd400c47947 */ /* 0x000fea000383ffff */
.L_x_12823:
[----:B0-----:R0:W1:Y:S02]  /*10ab0*/  SYNCS.PHASECHK.TRANS64.TRYWAIT P1, [R6+URZ+0x17080], R10 ;  /* 0x0170800a060075a7 */ /* 0x001064000802017f */
[----:B-1----:R-:W-:Y:S05]  /*10ac0*/  @!P1 NANOSLEEP.SYNCS 0x989680 ;  /* 0x009896800000995d */ /* 0x002fea0003900000 */
[----:B------:R-:W1:Y:S02]  /*10ad0*/  @!P1 SYNCS.PHASECHK.TRANS64 P1, [R6+URZ+0x17080], R10 ;  /* 0x0170800a060095a7 */ /* 0x000e64000802007f */
[----:B-1----:R-:W-:Y:S05]  /*10ae0*/  @!P1 BRA `(.L_x_12823) ;  /* 0xfffffffc00f09947 */ /* 0x002fea000383ffff */
[----:B------:R-:W-:Y:S05]  /*10af0*/  BRA `(.L_x_12882) ;  /* 0xffffffd800a47947 */ /* 0x000fea000383ffff */
.L_x_12824:
[----:B------:R-:W-:Y:S01]  /*10b00*/  BSSY B0, `(.L_x_12883) ;  /* 0x0000008000007945 */ /* 0x000fe20003800000 */
[----:B------:R-:W-:Y:S02]  /*10b10*/  IMAD.MOV.U32 R13, RZ, RZ, R27 ;  /* 0x000000ffff0d7224 */ /* 0x000fe400078e001b */
[----:B------:R-:W-:Y:S02]  /*10b20*/  IMAD.MOV.U32 R12, RZ, RZ, RZ ;  /* 0x000000ffff0c7224 */ /* 0x000fe400078e00ff */
[----:B------:R-:W-:Y:S02]  /*10b30*/  IMAD.MOV.U32 R11, RZ, RZ, 0x1e1f ;  /* 0x00001e1fff0b7424 */ /* 0x000fe400078e00ff */
[----:B------:R-:W-:-:S07]  /*10b40*/  IMAD.MOV.U32 R15, RZ, RZ, -0x1 ;  /* 0xffffffffff0f7424 */ /* 0x000fce00078e00ff */
[----:B0-2---:R-:W-:Y:S05]  /*10b50*/  WARPSYNC.COLLECTIVE R15, `(.L_x_12884) ;  /* 0x000000000f087348 */ /* 0x005fea0003c00000 */
[----:B--2---:R1:W2:Y:S02]  /*10b60*/  SHFL.IDX P6, R14, R13, R12, R11 ;  /* 0x0000000c0d0e7389 */ /* 0x0042a400000c000b */
[----:B012---:R-:W-:Y:S01]  /*10b70*/  ENDCOLLECTIVE ;  /* 0x000000000000791b */ /* 0x007fe20003800000 */
.L_x_12884:
[----:B------:R-:W-:Y:S05]  /*10b80*/  BSYNC B0 ;  /* 0x0000000000007941 */ /* 0x000fea0003800000 */
.L_x_12883:
        /* <DEDUP_REMOVED lines=8> */
.L_x_12885:
[----:B------:R-:W-:Y:S02]  /*10c10*/  IMAD.MOV.U32 R13, RZ, RZ, R27 ;  /* 0x000000ffff0d7224 */ /* 0x000fe400078e001b */
[----:B------:R-:W-:Y:S02]  /*10c20*/  IMAD.MOV.U32 R12, RZ, RZ, 0x1 ;  /* 0x00000001ff0c7424 */ /* 0x000fe400078e00ff */
[----:B------:R-:W-:-:S07]  /*10c30*/  IMAD.MOV.U32 R2, RZ, RZ, R14 ;  /* 0x000000ffff027224 */ /* 0x000fce00078e000e */
[----:B------:R-:W-:Y:S05]  /*10c40*/  WARPSYNC.COLLECTIVE R15, `(.L_x_12886) ;  /* 0x000000000f087348 */ /* 0x000fea0003c00000 */
[----:B------:R0:W1:Y:S02]  /*10c50*/  SHFL.IDX P6, R14, R13, R12, R11 ;  /* 0x0000000c0d0e7389 */ /* 0x00006400000c000b */
[----:B01----:R-:W-:Y:S01]  /*10c60*/  ENDCOLLECTIVE ;  /* 0x000000000000791b */ /* 0x003fe20003800000 */
.L_x_12886:
[----:B------:R-:W-:Y:S01]  /*10c70*/  IADD3 R2, P1, R25, R2, RZ ;  /* 0x0000000219027210 */ /* 0x000fe20007f3e0ff */
[----:B------:R-:W-:-:S03]  /*10c80*/  IMAD R25, R0, 0x3000, R22 ;  /* 0x0000300000197824 */ /* 0x000fc600078e0216 */
        /* <DEDUP_REMOVED lines=12> */
.L_x_12887:
[----:B------:R-:W-:Y:S01]  /*10d50*/  IMAD.MOV.U32 R2, RZ, RZ, R14 ;  /* 0x000000ffff027224 */ /* 0x000fe200078e000e */
[----:B------:R-:W-:Y:S06]  /*10d60*/  BRA `(.L_x_12888) ;  /* 0xffffffd800c07947 */ /* 0x000fec000383ffff */
.L_x_12827:
[----:B---3--:R3:W4:Y:S02]  /*10d70*/  SYNCS.PHASECHK.TRANS64.TRYWAIT P1, [R6+URZ+0x17040], R10 ;  /* 0x0170400a060075a7 */ /* 0x008724000802017f */
[----:B----4-:R-:W-:Y:S05]  /*10d80*/  @!P1 NANOSLEEP.SYNCS 0x989680 ;  /* 0x009896800000995d */ /* 0x010fea0003900000 */
[----:B------:R-:W4:Y:S02]  /*10d90*/  @!P1 SYNCS.PHASECHK.TRANS64 P1, [R6+URZ+0x17040], R10 ;  /* 0x0170400a060095a7 */ /* 0x000f24000802007f */
[----:B----4-:R-:W-:Y:S05]  /*10da0*/  @!P1 BRA `(.L_x_12827) ;  /* 0xfffffffc00f09947 */ /* 0x010fea000383ffff */
[----:B------:R-:W-:Y:S05]  /*10db0*/  BRA `(.L_x_12889) ;  /* 0xffffffdc00147947 */ /* 0x000fea000383ffff */
.L_x_12828:
[----:B------:R-:W-:Y:S01]  /*10dc0*/  BSSY B0, `(.L_x_12890) ;  /* 0x0000008000007945 */ /* 0x000fe20003800000 */
[----:B------:R-:W-:Y:S02]  /*10dd0*/  IMAD.MOV.U32 R13, RZ, RZ, R9 ;  /* 0x000000ffff0d7224 */ /* 0x000fe400078e0009 */
[----:B------:R-:W-:Y:S02]  /*10de0*/  IMAD.MOV.U32 R12, RZ, RZ, RZ ;  /* 0x000000ffff0c7224 */ /* 0x000fe400078e00ff */
[----:B------:R-:W-:Y:S02]  /*10df0*/  IMAD.MOV.U32 R11, RZ, RZ, 0x1e1f ;  /* 0x00001e1fff0b7424 */ /* 0x000fe400078e00ff */
[----:B------:R-:W-:-:S07]  /*10e00*/  IMAD.MOV.U32 R15, RZ, RZ, -0x1 ;  /* 0xffffffffff0f7424 */ /* 0x000fce00078e00ff */
[----:B0-23--:R-:W-:Y:S05]  /*10e10*/  WARPSYNC.COLLECTIVE R15, `(.L_x_12891) ;  /* 0x000000000f087348 */ /* 0x00dfea0003c00000 */
[----:B--2---:R1:W2:Y:S02]  /*10e20*/  SHFL.IDX P6, R14, R13, R12, R11 ;  /* 0x0000000c0d0e7389 */ /* 0x0042a400000c000b */
[----:B0123--:R-:W-:Y:S01]  /*10e30*/  ENDCOLLECTIVE ;  /* 0x000000000000791b */ /* 0x00ffe20003800000 */
.L_x_12891:
[----:B------:R-:W-:Y:S05]  /*10e40*/  BSYNC B0 ;  /* 0x0000000000007941 */ /* 0x000fea0003800000 */
.L_x_12890:
[----:B------:R0:W5:Y:S01]  /*10e50*/  LDL R25, [R1] ;  /* 0x0000000001197983 */ /* 0x0001620000100800 */
[----:B------:R-:W-:Y:S01]  /*10e60*/  MOV R13, R7 ;  /* 0x00000007000d7202 */ /* 0x000fe20000000f00 */
[----:B------:R-:W-:Y:S02]  /*10e70*/  IMAD.MOV.U32 R12, RZ, RZ, RZ ;  /* 0x000000ffff0c7224 */ /* 0x000fe400078e00ff */
[----:B------:R-:W-:Y:S02]  /*10e80*/  IMAD.MOV.U32 R11, RZ, RZ, 0x1e1f ;  /* 0x00001e1fff0b7424 */ /* 0x000fe400078e00ff */
[----:B------:R-:W-:Y:S02]  /*10e90*/  IMAD.MOV.U32 R15, RZ, RZ, -0x1 ;  /* 0xffffffffff0f7424 */ /* 0x000fe400078e00ff */
[----:B0-----:R-:W-:-:S07]  /*10ea0*/  IMAD.MOV.U32 R3, RZ, RZ, R14 ;  /* 0x000000ffff037224 */ /* 0x001fce00078e000e */
[----:B-----5:R-:W-:Y:S05]  /*10eb0*/  WARPSYNC.COLLECTIVE R15, `(.L_x_12892) ;  /* 0x000000000f087348 */ /* 0x020fea0003c00000 */
[----:B------:R0:W1:Y:S02]  /*10ec0*/  SHFL.IDX P6, R14, R13, R12, R11 ;  /* 0x0000000c0d0e7389 */ /* 0x00006400000c000b */
[----:B01---5:R-:W-:Y:S01]  /*10ed0*/  ENDCOLLECTIVE ;  /* 0x000000000000791b */ /* 0x023fe20003800000 */
.L_x_12892:
[----:B------:R-:W-:Y:S02]  /*10ee0*/  IMAD.MOV.U32 R13, RZ, RZ, R9 ;  /* 0x000000ffff0d7224 */ /* 0x000fe400078e0009 */
[----:B------:R-:W-:Y:S01]  /*10ef0*/  IMAD.MOV.U32 R12, RZ, RZ, 0x1 ;  /* 0x00000001ff0c7424 */ /* 0x000fe200078e00ff */
[----:B------:R-:W-:-:S13]  /*10f00*/  IADD3 R2, P1, R21, R14, RZ ;  /* 0x0000000e15027210 */ /* 0x000fda0007f3e0ff */
[----:B------:R-:W-:Y:S05]  /*10f10*/  WARPSYNC.COLLECTIVE R15, `(.L_x_12893) ;  /* 0x000000000f087348 */ /* 0x000fea0003c00000 */
[----:B------:R0:W1:Y:S02]  /*10f20*/  SHFL.IDX P6, R14, R13, R12, R11 ;  /* 0x0000000c0d0e7389 */ /* 0x00006400000c000b */
[----:B01----:R-:W-:Y:S01]  /*10f30*/  ENDCOLLECTIVE ;  /* 0x000000000000791b */ /* 0x003fe20003800000 */
.L_x_12893:
[----:B------:R-:W-:Y:S02]  /*10f40*/  IMAD.X R3, RZ, RZ, R3, P1 ;  /* 0x000000ffff037224 */ /* 0x000fe400008e0603 */
[----:B------:R-:W-:Y:S02]  /*10f50*/  IMAD.MOV.U32 R13, RZ, RZ, R7 ;  /* 0x000000ffff0d7224 */ /* 0x000fe400078e0007 */
[----:B------:R-:W-:-:S07]  /*10f60*/  IMAD.MOV.U32 R9, RZ, RZ, R14 ;  /* 0x000000ffff097224 */ /* 0x000fce00078e000e */
[----:B------:R-:W-:Y:S05]  /*10f70*/  WARPSYNC.COLLECTIVE R15, `(.L_x_12894) ;  /* 0x000000000f087348 */ /* 0x000fea0003c00000 */
[----:B------:R0:W1:Y:S02]  /*10f80*/  SHFL.IDX P6, R14, R13, R12, R11 ;  /* 0x0000000c0d0e7389 */ /* 0x00006400000c000b */
[----:B01----:R-:W-:Y:S01]  /*10f90*/  ENDCOLLECTIVE ;  /* 0x000000000000791b */ /* 0x003fe20003800000 */
.L_x_12894:
        /* <DEDUP_REMOVED lines=9> */
.L_x_12831:
[----:B0-----:R0:W1:Y:S02]  /*11030*/  SYNCS.PHASECHK.TRANS64.TRYWAIT P2, [R2+URZ+0x17070], R3 ;  /* 0x01707003020075a7 */ /* 0x001064000804017f */
[----:B-1----:R-:W-:Y:S05]  /*11040*/  @!P2 NANOSLEEP.SYNCS 0x989680 ;  /* 0x009896800000a95d */ /* 0x002fea0003900000 */
[----:B------:R-:W1:Y:S02]  /*11050*/  @!P2 SYNCS.PHASECHK.TRANS64 P2, [R2+URZ+0x17070], R3 ;  /* 0x017070030200a5a7 */ /* 0x000e64000804007f */
[----:B-1----:R-:W-:Y:S05]  /*11060*/  @!P2 BRA `(.L_x_12831) ;  /* 0xfffffffc00f0a947 */ /* 0x002fea000383ffff */
[----:B------:R-:W-:Y:S05]  /*11070*/  BRA `(.L_x_12896) ;  /* 0xffffffdc007c7947 */ /* 0x000fea000383ffff */
.L_x_12833:
[----:B0-----:R0:W1:Y:S02]  /*11080*/  SYNCS.PHASECHK.TRANS64.TRYWAIT P2, [R2+URZ+0x17060], R5 ;  /* 0x01706005020075a7 */ /* 0x001064000804017f */
[----:B-1----:R-:W-:Y:S05]  /*11090*/  @!P2 NANOSLEEP.SYNCS 0x989680 ;  /* 0x009896800000a95d */ /* 0x002fea0003900000 */
[----:B------:R-:W1:Y:S02]  /*110a0*/  @!P2 SYNCS.PHASECHK.TRANS64 P2, [R2+URZ+0x17060], R5 ;  /* 0x017060050200a5a7 */ /* 0x000e64000804007f */
[----:B-1----:R-:W-:Y:S05]  /*110b0*/  @!P2 BRA `(.L_x_12833) ;  /* 0xfffffffc00f0a947 */ /* 0x002fea000383ffff */
[----:B------:R-:W-:Y:S05]  /*110c0*/  BRA `(.L_x_12897) ;  /* 0xffffffdc008c7947 */ /* 0x000fea000383ffff */
.L_x_12840:
[----:B0-----:R0:W1:Y:S02]  /*110d0*/  SYNCS.PHASECHK.TRANS64.TRYWAIT P0, [R3+URZ+0x17070], R2 ;  /* 0x01707002030075a7 */ /* 0x001064000800017f */
[----:B-1----:R-:W-:Y:S05]  /*110e0*/  @!P0 NANOSLEEP.SYNCS 0x989680 ;  /* 0x009896800000895d */ /* 0x002fea0003900000 */
[----:B------:R-:W1:Y:S02]  /*110f0*/  @!P0 SYNCS.PHASECHK.TRANS64 P0, [R3+URZ+0x17070], R2 ;  /* 0x01707002030085a7 */ /* 0x000e64000800007f */
[----:B-1----:R-:W-:Y:S05]  /*11100*/  @!P0 BRA `(.L_x_12840) ;  /* 0xfffffffc00f08947 */ /* 0x002fea000383ffff */
[----:B------:R-:W-:Y:S05]  /*11110*/  BRA `(.L_x_12898) ;  /* 0xffffffe000e07947 */ /* 0x000fea000383ffff */
.L_x_12842:
[----:B0-----:R0:W1:Y:S02]  /*11120*/  SYNCS.PHASECHK.TRANS64.TRYWAIT P0, [R3+URZ+0x17060], R4 ;  /* 0x01706004030075a7 */ /* 0x001064000800017f */
[----:B-1----:R-:W-:Y:S05]  /*11130*/  @!P0 NANOSLEEP.SYNCS 0x989680 ;  /* 0x009896800000895d */ /* 0x002fea0003900000 */
[----:B------:R-:W1:Y:S02]  /*11140*/  @!P0 SYNCS.PHASECHK.TRANS64 P0, [R3+URZ+0x17060], R4 ;  /* 0x01706004030085a7 */ /* 0x000e64000800007f */
[----:B-1----:R-:W-:Y:S05]  /*11150*/  @!P0 BRA `(.L_x_12842) ;  /* 0xfffffffc00f08947 */ /* 0x002fea000383ffff */
[----:B------:R-:W-:Y:S05]  /*11160*/  BRA `(.L_x_12899) ;  /* 0xffffffe000f87947 */ /* 0x000fea000383ffff */
.L_x_12845:
[----:B-1----:R1:W2:Y:S02]  /*11170*/  SYNCS.PHASECHK.TRANS64.TRYWAIT P0, [R7+URZ+0x17020], R2 ;  /* 0x01702002070075a7 */ /* 0x0022a4000800017f */
[----:B--2---:R-:W-:Y:S05]  /*11180*/  @!P0 NANOSLEEP.SYNCS 0x989680 ;  /* 0x009896800000895d */ /* 0x004fea0003900000 */
[----:B------:R-:W2:Y:S02]  /*11190*/  @!P0 SYNCS.PHASECHK.TRANS64 P0, [R7+URZ+0x17020], R2 ;  /* 0x01702002070085a7 */ /* 0x000ea4000800007f */
[----:B--2---:R-:W-:Y:S05]  /*111a0*/  @!P0 BRA `(.L_x_12845) ;  /* 0xfffffffc00f08947 */ /* 0x004fea000383ffff */
[----:B------:R-:W-:Y:S05]  /*111b0*/  BRA `(.L_x_12900) ;  /* 0xffffffe800347947 */ /* 0x000fea000383ffff */
.L_x_12847:
[----:B-1----:R1:W2:Y:S02]  /*111c0*/  SYNCS.PHASECHK.TRANS64.TRYWAIT P1, [R5+URZ+0x17040], R2 ;  /* 0x01704002050075a7 */ /* 0x0022a4000802017f */
[----:B--2---:R-:W-:Y:S05]  /*111d0*/  @!P1 NANOSLEEP.SYNCS 0x989680 ;  /* 0x009896800000995d */ /* 0x004fea0003900000 */
[----:B------:R-:W2:Y:S02]  /*111e0*/  @!P1 SYNCS.PHASECHK.TRANS64 P1, [R5+URZ+0x17040], R2 ;  /* 0x01704002050095a7 */ /* 0x000ea4000802007f */
[----:B--2---:R-:W-:Y:S05]  /*111f0*/  @!P1 BRA `(.L_x_12847) ;  /* 0xfffffffc00f09947 */ /* 0x004fea000383ffff */
[----:B------:R-:W-:Y:S05]  /*11200*/  BRA `(.L_x_12901) ;  /* 0xffffffe800707947 */ /* 0x000fea000383ffff */
.L_x_12849:
[----:B--2---:R2:W3:Y:S02]  /*11210*/  SYNCS.PHASECHK.TRANS64.TRYWAIT P1, [R7+URZ+0x17040], R0 ;  /* 0x01704000070075a7 */ /* 0x0044e4000802017f */
[----:B---3--:R-:W-:Y:S05]  /*11220*/  @!P1 NANOSLEEP.SYNCS 0x989680 ;  /* 0x009896800000995d */ /* 0x008fea0003900000 */
[----:B------:R-:W3:Y:S02]  /*11230*/  @!P1 SYNCS.PHASECHK.TRANS64 P1, [R7+URZ+0x17040], R0 ;  /* 0x01704000070095a7 */ /* 0x000ee4000802007f */
[----:B---3--:R-:W-:Y:S05]  /*11240*/  @!P1 BRA `(.L_x_12849) ;  /* 0xfffffffc00f09947 */ /* 0x008fea000383ffff */
[----:B------:R-:W-:Y:S05]  /*11250*/  BRA `(.L_x_12902) ;  /* 0xffffffe8007c7947 */ /* 0x000fea000383ffff */
.L_x_12851:
[----:B---3--:R3:W4:Y:S02]  /*11260*/  SYNCS.PHASECHK.TRANS64.TRYWAIT P1, [R5+URZ+0x17060], R2 ;  /* 0x01706002050075a7 */ /* 0x008724000802017f */
[----:B----4-:R-:W-:Y:S05]  /*11270*/  @!P1 NANOSLEEP.SYNCS 0x989680 ;  /* 0x009896800000995d */ /* 0x010fea0003900000 */
[----:B------:R-:W4:Y:S02]  /*11280*/  @!P1 SYNCS.PHASECHK.TRANS64 P1, [R5+URZ+0x17060], R2 ;  /* 0x01706002050095a7 */ /* 0x000f24000802007f */
[----:B----4-:R-:W-:Y:S05]  /*11290*/  @!P1 BRA `(.L_x_12851) ;  /* 0xfffffffc00f09947 */ /* 0x010fea000383ffff */
[----:B------:R-:W-:Y:S05]  /*112a0*/  BRA `(.L_x_12903) ;  /* 0xffffffe800787947 */ /* 0x000fea000383ffff */
.L_x_12853:
[----:B----4-:R4:W0:Y:S02]  /*112b0*/  SYNCS.PHASECHK.TRANS64.TRYWAIT P1, [R7+URZ+0x17060], R0 ;  /* 0x01706000070075a7 */ /* 0x010824000802017f */
[----:B0-----:R-:W-:Y:S05]  /*112c0*/  @!P1 NANOSLEEP.SYNCS 0x989680 ;  /* 0x009896800000995d */ /* 0x001fea0003900000 */
[----:B------:R-:W0:Y:S02]  /*112d0*/  @!P1 SYNCS.PHASECHK.TRANS64 P1, [R7+URZ+0x17060], R0 ;  /* 0x01706000070095a7 */ /* 0x000e24000802007f */
[----:B0-----:R-:W-:Y:S05]  /*112e0*/  @!P1 BRA `(.L_x_12853) ;  /* 0xfffffffc00f09947 */ /* 0x001fea000383ffff */
[----:B------:R-:W-:Y:S05]  /*112f0*/  BRA `(.L_x_12904) ;  /* 0xffffffe800747947 */ /* 0x000fea000383ffff */
.L_x_12855:
[----:B------:R0:W0:Y:S02]  /*11300*/  SYNCS.PHASECHK.TRANS64.TRYWAIT P1, [R5+URZ+0x17080], R2 ;  /* 0x01708002050075a7 */ /* 0x000024000802017f */
[----:B0-----:R-:W-:Y:S05]  /*11310*/  @!P1 NANOSLEEP.SYNCS 0x989680 ;  /* 0x009896800000995d */ /* 0x001fea0003900000 */
[----:B------:R-:W0:Y:S02]  /*11320*/  @!P1 SYNCS.PHASECHK.TRANS64 P1, [R5+URZ+0x17080], R2 ;  /* 0x01708002050095a7 */ /* 0x000e24000802007f */
[----:B0-----:R-:W-:Y:S05]  /*11330*/  @!P1 BRA `(.L_x_12855) ;  /* 0xfffffffc00f09947 */ /* 0x001fea000383ffff */
[----:B------:R-:W-:Y:S05]  /*11340*/  BRA `(.L_x_12905) ;  /* 0xffffffe800707947 */ /* 0x000fea000383ffff */
.L_x_12906:
        /* <DEDUP_REMOVED lines=11> */
.L_x_16299:


//--------------------- .text._ZN7cutlass13device_kernelIN5flash11enable_sm90INS1_16FlashAttnFwdSm90INS1_25CollectiveMainloopFwdSm90ILi2EN4cute5tupleIJNS5_1CILi1EEES8_S8_EEENS6_IJNS7_ILi192EEENS7_ILi128EEENS7_ILi96EEEEEELi96ENS_12float_e4m3_tEfNS_4arch4Sm90ELb1ELb0ELb1ELb1ELb1ELb0ELb0ELb1ELb1ELb1ELb1ELb0EEENS1_21CollectiveEpilogueFwdINS6_IJSA_SC_SB_EEES9_NS_10bfloat16_tESG_Li384ELb1ELb1ELb1ELb1EEENS1_36VarlenDynamicPersistentTileSchedulerILi192ELi128ELi384ELi128ELb1ELb1ELb1ELb1ELb1ELb1EEEEEEEEEvNT_6ParamsE --------------------------
	.section	.text._ZN7cutlass13device_kernelIN5flash11enable_sm90INS1_16FlashAttnFwdSm90INS1_25CollectiveMainloopFwdSm90ILi2EN4cute5tupleIJNS5_1CILi1EEES8_S8_EEENS6_IJNS7_ILi192EEENS7_ILi128EEENS7_ILi96EEEEEELi96ENS_12float_e4m3_tEfNS_4arch4Sm90ELb1ELb0ELb1ELb1ELb1ELb0ELb0ELb1ELb1ELb1ELb1ELb0EEENS1_21CollectiveEpilogueFwdINS6_IJSA_SC_SB_EEES9_NS_10bfloat16_tESG_Li384ELb1ELb1ELb1ELb1EEENS1_36VarlenDynamicPersistentTileSchedulerILi192ELi128ELi384ELi128ELb1ELb1ELb1ELb1ELb1ELb1EEEEEEEEEvNT_6ParamsE,"ax",@progbits
	.align	128
.text._ZN7cutlass13device_kernelIN5flash11enable_sm90INS1_16FlashAttnFwdSm90INS1_25CollectiveMainloopFwdSm90ILi2EN4cute5tupleIJNS5_1CILi1EEES8_S8_EEENS6_IJNS7_ILi192EEENS7_ILi128EEENS7_ILi96EEEEEELi96ENS_12float_e4m3_tEfNS_4arch4Sm90ELb1ELb0ELb1ELb1ELb1ELb0ELb0ELb1ELb1ELb1ELb1ELb0EEENS1_21CollectiveEpilogueFwdINS6_IJSA_SC_SB_EEES9_NS_10bfloat16_tESG_Li384ELb1ELb1ELb1ELb1EEENS1_36VarlenDynamicPersistentTileSchedulerILi192ELi128ELi384ELi128ELb1ELb1ELb1ELb1ELb1ELb1EEEEEEEEEvNT_6ParamsE:
        .type           _ZN7cutlass13device_kernelIN5flash11enable_sm90INS1_16FlashAttnFwdSm90INS1_25CollectiveMainloopFwdSm90ILi2EN4cute5tupleIJNS5_1CILi1EEES8_S8_EEENS6_IJNS7_ILi192EEENS7_ILi128EEENS7_ILi96EEEEEELi96ENS_12float_e4m3_tEfNS_4arch4Sm90ELb1ELb0ELb1ELb1ELb1ELb0ELb0ELb1ELb1ELb1ELb1ELb0EEENS1_21CollectiveEpilogueFwdINS6_IJSA_SC_SB_EEES9_NS_10bfloat16_tESG_Li384ELb1ELb1ELb1ELb1EEENS1_36VarlenDynamicPersistentTileSchedulerILi192ELi128ELi384ELi128ELb1ELb1ELb1ELb1ELb1ELb1EEEEEEEEEvNT_6ParamsE,@function
        .size           _ZN7cutlass13device_kernelIN5flash11enable_sm90INS1_16FlashAttnFwdSm90INS1_25CollectiveMainloopFwdSm90ILi2EN4cute5tupleIJNS5_1CILi1EEES8_S8_EEENS6_IJNS7_ILi192EEENS7_ILi128EEENS7_ILi96EEEEEELi96ENS_12float_e4m3_tEfNS_4arch4Sm90ELb1ELb0ELb1ELb1ELb1ELb0ELb0ELb1ELb1ELb1ELb1ELb0EEENS1_21CollectiveEpilogueFwdINS6_IJSA_SC_SB_EEES9_NS_10bfloat16_tESG_Li384ELb1ELb1ELb1ELb1EEENS1_36VarlenDynamicPersistentTileSchedulerILi192ELi128ELi384ELi128ELb1ELb1ELb1ELb1ELb1ELb1EEEEEEEEEvNT_6ParamsE,(.L_x_16300 - _ZN7cutlass13device_kernelIN5flash11enable_sm90INS1_16FlashAttnFwdSm90INS1_25CollectiveMainloopFwdSm90ILi2EN4cute5tupleIJNS5_1CILi1EEES8_S8_EEENS6_IJNS7_ILi192EEENS7_ILi128EEENS7_ILi96EEEEEELi96ENS_12float_e4m3_tEfNS_4arch4Sm90ELb1ELb0ELb1ELb1ELb1ELb0ELb0ELb1ELb1ELb1ELb1ELb0EEENS1_21CollectiveEpilogueFwdINS6_IJSA_SC_SB_EEES9_NS_10bfloat16_tESG_Li384ELb1ELb1ELb1ELb1EEENS1_36VarlenDynamicPersistentTileSchedulerILi192ELi128ELi384ELi128ELb1ELb1ELb1ELb1ELb1ELb1EEEEEEEEEvNT_6ParamsE)
        .other          _ZN7cutlass13device_kernelIN5flash11enable_sm90INS1_16FlashAttnFwdSm90INS1_25CollectiveMainloopFwdSm90ILi2EN4cute5tupleIJNS5_1CILi1EEES8_S8_EEENS6_IJNS7_ILi192EEENS7_ILi128EEENS7_ILi96EEEEEELi96ENS_12float_e4m3_tEfNS_4arch4Sm90ELb1ELb0ELb1ELb1ELb1ELb0ELb0ELb1ELb1ELb1ELb1ELb0EEENS1_21CollectiveEpilogueFwdINS6_IJSA_SC_SB_EEES9_NS_10bfloat16_tESG_Li384ELb1ELb1ELb1ELb1EEENS1_36VarlenDynamicPersistentTileSchedulerILi192ELi128ELi384ELi128ELb1ELb1ELb1ELb1ELb1ELb1EEEEEEEEEvNT_6ParamsE,@"STO_CUDA_ENTRY STV_DEFAULT"
_ZN7cutlass13device_kernelIN5flash11enable_sm90INS1_16FlashAttnFwdSm90INS1_25CollectiveMainloopFwdSm90ILi2EN4cute5tupleIJNS5_1CILi1EEES8_S8_EEENS6_IJNS7_ILi192EEENS7_ILi128EEENS7_ILi96EEEEEELi96ENS_12float_e4m3_tEfNS_4arch4Sm90ELb1ELb0ELb1ELb1ELb1ELb0ELb0ELb1ELb1ELb1ELb1ELb0EEENS1_21CollectiveEpilogueFwdINS6_IJSA_SC_SB_EEES9_NS_10bfloat16_tESG_Li384ELb1ELb1ELb1ELb1EEENS1_36VarlenDynamicPersistentTileSchedulerILi192ELi128ELi384ELi128ELb1ELb1ELb1ELb1ELb1ELb1EEEEEEEEEvNT_6ParamsE:
        /* <DEDUP_REMOVED lines=45> */
.L_x_12907:
        /* <DEDUP_REMOVED lines=22> */
.L_x_12908:
        /* <DEDUP_REMOVED lines=18> */
.L_x_12909:
        /* <DEDUP_REMOVED lines=22> */
.L_x_12910:
        /* <DEDUP_REMOVED lines=24> */
.L_x_12911:
        /* <DEDUP_REMOVED lines=8> */
.L_x_12913:
        /* <DEDUP_REMOVED lines=68> */
[----:B------:R-:W-:Y:S01]  /*0cf0*/  VIADD R3, R16, 0x18 ;  /* 0x0000001810037836 */ /* 0x000fe20000000000 */
[----:B------:R-:W-:Y:S01]  /*0d00*/  LOP3.LUT R2, R2, 0x1ffffffe, RZ, 0xc0, !PT ;  /* 0x1ffffffe02027812 */ /* 0x000fe200078ec0ff */
[C---:B------:R-:W-:Y:S01]  /*0d10*/  VIADD R157, R16.reuse, 0x28 ;  /* 0x00000028109d7836 */ /* 0x040fe20000000000 */
[----:B------:R-:W-:Y:S01]  /*0d20*/  SHF.R.S32.HI R0, RZ, 0x1f, R22 ;  /* 0x0000001fff007819 */ /* 0x000fe20000011416 */
[----:B------:R-:W-:Y:S01]  /*0d30*/  VIADD R0, R16, 0x20 ;  /* 0x0000002010007836 */ /* 0x000fe20000000000 */
[----:B------:R-:W-:Y:S01]  /*0d40*/  SHF.R.S32.HI R7, RZ, 0x1f, R6 ;  /* 0x0000001fff077819 */ /* 0x000fe20000011406 */
[----:B------:R-:W-:-:S02]  /*0d50*/  IMAD.IADD R2, R4, 0x1, -R2 ;  /* 0x0000000104027824 */ /* 0x000fc400078e0a02 */
[C---:B------:R-:W-:Y:S02]  /*0d60*/  VIADD R4, R16.reuse, 0x10 ;  /* 0x0000001010047836 */ /* 0x040fe40000000000 */
        /* <DEDUP_REMOVED lines=15> */
[----:B------:R-:W-:Y:S02]  /*0e60*/  SHF.R.S32.HI R3, RZ, 0x1f, R152 ;  /* 0x0000001fff037819 */ /* 0x000fe40000011498 */
[----:B-1----:R-:W-:-:S07]  /*0e70*/  SHF.R.S32.HI R0, RZ, 0x1f, R23 ;  /* 0x0000001fff007819 */ /* 0x002fce0000011417 */
.L_x_12969:
        /* <DEDUP_REMOVED lines=52> */
.L_x_12914:
        /* <DEDUP_REMOVED lines=8> */
.L_x_12915:
        /* <DEDUP_REMOVED lines=13> */
.L_x_12916:
[----:B------:R-:W-:Y:S01]  /*1310*/  ULDC UR7, c[0x0][0x448] ;  /* 0x0001120000077ab9 */ /* 0x000fe20000000800 */
[----:B------:R-:W-:Y:S02]  /*1320*/  UIMAD UR41, UR6, 0xc0, URZ ;  /* 0x000000c0062978a4 */ /* 0x000fe4000f8e023f */
        /* <DEDUP_REMOVED lines=65> */
.L_x_12917:
        /* <DEDUP_REMOVED lines=23> */
[----:B------:R-:W-:Y:S01]  /*18b0*/  CS2R R42, SRZ ;  /* 0x00000000002a7805 */ /* 0x000fe2000001ff00 */
[----:B------:R-:W-:Y:S01]  /*18c0*/  IMAD.MOV.U32 R10, RZ, RZ, RZ ;  /* 0x000000ffff0a7224 */ /* 0x000fe200078e00ff */
[----:B------:R-:W-:Y:S01]  /*18d0*/  UISETP.GT.AND UP0, UPT, UR53, UR44, UPT ;  /* 0x0000002c3500728c */ /* 0x000fe2000bf04270 */
[----:B------:R-:W-:Y:S01]  /*18e0*/  IMAD.MOV.U32 R107, RZ, RZ, RZ ;  /* 0x000000ffff6b7224 */ /* 0x000fe200078e00ff */
[----:B------:R-:W-:Y:S02]  /*18f0*/  CS2R R40, SRZ ;  /* 0x0000000000287805 */ /* 0x000fe4000001ff00 */
[----:B------:R-:W-:Y:S01]  /*1900*/  CS2R R26, SRZ ;  /* 0x00000000001a7805 */ /* 0x000fe2000001ff00 */
[----:B------:R-:W-:Y:S01]  /*1910*/  IMAD.MOV.U32 R119, RZ, RZ, RZ ;  /* 0x000000ffff777224 */ /* 0x000fe200078e00ff */
[----:B------:R-:W-:-:S02]  /*1920*/  CS2R R28, SRZ ;  /* 0x00000000001c7805 */ /* 0x000fc4000001ff00 */
[----:B------:R-:W-:Y:S01]  /*1930*/  PLOP3.LUT P1, PT, PT, PT, UP0, 0x80, 0x0 ;  /* 0x000000000000781c */ /* 0x000fe20003f2f008 */
[----:B------:R-:W-:Y:S01]  /*1940*/  IMAD.MOV.U32 R48, RZ, RZ, RZ ;  /* 0x000000ffff307224 */ /* 0x000fe200078e00ff */
[----:B------:R-:W-:Y:S01]  /*1950*/  CS2R R134, SRZ ;  /* 0x0000000000867805 */ /* 0x000fe2000001ff00 */
        /* <DEDUP_REMOVED lines=45> */
.L_x_12919:
        /* <DEDUP_REMOVED lines=42> */
.L_x_13072:
[----:B------:R-:W-:Y:S05]  /*1ed0*/  @!P0 BRA `(.L_x_12921) ;  /* 0x0000000000048947 */ /* 0x000fea0003800000 */
[----:B------:R-:W-:Y:S01]  /*1ee0*/  BPT.TRAP 0x1 ;  /* 0x000000040000795c */ /* 0x000fe20000300000 */
.L_x_12921:
[----:B0-----:R-:W-:Y:S02]  /*1ef0*/  IMAD.U32 R2, RZ, RZ, UR36 ;  /* 0x00000024ff027e24 */ /* 0x001fe4000f8e00ff */
[----:B------:R-:W-:-:S03]  /*1f00*/  IMAD.U32 R3, RZ, RZ, UR47 ;  /* 0x0000002fff037e24 */ /* 0x000fc6000f8e00ff */
[----:B------:R-:W-:Y:S02]  /*1f10*/  LEA R2, R2, UR46, 0x3 ;  /* 0x0000002e02027c11 */ /* 0x000fe4000f8e18ff */
[----:B------:R-:W-:-:S04]  /*1f20*/  SHF.L.U32 R3, R3, 0x1f, RZ ;  /* 0x0000001f03037819 */ /* 0x000fc800000006ff */
[----:B------:R0:W1:Y:S01]  /*1f30*/  SYNCS.PHASECHK.TRANS64.TRYWAIT P1, [R2+URZ+0x19c30], R3 ;  /* 0x019c3003020075a7 */ /* 0x000062000802017f */
[----:B------:R-:W-:Y:S05]  /*1f40*/  @!P0 BRA `(.L_x_12922) ;  /* 0x0000000000048947 */ /* 0x000fea0003800000 */
[----:B------:R-:W-:Y:S01]  /*1f50*/  BPT.TRAP 0x1 ;  /* 0x000000040000795c */ /* 0x000fe20000300000 */
.L_x_12922:
[----:B-1----:R-:W-:Y:S05]  /*1f60*/  @P1 BRA `(.L_x_12923) ;  /* 0x0000000000081947 */ /* 0x002fea0003800000 */
[----:B------:R-:W1:Y:S02]  /*1f70*/  SYNCS.PHASECHK.TRANS64.TRYWAIT P1, [R2+URZ+0x19c30], R3 ;  /* 0x019c3003020075a7 */ /* 0x000e64000802017f */
[----:B-1----:R-:W-:Y:S05]  /*1f80*/  @!P1 BRA `(.L_x_12924) ;  /* 0x00000120003c9947 */ /* 0x002fea0003800000 */
.L_x_12923:
        /* <DEDUP_REMOVED lines=28> */
.L_x_12925:
[----:B------:R-:W-:Y:S01]  /*2150*/  UISETP.NE.AND UP0, UPT, UR52, URZ, UPT ;  /* 0x0000003f3400728c */ /* 0x000fe2000bf05270 */
[----:B------:R-:W-:Y:S02]  /*2160*/  VIADD R89, R17, UR41 ;  /* 0x0000002911597c36 */ /* 0x000fe40008000000 */
        /* <DEDUP_REMOVED lines=12> */
[----:B------:R-:W2:Y:S01]  /*2230*/  MUFU.TANH R14, R14 ;  /* 0x0000000e000e7308 */ /* 0x000ea20000002400 */
[----:B------:R-:W-:Y:S01]  /*2240*/  FMUL.FTZ R27, R0, R56 ;  /* 0x00000038001b7220 */ /* 0x000fe20000410000 */
[----:B------:R-:W-:-:S02]  /*2250*/  IMAD.U32 R43, RZ, RZ, UR51 ;  /* 0x00000033ff2b7e24 */ /* 0x000fc4000f8e00ff */
[C---:B------:R-:W-:Y:S01]  /*2260*/  FMUL.FTZ R30, R0.reuse, R34 ;  /* 0x00000022001e7220 */ /* 0x040fe20000410000 */
[----:B------:R-:W-:Y:S01]  /*2270*/  FMUL.FTZ R8, R0, R32 ;  /* 0x0000002000087220 */ /* 0x000fe20000410000 */
[----:B------:R-:W-:Y:S01]  /*2280*/  @P1 IMAD.HI.U32 R26, R89, UR6, RZ ;  /* 0x00000006591a1c27 */ /* 0x000fe2000f8e00ff */
[----:B------:R-:W-:-:S03]  /*2290*/  @UP0 ULDC UR6, c[0x0][0x450] ;  /* 0x0001140000060ab9 */ /* 0x000fc60000000800 */
[C---:B------:R-:W-:Y:S01]  /*22a0*/  FMUL.FTZ R32, R0.reuse, R38 ;  /* 0x0000002600207220 */ /* 0x040fe20000410000 */
[----:B------:R-:W3:Y:S01]  /*22b0*/  MUFU.TANH R88, R88 ;  /* 0x0000005800587308 */ /* 0x000ee20000002400 */
[C---:B------:R-:W-:Y:S01]  /*22c0*/  FMUL.FTZ R6, R0.reuse, R33 ;  /* 0x0000002100067220 */ /* 0x040fe20000410000 */
[----:B------:R-:W-:Y:S01]  /*22d0*/  @P2 SHF.R.U32.HI R89, RZ, UR6, R26 ;  /* 0x00000006ff592c19 */ /* 0x000fe2000801161a */
[----:B------:R-:W-:Y:S01]  /*22e0*/  UMOV UR6, 0xffffff80 ;  /* 0xffffff8000067882 */ /* 0x000fe20000000000 */
[C---:B------:R-:W-:Y:S01]  /*22f0*/  FMUL.FTZ R26, R0.reuse, R57 ;  /* 0x00000039001a7220 */ /* 0x040fe20000410000 */
[----:B------:R-:W-:Y:S01]  /*2300*/  UIMAD UR6, UR53, UR6, 0x80 ;  /* 0x00000080350674a4 */ /* 0x000fe2000f8e0206 */
[C---:B------:R-:W-:Y:S01]  /*2310*/  FMUL.FTZ R33, R0.reuse, R39 ;  /* 0x0000002700217220 */ /* 0x040fe20000410000 */
[----:B------:R-:W4:Y:S01]  /*2320*/  SHFL.IDX PT, R48, R89, 0x1, 0x1c1f ;  /* 0x003c1f0059307f89 */ /* 0x000f2200000e0000 */
[----:B------:R-:W5:Y:S01]  /*2330*/  MUFU.TANH R28, R28 ;  /* 0x0000001c001c7308 */ /* 0x000f620000002400 */
[C---:B------:R-:W-:Y:S01]  /*2340*/  FMUL.FTZ R10, R0.reuse, R41 ;  /* 0x00000029000a7220 */ /* 0x040fe20000410000 */
[----:B------:R-:W-:Y:S01]  /*2350*/  FMUL.FTZ R13, R0, R45 ;  /* 0x0000002d000d7220 */ /* 0x000fe20000410000 */
[----:B------:R-:W-:-:S02]  /*2360*/  IMAD.U32 R57, RZ, RZ, UR6 ;  /* 0x00000006ff397e24 */ /* 0x000fc4000f8e00ff */
[C---:B------:R-:W-:Y:S01]  /*2370*/  FMUL.FTZ R41, R0.reuse, R58 ;  /* 0x0000003a00297220 */ /* 0x040fe20000410000 */
[C---:B------:R-:W-:Y:S01]  /*2380*/  FMUL.FTZ R34, R0.reuse, R42 ;  /* 0x0000002a00227220 */ /* 0x040fe20000410000 */
[C---:B------:R-:W-:Y:S01]  /*2390*/  FMUL.FTZ R42, R0.reuse, R62 ;  /* 0x0000003e002a7220 */ /* 0x040fe20000410000 */
[----:B------:R-:W-:Y:S01]  /*23a0*/  FMUL.FTZ R46, R0, R46 ;  /* 0x0000002e002e7220 */ /* 0x000fe20000410000 */
[C-C-:B------:R-:W-:Y:S01]  /*23b0*/  IADD3 R56, -R16.reuse, 0x1, R57.reuse ;  /* 0x0000000110387810 */ /* 0x140fe20007ffe139 */
[----:B------:R-:W5:Y:S01]  /*23c0*/  MUFU.TANH R29, R29 ;  /* 0x0000001d001d7308 */ /* 0x000f620000002400 */
[----:B------:R-:W-:Y:S01]  /*23d0*/  IADD3 R57, -R16, UR50, R57 ;  /* 0x0000003210397c10 */ /* 0x000fe2000fffe139 */
[C---:B------:R-:W-:Y:S01]  /*23e0*/  FMUL.FTZ R39, R0.reuse, R54 ;  /* 0x0000003600277220 */ /* 0x040fe20000410000 */
[----:B------:R-:W-:Y:S01]  /*23f0*/  IADD3 R56, -R43, UR50, R56 ;  /* 0x000000322b387c10 */ /* 0x000fe2000fffe138 */
[C---:B------:R-:W-:Y:S01]  /*2400*/  FMUL.FTZ R9, R0.reuse, R37 ;  /* 0x0000002500097220 */ /* 0x040fe20000410000 */
[C---:B------:R-:W-:Y:S01]  /*2410*/  FMUL.FTZ R37, R0.reuse, R47 ;  /* 0x0000002f00257220 */ /* 0x040fe20000410000 */
[C---:B------:R-:W-:Y:S01]  /*2420*/  FMUL.FTZ R4, R0.reuse, R24 ;  /* 0x0000001800047220 */ /* 0x040fe20000410000 */
[C---:B------:R-:W-:Y:S01]  /*2430*/  FMUL.FTZ R24, R0.reuse, R53 ;  /* 0x0000003500187220 */ /* 0x040fe20000410000 */
[----:B------:R-:W5:Y:S01]  /*2440*/  MUFU.TANH R30, R30 ;  /* 0x0000001e001e7308 */ /* 0x000f620000002400 */
[C---:B------:R-:W-:Y:S01]  /*2450*/  FMUL.FTZ R11, R0.reuse, R36 ;  /* 0x00000024000b7220 */ /* 0x040fe20000410000 */
[C---:B------:R-:W-:Y:S01]  /*2460*/  FMUL.FTZ R36, R0.reuse, R50 ;  /* 0x0000003200247220 */ /* 0x040fe20000410000 */
[C---:B01----:R-:W-:Y:S01]  /*2470*/  FMUL.FTZ R3, R0.reuse, R25 ;  /* 0x0000001900037220 */ /* 0x043fe20000410000 */
[C---:B------:R-:W-:Y:S01]  /*2480*/  FMUL.FTZ R25, R0.reuse, R52 ;  /* 0x0000003400197220 */ /* 0x040fe20000410000 */
[----:B------:R-:W-:Y:S01]  /*2490*/  FMUL.FTZ R38, R0, R51 ;  /* 0x0000003300267220 */ /* 0x000fe20000410000 */
[----:B----4-:R-:W-:Y:S01]  /*24a0*/  VIADDMNMX R48, R48, R56, R57, PT ;  /* 0x0000003830307246 */ /* 0x010fe20003800139 */
[C---:B------:R-:W-:Y:S01]  /*24b0*/  FMUL.FTZ R12, R0.reuse, R40 ;  /* 0x00000028000c7220 */ /* 0x040fe20000410000 */
[----:B------:R-:W0:Y:S01]  /*24c0*/  MUFU.TANH R31, R31 ;  /* 0x0000001f001f7308 */ /* 0x000e220000002400 */
[----:B------:R-:W-:Y:S01]  /*24d0*/  FMUL.FTZ R40, R0, R55 ;  /* 0x0000003700287220 */ /* 0x000fe20000410000 */
[----:B------:R-:W-:Y:S01]  /*24e0*/  ISETP.GT.AND P1, PT, R48, RZ, PT ;  /* 0x000000ff3000720c */ /* 0x000fe20003f24270 */
[----:B------:R-:W-:Y:S01]  /*24f0*/  FMUL.FTZ R43, R0, R59 ;  /* 0x0000003b002b7220 */ /* 0x000fe20000410000 */
[----:B------:R-:W-:Y:S01]  /*2500*/  ISETP.GT.AND P2, PT, R48, 0x1, PT ;  /* 0x000000013000780c */ /* 0x000fe20003f44270 */
[----:B------:R-:W-:Y:S01]  /*2510*/  FMUL.FTZ R63, R0, R63 ;  /* 0x0000003f003f7220 */ /* 0x000fe20000410000 */
[----:B------:R-:W-:Y:S01]  /*2520*/  ISETP.GT.AND P3, PT, R48, 0x8, PT ;  /* 0x000000083000780c */ /* 0x000fe20003f64270 */
[----:B------:R-:W-:Y:S01]  /*2530*/  FMUL.FTZ R66, R0, R66 ;  /* 0x0000004200427220 */ /* 0x000fe20000410000 */
[----:B--2---:R-:W-:Y:S01]  /*2540*/  FSEL R92, R14, -INF , P1 ;  /* 0xff8000000e5c7808 */ /* 0x004fe20000800000 */
[----:B------:R-:W1:Y:S01]  /*2550*/  MUFU.TANH R32, R32 ;  /* 0x0000002000207308 */ /* 0x000e620000002400 */
[----:B---3--:R-:W-:Y:S01]  /*2560*/  FSEL R90, R88, -INF , P2 ;  /* 0xff800000585a7808 */ /* 0x008fe20001000000 */
[----:B------:R-:W-:Y:S01]  /*2570*/  FMUL.FTZ R67, R0, R67 ;  /* 0x0000004300437220 */ /* 0x000fe20000410000 */
[----:B------:R-:W-:Y:S01]  /*2580*/  ISETP.GT.AND P1, PT, R48, 0x9, PT ;  /* 0x000000093000780c */ /* 0x000fe20003f24270 */
[----:B------:R-:W-:Y:S01]  /*2590*/  FMUL.FTZ R70, R0, R70 ;  /* 0x0000004600467220 */ /* 0x000fe20000410000 */
[----:B-----5:R-:W-:Y:S01]  /*25a0*/  FSEL R58, R28, -INF , P3 ;  /* 0xff8000001c3a7808 */ /* 0x020fe20001800000 */
[----:B------:R-:W-:Y:S01]  /*25b0*/  FMUL.FTZ R71, R0, R71 ;  /* 0x0000004700477220 */ /* 0x000fe20000410000 */
[----:B------:R-:W-:Y:S01]  /*25c0*/  FMNMX.FTZ R45, R92, R90, !PT ;  /* 0x0000005a5c2d7209 */ /* 0x000fe20007810000 */
[----:B------:R-:W2:Y:S01]  /*25d0*/  MUFU.TANH R33, R33 ;  /* 0x0000002100217308 */ /* 0x000ea20000002400 */
[----:B------:R-:W-:Y:S01]  /*25e0*/  ISETP.GT.AND P2, PT, R48, 0x10, PT ;  /* 0x000000103000780c */ /* 0x000fe20003f44270 */
[C---:B------:R-:W-:Y:S01]  /*25f0*/  FMUL.FTZ R74, R0.reuse, R74 ;  /* 0x0000004a004a7220 */ /* 0x040fe20000410000 */
[----:B------:R-:W-:Y:S01]  /*2600*/  FSEL R88, R29, -INF , P1 ;  /* 0xff8000001d587808 */ /* 0x000fe20000800000 */
[----:B------:R-:W-:Y:S01]  /*2610*/  FMUL.FTZ R75, R0, R75 ;  /* 0x0000004b004b7220 */ /* 0x000fe20000410000 */
[----:B------:R-:W-:Y:S01]  /*2620*/  FMNMX.FTZ R45, R58, R45, !PT ;  /* 0x0000002d3a2d7209 */ /* 0x000fe20007810000 */
[----:B------:R-:W-:Y:S01]  /*2630*/  FMUL.FTZ R78, R0, R78 ;  /* 0x0000004e004e7220 */ /* 0x000fe20000410000 */
[----:B------:R-:W-:Y:S01]  /*2640*/  ISETP.GT.AND P1, PT, R48, 0x11, PT ;  /* 0x000000113000780c */ /* 0x000fe20003f24270 */
[----:B------:R-:W3:Y:S01]  /*2650*/  MUFU.TANH R34, R34 ;  /* 0x0000002200227308 */ /* 0x000ee20000002400 */
[----:B------:R-:W-:Y:S01]  /*2660*/  FSEL R62, R30, -INF , P2 ;  /* 0xff8000001e3e7808 */ /* 0x000fe20001000000 */
        /* <DEDUP_REMOVED lines=17> */
[----:B--2---:R-:W-:Y:S01]  /*2780*/  FSEL R52, R33, -INF , P1 ;  /* 0xff80000021347808 */ /* 0x004fe20000800000 */
[----:B------:R-:W-:Y:S01]  /*2790*/  ULDC UR18, c[0x0][0x988] ;  /* 0x0002620000127ab9 */ /* 0x000fe20000000800 */
[----:B------:R-:W-:Y:S01]  /*27a0*/  FMNMX.FTZ R29, R53, R14, !PT ;  /* 0x0000000e351d7209 */ /* 0x000fe20007810000 */
[----:B------:R-:W-:Y:S01]  /*27b0*/  FMUL.FTZ R72, R0, R72 ;  /* 0x0000004800487220 */ /* 0x000fe20000410000 */
[----:B------:R-:W-:Y:S01]  /*27c0*/  ISETP.GT.AND P1, PT, R48, 0x21, PT ;  /* 0x000000213000780c */ /* 0x000fe20003f24270 */
[----:B------:R-:W2:Y:S01]  /*27d0*/  MUFU.TANH R37, R37 ;  /* 0x0000002500257308 */ /* 0x000ea20000002400 */
[----:B---3--:R-:W-:Y:S01]  /*27e0*/  FSEL R51, R34, -INF , P2 ;  /* 0xff80000022337808 */ /* 0x008fe20001000000 */
[----:B------:R-:W-:Y:S01]  /*27f0*/  @UP0 ULDC UR6, c[0x0][0x44c] ;  /* 0x0001130000060ab9 */ /* 0x000fe20000000800 */
[----:B------:R-:W-:Y:S01]  /*2800*/  FMNMX.FTZ R14, R52, R29, !PT ;  /* 0x0000001d340e7209 */ /* 0x000fe20007810000 */
[----:B------:R-:W-:Y:S01]  /*2810*/  UIMAD.WIDE.U32 UR6, UR41, UR6, URZ ;  /* 0x00000006290672a5 */ /* 0x000fe2000f8e003f */
[C---:B------:R-:W-:Y:S01]  /*2820*/  ISETP.GT.AND P2, PT, R48.reuse, 0x28, PT ;  /* 0x000000283000780c */ /* 0x040fe20003f44270 */
[----:B------:R-:W-:Y:S01]  /*2830*/  @UP0 ULDC UR14, c[0x0][0x450] ;  /* 0x00011400000e0ab9 */ /* 0x000fe20000000800 */
[----:B0-----:R-:W-:Y:S01]  /*2840*/  FSEL R50, R35, -INF , P1 ;  /* 0xff80000023327808 */ /* 0x001fe20000800000 */
[----:B------:R-:W0:Y:S01]  /*2850*/  MUFU.TANH R36, R36 ;  /* 0x0000002400247308 */ /* 0x000e220000002400 */
[----:B------:R-:W-:Y:S01]  /*2860*/  FMNMX.FTZ R29, R51, R14, !PT ;  /* 0x0000000e331d7209 */ /* 0x000fe20007810000 */
[----:B------:R-:W-:Y:S01]  /*2870*/  UMOV UR10, UR41 ;  /* 0x00000029000a7c82 */ /* 0x000fe20008000000 */
[----:B------:R-:W-:Y:S01]  /*2880*/  ISETP.GT.AND P1, PT, R48, 0x29, PT ;  /* 0x000000293000780c */ /* 0x000fe20003f24270 */
[----:B------:R-:W-:Y:S01]  /*2890*/  @UP0 USHF.R.U32.HI UR10, URZ, UR14, UR7 ;  /* 0x0000000e3f0a0299 */ /* 0x000fe20008011607 */
[----:B-1----:R-:W-:Y:S01]  /*28a0*/  FSEL R46, R46, -INF , P2 ;  /* 0xff8000002e2e7808 */ /* 0x002fe20001000000 */
[----:B------:R-:W-:Y:S01]  /*28b0*/  UIADD3 UR53, UR53, -0x2, URZ ;  /* 0xfffffffe35357890 */ /* 0x000fe2000fffe03f */
[----:B------:R-:W-:Y:S01]  /*28c0*/  FMNMX.FTZ R29, R50, R29, !PT ;  /* 0x0000001d321d7209 */ /* 0x000fe20007810000 */
[----:B------:R-:W1:Y:S01]  /*28d0*/  MUFU.TANH R38, R38 ;  /* 0x0000002600267308 */ /* 0x000e620000002400 */
[----:B------:R-:W-:Y:S01]  /*28e0*/  ISETP.GT.AND P2, PT, R48, 0x30, PT ;  /* 0x000000303000780c */ /* 0x000fe20003f44270 */
[----:B------:R-:W-:Y:S01]  /*28f0*/  UIADD3 UR6, UR10, UR50, -UR51 ;  /* 0x000000320a067290 */ /* 0x000fe2000fffe833 */
[----:B--2---:R-:W-:-:S02]  /*2900*/  FSEL R37, R37, -INF , P1 ;  /* 0xff80000025257808 */ /* 0x004fc40000800000 */
[----:B------:R-:W-:Y:S02]  /*2910*/  CS2R R94, SRZ ;  /* 0x00000000005e7805 */ /* 0x000fe4000001ff00 */
[----:B------:R-:W-:Y:S01]  /*2920*/  FMNMX.FTZ R14, R46, R29, !PT ;  /* 0x0000001d2e0e7209 */ /* 0x000fe20007810000 */
[----:B------:R-:W-:Y:S01]  /*2930*/  USHF.R.S32.HI UR7, URZ, 0x1f, UR6 ;  /* 0x0000001f3f077899 */ /* 0x000fe20008011406 */
[----:B------:R-:W-:Y:S01]  /*2940*/  ISETP.GT.AND P1, PT, R48, 0x31, PT ;  /* 0x000000313000780c */ /* 0x000fe20003f24270 */
[----:B------:R-:W2:Y:S01]  /*2950*/  MUFU.TANH R39, R39 ;  /* 0x0000002700277308 */ /* 0x000ea20000002400 */
[----:B0-----:R-:W-:Y:S01]  /*2960*/  FSEL R32, R36, -INF , P2 ;  /* 0xff80000024207808 */ /* 0x001fe20001000000 */
[----:B------:R-:W-:Y:S01]  /*2970*/  ULEA.HI UR7, UR7, UR6, URZ, 0x7 ;  /* 0x0000000607077291 */ /* 0x000fe2000f8f383f */
[----:B------:R-:W-:Y:S02]  /*2980*/  FMNMX.FTZ R29, R37, R14, !PT ;  /* 0x0000000e251d7209 */ /* 0x000fe40007810000 */
[----:B------:R-:W-:-:S02]  /*2990*/  CS2R R96, SRZ ;  /* 0x0000000000607805 */ /* 0x000fc4000001ff00 */
[----:B------:R-:W-:Y:S01]  /*29a0*/  ISETP.GT.AND P2, PT, R48, 0x38, PT ;  /* 0x000000383000780c */ /* 0x000fe20003f44270 */
[----:B------:R-:W-:Y:S01]  /*29b0*/  USHF.R.S32.HI UR7, URZ, 0x7, UR7 ;  /* 0x000000073f077899 */ /* 0x000fe20008011407 */
[----:B------:R-:W-:Y:S01]  /*29c0*/  FMNMX.FTZ R29, R32, R29, !PT ;  /* 0x0000001d201d7209 */ /* 0x000fe20007810000 */
[----:B------:R-:W0:Y:S01]  /*29d0*/  MUFU.TANH R40, R40 ;  /* 0x0000002800287308 */ /* 0x000e220000002400 */
[----:B-1----:R-:W-:Y:S01]  /*29e0*/  FSEL R30, R38, -INF , P1 ;  /* 0xff800000261e7808 */ /* 0x002fe20000800000 */
[----:B------:R-:W-:Y:S01]  /*29f0*/  UISETP.LT.AND UP0, UPT, UR44, UR7, UPT ;  /* 0x000000072c00728c */ /* 0x000fe2000bf01270 */
[----:B------:R-:W-:Y:S02]  /*2a00*/  ISETP.GT.AND P1, PT, R48, 0x39, PT ;  /* 0x000000393000780c */ /* 0x000fe40003f24270 */
[----:B------:R-:W-:Y:S02]  /*2a10*/  CS2R R98, SRZ ;  /* 0x0000000000627805 */ /* 0x000fe4000001ff00 */
[----:B------:R-:W-:Y:S01]  /*2a20*/  FMNMX.FTZ R31, R30, R29, !PT ;  /* 0x0000001d1e1f7209 */ /* 0x000fe20007810000 */
[----:B------:R-:W-:Y:S01]  /*2a30*/  USEL UR17, UR44, UR7, !UP0 ;  /* 0x000000072c117287 */ /* 0x000fe2000c000000 */
[----:B------:R-:W-:Y:S01]  /*2a40*/  R2UR UR11, R2 ;  /* 0x00000000020b72ca */ /* 0x000fe200000e0000 */
[----:B------:R-:W1:Y:S01]  /*2a50*/  MUFU.TANH R41, R41 ;  /* 0x0000002900297308 */ /* 0x000e620000002400 */
[----:B--2---:R-:W-:Y:S01]  /*2a60*/  FSEL R28, R39, -INF , P2 ;  /* 0xff800000271c7808 */ /* 0x004fe20001000000 */
[----:B------:R-:W-:Y:S01]  /*2a70*/  UISETP.GE.AND UP0, UPT, UR53, UR17, UPT ;  /* 0x000000113500728c */ /* 0x000fe2000bf06270 */
[----:B------:R-:W-:-:S02]  /*2a80*/  ISETP.GT.AND P2, PT, R48, 0x40, PT ;  /* 0x000000403000780c */ /* 0x000fc40003f44270 */
[----:B------:R-:W-:Y:S02]  /*2a90*/  CS2R R100, SRZ ;  /* 0x0000000000647805 */ /* 0x000fe4000001ff00 */
[----:B------:R-:W-:Y:S02]  /*2aa0*/  FMNMX.FTZ R14, R28, R31, !PT ;  /* 0x0000001f1c0e7209 */ /* 0x000fe40007810000 */
[----:B------:R-:W-:Y:S02]  /*2ab0*/  CS2R R102, SRZ ;  /* 0x0000000000667805 */ /* 0x000fe4000001ff00 */
[----:B------:R-:W-:Y:S01]  /*2ac0*/  CS2R R104, SRZ ;  /* 0x0000000000687805 */ /* 0x000fe2000001ff00 */
[----:B------:R-:W2:Y:S01]  /*2ad0*/  MUFU.TANH R43, R43 ;  /* 0x0000002b002b7308 */ /* 0x000ea20000002400 */
[----:B0-----:R-:W-:Y:S02]  /*2ae0*/  FSEL R29, R40, -INF , P1 ;  /* 0xff800000281d7808 */ /* 0x001fe40000800000 */
[----:B------:R-:W-:-:S02]  /*2af0*/  CS2R R106, SRZ ;  /* 0x00000000006a7805 */ /* 0x000fc4000001ff00 */
[C---:B------:R-:W-:Y:S01]  /*2b00*/  ISETP.GT.AND P1, PT, R48.reuse, 0x41, PT ;  /* 0x000000413000780c */ /* 0x040fe20003f24270 */
[----:B------:R-:W-:Y:S01]  /*2b10*/  UIADD3 UR6, UR11, 0x19c40, URZ ;  /* 0x00019c400b067890 */ /* 0x000fe2000fffe03f */
[----:B------:R-:W-:Y:S02]  /*2b20*/  FMNMX.FTZ R14, R29, R14, !PT ;  /* 0x0000000e1d0e7209 */ /* 0x000fe40007810000 */
[----:B------:R-:W-:Y:S02]  /*2b30*/  CS2R R108, SRZ ;  /* 0x00000000006c7805 */ /* 0x000fe4000001ff00 */
[----:B------:R-:W-:Y:S01]  /*2b40*/  CS2R R110, SRZ ;  /* 0x00000000006e7805 */ /* 0x000fe2000001ff00 */
[----:B------:R-:W0:Y:S01]  /*2b50*/  MUFU.TANH R42, R42 ;  /* 0x0000002a002a7308 */ /* 0x000e220000002400 */
[----:B-1----:R-:W-:Y:S01]  /*2b60*/  FSEL R31, R41, -INF , P2 ;  /* 0xff800000291f7808 */ /* 0x002fe20001000000 */
[----:B------:R-:W-:Y:S01]  /*2b70*/  UPRMT UR6, UR45, 0x654, UR6 ;  /* 0x000006542d067896 */ /* 0x000fe20008000006 */
[----:B------:R-:W-:-:S02]  /*2b80*/  ISETP.GT.AND P2, PT, R48, 0x48, PT ;  /* 0x000000483000780c */ /* 0x000fc40003f44270 */
[----:B------:R-:W-:Y:S02]  /*2b90*/  CS2R R112, SRZ ;  /* 0x0000000000707805 */ /* 0x000fe4000001ff00 */
[----:B------:R-:W-:Y:S02]  /*2ba0*/  FMNMX.FTZ R14, R31, R14, !PT ;  /* 0x0000000e1f0e7209 */ /* 0x000fe40007810000 */
[----:B------:R-:W-:Y:S02]  /*2bb0*/  CS2R R114, SRZ ;  /* 0x0000000000727805 */ /* 0x000fe4000001ff00 */
[----:B------:R-:W-:Y:S01]  /*2bc0*/  CS2R R116, SRZ ;  /* 0x0000000000747805 */ /* 0x000fe2000001ff00 */
[----:B------:R-:W1:Y:S01]  /*2bd0*/  MUFU.TANH R63, R63 ;  /* 0x0000003f003f7308 */ /* 0x000e620000002400 */
[----:B--2---:R-:W-:Y:S02]  /*2be0*/  FSEL R33, R43, -INF , P1 ;  /* 0xff8000002b217808 */ /* 0x004fe40000800000 */
[----:B------:R-:W-:-:S02]  /*2bf0*/  CS2R R118, SRZ ;  /* 0x0000000000767805 */ /* 0x000fc4000001ff00 */
[----:B------:R-:W-:Y:S01]  /*2c00*/  ISETP.GT.AND P1, PT, R48, 0x49, PT ;  /* 0x000000493000780c */ /* 0x000fe20003f24270 */
[----:B------:R-:W-:Y:S01]  /*2c10*/  SYNCS.ARRIVE.TRANS64.RED.A1T0 RZ, [UR6], RZ ;  /* 0x000000ffffff79a7 */ /* 0x000fe20008100406 */
[----:B------:R-:W-:Y:S02]  /*2c20*/  FMNMX.FTZ R14, R33, R14, !PT ;  /* 0x0000000e210e7209 */ /* 0x000fe40007810000 */
[----:B------:R-:W-:Y:S02]  /*2c30*/  CS2R R120, SRZ ;  /* 0x0000000000787805 */ /* 0x000fe4000001ff00 */
[----:B------:R-:W-:Y:S01]  /*2c40*/  CS2R R122, SRZ ;  /* 0x00000000007a7805 */ /* 0x000fe2000001ff00 */
[----:B------:R-:W2:Y:S01]  /*2c50*/  MUFU.TANH R66, R66 ;  /* 0x0000004200427308 */ /* 0x000ea20000002400 */
[----:B0-----:R-:W-:Y:S02]  /*2c60*/  FSEL R35, R42, -INF , P2 ;  /* 0xff8000002a237808 */ /* 0x001fe40001000000 */
[----:B------:R-:W-:-:S02]  /*2c70*/  CS2R R124, SRZ ;  /* 0x00000000007c7805 */ /* 0x000fc4000001ff00 */
[----:B------:R-:W-:Y:S02]  /*2c80*/  ISETP.GT.AND P2, PT, R48, 0x50, PT ;  /* 0x000000503000780c */ /* 0x000fe40003f44270 */
[----:B------:R-:W-:Y:S02]  /*2c90*/  CS2R R126, SRZ ;  /* 0x00000000007e7805 */ /* 0x000fe4000001ff00 */
[----:B------:R-:W-:Y:S02]  /*2ca0*/  FMNMX.FTZ R39, R35, R14, !PT ;  /* 0x0000000e23277209 */ /* 0x000fe40007810000 */
[----:B------:R-:W-:Y:S02]  /*2cb0*/  CS2R R128, SRZ ;  /* 0x0000000000807805 */ /* 0x000fe4000001ff00 */
[----:B------:R-:W-:Y:S01]  /*2cc0*/  CS2R R130, SRZ ;  /* 0x0000000000827805 */ /* 0x000fe2000001ff00 */
[----:B------:R-:W0:Y:S01]  /*2cd0*/  MUFU.TANH R67, R67 ;  /* 0x0000004300437308 */ /* 0x000e220000002400 */
[----:B-1----:R-:W-:-:S02]  /*2ce0*/  FSEL R34, R63, -INF , P1 ;  /* 0xff8000003f227808 */ /* 0x002fc40000800000 */
[----:B------:R-:W-:Y:S02]  /*2cf0*/  CS2R R132, SRZ ;  /* 0x0000000000847805 */ /* 0x000fe4000001ff00 */
[----:B------:R-:W-:Y:S02]  /*2d00*/  ISETP.GT.AND P1, PT, R48, 0x51, PT ;  /* 0x000000513000780c */ /* 0x000fe40003f24270 */
[----:B------:R-:W-:Y:S02]  /*2d10*/  CS2R R134, SRZ ;  /* 0x0000000000867805 */ /* 0x000fe4000001ff00 */
[----:B------:R-:W-:Y:S01]  /*2d20*/  FMNMX.FTZ R39, R34, R39, !PT ;  /* 0x0000002722277209 */ /* 0x000fe20007810000 */
[----:B------:R-:W1:Y:S01]  /*2d30*/  MUFU.TANH R70, R70 ;  /* 0x0000004600467308 */ /* 0x000e620000002400 */
[----:B--2---:R-:W-:Y:S01]  /*2d40*/  FSEL R38, R66, -INF , P2 ;  /* 0xff80000042267808 */ /* 0x004fe20001000000 */
[----:B------:R-:W-:Y:S01]  /*2d50*/  FMUL.FTZ R66, R0, R60 ;  /* 0x0000003c00427220 */ /* 0x000fe20000410000 */
[----:B------:R-:W-:-:S02]  /*2d60*/  ISETP.GT.AND P2, PT, R48, 0x58, PT ;  /* 0x000000583000780c */ /* 0x000fc40003f44270 */
[----:B------:R-:W-:-:S03]  /*2d70*/  FMNMX.FTZ R39, R38, R39, !PT ;  /* 0x0000002726277209 */ /* 0x000fc60007810000 */
[----:B------:R-:W2:Y:S01]  /*2d80*/  MUFU.TANH R71, R71 ;  /* 0x0000004700477308 */ /* 0x000ea20000002400 */
[----:B0-----:R-:W-:Y:S01]  /*2d90*/  FSEL R36, R67, -INF , P1 ;  /* 0xff80000043247808 */ /* 0x001fe20000800000 */
[----:B------:R-:W-:Y:S01]  /*2da0*/  FMUL.FTZ R67, R0, R61 ;  /* 0x0000003d00437220 */ /* 0x000fe20000410000 */
[----:B------:R-:W-:Y:S02]  /*2db0*/  ISETP.GT.AND P1, PT, R48, 0x59, PT ;  /* 0x000000593000780c */ /* 0x000fe40003f24270 */
[----:B------:R-:W-:-:S03]  /*2dc0*/  FMNMX.FTZ R41, R36, R39, !PT ;  /* 0x0000002724297209 */ /* 0x000fc60007810000 */
[----:B------:R-:W0:Y:S01]  /*2dd0*/  MUFU.TANH R74, R74 ;  /* 0x0000004a004a7308 */ /* 0x000e220000002400 */
[----:B-1----:R-:W-:Y:S01]  /*2de0*/  FSEL R40, R70, -INF , P2 ;  /* 0xff80000046287808 */ /* 0x002fe20001000000 */
[----:B------:R-:W-:Y:S01]  /*2df0*/  FMUL.FTZ R70, R0, R64 ;  /* 0x0000004000467220 */ /* 0x000fe20000410000 */
[----:B------:R-:W-:Y:S01]  /*2e00*/  ISETP.GT.AND P2, PT, R48, 0x60, PT ;  /* 0x000000603000780c */ /* 0x000fe20003f44270 */
[----:B------:R-:W-:Y:S01]  /*2e10*/  FMUL.FTZ R64, R0, R65 ;  /* 0x0000004100407220 */ /* 0x000fe20000410000 */
[----:B------:R-:W-:-:S03]  /*2e20*/  FMNMX.FTZ R14, R40, R41, !PT ;  /* 0x00000029280e7209 */ /* 0x000fc60007810000 */
[----:B------:R-:W1:Y:S01]  /*2e30*/  MUFU.TANH R75, R75 ;  /* 0x0000004b004b7308 */ /* 0x000e620000002400 */
[----:B--2---:R-:W-:Y:S01]  /*2e40*/  FSEL R39, R71, -INF , P1 ;  /* 0xff80000047277808 */ /* 0x004fe20000800000 */
[----:B------:R-:W-:Y:S01]  /*2e50*/  FMUL.FTZ R71, R0, R68 ;  /* 0x0000004400477220 */ /* 0x000fe20000410000 */
[----:B------:R-:W-:Y:S01]  /*2e60*/  ISETP.GT.AND P1, PT, R48, 0x61, PT ;  /* 0x000000613000780c */ /* 0x000fe20003f24270 */
[C---:B------:R-:W-:Y:S01]  /*2e70*/  FMUL.FTZ R68, R0.reuse, R69 ;  /* 0x0000004500447220 */ /* 0x040fe20000410000 */
[----:B------:R-:W-:Y:S01]  /*2e80*/  FMNMX.FTZ R43, R39, R14, !PT ;  /* 0x0000000e272b7209 */ /* 0x000fe20007810000 */
[C---:B------:R-:W-:Y:S01]  /*2e90*/  FMUL.FTZ R69, R0.reuse, R73 ;  /* 0x0000004900457220 */ /* 0x040fe20000410000 */
[----:B------:R-:W-:Y:S01]  /*2ea0*/  FMUL.FTZ R73, R0, R77 ;  /* 0x0000004d00497220 */ /* 0x000fe20000410000 */
[----:B------:R2:W3:Y:S01]  /*2eb0*/  MUFU.TANH R47, R78 ;  /* 0x0000004e002f7308 */ /* 0x0004e20000002400 */
[----:B0-----:R-:W-:Y:S01]  /*2ec0*/  FSEL R42, R74, -INF , P2 ;  /* 0xff8000004a2a7808 */ /* 0x001fe20001000000 */
[----:B------:R-:W-:Y:S01]  /*2ed0*/  FMUL.FTZ R74, R0, R76 ;  /* 0x0000004c004a7220 */ /* 0x000fe20000410000 */
[----:B------:R-:W-:Y:S01]  /*2ee0*/  ISETP.GT.AND P2, PT, R48, 0x68, PT ;  /* 0x000000683000780c */ /* 0x000fe20003f44270 */
[----:B------:R-:W-:Y:S01]  /*2ef0*/  FMUL.FTZ R76, R0, R81 ;  /* 0x00000051004c7220 */ /* 0x000fe20000410000 */
[----:B------:R-:W-:Y:S01]  /*2f00*/  FMNMX.FTZ R14, R42, R43, !PT ;  /* 0x0000002b2a0e7209 */ /* 0x000fe20007810000 */
[----:B------:R-:W-:-:S02]  /*2f10*/  FMUL.FTZ R77, R0, R85 ;  /* 0x00000055004d7220 */ /* 0x000fc40000410000 */
[----:B------:R-:W0:Y:S01]  /*2f20*/  MUFU.TANH R79, R79 ;  /* 0x0000004f004f7308 */ /* 0x000e220000002400 */
[----:B-1----:R-:W-:Y:S01]  /*2f30*/  FSEL R41, R75, -INF , P1 ;  /* 0xff8000004b297808 */ /* 0x002fe20000800000 */
[----:B------:R-:W-:Y:S01]  /*2f40*/  FMUL.FTZ R75, R0, R80 ;  /* 0x00000050004b7220 */ /* 0x000fe20000410000 */
[----:B------:R-:W-:Y:S01]  /*2f50*/  ISETP.GT.AND P1, PT, R48, 0x69, PT ;  /* 0x000000693000780c */ /* 0x000fe20003f24270 */
[----:B--2---:R-:W-:Y:S01]  /*2f60*/  FMUL.FTZ R78, R0, R84 ;  /* 0x00000054004e7220 */ /* 0x004fe20000410000 */
[----:B------:R-:W-:-:S03]  /*2f70*/  FMNMX.FTZ R14, R41, R14, !PT ;  /* 0x0000000e290e7209 */ /* 0x000fc60007810000 */
[----:B------:R-:W1:Y:S01]  /*2f80*/  MUFU.TANH R45, R82 ;  /* 0x00000052002d7308 */ /* 0x000e620000002400 */
[----:B---3--:R-:W-:Y:S02]  /*2f90*/  FSEL R47, R47, -INF , P2 ;  /* 0xff8000002f2f7808 */ /* 0x008fe40001000000 */
[----:B------:R-:W-:Y:S02]  /*2fa0*/  ISETP.GT.AND P2, PT, R48, 0x70, PT ;  /* 0x000000703000780c */ /* 0x000fe40003f44270 */
[----:B------:R-:W-:-:S03]  /*2fb0*/  FMNMX.FTZ R14, R47, R14, !PT ;  /* 0x0000000e2f0e7209 */ /* 0x000fc60007810000 */
[----:B------:R-:W2:Y:S01]  /*2fc0*/  MUFU.TANH R44, R83 ;  /* 0x00000053002c7308 */ /* 0x000ea20000002400 */
[----:B0-----:R-:W-:Y:S02]  /*2fd0*/  FSEL R43, R79, -INF , P1 ;  /* 0xff8000004f2b7808 */ /* 0x001fe40000800000 */
[----:B------:R-:W-:Y:S01]  /*2fe0*/  ISETP.GT.AND P1, PT, R48, 0x71, PT ;  /* 0x000000713000780c */ /* 0x000fe20003f24270 */
[----:B------:R-:W0:Y:S01]  /*2ff0*/  SHFL.IDX PT, R79, R89, RZ, 0x1c1f ;  /* 0x001c1fff594f7589 */ /* 0x000e2200000e0000 */
        /* <DEDUP_REMOVED lines=9> */
[----:B------:R-:W-:Y:S01]  /*3090*/  MUFU.TANH R4, R4 ;  /* 0x0000000400047308 */ /* 0x000fe20000002400 */
[----:B---3--:R-:W-:Y:S02]  /*30a0*/  FSEL R48, R86, -INF , P2 ;  /* 0xff80000056307808 */ /* 0x008fe40001000000 */
[----:B0-----:R-:W-:Y:S02]  /*30b0*/  VIADDMNMX R79, R79, R56, R57, PT ;  /* 0x000000384f4f7246 */ /* 0x001fe40003800139 */
[----:B------:R-:W-:-:S03]  /*30c0*/  FMNMX.FTZ R14, R48, R55, !PT ;  /* 0x00000037300e7209 */ /* 0x000fc60007810000 */
[----:B------:R-:W0:Y:S01]  /*30d0*/  MUFU.TANH R3, R3 ;  /* 0x0000000300037308 */ /* 0x000e220000002400 */
[----:B-1----:R-:W-:Y:S02]  /*30e0*/  FSEL R49, R87, -INF , P1 ;  /* 0xff80000057317808 */ /* 0x002fe40000800000 */
[----:B------:R-:W-:Y:S02]  /*30f0*/  ISETP.GT.AND P2, PT, R79, 0x1, PT ;  /* 0x000000014f00780c */ /* 0x000fe40003f44270 */
[----:B------:R-:W-:Y:S02]  /*3100*/  FMNMX.FTZ R14, R49, R14, !PT ;  /* 0x0000000e310e7209 */ /* 0x000fe40007810000 */
[----:B------:R-:W-:Y:S01]  /*3110*/  ISETP.GT.AND P3, PT, R79, 0x8, PT ;  /* 0x000000084f00780c */ /* 0x000fe20003f64270 */
[----:B------:R-:W1:Y:S02]  /*3120*/  MUFU.TANH R7, R7 ;  /* 0x0000000700077308 */ /* 0x000e640000002400 */
[----:B------:R-:W2:Y:S06]  /*3130*/  SHFL.BFLY PT, R55, R14, 0x2, 0x1f ;  /* 0x0c401f000e377f89 */ /* 0x000eac00000e0000 */
[----:B------:R-:W-:Y:S01]  /*3140*/  MUFU.TANH R5, R5 ;  /* 0x0000000500057308 */ /* 0x000fe20000002400 */
[----:B0-----:R-:W-:-:S02]  /*3150*/  FSEL R3, R3, -INF , P2 ;  /* 0xff80000003037808 */ /* 0x001fc40001000000 */
        /* <DEDUP_REMOVED lines=9> */
[----:B------:R-:W0:Y:S08]  /*31f0*/  MUFU.TANH R9, R9 ;  /* 0x0000000900097308 */ /* 0x000e300000002400 */
[----:B------:R-:W3:Y:S01]  /*3200*/  MUFU.TANH R12, R12 ;  /* 0x0000000c000c7308 */ /* 0x000ee20000002400 */
        /* <DEDUP_REMOVED lines=9> */
[----:B------:R-:W-:-:S03]  /*32a0*/  ISETP.GT.AND P1, PT, R79, RZ, PT ;  /* 0x000000ff4f00720c */ /* 0x000fc60003f24270 */
[--C-:B------:R-:W-:Y:S01]  /*32b0*/  FFMA.FTZ R62, R62, UR18, -R55.reuse ;  /* 0x000000123e3e7c23 */ /* 0x100fe20008010837 */
[----:B------:R-:W-:Y:S01]  /*32c0*/  FSEL R4, R4, -INF , P1 ;  /* 0xff80000004047808 */ /* 0x000fe20000800000 */
        /* <DEDUP_REMOVED lines=14> */
[--C-:B------:R-:W-:Y:S01]  /*33b0*/  FFMA.FTZ R41, R43, UR18, -R55.reuse ;  /* 0x000000122b297c23 */ /* 0x100fe20008010837 */
[----:B------:R-:W-:Y:S01]  /*33c0*/  FMNMX.FTZ R63, R59, R60, !PT ;  /* 0x0000003c3b3f7209 */ /* 0x000fe20007810000 */
[----:B------:R-:W-:Y:S01]  /*33d0*/  IMAD.U32 R43, RZ, RZ, UR18 ;  /* 0x00000012ff2b7e24 */ /* 0x000fe2000f8e00ff */
[----:B------:R-:W-:Y:S01]  /*33e0*/  ISETP.GT.AND P1, PT, R79, 0x19, PT ;  /* 0x000000194f00780c */ /* 0x000fe20003f24270 */
[----:B------:R-:W5:Y:S01]  /*33f0*/  MUFU.TANH R20, R20 ;  /* 0x0000001400147308 */ /* 0x000f620000002400 */
[----:B------:R-:W-:Y:S01]  /*3400*/  FMNMX.FTZ R8, R6, R63, !PT ;  /* 0x0000003f06087209 */ /* 0x000fe20007810000 */
[--C-:B------:R-:W-:Y:S01]  /*3410*/  FFMA.FTZ R56, R92, UR18, -R55.reuse ;  /* 0x000000125c387c23 */ /* 0x100fe20008010837 */
[----:B0-----:R-:W-:Y:S01]  /*3420*/  FSEL R9, R9, -INF , P1 ;  /* 0xff80000009097808 */ /* 0x001fe20000800000 */
[--C-:B------:R-:W-:Y:S01]  /*3430*/  FFMA.FTZ R57, R90, UR18, -R55.reuse ;  /* 0x000000125a397c23 */ /* 0x100fe20008010837 */
[----:B------:R-:W-:Y:S01]  /*3440*/  FMNMX.FTZ R8, R11, R8, !PT ;  /* 0x000000080b087209 */ /* 0x000fe20007810000 */
[--C-:B------:R-:W-:Y:S01]  /*3450*/  FFMA.FTZ R58, R58, UR18, -R55.reuse ;  /* 0x000000123a3a7c23 */ /* 0x100fe20008010837 */
[----:B------:R-:W-:Y:S01]  /*3460*/  ISETP.GT.AND P1, PT, R79, 0x21, PT ;  /* 0x000000214f00780c */ /* 0x000fe20003f24270 */
[----:B------:R-:W0:Y:S01]  /*3470*/  MUFU.TANH R25, R25 ;  /* 0x0000001900197308 */ /* 0x000e220000002400 */
[----:B---3--:R-:W-:Y:S01]  /*3480*/  FSEL R60, R12, -INF , P2 ;  /* 0xff8000000c3c7808 */ /* 0x008fe20001000000 */
[--C-:B------:R-:W-:Y:S01]  /*3490*/  FFMA.FTZ R61, R88, UR18, -R55.reuse ;  /* 0x00000012583d7c23 */ /* 0x100fe20008010837 */
[----:B------:R-:W-:Y:S01]  /*34a0*/  FMNMX.FTZ R63, R9, R8, !PT ;  /* 0x00000008093f7209 */ /* 0x000fe20007810000 */
[--C-:B------:R-:W-:Y:S01]  /*34b0*/  FFMA.FTZ R52, R52, UR18, -R55.reuse ;  /* 0x0000001234347c23 */ /* 0x100fe20008010837 */
[C---:B------:R-:W-:Y:S01]  /*34c0*/  ISETP.GT.AND P2, PT, R79.reuse, 0x28, PT ;  /* 0x000000284f00780c */ /* 0x040fe20003f44270 */
[--C-:B------:R-:W-:Y:S01]  /*34d0*/  FFMA.FTZ R46, R46, UR18, -R55.reuse ;  /* 0x000000122e2e7c23 */ /* 0x100fe20008010837 */
[----:B-1----:R-:W-:Y:S01]  /*34e0*/  FSEL R10, R10, -INF , P1 ;  /* 0xff8000000a0a7808 */ /* 0x002fe20000800000 */
[----:B------:R-:W1:Y:S01]  /*34f0*/  MUFU.TANH R24, R24 ;  /* 0x0000001800187308 */ /* 0x000e620000002400 */
[----:B------:R-:W-:Y:S01]  /*3500*/  FMNMX.FTZ R65, R60, R63, !PT ;  /* 0x0000003f3c417209 */ /* 0x000fe20007810000 */
[--C-:B------:R-:W-:Y:S01]  /*3510*/  FFMA.FTZ R32, R32, UR18, -R55.reuse ;  /* 0x0000001220207c23 */ /* 0x100fe20008010837 */
[----:B------:R-:W-:Y:S01]  /*3520*/  ISETP.GT.AND P1, PT, R79, 0x29, PT ;  /* 0x000000294f00780c */ /* 0x000fe20003f24270 */
[--C-:B------:R-:W-:Y:S01]  /*3530*/  FFMA.FTZ R28, R28, UR18, -R55.reuse ;  /* 0x000000121c1c7c23 */ /* 0x100fe20008010837 */
[----:B--2---:R-:W-:Y:S01]  /*3540*/  FSEL R15, R15, -INF , P2 ;  /* 0xff8000000f0f7808 */ /* 0x004fe20001000000 */
[----:B------:R-:W-:Y:S01]  /*3550*/  FFMA.FTZ R49, R49, UR18, -R55 ;  /* 0x0000001231317c23 */ /* 0x000fe20008010837 */
[----:B------:R-:W-:Y:S01]  /*3560*/  FMNMX.FTZ R8, R10, R65, !PT ;  /* 0x000000410a087209 */ /* 0x000fe20007810000 */
[----:B------:R2:W-:Y:S01]  /*3570*/  MUFU.EX2 R12, R62 ;  /* 0x0000003e000c7308 */ /* 0x0005e20000000800 */
[----:B------:R-:W-:-:S02]  /*3580*/  ISETP.GT.AND P2, PT, R79, 0x30, PT ;  /* 0x000000304f00780c */ /* 0x000fc40003f44270 */
[----:B------:R-:W-:Y:S02]  /*3590*/  CS2R R88, SRZ ;  /* 0x0000000000587805 */ /* 0x000fe4000001ff00 */
[----:B----4-:R-:W-:Y:S02]  /*35a0*/  FSEL R13, R13, -INF , P1 ;  /* 0xff8000000d0d7808 */ /* 0x010fe40000800000 */
[----:B------:R-:W-:Y:S02]  /*35b0*/  CS2R R90, SRZ ;  /* 0x00000000005a7805 */ /* 0x000fe4000001ff00 */
[----:B------:R-:W-:Y:S02]  /*35c0*/  FMNMX.FTZ R8, R15, R8, !PT ;  /* 0x000000080f087209 */ /* 0x000fe40007810000 */
[----:B------:R-:W-:Y:S02]  /*35d0*/  CS2R R92, SRZ ;  /* 0x00000000005c7805 */ /* 0x000fe4000001ff00 */
[----:B------:R-:W-:Y:S01]  /*35e0*/  ISETP.GT.AND P1, PT, R79, 0x31, PT ;  /* 0x000000314f00780c */ /* 0x000fe20003f24270 */
[----:B------:R-:W-:Y:S01]  /*35f0*/  MUFU.TANH R27, R27 ;  /* 0x0000001b001b7308 */ /* 0x000fe20000002400 */
[----:B--2---:R-:W-:-:S01]  /*3600*/  FFMA.FTZ R62, R53, UR18, -R55 ;  /* 0x00000012353e7c23 */ /* 0x004fc20008010837 */
[----:B-----5:R-:W-:-:S02]  /*3610*/  FSEL R53, R21, -INF , P2 ;  /* 0xff80000015357808 */ /* 0x020fc40001000000 */
[----:B------:R-:W-:Y:S02]  /*3620*/  FMNMX.FTZ R8, R13, R8, !PT ;  /* 0x000000080d087209 */ /* 0x000fe40007810000 */
[----:B------:R-:W-:Y:S02]  /*3630*/  ISETP.GT.AND P2, PT, R79, 0x38, PT ;  /* 0x000000384f00780c */ /* 0x000fe40003f44270 */
[----:B------:R-:W2:Y:S01]  /*3640*/  MUFU.TANH R26, R26 ;  /* 0x0000001a001a7308 */ /* 0x000ea20000002400 */
[----:B------:R-:W-:Y:S02]  /*3650*/  FSEL R20, R20, -INF , P1 ;  /* 0xff80000014147808 */ /* 0x000fe40000800000 */
[----:B------:R-:W-:Y:S02]  /*3660*/  FMNMX.FTZ R65, R53, R8, !PT ;  /* 0x0000000835417209 */ /* 0x000fe40007810000 */
[----:B------:R-:W-:Y:S02]  /*3670*/  ISETP.GT.AND P1, PT, R79, 0x39, PT ;  /* 0x000000394f00780c */ /* 0x000fe40003f24270 */
[----:B0-----:R-:W-:Y:S01]  /*3680*/  FSEL R25, R25, -INF , P2 ;  /* 0xff80000019197808 */ /* 0x001fe20001000000 */
[----:B------:R-:W0:Y:S01]  /*3690*/  MUFU.TANH R66, R66 ;  /* 0x0000004200427308 */ /* 0x000e220000002400 */
[----:B------:R-:W-:-:S02]  /*36a0*/  FMNMX.FTZ R8, R20, R65, !PT ;  /* 0x0000004114087209 */ /* 0x000fc40007810000 */
[----:B------:R-:W-:Y:S02]  /*36b0*/  ISETP.GT.AND P2, PT, R79, 0x40, PT ;  /* 0x000000404f00780c */ /* 0x000fe40003f44270 */
[----:B-1----:R-:W-:Y:S02]  /*36c0*/  FSEL R24, R24, -INF , P1 ;  /* 0xff80000018187808 */ /* 0x002fe40000800000 */
[----:B------:R-:W-:Y:S01]  /*36d0*/  FMNMX.FTZ R65, R25, R8, !PT ;  /* 0x0000000819417209 */ /* 0x000fe20007810000 */
[----:B------:R-:W1:Y:S01]  /*36e0*/  MUFU.TANH R67, R67 ;  /* 0x0000004300437308 */ /* 0x000e620000002400 */
[----:B------:R-:W-:Y:S02]  /*36f0*/  ISETP.GT.AND P1, PT, R79, 0x41, PT ;  /* 0x000000414f00780c */ /* 0x000fe40003f24270 */
[----:B------:R-:W-:Y:S02]  /*3700*/  FMNMX.FTZ R8, R24, R65, !PT ;  /* 0x0000004118087209 */ /* 0x000fe40007810000 */
[----:B--2---:R-:W-:-:S02]  /*3710*/  FSEL R26, R26, -INF , P1 ;  /* 0xff8000001a1a7808 */ /* 0x004fc40000800000 */
[----:B------:R-:W-:Y:S01]  /*3720*/  ISETP.GT.AND P1, PT, R79, 0x49, PT ;  /* 0x000000494f00780c */ /* 0x000fe20003f24270 */
[----:B------:R2:W-:Y:S08]  /*3730*/  MUFU.EX2 R21, R62 ;  /* 0x0000003e00157308 */ /* 0x0005f00000000800 */
[----:B------:R-:W3:Y:S01]  /*3740*/  MUFU.TANH R70, R70 ;  /* 0x0000004600467308 */ /* 0x000ee20000002400 */
[----:B--2---:R-:W-:-:S01]  /*3750*/  FFMA.FTZ R62, R51, UR18, -R55 ;  /* 0x00000012333e7c23 */ /* 0x004fc20008010837 */
[----:B------:R-:W-:-:S02]  /*3760*/  FSEL R51, R27, -INF , P2 ;  /* 0xff8000001b337808 */ /* 0x000fc40001000000 */
[----:B------:R-:W-:Y:S02]  /*3770*/  ISETP.GT.AND P2, PT, R79, 0x48, PT ;  /* 0x000000484f00780c */ /* 0x000fe40003f44270 */
[----:B------:R-:W-:Y:S02]  /*3780*/  FMNMX.FTZ R65, R51, R8, !PT ;  /* 0x0000000833417209 */ /* 0x000fe40007810000 */
[----:B------:R-:W2:Y:S02]  /*3790*/  MUFU.TANH R64, R64 ;  /* 0x0000004000407308 */ /* 0x000ea40000002400 */
[----:B------:R-:W-:-:S06]  /*37a0*/  FMNMX.FTZ R65, R26, R65, !PT ;  /* 0x000000411a417209 */ /* 0x000fcc0007810000 */
[----:B------:R4:W-:Y:S08]  /*37b0*/  MUFU.EX2 R63, R54 ;  /* 0x00000036003f7308 */ /* 0x0009f00000000800 */
[----:B------:R-:W5:Y:S01]  /*37c0*/  MUFU.TANH R71, R71 ;  /* 0x0000004700477308 */ /* 0x000f620000002400 */
[----:B----4-:R-:W-:-:S01]  /*37d0*/  FFMA.FTZ R54, R50, UR18, -R55 ;  /* 0x0000001232367c23 */ /* 0x010fc20008010837 */
[----:B0-----:R-:W-:-:S02]  /*37e0*/  FSEL R50, R66, -INF , P2 ;  /* 0xff80000042327808 */ /* 0x001fc40001000000 */
[----:B------:R-:W-:-:S04]  /*37f0*/  ISETP.GT.AND P2, PT, R79, 0x50, PT ;  /* 0x000000504f00780c */ /* 0x000fc80003f44270 */
[----:B------:R1:W-:Y:S08]  /*3800*/  MUFU.EX2 R27, R62 ;  /* 0x0000003e001b7308 */ /* 0x0003f00000000800 */
[----:B------:R-:W0:Y:S01]  /*3810*/  MUFU.TANH R68, R68 ;  /* 0x0000004400447308 */ /* 0x000e220000002400 */
[----:B-1----:R-:W-:Y:S02]  /*3820*/  FSEL R62, R67, -INF , P1 ;  /* 0xff800000433e7808 */ /* 0x002fe40000800000 */
[----:B------:R-:W-:-:S02]  /*3830*/  FMNMX.FTZ R67, R50, R65, !PT ;  /* 0x0000004132437209 */ /* 0x000fc40007810000 */
[----:B------:R-:W-:Y:S02]  /*3840*/  ISETP.GT.AND P1, PT, R79, 0x51, PT ;  /* 0x000000514f00780c */ /* 0x000fe40003f24270 */
[----:B---3--:R-:W-:Y:S01]  /*3850*/  FSEL R65, R70, -INF , P2 ;  /* 0xff80000046417808 */ /* 0x008fe20001000000 */
[----:B------:R-:W1:Y:S01]  /*3860*/  MUFU.TANH R72, R72 ;  /* 0x0000004800487308 */ /* 0x000e620000002400 */
        /* <DEDUP_REMOVED lines=10> */
[----:B-----5:R-:W-:Y:S01]  /*3910*/  FSEL R37, R71, -INF , P2 ;  /* 0xff80000047257808 */ /* 0x020fe20001000000 */
[----:B------:R-:W-:Y:S01]  /*3920*/  FFMA.FTZ R42, R45, UR18, -R55 ;  /* 0x000000122d2a7c23 */ /* 0x000fe20008010837 */
[----:B------:R-:W-:-:S02]  /*3930*/  FMNMX.FTZ R8, R64, R81, !PT ;  /* 0x0000005140087209 */ /* 0x000fc40007810000 */
[----:B------:R-:W-:Y:S01]  /*3940*/  ISETP.GT.AND P2, PT, R79, 0x60, PT ;  /* 0x000000604f00780c */ /* 0x000fe20003f44270 */
[----:B------:R-:W3:Y:S01]  /*3950*/  MUFU.TANH R74, R74 ;  /* 0x0000004a004a7308 */ /* 0x000ee20000002400 */
[----:B0-----:R-:W-:Y:S02]  /*3960*/  FSEL R66, R68, -INF , P1 ;  /* 0xff80000044427808 */ /* 0x001fe40000800000 */
[----:B------:R-:W-:Y:S02]  /*3970*/  FMNMX.FTZ R71, R37, R8, !PT ;  /* 0x0000000825477209 */ /* 0x000fe40007810000 */
[----:B------:R-:W-:Y:S02]  /*3980*/  ISETP.GT.AND P1, PT, R79, 0x61, PT ;  /* 0x000000614f00780c */ /* 0x000fe40003f24270 */
[----:B-1----:R-:W-:Y:S01]  /*3990*/  FSEL R72, R72, -INF , P2 ;  /* 0xff80000048487808 */ /* 0x002fe20001000000 */
[----:B------:R-:W0:Y:S01]  /*39a0*/  MUFU.TANH R73, R73 ;  /* 0x0000004900497308 */ /* 0x000e220000002400 */
[----:B------:R-:W-:-:S02]  /*39b0*/  FMNMX.FTZ R71, R66, R71, !PT ;  /* 0x0000004742477209 */ /* 0x000fc40007810000 */
[----:B------:R-:W-:Y:S02]  /*39c0*/  ISETP.GT.AND P2, PT, R79, 0x68, PT ;  /* 0x000000684f00780c */ /* 0x000fe40003f44270 */
[----:B--2---:R-:W-:Y:S01]  /*39d0*/  FSEL R68, R69, -INF , P1 ;  /* 0xff80000045447808 */ /* 0x004fe20000800000 */
        /* <DEDUP_REMOVED lines=14> */
[----:B------:R-:W-:Y:S01]  /*3ac0*/  FFMA.FTZ R71, R29, UR18, -R55 ;  /* 0x000000121d477c23 */ /* 0x000fe20008010837 */
        /* <DEDUP_REMOVED lines=10> */
[----:B------:R-:W-:Y:S01]  /*3b70*/  MUFU.EX2 R56, R56 ;  /* 0x0000003800387308 */ /* 0x000fe20000000800 */
[----:B0-----:R-:W-:-:S04]  /*3b80*/  FSEL R78, R78, -INF , P2 ;  /* 0xff8000004e4e7808 */ /* 0x001fc80001000000 */
[----:B------:R-:W-:-:S03]  /*3b90*/  FMNMX.FTZ R8, R78, R29, !PT ;  /* 0x0000001d4e087209 */ /* 0x000fc60007810000 */
[----:B------:R-:W-:Y:S01]  /*3ba0*/  MUFU.EX2 R57, R57 ;  /* 0x0000003900397308 */ /* 0x000fe20000000800 */
[----:B-1----:R-:W-:-:S04]  /*3bb0*/  FSEL R77, R77, -INF , P1 ;  /* 0xff8000004d4d7808 */ /* 0x002fc80000800000 */
[----:B------:R-:W-:-:S03]  /*3bc0*/  FMNMX.FTZ R8, R77, R8, !PT ;  /* 0x000000084d087209 */ /* 0x000fc60007810000 */
[----:B------:R-:W-:Y:S02]  /*3bd0*/  MUFU.EX2 R58, R58 ;  /* 0x0000003a003a7308 */ /* 0x000fe40000000800 */
[----:B------:R-:W0:Y:S06]  /*3be0*/  SHFL.BFLY PT, R79, R8, 0x2, 0x1f ;  /* 0x0c401f00084f7f89 */ /* 0x000e2c00000e0000 */
[----:B------:R-:W1:Y:S08]  /*3bf0*/  MUFU.EX2 R61, R61 ;  /* 0x0000003d003d7308 */ /* 0x000e700000000800 */
[----:B------:R-:W-:Y:S08]  /*3c00*/  MUFU.EX2 R29, R80 ;  /* 0x00000050001d7308 */ /* 0x000ff00000000800 */
[----:B------:R-:W2:Y:S01]  /*3c10*/  MUFU.EX2 R52, R52 ;  /* 0x0000003400347308 */ /* 0x000ea20000000800 */
[----:B-1----:R-:W-:-:S02]  /*3c20*/  F2FP.SATFINITE.E4M3.F32.PACK_AB_MERGE_C R149, R61, R58, RZ ;  /* 0x0000003a3d95723e */ /* 0x002fc400048070ff */
[----:B0-----:R-:W-:Y:S02]  /*3c30*/  FMNMX.FTZ R79, R8, R79, !PT ;  /* 0x0000004f084f7209 */ /* 0x001fe40007810000 */
[----:B------:R-:W-:-:S03]  /*3c40*/  F2FP.SATFINITE.E4M3.F32.PACK_AB_MERGE_C R149, R57, R56, R149 ;  /* 0x000000383995723e */ /* 0x000fc60004807095 */
[----:B------:R-:W0:Y:S01]  /*3c50*/  SHFL.BFLY PT, R8, R79, 0x1, 0x1f ;  /* 0x0c201f004f087f89 */ /* 0x000e2200000e0000 */
[----:B------:R-:W-:Y:S08]  /*3c60*/  MUFU.EX2 R54, R54 ;  /* 0x0000003600367308 */ /* 0x000ff00000000800 */
[----:B------:R-:W-:Y:S01]  /*3c70*/  MUFU.EX2 R46, R46 ;  /* 0x0000002e002e7308 */ /* 0x000fe20000000800 */
[----:B--2---:R-:W-:-:S04]  /*3c80*/  F2FP.SATFINITE.E4M3.F32.PACK_AB_MERGE_C R151, R52, R21, RZ ;  /* 0x000000153497723e */ /* 0x004fc800048070ff */
[----:B------:R-:W-:-:S03]  /*3c90*/  F2FP.SATFINITE.E4M3.F32.PACK_AB_MERGE_C R151, R63, R12, R151 ;  /* 0x0000000c3f97723e */ /* 0x000fc60004807097 */
[----:B------:R-:W1:Y:S01]  /*3ca0*/  MUFU.EX2 R67, R67 ;  /* 0x0000004300437308 */ /* 0x000e620000000800 */
[----:B0-----:R-:W-:-:S07]  /*3cb0*/  FMNMX.FTZ R8, R79, R8, !PT ;  /* 0x000000084f087209 */ /* 0x001fce0007810000 */
[----:B------:R-:W-:Y:S01]  /*3cc0*/  MUFU.EX2 R32, R32 ;  /* 0x0000002000207308 */ /* 0x000fe20000000800 */
[C---:B------:R-:W-:Y:S01]  /*3cd0*/  FSETP.NEU.FTZ.AND P1, PT, R8.reuse, -INF , PT ;  /* 0xff8000000800780b */ /* 0x040fe20003f3d000 */
[----:B------:R-:W-:Y:S01]  /*3ce0*/  FFMA.FTZ R45, R8, R43, -8 ;  /* 0xc1000000082d7423 */ /* 0x000fe2000001002b */
[----:B------:R-:W-:-:S01]  /*3cf0*/  FFMA.FTZ R43, R44, UR18, -R55 ;  /* 0x000000122c2b7c23 */ /* 0x000fc20008010837 */
[----:B------:R-:W-:-:S04]  /*3d00*/  FFMA.FTZ R44, R48, UR18, -R55 ;  /* 0x00000012302c7c23 */ /* 0x000fc80008010837 */
[----:B------:R-:W-:Y:S01]  /*3d10*/  MUFU.EX2 R69, R69 ;  /* 0x0000004500457308 */ /* 0x000fe20000000800 */
[----:B------:R-:W-:Y:S02]  /*3d20*/  FSEL R45, R45, RZ, P1 ;  /* 0x000000ff2d2d7208 */ /* 0x000fe40000800000 */
[----:B-1----:R-:W-:Y:S02]  /*3d30*/  F2FP.SATFINITE.E4M3.F32.PACK_AB_MERGE_C R145, R67, R46, RZ ;  /* 0x0000002e4391723e */ /* 0x002fe400048070ff */
[----:B------:R-:W-:Y:S01]  /*3d40*/  PLOP3.LUT P1, PT, PT, PT, UP0, 0x80, 0x0 ;  /* 0x000000000000781c */ /* 0x000fe20003f2f008 */
        /* <DEDUP_REMOVED lines=36> */
[----:B------:R-:W-:Y:S01]  /*3f90*/  FFMA.FTZ R78, R78, UR18, -R45 ;  /* 0x000000124e4e7c23 */ /* 0x000fe2000801082d */
[----:B------:R-:W-:Y:S01]  /*3fa0*/  F2FP.SATFINITE.E4M3.F32.PACK_AB_MERGE_C R145, R54, R27, R145 ;  /* 0x0000001b3691723e */ /* 0x000fe20004807091 */
[----:B------:R-:W0:Y:S01]  /*3fb0*/  MUFU.EX2 R5, R5 ;  /* 0x0000000500057308 */ /* 0x000e220000000800 */
[----:B-1----:R-:W-:-:S01]  /*3fc0*/  FADD.FTZ R59, R7, R50 ;  /* 0x00000032073b7221 */ /* 0x002fc20000010000 */
[----:B------:R-:W-:Y:S01]  /*3fd0*/  FFMA.FTZ R50, R64, UR18, -R45 ;  /* 0x0000001240327c23 */ /* 0x000fe2000801082d */
[----:B------:R-:W-:-:S04]  /*3fe0*/  FADD.FTZ R64, R12, R65 ;  /* 0x000000410c407221 */ /* 0x000fc80000010000 */
[----:B------:R-:W-:Y:S01]  /*3ff0*/  FADD.FTZ R64, R63, R64 ;  /* 0x000000403f407221 */ /* 0x000fe20000010000 */
[----:B------:R-:W1:Y:S01]  /*4000*/  MUFU.EX2 R6, R6 ;  /* 0x0000000600067308 */ /* 0x000e620000000800 */
[----:B--2---:R-:W-:-:S01]  /*4010*/  FADD.FTZ R62, R48, R59 ;  /* 0x0000003b303e7221 */ /* 0x004fc20000010000 */
[----:B------:R-:W-:Y:S01]  /*4020*/  F2FP.SATFINITE.E4M3.F32.PACK_AB_MERGE_C R148, R48, R7, RZ ;  /* 0x000000073094723e */ /* 0x000fe200048070ff */
[----:B------:R-:W-:-:S03]  /*4030*/  FADD.FTZ R65, R21, R64 ;  /* 0x0000004015417221 */ /* 0x000fc60000010000 */
[----:B------:R-:W-:Y:S01]  /*4040*/  F2FP.SATFINITE.E4M3.F32.PACK_AB_MERGE_C R148, R3, R4, R148 ;  /* 0x000000040394723e */ /* 0x000fe20004807094 */
[----:B------:R-:W-:-:S01]  /*4050*/  FADD.FTZ R66, R52, R65 ;  /* 0x0000004134427221 */ /* 0x000fc20000010000 */
        /* <DEDUP_REMOVED lines=9> */
[----:B--2---:R-:W-:-:S01]  /*40f0*/  FADD.FTZ R59, R11, R62 ;  /* 0x0000003e0b3b7221 */ /* 0x004fc20000010000 */
[----:B------:R-:W-:Y:S01]  /*4100*/  FFMA.FTZ R62, R68, UR18, -R45 ;  /* 0x00000012443e7c23 */ /* 0x000fe2000801082d */
[----:B------:R-:W-:-:S01]  /*4110*/  FADD.FTZ R66, R32, R65 ;  /* 0x0000004120427221 */ /* 0x000fc20000010000 */
[----:B------:R-:W-:-:S03]  /*4120*/  FFMA.FTZ R45, R77, UR18, -R45 ;  /* 0x000000124d2d7c23 */ /* 0x000fc6000801082d */
[----:B------:R-:W-:Y:S01]  /*4130*/  FADD.FTZ R21, R69, R66 ;  /* 0x0000004245157221 */ /* 0x000fe20000010000 */
        /* <DEDUP_REMOVED lines=82> */
[C---:B--2---:R-:W-:Y:S01]  /*4660*/  F2FP.SATFINITE.E4M3.F32.PACK_AB_MERGE_C R40, R41.reuse, R40, RZ ;  /* 0x000000282928723e */ /* 0x044fe200048070ff */
[----:B------:R-:W-:-:S03]  /*4670*/  FADD.FTZ R41, R41, R4 ;  /* 0x0000000429297221 */ /* 0x000fc60000010000 */
[----:B------:R-:W-:-:S03]  /*4680*/  F2FP.SATFINITE.E4M3.F32.PACK_AB_MERGE_C R137, R39, R36, R40 ;  /* 0x000000242789723e */ /* 0x000fc60004807028 */
        /* <DEDUP_REMOVED lines=14> */
[----:B0-----:R-:W-:Y:S01]  /*4770*/  F2FP.SATFINITE.E4M3.F32.PACK_AB_MERGE_C R4, R45, R78, RZ ;  /* 0x0000004e2d04723e */ /* 0x001fe200048070ff */
[----:B------:R-:W-:-:S03]  /*4780*/  FADD.FTZ R78, R78, R3 ;  /* 0x000000034e4e7221 */ /* 0x000fc60000010000 */
[----:B------:R-:W-:Y:S01]  /*4790*/  F2FP.SATFINITE.E4M3.F32.PACK_AB_MERGE_C R138, R76, R75, R4 ;  /* 0x0000004b4c8a723e */ /* 0x000fe20004807004 */
[----:B------:R-:W-:-:S01]  /*47a0*/  FADD.FTZ R3, R45, R78 ;  /* 0x0000004e2d037221 */ /* 0x000fc20000010000 */
[----:B-1----:R-:W-:Y:S01]  /*47b0*/  FADD.FTZ R2, R44, R5 ;  /* 0x000000052c027221 */ /* 0x002fe20000010000 */
[----:B--2---:R-:W-:-:S03]  /*47c0*/  F2FP.SATFINITE.E4M3.F32.PACK_AB_MERGE_C R6, R49, R44, RZ ;  /* 0x0000002c3106723e */ /* 0x004fc600048070ff */
        /* <DEDUP_REMOVED lines=32> */
.L_x_12937:
[----:B------:R-:W-:-:S04]  /*49d0*/  UISETP.NE.AND UP0, UPT, UR21, 0x1, UPT ;  /* 0x000000011500788c */ /* 0x000fc8000bf05270 */
[----:B------:R-:W-:-:S04]  /*49e0*/  USEL UR47, URZ, 0x1, UP0 ;  /* 0x000000013f2f7887 */ /* 0x000fc80008000000 */
[----:B------:R-:W-:Y:S01]  /*49f0*/  ULOP3.LUT UR47, UR20, UR47, URZ, 0x3c, !UPT ;  /* 0x0000002f142f7292 */ /* 0x000fe2000f8e3c3f */
[----:B------:R-:W-:Y:S11]  /*4a00*/  @!P0 BRA `(.L_x_12927) ;  /* 0x0000000000048947 */ /* 0x000ff60003800000 */
[----:B------:R-:W-:Y:S01]  /*4a10*/  BPT.TRAP 0x1 ;  /* 0x000000040000795c */ /* 0x000fe20000300000 */
.L_x_12927:
        /* <DEDUP_REMOVED lines=9> */
.L_x_12928:
[----:B-1----:R-:W-:Y:S05]  /*4ab0*/  @P1 BRA `(.L_x_12929) ;  /* 0x0000000000081947 */ /* 0x002fea0003800000 */
[----:B------:R-:W1:Y:S02]  /*4ac0*/  SYNCS.PHASECHK.TRANS64.TRYWAIT P1, [UR19+0x19c30], R6 ;  /* 0x019c3006ff0075a7 */ /* 0x000e640008020153 */
[----:B-1----:R-:W-:Y:S05]  /*4ad0*/  @!P1 BRA `(.L_x_12930) ;  /* 0x000000f4007c9947 */ /* 0x002fea0003800000 */
.L_x_12929:
        /* <DEDUP_REMOVED lines=17> */
.L_x_12931:
[----:B------:R-:W-:Y:S01]  /*4bf0*/  ULEA UR11, UR21, UR46, 0x3 ;  /* 0x0000002e150b7291 */ /* 0x000fe2000f8e183f */
[----:B01----:R-:W-:-:S05]  /*4c00*/  IMAD.U32 R6, RZ, RZ, UR20 ;  /* 0x00000014ff067e24 */ /* 0x003fca000f8e00ff */
[----:B------:R-:W-:-:S04]  /*4c10*/  SHF.L.U32 R6, R6, 0x1f, RZ ;  /* 0x0000001f06067819 */ /* 0x000fc800000006ff */
[----:B------:R0:W1:Y:S01]  /*4c20*/  SYNCS.PHASECHK.TRANS64.TRYWAIT P1, [UR11+0x19c50], R6 ;  /* 0x019c5006ff0075a7 */ /* 0x000062000802014b */
[----:B------:R-:W-:Y:S05]  /*4c30*/  @!P0 BRA `(.L_x_12932) ;  /* 0x0000000000048947 */ /* 0x000fea0003800000 */
[----:B------:R-:W-:Y:S01]  /*4c40*/  BPT.TRAP 0x1 ;  /* 0x000000040000795c */ /* 0x000fe20000300000 */
.L_x_12932:
[----:B-1----:R-:W-:Y:S05]  /*4c50*/  @P1 BRA `(.L_x_12933) ;  /* 0x0000000000081947 */ /* 0x002fea0003800000 */
[----:B------:R-:W1:Y:S02]  /*4c60*/  SYNCS.PHASECHK.TRANS64.TRYWAIT P1, [UR11+0x19c50], R6 ;  /* 0x019c5006ff0075a7 */ /* 0x000e64000802014b */
[----:B-1----:R-:W-:Y:S05]  /*4c70*/  @!P1 BRA `(.L_x_12934) ;  /* 0x000000f4002c9947 */ /* 0x002fea0003800000 */
.L_x_12933:
        /* <DEDUP_REMOVED lines=27> */
.L_x_12935:
[----:B------:R-:W-:Y:S01]  /*4e30*/  UISETP.NE.AND UP0, UPT, UR52, URZ, UPT ;  /* 0x0000003f3400728c */ /* 0x000fe2000bf05270 */
[C---:B------:R-:W-:Y:S01]  /*4e40*/  FMUL.FTZ R8, R0.reuse, R26 ;  /* 0x0000001a00087220 */ /* 0x040fe20000410000 */
[C---:B------:R-:W-:Y:S01]  /*4e50*/  FMUL.FTZ R26, R0.reuse, R38 ;  /* 0x00000026001a7220 */ /* 0x040fe20000410000 */
[C---:B------:R-:W-:Y:S01]  /*4e60*/  FMUL.FTZ R38, R0.reuse, R50 ;  /* 0x0000003200267220 */ /* 0x040fe20000410000 */
[C---:B------:R-:W-:Y:S01]  /*4e70*/  FMUL.FTZ R50, R0.reuse, R62 ;  /* 0x0000003e00327220 */ /* 0x040fe20000410000 */
[C---:B------:R-:W-:Y:S01]  /*4e80*/  FMUL.FTZ R9, R0.reuse, R27 ;  /* 0x0000001b00097220 */ /* 0x040fe20000410000 */
[----:B------:R-:W-:Y:S01]  /*4e90*/  PLOP3.LUT P1, PT, PT, PT, UP0, 0x80, 0x0 ;  /* 0x000000000000781c */ /* 0x000fe20003f2f008 */
[----:B------:R-:W-:Y:S01]  /*4ea0*/  VIADD R62, R17, UR41 ;  /* 0x00000029113e7c36 */ /* 0x000fe20008000000 */
        /* <DEDUP_REMOVED lines=15> */
[----:B------:R-:W-:Y:S01]  /*4fa0*/  IMAD.U32 R67, RZ, RZ, UR50 ;  /* 0x00000032ff437e24 */ /* 0x000fe2000f8e00ff */
[----:B------:R-:W-:Y:S01]  /*4fb0*/  @P2 SHF.R.U32.HI R62, RZ, UR6, R63 ;  /* 0x00000006ff3e2c19 */ /* 0x000fe2000801163f */
[----:B------:R-:W-:Y:S01]  /*4fc0*/  UMOV UR6, 0xffffff80 ;  /* 0xffffff8000067882 */ /* 0x000fe20000000000 */
[C---:B------:R-:W-:Y:S01]  /*4fd0*/  FMUL.FTZ R14, R0.reuse, R32 ;  /* 0x00000020000e7220 */ /* 0x040fe20000410000 */
[----:B------:R-:W-:Y:S01]  /*4fe0*/  UIMAD UR6, UR53, UR6, 0x1 ;  /* 0x00000001350674a4 */ /* 0x000fe2000f8e0206 */
[C---:B------:R-:W-:Y:S01]  /*4ff0*/  FMUL.FTZ R32, R0.reuse, R44 ;  /* 0x0000002c00207220 */ /* 0x040fe20000410000 */
[----:B------:R-:W2:Y:S01]  /*5000*/  SHFL.IDX PT, R64, R62, RZ, 0x1c1f ;  /* 0x001c1fff3e407589 */ /* 0x000ea200000e0000 */
[C---:B------:R-:W-:Y:S01]  /*5010*/  FMUL.FTZ R44, R0.reuse, R56 ;  /* 0x00000038002c7220 */ /* 0x040fe20000410000 */
[C---:B------:R-:W-:Y:S01]  /*5020*/  FMUL.FTZ R56, R0.reuse, R68 ;  /* 0x0000004400387220 */ /* 0x040fe20000410000 */
[----:B------:R-:W3:Y:S01]  /*5030*/  MUFU.TANH R10, R10 ;  /* 0x0000000a000a7308 */ /* 0x000ee20000002400 */
[----:B------:R-:W-:Y:S01]  /*5040*/  IADD3 R68, R67, UR6, -R16 ;  /* 0x0000000643447c10 */ /* 0x000fe2000fffe810 */
[----:B------:R-:W4:Y:S01]  /*5050*/  SHFL.IDX PT, R62, R62, 0x1, 0x1c1f ;  /* 0x003c1f003e3e7f89 */ /* 0x000f2200000e0000 */
[C---:B------:R-:W-:Y:S01]  /*5060*/  FMUL.FTZ R63, R0.reuse, R76 ;  /* 0x0000004c003f7220 */ /* 0x040fe20000410000 */
[C---:B01----:R-:W-:Y:S01]  /*5070*/  FMUL.FTZ R6, R0.reuse, R24 ;  /* 0x0000001800067220 */ /* 0x043fe20000410000 */
[----:B------:R-:W-:Y:S01]  /*5080*/  FMUL.FTZ R7, R0, R25 ;  /* 0x0000001900077220 */ /* 0x000fe20000410000 */
[----:B------:R-:W-:-:S02]  /*5090*/  VIADD R68, R68, -UR51 ;  /* 0x8000003344447c36 */ /* 0x000fc40008000000 */
        /* <DEDUP_REMOVED lines=13> */
[----:B------:R-:W-:Y:S01]  /*5170*/  FMUL.FTZ R48, R0, R60 ;  /* 0x0000003c00307220 */ /* 0x000fe20000410000 */
[----:B--2---:R-:W-:-:S02]  /*5180*/  IMAD.IADD R64, R68, 0x1, R64 ;  /* 0x0000000144407824 */ /* 0x004fc400078e0240 */
[C---:B------:R-:W-:Y:S01]  /*5190*/  FMUL.FTZ R49, R0.reuse, R61 ;  /* 0x0000003d00317220 */ /* 0x040fe20000410000 */
[C---:B------:R-:W-:Y:S01]  /*51a0*/  FMUL.FTZ R53, R0.reuse, R65 ;  /* 0x0000004100357220 */ /* 0x040fe20000410000 */
[----:B------:R-:W2:Y:S01]  /*51b0*/  MUFU.TANH R52, R52 ;  /* 0x0000003400347308 */ /* 0x000ea20000002400 */
[----:B------:R-:W-:Y:S01]  /*51c0*/  FMUL.FTZ R60, R0, R72 ;  /* 0x00000048003c7220 */ /* 0x000fe20000410000 */
[----:B------:R-:W-:Y:S01]  /*51d0*/  ISETP.GT.AND P4, PT, R64, 0x8, PT ;  /* 0x000000084000780c */ /* 0x000fe20003f84270 */
[----:B----4-:R-:W-:Y:S01]  /*51e0*/  IMAD.IADD R62, R68, 0x1, R62 ;  /* 0x00000001443e7824 */ /* 0x010fe200078e023e */
[----:B------:R-:W-:Y:S01]  /*51f0*/  ISETP.GT.AND P2, PT, R64, RZ, PT ;  /* 0x000000ff4000720c */ /* 0x000fe20003f44270 */
[----:B------:R-:W-:Y:S01]  /*5200*/  FMUL.FTZ R61, R0, R73 ;  /* 0x00000049003d7220 */ /* 0x000fe20000410000 */
[----:B---3--:R-:W-:Y:S01]  /*5210*/  FSEL R10, R10, -INF , P4 ;  /* 0xff8000000a0a7808 */ /* 0x008fe20002000000 */
[----:B------:R-:W-:Y:S01]  /*5220*/  FMUL.FTZ R12, R0, R30 ;  /* 0x0000001e000c7220 */ /* 0x000fe20000410000 */
[C---:B------:R-:W-:Y:S01]  /*5230*/  ISETP.GT.AND P4, PT, R64.reuse, 0x20, PT ;  /* 0x000000204000780c */ /* 0x040fe20003f84270 */
[----:B------:R-:W3:Y:S01]  /*5240*/  MUFU.TANH R63, R63 ;  /* 0x0000003f003f7308 */ /* 0x000ee20000002400 */
[----:B------:R-:W-:Y:S01]  /*5250*/  ISETP.GT.AND P3, PT, R64, 0x1, PT ;  /* 0x000000014000780c */ /* 0x000fe20003f64270 */
[----:B------:R-:W-:Y:S01]  /*5260*/  FMUL.FTZ R65, R0, R77 ;  /* 0x0000004d00417220 */ /* 0x000fe20000410000 */
[----:B0-----:R-:W-:Y:S01]  /*5270*/  FSEL R28, R28, -INF , P4 ;  /* 0xff8000001c1c7808 */ /* 0x001fe20002000000 */
[----:B------:R-:W-:Y:S01]  /*5280*/  FMUL.FTZ R30, R0, R42 ;  /* 0x0000002a001e7220 */ /* 0x000fe20000410000 */
[----:B------:R-:W-:Y:S01]  /*5290*/  ISETP.GT.AND P4, PT, R64, 0x38, PT ;  /* 0x000000384000780c */ /* 0x000fe20003f84270 */
[----:B------:R-:W-:Y:S01]  /*52a0*/  FMUL.FTZ R42, R0, R54 ;  /* 0x00000036002a7220 */ /* 0x000fe20000410000 */
[----:B------:R-:W-:Y:S01]  /*52b0*/  ISETP.GT.AND P6, PT, R64, 0x9, PT ;  /* 0x000000094000780c */ /* 0x000fe20003fc4270 */
[----:B------:R-:W0:Y:S01]  /*52c0*/  MUFU.TANH R6, R6 ;  /* 0x0000000600067308 */ /* 0x000e220000002400 */
[----:B-1----:R-:W-:Y:S01]  /*52d0*/  FSEL R40, R40, -INF , P4 ;  /* 0xff80000028287808 */ /* 0x002fe20002000000 */
[----:B------:R-:W-:Y:S01]  /*52e0*/  FMUL.FTZ R54, R0, R66 ;  /* 0x0000004200367220 */ /* 0x000fe20000410000 */
[----:B------:R-:W-:Y:S01]  /*52f0*/  ISETP.GT.AND P4, PT, R64, 0x50, PT ;  /* 0x000000504000780c */ /* 0x000fe20003f84270 */
[----:B------:R-:W-:Y:S01]  /*5300*/  FMUL.FTZ R66, R0, R80 ;  /* 0x0000005000427220 */ /* 0x000fe20000410000 */
[----:B------:R-:W-:Y:S01]  /*5310*/  ISETP.GT.AND P5, PT, R64, 0x10, PT ;  /* 0x000000104000780c */ /* 0x000fe20003fa4270 */
[----:B------:R-:W-:Y:S01]  /*5320*/  FMUL.FTZ R81, R0, R81 ;  /* 0x0000005100517220 */ /* 0x000fe20000410000 */
[----:B--2---:R-:W-:Y:S01]  /*5330*/  FSEL R52, R52, -INF , P4 ;  /* 0xff80000034347808 */ /* 0x004fe20002000000 */
[----:B------:R-:W1:Y:S01]  /*5340*/  MUFU.TANH R8, R8 ;  /* 0x0000000800087308 */ /* 0x000e620000002400 */
[----:B------:R-:W-:Y:S01]  /*5350*/  ISETP.GT.AND P4, PT, R64, 0x68, PT ;  /* 0x000000684000780c */ /* 0x000fe20003f84270 */
[----:B------:R-:W-:Y:S01]  /*5360*/  FMUL.FTZ R84, R0, R84 ;  /* 0x0000005400547220 */ /* 0x000fe20000410000 */
[----:B------:R-:W-:Y:S01]  /*5370*/  ISETP.GT.AND P1, PT, R64, 0x11, PT ;  /* 0x000000114000780c */ /* 0x000fe20003f24270 */
[C---:B------:R-:W-:Y:S01]  /*5380*/  FMUL.FTZ R85, R0.reuse, R85 ;  /* 0x0000005500557220 */ /* 0x040fe20000410000 */
[----:B---3--:R-:W-:Y:S01]  /*5390*/  FSEL R63, R63, -INF , P4 ;  /* 0xff8000003f3f7808 */ /* 0x008fe20002000000 */
[----:B------:R-:W-:Y:S01]  /*53a0*/  FMUL.FTZ R21, R0, R35 ;  /* 0x0000002300157220 */ /* 0x000fe20000410000 */
[----:B------:R-:W-:Y:S01]  /*53b0*/  ISETP.GT.AND P4, PT, R62, RZ, PT ;  /* 0x000000ff3e00720c */ /* 0x000fe20003f84270 */
[----:B------:R-:W2:Y:S01]  /*53c0*/  MUFU.TANH R7, R7 ;  /* 0x0000000700077308 */ /* 0x000ea20000002400 */
[----:B0-----:R-:W-:Y:S01]  /*53d0*/  FSEL R6, R6, -INF , P2 ;  /* 0xff80000006067808 */ /* 0x001fe20001000000 */
[----:B------:R-:W-:Y:S01]  /*53e0*/  FMUL.FTZ R35, R0, R47 ;  /* 0x0000002f00237220 */ /* 0x000fe20000410000 */
[----:B------:R-:W-:Y:S01]  /*53f0*/  ISETP.GT.AND P2, PT, R64, 0x18, PT ;  /* 0x000000184000780c */ /* 0x000fe20003f44270 */
[C---:B------:R-:W-:Y:S01]  /*5400*/  FMUL.FTZ R47, R0.reuse, R59 ;  /* 0x0000003b002f7220 */ /* 0x040fe20000410000 */
[C---:B------:R-:W-:Y:S01]  /*5410*/  FMUL.FTZ R59, R0.reuse, R71 ;  /* 0x00000047003b7220 */ /* 0x040fe20000410000 */
[C---:B------:R-:W-:Y:S01]  /*5420*/  FMUL.FTZ R20, R0.reuse, R34 ;  /* 0x0000002200147220 */ /* 0x040fe20000410000 */
[----:B------:R-:W-:Y:S01]  /*5430*/  FMUL.FTZ R34, R0, R46 ;  /* 0x0000002e00227220 */ /* 0x000fe20000410000 */
[----:B------:R-:W0:Y:S01]  /*5440*/  MUFU.TANH R11, R11 ;  /* 0x0000000b000b7308 */ /* 0x000e220000002400 */
[----:B-1----:R-:W-:Y:S01]  /*5450*/  FSEL R68, R8, -INF , P4 ;  /* 0xff80000008447808 */ /* 0x002fe20002000000 */
[----:B------:R-:W-:Y:S01]  /*5460*/  FMUL.FTZ R46, R0, R58 ;  /* 0x0000003a002e7220 */ /* 0x000fe20000410000 */
[----:B------:R-:W-:Y:S01]  /*5470*/  FMNMX.FTZ R8, R6, R5, !PT ;  /* 0x0000000506087209 */ /* 0x000fe20007810000 */
[----:B------:R-:W-:Y:S01]  /*5480*/  FMUL.FTZ R58, R0, R70 ;  /* 0x00000046003a7220 */ /* 0x000fe20000410000 */
[----:B------:R-:W-:Y:S01]  /*5490*/  FMNMX.FTZ R72, R68, R4, !PT ;  /* 0x0000000444487209 */ /* 0x000fe20007810000 */
[----:B------:R-:W-:Y:S01]  /*54a0*/  IMAD.U32 R73, RZ, RZ, UR18 ;  /* 0x00000012ff497e24 */ /* 0x000fe2000f8e00ff */
[----:B------:R-:W-:Y:S01]  /*54b0*/  ISETP.GT.AND P4, PT, R62, 0x18, PT ;  /* 0x000000183e00780c */ /* 0x000fe20003f84270 */
[----:B------:R-:W1:Y:S01]  /*54c0*/  MUFU.TANH R14, R14 ;  /* 0x0000000e000e7308 */ /* 0x000e620000002400 */
[----:B--2---:R-:W-:Y:S01]  /*54d0*/  FSEL R7, R7, -INF , P3 ;  /* 0xff80000007077808 */ /* 0x004fe20001800000 */
[----:B------:R-:W-:Y:S01]  /*54e0*/  FMUL.FTZ R75, R0, R75 ;  /* 0x0000004b004b7220 */ /* 0x000fe20000410000 */
[----:B------:R-:W-:Y:S01]  /*54f0*/  ISETP.GT.AND P3, PT, R64, 0x19, PT ;  /* 0x000000194000780c */ /* 0x000fe20003f64270 */
[C---:B------:R-:W-:Y:S01]  /*5500*/  FMUL.FTZ R78, R0.reuse, R78 ;  /* 0x0000004e004e7220 */ /* 0x040fe20000410000 */
[----:B------:R-:W-:Y:S01]  /*5510*/  FMNMX.FTZ R69, R7, R8, !PT ;  /* 0x0000000807457209 */ /* 0x000fe20007810000 */
[C---:B------:R-:W-:Y:S01]  /*5520*/  FMUL.FTZ R79, R0.reuse, R79 ;  /* 0x0000004f004f7220 */ /* 0x040fe20000410000 */
[C---:B------:R-:W-:Y:S01]  /*5530*/  FMUL.FTZ R82, R0.reuse, R82 ;  /* 0x0000005200527220 */ /* 0x040fe20000410000 */
[----:B------:R-:W2:Y:S01]  /*5540*/  MUFU.TANH R15, R15 ;  /* 0x0000000f000f7308 */ /* 0x000ea20000002400 */
        /* <DEDUP_REMOVED lines=9> */
[----:B------:R-:W-:Y:S01]  /*55e0*/  UIADD3 UR19, UR19, 0x19c40, URZ ;  /* 0x00019c4013137890 */ /* 0x000fe2000fffe03f */
[----:B------:R-:W-:-:S02]  /*55f0*/  ISETP.GT.AND P5, PT, R64, 0x28, PT ;  /* 0x000000284000780c */ /* 0x000fc40003fa4270 */
[----:B------:R-:W-:Y:S01]  /*5600*/  FMNMX.FTZ R8, R14, R69, !PT ;  /* 0x000000450e087209 */ /* 0x000fe20007810000 */
[----:B------:R-:W-:Y:S02]  /*5610*/  UPRMT UR19, UR45, 0x654, UR19 ;  /* 0x000006542d137896 */ /* 0x000fe40008000013 */
[----:B------:R-:W1:Y:S01]  /*5620*/  MUFU.TANH R25, R25 ;  /* 0x0000001900197308 */ /* 0x000e620000002400 */
[----:B--2---:R-:W-:Y:S02]  /*5630*/  FSEL R15, R15, -INF , P1 ;  /* 0xff8000000f0f7808 */ /* 0x004fe40000800000 */
[----:B------:R-:W-:Y:S02]  /*5640*/  ISETP.GT.AND P1, PT, R64, 0x29, PT ;  /* 0x000000294000780c */ /* 0x000fe40003f24270 */
[----:B------:R-:W-:Y:S02]  /*5650*/  FMNMX.FTZ R69, R15, R8, !PT ;  /* 0x000000080f457209 */ /* 0x000fe40007810000 */
[----:B------:R-:W-:Y:S01]  /*5660*/  SYNCS.ARRIVE.TRANS64.RED.A1T0 RZ, [UR19], RZ ;  /* 0x000000ffffff79a7 */ /* 0x000fe20008100413 */
[----:B------:R-:W2:Y:S01]  /*5670*/  MUFU.TANH R29, R29 ;  /* 0x0000001d001d7308 */ /* 0x000ea20000002400 */
[----:B0-----:R-:W-:-:S02]  /*5680*/  FSEL R24, R24, -INF , P2 ;  /* 0xff80000018187808 */ /* 0x001fc40001000000 */
        /* <DEDUP_REMOVED lines=8> */
[----:B------:R-:W-:Y:S02]  /*5710*/  FMNMX.FTZ R8, R28, R69, !PT ;  /* 0x000000451c087209 */ /* 0x000fe40007810000 */
[----:B------:R-:W-:Y:S02]  /*5720*/  ISETP.GT.AND P6, PT, R64, 0x39, PT ;  /* 0x000000394000780c */ /* 0x000fe40003fc4270 */
[----:B------:R-:W-:Y:S01]  /*5730*/  FMNMX.FTZ R69, R29, R8, !PT ;  /* 0x000000081d457209 */ /* 0x000fe20007810000 */
[----:B------:R-:W2:Y:S01]  /*5740*/  MUFU.TANH R36, R36 ;  /* 0x0000002400247308 */ /* 0x000ea20000002400 */
[----:B0-----:R-:W-:Y:S02]  /*5750*/  FSEL R32, R32, -INF , P5 ;  /* 0xff80000020207808 */ /* 0x001fe40002800000 */
[----:B------:R-:W-:-:S02]  /*5760*/  ISETP.GT.AND P5, PT, R64, 0x40, PT ;  /* 0x000000404000780c */ /* 0x000fc40003fa4270 */
        /* <DEDUP_REMOVED lines=15> */
[----:B------:R-:W-:Y:S02]  /*5860*/  FMNMX.FTZ R8, R40, R69, !PT ;  /* 0x0000004528087209 */ /* 0x000fe40007810000 */
[----:B------:R-:W-:Y:S02]  /*5870*/  ISETP.GT.AND P6, PT, R64, 0x51, PT ;  /* 0x000000514000780c */ /* 0x000fe40003fc4270 */
[----:B------:R-:W-:Y:S01]  /*5880*/  FMNMX.FTZ R69, R41, R8, !PT ;  /* 0x0000000829457209 */ /* 0x000fe20007810000 */
[----:B------:R-:W1:Y:S01]  /*5890*/  MUFU.TANH R48, R48 ;  /* 0x0000003000307308 */ /* 0x000e620000002400 */
[----:B--2---:R-:W-:Y:S02]  /*58a0*/  FSEL R44, R44, -INF , P5 ;  /* 0xff8000002c2c7808 */ /* 0x004fe40002800000 */
[----:B------:R-:W-:-:S02]  /*58b0*/  ISETP.GT.AND P5, PT, R64, 0x58, PT ;  /* 0x000000584000780c */ /* 0x000fc40003fa4270 */
        /* <DEDUP_REMOVED lines=15> */
[----:B------:R-:W-:Y:S02]  /*59b0*/  FMNMX.FTZ R8, R52, R69, !PT ;  /* 0x0000004534087209 */ /* 0x000fe40007810000 */
[----:B------:R-:W-:Y:S02]  /*59c0*/  ISETP.GT.AND P6, PT, R64, 0x69, PT ;  /* 0x000000694000780c */ /* 0x000fe40003fc4270 */
[----:B------:R-:W-:Y:S01]  /*59d0*/  FMNMX.FTZ R69, R53, R8, !PT ;  /* 0x0000000835457209 */ /* 0x000fe20007810000 */
        /* <DEDUP_REMOVED lines=14> */
[----:B------:R-:W-:Y:S01]  /*5ac0*/  ISETP.GT.AND P3, PT, R64, 0x79, PT ;  /* 0x000000794000780c */ /* 0x000fe20003f64270 */
[----:B------:R-:W-:Y:S01]  /*5ad0*/  FMUL.FTZ R64, R0, R74 ;  /* 0x0000004a00407220 */ /* 0x000fe20000410000 */
        /* <DEDUP_REMOVED lines=23> */
[----:B-1----:R-:W-:Y:S01]  /*5c50*/  FSEL R9, R9, -INF , P6 ;  /* 0xff80000009097808 */ /* 0x002fe20003000000 */
[----:B------:R-:W1:Y:S01]  /*5c60*/  SHFL.BFLY PT, R8, R69, 0x2, 0x1f ;  /* 0x0c401f0045087f89 */ /* 0x000e6200000e0000 */
[----:B------:R-:W-:-:S05]  /*5c70*/  ISETP.GT.AND P6, PT, R62, 0x19, PT ;  /* 0x000000193e00780c */ /* 0x000fca0003fc4270 */
[----:B------:R-:W3:Y:S01]  /*5c80*/  MUFU.TANH R20, R20 ;  /* 0x0000001400147308 */ /* 0x000ee20000002400 */
[----:B--2---:R-:W-:Y:S02]  /*5c90*/  FSEL R12, R12, -INF , P5 ;  /* 0xff8000000c0c7808 */ /* 0x004fe40002800000 */
[----:B------:R-:W-:-:S05]  /*5ca0*/  ISETP.GT.AND P5, PT, R62, 0x20, PT ;  /* 0x000000203e00780c */ /* 0x000fca0003fa4270 */
[----:B------:R-:W2:Y:S01]  /*5cb0*/  MUFU.TANH R21, R21 ;  /* 0x0000001500157308 */ /* 0x000ea20000002400 */
[----:B0-----:R-:W-:Y:S02]  /*5cc0*/  FSEL R13, R13, -INF , P1 ;  /* 0xff8000000d0d7808 */ /* 0x001fe40000800000 */
[----:B------:R-:W-:-:S05]  /*5cd0*/  ISETP.GT.AND P1, PT, R62, 0x21, PT ;  /* 0x000000213e00780c */ /* 0x000fca0003f24270 */
[----:B------:R-:W0:Y:S01]  /*5ce0*/  MUFU.TANH R26, R26 ;  /* 0x0000001a001a7308 */ /* 0x000e220000002400 */
[----:B---3--:R-:W-:Y:S02]  /*5cf0*/  FSEL R20, R20, -INF , P2 ;  /* 0xff80000014147808 */ /* 0x008fe40001000000 */
[----:B-1----:R-:W-:Y:S02]  /*5d00*/  FMNMX.FTZ R71, R69, R8, !PT ;  /* 0x0000000845477209 */ /* 0x002fe40007810000 */
[----:B------:R-:W-:-:S03]  /*5d10*/  ISETP.GT.AND P2, PT, R62, 0x28, PT ;  /* 0x000000283e00780c */ /* 0x000fc60003f44270 */
[----:B------:R-:W1:Y:S01]  /*5d20*/  SHFL.BFLY PT, R8, R71, 0x1, 0x1f ;  /* 0x0c201f0047087f89 */ /* 0x000e6200000e0000 */
        /* <DEDUP_REMOVED lines=8> */
[----:B------:R-:W-:Y:S02]  /*5db0*/  ISETP.GT.AND P6, PT, R62, 0x31, PT ;  /* 0x000000313e00780c */ /* 0x000fe40003fc4270 */
[----:B-1----:R-:W-:-:S03]  /*5dc0*/  FMNMX.FTZ R8, R71, R8, !PT ;  /* 0x0000000847087209 */ /* 0x002fc60007810000 */
[----:B------:R-:W1:Y:S01]  /*5dd0*/  MUFU.TANH R34, R34 ;  /* 0x0000002200227308 */ /* 0x000e620000002400 */
[----:B------:R-:W-:Y:S02]  /*5de0*/  FMNMX.FTZ R71, R9, R72, !PT ;  /* 0x0000004809477209 */ /* 0x000fe40007810000 */
[----:B--2---:R-:W-:Y:S02]  /*5df0*/  FSEL R30, R30, -INF , P5 ;  /* 0xff8000001e1e7808 */ /* 0x004fe40002800000 */
[----:B------:R-:W-:Y:S02]  /*5e00*/  FMNMX.FTZ R72, R12, R71, !PT ;  /* 0x000000470c487209 */ /* 0x000fe40007810000 */
[----:B------:R-:W-:Y:S01]  /*5e10*/  ISETP.GT.AND P5, PT, R62, 0x38, PT ;  /* 0x000000383e00780c */ /* 0x000fe20003fa4270 */
[----:B------:R-:W2:Y:S01]  /*5e20*/  MUFU.TANH R35, R35 ;  /* 0x0000002300237308 */ /* 0x000ea20000002400 */
[----:B------:R-:W-:Y:S02]  /*5e30*/  FMNMX.FTZ R71, R13, R72, !PT ;  /* 0x000000480d477209 */ /* 0x000fe40007810000 */
[----:B0-----:R-:W-:-:S02]  /*5e40*/  FSEL R31, R31, -INF , P1 ;  /* 0xff8000001f1f7808 */ /* 0x001fc40000800000 */
[----:B------:R-:W-:Y:S02]  /*5e50*/  FMNMX.FTZ R72, R20, R71, !PT ;  /* 0x0000004714487209 */ /* 0x000fe40007810000 */
        /* <DEDUP_REMOVED lines=22> */
[----:B--2---:R-:W-:-:S02]  /*5fc0*/  FSEL R42, R42, -INF , P5 ;  /* 0xff8000002a2a7808 */ /* 0x004fc40002800000 */
[----:B------:R-:W-:Y:S02]  /*5fd0*/  FMNMX.FTZ R71, R39, R72, !PT ;  /* 0x0000004827477209 */ /* 0x000fe40007810000 */
        /* <DEDUP_REMOVED lines=8> */
[----:B------:R-:W-:-:S04]  /*6060*/  FSETP.NEU.FTZ.AND P6, PT, R8, -INF , PT ;  /* 0xff8000000800780b */ /* 0x000fc80003fdd000 */
[----:B------:R-:W-:Y:S01]  /*6070*/  FSEL R70, R8, RZ, P6 ;  /* 0x000000ff08467208 */ /* 0x000fe20003000000 */
[----:B------:R-:W1:Y:S01]  /*6080*/  MUFU.TANH R50, R50 ;  /* 0x0000003200327308 */ /* 0x000e620000002400 */
[----:B--2---:R-:W-:Y:S02]  /*6090*/  FSEL R46, R46, -INF , P2 ;  /* 0xff8000002e2e7808 */ /* 0x004fe40001000000 */
[----:B------:R-:W-:Y:S01]  /*60a0*/  ISETP.GT.AND P2, PT, R62, 0x58, PT ;  /* 0x000000583e00780c */ /* 0x000fe20003f44270 */
[----:B------:R-:W-:-:S01]  /*60b0*/  FADD.FTZ R5, -R70, R5 ;  /* 0x0000000546057221 */ /* 0x000fc20000010100 */
[----:B------:R-:W-:Y:S01]  /*60c0*/  FMNMX.FTZ R72, R46, R72, !PT ;  /* 0x000000482e487209 */ /* 0x000fe20007810000 */
[----:B------:R-:W-:-:S02]  /*60d0*/  FFMA.FTZ R70, R8, R73, -8 ;  /* 0xc100000008467423 */ /* 0x000fc40000010049 */
[----:B------:R-:W2:Y:S01]  /*60e0*/  MUFU.TANH R54, R54 ;  /* 0x0000003600367308 */ /* 0x000ea20000002400 */
[----:B0-----:R-:W-:Y:S01]  /*60f0*/  FSEL R47, R47, -INF , P3 ;  /* 0xff8000002f2f7808 */ /* 0x001fe20001800000 */
[----:B------:R-:W-:Y:S01]  /*6100*/  FMUL.FTZ R5, R5, UR18 ;  /* 0x0000001205057c20 */ /* 0x000fe20008410000 */
[----:B------:R-:W-:-:S02]  /*6110*/  ISETP.GT.AND P3, PT, R62, 0x59, PT ;  /* 0x000000593e00780c */ /* 0x000fc40003f64270 */
[----:B------:R-:W-:Y:S02]  /*6120*/  FMNMX.FTZ R73, R47, R72, !PT ;  /* 0x000000482f497209 */ /* 0x000fe40007810000 */
[----:B------:R-:W-:Y:S01]  /*6130*/  FSEL R70, R70, RZ, P6 ;  /* 0x000000ff46467208 */ /* 0x000fe20003000000 */
[----:B------:R-:W0:Y:S01]  /*6140*/  MUFU.TANH R55, R55 ;  /* 0x0000003700377308 */ /* 0x000e220000002400 */
[----:B-1----:R-:W-:Y:S02]  /*6150*/  FSEL R50, R50, -INF , P4 ;  /* 0xff80000032327808 */ /* 0x002fe40002000000 */
[----:B------:R-:W-:Y:S01]  /*6160*/  ISETP.GT.AND P4, PT, R62, 0x60, PT ;  /* 0x000000603e00780c */ /* 0x000fe20003f84270 */
[----:B------:R-:W-:-:S01]  /*6170*/  FFMA.FTZ R14, R14, UR18, -R70 ;  /* 0x000000120e0e7c23 */ /* 0x000fc20008010846 */
[----:B------:R-:W-:Y:S01]  /*6180*/  FMNMX.FTZ R73, R50, R73, !PT ;  /* 0x0000004932497209 */ /* 0x000fe20007810000 */
[----:B------:R-:W-:-:S01]  /*6190*/  FFMA.FTZ R6, R6, UR18, -R70 ;  /* 0x0000001206067c23 */ /* 0x000fc20008010846 */
[----:B------:R-:W-:Y:S01]  /*61a0*/  ISETP.GT.AND P6, PT, R62, 0x61, PT ;  /* 0x000000613e00780c */ /* 0x000fe20003fc4270 */
[----:B------:R-:W1:Y:S01]  /*61b0*/  MUFU.TANH R58, R58 ;  /* 0x0000003a003a7308 */ /* 0x000e620000002400 */
[----:B--2---:R-:W-:Y:S01]  /*61c0*/  FSEL R54, R54, -INF , P5 ;  /* 0xff80000036367808 */ /* 0x004fe20002800000 */
[--C-:B------:R-:W-:Y:S01]  /*61d0*/  FFMA.FTZ R7, R7, UR18, -R70.reuse ;  /* 0x0000001207077c23 */ /* 0x100fe20008010846 */
[----:B------:R-:W-:Y:S01]  /*61e0*/  FMNMX.FTZ R74, R51, R73, !PT ;  /* 0x00000049334a7209 */ /* 0x000fe20007810000 */
[--C-:B------:R-:W-:Y:S01]  /*61f0*/  FFMA.FTZ R10, R10, UR18, -R70.reuse ;  /* 0x000000120a0a7c23 */ /* 0x100fe20008010846 */
[----:B------:R-:W-:Y:S01]  /*6200*/  ISETP.GT.AND P5, PT, R62, 0x79, PT ;  /* 0x000000793e00780c */ /* 0x000fe20003fa4270 */
[--C-:B------:R-:W-:Y:S01]  /*6210*/  FFMA.FTZ R11, R11, UR18, -R70.reuse ;  /* 0x000000120b0b7c23 */ /* 0x100fe20008010846 */
[----:B------:R-:W-:Y:S01]  /*6220*/  FMNMX.FTZ R74, R54, R74, !PT ;  /* 0x0000004a364a7209 */ /* 0x000fe20007810000 */
[----:B------:R-:W2:Y:S01]  /*6230*/  MUFU.TANH R59, R59 ;  /* 0x0000003b003b7308 */ /* 0x000ea20000002400 */
[----:B0-----:R-:W-:Y:S01]  /*6240*/  FSEL R55, R55, -INF , P1 ;  /* 0xff80000037377808 */ /* 0x001fe20000800000 */
[--C-:B------:R-:W-:Y:S01]  /*6250*/  FFMA.FTZ R15, R15, UR18, -R70.reuse ;  /* 0x000000120f0f7c23 */ /* 0x100fe20008010846 */
[----:B------:R-:W-:Y:S01]  /*6260*/  ISETP.GT.AND P1, PT, R62, 0x69, PT ;  /* 0x000000693e00780c */ /* 0x000fe20003f24270 */
[--C-:B------:R-:W-:Y:S01]  /*6270*/  FFMA.FTZ R24, R24, UR18, -R70.reuse ;  /* 0x0000001218187c23 */ /* 0x100fe20008010846 */
[----:B------:R-:W-:-:S01]  /*6280*/  FFMA.FTZ R25, R25, UR18, -R70 ;  /* 0x0000001219197c23 */ /* 0x000fc20008010846 */
[--C-:B------:R-:W-:Y:S01]  /*6290*/  FFMA.FTZ R28, R28, UR18, -R70.reuse ;  /* 0x000000121c1c7c23 */ /* 0x100fe20008010846 */
[----:B------:R-:W-:-:S01]  /*62a0*/  FFMA.FTZ R29, R29, UR18, -R70 ;  /* 0x000000121d1d7c23 */ /* 0x000fc20008010846 */
[----:B------:R-:W0:Y:S01]  /*62b0*/  MUFU.TANH R64, R64 ;  /* 0x0000004000407308 */ /* 0x000e220000002400 */
[----:B-1----:R-:W-:Y:S01]  /*62c0*/  FSEL R58, R58, -INF , P2 ;  /* 0xff8000003a3a7808 */ /* 0x002fe20001000000 */
[--C-:B------:R-:W-:Y:S01]  /*62d0*/  FFMA.FTZ R32, R32, UR18, -R70.reuse ;  /* 0x0000001220207c23 */ /* 0x100fe20008010846 */
[----:B------:R-:W-:Y:S01]  /*62e0*/  ISETP.GT.AND P2, PT, R62, 0x70, PT ;  /* 0x000000703e00780c */ /* 0x000fe20003f44270 */
[--C-:B------:R-:W-:Y:S01]  /*62f0*/  FFMA.FTZ R33, R33, UR18, -R70.reuse ;  /* 0x0000001221217c23 */ /* 0x100fe20008010846 */
[----:B------:R-:W-:-:S01]  /*6300*/  FFMA.FTZ R36, R36, UR18, -R70 ;  /* 0x0000001224247c23 */ /* 0x000fc20008010846 */
[--C-:B------:R-:W-:Y:S01]  /*6310*/  FFMA.FTZ R37, R37, UR18, -R70.reuse ;  /* 0x0000001225257c23 */ /* 0x100fe20008010846 */
[----:B------:R-:W-:-:S01]  /*6320*/  FFMA.FTZ R40, R40, UR18, -R70 ;  /* 0x0000001228287c23 */ /* 0x000fc20008010846 */
[----:B------:R1:W3:Y:S01]  /*6330*/  MUFU.TANH R69, R75 ;  /* 0x0000004b00457308 */ /* 0x0002e20000002400 */
[----:B--2---:R-:W-:Y:S01]  /*6340*/  FSEL R59, R59, -INF , P3 ;  /* 0xff8000003b3b7808 */ /* 0x004fe20001800000 */
[--C-:B------:R-:W-:Y:S01]  /*6350*/  FFMA.FTZ R41, R41, UR18, -R70.reuse ;  /* 0x0000001229297c23 */ /* 0x100fe20008010846 */
[----:B------:R-:W-:Y:S01]  /*6360*/  ISETP.GT.AND P3, PT, R62, 0x71, PT ;  /* 0x000000713e00780c */ /* 0x000fe20003f64270 */
[--C-:B------:R-:W-:Y:S01]  /*6370*/  FFMA.FTZ R44, R44, UR18, -R70.reuse ;  /* 0x000000122c2c7c23 */ /* 0x100fe20008010846 */
[----:B------:R-:W-:-:S01]  /*6380*/  FFMA.FTZ R45, R45, UR18, -R70 ;  /* 0x000000122d2d7c23 */ /* 0x000fc20008010846 */
[--C-:B------:R-:W-:Y:S01]  /*6390*/  FFMA.FTZ R48, R48, UR18, -R70.reuse ;  /* 0x0000001230307c23 */ /* 0x100fe20008010846 */
[----:B------:R-:W-:-:S01]  /*63a0*/  FFMA.FTZ R49, R49, UR18, -R70 ;  /* 0x0000001231317c23 */ /* 0x000fc20008010846 */
[----:B------:R-:W2:Y:S01]  /*63b0*/  MUFU.TANH R71, R78 ;  /* 0x0000004e00477308 */ /* 0x000ea20000002400 */
[----:B-1----:R-:W-:Y:S01]  /*63c0*/  FMNMX.FTZ R75, R55, R74, !PT ;  /* 0x0000004a374b7209 */ /* 0x002fe20007810000 */
[--C-:B------:R-:W-:Y:S01]  /*63d0*/  FFMA.FTZ R52, R52, UR18, -R70.reuse ;  /* 0x0000001234347c23 */ /* 0x100fe20008010846 */
[----:B0-----:R-:W-:Y:S01]  /*63e0*/  FSEL R64, R64, -INF , P4 ;  /* 0xff80000040407808 */ /* 0x001fe20002000000 */
[--C-:B------:R-:W-:Y:S01]  /*63f0*/  FFMA.FTZ R53, R53, UR18, -R70.reuse ;  /* 0x0000001235357c23 */ /* 0x100fe20008010846 */
[----:B------:R-:W-:Y:S01]  /*6400*/  FMNMX.FTZ R75, R58, R75, !PT ;  /* 0x0000004b3a4b7209 */ /* 0x000fe20007810000 */
[--C-:B------:R-:W-:Y:S01]  /*6410*/  FFMA.FTZ R56, R56, UR18, -R70.reuse ;  /* 0x0000001238387c23 */ /* 0x100fe20008010846 */
[----:B------:R-:W-:Y:S01]  /*6420*/  ISETP.GT.AND P4, PT, R62, 0x78, PT ;  /* 0x000000783e00780c */ /* 0x000fe20003f84270 */
[----:B------:R-:W0:Y:S01]  /*6430*/  MUFU.TANH R72, R79 ;  /* 0x0000004f00487308 */ /* 0x000e220000002400 */
[----:B------:R-:W-:Y:S01]  /*6440*/  FMNMX.FTZ R75, R59, R75, !PT ;  /* 0x0000004b3b4b7209 */ /* 0x000fe20007810000 */
[--C-:B------:R-:W-:Y:S01]  /*6450*/  FFMA.FTZ R57, R57, UR18, -R70.reuse ;  /* 0x0000001239397c23 */ /* 0x100fe20008010846 */
[----:B---3--:R-:W-:Y:S01]  /*6460*/  FSEL R69, R69, -INF , P6 ;  /* 0xff80000045457808 */ /* 0x008fe20003000000 */
        /* <DEDUP_REMOVED lines=9> */
[----:B------:R-:W-:-:S01]  /*6500*/  FFMA.FTZ R66, R66, UR18, -R70 ;  /* 0x0000001242427c23 */ /* 0x000fc20008010846 */
[--C-:B------:R-:W-:Y:S01]  /*6510*/  FFMA.FTZ R67, R67, UR18, -R70.reuse ;  /* 0x0000001243437c23 */ /* 0x100fe20008010846 */
[----:B------:R-:W-:Y:S01]  /*6520*/  FMNMX.FTZ R77, R75, R76, !PT ;  /* 0x0000004c4b4d7209 */ /* 0x000fe20007810000 */
[----:B------:R-:W2:Y:S01]  /*6530*/  MUFU.TANH R74, R83 ;  /* 0x00000053004a7308 */ /* 0x000ea20000002400 */
[----:B0-----:R-:W-:Y:S01]  /*6540*/  FSEL R72, R72, -INF , P1 ;  /* 0xff80000048487808 */ /* 0x001fe20000800000 */
[--C-:B------:R-:W-:Y:S01]  /*6550*/  FFMA.FTZ R84, R84, UR18, -R70.reuse ;  /* 0x0000001254547c23 */ /* 0x100fe20008010846 */
[----:B------:R-:W-:-:S02]  /*6560*/  FFMA.FTZ R70, R85, UR18, -R70 ;  /* 0x0000001255467c23 */ /* 0x000fc40008010846 */
[----:B------:R-:W-:-:S03]  /*6570*/  FMNMX.FTZ R76, R72, R77, !PT ;  /* 0x0000004d484c7209 */ /* 0x000fc60007810000 */
[----:B------:R-:W0:Y:S01]  /*6580*/  MUFU.TANH R62, R86 ;  /* 0x00000056003e7308 */ /* 0x000e220000002400 */
[----:B-1----:R-:W-:-:S04]  /*6590*/  FSEL R73, R73, -INF , P2 ;  /* 0xff80000049497808 */ /* 0x002fc80001000000 */
[----:B------:R-:W-:-:S03]  /*65a0*/  FMNMX.FTZ R77, R73, R76, !PT ;  /* 0x0000004c494d7209 */ /* 0x000fc60007810000 */
[----:B------:R-:W1:Y:S01]  /*65b0*/  MUFU.TANH R71, R87 ;  /* 0x0000005700477308 */ /* 0x000e620000002400 */
[----:B--2---:R-:W-:-:S04]  /*65c0*/  FSEL R74, R74, -INF , P3 ;  /* 0xff8000004a4a7808 */ /* 0x004fc80001800000 */
[----:B------:R-:W-:-:S03]  /*65d0*/  FMNMX.FTZ R77, R74, R77, !PT ;  /* 0x0000004d4a4d7209 */ /* 0x000fc60007810000 */
[----:B------:R2:W-:Y:S01]  /*65e0*/  MUFU.EX2 R78, R14 ;  /* 0x0000000e004e7308 */ /* 0x0005e20000000800 */
[----:B0-----:R-:W-:-:S04]  /*65f0*/  FSEL R62, R62, -INF , P4 ;  /* 0xff8000003e3e7808 */ /* 0x001fc80002000000 */
[----:B------:R-:W-:-:S03]  /*6600*/  FMNMX.FTZ R76, R62, R77, !PT ;  /* 0x0000004d3e4c7209 */ /* 0x000fc60007810000 */
[----:B------:R-:W-:Y:S01]  /*6610*/  MUFU.EX2 R6, R6 ;  /* 0x0000000600067308 */ /* 0x000fe20000000800 */
[----:B-1----:R-:W-:-:S04]  /*6620*/  FSEL R71, R71, -INF , P5 ;  /* 0xff80000047477808 */ /* 0x002fc80002800000 */
[----:B------:R-:W-:-:S03]  /*6630*/  FMNMX.FTZ R76, R71, R76, !PT ;  /* 0x0000004c474c7209 */ /* 0x000fc60007810000 */
[----:B------:R-:W0:Y:S02]  /*6640*/  MUFU.EX2 R5, R5 ;  /* 0x0000000500057308 */ /* 0x000e240000000800 */
[----:B------:R-:W1:Y:S06]  /*6650*/  SHFL.BFLY PT, R77, R76, 0x2, 0x1f ;  /* 0x0c401f004c4d7f89 */ /* 0x000e6c00000e0000 */
[----:B------:R-:W-:Y:S08]  /*6660*/  MUFU.EX2 R7, R7 ;  /* 0x0000000700077308 */ /* 0x000ff00000000800 */
[----:B------:R-:W-:Y:S08]  /*6670*/  MUFU.EX2 R10, R10 ;  /* 0x0000000a000a7308 */ /* 0x000ff00000000800 */
[----:B------:R-:W-:Y:S01]  /*6680*/  MUFU.EX2 R11, R11 ;  /* 0x0000000b000b7308 */ /* 0x000fe20000000800 */
[----:B-1----:R-:W-:-:S05]  /*6690*/  FMNMX.FTZ R77, R76, R77, !PT ;  /* 0x0000004d4c4d7209 */ /* 0x002fca0007810000 */
[----:B--2---:R-:W1:Y:S02]  /*66a0*/  SHFL.BFLY PT, R14, R77, 0x1, 0x1f ;  /* 0x0c201f004d0e7f89 */ /* 0x004e6400000e0000 */
[----:B------:R-:W-:Y:S08]  /*66b0*/  MUFU.EX2 R15, R15 ;  /* 0x0000000f000f7308 */ /* 0x000ff00000000800 */
[----:B------:R-:W-:Y:S08]  /*66c0*/  MUFU.EX2 R24, R24 ;  /* 0x0000001800187308 */ /* 0x000ff00000000800 */
[----:B------:R-:W-:Y:S01]  /*66d0*/  MUFU.EX2 R25, R25 ;  /* 0x0000001900197308 */ /* 0x000fe20000000800 */
[----:B-1----:R-:W-:-:S07]  /*66e0*/  FMNMX.FTZ R14, R77, R14, !PT ;  /* 0x0000000e4d0e7209 */ /* 0x002fce0007810000 */
        /* <DEDUP_REMOVED lines=45> */
[----:B0-----:R-:W-:-:S01]  /*69c0*/  FFMA.FTZ R68, R5, R3, R6 ;  /* 0x0000000305447223 */ /* 0x001fc20000010006 */
[----:B-1----:R-:W-:-:S06]  /*69d0*/  FFMA.FTZ R3, R4, R2, R77 ;  /* 0x0000000204037223 */ /* 0x002fcc000001004d */
        /* <DEDUP_REMOVED lines=115> */
.L_x_12936:
        /* <DEDUP_REMOVED lines=91> */
.L_x_12926:
        /* <DEDUP_REMOVED lines=8> */
.L_x_12949:
[----:B------:R-:W-:-:S04]  /*7740*/  UIADD3 UR36, UR19, 0x1, URZ ;  /* 0x0000000113247890 */ /* 0x000fc8000fffe03f */
[----:B------:R-:W-:-:S04]  /*7750*/  UISETP.NE.AND UP0, UPT, UR36, 0x2, UPT ;  /* 0x000000022400788c */ /* 0x000fc8000bf05270 */
[----:B------:R-:W-:Y:S02]  /*7760*/  USEL UR47, URZ, 0x1, UP0 ;  /* 0x000000013f2f7887 */ /* 0x000fe40008000000 */
[----:B------:R-:W-:Y:S02]  /*7770*/  USEL UR36, UR36, URZ, UP0 ;  /* 0x0000003f24247287 */ /* 0x000fe40008000000 */
[----:B------:R-:W-:Y:S01]  /*7780*/  ULOP3.LUT UR47, UR17, UR47, URZ, 0x3c, !UPT ;  /* 0x0000002f112f7292 */ /* 0x000fe2000f8e3c3f */
[----:B------:R-:W-:Y:S11]  /*7790*/  @!P0 BRA `(.L_x_12939) ;  /* 0x0000000000048947 */ /* 0x000ff60003800000 */
[----:B------:R-:W-:Y:S01]  /*77a0*/  BPT.TRAP 0x1 ;  /* 0x000000040000795c */ /* 0x000fe20000300000 */
.L_x_12939:
[----:B------:R-:W-:Y:S01]  /*77b0*/  ULEA UR6, UR36, UR46, 0x3 ;  /* 0x0000002e24067291 */ /* 0x000fe2000f8e183f */
[----:B------:R-:W-:-:S05]  /*77c0*/  IMAD.U32 R6, RZ, RZ, UR47 ;  /* 0x0000002fff067e24 */ /* 0x000fca000f8e00ff */
[----:B------:R-:W-:-:S04]  /*77d0*/  SHF.L.U32 R6, R6, 0x1f, RZ ;  /* 0x0000001f06067819 */ /* 0x000fc800000006ff */
[----:B------:R0:W1:Y:S01]  /*77e0*/  SYNCS.PHASECHK.TRANS64.TRYWAIT P1, [UR6+0x19c30], R6 ;  /* 0x019c3006ff0075a7 */ /* 0x0000620008020146 */
[----:B------:R-:W-:Y:S05]  /*77f0*/  @!P0 BRA `(.L_x_12940) ;  /* 0x0000000000048947 */ /* 0x000fea0003800000 */
[----:B------:R-:W-:Y:S01]  /*7800*/  BPT.TRAP 0x1 ;  /* 0x000000040000795c */ /* 0x000fe20000300000 */
.L_x_12940:
[----:B-1----:R-:W-:Y:S05]  /*7810*/  @P1 BRA `(.L_x_12941) ;  /* 0x0000000000081947 */ /* 0x002fea0003800000 */
[----:B------:R-:W1:Y:S02]  /*7820*/  SYNCS.PHASECHK.TRANS64.TRYWAIT P1, [UR6+0x19c30], R6 ;  /* 0x019c3006ff0075a7 */ /* 0x000e640008020146 */
[----:B-1----:R-:W-:Y:S05]  /*7830*/  @!P1 BRA `(.L_x_12942) ;  /* 0x000000c800549947 */ /* 0x002fea0003800000 */
.L_x_12941:
        /* <DEDUP_REMOVED lines=17> */
.L_x_12943:
[----:B------:R-:W-:Y:S01]  /*7950*/  ULEA UR11, UR19, UR46, 0x3 ;  /* 0x0000002e130b7291 */ /* 0x000fe2000f8e183f */
[----:B01----:R-:W-:-:S05]  /*7960*/  IMAD.U32 R6, RZ, RZ, UR17 ;  /* 0x00000011ff067e24 */ /* 0x003fca000f8e00ff */
[----:B------:R-:W-:-:S04]  /*7970*/  SHF.L.U32 R6, R6, 0x1f, RZ ;  /* 0x0000001f06067819 */ /* 0x000fc800000006ff */
[----:B------:R0:W1:Y:S01]  /*7980*/  SYNCS.PHASECHK.TRANS64.TRYWAIT P1, [UR11+0x19c50], R6 ;  /* 0x019c5006ff0075a7 */ /* 0x000062000802014b */
[----:B------:R-:W-:Y:S05]  /*7990*/  @!P0 BRA `(.L_x_12944) ;  /* 0x0000000000048947 */ /* 0x000fea0003800000 */
[----:B------:R-:W-:Y:S01]  /*79a0*/  BPT.TRAP 0x1 ;  /* 0x000000040000795c */ /* 0x000fe20000300000 */
.L_x_12944:
[----:B-1----:R-:W-:Y:S05]  /*79b0*/  @P1 BRA `(.L_x_12945) ;  /* 0x0000000000081947 */ /* 0x002fea0003800000 */
[----:B------:R-:W1:Y:S02]  /*79c0*/  SYNCS.PHASECHK.TRANS64.TRYWAIT P1, [UR11+0x19c50], R6 ;  /* 0x019c5006ff0075a7 */ /* 0x000e64000802014b */
[----:B-1----:R-:W-:Y:S05]  /*79d0*/  @!P1 BRA `(.L_x_12946) ;  /* 0x000000c800049947 */ /* 0x002fea0003800000 */
.L_x_12945:
        /* <DEDUP_REMOVED lines=27> */
.L_x_12947:
        /* <DEDUP_REMOVED lines=68> */
[----:B------:R-:W-:Y:S01]  /*7fd0*/  FMUL.FTZ R78, R0, R87 ;  /* 0x00000057004e7220 */ /* 0x000fe20000410000 */
[----:B------:R-:W-:Y:S01]  /*7fe0*/  ULEA UR6, UR36, UR46, 0x3 ;  /* 0x0000002e24067291 */ /* 0x000fe2000f8e183f */
[----:B------:R-:W2:Y:S01]  /*7ff0*/  MUFU.TANH R28, R28 ;  /* 0x0000001c001c7308 */ /* 0x000ea20000002400 */
[----:B0-----:R-:W-:-:S02]  /*8000*/  FMNMX.FTZ R8, R26, R49, !PT ;  /* 0x000000311a087209 */ /* 0x001fc40007810000 */
[----:B------:R-:W-:-:S04]  /*8010*/  UIADD3 UR6, UR6, 0x19c40, URZ ;  /* 0x00019c4006067890 */ /* 0x000fc8000fffe03f */
[----:B------:R-:W-:Y:S01]  /*8020*/  UPRMT UR6, UR45, 0x654, UR6 ;  /* 0x000006542d067896 */ /* 0x000fe20008000006 */
[----:B------:R-:W0:Y:S01]  /*8030*/  MUFU.TANH R29, R29 ;  /* 0x0000001d001d7308 */ /* 0x000e220000002400 */
[----:B-1----:R-:W-:-:S07]  /*8040*/  FMNMX.FTZ R49, R27, R8, !PT ;  /* 0x000000081b317209 */ /* 0x002fce0007810000 */
[----:B------:R-:W1:Y:S01]  /*8050*/  MUFU.TANH R30, R30 ;  /* 0x0000001e001e7308 */ /* 0x000e620000002400 */
[----:B--2---:R-:W-:Y:S01]  /*8060*/  FMNMX.FTZ R8, R28, R49, !PT ;  /* 0x000000311c087209 */ /* 0x004fe20007810000 */
[----:B------:R-:W-:Y:S01]  /*8070*/  FMUL.FTZ R49, R0, R69 ;  /* 0x0000004500317220 */ /* 0x000fe20000410000 */
[----:B------:R-:W-:Y:S05]  /*8080*/  SYNCS.ARRIVE.TRANS64.RED.A1T0 RZ, [UR6], RZ ;  /* 0x000000ffffff79a7 */ /* 0x000fea0008100406 */
        /* <DEDUP_REMOVED lines=73> */
[----:B------:R-:W-:-:S03]  /*8520*/  FMNMX.FTZ R69, R39, R14, !PT ;  /* 0x0000000e27457209 */ /* 0x000fc60007810000 */
[----:B------:R-:W3:Y:S01]  /*8530*/  MUFU.TANH R50, R50 ;  /* 0x0000003200327308 */ /* 0x000ee20000002400 */
[----:B------:R-:W-:Y:S01]  /*8540*/  FMNMX.FTZ R14, R42, R69, !PT ;  /* 0x000000452a0e7209 */ /* 0x000fe20007810000 */
[----:B------:R-:W-:-:S03]  /*8550*/  FMUL.FTZ R69, R0, R71 ;  /* 0x0000004700457220 */ /* 0x000fc60000410000 */
[----:B0-----:R-:W-:-:S03]  /*8560*/  FMNMX.FTZ R73, R43, R14, !PT ;  /* 0x0000000e2b497209 */ /* 0x001fc60007810000 */
[----:B------:R-:W0:Y:S01]  /*8570*/  MUFU.TANH R51, R51 ;  /* 0x0000003300337308 */ /* 0x000e220000002400 */
[----:B--2---:R-:W-:-:S04]  /*8580*/  FMNMX.FTZ R14, R46, R73, !PT ;  /* 0x000000492e0e7209 */ /* 0x004fc80007810000 */
[----:B-1----:R-:W-:-:S03]  /*8590*/  FMNMX.FTZ R71, R47, R14, !PT ;  /* 0x0000000e2f477209 */ /* 0x002fc60007810000 */
[----:B------:R-:W1:Y:S01]  /*85a0*/  MUFU.TANH R54, R54 ;  /* 0x0000003600367308 */ /* 0x000e620000002400 */
[----:B---3--:R-:W-:Y:S01]  /*85b0*/  FMNMX.FTZ R14, R50, R71, !PT ;  /* 0x00000047320e7209 */ /* 0x008fe20007810000 */
        /* <DEDUP_REMOVED lines=36> */
[----:B-1----:R-:W-:-:S04]  /*8800*/  FMNMX.FTZ R77, R75, R14, !PT ;  /* 0x0000000e4b4d7209 */ /* 0x002fc80007810000 */
[----:B--2---:R-:W-:-:S04]  /*8810*/  FMNMX.FTZ R77, R76, R77, !PT ;  /* 0x0000004d4c4d7209 */ /* 0x004fc80007810000 */
[----:B0-----:R-:W-:-:S05]  /*8820*/  FMNMX.FTZ R79, R78, R77, !PT ;  /* 0x0000004d4e4f7209 */ /* 0x001fca0007810000 */
[----:B------:R-:W0:Y:S02]  /*8830*/  SHFL.BFLY PT, R14, R79, 0x2, 0x1f ;  /* 0x0c401f004f0e7f89 */ /* 0x000e2400000e0000 */
[----:B0-----:R-:W-:-:S05]  /*8840*/  FMNMX.FTZ R80, R79, R14, !PT ;  /* 0x0000000e4f507209 */ /* 0x001fca0007810000 */
[----:B------:R-:W0:Y:S02]  /*8850*/  SHFL.BFLY PT, R77, R80, 0x1, 0x1f ;  /* 0x0c201f00504d7f89 */ /* 0x000e2400000e0000 */
[----:B0-----:R-:W-:Y:S01]  /*8860*/  FMNMX.FTZ R14, R80, R77, !PT ;  /* 0x0000004d500e7209 */ /* 0x001fe20007810000 */
[----:B------:R-:W-:Y:S01]  /*8870*/  IMAD.U32 R77, RZ, RZ, UR18 ;  /* 0x00000012ff4d7e24 */ /* 0x000fe2000f8e00ff */
[----:B------:R-:W-:Y:S03]  /*8880*/  MUFU.EX2 R80, R5 ;  /* 0x0000000500507308 */ /* 0x000fe60000000800 */
[----:B------:R-:W-:-:S01]  /*8890*/  FFMA.FTZ R77, R8, R77, -8 ;  /* 0xc1000000084d7423 */ /* 0x000fc2000001004d */
[----:B------:R-:W-:-:S03]  /*88a0*/  FADD.FTZ R4, -R14, R4 ;  /* 0x000000040e047221 */ /* 0x000fc60000010100 */
[--C-:B------:R-:W-:Y:S01]  /*88b0*/  FFMA.FTZ R7, R7, UR18, -R77.reuse ;  /* 0x0000001207077c23 */ /* 0x100fe2000801084d */
[----:B------:R-:W-:Y:S01]  /*88c0*/  FMUL.FTZ R4, R4, UR18 ;  /* 0x0000001204047c20 */ /* 0x000fe20008410000 */
        /* <DEDUP_REMOVED lines=11> */
[----:B0-----:R-:W-:-:S02]  /*8980*/  IMAD.U32 R7, RZ, RZ, UR18 ;  /* 0x00000012ff077e24 */ /* 0x001fc4000f8e00ff */
[--C-:B------:R-:W-:Y:S01]  /*8990*/  FFMA.FTZ R30, R30, UR18, -R77.reuse ;  /* 0x000000121e1e7c23 */ /* 0x100fe2000801084d */
[----:B------:R-:W-:-:S01]  /*89a0*/  FFMA.FTZ R31, R31, UR18, -R77 ;  /* 0x000000121f1f7c23 */ /* 0x000fc2000801084d */
[--C-:B------:R-:W-:Y:S01]  /*89b0*/  FFMA.FTZ R32, R32, UR18, -R77.reuse ;  /* 0x0000001220207c23 */ /* 0x100fe2000801084d */
[----:B------:R-:W-:-:S01]  /*89c0*/  FFMA.FTZ R33, R33, UR18, -R77 ;  /* 0x0000001221217c23 */ /* 0x000fc2000801084d */
[--C-:B------:R-:W-:Y:S01]  /*89d0*/  FFMA.FTZ R34, R34, UR18, -R77.reuse ;  /* 0x0000001222227c23 */ /* 0x100fe2000801084d */
[----:B------:R-:W-:-:S01]  /*89e0*/  FFMA.FTZ R35, R35, UR18, -R77 ;  /* 0x0000001223237c23 */ /* 0x000fc2000801084d */
[----:B------:R-:W0:Y:S01]  /*89f0*/  MUFU.EX2 R5, R6 ;  /* 0x0000000600057308 */ /* 0x000e220000000800 */
[----:B-1----:R-:W-:-:S01]  /*8a00*/  FFMA.FTZ R4, R14, R7, -8 ;  /* 0xc10000000e047423 */ /* 0x002fc20000010007 */
        /* <DEDUP_REMOVED lines=40> */
[----:B0-----:R-:W-:Y:S01]  /*8c90*/  FFMA.FTZ R3, R80, R3, R5 ;  /* 0x0000000350037223 */ /* 0x001fe20000010005 */
[----:B-1----:R-:W-:-:S01]  /*8ca0*/  FFMA.FTZ R2, R79, R2, R6 ;  /* 0x000000024f027223 */ /* 0x002fc20000010006 */
[--C-:B------:R-:W-:Y:S01]  /*8cb0*/  FFMA.FTZ R41, R41, UR18, -R77.reuse ;  /* 0x0000001229297c23 */ /* 0x100fe2000801084d */
[----:B------:R-:W-:-:S01]  /*8cc0*/  FFMA.FTZ R44, R44, UR18, -R77 ;  /* 0x000000122c2c7c23 */ /* 0x000fc2000801084d */
[----:B--2---:R-:W-:Y:S01]  /*8cd0*/  FADD.FTZ R10, R82, R3 ;  /* 0x00000003520a7221 */ /* 0x004fe20000010000 */
[----:B---3--:R-:W-:-:S01]  /*8ce0*/  FADD.FTZ R2, R7, R2 ;  /* 0x0000000207027221 */ /* 0x008fc20000010000 */
[----:B------:R-:W0:Y:S01]  /*8cf0*/  MUFU.EX2 R78, R15 ;  /* 0x0000000f004e7308 */ /* 0x000e220000000800 */
[----:B------:R-:W-:-:S01]  /*8d00*/  FFMA.FTZ R45, R45, UR18, -R77 ;  /* 0x000000122d2d7c23 */ /* 0x000fc2000801084d */
[----:B------:R-:W-:Y:S01]  /*8d10*/  FADD.FTZ R3, R11, R10 ;  /* 0x0000000a0b037221 */ /* 0x000fe20000010000 */
[----:B----4-:R-:W-:-:S01]  /*8d20*/  FADD.FTZ R9, R13, R2 ;  /* 0x000000020d097221 */ /* 0x010fc20000010000 */
[--C-:B------:R-:W-:Y:S01]  /*8d30*/  FFMA.FTZ R48, R48, UR18, -R77.reuse ;  /* 0x0000001230307c23 */ /* 0x100fe2000801084d */
[----:B------:R-:W-:-:S01]  /*8d40*/  FFMA.FTZ R49, R49, UR18, -R77 ;  /* 0x0000001231317c23 */ /* 0x000fc2000801084d */
[--C-:B------:R-:W-:Y:S01]  /*8d50*/  FFMA.FTZ R52, R52, UR18, -R77.reuse ;  /* 0x0000001234347c23 */ /* 0x100fe2000801084d */
[----:B------:R-:W-:-:S01]  /*8d60*/  FFMA.FTZ R53, R53, UR18, -R77 ;  /* 0x0000001235357c23 */ /* 0x000fc2000801084d */
[----:B------:R-:W1:Y:S01]  /*8d70*/  MUFU.EX2 R20, R20 ;  /* 0x0000001400147308 */ /* 0x000e620000000800 */
[----:B-----5:R-:W-:-:S01]  /*8d80*/  FADD.FTZ R3, R12, R3 ;  /* 0x000000030c037221 */ /* 0x020fc20000010000 */
        /* <DEDUP_REMOVED lines=120> */
.L_x_12948:
        /* <DEDUP_REMOVED lines=91> */
.L_x_12938:
[----:B------:R-:W-:Y:S06]  /*9ac0*/  BAR.ARV 0x8, 0x200 ;  /* 0x0208000000007b1d */ /* 0x000fec0000002000 */
[----:B------:R-:W-:Y:S05]  /*9ad0*/  @!P0 BRA `(.L_x_12950) ;  /* 0x0000000000048947 */ /* 0x000fea0003800000 */
[----:B------:R-:W-:Y:S01]  /*9ae0*/  BPT.TRAP 0x1 ;  /* 0x000000040000795c */ /* 0x000fe20000300000 */
.L_x_12950:
[----:B------:R-:W-:Y:S01]  /*9af0*/  ULEA UR5, UR36, UR46, 0x3 ;  /* 0x0000002e24057291 */ /* 0x000fe2000f8e183f */
[----:B------:R-:W-:-:S05]  /*9b00*/  IMAD.U32 R0, RZ, RZ, UR47 ;  /* 0x0000002fff007e24 */ /* 0x000fca000f8e00ff */
[----:B------:R-:W-:-:S04]  /*9b10*/  SHF.L.U32 R0, R0, 0x1f, RZ ;  /* 0x0000001f00007819 */ /* 0x000fc800000006ff */
[----:B------:R0:W1:Y:S01]  /*9b20*/  SYNCS.PHASECHK.TRANS64.TRYWAIT P1, [UR5+0x19c50], R0 ;  /* 0x019c5000ff0075a7 */ /* 0x0000620008020145 */
[----:B------:R-:W-:Y:S05]  /*9b30*/  @!P0 BRA `(.L_x_12951) ;  /* 0x0000000000048947 */ /* 0x000fea0003800000 */
[----:B------:R-:W-:Y:S01]  /*9b40*/  BPT.TRAP 0x1 ;  /* 0x000000040000795c */ /* 0x000fe20000300000 */
.L_x_12951:
[----:B-1----:R-:W-:Y:S05]  /*9b50*/  @P1 BRA `(.L_x_12952) ;  /* 0x0000000000081947 */ /* 0x002fea0003800000 */
[----:B------:R-:W1:Y:S02]  /*9b60*/  SYNCS.PHASECHK.TRANS64.TRYWAIT P1, [UR5+0x19c50], R0 ;  /* 0x019c5000ff0075a7 */ /* 0x000e640008020145 */
[----:B-1----:R-:W-:Y:S05]  /*9b70*/  @!P1 BRA `(.L_x_12953) ;  /* 0x000000a400b49947 */ /* 0x002fea0003800000 */
.L_x_12952:
        /* <DEDUP_REMOVED lines=13> */
[----:B-1----:R-:W1:Y:S01]  /*9c50*/  @P1 LDC.64 R4, c[0x0][0x9d0] ;  /* 0x00027400ff041b82 */ /* 0x002e620000000a00 */
[----:B0-----:R-:W-:-:S04]  /*9c60*/  @P1 IMAD R0, R6, UR39, RZ ;  /* 0x0000002706001c24 */ /* 0x001fc8000f8e02ff */
[----:B------:R-:W-:Y:S02]  /*9c70*/  @P1 IMAD R9, R7, UR38, R0 ;  /* 0x0000002607091c24 */ /* 0x000fe4000f8e0200 */
[----:B------:R-:W-:-:S04]  /*9c80*/  @P1 IMAD.WIDE.U32 R6, R6, UR38, RZ ;  /* 0x0000002606061c25 */ /* 0x000fc8000f8e00ff */
[----:B------:R-:W-:Y:S02]  /*9c90*/  @P1 IMAD.IADD R7, R7, 0x1, R9 ;  /* 0x0000000107071824 */ /* 0x000fe400078e0209 */
[----:B-1----:R-:W-:-:S04]  /*9ca0*/  @P1 IMAD.WIDE.U32 R6, R4, UR40, R6 ;  /* 0x0000002804061c25 */ /* 0x002fc8000f8e0006 */
        /* <DEDUP_REMOVED lines=12> */
[----:B------:R-:W1:Y:S04]  /*9d70*/  SHFL.BFLY PT, R0, R3, 0x2, 0x1f ;  /* 0x0c401f0003007f89 */ /* 0x000e6800000e0000 */
[----:B------:R-:W3:Y:S01]  /*9d80*/  SHFL.BFLY PT, R7, R2, 0x2, 0x1f ;  /* 0x0c401f0002077f89 */ /* 0x000ee200000e0000 */
[----:B------:R-:W-:Y:S02]  /*9d90*/  WARPGROUP.DEPBAR.LE gsb0, 0x0 ;  /* 0x00008000000079c5 */ /* 0x000fe40000010000 */
[----:B------:R-:W-:-:S06]  /*9da0*/  WARPGROUP.ARRIVE ;  /* 0x00000000000079c5 */ /* 0x000fcc0000000000 */
[----:B------:R-:W-:Y:S01]  /*9db0*/  QGMMA.64x96x32.F32.E4M3.E4M3 R88, R140, gdesc[UR4], R88, gsb0 ;  /* 0x016000048c587df3 */ /* 0x000fe20008000858 */
[----:B------:R-:W-:Y:S01]  /*9dc0*/  UIADD3 UR6, UR4, 0x6, URZ ;  /* 0x0000000604067890 */ /* 0x000fe2000fffe03f */
        /* <DEDUP_REMOVED lines=37> */
.L_x_12954:
        /* <DEDUP_REMOVED lines=58> */
.L_x_12918:
        /* <DEDUP_REMOVED lines=36> */
[----:B------:R-:W-:Y:S02]  /*a600*/  MOV R76, R3 ;  /* 0x00000003004c7202 */ /* 0x000fe40000000f00 */
[----:B-1----:R-:W-:-:S02]  /*a610*/  MOV R77, R4 ;  /* 0x00000004004d7202 */ /* 0x002fc40000000f00 */
        /* <DEDUP_REMOVED lines=38> */
[----:B------:R-:W-:Y:S01]  /*a880*/  UIMAD.WIDE UR8, UR38, 0x4, UR8 ;  /* 0x00000004260878a5 */ /* 0x000fe2000f8e0208 */
        /* <DEDUP_REMOVED lines=15> */
[----:B------:R-:W-:Y:S02]  /*a980*/  SHF.R.U64 R4, R4, 0x3, RZ ;  /* 0x0000000304047819 */ /* 0x000fe400000012ff */
[----:B------:R-:W-:Y:S02]  /*a990*/  SHF.R.U64 R48, R48, 0x3, RZ ;  /* 0x0000000330307819 */ /* 0x000fe400000012ff */
[----:B------:R-:W-:Y:S02]  /*a9a0*/  SHF.R.U64 R38, R38, 0x3, RZ ;  /* 0x0000000326267819 */ /* 0x000fe400000012ff */
[----:B------:R-:W-:Y:S01]  /*a9b0*/  SHF.R.U64 R40, R40, 0x3, RZ ;  /* 0x0000000328287819 */ /* 0x000fe200000012ff */
[--C-:B------:R-:W-:Y:S01]  /*a9c0*/  IMAD.X R11, RZ, RZ, R9.reuse, P5 ;  /* 0x000000ffff0b7224 */ /* 0x100fe200028e0609 */
[----:B------:R-:W-:Y:S01]  /*a9d0*/  LOP3.LUT R8, R5, R8, RZ, 0x3c, !PT ;  /* 0x0000000805087212 */ /* 0x000fe200078e3cff */
[--C-:B------:R-:W-:Y:S01]  /*a9e0*/  IMAD.X R79, RZ, RZ, R9.reuse, P3 ;  /* 0x000000ffff4f7224 */ /* 0x100fe200018e0609 */
[----:B---3--:R0:W-:Y:S01]  /*a9f0*/  SHFL.IDX PT, R50, R51, R12, 0x1c1f ;  /* 0x001c1f0c33327589 */ /* 0x0081e200000e0000 */
[----:B------:R-:W-:Y:S01]  /*aa00*/  LOP3.LUT R6, R4, R99, RZ, 0x3c, !PT ;  /* 0x0000006304067212 */ /* 0x000fe200078e3cff */
[--C-:B------:R-:W-:Y:S01]  /*aa10*/  IMAD.X R7, RZ, RZ, R9.reuse, P4 ;  /* 0x000000ffff077224 */ /* 0x100fe200020e0609 */
[----:B------:R-:W-:Y:S01]  /*aa20*/  LOP3.LUT R78, R38, R101, RZ, 0x3c, !PT ;  /* 0x00000065264e7212 */ /* 0x000fe200078e3cff */
[----:B------:R-:W-:Y:S01]  /*aa30*/  IMAD.X R5, RZ, RZ, R9, P2 ;  /* 0x000000ffff057224 */ /* 0x000fe200010e0609 */
[----:B------:R-:W-:Y:S01]  /*aa40*/  LOP3.LUT R4, R40, R103, RZ, 0x3c, !PT ;  /* 0x0000006728047212 */ /* 0x000fe200078e3cff */
[----:B------:R-:W-:Y:S01]  /*aa50*/  SHFL.IDX PT, R58, R73, R12, 0x1c1f ;  /* 0x001c1f0c493a7589 */ /* 0x000fe200000e0000 */
[----:B------:R-:W-:-:S02]  /*aa60*/  LOP3.LUT R80, R48, R105, RZ, 0x3c, !PT ;  /* 0x0000006930507212 */ /* 0x000fc400078e3cff */
[----:B0-----:R-:W-:Y:S01]  /*aa70*/  LOP3.LUT R51, R12, 0x2, RZ, 0x3c, !PT ;  /* 0x000000020c337812 */ /* 0x001fe200078e3cff */
[----:B------:R-:W-:Y:S01]  /*aa80*/  SHFL.IDX PT, R48, R57, R12, 0x1c1f ;  /* 0x001c1f0c39307589 */ /* 0x000fe200000e0000 */
[----:B------:R-:W-:Y:S01]  /*aa90*/  IMAD.X R81, RZ, RZ, R9, P1 ;  /* 0x000000ffff517224 */ /* 0x000fe200008e0609 */
[----:B------:R-:W-:Y:S02]  /*aaa0*/  MOV R82, R10 ;  /* 0x0000000a00527202 */ /* 0x000fe40000000f00 */
        /* <DEDUP_REMOVED lines=8> */
[----:B------:R-:W1:Y:S04]  /*ab30*/  SHFL.IDX PT, R73, R14, R51, 0x1c1f ;  /* 0x001c1f330e497589 */ /* 0x000e6800000e0000 */
[----:B------:R-:W-:Y:S04]  /*ab40*/  SHFL.IDX PT, R69, R69, R12, 0x1c1f ;  /* 0x001c1f0c45457589 */ /* 0x000fe800000e0000 */
[----:B------:R-:W-:Y:S04]  /*ab50*/  SHFL.IDX PT, R60, R71, R12, 0x1c1f ;  /* 0x001c1f0c473c7589 */ /* 0x000fe800000e0000 */
[----:B------:R-:W2:Y:S04]  /*ab60*/  SHFL.IDX PT, R54, R37, R51, 0x1c1f ;  /* 0x001c1f3325367589 */ /* 0x000ea800000e0000 */
[----:B------:R-:W3:Y:S04]  /*ab70*/  SHFL.IDX PT, R61, R32, R51, 0x1c1f ;  /* 0x001c1f33203d7589 */ /* 0x000ee800000e0000 */
        /* <DEDUP_REMOVED lines=21> */
[----:B------:R-:W4:Y:S04]  /*acd0*/  SHFL.IDX PT, R20, R20, R51, 0x1c1f ;  /* 0x001c1f3314147589 */ /* 0x000f2800000e0000 */
[----:B------:R-:W4:Y:S04]  /*ace0*/  SHFL.IDX PT, R13, R13, R51, 0x1c1f ;  /* 0x001c1f330d0d7589 */ /* 0x000f2800000e0000 */
[----:B------:R-:W4:Y:S04]  /*acf0*/  SHFL.IDX PT, R34, R34, R51, 0x1c1f ;  /* 0x001c1f3322227589 */ /* 0x000f2800000e0000 */
[----:B------:R-:W4:Y:S04]  /*ad00*/  SHFL.IDX PT, R42, R42, R51, 0x1c1f ;  /* 0x001c1f332a2a7589 */ /* 0x000f2800000e0000 */
[----:B------:R-:W4:Y:S01]  /*ad10*/  SHFL.IDX PT, R12, R35, R51, 0x1c1f ;  /* 0x001c1f33230c7589 */ /* 0x000f2200000e0000 */
[----:B------:R-:W-:-:S03]  /*ad20*/  MOV R80, R80 ;  /* 0x0000005000507202 */ /* 0x000fc60000000f00 */
[----:B------:R-:W4:Y:S04]  /*ad30*/  SHFL.IDX PT, R25, R25, R51, 0x1c1f ;  /* 0x001c1f3319197589 */ /* 0x000f2800000e0000 */
[----:B------:R-:W4:Y:S04]  /*ad40*/  SHFL.IDX PT, R27, R27, R51, 0x1c1f ;  /* 0x001c1f331b1b7589 */ /* 0x000f2800000e0000 */
[----:B------:R-:W4:Y:S04]  /*ad50*/  SHFL.IDX PT, R24, R24, R51, 0x1c1f ;  /* 0x001c1f3318187589 */ /* 0x000f2800000e0000 */
[----:B------:R-:W4:Y:S04]  /*ad60*/  SHFL.IDX PT, R26, R26, R51, 0x1c1f ;  /* 0x001c1f331a1a7589 */ /* 0x000f2800000e0000 */
[----:B------:R-:W-:Y:S04]  /*ad70*/  SHFL.IDX PT, R30, R30, R51, 0x1c1f ;  /* 0x001c1f331e1e7589 */ /* 0x000fe800000e0000 */
[----:B------:R-:W4:Y:S04]  /*ad80*/  SHFL.IDX PT, R37, R43, R51, 0x1c1f ;  /* 0x001c1f332b257589 */ /* 0x000f2800000e0000 */
[----:B------:R-:W4:Y:S04]  /*ad90*/  SHFL.IDX PT, R28, R28, R51, 0x1c1f ;  /* 0x001c1f331c1c7589 */ /* 0x000f2800000e0000 */
[----:B------:R-:W4:Y:S04]  /*ada0*/  SHFL.IDX PT, R85, R44, R51, 0x1c1f ;  /* 0x001c1f332c557589 */ /* 0x000f2800000e0000 */
[----:B------:R2:W4:Y:S04]  /*adb0*/  SHFL.IDX PT, R81, R29, R51, 0x1c1f ;  /* 0x001c1f331d517589 */ /* 0x00052800000e0000 */
[----:B------:R4:W4:Y:S01]  /*adc0*/  SHFL.IDX PT, R87, R46, R51, 0x1c1f ;  /* 0x001c1f332e577589 */ /* 0x00092200000e0000 */
[----:B0-----:R-:W-:-:S02]  /*add0*/  SEL R21, R62, R57, P0 ;  /* 0x000000393e157207 */ /* 0x001fc40000000000 */
[----:B-1----:R-:W-:Y:S02]  /*ade0*/  SEL R74, R72, R73, P0 ;  /* 0x00000049484a7207 */ /* 0x002fe40000000000 */
[----:B------:R-:W-:Y:S02]  /*adf0*/  SEL R72, R73, R72, P0 ;  /* 0x0000004849487207 */ /* 0x000fe40000000000 */
[----:B--2---:R-:W-:Y:S02]  /*ae00*/  SEL R29, R57, R62, P0 ;  /* 0x0000003e391d7207 */ /* 0x004fe40000000000 */
[----:B------:R-:W-:Y:S02]  /*ae10*/  SEL R71, R69, R54, P0 ;  /* 0x0000003645477207 */ /* 0x000fe40000000000 */
        /* <DEDUP_REMOVED lines=58> */
[----:B0-----:R-:W-:Y:S02]  /*b1c0*/  F2FP.BF16.F32.PACK_AB R9, R47, R46 ;  /* 0x0000002e2f09723e */ /* 0x001fe400000010ff */
[----:B------:R-:W-:Y:S02]  /*b1d0*/  F2FP.BF16.F32.PACK_AB R10, R49, R48 ;  /* 0x00000030310a723e */ /* 0x000fe400000010ff */
        /* <DEDUP_REMOVED lines=13> */
[----:B------:R-:W-:Y:S01]  /*b2b0*/  BAR.SYNC.DEFER_BLOCKING 0x1, 0x180 ;  /* 0x0046000000007b1d */ /* 0x000fe20000010000 */
[----:B------:R-:W-:-:S04]  /*b2c0*/  ISETP.NE.U32.AND P0, PT, RZ, UR10, PT ;  /* 0x0000000aff007c0c */ /* 0x000fc8000bf05070 */
[----:B------:R-:W-:Y:S01]  /*b2d0*/  ISETP.NE.AND.EX P0, PT, RZ, UR11, PT, P0 ;  /* 0x0000000bff007c0c */ /* 0x000fe2000bf05300 */
[----:B------:R-:W-:Y:S02]  /*b2e0*/  IMAD.U32 R82, RZ, RZ, UR8 ;  /* 0x00000008ff527e24 */ /* 0x000fe4000f8e00ff */
[----:B0-----:R-:W0:Y:S01]  /*b2f0*/  LDC R78, c[0x0][0xbe8] ;  /* 0x0002fa00ff4e7b82 */ /* 0x001e220000000800 */
[----:B------:R-:W-:Y:S01]  /*b300*/  IMAD.U32 R83, RZ, RZ, UR9 ;  /* 0x00000009ff537e24 */ /* 0x000fe2000f8e00ff */
[----:B------:R-:W-:-:S08]  /*b310*/  ULDC.64 UR8, c[0x0][0xc08] ;  /* 0x0003020000087ab9 */ /* 0x000fd00000000a00 */
[----:B------:R-:W3:Y:S01]  /*b320*/  @P0 LDG.E R81, desc[UR54][R82.64] ;  /* 0x0000003652510981 */ /* 0x000ee2000c1e1900 */
[----:B------:R-:W-:-:S04]  /*b330*/  UISETP.NE.U32.AND UP0, UPT, UR8, URZ, UPT ;  /* 0x0000003f0800728c */ /* 0x000fc8000bf05070 */
[----:B------:R-:W-:Y:S01]  /*b340*/  UISETP.NE.AND.EX UP0, UPT, UR9, URZ, UPT, UP0 ;  /* 0x0000003f0900728c */ /* 0x000fe2000bf05300 */
[----:B0-----:R-:W-:Y:S01]  /*b350*/  ISETP.NE.AND P1, PT, R78, 0x1, PT ;  /* 0x000000014e00780c */ /* 0x001fe20003f25270 */
[----:B------:R-:W-:-:S09]  /*b360*/  UMOV UR16, 0x9b8 ;  /* 0x000009b800107882 */ /* 0x000fd20000000000 */
[----:B------:R-:W-:-:S03]  /*b370*/  @UP0 ULEA UR8, UP1, UR38, UR8, 0x2 ;  /* 0x0000000826080291 */ /* 0x000fc6000f82103f */
[----:B------:R-:W0:Y:S01]  /*b380*/  @P1 LDC R6, c[0x0][0xbec] ;  /* 0x0002fb00ff061b82 */ /* 0x000e220000000800 */
[----:B------:R-:W-:Y:S02]  /*b390*/  @UP0 ULEA.HI.X UR9, UR38, UR9, UR39, 0x2, UP1 ;  /* 0x0000000926090291 */ /* 0x000fe400088f1427 */
[----:B------:R-:W-:-:S05]  /*b3a0*/  UISETP.GT.AND UP1, UPT, UR43, 0x1, UPT ;  /* 0x000000012b00788c */ /* 0x000fca000bf24270 */
[----:B------:R-:W4:Y:S01]  /*b3b0*/  @P1 LDC R11, c[0x0][0xbf0] ;  /* 0x0002fc00ff0b1b82 */ /* 0x000f220000000800 */
[----:B------:R-:W-:Y:S01]  /*b3c0*/  USEL UR16, UR16, 0x978, UP1 ;  /* 0x0000097810107887 */ /* 0x000fe20008800000 */
[----:B------:R-:W-:Y:S01]  /*b3d0*/  PLOP3.LUT P4, PT, PT, PT, UP0, 0x80, 0x0 ;  /* 0x000000000000781c */ /* 0x000fe20003f8f008 */
[----:B------:R-:W-:Y:S01]  /*b3e0*/  UISETP.NE.U32.AND UP0, UPT, UR10, URZ, UPT ;  /* 0x0000003f0a00728c */ /* 0x000fe2000bf05070 */
[----:B------:R-:W-:Y:S01]  /*b3f0*/  ULDC UR4, c[0x0][0xa88] ;  /* 0x0002a20000047ab9 */ /* 0x000fe20000000800 */
[----:B------:R-:W-:Y:S02]  /*b400*/  IMAD.U32 R4, RZ, RZ, UR8 ;  /* 0x00000008ff047e24 */ /* 0x000fe4000f8e00ff */
[----:B------:R-:W-:Y:S01]  /*b410*/  UISETP.NE.AND.EX UP0, UPT, UR11, URZ, UPT, UP0 ;  /* 0x0000003f0b00728c */ /* 0x000fe2000bf05300 */
[----:B------:R-:W-:Y:S01]  /*b420*/  IMAD.U32 R9, RZ, RZ, UR4 ;  /* 0x00000004ff097e24 */ /* 0x000fe2000f8e00ff */
[----:B------:R-:W-:Y:S01]  /*b430*/  UMOV UR4, URZ ;  /* 0x0000003f00047c82 */ /* 0x000fe20008000000 */
[----:B------:R-:W-:Y:S01]  /*b440*/  IMAD.U32 R5, RZ, RZ, UR9 ;  /* 0x00000009ff057e24 */ /* 0x000fe2000f8e00ff */
[----:B------:R-:W-:Y:S01]  /*b450*/  USEL UR7, UR42, URZ, UP1 ;  /* 0x0000003f2a077287 */ /* 0x000fe20008800000 */
[----:B-1----:R-:W-:Y:S01]  /*b460*/  VIADD R13, R17, UR41 ;  /* 0x00000029110d7c36 */ /* 0x002fe20008000000 */
        /* <DEDUP_REMOVED lines=47> */
.L_x_12957:
        /* <DEDUP_REMOVED lines=11> */
[----:B------:R-:W-:Y:S01]  /*b810*/  IMAD.IADD R12, R14, 0x1, -R12 ;  /* 0x000000010e0c7824 */ /* 0x000fe200078e0a0c */
[----:B------:R-:W-:-:S04]  /*b820*/  PLOP3.LUT P3, PT, PT, PT, UP1, 0x80, 0x0 ;  /* 0x000000000000781c */ /* 0x000fc80003f6f018 */
[----:B------:R-:W-:Y:S01]  /*b830*/  LOP3.LUT P0, RZ, R12, 0x3, RZ, 0xc0, !PT ;  /* 0x000000030cff7812 */ /* 0x000fe2000780c0ff */
        /* <DEDUP_REMOVED lines=20> */
[----:B------:R-:W-:Y:S01]  /*b980*/  LEA.HI R2, R2, R80, RZ, 0x2 ;  /* 0x0000005002027211 */ /* 0x000fe200078f10ff */
[----:B------:R-:W-:Y:S01]  /*b990*/  UIMAD UR7, UR12, UR10, URZ ;  /* 0x0000000a0c0772a4 */ /* 0x000fe2000f8e023f */
[----:B------:R-:W-:Y:S02]  /*b9a0*/  IADD3 R5, P5, R76, 0x7800, RZ ;  /* 0x000078004c057810 */ /* 0x000fe40007fbe0ff */
[----:B------:R-:W-:Y:S02]  /*b9b0*/  LOP3.LUT R2, R2, 0xfffffffc, RZ, 0xc0, !PT ;  /* 0xfffffffc02027812 */ /* 0x000fe400078ec0ff */
[----:B------:R-:W-:Y:S01]  /*b9c0*/  LOP3.LUT R0, R5, 0x180, RZ, 0xc0, !PT ;  /* 0x0000018005007812 */ /* 0x000fe200078ec0ff */
[----:B------:R-:W-:Y:S01]  /*b9d0*/  UIMAD.WIDE.U32 UR8, UR4, UR10, URZ ;  /* 0x0000000a040872a5 */ /* 0x000fe2000f8e003f */
[----:B------:R-:W-:Y:S01]  /*b9e0*/  IADD3 R9, P0, R76, 0x1800, RZ ;  /* 0x000018004c097810 */ /* 0x000fe20007f1e0ff */
[----:B------:R-:W-:Y:S01]  /*b9f0*/  UIMAD UR7, UR4, UR11, UR7 ;  /* 0x0000000b040772a4 */ /* 0x000fe2000f8e0207 */
[----:B------:R-:W-:Y:S01]  /*ba00*/  SHF.R.U64 R0, R0, 0x3, RZ ;  /* 0x0000000300007819 */ /* 0x000fe200000012ff */
[----:B------:R-:W-:Y:S01]  /*ba10*/  IMAD.IADD R2, R80, 0x1, -R2 ;  /* 0x0000000150027824 */ /* 0x000fe200078e0a02 */
[----:B------:R-:W-:Y:S01]  /*ba20*/  ULDC.64 UR10, c[0x0][0xae8] ;  /* 0x0002ba00000a7ab9 */ /* 0x000fe20000000a00 */
[----:B------:R-:W-:Y:S01]  /*ba30*/  UIADD3 UR9, UR9, UR7, URZ ;  /* 0x0000000709097290 */ /* 0x000fe2000fffe03f */
[----:B------:R-:W-:Y:S01]  /*ba40*/  LOP3.LUT R32, R0, R5, RZ, 0x3c, !PT ;  /* 0x0000000500207212 */ /* 0x000fe200078e3cff */
[----:B------:R-:W-:Y:S01]  /*ba50*/  IMAD R0, R2, 0x60, R79 ;  /* 0x0000006002007824 */ /* 0x000fe200078e024f */
[C---:B------:R-:W-:Y:S01]  /*ba60*/  IADD3 R13, P2, R76.reuse, 0x3000, RZ ;  /* 0x000030004c0d7810 */ /* 0x040fe20007f5e0ff */
[----:B------:R-:W-:Y:S01]  /*ba70*/  UIMAD.WIDE.U32 UR8, UR40, UR10, UR8 ;  /* 0x0000000a280872a5 */ /* 0x000fe2000f8e0008 */
[----:B------:R-:W-:Y:S01]  /*ba80*/  IADD3 R25, P3, R76, 0x4800, RZ ;  /* 0x000048004c197810 */ /* 0x000fe20007f7e0ff */
[----:B------:R-:W-:Y:S01]  /*ba90*/  VIADD R2, R0, UR41 ;  /* 0x0000002900027c36 */ /* 0x000fe20008000000 */
[----:B------:R-:W-:Y:S01]  /*baa0*/  USHF.R.S32.HI UR4, URZ, 0x1f, UR38 ;  /* 0x0000001f3f047899 */ /* 0x000fe20008011426 */
[----:B------:R-:W-:Y:S01]  /*bab0*/  IADD3 R29, P4, R76, 0x6000, RZ ;  /* 0x000060004c1d7810 */ /* 0x000fe20007f9e0ff */
[----:B------:R-:W-:Y:S01]  /*bac0*/  UIMAD UR9, UR40, UR11, UR9 ;  /* 0x0000000b280972a4 */ /* 0x000fe2000f8e0209 */
[----:B--2---:R-:W-:Y:S01]  /*bad0*/  @P1 IMAD.HI.U32 R0, R2, R21, RZ ;  /* 0x0000001502001227 */ /* 0x004fe200078e00ff */
[----:B------:R-:W-:Y:S01]  /*bae0*/  LOP3.LUT R8, R9, 0x180, RZ, 0xc0, !PT ;  /* 0x0000018009087812 */ /* 0x000fe200078ec0ff */
[----:B------:R-:W-:Y:S01]  /*baf0*/  ULDC.64 UR10, c[0x0][0xaf0] ;  /* 0x0002bc00000a7ab9 */ /* 0x000fe20000000a00 */
[----:B------:R-:W-:Y:S01]  /*bb00*/  LOP3.LUT R12, R13, 0x180, RZ, 0xc0, !PT ;  /* 0x000001800d0c7812 */ /* 0x000fe200078ec0ff */
[----:B------:R-:W-:Y:S01]  /*bb10*/  UIMAD UR4, UR4, UR10, URZ ;  /* 0x0000000a040472a4 */ /* 0x000fe2000f8e023f */
[----:B------:R-:W-:Y:S01]  /*bb20*/  LOP3.LUT R24, R25, 0x180, RZ, 0xc0, !PT ;  /* 0x0000018019187812 */ /* 0x000fe200078ec0ff */
[----:B------:R-:W-:Y:S01]  /*bb30*/  IMAD.X R33, RZ, RZ, R77, P5 ;  /* 0x000000ffff217224 */ /* 0x000fe200028e064d */
        /* <DEDUP_REMOVED lines=8> */
[----:B------:R-:W-:-:S02]  /*bbc0*/  SHF.R.U64 R12, R12, 0x3, RZ ;  /* 0x000000030c0c7819 */ /* 0x000fc400000012ff */
[----:B------:R-:W-:Y:S02]  /*bbd0*/  SHF.R.U64 R24, R24, 0x3, RZ ;  /* 0x0000000318187819 */ /* 0x000fe400000012ff */
        /* <DEDUP_REMOVED lines=37> */
[----:B------:R-:W-:Y:S02]  /*be30*/  VIADD R43, R79, UR41 ;  /* 0x000000294f2b7c36 */ /* 0x000fe40008000000 */
        /* <DEDUP_REMOVED lines=28> */
.L_x_12960:
[----:B------:R-:W-:Y:S05]  /*c000*/  BSYNC B1 ;  /* 0x0000000000017941 */ /* 0x000fea0003800000 */
.L_x_12959:
        /* <DEDUP_REMOVED lines=19> */
.L_x_12958:
        /* <DEDUP_REMOVED lines=12> */
[----:B------:R-:W-:Y:S01]  /*c200*/  ULDC.64 UR10, c[0x0][0xb38] ;  /* 0x0002ce00000a7ab9 */ /* 0x000fe20000000a00 */
[C---:B------:R-:W-:Y:S01]  /*c210*/  VIADD R81, R16.reuse, 0x18 ;  /* 0x0000001810517836 */ /* 0x040fe20000000000 */
[----:B------:R-:W-:Y:S01]  /*c220*/  UIMAD.WIDE.U32 UR8, UR40, UR10, UR8 ;  /* 0x0000000a280872a5 */ /* 0x000fe2000f8e0008 */
[C---:B------:R-:W-:Y:S01]  /*c230*/  VIADD R83, R16.reuse, 0x10 ;  /* 0x0000001010537836 */ /* 0x040fe20000000000 */
[----:B------:R-:W-:Y:S01]  /*c240*/  BSSY B1, `(.L_x_12962) ;  /* 0x0000065000017945 */ /* 0x000fe20003800000 */
[C---:B------:R-:W-:Y:S01]  /*c250*/  VIADD R85, R16.reuse, 0x8 ;  /* 0x0000000810557836 */ /* 0x040fe20000000000 */
[----:B------:R-:W-:Y:S01]  /*c260*/  UIMAD UR9, UR40, UR11, UR9 ;  /* 0x0000000b280972a4 */ /* 0x000fe2000f8e0209 */
[----:B------:R2:W-:Y:S01]  /*c270*/  SYNCS.ARRIVE.TRANS64.RED.A1T0 RZ, [R2+URZ], RZ ;  /* 0x000000ff02ff79a7 */ /* 0x0005e2000810043f */
[----:B------:R-:W-:Y:S01]  /*c280*/  SHF.R.S32.HI R24, RZ, 0x1f, R23 ;  /* 0x0000001fff187819 */ /* 0x000fe20000011417 */
[----:B------:R-:W-:Y:S01]  /*c290*/  ULDC.64 UR10, c[0x0][0xb40] ;  /* 0x0002d000000a7ab9 */ /* 0x000fe20000000a00 */
[----:B------:R-:W-:Y:S01]  /*c2a0*/  SHF.R.S32.HI R25, RZ, 0x1f, R152 ;  /* 0x0000001fff197819 */ /* 0x000fe20000011498 */
[----:B------:R-:W-:Y:S01]  /*c2b0*/  UIMAD UR4, UR4, UR10, URZ ;  /* 0x0000000a040472a4 */ /* 0x000fe2000f8e023f */
[----:B------:R-:W-:Y:S01]  /*c2c0*/  SHF.R.S32.HI R26, RZ, 0x1f, R153 ;  /* 0x0000001fff1a7819 */ /* 0x000fe20000011499 */
[----:B0-----:R-:W-:Y:S01]  /*c2d0*/  @P1 IMAD.HI.U32 R0, R13, R0, RZ ;  /* 0x000000000d001227 */ /* 0x001fe200078e00ff */
[----:B------:R-:W-:Y:S01]  /*c2e0*/  SHF.R.S32.HI R27, RZ, 0x1f, R154 ;  /* 0x0000001fff1b7819 */ /* 0x000fe2000001149a */
[----:B------:R-:W-:Y:S01]  /*c2f0*/  UIMAD UR4, UR38, UR11, UR4 ;  /* 0x0000000b260472a4 */ /* 0x000fe2000f8e0204 */
[----:B------:R-:W-:Y:S01]  /*c300*/  SHF.R.S32.HI R15, RZ, 0x1f, R155 ;  /* 0x0000001fff0f7819 */ /* 0x000fe2000001149b */
[----:B------:R-:W-:Y:S01]  /*c310*/  UIMAD.WIDE.U32 UR38, UR38, UR10, UR8 ;  /* 0x0000000a262672a5 */ /* 0x000fe2000f8e0008 */
[----:B------:R-:W-:Y:S01]  /*c320*/  SHF.R.S32.HI R38, RZ, 0x1f, R156 ;  /* 0x0000001fff267819 */ /* 0x000fe2000001149c */
[C---:B------:R-:W-:Y:S01]  /*c330*/  VIADD R77, R16.reuse, 0x20 ;  /* 0x00000020104d7836 */ /* 0x040fe20000000000 */
[----:B------:R-:W-:Y:S01]  /*c340*/  ULDC.64 UR10, c[0x0][0xb48] ;  /* 0x0002d200000a7ab9 */ /* 0x000fe20000000a00 */
[----:B------:R-:W-:Y:S01]  /*c350*/  UIADD3 UR9, UR39, UR4, URZ ;  /* 0x0000000427097290 */ /* 0x000fe2000fffe03f */
[----:B-1----:R-:W-:Y:S01]  /*c360*/  @P1 SHF.R.U32.HI R7, RZ, R5, R0 ;  /* 0x00000005ff071219 */ /* 0x002fe20000011600 */
[----:B------:R-:W-:Y:S01]  /*c370*/  VIADD R80, R16, 0x18 ;  /* 0x0000001810507836 */ /* 0x000fe20000000000 */
[----:B------:R-:W-:Y:S01]  /*c380*/  UMOV UR8, UR38 ;  /* 0x0000002600087c82 */ /* 0x000fe20008000000 */
        /* <DEDUP_REMOVED lines=57> */
[----:B-1----:R-:W-:Y:S02]  /*c720*/  @!P3 LEA R6, P5, R156, R4, 0x2 ;  /* 0x000000049c06b211 */ /* 0x002fe400078a10ff */
        /* <DEDUP_REMOVED lines=22> */
.L_x_12963:
[----:B------:R-:W-:Y:S05]  /*c890*/  BSYNC B1 ;  /* 0x0000000000017941 */ /* 0x000fea0003800000 */
.L_x_12962:
        /* <DEDUP_REMOVED lines=32> */
[----:B--2---:R-:W-:-:S04]  /*caa0*/  @!P1 LEA R6, P6, R156, R4, 0x2 ;  /* 0x000000049c069211 */ /* 0x004fc800078c10ff */
[-C--:B------:R-:W-:Y:S02]  /*cab0*/  @!P1 LEA.HI.X R7, R156, R5.reuse, R38, 0x2, P6 ;  /* 0x000000059c079211 */ /* 0x080fe400030f1426 */
[CC--:B---3--:R-:W-:Y:S02]  /*cac0*/  @!P2 LEA R8, P6, R155.reuse, R4.reuse, 0x2 ;  /* 0x000000049b08a211 */ /* 0x0c8fe400078c10ff */
[-C--:B----4-:R-:W-:Y:S01]  /*cad0*/  @!P5 LEA R10, P0, R154, R4.reuse, 0x2 ;  /* 0x000000049a0ad211 */ /* 0x090fe200078010ff */
[----:B------:R2:W-:Y:S01]  /*cae0*/  @!P1 ST.E.64 desc[UR54][R6.64], R46 ;  /* 0x0000002e06009985 */ /* 0x0005e2000c101b36 */
[-C--:B------:R-:W-:Y:S02]  /*caf0*/  @!P2 LEA.HI.X R9, R155, R5.reuse, R15, 0x2, P6 ;  /* 0x000000059b09a211 */ /* 0x080fe400030f140f */
[-C--:B0-----:R-:W-:Y:S02]  /*cb00*/  @!P4 LEA R12, P1, R153, R4.reuse, 0x2 ;  /* 0x00000004990cc211 */ /* 0x081fe400078210ff */
[----:B-1----:R-:W-:Y:S01]  /*cb10*/  @!P3 LEA R14, P6, R152, R4, 0x2 ;  /* 0x00000004980eb211 */ /* 0x002fe200078c10ff */
        /* <DEDUP_REMOVED lines=13> */
.L_x_12956:
        /* <DEDUP_REMOVED lines=31> */
.L_x_12964:
        /* <DEDUP_REMOVED lines=56> */
.L_x_12966:
[----:B------:R-:W-:Y:S05]  /*d160*/  BSYNC B1 ;  /* 0x0000000000017941 */ /* 0x000fea0003800000 */
.L_x_12965:
        /* <DEDUP_REMOVED lines=27> */
[----:B------:R-:W-:-:S04]  /*d320*/  UIMAD UR39, UR39, UR10, URZ ;  /* 0x0000000a272772a4 */ /* 0x000fc8000f8e023f */
        /* <DEDUP_REMOVED lines=45> */
.L_x_12968:
[----:B------:R-:W-:Y:S05]  /*d600*/  BSYNC B1 ;  /* 0x0000000000017941 */ /* 0x000fea0003800000 */
.L_x_12967:
        /* <DEDUP_REMOVED lines=17> */
.L_x_12961:
[----:B------:R-:W-:Y:S05]  /*d720*/  BSYNC B0 ;  /* 0x0000000000007941 */ /* 0x000fea0003800000 */
.L_x_12955:
[----:B------:R-:W-:Y:S02]  /*d730*/  ULDC UR4, c[0x0][0xc3c] ;  /* 0x00030f0000047ab9 */ /* 0x000fe40000000800 */
[----:B------:R-:W-:-:S13]  /*d740*/  ISETP.GE.AND P0, PT, R39, UR4, PT ;  /* 0x0000000427007c0c */ /* 0x000fda000bf06270 */
[----:B------:R-:W-:Y:S05]  /*d750*/  @!P0 BRA `(.L_x_12969) ;  /* 0xffffff3400c88947 */ /* 0x000fea000383ffff */
[----:B------:R-:W-:Y:S05]  /*d760*/  EXIT ;  /* 0x000000000000794d */ /* 0x000fea0003800000 */
.L_x_12912:
        /* <DEDUP_REMOVED lines=62> */
.L_x_12973:
        /* <DEDUP_REMOVED lines=36> */
.L_x_12971:
        /* <DEDUP_REMOVED lines=17> */
.L_x_12974:
        /* <DEDUP_REMOVED lines=64> */
.L_x_12975:
        /* <DEDUP_REMOVED lines=65> */
.L_x_12976:
[----:B------:R-:W-:-:S05]  /*e6b0*/  LOP3.LUT R2, RZ, R2, RZ, 0x33, !PT ;  /* 0x00000002ff027212 */ /* 0x000fca00078e33ff */
[----:B------:R-:W-:-:S05]  /*e6c0*/  IMAD.IADD R2, R7, 0x1, R2 ;  /* 0x0000000107027824 */ /* 0x000fca00078e0202 */
[----:B------:R2:W-:Y:S01]  /*e6d0*/  STL [R1+0x4], R2 ;  /* 0x0000040201007387 */ /* 0x0005e20000100800 */
[----:B------:R-:W-:Y:S05]  /*e6e0*/  BRA `(.L_x_12977) ;  /* 0x0000000000107947 */ /* 0x000fea0003800000 */
.L_x_12972:
[----:B------:R0:W-:Y:S01]  /*e6f0*/  STL [R1], R9 ;  /* 0x0000000901007387 */ /* 0x0001e20000100800 */
[----:B------:R-:W-:-:S03]  /*e700*/  ULDC UR40, c[0x0][0xc3c] ;  /* 0x00030f0000287ab9 */ /* 0x000fc60000000800 */
[----:B------:R0:W-:Y:S04]  /*e710*/  STL [R1+0x4], RZ ;  /* 0x000004ff01007387 */ /* 0x0001e80000100800 */
[----:B------:R0:W-:Y:S02]  /*e720*/  STL [R1+0x8], RZ ;  /* 0x000008ff01007387 */ /* 0x0001e40000100800 */
.L_x_12977:
        /* <DEDUP_REMOVED lines=11> */
.L_x_12970:
[----:B------:R-:W-:Y:S01]  /*e7e0*/  ULDC UR4, c[0x0][0xc3c] ;  /* 0x00030f0000047ab9 */ /* 0x000fe20000000800 */
[----:B------:R2:W-:Y:S01]  /*e7f0*/  STL [R1+0x2c], RZ ;  /* 0x00002cff01007387 */ /* 0x0005e20000100800 */
[----:B------:R-:W-:Y:S01]  /*e800*/  UISETP.GE.AND UP0, UPT, UR40, UR4, UPT ;  /* 0x000000042800728c */ /* 0x000fe2000bf06270 */
[----:B------:R-:W-:Y:S02]  /*e810*/  IMAD.MOV.U32 R24, RZ, RZ, 0x1 ;  /* 0x00000001ff187424 */ /* 0x000fe400078e00ff */
[----:B------:R-:W-:-:S03]  /*e820*/  IMAD.MOV.U32 R19, RZ, RZ, RZ ;  /* 0x000000ffff137224 */ /* 0x000fc600078e00ff */
[----:B------:R-:W-:-:S13]  /*e830*/  PLOP3.LUT P0, PT, PT, PT, UP0, 0x80, 0x0 ;  /* 0x000000000000781c */ /* 0x000fda0003f0f008 */
[----:B--2---:R-:W-:Y:S05]  /*e840*/  @P0 BRA `(.L_x_12978) ;  /* 0x0000005000ec0947 */ /* 0x004fea0003800000 */
[----:B------:R-:W1:Y:S01]  /*e850*/  S2R R7, SR_TID.X ;  /* 0x0000000000077919 */ /* 0x000e620000002100 */
        /* <DEDUP_REMOVED lines=9> */
[----:B------:R-:W-:Y:S01]  /*e8f0*/  SHF.R.U32.HI R3, RZ, 0x1, R7 ;  /* 0x00000001ff037819 */ /* 0x000fe20000011607 */
[C---:B------:R-:W-:Y:S01]  /*e900*/  IMAD.SHL.U32 R4, R7.reuse, 0x80, RZ ;  /* 0x0000008007047824 */ /* 0x040fe200078e00ff */
[C---:B------:R-:W-:Y:S01]  /*e910*/  LOP3.LUT P0, RZ, R7.reuse, 0x4, RZ, 0xc0, !PT ;  /* 0x0000000407ff7812 */ /* 0x040fe2000780c0ff */
[C---:B------:R-:W-:Y:S01]  /*e920*/  IMAD.SHL.U32 R23, R7.reuse, 0x4, RZ ;  /* 0x0000000407177824 */ /* 0x040fe200078e00ff */
[----:B------:R-:W-:Y:S01]  /*e930*/  LOP3.LUT R2, R0, 0x80, RZ, 0xc0, !PT ;  /* 0x0000008000027812 */ /* 0x000fe200078ec0ff */
[----:B------:R-:W-:Y:S01]  /*e940*/  IMAD.SHL.U32 R29, R7, 0x10, RZ ;  /* 0x00000010071d7824 */ /* 0x000fe200078e00ff */
[----:B------:R-:W-:-:S02]  /*e950*/  LOP3.LUT R5, R4, 0x400, RZ, 0xc0, !PT ;  /* 0x0000040004057812 */ /* 0x000fc400078ec0ff */
[----:B------:R-:W-:Y:S02]  /*e960*/  LOP3.LUT R2, R2, 0x10, R3, 0xf8, !PT ;  /* 0x0000001002027812 */ /* 0x000fe400078ef803 */
[----:B------:R-:W-:Y:S02]  /*e970*/  LOP3.LUT R3, R3, 0x20, RZ, 0xc0, !PT ;  /* 0x0000002003037812 */ /* 0x000fe400078ec0ff */
[----:B------:R-:W-:Y:S02]  /*e980*/  LOP3.LUT R0, R0, 0x360, RZ, 0xc0, !PT ;  /* 0x0000036000007812 */ /* 0x000fe400078ec0ff */
[----:B------:R-:W-:Y:S02]  /*e990*/  LOP3.LUT R3, R3, 0x10, R7, 0xf8, !PT ;  /* 0x0000001003037812 */ /* 0x000fe400078ef807 */
[----:B------:R-:W-:Y:S02]  /*e9a0*/  LOP3.LUT R5, R5, 0x800, R6, 0xf8, !PT ;  /* 0x0000080005057812 */ /* 0x000fe400078ef806 */
[----:B------:R-:W-:Y:S01]  /*e9b0*/  LOP3.LUT R4, R3, 0x380, R4, 0xf8, !PT ;  /* 0x0000038003047812 */ /* 0x000fe200078ef804 */
[----:B------:R-:W-:Y:S01]  /*e9c0*/  IMAD.SHL.U32 R3, R7, 0x2, RZ ;  /* 0x0000000207037824 */ /* 0x000fe200078e00ff */
[----:B------:R-:W-:-:S02]  /*e9d0*/  LOP3.LUT R23, R2, 0x10, R23, 0x78, !PT ;  /* 0x0000001002177812 */ /* 0x000fc400078e7817 */
[--C-:B------:R-:W-:Y:S02]  /*e9e0*/  LOP3.LUT R0, R0, 0x400, R29.reuse, 0xf8, !PT ;  /* 0x0000040000007812 */ /* 0x100fe400078ef81d */
[----:B------:R-:W-:Y:S02]  /*e9f0*/  LOP3.LUT R4, R4, 0x70, R29, 0x78, !PT ;  /* 0x0000007004047812 */ /* 0x000fe400078e781d */
[----:B------:R-:W-:Y:S02]  /*ea00*/  LOP3.LUT R2, R29, 0x90, RZ, 0xc0, !PT ;  /* 0x000000901d027812 */ /* 0x000fe400078ec0ff */
[----:B------:R-:W-:Y:S01]  /*ea10*/  LOP3.LUT R23, R0, R23, RZ, 0xfc, !PT ;  /* 0x0000001700177212 */ /* 0x000fe200078efcff */
[----:B------:R-:W-:Y:S01]  /*ea20*/  IMAD.SHL.U32 R0, R7, 0x40, RZ ;  /* 0x0000004007007824 */ /* 0x000fe200078e00ff */
[----:B------:R-:W-:Y:S01]  /*ea30*/  LOP3.LUT R25, R5, R4, RZ, 0xfc, !PT ;  /* 0x0000000405197212 */ /* 0x000fe200078efcff */
[----:B--2---:R-:W-:Y:S01]  /*ea40*/  IMAD.U32 R5, RZ, RZ, UR4 ;  /* 0x00000004ff057e24 */ /* 0x004fe2000f8e00ff */
[----:B------:R-:W-:-:S02]  /*ea50*/  LOP3.LUT R2, R2, 0x10, R3, 0x78, !PT ;  /* 0x0000001002027812 */ /* 0x000fc400078e7803 */
[----:B------:R-:W-:Y:S01]  /*ea60*/  LOP3.LUT R7, R7, 0x7f, RZ, 0xc0, !PT ;  /* 0x0000007f07077812 */ /* 0x000fe200078ec0ff */
[C---:B------:R-:W-:Y:S01]  /*ea70*/  VIADD R4, R25.reuse, 0x40 ;  /* 0x0000004019047836 */ /* 0x040fe20000000000 */
[----:B------:R-:W-:Y:S01]  /*ea80*/  LOP3.LUT R2, R2, 0x760, R29, 0xf8, !PT ;  /* 0x0000076002027812 */ /* 0x000fe200078ef81d */
[----:B------:R-:W-:Y:S01]  /*ea90*/  @P0 VIADD R4, R25, 0xffffffc0 ;  /* 0xffffffc019040836 */ /* 0x000fe20000000000 */
[----:B------:R-:W-:Y:S02]  /*eaa0*/  LOP3.LUT R0, R0, 0x40, RZ, 0xc0, !PT ;  /* 0x0000004000007812 */ /* 0x000fe400078ec0ff */
[----:B------:R-:W-:Y:S01]  /*eab0*/  SHF.R.U32.HI R3, RZ, 0x1, R7 ;  /* 0x00000001ff037819 */ /* 0x000fe20000011607 */
[----:B------:R1:W-:Y:S01]  /*eac0*/  STL [R1+0x20], R2 ;  /* 0x0000200201007387 */ /* 0x0003e20000100800 */
[----:B------:R-:W-:Y:S02]  /*ead0*/  LEA R16, R5, R16, 0x18 ;  /* 0x0000001005107211 */ /* 0x000fe400078ec0ff */
[----:B------:R-:W-:Y:S01]  /*eae0*/  LOP3.LUT R3, R3, R0, RZ, 0xfc, !PT ;  /* 0x0000000003037212 */ /* 0x000fe200078efcff */
[----:B------:R-:W-:Y:S01]  /*eaf0*/  STL [R1+0x18], R5 ;  /* 0x0000180501007387 */ /* 0x000fe20000100800 */
[----:B------:R-:W-:Y:S01]  /*eb00*/  LOP3.LUT R29, R29, 0x10, RZ, 0xc0, !PT ;  /* 0x000000101d1d7812 */ /* 0x000fe200078ec0ff */
[----:B------:R-:W-:-:S02]  /*eb10*/  IMAD.IADD R3, R16, 0x1, R2 ;  /* 0x0000000110037824 */ /* 0x000fc400078e0202 */
[----:B------:R-:W-:Y:S01]  /*eb20*/  STL [R1+0x2c], RZ ;  /* 0x00002cff01007387 */ /* 0x000fe20000100800 */
[----:B------:R-:W-:Y:S02]  /*eb30*/  LOP3.LUT R0, R29, 0x40, RZ, 0xfc, !PT ;  /* 0x000000401d007812 */ /* 0x000fe400078efcff */
[C---:B-1----:R-:W-:Y:S01]  /*eb40*/  LOP3.LUT R2, R23.reuse, 0x1800, RZ, 0xfc, !PT ;  /* 0x0000180017027812 */ /* 0x042fe200078efcff */
[----:B------:R1:W-:Y:S01]  /*eb50*/  STL [R1+0x1c], R4 ;  /* 0x00001c0401007387 */ /* 0x0003e20000100800 */
[----:B------:R-:W-:-:S03]  /*eb60*/  LOP3.LUT R0, R23, 0x2800, RZ, 0xfc, !PT ;  /* 0x0000280017007812 */ /* 0x000fc600078efcff */
[----:B------:R2:W-:Y:S01]  /*eb70*/  STL [R1+0x24], R3 ;  /* 0x0000240301007387 */ /* 0x0005e20000100800 */
[----:B-1----:R-:W-:-:S07]  /*eb80*/  LOP3.LUT R4, R29, 0x20, RZ, 0xfc, !PT ;  /* 0x000000201d047812 */ /* 0x002fce00078efcff */
.L_x_13054:
[----:B------:R-:W-:Y:S01]  /*eb90*/  ULDC.64 UR4, c[0x0][0xc88] ;  /* 0x0003220000047ab9 */ /* 0x000fe20000000a00 */
[----:B------:R-:W-:Y:S01]  /*eba0*/  ULDC.64 UR8, c[0x0][0xa28] ;  /* 0x00028a0000087ab9 */ /* 0x000fe20000000a00 */
[----:B------:R-:W-:Y:S01]  /*ebb0*/  UIMAD.WIDE UR4, UR40, 0x4, UR4 ;  /* 0x00000004280478a5 */ /* 0x000fe2000f8e0204 */
[----:B------:R-:W-:Y:S01]  /*ebc0*/  ULDC.64 UR6, c[0x0][0xa00] ;  /* 0x0002800000067ab9 */ /* 0x000fe20000000a00 */
[----:B--23--:R-:W-:Y:S01]  /*ebd0*/  IMAD.MOV.U32 R6, RZ, RZ, RZ ;  /* 0x000000ffff067224 */ /* 0x00cfe200078e00ff */
[----:B------:R-:W-:Y:S01]  /*ebe0*/  UMOV UR36, URZ ;  /* 0x0000003f00247c82 */ /* 0x000fe20008000000 */
[----:B-1----:R-:W1:Y:S02]  /*ebf0*/  LDC R17, c[0x0][0x2f0] ;  /* 0x0000bc00ff117b82 */ /* 0x002e640000000800 */
[----:B------:R-:W-:Y:S02]  /*ec00*/  IMAD.U32 R2, RZ, RZ, UR4 ;  /* 0x00000004ff027e24 */ /* 0x000fe4000f8e00ff */
[----:B--2---:R-:W-:-:S05]  /*ec10*/  IMAD.U32 R3, RZ, RZ, UR5 ;  /* 0x00000005ff037e24 */ /* 0x004fca000f8e00ff */
[----:B------:R-:W2:Y:S01]  /*ec20*/  LDG.E R2, desc[UR54][R2.64] ;  /* 0x0000003602027981 */ /* 0x000ea2000c1e1900 */
[----:B------:R-:W-:Y:S02]  /*ec30*/  UISETP.NE.U32.AND UP0, UPT, UR8, URZ, UPT ;  /* 0x0000003f0800728c */ /* 0x000fe4000bf05070 */
[----:B------:R-:W-:Y:S02]  /*ec40*/  UISETP.NE.U32.AND UP1, UPT, UR6, URZ, UPT ;  /* 0x0000003f0600728c */ /* 0x000fe4000bf25070 */
[----:B------:R-:W-:Y:S02]  /*ec50*/  UISETP.NE.AND.EX UP0, UPT, UR9, URZ, UPT, UP0 ;  /* 0x0000003f0900728c */ /* 0x000fe4000bf05300 */
[----:B------:R-:W-:-:S04]  /*ec60*/  UISETP.NE.AND.EX UP2, UPT, UR7, URZ, UPT, UP1 ;  /* 0x0000003f0700728c */ /* 0x000fc8000bf45310 */
[----:B------:R-:W-:Y:S01]  /*ec70*/  PLOP3.LUT P0, PT, PT, PT, UP0, 0x80, 0x0 ;  /* 0x000000000000781c */ /* 0x000fe20003f0f008 */
[----:B------:R-:W-:Y:S01]  /*ec80*/  UP2UR UR38, UPR, URZ, 0x4 ;  /* 0x000000043f267883 */ /* 0x000fe20008000000 */
[----:B------:R-:W-:Y:S02]  /*ec90*/  PLOP3.LUT P1, PT, PT, PT, UP2, 0x80, 0x0 ;  /* 0x000000000000781c */ /* 0x000fe40003f2f028 */
[----:B--2---:R-:W-:-:S13]  /*eca0*/  R2UR UR42, R2 ;  /* 0x00000000022a72ca */ /* 0x004fda00000e0000 */
[----:B------:R-:W-:Y:S02]  /*ecb0*/  USHF.R.S32.HI UR41, URZ, 0x1f, UR42 ;  /* 0x0000001f3f297899 */ /* 0x000fe4000801142a */
[----:B------:R-:W-:Y:S02]  /*ecc0*/  USHF.L.U32 UR43, UR42, 0x2, URZ ;  /* 0x000000022a2b7899 */ /* 0x000fe4000800063f */
[----:B------:R-:W-:Y:S02]  /*ecd0*/  USHF.L.U64.HI UR39, UR42, 0x2, UR41 ;  /* 0x000000022a277899 */ /* 0x000fe40008010229 */
[----:B------:R-:W-:-:S04]  /*ece0*/  UIADD3 UR5, UP1, UR43, UR6, URZ ;  /* 0x000000062b057290 */ /* 0x000fc8000ff3e03f */
[----:B------:R-:W-:Y:S02]  /*ecf0*/  UIADD3.X UR6, UR39, UR7, URZ, UP1, !UPT ;  /* 0x0000000727067290 */ /* 0x000fe40008ffe43f */
[----:B------:R-:W-:Y:S01]  /*ed00*/  @UP0 ULEA UR4, UP1, UR42, UR8, 0x2 ;  /* 0x000000082a040291 */ /* 0x000fe2000f82103f */
[----:B------:R-:W-:-:S03]  /*ed10*/  IMAD.U32 R4, RZ, RZ, UR5 ;  /* 0x00000005ff047e24 */ /* 0x000fc6000f8e00ff */
[----:B------:R-:W-:Y:S01]  /*ed20*/  @UP0 ULEA.HI.X UR5, UR42, UR9, UR41, 0x2, UP1 ;  /* 0x000000092a050291 */ /* 0x000fe200088f1429 */
[----:B------:R-:W-:Y:S02]  /*ed30*/  IMAD.U32 R5, RZ, RZ, UR6 ;  /* 0x00000006ff057e24 */ /* 0x000fe4000f8e00ff */
[----:B------:R-:W-:-:S03]  /*ed40*/  IMAD.U32 R2, RZ, RZ, UR4 ;  /* 0x00000004ff027e24 */ /* 0x000fc6000f8e00ff */
[----:B------:R-:W-:Y:S01]  /*ed50*/  IMAD.U32 R3, RZ, RZ, UR5 ;  /* 0x00000005ff037e24 */ /* 0x000fe2000f8e00ff */
[----:B------:R-:W-:Y:S01]  /*ed60*/  ULDC.64 UR4, c[0x0][0xa18] ;  /* 0x0002860000047ab9 */ /* 0x000fe20000000a00 */
[----:B------:R-:W2:Y:S01]  /*ed70*/  @P1 LDG.E R0, desc[UR54][R4.64] ;  /* 0x0000003604001981 */ /* 0x000ea2000c1e1900 */
[----:B------:R-:W-:-:S03]  /*ed80*/  UISETP.NE.U32.AND UP0, UPT, UR4, URZ, UPT ;  /* 0x0000003f0400728c */ /* 0x000fc6000bf05070 */
[----:B------:R3:W4:Y:S01]  /*ed90*/  @P0 LDG.E R6, desc[UR54][R2.64] ;  /* 0x0000003602060981 */ /* 0x000722000c1e1900 */
[----:B------:R-:W-:-:S06]  /*eda0*/  UISETP.NE.AND.EX UP0, UPT, UR5, URZ, UPT, UP0 ;  /* 0x0000003f0500728c */ /* 0x000fcc000bf05300 */
[----:B------:R-:W-:Y:S02]  /*edb0*/  PLOP3.LUT P1, PT, PT, PT, UP0, 0x80, 0x0 ;  /* 0x000000000000781c */ /* 0x000fe40003f2f008 */
[----:B------:R-:W-:Y:S01]  /*edc0*/  PLOP3.LUT P2, PT, PT, PT, UP2, 0x80, 0x0 ;  /* 0x000000000000781c */ /* 0x000fe20003f4f028 */
[----:B---3--:R-:W3:Y:S02]  /*edd0*/  LDC.64 R2, c[0x0][0x418] ;  /* 0x00010600ff027b82 */ /* 0x008ee40000000a00 */
[----:B------:R-:W-:-:S04]  /*ede0*/  @UP0 UIADD3 UR4, UP1, UR43, UR4, URZ ;  /* 0x000000042b040290 */ /* 0x000fc8000ff3e03f */
[----:B------:R-:W-:Y:S02]  /*edf0*/  @UP0 UIADD3.X UR5, UR39, UR5, URZ, UP1, !UPT ;  /* 0x0000000527050290 */ /* 0x000fe40008ffe43f */
[----:B------:R-:W-:-:S04]  /*ee00*/  IMAD.U32 R26, RZ, RZ, UR4 ;  /* 0x00000004ff1a7e24 */ /* 0x000fc8000f8e00ff */
[----:B------:R-:W-:-:S05]  /*ee10*/  IMAD.U32 R27, RZ, RZ, UR5 ;  /* 0x00000005ff1b7e24 */ /* 0x000fca000f8e00ff */
[----:B0-----:R0:W5:Y:S01]  /*ee20*/  @P1 LDG.E R26, desc[UR54][R26.64] ;  /* 0x000000361a1a1981 */ /* 0x001162000c1e1900 */
[----:B---3--:R-:W-:-:S04]  /*ee30*/  ISETP.NE.U32.AND P0, PT, R2, RZ, PT ;  /* 0x000000ff0200720c */ /* 0x008fc80003f05070 */
[----:B------:R-:W-:Y:S02]  /*ee40*/  ISETP.NE.AND.EX P0, PT, R3, RZ, PT, P0 ;  /* 0x000000ff0300720c */ /* 0x000fe40003f05300 */
[----:B--2---:R-:W-:Y:S02]  /*ee50*/  @P2 R2UR UR36, R0 ;  /* 0x00000000002422ca */ /* 0x004fe400000e0000 */
[----:B------:R-:W2:Y:S01]  /*ee60*/  LDC R0, c[0x0][0x424] ;  /* 0x00010900ff007b82 */ /* 0x000ea20000000800 */
[----:B----4-:R0:W-:Y:S01]  /*ee70*/  STL [R1+0x10], R6 ;  /* 0x0000100601007387 */ /* 0x0101e20000100800 */
[----:B-1----:R-:W-:Y:S11]  /*ee80*/  @P1 BRA `(.L_x_12979) ;  /* 0x00000000001c1947 */ /* 0x002ff60003800000 */
[----:B------:R-:W-:Y:S01]  /*ee90*/  UISETP.NE.AND UP0, UPT, UR38, URZ, UPT ;  /* 0x0000003f2600728c */ /* 0x000fe2000bf05270 */
[----:B-----5:R-:W1:Y:S05]  /*eea0*/  LDC R26, c[0x0][0x288] ;  /* 0x0000a200ff1a7b82 */ /* 0x020e6a0000000800 */
[----:B------:R-:W-:-:S13]  /*eeb0*/  PLOP3.LUT P1, PT, PT, PT, UP0, 0x40, 0x0 ;  /* 0x000000000000781c */ /* 0x000fda0003f2e808 */
[----:B------:R-:W-:Y:S05]  /*eec0*/  @P1 BRA `(.L_x_12979) ;  /* 0x00000000000c1947 */ /* 0x000fea0003800000 */
[----:B-1----:R-:W3:Y:S04]  /*eed0*/  LDG.E R26, desc[UR54][R4.64] ;  /* 0x00000036041a7981 */ /* 0x002ee8000c1e1900 */
[----:B------:R-:W3:Y:S02]  /*eee0*/  LDG.E R4, desc[UR54][R4.64+0x4] ;  /* 0x0000043604047981 */ /* 0x000ee4000c1e1900 */
[----:B---3--:R-:W-:-:S07]  /*eef0*/  IMAD.IADD R26, R4, 0x1, -R26 ;  /* 0x00000001041a7824 */ /* 0x008fce00078e0a1a */
.L_x_12979:
[----:B------:R-:W-:Y:S01]  /*ef00*/  ULDC.64 UR4, c[0x0][0xa20] ;  /* 0x0002880000047ab9 */ /* 0x000fe20000000a00 */
[----:B--2---:R-:W-:Y:S01]  /*ef10*/  SEL R0, R0, 0x1, P0 ;  /* 0x0000000100007807 */ /* 0x004fe20000000000 */
[----:B0-----:R-:W-:Y:S01]  /*ef20*/  IMAD.U32 R27, RZ, RZ, UR42 ;  /* 0x0000002aff1b7e24 */ /* 0x001fe2000f8e00ff */
[----:B------:R-:W-:-:S03]  /*ef30*/  ISETP.NE.U32.AND P1, PT, RZ, UR4, PT ;  /* 0x00000004ff007c0c */ /* 0x000fc6000bf25070 */
[----:B------:R-:W-:Y:S01]  /*ef40*/  IMAD R17, R0, R17, RZ ;  /* 0x0000001100117224 */ /* 0x000fe200078e02ff */
        /* <DEDUP_REMOVED lines=8> */
.L_x_12980:
        /* <DEDUP_REMOVED lines=9> */
.L_x_12981:
[----:B------:R-:W2:Y:S01]  /*f060*/  LDL R0, [R1+0x4] ;  /* 0x0000040001007983 */ /* 0x000ea20000100800 */
[----:B0-----:R-:W0:Y:S03]  /*f070*/  LDC R2, c[0x0][0x448] ;  /* 0x00011200ff027b82 */ /* 0x001e260000000800 */
[----:B------:R-:W3:Y:S01]  /*f080*/  LDL R18, [R1+0x8] ;  /* 0x0000080001127983 */ /* 0x000ee20000100800 */
[----:B0-----:R-:W-:-:S13]  /*f090*/  ISETP.NE.AND P0, PT, R2, 0x1, PT ;  /* 0x000000010200780c */ /* 0x001fda0003f05270 */
[----:B------:R-:W0:Y:S08]  /*f0a0*/  @P0 LDC R3, c[0x0][0x44c] ;  /* 0x00011300ff030b82 */ /* 0x000e300000000800 */
[----:B------:R-:W4:Y:S01]  /*f0b0*/  @P0 LDC R2, c[0x0][0x450] ;  /* 0x00011400ff020b82 */ /* 0x000f220000000800 */
[----:B-----5:R-:W-:Y:S01]  /*f0c0*/  IMAD.IADD R17, R17, 0x1, -R6 ;  /* 0x0000000111117824 */ /* 0x020fe200078e0a06 */
[----:B------:R-:W-:-:S04]  /*f0d0*/  LOP3.LUT R28, R28, 0xffffffdf, RZ, 0xc0, !PT ;  /* 0xffffffdf1c1c7812 */ /* 0x000fc800078ec0ff */
[----:B------:R-:W-:Y:S01]  /*f0e0*/  @P0 LOP3.LUT R28, R28, 0x20, RZ, 0xfc, !PT ;  /* 0x000000201c1c0812 */ /* 0x000fe200078efcff */
[----:B--2---:R-:W-:-:S04]  /*f0f0*/  IMAD R0, R0, 0xc0, RZ ;  /* 0x000000c000007824 */ /* 0x004fc800078e02ff */
[----:B------:R-:W-:-:S04]  /*f100*/  VIADD R0, R0, 0xbf ;  /* 0x000000bf00007836 */ /* 0x000fc80000000000 */
[----:B0-----:R-:W-:-:S05]  /*f110*/  @P0 IMAD.HI.U32 R3, R0, R3, RZ ;  /* 0x0000000300030227 */ /* 0x001fca00078e00ff */
[----:B----4-:R-:W-:Y:S02]  /*f120*/  @P0 SHF.R.U32.HI R0, RZ, R2, R3 ;  /* 0x00000002ff000219 */ /* 0x010fe40000011603 */
[----:B-1----:R-:W-:-:S05]  /*f130*/  IADD3 R2, R17, 0x80, -R26 ;  /* 0x0000008011027810 */ /* 0x002fca0007ffe81a */
[----:B------:R-:W-:-:S05]  /*f140*/  IMAD.IADD R0, R2, 0x1, R0 ;  /* 0x0000000102007824 */ /* 0x000fca00078e0200 */
[----:B------:R-:W-:-:S04]  /*f150*/  SHF.R.S32.HI R2, RZ, 0x1f, R0 ;  /* 0x0000001fff027819 */ /* 0x000fc80000011400 */
[----:B------:R-:W-:Y:S01]  /*f160*/  LEA.HI R0, R2, R0, RZ, 0x7 ;  /* 0x0000000002007211 */ /* 0x000fe200078f38ff */
[----:B------:R-:W-:-:S05]  /*f170*/  VIADD R2, R17, 0x7f ;  /* 0x0000007f11027836 */ /* 0x000fca0000000000 */
[----:B------:R-:W-:-:S04]  /*f180*/  SHF.R.S32.HI R3, RZ, 0x1f, R2 ;  /* 0x0000001fff037819 */ /* 0x000fc80000011402 */
[----:B------:R-:W-:Y:S02]  /*f190*/  LEA.HI R2, R3, R2, RZ, 0x7 ;  /* 0x0000000203027211 */ /* 0x000fe400078f38ff */
[----:B------:R-:W-:Y:S02]  /*f1a0*/  SHF.R.S32.HI R0, RZ, 0x7, R0 ;  /* 0x00000007ff007819 */ /* 0x000fe40000011400 */
[----:B------:R-:W-:-:S04]  /*f1b0*/  SHF.R.S32.HI R2, RZ, 0x7, R2 ;  /* 0x00000007ff027819 */ /* 0x000fc80000011402 */
[----:B------:R-:W-:-:S04]  /*f1c0*/  VIMNMX R0, R2, R0, PT ;  /* 0x0000000002007248 */ /* 0x000fc80003fe0100 */
[----:B------:R-:W-:Y:S02]  /*f1d0*/  ISETP.GE.AND P0, PT, R0, 0x1, PT ;  /* 0x000000010000780c */ /* 0x000fe40003f06270 */
[C---:B---3--:R-:W-:Y:S02]  /*f1e0*/  LOP3.LUT R4, R18.reuse, 0xff000000, RZ, 0xc0, !PT ;  /* 0xff00000012047812 */ /* 0x048fe400078ec0ff */
[----:B------:R-:W-:Y:S02]  /*f1f0*/  LOP3.LUT R2, R18, 0xff0000, RZ, 0xc0, !PT ;  /* 0x00ff000012027812 */ /* 0x000fe400078ec0ff */
[----:B------:R-:W-:-:S04]  /*f200*/  SHF.R.U32.HI R4, RZ, 0x8, R4 ;  /* 0x00000008ff047819 */ /* 0x000fc80000011604 */
[----:B------:R-:W-:Y:S01]  /*f210*/  LEA.HI R4, R2, R4, RZ, 0x10 ;  /* 0x0000000402047211 */ /* 0x000fe200078f80ff */
[----:B------:R-:W-:Y:S02]  /*f220*/  IMAD.MOV.U32 R2, RZ, RZ, RZ ;  /* 0x000000ffff027224 */ /* 0x000fe400078e00ff */
[----:B------:R-:W-:Y:S05]  /*f230*/  @!P0 BRA `(.L_x_12982) ;  /* 0x0000000000748947 */ /* 0x000fea0003800000 */
        /* <DEDUP_REMOVED lines=29> */
.L_x_12982:
[----:B------:R-:W-:Y:S01]  /*f410*/  LOP3.LUT R4, R4, 0xff, RZ, 0xc0, !PT ;  /* 0x000000ff04047812 */ /* 0x000fe200078ec0ff */
[----:B------:R-:W-:Y:S04]  /*f420*/  BSSY B7, `(.L_x_12983) ;  /* 0x000036e000077945 */ /* 0x000fe80003800000 */
[----:B------:R-:W-:-:S05]  /*f430*/  IMAD R3, R4, R2, RZ ;  /* 0x0000000204037224 */ /* 0x000fca00078e02ff */
[----:B------:R-:W-:Y:S01]  /*f440*/  VIADDMNMX R0, R3, R2, R0, PT ;  /* 0x0000000203007246 */ /* 0x000fe20003800100 */
[----:B------:R0:W-:Y:S03]  /*f450*/  STL [R1+0xc], R3 ;  /* 0x00000c0301007387 */ /* 0x0001e60000100800 */
        /* <DEDUP_REMOVED lines=21> */
.L_x_12984:
        /* <DEDUP_REMOVED lines=20> */
.L_x_12987:
[----:B------:R-:W-:Y:S05]  /*f6f0*/  BSYNC B6 ;  /* 0x0000000000067941 */ /* 0x000fea0003800000 */
.L_x_12986:
        /* <DEDUP_REMOVED lines=22> */
.L_x_12989:
[----:B------:R-:W-:Y:S05]  /*f860*/  BSYNC B6 ;  /* 0x0000000000067941 */ /* 0x000fea0003800000 */
.L_x_12988:
        /* <DEDUP_REMOVED lines=20> */
.L_x_12991:
[----:B------:R-:W-:Y:S05]  /*f9b0*/  BSYNC B6 ;  /* 0x0000000000067941 */ /* 0x000fea0003800000 */
.L_x_12990:
        /* <DEDUP_REMOVED lines=19> */
.L_x_12993:
[----:B------:R-:W-:Y:S05]  /*faf0*/  BSYNC B6 ;  /* 0x0000000000067941 */ /* 0x000fea0003800000 */
.L_x_12992:
[----:B------:R-:W2:Y:S01]  /*fb00*/  LDL R0, [R1+0x28] ;  /* 0x0000280001007983 */ /* 0x000ea20000100800 */
[----:B------:R-:W-:Y:S01]  /*fb10*/  ULDC.64 UR4, c[0x0][0x9f8] ;  /* 0x00027e0000047ab9 */ /* 0x000fe20000000a00 */
[----:B------:R-:W0:Y:S01]  /*fb20*/  LDC R8, c[0x0][0x430] ;  /* 0x00010c00ff087b82 */ /* 0x000e220000000800 */
[----:B------:R-:W-:Y:S01]  /*fb30*/  UISETP.NE.U32.AND UP0, UPT, UR4, URZ, UPT ;  /* 0x0000003f0400728c */ /* 0x000fe2000bf05070 */
[----:B------:R-:W3:Y:S03]  /*fb40*/  LDL R21, [R1+0x10] ;  /* 0x0000100001157983 */ /* 0x000ee60000100800 */
[----:B------:R-:W-:Y:S01]  /*fb50*/  UISETP.NE.AND.EX UP0, UPT, UR5, URZ, UPT, UP0 ;  /* 0x0000003f0500728c */ /* 0x000fe2000bf05300 */
[----:B------:R-:W1:Y:S02]  /*fb60*/  S2R R4, SR_TID.X ;  /* 0x0000000000047919 */ /* 0x000e640000002100 */
[----:B------:R-:W4:Y:S01]  /*fb70*/  LDC R11, c[0x0][0x2f4] ;  /* 0x0000bd00ff0b7b82 */ /* 0x000f220000000800 */
[----:B------:R-:W1:Y:S02]  /*fb80*/  S2R R20, SR_TID.X ;  /* 0x0000000000147919 */ /* 0x000e640000002100 */
[----:B------:R-:W-:-:S05]  /*fb90*/  PLOP3.LUT P0, PT, PT, PT, UP0, 0x80, 0x0 ;  /* 0x000000000000781c */ /* 0x000fca0003f0f008 */
[----:B------:R-:W-:-:S04]  /*fba0*/  @UP0 UIADD3 UR4, UP1, UR43, UR4, URZ ;  /* 0x000000042b040290 */ /* 0x000fc8000ff3e03f */
[----:B------:R-:W-:Y:S02]  /*fbb0*/  @UP0 UIADD3.X UR5, UR39, UR5, URZ, UP1, !UPT ;  /* 0x0000000527050290 */ /* 0x000fe40008ffe43f */
[----:B------:R-:W-:-:S04]  /*fbc0*/  IMAD.U32 R2, RZ, RZ, UR4 ;  /* 0x00000004ff027e24 */ /* 0x000fc8000f8e00ff */
[----:B------:R-:W-:-:S05]  /*fbd0*/  IMAD.U32 R3, RZ, RZ, UR5 ;  /* 0x00000005ff037e24 */ /* 0x000fca000f8e00ff */
[----:B------:R3:W3:Y:S01]  /*fbe0*/  @P0 LDG.E R27, desc[UR54][R2.64] ;  /* 0x00000036021b0981 */ /* 0x0006e2000c1e1900 */
[----:B0-----:R-:W-:Y:S02]  /*fbf0*/  ISETP.NE.AND P1, PT, R8, 0x1, PT ;  /* 0x000000010800780c */ /* 0x001fe40003f25270 */
[----:B------:R-:W-:Y:S01]  /*fc00*/  LOP3.LUT R28, R28, 0xffffffef, RZ, 0xc0, !PT ;  /* 0xffffffef1c1c7812 */ /* 0x000fe200078ec0ff */
[----:B-1----:R-:W-:Y:S01]  /*fc10*/  IMAD.SHL.U32 R4, R4, 0x40, RZ ;  /* 0x0000004004047824 */ /* 0x002fe200078e00ff */
[----:B------:R-:W-:-:S04]  /*fc20*/  LOP3.LUT R20, R20, 0x7f, RZ, 0xc0, !PT ;  /* 0x0000007f14147812 */ /* 0x000fc800078ec0ff */
[----:B------:R-:W-:-:S05]  /*fc30*/  LOP3.LUT R4, R4, 0x40, RZ, 0xc0, !PT ;  /* 0x0000004004047812 */ /* 0x000fca00078ec0ff */
[----:B------:R-:W0:Y:S01]  /*fc40*/  @P1 LDC R7, c[0x0][0x434] ;  /* 0x00010d00ff071b82 */ /* 0x000e220000000800 */
[----:B------:R-:W-:Y:S02]  /*fc50*/  SHF.R.U32.HI R20, RZ, 0x1, R20 ;  /* 0x00000001ff147819 */ /* 0x000fe40000011614 */
[C---:B----4-:R-:W-:Y:S02]  /*fc60*/  ISETP.GE.AND P3, PT, R29.reuse, R11, PT ;  /* 0x0000000b1d00720c */ /* 0x050fe40003f66270 */
[----:B------:R-:W-:Y:S02]  /*fc70*/  @P1 LOP3.LUT R28, R28, 0x10, RZ, 0xfc, !PT ;  /* 0x000000101c1c1812 */ /* 0x000fe400078efcff */
[----:B------:R-:W-:Y:S02]  /*fc80*/  LOP3.LUT R12, R29, 0x20, RZ, 0xfc, !PT ;  /* 0x000000201d0c7812 */ /* 0x000fe400078efcff */
[----:B------:R-:W-:Y:S01]  /*fc90*/  LOP3.LUT R28, R28, 0xfffffff7, RZ, 0xc0, !PT ;  /* 0xfffffff71c1c7812 */ /* 0x000fe200078ec0ff */
[----:B------:R-:W-:-:S06]  /*fca0*/  IMAD.U32 R13, RZ, RZ, UR44 ;  /* 0x0000002cff0d7e24 */ /* 0x000fcc000f8e00ff */
[----:B------:R-:W-:Y:S02]  /*fcb0*/  @P3 LOP3.LUT R28, R28, 0x8, RZ, 0xfc, !PT ;  /* 0x000000081c1c3812 */ /* 0x000fe400078efcff */
[----:B------:R-:W-:Y:S02]  /*fcc0*/  ISETP.NE.AND P2, PT, R13, 0x3, PT ;  /* 0x000000030d00780c */ /* 0x000fe40003f45270 */
[----:B------:R-:W-:Y:S02]  /*fcd0*/  LOP3.LUT R28, R28, 0xfffffffe, RZ, 0xc0, !PT ;  /* 0xfffffffe1c1c7812 */ /* 0x000fe400078ec0ff */
[----:B------:R-:W-:Y:S02]  /*fce0*/  LOP3.LUT R10, R29, 0x40, RZ, 0xfc, !PT ;  /* 0x000000401d0a7812 */ /* 0x000fe400078efcff */
[----:B------:R-:W-:Y:S01]  /*fcf0*/  LOP3.LUT R28, R28, 0xfffffffb, RZ, 0xc0, !PT ;  /* 0xfffffffb1c1c7812 */ /* 0x000fe200078ec0ff */
[----:B------:R-:W-:Y:S01]  /*fd00*/  UMOV UR4, 0xffffffff ;  /* 0xffffffff00047882 */ /* 0x000fe20000000000 */
[----:B--2---:R-:W-:-:S04]  /*fd10*/  LEA R0, R0, 0xffffff80, 0x7 ;  /* 0xffffff8000007811 */ /* 0x004fc800078e38ff */
[----:B------:R-:W-:Y:S02]  /*fd20*/  LOP3.LUT R5, R0, R20, R4, 0xfe, !PT ;  /* 0x0000001400057212 */ /* 0x000fe400078efe04 */
[----:B------:R-:W1:Y:S02]  /*fd30*/  @P1 LDC R4, c[0x0][0x438] ;  /* 0x00010e00ff041b82 */ /* 0x000e640000000800 */
[C---:B------:R-:W-:Y:S01]  /*fd40*/  ISETP.GE.AND P0, PT, R5.reuse, R17, PT ;  /* 0x000000110500720c */ /* 0x040fe20003f06270 */
[----:B---3--:R-:W-:-:S04]  /*fd50*/  IMAD.IADD R5, R5, 0x1, R21 ;  /* 0x0000000105057824 */ /* 0x008fc800078e0215 */
[----:B0-----:R-:W-:-:S04]  /*fd60*/  @P1 IMAD.HI.U32 R7, R5, R7, RZ ;  /* 0x0000000705071227 */ /* 0x001fc800078e00ff */
[----:B------:R-:W-:-:S04]  /*fd70*/  IMAD.MOV.U32 R6, RZ, RZ, R5 ;  /* 0x000000ffff067224 */ /* 0x000fc800078e0005 */
[----:B------:R-:W0:Y:S01]  /*fd80*/  @!P0 LDC.64 R2, c[0x0][0x428] ;  /* 0x00010a00ff028b82 */ /* 0x000e220000000a00 */
[----:B-1----:R-:W-:-:S04]  /*fd90*/  @P1 SHF.R.U32.HI R6, RZ, R4, R7 ;  /* 0x00000004ff061219 */ /* 0x002fc80000011607 */
[--C-:B------:R-:W-:Y:S01]  /*fda0*/  @!P0 SHF.R.S32.HI R7, RZ, 0x1f, R6.reuse ;  /* 0x0000001fff078819 */ /* 0x100fe20000011406 */
[----:B------:R-:W-:-:S04]  /*fdb0*/  IMAD.MOV R4, RZ, RZ, -R6 ;  /* 0x000000ffff047224 */ /* 0x000fc800078e0a06 */
[----:B------:R-:W-:Y:S01]  /*fdc0*/  IMAD R5, R8, R4, R5 ;  /* 0x0000000408057224 */ /* 0x000fe200078e0205 */
[----:B------:R-:W-:-:S05]  /*fdd0*/  SHF.R.S32.HI R8, RZ, 0x1f, R27 ;  /* 0x0000001fff087819 */ /* 0x000fca000001141b */
[-C--:B0-----:R-:W-:Y:S01]  /*fde0*/  @!P0 IMAD R4, R8, R2.reuse, RZ ;  /* 0x0000000208048224 */ /* 0x081fe200078e02ff */
[----:B------:R0:W-:Y:S01]  /*fdf0*/  STL [R1+0x14], R8 ;  /* 0x0000140801007387 */ /* 0x0001e20000100800 */
[----:B------:R-:W-:-:S04]  /*fe00*/  @!P0 IMAD.WIDE.U32 R6, R27, R2, R6 ;  /* 0x000000021b068225 */ /* 0x000fc800078e0006 */
        /* <DEDUP_REMOVED lines=14> */
.L_x_13074:
[----:B------:R-:W-:Y:S01]  /*fef0*/  LOP3.LUT R18, R18, 0xffff, RZ, 0xc0, !PT ;  /* 0x0000ffff12127812 */ /* 0x000fe200078ec0ff */
[----:B------:R-:W-:Y:S06]  /*ff00*/  @!P2 BRA `(.L_x_12995) ;  /* 0x000000000004a947 */ /* 0x000fec0003800000 */
[----:B------:R-:W-:Y:S01]  /*ff10*/  BPT.TRAP 0x1 ;  /* 0x000000040000795c */ /* 0x000fe20000300000 */
.L_x_12995:
[----:B------:R-:W-:Y:S01]  /*ff20*/  IMAD R4, R19, 0x8, R16 ;  /* 0x0000000813047824 */ /* 0x000fe200078e0210 */
[----:B------:R-:W-:Y:S01]  /*ff30*/  SHF.L.U32 R21, R24, 0x1f, RZ ;  /* 0x0000001f18157819 */ /* 0x000fe200000006ff */
[----:B------:R-:W-:Y:S01]  /*ff40*/  BSSY B0, `(.L_x_12996) ;  /* 0x0000005000007945 */ /* 0x000fe20003800000 */
[----:B------:R-:W-:Y:S02]  /*ff50*/  IADD3 R3, -R20, R17, -R0 ;  /* 0x0000001114037210 */ /* 0x000fe40007ffe900 */
[----:B------:R-:W0:Y:S01]  /*ff60*/  SYNCS.PHASECHK.TRANS64.TRYWAIT P0, [R4+URZ+0x19c80], R21 ;  /* 0x019c8015040075a7 */ /* 0x000e22000800017f */
[----:B------:R-:W-:Y:S01]  /*ff70*/  SHF.R.S32.HI R17, RZ, 0x1f, R5 ;  /* 0x0000001fff117819 */ /* 0x000fe20000011405 */
[----:B0-----:R-:W-:Y:S06]  /*ff80*/  @!P0 BRA `(.L_x_12997) ;  /* 0x0000004000f48947 */ /* 0x001fec0003800000 */
.L_x_13075:
[----:B------:R-:W-:Y:S05]  /*ff90*/  BSYNC B0 ;  /* 0x0000000000007941 */ /* 0x000fea0003800000 */
.L_x_12996:
        /* <DEDUP_REMOVED lines=42> */
.L_x_13081:
        /* <DEDUP_REMOVED lines=13> */
.L_x_12999:
        /* <DEDUP_REMOVED lines=11> */
.L_x_13000:
[----:B------:R3:W-:Y:S01]  /*103c0*/  SYNCS.ARRIVE.TRANS64.A1T0 RZ, [R4+URZ+0x19c70], RZ ;  /* 0x019c70ff04ff79a7 */ /* 0x0007e2000810003f */
[----:B------:R-:W-:Y:S05]  /*103d0*/  @!P3 BRA `(.L_x_13001) ;  /* 0x000000000004b947 */ /* 0x000fea0003800000 */
[----:B------:R-:W-:Y:S01]  /*103e0*/  BPT.TRAP 0x1 ;  /* 0x000000040000795c */ /* 0x000fe20000300000 */
.L_x_13001:
[----:B------:R-:W4:Y:S01]  /*103f0*/  SYNCS.PHASECHK.TRANS64.TRYWAIT P1, [R4+URZ+0x19c40], R21 ;  /* 0x019c4015040075a7 */ /* 0x000f22000802017f */
[----:B------:R-:W-:Y:S04]  /*10400*/  BSSY B0, `(.L_x_13002) ;  /* 0x0000002000007945 */ /* 0x000fe80003800000 */
[----:B----4-:R-:W-:Y:S05]  /*10410*/  @!P1 BRA `(.L_x_13003) ;  /* 0x0000004000bc9947 */ /* 0x010fea0003800000 */
.L_x_13082:
[----:B------:R-:W-:Y:S05]  /*10420*/  BSYNC B0 ;  /* 0x0000000000007941 */ /* 0x000fea0003800000 */
.L_x_13002:
        /* <DEDUP_REMOVED lines=37> */
.L_x_13088:
        /* <DEDUP_REMOVED lines=10> */
.L_x_13005:
        /* <DEDUP_REMOVED lines=11> */
.L_x_13006:
        /* <DEDUP_REMOVED lines=32> */
.L_x_13008:
[----:B------:R-:W-:Y:S05]  /*109d0*/  BSYNC B6 ;  /* 0x0000000000067941 */ /* 0x000fea0003800000 */
.L_x_13007:
[----:B------:R-:W1:Y:S01]  /*109e0*/  S2R R17, SR_TID.X ;  /* 0x0000000000117919 */ /* 0x000e620000002100 */
[----:B----4-:R-:W2:Y:S01]  /*109f0*/  LDC R21, c[0x0][0x448] ;  /* 0x00011200ff157b82 */ /* 0x010ea20000000800 */
[C---:B------:R-:W-:Y:S01]  /*10a00*/  R2UR UR8, R18.reuse ;  /* 0x00000000120872ca */ /* 0x040fe200000e0000 */
[----:B------:R-:W-:Y:S01]  /*10a10*/  ULDC.64 UR6, c[0x0][0x2d8] ;  /* 0x0000b60000067ab9 */ /* 0x000fe20000000a00 */
[----:B------:R-:W-:Y:S01]  /*10a20*/  R2UR UR10, R18 ;  /* 0x00000000120a72ca */ /* 0x000fe200000e0000 */
[----:B------:R-:W-:-:S04]  /*10a30*/  UMOV UR4, UR38 ;  /* 0x0000002600047c82 */ /* 0x000fc80008000000 */
[----:B------:R-:W4:Y:S01]  /*10a40*/  LDC R9, c[0x0][0x448] ;  /* 0x00011200ff097b82 */ /* 0x000f220000000800 */
[C---:B-1----:R-:W-:Y:S01]  /*10a50*/  LOP3.LUT R2, R17.reuse, 0x7f, RZ, 0xc0, !PT ;  /* 0x0000007f11027812 */ /* 0x042fe200078ec0ff */
[----:B------:R-:W-:Y:S02]  /*10a60*/  IMAD.SHL.U32 R20, R17, 0x40, RZ ;  /* 0x0000004011147824 */ /* 0x000fe400078e00ff */
[----:B------:R-:W4:Y:S01]  /*10a70*/  LDL R17, [R1+0x4] ;  /* 0x0000040001117983 */ /* 0x000f220000100800 */
[----:B--2---:R-:W-:Y:S02]  /*10a80*/  ISETP.NE.AND P6, PT, R21, 0x1, PT ;  /* 0x000000011500780c */ /* 0x004fe40003fc5270 */
[----:B------:R-:W-:Y:S02]  /*10a90*/  LOP3.LUT R20, R20, 0x40, RZ, 0xc0, !PT ;  /* 0x0000004014147812 */ /* 0x000fe400078ec0ff */
[----:B------:R-:W-:-:S09]  /*10aa0*/  SHF.R.U32.HI R2, RZ, 0x1, R2 ;  /* 0x00000001ff027819 */ /* 0x000fd20000011602 */
[----:B0--3--:R-:W0:Y:S08]  /*10ab0*/  @P6 LDC R4, c[0x0][0x44c] ;  /* 0x00011300ff046b82 */ /* 0x009e300000000800 */
[----:B------:R-:W1:Y:S01]  /*10ac0*/  @P6 LDC R3, c[0x0][0x450] ;  /* 0x00011400ff036b82 */ /* 0x000e620000000800 */
[----:B------:R-:W-:Y:S01]  /*10ad0*/  LOP3.LUT R2, R2, R20, RZ, 0xfc, !PT ;  /* 0x0000001402027212 */ /* 0x000fe200078efcff */
[----:B------:R-:W-:-:S02]  /*10ae0*/  UMOV UR5, UR43 ;  /* 0x0000002b00057c82 */ /* 0x000fc40008000000 */
[----:B------:R-:W-:-:S03]  /*10af0*/  UIMAD.WIDE.U32 UR4, UR8, UR6, UR4 ;  /* 0x00000006080472a5 */ /* 0x000fc6000f8e0004 */
[----:B------:R-:W-:Y:S01]  /*10b00*/  ULDC.64 UR8, c[0x0][0x2e0] ;  /* 0x0000b80000087ab9 */ /* 0x000fe20000000a00 */
[----:B------:R-:W-:Y:S02]  /*10b10*/  UIMAD UR5, UR10, UR7, UR5 ;  /* 0x000000070a0572a4 */ /* 0x000fe4000f8e0205 */
[----:B------:R-:W-:Y:S02]  /*10b20*/  UIMAD UR6, UR41, UR8, URZ ;  /* 0x00000008290672a4 */ /* 0x000fe4000f8e023f */
[----:B------:R-:W-:Y:S02]  /*10b30*/  UIMAD.WIDE.U32 UR4, UR42, UR8, UR4 ;  /* 0x000000082a0472a5 */ /* 0x000fe4000f8e0004 */
[----:B------:R-:W-:Y:S01]  /*10b40*/  UIMAD UR6, UR42, UR9, UR6 ;  /* 0x000000092a0672a4 */ /* 0x000fe2000f8e0206 */
[----:B------:R-:W-:Y:S02]  /*10b50*/  ULDC.64 UR10, c[0x0][0x280] ;  /* 0x0000a000000a7ab9 */ /* 0x000fe40000000a00 */
[----:B------:R-:W-:Y:S01]  /*10b60*/  ULDC.64 UR8, c[0x0][0x2d0] ;  /* 0x0000b40000087ab9 */ /* 0x000fe20000000a00 */
[----:B------:R-:W-:Y:S01]  /*10b70*/  UIADD3 UR5, UR5, UR6, URZ ;  /* 0x0000000605057290 */ /* 0x000fe2000fffe03f */
[----:B------:R-:W-:-:S02]  /*10b80*/  IMAD.U32 R7, RZ, RZ, UR8 ;  /* 0x00000008ff077e24 */ /* 0x000fc4000f8e00ff */
[----:B------:R-:W-:Y:S01]  /*10b90*/  ULDC.64 UR6, c[0x0][0x2c8] ;  /* 0x0000b20000067ab9 */ /* 0x000fe20000000a00 */
[----:B------:R-:W-:Y:S01]  /*10ba0*/  LOP3.LUT R10, R29, 0x20, RZ, 0xfc, !PT ;  /* 0x000000201d0a7812 */ /* 0x000fe200078efcff */
[----:B----4-:R-:W-:-:S04]  /*10bb0*/  IMAD R0, R17, 0xc0, R2 ;  /* 0x000000c011007824 */ /* 0x010fc800078e0202 */
        /* <DEDUP_REMOVED lines=13> */
[----:B------:R-:W-:Y:S02]  /*10c90*/  IADD3 R6, P0, R2, UR10, RZ ;  /* 0x0000000a02067c10 */ /* 0x000fe4000ff1e0ff */
[----:B------:R-:W0:Y:S01]  /*10ca0*/  @P6 LDC R2, c[0x0][0x44c] ;  /* 0x00011300ff026b82 */ /* 0x000e220000000800 */
[----:B------:R-:W-:-:S05]  /*10cb0*/  IMAD R5, R4, UR7, R5 ;  /* 0x0000000704057c24 */ /* 0x000fca000f8e0205 */
[----:B------:R-:W-:Y:S02]  /*10cc0*/  IADD3.X R5, R3, UR11, R5, P0, !PT ;  /* 0x0000000b03057c10 */ /* 0x000fe400087fe405 */
[----:B------:R-:W1:Y:S01]  /*10cd0*/  @P6 LDC R3, c[0x0][0x450] ;  /* 0x00011400ff036b82 */ /* 0x000e620000000800 */
[----:B------:R-:W-:-:S04]  /*10ce0*/  VIADD R0, R0, 0x80 ;  /* 0x0000008000007836 */ /* 0x000fc80000000000 */
[----:B0-----:R-:W-:-:S04]  /*10cf0*/  @P6 IMAD.HI.U32 R4, R0, R2, RZ ;  /* 0x0000000200046227 */ /* 0x001fc800078e00ff */
[----:B------:R-:W-:Y:S01]  /*10d00*/  IMAD.MOV.U32 R2, RZ, RZ, R0 ;  /* 0x000000ffff027224 */ /* 0x000fe200078e0000 */
[----:B-1----:R-:W-:-:S05]  /*10d10*/  @P6 SHF.R.U32.HI R2, RZ, R3, R4 ;  /* 0x00000003ff026219 */ /* 0x002fca0000011604 */
        /* <DEDUP_REMOVED lines=25> */
[----:B------:R-:W-:Y:S02]  /*10eb0*/  IMAD R4, R26, R9, RZ ;  /* 0x000000091a047224 */ /* 0x000fe400078e02ff */
        /* <DEDUP_REMOVED lines=22> */
.L_x_13095:
        /* <DEDUP_REMOVED lines=12> */
.L_x_13011:
[----:B------:R-:W-:Y:S05]  /*110e0*/  BSYNC B0 ;  /* 0x0000000000007941 */ /* 0x000fea0003800000 */
.L_x_13010:
[----:B------:R-:W-:Y:S01]  /*110f0*/  NOP ;  /* 0x0000000000007918 */ /* 0x000fe20000000000 */
[----:B------:R-:W-:-:S13]  /*11100*/  PLOP3.LUT P0, PT, PT, PT, PT, 0x80, 0x0 ;  /* 0x000000000000781c */ /* 0x000fda0003f0f070 */
.L_x_13012:
        /* <DEDUP_REMOVED lines=18> */
.L_x_13096:
[----:B------:R-:W-:Y:S05]  /*11230*/  BSYNC B0 ;  /* 0x0000000000007941 */ /* 0x000fea0003800000 */
.L_x_13013:
[----:B-1----:R-:W3:Y:S04]  /*11240*/  LDL.LU R3, [R1+0x28] ;  /* 0x0000280001037983 */ /* 0x002ee80000300800 */
[----:B------:R-:W4:Y:S01]  /*11250*/  LDL R2, [R1+0xc] ;  /* 0x00000c0001027983 */ /* 0x000f220000100800 */
[----:B---3--:R-:W-:-:S05]  /*11260*/  VIADD R20, R3, 0xfffffffe ;  /* 0xfffffffe03147836 */ /* 0x008fca0000000000 */
[----:B----4-:R-:W-:-:S13]  /*11270*/  ISETP.GE.AND P0, PT, R20, R2, PT ;  /* 0x000000021400720c */ /* 0x010fda0003f06270 */
[----:B------:R-:W-:Y:S05]  /*11280*/  @!P0 BRA `(.L_x_13015) ;  /* 0x00000010003c8947 */ /* 0x000fea0003800000 */
[----:B------:R-:W-:Y:S02]  /*11290*/  IMAD.MOV.U32 R4, RZ, RZ, R24 ;  /* 0x000000ffff047224 */ /* 0x000fe400078e0018 */
[----:B--2---:R-:W-:-:S07]  /*112a0*/  IMAD.MOV.U32 R0, RZ, RZ, R19 ;  /* 0x000000ffff007224 */ /* 0x004fce00078e0013 */
.L_x_13035:
        /* <DEDUP_REMOVED lines=44> */
.L_x_13016:
[----:B------:R-:W-:Y:S01]  /*11570*/  IMAD R5, R19, 0x8, R16 ;  /* 0x0000000813057824 */ /* 0x000fe200078e0210 */
[----:B------:R-:W-:Y:S01]  /*11580*/  SHF.L.U32 R10, R24, 0x1f, RZ ;  /* 0x0000001f180a7819 */ /* 0x000fe200000006ff */
[----:B------:R-:W-:Y:S01]  /*11590*/  BSSY B0, `(.L_x_13017) ;  /* 0x0000004000007945 */ /* 0x000fe20003800000 */
[----:B------:R-:W-:Y:S02]  /*115a0*/  SHF.R.S32.HI R9, RZ, 0x1f, R8 ;  /* 0x0000001fff097819 */ /* 0x000fe40000011408 */
[----:B------:R-:W0:Y:S02]  /*115b0*/  SYNCS.PHASECHK.TRANS64.TRYWAIT P0, [R5+URZ+0x19c80], R10 ;  /* 0x019c800a050075a7 */ /* 0x000e24000800017f */
[----:B0-----:R-:W-:Y:S05]  /*115c0*/  @!P0 BRA `(.L_x_13018) ;  /* 0x00000038000c8947 */ /* 0x001fea0003800000 */
.L_x_13097:
[----:B------:R-:W-:Y:S05]  /*115d0*/  BSYNC B0 ;  /* 0x0000000000007941 */ /* 0x000fea0003800000 */
.L_x_13017:
        /* <DEDUP_REMOVED lines=36> */
.L_x_13103:
        /* <DEDUP_REMOVED lines=10> */
.L_x_13020:
        /* <DEDUP_REMOVED lines=11> */
.L_x_13021:
[----:B------:R2:W-:Y:S01]  /*11970*/  SYNCS.ARRIVE.TRANS64.A1T0 RZ, [R5+URZ+0x19c70], RZ ;  /* 0x019c70ff05ff79a7 */ /* 0x0005e2000810003f */
[----:B------:R-:W-:Y:S05]  /*11980*/  @!P3 BRA `(.L_x_13022) ;  /* 0x000000000004b947 */ /* 0x000fea0003800000 */
[----:B------:R-:W-:Y:S01]  /*11990*/  BPT.TRAP 0x1 ;  /* 0x000000040000795c */ /* 0x000fe20000300000 */
.L_x_13022:
[----:B------:R-:W3:Y:S01]  /*119a0*/  SYNCS.PHASECHK.TRANS64.TRYWAIT P0, [R5+URZ+0x19c40], R10 ;  /* 0x019c400a050075a7 */ /* 0x000ee2000800017f */
[----:B------:R-:W-:Y:S04]  /*119b0*/  BSSY B0, `(.L_x_13023) ;  /* 0x0000002000007945 */ /* 0x000fe80003800000 */
[----:B---3--:R-:W-:Y:S05]  /*119c0*/  @!P0 BRA `(.L_x_13024) ;  /* 0x0000003400bc8947 */ /* 0x008fea0003800000 */
.L_x_13104:
[----:B------:R-:W-:Y:S05]  /*119d0*/  BSYNC B0 ;  /* 0x0000000000007941 */ /* 0x000fea0003800000 */
.L_x_13023:
        /* <DEDUP_REMOVED lines=33> */
.L_x_13110:
        /* <DEDUP_REMOVED lines=10> */
.L_x_13026:
        /* <DEDUP_REMOVED lines=11> */
.L_x_13027:
[----:B------:R-:W-:Y:S01]  /*11d40*/  IMAD.U32 R2, RZ, RZ, UR45 ;  /* 0x0000002dff027e24 */ /* 0x000fe2000f8e00ff */
[----:B------:R0:W-:Y:S04]  /*11d50*/  SYNCS.ARRIVE.TRANS64.A1T0 RZ, [R5+URZ+0x19c30], RZ ;  /* 0x019c30ff05ff79a7 */ /* 0x0001e8000810003f */
[----:B------:R-:W-:-:S13]  /*11d60*/  ISETP.NE.AND P0, PT, R2, 0x3, PT ;  /* 0x000000030200780c */ /* 0x000fda0003f05270 */
[----:B0-----:R-:W-:Y:S05]  /*11d70*/  @!P0 BRA `(.L_x_13028) ;  /* 0x0000000000048947 */ /* 0x001fea0003800000 */
[----:B------:R-:W-:Y:S01]  /*11d80*/  BPT.TRAP 0x1 ;  /* 0x000000040000795c */ /* 0x000fe20000300000 */
.L_x_13028:
[----:B------:R-:W-:Y:S01]  /*11d90*/  LOP3.LUT R3, R4, 0x1, RZ, 0x3c, !PT ;  /* 0x0000000104037812 */ /* 0x000fe200078e3cff */
[----:B------:R-:W-:Y:S01]  /*11da0*/  IMAD R2, R0, 0x8, R16 ;  /* 0x0000000800027824 */ /* 0x000fe200078e0210 */
[----:B------:R-:W-:Y:S02]  /*11db0*/  BSSY B0, `(.L_x_13029) ;  /* 0x0000004000007945 */ /* 0x000fe40003800000 */
[----:B------:R-:W-:-:S04]  /*11dc0*/  SHF.L.U32 R3, R3, 0x1f, RZ ;  /* 0x0000001f03037819 */ /* 0x000fc800000006ff */
[----:B------:R-:W0:Y:S02]  /*11dd0*/  SYNCS.PHASECHK.TRANS64.TRYWAIT P2, [R2+URZ+0x19c70], R3 ;  /* 0x019c7003020075a7 */ /* 0x000e24000804017f */
[----:B0-----:R-:W-:Y:S05]  /*11de0*/  @!P2 BRA `(.L_x_13030) ;  /* 0x000000340060a947 */ /* 0x001fea0003800000 */
.L_x_13111:
[----:B------:R-:W-:Y:S05]  /*11df0*/  BSYNC B0 ;  /* 0x0000000000007941 */ /* 0x000fea0003800000 */
.L_x_13029:
[----:B--23--:R-:W-:-:S05]  /*11e00*/  IMAD.U32 R5, RZ, RZ, UR44 ;  /* 0x0000002cff057e24 */ /* 0x00cfca000f8e00ff */
[----:B------:R-:W-:-:S13]  /*11e10*/  ISETP.NE.AND P2, PT, R5, 0x3, PT ;  /* 0x000000030500780c */ /* 0x000fda0003f45270 */
[----:B------:R-:W-:Y:S05]  /*11e20*/  @!P2 BRA `(.L_x_13031) ;  /* 0x000000000004a947 */ /* 0x000fea0003800000 */
[----:B------:R-:W-:Y:S01]  /*11e30*/  BPT.TRAP 0x1 ;  /* 0x000000040000795c */ /* 0x000fe20000300000 */
.L_x_13031:
[----:B------:R-:W-:Y:S01]  /*11e40*/  SHF.L.U32 R3, R4, 0x1f, RZ ;  /* 0x0000001f04037819 */ /* 0x000fe200000006ff */
[----:B------:R-:W-:-:S03]  /*11e50*/  IMAD R0, R0, 0x3000, RZ ;  /* 0x0000300000007824 */ /* 0x000fc600078e02ff */
[----:B------:R-:W0:Y:S02]  /*11e60*/  SYNCS.PHASECHK.TRANS64.TRYWAIT P2, [R2+URZ+0x19c60], R3 ;  /* 0x019c6003020075a7 */ /* 0x000e24000804017f */
[----:B0-----:R-:W-:Y:S05]  /*11e70*/  @!P2 BRA `(.L_x_13032) ;  /* 0x000000340050a947 */ /* 0x001fea0003800000 */
.L_x_13112:
        /* <DEDUP_REMOVED lines=69> */
.L_x_13033:
[----:B--2---:R2:W-:Y:S01]  /*122d0*/  SYNCS.ARRIVE.TRANS64.A1T0 RZ, [R2+URZ+0x19c50], RZ ;  /* 0x019c50ff02ff79a7 */ /* 0x0045e2000810003f */
[----:B------:R-:W-:Y:S06]  /*122e0*/  BAR.SYNC.DEFER_BLOCKING 0x2, 0x80 ;  /* 0x0082000000007b1d */ /* 0x000fec0000010000 */
[----:B------:R-:W-:Y:S05]  /*122f0*/  @!P0 BRA `(.L_x_13034) ;  /* 0x0000000000048947 */ /* 0x000fea0003800000 */
[----:B------:R-:W-:Y:S01]  /*12300*/  BPT.TRAP 0x1 ;  /* 0x000000040000795c */ /* 0x000fe20000300000 */
.L_x_13034:
[----:B------:R-:W3:Y:S01]  /*12310*/  LDL R0, [R1+0x18] ;  /* 0x0000180001007983 */ /* 0x000ee20000100800 */
[----:B--2---:R-:W-:Y:S02]  /*12320*/  VIADD R2, R2, 0x19c80 ;  /* 0x00019c8002027836 */ /* 0x004fe40000000000 */
[----:B------:R-:W-:-:S03]  /*12330*/  IMAD.MOV.U32 R4, RZ, RZ, R24 ;  /* 0x000000ffff047224 */ /* 0x000fc600078e0018 */
[----:B---3--:R-:W-:Y:S01]  /*12340*/  PRMT R2, R0, 0x654, R2 ;  /* 0x0000065400027816 */ /* 0x008fe20000000002 */
[----:B------:R-:W-:-:S03]  /*12350*/  IMAD.MOV.U32 R0, RZ, RZ, R19 ;  /* 0x000000ffff007224 */ /* 0x000fc600078e0013 */
[----:B------:R3:W-:Y:S01]  /*12360*/  SYNCS.ARRIVE.TRANS64.RED.A1T0 RZ, [R2+URZ], RZ ;  /* 0x000000ff02ff79a7 */ /* 0x0007e2000810043f */
[----:B------:R-:W-:Y:S05]  /*12370*/  @P1 BRA `(.L_x_13035) ;  /* 0xffffffec00cc1947 */ /* 0x000fea000383ffff */
.L_x_13015:
        /* <DEDUP_REMOVED lines=9> */
[----:B0-----:R-:W0:Y:S01]  /*12410*/  LDC.64 R2, c[0x0][0xc60] ;  /* 0x00031800ff027b82 */ /* 0x001e220000000a00 */
        /* <DEDUP_REMOVED lines=10> */
.L_x_13037:
[----:B------:R-:W-:Y:S05]  /*124c0*/  BSYNC B0 ;  /* 0x0000000000007941 */ /* 0x000fea0003800000 */
.L_x_13036:
[----:B------:R-:W-:Y:S05]  /*124d0*/  @!P0 BRA `(.L_x_13038) ;  /* 0x0000000000048947 */ /* 0x000fea0003800000 */
[----:B------:R-:W-:Y:S01]  /*124e0*/  BPT.TRAP 0x1 ;  /* 0x000000040000795c */ /* 0x000fe20000300000 */
.L_x_13038:
[----:B0-----:R-:W-:Y:S01]  /*124f0*/  LOP3.LUT R3, R24, 0x1, RZ, 0x3c, !PT ;  /* 0x0000000118037812 */ /* 0x001fe200078e3cff */
[----:B--2---:R-:W-:Y:S01]  /*12500*/  IMAD R0, R19, 0x8, R16 ;  /* 0x0000000813007824 */ /* 0x004fe200078e0210 */
[----:B------:R-:W-:Y:S02]  /*12510*/  BSSY B0, `(.L_x_13039) ;  /* 0x0000004000007945 */ /* 0x000fe40003800000 */
[----:B------:R-:W-:-:S04]  /*12520*/  SHF.L.U32 R3, R3, 0x1f, RZ ;  /* 0x0000001f03037819 */ /* 0x000fc800000006ff */
[----:B------:R-:W0:Y:S02]  /*12530*/  SYNCS.PHASECHK.TRANS64.TRYWAIT P1, [R0+URZ+0x19c70], R3 ;  /* 0x019c7003000075a7 */ /* 0x000e24000802017f */
[----:B0-----:R-:W-:Y:S05]  /*12540*/  @!P1 BRA `(.L_x_13040) ;  /* 0x0000002c00b09947 */ /* 0x001fea0003800000 */
.L_x_13113:
[----:B------:R-:W-:Y:S05]  /*12550*/  BSYNC B0 ;  /* 0x0000000000007941 */ /* 0x000fea0003800000 */
.L_x_13039:
[----:B------:R-:W-:-:S05]  /*12560*/  IMAD.U32 R2, RZ, RZ, UR44 ;  /* 0x0000002cff027e24 */ /* 0x000fca000f8e00ff */
[----:B------:R-:W-:-:S13]  /*12570*/  ISETP.NE.AND P1, PT, R2, 0x3, PT ;  /* 0x000000030200780c */ /* 0x000fda0003f25270 */
[----:B------:R-:W-:Y:S05]  /*12580*/  @!P1 BRA `(.L_x_13041) ;  /* 0x0000000000049947 */ /* 0x000fea0003800000 */
[----:B------:R-:W-:Y:S01]  /*12590*/  BPT.TRAP 0x1 ;  /* 0x000000040000795c */ /* 0x000fe20000300000 */
.L_x_13041:
[----:B0-----:R-:W-:-:S04]  /*125a0*/  SHF.L.U32 R3, R24, 0x1f, RZ ;  /* 0x0000001f18037819 */ /* 0x001fc800000006ff */
[----:B------:R-:W0:Y:S02]  /*125b0*/  SYNCS.PHASECHK.TRANS64.TRYWAIT P1, [R0+URZ+0x19c60], R3 ;  /* 0x019c6003000075a7 */ /* 0x000e24000802017f */
[----:B0-----:R-:W-:Y:S05]  /*125c0*/  @!P1 BRA `(.L_x_13042) ;  /* 0x0000002c00a49947 */ /* 0x001fea0003800000 */
.L_x_13114:
        /* <DEDUP_REMOVED lines=70> */
.L_x_13043:
[----:B--2---:R2:W-:Y:S01]  /*12a30*/  SYNCS.ARRIVE.TRANS64.A1T0 RZ, [R0+URZ+0x19c50], RZ ;  /* 0x019c50ff00ff79a7 */ /* 0x0045e2000810003f */
[----:B------:R-:W-:Y:S06]  /*12a40*/  BAR.SYNC.DEFER_BLOCKING 0x2, 0x80 ;  /* 0x0082000000007b1d */ /* 0x000fec0000010000 */
[----:B------:R-:W-:Y:S05]  /*12a50*/  @!P0 BRA `(.L_x_13044) ;  /* 0x0000000000048947 */ /* 0x000fea0003800000 */
[----:B------:R-:W-:Y:S01]  /*12a60*/  BPT.TRAP 0x1 ;  /* 0x000000040000795c */ /* 0x000fe20000300000 */
.L_x_13044:
[----:B------:R-:W3:Y:S01]  /*12a70*/  LDL R2, [R1+0x18] ;  /* 0x0000180001027983 */ /* 0x000ee20000100800 */
        /* <DEDUP_REMOVED lines=8> */
.L_x_12985:
[----:B------:R-:W-:Y:S05]  /*12b00*/  BSYNC B7 ;  /* 0x0000000000077941 */ /* 0x000fea0003800000 */
.L_x_12983:
[----:B------:R-:W-:-:S13]  /*12b10*/  LOP3.LUT P0, RZ, R28, 0x40, RZ, 0xc0, !PT ;  /* 0x000000401cff7812 */ /* 0x000fda000780c0ff */
[----:B------:R-:W-:Y:S05]  /*12b20*/  @!P0 BRA `(.L_x_13045) ;  /* 0x0000000000348947 */ /* 0x000fea0003800000 */
[----:B------:R-:W2:Y:S08]  /*12b30*/  S2UR UR4, SR_CgaCtaId ;  /* 0x00000000000479c3 */ /* 0x000eb00000008800 */
[----:B------:R-:W-:Y:S01]  /*12b40*/  BAR.SYNC.DEFER_BLOCKING 0x5, 0x200 ;  /* 0x0148000000007b1d */ /* 0x000fe20000010000 */
[----:B------:R-:W-:Y:S01]  /*12b50*/  MOV R16, 0x400 ;  /* 0x0000040000107802 */ /* 0x000fe20000000f00 */
[----:B--23--:R-:W-:-:S05]  /*12b60*/  IMAD.U32 R0, RZ, RZ, UR4 ;  /* 0x00000004ff007e24 */ /* 0x00cfca000f8e00ff */
[----:B------:R-:W-:Y:S01]  /*12b70*/  LEA R16, R0, R16, 0x18 ;  /* 0x0000001000107211 */ /* 0x000fe200078ec0ff */
[----:B------:R-:W-:Y:S04]  /*12b80*/  STL [R1+0x18], R0 ;  /* 0x0000180001007387 */ /* 0x000fe80000100800 */
[----:B------:R-:W2:Y:S04]  /*12b90*/  LDS.128 R4, [R16+0x19cd0] ;  /* 0x019cd00010047984 */ /* 0x000ea80000000c00 */
[----:B--2---:R2:W-:Y:S01]  /*12ba0*/  STL.64 [R1], R4 ;  /* 0x0000000401007387 */ /* 0x0045e20000100a00 */
[----:B------:R-:W-:-:S03]  /*12bb0*/  IMAD.MOV.U32 R0, RZ, RZ, R7 ;  /* 0x000000ffff007224 */ /* 0x000fc600078e0007 */
[----:B------:R2:W-:Y:S02]  /*12bc0*/  STL [R1+0x8], R6 ;  /* 0x0000080601007387 */ /* 0x0005e40000100800 */
[----:B------:R-:W-:Y:S01]  /*12bd0*/  R2UR UR40, R0 ;  /* 0x00000000002872ca */ /* 0x000fe200000e0000 */
[----:B------:R-:W-:Y:S06]  /*12be0*/  BAR.ARV 0x4, 0x200 ;  /* 0x0108000000007b1d */ /* 0x000fec0000002000 */
[----:B------:R-:W-:Y:S08]  /*12bf0*/  BRA `(.L_x_13046) ;  /* 0x0000000c00f07947 */ /* 0x000ff00003800000 */
.L_x_13045:
[----:B--23--:R-:W2:Y:S01]  /*12c00*/  LDL.LU R0, [R1] ;  /* 0x0000000001007983 */ /* 0x00cea20000300800 */
        /* <DEDUP_REMOVED lines=12> */
[----:B------:R-:W2:Y:S01]  /*12cd0*/  @!P1 LDC.64 R4, c[0x0][0xc78] ;  /* 0x00031e00ff049b82 */ /* 0x000ea20000000a00 */
[----:B0-----:R-:W-:-:S05]  /*12ce0*/  @!P1 IMAD.WIDE R2, R6, 0x4, R2 ;  /* 0x0000000406029825 */ /* 0x001fca00078e0202 */
[----:B------:R2:W3:Y:S02]  /*12cf0*/  @!P1 LDG.E R0, desc[UR54][R2.64] ;  /* 0x0000003602009981 */ /* 0x0004e4000c1e1900 */
[----:B--2---:R-:W-:-:S05]  /*12d00*/  @!P1 IMAD.WIDE R2, R6, 0x4, R4 ;  /* 0x0000000406029825 */ /* 0x004fca00078e0204 */
[----:B------:R-:W3:Y:S01]  /*12d10*/  @!P1 LDG.E R8, desc[UR54][R2.64] ;  /* 0x0000003602089981 */ /* 0x000ee2000c1e1900 */
[C---:B------:R-:W-:Y:S02]  /*12d20*/  ISETP.NE.AND P1, PT, R10.reuse, RZ, PT ;  /* 0x000000ff0a00720c */ /* 0x040fe40003f25270 */
[C---:B------:R-:W-:Y:S02]  /*12d30*/  ISETP.GE.U32.AND P3, PT, R10.reuse, 0x4, PT ;  /* 0x000000040a00780c */ /* 0x040fe40003f66070 */
[C---:B------:R-:W-:Y:S02]  /*12d40*/  ISETP.GE.U32.AND P4, PT, R10.reuse, 0x8, PT ;  /* 0x000000080a00780c */ /* 0x040fe40003f86070 */
[----:B------:R-:W-:Y:S01]  /*12d50*/  ISETP.GE.U32.AND P5, PT, R10, 0x10, PT ;  /* 0x000000100a00780c */ /* 0x000fe20003fa6070 */
        /* <DEDUP_REMOVED lines=12> */
[----:B------:R-:W2:Y:S02]  /*12e20*/  SHFL.UP PT, R2, R4, 0x8, RZ ;  /* 0x0500000004027989 */ /* 0x000ea400000e00ff */
[----:B--2---:R-:W-:-:S05]  /*12e30*/  SEL R3, R2, RZ, P4 ;  /* 0x000000ff02037207 */ /* 0x004fca0002000000 */
[----:B------:R-:W-:Y:S02]  /*12e40*/  IMAD.IADD R5, R4, 0x1, R3 ;  /* 0x0000000104057824 */ /* 0x000fe400078e0203 */
[----:B------:R-:W-:Y:S04]  /*12e50*/  SHFL.IDX PT, R4, R9, RZ, 0x1f ;  /* 0x00001fff09047589 */ /* 0x000fe800000e0000 */
[----:B------:R-:W2:Y:S02]  /*12e60*/  SHFL.UP PT, R2, R5, 0x10, RZ ;  /* 0x0600000005027989 */ /* 0x000ea400000e00ff */
[----:B--2---:R-:W-:-:S05]  /*12e70*/  SEL R2, R2, RZ, P5 ;  /* 0x000000ff02027207 */ /* 0x004fca0002800000 */
[----:B------:R-:W-:Y:S02]  /*12e80*/  IMAD.IADD R2, R5, 0x1, R2 ;  /* 0x0000000105027824 */ /* 0x000fe400078e0202 */
[----:B------:R-:W-:-:S03]  /*12e90*/  IMAD.MOV.U32 R5, RZ, RZ, RZ ;  /* 0x000000ffff057224 */ /* 0x000fc600078e00ff */
[----:B------:R-:W0:Y:S02]  /*12ea0*/  SHFL.IDX PT, R3, R2, 0x1f, 0x1f ;  /* 0x03e01f0002037f89 */ /* 0x000e2400000e0000 */
[----:B0-----:R-:W-:-:S04]  /*12eb0*/  IMAD R3, R3, R7, RZ ;  /* 0x0000000703037224 */ /* 0x001fc800078e02ff */
[----:B------:R-:W-:-:S05]  /*12ec0*/  IMAD.IADD R6, R6, 0x1, R3 ;  /* 0x0000000106067824 */ /* 0x000fca00078e0203 */
[----:B------:R-:W-:-:S13]  /*12ed0*/  ISETP.GT.AND P6, PT, R6, R4, PT ;  /* 0x000000040600720c */ /* 0x000fda0003fc4270 */
[----:B------:R-:W-:Y:S05]  /*12ee0*/  @P6 BRA `(.L_x_13047) ;  /* 0x0000000000986947 */ /* 0x000fea0003800000 */
.L_x_13049:
        /* <DEDUP_REMOVED lines=38> */
.L_x_13047:
[----:B------:R-:W-:-:S04]  /*13150*/  IMAD.IADD R6, R6, 0x1, -R3 ;  /* 0x0000000106067824 */ /* 0x000fc800078e0a03 */
[----:B------:R-:W-:-:S05]  /*13160*/  IMAD R3, R2, R7, R6 ;  /* 0x0000000702037224 */ /* 0x000fca00078e0206 */
[----:B------:R-:W-:-:S13]  /*13170*/  ISETP.GT.AND P0, PT, R3, R4, PT ;  /* 0x000000040300720c */ /* 0x000fda0003f04270 */
[----:B------:R-:W-:Y:S02]  /*13180*/  VOTEU.ANY UR5, UPT, !P0 ;  /* 0x0000000000057886 */ /* 0x000fe400040e0100 */
[----:B------:R-:W-:Y:S01]  /*13190*/  ISETP.NE.AND P0, PT, RZ, UR5, PT ;  /* 0x00000005ff007c0c */ /* 0x000fe2000bf05270 */
[----:B------:R-:W-:-:S06]  /*131a0*/  UPOPC UR4, UR5 ;  /* 0x00000005000472bf */ /* 0x000fcc0008000000 */
[----:B------:R-:W-:-:S05]  /*131b0*/  IMAD.U32 R3, RZ, RZ, UR4 ;  /* 0x00000004ff037e24 */ /* 0x000fca000f8e00ff */
[----:B------:R0:W2:Y:S04]  /*131c0*/  SHFL.IDX PT, R0, R0, R3, 0x1f ;  /* 0x00001f0300007589 */ /* 0x0000a800000e0000 */
[----:B------:R0:W3:Y:S01]  /*131d0*/  SHFL.IDX PT, R8, R8, R3, 0x1f ;  /* 0x00001f0308087589 */ /* 0x0000e200000e0000 */
[----:B------:R-:W-:Y:S05]  /*131e0*/  @!P0 BRA `(.L_x_13050) ;  /* 0x00000000000c8947 */ /* 0x000fea0003800000 */
[----:B------:R-:W-:-:S06]  /*131f0*/  UIADD3 UR5, UR4, -0x1, URZ ;  /* 0xffffffff04057890 */ /* 0x000fcc000fffe03f */
[----:B------:R-:W-:-:S06]  /*13200*/  IMAD.U32 R5, RZ, RZ, UR5 ;  /* 0x00000005ff057e24 */ /* 0x000fcc000f8e00ff */
[----:B------:R4:W0:Y:S02]  /*13210*/  SHFL.IDX PT, R5, R2, R5, 0x1f ;  /* 0x00001f0502057589 */ /* 0x00082400000e0000 */
.L_x_13050:
[----:B0-----:R-:W-:Y:S01]  /*13220*/  IMAD R3, R5, R7, R6 ;  /* 0x0000000705037224 */ /* 0x001fe200078e0206 */
[----:B---3--:R-:W-:Y:S01]  /*13230*/  ISETP.NE.AND P0, PT, R8, 0x1, PT ;  /* 0x000000010800780c */ /* 0x008fe20003f05270 */
[----:B------:R-:W-:Y:S02]  /*13240*/  UIADD3 UR40, UR4, UR40, URZ ;  /* 0x0000002804287290 */ /* 0x000fe4000fffe03f */
[----:B------:R-:W-:Y:S01]  /*13250*/  IMAD.IADD R4, R4, 0x1, -R3 ;  /* 0x0000000104047824 */ /* 0x000fe200078e0a03 */
[----:B------:R0:W-:Y:S09]  /*13260*/  STL [R1], R3 ;  /* 0x0000000301007387 */ /* 0x0001f20000100800 */
[----:B------:R-:W-:Y:S05]  /*13270*/  @!P0 BRA `(.L_x_13051) ;  /* 0x0000000000e48947 */ /* 0x000fea0003800000 */
[----:B--2---:R-:W-:-:S04]  /*13280*/  IABS R5, R0 ;  /* 0x0000000000057213 */ /* 0x004fc80000000000 */
[----:B------:R-:W2:Y:S08]  /*13290*/  I2F.RP R6, R5 ;  /* 0x0000000500067306 */ /* 0x000eb00000209400 */
[----:B--2---:R-:W2:Y:S02]  /*132a0*/  MUFU.RCP R6, R6 ;  /* 0x0000000600067308 */ /* 0x004ea40000001000 */
[----:B--2---:R-:W-:-:S06]  /*132b0*/  VIADD R9, R6, 0xffffffe ;  /* 0x0ffffffe06097836 */ /* 0x004fcc0000000000 */
[----:B0-----:R-:W4:Y:S02]  /*132c0*/  F2I.FTZ.U32.TRUNC.NTZ R3, R9 ;  /* 0x0000000900037305 */ /* 0x001f24000021f000 */
[----:B----4-:R-:W-:-:S04]  /*132d0*/  IMAD.MOV R2, RZ, RZ, -R3 ;  /* 0x000000ffff027224 */ /* 0x010fc800078e0a03 */
        /* <DEDUP_REMOVED lines=51> */
.L_x_13051:
[----:B------:R-:W-:Y:S02]  /*13610*/  ULDC.64 UR4, c[0x0][0xc90] ;  /* 0x0003240000047ab9 */ /* 0x000fe40000000a00 */
[----:B------:R-:W-:-:S06]  /*13620*/  UIMAD.WIDE UR4, UR40, 0x4, UR4 ;  /* 0x00000004280478a5 */ /* 0x000fcc000f8e0204 */
[----:B----4-:R-:W-:Y:S02]  /*13630*/  IMAD.U32 R2, RZ, RZ, UR4 ;  /* 0x00000004ff027e24 */ /* 0x010fe4000f8e00ff */
[----:B0-----:R-:W-:-:S05]  /*13640*/  IMAD.U32 R3, RZ, RZ, UR5 ;  /* 0x00000005ff037e24 */ /* 0x001fca000f8e00ff */
        /* <DEDUP_REMOVED lines=60> */
.L_x_13052:
[----:B--2---:R-:W-:-:S05]  /*13a10*/  LOP3.LUT R3, RZ, R4, RZ, 0x33, !PT ;  /* 0x00000004ff037212 */ /* 0x004fca00078e33ff */
[----:B------:R-:W-:-:S05]  /*13a20*/  IMAD.IADD R0, R0, 0x1, R3 ;  /* 0x0000000100007824 */ /* 0x000fca00078e0203 */
[----:B------:R2:W-:Y:S01]  /*13a30*/  STL [R1+0x4], R0 ;  /* 0x0000040001007387 */ /* 0x0005e20000100800 */
[----:B------:R-:W-:Y:S05]  /*13a40*/  BRA `(.L_x_13053) ;  /* 0x0000000000107947 */ /* 0x000fea0003800000 */
.L_x_13048:
[----:B------:R0:W-:Y:S01]  /*13a50*/  STL [R1], R4 ;  /* 0x0000000401007387 */ /* 0x0001e20000100800 */
[----:B------:R-:W-:-:S03]  /*13a60*/  ULDC UR40, c[0x0][0xc3c] ;  /* 0x00030f0000287ab9 */ /* 0x000fc60000000800 */
[----:B------:R0:W-:Y:S04]  /*13a70*/  STL [R1+0x4], RZ ;  /* 0x000004ff01007387 */ /* 0x0001e80000100800 */
[----:B------:R0:W-:Y:S02]  /*13a80*/  STL [R1+0x8], RZ ;  /* 0x000008ff01007387 */ /* 0x0001e40000100800 */
.L_x_13053:
[----:B------:R-:W3:Y:S04]  /*13a90*/  LDL R3, [R1+0x4] ;  /* 0x0000040001037983 */ /* 0x000ee80000100800 */
[----:B0-----:R-:W4:Y:S04]  /*13aa0*/  LDL R2, [R1+0x8] ;  /* 0x0000080001027983 */ /* 0x001f280000100800 */
[----:B------:R-:W5:Y:S01]  /*13ab0*/  LDL R4, [R1] ;  /* 0x0000000001047983 */ /* 0x000f620000100800 */
[----:B--2---:R-:W0:Y:S01]  /*13ac0*/  S2R R0, SR_TID.X ;  /* 0x0000000000007919 */ /* 0x004e220000002100 */
[----:B------:R-:W-:Y:S01]  /*13ad0*/  BAR.SYNC.DEFER_BLOCKING 0x4, 0x200 ;  /* 0x0108000000007b1d */ /* 0x000fe20000010000 */
[----:B---3--:R-:W-:-:S02]  /*13ae0*/  IMAD.MOV.U32 R5, RZ, RZ, R3 ;  /* 0x000000ffff057224 */ /* 0x008fc400078e0003 */
[----:B----4-:R-:W-:-:S03]  /*13af0*/  IMAD.MOV.U32 R3, RZ, RZ, R2 ;  /* 0x000000ffff037224 */ /* 0x010fc600078e0002 */
        /* <DEDUP_REMOVED lines=10> */
[----:B-----5:R3:W-:Y:S01]  /*13ba0*/  @!P0 STS.128 [R16+0x19cd0], R4 ;  /* 0x019cd00410008388 */ /* 0x0207e20000000c00 */
[----:B------:R-:W-:Y:S06]  /*13bb0*/  BAR.ARV 0x5, 0x200 ;  /* 0x0148000000007b1d */ /* 0x000fec0000002000 */
.L_x_13046:
[----:B------:R-:W-:Y:S02]  /*13bc0*/  ULDC UR4, c[0x0][0xc3c] ;  /* 0x00030f0000047ab9 */ /* 0x000fe40000000800 */
[----:B------:R-:W-:-:S06]  /*13bd0*/  UISETP.GE.AND UP0, UPT, UR40, UR4, UPT ;  /* 0x000000042800728c */ /* 0x000fcc000bf06270 */
[----:B------:R-:W-:-:S13]  /*13be0*/  PLOP3.LUT P0, PT, PT, PT, UP0, 0x80, 0x0 ;  /* 0x000000000000781c */ /* 0x000fda0003f0f008 */
[----:B------:R-:W-:Y:S05]  /*13bf0*/  @!P0 BRA `(.L_x_13054) ;  /* 0xffffffac00e48947 */ /* 0x000fea000383ffff */
.L_x_12978:
[----:B-1----:R-:W4:Y:S01]  /*13c00*/  LDL.LU R0, [R1+0x2c] ;  /* 0x00002c0001007983 */ /* 0x002f220000300800 */
[----:B------:R-:W-:Y:S01]  /*13c10*/  BSSY B0, `(.L_x_13055) ;  /* 0x000000b000007945 */ /* 0x000fe20003800000 */
[----:B--23--:R-:W1:Y:S01]  /*13c20*/  S2R R5, SR_CgaCtaId ;  /* 0x0000000000057919 */ /* 0x00ce620000008800 */
[----:B----4-:R-:W-:-:S05]  /*13c30*/  VIADD R0, R0, 0x1 ;  /* 0x0000000100007836 */ /* 0x010fca0000000000 */
[----:B------:R-:W-:-:S04]  /*13c40*/  LEA.HI R2, R0, R0, RZ, 0x1 ;  /* 0x0000000000027211 */ /* 0x000fc800078f08ff */
[----:B------:R-:W-:Y:S02]  /*13c50*/  LOP3.LUT R3, R2, 0xfffffffe, RZ, 0xc0, !PT ;  /* 0xfffffffe02037812 */ /* 0x000fe400078ec0ff */
[----:B------:R-:W-:-:S03]  /*13c60*/  MOV R2, 0x400 ;  /* 0x0000040000027802 */ /* 0x000fc60000000f00 */
[----:B------:R-:W-:Y:S01]  /*13c70*/  IMAD.IADD R0, R0, 0x1, -R3 ;  /* 0x0000000100007824 */ /* 0x000fe200078e0a03 */
[----:B-1----:R-:W-:-:S04]  /*13c80*/  LEA R4, R5, R2, 0x18 ;  /* 0x0000000205047211 */ /* 0x002fc800078ec0ff */
[----:B------:R-:W-:-:S04]  /*13c90*/  SHF.L.U32 R0, R0, 0x1f, RZ ;  /* 0x0000001f00007819 */ /* 0x000fc800000006ff */
[----:B------:R-:W1:Y:S02]  /*13ca0*/  SYNCS.PHASECHK.TRANS64.TRYWAIT P0, [R4+URZ+0x19c20], R0 ;  /* 0x019c2000040075a7 */ /* 0x000e64000800017f */
[----:B-1----:R-:W-:Y:S05]  /*13cb0*/  @!P0 BRA `(.L_x_13056) ;  /* 0x0000001400fc8947 */ /* 0x002fea0003800000 */
.L_x_13115:
[----:B------:R-:W-:Y:S05]  /*13cc0*/  BSYNC B0 ;  /* 0x0000000000007941 */ /* 0x000fea0003800000 */
.L_x_13055:
[----:B------:R-:W-:-:S03]  /*13cd0*/  UMOV UR4, 0xffffffff ;  /* 0xffffffff00047882 */ /* 0x000fc60000000000 */
[----:B------:R-:W-:Y:S05]  /*13ce0*/  BRA.DIV UR4, `(.L_x_13057) ;  /* 0x0000001a04047947 */ /* 0x000fea000b800000 */
[----:B-1----:R-:W1:Y:S02]  /*13cf0*/  S2R R0, SR_TID.X ;  /* 0x0000000000007919 */ /* 0x002e640000002100 */
[----:B-1----:R-:W-:-:S04]  /*13d00*/  SHF.R.U32.HI R0, RZ, 0x5, R0 ;  /* 0x00000005ff007819 */ /* 0x002fc80000011600 */
[----:B------:R-:W-:-:S05]  /*13d10*/  LOP3.LUT R0, R0, 0x3, RZ, 0xc0, !PT ;  /* 0x0000000300007812 */ /* 0x000fca00078ec0ff */
[----:B------:R1:W2:Y:S02]  /*13d20*/  SHFL.IDX PT, R14, R0, RZ, 0x1f ;  /* 0x00001fff000e7589 */ /* 0x0002a400000e0000 */
.L_x_13118:
[----:B--2---:R-:W-:Y:S01]  /*13d30*/  ISETP.NE.AND P0, PT, R14, RZ, PT ;  /* 0x000000ff0e00720c */ /* 0x004fe20003f05270 */
[----:B------:R-:W-:-:S12]  /*13d40*/  BSSY B0, `(.L_x_13058) ;  /* 0x000002c000007945 */ /* 0x000fd80003800000 */
[----:B------:R-:W-:Y:S05]  /*13d50*/  @P0 BRA `(.L_x_13059) ;  /* 0x0000000000a80947 */ /* 0x000fea0003800000 */
[----:B------:R-:W-:-:S03]  /*13d60*/  UMOV UR4, 0xffffffff ;  /* 0xffffffff00047882 */ /* 0x000fc60000000000 */
[----:B------:R-:W-:Y:S05]  /*13d70*/  BRA.DIV UR4, `(.L_x_13060) ;  /* 0x0000001a04147947 */ /* 0x000fea000b800000 */
[----:B------:R-:W-:-:S13]  /*13d80*/  ELECT P6, URZ, PT ;  /* 0x00000000003f782f */ /* 0x000fda00038c0000 */
.L_x_13121:
[----:B------:R-:W-:Y:S05]  /*13d90*/  @!P6 BRA `(.L_x_13059) ;  /* 0x000000000098e947 */ /* 0x000fea0003800000 */
[----:B------:R-:W-:-:S06]  /*13da0*/  ULOP3.LUT UR4, UR37, 0x2, URZ, 0xfc, !UPT ;  /* 0x0000000225047892 */ /* 0x000fcc000f8efc3f */
[----:B-1----:R-:W-:-:S05]  /*13db0*/  IMAD.U32 R0, RZ, RZ, UR4 ;  /* 0x00000004ff007e24 */ /* 0x002fca000f8e00ff */
[----:B------:R-:W-:-:S13]  /*13dc0*/  ISETP.NE.AND P0, PT, R0, 0x3, PT ;  /* 0x000000030000780c */ /* 0x000fda0003f05270 */
[----:B------:R-:W-:Y:S05]  /*13dd0*/  @!P0 BRA `(.L_x_13061) ;  /* 0x0000000000048947 */ /* 0x000fea0003800000 */
[----:B------:R-:W-:Y:S01]  /*13de0*/  BPT.TRAP 0x1 ;  /* 0x000000040000795c */ /* 0x000fe20000300000 */
.L_x_13061:
[C---:B------:R-:W-:Y:S01]  /*13df0*/  IMAD R5, R19.reuse, 0x8, R4 ;  /* 0x0000000813057824 */ /* 0x040fe200078e0204 */
[----:B------:R-:W-:Y:S01]  /*13e00*/  SHF.L.U32 R0, R24, 0x1f, RZ ;  /* 0x0000001f18007819 */ /* 0x000fe200000006ff */
[----:B------:R-:W-:-:S03]  /*13e10*/  VIADD R19, R19, 0x1 ;  /* 0x0000000113137836 */ /* 0x000fc60000000000 */
[----:B------:R-:W1:Y:S02]  /*13e20*/  SYNCS.PHASECHK.TRANS64.TRYWAIT P1, [R5+URZ+0x19c40], R0 ;  /* 0x019c4000050075a7 */ /* 0x000e64000802017f */
[----:B------:R-:W-:-:S04]  /*13e30*/  ISETP.NE.AND P2, PT, R19, 0x2, PT ;  /* 0x000000021300780c */ /* 0x000fc80003f45270 */
[----:B------:R-:W-:Y:S01]  /*13e40*/  SEL R3, RZ, 0x1, P2 ;  /* 0x00000001ff037807 */ /* 0x000fe20001000000 */
[----:B-1----:R-:W-:Y:S08]  /*13e50*/  @!P1 BRA `(.L_x_13062) ;  /* 0x0000001400fc9947 */ /* 0x002ff00003800000 */
.L_x_13122:
[----:B------:R-:W-:Y:S02]  /*13e60*/  SEL R19, R19, RZ, P2 ;  /* 0x000000ff13137207 */ /* 0x000fe40001000000 */
[----:B------:R-:W-:Y:S01]  /*13e70*/  LOP3.LUT R2, R24, R3, RZ, 0x3c, !PT ;  /* 0x0000000318027212 */ /* 0x000fe200078e3cff */
[----:B------:R-:W-:Y:S06]  /*13e80*/  @!P0 BRA `(.L_x_13063) ;  /* 0x0000000000048947 */ /* 0x000fec0003800000 */
[----:B------:R-:W-:Y:S01]  /*13e90*/  BPT.TRAP 0x1 ;  /* 0x000000040000795c */ /* 0x000fe20000300000 */
.L_x_13063:
[----:B------:R-:W-:Y:S01]  /*13ea0*/  IMAD R19, R19, 0x8, R4 ;  /* 0x0000000813137824 */ /* 0x000fe200078e0204 */
[----:B------:R-:W-:-:S04]  /*13eb0*/  SHF.L.U32 R2, R2, 0x1f, RZ ;  /* 0x0000001f02027819 */ /* 0x000fc800000006ff */
[----:B------:R-:W2:Y:S02]  /*13ec0*/  SYNCS.PHASECHK.TRANS64.TRYWAIT P1, [R19+URZ+0x19c40], R2 ;  /* 0x019c4002130075a7 */ /* 0x000ea4000802017f */
[----:B--2---:R-:W-:Y:S05]  /*13ed0*/  @!P1 BRA `(.L_x_13064) ;  /* 0x0000001400f09947 */ /* 0x004fea0003800000 */
.L_x_13123:
[----:B------:R-:W-:Y:S05]  /*13ee0*/  @!P0 BRA `(.L_x_13065) ;  /* 0x0000000000048947 */ /* 0x000fea0003800000 */
[----:B------:R-:W-:Y:S01]  /*13ef0*/  BPT.TRAP 0x1 ;  /* 0x000000040000795c */ /* 0x000fe20000300000 */
.L_x_13065:
[----:B------:R-:W3:Y:S02]  /*13f00*/  SYNCS.PHASECHK.TRANS64.TRYWAIT P1, [R5+URZ+0x19c60], R0 ;  /* 0x019c6000050075a7 */ /* 0x000ee4000802017f */
[----:B---3--:R-:W-:Y:S05]  /*13f10*/  @!P1 BRA `(.L_x_13066) ;  /* 0x0000001400f49947 */ /* 0x008fea0003800000 */
.L_x_13124:
[----:B------:R-:W-:Y:S05]  /*13f20*/  @!P0 BRA `(.L_x_13067) ;  /* 0x0000000000048947 */ /* 0x000fea0003800000 */
[----:B------:R-:W-:Y:S01]  /*13f30*/  BPT.TRAP 0x1 ;  /* 0x000000040000795c */ /* 0x000fe20000300000 */
.L_x_13067:
[----:B------:R-:W4:Y:S02]  /*13f40*/  SYNCS.PHASECHK.TRANS64.TRYWAIT P1, [R19+URZ+0x19c60], R2 ;  /* 0x019c6002130075a7 */ /* 0x000f24000802017f */
[----:B----4-:R-:W-:Y:S05]  /*13f50*/  @!P1 BRA `(.L_x_13068) ;  /* 0x0000001400f89947 */ /* 0x010fea0003800000 */
.L_x_13125:
[----:B------:R-:W-:Y:S05]  /*13f60*/  @!P0 BRA `(.L_x_13069) ;  /* 0x0000000000048947 */ /* 0x000fea0003800000 */
[----:B------:R-:W-:Y:S01]  /*13f70*/  BPT.TRAP 0x1 ;  /* 0x000000040000795c */ /* 0x000fe20000300000 */
.L_x_13069:
[----:B------:R-:W5:Y:S02]  /*13f80*/  SYNCS.PHASECHK.TRANS64.TRYWAIT P1, [R5+URZ+0x19c80], R0 ;  /* 0x019c8000050075a7 */ /* 0x000f64000802017f */
[----:B-----5:R-:W-:Y:S05]  /*13f90*/  @!P1 BRA `(.L_x_13070) ;  /* 0x0000001400fc9947 */ /* 0x020fea0003800000 */
.L_x_13126:
[----:B------:R-:W-:Y:S05]  /*13fa0*/  @!P0 BRA `(.L_x_13071) ;  /* 0x0000000000048947 */ /* 0x000fea0003800000 */
[----:B------:R-:W-:Y:S01]  /*13fb0*/  BPT.TRAP 0x1 ;  /* 0x000000040000795c */ /* 0x000fe20000300000 */
.L_x_13071:
[----:B------:R0:W0:Y:S02]  /*13fc0*/  SYNCS.PHASECHK.TRANS64.TRYWAIT P0, [R19+URZ+0x19c80], R2 ;  /* 0x019c8002130075a7 */ /* 0x000024000800017f */
[----:B0-----:R-:W-:Y:S05]  /*13fd0*/  @!P0 NANOSLEEP.SYNCS 0x989680 ;  /* 0x009896800000895d */ /* 0x001fea0003900000 */
[----:B------:R-:W0:Y:S02]  /*13fe0*/  @!P0 SYNCS.PHASECHK.TRANS64 P0, [R19+URZ+0x19c80], R2 ;  /* 0x019c8002130085a7 */ /* 0x000e24000800007f */
[----:B0-----:R-:W-:Y:S05]  /*13ff0*/  @!P0 BRA `(.L_x_13071) ;  /* 0xfffffffc00f08947 */ /* 0x001fea000383ffff */
.L_x_13059:
[----:B------:R-:W-:Y:S05]  /*14000*/  BSYNC B0 ;  /* 0x0000000000007941 */ /* 0x000fea0003800000 */
.L_x_13058:
[----:B------:R-:W-:Y:S05]  /*14010*/  EXIT ;  /* 0x000000000000794d */ /* 0x000fea0003800000 */
.L_x_12920:
[----:B0-----:R-:W-:-:S04]  /*14020*/  IMAD.U32 R3, RZ, RZ, UR46 ;  /* 0x0000002eff037e24 */ /* 0x001fc8000f8e00ff */
[----:B------:R0:W1:Y:S03]  /*14030*/  SYNCS.PHASECHK.TRANS64.TRYWAIT P1, [R3+URZ+0x19c00], R2 ;  /* 0x019c0002030075a7 */ /* 0x000066000802017f */
[----:B-1----:R-:W-:Y:S05]  /*14040*/  @!P1 NANOSLEEP.SYNCS 0x989680 ;  /* 0x009896800000995d */ /* 0x002fea0003900000 */
[----:B------:R-:W1:Y:S02]  /*14050*/  @!P1 SYNCS.PHASECHK.TRANS64 P1, [R3+URZ+0x19c00], R2 ;  /* 0x019c0002030095a7 */ /* 0x000e64000802007f */
[----:B-1----:R-:W-:Y:S05]  /*14060*/  @!P1 BRA `(.L_x_12920) ;  /* 0xfffffffc00ec9947 */ /* 0x002fea000383ffff */
[----:B------:R-:W-:Y:S05]  /*14070*/  BRA `(.L_x_13072) ;  /* 0xfffffedc00947947 */ /* 0x000fea000383ffff */
.L_x_12924:
[----:B-1----:R1:W2:Y:S02]  /*14080*/  SYNCS.PHASECHK.TRANS64.TRYWAIT P1, [R2+URZ+0x19c30], R3 ;  /* 0x019c3003020075a7 */ /* 0x0022a4000802017f */
[----:B--2---:R-:W-:Y:S05]  /*14090*/  @!P1 NANOSLEEP.SYNCS 0x989680 ;  /* 0x009896800000995d */ /* 0x004fea0003900000 */
[----:B------:R-:W2:Y:S02]  /*140a0*/  @!P1 SYNCS.PHASECHK.TRANS64 P1, [R2+URZ+0x19c30], R3 ;  /* 0x019c3003020095a7 */ /* 0x000ea4000802007f */
[----:B--2---:R-:W-:Y:S05]  /*140b0*/  @!P1 BRA `(.L_x_12924) ;  /* 0xfffffffc00f09947 */ /* 0x004fea000383ffff */
[----:B------:R-:W-:Y:S05]  /*140c0*/  BRA `(.L_x_12923) ;  /* 0xfffffedc00b07947 */ /* 0x000fea000383ffff */
.L_x_12930:
[----:B-1----:R-:W-:-:S04]  /*140d0*/  IMAD.U32 R7, RZ, RZ, UR19 ;  /* 0x00000013ff077e24 */ /* 0x002fc8000f8e00ff */
[----:B------:R1:W2:Y:S03]  /*140e0*/  SYNCS.PHASECHK.TRANS64.TRYWAIT P1, [R7+URZ+0x19c30], R6 ;  /* 0x019c3006070075a7 */ /* 0x0002a6000802017f */
[----:B--2---:R-:W-:Y:S05]  /*140f0*/  @!P1 NANOSLEEP.SYNCS 0x989680 ;  /* 0x009896800000995d */ /* 0x004fea0003900000 */
[----:B------:R-:W2:Y:S02]  /*14100*/  @!P1 SYNCS.PHASECHK.TRANS64 P1, [R7+URZ+0x19c30], R6 ;  /* 0x019c3006070095a7 */ /* 0x000ea4000802007f */
[----:B--2---:R-:W-:Y:S05]  /*14110*/  @!P1 BRA `(.L_x_12930) ;  /* 0xfffffffc00ec9947 */ /* 0x004fea000383ffff */
[----:B------:R-:W-:Y:S05]  /*14120*/  BRA `(.L_x_12929) ;  /* 0xffffff08006c7947 */ /* 0x000fea000383ffff */
.L_x_12934:
[----:B-1----:R-:W-:-:S04]  /*14130*/  IMAD.U32 R7, RZ, RZ, UR11 ;  /* 0x0000000bff077e24 */ /* 0x002fc8000f8e00ff */
[----:B------:R1:W2:Y:S03]  /*14140*/  SYNCS.PHASECHK.TRANS64.TRYWAIT P1, [R7+URZ+0x19c50], R6 ;  /* 0x019c5006070075a7 */ /* 0x0002a6000802017f */
[----:B--2---:R-:W-:Y:S05]  /*14150*/  @!P1 NANOSLEEP.SYNCS 0x989680 ;  /* 0x009896800000995d */ /* 0x004fea0003900000 */
[----:B------:R-:W2:Y:S02]  /*14160*/  @!P1 SYNCS.PHASECHK.TRANS64 P1, [R7+URZ+0x19c50], R6 ;  /* 0x019c5006070095a7 */ /* 0x000ea4000802007f */
[----:B--2---:R-:W-:Y:S05]  /*14170*/  @!P1 BRA `(.L_x_12934) ;  /* 0xfffffffc00ec9947 */ /* 0x004fea000383ffff */
[----:B------:R-:W-:Y:S05]  /*14180*/  BRA `(.L_x_12933) ;  /* 0xffffff0800bc7947 */ /* 0x000fea000383ffff */
.L_x_12942:
[----:B-1----:R-:W-:-:S04]  /*14190*/  IMAD.U32 R7, RZ, RZ, UR6 ;  /* 0x00000006ff077e24 */ /* 0x002fc8000f8e00ff */
[----:B------:R1:W2:Y:S03]  /*141a0*/  SYNCS.PHASECHK.TRANS64.TRYWAIT P1, [R7+URZ+0x19c30], R6 ;  /* 0x019c3006070075a7 */ /* 0x0002a6000802017f */
[----:B--2---:R-:W-:Y:S05]  /*141b0*/  @!P1 NANOSLEEP.SYNCS 0x989680 ;  /* 0x009896800000995d */ /* 0x004fea0003900000 */
[----:B------:R-:W2:Y:S02]  /*141c0*/  @!P1 SYNCS.PHASECHK.TRANS64 P1, [R7+URZ+0x19c30], R6 ;  /* 0x019c3006070095a7 */ /* 0x000ea4000802007f */
[----:B--2---:R-:W-:Y:S05]  /*141d0*/  @!P1 BRA `(.L_x_12942) ;  /* 0xfffffffc00ec9947 */ /* 0x004fea000383ffff */
[----:B------:R-:W-:Y:S05]  /*141e0*/  BRA `(.L_x_12941) ;  /* 0xffffff3400947947 */ /* 0x000fea000383ffff */
.L_x_12946:
[----:B-1----:R-:W-:-:S04]  /*141f0*/  IMAD.U32 R7, RZ, RZ, UR11 ;  /* 0x0000000bff077e24 */ /* 0x002fc8000f8e00ff */
[----:B------:R1:W2:Y:S03]  /*14200*/  SYNCS.PHASECHK.TRANS64.TRYWAIT P1, [R7+URZ+0x19c50], R6 ;  /* 0x019c5006070075a7 */ /* 0x0002a6000802017f */
[----:B--2---:R-:W-:Y:S05]  /*14210*/  @!P1 NANOSLEEP.SYNCS 0x989680 ;  /* 0x009896800000995d */ /* 0x004fea0003900000 */
[----:B------:R-:W2:Y:S02]  /*14220*/  @!P1 SYNCS.PHASECHK.TRANS64 P1, [R7+URZ+0x19c50], R6 ;  /* 0x019c5006070095a7 */ /* 0x000ea4000802007f */
[----:B--2---:R-:W-:Y:S05]  /*14230*/  @!P1 BRA `(.L_x_12946) ;  /* 0xfffffffc00ec9947 */ /* 0x004fea000383ffff */
[----:B------:R-:W-:Y:S05]  /*14240*/  BRA `(.L_x_12945) ;  /* 0xffffff3400e47947 */ /* 0x000fea000383ffff */
.L_x_12953:
[----:B-1----:R-:W-:-:S04]  /*14250*/  IMAD.U32 R5, RZ, RZ, UR5 ;  /* 0x00000005ff057e24 */ /* 0x002fc8000f8e00ff */
[----:B------:R1:W2:Y:S03]  /*14260*/  SYNCS.PHASECHK.TRANS64.TRYWAIT P1, [R5+URZ+0x19c50], R0 ;  /* 0x019c5000050075a7 */ /* 0x0002a6000802017f */
[----:B--2---:R-:W-:Y:S05]  /*14270*/  @!P1 NANOSLEEP.SYNCS 0x989680 ;  /* 0x009896800000995d */ /* 0x004fea0003900000 */
[----:B------:R-:W2:Y:S02]  /*14280*/  @!P1 SYNCS.PHASECHK.TRANS64 P1, [R5+URZ+0x19c50], R0 ;  /* 0x019c5000050095a7 */ /* 0x000ea4000802007f */
[----:B--2---:R-:W-:Y:S05]  /*14290*/  @!P1 BRA `(.L_x_12953) ;  /* 0xfffffffc00ec9947 */ /* 0x004fea000383ffff */
[----:B------:R-:W-:Y:S05]  /*142a0*/  BRA `(.L_x_12952) ;  /* 0xffffff5800347947 */ /* 0x000fea000383ffff */
.L_x_12994:
        /* <DEDUP_REMOVED lines=10> */
.L_x_13073:
[----:B------:R-:W-:Y:S05]  /*14350*/  BRA `(.L_x_13074) ;  /* 0xffffffb800e47947 */ /* 0x000fea000383ffff */
.L_x_12997:
[----:B0-----:R0:W1:Y:S02]  /*14360*/  SYNCS.PHASECHK.TRANS64.TRYWAIT P0, [R4+URZ+0x19c80], R21 ;  /* 0x019c8015040075a7 */ /* 0x001064000800017f */
[----:B-1----:R-:W-:Y:S05]  /*14370*/  @!P0 NANOSLEEP.SYNCS 0x989680 ;  /* 0x009896800000895d */ /* 0x002fea0003900000 */
[----:B------:R-:W1:Y:S02]  /*14380*/  @!P0 SYNCS.PHASECHK.TRANS64 P0, [R4+URZ+0x19c80], R21 ;  /* 0x019c8015040085a7 */ /* 0x000e64000800007f */
[----:B-1----:R-:W-:Y:S05]  /*14390*/  @!P0 BRA `(.L_x_12997) ;  /* 0xfffffffc00f08947 */ /* 0x002fea000383ffff */
[----:B------:R-:W-:Y:S05]  /*143a0*/  BRA `(.L_x_13075) ;  /* 0xffffffb800f87947 */ /* 0x000fea000383ffff */
.L_x_12998:
        /* <DEDUP_REMOVED lines=8> */
.L_x_13077:
[----:B------:R-:W-:Y:S05]  /*14430*/  BSYNC B0 ;  /* 0x0000000000007941 */ /* 0x000fea0003800000 */
.L_x_13076:
        /* <DEDUP_REMOVED lines=8> */
.L_x_13078:
        /* <DEDUP_REMOVED lines=25> */
.L_x_13079:
        /* <DEDUP_REMOVED lines=10> */
.L_x_13080:
[----:B------:R-:W-:Y:S01]  /*146f0*/  IMAD.MOV.U32 R6, RZ, RZ, R14 ;  /* 0x000000ffff067224 */ /* 0x000fe200078e000e */
[----:B------:R-:W-:Y:S06]  /*14700*/  BRA `(.L_x_13081) ;  /* 0xffffffb800cc7947 */ /* 0x000fec000383ffff */
.L_x_13003:
[----:B----4-:R4:W0:Y:S02]  /*14710*/  SYNCS.PHASECHK.TRANS64.TRYWAIT P1, [R4+URZ+0x19c40], R21 ;  /* 0x019c4015040075a7 */ /* 0x010824000802017f */
[----:B0-----:R-:W-:Y:S05]  /*14720*/  @!P1 NANOSLEEP.SYNCS 0x989680 ;  /* 0x009896800000995d */ /* 0x001fea0003900000 */
[----:B------:R-:W0:Y:S02]  /*14730*/  @!P1 SYNCS.PHASECHK.TRANS64 P1, [R4+URZ+0x19c40], R21 ;  /* 0x019c4015040095a7 */ /* 0x000e24000802007f */
[----:B0-----:R-:W-:Y:S05]  /*14740*/  @!P1 BRA `(.L_x_13003) ;  /* 0xfffffffc00f09947 */ /* 0x001fea000383ffff */
[----:B------:R-:W-:Y:S05]  /*14750*/  BRA `(.L_x_13082) ;  /* 0xffffffbc00307947 */ /* 0x000fea000383ffff */
.L_x_13004:
        /* <DEDUP_REMOVED lines=8> */
.L_x_13084:
[----:B------:R-:W-:Y:S05]  /*147e0*/  BSYNC B0 ;  /* 0x0000000000007941 */ /* 0x000fea0003800000 */
.L_x_13083:
        /* <DEDUP_REMOVED lines=8> */
.L_x_13085:
[----:B------:R-:W-:Y:S02]  /*14870*/  IMAD.MOV.U32 R13, RZ, RZ, R6 ;  /* 0x000000ffff0d7224 */ /* 0x000fe400078e0006 */
[----:B------:R-:W-:Y:S02]  /*14880*/  IMAD.MOV.U32 R12, RZ, RZ, 0x1 ;  /* 0x00000001ff0c7424 */ /* 0x000fe400078e00ff */
[----:B------:R-:W-:-:S07]  /*14890*/  IMAD.MOV.U32 R3, RZ, RZ, R14 ;  /* 0x000000ffff037224 */ /* 0x000fce00078e000e */
[----:B------:R-:W-:Y:S05]  /*148a0*/  WARPSYNC.COLLECTIVE R15, `(.L_x_13086) ;  /* 0x000000000f087348 */ /* 0x000fea0003c00000 */
[----:B------:R0:W1:Y:S02]  /*148b0*/  SHFL.IDX P6, R14, R13, R12, R11 ;  /* 0x0000000c0d0e7389 */ /* 0x00006400000c000b */
[----:B01----:R-:W-:Y:S01]  /*148c0*/  ENDCOLLECTIVE ;  /* 0x000000000000791b */ /* 0x003fe20003800000 */
.L_x_13086:
        /* <DEDUP_REMOVED lines=10> */
.L_x_13087:
        /* <DEDUP_REMOVED lines=8> */
.L_x_13009:
        /* <DEDUP_REMOVED lines=9> */
.L_x_13089:
[----:B------:R-:W-:Y:S01]  /*14a80*/  ISETP.GE.AND P1, PT, R0, R4, PT ;  /* 0x000000040000720c */ /* 0x000fe20003f26270 */
[----:B------:R-:W-:Y:S02]  /*14a90*/  IMAD.MOV.U32 R13, RZ, RZ, R6 ;  /* 0x000000ffff0d7224 */ /* 0x000fe400078e0006 */
[----:B------:R-:W-:-:S10]  /*14aa0*/  IMAD.MOV.U32 R2, RZ, RZ, R14 ;  /* 0x000000ffff027224 */ /* 0x000fd400078e000e */
[----:B------:R-:W-:Y:S05]  /*14ab0*/  WARPSYNC.COLLECTIVE R15, `(.L_x_13090) ;  /* 0x000000000f087348 */ /* 0x000fea0003c00000 */
[----:B------:R0:W1:Y:S02]  /*14ac0*/  SHFL.IDX P6, R14, R13, R12, R11 ;  /* 0x0000000c0d0e7389 */ /* 0x00006400000c000b */
[----:B01----:R-:W-:Y:S01]  /*14ad0*/  ENDCOLLECTIVE ;  /* 0x000000000000791b */ /* 0x003fe20003800000 */
.L_x_13090:
[----:B------:R-:W-:Y:S02]  /*14ae0*/  IMAD.MOV.U32 R13, RZ, RZ, R5 ;  /* 0x000000ffff0d7224 */ /* 0x000fe400078e0005 */
[----:B------:R-:W-:Y:S02]  /*14af0*/  IMAD.MOV.U32 R12, RZ, RZ, 0x1 ;  /* 0x00000001ff0c7424 */ /* 0x000fe400078e00ff */
[----:B------:R-:W-:-:S07]  /*14b00*/  IMAD.MOV.U32 R3, RZ, RZ, R14 ;  /* 0x000000ffff037224 */ /* 0x000fce00078e000e */
[----:B------:R-:W-:Y:S05]  /*14b10*/  WARPSYNC.COLLECTIVE R15, `(.L_x_13091) ;  /* 0x000000000f087348 */ /* 0x000fea0003c00000 */
[----:B------:R0:W1:Y:S02]  /*14b20*/  SHFL.IDX P6, R14, R13, R12, R11 ;  /* 0x0000000c0d0e7389 */ /* 0x00006400000c000b */
[----:B01----:R-:W-:Y:S01]  /*14b30*/  ENDCOLLECTIVE ;  /* 0x000000000000791b */ /* 0x003fe20003800000 */
.L_x_13091:
        /* <DEDUP_REMOVED lines=10> */
.L_x_13092:
        /* <DEDUP_REMOVED lines=13> */
.L_x_13093:
        /* <DEDUP_REMOVED lines=14> */
.L_x_13094:
[----:B------:R-:W-:Y:S01]  /*14d90*/  IMAD.MOV.U32 R2, RZ, RZ, R14 ;  /* 0x000000ffff027224 */ /* 0x000fe200078e000e */
[----:B------:R-:W-:Y:S06]  /*14da0*/  BRA `(.L_x_13095) ;  /* 0xffffffc0009c7947 */ /* 0x000fec000383ffff */
.L_x_13014:
[----:B--2---:R2:W3:Y:S02]  /*14db0*/  SYNCS.PHASECHK.TRANS64.TRYWAIT P0, [R16+URZ+0x19c20], R0 ;  /* 0x019c2000100075a7 */ /* 0x0044e4000800017f */
[----:B---3--:R-:W-:Y:S05]  /*14dc0*/  @!P0 NANOSLEEP.SYNCS 0x989680 ;  /* 0x009896800000895d */ /* 0x008fea0003900000 */
[----:B------:R-:W3:Y:S02]  /*14dd0*/  @!P0 SYNCS.PHASECHK.TRANS64 P0, [R16+URZ+0x19c20], R0 ;  /* 0x019c2000100085a7 */ /* 0x000ee4000800007f */
[----:B---3--:R-:W-:Y:S05]  /*14de0*/  @!P0 BRA `(.L_x_13014) ;  /* 0xfffffffc00f08947 */ /* 0x008fea000383ffff */
[----:B------:R-:W-:Y:S05]  /*14df0*/  BRA `(.L_x_13096) ;  /* 0xffffffc4000c7947 */ /* 0x000fea000383ffff */
.L_x_13018:
[----:B0-----:R0:W1:Y:S02]  /*14e00*/  SYNCS.PHASECHK.TRANS64.TRYWAIT P0, [R5+URZ+0x19c80], R10 ;  /* 0x019c800a050075a7 */ /* 0x001064000800017f */
[----:B-1----:R-:W-:Y:S05]  /*14e10*/  @!P0 NANOSLEEP.SYNCS 0x989680 ;  /* 0x009896800000895d */ /* 0x002fea0003900000 */
[----:B------:R-:W1:Y:S02]  /*14e20*/  @!P0 SYNCS.PHASECHK.TRANS64 P0, [R5+URZ+0x19c80], R10 ;  /* 0x019c800a050085a7 */ /* 0x000e64000800007f */
[----:B-1----:R-:W-:Y:S05]  /*14e30*/  @!P0 BRA `(.L_x_13018) ;  /* 0xfffffffc00f08947 */ /* 0x002fea000383ffff */
[----:B------:R-:W-:Y:S05]  /*14e40*/  BRA `(.L_x_13097) ;  /* 0xffffffc400e07947 */ /* 0x000fea000383ffff */
.L_x_13019:
        /* <DEDUP_REMOVED lines=8> */
.L_x_13099:
[----:B------:R-:W-:Y:S05]  /*14ed0*/  BSYNC B0 ;  /* 0x0000000000007941 */ /* 0x000fea0003800000 */
.L_x_13098:
        /* <DEDUP_REMOVED lines=9> */
.L_x_13100:
[----:B------:R-:W-:Y:S02]  /*14f70*/  IMAD.MOV.U32 R13, RZ, RZ, R21 ;  /* 0x000000ffff0d7224 */ /* 0x000fe400078e0015 */
[----:B------:R-:W-:Y:S02]  /*14f80*/  IMAD.MOV.U32 R12, RZ, RZ, 0x1 ;  /* 0x00000001ff0c7424 */ /* 0x000fe400078e00ff */
[----:B------:R-:W-:-:S07]  /*14f90*/  IMAD.MOV.U32 R2, RZ, RZ, R14 ;  /* 0x000000ffff027224 */ /* 0x000fce00078e000e */
[----:B------:R-:W-:Y:S05]  /*14fa0*/  WARPSYNC.COLLECTIVE R15, `(.L_x_13101) ;  /* 0x000000000f087348 */ /* 0x000fea0003c00000 */
[----:B------:R0:W1:Y:S02]  /*14fb0*/  SHFL.IDX P6, R14, R13, R12, R11 ;  /* 0x0000000c0d0e7389 */ /* 0x00006400000c000b */
[----:B01----:R-:W-:Y:S01]  /*14fc0*/  ENDCOLLECTIVE ;  /* 0x000000000000791b */ /* 0x003fe20003800000 */
.L_x_13101:
        /* <DEDUP_REMOVED lines=13> */
.L_x_13102:
[----:B------:R-:W-:Y:S01]  /*150a0*/  IMAD.MOV.U32 R2, RZ, RZ, R14 ;  /* 0x000000ffff027224 */ /* 0x000fe200078e000e */
[----:B------:R-:W-:Y:S06]  /*150b0*/  BRA `(.L_x_13103) ;  /* 0xffffffc400d87947 */ /* 0x000fec000383ffff */
.L_x_13024:
[----:B---3--:R3:W4:Y:S02]  /*150c0*/  SYNCS.PHASECHK.TRANS64.TRYWAIT P0, [R5+URZ+0x19c40], R10 ;  /* 0x019c400a050075a7 */ /* 0x008724000800017f */
[----:B----4-:R-:W-:Y:S05]  /*150d0*/  @!P0 NANOSLEEP.SYNCS 0x989680 ;  /* 0x009896800000895d */ /* 0x010fea0003900000 */
[----:B------:R-:W4:Y:S02]  /*150e0*/  @!P0 SYNCS.PHASECHK.TRANS64 P0, [R5+URZ+0x19c40], R10 ;  /* 0x019c400a050085a7 */ /* 0x000f24000800007f */
[----:B----4-:R-:W-:Y:S05]  /*150f0*/  @!P0 BRA `(.L_x_13024) ;  /* 0xfffffffc00f08947 */ /* 0x010fea000383ffff */
[----:B------:R-:W-:Y:S05]  /*15100*/  BRA `(.L_x_13104) ;  /* 0xffffffc800307947 */ /* 0x000fea000383ffff */
.L_x_13025:
        /* <DEDUP_REMOVED lines=8> */
.L_x_13106:
[----:B------:R-:W-:Y:S05]  /*15190*/  BSYNC B0 ;  /* 0x0000000000007941 */ /* 0x000fea0003800000 */
.L_x_13105:
        /* <DEDUP_REMOVED lines=8> */
.L_x_13107:
[----:B------:R-:W-:Y:S02]  /*15220*/  IMAD.MOV.U32 R13, RZ, RZ, R8 ;  /* 0x000000ffff0d7224 */ /* 0x000fe400078e0008 */
[----:B------:R-:W-:Y:S02]  /*15230*/  IMAD.MOV.U32 R12, RZ, RZ, 0x1 ;  /* 0x00000001ff0c7424 */ /* 0x000fe400078e00ff */
[----:B------:R-:W-:-:S07]  /*15240*/  IMAD.MOV.U32 R2, RZ, RZ, R14 ;  /* 0x000000ffff027224 */ /* 0x000fce00078e000e */
[----:B------:R-:W-:Y:S05]  /*15250*/  WARPSYNC.COLLECTIVE R15, `(.L_x_13108) ;  /* 0x000000000f087348 */ /* 0x000fea0003c00000 */
[----:B------:R0:W1:Y:S02]  /*15260*/  SHFL.IDX P6, R14, R13, R12, R11 ;  /* 0x0000000c0d0e7389 */ /* 0x00006400000c000b */
[----:B01----:R-:W-:Y:S01]  /*15270*/  ENDCOLLECTIVE ;  /* 0x000000000000791b */ /* 0x003fe20003800000 */
.L_x_13108:
        /* <DEDUP_REMOVED lines=13> */
.L_x_13109:
[----:B------:R-:W-:Y:S01]  /*15350*/  IMAD.MOV.U32 R2, RZ, RZ, R14 ;  /* 0x000000ffff027224 */ /* 0x000fe200078e000e */
[----:B------:R-:W-:Y:S06]  /*15360*/  BRA `(.L_x_13110) ;  /* 0xffffffc800207947 */ /* 0x000fec000383ffff */
.L_x_13030:
[----:B------:R0:W0:Y:S02]  /*15370*/  SYNCS.PHASECHK.TRANS64.TRYWAIT P2, [R2+URZ+0x19c70], R3 ;  /* 0x019c7003020075a7 */ /* 0x000024000804017f */
[----:B0-----:R-:W-:Y:S05]  /*15380*/  @!P2 NANOSLEEP.SYNCS 0x989680 ;  /* 0x009896800000a95d */ /* 0x001fea0003900000 */
[----:B------:R-:W0:Y:S02]  /*15390*/  @!P2 SYNCS.PHASECHK.TRANS64 P2, [R2+URZ+0x19c70], R3 ;  /* 0x019c70030200a5a7 */ /* 0x000e24000804007f */
[----:B0-----:R-:W-:Y:S05]  /*153a0*/  @!P2 BRA `(.L_x_13030) ;  /* 0xfffffffc00f0a947 */ /* 0x001fea000383ffff */
[----:B------:R-:W-:Y:S05]  /*153b0*/  BRA `(.L_x_13111) ;  /* 0xffffffc8008c7947 */ /* 0x000fea000383ffff */
.L_x_13032:
[----:B0-----:R0:W2:Y:S02]  /*153c0*/  SYNCS.PHASECHK.TRANS64.TRYWAIT P2, [R2+URZ+0x19c60], R3 ;  /* 0x019c6003020075a7 */ /* 0x0010a4000804017f */
[----:B--2---:R-:W-:Y:S05]  /*153d0*/  @!P2 NANOSLEEP.SYNCS 0x989680 ;  /* 0x009896800000a95d */ /* 0x004fea0003900000 */
[----:B------:R-:W2:Y:S02]  /*153e0*/  @!P2 SYNCS.PHASECHK.TRANS64 P2, [R2+URZ+0x19c60], R3 ;  /* 0x019c60030200a5a7 */ /* 0x000ea4000804007f */
[----:B--2---:R-:W-:Y:S05]  /*153f0*/  @!P2 BRA `(.L_x_13032) ;  /* 0xfffffffc00f0a947 */ /* 0x004fea000383ffff */
[----:B------:R-:W-:Y:S05]  /*15400*/  BRA `(.L_x_13112) ;  /* 0xffffffc8009c7947 */ /* 0x000fea000383ffff */
.L_x_13040:
[----:B0-----:R0:W2:Y:S02]  /*15410*/  SYNCS.PHASECHK.TRANS64.TRYWAIT P1, [R0+URZ+0x19c70], R3 ;  /* 0x019c7003000075a7 */ /* 0x0010a4000802017f */
[----:B--2---:R-:W-:Y:S05]  /*15420*/  @!P1 NANOSLEEP.SYNCS 0x989680 ;  /* 0x009896800000995d */ /* 0x004fea0003900000 */
[----:B------:R-:W2:Y:S02]  /*15430*/  @!P1 SYNCS.PHASECHK.TRANS64 P1, [R0+URZ+0x19c70], R3 ;  /* 0x019c7003000095a7 */ /* 0x000ea4000802007f */
[----:B--2---:R-:W-:Y:S05]  /*15440*/  @!P1 BRA `(.L_x_13040) ;  /* 0xfffffffc00f09947 */ /* 0x004fea000383ffff */
[----:B------:R-:W-:Y:S05]  /*15450*/  BRA `(.L_x_13113) ;  /* 0xffffffd0003c7947 */ /* 0x000fea000383ffff */
.L_x_13042:
[----:B0-----:R0:W2:Y:S02]  /*15460*/  SYNCS.PHASECHK.TRANS64.TRYWAIT P1, [R0+URZ+0x19c60], R3 ;  /* 0x019c6003000075a7 */ /* 0x0010a4000802017f */
[----:B--2---:R-:W-:Y:S05]  /*15470*/  @!P1 NANOSLEEP.SYNCS 0x989680 ;  /* 0x009896800000995d */ /* 0x004fea0003900000 */
[----:B------:R-:W2:Y:S02]  /*15480*/  @!P1 SYNCS.PHASECHK.TRANS64 P1, [R0+URZ+0x19c60], R3 ;  /* 0x019c6003000095a7 */ /* 0x000ea4000802007f */
[----:B--2---:R-:W-:Y:S05]  /*15490*/  @!P1 BRA `(.L_x_13042) ;  /* 0xfffffffc00f09947 */ /* 0x004fea000383ffff */
[----:B------:R-:W-:Y:S05]  /*154a0*/  BRA `(.L_x_13114) ;  /* 0xffffffd000487947 */ /* 0x000fea000383ffff */
.L_x_13056:
[----:B-1----:R1:W2:Y:S02]  /*154b0*/  SYNCS.PHASECHK.TRANS64.TRYWAIT P0, [R4+URZ+0x19c20], R0 ;  /* 0x019c2000040075a7 */ /* 0x0022a4000800017f */
[----:B--2---:R-:W-:Y:S05]  /*154c0*/  @!P0 NANOSLEEP.SYNCS 0x989680 ;  /* 0x009896800000895d */ /* 0x004fea0003900000 */
[----:B------:R-:W2:Y:S02]  /*154d0*/  @!P0 SYNCS.PHASECHK.TRANS64 P0, [R4+URZ+0x19c20], R0 ;  /* 0x019c2000040085a7 */ /* 0x000ea4000800007f */
[----:B--2---:R-:W-:Y:S05]  /*154e0*/  @!P0 BRA `(.L_x_13056) ;  /* 0xfffffffc00f08947 */ /* 0x004fea000383ffff */
[----:B------:R-:W-:Y:S05]  /*154f0*/  BRA `(.L_x_13115) ;  /* 0xffffffe400f07947 */ /* 0x000fea000383ffff */
.L_x_13057:
[----:B------:R-:W2:Y:S01]  /*15500*/  S2R R2, SR_TID.X ;  /* 0x0000000000027919 */ /* 0x000ea20000002100 */
[----:B------:R-:W-:Y:S01]  /*15510*/  BSSY B0, `(.L_x_13116) ;  /* 0x000000a000007945 */ /* 0x000fe20003800000 */
[----:B------:R-:W-:Y:S02]  /*15520*/  IMAD.MOV.U32 R12, RZ, RZ, RZ ;  /* 0x000000ffff0c7224 */ /* 0x000fe400078e00ff */
[----:B0-----:R-:W-:Y:S02]  /*15530*/  IMAD.MOV.U32 R11, RZ, RZ, 0x1f ;  /* 0x0000001fff0b7424 */ /* 0x001fe400078e00ff */
[----:B------:R-:W-:Y:S01]  /*15540*/  IMAD.MOV.U32 R15, RZ, RZ, -0x1 ;  /* 0xffffffffff0f7424 */ /* 0x000fe200078e00ff */
[----:B--2---:R-:W-:-:S04]  /*15550*/  SHF.R.U32.HI R2, RZ, 0x5, R2 ;  /* 0x00000005ff027819 */ /* 0x004fc80000011602 */
[----:B------:R-:W-:-:S05]  /*15560*/  LOP3.LUT R2, R2, 0x3, RZ, 0xc0, !PT ;  /* 0x0000000302027812 */ /* 0x000fca00078ec0ff */
[----:B------:R-:W-:-:S07]  /*15570*/  IMAD.MOV.U32 R13, RZ, RZ, R2 ;  /* 0x000000ffff0d7224 */ /* 0x000fce00078e0002 */
[----:B-1----:R-:W-:Y:S05]  /*15580*/  WARPSYNC.COLLECTIVE R15, `(.L_x_13117) ;  /* 0x000000000f087348 */ /* 0x002fea0003c00000 */
[----:B------:R0:W2:Y:S02]  /*15590*/  SHFL.IDX P6, R14, R13, R12, R11 ;  /* 0x0000000c0d0e7389 */ /* 0x0000a400000c000b */
[----:B012---:R-:W-:Y:S01]  /*155a0*/  ENDCOLLECTIVE ;  /* 0x000000000000791b */ /* 0x007fe20003800000 */
.L_x_13117:
[----:B------:R-:W-:Y:S05]  /*155b0*/  BSYNC B0 ;  /* 0x0000000000007941 */ /* 0x000fea0003800000 */
.L_x_13116:
[----:B------:R-:W-:Y:S05]  /*155c0*/  BRA `(.L_x_13118) ;  /* 0xffffffe400d87947 */ /* 0x000fea000383ffff */
.L_x_13060:
[----:B------:R-:W-:Y:S01]  /*155d0*/  BSSY B1, `(.L_x_13119) ;  /* 0x0000006000017945 */ /* 0x000fe20003800000 */
[----:B------:R-:W-:-:S07]  /*155e0*/  IMAD.MOV.U32 R15, RZ, RZ, -0x1 ;  /* 0xffffffffff0f7424 */ /* 0x000fce00078e00ff */
[----:B01----:R-:W-:Y:S05]  /*155f0*/  WARPSYNC.COLLECTIVE R15, `(.L_x_13120) ;  /* 0x000000000f0c7348 */ /* 0x003fea0003c00000 */
[----:B------:R-:W-:Y:S02]  /*15600*/  ELECT P6, UR62, PT ;  /* 0x00000000003e782f */ /* 0x000fe400038c0000 */
[----:B------:R-:W-:Y:S01]  /*15610*/  MOV R14, UR62 ;  /* 0x0000003e000e7c02 */ /* 0x000fe20008000f00 */
[----:B01----:R-:W-:Y:S10]  /*15620*/  ENDCOLLECTIVE ;  /* 0x000000000000791b */ /* 0x003ff40003800000 */
.L_x_13120:
[----:B------:R-:W-:Y:S05]  /*15630*/  BSYNC B1 ;  /* 0x0000000000017941 */ /* 0x000fea0003800000 */
.L_x_13119:
[----:B------:R-:W-:Y:S05]  /*15640*/  BRA `(.L_x_13121) ;  /* 0xffffffe400d07947 */ /* 0x000fea000383ffff */
.L_x_13062:
[----:B-1----:R1:W2:Y:S02]  /*15650*/  SYNCS.PHASECHK.TRANS64.TRYWAIT P1, [R5+URZ+0x19c40], R0 ;  /* 0x019c4000050075a7 */ /* 0x0022a4000802017f */
[----:B--2---:R-:W-:Y:S05]  /*15660*/  @!P1 NANOSLEEP.SYNCS 0x989680 ;  /* 0x009896800000995d */ /* 0x004fea0003900000 */
[----:B------:R-:W2:Y:S02]  /*15670*/  @!P1 SYNCS.PHASECHK.TRANS64 P1, [R5+URZ+0x19c40], R0 ;  /* 0x019c4000050095a7 */ /* 0x000ea4000802007f */
[----:B--2---:R-:W-:Y:S05]  /*15680*/  @!P1 BRA `(.L_x_13062) ;  /* 0xfffffffc00f09947 */ /* 0x004fea000383ffff */
[----:B------:R-:W-:Y:S05]  /*15690*/  BRA `(.L_x_13122) ;  /* 0xffffffe400f07947 */ /* 0x000fea000383ffff */
.L_x_13064:
[----:B--2---:R2:W3:Y:S02]  /*156a0*/  SYNCS.PHASECHK.TRANS64.TRYWAIT P1, [R19+URZ+0x19c40], R2 ;  /* 0x019c4002130075a7 */ /* 0x0044e4000802017f */
[----:B---3--:R-:W-:Y:S05]  /*156b0*/  @!P1 NANOSLEEP.SYNCS 0x989680 ;  /* 0x009896800000995d */ /* 0x008fea0003900000 */
[----:B------:R-:W3:Y:S02]  /*156c0*/  @!P1 SYNCS.PHASECHK.TRANS64 P1, [R19+URZ+0x19c40], R2 ;  /* 0x019c4002130095a7 */ /* 0x000ee4000802007f */
[----:B---3--:R-:W-:Y:S05]  /*156d0*/  @!P1 BRA `(.L_x_13064) ;  /* 0xfffffffc00f09947 */ /* 0x008fea000383ffff */
[----:B------:R-:W-:Y:S05]  /*156e0*/  BRA `(.L_x_13123) ;  /* 0xffffffe400fc7947 */ /* 0x000fea000383ffff */
.L_x_13066:
[----:B---3--:R3:W4:Y:S02]  /*156f0*/  SYNCS.PHASECHK.TRANS64.TRYWAIT P1, [R5+URZ+0x19c60], R0 ;  /* 0x019c6000050075a7 */ /* 0x008724000802017f */
[----:B----4-:R-:W-:Y:S05]  /*15700*/  @!P1 NANOSLEEP.SYNCS 0x989680 ;  /* 0x009896800000995d */ /* 0x010fea0003900000 */
[----:B------:R-:W4:Y:S02]  /*15710*/  @!P1 SYNCS.PHASECHK.TRANS64 P1, [R5+URZ+0x19c60], R0 ;  /* 0x019c6000050095a7 */ /* 0x000f24000802007f */
[----:B----4-:R-:W-:Y:S05]  /*15720*/  @!P1 BRA `(.L_x_13066) ;  /* 0xfffffffc00f09947 */ /* 0x010fea000383ffff */
[----:B------:R-:W-:Y:S05]  /*15730*/  BRA `(.L_x_13124) ;  /* 0xffffffe400f87947 */ /* 0x000fea000383ffff */
.L_x_13068:
[----:B----4-:R4:W0:Y:S02]  /*15740*/  SYNCS.PHASECHK.TRANS64.TRYWAIT P1, [R19+URZ+0x19c60], R2 ;  /* 0x019c6002130075a7 */ /* 0x010824000802017f */
[----:B0-----:R-:W-:Y:S05]  /*15750*/  @!P1 NANOSLEEP.SYNCS 0x989680 ;  /* 0x009896800000995d */ /* 0x001fea0003900000 */
[----:B------:R-:W0:Y:S02]  /*15760*/  @!P1 SYNCS.PHASECHK.TRANS64 P1, [R19+URZ+0x19c60], R2 ;  /* 0x019c6002130095a7 */ /* 0x000e24000802007f */
[----:B0-----:R-:W-:Y:S05]  /*15770*/  @!P1 BRA `(.L_x_13068) ;  /* 0xfffffffc00f09947 */ /* 0x001fea000383ffff */
[----:B------:R-:W-:Y:S05]  /*15780*/  BRA `(.L_x_13125) ;  /* 0xffffffe400f47947 */ /* 0x000fea000383ffff */
.L_x_13070:
[----:B------:R0:W0:Y:S02]  /*15790*/  SYNCS.PHASECHK.TRANS64.TRYWAIT P1, [R5+URZ+0x19c80], R0 ;  /* 0x019c8000050075a7 */ /* 0x000024000802017f */
[----:B0-----:R-:W-:Y:S05]  /*157a0*/  @!P1 NANOSLEEP.SYNCS 0x989680 ;  /* 0x009896800000995d */ /* 0x001fea0003900000 */
[----:B------:R-:W0:Y:S02]  /*157b0*/  @!P1 SYNCS.PHASECHK.TRANS64 P1, [R5+URZ+0x19c80], R0 ;  /* 0x019c8000050095a7 */ /* 0x000e24000802007f */
[----:B0-----:R-:W-:Y:S05]  /*157c0*/  @!P1 BRA `(.L_x_13070) ;  /* 0xfffffffc00f09947 */ /* 0x001fea000383ffff */
[----:B------:R-:W-:Y:S05]  /*157d0*/  BRA `(.L_x_13126) ;  /* 0xffffffe400f07947 */ /* 0x000fea000383ffff */
.L_x_13127:
        /* <DEDUP_REMOVED lines=10> */
.L_x_16300:


//--------------------- .text._ZN7cutlass13device_kernelIN5flash11enable_sm90INS1_16FlashAttnFwdSm90INS1_25CollectiveMainloopFwdSm90ILi2EN4cute5tupleIJNS5_1CILi1EEES8_S8_EEENS6_IJNS7_ILi192EEENS7_ILi128EEENS7_ILi96EEEEEELi96ENS_12float_e4m3_tEfNS_4arch4Sm90ELb1ELb0ELb1ELb1ELb1ELb1ELb0ELb1ELb1ELb1ELb1ELb0EEENS1_21CollectiveEpilogueFwdINS6_IJSA_SC_SB_EEES9_NS_10bfloat16_tESG_Li384ELb1ELb1ELb1ELb1EEENS1_36VarlenDynamicPersistentTileSchedulerILi192ELi128ELi384ELi128ELb1ELb1ELb1ELb1ELb1ELb1EEEEEEEEEvNT_6ParamsE --------------------------
	.section	.text._ZN7cutlass13device_kernelIN5flash11enable_sm90INS1_16FlashAttnFwdSm90INS1_25CollectiveMainloopFwdSm90ILi2EN4cute5tupleIJNS5_1CILi1EEES8_S8_EEENS6_IJNS7_ILi192EEENS7_ILi128EEENS7_ILi96EEEEEELi96ENS_12float_e4m3_tEfNS_4arch4Sm90ELb1ELb0ELb1ELb1ELb1ELb1ELb0ELb1ELb1ELb1ELb1ELb0EEENS1_21CollectiveEpilogueFwdINS6_IJSA_SC_SB_EEES9_NS_10bfloat16_tESG_Li384ELb1ELb1ELb1ELb1EEENS1_36VarlenDynamicPersistentTileSchedulerILi192ELi128ELi384ELi128ELb1ELb1ELb1ELb1ELb1ELb1EEEEEEEEEvNT_6ParamsE,"ax",@progbits
	.align	128
.text._ZN7cutlass13device_kernelIN5flash11enable_sm90INS1_16FlashAttnFwdSm90INS1_25CollectiveMainloopFwdSm90ILi2EN4cute5tupleIJNS5_1CILi1EEES8_S8_EEENS6_IJNS7_ILi192EEENS7_ILi128EEENS7_ILi96EEEEEELi96ENS_12float_e4m3_tEfNS_4arch4Sm90ELb1ELb0ELb1ELb1ELb1ELb1ELb0ELb1ELb1ELb1ELb1ELb0EEENS1_21CollectiveEpilogueFwdINS6_IJSA_SC_SB_EEES9_NS_10bfloat16_tESG_Li384ELb1ELb1ELb1ELb1EEENS1_36VarlenDynamicPersistentTileSchedulerILi192ELi128ELi384ELi128ELb1ELb1ELb1ELb1ELb1ELb1EEEEEEEEEvNT_6ParamsE:
        .type           _ZN7cutlass13device_kernelIN5flash11enable_sm90INS1_16FlashAttnFwdSm90INS1_25CollectiveMainloopFwdSm90ILi2EN4cute5tupleIJNS5_1CILi1EEES8_S8_EEENS6_IJNS7_ILi192EEENS7_ILi128EEENS7_ILi96EEEEEELi96ENS_12float_e4m3_tEfNS_4arch4Sm90ELb1ELb0ELb1ELb1ELb1ELb1ELb0ELb1ELb1ELb1ELb1ELb0EEENS1_21CollectiveEpilogueFwdINS6_IJSA_SC_SB_EEES9_NS_10bfloat16_tESG_Li384ELb1ELb1ELb1ELb1EEENS1_36VarlenDynamicPersistentTileSchedulerILi192ELi128ELi384ELi128ELb1ELb1ELb1ELb1ELb1ELb1EEEEEEEEEvNT_6ParamsE,@function
        .size           _ZN7cutlass13device_kernelIN5flash11enable_sm90INS1_16FlashAttnFwdSm90INS1_25CollectiveMainloopFwdSm90ILi2EN4cute5tupleIJNS5_1CILi1EEES8_S8_EEENS6_IJNS7_ILi192EEENS7_ILi128EEENS7_ILi96EEEEEELi96ENS_12float_e4m3_tEfNS_4arch4Sm90ELb1ELb0ELb1ELb1ELb1ELb1ELb0ELb1ELb1ELb1ELb1ELb0EEENS1_21CollectiveEpilogueFwdINS6_IJSA_SC_SB_EEES9_NS_10bfloat16_tESG_Li384ELb1ELb1ELb1ELb1EEENS1_36VarlenDynamicPersistentTileSchedulerILi192ELi128ELi384ELi128ELb1ELb1ELb1ELb1ELb1ELb1EEEEEEEEEvNT_6ParamsE,(.L_x_16301 - _ZN7cutlass13device_kernelIN5flash11enable_sm90INS1_16FlashAttnFwdSm90INS1_25CollectiveMainloopFwdSm90ILi2EN4cute5tupleIJNS5_1CILi1EEES8_S8_EEENS6_IJNS7_ILi192EEENS7_ILi128EEENS7_ILi96EEEEEELi96ENS_12float_e4m3_tEfNS_4arch4Sm90ELb1ELb0ELb1ELb1ELb1ELb1ELb0ELb1ELb1ELb1ELb1ELb0EEENS1_21CollectiveEpilogueFwdINS6_IJSA_SC_SB_EEES9_NS_10bfloat16_tESG_Li384ELb1ELb1ELb1ELb1EEENS1_36VarlenDynamicPersistentTileSchedulerILi192ELi128ELi384ELi128ELb1ELb1ELb1ELb1ELb1ELb1EEEEEEEEEvNT_6ParamsE)
        .other          _ZN7cutlass13device_kernelIN5flash11enable_sm90INS1_16FlashAttnFwdSm90INS1_25CollectiveMainloopFwdSm90ILi2EN4cute5tupleIJNS5_1CILi1EEES8_S8_EEENS6_IJNS7_ILi192EEENS7_ILi128EEENS7_ILi96EEEEEELi96ENS_12float_e4m3_tEfNS_4arch4Sm90ELb1ELb0ELb1ELb1ELb1ELb1ELb0ELb1ELb1ELb1ELb1ELb0EEENS1_21CollectiveEpilogueFwdINS6_IJSA_SC_SB_EEES9_NS_10bfloat16_tESG_Li384ELb1ELb1ELb1ELb1EEENS1_36VarlenDynamicPersistentTileSchedulerILi192ELi128ELi384ELi128ELb1ELb1ELb1ELb1ELb1ELb1EEEEEEEEEvNT_6ParamsE,@"STO_CUDA_ENTRY STV_DEFAULT"
_ZN7cutlass13device_kernelIN5flash11enable_sm90INS1_16FlashAttnFwdSm90INS1_25CollectiveMainloopFwdSm90ILi2EN4cute5tupleIJNS5_1CILi1EEES8_S8_EEENS6_IJNS7_ILi192EEENS7_ILi128EEENS7_ILi96EEEEEELi96ENS_12float_e4m3_tEfNS_4arch4Sm90ELb1ELb0ELb1ELb1ELb1ELb1ELb0ELb1ELb1ELb1ELb1ELb0EEENS1_21CollectiveEpilogueFwdINS6_IJSA_SC_SB_EEES9_NS_10bfloat16_tESG_Li384ELb1ELb1ELb1ELb1EEENS1_36VarlenDynamicPersistentTileSchedulerILi192ELi128ELi384ELi128ELb1ELb1ELb1ELb1ELb1ELb1EEEEEEEEEvNT_6ParamsE:
        /* <DEDUP_REMOVED lines=17> */
.L_x_13129:
[----:B------:R-:W-:Y:S05]  /*0110*/  BSYNC B0 ;  /* 0x0000000000007941 */ /* 0x000fea0003800000 */
.L_x_13128:
        /* <DEDUP_REMOVED lines=40> */
.L_x_13130:
        /* <DEDUP_REMOVED lines=22> */
.L_x_13131:
        /* <DEDUP_REMOVED lines=18> */
.L_x_13132:
        /* <DEDUP_REMOVED lines=22> */
.L_x_13133:
        /* <DEDUP_REMOVED lines=23> */
.L_x_13134:
        /* <DEDUP_REMOVED lines=9> */
.L_x_13137:
[----:B------:R-:W-:-:S08]  /*0980*/  NOP ;  /* 0x0000000000007918 */ /* 0x000fd00000000000 */
[----:B------:R-:W0:Y:S02]  /*0990*/  USETMAXREG.TRY_ALLOC.CTAPOOL UP0, 0xa0 ;  /* 0x000000a0000079c8 */ /* 0x000e240008000600 */
[----:B0-----:R-:W-:-:S13]  /*09a0*/  PLOP3.LUT P0, PT, PT, PT, UP0, 0x80, 0x0 ;  /* 0x000000000000781c */ /* 0x001fda0003f0f008 */
[----:B------:R-:W-:Y:S05]  /*09b0*/  @!P0 BRA `(.L_x_13137) ;  /* 0xfffffffc00f08947 */ /* 0x000fea000383ffff */
[----:B------:R-:W2:Y:S08]  /*09c0*/  S2UR UR4, SR_CgaCtaId ;  /* 0x00000000000479c3 */ /* 0x000eb00000008800 */
[----:B------:R-:W-:Y:S06]  /*09d0*/  BAR.ARV 0x8, 0x200 ;  /* 0x0208000000007b1d */ /* 0x000fec0000002000 */
[----:B------:R-:W-:-:S02]  /*09e0*/  MOV R18, 0x400 ;  /* 0x0000040000127802 */ /* 0x000fc40000000f00 */
[----:B------:R-:W-:Y:S01]  /*09f0*/  BAR.SYNC.DEFER_BLOCKING 0x5, 0x200 ;  /* 0x0148000000007b1d */ /* 0x000fe20000010000 */
[----:B--2---:R-:W-:-:S05]  /*0a00*/  IMAD.U32 R0, RZ, RZ, UR4 ;  /* 0x00000004ff007e24 */ /* 0x004fca000f8e00ff */
[----:B------:R-:W-:Y:S01]  /*0a10*/  ULDC UR4, c[0x0][0xc3c] ;  /* 0x00030f0000047ab9 */ /* 0x000fe20000000800 */
[----:B------:R-:W-:Y:S01]  /*0a20*/  LEA R18, R0, R18, 0x18 ;  /* 0x0000001200127211 */ /* 0x000fe200078ec0ff */
[----:B------:R-:W-:Y:S04]  /*0a30*/  STL [R1+0x4], R0 ;  /* 0x0000040001007387 */ /* 0x000fe80000100800 */
[----:B------:R-:W0:Y:S01]  /*0a40*/  LDS.128 R24, [R18+0x19cd0] ;  /* 0x019cd00012187984 */ /* 0x000e220000000c00 */
[----:B------:R-:W-:Y:S06]  /*0a50*/  BAR.ARV 0x4, 0x200 ;  /* 0x0108000000007b1d */ /* 0x000fec0000002000 */
[----:B0-----:R-:W-:-:S13]  /*0a60*/  ISETP.GE.AND P0, PT, R27, UR4, PT ;  /* 0x000000041b007c0c */ /* 0x001fda000bf06270 */
[----:B------:R-:W-:Y:S05]  /*0a70*/  @P0 BRA `(.L_x_13138) ;  /* 0x000001f8002c0947 */ /* 0x000fea0003800000 */
[----:B------:R-:W0:Y:S02]  /*0a80*/  S2R R0, SR_TID.X ;  /* 0x0000000000007919 */ /* 0x000e240000002100 */
        /* <DEDUP_REMOVED lines=15> */
[----:B------:R-:W-:Y:S01]  /*0b80*/  SHF.R.S32.HI R22, RZ, 0x7, R2 ;  /* 0x00000007ff167819 */ /* 0x000fe20000011402 */
[----:B------:R-:W-:Y:S01]  /*0b90*/  IMAD.IADD R16, R21, 0x1, -R3 ;  /* 0x0000000115107824 */ /* 0x000fe200078e0a03 */
[----:B------:R-:W-:Y:S01]  /*0ba0*/  LEA.HI R5, R5, R10, RZ, 0x2 ;  /* 0x0000000a05057211 */ /* 0x000fe200078f10ff */
[----:B------:R-:W-:Y:S01]  /*0bb0*/  IMAD.IADD R15, R21, 0x1, -R7 ;  /* 0x00000001150f7824 */ /* 0x000fe200078e0a07 */
[----:B------:R-:W-:Y:S01]  /*0bc0*/  SHF.R.S32.HI R7, RZ, 0x4, R6 ;  /* 0x00000004ff077819 */ /* 0x000fe20000011406 */
[----:B------:R-:W-:Y:S01]  /*0bd0*/  IMAD.SHL.U32 R154, R16, 0x8, RZ ;  /* 0x00000008109a7824 */ /* 0x000fe200078e00ff */
[----:B------:R-:W-:-:S02]  /*0be0*/  LOP3.LUT R5, R5, 0x7fffffc, RZ, 0xc0, !PT ;  /* 0x07fffffc05057812 */ /* 0x000fc400078ec0ff */
[----:B------:R-:W-:Y:S01]  /*0bf0*/  SHF.R.S32.HI R3, RZ, 0x1f, R15 ;  /* 0x0000001fff037819 */ /* 0x000fe2000001140f */
[----:B------:R-:W-:Y:S01]  /*0c00*/  VIADD R2, R154, 0x20 ;  /* 0x000000209a027836 */ /* 0x000fe20000000000 */
[----:B------:R-:W-:Y:S01]  /*0c10*/  LEA.HI R4, R0, R21, RZ, 0x3 ;  /* 0x0000001500047211 */ /* 0x000fe200078f18ff */
[----:B------:R-:W-:Y:S01]  /*0c20*/  IMAD.IADD R5, R10, 0x1, -R5 ;  /* 0x000000010a057824 */ /* 0x000fe200078e0a05 */
[----:B------:R-:W-:Y:S02]  /*0c30*/  LEA.HI R8, R3, R15, RZ, 0x2 ;  /* 0x0000000f03087211 */ /* 0x000fe400078f10ff */
[----:B------:R0:W-:Y:S01]  /*0c40*/  STL [R1+0x20], R2 ;  /* 0x0000200201007387 */ /* 0x0001e20000100800 */
[----:B------:R-:W-:Y:S01]  /*0c50*/  LEA.HI R6, R6, R7, RZ, 0x1 ;  /* 0x0000000706067211 */ /* 0x000fe200078f08ff */
[----:B------:R-:W-:Y:S01]  /*0c60*/  IMAD R13, R7, 0x8, R5 ;  /* 0x00000008070d7824 */ /* 0x000fe200078e0205 */
[--C-:B------:R-:W-:Y:S01]  /*0c70*/  SHF.R.S32.HI R10, RZ, 0x2, R8.reuse ;  /* 0x00000002ff0a7819 */ /* 0x100fe20000011408 */
[----:B------:R-:W2:Y:S01]  /*0c80*/  LDL.LU R19, [R1+0x2c] ;  /* 0x00002c0001137983 */ /* 0x000ea20000300800 */
[----:B------:R-:W-:Y:S01]  /*0c90*/  SHF.R.S32.HI R11, RZ, 0x1f, R8 ;  /* 0x0000001fff0b7819 */ /* 0x000fe20000011408 */
[----:B------:R-:W-:Y:S01]  /*0ca0*/  IMAD.IADD R5, R154, 0x1, R2 ;  /* 0x000000019a057824 */ /* 0x000fe200078e0202 */
[----:B------:R-:W-:-:S02]  /*0cb0*/  SHF.R.S32.HI R4, RZ, 0x3, R4 ;  /* 0x00000003ff047819 */ /* 0x000fc40000011404 */
[----:B------:R-:W-:Y:S02]  /*0cc0*/  LEA.HI R11, R11, R10, RZ, 0x3 ;  /* 0x0000000a0b0b7211 */ /* 0x000fe400078f18ff */
[----:B------:R-:W-:Y:S01]  /*0cd0*/  LOP3.LUT R6, R6, 0x1ffffffe, RZ, 0xc0, !PT ;  /* 0x1ffffffe06067812 */ /* 0x000fe200078ec0ff */
[----:B0-----:R-:W-:Y:S01]  /*0ce0*/  IMAD.HI R2, R22, 0x55555556, RZ ;  /* 0x5555555616027827 */ /* 0x001fe200078e02ff */
[----:B------:R-:W-:Y:S02]  /*0cf0*/  SHF.R.S32.HI R12, RZ, 0x1f, R5 ;  /* 0x0000001fff0c7819 */ /* 0x000fe40000011405 */
[----:B------:R-:W-:Y:S01]  /*0d00*/  LOP3.LUT R11, R11, 0xfffffff8, RZ, 0xc0, !PT ;  /* 0xfffffff80b0b7812 */ /* 0x000fe200078ec0ff */
[----:B------:R-:W-:Y:S01]  /*0d10*/  IMAD.SHL.U32 R4, R4, 0x80, RZ ;  /* 0x0000008004047824 */ /* 0x000fe200078e00ff */
[----:B------:R-:W-:Y:S01]  /*0d20*/  LEA.HI R3, R3, R15, RZ, 0x5 ;  /* 0x0000000f03037211 */ /* 0x000fe200078f28ff */
[----:B------:R-:W-:Y:S01]  /*0d30*/  IMAD.IADD R6, R7, 0x1, -R6 ;  /* 0x0000000107067824 */ /* 0x000fe200078e0a06 */
[-C--:B------:R-:W-:Y:S01]  /*0d40*/  LEA.HI R7, R12, R5.reuse, RZ, 0x4 ;  /* 0x000000050c077211 */ /* 0x080fe200078f20ff */
[----:B------:R-:W-:Y:S01]  /*0d50*/  IMAD.IADD R10, R10, 0x1, -R11 ;  /* 0x000000010a0a7824 */ /* 0x000fe200078e0a0b */
[----:B------:R-:W-:-:S02]  /*0d60*/  LEA.HI R5, R12, R5, RZ, 0x5 ;  /* 0x000000050c057211 */ /* 0x000fc400078f28ff */
[----:B------:R-:W-:Y:S02]  /*0d70*/  LEA.HI R2, R2, R2, RZ, 0x1 ;  /* 0x0000000202027211 */ /* 0x000fe400078f08ff */
[----:B------:R-:W-:Y:S02]  /*0d80*/  SHF.R.S32.HI R3, RZ, 0x5, R3 ;  /* 0x00000005ff037819 */ /* 0x000fe40000011403 */
[----:B------:R-:W-:Y:S01]  /*0d90*/  LOP3.LUT R20, R4, 0x80, RZ, 0xc0, !PT ;  /* 0x0000008004147812 */ /* 0x000fe200078ec0ff */
[----:B------:R-:W-:Y:S01]  /*0da0*/  IMAD.SHL.U32 R13, R13, 0x20, RZ ;  /* 0x000000200d0d7824 */ /* 0x000fe200078e00ff */
[----:B------:R-:W-:Y:S01]  /*0db0*/  SHF.R.S32.HI R5, RZ, 0x5, R5 ;  /* 0x00000005ff057819 */ /* 0x000fe20000011405 */
[----:B------:R-:W-:Y:S01]  /*0dc0*/  IMAD R2, R2, -0x3, R22 ;  /* 0xfffffffd02027824 */ /* 0x000fe200078e0216 */
[----:B------:R-:W-:Y:S02]  /*0dd0*/  LEA R3, R3, R10, 0x4 ;  /* 0x0000000a03037211 */ /* 0x000fe400078e20ff */
[----:B------:R-:W-:-:S02]  /*0de0*/  SHF.R.U32.HI R14, RZ, 0x3, R20 ;  /* 0x00000003ff0e7819 */ /* 0x000fc40000011614 */
[----:B------:R-:W-:Y:S02]  /*0df0*/  LOP3.LUT R4, R20, 0x10, R7, 0xf8, !PT ;  /* 0x0000001014047812 */ /* 0x000fe400078ef807 */
[----:B------:R-:W-:Y:S01]  /*0e00*/  LEA.HI R0, R0, R21, RZ, 0x2 ;  /* 0x0000001500007211 */ /* 0x000fe200078f10ff */
[----:B------:R-:W-:Y:S01]  /*0e10*/  IMAD R5, R5, 0x1800, R13 ;  /* 0x0000180005057824 */ /* 0x000fe200078e020d */
[----:B------:R-:W-:Y:S01]  /*0e20*/  LOP3.LUT R4, R4, R14, RZ, 0x3c, !PT ;  /* 0x0000000e04047212 */ /* 0x000fe200078e3cff */
[----:B------:R-:W-:Y:S02]  /*0e30*/  IMAD R6, R6, 0x8, R9 ;  /* 0x0000000806067824 */ /* 0x000fe400078e0209 */
[----:B------:R-:W-:Y:S01]  /*0e40*/  IMAD R3, R2, 0x40, R3 ;  /* 0x0000004002037824 */ /* 0x000fe200078e0203 */
[----:B------:R-:W-:Y:S01]  /*0e50*/  LOP3.LUT R2, R0, 0xfffffffc, RZ, 0xc0, !PT ;  /* 0xfffffffc00027812 */ /* 0x000fe200078ec0ff */
[----:B------:R-:W-:Y:S01]  /*0e60*/  STL [R1+0x14], R20 ;  /* 0x0000141401007387 */ /* 0x000fe20000100800 */
[----:B------:R-:W-:-:S03]  /*0e70*/  IADD3 R4, R18, R5, R4 ;  /* 0x0000000512047210 */ /* 0x000fc60007ffe004 */
[----:B------:R-:W-:Y:S01]  /*0e80*/  STL [R1+0x24], R13 ;  /* 0x0000240d01007387 */ /* 0x000fe20000100800 */
[----:B------:R-:W-:-:S03]  /*0e90*/  IMAD.SHL.U32 R16, R16, 0x10, RZ ;  /* 0x0000001010107824 */ /* 0x000fc600078e00ff */
[----:B------:R-:W-:Y:S04]  /*0ea0*/  STL [R1+0xa4], R14 ;  /* 0x0000a40e01007387 */ /* 0x000fe80000100800 */
[----:B------:R0:W-:Y:S01]  /*0eb0*/  STL [R1+0xac], R6 ;  /* 0x0000ac0601007387 */ /* 0x0001e20000100800 */
[----:B------:R-:W-:-:S03]  /*0ec0*/  VIADD R156, R16, 0x40 ;  /* 0x00000040109c7836 */ /* 0x000fc60000000000 */
[----:B------:R1:W-:Y:S01]  /*0ed0*/  STL [R1+0xa0], R4 ;  /* 0x0000a00401007387 */ /* 0x0003e20000100800 */
[----:B------:R-:W-:Y:S02]  /*0ee0*/  VIADD R5, R154, 0x10 ;  /* 0x000000109a057836 */ /* 0x000fe40000000000 */
[----:B0-----:R-:W-:Y:S01]  /*0ef0*/  IMAD.IADD R6, R21, 0x1, -R2 ;  /* 0x0000000115067824 */ /* 0x001fe200078e0a02 */
[----:B------:R-:W-:-:S03]  /*0f00*/  SHF.R.S32.HI R2, RZ, 0x2, R0 ;  /* 0x00000002ff027819 */ /* 0x000fc60000011400 */
[C---:B-1----:R-:W-:Y:S01]  /*0f10*/  IMAD.SHL.U32 R4, R6.reuse, 0x8, RZ ;  /* 0x0000000806047824 */ /* 0x042fe200078e00ff */
[----:B------:R-:W-:Y:S01]  /*0f20*/  LEA.HI R0, R6, R6, RZ, 0x1 ;  /* 0x0000000606007211 */ /* 0x000fe200078f08ff */
[----:B------:R-:W-:Y:S01]  /*0f30*/  STL [R1+0xa8], R3 ;  /* 0x0000a80301007387 */ /* 0x000fe20000100800 */
[----:B------:R-:W-:Y:S02]  /*0f40*/  LOP3.LUT R8, R8, 0x7ffffffc, RZ, 0xc0, !PT ;  /* 0x7ffffffc08087812 */ /* 0x000fe400078ec0ff */
[----:B------:R-:W-:Y:S01]  /*0f50*/  LOP3.LUT R2, R0, 0x1ffffffe, RZ, 0xc0, !PT ;  /* 0x1ffffffe00027812 */ /* 0x000fe200078ec0ff */
[----:B------:R-:W-:Y:S01]  /*0f60*/  STL [R1+0x60], RZ ;  /* 0x000060ff01007387 */ /* 0x000fe20000100800 */
[----:B------:R-:W-:Y:S02]  /*0f70*/  LOP3.LUT R0, R20, 0x10, R16, 0xf8, !PT ;  /* 0x0000001014007812 */ /* 0x000fe400078ef810 */
[----:B------:R-:W-:Y:S01]  /*0f80*/  SHF.R.S32.HI R9, RZ, 0x1f, R156 ;  /* 0x0000001fff097819 */ /* 0x000fe2000001149c */
[----:B------:R-:W-:Y:S04]  /*0f90*/  STL [R1+0x50], R4 ;  /* 0x0000500401007387 */ /* 0x000fe80000100800 */
[----:B------:R0:W-:Y:S01]  /*0fa0*/  STL [R1+0x1c], R5 ;  /* 0x00001c0501007387 */ /* 0x0001e20000100800 */
[----:B------:R-:W-:Y:S01]  /*0fb0*/  IMAD.IADD R8, R15, 0x1, -R8 ;  /* 0x000000010f087824 */ /* 0x000fe200078e0a08 */
[----:B------:R-:W-:Y:S01]  /*0fc0*/  LOP3.LUT R0, R0, R14, RZ, 0x3c, !PT ;  /* 0x0000000e00007212 */ /* 0x000fe200078e3cff */
[----:B------:R-:W-:Y:S01]  /*0fd0*/  IMAD.IADD R2, R6, 0x1, -R2 ;  /* 0x0000000106027824 */ /* 0x000fe200078e0a02 */
[----:B------:R-:W-:Y:S01]  /*0fe0*/  STL [R1+0x18], R9 ;  /* 0x0000180901007387 */ /* 0x000fe20000100800 */
[----:B0-----:R-:W-:-:S02]  /*0ff0*/  VIADD R5, R4, 0x20 ;  /* 0x0000002004057836 */ /* 0x001fc40000000000 */
[----:B------:R-:W-:-:S03]  /*1000*/  VIADD R4, R4, 0x40 ;  /* 0x0000004004047836 */ /* 0x000fc60000000000 */
[----:B------:R0:W-:Y:S01]  /*1010*/  STL [R1+0x68], R5 ;  /* 0x0000680501007387 */ /* 0x0001e20000100800 */
[----:B------:R-:W-:Y:S01]  /*1020*/  SHF.R.S32.HI R6, RZ, 0x1f, R5 ;  /* 0x0000001fff067819 */ /* 0x000fe20000011405 */
[----:B------:R-:W-:Y:S02]  /*1030*/  IMAD.SHL.U32 R8, R8, 0x2, RZ ;  /* 0x0000000208087824 */ /* 0x000fe400078e00ff */
[----:B------:R-:W-:Y:S01]  /*1040*/  IMAD.IADD R0, R13, 0x1, R0 ;  /* 0x000000010d007824 */ /* 0x000fe200078e0200 */
[----:B------:R1:W-:Y:S01]  /*1050*/  STL [R1+0x74], R4 ;  /* 0x0000740401007387 */ /* 0x0003e20000100800 */
[----:B0-----:R-:W-:-:S03]  /*1060*/  SHF.R.S32.HI R5, RZ, 0x1f, R4 ;  /* 0x0000001fff057819 */ /* 0x001fc60000011404 */
[----:B------:R0:W-:Y:S04]  /*1070*/  STL [R1+0xb4], R6 ;  /* 0x0000b40601007387 */ /* 0x0001e80000100800 */
[----:B------:R-:W-:Y:S01]  /*1080*/  STL [R1+0xb0], R5 ;  /* 0x0000b00501007387 */ /* 0x000fe20000100800 */
[----:B-1----:R-:W-:-:S03]  /*1090*/  SHF.R.S32.HI R4, RZ, 0x4, R7 ;  /* 0x00000004ff047819 */ /* 0x002fc60000011407 */
[----:B------:R-:W-:Y:S01]  /*10a0*/  STL [R1+0x38], R8 ;  /* 0x0000380801007387 */ /* 0x000fe20000100800 */
[----:B------:R-:W-:-:S03]  /*10b0*/  VIADD R7, R8, 0x38 ;  /* 0x0000003808077836 */ /* 0x000fc60000000000 */
[----:B------:R1:W-:Y:S01]  /*10c0*/  STL [R1+0x40], R0 ;  /* 0x0000400001007387 */ /* 0x0003e20000100800 */
[----:B0-----:R-:W-:-:S03]  /*10d0*/  VIADD R6, R8, 0x40 ;  /* 0x0000004008067836 */ /* 0x001fc60000000000 */
[----:B------:R0:W-:Y:S01]  /*10e0*/  STL [R1+0x10], R4 ;  /* 0x0000100401007387 */ /* 0x0001e20000100800 */
[C---:B-1----:R-:W-:Y:S01]  /*10f0*/  IADD3 R0, R8.reuse, 0x30, RZ ;  /* 0x0000003008007810 */ /* 0x042fe20007ffe0ff */
[C---:B------:R-:W-:Y:S02]  /*1100*/  VIADD R5, R8.reuse, 0x48 ;  /* 0x0000004808057836 */ /* 0x040fe40000000000 */
[C---:B0-----:R-:W-:Y:S02]  /*1110*/  VIADD R4, R8.reuse, 0x50 ;  /* 0x0000005008047836 */ /* 0x041fe40000000000 */
[----:B------:R0:W-:Y:S04]  /*1120*/  STL [R1+0x70], R0 ;  /* 0x0000700001007387 */ /* 0x0001e80000100800 */
[----:B------:R1:W-:Y:S01]  /*1130*/  STL [R1+0x88], R7 ;  /* 0x0000880701007387 */ /* 0x0003e20000100800 */
[----:B0-----:R-:W-:Y:S01]  /*1140*/  VIADD R0, R8, 0x58 ;  /* 0x0000005808007836 */ /* 0x001fe20000000000 */
[----:B------:R-:W-:-:S02]  /*1150*/  SHF.R.S32.HI R8, RZ, 0x1f, R7 ;  /* 0x0000001fff087819 */ /* 0x000fc40000011407 */
        /* <DEDUP_REMOVED lines=8> */
[----:B------:R1:W-:Y:S01]  /*11e0*/  STL [R1+0x78], R0 ;  /* 0x0000780001007387 */ /* 0x0003e20000100800 */
[----:B0-----:R-:W-:-:S03]  /*11f0*/  SHF.R.S32.HI R4, RZ, 0x1f, R0 ;  /* 0x0000001fff047819 */ /* 0x001fc60000011400 */
[----:B------:R0:W-:Y:S01]  /*1200*/  STL [R1+0x94], R6 ;  /* 0x0000940601007387 */ /* 0x0001e20000100800 */
[----:B-1----:R-:W-:-:S03]  /*1210*/  IMAD R0, R2, 0x8, R3 ;  /* 0x0000000802007824 */ /* 0x002fc600078e0203 */
[----:B------:R0:W-:Y:S04]  /*1220*/  STL [R1+0x90], R5 ;  /* 0x0000900501007387 */ /* 0x0001e80000100800 */
[----:B------:R0:W-:Y:S04]  /*1230*/  STL [R1+0x44], R0 ;  /* 0x0000440001007387 */ /* 0x0001e80000100800 */
[----:B------:R0:W-:Y:S01]  /*1240*/  STL [R1+0x8c], R4 ;  /* 0x00008c0401007387 */ /* 0x0001e20000100800 */
[----:B------:R-:W-:Y:S02]  /*1250*/  IMAD.MOV.U32 R157, RZ, RZ, RZ ;  /* 0x000000ffff9d7224 */ /* 0x000fe400078e00ff */
[----:B------:R-:W-:-:S02]  /*1260*/  IMAD.MOV.U32 R152, RZ, RZ, RZ ;  /* 0x000000ffff987224 */ /* 0x000fc400078e00ff */
[----:B------:R-:W-:Y:S01]  /*1270*/  IMAD.MOV.U32 R22, RZ, RZ, RZ ;  /* 0x000000ffff167224 */ /* 0x000fe200078e00ff */
[----:B--2---:R-:W-:Y:S01]  /*1280*/  LOP3.LUT R153, R19, 0x1, RZ, 0xfc, !PT ;  /* 0x0000000113997812 */ /* 0x004fe200078efcff */
[----:B0-----:R-:W-:-:S07]  /*1290*/  IMAD.MOV.U32 R19, RZ, RZ, RZ ;  /* 0x000000ffff137224 */ /* 0x001fce00078e00ff */
.L_x_13280:
[----:B012-4-:R-:W0:Y:S01]  /*12a0*/  LDC.64 R2, c[0x0][0xc88] ;  /* 0x00032200ff027b82 */ /* 0x017e220000000a00 */
[----:B------:R-:W-:Y:S01]  /*12b0*/  ULDC.64 UR4, c[0x0][0xa28] ;  /* 0x00028a0000047ab9 */ /* 0x000fe20000000a00 */
[----:B------:R-:W-:Y:S01]  /*12c0*/  ULDC.64 UR8, c[0x0][0xa18] ;  /* 0x0002860000087ab9 */ /* 0x000fe20000000a00 */
[----:B------:R-:W-:Y:S01]  /*12d0*/  ULDC.64 UR6, c[0x0][0xa08] ;  /* 0x0002820000067ab9 */ /* 0x000fe20000000a00 */
[----:B0-----:R-:W-:-:S05]  /*12e0*/  IMAD.WIDE R2, R27, 0x4, R2 ;  /* 0x000000041b027825 */ /* 0x001fca00078e0202 */
[----:B------:R-:W2:Y:S01]  /*12f0*/  LDG.E R28, desc[UR40][R2.64] ;  /* 0x00000028021c7981 */ /* 0x000ea2000c1e1900 */
[----:B------:R-:W-:Y:S01]  /*1300*/  ISETP.NE.U32.AND P2, PT, RZ, UR4, PT ;  /* 0x00000004ff007c0c */ /* 0x000fe2000bf45070 */
[----:B---3--:R-:W-:Y:S01]  /*1310*/  IMAD.MOV.U32 R8, RZ, RZ, RZ ;  /* 0x000000ffff087224 */ /* 0x008fe200078e00ff */
[----:B------:R-:W-:Y:S01]  /*1320*/  ISETP.NE.U32.AND P1, PT, RZ, UR8, PT ;  /* 0x00000008ff007c0c */ /* 0x000fe2000bf25070 */
[----:B------:R-:W-:Y:S01]  /*1330*/  IMAD.MOV.U32 R66, RZ, RZ, RZ ;  /* 0x000000ffff427224 */ /* 0x000fe200078e00ff */
[----:B------:R-:W-:Y:S02]  /*1340*/  ISETP.NE.AND.EX P2, PT, RZ, UR5, PT, P2 ;  /* 0x00000005ff007c0c */ /* 0x000fe4000bf45320 */
[----:B------:R-:W-:Y:S02]  /*1350*/  ISETP.NE.AND.EX P1, PT, RZ, UR9, PT, P1 ;  /* 0x00000009ff007c0c */ /* 0x000fe4000bf25310 */
[----:B------:R-:W-:-:S04]  /*1360*/  ISETP.NE.U32.AND P0, PT, RZ, UR6, PT ;  /* 0x00000006ff007c0c */ /* 0x000fc8000bf05070 */
[----:B------:R-:W-:Y:S02]  /*1370*/  ISETP.NE.AND.EX P0, PT, RZ, UR7, PT, P0 ;  /* 0x00000007ff007c0c */ /* 0x000fe4000bf05300 */
[----:B--2---:R-:W-:Y:S01]  /*1380*/  SHF.R.S32.HI R0, RZ, 0x1f, R28 ;  /* 0x0000001fff007819 */ /* 0x004fe2000001141c */
[C---:B------:R-:W-:Y:S02]  /*1390*/  IMAD.SHL.U32 R31, R28.reuse, 0x4, RZ ;  /* 0x000000041c1f7824 */ /* 0x040fe400078e00ff */
[C---:B------:R-:W-:Y:S01]  /*13a0*/  @P2 LEA R2, P3, R28.reuse, UR4, 0x2 ;  /* 0x000000041c022c11 */ /* 0x040fe2000f8610ff */
[----:B------:R-:W-:Y:S01]  /*13b0*/  STL [R1+0x48], R28 ;  /* 0x0000481c01007387 */ /* 0x000fe20000100800 */
[C-C-:B------:R-:W-:Y:S02]  /*13c0*/  SHF.L.U64.HI R30, R28.reuse, 0x2, R0.reuse ;  /* 0x000000021c1e7819 */ /* 0x140fe40000010200 */
[----:B------:R-:W-:Y:S01]  /*13d0*/  @P2 LEA.HI.X R3, R28, UR5, R0, 0x2, P3 ;  /* 0x000000051c032c11 */ /* 0x000fe200098f1400 */
[----:B------:R-:W-:Y:S01]  /*13e0*/  ULDC UR4, c[0x0][0x288] ;  /* 0x0000a20000047ab9 */ /* 0x000fe20000000800 */
[----:B------:R0:W-:Y:S01]  /*13f0*/  STL [R1+0x64], R0 ;  /* 0x0000640001007387 */ /* 0x0001e20000100800 */
[----:B------:R-:W-:-:S03]  /*1400*/  IADD3 R6, P4, R31, UR6, RZ ;  /* 0x000000061f067c10 */ /* 0x000fc6000ff9e0ff */
[----:B-----5:R1:W5:Y:S01]  /*1410*/  @P2 LDG.E R8, desc[UR40][R2.64] ;  /* 0x0000002802082981 */ /* 0x020362000c1e1900 */
[----:B------:R-:W-:Y:S02]  /*1420*/  @P1 IADD3 R4, P2, R31, UR8, RZ ;  /* 0x000000081f041c10 */ /* 0x000fe4000ff5e0ff */
[C---:B------:R-:W-:Y:S01]  /*1430*/  IADD3.X R7, R30.reuse, UR7, RZ, P4, !PT ;  /* 0x000000071e077c10 */ /* 0x040fe2000a7fe4ff */
[----:B------:R-:W-:Y:S01]  /*1440*/  STL [R1+0x58], R31 ;  /* 0x0000581f01007387 */ /* 0x000fe20000100800 */
[----:B------:R-:W-:Y:S01]  /*1450*/  @P1 IADD3.X R5, R30, UR9, RZ, P2, !PT ;  /* 0x000000091e051c10 */ /* 0x000fe200097fe4ff */
[----:B0-----:R-:W-:Y:S01]  /*1460*/  IMAD.U32 R0, RZ, RZ, UR4 ;  /* 0x00000004ff007e24 */ /* 0x001fe2000f8e00ff */
[----:B------:R-:W-:Y:S01]  /*1470*/  ULDC.64 UR4, c[0x0][0x418] ;  /* 0x0001060000047ab9 */ /* 0x000fe20000000a00 */
[----:B------:R0:W5:Y:S01]  /*1480*/  @P0 LDG.E R66, desc[UR40][R6.64] ;  /* 0x0000002806420981 */ /* 0x000162000c1e1900 */
[----:B------:R-:W-:-:S03]  /*1490*/  ULDC.64 UR8, c[0x0][0xa20] ;  /* 0x0002880000087ab9 */ /* 0x000fc60000000a00 */
[----:B------:R-:W2:Y:S01]  /*14a0*/  @P1 LDG.E R0, desc[UR40][R4.64] ;  /* 0x0000002804001981 */ /* 0x000ea2000c1e1900 */
[----:B------:R-:W-:Y:S01]  /*14b0*/  UISETP.NE.U32.AND UP0, UPT, UR4, URZ, UPT ;  /* 0x0000003f0400728c */ /* 0x000fe2000bf05070 */
[----:B-1----:R-:W-:Y:S02]  /*14c0*/  LOP3.LUT R2, R26, 0xff000000, RZ, 0xc0, !PT ;  /* 0xff0000001a027812 */ /* 0x002fe400078ec0ff */
[----:B------:R-:W-:Y:S01]  /*14d0*/  ULDC UR4, c[0x0][0x424] ;  /* 0x0001090000047ab9 */ /* 0x000fe20000000800 */
[----:B------:R-:W-:Y:S01]  /*14e0*/  UISETP.NE.AND.EX UP0, UPT, UR5, URZ, UPT, UP0 ;  /* 0x0000003f0500728c */ /* 0x000fe2000bf05300 */
[----:B------:R-:W-:Y:S01]  /*14f0*/  ISETP.NE.U32.AND P2, PT, RZ, UR8, PT ;  /* 0x00000008ff007c0c */ /* 0x000fe2000bf45070 */
[----:B------:R-:W-:Y:S01]  /*1500*/  STL [R1+0x5c], R30 ;  /* 0x00005c1e01007387 */ /* 0x000fe20000100800 */
[----:B------:R-:W-:Y:S01]  /*1510*/  ULDC UR5, c[0x0][0x2f0] ;  /* 0x0000bc0000057ab9 */ /* 0x000fe20000000800 */
[----:B------:R-:W-:Y:S01]  /*1520*/  USEL UR4, UR4, 0x1, UP0 ;  /* 0x0000000104047887 */ /* 0x000fe20008000000 */
[----:B------:R-:W-:-:S02]  /*1530*/  SHF.R.U32.HI R3, RZ, 0x8, R2 ;  /* 0x00000008ff037819 */ /* 0x000fc40000011602 */
[----:B------:R-:W-:Y:S01]  /*1540*/  ISETP.NE.AND.EX P2, PT, RZ, UR9, PT, P2 ;  /* 0x00000009ff007c0c */ /* 0x000fe2000bf45320 */
[----:B------:R-:W-:-:S03]  /*1550*/  UIMAD UR4, UR4, UR5, URZ ;  /* 0x00000005040472a4 */ /* 0x000fc6000f8e023f */
[----:B------:R-:W-:Y:S01]  /*1560*/  ULDC UR5, c[0x0][0x348] ;  /* 0x0000d20000057ab9 */ /* 0x000fe20000000800 */
[C---:B------:R-:W-:Y:S01]  /*1570*/  LOP3.LUT R23, R26.reuse, 0xffff, RZ, 0xc0, !PT ;  /* 0x0000ffff1a177812 */ /* 0x040fe200078ec0ff */
[----:B--2---:R1:W-:Y:S01]  /*1580*/  STL [R1+0x30], R0 ;  /* 0x0000300001007387 */ /* 0x0043e20000100800 */
[----:B------:R-:W-:Y:S01]  /*1590*/  IMAD.MOV.U32 R11, RZ, RZ, R0 ;  /* 0x000000ffff0b7224 */ /* 0x000fe200078e0000 */
[----:B-1----:R-:W-:-:S04]  /*15a0*/  LOP3.LUT R0, R26, 0xff0000, RZ, 0xc0, !PT ;  /* 0x00ff00001a007812 */ /* 0x002fc800078ec0ff */
[----:B------:R-:W-:Y:S01]  /*15b0*/  LEA.HI R10, R0, R3, RZ, 0x10 ;  /* 0x00000003000a7211 */ /* 0x000fe200078f80ff */
[----:B0-----:R-:W-:Y:S06]  /*15c0*/  @P1 BRA `(.L_x_13139) ;  /* 0x0000000000281947 */ /* 0x001fec0003800000 */
        /* <DEDUP_REMOVED lines=8> */
[----:B--2---:R-:W-:-:S05]  /*1650*/  IMAD.IADD R11, R5, 0x1, -R0 ;  /* 0x00000001050b7824 */ /* 0x004fca00078e0a00 */
[----:B------:R0:W-:Y:S02]  /*1660*/  STL [R1+0x30], R11 ;  /* 0x0000300b01007387 */ /* 0x0001e40000100800 */
.L_x_13139:
[----:B------:R-:W-:Y:S02]  /*1670*/  IMAD.U32 R41, RZ, RZ, UR5 ;  /* 0x00000005ff297e24 */ /* 0x000fe4000f8e00ff */
[----:B------:R-:W-:Y:S01]  /*1680*/  IMAD.U32 R29, RZ, RZ, UR4 ;  /* 0x00000004ff1d7e24 */ /* 0x000fe2000f8e00ff */
[----:B------:R-:W-:Y:S06]  /*1690*/  @!P2 BRA `(.L_x_13140) ;  /* 0x000000000010a947 */ /* 0x000fec0003800000 */
[----:B------:R-:W-:-:S04]  /*16a0*/  IADD3 R2, P0, R31, UR8, RZ ;  /* 0x000000081f027c10 */ /* 0x000fc8000ff1e0ff */
[----:B------:R-:W-:-:S05]  /*16b0*/  IADD3.X R3, R30, UR9, RZ, P0, !PT ;  /* 0x000000091e037c10 */ /* 0x000fca00087fe4ff */
[----:B------:R1:W5:Y:S01]  /*16c0*/  LDG.E R29, desc[UR40][R2.64] ;  /* 0x00000028021d7981 */ /* 0x000362000c1e1900 */
[----:B------:R-:W-:Y:S05]  /*16d0*/  BRA `(.L_x_13141) ;  /* 0x0000000000107947 */ /* 0x000fea0003800000 */
.L_x_13140:
[----:B------:R-:W-:Y:S05]  /*16e0*/  @!P0 BRA `(.L_x_13141) ;  /* 0x00000000000c8947 */ /* 0x000fea0003800000 */
[----:B------:R-:W2:Y:S04]  /*16f0*/  LDG.E R0, desc[UR40][R6.64] ;  /* 0x0000002806007981 */ /* 0x000ea8000c1e1900 */
[----:B------:R-:W2:Y:S02]  /*1700*/  LDG.E R29, desc[UR40][R6.64+0x4] ;  /* 0x00000428061d7981 */ /* 0x000ea4000c1e1900 */
[----:B--2---:R-:W-:-:S07]  /*1710*/  IMAD.IADD R29, R29, 0x1, -R0 ;  /* 0x000000011d1d7824 */ /* 0x004fce00078e0a00 */
.L_x_13141:
        /* <DEDUP_REMOVED lines=16> */
[----:B------:R-:W-:Y:S01]  /*1820*/  IMAD R12, R25, 0xc0, RZ ;  /* 0x000000c0190c7824 */ /* 0x000fe200078e02ff */
[----:B------:R-:W-:Y:S01]  /*1830*/  BSSY B0, `(.L_x_13142) ;  /* 0x000003a000007945 */ /* 0x000fe20003800000 */
[----:B------:R-:W-:Y:S02]  /*1840*/  IMAD.IADD R8, R29, 0x1, -R8 ;  /* 0x000000011d087824 */ /* 0x000fe400078e0a08 */
[----:B-1----:R-:W-:Y:S01]  /*1850*/  VIADD R2, R12, 0xbf ;  /* 0x000000bf0c027836 */ /* 0x002fe20000000000 */
[----:B------:R1:W-:Y:S07]  /*1860*/  STL [R1+0x2c], R12 ;  /* 0x00002c0c01007387 */ /* 0x0003ee0000100800 */
[----:B------:R-:W2:Y:S01]  /*1870*/  @P1 LDC R9, c[0x0][0x44c] ;  /* 0x00011300ff091b82 */ /* 0x000ea20000000800 */
[----:B-1----:R-:W-:-:S07]  /*1880*/  LOP3.LUT R12, R10, 0xff, RZ, 0xc0, !PT ;  /* 0x000000ff0a0c7812 */ /* 0x002fce00078ec0ff */
[----:B------:R-:W1:Y:S01]  /*1890*/  @P1 LDC R3, c[0x0][0x450] ;  /* 0x00011400ff031b82 */ /* 0x000e620000000800 */
[----:B---3--:R-:W-:Y:S01]  /*18a0*/  @P0 IADD3 R41, -R0, R7, RZ ;  /* 0x0000000700290210 */ /* 0x008fe20007ffe1ff */
[----:B--2---:R-:W-:-:S04]  /*18b0*/  @P1 IMAD.HI.U32 R0, R2, R9, RZ ;  /* 0x0000000902001227 */ /* 0x004fc800078e00ff */
[----:B----4-:R-:W-:Y:S01]  /*18c0*/  IMAD.IADD R4, R8, 0x1, R41 ;  /* 0x0000000108047824 */ /* 0x010fe200078e0229 */
[----:B-1----:R-:W-:-:S03]  /*18d0*/  @P1 SHF.R.U32.HI R2, RZ, R3, R0 ;  /* 0x00000003ff021219 */ /* 0x002fc60000011600 */
        /* <DEDUP_REMOVED lines=12> */
[----:B------:R-:W-:-:S04]  /*19a0*/  SHF.R.S32.HI R0, RZ, 0x7, R5 ;  /* 0x00000007ff007819 */ /* 0x000fc80000011405 */
[----:B------:R-:W-:Y:S01]  /*19b0*/  VIMNMX R6, R27, R0, PT ;  /* 0x000000001b067248 */ /* 0x000fe20003fe0100 */
[----:B------:R-:W-:-:S03]  /*19c0*/  IMAD.MOV.U32 R0, RZ, RZ, RZ ;  /* 0x000000ffff007224 */ /* 0x000fc600078e00ff */
[----:B------:R-:W-:-:S13]  /*19d0*/  ISETP.GE.AND P0, PT, R6, 0x1, PT ;  /* 0x000000010600780c */ /* 0x000fda0003f06270 */
[----:B--2---:R-:W-:Y:S05]  /*19e0*/  @!P0 BRA `(.L_x_13143) ;  /* 0x0000000000788947 */ /* 0x004fea0003800000 */
        /* <DEDUP_REMOVED lines=30> */
.L_x_13143:
[----:B------:R-:W-:Y:S05]  /*1bd0*/  BSYNC B0 ;  /* 0x0000000000007941 */ /* 0x000fea0003800000 */
.L_x_13142:
        /* <DEDUP_REMOVED lines=9> */
[----:B------:R-:W-:-:S04]  /*1c70*/  @P0 IADD3 R0, R0, 0x7f, RZ ;  /* 0x0000007f00000810 */ /* 0x000fc80007ffe0ff */
        /* <DEDUP_REMOVED lines=17> */
[----:B------:R-:W-:Y:S02]  /*1d90*/  IMAD.U32 R10, RZ, RZ, UR6 ;  /* 0x00000006ff0a7e24 */ /* 0x000fe4000f8e00ff */
[----:B------:R-:W-:-:S02]  /*1da0*/  IMAD.U32 R6, RZ, RZ, UR4 ;  /* 0x00000004ff067e24 */ /* 0x000fc4000f8e00ff */
[----:B------:R-:W-:Y:S02]  /*1db0*/  IMAD.U32 R7, RZ, RZ, UR5 ;  /* 0x00000005ff077e24 */ /* 0x000fe4000f8e00ff */
[----:B0-----:R-:W-:Y:S02]  /*1dc0*/  IMAD.U32 R11, RZ, RZ, UR7 ;  /* 0x00000007ff0b7e24 */ /* 0x001fe4000f8e00ff */
[----:B------:R-:W-:Y:S02]  /*1dd0*/  IMAD.MOV.U32 R8, RZ, RZ, 0x70 ;  /* 0x00000070ff087424 */ /* 0x000fe400078e00ff */
[----:B------:R-:W-:Y:S02]  /*1de0*/  IMAD.MOV.U32 R12, RZ, RZ, 0x1 ;  /* 0x00000001ff0c7424 */ /* 0x000fe400078e00ff */
[----:B------:R-:W-:-:S07]  /*1df0*/  IMAD.MOV.U32 R13, RZ, RZ, RZ ;  /* 0x000000ffff0d7224 */ /* 0x000fce00078e00ff */
[----:B------:R-:W-:-:S07]  /*1e00*/  LEPC R20, `(.L_x_13146) ;  /* 0x000000001014794e */ /* 0x000fce0000000000 */
[----:B-1---5:R-:W-:Y:S05]  /*1e10*/  CALL.ABS.NOINC R14 ;  /* 0x000000000e007343 */ /* 0x022fea0003c00000 */
.L_x_13146:
[----:B------:R-:W-:Y:S05]  /*1e20*/  BSYNC B6 ;  /* 0x0000000000067941 */ /* 0x000fea0003800000 */
.L_x_13145:
        /* <DEDUP_REMOVED lines=8> */
[----:B0-----:R-:W-:Y:S01]  /*1eb0*/  MOV R11, UR7 ;  /* 0x00000007000b7c02 */ /* 0x001fe20008000f00 */
        /* <DEDUP_REMOVED lines=11> */
.L_x_13148:
[----:B------:R-:W-:Y:S05]  /*1f70*/  BSYNC B6 ;  /* 0x0000000000067941 */ /* 0x000fea0003800000 */
.L_x_13147:
[----:B------:R-:W-:Y:S01]  /*1f80*/  ULDC.64 UR4, c[0x0][0x9f8] ;  /* 0x00027e0000047ab9 */ /* 0x000fe20000000a00 */
[----:B0-----:R-:W2:Y:S01]  /*1f90*/  LDL R11, [R1+0x14] ;  /* 0x00001400010b7983 */ /* 0x001ea20000100800 */
[----:B------:R-:W-:Y:S01]  /*1fa0*/  ISETP.NE.U32.AND P0, PT, RZ, UR4, PT ;  /* 0x00000004ff007c0c */ /* 0x000fe2000bf05070 */
[----:B------:R-:W-:Y:S01]  /*1fb0*/  IMAD.MOV.U32 R68, RZ, RZ, R28 ;  /* 0x000000ffff447224 */ /* 0x000fe200078e001c */
[----:B------:R-:W0:Y:S01]  /*1fc0*/  LDC.64 R60, c[0x0][0x3f8] ;  /* 0x0000fe00ff3c7b82 */ /* 0x000e220000000a00 */
[----:B------:R-:W3:Y:S01]  /*1fd0*/  LDL R8, [R1+0xa4] ;  /* 0x0000a40001087983 */ /* 0x000ee20000100800 */
[----:B------:R-:W-:-:S03]  /*1fe0*/  ISETP.NE.AND.EX P0, PT, RZ, UR5, PT, P0 ;  /* 0x00000005ff007c0c */ /* 0x000fc6000bf05300 */
[----:B------:R-:W4:Y:S03]  /*1ff0*/  LDL R10, [R1+0x24] ;  /* 0x00002400010a7983 */ /* 0x000f260000100800 */
[----:B------:R-:W1:Y:S07]  /*2000*/  LDC R55, c[0x0][0x3f4] ;  /* 0x0000fd00ff377b82 */ /* 0x000e6e0000000800 */
[----:B------:R-:W-:Y:S01]  /*2010*/  @P0 IADD3 R4, P1, R31, UR4, RZ ;  /* 0x000000041f040c10 */ /* 0x000fe2000ff3e0ff */
[----:B------:R-:W0:Y:S01]  /*2020*/  S2R R20, SR_TID.X ;  /* 0x0000000000147919 */ /* 0x000e220000002100 */
[----:B------:R-:W1:Y:S01]  /*2030*/  LDC.64 R58, c[0x0][0x408] ;  /* 0x00010200ff3a7b82 */ /* 0x000e620000000a00 */
[----:B------:R-:W-:Y:S01]  /*2040*/  VIADD R67, R16, 0x20 ;  /* 0x0000002010437836 */ /* 0x000fe20000000000 */
[----:B------:R-:W-:Y:S01]  /*2050*/  @P0 IADD3.X R5, R30, UR5, RZ, P1, !PT ;  /* 0x000000051e050c10 */ /* 0x000fe20008ffe4ff */
[----:B------:R-:W-:-:S04]  /*2060*/  ULDC UR4, c[0x0][0x2f4] ;  /* 0x0000bd0000047ab9 */ /* 0x000fc80000000800 */
[----:B------:R0:W4:Y:S01]  /*2070*/  @P0 LDG.E R68, desc[UR40][R4.64] ;  /* 0x0000002804440981 */ /* 0x000122000c1e1900 */
[----:B------:R-:W-:-:S04]  /*2080*/  ISETP.GE.AND P1, PT, R67, UR4, PT ;  /* 0x0000000443007c0c */ /* 0x000fc8000bf26270 */
[----:B------:R-:W-:Y:S02]  /*2090*/  SEL R3, RZ, 0xffffffff, P1 ;  /* 0xffffffffff037807 */ /* 0x000fe40000800000 */
[----:B------:R-:W-:-:S03]  /*20a0*/  ISETP.GE.AND P0, PT, R16, UR4, PT ;  /* 0x0000000410007c0c */ /* 0x000fc6000bf06270 */
[----:B0-----:R-:W-:Y:S02]  /*20b0*/  IMAD.SHL.U32 R5, R3, 0x2, RZ ;  /* 0x0000000203057824 */ /* 0x001fe400078e00ff */
[----:B------:R-:W-:-:S05]  /*20c0*/  VIADD R31, R20, 0xffffff80 ;  /* 0xffffff80141f7836 */ /* 0x000fca0000000000 */
[----:B------:R-:W-:-:S04]  /*20d0*/  LEA.HI R28, R31, R31, RZ, 0x1 ;  /* 0x0000001f1f1c7211 */ /* 0x000fc800078f08ff */
[----:B------:R-:W-:-:S04]  /*20e0*/  SHF.R.S32.HI R28, RZ, 0x1, R28 ;  /* 0x00000001ff1c7819 */ /* 0x000fc8000001141c */
[----:B------:R-:W-:Y:S02]  /*20f0*/  SHF.R.S32.HI R3, RZ, 0x1f, R28 ;  /* 0x0000001fff037819 */ /* 0x000fe4000001141c */
[----:B------:R-:W-:Y:S02]  /*2100*/  SEL R0, RZ, 0x1, P0 ;  /* 0x00000001ff007807 */ /* 0x000fe40000000000 */
[----:B------:R-:W-:Y:S01]  /*2110*/  SHF.R.S32.HI R155, RZ, 0x1f, R154 ;  /* 0x0000001fff9b7819 */ /* 0x000fe2000001149a */
[----:B------:R-:W-:Y:S01]  /*2120*/  IMAD R4, R3, R60, RZ ;  /* 0x0000003c03047224 */ /* 0x000fe200078e02ff */
[----:B------:R-:W-:Y:S02]  /*2130*/  SHF.R.S32.HI R17, RZ, 0x1f, R16 ;  /* 0x0000001fff117819 */ /* 0x000fe40000011410 */
[-C--:B-1----:R-:W-:Y:S02]  /*2140*/  ISETP.GE.AND P3, PT, R16, R55.reuse, PT ;  /* 0x000000371000720c */ /* 0x082fe40003f66270 */
        /* <DEDUP_REMOVED lines=19> */
[----:B------:R-:W-:Y:S02]  /*2280*/  LEA.HI R5, R6, R5, RZ, 0x5 ;  /* 0x0000000506057211 */ /* 0x000fe400078f28ff */
[----:B-----5:R-:W-:Y:S01]  /*2290*/  SHF.R.S32.HI R7, RZ, 0x1f, R24 ;  /* 0x0000001fff077819 */ /* 0x020fe20000011418 */
[----:B------:R-:W-:Y:S02]  /*22a0*/  IMAD.SHL.U32 R4, R3, 0x80, RZ ;  /* 0x0000008003047824 */ /* 0x000fe400078e00ff */
[----:B------:R-:W-:-:S02]  /*22b0*/  IMAD.SHL.U32 R6, R5, 0x80, RZ ;  /* 0x0000008005067824 */ /* 0x000fc400078e00ff */
[----:B------:R-:W-:Y:S01]  /*22c0*/  IMAD.WIDE.U32 R42, R28, R58, R154 ;  /* 0x0000003a1c2a7225 */ /* 0x000fe200078e009a */
[----:B------:R-:W-:-:S03]  /*22d0*/  LOP3.LUT R4, R4, 0xfffff000, RZ, 0xc0, !PT ;  /* 0xfffff00004047812 */ /* 0x000fc600078ec0ff */
[----:B------:R-:W-:Y:S01]  /*22e0*/  IMAD.WIDE.U32 R20, R28, R58, R16 ;  /* 0x0000003a1c147225 */ /* 0x000fe200078e0010 */
[----:B------:R-:W-:-:S03]  /*22f0*/  LOP3.LUT R6, R6, 0xfffff000, RZ, 0xc0, !PT ;  /* 0xfffff00006067812 */ /* 0x000fc600078ec0ff */
[----:B------:R-:W-:Y:S02]  /*2300*/  IMAD.IADD R43, R43, 0x1, R9 ;  /* 0x000000012b2b7824 */ /* 0x000fe400078e0209 */
[----:B------:R-:W-:Y:S02]  /*2310*/  IMAD.IADD R21, R9, 0x1, R21 ;  /* 0x0000000109157824 */ /* 0x000fe400078e0215 */
[----:B------:R-:W-:Y:S01]  /*2320*/  IMAD.WIDE.U32 R46, R24, R60, R46 ;  /* 0x0000003c182e7225 */ /* 0x000fe200078e002e */
[----:B------:R-:W-:-:S03]  /*2330*/  LOP3.LUT R54, R0, 0x1, RZ, 0xc0, !PT ;  /* 0x0000000100367812 */ /* 0x000fc600078ec0ff */
[----:B------:R-:W-:Y:S01]  /*2340*/  IMAD.WIDE.U32 R44, R24, R60, R44 ;  /* 0x0000003c182c7225 */ /* 0x000fe200078e002c */
[----:B------:R-:W-:-:S03]  /*2350*/  LOP3.LUT R53, R0, 0x2, RZ, 0xc0, !PT ;  /* 0x0000000200357812 */ /* 0x000fc600078ec0ff */
[----:B------:R-:W-:-:S04]  /*2360*/  IMAD.WIDE.U32 R42, R24, R58, R42 ;  /* 0x0000003a182a7225 */ /* 0x000fc800078e002a */
[----:B------:R-:W-:Y:S01]  /*2370*/  IMAD.WIDE.U32 R20, R24, R58, R20 ;  /* 0x0000003a18147225 */ /* 0x000fe200078e0014 */
[----:B------:R-:W-:Y:S02]  /*2380*/  ISETP.GE.AND P1, PT, R156, UR4, PT ;  /* 0x000000049c007c0c */ /* 0x000fe4000bf26270 */
[----:B------:R-:W-:Y:S01]  /*2390*/  LOP3.LUT R48, R65, 0xfffffff0, RZ, 0xc0, !PT ;  /* 0xfffffff041307812 */ /* 0x000fe200078ec0ff */
[----:B------:R-:W-:Y:S02]  /*23a0*/  IMAD.IADD R66, R66, 0x1, R29 ;  /* 0x0000000142427824 */ /* 0x000fe400078e021d */
[----:B------:R-:W-:Y:S01]  /*23b0*/  IMAD.SHL.U32 R55, R55, 0x2, RZ ;  /* 0x0000000237377824 */ /* 0x000fe200078e00ff */
[C---:B--2---:R-:W-:Y:S02]  /*23c0*/  LOP3.LUT R3, R11.reuse, 0x10, R65, 0xf8, !PT ;  /* 0x000000100b037812 */ /* 0x044fe400078ef841 */
[----:B------:R-:W-:Y:S02]  /*23d0*/  LOP3.LUT R5, R11, 0x10, R64, 0xf8, !PT ;  /* 0x000000100b057812 */ /* 0x000fe400078ef840 */
[----:B------:R-:W-:-:S02]  /*23e0*/  LEA.HI R11, R31, R31, RZ, 0x1 ;  /* 0x0000001f1f0b7211 */ /* 0x000fc400078f08ff */
[-C--:B---3--:R-:W-:Y:S02]  /*23f0*/  LOP3.LUT R3, R3, R8.reuse, RZ, 0x3c, !PT ;  /* 0x0000000803037212 */ /* 0x088fe400078e3cff */
[----:B------:R-:W-:Y:S01]  /*2400*/  LOP3.LUT R5, R5, R8, RZ, 0x3c, !PT ;  /* 0x0000000805057212 */ /* 0x000fe200078e3cff */
[----:B------:R-:W-:Y:S01]  /*2410*/  IMAD R8, R7, R60, RZ ;  /* 0x0000003c07087224 */ /* 0x000fe200078e02ff */
[----:B------:R-:W-:Y:S01]  /*2420*/  LOP3.LUT R11, R11, 0xfffffffe, RZ, 0xc0, !PT ;  /* 0xfffffffe0b0b7812 */ /* 0x000fe200078ec0ff */
[----:B------:R-:W-:Y:S01]  /*2430*/  IMAD R7, R7, R58, RZ ;  /* 0x0000003a07077224 */ /* 0x000fe200078e02ff */
[----:B----4-:R-:W-:Y:S01]  /*2440*/  IADD3 R63, R3, R4, R10 ;  /* 0x00000004033f7210 */ /* 0x010fe20007ffe00a */
[C---:B------:R-:W-:Y:S01]  /*2450*/  IMAD R51, R24.reuse, R61, R8 ;  /* 0x0000003d18337224 */ /* 0x040fe200078e0208 */
[----:B------:R-:W-:Y:S01]  /*2460*/  IADD3 R62, R5, R6, R10 ;  /* 0x00000006053e7210 */ /* 0x000fe20007ffe00a */
[----:B------:R-:W-:Y:S01]  /*2470*/  IMAD R7, R24, R59, R7 ;  /* 0x0000003b18077224 */ /* 0x000fe200078e0207 */
[----:B------:R-:W-:-:S02]  /*2480*/  IADD3 R11, R31, -R11, RZ ;  /* 0x8000000b1f0b7210 */ /* 0x000fc40007ffe0ff */
[----:B0-----:R-:W-:Y:S01]  /*2490*/  SHF.R.U32.HI R10, RZ, 0x7, R30 ;  /* 0x00000007ff0a7819 */ /* 0x001fe2000001161e */
[----:B------:R-:W-:Y:S01]  /*24a0*/  IMAD.IADD R52, R47, 0x1, R51 ;  /* 0x000000012f347824 */ /* 0x000fe200078e0233 */
[C---:B------:R-:W-:Y:S01]  /*24b0*/  SHF.L.U64.HI R61, R60.reuse, 0x7, R61 ;  /* 0x000000073c3d7819 */ /* 0x040fe2000001023d */
[----:B------:R-:W-:Y:S01]  /*24c0*/  IMAD.SHL.U32 R60, R60, 0x80, RZ ;  /* 0x000000803c3c7824 */ /* 0x000fe200078e00ff */
[C---:B------:R-:W-:Y:S01]  /*24d0*/  SHF.L.U64.HI R59, R58.reuse, 0x7, R59 ;  /* 0x000000073a3b7819 */ /* 0x040fe2000001023b */
[----:B------:R-:W-:Y:S01]  /*24e0*/  IMAD.SHL.U32 R58, R58, 0x80, RZ ;  /* 0x000000803a3a7824 */ /* 0x000fe200078e00ff */
[----:B------:R-:W-:Y:S01]  /*24f0*/  LOP3.LUT R3, R64, 0xfffffff0, RZ, 0xc0, !PT ;  /* 0xfffffff040037812 */ /* 0x000fe200078ec0ff */
[----:B------:R-:W-:Y:S02]  /*2500*/  IMAD R57, R11, 0xc0, R28 ;  /* 0x000000c00b397824 */ /* 0x000fe400078e021c */
[----:B------:R-:W-:Y:S01]  /*2510*/  VIADD R56, R10, 0x8 ;  /* 0x000000080a387836 */ /* 0x000fe20000000000 */
[----:B------:R-:W-:Y:S01]  /*2520*/  SHF.R.S32.HI R0, RZ, 0x1f, R68 ;  /* 0x0000001fff007819 */ /* 0x000fe20000011444 */
[----:B------:R-:W-:-:S02]  /*2530*/  IMAD.IADD R51, R51, 0x1, R45 ;  /* 0x0000000133337824 */ /* 0x000fc400078e022d */
[----:B------:R-:W-:Y:S02]  /*2540*/  IMAD.IADD R50, R43, 0x1, R7 ;  /* 0x000000012b327824 */ /* 0x000fe400078e0207 */
[----:B------:R-:W-:-:S07]  /*2550*/  IMAD.IADD R49, R7, 0x1, R21 ;  /* 0x0000000107317824 */ /* 0x000fce00078e0215 */
.L_x_13191:
[----:B--2---:R-:W2:Y:S01]  /*2560*/  LDL R13, [R1+0x40] ;  /* 0x00004000010d7983 */ /* 0x004ea20000100800 */
        /* <DEDUP_REMOVED lines=22> */
[----:B------:R-:W-:-:S05]  /*26d0*/  @!P0 LEA.HI.X R5, R6, R5, R7, 0x2, P4 ;  /* 0x0000000506058211 */ /* 0x000fca00020f1407 */
[----:B------:R0:W5:Y:S01]  /*26e0*/  @!P0 LDG.E R75, desc[UR40][R4.64] ;  /* 0x00000028044b8981 */ /* 0x000162000c1e1900 */
[----:B------:R-:W-:Y:S01]  /*26f0*/  ISETP.GE.AND P0, PT, R77, 0x1, PT ;  /* 0x000000014d00780c */ /* 0x000fe20003f06270 */
[----:B------:R-:W-:Y:S01]  /*2700*/  IMAD.MOV R7, RZ, RZ, -R8 ;  /* 0x000000ffff077224 */ /* 0x000fe200078e0a08 */
[----:B------:R-:W-:Y:S05]  /*2710*/  YIELD ;  /* 0x0000000000007946 */ /* 0x000fea0003800000 */
[----:B------:R-:W-:Y:S01]  /*2720*/  BSSY B0, `(.L_x_13149) ;  /* 0x000042c000007945 */ /* 0x000fe20003800000 */
        /* <DEDUP_REMOVED lines=32> */
[----:B------:R-:W-:Y:S01]  /*2930*/  IMAD R7, R7, R58, R8 ;  /* 0x0000003a07077224 */ /* 0x000fe200078e0208 */
[----:B------:R-:W-:Y:S01]  /*2940*/  IADD3 R14, R13, R9, RZ ;  /* 0x000000090d0e7210 */ /* 0x000fe20007ffe0ff */
[----:B------:R-:W-:-:S04]  /*2950*/  IMAD.WIDE.U32 R10, R58, R2, RZ ;  /* 0x000000023a0a7225 */ /* 0x000fc800078e00ff */
        /* <DEDUP_REMOVED lines=15> */
[----:B------:R-:W2:Y:S01]  /*2a50*/  LDL R39, [R1+0x1c] ;  /* 0x00001c0001277983 */ /* 0x000ea20000100800 */
[----:B------:R-:W-:Y:S01]  /*2a60*/  ULDC.64 UR4, c[0x0][0x3e8] ;  /* 0x0000fa0000047ab9 */ /* 0x000fe20000000a00 */
[----:B------:R-:W-:Y:S02]  /*2a70*/  ULDC.64 UR6, c[0x0][0x400] ;  /* 0x0001000000067ab9 */ /* 0x000fe40000000a00 */
[----:B------:R-:W3:Y:S01]  /*2a80*/  LDL R38, [R1+0x20] ;  /* 0x0000200001267983 */ /* 0x000ee20000100800 */
[----:B------:R-:W-:Y:S02]  /*2a90*/  IADD3 R12, P0, P6, R46, UR4, R12 ;  /* 0x000000042e0c7c10 */ /* 0x000fe4000fe1e00c */
[----:B------:R-:W-:Y:S02]  /*2aa0*/  CS2R R36, SRZ ;  /* 0x0000000000247805 */ /* 0x000fe4000001ff00 */
[----:B------:R-:W-:Y:S02]  /*2ab0*/  CS2R R34, SRZ ;  /* 0x0000000000227805 */ /* 0x000fe4000001ff00 */
[----:B------:R-:W-:-:S02]  /*2ac0*/  IADD3.X R13, R52, UR5, R14, P0, P6 ;  /* 0x00000005340d7c10 */ /* 0x000fc400087ec40e */
[----:B------:R-:W-:-:S04]  /*2ad0*/  IADD3 R10, P0, P6, R42, UR6, R10 ;  /* 0x000000062a0a7c10 */ /* 0x000fc8000fe1e00a */
[----:B------:R-:W-:Y:S02]  /*2ae0*/  IADD3.X R11, R50, UR7, R15, P0, P6 ;  /* 0x00000007320b7c10 */ /* 0x000fe400087ec40f */
[----:B------:R-:W-:Y:S02]  /*2af0*/  ISETP.GE.AND P6, PT, R154, R77, PT ;  /* 0x0000004d9a00720c */ /* 0x000fe40003fc6270 */
[----:B------:R-:W-:Y:S02]  /*2b00*/  CS2R R32, SRZ ;  /* 0x0000000000207805 */ /* 0x000fe4000001ff00 */
[----:B------:R-:W-:Y:S02]  /*2b10*/  CS2R R8, SRZ ;  /* 0x0000000000087805 */ /* 0x000fe4000001ff00 */
[----:B------:R-:W-:Y:S02]  /*2b20*/  CS2R R30, SRZ ;  /* 0x00000000001e7805 */ /* 0x000fe4000001ff00 */
[----:B------:R-:W-:-:S05]  /*2b30*/  CS2R R28, SRZ ;  /* 0x00000000001c7805 */ /* 0x000fca000001ff00 */
[----:B------:R0:W5:Y:S04]  /*2b40*/  @!P6 LDG.E.64 R36, desc[UR40][R12.64] ;  /* 0x000000280c24e981 */ /* 0x000168000c1e1b00 */
[----:B------:R0:W5:Y:S01]  /*2b50*/  @!P6 LDG.E.64 R34, desc[UR40][R10.64] ;  /* 0x000000280a22e981 */ /* 0x000162000c1e1b00 */
[-C--:B--2---:R-:W-:Y:S02]  /*2b60*/  ISETP.GE.AND P0, PT, R39, R77.reuse, PT ;  /* 0x0000004d2700720c */ /* 0x084fe40003f06270 */
[----:B---3--:R-:W-:-:S11]  /*2b70*/  ISETP.GE.AND P6, PT, R38, R77, PT ;  /* 0x0000004d2600720c */ /* 0x008fd60003fc6270 */
[----:B------:R0:W5:Y:S04]  /*2b80*/  @!P0 LDG.E.64 R32, desc[UR40][R12.64+0x10] ;  /* 0x000010280c208981 */ /* 0x000168000c1e1b00 */
[----:B------:R0:W5:Y:S04]  /*2b90*/  @!P6 LDG.E.64 R8, desc[UR40][R12.64+0x20] ;  /* 0x000020280c08e981 */ /* 0x000168000c1e1b00 */
[----:B------:R0:W5:Y:S04]  /*2ba0*/  @!P0 LDG.E.64 R30, desc[UR40][R10.64+0x10] ;  /* 0x000010280a1e8981 */ /* 0x000168000c1e1b00 */
[----:B------:R0:W5:Y:S02]  /*2bb0*/  @!P6 LDG.E.64 R28, desc[UR40][R10.64+0x20] ;  /* 0x000020280a1ce981 */ /* 0x000164000c1e1b00 */
.L_x_13153:
[----:B------:R-:W-:Y:S05]  /*2bc0*/  BSYNC B1 ;  /* 0x0000000000017941 */ /* 0x000fea0003800000 */
.L_x_13152:
[----:B------:R-:W-:Y:S01]  /*2bd0*/  ISETP.NE.AND P0, PT, R153, 0x3, PT ;  /* 0x000000039900780c */ /* 0x000fe20003f05270 */
[----:B-----5:R-:W-:Y:S02]  /*2be0*/  IMAD.MOV.U32 R38, RZ, RZ, R8 ;  /* 0x000000ffff267224 */ /* 0x020fe400078e0008 */
[----:B------:R-:W-:Y:S02]  /*2bf0*/  IMAD.MOV.U32 R81, RZ, RZ, R32 ;  /* 0x000000ffff517224 */ /* 0x000fe400078e0020 */
[----:B------:R-:W-:Y:S02]  /*2c00*/  IMAD.MOV.U32 R83, RZ, RZ, R36 ;  /* 0x000000ffff537224 */ /* 0x000fe400078e0024 */
[----:B------:R-:W-:Y:S02]  /*2c10*/  IMAD.MOV.U32 R80, RZ, RZ, R28 ;  /* 0x000000ffff507224 */ /* 0x000fe400078e001c */
[----:B------:R-:W-:Y:S02]  /*2c20*/  IMAD.MOV.U32 R82, RZ, RZ, R30 ;  /* 0x000000ffff527224 */ /* 0x000fe400078e001e */
[----:B------:R-:W-:-:S02]  /*2c30*/  IMAD.MOV.U32 R84, RZ, RZ, R34 ;  /* 0x000000ffff547224 */ /* 0x000fc400078e0022 */
[----:B------:R-:W-:Y:S05]  /*2c40*/  @!P0 BRA `(.L_x_13154) ;  /* 0x0000000000048947 */ /* 0x000fea0003800000 */
[----:B------:R-:W-:Y:S01]  /*2c50*/  BPT.TRAP 0x1 ;  /* 0x000000040000795c */ /* 0x000fe20000300000 */
.L_x_13154:
[----:B------:R-:W-:Y:S01]  /*2c60*/  IMAD R70, R19, 0x8, R18 ;  /* 0x0000000813467824 */ /* 0x000fe200078e0212 */
[----:B------:R-:W-:Y:S01]  /*2c70*/  SHF.L.U32 R76, R157, 0x1f, RZ ;  /* 0x0000001f9d4c7819 */ /* 0x000fe200000006ff */
[----:B------:R-:W-:Y:S03]  /*2c80*/  BSSY B1, `(.L_x_13155) ;  /* 0x0000003000017945 */ /* 0x000fe60003800000 */
[----:B------:R-:W1:Y:S02]  /*2c90*/  SYNCS.PHASECHK.TRANS64.TRYWAIT P6, [R70+URZ+0x19c90], R76 ;  /* 0x019c904c460075a7 */ /* 0x000e6400080c017f */
[----:B-1----:R-:W-:Y:S05]  /*2ca0*/  @!P6 BRA `(.L_x_13156) ;  /* 0x000001d400a8e947 */ /* 0x002fea0003800000 */
.L_x_13427:
[----:B------:R-:W-:Y:S05]  /*2cb0*/  BSYNC B1 ;  /* 0x0000000000017941 */ /* 0x000fea0003800000 */
.L_x_13155:
[----:B------:R-:W-:-:S03]  /*2cc0*/  UMOV UR4, 0xffffffff ;  /* 0xffffffff00047882 */ /* 0x000fc60000000000 */
[----:B------:R-:W-:Y:S05]  /*2cd0*/  BRA.DIV UR4, `(.L_x_13157) ;  /* 0x000001d604b07947 */ /* 0x000fea000b800000 */
[----:B------:R2:W3:Y:S04]  /*2ce0*/  SHFL.IDX PT, R39, R78, RZ, 0x1e1f ;  /* 0x001e1fff4e277589 */ /* 0x0004e800000e0000 */
[----:B------:R2:W4:Y:S02]  /*2cf0*/  SHFL.IDX PT, R14, R79, RZ, 0x1e1f ;  /* 0x001e1fff4f0e7589 */ /* 0x00052400000e0000 */
.L_x_13431:
[----:B------:R-:W-:Y:S05]  /*2d00*/  @P5 BRA `(.L_x_13158) ;  /* 0x0000003c00345947 */ /* 0x000fea0003800000 */
[----:B------:R-:W-:Y:S01]  /*2d10*/  ISETP.NE.AND P5, PT, R54, RZ, PT ;  /* 0x000000ff3600720c */ /* 0x000fe20003fa5270 */
[----:B------:R-:W-:-:S12]  /*2d20*/  BSSY B1, `(.L_x_13159) ;  /* 0x0000075000017945 */ /* 0x000fd80003800000 */
[----:B------:R-:W-:Y:S05]  /*2d30*/  @!P5 BRA `(.L_x_13160) ;  /* 0x0000000400ccd947 */ /* 0x000fea0003800000 */
[----:B------:R1:W1:Y:S01]  /*2d40*/  LDS.128 R4, [R69+0x13800] ;  /* 0x0138000045047984 */ /* 0x0002620000000c00 */
[----:B------:R-:W-:Y:S01]  /*2d50*/  ISETP.GE.AND P6, PT, R154, R77, PT ;  /* 0x0000004d9a00720c */ /* 0x000fe20003fc6270 */
[----:B------:R-:W-:Y:S01]  /*2d60*/  BSSY B2, `(.L_x_13161) ;  /* 0x000006f000027945 */ /* 0x000fe20003800000 */
[----:B0---4-:R-:W-:-:S05]  /*2d70*/  IADD3 R10, P5, R16, R14, RZ ;  /* 0x0000000e100a7210 */ /* 0x011fca0007fbe0ff */
[----:B---3--:R-:W-:-:S06]  /*2d80*/  IMAD.X R11, R39, 0x1, R17, P5 ;  /* 0x00000001270b7824 */ /* 0x008fcc00028e0611 */
[----:B------:R-:W-:Y:S05]  /*2d90*/  @P6 BRA `(.L_x_13162) ;  /* 0x0000000400ac6947 */ /* 0x000fea0003800000 */
[--C-:B--2---:R-:W-:Y:S02]  /*2da0*/  SHF.R.U32.HI R79, RZ, 0x8, R37.reuse ;  /* 0x00000008ff4f7819 */ /* 0x104fe40000011625 */
        /* <DEDUP_REMOVED lines=11> */
[----:B-1----:R-:W-:Y:S01]  /*2e60*/  IMAD.MOV.U32 R15, RZ, RZ, R4 ;  /* 0x000000ffff0f7224 */ /* 0x002fe200078e0004 */
[----:B------:R-:W-:Y:S02]  /*2e70*/  LOP3.LUT R13, R13, 0xff00, R12, 0xf8, !PT ;  /* 0x0000ff000d0d7812 */ /* 0x000fe400078ef80c */
[----:B------:R-:W-:Y:S01]  /*2e80*/  LOP3.LUT R37, R35, 0xff00, R34, 0xf8, !PT ;  /* 0x0000ff0023257812 */ /* 0x000fe200078ef822 */
[----:B------:R-:W-:Y:S01]  /*2e90*/  IMAD.U32 R12, R85, 0x10000, RZ ;  /* 0x00010000550c7824 */ /* 0x000fe200078e00ff */
        /* <DEDUP_REMOVED lines=47> */
[----:B------:R-:W-:Y:S01]  /*3190*/  F2FP.F16.E4M3.UNPACK_B R83, R6.H1 ;  /* 0x00000006ff53723e */ /* 0x000fe200030006ff */
[--C-:B------:R-:W-:Y:S01]  /*31a0*/  HADD2.F32 R84, -RZ, R37.reuse.H0_H0 ;  /* 0x20000025ff547230 */ /* 0x100fe20000004100 */
[----:B------:R-:W-:Y:S01]  /*31b0*/  F2FP.F16.E4M3.UNPACK_B R78, R13 ;  /* 0x0000000dff4e723e */ /* 0x000fe200020006ff */
[----:B------:R-:W-:Y:S01]  /*31c0*/  HADD2.F32 R87, -RZ, R37.H1_H1 ;  /* 0x30000025ff577230 */ /* 0x000fe20000004100 */
[----:B------:R-:W-:Y:S01]  /*31d0*/  F2FP.SATFINITE.E4M3.F32.PACK_AB_MERGE_C R35, R85, R86, RZ ;  /* 0x000000565523723e */ /* 0x000fe200048070ff */
[----:B------:R-:W-:Y:S01]  /*31e0*/  HADD2.F32 R86, -RZ, R79.H1_H1 ;  /* 0x3000004fff567230 */ /* 0x000fe20000004100 */
[-C--:B------:R-:W-:Y:S01]  /*31f0*/  F2FP.F16.E4M3.UNPACK_B R37, R12.reuse.H1 ;  /* 0x0000000cff25723e */ /* 0x080fe200030006ff */
[----:B------:R-:W-:Y:S01]  /*3200*/  HADD2.F32 R85, -RZ, R83.H1_H1 ;  /* 0x30000053ff557230 */ /* 0x000fe20000004100 */
[----:B------:R-:W-:Y:S01]  /*3210*/  F2FP.F16.E4M3.UNPACK_B R12, R12 ;  /* 0x0000000cff0c723e */ /* 0x000fe200020006ff */
[----:B------:R-:W-:-:S02]  /*3220*/  HADD2.F32 R90, -RZ, R78.H1_H1 ;  /* 0x3000004eff5a7230 */ /* 0x000fc40000004100 */
[-C--:B------:R-:W-:Y:S01]  /*3230*/  FMUL.FTZ R13, R87, R86.reuse ;  /* 0x00000056570d7220 */ /* 0x080fe20000410000 */
[----:B------:R-:W-:Y:S02]  /*3240*/  HADD2.F32 R83, -RZ, R83.H0_H0 ;  /* 0x20000053ff537230 */ /* 0x000fe40000004100 */
[----:B------:R-:W-:Y:S01]  /*3250*/  FMUL.FTZ R94, R84, R86 ;  /* 0x00000056545e7220 */ /* 0x000fe20000410000 */
[----:B------:R-:W-:Y:S02]  /*3260*/  HADD2.F32 R88, -RZ, R12.H1_H1 ;  /* 0x3000000cff587230 */ /* 0x000fe40000004100 */
[-C--:B------:R-:W-:Y:S01]  /*3270*/  FMUL.FTZ R92, R85, R90.reuse ;  /* 0x0000005a555c7220 */ /* 0x080fe20000410000 */
[----:B------:R-:W-:Y:S01]  /*3280*/  F2FP.F16.E4M3.UNPACK_B R86, R7 ;  /* 0x00000007ff56723e */ /* 0x000fe200020006ff */
[----:B------:R-:W-:Y:S01]  /*3290*/  FMUL.FTZ R90, R83, R90 ;  /* 0x0000005a535a7220 */ /* 0x000fe20000410000 */
[----:B------:R-:W-:Y:S01]  /*32a0*/  F2FP.F16.E4M3.UNPACK_B R6, R6 ;  /* 0x00000006ff06723e */ /* 0x000fe200020006ff */
[----:B------:R-:W-:-:S02]  /*32b0*/  HADD2.F32 R89, -RZ, R37.H1_H1 ;  /* 0x30000025ff597230 */ /* 0x000fc40000004100 */
[-C--:B------:R-:W-:Y:S01]  /*32c0*/  FFMA.FTZ R7, R83, R88.reuse, -R92 ;  /* 0x0000005853077223 */ /* 0x080fe2000001085c */
[----:B------:R-:W-:Y:S01]  /*32d0*/  FFMA.FTZ R90, R85, R88, R90 ;  /* 0x00000058555a7223 */ /* 0x000fe2000001005a */
[--C-:B------:R-:W-:Y:S01]  /*32e0*/  HADD2.F32 R83, -RZ, R86.reuse.H0_H0 ;  /* 0x20000056ff537230 */ /* 0x100fe20000004100 */
[----:B------:R-:W-:Y:S01]  /*32f0*/  F2FP.SATFINITE.E4M3.F32.PACK_AB_MERGE_C R4, R34, R15, R35 ;  /* 0x0000000f2204723e */ /* 0x000fe20004807023 */
[----:B------:R-:W-:Y:S02]  /*3300*/  HADD2.F32 R85, -RZ, R79.H0_H0 ;  /* 0x2000004fff557230 */ /* 0x000fe40000004100 */
[-C--:B------:R-:W-:Y:S01]  /*3310*/  FFMA.FTZ R13, R84, R89.reuse, -R13 ;  /* 0x00000059540d7223 */ /* 0x080fe2000001080d */
[----:B------:R-:W-:Y:S02]  /*3320*/  HADD2.F32 R86, -RZ, R86.H1_H1 ;  /* 0x30000056ff567230 */ /* 0x000fe40000004100 */
[----:B------:R-:W-:Y:S01]  /*3330*/  FFMA.FTZ R84, R87, R89, R94 ;  /* 0x0000005957547223 */ /* 0x000fe2000001005e */
[----:B------:R-:W-:-:S02]  /*3340*/  HADD2.F32 R79, -RZ, R6.H0_H0 ;  /* 0x20000006ff4f7230 */ /* 0x000fc40000004100 */
[-C--:B------:R-:W-:Y:S01]  /*3350*/  FMUL.FTZ R87, R83, R85.reuse ;  /* 0x0000005553577220 */ /* 0x080fe20000410000 */
[----:B------:R-:W-:Y:S02]  /*3360*/  HADD2.F32 R6, -RZ, R6.H1_H1 ;  /* 0x30000006ff067230 */ /* 0x000fe40000004100 */
[----:B------:R-:W-:Y:S01]  /*3370*/  FMUL.FTZ R92, R86, R85 ;  /* 0x00000055565c7220 */ /* 0x000fe20000410000 */
[----:B------:R-:W-:Y:S01]  /*3380*/  HADD2.F32 R78, -RZ, R78.H0_H0 ;  /* 0x2000004eff4e7230 */ /* 0x000fe20000004100 */
[----:B------:R-:W-:Y:S01]  /*3390*/  F2FP.SATFINITE.E4M3.F32.PACK_AB_MERGE_C R7, R90, R7, RZ ;  /* 0x000000075a07723e */ /* 0x000fe200048070ff */
[----:B------:R-:W-:Y:S01]  /*33a0*/  HADD2.F32 R12, -RZ, R12.H0_H0 ;  /* 0x2000000cff0c7230 */ /* 0x000fe20000004100 */
[----:B------:R-:W-:Y:S01]  /*33b0*/  F2FP.SATFINITE.E4M3.F32.PACK_AB_MERGE_C R13, R84, R13, RZ ;  /* 0x0000000d540d723e */ /* 0x000fe200048070ff */
[----:B------:R-:W-:Y:S02]  /*33c0*/  HADD2.F32 R37, -RZ, R37.H0_H0 ;  /* 0x20000025ff257230 */ /* 0x000fe40000004100 */
[-C--:B------:R-:W-:Y:S01]  /*33d0*/  FMUL.FTZ R88, R6, R78.reuse ;  /* 0x0000004e06587220 */ /* 0x080fe20000410000 */
[----:B------:R-:W-:-:S03]  /*33e0*/  FMUL.FTZ R85, R79, R78 ;  /* 0x0000004e4f557220 */ /* 0x000fc60000410000 */
[-C--:B------:R-:W-:Y:S01]  /*33f0*/  FFMA.FTZ R88, R79, R12.reuse, -R88 ;  /* 0x0000000c4f587223 */ /* 0x080fe20000010858 */
[----:B------:R-:W-:Y:S01]  /*3400*/  FFMA.FTZ R85, R6, R12, R85 ;  /* 0x0000000c06557223 */ /* 0x000fe20000010055 */
[-C--:B------:R-:W-:Y:S01]  /*3410*/  FFMA.FTZ R92, R83, R37.reuse, -R92 ;  /* 0x00000025535c7223 */ /* 0x080fe2000001085c */
[----:B------:R-:W-:-:S03]  /*3420*/  FFMA.FTZ R87, R86, R37, R87 ;  /* 0x0000002556577223 */ /* 0x000fc60000010057 */
[----:B------:R-:W-:Y:S02]  /*3430*/  F2FP.SATFINITE.E4M3.F32.PACK_AB_MERGE_C R6, R85, R88, R7 ;  /* 0x000000585506723e */ /* 0x000fe40004807007 */
[----:B------:R-:W-:-:S07]  /*3440*/  F2FP.SATFINITE.E4M3.F32.PACK_AB_MERGE_C R7, R87, R92, R13 ;  /* 0x0000005c5707723e */ /* 0x000fce000480700d */
.L_x_13162:
[----:B------:R-:W-:Y:S05]  /*3450*/  BSYNC B2 ;  /* 0x0000000000027941 */ /* 0x000fea0003800000 */
.L_x_13161:
[----:B-1----:R0:W-:Y:S02]  /*3460*/  ST.E.128 desc[UR40][R10.64], R4 ;  /* 0x000000040a007985 */ /* 0x0021e4000c101d28 */
.L_x_13160:
[----:B------:R-:W-:Y:S05]  /*3470*/  BSYNC B1 ;  /* 0x0000000000017941 */ /* 0x000fea0003800000 */
.L_x_13159:
        /* <DEDUP_REMOVED lines=10> */
[----:B---3--:R-:W-:-:S03]  /*3520*/  LEA.HI.X.SX32 R11, R11, R39, 0x1, P5 ;  /* 0x000000270b0b7211 */ /* 0x008fc600028f0eff */
[----:B0-----:R-:W-:Y:S06]  /*3530*/  @P6 BRA `(.L_x_13166) ;  /* 0x0000000400ac6947 */ /* 0x001fec0003800000 */
[----:B------:R-:W-:Y:S02]  /*3540*/  SHF.R.U32.HI R34, RZ, 0x8, R33 ;  /* 0x00000008ff227819 */ /* 0x000fe40000011621 */
[----:B------:R-:W-:Y:S02]  /*3550*/  SHF.R.U32.HI R30, RZ, 0x18, R31 ;  /* 0x00000018ff1e7819 */ /* 0x000fe4000001161f */
[----:B------:R-:W-:Y:S02]  /*3560*/  LOP3.LUT R13, R31, 0xff, RZ, 0xc0, !PT ;  /* 0x000000ff1f0d7812 */ /* 0x000fe400078ec0ff */
[----:B------:R-:W-:Y:S02]  /*3570*/  SHF.R.U32.HI R35, RZ, 0x18, R33 ;  /* 0x00000018ff237819 */ /* 0x000fe40000011621 */
[----:B------:R-:W-:Y:S02]  /*3580*/  LOP3.LUT R12, R33, 0xff, RZ, 0xc0, !PT ;  /* 0x000000ff210c7812 */ /* 0x000fe400078ec0ff */
[----:B------:R-:W-:Y:S01]  /*3590*/  PRMT R30, R30, 0x654, R13 ;  /* 0x000006541e1e7816 */ /* 0x000fe2000000000d */
[----:B------:R-:W-:Y:S01]  /*35a0*/  IMAD.SHL.U32 R13, R34, 0x100, RZ ;  /* 0x00000100220d7824 */ /* 0x000fe200078e00ff */
[----:B------:R-:W-:-:S02]  /*35b0*/  SHF.R.U32.HI R15, RZ, 0x8, R31 ;  /* 0x00000008ff0f7819 */ /* 0x000fc4000001161f */
[----:B------:R-:W-:Y:S02]  /*35c0*/  SHF.R.U32.HI R32, RZ, 0x10, R33 ;  /* 0x00000010ff207819 */ /* 0x000fe40000011621 */
[----:B------:R-:W-:Y:S02]  /*35d0*/  PRMT R12, R35, 0x654, R12 ;  /* 0x00000654230c7816 */ /* 0x000fe4000000000c */
[----:B------:R-:W-:Y:S02]  /*35e0*/  SHF.R.U32.HI R33, RZ, 0x10, R31 ;  /* 0x00000010ff217819 */ /* 0x000fe4000001161f */
[----:B------:R-:W-:Y:S01]  /*35f0*/  SHF.L.U32 R31, R15, 0x8, RZ ;  /* 0x000000080f1f7819 */ /* 0x000fe200000006ff */
        /* <DEDUP_REMOVED lines=50> */
[--C-:B------:R-:W-:Y:S01]  /*3920*/  HADD2.F32 R35, -RZ, R33.reuse.H0_H0 ;  /* 0x20000021ff237230 */ /* 0x100fe20000004100 */
[----:B------:R-:W-:Y:S01]  /*3930*/  F2FP.F16.E4M3.UNPACK_B R34, R6.H1 ;  /* 0x00000006ff22723e */ /* 0x000fe200030006ff */
[----:B------:R-:W-:Y:S01]  /*3940*/  HADD2.F32 R36, -RZ, R33.H1_H1 ;  /* 0x30000021ff247230 */ /* 0x000fe20000004100 */
[----:B------:R-:W-:Y:S01]  /*3950*/  F2FP.F16.E4M3.UNPACK_B R33, R12.H1 ;  /* 0x0000000cff21723e */ /* 0x000fe200030006ff */
[----:B------:R-:W-:Y:S01]  /*3960*/  HADD2.F32 R78, -RZ, R82.H1_H1 ;  /* 0x30000052ff4e7230 */ /* 0x000fe20000004100 */
        /* <DEDUP_REMOVED lines=20> */
[--C-:B------:R-:W-:Y:S01]  /*3ab0*/  HADD2.F32 R13, -RZ, R6.reuse.H0_H0 ;  /* 0x20000006ff0d7230 */ /* 0x100fe20000004100 */
[----:B------:R-:W-:Y:S01]  /*3ac0*/  F2FP.SATFINITE.E4M3.F32.PACK_AB_MERGE_C R5, R5, R4, R31 ;  /* 0x000000040505723e */ /* 0x000fe2000480701f */
        /* <DEDUP_REMOVED lines=18> */
.L_x_13166:
[----:B------:R-:W-:Y:S05]  /*3bf0*/  BSYNC B2 ;  /* 0x0000000000027941 */ /* 0x000fea0003800000 */
.L_x_13165:
[----:B--2---:R0:W-:Y:S02]  /*3c00*/  ST.E.128 desc[UR40][R10.64], R4 ;  /* 0x000000040a007985 */ /* 0x0041e4000c101d28 */
.L_x_13164:
[----:B------:R-:W-:Y:S05]  /*3c10*/  BSYNC B1 ;  /* 0x0000000000017941 */ /* 0x000fea0003800000 */
.L_x_13163:
[----:B------:R-:W-:Y:S05]  /*3c20*/  @P1 BRA `(.L_x_13158) ;  /* 0x0000002c006c1947 */ /* 0x000fea0003800000 */
[----:B0-----:R-:W5:Y:S04]  /*3c30*/  LDL R13, [R1+0x20] ;  /* 0x00002000010d7983 */ /* 0x001f680000100800 */
[----:B------:R-:W3:Y:S01]  /*3c40*/  LDL R12, [R1+0x18] ;  /* 0x00001800010c7983 */ /* 0x000ee20000100800 */
[----:B----4-:R-:W-:Y:S01]  /*3c50*/  IADD3 R10, P5, R156, R14, RZ ;  /* 0x0000000e9c0a7210 */ /* 0x010fe20007fbe0ff */
[----:B------:R-:W-:Y:S02]  /*3c60*/  BSSY B1, `(.L_x_13167) ;  /* 0x000006f000017945 */ /* 0x000fe40003800000 */
[----:B------:R0:W4:Y:S01]  /*3c70*/  LDS.128 R4, [R69+0x15800] ;  /* 0x0158000045047984 */ /* 0x0001220000000c00 */
[----:B-----5:R-:W-:Y:S01]  /*3c80*/  ISETP.GE.AND P6, PT, R13, R77, PT ;  /* 0x0000004d0d00720c */ /* 0x020fe20003fc6270 */
[----:B---3--:R-:W-:-:S12]  /*3c90*/  IMAD.X R11, R39, 0x1, R12, P5 ;  /* 0x00000001270b7824 */ /* 0x008fd800028e060c */
        /* <DEDUP_REMOVED lines=107> */
.L_x_13168:
[----:B------:R-:W-:Y:S05]  /*4350*/  BSYNC B1 ;  /* 0x0000000000017941 */ /* 0x000fea0003800000 */
.L_x_13167:
[----:B------:R0:W-:Y:S01]  /*4360*/  ST.E.128 desc[UR40][R10.64], R4 ;  /* 0x000000040a007985 */ /* 0x0001e2000c101d28 */
[----:B------:R-:W-:Y:S05]  /*4370*/  BRA `(.L_x_13158) ;  /* 0x0000002400987947 */ /* 0x000fea0003800000 */
.L_x_13151:
        /* <DEDUP_REMOVED lines=31> */
.L_x_13170:
[----:B------:R-:W-:Y:S05]  /*4570*/  BSYNC B1 ;  /* 0x0000000000017941 */ /* 0x000fea0003800000 */
.L_x_13169:
[----:B------:R-:W-:Y:S01]  /*4580*/  ISETP.NE.AND P0, PT, R153, 0x3, PT ;  /* 0x000000039900780c */ /* 0x000fe20003f05270 */
[----:B-----5:R-:W-:Y:S01]  /*4590*/  IMAD.MOV.U32 R80, RZ, RZ, R6 ;  /* 0x000000ffff507224 */ /* 0x020fe200078e0006 */
[----:B------:R-:W-:Y:S01]  /*45a0*/  MOV R88, R38 ;  /* 0x0000002600587202 */ /* 0x000fe20000000f00 */
[----:B------:R-:W-:Y:S02]  /*45b0*/  IMAD.MOV.U32 R81, RZ, RZ, R4 ;  /* 0x000000ffff517224 */ /* 0x000fe400078e0004 */
[----:B------:R-:W-:Y:S02]  /*45c0*/  IMAD.MOV.U32 R86, RZ, RZ, R30 ;  /* 0x000000ffff567224 */ /* 0x000fe400078e001e */
[----:B------:R-:W-:Y:S02]  /*45d0*/  IMAD.MOV.U32 R85, RZ, RZ, R28 ;  /* 0x000000ffff557224 */ /* 0x000fe400078e001c */
[----:B------:R-:W-:Y:S02]  /*45e0*/  IMAD.MOV.U32 R82, RZ, RZ, R34 ;  /* 0x000000ffff527224 */ /* 0x000fe400078e0022 */
[----:B------:R-:W-:-:S02]  /*45f0*/  IMAD.MOV.U32 R83, RZ, RZ, R32 ;  /* 0x000000ffff537224 */ /* 0x000fc400078e0020 */
[----:B------:R-:W-:Y:S01]  /*4600*/  IMAD.MOV.U32 R87, RZ, RZ, R36 ;  /* 0x000000ffff577224 */ /* 0x000fe200078e0024 */
[----:B------:R-:W-:Y:S06]  /*4610*/  @!P0 BRA `(.L_x_13171) ;  /* 0x0000000000048947 */ /* 0x000fec0003800000 */
[----:B------:R-:W-:Y:S01]  /*4620*/  BPT.TRAP 0x1 ;  /* 0x000000040000795c */ /* 0x000fe20000300000 */
.L_x_13171:
[----:B------:R-:W-:Y:S01]  /*4630*/  IMAD R70, R19, 0x8, R18 ;  /* 0x0000000813467824 */ /* 0x000fe200078e0212 */
[----:B------:R-:W-:Y:S01]  /*4640*/  SHF.L.U32 R76, R157, 0x1f, RZ ;  /* 0x0000001f9d4c7819 */ /* 0x000fe200000006ff */
[----:B------:R-:W-:Y:S03]  /*4650*/  BSSY B1, `(.L_x_13172) ;  /* 0x0000003000017945 */ /* 0x000fe60003800000 */
[----:B------:R-:W1:Y:S02]  /*4660*/  SYNCS.PHASECHK.TRANS64.TRYWAIT P6, [R70+URZ+0x19c90], R76 ;  /* 0x019c904c460075a7 */ /* 0x000e6400080c017f */
[----:B-1----:R-:W-:Y:S05]  /*4670*/  @!P6 BRA `(.L_x_13173) ;  /* 0x000001bc0090e947 */ /* 0x002fea0003800000 */
.L_x_13432:
[----:B------:R-:W-:Y:S05]  /*4680*/  BSYNC B1 ;  /* 0x0000000000017941 */ /* 0x000fea0003800000 */
.L_x_13172:
[----:B------:R-:W-:-:S03]  /*4690*/  UMOV UR4, 0xffffffff ;  /* 0xffffffff00047882 */ /* 0x000fc60000000000 */
[----:B------:R-:W-:Y:S05]  /*46a0*/  BRA.DIV UR4, `(.L_x_13174) ;  /* 0x000001be04987947 */ /* 0x000fea000b800000 */
[----:B------:R-:W2:Y:S04]  /*46b0*/  SHFL.IDX PT, R78, R78, RZ, 0x1e1f ;  /* 0x001e1fff4e4e7589 */ /* 0x000ea800000e0000 */
[----:B------:R-:W3:Y:S02]  /*46c0*/  SHFL.IDX PT, R79, R79, RZ, 0x1e1f ;  /* 0x001e1fff4f4f7589 */ /* 0x000ee400000e0000 */
.L_x_13436:
        /* <DEDUP_REMOVED lines=21> */
[----:B----4-:R-:W-:-:S04]  /*4820*/  LOP3.LUT R8, R12, 0x10, R90, 0xf8, !PT ;  /* 0x000000100c087812 */ /* 0x010fc800078ef85a */
[----:B-----5:R-:W-:-:S04]  /*4830*/  LOP3.LUT R8, R8, R11, RZ, 0x3c, !PT ;  /* 0x0000000b08087212 */ /* 0x020fc800078e3cff */
[----:B--2---:R-:W-:Y:S01]  /*4840*/  IADD3 R8, R8, R9, R10 ;  /* 0x0000000908087210 */ /* 0x004fe20007ffe00a */
        /* <DEDUP_REMOVED lines=9> */
[--C-:B------:R-:W-:Y:S01]  /*48e0*/  SHF.R.U32.HI R30, RZ, 0x8, R29.reuse ;  /* 0x00000008ff1e7819 */ /* 0x100fe2000001161d */
[----:B------:R-:W-:Y:S01]  /*48f0*/  IMAD.SHL.U32 R93, R93, 0x100, RZ ;  /* 0x000001005d5d7824 */ /* 0x000fe200078e00ff */
[----:B------:R-:W-:Y:S01]  /*4900*/  LOP3.LUT R91, R29, 0xff, RZ, 0xc0, !PT ;  /* 0x000000ff1d5b7812 */ /* 0x000fe200078ec0ff */
[----:B------:R-:W-:Y:S01]  /*4910*/  IMAD.U32 R38, R38, 0x10000, RZ ;  /* 0x0001000026267824 */ /* 0x000fe200078e00ff */
[----:B------:R-:W-:Y:S01]  /*4920*/  SHF.R.U32.HI R98, RZ, 0x18, R29 ;  /* 0x00000018ff627819 */ /* 0x000fe2000001161d */
[----:B------:R-:W-:Y:S01]  /*4930*/  IMAD.SHL.U32 R30, R30, 0x100, RZ ;  /* 0x000001001e1e7824 */ /* 0x000fe200078e00ff */
[----:B------:R-:W-:-:S02]  /*4940*/  LOP3.LUT R97, R37, 0xff, RZ, 0xc0, !PT ;  /* 0x000000ff25617812 */ /* 0x000fc400078ec0ff */
[----:B------:R-:W-:Y:S02]  /*4950*/  SHF.R.U32.HI R102, RZ, 0x18, R37 ;  /* 0x00000018ff667819 */ /* 0x000fe40000011625 */
[--C-:B------:R-:W-:Y:S02]  /*4960*/  SHF.R.U32.HI R28, RZ, 0x10, R31.reuse ;  /* 0x00000010ff1c7819 */ /* 0x100fe4000001161f */
[--C-:B------:R-:W-:Y:S02]  /*4970*/  SHF.R.U32.HI R29, RZ, 0x8, R31.reuse ;  /* 0x00000008ff1d7819 */ /* 0x100fe4000001161f */
[----:B------:R-:W-:Y:S02]  /*4980*/  LOP3.LUT R95, R31, 0xff, RZ, 0xc0, !PT ;  /* 0x000000ff1f5f7812 */ /* 0x000fe400078ec0ff */
[----:B------:R-:W-:Y:S02]  /*4990*/  SHF.R.U32.HI R100, RZ, 0x18, R31 ;  /* 0x00000018ff647819 */ /* 0x000fe4000001161f */
[----:B------:R-:W-:-:S02]  /*49a0*/  SHF.R.U32.HI R31, RZ, 0x10, R37 ;  /* 0x00000010ff1f7819 */ /* 0x000fc40000011625 */
[----:B------:R-:W-:Y:S02]  /*49b0*/  PRMT R102, R102, 0x654, R97 ;  /* 0x0000065466667816 */ /* 0x000fe40000000061 */
[----:B------:R-:W-:Y:S01]  /*49c0*/  PRMT R91, R98, 0x654, R91 ;  /* 0x00000654625b7816 */ /* 0x000fe2000000005b */
[----:B------:R-:W-:Y:S01]  /*49d0*/  IMAD.U32 R31, R31, 0x10000, RZ ;  /* 0x000100001f1f7824 */ /* 0x000fe200078e00ff */
        /* <DEDUP_REMOVED lines=8> */
[----:B--2---:R-:W-:Y:S02]  /*4a60*/  F2FP.F16.E4M3.UNPACK_B R30, R13 ;  /* 0x0000000dff1e723e */ /* 0x004fe400020006ff */
[----:B------:R-:W-:Y:S02]  /*4a70*/  F2FP.F16.E4M3.UNPACK_B R93, R39 ;  /* 0x00000027ff5d723e */ /* 0x000fe400020006ff */
[----:B------:R-:W-:Y:S01]  /*4a80*/  LOP3.LUT R91, R91, 0xff0000, R38, 0xf8, !PT ;  /* 0x00ff00005b5b7812 */ /* 0x000fe200078ef826 */
[--C-:B------:R-:W-:Y:S01]  /*4a90*/  HADD2.F32 R31, -RZ, R30.reuse.H0_H0 ;  /* 0x2000001eff1f7230 */ /* 0x100fe20000004100 */
[----:B0-----:R-:W-:Y:S01]  /*4aa0*/  F2FP.F16.E4M3.UNPACK_B R37, R9 ;  /* 0x00000009ff25723e */ /* 0x001fe200020006ff */
[----:B------:R-:W-:Y:S01]  /*4ab0*/  HADD2.F32 R99, -RZ, R93.H0_H0 ;  /* 0x2000005dff637230 */ /* 0x000fe20000004100 */
[----:B------:R-:W-:Y:S01]  /*4ac0*/  F2FP.F16.E4M3.UNPACK_B R97, R91 ;  /* 0x0000005bff61723e */ /* 0x000fe200020006ff */
[----:B------:R-:W-:Y:S01]  /*4ad0*/  HADD2.F32 R30, -RZ, R30.H1_H1 ;  /* 0x3000001eff1e7230 */ /* 0x000fe20000004100 */
[----:B------:R-:W-:Y:S01]  /*4ae0*/  PRMT R95, R100, 0x654, R95 ;  /* 0x00000654645f7816 */ /* 0x000fe2000000005f */
[----:B------:R-:W-:-:S02]  /*4af0*/  HADD2.F32 R38, -RZ, R37.H0_H0 ;  /* 0x20000025ff267230 */ /* 0x000fc40000004100 */
[C---:B------:R-:W-:Y:S01]  /*4b00*/  FMUL.FTZ R100, R31.reuse, R99 ;  /* 0x000000631f647220 */ /* 0x040fe20000410000 */
[----:B------:R-:W-:Y:S01]  /*4b10*/  HADD2.F32 R98, -RZ, R97.H0_H0 ;  /* 0x20000061ff627230 */ /* 0x000fe20000004100 */
[----:B------:R-:W-:Y:S01]  /*4b20*/  F2FP.F16.E4M3.UNPACK_B R9, R9.H1 ;  /* 0x00000009ff09723e */ /* 0x000fe200030006ff */
[----:B------:R-:W-:Y:S02]  /*4b30*/  HADD2.F32 R93, -RZ, R93.H1_H1 ;  /* 0x3000005dff5d7230 */ /* 0x000fe40000004100 */
[C---:B------:R-:W-:Y:S01]  /*4b40*/  FMUL.FTZ R99, R38.reuse, R99 ;  /* 0x0000006326637220 */ /* 0x040fe20000410000 */
[----:B------:R-:W-:Y:S02]  /*4b50*/  HADD2.F32 R97, -RZ, R97.H1_H1 ;  /* 0x30000061ff617230 */ /* 0x000fe40000004100 */
[-C--:B------:R-:W-:Y:S01]  /*4b60*/  FFMA.FTZ R38, R38, R98.reuse, -R100 ;  /* 0x0000006226267223 */ /* 0x080fe20000010864 */
[----:B------:R-:W-:Y:S01]  /*4b70*/  F2FP.F16.E4M3.UNPACK_B R91, R91.H1 ;  /* 0x0000005bff5b723e */ /* 0x000fe200030006ff */
[----:B------:R-:W-:Y:S01]  /*4b80*/  FFMA.FTZ R31, R31, R98, R99 ;  /* 0x000000621f1f7223 */ /* 0x000fe20000010063 */
[----:B------:R-:W-:-:S02]  /*4b90*/  HADD2.F32 R98, -RZ, R37.H1_H1 ;  /* 0x30000025ff627230 */ /* 0x000fc40000004100 */
[----:B------:R-:W-:-:S03]  /*4ba0*/  FMUL.FTZ R37, R30, R93 ;  /* 0x0000005d1e257220 */ /* 0x000fc60000410000 */
[C---:B------:R-:W-:Y:S01]  /*4bb0*/  FMUL.FTZ R93, R98.reuse, R93 ;  /* 0x0000005d625d7220 */ /* 0x040fe20000410000 */
[-C--:B------:R-:W-:Y:S01]  /*4bc0*/  FFMA.FTZ R37, R98, R97.reuse, -R37 ;  /* 0x0000006162257223 */ /* 0x080fe20000010825 */
[--C-:B------:R-:W-:Y:S02]  /*4bd0*/  HADD2.F32 R98, -RZ, R91.reuse.H0_H0 ;  /* 0x2000005bff627230 */ /* 0x100fe40000004100 */
[----:B------:R-:W-:Y:S01]  /*4be0*/  FFMA.FTZ R30, R30, R97, R93 ;  /* 0x000000611e1e7223 */ /* 0x000fe2000001005d */
[----:B------:R-:W-:Y:S01]  /*4bf0*/  F2FP.F16.E4M3.UNPACK_B R93, R13.H1 ;  /* 0x0000000dff5d723e */ /* 0x000fe200030006ff */
[----:B------:R-:W-:Y:S01]  /*4c00*/  HADD2.F32 R91, -RZ, R91.H1_H1 ;  /* 0x3000005bff5b7230 */ /* 0x000fe20000004100 */
[----:B------:R-:W-:Y:S01]  /*4c10*/  F2FP.F16.E4M3.UNPACK_B R97, R39.H1 ;  /* 0x00000027ff61723e */ /* 0x000fe200030006ff */
[----:B------:R-:W-:Y:S02]  /*4c20*/  HADD2.F32 R39, -RZ, R9.H0_H0 ;  /* 0x20000009ff277230 */ /* 0x000fe40000004100 */
[----:B------:R-:W-:-:S02]  /*4c30*/  HADD2.F32 R13, -RZ, R93.H0_H0 ;  /* 0x2000005dff0d7230 */ /* 0x000fc40000004100 */
[--C-:B------:R-:W-:Y:S02]  /*4c40*/  HADD2.F32 R99, -RZ, R97.reuse.H0_H0 ;  /* 0x20000061ff637230 */ /* 0x100fe40000004100 */
[----:B------:R-:W-:-:S03]  /*4c50*/  HADD2.F32 R97, -RZ, R97.H1_H1 ;  /* 0x30000061ff617230 */ /* 0x000fc60000004100 */
[-C--:B------:R-:W-:Y:S01]  /*4c60*/  FMUL.FTZ R100, R13, R99.reuse ;  /* 0x000000630d647220 */ /* 0x080fe20000410000 */
[----:B------:R-:W-:-:S03]  /*4c70*/  FMUL.FTZ R99, R39, R99 ;  /* 0x0000006327637220 */ /* 0x000fc60000410000 */
[-C--:B------:R-:W-:Y:S01]  /*4c80*/  FFMA.FTZ R39, R39, R98.reuse, -R100 ;  /* 0x0000006227277223 */ /* 0x080fe20000010864 */
[----:B------:R-:W-:Y:S01]  /*4c90*/  HADD2.F32 R100, -RZ, R9.H1_H1 ;  /* 0x30000009ff647230 */ /* 0x000fe20000004100 */
[----:B------:R-:W-:Y:S01]  /*4ca0*/  PRMT R9, R96, 0x654, R92 ;  /* 0x0000065460097816 */ /* 0x000fe2000000005c */
[----:B------:R-:W-:Y:S02]  /*4cb0*/  IMAD.SHL.U32 R92, R29, 0x100, RZ ;  /* 0x000001001d5c7824 */ /* 0x000fe400078e00ff */
[----:B------:R-:W-:Y:S01]  /*4cc0*/  FFMA.FTZ R13, R13, R98, R99 ;  /* 0x000000620d0d7223 */ /* 0x000fe20000010063 */
[----:B------:R-:W-:Y:S01]  /*4cd0*/  HADD2.F32 R98, -RZ, R93.H1_H1 ;  /* 0x3000005dff627230 */ /* 0x000fe20000004100 */
[----:B------:R-:W-:Y:S01]  /*4ce0*/  LOP3.LUT R29, R9, 0xff00, R94, 0xf8, !PT ;  /* 0x0000ff00091d7812 */ /* 0x000fe200078ef85e */
[----:B------:R-:W-:Y:S01]  /*4cf0*/  IMAD.U32 R9, R28, 0x10000, RZ ;  /* 0x000100001c097824 */ /* 0x000fe200078e00ff */
[----:B------:R-:W-:Y:S01]  /*4d00*/  LOP3.LUT R92, R95, 0xff00, R92, 0xf8, !PT ;  /* 0x0000ff005f5c7812 */ /* 0x000fe200078ef85c */
[----:B------:R-:W-:-:S02]  /*4d10*/  IMAD.U32 R28, R36, 0x10000, RZ ;  /* 0x00010000241c7824 */ /* 0x000fc400078e00ff */
[-C--:B------:R-:W-:Y:S01]  /*4d20*/  FMUL.FTZ R93, R98, R97.reuse ;  /* 0x00000061625d7220 */ /* 0x080fe20000410000 */
[----:B------:R-:W-:Y:S01]  /*4d30*/  FMUL.FTZ R97, R100, R97 ;  /* 0x0000006164617220 */ /* 0x000fe20000410000 */
[----:B------:R-:W-:Y:S01]  /*4d40*/  LOP3.LUT R9, R92, 0xff0000, R9, 0xf8, !PT ;  /* 0x00ff00005c097812 */ /* 0x000fe200078ef809 */
[----:B------:R-:W-:Y:S01]  /*4d50*/  IMAD.MOV.U32 R92, RZ, RZ, R11 ;  /* 0x000000ffff5c7224 */ /* 0x000fe200078e000b */
[----:B------:R-:W-:Y:S01]  /*4d60*/  LOP3.LUT R28, R29, 0xff0000, R28, 0xf8, !PT ;  /* 0x00ff00001d1c7812 */ /* 0x000fe200078ef81c */
[----:B------:R-:W-:Y:S01]  /*4d70*/  FFMA.FTZ R93, R100, R91, -R93 ;  /* 0x0000005b645d7223 */ /* 0x000fe2000001085d */
[----:B------:R-:W-:Y:S01]  /*4d80*/  F2FP.F16.E4M3.UNPACK_B R29, R15 ;  /* 0x0000000fff1d723e */ /* 0x000fe200020006ff */
[----:B------:R-:W-:Y:S01]  /*4d90*/  FFMA.FTZ R91, R98, R91, R97 ;  /* 0x0000005b625b7223 */ /* 0x000fe20000010061 */
        /* <DEDUP_REMOVED lines=8> */
[----:B------:R-:W-:-:S02]  /*4e20*/  HADD2.F32 R97, -RZ, R95.H0_H0 ;  /* 0x2000005fff617230 */ /* 0x000fc40000004100 */
[-C--:B------:R-:W-:Y:S01]  /*4e30*/  FMUL.FTZ R99, R96, R36.reuse ;  /* 0x0000002460637220 */ /* 0x080fe20000410000 */
[----:B------:R-:W-:Y:S02]  /*4e40*/  HADD2.F32 R95, -RZ, R95.H1_H1 ;  /* 0x3000005fff5f7230 */ /* 0x000fe40000004100 */
[C---:B------:R-:W-:Y:S01]  /*4e50*/  FMUL.FTZ R36, R98.reuse, R36 ;  /* 0x0000002462247220 */ /* 0x040fe20000410000 */
[----:B------:R-:W-:Y:S01]  /*4e60*/  F2FP.F16.E4M3.UNPACK_B R9, R9.H1 ;  /* 0x00000009ff09723e */ /* 0x000fe200030006ff */
[----:B------:R-:W-:Y:S01]  /*4e70*/  FFMA.FTZ R99, R98, R97, -R99 ;  /* 0x0000006162637223 */ /* 0x000fe20000010863 */
[----:B------:R-:W-:Y:S01]  /*4e80*/  F2FP.SATFINITE.E4M3.F32.PACK_AB_MERGE_C R39, R93, R39, RZ ;  /* 0x000000275d27723e */ /* 0x000fe200048070ff */
[----:B------:R-:W-:Y:S01]  /*4e90*/  FFMA.FTZ R96, R96, R97, R36 ;  /* 0x0000006160607223 */ /* 0x000fe20000010024 */
[----:B------:R-:W-:Y:S01]  /*4ea0*/  HADD2.F32 R97, -RZ, R94.H1_H1 ;  /* 0x3000005eff617230 */ /* 0x000fe20000004100 */
[----:B------:R-:W-:Y:S01]  /*4eb0*/  F2FP.SATFINITE.E4M3.F32.PACK_AB_MERGE_C R13, R91, R13, RZ ;  /* 0x0000000d5b0d723e */ /* 0x000fe200048070ff */
[----:B------:R-:W-:Y:S01]  /*4ec0*/  HADD2.F32 R94, -RZ, R11.H1_H1 ;  /* 0x3000000bff5e7230 */ /* 0x000fe20000004100 */
[-C--:B------:R-:W-:Y:S01]  /*4ed0*/  F2FP.F16.E4M3.UNPACK_B R93, R85.reuse.H1 ;  /* 0x00000055ff5d723e */ /* 0x080fe200030006ff */
[----:B------:R-:W-:Y:S01]  /*4ee0*/  HADD2.F32 R36, -RZ, R29.H1_H1 ;  /* 0x3000001dff247230 */ /* 0x000fe20000004100 */
[----:B------:R-:W-:-:S02]  /*4ef0*/  F2FP.F16.E4M3.UNPACK_B R85, R85 ;  /* 0x00000055ff55723e */ /* 0x000fc400020006ff */
[----:B------:R-:W-:Y:S01]  /*4f00*/  FMUL.FTZ R11, R94, R97 ;  /* 0x000000615e0b7220 */ /* 0x000fe20000410000 */
[----:B------:R-:W-:Y:S01]  /*4f10*/  F2FP.SATFINITE.E4M3.F32.PACK_AB_MERGE_C R13, R30, R31, R13 ;  /* 0x0000001f1e0d723e */ /* 0x000fe2000480700d */
[C---:B------:R-:W-:Y:S01]  /*4f20*/  FMUL.FTZ R29, R36.reuse, R97 ;  /* 0x00000061241d7220 */ /* 0x040fe20000410000 */
[----:B------:R-:W-:Y:S02]  /*4f30*/  HADD2.F32 R97, -RZ, R28.H0_H0 ;  /* 0x2000001cff617230 */ /* 0x000fe40000004100 */
[-C--:B------:R-:W-:Y:S01]  /*4f40*/  FFMA.FTZ R11, R36, R95.reuse, R11 ;  /* 0x0000005f240b7223 */ /* 0x080fe2000001000b */
[----:B------:R-:W-:Y:S01]  /*4f50*/  F2FP.F16.E4M3.UNPACK_B R36, R92.H1 ;  /* 0x0000005cff24723e */ /* 0x000fe200030006ff */
[----:B------:R-:W-:Y:S02]  /*4f60*/  HADD2.F32 R92, -RZ, R15.H0_H0 ;  /* 0x2000000fff5c7230 */ /* 0x000fe40000004100 */
[----:B------:R-:W-:Y:S01]  /*4f70*/  FFMA.FTZ R29, R94, R95, -R29 ;  /* 0x0000005f5e1d7223 */ /* 0x000fe2000001081d */
[----:B------:R-:W-:-:S02]  /*4f80*/  HADD2.F32 R94, -RZ, R9.H0_H0 ;  /* 0x20000009ff5e7230 */ /* 0x000fc40000004100 */
[--C-:B------:R-:W-:Y:S02]  /*4f90*/  HADD2.F32 R95, -RZ, R36.reuse.H0_H0 ;  /* 0x20000024ff5f7230 */ /* 0x100fe40000004100 */
[-C--:B------:R-:W-:Y:S01]  /*4fa0*/  FMUL.FTZ R98, R92, R97.reuse ;  /* 0x000000615c627220 */ /* 0x080fe20000410000 */
[----:B------:R-:W-:Y:S02]  /*4fb0*/  HADD2.F32 R36, -RZ, R36.H1_H1 ;  /* 0x30000024ff247230 */ /* 0x000fe40000004100 */
[----:B------:R-:W-:Y:S02]  /*4fc0*/  HADD2.F32 R9, -RZ, R9.H1_H1 ;  /* 0x30000009ff097230 */ /* 0x000fe40000004100 */
[C---:B------:R-:W-:Y:S01]  /*4fd0*/  FFMA.FTZ R98, R95.reuse, R94, -R98 ;  /* 0x0000005e5f627223 */ /* 0x040fe20000010862 */
[----:B------:R-:W-:-:S04]  /*4fe0*/  FMUL.FTZ R95, R95, R97 ;  /* 0x000000615f5f7220 */ /* 0x000fc80000410000 */
[----:B------:R-:W-:Y:S01]  /*4ff0*/  FFMA.FTZ R92, R92, R94, R95 ;  /* 0x0000005e5c5c7223 */ /* 0x000fe2000001005f */
[----:B------:R-:W-:Y:S02]  /*5000*/  HADD2.F32 R94, -RZ, R15.H1_H1 ;  /* 0x3000000fff5e7230 */ /* 0x000fe40000004100 */
[----:B------:R-:W-:Y:S01]  /*5010*/  HADD2.F32 R95, -RZ, R28.H1_H1 ;  /* 0x3000001cff5f7230 */ /* 0x000fe20000004100 */
[-C--:B------:R-:W-:Y:S02]  /*5020*/  F2FP.F16.E4M3.UNPACK_B R28, R8.reuse.H1 ;  /* 0x00000008ff1c723e */ /* 0x080fe400030006ff */
[----:B------:R-:W-:Y:S02]  /*5030*/  F2FP.F16.E4M3.UNPACK_B R8, R8 ;  /* 0x00000008ff08723e */ /* 0x000fe400020006ff */
[-C--:B------:R-:W-:Y:S01]  /*5040*/  FMUL.FTZ R15, R94, R95.reuse ;  /* 0x0000005f5e0f7220 */ /* 0x080fe20000410000 */
[----:B------:R-:W-:-:S03]  /*5050*/  FMUL.FTZ R95, R36, R95 ;  /* 0x0000005f245f7220 */ /* 0x000fc60000410000 */
[-C--:B------:R-:W-:Y:S01]  /*5060*/  FFMA.FTZ R15, R36, R9.reuse, -R15 ;  /* 0x00000009240f7223 */ /* 0x080fe2000001080f */
[-C--:B------:R-:W-:Y:S01]  /*5070*/  F2FP.F16.E4M3.UNPACK_B R36, R12.reuse.H1 ;  /* 0x0000000cff24723e */ /* 0x080fe200030006ff */
[----:B------:R-:W-:Y:S01]  /*5080*/  FFMA.FTZ R9, R94, R9, R95 ;  /* 0x000000095e097223 */ /* 0x000fe2000001005f */
[----:B------:R-:W-:Y:S01]  /*5090*/  HADD2.F32 R94, -RZ, R28.H0_H0 ;  /* 0x2000001cff5e7230 */ /* 0x000fe20000004100 */
[----:B------:R-:W-:Y:S01]  /*50a0*/  F2FP.F16.E4M3.UNPACK_B R12, R12 ;  /* 0x0000000cff0c723e */ /* 0x000fe200020006ff */
[----:B------:R-:W-:Y:S01]  /*50b0*/  HADD2.F32 R95, -RZ, R93.H0_H0 ;  /* 0x2000005dff5f7230 */ /* 0x000fe20000004100 */
[----:B------:R-:W-:Y:S01]  /*50c0*/  F2FP.SATFINITE.E4M3.F32.PACK_AB_MERGE_C R98, R15, R98, RZ ;  /* 0x000000620f62723e */ /* 0x000fe200048070ff */
[--C-:B------:R-:W-:Y:S01]  /*50d0*/  HADD2.F32 R91, -RZ, R36.reuse.H0_H0 ;  /* 0x20000024ff5b7230 */ /* 0x100fe20000004100 */
[-C--:B------:R-:W-:Y:S01]  /*50e0*/  F2FP.F16.E4M3.UNPACK_B R15, R87.reuse.H1 ;  /* 0x00000057ff0f723e */ /* 0x080fe200030006ff */
[----:B------:R-:W-:Y:S01]  /*50f0*/  HADD2.F32 R36, -RZ, R36.H1_H1 ;  /* 0x30000024ff247230 */ /* 0x000fe20000004100 */
[----:B------:R-:W-:Y:S01]  /*5100*/  F2FP.F16.E4M3.UNPACK_B R87, R87 ;  /* 0x00000057ff57723e */ /* 0x000fe200020006ff */
[----:B------:R-:W-:Y:S01]  /*5110*/  HADD2.F32 R28, -RZ, R28.H1_H1 ;  /* 0x3000001cff1c7230 */ /* 0x000fe20000004100 */
[----:B------:R-:W-:Y:S01]  /*5120*/  F2FP.SATFINITE.E4M3.F32.PACK_AB_MERGE_C R92, R9, R92, RZ ;  /* 0x0000005c095c723e */ /* 0x000fe200048070ff */
[--C-:B------:R-:W-:Y:S01]  /*5130*/  HADD2.F32 R100, -RZ, R15.reuse.H0_H0 ;  /* 0x2000000fff647230 */ /* 0x100fe20000004100 */
[----:B------:R-:W-:Y:S01]  /*5140*/  F2FP.SATFINITE.E4M3.F32.PACK_AB_MERGE_C R29, R29, R99, R98 ;  /* 0x000000631d1d723e */ /* 0x000fe20004807062 */
[----:B------:R-:W-:Y:S01]  /*5150*/  HADD2.F32 R15, -RZ, R15.H1_H1 ;  /* 0x3000000fff0f7230 */ /* 0x000fe20000004100 */
[----:B------:R-:W-:Y:S01]  /*5160*/  F2FP.SATFINITE.E4M3.F32.PACK_AB_MERGE_C R9, R37, R38, R39 ;  /* 0x000000262509723e */ /* 0x000fe20004807027 */
[----:B------:R-:W-:-:S02]  /*5170*/  HADD2.F32 R93, -RZ, R93.H1_H1 ;  /* 0x3000005dff5d7230 */ /* 0x000fc40000004100 */
[-C--:B------:R-:W-:Y:S01]  /*5180*/  FMUL.FTZ R97, R91, R100.reuse ;  /* 0x000000645b617220 */ /* 0x080fe20000410000 */
[----:B------:R-:W-:-:S03]  /*5190*/  FMUL.FTZ R100, R94, R100 ;  /* 0x000000645e647220 */ /* 0x000fc60000410000 */
[-C--:B------:R-:W-:Y:S01]  /*51a0*/  FFMA.FTZ R97, R94, R95.reuse, -R97 ;  /* 0x0000005f5e617223 */ /* 0x080fe20000010861 */
[----:B------:R-:W-:Y:S01]  /*51b0*/  FFMA.FTZ R100, R91, R95, R100 ;  /* 0x0000005f5b647223 */ /* 0x000fe20000010064 */
[-C--:B------:R-:W-:Y:S01]  /*51c0*/  FMUL.FTZ R91, R36, R15.reuse ;  /* 0x0000000f245b7220 */ /* 0x080fe20000410000 */
[C---:B------:R-:W-:Y:S01]  /*51d0*/  FMUL.FTZ R15, R28.reuse, R15 ;  /* 0x0000000f1c0f7220 */ /* 0x040fe20000410000 */
[----:B------:R-:W-:Y:S02]  /*51e0*/  HADD2.F32 R95, -RZ, R87.H0_H0 ;  /* 0x20000057ff5f7230 */ /* 0x000fe40000004100 */
[-C--:B------:R-:W-:Y:S01]  /*51f0*/  FFMA.FTZ R28, R28, R93.reuse, -R91 ;  /* 0x0000005d1c1c7223 */ /* 0x080fe2000001085b */
[----:B------:R-:W-:Y:S01]  /*5200*/  FFMA.FTZ R15, R36, R93, R15 ;  /* 0x0000005d240f7223 */ /* 0x000fe2000001000f */
[----:B------:R-:W-:Y:S02]  /*5210*/  HADD2.F32 R36, -RZ, R12.H0_H0 ;  /* 0x2000000cff247230 */ /* 0x000fe40000004100 */
        /* <DEDUP_REMOVED lines=15> */
[-C--:B------:R-:W-:Y:S01]  /*5310*/  FFMA.FTZ R91, R8, R85.reuse, -R91 ;  /* 0x00000055085b7223 */ /* 0x080fe2000001085b */
[----:B------:R-:W-:Y:S01]  /*5320*/  F2FP.SATFINITE.E4M3.F32.PACK_AB_MERGE_C R15, R15, R100, RZ ;  /* 0x000000640f0f723e */ /* 0x000fe200048070ff */
[----:B------:R-:W-:Y:S01]  /*5330*/  FFMA.FTZ R8, R12, R85, R87 ;  /* 0x000000550c087223 */ /* 0x000fe20000010057 */
[----:B------:R-:W-:Y:S01]  /*5340*/  F2FP.F16.E4M3.UNPACK_B R85, R14.H1 ;  /* 0x0000000eff55723e */ /* 0x000fe200030006ff */
[--C-:B------:R-:W-:Y:S01]  /*5350*/  HADD2.F32 R97, -RZ, R36.reuse.H0_H0 ;  /* 0x20000024ff617230 */ /* 0x100fe20000004100 */
[----:B------:R-:W-:Y:S01]  /*5360*/  F2FP.SATFINITE.E4M3.F32.PACK_AB_MERGE_C R94, R91, R94, R28 ;  /* 0x0000005e5b5e723e */ /* 0x000fe2000480701c */
[----:B------:R-:W-:Y:S01]  /*5370*/  IMAD.MOV.U32 R28, RZ, RZ, R10 ;  /* 0x000000ffff1c7224 */ /* 0x000fe200078e000a */
[----:B------:R-:W-:Y:S01]  /*5380*/  F2FP.F16.E4M3.UNPACK_B R91, R86.H1 ;  /* 0x00000056ff5b723e */ /* 0x000fe200030006ff */
[--C-:B------:R-:W-:Y:S01]  /*5390*/  HADD2.F32 R12, -RZ, R85.reuse.H0_H0 ;  /* 0x20000055ff0c7230 */ /* 0x100fe20000004100 */
[----:B------:R-:W-:Y:S01]  /*53a0*/  F2FP.F16.E4M3.UNPACK_B R14, R14 ;  /* 0x0000000eff0e723e */ /* 0x000fe200020006ff */
[----:B------:R-:W-:Y:S01]  /*53b0*/  HADD2.F32 R36, -RZ, R36.H1_H1 ;  /* 0x30000024ff247230 */ /* 0x000fe20000004100 */
[----:B------:R-:W-:Y:S01]  /*53c0*/  F2FP.F16.E4M3.UNPACK_B R87, R28.H1 ;  /* 0x0000001cff57723e */ /* 0x000fe200030006ff */
[----:B------:R-:W-:-:S02]  /*53d0*/  HADD2.F32 R85, -RZ, R85.H1_H1 ;  /* 0x30000055ff557230 */ /* 0x000fc40000004100 */
[-C--:B------:R-:W-:Y:S01]  /*53e0*/  FMUL.FTZ R101, R12, R97.reuse ;  /* 0x000000610c657220 */ /* 0x080fe20000410000 */
[----:B------:R-:W-:Y:S01]  /*53f0*/  HADD2.F32 R93, -RZ, R91.H0_H0 ;  /* 0x2000005bff5d7230 */ /* 0x000fe20000004100 */
[----:B------:R-:W-:Y:S01]  /*5400*/  F2FP.F16.E4M3.UNPACK_B R28, R28 ;  /* 0x0000001cff1c723e */ /* 0x000fe200020006ff */
[--C-:B------:R-:W-:Y:S02]  /*5410*/  HADD2.F32 R10, -RZ, R87.reuse.H0_H0 ;  /* 0x20000057ff0a7230 */ /* 0x100fe40000004100 */
[----:B------:R-:W-:Y:S01]  /*5420*/  FMUL.FTZ R104, R85, R36 ;  /* 0x0000002455687220 */ /* 0x000fe20000410000 */
[----:B------:R-:W-:Y:S01]  /*5430*/  HADD2.F32 R87, -RZ, R87.H1_H1 ;  /* 0x30000057ff577230 */ /* 0x000fe20000004100 */
[----:B------:R-:W-:Y:S01]  /*5440*/  F2FP.F16.E4M3.UNPACK_B R86, R86 ;  /* 0x00000056ff56723e */ /* 0x000fe200020006ff */
[----:B------:R-:W-:Y:S02]  /*5450*/  HADD2.F32 R102, -RZ, R91.H1_H1 ;  /* 0x3000005bff667230 */ /* 0x000fe40000004100 */
[C---:B------:R-:W-:Y:S01]  /*5460*/  FMUL.FTZ R97, R10.reuse, R97 ;  /* 0x000000610a617220 */ /* 0x040fe20000410000 */
[----:B------:R-:W-:Y:S01]  /*5470*/  FFMA.FTZ R10, R10, R93, -R101 ;  /* 0x0000005d0a0a7223 */ /* 0x000fe20000010865 */
[----:B------:R-:W-:Y:S01]  /*5480*/  FMUL.FTZ R36, R87, R36 ;  /* 0x0000002457247220 */ /* 0x000fe20000410000 */
[----:B------:R-:W-:-:S02]  /*5490*/  HADD2.F32 R91, -RZ, R86.H0_H0 ;  /* 0x20000056ff5b7230 */ /* 0x000fc40000004100 */
[----:B------:R-:W-:Y:S01]  /*54a0*/  FFMA.FTZ R12, R12, R93, R97 ;  /* 0x0000005d0c0c7223 */ /* 0x000fe20000010061 */
        /* <DEDUP_REMOVED lines=8> */
[----:B------:R-:W-:Y:S01]  /*5530*/  FMUL.FTZ R97, R36, R93 ;  /* 0x0000005d24617220 */ /* 0x000fe20000410000 */
[----:B------:R-:W-:-:S02]  /*5540*/  HADD2.F32 R28, -RZ, R28.H1_H1 ;  /* 0x3000001cff1c7230 */ /* 0x000fc40000004100 */
[C---:B------:R-:W-:Y:S01]  /*5550*/  FMUL.FTZ R93, R102.reuse, R93 ;  /* 0x0000005d665d7220 */ /* 0x040fe20000410000 */
[----:B------:R-:W-:Y:S02]  /*5560*/  HADD2.F32 R101, -RZ, R86.H1_H1 ;  /* 0x30000056ff657230 */ /* 0x000fe40000004100 */
[----:B------:R-:W-:Y:S01]  /*5570*/  FFMA.FTZ R97, R102, R91, -R97 ;  /* 0x0000005b66617223 */ /* 0x000fe20000010861 */
[----:B------:R-:W-:Y:S01]  /*5580*/  F2FP.SATFINITE.E4M3.F32.PACK_AB_MERGE_C R12, R8, R95, R15 ;  /* 0x0000005f080c723e */ /* 0x000fe2000480700f */
[----:B------:R-:W-:Y:S01]  /*5590*/  FFMA.FTZ R93, R36, R91, R93 ;  /* 0x0000005b245d7223 */ /* 0x000fe2000001005d */
[----:B------:R-:W-:Y:S01]  /*55a0*/  HADD2.F32 R91, -RZ, R88.H1_H1 ;  /* 0x30000058ff5b7230 */ /* 0x000fe20000004100 */
[----:B------:R-:W-:Y:S01]  /*55b0*/  F2FP.SATFINITE.E4M3.F32.PACK_AB_MERGE_C R15, R11, R96, R92 ;  /* 0x000000600b0f723e */ /* 0x000fe2000480705c */
[----:B------:R-:W-:Y:S01]  /*55c0*/  IMAD.MOV.U32 R11, RZ, RZ, R29 ;  /* 0x000000ffff0b7224 */ /* 0x000fe200078e001d */
[----:B------:R-:W-:Y:S02]  /*55d0*/  MOV R8, R94 ;  /* 0x0000005e00087202 */ /* 0x000fe40000000f00 */
[-C--:B------:R-:W-:Y:S01]  /*55e0*/  FMUL.FTZ R103, R14, R91.reuse ;  /* 0x0000005b0e677220 */ /* 0x080fe20000410000 */
[----:B------:R-:W-:-:S03]  /*55f0*/  FMUL.FTZ R91, R28, R91 ;  /* 0x0000005b1c5b7220 */ /* 0x000fc60000410000 */
[-C--:B------:R-:W-:Y:S01]  /*5600*/  FFMA.FTZ R28, R28, R101.reuse, -R103 ;  /* 0x000000651c1c7223 */ /* 0x080fe20000010867 */
[----:B------:R-:W-:-:S04]  /*5610*/  FFMA.FTZ R14, R14, R101, R91 ;  /* 0x000000650e0e7223 */ /* 0x000fc8000001005b */
[----:B------:R-:W-:Y:S02]  /*5620*/  F2FP.SATFINITE.E4M3.F32.PACK_AB_MERGE_C R10, R28, R97, R10 ;  /* 0x000000611c0a723e */ /* 0x000fe4000480700a */
[----:B------:R-:W-:-:S07]  /*5630*/  F2FP.SATFINITE.E4M3.F32.PACK_AB_MERGE_C R14, R14, R93, R85 ;  /* 0x0000005d0e0e723e */ /* 0x000fce0004807055 */
.L_x_13178:
[----:B------:R-:W-:Y:S05]  /*5640*/  BSYNC B2 ;  /* 0x0000000000027941 */ /* 0x000fea0003800000 */
.L_x_13177:
[----:B---3--:R-:W-:-:S04]  /*5650*/  IADD3 R28, P6, R48, R79, RZ ;  /* 0x0000004f301c7210 */ /* 0x008fc80007fde0ff */
[----:B------:R-:W-:Y:S02]  /*5660*/  LEA.HI.X.SX32 R29, R48, R78, 0x1, P6 ;  /* 0x0000004e301d7211 */ /* 0x000fe400030f0eff */
[----:B------:R-:W-:-:S03]  /*5670*/  @!P5 IADD3 R30, P6, R79, R90, RZ ;  /* 0x0000005a4f1ed210 */ /* 0x000fc60007fde0ff */
[----:B0-----:R4:W-:Y:S01]  /*5680*/  ST.E.128 desc[UR40][R28.64], R8 ;  /* 0x000000081c007985 */ /* 0x0019e2000c101d28 */
[----:B------:R-:W-:-:S05]  /*5690*/  @!P5 LEA.HI.X.SX32 R31, R90, R78, 0x1, P6 ;  /* 0x0000004e5a1fd211 */ /* 0x000fca00030f0eff */
[----:B--2---:R4:W-:Y:S04]  /*56a0*/  @!P5 ST.E.128 desc[UR40][R30.64], R12 ;  /* 0x0000000c1e00d985 */ /* 0x0049e8000c101d28 */
.L_x_13176:
[----:B------:R-:W-:Y:S05]  /*56b0*/  BSYNC B1 ;  /* 0x0000000000017941 */ /* 0x000fea0003800000 */
.L_x_13175:
[----:B------:R-:W-:-:S13]  /*56c0*/  ISETP.NE.AND P5, PT, R53, RZ, PT ;  /* 0x000000ff3500720c */ /* 0x000fda0003fa5270 */
[----:B------:R-:W-:Y:S05]  /*56d0*/  @!P5 BRA `(.L_x_13158) ;  /* 0x0000001000c0d947 */ /* 0x000fea0003800000 */
[----:B0---4-:R-:W4:Y:S04]  /*56e0*/  LDL R12, [R1+0x14] ;  /* 0x00001400010c7983 */ /* 0x011f280000100800 */
[----:B------:R-:W5:Y:S04]  /*56f0*/  LDL R11, [R1+0xa4] ;  /* 0x0000a400010b7983 */ /* 0x000f680000100800 */
[----:B------:R-:W5:Y:S01]  /*5700*/  LDL R10, [R1+0x24] ;  /* 0x00002400010a7983 */ /* 0x000f620000100800 */
[----:B------:R-:W-:Y:S01]  /*5710*/  SEL R89, R55, R89, !P2 ;  /* 0x0000005937597207 */ /* 0x000fe20005000000 */
[----:B------:R-:W-:Y:S01]  /*5720*/  BSSY B1, `(.L_x_13179) ;  /* 0x00000ea000017945 */ /* 0x000fe20003800000 */
[----:B------:R-:W-:-:S02]  /*5730*/  ISETP.GE.AND P6, PT, R67, R77, PT ;  /* 0x0000004d4300720c */ /* 0x000fc40003fc6270 */
[----:B------:R-:W-:Y:S02]  /*5740*/  SHF.R.S32.HI R8, RZ, 0x1f, R89 ;  /* 0x0000001fff087819 */ /* 0x000fe40000011459 */
[C---:B---3--:R-:W-:Y:S02]  /*5750*/  IADD3 R28, P5, R3.reuse, R79, RZ ;  /* 0x0000004f031c7210 */ /* 0x048fe40007fbe0ff */
        /* <DEDUP_REMOVED lines=22> */
[----:B------:R-:W-:Y:S02]  /*58c0*/  SHF.R.U32.HI R36, RZ, 0x8, R33 ;  /* 0x00000008ff247819 */ /* 0x000fe40000011621 */
[----:B------:R-:W-:Y:S01]  /*58d0*/  SHF.R.U32.HI R37, RZ, 0x8, R35 ;  /* 0x00000008ff257819 */ /* 0x000fe20000011623 */
[----:B------:R-:W-:Y:S01]  /*58e0*/  IMAD.SHL.U32 R34, R34, 0x100, RZ ;  /* 0x0000010022227824 */ /* 0x000fe200078e00ff */
[--C-:B------:R-:W-:Y:S01]  /*58f0*/  SHF.R.U32.HI R87, RZ, 0x18, R5.reuse ;  /* 0x00000018ff577819 */ /* 0x100fe20000011605 */
[----:B------:R-:W-:Y:S01]  /*5900*/  IMAD.SHL.U32 R36, R36, 0x100, RZ ;  /* 0x0000010024247824 */ /* 0x000fe200078e00ff */
[----:B------:R-:W-:Y:S01]  /*5910*/  LOP3.LUT R38, R5, 0xff, RZ, 0xc0, !PT ;  /* 0x000000ff05267812 */ /* 0x000fe200078ec0ff */
[----:B------:R-:W-:Y:S01]  /*5920*/  IMAD.SHL.U32 R8, R37, 0x100, RZ ;  /* 0x0000010025087824 */ /* 0x000fe200078e00ff */
[----:B------:R-:W-:-:S02]  /*5930*/  SHF.R.U32.HI R6, RZ, 0x10, R5 ;  /* 0x00000010ff067819 */ /* 0x000fc40000011605 */
[----:B------:R-:W-:Y:S02]  /*5940*/  SHF.R.U32.HI R88, RZ, 0x18, R7 ;  /* 0x00000018ff587819 */ /* 0x000fe40000011607 */
[----:B------:R-:W-:Y:S01]  /*5950*/  LOP3.LUT R39, R7, 0xff, RZ, 0xc0, !PT ;  /* 0x000000ff07277812 */ /* 0x000fe200078ec0ff */
[----:B------:R-:W-:Y:S01]  /*5960*/  IMAD.U32 R6, R6, 0x10000, RZ ;  /* 0x0001000006067824 */ /* 0x000fe200078e00ff */
[----:B------:R-:W-:Y:S02]  /*5970*/  SHF.R.U32.HI R86, RZ, 0x18, R33 ;  /* 0x00000018ff567819 */ /* 0x000fe40000011621 */
[----:B------:R-:W-:Y:S02]  /*5980*/  LOP3.LUT R77, R33, 0xff, RZ, 0xc0, !PT ;  /* 0x000000ff214d7812 */ /* 0x000fe400078ec0ff */
[----:B------:R-:W-:Y:S02]  /*5990*/  SHF.R.U32.HI R4, RZ, 0x10, R7 ;  /* 0x00000010ff047819 */ /* 0x000fe40000011607 */
[----:B------:R-:W-:-:S02]  /*59a0*/  SHF.R.U32.HI R5, RZ, 0x10, R33 ;  /* 0x00000010ff057819 */ /* 0x000fc40000011621 */
[----:B------:R-:W-:Y:S01]  /*59b0*/  LOP3.LUT R33, R35, 0xff0000ff, RZ, 0xc0, !PT ;  /* 0xff0000ff23217812 */ /* 0x000fe200078ec0ff */
[----:B------:R-:W-:Y:S01]  /*59c0*/  IMAD.U32 R4, R4, 0x10000, RZ ;  /* 0x0001000004047824 */ /* 0x000fe200078e00ff */
[----:B------:R-:W-:Y:S01]  /*59d0*/  SHF.R.U32.HI R7, RZ, 0x10, R35 ;  /* 0x00000010ff077819 */ /* 0x000fe20000011623 */
[----:B------:R-:W-:Y:S01]  /*59e0*/  IMAD.SHL.U32 R35, R85, 0x100, RZ ;  /* 0x0000010055237824 */ /* 0x000fe200078e00ff */
[----:B------:R-:W-:Y:S02]  /*59f0*/  PRMT R38, R87, 0x654, R38 ;  /* 0x0000065457267816 */ /* 0x000fe40000000026 */
[----:B------:R-:W-:Y:S02]  /*5a00*/  PRMT R39, R88, 0x654, R39 ;  /* 0x0000065458277816 */ /* 0x000fe40000000027 */
[----:B------:R-:W-:Y:S01]  /*5a10*/  PRMT R77, R86, 0x654, R77 ;  /* 0x00000654564d7816 */ /* 0x000fe2000000004d */
[----:B------:R-:W-:Y:S01]  /*5a20*/  IMAD.U32 R86, R7, 0x10000, RZ ;  /* 0x0001000007567824 */ /* 0x000fe200078e00ff */
[----:B------:R-:W-:Y:S01]  /*5a30*/  LOP3.LUT R35, R38, 0xff00, R35, 0xf8, !PT ;  /* 0x0000ff0026237812 */ /* 0x000fe200078ef823 */
[----:B------:R-:W-:Y:S01]  /*5a40*/  IMAD.U32 R38, R5, 0x10000, RZ ;  /* 0x0001000005267824 */ /* 0x000fe200078e00ff */
[----:B------:R-:W-:-:S02]  /*5a50*/  LOP3.LUT R39, R39, 0xff00, R34, 0xf8, !PT ;  /* 0x0000ff0027277812 */ /* 0x000fc400078ef822 */
[----:B------:R-:W-:Y:S02]  /*5a60*/  LOP3.LUT R77, R77, 0xff00, R36, 0xf8, !PT ;  /* 0x0000ff004d4d7812 */ /* 0x000fe400078ef824 */
[----:B------:R-:W-:Y:S02]  /*5a70*/  LOP3.LUT R85, R33, 0xff00, R8, 0xf8, !PT ;  /* 0x0000ff0021557812 */ /* 0x000fe400078ef808 */
[----:B------:R-:W-:Y:S02]  /*5a80*/  F2FP.F16.E4M3.UNPACK_B R36, R83.H1 ;  /* 0x00000053ff24723e */ /* 0x000fe400030006ff */
[----:B------:R-:W-:Y:S02]  /*5a90*/  F2FP.F16.E4M3.UNPACK_B R34, R32.H1 ;  /* 0x00000020ff22723e */ /* 0x000fe400030006ff */
[----:B------:R-:W-:Y:S02]  /*5aa0*/  F2FP.F16.E4M3.UNPACK_B R33, R30.H1 ;  /* 0x0000001eff21723e */ /* 0x000fe400030006ff */
[----:B------:R-:W-:Y:S01]  /*5ab0*/  LOP3.LUT R6, R35, 0xff0000, R6, 0xf8, !PT ;  /* 0x00ff000023067812 */ /* 0x000fe200078ef806 */
[----:B------:R-:W-:Y:S01]  /*5ac0*/  HADD2.F32 R8, -RZ, R34.H0_H0 ;  /* 0x20000022ff087230 */ /* 0x000fe20000004100 */
[----:B------:R-:W-:Y:S01]  /*5ad0*/  LOP3.LUT R4, R39, 0xff0000, R4, 0xf8, !PT ;  /* 0x00ff000027047812 */ /* 0x000fe200078ef804 */
[--C-:B------:R-:W-:Y:S01]  /*5ae0*/  HADD2.F32 R39, -RZ, R36.reuse.H0_H0 ;  /* 0x20000024ff277230 */ /* 0x100fe20000004100 */
[----:B------:R-:W-:Y:S01]  /*5af0*/  F2FP.F16.E4M3.UNPACK_B R35, R81.H1 ;  /* 0x00000051ff23723e */ /* 0x000fe200030006ff */
[----:B------:R-:W-:Y:S01]  /*5b00*/  HADD2.F32 R12, -RZ, R33.H0_H0 ;  /* 0x20000021ff0c7230 */ /* 0x000fe20000004100 */
[----:B------:R-:W-:Y:S01]  /*5b10*/  LOP3.LUT R7, R77, 0xff0000, R38, 0xf8, !PT ;  /* 0x00ff00004d077812 */ /* 0x000fe200078ef826 */
[----:B------:R-:W-:-:S02]  /*5b20*/  HADD2.F32 R36, -RZ, R36.H1_H1 ;  /* 0x30000024ff247230 */ /* 0x000fc40000004100 */
[-C--:B------:R-:W-:Y:S01]  /*5b30*/  FMUL.FTZ R87, R8, R39.reuse ;  /* 0x0000002708577220 */ /* 0x080fe20000410000 */
[--C-:B------:R-:W-:Y:S02]  /*5b40*/  HADD2.F32 R37, -RZ, R35.reuse.H0_H0 ;  /* 0x20000023ff257230 */ /* 0x100fe40000004100 */
[----:B------:R-:W-:Y:S01]  /*5b50*/  FMUL.FTZ R39, R12, R39 ;  /* 0x000000270c277220 */ /* 0x000fe20000410000 */
[----:B------:R-:W-:Y:S01]  /*5b60*/  HADD2.F32 R38, -RZ, R35.H1_H1 ;  /* 0x30000023ff267230 */ /* 0x000fe20000004100 */
[----:B------:R-:W-:Y:S01]  /*5b70*/  F2FP.F16.E4M3.UNPACK_B R83, R83 ;  /* 0x00000053ff53723e */ /* 0x000fe200020006ff */
[----:B------:R-:W-:Y:S01]  /*5b80*/  HADD2.F32 R33, -RZ, R33.H1_H1 ;  /* 0x30000021ff217230 */ /* 0x000fe20000004100 */
[----:B------:R-:W-:Y:S01]  /*5b90*/  F2FP.F16.E4M3.UNPACK_B R32, R32 ;  /* 0x00000020ff20723e */ /* 0x000fe200020006ff */
[----:B------:R-:W-:Y:S01]  /*5ba0*/  HADD2.F32 R35, -RZ, R34.H1_H1 ;  /* 0x30000022ff237230 */ /* 0x000fe20000004100 */
[----:B------:R-:W-:Y:S01]  /*5bb0*/  F2FP.F16.E4M3.UNPACK_B R34, R30 ;  /* 0x0000001eff22723e */ /* 0x000fe200020006ff */
[----:B------:R-:W-:Y:S01]  /*5bc0*/  FFMA.FTZ R8, R8, R37, R39 ;  /* 0x0000002508087223 */ /* 0x000fe20000010027 */
[----:B------:R-:W-:Y:S01]  /*5bd0*/  LOP3.LUT R5, R85, 0xff0000, R86, 0xf8, !PT ;  /* 0x00ff000055057812 */ /* 0x000fe200078ef856 */
[-C--:B------:R-:W-:Y:S01]  /*5be0*/  FMUL.FTZ R88, R33, R36.reuse ;  /* 0x0000002421587220 */ /* 0x080fe20000410000 */
[----:B------:R-:W-:Y:S01]  /*5bf0*/  F2FP.F16.E4M3.UNPACK_B R81, R81 ;  /* 0x00000051ff51723e */ /* 0x000fe200020006ff */
[----:B------:R-:W-:Y:S01]  /*5c00*/  FMUL.FTZ R86, R35, R36 ;  /* 0x0000002423567220 */ /* 0x000fe20000410000 */
[----:B------:R-:W-:-:S02]  /*5c10*/  HADD2.F32 R39, -RZ, R83.H0_H0 ;  /* 0x20000053ff277230 */ /* 0x000fc40000004100 */
[----:B------:R-:W-:Y:S01]  /*5c20*/  FFMA.FTZ R12, R12, R37, -R87 ;  /* 0x000000250c0c7223 */ /* 0x000fe20000010857 */
        /* <DEDUP_REMOVED lines=45> */
[----:B------:R-:W-:Y:S01]  /*5f00*/  F2FP.SATFINITE.E4M3.F32.PACK_AB_MERGE_C R8, R37, R30, R12 ;  /* 0x0000001e2508723e */ /* 0x000fe2000480700c */
[----:B------:R-:W-:Y:S01]  /*5f10*/  HADD2.F32 R89, -RZ, R85.H1_H1 ;  /* 0x30000055ff597230 */ /* 0x000fe20000004100 */
[----:B------:R-:W-:Y:S01]  /*5f20*/  F2FP.SATFINITE.E4M3.F32.PACK_AB_MERGE_C R77, R77, R34, RZ ;  /* 0x000000224d4d723e */ /* 0x000fe200048070ff */
[----:B------:R-:W-:Y:S01]  /*5f30*/  HADD2.F32 R82, -RZ, R82.H1_H1 ;  /* 0x30000052ff527230 */ /* 0x000fe20000004100 */
[----:B------:R-:W-:Y:S01]  /*5f40*/  F2FP.SATFINITE.E4M3.F32.PACK_AB_MERGE_C R12, R39, R32, R35 ;  /* 0x00000020270c723e */ /* 0x000fe20004807023 */
[----:B------:R-:W-:-:S02]  /*5f50*/  HADD2.F32 R14, -RZ, R10.H0_H0 ;  /* 0x2000000aff0e7230 */ /* 0x000fc40000004100 */
[----:B------:R-:W-:Y:S01]  /*5f60*/  FMUL.FTZ R91, R80, R87 ;  /* 0x00000057505b7220 */ /* 0x000fe20000410000 */
[----:B------:R-:W-:Y:S02]  /*5f70*/  HADD2.F32 R38, -RZ, R10.H1_H1 ;  /* 0x3000000aff267230 */ /* 0x000fe40000004100 */
[----:B------:R-:W-:Y:S01]  /*5f80*/  FMUL.FTZ R93, R82, R89 ;  /* 0x00000059525d7220 */ /* 0x000fe20000410000 */
[--C-:B------:R-:W-:Y:S01]  /*5f90*/  HADD2.F32 R85, -RZ, R83.reuse.H0_H0 ;  /* 0x20000053ff557230 */ /* 0x100fe20000004100 */
[----:B------:R-:W-:Y:S01]  /*5fa0*/  F2FP.F16.E4M3.UNPACK_B R33, R13 ;  /* 0x0000000dff21723e */ /* 0x000fe200020006ff */
[----:B------:R-:W-:Y:S01]  /*5fb0*/  HADD2.F32 R83, -RZ, R83.H1_H1 ;  /* 0x30000053ff537230 */ /* 0x000fe20000004100 */
[----:B------:R-:W-:Y:S01]  /*5fc0*/  F2FP.F16.E4M3.UNPACK_B R34, R7 ;  /* 0x00000007ff22723e */ /* 0x000fe200020006ff */
[----:B------:R-:W-:Y:S01]  /*5fd0*/  FMUL.FTZ R87, R14, R87 ;  /* 0x000000570e577220 */ /* 0x000fe20000410000 */
[----:B------:R-:W-:Y:S01]  /*5fe0*/  F2FP.F16.E4M3.UNPACK_B R32, R9 ;  /* 0x00000009ff20723e */ /* 0x000fe200020006ff */
[----:B------:R-:W-:Y:S01]  /*5ff0*/  FMUL.FTZ R89, R38, R89 ;  /* 0x0000005926597220 */ /* 0x000fe20000410000 */
[----:B------:R-:W-:Y:S01]  /*6000*/  FFMA.FTZ R10, R14, R85, -R91 ;  /* 0x000000550e0a7223 */ /* 0x000fe2000001085b */
[----:B------:R-:W-:Y:S01]  /*6010*/  FFMA.FTZ R93, R38, R83, -R93 ;  /* 0x00000053265d7223 */ /* 0x000fe2000001085d */
        /* <DEDUP_REMOVED lines=27> */
[-C--:B------:R-:W-:Y:S01]  /*61d0*/  F2FP.F16.E4M3.UNPACK_B R83, R5.reuse ;  /* 0x00000005ff53723e */ /* 0x080fe200020006ff */
[----:B------:R-:W-:Y:S01]  /*61e0*/  HADD2.F32 R36, -RZ, R38.H0_H0 ;  /* 0x20000026ff247230 */ /* 0x000fe20000004100 */
[----:B------:R-:W-:Y:S01]  /*61f0*/  F2FP.F16.E4M3.UNPACK_B R85, R5.H1 ;  /* 0x00000005ff55723e */ /* 0x000fe200030006ff */
[----:B------:R-:W-:Y:S01]  /*6200*/  HADD2.F32 R13, -RZ, R33.H0_H0 ;  /* 0x20000021ff0d7230 */ /* 0x000fe20000004100 */
[----:B------:R-:W-:Y:S01]  /*6210*/  F2FP.F16.E4M3.UNPACK_B R81, R4.H1 ;  /* 0x00000004ff51723e */ /* 0x000fe200030006ff */
[----:B------:R-:W-:-:S02]  /*6220*/  HADD2.F32 R37, -RZ, R35.H1_H1 ;  /* 0x30000023ff257230 */ /* 0x000fc40000004100 */
[CC--:B------:R-:W-:Y:S01]  /*6230*/  FMUL.FTZ R82, R34.reuse, R36.reuse ;  /* 0x0000002422527220 */ /* 0x0c0fe20000410000 */
[----:B------:R-:W-:Y:S02]  /*6240*/  HADD2.F32 R35, -RZ, R6.H0_H0 ;  /* 0x20000006ff237230 */ /* 0x000fe40000004100 */
[C---:B------:R-:W-:Y:S01]  /*6250*/  FMUL.FTZ R39, R13.reuse, R36 ;  /* 0x000000240d277220 */ /* 0x040fe20000410000 */
[----:B------:R-:W-:Y:S02]  /*6260*/  HADD2.F32 R33, -RZ, R33.H1_H1 ;  /* 0x30000021ff217230 */ /* 0x000fe40000004100 */
[----:B------:R-:W-:Y:S02]  /*6270*/  HADD2.F32 R80, -RZ, R38.H1_H1 ;  /* 0x30000026ff507230 */ /* 0x000fe40000004100 */
[----:B------:R-:W-:Y:S02]  /*6280*/  HADD2.F32 R38, -RZ, R6.H1_H1 ;  /* 0x30000006ff267230 */ /* 0x000fe40000004100 */
[-C--:B------:R-:W-:Y:S01]  /*6290*/  FFMA.FTZ R6, R13, R35.reuse, -R82 ;  /* 0x000000230d067223 */ /* 0x080fe20000010852 */
[----:B------:R-:W-:Y:S01]  /*62a0*/  FFMA.FTZ R13, R34, R35, R39 ;  /* 0x00000023220d7223 */ /* 0x000fe20000010027 */
[-C--:B------:R-:W-:Y:S01]  /*62b0*/  FMUL.FTZ R36, R37, R80.reuse ;  /* 0x0000005025247220 */ /* 0x080fe20000410000 */
[----:B------:R-:W-:Y:S01]  /*62c0*/  FMUL.FTZ R34, R33, R80 ;  /* 0x0000005021227220 */ /* 0x000fe20000410000 */
[----:B------:R-:W-:Y:S01]  /*62d0*/  F2FP.F16.E4M3.UNPACK_B R35, R15 ;  /* 0x0000000fff23723e */ /* 0x000fe200020006ff */
[----:B------:R-:W-:-:S02]  /*62e0*/  HADD2.F32 R88, -RZ, R85.H0_H0 ;  /* 0x20000055ff587230 */ /* 0x000fc40000004100 */
[-C--:B------:R-:W-:Y:S01]  /*62f0*/  FFMA.FTZ R33, R33, R38.reuse, -R36 ;  /* 0x0000002621217223 */ /* 0x080fe20000010824 */
[----:B------:R-:W-:Y:S01]  /*6300*/  FFMA.FTZ R34, R37, R38, R34 ;  /* 0x0000002625227223 */ /* 0x000fe20000010022 */
[----:B------:R-:W-:Y:S01]  /*6310*/  F2FP.F16.E4M3.UNPACK_B R38, R15.H1 ;  /* 0x0000000fff26723e */ /* 0x000fe200030006ff */
[----:B------:R-:W-:Y:S01]  /*6320*/  HADD2.F32 R39, -RZ, R35.H0_H0 ;  /* 0x20000023ff277230 */ /* 0x000fe20000004100 */
[-C--:B------:R-:W-:Y:S01]  /*6330*/  F2FP.F16.E4M3.UNPACK_B R37, R11.reuse.H1 ;  /* 0x0000000bff25723e */ /* 0x080fe200030006ff */
[----:B------:R-:W-:Y:S01]  /*6340*/  HADD2.F32 R86, -RZ, R81.H0_H0 ;  /* 0x20000051ff567230 */ /* 0x000fe20000004100 */
[----:B------:R-:W-:Y:S01]  /*6350*/  F2FP.F16.E4M3.UNPACK_B R36, R11 ;  /* 0x0000000bff24723e */ /* 0x000fe200020006ff */
[----:B------:R-:W-:Y:S01]  /*6360*/  HADD2.F32 R77, -RZ, R38.H0_H0 ;  /* 0x20000026ff4d7230 */ /* 0x000fe20000004100 */
[----:B------:R-:W-:Y:S01]  /*6370*/  F2FP.F16.E4M3.UNPACK_B R80, R4 ;  /* 0x00000004ff50723e */ /* 0x000fe200020006ff */
[----:B------:R-:W-:Y:S01]  /*6380*/  HADD2.F32 R4, -RZ, R83.H0_H0 ;  /* 0x20000053ff047230 */ /* 0x000fe20000004100 */
[----:B------:R-:W-:Y:S01]  /*6390*/  F2FP.SATFINITE.E4M3.F32.PACK_AB_MERGE_C R6, R33, R6, RZ ;  /* 0x000000062106723e */ /* 0x000fe200048070ff */
[----:B------:R-:W-:-:S02]  /*63a0*/  HADD2.F32 R15, -RZ, R37.H0_H0 ;  /* 0x20000025ff0f7230 */ /* 0x000fc40000004100 */
[----:B------:R-:W-:Y:S01]  /*63b0*/  FMUL.FTZ R94, R77, R88 ;  /* 0x000000584d5e7220 */ /* 0x000fe20000410000 */
[----:B------:R-:W-:Y:S02]  /*63c0*/  HADD2.F32 R11, -RZ, R36.H0_H0 ;  /* 0x20000024ff0b7230 */ /* 0x000fe40000004100 */
[----:B------:R-:W-:Y:S01]  /*63d0*/  FMUL.FTZ R90, R39, R4 ;  /* 0x00000004275a7220 */ /* 0x000fe20000410000 */
[----:B------:R-:W-:Y:S02]  /*63e0*/  HADD2.F32 R82, -RZ, R80.H0_H0 ;  /* 0x20000050ff527230 */ /* 0x000fe40000004100 */
[----:B------:R-:W-:Y:S01]  /*63f0*/  FMUL.FTZ R88, R15, R88 ;  /* 0x000000580f587220 */ /* 0x000fe20000410000 */
[----:B------:R-:W-:Y:S02]  /*6400*/  HADD2.F32 R38, -RZ, R38.H1_H1 ;  /* 0x30000026ff267230 */ /* 0x000fe40000004100 */
[----:B------:R-:W-:Y:S01]  /*6410*/  FMUL.FTZ R92, R11, R4 ;  /* 0x000000040b5c7220 */ /* 0x000fe20000410000 */
[----:B------:R-:W-:-:S02]  /*6420*/  HADD2.F32 R85, -RZ, R85.H1_H1 ;  /* 0x30000055ff557230 */ /* 0x000fc40000004100 */
[----:B------:R-:W-:Y:S01]  /*6430*/  FFMA.FTZ R4, R11, R82, -R90 ;  /* 0x000000520b047223 */ /* 0x000fe2000001085a */
[----:B------:R-:W-:Y:S02]  /*6440*/  HADD2.F32 R37, -RZ, R37.H1_H1 ;  /* 0x30000025ff257230 */ /* 0x000fe40000004100 */
[-C--:B------:R-:W-:Y:S01]  /*6450*/  FFMA.FTZ R11, R15, R86.reuse, -R94 ;  /* 0x000000560f0b7223 */ /* 0x080fe2000001085e */
[----:B------:R-:W-:Y:S01]  /*6460*/  FFMA.FTZ R88, R77, R86, R88 ;  /* 0x000000564d587223 */ /* 0x000fe20000010058 */
[----:B------:R-:W-:Y:S02]  /*6470*/  HADD2.F32 R35, -RZ, R35.H1_H1 ;  /* 0x30000023ff237230 */ /* 0x000fe40000004100 */
[-C--:B------:R-:W-:Y:S01]  /*6480*/  FMUL.FTZ R86, R38, R85.reuse ;  /* 0x0000005526567220 */ /* 0x080fe20000410000 */
[----:B------:R-:W-:Y:S02]  /*6490*/  HADD2.F32 R83, -RZ, R83.H1_H1 ;  /* 0x30000053ff537230 */ /* 0x000fe40000004100 */
[----:B------:R-:W-:Y:S01]  /*64a0*/  FMUL.FTZ R85, R37, R85 ;  /* 0x0000005525557220 */ /* 0x000fe20000410000 */
[----:B------:R-:W-:-:S02]  /*64b0*/  HADD2.F32 R81, -RZ, R81.H1_H1 ;  /* 0x30000051ff517230 */ /* 0x000fc40000004100 */
[----:B------:R-:W-:Y:S01]  /*64c0*/  FFMA.FTZ R5, R39, R82, R92 ;  /* 0x0000005227057223 */ /* 0x000fe2000001005c */
[----:B------:R-:W-:Y:S02]  /*64d0*/  HADD2.F32 R36, -RZ, R36.H1_H1 ;  /* 0x30000024ff247230 */ /* 0x000fe40000004100 */
[----:B------:R-:W-:Y:S01]  /*64e0*/  FMUL.FTZ R15, R35, R83 ;  /* 0x00000053230f7220 */ /* 0x000fe20000410000 */
        /* <DEDUP_REMOVED lines=8> */
[----:B------:R-:W-:-:S02]  /*6570*/  F2FP.SATFINITE.E4M3.F32.PACK_AB_MERGE_C R85, R85, R88, RZ ;  /* 0x000000585555723e */ /* 0x000fc400048070ff */
[----:B------:R-:W-:Y:S02]  /*6580*/  F2FP.SATFINITE.E4M3.F32.PACK_AB_MERGE_C R11, R15, R4, R11 ;  /* 0x000000040f0b723e */ /* 0x000fe4000480700b */
[----:B------:R-:W-:Y:S02]  /*6590*/  F2FP.SATFINITE.E4M3.F32.PACK_AB_MERGE_C R9, R9, R30, R6 ;  /* 0x0000001e0909723e */ /* 0x000fe40004807006 */
[----:B------:R-:W-:Y:S02]  /*65a0*/  F2FP.SATFINITE.E4M3.F32.PACK_AB_MERGE_C R13, R7, R32, R13 ;  /* 0x00000020070d723e */ /* 0x000fe4000480700d */
[----:B------:R-:W-:-:S07]  /*65b0*/  F2FP.SATFINITE.E4M3.F32.PACK_AB_MERGE_C R15, R82, R5, R85 ;  /* 0x00000005520f723e */ /* 0x000fce0004807055 */
.L_x_13180:
[----:B------:R-:W-:Y:S05]  /*65c0*/  BSYNC B1 ;  /* 0x0000000000017941 */ /* 0x000fea0003800000 */
.L_x_13179:
[----:B0-----:R0:W-:Y:S01]  /*65d0*/  ST.E.128 desc[UR40][R28.64], R8 ;  /* 0x000000081c007985 */ /* 0x0011e2000c101d28 */
[----:B------:R-:W-:-:S13]  /*65e0*/  ISETP.GE.AND P5, PT, R31, R84, PT ;  /* 0x000000541f00720c */ /* 0x000fda0003fa6270 */
[----:B------:R-:W-:Y:S05]  /*65f0*/  @P5 BRA `(.L_x_13158) ;  /* 0x0000000000f85947 */ /* 0x000fea0003800000 */
[----:B------:R-:W-:-:S04]  /*6600*/  IADD3 R4, P5, R79, R31, RZ ;  /* 0x0000001f4f047210 */ /* 0x000fc80007fbe0ff */
[----:B------:R-:W-:-:S05]  /*6610*/  LEA.HI.X.SX32 R5, R31, R78, 0x1, P5 ;  /* 0x0000004e1f057211 */ /* 0x000fca00028f0eff */
[----:B--2---:R2:W-:Y:S01]  /*6620*/  ST.E.128 desc[UR40][R4.64], R12 ;  /* 0x0000000c04007985 */ /* 0x0045e2000c101d28 */
[----:B------:R-:W-:Y:S05]  /*6630*/  BRA `(.L_x_13158) ;  /* 0x0000000000e87947 */ /* 0x000fea0003800000 */
.L_x_13150:
[----:B------:R-:W-:-:S13]  /*6640*/  ISETP.NE.AND P0, PT, R153, 0x3, PT ;  /* 0x000000039900780c */ /* 0x000fda0003f05270 */
[----:B------:R-:W-:Y:S05]  /*6650*/  @!P0 BRA `(.L_x_13181) ;  /* 0x0000000000048947 */ /* 0x000fea0003800000 */
[----:B------:R-:W-:Y:S01]  /*6660*/  BPT.TRAP 0x1 ;  /* 0x000000040000795c */ /* 0x000fe20000300000 */
.L_x_13181:
[----:B------:R-:W-:Y:S01]  /*6670*/  IMAD R70, R19, 0x8, R18 ;  /* 0x0000000813467824 */ /* 0x000fe200078e0212 */
[----:B------:R-:W-:Y:S01]  /*6680*/  SHF.L.U32 R76, R157, 0x1f, RZ ;  /* 0x0000001f9d4c7819 */ /* 0x000fe200000006ff */
[----:B------:R-:W-:Y:S01]  /*6690*/  BSSY B1, `(.L_x_13182) ;  /* 0x0000004000017945 */ /* 0x000fe20003800000 */
[----:B------:R-:W-:Y:S02]  /*66a0*/  SHF.R.S32.HI R73, RZ, 0x1f, R74 ;  /* 0x0000001fff497819 */ /* 0x000fe4000001144a */
[----:B------:R-:W0:Y:S02]  /*66b0*/  SYNCS.PHASECHK.TRANS64.TRYWAIT P5, [R70+URZ+0x19c90], R76 ;  /* 0x019c904c460075a7 */ /* 0x000e2400080a017f */
[----:B0-----:R-:W-:Y:S05]  /*66c0*/  @!P5 BRA `(.L_x_13183) ;  /* 0x0000019c00dcd947 */ /* 0x001fea0003800000 */
.L_x_13437:
[----:B------:R-:W-:Y:S05]  /*66d0*/  BSYNC B1 ;  /* 0x0000000000017941 */ /* 0x000fea0003800000 */
.L_x_13182:
        /* <DEDUP_REMOVED lines=19> */
[----:B-1----:R-:W-:Y:S02]  /*6810*/  IADD3 R8, R8, -0x80, RZ ;  /* 0xffffff8008087810 */ /* 0x002fe40007ffe0ff */
[----:B------:R-:W-:Y:S02]  /*6820*/  IADD3 R4, P6, R4, UR6, RZ ;  /* 0x0000000604047c10 */ /* 0x000fe4000ffde0ff */
[----:B------:R-:W-:Y:S02]  /*6830*/  LEA.HI R8, R8, R8, RZ, 0x1 ;  /* 0x0000000808087211 */ /* 0x000fe400078f08ff */
[----:B------:R-:W-:Y:S02]  /*6840*/  IADD3.X R13, R13, UR7, RZ, P6, !PT ;  /* 0x000000070d0d7c10 */ /* 0x000fe4000b7fe4ff */
[----:B------:R-:W-:-:S04]  /*6850*/  SHF.R.S32.HI R8, RZ, 0x1, R8 ;  /* 0x00000001ff087819 */ /* 0x000fc80000011408 */
[----:B------:R-:W-:Y:S01]  /*6860*/  ISETP.GT.AND P5, PT, R71, R8, PT ;  /* 0x000000084700720c */ /* 0x000fe20003fa4270 */
[----:B------:R-:W-:-:S12]  /*6870*/  BRA.DIV UR4, `(.L_x_13184) ;  /* 0x0000019e04847947 */ /* 0x000fd8000b800000 */
[----:B------:R1:W2:Y:S04]  /*6880*/  SHFL.IDX PT, R29, R13, RZ, 0x1e1f ;  /* 0x001e1fff0d1d7589 */ /* 0x0002a800000e0000 */
[----:B------:R1:W3:Y:S02]  /*6890*/  SHFL.IDX PT, R14, R4, RZ, 0x1e1f ;  /* 0x001e1fff040e7589 */ /* 0x0002e400000e0000 */
.L_x_13441:
[----:B------:R-:W-:Y:S05]  /*68a0*/  @!P5 BRA `(.L_x_13158) ;  /* 0x00000000004cd947 */ /* 0x000fea0003800000 */
[----:B------:R-:W4:Y:S01]  /*68b0*/  LDL R10, [R1+0x10] ;  /* 0x00001000010a7983 */ /* 0x000f220000100800 */
[----:B------:R-:W-:-:S03]  /*68c0*/  ULDC UR4, c[0x0][0x2f4] ;  /* 0x0000bd0000047ab9 */ /* 0x000fc60000000800 */
        /* <DEDUP_REMOVED lines=11> */
[----:B------:R-:W-:-:S03]  /*6980*/  ISETP.GE.AND P6, PT, R156, UR4, PT ;  /* 0x000000049c007c0c */ /* 0x000fc6000bfc6270 */
[----:B--2---:R1:W-:Y:S10]  /*6990*/  @!P5 ST.E.128 desc[UR40][R8.64], R4 ;  /* 0x000000040800d985 */ /* 0x0043f4000c101d28 */
[----:B------:R-:W2:Y:S01]  /*69a0*/  @!P6 LDS.128 R4, [R69+0x15800] ;  /* 0x015800004504e984 */ /* 0x000ea20000000c00 */
[----:B-1----:R-:W-:-:S05]  /*69b0*/  @!P6 IADD3 R8, P5, R156, R14, RZ ;  /* 0x0000000e9c08e210 */ /* 0x002fca0007fbe0ff */
[----:B-----5:R-:W-:-:S05]  /*69c0*/  @!P6 IMAD.X R9, R29, 0x1, R11, P5 ;  /* 0x000000011d09e824 */ /* 0x020fca00028e060b */
[----:B--2---:R4:W-:Y:S03]  /*69d0*/  @!P6 ST.E.128 desc[UR40][R8.64], R4 ;  /* 0x000000040800e985 */ /* 0x0049e6000c101d28 */
.L_x_13158:
[----:B------:R-:W-:Y:S05]  /*69e0*/  BSYNC B0 ;  /* 0x0000000000007941 */ /* 0x000fea0003800000 */
.L_x_13149:
        /* <DEDUP_REMOVED lines=16> */
.L_x_13186:
[----:B------:R-:W-:Y:S05]  /*6af0*/  BSYNC B0 ;  /* 0x0000000000007941 */ /* 0x000fea0003800000 */
.L_x_13185:
[----:B------:R-:W0:Y:S01]  /*6b00*/  SYNCS.PHASECHK.TRANS64.TRYWAIT P0, [R70+URZ+0x19cb0], R76 ;  /* 0x019cb04c460075a7 */ /* 0x000e22000800017f */
[----:B------:R-:W-:Y:S04]  /*6b10*/  BSSY B0, `(.L_x_13187) ;  /* 0x0000002000007945 */ /* 0x000fe80003800000 */
[----:B0-----:R-:W-:Y:S05]  /*6b20*/  @!P0 BRA `(.L_x_13188) ;  /* 0x0000019c001c8947 */ /* 0x001fea0003800000 */
.L_x_13442:
[----:B------:R-:W-:Y:S05]  /*6b30*/  BSYNC B0 ;  /* 0x0000000000007941 */ /* 0x000fea0003800000 */
.L_x_13187:
        /* <DEDUP_REMOVED lines=38> */
[----:B------:R-:W-:-:S03]  /*6da0*/  ISETP.GE.AND P6, PT, R156, UR4, PT ;  /* 0x000000049c007c0c */ /* 0x000fc6000bfc6270 */
[----:B----4-:R1:W-:Y:S10]  /*6db0*/  @!P0 ST.E.128 desc[UR40][R8.64], R4 ;  /* 0x0000000408008985 */ /* 0x0103f4000c101d28 */
[----:B------:R-:W2:Y:S01]  /*6dc0*/  @!P6 LDS.128 R4, [R69+0xb000] ;  /* 0x00b000004504e984 */ /* 0x000ea20000000c00 */
[----:B-1----:R-:W-:-:S05]  /*6dd0*/  @!P6 IADD3 R8, P0, R156, R13, RZ ;  /* 0x0000000d9c08e210 */ /* 0x002fca0007f1e0ff */
[----:B-----5:R-:W-:-:S05]  /*6de0*/  @!P6 IMAD.X R9, R11, 0x1, R12, P0 ;  /* 0x000000010b09e824 */ /* 0x020fca00000e060c */
[----:B--2---:R1:W-:Y:S03]  /*6df0*/  @!P6 ST.E.128 desc[UR40][R8.64], R4 ;  /* 0x000000040800e985 */ /* 0x0043e6000c101d28 */
.L_x_13190:
[----:B------:R-:W-:Y:S05]  /*6e00*/  BSYNC B0 ;  /* 0x0000000000007941 */ /* 0x000fea0003800000 */
.L_x_13189:
[----:B------:R-:W-:Y:S01]  /*6e10*/  @!PT LDS RZ, [RZ] ;  /* 0x00000000fffff984 */ /* 0x000fe20000000800 */
[----:B------:R-:W-:Y:S01]  /*6e20*/  @!PT LDS RZ, [RZ] ;  /* 0x00000000fffff984 */ /* 0x000fe20000000800 */
[----:B------:R-:W-:Y:S01]  /*6e30*/  @!PT LDS RZ, [RZ] ;  /* 0x00000000fffff984 */ /* 0x000fe20000000800 */
[----:B------:R-:W-:Y:S01]  /*6e40*/  @!PT LDS RZ, [RZ] ;  /* 0x00000000fffff984 */ /* 0x000fe20000000800 */
[----:B------:R2:W-:Y:S06]  /*6e50*/  MEMBAR.ALL.CTA ;  /* 0x0000000000007992 */ /* 0x0005ec0000008000 */
[----:B--2---:R-:W2:Y:S01]  /*6e60*/  FENCE.VIEW.ASYNC.S ;  /* 0x00000000000073c6 */ /* 0x004ea20000000000 */
[----:B0-----:R-:W-:Y:S01]  /*6e70*/  @!P5 VIADD R70, R70, 0x19cc0 ;  /* 0x00019cc04646d836 */ /* 0x001fe20000000000 */
[----:B--2---:R2:W-:Y:S04]  /*6e80*/  BAR.SYNC.DEFER_BLOCKING R56, 0x80 ;  /* 0x000200380000751d */ /* 0x0045e80000010000 */
[----:B------:R-:W-:Y:S01]  /*6e90*/  @!P5 PRMT R70, RZ, 0x654, R70 ;  /* 0x00000654ff46d816 */ /* 0x000fe20000000046 */
[----:B------:R-:W-:Y:S01]  /*6ea0*/  VIADD R19, R19, 0x1 ;  /* 0x0000000113137836 */ /* 0x000fe20000000000 */
[----:B------:R-:W-:-:S02]  /*6eb0*/  PLOP3.LUT P0, PT, PT, PT, PT, 0x8, 0x0 ;  /* 0x000000000000781c */ /* 0x000fc40003f0e170 */
[----:B------:R2:W-:Y:S02]  /*6ec0*/  @!P5 SYNCS.ARRIVE.TRANS64.RED.A1T0 RZ, [R70+URZ], RZ ;  /* 0x000000ff46ffd9a7 */ /* 0x0005e4000810043f */
[----:B------:R-:W-:-:S04]  /*6ed0*/  ISETP.NE.AND P5, PT, R19, 0x2, PT ;  /* 0x000000021300780c */ /* 0x000fc80003fa5270 */
[----:B-1----:R-:W-:Y:S02]  /*6ee0*/  SEL R4, RZ, 0x1, P5 ;  /* 0x00000001ff047807 */ /* 0x002fe40002800000 */
[----:B------:R-:W-:Y:S02]  /*6ef0*/  SEL R19, R19, RZ, P5 ;  /* 0x000000ff13137207 */ /* 0x000fe40002800000 */
[----:B------:R-:W-:Y:S01]  /*6f00*/  LOP3.LUT R157, R157, R4, RZ, 0x3c, !PT ;  /* 0x000000049d9d7212 */ /* 0x000fe200078e3cff */
[----:B------:R-:W-:Y:S06]  /*6f10*/  @P4 BRA `(.L_x_13191) ;  /* 0xffffffb400904947 */ /* 0x000fec000383ffff */
.L_x_13144:
[----:B------:R-:W2:Y:S01]  /*6f20*/  LDL R4, [R1+0x2c] ;  /* 0x00002c0001047983 */ /* 0x000ea20000100800 */
[----:B------:R-:W1:Y:S01]  /*6f30*/  LDC R0, c[0x0][0x448] ;  /* 0x00011200ff007b82 */ /* 0x000e620000000800 */
[----:B------:R-:W-:Y:S01]  /*6f40*/  BSSY B0, `(.L_x_13192) ;  /* 0x0000011000007945 */ /* 0x000fe20003800000 */
[----:B------:R-:W-:Y:S01]  /*6f50*/  IMAD.MOV.U32 R88, RZ, RZ, RZ ;  /* 0x000000ffff587224 */ /* 0x000fe200078e00ff */
[----:B-1----:R-:W-:-:S13]  /*6f60*/  ISETP.NE.AND P1, PT, R0, 0x1, PT ;  /* 0x000000010000780c */ /* 0x002fda0003f25270 */
[----:B------:R-:W1:Y:S08]  /*6f70*/  @P1 LDC R0, c[0x0][0x44c] ;  /* 0x00011300ff001b82 */ /* 0x000e700000000800 */
[----:B------:R-:W0:Y:S01]  /*6f80*/  @P1 LDC R5, c[0x0][0x450] ;  /* 0x00011400ff051b82 */ /* 0x000e220000000800 */
[----:B--2---:R-:W-:-:S04]  /*6f90*/  VIADD R3, R4, 0xbf ;  /* 0x000000bf04037836 */ /* 0x004fc80000000000 */
[----:B-1----:R-:W-:-:S05]  /*6fa0*/  @P1 IMAD.HI.U32 R0, R3, R0, RZ ;  /* 0x0000000003001227 */ /* 0x002fca00078e00ff */
[----:B0-----:R-:W-:-:S05]  /*6fb0*/  @P1 SHF.R.U32.HI R3, RZ, R5, R0 ;  /* 0x00000005ff031219 */ /* 0x001fca0000011600 */
[----:B------:R-:W-:-:S05]  /*6fc0*/  IMAD.IADD R3, R40, 0x1, R3 ;  /* 0x0000000128037824 */ /* 0x000fca00078e0203 */
[----:B------:R-:W-:-:S04]  /*6fd0*/  SHF.R.S32.HI R0, RZ, 0x1f, R3 ;  /* 0x0000001fff007819 */ /* 0x000fc80000011403 */
[----:B------:R-:W-:-:S04]  /*6fe0*/  LEA.HI R0, R0, R3, RZ, 0x7 ;  /* 0x0000000300007211 */ /* 0x000fc800078f38ff */
[----:B------:R-:W-:-:S04]  /*6ff0*/  SHF.R.S32.HI R0, RZ, 0x7, R0 ;  /* 0x00000007ff007819 */ /* 0x000fc80000011400 */
[----:B------:R-:W-:-:S04]  /*7000*/  VIMNMX R27, R27, R0, PT ;  /* 0x000000001b1b7248 */ /* 0x000fc80003fe0100 */
[----:B------:R-:W-:Y:S01]  /*7010*/  ISETP.GE.AND P1, PT, R27, 0x1, PT ;  /* 0x000000011b00780c */ /* 0x000fe20003f26270 */
[----:B------:R-:W-:-:S12]  /*7020*/  @P0 BRA `(.L_x_13193) ;  /* 0x0000000000080947 */ /* 0x000fd80003800000 */
[----:B------:R-:W0:Y:S02]  /*7030*/  FENCE.VIEW.ASYNC.G ;  /* 0x00000000000073c6 */ /* 0x000e240000000100 */
[----:B0-----:R-:W-:Y:S06]  /*7040*/  BAR.ARV 0xc, 0x200 ;  /* 0x0308000000007b1d */ /* 0x001fec0000002000 */
.L_x_13193:
[----:B------:R-:W-:Y:S05]  /*7050*/  BSYNC B0 ;  /* 0x0000000000007941 */ /* 0x000fea0003800000 */
.L_x_13192:
        /* <DEDUP_REMOVED lines=15> */
[----:B------:R0:W1:Y:S01]  /*7150*/  F2I.FTZ.U32.TRUNC.NTZ R3, R2 ;  /* 0x0000000200037305 */ /* 0x000062000021f000 */
[----:B------:R-:W-:Y:S01]  /*7160*/  ISETP.GE.AND P2, PT, R0, RZ, PT ;  /* 0x000000ff0000720c */ /* 0x000fe20003f46270 */
[----:B0-----:R-:W-:Y:S01]  /*7170*/  IMAD.MOV.U32 R2, RZ, RZ, RZ ;  /* 0x000000ffff027224 */ /* 0x001fe200078e00ff */
[----:B-1----:R-:W-:-:S05]  /*7180*/  IADD3 R8, RZ, -R3, RZ ;  /* 0x80000003ff087210 */ /* 0x002fca0007ffe0ff */
        /* <DEDUP_REMOVED lines=14> */
.L_x_13195:
[----:B------:R-:W-:Y:S05]  /*7270*/  BSYNC B0 ;  /* 0x0000000000007941 */ /* 0x000fea0003800000 */
.L_x_13194:
        /* <DEDUP_REMOVED lines=59> */
[----:B----4-:R-:W-:Y:S02]  /*7630*/  IMAD.U32 R11, RZ, RZ, UR5 ;  /* 0x00000005ff0b7e24 */ /* 0x010fe4000f8e00ff */
[----:B------:R-:W-:Y:S02]  /*7640*/  IMAD.MOV.U32 R8, RZ, RZ, 0x70 ;  /* 0x00000070ff087424 */ /* 0x000fe400078e00ff */
[----:B------:R-:W-:Y:S02]  /*7650*/  IMAD.MOV.U32 R12, RZ, RZ, 0x1 ;  /* 0x00000001ff0c7424 */ /* 0x000fe400078e00ff */
[----:B------:R-:W-:-:S07]  /*7660*/  IMAD.MOV.U32 R13, RZ, RZ, RZ ;  /* 0x000000ffff0d7224 */ /* 0x000fce00078e00ff */
[----:B------:R-:W-:-:S07]  /*7670*/  LEPC R20, `(.L_x_13198) ;  /* 0x000000001014794e */ /* 0x000fce0000000000 */
[----:B0--3-5:R-:W-:Y:S05]  /*7680*/  CALL.ABS.NOINC R2 ;  /* 0x0000000002007343 */ /* 0x029fea0003c00000 */
.L_x_13198:
[----:B------:R-:W-:Y:S05]  /*7690*/  BSYNC B6 ;  /* 0x0000000000067941 */ /* 0x000fea0003800000 */
.L_x_13197:
        /* <DEDUP_REMOVED lines=9> */
[----:B----4-:R-:W0:Y:S08]  /*7730*/  @P0 LDC.64 R10, c[0x0][0x9a8] ;  /* 0x00026a00ff0a0b82 */ /* 0x010e300000000a00 */
        /* <DEDUP_REMOVED lines=38> */
.L_x_13202:
[----:B-1----:R1:W2:Y:S02]  /*79a0*/  SYNCS.PHASECHK.TRANS64.TRYWAIT P0, [R18+URZ+0x19c00], R3 ;  /* 0x019c0003120075a7 */ /* 0x0022a4000800017f */
[----:B--2---:R-:W-:Y:S05]  /*79b0*/  @!P0 NANOSLEEP.SYNCS 0x989680 ;  /* 0x009896800000895d */ /* 0x004fea0003900000 */
[----:B------:R-:W2:Y:S02]  /*79c0*/  @!P0 SYNCS.PHASECHK.TRANS64 P0, [R18+URZ+0x19c00], R3 ;  /* 0x019c0003120085a7 */ /* 0x000ea4000800007f */
[----:B--2---:R-:W-:Y:S05]  /*79d0*/  @!P0 BRA `(.L_x_13202) ;  /* 0xfffffffc00f08947 */ /* 0x004fea000383ffff */
.L_x_13201:
[----:B------:R-:W-:Y:S05]  /*79e0*/  BSYNC B0 ;  /* 0x0000000000007941 */ /* 0x000fea0003800000 */
.L_x_13200:
[----:B------:R-:W-:Y:S05]  /*79f0*/  BRA `(.L_x_13203) ;  /* 0x00000044007c7947 */ /* 0x000fea0003800000 */
.L_x_13199:
        /* <DEDUP_REMOVED lines=30> */
.L_x_13205:
[----:B------:R-:W-:Y:S05]  /*7be0*/  BSYNC B6 ;  /* 0x0000000000067941 */ /* 0x000fea0003800000 */
.L_x_13204:
        /* <DEDUP_REMOVED lines=44> */
.L_x_13448:
[----:B------:R-:W5:Y:S04]  /*7eb0*/  LDL R6, [R1+0x30] ;  /* 0x0000300001067983 */ /* 0x000f680000100800 */
[----:B------:R-:W2:Y:S01]  /*7ec0*/  LDL R7, [R1+0x60] ;  /* 0x0000600001077983 */ /* 0x000ea20000100800 */
[----:B------:R-:W-:Y:S01]  /*7ed0*/  BSSY B1, `(.L_x_13209) ;  /* 0x000002f000017945 */ /* 0x000fe20003800000 */
[----:B------:R-:W-:Y:S02]  /*7ee0*/  CS2R R8, SRZ ;  /* 0x0000000000087805 */ /* 0x000fe4000001ff00 */
[----:B------:R-:W-:Y:S02]  /*7ef0*/  CS2R R12, SRZ ;  /* 0x00000000000c7805 */ /* 0x000fe4000001ff00 */
[----:B------:R-:W-:-:S02]  /*7f00*/  CS2R R26, SRZ ;  /* 0x00000000001a7805 */ /* 0x000fc4000001ff00 */
[----:B------:R-:W-:Y:S02]  /*7f10*/  CS2R R14, SRZ ;  /* 0x00000000000e7805 */ /* 0x000fe4000001ff00 */
[----:B------:R-:W-:Y:S01]  /*7f20*/  CS2R R20, SRZ ;  /* 0x0000000000147805 */ /* 0x000fe2000001ff00 */
[----:B-----5:R-:W-:Y:S01]  /*7f30*/  IMAD R24, R6, R24, RZ ;  /* 0x0000001806187224 */ /* 0x020fe200078e02ff */
[----:B--2---:R-:W-:-:S04]  /*7f40*/  LEA.HI R6, R7, R7, RZ, 0x1 ;  /* 0x0000000707067211 */ /* 0x004fc800078f08ff */
[----:B------:R-:W-:Y:S02]  /*7f50*/  ISETP.GE.AND P0, PT, R10, R24, PT ;  /* 0x000000180a00720c */ /* 0x000fe40003f06270 */
[----:B------:R-:W-:Y:S02]  /*7f60*/  CS2R R10, SRZ ;  /* 0x00000000000a7805 */ /* 0x000fe4000001ff00 */
        /* <DEDUP_REMOVED lines=13> */
[----:B------:R-:W-:Y:S02]  /*8040*/  @!P1 IADD3 R30, P3, R154, R3, RZ ;  /* 0x000000039a1e9210 */ /* 0x000fe40007f7e0ff */
[----:B--2---:R-:W-:Y:S02]  /*8050*/  ISETP.GE.AND P2, PT, R28, UR4, PT ;  /* 0x000000041c007c0c */ /* 0x004fe4000bf46270 */
[----:B------:R-:W-:Y:S02]  /*8060*/  SHF.R.S32.HI R7, RZ, 0x1f, R28 ;  /* 0x0000001fff077819 */ /* 0x000fe4000001141c */
[----:B---3--:R-:W-:Y:S02]  /*8070*/  ISETP.GE.AND P0, PT, R32, UR4, PT ;  /* 0x0000000420007c0c */ /* 0x008fe4000bf06270 */
[----:B------:R-:W-:-:S07]  /*8080*/  SHF.R.S32.HI R9, RZ, 0x1f, R32 ;  /* 0x0000001fff097819 */ /* 0x000fce0000011420 */
[C---:B----4-:R-:W-:Y:S02]  /*8090*/  @!P2 IADD3 R38, P5, R28.reuse, R5, RZ ;  /* 0x000000051c26a210 */ /* 0x050fe40007fbe0ff */
[-C--:B------:R-:W-:Y:S02]  /*80a0*/  @!P2 IADD3 R34, P6, R28, R3.reuse, RZ ;  /* 0x000000031c22a210 */ /* 0x080fe40007fde0ff */
[----:B------:R-:W-:Y:S01]  /*80b0*/  @!P0 IADD3 R6, P4, R32, R3, RZ ;  /* 0x0000000320068210 */ /* 0x000fe20007f9e0ff */
[--C-:B------:R-:W-:Y:S01]  /*80c0*/  @!P2 IMAD.X R39, R4, 0x1, R7.reuse, P5 ;  /* 0x000000010427a824 */ /* 0x100fe200028e0607 */
[-C--:B------:R-:W-:Y:S01]  /*80d0*/  @!P0 IADD3 R32, P5, R32, R5.reuse, RZ ;  /* 0x0000000520208210 */ /* 0x080fe20007fbe0ff */
[C---:B-1----:R-:W-:Y:S01]  /*80e0*/  @!P2 IMAD.X R35, R0.reuse, 0x1, R7, P6 ;  /* 0x000000010023a824 */ /* 0x042fe200030e0607 */
[----:B------:R-:W-:Y:S01]  /*80f0*/  @!P1 SHF.R.S32.HI R3, RZ, 0x1f, R154 ;  /* 0x0000001fff039819 */ /* 0x000fe2000001149a */
[--C-:B------:R-:W-:Y:S01]  /*8100*/  @!P0 IMAD.X R7, R0, 0x1, R9.reuse, P4 ;  /* 0x0000000100078824 */ /* 0x100fe200020e0609 */
[----:B------:R-:W-:Y:S01]  /*8110*/  @!P1 IADD3 R28, P6, R154, R5, RZ ;  /* 0x000000059a1c9210 */ /* 0x000fe20007fde0ff */
[----:B------:R-:W-:Y:S01]  /*8120*/  @!P0 IMAD.X R33, R4, 0x1, R9, P5 ;  /* 0x0000000104218824 */ /* 0x000fe200028e0609 */
[----:B------:R-:W-:Y:S01]  /*8130*/  CS2R R8, SRZ ;  /* 0x0000000000087805 */ /* 0x000fe2000001ff00 */
[--C-:B------:R-:W-:Y:S01]  /*8140*/  @!P1 IMAD.X R31, R0, 0x1, R3.reuse, P3 ;  /* 0x00000001001f9824 */ /* 0x100fe200018e0603 */
[----:B------:R0:W5:Y:S01]  /*8150*/  @!P2 LD.E.64 R12, desc[UR40][R34.64] ;  /* 0x00000028220ca980 */ /* 0x000162000c101b00 */
[----:B------:R-:W-:-:S03]  /*8160*/  @!P1 IMAD.X R29, R4, 0x1, R3, P6 ;  /* 0x00000001041d9824 */ /* 0x000fc600030e0603 */
[----:B------:R0:W5:Y:S04]  /*8170*/  @!P2 LD.E.64 R14, desc[UR40][R38.64] ;  /* 0x00000028260ea980 */ /* 0x000168000c101b00 */
[----:B------:R0:W5:Y:S04]  /*8180*/  @!P1 LD.E.64 R26, desc[UR40][R30.64] ;  /* 0x000000281e1a9980 */ /* 0x000168000c101b00 */
[----:B------:R0:W5:Y:S04]  /*8190*/  @!P1 LD.E.64 R20, desc[UR40][R28.64] ;  /* 0x000000281c149980 */ /* 0x000168000c101b00 */
[----:B------:R0:W5:Y:S04]  /*81a0*/  @!P0 LD.E.64 R8, desc[UR40][R6.64] ;  /* 0x0000002806088980 */ /* 0x000168000c101b00 */
[----:B------:R0:W5:Y:S02]  /*81b0*/  @!P0 LD.E.64 R10, desc[UR40][R32.64] ;  /* 0x00000028200a8980 */ /* 0x000164000c101b00 */
.L_x_13210:
[----:B------:R-:W-:Y:S05]  /*81c0*/  BSYNC B1 ;  /* 0x0000000000017941 */ /* 0x000fea0003800000 */
.L_x_13209:
[----:B------:R-:W2:Y:S01]  /*81d0*/  SYNCS.PHASECHK.TRANS64.TRYWAIT P0, [R18+URZ+0x19c00], R41 ;  /* 0x019c0029120075a7 */ /* 0x000ea2000800017f */
[----:B------:R-:W-:Y:S01]  /*81e0*/  IMAD R25, R25, -0xc0, R24 ;  /* 0xffffff4019197824 */ /* 0x000fe200078e0218 */
[----:B------:R-:W-:Y:S04]  /*81f0*/  BSSY B1, `(.L_x_13211) ;  /* 0x0000004000017945 */ /* 0x000fe80003800000 */
[----:B------:R-:W-:-:S04]  /*8200*/  VIMNMX R25, R25, 0xc0, PT ;  /* 0x000000c019197848 */ /* 0x000fc80003fe0100 */
[----:B------:R-:W-:Y:S01]  /*8210*/  ISETP.GE.AND P1, PT, R40, R25, PT ;  /* 0x000000192800720c */ /* 0x000fe20003f26270 */
[----:B--2---:R-:W-:-:S12]  /*8220*/  @!P0 BRA `(.L_x_13212) ;  /* 0x0000018400e08947 */ /* 0x004fd80003800000 */
.L_x_13449:
[----:B------:R-:W-:Y:S05]  /*8230*/  BSYNC B1 ;  /* 0x0000000000017941 */ /* 0x000fea0003800000 */
.L_x_13211:
[----:B------:R-:W-:Y:S05]  /*8240*/  @P1 BRA `(.L_x_13213) ;  /* 0x0000003c00441947 */ /* 0x000fea0003800000 */
[----:B---3--:R-:W3:Y:S01]  /*8250*/  LDL R4, [R1+0x1c] ;  /* 0x00001c0001047983 */ /* 0x008ee20000100800 */
[----:B------:R-:W0:Y:S03]  /*8260*/  LDC R3, c[0x0][0x3f4] ;  /* 0x0000fd00ff037b82 */ /* 0x000e260000000800 */
[----:B-1----:R-:W2:Y:S01]  /*8270*/  LDL R0, [R1+0x20] ;  /* 0x0000200001007983 */ /* 0x002ea20000100800 */
[----:B------:R-:W-:Y:S01]  /*8280*/  BSSY B1, `(.L_x_13214) ;  /* 0x000007b000017945 */ /* 0x000fe20003800000 */
[-C--:B0-----:R-:W-:Y:S02]  /*8290*/  ISETP.GE.AND P0, PT, R154, R3.reuse, PT ;  /* 0x000000039a00720c */ /* 0x081fe40003f06270 */
[-C--:B---3--:R-:W-:Y:S02]  /*82a0*/  ISETP.GE.AND P1, PT, R4, R3.reuse, PT ;  /* 0x000000030400720c */ /* 0x088fe40003f26270 */
[----:B--2---:R-:W-:-:S09]  /*82b0*/  ISETP.GE.AND P2, PT, R0, R3, PT ;  /* 0x000000030000720c */ /* 0x004fd20003f46270 */
[----:B------:R-:W-:Y:S05]  /*82c0*/  @P0 BRA `(.L_x_13215) ;  /* 0x0000000400d80947 */ /* 0x000fea0003800000 */
[----:B----4-:R-:W0:Y:S01]  /*82d0*/  LDS.128 R4, [R37+0xf000] ;  /* 0x00f0000025047984 */ /* 0x010e220000000c00 */
        /* <DEDUP_REMOVED lines=13> */
[----:B------:R-:W-:-:S02]  /*83b0*/  LOP3.LUT R0, R26, 0xff, RZ, 0xc0, !PT ;  /* 0x000000ff1a007812 */ /* 0x000fc400078ec0ff */
[----:B------:R-:W-:Y:S02]  /*83c0*/  LOP3.LUT R3, R3, 0xff, RZ, 0xc0, !PT ;  /* 0x000000ff03037812 */ /* 0x000fe400078ec0ff */
[----:B------:R-:W-:Y:S02]  /*83d0*/  LOP3.LUT R29, R25, 0xff, RZ, 0xc0, !PT ;  /* 0x000000ff191d7812 */ /* 0x000fe400078ec0ff */
[----:B------:R-:W-:Y:S02]  /*83e0*/  SHF.L.U32 R25, R32, 0x10, RZ ;  /* 0x0000001020197819 */ /* 0x000fe400000006ff */
[----:B------:R-:W-:Y:S02]  /*83f0*/  PRMT R3, R3, 0x7604, R0 ;  /* 0x0000760403037816 */ /* 0x000fe40000000000 */
[----:B------:R-:W-:Y:S02]  /*8400*/  LOP3.LUT R0, R20, 0xff, RZ, 0xc0, !PT ;  /* 0x000000ff14007812 */ /* 0x000fe400078ec0ff */
[----:B------:R-:W-:-:S02]  /*8410*/  LOP3.LUT R25, R24, 0xff0000, R25, 0xf8, !PT ;  /* 0x00ff000018197812 */ /* 0x000fc400078ef819 */
[----:B------:R-:W-:Y:S02]  /*8420*/  LOP3.LUT R31, R28, 0xff0000, R31, 0xf8, !PT ;  /* 0x00ff00001c1f7812 */ /* 0x000fe400078ef81f */
[----:B------:R-:W-:Y:S02]  /*8430*/  PRMT R29, R29, 0x7604, R0 ;  /* 0x000076041d1d7816 */ /* 0x000fe40000000000 */
[----:B------:R-:W-:Y:S02]  /*8440*/  LOP3.LUT R31, R31, 0xff000000, R21, 0xf8, !PT ;  /* 0xff0000001f1f7812 */ /* 0x000fe400078ef815 */
[----:B------:R-:W-:Y:S02]  /*8450*/  LOP3.LUT R27, R25, 0xff000000, R27, 0xf8, !PT ;  /* 0xff000000191b7812 */ /* 0x000fe400078ef81b */
[----:B------:R-:W-:Y:S02]  /*8460*/  LOP3.LUT R3, R3, 0xff0000, R26, 0xf8, !PT ;  /* 0x00ff000003037812 */ /* 0x000fe400078ef81a */
[----:B0-----:R-:W-:-:S02]  /*8470*/  F2FP.F16.E4M3.UNPACK_B R0, R6.H1 ;  /* 0x00000006ff00723e */ /* 0x001fc400030006ff */
[----:B------:R-:W-:Y:S02]  /*8480*/  LOP3.LUT R29, R29, 0xff0000, R20, 0xf8, !PT ;  /* 0x00ff00001d1d7812 */ /* 0x000fe400078ef814 */
[----:B------:R-:W-:Y:S01]  /*8490*/  F2FP.F16.E4M3.UNPACK_B R32, R31 ;  /* 0x0000001fff20723e */ /* 0x000fe200020006ff */
[----:B------:R-:W-:Y:S01]  /*84a0*/  HADD2.F32 R21, -RZ, R0.H1_H1 ;  /* 0x30000000ff157230 */ /* 0x000fe20000004100 */
[----:B------:R-:W-:Y:S02]  /*84b0*/  F2FP.F16.E4M3.UNPACK_B R28, R27 ;  /* 0x0000001bff1c723e */ /* 0x000fe400020006ff */
        /* <DEDUP_REMOVED lines=87> */
.L_x_13215:
[----:B------:R-:W-:Y:S05]  /*8a30*/  BSYNC B1 ;  /* 0x0000000000017941 */ /* 0x000fea0003800000 */
.L_x_13214:
[----:B------:R-:W-:Y:S04]  /*8a40*/  BSSY B1, `(.L_x_13216) ;  /* 0x000007c000017945 */ /* 0x000fe80003800000 */
[----:B------:R-:W-:Y:S05]  /*8a50*/  @P1 BRA `(.L_x_13217) ;  /* 0x0000000400e81947 */ /* 0x000fea0003800000 */
[----:B0---4-:R-:W0:Y:S01]  /*8a60*/  LDS.128 R4, [R37+0x10800] ;  /* 0x0108000025047984 */ /* 0x011e220000000c00 */
        /* <DEDUP_REMOVED lines=121> */
.L_x_13217:
[----:B------:R-:W-:Y:S05]  /*9200*/  BSYNC B1 ;  /* 0x0000000000017941 */ /* 0x000fea0003800000 */
.L_x_13216:
[----:B------:R-:W-:Y:S05]  /*9210*/  @P2 BRA `(.L_x_13213) ;  /* 0x0000002c00502947 */ /* 0x000fea0003800000 */
[----:B01--4-:R-:W0:Y:S01]  /*9220*/  LDS.128 R4, [R37+0x12000] ;  /* 0x0120000025047984 */ /* 0x013e220000000c00 */
        /* <DEDUP_REMOVED lines=118> */
.L_x_13207:
        /* <DEDUP_REMOVED lines=32> */
.L_x_13455:
        /* <DEDUP_REMOVED lines=12> */
[----:B------:R-:W-:Y:S02]  /*9c50*/  LOP3.LUT R8, R4, 0xfffffffe, RZ, 0xc0, !PT ;  /* 0xfffffffe04087812 */ /* 0x000fe400078ec0ff */
[----:B------:R-:W-:-:S03]  /*9c60*/  CS2R R4, SRZ ;  /* 0x0000000000047805 */ /* 0x000fc6000001ff00 */
[----:B------:R-:W-:Y:S01]  /*9c70*/  IMAD.IADD R41, R9, 0x1, -R8 ;  /* 0x0000000109297824 */ /* 0x000fe200078e0a08 */
[----:B------:R-:W-:-:S04]  /*9c80*/  CS2R R8, SRZ ;  /* 0x0000000000087805 */ /* 0x000fc8000001ff00 */
[----:B------:R-:W-:Y:S01]  /*9c90*/  SHF.L.U32 R41, R41, 0x1f, RZ ;  /* 0x0000001f29297819 */ /* 0x000fe200000006ff */
[----:B------:R-:W-:Y:S06]  /*9ca0*/  @P0 BRA `(.L_x_13220) ;  /* 0x0000000000700947 */ /* 0x000fec0003800000 */
[----:B------:R-:W2:Y:S01]  /*9cb0*/  LDL R26, [R1+0x10] ;  /* 0x00001000011a7983 */ /* 0x000ea20000100800 */
        /* <DEDUP_REMOVED lines=12> */
[----:B------:R-:W-:-:S05]  /*9d80*/  @!P4 IADD3 R38, P0, R16, R3, RZ ;  /* 0x000000031026c210 */ /* 0x000fca0007f1e0ff */
[----:B-1----:R-:W-:-:S05]  /*9d90*/  @!P4 IMAD.X R39, R0, 0x1, R5, P0 ;  /* 0x000000010027c824 */ /* 0x002fca00000e0605 */
[----:B------:R0:W5:Y:S01]  /*9da0*/  @!P4 LD.E.128 R28, desc[UR40][R38.64] ;  /* 0x00000028261cc980 */ /* 0x000162000c101d00 */
[----:B--2---:R-:W-:Y:S01]  /*9db0*/  @!P5 IMAD.SHL.U32 R4, R26, 0x10, RZ ;  /* 0x000000101a04d824 */ /* 0x004fe200078e00ff */
[----:B----4-:R-:W-:-:S04]  /*9dc0*/  @!P4 IADD3 R26, P1, R16, R21, RZ ;  /* 0x00000015101ac210 */ /* 0x010fc80007f3e0ff */
[----:B------:R-:W-:Y:S01]  /*9dd0*/  @!P5 IADD3 R32, P2, R4, R3, RZ ;  /* 0x000000030420d210 */ /* 0x000fe20007f5e0ff */
[----:B---3--:R-:W-:Y:S01]  /*9de0*/  @!P4 IMAD.X R27, R20, 0x1, R5, P1 ;  /* 0x00000001141bc824 */ /* 0x008fe200008e0605 */
[----:B------:R-:W-:Y:S02]  /*9df0*/  @!P5 IADD3 R34, P3, R4, R21, RZ ;  /* 0x000000150422d210 */ /* 0x000fe40007f7e0ff */
[----:B------:R-:W-:Y:S02]  /*9e00*/  @!P5 SHF.R.S32.HI R3, RZ, 0x1f, R4 ;  /* 0x0000001fff03d819 */ /* 0x000fe40000011404 */
[----:B------:R-:W-:Y:S01]  /*9e10*/  CS2R R4, SRZ ;  /* 0x0000000000047805 */ /* 0x000fe2000001ff00 */
[----:B------:R0:W5:Y:S02]  /*9e20*/  @!P4 LD.E.128 R12, desc[UR40][R26.64] ;  /* 0x000000281a0cc980 */ /* 0x000164000c101d00 */
[--C-:B------:R-:W-:Y:S02]  /*9e30*/  @!P5 IMAD.X R33, R0, 0x1, R3.reuse, P2 ;  /* 0x000000010021d824 */ /* 0x100fe400010e0603 */
[----:B------:R-:W-:-:S03]  /*9e40*/  @!P5 IMAD.X R35, R20, 0x1, R3, P3 ;  /* 0x000000011423d824 */ /* 0x000fc600018e0603 */
[----:B------:R0:W5:Y:S04]  /*9e50*/  @!P5 LD.E.128 R8, desc[UR40][R32.64] ;  /* 0x000000282008d980 */ /* 0x000168000c101d00 */
[----:B------:R0:W5:Y:S02]  /*9e60*/  @!P5 LD.E.128 R4, desc[UR40][R34.64] ;  /* 0x000000282204d980 */ /* 0x000164000c101d00 */
.L_x_13220:
[----:B------:R-:W-:Y:S05]  /*9e70*/  BSYNC B1 ;  /* 0x0000000000017941 */ /* 0x000fea0003800000 */
.L_x_13219:
[----:B-1----:R-:W1:Y:S01]  /*9e80*/  S2R R0, SR_TID.X ;  /* 0x0000000000007919 */ /* 0x002e620000002100 */
[----:B------:R-:W2:Y:S01]  /*9e90*/  SYNCS.PHASECHK.TRANS64.TRYWAIT P0, [R18+URZ+0x19c00], R41 ;  /* 0x019c0029120075a7 */ /* 0x000ea2000800017f */
[----:B------:R-:W-:Y:S01]  /*9ea0*/  IMAD R25, R25, -0xc0, R24 ;  /* 0xffffff4019197824 */ /* 0x000fe200078e0218 */
[----:B------:R-:W-:Y:S04]  /*9eb0*/  BSSY B1, `(.L_x_13221) ;  /* 0x0000007000017945 */ /* 0x000fe80003800000 */
[----:B------:R-:W-:Y:S01]  /*9ec0*/  VIMNMX R25, R25, 0xc0, PT ;  /* 0x000000c019197848 */ /* 0x000fe20003fe0100 */
[----:B-1----:R-:W-:-:S05]  /*9ed0*/  VIADD R0, R0, 0xffffff80 ;  /* 0xffffff8000007836 */ /* 0x002fca0000000000 */
[----:B------:R-:W-:-:S04]  /*9ee0*/  LEA.HI R0, R0, R0, RZ, 0x1 ;  /* 0x0000000000007211 */ /* 0x000fc800078f08ff */
[----:B------:R-:W-:-:S04]  /*9ef0*/  SHF.R.S32.HI R0, RZ, 0x1, R0 ;  /* 0x00000001ff007819 */ /* 0x000fc80000011400 */
[----:B------:R-:W-:Y:S01]  /*9f00*/  ISETP.GE.AND P1, PT, R0, R25, PT ;  /* 0x000000190000720c */ /* 0x000fe20003f26270 */
[----:B--2---:R-:W-:-:S12]  /*9f10*/  @!P0 BRA `(.L_x_13222) ;  /* 0x0000016c00288947 */ /* 0x004fd80003800000 */
.L_x_13456:
[----:B------:R-:W-:Y:S05]  /*9f20*/  BSYNC B1 ;  /* 0x0000000000017941 */ /* 0x000fea0003800000 */
.L_x_13221:
        /* <DEDUP_REMOVED lines=25> */
[----:B------:R-:W-:Y:S02]  /*a0c0*/  LOP3.LUT R45, R45, 0xff, RZ, 0xc0, !PT ;  /* 0x000000ff2d2d7812 */ /* 0x000fe400078ec0ff */
[----:B------:R-:W-:Y:S02]  /*a0d0*/  SHF.R.U32.HI R49, RZ, 0x10, R13 ;  /* 0x00000010ff317819 */ /* 0x000fe4000001160d */
[----:B0-----:R-:W-:Y:S02]  /*a0e0*/  IADD3 R27, R21, -0x80, RZ ;  /* 0xffffff80151b7810 */ /* 0x001fe40007ffe0ff */
[----:B------:R-:W-:Y:S01]  /*a0f0*/  LOP3.LUT R21, R20, 0xff, RZ, 0xc0, !PT ;  /* 0x000000ff14157812 */ /* 0x000fe200078ec0ff */
[----:B------:R-:W-:Y:S01]  /*a100*/  IMAD.U32 R49, R49, 0x10000, RZ ;  /* 0x0001000031317824 */ /* 0x000fe200078e00ff */
[----:B------:R-:W-:-:S02]  /*a110*/  LEA.HI R32, R27, R27, RZ, 0x1 ;  /* 0x0000001b1b207211 */ /* 0x000fc400078f08ff */
[----:B------:R-:W-:Y:S02]  /*a120*/  LOP3.LUT R20, R30, 0xff, RZ, 0xc0, !PT ;  /* 0x000000ff1e147812 */ /* 0x000fe400078ec0ff */
[----:B------:R-:W-:Y:S02]  /*a130*/  LOP3.LUT R32, R32, 0xfffffffe, RZ, 0xc0, !PT ;  /* 0xfffffffe20207812 */ /* 0x000fe400078ec0ff */
[----:B------:R-:W-:Y:S02]  /*a140*/  PRMT R39, R21, 0x7604, R0 ;  /* 0x0000760415277816 */ /* 0x000fe40000000000 */
[----:B------:R-:W-:Y:S01]  /*a150*/  SHF.R.U32.HI R21, RZ, 0x8, R12 ;  /* 0x00000008ff157819 */ /* 0x000fe2000001160c */
[----:B------:R-:W-:Y:S01]  /*a160*/  IMAD.IADD R32, R27, 0x1, -R32 ;  /* 0x000000011b207824 */ /* 0x000fe200078e0a20 */
[----:B------:R-:W-:Y:S02]  /*a170*/  LOP3.LUT R27, R26, 0xff, RZ, 0xc0, !PT ;  /* 0x000000ff1a1b7812 */ /* 0x000fe400078ec0ff */
[----:B------:R-:W-:-:S02]  /*a180*/  LOP3.LUT R33, R21, 0xff, RZ, 0xc0, !PT ;  /* 0x000000ff15217812 */ /* 0x000fc400078ec0ff */
[----:B------:R-:W-:Y:S02]  /*a190*/  LEA.HI R0, R3, R32, RZ, 0x1c ;  /* 0x0000002003007211 */ /* 0x000fe400078fe0ff */
[----:B------:R-:W-:Y:S02]  /*a1a0*/  PRMT R43, R27, 0x7604, R20 ;  /* 0x000076041b2b7816 */ /* 0x000fe40000000014 */
[C---:B------:R-:W-:Y:S01]  /*a1b0*/  LEA.HI R20, R0.reuse, R0, RZ, 0x1 ;  /* 0x0000000000147211 */ /* 0x040fe200078f08ff */
[----:B------:R-:W-:Y:S01]  /*a1c0*/  IMAD.SHL.U32 R0, R0, 0x10, RZ ;  /* 0x0000001000007824 */ /* 0x000fe200078e00ff */
[----:B------:R-:W-:Y:S02]  /*a1d0*/  LOP3.LUT R32, R12, 0xff, RZ, 0xc0, !PT ;  /* 0x000000ff0c207812 */ /* 0x000fe400078ec0ff */
[----:B------:R-:W-:Y:S02]  /*a1e0*/  SHF.R.S32.HI R20, RZ, 0x1, R20 ;  /* 0x00000001ff147819 */ /* 0x000fe40000011414 */
[----:B------:R-:W-:-:S02]  /*a1f0*/  LOP3.LUT R0, R63, 0x10, R0, 0xf8, !PT ;  /* 0x000000103f007812 */ /* 0x000fc400078ef800 */
[----:B------:R-:W-:Y:S01]  /*a200*/  PRMT R47, R33, 0x7604, R32 ;  /* 0x00007604212f7816 */ /* 0x000fe20000000020 */
[----:B------:R-:W-:Y:S01]  /*a210*/  IMAD R21, R20, 0x1800, R62 ;  /* 0x0000180014157824 */ /* 0x000fe200078e023e */
[----:B------:R-:W-:Y:S02]  /*a220*/  LOP3.LUT R0, R0, R60, RZ, 0x3c, !PT ;  /* 0x0000003c00007212 */ /* 0x000fe400078e3cff */
[----:B------:R-:W-:Y:S02]  /*a230*/  PRMT R20, R25, 0x7604, R24 ;  /* 0x0000760419147816 */ /* 0x000fe40000000018 */
[----:B------:R-:W-:Y:S01]  /*a240*/  IADD3 R0, R18, R21, R0 ;  /* 0x0000001512007210 */ /* 0x000fe20007ffe000 */
[----:B------:R-:W0:Y:S01]  /*a250*/  LDS.128 R24, [R37+0xf000] ;  /* 0x00f0000025187984 */ /* 0x000e220000000c00 */
[----:B------:R-:W-:Y:S02]  /*a260*/  LOP3.LUT R21, R13, 0xff, RZ, 0xc0, !PT ;  /* 0x000000ff0d157812 */ /* 0x000fe400078ec0ff */
[----:B------:R-:W-:Y:S01]  /*a270*/  PRMT R44, R45, 0x7604, R44 ;  /* 0x000076042d2c7816 */ /* 0x000fe2000000002c */
[----:B------:R-:W2:Y:S01]  /*a280*/  LDS.128 R32, [R0+0xf000] ;  /* 0x00f0000000207984 */ /* 0x000ea20000000c00 */
[----:B------:R-:W-:-:S02]  /*a290*/  PRMT R40, R40, 0x7604, R21 ;  /* 0x0000760428287816 */ /* 0x000fc40000000015 */
[----:B------:R-:W-:Y:S02]  /*a2a0*/  SHF.R.U32.HI R21, RZ, 0x10, R29 ;  /* 0x00000010ff157819 */ /* 0x000fe4000001161d */
[----:B------:R-:W-:Y:S02]  /*a2b0*/  SHF.R.U32.HI R42, RZ, 0x8, R14 ;  /* 0x00000008ff2a7819 */ /* 0x000fe4000001160e */
[----:B------:R-:W-:Y:S01]  /*a2c0*/  SHF.R.U32.HI R45, RZ, 0x10, R31 ;  /* 0x00000010ff2d7819 */ /* 0x000fe2000001161f */
[----:B------:R-:W-:Y:S01]  /*a2d0*/  IMAD.U32 R21, R21, 0x10000, RZ ;  /* 0x0001000015157824 */ /* 0x000fe200078e00ff */
[----:B-1----:R-:W-:Y:S02]  /*a2e0*/  LOP3.LUT R41, R14, 0xff, RZ, 0xc0, !PT ;  /* 0x000000ff0e297812 */ /* 0x002fe400078ec0ff */
[----:B------:R-:W-:Y:S01]  /*a2f0*/  LOP3.LUT R42, R42, 0xff, RZ, 0xc0, !PT ;  /* 0x000000ff2a2a7812 */ /* 0x000fe200078ec0ff */
[----:B------:R-:W-:Y:S01]  /*a300*/  IMAD.U32 R45, R45, 0x10000, RZ ;  /* 0x000100002d2d7824 */ /* 0x000fe200078e00ff */
[----:B------:R-:W-:-:S02]  /*a310*/  LOP3.LUT R49, R40, 0xff0000, R49, 0xf8, !PT ;  /* 0x00ff000028317812 */ /* 0x000fc400078ef831 */
[--C-:B------:R-:W-:Y:S02]  /*a320*/  LOP3.LUT R43, R43, 0xff0000, R30.reuse, 0xf8, !PT ;  /* 0x00ff00002b2b7812 */ /* 0x100fe400078ef81e */
        /* <DEDUP_REMOVED lines=11> */
[----:B------:R-:W-:Y:S01]  /*a3e0*/  F2FP.F16.E4M3.UNPACK_B R46, R27.H1 ;  /* 0x0000001bff2e723e */ /* 0x000fe200030006ff */
[----:B------:R-:W-:Y:S01]  /*a3f0*/  HADD2.F32 R50, -RZ, R48.H0_H0 ;  /* 0x20000030ff327230 */ /* 0x000fe20000004100 */
[-C--:B------:R-:W-:Y:S02]  /*a400*/  F2FP.F16.E4M3.UNPACK_B R27, R24.reuse ;  /* 0x00000018ff1b723e */ /* 0x080fe400020006ff */
[----:B------:R-:W-:Y:S02]  /*a410*/  F2FP.F16.E4M3.UNPACK_B R40, R24.H1 ;  /* 0x00000018ff28723e */ /* 0x000fe400030006ff */
[----:B--2---:R-:W-:Y:S02]  /*a420*/  F2FP.F16.E4M3.UNPACK_B R24, R33 ;  /* 0x00000021ff18723e */ /* 0x004fe400020006ff */
[----:B------:R-:W-:Y:S02]  /*a430*/  SHF.R.U32.HI R53, RZ, 0x10, R15 ;  /* 0x00000010ff357819 */ /* 0x000fe4000001160f */
[----:B------:R-:W-:-:S02]  /*a440*/  LOP3.LUT R42, R45, 0xff000000, R31, 0xf8, !PT ;  /* 0xff0000002d2a7812 */ /* 0x000fc400078ef81f */
[----:B------:R-:W-:Y:S01]  /*a450*/  LOP3.LUT R21, R21, 0xff000000, R28, 0xf8, !PT ;  /* 0xff00000015157812 */ /* 0x000fe200078ef81c */
[----:B------:R-:W-:Y:S01]  /*a460*/  IMAD.U32 R53, R53, 0x10000, RZ ;  /* 0x0001000035357824 */ /* 0x000fe200078e00ff */
[----:B------:R-:W-:Y:S02]  /*a470*/  LOP3.LUT R31, R47, 0xff000000, R12, 0xf8, !PT ;  /* 0xff0000002f1f7812 */ /* 0x000fe400078ef80c */
[----:B------:R-:W-:Y:S02]  /*a480*/  F2FP.F16.E4M3.UNPACK_B R30, R29 ;  /* 0x0000001dff1e723e */ /* 0x000fe400020006ff */
[----:B------:R-:W-:Y:S01]  /*a490*/  LOP3.LUT R12, R51, 0xff000000, R14, 0xf8, !PT ;  /* 0xff000000330c7812 */ /* 0x000fe200078ef80e */
[----:B------:R-:W-:Y:S01]  /*a4a0*/  HADD2.F32 R14, -RZ, R24.H0_H0 ;  /* 0x20000018ff0e7230 */ /* 0x000fe20000004100 */
[-C--:B------:R-:W-:Y:S01]  /*a4b0*/  F2FP.F16.E4M3.UNPACK_B R28, R25.reuse ;  /* 0x00000019ff1c723e */ /* 0x080fe200020006ff */
[----:B------:R-:W-:Y:S01]  /*a4c0*/  HADD2.F32 R45, -RZ, R30.H0_H0 ;  /* 0x2000001eff2d7230 */ /* 0x000fe20000004100 */
[----:B------:R-:W-:Y:S01]  /*a4d0*/  F2FP.F16.E4M3.UNPACK_B R38, R25.H1 ;  /* 0x00000019ff26723e */ /* 0x000fe200030006ff */
[----:B------:R-:W-:Y:S01]  /*a4e0*/  HADD2.F32 R51, -RZ, R48.H1_H1 ;  /* 0x30000030ff337230 */ /* 0x000fe20000004100 */
[----:B------:R-:W-:Y:S01]  /*a4f0*/  F2FP.F16.E4M3.UNPACK_B R39, R33.H1 ;  /* 0x00000021ff27723e */ /* 0x000fe200030006ff */
[----:B------:R-:W-:Y:S01]  /*a500*/  HADD2.F32 R25, -RZ, R28.H0_H0 ;  /* 0x2000001cff197230 */ /* 0x000fe20000004100 */
[-C--:B------:R-:W-:Y:S01]  /*a510*/  F2FP.F16.E4M3.UNPACK_B R33, R32.reuse ;  /* 0x00000020ff21723e */ /* 0x080fe200020006ff */
[----:B------:R-:W-:Y:S01]  /*a520*/  HADD2.F32 R24, -RZ, R24.H1_H1 ;  /* 0x30000018ff187230 */ /* 0x000fe20000004100 */
[----:B------:R-:W-:Y:S01]  /*a530*/  F2FP.F16.E4M3.UNPACK_B R41, R32.H1 ;  /* 0x00000020ff29723e */ /* 0x000fe200030006ff */
[----:B------:R-:W-:Y:S01]  /*a540*/  FMUL.FTZ R32, R14, R50 ;  /* 0x000000320e207220 */ /* 0x000fe20000410000 */
[----:B------:R-:W-:Y:S01]  /*a550*/  LOP3.LUT R53, R44, 0xff0000, R53, 0xf8, !PT ;  /* 0x00ff00002c357812 */ /* 0x000fe200078ef835 */
[----:B------:R-:W-:Y:S01]  /*a560*/  HADD2.F32 R28, -RZ, R28.H1_H1 ;  /* 0x3000001cff1c7230 */ /* 0x000fe20000004100 */
[----:B------:R-:W-:Y:S01]  /*a570*/  F2FP.F16.E4M3.UNPACK_B R44, R35 ;  /* 0x00000023ff2c723e */ /* 0x000fe200020006ff */
[----:B------:R-:W-:Y:S01]  /*a580*/  FMUL.FTZ R55, R24, R51 ;  /* 0x0000003318377220 */ /* 0x000fe20000410000 */
[----:B------:R-:W-:Y:S01]  /*a590*/  F2FP.F16.E4M3.UNPACK_B R47, R35.H1 ;  /* 0x00000023ff2f723e */ /* 0x000fe200030006ff */
[-C--:B------:R-:W-:Y:S01]  /*a5a0*/  FMUL.FTZ R35, R14, R45.reuse ;  /* 0x0000002d0e237220 */ /* 0x080fe20000410000 */
[----:B------:R-:W-:Y:S01]  /*a5b0*/  FFMA.FTZ R14, R25, R45, -R32 ;  /* 0x0000002d190e7223 */ /* 0x000fe20000010820 */
[----:B------:R-:W-:-:S02]  /*a5c0*/  F2FP.F16.E4M3.UNPACK_B R49, R49.H1 ;  /* 0x00000031ff31723e */ /* 0x000fc400030006ff */
[----:B------:R-:W-:Y:S01]  /*a5d0*/  F2FP.F16.E4M3.UNPACK_B R32, R29.H1 ;  /* 0x0000001dff20723e */ /* 0x000fe200030006ff */
[----:B------:R-:W-:Y:S01]  /*a5e0*/  FFMA.FTZ R25, R25, R50, R35 ;  /* 0x0000003219197223 */ /* 0x000fe20000010023 */
[----:B------:R-:W-:Y:S01]  /*a5f0*/  HADD2.F32 R35, -RZ, R30.H1_H1 ;  /* 0x3000001eff237230 */ /* 0x000fe20000004100 */
[----:B------:R-:W-:Y:S01]  /*a600*/  LOP3.LUT R53, R53, 0xff000000, R15, 0xf8, !PT ;  /* 0xff00000035357812 */ /* 0x000fe200078ef80f */
[----:B------:R-:W-:Y:S01]  /*a610*/  HADD2.F32 R48, -RZ, R49.H0_H0 ;  /* 0x20000031ff307230 */ /* 0x000fe20000004100 */
[----:B------:R-:W-:Y:S01]  /*a620*/  F2FP.F16.E4M3.UNPACK_B R15, R34 ;  /* 0x00000022ff0f723e */ /* 0x000fe200020006ff */
[----:B------:R-:W-:Y:S02]  /*a630*/  HADD2.F32 R29, -RZ, R39.H0_H0 ;  /* 0x20000027ff1d7230 */ /* 0x000fe40000004100 */
[----:B------:R-:W-:Y:S01]  /*a640*/  FMUL.FTZ R24, R24, R35 ;  /* 0x0000002318187220 */ /* 0x000fe20000410000 */
[----:B------:R-:W-:Y:S01]  /*a650*/  HADD2.F32 R45, -RZ, R32.H0_H0 ;  /* 0x20000020ff2d7230 */ /* 0x000fe20000004100 */
[----:B------:R-:W-:Y:S01]  /*a660*/  F2FP.F16.E4M3.UNPACK_B R54, R53.H1 ;  /* 0x00000035ff36723e */ /* 0x000fe200030006ff */
[----:B------:R-:W-:-:S02]  /*a670*/  HADD2.F32 R30, -RZ, R38.H0_H0 ;  /* 0x20000026ff1e7230 */ /* 0x000fc40000004100 */
[CC--:B------:R-:W-:Y:S01]  /*a680*/  FMUL.FTZ R57, R29.reuse, R48.reuse ;  /* 0x000000301d397220 */ /* 0x0c0fe20000410000 */
[C---:B------:R-:W-:Y:S01]  /*a690*/  FFMA.FTZ R24, R28.reuse, R51, R24 ;  /* 0x000000331c187223 */ /* 0x040fe20000010018 */
[----:B------:R-:W-:Y:S01]  /*a6a0*/  FMUL.FTZ R59, R29, R45 ;  /* 0x0000002d1d3b7220 */ /* 0x000fe20000410000 */
[----:B------:R-:W-:Y:S01]  /*a6b0*/  FFMA.FTZ R29, R28, R35, -R55 ;  /* 0x000000231c1d7223 */ /* 0x000fe20000010837 */
[C---:B------:R-:W-:Y:S01]  /*a6c0*/  FFMA.FTZ R28, R30.reuse, R45, -R57 ;  /* 0x0000002d1e1c7223 */ /* 0x040fe20000010839 */
[----:B------:R-:W-:Y:S01]  /*a6d0*/  F2FP.F16.E4M3.UNPACK_B R51, R53 ;  /* 0x00000035ff33723e */ /* 0x000fe200020006ff */
[----:B------:R-:W-:Y:S01]  /*a6e0*/  FFMA.FTZ R30, R30, R48, R59 ;  /* 0x000000301e1e7223 */ /* 0x000fe2000001003b */
[----:B------:R-:W-:Y:S01]  /*a6f0*/  F2FP.F16.E4M3.UNPACK_B R48, R42 ;  /* 0x0000002aff30723e */ /* 0x000fe200020006ff */
[----:B------:R-:W-:Y:S01]  /*a700*/  HADD2.F32 R50, -RZ, R49.H1_H1 ;  /* 0x30000031ff327230 */ /* 0x000fe20000004100 */
[----:B------:R-:W-:Y:S01]  /*a710*/  F2FP.F16.E4M3.UNPACK_B R34, R34.H1 ;  /* 0x00000022ff22723e */ /* 0x000fe200030006ff */
        /* <DEDUP_REMOVED lines=17> */
[----:B------:R-:W-:Y:S01]  /*a830*/  HADD2.F32 R49, -RZ, R48.H1_H1 ;  /* 0x30000030ff317230 */ /* 0x000fe20000004100 */
[----:B------:R-:W-:Y:S01]  /*a840*/  F2FP.F16.E4M3.UNPACK_B R48, R42.H1 ;  /* 0x0000002aff30723e */ /* 0x000fe200030006ff */
[----:B------:R-:W-:Y:S02]  /*a850*/  HADD2.F32 R42, -RZ, R44.H1_H1 ;  /* 0x3000002cff2a7230 */ /* 0x000fe40000004100 */
[----:B------:R-:W-:Y:S01]  /*a860*/  FFMA.FTZ R32, R32, R52, R59 ;  /* 0x0000003420207223 */ /* 0x000fe2000001003b */
        /* <DEDUP_REMOVED lines=22> */
[C---:B------:R-:W-:Y:S01]  /*a9d0*/  FMUL.FTZ R61, R49.reuse, R55 ;  /* 0x00000037313d7220 */ /* 0x040fe20000410000 */
[--C-:B------:R-:W-:Y:S02]  /*a9e0*/  HADD2.F32 R47, -RZ, R41.reuse.H0_H0 ;  /* 0x20000029ff2f7230 */ /* 0x100fe40000004100 */
[----:B------:R-:W-:Y:S01]  /*a9f0*/  FMUL.FTZ R56, R49, R52 ;  /* 0x0000003431387220 */ /* 0x000fe20000410000 */
[----:B------:R-:W-:Y:S02]  /*aa00*/  HADD2.F32 R51, -RZ, R50.H0_H0 ;  /* 0x20000032ff337230 */ /* 0x000fe40000004100 */
[----:B------:R-:W-:Y:S02]  /*aa10*/  HADD2.F32 R48, -RZ, R40.H0_H0 ;  /* 0x20000028ff307230 */ /* 0x000fe40000004100 */
[----:B------:R-:W-:Y:S01]  /*aa20*/  FMUL.FTZ R57, R47, R54 ;  /* 0x000000362f397220 */ /* 0x000fe20000410000 */
[----:B------:R-:W-:-:S02]  /*aa30*/  HADD2.F32 R41, -RZ, R41.H1_H1 ;  /* 0x30000029ff297230 */ /* 0x000fc40000004100 */
[----:B------:R-:W-:Y:S01]  /*aa40*/  FMUL.FTZ R59, R47, R51 ;  /* 0x000000332f3b7220 */ /* 0x000fe20000410000 */
[----:B------:R-:W-:Y:S02]  /*aa50*/  HADD2.F32 R50, -RZ, R50.H1_H1 ;  /* 0x30000032ff327230 */ /* 0x000fe40000004100 */
[C---:B------:R-:W-:Y:S01]  /*aa60*/  FFMA.FTZ R47, R46.reuse, R52, -R61 ;  /* 0x000000342e2f7223 */ /* 0x040fe2000001083d */
[----:B------:R-:W-:Y:S01]  /*aa70*/  FFMA.FTZ R49, R46, R55, R56 ;  /* 0x000000372e317223 */ /* 0x000fe20000010038 */
[----:B------:R-:W-:Y:S02]  /*aa80*/  HADD2.F32 R52, -RZ, R53.H1_H1 ;  /* 0x30000035ff347230 */ /* 0x000fe40000004100 */
[C---:B------:R-:W-:Y:S01]  /*aa90*/  FFMA.FTZ R46, R48.reuse, R51, -R57 ;  /* 0x00000033302e7223 */ /* 0x040fe20000010839 */
[----:B------:R-:W-:Y:S01]  /*aaa0*/  F2FP.F16.E4M3.UNPACK_B R53, R31 ;  /* 0x0000001fff35723e */ /* 0x000fe200020006ff */
[----:B------:R-:W-:Y:S01]  /*aab0*/  HADD2.F32 R40, -RZ, R40.H1_H1 ;  /* 0x30000028ff287230 */ /* 0x000fe20000004100 */
[----:B------:R-:W-:Y:S01]  /*aac0*/  F2FP.F16.E4M3.UNPACK_B R51, R21 ;  /* 0x00000015ff33723e */ /* 0x000fe200020006ff */
[C---:B------:R-:W-:Y:S01]  /*aad0*/  FMUL.FTZ R31, R41.reuse, R50 ;  /* 0x00000032291f7220 */ /* 0x040fe20000410000 */
[----:B------:R-:W-:Y:S01]  /*aae0*/  FFMA.FTZ R48, R48, R54, R59 ;  /* 0x0000003630307223 */ /* 0x000fe2000001003b */
[----:B------:R-:W-:Y:S01]  /*aaf0*/  FMUL.FTZ R21, R41, R52 ;  /* 0x0000003429157220 */ /* 0x000fe20000410000 */
[----:B------:R-:W-:-:S02]  /*ab00*/  HADD2.F32 R54, -RZ, R53.H0_H0 ;  /* 0x20000035ff367230 */ /* 0x000fc40000004100 */
[C---:B------:R-:W-:Y:S01]  /*ab10*/  FFMA.FTZ R31, R40.reuse, R52, R31 ;  /* 0x00000034281f7223 */ /* 0x040fe2000001001f */
[----:B------:R-:W-:Y:S02]  /*ab20*/  HADD2.F32 R41, -RZ, R33.H0_H0 ;  /* 0x20000021ff297230 */ /* 0x000fe40000004100 */
[----:B------:R-:W-:Y:S01]  /*ab30*/  FFMA.FTZ R21, R40, R50, -R21 ;  /* 0x0000003228157223 */ /* 0x000fe20000010815 */
        /* <DEDUP_REMOVED lines=20> */
[----:B------:R-:W-:Y:S01]  /*ac80*/  HADD2.F32 R55, -RZ, R55.H1_H1 ;  /* 0x30000037ff377230 */ /* 0x000fe20000004100 */
[----:B------:R-:W-:Y:S01]  /*ac90*/  F2FP.F16.E4M3.UNPACK_B R12, R12 ;  /* 0x0000000cff0c723e */ /* 0x000fe200020006ff */
[----:B------:R-:W-:Y:S02]  /*aca0*/  HADD2.F32 R34, -RZ, R34.H1_H1 ;  /* 0x30000022ff227230 */ /* 0x000fe40000004100 */
[C---:B------:R-:W-:Y:S01]  /*acb0*/  FMUL.FTZ R58, R41.reuse, R54 ;  /* 0x00000036293a7220 */ /* 0x040fe20000410000 */
[----:B------:R-:W-:Y:S02]  /*acc0*/  HADD2.F32 R51, -RZ, R52.H1_H1 ;  /* 0x30000034ff337230 */ /* 0x000fe40000004100 */
[----:B------:R-:W-:Y:S01]  /*acd0*/  FMUL.FTZ R52, R41, R56 ;  /* 0x0000003829347220 */ /* 0x000fe20000410000 */
        /* <DEDUP_REMOVED lines=23> */
[C---:B------:R-:W-:Y:S01]  /*ae50*/  FFMA.FTZ R20, R12.reuse, R41, R20 ;  /* 0x000000290c147223 */ /* 0x040fe20000010014 */
[----:B------:R-:W-:Y:S01]  /*ae60*/  FFMA.FTZ R51, R12, R27, -R51 ;  /* 0x0000001b0c337223 */ /* 0x000fe20000010833 */
[C---:B------:R-:W-:Y:S01]  /*ae70*/  FFMA.FTZ R52, R13.reuse, R26, -R52 ;  /* 0x0000001a0d347223 */ /* 0x040fe20000010834 */
[----:B------:R-:W-:Y:S01]  /*ae80*/  FFMA.FTZ R41, R13, R34, R15 ;  /* 0x000000220d297223 */ /* 0x000fe2000001000f */
[----:B------:R-:W-:Y:S02]  /*ae90*/  F2FP.SATFINITE.E4M3.F32.PACK_AB_MERGE_C R13, R35, R28, RZ ;  /* 0x0000001c230d723e */ /* 0x000fe400048070ff */
        /* <DEDUP_REMOVED lines=12> */
.L_x_13224:
[----:B------:R-:W-:Y:S05]  /*af60*/  BSYNC B1 ;  /* 0x0000000000017941 */ /* 0x000fea0003800000 */
.L_x_13223:
[----:B------:R-:W-:Y:S05]  /*af70*/  @P1 BRA `(.L_x_13213) ;  /* 0x0000000c00f81947 */ /* 0x000fea0003800000 */
[----:B0-----:R-:W2:Y:S04]  /*af80*/  LDL R27, [R1+0x10] ;  /* 0x00001000011b7983 */ /* 0x001ea80000100800 */
[----:B------:R-:W2:Y:S01]  /*af90*/  LDL R49, [R1+0xa0] ;  /* 0x0000a00001317983 */ /* 0x000ea20000100800 */
[----:B-----5:R-:W-:Y:S02]  /*afa0*/  SHF.R.U32.HI R0, RZ, 0x8, R8 ;  /* 0x00000008ff007819 */ /* 0x020fe40000011608 */
[----:B------:R-:W-:Y:S02]  /*afb0*/  LOP3.LUT R13, R8, 0xff, RZ, 0xc0, !PT ;  /* 0x000000ff080d7812 */ /* 0x000fe400078ec0ff */
[----:B------:R-:W-:Y:S02]  /*afc0*/  LOP3.LUT R0, R0, 0xff, RZ, 0xc0, !PT ;  /* 0x000000ff00007812 */ /* 0x000fe400078ec0ff */
[----:B------:R-:W-:-:S02]  /*afd0*/  SHF.R.U32.HI R26, RZ, 0x8, R9 ;  /* 0x00000008ff1a7819 */ /* 0x000fc40000011609 */
[----:B---3--:R-:W-:Y:S02]  /*afe0*/  PRMT R20, R0, 0x7604, R13 ;  /* 0x0000760400147816 */ /* 0x008fe4000000000d */
[----:B------:R-:W-:Y:S02]  /*aff0*/  LOP3.LUT R15, R9, 0xff, RZ, 0xc0, !PT ;  /* 0x000000ff090f7812 */ /* 0x000fe400078ec0ff */
[----:B------:R-:W-:Y:S02]  /*b000*/  SHF.R.U32.HI R14, RZ, 0x8, R11 ;  /* 0x00000008ff0e7819 */ /* 0x000fe4000001160b */
[----:B------:R-:W-:Y:S02]  /*b010*/  LOP3.LUT R0, R26, 0xff, RZ, 0xc0, !PT ;  /* 0x000000ff1a007812 */ /* 0x000fe400078ec0ff */
[----:B----4-:R-:W-:Y:S02]  /*b020*/  LOP3.LUT R21, R11, 0xff, RZ, 0xc0, !PT ;  /* 0x000000ff0b157812 */ /* 0x010fe400078ec0ff */
[----:B------:R-:W-:-:S02]  /*b030*/  LOP3.LUT R14, R14, 0xff, RZ, 0xc0, !PT ;  /* 0x000000ff0e0e7812 */ /* 0x000fc400078ec0ff */
[----:B------:R-:W-:Y:S02]  /*b040*/  PRMT R28, R0, 0x7604, R15 ;  /* 0x00007604001c7816 */ /* 0x000fe4000000000f */
[----:B------:R-:W-:Y:S02]  /*b050*/  SHF.R.U32.HI R24, RZ, 0x8, R4 ;  /* 0x00000008ff187819 */ /* 0x000fe40000011604 */
[----:B------:R-:W-:Y:S02]  /*b060*/  PRMT R32, R14, 0x7604, R21 ;  /* 0x000076040e207816 */ /* 0x000fe40000000015 */
[----:B------:R-:W-:Y:S02]  /*b070*/  LOP3.LUT R25, R4, 0xff, RZ, 0xc0, !PT ;  /* 0x000000ff04197812 */ /* 0x000fe400078ec0ff */
[----:B------:R-:W-:Y:S02]  /*b080*/  LOP3.LUT R24, R24, 0xff, RZ, 0xc0, !PT ;  /* 0x000000ff18187812 */ /* 0x000fe400078ec0ff */
[----:B------:R-:W-:-:S02]  /*b090*/  SHF.R.U32.HI R21, RZ, 0x8, R6 ;  /* 0x00000008ff157819 */ /* 0x000fc40000011606 */
[----:B------:R-:W-:Y:S02]  /*b0a0*/  SHF.R.U32.HI R12, RZ, 0x8, R10 ;  /* 0x00000008ff0c7819 */ /* 0x000fe4000001160a */
[----:B------:R-:W-:Y:S02]  /*b0b0*/  PRMT R33, R24, 0x7604, R25 ;  /* 0x0000760418217816 */ /* 0x000fe40000000019 */
[----:B------:R-:W-:Y:S02]  /*b0c0*/  LOP3.LUT R26, R21, 0xff, RZ, 0xc0, !PT ;  /* 0x000000ff151a7812 */ /* 0x000fe400078ec0ff */
        /* <DEDUP_REMOVED lines=19> */
[----:B------:R-:W0:Y:S01]  /*b200*/  LDS.128 R12, [R49+0xf000] ;  /* 0x00f00000310c7984 */ /* 0x000e220000000c00 */
[----:B------:R-:W-:Y:S02]  /*b210*/  PRMT R37, R26, 0x7604, R27 ;  /* 0x000076041a257816 */ /* 0x000fe4000000001b */
[----:B------:R-:W-:Y:S02]  /*b220*/  SHF.R.S32.HI R0, RZ, 0x1, R0 ;  /* 0x00000001ff007819 */ /* 0x000fe40000011400 */
[----:B------:R-:W-:-:S03]  /*b230*/  LOP3.LUT R3, R63, 0x10, R3, 0xf8, !PT ;  /* 0x000000103f037812 */ /* 0x000fc600078ef803 */
[----:B------:R-:W-:Y:S01]  /*b240*/  IMAD R21, R0, 0x1800, R62 ;  /* 0x0000180000157824 */ /* 0x000fe200078e023e */
[----:B------:R-:W-:Y:S02]  /*b250*/  LOP3.LUT R0, R3, R60, RZ, 0x3c, !PT ;  /* 0x0000003c03007212 */ /* 0x000fe400078e3cff */
[----:B------:R-:W-:Y:S02]  /*b260*/  LOP3.LUT R3, R29, 0xff, RZ, 0xc0, !PT ;  /* 0x000000ff1d037812 */ /* 0x000fe400078ec0ff */
[----:B------:R-:W-:Y:S02]  /*b270*/  IADD3 R0, R18, R21, R0 ;  /* 0x0000001512007210 */ /* 0x000fe40007ffe000 */
[----:B------:R-:W-:Y:S02]  /*b280*/  SHF.R.U32.HI R21, RZ, 0x10, R9 ;  /* 0x00000010ff157819 */ /* 0x000fe40000011609 */
[----:B------:R-:W-:Y:S01]  /*b290*/  PRMT R39, R3, 0x7604, R34 ;  /* 0x0000760403277816 */ /* 0x000fe20000000022 */
[----:B------:R-:W2:Y:S01]  /*b2a0*/  LDS.128 R24, [R0+0xf000] ;  /* 0x00f0000000187984 */ /* 0x000ea20000000c00 */
[----:B------:R-:W-:-:S02]  /*b2b0*/  LOP3.LUT R21, R21, 0xff, RZ, 0xc0, !PT ;  /* 0x000000ff15157812 */ /* 0x000fc400078ec0ff */
[----:B------:R-:W-:Y:S02]  /*b2c0*/  SHF.R.U32.HI R29, RZ, 0x10, R10 ;  /* 0x00000010ff1d7819 */ /* 0x000fe4000001160a */
[----:B------:R-:W-:Y:S02]  /*b2d0*/  SHF.R.U32.HI R3, RZ, 0x10, R8 ;  /* 0x00000010ff037819 */ /* 0x000fe40000011608 */
[----:B------:R-:W-:Y:S02]  /*b2e0*/  PRMT R21, R21, 0x7054, R28 ;  /* 0x0000705415157816 */ /* 0x000fe4000000001c */
[----:B------:R-:W-:Y:S02]  /*b2f0*/  SHF.R.U32.HI R28, RZ, 0x10, R5 ;  /* 0x00000010ff1c7819 */ /* 0x000fe40000011605 */
[----:B------:R-:W-:Y:S02]  /*b300*/  LOP3.LUT R29, R29, 0xff, RZ, 0xc0, !PT ;  /* 0x000000ff1d1d7812 */ /* 0x000fe400078ec0ff */
[----:B------:R-:W-:-:S02]  /*b310*/  LOP3.LUT R3, R3, 0xff, RZ, 0xc0, !PT ;  /* 0x000000ff03037812 */ /* 0x000fc400078ec0ff */
[----:B------:R-:W-:Y:S02]  /*b320*/  LOP3.LUT R28, R28, 0xff, RZ, 0xc0, !PT ;  /* 0x000000ff1c1c7812 */ /* 0x000fe400078ec0ff */
[----:B------:R-:W-:Y:S02]  /*b330*/  PRMT R29, R29, 0x7054, R30 ;  /* 0x000070541d1d7816 */ /* 0x000fe4000000001e */
[----:B------:R-:W-:Y:S02]  /*b340*/  PRMT R3, R3, 0x7054, R20 ;  /* 0x0000705403037816 */ /* 0x000fe40000000014 */
[----:B------:R-:W-:Y:S02]  /*b350*/  SHF.R.U32.HI R30, RZ, 0x10, R6 ;  /* 0x00000010ff1e7819 */ /* 0x000fe40000011606 */
[----:B------:R-:W-:Y:S02]  /*b360*/  SHF.R.U32.HI R20, RZ, 0x10, R4 ;  /* 0x00000010ff147819 */ /* 0x000fe40000011604 */
[----:B------:R-:W-:-:S02]  /*b370*/  PRMT R35, R28, 0x7054, R35 ;  /* 0x000070541c237816 */ /* 0x000fc40000000023 */
[----:B------:R-:W-:Y:S02]  /*b380*/  LOP3.LUT R30, R30, 0xff, RZ, 0xc0, !PT ;  /* 0x000000ff1e1e7812 */ /* 0x000fe400078ec0ff */
[----:B------:R-:W-:Y:S02]  /*b390*/  LOP3.LUT R20, R20, 0xff, RZ, 0xc0, !PT ;  /* 0x000000ff14147812 */ /* 0x000fe400078ec0ff */
[----:B------:R-:W-:Y:S02]  /*b3a0*/  PRMT R39, R32, 0x7054, R39 ;  /* 0x0000705420277816 */ /* 0x000fe40000000027 */
[----:B------:R-:W-:Y:S02]  /*b3b0*/  LOP3.LUT R34, R35, 0xff000000, R5, 0xf8, !PT ;  /* 0xff00000023227812 */ /* 0x000fe400078ef805 */
[----:B------:R-:W-:Y:S02]  /*b3c0*/  LOP3.LUT R21, R21, 0xff000000, R9, 0xf8, !PT ;  /* 0xff00000015157812 */ /* 0x000fe400078ef809 */
[----:B------:R-:W-:-:S02]  /*b3d0*/  PRMT R37, R30, 0x7054, R37 ;  /* 0x000070541e257816 */ /* 0x000fc40000000025 */
[----:B------:R-:W-:Y:S02]  /*b3e0*/  LOP3.LUT R8, R3, 0xff000000, R8, 0xf8, !PT ;  /* 0xff00000003087812 */ /* 0x000fe400078ef808 */
[----:B------:R-:W-:Y:S02]  /*b3f0*/  PRMT R33, R20, 0x7054, R33 ;  /* 0x0000705414217816 */ /* 0x000fe40000000021 */
[----:B------:R-:W-:Y:S02]  /*b400*/  LOP3.LUT R3, R29, 0xff000000, R10, 0xf8, !PT ;  /* 0xff0000001d037812 */ /* 0x000fe400078ef80a */
[----:B-1----:R-:W-:Y:S02]  /*b410*/  LOP3.LUT R41, R39, 0xff000000, R7, 0xf8, !PT ;  /* 0xff00000027297812 */ /* 0x002fe400078ef807 */
[-C--:B0-----:R-:W-:Y:S02]  /*b420*/  F2FP.F16.E4M3.UNPACK_B R11, R13.reuse ;  /* 0x0000000dff0b723e */ /* 0x081fe400020006ff */
[----:B------:R-:W-:-:S02]  /*b430*/  F2FP.F16.E4M3.UNPACK_B R30, R13.H1 ;  /* 0x0000000dff1e723e */ /* 0x000fc400030006ff */
[-C--:B------:R-:W-:Y:S01]  /*b440*/  F2FP.F16.E4M3.UNPACK_B R10, R12.reuse ;  /* 0x0000000cff0a723e */ /* 0x080fe200020006ff */
[----:B------:R-:W-:Y:S01]  /*b450*/  HADD2.F32 R9, -RZ, R11.H0_H0 ;  /* 0x2000000bff097230 */ /* 0x000fe20000004100 */
[----:B------:R-:W-:Y:S02]  /*b460*/  F2FP.F16.E4M3.UNPACK_B R28, R12.H1 ;  /* 0x0000000cff1c723e */ /* 0x000fe400030006ff */
[----:B------:R-:W-:Y:S02]  /*b470*/  F2FP.F16.E4M3.UNPACK_B R39, R34 ;  /* 0x00000022ff27723e */ /* 0x000fe400020006ff */
[----:B--2---:R-:W-:Y:S02]  /*b480*/  F2FP.F16.E4M3.UNPACK_B R13, R25 ;  /* 0x00000019ff0d723e */ /* 0x004fe400020006ff */
[----:B------:R-:W-:Y:S01]  /*b490*/  F2FP.F16.E4M3.UNPACK_B R12, R21 ;  /* 0x00000015ff0c723e */ /* 0x000fe200020006ff */
[--C-:B------:R-:W-:Y:S01]  /*b4a0*/  HADD2.F32 R40, -RZ, R39.reuse.H0_H0 ;  /* 0x20000027ff287230 */ /* 0x100fe20000004100 */
[----:B------:R-:W-:Y:S01]  /*b4b0*/  LOP3.LUT R20, R33, 0xff000000, R4, 0xf8, !PT ;  /* 0xff00000021147812 */ /* 0x000fe200078ef804 */
[----:B------:R-:W-:Y:S01]  /*b4c0*/  HADD2.F32 R39, -RZ, R39.H1_H1 ;  /* 0x30000027ff277230 */ /* 0x000fe20000004100 */
[----:B------:R-:W-:Y:S01]  /*b4d0*/  LOP3.LUT R4, R37, 0xff000000, R6, 0xf8, !PT ;  /* 0xff00000025047812 */ /* 0x000fe200078ef806 */
[--C-:B------:R-:W-:Y:S01]  /*b4e0*/  HADD2.F32 R6, -RZ, R13.reuse.H0_H0 ;  /* 0x2000000dff067230 */ /* 0x100fe20000004100 */
[-C--:B------:R-:W-:Y:S01]  /*b4f0*/  F2FP.F16.E4M3.UNPACK_B R31, R15.reuse ;  /* 0x0000000fff1f723e */ /* 0x080fe200020006ff */
[----:B------:R-:W-:Y:S01]  /*b500*/  HADD2.F32 R33, -RZ, R12.H0_H0 ;  /* 0x2000000cff217230 */ /* 0x000fe20000004100 */
[----:B------:R-:W-:Y:S01]  /*b510*/  F2FP.F16.E4M3.UNPACK_B R35, R15.H1 ;  /* 0x0000000fff23723e */ /* 0x000fe200030006ff */
[----:B------:R-:W-:Y:S01]  /*b520*/  HADD2.F32 R13, -RZ, R13.H1_H1 ;  /* 0x3000000dff0d7230 */ /* 0x000fe20000004100 */
[----:B------:R-:W-:-:S02]  /*b530*/  F2FP.F16.E4M3.UNPACK_B R15, R24 ;  /* 0x00000018ff0f723e */ /* 0x000fc400020006ff */
[----:B------:R-:W-:Y:S01]  /*b540*/  F2FP.F16.E4M3.UNPACK_B R29, R24.H1 ;  /* 0x00000018ff1d723e */ /* 0x000fe200030006ff */
[CC--:B------:R-:W-:Y:S01]  /*b550*/  FMUL.FTZ R24, R6.reuse, R40.reuse ;  /* 0x0000002806187220 */ /* 0x0c0fe20000410000 */
[-C--:B------:R-:W-:Y:S02]  /*b560*/  F2FP.F16.E4M3.UNPACK_B R32, R27.reuse ;  /* 0x0000001bff20723e */ /* 0x080fe400020006ff */
[----:B------:R-:W-:Y:S01]  /*b570*/  F2FP.F16.E4M3.UNPACK_B R37, R27.H1 ;  /* 0x0000001bff25723e */ /* 0x000fe200030006ff */
[-C--:B------:R-:W-:Y:S01]  /*b580*/  FMUL.FTZ R27, R6, R33.reuse ;  /* 0x00000021061b7220 */ /* 0x080fe20000410000 */
[----:B------:R-:W-:Y:S01]  /*b590*/  FFMA.FTZ R6, R9, R33, -R24 ;  /* 0x0000002109067223 */ /* 0x000fe20000010818 */
[----:B------:R-:W-:Y:S01]  /*b5a0*/  F2FP.F16.E4M3.UNPACK_B R25, R25.H1 ;  /* 0x00000019ff19723e */ /* 0x000fe200030006ff */
[----:B------:R-:W-:Y:S01]  /*b5b0*/  FMUL.FTZ R33, R13, R39 ;  /* 0x000000270d217220 */ /* 0x000fe20000410000 */
[----:B------:R-:W-:Y:S01]  /*b5c0*/  FFMA.FTZ R9, R9, R40, R27 ;  /* 0x0000002809097223 */ /* 0x000fe2000001001b */
[----:B------:R-:W-:Y:S01]  /*b5d0*/  F2FP.F16.E4M3.UNPACK_B R40, R34.H1 ;  /* 0x00000022ff28723e */ /* 0x000fe200030006ff */
[----:B------:R-:W-:Y:S01]  /*b5e0*/  HADD2.F32 R27, -RZ, R12.H1_H1 ;  /* 0x3000000cff1b7230 */ /* 0x000fe20000004100 */
[----:B------:R-:W-:Y:S01]  /*b5f0*/  F2FP.F16.E4M3.UNPACK_B R24, R21.H1 ;  /* 0x00000015ff18723e */ /* 0x000fe200030006ff */
[----:B------:R-:W-:Y:S01]  /*b600*/  HADD2.F32 R12, -RZ, R11.H1_H1 ;  /* 0x3000000bff0c7230 */ /* 0x000fe20000004100 */
[----:B------:R-:W-:Y:S01]  /*b610*/  F2FP.F16.E4M3.UNPACK_B R7, R26 ;  /* 0x0000001aff07723e */ /* 0x000fe200020006ff */
[----:B------:R-:W-:-:S02]  /*b620*/  HADD2.F32 R42, -RZ, R40.H0_H0 ;  /* 0x20000028ff2a7230 */ /* 0x000fc40000004100 */
[-C--:B------:R-:W-:Y:S01]  /*b630*/  FMUL.FTZ R44, R13, R27.reuse ;  /* 0x0000001b0d2c7220 */ /* 0x080fe20000410000 */
[--C-:B------:R-:W-:Y:S01]  /*b640*/  HADD2.F32 R11, -RZ, R25.reuse.H0_H0 ;  /* 0x20000019ff0b7230 */ /* 0x100fe20000004100 */
[----:B------:R-:W-:Y:S01]  /*b650*/  F2FP.F16.E4M3.UNPACK_B R26, R26.H1 ;  /* 0x0000001aff1a723e */ /* 0x000fe200030006ff */
[----:B------:R-:W-:Y:S01]  /*b660*/  HADD2.F32 R34, -RZ, R24.H0_H0 ;  /* 0x20000018ff227230 */ /* 0x000fe20000004100 */
[----:B------:R-:W-:Y:S01]  /*b670*/  F2FP.F16.E4M3.UNPACK_B R5, R14 ;  /* 0x0000000eff05723e */ /* 0x000fe200020006ff */
[--C-:B------:R-:W-:Y:S02]  /*b680*/  HADD2.F32 R21, -RZ, R30.reuse.H0_H0 ;  /* 0x2000001eff157230 */ /* 0x100fe40000004100 */
[C---:B------:R-:W-:Y:S01]  /*b690*/  FMUL.FTZ R46, R11.reuse, R42 ;  /* 0x0000002a0b2e7220 */ /* 0x040fe20000410000 */
[----:B------:R-:W-:Y:S02]  /*b6a0*/  HADD2.F32 R30, -RZ, R30.H1_H1 ;  /* 0x3000001eff1e7230 */ /* 0x000fe40000004100 */
[-C--:B------:R-:W-:Y:S01]  /*b6b0*/  FMUL.FTZ R43, R11, R34.reuse ;  /* 0x000000220b2b7220 */ /* 0x080fe20000410000 */
[C---:B------:R-:W-:Y:S01]  /*b6c0*/  FFMA.FTZ R11, R12.reuse, R27, -R33 ;  /* 0x0000001b0c0b7223 */ /* 0x040fe20000010821 */
[C---:B------:R-:W-:Y:S01]  /*b6d0*/  FFMA.FTZ R13, R21.reuse, R34, -R46 ;  /* 0x00000022150d7223 */ /* 0x040fe2000001082e */
[----:B------:R-:W-:Y:S01]  /*b6e0*/  FFMA.FTZ R12, R12, R39, R44 ;  /* 0x000000270c0c7223 */ /* 0x000fe2000001002c */
[----:B------:R-:W-:Y:S01]  /*b6f0*/  FFMA.FTZ R21, R21, R42, R43 ;  /* 0x0000002a15157223 */ /* 0x000fe2000001002b */
[-C--:B------:R-:W-:Y:S01]  /*b700*/  F2FP.F16.E4M3.UNPACK_B R42, R41.reuse ;  /* 0x00000029ff2a723e */ /* 0x080fe200020006ff */
[----:B------:R-:W-:Y:S01]  /*b710*/  HADD2.F32 R33, -RZ, R24.H1_H1 ;  /* 0x30000018ff217230 */ /* 0x000fe20000004100 */
[-C--:B------:R-:W-:Y:S01]  /*b720*/  F2FP.F16.E4M3.UNPACK_B R34, R38.reuse ;  /* 0x00000026ff22723e */ /* 0x080fe200020006ff */
[----:B------:R-:W-:Y:S01]  /*b730*/  HADD2.F32 R39, -RZ, R40.H1_H1 ;  /* 0x30000028ff277230 */ /* 0x000fe20000004100 */
[----:B------:R-:W-:Y:S01]  /*b740*/  F2FP.F16.E4M3.UNPACK_B R41, R41.H1 ;  /* 0x00000029ff29723e */ /* 0x000fe200030006ff */
[----:B------:R-:W-:Y:S01]  /*b750*/  HADD2.F32 R24, -RZ, R25.H1_H1 ;  /* 0x30000019ff187230 */ /* 0x000fe20000004100 */
[----:B------:R-:W-:Y:S01]  /*b760*/  F2FP.F16.E4M3.UNPACK_B R38, R38.H1 ;  /* 0x00000026ff26723e */ /* 0x000fe200030006ff */
[----:B------:R-:W-:Y:S01]  /*b770*/  HADD2.F32 R44, -RZ, R42.H0_H0 ;  /* 0x2000002aff2c7230 */ /* 0x000fe20000004100 */
[----:B------:R-:W-:Y:S01]  /*b780*/  F2FP.F16.E4M3.UNPACK_B R14, R14.H1 ;  /* 0x0000000eff0e723e */ /* 0x000fe200030006ff */
[----:B------:R-:W-:-:S02]  /*b790*/  HADD2.F32 R27, -RZ, R32.H0_H0 ;  /* 0x20000020ff1b7230 */ /* 0x000fc40000004100 */
[C---:B------:R-:W-:Y:S01]  /*b7a0*/  FMUL.FTZ R43, R24.reuse, R39 ;  /* 0x00000027182b7220 */ /* 0x040fe20000410000 */
[--C-:B------:R-:W-:Y:S02]  /*b7b0*/  HADD2.F32 R40, -RZ, R34.reuse.H0_H0 ;  /* 0x20000022ff287230 */ /* 0x100fe40000004100 */
[-C--:B------:R-:W-:Y:S01]  /*b7c0*/  FMUL.FTZ R46, R24, R33.reuse ;  /* 0x00000021182e7220 */ /* 0x080fe20000410000 */
[----:B------:R-:W-:Y:S02]  /*b7d0*/  HADD2.F32 R25, -RZ, R31.H0_H0 ;  /* 0x2000001fff197230 */ /* 0x000fe40000004100 */
[C---:B------:R-:W-:Y:S01]  /*b7e0*/  FMUL.FTZ R48, R27.reuse, R44 ;  /* 0x0000002c1b307220 */ /* 0x040fe20000410000 */
        /* <DEDUP_REMOVED lines=8> */
[----:B------:R-:W-:Y:S01]  /*b870*/  F2FP.SATFINITE.E4M3.F32.PACK_AB_MERGE_C R21, R30, R21, RZ ;  /* 0x000000151e15723e */ /* 0x000fe200048070ff */
[----:B------:R-:W-:Y:S02]  /*b880*/  HADD2.F32 R43, -RZ, R41.H0_H0 ;  /* 0x20000029ff2b7230 */ /* 0x000fe40000004100 */
[----:B------:R-:W-:Y:S02]  /*b890*/  HADD2.F32 R34, -RZ, R37.H0_H0 ;  /* 0x20000025ff227230 */ /* 0x000fe40000004100 */
[----:B------:R-:W-:Y:S01]  /*b8a0*/  FMUL.FTZ R44, R32, R42 ;  /* 0x0000002a202c7220 */ /* 0x000fe20000410000 */
[----:B------:R-:W-:-:S02]  /*b8b0*/  HADD2.F32 R40, -RZ, R38.H0_H0 ;  /* 0x20000026ff287230 */ /* 0x000fc40000004100 */
[----:B------:R-:W-:Y:S01]  /*b8c0*/  FMUL.FTZ R45, R32, R39 ;  /* 0x00000027202d7220 */ /* 0x000fe20000410000 */
[----:B------:R-:W-:Y:S02]  /*b8d0*/  HADD2.F32 R31, -RZ, R31.H1_H1 ;  /* 0x3000001fff1f7230 */ /* 0x000fe40000004100 */
[C---:B------:R-:W-:Y:S01]  /*b8e0*/  FMUL.FTZ R46, R34.reuse, R43 ;  /* 0x0000002b222e7220 */ /* 0x040fe20000410000 */
[--C-:B------:R-:W-:Y:S02]  /*b8f0*/  HADD2.F32 R33, -RZ, R35.reuse.H0_H0 ;  /* 0x20000023ff217230 */ /* 0x100fe40000004100 */
[----:B------:R-:W-:Y:S01]  /*b900*/  FMUL.FTZ R48, R34, R40 ;  /* 0x0000002822307220 */ /* 0x000fe20000410000 */
[----:B------:R-:W-:Y:S02]  /*b910*/  HADD2.F32 R35, -RZ, R35.H1_H1 ;  /* 0x30000023ff237230 */ /* 0x000fe40000004100 */
        /* <DEDUP_REMOVED lines=9> */
[----:B------:R-:W-:-:S02]  /*b9b0*/  HADD2.F32 R40, -RZ, R38.H1_H1 ;  /* 0x30000026ff287230 */ /* 0x000fc40000004100 */
[----:B------:R-:W-:Y:S02]  /*b9c0*/  HADD2.F32 R44, -RZ, R43.H0_H0 ;  /* 0x2000002bff2c7230 */ /* 0x000fe40000004100 */
[C---:B------:R-:W-:Y:S01]  /*b9d0*/  FMUL.FTZ R50, R39.reuse, R46 ;  /* 0x0000002e27327220 */ /* 0x040fe20000410000 */
[----:B------:R-:W-:Y:S02]  /*b9e0*/  HADD2.F32 R38, -RZ, R29.H0_H0 ;  /* 0x2000001dff267230 */ /* 0x000fe40000004100 */
[----:B------:R-:W-:Y:S01]  /*b9f0*/  FMUL.FTZ R45, R39, R40 ;  /* 0x00000028272d7220 */ /* 0x000fe20000410000 */
[----:B------:R-:W-:Y:S02]  /*ba00*/  HADD2.F32 R42, -RZ, R41.H0_H0 ;  /* 0x20000029ff2a7230 */ /* 0x000fe40000004100 */
        /* <DEDUP_REMOVED lines=8> */
[----:B------:R-:W-:Y:S01]  /*ba90*/  HADD2.F32 R44, -RZ, R43.H1_H1 ;  /* 0x3000002bff2c7230 */ /* 0x000fe20000004100 */
[----:B------:R-:W-:Y:S01]  /*baa0*/  F2FP.F16.E4M3.UNPACK_B R42, R20 ;  /* 0x00000014ff2a723e */ /* 0x000fe200020006ff */
[----:B------:R-:W-:Y:S01]  /*bab0*/  HADD2.F32 R41, -RZ, R41.H1_H1 ;  /* 0x30000029ff297230 */ /* 0x000fe20000004100 */
[----:B------:R-:W-:Y:S01]  /*bac0*/  F2FP.F16.E4M3.UNPACK_B R39, R8 ;  /* 0x00000008ff27723e */ /* 0x000fe200020006ff */
        /* <DEDUP_REMOVED lines=9> */
[----:B------:R-:W-:Y:S01]  /*bb60*/  FMUL.FTZ R41, R20, R43 ;  /* 0x0000002b14297220 */ /* 0x000fe20000410000 */
[----:B------:R-:W-:Y:S01]  /*bb70*/  HADD2.F32 R42, -RZ, R42.H1_H1 ;  /* 0x3000002aff2a7230 */ /* 0x000fe20000004100 */
[----:B------:R-:W-:Y:S01]  /*bb80*/  F2FP.SATFINITE.E4M3.F32.PACK_AB_MERGE_C R33, R40, R33, RZ ;  /* 0x000000212821723e */ /* 0x000fe200048070ff */
[----:B------:R-:W-:-:S02]  /*bb90*/  HADD2.F32 R15, -RZ, R15.H1_H1 ;  /* 0x3000000fff0f7230 */ /* 0x000fc40000004100 */
[-C--:B------:R-:W-:Y:S01]  /*bba0*/  FMUL.FTZ R45, R20, R29.reuse ;  /* 0x0000001d142d7220 */ /* 0x080fe20000410000 */
[----:B------:R-:W-:Y:S02]  /*bbb0*/  HADD2.F32 R39, -RZ, R39.H1_H1 ;  /* 0x30000027ff277230 */ /* 0x000fe40000004100 */
[C---:B------:R-:W-:Y:S01]  /*bbc0*/  FFMA.FTZ R41, R8.reuse, R29, -R41 ;  /* 0x0000001d08297223 */ /* 0x040fe20000010829 */
[----:B------:R-:W-:Y:S01]  /*bbd0*/  HADD2.F32 R10, -RZ, R10.H1_H1 ;  /* 0x3000000aff0a7230 */ /* 0x000fe20000004100 */
[----:B------:R-:W-:Y:S01]  /*bbe0*/  F2FP.F16.E4M3.UNPACK_B R20, R4.H1 ;  /* 0x00000004ff14723e */ /* 0x000fe200030006ff */
[----:B------:R-:W-:Y:S01]  /*bbf0*/  FFMA.FTZ R45, R8, R43, R45 ;  /* 0x0000002b082d7223 */ /* 0x000fe2000001002d */
[C---:B------:R-:W-:Y:S01]  /*bc00*/  FMUL.FTZ R29, R15.reuse, R42 ;  /* 0x0000002a0f1d7220 */ /* 0x040fe20000410000 */
[----:B------:R-:W-:Y:S01]  /*bc10*/  F2FP.F16.E4M3.UNPACK_B R8, R3.H1 ;  /* 0x00000003ff08723e */ /* 0x000fe200030006ff */
[----:B------:R-:W-:Y:S01]  /*bc20*/  FMUL.FTZ R43, R15, R39 ;  /* 0x000000270f2b7220 */ /* 0x000fe20000410000 */
[----:B------:R-:W-:-:S02]  /*bc30*/  HADD2.F32 R28, -RZ, R20.H0_H0 ;  /* 0x20000014ff1c7230 */ /* 0x000fc40000004100 */
[C---:B------:R-:W-:Y:S01]  /*bc40*/  FFMA.FTZ R44, R10.reuse, R39, -R29 ;  /* 0x000000270a2c7223 */ /* 0x040fe2000001081d */
[----:B------:R-:W-:Y:S02]  /*bc50*/  HADD2.F32 R15, -RZ, R26.H0_H0 ;  /* 0x2000001aff0f7230 */ /* 0x000fe40000004100 */
[----:B------:R-:W-:Y:S01]  /*bc60*/  FFMA.FTZ R42, R10, R42, R43 ;  /* 0x0000002a0a2a7223 */ /* 0x000fe2000001002b */
[--C-:B------:R-:W-:Y:S01]  /*bc70*/  HADD2.F32 R10, -RZ, R8.reuse.H0_H0 ;  /* 0x20000008ff0a7230 */ /* 0x100fe20000004100 */
[----:B------:R-:W-:Y:S01]  /*bc80*/  F2FP.F16.E4M3.UNPACK_B R3, R3 ;  /* 0x00000003ff03723e */ /* 0x000fe200020006ff */
[----:B------:R-:W-:Y:S02]  /*bc90*/  HADD2.F32 R29, -RZ, R8.H1_H1 ;  /* 0x30000008ff1d7230 */ /* 0x000fe40000004100 */
[C---:B------:R-:W-:Y:S01]  /*bca0*/  FMUL.FTZ R43, R15.reuse, R28 ;  /* 0x0000001c0f2b7220 */ /* 0x040fe20000410000 */
[----:B------:R-:W-:Y:S02]  /*bcb0*/  HADD2.F32 R8, -RZ, R14.H0_H0 ;  /* 0x2000000eff087230 */ /* 0x000fe40000004100 */
[----:B------:R-:W-:Y:S01]  /*bcc0*/  FMUL.FTZ R15, R15, R10 ;  /* 0x0000000a0f0f7220 */ /* 0x000fe20000410000 */
[----:B------:R-:W-:-:S02]  /*bcd0*/  HADD2.F32 R39, -RZ, R20.H1_H1 ;  /* 0x30000014ff277230 */ /* 0x000fc40000004100 */
[----:B------:R-:W-:Y:S02]  /*bce0*/  HADD2.F32 R26, -RZ, R26.H1_H1 ;  /* 0x3000001aff1a7230 */ /* 0x000fe40000004100 */
[C---:B------:R-:W-:Y:S01]  /*bcf0*/  FFMA.FTZ R28, R8.reuse, R28, R15 ;  /* 0x0000001c081c7223 */ /* 0x040fe2000001000f */
[----:B------:R-:W-:Y:S01]  /*bd00*/  HADD2.F32 R14, -RZ, R14.H1_H1 ;  /* 0x3000000eff0e7230 */ /* 0x000fe20000004100 */
[----:B------:R-:W-:Y:S01]  /*bd10*/  F2FP.F16.E4M3.UNPACK_B R15, R4 ;  /* 0x00000004ff0f723e */ /* 0x000fe200020006ff */
[----:B------:R-:W-:Y:S01]  /*bd20*/  FFMA.FTZ R43, R8, R10, -R43 ;  /* 0x0000000a082b7223 */ /* 0x000fe2000001082b */
        /* <DEDUP_REMOVED lines=35> */
.L_x_13213:
[----:B------:R-:W-:Y:S05]  /*bf60*/  BSYNC B0 ;  /* 0x0000000000007941 */ /* 0x000fea0003800000 */
.L_x_13206:
        /* <DEDUP_REMOVED lines=8> */
.L_x_13203:
[----:B------:R-:W-:-:S13]  /*bff0*/  ISETP.NE.AND P0, PT, R153, 0x3, PT ;  /* 0x000000039900780c */ /* 0x000fda0003f05270 */
[----:B------:R-:W-:Y:S05]  /*c000*/  @!P0 BRA `(.L_x_13225) ;  /* 0x0000000000048947 */ /* 0x000fea0003800000 */
[----:B------:R-:W-:Y:S01]  /*c010*/  BPT.TRAP 0x1 ;  /* 0x000000040000795c */ /* 0x000fe20000300000 */
.L_x_13225:
[----:B0-2---:R-:W-:Y:S01]  /*c020*/  IMAD R0, R22, 0x8, R18 ;  /* 0x0000000816007824 */ /* 0x005fe200078e0212 */
[----:B-----5:R-:W-:-:S04]  /*c030*/  SHF.L.U32 R7, R152, 0x1f, RZ ;  /* 0x0000001f98077819 */ /* 0x020fc800000006ff */
[----:B------:R0:W2:Y:S01]  /*c040*/  SYNCS.PHASECHK.TRANS64.TRYWAIT P1, [R0+URZ+0x19c30], R7 ;  /* 0x019c3007000075a7 */ /* 0x0000a2000802017f */
[----:B------:R-:W-:Y:S05]  /*c050*/  @!P0 BRA `(.L_x_13226) ;  /* 0x0000000000048947 */ /* 0x000fea0003800000 */
[----:B------:R-:W-:Y:S01]  /*c060*/  BPT.TRAP 0x1 ;  /* 0x000000040000795c */ /* 0x000fe20000300000 */
.L_x_13226:
[----:B-1----:R-:W-:Y:S01]  /*c070*/  VIADD R3, R18, 0x13800 ;  /* 0x0001380012037836 */ /* 0x002fe20000000000 */
[----:B---3--:R-:W-:Y:S01]  /*c080*/  LOP3.LUT R4, R36, 0x10000, RZ, 0xfc, !PT ;  /* 0x0001000024047812 */ /* 0x008fe200078efcff */
[----:B----4-:R-:W-:-:S03]  /*c090*/  IMAD.MOV.U32 R5, RZ, RZ, -0x3ffffff0 ;  /* 0xc0000010ff057424 */ /* 0x010fc600078e00ff */
[----:B------:R-:W-:-:S04]  /*c0a0*/  SHF.R.U32.HI R3, RZ, 0x4, R3 ;  /* 0x00000004ff037819 */ /* 0x000fc80000011603 */
[----:B------:R-:W-:-:S04]  /*c0b0*/  LOP3.LUT R3, R3, 0x3fff, RZ, 0xc0, !PT ;  /* 0x00003fff03037812 */ /* 0x000fc800078ec0ff */
[----:B------:R-:W-:Y:S01]  /*c0c0*/  LOP3.LUT R15, R3, 0x10000, RZ, 0xfc, !PT ;  /* 0x00010000030f7812 */ /* 0x000fe200078efcff */
[----:B--2---:R-:W-:Y:S06]  /*c0d0*/  @P1 BRA `(.L_x_13227) ;  /* 0x0000000000081947 */ /* 0x004fec0003800000 */
[----:B------:R-:W1:Y:S02]  /*c0e0*/  SYNCS.PHASECHK.TRANS64.TRYWAIT P1, [R0+URZ+0x19c30], R7 ;  /* 0x019c3007000075a7 */ /* 0x000e64000802017f */
[----:B-1----:R-:W-:Y:S05]  /*c0f0*/  @!P1 BRA `(.L_x_13228) ;  /* 0x0000014800c49947 */ /* 0x002fea0003800000 */
.L_x_13227:
[----:B------:R-:W-:Y:S01]  /*c100*/  IMAD R6, R22, 0x300, R15 ;  /* 0x0000030016067824 */ /* 0x000fe200078e020f */
[----:B------:R-:W-:Y:S05]  /*c110*/  WARPSYNC.ALL ;  /* 0x0000000000007948 */ /* 0x000fea0003800000 */
[----:B01----:R-:W-:Y:S01]  /*c120*/  IMAD.MOV.U32 R7, RZ, RZ, -0x3ffffff0 ;  /* 0xc0000010ff077424 */ /* 0x003fe200078e00ff */
[C---:B------:R-:W-:Y:S01]  /*c130*/  R2UR UR4, R4.reuse ;  /* 0x00000000040472ca */ /* 0x040fe200000e0000 */
[----:B------:R-:W-:Y:S01]  /*c140*/  WARPGROUP.ARRIVE ;  /* 0x00000000000079c5 */ /* 0x000fe20000000000 */
[----:B------:R-:W-:Y:S01]  /*c150*/  R2UR UR5, R5 ;  /* 0x00000000050572ca */ /* 0x000fe200000e0000 */
[----:B------:R-:W-:Y:S01]  /*c160*/  VIADD R10, R4, 0x180 ;  /* 0x00000180040a7836 */ /* 0x000fe20000000000 */
[C---:B------:R-:W-:Y:S01]  /*c170*/  R2UR UR6, R6.reuse ;  /* 0x00000000060672ca */ /* 0x040fe200000e0000 */
[----:B------:R-:W-:Y:S01]  /*c180*/  VIADD R8, R6, 0x100 ;  /* 0x0000010006087836 */ /* 0x000fe20000000000 */
[----:B------:R-:W-:Y:S01]  /*c190*/  R2UR UR7, R7 ;  /* 0x00000000070772ca */ /* 0x000fe200000e0000 */
[----:B------:R-:W-:Y:S01]  /*c1a0*/  IMAD.MOV.U32 R11, RZ, RZ, -0x3ffffff0 ;  /* 0xc0000010ff0b7424 */ /* 0x000fe200078e00ff */
[----:B------:R-:W-:Y:S01]  /*c1b0*/  MOV R21, 0xc0000010 ;  /* 0xc000001000157802 */ /* 0x000fe20000000f00 */
[----:B------:R-:W-:-:S02]  /*c1c0*/  IMAD.MOV.U32 R9, RZ, RZ, -0x3ffffff0 ;  /* 0xc0000010ff097424 */ /* 0x000fc400078e00ff */
[----:B------:R-:W-:Y:S01]  /*c1d0*/  VIADD R20, R4, 0x300 ;  /* 0x0000030004147836 */ /* 0x000fe20000000000 */
[----:B------:R0:W-:Y:S01]  /*c1e0*/  STL.64 [R1+0x8], R10 ;  /* 0x0000080a01007387 */ /* 0x0001e20000100a00 */
[----:B------:R-:W-:Y:S02]  /*c1f0*/  VIADD R6, R6, 0x200 ;  /* 0x0000020006067836 */ /* 0x000fe40000000000 */
[----:B------:R-:W-:-:S04]  /*c200*/  IMAD.MOV.U32 R7, RZ, RZ, -0x3ffffff0 ;  /* 0xc0000010ff077424 */ /* 0x000fc800078e00ff */
        /* <DEDUP_REMOVED lines=18> */
.L_x_13229:
        /* <DEDUP_REMOVED lines=25> */
[----:B0-----:R-:W-:Y:S01]  /*c4c0*/  ISETP.NE.AND P4, PT, R89, 0x1, PT ;  /* 0x000000015900780c */ /* 0x001fe20003f85270 */
[C---:B------:R-:W-:Y:S01]  /*c4d0*/  FMUL.FTZ R105, R2.reuse, R75 ;  /* 0x0000004b02697220 */ /* 0x040fe20000410000 */
[----:B------:R-:W5:Y:S01]  /*c4e0*/  LDL R89, [R1+0x38] ;  /* 0x0000380001597983 */ /* 0x000f620000100800 */
[C---:B------:R-:W-:Y:S01]  /*c4f0*/  FMUL.FTZ R103, R2.reuse, R70 ;  /* 0x0000004602677220 */ /* 0x040fe20000410000 */
[C---:B------:R-:W-:Y:S01]  /*c500*/  FMUL.FTZ R107, R2.reuse, R74 ;  /* 0x0000004a026b7220 */ /* 0x040fe20000410000 */
[C---:B------:R-:W-:Y:S01]  /*c510*/  FMUL.FTZ R109, R2.reuse, R78 ;  /* 0x0000004e026d7220 */ /* 0x040fe20000410000 */
[C---:B------:R-:W-:Y:S01]  /*c520*/  FMUL.FTZ R111, R2.reuse, R82 ;  /* 0x00000052026f7220 */ /* 0x040fe20000410000 */
[----:B------:R-:W-:Y:S01]  /*c530*/  FMUL.FTZ R115, R2, R86 ;  /* 0x0000005602737220 */ /* 0x000fe20000410000 */
[----:B------:R-:W-:Y:S01]  /*c540*/  ULDC UR4, c[0x0][0x988] ;  /* 0x0002620000047ab9 */ /* 0x000fe20000000800 */
[----:B------:R-:W-:Y:S01]  /*c550*/  VIADD R0, R0, 0x19c40 ;  /* 0x00019c4000007836 */ /* 0x000fe20000000000 */
[----:B------:R-:W-:Y:S01]  /*c560*/  ULDC UR36, c[0x0][0x988] ;  /* 0x0002620000247ab9 */ /* 0x000fe20000000800 */
[----:B------:R-:W-:Y:S01]  /*c570*/  ULDC UR37, c[0x0][0x988] ;  /* 0x0002620000257ab9 */ /* 0x000fe20000000800 */
[----:B--2---:R-:W-:Y:S01]  /*c580*/  LOP3.LUT R92, R92, 0xfffffffd, RZ, 0xc0, !PT ;  /* 0xfffffffd5c5c7812 */ /* 0x004fe200078ec0ff */
[----:B------:R-:W0:Y:S01]  /*c590*/  @P4 LDC R45, c[0x0][0x44c] ;  /* 0x00011300ff2d4b82 */ /* 0x000e220000000800 */
[----:B------:R-:W1:Y:S01]  /*c5a0*/  MUFU.TANH R7, R7 ;  /* 0x0000000700077308 */ /* 0x000e620000002400 */
[----:B---3--:R-:W-:Y:S01]  /*c5b0*/  IMAD.IADD R44, R91, 0x1, R94 ;  /* 0x000000015b2c7824 */ /* 0x008fe200078e025e */
[----:B------:R-:W-:-:S05]  /*c5c0*/  @P4 LOP3.LUT R92, R92, 0x2, RZ, 0xfc, !PT ;  /* 0x000000025c5c4812 */ /* 0x000fca00078efcff */
[----:B------:R-:W2:Y:S01]  /*c5d0*/  @P4 LDC R47, c[0x0][0x450] ;  /* 0x00011400ff2f4b82 */ /* 0x000ea20000000800 */
[C---:B------:R-:W-:Y:S01]  /*c5e0*/  FMUL.FTZ R41, R2.reuse, R52 ;  /* 0x0000003402297220 */ /* 0x040fe20000410000 */
[C---:B------:R-:W-:Y:S01]  /*c5f0*/  FMUL.FTZ R30, R2.reuse, R39 ;  /* 0x00000027021e7220 */ /* 0x040fe20000410000 */
[C---:B------:R-:W-:Y:S01]  /*c600*/  FMUL.FTZ R27, R2.reuse, R37 ;  /* 0x00000025021b7220 */ /* 0x040fe20000410000 */
[----:B------:R3:W-:Y:S01]  /*c610*/  STL [R1+0x4c], R92 ;  /* 0x00004c5c01007387 */ /* 0x0007e20000100800 */
[----:B------:R-:W1:Y:S01]  /*c620*/  MUFU.TANH R8, R8 ;  /* 0x0000000800087308 */ /* 0x000e620000002400 */
[C---:B------:R-:W-:Y:S01]  /*c630*/  FMUL.FTZ R24, R2.reuse, R33 ;  /* 0x0000002102187220 */ /* 0x040fe20000410000 */
[C---:B------:R-:W-:Y:S01]  /*c640*/  FMUL.FTZ R34, R2.reuse, R43 ;  /* 0x0000002b02227220 */ /* 0x040fe20000410000 */
[----:B------:R-:W-:-:S05]  /*c650*/  FMUL.FTZ R29, R2, R40 ;  /* 0x00000028021d7220 */ /* 0x000fca0000410000 */
[----:B------:R-:W1:Y:S01]  /*c660*/  MUFU.TANH R12, R12 ;  /* 0x0000000c000c7308 */ /* 0x000e620000002400 */
[----:B---3--:R-:W3:Y:S01]  /*c670*/  LDL R92, [R1+0x30] ;  /* 0x00003000015c7983 */ /* 0x008ee20000100800 */
[----:B0-----:R-:W-:-:S04]  /*c680*/  @P4 IMAD.HI.U32 R46, R44, R45, RZ ;  /* 0x0000002d2c2e4227 */ /* 0x001fc800078e00ff */
[C---:B------:R-:W-:Y:S01]  /*c690*/  FMUL.FTZ R39, R2.reuse, R49 ;  /* 0x0000003102277220 */ /* 0x040fe20000410000 */
[C---:B------:R-:W-:Y:S01]  /*c6a0*/  FMUL.FTZ R37, R2.reuse, R48 ;  /* 0x0000003002257220 */ /* 0x040fe20000410000 */
[----:B------:R-:W-:Y:S01]  /*c6b0*/  FMUL.FTZ R33, R2, R42 ;  /* 0x0000002a02217220 */ /* 0x000fe20000410000 */
[----:B------:R-:W3:Y:S01]  /*c6c0*/  LDL R96, [R1+0x4] ;  /* 0x0000040001607983 */ /* 0x000ee20000100800 */
[----:B------:R-:W0:Y:S01]  /*c6d0*/  MUFU.TANH R13, R13 ;  /* 0x0000000d000d7308 */ /* 0x000e220000002400 */
[----:B--2---:R-:W-:-:S05]  /*c6e0*/  @P4 SHF.R.U32.HI R44, RZ, R47, R46 ;  /* 0x0000002fff2c4219 */ /* 0x004fca000001162e */
[----:B------:R-:W2:Y:S01]  /*c6f0*/  SHFL.IDX PT, R52, R44, 0x1, 0x1c1f ;  /* 0x003c1f002c347f89 */ /* 0x000ea200000e0000 */
[----:B------:R-:W-:Y:S01]  /*c700*/  IMAD.MOV.U32 R49, RZ, RZ, -0x80 ;  /* 0xffffff80ff317424 */ /* 0x000fe200078e00ff */
[----:B------:R-:W0:Y:S03]  /*c710*/  MUFU.TANH R14, R14 ;  /* 0x0000000e000e7308 */ /* 0x000e260000002400 */
[----:B------:R-:W-:-:S05]  /*c720*/  IMAD R49, R88, R49, 0x80 ;  /* 0x0000008058317424 */ /* 0x000fca00078e0231 */
[C-C-:B-----5:R-:W-:Y:S01]  /*c730*/  IADD3 R48, -R89.reuse, 0x1, R49.reuse ;  /* 0x0000000159307810 */ /* 0x160fe20007ffe131 */
[----:B------:R-:W5:Y:S01]  /*c740*/  MUFU.TANH R26, R26 ;  /* 0x0000001a001a7308 */ /* 0x000f620000002400 */
[----:B----4-:R-:W-:Y:S01]  /*c750*/  IADD3 R49, -R89, R90, R49 ;  /* 0x0000005a59317210 */ /* 0x010fe20007ffe131 */
[C---:B------:R-:W-:Y:S01]  /*c760*/  FMUL.FTZ R45, R2.reuse, R54 ;  /* 0x00000036022d7220 */ /* 0x040fe20000410000 */
[----:B------:R-:W-:-:S05]  /*c770*/  FMUL.FTZ R47, R2, R55 ;  /* 0x00000037022f7220 */ /* 0x000fca0000410000 */
[----:B------:R-:W4:Y:S01]  /*c780*/  MUFU.TANH R28, R28 ;  /* 0x0000001c001c7308 */ /* 0x000f220000002400 */
[C---:B------:R-:W-:Y:S01]  /*c790*/  FMUL.FTZ R42, R2.reuse, R51 ;  /* 0x00000033022a7220 */ /* 0x040fe20000410000 */
[----:B------:R-:W-:-:S06]  /*c7a0*/  FMUL.FTZ R51, R2, R59 ;  /* 0x0000003b02337220 */ /* 0x000fcc0000410000 */
[----:B------:R-:W4:Y:S08]  /*c7b0*/  MUFU.TANH R30, R30 ;  /* 0x0000001e001e7308 */ /* 0x000f300000002400 */
[----:B------:R-:W4:Y:S01]  /*c7c0*/  MUFU.TANH R33, R33 ;  /* 0x0000002100217308 */ /* 0x000f220000002400 */
[----:B------:R-:W-:-:S07]  /*c7d0*/  FMUL.FTZ R40, R2, R50 ;  /* 0x0000003202287220 */ /* 0x000fce0000410000 */
[----:B------:R-:W4:Y:S08]  /*c7e0*/  MUFU.TANH R34, R34 ;  /* 0x0000002200227308 */ /* 0x000f300000002400 */
[----:B------:R-:W4:Y:S08]  /*c7f0*/  MUFU.TANH R36, R36 ;  /* 0x0000002400247308 */ /* 0x000f300000002400 */
[----:B------:R-:W4:Y:S08]  /*c800*/  MUFU.TANH R38, R38 ;  /* 0x0000002600267308 */ /* 0x000f300000002400 */
[----:B------:R-:W4:Y:S01]  /*c810*/  MUFU.TANH R40, R40 ;  /* 0x0000002800287308 */ /* 0x000f220000002400 */
[----:B------:R-:W-:-:S07]  /*c820*/  FMUL.FTZ R50, R2, R58 ;  /* 0x0000003a02327220 */ /* 0x000fce0000410000 */
[----:B------:R-:W4:Y:S08]  /*c830*/  MUFU.TANH R42, R42 ;  /* 0x0000002a002a7308 */ /* 0x000f300000002400 */
[----:B------:R-:W4:Y:S01]  /*c840*/  MUFU.TANH R45, R45 ;  /* 0x0000002d002d7308 */ /* 0x000f220000002400 */
[C---:B------:R-:W-:Y:S01]  /*c850*/  FMUL.FTZ R43, R2.reuse, R53 ;  /* 0x00000035022b7220 */ /* 0x040fe20000410000 */
[----:B------:R-:W-:-:S06]  /*c860*/  FMUL.FTZ R53, R2, R62 ;  /* 0x0000003e02357220 */ /* 0x000fcc0000410000 */
[----:B------:R-:W4:Y:S08]  /*c870*/  MUFU.TANH R47, R47 ;  /* 0x0000002f002f7308 */ /* 0x000f300000002400 */
[----:B------:R-:W4:Y:S08]  /*c880*/  MUFU.TANH R50, R50 ;  /* 0x0000003200327308 */ /* 0x000f300000002400 */
[----:B------:R-:W4:Y:S08]  /*c890*/  MUFU.TANH R51, R51 ;  /* 0x0000003300337308 */ /* 0x000f300000002400 */
[----:B------:R-:W4:Y:S08]  /*c8a0*/  MUFU.TANH R53, R53 ;  /* 0x0000003500357308 */ /* 0x000f300000002400 */
        /* <DEDUP_REMOVED lines=20> */
[----:B---3--:R-:W-:-:S04]  /*c9f0*/  IADD3 R48, -R92, R48, R90 ;  /* 0x000000305c307210 */ /* 0x008fc80007ffe15a */
[----:B--2---:R-:W-:-:S04]  /*ca00*/  VIADDMNMX R52, R52, R48, R49, PT ;  /* 0x0000003034347246 */ /* 0x004fc80003800131 */
[C---:B------:R-:W-:Y:S02]  /*ca10*/  ISETP.GT.AND P1, PT, R52.reuse, RZ, PT ;  /* 0x000000ff3400720c */ /* 0x040fe40003f24270 */
[C---:B------:R-:W-:Y:S02]  /*ca20*/  ISETP.GT.AND P2, PT, R52.reuse, 0x1, PT ;  /* 0x000000013400780c */ /* 0x040fe40003f44270 */
[----:B------:R-:W-:Y:S02]  /*ca30*/  ISETP.GT.AND P3, PT, R52, 0x8, PT ;  /* 0x000000083400780c */ /* 0x000fe40003f64270 */
[----:B-1----:R-:W-:Y:S02]  /*ca40*/  FSEL R7, R7, -INF , P1 ;  /* 0xff80000007077808 */ /* 0x002fe40000800000 */
[----:B------:R-:W-:Y:S02]  /*ca50*/  FSEL R54, R8, -INF , P2 ;  /* 0xff80000008367808 */ /* 0x000fe40001000000 */
[----:B------:R-:W-:-:S02]  /*ca60*/  FSEL R55, R12, -INF , P3 ;  /* 0xff8000000c377808 */ /* 0x000fc40001800000 */
[C---:B------:R-:W-:Y:S02]  /*ca70*/  ISETP.GT.AND P1, PT, R52.reuse, 0x9, PT ;  /* 0x000000093400780c */ /* 0x040fe40003f24270 */
[----:B------:R-:W-:Y:S02]  /*ca80*/  FMNMX.FTZ R12, R7, R54, !PT ;  /* 0x00000036070c7209 */ /* 0x000fe40007810000 */
[C---:B------:R-:W-:Y:S02]  /*ca90*/  ISETP.GT.AND P2, PT, R52.reuse, 0x10, PT ;  /* 0x000000103400780c */ /* 0x040fe40003f44270 */
[----:B0-----:R-:W-:Y:S02]  /*caa0*/  FSEL R13, R13, -INF , P1 ;  /* 0xff8000000d0d7808 */ /* 0x001fe40000800000 */
[----:B------:R-:W-:Y:S02]  /*cab0*/  FMNMX.FTZ R12, R55, R12, !PT ;  /* 0x0000000c370c7209 */ /* 0x000fe40007810000 */
[----:B------:R-:W-:-:S02]  /*cac0*/  ISETP.GT.AND P1, PT, R52, 0x11, PT ;  /* 0x000000113400780c */ /* 0x000fc40003f24270 */
[----:B------:R-:W-:Y:S02]  /*cad0*/  FSEL R59, R14, -INF , P2 ;  /* 0xff8000000e3b7808 */ /* 0x000fe40001000000 */
[----:B------:R-:W-:Y:S01]  /*cae0*/  FMNMX.FTZ R12, R13, R12, !PT ;  /* 0x0000000c0d0c7209 */ /* 0x000fe20007810000 */
[----:B------:R-:W-:Y:S01]  /*caf0*/  FMUL.FTZ R8, R2, R63 ;  /* 0x0000003f02087220 */ /* 0x000fe20000410000 */
[----:B------:R-:W-:Y:S02]  /*cb00*/  ISETP.GT.AND P2, PT, R52, 0x18, PT ;  /* 0x000000183400780c */ /* 0x000fe40003f44270 */
[----:B-----5:R-:W-:Y:S02]  /*cb10*/  FSEL R63, R26, -INF , P1 ;  /* 0xff8000001a3f7808 */ /* 0x020fe40000800000 */
[----:B------:R-:W-:Y:S02]  /*cb20*/  FMNMX.FTZ R12, R59, R12, !PT ;  /* 0x0000000c3b0c7209 */ /* 0x000fe40007810000 */
[----:B------:R-:W-:-:S02]  /*cb30*/  ISETP.GT.AND P1, PT, R52, 0x19, PT ;  /* 0x000000193400780c */ /* 0x000fc40003f24270 */
[----:B----4-:R-:W-:Y:S02]  /*cb40*/  FSEL R67, R28, -INF , P2 ;  /* 0xff8000001c437808 */ /* 0x010fe40001000000 */
        /* <DEDUP_REMOVED lines=9> */
[----:B------:R-:W-:Y:S01]  /*cbe0*/  FMNMX.FTZ R14, R33, R12, !PT ;  /* 0x0000000c210e7209 */ /* 0x000fe20007810000 */
[----:B------:R-:W-:Y:S01]  /*cbf0*/  FMUL.FTZ R12, R2, R71 ;  /* 0x00000047020c7220 */ /* 0x000fe20000410000 */
        /* <DEDUP_REMOVED lines=15> */
[----:B------:R-:W0:Y:S01]  /*ccf0*/  MUFU.TANH R8, R8 ;  /* 0x0000000800087308 */ /* 0x000e220000002400 */
[C---:B------:R-:W-:Y:S02]  /*cd00*/  ISETP.GT.AND P2, PT, R52.reuse, 0x40, PT ;  /* 0x000000403400780c */ /* 0x040fe40003f44270 */
[----:B------:R-:W-:Y:S02]  /*cd10*/  FSEL R47, R47, -INF , P1 ;  /* 0xff8000002f2f7808 */ /* 0x000fe40000800000 */
[----:B------:R-:W-:Y:S02]  /*cd20*/  FMNMX.FTZ R14, R45, R14, !PT ;  /* 0x0000000e2d0e7209 */ /* 0x000fe40007810000 */
[----:B------:R-:W-:-:S02]  /*cd30*/  ISETP.GT.AND P1, PT, R52, 0x41, PT ;  /* 0x000000413400780c */ /* 0x000fc40003f24270 */
[----:B------:R-:W-:Y:S02]  /*cd40*/  FSEL R75, R50, -INF , P2 ;  /* 0xff800000324b7808 */ /* 0x000fe40001000000 */
[----:B------:R-:W-:Y:S02]  /*cd50*/  FMNMX.FTZ R14, R47, R14, !PT ;  /* 0x0000000e2f0e7209 */ /* 0x000fe40007810000 */
[C---:B------:R-:W-:Y:S02]  /*cd60*/  ISETP.GT.AND P2, PT, R52.reuse, 0x48, PT ;  /* 0x000000483400780c */ /* 0x040fe40003f44270 */
[----:B------:R-:W-:Y:S02]  /*cd70*/  FSEL R51, R51, -INF , P1 ;  /* 0xff80000033337808 */ /* 0x000fe40000800000 */
[----:B------:R-:W-:Y:S02]  /*cd80*/  FMNMX.FTZ R26, R75, R14, !PT ;  /* 0x0000000e4b1a7209 */ /* 0x000fe40007810000 */
[----:B------:R-:W-:-:S02]  /*cd90*/  ISETP.GT.AND P1, PT, R52, 0x49, PT ;  /* 0x000000493400780c */ /* 0x000fc40003f24270 */
[----:B------:R-:W-:Y:S02]  /*cda0*/  FSEL R53, R53, -INF , P2 ;  /* 0xff80000035357808 */ /* 0x000fe40001000000 */
[----:B------:R-:W-:Y:S01]  /*cdb0*/  FMNMX.FTZ R26, R51, R26, !PT ;  /* 0x0000001a331a7209 */ /* 0x000fe20007810000 */
[----:B------:R-:W1:Y:S01]  /*cdc0*/  MUFU.TANH R12, R12 ;  /* 0x0000000c000c7308 */ /* 0x000e620000002400 */
[----:B------:R-:W-:Y:S01]  /*cdd0*/  FMUL.FTZ R14, R2, R79 ;  /* 0x0000004f020e7220 */ /* 0x000fe20000410000 */
[----:B------:R-:W-:Y:S02]  /*cde0*/  ISETP.GT.AND P2, PT, R52, 0x50, PT ;  /* 0x000000503400780c */ /* 0x000fe40003f44270 */
[----:B0-----:R-:W-:Y:S02]  /*cdf0*/  FSEL R79, R8, -INF , P1 ;  /* 0xff800000084f7808 */ /* 0x001fe40000800000 */
        /* <DEDUP_REMOVED lines=10> */
[----:B------:R-:W0:Y:S01]  /*cea0*/  MUFU.TANH R14, R14 ;  /* 0x0000000e000e7308 */ /* 0x000e220000002400 */
[----:B------:R-:W-:Y:S01]  /*ceb0*/  FMUL.FTZ R8, R2, R83 ;  /* 0x0000005302087220 */ /* 0x000fe20000410000 */
[----:B------:R-:W-:Y:S02]  /*cec0*/  ISETP.GT.AND P2, PT, R52, 0x60, PT ;  /* 0x000000603400780c */ /* 0x000fe40003f44270 */
[----:B-1----:R-:W-:Y:S02]  /*ced0*/  FSEL R83, R12, -INF , P1 ;  /* 0xff8000000c537808 */ /* 0x002fe40000800000 */
[----:B------:R-:W-:Y:S02]  /*cee0*/  FMNMX.FTZ R26, R103, R26, !PT ;  /* 0x0000001a671a7209 */ /* 0x000fe40007810000 */
[----:B------:R-:W-:-:S02]  /*cef0*/  ISETP.GT.AND P1, PT, R52, 0x61, PT ;  /* 0x000000613400780c */ /* 0x000fc40003f24270 */
[----:B------:R-:W-:Y:S02]  /*cf00*/  FSEL R107, R107, -INF , P2 ;  /* 0xff8000006b6b7808 */ /* 0x000fe40001000000 */
[----:B------:R-:W-:Y:S01]  /*cf10*/  FMNMX.FTZ R26, R83, R26, !PT ;  /* 0x0000001a531a7209 */ /* 0x000fe20007810000 */
[----:B------:R-:W1:Y:S01]  /*cf20*/  MUFU.TANH R8, R8 ;  /* 0x0000000800087308 */ /* 0x000e620000002400 */
[----:B------:R-:W-:Y:S02]  /*cf30*/  ISETP.GT.AND P2, PT, R52, 0x68, PT ;  /* 0x000000683400780c */ /* 0x000fe40003f44270 */
[----:B------:R-:W-:Y:S02]  /*cf40*/  FSEL R105, R105, -INF , P1 ;  /* 0xff80000069697808 */ /* 0x000fe40000800000 */
[----:B------:R-:W-:Y:S01]  /*cf50*/  FMNMX.FTZ R12, R107, R26, !PT ;  /* 0x0000001a6b0c7209 */ /* 0x000fe20007810000 */
[----:B------:R-:W-:Y:S01]  /*cf60*/  FMUL.FTZ R26, R2, R87 ;  /* 0x00000057021a7220 */ /* 0x000fe20000410000 */
[----:B------:R-:W-:-:S02]  /*cf70*/  ISETP.GT.AND P1, PT, R52, 0x69, PT ;  /* 0x000000693400780c */ /* 0x000fc40003f24270 */
[----:B------:R-:W-:Y:S02]  /*cf80*/  FSEL R109, R109, -INF , P2 ;  /* 0xff8000006d6d7808 */ /* 0x000fe40001000000 */
[----:B------:R-:W-:Y:S01]  /*cf90*/  FMNMX.FTZ R12, R105, R12, !PT ;  /* 0x0000000c690c7209 */ /* 0x000fe20007810000 */
[----:B------:R-:W2:Y:S01]  /*cfa0*/  MUFU.TANH R113, R26 ;  /* 0x0000001a00717308 */ /* 0x000ea20000002400 */
[----:B0-----:R-:W-:Y:S02]  /*cfb0*/  FSEL R87, R14, -INF , P1 ;  /* 0xff8000000e577808 */ /* 0x001fe40000800000 */
[C---:B------:R-:W-:Y:S02]  /*cfc0*/  ISETP.GT.AND P2, PT, R52.reuse, 0x70, PT ;  /* 0x000000703400780c */ /* 0x040fe40003f44270 */
[----:B------:R-:W-:Y:S02]  /*cfd0*/  FMNMX.FTZ R14, R109, R12, !PT ;  /* 0x0000000c6d0e7209 */ /* 0x000fe40007810000 */
[----:B------:R-:W-:-:S02]  /*cfe0*/  ISETP.GT.AND P1, PT, R52, 0x71, PT ;  /* 0x000000713400780c */ /* 0x000fc40003f24270 */
[----:B------:R-:W-:Y:S02]  /*cff0*/  FSEL R111, R111, -INF , P2 ;  /* 0xff8000006f6f7808 */ /* 0x000fe40001000000 */
[----:B------:R-:W-:Y:S01]  /*d000*/  FMNMX.FTZ R14, R87, R14, !PT ;  /* 0x0000000e570e7209 */ /* 0x000fe20007810000 */
[----:B------:R-:W-:Y:S01]  /*d010*/  FMUL.FTZ R12, R2, R57 ;  /* 0x00000039020c7220 */ /* 0x000fe20000410000 */
[----:B------:R-:W-:Y:S02]  /*d020*/  ISETP.GT.AND P2, PT, R52, 0x78, PT ;  /* 0x000000783400780c */ /* 0x000fe40003f44270 */
[----:B-1----:R-:W-:Y:S02]  /*d030*/  FSEL R57, R8, -INF , P1 ;  /* 0xff80000008397808 */ /* 0x002fe40000800000 */
[----:B------:R-:W-:Y:S02]  /*d040*/  FMNMX.FTZ R14, R111, R14, !PT ;  /* 0x0000000e6f0e7209 */ /* 0x000fe40007810000 */
[----:B------:R-:W-:-:S02]  /*d050*/  ISETP.GT.AND P1, PT, R52, 0x79, PT ;  /* 0x000000793400780c */ /* 0x000fc40003f24270 */
[----:B------:R-:W-:Y:S02]  /*d060*/  FSEL R115, R115, -INF , P2 ;  /* 0xff80000073737808 */ /* 0x000fe40001000000 */
[----:B------:R-:W-:Y:S02]  /*d070*/  FMNMX.FTZ R14, R57, R14, !PT ;  /* 0x0000000e390e7209 */ /* 0x000fe40007810000 */
[----:B--2---:R-:W-:Y:S02]  /*d080*/  FSEL R113, R113, -INF , P1 ;  /* 0xff80000071717808 */ /* 0x004fe40000800000 */
[----:B------:R-:W-:-:S04]  /*d090*/  FMNMX.FTZ R14, R115, R14, !PT ;  /* 0x0000000e730e7209 */ /* 0x000fc80007810000 */
[----:B------:R-:W-:Y:S01]  /*d0a0*/  FMNMX.FTZ R14, R113, R14, !PT ;  /* 0x0000000e710e7209 */ /* 0x000fe20007810000 */
[----:B------:R-:W-:-:S04]  /*d0b0*/  FMUL.FTZ R28, R2, R61 ;  /* 0x0000003d021c7220 */ /* 0x000fc80000410000 */
[----:B------:R-:W0:Y:S04]  /*d0c0*/  SHFL.BFLY PT, R61, R14, 0x2, 0x1f ;  /* 0x0c401f000e3d7f89 */ /* 0x000e2800000e0000 */
[----:B------:R-:W1:Y:S01]  /*d0d0*/  SHFL.IDX PT, R44, R44, RZ, 0x1c1f ;  /* 0x001c1fff2c2c7589 */ /* 0x000e6200000e0000 */
[----:B0-----:R-:W-:-:S05]  /*d0e0*/  FMNMX.FTZ R61, R14, R61, !PT ;  /* 0x0000003d0e3d7209 */ /* 0x001fca0007810000 */
[----:B------:R-:W0:Y:S01]  /*d0f0*/  SHFL.BFLY PT, R8, R61, 0x1, 0x1f ;  /* 0x0c201f003d087f89 */ /* 0x000e2200000e0000 */
[----:B------:R-:W-:Y:S02]  /*d100*/  IMAD.U32 R14, RZ, RZ, UR4 ;  /* 0x00000004ff0e7e24 */ /* 0x000fe4000f8e00ff */
[----:B------:R-:W-:Y:S01]  /*d110*/  FMUL.FTZ R26, R2, R60 ;  /* 0x0000003c021a7220 */ /* 0x000fe20000410000 */
[----:B-1----:R-:W-:-:S04]  /*d120*/  VIADDMNMX R48, R44, R48, R49, PT ;  /* 0x000000302c307246 */ /* 0x002fc80003800131 */
[----:B------:R-:W-:Y:S02]  /*d130*/  ISETP.GT.AND P2, PT, R48, 0x1, PT ;  /* 0x000000013000780c */ /* 0x000fe40003f44270 */
[----:B0-----:R-:W-:-:S04]  /*d140*/  FMNMX.FTZ R8, R61, R8, !PT ;  /* 0x000000083d087209 */ /* 0x001fc80007810000 */
[C---:B------:R-:W-:Y:S01]  /*d150*/  FSETP.NEU.FTZ.AND P1, PT, R8.reuse, -INF , PT ;  /* 0xff8000000800780b */ /* 0x040fe20003f3d000 */
[----:B------:R-:W-:-:S05]  /*d160*/  FFMA.FTZ R60, R8, R14, -8 ;  /* 0xc1000000083c7423 */ /* 0x000fca000001000e */
[----:B------:R-:W-:Y:S02]  /*d170*/  FSEL R60, R60, RZ, P1 ;  /* 0x000000ff3c3c7208 */ /* 0x000fe40000800000 */
[C---:B------:R-:W-:Y:S02]  /*d180*/  ISETP.GT.AND P1, PT, R48.reuse, RZ, PT ;  /* 0x000000ff3000720c */ /* 0x040fe40003f24270 */
[----:B------:R-:W-:Y:S01]  /*d190*/  ISETP.GT.AND P3, PT, R48, 0x8, PT ;  /* 0x000000083000780c */ /* 0x000fe20003f64270 */
[----:B------:R-:W-:-:S01]  /*d1a0*/  FFMA.FTZ R54, R54, R14, -R60 ;  /* 0x0000000e36367223 */ /* 0x000fc2000001083c */
[----:B------:R-:W-:Y:S02]  /*d1b0*/  FSEL R49, R3, -INF , P1 ;  /* 0xff80000003317808 */ /* 0x000fe40000800000 */
[----:B------:R-:W-:Y:S01]  /*d1c0*/  FSEL R6, R6, -INF , P2 ;  /* 0xff80000006067808 */ /* 0x000fe20001000000 */
[----:B------:R-:W-:Y:S01]  /*d1d0*/  FMUL.FTZ R30, R2, R64 ;  /* 0x00000040021e7220 */ /* 0x000fe20000410000 */
[----:B------:R0:W-:Y:S01]  /*d1e0*/  MUFU.EX2 R44, R54 ;  /* 0x00000036002c7308 */ /* 0x0001e20000000800 */
[----:B------:R-:W-:-:S01]  /*d1f0*/  FFMA.FTZ R64, R55, R14, -R60 ;  /* 0x0000000e37407223 */ /* 0x000fc2000001083c */
[----:B------:R-:W-:-:S02]  /*d200*/  ISETP.GT.AND P1, PT, R48, 0x9, PT ;  /* 0x000000093000780c */ /* 0x000fc40003f24270 */
[----:B------:R-:W-:Y:S01]  /*d210*/  FSEL R55, R9, -INF , P3 ;  /* 0xff80000009377808 */ /* 0x000fe20001800000 */
[----:B------:R-:W-:Y:S01]  /*d220*/  FFMA.FTZ R9, R13, R14, -R60 ;  /* 0x0000000e0d097223 */ /* 0x000fe2000001083c */
[----:B0-----:R-:W-:Y:S02]  /*d230*/  FMNMX.FTZ R54, R49, R6, !PT ;  /* 0x0000000631367209 */ /* 0x001fe40007810000 */
[----:B------:R-:W-:Y:S02]  /*d240*/  ISETP.GT.AND P2, PT, R48, 0x10, PT ;  /* 0x000000103000780c */ /* 0x000fe40003f44270 */
[----:B------:R-:W-:Y:S02]  /*d250*/  FSEL R13, R10, -INF , P1 ;  /* 0xff8000000a0d7808 */ /* 0x000fe40000800000 */
[----:B------:R-:W-:Y:S02]  /*d260*/  FMNMX.FTZ R54, R55, R54, !PT ;  /* 0x0000003637367209 */ /* 0x000fe40007810000 */
[----:B------:R-:W-:-:S02]  /*d270*/  ISETP.GT.AND P1, PT, R48, 0x11, PT ;  /* 0x000000113000780c */ /* 0x000fc40003f24270 */
[----:B------:R-:W-:Y:S02]  /*d280*/  FSEL R11, R11, -INF , P2 ;  /* 0xff8000000b0b7808 */ /* 0x000fe40001000000 */
[----:B------:R-:W-:Y:S01]  /*d290*/  FMNMX.FTZ R54, R13, R54, !PT ;  /* 0x000000360d367209 */ /* 0x000fe20007810000 */
[----:B------:R0:W-:Y:S01]  /*d2a0*/  MUFU.EX2 R3, R64 ;  /* 0x0000004000037308 */ /* 0x0001e20000000800 */
[----:B------:R-:W-:Y:S02]  /*d2b0*/  ISETP.GT.AND P2, PT, R48, 0x18, PT ;  /* 0x000000183000780c */ /* 0x000fe40003f44270 */
[----:B------:R-:W-:Y:S01]  /*d2c0*/  FMNMX.FTZ R54, R11, R54, !PT ;  /* 0x000000360b367209 */ /* 0x000fe20007810000 */
[----:B0-----:R-:W-:-:S01]  /*d2d0*/  FFMA.FTZ R64, R59, R14, -R60 ;  /* 0x0000000e3b407223 */ /* 0x001fc2000001083c */
[----:B------:R-:W-:Y:S02]  /*d2e0*/  FSEL R59, R24, -INF , P1 ;  /* 0xff800000183b7808 */ /* 0x000fe40000800000 */
[----:B------:R-:W-:-:S02]  /*d2f0*/  ISETP.GT.AND P1, PT, R48, 0x19, PT ;  /* 0x000000193000780c */ /* 0x000fc40003f24270 */
[----:B------:R-:W-:Y:S02]  /*d300*/  FSEL R25, R25, -INF , P2 ;  /* 0xff80000019197808 */ /* 0x000fe40001000000 */
[----:B------:R-:W-:Y:S02]  /*d310*/  FMNMX.FTZ R54, R59, R54, !PT ;  /* 0x000000363b367209 */ /* 0x000fe40007810000 */
[C---:B------:R-:W-:Y:S02]  /*d320*/  ISETP.GT.AND P2, PT, R48.reuse, 0x20, PT ;  /* 0x000000203000780c */ /* 0x040fe40003f44270 */
[----:B------:R-:W-:Y:S02]  /*d330*/  FSEL R27, R27, -INF , P1 ;  /* 0xff8000001b1b7808 */ /* 0x000fe40000800000 */
[----:B------:R-:W-:Y:S01]  /*d340*/  FMNMX.FTZ R54, R25, R54, !PT ;  /* 0x0000003619367209 */ /* 0x000fe20007810000 */
[----:B------:R-:W0:Y:S01]  /*d350*/  MUFU.TANH R37, R37 ;  /* 0x0000002500257308 */ /* 0x000e220000002400 */
[----:B------:R-:W-:-:S02]  /*d360*/  ISETP.GT.AND P1, PT, R48, 0x21, PT ;  /* 0x000000213000780c */ /* 0x000fc40003f24270 */
[----:B------:R-:W-:Y:S02]  /*d370*/  FSEL R29, R29, -INF , P2 ;  /* 0xff8000001d1d7808 */ /* 0x000fe40001000000 */
[----:B------:R-:W-:Y:S01]  /*d380*/  FMNMX.FTZ R54, R27, R54, !PT ;  /* 0x000000361b367209 */ /* 0x000fe20007810000 */
[----:B------:R-:W-:Y:S01]  /*d390*/  FMUL.FTZ R34, R2, R65 ;  /* 0x0000004102227220 */ /* 0x000fe20000410000 */
[----:B------:R-:W-:Y:S01]  /*d3a0*/  ISETP.GT.AND P2, PT, R48, 0x28, PT ;  /* 0x000000283000780c */ /* 0x000fe20003f44270 */
[----:B------:R-:W1:Y:S01]  /*d3b0*/  MUFU.TANH R39, R39 ;  /* 0x0000002700277308 */ /* 0x000e620000002400 */
[----:B------:R-:W-:Y:S02]  /*d3c0*/  FSEL R65, R31, -INF , P1 ;  /* 0xff8000001f417808 */ /* 0x000fe40000800000 */
[----:B------:R-:W-:Y:S01]  /*d3d0*/  FMNMX.FTZ R54, R29, R54, !PT ;  /* 0x000000361d367209 */ /* 0x000fe20007810000 */
[----:B------:R-:W-:Y:S01]  /*d3e0*/  FMUL.FTZ R46, R2, R56 ;  /* 0x00000038022e7220 */ /* 0x000fe20000410000 */
[----:B------:R-:W-:-:S03]  /*d3f0*/  ISETP.GT.AND P1, PT, R48, 0x29, PT ;  /* 0x000000293000780c */ /* 0x000fc60003f24270 */
[----:B------:R2:W-:Y:S01]  /*d400*/  MUFU.EX2 R10, R9 ;  /* 0x00000009000a7308 */ /* 0x0005e20000000800 */
[----:B------:R-:W-:Y:S02]  /*d410*/  FMNMX.FTZ R54, R65, R54, !PT ;  /* 0x0000003641367209 */ /* 0x000fe40007810000 */
[----:B------:R-:W-:-:S05]  /*d420*/  FSEL R35, R35, -INF , P1 ;  /* 0xff80000023237808 */ /* 0x000fca0000800000 */
[----:B------:R-:W3:Y:S01]  /*d430*/  MUFU.TANH R41, R41 ;  /* 0x0000002900297308 */ /* 0x000ee20000002400 */
[----:B--2---:R-:W-:-:S01]  /*d440*/  FFMA.FTZ R9, R67, R14, -R60 ;  /* 0x0000000e43097223 */ /* 0x004fc2000001083c */
[----:B------:R-:W-:Y:S02]  /*d450*/  FSEL R67, R32, -INF , P2 ;  /* 0xff80000020437808 */ /* 0x000fe40001000000 */
[C---:B------:R-:W-:Y:S02]  /*d460*/  ISETP.GT.AND P2, PT, R48.reuse, 0x30, PT ;  /* 0x000000303000780c */ /* 0x040fe40003f44270 */
        /* <DEDUP_REMOVED lines=11> */
[----:B---3--:R-:W-:-:S05]  /*d520*/  FSEL R41, R41, -INF , P2 ;  /* 0xff80000029297808 */ /* 0x008fca0001000000 */
[----:B------:R-:W3:Y:S01]  /*d530*/  MUFU.TANH R26, R26 ;  /* 0x0000001a001a7308 */ /* 0x000ee20000002400 */
[----:B------:R-:W-:Y:S02]  /*d540*/  ISETP.GT.AND P2, PT, R48, 0x40, PT ;  /* 0x000000403000780c */ /* 0x000fe40003f44270 */
[----:B--2---:R-:W-:-:S05]  /*d550*/  FSEL R43, R43, -INF , P1 ;  /* 0xff8000002b2b7808 */ /* 0x004fca0000800000 */
[----:B------:R2:W-:Y:S01]  /*d560*/  MUFU.EX2 R24, R64 ;  /* 0x0000004000187308 */ /* 0x0005e20000000800 */
[----:B------:R-:W-:Y:S01]  /*d570*/  FMUL.FTZ R38, R2, R69 ;  /* 0x0000004502267220 */ /* 0x000fe20000410000 */
[----:B--2---:R-:W-:-:S06]  /*d580*/  FMNMX.FTZ R64, R39, R54, !PT ;  /* 0x0000003627407209 */ /* 0x004fcc0007810000 */
[----:B------:R-:W2:Y:S01]  /*d590*/  MUFU.TANH R28, R28 ;  /* 0x0000001c001c7308 */ /* 0x000ea20000002400 */
[----:B------:R-:W-:Y:S01]  /*d5a0*/  FMNMX.FTZ R64, R41, R64, !PT ;  /* 0x0000004029407209 */ /* 0x000fe20007810000 */
[----:B------:R-:W-:Y:S01]  /*d5b0*/  FMUL.FTZ R36, R2, R68 ;  /* 0x0000004402247220 */ /* 0x000fe20000410000 */
[----:B------:R-:W-:Y:S02]  /*d5c0*/  ISETP.GT.AND P1, PT, R48, 0x41, PT ;  /* 0x000000413000780c */ /* 0x000fe40003f24270 */
[----:B0-----:R-:W-:-:S03]  /*d5d0*/  FSEL R69, R46, -INF , P2 ;  /* 0xff8000002e457808 */ /* 0x001fc60001000000 */
[----:B------:R-:W0:Y:S01]  /*d5e0*/  MUFU.TANH R30, R30 ;  /* 0x0000001e001e7308 */ /* 0x000e220000002400 */
[----:B------:R-:W-:Y:S01]  /*d5f0*/  FMNMX.FTZ R64, R43, R64, !PT ;  /* 0x000000402b407209 */ /* 0x000fe20007810000 */
[----:B------:R-:W-:Y:S01]  /*d600*/  FFMA.FTZ R46, R71, R14, -R60 ;  /* 0x0000000e472e7223 */ /* 0x000fe2000001083c */
[----:B------:R-:W-:Y:S02]  /*d610*/  ISETP.GT.AND P2, PT, R48, 0x48, PT ;  /* 0x000000483000780c */ /* 0x000fe40003f44270 */
[----:B-1----:R-:W-:Y:S02]  /*d620*/  FSEL R71, R12, -INF , P1 ;  /* 0xff8000000c477808 */ /* 0x002fe40000800000 */
[----:B------:R-:W-:Y:S01]  /*d630*/  FMNMX.FTZ R64, R69, R64, !PT ;  /* 0x0000004045407209 */ /* 0x000fe20007810000 */
[----:B------:R-:W-:Y:S01]  /*d640*/  MUFU.TANH R34, R34 ;  /* 0x0000002200227308 */ /* 0x000fe20000002400 */
[----:B------:R-:W-:Y:S01]  /*d650*/  FMUL.FTZ R42, R2, R73 ;  /* 0x00000049022a7220 */ /* 0x000fe20000410000 */
[----:B------:R-:W-:Y:S01]  /*d660*/  ISETP.GT.AND P1, PT, R48, 0x49, PT ;  /* 0x000000493000780c */ /* 0x000fe20003f24270 */
[----:B------:R-:W-:Y:S01]  /*d670*/  FMUL.FTZ R40, R2, R72 ;  /* 0x0000004802287220 */ /* 0x000fe20000410000 */
[----:B---3--:R-:W-:-:S02]  /*d680*/  FSEL R73, R26, -INF , P2 ;  /* 0xff8000001a497808 */ /* 0x008fc40001000000 */
[----:B------:R-:W-:Y:S02]  /*d690*/  FMNMX.FTZ R64, R71, R64, !PT ;  /* 0x0000004047407209 */ /* 0x000fe40007810000 */
[----:B------:R-:W1:Y:S01]  /*d6a0*/  MUFU.TANH R36, R36 ;  /* 0x0000002400247308 */ /* 0x000e620000002400 */
[----:B------:R-:W-:Y:S01]  /*d6b0*/  FMUL.FTZ R58, R2, R81 ;  /* 0x00000051023a7220 */ /* 0x000fe20000410000 */
[----:B------:R-:W-:Y:S02]  /*d6c0*/  ISETP.GT.AND P2, PT, R48, 0x50, PT ;  /* 0x000000503000780c */ /* 0x000fe40003f44270 */
[----:B--2---:R-:W-:Y:S02]  /*d6d0*/  FSEL R81, R28, -INF , P1 ;  /* 0xff8000001c517808 */ /* 0x004fe40000800000 */
[----:B------:R-:W-:Y:S02]  /*d6e0*/  FMNMX.FTZ R64, R73, R64, !PT ;  /* 0x0000004049407209 */ /* 0x000fe40007810000 */
[----:B------:R-:W2:Y:S01]  /*d6f0*/  MUFU.TANH R38, R38 ;  /* 0x0000002600267308 */ /* 0x000ea20000002400 */
[----:B------:R-:W-:-:S01]  /*d700*/  FFMA.FTZ R32, R89, R14, -R60 ;  /* 0x0000000e59207223 */ /* 0x000fc2000001083c */
[----:B------:R-:W-:Y:S01]  /*d710*/  FFMA.FTZ R91, R91, R14, -R60 ;  /* 0x0000000e5b5b7223 */ /* 0x000fe2000001083c */
[----:B------:R-:W-:Y:S01]  /*d720*/  ISETP.GT.AND P1, PT, R48, 0x51, PT ;  /* 0x000000513000780c */ /* 0x000fe20003f24270 */
[----:B------:R-:W-:Y:S01]  /*d730*/  FMUL.FTZ R50, R2, R76 ;  /* 0x0000004c02327220 */ /* 0x000fe20000410000 */
[----:B0-----:R-:W-:-:S02]  /*d740*/  FSEL R89, R30, -INF , P2 ;  /* 0xff8000001e597808 */ /* 0x001fc40001000000 */
[----:B------:R-:W-:Y:S01]  /*d750*/  FMNMX.FTZ R64, R81, R64, !PT ;  /* 0x0000004051407209 */ /* 0x000fe20007810000 */
[----:B------:R-:W0:Y:S01]  /*d760*/  MUFU.TANH R40, R40 ;  /* 0x0000002800287308 */ /* 0x000e220000002400 */
[----:B------:R-:W-:Y:S01]  /*d770*/  ISETP.GT.AND P2, PT, R48, 0x58, PT ;  /* 0x000000583000780c */ /* 0x000fe20003f44270 */
[C---:B------:R-:W-:Y:S01]  /*d780*/  FMUL.FTZ R52, R2.reuse, R77 ;  /* 0x0000004d02347220 */ /* 0x040fe20000410000 */
[----:B------:R-:W-:Y:S01]  /*d790*/  FMNMX.FTZ R64, R89, R64, !PT ;  /* 0x0000004059407209 */ /* 0x000fe20007810000 */
[----:B------:R-:W-:-:S04]  /*d7a0*/  FMUL.FTZ R62, R2, R85 ;  /* 0x00000055023e7220 */ /* 0x000fc80000410000 */
[----:B------:R-:W3:Y:S01]  /*d7b0*/  MUFU.TANH R42, R42 ;  /* 0x0000002a002a7308 */ /* 0x000ee20000002400 */
[----:B------:R-:W-:-:S01]  /*d7c0*/  FFMA.FTZ R85, R93, R14, -R60 ;  /* 0x0000000e5d557223 */ /* 0x000fc2000001083c */
[----:B-1----:R-:W-:-:S06]  /*d7d0*/  FSEL R93, R36, -INF , P2 ;  /* 0xff800000245d7808 */ /* 0x002fcc0001000000 */
[----:B------:R1:W-:Y:S01]  /*d7e0*/  MUFU.EX2 R54, R91 ;  /* 0x0000005b00367308 */ /* 0x0003e20000000800 */
[----:B------:R-:W-:Y:S01]  /*d7f0*/  FMUL.FTZ R56, R2, R80 ;  /* 0x0000005002387220 */ /* 0x000fe20000410000 */
[----:B------:R-:W-:Y:S01]  /*d800*/  FFMA.FTZ R12, R95, R14, -R60 ;  /* 0x0000000e5f0c7223 */ /* 0x000fe2000001083c */
[----:B-1----:R-:W-:-:S05]  /*d810*/  FSEL R91, R34, -INF , P1 ;  /* 0xff800000225b7808 */ /* 0x002fca0000800000 */
[----:B------:R-:W1:Y:S01]  /*d820*/  MUFU.TANH R50, R50 ;  /* 0x0000003200327308 */ /* 0x000e620000002400 */
[C---:B------:R-:W-:Y:S02]  /*d830*/  ISETP.GT.AND P1, PT, R48.reuse, 0x59, PT ;  /* 0x000000593000780c */ /* 0x040fe40003f24270 */
[----:B------:R-:W-:Y:S02]  /*d840*/  FMNMX.FTZ R64, R91, R64, !PT ;  /* 0x000000405b407209 */ /* 0x000fe40007810000 */
[----:B------:R-:W-:Y:S02]  /*d850*/  ISETP.GT.AND P2, PT, R48, 0x60, PT ;  /* 0x000000603000780c */ /* 0x000fe40003f44270 */
[----:B--2---:R-:W-:Y:S01]  /*d860*/  FSEL R95, R38, -INF , P1 ;  /* 0xff800000265f7808 */ /* 0x004fe20000800000 */
[----:B------:R-:W2:Y:S01]  /*d870*/  MUFU.TANH R52, R52 ;  /* 0x0000003400347308 */ /* 0x000ea20000002400 */
[----:B------:R-:W-:Y:S01]  /*d880*/  FMNMX.FTZ R64, R93, R64, !PT ;  /* 0x000000405d407209 */ /* 0x000fe20007810000 */
[----:B------:R-:W-:Y:S01]  /*d890*/  FFMA.FTZ R77, R97, R14, -R60 ;  /* 0x0000000e614d7223 */ /* 0x000fe2000001083c */
[----:B------:R-:W-:Y:S01]  /*d8a0*/  ISETP.GT.AND P1, PT, R48, 0x61, PT ;  /* 0x000000613000780c */ /* 0x000fe20003f24270 */
[----:B------:R-:W-:Y:S01]  /*d8b0*/  FMUL.FTZ R61, R2, R84 ;  /* 0x00000054023d7220 */ /* 0x000fe20000410000 */
[----:B0-----:R-:W-:-:S02]  /*d8c0*/  FSEL R97, R40, -INF , P2 ;  /* 0xff80000028617808 */ /* 0x001fc40001000000 */
[----:B------:R-:W-:Y:S01]  /*d8d0*/  FMNMX.FTZ R64, R95, R64, !PT ;  /* 0x000000405f407209 */ /* 0x000fe20007810000 */
[----:B------:R-:W0:Y:S01]  /*d8e0*/  MUFU.TANH R56, R56 ;  /* 0x0000003800387308 */ /* 0x000e220000002400 */
[----:B------:R-:W-:-:S01]  /*d8f0*/  FFMA.FTZ R26, R45, R14, -R60 ;  /* 0x0000000e2d1a7223 */ /* 0x000fc2000001083c */
[----:B------:R-:W-:Y:S02]  /*d900*/  ISETP.GT.AND P2, PT, R48, 0x68, PT ;  /* 0x000000683000780c */ /* 0x000fe40003f44270 */
[----:B---3--:R-:W-:Y:S02]  /*d910*/  FSEL R45, R42, -INF , P1 ;  /* 0xff8000002a2d7808 */ /* 0x008fe40000800000 */
[----:B------:R-:W-:Y:S02]  /*d920*/  FMNMX.FTZ R64, R97, R64, !PT ;  /* 0x0000004061407209 */ /* 0x000fe40007810000 */
[----:B------:R-:W3:Y:S01]  /*d930*/  MUFU.TANH R58, R58 ;  /* 0x0000003a003a7308 */ /* 0x000ee20000002400 */
[----:B------:R-:W-:-:S02]  /*d940*/  ISETP.GT.AND P1, PT, R48, 0x69, PT ;  /* 0x000000693000780c */ /* 0x000fc40003f24270 */
        /* <DEDUP_REMOVED lines=8> */
[----:B0-----:R-:W-:Y:S02]  /*d9d0*/  FSEL R121, R56, -INF , P2 ;  /* 0xff80000038797808 */ /* 0x001fe40001000000 */
[----:B------:R-:W-:Y:S01]  /*d9e0*/  FMNMX.FTZ R64, R119, R64, !PT ;  /* 0x0000004077407209 */ /* 0x000fe20007810000 */
[----:B------:R-:W-:Y:S01]  /*d9f0*/  FFMA.FTZ R28, R75, R14, -R60 ;  /* 0x0000000e4b1c7223 */ /* 0x000fe2000001083c */
[----:B------:R-:W-:Y:S02]  /*da00*/  ISETP.GT.AND P2, PT, R48, 0x78, PT ;  /* 0x000000783000780c */ /* 0x000fe40003f44270 */
[----:B---3--:R-:W-:Y:S02]  /*da10*/  FSEL R75, R58, -INF , P1 ;  /* 0xff8000003a4b7808 */ /* 0x008fe40000800000 */
[----:B------:R-:W-:-:S02]  /*da20*/  FMNMX.FTZ R64, R121, R64, !PT ;  /* 0x0000004079407209 */ /* 0x000fc40007810000 */
[----:B------:R-:W-:Y:S02]  /*da30*/  ISETP.GT.AND P1, PT, R48, 0x79, PT ;  /* 0x000000793000780c */ /* 0x000fe40003f24270 */
[----:B-1----:R-:W-:Y:S02]  /*da40*/  FSEL R123, R61, -INF , P2 ;  /* 0xff8000003d7b7808 */ /* 0x002fe40001000000 */
[----:B------:R-:W-:Y:S02]  /*da50*/  FMNMX.FTZ R64, R75, R64, !PT ;  /* 0x000000404b407209 */ /* 0x000fe40007810000 */
[----:B--2---:R-:W-:Y:S02]  /*da60*/  FSEL R125, R62, -INF , P1 ;  /* 0xff8000003e7d7808 */ /* 0x004fe40000800000 */
[----:B------:R-:W-:-:S04]  /*da70*/  FMNMX.FTZ R64, R123, R64, !PT ;  /* 0x000000407b407209 */ /* 0x000fc80007810000 */
[----:B------:R-:W-:Y:S01]  /*da80*/  FMNMX.FTZ R64, R125, R64, !PT ;  /* 0x000000407d407209 */ /* 0x000fe20007810000 */
[----:B------:R0:W-:Y:S04]  /*da90*/  MUFU.EX2 R31, R9 ;  /* 0x00000009001f7308 */ /* 0x0001e80000000800 */
[----:B0-----:R-:W0:Y:S02]  /*daa0*/  SHFL.BFLY PT, R9, R64, 0x2, 0x1f ;  /* 0x0c401f0040097f89 */ /* 0x001e2400000e0000 */
[----:B0-----:R-:W-:-:S05]  /*dab0*/  FMNMX.FTZ R42, R64, R9, !PT ;  /* 0x00000009402a7209 */ /* 0x001fca0007810000 */
[----:B------:R-:W0:Y:S01]  /*dac0*/  SHFL.BFLY PT, R9, R42, 0x1, 0x1f ;  /* 0x0c201f002a097f89 */ /* 0x000e2200000e0000 */
[----:B------:R-:W-:-:S01]  /*dad0*/  FFMA.FTZ R7, R7, R14, -R60 ;  /* 0x0000000e07077223 */ /* 0x000fc2000001083c */
[----:B0-----:R-:W-:-:S04]  /*dae0*/  FMNMX.FTZ R9, R42, R9, !PT ;  /* 0x000000092a097209 */ /* 0x001fc80007810000 */
[C---:B------:R-:W-:Y:S01]  /*daf0*/  FSETP.NEU.FTZ.AND P1, PT, R9.reuse, -INF , PT ;  /* 0xff8000000900780b */ /* 0x040fe20003f3d000 */
[----:B------:R-:W-:-:S05]  /*db00*/  FFMA.FTZ R50, R9, R14, -8 ;  /* 0xc100000009327423 */ /* 0x000fca000001000e */
[----:B------:R-:W-:-:S05]  /*db10*/  FSEL R50, R50, RZ, P1 ;  /* 0x000000ff32327208 */ /* 0x000fca0000800000 */
[-CC-:B------:R-:W-:Y:S01]  /*db20*/  FFMA.FTZ R148, R49, R14.reuse, -R50.reuse ;  /* 0x0000000e31947223 */ /* 0x180fe20000010832 */
[----:B------:R-:W-:-:S01]  /*db30*/  FFMA.FTZ R49, R6, R14, -R50 ;  /* 0x0000000e06317223 */ /* 0x000fc20000010832 */
[-CC-:B------:R-:W-:Y:S01]  /*db40*/  FFMA.FTZ R6, R55, R14.reuse, -R50.reuse ;  /* 0x0000000e37067223 */ /* 0x180fe20000010832 */
[----:B------:R-:W0:Y:S01]  /*db50*/  MUFU.EX2 R7, R7 ;  /* 0x0000000700077308 */ /* 0x000e220000000800 */
[----:B------:R-:W-:-:S01]  /*db60*/  FFMA.FTZ R13, R13, R14, -R50 ;  /* 0x0000000e0d0d7223 */ /* 0x000fc20000010832 */
[----:B------:R-:W-:-:S06]  /*db70*/  FFMA.FTZ R150, R11, R14, -R50 ;  /* 0x0000000e0b967223 */ /* 0x000fcc0000010832 */
[----:B------:R-:W-:Y:S08]  /*db80*/  MUFU.EX2 R148, R148 ;  /* 0x0000009400947308 */ /* 0x000ff00000000800 */
[----:B------:R-:W1:Y:S01]  /*db90*/  MUFU.EX2 R49, R49 ;  /* 0x0000003100317308 */ /* 0x000e620000000800 */
[----:B------:R-:W-:-:S01]  /*dba0*/  FFMA.FTZ R63, R63, R14, -R60 ;  /* 0x0000000e3f3f7223 */ /* 0x000fc2000001083c */
[----:B------:R-:W-:-:S06]  /*dbb0*/  FFMA.FTZ R52, R57, R14, -R60 ;  /* 0x0000000e39347223 */ /* 0x000fcc000001083c */
[----:B------:R-:W2:Y:S01]  /*dbc0*/  MUFU.EX2 R6, R6 ;  /* 0x0000000600067308 */ /* 0x000ea20000000800 */
[----:B------:R-:W-:-:S01]  /*dbd0*/  FFMA.FTZ R11, R59, R14, -R50 ;  /* 0x0000000e3b0b7223 */ /* 0x000fc20000010832 */
[----:B------:R-:W-:-:S06]  /*dbe0*/  FFMA.FTZ R141, R51, R14, -R60 ;  /* 0x0000000e338d7223 */ /* 0x000fcc000001083c */
[----:B------:R-:W3:Y:S01]  /*dbf0*/  MUFU.EX2 R13, R13 ;  /* 0x0000000d000d7308 */ /* 0x000ee20000000800 */
[----:B------:R-:W-:-:S01]  /*dc00*/  FFMA.FTZ R34, R53, R14, -R60 ;  /* 0x0000000e35227223 */ /* 0x000fc2000001083c */
[-CC-:B------:R-:W-:Y:S01]  /*dc10*/  FFMA.FTZ R33, R33, R14.reuse, -R60.reuse ;  /* 0x0000000e21217223 */ /* 0x180fe2000001083c */
[----:B------:R-:W-:-:S01]  /*dc20*/  FFMA.FTZ R47, R47, R14, -R60 ;  /* 0x0000000e2f2f7223 */ /* 0x000fc2000001083c */
[-CC-:B------:R-:W-:Y:S01]  /*dc30*/  FFMA.FTZ R51, R79, R14.reuse, -R60.reuse ;  /* 0x0000000e4f337223 */ /* 0x180fe2000001083c */
[----:B------:R-:W-:-:S03]  /*dc40*/  FFMA.FTZ R143, R101, R14, -R60 ;  /* 0x0000000e658f7223 */ /* 0x000fc6000001083c */
[----:B------:R-:W4:Y:S01]  /*dc50*/  MUFU.EX2 R150, R150 ;  /* 0x0000009600967308 */ /* 0x000f220000000800 */
[----:B------:R-:W-:-:S01]  /*dc60*/  FFMA.FTZ R30, R99, R14, -R60 ;  /* 0x0000000e631e7223 */ /* 0x000fc2000001083c */
[-CC-:B------:R-:W-:Y:S01]  /*dc70*/  FFMA.FTZ R38, R103, R14.reuse, -R60.reuse ;  /* 0x0000000e67267223 */ /* 0x180fe2000001083c */
[----:B------:R-:W-:-:S01]  /*dc80*/  FFMA.FTZ R53, R83, R14, -R60 ;  /* 0x0000000e53357223 */ /* 0x000fc2000001083c */
[-CC-:B------:R-:W-:Y:S01]  /*dc90*/  FFMA.FTZ R137, R107, R14.reuse, -R60.reuse ;  /* 0x0000000e6b897223 */ /* 0x180fe2000001083c */
[----:B------:R-:W-:-:S01]  /*dca0*/  FFMA.FTZ R36, R105, R14, -R60 ;  /* 0x0000000e69247223 */ /* 0x000fc2000001083c */
[-CC-:B------:R-:W-:Y:S02]  /*dcb0*/  FFMA.FTZ R61, R109, R14.reuse, -R60.reuse ;  /* 0x0000000e6d3d7223 */ /* 0x180fe4000001083c */
[----:B------:R5:W-:Y:S01]  /*dcc0*/  MUFU.EX2 R42, R52 ;  /* 0x00000034002a7308 */ /* 0x000be20000000800 */
[----:B------:R-:W-:-:S01]  /*dcd0*/  FFMA.FTZ R40, R87, R14, -R60 ;  /* 0x0000000e57287223 */ /* 0x000fc2000001083c */
[-CC-:B------:R-:W-:Y:S01]  /*dce0*/  FFMA.FTZ R139, R111, R14.reuse, -R60.reuse ;  /* 0x0000000e6f8b7223 */ /* 0x180fe2000001083c */
[----:B------:R-:W-:-:S01]  /*dcf0*/  FFMA.FTZ R48, R115, R14, -R60 ;  /* 0x0000000e73307223 */ /* 0x000fc2000001083c */
[-C--:B------:R-:W-:Y:S01]  /*dd00*/  FFMA.FTZ R57, R113, R14.reuse, -R60 ;  /* 0x0000000e71397223 */ /* 0x080fe2000001083c */
[----:B------:R-:W-:-:S01]  /*dd10*/  FFMA.FTZ R58, R43, R14, -R50 ;  /* 0x0000000e2b3a7223 */ /* 0x000fc20000010832 */
[----:B0-----:R-:W-:-:S02]  /*dd20*/  FADD.FTZ R60, R7, R44 ;  /* 0x0000002c073c7221 */ /* 0x001fc40000010000 */
[----:B------:R-:W0:Y:S01]  /*dd30*/  MUFU.EX2 R63, R63 ;  /* 0x0000003f003f7308 */ /* 0x000e220000000800 */
[----:B-----5:R-:W-:-:S01]  /*dd40*/  FFMA.FTZ R52, R25, R14, -R50 ;  /* 0x0000000e19347223 */ /* 0x020fc20000010832 */
[----:B-1----:R-:W-:Y:S01]  /*dd50*/  FADD.FTZ R43, R148, R49 ;  /* 0x00000031942b7221 */ /* 0x002fe20000010000 */
[----:B------:R-:W-:-:S01]  /*dd60*/  FFMA.FTZ R55, R27, R14, -R50 ;  /* 0x0000000e1b377223 */ /* 0x000fc20000010832 */
[----:B------:R-:W-:-:S04]  /*dd70*/  FFMA.FTZ R25, R65, R14, -R50 ;  /* 0x0000000e41197223 */ /* 0x000fc80000010832 */
[----:B------:R-:W1:Y:S01]  /*dd80*/  MUFU.EX2 R11, R11 ;  /* 0x0000000b000b7308 */ /* 0x000e620000000800 */
[----:B------:R-:W-:-:S01]  /*dd90*/  FADD.FTZ R65, R3, R60 ;  /* 0x0000003c03417221 */ /* 0x000fc20000010000 */
[----:B--2---:R-:W-:Y:S01]  /*dda0*/  FADD.FTZ R62, R6, R43 ;  /* 0x0000002b063e7221 */ /* 0x004fe20000010000 */
[----:B------:R-:W-:-:S05]  /*ddb0*/  FFMA.FTZ R144, R29, R14, -R50 ;  /* 0x0000000e1d907223 */ /* 0x000fca0000010832 */
[----:B------:R-:W2:Y:S01]  /*ddc0*/  MUFU.EX2 R52, R52 ;  /* 0x0000003400347308 */ /* 0x000ea20000000800 */
[----:B------:R-:W-:-:S01]  /*ddd0*/  FADD.FTZ R65, R10, R65 ;  /* 0x000000410a417221 */ /* 0x000fc20000010000 */
[----:B---3--:R-:W-:-:S06]  /*dde0*/  FADD.FTZ R43, R13, R62 ;  /* 0x0000003e0d2b7221 */ /* 0x008fcc0000010000 */
[----:B------:R-:W3:Y:S01]  /*ddf0*/  MUFU.EX2 R32, R32 ;  /* 0x0000002000207308 */ /* 0x000ee20000000800 */
[----:B------:R-:W-:-:S01]  /*de00*/  FADD.FTZ R64, R24, R65 ;  /* 0x0000004118407221 */ /* 0x000fc20000010000 */
[----:B----4-:R-:W-:-:S06]  /*de10*/  FADD.FTZ R62, R150, R43 ;  /* 0x0000002b963e7221 */ /* 0x010fcc0000010000 */
[----:B------:R-:W4:Y:S01]  /*de20*/  MUFU.EX2 R55, R55 ;  /* 0x0000003700377308 */ /* 0x000f220000000800 */
[----:B------:R-:W-:-:S01]  /*de30*/  FFMA.FTZ R56, R67, R14, -R50 ;  /* 0x0000000e43387223 */ /* 0x000fc20000010832 */
[----:B0-----:R-:W-:-:S06]  /*de40*/  FADD.FTZ R64, R63, R64 ;  /* 0x000000403f407221 */ /* 0x001fcc0000010000 */
[----:B------:R-:W0:Y:S01]  /*de50*/  MUFU.EX2 R33, R33 ;  /* 0x0000002100217308 */ /* 0x000e220000000800 */
[----:B------:R-:W-:-:S01]  /*de60*/  FFMA.FTZ R59, R35, R14, -R50 ;  /* 0x0000000e233b7223 */ /* 0x000fc20000010832 */
[----:B-1----:R-:W-:-:S06]  /*de70*/  FADD.FTZ R43, R11, R62 ;  /* 0x0000003e0b2b7221 */ /* 0x002fcc0000010000 */
[----:B------:R-:W1:Y:S01]  /*de80*/  MUFU.EX2 R144, R144 ;  /* 0x0000009000907308 */ /* 0x000e620000000800 */
[----:B------:R-:W-:-:S01]  /*de90*/  FADD.FTZ R65, R31, R64 ;  /* 0x000000401f417221 */ /* 0x000fc20000010000 */
[----:B--2---:R-:W-:-:S06]  /*dea0*/  FADD.FTZ R62, R52, R43 ;  /* 0x0000002b343e7221 */ /* 0x004fcc0000010000 */
[----:B------:R-:W2:Y:S01]  /*deb0*/  MUFU.EX2 R25, R25 ;  /* 0x0000001900197308 */ /* 0x000ea20000000800 */
[----:B------:R-:W-:-:S01]  /*dec0*/  FFMA.FTZ R146, R37, R14, -R50 ;  /* 0x0000000e25927223 */ /* 0x000fc20000010832 */
[----:B---3--:R-:W-:-:S06]  /*ded0*/  FADD.FTZ R64, R32, R65 ;  /* 0x0000004120407221 */ /* 0x008fcc0000010000 */
[----:B------:R-:W3:Y:S01]  /*dee0*/  MUFU.EX2 R46, R46 ;  /* 0x0000002e002e7308 */ /* 0x000ee20000000800 */
[----:B----4-:R-:W-:-:S01]  /*def0*/  FADD.FTZ R43, R55, R62 ;  /* 0x0000003e372b7221 */ /* 0x010fc20000010000 */
[----:B------:R-:W-:-:S06]  /*df00*/  FFMA.FTZ R27, R39, R14, -R50 ;  /* 0x0000000e271b7223 */ /* 0x000fcc0000010832 */
[----:B------:R-:W4:Y:S01]  /*df10*/  MUFU.EX2 R56, R56 ;  /* 0x0000003800387308 */ /* 0x000f220000000800 */
[----:B0-----:R-:W-:-:S01]  /*df20*/  FADD.FTZ R65, R33, R64 ;  /* 0x0000004021417221 */ /* 0x001fc20000010000 */
[----:B-1----:R-:W-:-:S06]  /*df30*/  FADD.FTZ R62, R144, R43 ;  /* 0x0000002b903e7221 */ /* 0x002fcc0000010000 */
[----:B------:R-:W0:Y:S01]  /*df40*/  MUFU.EX2 R85, R85 ;  /* 0x0000005500557308 */ /* 0x000e220000000800 */
[----:B------:R-:W-:-:S07]  /*df50*/  FFMA.FTZ R37, R41, R14, -R50 ;  /* 0x0000000e29257223 */ /* 0x000fce0000010832 */
[----:B------:R-:W1:Y:S01]  /*df60*/  MUFU.EX2 R59, R59 ;  /* 0x0000003b003b7308 */ /* 0x000e620000000800 */
[----:B------:R-:W-:Y:S01]  /*df70*/  F2FP.SATFINITE.E4M3.F32.PACK_AB_MERGE_C R149, R10, R3, RZ ;  /* 0x000000030a95723e */ /* 0x000fe200048070ff */
[----:B------:R-:W-:-:S06]  /*df80*/  FADD.FTZ R65, R54, R65 ;  /* 0x0000004136417221 */ /* 0x000fcc0000010000 */
[----:B------:R-:W5:Y:S01]  /*df90*/  MUFU.EX2 R12, R12 ;  /* 0x0000000c000c7308 */ /* 0x000f620000000800 */
[----:B--2---:R-:W-:-:S07]  /*dfa0*/  FADD.FTZ R3, R25, R62 ;  /* 0x0000003e19037221 */ /* 0x004fce0000010000 */
[----:B------:R-:W2:Y:S01]  /*dfb0*/  MUFU.EX2 R146, R146 ;  /* 0x0000009200927308 */ /* 0x000ea20000000800 */
[----:B---3--:R-:W-:-:S01]  /*dfc0*/  FADD.FTZ R10, R46, R65 ;  /* 0x000000412e0a7221 */ /* 0x008fc20000010000 */
[----:B------:R-:W-:-:S06]  /*dfd0*/  F2FP.SATFINITE.E4M3.F32.PACK_AB_MERGE_C R13, R13, R6, RZ ;  /* 0x000000060d0d723e */ /* 0x000fcc00048070ff */
[----:B------:R-:W3:Y:S01]  /*dfe0*/  MUFU.EX2 R77, R77 ;  /* 0x0000004d004d7308 */ /* 0x000ee20000000800 */
[----:B----4-:R-:W-:-:S01]  /*dff0*/  FADD.FTZ R6, R56, R3 ;  /* 0x0000000338067221 */ /* 0x010fc20000010000 */
[----:B------:R-:W-:-:S06]  /*e000*/  FFMA.FTZ R140, R69, R14, -R50 ;  /* 0x0000000e458c7223 */ /* 0x000fcc0000010832 */
[----:B------:R-:W4:Y:S01]  /*e010*/  MUFU.EX2 R27, R27 ;  /* 0x0000001b001b7308 */ /* 0x000f220000000800 */
[----:B0-----:R-:W-:-:S01]  /*e020*/  FADD.FTZ R3, R85, R10 ;  /* 0x0000000a55037221 */ /* 0x001fc20000010000 */
[----:B-1----:R-:W-:-:S06]  /*e030*/  F2FP.SATFINITE.E4M3.F32.PACK_AB_MERGE_C R56, R59, R56, RZ ;  /* 0x000000383b38723e */ /* 0x002fcc00048070ff */
[----:B------:R-:W0:Y:S01]  /*e040*/  MUFU.EX2 R26, R26 ;  /* 0x0000001a001a7308 */ /* 0x000e220000000800 */
[----:B------:R-:W-:-:S01]  /*e050*/  FADD.FTZ R59, R59, R6 ;  /* 0x000000063b3b7221 */ /* 0x000fc20000010000 */
[----:B------:R-:W-:-:S06]  /*e060*/  FFMA.FTZ R29, R71, R14, -R50 ;  /* 0x0000000e471d7223 */ /* 0x000fcc0000010832 */
[----:B------:R-:W1:Y:S01]  /*e070*/  MUFU.EX2 R37, R37 ;  /* 0x0000002500257308 */ /* 0x000e620000000800 */
[----:B-----5:R-:W-:-:S07]  /*e080*/  FADD.FTZ R10, R12, R3 ;  /* 0x000000030c0a7221 */ /* 0x020fce0000010000 */
[----:B------:R-:W5:Y:S01]  /*e090*/  MUFU.EX2 R47, R47 ;  /* 0x0000002f002f7308 */ /* 0x000f620000000800 */
[----:B--2---:R-:W-:-:S01]  /*e0a0*/  FADD.FTZ R6, R146, R59 ;  /* 0x0000003b92067221 */ /* 0x004fc20000010000 */
[----:B------:R-:W-:-:S06]  /*e0b0*/  FFMA.FTZ R35, R73, R14, -R50 ;  /* 0x0000000e49237223 */ /* 0x000fcc0000010832 */
[----:B------:R-:W2:Y:S01]  /*e0c0*/  MUFU.EX2 R58, R58 ;  /* 0x0000003a003a7308 */ /* 0x000ea20000000800 */
[----:B---3--:R-:W-:-:S01]  /*e0d0*/  FADD.FTZ R3, R77, R10 ;  /* 0x0000000a4d037221 */ /* 0x008fc20000010000 */
[----:B----4-:R-:W-:-:S06]  /*e0e0*/  FADD.FTZ R6, R27, R6 ;  /* 0x000000061b067221 */ /* 0x010fcc0000010000 */
[----:B------:R-:W3:Y:S08]  /*e0f0*/  MUFU.EX2 R28, R28 ;  /* 0x0000001c001c7308 */ /* 0x000ef00000000800 */
[----:B------:R-:W4:Y:S01]  /*e100*/  MUFU.EX2 R140, R140 ;  /* 0x0000008c008c7308 */ /* 0x000f220000000800 */
[----:B------:R-:W-:-:S01]  /*e110*/  FFMA.FTZ R81, R81, R14, -R50 ;  /* 0x0000000e51517223 */ /* 0x000fc20000010832 */
[----:B0-----:R-:W-:-:S06]  /*e120*/  FADD.FTZ R10, R26, R3 ;  /* 0x000000031a0a7221 */ /* 0x001fcc0000010000 */
[----:B------:R-:W0:Y:S01]  /*e130*/  MUFU.EX2 R141, R141 ;  /* 0x0000008d008d7308 */ /* 0x000e220000000800 */
[----:B------:R-:W-:Y:S01]  /*e140*/  PRMT R39, R96, 0x654, R0 ;  /* 0x0000065460277816 */ /* 0x000fe20000000000 */
[----:B-1----:R-:W-:-:S06]  /*e150*/  FADD.FTZ R3, R37, R6 ;  /* 0x0000000625037221 */ /* 0x002fcc0000010000 */
[----:B------:R-:W1:Y:S01]  /*e160*/  MUFU.EX2 R29, R29 ;  /* 0x0000001d001d7308 */ /* 0x000e620000000800 */
[----:B------:R-:W-:-:S01]  /*e170*/  FFMA.FTZ R142, R89, R14, -R50 ;  /* 0x0000000e598e7223 */ /* 0x000fc20000010832 */
[----:B------:R-:W-:Y:S01]  /*e180*/  F2FP.SATFINITE.E4M3.F32.PACK_AB_MERGE_C R151, R32, R31, RZ ;  /* 0x0000001f2097723e */ /* 0x000fe200048070ff */
[----:B------:R3:W-:Y:S01]  /*e190*/  SYNCS.ARRIVE.TRANS64.RED.A1T0 RZ, [R39+URZ], RZ ;  /* 0x000000ff27ff79a7 */ /* 0x0007e2000810043f */
[----:B-----5:R-:W-:-:S04]  /*e1a0*/  F2FP.SATFINITE.E4M3.F32.PACK_AB_MERGE_C R147, R47, R26, RZ ;  /* 0x0000001a2f93723e */ /* 0x020fc800048070ff */
[----:B------:R-:W5:Y:S01]  /*e1b0*/  MUFU.EX2 R34, R34 ;  /* 0x0000002200227308 */ /* 0x000f620000000800 */
[----:B------:R-:W-:-:S01]  /*e1c0*/  FADD.FTZ R47, R47, R10 ;  /* 0x0000000a2f2f7221 */ /* 0x000fc20000010000 */
[----:B--2---:R-:W-:-:S06]  /*e1d0*/  FADD.FTZ R3, R58, R3 ;  /* 0x000000033a037221 */ /* 0x004fcc0000010000 */
[----:B------:R-:W2:Y:S01]  /*e1e0*/  MUFU.EX2 R35, R35 ;  /* 0x0000002300237308 */ /* 0x000ea20000000800 */
[----:B---3--:R-:W-:-:S01]  /*e1f0*/  FFMA.FTZ R39, R91, R14, -R50 ;  /* 0x0000000e5b277223 */ /* 0x008fc20000010832 */
[----:B------:R-:W-:Y:S01]  /*e200*/  F2FP.SATFINITE.E4M3.F32.PACK_AB_MERGE_C R151, R63, R24, R151 ;  /* 0x000000183f97723e */ /* 0x000fe20004807097 */
[----:B------:R-:W-:-:S05]  /*e210*/  FADD.FTZ R24, R28, R47 ;  /* 0x0000002f1c187221 */ /* 0x000fca0000010000 */
[----:B------:R-:W3:Y:S01]  /*e220*/  MUFU.EX2 R51, R51 ;  /* 0x0000003300337308 */ /* 0x000ee20000000800 */
[----:B----4-:R-:W-:-:S01]  /*e230*/  FADD.FTZ R10, R140, R3 ;  /* 0x000000038c0a7221 */ /* 0x010fc20000010000 */
[----:B------:R-:W-:-:S06]  /*e240*/  FFMA.FTZ R41, R93, R14, -R50 ;  /* 0x0000000e5d297223 */ /* 0x000fcc0000010832 */
[----:B------:R-:W4:Y:S01]  /*e250*/  MUFU.EX2 R0, R81 ;  /* 0x0000005100007308 */ /* 0x000f220000000800 */
[----:B0-----:R-:W-:-:S01]  /*e260*/  FADD.FTZ R3, R141, R24 ;  /* 0x000000188d037221 */ /* 0x001fc20000010000 */
[----:B------:R-:W-:Y:S01]  /*e270*/  FFMA.FTZ R60, R95, R14, -R50 ;  /* 0x0000000e5f3c7223 */ /* 0x000fe20000010832 */
[----:B-1----:R-:W-:-:S05]  /*e280*/  FADD.FTZ R10, R29, R10 ;  /* 0x0000000a1d0a7221 */ /* 0x002fca0000010000 */
[----:B------:R-:W0:Y:S01]  /*e290*/  MUFU.EX2 R142, R142 ;  /* 0x0000008e008e7308 */ /* 0x000e220000000800 */
[----:B-----5:R-:W-:-:S07]  /*e2a0*/  FADD.FTZ R24, R34, R3 ;  /* 0x0000000322187221 */ /* 0x020fce0000010000 */
[----:B------:R-:W1:Y:S01]  /*e2b0*/  MUFU.EX2 R143, R143 ;  /* 0x0000008f008f7308 */ /* 0x000e620000000800 */
[----:B------:R-:W-:Y:S01]  /*e2c0*/  F2FP.SATFINITE.E4M3.F32.PACK_AB_MERGE_C R52, R55, R52, RZ ;  /* 0x000000343734723e */ /* 0x000fe200048070ff */
[----:B--2---:R-:W-:-:S06]  /*e2d0*/  FADD.FTZ R3, R35, R10 ;  /* 0x0000000a23037221 */ /* 0x004fcc0000010000 */
[----:B------:R-:W2:Y:S01]  /*e2e0*/  MUFU.EX2 R39, R39 ;  /* 0x0000002700277308 */ /* 0x000ea20000000800 */
[----:B------:R-:W-:-:S01]  /*e2f0*/  FFMA.FTZ R97, R97, R14, -R50 ;  /* 0x0000000e61617223 */ /* 0x000fc20000010832 */
[----:B------:R-:W-:-:S06]  /*e300*/  F2FP.SATFINITE.E4M3.F32.PACK_AB_MERGE_C R150, R11, R150, R52 ;  /* 0x000000960b96723e */ /* 0x000fcc0004807034 */
[----:B------:R-:W5:Y:S01]  /*e310*/  MUFU.EX2 R30, R30 ;  /* 0x0000001e001e7308 */ /* 0x000f620000000800 */
[----:B---3--:R-:W-:-:S01]  /*e320*/  FADD.FTZ R24, R51, R24 ;  /* 0x0000001833187221 */ /* 0x008fc20000010000 */
[----:B----4-:R-:W-:Y:S01]  /*e330*/  FADD.FTZ R3, R0, R3 ;  /* 0x0000000300037221 */ /* 0x010fe20000010000 */
[----:B------:R-:W3:Y:S05]  /*e340*/  @P4 LDC R11, c[0x0][0x44c] ;  /* 0x00011300ff0b4b82 */ /* 0x000eea0000000800 */
[----:B------:R-:W4:Y:S01]  /*e350*/  MUFU.EX2 R41, R41 ;  /* 0x0000002900297308 */ /* 0x000f220000000800 */
[----:B------:R-:W-:-:S01]  /*e360*/  FFMA.FTZ R45, R45, R14, -R50 ;  /* 0x0000000e2d2d7223 */ /* 0x000fc20000010832 */
[----:B------:R-:W-:-:S06]  /*e370*/  F2FP.SATFINITE.E4M3.F32.PACK_AB_MERGE_C R35, R0, R35, RZ ;  /* 0x000000230023723e */ /* 0x000fcc00048070ff */
[----:B------:R-:W4:Y:S01]  /*e380*/  MUFU.EX2 R38, R38 ;  /* 0x0000002600267308 */ /* 0x000f220000000800 */
[----:B------:R-:W-:-:S01]  /*e390*/  FFMA.FTZ R117, R117, R14, -R50 ;  /* 0x0000000e75757223 */ /* 0x000fc20000010832 */
[----:B------:R-:W-:-:S06]  /*e3a0*/  F2FP.SATFINITE.E4M3.F32.PACK_AB_MERGE_C R149, R44, R7, R149 ;  /* 0x000000072c95723e */ /* 0x000fcc0004807095 */
[----:B------:R-:W3:Y:S01]  /*e3b0*/  MUFU.EX2 R60, R60 ;  /* 0x0000003c003c7308 */ /* 0x000ee20000000800 */
[----:B0-----:R-:W-:-:S01]  /*e3c0*/  FADD.FTZ R0, R142, R3 ;  /* 0x000000038e007221 */ /* 0x001fc20000010000 */
[----:B-1----:R-:W-:Y:S01]  /*e3d0*/  FADD.FTZ R7, R143, R24 ;  /* 0x000000188f077221 */ /* 0x002fe20000010000 */
[----:B------:R-:W-:-:S01]  /*e3e0*/  FFMA.FTZ R119, R119, R14, -R50 ;  /* 0x0000000e77777223 */ /* 0x000fc20000010832 */
[----:B------:R-:W0:Y:S04]  /*e3f0*/  @P4 LDC R24, c[0x0][0x450] ;  /* 0x00011400ff184b82 */ /* 0x000e280000000800 */
[----:B------:R-:W1:Y:S01]  /*e400*/  MUFU.EX2 R53, R53 ;  /* 0x0000003500357308 */ /* 0x000e620000000800 */
[----:B--2---:R-:W-:-:S07]  /*e410*/  FADD.FTZ R0, R39, R0 ;  /* 0x0000000027007221 */ /* 0x004fce0000010000 */
[----:B------:R-:W2:Y:S01]  /*e420*/  MUFU.EX2 R97, R97 ;  /* 0x0000006100617308 */ /* 0x000ea20000000800 */
[----:B-----5:R-:W-:-:S01]  /*e430*/  FADD.FTZ R7, R30, R7 ;  /* 0x000000071e077221 */ /* 0x020fc20000010000 */
[----:B----4-:R-:W-:-:S06]  /*e440*/  FADD.FTZ R3, R41, R0 ;  /* 0x0000000029037221 */ /* 0x010fcc0000010000 */
[----:B------:R-:W4:Y:S08]  /*e450*/  MUFU.EX2 R137, R137 ;  /* 0x0000008900897308 */ /* 0x000f300000000800 */
[----:B------:R-:W5:Y:S01]  /*e460*/  MUFU.EX2 R136, R45 ;  /* 0x0000002d00887308 */ /* 0x000f620000000800 */
[----:B------:R-:W-:-:S01]  /*e470*/  FADD.FTZ R10, R38, R7 ;  /* 0x00000007260a7221 */ /* 0x000fc20000010000 */
[----:B---3--:R-:W-:-:S06]  /*e480*/  F2FP.SATFINITE.E4M3.F32.PACK_AB_MERGE_C R41, R60, R41, RZ ;  /* 0x000000293c29723e */ /* 0x008fcc00048070ff */
[----:B------:R-:W-:Y:S01]  /*e490*/  MUFU.EX2 R117, R117 ;  /* 0x0000007500757308 */ /* 0x000fe20000000800 */
[----:B------:R-:W-:-:S07]  /*e4a0*/  FADD.FTZ R60, R60, R3 ;  /* 0x000000033c3c7221 */ /* 0x000fce0000010000 */
[----:B------:R-:W3:Y:S01]  /*e4b0*/  MUFU.EX2 R6, R119 ;  /* 0x0000007700067308 */ /* 0x000ee20000000800 */
[----:B-1----:R-:W-:-:S01]  /*e4c0*/  FADD.FTZ R10, R53, R10 ;  /* 0x0000000a350a7221 */ /* 0x002fc20000010000 */
[----:B--2---:R-:W-:Y:S01]  /*e4d0*/  FADD.FTZ R3, R97, R60 ;  /* 0x0000003c61037221 */ /* 0x004fe20000010000 */
[----:B------:R-:W-:-:S04]  /*e4e0*/  @P4 IMAD.HI.U32 R11, R94, R11, RZ ;  /* 0x0000000b5e0b4227 */ /* 0x000fc800078e00ff */
[----:B----4-:R-:W-:Y:S01]  /*e4f0*/  FADD.FTZ R7, R137, R10 ;  /* 0x0000000a89077221 */ /* 0x010fe20000010000 */
[----:B-----5:R-:W-:-:S01]  /*e500*/  FADD.FTZ R10, R136, R3 ;  /* 0x00000003880a7221 */ /* 0x020fc20000010000 */
[----:B---3--:R-:W-:-:S03]  /*e510*/  F2FP.SATFINITE.E4M3.F32.PACK_AB_MERGE_C R3, R6, R117, RZ ;  /* 0x000000750603723e */ /* 0x008fc600048070ff */
[----:B------:R-:W-:Y:S01]  /*e520*/  FADD.FTZ R117, R117, R10 ;  /* 0x0000000a75757221 */ /* 0x000fe20000010000 */
[----:B------:R-:W-:Y:S01]  /*e530*/  IMAD.MOV.U32 R10, RZ, RZ, R94 ;  /* 0x000000ffff0a7224 */ /* 0x000fe200078e005e */
[----:B0-----:R-:W-:Y:S02]  /*e540*/  @P4 SHF.R.U32.HI R10, RZ, R24, R11 ;  /* 0x00000018ff0a4219 */ /* 0x001fe4000001160b */
[----:B------:R-:W2:Y:S01]  /*e550*/  LDL R11, [R1+0x3c] ;  /* 0x00003c00010b7983 */ /* 0x000ea20000100800 */
[----:B------:R-:W0:Y:S08]  /*e560*/  MUFU.EX2 R36, R36 ;  /* 0x0000002400247308 */ /* 0x000e300000000800 */
[----:B------:R-:W-:Y:S08]  /*e570*/  MUFU.EX2 R61, R61 ;  /* 0x0000003d003d7308 */ /* 0x000ff00000000800 */
[----:B------:R-:W1:Y:S01]  /*e580*/  MUFU.EX2 R40, R40 ;  /* 0x0000002800287308 */ /* 0x000e620000000800 */
[----:B------:R-:W-:-:S01]  /*e590*/  FFMA.FTZ R121, R121, R14, -R50 ;  /* 0x0000000e79797223 */ /* 0x000fc20000010832 */
[----:B------:R-:W-:Y:S01]  /*e5a0*/  F2FP.SATFINITE.E4M3.F32.PACK_AB_MERGE_C R147, R77, R12, R147 ;  /* 0x0000000c4d93723e */ /* 0x000fe20004807093 */
[----:B0-----:R-:W-:-:S05]  /*e5b0*/  FADD.FTZ R12, R36, R7 ;  /* 0x00000007240c7221 */ /* 0x001fca0000010000 */
[----:B------:R-:W0:Y:S08]  /*e5c0*/  MUFU.EX2 R139, R139 ;  /* 0x0000008b008b7308 */ /* 0x000e300000000800 */
[----:B------:R-:W3:Y:S01]  /*e5d0*/  MUFU.EX2 R121, R121 ;  /* 0x0000007900797308 */ /* 0x000ee20000000800 */
[----:B-1----:R-:W-:Y:S01]  /*e5e0*/  F2FP.SATFINITE.E4M3.F32.PACK_AB_MERGE_C R7, R40, R61, RZ ;  /* 0x0000003d2807723e */ /* 0x002fe200048070ff */
[----:B------:R-:W-:-:S06]  /*e5f0*/  FADD.FTZ R61, R61, R12 ;  /* 0x0000000c3d3d7221 */ /* 0x000fcc0000010000 */
[----:B------:R-:W-:Y:S01]  /*e600*/  MUFU.EX2 R48, R48 ;  /* 0x0000003000307308 */ /* 0x000fe20000000800 */
[----:B------:R-:W-:-:S07]  /*e610*/  FADD.FTZ R40, R40, R61 ;  /* 0x0000003d28287221 */ /* 0x000fce0000010000 */
[----:B------:R-:W1:Y:S01]  /*e620*/  MUFU.EX2 R57, R57 ;  /* 0x0000003900397308 */ /* 0x000e620000000800 */
[----:B------:R-:W-:Y:S01]  /*e630*/  F2FP.SATFINITE.E4M3.F32.PACK_AB_MERGE_C R137, R36, R137, R7 ;  /* 0x000000892489723e */ /* 0x000fe20004807007 */
[----:B0-----:R-:W-:Y:S01]  /*e640*/  FADD.FTZ R7, R139, R40 ;  /* 0x000000288b077221 */ /* 0x001fe20000010000 */
[----:B------:R-:W-:-:S01]  /*e650*/  FADD.FTZ R6, R6, R117 ;  /* 0x0000007506067221 */ /* 0x000fc20000010000 */
[----:B------:R-:W-:Y:S02]  /*e660*/  F2FP.SATFINITE.E4M3.F32.PACK_AB_MERGE_C R136, R136, R97, R3 ;  /* 0x000000618888723e */ /* 0x000fe40004807003 */
[----:B------:R-:W-:-:S01]  /*e670*/  FADD.FTZ R7, R42, R7 ;  /* 0x000000072a077221 */ /* 0x000fc20000010000 */
[----:B------:R-:W-:Y:S01]  /*e680*/  IADD3 R10, R10, R90, -R92 ;  /* 0x0000005a0a0a7210 */ /* 0x000fe20007ffe85c */
[----:B---3--:R-:W-:-:S01]  /*e690*/  FADD.FTZ R3, R121, R6 ;  /* 0x0000000679037221 */ /* 0x008fc20000010000 */
[-CC-:B------:R-:W-:Y:S01]  /*e6a0*/  FFMA.FTZ R75, R75, R14.reuse, -R50.reuse ;  /* 0x0000000e4b4b7223 */ /* 0x180fe20000010832 */
[----:B------:R-:W-:-:S01]  /*e6b0*/  FFMA.FTZ R123, R123, R14, -R50 ;  /* 0x0000000e7b7b7223 */ /* 0x000fc20000010832 */
[----:B------:R-:W-:Y:S01]  /*e6c0*/  FFMA.FTZ R50, R125, R14, -R50 ;  /* 0x0000000e7d327223 */ /* 0x000fe20000010832 */
[----:B-1----:R-:W-:Y:S01]  /*e6d0*/  F2FP.SATFINITE.E4M3.F32.PACK_AB_MERGE_C R6, R57, R48, RZ ;  /* 0x000000303906723e */ /* 0x002fe200048070ff */
[----:B------:R-:W-:Y:S01]  /*e6e0*/  FADD.FTZ R48, R48, R7 ;  /* 0x0000000730307221 */ /* 0x000fe20000010000 */
[----:B------:R-:W-:-:S02]  /*e6f0*/  SHF.R.S32.HI R7, RZ, 0x1f, R10 ;  /* 0x0000001fff077819 */ /* 0x000fc4000001140a */
[----:B------:R-:W-:Y:S02]  /*e700*/  MUFU.EX2 R123, R123 ;  /* 0x0000007b007b7308 */ /* 0x000fe40000000800 */
[----:B------:R-:W-:-:S04]  /*e710*/  LEA.HI R7, R7, R10, RZ, 0x7 ;  /* 0x0000000a07077211 */ /* 0x000fc800078f38ff */
[----:B------:R-:W-:Y:S02]  /*e720*/  SHF.R.S32.HI R7, RZ, 0x7, R7 ;  /* 0x00000007ff077819 */ /* 0x000fe40000011407 */
[----:B------:R-:W0:Y:S01]  /*e730*/  MUFU.EX2 R50, R50 ;  /* 0x0000003200327308 */ /* 0x000e220000000800 */
[----:B------:R-:W-:Y:S01]  /*e740*/  F2FP.SATFINITE.E4M3.F32.PACK_AB_MERGE_C R148, R49, R148, R13 ;  /* 0x000000943194723e */ /* 0x000fe2000480700d */
[----:B------:R-:W-:-:S06]  /*e750*/  VIADD R13, R88, 0xfffffffe ;  /* 0xfffffffe580d7836 */ /* 0x000fcc0000000000 */
[----:B------:R-:W1:Y:S01]  /*e760*/  MUFU.EX2 R0, R75 ;  /* 0x0000004b00007308 */ /* 0x000e620000000800 */
[----:B0-----:R-:W-:Y:S01]  /*e770*/  F2FP.SATFINITE.E4M3.F32.PACK_AB_MERGE_C R138, R50, R123, RZ ;  /* 0x0000007b328a723e */ /* 0x001fe200048070ff */
[----:B------:R-:W-:Y:S01]  /*e780*/  BSSY B0, `(.L_x_13230) ;  /* 0x0000344000007945 */ /* 0x000fe20003800000 */
[----:B------:R-:W-:Y:S02]  /*e790*/  F2FP.SATFINITE.E4M3.F32.PACK_AB_MERGE_C R145, R85, R46, RZ ;  /* 0x0000002e5591723e */ /* 0x000fe400048070ff */
[C---:B-1----:R-:W-:Y:S01]  /*e7a0*/  F2FP.SATFINITE.E4M3.F32.PACK_AB_MERGE_C R138, R0.reuse, R121, R138 ;  /* 0x00000079008a723e */ /* 0x042fe2000480708a */
[----:B------:R-:W-:-:S01]  /*e7b0*/  FADD.FTZ R0, R0, R3 ;  /* 0x0000000300007221 */ /* 0x000fc20000010000 */
[----:B------:R-:W-:Y:S02]  /*e7c0*/  F2FP.SATFINITE.E4M3.F32.PACK_AB_MERGE_C R37, R58, R37, RZ ;  /* 0x000000253a25723e */ /* 0x000fe400048070ff */
[----:B------:R-:W-:Y:S01]  /*e7d0*/  F2FP.SATFINITE.E4M3.F32.PACK_AB_MERGE_C R34, R51, R34, RZ ;  /* 0x000000223322723e */ /* 0x000fe200048070ff */
[----:B------:R-:W-:Y:S01]  /*e7e0*/  FADD.FTZ R3, R123, R0 ;  /* 0x000000007b037221 */ /* 0x000fe20000010000 */
[----:B------:R-:W-:Y:S01]  /*e7f0*/  F2FP.SATFINITE.E4M3.F32.PACK_AB_MERGE_C R38, R53, R38, RZ ;  /* 0x000000263526723e */ /* 0x000fe200048070ff */
[----:B------:R-:W-:Y:S01]  /*e800*/  FADD.FTZ R0, R57, R48 ;  /* 0x0000003039007221 */ /* 0x000fe20000010000 */
[----:B------:R-:W-:Y:S01]  /*e810*/  F2FP.SATFINITE.E4M3.F32.PACK_AB_MERGE_C R144, R25, R144, R56 ;  /* 0x000000901990723e */ /* 0x000fe20004807038 */
[----:B------:R-:W-:Y:S01]  /*e820*/  FADD.FTZ R3, R50, R3 ;  /* 0x0000000332037221 */ /* 0x000fe20000010000 */
[----:B------:R-:W-:-:S02]  /*e830*/  F2FP.SATFINITE.E4M3.F32.PACK_AB_MERGE_C R145, R54, R33, R145 ;  /* 0x000000213691723e */ /* 0x000fc40004807091 */
[----:B------:R-:W-:Y:S02]  /*e840*/  CS2R R88, SRZ ;  /* 0x0000000000587805 */ /* 0x000fe4000001ff00 */
[----:B------:R-:W-:Y:S02]  /*e850*/  F2FP.SATFINITE.E4M3.F32.PACK_AB_MERGE_C R146, R27, R146, R37 ;  /* 0x000000921b92723e */ /* 0x000fe40004807025 */
[----:B------:R-:W-:Y:S02]  /*e860*/  CS2R R90, SRZ ;  /* 0x00000000005a7805 */ /* 0x000fe4000001ff00 */
[----:B------:R-:W-:Y:S02]  /*e870*/  F2FP.SATFINITE.E4M3.F32.PACK_AB_MERGE_C R140, R29, R140, R35 ;  /* 0x0000008c1d8c723e */ /* 0x000fe40004807023 */
[----:B------:R-:W-:Y:S02]  /*e880*/  CS2R R92, SRZ ;  /* 0x00000000005c7805 */ /* 0x000fe4000001ff00 */
        /* <DEDUP_REMOVED lines=25> */
[----:B--2---:R-:W-:-:S05]  /*ea20*/  VIMNMX R11, R11, R7, !PT ;  /* 0x000000070b0b7248 */ /* 0x004fca0007fe0100 */
[----:B------:R0:W-:Y:S01]  /*ea30*/  STL [R1+0x28], R11 ;  /* 0x0000280b01007387 */ /* 0x0001e20000100800 */
[----:B------:R-:W-:-:S13]  /*ea40*/  ISETP.GE.AND P1, PT, R13, R11, PT ;  /* 0x0000000b0d00720c */ /* 0x000fda0003f26270 */
[----:B0-----:R-:W-:Y:S05]  /*ea50*/  @!P1 BRA `(.L_x_13231) ;  /* 0x0000003000589947 */ /* 0x001fea0003800000 */
[----:B------:R-:W-:Y:S01]  /*ea60*/  BSSY B1, `(.L_x_13231) ;  /* 0x0000315000017945 */ /* 0x000fe20003800000 */
[----:B------:R-:W-:Y:S01]  /*ea70*/  IMAD.MOV.U32 R11, RZ, RZ, R8 ;  /* 0x000000ffff0b7224 */ /* 0x000fe200078e0008 */
[----:B------:R-:W-:Y:S01]  /*ea80*/  CS2R R134, SRZ ;  /* 0x0000000000867805 */ /* 0x000fe2000001ff00 */
[----:B------:R-:W-:Y:S01]  /*ea90*/  IMAD.MOV.U32 R12, RZ, RZ, R9 ;  /* 0x000000ffff0c7224 */ /* 0x000fe200078e0009 */
[----:B------:R-:W-:Y:S01]  /*eaa0*/  CS2R R132, SRZ ;  /* 0x0000000000847805 */ /* 0x000fe2000001ff00 */
[----:B------:R-:W-:Y:S01]  /*eab0*/  IMAD.MOV.U32 R7, RZ, RZ, R152 ;  /* 0x000000ffff077224 */ /* 0x000fe200078e0098 */
[----:B------:R-:W-:Y:S01]  /*eac0*/  CS2R R130, SRZ ;  /* 0x0000000000827805 */ /* 0x000fe2000001ff00 */
[----:B------:R-:W-:Y:S01]  /*ead0*/  IMAD.MOV.U32 R6, RZ, RZ, R22 ;  /* 0x000000ffff067224 */ /* 0x000fe200078e0016 */
        /* <DEDUP_REMOVED lines=21> */
.L_x_13244:
[----:B------:R-:W-:-:S04]  /*ec30*/  ISETP.NE.AND P1, PT, R6, 0x1, PT ;  /* 0x000000010600780c */ /* 0x000fc80003f25270 */
[----:B------:R-:W-:-:S04]  /*ec40*/  SEL R152, RZ, 0x1, P1 ;  /* 0x00000001ff987807 */ /* 0x000fc80000800000 */
[----:B------:R-:W-:Y:S01]  /*ec50*/  LOP3.LUT R152, R7, R152, RZ, 0x3c, !PT ;  /* 0x0000009807987212 */ /* 0x000fe200078e3cff */
[----:B------:R-:W-:Y:S06]  /*ec60*/  @!P0 BRA `(.L_x_13232) ;  /* 0x0000000000048947 */ /* 0x000fec0003800000 */
[----:B------:R-:W-:Y:S01]  /*ec70*/  BPT.TRAP 0x1 ;  /* 0x000000040000795c */ /* 0x000fe20000300000 */
.L_x_13232:
        /* <DEDUP_REMOVED lines=8> */
.L_x_13233:
[----:B------:R-:W-:Y:S01]  /*ed00*/  BSSY B2, `(.L_x_13234) ;  /* 0x0000006000027945 */ /* 0x000fe20003800000 */
[----:B------:R-:W-:Y:S02]  /*ed10*/  IMAD R24, R22, 0x300, R15 ;  /* 0x0000030016187824 */ /* 0x000fe400078e020f */
[----:B------:R-:W-:Y:S01]  /*ed20*/  IMAD.MOV.U32 R25, RZ, RZ, -0x3ffffff0 ;  /* 0xc0000010ff197424 */ /* 0x000fe200078e00ff */
[----:B-1----:R-:W-:Y:S06]  /*ed30*/  @P1 BRA `(.L_x_13235) ;  /* 0x0000000000081947 */ /* 0x002fec0003800000 */
[----:B------:R-:W1:Y:S02]  /*ed40*/  SYNCS.PHASECHK.TRANS64.TRYWAIT P1, [R14+URZ+0x19c30], R9 ;  /* 0x019c30090e0075a7 */ /* 0x000e64000802017f */
[----:B-1----:R-:W-:Y:S05]  /*ed50*/  @!P1 BRA `(.L_x_13236) ;  /* 0x0000011c00c09947 */ /* 0x002fea0003800000 */
.L_x_13235:
[----:B------:R-:W-:Y:S05]  /*ed60*/  BSYNC B2 ;  /* 0x0000000000027941 */ /* 0x000fea0003800000 */
.L_x_13234:
[C---:B------:R-:W-:Y:S01]  /*ed70*/  VIADD R8, R24.reuse, 0x100 ;  /* 0x0000010018087836 */ /* 0x040fe20000000000 */
[C---:B------:R-:W-:Y:S01]  /*ed80*/  R2UR UR6, R24.reuse ;  /* 0x00000000180672ca */ /* 0x040fe200000e0000 */
[----:B01----:R-:W-:Y:S01]  /*ed90*/  IMAD.MOV.U32 R9, RZ, RZ, -0x3ffffff0 ;  /* 0xc0000010ff097424 */ /* 0x003fe200078e00ff */
[----:B------:R-:W-:Y:S01]  /*eda0*/  R2UR UR7, R25 ;  /* 0x00000000190772ca */ /* 0x000fe200000e0000 */
[----:B------:R-:W-:Y:S01]  /*edb0*/  VIADD R24, R24, 0x200 ;  /* 0x0000020018187836 */ /* 0x000fe20000000000 */
[----:B------:R-:W-:Y:S02]  /*edc0*/  R2UR UR10, R8 ;  /* 0x00000000080a72ca */ /* 0x000fe400000e0000 */
[----:B------:R-:W-:Y:S02]  /*edd0*/  R2UR UR11, R9 ;  /* 0x00000000090b72ca */ /* 0x000fe400000e0000 */
[----:B------:R-:W2:Y:S01]  /*ede0*/  LDL.64 R8, [R1+0x8] ;  /* 0x0000080001087983 */ /* 0x000ea20000100a00 */
[----:B------:R-:W-:-:S02]  /*edf0*/  R2UR UR4, R4 ;  /* 0x00000000040472ca */ /* 0x000fc400000e0000 */
[----:B------:R-:W-:Y:S02]  /*ee00*/  R2UR UR5, R5 ;  /* 0x00000000050572ca */ /* 0x000fe400000e0000 */
[----:B------:R-:W-:Y:S02]  /*ee10*/  MOV R25, 0xc0000010 ;  /* 0xc000001000197802 */ /* 0x000fe40000000f00 */
[----:B------:R-:W-:Y:S02]  /*ee20*/  R2UR UR14, R24 ;  /* 0x00000000180e72ca */ /* 0x000fe400000e0000 */
[----:B------:R-:W-:Y:S02]  /*ee30*/  R2UR UR15, R25 ;  /* 0x00000000190f72ca */ /* 0x000fe400000e0000 */
[----:B------:R-:W-:-:S06]  /*ee40*/  WARPGROUP.ARRIVE ;  /* 0x00000000000079c5 */ /* 0x000fcc0000000000 */
        /* <DEDUP_REMOVED lines=14> */
.L_x_13237:
[----:B------:R-:W-:Y:S01]  /*ef30*/  SHF.L.U32 R7, R7, 0x1f, RZ ;  /* 0x0000001f07077819 */ /* 0x000fe200000006ff */
[----:B------:R-:W-:-:S04]  /*ef40*/  IMAD R10, R6, 0x8, R18 ;  /* 0x00000008060a7824 */ /* 0x000fc800078e0212 */
[----:B------:R0:W1:Y:S01]  /*ef50*/  SYNCS.PHASECHK.TRANS64.TRYWAIT P1, [R10+URZ+0x19c50], R7 ;  /* 0x019c50070a0075a7 */ /* 0x000062000802017f */
[----:B------:R-:W-:Y:S05]  /*ef60*/  @!P0 BRA `(.L_x_13238) ;  /* 0x0000000000048947 */ /* 0x000fea0003800000 */
[----:B------:R-:W-:Y:S01]  /*ef70*/  BPT.TRAP 0x1 ;  /* 0x000000040000795c */ /* 0x000fe20000300000 */
.L_x_13238:
[----:B------:R-:W-:Y:S04]  /*ef80*/  BSSY B2, `(.L_x_13239) ;  /* 0x0000004000027945 */ /* 0x000fe80003800000 */
[----:B-1----:R-:W-:Y:S05]  /*ef90*/  @P1 BRA `(.L_x_13240) ;  /* 0x0000000000081947 */ /* 0x002fea0003800000 */
[----:B------:R-:W1:Y:S02]  /*efa0*/  SYNCS.PHASECHK.TRANS64.TRYWAIT P1, [R10+URZ+0x19c50], R7 ;  /* 0x019c50070a0075a7 */ /* 0x000e64000802017f */
[----:B-1----:R-:W-:Y:S05]  /*efb0*/  @!P1 BRA `(.L_x_13241) ;  /* 0x0000011c003c9947 */ /* 0x002fea0003800000 */
.L_x_13240:
[----:B------:R-:W-:Y:S05]  /*efc0*/  BSYNC B2 ;  /* 0x0000000000027941 */ /* 0x000fea0003800000 */
.L_x_13239:
        /* <DEDUP_REMOVED lines=34> */
.L_x_13242:
[----:B------:R-:W2:Y:S01]  /*f1f0*/  LDL R9, [R1+0x2c] ;  /* 0x00002c0001097983 */ /* 0x000ea20000100800 */
[----:B------:R-:W0:Y:S03]  /*f200*/  LDC R7, c[0x0][0x448] ;  /* 0x00011200ff077b82 */ /* 0x000e260000000800 */
[----:B------:R-:W2:Y:S04]  /*f210*/  LDL R6, [R1+0x44] ;  /* 0x0000440001067983 */ /* 0x000ea80000100800 */
[----:B------:R-:W3:Y:S04]  /*f220*/  LDL R139, [R1+0x38] ;  /* 0x00003800018b7983 */ /* 0x000ee80000100800 */
[----:B------:R-:W3:Y:S04]  /*f230*/  LDL R138, [R1+0x34] ;  /* 0x00003400018a7983 */ /* 0x000ee80000100800 */
[----:B------:R-:W4:Y:S04]  /*f240*/  LDL R137, [R1+0x30] ;  /* 0x0000300001897983 */ /* 0x000f280000100800 */
[----:B------:R-:W5:Y:S01]  /*f250*/  LDL R136, [R1+0x4] ;  /* 0x0000040001887983 */ /* 0x000f620000100800 */
[----:B0-----:R-:W-:-:S13]  /*f260*/  ISETP.NE.AND P1, PT, R7, 0x1, PT ;  /* 0x000000010700780c */ /* 0x001fda0003f25270 */
[----:B------:R-:W0:Y:S08]  /*f270*/  @P1 LDC R8, c[0x0][0x44c] ;  /* 0x00011300ff081b82 */ /* 0x000e300000000800 */
[----:B------:R-:W1:Y:S01]  /*f280*/  @P1 LDC R7, c[0x0][0x450] ;  /* 0x00011400ff071b82 */ /* 0x000e620000000800 */
[----:B------:R-:W-:Y:S01]  /*f290*/  FMUL.FTZ R80, R2, R80 ;  /* 0x0000005002507220 */ /* 0x000fe20000410000 */
[----:B------:R-:W-:-:S02]  /*f2a0*/  VIADD R14, R14, 0x19c40 ;  /* 0x00019c400e0e7836 */ /* 0x000fc40000000000 */
[----:B------:R-:W-:Y:S01]  /*f2b0*/  FMUL.FTZ R85, R2, R85 ;  /* 0x0000005502557220 */ /* 0x000fe20000410000 */
[----:B--2---:R-:W-:Y:S02]  /*f2c0*/  IMAD.IADD R6, R6, 0x1, R9 ;  /* 0x0000000106067824 */ /* 0x004fe400078e0209 */
[----:B------:R-:W-:Y:S02]  /*f2d0*/  FMUL.FTZ R9, R2, R26 ;  /* 0x0000001a02097220 */ /* 0x000fe40000410000 */
[----:B0-----:R-:W-:-:S04]  /*f2e0*/  @P1 IMAD.HI.U32 R8, R6, R8, RZ ;  /* 0x0000000806081227 */ /* 0x001fc800078e00ff */
        /* <DEDUP_REMOVED lines=27> */
[----:B------:R-:W-:-:S02]  /*f4a0*/  FMUL.FTZ R72, R2, R77 ;  /* 0x0000004d02487220 */ /* 0x000fc40000410000 */
[----:B------:R1:W2:Y:S01]  /*f4b0*/  SHFL.IDX PT, R77, R6, 0x1, 0x1c1f ;  /* 0x003c1f00064d7f89 */ /* 0x0002a200000e0000 */
[C---:B------:R-:W-:Y:S01]  /*f4c0*/  FMUL.FTZ R8, R2.reuse, R25 ;  /* 0x0000001902087220 */ /* 0x040fe20000410000 */
[----:B-1----:R1:W-:Y:S01]  /*f4d0*/  MUFU.TANH R6, R80 ;  /* 0x0000005000067308 */ /* 0x0023e20000002400 */
[----:B------:R-:W-:Y:S01]  /*f4e0*/  FMUL.FTZ R25, R2, R29 ;  /* 0x0000001d02197220 */ /* 0x000fe20000410000 */
[----:B-1----:R-:W-:-:S04]  /*f4f0*/  IMAD.MOV.U32 R80, RZ, RZ, -0x80 ;  /* 0xffffff80ff507424 */ /* 0x002fc800078e00ff */
[----:B------:R-:W-:Y:S02]  /*f500*/  IMAD R80, R13, R80, 0x1 ;  /* 0x000000010d507424 */ /* 0x000fe400078e0250 */
[C---:B------:R-:W-:Y:S01]  /*f510*/  FMUL.FTZ R29, R2.reuse, R33 ;  /* 0x00000021021d7220 */ /* 0x040fe20000410000 */
[----:B------:R-:W-:Y:S01]  /*f520*/  FMUL.FTZ R33, R2, R37 ;  /* 0x0000002502217220 */ /* 0x000fe20000410000 */
[----:B------:R-:W1:Y:S01]  /*f530*/  MUFU.TANH R24, R24 ;  /* 0x0000001800187308 */ /* 0x000e620000002400 */
[----:B---3--:R-:W-:Y:S01]  /*f540*/  IADD3 R80, R138, R80, -R139 ;  /* 0x000000508a507210 */ /* 0x008fe20007ffe88b */
[----:B------:R-:W-:Y:S01]  /*f550*/  FMUL.FTZ R37, R2, R41 ;  /* 0x0000002902257220 */ /* 0x000fe20000410000 */
[----:B-----5:R-:W-:Y:S01]  /*f560*/  PRMT R14, R136, 0x654, R14 ;  /* 0x00000654880e7816 */ /* 0x020fe2000000000e */
[----:B------:R-:W-:Y:S02]  /*f570*/  FMUL.FTZ R41, R2, R45 ;  /* 0x0000002d02297220 */ /* 0x000fe40000410000 */
[----:B----4-:R-:W-:-:S02]  /*f580*/  IMAD.IADD R80, R80, 0x1, -R137 ;  /* 0x0000000150507824 */ /* 0x010fc400078e0a89 */
[----:B------:R-:W3:Y:S01]  /*f590*/  MUFU.TANH R7, R7 ;  /* 0x0000000700077308 */ /* 0x000ee20000002400 */
[C---:B------:R-:W-:Y:S01]  /*f5a0*/  FMUL.FTZ R45, R2.reuse, R49 ;  /* 0x00000031022d7220 */ /* 0x040fe20000410000 */
[----:B------:R-:W-:Y:S01]  /*f5b0*/  FMUL.FTZ R49, R2, R53 ;  /* 0x0000003502317220 */ /* 0x000fe20000410000 */
[----:B0-----:R-:W-:Y:S01]  /*f5c0*/  IMAD.IADD R74, R80, 0x1, R74 ;  /* 0x00000001504a7824 */ /* 0x001fe200078e024a */
[----:B------:R0:W-:Y:S04]  /*f5d0*/  SYNCS.ARRIVE.TRANS64.RED.A1T0 RZ, [R14+URZ], RZ ;  /* 0x000000ff0eff79a7 */ /* 0x0001e8000810043f */
[----:B------:R-:W4:Y:S01]  /*f5e0*/  MUFU.TANH R8, R8 ;  /* 0x0000000800087308 */ /* 0x000f220000002400 */
[----:B------:R-:W-:-:S07]  /*f5f0*/  FMUL.FTZ R53, R2, R57 ;  /* 0x0000003902357220 */ /* 0x000fce0000410000 */
[----:B------:R-:W5:Y:S01]  /*f600*/  MUFU.TANH R33, R33 ;  /* 0x0000002100217308 */ /* 0x000f620000002400 */
[C---:B0-----:R-:W-:Y:S01]  /*f610*/  FMUL.FTZ R14, R2.reuse, R27 ;  /* 0x0000001b020e7220 */ /* 0x041fe20000410000 */
[C---:B------:R-:W-:Y:S01]  /*f620*/  FMUL.FTZ R27, R2.reuse, R31 ;  /* 0x0000001f021b7220 */ /* 0x040fe20000410000 */
[----:B------:R-:W-:-:S05]  /*f630*/  FMUL.FTZ R31, R2, R35 ;  /* 0x00000023021f7220 */ /* 0x000fca0000410000 */
[----:B------:R-:W0:Y:S01]  /*f640*/  MUFU.TANH R25, R25 ;  /* 0x0000001900197308 */ /* 0x000e220000002400 */
[----:B------:R-:W-:Y:S01]  /*f650*/  FMUL.FTZ R35, R2, R39 ;  /* 0x0000002702237220 */ /* 0x000fe20000410000 */
[----:B------:R-:W-:-:S06]  /*f660*/  ISETP.GT.AND P4, PT, R74, 0x8, PT ;  /* 0x000000084a00780c */ /* 0x000fcc0003f84270 */
[----:B------:R-:W2:Y:S01]  /*f670*/  MUFU.TANH R28, R28 ;  /* 0x0000001c001c7308 */ /* 0x000ea20000002400 */
[----:B------:R-:W-:-:S07]  /*f680*/  FMUL.FTZ R39, R2, R43 ;  /* 0x0000002b02277220 */ /* 0x000fce0000410000 */
[----:B------:R-:W2:Y:S01]  /*f690*/  MUFU.TANH R29, R29 ;  /* 0x0000001d001d7308 */ /* 0x000ea20000002400 */
[----:B------:R-:W-:-:S07]  /*f6a0*/  FMUL.FTZ R43, R2, R47 ;  /* 0x0000002f022b7220 */ /* 0x000fce0000410000 */
[----:B------:R-:W2:Y:S01]  /*f6b0*/  MUFU.TANH R32, R32 ;  /* 0x0000002000207308 */ /* 0x000ea20000002400 */
[C---:B------:R-:W-:Y:S01]  /*f6c0*/  FMUL.FTZ R47, R2.reuse, R51 ;  /* 0x00000033022f7220 */ /* 0x040fe20000410000 */
[----:B------:R-:W-:-:S06]  /*f6d0*/  FMUL.FTZ R57, R2, R61 ;  /* 0x0000003d02397220 */ /* 0x000fcc0000410000 */
[----:B------:R-:W2:Y:S01]  /*f6e0*/  MUFU.TANH R44, R44 ;  /* 0x0000002c002c7308 */ /* 0x000ea20000002400 */
[----:B------:R-:W-:Y:S01]  /*f6f0*/  ISETP.GT.AND P2, PT, R74, RZ, PT ;  /* 0x000000ff4a00720c */ /* 0x000fe20003f44270 */
[----:B------:R-:W-:Y:S01]  /*f700*/  FMUL.FTZ R51, R2, R55 ;  /* 0x0000003702337220 */ /* 0x000fe20000410000 */
[----:B------:R-:W-:Y:S01]  /*f710*/  ISETP.GT.AND P3, PT, R74, 0x1, PT ;  /* 0x000000014a00780c */ /* 0x000fe20003f64270 */
[----:B------:R-:W-:-:S04]  /*f720*/  FMUL.FTZ R61, R2, R65 ;  /* 0x00000041023d7220 */ /* 0x000fc80000410000 */
[----:B------:R-:W2:Y:S01]  /*f730*/  MUFU.TANH R36, R36 ;  /* 0x0000002400247308 */ /* 0x000ea20000002400 */
[----:B-1----:R-:W-:Y:S01]  /*f740*/  FSEL R24, R24, -INF , P4 ;  /* 0xff80000018187808 */ /* 0x002fe20002000000 */
[----:B------:R-:W-:Y:S01]  /*f750*/  FMUL.FTZ R55, R2, R59 ;  /* 0x0000003b02377220 */ /* 0x000fe20000410000 */
[----:B------:R-:W-:-:S05]  /*f760*/  ISETP.GT.AND P4, PT, R74, 0x19, PT ;  /* 0x000000194a00780c */ /* 0x000fca0003f84270 */
[----:B------:R-:W1:Y:S01]  /*f770*/  MUFU.TANH R37, R37 ;  /* 0x0000002500257308 */ /* 0x000e620000002400 */
[----:B------:R-:W-:-:S07]  /*f780*/  FMUL.FTZ R59, R2, R63 ;  /* 0x0000003f023b7220 */ /* 0x000fce0000410000 */
[----:B------:R-:W1:Y:S01]  /*f790*/  MUFU.TANH R40, R40 ;  /* 0x0000002800287308 */ /* 0x000e620000002400 */
[----:B------:R-:W-:-:S07]  /*f7a0*/  FMUL.FTZ R63, R2, R67 ;  /* 0x00000043023f7220 */ /* 0x000fce0000410000 */
[----:B------:R-:W1:Y:S01]  /*f7b0*/  MUFU.TANH R41, R41 ;  /* 0x0000002900297308 */ /* 0x000e620000002400 */
[----:B---3--:R-:W-:Y:S01]  /*f7c0*/  FSEL R7, R7, -INF , P2 ;  /* 0xff80000007077808 */ /* 0x008fe20001000000 */
[----:B------:R-:W-:Y:S01]  /*f7d0*/  FMUL.FTZ R65, R2, R69 ;  /* 0x0000004502417220 */ /* 0x000fe20000410000 */
[----:B----4-:R-:W-:-:S05]  /*f7e0*/  FSEL R8, R8, -INF , P3 ;  /* 0xff80000008087808 */ /* 0x010fca0001800000 */
[----:B------:R-:W3:Y:S01]  /*f7f0*/  MUFU.TANH R53, R53 ;  /* 0x0000003500357308 */ /* 0x000ee20000002400 */
[----:B------:R-:W-:Y:S01]  /*f800*/  FMUL.FTZ R67, R2, R71 ;  /* 0x0000004702437220 */ /* 0x000fe20000410000 */
[----:B------:R-:W-:Y:S01]  /*f810*/  ISETP.GT.AND P5, PT, R74, 0x9, PT ;  /* 0x000000094a00780c */ /* 0x000fe20003fa4270 */
[----:B------:R-:W-:Y:S01]  /*f820*/  FMUL.FTZ R69, R2, R73 ;  /* 0x0000004902457220 */ /* 0x000fe20000410000 */
[----:B------:R-:W-:-:S04]  /*f830*/  ISETP.GT.AND P1, PT, R74, 0x10, PT ;  /* 0x000000104a00780c */ /* 0x000fc80003f24270 */
[----:B------:R-:W4:Y:S01]  /*f840*/  MUFU.TANH R45, R45 ;  /* 0x0000002d002d7308 */ /* 0x000f220000002400 */
[----:B------:R-:W-:Y:S01]  /*f850*/  ISETP.GT.AND P2, PT, R74, 0x11, PT ;  /* 0x000000114a00780c */ /* 0x000fe20003f44270 */
[----:B------:R-:W-:Y:S01]  /*f860*/  FMUL.FTZ R71, R2, R76 ;  /* 0x0000004c02477220 */ /* 0x000fe20000410000 */
[----:B------:R-:W-:-:S05]  /*f870*/  ISETP.GT.AND P3, PT, R74, 0x18, PT ;  /* 0x000000184a00780c */ /* 0x000fca0003f64270 */
[----:B------:R-:W4:Y:S01]  /*f880*/  MUFU.TANH R48, R48 ;  /* 0x0000003000307308 */ /* 0x000f220000002400 */
[----:B-----5:R-:W-:Y:S02]  /*f890*/  FSEL R33, R33, -INF , P4 ;  /* 0xff80000021217808 */ /* 0x020fe40002000000 */
[----:B------:R-:W-:-:S05]  /*f8a0*/  ISETP.GT.AND P4, PT, R74, 0x30, PT ;  /* 0x000000304a00780c */ /* 0x000fca0003f84270 */
[----:B------:R-:W5:Y:S01]  /*f8b0*/  MUFU.TANH R49, R49 ;  /* 0x0000003100317308 */ /* 0x000f620000002400 */
[----:B0-----:R-:W-:-:S07]  /*f8c0*/  FSEL R25, R25, -INF , P5 ;  /* 0xff80000019197808 */ /* 0x001fce0002800000 */
[----:B------:R-:W0:Y:S01]  /*f8d0*/  MUFU.TANH R52, R52 ;  /* 0x0000003400347308 */ /* 0x000e220000002400 */
[----:B--2---:R-:W-:Y:S02]  /*f8e0*/  FSEL R28, R28, -INF , P1 ;  /* 0xff8000001c1c7808 */ /* 0x004fe40000800000 */
[----:B------:R-:W-:-:S05]  /*f8f0*/  FSEL R29, R29, -INF , P2 ;  /* 0xff8000001d1d7808 */ /* 0x000fca0001000000 */
[----:B------:R-:W2:Y:S01]  /*f900*/  MUFU.TANH R64, R64 ;  /* 0x0000004000407308 */ /* 0x000ea20000002400 */
[----:B------:R-:W-:Y:S02]  /*f910*/  FSEL R32, R32, -INF , P3 ;  /* 0xff80000020207808 */ /* 0x000fe40001800000 */
[C---:B------:R-:W-:Y:S02]  /*f920*/  ISETP.GT.AND P5, PT, R74.reuse, 0x20, PT ;  /* 0x000000204a00780c */ /* 0x040fe40003fa4270 */
[----:B------:R-:W-:-:S03]  /*f930*/  ISETP.GT.AND P1, PT, R74, 0x21, PT ;  /* 0x000000214a00780c */ /* 0x000fc60003f24270 */
[----:B------:R-:W2:Y:S01]  /*f940*/  MUFU.TANH R56, R56 ;  /* 0x0000003800387308 */ /* 0x000ea20000002400 */
[C---:B------:R-:W-:Y:S02]  /*f950*/  ISETP.GT.AND P2, PT, R74.reuse, 0x28, PT ;  /* 0x000000284a00780c */ /* 0x040fe40003f44270 */
[----:B------:R-:W-:-:S05]  /*f960*/  ISETP.GT.AND P3, PT, R74, 0x29, PT ;  /* 0x000000294a00780c */ /* 0x000fca0003f64270 */
[----:B------:R-:W2:Y:S01]  /*f970*/  MUFU.TANH R57, R57 ;  /* 0x0000003900397308 */ /* 0x000ea20000002400 */
[----:B------:R-:W-:Y:S02]  /*f980*/  FSEL R44, R44, -INF , P4 ;  /* 0xff8000002c2c7808 */ /* 0x000fe40002000000 */
[----:B------:R-:W-:-:S05]  /*f990*/  ISETP.GT.AND P4, PT, R74, 0x41, PT ;  /* 0x000000414a00780c */ /* 0x000fca0003f84270 */
[----:B------:R-:W2:Y:S01]  /*f9a0*/  MUFU.TANH R60, R60 ;  /* 0x0000003c003c7308 */ /* 0x000ea20000002400 */
[----:B------:R-:W-:-:S07]  /*f9b0*/  FSEL R36, R36, -INF , P5 ;  /* 0xff80000024247808 */ /* 0x000fce0002800000 */
[----:B------:R-:W2:Y:S01]  /*f9c0*/  MUFU.TANH R61, R61 ;  /* 0x0000003d003d7308 */ /* 0x000ea20000002400 */
[----:B-1----:R-:W-:Y:S02]  /*f9d0*/  FSEL R37, R37, -INF , P1 ;  /* 0xff80000025257808 */ /* 0x002fe40000800000 */
[----:B------:R-:W-:-:S05]  /*f9e0*/  FSEL R40, R40, -INF , P2 ;  /* 0xff80000028287808 */ /* 0x000fca0001000000 */
[----:B------:R-:W1:Y:S01]  /*f9f0*/  MUFU.TANH R72, R72 ;  /* 0x0000004800487308 */ /* 0x000e620000002400 */
[----:B------:R-:W-:Y:S02]  /*fa00*/  FSEL R41, R41, -INF , P3 ;  /* 0xff80000029297808 */ /* 0x000fe40001800000 */
[C---:B------:R-:W-:Y:S02]  /*fa10*/  ISETP.GT.AND P5, PT, R74.reuse, 0x31, PT ;  /* 0x000000314a00780c */ /* 0x040fe40003fa4270 */
[----:B------:R-:W-:-:S03]  /*fa20*/  ISETP.GT.AND P1, PT, R74, 0x38, PT ;  /* 0x000000384a00780c */ /* 0x000fc60003f24270 */
[----:B------:R-:W1:Y:S01]  /*fa30*/  MUFU.TANH R65, R65 ;  /* 0x0000004100417308 */ /* 0x000e620000002400 */
[C---:B------:R-:W-:Y:S02]  /*fa40*/  ISETP.GT.AND P2, PT, R74.reuse, 0x39, PT ;  /* 0x000000394a00780c */ /* 0x040fe40003f44270 */
[----:B------:R-:W-:-:S05]  /*fa50*/  ISETP.GT.AND P3, PT, R74, 0x40, PT ;  /* 0x000000404a00780c */ /* 0x000fca0003f64270 */
[----:B------:R-:W1:Y:S01]  /*fa60*/  MUFU.TANH R68, R68 ;  /* 0x0000004400447308 */ /* 0x000e620000002400 */
[----:B---3--:R-:W-:Y:S02]  /*fa70*/  FSEL R53, R53, -INF , P4 ;  /* 0xff80000035357808 */ /* 0x008fe40002000000 */
[----:B------:R-:W-:-:S05]  /*fa80*/  ISETP.GT.AND P4, PT, R74, 0x58, PT ;  /* 0x000000584a00780c */ /* 0x000fca0003f84270 */
[----:B------:R-:W3:Y:S01]  /*fa90*/  MUFU.TANH R69, R69 ;  /* 0x0000004500457308 */ /* 0x000ee20000002400 */
[----:B----4-:R-:W-:-:S07]  /*faa0*/  FSEL R45, R45, -INF , P5 ;  /* 0xff8000002d2d7808 */ /* 0x010fce0002800000 */
[----:B------:R-:W4:Y:S01]  /*fab0*/  MUFU.TANH R71, R71 ;  /* 0x0000004700477308 */ /* 0x000f220000002400 */
[----:B------:R-:W-:Y:S02]  /*fac0*/  FSEL R48, R48, -INF , P1 ;  /* 0xff80000030307808 */ /* 0x000fe40000800000 */
[----:B-----5:R-:W-:-:S05]  /*fad0*/  FSEL R49, R49, -INF , P2 ;  /* 0xff80000031317808 */ /* 0x020fca0001000000 */
[----:B------:R-:W5:Y:S01]  /*fae0*/  MUFU.TANH R9, R9 ;  /* 0x0000000900097308 */ /* 0x000f620000002400 */
[----:B0-----:R-:W-:Y:S02]  /*faf0*/  FSEL R52, R52, -INF , P3 ;  /* 0xff80000034347808 */ /* 0x001fe40001800000 */
[C---:B------:R-:W-:Y:S02]  /*fb00*/  ISETP.GT.AND P5, PT, R74.reuse, 0x48, PT ;  /* 0x000000484a00780c */ /* 0x040fe40003fa4270 */
[C---:B------:R-:W-:Y:S02]  /*fb10*/  ISETP.GT.AND P1, PT, R74.reuse, 0x49, PT ;  /* 0x000000494a00780c */ /* 0x040fe40003f24270 */
[C---:B------:R-:W-:Y:S02]  /*fb20*/  ISETP.GT.AND P2, PT, R74.reuse, 0x50, PT ;  /* 0x000000504a00780c */ /* 0x040fe40003f44270 */
[----:B------:R-:W-:Y:S01]  /*fb30*/  ISETP.GT.AND P3, PT, R74, 0x51, PT ;  /* 0x000000514a00780c */ /* 0x000fe20003f64270 */
[----:B------:R-:W-:Y:S01]  /*fb40*/  IMAD.IADD R77, R80, 0x1, R77 ;  /* 0x00000001504d7824 */ /* 0x000fe200078e024d */
[----:B--2---:R-:W-:-:S02]  /*fb50*/  FSEL R64, R64, -INF , P4 ;  /* 0xff80000040407808 */ /* 0x004fc40002000000 */
[----:B------:R-:W-:Y:S02]  /*fb60*/  ISETP.GT.AND P4, PT, R74, 0x69, PT ;  /* 0x000000694a00780c */ /* 0x000fe40003f84270 */
[----:B------:R-:W-:Y:S02]  /*fb70*/  FSEL R56, R56, -INF , P5 ;  /* 0xff80000038387808 */ /* 0x000fe40002800000 */
[----:B------:R-:W-:Y:S02]  /*fb80*/  FSEL R57, R57, -INF , P1 ;  /* 0xff80000039397808 */ /* 0x000fe40000800000 */
[----:B------:R-:W-:Y:S02]  /*fb90*/  FSEL R60, R60, -INF , P2 ;  /* 0xff8000003c3c7808 */ /* 0x000fe40001000000 */
[----:B------:R-:W-:Y:S02]  /*fba0*/  FSEL R61, R61, -INF , P3 ;  /* 0xff8000003d3d7808 */ /* 0x000fe40001800000 */
[----:B------:R-:W-:-:S02]  /*fbb0*/  ISETP.GT.AND P5, PT, R74, 0x59, PT ;  /* 0x000000594a00780c */ /* 0x000fc40003fa4270 */
[C---:B------:R-:W-:Y:S02]  /*fbc0*/  ISETP.GT.AND P1, PT, R74.reuse, 0x60, PT ;  /* 0x000000604a00780c */ /* 0x040fe40003f24270 */
[C---:B------:R-:W-:Y:S02]  /*fbd0*/  ISETP.GT.AND P2, PT, R74.reuse, 0x61, PT ;  /* 0x000000614a00780c */ /* 0x040fe40003f44270 */
[----:B------:R-:W-:Y:S02]  /*fbe0*/  ISETP.GT.AND P3, PT, R74, 0x68, PT ;  /* 0x000000684a00780c */ /* 0x000fe40003f64270 */
[----:B-1----:R-:W-:Y:S02]  /*fbf0*/  FSEL R72, R72, -INF , P4 ;  /* 0xff80000048487808 */ /* 0x002fe40002000000 */
[----:B------:R-:W-:Y:S02]  /*fc00*/  ISETP.GT.AND P4, PT, R77, RZ, PT ;  /* 0x000000ff4d00720c */ /* 0x000fe40003f84270 */
[----:B------:R-:W-:-:S02]  /*fc10*/  FSEL R65, R65, -INF , P5 ;  /* 0xff80000041417808 */ /* 0x000fc40002800000 */
[----:B------:R-:W-:Y:S02]  /*fc20*/  FSEL R68, R68, -INF , P1 ;  /* 0xff80000044447808 */ /* 0x000fe40000800000 */
[----:B---3--:R-:W-:Y:S02]  /*fc30*/  FSEL R69, R69, -INF , P2 ;  /* 0xff80000045457808 */ /* 0x008fe40001000000 */
[----:B----4-:R-:W-:Y:S02]  /*fc40*/  FSEL R71, R71, -INF , P3 ;  /* 0xff80000047477808 */ /* 0x010fe40001800000 */
[C---:B------:R-:W-:Y:S02]  /*fc50*/  ISETP.GT.AND P5, PT, R74.reuse, 0x70, PT ;  /* 0x000000704a00780c */ /* 0x040fe40003fa4270 */
[C---:B------:R-:W-:Y:S02]  /*fc60*/  ISETP.GT.AND P1, PT, R74.reuse, 0x71, PT ;  /* 0x000000714a00780c */ /* 0x040fe40003f24270 */
[----:B------:R-:W-:-:S02]  /*fc70*/  ISETP.GT.AND P2, PT, R74, 0x78, PT ;  /* 0x000000784a00780c */ /* 0x000fc40003f44270 */
[----:B------:R-:W-:Y:S02]  /*fc80*/  ISETP.GT.AND P3, PT, R74, 0x79, PT ;  /* 0x000000794a00780c */ /* 0x000fe40003f64270 */
[----:B-----5:R-:W-:Y:S02]  /*fc90*/  FSEL R74, R9, -INF , P4 ;  /* 0xff800000094a7808 */ /* 0x020fe40002000000 */
        /* <DEDUP_REMOVED lines=26> */
[----:B------:R-:W0:Y:S03]  /*fe40*/  MUFU.TANH R73, R73 ;  /* 0x0000004900497308 */ /* 0x000e260000002400 */
[----:B------:R-:W-:Y:S01]  /*fe50*/  FMNMX.FTZ R9, R68, R9, !PT ;  /* 0x0000000944097209 */ /* 0x000fe20007810000 */
[----:B------:R-:W-:-:S03]  /*fe60*/  FMUL.FTZ R80, R2, R75 ;  /* 0x0000004b02507220 */ /* 0x000fc60000410000 */
[----:B------:R-:W-:Y:S01]  /*fe70*/  FMNMX.FTZ R9, R69, R9, !PT ;  /* 0x0000000945097209 */ /* 0x000fe20007810000 */
[----:B------:R-:W1:Y:S03]  /*fe80*/  MUFU.TANH R76, R76 ;  /* 0x0000004c004c7308 */ /* 0x000e660000002400 */
[----:B------:R-:W-:-:S05]  /*fe90*/  FMNMX.FTZ R9, R71, R9, !PT ;  /* 0x0000000947097209 */ /* 0x000fca0007810000 */
[----:B------:R-:W2:Y:S01]  /*fea0*/  MUFU.TANH R75, R85 ;  /* 0x00000055004b7308 */ /* 0x000ea20000002400 */
[----:B------:R-:W-:Y:S02]  /*feb0*/  FSEL R6, R6, -INF , P5 ;  /* 0xff80000006067808 */ /* 0x000fe40002800000 */
[----:B------:R-:W-:Y:S02]  /*fec0*/  FMNMX.FTZ R9, R72, R9, !PT ;  /* 0x0000000948097209 */ /* 0x000fe40007810000 */
[----:B0-----:R-:W-:Y:S02]  /*fed0*/  FSEL R73, R73, -INF , P1 ;  /* 0xff80000049497808 */ /* 0x001fe40000800000 */
[----:B------:R-:W-:Y:S01]  /*fee0*/  FMNMX.FTZ R9, R6, R9, !PT ;  /* 0x0000000906097209 */ /* 0x000fe20007810000 */
[----:B------:R-:W0:Y:S01]  /*fef0*/  MUFU.TANH R14, R14 ;  /* 0x0000000e000e7308 */ /* 0x000e220000002400 */
[----:B-1----:R-:W-:Y:S02]  /*ff00*/  FSEL R76, R76, -INF , P2 ;  /* 0xff8000004c4c7808 */ /* 0x002fe40001000000 */
[----:B------:R-:W-:-:S04]  /*ff10*/  FMNMX.FTZ R9, R73, R9, !PT ;  /* 0x0000000949097209 */ /* 0x000fc80007810000 */
[----:B------:R-:W-:Y:S02]  /*ff20*/  FMNMX.FTZ R9, R76, R9, !PT ;  /* 0x000000094c097209 */ /* 0x000fe40007810000 */
[----:B--2---:R-:W-:Y:S02]  /*ff30*/  FSEL R75, R75, -INF , P3 ;  /* 0xff8000004b4b7808 */ /* 0x004fe40001800000 */
[----:B------:R-:W-:Y:S02]  /*ff40*/  ISETP.GT.AND P5, PT, R77, 0x1, PT ;  /* 0x000000014d00780c */ /* 0x000fe40003fa4270 */
[----:B------:R-:W-:Y:S02]  /*ff50*/  FMNMX.FTZ R9, R75, R9, !PT ;  /* 0x000000094b097209 */ /* 0x000fe40007810000 */
[----:B0-----:R-:W-:-:S03]  /*ff60*/  FSEL R81, R14, -INF , P5 ;  /* 0xff8000000e517808 */ /* 0x001fc60002800000 */
[----:B------:R-:W0:Y:S01]  /*ff70*/  SHFL.BFLY PT, R14, R9, 0x2, 0x1f ;  /* 0x0c401f00090e7f89 */ /* 0x000e2200000e0000 */
[----:B------:R-:W1:Y:S08]  /*ff80*/  MUFU.TANH R26, R26 ;  /* 0x0000001a001a7308 */ /* 0x000e700000002400 */
[----:B------:R-:W2:Y:S01]  /*ff90*/  MUFU.TANH R27, R27 ;  /* 0x0000001b001b7308 */ /* 0x000ea20000002400 */
[----:B0-----:R-:W-:-:S05]  /*ffa0*/  FMNMX.FTZ R9, R9, R14, !PT ;  /* 0x0000000e09097209 */ /* 0x001fca0007810000 */
[----:B------:R-:W0:Y:S02]  /*ffb0*/  SHFL.BFLY PT, R14, R9, 0x1, 0x1f ;  /* 0x0c201f00090e7f89 */ /* 0x000e2400000e0000 */
[----:B------:R-:W3:Y:S08]  /*ffc0*/  MUFU.TANH R30, R30 ;  /* 0x0000001e001e7308 */ /* 0x000ef00000002400 */
[----:B------:R-:W4:Y:S08]  /*ffd0*/  MUFU.TANH R31, R31 ;  /* 0x0000001f001f7308 */ /* 0x000f300000002400 */
[----:B------:R-:W5:Y:S08]  /*ffe0*/  MUFU.TANH R34, R34 ;  /* 0x0000002200227308 */ /* 0x000f700000002400 */
[----:B------:R-:W5:Y:S08]  /*fff0*/  MUFU.TANH R35, R35 ;  /* 0x0000002300237308 */ /* 0x000f700000002400 */
[----:B------:R-:W5:Y:S08]  /*10000*/  MUFU.TANH R38, R38 ;  /* 0x0000002600267308 */ /* 0x000f700000002400 */
[----:B------:R-:W5:Y:S08]  /*10010*/  MUFU.TANH R39, R39 ;  /* 0x0000002700277308 */ /* 0x000f700000002400 */
[----:B------:R-:W5:Y:S01]  /*10020*/  MUFU.TANH R42, R42 ;  /* 0x0000002a002a7308 */ /* 0x000f620000002400 */
[----:B------:R-:W-:-:S02]  /*10030*/  ISETP.GT.AND P1, PT, R77, 0x8, PT ;  /* 0x000000084d00780c */ /* 0x000fc40003f24270 */
[C---:B------:R-:W-:Y:S02]  /*10040*/  ISETP.GT.AND P2, PT, R77.reuse, 0x9, PT ;  /* 0x000000094d00780c */ /* 0x040fe40003f44270 */
[----:B------:R-:W-:-:S03]  /*10050*/  ISETP.GT.AND P3, PT, R77, 0x10, PT ;  /* 0x000000104d00780c */ /* 0x000fc60003f64270 */
[----:B------:R-:W5:Y:S01]  /*10060*/  MUFU.TANH R43, R43 ;  /* 0x0000002b002b7308 */ /* 0x000f620000002400 */
[----:B------:R-:W-:Y:S02]  /*10070*/  ISETP.GT.AND P4, PT, R77, 0x11, PT ;  /* 0x000000114d00780c */ /* 0x000fe40003f84270 */
[----:B0-----:R-:W-:-:S05]  /*10080*/  FMNMX.FTZ R9, R9, R14, !PT ;  /* 0x0000000e09097209 */ /* 0x001fca0007810000 */
[----:B------:R-:W0:Y:S01]  /*10090*/  MUFU.TANH R46, R46 ;  /* 0x0000002e002e7308 */ /* 0x000e220000002400 */
[----:B-1----:R-:W-:-:S07]  /*100a0*/  FSEL R26, R26, -INF , P1 ;  /* 0xff8000001a1a7808 */ /* 0x002fce0000800000 */
[----:B------:R-:W1:Y:S01]  /*100b0*/  MUFU.TANH R47, R47 ;  /* 0x0000002f002f7308 */ /* 0x000e620000002400 */
[----:B--2---:R-:W-:-:S07]  /*100c0*/  FSEL R27, R27, -INF , P2 ;  /* 0xff8000001b1b7808 */ /* 0x004fce0001000000 */
[----:B------:R-:W2:Y:S01]  /*100d0*/  MUFU.TANH R50, R50 ;  /* 0x0000003200327308 */ /* 0x000ea20000002400 */
[----:B---3--:R-:W-:-:S07]  /*100e0*/  FSEL R30, R30, -INF , P3 ;  /* 0xff8000001e1e7808 */ /* 0x008fce0001800000 */
[----:B------:R-:W3:Y:S01]  /*100f0*/  MUFU.TANH R51, R51 ;  /* 0x0000003300337308 */ /* 0x000ee20000002400 */
[----:B----4-:R-:W-:Y:S02]  /*10100*/  FSEL R31, R31, -INF , P4 ;  /* 0xff8000001f1f7808 */ /* 0x010fe40002000000 */
[C---:B------:R-:W-:Y:S02]  /*10110*/  ISETP.GT.AND P5, PT, R77.reuse, 0x18, PT ;  /* 0x000000184d00780c */ /* 0x040fe40003fa4270 */
[----:B------:R-:W-:-:S03]  /*10120*/  ISETP.GT.AND P1, PT, R77, 0x19, PT ;  /* 0x000000194d00780c */ /* 0x000fc60003f24270 */
[----:B------:R-:W4:Y:S01]  /*10130*/  MUFU.TANH R54, R54 ;  /* 0x0000003600367308 */ /* 0x000f220000002400 */
[C---:B------:R-:W-:Y:S02]  /*10140*/  ISETP.GT.AND P2, PT, R77.reuse, 0x20, PT ;  /* 0x000000204d00780c */ /* 0x040fe40003f44270 */
[C---:B------:R-:W-:Y:S02]  /*10150*/  ISETP.GT.AND P3, PT, R77.reuse, 0x21, PT ;  /* 0x000000214d00780c */ /* 0x040fe40003f64270 */
[----:B------:R-:W-:-:S03]  /*10160*/  ISETP.GT.AND P4, PT, R77, 0x28, PT ;  /* 0x000000284d00780c */ /* 0x000fc60003f84270 */
[----:B------:R-:W4:Y:S01]  /*10170*/  MUFU.TANH R55, R55 ;  /* 0x0000003700377308 */ /* 0x000f220000002400 */
[----:B------:R-:W-:-:S07]  /*10180*/  FSETP.NEU.FTZ.AND P6, PT, R9, -INF , PT ;  /* 0xff8000000900780b */ /* 0x000fce0003fdd000 */
[----:B------:R-:W4:Y:S01]  /*10190*/  MUFU.TANH R58, R58 ;  /* 0x0000003a003a7308 */ /* 0x000f220000002400 */
[----:B-----5:R-:W-:-:S07]  /*101a0*/  FSEL R34, R34, -INF , P5 ;  /* 0xff80000022227808 */ /* 0x020fce0002800000 */
[----:B------:R-:W5:Y:S01]  /*101b0*/  MUFU.TANH R59, R59 ;  /* 0x0000003b003b7308 */ /* 0x000f620000002400 */
[----:B------:R-:W-:-:S07]  /*101c0*/  FSEL R35, R35, -INF , P1 ;  /* 0xff80000023237808 */ /* 0x000fce0000800000 */
[----:B------:R-:W5:Y:S01]  /*101d0*/  MUFU.TANH R62, R62 ;  /* 0x0000003e003e7308 */ /* 0x000f620000002400 */
[----:B------:R-:W-:Y:S02]  /*101e0*/  FSEL R38, R38, -INF , P2 ;  /* 0xff80000026267808 */ /* 0x000fe40001000000 */
[----:B------:R-:W-:Y:S02]  /*101f0*/  FSEL R39, R39, -INF , P3 ;  /* 0xff80000027277808 */ /* 0x000fe40001800000 */
[----:B------:R-:W-:-:S03]  /*10200*/  FSEL R42, R42, -INF , P4 ;  /* 0xff8000002a2a7808 */ /* 0x000fc60002000000 */
[----:B------:R-:W5:Y:S01]  /*10210*/  MUFU.TANH R63, R63 ;  /* 0x0000003f003f7308 */ /* 0x000f620000002400 */
[----:B------:R-:W-:Y:S02]  /*10220*/  FSEL R14, R9, RZ, P6 ;  /* 0x000000ff090e7208 */ /* 0x000fe40003000000 */
[C---:B------:R-:W-:Y:S02]  /*10230*/  ISETP.GT.AND P5, PT, R77.reuse, 0x29, PT ;  /* 0x000000294d00780c */ /* 0x040fe40003fa4270 */
[----:B------:R-:W-:-:S03]  /*10240*/  ISETP.GT.AND P1, PT, R77, 0x30, PT ;  /* 0x000000304d00780c */ /* 0x000fc60003f24270 */
[----:B------:R-:W5:Y:S01]  /*10250*/  MUFU.TANH R66, R66 ;  /* 0x0000004200427308 */ /* 0x000f620000002400 */
[C---:B------:R-:W-:Y:S02]  /*10260*/  ISETP.GT.AND P2, PT, R77.reuse, 0x31, PT ;  /* 0x000000314d00780c */ /* 0x040fe40003f44270 */
[C---:B------:R-:W-:Y:S02]  /*10270*/  ISETP.GT.AND P3, PT, R77.reuse, 0x38, PT ;  /* 0x000000384d00780c */ /* 0x040fe40003f64270 */
[----:B------:R-:W-:-:S03]  /*10280*/  ISETP.GT.AND P4, PT, R77, 0x39, PT ;  /* 0x000000394d00780c */ /* 0x000fc60003f84270 */
[----:B------:R-:W5:Y:S01]  /*10290*/  MUFU.TANH R67, R67 ;  /* 0x0000004300437308 */ /* 0x000f620000002400 */
[----:B------:R-:W-:-:S07]  /*102a0*/  FSEL R43, R43, -INF , P5 ;  /* 0xff8000002b2b7808 */ /* 0x000fce0002800000 */
[----:B------:R-:W5:Y:S01]  /*102b0*/  MUFU.TANH R70, R70 ;  /* 0x0000004600467308 */ /* 0x000f620000002400 */
[----:B0-----:R-:W-:-:S07]  /*102c0*/  FSEL R46, R46, -INF , P1 ;  /* 0xff8000002e2e7808 */ /* 0x001fce0000800000 */
[----:B------:R-:W0:Y:S01]  /*102d0*/  MUFU.TANH R80, R80 ;  /* 0x0000005000507308 */ /* 0x000e220000002400 */
[----:B-1----:R-:W-:Y:S01]  /*102e0*/  FSEL R47, R47, -INF , P2 ;  /* 0xff8000002f2f7808 */ /* 0x002fe20001000000 */
[----:B------:R-:W-:-:S01]  /*102f0*/  FADD.FTZ R12, -R14, R12 ;  /* 0x0000000c0e0c7221 */ /* 0x000fc20000010100 */
[----:B--2---:R-:W-:Y:S01]  /*10300*/  FSEL R50, R50, -INF , P3 ;  /* 0xff80000032327808 */ /* 0x004fe20001800000 */
[----:B------:R-:W-:Y:S01]  /*10310*/  IMAD.U32 R14, RZ, RZ, UR37 ;  /* 0x00000025ff0e7e24 */ /* 0x000fe2000f8e00ff */
[----:B---3--:R-:W-:Y:S02]  /*10320*/  FSEL R51, R51, -INF , P4 ;  /* 0xff80000033337808 */ /* 0x008fe40002000000 */
[C---:B------:R-:W-:Y:S02]  /*10330*/  ISETP.GT.AND P5, PT, R77.reuse, 0x40, PT ;  /* 0x000000404d00780c */ /* 0x040fe40003fa4270 */
[C---:B------:R-:W-:Y:S02]  /*10340*/  ISETP.GT.AND P1, PT, R77.reuse, 0x41, PT ;  /* 0x000000414d00780c */ /* 0x040fe40003f24270 */
[----:B------:R-:W-:-:S02]  /*10350*/  ISETP.GT.AND P2, PT, R77, 0x48, PT ;  /* 0x000000484d00780c */ /* 0x000fc40003f44270 */
[C---:B------:R-:W-:Y:S02]  /*10360*/  ISETP.GT.AND P3, PT, R77.reuse, 0x49, PT ;  /* 0x000000494d00780c */ /* 0x040fe40003f64270 */
[----:B------:R-:W-:Y:S01]  /*10370*/  ISETP.GT.AND P4, PT, R77, 0x50, PT ;  /* 0x000000504d00780c */ /* 0x000fe20003f84270 */
[----:B------:R-:W-:Y:S01]  /*10380*/  FFMA.FTZ R85, R9, R14, -8 ;  /* 0xc100000009557423 */ /* 0x000fe2000001000e */
[----:B----4-:R-:W-:Y:S02]  /*10390*/  FSEL R54, R54, -INF , P5 ;  /* 0xff80000036367808 */ /* 0x010fe40002800000 */
[----:B------:R-:W-:Y:S02]  /*103a0*/  FSEL R55, R55, -INF , P1 ;  /* 0xff80000037377808 */ /* 0x000fe40000800000 */
[----:B------:R-:W-:Y:S02]  /*103b0*/  FSEL R58, R58, -INF , P2 ;  /* 0xff8000003a3a7808 */ /* 0x000fe40001000000 */
[----:B-----5:R-:W-:-:S02]  /*103c0*/  FSEL R59, R59, -INF , P3 ;  /* 0xff8000003b3b7808 */ /* 0x020fc40001800000 */
[----:B------:R-:W-:Y:S02]  /*103d0*/  FSEL R62, R62, -INF , P4 ;  /* 0xff8000003e3e7808 */ /* 0x000fe40002000000 */
[C---:B------:R-:W-:Y:S02]  /*103e0*/  ISETP.GT.AND P5, PT, R77.reuse, 0x51, PT ;  /* 0x000000514d00780c */ /* 0x040fe40003fa4270 */
[C---:B------:R-:W-:Y:S02]  /*103f0*/  ISETP.GT.AND P1, PT, R77.reuse, 0x58, PT ;  /* 0x000000584d00780c */ /* 0x040fe40003f24270 */
[C---:B------:R-:W-:Y:S02]  /*10400*/  ISETP.GT.AND P2, PT, R77.reuse, 0x59, PT ;  /* 0x000000594d00780c */ /* 0x040fe40003f44270 */
[C---:B------:R-:W-:Y:S02]  /*10410*/  ISETP.GT.AND P3, PT, R77.reuse, 0x60, PT ;  /* 0x000000604d00780c */ /* 0x040fe40003f64270 */
[----:B------:R-:W-:Y:S01]  /*10420*/  ISETP.GT.AND P4, PT, R77, 0x61, PT ;  /* 0x000000614d00780c */ /* 0x000fe20003f84270 */
[----:B------:R-:W-:Y:S01]  /*10430*/  FMUL.FTZ R78, R2, R78 ;  /* 0x0000004e024e7220 */ /* 0x000fe20000410000 */
[----:B------:R-:W-:-:S02]  /*10440*/  FSEL R63, R63, -INF , P5 ;  /* 0xff8000003f3f7808 */ /* 0x000fc40002800000 */
[----:B------:R-:W-:Y:S02]  /*10450*/  FSEL R66, R66, -INF , P1 ;  /* 0xff80000042427808 */ /* 0x000fe40000800000 */
[----:B------:R-:W-:Y:S02]  /*10460*/  FSEL R67, R67, -INF , P2 ;  /* 0xff80000043437808 */ /* 0x000fe40001000000 */
[----:B------:R-:W-:Y:S02]  /*10470*/  FSEL R70, R70, -INF , P3 ;  /* 0xff80000046467808 */ /* 0x000fe40001800000 */
[----:B0-----:R-:W-:Y:S02]  /*10480*/  FSEL R80, R80, -INF , P4 ;  /* 0xff80000050507808 */ /* 0x001fe40002000000 */
[----:B------:R-:W-:Y:S02]  /*10490*/  FSEL R85, R85, RZ, P6 ;  /* 0x000000ff55557208 */ /* 0x000fe40003000000 */
[----:B------:R-:W-:-:S02]  /*104a0*/  ISETP.GT.AND P1, PT, R77, 0x69, PT ;  /* 0x000000694d00780c */ /* 0x000fc40003f24270 */
[C---:B------:R-:W-:Y:S02]  /*104b0*/  ISETP.GT.AND P2, PT, R77.reuse, 0x70, PT ;  /* 0x000000704d00780c */ /* 0x040fe40003f44270 */
[C---:B------:R-:W-:Y:S02]  /*104c0*/  ISETP.GT.AND P3, PT, R77.reuse, 0x71, PT ;  /* 0x000000714d00780c */ /* 0x040fe40003f64270 */
[C---:B------:R-:W-:Y:S02]  /*104d0*/  ISETP.GT.AND P4, PT, R77.reuse, 0x78, PT ;  /* 0x000000784d00780c */ /* 0x040fe40003f84270 */
[C---:B------:R-:W-:Y:S02]  /*104e0*/  ISETP.GT.AND P5, PT, R77.reuse, 0x79, PT ;  /* 0x000000794d00780c */ /* 0x040fe40003fa4270 */
[----:B------:R-:W-:Y:S02]  /*104f0*/  ISETP.GT.AND P6, PT, R77, 0x68, PT ;  /* 0x000000684d00780c */ /* 0x000fe40003fc4270 */
[----:B------:R0:W1:Y:S02]  /*10500*/  MUFU.TANH R77, R78 ;  /* 0x0000004e004d7308 */ /* 0x0000640000002400 */
[----:B0-----:R-:W-:-:S04]  /*10510*/  FMNMX.FTZ R78, R74, R11, !PT ;  /* 0x0000000b4a4e7209 */ /* 0x001fc80007810000 */
        /* <DEDUP_REMOVED lines=21> */
[----:B------:R0:W2:Y:S03]  /*10670*/  MUFU.TANH R78, R79 ;  /* 0x0000004f004e7308 */ /* 0x0000a60000002400 */
[----:B------:R-:W-:Y:S01]  /*10680*/  FMNMX.FTZ R84, R63, R84, !PT ;  /* 0x000000543f547209 */ /* 0x000fe20007810000 */
[----:B0-----:R-:W-:-:S03]  /*10690*/  FMUL.FTZ R79, R2, R82 ;  /* 0x00000052024f7220 */ /* 0x001fc60000410000 */
[----:B------:R-:W-:Y:S01]  /*106a0*/  FMNMX.FTZ R84, R66, R84, !PT ;  /* 0x0000005442547209 */ /* 0x000fe20007810000 */
[C---:B------:R-:W-:Y:S01]  /*106b0*/  FMUL.FTZ R82, R2.reuse, R83 ;  /* 0x0000005302527220 */ /* 0x040fe20000410000 */
[----:B------:R-:W-:Y:S02]  /*106c0*/  FMUL.FTZ R83, R2, R86 ;  /* 0x0000005602537220 */ /* 0x000fe40000410000 */
[----:B------:R-:W-:Y:S01]  /*106d0*/  FMNMX.FTZ R84, R67, R84, !PT ;  /* 0x0000005443547209 */ /* 0x000fe20007810000 */
[----:B------:R-:W0:Y:S03]  /*106e0*/  MUFU.TANH R79, R79 ;  /* 0x0000004f004f7308 */ /* 0x000e260000002400 */
[----:B------:R-:W-:Y:S01]  /*106f0*/  FMNMX.FTZ R84, R70, R84, !PT ;  /* 0x0000005446547209 */ /* 0x000fe20007810000 */
[----:B------:R-:W-:-:S04]  /*10700*/  FFMA.FTZ R7, R7, R14, -R85 ;  /* 0x0000000e07077223 */ /* 0x000fc80000010855 */
[----:B------:R-:W3:Y:S01]  /*10710*/  MUFU.TANH R82, R82 ;  /* 0x0000005200527308 */ /* 0x000ee20000002400 */
        /* <DEDUP_REMOVED lines=31> */
[----:B------:R-:W4:Y:S01]  /*10910*/  MUFU.TANH R83, R83 ;  /* 0x0000005300537308 */ /* 0x000f220000002400 */
[----:B------:R-:W-:Y:S01]  /*10920*/  FMUL.FTZ R87, R2, R87 ;  /* 0x0000005702577220 */ /* 0x000fe20000410000 */
[----:B-1----:R-:W-:-:S02]  /*10930*/  FSEL R77, R77, -INF , P6 ;  /* 0xff8000004d4d7808 */ /* 0x002fc40003000000 */
[----:B------:R-:W-:Y:S02]  /*10940*/  FMNMX.FTZ R85, R80, R84, !PT ;  /* 0x0000005450557209 */ /* 0x000fe40007810000 */
[----:B--2---:R-:W-:Y:S02]  /*10950*/  FSEL R78, R78, -INF , P1 ;  /* 0xff8000004e4e7808 */ /* 0x004fe40000800000 */
[----:B------:R-:W1:Y:S01]  /*10960*/  MUFU.TANH R84, R87 ;  /* 0x0000005700547308 */ /* 0x000e620000002400 */
[----:B------:R-:W-:Y:S02]  /*10970*/  FMNMX.FTZ R85, R77, R85, !PT ;  /* 0x000000554d557209 */ /* 0x000fe40007810000 */
[----:B0-----:R-:W-:Y:S02]  /*10980*/  FSEL R79, R79, -INF , P2 ;  /* 0xff8000004f4f7808 */ /* 0x001fe40001000000 */
[----:B------:R-:W-:Y:S02]  /*10990*/  FMNMX.FTZ R85, R78, R85, !PT ;  /* 0x000000554e557209 */ /* 0x000fe40007810000 */
[----:B---3--:R-:W-:-:S02]  /*109a0*/  FSEL R82, R82, -INF , P3 ;  /* 0xff80000052527808 */ /* 0x008fc40001800000 */
[----:B------:R-:W-:Y:S02]  /*109b0*/  FMNMX.FTZ R85, R79, R85, !PT ;  /* 0x000000554f557209 */ /* 0x000fe40007810000 */
[----:B----4-:R-:W-:Y:S02]  /*109c0*/  FSEL R83, R83, -INF , P4 ;  /* 0xff80000053537808 */ /* 0x010fe40002000000 */
[----:B------:R-:W-:Y:S02]  /*109d0*/  FMNMX.FTZ R85, R82, R85, !PT ;  /* 0x0000005552557209 */ /* 0x000fe40007810000 */
[----:B-1----:R-:W-:Y:S02]  /*109e0*/  FSEL R84, R84, -INF , P5 ;  /* 0xff80000054547808 */ /* 0x002fe40002800000 */
[----:B------:R-:W-:-:S04]  /*109f0*/  FMNMX.FTZ R85, R83, R85, !PT ;  /* 0x0000005553557209 */ /* 0x000fc80007810000 */
[----:B------:R-:W-:-:S05]  /*10a00*/  FMNMX.FTZ R85, R84, R85, !PT ;  /* 0x0000005554557209 */ /* 0x000fca0007810000 */
[----:B------:R-:W0:Y:S01]  /*10a10*/  SHFL.BFLY PT, R86, R85, 0x2, 0x1f ;  /* 0x0c401f0055567f89 */ /* 0x000e2200000e0000 */
[----:B------:R1:W-:Y:S01]  /*10a20*/  MUFU.EX2 R87, R8 ;  /* 0x0000000800577308 */ /* 0x0003e20000000800 */
[----:B0-----:R-:W-:-:S05]  /*10a30*/  FMNMX.FTZ R86, R85, R86, !PT ;  /* 0x0000005655567209 */ /* 0x001fca0007810000 */
[----:B-1----:R-:W0:Y:S01]  /*10a40*/  SHFL.BFLY PT, R8, R86, 0x1, 0x1f ;  /* 0x0c201f0056087f89 */ /* 0x002e2200000e0000 */
[----:B------:R-:W-:Y:S01]  /*10a50*/  FMUL.FTZ R12, R12, R14 ;  /* 0x0000000e0c0c7220 */ /* 0x000fe20000410000 */
[----:B0-----:R-:W-:-:S04]  /*10a60*/  FMNMX.FTZ R8, R86, R8, !PT ;  /* 0x0000000856087209 */ /* 0x001fc80007810000 */
[----:B------:R-:W-:-:S04]  /*10a70*/  FSETP.NEU.FTZ.AND P1, PT, R8, -INF , PT ;  /* 0xff8000000800780b */ /* 0x000fc80003f3d000 */
[----:B------:R-:W-:-:S05]  /*10a80*/  FSEL R85, R8, RZ, P1 ;  /* 0x000000ff08557208 */ /* 0x000fca0000800000 */
[----:B------:R-:W-:Y:S01]  /*10a90*/  FADD.FTZ R11, -R85, R11 ;  /* 0x0000000b550b7221 */ /* 0x000fe20000010100 */
[----:B------:R-:W-:-:S05]  /*10aa0*/  FFMA.FTZ R85, R8, R14, -8 ;  /* 0xc100000008557423 */ /* 0x000fca000001000e */
[----:B------:R-:W-:Y:S01]  /*10ab0*/  FSEL R85, R85, RZ, P1 ;  /* 0x000000ff55557208 */ /* 0x000fe20000800000 */
[----:B------:R-:W-:-:S04]  /*10ac0*/  FMUL.FTZ R11, R11, R14 ;  /* 0x0000000e0b0b7220 */ /* 0x000fc80000410000 */
[-CC-:B------:R-:W-:Y:S01]  /*10ad0*/  FFMA.FTZ R74, R74, R14.reuse, -R85.reuse ;  /* 0x0000000e4a4a7223 */ /* 0x180fe20000010855 */
[----:B------:R-:W-:-:S01]  /*10ae0*/  FFMA.FTZ R81, R81, R14, -R85 ;  /* 0x0000000e51517223 */ /* 0x000fc20000010855 */
[----:B------:R-:W-:Y:S01]  /*10af0*/  MUFU.EX2 R7, R7 ;  /* 0x0000000700077308 */ /* 0x000fe20000000800 */
[----:B------:R-:W-:-:S07]  /*10b00*/  FFMA.FTZ R26, R26, R14, -R85 ;  /* 0x0000000e1a1a7223 */ /* 0x000fce0000010855 */
[----:B------:R-:W0:Y:S01]  /*10b10*/  MUFU.EX2 R12, R12 ;  /* 0x0000000c000c7308 */ /* 0x000e220000000800 */
[----:B------:R-:W-:-:S07]  /*10b20*/  FFMA.FTZ R27, R27, R14, -R85 ;  /* 0x0000000e1b1b7223 */ /* 0x000fce0000010855 */
[----:B------:R-:W-:Y:S08]  /*10b30*/  MUFU.EX2 R74, R74 ;  /* 0x0000004a004a7308 */ /* 0x000ff00000000800 */
[----:B------:R-:W1:Y:S01]  /*10b40*/  MUFU.EX2 R11, R11 ;  /* 0x0000000b000b7308 */ /* 0x000e620000000800 */
[----:B------:R-:W-:-:S07]  /*10b50*/  FFMA.FTZ R30, R30, R14, -R85 ;  /* 0x0000000e1e1e7223 */ /* 0x000fce0000010855 */
[----:B------:R-:W2:Y:S01]  /*10b60*/  MUFU.EX2 R81, R81 ;  /* 0x0000005100517308 */ /* 0x000ea20000000800 */
[----:B------:R-:W-:-:S07]  /*10b70*/  FFMA.FTZ R31, R31, R14, -R85 ;  /* 0x0000000e1f1f7223 */ /* 0x000fce0000010855 */
[----:B------:R-:W3:Y:S08]  /*10b80*/  MUFU.EX2 R24, R24 ;  /* 0x0000001800187308 */ /* 0x000ef00000000800 */
[----:B------:R-:W4:Y:S01]  /*10b90*/  MUFU.EX2 R26, R26 ;  /* 0x0000001a001a7308 */ /* 0x000f220000000800 */
[----:B0-----:R-:W-:-:S01]  /*10ba0*/  FFMA.FTZ R3, R12, R3, R7 ;  /* 0x000000030c037223 */ /* 0x001fc20000010007 */
[----:B-1----:R-:W-:-:S06]  /*10bb0*/  FFMA.FTZ R0, R11, R0, R74 ;  /* 0x000000000b007223 */ /* 0x002fcc000001004a */
[----:B------:R-:W0:Y:S01]  /*10bc0*/  MUFU.EX2 R25, R25 ;  /* 0x0000001900197308 */ /* 0x000e220000000800 */
[----:B------:R-:W-:-:S07]  /*10bd0*/  FFMA.FTZ R34, R34, R14, -R85 ;  /* 0x0000000e22227223 */ /* 0x000fce0000010855 */
[----:B------:R-:W1:Y:S01]  /*10be0*/  MUFU.EX2 R27, R27 ;  /* 0x0000001b001b7308 */ /* 0x000e620000000800 */
[----:B------:R-:W-:-:S01]  /*10bf0*/  FFMA.FTZ R35, R35, R14, -R85 ;  /* 0x0000000e23237223 */ /* 0x000fc20000010855 */
[-CC-:B------:R-:W-:Y:S01]  /*10c00*/  FFMA.FTZ R38, R38, R14.reuse, -R85.reuse ;  /* 0x0000000e26267223 */ /* 0x180fe20000010855 */
[----:B------:R-:W-:-:S05]  /*10c10*/  FFMA.FTZ R39, R39, R14, -R85 ;  /* 0x0000000e27277223 */ /* 0x000fca0000010855 */
[----:B------:R-:W5:Y:S01]  /*10c20*/  MUFU.EX2 R28, R28 ;  /* 0x0000001c001c7308 */ /* 0x000f620000000800 */
[----:B------:R-:W-:-:S01]  /*10c30*/  FFMA.FTZ R42, R42, R14, -R85 ;  /* 0x0000000e2a2a7223 */ /* 0x000fc20000010855 */
[-CC-:B------:R-:W-:Y:S01]  /*10c40*/  FFMA.FTZ R43, R43, R14.reuse, -R85.reuse ;  /* 0x0000000e2b2b7223 */ /* 0x180fe20000010855 */
[----:B------:R-:W-:-:S01]  /*10c50*/  FFMA.FTZ R46, R46, R14, -R85 ;  /* 0x0000000e2e2e7223 */ /* 0x000fc20000010855 */
[----:B------:R-:W-:-:S04]  /*10c60*/  FFMA.FTZ R47, R47, R14, -R85 ;  /* 0x0000000e2f2f7223 */ /* 0x000fc80000010855 */
        /* <DEDUP_REMOVED lines=21> */
[----:B------:R-:W-:-:S01]  /*10dc0*/  FADD.FTZ R3, R87, R3 ;  /* 0x0000000357037221 */ /* 0x000fc20000010000 */
[----:B--2---:R-:W-:-:S03]  /*10dd0*/  FADD.FTZ R85, R81, R0 ;  /* 0x0000000051557221 */ /* 0x004fc60000010000 */
[----:B---3--:R-:W-:Y:S01]  /*10de0*/  FADD.FTZ R0, R24, R3 ;  /* 0x0000000318007221 */ /* 0x008fe20000010000 */
[----:B----4-:R-:W-:-:S02]  /*10df0*/  FADD.FTZ R3, R26, R85 ;  /* 0x000000551a037221 */ /* 0x010fc40000010000 */
[----:B------:R-:W2:Y:S01]  /*10e00*/  MUFU.EX2 R32, R32 ;  /* 0x0000002000207308 */ /* 0x000ea20000000800 */
[----:B0-----:R-:W-:-:S01]  /*10e10*/  FADD.FTZ R0, R25, R0 ;  /* 0x0000000019007221 */ /* 0x001fc20000010000 */
[----:B-1----:R-:W-:-:S06]  /*10e20*/  FADD.FTZ R3, R27, R3 ;  /* 0x000000031b037221 */ /* 0x002fcc0000010000 */
[----:B------:R-:W0:Y:S01]  /*10e30*/  MUFU.EX2 R34, R34 ;  /* 0x0000002200227308 */ /* 0x000e220000000800 */
[----:B-----5:R-:W-:-:S01]  /*10e40*/  FADD.FTZ R0, R28, R0 ;  /* 0x000000001c007221 */ /* 0x020fc20000010000 */
[----:B------:R-:W-:-:S06]  /*10e50*/  FADD.FTZ R3, R30, R3 ;  /* 0x000000031e037221 */ /* 0x000fcc0000010000 */
[----:B------:R-:W1:Y:S08]  /*10e60*/  MUFU.EX2 R33, R33 ;  /* 0x0000002100217308 */ /* 0x000e700000000800 */
[----:B------:R-:W3:Y:S01]  /*10e70*/  MUFU.EX2 R35, R35 ;  /* 0x0000002300237308 */ /* 0x000ee20000000800 */
[----:B------:R-:W-:-:S01]  /*10e80*/  FADD.FTZ R0, R29, R0 ;  /* 0x000000001d007221 */ /* 0x000fc20000010000 */
[----:B------:R-:W-:-:S06]  /*10e90*/  FADD.FTZ R3, R31, R3 ;  /* 0x000000031f037221 */ /* 0x000fcc0000010000 */
[----:B------:R-:W4:Y:S08]  /*10ea0*/  MUFU.EX2 R36, R36 ;  /* 0x0000002400247308 */ /* 0x000f300000000800 */
[----:B------:R-:W5:Y:S01]  /*10eb0*/  MUFU.EX2 R38, R38 ;  /* 0x0000002600267308 */ /* 0x000f620000000800 */
[----:B--2---:R-:W-:-:S01]  /*10ec0*/  FADD.FTZ R0, R32, R0 ;  /* 0x0000000020007221 */ /* 0x004fc20000010000 */
[----:B0-----:R-:W-:-:S06]  /*10ed0*/  FADD.FTZ R3, R34, R3 ;  /* 0x0000000322037221 */ /* 0x001fcc0000010000 */
[----:B------:R-:W0:Y:S08]  /*10ee0*/  MUFU.EX2 R37, R37 ;  /* 0x0000002500257308 */ /* 0x000e300000000800 */
[----:B------:R-:W2:Y:S01]  /*10ef0*/  MUFU.EX2 R39, R39 ;  /* 0x0000002700277308 */ /* 0x000ea20000000800 */
[----:B-1----:R-:W-:-:S01]  /*10f00*/  FADD.FTZ R0, R33, R0 ;  /* 0x0000000021007221 */ /* 0x002fc20000010000 */
[----:B---3--:R-:W-:-:S06]  /*10f10*/  FADD.FTZ R3, R35, R3 ;  /* 0x0000000323037221 */ /* 0x008fcc0000010000 */
[----:B------:R-:W1:Y:S08]  /*10f20*/  MUFU.EX2 R40, R40 ;  /* 0x0000002800287308 */ /* 0x000e700000000800 */
[----:B------:R-:W3:Y:S01]  /*10f30*/  MUFU.EX2 R42, R42 ;  /* 0x0000002a002a7308 */ /* 0x000ee20000000800 */
[----:B----4-:R-:W-:-:S01]  /*10f40*/  FADD.FTZ R0, R36, R0 ;  /* 0x0000000024007221 */ /* 0x010fc20000010000 */
[----:B-----5:R-:W-:-:S06]  /*10f50*/  FADD.FTZ R3, R38, R3 ;  /* 0x0000000326037221 */ /* 0x020fcc0000010000 */
[----:B------:R-:W4:Y:S08]  /*10f60*/  MUFU.EX2 R41, R41 ;  /* 0x0000002900297308 */ /* 0x000f300000000800 */
[----:B------:R-:W5:Y:S01]  /*10f70*/  MUFU.EX2 R43, R43 ;  /* 0x0000002b002b7308 */ /* 0x000f620000000800 */
[----:B0-----:R-:W-:-:S01]  /*10f80*/  FADD.FTZ R0, R37, R0 ;  /* 0x0000000025007221 */ /* 0x001fc20000010000 */
[----:B--2---:R-:W-:-:S06]  /*10f90*/  FADD.FTZ R3, R39, R3 ;  /* 0x0000000327037221 */ /* 0x004fcc0000010000 */
        /* <DEDUP_REMOVED lines=79> */
[----:B-----5:R-:W-:-:S03]  /*11490*/  FADD.FTZ R3, R82, R3 ;  /* 0x0000000352037221 */ /* 0x020fc60000010000 */
[----:B0-----:R-:W-:Y:S01]  /*114a0*/  FADD.FTZ R0, R76, R0 ;  /* 0x000000004c007221 */ /* 0x001fe20000010000 */
[----:B--2---:R-:W-:-:S03]  /*114b0*/  FADD.FTZ R85, R83, R3 ;  /* 0x0000000353557221 */ /* 0x004fc60000010000 */
[----:B-1----:R-:W-:Y:S01]  /*114c0*/  FADD.FTZ R3, R75, R0 ;  /* 0x000000004b037221 */ /* 0x002fe20000010000 */
[----:B---3--:R-:W-:-:S01]  /*114d0*/  FADD.FTZ R0, R84, R85 ;  /* 0x0000005554007221 */ /* 0x008fc20000010000 */
[----:B------:R-:W-:Y:S06]  /*114e0*/  @!P0 BRA `(.L_x_13243) ;  /* 0x0000000000048947 */ /* 0x000fec0003800000 */
[----:B------:R-:W-:Y:S01]  /*114f0*/  BPT.TRAP 0x1 ;  /* 0x000000040000795c */ /* 0x000fe20000300000 */
.L_x_13243:
        /* <DEDUP_REMOVED lines=106> */
[----:B0-----:R-:W-:Y:S05]  /*11ba0*/  @P1 BRA `(.L_x_13244) ;  /* 0xffffffd000201947 */ /* 0x001fea000383ffff */
[----:B------:R-:W-:Y:S05]  /*11bb0*/  BSYNC B1 ;  /* 0x0000000000017941 */ /* 0x000fea0003800000 */
.L_x_13231:
[----:B------:R-:W-:Y:S05]  /*11bc0*/  BSYNC B0 ;  /* 0x0000000000007941 */ /* 0x000fea0003800000 */
.L_x_13230:
        /* <DEDUP_REMOVED lines=8> */
.L_x_13259:
        /* <DEDUP_REMOVED lines=8> */
.L_x_13247:
[----:B------:R-:W-:Y:S01]  /*11cd0*/  IMAD R8, R22, 0x8, R18 ;  /* 0x0000000816087824 */ /* 0x000fe200078e0212 */
[----:B------:R-:W-:-:S04]  /*11ce0*/  SHF.L.U32 R9, R152, 0x1f, RZ ;  /* 0x0000001f98097819 */ /* 0x000fc800000006ff */
[----:B------:R0:W1:Y:S01]  /*11cf0*/  SYNCS.PHASECHK.TRANS64.TRYWAIT P1, [R8+URZ+0x19c30], R9 ;  /* 0x019c3009080075a7 */ /* 0x000062000802017f */
[----:B------:R-:W-:Y:S05]  /*11d00*/  @!P0 BRA `(.L_x_13248) ;  /* 0x0000000000048947 */ /* 0x000fea0003800000 */
[----:B------:R-:W-:Y:S01]  /*11d10*/  BPT.TRAP 0x1 ;  /* 0x000000040000795c */ /* 0x000fe20000300000 */
.L_x_13248:
[----:B------:R-:W-:Y:S01]  /*11d20*/  BSSY B1, `(.L_x_13249) ;  /* 0x0000006000017945 */ /* 0x000fe20003800000 */
[----:B------:R-:W-:Y:S02]  /*11d30*/  IMAD R24, R22, 0x300, R15 ;  /* 0x0000030016187824 */ /* 0x000fe400078e020f */
[----:B------:R-:W-:Y:S01]  /*11d40*/  IMAD.MOV.U32 R25, RZ, RZ, -0x3ffffff0 ;  /* 0xc0000010ff197424 */ /* 0x000fe200078e00ff */
[----:B-1----:R-:W-:Y:S06]  /*11d50*/  @P1 BRA `(.L_x_13250) ;  /* 0x0000000000081947 */ /* 0x002fec0003800000 */
[----:B------:R-:W1:Y:S02]  /*11d60*/  SYNCS.PHASECHK.TRANS64.TRYWAIT P1, [R8+URZ+0x19c30], R9 ;  /* 0x019c3009080075a7 */ /* 0x000e64000802017f */
[----:B-1----:R-:W-:Y:S05]  /*11d70*/  @!P1 BRA `(.L_x_13251) ;  /* 0x000000ec00e09947 */ /* 0x002fea0003800000 */
.L_x_13250:
[----:B------:R-:W-:Y:S05]  /*11d80*/  BSYNC B1 ;  /* 0x0000000000017941 */ /* 0x000fea0003800000 */
.L_x_13249:
[C---:B01----:R-:W-:Y:S01]  /*11d90*/  VIADD R8, R24.reuse, 0x100 ;  /* 0x0000010018087836 */ /* 0x043fe20000000000 */
[C---:B------:R-:W-:Y:S01]  /*11da0*/  R2UR UR6, R24.reuse ;  /* 0x00000000180672ca */ /* 0x040fe200000e0000 */
[----:B------:R-:W-:Y:S01]  /*11db0*/  IMAD.MOV.U32 R9, RZ, RZ, -0x3ffffff0 ;  /* 0xc0000010ff097424 */ /* 0x000fe200078e00ff */
        /* <DEDUP_REMOVED lines=25> */
.L_x_13252:
[----:B------:R-:W-:Y:S01]  /*11f50*/  SHF.L.U32 R7, R7, 0x1f, RZ ;  /* 0x0000001f07077819 */ /* 0x000fe200000006ff */
[----:B------:R-:W-:-:S04]  /*11f60*/  IMAD R10, R6, 0x8, R18 ;  /* 0x00000008060a7824 */ /* 0x000fc800078e0212 */
[----:B------:R0:W1:Y:S01]  /*11f70*/  SYNCS.PHASECHK.TRANS64.TRYWAIT P1, [R10+URZ+0x19c50], R7 ;  /* 0x019c50070a0075a7 */ /* 0x000062000802017f */
[----:B------:R-:W-:Y:S05]  /*11f80*/  @!P0 BRA `(.L_x_13253) ;  /* 0x0000000000048947 */ /* 0x000fea0003800000 */
[----:B------:R-:W-:Y:S01]  /*11f90*/  BPT.TRAP 0x1 ;  /* 0x000000040000795c */ /* 0x000fe20000300000 */
.L_x_13253:
[----:B------:R-:W-:Y:S04]  /*11fa0*/  BSSY B1, `(.L_x_13254) ;  /* 0x0000004000017945 */ /* 0x000fe80003800000 */
[----:B-1----:R-:W-:Y:S05]  /*11fb0*/  @P1 BRA `(.L_x_13255) ;  /* 0x0000000000081947 */ /* 0x002fea0003800000 */
[----:B------:R-:W1:Y:S02]  /*11fc0*/  SYNCS.PHASECHK.TRANS64.TRYWAIT P1, [R10+URZ+0x19c50], R7 ;  /* 0x019c50070a0075a7 */ /* 0x000e64000802017f */
[----:B-1----:R-:W-:Y:S05]  /*11fd0*/  @!P1 BRA `(.L_x_13256) ;  /* 0x000000ec005c9947 */ /* 0x002fea0003800000 */
.L_x_13255:
[----:B------:R-:W-:Y:S05]  /*11fe0*/  BSYNC B1 ;  /* 0x0000000000017941 */ /* 0x000fea0003800000 */
.L_x_13254:
[----:B01----:R-:W-:Y:S01]  /*11ff0*/  VIADD R7, R18, 0x3000 ;  /* 0x0000300012077836 */ /* 0x003fe20000000000 */
[----:B------:R-:W-:Y:S01]  /*12000*/  WARPGROUP.ARRIVE ;  /* 0x00000000000079c5 */ /* 0x000fe20000000000 */
[----:B------:R-:W-:-:S03]  /*12010*/  IMAD.MOV.U32 R9, RZ, RZ, 0x40000040 ;  /* 0x40000040ff097424 */ /* 0x000fc600078e00ff */
[----:B------:R-:W-:-:S04]  /*12020*/  SHF.R.U32.HI R7, RZ, 0x4, R7 ;  /* 0x00000004ff077819 */ /* 0x000fc80000011607 */
[----:B------:R-:W-:-:S04]  /*12030*/  LOP3.LUT R7, R7, 0x3fff, RZ, 0xc0, !PT ;  /* 0x00003fff07077812 */ /* 0x000fc800078ec0ff */
[----:B------:R-:W-:-:S05]  /*12040*/  LOP3.LUT R7, R7, 0x10000, RZ, 0xfc, !PT ;  /* 0x0001000007077812 */ /* 0x000fca00078efcff */
[----:B------:R-:W-:Y:S02]  /*12050*/  IMAD R6, R6, 0x300, R7 ;  /* 0x0000030006067824 */ /* 0x000fe400078e0207 */
[----:B------:R-:W-:-:S03]  /*12060*/  IMAD.MOV.U32 R7, RZ, RZ, 0x40000040 ;  /* 0x40000040ff077424 */ /* 0x000fc600078e00ff */
[C---:B------:R-:W-:Y:S02]  /*12070*/  R2UR UR6, R6.reuse ;  /* 0x00000000060672ca */ /* 0x040fe400000e0000 */
[----:B------:R-:W-:Y:S01]  /*12080*/  R2UR UR7, R7 ;  /* 0x00000000070772ca */ /* 0x000fe200000e0000 */
[----:B------:R-:W-:Y:S01]  /*12090*/  IMAD.MOV.U32 R7, RZ, RZ, 0x40000040 ;  /* 0x40000040ff077424 */ /* 0x000fe200078e00ff */
[----:B------:R-:W-:-:S11]  /*120a0*/  IADD3 R8, R6, 0x2, RZ ;  /* 0x0000000206087810 */ /* 0x000fd60007ffe0ff */
        /* <DEDUP_REMOVED lines=22> */
.L_x_13257:
[----:B------:R-:W2:Y:S01]  /*12210*/  LDL R136, [R1+0x4] ;  /* 0x0000040001887983 */ /* 0x000ea20000100800 */
[C---:B------:R-:W-:Y:S01]  /*12220*/  FMUL.FTZ R6, R2.reuse, R24 ;  /* 0x0000001802067220 */ /* 0x040fe20000410000 */
[C---:B------:R-:W-:Y:S01]  /*12230*/  FMUL.FTZ R7, R2.reuse, R25 ;  /* 0x0000001902077220 */ /* 0x040fe20000410000 */
[C---:B------:R-:W-:Y:S01]  /*12240*/  FMUL.FTZ R24, R2.reuse, R26 ;  /* 0x0000001a02187220 */ /* 0x040fe20000410000 */
[----:B------:R-:W-:Y:S01]  /*12250*/  FMUL.FTZ R26, R2, R28 ;  /* 0x0000001c021a7220 */ /* 0x000fe20000410000 */
[----:B------:R-:W-:Y:S02]  /*12260*/  IMAD R8, R14, 0x8, R18 ;  /* 0x000000080e087824 */ /* 0x000fe400078e0212 */
[C---:B------:R-:W-:Y:S01]  /*12270*/  FMUL.FTZ R25, R2.reuse, R27 ;  /* 0x0000001b02197220 */ /* 0x040fe20000410000 */
[----:B------:R-:W0:Y:S01]  /*12280*/  MUFU.TANH R6, R6 ;  /* 0x0000000600067308 */ /* 0x000e220000002400 */
[----:B------:R-:W-:Y:S01]  /*12290*/  FMUL.FTZ R27, R2, R29 ;  /* 0x0000001d021b7220 */ /* 0x000fe20000410000 */
[----:B------:R-:W-:-:S02]  /*122a0*/  VIADD R8, R8, 0x19c40 ;  /* 0x00019c4008087836 */ /* 0x000fc40000000000 */
        /* <DEDUP_REMOVED lines=199> */
[-C--:B------:R-:W-:Y:S02]  /*12f20*/  FMUL.FTZ R12, R12, R14.reuse ;  /* 0x0000000e0c0c7220 */ /* 0x080fe40000410000 */
[-C--:B------:R-:W-:Y:S01]  /*12f30*/  FMUL.FTZ R86, R86, R14.reuse ;  /* 0x0000000e56567220 */ /* 0x080fe20000410000 */
        /* <DEDUP_REMOVED lines=32> */
[-C--:B------:R-:W-:Y:S01]  /*13140*/  FFMA.FTZ R81, R8, R14.reuse, -8 ;  /* 0xc100000008517423 */ /* 0x080fe2000001000e */
[----:B------:R-:W-:Y:S03]  /*13150*/  MUFU.EX2 R12, R12 ;  /* 0x0000000c000c7308 */ /* 0x000fe60000000800 */
        /* <DEDUP_REMOVED lines=163> */
.L_x_13258:
        /* <DEDUP_REMOVED lines=104> */
[C---:B--2---:R-:W-:Y:S01]  /*14210*/  ISETP.GT.AND P1, PT, R13.reuse, R85, PT ;  /* 0x000000550d00720c */ /* 0x044fe20003f24270 */
[----:B------:R-:W-:-:S12]  /*14220*/  VIADD R13, R13, 0xffffffff ;  /* 0xffffffff0d0d7836 */ /* 0x000fd80000000000 */
[----:B0-----:R-:W-:Y:S05]  /*14230*/  @P1 BRA `(.L_x_13259) ;  /* 0xffffffd800841947 */ /* 0x001fea000383ffff */
.L_x_13246:
[----:B------:R-:W-:Y:S05]  /*14240*/  BSYNC B0 ;  /* 0x0000000000007941 */ /* 0x000fea0003800000 */
.L_x_13245:
[----:B------:R-:W-:Y:S06]  /*14250*/  BAR.ARV 0x8, 0x200 ;  /* 0x0208000000007b1d */ /* 0x000fec0000002000 */
[----:B------:R-:W-:Y:S05]  /*14260*/  @!P0 BRA `(.L_x_13260) ;  /* 0x0000000000048947 */ /* 0x000fea0003800000 */
[----:B------:R-:W-:Y:S01]  /*14270*/  BPT.TRAP 0x1 ;  /* 0x000000040000795c */ /* 0x000fe20000300000 */
.L_x_13260:
[----:B------:R-:W-:Y:S01]  /*14280*/  IMAD R12, R22, 0x8, R18 ;  /* 0x00000008160c7824 */ /* 0x000fe200078e0212 */
[----:B------:R-:W-:-:S04]  /*14290*/  SHF.L.U32 R5, R152, 0x1f, RZ ;  /* 0x0000001f98057819 */ /* 0x000fc800000006ff */
[----:B------:R0:W1:Y:S01]  /*142a0*/  SYNCS.PHASECHK.TRANS64.TRYWAIT P1, [R12+URZ+0x19c50], R5 ;  /* 0x019c50050c0075a7 */ /* 0x000062000802017f */
[----:B------:R-:W-:Y:S05]  /*142b0*/  @!P0 BRA `(.L_x_13261) ;  /* 0x0000000000048947 */ /* 0x000fea0003800000 */
[----:B------:R-:W-:Y:S01]  /*142c0*/  BPT.TRAP 0x1 ;  /* 0x000000040000795c */ /* 0x000fe20000300000 */
.L_x_13261:
[----:B------:R-:W-:Y:S04]  /*142d0*/  BSSY B0, `(.L_x_13262) ;  /* 0x0000004000007945 */ /* 0x000fe80003800000 */
[----:B-1----:R-:W-:Y:S05]  /*142e0*/  @P1 BRA `(.L_x_13263) ;  /* 0x0000000000081947 */ /* 0x002fea0003800000 */
[----:B------:R-:W1:Y:S02]  /*142f0*/  SYNCS.PHASECHK.TRANS64.TRYWAIT P1, [R12+URZ+0x19c50], R5 ;  /* 0x019c50050c0075a7 */ /* 0x000e64000802017f */
[----:B-1----:R-:W-:Y:S05]  /*14300*/  @!P1 BRA `(.L_x_13264) ;  /* 0x000000c800a49947 */ /* 0x002fea0003800000 */
.L_x_13263:
[----:B------:R-:W-:Y:S05]  /*14310*/  BSYNC B0 ;  /* 0x0000000000007941 */ /* 0x000fea0003800000 */
.L_x_13262:
[----:B------:R-:W2:Y:S04]  /*14320*/  LDL R2, [R1+0x64] ;  /* 0x0000640001027983 */ /* 0x000ea80000100800 */
[----:B------:R-:W3:Y:S01]  /*14330*/  LDL R13, [R1+0x48] ;  /* 0x00004800010d7983 */ /* 0x000ee20000100800 */
[----:B------:R-:W-:Y:S01]  /*14340*/  VIADD R18, R18, 0x3000 ;  /* 0x0000300012127836 */ /* 0x000fe20000000000 */
        /* <DEDUP_REMOVED lines=29> */
[----:B0-----:R-:W-:Y:S01]  /*14520*/  IMAD.MOV.U32 R7, RZ, RZ, 0x40000040 ;  /* 0x40000040ff077424 */ /* 0x001fe200078e00ff */
[----:B------:R-:W-:-:S04]  /*14530*/  IADD3 R6, R4, 0x2, RZ ;  /* 0x0000000204067810 */ /* 0x000fc80007ffe0ff */
[----:B------:R-:W-:Y:S01]  /*14540*/  R2UR UR6, R6 ;  /* 0x00000000060672ca */ /* 0x000fe200000e0000 */
[C---:B------:R-:W-:Y:S01]  /*14550*/  VIADD R6, R4.reuse, 0x4 ;  /* 0x0000000404067836 */ /* 0x040fe20000000000 */
[----:B------:R-:W-:Y:S01]  /*14560*/  R2UR UR7, R7 ;  /* 0x00000000070772ca */ /* 0x000fe200000e0000 */
[----:B------:R-:W-:Y:S02]  /*14570*/  IMAD.MOV.U32 R7, RZ, RZ, 0x40000040 ;  /* 0x40000040ff077424 */ /* 0x000fe400078e00ff */
[----:B------:R-:W-:Y:S02]  /*14580*/  VIADD R4, R4, 0x6 ;  /* 0x0000000604047836 */ /* 0x000fe40000000000 */
[----:B-1----:R-:W-:-:S01]  /*14590*/  FADD.FTZ R2, R2, R3 ;  /* 0x0000000302027221 */ /* 0x002fc20000010000 */
[----:B------:R-:W-:-:S07]  /*145a0*/  IMAD.MOV.U32 R3, RZ, RZ, RZ ;  /* 0x000000ffff037224 */ /* 0x000fce00078e00ff */
[----:B------:R-:W-:Y:S01]  /*145b0*/  QGMMA.64x96x32.F32.E4M3.E4M3 R88, R144, gdesc[UR4], R88, gsb0 ;  /* 0x0160000490587df3 */ /* 0x000fe20008000858 */
[----:B------:R-:W-:Y:S01]  /*145c0*/  R2UR UR6, R6 ;  /* 0x00000000060672ca */ /* 0x000fe200000e0000 */
[----:B---3--:R-:W-:Y:S01]  /*145d0*/  FADD.FTZ R11, R11, R0 ;  /* 0x000000000b0b7221 */ /* 0x008fe20000010000 */
[----:B------:R-:W-:Y:S01]  /*145e0*/  R2UR UR7, R7 ;  /* 0x00000000070772ca */ /* 0x000fe200000e0000 */
[----:B------:R-:W-:Y:S02]  /*145f0*/  IMAD.MOV.U32 R7, RZ, RZ, RZ ;  /* 0x000000ffff077224 */ /* 0x000fe400078e00ff */
[----:B------:R-:W-:Y:S01]  /*14600*/  IMAD.MOV.U32 R0, RZ, RZ, -0x800000 ;  /* 0xff800000ff007424 */ /* 0x000fe200078e00ff */
[----:B------:R-:W-:Y:S02]  /*14610*/  WARPGROUP.DEPBAR.LE gsb0, 0x0 ;  /* 0x00008000000079c5 */ /* 0x000fe40000010000 */
[----:B------:R-:W-:-:S07]  /*14620*/  WARPGROUP.ARRIVE ;  /* 0x00000000000079c5 */ /* 0x000fce0000000000 */
[----:B------:R-:W-:Y:S01]  /*14630*/  QGMMA.64x96x32.F32.E4M3.E4M3 R88, R140, gdesc[UR4], R88, gsb0 ;  /* 0x016000048c587df3 */ /* 0x000fe20008000858 */
[----:B------:R-:W-:Y:S02]  /*14640*/  R2UR UR6, R4 ;  /* 0x00000000040672ca */ /* 0x000fe400000e0000 */
[----:B------:R-:W-:Y:S01]  /*14650*/  R2UR UR7, R5 ;  /* 0x00000000050772ca */ /* 0x000fe200000e0000 */
[----:B------:R-:W0:Y:S04]  /*14660*/  SHFL.BFLY PT, R4, R11, 0x1, 0x1f ;  /* 0x0c201f000b047f89 */ /* 0x000e2800000e0000 */
[----:B------:R-:W1:Y:S01]  /*14670*/  SHFL.BFLY PT, R5, R2, 0x1, 0x1f ;  /* 0x0c201f0002057f89 */ /* 0x000e6200000e0000 */
[----:B0-----:R-:W-:-:S01]  /*14680*/  FADD.FTZ R15, R11, R4 ;  /* 0x000000040b0f7221 */ /* 0x001fc20000010000 */
[----:B-1----:R-:W-:-:S03]  /*14690*/  FADD.FTZ R13, R2, R5 ;  /* 0x00000005020d7221 */ /* 0x002fc60000010000 */
[----:B------:R-:W-:Y:S01]  /*146a0*/  FMUL.FTZ R6, R15, 0.00390625 ;  /* 0x3b8000000f067820 */ /* 0x000fe20000410000 */
[----:B------:R-:W-:Y:S02]  /*146b0*/  IMAD.MOV.U32 R2, RZ, RZ, -0x800000 ;  /* 0xff800000ff027424 */ /* 0x000fe400078e00ff */
[C---:B------:R-:W-:Y:S01]  /*146c0*/  FMUL.FTZ R18, R13.reuse, 0.00390625 ;  /* 0x3b8000000d127820 */ /* 0x040fe20000410000 */
[----:B------:R-:W-:Y:S02]  /*146d0*/  FSETP.NE.FTZ.AND P1, PT, R13, RZ, PT ;  /* 0x000000ff0d00720b */ /* 0x000fe40003f35000 */
[----:B------:R-:W-:Y:S02]  /*146e0*/  FSETP.NE.FTZ.AND P3, PT, R6, RZ, PT ;  /* 0x000000ff0600720b */ /* 0x000fe40003f75000 */
[----:B------:R-:W-:-:S09]  /*146f0*/  FSETP.NE.FTZ.AND P2, PT, R18, RZ, PT ;  /* 0x000000ff1200720b */ /* 0x000fd20003f55000 */
[----:B------:R-:W-:Y:S01]  /*14700*/  @P1 MUFU.RCP R3, R13 ;  /* 0x0000000d00031308 */ /* 0x000fe20000001000 */
[----:B------:R-:W-:-:S03]  /*14710*/  FSETP.NE.FTZ.AND P1, PT, R15, RZ, PT ;  /* 0x000000ff0f00720b */ /* 0x000fc60003f35000 */
[C---:B------:R-:W-:Y:S01]  /*14720*/  @P2 FMUL.FTZ R4, R14.reuse, 0.69314718246459960938 ;  /* 0x3f3172180e042820 */ /* 0x040fe20000410000 */
[----:B------:R-:W-:-:S03]  /*14730*/  @P3 FMUL.FTZ R14, R14, 0.69314718246459960938 ;  /* 0x3f3172180e0e3820 */ /* 0x000fc60000410000 */
[----:B------:R-:W0:Y:S08]  /*14740*/  @P2 MUFU.LG2 R5, R18 ;  /* 0x0000001200052308 */ /* 0x000e300000000c00 */
[----:B------:R-:W1:Y:S08]  /*14750*/  @P3 MUFU.LG2 R6, R6 ;  /* 0x0000000600063308 */ /* 0x000e700000000c00 */
[----:B------:R-:W3:Y:S01]  /*14760*/  @P1 MUFU.RCP R7, R15 ;  /* 0x0000000f00071308 */ /* 0x000ee20000001000 */
[----:B0-----:R-:W-:-:S04]  /*14770*/  @P2 FMUL.FTZ R5, R5, 0.69314718246459960938 ;  /* 0x3f31721805052820 */ /* 0x001fc80000410000 */
[----:B------:R-:W-:Y:S01]  /*14780*/  @P2 FFMA.FTZ R0, R4, R9, R5 ;  /* 0x0000000904002223 */ /* 0x000fe20000010005 */
[----:B-1----:R-:W-:-:S04]  /*14790*/  @P3 FMUL.FTZ R11, R6, 0.69314718246459960938 ;  /* 0x3f317218060b3820 */ /* 0x002fc80000410000 */
[----:B------:R-:W-:Y:S01]  /*147a0*/  @P3 FFMA.FTZ R2, R14, R8, R11 ;  /* 0x000000080e023223 */ /* 0x000fe2000001000b */
[----:B------:R-:W-:Y:S02]  /*147b0*/  WARPGROUP.DEPBAR.LE gsb0, 0x0 ;  /* 0x00008000000079c5 */ /* 0x000fe40000010000 */
[----:B------:R-:W-:-:S06]  /*147c0*/  WARPGROUP.ARRIVE ;  /* 0x00000000000079c5 */ /* 0x000fcc0000000000 */
[----:B------:R-:W-:Y:S01]  /*147d0*/  QGMMA.64x96x32.F32.E4M3.E4M3 R88, R136, gdesc[UR4], R88, gsb0 ;  /* 0x0160000488587df3 */ /* 0x000fe20008000858 */
[-C--:B--2---:R-:W-:Y:S01]  /*147e0*/  FMUL.FTZ R5, R3, R10.reuse ;  /* 0x0000000a03057220 */ /* 0x084fe20000410000 */
[----:B---3--:R-:W-:Y:S01]  /*147f0*/  FMUL.FTZ R4, R7, R10 ;  /* 0x0000000a07047220 */ /* 0x008fe20000410000 */
[----:B------:R-:W-:Y:S02]  /*14800*/  WARPGROUP.DEPBAR.LE gsb0, 0x0 ;  /* 0x00008000000079c5 */ /* 0x000fe40000010000 */
[----:B------:R-:W-:Y:S05]  /*14810*/  @!P0 BRA `(.L_x_13265) ;  /* 0x0000000000048947 */ /* 0x000fea0003800000 */
[----:B------:R-:W-:Y:S01]  /*14820*/  BPT.TRAP 0x1 ;  /* 0x000000040000795c */ /* 0x000fe20000300000 */
.L_x_13265:
[----:B------:R-:W2:Y:S01]  /*14830*/  LDL.LU R6, [R1+0x4] ;  /* 0x0000040001067983 */ /* 0x000ea20000300800 */
[----:B------:R-:W-:Y:S02]  /*14840*/  VIADD R12, R12, 0x19c60 ;  /* 0x00019c600c0c7836 */ /* 0x000fe40000000000 */
[-C--:B------:R-:W-:Y:S01]  /*14850*/  FMUL.FTZ R3, R88, R5.reuse ;  /* 0x0000000558037220 */ /* 0x080fe20000410000 */
[-C--:B------:R-:W-:Y:S02]  /*14860*/  FMUL.FTZ R93, R93, R5.reuse ;  /* 0x000000055d5d7220 */ /* 0x080fe40000410000 */
[----:B--2---:R-:W-:Y:S02]  /*14870*/  PRMT R12, R6, 0x654, R12 ;  /* 0x00000654060c7816 */ /* 0x004fe4000000000c */
[----:B------:R-:W2:Y:S01]  /*14880*/  LDL.LU R6, [R1+0x60] ;  /* 0x0000600001067983 */ /* 0x000ea20000300800 */
        /* <DEDUP_REMOVED lines=51> */
[----:B------:R-:W-:-:S02]  /*14bc0*/  LOP3.LUT R152, R152, R5, RZ, 0x3c, !PT ;  /* 0x0000000598987212 */ /* 0x000fc400078e3cff */
[----:B------:R-:W-:Y:S01]  /*14bd0*/  SEL R22, R22, RZ, P1 ;  /* 0x000000ff16167207 */ /* 0x000fe20000800000 */
[----:B--2---:R-:W-:-:S05]  /*14be0*/  VIADD R6, R6, 0x1 ;  /* 0x0000000106067836 */ /* 0x004fca0000000000 */
[----:B------:R0:W-:Y:S02]  /*14bf0*/  STL [R1+0x60], R6 ;  /* 0x0000600601007387 */ /* 0x0001e40000100800 */
.L_x_13196:
[----:B------:R-:W2:Y:S01]  /*14c00*/  LDL R88, [R1+0x54] ;  /* 0x0000540001587983 */ /* 0x000ea20000100800 */
[----:B------:R-:W1:Y:S01]  /*14c10*/  S2UR UR4, SR_CgaCtaId ;  /* 0x00000000000479c3 */ /* 0x000e620000008800 */
[----:B------:R-:W-:Y:S01]  /*14c20*/  MOV R18, 0x400 ;  /* 0x0000040000127802 */ /* 0x000fe20000000f00 */
[----:B------:R-:W-:Y:S01]  /*14c30*/  BSSY B0, `(.L_x_13266) ;  /* 0x0000333000007945 */ /* 0x000fe20003800000 */
[----:B-1----:R-:W-:-:S05]  /*14c40*/  IMAD.U32 R4, RZ, RZ, UR4 ;  /* 0x00000004ff047e24 */ /* 0x002fca000f8e00ff */
[----:B------:R1:W-:Y:S01]  /*14c50*/  STL [R1+0x4], R4 ;  /* 0x0000040401007387 */ /* 0x0003e20000100800 */
[----:B------:R-:W-:Y:S01]  /*14c60*/  LEA R18, R4, R18, 0x18 ;  /* 0x0000001204127211 */ /* 0x000fe200078ec0ff */
[----:B------:R-:W-:Y:S06]  /*14c70*/  BAR.SYNC.DEFER_BLOCKING 0x5, 0x200 ;  /* 0x0148000000007b1d */ /* 0x000fec0000010000 */
[----:B-----5:R1:W0:Y:S02]  /*14c80*/  LDS.128 R24, [R18+0x19cd0] ;  /* 0x019cd00012187984 */ /* 0x0202240000000c00 */
[----:B------:R-:W-:Y:S06]  /*14c90*/  BAR.ARV 0x4, 0x200 ;  /* 0x0108000000007b1d */ /* 0x000fec0000002000 */
[----:B--2---:R-:W-:-:S13]  /*14ca0*/  ISETP.NE.AND P1, PT, R88, RZ, PT ;  /* 0x000000ff5800720c */ /* 0x004fda0003f25270 */
[----:B------:R-:W2:Y:S02]  /*14cb0*/  @!P1 LDC R88, c[0x0][0xad4] ;  /* 0x0002b500ff589b82 */ /* 0x000ea40000000800 */
[----:B--2---:R1:W-:Y:S01]  /*14cc0*/  @!P1 STL [R1+0x54], R88 ;  /* 0x0000545801009387 */ /* 0x0043e20000100800 */
[----:B0-----:R-:W-:Y:S05]  /*14cd0*/  @P0 BRA `(.L_x_13267) ;  /* 0x0000002400e00947 */ /* 0x001fea0003800000 */
[----:B------:R-:W2:Y:S01]  /*14ce0*/  LDL.LU R5, [R1+0x48] ;  /* 0x0000480001057983 */ /* 0x000ea20000300800 */
[----:B------:R-:W-:Y:S01]  /*14cf0*/  ULDC.64 UR4, c[0x4][0x70] ;  /* 0x01001c0000047ab9 */ /* 0x000fe20000000a00 */
[----:B------:R-:W-:Y:S02]  /*14d00*/  ULDC.64 UR6, c[0x0][0xc08] ;  /* 0x0003020000067ab9 */ /* 0x000fe40000000a00 */
[----:B-1----:R-:W3:Y:S01]  /*14d10*/  LDL.LU R4, [R1+0x64] ;  /* 0x0000640001047983 */ /* 0x002ee20000300800 */
[----:B------:R-:W0:Y:S01]  /*14d20*/  S2R R6, SR_TID.X ;  /* 0x0000000000067919 */ /* 0x000e220000002100 */
        /* <DEDUP_REMOVED lines=13> */
[----:B------:R-:W-:-:S04]  /*14e00*/  ISETP.EQ.OR P0, PT, R6, 0x3, !P0 ;  /* 0x000000030600780c */ /* 0x000fc80004702670 */
[----:B------:R-:W-:Y:S02]  /*14e10*/  SEL R57, R94, R95, P0 ;  /* 0x0000005f5e397207 */ /* 0x000fe40000000000 */
[----:B------:R-:W-:Y:S02]  /*14e20*/  SEL R94, R95, R94, P0 ;  /* 0x0000005e5f5e7207 */ /* 0x000fe40000000000 */
[----:B------:R-:W2:Y:S01]  /*14e30*/  LDL.LU R95, [R1+0x58] ;  /* 0x00005800015f7983 */ /* 0x000ea20000300800 */
[----:B------:R-:W-:Y:S02]  /*14e40*/  SEL R29, R3, R30, P0 ;  /* 0x0000001e031d7207 */ /* 0x000fe40000000000 */
[----:B------:R-:W-:Y:S01]  /*14e50*/  SEL R30, R30, R3, P0 ;  /* 0x000000031e1e7207 */ /* 0x000fe20000000000 */
[----:B------:R-:W2:Y:S01]  /*14e60*/  LDL.LU R87, [R1+0x5c] ;  /* 0x00005c0001577983 */ /* 0x000ea20000300800 */
[----:B------:R-:W-:Y:S02]  /*14e70*/  SEL R49, R124, R125, P0 ;  /* 0x0000007d7c317207 */ /* 0x000fe40000000000 */
[----:B------:R-:W-:Y:S01]  /*14e80*/  SEL R31, R92, R93, P0 ;  /* 0x0000005d5c1f7207 */ /* 0x000fe20000000000 */
[----:B------:R-:W1:Y:S01]  /*14e90*/  S2R R3, SR_SWINHI ;  /* 0x0000000000037919 */ /* 0x000e620000002f00 */
[----:B------:R-:W-:-:S02]  /*14ea0*/  SEL R55, R90, R91, P0 ;  /* 0x0000005b5a377207 */ /* 0x000fc40000000000 */
[----:B------:R-:W-:Y:S01]  /*14eb0*/  SEL R92, R93, R92, P0 ;  /* 0x0000005c5d5c7207 */ /* 0x000fe20000000000 */
[----:B------:R-:W2:Y:S01]  /*14ec0*/  LDL R89, [R1+0x6c] ;  /* 0x00006c0001597983 */ /* 0x000ea20000100800 */
[----:B------:R-:W-:Y:S02]  /*14ed0*/  SEL R33, R96, R97, P0 ;  /* 0x0000006160217207 */ /* 0x000fe40000000000 */
[----:B------:R-:W-:Y:S01]  /*14ee0*/  SEL R37, R100, R101, P0 ;  /* 0x0000006564257207 */ /* 0x000fe20000000000 */
[----:B------:R-:W2:Y:S01]  /*14ef0*/  LDL R93, [R1+0x44] ;  /* 0x00004400015d7983 */ /* 0x000ea20000100800 */
[----:B------:R-:W-:Y:S02]  /*14f00*/  SEL R90, R91, R90, P0 ;  /* 0x0000005a5b5a7207 */ /* 0x000fe40000000000 */
[----:B------:R-:W-:Y:S01]  /*14f10*/  SEL R59, R98, R99, P0 ;  /* 0x00000063623b7207 */ /* 0x000fe20000000000 */
[----:B------:R-:W2:Y:S01]  /*14f20*/  LDL R91, [R1+0x2c] ;  /* 0x00002c00015b7983 */ /* 0x000ea20000100800 */
        /* <DEDUP_REMOVED lines=54> */
[----:B------:R-:W-:Y:S02]  /*15290*/  SHF.R.U64 R4, R4, 0x3, RZ ;  /* 0x0000000304047819 */ /* 0x000fe400000012ff */
[----:B------:R-:W-:Y:S01]  /*152a0*/  SHF.R.U64 R24, R24, 0x3, RZ ;  /* 0x0000000318187819 */ /* 0x000fe200000012ff */
[----:B------:R-:W-:Y:S01]  /*152b0*/  IMAD.X R5, RZ, RZ, R13, P1 ;  /* 0x000000ffff057224 */ /* 0x000fe200008e060d */
[----:B------:R-:W-:-:S02]  /*152c0*/  LOP3.LUT R6, R79, 0x180, RZ, 0xc0, !PT ;  /* 0x000001804f067812 */ /* 0x000fc400078ec0ff */
[----:B------:R-:W-:Y:S02]  /*152d0*/  LOP3.LUT R10, R3, R8, RZ, 0x3c, !PT ;  /* 0x00000008030a7212 */ /* 0x000fe400078e3cff */
[----:B------:R-:W-:Y:S02]  /*152e0*/  LOP3.LUT R8, R4, R35, RZ, 0x3c, !PT ;  /* 0x0000002304087212 */ /* 0x000fe400078e3cff */
[----:B------:R-:W-:Y:S02]  /*152f0*/  LOP3.LUT R4, R24, R81, RZ, 0x3c, !PT ;  /* 0x0000005118047212 */ /* 0x000fe400078e3cff */
[----:B------:R-:W-:Y:S01]  /*15300*/  SHF.R.U64 R6, R6, 0x3, RZ ;  /* 0x0000000306067819 */ /* 0x000fe200000012ff */
[--C-:B----4-:R-:W-:Y:S01]  /*15310*/  IMAD.X R11, RZ, RZ, R13.reuse, P4 ;  /* 0x000000ffff0b7224 */ /* 0x110fe200020e060d */
[----:B------:R-:W-:Y:S01]  /*15320*/  MOV R85, R4 ;  /* 0x0000000400557202 */ /* 0x000fe20000000f00 */
[--C-:B------:R-:W-:Y:S01]  /*15330*/  IMAD.X R9, RZ, RZ, R13.reuse, P3 ;  /* 0x000000ffff097224 */ /* 0x100fe200018e060d */
[----:B--2---:R0:W-:Y:S01]  /*15340*/  SHFL.IDX PT, R5, R49, R28, 0x1c1f ;  /* 0x001c1f1c31057589 */ /* 0x0041e200000e0000 */
[--C-:B------:R-:W-:Y:S01]  /*15350*/  IMAD.X R7, RZ, RZ, R13.reuse, P2 ;  /* 0x000000ffff077224 */ /* 0x100fe200010e060d */
[----:B------:R-:W-:Y:S01]  /*15360*/  LOP3.LUT R6, R6, R79, RZ, 0x3c, !PT ;  /* 0x0000004f06067212 */ /* 0x000fe200078e3cff */
[----:B------:R-:W-:Y:S01]  /*15370*/  IMAD.X R15, RZ, RZ, R13, P5 ;  /* 0x000000ffff0f7224 */ /* 0x000fe200028e060d */
[----:B------:R-:W-:Y:S01]  /*15380*/  MOV R86, R10 ;  /* 0x0000000a00567202 */ /* 0x000fe20000000f00 */
[----:B------:R-:W-:Y:S01]  /*15390*/  SHFL.IDX PT, R29, R29, R28, 0x1c1f ;  /* 0x001c1f1c1d1d7589 */ /* 0x000fe200000e0000 */
[----:B------:R-:W-:-:S02]  /*153a0*/  MOV R24, R8 ;  /* 0x0000000800187202 */ /* 0x000fc40000000f00 */
[----:B0-----:R-:W-:Y:S01]  /*153b0*/  LOP3.LUT R49, R28, 0x2, RZ, 0x3c, !PT ;  /* 0x000000021c317812 */ /* 0x001fe200078e3cff */
        /* <DEDUP_REMOVED lines=47> */
[----:B------:R1:W-:Y:S04]  /*156b0*/  SHFL.IDX PT, R9, R41, R28, 0x1c1f ;  /* 0x001c1f1c29097589 */ /* 0x0003e800000e0000 */
[----:B------:R4:W4:Y:S01]  /*156c0*/  SHFL.IDX PT, R108, R108, R49, 0x1c1f ;  /* 0x001c1f316c6c7589 */ /* 0x00092200000e0000 */
[----:B0-----:R-:W-:-:S02]  /*156d0*/  SEL R40, R29, R30, P0 ;  /* 0x0000001e1d287207 */ /* 0x001fc40000000000 */
[----:B------:R-:W-:Y:S02]  /*156e0*/  SEL R42, R30, R29, P0 ;  /* 0x0000001d1e2a7207 */ /* 0x000fe40000000000 */
[----:B---3--:R-:W-:Y:S02]  /*156f0*/  SEL R43, R92, R31, P0 ;  /* 0x0000001f5c2b7207 */ /* 0x008fe40000000000 */
[----:B-1----:R-:W-:Y:S02]  /*15700*/  SEL R41, R31, R92, P0 ;  /* 0x0000005c1f297207 */ /* 0x002fe40000000000 */
        /* <DEDUP_REMOVED lines=54> */
[----:B------:R-:W-:Y:S01]  /*15a70*/  F2FP.BF16.F32.PACK_AB R13, R61, R60 ;  /* 0x0000003c3d0d723e */ /* 0x000fe200000010ff */
[----:B------:R0:W-:Y:S01]  /*15a80*/  STSM.16.M88.4 [R35], R8 ;  /* 0x0000000823007844 */ /* 0x0001e20000000200 */
        /* <DEDUP_REMOVED lines=15> */
[----:B------:R0:W-:Y:S04]  /*15b80*/  STSM.16.M88.4 [R24], R28 ;  /* 0x0000001c18007844 */ /* 0x0001e80000000200 */
[----:B------:R-:W-:Y:S04]  /*15b90*/  STSM.16.M88.4 [R84], R32 ;  /* 0x0000002054007844 */ /* 0x000fe80000000200 */
[----:B------:R1:W-:Y:S01]  /*15ba0*/  STSM.16.M88.4 [R85], R4 ;  /* 0x0000000455007844 */ /* 0x0003e20000000200 */
[----:B------:R-:W-:Y:S01]  /*15bb0*/  BAR.SYNC.DEFER_BLOCKING 0x1, 0x180 ;  /* 0x0046000000007b1d */ /* 0x000fe20000010000 */
[----:B------:R-:W-:-:S04]  /*15bc0*/  ISETP.NE.U32.AND P0, PT, RZ, UR4, PT ;  /* 0x00000004ff007c0c */ /* 0x000fc8000bf05070 */
[----:B------:R-:W-:Y:S02]  /*15bd0*/  ISETP.NE.AND.EX P0, PT, RZ, UR5, PT, P0 ;  /* 0x00000005ff007c0c */ /* 0x000fe4000bf05300 */
[----:B------:R-:W-:Y:S01]  /*15be0*/  IADD3 R8, P1, R95, UR4, RZ ;  /* 0x000000045f087c10 */ /* 0x000fe2000ff3e0ff */
[----:B------:R-:W-:Y:S01]  /*15bf0*/  IMAD.MOV.U32 R3, RZ, RZ, RZ ;  /* 0x000000ffff037224 */ /* 0x000fe200078e00ff */
[----:B------:R-:W-:Y:S01]  /*15c00*/  ISETP.GT.AND P3, PT, R88, 0x1, PT ;  /* 0x000000015800780c */ /* 0x000fe20003f64270 */
[----:B0-----:R-:W-:Y:S01]  /*15c10*/  IMAD.MOV.U32 R28, RZ, RZ, 0x9b8 ;  /* 0x000009b8ff1c7424 */ /* 0x001fe200078e00ff */
[----:B------:R-:W-:Y:S01]  /*15c20*/  IADD3.X R9, R87, UR5, RZ, P1, !PT ;  /* 0x0000000557097c10 */ /* 0x000fe20008ffe4ff */
[----:B------:R-:W0:Y:S08]  /*15c30*/  LDC R24, c[0x0][0xbe8] ;  /* 0x0002fa00ff187b82 */ /* 0x000e300000000800 */
[----:B------:R-:W2:Y:S01]  /*15c40*/  LDC.64 R14, c[0x0][0xba8] ;  /* 0x0002ea00ff0e7b82 */ /* 0x000ea20000000a00 */
[----:B------:R-:W3:Y:S01]  /*15c50*/  @P0 LDG.E R3, desc[UR40][R8.64] ;  /* 0x0000002808030981 */ /* 0x000ee2000c1e1900 */
[----:B------:R-:W-:-:S06]  /*15c60*/  SEL R28, R28, 0x978, P3 ;  /* 0x000009781c1c7807 */ /* 0x000fcc0001800000 */
        /* <DEDUP_REMOVED lines=26> */
[----:B------:R-:W-:Y:S02]  /*15e10*/  IMAD.IADD R29, R93, 0x1, R91 ;  /* 0x000000015d1d7824 */ /* 0x000fe400078e025b */
        /* <DEDUP_REMOVED lines=28> */
.L_x_13268:
[----:B------:R-:W2:Y:S01]  /*15fe0*/  LDL R8, [R1+0xa8] ;  /* 0x0000a80001087983 */ /* 0x000ea20000100800 */
[----:B------:R-:W0:Y:S03]  /*15ff0*/  S2R R4, SR_TID.X ;  /* 0x0000000000047919 */ /* 0x000e260000002100 */
[----:B------:R-:W-:Y:S04]  /*16000*/  SHFL.IDX PT, R5, R15, RZ, 0x1c1f ;  /* 0x001c1fff0f057589 */ /* 0x000fe800000e0000 */
[----:B------:R-:W-:Y:S04]  /*16010*/  SHFL.IDX PT, R6, R14, 0x1, 0x1c1f ;  /* 0x003c1f000e067f89 */ /* 0x000fe800000e0000 */
[----:B------:R-:W-:Y:S01]  /*16020*/  SHFL.IDX PT, R7, R15, 0x1, 0x1c1f ;  /* 0x003c1f000f077f89 */ /* 0x000fe200000e0000 */
[----:B0-----:R-:W-:-:S04]  /*16030*/  IADD3 R10, R4, -0x80, RZ ;  /* 0xffffff80040a7810 */ /* 0x001fc80007ffe0ff */
        /* <DEDUP_REMOVED lines=22> */
[----:B------:R-:W4:Y:S02]  /*161a0*/  S2R R9, SR_TID.X ;  /* 0x0000000000097919 */ /* 0x000f240000002100 */
[----:B----4-:R-:W-:-:S05]  /*161b0*/  VIADD R90, R9, 0xffffff80 ;  /* 0xffffff80095a7836 */ /* 0x010fca0000000000 */
[----:B------:R-:W-:-:S04]  /*161c0*/  SHF.R.S32.HI R88, RZ, 0x1f, R90 ;  /* 0x0000001fff587819 */ /* 0x000fc8000001145a */
[----:B------:R-:W-:-:S04]  /*161d0*/  LEA.HI R88, R88, R90, RZ, 0x2 ;  /* 0x0000005a58587211 */ /* 0x000fc800078f10ff */
[----:B------:R-:W-:Y:S02]  /*161e0*/  SHF.R.S32.HI R88, RZ, 0x2, R88 ;  /* 0x00000002ff587819 */ /* 0x000fe40000011458 */
[----:B------:R-:W-:-:S04]  /*161f0*/  SHF.R.S32.HI R40, RZ, 0x1f, R90 ;  /* 0x0000001fff287819 */ /* 0x000fc8000001145a */
[----:B------:R-:W-:Y:S01]  /*16200*/  LEA.HI R40, R40, R90, RZ, 0x2 ;  /* 0x0000005a28287211 */ /* 0x000fe200078f10ff */
[----:B------:R-:W-:-:S03]  /*16210*/  IMAD R86, R86, UR4, RZ ;  /* 0x0000000456567c24 */ /* 0x000fc6000f8e02ff */
[----:B------:R-:W-:Y:S01]  /*16220*/  LOP3.LUT R40, R40, 0xfffffffc, RZ, 0xc0, !PT ;  /* 0xfffffffc28287812 */ /* 0x000fe200078ec0ff */
[C---:B------:R-:W-:Y:S02]  /*16230*/  IMAD R41, R3.reuse, UR5, R86 ;  /* 0x0000000503297c24 */ /* 0x040fe4000f8e0256 */
[----:B0-----:R-:W-:Y:S01]  /*16240*/  IMAD.WIDE.U32 R2, R3, UR4, RZ ;  /* 0x0000000403027c25 */ /* 0x001fe2000f8e00ff */
[----:B------:R-:W-:-:S03]  /*16250*/  ULDC.64 UR4, c[0x0][0xae8] ;  /* 0x0002ba0000047ab9 */ /* 0x000fc60000000a00 */
[----:B------:R-:W-:Y:S02]  /*16260*/  IMAD.IADD R40, R90, 0x1, -R40 ;  /* 0x000000015a287824 */ /* 0x000fe400078e0a28 */
[----:B------:R-:W-:Y:S02]  /*16270*/  IMAD.IADD R3, R3, 0x1, R41 ;  /* 0x0000000103037824 */ /* 0x000fe400078e0229 */
[----:B------:R-:W-:-:S04]  /*16280*/  IMAD.WIDE.U32 R2, R23, UR4, R2 ;  /* 0x0000000417027c25 */ /* 0x000fc8000f8e0002 */
[----:B------:R-:W-:Y:S01]  /*16290*/  IMAD R3, R23, UR5, R3 ;  /* 0x0000000517037c24 */ /* 0x000fe2000f8e0203 */
[----:B------:R-:W-:Y:S02]  /*162a0*/  ULDC.64 UR4, c[0x0][0xaf0] ;  /* 0x0002bc0000047ab9 */ /* 0x000fe40000000a00 */
[----:B------:R-:W-:Y:S01]  /*162b0*/  IMAD.WIDE.U32 R2, R84, UR4, R2 ;  /* 0x0000000454027c25 */ /* 0x000fe2000f8e0002 */
[C---:B------:R-:W-:Y:S01]  /*162c0*/  IADD3 R44, R88.reuse, R91, RZ ;  /* 0x0000005b582c7210 */ /* 0x040fe20007ffe0ff */
[----:B------:R-:W-:Y:S02]  /*162d0*/  BSSY B1, `(.L_x_13270) ;  /* 0x0000058000017945 */ /* 0x000fe40003800000 */
[----:B--2---:R-:W-:-:S04]  /*162e0*/  IMAD R5, R88, 0x20, R87 ;  /* 0x0000002058057824 */ /* 0x004fc800078e0257 */
[----:B------:R-:W-:-:S03]  /*162f0*/  IMAD.WIDE R20, R5, 0x2, R20 ;  /* 0x0000000205147825 */ /* 0x000fc600078e0214 */
[----:B------:R-:W-:-:S04]  /*16300*/  IADD3 R5, P5, R20, 0x7800, RZ ;  /* 0x0000780014057810 */ /* 0x000fc80007fbe0ff */
[----:B------:R-:W-:Y:S02]  /*16310*/  LOP3.LUT R0, R5, 0x180, RZ, 0xc0, !PT ;  /* 0x0000018005007812 */ /* 0x000fe400078ec0ff */
[----:B------:R-:W-:Y:S02]  /*16320*/  LOP3.LUT R7, R20, 0x180, RZ, 0xc0, !PT ;  /* 0x0000018014077812 */ /* 0x000fe400078ec0ff */
[----:B------:R-:W-:Y:S02]  /*16330*/  SHF.R.U64 R0, R0, 0x3, RZ ;  /* 0x0000000300007819 */ /* 0x000fe400000012ff */
[C---:B------:R-:W-:Y:S02]  /*16340*/  IADD3 R9, P0, R20.reuse, 0x1800, RZ ;  /* 0x0000180014097810 */ /* 0x040fe40007f1e0ff */
[C---:B------:R-:W-:Y:S02]  /*16350*/  IADD3 R13, P1, R20.reuse, 0x3000, RZ ;  /* 0x00003000140d7810 */ /* 0x040fe40007f3e0ff */
[----:B------:R-:W-:-:S02]  /*16360*/  IADD3 R29, P2, R20, 0x4800, RZ ;  /* 0x00004800141d7810 */ /* 0x000fc40007f5e0ff */
[----:B------:R-:W-:Y:S02]  /*16370*/  IADD3 R33, P3, R20, 0x6000, RZ ;  /* 0x0000600014217810 */ /* 0x000fe40007f7e0ff */
[----:B------:R-:W-:Y:S02]  /*16380*/  SHF.R.U64 R7, R7, 0x3, RZ ;  /* 0x0000000307077819 */ /* 0x000fe400000012ff */
[----:B------:R-:W-:Y:S01]  /*16390*/  LOP3.LUT R36, R0, R5, RZ, 0x3c, !PT ;  /* 0x0000000500247212 */ /* 0x000fe200078e3cff */
[----:B------:R-:W-:Y:S01]  /*163a0*/  IMAD R0, R40, 0x60, R88 ;  /* 0x0000006028007824 */ /* 0x000fe200078e0258 */
[----:B------:R-:W-:Y:S02]  /*163b0*/  LOP3.LUT R8, R9, 0x180, RZ, 0xc0, !PT ;  /* 0x0000018009087812 */ /* 0x000fe400078ec0ff */
[----:B------:R-:W-:Y:S02]  /*163c0*/  LOP3.LUT R12, R13, 0x180, RZ, 0xc0, !PT ;  /* 0x000001800d0c7812 */ /* 0x000fe400078ec0ff */
[----:B------:R-:W-:-:S02]  /*163d0*/  LOP3.LUT R28, R29, 0x180, RZ, 0xc0, !PT ;  /* 0x000001801d1c7812 */ /* 0x000fc400078ec0ff */
[----:B------:R-:W-:Y:S02]  /*163e0*/  LOP3.LUT R32, R33, 0x180, RZ, 0xc0, !PT ;  /* 0x0000018021207812 */ /* 0x000fe400078ec0ff */
[----:B------:R-:W-:Y:S01]  /*163f0*/  LOP3.LUT R20, R7, R20, RZ, 0x3c, !PT ;  /* 0x0000001407147212 */ /* 0x000fe200078e3cff */
[----:B------:R-:W-:Y:S01]  /*16400*/  IMAD.IADD R40, R91, 0x1, R0 ;  /* 0x000000015b287824 */ /* 0x000fe200078e0200 */
[----:B------:R-:W-:Y:S02]  /*16410*/  SHF.R.U64 R8, R8, 0x3, RZ ;  /* 0x0000000308087819 */ /* 0x000fe400000012ff */
[----:B------:R-:W-:Y:S01]  /*16420*/  SHF.R.U64 R12, R12, 0x3, RZ ;  /* 0x000000030c0c7819 */ /* 0x000fe200000012ff */
[----:B------:R0:W5:Y:S01]  /*16430*/  LD.E.128 R4, desc[UR40][R20.64] ;  /* 0x0000002814047980 */ /* 0x000162000c101d00 */
[----:B------:R-:W-:Y:S02]  /*16440*/  SHF.R.U64 R28, R28, 0x3, RZ ;  /* 0x000000031c1c7819 */ /* 0x000fe400000012ff */
[----:B------:R-:W-:Y:S01]  /*16450*/  SHF.R.U64 R32, R32, 0x3, RZ ;  /* 0x0000000320207819 */ /* 0x000fe200000012ff */
[----:B-1----:R-:W-:Y:S01]  /*16460*/  @P4 IMAD.HI.U32 R0, R40, R43, RZ ;  /* 0x0000002b28004227 */ /* 0x002fe200078e00ff */
[----:B------:R-:W-:-:S02]  /*16470*/  LOP3.LUT R8, R8, R9, RZ, 0x3c, !PT ;  /* 0x0000000908087212 */ /* 0x000fc400078e3cff */
[----:B------:R-:W-:Y:S02]  /*16480*/  LOP3.LUT R12, R12, R13, RZ, 0x3c, !PT ;  /* 0x0000000d0c0c7212 */ /* 0x000fe400078e3cff */
[----:B0-----:R-:W-:Y:S01]  /*16490*/  SHF.R.S32.HI R20, RZ, 0x1f, R84 ;  /* 0x0000001fff147819 */ /* 0x001fe20000011454 */
[--C-:B------:R-:W-:Y:S01]  /*164a0*/  IMAD.X R9, RZ, RZ, R21.reuse, P0 ;  /* 0x000000ffff097224 */ /* 0x100fe200000e0615 */
[----:B------:R-:W-:Y:S01]  /*164b0*/  LOP3.LUT R28, R28, R29, RZ, 0x3c, !PT ;  /* 0x0000001d1c1c7212 */ /* 0x000fe200078e3cff */
[--C-:B------:R-:W-:Y:S01]  /*164c0*/  IMAD.X R13, RZ, RZ, R21.reuse, P1 ;  /* 0x000000ffff0d7224 */ /* 0x100fe200008e0615 */
[----:B------:R-:W-:Y:S01]  /*164d0*/  LOP3.LUT R32, R32, R33, RZ, 0x3c, !PT ;  /* 0x0000002120207212 */ /* 0x000fe200078e3cff */
[--C-:B------:R-:W-:Y:S02]  /*164e0*/  IMAD.X R29, RZ, RZ, R21.reuse, P2 ;  /* 0x000000ffff1d7224 */ /* 0x100fe400010e0615 */
[--C-:B------:R-:W-:Y:S01]  /*164f0*/  IMAD.X R33, RZ, RZ, R21.reuse, P3 ;  /* 0x000000ffff217224 */ /* 0x100fe200018e0615 */
[----:B------:R-:W5:Y:S01]  /*16500*/  LD.E.128 R8, desc[UR40][R8.64] ;  /* 0x0000002808087980 */ /* 0x000f62000c101d00 */
[----:B------:R-:W-:-:S02]  /*16510*/  IMAD.X R37, RZ, RZ, R21, P5 ;  /* 0x000000ffff257224 */ /* 0x000fc400028e0615 */
[----:B------:R-:W-:Y:S01]  /*16520*/  IMAD.MOV.U32 R21, RZ, RZ, R40 ;  /* 0x000000ffff157224 */ /* 0x000fe200078e0028 */
[----:B---3--:R-:W-:Y:S01]  /*16530*/  @P4 SHF.R.U32.HI R21, RZ, R45, R0 ;  /* 0x0000002dff154219 */ /* 0x008fe20000011600 */
[----:B------:R-:W-:Y:S01]  /*16540*/  IMAD R23, R20, UR4, RZ ;  /* 0x0000000414177c24 */ /* 0x000fe2000f8e02ff */
[----:B------:R-:W5:Y:S02]  /*16550*/  LD.E.128 R12, desc[UR40][R12.64] ;  /* 0x000000280c0c7980 */ /* 0x000f64000c101d00 */
[----:B------:R-:W-:Y:S01]  /*16560*/  SHF.R.S32.HI R0, RZ, 0x1f, R21 ;  /* 0x0000001fff007819 */ /* 0x000fe20000011415 */
        /* <DEDUP_REMOVED lines=46> */
.L_x_13271:
[----:B------:R-:W-:Y:S05]  /*16850*/  BSYNC B1 ;  /* 0x0000000000017941 */ /* 0x000fea0003800000 */
.L_x_13270:
        /* <DEDUP_REMOVED lines=19> */
.L_x_13269:
[----:B------:R-:W-:Y:S01]  /*16990*/  ULDC.64 UR4, c[0x0][0xb08] ;  /* 0x0002c20000047ab9 */ /* 0x000fe20000000a00 */
[----:B------:R-:W2:Y:S01]  /*169a0*/  LDL R97, [R1+0x38] ;  /* 0x0000380001617983 */ /* 0x000ea20000100800 */
[----:B------:R-:W-:Y:S01]  /*169b0*/  IMAD R86, R86, UR4, RZ ;  /* 0x0000000456567c24 */ /* 0x000fe2000f8e02ff */
[----:B0-----:R-:W0:Y:S01]  /*169c0*/  @P4 LDC R0, c[0x0][0xbec] ;  /* 0x0002fb00ff004b82 */ /* 0x001e220000000800 */
[C---:B------:R-:W-:Y:S01]  /*169d0*/  IMAD.WIDE.U32 R4, R3.reuse, UR4, RZ ;  /* 0x0000000403047c25 */ /* 0x040fe2000f8e00ff */
[----:B------:R-:W3:Y:S01]  /*169e0*/  LDL R96, [R1+0x70] ;  /* 0x0000700001607983 */ /* 0x000ee20000100800 */
[----:B------:R-:W-:Y:S02]  /*169f0*/  ULDC.64 UR6, c[0x0][0xb30] ;  /* 0x0002cc0000067ab9 */ /* 0x000fe40000000a00 */
[----:B------:R-:W-:Y:S01]  /*16a00*/  IMAD R3, R3, UR5, R86 ;  /* 0x0000000503037c24 */ /* 0x000fe2000f8e0256 */
[----:B------:R-:W-:Y:S01]  /*16a10*/  ULDC.64 UR4, c[0x0][0xb38] ;  /* 0x0002ce0000047ab9 */ /* 0x000fe20000000a00 */
[----:B------:R1:W5:Y:S01]  /*16a20*/  LDL R95, [R1+0x9c] ;  /* 0x00009c00015f7983 */ /* 0x0003620000100800 */
[----:B------:R-:W4:Y:S01]  /*16a30*/  @P4 LDC R9, c[0x0][0xbf0] ;  /* 0x0002fc00ff094b82 */ /* 0x000f220000000800 */
        /* <DEDUP_REMOVED lines=9> */
[C---:B------:R-:W-:Y:S01]  /*16ad0*/  IMAD.WIDE.U32 R4, R84.reuse, UR4, R4 ;  /* 0x0000000454047c25 */ /* 0x040fe2000f8e0004 */
[----:B------:R1:W5:Y:S03]  /*16ae0*/  LDL R91, [R1+0x94] ;  /* 0x00009400015b7983 */ /* 0x0003660000100800 */
[----:B------:R-:W-:Y:S01]  /*16af0*/  IMAD R7, R84, UR5, R3 ;  /* 0x0000000554077c24 */ /* 0x000fe2000f8e0203 */
[----:B------:R-:W-:Y:S01]  /*16b00*/  ULDC.64 UR4, c[0x0][0xb48] ;  /* 0x0002d20000047ab9 */ /* 0x000fe20000000a00 */
[----:B------:R1:W5:Y:S01]  /*16b10*/  LDL R90, [R1+0x80] ;  /* 0x00008000015a7983 */ /* 0x0003620000100800 */
[----:B0-----:R-:W-:-:S03]  /*16b20*/  @P4 IMAD.HI.U32 R0, R29, R0, RZ ;  /* 0x000000001d004227 */ /* 0x001fc600078e00ff */
[----:B------:R1:W5:Y:S01]  /*16b30*/  LDL R88, [R1+0x7c] ;  /* 0x00007c0001587983 */ /* 0x0003620000100800 */
[----:B------:R-:W-:Y:S02]  /*16b40*/  IMAD.IADD R5, R5, 0x1, R7 ;  /* 0x0000000105057824 */ /* 0x000fe400078e0207 */
[----:B------:R-:W-:Y:S01]  /*16b50*/  IMAD.MOV.U32 R3, RZ, RZ, R29 ;  /* 0x000000ffff037224 */ /* 0x000fe200078e001d */
[----:B------:R1:W5:Y:S01]  /*16b60*/  LDL R87, [R1+0x8c] ;  /* 0x00008c0001577983 */ /* 0x0003620000100800 */
[C---:B------:R-:W-:Y:S01]  /*16b70*/  IMAD.WIDE.U32 R4, R89.reuse, UR4, R4 ;  /* 0x0000000459047c25 */ /* 0x040fe2000f8e0004 */
[----:B----4-:R-:W-:Y:S02]  /*16b80*/  @P4 SHF.R.U32.HI R3, RZ, R9, R0 ;  /* 0x00000009ff034219 */ /* 0x010fe40000011600 */
[----:B------:R1:W5:Y:S01]  /*16b90*/  LDL R86, [R1+0x78] ;  /* 0x0000780001567983 */ /* 0x0003620000100800 */
[----:B------:R-:W-:Y:S01]  /*16ba0*/  IMAD R5, R89, UR5, R5 ;  /* 0x0000000559057c24 */ /* 0x000fe2000f8e0205 */
[--C-:B------:R-:W-:Y:S01]  /*16bb0*/  SHF.R.S32.HI R0, RZ, 0x1f, R3.reuse ;  /* 0x0000001fff007819 */ /* 0x100fe20000011403 */
[----:B------:R-:W-:Y:S01]  /*16bc0*/  IMAD.MOV R7, RZ, RZ, -R3 ;  /* 0x000000ffff077224 */ /* 0x000fe200078e0a03 */
[----:B------:R1:W5:Y:S01]  /*16bd0*/  LDL R89, [R1+0x90] ;  /* 0x0000900001597983 */ /* 0x0003620000100800 */
[----:B------:R-:W-:-:S02]  /*16be0*/  ULDC.64 UR4, c[0x0][0xb28] ;  /* 0x0002ca0000047ab9 */ /* 0x000fc40000000a00 */
[----:B------:R-:W-:Y:S02]  /*16bf0*/  IMAD R7, R24, R7, R29 ;  /* 0x0000000718077224 */ /* 0x000fe400078e021d */
[----:B------:R-:W-:Y:S02]  /*16c00*/  IMAD R0, R0, UR6, RZ ;  /* 0x0000000600007c24 */ /* 0x000fe4000f8e02ff */
[----:B------:R-:W-:-:S04]  /*16c10*/  IMAD.WIDE.U32 R4, R3, UR6, R4 ;  /* 0x0000000603047c25 */ /* 0x000fc8000f8e0004 */
[----:B------:R-:W-:Y:S01]  /*16c20*/  IMAD R9, R3, UR7, R0 ;  /* 0x0000000703097c24 */ /* 0x000fe2000f8e0200 */
[----:B------:R-:W-:-:S03]  /*16c30*/  SHF.R.S32.HI R0, RZ, 0x1f, R7 ;  /* 0x0000001fff007819 */ /* 0x000fc60000011407 */
        /* <DEDUP_REMOVED lines=11> */
[----:B------:R-:W-:Y:S01]  /*16cf0*/  BSSY B1, `(.L_x_13273) ;  /* 0x0000040000017945 */ /* 0x000fe20003800000 */
[----:B------:R0:W-:Y:S03]  /*16d00*/  SYNCS.ARRIVE.TRANS64.RED.A1T0 RZ, [R2+URZ], RZ ;  /* 0x000000ff02ff79a7 */ /* 0x0001e6000810043f */
[----:B------:R1:W4:Y:S04]  /*16d10*/  SHFL.IDX PT, R3, R24, RZ, 0x1c1f ;  /* 0x001c1fff18037589 */ /* 0x00032800000e0000 */
[----:B0-----:R1:W0:Y:S01]  /*16d20*/  SHFL.IDX PT, R2, R20, RZ, 0x1c1f ;  /* 0x001c1fff14027589 */ /* 0x00122200000e0000 */
[----:B--2---:R-:W-:-:S02]  /*16d30*/  VIADD R29, R97, 0x8 ;  /* 0x00000008611d7836 */ /* 0x004fc40000000000 */
[C---:B------:R-:W-:Y:S02]  /*16d40*/  VIADD R31, R97.reuse, 0x10 ;  /* 0x00000010611f7836 */ /* 0x040fe40000000000 */
[C---:B------:R-:W-:Y:S02]  /*16d50*/  VIADD R33, R97.reuse, 0x18 ;  /* 0x0000001861217836 */ /* 0x040fe40000000000 */
[C---:B------:R-:W-:Y:S02]  /*16d60*/  VIADD R35, R97.reuse, 0x20 ;  /* 0x0000002061237836 */ /* 0x040fe40000000000 */
[----:B------:R-:W-:Y:S01]  /*16d70*/  VIADD R23, R97, 0x28 ;  /* 0x0000002861177836 */ /* 0x000fe20000000000 */
[----:B---3--:R-:W-:Y:S02]  /*16d80*/  SHF.R.S32.HI R21, RZ, 0x1f, R96 ;  /* 0x0000001fff157819 */ /* 0x008fe40000011460 */
[----:B------:R-:W-:Y:S02]  /*16d90*/  SHF.R.S32.HI R30, RZ, 0x1f, R29 ;  /* 0x0000001fff1e7819 */ /* 0x000fe4000001141d */
[----:B------:R-:W-:-:S02]  /*16da0*/  SHF.R.S32.HI R32, RZ, 0x1f, R31 ;  /* 0x0000001fff207819 */ /* 0x000fc4000001141f */
        /* <DEDUP_REMOVED lines=13> */
[----:B------:R-:W-:Y:S01]  /*16e80*/  @!P0 LEA R8, P5, R31, R2, 0x2 ;  /* 0x000000021f088211 */ /* 0x000fe200078a10ff */
[----:B------:R-:W-:Y:S01]  /*16e90*/  @!P2 ST.E.64 desc[UR40][R6.64], R40 ;  /* 0x000000280600a985 */ /* 0x000fe2000c101b28 */
[----:B------:R-:W-:Y:S02]  /*16ea0*/  ISETP.GE.AND P2, PT, R23, UR4, PT ;  /* 0x0000000417007c0c */ /* 0x000fe4000bf46270 */
[----:B------:R-:W-:Y:S01]  /*16eb0*/  @!P0 LEA.HI.X R9, R31, R3, R32, 0x2, P5 ;  /* 0x000000031f098211 */ /* 0x000fe200028f1420 */
[----:B------:R0:W-:Y:S01]  /*16ec0*/  @!P1 ST.E.64 desc[UR40][R4.64], R42 ;  /* 0x0000002a04009985 */ /* 0x0001e2000c101b28 */
[----:B------:R-:W-:-:S02]  /*16ed0*/  ISETP.GE.AND P1, PT, R96, UR4, PT ;  /* 0x0000000460007c0c */ /* 0x000fc4000bf26270 */
[-C--:B------:R-:W-:Y:S01]  /*16ee0*/  @!P3 LEA R10, P6, R33, R2.reuse, 0x2 ;  /* 0x00000002210ab211 */ /* 0x080fe200078c10ff */
[----:B------:R1:W-:Y:S01]  /*16ef0*/  @!P0 ST.E.64 desc[UR40][R8.64], R48 ;  /* 0x0000003008008985 */ /* 0x0003e2000c101b28 */
[-C--:B------:R-:W-:Y:S02]  /*16f00*/  @!P4 LEA R12, P5, R35, R2.reuse, 0x2 ;  /* 0x00000002230cc211 */ /* 0x080fe400078a10ff */
[-C--:B------:R-:W-:Y:S02]  /*16f10*/  @!P3 LEA.HI.X R11, R33, R3.reuse, R34, 0x2, P6 ;  /* 0x00000003210bb211 */ /* 0x080fe400030f1422 */
[----:B-----5:R-:W-:Y:S02]  /*16f20*/  ISETP.GE.AND P0, PT, R94, UR4, PT ;  /* 0x000000045e007c0c */ /* 0x020fe4000bf06270 */
[----:B------:R-:W-:Y:S01]  /*16f30*/  @!P4 LEA.HI.X R13, R35, R3, R84, 0x2, P5 ;  /* 0x00000003230dc211 */ /* 0x000fe200028f1454 */
[----:B------:R2:W-:Y:S01]  /*16f40*/  @!P3 ST.E.64 desc[UR40][R10.64], R50 ;  /* 0x000000320a00b985 */ /* 0x0005e2000c101b28 */
[----:B------:R-:W-:-:S02]  /*16f50*/  @!P2 LEA R14, P6, R23, R2, 0x2 ;  /* 0x00000002170ea211 */ /* 0x000fc400078c10ff */
[----:B------:R-:W-:Y:S01]  /*16f60*/  ISETP.GE.AND P3, PT, R92, UR4, PT ;  /* 0x000000045c007c0c */ /* 0x000fe2000bf66270 */
[----:B------:R3:W-:Y:S01]  /*16f70*/  @!P4 ST.E.64 desc[UR40][R12.64], R56 ;  /* 0x000000380c00c985 */ /* 0x0007e2000c101b28 */
[-C--:B------:R-:W-:Y:S02]  /*16f80*/  @!P2 LEA.HI.X R15, R23, R3.reuse, R0, 0x2, P6 ;  /* 0x00000003170fa211 */ /* 0x080fe400030f1400 */
[----:B0-----:R-:W-:Y:S02]  /*16f90*/  @!P1 LEA R4, P4, R96, R2, 0x2 ;  /* 0x0000000260049211 */ /* 0x001fe400078810ff */
[----:B------:R-:W-:Y:S01]  /*16fa0*/  ISETP.GE.AND P5, PT, R90, UR4, PT ;  /* 0x000000045a007c0c */ /* 0x000fe2000bfa6270 */
[----:B------:R0:W-:Y:S01]  /*16fb0*/  @!P2 ST.E.64 desc[UR40][R14.64], R58 ;  /* 0x0000003a0e00a985 */ /* 0x0001e2000c101b28 */
[----:B------:R-:W-:Y:S02]  /*16fc0*/  @!P1 LEA.HI.X R5, R96, R3, R21, 0x2, P4 ;  /* 0x0000000360059211 */ /* 0x000fe400020f1415 */
[----:B------:R-:W-:-:S02]  /*16fd0*/  ISETP.GE.AND P4, PT, R88, UR4, PT ;  /* 0x0000000458007c0c */ /* 0x000fc4000bf86270 */
[----:B------:R-:W-:Y:S01]  /*16fe0*/  ISETP.GE.AND P2, PT, R86, UR4, PT ;  /* 0x0000000456007c0c */ /* 0x000fe2000bf46270 */
[----:B------:R0:W-:Y:S01]  /*16ff0*/  @!P1 ST.E.64 desc[UR40][R4.64], R64 ;  /* 0x0000004004009985 */ /* 0x0001e2000c101b28 */
[-C--:B-1----:R-:W-:Y:S02]  /*17000*/  @!P0 LEA R8, P6, R94, R2.reuse, 0x2 ;  /* 0x000000025e088211 */ /* 0x082fe400078c10ff */
[----:B------:R-:W-:Y:S02]  /*17010*/  @!P3 LEA R6, P1, R92, R2, 0x2 ;  /* 0x000000025c06b211 */ /* 0x000fe400078210ff */
[-C--:B------:R-:W-:Y:S02]  /*17020*/  @!P0 LEA.HI.X R9, R94, R3.reuse, R95, 0x2, P6 ;  /* 0x000000035e098211 */ /* 0x080fe400030f145f */
[----:B------:R-:W-:-:S03]  /*17030*/  @!P3 LEA.HI.X R7, R92, R3, R93, 0x2, P1 ;  /* 0x000000035c07b211 */ /* 0x000fc600008f145d */
[----:B------:R0:W-:Y:S01]  /*17040*/  @!P0 ST.E.64 desc[UR40][R8.64], R66 ;  /* 0x0000004208008985 */ /* 0x0001e2000c101b28 */
[-C--:B--2---:R-:W-:Y:S02]  /*17050*/  @!P5 LEA R10, P0, R90, R2.reuse, 0x2 ;  /* 0x000000025a0ad211 */ /* 0x084fe400078010ff */
[-C--:B---3--:R-:W-:Y:S01]  /*17060*/  @!P4 LEA R12, P1, R88, R2.reuse, 0x2 ;  /* 0x00000002580cc211 */ /* 0x088fe200078210ff */
[----:B------:R0:W-:Y:S01]  /*17070*/  @!P3 ST.E.64 desc[UR40][R6.64], R72 ;  /* 0x000000480600b985 */ /* 0x0001e2000c101b28 */
[----:B------:R-:W-:Y:S02]  /*17080*/  @!P2 LEA R2, P6, R86, R2, 0x2 ;  /* 0x000000025602a211 */ /* 0x000fe400078c10ff */
[-C--:B------:R-:W-:Y:S02]  /*17090*/  @!P5 LEA.HI.X R11, R90, R3.reuse, R91, 0x2, P0 ;  /* 0x000000035a0bd211 */ /* 0x080fe400000f145b */
[-C--:B------:R-:W-:Y:S02]  /*170a0*/  @!P4 LEA.HI.X R13, R88, R3.reuse, R89, 0x2, P1 ;  /* 0x00000003580dc211 */ /* 0x080fe400008f1459 */
[----:B------:R-:W-:Y:S01]  /*170b0*/  @!P2 LEA.HI.X R3, R86, R3, R87, 0x2, P6 ;  /* 0x000000035603a211 */ /* 0x000fe200030f1457 */
[----:B------:R0:W-:Y:S04]  /*170c0*/  @!P5 ST.E.64 desc[UR40][R10.64], R74 ;  /* 0x0000004a0a00d985 */ /* 0x0001e8000c101b28 */
[----:B------:R0:W-:Y:S04]  /*170d0*/  @!P4 ST.E.64 desc[UR40][R12.64], R80 ;  /* 0x000000500c00c985 */ /* 0x0001e8000c101b28 */
[----:B------:R0:W-:Y:S02]  /*170e0*/  @!P2 ST.E.64 desc[UR40][R2.64], R82 ;  /* 0x000000520200a985 */ /* 0x0001e4000c101b28 */
.L_x_13274:
[----:B------:R-:W-:Y:S05]  /*170f0*/  BSYNC B1 ;  /* 0x0000000000017941 */ /* 0x000fea0003800000 */
.L_x_13273:
        /* <DEDUP_REMOVED lines=10> */
[-C--:B--2---:R-:W-:Y:S02]  /*171a0*/  @!P3 LEA R4, P0, R29, R2.reuse, 0x2 ;  /* 0x000000021d04b211 */ /* 0x084fe400078010ff */
[-C--:B------:R-:W-:Y:S02]  /*171b0*/  @!P5 LEA R6, P2, R31, R2.reuse, 0x2 ;  /* 0x000000021f06d211 */ /* 0x080fe400078410ff */
[-C--:B-1----:R-:W-:Y:S02]  /*171c0*/  @!P3 LEA.HI.X R5, R29, R3.reuse, R30, 0x2, P0 ;  /* 0x000000031d05b211 */ /* 0x082fe400000f141e */
[----:B------:R-:W-:Y:S02]  /*171d0*/  ISETP.GE.AND P0, PT, R23, UR4, PT ;  /* 0x0000000417007c0c */ /* 0x000fe4000bf06270 */
[----:B------:R-:W-:Y:S01]  /*171e0*/  @!P5 LEA.HI.X R7, R31, R3, R32, 0x2, P2 ;  /* 0x000000031f07d211 */ /* 0x000fe200010f1420 */
[----:B------:R-:W-:Y:S01]  /*171f0*/  @!P6 IMAD.WIDE R8, R97, 0x4, R2 ;  /* 0x000000046108e825 */ /* 0x000fe200078e0202 */
[----:B------:R-:W-:-:S04]  /*17200*/  @!P4 LEA R10, P2, R33, R2, 0x2 ;  /* 0x00000002210ac211 */ /* 0x000fc800078410ff */
[----:B------:R-:W-:Y:S01]  /*17210*/  @!P4 LEA.HI.X R11, R33, R3, R34, 0x2, P2 ;  /* 0x00000003210bc211 */ /* 0x000fe200010f1422 */
[----:B------:R-:W-:Y:S01]  /*17220*/  @!P6 ST.E.64 desc[UR40][R8.64], R44 ;  /* 0x0000002c0800e985 */ /* 0x000fe2000c101b28 */
[----:B------:R-:W-:-:S03]  /*17230*/  @!P1 LEA R12, P2, R35, R2, 0x2 ;  /* 0x00000002230c9211 */ /* 0x000fc600078410ff */
[----:B------:R-:W-:Y:S01]  /*17240*/  @!P3 ST.E.64 desc[UR40][R4.64], R46 ;  /* 0x0000002e0400b985 */ /* 0x000fe2000c101b28 */
[-C--:B------:R-:W-:Y:S02]  /*17250*/  @!P1 LEA.HI.X R13, R35, R3.reuse, R84, 0x2, P2 ;  /* 0x00000003230d9211 */ /* 0x080fe400010f1454 */
[C---:B------:R-:W-:Y:S01]  /*17260*/  @!P0 LEA R14, P2, R23.reuse, R2, 0x2 ;  /* 0x00000002170e8211 */ /* 0x040fe200078410ff */
[----:B------:R0:W-:Y:S01]  /*17270*/  @!P5 ST.E.64 desc[UR40][R6.64], R52 ;  /* 0x000000340600d985 */ /* 0x0001e2000c101b28 */
[----:B-----5:R-:W-:Y:S02]  /*17280*/  ISETP.GE.AND P3, PT, R92, UR4, PT ;  /* 0x000000045c007c0c */ /* 0x020fe4000bf66270 */
[----:B------:R-:W-:Y:S01]  /*17290*/  @!P0 LEA.HI.X R15, R23, R3, R0, 0x2, P2 ;  /* 0x00000003170f8211 */ /* 0x000fe200010f1400 */
[----:B------:R1:W-:Y:S01]  /*172a0*/  @!P4 ST.E.64 desc[UR40][R10.64], R54 ;  /* 0x000000360a00c985 */ /* 0x0003e2000c101b28 */
[----:B------:R-:W-:Y:S02]  /*172b0*/  ISETP.GE.AND P2, PT, R96, UR4, PT ;  /* 0x0000000460007c0c */ /* 0x000fe4000bf46270 */
[----:B------:R-:W-:Y:S01]  /*172c0*/  ISETP.GE.AND P4, PT, R94, UR4, PT ;  /* 0x000000045e007c0c */ /* 0x000fe2000bf86270 */
[----:B------:R2:W-:Y:S01]  /*172d0*/  @!P1 ST.E.64 desc[UR40][R12.64], R60 ;  /* 0x0000003c0c009985 */ /* 0x0005e2000c101b28 */
[----:B------:R-:W-:-:S02]  /*172e0*/  ISETP.GE.AND P1, PT, R90, UR4, PT ;  /* 0x000000045a007c0c */ /* 0x000fc4000bf26270 */
[----:B------:R-:W-:Y:S01]  /*172f0*/  ISETP.GE.AND P5, PT, R88, UR4, PT ;  /* 0x0000000458007c0c */ /* 0x000fe2000bfa6270 */
[----:B------:R2:W-:Y:S02]  /*17300*/  @!P0 ST.E.64 desc[UR40][R14.64], R62 ;  /* 0x0000003e0e008985 */ /* 0x0005e4000c101b28 */
[----:B0-----:R-:W-:-:S04]  /*17310*/  @!P3 LEA R6, P0, R92, R2, 0x2 ;  /* 0x000000025c06b211 */ /* 0x001fc800078010ff */
[-C--:B------:R-:W-:Y:S02]  /*17320*/  @!P2 LEA R20, P6, R96, R2.reuse, 0x2 ;  /* 0x000000026014a211 */ /* 0x080fe400078c10ff */
[-C--:B------:R-:W-:Y:S02]  /*17330*/  @!P3 LEA.HI.X R7, R92, R3.reuse, R93, 0x2, P0 ;  /* 0x000000035c07b211 */ /* 0x080fe400000f145d */
[-C--:B------:R-:W-:Y:S02]  /*17340*/  @!P2 LEA.HI.X R21, R96, R3.reuse, R21, 0x2, P6 ;  /* 0x000000036015a211 */ /* 0x080fe400030f1415 */
[----:B------:R-:W-:Y:S02]  /*17350*/  @!P4 LEA R4, P6, R94, R2, 0x2 ;  /* 0x000000025e04c211 */ /* 0x000fe400078c10ff */
[----:B------:R-:W-:Y:S01]  /*17360*/  ISETP.GE.AND P0, PT, R86, UR4, PT ;  /* 0x0000000456007c0c */ /* 0x000fe2000bf06270 */
[----:B------:R2:W-:Y:S01]  /*17370*/  @!P2 ST.E.64 desc[UR40][R20.64], R68 ;  /* 0x000000441400a985 */ /* 0x0005e2000c101b28 */
[----:B------:R-:W-:-:S02]  /*17380*/  @!P4 LEA.HI.X R5, R94, R3, R95, 0x2, P6 ;  /* 0x000000035e05c211 */ /* 0x000fc400030f145f */
[-C--:B------:R-:W-:Y:S02]  /*17390*/  @!P1 LEA R8, P2, R90, R2.reuse, 0x2 ;  /* 0x000000025a089211 */ /* 0x080fe400078410ff */
[----:B-1----:R-:W-:Y:S01]  /*173a0*/  @!P5 LEA R10, P6, R88, R2, 0x2 ;  /* 0x00000002580ad211 */ /* 0x002fe200078c10ff */
[----:B------:R2:W-:Y:S01]  /*173b0*/  @!P4 ST.E.64 desc[UR40][R4.64], R70 ;  /* 0x000000460400c985 */ /* 0x0005e2000c101b28 */
[-C--:B------:R-:W-:Y:S02]  /*173c0*/  @!P1 LEA.HI.X R9, R90, R3.reuse, R91, 0x2, P2 ;  /* 0x000000035a099211 */ /* 0x080fe400010f145b */
[----:B------:R-:W-:Y:S01]  /*173d0*/  @!P5 LEA.HI.X R11, R88, R3, R89, 0x2, P6 ;  /* 0x00000003580bd211 */ /* 0x000fe200030f1459 */
[----:B------:R2:W-:Y:S04]  /*173e0*/  @!P3 ST.E.64 desc[UR40][R6.64], R76 ;  /* 0x0000004c0600b985 */ /* 0x0005e8000c101b28 */
[----:B------:R2:W-:Y:S04]  /*173f0*/  @!P1 ST.E.64 desc[UR40][R8.64], R78 ;  /* 0x0000004e08009985 */ /* 0x0005e8000c101b28 */
[----:B------:R2:W-:Y:S01]  /*17400*/  @!P5 ST.E.64 desc[UR40][R10.64], R36 ;  /* 0x000000240a00d985 */ /* 0x0005e2000c101b28 */
[----:B------:R-:W-:Y:S05]  /*17410*/  @P0 BRA `(.L_x_13272) ;  /* 0x0000000800d00947 */ /* 0x000fea0003800000 */
[----:B------:R-:W-:-:S04]  /*17420*/  LEA R2, P0, R86, R2, 0x2 ;  /* 0x0000000256027211 */ /* 0x000fc800078010ff */
[----:B------:R-:W-:-:S05]  /*17430*/  LEA.HI.X R3, R86, R3, R87, 0x2, P0 ;  /* 0x0000000356037211 */ /* 0x000fca00000f1457 */
[----:B------:R0:W-:Y:S01]  /*17440*/  ST.E.64 desc[UR40][R2.64], R38 ;  /* 0x0000002602007985 */ /* 0x0001e2000c101b28 */
[----:B------:R-:W-:Y:S05]  /*17450*/  BRA `(.L_x_13272) ;  /* 0x0000000800c07947 */ /* 0x000fea0003800000 */
.L_x_13267:
[----:B-1----:R-:W2:Y:S01]  /*17460*/  LDL.LU R4, [R1+0x58] ;  /* 0x0000580001047983 */ /* 0x002ea20000300800 */
        /* <DEDUP_REMOVED lines=15> */
[----:B0-----:R-:W-:Y:S01]  /*17560*/  VIADD R30, R6, 0xffffff80 ;  /* 0xffffff80061e7836 */ /* 0x001fe20000000000 */
[----:B------:R-:W-:-:S06]  /*17570*/  MOV R0, UR4 ;  /* 0x0000000400007c02 */ /* 0x000fcc0008000f00 */
        /* <DEDUP_REMOVED lines=8> */
.L_x_13275:
        /* <DEDUP_REMOVED lines=20> */
[----:B----4-:R-:W1:Y:S08]  /*17740*/  LDC.64 R10, c[0x0][R28+0x220] ;  /* 0x000088001c0a7b82 */ /* 0x010e700000000a00 */
        /* <DEDUP_REMOVED lines=36> */
.L_x_13277:
[----:B------:R-:W-:Y:S05]  /*17990*/  BSYNC B1 ;  /* 0x0000000000017941 */ /* 0x000fea0003800000 */
.L_x_13276:
[----:B------:R-:W-:Y:S05]  /*179a0*/  @P2 BRA `(.L_x_13272) ;  /* 0x00000004006c2947 */ /* 0x000fea0003800000 */
[----:B------:R1:W5:Y:S01]  /*179b0*/  LDL R10, [R1+0x74] ;  /* 0x00007400010a7983 */ /* 0x0003620000100800 */
[----:B----4-:R-:W2:Y:S03]  /*179c0*/  LDC R11, c[0x0][0xbe8] ;  /* 0x0002fa00ff0b7b82 */ /* 0x010ea60000000800 */
        /* <DEDUP_REMOVED lines=31> */
[----:B------:R-:W-:-:S04]  /*17bc0*/  IMAD.IADD R8, R13, 0x1, R4 ;  /* 0x000000010d087824 */ /* 0x000fc800078e0204 */
[----:B0-----:R-:W-:-:S04]  /*17bd0*/  @P0 IMAD.HI.U32 R4, R8, R7, RZ ;  /* 0x0000000708040227 */ /* 0x001fc800078e00ff */
[----:B------:R-:W-:Y:S01]  /*17be0*/  IMAD.MOV.U32 R5, RZ, RZ, R8 ;  /* 0x000000ffff057224 */ /* 0x000fe200078e0008 */
[----:B--2---:R-:W-:Y:S01]  /*17bf0*/  @P0 SHF.R.U32.HI R5, RZ, R9, R4 ;  /* 0x00000009ff050219 */ /* 0x004fe20000011604 */
        /* <DEDUP_REMOVED lines=11> */
[----:B------:R-:W-:Y:S01]  /*17cb0*/  IADD3 R3, R3, R9, RZ ;  /* 0x0000000903037210 */ /* 0x000fe20007ffe0ff */
        /* <DEDUP_REMOVED lines=16> */
[CC--:B0-----:R-:W-:Y:S02]  /*17dc0*/  @!P3 LEA R8, P0, R21.reuse, R2.reuse, 0x1 ;  /* 0x000000021508b211 */ /* 0x0c1fe400078008ff */
[----:B------:R-:W-:Y:S02]  /*17dd0*/  @!P4 LEA R12, P1, R10, R2, 0x1 ;  /* 0x000000020a0cc211 */ /* 0x000fe400078208ff */
[----:B--2---:R-:W-:Y:S01]  /*17de0*/  @!P2 IMAD.WIDE R6, R30, 0x2, R2 ;  /* 0x000000021e06a825 */ /* 0x004fe200078e0202 */
[-C--:B------:R-:W-:Y:S02]  /*17df0*/  @!P3 LEA.HI.X R9, R21, R3.reuse, R28, 0x1, P0 ;  /* 0x000000031509b211 */ /* 0x080fe400000f0c1c */
[----:B------:R-:W-:Y:S02]  /*17e00*/  @!P4 LEA.HI.X R13, R10, R3, R14, 0x1, P1 ;  /* 0x000000030a0dc211 */ /* 0x000fe400008f0c0e */
[----:B------:R3:W-:Y:S04]  /*17e10*/  @!P2 ST.E.128 desc[UR40][R6.64], RZ ;  /* 0x000000ff0600a985 */ /* 0x0007e8000c101d28 */
[----:B------:R3:W-:Y:S04]  /*17e20*/  @!P3 ST.E.128 desc[UR40][R8.64], RZ ;  /* 0x000000ff0800b985 */ /* 0x0007e8000c101d28 */
[----:B------:R3:W-:Y:S02]  /*17e30*/  @!P4 ST.E.128 desc[UR40][R12.64], RZ ;  /* 0x000000ff0c00c985 */ /* 0x0007e4000c101d28 */
.L_x_13279:
[----:B------:R-:W-:Y:S05]  /*17e40*/  BSYNC B1 ;  /* 0x0000000000017941 */ /* 0x000fea0003800000 */
.L_x_13278:
        /* <DEDUP_REMOVED lines=9> */
[CC--:B0--3--:R-:W-:Y:S02]  /*17ee0*/  @!P3 LEA R6, P0, R21.reuse, R2.reuse, 0x1 ;  /* 0x000000021506b211 */ /* 0x0c9fe400078008ff */
[----:B------:R-:W-:Y:S02]  /*17ef0*/  @!P4 LEA R8, P1, R10, R2, 0x1 ;  /* 0x000000020a08c211 */ /* 0x000fe400078208ff */
[----:B-1--4-:R-:W-:Y:S01]  /*17f00*/  @!P2 IMAD.WIDE R4, R30, 0x2, R2 ;  /* 0x000000021e04a825 */ /* 0x012fe200078e0202 */
[-C--:B------:R-:W-:Y:S02]  /*17f10*/  @!P3 LEA.HI.X R7, R21, R3.reuse, R28, 0x1, P0 ;  /* 0x000000031507b211 */ /* 0x080fe400000f0c1c */
[----:B------:R-:W-:Y:S02]  /*17f20*/  @!P4 LEA.HI.X R9, R10, R3, R14, 0x1, P1 ;  /* 0x000000030a09c211 */ /* 0x000fe400008f0c0e */
[----:B------:R2:W-:Y:S04]  /*17f30*/  @!P2 ST.E.128 desc[UR40][R4.64], RZ ;  /* 0x000000ff0400a985 */ /* 0x0005e8000c101d28 */
[----:B------:R2:W-:Y:S04]  /*17f40*/  @!P3 ST.E.128 desc[UR40][R6.64], RZ ;  /* 0x000000ff0600b985 */ /* 0x0005e8000c101d28 */
[----:B------:R2:W-:Y:S02]  /*17f50*/  @!P4 ST.E.128 desc[UR40][R8.64], RZ ;  /* 0x000000ff0800c985 */ /* 0x0005e4000c101d28 */
.L_x_13272:
[----:B------:R-:W-:Y:S05]  /*17f60*/  BSYNC B0 ;  /* 0x0000000000007941 */ /* 0x000fea0003800000 */
.L_x_13266:
[----:B------:R-:W-:Y:S02]  /*17f70*/  ULDC UR4, c[0x0][0xc3c] ;  /* 0x00030f0000047ab9 */ /* 0x000fe40000000800 */
[----:B------:R-:W-:-:S13]  /*17f80*/  ISETP.GE.AND P0, PT, R27, UR4, PT ;  /* 0x000000041b007c0c */ /* 0x000fda000bf06270 */
[----:B------:R-:W-:Y:S05]  /*17f90*/  @!P0 BRA `(.L_x_13280) ;  /* 0xfffffe9000c08947 */ /* 0x000fea000383ffff */
[----:B------:R-:W-:Y:S05]  /*17fa0*/  BRA `(.L_x_13138) ;  /* 0x0000008000e07947 */ /* 0x000fea0003800000 */
.L_x_13136:
[----:B------:R-:W-:-:S08]  /*17fb0*/  NOP ;  /* 0x0000000000007918 */ /* 0x000fd00000000000 */
[----:B--2---:R-:W0:-:S00]  /*17fc0*/  USETMAXREG.DEALLOC.CTAPOOL 0x20 ;  /* 0x00000020000079c8 */ /* 0x004e0000080e0500 */
        /* <DEDUP_REMOVED lines=15> */
[----:B-1----:R-:W-:Y:S02]  /*180c0*/  IMAD.MOV.U32 R25, RZ, RZ, RZ ;  /* 0x000000ffff197224 */ /* 0x002fe400078e00ff */
[----:B------:R-:W-:Y:S01]  /*180d0*/  IMAD.MOV.U32 R8, RZ, RZ, RZ ;  /* 0x000000ffff087224 */ /* 0x000fe200078e00ff */
[----:B------:R-:W1:Y:S01]  /*180e0*/  S2UR UR6, SR_CTAID.X ;  /* 0x00000000000679c3 */ /* 0x000e620000002500 */
        /* <DEDUP_REMOVED lines=40> */
.L_x_13284:
        /* <DEDUP_REMOVED lines=37> */
.L_x_13282:
        /* <DEDUP_REMOVED lines=13> */
.L_x_13285:
[----:B-1----:R-:W-:Y:S02]  /*18690*/  IMAD R24, R24, UR5, R5 ;  /* 0x0000000518187c24 */ /* 0x002fe4000f8e0205 */
[----:B------:R-:W-:-:S03]  /*186a0*/  VIADD R27, R27, UR4 ;  /* 0x000000041b1b7c36 */ /* 0x000fc60008000000 */
[----:B------:R-:W-:Y:S01]  /*186b0*/  IADD3 R4, -R24, UR6, RZ ;  /* 0x0000000618047c10 */ /* 0x000fe2000fffe1ff */
[----:B------:R-:W-:Y:S06]  /*186c0*/  @!P1 BRA `(.L_x_13286) ;  /* 0x0000000000e49947 */ /* 0x000fec0003800000 */
[----:B--2---:R-:W-:Y:S02]  /*186d0*/  IABS R7, R25 ;  /* 0x0000001900077213 */ /* 0x004fe40000000000 */
[----:B------:R-:W-:Y:S02]  /*186e0*/  IABS R5, R8 ;  /* 0x0000000800057213 */ /* 0x000fe40000000000 */
[----:B------:R-:W1:Y:S08]  /*186f0*/  I2F.RP R9, R7 ;  /* 0x0000000700097306 */ /* 0x000e700000209400 */
[----:B-1----:R-:W0:Y:S02]  /*18700*/  MUFU.RCP R9, R9 ;  /* 0x0000000900097308 */ /* 0x002e240000001000 */
[----:B0-----:R-:W-:-:S06]  /*18710*/  VIADD R2, R9, 0xffffffe ;  /* 0x0ffffffe09027836 */ /* 0x001fcc0000000000 */
[----:B------:R-:W0:Y:S08]  /*18720*/  I2F.RP R9, R5 ;  /* 0x0000000500097306 */ /* 0x000e300000209400 */
[----:B------:R1:W2:Y:S08]  /*18730*/  F2I.FTZ.U32.TRUNC.NTZ R3, R2 ;  /* 0x0000000200037305 */ /* 0x0002b0000021f000 */
[----:B0-----:R-:W0:Y:S01]  /*18740*/  MUFU.RCP R9, R9 ;  /* 0x0000000900097308 */ /* 0x001e220000001000 */
[----:B-1----:R-:W-:-:S02]  /*18750*/  IMAD.MOV.U32 R2, RZ, RZ, RZ ;  /* 0x000000ffff027224 */ /* 0x002fc400078e00ff */
[----:B--2---:R-:W-:-:S04]  /*18760*/  IMAD.MOV R10, RZ, RZ, -R3 ;  /* 0x000000ffff0a7224 */ /* 0x004fc800078e0a03 */
[----:B------:R-:W-:Y:S01]  /*18770*/  IMAD R11, R10, R7, RZ ;  /* 0x000000070a0b7224 */ /* 0x000fe200078e02ff */
[----:B------:R-:W-:-:S03]  /*18780*/  IABS R10, R4 ;  /* 0x00000004000a7213 */ /* 0x000fc60000000000 */
[----:B------:R-:W-:Y:S01]  /*18790*/  IMAD.HI.U32 R3, R3, R11, R2 ;  /* 0x0000000b03037227 */ /* 0x000fe200078e0002 */
[----:B------:R-:W-:-:S05]  /*187a0*/  IABS R11, R25 ;  /* 0x00000019000b7213 */ /* 0x000fca0000000000 */
[----:B------:R-:W-:Y:S02]  /*187b0*/  IMAD.MOV R11, RZ, RZ, -R11 ;  /* 0x000000ffff0b7224 */ /* 0x000fe400078e0a0b */
[----:B------:R-:W-:-:S04]  /*187c0*/  IMAD.HI.U32 R2, R3, R10, RZ ;  /* 0x0000000a03027227 */ /* 0x000fc800078e00ff */
[----:B------:R-:W-:Y:S02]  /*187d0*/  IMAD R10, R2, R11, R10 ;  /* 0x0000000b020a7224 */ /* 0x000fe400078e020a */
[----:B0-----:R-:W-:-:S03]  /*187e0*/  VIADD R3, R9, 0xffffffe ;  /* 0x0ffffffe09037836 */ /* 0x001fc60000000000 */
[----:B------:R-:W-:-:S03]  /*187f0*/  ISETP.GT.U32.AND P1, PT, R7, R10, PT ;  /* 0x0000000a0700720c */ /* 0x000fc60003f24070 */
[----:B------:R-:W0:Y:S10]  /*18800*/  F2I.FTZ.U32.TRUNC.NTZ R3, R3 ;  /* 0x0000000300037305 */ /* 0x000e34000021f000 */
[----:B------:R-:W-:-:S02]  /*18810*/  @!P1 IMAD.IADD R10, R10, 0x1, -R7 ;  /* 0x000000010a0a9824 */ /* 0x000fc400078e0a07 */
[----:B------:R-:W-:Y:S01]  /*18820*/  @!P1 VIADD R2, R2, 0x1 ;  /* 0x0000000102029836 */ /* 0x000fe20000000000 */
[----:B------:R-:W-:Y:S02]  /*18830*/  ISETP.NE.AND P1, PT, R25, RZ, PT ;  /* 0x000000ff1900720c */ /* 0x000fe40003f25270 */
[----:B------:R-:W-:Y:S01]  /*18840*/  ISETP.GE.U32.AND P0, PT, R10, R7, PT ;  /* 0x000000070a00720c */ /* 0x000fe20003f06070 */
[----:B0-----:R-:W-:Y:S01]  /*18850*/  IMAD.MOV R9, RZ, RZ, -R3 ;  /* 0x000000ffff097224 */ /* 0x001fe200078e0a03 */
[----:B------:R-:W-:-:S04]  /*18860*/  LOP3.LUT R7, R4, R25, RZ, 0x3c, !PT ;  /* 0x0000001904077212 */ /* 0x000fc800078e3cff */
[----:B------:R-:W-:-:S07]  /*18870*/  ISETP.GE.AND P2, PT, R7, RZ, PT ;  /* 0x000000ff0700720c */ /* 0x000fce0003f46270 */
[----:B------:R-:W-:-:S05]  /*18880*/  @P0 VIADD R2, R2, 0x1 ;  /* 0x0000000102020836 */ /* 0x000fca0000000000 */
[----:B------:R-:W-:Y:S01]  /*18890*/  MOV R7, R2 ;  /* 0x0000000200077202 */ /* 0x000fe20000000f00 */
[----:B------:R-:W-:-:S04]  /*188a0*/  IMAD.MOV.U32 R2, RZ, RZ, R9 ;  /* 0x000000ffff027224 */ /* 0x000fc800078e0009 */
[----:B------:R-:W-:Y:S02]  /*188b0*/  IMAD R9, R2, R5, RZ ;  /* 0x0000000502097224 */ /* 0x000fe400078e02ff */
[----:B------:R-:W-:Y:S01]  /*188c0*/  @!P2 IMAD.MOV R7, RZ, RZ, -R7 ;  /* 0x000000ffff07a224 */ /* 0x000fe200078e0a07 */
[----:B------:R-:W-:Y:S01]  /*188d0*/  @!P1 LOP3.LUT R7, RZ, R25, RZ, 0x33, !PT ;  /* 0x00000019ff079212 */ /* 0x000fe200078e33ff */
        /* <DEDUP_REMOVED lines=24> */
.L_x_13286:
        /* <DEDUP_REMOVED lines=60> */
.L_x_13287:
[----:B------:R-:W-:-:S05]  /*18e20*/  LOP3.LUT R2, RZ, R2, RZ, 0x33, !PT ;  /* 0x00000002ff027212 */ /* 0x000fca00078e33ff */
[----:B------:R-:W-:Y:S01]  /*18e30*/  IMAD.IADD R25, R25, 0x1, R2 ;  /* 0x0000000119197824 */ /* 0x000fe200078e0202 */
[----:B------:R-:W-:Y:S06]  /*18e40*/  BRA `(.L_x_13288) ;  /* 0x00000000000c7947 */ /* 0x000fec0003800000 */
.L_x_13283:
[----:B------:R-:W-:Y:S02]  /*18e50*/  IMAD.MOV.U32 R25, RZ, RZ, RZ ;  /* 0x000000ffff197224 */ /* 0x000fe400078e00ff */
[----:B------:R-:W-:Y:S02]  /*18e60*/  IMAD.U32 R24, RZ, RZ, UR6 ;  /* 0x00000006ff187e24 */ /* 0x000fe4000f8e00ff */
[----:B------:R-:W-:-:S07]  /*18e70*/  IMAD.MOV.U32 R26, RZ, RZ, RZ ;  /* 0x000000ffff1a7224 */ /* 0x000fce00078e00ff */
.L_x_13288:
[----:B------:R-:W-:-:S13]  /*18e80*/  ISETP.NE.AND P0, PT, R0, RZ, PT ;  /* 0x000000ff0000720c */ /* 0x000fda0003f05270 */
[----:B------:R-:W0:Y:S01]  /*18e90*/  @!P0 S2R R3, SR_CgaCtaId ;  /* 0x0000000000038919 */ /* 0x000e220000008800 */
[----:B------:R-:W-:-:S04]  /*18ea0*/  @!P0 MOV R0, 0x400 ;  /* 0x0000040000008802 */ /* 0x000fc80000000f00 */
[----:B0-----:R-:W-:-:S05]  /*18eb0*/  @!P0 LEA R0, R3, R0, 0x18 ;  /* 0x0000000003008211 */ /* 0x001fca00078ec0ff */
[----:B------:R2:W-:Y:S01]  /*18ec0*/  @!P0 STS.128 [R0+0x19cd0], R24 ;  /* 0x019cd01800008388 */ /* 0x0005e20000000c00 */
[----:B------:R-:W-:Y:S06]  /*18ed0*/  BAR.ARV 0x5, 0x200 ;  /* 0x0148000000007b1d */ /* 0x000fec0000002000 */
.L_x_13281:
[----:B------:R3:W-:Y:S01]  /*18ee0*/  STL [R1+0x58], RZ ;  /* 0x000058ff01007387 */ /* 0x0007e20000100800 */
[----:B------:R-:W-:Y:S01]  /*18ef0*/  ULDC UR4, c[0x0][0xc3c] ;  /* 0x00030f0000047ab9 */ /* 0x000fe20000000800 */
[----:B------:R-:W-:Y:S01]  /*18f00*/  MOV R29, 0x1 ;  /* 0x00000001001d7802 */ /* 0x000fe20000000f00 */
[----:B------:R-:W-:Y:S01]  /*18f10*/  IMAD.MOV.U32 R19, RZ, RZ, RZ ;  /* 0x000000ffff137224 */ /* 0x000fe200078e00ff */
[----:B-1----:R-:W-:-:S13]  /*18f20*/  ISETP.GE.AND P0, PT, R27, UR4, PT ;  /* 0x000000041b007c0c */ /* 0x002fda000bf06270 */
[----:B---3--:R-:W-:Y:S05]  /*18f30*/  @P0 BRA `(.L_x_13289) ;  /* 0x0000007000000947 */ /* 0x008fea0003800000 */
[----:B------:R-:W3:Y:S01]  /*18f40*/  LDL R11, [R1+0x2c] ;  /* 0x00002c00010b7983 */ /* 0x000ee20000100800 */
[----:B------:R-:W0:Y:S01]  /*18f50*/  S2R R14, SR_TID.X ;  /* 0x00000000000e7919 */ /* 0x000e220000002100 */
[----:B------:R-:W1:Y:S01]  /*18f60*/  S2UR UR4, SR_CgaCtaId ;  /* 0x00000000000479c3 */ /* 0x000e620000008800 */
[----:B------:R-:W-:Y:S02]  /*18f70*/  IMAD.SHL.U32 R7, R6, 0x800, RZ ;  /* 0x0000080006077824 */ /* 0x000fe400078e00ff */
[C---:B0-----:R-:W-:Y:S01]  /*18f80*/  IMAD.SHL.U32 R2, R14.reuse, 0x20, RZ ;  /* 0x000000200e027824 */ /* 0x041fe200078e00ff */
[C---:B------:R-:W-:Y:S01]  /*18f90*/  LOP3.LUT R12, R14.reuse, 0x7f, RZ, 0xc0, !PT ;  /* 0x0000007f0e0c7812 */ /* 0x040fe200078ec0ff */
[----:B--2---:R-:W-:Y:S01]  /*18fa0*/  IMAD.SHL.U32 R0, R14, 0x10, RZ ;  /* 0x000000100e007824 */ /* 0x004fe200078e00ff */
[----:B------:R-:W-:Y:S02]  /*18fb0*/  SHF.R.U32.HI R4, RZ, 0x1, R14 ;  /* 0x00000001ff047819 */ /* 0x000fe4000001160e */
[----:B------:R-:W-:Y:S01]  /*18fc0*/  LOP3.LUT R3, R2, 0x80, RZ, 0xc0, !PT ;  /* 0x0000008002037812 */ /* 0x000fe200078ec0ff */
[----:B------:R-:W-:Y:S01]  /*18fd0*/  IMAD.SHL.U32 R8, R12, 0x10, RZ ;  /* 0x000000100c087824 */ /* 0x000fe200078e00ff */
[----:B------:R-:W-:-:S02]  /*18fe0*/  LOP3.LUT R23, R2, 0x360, RZ, 0xc0, !PT ;  /* 0x0000036002177812 */ /* 0x000fc400078ec0ff */
[----:B------:R-:W-:Y:S02]  /*18ff0*/  LOP3.LUT R5, R0, 0x60, RZ, 0xc0, !PT ;  /* 0x0000006000057812 */ /* 0x000fe400078ec0ff */
[----:B------:R-:W-:Y:S02]  /*19000*/  LOP3.LUT R3, R3, 0x10, R4, 0xf8, !PT ;  /* 0x0000001003037812 */ /* 0x000fe400078ef804 */
[----:B------:R-:W-:Y:S01]  /*19010*/  LOP3.LUT R4, R4, 0x20, RZ, 0xc0, !PT ;  /* 0x0000002004047812 */ /* 0x000fe200078ec0ff */
[----:B------:R-:W-:Y:S01]  /*19020*/  IMAD.SHL.U32 R2, R14, 0x80, RZ ;  /* 0x000000800e027824 */ /* 0x000fe200078e00ff */
[--C-:B------:R-:W-:Y:S02]  /*19030*/  LOP3.LUT R23, R23, 0x400, R8.reuse, 0xf8, !PT ;  /* 0x0000040017177812 */ /* 0x100fe400078ef808 */
[----:B------:R-:W-:Y:S02]  /*19040*/  LOP3.LUT R8, R5, 0x700, R8, 0xf8, !PT ;  /* 0x0000070005087812 */ /* 0x000fe400078ef808 */
[----:B------:R-:W-:Y:S01]  /*19050*/  LOP3.LUT R5, R4, 0x10, R14, 0xf8, !PT ;  /* 0x0000001004057812 */ /* 0x000fe200078ef80e */
[----:B------:R-:W-:Y:S01]  /*19060*/  IMAD.SHL.U32 R9, R14, 0x2, RZ ;  /* 0x000000020e097824 */ /* 0x000fe200078e00ff */
[----:B------:R-:W-:Y:S01]  /*19070*/  LOP3.LUT R4, R0, 0x90, RZ, 0xc0, !PT ;  /* 0x0000009000047812 */ /* 0x000fe200078ec0ff */
[----:B------:R-:W-:Y:S01]  /*19080*/  IMAD.SHL.U32 R6, R14, 0x4, RZ ;  /* 0x000000040e067824 */ /* 0x000fe200078e00ff */
[----:B------:R-:W-:-:S02]  /*19090*/  LOP3.LUT R5, R5, 0x380, R2, 0xf8, !PT ;  /* 0x0000038005057812 */ /* 0x000fc400078ef802 */
[----:B------:R-:W-:Y:S02]  /*190a0*/  LOP3.LUT R2, R2, 0x400, RZ, 0xc0, !PT ;  /* 0x0000040002027812 */ /* 0x000fe400078ec0ff */
[----:B------:R-:W-:Y:S02]  /*190b0*/  LOP3.LUT P0, RZ, R14, 0x4, RZ, 0xc0, !PT ;  /* 0x000000040eff7812 */ /* 0x000fe4000780c0ff */
[----:B------:R-:W-:Y:S02]  /*190c0*/  LOP3.LUT R9, R4, 0x10, R9, 0x78, !PT ;  /* 0x0000001004097812 */ /* 0x000fe400078e7809 */
[----:B------:R-:W-:Y:S02]  /*190d0*/  LOP3.LUT R7, R2, 0x800, R7, 0xf8, !PT ;  /* 0x0000080002077812 */ /* 0x000fe400078ef807 */
[----:B------:R-:W-:Y:S02]  /*190e0*/  LOP3.LUT R4, R5, 0x70, R0, 0x78, !PT ;  /* 0x0000007005047812 */ /* 0x000fe400078e7800 */
[----:B------:R-:W-:-:S02]  /*190f0*/  LOP3.LUT R2, R3, 0x10, R6, 0x78, !PT ;  /* 0x0000001003027812 */ /* 0x000fc400078e7806 */
[----:B------:R-:W-:Y:S02]  /*19100*/  LOP3.LUT R10, R8, R9, RZ, 0xfc, !PT ;  /* 0x00000009080a7212 */ /* 0x000fe400078efcff */
[----:B------:R-:W-:Y:S02]  /*19110*/  LOP3.LUT R13, R7, R4, RZ, 0xfc, !PT ;  /* 0x00000004070d7212 */ /* 0x000fe400078efcff */
[----:B------:R-:W-:Y:S01]  /*19120*/  LOP3.LUT R23, R23, R2, RZ, 0xfc, !PT ;  /* 0x0000000217177212 */ /* 0x000fe200078efcff */
[----:B------:R-:W-:Y:S01]  /*19130*/  IMAD.SHL.U32 R2, R14, 0x40, RZ ;  /* 0x000000400e027824 */ /* 0x000fe200078e00ff */
[----:B------:R-:W-:Y:S01]  /*19140*/  STL [R1+0x20], R10 ;  /* 0x0000200a01007387 */ /* 0x000fe20000100800 */
[----:B-1----:R-:W-:Y:S01]  /*19150*/  IMAD.U32 R5, RZ, RZ, UR4 ;  /* 0x00000004ff057e24 */ /* 0x002fe2000f8e00ff */
[----:B------:R-:W-:Y:S01]  /*19160*/  MOV R17, 0x400 ;  /* 0x0000040000117802 */ /* 0x000fe20000000f00 */
[C---:B------:R-:W-:Y:S01]  /*19170*/  VIADD R4, R13.reuse, 0x40 ;  /* 0x000000400d047836 */ /* 0x040fe20000000000 */
[----:B------:R-:W-:Y:S01]  /*19180*/  STL [R1], R13 ;  /* 0x0000000d01007387 */ /* 0x000fe20000100800 */
[----:B------:R-:W-:Y:S01]  /*19190*/  @P0 VIADD R4, R13, 0xffffffc0 ;  /* 0xffffffc00d040836 */ /* 0x000fe20000000000 */
[----:B------:R-:W-:-:S02]  /*191a0*/  LEA R17, R5, R17, 0x18 ;  /* 0x0000001105117211 */ /* 0x000fc400078ec0ff */
[----:B------:R-:W-:Y:S01]  /*191b0*/  LOP3.LUT R0, R0, 0x10, RZ, 0xc0, !PT ;  /* 0x0000001000007812 */ /* 0x000fe200078ec0ff */
[----:B------:R-:W-:Y:S01]  /*191c0*/  BSSY B7, `(.L_x_13289) ;  /* 0x00006d7000077945 */ /* 0x000fe20003800000 */
[----:B------:R-:W-:Y:S02]  /*191d0*/  IMAD.MOV.U32 R28, RZ, RZ, RZ ;  /* 0x000000ffff1c7224 */ /* 0x000fe400078e00ff */
[----:B------:R-:W-:Y:S02]  /*191e0*/  IMAD.MOV.U32 R19, RZ, RZ, RZ ;  /* 0x000000ffff137224 */ /* 0x000fe400078e00ff */
[----:B------:R-:W-:Y:S01]  /*191f0*/  IMAD.MOV.U32 R29, RZ, RZ, 0x1 ;  /* 0x00000001ff1d7424 */ /* 0x000fe200078e00ff */
[----:B------:R-:W-:Y:S01]  /*19200*/  ULDC.64 UR38, c[0x0][0x198] ;  /* 0x0000660000267ab9 */ /* 0x000fe20000000a00 */
[----:B------:R-:W-:Y:S01]  /*19210*/  ULDC UR36, c[0x0][0xc] ;  /* 0x0000030000247ab9 */ /* 0x000fe20000000800 */
[----:B---3--:R-:W-:-:S05]  /*19220*/  LOP3.LUT R3, R11, 0x2, RZ, 0xfc, !PT ;  /* 0x000000020b037812 */ /* 0x008fca00078efcff */
[----:B------:R0:W-:Y:S04]  /*19230*/  STL [R1+0x60], R3 ;  /* 0x0000600301007387 */ /* 0x0001e80000100800 */
[----:B------:R1:W-:Y:S01]  /*19240*/  STL [R1+0x18], R5 ;  /* 0x0000180501007387 */ /* 0x0003e20000100800 */
[----:B0-----:R-:W-:Y:S02]  /*19250*/  LOP3.LUT R3, R2, 0x40, RZ, 0xc0, !PT ;  /* 0x0000004002037812 */ /* 0x001fe400078ec0ff */
[----:B------:R-:W-:Y:S01]  /*19260*/  SHF.R.U32.HI R2, RZ, 0x1, R12 ;  /* 0x00000001ff027819 */ /* 0x000fe2000001160c */
[----:B------:R0:W-:Y:S01]  /*19270*/  STL [R1+0x1c], R4 ;  /* 0x00001c0401007387 */ /* 0x0001e20000100800 */
[----:B-1----:R-:W-:Y:S02]  /*19280*/  LOP3.LUT R5, R11, 0x1, RZ, 0xfc, !PT ;  /* 0x000000010b057812 */ /* 0x002fe400078efcff */
[----:B------:R-:W-:Y:S01]  /*19290*/  LOP3.LUT R3, R2, R3, RZ, 0xfc, !PT ;  /* 0x0000000302037212 */ /* 0x000fe200078efcff */
[----:B------:R-:W-:-:S02]  /*192a0*/  IMAD.IADD R3, R17, 0x1, R10 ;  /* 0x0000000111037824 */ /* 0x000fc400078e020a */
[----:B------:R1:W-:Y:S01]  /*192b0*/  STL [R1+0x50], R5 ;  /* 0x0000500501007387 */ /* 0x0003e20000100800 */
[----:B0-----:R-:W-:-:S03]  /*192c0*/  IMAD.MOV.U32 R4, RZ, RZ, 0x1 ;  /* 0x00000001ff047424 */ /* 0x001fc600078e00ff */
[----:B------:R1:W-:Y:S04]  /*192d0*/  STL [R1+0x58], RZ ;  /* 0x000058ff01007387 */ /* 0x0003e80000100800 */
[----:B------:R1:W-:Y:S04]  /*192e0*/  STL [R1+0x4], R4 ;  /* 0x0000040401007387 */ /* 0x0003e80000100800 */
[----:B------:R1:W-:Y:S01]  /*192f0*/  STL [R1+0x3c], R3 ;  /* 0x00003c0301007387 */ /* 0x0003e20000100800 */
[C---:B------:R-:W-:Y:S02]  /*19300*/  LOP3.LUT R2, R0.reuse, 0x20, RZ, 0xfc, !PT ;  /* 0x0000002000027812 */ /* 0x040fe400078efcff */
[----:B------:R-:W-:-:S02]  /*19310*/  LOP3.LUT R0, R0, 0x40, RZ, 0xfc, !PT ;  /* 0x0000004000007812 */ /* 0x000fc400078efcff */
[C---:B------:R-:W-:Y:S02]  /*19320*/  LOP3.LUT R2, R23.reuse, 0x1800, RZ, 0xfc, !PT ;  /* 0x0000180017027812 */ /* 0x040fe400078efcff */
[----:B------:R-:W-:-:S07]  /*19330*/  LOP3.LUT R0, R23, 0x2800, RZ, 0xfc, !PT ;  /* 0x0000280017007812 */ /* 0x000fce00078efcff */
.L_x_13411:
[----:B01-3--:R-:W0:Y:S02]  /*19340*/  LDC.64 R2, c[0x0][0xc88] ;  /* 0x00032200ff027b82 */ /* 0x00be240000000a00 */
[----:B0-----:R-:W-:-:S05]  /*19350*/  IMAD.WIDE R2, R27, 0x4, R2 ;  /* 0x000000041b027825 */ /* 0x001fca00078e0202 */
[----:B--2---:R-:W2:Y:S01]  /*19360*/  LDG.E R18, desc[UR40][R2.64] ;  /* 0x0000002802127981 */ /* 0x004ea2000c1e1900 */
[----:B------:R-:W-:Y:S05]  /*19370*/  YIELD ;  /* 0x0000000000007946 */ /* 0x000fea0003800000 */
[----:B------:R-:W-:Y:S01]  /*19380*/  ULDC.64 UR4, c[0x0][0xa28] ;  /* 0x00028a0000047ab9 */ /* 0x000fe20000000a00 */
[----:B------:R-:W-:Y:S01]  /*19390*/  MOV R8, RZ ;  /* 0x000000ff00087202 */ /* 0x000fe20000000f00 */
[----:B------:R-:W-:Y:S01]  /*193a0*/  IMAD.MOV.U32 R6, RZ, RZ, RZ ;  /* 0x000000ffff067224 */ /* 0x000fe200078e00ff */
[----:B------:R-:W-:Y:S01]  /*193b0*/  ISETP.NE.U32.AND P0, PT, RZ, UR4, PT ;  /* 0x00000004ff007c0c */ /* 0x000fe2000bf05070 */
[----:B------:R-:W-:Y:S01]  /*193c0*/  ULDC.64 UR8, c[0x0][0xa18] ;  /* 0x0002860000087ab9 */ /* 0x000fe20000000a00 */
[----:B------:R-:W-:-:S02]  /*193d0*/  ULDC.64 UR6, c[0x0][0xa10] ;  /* 0x0002840000067ab9 */ /* 0x000fc40000000a00 */
[----:B------:R-:W-:Y:S02]  /*193e0*/  ISETP.NE.AND.EX P0, PT, RZ, UR5, PT, P0 ;  /* 0x00000005ff007c0c */ /* 0x000fe4000bf05300 */
        /* <DEDUP_REMOVED lines=40> */
[----:B------:R-:W-:Y:S02]  /*19670*/  IMAD.MOV.U32 R11, RZ, RZ, R9 ;  /* 0x000000ffff0b7224 */ /* 0x000fe400078e0009 */
[----:B0-----:R-:W-:Y:S01]  /*19680*/  IMAD.U32 R9, RZ, RZ, UR5 ;  /* 0x00000005ff097e24 */ /* 0x001fe2000f8e00ff */
[----:B------:R-:W-:Y:S06]  /*19690*/  @P2 BRA `(.L_x_13290) ;  /* 0x0000000000142947 */ /* 0x000fec0003800000 */
[----:B------:R-:W-:Y:S05]  /*196a0*/  @!P0 BRA `(.L_x_13290) ;  /* 0x0000000000108947 */ /* 0x000fea0003800000 */
[----:B------:R-:W2:Y:S04]  /*196b0*/  LDG.E R7, desc[UR40][R2.64] ;  /* 0x0000002802077981 */ /* 0x000ea8000c1e1900 */
[----:B------:R-:W2:Y:S02]  /*196c0*/  LDG.E R2, desc[UR40][R2.64+0x4] ;  /* 0x0000042802027981 */ /* 0x000ea4000c1e1900 */
[----:B--2---:R-:W-:-:S05]  /*196d0*/  IMAD.IADD R11, R2, 0x1, -R7 ;  /* 0x00000001020b7824 */ /* 0x004fca00078e0a07 */
[----:B------:R0:W-:Y:S02]  /*196e0*/  STL [R1+0x48], R11 ;  /* 0x0000480b01007387 */ /* 0x0001e40000100800 */
.L_x_13290:
[----:B------:R-:W-:Y:S01]  /*196f0*/  ULDC.64 UR4, c[0x0][0xa20] ;  /* 0x0002880000047ab9 */ /* 0x000fe20000000a00 */
[C---:B------:R-:W-:Y:S02]  /*19700*/  LOP3.LUT R10, R26.reuse, 0xff000000, RZ, 0xc0, !PT ;  /* 0xff0000001a0a7812 */ /* 0x040fe400078ec0ff */
[----:B------:R-:W-:Y:S02]  /*19710*/  ISETP.NE.U32.AND P0, PT, RZ, UR4, PT ;  /* 0x00000004ff007c0c */ /* 0x000fe4000bf05070 */
[----:B------:R-:W-:Y:S02]  /*19720*/  SHF.R.U32.HI R10, RZ, 0x8, R10 ;  /* 0x00000008ff0a7819 */ /* 0x000fe4000001160a */
[----:B------:R-:W-:Y:S02]  /*19730*/  ISETP.NE.AND.EX P0, PT, RZ, UR5, PT, P0 ;  /* 0x00000005ff007c0c */ /* 0x000fe4000bf05300 */
[C---:B------:R-:W-:Y:S02]  /*19740*/  LOP3.LUT R2, R26.reuse, 0xff0000, RZ, 0xc0, !PT ;  /* 0x00ff00001a027812 */ /* 0x040fe400078ec0ff */
        /* <DEDUP_REMOVED lines=8> */
.L_x_13291:
        /* <DEDUP_REMOVED lines=9> */
.L_x_13292:
[----:B------:R-:W3:Y:S01]  /*19860*/  @P1 LDG.E R2, desc[UR40][R4.64] ;  /* 0x0000002804021981 */ /* 0x000ee2000c1e1900 */
[----:B------:R-:W4:Y:S03]  /*19870*/  LDC R3, c[0x0][0x448] ;  /* 0x00011200ff037b82 */ /* 0x000f260000000800 */
[----:B------:R0:W3:Y:S01]  /*19880*/  @P1 LDG.E R4, desc[UR40][R4.64+0x4] ;  /* 0x0000042804041981 */ /* 0x0000e2000c1e1900 */
[----:B-1---5:R-:W-:Y:S01]  /*19890*/  IMAD.IADD R8, R6, 0x1, -R8 ;  /* 0x0000000106087824 */ /* 0x022fe200078e0a08 */
[----:B------:R-:W-:Y:S01]  /*198a0*/  BSSY B0, `(.L_x_13293) ;  /* 0x0000037000007945 */ /* 0x000fe20003800000 */
[----:B------:R-:W-:Y:S02]  /*198b0*/  LOP3.LUT R22, R10, 0xff, RZ, 0xc0, !PT ;  /* 0x000000ff0a167812 */ /* 0x000fe400078ec0ff */
[----:B----4-:R-:W-:-:S13]  /*198c0*/  ISETP.NE.AND P0, PT, R3, 0x1, PT ;  /* 0x000000010300780c */ /* 0x010fda0003f05270 */
[----:B------:R-:W1:Y:S08]  /*198d0*/  @P0 LDC R3, c[0x0][0x44c] ;  /* 0x00011300ff030b82 */ /* 0x000e700000000800 */
[----:B0-----:R-:W0:Y:S01]  /*198e0*/  @P0 LDC R5, c[0x0][0x450] ;  /* 0x00011400ff050b82 */ /* 0x001e220000000800 */
[----:B---3--:R-:W-:Y:S02]  /*198f0*/  @P1 IMAD.IADD R9, R4, 0x1, -R2 ;  /* 0x0000000104091824 */ /* 0x008fe400078e0a02 */
[----:B------:R-:W-:-:S04]  /*19900*/  IMAD R2, R25, 0xc0, RZ ;  /* 0x000000c019027824 */ /* 0x000fc800078e02ff */
[----:B------:R-:W-:-:S04]  /*19910*/  VIADD R2, R2, 0xbf ;  /* 0x000000bf02027836 */ /* 0x000fc80000000000 */
[----:B-1----:R-:W-:-:S05]  /*19920*/  @P0 IMAD.HI.U32 R3, R2, R3, RZ ;  /* 0x0000000302030227 */ /* 0x002fca00078e00ff */
[----:B0-----:R-:W-:Y:S01]  /*19930*/  @P0 SHF.R.U32.HI R2, RZ, R5, R3 ;  /* 0x00000005ff020219 */ /* 0x001fe20000011603 */
[----:B------:R-:W-:-:S05]  /*19940*/  IMAD.IADD R3, R8, 0x1, R9 ;  /* 0x0000000108037824 */ /* 0x000fca00078e0209 */
[----:B------:R-:W-:Y:S01]  /*19950*/  IADD3 R21, R3, 0x80, -R11 ;  /* 0x0000008003157810 */ /* 0x000fe20007ffe80b */
[----:B------:R0:W-:Y:S04]  /*19960*/  STL [R1+0x34], R3 ;  /* 0x0000340301007387 */ /* 0x0001e80000100800 */
[----:B------:R-:W-:-:S05]  /*19970*/  IMAD.IADD R2, R21, 0x1, R2 ;  /* 0x0000000115027824 */ /* 0x000fca00078e0202 */
[----:B--2---:R-:W-:Y:S01]  /*19980*/  SHF.R.S32.HI R7, RZ, 0x1f, R2 ;  /* 0x0000001fff077819 */ /* 0x004fe20000011402 */
[----:B0-----:R-:W-:-:S03]  /*19990*/  VIADD R3, R3, 0x7f ;  /* 0x0000007f03037836 */ /* 0x001fc60000000000 */
[----:B------:R-:W-:Y:S01]  /*199a0*/  LEA.HI R7, R7, R2, RZ, 0x7 ;  /* 0x0000000207077211 */ /* 0x000fe200078f38ff */
[----:B------:R-:W-:Y:S01]  /*199b0*/  IMAD.MOV.U32 R2, RZ, RZ, RZ ;  /* 0x000000ffff027224 */ /* 0x000fe200078e00ff */
[----:B------:R-:W-:Y:S02]  /*199c0*/  SHF.R.S32.HI R4, RZ, 0x1f, R3 ;  /* 0x0000001fff047819 */ /* 0x000fe40000011403 */
[----:B------:R-:W-:Y:S02]  /*199d0*/  SHF.R.S32.HI R7, RZ, 0x7, R7 ;  /* 0x00000007ff077819 */ /* 0x000fe40000011407 */
[----:B------:R-:W-:-:S04]  /*199e0*/  LEA.HI R4, R4, R3, RZ, 0x7 ;  /* 0x0000000304047211 */ /* 0x000fc800078f38ff */
[----:B------:R-:W-:Y:S02]  /*199f0*/  SHF.R.S32.HI R20, RZ, 0x7, R4 ;  /* 0x00000007ff147819 */ /* 0x000fe40000011404 */
[----:B------:R-:W-:Y:S02]  /*19a00*/  SHF.R.U32.HI R4, RZ, 0x10, R10 ;  /* 0x00000010ff047819 */ /* 0x000fe4000001160a */
[----:B------:R-:W-:-:S04]  /*19a10*/  VIMNMX R7, R20, R7, PT ;  /* 0x0000000714077248 */ /* 0x000fc80003fe0100 */
        /* <DEDUP_REMOVED lines=31> */
.L_x_13294:
[----:B------:R-:W-:Y:S05]  /*19c10*/  BSYNC B0 ;  /* 0x0000000000007941 */ /* 0x000fea0003800000 */
.L_x_13293:
        /* <DEDUP_REMOVED lines=9> */
[----:B------:R-:W-:-:S06]  /*19cb0*/  IMAD.MOV.U32 R10, RZ, RZ, R3 ;  /* 0x000000ffff0a7224 */ /* 0x000fcc00078e0003 */
        /* <DEDUP_REMOVED lines=14> */
.L_x_13459:
[----:B-1----:R-:W-:Y:S02]  /*19da0*/  ISETP.NE.AND P0, PT, R14, RZ, PT ;  /* 0x000000ff0e00720c */ /* 0x002fe40003f05270 */
[----:B------:R-:W-:-:S11]  /*19db0*/  PLOP3.LUT P6, PT, PT, PT, PT, 0x8, 0x0 ;  /* 0x000000000000781c */ /* 0x000fd60003fce170 */
[----:B------:R-:W-:Y:S05]  /*19dc0*/  @P0 BRA `(.L_x_13298) ;  /* 0x00000000000c0947 */ /* 0x000fea0003800000 */
[----:B------:R-:W-:-:S03]  /*19dd0*/  UMOV UR4, 0xffffffff ;  /* 0xffffffff00047882 */ /* 0x000fc60000000000 */
[----:B------:R-:W-:Y:S05]  /*19de0*/  BRA.DIV UR4, `(.L_x_13299) ;  /* 0x0000007204347947 */ /* 0x000fea000b800000 */
[----:B------:R-:W-:-:S13]  /*19df0*/  ELECT P6, URZ, PT ;  /* 0x00000000003f782f */ /* 0x000fda00038c0000 */
.L_x_13298:
        /* <DEDUP_REMOVED lines=9> */
.L_x_13462:
[----:B------:R-:W-:Y:S05]  /*19e90*/  BSYNC B1 ;  /* 0x0000000000017941 */ /* 0x000fea0003800000 */
.L_x_13300:
        /* <DEDUP_REMOVED lines=11> */
.L_x_13463:
[----:B------:R-:W-:Y:S05]  /*19f50*/  BSYNC B2 ;  /* 0x0000000000027941 */ /* 0x000fea0003800000 */
.L_x_13304:
        /* <DEDUP_REMOVED lines=9> */
.L_x_13307:
[----:B------:R-:W-:Y:S05]  /*19ff0*/  BSYNC B2 ;  /* 0x0000000000027941 */ /* 0x000fea0003800000 */
.L_x_13306:
[----:B0-----:R-:W-:Y:S01]  /*1a000*/  IMAD.MOV.U32 R5, RZ, RZ, RZ ;  /* 0x000000ffff057224 */ /* 0x001fe200078e00ff */
[----:B------:R-:W-:Y:S01]  /*1a010*/  LEA R6, R10, R0, 0x7 ;  /* 0x000000000a067211 */ /* 0x000fe200078e38ff */
[----:B------:R-:W-:Y:S01]  /*1a020*/  IMAD R7, R28, 0x3000, R17 ;  /* 0x000030001c077824 */ /* 0x000fe200078e0211 */
[----:B------:R-:W-:Y:S01]  /*1a030*/  UIADD3 UR4, UP0, UR38, 0x570, URZ ;  /* 0x0000057026047890 */ /* 0x000fe2000ff1e03f */
[----:B------:R-:W-:Y:S01]  /*1a040*/  PLOP3.LUT P0, PT, PT, PT, PT, 0x80, 0x0 ;  /* 0x000000000000781c */ /* 0x000fe20003f0f070 */
[----:B------:R-:W-:Y:S01]  /*1a050*/  UMOV UR6, 0x0 ;  /* 0x0000000000067882 */ /* 0x000fe20000000000 */
[----:B------:R-:W-:Y:S01]  /*1a060*/  R2UR UR10, R5 ;  /* 0x00000000050a72ca */ /* 0x000fe200000e0000 */
[----:B------:R-:W-:Y:S01]  /*1a070*/  VIADD R6, R6, 0xffffff80 ;  /* 0xffffff8006067836 */ /* 0x000fe20000000000 */
[----:B------:R-:W-:Y:S01]  /*1a080*/  UIADD3.X UR5, URZ, UR39, URZ, UP0, !UPT ;  /* 0x000000273f057290 */ /* 0x000fe200087fe43f */
[----:B------:R-:W-:Y:S01]  /*1a090*/  VIADD R5, R8, 0x19c90 ;  /* 0x00019c9008057836 */ /* 0x000fe20000000000 */
[----:B------:R-:W-:Y:S01]  /*1a0a0*/  UMOV UR7, 0x12f00000 ;  /* 0x12f0000000077882 */ /* 0x000fe20000000000 */
[----:B------:R-:W-:-:S10]  /*1a0b0*/  VIADD R9, R7, 0x13800 ;  /* 0x0001380007097836 */ /* 0x000fd40000000000 */
.L_x_13308:
        /* <DEDUP_REMOVED lines=16> */
.L_x_13309:
        /* <DEDUP_REMOVED lines=16> */
.L_x_13310:
        /* <DEDUP_REMOVED lines=13> */
.L_x_13464:
[----:B------:R-:W-:Y:S05]  /*1a390*/  BSYNC B2 ;  /* 0x0000000000027941 */ /* 0x000fea0003800000 */
.L_x_13311:
        /* <DEDUP_REMOVED lines=11> */
.L_x_13314:
[----:B------:R-:W-:Y:S05]  /*1a450*/  BSYNC B2 ;  /* 0x0000000000027941 */ /* 0x000fea0003800000 */
.L_x_13313:
[----:B------:R-:W-:Y:S01]  /*1a460*/  R2UR UR6, R12 ;  /* 0x000000000c0672ca */ /* 0x000fe200000e0000 */
[----:B------:R-:W-:Y:S01]  /*1a470*/  IMAD.MOV.U32 R5, RZ, RZ, RZ ;  /* 0x000000ffff057224 */ /* 0x000fe200078e00ff */
[----:B------:R-:W-:Y:S01]  /*1a480*/  R2UR UR7, R13 ;  /* 0x000000000d0772ca */ /* 0x000fe200000e0000 */
[----:B------:R-:W-:Y:S01]  /*1a490*/  UIADD3 UR4, UP0, UR38, 0x670, URZ ;  /* 0x0000067026047890 */ /* 0x000fe2000ff1e03f */
[----:B------:R-:W-:Y:S01]  /*1a4a0*/  PLOP3.LUT P0, PT, PT, PT, PT, 0x80, 0x0 ;  /* 0x000000000000781c */ /* 0x000fe20003f0f070 */
[----:B01----:R-:W-:Y:S01]  /*1a4b0*/  VIADD R8, R8, 0x19cb0 ;  /* 0x00019cb008087836 */ /* 0x003fe20000000000 */
[----:B------:R-:W-:Y:S01]  /*1a4c0*/  R2UR UR10, R5 ;  /* 0x00000000050a72ca */ /* 0x000fe200000e0000 */
[----:B------:R-:W-:Y:S01]  /*1a4d0*/  VIADD R5, R7, 0x9000 ;  /* 0x0000900007057836 */ /* 0x000fe20000000000 */
[----:B------:R-:W-:-:S13]  /*1a4e0*/  UIADD3.X UR5, URZ, UR39, URZ, UP0, !UPT ;  /* 0x000000273f057290 */ /* 0x000fda00087fe43f */
.L_x_13315:
        /* <DEDUP_REMOVED lines=15> */
.L_x_13316:
        /* <DEDUP_REMOVED lines=15> */
.L_x_13317:
        /* <DEDUP_REMOVED lines=10> */
.L_x_13303:
[----:B------:R-:W-:Y:S05]  /*1a770*/  BSYNC B1 ;  /* 0x0000000000017941 */ /* 0x000fea0003800000 */
.L_x_13302:
        /* <DEDUP_REMOVED lines=11> */
.L_x_13334:
[----:B------:R-:W-:Y:S05]  /*1a830*/  YIELD ;  /* 0x0000000000007946 */ /* 0x000fea0003800000 */
[----:B------:R-:W-:Y:S04]  /*1a840*/  BSSY B1, `(.L_x_13318) ;  /* 0x000008c000017945 */ /* 0x000fe80003800000 */
[----:B-1----:R-:W-:Y:S05]  /*1a850*/  @!P6 BRA `(.L_x_13319) ;  /* 0x000000080028e947 */ /* 0x002fea0003800000 */
        /* <DEDUP_REMOVED lines=9> */
.L_x_13465:
[----:B------:R-:W-:Y:S05]  /*1a8f0*/  BSYNC B2 ;  /* 0x0000000000027941 */ /* 0x000fea0003800000 */
.L_x_13320:
        /* <DEDUP_REMOVED lines=9> */
.L_x_13323:
[----:B------:R-:W-:Y:S05]  /*1a990*/  BSYNC B2 ;  /* 0x0000000000027941 */ /* 0x000fea0003800000 */
.L_x_13322:
        /* <DEDUP_REMOVED lines=11> */
.L_x_13324:
        /* <DEDUP_REMOVED lines=16> */
.L_x_13325:
        /* <DEDUP_REMOVED lines=16> */
.L_x_13326:
        /* <DEDUP_REMOVED lines=13> */
.L_x_13466:
[----:B------:R-:W-:Y:S05]  /*1ad20*/  BSYNC B2 ;  /* 0x0000000000027941 */ /* 0x000fea0003800000 */
.L_x_13327:
        /* <DEDUP_REMOVED lines=11> */
.L_x_13330:
[----:B------:R-:W-:Y:S05]  /*1ade0*/  BSYNC B2 ;  /* 0x0000000000027941 */ /* 0x000fea0003800000 */
.L_x_13329:
        /* <DEDUP_REMOVED lines=8> */
.L_x_13331:
        /* <DEDUP_REMOVED lines=16> */
.L_x_13332:
        /* <DEDUP_REMOVED lines=15> */
.L_x_13333:
        /* <DEDUP_REMOVED lines=10> */
.L_x_13319:
[----:B------:R-:W-:Y:S05]  /*1b100*/  BSYNC B1 ;  /* 0x0000000000017941 */ /* 0x000fea0003800000 */
.L_x_13318:
[----:B------:R-:W2:Y:S01]  /*1b110*/  LDL.LU R8, [R1+0x4] ;  /* 0x0000040001087983 */ /* 0x000ea20000300800 */
[----:B------:R-:W-:Y:S02]  /*1b120*/  IADD3 R28, R28, 0x1, RZ ;  /* 0x000000011c1c7810 */ /* 0x000fe40007ffe0ff */
[C---:B------:R-:W-:Y:S01]  /*1b130*/  ISETP.GT.AND P2, PT, R10.reuse, R3, PT ;  /* 0x000000030a00720c */ /* 0x040fe20003f44270 */
[----:B------:R-:W-:Y:S01]  /*1b140*/  VIADD R10, R10, 0xffffffff ;  /* 0xffffffff0a0a7836 */ /* 0x000fe20000000000 */
[----:B------:R-:W-:-:S04]  /*1b150*/  ISETP.NE.AND P1, PT, R28, 0x2, PT ;  /* 0x000000021c00780c */ /* 0x000fc80003f25270 */
[----:B------:R-:W-:Y:S02]  /*1b160*/  SEL R5, RZ, 0x1, P1 ;  /* 0x00000001ff057807 */ /* 0x000fe40000800000 */
[----:B------:R-:W-:Y:S02]  /*1b170*/  SEL R28, R28, RZ, P1 ;  /* 0x000000ff1c1c7207 */ /* 0x000fe40000800000 */
[----:B--2---:R-:W-:-:S05]  /*1b180*/  LOP3.LUT R8, R8, R5, RZ, 0x3c, !PT ;  /* 0x0000000508087212 */ /* 0x004fca00078e3cff */
[----:B------:R1:W-:Y:S01]  /*1b190*/  STL [R1+0x4], R8 ;  /* 0x0000040801007387 */ /* 0x0003e20000100800 */
[----:B------:R-:W-:Y:S05]  /*1b1a0*/  @P2 BRA `(.L_x_13334) ;  /* 0xfffffff400a02947 */ /* 0x000fea000383ffff */
.L_x_13296:
[----:B------:R-:W-:Y:S05]  /*1b1b0*/  BSYNC B0 ;  /* 0x0000000000007941 */ /* 0x000fea0003800000 */
.L_x_13295:
[----:B------:R-:W2:Y:S01]  /*1b1c0*/  LDC R0, c[0x0][0x448] ;  /* 0x00011200ff007b82 */ /* 0x000ea20000000800 */
[----:B------:R-:W-:Y:S01]  /*1b1d0*/  ISETP.NE.AND P2, PT, R4, RZ, PT ;  /* 0x000000ff0400720c */ /* 0x000fe20003f45270 */
[----:B------:R-:W-:Y:S05]  /*1b1e0*/  @!P0 WARPSYNC.ALL ;  /* 0x0000000000008948 */ /* 0x000fea0003800000 */
[----:B------:R-:W-:Y:S07]  /*1b1f0*/  BSSY B0, `(.L_x_13335) ;  /* 0x000002c000007945 */ /* 0x000fee0003800000 */
[----:B------:R-:W3:Y:S08]  /*1b200*/  @!P2 LDC R4, c[0x0][0x9f0] ;  /* 0x00027c00ff04ab82 */ /* 0x000ef00000000800 */
[----:B------:R-:W-:Y:S01]  /*1b210*/  @!P0 BAR.SYNC.DEFER_BLOCKING 0xc, 0x200 ;  /* 0x0308000000008b1d */ /* 0x000fe20000010000 */
[----:B--2---:R-:W-:Y:S01]  /*1b220*/  ISETP.NE.AND P1, PT, R0, 0x1, PT ;  /* 0x000000010000780c */ /* 0x004fe20003f25270 */
[----:B------:R-:W-:-:S04]  /*1b230*/  IMAD.MOV.U32 R0, RZ, RZ, 0xc0 ;  /* 0x000000c0ff007424 */ /* 0x000fc800078e00ff */
[----:B------:R-:W-:-:S08]  /*1b240*/  IMAD R0, R25, R0, 0xbf ;  /* 0x000000bf19007424 */ /* 0x000fd000078e0200 */
[----:B------:R-:W2:Y:S08]  /*1b250*/  @P1 LDC R2, c[0x0][0x44c] ;  /* 0x00011300ff021b82 */ /* 0x000eb00000000800 */
[----:B------:R-:W4:Y:S01]  /*1b260*/  @P1 LDC R3, c[0x0][0x450] ;  /* 0x00011400ff031b82 */ /* 0x000f220000000800 */
[----:B--2---:R-:W-:-:S05]  /*1b270*/  @P1 IMAD.HI.U32 R2, R0, R2, RZ ;  /* 0x0000000200021227 */ /* 0x004fca00078e00ff */
[----:B----4-:R-:W-:-:S05]  /*1b280*/  @P1 SHF.R.U32.HI R0, RZ, R3, R2 ;  /* 0x00000003ff001219 */ /* 0x010fca0000011602 */
[----:B------:R-:W-:-:S05]  /*1b290*/  IMAD.IADD R0, R21, 0x1, R0 ;  /* 0x0000000115007824 */ /* 0x000fca00078e0200 */
[----:B------:R-:W-:-:S04]  /*1b2a0*/  SHF.R.S32.HI R2, RZ, 0x1f, R0 ;  /* 0x0000001fff027819 */ /* 0x000fc80000011400 */
[----:B------:R-:W-:Y:S01]  /*1b2b0*/  LEA.HI R0, R2, R0, RZ, 0x7 ;  /* 0x0000000002007211 */ /* 0x000fe200078f38ff */
[----:B------:R-:W-:-:S03]  /*1b2c0*/  IMAD.MOV.U32 R2, RZ, RZ, RZ ;  /* 0x000000ffff027224 */ /* 0x000fc600078e00ff */
[----:B------:R-:W-:-:S04]  /*1b2d0*/  SHF.R.S32.HI R0, RZ, 0x7, R0 ;  /* 0x00000007ff007819 */ /* 0x000fc80000011400 */
[----:B------:R-:W-:-:S04]  /*1b2e0*/  VIMNMX R0, R20, R0, PT ;  /* 0x0000000014007248 */ /* 0x000fc80003fe0100 */
[----:B------:R-:W-:-:S13]  /*1b2f0*/  ISETP.GE.AND P1, PT, R0, 0x1, PT ;  /* 0x000000010000780c */ /* 0x000fda0003f26270 */
[----:B---3--:R-:W-:Y:S05]  /*1b300*/  @!P1 BRA `(.L_x_13336) ;  /* 0x0000000000689947 */ /* 0x008fea0003800000 */
[----:B------:R-:W-:-:S04]  /*1b310*/  IABS R5, R4 ;  /* 0x0000000400057213 */ /* 0x000fc80000000000 */
[----:B------:R-:W2:Y:S08]  /*1b320*/  I2F.RP R2, R5 ;  /* 0x0000000500027306 */ /* 0x000eb00000209400 */
[----:B--2---:R-:W2:Y:S02]  /*1b330*/  MUFU.RCP R2, R2 ;  /* 0x0000000200027308 */ /* 0x004ea40000001000 */
[----:B--2---:R-:W-:-:S06]  /*1b340*/  VIADD R2, R2, 0xffffffe ;  /* 0x0ffffffe02027836 */ /* 0x004fcc0000000000 */
[----:B------:R-:W2:Y:S02]  /*1b350*/  F2I.FTZ.U32.TRUNC.NTZ R3, R2 ;  /* 0x0000000200037305 */ /* 0x000ea4000021f000 */
[----:B--2---:R-:W-:-:S04]  /*1b360*/  IMAD.MOV R2, RZ, RZ, -R3 ;  /* 0x000000ffff027224 */ /* 0x004fc800078e0a03 */
[----:B------:R-:W-:Y:S02]  /*1b370*/  IMAD R6, R2, R5, RZ ;  /* 0x0000000502067224 */ /* 0x000fe400078e02ff */
[----:B------:R-:W-:-:S04]  /*1b380*/  IMAD.MOV.U32 R2, RZ, RZ, RZ ;  /* 0x000000ffff027224 */ /* 0x000fc800078e00ff */
[----:B-1----:R-:W-:Y:S01]  /*1b390*/  IMAD.HI.U32 R8, R3, R6, R2 ;  /* 0x0000000603087227 */ /* 0x002fe200078e0002 */
[----:B------:R-:W-:Y:S02]  /*1b3a0*/  IABS R2, R4 ;  /* 0x0000000400027213 */ /* 0x000fe40000000000 */
[----:B------:R-:W-:-:S03]  /*1b3b0*/  IADD3 R6, R4, -0x1, R0 ;  /* 0xffffffff04067810 */ /* 0x000fc60007ffe000 */
[----:B------:R-:W-:Y:S01]  /*1b3c0*/  IMAD.MOV R2, RZ, RZ, -R2 ;  /* 0x000000ffff027224 */ /* 0x000fe200078e0a02 */
[----:B------:R-:W-:Y:S02]  /*1b3d0*/  IABS R3, R6 ;  /* 0x0000000600037213 */ /* 0x000fe40000000000 */
[----:B------:R-:W-:Y:S01]  /*1b3e0*/  LOP3.LUT R6, R6, R4, RZ, 0x3c, !PT ;  /* 0x0000000406067212 */ /* 0x000fe200078e3cff */
[----:B------:R-:W-:Y:S02]  /*1b3f0*/  IMAD.MOV.U32 R7, RZ, RZ, R2 ;  /* 0x000000ffff077224 */ /* 0x000fe400078e0002 */
        /* <DEDUP_REMOVED lines=11> */
.L_x_13336:
[----:B------:R-:W-:Y:S05]  /*1b4b0*/  BSYNC B0 ;  /* 0x0000000000007941 */ /* 0x000fea0003800000 */
.L_x_13335:
        /* <DEDUP_REMOVED lines=16> */
[----:B---3--:R-:W2:Y:S04]  /*1b5c0*/  @P0 ATOMG.E.ADD.STRONG.GPU PT, R2, desc[UR40][R4.64], R2 ;  /* 0x00000002040209a8 */ /* 0x008ea800081ee1e8 */
[----:B--2---:R2:W3:Y:S02]  /*1b5d0*/  SHFL.IDX PT, R2, R2, R0, 0x1f ;  /* 0x00001f0002027589 */ /* 0x0044e400000e0000 */
[----:B--2---:R-:W2:Y:S02]  /*1b5e0*/  S2R R0, SR_LTMASK ;  /* 0x0000000000007919 */ /* 0x004ea40000003900 */
[----:B--2---:R-:W-:-:S06]  /*1b5f0*/  LOP3.LUT R0, R0, UR4, RZ, 0xc0, !PT ;  /* 0x0000000400007c12 */ /* 0x004fcc000f8ec0ff */
[----:B------:R-:W3:Y:S02]  /*1b600*/  POPC R0, R0 ;  /* 0x0000000000007309 */ /* 0x000ee40000000000 */
[----:B---3--:R-:W-:Y:S01]  /*1b610*/  IADD3 R24, R2, UR36, R0 ;  /* 0x0000002402187c10 */ /* 0x008fe2000fffe000 */
[----:B------:R-:W-:Y:S06]  /*1b620*/  BRA `(.L_x_13338) ;  /* 0x0000003800187947 */ /* 0x000fec0003800000 */
.L_x_13337:
        /* <DEDUP_REMOVED lines=20> */
.L_x_13340:
[----:B------:R-:W-:Y:S05]  /*1b770*/  BSYNC B6 ;  /* 0x0000000000067941 */ /* 0x000fea0003800000 */
.L_x_13339:
        /* <DEDUP_REMOVED lines=19> */
[----:B-1----:R-:W-:Y:S02]  /*1b8b0*/  IMAD.MOV.U32 R8, RZ, RZ, 0x70 ;  /* 0x00000070ff087424 */ /* 0x002fe400078e00ff */
[----:B------:R-:W-:Y:S02]  /*1b8c0*/  IMAD.MOV.U32 R12, RZ, RZ, 0x1 ;  /* 0x00000001ff0c7424 */ /* 0x000fe400078e00ff */
[----:B------:R-:W-:-:S07]  /*1b8d0*/  IMAD.MOV.U32 R13, RZ, RZ, RZ ;  /* 0x000000ffff0d7224 */ /* 0x000fce00078e00ff */
[----:B------:R-:W-:-:S07]  /*1b8e0*/  LEPC R20, `(.L_x_13342) ;  /* 0x000000001014794e */ /* 0x000fce0000000000 */
[----:B0-2---:R-:W-:Y:S05]  /*1b8f0*/  CALL.ABS.NOINC R2 ;  /* 0x0000000002007343 */ /* 0x005fea0003c00000 */
.L_x_13342:
[----:B------:R-:W-:Y:S05]  /*1b900*/  BSYNC B6 ;  /* 0x0000000000067941 */ /* 0x000fea0003800000 */
.L_x_13341:
        /* <DEDUP_REMOVED lines=20> */
.L_x_13344:
[----:B------:R-:W-:Y:S05]  /*1ba50*/  BSYNC B6 ;  /* 0x0000000000067941 */ /* 0x000fea0003800000 */
.L_x_13343:
        /* <DEDUP_REMOVED lines=20> */
.L_x_13346:
[----:B------:R-:W-:Y:S05]  /*1bba0*/  BSYNC B6 ;  /* 0x0000000000067941 */ /* 0x000fea0003800000 */
.L_x_13345:
        /* <DEDUP_REMOVED lines=9> */
[----:B------:R-:W-:Y:S01]  /*1bc40*/  ISETP.NE.AND.EX P0, PT, RZ, UR5, PT, P0 ;  /* 0x00000005ff007c0c */ /* 0x000fe2000bf05300 */
[----:B------:R-:W1:Y:S02]  /*1bc50*/  S2R R20, SR_TID.X ;  /* 0x0000000000147919 */ /* 0x000e640000002100 */
[----:B------:R-:W3:Y:S10]  /*1bc60*/  LDL.LU R11, [R1+0x4c] ;  /* 0x00004c00010b7983 */ /* 0x000ef40000300800 */
        /* <DEDUP_REMOVED lines=13> */
[C---:B------:R-:W-:Y:S02]  /*1bd40*/  ISETP.GE.AND P0, PT, R4.reuse, R21, PT ;  /* 0x000000150400720c */ /* 0x040fe40003f06270 */
[----:B------:R-:W-:-:S11]  /*1bd50*/  IADD3 R4, R4, R0, RZ ;  /* 0x0000000004047210 */ /* 0x000fd60007ffe0ff */
[----:B--2---:R-:W0:Y:S01]  /*1bd60*/  @!P0 LDC.64 R2, c[0x0][0x428] ;  /* 0x00010a00ff028b82 */ /* 0x004e220000000a00 */
[----:B-1----:R-:W-:-:S04]  /*1bd70*/  @P1 IMAD.HI.U32 R5, R4, R5, RZ ;  /* 0x0000000504051227 */ /* 0x002fc800078e00ff */
[----:B------:R-:W-:Y:S01]  /*1bd80*/  IMAD.MOV.U32 R0, RZ, RZ, R4 ;  /* 0x000000ffff007224 */ /* 0x000fe200078e0004 */
[----:B---3--:R-:W-:-:S05]  /*1bd90*/  @P1 SHF.R.U32.HI R0, RZ, R6, R5 ;  /* 0x00000006ff001219 */ /* 0x008fca0000011605 */
[----:B------:R-:W-:-:S04]  /*1bda0*/  IMAD.MOV R5, RZ, RZ, -R0 ;  /* 0x000000ffff057224 */ /* 0x000fc800078e0a00 */
[----:B------:R-:W-:Y:S01]  /*1bdb0*/  IMAD R5, R7, R5, R4 ;  /* 0x0000000507057224 */ /* 0x000fe200078e0204 */
[--C-:B------:R-:W-:Y:S01]  /*1bdc0*/  @!P0 SHF.R.S32.HI R7, RZ, 0x1f, R0.reuse ;  /* 0x0000001fff078819 */ /* 0x100fe20000011400 */
[----:B------:R-:W-:Y:S01]  /*1bdd0*/  @!P0 IMAD.MOV.U32 R6, RZ, RZ, R0 ;  /* 0x000000ffff068224 */ /* 0x000fe200078e0000 */
[----:B----4-:R-:W-:-:S05]  /*1bde0*/  SHF.R.S32.HI R8, RZ, 0x1f, R26 ;  /* 0x0000001fff087819 */ /* 0x010fca000001141a */
[-C--:B0-----:R-:W-:Y:S01]  /*1bdf0*/  @!P0 IMAD R4, R8, R2.reuse, RZ ;  /* 0x0000000208048224 */ /* 0x081fe200078e02ff */
[----:B------:R0:W-:Y:S03]  /*1be00*/  STL [R1+0x14], R8 ;  /* 0x0000140801007387 */ /* 0x0001e60000100800 */
[C---:B------:R-:W-:Y:S02]  /*1be10*/  @!P0 IMAD R0, R26.reuse, R3, R4 ;  /* 0x000000031a008224 */ /* 0x040fe400078e0204 */
[----:B------:R-:W2:Y:S01]  /*1be20*/  LDL R4, [R1+0x60] ;  /* 0x0000600001047983 */ /* 0x000ea20000100800 */
[----:B------:R-:W1:Y:S01]  /*1be30*/  S2R R12, SR_TID.X ;  /* 0x00000000000c7919 */ /* 0x000e620000002100 */
[----:B------:R-:W-:Y:S02]  /*1be40*/  @!P0 IMAD.WIDE.U32 R6, R26, R2, R6 ;  /* 0x000000021a068225 */ /* 0x000fe400078e0006 */
[----:B------:R-:W0:Y:S02]  /*1be50*/  @!P0 LDC.64 R2, c[0x0][0x418] ;  /* 0x00010600ff028b82 */ /* 0x000e240000000a00 */
[----:B------:R-:W-:Y:S01]  /*1be60*/  @!P0 IMAD.IADD R0, R7, 0x1, R0 ;  /* 0x0000000107008824 */ /* 0x000fe200078e0200 */
[----:B------:R-:W-:Y:S01]  /*1be70*/  LOP3.LUT R11, R11, 0xfffffff7, RZ, 0xc0, !PT ;  /* 0xfffffff70b0b7812 */ /* 0x000fe200078ec0ff */
[----:B-1----:R-:W-:-:S05]  /*1be80*/  IMAD.SHL.U32 R15, R12, 0x10, RZ ;  /* 0x000000100c0f7824 */ /* 0x002fca00078e00ff */
[----:B------:R-:W-:-:S04]  /*1be90*/  LOP3.LUT R15, R15, 0x10, RZ, 0xc0, !PT ;  /* 0x000000100f0f7812 */ /* 0x000fc800078ec0ff */
[C---:B------:R-:W-:Y:S02]  /*1bea0*/  ISETP.GE.AND P3, PT, R15.reuse, R13, PT ;  /* 0x0000000d0f00720c */ /* 0x040fe40003f66270 */
[C---:B0-----:R-:W-:Y:S02]  /*1beb0*/  @!P0 LEA R8, P1, R6.reuse, R2, 0x2 ;  /* 0x0000000206088211 */ /* 0x041fe400078210ff */
[----:B------:R-:W-:Y:S02]  /*1bec0*/  LOP3.LUT R14, R15, 0x20, RZ, 0xfc, !PT ;  /* 0x000000200f0e7812 */ /* 0x000fe400078efcff */
[----:B------:R-:W-:Y:S02]  /*1bed0*/  @!P0 LEA.HI.X R9, R6, R3, R0, 0x2, P1 ;  /* 0x0000000306098211 */ /* 0x000fe400008f1400 */
[----:B------:R-:W-:Y:S01]  /*1bee0*/  ISETP.GE.AND P1, PT, R14, R13, PT ;  /* 0x0000000d0e00720c */ /* 0x000fe20003f26270 */
[----:B------:R-:W-:-:S04]  /*1bef0*/  IMAD.MOV.U32 R3, RZ, RZ, RZ ;  /* 0x000000ffff037224 */ /* 0x000fc800078e00ff */
[----:B------:R-:W-:Y:S02]  /*1bf00*/  @P3 LOP3.LUT R11, R11, 0x8, RZ, 0xfc, !PT ;  /* 0x000000080b0b3812 */ /* 0x000fe400078efcff */
[----:B------:R-:W-:Y:S01]  /*1bf10*/  LOP3.LUT R12, R15, 0x40, RZ, 0xfc, !PT ;  /* 0x000000400f0c7812 */ /* 0x000fe200078efcff */
[----:B------:R0:W5:Y:S01]  /*1bf20*/  @!P0 LDG.E R3, desc[UR40][R8.64] ;  /* 0x0000002808038981 */ /* 0x000162000c1e1900 */
[----:B------:R-:W-:-:S04]  /*1bf30*/  LOP3.LUT R11, R11, 0xfffffffe, RZ, 0xc0, !PT ;  /* 0xfffffffe0b0b7812 */ /* 0x000fc800078ec0ff */
[----:B------:R-:W-:Y:S02]  /*1bf40*/  LOP3.LUT R11, R11, 0xfffffffb, RZ, 0xc0, !PT ;  /* 0xfffffffb0b0b7812 */ /* 0x000fe400078ec0ff */
[----:B------:R-:W-:Y:S02]  /*1bf50*/  ISETP.GE.AND P0, PT, R12, R13, PT ;  /* 0x0000000d0c00720c */ /* 0x000fe40003f06270 */
[----:B------:R-:W-:Y:S01]  /*1bf60*/  @P1 LOP3.LUT R11, R11, 0x4, RZ, 0xfc, !PT ;  /* 0x000000040b0b1812 */ /* 0x000fe200078efcff */
[----:B------:R-:W-:Y:S01]  /*1bf70*/  UMOV UR4, 0xffffffff ;  /* 0xffffffff00047882 */ /* 0x000fe20000000000 */
[----:B--2---:R-:W-:-:S13]  /*1bf80*/  ISETP.NE.AND P2, PT, R4, 0x3, PT ;  /* 0x000000030400780c */ /* 0x004fda0003f45270 */
[----:B------:R-:W-:-:S04]  /*1bf90*/  @P2 LOP3.LUT R11, R11, 0x1, RZ, 0xfc, !PT ;  /* 0x000000010b0b2812 */ /* 0x000fc800078efcff */
[----:B------:R-:W-:-:S04]  /*1bfa0*/  LOP3.LUT R11, R11, 0xfffffffd, RZ, 0xc0, !PT ;  /* 0xfffffffd0b0b7812 */ /* 0x000fc800078ec0ff */
[----:B------:R-:W-:-:S05]  /*1bfb0*/  @P0 LOP3.LUT R11, R11, 0x2, RZ, 0xfc, !PT ;  /* 0x000000020b0b0812 */ /* 0x000fca00078efcff */
[----:B------:R0:W-:Y:S01]  /*1bfc0*/  STL [R1+0x4c], R11 ;  /* 0x00004c0b01007387 */ /* 0x0001e20000100800 */
[----:B------:R-:W-:Y:S05]  /*1bfd0*/  BRA.DIV UR4, `(.L_x_13347) ;  /* 0x00000052043c7947 */ /* 0x000fea000b800000 */
.L_x_13469:
[----:B------:R-:W-:Y:S05]  /*1bfe0*/  @!P2 BRA `(.L_x_13348) ;  /* 0x000000000004a947 */ /* 0x000fea0003800000 */
[----:B------:R-:W-:Y:S01]  /*1bff0*/  BPT.TRAP 0x1 ;  /* 0x000000040000795c */ /* 0x000fe20000300000 */
.L_x_13348:
[----:B------:R-:W-:Y:S01]  /*1c000*/  IMAD R4, R19, 0x8, R17 ;  /* 0x0000000813047824 */ /* 0x000fe200078e0211 */
[----:B------:R-:W-:Y:S01]  /*1c010*/  SHF.L.U32 R0, R29, 0x1f, RZ ;  /* 0x0000001f1d007819 */ /* 0x000fe200000006ff */
[----:B------:R-:W-:Y:S01]  /*1c020*/  BSSY B0, `(.L_x_13349) ;  /* 0x0000006000007945 */ /* 0x000fe20003800000 */
[----:B------:R-:W-:Y:S02]  /*1c030*/  IADD3 R2, -R20, R21, -R10 ;  /* 0x0000001514027210 */ /* 0x000fe40007ffe90a */
[----:B------:R-:W1:Y:S01]  /*1c040*/  SYNCS.PHASECHK.TRANS64.TRYWAIT P0, [R4+URZ+0x19c80], R0 ;  /* 0x019c8000040075a7 */ /* 0x000e62000800017f */
[----:B------:R2:W-:Y:S01]  /*1c050*/  STL [R1+0x30], R0 ;  /* 0x0000300001007387 */ /* 0x0005e20000100800 */
[----:B------:R-:W-:Y:S01]  /*1c060*/  SHF.R.S32.HI R20, RZ, 0x1f, R5 ;  /* 0x0000001fff147819 */ /* 0x000fe20000011405 */
[----:B-12---:R-:W-:Y:S06]  /*1c070*/  @!P0 BRA `(.L_x_13350) ;  /* 0x0000005000488947 */ /* 0x006fec0003800000 */
.L_x_13470:
[----:B------:R-:W-:Y:S05]  /*1c080*/  BSYNC B0 ;  /* 0x0000000000007941 */ /* 0x000fea0003800000 */
.L_x_13349:
        /* <DEDUP_REMOVED lines=45> */
.L_x_13476:
        /* <DEDUP_REMOVED lines=16> */
.L_x_13352:
        /* <DEDUP_REMOVED lines=11> */
.L_x_13353:
[----:B------:R2:W-:Y:S01]  /*1c510*/  SYNCS.ARRIVE.TRANS64.A1T0 RZ, [R4+URZ+0x19c70], RZ ;  /* 0x019c70ff04ff79a7 */ /* 0x0005e2000810003f */
[----:B------:R-:W-:Y:S05]  /*1c520*/  @!P4 BRA `(.L_x_13354) ;  /* 0x000000000004c947 */ /* 0x000fea0003800000 */
[----:B------:R-:W-:Y:S01]  /*1c530*/  BPT.TRAP 0x1 ;  /* 0x000000040000795c */ /* 0x000fe20000300000 */
.L_x_13354:
[----:B------:R-:W3:Y:S01]  /*1c540*/  LDL R2, [R1+0x30] ;  /* 0x0000300001027983 */ /* 0x000ee20000100800 */
[----:B------:R-:W-:Y:S01]  /*1c550*/  BSSY B0, `(.L_x_13355) ;  /* 0x0000003000007945 */ /* 0x000fe20003800000 */
[----:B---3--:R-:W3:Y:S03]  /*1c560*/  SYNCS.PHASECHK.TRANS64.TRYWAIT P0, [R4+URZ+0x19c40], R2 ;  /* 0x019c4002040075a7 */ /* 0x008ee6000800017f */
[----:B---3--:R-:W-:Y:S05]  /*1c570*/  @!P0 BRA `(.L_x_13356) ;  /* 0x0000005000048947 */ /* 0x008fea0003800000 */
.L_x_13477:
[----:B------:R-:W-:Y:S05]  /*1c580*/  BSYNC B0 ;  /* 0x0000000000007941 */ /* 0x000fea0003800000 */
.L_x_13355:
        /* <DEDUP_REMOVED lines=12> */
[----:B------:R-:W-:Y:S01]  /*1c650*/  ULDC.64 UR4, c[0x0][0x308] ;  /* 0x0000c20000047ab9 */ /* 0x000fe20000000a00 */
[----:B---3--:R-:W-:Y:S02]  /*1c660*/  IMAD.MOV.U32 R2, RZ, RZ, R6 ;  /* 0x000000ffff027224 */ /* 0x008fe400078e0006 */
[----:B------:R-:W-:Y:S02]  /*1c670*/  IMAD.IADD R3, R7, 0x1, R3 ;  /* 0x0000000107037824 */ /* 0x000fe400078e0203 */
[----:B------:R-:W-:Y:S01]  /*1c680*/  IMAD.WIDE.U32 R2, R16, UR4, R2 ;  /* 0x0000000410027c25 */ /* 0x000fe2000f8e0002 */
[----:B------:R-:W-:Y:S01]  /*1c690*/  UMOV UR4, 0xffffffff ;  /* 0xffffffff00047882 */ /* 0x000fe20000000000 */
[C---:B0-----:R-:W-:Y:S02]  /*1c6a0*/  SHF.L.U32 R10, R8.reuse, 0x4, RZ ;  /* 0x00000004080a7819 */ /* 0x041fe400000006ff */
[----:B------:R-:W-:Y:S01]  /*1c6b0*/  IMAD.SHL.U32 R8, R8, 0x10, RZ ;  /* 0x0000001008087824 */ /* 0x000fe200078e00ff */
[----:B------:R-:W-:Y:S01]  /*1c6c0*/  IADD3 R5, P0, R2, UR6, RZ ;  /* 0x0000000602057c10 */ /* 0x000fe2000ff1e0ff */
[----:B------:R-:W-:Y:S01]  /*1c6d0*/  IMAD R6, R16, UR5, R3 ;  /* 0x0000000510067c24 */ /* 0x000fe2000f8e0203 */
[----:B------:R-:W-:-:S02]  /*1c6e0*/  LOP3.LUT R10, R10, 0x10, RZ, 0xc0, !PT ;  /* 0x000000100a0a7812 */ /* 0x000fc400078ec0ff */
[----:B------:R-:W-:Y:S02]  /*1c6f0*/  LOP3.LUT R8, R8, 0x10, RZ, 0xc0, !PT ;  /* 0x0000001008087812 */ /* 0x000fe400078ec0ff */
[C---:B------:R-:W-:Y:S02]  /*1c700*/  LOP3.LUT R11, R10.reuse, 0x40, RZ, 0xfc, !PT ;  /* 0x000000400a0b7812 */ /* 0x040fe400078efcff */
[----:B------:R-:W-:Y:S02]  /*1c710*/  LOP3.LUT R10, R10, 0x20, RZ, 0xfc, !PT ;  /* 0x000000200a0a7812 */ /* 0x000fe400078efcff */
[----:B------:R-:W-:Y:S02]  /*1c720*/  IADD3.X R6, R6, UR7, RZ, P0, !PT ;  /* 0x0000000706067c10 */ /* 0x000fe400087fe4ff */
[-C--:B----4-:R-:W-:Y:S02]  /*1c730*/  ISETP.GE.AND P2, PT, R11, R9.reuse, PT ;  /* 0x000000090b00720c */ /* 0x090fe40003f46270 */
[----:B------:R-:W-:-:S02]  /*1c740*/  ISETP.GE.AND P4, PT, R10, R9, PT ;  /* 0x000000090a00720c */ /* 0x000fc40003f86270 */
        /* <DEDUP_REMOVED lines=14> */
.L_x_13483:
        /* <DEDUP_REMOVED lines=13> */
.L_x_13358:
[----:B------:R-:W-:Y:S02]  /*1c900*/  PLOP3.LUT P1, PT, P1, P0, PT, 0xa2, 0x0 ;  /* 0x000000000000781c */ /* 0x000fe40000f21472 */
[----:B------:R-:W-:-:S08]  /*1c910*/  @P0 R2UR P1, UR4, R4 ;  /* 0x00000000040402ca */ /* 0x000fd00000020000 */
[----:B------:R-:W-:-:S05]  /*1c920*/  @P0 PLOP3.LUT P0, PT, P1, PT, PT, 0x80, 0x0 ;  /* 0x000000000000081c */ /* 0x000fca0000f0f070 */
[----:B------:R-:W-:Y:S01]  /*1c930*/  @!P1 SYNCS.ARRIVE.TRANS64.RED.A0T1 RZ, [UR4+0x19c30], RZ ;  /* 0x019c30ffffff99a7 */ /* 0x000fe20008200404 */
[----:B------:R-:W-:Y:S07]  /*1c940*/  @!P1 ARRIVES.LDGSTSBAR.64.TRANSCNT [UR4+0x19c30] ;  /* 0x019c3000ff0099b0 */ /* 0x000fee0008000a84 */
[----:B------:R-:W-:Y:S05]  /*1c950*/  @P0 BRA.U.ANY `(.L_x_13358) ;  /* 0xfffffffd00e80947 */ /* 0x000fea000393ffff */
[----:B------:R-:W-:Y:S01]  /*1c960*/  NOP ;  /* 0x0000000000007918 */ /* 0x000fe20000000000 */
[----:B0-----:R-:W3:Y:S02]  /*1c970*/  LDL R0, [R1+0x60] ;  /* 0x0000600001007983 */ /* 0x001ee40000100800 */
[----:B---3--:R-:W-:-:S13]  /*1c980*/  ISETP.NE.AND P2, PT, R0, 0x3, PT ;  /* 0x000000030000780c */ /* 0x008fda0003f45270 */
[----:B------:R-:W-:Y:S05]  /*1c990*/  @!P2 BRA `(.L_x_13359) ;  /* 0x000000000004a947 */ /* 0x000fea0003800000 */
[----:B------:R-:W-:Y:S01]  /*1c9a0*/  BPT.TRAP 0x1 ;  /* 0x000000040000795c */ /* 0x000fe20000300000 */
.L_x_13359:
        /* <DEDUP_REMOVED lines=39> */
.L_x_13361:
[----:B------:R-:W-:Y:S05]  /*1cc20*/  BSYNC B6 ;  /* 0x0000000000067941 */ /* 0x000fea0003800000 */
.L_x_13360:
        /* <DEDUP_REMOVED lines=21> */
[----:B------:R-:W-:-:S04]  /*1cd80*/  ULDC.64 UR6, c[0x0][0x2c8] ;  /* 0x0000b20000067ab9 */ /* 0x000fc80000000a00 */
[----:B------:R-:W-:Y:S01]  /*1cd90*/  IADD3 R3, R3, R0, RZ ;  /* 0x0000000003037210 */ /* 0x000fe20007ffe0ff */
        /* <DEDUP_REMOVED lines=81> */
.L_x_13490:
        /* <DEDUP_REMOVED lines=12> */
.L_x_13364:
[----:B------:R-:W-:Y:S05]  /*1d370*/  BSYNC B0 ;  /* 0x0000000000007941 */ /* 0x000fea0003800000 */
.L_x_13363:
[----:B------:R-:W-:Y:S01]  /*1d380*/  NOP ;  /* 0x0000000000007918 */ /* 0x000fe20000000000 */
[----:B------:R-:W-:-:S13]  /*1d390*/  PLOP3.LUT P0, PT, PT, PT, PT, 0x80, 0x0 ;  /* 0x000000000000781c */ /* 0x000fda0003f0f070 */
.L_x_13365:
        /* <DEDUP_REMOVED lines=18> */
.L_x_13491:
[----:B------:R-:W-:Y:S05]  /*1d4c0*/  BSYNC B0 ;  /* 0x0000000000007941 */ /* 0x000fea0003800000 */
.L_x_13366:
[----:B-1----:R-:W3:Y:S04]  /*1d4d0*/  LDL.LU R3, [R1+0x40] ;  /* 0x0000400001037983 */ /* 0x002ee80000300800 */
[----:B------:R-:W4:Y:S01]  /*1d4e0*/  LDL R2, [R1+0xc] ;  /* 0x00000c0001027983 */ /* 0x000f220000100800 */
[----:B---3--:R-:W-:-:S05]  /*1d4f0*/  VIADD R20, R3, 0xfffffffe ;  /* 0xfffffffe03147836 */ /* 0x008fca0000000000 */
[----:B----4-:R-:W-:-:S13]  /*1d500*/  ISETP.GE.AND P0, PT, R20, R2, PT ;  /* 0x000000021400720c */ /* 0x010fda0003f06270 */
[----:B------:R-:W-:Y:S05]  /*1d510*/  @!P0 BRA `(.L_x_13368) ;  /* 0x00000010007c8947 */ /* 0x000fea0003800000 */
[----:B0-----:R-:W-:Y:S01]  /*1d520*/  MOV R4, R19 ;  /* 0x0000001300047202 */ /* 0x001fe20000000f00 */
[----:B------:R-:W-:-:S07]  /*1d530*/  IMAD.MOV.U32 R5, RZ, RZ, R29 ;  /* 0x000000ffff057224 */ /* 0x000fce00078e001d */
.L_x_13388:
[----:B---3--:R-:W3:Y:S01]  /*1d540*/  LDL R7, [R1+0x10] ;  /* 0x0000100001077983 */ /* 0x008ee20000100800 */
[----:B0-----:R-:W0:Y:S03]  /*1d550*/  LDC R8, c[0x0][0x430] ;  /* 0x00010c00ff087b82 */ /* 0x001e260000000800 */
[----:B------:R-:W4:Y:S01]  /*1d560*/  LDL R9, [R1+0x14] ;  /* 0x0000140001097983 */ /* 0x000f220000100800 */
[----:B------:R-:W2:Y:S03]  /*1d570*/  S2R R2, SR_TID.X ;  /* 0x0000000000027919 */ /* 0x000ea60000002100 */
[----:B------:R-:W5:Y:S04]  /*1d580*/  LDL R10, [R1+0x60] ;  /* 0x00006000010a7983 */ /* 0x000f680000100800 */
        /* <DEDUP_REMOVED lines=26> */
[----:B-----5:R-:W-:Y:S01]  /*1d730*/  ISETP.NE.AND P2, PT, R10, 0x3, PT ;  /* 0x000000030a00780c */ /* 0x020fe20003f45270 */
[----:B------:R-:W-:Y:S02]  /*1d740*/  VIADD R19, R4, 0x1 ;  /* 0x0000000104137836 */ /* 0x000fe40000000000 */
[----:B------:R-:W-:-:S03]  /*1d750*/  IMAD.MOV.U32 R0, RZ, RZ, R20 ;  /* 0x000000ffff007224 */ /* 0x000fc600078e0014 */
[----:B------:R-:W-:-:S04]  /*1d760*/  ISETP.NE.AND P0, PT, R19, 0x2, PT ;  /* 0x000000021300780c */ /* 0x000fc80003f05270 */
[----:B------:R-:W-:Y:S01]  /*1d770*/  SEL R29, RZ, 0x1, P0 ;  /* 0x00000001ff1d7807 */ /* 0x000fe20000000000 */
[----:B------:R-:W-:Y:S01]  /*1d780*/  VIADD R20, R20, 0xffffffff ;  /* 0xffffffff14147836 */ /* 0x000fe20000000000 */
[----:B------:R-:W-:Y:S02]  /*1d790*/  ISETP.GT.AND P1, PT, R0, R11, PT ;  /* 0x0000000b0000720c */ /* 0x000fe40003f24270 */
[----:B------:R-:W-:Y:S02]  /*1d7a0*/  SEL R19, R19, RZ, P0 ;  /* 0x000000ff13137207 */ /* 0x000fe40000000000 */
[----:B------:R-:W-:Y:S02]  /*1d7b0*/  LOP3.LUT R29, R5, R29, RZ, 0x3c, !PT ;  /* 0x0000001d051d7212 */ /* 0x000fe400078e3cff */
[----:B--2---:R-:W-:Y:S01]  /*1d7c0*/  SHF.R.S32.HI R18, RZ, 0x1f, R8 ;  /* 0x0000001fff127819 */ /* 0x004fe20000011408 */
[----:B------:R-:W-:Y:S06]  /*1d7d0*/  @!P2 BRA `(.L_x_13369) ;  /* 0x000000000004a947 */ /* 0x000fec0003800000 */
[----:B------:R-:W-:Y:S01]  /*1d7e0*/  BPT.TRAP 0x1 ;  /* 0x000000040000795c */ /* 0x000fe20000300000 */
.L_x_13369:
[----:B------:R-:W-:Y:S01]  /*1d7f0*/  IMAD R0, R19, 0x8, R17 ;  /* 0x0000000813007824 */ /* 0x000fe200078e0211 */
[----:B------:R-:W-:Y:S01]  /*1d800*/  SHF.L.U32 R10, R29, 0x1f, RZ ;  /* 0x0000001f1d0a7819 */ /* 0x000fe200000006ff */
[----:B------:R-:W-:Y:S01]  /*1d810*/  BSSY B0, `(.L_x_13370) ;  /* 0x0000004000007945 */ /* 0x000fe20003800000 */
[----:B------:R-:W-:Y:S02]  /*1d820*/  SHF.R.S32.HI R9, RZ, 0x1f, R7 ;  /* 0x0000001fff097819 */ /* 0x000fe40000011407 */
[----:B------:R-:W0:Y:S02]  /*1d830*/  SYNCS.PHASECHK.TRANS64.TRYWAIT P0, [R0+URZ+0x19c80], R10 ;  /* 0x019c800a000075a7 */ /* 0x000e24000800017f */
[----:B0-----:R-:W-:Y:S05]  /*1d840*/  @!P0 BRA `(.L_x_13371) ;  /* 0x0000004400108947 */ /* 0x001fea0003800000 */
.L_x_13492:
[----:B------:R-:W-:Y:S05]  /*1d850*/  BSYNC B0 ;  /* 0x0000000000007941 */ /* 0x000fea0003800000 */
.L_x_13370:
        /* <DEDUP_REMOVED lines=38> */
[----:B--2---:R-:W-:-:S05]  /*1dac0*/  IADD3 R2, P0, R11, R2, RZ ;  /* 0x000000020b027210 */ /* 0x004fca0007f1e0ff */
[----:B-1----:R-:W-:-:S05]  /*1dad0*/  IMAD.X R3, RZ, RZ, R3, P0 ;  /* 0x000000ffff037224 */ /* 0x002fca00000e0603 */
[----:B------:R-:W-:Y:S04]  /*1dae0*/  LDGSTS.E.BYPASS.LTC128B.128 [R6+0x9000], desc[UR40][R2.64], !P4 ;  /* 0x0900000002067fae */ /* 0x000fe8000e101d68 */
[----:B------:R-:W-:Y:S04]  /*1daf0*/  LDGSTS.E.BYPASS.LTC128B.128 [R6+0xa000], desc[UR40][R2.64+0x20], !P3 ;  /* 0x0a00002002067fae */ /* 0x000fe8000d901d68 */
[----:B------:R1:W-:Y:S04]  /*1db00*/  LDGSTS.E.BYPASS.LTC128B.128 [R6+0xb000], desc[UR40][R2.64+0x40], !P2 ;  /* 0x0b00004002067fae */ /* 0x0003e8000d101d68 */
[----:B-1-3--:R1:W2:Y:S02]  /*1db10*/  SHFL.IDX PT, R2, R25, 0x1, 0x1e1f ;  /* 0x003e1f0019027f89 */ /* 0x00a2a400000e0000 */
.L_x_13498:
[----:B------:R-:W3:Y:S02]  /*1db20*/  S2R R3, SR_TID.X ;  /* 0x0000000000037919 */ /* 0x000ee40000002100 */
[----:B---3--:R-:W-:-:S04]  /*1db30*/  SHF.L.U32 R3, R3, 0x4, RZ ;  /* 0x0000000403037819 */ /* 0x008fc800000006ff */
        /* <DEDUP_REMOVED lines=11> */
.L_x_13373:
        /* <DEDUP_REMOVED lines=11> */
.L_x_13374:
[----:B------:R2:W-:Y:S01]  /*1dca0*/  SYNCS.ARRIVE.TRANS64.A1T0 RZ, [R0+URZ+0x19c70], RZ ;  /* 0x019c70ff00ff79a7 */ /* 0x0005e2000810003f */
[----:B------:R-:W-:Y:S05]  /*1dcb0*/  @!P3 BRA `(.L_x_13375) ;  /* 0x000000000004b947 */ /* 0x000fea0003800000 */
[----:B------:R-:W-:Y:S01]  /*1dcc0*/  BPT.TRAP 0x1 ;  /* 0x000000040000795c */ /* 0x000fe20000300000 */
.L_x_13375:
[----:B------:R-:W3:Y:S01]  /*1dcd0*/  SYNCS.PHASECHK.TRANS64.TRYWAIT P0, [R0+URZ+0x19c40], R10 ;  /* 0x019c400a000075a7 */ /* 0x000ee2000800017f */
[----:B------:R-:W-:Y:S04]  /*1dce0*/  BSSY B0, `(.L_x_13376) ;  /* 0x0000002000007945 */ /* 0x000fe80003800000 */
[----:B---3--:R-:W-:Y:S05]  /*1dcf0*/  @!P0 BRA `(.L_x_13377) ;  /* 0x0000004000a48947 */ /* 0x008fea0003800000 */
.L_x_13499:
[----:B------:R-:W-:Y:S05]  /*1dd00*/  BSYNC B0 ;  /* 0x0000000000007941 */ /* 0x000fea0003800000 */
.L_x_13376:
        /* <DEDUP_REMOVED lines=38> */
.L_x_13505:
        /* <DEDUP_REMOVED lines=10> */
.L_x_13379:
[----:B------:R-:W-:Y:S02]  /*1e010*/  PLOP3.LUT P2, PT, P2, P0, PT, 0xa2, 0x0 ;  /* 0x000000000000781c */ /* 0x000fe40001741472 */
[----:B------:R-:W-:-:S08]  /*1e020*/  @P0 R2UR P2, UR4, R0 ;  /* 0x00000000000402ca */ /* 0x000fd00000040000 */
[----:B------:R-:W-:-:S05]  /*1e030*/  @P0 PLOP3.LUT P0, PT, P2, PT, PT, 0x80, 0x0 ;  /* 0x000000000000081c */ /* 0x000fca000170f070 */
[----:B------:R-:W-:Y:S01]  /*1e040*/  @!P2 SYNCS.ARRIVE.TRANS64.RED.A0T1 RZ, [UR4+0x19c30], RZ ;  /* 0x019c30ffffffa9a7 */ /* 0x000fe20008200404 */
[----:B------:R-:W-:Y:S07]  /*1e050*/  @!P2 ARRIVES.LDGSTSBAR.64.TRANSCNT [UR4+0x19c30] ;  /* 0x019c3000ff00a9b0 */ /* 0x000fee0008000a84 */
[----:B------:R-:W-:Y:S05]  /*1e060*/  @P0 BRA.U.ANY `(.L_x_13379) ;  /* 0xfffffffd00e80947 */ /* 0x000fea000393ffff */
[----:B------:R-:W-:Y:S01]  /*1e070*/  NOP ;  /* 0x0000000000007918 */ /* 0x000fe20000000000 */
[----:B0-----:R-:W5:Y:S02]  /*1e080*/  LDL R2, [R1+0x60] ;  /* 0x0000600001027983 */ /* 0x001f640000100800 */
[----:B-----5:R-:W-:-:S13]  /*1e090*/  ISETP.NE.AND P3, PT, R2, 0x3, PT ;  /* 0x000000030200780c */ /* 0x020fda0003f65270 */
[----:B------:R-:W-:Y:S05]  /*1e0a0*/  @!P3 BRA `(.L_x_13380) ;  /* 0x000000000004b947 */ /* 0x000fea0003800000 */
[----:B------:R-:W-:Y:S01]  /*1e0b0*/  BPT.TRAP 0x1 ;  /* 0x000000040000795c */ /* 0x000fe20000300000 */
.L_x_13380:
[----:B------:R-:W5:Y:S01]  /*1e0c0*/  LDL R2, [R1+0x50] ;  /* 0x0000500001027983 */ /* 0x000f620000100800 */
[----:B------:R0:W-:Y:S01]  /*1e0d0*/  SYNCS.ARRIVE.TRANS64.A1T0 RZ, [R0+URZ+0x19c30], RZ ;  /* 0x019c30ff00ff79a7 */ /* 0x0001e2000810003f */
[----:B-----5:R-:W-:-:S13]  /*1e0e0*/  ISETP.NE.AND P0, PT, R2, 0x3, PT ;  /* 0x000000030200780c */ /* 0x020fda0003f05270 */
[----:B0-----:R-:W-:Y:S05]  /*1e0f0*/  @!P0 BRA `(.L_x_13381) ;  /* 0x0000000000048947 */ /* 0x001fea0003800000 */
[----:B------:R-:W-:Y:S01]  /*1e100*/  BPT.TRAP 0x1 ;  /* 0x000000040000795c */ /* 0x000fe20000300000 */
.L_x_13381:
[----:B--23--:R-:W-:Y:S01]  /*1e110*/  LOP3.LUT R0, R5, 0x1, RZ, 0x3c, !PT ;  /* 0x0000000105007812 */ /* 0x00cfe200078e3cff */
[----:B------:R-:W-:Y:S01]  /*1e120*/  IMAD R2, R4, 0x8, R17 ;  /* 0x0000000804027824 */ /* 0x000fe200078e0211 */
[----:B------:R-:W-:Y:S02]  /*1e130*/  BSSY B0, `(.L_x_13382) ;  /* 0x0000004000007945 */ /* 0x000fe40003800000 */
[----:B------:R-:W-:-:S04]  /*1e140*/  SHF.L.U32 R0, R0, 0x1f, RZ ;  /* 0x0000001f00007819 */ /* 0x000fc800000006ff */
[----:B------:R-:W0:Y:S02]  /*1e150*/  SYNCS.PHASECHK.TRANS64.TRYWAIT P2, [R2+URZ+0x19c70], R0 ;  /* 0x019c7000020075a7 */ /* 0x000e24000804017f */
[----:B0-----:R-:W-:Y:S05]  /*1e160*/  @!P2 BRA `(.L_x_13383) ;  /* 0x000000400034a947 */ /* 0x001fea0003800000 */
.L_x_13506:
[----:B------:R-:W-:Y:S05]  /*1e170*/  BSYNC B0 ;  /* 0x0000000000007941 */ /* 0x000fea0003800000 */
.L_x_13382:
[----:B------:R-:W2:Y:S02]  /*1e180*/  LDL R3, [R1+0x60] ;  /* 0x0000600001037983 */ /* 0x000ea40000100800 */
[----:B--2---:R-:W-:-:S13]  /*1e190*/  ISETP.NE.AND P2, PT, R3, 0x3, PT ;  /* 0x000000030300780c */ /* 0x004fda0003f45270 */
[----:B------:R-:W-:Y:S05]  /*1e1a0*/  @!P2 BRA `(.L_x_13384) ;  /* 0x000000000004a947 */ /* 0x000fea0003800000 */
[----:B------:R-:W-:Y:S01]  /*1e1b0*/  BPT.TRAP 0x1 ;  /* 0x000000040000795c */ /* 0x000fe20000300000 */
.L_x_13384:
[----:B------:R-:W-:Y:S01]  /*1e1c0*/  SHF.L.U32 R3, R5, 0x1f, RZ ;  /* 0x0000001f05037819 */ /* 0x000fe200000006ff */
[----:B0-----:R-:W-:-:S03]  /*1e1d0*/  IMAD R0, R4, 0x3000, RZ ;  /* 0x0000300004007824 */ /* 0x001fc600078e02ff */
[----:B------:R-:W0:Y:S02]  /*1e1e0*/  SYNCS.PHASECHK.TRANS64.TRYWAIT P2, [R2+URZ+0x19c60], R3 ;  /* 0x019c6003020075a7 */ /* 0x000e24000804017f */
[----:B0-----:R-:W-:Y:S05]  /*1e1f0*/  @!P2 BRA `(.L_x_13385) ;  /* 0x000000400024a947 */ /* 0x001fea0003800000 */
.L_x_13507:
[----:B------:R-:W2:Y:S04]  /*1e200*/  LDL R13, [R1] ;  /* 0x00000000010d7983 */ /* 0x000ea80000100800 */
[----:B------:R-:W3:Y:S01]  /*1e210*/  LDL R14, [R1+0x1c] ;  /* 0x00001c00010e7983 */ /* 0x000ee20000100800 */
[----:B0-----:R-:W-:Y:S01]  /*1e220*/  LOP3.LUT R3, R0, R23, RZ, 0xfc, !PT ;  /* 0x0000001700037212 */ /* 0x001fe200078efcff */
[----:B------:R-:W-:Y:S05]  /*1e230*/  WARPSYNC.ALL ;  /* 0x0000000000007948 */ /* 0x000fea0003800000 */
[----:B------:R-:W-:Y:S01]  /*1e240*/  IMAD.IADD R3, R17, 0x1, R3 ;  /* 0x0000000111037824 */ /* 0x000fe200078e0203 */
[----:B------:R-:W5:Y:S04]  /*1e250*/  LDL R12, [R1+0x60] ;  /* 0x00006000010c7983 */ /* 0x000f680000100800 */
[----:B----4-:R-:W0:Y:S02]  /*1e260*/  LDSM.16.MT88.4 R4, [R3+0x9000] ;  /* 0x009000000304783b */ /* 0x010e240000004200 */
[----:B0-----:R-:W-:-:S02]  /*1e270*/  PRMT R8, R4, 0x6420, R5 ;  /* 0x0000642004087816 */ /* 0x001fc40000000005 */
[----:B------:R-:W-:Y:S02]  /*1e280*/  PRMT R9, R4, 0x7531, R5 ;  /* 0x0000753104097816 */ /* 0x000fe40000000005 */
[C-C-:B------:R-:W-:Y:S02]  /*1e290*/  PRMT R10, R6.reuse, 0x6420, R7.reuse ;  /* 0x00006420060a7816 */ /* 0x140fe40000000007 */
[----:B------:R-:W-:Y:S02]  /*1e2a0*/  PRMT R11, R6, 0x7531, R7 ;  /* 0x00007531060b7816 */ /* 0x000fe40000000007 */
[----:B--2---:R-:W-:-:S05]  /*1e2b0*/  LOP3.LUT R3, R0, R13, RZ, 0xfc, !PT ;  /* 0x0000000d00037212 */ /* 0x004fca00078efcff */
[----:B------:R-:W-:-:S05]  /*1e2c0*/  IMAD.IADD R3, R22, 0x1, R3 ;  /* 0x0000000116037824 */ /* 0x000fca00078e0203 */
[----:B------:R0:W-:Y:S01]  /*1e2d0*/  STSM.16.M88.4 [R3], R8 ;  /* 0x0000000803007844 */ /* 0x0001e20000000200 */
[----:B-----5:R-:W-:Y:S01]  /*1e2e0*/  ISETP.NE.AND P2, PT, R12, 0x3, PT ;  /* 0x000000030c00780c */ /* 0x020fe20003f45270 */
        /* <DEDUP_REMOVED lines=55> */
.L_x_13386:
[----:B--2---:R2:W-:Y:S01]  /*1e660*/  SYNCS.ARRIVE.TRANS64.A1T0 RZ, [R2+URZ+0x19c50], RZ ;  /* 0x019c50ff02ff79a7 */ /* 0x0045e2000810003f */
[----:B------:R-:W-:Y:S06]  /*1e670*/  BAR.SYNC.DEFER_BLOCKING 0x2, 0x80 ;  /* 0x0082000000007b1d */ /* 0x000fec0000010000 */
[----:B------:R-:W-:Y:S05]  /*1e680*/  @!P0 BRA `(.L_x_13387) ;  /* 0x0000000000048947 */ /* 0x000fea0003800000 */
[----:B------:R-:W-:Y:S01]  /*1e690*/  BPT.TRAP 0x1 ;  /* 0x000000040000795c */ /* 0x000fe20000300000 */
.L_x_13387:
[----:B------:R-:W3:Y:S01]  /*1e6a0*/  LDL R0, [R1+0x18] ;  /* 0x0000180001007983 */ /* 0x000ee20000100800 */
[----:B--2---:R-:W-:Y:S01]  /*1e6b0*/  IADD3 R2, R2, 0x19c80, RZ ;  /* 0x00019c8002027810 */ /* 0x004fe20007ffe0ff */
[----:B------:R-:W-:Y:S02]  /*1e6c0*/  IMAD.MOV.U32 R4, RZ, RZ, R19 ;  /* 0x000000ffff047224 */ /* 0x000fe400078e0013 */
[----:B------:R-:W-:Y:S01]  /*1e6d0*/  IMAD.MOV.U32 R5, RZ, RZ, R29 ;  /* 0x000000ffff057224 */ /* 0x000fe200078e001d */
[----:B---3--:R-:W-:-:S04]  /*1e6e0*/  PRMT R2, R0, 0x654, R2 ;  /* 0x0000065400027816 */ /* 0x008fc80000000002 */
[----:B------:R3:W-:Y:S01]  /*1e6f0*/  SYNCS.ARRIVE.TRANS64.RED.A1T0 RZ, [R2+URZ], RZ ;  /* 0x000000ff02ff79a7 */ /* 0x0007e2000810043f */
[----:B------:R-:W-:Y:S05]  /*1e700*/  @P1 BRA `(.L_x_13388) ;  /* 0xffffffec008c1947 */ /* 0x000fea000383ffff */
.L_x_13368:
[----:B--2---:R-:W3:Y:S02]  /*1e710*/  S2R R0, SR_TID.X ;  /* 0x0000000000007919 */ /* 0x004ee40000002100 */
[----:B---3--:R-:W-:Y:S02]  /*1e720*/  LOP3.LUT R2, R0, 0x7f, RZ, 0xc0, !PT ;  /* 0x0000007f00027812 */ /* 0x008fe400078ec0ff */
[----:B------:R-:W2:Y:S01]  /*1e730*/  LDL R0, [R1+0x50] ;  /* 0x0000500001007983 */ /* 0x000ea20000100800 */
[----:B------:R-:W-:Y:S01]  /*1e740*/  BSSY B0, `(.L_x_13389) ;  /* 0x0000010000007945 */ /* 0x000fe20003800000 */
[----:B------:R-:W-:Y:S02]  /*1e750*/  ISETP.NE.AND P1, PT, R2, RZ, PT ;  /* 0x000000ff0200720c */ /* 0x000fe40003f25270 */
[----:B--2---:R-:W-:-:S11]  /*1e760*/  ISETP.NE.AND P0, PT, R0, 0x3, PT ;  /* 0x000000030000780c */ /* 0x004fd60003f05270 */
[----:B------:R-:W-:Y:S05]  /*1e770*/  @P1 BRA `(.L_x_13390) ;  /* 0x0000000000301947 */ /* 0x000fea0003800000 */
[----:B------:R-:W2:Y:S01]  /*1e780*/  S2R R2, SR_LANEID ;  /* 0x0000000000027919 */ /* 0x000ea20000000000 */
[----:B------:R-:W-:Y:S01]  /*1e790*/  VOTEU.ANY UR4, UPT, PT ;  /* 0x0000000000047886 */ /* 0x000fe200038e0100 */
[----:B0-----:R-:W0:Y:S01]  /*1e7a0*/  LDC.64 R4, c[0x0][0xc60] ;  /* 0x00031800ff047b82 */ /* 0x001e220000000a00 */
[----:B------:R-:W2:Y:S02]  /*1e7b0*/  FLO.U32 R0, UR4 ;  /* 0x0000000400007d00 */ /* 0x000ea400080e0000 */
[----:B--2---:R-:W-:-:S06]  /*1e7c0*/  ISETP.EQ.U32.AND P1, PT, R0, R2, PT ;  /* 0x000000020000720c */ /* 0x004fcc0003f22070 */
[----:B------:R-:W0:Y:S07]  /*1e7d0*/  POPC R2, UR4 ;  /* 0x0000000400027d09 */ /* 0x000e2e0008000000 */
[----:B0-----:R-:W2:Y:S04]  /*1e7e0*/  @P1 ATOMG.E.ADD.STRONG.GPU PT, R2, desc[UR40][R4.64], R2 ;  /* 0x00000002040219a8 */ /* 0x001ea800081ee1e8 */
[----:B--2---:R0:W2:Y:S02]  /*1e7f0*/  SHFL.IDX PT, R2, R2, R0, 0x1f ;  /* 0x00001f0002027589 */ /* 0x0040a400000e0000 */
[----:B0-----:R-:W0:Y:S02]  /*1e800*/  S2R R0, SR_LTMASK ;  /* 0x0000000000007919 */ /* 0x001e240000003900 */
[----:B0-----:R-:W-:-:S06]  /*1e810*/  LOP3.LUT R0, R0, UR4, RZ, 0xc0, !PT ;  /* 0x0000000400007c12 */ /* 0x001fcc000f8ec0ff */
[----:B------:R-:W2:Y:S02]  /*1e820*/  POPC R0, R0 ;  /* 0x0000000000007309 */ /* 0x000ea40000000000 */
[----:B--2---:R-:W-:-:S07]  /*1e830*/  IADD3 R24, R2, UR36, R0 ;  /* 0x0000002402187c10 */ /* 0x004fce000fffe000 */
.L_x_13390:
[----:B------:R-:W-:Y:S05]  /*1e840*/  BSYNC B0 ;  /* 0x0000000000007941 */ /* 0x000fea0003800000 */
.L_x_13389:
[----:B------:R-:W-:Y:S05]  /*1e850*/  @!P0 BRA `(.L_x_13391) ;  /* 0x0000000000048947 */ /* 0x000fea0003800000 */
[----:B------:R-:W-:Y:S01]  /*1e860*/  BPT.TRAP 0x1 ;  /* 0x000000040000795c */ /* 0x000fe20000300000 */
.L_x_13391:
[----:B------:R-:W-:Y:S01]  /*1e870*/  LOP3.LUT R2, R29, 0x1, RZ, 0x3c, !PT ;  /* 0x000000011d027812 */ /* 0x000fe200078e3cff */
[----:B------:R-:W-:Y:S01]  /*1e880*/  IMAD R0, R19, 0x8, R17 ;  /* 0x0000000813007824 */ /* 0x000fe200078e0211 */
[----:B------:R-:W-:Y:S02]  /*1e890*/  BSSY B0, `(.L_x_13392) ;  /* 0x0000004000007945 */ /* 0x000fe40003800000 */
[----:B------:R-:W-:-:S04]  /*1e8a0*/  SHF.L.U32 R2, R2, 0x1f, RZ ;  /* 0x0000001f02027819 */ /* 0x000fc800000006ff */
[----:B------:R-:W2:Y:S02]  /*1e8b0*/  SYNCS.PHASECHK.TRANS64.TRYWAIT P1, [R0+URZ+0x19c70], R2 ;  /* 0x019c7002000075a7 */ /* 0x000ea4000802017f */
[----:B--2---:R-:W-:Y:S05]  /*1e8c0*/  @!P1 BRA `(.L_x_13393) ;  /* 0x0000003800849947 */ /* 0x004fea0003800000 */
.L_x_13508:
[----:B------:R-:W-:Y:S05]  /*1e8d0*/  BSYNC B0 ;  /* 0x0000000000007941 */ /* 0x000fea0003800000 */
.L_x_13392:
[----:B0-----:R-:W3:Y:S02]  /*1e8e0*/  LDL R3, [R1+0x60] ;  /* 0x0000600001037983 */ /* 0x001ee40000100800 */
[----:B---3--:R-:W-:-:S13]  /*1e8f0*/  ISETP.NE.AND P1, PT, R3, 0x3, PT ;  /* 0x000000030300780c */ /* 0x008fda0003f25270 */
[----:B------:R-:W-:Y:S05]  /*1e900*/  @!P1 BRA `(.L_x_13394) ;  /* 0x0000000000049947 */ /* 0x000fea0003800000 */
[----:B------:R-:W-:Y:S01]  /*1e910*/  BPT.TRAP 0x1 ;  /* 0x000000040000795c */ /* 0x000fe20000300000 */
.L_x_13394:
[----:B--2---:R-:W-:-:S04]  /*1e920*/  SHF.L.U32 R2, R29, 0x1f, RZ ;  /* 0x0000001f1d027819 */ /* 0x004fc800000006ff */
[----:B------:R-:W0:Y:S02]  /*1e930*/  SYNCS.PHASECHK.TRANS64.TRYWAIT P1, [R0+URZ+0x19c60], R2 ;  /* 0x019c6002000075a7 */ /* 0x000e24000802017f */
[----:B0-----:R-:W-:Y:S05]  /*1e940*/  @!P1 BRA `(.L_x_13395) ;  /* 0x0000003800789947 */ /* 0x001fea0003800000 */
.L_x_13509:
[----:B------:R-:W2:Y:S04]  /*1e950*/  LDL R13, [R1] ;  /* 0x00000000010d7983 */ /* 0x000ea80000100800 */
[----:B------:R-:W3:Y:S01]  /*1e960*/  LDL R14, [R1+0x1c] ;  /* 0x00001c00010e7983 */ /* 0x000ee20000100800 */
[----:B0-----:R-:W-:-:S03]  /*1e970*/  IMAD R2, R19, 0x3000, RZ ;  /* 0x0000300013027824 */ /* 0x001fc600078e02ff */
[----:B------:R-:W4:Y:S01]  /*1e980*/  LDL R12, [R1+0x60] ;  /* 0x00006000010c7983 */ /* 0x000f220000100800 */
        /* <DEDUP_REMOVED lines=9> */
[----:B------:R-:W-:Y:S01]  /*1ea20*/  IMAD.IADD R3, R22, 0x1, R3 ;  /* 0x0000000116037824 */ /* 0x000fe200078e0203 */
[----:B----4-:R-:W-:-:S04]  /*1ea30*/  ISETP.NE.AND P1, PT, R12, 0x3, PT ;  /* 0x000000030c00780c */ /* 0x010fc80003f25270 */
        /* <DEDUP_REMOVED lines=56> */
.L_x_13396:
[----:B--2---:R2:W-:Y:S01]  /*1edc0*/  SYNCS.ARRIVE.TRANS64.A1T0 RZ, [R0+URZ+0x19c50], RZ ;  /* 0x019c50ff00ff79a7 */ /* 0x0045e2000810003f */
[----:B------:R-:W-:Y:S06]  /*1edd0*/  BAR.SYNC.DEFER_BLOCKING 0x2, 0x80 ;  /* 0x0082000000007b1d */ /* 0x000fec0000010000 */
[----:B------:R-:W-:Y:S05]  /*1ede0*/  @!P0 BRA `(.L_x_13397) ;  /* 0x0000000000048947 */ /* 0x000fea0003800000 */
[----:B------:R-:W-:Y:S01]  /*1edf0*/  BPT.TRAP 0x1 ;  /* 0x000000040000795c */ /* 0x000fe20000300000 */
.L_x_13397:
        /* <DEDUP_REMOVED lines=9> */
.L_x_13338:
        /* <DEDUP_REMOVED lines=13> */
.L_x_13398:
        /* <DEDUP_REMOVED lines=20> */
[----:B-1----:R0:W-:Y:S02]  /*1f0a0*/  SHFL.IDX PT, R8, R24, 0x1, 0x1f ;  /* 0x00201f0018087f89 */ /* 0x0021e400000e0000 */
[----:B0-----:R-:W-:Y:S01]  /*1f0b0*/  IMAD.MOV.U32 R24, RZ, RZ, RZ ;  /* 0x000000ffff187224 */ /* 0x001fe200078e00ff */
[----:B---3--:R-:W-:Y:S01]  /*1f0c0*/  @!P1 MOV R5, R6 ;  /* 0x0000000600059202 */ /* 0x008fe20000000f00 */
[----:B------:R-:W-:-:S02]  /*1f0d0*/  IMAD.MOV.U32 R6, RZ, RZ, RZ ;  /* 0x000000ffff067224 */ /* 0x000fc400078e00ff */
        /* <DEDUP_REMOVED lines=19> */
.L_x_13519:
[----:B------:R-:W-:Y:S02]  /*1f210*/  ULDC UR4, c[0x0][0xc38] ;  /* 0x00030e0000047ab9 */ /* 0x000fe40000000800 */
[----:B------:R-:W-:-:S04]  /*1f220*/  IMAD.U32 R7, RZ, RZ, UR4 ;  /* 0x00000004ff077e24 */ /* 0x000fc8000f8e00ff */
[----:B-1----:R-:W-:-:S04]  /*1f230*/  IMAD R3, R3, R7, RZ ;  /* 0x0000000703037224 */ /* 0x002fc800078e02ff */
[----:B------:R-:W-:-:S05]  /*1f240*/  IMAD.IADD R4, R8, 0x1, R3 ;  /* 0x0000000108047824 */ /* 0x000fca00078e0203 */
[----:B------:R-:W-:-:S13]  /*1f250*/  ISETP.GT.AND P6, PT, R4, R0, PT ;  /* 0x000000000400720c */ /* 0x000fda0003fc4270 */
[----:B------:R-:W-:Y:S05]  /*1f260*/  @P6 BRA `(.L_x_13401) ;  /* 0x0000000000a46947 */ /* 0x000fea0003800000 */
.L_x_13404:
        /* <DEDUP_REMOVED lines=34> */
[----:B------:R0:W1:Y:S02]  /*1f490*/  SHFL.IDX PT, R3, R2, 0x1f, 0x1f ;  /* 0x03e01f0002037f89 */ /* 0x00006400000e0000 */
.L_x_13527:
[----:B------:R-:W-:Y:S02]  /*1f4a0*/  ULDC UR4, c[0x0][0xc38] ;  /* 0x00030e0000047ab9 */ /* 0x000fe40000000800 */
[----:B------:R-:W-:-:S04]  /*1f4b0*/  IMAD.U32 R7, RZ, RZ, UR4 ;  /* 0x00000004ff077e24 */ /* 0x000fc8000f8e00ff */
[----:B-1----:R-:W-:-:S04]  /*1f4c0*/  IMAD R3, R3, R7, RZ ;  /* 0x0000000703037224 */ /* 0x002fc800078e02ff */
[----:B------:R-:W-:-:S05]  /*1f4d0*/  IMAD.IADD R4, R3, 0x1, R4 ;  /* 0x0000000103047824 */ /* 0x000fca00078e0204 */
[----:B------:R-:W-:-:S13]  /*1f4e0*/  ISETP.GT.AND P6, PT, R4, R0, PT ;  /* 0x000000000400720c */ /* 0x000fda0003fc4270 */
[----:B------:R-:W-:Y:S05]  /*1f4f0*/  @!P6 BRA `(.L_x_13404) ;  /* 0xfffffffc005ce947 */ /* 0x000fea000383ffff */
.L_x_13401:
        /* <DEDUP_REMOVED lines=10> */
.L_x_13532:
[----:B------:R-:W-:-:S13]  /*1f5a0*/  ISETP.NE.AND P0, PT, R3, RZ, PT ;  /* 0x000000ff0300720c */ /* 0x000fda0003f05270 */
[----:B------:R-:W-:Y:S05]  /*1f5b0*/  @!P0 BRA `(.L_x_13406) ;  /* 0x0000000000148947 */ /* 0x000fea0003800000 */
[----:B------:R-:W-:Y:S01]  /*1f5c0*/  UMOV UR4, 0xffffffff ;  /* 0xffffffff00047882 */ /* 0x000fe20000000000 */
[----:B-1----:R-:W-:Y:S02]  /*1f5d0*/  VIADD R4, R4, 0xffffffff ;  /* 0xffffffff04047836 */ /* 0x002fe40000000000 */
[----:B------:R-:W-:Y:S05]  /*1f5e0*/  BRA.DIV UR4, `(.L_x_13407) ;  /* 0x0000003604f47947 */ /* 0x000fea000b800000 */
[----:B0-----:R0:W1:Y:S02]  /*1f5f0*/  SHFL.IDX PT, R2, R2, R4, 0x1f ;  /* 0x00001f0402027589 */ /* 0x00106400000e0000 */
.L_x_13535:
[----:B-1----:R-:W-:-:S07]  /*1f600*/  IMAD.MOV.U32 R24, RZ, RZ, R2 ;  /* 0x000000ffff187224 */ /* 0x002fce00078e0002 */
.L_x_13406:
        /* <DEDUP_REMOVED lines=25> */
[----:B------:R-:W-:Y:S01]  /*1f7a0*/  @P0 IADD3 R8, R8, 0x1, RZ ;  /* 0x0000000108080810 */ /* 0x000fe20007ffe0ff */
        /* <DEDUP_REMOVED lines=34> */
.L_x_13408:
        /* <DEDUP_REMOVED lines=61> */
.L_x_13409:
[----:B------:R-:W-:-:S05]  /*1fda0*/  LOP3.LUT R0, RZ, R0, RZ, 0x33, !PT ;  /* 0x00000000ff007212 */ /* 0x000fca00078e33ff */
[----:B------:R-:W-:Y:S01]  /*1fdb0*/  IMAD.IADD R25, R5, 0x1, R0 ;  /* 0x0000000105197824 */ /* 0x000fe200078e0200 */
[----:B------:R-:W-:Y:S06]  /*1fdc0*/  BRA `(.L_x_13410) ;  /* 0x00000000001c7947 */ /* 0x000fec0003800000 */
.L_x_13402:
[----:B------:R-:W-:Y:S01]  /*1fdd0*/  UMOV UR4, URZ ;  /* 0x0000003f00047c82 */ /* 0x000fe20008000000 */
[----:B------:R-:W-:Y:S01]  /*1fde0*/  UMOV UR5, URZ ;  /* 0x0000003f00057c82 */ /* 0x000fe20008000000 */
[----:B------:R-:W-:Y:S01]  /*1fdf0*/  ULDC UR6, c[0x0][0xc3c] ;  /* 0x00030f0000067ab9 */ /* 0x000fe20000000800 */
[----:B------:R-:W-:Y:S01]  /*1fe00*/  IMAD.MOV.U32 R24, RZ, RZ, R0 ;  /* 0x000000ffff187224 */ /* 0x000fe200078e0000 */
[----:B------:R-:W-:Y:S01]  /*1fe10*/  MOV R27, UR6 ;  /* 0x00000006001b7c02 */ /* 0x000fe20008000f00 */
[----:B------:R-:W-:Y:S02]  /*1fe20*/  IMAD.U32 R25, RZ, RZ, UR4 ;  /* 0x00000004ff197e24 */ /* 0x000fe4000f8e00ff */
[----:B------:R-:W-:-:S07]  /*1fe30*/  IMAD.U32 R26, RZ, RZ, UR5 ;  /* 0x00000005ff1a7e24 */ /* 0x000fce000f8e00ff */
.L_x_13410:
        /* <DEDUP_REMOVED lines=12> */
.L_x_13399:
[----:B------:R-:W-:Y:S02]  /*1ff00*/  ULDC UR4, c[0x0][0xc3c] ;  /* 0x00030f0000047ab9 */ /* 0x000fe40000000800 */
[----:B-1----:R-:W-:-:S13]  /*1ff10*/  ISETP.GE.AND P0, PT, R27, UR4, PT ;  /* 0x000000041b007c0c */ /* 0x002fda000bf06270 */
[----:B------:R-:W-:Y:S05]  /*1ff20*/  @!P0 BRA `(.L_x_13411) ;  /* 0xffffff9400048947 */ /* 0x000fea000383ffff */
[----:B------:R-:W-:Y:S05]  /*1ff30*/  BSYNC B7 ;  /* 0x0000000000077941 */ /* 0x000fea0003800000 */
.L_x_13289:
[----:B--2---:R-:W2:Y:S01]  /*1ff40*/  LDL.LU R0, [R1+0x58] ;  /* 0x0000580001007983 */ /* 0x004ea20000300800 */
[----:B------:R-:W-:Y:S01]  /*1ff50*/  BSSY B0, `(.L_x_13412) ;  /* 0x000000b000007945 */ /* 0x000fe20003800000 */
[----:B------:R-:W1:Y:S01]  /*1ff60*/  S2R R5, SR_CgaCtaId ;  /* 0x0000000000057919 */ /* 0x000e620000008800 */
[----:B--2---:R-:W-:-:S05]  /*1ff70*/  VIADD R0, R0, 0x1 ;  /* 0x0000000100007836 */ /* 0x004fca0000000000 */
[----:B0--3--:R-:W-:-:S04]  /*1ff80*/  LEA.HI R2, R0, R0, RZ, 0x1 ;  /* 0x0000000000027211 */ /* 0x009fc800078f08ff */
[----:B------:R-:W-:Y:S02]  /*1ff90*/  LOP3.LUT R3, R2, 0xfffffffe, RZ, 0xc0, !PT ;  /* 0xfffffffe02037812 */ /* 0x000fe400078ec0ff */
[----:B------:R-:W-:-:S03]  /*1ffa0*/  MOV R2, 0x400 ;  /* 0x0000040000027802 */ /* 0x000fc60000000f00 */
[----:B------:R-:W-:Y:S01]  /*1ffb0*/  IMAD.IADD R0, R0, 0x1, -R3 ;  /* 0x0000000100007824 */ /* 0x000fe200078e0a03 */
[----:B-1----:R-:W-:-:S04]  /*1ffc0*/  LEA R5, R5, R2, 0x18 ;  /* 0x0000000205057211 */ /* 0x002fc800078ec0ff */
[----:B------:R-:W-:-:S04]  /*1ffd0*/  SHF.L.U32 R0, R0, 0x1f, RZ ;  /* 0x0000001f00007819 */ /* 0x000fc800000006ff */
[----:B------:R-:W0:Y:S02]  /*1ffe0*/  SYNCS.PHASECHK.TRANS64.TRYWAIT P0, [R5+URZ+0x19c20], R0 ;  /* 0x019c2000050075a7 */ /* 0x000e24000800017f */
[----:B0-----:R-:W-:Y:S05]  /*1fff0*/  @!P0 BRA `(.L_x_13413) ;  /* 0x0000002c009c8947 */ /* 0x001fea0003800000 */
.L_x_13536:
[----:B------:R-:W-:Y:S05]  /*20000*/  BSYNC B0 ;  /* 0x0000000000007941 */ /* 0x000fea0003800000 */
.L_x_13412:
[----:B------:R-:W-:-:S03]  /*20010*/  UMOV UR4, 0xffffffff ;  /* 0xffffffff00047882 */ /* 0x000fc60000000000 */
[----:B------:R-:W-:Y:S05]  /*20020*/  BRA.DIV UR4, `(.L_x_13414) ;  /* 0x0000002e04a47947 */ /* 0x000fea000b800000 */
[----:B0-----:R-:W0:Y:S02]  /*20030*/  S2R R0, SR_TID.X ;  /* 0x0000000000007919 */ /* 0x001e240000002100 */
[----:B0-----:R-:W-:-:S04]  /*20040*/  SHF.R.U32.HI R0, RZ, 0x5, R0 ;  /* 0x00000005ff007819 */ /* 0x001fc80000011600 */
[----:B------:R-:W-:-:S05]  /*20050*/  LOP3.LUT R0, R0, 0x3, RZ, 0xc0, !PT ;  /* 0x0000000300007812 */ /* 0x000fca00078ec0ff */
[----:B------:R0:W1:Y:S02]  /*20060*/  SHFL.IDX PT, R14, R0, RZ, 0x1f ;  /* 0x00001fff000e7589 */ /* 0x00006400000e0000 */
.L_x_13539:
[----:B-1----:R-:W-:-:S13]  /*20070*/  ISETP.NE.AND P0, PT, R14, RZ, PT ;  /* 0x000000ff0e00720c */ /* 0x002fda0003f05270 */
[----:B------:R-:W-:Y:S05]  /*20080*/  @P0 BRA `(.L_x_13138) ;  /* 0x0000000000a80947 */ /* 0x000fea0003800000 */
[----:B------:R-:W-:-:S03]  /*20090*/  UMOV UR4, 0xffffffff ;  /* 0xffffffff00047882 */ /* 0x000fc60000000000 */
[----:B------:R-:W-:Y:S05]  /*200a0*/  BRA.DIV UR4, `(.L_x_13415) ;  /* 0x0000002e04b87947 */ /* 0x000fea000b800000 */
[----:B------:R-:W-:-:S13]  /*200b0*/  ELECT P6, URZ, PT ;  /* 0x00000000003f782f */ /* 0x000fda00038c0000 */
.L_x_13542:
[----:B------:R-:W-:Y:S05]  /*200c0*/  @!P6 BRA `(.L_x_13138) ;  /* 0x000000000098e947 */ /* 0x000fea0003800000 */
[----:B0-----:R-:W2:Y:S02]  /*200d0*/  LDL.LU R0, [R1+0x2c] ;  /* 0x00002c0001007983 */ /* 0x001ea40000300800 */
[----:B--2---:R-:W-:-:S04]  /*200e0*/  LOP3.LUT R0, R0, 0x2, RZ, 0xfc, !PT ;  /* 0x0000000200007812 */ /* 0x004fc800078efcff */
[----:B------:R-:W-:-:S13]  /*200f0*/  ISETP.NE.AND P0, PT, R0, 0x3, PT ;  /* 0x000000030000780c */ /* 0x000fda0003f05270 */
[----:B------:R-:W-:Y:S05]  /*20100*/  @!P0 BRA `(.L_x_13416) ;  /* 0x0000000000048947 */ /* 0x000fea0003800000 */
[----:B------:R-:W-:Y:S01]  /*20110*/  BPT.TRAP 0x1 ;  /* 0x000000040000795c */ /* 0x000fe20000300000 */
.L_x_13416:
[----:B------:R-:W-:Y:S01]  /*20120*/  IMAD R3, R19, 0x8, R5 ;  /* 0x0000000813037824 */ /* 0x000fe200078e0205 */
[----:B------:R-:W-:Y:S01]  /*20130*/  SHF.L.U32 R2, R29, 0x1f, RZ ;  /* 0x0000001f1d027819 */ /* 0x000fe200000006ff */
[----:B------:R-:W-:-:S03]  /*20140*/  VIADD R19, R19, 0x1 ;  /* 0x0000000113137836 */ /* 0x000fc60000000000 */
[----:B------:R-:W0:Y:S02]  /*20150*/  SYNCS.PHASECHK.TRANS64.TRYWAIT P1, [R3+URZ+0x19c40], R2 ;  /* 0x019c4002030075a7 */ /* 0x000e24000802017f */
[----:B------:R-:W-:-:S04]  /*20160*/  ISETP.NE.AND P2, PT, R19, 0x2, PT ;  /* 0x000000021300780c */ /* 0x000fc80003f45270 */
[----:B------:R-:W-:Y:S01]  /*20170*/  SEL R0, RZ, 0x1, P2 ;  /* 0x00000001ff007807 */ /* 0x000fe20001000000 */
[----:B0-----:R-:W-:Y:S08]  /*20180*/  @!P1 BRA `(.L_x_13417) ;  /* 0x0000002c00a09947 */ /* 0x001ff00003800000 */
.L_x_13543:
[----:B------:R-:W-:Y:S02]  /*20190*/  SEL R19, R19, RZ, P2 ;  /* 0x000000ff13137207 */ /* 0x000fe40001000000 */
[----:B------:R-:W-:Y:S01]  /*201a0*/  LOP3.LUT R0, R29, R0, RZ, 0x3c, !PT ;  /* 0x000000001d007212 */ /* 0x000fe200078e3cff */
[----:B------:R-:W-:Y:S06]  /*201b0*/  @!P0 BRA `(.L_x_13418) ;  /* 0x0000000000048947 */ /* 0x000fec0003800000 */
[----:B------:R-:W-:Y:S01]  /*201c0*/  BPT.TRAP 0x1 ;  /* 0x000000040000795c */ /* 0x000fe20000300000 */
.L_x_13418:
[----:B------:R-:W-:Y:S01]  /*201d0*/  IMAD R19, R19, 0x8, R5 ;  /* 0x0000000813137824 */ /* 0x000fe200078e0205 */
[----:B------:R-:W-:-:S04]  /*201e0*/  SHF.L.U32 R0, R0, 0x1f, RZ ;  /* 0x0000001f00007819 */ /* 0x000fc800000006ff */
[----:B------:R-:W1:Y:S02]  /*201f0*/  SYNCS.PHASECHK.TRANS64.TRYWAIT P1, [R19+URZ+0x19c40], R0 ;  /* 0x019c4000130075a7 */ /* 0x000e64000802017f */
[----:B-1----:R-:W-:Y:S05]  /*20200*/  @!P1 BRA `(.L_x_13419) ;  /* 0x0000002c00949947 */ /* 0x002fea0003800000 */
.L_x_13544:
[----:B------:R-:W-:Y:S05]  /*20210*/  @!P0 BRA `(.L_x_13420) ;  /* 0x0000000000048947 */ /* 0x000fea0003800000 */
[----:B------:R-:W-:Y:S01]  /*20220*/  BPT.TRAP 0x1 ;  /* 0x000000040000795c */ /* 0x000fe20000300000 */
.L_x_13420:
[----:B------:R-:W2:Y:S02]  /*20230*/  SYNCS.PHASECHK.TRANS64.TRYWAIT P1, [R3+URZ+0x19c60], R2 ;  /* 0x019c6002030075a7 */ /* 0x000ea4000802017f */
[----:B--2---:R-:W-:Y:S05]  /*20240*/  @!P1 BRA `(.L_x_13421) ;  /* 0x0000002c00989947 */ /* 0x004fea0003800000 */
.L_x_13545:
[----:B------:R-:W-:Y:S05]  /*20250*/  @!P0 BRA `(.L_x_13422) ;  /* 0x0000000000048947 */ /* 0x000fea0003800000 */
[----:B------:R-:W-:Y:S01]  /*20260*/  BPT.TRAP 0x1 ;  /* 0x000000040000795c */ /* 0x000fe20000300000 */
.L_x_13422:
[----:B------:R-:W3:Y:S02]  /*20270*/  SYNCS.PHASECHK.TRANS64.TRYWAIT P1, [R19+URZ+0x19c60], R0 ;  /* 0x019c6000130075a7 */ /* 0x000ee4000802017f */
[----:B---3--:R-:W-:Y:S05]  /*20280*/  @!P1 BRA `(.L_x_13423) ;  /* 0x0000002c009c9947 */ /* 0x008fea0003800000 */
.L_x_13546:
[----:B------:R-:W-:Y:S05]  /*20290*/  @!P0 BRA `(.L_x_13424) ;  /* 0x0000000000048947 */ /* 0x000fea0003800000 */
[----:B------:R-:W-:Y:S01]  /*202a0*/  BPT.TRAP 0x1 ;  /* 0x000000040000795c */ /* 0x000fe20000300000 */
.L_x_13424:
[----:B------:R-:W4:Y:S02]  /*202b0*/  SYNCS.PHASECHK.TRANS64.TRYWAIT P1, [R3+URZ+0x19c80], R2 ;  /* 0x019c8002030075a7 */ /* 0x000f24000802017f */
[----:B----4-:R-:W-:Y:S05]  /*202c0*/  @!P1 BRA `(.L_x_13425) ;  /* 0x0000002c00a09947 */ /* 0x010fea0003800000 */
.L_x_13547:
[----:B------:R-:W-:Y:S05]  /*202d0*/  @!P0 BRA `(.L_x_13426) ;  /* 0x0000000000048947 */ /* 0x000fea0003800000 */
[----:B------:R-:W-:Y:S01]  /*202e0*/  BPT.TRAP 0x1 ;  /* 0x000000040000795c */ /* 0x000fe20000300000 */
.L_x_13426:
[----:B------:R0:W0:Y:S02]  /*202f0*/  SYNCS.PHASECHK.TRANS64.TRYWAIT P0, [R19+URZ+0x19c80], R0 ;  /* 0x019c8000130075a7 */ /* 0x000024000800017f */
[----:B0-----:R-:W-:Y:S05]  /*20300*/  @!P0 NANOSLEEP.SYNCS 0x989680 ;  /* 0x009896800000895d */ /* 0x001fea0003900000 */
[----:B------:R-:W0:Y:S02]  /*20310*/  @!P0 SYNCS.PHASECHK.TRANS64 P0, [R19+URZ+0x19c80], R0 ;  /* 0x019c8000130085a7 */ /* 0x000e24000800007f */
[----:B0-----:R-:W-:Y:S05]  /*20320*/  @!P0 BRA `(.L_x_13426) ;  /* 0xfffffffc00f08947 */ /* 0x001fea000383ffff */
.L_x_13138:
[----:B------:R-:W-:Y:S05]  /*20330*/  BSYNC B8 ;  /* 0x0000000000087941 */ /* 0x000fea0003800000 */
.L_x_13135:
[----:B------:R-:W-:Y:S05]  /*20340*/  EXIT ;  /* 0x000000000000794d */ /* 0x000fea0003800000 */
.L_x_13156:
[----:B-1----:R1:W2:Y:S02]  /*20350*/  SYNCS.PHASECHK.TRANS64.TRYWAIT P6, [R70+URZ+0x19c90], R76 ;  /* 0x019c904c460075a7 */ /* 0x0022a400080c017f */
[----:B--2---:R-:W-:Y:S05]  /*20360*/  @!P6 NANOSLEEP.SYNCS 0x989680 ;  /* 0x009896800000e95d */ /* 0x004fea0003900000 */
[----:B------:R-:W2:Y:S02]  /*20370*/  @!P6 SYNCS.PHASECHK.TRANS64 P6, [R70+URZ+0x19c90], R76 ;  /* 0x019c904c4600e5a7 */ /* 0x000ea400080c007f */
[----:B--2---:R-:W-:Y:S05]  /*20380*/  @!P6 BRA `(.L_x_13156) ;  /* 0xfffffffc00f0e947 */ /* 0x004fea000383ffff */
[----:B------:R-:W-:Y:S05]  /*20390*/  BRA `(.L_x_13427) ;  /* 0xfffffe2800447947 */ /* 0x000fea000383ffff */
.L_x_13157:
        /* <DEDUP_REMOVED lines=8> */
.L_x_13429:
[----:B------:R-:W-:Y:S05]  /*20420*/  BSYNC B1 ;  /* 0x0000000000017941 */ /* 0x000fea0003800000 */
.L_x_13428:
        /* <DEDUP_REMOVED lines=8> */
.L_x_13430:
[----:B------:R-:W-:Y:S05]  /*204b0*/  BRA `(.L_x_13431) ;  /* 0xfffffe2800107947 */ /* 0x000fea000383ffff */
.L_x_13173:
[----:B-1----:R1:W2:Y:S02]  /*204c0*/  SYNCS.PHASECHK.TRANS64.TRYWAIT P6, [R70+URZ+0x19c90], R76 ;  /* 0x019c904c460075a7 */ /* 0x0022a400080c017f */
[----:B--2---:R-:W-:Y:S05]  /*204d0*/  @!P6 NANOSLEEP.SYNCS 0x989680 ;  /* 0x009896800000e95d */ /* 0x004fea0003900000 */
[----:B------:R-:W2:Y:S02]  /*204e0*/  @!P6 SYNCS.PHASECHK.TRANS64 P6, [R70+URZ+0x19c90], R76 ;  /* 0x019c904c4600e5a7 */ /* 0x000ea400080c007f */
[----:B--2---:R-:W-:Y:S05]  /*204f0*/  @!P6 BRA `(.L_x_13173) ;  /* 0xfffffffc00f0e947 */ /* 0x004fea000383ffff */
[----:B------:R-:W-:Y:S05]  /*20500*/  BRA `(.L_x_13432) ;  /* 0xfffffe40005c7947 */ /* 0x000fea000383ffff */
.L_x_13174:
        /* <DEDUP_REMOVED lines=8> */
.L_x_13434:
[----:B------:R-:W-:Y:S05]  /*20590*/  BSYNC B1 ;  /* 0x0000000000017941 */ /* 0x000fea0003800000 */
.L_x_13433:
        /* <DEDUP_REMOVED lines=8> */
.L_x_13435:
[----:B------:R-:W-:Y:S01]  /*20620*/  IMAD.MOV.U32 R79, RZ, RZ, R14 ;  /* 0x000000ffff4f7224 */ /* 0x000fe200078e000e */
[----:B------:R-:W-:Y:S06]  /*20630*/  BRA `(.L_x_13436) ;  /* 0xfffffe4000247947 */ /* 0x000fec000383ffff */
.L_x_13183:
[----:B0-----:R0:W1:Y:S02]  /*20640*/  SYNCS.PHASECHK.TRANS64.TRYWAIT P5, [R70+URZ+0x19c90], R76 ;  /* 0x019c904c460075a7 */ /* 0x00106400080a017f */
[----:B-1----:R-:W-:Y:S05]  /*20650*/  @!P5 NANOSLEEP.SYNCS 0x989680 ;  /* 0x009896800000d95d */ /* 0x002fea0003900000 */
[----:B------:R-:W1:Y:S02]  /*20660*/  @!P5 SYNCS.PHASECHK.TRANS64 P5, [R70+URZ+0x19c90], R76 ;  /* 0x019c904c4600d5a7 */ /* 0x000e6400080a007f */
[----:B-1----:R-:W-:Y:S05]  /*20670*/  @!P5 BRA `(.L_x_13183) ;  /* 0xfffffffc00f0d947 */ /* 0x002fea000383ffff */
[----:B------:R-:W-:Y:S05]  /*20680*/  BRA `(.L_x_13437) ;  /* 0xfffffe6000107947 */ /* 0x000fea000383ffff */
.L_x_13184:
[----:B------:R-:W-:Y:S01]  /*20690*/  BSSY B1, `(.L_x_13438) ;  /* 0x0000007000017945 */ /* 0x000fe20003800000 */
[----:B------:R-:W-:Y:S02]  /*206a0*/  IMAD.MOV.U32 R12, RZ, RZ, RZ ;  /* 0x000000ffff0c7224 */ /* 0x000fe400078e00ff */
[----:B------:R-:W-:Y:S02]  /*206b0*/  IMAD.MOV.U32 R11, RZ, RZ, 0x1e1f ;  /* 0x00001e1fff0b7424 */ /* 0x000fe400078e00ff */
[----:B------:R-:W-:-:S07]  /*206c0*/  IMAD.MOV.U32 R15, RZ, RZ, -0x1 ;  /* 0xffffffffff0f7424 */ /* 0x000fce00078e00ff */
[----:B0-----:R-:W-:Y:S05]  /*206d0*/  WARPSYNC.COLLECTIVE R15, `(.L_x_13439) ;  /* 0x000000000f087348 */ /* 0x001fea0003c00000 */
[----:B------:R1:W2:Y:S02]  /*206e0*/  SHFL.IDX P6, R14, R13, R12, R11 ;  /* 0x0000000c0d0e7389 */ /* 0x0002a400000c000b */
[----:B012---:R-:W-:Y:S01]  /*206f0*/  ENDCOLLECTIVE ;  /* 0x000000000000791b */ /* 0x007fe20003800000 */
.L_x_13439:
[----:B------:R-:W-:Y:S05]  /*20700*/  BSYNC B1 ;  /* 0x0000000000017941 */ /* 0x000fea0003800000 */
.L_x_13438:
        /* <DEDUP_REMOVED lines=8> */
.L_x_13440:
[----:B------:R-:W-:Y:S05]  /*20790*/  BRA `(.L_x_13441) ;  /* 0xfffffe6000407947 */ /* 0x000fea000383ffff */
.L_x_13188:
[----:B0-----:R0:W2:Y:S02]  /*207a0*/  SYNCS.PHASECHK.TRANS64.TRYWAIT P0, [R70+URZ+0x19cb0], R76 ;  /* 0x019cb04c460075a7 */ /* 0x0010a4000800017f */
[----:B--2---:R-:W-:Y:S05]  /*207b0*/  @!P0 NANOSLEEP.SYNCS 0x989680 ;  /* 0x009896800000895d */ /* 0x004fea0003900000 */
[----:B------:R-:W2:Y:S02]  /*207c0*/  @!P0 SYNCS.PHASECHK.TRANS64 P0, [R70+URZ+0x19cb0], R76 ;  /* 0x019cb04c460085a7 */ /* 0x000ea4000800007f */
[----:B--2---:R-:W-:Y:S05]  /*207d0*/  @!P0 BRA `(.L_x_13188) ;  /* 0xfffffffc00f08947 */ /* 0x004fea000383ffff */
[----:B------:R-:W-:Y:S05]  /*207e0*/  BRA `(.L_x_13442) ;  /* 0xfffffe6000d07947 */ /* 0x000fea000383ffff */
.L_x_13208:
[----:B------:R-:W-:Y:S01]  /*207f0*/  BSSY B1, `(.L_x_13443) ;  /* 0x0000007000017945 */ /* 0x000fe20003800000 */
[----:B------:R-:W-:Y:S02]  /*20800*/  IMAD.MOV.U32 R12, RZ, RZ, RZ ;  /* 0x000000ffff0c7224 */ /* 0x000fe400078e00ff */
[----:B------:R-:W-:Y:S02]  /*20810*/  IMAD.MOV.U32 R11, RZ, RZ, 0x1e1f ;  /* 0x00001e1fff0b7424 */ /* 0x000fe400078e00ff */
[----:B------:R-:W-:-:S07]  /*20820*/  IMAD.MOV.U32 R15, RZ, RZ, -0x1 ;  /* 0xffffffffff0f7424 */ /* 0x000fce00078e00ff */
[----:B------:R-:W-:Y:S05]  /*20830*/  WARPSYNC.COLLECTIVE R15, `(.L_x_13444) ;  /* 0x000000000f087348 */ /* 0x000fea0003c00000 */
[----:B------:R0:W1:Y:S02]  /*20840*/  SHFL.IDX P6, R14, R13, R12, R11 ;  /* 0x0000000c0d0e7389 */ /* 0x00006400000c000b */
[----:B01----:R-:W-:Y:S01]  /*20850*/  ENDCOLLECTIVE ;  /* 0x000000000000791b */ /* 0x003fe20003800000 */
.L_x_13444:
[----:B------:R-:W-:Y:S05]  /*20860*/  BSYNC B1 ;  /* 0x0000000000017941 */ /* 0x000fea0003800000 */
.L_x_13443:
        /* <DEDUP_REMOVED lines=8> */
.L_x_13445:
[----:B------:R-:W-:Y:S02]  /*208f0*/  IMAD.MOV.U32 R13, RZ, RZ, R4 ;  /* 0x000000ffff0d7224 */ /* 0x000fe400078e0004 */
[----:B------:R-:W-:-:S07]  /*20900*/  IMAD.MOV.U32 R3, RZ, RZ, R14 ;  /* 0x000000ffff037224 */ /* 0x000fce00078e000e */
[----:B------:R-:W-:Y:S05]  /*20910*/  WARPSYNC.COLLECTIVE R15, `(.L_x_13446) ;  /* 0x000000000f087348 */ /* 0x000fea0003c00000 */
[----:B------:R0:W1:Y:S02]  /*20920*/  SHFL.IDX P6, R14, R13, R12, R11 ;  /* 0x0000000c0d0e7389 */ /* 0x00006400000c000b */
[----:B01----:R-:W-:Y:S01]  /*20930*/  ENDCOLLECTIVE ;  /* 0x000000000000791b */ /* 0x003fe20003800000 */
.L_x_13446:
[----:B------:R-:W-:Y:S02]  /*20940*/  IMAD.MOV.U32 R13, RZ, RZ, R5 ;  /* 0x000000ffff0d7224 */ /* 0x000fe400078e0005 */
[----:B------:R-:W-:-:S07]  /*20950*/  IMAD.MOV.U32 R4, RZ, RZ, R14 ;  /* 0x000000ffff047224 */ /* 0x000fce00078e000e */
[----:B------:R-:W-:Y:S05]  /*20960*/  WARPSYNC.COLLECTIVE R15, `(.L_x_13447) ;  /* 0x000000000f087348 */ /* 0x000fea0003c00000 */
[----:B------:R0:W1:Y:S02]  /*20970*/  SHFL.IDX P6, R14, R13, R12, R11 ;  /* 0x0000000c0d0e7389 */ /* 0x00006400000c000b */
[----:B01----:R-:W-:Y:S01]  /*20980*/  ENDCOLLECTIVE ;  /* 0x000000000000791b */ /* 0x003fe20003800000 */
.L_x_13447:
[----:B------:R-:W-:Y:S01]  /*20990*/  IMAD.MOV.U32 R5, RZ, RZ, R14 ;  /* 0x000000ffff057224 */ /* 0x000fe200078e000e */
[----:B------:R-:W-:Y:S06]  /*209a0*/  BRA `(.L_x_13448) ;  /* 0xfffffe7400407947 */ /* 0x000fec000383ffff */
.L_x_13212:
[----:B--2---:R2:W0:Y:S02]  /*209b0*/  SYNCS.PHASECHK.TRANS64.TRYWAIT P0, [R18+URZ+0x19c00], R41 ;  /* 0x019c0029120075a7 */ /* 0x004424000800017f */
[----:B0-----:R-:W-:Y:S05]  /*209c0*/  @!P0 NANOSLEEP.SYNCS 0x989680 ;  /* 0x009896800000895d */ /* 0x001fea0003900000 */
[----:B------:R-:W0:Y:S02]  /*209d0*/  @!P0 SYNCS.PHASECHK.TRANS64 P0, [R18+URZ+0x19c00], R41 ;  /* 0x019c0029120085a7 */ /* 0x000e24000800007f */
[----:B0-----:R-:W-:Y:S05]  /*209e0*/  @!P0 BRA `(.L_x_13212) ;  /* 0xfffffffc00f08947 */ /* 0x001fea000383ffff */
[----:B------:R-:W-:Y:S05]  /*209f0*/  BRA `(.L_x_13449) ;  /* 0xfffffe78000c7947 */ /* 0x000fea000383ffff */
.L_x_13218:
[----:B------:R-:W-:Y:S01]  /*20a00*/  BSSY B1, `(.L_x_13450) ;  /* 0x0000007000017945 */ /* 0x000fe20003800000 */
[----:B------:R-:W-:Y:S02]  /*20a10*/  IMAD.MOV.U32 R12, RZ, RZ, RZ ;  /* 0x000000ffff0c7224 */ /* 0x000fe400078e00ff */
[----:B------:R-:W-:Y:S02]  /*20a20*/  IMAD.MOV.U32 R11, RZ, RZ, 0x1e1f ;  /* 0x00001e1fff0b7424 */ /* 0x000fe400078e00ff */
[----:B------:R-:W-:-:S07]  /*20a30*/  IMAD.MOV.U32 R15, RZ, RZ, -0x1 ;  /* 0xffffffffff0f7424 */ /* 0x000fce00078e00ff */
[----:B------:R-:W-:Y:S05]  /*20a40*/  WARPSYNC.COLLECTIVE R15, `(.L_x_13451) ;  /* 0x000000000f087348 */ /* 0x000fea0003c00000 */
[----:B------:R0:W1:Y:S02]  /*20a50*/  SHFL.IDX P6, R14, R13, R12, R11 ;  /* 0x0000000c0d0e7389 */ /* 0x00006400000c000b */
[----:B01----:R-:W-:Y:S01]  /*20a60*/  ENDCOLLECTIVE ;  /* 0x000000000000791b */ /* 0x003fe20003800000 */
.L_x_13451:
[----:B------:R-:W-:Y:S05]  /*20a70*/  BSYNC B1 ;  /* 0x0000000000017941 */ /* 0x000fea0003800000 */
.L_x_13450:
        /* <DEDUP_REMOVED lines=8> */
.L_x_13452:
[----:B------:R-:W-:Y:S01]  /*20b00*/  IMAD.MOV.U32 R13, RZ, RZ, R20 ;  /* 0x000000ffff0d7224 */ /* 0x000fe200078e0014 */
[----:B------:R-:W-:-:S07]  /*20b10*/  MOV R3, R14 ;  /* 0x0000000e00037202 */ /* 0x000fce0000000f00 */
[----:B------:R-:W-:Y:S05]  /*20b20*/  WARPSYNC.COLLECTIVE R15, `(.L_x_13453) ;  /* 0x000000000f087348 */ /* 0x000fea0003c00000 */
[----:B------:R0:W1:Y:S02]  /*20b30*/  SHFL.IDX P6, R14, R13, R12, R11 ;  /* 0x0000000c0d0e7389 */ /* 0x00006400000c000b */
[----:B01----:R-:W-:Y:S01]  /*20b40*/  ENDCOLLECTIVE ;  /* 0x000000000000791b */ /* 0x003fe20003800000 */
.L_x_13453:
[----:B------:R-:W-:Y:S02]  /*20b50*/  IMAD.MOV.U32 R13, RZ, RZ, R21 ;  /* 0x000000ffff0d7224 */ /* 0x000fe400078e0015 */
[----:B------:R-:W-:-:S07]  /*20b60*/  IMAD.MOV.U32 R20, RZ, RZ, R14 ;  /* 0x000000ffff147224 */ /* 0x000fce00078e000e */
[----:B------:R-:W-:Y:S05]  /*20b70*/  WARPSYNC.COLLECTIVE R15, `(.L_x_13454) ;  /* 0x000000000f087348 */ /* 0x000fea0003c00000 */
[----:B------:R0:W1:Y:S02]  /*20b80*/  SHFL.IDX P6, R14, R13, R12, R11 ;  /* 0x0000000c0d0e7389 */ /* 0x00006400000c000b */
[----:B01----:R-:W-:Y:S01]  /*20b90*/  ENDCOLLECTIVE ;  /* 0x000000000000791b */ /* 0x003fe20003800000 */
.L_x_13454:
[----:B------:R-:W-:Y:S01]  /*20ba0*/  IMAD.MOV.U32 R21, RZ, RZ, R14 ;  /* 0x000000ffff157224 */ /* 0x000fe200078e000e */
[----:B------:R-:W-:Y:S06]  /*20bb0*/  BRA `(.L_x_13455) ;  /* 0xfffffe8c00f47947 */ /* 0x000fec000383ffff */
.L_x_13222:
[----:B-1----:R1:W2:Y:S02]  /*20bc0*/  SYNCS.PHASECHK.TRANS64.TRYWAIT P0, [R18+URZ+0x19c00], R41 ;  /* 0x019c0029120075a7 */ /* 0x0022a4000800017f */
[----:B--2---:R-:W-:Y:S05]  /*20bd0*/  @!P0 NANOSLEEP.SYNCS 0x989680 ;  /* 0x009896800000895d */ /* 0x004fea0003900000 */
[----:B------:R-:W2:Y:S02]  /*20be0*/  @!P0 SYNCS.PHASECHK.TRANS64 P0, [R18+URZ+0x19c00], R41 ;  /* 0x019c0029120085a7 */ /* 0x000ea4000800007f */
[----:B--2---:R-:W-:Y:S05]  /*20bf0*/  @!P0 BRA `(.L_x_13222) ;  /* 0xfffffffc00f08947 */ /* 0x004fea000383ffff */
[----:B------:R-:W-:Y:S05]  /*20c00*/  BRA `(.L_x_13456) ;  /* 0xfffffe9000c47947 */ /* 0x000fea000383ffff */
.L_x_13228:
[----:B-1----:R1:W2:Y:S02]  /*20c10*/  SYNCS.PHASECHK.TRANS64.TRYWAIT P1, [R0+URZ+0x19c30], R7 ;  /* 0x019c3007000075a7 */ /* 0x0022a4000802017f */
[----:B--2---:R-:W-:Y:S05]  /*20c20*/  @!P1 NANOSLEEP.SYNCS 0x989680 ;  /* 0x009896800000995d */ /* 0x004fea0003900000 */
[----:B------:R-:W2:Y:S02]  /*20c30*/  @!P1 SYNCS.PHASECHK.TRANS64 P1, [R0+URZ+0x19c30], R7 ;  /* 0x019c3007000095a7 */ /* 0x000ea4000802007f */
[----:B--2---:R-:W-:Y:S05]  /*20c40*/  @!P1 BRA `(.L_x_13228) ;  /* 0xfffffffc00f09947 */ /* 0x004fea000383ffff */
[----:B------:R-:W-:Y:S05]  /*20c50*/  BRA `(.L_x_13227) ;  /* 0xfffffeb400287947 */ /* 0x000fea000383ffff */
.L_x_13236:
[----:B-1----:R1:W2:Y:S02]  /*20c60*/  SYNCS.PHASECHK.TRANS64.TRYWAIT P1, [R14+URZ+0x19c30], R9 ;  /* 0x019c30090e0075a7 */ /* 0x0022a4000802017f */
[----:B--2---:R-:W-:Y:S05]  /*20c70*/  @!P1 NANOSLEEP.SYNCS 0x989680 ;  /* 0x009896800000995d */ /* 0x004fea0003900000 */
[----:B------:R-:W2:Y:S02]  /*20c80*/  @!P1 SYNCS.PHASECHK.TRANS64 P1, [R14+URZ+0x19c30], R9 ;  /* 0x019c30090e0095a7 */ /* 0x000ea4000802007f */
[----:B--2---:R-:W-:Y:S05]  /*20c90*/  @!P1 BRA `(.L_x_13236) ;  /* 0xfffffffc00f09947 */ /* 0x004fea000383ffff */
[----:B------:R-:W-:Y:S05]  /*20ca0*/  BRA `(.L_x_13235) ;  /* 0xfffffee0002c7947 */ /* 0x000fea000383ffff */
.L_x_13241:
[----:B-1----:R1:W2:Y:S02]  /*20cb0*/  SYNCS.PHASECHK.TRANS64.TRYWAIT P1, [R10+URZ+0x19c50], R7 ;  /* 0x019c50070a0075a7 */ /* 0x0022a4000802017f */
[----:B--2---:R-:W-:Y:S05]  /*20cc0*/  @!P1 NANOSLEEP.SYNCS 0x989680 ;  /* 0x009896800000995d */ /* 0x004fea0003900000 */
[----:B------:R-:W2:Y:S02]  /*20cd0*/  @!P1 SYNCS.PHASECHK.TRANS64 P1, [R10+URZ+0x19c50], R7 ;  /* 0x019c50070a0095a7 */ /* 0x000ea4000802007f */
[----:B--2---:R-:W-:Y:S05]  /*20ce0*/  @!P1 BRA `(.L_x_13241) ;  /* 0xfffffffc00f09947 */ /* 0x004fea000383ffff */
[----:B------:R-:W-:Y:S05]  /*20cf0*/  BRA `(.L_x_13240) ;  /* 0xfffffee000b07947 */ /* 0x000fea000383ffff */
.L_x_13251:
[----:B-1----:R1:W2:Y:S02]  /*20d00*/  SYNCS.PHASECHK.TRANS64.TRYWAIT P1, [R8+URZ+0x19c30], R9 ;  /* 0x019c3009080075a7 */ /* 0x0022a4000802017f */
[----:B--2---:R-:W-:Y:S05]  /*20d10*/  @!P1 NANOSLEEP.SYNCS 0x989680 ;  /* 0x009896800000995d */ /* 0x004fea0003900000 */
[----:B------:R-:W2:Y:S02]  /*20d20*/  @!P1 SYNCS.PHASECHK.TRANS64 P1, [R8+URZ+0x19c30], R9 ;  /* 0x019c3009080095a7 */ /* 0x000ea4000802007f */
[----:B--2---:R-:W-:Y:S05]  /*20d30*/  @!P1 BRA `(.L_x_13251) ;  /* 0xfffffffc00f09947 */ /* 0x004fea000383ffff */
[----:B------:R-:W-:Y:S05]  /*20d40*/  BRA `(.L_x_13250) ;  /* 0xffffff10000c7947 */ /* 0x000fea000383ffff */
.L_x_13256:
[----:B-1----:R1:W2:Y:S02]  /*20d50*/  SYNCS.PHASECHK.TRANS64.TRYWAIT P1, [R10+URZ+0x19c50], R7 ;  /* 0x019c50070a0075a7 */ /* 0x0022a4000802017f */
[----:B--2---:R-:W-:Y:S05]  /*20d60*/  @!P1 NANOSLEEP.SYNCS 0x989680 ;  /* 0x009896800000995d */ /* 0x004fea0003900000 */
[----:B------:R-:W2:Y:S02]  /*20d70*/  @!P1 SYNCS.PHASECHK.TRANS64 P1, [R10+URZ+0x19c50], R7 ;  /* 0x019c50070a0095a7 */ /* 0x000ea4000802007f */
[----:B--2---:R-:W-:Y:S05]  /*20d80*/  @!P1 BRA `(.L_x_13256) ;  /* 0xfffffffc00f09947 */ /* 0x004fea000383ffff */
[----:B------:R-:W-:Y:S05]  /*20d90*/  BRA `(.L_x_13255) ;  /* 0xffffff1000907947 */ /* 0x000fea000383ffff */
.L_x_13264:
[----:B-1----:R1:W2:Y:S02]  /*20da0*/  SYNCS.PHASECHK.TRANS64.TRYWAIT P1, [R12+URZ+0x19c50], R5 ;  /* 0x019c50050c0075a7 */ /* 0x0022a4000802017f */
[----:B--2---:R-:W-:Y:S05]  /*20db0*/  @!P1 NANOSLEEP.SYNCS 0x989680 ;  /* 0x009896800000995d */ /* 0x004fea0003900000 */
[----:B------:R-:W2:Y:S02]  /*20dc0*/  @!P1 SYNCS.PHASECHK.TRANS64 P1, [R12+URZ+0x19c50], R5 ;  /* 0x019c50050c0095a7 */ /* 0x000ea4000802007f */
[----:B--2---:R-:W-:Y:S05]  /*20dd0*/  @!P1 BRA `(.L_x_13264) ;  /* 0xfffffffc00f09947 */ /* 0x004fea000383ffff */
[----:B------:R-:W-:Y:S05]  /*20de0*/  BRA `(.L_x_13263) ;  /* 0xffffff3400487947 */ /* 0x000fea000383ffff */
.L_x_13297:
        /* <DEDUP_REMOVED lines=11> */
.L_x_13458:
[----:B------:R-:W-:Y:S05]  /*20ea0*/  BSYNC B1 ;  /* 0x0000000000017941 */ /* 0x000fea0003800000 */
.L_x_13457:
[----:B------:R-:W-:Y:S05]  /*20eb0*/  BRA `(.L_x_13459) ;  /* 0xffffff8c00b87947 */ /* 0x000fea000383ffff */
.L_x_13299:
[----:B------:R-:W-:Y:S01]  /*20ec0*/  BSSY B1, `(.L_x_13460) ;  /* 0x0000006000017945 */ /* 0x000fe20003800000 */
[----:B------:R-:W-:-:S07]  /*20ed0*/  IMAD.MOV.U32 R15, RZ, RZ, -0x1 ;  /* 0xffffffffff0f7424 */ /* 0x000fce00078e00ff */
[----:B0-----:R-:W-:Y:S05]  /*20ee0*/  WARPSYNC.COLLECTIVE R15, `(.L_x_13461) ;  /* 0x000000000f0c7348 */ /* 0x001fea0003c00000 */
[----:B------:R-:W-:Y:S02]  /*20ef0*/  ELECT P6, UR62, PT ;  /* 0x00000000003e782f */ /* 0x000fe400038c0000 */
[----:B------:R-:W-:Y:S01]  /*20f00*/  MOV R14, UR62 ;  /* 0x0000003e000e7c02 */ /* 0x000fe20008000f00 */
[----:B0-----:R-:W-:Y:S10]  /*20f10*/  ENDCOLLECTIVE ;  /* 0x000000000000791b */ /* 0x001ff40003800000 */
.L_x_13461:
[----:B------:R-:W-:Y:S05]  /*20f20*/  BSYNC B1 ;  /* 0x0000000000017941 */ /* 0x000fea0003800000 */
.L_x_13460:
[----:B------:R-:W-:Y:S05]  /*20f30*/  BRA `(.L_x_13298) ;  /* 0xffffff8c00b07947 */ /* 0x000fea000383ffff */
.L_x_13301:
[----:B0-----:R0:W1:Y:S02]  /*20f40*/  SYNCS.PHASECHK.TRANS64.TRYWAIT P0, [R17+URZ+0x19c20], R5 ;  /* 0x019c2005110075a7 */ /* 0x001064000800017f */
[----:B-1----:R-:W-:Y:S05]  /*20f50*/  @!P0 NANOSLEEP.SYNCS 0x989680 ;  /* 0x009896800000895d */ /* 0x002fea0003900000 */
[----:B------:R-:W1:Y:S02]  /*20f60*/  @!P0 SYNCS.PHASECHK.TRANS64 P0, [R17+URZ+0x19c20], R5 ;  /* 0x019c2005110085a7 */ /* 0x000e64000800007f */
[----:B-1----:R-:W-:Y:S05]  /*20f70*/  @!P0 BRA `(.L_x_13301) ;  /* 0xfffffffc00f08947 */ /* 0x002fea000383ffff */
[----:B------:R-:W-:Y:S05]  /*20f80*/  BRA `(.L_x_13462) ;  /* 0xffffff8c00c07947 */ /* 0x000fea000383ffff */
.L_x_13305:
[----:B-1----:R1:W2:Y:S02]  /*20f90*/  SYNCS.PHASECHK.TRANS64.TRYWAIT P0, [R8+URZ+0x19ca0], R11 ;  /* 0x019ca00b080075a7 */ /* 0x0022a4000800017f */
[----:B--2---:R-:W-:Y:S05]  /*20fa0*/  @!P0 NANOSLEEP.SYNCS 0x989680 ;  /* 0x009896800000895d */ /* 0x004fea0003900000 */
[----:B------:R-:W2:Y:S02]  /*20fb0*/  @!P0 SYNCS.PHASECHK.TRANS64 P0, [R8+URZ+0x19ca0], R11 ;  /* 0x019ca00b080085a7 */ /* 0x000ea4000800007f */
[----:B--2---:R-:W-:Y:S05]  /*20fc0*/  @!P0 BRA `(.L_x_13305) ;  /* 0xfffffffc00f08947 */ /* 0x004fea000383ffff */
[----:B------:R-:W-:Y:S05]  /*20fd0*/  BRA `(.L_x_13463) ;  /* 0xffffff8c00dc7947 */ /* 0x000fea000383ffff */
.L_x_13312:
[----:B0-----:R0:W2:Y:S02]  /*20fe0*/  SYNCS.PHASECHK.TRANS64.TRYWAIT P0, [R8+URZ+0x19cc0], R11 ;  /* 0x019cc00b080075a7 */ /* 0x0010a4000800017f */
[----:B--2---:R-:W-:Y:S05]  /*20ff0*/  @!P0 NANOSLEEP.SYNCS 0x989680 ;  /* 0x009896800000895d */ /* 0x004fea0003900000 */
[----:B------:R-:W2:Y:S02]  /*21000*/  @!P0 SYNCS.PHASECHK.TRANS64 P0, [R8+URZ+0x19cc0], R11 ;  /* 0x019cc00b080085a7 */ /* 0x000ea4000800007f */
[----:B--2---:R-:W-:Y:S05]  /*21010*/  @!P0 BRA `(.L_x_13312) ;  /* 0xfffffffc00f08947 */ /* 0x004fea000383ffff */
[----:B------:R-:W-:Y:S05]  /*21020*/  BRA `(.L_x_13464) ;  /* 0xffffff9000d87947 */ /* 0x000fea000383ffff */
.L_x_13321:
[----:B0-----:R0:W1:Y:S02]  /*21030*/  SYNCS.PHASECHK.TRANS64.TRYWAIT P1, [R9+URZ+0x19ca0], R8 ;  /* 0x019ca008090075a7 */ /* 0x001064000802017f */
[----:B-1----:R-:W-:Y:S05]  /*21040*/  @!P1 NANOSLEEP.SYNCS 0x989680 ;  /* 0x009896800000995d */ /* 0x002fea0003900000 */
[----:B------:R-:W1:Y:S02]  /*21050*/  @!P1 SYNCS.PHASECHK.TRANS64 P1, [R9+URZ+0x19ca0], R8 ;  /* 0x019ca008090095a7 */ /* 0x000e64000802007f */
[----:B-1----:R-:W-:Y:S05]  /*21060*/  @!P1 BRA `(.L_x_13321) ;  /* 0xfffffffc00f09947 */ /* 0x002fea000383ffff */
[----:B------:R-:W-:Y:S05]  /*21070*/  BRA `(.L_x_13465) ;  /* 0xffffff98001c7947 */ /* 0x000fea000383ffff */
.L_x_13328:
[----:B-1----:R1:W2:Y:S02]  /*21080*/  SYNCS.PHASECHK.TRANS64.TRYWAIT P1, [R9+URZ+0x19cc0], R8 ;  /* 0x019cc008090075a7 */ /* 0x0022a4000802017f */
[----:B--2---:R-:W-:Y:S05]  /*21090*/  @!P1 NANOSLEEP.SYNCS 0x989680 ;  /* 0x009896800000995d */ /* 0x004fea0003900000 */
[----:B------:R-:W2:Y:S02]  /*210a0*/  @!P1 SYNCS.PHASECHK.TRANS64 P1, [R9+URZ+0x19cc0], R8 ;  /* 0x019cc008090095a7 */ /* 0x000ea4000802007f */
[----:B--2---:R-:W-:Y:S05]  /*210b0*/  @!P1 BRA `(.L_x_13328) ;  /* 0xfffffffc00f09947 */ /* 0x004fea000383ffff */
[----:B------:R-:W-:Y:S05]  /*210c0*/  BRA `(.L_x_13466) ;  /* 0xffffff9c00147947 */ /* 0x000fea000383ffff */
.L_x_13347:
        /* <DEDUP_REMOVED lines=11> */
.L_x_13468:
[----:B------:R-:W-:Y:S05]  /*21180*/  BSYNC B0 ;  /* 0x0000000000007941 */ /* 0x000fea0003800000 */
.L_x_13467:
[----:B------:R-:W-:Y:S05]  /*21190*/  BRA `(.L_x_13469) ;  /* 0xffffffac00907947 */ /* 0x000fea000383ffff */
.L_x_13350:
[----:B-1----:R-:W2:Y:S02]  /*211a0*/  LDL R0, [R1+0x30] ;  /* 0x0000300001007983 */ /* 0x002ea40000100800 */
[----:B--2---:R1:W2:Y:S02]  /*211b0*/  SYNCS.PHASECHK.TRANS64.TRYWAIT P0, [R4+URZ+0x19c80], R0 ;  /* 0x019c8000040075a7 */ /* 0x0042a4000800017f */
[----:B--2---:R-:W-:Y:S05]  /*211c0*/  @!P0 NANOSLEEP.SYNCS 0x989680 ;  /* 0x009896800000895d */ /* 0x004fea0003900000 */
[----:B------:R-:W2:Y:S02]  /*211d0*/  @!P0 SYNCS.PHASECHK.TRANS64 P0, [R4+URZ+0x19c80], R0 ;  /* 0x019c8000040085a7 */ /* 0x000ea4000800007f */
[----:B--2---:R-:W-:Y:S05]  /*211e0*/  @!P0 BRA `(.L_x_13350) ;  /* 0xfffffffc00ec8947 */ /* 0x004fea000383ffff */
[----:B------:R-:W-:Y:S05]  /*211f0*/  BRA `(.L_x_13470) ;  /* 0xffffffac00a07947 */ /* 0x000fea000383ffff */
.L_x_13351:
        /* <DEDUP_REMOVED lines=8> */
.L_x_13472:
[----:B------:R-:W-:Y:S05]  /*21280*/  BSYNC B0 ;  /* 0x0000000000007941 */ /* 0x000fea0003800000 */
.L_x_13471:
[----:B------:R-:W0:Y:S01]  /*21290*/  S2R R7, SR_TID.X ;  /* 0x0000000000077919 */ /* 0x000e220000002100 */
[----:B------:R-:W-:Y:S01]  /*212a0*/  IMAD.MOV.U32 R13, RZ, RZ, R8 ;  /* 0x000000ffff0d7224 */ /* 0x000fe200078e0008 */
[----:B------:R-:W-:Y:S01]  /*212b0*/  MOV R0, R14 ;  /* 0x0000000e00007202 */ /* 0x000fe20000000f00 */
[----:B------:R-:W-:Y:S02]  /*212c0*/  IMAD.MOV.U32 R12, RZ, RZ, RZ ;  /* 0x000000ffff0c7224 */ /* 0x000fe400078e00ff */
[----:B------:R-:W-:Y:S02]  /*212d0*/  IMAD.MOV.U32 R11, RZ, RZ, 0x1e1f ;  /* 0x00001e1fff0b7424 */ /* 0x000fe400078e00ff */
[----:B------:R-:W-:-:S07]  /*212e0*/  IMAD.MOV.U32 R15, RZ, RZ, -0x1 ;  /* 0xffffffffff0f7424 */ /* 0x000fce00078e00ff */
[----:B0-----:R-:W-:Y:S05]  /*212f0*/  WARPSYNC.COLLECTIVE R15, `(.L_x_13473) ;  /* 0x000000000f087348 */ /* 0x001fea0003c00000 */
[----:B------:R1:W2:Y:S02]  /*21300*/  SHFL.IDX P6, R14, R13, R12, R11 ;  /* 0x0000000c0d0e7389 */ /* 0x0002a400000c000b */
[----:B012---:R-:W-:Y:S01]  /*21310*/  ENDCOLLECTIVE ;  /* 0x000000000000791b */ /* 0x007fe20003800000 */
.L_x_13473:
        /* <DEDUP_REMOVED lines=27> */
.L_x_13474:
        /* <DEDUP_REMOVED lines=10> */
.L_x_13475:
[----:B------:R-:W-:Y:S01]  /*21570*/  IMAD.MOV.U32 R6, RZ, RZ, R14 ;  /* 0x000000ffff067224 */ /* 0x000fe200078e000e */
[----:B------:R-:W-:Y:S06]  /*21580*/  BRA `(.L_x_13476) ;  /* 0xffffffac00747947 */ /* 0x000fec000383ffff */
.L_x_13356:
[----:B---3--:R-:W3:Y:S02]  /*21590*/  LDL R2, [R1+0x30] ;  /* 0x0000300001027983 */ /* 0x008ee40000100800 */
[----:B---3--:R3:W4:Y:S02]  /*215a0*/  SYNCS.PHASECHK.TRANS64.TRYWAIT P0, [R4+URZ+0x19c40], R2 ;  /* 0x019c4002040075a7 */ /* 0x008724000800017f */
[----:B----4-:R-:W-:Y:S05]  /*215b0*/  @!P0 NANOSLEEP.SYNCS 0x989680 ;  /* 0x009896800000895d */ /* 0x010fea0003900000 */
[----:B------:R-:W4:Y:S02]  /*215c0*/  @!P0 SYNCS.PHASECHK.TRANS64 P0, [R4+URZ+0x19c40], R2 ;  /* 0x019c4002040085a7 */ /* 0x000f24000800007f */
[----:B----4-:R-:W-:Y:S05]  /*215d0*/  @!P0 BRA `(.L_x_13356) ;  /* 0xfffffffc00ec8947 */ /* 0x010fea000383ffff */
[----:B------:R-:W-:Y:S05]  /*215e0*/  BRA `(.L_x_13477) ;  /* 0xffffffac00e47947 */ /* 0x000fea000383ffff */
.L_x_13357:
        /* <DEDUP_REMOVED lines=8> */
.L_x_13479:
[----:B------:R-:W-:Y:S05]  /*21670*/  BSYNC B0 ;  /* 0x0000000000007941 */ /* 0x000fea0003800000 */
.L_x_13478:
        /* <DEDUP_REMOVED lines=8> */
.L_x_13480:
[----:B------:R-:W-:Y:S02]  /*21700*/  IMAD.MOV.U32 R13, RZ, RZ, R6 ;  /* 0x000000ffff0d7224 */ /* 0x000fe400078e0006 */
[----:B------:R-:W-:Y:S02]  /*21710*/  IMAD.MOV.U32 R12, RZ, RZ, 0x1 ;  /* 0x00000001ff0c7424 */ /* 0x000fe400078e00ff */
[----:B------:R-:W-:-:S07]  /*21720*/  IMAD.MOV.U32 R3, RZ, RZ, R14 ;  /* 0x000000ffff037224 */ /* 0x000fce00078e000e */
[----:B------:R-:W-:Y:S05]  /*21730*/  WARPSYNC.COLLECTIVE R15, `(.L_x_13481) ;  /* 0x000000000f087348 */ /* 0x000fea0003c00000 */
[----:B------:R0:W1:Y:S02]  /*21740*/  SHFL.IDX P6, R14, R13, R12, R11 ;  /* 0x0000000c0d0e7389 */ /* 0x00006400000c000b */
[----:B01----:R-:W-:Y:S01]  /*21750*/  ENDCOLLECTIVE ;  /* 0x000000000000791b */ /* 0x003fe20003800000 */
.L_x_13481:
        /* <DEDUP_REMOVED lines=10> */
.L_x_13482:
        /* <DEDUP_REMOVED lines=8> */
.L_x_13362:
        /* <DEDUP_REMOVED lines=9> */
.L_x_13484:
[----:B------:R-:W-:Y:S01]  /*21910*/  ISETP.GE.AND P2, PT, R25, R0, PT ;  /* 0x000000001900720c */ /* 0x000fe20003f46270 */
[----:B------:R-:W-:Y:S01]  /*21920*/  IMAD.MOV.U32 R13, RZ, RZ, R6 ;  /* 0x000000ffff0d7224 */ /* 0x000fe200078e0006 */
[----:B------:R-:W-:-:S11]  /*21930*/  MOV R2, R14 ;  /* 0x0000000e00027202 */ /* 0x000fd60000000f00 */
[----:B------:R-:W-:Y:S05]  /*21940*/  WARPSYNC.COLLECTIVE R15, `(.L_x_13485) ;  /* 0x000000000f087348 */ /* 0x000fea0003c00000 */
[----:B------:R0:W1:Y:S02]  /*21950*/  SHFL.IDX P6, R14, R13, R12, R11 ;  /* 0x0000000c0d0e7389 */ /* 0x00006400000c000b */
[----:B01----:R-:W-:Y:S01]  /*21960*/  ENDCOLLECTIVE ;  /* 0x000000000000791b */ /* 0x003fe20003800000 */
.L_x_13485:
[----:B------:R-:W-:Y:S02]  /*21970*/  IMAD.MOV.U32 R13, RZ, RZ, R5 ;  /* 0x000000ffff0d7224 */ /* 0x000fe400078e0005 */
[----:B------:R-:W-:Y:S02]  /*21980*/  IMAD.MOV.U32 R12, RZ, RZ, 0x1 ;  /* 0x00000001ff0c7424 */ /* 0x000fe400078e00ff */
[----:B------:R-:W-:-:S07]  /*21990*/  IMAD.MOV.U32 R3, RZ, RZ, R14 ;  /* 0x000000ffff037224 */ /* 0x000fce00078e000e */
[----:B------:R-:W-:Y:S05]  /*219a0*/  WARPSYNC.COLLECTIVE R15, `(.L_x_13486) ;  /* 0x000000000f087348 */ /* 0x000fea0003c00000 */
[----:B------:R0:W1:Y:S02]  /*219b0*/  SHFL.IDX P6, R14, R13, R12, R11 ;  /* 0x0000000c0d0e7389 */ /* 0x00006400000c000b */
[----:B01----:R-:W-:Y:S01]  /*219c0*/  ENDCOLLECTIVE ;  /* 0x000000000000791b */ /* 0x003fe20003800000 */
.L_x_13486:
        /* <DEDUP_REMOVED lines=10> */
.L_x_13487:
        /* <DEDUP_REMOVED lines=13> */
.L_x_13488:
        /* <DEDUP_REMOVED lines=14> */
.L_x_13489:
[----:B------:R-:W-:Y:S01]  /*21c20*/  IMAD.MOV.U32 R2, RZ, RZ, R14 ;  /* 0x000000ffff027224 */ /* 0x000fe200078e000e */
[----:B------:R-:W-:Y:S06]  /*21c30*/  BRA `(.L_x_13490) ;  /* 0xffffffb4009c7947 */ /* 0x000fec000383ffff */
.L_x_13367:
[----:B--2---:R2:W3:Y:S02]  /*21c40*/  SYNCS.PHASECHK.TRANS64.TRYWAIT P0, [R17+URZ+0x19c20], R0 ;  /* 0x019c2000110075a7 */ /* 0x0044e4000800017f */
[----:B---3--:R-:W-:Y:S05]  /*21c50*/  @!P0 NANOSLEEP.SYNCS 0x989680 ;  /* 0x009896800000895d */ /* 0x008fea0003900000 */
[----:B------:R-:W3:Y:S02]  /*21c60*/  @!P0 SYNCS.PHASECHK.TRANS64 P0, [R17+URZ+0x19c20], R0 ;  /* 0x019c2000110085a7 */ /* 0x000ee4000800007f */
[----:B---3--:R-:W-:Y:S05]  /*21c70*/  @!P0 BRA `(.L_x_13367) ;  /* 0xfffffffc00f08947 */ /* 0x008fea000383ffff */
[----:B------:R-:W-:Y:S05]  /*21c80*/  BRA `(.L_x_13491) ;  /* 0xffffffb8000c7947 */ /* 0x000fea000383ffff */
.L_x_13371:
[----:B0-----:R0:W1:Y:S02]  /*21c90*/  SYNCS.PHASECHK.TRANS64.TRYWAIT P0, [R0+URZ+0x19c80], R10 ;  /* 0x019c800a000075a7 */ /* 0x001064000800017f */
[----:B-1----:R-:W-:Y:S05]  /*21ca0*/  @!P0 NANOSLEEP.SYNCS 0x989680 ;  /* 0x009896800000895d */ /* 0x002fea0003900000 */
[----:B------:R-:W1:Y:S02]  /*21cb0*/  @!P0 SYNCS.PHASECHK.TRANS64 P0, [R0+URZ+0x19c80], R10 ;  /* 0x019c800a000085a7 */ /* 0x000e64000800007f */
[----:B-1----:R-:W-:Y:S05]  /*21cc0*/  @!P0 BRA `(.L_x_13371) ;  /* 0xfffffffc00f08947 */ /* 0x002fea000383ffff */
[----:B------:R-:W-:Y:S05]  /*21cd0*/  BRA `(.L_x_13492) ;  /* 0xffffffb800dc7947 */ /* 0x000fea000383ffff */
.L_x_13372:
        /* <DEDUP_REMOVED lines=8> */
.L_x_13494:
[----:B------:R-:W-:Y:S05]  /*21d60*/  BSYNC B0 ;  /* 0x0000000000007941 */ /* 0x000fea0003800000 */
.L_x_13493:
        /* <DEDUP_REMOVED lines=10> */
.L_x_13495:
        /* <DEDUP_REMOVED lines=11> */
.L_x_13496:
        /* <DEDUP_REMOVED lines=11> */
.L_x_13497:
[----:B------:R-:W-:Y:S01]  /*21f70*/  IMAD.MOV.U32 R2, RZ, RZ, R14 ;  /* 0x000000ffff027224 */ /* 0x000fe200078e000e */
[----:B------:R-:W-:Y:S06]  /*21f80*/  BRA `(.L_x_13498) ;  /* 0xffffffb800e47947 */ /* 0x000fec000383ffff */
.L_x_13377:
[----:B---3--:R3:W4:Y:S02]  /*21f90*/  SYNCS.PHASECHK.TRANS64.TRYWAIT P0, [R0+URZ+0x19c40], R10 ;  /* 0x019c400a000075a7 */ /* 0x008724000800017f */
[----:B----4-:R-:W-:Y:S05]  /*21fa0*/  @!P0 NANOSLEEP.SYNCS 0x989680 ;  /* 0x009896800000895d */ /* 0x010fea0003900000 */
[----:B------:R-:W4:Y:S02]  /*21fb0*/  @!P0 SYNCS.PHASECHK.TRANS64 P0, [R0+URZ+0x19c40], R10 ;  /* 0x019c400a000085a7 */ /* 0x000f24000800007f */
[----:B----4-:R-:W-:Y:S05]  /*21fc0*/  @!P0 BRA `(.L_x_13377) ;  /* 0xfffffffc00f08947 */ /* 0x010fea000383ffff */
[----:B------:R-:W-:Y:S05]  /*21fd0*/  BRA `(.L_x_13499) ;  /* 0xffffffbc00487947 */ /* 0x000fea000383ffff */
.L_x_13378:
        /* <DEDUP_REMOVED lines=8> */
.L_x_13501:
[----:B------:R-:W-:Y:S05]  /*22060*/  BSYNC B0 ;  /* 0x0000000000007941 */ /* 0x000fea0003800000 */
.L_x_13500:
        /* <DEDUP_REMOVED lines=8> */
.L_x_13502:
[----:B------:R-:W-:Y:S02]  /*220f0*/  IMAD.MOV.U32 R13, RZ, RZ, R8 ;  /* 0x000000ffff0d7224 */ /* 0x000fe400078e0008 */
[----:B------:R-:W-:Y:S02]  /*22100*/  IMAD.MOV.U32 R12, RZ, RZ, 0x1 ;  /* 0x00000001ff0c7424 */ /* 0x000fe400078e00ff */
[----:B------:R-:W-:-:S07]  /*22110*/  IMAD.MOV.U32 R2, RZ, RZ, R14 ;  /* 0x000000ffff027224 */ /* 0x000fce00078e000e */
[----:B------:R-:W-:Y:S05]  /*22120*/  WARPSYNC.COLLECTIVE R15, `(.L_x_13503) ;  /* 0x000000000f087348 */ /* 0x000fea0003c00000 */
[----:B------:R0:W1:Y:S02]  /*22130*/  SHFL.IDX P6, R14, R13, R12, R11 ;  /* 0x0000000c0d0e7389 */ /* 0x00006400000c000b */
[----:B01----:R-:W-:Y:S01]  /*22140*/  ENDCOLLECTIVE ;  /* 0x000000000000791b */ /* 0x003fe20003800000 */
.L_x_13503:
        /* <DEDUP_REMOVED lines=13> */
.L_x_13504:
[----:B------:R-:W-:Y:S01]  /*22220*/  IMAD.MOV.U32 R2, RZ, RZ, R14 ;  /* 0x000000ffff027224 */ /* 0x000fe200078e000e */
[----:B------:R-:W-:Y:S06]  /*22230*/  BRA `(.L_x_13505) ;  /* 0xffffffbc004c7947 */ /* 0x000fec000383ffff */
.L_x_13383:
[----:B0-----:R0:W2:Y:S02]  /*22240*/  SYNCS.PHASECHK.TRANS64.TRYWAIT P2, [R2+URZ+0x19c70], R0 ;  /* 0x019c7000020075a7 */ /* 0x0010a4000804017f */
[----:B--2---:R-:W-:Y:S05]  /*22250*/  @!P2 NANOSLEEP.SYNCS 0x989680 ;  /* 0x009896800000a95d */ /* 0x004fea0003900000 */
[----:B------:R-:W2:Y:S02]  /*22260*/  @!P2 SYNCS.PHASECHK.TRANS64 P2, [R2+URZ+0x19c70], R0 ;  /* 0x019c70000200a5a7 */ /* 0x000ea4000804007f */
[----:B--2---:R-:W-:Y:S05]  /*22270*/  @!P2 BRA `(.L_x_13383) ;  /* 0xfffffffc00f0a947 */ /* 0x004fea000383ffff */
[----:B------:R-:W-:Y:S05]  /*22280*/  BRA `(.L_x_13506) ;  /* 0xffffffbc00b87947 */ /* 0x000fea000383ffff */
.L_x_13385:
[----:B0-----:R0:W2:Y:S02]  /*22290*/  SYNCS.PHASECHK.TRANS64.TRYWAIT P2, [R2+URZ+0x19c60], R3 ;  /* 0x019c6003020075a7 */ /* 0x0010a4000804017f */
[----:B--2---:R-:W-:Y:S05]  /*222a0*/  @!P2 NANOSLEEP.SYNCS 0x989680 ;  /* 0x009896800000a95d */ /* 0x004fea0003900000 */
[----:B------:R-:W2:Y:S02]  /*222b0*/  @!P2 SYNCS.PHASECHK.TRANS64 P2, [R2+URZ+0x19c60], R3 ;  /* 0x019c60030200a5a7 */ /* 0x000ea4000804007f */
[----:B--2---:R-:W-:Y:S05]  /*222c0*/  @!P2 BRA `(.L_x_13385) ;  /* 0xfffffffc00f0a947 */ /* 0x004fea000383ffff */
[----:B------:R-:W-:Y:S05]  /*222d0*/  BRA `(.L_x_13507) ;  /* 0xffffffbc00c87947 */ /* 0x000fea000383ffff */
.L_x_13393:
[----:B--2---:R2:W3:Y:S02]  /*222e0*/  SYNCS.PHASECHK.TRANS64.TRYWAIT P1, [R0+URZ+0x19c70], R2 ;  /* 0x019c7002000075a7 */ /* 0x0044e4000802017f */
[----:B---3--:R-:W-:Y:S05]  /*222f0*/  @!P1 NANOSLEEP.SYNCS 0x989680 ;  /* 0x009896800000995d */ /* 0x008fea0003900000 */
[----:B------:R-:W3:Y:S02]  /*22300*/  @!P1 SYNCS.PHASECHK.TRANS64 P1, [R0+URZ+0x19c70], R2 ;  /* 0x019c7002000095a7 */ /* 0x000ee4000802007f */
[----:B---3--:R-:W-:Y:S05]  /*22310*/  @!P1 BRA `(.L_x_13393) ;  /* 0xfffffffc00f09947 */ /* 0x008fea000383ffff */
[----:B------:R-:W-:Y:S05]  /*22320*/  BRA `(.L_x_13508) ;  /* 0xffffffc400687947 */ /* 0x000fea000383ffff */
.L_x_13395:
[----:B0-----:R0:W2:Y:S02]  /*22330*/  SYNCS.PHASECHK.TRANS64.TRYWAIT P1, [R0+URZ+0x19c60], R2 ;  /* 0x019c6002000075a7 */ /* 0x0010a4000802017f */
[----:B--2---:R-:W-:Y:S05]  /*22340*/  @!P1 NANOSLEEP.SYNCS 0x989680 ;  /* 0x009896800000995d */ /* 0x004fea0003900000 */
[----:B------:R-:W2:Y:S02]  /*22350*/  @!P1 SYNCS.PHASECHK.TRANS64 P1, [R0+URZ+0x19c60], R2 ;  /* 0x019c6002000095a7 */ /* 0x000ea4000802007f */
[----:B--2---:R-:W-:Y:S05]  /*22360*/  @!P1 BRA `(.L_x_13395) ;  /* 0xfffffffc00f09947 */ /* 0x004fea000383ffff */
[----:B------:R-:W-:Y:S05]  /*22370*/  BRA `(.L_x_13509) ;  /* 0xffffffc400747947 */ /* 0x000fea000383ffff */
.L_x_13400:
        /* <DEDUP_REMOVED lines=8> */
.L_x_13511:
[----:B------:R-:W-:Y:S05]  /*22400*/  BSYNC B0 ;  /* 0x0000000000007941 */ /* 0x000fea0003800000 */
.L_x_13510:
        /* <DEDUP_REMOVED lines=9> */
.L_x_13512:
        /* <DEDUP_REMOVED lines=25> */
.L_x_13513:
        /* <DEDUP_REMOVED lines=8> */
.L_x_13514:
[----:B------:R-:W-:Y:S01]  /*226b0*/  IMAD.MOV.U32 R12, RZ, RZ, 0x4 ;  /* 0x00000004ff0c7424 */ /* 0x000fe200078e00ff */
[----:B------:R-:W-:-:S04]  /*226c0*/  MOV R3, R14 ;  /* 0x0000000e00037202 */ /* 0x000fc80000000f00 */
[----:B------:R-:W-:-:S05]  /*226d0*/  SEL R3, R3, RZ, P2 ;  /* 0x000000ff03037207 */ /* 0x000fca0001000000 */
[----:B------:R-:W-:-:S04]  /*226e0*/  IMAD.IADD R2, R2, 0x1, R3 ;  /* 0x0000000102027824 */ /* 0x000fc800078e0203 */
[----:B------:R-:W-:-:S07]  /*226f0*/  IMAD.MOV.U32 R13, RZ, RZ, R2 ;  /* 0x000000ffff0d7224 */ /* 0x000fce00078e0002 */
[----:B------:R-:W-:Y:S05]  /*22700*/  WARPSYNC.COLLECTIVE R15, `(.L_x_13515) ;  /* 0x000000000f087348 */ /* 0x000fea0003c00000 */
[----:B------:R0:W1:Y:S02]  /*22710*/  SHFL.UP P6, R14, R13, R12, R11 ;  /* 0x0400000c0d0e7389 */ /* 0x00006400000c000b */
[----:B01----:R-:W-:Y:S01]  /*22720*/  ENDCOLLECTIVE ;  /* 0x000000000000791b */ /* 0x003fe20003800000 */
.L_x_13515:
        /* <DEDUP_REMOVED lines=8> */
.L_x_13516:
        /* <DEDUP_REMOVED lines=8> */
.L_x_13517:
        /* <DEDUP_REMOVED lines=9> */
.L_x_13518:
[----:B------:R-:W-:Y:S01]  /*228c0*/  MOV R3, R14 ;  /* 0x0000000e00037202 */ /* 0x000fe20000000f00 */
[----:B------:R-:W-:Y:S06]  /*228d0*/  BRA `(.L_x_13519) ;  /* 0xffffffc8004c7947 */ /* 0x000fec000383ffff */
.L_x_13403:
        /* <DEDUP_REMOVED lines=8> */
.L_x_13521:
[----:B------:R-:W-:Y:S05]  /*22960*/  BSYNC B0 ;  /* 0x0000000000007941 */ /* 0x000fea0003800000 */
.L_x_13520:
        /* <DEDUP_REMOVED lines=10> */
.L_x_13522:
        /* <DEDUP_REMOVED lines=8> */
.L_x_13523:
        /* <DEDUP_REMOVED lines=8> */
.L_x_13524:
        /* <DEDUP_REMOVED lines=8> */
.L_x_13525:
        /* <DEDUP_REMOVED lines=9> */
.L_x_13526:
[----:B------:R-:W-:Y:S01]  /*22c20*/  IMAD.MOV.U32 R3, RZ, RZ, R14 ;  /* 0x000000ffff037224 */ /* 0x000fe200078e000e */
[----:B------:R-:W-:Y:S06]  /*22c30*/  BRA `(.L_x_13527) ;  /* 0xffffffc800187947 */ /* 0x000fec000383ffff */
.L_x_13405:
[----:B------:R-:W-:Y:S01]  /*22c40*/  BSSY B0, `(.L_x_13528) ;  /* 0x0000006000007945 */ /* 0x000fe20003800000 */
[----:B------:R-:W-:Y:S01]  /*22c50*/  PLOP3.LUT P6, PT, P6, PT, PT, 0x8, 0x0 ;  /* 0x000000000000781c */ /* 0x000fe200037ce170 */
[----:B------:R-:W-:-:S12]  /*22c60*/  IMAD.MOV.U32 R15, RZ, RZ, -0x1 ;  /* 0xffffffffff0f7424 */ /* 0x000fd800078e00ff */
[----:B0-----:R-:W-:Y:S05]  /*22c70*/  WARPSYNC.COLLECTIVE R15, `(.L_x_13529) ;  /* 0x000000000f087348 */ /* 0x001fea0003c00000 */
[----:B------:R-:W-:Y:S01]  /*22c80*/  VOTE.ANY R14, PT, P6 ;  /* 0x00000000000e7806 */ /* 0x000fe200030e0100 */
[----:B0-----:R-:W-:Y:S06]  /*22c90*/  ENDCOLLECTIVE ;  /* 0x000000000000791b */ /* 0x001fec0003800000 */
.L_x_13529:
[----:B------:R-:W-:Y:S05]  /*22ca0*/  BSYNC B0 ;  /* 0x0000000000007941 */ /* 0x000fea0003800000 */
.L_x_13528:
[----:B------:R-:W-:Y:S01]  /*22cb0*/  IMAD.MOV.U32 R3, RZ, RZ, R14 ;  /* 0x000000ffff037224 */ /* 0x000fe200078e000e */
[----:B------:R-:W-:Y:S01]  /*22cc0*/  MOV R11, 0x1f ;  /* 0x0000001f000b7802 */ /* 0x000fe20000000f00 */
[----:B------:R-:W-:Y:S02]  /*22cd0*/  IMAD.MOV.U32 R13, RZ, RZ, R5 ;  /* 0x000000ffff0d7224 */ /* 0x000fe400078e0005 */
[----:B------:R-:W0:Y:S01]  /*22ce0*/  POPC R4, R3 ;  /* 0x0000000300047309 */ /* 0x000e220000000000 */
[----:B------:R-:W-:Y:S02]  /*22cf0*/  IMAD.MOV.U32 R15, RZ, RZ, -0x1 ;  /* 0xffffffffff0f7424 */ /* 0x000fe400078e00ff */
[----:B0-----:R-:W-:Y:S02]  /*22d00*/  IMAD.MOV.U32 R12, RZ, RZ, R4 ;  /* 0x000000ffff0c7224 */ /* 0x001fe400078e0004 */
[----:B------:R-:W-:-:S07]  /*22d10*/  IMAD.IADD R27, R4, 0x1, R27 ;  /* 0x00000001041b7824 */ /* 0x000fce00078e021b */
[----:B------:R-:W-:Y:S05]  /*22d20*/  WARPSYNC.COLLECTIVE R15, `(.L_x_13530) ;  /* 0x000000000f087348 */ /* 0x000fea0003c00000 */
[----:B------:R0:W1:Y:S02]  /*22d30*/  SHFL.IDX P6, R14, R13, R12, R11 ;  /* 0x0000000c0d0e7389 */ /* 0x00006400000c000b */
[----:B01----:R-:W-:Y:S01]  /*22d40*/  ENDCOLLECTIVE ;  /* 0x000000000000791b */ /* 0x003fe20003800000 */
.L_x_13530:
[----:B------:R-:W-:Y:S02]  /*22d50*/  IMAD.MOV.U32 R13, RZ, RZ, R6 ;  /* 0x000000ffff0d7224 */ /* 0x000fe400078e0006 */
[----:B------:R-:W-:-:S07]  /*22d60*/  IMAD.MOV.U32 R5, RZ, RZ, R14 ;  /* 0x000000ffff057224 */ /* 0x000fce00078e000e */
[----:B------:R-:W-:Y:S05]  /*22d70*/  WARPSYNC.COLLECTIVE R15, `(.L_x_13531) ;  /* 0x000000000f087348 */ /* 0x000fea0003c00000 */
[----:B------:R0:W1:Y:S02]  /*22d80*/  SHFL.IDX P6, R14, R13, R12, R11 ;  /* 0x0000000c0d0e7389 */ /* 0x00006400000c000b */
[----:B01----:R-:W-:Y:S01]  /*22d90*/  ENDCOLLECTIVE ;  /* 0x000000000000791b */ /* 0x003fe20003800000 */
.L_x_13531:
[----:B------:R-:W-:Y:S01]  /*22da0*/  IMAD.MOV.U32 R6, RZ, RZ, R14 ;  /* 0x000000ffff067224 */ /* 0x000fe200078e000e */
[----:B------:R-:W-:Y:S06]  /*22db0*/  BRA `(.L_x_13532) ;  /* 0xffffffc400f87947 */ /* 0x000fec000383ffff */
.L_x_13407:
        /* <DEDUP_REMOVED lines=8> */
.L_x_13534:
[----:B------:R-:W-:Y:S05]  /*22e40*/  BSYNC B0 ;  /* 0x0000000000007941 */ /* 0x000fea0003800000 */
.L_x_13533:
[----:B------:R-:W-:Y:S01]  /*22e50*/  IMAD.MOV.U32 R2, RZ, RZ, R14 ;  /* 0x000000ffff027224 */ /* 0x000fe200078e000e */
[----:B------:R-:W-:Y:S06]  /*22e60*/  BRA `(.L_x_13535) ;  /* 0xffffffc400e47947 */ /* 0x000fec000383ffff */
.L_x_13413:
[----:B0-----:R0:W1:Y:S02]  /*22e70*/  SYNCS.PHASECHK.TRANS64.TRYWAIT P0, [R5+URZ+0x19c20], R0 ;  /* 0x019c2000050075a7 */ /* 0x001064000800017f */
[----:B-1----:R-:W-:Y:S05]  /*22e80*/  @!P0 NANOSLEEP.SYNCS 0x989680 ;  /* 0x009896800000895d */ /* 0x002fea0003900000 */
[----:B------:R-:W1:Y:S02]  /*22e90*/  @!P0 SYNCS.PHASECHK.TRANS64 P0, [R5+URZ+0x19c20], R0 ;  /* 0x019c2000050085a7 */ /* 0x000e64000800007f */
[----:B-1----:R-:W-:Y:S05]  /*22ea0*/  @!P0 BRA `(.L_x_13413) ;  /* 0xfffffffc00f08947 */ /* 0x002fea000383ffff */
[----:B------:R-:W-:Y:S05]  /*22eb0*/  BRA `(.L_x_13536) ;  /* 0xffffffd000507947 */ /* 0x000fea000383ffff */
.L_x_13414:
        /* <DEDUP_REMOVED lines=11> */
.L_x_13538:
[----:B------:R-:W-:Y:S05]  /*22f70*/  BSYNC B0 ;  /* 0x0000000000007941 */ /* 0x000fea0003800000 */
.L_x_13537:
[----:B------:R-:W-:Y:S05]  /*22f80*/  BRA `(.L_x_13539) ;  /* 0xffffffd000387947 */ /* 0x000fea000383ffff */
.L_x_13415:
[----:B------:R-:W-:Y:S01]  /*22f90*/  BSSY B0, `(.L_x_13540) ;  /* 0x0000006000007945 */ /* 0x000fe20003800000 */
[----:B------:R-:W-:-:S07]  /*22fa0*/  IMAD.MOV.U32 R15, RZ, RZ, -0x1 ;  /* 0xffffffffff0f7424 */ /* 0x000fce00078e00ff */
[----:B0-----:R-:W-:Y:S05]  /*22fb0*/  WARPSYNC.COLLECTIVE R15, `(.L_x_13541) ;  /* 0x000000000f0c7348 */ /* 0x001fea0003c00000 */
[----:B------:R-:W-:Y:S02]  /*22fc0*/  ELECT P6, UR62, PT ;  /* 0x00000000003e782f */ /* 0x000fe400038c0000 */
[----:B------:R-:W-:Y:S01]  /*22fd0*/  MOV R14, UR62 ;  /* 0x0000003e000e7c02 */ /* 0x000fe20008000f00 */
[----:B0-----:R-:W-:Y:S10]  /*22fe0*/  ENDCOLLECTIVE ;  /* 0x000000000000791b */ /* 0x001ff40003800000 */
.L_x_13541:
[----:B------:R-:W-:Y:S05]  /*22ff0*/  BSYNC B0 ;  /* 0x0000000000007941 */ /* 0x000fea0003800000 */
.L_x_13540:
[----:B------:R-:W-:Y:S05]  /*23000*/  BRA `(.L_x_13542) ;  /* 0xffffffd0002c7947 */ /* 0x000fea000383ffff */
.L_x_13417:
[----:B0-----:R0:W1:Y:S02]  /*23010*/  SYNCS.PHASECHK.TRANS64.TRYWAIT P1, [R3+URZ+0x19c40], R2 ;  /* 0x019c4002030075a7 */ /* 0x001064000802017f */
[----:B-1----:R-:W-:Y:S05]  /*23020*/  @!P1 NANOSLEEP.SYNCS 0x989680 ;  /* 0x009896800000995d */ /* 0x002fea0003900000 */
[----:B------:R-:W1:Y:S02]  /*23030*/  @!P1 SYNCS.PHASECHK.TRANS64 P1, [R3+URZ+0x19c40], R2 ;  /* 0x019c4002030095a7 */ /* 0x000e64000802007f */
[----:B-1----:R-:W-:Y:S05]  /*23040*/  @!P1 BRA `(.L_x_13417) ;  /* 0xfffffffc00f09947 */ /* 0x002fea000383ffff */
[----:B------:R-:W-:Y:S05]  /*23050*/  BRA `(.L_x_13543) ;  /* 0xffffffd0004c7947 */ /* 0x000fea000383ffff */
.L_x_13419:
[----:B-1----:R1:W2:Y:S02]  /*23060*/  SYNCS.PHASECHK.TRANS64.TRYWAIT P1, [R19+URZ+0x19c40], R0 ;  /* 0x019c4000130075a7 */ /* 0x0022a4000802017f */
[----:B--2---:R-:W-:Y:S05]  /*23070*/  @!P1 NANOSLEEP.SYNCS 0x989680 ;  /* 0x009896800000995d */ /* 0x004fea0003900000 */
[----:B------:R-:W2:Y:S02]  /*23080*/  @!P1 SYNCS.PHASECHK.TRANS64 P1, [R19+URZ+0x19c40], R0 ;  /* 0x019c4000130095a7 */ /* 0x000ea4000802007f */
[----:B--2---:R-:W-:Y:S05]  /*23090*/  @!P1 BRA `(.L_x_13419) ;  /* 0xfffffffc00f09947 */ /* 0x004fea000383ffff */
[----:B------:R-:W-:Y:S05]  /*230a0*/  BRA `(.L_x_13544) ;  /* 0xffffffd000587947 */ /* 0x000fea000383ffff */
.L_x_13421:
[----:B--2---:R2:W3:Y:S02]  /*230b0*/  SYNCS.PHASECHK.TRANS64.TRYWAIT P1, [R3+URZ+0x19c60], R2 ;  /* 0x019c6002030075a7 */ /* 0x0044e4000802017f */
[----:B---3--:R-:W-:Y:S05]  /*230c0*/  @!P1 NANOSLEEP.SYNCS 0x989680 ;  /* 0x009896800000995d */ /* 0x008fea0003900000 */
[----:B------:R-:W3:Y:S02]  /*230d0*/  @!P1 SYNCS.PHASECHK.TRANS64 P1, [R3+URZ+0x19c60], R2 ;  /* 0x019c6002030095a7 */ /* 0x000ee4000802007f */
[----:B---3--:R-:W-:Y:S05]  /*230e0*/  @!P1 BRA `(.L_x_13421) ;  /* 0xfffffffc00f09947 */ /* 0x008fea000383ffff */
[----:B------:R-:W-:Y:S05]  /*230f0*/  BRA `(.L_x_13545) ;  /* 0xffffffd000547947 */ /* 0x000fea000383ffff */
.L_x_13423:
[----:B---3--:R3:W4:Y:S02]  /*23100*/  SYNCS.PHASECHK.TRANS64.TRYWAIT P1, [R19+URZ+0x19c60], R0 ;  /* 0x019c6000130075a7 */ /* 0x008724000802017f */
[----:B----4-:R-:W-:Y:S05]  /*23110*/  @!P1 NANOSLEEP.SYNCS 0x989680 ;  /* 0x009896800000995d */ /* 0x010fea0003900000 */
[----:B------:R-:W4:Y:S02]  /*23120*/  @!P1 SYNCS.PHASECHK.TRANS64 P1, [R19+URZ+0x19c60], R0 ;  /* 0x019c6000130095a7 */ /* 0x000f24000802007f */
[----:B----4-:R-:W-:Y:S05]  /*23130*/  @!P1 BRA `(.L_x_13423) ;  /* 0xfffffffc00f09947 */ /* 0x010fea000383ffff */
[----:B------:R-:W-:Y:S05]  /*23140*/  BRA `(.L_x_13546) ;  /* 0xffffffd000507947 */ /* 0x000fea000383ffff */
.L_x_13425:
[----:B----4-:R4:W0:Y:S02]  /*23150*/  SYNCS.PHASECHK.TRANS64.TRYWAIT P1, [R3+URZ+0x19c80], R2 ;  /* 0x019c8002030075a7 */ /* 0x010824000802017f */
[----:B0-----:R-:W-:Y:S05]  /*23160*/  @!P1 NANOSLEEP.SYNCS 0x989680 ;  /* 0x009896800000995d */ /* 0x001fea0003900000 */
[----:B------:R-:W0:Y:S02]  /*23170*/  @!P1 SYNCS.PHASECHK.TRANS64 P1, [R3+URZ+0x19c80], R2 ;  /* 0x019c8002030095a7 */ /* 0x000e24000802007f */
[----:B0-----:R-:W-:Y:S05]  /*23180*/  @!P1 BRA `(.L_x_13425) ;  /* 0xfffffffc00f09947 */ /* 0x001fea000383ffff */
[----:B------:R-:W-:Y:S05]  /*23190*/  BRA `(.L_x_13547) ;  /* 0xffffffd0004c7947 */ /* 0x000fea000383ffff */
.L_x_13548:
        /* <DEDUP_REMOVED lines=14> */
.L_x_16301:


//--------------------- .text._ZN7cutlass13device_kernelIN5flash11enable_sm90INS1_16FlashAttnFwdSm90INS1_25CollectiveMainloopFwdSm90ILi2EN4cute5tupleIJNS5_1CILi1EEES8_S8_EEENS6_IJNS7_ILi192EEENS7_ILi160EEENS7_ILi64EEEEEELi64ENS_12float_e4m3_tEfNS_4arch4Sm90ELb0ELb0ELb1ELb0ELb1ELb0ELb0ELb1ELb1ELb1ELb1ELb0EEENS1_21CollectiveEpilogueFwdINS6_IJSA_SC_SB_EEES9_NS_10bfloat16_tESG_Li384ELb0ELb1ELb1ELb1EEENS1_19SingleTileSchedulerILb0ELb1ELb1ELi192EEEEEEEEEvNT_6ParamsE --------------------------
	.section	.text._ZN7cutlass13device_kernelIN5flash11enable_sm90INS1_16FlashAttnFwdSm90INS1_25CollectiveMainloopFwdSm90ILi2EN4cute5tupleIJNS5_1CILi1EEES8_S8_EEENS6_IJNS7_ILi192EEENS7_ILi160EEENS7_ILi64EEEEEELi64ENS_12float_e4m3_tEfNS_4arch4Sm90ELb0ELb0ELb1ELb0ELb1ELb0ELb0ELb1ELb1ELb1ELb1ELb0EEENS1_21CollectiveEpilogueFwdINS6_IJSA_SC_SB_EEES9_NS_10bfloat16_tESG_Li384ELb0ELb1ELb1ELb1EEENS1_19SingleTileSchedulerILb0ELb1ELb1ELi192EEEEEEEEEvNT_6ParamsE,"ax",@progbits
	.align	128
.text._ZN7cutlass13device_kernelIN5flash11enable_sm90INS1_16FlashAttnFwdSm90INS1_25CollectiveMainloopFwdSm90ILi2EN4cute5tupleIJNS5_1CILi1EEES8_S8_EEENS6_IJNS7_ILi192EEENS7_ILi160EEENS7_ILi64EEEEEELi64ENS_12float_e4m3_tEfNS_4arch4Sm90ELb0ELb0ELb1ELb0ELb1ELb0ELb0ELb1ELb1ELb1ELb1ELb0EEENS1_21CollectiveEpilogueFwdINS6_IJSA_SC_SB_EEES9_NS_10bfloat16_tESG_Li384ELb0ELb1ELb1ELb1EEENS1_19SingleTileSchedulerILb0ELb1ELb1ELi192EEEEEEEEEvNT_6ParamsE:
        .type           _ZN7cutlass13device_kernelIN5flash11enable_sm90INS1_16FlashAttnFwdSm90INS1_25CollectiveMainloopFwdSm90ILi2EN4cute5tupleIJNS5_1CILi1EEES8_S8_EEENS6_IJNS7_ILi192EEENS7_ILi160EEENS7_ILi64EEEEEELi64ENS_12float_e4m3_tEfNS_4arch4Sm90ELb0ELb0ELb1ELb0ELb1ELb0ELb0ELb1ELb1ELb1ELb1ELb0EEENS1_21CollectiveEpilogueFwdINS6_IJSA_SC_SB_EEES9_NS_10bfloat16_tESG_Li384ELb0ELb1ELb1ELb1EEENS1_19SingleTileSchedulerILb0ELb1ELb1ELi192EEEEEEEEEvNT_6ParamsE,@function
        .size           _ZN7cutlass13device_kernelIN5flash11enable_sm90INS1_16FlashAttnFwdSm90INS1_25CollectiveMainloopFwdSm90ILi2EN4cute5tupleIJNS5_1CILi1EEES8_S8_EEENS6_IJNS7_ILi192EEENS7_ILi160EEENS7_ILi64EEEEEELi64ENS_12float_e4m3_tEfNS_4arch4Sm90ELb0ELb0ELb1ELb0ELb1ELb0ELb0ELb1ELb1ELb1ELb1ELb0EEENS1_21CollectiveEpilogueFwdINS6_IJSA_SC_SB_EEES9_NS_10bfloat16_tESG_Li384ELb0ELb1ELb1ELb1EEENS1_19SingleTileSchedulerILb0ELb1ELb1ELi192EEEEEEEEEvNT_6ParamsE,(.L_x_16302 - _ZN7cutlass13device_kernelIN5flash11enable_sm90INS1_16FlashAttnFwdSm90INS1_25CollectiveMainloopFwdSm90ILi2EN4cute5tupleIJNS5_1CILi1EEES8_S8_EEENS6_IJNS7_ILi192EEENS7_ILi160EEENS7_ILi64EEEEEELi64ENS_12float_e4m3_tEfNS_4arch4Sm90ELb0ELb0ELb1ELb0ELb1ELb0ELb0ELb1ELb1ELb1ELb1ELb0EEENS1_21CollectiveEpilogueFwdINS6_IJSA_SC_SB_EEES9_NS_10bfloat16_tESG_Li384ELb0ELb1ELb1ELb1EEENS1_19SingleTileSchedulerILb0ELb1ELb1ELi192EEEEEEEEEvNT_6ParamsE)
        .other          _ZN7cutlass13device_kernelIN5flash11enable_sm90INS1_16FlashAttnFwdSm90INS1_25CollectiveMainloopFwdSm90ILi2EN4cute5tupleIJNS5_1CILi1EEES8_S8_EEENS6_IJNS7_ILi192EEENS7_ILi160EEENS7_ILi64EEEEEELi64ENS_12float_e4m3_tEfNS_4arch4Sm90ELb0ELb0ELb1ELb0ELb1ELb0ELb0ELb1ELb1ELb1ELb1ELb0EEENS1_21CollectiveEpilogueFwdINS6_IJSA_SC_SB_EEES9_NS_10bfloat16_tESG_Li384ELb0ELb1ELb1ELb1EEENS1_19SingleTileSchedulerILb0ELb1ELb1ELi192EEEEEEEEEvNT_6ParamsE,@"STO_CUDA_ENTRY STV_DEFAULT"
_ZN7cutlass13device_kernelIN5flash11enable_sm90INS1_16FlashAttnFwdSm90INS1_25CollectiveMainloopFwdSm90ILi2EN4cute5tupleIJNS5_1CILi1EEES8_S8_EEENS6_IJNS7_ILi192EEENS7_ILi160EEENS7_ILi64EEEEEELi64ENS_12float_e4m3_tEfNS_4arch4Sm90ELb0ELb0ELb1ELb0ELb1ELb0ELb0ELb1ELb1ELb1ELb1ELb0EEENS1_21CollectiveEpilogueFwdINS6_IJSA_SC_SB_EEES9_NS_10bfloat16_tESG_Li384ELb0ELb1ELb1ELb1EEENS1_19SingleTileSchedulerILb0ELb1ELb1ELi192EEEEEEEEEvNT_6ParamsE:
        /* <DEDUP_REMOVED lines=45> */
.L_x_13549:
        /* <DEDUP_REMOVED lines=22> */
.L_x_13550:
        /* <DEDUP_REMOVED lines=18> */
.L_x_13551:
        /* <DEDUP_REMOVED lines=22> */
.L_x_13552:
        /* <DEDUP_REMOVED lines=23> */
.L_x_13553:
        /* <DEDUP_REMOVED lines=9> */
.L_x_13556:
        /* <DEDUP_REMOVED lines=41> */
[----:B------:R-:W-:Y:S01]  /*0b40*/  MOV R4, UR8 ;  /* 0x0000000800047c02 */ /* 0x000fe20008000f00 */
[----:B------:R-:W-:Y:S01]  /*0b50*/  ULOP3.LUT UR8, UR8, UR7, URZ, 0x3c, !UPT ;  /* 0x0000000708087292 */ /* 0x000fe2000f8e3c3f */
[----:B------:R-:W-:Y:S02]  /*0b60*/  R2UR UR11, R0 ;  /* 0x00000000000b72ca */ /* 0x000fe400000e0000 */
[----:B------:R-:W-:Y:S02]  /*0b70*/  IABS R4, R4 ;  /* 0x0000000400047213 */ /* 0x000fe40000000000 */
[----:B------:R-:W-:-:S03]  /*0b80*/  IABS R5, R3 ;  /* 0x0000000300057213 */ /* 0x000fc60000000000 */
        /* <DEDUP_REMOVED lines=24> */
.L_x_13558:
[----:B------:R-:W-:Y:S01]  /*0d10*/  UIMAD UR44, UR44, UR4, URZ ;  /* 0x000000042c2c72a4 */ /* 0x000fe2000f8e023f */
[----:B------:R-:W-:Y:S01]  /*0d20*/  IMAD.U32 R0, RZ, RZ, UR6 ;  /* 0x00000006ff007e24 */ /* 0x000fe2000f8e00ff */
[----:B------:R-:W-:Y:S01]  /*0d30*/  MOV R3, UR4 ;  /* 0x0000000400037c02 */ /* 0x000fe20008000f00 */
[----:B------:R-:W-:Y:S01]  /*0d40*/  USHF.R.S32.HI UR48, URZ, 0x1f, UR47 ;  /* 0x0000001f3f307899 */ /* 0x000fe2000801142f */
[----:B------:R-:W-:Y:S01]  /*0d50*/  VIADD R17, R17, 0xffffff80 ;  /* 0xffffff8011117836 */ /* 0x000fe20000000000 */
[----:B------:R-:W-:Y:S02]  /*0d60*/  PLOP3.LUT P0, PT, PT, PT, PT, 0x80, 0x0 ;  /* 0x000000000000781c */ /* 0x000fe40003f0f070 */
[----:B------:R-:W-:Y:S02]  /*0d70*/  CS2R R6, SRZ ;  /* 0x0000000000067805 */ /* 0x000fe4000001ff00 */
[----:B------:R-:W-:Y:S02]  /*0d80*/  VIADDMNMX R0, R3, UR44, R0, PT ;  /* 0x0000002c03007c46 */ /* 0x000fe4000b800100 */
[----:B------:R-:W-:-:S02]  /*0d90*/  CS2R R2, SRZ ;  /* 0x0000000000027805 */ /* 0x000fc4000001ff00 */
[----:B------:R-:W-:Y:S02]  /*0da0*/  CS2R R30, SRZ ;  /* 0x00000000001e7805 */ /* 0x000fe4000001ff00 */
[----:B------:R-:W-:Y:S02]  /*0db0*/  CS2R R26, SRZ ;  /* 0x00000000001a7805 */ /* 0x000fe4000001ff00 */
[----:B------:R-:W-:Y:S01]  /*0dc0*/  R2UR UR39, R0 ;  /* 0x00000000002772ca */ /* 0x000fe200000e0000 */
[----:B------:R-:W-:Y:S01]  /*0dd0*/  IMAD.MOV.U32 R0, RZ, RZ, RZ ;  /* 0x000000ffff007224 */ /* 0x000fe200078e00ff */
[----:B------:R-:W-:Y:S01]  /*0de0*/  CS2R R8, SRZ ;  /* 0x0000000000087805 */ /* 0x000fe2000001ff00 */
[----:B------:R-:W-:Y:S01]  /*0df0*/  IMAD.MOV.U32 R36, RZ, RZ, RZ ;  /* 0x000000ffff247224 */ /* 0x000fe200078e00ff */
[----:B------:R-:W-:Y:S02]  /*0e00*/  CS2R R38, SRZ ;  /* 0x0000000000267805 */ /* 0x000fe4000001ff00 */
[----:B------:R-:W-:-:S02]  /*0e10*/  CS2R R34, SRZ ;  /* 0x0000000000227805 */ /* 0x000fc4000001ff00 */
[----:B------:R-:W-:Y:S02]  /*0e20*/  CS2R R10, SRZ ;  /* 0x00000000000a7805 */ /* 0x000fe4000001ff00 */
[----:B------:R-:W-:Y:S02]  /*0e30*/  MOV R44, RZ ;  /* 0x000000ff002c7202 */ /* 0x000fe40000000f00 */
[----:B------:R-:W-:Y:S02]  /*0e40*/  CS2R R12, SRZ ;  /* 0x00000000000c7805 */ /* 0x000fe4000001ff00 */
[----:B------:R-:W-:Y:S02]  /*0e50*/  CS2R R46, SRZ ;  /* 0x00000000002e7805 */ /* 0x000fe4000001ff00 */
[----:B------:R-:W-:Y:S01]  /*0e60*/  CS2R R42, SRZ ;  /* 0x00000000002a7805 */ /* 0x000fe2000001ff00 */
[----:B------:R-:W-:Y:S01]  /*0e70*/  IMAD.MOV.U32 R41, RZ, RZ, RZ ;  /* 0x000000ffff297224 */ /* 0x000fe200078e00ff */
[----:B------:R-:W-:Y:S01]  /*0e80*/  CS2R R14, SRZ ;  /* 0x00000000000e7805 */ /* 0x000fe2000001ff00 */
[----:B------:R-:W-:Y:S01]  /*0e90*/  UISETP.GT.AND UP0, UPT, UR39, UR44, UPT ;  /* 0x0000002c2700728c */ /* 0x000fe2000bf04270 */
[----:B------:R-:W-:Y:S01]  /*0ea0*/  IMAD.MOV.U32 R52, RZ, RZ, RZ ;  /* 0x000000ffff347224 */ /* 0x000fe200078e00ff */
[----:B------:R-:W-:-:S02]  /*0eb0*/  CS2R R54, SRZ ;  /* 0x0000000000367805 */ /* 0x000fc4000001ff00 */
[----:B------:R-:W-:Y:S01]  /*0ec0*/  CS2R R50, SRZ ;  /* 0x0000000000327805 */ /* 0x000fe2000001ff00 */
[----:B------:R-:W-:Y:S01]  /*0ed0*/  IMAD.MOV.U32 R49, RZ, RZ, RZ ;  /* 0x000000ffff317224 */ /* 0x000fe200078e00ff */
[----:B------:R-:W-:-:S13]  /*0ee0*/  PLOP3.LUT P1, PT, PT, PT, UP0, 0x80, 0x0 ;  /* 0x000000000000781c */ /* 0x000fda0003f2f008 */
[----:B------:R-:W-:Y:S05]  /*0ef0*/  @!P1 BRA `(.L_x_13559) ;  /* 0x0000006c00309947 */ /* 0x000fea0003800000 */
[----:B------:R-:W-:Y:S01]  /*0f00*/  SHF.R.S32.HI R16, RZ, 0x1f, R17 ;  /* 0x0000001fff107819 */ /* 0x000fe20000011411 */
[----:B------:R-:W0:Y:S01]  /*0f10*/  S2UR UR46, SR_CgaCtaId ;  /* 0x00000000002e79c3 */ /* 0x000e220000008800 */
[----:B------:R-:W-:Y:S01]  /*0f20*/  UMOV UR45, 0x400 ;  /* 0x00000400002d7882 */ /* 0x000fe20000000000 */
[----:B------:R-:W-:Y:S01]  /*0f30*/  UMOV UR37, 0x80000020 ;  /* 0x8000002000257882 */ /* 0x000fe20000000000 */
        /* <DEDUP_REMOVED lines=10> */
[----:B------:R-:W-:Y:S01]  /*0fe0*/  ULEA UR5, UR5, UR4, 0xc ;  /* 0x0000000405057291 */ /* 0x000fe2000f8e603f */
[----:B------:R-:W-:-:S03]  /*0ff0*/  PLOP3.LUT P0, PT, PT, PT, UP0, 0x80, 0x0 ;  /* 0x000000000000781c */ /* 0x000fc60003f0f008 */
[----:B------:R-:W-:-:S04]  /*1000*/  USHF.R.U32.HI UR5, URZ, 0x4, UR5 ;  /* 0x000000043f057899 */ /* 0x000fc80008011605 */
[----:B------:R-:W-:-:S04]  /*1010*/  ULOP3.LUT UR5, UR5, 0x3fff, URZ, 0xc0, !UPT ;  /* 0x00003fff05057892 */ /* 0x000fc8000f8ec03f */
[----:B------:R-:W-:Y:S02]  /*1020*/  ULOP3.LUT UR36, UR5, 0x10000, URZ, 0xfc, !UPT ;  /* 0x0001000005247892 */ /* 0x000fe4000f8efc3f */
[----:B------:R-:W-:Y:S10]  /*1030*/  @!P0 BRA `(.L_x_13560) ;  /* 0x0000000000408947 */ /* 0x000ff40003800000 */
[----:B------:R-:W-:Y:S01]  /*1040*/  MOV R0, 0x0 ;  /* 0x0000000000007802 */ /* 0x000fe20000000f00 */
[----:B------:R-:W-:Y:S01]  /*1050*/  ULDC.64 UR4, c[0x4][0x1b0] ;  /* 0x01006c0000047ab9 */ /* 0x000fe20000000a00 */
[----:B------:R-:W-:Y:S01]  /*1060*/  ULDC.64 UR6, c[0x4][0x30] ;  /* 0x01000c0000067ab9 */ /* 0x000fe20000000a00 */
[----:B------:R-:W-:Y:S01]  /*1070*/  MOV R4, UR4 ;  /* 0x0000000400047c02 */ /* 0x000fe20008000f00 */
[----:B------:R0:W1:Y:S01]  /*1080*/  LDC.64 R2, c[0x4][R0] ;  /* 0x0100000000027b82 */ /* 0x0000620000000a00 */
[----:B------:R-:W-:Y:S01]  /*1090*/  IMAD.U32 R5, RZ, RZ, UR5 ;  /* 0x00000005ff057e24 */ /* 0x000fe2000f8e00ff */
[----:B------:R-:W-:Y:S01]  /*10a0*/  ULDC.64 UR4, c[0x4][0x1b8] ;  /* 0x01006e0000047ab9 */ /* 0x000fe20000000a00 */
[----:B------:R-:W-:Y:S01]  /*10b0*/  MOV R10, UR6 ;  /* 0x00000006000a7c02 */ /* 0x000fe20008000f00 */
[----:B------:R-:W-:Y:S01]  /*10c0*/  IMAD.U32 R6, RZ, RZ, UR4 ;  /* 0x00000004ff067e24 */ /* 0x000fe2000f8e00ff */
[----:B------:R-:W-:Y:S01]  /*10d0*/  MOV R13, RZ ;  /* 0x000000ff000d7202 */ /* 0x000fe20000000f00 */
[----:B------:R-:W-:-:S02]  /*10e0*/  IMAD.U32 R7, RZ, RZ, UR5 ;  /* 0x00000005ff077e24 */ /* 0x000fc4000f8e00ff */
[----:B------:R-:W-:Y:S02]  /*10f0*/  IMAD.U32 R11, RZ, RZ, UR7 ;  /* 0x00000007ff0b7e24 */ /* 0x000fe4000f8e00ff */
[----:B------:R-:W-:Y:S02]  /*1100*/  IMAD.MOV.U32 R8, RZ, RZ, 0x70 ;  /* 0x00000070ff087424 */ /* 0x000fe400078e00ff */
[----:B0-----:R-:W-:-:S07]  /*1110*/  IMAD.MOV.U32 R12, RZ, RZ, 0x1 ;  /* 0x00000001ff0c7424 */ /* 0x001fce00078e00ff */
[----:B------:R-:W-:-:S07]  /*1120*/  LEPC R20, `(.L_x_13560) ;  /* 0x000000001014794e */ /* 0x000fce0000000000 */
[----:B-1----:R-:W-:Y:S05]  /*1130*/  CALL.ABS.NOINC R2 ;  /* 0x0000000002007343 */ /* 0x002fea0003c00000 */
.L_x_13560:
        /* <DEDUP_REMOVED lines=48> */
.L_x_13645:
[----:B------:R-:W-:-:S06]  /*1440*/  ULOP3.LUT UR4, UR42, 0x1, URZ, 0xfc, !UPT ;  /* 0x000000012a047892 */ /* 0x000fcc000f8efc3f */
[----:B------:R-:W-:-:S05]  /*1450*/  IMAD.U32 R2, RZ, RZ, UR4 ;  /* 0x00000004ff027e24 */ /* 0x000fca000f8e00ff */
[----:B------:R-:W-:-:S13]  /*1460*/  ISETP.NE.AND P0, PT, R2, 0x3, PT ;  /* 0x000000030200780c */ /* 0x000fda0003f05270 */
[----:B------:R-:W-:Y:S05]  /*1470*/  @!P0 BRA `(.L_x_13562) ;  /* 0x0000000000048947 */ /* 0x000fea0003800000 */
[----:B------:R-:W-:Y:S01]  /*1480*/  BPT.TRAP 0x1 ;  /* 0x000000040000795c */ /* 0x000fe20000300000 */
.L_x_13562:
[----:B------:R1:W2:Y:S01]  /*1490*/  SYNCS.PHASECHK.TRANS64.TRYWAIT P1, [UR45+0x12430], R6 ;  /* 0x01243006ff0075a7 */ /* 0x0002a2000802016d */
[----:B------:R-:W-:Y:S05]  /*14a0*/  @!P0 BRA `(.L_x_13563) ;  /* 0x0000000000048947 */ /* 0x000fea0003800000 */
[----:B------:R-:W-:Y:S01]  /*14b0*/  BPT.TRAP 0x1 ;  /* 0x000000040000795c */ /* 0x000fe20000300000 */
.L_x_13563:
[----:B------:R-:W-:Y:S01]  /*14c0*/  MOV R25, RZ ;  /* 0x000000ff00197202 */ /* 0x000fe20000000f00 */
[----:B--2---:R-:W-:Y:S06]  /*14d0*/  @P1 BRA `(.L_x_13564) ;  /* 0x0000000000081947 */ /* 0x004fec0003800000 */
[----:B------:R-:W2:Y:S02]  /*14e0*/  SYNCS.PHASECHK.TRANS64.TRYWAIT P1, [UR45+0x12430], R6 ;  /* 0x01243006ff0075a7 */ /* 0x000ea4000802016d */
[----:B--2---:R-:W-:Y:S05]  /*14f0*/  @!P1 BRA `(.L_x_13565) ;  /* 0x000000c800249947 */ /* 0x004fea0003800000 */
.L_x_13564:
[----:B------:R-:W-:Y:S05]  /*1500*/  WARPSYNC.ALL ;  /* 0x0000000000007948 */ /* 0x000fea0003800000 */
[----:B------:R-:W-:Y:S01]  /*1510*/  UIADD3 UR4, UR45, 0xd200, URZ ;  /* 0x0000d2002d047890 */ /* 0x000fe2000fffe03f */
[----:B------:R-:W-:Y:S01]  /*1520*/  WARPGROUP.ARRIVE ;  /* 0x00000000000079c5 */ /* 0x000fe20000000000 */
[----:B------:R-:W-:Y:S01]  /*1530*/  UMOV UR5, UR37 ;  /* 0x0000002500057c82 */ /* 0x000fe20008000000 */
[----:B------:R-:W-:Y:S01]  /*1540*/  UMOV UR7, 0x80000020 ;  /* 0x8000002000077882 */ /* 0x000fe20000000000 */
[----:B------:R-:W-:Y:S01]  /*1550*/  USHF.R.U32.HI UR4, URZ, 0x4, UR4 ;  /* 0x000000043f047899 */ /* 0x000fe20008011604 */
[----:B------:R-:W-:Y:S01]  /*1560*/  UMOV UR8, UR36 ;  /* 0x0000002400087c82 */ /* 0x000fe20008000000 */
[----:B------:R-:W-:-:S02]  /*1570*/  UMOV UR9, UR37 ;  /* 0x0000002500097c82 */ /* 0x000fc40008000000 */
[----:B------:R-:W-:Y:S01]  /*1580*/  ULOP3.LUT UR4, UR4, 0x3fff, URZ, 0xc0, !UPT ;  /* 0x00003fff04047892 */ /* 0x000fe2000f8ec03f */
[----:B------:R-:W-:Y:S01]  /*1590*/  UMOV UR11, 0x80000020 ;  /* 0x80000020000b7882 */ /* 0x000fe20000000000 */
[----:B------:R-:W-:Y:S02]  /*15a0*/  UMOV UR12, UR36 ;  /* 0x00000024000c7c82 */ /* 0x000fe40008000000 */
[----:B------:R-:W-:Y:S01]  /*15b0*/  ULOP3.LUT UR16, UR4, 0x10000, URZ, 0xfc, !UPT ;  /* 0x0001000004107892 */ /* 0x000fe2000f8efc3f */
[----:B------:R-:W-:Y:S02]  /*15c0*/  UMOV UR13, UR37 ;  /* 0x00000025000d7c82 */ /* 0x000fe40008000000 */
[----:B------:R-:W-:Y:S01]  /*15d0*/  UMOV UR4, UR36 ;  /* 0x0000002400047c82 */ /* 0x000fe20008000000 */
[----:B------:R-:W-:Y:S02]  /*15e0*/  UIADD3 UR10, UR16, 0x80, URZ ;  /* 0x00000080100a7890 */ /* 0x000fe4000fffe03f */
[----:B------:R-:W-:-:S02]  /*15f0*/  UIADD3 UR14, UR16, 0x100, URZ ;  /* 0x00000100100e7890 */ /* 0x000fc4000fffe03f */
[----:B------:R-:W-:Y:S01]  /*1600*/  UMOV UR6, UR16 ;  /* 0x0000001000067c82 */ /* 0x000fe20008000000 */
[----:B------:R-:W-:Y:S01]  /*1610*/  UMOV UR15, 0x80000020 ;  /* 0x80000020000f7882 */ /* 0x000fe20000000000 */
        /* <DEDUP_REMOVED lines=51> */
[----:B------:R-:W-:Y:S01]  /*1950*/  UMOV UR4, URZ ;  /* 0x0000003f00047c82 */ /* 0x000fe20008000000 */
[----:B------:R-:W-:Y:S02]  /*1960*/  WARPGROUP.DEPBAR.LE gsb0, 0x0 ;  /* 0x00008000000079c5 */ /* 0x000fe40000010000 */
[----:B------:R-:W-:-:S06]  /*1970*/  WARPGROUP.ARRIVE ;  /* 0x00000000000079c5 */ /* 0x000fcc0000000000 */
[----:B------:R-:W-:Y:S03]  /*1980*/  QGMMA.64x32x32.F32.E4M3.E4M3 R28, gdesc[UR8], R28, gsb0 ;  /* 0x00600000081c79f3 */ /* 0x000fe6000800081c */
[----:B------:R-:W-:Y:S02]  /*1990*/  WARPGROUP.DEPBAR.LE gsb0, 0x0 ;  /* 0x00008000000079c5 */ /* 0x000fe40000010000 */
[----:B------:R-:W-:Y:S05]  /*19a0*/  @!P0 BRA `(.L_x_13566) ;  /* 0x0000000000048947 */ /* 0x000fea0003800000 */
[----:B------:R-:W-:Y:S01]  /*19b0*/  BPT.TRAP 0x1 ;  /* 0x000000040000795c */ /* 0x000fe20000300000 */
.L_x_13566:
[----:B------:R-:W-:Y:S01]  /*19c0*/  LOP3.LUT R16, R16, 0xffffff80, RZ, 0xc0, !PT ;  /* 0xffffff8010107812 */ /* 0x000fe200078ec0ff */
[C---:B------:R-:W-:Y:S01]  /*19d0*/  FMUL.FTZ R19, R0.reuse, R90 ;  /* 0x0000005a00137220 */ /* 0x040fe20000410000 */
[C---:B------:R-:W-:Y:S01]  /*19e0*/  FMUL.FTZ R90, R0.reuse, R48 ;  /* 0x00000030005a7220 */ /* 0x040fe20000410000 */
[C---:B------:R-:W-:Y:S01]  /*19f0*/  FMUL.FTZ R48, R0.reuse, R54 ;  /* 0x0000003600307220 */ /* 0x040fe20000410000 */
[C---:B------:R-:W-:Y:S01]  /*1a00*/  FMUL.FTZ R54, R0.reuse, R57 ;  /* 0x0000003900367220 */ /* 0x040fe20000410000 */
[----:B------:R-:W-:Y:S02]  /*1a10*/  IMAD.IADD R17, R17, 0x1, -R16 ;  /* 0x0000000111117824 */ /* 0x000fe400078e0a10 */
[C---:B------:R-:W-:Y:S01]  /*1a20*/  FMUL.FTZ R57, R0.reuse, R28 ;  /* 0x0000001c00397220 */ /* 0x040fe20000410000 */
[C---:B------:R-:W-:Y:S01]  /*1a30*/  FMUL.FTZ R28, R0.reuse, R30 ;  /* 0x0000001e001c7220 */ /* 0x040fe20000410000 */
[C---:B------:R-:W-:Y:S01]  /*1a40*/  FMUL.FTZ R92, R0.reuse, R92 ;  /* 0x0000005c005c7220 */ /* 0x040fe20000410000 */
[C---:B------:R-:W-:Y:S01]  /*1a50*/  FMUL.FTZ R93, R0.reuse, R93 ;  /* 0x0000005d005d7220 */ /* 0x040fe20000410000 */
[----:B------:R-:W-:Y:S01]  /*1a60*/  SHF.R.S32.HI R30, RZ, 0x1f, R17 ;  /* 0x0000001fff1e7819 */ /* 0x000fe20000011411 */
[C---:B------:R-:W-:Y:S01]  /*1a70*/  FMUL.FTZ R14, R0.reuse, R94 ;  /* 0x0000005e000e7220 */ /* 0x040fe20000410000 */
[C---:B------:R-:W-:Y:S01]  /*1a80*/  FMUL.FTZ R94, R0.reuse, R96 ;  /* 0x00000060005e7220 */ /* 0x040fe20000410000 */
[----:B------:R-:W-:Y:S01]  /*1a90*/  FMUL.FTZ R7, R0, R95 ;  /* 0x0000005f00077220 */ /* 0x000fe20000410000 */
[----:B------:R-:W-:Y:S01]  /*1aa0*/  LEA.HI R30, R30, R17, RZ, 0x2 ;  /* 0x000000111e1e7211 */ /* 0x000fe200078f10ff */
[----:B------:R-:W2:Y:S01]  /*1ab0*/  MUFU.TANH R92, R92 ;  /* 0x0000005c005c7308 */ /* 0x000ea20000002400 */
[C---:B------:R-:W-:Y:S01]  /*1ac0*/  FMUL.FTZ R95, R0.reuse, R97 ;  /* 0x00000061005f7220 */ /* 0x040fe20000410000 */
[----:B------:R-:W-:Y:S01]  /*1ad0*/  FMUL.FTZ R96, R0, R100 ;  /* 0x0000006400607220 */ /* 0x000fe20000410000 */
[----:B------:R-:W-:Y:S01]  /*1ae0*/  LOP3.LUT R30, R30, 0x7ffffffc, RZ, 0xc0, !PT ;  /* 0x7ffffffc1e1e7812 */ /* 0x000fe200078ec0ff */
[C---:B------:R-:W-:Y:S01]  /*1af0*/  FMUL.FTZ R97, R0.reuse, R101 ;  /* 0x0000006500617220 */ /* 0x040fe20000410000 */
[C---:B01----:R-:W-:Y:S01]  /*1b00*/  FMUL.FTZ R6, R0.reuse, R99 ;  /* 0x0000006300067220 */ /* 0x043fe20000410000 */
[C---:B------:R-:W-:Y:S01]  /*1b10*/  FMUL.FTZ R99, R0.reuse, R104 ;  /* 0x0000006800637220 */ /* 0x040fe20000410000 */
[----:B------:R-:W-:Y:S01]  /*1b20*/  FMUL.FTZ R13, R0, R102 ;  /* 0x00000066000d7220 */ /* 0x000fe20000410000 */
[----:B------:R-:W-:Y:S01]  /*1b30*/  IMAD.IADD R30, R17, 0x1, -R30 ;  /* 0x00000001111e7824 */ /* 0x000fe200078e0a1e */
[----:B------:R-:W0:Y:S01]  /*1b40*/  MUFU.TANH R93, R93 ;  /* 0x0000005d005d7308 */ /* 0x000e220000002400 */
[----:B------:R-:W-:-:S02]  /*1b50*/  IMAD.MOV.U32 R17, RZ, RZ, -0x2 ;  /* 0xfffffffeff117424 */ /* 0x000fc400078e00ff */
[C---:B------:R-:W-:Y:S01]  /*1b60*/  FMUL.FTZ R102, R0.reuse, R32 ;  /* 0x0000002000667220 */ /* 0x040fe20000410000 */
[C---:B------:R-:W-:Y:S01]  /*1b70*/  FMUL.FTZ R101, R0.reuse, R33 ;  /* 0x0000002100657220 */ /* 0x040fe20000410000 */
[----:B------:R-:W-:Y:S01]  /*1b80*/  FMUL.FTZ R10, R0, R98 ;  /* 0x00000062000a7220 */ /* 0x000fe20000410000 */
[----:B------:R-:W-:Y:S01]  /*1b90*/  IMAD R30, R30, R17, 0xa0 ;  /* 0x000000a01e1e7424 */ /* 0x000fe200078e0211 */
[----:B------:R-:W-:Y:S01]  /*1ba0*/  MOV R17, UR39 ;  /* 0x0000002700117c02 */ /* 0x000fe20008000f00 */
[----:B------:R-:W-:Y:S01]  /*1bb0*/  FMUL.FTZ R2, R0, R103 ;  /* 0x0000006700027220 */ /* 0x000fe20000410000 */
[----:B------:R-:W1:Y:S01]  /*1bc0*/  MUFU.TANH R94, R94 ;  /* 0x0000005e005e7308 */ /* 0x000e620000002400 */
[----:B------:R-:W-:Y:S02]  /*1bd0*/  VIADD R30, R30, UR38 ;  /* 0x000000261e1e7c36 */ /* 0x000fe40008000000 */
[C---:B------:R-:W-:Y:S01]  /*1be0*/  FMUL.FTZ R98, R0.reuse, R105 ;  /* 0x0000006900627220 */ /* 0x040fe20000410000 */
[C---:B------:R-:W-:Y:S01]  /*1bf0*/  FMUL.FTZ R103, R0.reuse, R36 ;  /* 0x0000002400677220 */ /* 0x040fe20000410000 */
[----:B------:R-:W-:Y:S01]  /*1c00*/  FMUL.FTZ R36, R0, R37 ;  /* 0x0000002500247220 */ /* 0x000fe20000410000 */
[----:B------:R-:W-:-:S02]  /*1c10*/  IMAD R30, R17, -0xa0, R30 ;  /* 0xffffff60111e7824 */ /* 0x000fc400078e021e */
[C---:B------:R-:W-:Y:S01]  /*1c20*/  FMUL.FTZ R76, R0.reuse, R76 ;  /* 0x0000004c004c7220 */ /* 0x040fe20000410000 */
[C---:B------:R-:W-:Y:S01]  /*1c30*/  FMUL.FTZ R100, R0.reuse, R53 ;  /* 0x0000003500647220 */ /* 0x040fe20000410000 */
[----:B------:R-:W3:Y:S01]  /*1c40*/  MUFU.TANH R95, R95 ;  /* 0x0000005f005f7308 */ /* 0x000ee20000002400 */
[----:B------:R-:W-:Y:S01]  /*1c50*/  FMUL.FTZ R77, R0, R77 ;  /* 0x0000004d004d7220 */ /* 0x000fe20000410000 */
[----:B------:R-:W-:Y:S01]  /*1c60*/  ISETP.GT.AND P4, PT, R30, RZ, PT ;  /* 0x000000ff1e00720c */ /* 0x000fe20003f84270 */
[----:B------:R-:W-:Y:S01]  /*1c70*/  FMUL.FTZ R12, R0, R78 ;  /* 0x0000004e000c7220 */ /* 0x000fe20000410000 */
[----:B------:R-:W-:Y:S01]  /*1c80*/  ISETP.GT.AND P3, PT, R30, 0x1, PT ;  /* 0x000000011e00780c */ /* 0x000fe20003f64270 */
[----:B------:R-:W-:Y:S01]  /*1c90*/  FMUL.FTZ R4, R0, R83 ;  /* 0x0000005300047220 */ /* 0x000fe20000410000 */
[----:B------:R-:W-:Y:S01]  /*1ca0*/  ISETP.GT.AND P2, PT, R30, 0x8, PT ;  /* 0x000000081e00780c */ /* 0x000fe20003f44270 */
[----:B------:R-:W-:Y:S01]  /*1cb0*/  FMUL.FTZ R78, R0, R80 ;  /* 0x00000050004e7220 */ /* 0x000fe20000410000 */
[----:B------:R-:W4:Y:S01]  /*1cc0*/  MUFU.TANH R96, R96 ;  /* 0x0000006000607308 */ /* 0x000f220000002400 */
[----:B--2---:R-:W-:Y:S01]  /*1cd0*/  FSEL R33, R92, -INF , P4 ;  /* 0xff8000005c217808 */ /* 0x004fe20002000000 */
[C---:B------:R-:W-:Y:S01]  /*1ce0*/  FMUL.FTZ R92, R0.reuse, R41 ;  /* 0x00000029005c7220 */ /* 0x040fe20000410000 */
[----:B0-----:R-:W-:Y:S01]  /*1cf0*/  FSEL R32, R93, -INF , P3 ;  /* 0xff8000005d207808 */ /* 0x001fe20001800000 */
[----:B------:R-:W-:Y:S01]  /*1d00*/  FMUL.FTZ R83, R0, R88 ;  /* 0x0000005800537220 */ /* 0x000fe20000410000 */
[----:B-1----:R-:W-:Y:S01]  /*1d10*/  FSEL R37, R94, -INF , P2 ;  /* 0xff8000005e257808 */ /* 0x002fe20001000000 */
[----:B------:R-:W-:Y:S01]  /*1d20*/  FMUL.FTZ R88, R0, R49 ;  /* 0x0000003100587220 */ /* 0x000fe20000410000 */
[----:B------:R-:W-:Y:S01]  /*1d30*/  ISETP.GT.AND P1, PT, R30, 0x9, PT ;  /* 0x000000091e00780c */ /* 0x000fe20003f24270 */
[----:B------:R-:W0:Y:S01]  /*1d40*/  MUFU.TANH R14, R14 ;  /* 0x0000000e000e7308 */ /* 0x000e220000002400 */
[----:B------:R-:W-:Y:S01]  /*1d50*/  FMNMX.FTZ R94, R33, R32, !PT ;  /* 0x00000020215e7209 */ /* 0x000fe20007810000 */
[----:B------:R-:W-:Y:S01]  /*1d60*/  FMUL.FTZ R11, R0, R86 ;  /* 0x00000056000b7220 */ /* 0x000fe20000410000 */
[----:B------:R-:W-:Y:S01]  /*1d70*/  ISETP.GT.AND P6, PT, R30, 0x10, PT ;  /* 0x000000101e00780c */ /* 0x000fe20003fc4270 */
[C---:B------:R-:W-:Y:S01]  /*1d80*/  FMUL.FTZ R49, R0.reuse, R55 ;  /* 0x0000003700317220 */ /* 0x040fe20000410000 */
[----:B---3--:R-:W-:Y:S01]  /*1d90*/  FSEL R53, R95, -INF , P1 ;  /* 0xff8000005f357808 */ /* 0x008fe20000800000 */
[----:B------:R-:W-:Y:S01]  /*1da0*/  FMUL.FTZ R8, R0, R106 ;  /* 0x0000006a00087220 */ /* 0x000fe20000410000 */
[----:B------:R-:W-:Y:S01]  /*1db0*/  FMNMX.FTZ R94, R37, R94, !PT ;  /* 0x0000005e255e7209 */ /* 0x000fe20007810000 */
[----:B------:R-:W1:Y:S01]  /*1dc0*/  MUFU.TANH R97, R97 ;  /* 0x0000006100617308 */ /* 0x000e620000002400 */
[----:B------:R-:W-:Y:S01]  /*1dd0*/  ISETP.GT.AND P5, PT, R30, 0x11, PT ;  /* 0x000000111e00780c */ /* 0x000fe20003fa4270 */
[----:B------:R-:W-:Y:S01]  /*1de0*/  FMUL.FTZ R3, R0, R79 ;  /* 0x0000004f00037220 */ /* 0x000fe20000410000 */
[----:B----4-:R-:W-:Y:S01]  /*1df0*/  FSEL R41, R96, -INF , P6 ;  /* 0xff80000060297808 */ /* 0x010fe20003000000 */
[C---:B------:R-:W-:Y:S01]  /*1e00*/  FMUL.FTZ R86, R0.reuse, R45 ;  /* 0x0000002d00567220 */ /* 0x040fe20000410000 */
[----:B------:R-:W-:Y:S01]  /*1e10*/  FMNMX.FTZ R94, R53, R94, !PT ;  /* 0x0000005e355e7209 */ /* 0x000fe20007810000 */
[C---:B------:R-:W-:Y:S01]  /*1e20*/  FMUL.FTZ R79, R0.reuse, R81 ;  /* 0x00000051004f7220 */ /* 0x040fe20000410000 */
[----:B------:R-:W-:Y:S01]  /*1e30*/  FMUL.FTZ R27, R0, R74 ;  /* 0x0000004a001b7220 */ /* 0x000fe20000410000 */
[----:B------:R-:W2:Y:S01]  /*1e40*/  MUFU.TANH R7, R7 ;  /* 0x0000000700077308 */ /* 0x000ea20000002400 */
[----:B0-----:R-:W-:Y:S01]  /*1e50*/  FSEL R17, R14, -INF , P4 ;  /* 0xff8000000e117808 */ /* 0x001fe20002000000 */
[----:B------:R-:W-:Y:S01]  /*1e60*/  FMUL.FTZ R45, R0, R46 ;  /* 0x0000002e002d7220 */ /* 0x000fe20000410000 */
        /* <DEDUP_REMOVED lines=12> */
[C---:B------:R-:W-:Y:S01]  /*1f30*/  FMUL.FTZ R51, R0.reuse, R58 ;  /* 0x0000003a00337220 */ /* 0x040fe20000410000 */
[----:B------:R-:W1:Y:S01]  /*1f40*/  MUFU.TANH R10, R10 ;  /* 0x0000000a000a7308 */ /* 0x000e620000002400 */
[----:B--2---:R-:W-:Y:S01]  /*1f50*/  FSEL R7, R7, -INF , P3 ;  /* 0xff80000007077808 */ /* 0x004fe20001800000 */
[----:B------:R-:W-:Y:S01]  /*1f60*/  FMUL.FTZ R58, R0, R29 ;  /* 0x0000001d003a7220 */ /* 0x000fe20000410000 */
[----:B------:R-:W-:Y:S01]  /*1f70*/  ISETP.GT.AND P3, PT, R30, 0x19, PT ;  /* 0x000000191e00780c */ /* 0x000fe20003f64270 */
[C---:B------:R-:W-:Y:S01]  /*1f80*/  FMUL.FTZ R22, R0.reuse, R67 ;  /* 0x0000004300167220 */ /* 0x040fe20000410000 */
[C---:B------:R-:W-:Y:S01]  /*1f90*/  FMUL.FTZ R81, R0.reuse, R85 ;  /* 0x0000005500517220 */ /* 0x040fe20000410000 */
[C---:B------:R-:W-:Y:S01]  /*1fa0*/  FMUL.FTZ R16, R0.reuse, R31 ;  /* 0x0000001f00107220 */ /* 0x040fe20000410000 */
[C---:B------:R-:W-:Y:S01]  /*1fb0*/  FMUL.FTZ R24, R0.reuse, R71 ;  /* 0x0000004700187220 */ /* 0x040fe20000410000 */
[----:B------:R-:W2:Y:S01]  /*1fc0*/  MUFU.TANH R98, R98 ;  /* 0x0000006200627308 */ /* 0x000ea20000002400 */
[----:B0-----:R-:W-:Y:S01]  /*1fd0*/  FSEL R59, R99, -INF , P4 ;  /* 0xff800000633b7808 */ /* 0x001fe20002000000 */
[C---:B------:R-:W-:Y:S01]  /*1fe0*/  FMUL.FTZ R84, R0.reuse, R60 ;  /* 0x0000003c00547220 */ /* 0x040fe20000410000 */
[C---:B------:R-:W-:Y:S01]  /*1ff0*/  FMUL.FTZ R60, R0.reuse, R70 ;  /* 0x00000046003c7220 */ /* 0x040fe20000410000 */
[C---:B------:R-:W-:Y:S01]  /*2000*/  FMUL.FTZ R70, R0.reuse, R73 ;  /* 0x0000004900467220 */ /* 0x040fe20000410000 */
[----:B------:R-:W-:Y:S01]  /*2010*/  FMNMX.FTZ R94, R59, R94, !PT ;  /* 0x0000005e3b5e7209 */ /* 0x000fe20007810000 */
[C---:B------:R-:W-:Y:S01]  /*2020*/  FMUL.FTZ R15, R0.reuse, R82 ;  /* 0x00000052000f7220 */ /* 0x040fe20000410000 */
[----:B------:R-:W-:Y:S01]  /*2030*/  FMUL.FTZ R82, R0, R89 ;  /* 0x0000005900527220 */ /* 0x000fe20000410000 */
        /* <DEDUP_REMOVED lines=26> */
[----:B------:R-:W-:Y:S01]  /*21e0*/  ULDC UR5, c[0x0][0x988] ;  /* 0x0002620000057ab9 */ /* 0x000fe20000000800 */
[----:B------:R-:W-:Y:S01]  /*21f0*/  FMNMX.FTZ R10, R17, R7, !PT ;  /* 0x00000007110a7209 */ /* 0x000fe20007810000 */
[----:B------:R-:W-:Y:S01]  /*2200*/  UIADD3 UR18, UR39, -0x2, URZ ;  /* 0xfffffffe27127890 */ /* 0x000fe2000fffe03f */
[----:B------:R-:W-:Y:S01]  /*2210*/  FMNMX.FTZ R94, R71, R94, !PT ;  /* 0x0000005e475e7209 */ /* 0x000fe20007810000 */
[----:B------:R-:W1:Y:S01]  /*2220*/  S2UR UR17, SR_CgaCtaId ;  /* 0x00000000001179c3 */ /* 0x000e620000008800 */
[----:B------:R-:W-:Y:S01]  /*2230*/  FMNMX.FTZ R10, R29, R10, !PT ;  /* 0x0000000a1d0a7209 */ /* 0x000fe20007810000 */
[----:B------:R-:W3:Y:S01]  /*2240*/  MUFU.TANH R2, R2 ;  /* 0x0000000200027308 */ /* 0x000ee20000002400 */
[----:B--2---:R-:W-:Y:S01]  /*2250*/  FSEL R13, R13, -INF , P6 ;  /* 0xff8000000d0d7808 */ /* 0x004fe20003000000 */
[----:B------:R-:W-:Y:S01]  /*2260*/  UISETP.GE.AND UP0, UPT, UR18, UR44, UPT ;  /* 0x0000002c1200728c */ /* 0x000fe2000bf06270 */
[----:B------:R-:W-:-:S02]  /*2270*/  ISETP.GT.AND P6, PT, R30, 0x28, PT ;  /* 0x000000281e00780c */ /* 0x000fc40003fc4270 */
[----:B------:R-:W-:-:S03]  /*2280*/  P2R R108, PR, RZ, 0x1 ;  /* 0x00000001ff6c7803 */ /* 0x000fc60000000000 */
        /* <DEDUP_REMOVED lines=23> */
[----:B------:R-:W-:Y:S02]  /*2400*/  ISETP.GT.AND P2, PT, R30, 0x38, PT ;  /* 0x000000381e00780c */ /* 0x000fe40003f44270 */
[----:B------:R-:W-:-:S03]  /*2410*/  FMNMX.FTZ R12, R31, R10, !PT ;  /* 0x0000000a1f0c7209 */ /* 0x000fc60007810000 */
[----:B------:R-:W3:Y:S01]  /*2420*/  MUFU.TANH R83, R83 ;  /* 0x0000005300537308 */ /* 0x000ee20000002400 */
[----:B--2---:R-:W-:Y:S02]  /*2430*/  FSEL R105, R81, -INF , P3 ;  /* 0xff80000051697808 */ /* 0x004fe40001800000 */
[----:B------:R-:W-:Y:S02]  /*2440*/  FMNMX.FTZ R12, R13, R12, !PT ;  /* 0x0000000c0d0c7209 */ /* 0x000fe40007810000 */
[----:B------:R-:W-:Y:S02]  /*2450*/  FMNMX.FTZ R94, R105, R94, !PT ;  /* 0x0000005e695e7209 */ /* 0x000fe40007810000 */
[----:B------:R-:W-:Y:S01]  /*2460*/  FMNMX.FTZ R12, R61, R12, !PT ;  /* 0x0000000c3d0c7209 */ /* 0x000fe20007810000 */
[----:B------:R-:W2:Y:S01]  /*2470*/  MUFU.TANH R15, R15 ;  /* 0x0000000f000f7308 */ /* 0x000ea20000002400 */
[----:B0-----:R-:W-:Y:S02]  /*2480*/  FSEL R3, R3, -INF , P1 ;  /* 0xff80000003037808 */ /* 0x001fe40000800000 */
[----:B------:R-:W-:-:S02]  /*2490*/  ISETP.GT.AND P1, PT, R30, 0x39, PT ;  /* 0x000000391e00780c */ /* 0x000fc40003f24270 */
[----:B------:R-:W-:-:S03]  /*24a0*/  FMNMX.FTZ R12, R63, R12, !PT ;  /* 0x0000000c3f0c7209 */ /* 0x000fc60007810000 */
        /* <DEDUP_REMOVED lines=82> */
[----:B---3--:R-:W-:Y:S01]  /*29d0*/  FSEL R91, R26, -INF , P5 ;  /* 0xff8000001a5b7808 */ /* 0x008fe20002800000 */
[----:B------:R-:W-:Y:S01]  /*29e0*/  FMUL.FTZ R26, R0, R43 ;  /* 0x0000002b001a7220 */ /* 0x000fe20000410000 */
        /* <DEDUP_REMOVED lines=14> */
[----:B0-----:R-:W-:Y:S01]  /*2ad0*/  FSEL R139, R56, -INF , P4 ;  /* 0xff800000388b7808 */ /* 0x001fe20002000000 */
[----:B------:R-:W-:Y:S01]  /*2ae0*/  IMAD.U32 R56, RZ, RZ, UR5 ;  /* 0x00000005ff387e24 */ /* 0x000fe2000f8e00ff */
[----:B------:R-:W-:Y:S02]  /*2af0*/  UIADD3 UR5, UR45, 0x12440, URZ ;  /* 0x000124402d057890 */ /* 0x000fe4000fffe03f */
[----:B------:R-:W-:Y:S02]  /*2b00*/  FMNMX.FTZ R94, R139, R94, !PT ;  /* 0x0000005e8b5e7209 */ /* 0x000fe40007810000 */
[----:B------:R-:W-:Y:S01]  /*2b10*/  UPRMT UR5, UR46, 0x654, UR5 ;  /* 0x000006542e057896 */ /* 0x000fe20008000005 */
[----:B------:R-:W0:Y:S01]  /*2b20*/  MUFU.TANH R47, R47 ;  /* 0x0000002f002f7308 */ /* 0x000e220000002400 */
[----:B---3--:R-:W-:Y:S02]  /*2b30*/  FSEL R95, R46, -INF , P2 ;  /* 0xff8000002e5f7808 */ /* 0x008fe40001000000 */
[----:B------:R-:W-:-:S05]  /*2b40*/  ISETP.GT.AND P2, PT, R30, 0x80, PT ;  /* 0x000000801e00780c */ /* 0x000fca0003f44270 */
[----:B------:R-:W3:Y:S01]  /*2b50*/  MUFU.TANH R57, R57 ;  /* 0x0000003900397308 */ /* 0x000ee20000002400 */
[----:B--2---:R-:W-:Y:S01]  /*2b60*/  FSEL R141, R54, -INF , P3 ;  /* 0xff800000368d7808 */ /* 0x004fe20001800000 */
[----:B------:R-:W-:Y:S01]  /*2b70*/  SYNCS.ARRIVE.TRANS64.RED.A1T0 RZ, [UR5], RZ ;  /* 0x000000ffffff79a7 */ /* 0x000fe20008100405 */
[----:B------:R-:W-:Y:S02]  /*2b80*/  UMOV UR5, URZ ;  /* 0x0000003f00057c82 */ /* 0x000fe40008000000 */
        /* <DEDUP_REMOVED lines=36> */
[----:B--2---:R-:W-:Y:S01]  /*2dd0*/  FSEL R153, R36, -INF , P3 ;  /* 0xff80000024997808 */ /* 0x004fe20001800000 */
[C---:B------:R-:W-:Y:S01]  /*2de0*/  FMUL.FTZ R36, R0.reuse, R34 ;  /* 0x0000002200247220 */ /* 0x040fe20000410000 */
[----:B------:R-:W-:Y:S02]  /*2df0*/  FMUL.FTZ R34, R0, R39 ;  /* 0x0000002700227220 */ /* 0x000fe40000410000 */
[----:B------:R-:W-:-:S03]  /*2e00*/  FMNMX.FTZ R94, R153, R94, !PT ;  /* 0x0000005e995e7209 */ /* 0x000fc60007810000 */
[----:B------:R-:W2:Y:S01]  /*2e10*/  MUFU.TANH R92, R92 ;  /* 0x0000005c005c7308 */ /* 0x000ea20000002400 */
[----:B0-----:R-:W-:Y:S02]  /*2e20*/  FSEL R103, R16, -INF , P1 ;  /* 0xff80000010677808 */ /* 0x001fe40000800000 */
[----:B------:R-:W-:Y:S01]  /*2e30*/  ISETP.GT.AND P1, PT, R30, 0x99, PT ;  /* 0x000000991e00780c */ /* 0x000fe20003f24270 */
[----:B------:R-:W-:Y:S01]  /*2e40*/  FMUL.FTZ R30, R0, R38 ;  /* 0x00000026001e7220 */ /* 0x000fe20000410000 */
[----:B------:R-:W-:-:S03]  /*2e50*/  FMNMX.FTZ R16, R5, R12, !PT ;  /* 0x0000000c05107209 */ /* 0x000fc60007810000 */
[----:B------:R-:W-:Y:S01]  /*2e60*/  MUFU.TANH R36, R36 ;  /* 0x0000002400247308 */ /* 0x000fe20000002400 */
[----:B---3--:R-:W-:Y:S01]  /*2e70*/  FSEL R157, R40, -INF , P2 ;  /* 0xff800000289d7808 */ /* 0x008fe20001000000 */
[----:B------:R-:W-:Y:S01]  /*2e80*/  FMUL.FTZ R40, R0, R35 ;  /* 0x0000002300287220 */ /* 0x000fe20000410000 */
[----:B------:R-:W-:Y:S02]  /*2e90*/  FMNMX.FTZ R16, R65, R16, !PT ;  /* 0x0000001041107209 */ /* 0x000fe40007810000 */
[----:B------:R-:W-:Y:S02]  /*2ea0*/  FMNMX.FTZ R94, R157, R94, !PT ;  /* 0x0000005e9d5e7209 */ /* 0x000fe40007810000 */
[----:B------:R-:W-:Y:S01]  /*2eb0*/  FMNMX.FTZ R16, R3, R16, !PT ;  /* 0x0000001003107209 */ /* 0x000fe20007810000 */
[----:B------:R-:W-:Y:S01]  /*2ec0*/  MUFU.TANH R40, R40 ;  /* 0x0000002800287308 */ /* 0x000fe20000002400 */
[----:B--2---:R-:W-:Y:S02]  /*2ed0*/  FSEL R155, R92, -INF , P1 ;  /* 0xff8000005c9b7808 */ /* 0x004fe40000800000 */
[----:B------:R-:W-:-:S02]  /*2ee0*/  FMNMX.FTZ R16, R15, R16, !PT ;  /* 0x000000100f107209 */ /* 0x000fc40007810000 */
[----:B------:R-:W-:Y:S02]  /*2ef0*/  FMNMX.FTZ R94, R155, R94, !PT ;  /* 0x0000005e9b5e7209 */ /* 0x000fe40007810000 */
[----:B------:R-:W-:Y:S01]  /*2f00*/  FMNMX.FTZ R18, R69, R16, !PT ;  /* 0x0000001045127209 */ /* 0x000fe20007810000 */
[----:B------:R-:W0:Y:S02]  /*2f10*/  MUFU.TANH R30, R30 ;  /* 0x0000001e001e7308 */ /* 0x000e240000002400 */
[----:B------:R-:W2:Y:S01]  /*2f20*/  SHFL.BFLY PT, R57, R94, 0x2, 0x1f ;  /* 0x0c401f005e397f89 */ /* 0x000ea200000e0000 */
        /* <DEDUP_REMOVED lines=8> */
[----:B------:R-:W3:Y:S01]  /*2fb0*/  MUFU.TANH R26, R26 ;  /* 0x0000001a001a7308 */ /* 0x000ee20000002400 */
[----:B--2---:R-:W-:Y:S02]  /*2fc0*/  FMNMX.FTZ R2, R94, R57, !PT ;  /* 0x000000395e027209 */ /* 0x004fe40007810000 */
[----:B------:R-:W-:-:S03]  /*2fd0*/  FMNMX.FTZ R20, R23, R20, !PT ;  /* 0x0000001417147209 */ /* 0x000fc60007810000 */
        /* <DEDUP_REMOVED lines=10> */
[----:B------:R-:W-:Y:S01]  /*3080*/  FFMA.FTZ R14, R57, R56, -8 ;  /* 0xc1000000390e7423 */ /* 0x000fe20000010038 */
[----:B------:R-:W-:-:S04]  /*3090*/  FMNMX.FTZ R24, R95, R24, !PT ;  /* 0x000000185f187209 */ /* 0x000fc80007810000 */
[----:B------:R-:W-:Y:S02]  /*30a0*/  FSEL R14, R14, RZ, P0 ;  /* 0x000000ff0e0e7208 */ /* 0x000fe40000000000 */
[----:B------:R-:W-:-:S03]  /*30b0*/  ISETP.NE.AND P0, PT, R108, RZ, PT ;  /* 0x000000ff6c00720c */ /* 0x000fc60003f05270 */
[-CC-:B------:R-:W-:Y:S01]  /*30c0*/  FFMA.FTZ R2, R33, R56.reuse, -R14.reuse ;  /* 0x0000003821027223 */ /* 0x180fe2000001080e */
[--C-:B------:R-:W-:Y:S01]  /*30d0*/  FFMA.FTZ R33, R32, R56, -R14.reuse ;  /* 0x0000003820217223 */ /* 0x100fe2000001080e */
[----:B------:R-:W-:Y:S01]  /*30e0*/  FMNMX.FTZ R32, R47, R24, !PT ;  /* 0x000000182f207209 */ /* 0x000fe20007810000 */
[-CC-:B------:R-:W-:Y:S01]  /*30f0*/  FFMA.FTZ R75, R75, R56.reuse, -R14.reuse ;  /* 0x000000384b4b7223 */ /* 0x180fe2000001080e */
[-CC-:B------:R-:W-:Y:S01]  /*3100*/  FFMA.FTZ R79, R79, R56.reuse, -R14.reuse ;  /* 0x000000384f4f7223 */ /* 0x180fe2000001080e */
[--C-:B------:R-:W-:Y:S01]  /*3110*/  FFMA.FTZ R35, R53, R56, -R14.reuse ;  /* 0x0000003835237223 */ /* 0x100fe2000001080e */
[----:B------:R-:W-:Y:S01]  /*3120*/  FMNMX.FTZ R32, R97, R32, !PT ;  /* 0x0000002061207209 */ /* 0x000fe20007810000 */
[----:B------:R2:W-:Y:S01]  /*3130*/  MUFU.EX2 R12, R75 ;  /* 0x0000004b000c7308 */ /* 0x0005e20000000800 */
[-CC-:B------:R-:W-:Y:S01]  /*3140*/  FFMA.FTZ R53, R105, R56.reuse, -R14.reuse ;  /* 0x0000003869357223 */ /* 0x180fe2000001080e */
[--C-:B------:R-:W-:Y:S01]  /*3150*/  FFMA.FTZ R107, R107, R56, -R14.reuse ;  /* 0x000000386b6b7223 */ /* 0x100fe2000001080e */
[----:B------:R-:W-:Y:S01]  /*3160*/  FMNMX.FTZ R32, R49, R32, !PT ;  /* 0x0000002031207209 */ /* 0x000fe20007810000 */
[-CC-:B------:R-:W-:Y:S01]  /*3170*/  FFMA.FTZ R111, R111, R56.reuse, -R14.reuse ;  /* 0x000000386f6f7223 */ /* 0x180fe2000001080e */
[----:B0-----:R-:W-:Y:S01]  /*3180*/  FSEL R105, R30, -INF , P4 ;  /* 0xff8000001e697808 */ /* 0x001fe20002000000 */
[--C-:B------:R-:W-:Y:S01]  /*3190*/  FFMA.FTZ R39, R67, R56, -R14.reuse ;  /* 0x0000003843277223 */ /* 0x100fe2000001080e */
[----:B------:R-:W-:Y:S01]  /*31a0*/  FMNMX.FTZ R32, R51, R32, !PT ;  /* 0x0000002033207209 */ /* 0x000fe20007810000 */
[----:B------:R0:W-:Y:S01]  /*31b0*/  MUFU.EX2 R16, R79 ;  /* 0x0000004f00107308 */ /* 0x0001e20000000800 */
[----:B--2---:R-:W-:Y:S01]  /*31c0*/  FSEL R75, R36, -INF , P6 ;  /* 0xff800000244b7808 */ /* 0x004fe20003000000 */
[--C-:B------:R-:W-:Y:S01]  /*31d0*/  FFMA.FTZ R67, R113, R56, -R14.reuse ;  /* 0x0000003871437223 */ /* 0x100fe2000001080e */
[----:B------:R-:W-:Y:S01]  /*31e0*/  FMNMX.FTZ R38, R99, R32, !PT ;  /* 0x0000002063267209 */ /* 0x000fe20007810000 */
[-CC-:B------:R-:W-:Y:S01]  /*31f0*/  FFMA.FTZ R8, R59, R56.reuse, -R14.reuse ;  /* 0x000000383b087223 */ /* 0x180fe2000001080e */
[----:B---3--:R-:W-:Y:S01]  /*3200*/  FSEL R113, R26, -INF , P1 ;  /* 0xff8000001a717808 */ /* 0x008fe20000800000 */
[--C-:B------:R-:W-:Y:S01]  /*3210*/  FFMA.FTZ R71, R71, R56, -R14.reuse ;  /* 0x0000003847477223 */ /* 0x100fe2000001080e */
[----:B------:R-:W-:Y:S01]  /*3220*/  FMNMX.FTZ R38, R101, R38, !PT ;  /* 0x0000002665267209 */ /* 0x000fe20007810000 */
[----:B------:R2:W-:Y:S01]  /*3230*/  MUFU.EX2 R18, R107 ;  /* 0x0000006b00127308 */ /* 0x0005e20000000800 */
[----:B0-----:R-:W-:Y:S01]  /*3240*/  FSEL R79, R40, -INF , P5 ;  /* 0xff800000284f7808 */ /* 0x001fe20002800000 */
[--C-:B------:R-:W-:Y:S01]  /*3250*/  FFMA.FTZ R115, R115, R56, -R14.reuse ;  /* 0x0000003873737223 */ /* 0x100fe2000001080e */
[----:B------:R-:W-:Y:S01]  /*3260*/  FMNMX.FTZ R38, R103, R38, !PT ;  /* 0x0000002667267209 */ /* 0x000fe20007810000 */
[-CC-:B------:R-:W-:Y:S01]  /*3270*/  FFMA.FTZ R123, R123, R56.reuse, -R14.reuse ;  /* 0x000000387b7b7223 */ /* 0x180fe2000001080e */
[-CC-:B------:R-:W-:Y:S01]  /*3280*/  FFMA.FTZ R4, R37, R56.reuse, -R14.reuse ;  /* 0x0000003825047223 */ /* 0x180fe2000001080e */
[--C-:B------:R-:W-:Y:S01]  /*3290*/  FFMA.FTZ R37, R55, R56, -R14.reuse ;  /* 0x0000003837257223 */ /* 0x100fe2000001080e */
[----:B------:R-:W-:Y:S01]  /*32a0*/  FMNMX.FTZ R38, R75, R38, !PT ;  /* 0x000000264b267209 */ /* 0x000fe20007810000 */
[----:B------:R0:W-:Y:S01]  /*32b0*/  MUFU.EX2 R20, R111 ;  /* 0x0000006f00147308 */ /* 0x0001e20000000800 */
[----:B--2---:R-:W-:Y:S01]  /*32c0*/  FSEL R107, R34, -INF , P3 ;  /* 0xff800000226b7808 */ /* 0x004fe20001800000 */
[--C-:B------:R-:W-:Y:S01]  /*32d0*/  FFMA.FTZ R6, R41, R56, -R14.reuse ;  /* 0x0000003829067223 */ /* 0x100fe2000001080e */
[----:B------:R-:W-:Y:S01]  /*32e0*/  FMNMX.FTZ R38, R79, R38, !PT ;  /* 0x000000264f267209 */ /* 0x000fe20007810000 */
[-CC-:B------:R-:W-:Y:S01]  /*32f0*/  FFMA.FTZ R55, R109, R56.reuse, -R14.reuse ;  /* 0x000000386d377223 */ /* 0x180fe2000001080e */
[-CC-:B------:R-:W-:Y:S01]  /*3300*/  FFMA.FTZ R41, R73, R56.reuse, -R14.reuse ;  /* 0x0000003849297223 */ /* 0x180fe2000001080e */
        /* <DEDUP_REMOVED lines=11> */
[-CC-:B--2---:R-:W-:Y:S01]  /*33c0*/  FFMA.FTZ R71, R117, R56.reuse, -R14.reuse ;  /* 0x0000003875477223 */ /* 0x184fe2000001080e */
[--C-:B------:R-:W-:Y:S01]  /*33d0*/  FFMA.FTZ R131, R131, R56, -R14.reuse ;  /* 0x0000003883837223 */ /* 0x100fe2000001080e */
[----:B------:R-:W-:Y:S01]  /*33e0*/  FMNMX.FTZ R38, R113, R38, !PT ;  /* 0x0000002671267209 */ /* 0x000fe20007810000 */
[-CC-:B------:R-:W-:Y:S01]  /*33f0*/  FFMA.FTZ R77, R133, R56.reuse, -R14.reuse ;  /* 0x00000038854d7223 */ /* 0x180fe2000001080e */
[-CC-:B------:R-:W-:Y:S01]  /*3400*/  FFMA.FTZ R28, R135, R56.reuse, -R14.reuse ;  /* 0x00000038871c7223 */ /* 0x180fe2000001080e */
[-CC-:B------:R-:W-:Y:S01]  /*3410*/  FFMA.FTZ R117, R137, R56.reuse, -R14.reuse ;  /* 0x0000003889757223 */ /* 0x180fe2000001080e */
[-CC-:B------:R-:W-:Y:S01]  /*3420*/  FFMA.FTZ R34, R139, R56.reuse, -R14.reuse ;  /* 0x000000388b227223 */ /* 0x180fe2000001080e */
[----:B------:R-:W2:Y:S01]  /*3430*/  SHFL.BFLY PT, R59, R38, 0x2, 0x1f ;  /* 0x0c401f00263b7f89 */ /* 0x000ea200000e0000 */
[----:B------:R3:W-:Y:S01]  /*3440*/  MUFU.EX2 R24, R123 ;  /* 0x0000007b00187308 */ /* 0x0007e20000000800 */
[-CC-:B0-----:R-:W-:Y:S01]  /*3450*/  FFMA.FTZ R115, R125, R56.reuse, -R14.reuse ;  /* 0x000000387d737223 */ /* 0x181fe2000001080e */
[-CC-:B------:R-:W-:Y:S01]  /*3460*/  FFMA.FTZ R119, R141, R56.reuse, -R14.reuse ;  /* 0x000000388d777223 */ /* 0x180fe2000001080e */
[-CC-:B------:R-:W-:Y:S01]  /*3470*/  FFMA.FTZ R36, R143, R56.reuse, -R14.reuse ;  /* 0x000000388f247223 */ /* 0x180fe2000001080e */
[-CC-:B------:R-:W-:Y:S01]  /*3480*/  FFMA.FTZ R121, R145, R56.reuse, -R14.reuse ;  /* 0x0000003891797223 */ /* 0x180fe2000001080e */
[-CC-:B------:R-:W-:Y:S01]  /*3490*/  FFMA.FTZ R40, R151, R56.reuse, -R14.reuse ;  /* 0x0000003897287223 */ /* 0x180fe2000001080e */
[-CC-:B------:R-:W-:Y:S01]  /*34a0*/  FFMA.FTZ R125, R153, R56.reuse, -R14.reuse ;  /* 0x00000038997d7223 */ /* 0x180fe2000001080e */
[-CC-:B------:R-:W-:Y:S01]  /*34b0*/  FFMA.FTZ R127, R155, R56.reuse, -R14.reuse ;  /* 0x000000389b7f7223 */ /* 0x180fe2000001080e */
[----:B------:R-:W-:Y:S01]  /*34c0*/  MUFU.EX2 R2, R2 ;  /* 0x0000000200027308 */ /* 0x000fe20000000800 */
[----:B---3--:R-:W-:-:S07]  /*34d0*/  FFMA.FTZ R123, R149, R56, -R14 ;  /* 0x00000038957b7223 */ /* 0x008fce000001080e */
[----:B------:R-:W-:Y:S01]  /*34e0*/  MUFU.EX2 R33, R33 ;  /* 0x0000002100217308 */ /* 0x000fe20000000800 */
[----:B--2---:R-:W-:Y:S01]  /*34f0*/  FMNMX.FTZ R42, R38, R59, !PT ;  /* 0x0000003b262a7209 */ /* 0x004fe20007810000 */
[----:B------:R-:W-:-:S06]  /*3500*/  FFMA.FTZ R38, R147, R56, -R14 ;  /* 0x0000003893267223 */ /* 0x000fcc000001080e */
[----:B------:R-:W-:Y:S01]  /*3510*/  MUFU.EX2 R4, R4 ;  /* 0x0000000400047308 */ /* 0x000fe20000000800 */
[----:B------:R-:W0:Y:S07]  /*3520*/  SHFL.BFLY PT, R59, R42, 0x1, 0x1f ;  /* 0x0c201f002a3b7f89 */ /* 0x000e2e00000e0000 */
[----:B------:R-:W2:Y:S08]  /*3530*/  MUFU.EX2 R35, R35 ;  /* 0x0000002300237308 */ /* 0x000eb00000000800 */
[----:B------:R-:W3:Y:S08]  /*3540*/  MUFU.EX2 R6, R6 ;  /* 0x0000000600067308 */ /* 0x000ef00000000800 */
[----:B------:R-:W4:Y:S01]  /*3550*/  MUFU.EX2 R37, R37 ;  /* 0x0000002500257308 */ /* 0x000f220000000800 */
[----:B--2---:R-:W-:-:S02]  /*3560*/  F2FP.SATFINITE.E4M3.F32.PACK_AB_MERGE_C R152, R35, R4, RZ ;  /* 0x000000042398723e */ /* 0x004fc400048070ff */
[----:B0-----:R-:W-:Y:S01]  /*3570*/  FMNMX.FTZ R59, R42, R59, !PT ;  /* 0x0000003b2a3b7209 */ /* 0x001fe20007810000 */
[----:B------:R-:W-:Y:S01]  /*3580*/  FFMA.FTZ R42, R157, R56, -R14 ;  /* 0x000000389d2a7223 */ /* 0x000fe2000001080e */
[----:B------:R-:W-:Y:S02]  /*3590*/  F2FP.SATFINITE.E4M3.F32.PACK_AB_MERGE_C R152, R33, R2, R152 ;  /* 0x000000022198723e */ /* 0x000fe40004807098 */
[C---:B------:R-:W-:Y:S01]  /*35a0*/  FSETP.NEU.FTZ.AND P1, PT, R59.reuse, -INF , PT ;  /* 0xff8000003b00780b */ /* 0x040fe20003f3d000 */
[----:B------:R-:W-:Y:S01]  /*35b0*/  FFMA.FTZ R46, R59, R56, -8 ;  /* 0xc10000003b2e7423 */ /* 0x000fe20000010038 */
[----:B------:R-:W-:Y:S04]  /*35c0*/  MUFU.EX2 R8, R8 ;  /* 0x0000000800087308 */ /* 0x000fe80000000800 */
[----:B------:R-:W-:-:S02]  /*35d0*/  FSEL R46, R46, RZ, P1 ;  /* 0x000000ff2e2e7208 */ /* 0x000fc40000800000 */
[----:B------:R-:W-:Y:S02]  /*35e0*/  PLOP3.LUT P1, PT, PT, PT, UP0, 0x80, 0x0 ;  /* 0x000000000000781c */ /* 0x000fe40003f2f008 */
        /* <DEDUP_REMOVED lines=12> */
[----:B------:R-:W-:Y:S01]  /*36b0*/  FADD.FTZ R23, R2, R33 ;  /* 0x0000002102177221 */ /* 0x000fe20000010000 */
[-CC-:B------:R-:W-:Y:S01]  /*36c0*/  FFMA.FTZ R54, R5, R56.reuse, -R46.reuse ;  /* 0x0000003805367223 */ /* 0x180fe2000001082e */
[-CC-:B------:R-:W-:Y:S01]  /*36d0*/  FFMA.FTZ R5, R65, R56.reuse, -R46.reuse ;  /* 0x0000003841057223 */ /* 0x180fe2000001082e */
[-CC-:B------:R-:W-:Y:S01]  /*36e0*/  FFMA.FTZ R48, R3, R56.reuse, -R46.reuse ;  /* 0x0000003803307223 */ /* 0x180fe2000001082e */
[----:B------:R-:W0:Y:S01]  /*36f0*/  MUFU.EX2 R7, R7 ;  /* 0x0000000700077308 */ /* 0x000e220000000800 */
[----:B------:R-:W-:Y:S01]  /*3700*/  FADD.FTZ R72, R4, R23 ;  /* 0x0000001704487221 */ /* 0x000fe20000010000 */
[-CC-:B------:R-:W-:Y:S01]  /*3710*/  FFMA.FTZ R23, R45, R56.reuse, -R46.reuse ;  /* 0x000000382d177223 */ /* 0x180fe2000001082e */
[-CC-:B------:R-:W-:Y:S01]  /*3720*/  FFMA.FTZ R15, R15, R56.reuse, -R46.reuse ;  /* 0x000000380f0f7223 */ /* 0x180fe2000001082e */
[-C--:B------:R-:W-:Y:S01]  /*3730*/  FFMA.FTZ R60, R69, R56.reuse, -R46 ;  /* 0x00000038453c7223 */ /* 0x080fe2000001082e */
[----:B------:R-:W-:Y:S01]  /*3740*/  FADD.FTZ R45, R35, R72 ;  /* 0x00000048232d7221 */ /* 0x000fe20000010000 */
[-CC-:B------:R-:W-:Y:S01]  /*3750*/  FFMA.FTZ R3, R11, R56.reuse, -R46.reuse ;  /* 0x000000380b037223 */ /* 0x180fe2000001082e */
[-CC-:B------:R-:W-:Y:S01]  /*3760*/  FFMA.FTZ R74, R47, R56.reuse, -R46.reuse ;  /* 0x000000382f4a7223 */ /* 0x180fe2000001082e */
[----:B------:R-:W2:Y:S01]  /*3770*/  MUFU.EX2 R17, R17 ;  /* 0x0000001100117308 */ /* 0x000ea20000000800 */
[----:B---3--:R-:W-:Y:S01]  /*3780*/  FADD.FTZ R72, R6, R45 ;  /* 0x0000002d06487221 */ /* 0x008fe20000010000 */
[-CC-:B------:R-:W-:Y:S01]  /*3790*/  FFMA.FTZ R11, R19, R56.reuse, -R46.reuse ;  /* 0x00000038130b7223 */ /* 0x180fe2000001082e */
[-CC-:B------:R-:W-:Y:S01]  /*37a0*/  FFMA.FTZ R64, R81, R56.reuse, -R46.reuse ;  /* 0x0000003851407223 */ /* 0x180fe2000001082e */
[-C--:B------:R-:W-:Y:S01]  /*37b0*/  FFMA.FTZ R58, R83, R56.reuse, -R46 ;  /* 0x00000038533a7223 */ /* 0x080fe2000001082e */
[----:B----4-:R-:W-:Y:S01]  /*37c0*/  FADD.FTZ R45, R37, R72 ;  /* 0x00000048252d7221 */ /* 0x010fe20000010000 */
[-CC-:B------:R-:W-:Y:S01]  /*37d0*/  FFMA.FTZ R66, R85, R56.reuse, -R46.reuse ;  /* 0x0000003855427223 */ /* 0x180fe2000001082e */
[-CC-:B------:R-:W-:Y:S01]  /*37e0*/  FFMA.FTZ R19, R87, R56.reuse, -R46.reuse ;  /* 0x0000003857137223 */ /* 0x180fe2000001082e */
[----:B------:R-:W3:Y:S01]  /*37f0*/  MUFU.EX2 R50, R50 ;  /* 0x0000003200327308 */ /* 0x000ee20000000800 */
[----:B0-----:R-:W-:Y:S01]  /*3800*/  FADD.FTZ R70, R14, R7 ;  /* 0x000000070e467221 */ /* 0x001fe20000010000 */
[----:B------:R-:W-:Y:S01]  /*3810*/  FADD.FTZ R76, R8, R45 ;  /* 0x0000002d084c7221 */ /* 0x000fe20000010000 */
[-CC-:B------:R-:W-:Y:S01]  /*3820*/  FFMA.FTZ R62, R89, R56.reuse, -R46.reuse ;  /* 0x00000038593e7223 */ /* 0x180fe2000001082e */
[----:B------:R-:W-:Y:S01]  /*3830*/  FFMA.FTZ R27, R27, R56, -R46 ;  /* 0x000000381b1b7223 */ /* 0x000fe2000001082e */
[C---:B------:R-:W-:Y:S01]  /*3840*/  F2FP.SATFINITE.E4M3.F32.PACK_AB_MERGE_C R154, R39.reuse, R8, RZ ;  /* 0x00000008279a723e */ /* 0x040fe200048070ff */
[----:B------:R-:W-:Y:S01]  /*3850*/  FADD.FTZ R47, R39, R76 ;  /* 0x0000004c272f7221 */ /* 0x000fe20000010000 */
[-C--:B------:R-:W-:Y:S01]  /*3860*/  FFMA.FTZ R68, R91, R56.reuse, -R46 ;  /* 0x000000385b447223 */ /* 0x080fe2000001082e */
[----:B------:R-:W0:Y:S01]  /*3870*/  MUFU.EX2 R13, R13 ;  /* 0x0000000d000d7308 */ /* 0x000e220000000800 */
[----:B--2---:R-:W-:Y:S01]  /*3880*/  FADD.FTZ R31, R17, R70 ;  /* 0x00000046111f7221 */ /* 0x004fe20000010000 */
[----:B------:R-:W-:Y:S01]  /*3890*/  FADD.FTZ R78, R10, R47 ;  /* 0x0000002f0a4e7221 */ /* 0x000fe20000010000 */
[-CC-:B------:R-:W-:Y:S01]  /*38a0*/  FFMA.FTZ R45, R95, R56.reuse, -R46.reuse ;  /* 0x000000385f2d7223 */ /* 0x180fe2000001082e */
[----:B------:R-:W-:Y:S01]  /*38b0*/  FFMA.FTZ R51, R51, R56, -R46 ;  /* 0x0000003833337223 */ /* 0x000fe2000001082e */
[----:B------:R-:W-:Y:S01]  /*38c0*/  F2FP.SATFINITE.E4M3.F32.PACK_AB_MERGE_C R154, R37, R6, R154 ;  /* 0x00000006259a723e */ /* 0x000fe2000480709a */
[-CC-:B------:R-:W-:Y:S01]  /*38d0*/  FFMA.FTZ R99, R99, R56.reuse, -R46.reuse ;  /* 0x0000003863637223 */ /* 0x180fe2000001082e */
[-CC-:B------:R-:W-:Y:S01]  /*38e0*/  FFMA.FTZ R101, R101, R56.reuse, -R46.reuse ;  /* 0x0000003865657223 */ /* 0x180fe2000001082e */
[----:B------:R-:W2:Y:S01]  /*38f0*/  MUFU.EX2 R44, R44 ;  /* 0x0000002c002c7308 */ /* 0x000ea20000000800 */
[C---:B---3--:R-:W-:Y:S01]  /*3900*/  FADD.FTZ R70, R50.reuse, R31 ;  /* 0x0000001f32467221 */ /* 0x048fe20000010000 */
[----:B------:R-:W-:Y:S01]  /*3910*/  F2FP.SATFINITE.E4M3.F32.PACK_AB_MERGE_C R50, R50, R17, RZ ;  /* 0x000000113232723e */ /* 0x000fe200048070ff */
[-CC-:B------:R-:W-:Y:S01]  /*3920*/  FFMA.FTZ R103, R103, R56.reuse, -R46.reuse ;  /* 0x0000003867677223 */ /* 0x180fe2000001082e */
[-CC-:B------:R-:W-:Y:S01]  /*3930*/  FFMA.FTZ R75, R75, R56.reuse, -R46.reuse ;  /* 0x000000384b4b7223 */ /* 0x180fe2000001082e */
[-CC-:B------:R-:W-:Y:S01]  /*3940*/  FFMA.FTZ R79, R79, R56.reuse, -R46.reuse ;  /* 0x000000384f4f7223 */ /* 0x180fe2000001082e */
[-CC-:B------:R-:W-:Y:S01]  /*3950*/  FFMA.FTZ R105, R105, R56.reuse, -R46.reuse ;  /* 0x0000003869697223 */ /* 0x180fe2000001082e */
[-C--:B------:R-:W-:Y:S01]  /*3960*/  FFMA.FTZ R107, R107, R56.reuse, -R46 ;  /* 0x000000386b6b7223 */ /* 0x080fe2000001082e */
[----:B------:R-:W3:Y:S01]  /*3970*/  MUFU.EX2 R29, R29 ;  /* 0x0000001d001d7308 */ /* 0x000ee20000000800 */
[----:B0-----:R-:W-:Y:S01]  /*3980*/  FADD.FTZ R31, R13, R70 ;  /* 0x000000460d1f7221 */ /* 0x001fe20000010000 */
[----:B------:R-:W-:Y:S01]  /*3990*/  FFMA.FTZ R70, R93, R56, -R46 ;  /* 0x000000385d467223 */ /* 0x000fe2000001082e */
[----:B------:R-:W-:Y:S01]  /*39a0*/  F2FP.SATFINITE.E4M3.F32.PACK_AB_MERGE_C R153, R7, R14, R50 ;  /* 0x0000000e0799723e */ /* 0x000fe20004807032 */
[----:B------:R-:W-:Y:S01]  /*39b0*/  FFMA.FTZ R111, R111, R56, -R46 ;  /* 0x000000386f6f7223 */ /* 0x000fe2000001082e */
[----:B------:R-:W-:-:S02]  /*39c0*/  IMAD.MOV.U32 R33, RZ, RZ, R25 ;  /* 0x000000ffff217224 */ /* 0x000fc400078e0019 */
[----:B------:R-:W-:Y:S01]  /*39d0*/  IMAD.MOV.U32 R37, RZ, RZ, R25 ;  /* 0x000000ffff257224 */ /* 0x000fe200078e0019 */
[----:B------:R-:W0:Y:S01]  /*39e0*/  MUFU.EX2 R54, R54 ;  /* 0x0000003600367308 */ /* 0x000e220000000800 */
[----:B--2---:R-:W-:Y:S01]  /*39f0*/  FADD.FTZ R72, R44, R31 ;  /* 0x0000001f2c487221 */ /* 0x004fe20000010000 */
[----:B------:R-:W-:Y:S01]  /*3a00*/  FFMA.FTZ R31, R97, R56, -R46 ;  /* 0x00000038611f7223 */ /* 0x000fe2000001082e */
[----:B------:R-:W-:-:S05]  /*3a10*/  IMAD.MOV.U32 R50, RZ, RZ, R25 ;  /* 0x000000ffff327224 */ /* 0x000fca00078e0019 */
[----:B------:R-:W2:Y:S01]  /*3a20*/  MUFU.EX2 R5, R5 ;  /* 0x0000000500057308 */ /* 0x000ea20000000800 */
[----:B---3--:R-:W-:Y:S01]  /*3a30*/  FADD.FTZ R61, R29, R72 ;  /* 0x000000481d3d7221 */ /* 0x008fe20000010000 */
[-CC-:B------:R-:W-:Y:S01]  /*3a40*/  FFMA.FTZ R72, R49, R56.reuse, -R46.reuse ;  /* 0x0000003831487223 */ /* 0x180fe2000001082e */
[----:B------:R-:W-:-:S05]  /*3a50*/  FFMA.FTZ R46, R113, R56, -R46 ;  /* 0x00000038712e7223 */ /* 0x000fca000001082e */
[----:B------:R-:W3:Y:S01]  /*3a60*/  MUFU.EX2 R41, R41 ;  /* 0x0000002900297308 */ /* 0x000ee20000000800 */
[C---:B0-----:R-:W-:Y:S01]  /*3a70*/  FADD.FTZ R76, R54.reuse, R61 ;  /* 0x0000003d364c7221 */ /* 0x041fe20000010000 */
[----:B------:R-:W-:Y:S01]  /*3a80*/  F2FP.SATFINITE.E4M3.F32.PACK_AB_MERGE_C R29, R54, R29, RZ ;  /* 0x0000001d361d723e */ /* 0x000fe200048070ff */
[----:B------:R-:W-:-:S03]  /*3a90*/  IMAD.MOV.U32 R54, RZ, RZ, R25 ;  /* 0x000000ffff367224 */ /* 0x000fc600078e0019 */
[----:B------:R-:W-:Y:S01]  /*3aa0*/  F2FP.SATFINITE.E4M3.F32.PACK_AB_MERGE_C R155, R44, R13, R29 ;  /* 0x0000000d2c9b723e */ /* 0x000fe2000480701d */
[--C-:B------:R-:W-:Y:S01]  /*3ab0*/  IMAD.MOV.U32 R29, RZ, RZ, R25.reuse ;  /* 0x000000ffff1d7224 */ /* 0x100fe200078e0019 */
[----:B------:R-:W0:Y:S01]  /*3ac0*/  MUFU.EX2 R48, R48 ;  /* 0x0000003000307308 */ /* 0x000e220000000800 */
[----:B--2---:R-:W-:Y:S01]  /*3ad0*/  FADD.FTZ R47, R5, R76 ;  /* 0x0000004c052f7221 */ /* 0x004fe20000010000 */
[----:B------:R-:W-:-:S06]  /*3ae0*/  IMAD.MOV.U32 R44, RZ, RZ, R25 ;  /* 0x000000ffff2c7224 */ /* 0x000fcc00078e0019 */
[----:B------:R-:W2:Y:S01]  /*3af0*/  MUFU.EX2 R15, R15 ;  /* 0x0000000f000f7308 */ /* 0x000ea20000000800 */
[----:B---3--:R-:W-:-:S04]  /*3b00*/  FADD.FTZ R49, R41, R78 ;  /* 0x0000004e29317221 */ /* 0x008fc80000010000 */
[----:B------:R-:W-:-:S03]  /*3b10*/  FADD.FTZ R78, R12, R49 ;  /* 0x000000310c4e7221 */ /* 0x000fc60000010000 */
[----:B------:R-:W3:Y:S01]  /*3b20*/  MUFU.EX2 R43, R43 ;  /* 0x0000002b002b7308 */ /* 0x000ee20000000800 */
[----:B0-----:R-:W-:-:S07]  /*3b30*/  FADD.FTZ R76, R48, R47 ;  /* 0x0000002f304c7221 */ /* 0x001fce0000010000 */
[----:B------:R-:W0:Y:S01]  /*3b40*/  MUFU.EX2 R60, R60 ;  /* 0x0000003c003c7308 */ /* 0x000e220000000800 */
[----:B--2---:R-:W-:-:S07]  /*3b50*/  FADD.FTZ R47, R15, R76 ;  /* 0x0000004c0f2f7221 */ /* 0x004fce0000010000 */
[----:B------:R-:W2:Y:S01]  /*3b60*/  MUFU.EX2 R3, R3 ;  /* 0x0000000300037308 */ /* 0x000ea20000000800 */
[C---:B---3--:R-:W-:Y:S01]  /*3b70*/  FADD.FTZ R49, R43.reuse, R78 ;  /* 0x0000004e2b317221 */ /* 0x048fe20000010000 */
[----:B------:R-:W-:Y:S02]  /*3b80*/  F2FP.SATFINITE.E4M3.F32.PACK_AB_MERGE_C R148, R43, R12, RZ ;  /* 0x0000000c2b94723e */ /* 0x000fe400048070ff */
[----:B------:R-:W-:Y:S01]  /*3b90*/  MOV R43, R25 ;  /* 0x00000019002b7202 */ /* 0x000fe20000000f00 */
[----:B------:R-:W-:Y:S01]  /*3ba0*/  FADD.FTZ R78, R16, R49 ;  /* 0x00000031104e7221 */ /* 0x000fe20000010000 */
[----:B------:R-:W-:Y:S01]  /*3bb0*/  F2FP.SATFINITE.E4M3.F32.PACK_AB_MERGE_C R148, R41, R10, R148 ;  /* 0x0000000a2994723e */ /* 0x000fe20004807094 */
[----:B------:R-:W-:Y:S01]  /*3bc0*/  IMAD.MOV.U32 R41, RZ, RZ, R25 ;  /* 0x000000ffff297224 */ /* 0x000fe200078e0019 */
[----:B------:R-:W3:Y:S01]  /*3bd0*/  MUFU.EX2 R53, R53 ;  /* 0x0000003500357308 */ /* 0x000ee20000000800 */
[C---:B0-----:R-:W-:Y:S01]  /*3be0*/  FADD.FTZ R76, R60.reuse, R47 ;  /* 0x0000002f3c4c7221 */ /* 0x041fe20000010000 */
[----:B------:R-:W-:-:S04]  /*3bf0*/  F2FP.SATFINITE.E4M3.F32.PACK_AB_MERGE_C R60, R60, R15, RZ ;  /* 0x0000000f3c3c723e */ /* 0x000fc800048070ff */
[----:B------:R-:W-:Y:S01]  /*3c00*/  F2FP.SATFINITE.E4M3.F32.PACK_AB_MERGE_C R149, R48, R5, R60 ;  /* 0x000000053095723e */ /* 0x000fe2000480703c */
[----:B------:R-:W-:Y:S01]  /*3c10*/  IMAD.MOV.U32 R48, RZ, RZ, R25 ;  /* 0x000000ffff307224 */ /* 0x000fe200078e0019 */
[----:B------:R-:W0:Y:S01]  /*3c20*/  MUFU.EX2 R52, R52 ;  /* 0x0000003400347308 */ /* 0x000e220000000800 */
[----:B--2---:R-:W-:-:S07]  /*3c30*/  FADD.FTZ R47, R3, R76 ;  /* 0x0000004c032f7221 */ /* 0x004fce0000010000 */
        /* <DEDUP_REMOVED lines=16> */
[----:B------:R-:W-:Y:S01]  /*3d40*/  F2FP.SATFINITE.E4M3.F32.PACK_AB_MERGE_C R64, R64, R11, RZ ;  /* 0x0000000b4040723e */ /* 0x000fe200048070ff */
[----:B------:R-:W-:Y:S01]  /*3d50*/  IMAD.MOV.U32 R53, RZ, RZ, R25 ;  /* 0x000000ffff357224 */ /* 0x000fe200078e0019 */
[----:B------:R-:W-:-:S02]  /*3d60*/  MOV R47, R25 ;  /* 0x00000019002f7202 */ /* 0x000fc40000000f00 */
[----:B------:R-:W-:Y:S01]  /*3d70*/  F2FP.SATFINITE.E4M3.F32.PACK_AB_MERGE_C R151, R52, R3, R64 ;  /* 0x000000033497723e */ /* 0x000fe20004807040 */
[----:B------:R-:W-:Y:S01]  /*3d80*/  IMAD.MOV.U32 R52, RZ, RZ, R25 ;  /* 0x000000ffff347224 */ /* 0x000fe200078e0019 */
[----:B------:R-:W0:Y:S01]  /*3d90*/  MUFU.EX2 R58, R58 ;  /* 0x0000003a003a7308 */ /* 0x000e220000000800 */
[----:B--2---:R-:W-:-:S07]  /*3da0*/  FADD.FTZ R35, R9, R4 ;  /* 0x0000000409237221 */ /* 0x004fce0000010000 */
[----:B------:R-:W2:Y:S01]  /*3db0*/  MUFU.EX2 R21, R21 ;  /* 0x0000001500157308 */ /* 0x000ea20000000800 */
[----:B---3--:R-:W-:-:S04]  /*3dc0*/  FADD.FTZ R39, R67, R76 ;  /* 0x0000004c43277221 */ /* 0x008fc80000010000 */
[----:B------:R-:W-:Y:S01]  /*3dd0*/  FADD.FTZ R12, R22, R39 ;  /* 0x00000027160c7221 */ /* 0x000fe20000010000 */
[-C--:B------:R-:W-:Y:S02]  /*3de0*/  MOV R39, R25.reuse ;  /* 0x0000001900277202 */ /* 0x080fe40000000f00 */
[----:B------:R-:W3:Y:S01]  /*3df0*/  MUFU.EX2 R71, R71 ;  /* 0x0000004700477308 */ /* 0x000ee20000000800 */
[----:B0-----:R-:W-:Y:S01]  /*3e00*/  FADD.FTZ R8, R58, R35 ;  /* 0x000000233a087221 */ /* 0x001fe20000010000 */
[----:B------:R-:W-:-:S06]  /*3e10*/  MOV R35, R25 ;  /* 0x0000001900237202 */ /* 0x000fcc0000000f00 */
[----:B------:R-:W0:Y:S01]  /*3e20*/  MUFU.EX2 R66, R66 ;  /* 0x0000004200427308 */ /* 0x000e220000000800 */
[----:B--2---:R-:W-:-:S07]  /*3e30*/  FADD.FTZ R17, R21, R8 ;  /* 0x0000000815117221 */ /* 0x004fce0000010000 */
[----:B------:R-:W2:Y:S01]  /*3e40*/  MUFU.EX2 R19, R19 ;  /* 0x0000001300137308 */ /* 0x000ea20000000800 */
[C---:B---3--:R-:W-:Y:S01]  /*3e50*/  F2FP.SATFINITE.E4M3.F32.PACK_AB_MERGE_C R136, R71.reuse, R22, RZ ;  /* 0x000000164788723e */ /* 0x048fe200048070ff */
[----:B------:R-:W-:-:S03]  /*3e60*/  FADD.FTZ R71, R71, R12 ;  /* 0x0000000c47477221 */ /* 0x000fc60000010000 */
[----:B------:R-:W-:Y:S01]  /*3e70*/  F2FP.SATFINITE.E4M3.F32.PACK_AB_MERGE_C R136, R67, R20, R136 ;  /* 0x000000144388723e */ /* 0x000fe20004807088 */
[----:B------:R-:W-:Y:S02]  /*3e80*/  FADD.FTZ R12, R24, R71 ;  /* 0x00000047180c7221 */ /* 0x000fe40000010000 */
[----:B------:R-:W3:Y:S01]  /*3e90*/  MUFU.EX2 R73, R73 ;  /* 0x0000004900497308 */ /* 0x000ee20000000800 */
[C---:B0-----:R-:W-:Y:S01]  /*3ea0*/  FADD.FTZ R8, R66.reuse, R17 ;  /* 0x0000001142087221 */ /* 0x041fe20000010000 */
[----:B------:R-:W-:-:S04]  /*3eb0*/  F2FP.SATFINITE.E4M3.F32.PACK_AB_MERGE_C R21, R66, R21, RZ ;  /* 0x000000154215723e */ /* 0x000fc800048070ff */
[----:B------:R-:W-:Y:S02]  /*3ec0*/  F2FP.SATFINITE.E4M3.F32.PACK_AB_MERGE_C R137, R58, R9, R21 ;  /* 0x000000093a89723e */ /* 0x000fe40004807015 */
[----:B------:R-:W0:Y:S01]  /*3ed0*/  MUFU.EX2 R62, R62 ;  /* 0x0000003e003e7308 */ /* 0x000e220000000800 */
[----:B--2---:R-:W-:-:S07]  /*3ee0*/  FADD.FTZ R15, R19, R8 ;  /* 0x00000008130f7221 */ /* 0x004fce0000010000 */
[----:B------:R-:W2:Y:S01]  /*3ef0*/  MUFU.EX2 R32, R131 ;  /* 0x0000008300207308 */ /* 0x000ea20000000800 */
[----:B---3--:R-:W-:-:S07]  /*3f00*/  FADD.FTZ R11, R73, R12 ;  /* 0x0000000c490b7221 */ /* 0x008fce0000010000 */
[----:B------:R-:W3:Y:S01]  /*3f10*/  MUFU.EX2 R27, R27 ;  /* 0x0000001b001b7308 */ /* 0x000ee20000000800 */
[----:B0-----:R-:W-:-:S07]  /*3f20*/  FADD.FTZ R12, R62, R15 ;  /* 0x0000000f3e0c7221 */ /* 0x001fce0000010000 */
[----:B------:R-:W0:Y:S01]  /*3f30*/  MUFU.EX2 R77, R77 ;  /* 0x0000004d004d7308 */ /* 0x000e220000000800 */
[----:B--2---:R-:W-:-:S07]  /*3f40*/  FADD.FTZ R18, R32, R11 ;  /* 0x0000000b20127221 */ /* 0x004fce0000010000 */
[----:B------:R-:W2:Y:S01]  /*3f50*/  MUFU.EX2 R68, R68 ;  /* 0x0000004400447308 */ /* 0x000ea20000000800 */
[----:B---3--:R-:W-:-:S07]  /*3f60*/  FADD.FTZ R11, R27, R12 ;  /* 0x0000000c1b0b7221 */ /* 0x008fce0000010000 */
[----:B------:R-:W3:Y:S01]  /*3f70*/  MUFU.EX2 R30, R30 ;  /* 0x0000001e001e7308 */ /* 0x000ee20000000800 */
[C---:B0-----:R-:W-:Y:S01]  /*3f80*/  F2FP.SATFINITE.E4M3.F32.PACK_AB_MERGE_C R32, R77.reuse, R32, RZ ;  /* 0x000000204d20723e */ /* 0x041fe200048070ff */
[----:B------:R-:W-:-:S03]  /*3f90*/  FADD.FTZ R77, R77, R18 ;  /* 0x000000124d4d7221 */ /* 0x000fc60000010000 */
[----:B------:R-:W-:Y:S01]  /*3fa0*/  F2FP.SATFINITE.E4M3.F32.PACK_AB_MERGE_C R138, R73, R24, R32 ;  /* 0x00000018498a723e */ /* 0x000fe20004807020 */
[----:B------:R-:W-:Y:S02]  /*3fb0*/  IMAD.MOV.U32 R24, RZ, RZ, R25 ;  /* 0x000000ffff187224 */ /* 0x000fe400078e0019 */
[----:B------:R-:W0:Y:S01]  /*3fc0*/  MUFU.EX2 R23, R23 ;  /* 0x0000001700177308 */ /* 0x000e220000000800 */
[C---:B--2---:R-:W-:Y:S01]  /*3fd0*/  F2FP.SATFINITE.E4M3.F32.PACK_AB_MERGE_C R27, R68.reuse, R27, RZ ;  /* 0x0000001b441b723e */ /* 0x044fe200048070ff */
[----:B------:R-:W-:Y:S01]  /*3fe0*/  FADD.FTZ R68, R68, R11 ;  /* 0x0000000b44447221 */ /* 0x000fe20000010000 */
[----:B------:R-:W-:Y:S02]  /*3ff0*/  IMAD.MOV.U32 R32, RZ, RZ, R25 ;  /* 0x000000ffff207224 */ /* 0x000fe400078e0019 */
[----:B------:R-:W-:Y:S02]  /*4000*/  F2FP.SATFINITE.E4M3.F32.PACK_AB_MERGE_C R139, R62, R19, R27 ;  /* 0x000000133e8b723e */ /* 0x000fe4000480701b */
[----:B------:R-:W-:Y:S01]  /*4010*/  MOV R27, R25 ;  /* 0x00000019001b7202 */ /* 0x000fe20000000f00 */
        /* <DEDUP_REMOVED lines=13> */
[C---:B---3--:R-:W-:Y:S01]  /*40f0*/  F2FP.SATFINITE.E4M3.F32.PACK_AB_MERGE_C R26, R115.reuse, R26, RZ ;  /* 0x0000001a731a723e */ /* 0x048fe200048070ff */
[----:B------:R-:W-:-:S03]  /*4100*/  FADD.FTZ R115, R115, R10 ;  /* 0x0000000a73737221 */ /* 0x000fc60000010000 */
[----:B------:R-:W-:Y:S01]  /*4110*/  F2FP.SATFINITE.E4M3.F32.PACK_AB_MERGE_C R140, R109, R30, R26 ;  /* 0x0000001e6d8c723e */ /* 0x000fe2000480701a */
[----:B------:R-:W-:Y:S02]  /*4120*/  IMAD.MOV.U32 R26, RZ, RZ, R25 ;  /* 0x000000ffff1a7224 */ /* 0x000fe400078e0019 */
[----:B------:R-:W3:Y:S01]  /*4130*/  MUFU.EX2 R31, R31 ;  /* 0x0000001f001f7308 */ /* 0x000ee20000000800 */
[C---:B0-----:R-:W-:Y:S01]  /*4140*/  F2FP.SATFINITE.E4M3.F32.PACK_AB_MERGE_C R45, R74.reuse, R45, RZ ;  /* 0x0000002d4a2d723e */ /* 0x041fe200048070ff */
[----:B------:R-:W-:Y:S01]  /*4150*/  FADD.FTZ R74, R74, R11 ;  /* 0x0000000b4a4a7221 */ /* 0x000fe20000010000 */
[----:B------:R-:W-:Y:S02]  /*4160*/  IMAD.MOV.U32 R30, RZ, RZ, R25 ;  /* 0x000000ffff1e7224 */ /* 0x000fe400078e0019 */
[----:B------:R-:W-:Y:S01]  /*4170*/  F2FP.SATFINITE.E4M3.F32.PACK_AB_MERGE_C R141, R70, R23, R45 ;  /* 0x00000017468d723e */ /* 0x000fe2000480702d */
[----:B------:R-:W-:Y:S02]  /*4180*/  IMAD.MOV.U32 R45, RZ, RZ, R25 ;  /* 0x000000ffff2d7224 */ /* 0x000fe400078e0019 */
[----:B------:R-:W0:Y:S01]  /*4190*/  MUFU.EX2 R117, R117 ;  /* 0x0000007500757308 */ /* 0x000e220000000800 */
[----:B--2---:R-:W-:-:S07]  /*41a0*/  FADD.FTZ R6, R28, R115 ;  /* 0x000000731c067221 */ /* 0x004fce0000010000 */
[----:B------:R-:W2:Y:S01]  /*41b0*/  MUFU.EX2 R72, R72 ;  /* 0x0000004800487308 */ /* 0x000ea20000000800 */
[----:B---3--:R-:W-:-:S07]  /*41c0*/  FADD.FTZ R11, R31, R74 ;  /* 0x0000004a1f0b7221 */ /* 0x008fce0000010000 */
[----:B------:R-:W-:Y:S01]  /*41d0*/  MUFU.EX2 R34, R34 ;  /* 0x0000002200227308 */ /* 0x000fe20000000800 */
[----:B0-----:R-:W-:-:S07]  /*41e0*/  FADD.FTZ R15, R117, R6 ;  /* 0x00000006750f7221 */ /* 0x001fce0000010000 */
[----:B------:R-:W0:Y:S01]  /*41f0*/  MUFU.EX2 R119, R119 ;  /* 0x0000007700777308 */ /* 0x000e220000000800 */
[----:B--2---:R-:W-:-:S07]  /*4200*/  FADD.FTZ R10, R72, R11 ;  /* 0x0000000b480a7221 */ /* 0x004fce0000010000 */
[----:B------:R-:W2:Y:S08]  /*4210*/  MUFU.EX2 R51, R51 ;  /* 0x0000003300337308 */ /* 0x000eb00000000800 */
[----:B------:R-:W3:Y:S01]  /*4220*/  MUFU.EX2 R4, R99 ;  /* 0x0000006300047308 */ /* 0x000ee20000000800 */
[----:B0-----:R-:W-:Y:S01]  /*4230*/  F2FP.SATFINITE.E4M3.F32.PACK_AB_MERGE_C R12, R119, R34, RZ ;  /* 0x00000022770c723e */ /* 0x001fe200048070ff */
[----:B------:R-:W-:-:S03]  /*4240*/  FADD.FTZ R34, R34, R15 ;  /* 0x0000000f22227221 */ /* 0x000fc60000010000 */
[----:B------:R-:W-:Y:S01]  /*4250*/  F2FP.SATFINITE.E4M3.F32.PACK_AB_MERGE_C R142, R117, R28, R12 ;  /* 0x0000001c758e723e */ /* 0x000fe2000480700c */
[----:B------:R-:W-:Y:S01]  /*4260*/  FADD.FTZ R119, R119, R34 ;  /* 0x0000002277777221 */ /* 0x000fe20000010000 */
[--C-:B------:R-:W-:Y:S01]  /*4270*/  IMAD.MOV.U32 R28, RZ, RZ, R25.reuse ;  /* 0x000000ffff1c7224 */ /* 0x100fe200078e0019 */
[----:B------:R-:W-:Y:S01]  /*4280*/  MUFU.EX2 R38, R38 ;  /* 0x0000002600267308 */ /* 0x000fe20000000800 */
[----:B--2---:R-:W-:Y:S01]  /*4290*/  FADD.FTZ R11, R51, R10 ;  /* 0x0000000a330b7221 */ /* 0x004fe20000010000 */
[----:B------:R-:W-:-:S06]  /*42a0*/  IMAD.MOV.U32 R34, RZ, RZ, R25 ;  /* 0x000000ffff227224 */ /* 0x000fcc00078e0019 */
[----:B------:R-:W0:Y:S01]  /*42b0*/  MUFU.EX2 R123, R123 ;  /* 0x0000007b007b7308 */ /* 0x000e220000000800 */
[C---:B---3--:R-:W-:Y:S01]  /*42c0*/  F2FP.SATFINITE.E4M3.F32.PACK_AB_MERGE_C R51, R4.reuse, R51, RZ ;  /* 0x000000330433723e */ /* 0x048fe200048070ff */
[----:B------:R-:W-:-:S03]  /*42d0*/  FADD.FTZ R4, R4, R11 ;  /* 0x0000000b04047221 */ /* 0x000fc60000010000 */
[----:B------:R-:W-:Y:S02]  /*42e0*/  F2FP.SATFINITE.E4M3.F32.PACK_AB_MERGE_C R143, R72, R31, R51 ;  /* 0x0000001f488f723e */ /* 0x000fe40004807033 */
[-C--:B------:R-:W-:Y:S01]  /*42f0*/  MOV R31, R25.reuse ;  /* 0x00000019001f7202 */ /* 0x080fe20000000f00 */
[----:B------:R-:W2:Y:S01]  /*4300*/  MUFU.EX2 R36, R36 ;  /* 0x0000002400247308 */ /* 0x000ea20000000800 */
[----:B------:R-:W-:-:S07]  /*4310*/  MOV R51, R25 ;  /* 0x0000001900337202 */ /* 0x000fce0000000f00 */
[----:B------:R-:W3:Y:S01]  /*4320*/  MUFU.EX2 R101, R101 ;  /* 0x0000006500657308 */ /* 0x000ee20000000800 */
[----:B0-----:R-:W-:-:S07]  /*4330*/  F2FP.SATFINITE.E4M3.F32.PACK_AB_MERGE_C R11, R123, R38, RZ ;  /* 0x000000267b0b723e */ /* 0x001fce00048070ff */
[----:B------:R-:W0:Y:S01]  /*4340*/  MUFU.EX2 R121, R121 ;  /* 0x0000007900797308 */ /* 0x000e220000000800 */
[----:B--2---:R-:W-:-:S07]  /*4350*/  FADD.FTZ R10, R36, R119 ;  /* 0x00000077240a7221 */ /* 0x004fce0000010000 */
[----:B------:R-:W2:Y:S01]  /*4360*/  MUFU.EX2 R8, R103 ;  /* 0x0000006700087308 */ /* 0x000ea20000000800 */
[----:B---3--:R-:W-:-:S07]  /*4370*/  FADD.FTZ R7, R101, R4 ;  /* 0x0000000465077221 */ /* 0x008fce0000010000 */
[----:B------:R-:W3:Y:S01]  /*4380*/  MUFU.EX2 R75, R75 ;  /* 0x0000004b004b7308 */ /* 0x000ee20000000800 */
[C---:B0-----:R-:W-:Y:S01]  /*4390*/  F2FP.SATFINITE.E4M3.F32.PACK_AB_MERGE_C R144, R121.reuse, R36, R11 ;  /* 0x000000247990723e */ /* 0x041fe2000480700b */
[----:B------:R-:W-:Y:S01]  /*43a0*/  FADD.FTZ R121, R121, R10 ;  /* 0x0000000a79797221 */ /* 0x000fe20000010000 */
[----:B------:R-:W-:-:S03]  /*43b0*/  IMAD.MOV.U32 R36, RZ, RZ, R25 ;  /* 0x000000ffff247224 */ /* 0x000fc600078e0019 */
[----:B------:R-:W-:Y:S02]  /*43c0*/  FADD.FTZ R38, R38, R121 ;  /* 0x0000007926267221 */ /* 0x000fe40000010000 */
[----:B------:R-:W0:Y:S01]  /*43d0*/  MUFU.EX2 R2, R79 ;  /* 0x0000004f00027308 */ /* 0x000e220000000800 */
[----:B--2---:R-:W-:Y:S01]  /*43e0*/  FADD.FTZ R4, R8, R7 ;  /* 0x0000000708047221 */ /* 0x004fe20000010000 */
[----:B------:R-:W-:Y:S01]  /*43f0*/  FADD.FTZ R123, R123, R38 ;  /* 0x000000267b7b7221 */ /* 0x000fe20000010000 */
[----:B------:R-:W-:-:S05]  /*4400*/  IMAD.MOV.U32 R38, RZ, RZ, R25 ;  /* 0x000000ffff267224 */ /* 0x000fca00078e0019 */
[----:B------:R-:W2:Y:S01]  /*4410*/  MUFU.EX2 R40, R40 ;  /* 0x0000002800287308 */ /* 0x000ea20000000800 */
[----:B---3--:R-:W-:-:S07]  /*4420*/  FADD.FTZ R3, R75, R4 ;  /* 0x000000044b037221 */ /* 0x008fce0000010000 */
[----:B------:R-:W3:Y:S01]  /*4430*/  MUFU.EX2 R105, R105 ;  /* 0x0000006900697308 */ /* 0x000ee20000000800 */
[C---:B0-----:R-:W-:Y:S01]  /*4440*/  F2FP.SATFINITE.E4M3.F32.PACK_AB_MERGE_C R75, R2.reuse, R75, RZ ;  /* 0x0000004b024b723e */ /* 0x041fe200048070ff */
[----:B------:R-:W-:-:S03]  /*4450*/  FADD.FTZ R2, R2, R3 ;  /* 0x0000000302027221 */ /* 0x000fc60000010000 */
[----:B------:R-:W-:-:S03]  /*4460*/  F2FP.SATFINITE.E4M3.F32.PACK_AB_MERGE_C R145, R8, R101, R75 ;  /* 0x000000650891723e */ /* 0x000fc6000480704b */
        /* <DEDUP_REMOVED lines=14> */
[--C-:B------:R-:W-:Y:S02]  /*4550*/  IMAD.MOV.U32 R40, RZ, RZ, R25.reuse ;  /* 0x000000ffff287224 */ /* 0x100fe400078e0019 */
[----:B--2---:R-:W-:Y:S01]  /*4560*/  FADD.FTZ R5, R111, R2 ;  /* 0x000000026f057221 */ /* 0x004fe20000010000 */
[----:B------:R-:W-:Y:S01]  /*4570*/  IMAD.MOV.U32 R42, RZ, RZ, R25 ;  /* 0x000000ffff2a7224 */ /* 0x000fe200078e0019 */
[C---:B---3--:R-:W-:Y:S02]  /*4580*/  F2FP.SATFINITE.E4M3.F32.PACK_AB_MERGE_C R4, R46.reuse, R111, RZ ;  /* 0x0000006f2e04723e */ /* 0x048fe400048070ff */
[----:B------:R-:W-:Y:S01]  /*4590*/  FADD.FTZ R5, R46, R5 ;  /* 0x000000052e057221 */ /* 0x000fe20000010000 */
[----:B------:R-:W-:Y:S01]  /*45a0*/  IMAD.MOV.U32 R46, RZ, RZ, R25 ;  /* 0x000000ffff2e7224 */ /* 0x000fe200078e0019 */
[----:B------:R-:W-:Y:S01]  /*45b0*/  F2FP.SATFINITE.E4M3.F32.PACK_AB_MERGE_C R147, R6, R105, R4 ;  /* 0x000000690693723e */ /* 0x000fe20004807004 */
[----:B-1----:R-:W-:Y:S06]  /*45c0*/  @!P1 BRA `(.L_x_13567) ;  /* 0x0000002c005c9947 */ /* 0x002fec0003800000 */
        /* <DEDUP_REMOVED lines=18> */
[----:B------:R-:W-:Y:S01]  /*46f0*/  UMOV UR6, URZ ;  /* 0x0000003f00067c82 */ /* 0x000fe20008000000 */
[----:B------:R-:W-:-:S05]  /*4700*/  UMOV UR7, URZ ;  /* 0x0000003f00077c82 */ /* 0x000fca0008000000 */
.L_x_13578:
[----:B------:R-:W-:-:S04]  /*4710*/  UISETP.NE.AND UP0, UPT, UR7, 0x1, UPT ;  /* 0x000000010700788c */ /* 0x000fc8000bf05270 */
[----:B------:R-:W-:-:S04]  /*4720*/  USEL UR5, URZ, 0x1, UP0 ;  /* 0x000000013f057887 */ /* 0x000fc80008000000 */
[----:B------:R-:W-:Y:S01]  /*4730*/  ULOP3.LUT UR5, UR6, UR5, URZ, 0x3c, !UPT ;  /* 0x0000000506057292 */ /* 0x000fe2000f8e3c3f */
[----:B------:R-:W-:Y:S11]  /*4740*/  @!P0 BRA `(.L_x_13568) ;  /* 0x0000000000048947 */ /* 0x000ff60003800000 */
[----:B------:R-:W-:Y:S01]  /*4750*/  BPT.TRAP 0x1 ;  /* 0x000000040000795c */ /* 0x000fe20000300000 */
.L_x_13568:
[----:B------:R-:W-:Y:S01]  /*4760*/  UIADD3 UR4, UR7, 0x1, URZ ;  /* 0x0000000107047890 */ /* 0x000fe2000fffe03f */
[----:B------:R-:W-:-:S03]  /*4770*/  MOV R6, UR5 ;  /* 0x0000000500067c02 */ /* 0x000fc60008000f00 */
[----:B------:R-:W-:Y:S01]  /*4780*/  UISETP.NE.AND UP0, UPT, UR4, 0x2, UPT ;  /* 0x000000020400788c */ /* 0x000fe2000bf05270 */
[----:B------:R-:W-:-:S03]  /*4790*/  SHF.L.U32 R6, R6, 0x1f, RZ ;  /* 0x0000001f06067819 */ /* 0x000fc600000006ff */
[----:B------:R-:W-:-:S04]  /*47a0*/  USEL UR4, UR4, URZ, UP0 ;  /* 0x0000003f04047287 */ /* 0x000fc80008000000 */
[----:B------:R-:W-:-:S09]  /*47b0*/  ULEA UR19, UR4, UR45, 0x3 ;  /* 0x0000002d04137291 */ /* 0x000fd2000f8e183f */
[----:B------:R0:W1:Y:S01]  /*47c0*/  SYNCS.PHASECHK.TRANS64.TRYWAIT P1, [UR19+0x12430], R6 ;  /* 0x01243006ff0075a7 */ /* 0x0000620008020153 */
[----:B------:R-:W-:Y:S05]  /*47d0*/  @!P0 BRA `(.L_x_13569) ;  /* 0x0000000000048947 */ /* 0x000fea0003800000 */
[----:B------:R-:W-:Y:S01]  /*47e0*/  BPT.TRAP 0x1 ;  /* 0x000000040000795c */ /* 0x000fe20000300000 */
.L_x_13569:
[----:B-1----:R-:W-:Y:S05]  /*47f0*/  @P1 BRA `(.L_x_13570) ;  /* 0x0000000000081947 */ /* 0x002fea0003800000 */
[----:B------:R-:W1:Y:S02]  /*4800*/  SYNCS.PHASECHK.TRANS64.TRYWAIT P1, [UR19+0x12430], R6 ;  /* 0x01243006ff0075a7 */ /* 0x000e640008020153 */
[----:B-1----:R-:W-:Y:S05]  /*4810*/  @!P1 BRA `(.L_x_13571) ;  /* 0x0000009400749947 */ /* 0x002fea0003800000 */
.L_x_13570:
[----:B------:R-:W-:Y:S01]  /*4820*/  UIMAD UR20, UR4, 0x280, UR16 ;  /* 0x00000280041478a4 */ /* 0x000fe2000f8e0210 */
[----:B------:R-:W-:Y:S01]  /*4830*/  WARPGROUP.ARRIVE ;  /* 0x00000000000079c5 */ /* 0x000fe20000000000 */
[----:B------:R-:W-:Y:S01]  /*4840*/  UMOV UR39, 0x80000020 ;  /* 0x8000002000277882 */ /* 0x000fe20000000000 */
[----:B------:R-:W-:Y:S01]  /*4850*/  UMOV UR12, UR36 ;  /* 0x00000024000c7c82 */ /* 0x000fe20008000000 */
[----:B------:R-:W-:Y:S02]  /*4860*/  UIADD3 UR10, UR20, 0x80, URZ ;  /* 0x00000080140a7890 */ /* 0x000fe4000fffe03f */
[----:B------:R-:W-:Y:S02]  /*4870*/  UIADD3 UR14, UR20, 0x100, URZ ;  /* 0x00000100140e7890 */ /* 0x000fe4000fffe03f */
[----:B------:R-:W-:Y:S01]  /*4880*/  UMOV UR38, UR20 ;  /* 0x0000001400267c82 */ /* 0x000fe20008000000 */
[----:B------:R-:W-:Y:S01]  /*4890*/  UMOV UR13, UR37 ;  /* 0x00000025000d7c82 */ /* 0x000fe20008000000 */
[----:B------:R-:W-:Y:S01]  /*48a0*/  QGMMA.64x32x32.F32.E4M3.E4M3 R120, gdesc[UR36], RZ, !UPT, gsb0 ;  /* 0x00600000247879f3 */ /* 0x000fe2000c0008ff */
[----:B------:R-:W-:Y:S01]  /*48b0*/  UMOV UR38, UR10 ;  /* 0x0000000a00267c82 */ /* 0x000fe20008000000 */
[----:B------:R-:W-:Y:S01]  /*48c0*/  UMOV UR39, 0x80000020 ;  /* 0x8000002000277882 */ /* 0x000fe20000000000 */
[----:B------:R-:W-:Y:S01]  /*48d0*/  UMOV UR15, 0x80000020 ;  /* 0x80000020000f7882 */ /* 0x000fe20000000000 */
[----:B------:R-:W-:-:S02]  /*48e0*/  UIADD3 UR11, UR20, 0x180, URZ ;  /* 0x00000180140b7890 */ /* 0x000fc4000fffe03f */
        /* <DEDUP_REMOVED lines=21> */
[----:B------:R-:W-:Y:S02]  /*4a40*/  UIADD3 UR10, UR20, 0x2, URZ ;  /* 0x00000002140a7890 */ /* 0x000fe4000fffe03f */
        /* <DEDUP_REMOVED lines=29> */
.L_x_13572:
[----:B------:R-:W-:Y:S01]  /*4c20*/  ULEA UR12, UR7, UR45, 0x3 ;  /* 0x0000002d070c7291 */ /* 0x000fe2000f8e183f */
[----:B01----:R-:W-:-:S05]  /*4c30*/  IMAD.U32 R6, RZ, RZ, UR6 ;  /* 0x00000006ff067e24 */ /* 0x003fca000f8e00ff */
[----:B------:R-:W-:-:S04]  /*4c40*/  SHF.L.U32 R6, R6, 0x1f, RZ ;  /* 0x0000001f06067819 */ /* 0x000fc800000006ff */
[----:B------:R0:W1:Y:S01]  /*4c50*/  SYNCS.PHASECHK.TRANS64.TRYWAIT P1, [UR12+0x12450], R6 ;  /* 0x01245006ff0075a7 */ /* 0x000062000802014c */
[----:B------:R-:W-:Y:S05]  /*4c60*/  @!P0 BRA `(.L_x_13573) ;  /* 0x0000000000048947 */ /* 0x000fea0003800000 */
[----:B------:R-:W-:Y:S01]  /*4c70*/  BPT.TRAP 0x1 ;  /* 0x000000040000795c */ /* 0x000fe20000300000 */
.L_x_13573:
[----:B-1----:R-:W-:Y:S05]  /*4c80*/  @P1 BRA `(.L_x_13574) ;  /* 0x0000000000081947 */ /* 0x002fea0003800000 */
[----:B------:R-:W1:Y:S02]  /*4c90*/  SYNCS.PHASECHK.TRANS64.TRYWAIT P1, [UR12+0x12450], R6 ;  /* 0x01245006ff0075a7 */ /* 0x000e64000802014c */
[----:B-1----:R-:W-:Y:S05]  /*4ca0*/  @!P1 BRA `(.L_x_13575) ;  /* 0x0000009000689947 */ /* 0x002fea0003800000 */
.L_x_13574:
        /* <DEDUP_REMOVED lines=9> */
[----:B------:R-:W-:Y:S01]  /*4d40*/  QGMMA.64x64x32.F32.E4M3.E4M3 R24, R152, gdesc[UR4], R24, gsb0 ;  /* 0x00e0000498187df3 */ /* 0x000fe20008000818 */
[----:B------:R-:W-:Y:S01]  /*4d50*/  UIADD3 UR6, UR10, 0x80, URZ ;  /* 0x000000800a067890 */ /* 0x000fe2000fffe03f */
[----:B------:R-:W-:Y:S01]  /*4d60*/  UMOV UR7, 0xc0000010 ;  /* 0xc000001000077882 */ /* 0x000fe20000000000 */
[----:B------:R-:W-:Y:S02]  /*4d70*/  WARPGROUP.DEPBAR.LE gsb0, 0x0 ;  /* 0x00008000000079c5 */ /* 0x000fe40000010000 */
[----:B------:R-:W-:-:S06]  /*4d80*/  WARPGROUP.ARRIVE ;  /* 0x00000000000079c5 */ /* 0x000fcc0000000000 */
        /* <DEDUP_REMOVED lines=8> */
[----:B------:R-:W-:Y:S01]  /*4e10*/  UIADD3 UR10, UR10, 0x200, URZ ;  /* 0x000002000a0a7890 */ /* 0x000fe2000fffe03f */
[----:B------:R-:W-:Y:S02]  /*4e20*/  WARPGROUP.DEPBAR.LE gsb0, 0x0 ;  /* 0x00008000000079c5 */ /* 0x000fe40000010000 */
[----:B------:R-:W-:-:S06]  /*4e30*/  WARPGROUP.ARRIVE ;  /* 0x00000000000079c5 */ /* 0x000fcc0000000000 */
[----:B------:R-:W-:Y:S03]  /*4e40*/  QGMMA.64x64x32.F32.E4M3.E4M3 R24, R140, gdesc[UR4], R24, gsb0 ;  /* 0x00e000048c187df3 */ /* 0x000fe60008000818 */
[----:B------:R-:W-:Y:S02]  /*4e50*/  WARPGROUP.DEPBAR.LE gsb0, 0x0 ;  /* 0x00008000000079c5 */ /* 0x000fe40000010000 */
[----:B------:R-:W-:-:S06]  /*4e60*/  WARPGROUP.ARRIVE ;  /* 0x00000000000079c5 */ /* 0x000fcc0000000000 */
[----:B------:R-:W-:Y:S03]  /*4e70*/  QGMMA.64x64x32.F32.E4M3.E4M3 R24, R144, gdesc[UR8], R24, gsb0 ;  /* 0x00e0000890187df3 */ /* 0x000fe60008000818 */
[----:B------:R-:W-:Y:S02]  /*4e80*/  WARPGROUP.DEPBAR.LE gsb0, 0x0 ;  /* 0x00008000000079c5 */ /* 0x000fe40000010000 */
[----:B------:R-:W-:Y:S05]  /*4e90*/  @!P0 BRA `(.L_x_13576) ;  /* 0x0000000000048947 */ /* 0x000fea0003800000 */
[----:B------:R-:W-:Y:S01]  /*4ea0*/  BPT.TRAP 0x1 ;  /* 0x000000040000795c */ /* 0x000fe20000300000 */
.L_x_13576:
        /* <DEDUP_REMOVED lines=98> */
[----:B------:R-:W-:-:S04]  /*54d0*/  UIADD3 UR19, UR19, 0x12440, URZ ;  /* 0x0001244013137890 */ /* 0x000fc8000fffe03f */
[----:B------:R-:W0:Y:S01]  /*54e0*/  MUFU.TANH R18, R18 ;  /* 0x0000001200127308 */ /* 0x000e220000002400 */
[----:B-1----:R-:W-:Y:S01]  /*54f0*/  FMNMX.FTZ R135, R15, R74, !PT ;  /* 0x0000004a0f877209 */ /* 0x002fe20007810000 */
[----:B------:R-:W-:-:S06]  /*5500*/  UPRMT UR19, UR17, 0x654, UR19 ;  /* 0x0000065411137896 */ /* 0x000fcc0008000013 */
[----:B------:R-:W1:Y:S01]  /*5510*/  MUFU.TANH R19, R19 ;  /* 0x0000001300137308 */ /* 0x000e620000002400 */
[----:B--2---:R-:W-:Y:S02]  /*5520*/  FMNMX.FTZ R137, R17, R56, !PT ;  /* 0x0000003811897209 */ /* 0x004fe40007810000 */
[----:B------:R-:W-:Y:S05]  /*5530*/  SYNCS.ARRIVE.TRANS64.RED.A1T0 RZ, [UR19], RZ ;  /* 0x000000ffffff79a7 */ /* 0x000fea0008100413 */
        /* <DEDUP_REMOVED lines=136> */
[----:B------:R-:W2:Y:S03]  /*5dc0*/  LDC R56, c[0x0][0x988] ;  /* 0x00026200ff387b82 */ /* 0x000ea60000000800 */
[----:B------:R-:W3:Y:S01]  /*5dd0*/  SHFL.BFLY PT, R57, R60, 0x2, 0x1f ;  /* 0x0c401f003c397f89 */ /* 0x000ee200000e0000 */
[----:B0-----:R-:W-:-:S04]  /*5de0*/  FMNMX.FTZ R58, R151, R58, !PT ;  /* 0x0000003a973a7209 */ /* 0x001fc80007810000 */
[----:B-1----:R-:W-:-:S05]  /*5df0*/  FMNMX.FTZ R58, R71, R58, !PT ;  /* 0x0000003a473a7209 */ /* 0x002fca0007810000 */
[----:B------:R-:W0:Y:S01]  /*5e00*/  SHFL.BFLY PT, R59, R58, 0x2, 0x1f ;  /* 0x0c401f003a3b7f89 */ /* 0x000e2200000e0000 */
[----:B---3--:R-:W-:-:S05]  /*5e10*/  FMNMX.FTZ R62, R60, R57, !PT ;  /* 0x000000393c3e7209 */ /* 0x008fca0007810000 */
[----:B------:R-:W1:Y:S01]  /*5e20*/  SHFL.BFLY PT, R57, R62, 0x1, 0x1f ;  /* 0x0c201f003e397f89 */ /* 0x000e6200000e0000 */
[----:B0-----:R-:W-:-:S05]  /*5e30*/  FMNMX.FTZ R64, R58, R59, !PT ;  /* 0x0000003b3a407209 */ /* 0x001fca0007810000 */
[----:B------:R-:W0:Y:S01]  /*5e40*/  SHFL.BFLY PT, R59, R64, 0x1, 0x1f ;  /* 0x0c201f00403b7f89 */ /* 0x000e2200000e0000 */
[----:B-1----:R-:W-:-:S05]  /*5e50*/  FMNMX.FTZ R57, R62, R57, !PT ;  /* 0x000000393e397209 */ /* 0x002fca0007810000 */
[C---:B--2---:R-:W-:Y:S01]  /*5e60*/  FFMA.FTZ R58, R57.reuse, R56, -8 ;  /* 0xc1000000393a7423 */ /* 0x044fe20000010038 */
[----:B------:R-:W-:-:S03]  /*5e70*/  FADD.FTZ R153, -R57, R2 ;  /* 0x0000000239997221 */ /* 0x000fc60000010100 */
[-CC-:B------:R-:W-:Y:S01]  /*5e80*/  FFMA.FTZ R66, R88, R56.reuse, -R58.reuse ;  /* 0x0000003858427223 */ /* 0x180fe2000001083a */
[----:B------:R-:W-:-:S01]  /*5e90*/  FFMA.FTZ R76, R121, R56, -R58 ;  /* 0x00000038794c7223 */ /* 0x000fc2000001083a */
[-CC-:B------:R-:W-:Y:S01]  /*5ea0*/  FFMA.FTZ R7, R7, R56.reuse, -R58.reuse ;  /* 0x0000003807077223 */ /* 0x180fe2000001083a */
[----:B------:R-:W-:-:S01]  /*5eb0*/  FFMA.FTZ R6, R6, R56, -R58 ;  /* 0x0000003806067223 */ /* 0x000fc2000001083a */
[-CC-:B------:R-:W-:Y:S01]  /*5ec0*/  FFMA.FTZ R10, R10, R56.reuse, -R58.reuse ;  /* 0x000000380a0a7223 */ /* 0x180fe2000001083a */
[----:B------:R-:W-:-:S01]  /*5ed0*/  FFMA.FTZ R11, R11, R56, -R58 ;  /* 0x000000380b0b7223 */ /* 0x000fc2000001083a */
[-CC-:B------:R-:W-:Y:S01]  /*5ee0*/  FFMA.FTZ R14, R14, R56.reuse, -R58.reuse ;  /* 0x000000380e0e7223 */ /* 0x180fe2000001083a */
[----:B0-----:R-:W-:Y:S01]  /*5ef0*/  FMNMX.FTZ R59, R64, R59, !PT ;  /* 0x0000003b403b7209 */ /* 0x001fe20007810000 */
        /* <DEDUP_REMOVED lines=32> */
[----:B------:R-:W-:Y:S01]  /*6100*/  FFMA.FTZ R69, R69, R56, -R58 ;  /* 0x0000003845457223 */ /* 0x000fe2000001083a */
[----:B------:R-:W-:-:S01]  /*6110*/  FADD.FTZ R155, -R59, R4 ;  /* 0x000000043b9b7221 */ /* 0x000fc20000010100 */
[-C--:B------:R-:W-:Y:S01]  /*6120*/  FFMA.FTZ R58, R59, R56.reuse, -8 ;  /* 0xc10000003b3a7423 */ /* 0x080fe20000010038 */
[-C--:B------:R-:W-:Y:S01]  /*6130*/  FMUL.FTZ R153, R153, R56.reuse ;  /* 0x0000003899997220 */ /* 0x080fe20000410000 */
[----:B------:R-:W-:Y:S01]  /*6140*/  MUFU.EX2 R7, R7 ;  /* 0x0000000700077308 */ /* 0x000fe20000000800 */
[-C--:B------:R-:W-:Y:S01]  /*6150*/  FMUL.FTZ R2, R155, R56.reuse ;  /* 0x000000389b027220 */ /* 0x080fe20000410000 */
        /* <DEDUP_REMOVED lines=35> */
[----:B------:R-:W-:-:S03]  /*6390*/  FFMA.FTZ R151, R151, R56, -R58 ;  /* 0x0000003897977223 */ /* 0x000fc6000001083a */
        /* <DEDUP_REMOVED lines=167> */
.L_x_13577:
        /* <DEDUP_REMOVED lines=83> */
.L_x_13567:
[----:B------:R-:W-:Y:S06]  /*7340*/  BAR.ARV 0x8, 0x200 ;  /* 0x0208000000007b1d */ /* 0x000fec0000002000 */
[----:B------:R-:W-:Y:S05]  /*7350*/  @!P0 BRA `(.L_x_13579) ;  /* 0x0000000000048947 */ /* 0x000fea0003800000 */
[----:B------:R-:W-:Y:S01]  /*7360*/  BPT.TRAP 0x1 ;  /* 0x000000040000795c */ /* 0x000fe20000300000 */
.L_x_13579:
[----:B------:R-:W-:Y:S01]  /*7370*/  ULEA UR14, UR4, UR45, 0x3 ;  /* 0x0000002d040e7291 */ /* 0x000fe2000f8e183f */
[----:B------:R-:W-:-:S04]  /*7380*/  MOV R0, UR5 ;  /* 0x0000000500007c02 */ /* 0x000fc80008000f00 */
[----:B------:R-:W-:-:S04]  /*7390*/  SHF.L.U32 R0, R0, 0x1f, RZ ;  /* 0x0000001f00007819 */ /* 0x000fc800000006ff */
[----:B------:R0:W1:Y:S01]  /*73a0*/  SYNCS.PHASECHK.TRANS64.TRYWAIT P1, [UR14+0x12450], R0 ;  /* 0x01245000ff0075a7 */ /* 0x000062000802014e */
[----:B------:R-:W-:Y:S05]  /*73b0*/  @!P0 BRA `(.L_x_13580) ;  /* 0x0000000000048947 */ /* 0x000fea0003800000 */
[----:B------:R-:W-:Y:S01]  /*73c0*/  BPT.TRAP 0x1 ;  /* 0x000000040000795c */ /* 0x000fe20000300000 */
.L_x_13580:
[----:B-1----:R-:W-:Y:S05]  /*73d0*/  @P1 BRA `(.L_x_13581) ;  /* 0x0000000000081947 */ /* 0x002fea0003800000 */
[----:B------:R-:W1:Y:S02]  /*73e0*/  SYNCS.PHASECHK.TRANS64.TRYWAIT P1, [UR14+0x12450], R0 ;  /* 0x01245000ff0075a7 */ /* 0x000e64000802014e */
[----:B-1----:R-:W-:Y:S05]  /*73f0*/  @!P1 BRA `(.L_x_13582) ;  /* 0x0000006800ac9947 */ /* 0x002fea0003800000 */
.L_x_13581:
        /* <DEDUP_REMOVED lines=18> */
[----:B------:R-:W-:-:S03]  /*7520*/  @UP0 UIMAD UR4, UR15, UR12, URZ ;  /* 0x0000000c0f0402a4 */ /* 0x000fc6000f8e023f */
[----:B------:R-:W-:Y:S01]  /*7530*/  UMOV UR18, UR8 ;  /* 0x0000000800127c82 */ /* 0x000fe20008000000 */
[----:B------:R-:W-:Y:S01]  /*7540*/  @UP0 UIADD3 UR5, UR7, UR5, URZ ;  /* 0x0000000507050290 */ /* 0x000fe2000fffe03f */
[----:B------:R-:W-:Y:S01]  /*7550*/  QGMMA.64x64x32.F32.E4M3.E4M3 R24, R152, gdesc[UR16], R24, gsb0 ;  /* 0x00e0001098187df3 */ /* 0x000fe20008000818 */
[----:B------:R-:W-:-:S03]  /*7560*/  @UP0 UIMAD UR7, UR43, UR13, UR4 ;  /* 0x0000000d2b0702a4 */ /* 0x000fc6000f8e0204 */
[----:B------:R-:W-:Y:S02]  /*7570*/  @UP0 UMOV UR4, UR6 ;  /* 0x0000000600040c82 */ /* 0x000fe40008000000 */
[----:B------:R-:W-:-:S04]  /*7580*/  @UP0 UIMAD.WIDE.U32 UR4, UR43, UR12, UR4 ;  /* 0x0000000c2b0402a5 */ /* 0x000fc8000f8e0004 */
[----:B------:R-:W-:Y:S02]  /*7590*/  @UP0 UIADD3 UR5, UR5, UR7, URZ ;  /* 0x0000000705050290 */ /* 0x000fe4000fffe03f */
[----:B------:R-:W-:-:S04]  /*75a0*/  @UP0 ULEA UR6, UP1, UR4, UR10, 0x2 ;  /* 0x0000000a04060291 */ /* 0x000fc8000f82103f */
[----:B------:R-:W-:Y:S02]  /*75b0*/  @UP0 ULEA.HI.X UR7, UR4, UR11, UR5, 0x2, UP1 ;  /* 0x0000000b04070291 */ /* 0x000fe400088f1405 */
[----:B------:R-:W-:-:S04]  /*75c0*/  IMAD.U32 R6, RZ, RZ, UR6 ;  /* 0x00000006ff067e24 */ /* 0x000fc8000f8e00ff */
[----:B-1----:R-:W-:Y:S01]  /*75d0*/  IMAD.U32 R7, RZ, RZ, UR7 ;  /* 0x00000007ff077e24 */ /* 0x002fe2000f8e00ff */
[----:B------:R-:W-:-:S04]  /*75e0*/  UIADD3 UR4, UR8, 0x80, URZ ;  /* 0x0000008008047890 */ /* 0x000fc8000fffe03f */
[----:B------:R1:W2:Y:S01]  /*75f0*/  @P1 LDG.E R4, desc[UR40][R6.64] ;  /* 0x0000002806041981 */ /* 0x0002a2000c1e1900 */
[----:B------:R-:W-:Y:S02]  /*7600*/  UMOV UR7, 0xc0000010 ;  /* 0xc000001000077882 */ /* 0x000fe40000000000 */
[----:B------:R-:W-:Y:S01]  /*7610*/  UMOV UR6, UR4 ;  /* 0x0000000400067c82 */ /* 0x000fe20008000000 */
[----:B------:R-:W-:Y:S02]  /*7620*/  WARPGROUP.DEPBAR.LE gsb0, 0x0 ;  /* 0x00008000000079c5 */ /* 0x000fe40000010000 */
[----:B------:R-:W-:-:S06]  /*7630*/  WARPGROUP.ARRIVE ;  /* 0x00000000000079c5 */ /* 0x000fcc0000000000 */
[----:B------:R-:W-:Y:S01]  /*7640*/  QGMMA.64x64x32.F32.E4M3.E4M3 R24, R148, gdesc[UR4], R24, gsb0 ;  /* 0x00e0000494187df3 */ /* 0x000fe20008000818 */
[----:B------:R-:W-:Y:S01]  /*7650*/  UIADD3 UR4, UR8, 0x100, URZ ;  /* 0x0000010008047890 */ /* 0x000fe2000fffe03f */
[----:B------:R-:W-:-:S06]  /*7660*/  UMOV UR7, 0xc0000010 ;  /* 0xc000001000077882 */ /* 0x000fcc0000000000 */
[----:B------:R-:W-:Y:S01]  /*7670*/  UMOV UR6, UR4 ;  /* 0x0000000400067c82 */ /* 0x000fe20008000000 */
[----:B------:R-:W-:Y:S02]  /*7680*/  WARPGROUP.DEPBAR.LE gsb0, 0x0 ;  /* 0x00008000000079c5 */ /* 0x000fe40000010000 */
[----:B------:R-:W-:-:S06]  /*7690*/  WARPGROUP.ARRIVE ;  /* 0x00000000000079c5 */ /* 0x000fcc0000000000 */
[----:B------:R-:W-:Y:S01]  /*76a0*/  QGMMA.64x64x32.F32.E4M3.E4M3 R24, R136, gdesc[UR4], R24, gsb0 ;  /* 0x00e0000488187df3 */ /* 0x000fe20008000818 */
[----:B------:R-:W-:Y:S01]  /*76b0*/  UIADD3 UR4, UR8, 0x180, URZ ;  /* 0x0000018008047890 */ /* 0x000fe2000fffe03f */
[----:B------:R-:W-:-:S06]  /*76c0*/  UMOV UR7, 0xc0000010 ;  /* 0xc000001000077882 */ /* 0x000fcc0000000000 */
[----:B------:R-:W-:Y:S01]  /*76d0*/  UMOV UR6, UR4 ;  /* 0x0000000400067c82 */ /* 0x000fe20008000000 */
[----:B0-----:R-:W0:Y:S04]  /*76e0*/  SHFL.BFLY PT, R0, R3, 0x2, 0x1f ;  /* 0x0c401f0003007f89 */ /* 0x001e2800000e0000 */
[----:B------:R-:W3:Y:S01]  /*76f0*/  SHFL.BFLY PT, R2, R5, 0x2, 0x1f ;  /* 0x0c401f0005027f89 */ /* 0x000ee200000e0000 */
[----:B------:R-:W-:Y:S02]  /*7700*/  WARPGROUP.DEPBAR.LE gsb0, 0x0 ;  /* 0x00008000000079c5 */ /* 0x000fe40000010000 */
[----:B------:R-:W-:-:S06]  /*7710*/  WARPGROUP.ARRIVE ;  /* 0x00000000000079c5 */ /* 0x000fcc0000000000 */
[----:B------:R-:W-:Y:S01]  /*7720*/  QGMMA.64x64x32.F32.E4M3.E4M3 R24, R140, gdesc[UR4], R24, gsb0 ;  /* 0x00e000048c187df3 */ /* 0x000fe20008000818 */
[----:B0-----:R-:W-:Y:S01]  /*7730*/  FADD.FTZ R0, R0, R3 ;  /* 0x0000000300007221 */ /* 0x001fe20000010000 */
[----:B------:R-:W-:Y:S01]  /*7740*/  UIADD3 UR8, UR8, 0x200, URZ ;  /* 0x0000020008087890 */ /* 0x000fe2000fffe03f */
[----:B---3--:R-:W-:Y:S01]  /*7750*/  FADD.FTZ R2, R2, R5 ;  /* 0x0000000502027221 */ /* 0x008fe20000010000 */
[----:B------:R-:W-:Y:S02]  /*7760*/  UMOV UR7, 0xc0000010 ;  /* 0xc000001000077882 */ /* 0x000fe40000000000 */
[----:B-1----:R-:W0:Y:S03]  /*7770*/  SHFL.BFLY PT, R7, R0, 0x1, 0x1f ;  /* 0x0c201f0000077f89 */ /* 0x002e2600000e0000 */
[----:B------:R-:W-:Y:S01]  /*7780*/  UMOV UR6, UR8 ;  /* 0x0000000800067c82 */ /* 0x000fe20008000000 */
[----:B------:R-:W1:Y:S01]  /*7790*/  SHFL.BFLY PT, R9, R2, 0x1, 0x1f ;  /* 0x0c201f0002097f89 */ /* 0x000e6200000e0000 */
[----:B------:R-:W-:Y:S01]  /*77a0*/  MOV R3, RZ ;  /* 0x000000ff00037202 */ /* 0x000fe20000000f00 */
[----:B0-----:R-:W-:Y:S01]  /*77b0*/  FADD.FTZ R10, R0, R7 ;  /* 0x00000007000a7221 */ /* 0x001fe20000010000 */
[----:B-1----:R-:W-:-:S04]  /*77c0*/  FADD.FTZ R9, R2, R9 ;  /* 0x0000000902097221 */ /* 0x002fc80000010000 */
[C---:B------:R-:W-:Y:S01]  /*77d0*/  FSETP.NE.FTZ.AND P1, PT, R10.reuse, RZ, PT ;  /* 0x000000ff0a00720b */ /* 0x040fe20003f35000 */
[----:B------:R-:W-:Y:S01]  /*77e0*/  FMUL.FTZ R11, R10, 0.00390625 ;  /* 0x3b8000000a0b7820 */ /* 0x000fe20000410000 */
[----:B------:R-:W-:Y:S01]  /*77f0*/  FMUL.FTZ R12, R9, 0.00390625 ;  /* 0x3b800000090c7820 */ /* 0x000fe20000410000 */
[----:B------:R-:W-:Y:S02]  /*7800*/  WARPGROUP.DEPBAR.LE gsb0, 0x0 ;  /* 0x00008000000079c5 */ /* 0x000fe40000010000 */
[----:B------:R-:W-:-:S06]  /*7810*/  WARPGROUP.ARRIVE ;  /* 0x00000000000079c5 */ /* 0x000fcc0000000000 */
[----:B------:R-:W-:Y:S01]  /*7820*/  QGMMA.64x64x32.F32.E4M3.E4M3 R24, R144, gdesc[UR4], R24, gsb0 ;  /* 0x00e0000490187df3 */ /* 0x000fe20008000818 */
[----:B------:R-:W-:Y:S02]  /*7830*/  FSETP.NE.FTZ.AND P2, PT, R11, RZ, PT ;  /* 0x000000ff0b00720b */ /* 0x000fe40003f55000 */
[----:B------:R-:W-:Y:S01]  /*7840*/  FSETP.NE.FTZ.AND P3, PT, R12, RZ, PT ;  /* 0x000000ff0c00720b */ /* 0x000fe20003f75000 */
[----:B------:R-:W-:Y:S01]  /*7850*/  @P1 MUFU.RCP R3, R10 ;  /* 0x0000000a00031308 */ /* 0x000fe20000001000 */
[----:B------:R-:W-:Y:S01]  /*7860*/  FSETP.NE.FTZ.AND P1, PT, R9, RZ, PT ;  /* 0x000000ff0900720b */ /* 0x000fe20003f35000 */
[----:B------:R-:W-:-:S08]  /*7870*/  IMAD.MOV.U32 R7, RZ, RZ, RZ ;  /* 0x000000ffff077224 */ /* 0x000fd000078e00ff */
[----:B------:R-:W0:Y:S08]  /*7880*/  @P2 MUFU.LG2 R5, R11 ;  /* 0x0000000b00052308 */ /* 0x000e300000000c00 */
[----:B------:R-:W1:Y:S08]  /*7890*/  @P3 MUFU.LG2 R8, R12 ;  /* 0x0000000c00083308 */ /* 0x000e700000000c00 */
[----:B------:R-:W3:Y:S01]  /*78a0*/  @P1 MUFU.RCP R7, R9 ;  /* 0x0000000900071308 */ /* 0x000ee20000001000 */
[C---:B------:R-:W-:Y:S01]  /*78b0*/  @P2 FMUL.FTZ R6, R56.reuse, 0.69314718246459960938 ;  /* 0x3f31721838062820 */ /* 0x040fe20000410000 */
[----:B0-----:R-:W-:Y:S01]  /*78c0*/  @P2 FMUL.FTZ R5, R5, 0.69314718246459960938 ;  /* 0x3f31721805052820 */ /* 0x001fe20000410000 */
[----:B------:R-:W-:Y:S01]  /*78d0*/  @P3 FMUL.FTZ R13, R56, 0.69314718246459960938 ;  /* 0x3f317218380d3820 */ /* 0x000fe20000410000 */
[----:B------:R-:W-:-:S02]  /*78e0*/  IMAD.MOV.U32 R0, RZ, RZ, -0x800000 ;  /* 0xff800000ff007424 */ /* 0x000fc400078e00ff */
[----:B------:R-:W-:Y:S01]  /*78f0*/  @P2 FFMA.FTZ R0, R6, R57, R5 ;  /* 0x0000003906002223 */ /* 0x000fe20000010005 */
[----:B-1----:R-:W-:Y:S01]  /*7900*/  @P3 FMUL.FTZ R8, R8, 0.69314718246459960938 ;  /* 0x3f31721808083820 */ /* 0x002fe20000410000 */
[----:B------:R-:W-:Y:S02]  /*7910*/  IMAD.MOV.U32 R2, RZ, RZ, -0x800000 ;  /* 0xff800000ff027424 */ /* 0x000fe400078e00ff */
[-C--:B--2---:R-:W-:Y:S01]  /*7920*/  FMUL.FTZ R5, R3, R4.reuse ;  /* 0x0000000403057220 */ /* 0x084fe20000410000 */
[----:B------:R-:W-:Y:S01]  /*7930*/  @P3 FFMA.FTZ R2, R13, R59, R8 ;  /* 0x0000003b0d023223 */ /* 0x000fe20000010008 */
[----:B---3--:R-:W-:Y:S01]  /*7940*/  FMUL.FTZ R4, R7, R4 ;  /* 0x0000000407047220 */ /* 0x008fe20000410000 */
[----:B------:R-:W-:Y:S02]  /*7950*/  WARPGROUP.DEPBAR.LE gsb0, 0x0 ;  /* 0x00008000000079c5 */ /* 0x000fe40000010000 */
[----:B------:R-:W-:Y:S05]  /*7960*/  @!P0 BRA `(.L_x_13583) ;  /* 0x0000000000048947 */ /* 0x000fea0003800000 */
[----:B------:R-:W-:Y:S01]  /*7970*/  BPT.TRAP 0x1 ;  /* 0x000000040000795c */ /* 0x000fe20000300000 */
.L_x_13583:
        /* <DEDUP_REMOVED lines=36> */
.L_x_13559:
[----:B------:R-:W-:Y:S05]  /*7bc0*/  @P0 BRA `(.L_x_13584) ;  /* 0x00000014006c0947 */ /* 0x000fea0003800000 */
[----:B------:R-:W0:Y:S01]  /*7bd0*/  S2R R18, SR_TID.X ;  /* 0x0000000000127919 */ /* 0x000e220000002100 */
[----:B------:R-:W-:Y:S01]  /*7be0*/  ULDC.64 UR4, c[0x4][0x38] ;  /* 0x01000e0000047ab9 */ /* 0x000fe20000000a00 */
        /* <DEDUP_REMOVED lines=10> */
[----:B------:R-:W-:Y:S02]  /*7c90*/  UIMAD.WIDE.U32 UR4, UR43, UR8, URZ ;  /* 0x000000082b0472a5 */ /* 0x000fe4000f8e003f */
[----:B------:R-:W-:Y:S01]  /*7ca0*/  IMAD R45, RZ, RZ, -UR43 ;  /* 0x8000002bff2d7e24 */ /* 0x000fe2000f8e02ff */
        /* <DEDUP_REMOVED lines=10> */
[----:B------:R-:W1:Y:S01]  /*7d50*/  S2UR UR4, SR_CTAID.Y ;  /* 0x00000000000479c3 */ /* 0x000e620000002600 */
[----:B------:R-:W-:Y:S01]  /*7d60*/  SEL R84, R8, R3, P0 ;  /* 0x0000000308547207 */ /* 0x000fe20000000000 */
[----:B------:R-:W-:Y:S01]  /*7d70*/  UIADD3 UR9, UR5, UR9, URZ ;  /* 0x0000000905097290 */ /* 0x000fe2000fffe03f */
[----:B------:R-:W-:Y:S01]  /*7d80*/  SHF.R.S32.HI R6, RZ, 0x1f, R7 ;  /* 0x0000001fff067819 */ /* 0x000fe20000011407 */
[----:B------:R-:W-:Y:S01]  /*7d90*/  IMAD.U32 R23, RZ, RZ, UR5 ;  /* 0x00000005ff177e24 */ /* 0x000fe2000f8e00ff */
[----:B------:R-:W-:Y:S01]  /*7da0*/  SEL R78, R9, R10, P0 ;  /* 0x0000000a094e7207 */ /* 0x000fe20000000000 */
[----:B------:R-:W-:Y:S01]  /*7db0*/  UIMAD.WIDE.U32 UR6, UR43, UR10, URZ ;  /* 0x0000000a2b0672a5 */ /* 0x000fe2000f8e003f */
[----:B------:R-:W-:Y:S01]  /*7dc0*/  LEA.HI R8, R6, R7, RZ, 0x7 ;  /* 0x0000000706087211 */ /* 0x000fe200078f38ff */
[----:B------:R-:W-:Y:S01]  /*7dd0*/  IMAD.U32 R23, RZ, RZ, UR9 ;  /* 0x00000009ff177e24 */ /* 0x000fe2000f8e00ff */
[----:B------:R-:W-:Y:S01]  /*7de0*/  SEL R74, R10, R9, P0 ;  /* 0x000000090a4a7207 */ /* 0x000fe20000000000 */
[----:B------:R-:W-:Y:S01]  /*7df0*/  UIMAD UR8, UR43, UR11, UR8 ;  /* 0x0000000b2b0872a4 */ /* 0x000fe2000f8e0208 */
[----:B0-----:R-:W-:-:S02]  /*7e00*/  LOP3.LUT R4, R8, 0xffffff80, RZ, 0xc0, !PT ;  /* 0xffffff8008047812 */ /* 0x001fc400078ec0ff */
[----:B------:R-:W-:Y:S01]  /*7e10*/  SEL R80, R36, R11, P0 ;  /* 0x0000000b24507207 */ /* 0x000fe20000000000 */
[----:B------:R-:W-:Y:S01]  /*7e20*/  UIADD3 UR8, UR7, UR8, URZ ;  /* 0x0000000807087290 */ /* 0x000fe2000fffe03f */
[----:B------:R-:W-:Y:S01]  /*7e30*/  SEL R76, R11, R36, P0 ;  /* 0x000000240b4c7207 */ /* 0x000fe20000000000 */
[----:B------:R-:W-:Y:S01]  /*7e40*/  IMAD.IADD R28, R7, 0x1, -R4 ;  /* 0x00000001071c7824 */ /* 0x000fe200078e0a04 */
[----:B------:R-:W-:Y:S01]  /*7e50*/  LEA.HI R5, R6, R7, RZ, 0x2 ;  /* 0x0000000706057211 */ /* 0x000fe200078f10ff */
[----:B------:R-:W0:Y:S01]  /*7e60*/  S2R R36, SR_CTAID.X ;  /* 0x0000000000247919 */ /* 0x000e220000002500 */
[----:B------:R-:W-:Y:S02]  /*7e70*/  SEL R16, R26, R27, P0 ;  /* 0x0000001b1a107207 */ /* 0x000fe40000000000 */
[----:B------:R-:W-:Y:S02]  /*7e80*/  SHF.R.S32.HI R9, RZ, 0x1f, R28 ;  /* 0x0000001fff097819 */ /* 0x000fe4000001141c */
[----:B------:R-:W-:-:S02]  /*7e90*/  LOP3.LUT R6, R5, 0xfffffffc, RZ, 0xc0, !PT ;  /* 0xfffffffc05067812 */ /* 0x000fc400078ec0ff */
[----:B------:R-:W-:Y:S02]  /*7ea0*/  LEA.HI R11, R9, R28, RZ, 0x2 ;  /* 0x0000001c090b7211 */ /* 0x000fe400078f10ff */
[----:B------:R-:W-:Y:S02]  /*7eb0*/  SEL R58, R27, R26, P0 ;  /* 0x0000001a1b3a7207 */ /* 0x000fe40000000000 */
[--C-:B------:R-:W-:Y:S01]  /*7ec0*/  SHF.R.S32.HI R4, RZ, 0x2, R11.reuse ;  /* 0x00000002ff047819 */ /* 0x100fe2000001140b */
[----:B------:R-:W3:Y:S01]  /*7ed0*/  LDC R27, c[0x0][0xbe8] ;  /* 0x0002fa00ff1b7b82 */ /* 0x000ee20000000800 */
[----:B------:R-:W-:Y:S02]  /*7ee0*/  SHF.R.S32.HI R3, RZ, 0x1f, R11 ;  /* 0x0000001fff037819 */ /* 0x000fe4000001140b */
[----:B------:R-:W-:Y:S02]  /*7ef0*/  IADD3 R7, R7, -R6, RZ ;  /* 0x8000000607077210 */ /* 0x000fe40007ffe0ff */
[----:B------:R-:W-:-:S02]  /*7f00*/  LEA.HI R3, R3, R4, RZ, 0x3 ;  /* 0x0000000403037211 */ /* 0x000fc400078f18ff */
[----:B------:R-:W-:Y:S02]  /*7f10*/  SHF.R.S32.HI R8, RZ, 0x7, R8 ;  /* 0x00000007ff087819 */ /* 0x000fe40000011408 */
[----:B------:R-:W-:Y:S02]  /*7f20*/  LOP3.LUT R5, R3, 0xfffffff8, RZ, 0xc0, !PT ;  /* 0xfffffff803057812 */ /* 0x000fe400078ec0ff */
[----:B------:R-:W-:Y:S01]  /*7f30*/  SEL R64, R14, R49, P0 ;  /* 0x000000310e407207 */ /* 0x000fe20000000000 */
[----:B------:R-:W-:Y:S01]  /*7f40*/  IMAD.HI R3, R8, 0x55555556, RZ ;  /* 0x5555555608037827 */ /* 0x000fe200078e02ff */
[----:B------:R-:W-:Y:S02]  /*7f50*/  SEL R48, R49, R14, P0 ;  /* 0x0000000e31307207 */ /* 0x000fe40000000000 */
[----:B------:R-:W-:Y:S01]  /*7f60*/  SEL R66, R52, R15, P0 ;  /* 0x0000000f34427207 */ /* 0x000fe20000000000 */
[----:B------:R-:W-:Y:S01]  /*7f70*/  IMAD.IADD R5, R4, 0x1, -R5 ;  /* 0x0000000104057824 */ /* 0x000fe200078e0a05 */
[----:B------:R-:W-:Y:S01]  /*7f80*/  LEA.HI R4, R9, R28, RZ, 0x5 ;  /* 0x0000001c09047211 */ /* 0x000fe200078f28ff */
[----:B------:R-:W-:Y:S01]  /*7f90*/  IMAD.U32 R9, RZ, RZ, UR7 ;  /* 0x00000007ff097e24 */ /* 0x000fe2000f8e00ff */
[----:B------:R-:W-:Y:S01]  /*7fa0*/  LEA.HI R3, R3, R3, RZ, 0x1 ;  /* 0x0000000303037211 */ /* 0x000fe200078f08ff */
[----:B------:R-:W-:Y:S01]  /*7fb0*/  IMAD.U32 R9, RZ, RZ, UR8 ;  /* 0x00000008ff097e24 */ /* 0x000fe2000f8e00ff */
[----:B------:R-:W-:Y:S01]  /*7fc0*/  SHF.R.S32.HI R4, RZ, 0x5, R4 ;  /* 0x00000005ff047819 */ /* 0x000fe20000011404 */
[----:B------:R-:W-:Y:S01]  /*7fd0*/  ULDC.64 UR8, c[0x0][0xb28] ;  /* 0x0002ca0000087ab9 */ /* 0x000fe20000000a00 */
[----:B------:R-:W-:Y:S01]  /*7fe0*/  SEL R62, R15, R52, P0 ;  /* 0x000000340f3e7207 */ /* 0x000fe20000000000 */
[----:B------:R-:W-:Y:S01]  /*7ff0*/  IMAD R3, R3, -0x3, R8 ;  /* 0xfffffffd03037824 */ /* 0x000fe200078e0208 */
[----:B---3--:R-:W-:Y:S01]  /*8000*/  ISETP.NE.AND P2, PT, R27, 0x1, PT ;  /* 0x000000011b00780c */ /* 0x008fe20003f45270 */
[----:B------:R-:W-:Y:S01]  /*8010*/  IMAD R6, R4, 0x10, R5 ;  /* 0x0000001004067824 */ /* 0x000fe200078e0205 */
[----:B------:R-:W-:Y:S01]  /*8020*/  LEA.HI R8, R7, R7, RZ, 0x1 ;  /* 0x0000000707087211 */ /* 0x000fe200078f08ff */
[----:B------:R-:W3:Y:S01]  /*8030*/  LDC.64 R4, c[0x0][0xbd8] ;  /* 0x0002f600ff047b82 */ /* 0x000ee20000000a00 */
[----:B------:R-:W-:-:S02]  /*8040*/  SEL R24, R54, R55, P0 ;  /* 0x0000003736187207 */ /* 0x000fc40000000000 */
[----:B------:R-:W-:Y:S02]  /*8050*/  SEL R18, R55, R54, P0 ;  /* 0x0000003637127207 */ /* 0x000fe40000000000 */
[----:B------:R-:W-:Y:S02]  /*8060*/  SEL R14, R34, R35, P0 ;  /* 0x00000023220e7207 */ /* 0x000fe40000000000 */
[----:B------:R-:W-:Y:S02]  /*8070*/  SEL R52, R35, R34, P0 ;  /* 0x0000002223347207 */ /* 0x000fe40000000000 */
[----:B------:R-:W-:Y:S01]  /*8080*/  SEL R34, R38, R39, P0 ;  /* 0x0000002726227207 */ /* 0x000fe20000000000 */
[----:B------:R-:W4:Y:S01]  /*8090*/  @P2 LDC R37, c[0x0][0xbec] ;  /* 0x0002fb00ff252b82 */ /* 0x000f220000000800 */
[----:B------:R-:W-:Y:S02]  /*80a0*/  LOP3.LUT R8, R8, 0x1ffffffe, RZ, 0xc0, !PT ;  /* 0x1ffffffe08087812 */ /* 0x000fe400078ec0ff */
[----:B------:R-:W-:-:S02]  /*80b0*/  LEA R3, R3, R6, 0x6 ;  /* 0x0000000603037211 */ /* 0x000fc400078e30ff */
[----:B------:R-:W-:Y:S01]  /*80c0*/  SEL R32, R44, R13, P0 ;  /* 0x0000000d2c207207 */ /* 0x000fe20000000000 */
[----:B------:R-:W-:Y:S01]  /*80d0*/  IMAD.IADD R10, R7, 0x1, -R8 ;  /* 0x00000001070a7824 */ /* 0x000fe200078e0a08 */
[----:B------:R-:W-:Y:S01]  /*80e0*/  SEL R70, R13, R44, P0 ;  /* 0x0000002c0d467207 */ /* 0x000fe20000000000 */
[--C-:B0-----:R-:W-:Y:S01]  /*80f0*/  IMAD R29, R36, 0xc0, R3.reuse ;  /* 0x000000c0241d7824 */ /* 0x101fe200078e0203 */
[----:B------:R-:W-:Y:S01]  /*8100*/  SEL R40, R30, R31, P0 ;  /* 0x0000001f1e287207 */ /* 0x000fe20000000000 */
[----:B------:R-:W-:Y:S01]  /*8110*/  IMAD R10, R10, 0x8, R3 ;  /* 0x000000080a0a7824 */ /* 0x000fe200078e0203 */
[----:B------:R-:W-:Y:S01]  /*8120*/  SEL R60, R31, R30, P0 ;  /* 0x0000001e1f3c7207 */ /* 0x000fe20000000000 */
[----:B------:R-:W-:Y:S01]  /*8130*/  VIADD R53, R29, 0x8 ;  /* 0x000000081d357836 */ /* 0x000fe20000000000 */
[----:B------:R-:W-:Y:S01]  /*8140*/  SEL R26, R46, R47, P0 ;  /* 0x0000002f2e1a7207 */ /* 0x000fe20000000000 */
[----:B---3--:R-:W-:Y:S01]  /*8150*/  IMAD R54, R4, UR48, RZ ;  /* 0x0000003004367c24 */ /* 0x008fe2000f8e02ff */
[----:B------:R-:W-:Y:S01]  /*8160*/  SEL R72, R12, R41, P0 ;  /* 0x000000290c487207 */ /* 0x000fe20000000000 */
[----:B------:R-:W-:Y:S01]  /*8170*/  IMAD.WIDE.U32 R22, R4, UR47, R22 ;  /* 0x0000002f04167c25 */ /* 0x000fe2000f8e0016 */
[----:B------:R-:W-:-:S02]  /*8180*/  SEL R46, R47, R46, P0 ;  /* 0x0000002e2f2e7207 */ /* 0x000fc40000000000 */
[----:B------:R-:W0:Y:S01]  /*8190*/  @P2 LDC R47, c[0x0][0xbec] ;  /* 0x0002fb00ff2f2b82 */ /* 0x000e220000000800 */
[----:B------:R-:W-:Y:S01]  /*81a0*/  IMAD R35, R5, UR47, R54 ;  /* 0x0000002f05237c24 */ /* 0x000fe2000f8e0236 */
[----:B------:R-:W-:Y:S01]  /*81b0*/  SEL R68, R41, R12, P0 ;  /* 0x0000000c29447207 */ /* 0x000fe20000000000 */
[----:B------:R-:W-:Y:S01]  /*81c0*/  IMAD R36, R36, 0xc0, R10 ;  /* 0x000000c024247824 */ /* 0x000fe200078e020a */
[----:B------:R-:W-:Y:S01]  /*81d0*/  SEL R12, R42, R43, P0 ;  /* 0x0000002b2a0c7207 */ /* 0x000fe20000000000 */
[----:B------:R-:W-:Y:S01]  /*81e0*/  IMAD.IADD R23, R23, 0x1, R35 ;  /* 0x0000000117177824 */ /* 0x000fe200078e0223 */
[----:B------:R-:W-:Y:S01]  /*81f0*/  SEL R44, R43, R42, P0 ;  /* 0x0000002a2b2c7207 */ /* 0x000fe20000000000 */
[----:B----4-:R-:W-:Y:S01]  /*8200*/  @P2 IMAD.HI.U32 R35, R36, R37, RZ ;  /* 0x0000002524232227 */ /* 0x010fe200078e00ff */
[----:B------:R-:W3:Y:S01]  /*8210*/  @P2 LDC R54, c[0x0][0xbf0] ;  /* 0x0002fc00ff362b82 */ /* 0x000ee20000000800 */
[----:B------:R-:W-:Y:S02]  /*8220*/  LOP3.LUT R11, R11, 0x7ffffffc, RZ, 0xc0, !PT ;  /* 0x7ffffffc0b0b7812 */ /* 0x000fe400078ec0ff */
[----:B------:R-:W-:Y:S01]  /*8230*/  SEL R20, R50, R51, P0 ;  /* 0x0000003332147207 */ /* 0x000fe20000000000 */
[----:B------:R-:W-:Y:S01]  /*8240*/  IMAD.MOV.U32 R37, RZ, RZ, R36 ;  /* 0x000000ffff257224 */ /* 0x000fe200078e0024 */
[----:B------:R-:W-:-:S02]  /*8250*/  SEL R56, R39, R38, P0 ;  /* 0x0000002627387207 */ /* 0x000fc40000000000 */
[----:B------:R-:W-:Y:S02]  /*8260*/  SEL R50, R51, R50, P0 ;  /* 0x0000003233327207 */ /* 0x000fe40000000000 */
[----:B------:R-:W-:Y:S01]  /*8270*/  MOV R8, UR6 ;  /* 0x0000000600087c02 */ /* 0x000fe20008000f00 */
[----:B------:R-:W-:Y:S01]  /*8280*/  ULDC.64 UR6, c[0x0][0xb48] ;  /* 0x0002d20000067ab9 */ /* 0x000fe20000000a00 */
[C---:B------:R-:W-:Y:S02]  /*8290*/  LOP3.LUT P1, RZ, R28.reuse, 0x3, RZ, 0xc0, !PT ;  /* 0x000000031cff7812 */ /* 0x040fe4000782c0ff */
[----:B------:R-:W-:Y:S01]  /*82a0*/  IADD3 R28, R28, -R11, RZ ;  /* 0x8000000b1c1c7210 */ /* 0x000fe20007ffe0ff */
[----:B0-----:R-:W-:Y:S01]  /*82b0*/  @P2 IMAD.HI.U32 R47, R36, R47, RZ ;  /* 0x0000002f242f2227 */ /* 0x001fe200078e00ff */
[----:B---3--:R-:W-:Y:S02]  /*82c0*/  @P2 SHF.R.U32.HI R37, RZ, R54, R35 ;  /* 0x00000036ff252219 */ /* 0x008fe40000011623 */
[----:B--2---:R-:W-:Y:S01]  /*82d0*/  LOP3.LUT R33, R17, 0x2, RZ, 0x3c, !PT ;  /* 0x0000000211217812 */ /* 0x004fe200078e3cff */
[----:B------:R-:W-:Y:S04]  /*82e0*/  SHFL.IDX PT, R6, R86, R17, 0x1c1f ;  /* 0x001c1f1156067589 */ /* 0x000fe800000e0000 */
[----:B------:R-:W0:Y:S04]  /*82f0*/  SHFL.IDX PT, R5, R82, R33, 0x1c1f ;  /* 0x001c1f2152057589 */ /* 0x000e2800000e0000 */
[----:B------:R-:W-:Y:S04]  /*8300*/  SHFL.IDX PT, R13, R34, R17, 0x1c1f ;  /* 0x001c1f11220d7589 */ /* 0x000fe800000e0000 */
[----:B------:R-:W-:Y:S04]  /*8310*/  SHFL.IDX PT, R7, R88, R17, 0x1c1f ;  /* 0x001c1f1158077589 */ /* 0x000fe800000e0000 */
[----:B------:R2:W-:Y:S04]  /*8320*/  SHFL.IDX PT, R30, R66, R17, 0x1c1f ;  /* 0x001c1f11421e7589 */ /* 0x0005e800000e0000 */
[----:B------:R-:W3:Y:S04]  /*8330*/  SHFL.IDX PT, R34, R84, R33, 0x1c1f ;  /* 0x001c1f2154227589 */ /* 0x000ee800000e0000 */
[----:B------:R4:W-:Y:S01]  /*8340*/  SHFL.IDX PT, R31, R64, R17, 0x1c1f ;  /* 0x001c1f11401f7589 */ /* 0x0009e200000e0000 */
[----:B--2---:R-:W1:Y:S03]  /*8350*/  LDC R66, c[0x0][0xc50] ;  /* 0x00031400ff427b82 */ /* 0x004e660000000800 */
[----:B------:R2:W-:Y:S01]  /*8360*/  SHFL.IDX PT, R42, R72, R17, 0x1c1f ;  /* 0x001c1f11482a7589 */ /* 0x0005e200000e0000 */
[----:B0-----:R-:W-:-:S02]  /*8370*/  SEL R4, R6, R5, P0 ;  /* 0x0000000506047207 */ /* 0x001fc40000000000 */
[----:B------:R-:W-:Y:S01]  /*8380*/  SEL R6, R5, R6, P0 ;  /* 0x0000000605067207 */ /* 0x000fe20000000000 */
[----:B------:R-:W-:Y:S01]  /*8390*/  SHFL.IDX PT, R39, R78, R17, 0x1c1f ;  /* 0x001c1f114e277589 */ /* 0x000fe200000e0000 */
[----:B----4-:R-:W0:Y:S03]  /*83a0*/  LDC.64 R64, c[0x0][0xb40] ;  /* 0x0002d000ff407b82 */ /* 0x010e260000000a00 */
[----:B------:R-:W-:Y:S04]  /*83b0*/  SHFL.IDX PT, R38, R80, R17, 0x1c1f ;  /* 0x001c1f1150267589 */ /* 0x000fe800000e0000 */
[----:B------:R-:W-:Y:S01]  /*83c0*/  SHFL.IDX PT, R32, R32, R17, 0x1c1f ;  /* 0x001c1f1120207589 */ /* 0x000fe200000e0000 */
[----:B--2---:R-:W2:Y:S01]  /*83d0*/  @P2 LDC R72, c[0x0][0xbf0] ;  /* 0x0002fc00ff482b82 */ /* 0x004ea20000000800 */
[----:B---3--:R-:W-:-:S02]  /*83e0*/  SEL R5, R7, R34, P0 ;  /* 0x0000002207057207 */ /* 0x008fc40000000000 */
[----:B------:R-:W-:Y:S01]  /*83f0*/  SHFL.IDX PT, R16, R16, R17, 0x1c1f ;  /* 0x001c1f1110107589 */ /* 0x000fe200000e0000 */
[----:B------:R-:W-:-:S03]  /*8400*/  SEL R7, R34, R7, P0 ;  /* 0x0000000722077207 */ /* 0x000fc60000000000 */
[----:B------:R-:W-:Y:S01]  /*8410*/  SHFL.IDX PT, R15, R40, R17, 0x1c1f ;  /* 0x001c1f11280f7589 */ /* 0x000fe200000e0000 */
[----:B-1----:R-:W-:Y:S01]  /*8420*/  IMAD R66, R66, R45, UR4 ;  /* 0x0000000442427e24 */ /* 0x002fe2000f8e022d */
[----:B------:R-:W-:Y:S01]  /*8430*/  ULDC.64 UR4, c[0x0][0xbe0] ;  /* 0x0002f80000047ab9 */ /* 0x000fe20000000a00 */
[----:B------:R-:W-:Y:S01]  /*8440*/  MOV R45, R36 ;  /* 0x00000024002d7202 */ /* 0x000fe20000000f00 */
[----:B------:R-:W-:Y:S04]  /*8450*/  SHFL.IDX PT, R14, R14, R17, 0x1c1f ;  /* 0x001c1f110e0e7589 */ /* 0x000fe800000e0000 */
[----:B------:R-:W-:Y:S01]  /*8460*/  SHFL.IDX PT, R12, R12, R17, 0x1c1f ;  /* 0x001c1f110c0c7589 */ /* 0x000fe200000e0000 */
[C---:B0-----:R-:W-:Y:S02]  /*8470*/  IMAD R34, R64.reuse, UR48, RZ ;  /* 0x0000003040227c24 */ /* 0x041fe4000f8e02ff */
[----:B------:R-:W-:Y:S01]  /*8480*/  IMAD.WIDE.U32 R8, R64, UR47, R8 ;  /* 0x0000002f40087c25 */ /* 0x000fe2000f8e0008 */
[----:B------:R-:W-:Y:S03]  /*8490*/  SHFL.IDX PT, R11, R26, R17, 0x1c1f ;  /* 0x001c1f111a0b7589 */ /* 0x000fe600000e0000 */
[----:B------:R-:W-:Y:S01]  /*84a0*/  IMAD R35, R65, UR47, R34 ;  /* 0x0000002f41237c24 */ /* 0x000fe2000f8e0222 */
[----:B------:R-:W-:Y:S01]  /*84b0*/  SHFL.IDX PT, R3, R24, R17, 0x1c1f ;  /* 0x001c1f1118037589 */ /* 0x000fe200000e0000 */
[----:B------:R-:W-:Y:S01]  /*84c0*/  IMAD.MOV.U32 R34, RZ, RZ, R8 ;  /* 0x000000ffff227224 */ /* 0x000fe200078e0008 */
[----:B--2---:R-:W-:Y:S01]  /*84d0*/  @P2 SHF.R.U32.HI R45, RZ, R72, R47 ;  /* 0x00000048ff2d2219 */ /* 0x004fe2000001162f */
[----:B------:R-:W-:Y:S01]  /*84e0*/  IMAD.IADD R35, R9, 0x1, R35 ;  /* 0x0000000109237824 */ /* 0x000fe200078e0223 */
[----:B------:R-:W-:Y:S04]  /*84f0*/  SHFL.IDX PT, R10, R20, R17, 0x1c1f ;  /* 0x001c1f11140a7589 */ /* 0x000fe800000e0000 */
[----:B------:R-:W-:Y:S04]  /*8500*/  SHFL.IDX PT, R41, R76, R33, 0x1c1f ;  /* 0x001c1f214c297589 */ /* 0x000fe800000e0000 */
[----:B------:R-:W0:Y:S04]  /*8510*/  SHFL.IDX PT, R40, R74, R33, 0x1c1f ;  /* 0x001c1f214a287589 */ /* 0x000e2800000e0000 */
        /* <DEDUP_REMOVED lines=8> */
[----:B------:R3:W-:Y:S04]  /*85a0*/  SHFL.IDX PT, R20, R46, R33, 0x1c1f ;  /* 0x001c1f212e147589 */ /* 0x0007e800000e0000 */
[----:B------:R-:W-:Y:S04]  /*85b0*/  SHFL.IDX PT, R19, R44, R33, 0x1c1f ;  /* 0x001c1f212c137589 */ /* 0x000fe800000e0000 */
[----:B------:R-:W-:Y:S01]  /*85c0*/  SHFL.IDX PT, R18, R18, R33, 0x1c1f ;  /* 0x001c1f2112127589 */ /* 0x000fe200000e0000 */
[----:B---3--:R-:W-:-:S03]  /*85d0*/  IADD3 R46, -R45, RZ, RZ ;  /* 0x000000ff2d2e7210 */ /* 0x008fc60007ffe1ff */
[----:B------:R3:W-:Y:S02]  /*85e0*/  SHFL.IDX PT, R17, R50, R33, 0x1c1f ;  /* 0x001c1f2132117589 */ /* 0x0007e400000e0000 */
[----:B---3--:R-:W-:-:S05]  /*85f0*/  SHF.R.S32.HI R33, RZ, 0x1f, R66 ;  /* 0x0000001fff217819 */ /* 0x008fca0000011442 */
[C---:B------:R-:W-:Y:S02]  /*8600*/  IMAD R9, R33.reuse, UR4, RZ ;  /* 0x0000000421097c24 */ /* 0x040fe4000f8e02ff */
[----:B------:R-:W-:Y:S02]  /*8610*/  IMAD R33, R33, UR6, RZ ;  /* 0x0000000621217c24 */ /* 0x000fe4000f8e02ff */
[C---:B------:R-:W-:Y:S02]  /*8620*/  IMAD R44, R66.reuse, UR5, R9 ;  /* 0x00000005422c7c24 */ /* 0x040fe4000f8e0209 */
[----:B------:R-:W-:Y:S01]  /*8630*/  IMAD.WIDE.U32 R8, R66, UR4, R22 ;  /* 0x0000000442087c25 */ /* 0x000fe2000f8e0016 */
[----:B------:R-:W-:-:S03]  /*8640*/  ULDC.64 UR4, c[0x0][0xb30] ;  /* 0x0002cc0000047ab9 */ /* 0x000fc60000000a00 */
[C---:B------:R-:W-:Y:S01]  /*8650*/  IMAD.WIDE.U32 R22, R66.reuse, UR6, R34 ;  /* 0x0000000642167c25 */ /* 0x040fe2000f8e0022 */
[----:B------:R-:W-:Y:S02]  /*8660*/  IADD3 R34, P2, R37, R8, RZ ;  /* 0x0000000825227210 */ /* 0x000fe40007f5e0ff */
[----:B------:R-:W-:Y:S01]  /*8670*/  SHF.R.S32.HI R8, RZ, 0x1f, R45 ;  /* 0x0000001fff087819 */ /* 0x000fe2000001142d */
[----:B------:R-:W-:Y:S01]  /*8680*/  IMAD R47, R66, UR7, R33 ;  /* 0x00000007422f7c24 */ /* 0x000fe2000f8e0221 */
[--C-:B------:R-:W-:Y:S01]  /*8690*/  SHF.R.S32.HI R33, RZ, 0x1f, R37.reuse ;  /* 0x0000001fff217819 */ /* 0x100fe20000011425 */
[----:B------:R-:W-:Y:S01]  /*86a0*/  IMAD.MOV R37, RZ, RZ, -R37 ;  /* 0x000000ffff257224 */ /* 0x000fe200078e0a25 */
[----:B------:R-:W-:Y:S01]  /*86b0*/  ULDC.64 UR6, c[0x0][0xbc8] ;  /* 0x0002f20000067ab9 */ /* 0x000fe20000000a00 */
[----:B------:R-:W-:Y:S01]  /*86c0*/  IMAD R8, R8, UR4, RZ ;  /* 0x0000000408087c24 */ /* 0x000fe2000f8e02ff */
[----:B------:R-:W-:Y:S01]  /*86d0*/  IADD3.X R35, R33, R9, R44, P2, !PT ;  /* 0x0000000921237210 */ /* 0x000fe200017fe42c */
[----:B------:R-:W-:-:S02]  /*86e0*/  IMAD.IADD R23, R23, 0x1, R47 ;  /* 0x0000000117177824 */ /* 0x000fc400078e022f */
[C-C-:B------:R-:W-:Y:S02]  /*86f0*/  IMAD R33, R27.reuse, R37, R36.reuse ;  /* 0x000000251b217224 */ /* 0x140fe400078e0224 */
[----:B------:R-:W-:Y:S02]  /*8700*/  IMAD R37, R27, R46, R36 ;  /* 0x0000002e1b257224 */ /* 0x000fe400078e0224 */
[C---:B------:R-:W-:Y:S01]  /*8710*/  IMAD R47, R45.reuse, UR5, R8 ;  /* 0x000000052d2f7c24 */ /* 0x040fe2000f8e0208 */
[----:B------:R-:W3:Y:S01]  /*8720*/  S2UR UR5, SR_CgaCtaId ;  /* 0x00000000000579c3 */ /* 0x000ee20000008800 */
[----:B------:R-:W-:Y:S01]  /*8730*/  IMAD.WIDE.U32 R8, R45, UR4, R22 ;  /* 0x000000042d087c25 */ /* 0x000fe2000f8e0016 */
[----:B------:R-:W-:Y:S01]  /*8740*/  SHF.R.S32.HI R22, RZ, 0x1f, R33 ;  /* 0x0000001fff167819 */ /* 0x000fe20000011421 */
[----:B------:R-:W-:Y:S01]  /*8750*/  UMOV UR4, 0x400 ;  /* 0x0000040000047882 */ /* 0x000fe20000000000 */
[----:B------:R-:W-:Y:S01]  /*8760*/  SHF.R.S32.HI R23, RZ, 0x1f, R37 ;  /* 0x0000001fff177819 */ /* 0x000fe20000011425 */
[----:B------:R-:W-:-:S02]  /*8770*/  IMAD.IADD R9, R9, 0x1, R47 ;  /* 0x0000000109097824 */ /* 0x000fc400078e022f */
[----:B------:R-:W-:Y:S02]  /*8780*/  IMAD R22, R22, UR6, RZ ;  /* 0x0000000616167c24 */ /* 0x000fe4000f8e02ff */
[----:B------:R-:W-:Y:S02]  /*8790*/  IMAD R36, R23, UR8, RZ ;  /* 0x0000000817247c24 */ /* 0x000fe4000f8e02ff */
[C---:B------:R-:W-:Y:S01]  /*87a0*/  IMAD R23, R33.reuse, UR7, R22 ;  /* 0x0000000721177c24 */ /* 0x040fe2000f8e0216 */
[----:B0-----:R-:W-:Y:S01]  /*87b0*/  SEL R22, R40, R39, P0 ;  /* 0x0000002728167207 */ /* 0x001fe20000000000 */
[----:B------:R-:W-:Y:S01]  /*87c0*/  IMAD.WIDE.U32 R34, R33, UR6, R34 ;  /* 0x0000000621227c25 */ /* 0x000fe2000f8e0022 */
[----:B------:R-:W-:-:S03]  /*87d0*/  ULDC.64 UR6, c[0x0][0xba8] ;  /* 0x0002ea0000067ab9 */ /* 0x000fc60000000a00 */
[C---:B------:R-:W-:Y:S02]  /*87e0*/  IMAD R33, R37.reuse, UR9, R36 ;  /* 0x0000000925217c24 */ /* 0x040fe4000f8e0224 */
[----:B------:R-:W-:Y:S01]  /*87f0*/  IMAD.WIDE.U32 R36, R37, UR8, R8 ;  /* 0x0000000825247c25 */ /* 0x000fe2000f8e0008 */
[----:B------:R-:W-:Y:S01]  /*8800*/  SEL R8, R39, R40, P0 ;  /* 0x0000002827087207 */ /* 0x000fe20000000000 */
[----:B------:R-:W-:Y:S01]  /*8810*/  ULDC.64 UR8, c[0x0][0xb00] ;  /* 0x0002c00000087ab9 */ /* 0x000fe20000000a00 */
[C---:B------:R-:W-:Y:S01]  /*8820*/  LEA R40, P2, R34.reuse, UR6, 0x2 ;  /* 0x0000000622287c11 */ /* 0x040fe2000f8410ff */
[----:B------:R-:W-:Y:S01]  /*8830*/  IMAD.IADD R23, R35, 0x1, R23 ;  /* 0x0000000123177824 */ /* 0x000fe200078e0217 */
[----:B------:R-:W-:Y:S01]  /*8840*/  IADD3 R9, R37, R33, RZ ;  /* 0x0000002125097210 */ /* 0x000fe20007ffe0ff */
[----:B------:R-:W-:Y:S01]  /*8850*/  ULDC UR6, c[0x0][0xa88] ;  /* 0x0002a20000067ab9 */ /* 0x000fe20000000800 */
[----:B---3--:R-:W-:Y:S01]  /*8860*/  ULEA UR4, UR5, UR4, 0x18 ;  /* 0x0000000405047291 */ /* 0x008fe2000f8ec03f */
[----:B------:R-:W-:Y:S01]  /*8870*/  SHFL.IDX PT, R44, R40, 0x1, 0x1c1f ;  /* 0x003c1f00282c7f89 */ /* 0x000fe200000e0000 */
[----:B------:R-:W-:Y:S01]  /*8880*/  LEA.HI.X R33, R34, UR7, R23, 0x2, P2 ;  /* 0x0000000722217c11 */ /* 0x000fe200090f1417 */
[----:B------:R-:W-:Y:S01]  /*8890*/  IMAD R50, R27, UR6, RZ ;  /* 0x000000061b327c24 */ /* 0x000fe2000f8e02ff */
[----:B------:R-:W-:Y:S01]  /*88a0*/  UIADD3 UR4, UR4, 0x12420, URZ ;  /* 0x0001242004047890 */ /* 0x000fe2000fffe03f */
[----:B------:R2:W-:Y:S01]  /*88b0*/  SHFL.IDX PT, R34, R40, RZ, 0x1c1f ;  /* 0x001c1fff28227589 */ /* 0x0005e200000e0000 */
[----:B------:R-:W-:-:S02]  /*88c0*/  LEA R52, P3, R36, UR8, 0x2 ;  /* 0x0000000824347c11 */ /* 0x000fc4000f8610ff */
[-C--:B------:R-:W-:Y:S01]  /*88d0*/  ISETP.GE.OR P2, PT, R29, R50.reuse, P1 ;  /* 0x000000321d00720c */ /* 0x080fe20000f46670 */
[----:B------:R-:W0:Y:S01]  /*88e0*/  SHFL.IDX PT, R35, R33, RZ, 0x1c1f ;  /* 0x001c1fff21237589 */ /* 0x000e2200000e0000 */
[-C--:B------:R-:W-:Y:S01]  /*88f0*/  ISETP.GE.OR P1, PT, R53, R50.reuse, P1 ;  /* 0x000000323500720c */ /* 0x080fe20000f26670 */
[----:B------:R-:W-:Y:S01]  /*8900*/  UPRMT UR4, URZ, 0x654, UR4 ;  /* 0x000006543f047896 */ /* 0x000fe20008000004 */
[----:B------:R-:W-:Y:S01]  /*8910*/  LEA.HI.X R54, R36, UR9, R9, 0x2, P3 ;  /* 0x0000000924367c11 */ /* 0x000fe200098f1409 */
[----:B------:R-:W3:Y:S01]  /*8920*/  SHFL.IDX PT, R45, R33, 0x1, 0x1c1f ;  /* 0x003c1f00212d7f89 */ /* 0x000ee200000e0000 */
[----:B------:R-:W-:Y:S02]  /*8930*/  ISETP.GE.AND P3, PT, R29, R50, PT ;  /* 0x000000321d00720c */ /* 0x000fe40003f66270 */
[----:B------:R-:W-:Y:S01]  /*8940*/  SEL R9, R38, R41, P0 ;  /* 0x0000002926097207 */ /* 0x000fe20000000000 */
[----:B------:R4:W4:Y:S01]  /*8950*/  SHFL.IDX PT, R46, R52, RZ, 0x1c1f ;  /* 0x001c1fff342e7589 */ /* 0x00092200000e0000 */
[----:B------:R-:W-:-:S02]  /*8960*/  SEL R23, R41, R38, P0 ;  /* 0x0000002629177207 */ /* 0x000fc40000000000 */
[----:B------:R-:W-:Y:S01]  /*8970*/  SYNCS.ARRIVE.TRANS64.RED.A1T0 RZ, [UR4], RZ ;  /* 0x000000ffffff79a7 */ /* 0x000fe20008100404 */
[----:B------:R0:W4:Y:S01]  /*8980*/  SHFL.IDX PT, R47, R54, RZ, 0x1c1f ;  /* 0x001c1fff362f7589 */ /* 0x00012200000e0000 */
[----:B-1----:R-:W-:Y:S02]  /*8990*/  SEL R36, R42, R49, P0 ;  /* 0x000000312a247207 */ /* 0x002fe40000000000 */
[----:B------:R-:W-:Y:S01]  /*89a0*/  SEL R38, R49, R42, P0 ;  /* 0x0000002a31267207 */ /* 0x000fe20000000000 */
[----:B------:R-:W-:Y:S01]  /*89b0*/  IMAD.SHL.U32 R49, R28, 0x2, RZ ;  /* 0x000000021c317824 */ /* 0x000fe200078e00ff */
[----:B------:R-:W-:Y:S02]  /*89c0*/  SEL R37, R32, R43, P0 ;  /* 0x0000002b20257207 */ /* 0x000fe40000000000 */
[----:B------:R-:W-:Y:S02]  /*89d0*/  SEL R39, R43, R32, P0 ;  /* 0x000000202b277207 */ /* 0x000fe40000000000 */
[----:B--2---:R-:W-:-:S02]  /*89e0*/  SEL R40, R31, R48, P0 ;  /* 0x000000301f287207 */ /* 0x004fc40000000000 */
[----:B------:R-:W-:Y:S01]  /*89f0*/  SEL R42, R48, R31, P0 ;  /* 0x0000001f302a7207 */ /* 0x000fe20000000000 */
[----:B0-----:R0:W-:Y:S01]  /*8a00*/  @!P2 ST.E desc[UR40][R34.64], R0 ;  /* 0x000000002200a985 */ /* 0x0011e2000c101928 */
[----:B------:R-:W-:Y:S02]  /*8a10*/  SEL R41, R30, R51, P0 ;  /* 0x000000331e297207 */ /* 0x000fe40000000000 */
[----:B------:R-:W-:Y:S01]  /*8a20*/  SEL R43, R51, R30, P0 ;  /* 0x0000001e332b7207 */ /* 0x000fe20000000000 */
[----:B---3--:R0:W-:Y:S01]  /*8a30*/  @!P1 ST.E desc[UR40][R44.64], R2 ;  /* 0x000000022c009985 */ /* 0x0081e2000c101928 */
        /* <DEDUP_REMOVED lines=8> */
[C---:B------:R-:W-:Y:S01]  /*8ac0*/  IADD3 R33, R49.reuse, 0x30, RZ ;  /* 0x0000003031217810 */ /* 0x040fe20007ffe0ff */
[----:B------:R-:W-:Y:S01]  /*8ad0*/  VIADD R34, R49, 0x38 ;  /* 0x0000003831227836 */ /* 0x000fe20000000000 */
[----:B------:R-:W-:Y:S02]  /*8ae0*/  ISETP.GE.AND P3, PT, R27, UR4, PT ;  /* 0x000000041b007c0c */ /* 0x000fe4000bf66270 */
[----:B------:R-:W-:-:S02]  /*8af0*/  ISETP.GE.AND P4, PT, R32, UR4, PT ;  /* 0x0000000420007c0c */ /* 0x000fc4000bf86270 */
[----:B------:R-:W-:Y:S02]  /*8b00*/  ISETP.GE.AND P5, PT, R33, UR4, PT ;  /* 0x0000000421007c0c */ /* 0x000fe4000bfa6270 */
[----:B------:R-:W-:Y:S01]  /*8b10*/  ISETP.GE.AND P6, PT, R34, UR4, PT ;  /* 0x0000000422007c0c */ /* 0x000fe2000bfc6270 */
[----:B----4-:R-:W-:Y:S02]  /*8b20*/  @!P1 IMAD.WIDE R28, R49, 0x4, R46 ;  /* 0x00000004311c9825 */ /* 0x010fe400078e022e */
[----:B------:R-:W-:-:S03]  /*8b30*/  @!P2 LEA.HI R0, R0, R0, RZ, 0x1 ;  /* 0x000000000000a211 */ /* 0x000fc600078f08ff */
[----:B------:R0:W-:Y:S01]  /*8b40*/  @!P1 ST.E.64 desc[UR40][R28.64], R4 ;  /* 0x000000041c009985 */ /* 0x0001e2000c101b28 */
[----:B------:R-:W-:Y:S02]  /*8b50*/  @!P2 LOP3.LUT R31, R0, 0xfffffffe, RZ, 0xc0, !PT ;  /* 0xfffffffe001fa812 */ /* 0x000fe400078ec0ff */
[----:B------:R-:W-:Y:S02]  /*8b60*/  IADD3 R0, R49, 0x10, RZ ;  /* 0x0000001031007810 */ /* 0x000fe40007ffe0ff */
[----:B------:R-:W-:Y:S01]  /*8b70*/  @!P3 LEA.HI R27, R27, R27, RZ, 0x1 ;  /* 0x0000001b1b1bb211 */ /* 0x000fe200078f08ff */
[----:B------:R-:W-:Y:S01]  /*8b80*/  @!P2 IMAD.WIDE R30, R31, 0x4, R46 ;  /* 0x000000041f1ea825 */ /* 0x000fe200078e022e */
[----:B------:R-:W-:Y:S02]  /*8b90*/  ISETP.GE.AND P1, PT, R0, UR4, PT ;  /* 0x0000000400007c0c */ /* 0x000fe4000bf26270 */
[----:B------:R-:W-:Y:S02]  /*8ba0*/  @!P4 LEA.HI R32, R32, R32, RZ, 0x1 ;  /* 0x000000202020c211 */ /* 0x000fe400078f08ff */
[----:B------:R1:W-:Y:S01]  /*8bb0*/  @!P2 ST.E.64 desc[UR40][R30.64], R6 ;  /* 0x000000061e00a985 */ /* 0x0003e2000c101b28 */
[----:B------:R-:W-:-:S02]  /*8bc0*/  ISETP.GE.AND P2, PT, R2, UR4, PT ;  /* 0x0000000402007c0c */ /* 0x000fc4000bf46270 */
[----:B------:R-:W-:Y:S02]  /*8bd0*/  @!P5 LEA.HI R33, R33, R33, RZ, 0x1 ;  /* 0x000000212121d211 */ /* 0x000fe400078f08ff */
[----:B------:R-:W-:Y:S02]  /*8be0*/  @!P6 LEA.HI R34, R34, R34, RZ, 0x1 ;  /* 0x000000222222e211 */ /* 0x000fe400078f08ff */
[----:B------:R-:W-:Y:S02]  /*8bf0*/  @!P3 LOP3.LUT R27, R27, 0xfffffffe, RZ, 0xc0, !PT ;  /* 0xfffffffe1b1bb812 */ /* 0x000fe400078ec0ff */
[----:B------:R-:W-:Y:S02]  /*8c00*/  @!P1 LEA.HI R0, R0, R0, RZ, 0x1 ;  /* 0x0000000000009211 */ /* 0x000fe400078f08ff */
[----:B------:R-:W-:Y:S01]  /*8c10*/  @!P5 LOP3.LUT R33, R33, 0xfffffffe, RZ, 0xc0, !PT ;  /* 0xfffffffe2121d812 */ /* 0x000fe200078ec0ff */
[----:B0-----:R-:W-:Y:S01]  /*8c20*/  @!P3 IMAD.WIDE R28, R27, 0x4, R46 ;  /* 0x000000041b1cb825 */ /* 0x001fe200078e022e */
[----:B------:R-:W-:-:S02]  /*8c30*/  @!P1 LOP3.LUT R5, R0, 0xfffffffe, RZ, 0xc0, !PT ;  /* 0xfffffffe00059812 */ /* 0x000fc400078ec0ff */
[----:B------:R-:W-:Y:S02]  /*8c40*/  @!P2 LEA.HI R2, R2, R2, RZ, 0x1 ;  /* 0x000000020202a211 */ /* 0x000fe400078f08ff */
[----:B-1----:R-:W-:Y:S01]  /*8c50*/  @!P4 LOP3.LUT R31, R32, 0xfffffffe, RZ, 0xc0, !PT ;  /* 0xfffffffe201fc812 */ /* 0x002fe200078ec0ff */
[--C-:B------:R-:W-:Y:S01]  /*8c60*/  @!P1 IMAD.WIDE R4, R5, 0x4, R46.reuse ;  /* 0x0000000405049825 */ /* 0x100fe200078e022e */
[----:B------:R-:W-:Y:S02]  /*8c70*/  @!P2 LOP3.LUT R7, R2, 0xfffffffe, RZ, 0xc0, !PT ;  /* 0xfffffffe0207a812 */ /* 0x000fe400078ec0ff */
[----:B------:R-:W-:Y:S01]  /*8c80*/  @!P6 LOP3.LUT R35, R34, 0xfffffffe, RZ, 0xc0, !PT ;  /* 0xfffffffe2223e812 */ /* 0x000fe200078ec0ff */
[--C-:B------:R-:W-:Y:S01]  /*8c90*/  @!P4 IMAD.WIDE R30, R31, 0x4, R46.reuse ;  /* 0x000000041f1ec825 */ /* 0x100fe200078e022e */
[----:B------:R1:W-:Y:S03]  /*8ca0*/  @!P1 ST.E.64 desc[UR40][R4.64], R8 ;  /* 0x0000000804009985 */ /* 0x0003e6000c101b28 */
[----:B------:R-:W-:-:S04]  /*8cb0*/  @!P2 IMAD.WIDE R6, R7, 0x4, R46 ;  /* 0x000000040706a825 */ /* 0x000fc800078e022e */
[--C-:B------:R-:W-:Y:S01]  /*8cc0*/  @!P5 IMAD.WIDE R32, R33, 0x4, R46.reuse ;  /* 0x000000042120d825 */ /* 0x100fe200078e022e */
[----:B------:R1:W-:Y:S03]  /*8cd0*/  @!P2 ST.E.64 desc[UR40][R6.64], R22 ;  /* 0x000000160600a985 */ /* 0x0003e6000c101b28 */
[----:B------:R-:W-:Y:S01]  /*8ce0*/  @!P6 IMAD.WIDE R34, R35, 0x4, R46 ;  /* 0x000000042322e825 */ /* 0x000fe200078e022e */
[----:B------:R1:W-:Y:S04]  /*8cf0*/  @!P3 ST.E.64 desc[UR40][R28.64], R36 ;  /* 0x000000241c00b985 */ /* 0x0003e8000c101b28 */
[----:B------:R1:W-:Y:S04]  /*8d00*/  @!P4 ST.E.64 desc[UR40][R30.64], R38 ;  /* 0x000000261e00c985 */ /* 0x0003e8000c101b28 */
[----:B------:R1:W-:Y:S04]  /*8d10*/  @!P5 ST.E.64 desc[UR40][R32.64], R40 ;  /* 0x000000282000d985 */ /* 0x0003e8000c101b28 */
[----:B------:R1:W-:Y:S02]  /*8d20*/  @!P6 ST.E.64 desc[UR40][R34.64], R42 ;  /* 0x0000002a2200e985 */ /* 0x0003e4000c101b28 */
.L_x_13586:
[----:B------:R-:W-:Y:S05]  /*8d30*/  BSYNC B0 ;  /* 0x0000000000007941 */ /* 0x000fea0003800000 */
.L_x_13585:
        /* <DEDUP_REMOVED lines=19> */
[----:B-123--:R-:W-:Y:S06]  /*8e70*/  @P1 BRA `(.L_x_13557) ;  /* 0x0000004c00a41947 */ /* 0x00efec0003800000 */
[C---:B0-----:R-:W-:Y:S01]  /*8e80*/  VIADD R0, R49.reuse, 0x8 ;  /* 0x0000000831007836 */ /* 0x041fe20000000000 */
        /* <DEDUP_REMOVED lines=8> */
[----:B------:R-:W-:Y:S02]  /*8f10*/  ISETP.GE.AND P2, PT, R2, UR4, PT ;  /* 0x0000000402007c0c */ /* 0x000fe4000bf46270 */
[----:B------:R-:W-:-:S02]  /*8f20*/  ISETP.GE.AND P0, PT, R49, UR4, PT ;  /* 0x0000000431007c0c */ /* 0x000fc4000bf06270 */
[----:B------:R-:W-:Y:S02]  /*8f30*/  ISETP.GE.AND P4, PT, R8, UR4, PT ;  /* 0x0000000408007c0c */ /* 0x000fe4000bf86270 */
[----:B------:R-:W-:Y:S02]  /*8f40*/  ISETP.GE.AND P5, PT, R10, UR4, PT ;  /* 0x000000040a007c0c */ /* 0x000fe4000bfa6270 */
[----:B------:R-:W-:Y:S02]  /*8f50*/  ISETP.GE.AND P6, PT, R11, UR4, PT ;  /* 0x000000040b007c0c */ /* 0x000fe4000bfc6270 */
[----:B------:R-:W-:-:S03]  /*8f60*/  @!P1 LEA.HI R0, R0, R0, RZ, 0x1 ;  /* 0x0000000000009211 */ /* 0x000fc600078f08ff */
[----:B------:R-:W-:Y:S02]  /*8f70*/  @!P2 LEA.HI R4, R2, R2, RZ, 0x1 ;  /* 0x000000020204a211 */ /* 0x000fe400078f08ff */
[----:B------:R-:W-:Y:S01]  /*8f80*/  @!P1 LOP3.LUT R5, R0, 0xfffffffe, RZ, 0xc0, !PT ;  /* 0xfffffffe00059812 */ /* 0x000fe200078ec0ff */
[----:B------:R-:W-:Y:S01]  /*8f90*/  @!P0 IMAD.WIDE R2, R49, 0x4, R30 ;  /* 0x0000000431028825 */ /* 0x000fe200078e021e */
[----:B------:R-:W-:Y:S02]  /*8fa0*/  @!P3 LEA.HI R0, R6, R6, RZ, 0x1 ;  /* 0x000000060600b211 */ /* 0x000fe400078f08ff */
[----:B------:R-:W-:Y:S02]  /*8fb0*/  @!P4 LEA.HI R8, R8, R8, RZ, 0x1 ;  /* 0x000000080808c211 */ /* 0x000fe400078f08ff */
[----:B------:R-:W-:Y:S01]  /*8fc0*/  @!P3 LOP3.LUT R9, R0, 0xfffffffe, RZ, 0xc0, !PT ;  /* 0xfffffffe0009b812 */ /* 0x000fe200078ec0ff */
[----:B------:R0:W-:Y:S01]  /*8fd0*/  @!P0 ST.E.64 desc[UR40][R2.64], R22 ;  /* 0x0000001602008985 */ /* 0x0001e2000c101b28 */
[----:B------:R-:W-:-:S02]  /*8fe0*/  @!P5 LEA.HI R10, R10, R10, RZ, 0x1 ;  /* 0x0000000a0a0ad211 */ /* 0x000fc400078f08ff */
[----:B------:R-:W-:Y:S01]  /*8ff0*/  @!P2 LOP3.LUT R7, R4, 0xfffffffe, RZ, 0xc0, !PT ;  /* 0xfffffffe0407a812 */ /* 0x000fe200078ec0ff */
[--C-:B------:R-:W-:Y:S01]  /*9000*/  @!P1 IMAD.WIDE R4, R5, 0x4, R30.reuse ;  /* 0x0000000405049825 */ /* 0x100fe200078e021e */
[----:B------:R-:W-:Y:S02]  /*9010*/  @!P6 LEA.HI R0, R11, R11, RZ, 0x1 ;  /* 0x0000000b0b00e211 */ /* 0x000fe400078f08ff */
[----:B------:R-:W-:Y:S01]  /*9020*/  @!P4 LOP3.LUT R11, R8, 0xfffffffe, RZ, 0xc0, !PT ;  /* 0xfffffffe080bc812 */ /* 0x000fe200078ec0ff */
[--C-:B------:R-:W-:Y:S01]  /*9030*/  @!P2 IMAD.WIDE R6, R7, 0x4, R30.reuse ;  /* 0x000000040706a825 */ /* 0x100fe200078e021e */
[----:B------:R-:W-:Y:S01]  /*9040*/  @!P5 LOP3.LUT R19, R10, 0xfffffffe, RZ, 0xc0, !PT ;  /* 0xfffffffe0a13d812 */ /* 0x000fe200078ec0ff */
[----:B------:R1:W-:Y:S01]  /*9050*/  @!P1 ST.E.64 desc[UR40][R4.64], R28 ;  /* 0x0000001c04009985 */ /* 0x0003e2000c101b28 */
[----:B------:R-:W-:Y:S01]  /*9060*/  IADD3 R49, R49, 0x38, RZ ;  /* 0x0000003831317810 */ /* 0x000fe20007ffe0ff */
[--C-:B------:R-:W-:Y:S01]  /*9070*/  @!P3 IMAD.WIDE R8, R9, 0x4, R30.reuse ;  /* 0x000000040908b825 */ /* 0x100fe200078e021e */
[----:B0-----:R-:W-:Y:S01]  /*9080*/  @!P6 LOP3.LUT R23, R0, 0xfffffffe, RZ, 0xc0, !PT ;  /* 0xfffffffe0017e812 */ /* 0x001fe200078ec0ff */
[----:B------:R0:W-:Y:S02]  /*9090*/  @!P2 ST.E.64 desc[UR40][R6.64], R26 ;  /* 0x0000001a0600a985 */ /* 0x0001e4000c101b28 */
[--C-:B------:R-:W-:Y:S01]  /*90a0*/  @!P4 IMAD.WIDE R2, R11, 0x4, R30.reuse ;  /* 0x000000040b02c825 */ /* 0x100fe200078e021e */
[----:B------:R-:W-:Y:S01]  /*90b0*/  ISETP.GE.AND P0, PT, R49, UR4, PT ;  /* 0x0000000431007c0c */ /* 0x000fe2000bf06270 */
[----:B------:R0:W-:Y:S02]  /*90c0*/  @!P3 ST.E.64 desc[UR40][R8.64], R14 ;  /* 0x0000000e0800b985 */ /* 0x0001e4000c101b28 */
[----:B------:R-:W-:-:S02]  /*90d0*/  @!P6 IMAD.WIDE R10, R23, 0x4, R30 ;  /* 0x00000004170ae825 */ /* 0x000fc400078e021e */
[----:B------:R0:W-:Y:S02]  /*90e0*/  @!P4 ST.E.64 desc[UR40][R2.64], R24 ;  /* 0x000000180200c985 */ /* 0x0001e4000c101b28 */
        /* <DEDUP_REMOVED lines=9> */
.L_x_13584:
        /* <DEDUP_REMOVED lines=58> */
.L_x_13555:
        /* <DEDUP_REMOVED lines=18> */
.L_x_13587:
[----:B------:R-:W-:Y:S01]  /*9640*/  ULDC UR7, c[0x0][0xc50] ;  /* 0x0003140000077ab9 */ /* 0x000fe20000000800 */
[----:B------:R-:W-:Y:S01]  /*9650*/  UMOV UR39, UR6 ;  /* 0x0000000600277c82 */ /* 0x000fe20008000000 */
[----:B------:R-:W-:-:S11]  /*9660*/  UISETP.NE.AND UP0, UPT, UR7, 0x1, UPT ;  /* 0x000000010700788c */ /* 0x000fd6000bf05270 */
[----:B------:R-:W-:Y:S01]  /*9670*/  @UP0 ULDC UR4, c[0x0][0xc54] ;  /* 0x0003150000040ab9 */ /* 0x000fe20000000800 */
[----:B------:R-:W-:Y:S01]  /*9680*/  @UP0 ULDC UR8, c[0x0][0xc58] ;  /* 0x0003160000080ab9 */ /* 0x000fe20000000800 */
[----:B------:R-:W-:-:S04]  /*9690*/  UIMAD.WIDE.U32 UR4, UR6, UR4, URZ ;  /* 0x00000004060472a5 */ /* 0x000fc8000f8e003f */
[----:B------:R-:W-:-:S12]  /*96a0*/  @UP0 USHF.R.U32.HI UR39, URZ, UR8, UR5 ;  /* 0x000000083f270299 */ /* 0x000fd80008011605 */
.L_x_13588:
        /* <DEDUP_REMOVED lines=44> */
[----:B0-----:R-:W-:Y:S01]  /*9970*/  IADD3 R3, R2, 0xffffffe, RZ ;  /* 0x0ffffffe02037810 */ /* 0x001fe20007ffe0ff */
[----:B------:R-:W-:-:S05]  /*9980*/  IMAD.MOV R2, RZ, RZ, -R5 ;  /* 0x000000ffff027224 */ /* 0x000fca00078e0a05 */
        /* <DEDUP_REMOVED lines=18> */
.L_x_13590:
        /* <DEDUP_REMOVED lines=34> */
.L_x_13591:
        /* <DEDUP_REMOVED lines=13> */
[----:B------:R-:W-:Y:S01]  /*9da0*/  IMAD.U32 R7, RZ, RZ, UR7 ;  /* 0x00000007ff077e24 */ /* 0x000fe2000f8e00ff */
[----:B------:R-:W-:Y:S01]  /*9db0*/  MOV R13, RZ ;  /* 0x000000ff000d7202 */ /* 0x000fe20000000f00 */
[----:B------:R-:W-:-:S02]  /*9dc0*/  IMAD.U32 R11, RZ, RZ, UR5 ;  /* 0x00000005ff0b7e24 */ /* 0x000fc4000f8e00ff */
[----:B------:R-:W-:Y:S02]  /*9dd0*/  IMAD.MOV.U32 R8, RZ, RZ, 0x70 ;  /* 0x00000070ff087424 */ /* 0x000fe400078e00ff */
[----:B------:R-:W-:-:S07]  /*9de0*/  IMAD.MOV.U32 R12, RZ, RZ, 0x1 ;  /* 0x00000001ff0c7424 */ /* 0x000fce00078e00ff */
[----:B------:R-:W-:-:S07]  /*9df0*/  LEPC R20, `(.L_x_13592) ;  /* 0x000000001014794e */ /* 0x000fce0000000000 */
[----:B0----5:R-:W-:Y:S05]  /*9e00*/  CALL.ABS.NOINC R2 ;  /* 0x0000000002007343 */ /* 0x021fea0003c00000 */
.L_x_13592:
        /* <DEDUP_REMOVED lines=20> */
.L_x_13593:
        /* <DEDUP_REMOVED lines=18> */
.L_x_13594:
[----:B------:R-:W0:Y:S01]  /*a070*/  LDC.64 R2, c[0x0][0x9f8] ;  /* 0x00027e00ff027b82 */ /* 0x000e220000000a00 */
[----:B------:R-:W-:Y:S01]  /*a080*/  IMAD.MOV.U32 R20, RZ, RZ, R19 ;  /* 0x000000ffff147224 */ /* 0x000fe200078e0013 */
[----:B0-----:R-:W-:-:S04]  /*a090*/  ISETP.NE.U32.AND P0, PT, R2, RZ, PT ;  /* 0x000000ff0200720c */ /* 0x001fc80003f05070 */
[----:B------:R-:W-:-:S13]  /*a0a0*/  ISETP.NE.AND.EX P0, PT, R3, RZ, PT, P0 ;  /* 0x000000ff0300720c */ /* 0x000fda0003f05300 */
[----:B------:R-:W0:Y:S02]  /*a0b0*/  @P0 LDC.64 R2, c[0x0][0x9f8] ;  /* 0x00027e00ff020b82 */ /* 0x000e240000000a00 */
[----:B0-----:R-:W-:-:S06]  /*a0c0*/  @P0 IMAD.WIDE R2, R19, 0x4, R2 ;  /* 0x0000000413020825 */ /* 0x001fcc00078e0202 */
[----:B------:R-:W0:Y:S01]  /*a0d0*/  LDC R19, c[0x0][0x430] ;  /* 0x00010c00ff137b82 */ /* 0x000e220000000800 */
[----:B------:R-:W2:Y:S01]  /*a0e0*/  @P0 LDG.E R20, desc[UR40][R2.64] ;  /* 0x0000002802140981 */ /* 0x000ea2000c1e1900 */
[----:B------:R-:W-:Y:S01]  /*a0f0*/  UMOV UR4, 0xffffffff ;  /* 0xffffffff00047882 */ /* 0x000fe20000000000 */
[C---:B------:R-:W-:Y:S01]  /*a100*/  LOP3.LUT R18, R17.reuse, 0x7f, RZ, 0xc0, !PT ;  /* 0x0000007f11127812 */ /* 0x040fe200078ec0ff */
[----:B------:R-:W-:Y:S01]  /*a110*/  IMAD.SHL.U32 R10, R17, 0x20, RZ ;  /* 0x00000020110a7824 */ /* 0x000fe200078e00ff */
[----:B------:R-:W-:Y:S02]  /*a120*/  LOP3.LUT R0, R0, 0xfffffff7, RZ, 0xc0, !PT ;  /* 0xfffffff700007812 */ /* 0x000fe400078ec0ff */
[----:B------:R-:W-:Y:S02]  /*a130*/  SHF.R.U32.HI R29, RZ, 0x2, R18 ;  /* 0x00000002ff1d7819 */ /* 0x000fe40000011612 */
[----:B0-----:R-:W-:-:S13]  /*a140*/  ISETP.NE.AND P2, PT, R19, 0x1, PT ;  /* 0x000000011300780c */ /* 0x001fda0003f45270 */
[----:B------:R-:W-:Y:S01]  /*a150*/  @P2 LOP3.LUT R0, R0, 0x8, RZ, 0xfc, !PT ;  /* 0x0000000800002812 */ /* 0x000fe200078efcff */
[----:B--2---:R0:W-:Y:S01]  /*a160*/  STL [R1+0x8], R20 ;  /* 0x0000081401007387 */ /* 0x0041e20000100800 */
[----:B------:R-:W-:Y:S05]  /*a170*/  BRA.DIV UR4, `(.L_x_13595) ;  /* 0x0000003e04647947 */ /* 0x000fea000b800000 */
.L_x_13647:
[----:B------:R-:W-:Y:S01]  /*a180*/  UMOV UR4, 0xa0 ;  /* 0x000000a000047882 */ /* 0x000fe20000000000 */
[----:B------:R-:W-:Y:S01]  /*a190*/  LOP3.LUT R26, R29, 0x60, R10, 0xf8, !PT ;  /* 0x000000601d1a7812 */ /* 0x000fe200078ef80a */
[----:B------:R-:W-:Y:S01]  /*a1a0*/  UIMAD UR4, UR48, UR4, -0xa0 ;  /* 0xffffff60300474a4 */ /* 0x000fe2000f8e0204 */
[----:B------:R-:W1:Y:S01]  /*a1b0*/  @P2 LDC R2, c[0x0][0x434] ;  /* 0x00010d00ff022b82 */ /* 0x000e620000000800 */
[----:B------:R-:W-:Y:S01]  /*a1c0*/  SHF.R.S32.HI R21, RZ, 0x1f, R20 ;  /* 0x0000001fff157819 */ /* 0x000fe20000011414 */
[----:B------:R-:W-:Y:S01]  /*a1d0*/  IMAD.MOV.U32 R4, RZ, RZ, RZ ;  /* 0x000000ffff047224 */ /* 0x000fe200078e00ff */
[C---:B------:R-:W-:Y:S02]  /*a1e0*/  LOP3.LUT R14, R26.reuse, 0x80, RZ, 0xfc, !PT ;  /* 0x000000801a0e7812 */ /* 0x040fe400078efcff */
[----:B------:R-:W-:-:S03]  /*a1f0*/  VIADD R5, R26, UR4 ;  /* 0x000000041a057c36 */ /* 0x000fc60008000000 */
[----:B------:R-:W2:Y:S08]  /*a200*/  @P2 LDC R3, c[0x0][0x438] ;  /* 0x00010e00ff032b82 */ /* 0x000eb00000000800 */
[----:B------:R-:W3:Y:S01]  /*a210*/  @P2 LDC R13, c[0x0][0x434] ;  /* 0x00010d00ff0d2b82 */ /* 0x000ee20000000800 */
[----:B------:R-:W-:-:S07]  /*a220*/  ISETP.GE.AND P1, PT, R5, UR36, PT ;  /* 0x0000002405007c0c */ /* 0x000fce000bf26270 */
[----:B------:R-:W4:Y:S01]  /*a230*/  @P2 LDC R15, c[0x0][0x438] ;  /* 0x00010e00ff0f2b82 */ /* 0x000f220000000800 */
[----:B-----5:R-:W-:Y:S01]  /*a240*/  IADD3 R5, R5, R16, RZ ;  /* 0x0000001005057210 */ /* 0x020fe20007ffe0ff */
[----:B------:R-:W-:Y:S01]  /*a250*/  IMAD.SHL.U32 R22, R17, 0x40, RZ ;  /* 0x0000004011167824 */ /* 0x000fe200078e00ff */
[----:B------:R-:W-:Y:S01]  /*a260*/  LOP3.LUT R0, R0, 0xfffffffd, RZ, 0xc0, !PT ;  /* 0xfffffffd00007812 */ /* 0x000fe200078ec0ff */
[----:B------:R0:W-:Y:S02]  /*a270*/  STL [R1+0x1c], R21 ;  /* 0x00001c1501007387 */ /* 0x0001e40000100800 */
[----:B-1----:R-:W-:Y:S02]  /*a280*/  @P2 IMAD.HI.U32 R2, R5, R2, RZ ;  /* 0x0000000205022227 */ /* 0x002fe400078e00ff */
[----:B------:R-:W1:Y:S01]  /*a290*/  @!P1 LDC.64 R8, c[0x0][0x428] ;  /* 0x00010a00ff089b82 */ /* 0x000e620000000a00 */
[----:B------:R0:W-:Y:S01]  /*a2a0*/  STL [R1+0x10], R14 ;  /* 0x0000100e01007387 */ /* 0x0001e20000100800 */
[----:B------:R-:W-:Y:S01]  /*a2b0*/  IMAD.MOV.U32 R11, RZ, RZ, R5 ;  /* 0x000000ffff0b7224 */ /* 0x000fe200078e0005 */
[----:B--2---:R-:W-:-:S04]  /*a2c0*/  @P2 SHF.R.U32.HI R11, RZ, R3, R2 ;  /* 0x00000003ff0b2219 */ /* 0x004fc80000011602 */
[----:B------:R-:W-:Y:S01]  /*a2d0*/  @!P1 SHF.R.S32.HI R3, RZ, 0x1f, R11 ;  /* 0x0000001fff039819 */ /* 0x000fe2000001140b */
[----:B------:R-:W2:Y:S01]  /*a2e0*/  @!P1 LDC.64 R6, c[0x0][0x418] ;  /* 0x00010600ff069b82 */ /* 0x000ea20000000a00 */
[----:B-1----:R-:W-:-:S04]  /*a2f0*/  @!P1 IMAD R2, R21, R8, RZ ;  /* 0x0000000815029224 */ /* 0x002fc800078e02ff */
[----:B------:R-:W-:Y:S02]  /*a300*/  @!P1 IMAD R9, R20, R9, R2 ;  /* 0x0000000914099224 */ /* 0x000fe400078e0202 */
[----:B------:R-:W-:-:S04]  /*a310*/  @!P1 IMAD.MOV.U32 R2, RZ, RZ, R11 ;  /* 0x000000ffff029224 */ /* 0x000fc800078e000b */
[----:B------:R-:W-:-:S04]  /*a320*/  @!P1 IMAD.WIDE.U32 R2, R20, R8, R2 ;  /* 0x0000000814029225 */ /* 0x000fc800078e0002 */
[----:B------:R-:W-:Y:S01]  /*a330*/  @!P1 IMAD.IADD R3, R3, 0x1, R9 ;  /* 0x0000000103039824 */ /* 0x000fe200078e0209 */
[----:B--2---:R-:W-:-:S04]  /*a340*/  @!P1 LEA R6, P0, R2, R6, 0x2 ;  /* 0x0000000602069211 */ /* 0x004fc800078010ff */
[----:B------:R-:W-:Y:S02]  /*a350*/  @!P1 LEA.HI.X R7, R2, R7, R3, 0x2, P0 ;  /* 0x0000000702079211 */ /* 0x000fe400000f1403 */
[----:B------:R-:W-:-:S03]  /*a360*/  IADD3 R3, R14, UR4, RZ ;  /* 0x000000040e037c10 */ /* 0x000fc6000fffe0ff */
[----:B------:R1:W5:Y:S01]  /*a370*/  @!P1 LDG.E R4, desc[UR40][R6.64] ;  /* 0x0000002806049981 */ /* 0x000362000c1e1900 */
[C---:B------:R-:W-:Y:S01]  /*a380*/  ISETP.GE.AND P0, PT, R3.reuse, UR36, PT ;  /* 0x0000002403007c0c */ /* 0x040fe2000bf06270 */
[----:B------:R-:W-:-:S03]  /*a390*/  IMAD.IADD R12, R3, 0x1, R16 ;  /* 0x00000001030c7824 */ /* 0x000fc600078e0210 */
[----:B------:R-:W-:Y:S01]  /*a3a0*/  ISETP.GT.U32.OR P0, PT, R14, 0x9f, P0 ;  /* 0x0000009f0e00780c */ /* 0x000fe20000704470 */
[----:B---3--:R-:W-:-:S04]  /*a3b0*/  @P2 IMAD.HI.U32 R2, R12, R13, RZ ;  /* 0x0000000d0c022227 */ /* 0x008fc800078e00ff */
[----:B------:R-:W-:Y:S01]  /*a3c0*/  IMAD.MOV.U32 R13, RZ, RZ, R12 ;  /* 0x000000ffff0d7224 */ /* 0x000fe200078e000c */
[----:B----4-:R-:W-:-:S07]  /*a3d0*/  @P2 SHF.R.U32.HI R13, RZ, R15, R2 ;  /* 0x0000000fff0d2219 */ /* 0x010fce0000011602 */
[----:B------:R-:W2:Y:S01]  /*a3e0*/  @!P0 LDC.64 R8, c[0x0][0x428] ;  /* 0x00010a00ff088b82 */ /* 0x000ea20000000a00 */
[----:B------:R-:W-:Y:S01]  /*a3f0*/  @!P0 SHF.R.S32.HI R3, RZ, 0x1f, R13 ;  /* 0x0000001fff038819 */ /* 0x000fe2000001140d */
[----:B--2---:R-:W-:-:S04]  /*a400*/  @!P0 IMAD R2, R21, R8, RZ ;  /* 0x0000000815028224 */ /* 0x004fc800078e02ff */
[----:B-1----:R-:W-:Y:S01]  /*a410*/  @!P0 IMAD R6, R20, R9, R2 ;  /* 0x0000000914068224 */ /* 0x002fe200078e0202 */
[----:B------:R-:W-:-:S05]  /*a420*/  @!P0 MOV R2, R13 ;  /* 0x0000000d00028202 */ /* 0x000fca0000000f00 */
[----:B------:R-:W-:Y:S02]  /*a430*/  @!P0 IMAD.WIDE.U32 R2, R20, R8, R2 ;  /* 0x0000000814028225 */ /* 0x000fe400078e0002 */
[----:B------:R-:W1:Y:S02]  /*a440*/  @!P0 LDC.64 R8, c[0x0][0x418] ;  /* 0x00010600ff088b82 */ /* 0x000e640000000a00 */
[----:B------:R-:W-:Y:S02]  /*a450*/  @!P0 IMAD.IADD R3, R6, 0x1, R3 ;  /* 0x0000000106038824 */ /* 0x000fe400078e0203 */
[----:B------:R-:W-:Y:S01]  /*a460*/  IMAD.MOV.U32 R6, RZ, RZ, RZ ;  /* 0x000000ffff067224 */ /* 0x000fe200078e00ff */
[----:B------:R-:W-:Y:S01]  /*a470*/  ULOP3.LUT UR4, UR42, 0x2, URZ, 0xfc, !UPT ;  /* 0x000000022a047892 */ /* 0x000fe2000f8efc3f */
[----:B-1----:R-:W-:-:S04]  /*a480*/  @!P0 LEA R8, P1, R2, R8, 0x2 ;  /* 0x0000000802088211 */ /* 0x002fc800078210ff */
[----:B------:R-:W-:-:S05]  /*a490*/  @!P0 LEA.HI.X R9, R2, R9, R3, 0x2, P1 ;  /* 0x0000000902098211 */ /* 0x000fca00008f1403 */
[----:B------:R1:W5:Y:S01]  /*a4a0*/  @!P0 LDG.E R6, desc[UR40][R8.64] ;  /* 0x0000002808068981 */ /* 0x000362000c1e1900 */
[----:B------:R-:W-:Y:S01]  /*a4b0*/  ISETP.GT.U32.AND P0, PT, R14, 0x9f, PT ;  /* 0x0000009f0e00780c */ /* 0x000fe20003f04070 */
[----:B------:R-:W-:Y:S01]  /*a4c0*/  IMAD.MOV R2, RZ, RZ, -R11 ;  /* 0x000000ffff027224 */ /* 0x000fe200078e0a0b */
[----:B------:R-:W-:-:S03]  /*a4d0*/  LOP3.LUT R3, R22, 0x180, RZ, 0xc0, !PT ;  /* 0x0000018016037812 */ /* 0x000fc600078ec0ff */
[----:B------:R-:W-:Y:S01]  /*a4e0*/  IMAD R5, R19, R2, R5 ;  /* 0x0000000213057224 */ /* 0x000fe200078e0205 */
[----:B------:R-:W-:Y:S01]  /*a4f0*/  SHF.R.U32.HI R2, RZ, 0x1, R17 ;  /* 0x00000001ff027819 */ /* 0x000fe20000011611 */
[----:B-1----:R-:W-:-:S03]  /*a500*/  IMAD.U32 R8, RZ, RZ, UR4 ;  /* 0x00000004ff087e24 */ /* 0x002fc6000f8e00ff */
[----:B------:R-:W-:-:S03]  /*a510*/  LOP3.LUT R2, R3, 0x30, R2, 0xf8, !PT ;  /* 0x0000003003027812 */ /* 0x000fc600078ef802 */
[----:B------:R-:W-:Y:S02]  /*a520*/  @P0 LOP3.LUT R0, R0, 0x2, RZ, 0xfc, !PT ;  /* 0x0000000200000812 */ /* 0x000fe400078efcff */
[----:B------:R-:W-:Y:S01]  /*a530*/  ISETP.NE.AND P0, PT, R8, 0x3, PT ;  /* 0x000000030800780c */ /* 0x000fe20003f05270 */
[----:B------:R-:W-:Y:S02]  /*a540*/  IMAD.U32 R8, RZ, RZ, UR39 ;  /* 0x00000027ff087e24 */ /* 0x000fe4000f8e00ff */
[----:B------:R-:W-:-:S03]  /*a550*/  IMAD.SHL.U32 R3, R17, 0x8, RZ ;  /* 0x0000000811037824 */ /* 0x000fc600078e00ff */
[----:B------:R-:W-:Y:S02]  /*a560*/  SHF.R.S32.HI R8, RZ, 0x1f, R8 ;  /* 0x0000001fff087819 */ /* 0x000fe40000011408 */
[----:B------:R-:W-:Y:S02]  /*a570*/  LOP3.LUT R3, R2, 0x30, R3, 0x78, !PT ;  /* 0x0000003002037812 */ /* 0x000fe400078e7803 */
[----:B------:R-:W-:Y:S01]  /*a580*/  LOP3.LUT R2, R10, 0x80, RZ, 0xc0, !PT ;  /* 0x000000800a027812 */ /* 0x000fe200078ec0ff */
[----:B------:R0:W-:Y:S01]  /*a590*/  STL [R1+0x14], R8 ;  /* 0x0000140801007387 */ /* 0x0001e20000100800 */
[----:B------:R-:W-:Y:S01]  /*a5a0*/  LOP3.LUT R22, R3, 0x640, R22, 0xf8, !PT ;  /* 0x0000064003167812 */ /* 0x000fe200078ef816 */
[----:B------:R-:W-:Y:S01]  /*a5b0*/  IMAD.SHL.U32 R3, R18, 0x10, RZ ;  /* 0x0000001012037824 */ /* 0x000fe200078e00ff */
[----:B------:R-:W-:Y:S02]  /*a5c0*/  LOP3.LUT R2, R2, 0x10, R17, 0xf8, !PT ;  /* 0x0000001002027812 */ /* 0x000fe400078ef811 */
[----:B------:R-:W-:-:S02]  /*a5d0*/  SHF.L.U32 R9, R17, 0x2, RZ ;  /* 0x0000000211097819 */ /* 0x000fc400000006ff */
[----:B------:R-:W-:Y:S02]  /*a5e0*/  LOP3.LUT R3, R3, 0x600, RZ, 0xc0, !PT ;  /* 0x0000060003037812 */ /* 0x000fe400078ec0ff */
[----:B------:R-:W-:Y:S02]  /*a5f0*/  IADD3 R7, -R13, RZ, RZ ;  /* 0x000000ff0d077210 */ /* 0x000fe40007ffe1ff */
[----:B------:R-:W-:Y:S02]  /*a600*/  LOP3.LUT R2, R2, 0x10, R9, 0x78, !PT ;  /* 0x0000001002027812 */ /* 0x000fe400078e7809 */
[----:B------:R-:W-:Y:S01]  /*a610*/  LOP3.LUT R9, R3, 0x60, R10, 0xf8, !PT ;  /* 0x0000006003097812 */ /* 0x000fe200078ef80a */
[----:B------:R-:W-:Y:S01]  /*a620*/  IMAD R7, R19, R7, R12 ;  /* 0x0000000713077224 */ /* 0x000fe200078e020c */
[----:B------:R-:W-:Y:S02]  /*a630*/  MOV R12, UR48 ;  /* 0x00000030000c7c02 */ /* 0x000fe40008000f00 */
[----:B------:R-:W-:-:S02]  /*a640*/  LOP3.LUT R9, R9, 0x100, R10, 0xf8, !PT ;  /* 0x0000010009097812 */ /* 0x000fc400078ef80a */
[----:B------:R-:W-:Y:S02]  /*a650*/  LOP3.LUT R0, R0, 0xfffffffb, RZ, 0xc0, !PT ;  /* 0xfffffffb00007812 */ /* 0x000fe400078ec0ff */
[----:B------:R-:W-:Y:S01]  /*a660*/  LOP3.LUT R19, R9, R2, RZ, 0xfc, !PT ;  /* 0x0000000209137212 */ /* 0x000fe200078efcff */
[----:B------:R-:W-:Y:S01]  /*a670*/  IMAD.SHL.U32 R2, R17, 0x10, RZ ;  /* 0x0000001011027824 */ /* 0x000fe200078e00ff */
[----:B------:R-:W-:Y:S01]  /*a680*/  SHF.R.U32.HI R17, RZ, 0x3, R17 ;  /* 0x00000003ff117819 */ /* 0x000fe20000011611 */
[----:B------:R-:W-:Y:S01]  /*a690*/  VIADD R12, R12, 0xffffffff ;  /* 0xffffffff0c0c7836 */ /* 0x000fe20000000000 */
[----:B------:R-:W-:Y:S01]  /*a6a0*/  @P0 LOP3.LUT R0, R0, 0x4, RZ, 0xfc, !PT ;  /* 0x0000000400000812 */ /* 0x000fe200078efcff */
[----:B0-----:R-:W-:Y:S06]  /*a6b0*/  @!P0 BRA `(.L_x_13596) ;  /* 0x0000000000048947 */ /* 0x001fec0003800000 */
[----:B------:R-:W-:Y:S01]  /*a6c0*/  BPT.TRAP 0x1 ;  /* 0x000000040000795c */ /* 0x000fe20000300000 */
.L_x_13596:
[----:B------:R-:W-:Y:S01]  /*a6d0*/  IMAD.MOV.U32 R8, RZ, RZ, 0x1 ;  /* 0x00000001ff087424 */ /* 0x000fe200078e00ff */
[----:B------:R-:W-:-:S04]  /*a6e0*/  SHF.R.S32.HI R20, RZ, 0x1f, R5 ;  /* 0x0000001fff147819 */ /* 0x000fc80000011405 */
[----:B------:R-:W-:Y:S01]  /*a6f0*/  SHF.L.U32 R9, R8, 0x1f, RZ ;  /* 0x0000001f08097819 */ /* 0x000fe200000006ff */
[C---:B------:R-:W-:Y:S01]  /*a700*/  IMAD.SHL.U32 R8, R17.reuse, 0x80, RZ ;  /* 0x0000008011087824 */ /* 0x040fe200078e00ff */
[----:B------:R-:W-:Y:S02]  /*a710*/  SHF.L.U32 R17, R17, 0x4, RZ ;  /* 0x0000000411117819 */ /* 0x000fe400000006ff */
[----:B------:R-:W0:Y:S02]  /*a720*/  SYNCS.PHASECHK.TRANS64.TRYWAIT P0, [UR44+0x12480], R9 ;  /* 0x01248009ff0075a7 */ /* 0x000e24000800016c */
[----:B------:R-:W-:-:S04]  /*a730*/  LOP3.LUT R8, R8, 0x180, RZ, 0xc0, !PT ;  /* 0x0000018008087812 */ /* 0x000fc800078ec0ff */
[----:B------:R-:W-:Y:S02]  /*a740*/  LOP3.LUT R8, R8, 0x30, R2, 0xf8, !PT ;  /* 0x0000003008087812 */ /* 0x000fe400078ef802 */
[----:B------:R-:W-:Y:S02]  /*a750*/  LOP3.LUT R2, R2, 0x40, RZ, 0xc0, !PT ;  /* 0x0000004002027812 */ /* 0x000fe400078ec0ff */
[----:B------:R-:W-:-:S04]  /*a760*/  LOP3.LUT R8, R8, 0x30, R17, 0x78, !PT ;  /* 0x0000003008087812 */ /* 0x000fc800078e7811 */
[----:B------:R-:W-:-:S05]  /*a770*/  IADD3 R2, R8, R3, R2 ;  /* 0x0000000308027210 */ /* 0x000fca0007ffe002 */
[----:B------:R1:W-:Y:S02]  /*a780*/  STL [R1+0x18], R2 ;  /* 0x0000180201007387 */ /* 0x0003e40000100800 */
[----:B01----:R-:W-:Y:S05]  /*a790*/  @!P0 BRA `(.L_x_13597) ;  /* 0x0000003400fc8947 */ /* 0x003fea0003800000 */
.L_x_13648:
[----:B------:R-:W2:Y:S01]  /*a7a0*/  LDL R11, [R1+0x14] ;  /* 0x00001400010b7983 */ /* 0x000ea20000100800 */
[----:B------:R-:W-:Y:S01]  /*a7b0*/  ULDC.64 UR4, c[0x0][0x328] ;  /* 0x0000ca0000047ab9 */ /* 0x000fe20000000a00 */
[----:B-----5:R-:W-:Y:S01]  /*a7c0*/  SHF.R.S32.HI R24, RZ, 0x1f, R4 ;  /* 0x0000001fff187819 */ /* 0x020fe20000011404 */
[----:B------:R-:W-:Y:S01]  /*a7d0*/  IMAD R8, R20, UR4, RZ ;  /* 0x0000000414087c24 */ /* 0x000fe2000f8e02ff */
[----:B------:R-:W-:Y:S01]  /*a7e0*/  ULDC.64 UR6, c[0x0][0x338] ;  /* 0x0000ce0000067ab9 */ /* 0x000fe20000000a00 */
[C---:B0-----:R-:W-:Y:S01]  /*a7f0*/  IMAD.WIDE.U32 R2, R5.reuse, UR4, RZ ;  /* 0x0000000405027c25 */ /* 0x041fe2000f8e00ff */
[----:B------:R-:W-:Y:S01]  /*a800*/  SHF.R.S32.HI R21, RZ, 0x1f, R7 ;  /* 0x0000001fff157819 */ /* 0x000fe20000011407 */
[----:B------:R-:W0:Y:S01]  /*a810*/  S2R R14, SR_TID.X ;  /* 0x00000000000e7919 */ /* 0x000e220000002100 */
[----:B------:R-:W-:Y:S01]  /*a820*/  SHF.R.S32.HI R25, RZ, 0x1f, R6 ;  /* 0x0000001fff197819 */ /* 0x000fe20000011406 */
[----:B------:R-:W-:Y:S01]  /*a830*/  IMAD R8, R5, UR5, R8 ;  /* 0x0000000505087c24 */ /* 0x000fe2000f8e0208 */
[----:B------:R-:W1:Y:S01]  /*a840*/  LDC R15, c[0x0][0x2f4] ;  /* 0x0000bd00ff0f7b82 */ /* 0x000e620000000800 */
        /* <DEDUP_REMOVED lines=9> */
[----:B------:R-:W-:-:S03]  /*a8e0*/  ULDC.64 UR4, c[0x0][0x330] ;  /* 0x0000cc0000047ab9 */ /* 0x000fc60000000a00 */
[----:B------:R-:W-:Y:S01]  /*a8f0*/  IMAD.U32 R13, RZ, RZ, UR4 ;  /* 0x00000004ff0d7e24 */ /* 0x000fe2000f8e00ff */
[----:B------:R-:W-:Y:S01]  /*a900*/  IADD3 R3, R3, R10, RZ ;  /* 0x0000000a03037210 */ /* 0x000fe20007ffe0ff */
[----:B------:R-:W-:Y:S02]  /*a910*/  IMAD R10, R25, UR6, RZ ;  /* 0x00000006190a7c24 */ /* 0x000fe4000f8e02ff */
[----:B------:R-:W-:-:S04]  /*a920*/  IMAD.WIDE.U32 R2, R6, UR6, R2 ;  /* 0x0000000606027c25 */ /* 0x000fc8000f8e0002 */
[----:B------:R-:W-:Y:S02]  /*a930*/  IMAD R10, R6, UR7, R10 ;  /* 0x00000007060a7c24 */ /* 0x000fe4000f8e020a */
[----:B0-----:R-:W-:Y:S02]  /*a940*/  IMAD.SHL.U32 R14, R14, 0x10, RZ ;  /* 0x000000100e0e7824 */ /* 0x001fe400078e00ff */
[----:B------:R-:W-:-:S03]  /*a950*/  IMAD.IADD R3, R3, 0x1, R10 ;  /* 0x0000000103037824 */ /* 0x000fc600078e020a */
[----:B------:R-:W-:Y:S01]  /*a960*/  LOP3.LUT R14, R14, 0x30, RZ, 0xc0, !PT ;  /* 0x000000300e0e7812 */ /* 0x000fe200078ec0ff */
[----:B------:R-:W-:-:S03]  /*a970*/  IMAD.WIDE.U32 R2, R13, UR39, R2 ;  /* 0x000000270d027c25 */ /* 0x000fc6000f8e0002 */
[----:B-1----:R-:W-:Y:S02]  /*a980*/  ISETP.GE.AND P2, PT, R14, R15, PT ;  /* 0x0000000f0e00720c */ /* 0x002fe40003f46270 */
[----:B--2---:R-:W-:Y:S01]  /*a990*/  R2UR UR6, R11 ;  /* 0x000000000b0672ca */ /* 0x004fe200000e0000 */
[----:B------:R-:W-:-:S12]  /*a9a0*/  IMAD.WIDE.U32 R10, R13, UR39, R8 ;  /* 0x000000270d0a7c25 */ /* 0x000fd8000f8e0008 */
[----:B------:R-:W-:-:S03]  /*a9b0*/  UIMAD UR4, UR6, UR4, URZ ;  /* 0x00000004060472a4 */ /* 0x000fc6000f8e023f */
[----:B------:R-:W-:Y:S01]  /*a9c0*/  ULDC.64 UR6, c[0x0][0x318] ;  /* 0x0000c60000067ab9 */ /* 0x000fe20000000a00 */
[----:B------:R-:W-:Y:S01]  /*a9d0*/  UIMAD UR4, UR39, UR5, UR4 ;  /* 0x00000005270472a4 */ /* 0x000fe2000f8e0204 */
[----:B------:R-:W-:Y:S01]  /*a9e0*/  IMAD.U32 R17, RZ, RZ, UR7 ;  /* 0x00000007ff117e24 */ /* 0x000fe2000f8e00ff */
[----:B------:R-:W-:-:S04]  /*a9f0*/  IADD3 R9, P0, R10, UR6, RZ ;  /* 0x000000060a097c10 */ /* 0x000fc8000ff1e0ff */
[----:B------:R-:W-:Y:S02]  /*aa00*/  IADD3.X R10, R17, UR4, R11, P0, !PT ;  /* 0x00000004110a7c10 */ /* 0x000fe400087fe40b */
[----:B------:R-:W-:-:S04]  /*aa10*/  IADD3 R18, P0, R2, UR6, RZ ;  /* 0x0000000602127c10 */ /* 0x000fc8000ff1e0ff */
[----:B------:R-:W-:Y:S01]  /*aa20*/  IADD3.X R17, R17, UR4, R3, P0, !PT ;  /* 0x0000000411117c10 */ /* 0x000fe200087fe403 */
[----:B------:R-:W-:Y:S01]  /*aa30*/  UMOV UR4, 0xffffffff ;  /* 0xffffffff00047882 */ /* 0x000fe20000000000 */
[----:B------:R-:W-:-:S05]  /*aa40*/  MOV R3, 0xffffff60 ;  /* 0xffffff6000037802 */ /* 0x000fca0000000f00 */
[----:B------:R-:W-:-:S04]  /*aa50*/  IMAD R8, R12, R3, UR36 ;  /* 0x000000240c087e24 */ /* 0x000fc8000f8e0203 */
[----:B------:R-:W-:-:S05]  /*aa60*/  IMAD.IADD R8, R8, 0x1, -R29 ;  /* 0x0000000108087824 */ /* 0x000fca00078e0a1d */
[----:B------:R-:W-:Y:S01]  /*aa70*/  ISETP.GE.AND P4, PT, R8, 0x1, PT ;  /* 0x000000010800780c */ /* 0x000fe20003f86270 */
[----:B------:R-:W-:-:S12]  /*aa80*/  BRA.DIV UR4, `(.L_x_13598) ;  /* 0x00000036045c7947 */ /* 0x000fd8000b800000 */
[----:B------:R-:W2:Y:S01]  /*aa90*/  LDL R11, [R1+0x18] ;  /* 0x00001800010b7983 */ /* 0x000ea20000100800 */
[C---:B------:R-:W-:Y:S02]  /*aaa0*/  ISETP.LT.OR P0, PT, R8.reuse, 0x1, P2 ;  /* 0x000000010800780c */ /* 0x040fe40001701670 */
[----:B------:R-:W-:Y:S01]  /*aab0*/  ISETP.GE.AND P5, PT, R8, 0x81, PT ;  /* 0x000000810800780c */ /* 0x000fe20003fa6270 */
[----:B------:R-:W0:Y:S01]  /*aac0*/  S2R R12, SR_TID.X ;  /* 0x00000000000c7919 */ /* 0x000e220000002100 */
[----:B------:R-:W-:Y:S02]  /*aad0*/  LOP3.LUT R0, R0, 0xffffffef, RZ, 0xc0, !PT ;  /* 0xffffffef00007812 */ /* 0x000fe400078ec0ff */
[----:B------:R-:W-:Y:S01]  /*aae0*/  ISETP.GE.AND P3, PT, R8, 0x21, PT ;  /* 0x000000210800780c */ /* 0x000fe20003f66270 */
[----:B------:R-:W1:Y:S04]  /*aaf0*/  SHFL.IDX PT, R2, R9, RZ, 0x1c1f ;  /* 0x001c1fff09027589 */ /* 0x000e6800000e0000 */
[----:B------:R-:W3:Y:S04]  /*ab00*/  SHFL.IDX PT, R3, R10, RZ, 0x1c1f ;  /* 0x001c1fff0a037589 */ /* 0x000ee800000e0000 */
[----:B------:R-:W-:Y:S01]  /*ab10*/  SHFL.IDX PT, R17, R17, RZ, 0x1c1f ;  /* 0x001c1fff11117589 */ /* 0x000fe200000e0000 */
[----:B------:R-:W-:Y:S01]  /*ab20*/  @P5 LOP3.LUT R0, R0, 0x10, RZ, 0xfc, !PT ;  /* 0x0000001000005812 */ /* 0x000fe200078efcff */
[----:B0-----:R-:W-:-:S05]  /*ab30*/  IMAD.SHL.U32 R12, R12, 0x10, RZ ;  /* 0x000000100c0c7824 */ /* 0x001fca00078e00ff */
[----:B------:R-:W-:-:S04]  /*ab40*/  LOP3.LUT R12, R12, 0x30, RZ, 0xc0, !PT ;  /* 0x000000300c0c7812 */ /* 0x000fc800078ec0ff */
[----:B-1----:R-:W-:-:S04]  /*ab50*/  IADD3 R2, P1, R12, R2, RZ ;  /* 0x000000020c027210 */ /* 0x002fc80007f3e0ff */
[----:B---3--:R-:W-:Y:S01]  /*ab60*/  IADD3.X R3, RZ, R3, RZ, P1, !PT ;  /* 0x00000003ff037210 */ /* 0x008fe20000ffe4ff */
[----:B--2---:R-:W-:-:S05]  /*ab70*/  VIADD R11, R11, UR44 ;  /* 0x0000002c0b0b7c36 */ /* 0x004fca0008000000 */
[----:B------:R0:W-:Y:S01]  /*ab80*/  LDGSTS.E.BYPASS.LTC128B.128 [R11+0x5200], desc[UR40][R2.64], !P0 ;  /* 0x05200000020b7fae */ /* 0x0001e2000c101d68 */
[----:B------:R-:W-:-:S03]  /*ab90*/  ISETP.LT.OR P0, PT, R8, 0x21, P2 ;  /* 0x000000210800780c */ /* 0x000fc60001701670 */
[----:B------:R-:W-:Y:S04]  /*aba0*/  STL [R1], R11 ;  /* 0x0000000b01007387 */ /* 0x000fe80000100800 */
[----:B0-----:R-:W0:Y:S04]  /*abb0*/  SHFL.IDX PT, R2, R9, 0x1, 0x1c1f ;  /* 0x003c1f0009027f89 */ /* 0x001e2800000e0000 */
[----:B------:R-:W1:Y:S01]  /*abc0*/  SHFL.IDX PT, R3, R10, 0x1, 0x1c1f ;  /* 0x003c1f000a037f89 */ /* 0x000e6200000e0000 */
[----:B0-----:R-:W-:-:S05]  /*abd0*/  IADD3 R2, P1, R12, R2, RZ ;  /* 0x000000020c027210 */ /* 0x001fca0007f3e0ff */
[----:B-1----:R-:W-:-:S05]  /*abe0*/  IMAD.X R3, RZ, RZ, R3, P1 ;  /* 0x000000ffff037224 */ /* 0x002fca00008e0603 */
[----:B------:R0:W-:Y:S01]  /*abf0*/  LDGSTS.E.BYPASS.LTC128B.128 [R11+0x5a00], desc[UR40][R2.64], !P0 ;  /* 0x05a00000020b7fae */ /* 0x0001e2000c101d68 */
[----:B------:R-:W-:-:S03]  /*ac00*/  ISETP.LT.OR P0, PT, R8, 0x41, P2 ;  /* 0x000000410800780c */ /* 0x000fc60001701670 */
[----:B0-----:R-:W0:Y:S04]  /*ac10*/  SHFL.IDX PT, R2, R9, 0x2, 0x1c1f ;  /* 0x005c1f0009027f89 */ /* 0x001e2800000e0000 */
[----:B------:R-:W1:Y:S04]  /*ac20*/  SHFL.IDX PT, R3, R10, 0x2, 0x1c1f ;  /* 0x005c1f000a037f89 */ /* 0x000e6800000e0000 */
[----:B------:R-:W-:Y:S01]  /*ac30*/  SHFL.IDX PT, R10, R10, 0x3, 0x1c1f ;  /* 0x007c1f000a0a7f89 */ /* 0x000fe200000e0000 */
[----:B0-----:R-:W-:-:S05]  /*ac40*/  IADD3 R2, P1, R12, R2, RZ ;  /* 0x000000020c027210 */ /* 0x001fca0007f3e0ff */
[----:B-1----:R-:W-:-:S05]  /*ac50*/  IMAD.X R3, RZ, RZ, R3, P1 ;  /* 0x000000ffff037224 */ /* 0x002fca00008e0603 */
[----:B------:R0:W-:Y:S01]  /*ac60*/  LDGSTS.E.BYPASS.LTC128B.128 [R11+0x6200], desc[UR40][R2.64], !P0 ;  /* 0x06200000020b7fae */ /* 0x0001e2000c101d68 */
[----:B------:R-:W-:-:S03]  /*ac70*/  ISETP.LT.OR P0, PT, R8, 0x61, P2 ;  /* 0x000000610800780c */ /* 0x000fc60001701670 */
[----:B0-----:R-:W0:Y:S02]  /*ac80*/  SHFL.IDX PT, R2, R9, 0x3, 0x1c1f ;  /* 0x007c1f0009027f89 */ /* 0x001e2400000e0000 */
[----:B0-----:R-:W-:-:S04]  /*ac90*/  IADD3 R2, P1, R12, R2, RZ ;  /* 0x000000020c027210 */ /* 0x001fc80007f3e0ff */
[----:B------:R-:W-:Y:S02]  /*aca0*/  IADD3.X R3, RZ, R10, RZ, P1, !PT ;  /* 0x0000000aff037210 */ /* 0x000fe40000ffe4ff */
[----:B------:R-:W-:-:S03]  /*acb0*/  ISETP.GE.AND P1, PT, R8, 0x61, PT ;  /* 0x000000610800780c */ /* 0x000fc60003f26270 */
[----:B------:R0:W-:Y:S01]  /*acc0*/  LDGSTS.E.BYPASS.LTC128B.128 [R11+0x6a00], desc[UR40][R2.64], !P0 ;  /* 0x06a00000020b7fae */ /* 0x0001e2000c101d68 */
[----:B------:R-:W-:-:S03]  /*acd0*/  ISETP.GE.AND P0, PT, R8, 0x41, PT ;  /* 0x000000410800780c */ /* 0x000fc60003f06270 */
[----:B0-----:R1:W2:Y:S10]  /*ace0*/  SHFL.IDX PT, R2, R18, RZ, 0x1c1f ;  /* 0x001c1fff12027589 */ /* 0x0012b400000e0000 */
.L_x_13660:
[----:B------:R-:W3:Y:S01]  /*acf0*/  LDL R9, [R1] ;  /* 0x0000000001097983 */ /* 0x000ee20000100800 */
[----:B------:R-:W-:Y:S01]  /*ad00*/  ISETP.LT.OR P2, PT, R8, 0x81, P2 ;  /* 0x000000810800780c */ /* 0x000fe20001741670 */
[----:B------:R-:W4:Y:S02]  /*ad10*/  S2R R3, SR_TID.X ;  /* 0x0000000000037919 */ /* 0x000f240000002100 */
[----:B----4-:R-:W-:-:S05]  /*ad20*/  IMAD.SHL.U32 R3, R3, 0x10, RZ ;  /* 0x0000001003037824 */ /* 0x010fca00078e00ff */
[----:B------:R-:W-:-:S04]  /*ad30*/  LOP3.LUT R3, R3, 0x30, RZ, 0xc0, !PT ;  /* 0x0000003003037812 */ /* 0x000fc800078ec0ff */
[----:B--2---:R-:W-:-:S05]  /*ad40*/  IADD3 R2, P5, R3, R2, RZ ;  /* 0x0000000203027210 */ /* 0x004fca0007fbe0ff */
[----:B------:R-:W-:-:S05]  /*ad50*/  IMAD.X R3, RZ, RZ, R17, P5 ;  /* 0x000000ffff037224 */ /* 0x000fca00028e0611 */
[----:B------:R-:W-:Y:S01]  /*ad60*/  @!PT LDS RZ, [RZ] ;  /* 0x00000000fffff984 */ /* 0x000fe20000000800 */
[----:B------:R-:W-:Y:S01]  /*ad70*/  @!PT LDS RZ, [RZ] ;  /* 0x00000000fffff984 */ /* 0x000fe20000000800 */
[----:B------:R-:W-:Y:S01]  /*ad80*/  @!PT LDS RZ, [RZ] ;  /* 0x00000000fffff984 */ /* 0x000fe20000000800 */
[----:B---3--:R2:W-:Y:S01]  /*ad90*/  LDGSTS.E.BYPASS.LTC128B.128 [R9+0x7200], desc[UR40][R2.64], !P2 ;  /* 0x0720000002097fae */ /* 0x0085e2000d101d68 */
[----:B------:R-:W-:Y:S01]  /*ada0*/  NOP ;  /* 0x0000000000007918 */ /* 0x000fe20000000000 */
[----:B------:R-:W-:Y:S02]  /*adb0*/  SYNCS.ARRIVE.TRANS64.RED.A0T1 RZ, [UR44+0x12470], RZ ;  /* 0x012470ffffff79a7 */ /* 0x000fe4000820042c */
[----:B------:R-:W-:Y:S01]  /*adc0*/  ARRIVES.LDGSTSBAR.64.TRANSCNT [UR44+0x12470] ;  /* 0x01247000ff0079b0 */ /* 0x000fe20008000aac */
[----:B------:R-:W-:Y:S01]  /*add0*/  NOP ;  /* 0x0000000000007918 */ /* 0x000fe20000000000 */
[----:B------:R-:W-:-:S06]  /*ade0*/  ULOP3.LUT UR4, UR42, 0x2, URZ, 0xfc, !UPT ;  /* 0x000000022a047892 */ /* 0x000fcc000f8efc3f */
[----:B--2---:R-:W-:-:S05]  /*adf0*/  IMAD.U32 R9, RZ, RZ, UR4 ;  /* 0x00000004ff097e24 */ /* 0x004fca000f8e00ff */
[----:B------:R-:W-:-:S13]  /*ae00*/  ISETP.NE.AND P6, PT, R9, 0x3, PT ;  /* 0x000000030900780c */ /* 0x000fda0003fc5270 */
[----:B------:R-:W-:Y:S05]  /*ae10*/  @!P6 BRA `(.L_x_13599) ;  /* 0x000000000004e947 */ /* 0x000fea0003800000 */
[----:B------:R-:W-:Y:S01]  /*ae20*/  BPT.TRAP 0x1 ;  /* 0x000000040000795c */ /* 0x000fe20000300000 */
.L_x_13599:
[----:B------:R-:W-:Y:S01]  /*ae30*/  SYNCS.ARRIVE.TRANS64.A1T0 RZ, [UR44+0x12470], RZ ;  /* 0x012470ffffff79a7 */ /* 0x000fe2000810002c */
[----:B------:R-:W-:Y:S05]  /*ae40*/  @!P6 BRA `(.L_x_13600) ;  /* 0x000000000004e947 */ /* 0x000fea0003800000 */
[----:B------:R-:W-:Y:S01]  /*ae50*/  BPT.TRAP 0x1 ;  /* 0x000000040000795c */ /* 0x000fe20000300000 */
.L_x_13600:
[----:B------:R-:W-:-:S04]  /*ae60*/  MOV R2, 0x1 ;  /* 0x0000000100027802 */ /* 0x000fc80000000f00 */
[----:B------:R-:W-:-:S04]  /*ae70*/  SHF.L.U32 R2, R2, 0x1f, RZ ;  /* 0x0000001f02027819 */ /* 0x000fc800000006ff */
[----:B------:R-:W2:Y:S02]  /*ae80*/  SYNCS.PHASECHK.TRANS64.TRYWAIT P2, [UR44+0x12440], R2 ;  /* 0x01244002ff0075a7 */ /* 0x000ea4000804016c */
[----:B--2---:R-:W-:Y:S05]  /*ae90*/  @!P2 BRA `(.L_x_13601) ;  /* 0x000000380028a947 */ /* 0x004fea0003800000 */
.L_x_13661:
[----:B------:R-:W3:Y:S01]  /*aea0*/  LDL R10, [R1+0x14] ;  /* 0x00001400010a7983 */ /* 0x000ee20000100800 */
[----:B------:R-:W-:Y:S01]  /*aeb0*/  ULDC.64 UR4, c[0x0][0x300] ;  /* 0x0000c00000047ab9 */ /* 0x000fe20000000a00 */
[----:B------:R-:W-:Y:S01]  /*aec0*/  ULDC.64 UR8, c[0x0][0x310] ;  /* 0x0000c40000087ab9 */ /* 0x000fe20000000a00 */
[----:B------:R-:W-:Y:S01]  /*aed0*/  IMAD R8, R20, UR4, RZ ;  /* 0x0000000414087c24 */ /* 0x000fe2000f8e02ff */
[----:B-1----:R1:W5:Y:S01]  /*aee0*/  LDL R18, [R1] ;  /* 0x0000000001127983 */ /* 0x0023620000100800 */
[C---:B--2---:R-:W-:Y:S01]  /*aef0*/  IMAD.WIDE.U32 R2, R5.reuse, UR4, RZ ;  /* 0x0000000405027c25 */ /* 0x044fe2000f8e00ff */
[----:B------:R-:W2:Y:S03]  /*af00*/  LDC R9, c[0x0][0x2f4] ;  /* 0x0000bd00ff097b82 */ /* 0x000ea60000000800 */
[----:B------:R-:W-:Y:S02]  /*af10*/  IMAD R8, R5, UR5, R8 ;  /* 0x0000000505087c24 */ /* 0x000fe4000f8e0208 */
[----:B------:R-:W-:-:S02]  /*af20*/  IMAD R24, R24, UR8, RZ ;  /* 0x0000000818187c24 */ /* 0x000fc4000f8e02ff */
[----:B------:R-:W-:Y:S02]  /*af30*/  IMAD.IADD R3, R3, 0x1, R8 ;  /* 0x0000000103037824 */ /* 0x000fe400078e0208 */
[----:B------:R-:W-:Y:S02]  /*af40*/  IMAD R21, R21, UR4, RZ ;  /* 0x0000000415157c24 */ /* 0x000fe4000f8e02ff */
[----:B------:R-:W-:-:S04]  /*af50*/  IMAD.WIDE.U32 R2, R4, UR8, R2 ;  /* 0x0000000804027c25 */ /* 0x000fc8000f8e0002 */
[----:B------:R-:W-:Y:S02]  /*af60*/  IMAD R4, R4, UR9, R24 ;  /* 0x0000000904047c24 */ /* 0x000fe4000f8e0218 */
[----:B------:R-:W4:Y:S01]  /*af70*/  S2R R24, SR_TID.X ;  /* 0x0000000000187919 */ /* 0x000f220000002100 */
[----:B------:R-:W-:Y:S02]  /*af80*/  IMAD R21, R7, UR5, R21 ;  /* 0x0000000507157c24 */ /* 0x000fe4000f8e0215 */
[----:B------:R-:W-:Y:S02]  /*af90*/  IMAD.IADD R5, R3, 0x1, R4 ;  /* 0x0000000103057824 */ /* 0x000fe400078e0204 */
[----:B------:R-:W-:Y:S02]  /*afa0*/  IMAD.MOV.U32 R4, RZ, RZ, R2 ;  /* 0x000000ffff047224 */ /* 0x000fe400078e0002 */
[----:B------:R-:W-:Y:S01]  /*afb0*/  IMAD.WIDE.U32 R2, R7, UR4, RZ ;  /* 0x0000000407027c25 */ /* 0x000fe2000f8e00ff */
[----:B------:R-:W-:-:S03]  /*afc0*/  ULDC.64 UR4, c[0x0][0x308] ;  /* 0x0000c20000047ab9 */ /* 0x000fc60000000a00 */
[----:B------:R-:W-:Y:S01]  /*afd0*/  IMAD R7, R25, UR8, RZ ;  /* 0x0000000819077c24 */ /* 0x000fe2000f8e02ff */
[----:B------:R-:W-:-:S03]  /*afe0*/  IADD3 R3, R3, R21, RZ ;  /* 0x0000001503037210 */ /* 0x000fc60007ffe0ff */
[C---:B------:R-:W-:Y:S02]  /*aff0*/  IMAD R7, R6.reuse, UR9, R7 ;  /* 0x0000000906077c24 */ /* 0x040fe4000f8e0207 */
[----:B------:R-:W-:-:S04]  /*b000*/  IMAD.WIDE.U32 R2, R6, UR8, R2 ;  /* 0x0000000806027c25 */ /* 0x000fc8000f8e0002 */
[----:B------:R-:W-:Y:S02]  /*b010*/  IMAD.U32 R6, RZ, RZ, UR4 ;  /* 0x00000004ff067e24 */ /* 0x000fe4000f8e00ff */
[----:B------:R-:W-:Y:S02]  /*b020*/  IMAD.IADD R3, R3, 0x1, R7 ;  /* 0x0000000103037824 */ /* 0x000fe400078e0207 */
[----:B------:R-:W-:-:S04]  /*b030*/  IMAD.WIDE.U32 R4, R6, UR39, R4 ;  /* 0x0000002706047c25 */ /* 0x000fc8000f8e0004 */
[----:B------:R-:W-:Y:S01]  /*b040*/  IMAD.WIDE.U32 R2, R6, UR39, R2 ;  /* 0x0000002706027c25 */ /* 0x000fe2000f8e0002 */
[----:B----4-:R-:W-:-:S04]  /*b050*/  SHF.L.U32 R24, R24, 0x4, RZ ;  /* 0x0000000418187819 */ /* 0x010fc800000006ff */
[----:B------:R-:W-:-:S04]  /*b060*/  LOP3.LUT R24, R24, 0x30, RZ, 0xc0, !PT ;  /* 0x0000003018187812 */ /* 0x000fc800078ec0ff */
[----:B--2---:R-:W-:Y:S02]  /*b070*/  ISETP.GE.AND P5, PT, R24, R9, PT ;  /* 0x000000091800720c */ /* 0x004fe40003fa6270 */
[----:B------:R-:W-:-:S11]  /*b080*/  LOP3.LUT R0, R0, 0xfffffffe, RZ, 0xc0, !PT ;  /* 0xfffffffe00007812 */ /* 0x000fd600078ec0ff */
[----:B------:R-:W-:Y:S02]  /*b090*/  @P5 LOP3.LUT R0, R0, 0x1, RZ, 0xfc, !PT ;  /* 0x0000000100005812 */ /* 0x000fe400078efcff */
[----:B---3--:R-:W-:-:S13]  /*b0a0*/  R2UR UR6, R10 ;  /* 0x000000000a0672ca */ /* 0x008fda00000e0000 */
        /* <DEDUP_REMOVED lines=9> */
[----:B-1----:R-:W-:Y:S05]  /*b140*/  BRA.DIV UR4, `(.L_x_13602) ;  /* 0x0000003604987947 */ /* 0x002fea000b800000 */
[----:B------:R-:W1:Y:S04]  /*b150*/  SHFL.IDX PT, R14, R4, RZ, 0x1c1f ;  /* 0x001c1fff040e7589 */ /* 0x000e6800000e0000 */
[----:B------:R-:W2:Y:S04]  /*b160*/  SHFL.IDX PT, R2, R5, RZ, 0x1c1f ;  /* 0x001c1fff05027589 */ /* 0x000ea800000e0000 */
[----:B------:R-:W-:Y:S01]  /*b170*/  SHFL.IDX PT, R7, R7, RZ, 0x1c1f ;  /* 0x001c1fff07077589 */ /* 0x000fe200000e0000 */
[----:B-1----:R-:W-:-:S03]  /*b180*/  @P4 IADD3 R8, P2, R24, R14, RZ ;  /* 0x0000000e18084210 */ /* 0x002fc60007f5e0ff */
[----:B------:R-:W1:Y:S02]  /*b190*/  SHFL.IDX PT, R14, R4, 0x1, 0x1c1f ;  /* 0x003c1f00040e7f89 */ /* 0x000e6400000e0000 */
[----:B--2---:R-:W-:Y:S02]  /*b1a0*/  @P4 IMAD.X R3, RZ, RZ, R2, P2 ;  /* 0x000000ffff034224 */ /* 0x004fe400010e0602 */
[----:B------:R-:W-:-:S05]  /*b1b0*/  @P4 IMAD.MOV.U32 R2, RZ, RZ, R8 ;  /* 0x000000ffff024224 */ /* 0x000fca00078e0008 */
[----:B-----5:R2:W-:Y:S04]  /*b1c0*/  @P4 LDGSTS.E.BYPASS.LTC128B.128 [R18+0xd200], desc[UR40][R2.64], !P5 ;  /* 0x0d20000002124fae */ /* 0x0205e8000e901d68 */
[----:B--2---:R-:W2:Y:S01]  /*b1d0*/  SHFL.IDX PT, R2, R5, 0x1, 0x1c1f ;  /* 0x003c1f0005027f89 */ /* 0x004ea200000e0000 */
[----:B-1----:R-:W-:-:S03]  /*b1e0*/  @P3 IADD3 R8, P2, R24, R14, RZ ;  /* 0x0000000e18083210 */ /* 0x002fc60007f5e0ff */
[----:B------:R-:W1:Y:S04]  /*b1f0*/  SHFL.IDX PT, R14, R4, 0x2, 0x1c1f ;  /* 0x005c1f00040e7f89 */ /* 0x000e6800000e0000 */
[----:B------:R-:W-:Y:S01]  /*b200*/  SHFL.IDX PT, R4, R4, 0x3, 0x1c1f ;  /* 0x007c1f0004047f89 */ /* 0x000fe200000e0000 */
[----:B--2---:R-:W-:Y:S01]  /*b210*/  @P3 IMAD.X R3, RZ, RZ, R2, P2 ;  /* 0x000000ffff033224 */ /* 0x004fe200010e0602 */
[----:B------:R-:W-:-:S05]  /*b220*/  @P3 MOV R2, R8 ;  /* 0x0000000800023202 */ /* 0x000fca0000000f00 */
[----:B------:R2:W-:Y:S04]  /*b230*/  @P3 LDGSTS.E.BYPASS.LTC128B.128 [R18+0xda00], desc[UR40][R2.64], !P5 ;  /* 0x0da0000002123fae */ /* 0x0005e8000e901d68 */
[----:B--2---:R-:W2:Y:S01]  /*b240*/  SHFL.IDX PT, R2, R5, 0x2, 0x1c1f ;  /* 0x005c1f0005027f89 */ /* 0x004ea200000e0000 */
[----:B-1----:R-:W-:-:S03]  /*b250*/  @P0 IADD3 R3, P2, R24, R14, RZ ;  /* 0x0000000e18030210 */ /* 0x002fc60007f5e0ff */
[----:B------:R-:W1:Y:S04]  /*b260*/  SHFL.IDX PT, R5, R5, 0x3, 0x1c1f ;  /* 0x007c1f0005057f89 */ /* 0x000e6800000e0000 */
[----:B------:R3:W4:Y:S01]  /*b270*/  SHFL.IDX PT, R14, R6, RZ, 0x1c1f ;  /* 0x001c1fff060e7589 */ /* 0x00072200000e0000 */
[----:B--2---:R-:W-:-:S05]  /*b280*/  @P0 IMAD.X R2, RZ, RZ, R2, P2 ;  /* 0x000000ffff020224 */ /* 0x004fca00010e0602 */
[----:B------:R-:W-:-:S04]  /*b290*/  @P0 LOP3.LUT R3, R3, R2, RZ, 0x3c, !PT ;  /* 0x0000000203030212 */ /* 0x000fc800078e3cff */
[----:B------:R-:W-:-:S04]  /*b2a0*/  @P0 LOP3.LUT R2, R3, R2, RZ, 0x3c, !PT ;  /* 0x0000000203020212 */ /* 0x000fc800078e3cff */
[----:B------:R-:W-:-:S05]  /*b2b0*/  @P0 LOP3.LUT R3, R3, R2, RZ, 0x3c, !PT ;  /* 0x0000000203030212 */ /* 0x000fca00078e3cff */
[----:B------:R2:W-:Y:S01]  /*b2c0*/  @P0 LDGSTS.E.BYPASS.LTC128B.128 [R18+0xe200], desc[UR40][R2.64], !P5 ;  /* 0x0e20000002120fae */ /* 0x0005e2000e901d68 */
[----:B------:R-:W-:-:S05]  /*b2d0*/  @P1 IADD3 R8, P0, R24, R4, RZ ;  /* 0x0000000418081210 */ /* 0x000fca0007f1e0ff */
[----:B-1----:R-:W-:Y:S02]  /*b2e0*/  @P1 IMAD.X R9, RZ, RZ, R5, P0 ;  /* 0x000000ffff091224 */ /* 0x002fe400000e0605 */
[----:B--2---:R-:W-:-:S03]  /*b2f0*/  @P1 IMAD.MOV.U32 R2, RZ, RZ, R8 ;  /* 0x000000ffff021224 */ /* 0x004fc600078e0008 */
[----:B------:R-:W-:-:S05]  /*b300*/  @P1 MOV R3, R9 ;  /* 0x0000000900031202 */ /* 0x000fca0000000f00 */
[----:B----4-:R3:W-:Y:S02]  /*b310*/  @P1 LDGSTS.E.BYPASS.LTC128B.128 [R18+0xea00], desc[UR40][R2.64], !P5 ;  /* 0x0ea0000002121fae */ /* 0x0107e4000e901d68 */
.L_x_13673:
[----:B------:R-:W-:Y:S01]  /*b320*/  LOP3.LUT P0, RZ, R0, 0x10, RZ, 0xc0, !PT ;  /* 0x0000001000ff7812 */ /* 0x000fe2000780c0ff */
[----:B------:R-:W-:-:S12]  /*b330*/  BSSY B0, `(.L_x_13603) ;  /* 0x0000008000007945 */ /* 0x000fd80003800000 */
[----:B------:R-:W-:Y:S05]  /*b340*/  @!P0 BRA `(.L_x_13604) ;  /* 0x0000000000188947 */ /* 0x000fea0003800000 */
[----:B---3--:R-:W-:-:S05]  /*b350*/  IADD3 R2, P0, R24, R14, RZ ;  /* 0x0000000e18027210 */ /* 0x008fca0007f1e0ff */
[----:B------:R-:W-:-:S05]  /*b360*/  IMAD.X R3, RZ, RZ, R7, P0 ;  /* 0x000000ffff037224 */ /* 0x000fca00000e0607 */
[----:B------:R-:W-:Y:S01]  /*b370*/  @!PT LDS RZ, [RZ] ;  /* 0x00000000fffff984 */ /* 0x000fe20000000800 */
[----:B------:R-:W-:Y:S01]  /*b380*/  @!PT LDS RZ, [RZ] ;  /* 0x00000000fffff984 */ /* 0x000fe20000000800 */
[----:B------:R-:W-:Y:S01]  /*b390*/  @!PT LDS RZ, [RZ] ;  /* 0x00000000fffff984 */ /* 0x000fe20000000800 */
[----:B------:R1:W-:Y:S03]  /*b3a0*/  LDGSTS.E.BYPASS.LTC128B.128 [R18+0xf200], desc[UR40][R2.64], !P5 ;  /* 0x0f20000002127fae */ /* 0x0003e6000e901d68 */
.L_x_13604:
[----:B------:R-:W-:Y:S05]  /*b3b0*/  BSYNC B0 ;  /* 0x0000000000007941 */ /* 0x000fea0003800000 */
.L_x_13603:
[----:B------:R-:W-:Y:S01]  /*b3c0*/  NOP ;  /* 0x0000000000007918 */ /* 0x000fe20000000000 */
[----:B------:R-:W-:Y:S01]  /*b3d0*/  SYNCS.ARRIVE.TRANS64.RED.A0T1 RZ, [UR44+0x12430], RZ ;  /* 0x012430ffffff79a7 */ /* 0x000fe2000820042c */
[----:B------:R-:W-:Y:S01]  /*b3e0*/  ARRIVES.LDGSTSBAR.64.TRANSCNT [UR44+0x12430] ;  /* 0x01243000ff0079b0 */ /* 0x000fe20008000aac */
[----:B------:R-:W-:Y:S01]  /*b3f0*/  NOP ;  /* 0x0000000000007918 */ /* 0x000fe20000000000 */
[----:B------:R-:W-:-:S06]  /*b400*/  ULOP3.LUT UR4, UR42, 0x2, URZ, 0xfc, !UPT ;  /* 0x000000022a047892 */ /* 0x000fcc000f8efc3f */
[----:B-1-3--:R-:W-:-:S05]  /*b410*/  IMAD.U32 R2, RZ, RZ, UR4 ;  /* 0x00000004ff027e24 */ /* 0x00afca000f8e00ff */
[----:B------:R-:W-:-:S13]  /*b420*/  ISETP.NE.AND P0, PT, R2, 0x3, PT ;  /* 0x000000030200780c */ /* 0x000fda0003f05270 */
[----:B------:R-:W-:Y:S05]  /*b430*/  @!P0 BRA `(.L_x_13605) ;  /* 0x0000000000048947 */ /* 0x000fea0003800000 */
[----:B------:R-:W-:Y:S01]  /*b440*/  BPT.TRAP 0x1 ;  /* 0x000000040000795c */ /* 0x000fe20000300000 */
.L_x_13605:
[----:B------:R-:W-:Y:S01]  /*b450*/  SYNCS.ARRIVE.TRANS64.A1T0 RZ, [UR44+0x12430], RZ ;  /* 0x012430ffffff79a7 */ /* 0x000fe2000810002c */
[----:B------:R-:W-:Y:S05]  /*b460*/  WARPSYNC.ALL ;  /* 0x0000000000007948 */ /* 0x000fea0003800000 */
[----:B------:R-:W1:Y:S01]  /*b470*/  S2R R25, SR_CTAID.Z ;  /* 0x0000000000197919 */ /* 0x000e620000002700 */
[----:B------:R-:W-:Y:S01]  /*b480*/  UIADD3 UR5, UR44, 0xa200, URZ ;  /* 0x0000a2002c057890 */ /* 0x000fe2000fffe03f */
[----:B------:R-:W-:Y:S01]  /*b490*/  R2UR UR4, R10 ;  /* 0x000000000a0472ca */ /* 0x000fe200000e0000 */
[----:B------:R-:W-:Y:S02]  /*b4a0*/  ULDC.64 UR6, c[0x0][0x2d8] ;  /* 0x0000b60000067ab9 */ /* 0x000fe40000000a00 */
[----:B------:R-:W-:-:S02]  /*b4b0*/  ULOP3.LUT UP0, URZ, UR5, 0x1bf, URZ, 0xc0, !UPT ;  /* 0x000001bf053f7892 */ /* 0x000fc4000f80c03f */
[----:B------:R-:W-:Y:S01]  /*b4c0*/  UIMAD.WIDE.U32 UR36, UR39, UR6, URZ ;  /* 0x00000006272472a5 */ /* 0x000fe2000f8e003f */
[----:B------:R-:W-:Y:S03]  /*b4d0*/  BAR.SYNC.DEFER_BLOCKING 0x8, 0x200 ;  /* 0x0208000000007b1d */ /* 0x000fe60000010000 */
[----:B------:R-:W-:-:S04]  /*b4e0*/  PLOP3.LUT P0, PT, PT, PT, UP0, 0x80, 0x0 ;  /* 0x000000000000781c */ /* 0x000fc80003f0f008 */
[----:B------:R-:W-:-:S04]  /*b4f0*/  UIMAD UR4, UR4, UR6, URZ ;  /* 0x00000006040472a4 */ /* 0x000fc8000f8e023f */
[----:B------:R-:W-:-:S04]  /*b500*/  UIMAD UR4, UR39, UR7, UR4 ;  /* 0x00000007270472a4 */ /* 0x000fc8000f8e0204 */
[----:B------:R-:W-:Y:S01]  /*b510*/  UIADD3 UR45, UR37, UR4, URZ ;  /* 0x00000004252d7290 */ /* 0x000fe2000fffe03f */
[----:B-1----:R-:W-:Y:S01]  /*b520*/  SHF.R.S32.HI R17, RZ, 0x1f, R25 ;  /* 0x0000001fff117819 */ /* 0x002fe20000011419 */
[----:B------:R-:W-:Y:S10]  /*b530*/  @!P0 BRA `(.L_x_13606) ;  /* 0x0000000000408947 */ /* 0x000ff40003800000 */
        /* <DEDUP_REMOVED lines=15> */
[----:B01----:R-:W-:Y:S05]  /*b630*/  CALL.ABS.NOINC R2 ;  /* 0x0000000002007343 */ /* 0x003fea0003c00000 */
.L_x_13606:
[----:B------:R-:W1:Y:S01]  /*b640*/  LDC R9, c[0x0][0x448] ;  /* 0x00011200ff097b82 */ /* 0x000e620000000800 */
[----:B0-----:R-:W-:Y:S01]  /*b650*/  IMAD R26, R27, 0xc0, R26 ;  /* 0x000000c01b1a7824 */ /* 0x001fe200078e021a */
[----:B------:R-:W-:Y:S01]  /*b660*/  ULDC.64 UR4, c[0x0][0x2e0] ;  /* 0x0000b80000047ab9 */ /* 0x000fe20000000a00 */
[----:B------:R-:W-:Y:S01]  /*b670*/  IMAD.U32 R4, RZ, RZ, UR36 ;  /* 0x00000024ff047e24 */ /* 0x000fe2000f8e00ff */
[----:B------:R-:W-:Y:S01]  /*b680*/  ULDC.64 UR6, c[0x0][0x2c8] ;  /* 0x0000b20000067ab9 */ /* 0x000fe20000000a00 */
[----:B------:R-:W-:Y:S01]  /*b690*/  IMAD R17, R17, UR4, RZ ;  /* 0x0000000411117c24 */ /* 0x000fe2000f8e02ff */
[----:B------:R-:W-:Y:S01]  /*b6a0*/  MOV R0, R26 ;  /* 0x0000001a00007202 */ /* 0x000fe20000000f00 */
[----:B------:R-:W-:Y:S02]  /*b6b0*/  ULDC.64 UR8, c[0x0][0x280] ;  /* 0x0000a00000087ab9 */ /* 0x000fe40000000a00 */
[----:B------:R-:W-:Y:S01]  /*b6c0*/  IMAD R17, R25, UR5, R17 ;  /* 0x0000000519117c24 */ /* 0x000fe2000f8e0211 */
[----:B-1----:R-:W-:-:S13]  /*b6d0*/  ISETP.NE.AND P0, PT, R9, 0x1, PT ;  /* 0x000000010900780c */ /* 0x002fda0003f05270 */
[----:B------:R-:W0:Y:S08]  /*b6e0*/  @P0 LDC R3, c[0x0][0x44c] ;  /* 0x00011300ff030b82 */ /* 0x000e300000000800 */
[----:B------:R-:W1:Y:S08]  /*b6f0*/  @P0 LDC R5, c[0x0][0x450] ;  /* 0x00011400ff050b82 */ /* 0x000e700000000800 */
[----:B------:R-:W2:Y:S01]  /*b700*/  @P0 LDC R6, c[0x0][0x44c] ;  /* 0x00011300ff060b82 */ /* 0x000ea20000000800 */
[----:B0-----:R-:W-:-:S04]  /*b710*/  @P0 IMAD.HI.U32 R2, R26, R3, RZ ;  /* 0x000000031a020227 */ /* 0x001fc800078e00ff */
[----:B------:R-:W-:Y:S01]  /*b720*/  IMAD.U32 R3, RZ, RZ, UR45 ;  /* 0x0000002dff037e24 */ /* 0x000fe2000f8e00ff */
[----:B-1----:R-:W-:Y:S01]  /*b730*/  @P0 SHF.R.U32.HI R0, RZ, R5, R2 ;  /* 0x00000005ff000219 */ /* 0x002fe20000011602 */
[----:B------:R-:W-:Y:S01]  /*b740*/  IMAD.U32 R5, RZ, RZ, UR37 ;  /* 0x00000025ff057e24 */ /* 0x000fe2000f8e00ff */
[----:B------:R-:W-:Y:S02]  /*b750*/  MOV R2, R4 ;  /* 0x0000000400027202 */ /* 0x000fe40000000f00 */
[----:B------:R-:W-:-:S03]  /*b760*/  SHF.R.S32.HI R4, RZ, 0x1f, R0 ;  /* 0x0000001fff047819 */ /* 0x000fc60000011400 */
[----:B------:R-:W-:Y:S01]  /*b770*/  IMAD.WIDE.U32 R2, R25, UR4, R2 ;  /* 0x0000000419027c25 */ /* 0x000fe2000f8e0002 */
[----:B------:R-:W-:-:S03]  /*b780*/  ULDC.64 UR4, c[0x0][0x2d0] ;  /* 0x0000b40000047ab9 */ /* 0x000fc60000000a00 */
[----:B------:R-:W-:Y:S02]  /*b790*/  IMAD R5, R4, UR4, RZ ;  /* 0x0000000404057c24 */ /* 0x000fe4000f8e02ff */
[----:B------:R-:W-:Y:S02]  /*b7a0*/  IMAD.IADD R3, R3, 0x1, R17 ;  /* 0x0000000103037824 */ /* 0x000fe400078e0211 */
[C---:B------:R-:W-:Y:S02]  /*b7b0*/  IMAD R7, R0.reuse, UR5, R5 ;  /* 0x0000000500077c24 */ /* 0x040fe4000f8e0205 */
[----:B------:R-:W-:-:S04]  /*b7c0*/  IMAD.WIDE.U32 R4, R0, UR4, R2 ;  /* 0x0000000400047c25 */ /* 0x000fc8000f8e0002 */
[----:B------:R-:W-:Y:S02]  /*b7d0*/  IMAD.IADD R5, R5, 0x1, R7 ;  /* 0x0000000105057824 */ /* 0x000fe400078e0207 */
[----:B------:R-:W-:Y:S01]  /*b7e0*/  IMAD.MOV R0, RZ, RZ, -R0 ;  /* 0x000000ffff007224 */ /* 0x000fe200078e0a00 */
[----:B------:R-:W0:Y:S03]  /*b7f0*/  @P0 LDC R7, c[0x0][0x450] ;  /* 0x00011400ff070b82 */ /* 0x000e260000000800 */
[----:B------:R-:W-:Y:S01]  /*b800*/  IMAD R0, R9, R0, R26 ;  /* 0x0000000009007224 */ /* 0x000fe200078e021a */
[----:B------:R-:W-:-:S03]  /*b810*/  IADD3 R26, R26, 0x80, RZ ;  /* 0x000000801a1a7810 */ /* 0x000fc60007ffe0ff */
[----:B------:R-:W-:Y:S01]  /*b820*/  IMAD.WIDE.U32 R4, R0, UR6, R4 ;  /* 0x0000000600047c25 */ /* 0x000fe2000f8e0004 */
[----:B------:R-:W-:-:S03]  /*b830*/  SHF.R.S32.HI R8, RZ, 0x1f, R0 ;  /* 0x0000001fff087819 */ /* 0x000fc60000011400 */
[----:B--2---:R-:W-:-:S04]  /*b840*/  @P0 IMAD.HI.U32 R6, R26, R6, RZ ;  /* 0x000000061a060227 */ /* 0x004fc800078e00ff */
[----:B------:R-:W-:-:S04]  /*b850*/  IMAD R8, R8, UR6, RZ ;  /* 0x0000000608087c24 */ /* 0x000fc8000f8e02ff */
[----:B------:R-:W-:Y:S01]  /*b860*/  IMAD R8, R0, UR7, R8 ;  /* 0x0000000700087c24 */ /* 0x000fe2000f8e0208 */
[----:B------:R-:W-:-:S04]  /*b870*/  IADD3 R0, P1, R4, UR8, RZ ;  /* 0x0000000804007c10 */ /* 0x000fc8000ff3e0ff */
[----:B------:R-:W-:Y:S01]  /*b880*/  IADD3.X R4, R5, UR9, R8, P1, !PT ;  /* 0x0000000905047c10 */ /* 0x000fe20008ffe408 */
[----:B------:R-:W-:Y:S01]  /*b890*/  IMAD.MOV.U32 R5, RZ, RZ, R26 ;  /* 0x000000ffff057224 */ /* 0x000fe200078e001a */
[----:B0-----:R-:W-:-:S04]  /*b8a0*/  @P0 SHF.R.U32.HI R5, RZ, R7, R6 ;  /* 0x00000007ff050219 */ /* 0x001fc80000011606 */
[----:B------:R-:W-:Y:S01]  /*b8b0*/  SHF.R.S32.HI R6, RZ, 0x1f, R5 ;  /* 0x0000001fff067819 */ /* 0x000fe20000011405 */
[----:B------:R-:W-:-:S04]  /*b8c0*/  IMAD.WIDE.U32 R2, R5, UR4, R2 ;  /* 0x0000000405027c25 */ /* 0x000fc8000f8e0002 */
[----:B------:R-:W-:Y:S01]  /*b8d0*/  IMAD R6, R6, UR4, RZ ;  /* 0x0000000406067c24 */ /* 0x000fe2000f8e02ff */
[----:B------:R-:W-:Y:S02]  /*b8e0*/  ULDC UR4, c[0x0][0x2b8] ;  /* 0x0000ae0000047ab9 */ /* 0x000fe40000000800 */
[----:B------:R-:W-:Y:S01]  /*b8f0*/  ISETP.GE.AND P0, PT, R24, UR4, PT ;  /* 0x0000000418007c0c */ /* 0x000fe2000bf06270 */
[----:B------:R-:W-:Y:S01]  /*b900*/  IMAD R7, R5, UR5, R6 ;  /* 0x0000000505077c24 */ /* 0x000fe2000f8e0206 */
[----:B------:R-:W-:Y:S01]  /*b910*/  UMOV UR4, 0xffffffff ;  /* 0xffffffff00047882 */ /* 0x000fe20000000000 */
[----:B------:R-:W-:Y:S02]  /*b920*/  IMAD.MOV R5, RZ, RZ, -R5 ;  /* 0x000000ffff057224 */ /* 0x000fe400078e0a05 */
[----:B------:R-:W-:Y:S02]  /*b930*/  IMAD.IADD R3, R3, 0x1, R7 ;  /* 0x0000000103037824 */ /* 0x000fe400078e0207 */
[----:B------:R-:W-:-:S04]  /*b940*/  IMAD R26, R9, R5, R26 ;  /* 0x00000005091a7224 */ /* 0x000fc800078e021a */
[----:B------:R-:W-:Y:S01]  /*b950*/  IMAD.WIDE.U32 R2, R26, UR6, R2 ;  /* 0x000000061a027c25 */ /* 0x000fe2000f8e0002 */
[----:B------:R-:W-:-:S05]  /*b960*/  SHF.R.S32.HI R5, RZ, 0x1f, R26 ;  /* 0x0000001fff057819 */ /* 0x000fca000001141a */
[----:B------:R-:W-:-:S04]  /*b970*/  IMAD R5, R5, UR6, RZ ;  /* 0x0000000605057c24 */ /* 0x000fc8000f8e02ff */
[----:B------:R-:W-:Y:S01]  /*b980*/  IMAD R7, R26, UR7, R5 ;  /* 0x000000071a077c24 */ /* 0x000fe2000f8e0205 */
[----:B------:R-:W-:-:S04]  /*b990*/  IADD3 R5, P1, R2, UR8, RZ ;  /* 0x0000000802057c10 */ /* 0x000fc8000ff3e0ff */
[----:B------:R-:W-:Y:S01]  /*b9a0*/  IADD3.X R8, R3, UR9, R7, P1, !PT ;  /* 0x0000000903087c10 */ /* 0x000fe20008ffe407 */
[----:B------:R-:W-:Y:S08]  /*b9b0*/  BRA.DIV UR4, `(.L_x_13607) ;  /* 0x0000003204e47947 */ /* 0x000ff0000b800000 */
[----:B------:R-:W0:Y:S01]  /*b9c0*/  SHFL.IDX PT, R3, R0, RZ, 0x1c1f ;  /* 0x001c1fff00037589 */ /* 0x000e2200000e0000 */
[----:B------:R-:W-:Y:S01]  /*b9d0*/  ULDC UR4, c[0x0][0x288] ;  /* 0x0000a20000047ab9 */ /* 0x000fe20000000800 */
[----:B------:R-:W-:Y:S02]  /*b9e0*/  IMAD R7, R27, 0xc0, R29 ;  /* 0x000000c01b077824 */ /* 0x000fe400078e021d */
[----:B------:R-:W1:Y:S01]  /*b9f0*/  SHFL.IDX PT, R2, R4, RZ, 0x1c1f ;  /* 0x001c1fff04027589 */ /* 0x000e6200000e0000 */
[----:B------:R-:W-:Y:S02]  /*ba00*/  IMAD R6, R9, UR4, RZ ;  /* 0x0000000409067c24 */ /* 0x000fe4000f8e02ff */
[C---:B------:R-:W-:Y:S01]  /*ba10*/  IADD3 R10, R7.reuse, 0x20, RZ ;  /* 0x00000020070a7810 */ /* 0x040fe20007ffe0ff */
[----:B------:R-:W2:Y:S02]  /*ba20*/  SHFL.IDX PT, R11, R0, 0x1, 0x1c1f ;  /* 0x003c1f00000b7f89 */ /* 0x000ea400000e0000 */
[----:B------:R-:W-:-:S02]  /*ba30*/  ISETP.GE.AND P2, PT, R7, R6, PT ;  /* 0x000000060700720c */ /* 0x000fc40003f46270 */
[----:B------:R-:W3:Y:S04]  /*ba40*/  SHFL.IDX PT, R9, R4, 0x1, 0x1c1f ;  /* 0x003c1f0004097f89 */ /* 0x000ee800000e0000 */
[----:B------:R-:W4:Y:S04]  /*ba50*/  SHFL.IDX PT, R12, R0, 0x2, 0x1c1f ;  /* 0x005c1f00000c7f89 */ /* 0x000f2800000e0000 */
[----:B------:R-:W-:Y:S03]  /*ba60*/  SHFL.IDX PT, R0, R0, 0x3, 0x1c1f ;  /* 0x007c1f0000007f89 */ /* 0x000fe600000e0000 */
[----:B0-----:R-:W-:Y:S01]  /*ba70*/  @!P2 IADD3 R3, P1, R24, R3, RZ ;  /* 0x000000031803a210 */ /* 0x001fe20007f3e0ff */
[----:B------:R-:W-:Y:S04]  /*ba80*/  SHFL.IDX PT, R14, R5, RZ, 0x1c1f ;  /* 0x001c1fff050e7589 */ /* 0x000fe800000e0000 */
[----:B-1----:R-:W-:Y:S01]  /*ba90*/  @!P2 IMAD.X R2, RZ, RZ, R2, P1 ;  /* 0x000000ffff02a224 */ /* 0x002fe200008e0602 */
[----:B------:R-:W-:-:S02]  /*baa0*/  ISETP.GE.AND P1, PT, R10, R6, PT ;  /* 0x000000060a00720c */ /* 0x000fc40003f26270 */
[----:B------:R-:W0:Y:S02]  /*bab0*/  SHFL.IDX PT, R10, R4, 0x2, 0x1c1f ;  /* 0x005c1f00040a7f89 */ /* 0x000e2400000e0000 */
[-C--:B------:R-:W-:Y:S02]  /*bac0*/  @!P2 LOP3.LUT R3, R3, R2.reuse, RZ, 0x3c, !PT ;  /* 0x000000020303a212 */ /* 0x080fe400078e3cff */
[----:B------:R-:W1:Y:S02]  /*bad0*/  SHFL.IDX PT, R4, R4, 0x3, 0x1c1f ;  /* 0x007c1f0004047f89 */ /* 0x000e6400000e0000 */
[----:B------:R-:W-:-:S04]  /*bae0*/  @!P2 LOP3.LUT R2, R3, R2, RZ, 0x3c, !PT ;  /* 0x000000020302a212 */ /* 0x000fc800078e3cff */
[----:B------:R-:W-:-:S05]  /*baf0*/  @!P2 LOP3.LUT R3, R3, R2, RZ, 0x3c, !PT ;  /* 0x000000020303a212 */ /* 0x000fca00078e3cff */
[----:B------:R2:W-:Y:S02]  /*bb00*/  @!P2 LDGSTS.E.BYPASS.LTC128B.128 [R18+0xa200], desc[UR40][R2.64], !P0 ;  /* 0x0a2000000212afae */ /* 0x0005e4000c101d68 */
[----:B--2---:R-:W-:Y:S01]  /*bb10*/  @!P1 IADD3 R2, P2, R24, R11, RZ ;  /* 0x0000000b18029210 */ /* 0x004fe20007f5e0ff */
[C---:B------:R-:W-:Y:S02]  /*bb20*/  VIADD R3, R7.reuse, 0x40 ;  /* 0x0000004007037836 */ /* 0x040fe40000000000 */
[----:B------:R-:W-:Y:S02]  /*bb30*/  VIADD R11, R7, 0x80 ;  /* 0x00000080070b7836 */ /* 0x000fe40000000000 */
[----:B---3--:R-:W-:Y:S01]  /*bb40*/  @!P1 IMAD.X R9, RZ, RZ, R9, P2 ;  /* 0x000000ffff099224 */ /* 0x008fe200010e0609 */
[----:B------:R-:W-:-:S04]  /*bb50*/  ISETP.GE.AND P2, PT, R3, R6, PT ;  /* 0x000000060300720c */ /* 0x000fc80003f46270 */
[----:B------:R-:W-:Y:S01]  /*bb60*/  @!P1 MOV R3, R9 ;  /* 0x0000000900039202 */ /* 0x000fe20000000f00 */
[----:B------:R-:W-:-:S04]  /*bb70*/  VIADD R9, R7, 0x60 ;  /* 0x0000006007097836 */ /* 0x000fc80000000000 */
[----:B------:R4:W-:Y:S04]  /*bb80*/  @!P1 LDGSTS.E.BYPASS.LTC128B.128 [R18+0xaa00], desc[UR40][R2.64], !P0 ;  /* 0x0aa0000002129fae */ /* 0x0009e8000c101d68 */
[----:B----4-:R-:W-:-:S05]  /*bb90*/  @!P2 IADD3 R2, P1, R24, R12, RZ ;  /* 0x0000000c1802a210 */ /* 0x010fca0007f3e0ff */
[----:B0-----:R-:W-:Y:S01]  /*bba0*/  @!P2 IMAD.X R3, RZ, RZ, R10, P1 ;  /* 0x000000ffff03a224 */ /* 0x001fe200008e060a */
[----:B------:R-:W-:-:S04]  /*bbb0*/  ISETP.GE.AND P1, PT, R9, R6, PT ;  /* 0x000000060900720c */ /* 0x000fc80003f26270 */
[----:B------:R0:W-:Y:S09]  /*bbc0*/  @!P2 LDGSTS.E.BYPASS.LTC128B.128 [R18+0xb200], desc[UR40][R2.64], !P0 ;  /* 0x0b2000000212afae */ /* 0x0001f2000c101d68 */
[----:B------:R-:W-:Y:S01]  /*bbd0*/  @!P1 IADD3 R9, P2, R24, R0, RZ ;  /* 0x0000000018099210 */ /* 0x000fe20007f5e0ff */
[----:B0-----:R-:W0:Y:S03]  /*bbe0*/  SHFL.IDX PT, R2, R8, RZ, 0x1c1f ;  /* 0x001c1fff08027589 */ /* 0x001e2600000e0000 */
[----:B-1----:R-:W-:-:S02]  /*bbf0*/  @!P1 IADD3.X R3, RZ, R4, RZ, P2, !PT ;  /* 0x00000004ff039210 */ /* 0x002fc400017fe4ff */
[----:B------:R-:W-:Y:S01]  /*bc00*/  ISETP.GE.AND P2, PT, R11, R6, PT ;  /* 0x000000060b00720c */ /* 0x000fe20003f46270 */
[----:B------:R-:W1:-:S12]  /*bc10*/  SHFL.IDX PT, R8, R8, 0x1, 0x1c1f ;  /* 0x003c1f0008087f89 */ /* 0x000e5800000e0000 */
[----:B------:R-:W-:Y:S02]  /*bc20*/  @!P2 IADD3 R0, P3, R24, R14, RZ ;  /* 0x0000000e1800a210 */ /* 0x000fe40007f7e0ff */
[----:B------:R2:W3:Y:S03]  /*bc30*/  SHFL.IDX PT, R14, R5, 0x1, 0x1c1f ;  /* 0x003c1f00050e7f89 */ /* 0x0004e600000e0000 */
[----:B0-----:R-:W-:Y:S02]  /*bc40*/  @!P2 IMAD.X R17, RZ, RZ, R2, P3 ;  /* 0x000000ffff11a224 */ /* 0x001fe400018e0602 */
[----:B------:R-:W-:-:S05]  /*bc50*/  @!P1 IMAD.MOV.U32 R2, RZ, RZ, R9 ;  /* 0x000000ffff029224 */ /* 0x000fca00078e0009 */
[----:B------:R0:W-:Y:S02]  /*bc60*/  @!P1 LDGSTS.E.BYPASS.LTC128B.128 [R18+0xba00], desc[UR40][R2.64], !P0 ;  /* 0x0ba0000002129fae */ /* 0x0001e4000c101d68 */
[----:B0-----:R-:W-:Y:S01]  /*bc70*/  @!P2 IMAD.MOV.U32 R2, RZ, RZ, R0 ;  /* 0x000000ffff02a224 */ /* 0x001fe200078e0000 */
[----:B------:R-:W-:-:S05]  /*bc80*/  @!P2 MOV R3, R17 ;  /* 0x000000110003a202 */ /* 0x000fca0000000f00 */
[----:B-1-3--:R2:W-:Y:S02]  /*bc90*/  @!P2 LDGSTS.E.BYPASS.LTC128B.128 [R18+0xc200], desc[UR40][R2.64], !P0 ;  /* 0x0c2000000212afae */ /* 0x00a5e4000c101d68 */
.L_x_13686:
[----:B------:R-:W-:Y:S02]  /*bca0*/  VIADD R7, R7, 0xa0 ;  /* 0x000000a007077836 */ /* 0x000fe40000000000 */
[----:B--2---:R-:W-:-:S03]  /*bcb0*/  IMAD.MOV.U32 R5, RZ, RZ, 0x1 ;  /* 0x00000001ff057424 */ /* 0x004fc600078e00ff */
[----:B------:R-:W-:Y:S02]  /*bcc0*/  ISETP.GE.AND P1, PT, R7, R6, PT ;  /* 0x000000060700720c */ /* 0x000fe40003f26270 */
[----:B------:R-:W-:-:S11]  /*bcd0*/  SHF.L.U32 R5, R5, 0x1f, RZ ;  /* 0x0000001f05057819 */ /* 0x000fd600000006ff */
[----:B------:R-:W-:-:S05]  /*bce0*/  @!P1 IADD3 R2, P2, R24, R14, RZ ;  /* 0x0000000e18029210 */ /* 0x000fca0007f5e0ff */
        /* <DEDUP_REMOVED lines=12> */
.L_x_13687:
[----:B------:R-:W-:-:S04]  /*bdb0*/  UIADD3 UR4, UR48, -0x2, URZ ;  /* 0xfffffffe30047890 */ /* 0x000fc8000fffe03f */
[----:B------:R-:W-:-:S06]  /*bdc0*/  UISETP.GE.AND UP0, UPT, UR4, UR47, UPT ;  /* 0x0000002f0400728c */ /* 0x000fcc000bf06270 */
[----:B------:R-:W-:-:S13]  /*bdd0*/  PLOP3.LUT P0, PT, PT, PT, UP0, 0x80, 0x0 ;  /* 0x000000000000781c */ /* 0x000fda0003f0f008 */
[----:B------:R-:W-:Y:S05]  /*bde0*/  @!P0 BRA `(.L_x_13609) ;  /* 0x0000001400608947 */ /* 0x000fea0003800000 */
[----:B------:R-:W1:Y:S01]  /*bdf0*/  S2R R0, SR_TID.X ;  /* 0x0000000000007919 */ /* 0x000e620000002100 */
[----:B------:R-:W-:Y:S01]  /*be00*/  UIADD3 UR4, UR46, 0x1, URZ ;  /* 0x000000012e047890 */ /* 0x000fe2000fffe03f */
[----:B------:R-:W-:Y:S01]  /*be10*/  LOP3.LUT R3, RZ, UR43, RZ, 0x33, !PT ;  /* 0x0000002bff037c12 */ /* 0x000fe2000f8e33ff */
[----:B------:R-:W-:Y:S02]  /*be20*/  IMAD.MOV.U32 R24, RZ, RZ, 0x1 ;  /* 0x00000001ff187424 */ /* 0x000fe400078e00ff */
[----:B------:R-:W-:Y:S01]  /*be30*/  UIMAD UR4, UR4, UR38, URZ ;  /* 0x00000026040472a4 */ /* 0x000fe2000f8e023f */
[----:B------:R-:W-:Y:S01]  /*be40*/  IMAD.MOV.U32 R21, RZ, RZ, RZ ;  /* 0x000000ffff157224 */ /* 0x000fe200078e00ff */
[----:B-1----:R-:W-:-:S04]  /*be50*/  SHF.L.U32 R0, R0, 0x5, RZ ;  /* 0x0000000500007819 */ /* 0x002fc800000006ff */
[----:B------:R-:W-:-:S04]  /*be60*/  LOP3.LUT R0, R0, 0x60, RZ, 0xc0, !PT ;  /* 0x0000006000007812 */ /* 0x000fc800078ec0ff */
[----:B------:R-:W-:Y:S02]  /*be70*/  IADD3 R16, R0, R16, R29 ;  /* 0x0000001000107210 */ /* 0x000fe40007ffe01d */
[----:B------:R-:W-:-:S03]  /*be80*/  LOP3.LUT R0, RZ, UR4, RZ, 0x33, !PT ;  /* 0x00000004ff007c12 */ /* 0x000fc6000f8e33ff */
[----:B------:R-:W-:Y:S01]  /*be90*/  VIADD R16, R16, 0xfffffe20 ;  /* 0xfffffe2010107836 */ /* 0x000fe20000000000 */
[----:B------:R-:W-:-:S04]  /*bea0*/  VIMNMX R3, R0, R3, !PT ;  /* 0x0000000300037248 */ /* 0x000fc80007fe0100 */
[C---:B------:R-:W-:Y:S01]  /*beb0*/  IADD3 R2, -R3.reuse, -0x2, RZ ;  /* 0xfffffffe03027810 */ /* 0x040fe20007ffe1ff */
[----:B------:R-:W-:-:S04]  /*bec0*/  IMAD R0, R3, -0xa0, R16 ;  /* 0xffffff6003007824 */ /* 0x000fc800078e0210 */
[----:B------:R1:W-:Y:S03]  /*bed0*/  STL [R1+0xc], R2 ;  /* 0x00000c0201007387 */ /* 0x0003e60000100800 */
.L_x_13624:
[----:B--2---:R-:W2:Y:S01]  /*bee0*/  LDL R12, [R1+0x10] ;  /* 0x00001000010c7983 */ /* 0x004ea20000100800 */
[----:B-1----:R-:W1:Y:S03]  /*bef0*/  LDC R2, c[0x0][0x430] ;  /* 0x00010c00ff027b82 */ /* 0x002e660000000800 */
[----:B------:R-:W3:Y:S04]  /*bf00*/  LDL R8, [R1+0x1c] ;  /* 0x00001c0001087983 */ /* 0x000ee80000100800 */
[----:B------:R-:W4:Y:S01]  /*bf10*/  LDL R6, [R1+0x8] ;  /* 0x0000080001067983 */ /* 0x000f220000100800 */
[----:B------:R-:W-:Y:S01]  /*bf20*/  VIADD R10, R0, 0x80 ;  /* 0x00000080000a7836 */ /* 0x000fe20000000000 */
[----:B------:R-:W-:Y:S01]  /*bf30*/  MOV R11, R0 ;  /* 0x00000000000b7202 */ /* 0x000fe20000000f00 */
[----:B------:R-:W-:Y:S01]  /*bf40*/  ULDC.64 UR4, c[0x0][0x428] ;  /* 0x00010a0000047ab9 */ /* 0x000fe20000000a00 */
[----:B------:R-:W4:Y:S01]  /*bf50*/  LDL.LU R13, [R1+0xc] ;  /* 0x00000c00010d7983 */ /* 0x000f220000300800 */
[----:B-1----:R-:W-:-:S13]  /*bf60*/  ISETP.NE.AND P0, PT, R2, 0x1, PT ;  /* 0x000000010200780c */ /* 0x002fda0003f05270 */
[----:B------:R-:W1:Y:S08]  /*bf70*/  @P0 LDC R3, c[0x0][0x434] ;  /* 0x00010d00ff030b82 */ /* 0x000e700000000800 */
[----:B0-----:R-:W0:Y:S08]  /*bf80*/  @P0 LDC R5, c[0x0][0x438] ;  /* 0x00010e00ff050b82 */ /* 0x001e300000000800 */
[----:B------:R-:W0:Y:S08]  /*bf90*/  @P0 LDC R7, c[0x0][0x434] ;  /* 0x00010d00ff070b82 */ /* 0x000e300000000800 */
[----:B------:R-:W0:Y:S01]  /*bfa0*/  @P0 LDC R9, c[0x0][0x438] ;  /* 0x00010e00ff090b82 */ /* 0x000e220000000800 */
[----:B-1----:R-:W-:-:S05]  /*bfb0*/  @P0 IMAD.HI.U32 R2, R0, R3, RZ ;  /* 0x0000000300020227 */ /* 0x002fca00078e00ff */
[----:B0-----:R-:W-:Y:S01]  /*bfc0*/  @P0 SHF.R.U32.HI R11, RZ, R5, R2 ;  /* 0x00000005ff0b0219 */ /* 0x001fe20000011602 */
[----:B------:R-:W-:-:S03]  /*bfd0*/  @P0 IMAD.HI.U32 R2, R10, R7, RZ ;  /* 0x000000070a020227 */ /* 0x000fc600078e00ff */
[--C-:B------:R-:W-:Y:S01]  /*bfe0*/  SHF.R.S32.HI R5, RZ, 0x1f, R11.reuse ;  /* 0x0000001fff057819 */ /* 0x100fe2000001140b */
[----:B------:R-:W-:Y:S01]  /*bff0*/  IMAD.MOV.U32 R4, RZ, RZ, R11 ;  /* 0x000000ffff047224 */ /* 0x000fe200078e000b */
[----:B------:R-:W-:Y:S02]  /*c000*/  @P0 SHF.R.U32.HI R10, RZ, R9, R2 ;  /* 0x00000009ff0a0219 */ /* 0x000fe40000011602 */
[----:B--2---:R-:W-:Y:S01]  /*c010*/  ISETP.GT.U32.AND P1, PT, R12, 0x9f, PT ;  /* 0x0000009f0c00780c */ /* 0x004fe20003f24070 */
[----:B---3--:R-:W-:-:S04]  /*c020*/  IMAD R8, R8, UR4, RZ ;  /* 0x0000000408087c24 */ /* 0x008fc8000f8e02ff */
[C---:B----4-:R-:W-:Y:S02]  /*c030*/  IMAD R8, R6.reuse, UR5, R8 ;  /* 0x0000000506087c24 */ /* 0x050fe4000f8e0208 */
[----:B------:R-:W-:-:S06]  /*c040*/  IMAD.WIDE.U32 R4, R6, UR4, R4 ;  /* 0x0000000406047c25 */ /* 0x000fcc000f8e0004 */
[--C-:B------:R-:W-:Y:S01]  /*c050*/  @!P1 SHF.R.S32.HI R3, RZ, 0x1f, R10.reuse ;  /* 0x0000001fff039819 */ /* 0x100fe2000001140a */
[----:B------:R-:W-:Y:S01]  /*c060*/  @!P1 IMAD.MOV.U32 R2, RZ, RZ, R10 ;  /* 0x000000ffff029224 */ /* 0x000fe200078e000a */
[----:B------:R-:W-:-:S03]  /*c070*/  IADD3 R5, R8, R5, RZ ;  /* 0x0000000508057210 */ /* 0x000fc60007ffe0ff */
[----:B------:R-:W-:Y:S01]  /*c080*/  @!P1 IMAD.WIDE.U32 R2, R6, UR4, R2 ;  /* 0x0000000406029c25 */ /* 0x000fe2000f8e0002 */
[----:B------:R-:W-:Y:S02]  /*c090*/  ULDC.64 UR4, c[0x0][0x418] ;  /* 0x0001060000047ab9 */ /* 0x000fe40000000a00 */
[----:B------:R-:W-:-:S04]  /*c0a0*/  LEA R6, P0, R4, UR4, 0x2 ;  /* 0x0000000404067c11 */ /* 0x000fc8000f8010ff */
[----:B------:R-:W-:-:S05]  /*c0b0*/  LEA.HI.X R7, R4, UR5, R5, 0x2, P0 ;  /* 0x0000000504077c11 */ /* 0x000fca00080f1405 */
[----:B------:R-:W2:Y:S01]  /*c0c0*/  LDG.E R9, desc[UR40][R6.64] ;  /* 0x0000002806097981 */ /* 0x000ea2000c1e1900 */
[----:B------:R-:W-:Y:S01]  /*c0d0*/  @!P1 IMAD.IADD R3, R8, 0x1, R3 ;  /* 0x0000000108039824 */ /* 0x000fe200078e0203 */
[----:B------:R-:W-:Y:S01]  /*c0e0*/  @!P1 LEA R4, P0, R2, UR4, 0x2 ;  /* 0x0000000402049c11 */ /* 0x000fe2000f8010ff */
[----:B------:R-:W-:-:S03]  /*c0f0*/  IMAD.MOV.U32 R8, RZ, RZ, RZ ;  /* 0x000000ffff087224 */ /* 0x000fc600078e00ff */
[----:B------:R-:W-:Y:S01]  /*c100*/  @!P1 LEA.HI.X R5, R2, UR5, R3, 0x2, P0 ;  /* 0x0000000502059c11 */ /* 0x000fe200080f1403 */
[----:B------:R-:W-:-:S04]  /*c110*/  VIADD R2, R21, 0x1 ;  /* 0x0000000115027836 */ /* 0x000fc80000000000 */
[----:B-----5:R0:W5:Y:S01]  /*c120*/  @!P1 LDG.E R8, desc[UR40][R4.64] ;  /* 0x0000002804089981 */ /* 0x020162000c1e1900 */
[----:B------:R-:W-:Y:S01]  /*c130*/  ISETP.NE.AND P1, PT, R2, 0x2, PT ;  /* 0x000000020200780c */ /* 0x000fe20003f25270 */
[----:B------:R-:W-:-:S03]  /*c140*/  ULOP3.LUT UR6, UR42, 0x2, URZ, 0xfc, !UPT ;  /* 0x000000022a067892 */ /* 0x000fc6000f8efc3f */
[----:B------:R-:W-:Y:S02]  /*c150*/  SEL R3, RZ, 0x1, P1 ;  /* 0x00000001ff037807 */ /* 0x000fe40000800000 */
[----:B------:R-:W-:Y:S02]  /*c160*/  IADD3 R13, R13, -0x1, RZ ;  /* 0xffffffff0d0d7810 */ /* 0x000fe40007ffe0ff */
[----:B------:R-:W-:Y:S01]  /*c170*/  LOP3.LUT R3, R24, R3, RZ, 0x3c, !PT ;  /* 0x0000000318037212 */ /* 0x000fe200078e3cff */
[----:B------:R-:W-:Y:S02]  /*c180*/  IMAD.U32 R12, RZ, RZ, UR6 ;  /* 0x00000006ff0c7e24 */ /* 0x000fe4000f8e00ff */
[----:B------:R1:W-:Y:S04]  /*c190*/  STL [R1+0xc], R13 ;  /* 0x00000c0d01007387 */ /* 0x0003e80000100800 */
[----:B------:R1:W-:Y:S01]  /*c1a0*/  STL [R1+0x4], R3 ;  /* 0x0000040301007387 */ /* 0x0003e20000100800 */
[----:B------:R-:W-:-:S02]  /*c1b0*/  ISETP.NE.AND P2, PT, R12, 0x3, PT ;  /* 0x000000030c00780c */ /* 0x000fc40003f45270 */
[----:B------:R-:W-:Y:S02]  /*c1c0*/  ISETP.GT.AND P0, PT, R13, UR47, PT ;  /* 0x0000002f0d007c0c */ /* 0x000fe4000bf04270 */
[----:B0-----:R-:W-:Y:S02]  /*c1d0*/  SEL R4, R2, RZ, P1 ;  /* 0x000000ff02047207 */ /* 0x001fe40000800000 */
[----:B--2---:R-:W-:-:S07]  /*c1e0*/  SHF.R.S32.HI R28, RZ, 0x1f, R9 ;  /* 0x0000001fff1c7819 */ /* 0x004fce0000011409 */
[----:B-1----:R-:W-:Y:S05]  /*c1f0*/  @!P2 BRA `(.L_x_13610) ;  /* 0x000000000004a947 */ /* 0x002fea0003800000 */
[----:B------:R-:W-:Y:S01]  /*c200*/  BPT.TRAP 0x1 ;  /* 0x000000040000795c */ /* 0x000fe20000300000 */
.L_x_13610:
[----:B------:R-:W-:Y:S02]  /*c210*/  LEA R5, R4, UR44, 0x3 ;  /* 0x0000002c04057c11 */ /* 0x000fe4000f8e18ff */
[----:B------:R-:W-:-:S04]  /*c220*/  SHF.L.U32 R29, R3, 0x1f, RZ ;  /* 0x0000001f031d7819 */ /* 0x000fc800000006ff */
[----:B------:R-:W0:Y:S02]  /*c230*/  SYNCS.PHASECHK.TRANS64.TRYWAIT P1, [R5+URZ+0x12480], R29 ;  /* 0x0124801d050075a7 */ /* 0x000e24000802017f */
[----:B0-----:R-:W-:Y:S05]  /*c240*/  @!P1 BRA `(.L_x_13611) ;  /* 0x0000003000a89947 */ /* 0x001fea0003800000 */
.L_x_13688:
[----:B------:R-:W2:Y:S01]  /*c250*/  LDL R12, [R1+0x14] ;  /* 0x00001400010c7983 */ /* 0x000ea20000100800 */
[----:B------:R-:W-:Y:S01]  /*c260*/  ULDC UR4, c[0x0][0x430] ;  /* 0x00010c0000047ab9 */ /* 0x000fe20000000800 */
[----:B------:R-:W-:Y:S01]  /*c270*/  ULDC.64 UR6, c[0x0][0x328] ;  /* 0x0000ca0000067ab9 */ /* 0x000fe20000000a00 */
[----:B------:R-:W-:Y:S01]  /*c280*/  UIADD3 UR4, -UR4, URZ, URZ ;  /* 0x0000003f04047290 */ /* 0x000fe2000fffe13f */
[----:B------:R-:W1:Y:S01]  /*c290*/  S2R R14, SR_TID.X ;  /* 0x00000000000e7919 */ /* 0x000e620000002100 */
[----:B------:R-:W-:Y:S01]  /*c2a0*/  ULDC.64 UR8, c[0x0][0x338] ;  /* 0x0000ce0000087ab9 */ /* 0x000fe20000000a00 */
[----:B-----5:R-:W-:Y:S01]  /*c2b0*/  SHF.R.S32.HI R27, RZ, 0x1f, R8 ;  /* 0x0000001fff1b7819 */ /* 0x020fe20000011408 */
[----:B------:R-:W3:Y:S02]  /*c2c0*/  LDC R15, c[0x0][0x2f4] ;  /* 0x0000bd00ff0f7b82 */ /* 0x000ee40000000800 */
[--C-:B------:R-:W-:Y:S02]  /*c2d0*/  IMAD R16, R11, UR4, R0.reuse ;  /* 0x000000040b107c24 */ /* 0x100fe4000f8e0200 */
[----:B------:R-:W-:Y:S01]  /*c2e0*/  IMAD R10, R10, UR4, R0 ;  /* 0x000000040a0a7c24 */ /* 0x000fe2000f8e0200 */
[----:B------:R-:W-:Y:S01]  /*c2f0*/  ULDC.64 UR4, c[0x0][0x330] ;  /* 0x0000cc0000047ab9 */ /* 0x000fe20000000a00 */
[----:B------:R-:W-:Y:S01]  /*c300*/  IMAD.WIDE.U32 R2, R16, UR6, RZ ;  /* 0x0000000610027c25 */ /* 0x000fe2000f8e00ff */
[----:B------:R-:W-:-:S02]  /*c310*/  SHF.R.S32.HI R25, RZ, 0x1f, R16 ;  /* 0x0000001fff197819 */ /* 0x000fc40000011410 */
[----:B------:R-:W-:-:S03]  /*c320*/  IADD3 R10, R10, 0x80, RZ ;  /* 0x000000800a0a7810 */ /* 0x000fc60007ffe0ff */
[----:B------:R-:W-:Y:S01]  /*c330*/  IMAD R6, R25, UR6, RZ ;  /* 0x0000000619067c24 */ /* 0x000fe2000f8e02ff */
[----:B------:R-:W-:-:S03]  /*c340*/  SHF.R.S32.HI R26, RZ, 0x1f, R10 ;  /* 0x0000001fff1a7819 */ /* 0x000fc6000001140a */
[----:B------:R-:W-:Y:S02]  /*c350*/  IMAD R6, R16, UR7, R6 ;  /* 0x0000000710067c24 */ /* 0x000fe4000f8e0206 */
[----:B------:R-:W-:Y:S02]  /*c360*/  IMAD R11, R26, UR6, RZ ;  /* 0x000000061a0b7c24 */ /* 0x000fe4000f8e02ff */
[----:B------:R-:W-:Y:S02]  /*c370*/  IMAD.IADD R3, R3, 0x1, R6 ;  /* 0x0000000103037824 */ /* 0x000fe400078e0206 */
[----:B------:R-:W-:Y:S02]  /*c380*/  IMAD R6, R28, UR8, RZ ;  /* 0x000000081c067c24 */ /* 0x000fe4000f8e02ff */
[----:B------:R-:W-:-:S04]  /*c390*/  IMAD.WIDE.U32 R2, R9, UR8, R2 ;  /* 0x0000000809027c25 */ /* 0x000fc8000f8e0002 */
[----:B------:R-:W-:Y:S02]  /*c3a0*/  IMAD R6, R9, UR9, R6 ;  /* 0x0000000909067c24 */ /* 0x000fe4000f8e0206 */
[C---:B------:R-:W-:Y:S02]  /*c3b0*/  IMAD R11, R10.reuse, UR7, R11 ;  /* 0x000000070a0b7c24 */ /* 0x040fe4000f8e020b */
[----:B------:R-:W-:Y:S02]  /*c3c0*/  IMAD.IADD R7, R3, 0x1, R6 ;  /* 0x0000000103077824 */ /* 0x000fe400078e0206 */
[----:B------:R-:W-:Y:S02]  /*c3d0*/  IMAD.MOV.U32 R6, RZ, RZ, R2 ;  /* 0x000000ffff067224 */ /* 0x000fe400078e0002 */
[----:B------:R-:W-:-:S04]  /*c3e0*/  IMAD.WIDE.U32 R2, R10, UR6, RZ ;  /* 0x000000060a027c25 */ /* 0x000fc8000f8e00ff */
[----:B------:R-:W-:Y:S02]  /*c3f0*/  IMAD.IADD R3, R3, 0x1, R11 ;  /* 0x0000000103037824 */ /* 0x000fe400078e020b */
[----:B------:R-:W-:Y:S02]  /*c400*/  IMAD R11, R27, UR8, RZ ;  /* 0x000000081b0b7c24 */ /* 0x000fe4000f8e02ff */
[----:B------:R-:W-:-:S04]  /*c410*/  IMAD.WIDE.U32 R2, R8, UR8, R2 ;  /* 0x0000000808027c25 */ /* 0x000fc8000f8e0002 */
[----:B------:R-:W-:Y:S02]  /*c420*/  IMAD R11, R8, UR9, R11 ;  /* 0x00000009080b7c24 */ /* 0x000fe4000f8e020b */
[----:B-1----:R-:W-:Y:S02]  /*c430*/  IMAD.SHL.U32 R14, R14, 0x10, RZ ;  /* 0x000000100e0e7824 */ /* 0x002fe400078e00ff */
[----:B------:R-:W-:Y:S01]  /*c440*/  IMAD.IADD R3, R3, 0x1, R11 ;  /* 0x0000000103037824 */ /* 0x000fe200078e020b */
[----:B------:R-:W-:Y:S02]  /*c450*/  MOV R11, UR4 ;  /* 0x00000004000b7c02 */ /* 0x000fe40008000f00 */
[----:B------:R-:W-:-:S03]  /*c460*/  LOP3.LUT R14, R14, 0x30, RZ, 0xc0, !PT ;  /* 0x000000300e0e7812 */ /* 0x000fc600078ec0ff */
[C---:B------:R-:W-:Y:S01]  /*c470*/  IMAD.WIDE.U32 R2, R11.reuse, UR39, R2 ;  /* 0x000000270b027c25 */ /* 0x040fe2000f8e0002 */
[----:B---3--:R-:W-:Y:S02]  /*c480*/  ISETP.GE.AND P2, PT, R14, R15, PT ;  /* 0x0000000f0e00720c */ /* 0x008fe40003f46270 */
        /* <DEDUP_REMOVED lines=12> */
[----:B------:R-:W2:Y:S01]  /*c550*/  LDL R12, [R1] ;  /* 0x00000000010c7983 */ /* 0x000ea20000100800 */
[----:B------:R-:W1:Y:S03]  /*c560*/  S2R R11, SR_TID.X ;  /* 0x00000000000b7919 */ /* 0x000e660000002100 */
[----:B------:R-:W3:Y:S04]  /*c570*/  SHFL.IDX PT, R2, R7, RZ, 0x1c1f ;  /* 0x001c1fff07027589 */ /* 0x000ee800000e0000 */
[----:B------:R-:W4:Y:S04]  /*c580*/  SHFL.IDX PT, R3, R17, RZ, 0x1c1f ;  /* 0x001c1fff11037589 */ /* 0x000f2800000e0000 */
[----:B------:R-:W-:Y:S01]  /*c590*/  SHFL.IDX PT, R18, R18, RZ, 0x1c1f ;  /* 0x001c1fff12127589 */ /* 0x000fe200000e0000 */
[----:B-1----:R-:W-:-:S05]  /*c5a0*/  IMAD.SHL.U32 R11, R11, 0x10, RZ ;  /* 0x000000100b0b7824 */ /* 0x002fca00078e00ff */
[----:B------:R-:W-:-:S04]  /*c5b0*/  LOP3.LUT R11, R11, 0x30, RZ, 0xc0, !PT ;  /* 0x000000300b0b7812 */ /* 0x000fc800078ec0ff */
[----:B---3--:R-:W-:-:S04]  /*c5c0*/  IADD3 R2, P1, R11, R2, RZ ;  /* 0x000000020b027210 */ /* 0x008fc80007f3e0ff */
[----:B----4-:R-:W-:Y:S01]  /*c5d0*/  IADD3.X R3, RZ, R3, RZ, P1, !PT ;  /* 0x00000003ff037210 */ /* 0x010fe20000ffe4ff */
[----:B--2---:R-:W-:-:S05]  /*c5e0*/  IMAD R6, R4, 0x2800, R12 ;  /* 0x0000280004067824 */ /* 0x004fca00078e020c */
[----:B------:R1:W-:Y:S04]  /*c5f0*/  LDGSTS.E.BYPASS.LTC128B.128 [R6+0x5200], desc[UR40][R2.64], !P2 ;  /* 0x0520000002067fae */ /* 0x0003e8000d101d68 */
[----:B-1----:R-:W1:Y:S04]  /*c600*/  SHFL.IDX PT, R2, R7, 0x1, 0x1c1f ;  /* 0x003c1f0007027f89 */ /* 0x002e6800000e0000 */
[----:B------:R-:W2:Y:S01]  /*c610*/  SHFL.IDX PT, R3, R17, 0x1, 0x1c1f ;  /* 0x003c1f0011037f89 */ /* 0x000ea200000e0000 */
[----:B-1----:R-:W-:-:S05]  /*c620*/  IADD3 R2, P1, R11, R2, RZ ;  /* 0x000000020b027210 */ /* 0x002fca0007f3e0ff */
[----:B--2---:R-:W-:-:S05]  /*c630*/  IMAD.X R3, RZ, RZ, R3, P1 ;  /* 0x000000ffff037224 */ /* 0x004fca00008e0603 */
[----:B------:R1:W-:Y:S04]  /*c640*/  LDGSTS.E.BYPASS.LTC128B.128 [R6+0x5a00], desc[UR40][R2.64], !P2 ;  /* 0x05a0000002067fae */ /* 0x0003e8000d101d68 */
[----:B-1----:R-:W1:Y:S04]  /*c650*/  SHFL.IDX PT, R2, R7, 0x2, 0x1c1f ;  /* 0x005c1f0007027f89 */ /* 0x002e6800000e0000 */
[----:B------:R-:W2:Y:S04]  /*c660*/  SHFL.IDX PT, R3, R17, 0x2, 0x1c1f ;  /* 0x005c1f0011037f89 */ /* 0x000ea800000e0000 */
[----:B------:R-:W-:Y:S01]  /*c670*/  SHFL.IDX PT, R17, R17, 0x3, 0x1c1f ;  /* 0x007c1f0011117f89 */ /* 0x000fe200000e0000 */
[----:B-1----:R-:W-:-:S05]  /*c680*/  IADD3 R2, P1, R11, R2, RZ ;  /* 0x000000020b027210 */ /* 0x002fca0007f3e0ff */
[----:B--2---:R-:W-:-:S05]  /*c690*/  IMAD.X R3, RZ, RZ, R3, P1 ;  /* 0x000000ffff037224 */ /* 0x004fca00008e0603 */
[----:B------:R1:W-:Y:S04]  /*c6a0*/  LDGSTS.E.BYPASS.LTC128B.128 [R6+0x6200], desc[UR40][R2.64], !P2 ;  /* 0x0620000002067fae */ /* 0x0003e8000d101d68 */
[----:B-1----:R-:W1:Y:S02]  /*c6b0*/  SHFL.IDX PT, R2, R7, 0x3, 0x1c1f ;  /* 0x007c1f0007027f89 */ /* 0x002e6400000e0000 */
[----:B-1----:R-:W-:-:S05]  /*c6c0*/  IADD3 R2, P1, R11, R2, RZ ;  /* 0x000000020b027210 */ /* 0x002fca0007f3e0ff */
[----:B------:R-:W-:-:S05]  /*c6d0*/  IMAD.X R3, RZ, RZ, R17, P1 ;  /* 0x000000ffff037224 */ /* 0x000fca00008e0611 */
[----:B------:R1:W-:Y:S04]  /*c6e0*/  LDGSTS.E.BYPASS.LTC128B.128 [R6+0x6a00], desc[UR40][R2.64], !P2 ;  /* 0x06a0000002067fae */ /* 0x0003e8000d101d68 */
[----:B-1----:R1:W2:Y:S02]  /*c6f0*/  SHFL.IDX PT, R2, R20, RZ, 0x1c1f ;  /* 0x001c1fff14027589 */ /* 0x0022a400000e0000 */
.L_x_13700:
[----:B------:R-:W3:Y:S01]  /*c700*/  S2R R3, SR_TID.X ;  /* 0x0000000000037919 */ /* 0x000ee20000002100 */
[----:B------:R-:W-:Y:S02]  /*c710*/  R2UR UR4, R5 ;  /* 0x00000000050472ca */ /* 0x000fe400000e0000 */
[----:B---3--:R-:W-:-:S04]  /*c720*/  SHF.L.U32 R3, R3, 0x4, RZ ;  /* 0x0000000403037819 */ /* 0x008fc800000006ff */
[----:B------:R-:W-:-:S04]  /*c730*/  LOP3.LUT R3, R3, 0x30, RZ, 0xc0, !PT ;  /* 0x0000003003037812 */ /* 0x000fc800078ec0ff */
[----:B--2---:R-:W-:-:S05]  /*c740*/  IADD3 R2, P1, R3, R2, RZ ;  /* 0x0000000203027210 */ /* 0x004fca0007f3e0ff */
        /* <DEDUP_REMOVED lines=14> */
.L_x_13613:
[----:B------:R2:W-:Y:S01]  /*c830*/  SYNCS.ARRIVE.TRANS64.A1T0 RZ, [R5+URZ+0x12470], RZ ;  /* 0x012470ff05ff79a7 */ /* 0x0005e2000810003f */
[----:B------:R-:W-:Y:S05]  /*c840*/  @!P2 BRA `(.L_x_13614) ;  /* 0x000000000004a947 */ /* 0x000fea0003800000 */
[----:B------:R-:W-:Y:S01]  /*c850*/  BPT.TRAP 0x1 ;  /* 0x000000040000795c */ /* 0x000fe20000300000 */
.L_x_13614:
[----:B------:R-:W3:Y:S02]  /*c860*/  SYNCS.PHASECHK.TRANS64.TRYWAIT P1, [R5+URZ+0x12440], R29 ;  /* 0x0124401d050075a7 */ /* 0x000ee4000802017f */
[----:B---3--:R-:W-:Y:S05]  /*c870*/  @!P1 BRA `(.L_x_13615) ;  /* 0x0000003000d09947 */ /* 0x008fea0003800000 */
.L_x_13701:
[----:B------:R-:W4:Y:S01]  /*c880*/  LDL R11, [R1+0x14] ;  /* 0x00001400010b7983 */ /* 0x000f220000100800 */
[----:B------:R-:W-:Y:S01]  /*c890*/  ULDC.64 UR4, c[0x0][0x300] ;  /* 0x0000c00000047ab9 */ /* 0x000fe20000000a00 */
[----:B------:R-:W-:Y:S01]  /*c8a0*/  ULDC.64 UR6, c[0x0][0x310] ;  /* 0x0000c40000067ab9 */ /* 0x000fe20000000a00 */
[----:B------:R-:W-:Y:S01]  /*c8b0*/  IMAD R6, R25, UR4, RZ ;  /* 0x0000000419067c24 */ /* 0x000fe2000f8e02ff */
[----:B------:R-:W5:Y:S01]  /*c8c0*/  S2R R17, SR_TID.X ;  /* 0x0000000000117919 */ /* 0x000f620000002100 */
        /* <DEDUP_REMOVED lines=16> */
[----:B------:R-:W-:Y:S01]  /*c9d0*/  MOV R8, UR4 ;  /* 0x0000000400087c02 */ /* 0x000fe20008000f00 */
[----:B-----5:R-:W-:Y:S02]  /*c9e0*/  IMAD.SHL.U32 R17, R17, 0x10, RZ ;  /* 0x0000001011117824 */ /* 0x020fe400078e00ff */
[----:B------:R-:W-:Y:S02]  /*c9f0*/  IMAD.IADD R3, R3, 0x1, R27 ;  /* 0x0000000103037824 */ /* 0x000fe400078e021b */
[----:B------:R-:W-:Y:S01]  /*ca00*/  IMAD.WIDE.U32 R6, R8, UR39, R6 ;  /* 0x0000002708067c25 */ /* 0x000fe2000f8e0006 */
[----:B------:R-:W-:-:S03]  /*ca10*/  LOP3.LUT R17, R17, 0x30, RZ, 0xc0, !PT ;  /* 0x0000003011117812 */ /* 0x000fc600078ec0ff */
[----:B------:R-:W-:Y:S01]  /*ca20*/  IMAD.WIDE.U32 R2, R8, UR39, R2 ;  /* 0x0000002708027c25 */ /* 0x000fe2000f8e0002 */
[----:B----4-:R-:W-:Y:S02]  /*ca30*/  R2UR UR6, R11 ;  /* 0x000000000b0672ca */ /* 0x010fe400000e0000 */
[----:B------:R-:W4:Y:S11]  /*ca40*/  LDC R11, c[0x0][0x2f4] ;  /* 0x0000bd00ff0b7b82 */ /* 0x000f360000000800 */
[----:B------:R-:W-:-:S03]  /*ca50*/  UIMAD UR4, UR6, UR4, URZ ;  /* 0x00000004060472a4 */ /* 0x000fc6000f8e023f */
[----:B------:R-:W-:Y:S01]  /*ca60*/  ULDC.64 UR6, c[0x0][0x2e8] ;  /* 0x0000ba0000067ab9 */ /* 0x000fe20000000a00 */
[----:B------:R-:W-:Y:S01]  /*ca70*/  UIMAD UR4, UR39, UR5, UR4 ;  /* 0x00000005270472a4 */ /* 0x000fe2000f8e0204 */
[----:B------:R-:W-:Y:S01]  /*ca80*/  IMAD.U32 R8, RZ, RZ, UR7 ;  /* 0x00000007ff087e24 */ /* 0x000fe2000f8e00ff */
[----:B------:R-:W-:-:S04]  /*ca90*/  IADD3 R9, P1, R6, UR6, RZ ;  /* 0x0000000606097c10 */ /* 0x000fc8000ff3e0ff */
[----:B------:R-:W-:Y:S02]  /*caa0*/  IADD3.X R10, R8, UR4, R7, P1, !PT ;  /* 0x00000004080a7c10 */ /* 0x000fe40008ffe407 */
[----:B------:R-:W-:Y:S02]  /*cab0*/  IADD3 R6, P1, R2, UR6, RZ ;  /* 0x0000000602067c10 */ /* 0x000fe4000ff3e0ff */
[----:B----4-:R-:W-:Y:S02]  /*cac0*/  ISETP.GE.AND P2, PT, R17, R11, PT ;  /* 0x0000000b1100720c */ /* 0x010fe40003f46270 */
[----:B------:R-:W-:Y:S01]  /*cad0*/  IADD3.X R8, R8, UR4, R3, P1, !PT ;  /* 0x0000000408087c10 */ /* 0x000fe20008ffe403 */
[----:B------:R-:W-:-:S03]  /*cae0*/  UMOV UR4, 0xffffffff ;  /* 0xffffffff00047882 */ /* 0x000fc60000000000 */
[----:B------:R-:W-:Y:S07]  /*caf0*/  BRA.DIV UR4, `(.L_x_13616) ;  /* 0x0000003204447947 */ /* 0x000fee000b800000 */
[----:B------:R-:W4:Y:S04]  /*cb00*/  LDL R11, [R1+0x18] ;  /* 0x00001800010b7983 */ /* 0x000f280000100800 */
[----:B------:R-:W5:Y:S04]  /*cb10*/  SHFL.IDX PT, R14, R9, RZ, 0x1c1f ;  /* 0x001c1fff090e7589 */ /* 0x000f6800000e0000 */
[----:B------:R-:W0:Y:S04]  /*cb20*/  SHFL.IDX PT, R3, R10, RZ, 0x1c1f ;  /* 0x001c1fff0a037589 */ /* 0x000e2800000e0000 */
[----:B------:R-:W-:Y:S01]  /*cb30*/  SHFL.IDX PT, R8, R8, RZ, 0x1c1f ;  /* 0x001c1fff08087589 */ /* 0x000fe200000e0000 */
[----:B-----5:R-:W-:-:S03]  /*cb40*/  IADD3 R2, P1, R17, R14, RZ ;  /* 0x0000000e11027210 */ /* 0x020fc60007f3e0ff */
[----:B------:R-:W-:Y:S01]  /*cb50*/  SHFL.IDX PT, R14, R6, RZ, 0x1c1f ;  /* 0x001c1fff060e7589 */ /* 0x000fe200000e0000 */
[----:B0-----:R-:W-:Y:S01]  /*cb60*/  IADD3.X R3, RZ, R3, RZ, P1, !PT ;  /* 0x00000003ff037210 */ /* 0x001fe20000ffe4ff */
[----:B----4-:R-:W-:-:S04]  /*cb70*/  IMAD R7, R4, 0x2800, R11 ;  /* 0x0000280004077824 */ /* 0x010fc800078e020b */
[----:B------:R-:W-:-:S05]  /*cb80*/  VIADD R7, R7, UR44 ;  /* 0x0000002c07077c36 */ /* 0x000fca0008000000 */
[----:B------:R0:W-:Y:S04]  /*cb90*/  LDGSTS.E.BYPASS.LTC128B.128 [R7+0xd200], desc[UR40][R2.64], !P2 ;  /* 0x0d20000002077fae */ /* 0x0001e8000d101d68 */
[----:B0-----:R-:W0:Y:S04]  /*cba0*/  SHFL.IDX PT, R2, R9, 0x1, 0x1c1f ;  /* 0x003c1f0009027f89 */ /* 0x001e2800000e0000 */
[----:B------:R-:W4:Y:S01]  /*cbb0*/  SHFL.IDX PT, R3, R10, 0x1, 0x1c1f ;  /* 0x003c1f000a037f89 */ /* 0x000f2200000e0000 */
[----:B0-----:R-:W-:-:S05]  /*cbc0*/  IADD3 R2, P1, R17, R2, RZ ;  /* 0x0000000211027210 */ /* 0x001fca0007f3e0ff */
[----:B----4-:R-:W-:-:S05]  /*cbd0*/  IMAD.X R3, RZ, RZ, R3, P1 ;  /* 0x000000ffff037224 */ /* 0x010fca00008e0603 */
[----:B------:R0:W-:Y:S04]  /*cbe0*/  LDGSTS.E.BYPASS.LTC128B.128 [R7+0xda00], desc[UR40][R2.64], !P2 ;  /* 0x0da0000002077fae */ /* 0x0001e8000d101d68 */
[----:B0-----:R-:W0:Y:S04]  /*cbf0*/  SHFL.IDX PT, R2, R9, 0x2, 0x1c1f ;  /* 0x005c1f0009027f89 */ /* 0x001e2800000e0000 */
[----:B------:R-:W4:Y:S04]  /*cc00*/  SHFL.IDX PT, R3, R10, 0x2, 0x1c1f ;  /* 0x005c1f000a037f89 */ /* 0x000f2800000e0000 */
[----:B------:R-:W5:Y:S04]  /*cc10*/  SHFL.IDX PT, R9, R9, 0x3, 0x1c1f ;  /* 0x007c1f0009097f89 */ /* 0x000f6800000e0000 */
[----:B------:R-:W1:Y:S01]  /*cc20*/  SHFL.IDX PT, R10, R10, 0x3, 0x1c1f ;  /* 0x007c1f000a0a7f89 */ /* 0x000e6200000e0000 */
[----:B0-----:R-:W-:-:S04]  /*cc30*/  IADD3 R2, P1, R17, R2, RZ ;  /* 0x0000000211027210 */ /* 0x001fc80007f3e0ff */
[----:B----4-:R-:W-:-:S05]  /*cc40*/  IADD3.X R3, RZ, R3, RZ, P1, !PT ;  /* 0x00000003ff037210 */ /* 0x010fca0000ffe4ff */
[----:B------:R5:W-:Y:S02]  /*cc50*/  LDGSTS.E.BYPASS.LTC128B.128 [R7+0xe200], desc[UR40][R2.64], !P2 ;  /* 0x0e20000002077fae */ /* 0x000be4000d101d68 */
[----:B-----5:R-:W-:-:S05]  /*cc60*/  IADD3 R2, P1, R17, R9, RZ ;  /* 0x0000000911027210 */ /* 0x020fca0007f3e0ff */
[----:B-1----:R-:W-:-:S05]  /*cc70*/  IMAD.X R3, RZ, RZ, R10, P1 ;  /* 0x000000ffff037224 */ /* 0x002fca00008e060a */
[----:B------:R0:W-:Y:S03]  /*cc80*/  LDGSTS.E.BYPASS.LTC128B.128 [R7+0xea00], desc[UR40][R2.64], !P2 ;  /* 0x0ea0000002077fae */ /* 0x0001e6000d101d68 */
.L_x_13713:
[----:B------:R-:W-:Y:S02]  /*cc90*/  R2UR UR4, R5 ;  /* 0x00000000050472ca */ /* 0x000fe400000e0000 */
[----:B0-----:R-:W-:-:S05]  /*cca0*/  IADD3 R2, P1, R17, R14, RZ ;  /* 0x0000000e11027210 */ /* 0x001fca0007f3e0ff */
        /* <DEDUP_REMOVED lines=12> */
[----:B0-----:R-:W-:Y:S05]  /*cd70*/  @!P2 BRA `(.L_x_13617) ;  /* 0x000000000004a947 */ /* 0x001fea0003800000 */
[----:B------:R-:W-:Y:S01]  /*cd80*/  BPT.TRAP 0x1 ;  /* 0x000000040000795c */ /* 0x000fe20000300000 */
.L_x_13617:
[----:B------:R-:W-:Y:S01]  /*cd90*/  IMAD.U32 R2, RZ, RZ, UR42 ;  /* 0x0000002aff027e24 */ /* 0x000fe2000f8e00ff */
[----:B------:R0:W-:Y:S04]  /*cda0*/  SYNCS.ARRIVE.TRANS64.A1T0 RZ, [R5+URZ+0x12430], RZ ;  /* 0x012430ff05ff79a7 */ /* 0x0001e8000810003f */
[----:B------:R-:W-:-:S04]  /*cdb0*/  LOP3.LUT R2, R2, 0x1, RZ, 0xfc, !PT ;  /* 0x0000000102027812 */ /* 0x000fc800078efcff */
[----:B------:R-:W-:-:S13]  /*cdc0*/  ISETP.NE.AND P1, PT, R2, 0x3, PT ;  /* 0x000000030200780c */ /* 0x000fda0003f25270 */
[----:B0-----:R-:W-:Y:S05]  /*cdd0*/  @!P1 BRA `(.L_x_13618) ;  /* 0x0000000000049947 */ /* 0x001fea0003800000 */
[----:B------:R-:W-:Y:S01]  /*cde0*/  BPT.TRAP 0x1 ;  /* 0x000000040000795c */ /* 0x000fe20000300000 */
.L_x_13618:
[----:B------:R-:W-:Y:S02]  /*cdf0*/  LOP3.LUT R2, R24, 0x1, RZ, 0x3c, !PT ;  /* 0x0000000118027812 */ /* 0x000fe400078e3cff */
[----:B------:R-:W-:Y:S02]  /*ce00*/  LEA R3, R21, UR44, 0x3 ;  /* 0x0000002c15037c11 */ /* 0x000fe4000f8e18ff */
[----:B------:R-:W-:-:S04]  /*ce10*/  SHF.L.U32 R2, R2, 0x1f, RZ ;  /* 0x0000001f02027819 */ /* 0x000fc800000006ff */
[----:B------:R-:W0:Y:S02]  /*ce20*/  SYNCS.PHASECHK.TRANS64.TRYWAIT P2, [R3+URZ+0x12470], R2 ;  /* 0x01247002030075a7 */ /* 0x000e24000804017f */
[----:B0-----:R-:W-:Y:S05]  /*ce30*/  @!P2 BRA `(.L_x_13619) ;  /* 0x0000003000d4a947 */ /* 0x001fea0003800000 */
.L_x_13714:
[----:B------:R-:W-:-:S06]  /*ce40*/  ULOP3.LUT UR4, UR42, 0x2, URZ, 0xfc, !UPT ;  /* 0x000000022a047892 */ /* 0x000fcc000f8efc3f */
[----:B--23--:R-:W-:-:S05]  /*ce50*/  IMAD.U32 R5, RZ, RZ, UR4 ;  /* 0x00000004ff057e24 */ /* 0x00cfca000f8e00ff */
[----:B------:R-:W-:-:S13]  /*ce60*/  ISETP.NE.AND P2, PT, R5, 0x3, PT ;  /* 0x000000030500780c */ /* 0x000fda0003f45270 */
[----:B------:R-:W-:Y:S05]  /*ce70*/  @!P2 BRA `(.L_x_13620) ;  /* 0x000000000004a947 */ /* 0x000fea0003800000 */
[----:B------:R-:W-:Y:S01]  /*ce80*/  BPT.TRAP 0x1 ;  /* 0x000000040000795c */ /* 0x000fe20000300000 */
.L_x_13620:
[----:B------:R-:W-:Y:S01]  /*ce90*/  SHF.L.U32 R6, R24, 0x1f, RZ ;  /* 0x0000001f18067819 */ /* 0x000fe200000006ff */
[----:B0-----:R-:W-:-:S03]  /*cea0*/  IMAD R2, R21, 0x2800, RZ ;  /* 0x0000280015027824 */ /* 0x001fc600078e02ff */
[----:B------:R-:W0:Y:S02]  /*ceb0*/  SYNCS.PHASECHK.TRANS64.TRYWAIT P2, [R3+URZ+0x12460], R6 ;  /* 0x01246006030075a7 */ /* 0x000e24000804017f */
[----:B0-----:R-:W-:Y:S05]  /*cec0*/  @!P2 BRA `(.L_x_13621) ;  /* 0x0000003000c4a947 */ /* 0x001fea0003800000 */
.L_x_13715:
[C---:B0-----:R-:W-:Y:S01]  /*ced0*/  LOP3.LUT R6, R2.reuse, R22, RZ, 0xfc, !PT ;  /* 0x0000001602067212 */ /* 0x041fe200078efcff */
[----:B------:R-:W-:Y:S05]  /*cee0*/  WARPSYNC.ALL ;  /* 0x0000000000007948 */ /* 0x000fea0003800000 */
[----:B------:R0:W1:Y:S01]  /*cef0*/  LDSM.16.MT88.4 R8, [R6+UR44+0x5200] ;  /* 0x0052002c0608783b */ /* 0x0000620008004200 */
[----:B------:R-:W-:Y:S01]  /*cf00*/  VIADD R5, R2, 0x800 ;  /* 0x0000080002057836 */ /* 0x000fe20000000000 */
[----:B------:R-:W-:-:S04]  /*cf10*/  ULOP3.LUT UR4, UR42, 0x2, URZ, 0xfc, !UPT ;  /* 0x000000022a047892 */ /* 0x000fc8000f8efc3f */
[C---:B------:R-:W-:Y:S02]  /*cf20*/  LOP3.LUT R16, R5.reuse, R22, RZ, 0xfc, !PT ;  /* 0x0000001605107212 */ /* 0x040fe400078efcff */
[----:B0-----:R-:W-:Y:S01]  /*cf30*/  LOP3.LUT R6, R5, R19, RZ, 0xfc, !PT ;  /* 0x0000001305067212 */ /* 0x001fe200078efcff */
[----:B------:R-:W-:Y:S01]  /*cf40*/  IMAD.U32 R17, RZ, RZ, UR4 ;  /* 0x00000004ff117e24 */ /* 0x000fe2000f8e00ff */
[----:B------:R-:W-:-:S03]  /*cf50*/  IADD3 R5, R2, 0x1000, RZ ;  /* 0x0000100002057810 */ /* 0x000fc60007ffe0ff */
[----:B------:R-:W-:Y:S01]  /*cf60*/  IMAD.IADD R6, R23, 0x1, R6 ;  /* 0x0000000117067824 */ /* 0x000fe200078e0206 */
[----:B------:R-:W-:Y:S02]  /*cf70*/  ISETP.NE.AND P2, PT, R17, 0x3, PT ;  /* 0x000000031100780c */ /* 0x000fe40003f45270 */
[C-C-:B-1----:R-:W-:Y:S02]  /*cf80*/  PRMT R12, R8.reuse, 0x6420, R9.reuse ;  /* 0x00006420080c7816 */ /* 0x142fe40000000009 */
[----:B------:R-:W-:Y:S02]  /*cf90*/  PRMT R13, R8, 0x7531, R9 ;  /* 0x00007531080d7816 */ /* 0x000fe40000000009 */
[----:B------:R-:W-:Y:S02]  /*cfa0*/  LOP3.LUT R8, R2, R19, RZ, 0xfc, !PT ;  /* 0x0000001302087212 */ /* 0x000fe400078efcff */
[C-C-:B------:R-:W-:Y:S02]  /*cfb0*/  PRMT R14, R10.reuse, 0x6420, R11.reuse ;  /* 0x000064200a0e7816 */ /* 0x140fe4000000000b */
[----:B------:R-:W-:-:S02]  /*cfc0*/  PRMT R15, R10, 0x7531, R11 ;  /* 0x000075310a0f7816 */ /* 0x000fc4000000000b */
[----:B------:R-:W-:-:S05]  /*cfd0*/  IADD3 R7, R23, R8, RZ ;  /* 0x0000000817077210 */ /* 0x000fca0007ffe0ff */
[----:B------:R0:W-:Y:S04]  /*cfe0*/  STSM.16.M88.4 [R7], R12 ;  /* 0x0000000c07007844 */ /* 0x0001e80000000200 */
[----:B------:R-:W1:Y:S01]  /*cff0*/  LDSM.16.MT88.4 R8, [R16+UR44+0x5200] ;  /* 0x0052002c1008783b */ /* 0x000e620008004200 */
[----:B0-----:R-:W-:Y:S02]  /*d000*/  LOP3.LUT R7, R5, R22, RZ, 0xfc, !PT ;  /* 0x0000001605077212 */ /* 0x001fe400078efcff */
        /* <DEDUP_REMOVED lines=8> */
[----:B------:R-:W-:Y:S01]  /*d090*/  LOP3.LUT R8, R5, R19, RZ, 0xfc, !PT ;  /* 0x0000001305087212 */ /* 0x000fe200078efcff */
[----:B------:R-:W-:Y:S01]  /*d0a0*/  VIADD R5, R2, 0x1800 ;  /* 0x0000180002057836 */ /* 0x000fe20000000000 */
[--C-:B------:R-:W-:Y:S01]  /*d0b0*/  PRMT R14, R10, 0x6420, R11.reuse ;  /* 0x000064200a0e7816 */ /* 0x100fe2000000000b */
[----:B------:R-:W-:Y:S01]  /*d0c0*/  VIADD R2, R2, 0x2000 ;  /* 0x0000200002027836 */ /* 0x000fe20000000000 */
        /* <DEDUP_REMOVED lines=9> */
[C---:B------:R-:W-:Y:S02]  /*d160*/  IADD3 R5, R23.reuse, R8, RZ ;  /* 0x0000000817057210 */ /* 0x040fe40007ffe0ff */
[----:B------:R-:W-:Y:S02]  /*d170*/  PRMT R15, R10, 0x7531, R11 ;  /* 0x000075310a0f7816 */ /* 0x000fe4000000000b */
[C---:B------:R-:W-:Y:S02]  /*d180*/  LOP3.LUT R8, R2.reuse, R22, RZ, 0xfc, !PT ;  /* 0x0000001602087212 */ /* 0x040fe400078efcff */
[----:B------:R-:W-:Y:S01]  /*d190*/  LOP3.LUT R2, R2, R19, RZ, 0xfc, !PT ;  /* 0x0000001302027212 */ /* 0x000fe200078efcff */
[----:B------:R-:W-:Y:S03]  /*d1a0*/  STSM.16.M88.4 [R5], R12 ;  /* 0x0000000c05007844 */ /* 0x000fe60000000200 */
[----:B------:R-:W-:Y:S01]  /*d1b0*/  IADD3 R2, R23, R2, RZ ;  /* 0x0000000217027210 */ /* 0x000fe20007ffe0ff */
[----:B------:R-:W0:Y:S02]  /*d1c0*/  LDSM.16.MT88.4 R8, [R8+UR44+0x5200] ;  /* 0x0052002c0808783b */ /* 0x000e240008004200 */
        /* <DEDUP_REMOVED lines=13> */
.L_x_13622:
[----:B-1----:R1:W-:Y:S01]  /*d2a0*/  SYNCS.ARRIVE.TRANS64.A1T0 RZ, [R3+URZ+0x12450], RZ ;  /* 0x012450ff03ff79a7 */ /* 0x0023e2000810003f */
[----:B------:R-:W-:Y:S06]  /*d2b0*/  BAR.SYNC.DEFER_BLOCKING 0x2, 0x80 ;  /* 0x0082000000007b1d */ /* 0x000fec0000010000 */
[----:B------:R-:W-:Y:S05]  /*d2c0*/  @!P1 BRA `(.L_x_13623) ;  /* 0x0000000000049947 */ /* 0x000fea0003800000 */
[----:B------:R-:W-:Y:S01]  /*d2d0*/  BPT.TRAP 0x1 ;  /* 0x000000040000795c */ /* 0x000fe20000300000 */
.L_x_13623:
[----:B------:R2:W5:Y:S01]  /*d2e0*/  LDL R24, [R1+0x4] ;  /* 0x0000040001187983 */ /* 0x0005620000100800 */
[----:B-1----:R-:W-:Y:S01]  /*d2f0*/  VIADD R3, R3, 0x12480 ;  /* 0x0001248003037836 */ /* 0x002fe20000000000 */
[----:B------:R-:W-:Y:S01]  /*d300*/  MOV R21, R4 ;  /* 0x0000000400157202 */ /* 0x000fe20000000f00 */
[----:B------:R-:W-:Y:S01]  /*d310*/  VIADD R0, R0, 0xffffff60 ;  /* 0xffffff6000007836 */ /* 0x000fe20000000000 */
[----:B0-----:R-:W0:Y:S02]  /*d320*/  S2R R2, SR_CgaCtaId ;  /* 0x0000000000027919 */ /* 0x001e240000008800 */
[----:B0-----:R-:W-:-:S04]  /*d330*/  PRMT R3, R2, 0x654, R3 ;  /* 0x0000065402037816 */ /* 0x001fc80000000003 */
[----:B------:R2:W-:Y:S01]  /*d340*/  SYNCS.ARRIVE.TRANS64.RED.A1T0 RZ, [R3+URZ], RZ ;  /* 0x000000ff03ff79a7 */ /* 0x0005e2000810043f */
[----:B------:R-:W-:Y:S05]  /*d350*/  @P0 BRA `(.L_x_13624) ;  /* 0xffffffe800e00947 */ /* 0x000fea000383ffff */
[----:B------:R-:W-:Y:S05]  /*d360*/  BRA `(.L_x_13625) ;  /* 0x00000000000c7947 */ /* 0x000fea0003800000 */
.L_x_13609:
[----:B------:R-:W-:Y:S02]  /*d370*/  IMAD.MOV.U32 R0, RZ, RZ, 0x1 ;  /* 0x00000001ff007424 */ /* 0x000fe400078e00ff */
[----:B------:R-:W-:-:S03]  /*d380*/  IMAD.MOV.U32 R4, RZ, RZ, RZ ;  /* 0x000000ffff047224 */ /* 0x000fc600078e00ff */
[----:B------:R1:W-:Y:S04]  /*d390*/  STL [R1+0x4], R0 ;  /* 0x0000040001007387 */ /* 0x0003e80000100800 */
.L_x_13625:
[----:B------:R-:W-:-:S06]  /*d3a0*/  ULOP3.LUT UR4, UR42, 0x1, URZ, 0xfc, !UPT ;  /* 0x000000012a047892 */ /* 0x000fcc000f8efc3f */
[----:B-1----:R-:W-:-:S04]  /*d3b0*/  MOV R0, UR4 ;  /* 0x0000000400007c02 */ /* 0x002fc80008000f00 */
[----:B------:R-:W-:-:S13]  /*d3c0*/  ISETP.NE.AND P1, PT, R0, 0x3, PT ;  /* 0x000000030000780c */ /* 0x000fda0003f25270 */
[----:B------:R-:W-:Y:S05]  /*d3d0*/  @!P1 BRA `(.L_x_13626) ;  /* 0x0000000000049947 */ /* 0x000fea0003800000 */
[----:B------:R-:W-:Y:S01]  /*d3e0*/  BPT.TRAP 0x1 ;  /* 0x000000040000795c */ /* 0x000fe20000300000 */
.L_x_13626:
[----:B------:R-:W2:Y:S01]  /*d3f0*/  LDL R0, [R1+0x4] ;  /* 0x0000040001007983 */ /* 0x000ea20000100800 */
[----:B------:R-:W-:Y:S01]  /*d400*/  LEA R2, R4, UR44, 0x3 ;  /* 0x0000002c04027c11 */ /* 0x000fe2000f8e18ff */
[----:B------:R-:W-:Y:S01]  /*d410*/  BSSY B0, `(.L_x_13627) ;  /* 0x0000005000007945 */ /* 0x000fe20003800000 */
[----:B--2---:R-:W-:-:S04]  /*d420*/  LOP3.LUT R3, R0, 0x1, RZ, 0x3c, !PT ;  /* 0x0000000100037812 */ /* 0x004fc800078e3cff */
[----:B------:R-:W-:-:S04]  /*d430*/  SHF.L.U32 R3, R3, 0x1f, RZ ;  /* 0x0000001f03037819 */ /* 0x000fc800000006ff */
[----:B------:R-:W1:Y:S02]  /*d440*/  SYNCS.PHASECHK.TRANS64.TRYWAIT P0, [R2+URZ+0x12470], R3 ;  /* 0x01247003020075a7 */ /* 0x000e64000800017f */
[----:B-1----:R-:W-:Y:S05]  /*d450*/  @!P0 BRA `(.L_x_13628) ;  /* 0x0000002c00748947 */ /* 0x002fea0003800000 */
.L_x_13716:
[----:B------:R-:W-:Y:S05]  /*d460*/  BSYNC B0 ;  /* 0x0000000000007941 */ /* 0x000fea0003800000 */
.L_x_13627:
[----:B------:R-:W-:-:S06]  /*d470*/  ULOP3.LUT UR4, UR42, 0x2, URZ, 0xfc, !UPT ;  /* 0x000000022a047892 */ /* 0x000fcc000f8efc3f */
[----:B------:R-:W-:-:S05]  /*d480*/  IMAD.U32 R0, RZ, RZ, UR4 ;  /* 0x00000004ff007e24 */ /* 0x000fca000f8e00ff */
[----:B------:R-:W-:-:S13]  /*d490*/  ISETP.NE.AND P0, PT, R0, 0x3, PT ;  /* 0x000000030000780c */ /* 0x000fda0003f05270 */
[----:B------:R-:W-:Y:S05]  /*d4a0*/  @!P0 BRA `(.L_x_13629) ;  /* 0x0000000000048947 */ /* 0x000fea0003800000 */
[----:B------:R-:W-:Y:S01]  /*d4b0*/  BPT.TRAP 0x1 ;  /* 0x000000040000795c */ /* 0x000fe20000300000 */
.L_x_13629:
[----:B------:R-:W0:Y:S02]  /*d4c0*/  LDL R0, [R1+0x4] ;  /* 0x0000040001007983 */ /* 0x000e240000100800 */
[----:B0-----:R-:W-:Y:S01]  /*d4d0*/  SHF.L.U32 R5, R0, 0x1f, RZ ;  /* 0x0000001f00057819 */ /* 0x001fe200000006ff */
[----:B------:R-:W-:-:S03]  /*d4e0*/  IMAD R0, R4, 0x2800, RZ ;  /* 0x0000280004007824 */ /* 0x000fc600078e02ff */
[----:B------:R-:W0:Y:S02]  /*d4f0*/  SYNCS.PHASECHK.TRANS64.TRYWAIT P0, [R2+URZ+0x12460], R5 ;  /* 0x01246005020075a7 */ /* 0x000e24000800017f */
[----:B-1----:R-:W-:Y:S01]  /*d500*/  LOP3.LUT R3, R0, R22, RZ, 0xfc, !PT ;  /* 0x0000001600037212 */ /* 0x002fe200078efcff */
[----:B0-----:R-:W-:Y:S06]  /*d510*/  @!P0 BRA `(.L_x_13630) ;  /* 0x0000002c00588947 */ /* 0x001fec0003800000 */
.L_x_13717:
[----:B------:R-:W-:Y:S05]  /*d520*/  WARPSYNC.ALL ;  /* 0x0000000000007948 */ /* 0x000fea0003800000 */
[----:B------:R1:W2:Y:S01]  /*d530*/  LDSM.16.MT88.4 R8, [R3+UR44+0x5200] ;  /* 0x0052002c0308783b */ /* 0x0002a20008004200 */
[C---:B------:R-:W-:Y:S01]  /*d540*/  LOP3.LUT R6, R0.reuse, R19, RZ, 0xfc, !PT ;  /* 0x0000001300067212 */ /* 0x040fe200078efcff */
[----:B0-----:R-:W-:Y:S01]  /*d550*/  VIADD R5, R0, 0x800 ;  /* 0x0000080000057836 */ /* 0x001fe20000000000 */
[----:B------:R-:W-:Y:S02]  /*d560*/  ULOP3.LUT UR4, UR42, 0x2, URZ, 0xfc, !UPT ;  /* 0x000000022a047892 */ /* 0x000fe4000f8efc3f */
[----:B------:R-:W-:-:S02]  /*d570*/  IADD3 R6, R23, R6, RZ ;  /* 0x0000000617067210 */ /* 0x000fc40007ffe0ff */
[C---:B------:R-:W-:Y:S01]  /*d580*/  LOP3.LUT R7, R5.reuse, R22, RZ, 0xfc, !PT ;  /* 0x0000001605077212 */ /* 0x040fe200078efcff */
[----:B-1----:R-:W-:Y:S01]  /*d590*/  VIADD R3, R0, 0x1000 ;  /* 0x0000100000037836 */ /* 0x002fe20000000000 */
[----:B------:R-:W-:Y:S01]  /*d5a0*/  LOP3.LUT R16, R5, R19, RZ, 0xfc, !PT ;  /* 0x0000001305107212 */ /* 0x000fe200078efcff */
[----:B------:R-:W-:-:S03]  /*d5b0*/  IMAD.U32 R17, RZ, RZ, UR4 ;  /* 0x00000004ff117e24 */ /* 0x000fc6000f8e00ff */
[----:B------:R-:W-:Y:S01]  /*d5c0*/  LOP3.LUT R5, R3, R22, RZ, 0xfc, !PT ;  /* 0x0000001603057212 */ /* 0x000fe200078efcff */
[----:B------:R-:W-:Y:S01]  /*d5d0*/  IMAD.IADD R16, R23, 0x1, R16 ;  /* 0x0000000117107824 */ /* 0x000fe200078e0210 */
[----:B------:R-:W-:Y:S02]  /*d5e0*/  ISETP.NE.AND P0, PT, R17, 0x3, PT ;  /* 0x000000031100780c */ /* 0x000fe40003f05270 */
[C-C-:B--2---:R-:W-:Y:S02]  /*d5f0*/  PRMT R12, R8.reuse, 0x6420, R9.reuse ;  /* 0x00006420080c7816 */ /* 0x144fe40000000009 */
[----:B------:R-:W-:Y:S02]  /*d600*/  PRMT R13, R8, 0x7531, R9 ;  /* 0x00007531080d7816 */ /* 0x000fe40000000009 */
[C-C-:B------:R-:W-:Y:S02]  /*d610*/  PRMT R14, R10.reuse, 0x6420, R11.reuse ;  /* 0x000064200a0e7816 */ /* 0x140fe4000000000b */
[----:B------:R-:W-:-:S05]  /*d620*/  PRMT R15, R10, 0x7531, R11 ;  /* 0x000075310a0f7816 */ /* 0x000fca000000000b */
[----:B------:R0:W-:Y:S04]  /*d630*/  STSM.16.M88.4 [R6], R12 ;  /* 0x0000000c06007844 */ /* 0x0001e80000000200 */
[----:B------:R1:W2:Y:S01]  /*d640*/  LDSM.16.MT88.4 R8, [R7+UR44+0x5200] ;  /* 0x0052002c0708783b */ /* 0x0002a20008004200 */
[----:B0-----:R-:W-:Y:S02]  /*d650*/  LOP3.LUT R6, R3, R19, RZ, 0xfc, !PT ;  /* 0x0000001303067212 */ /* 0x001fe400078efcff */
[C---:B------:R-:W-:Y:S01]  /*d660*/  IADD3 R3, R0.reuse, 0x1800, RZ ;  /* 0x0000180000037810 */ /* 0x040fe20007ffe0ff */
[----:B------:R-:W-:Y:S02]  /*d670*/  VIADD R0, R0, 0x2000 ;  /* 0x0000200000007836 */ /* 0x000fe40000000000 */
[----:B------:R-:W-:Y:S01]  /*d680*/  IMAD.IADD R6, R23, 0x1, R6 ;  /* 0x0000000117067824 */ /* 0x000fe200078e0206 */
[----:B-1----:R-:W-:-:S02]  /*d690*/  LOP3.LUT R7, R3, R22, RZ, 0xfc, !PT ;  /* 0x0000001603077212 */ /* 0x002fc400078efcff */
[C-C-:B--2---:R-:W-:Y:S02]  /*d6a0*/  PRMT R12, R8.reuse, 0x6420, R9.reuse ;  /* 0x00006420080c7816 */ /* 0x144fe40000000009 */
[----:B------:R-:W-:Y:S02]  /*d6b0*/  PRMT R13, R8, 0x7531, R9 ;  /* 0x00007531080d7816 */ /* 0x000fe40000000009 */
[C-C-:B------:R-:W-:Y:S02]  /*d6c0*/  PRMT R14, R10.reuse, 0x6420, R11.reuse ;  /* 0x000064200a0e7816 */ /* 0x140fe4000000000b */
[----:B------:R-:W-:-:S05]  /*d6d0*/  PRMT R15, R10, 0x7531, R11 ;  /* 0x000075310a0f7816 */ /* 0x000fca000000000b */
[----:B------:R0:W-:Y:S04]  /*d6e0*/  STSM.16.M88.4 [R16], R12 ;  /* 0x0000000c10007844 */ /* 0x0001e80000000200 */
[----:B------:R-:W1:Y:S01]  /*d6f0*/  LDSM.16.MT88.4 R8, [R5+UR44+0x5200] ;  /* 0x0052002c0508783b */ /* 0x000e620008004200 */
[----:B0-----:R-:W-:-:S04]  /*d700*/  LOP3.LUT R16, R3, R19, RZ, 0xfc, !PT ;  /* 0x0000001303107212 */ /* 0x001fc800078efcff */
[----:B------:R-:W-:Y:S02]  /*d710*/  IADD3 R16, R23, R16, RZ ;  /* 0x0000001017107210 */ /* 0x000fe40007ffe0ff */
        /* <DEDUP_REMOVED lines=9> */
[----:B------:R-:W-:Y:S02]  /*d7b0*/  PRMT R15, R10, 0x7531, R11 ;  /* 0x000075310a0f7816 */ /* 0x000fe4000000000b */
[C---:B------:R-:W-:Y:S02]  /*d7c0*/  LOP3.LUT R8, R0.reuse, R22, RZ, 0xfc, !PT ;  /* 0x0000001600087212 */ /* 0x040fe400078efcff */
[----:B------:R-:W-:Y:S01]  /*d7d0*/  LOP3.LUT R0, R0, R19, RZ, 0xfc, !PT ;  /* 0x0000001300007212 */ /* 0x000fe200078efcff */
[----:B------:R-:W-:Y:S04]  /*d7e0*/  STSM.16.M88.4 [R16], R12 ;  /* 0x0000000c10007844 */ /* 0x000fe80000000200 */
[----:B------:R-:W0:Y:S01]  /*d7f0*/  LDSM.16.MT88.4 R8, [R8+UR44+0x5200] ;  /* 0x0052002c0808783b */ /* 0x000e220008004200 */
        /* <DEDUP_REMOVED lines=14> */
.L_x_13631:
[----:B-1----:R1:W-:Y:S01]  /*d8e0*/  SYNCS.ARRIVE.TRANS64.A1T0 RZ, [R2+URZ+0x12450], RZ ;  /* 0x012450ff02ff79a7 */ /* 0x0023e2000810003f */
[----:B------:R-:W-:Y:S06]  /*d8f0*/  BAR.SYNC.DEFER_BLOCKING 0x2, 0x80 ;  /* 0x0082000000007b1d */ /* 0x000fec0000010000 */
[----:B------:R-:W-:Y:S05]  /*d900*/  @!P1 BRA `(.L_x_13632) ;  /* 0x0000000000049947 */ /* 0x000fea0003800000 */
[----:B------:R-:W-:Y:S01]  /*d910*/  BPT.TRAP 0x1 ;  /* 0x000000040000795c */ /* 0x000fe20000300000 */
.L_x_13632:
[----:B------:R-:W2:Y:S01]  /*d920*/  LDL.LU R5, [R1+0x4] ;  /* 0x0000040001057983 */ /* 0x000ea20000300800 */
[----:B0-----:R-:W0:Y:S01]  /*d930*/  S2R R0, SR_CgaCtaId ;  /* 0x0000000000007919 */ /* 0x001e220000008800 */
[----:B-1----:R-:W-:Y:S01]  /*d940*/  IADD3 R2, R2, 0x12480, RZ ;  /* 0x0001248002027810 */ /* 0x002fe20007ffe0ff */
[----:B------:R-:W-:-:S03]  /*d950*/  IMAD.MOV.U32 R3, RZ, RZ, RZ ;  /* 0x000000ffff037224 */ /* 0x000fc600078e00ff */
[----:B0-----:R-:W-:-:S04]  /*d960*/  PRMT R2, R0, 0x654, R2 ;  /* 0x0000065400027816 */ /* 0x001fc80000000002 */
[----:B------:R0:W-:Y:S02]  /*d970*/  SYNCS.ARRIVE.TRANS64.RED.A1T0 RZ, [R2+URZ], RZ ;  /* 0x000000ff02ff79a7 */ /* 0x0001e4000810043f */
[----:B0-----:R-:W-:-:S05]  /*d980*/  VIADD R2, R4, 0x1 ;  /* 0x0000000104027836 */ /* 0x001fca0000000000 */
[----:B------:R-:W-:-:S04]  /*d990*/  ISETP.NE.AND P0, PT, R2, 0x2, PT ;  /* 0x000000020200780c */ /* 0x000fc80003f05270 */
[----:B------:R-:W-:Y:S02]  /*d9a0*/  SEL R0, RZ, 0x1, P0 ;  /* 0x00000001ff007807 */ /* 0x000fe40000000000 */
[----:B------:R-:W-:Y:S02]  /*d9b0*/  SEL R2, R2, RZ, P0 ;  /* 0x000000ff02027207 */ /* 0x000fe40000000000 */
[----:B--2---:R-:W-:-:S07]  /*d9c0*/  LOP3.LUT R0, R5, R0, RZ, 0x3c, !PT ;  /* 0x0000000005007212 */ /* 0x004fce00078e3cff */
.L_x_13589:
[----:B------:R-:W0:Y:S01]  /*d9d0*/  S2R R5, SR_CgaCtaId ;  /* 0x0000000000057919 */ /* 0x000e220000008800 */
[----:B------:R-:W-:Y:S02]  /*d9e0*/  MOV R4, 0x400 ;  /* 0x0000040000047802 */ /* 0x000fe40000000f00 */
[----:B------:R-:W-:Y:S02]  /*d9f0*/  SHF.L.U32 R3, R3, 0x1f, RZ ;  /* 0x0000001f03037819 */ /* 0x000fe400000006ff */
[----:B0-----:R-:W-:-:S04]  /*da00*/  LEA R6, R5, R4, 0x18 ;  /* 0x0000000405067211 */ /* 0x001fc800078ec0ff */
[----:B------:R-:W0:Y:S02]  /*da10*/  SYNCS.PHASECHK.TRANS64.TRYWAIT P0, [R6+URZ+0x12420], R3 ;  /* 0x01242003060075a7 */ /* 0x000e24000800017f */
[----:B0-----:R-:W-:Y:S05]  /*da20*/  @!P0 BRA `(.L_x_13633) ;  /* 0x0000002800288947 */ /* 0x001fea0003800000 */
.L_x_13718:
        /* <DEDUP_REMOVED lines=13> */
.L_x_13634:
[----:B------:R-:W-:Y:S01]  /*db00*/  IMAD R5, R2, 0x8, R6 ;  /* 0x0000000802057824 */ /* 0x000fe200078e0206 */
[----:B------:R-:W-:Y:S01]  /*db10*/  SHF.L.U32 R4, R0, 0x1f, RZ ;  /* 0x0000001f00047819 */ /* 0x000fe200000006ff */
[----:B------:R-:W-:-:S03]  /*db20*/  VIADD R2, R2, 0x1 ;  /* 0x0000000102027836 */ /* 0x000fc60000000000 */
[----:B------:R-:W0:Y:S02]  /*db30*/  SYNCS.PHASECHK.TRANS64.TRYWAIT P1, [R5+URZ+0x12440], R4 ;  /* 0x01244004050075a7 */ /* 0x000e24000802017f */
[----:B------:R-:W-:-:S04]  /*db40*/  ISETP.NE.AND P2, PT, R2, 0x2, PT ;  /* 0x000000020200780c */ /* 0x000fc80003f45270 */
[----:B------:R-:W-:Y:S01]  /*db50*/  SEL R3, RZ, 0x1, P2 ;  /* 0x00000001ff037807 */ /* 0x000fe20001000000 */
[----:B0-----:R-:W-:Y:S08]  /*db60*/  @!P1 BRA `(.L_x_13635) ;  /* 0x0000002400ec9947 */ /* 0x001ff00003800000 */
.L_x_13719:
[----:B------:R-:W-:Y:S02]  /*db70*/  SEL R2, R2, RZ, P2 ;  /* 0x000000ff02027207 */ /* 0x000fe40001000000 */
[----:B------:R-:W-:Y:S01]  /*db80*/  LOP3.LUT R0, R0, R3, RZ, 0x3c, !PT ;  /* 0x0000000300007212 */ /* 0x000fe200078e3cff */
[----:B------:R-:W-:Y:S06]  /*db90*/  @!P0 BRA `(.L_x_13636) ;  /* 0x0000000000048947 */ /* 0x000fec0003800000 */
[----:B------:R-:W-:Y:S01]  /*dba0*/  BPT.TRAP 0x1 ;  /* 0x000000040000795c */ /* 0x000fe20000300000 */
.L_x_13636:
[----:B------:R-:W-:Y:S02]  /*dbb0*/  LEA R3, R2, R6, 0x3 ;  /* 0x0000000602037211 */ /* 0x000fe400078e18ff */
[----:B------:R-:W-:-:S04]  /*dbc0*/  SHF.L.U32 R0, R0, 0x1f, RZ ;  /* 0x0000001f00007819 */ /* 0x000fc800000006ff */
[----:B------:R-:W1:Y:S02]  /*dbd0*/  SYNCS.PHASECHK.TRANS64.TRYWAIT P1, [R3+URZ+0x12440], R0 ;  /* 0x01244000030075a7 */ /* 0x000e64000802017f */
[----:B-1----:R-:W-:Y:S05]  /*dbe0*/  @!P1 BRA `(.L_x_13637) ;  /* 0x0000002400e09947 */ /* 0x002fea0003800000 */
.L_x_13720:
[----:B------:R-:W-:Y:S05]  /*dbf0*/  @!P0 BRA `(.L_x_13638) ;  /* 0x0000000000048947 */ /* 0x000fea0003800000 */
[----:B------:R-:W-:Y:S01]  /*dc00*/  BPT.TRAP 0x1 ;  /* 0x000000040000795c */ /* 0x000fe20000300000 */
.L_x_13638:
[----:B------:R-:W2:Y:S02]  /*dc10*/  SYNCS.PHASECHK.TRANS64.TRYWAIT P1, [R5+URZ+0x12460], R4 ;  /* 0x01246004050075a7 */ /* 0x000ea4000802017f */
[----:B--2---:R-:W-:Y:S05]  /*dc20*/  @!P1 BRA `(.L_x_13639) ;  /* 0x0000002400e49947 */ /* 0x004fea0003800000 */
.L_x_13721:
[----:B------:R-:W-:Y:S05]  /*dc30*/  @!P0 BRA `(.L_x_13640) ;  /* 0x0000000000048947 */ /* 0x000fea0003800000 */
[----:B------:R-:W-:Y:S01]  /*dc40*/  BPT.TRAP 0x1 ;  /* 0x000000040000795c */ /* 0x000fe20000300000 */
.L_x_13640:
[----:B------:R-:W3:Y:S02]  /*dc50*/  SYNCS.PHASECHK.TRANS64.TRYWAIT P1, [R3+URZ+0x12460], R0 ;  /* 0x01246000030075a7 */ /* 0x000ee4000802017f */
[----:B---3--:R-:W-:Y:S05]  /*dc60*/  @!P1 BRA `(.L_x_13641) ;  /* 0x0000002400e89947 */ /* 0x008fea0003800000 */
.L_x_13722:
[----:B------:R-:W-:Y:S05]  /*dc70*/  @!P0 BRA `(.L_x_13642) ;  /* 0x0000000000048947 */ /* 0x000fea0003800000 */
[----:B------:R-:W-:Y:S01]  /*dc80*/  BPT.TRAP 0x1 ;  /* 0x000000040000795c */ /* 0x000fe20000300000 */
.L_x_13642:
[----:B------:R-:W4:Y:S02]  /*dc90*/  SYNCS.PHASECHK.TRANS64.TRYWAIT P1, [R5+URZ+0x12480], R4 ;  /* 0x01248004050075a7 */ /* 0x000f24000802017f */
[----:B----4-:R-:W-:Y:S05]  /*dca0*/  @!P1 BRA `(.L_x_13643) ;  /* 0x0000002400ec9947 */ /* 0x010fea0003800000 */
.L_x_13723:
[----:B------:R-:W-:Y:S05]  /*dcb0*/  @!P0 BRA `(.L_x_13644) ;  /* 0x0000000000048947 */ /* 0x000fea0003800000 */
[----:B------:R-:W-:Y:S01]  /*dcc0*/  BPT.TRAP 0x1 ;  /* 0x000000040000795c */ /* 0x000fe20000300000 */
.L_x_13644:
[----:B------:R0:W0:Y:S02]  /*dcd0*/  SYNCS.PHASECHK.TRANS64.TRYWAIT P0, [R3+URZ+0x12480], R0 ;  /* 0x01248000030075a7 */ /* 0x000024000800017f */
[----:B0-----:R-:W-:Y:S05]  /*dce0*/  @!P0 NANOSLEEP.SYNCS 0x989680 ;  /* 0x009896800000895d */ /* 0x001fea0003900000 */
[----:B------:R-:W0:Y:S02]  /*dcf0*/  @!P0 SYNCS.PHASECHK.TRANS64 P0, [R3+URZ+0x12480], R0 ;  /* 0x01248000030085a7 */ /* 0x000e24000800007f */
[----:B0-----:R-:W-:Y:S05]  /*dd00*/  @!P0 BRA `(.L_x_13644) ;  /* 0xfffffffc00f08947 */ /* 0x001fea000383ffff */
.L_x_13557:
[----:B------:R-:W-:Y:S05]  /*dd10*/  BSYNC B6 ;  /* 0x0000000000067941 */ /* 0x000fea0003800000 */
.L_x_13554:
[----:B------:R-:W-:Y:S05]  /*dd20*/  EXIT ;  /* 0x000000000000794d */ /* 0x000fea0003800000 */
.L_x_13561:
[----:B0-----:R-:W-:-:S04]  /*dd30*/  IMAD.U32 R3, RZ, RZ, UR45 ;  /* 0x0000002dff037e24 */ /* 0x001fc8000f8e00ff */
[----:B------:R0:W1:Y:S03]  /*dd40*/  SYNCS.PHASECHK.TRANS64.TRYWAIT P0, [R3+URZ+0x12400], R6 ;  /* 0x01240006030075a7 */ /* 0x000066000800017f */
[----:B-1----:R-:W-:Y:S05]  /*dd50*/  @!P0 NANOSLEEP.SYNCS 0x989680 ;  /* 0x009896800000895d */ /* 0x002fea0003900000 */
[----:B------:R-:W1:Y:S02]  /*dd60*/  @!P0 SYNCS.PHASECHK.TRANS64 P0, [R3+URZ+0x12400], R6 ;  /* 0x01240006030085a7 */ /* 0x000e64000800007f */
[----:B-1----:R-:W-:Y:S05]  /*dd70*/  @!P0 BRA `(.L_x_13561) ;  /* 0xfffffffc00ec8947 */ /* 0x002fea000383ffff */
[----:B------:R-:W-:Y:S05]  /*dd80*/  BRA `(.L_x_13645) ;  /* 0xffffff3400ac7947 */ /* 0x000fea000383ffff */
.L_x_13565:
[----:B0-----:R-:W-:-:S04]  /*dd90*/  IMAD.U32 R3, RZ, RZ, UR45 ;  /* 0x0000002dff037e24 */ /* 0x001fc8000f8e00ff */
[----:B------:R0:W2:Y:S03]  /*dda0*/  SYNCS.PHASECHK.TRANS64.TRYWAIT P1, [R3+URZ+0x12430], R6 ;  /* 0x01243006030075a7 */ /* 0x0000a6000802017f */
[----:B--2---:R-:W-:Y:S05]  /*ddb0*/  @!P1 NANOSLEEP.SYNCS 0x989680 ;  /* 0x009896800000995d */ /* 0x004fea0003900000 */
[----:B------:R-:W2:Y:S02]  /*ddc0*/  @!P1 SYNCS.PHASECHK.TRANS64 P1, [R3+URZ+0x12430], R6 ;  /* 0x01243006030095a7 */ /* 0x000ea4000802007f */
[----:B--2---:R-:W-:Y:S05]  /*ddd0*/  @!P1 BRA `(.L_x_13565) ;  /* 0xfffffffc00ec9947 */ /* 0x004fea000383ffff */
[----:B------:R-:W-:Y:S05]  /*dde0*/  BRA `(.L_x_13564) ;  /* 0xffffff3400c47947 */ /* 0x000fea000383ffff */
.L_x_13571:
[----:B-1----:R-:W-:-:S04]  /*ddf0*/  MOV R7, UR19 ;  /* 0x0000001300077c02 */ /* 0x002fc80008000f00 */
[----:B------:R1:W2:Y:S03]  /*de00*/  SYNCS.PHASECHK.TRANS64.TRYWAIT P1, [R7+URZ+0x12430], R6 ;  /* 0x01243006070075a7 */ /* 0x0002a6000802017f */
[----:B--2---:R-:W-:Y:S05]  /*de10*/  @!P1 NANOSLEEP.SYNCS 0x989680 ;  /* 0x009896800000995d */ /* 0x004fea0003900000 */
[----:B------:R-:W2:Y:S02]  /*de20*/  @!P1 SYNCS.PHASECHK.TRANS64 P1, [R7+URZ+0x12430], R6 ;  /* 0x01243006070095a7 */ /* 0x000ea4000802007f */
[----:B--2---:R-:W-:Y:S05]  /*de30*/  @!P1 BRA `(.L_x_13571) ;  /* 0xfffffffc00ec9947 */ /* 0x004fea000383ffff */
[----:B------:R-:W-:Y:S05]  /*de40*/  BRA `(.L_x_13570) ;  /* 0xffffff6800747947 */ /* 0x000fea000383ffff */
.L_x_13575:
[----:B-1----:R-:W-:-:S04]  /*de50*/  IMAD.U32 R7, RZ, RZ, UR12 ;  /* 0x0000000cff077e24 */ /* 0x002fc8000f8e00ff */
[----:B------:R1:W2:Y:S03]  /*de60*/  SYNCS.PHASECHK.TRANS64.TRYWAIT P1, [R7+URZ+0x12450], R6 ;  /* 0x01245006070075a7 */ /* 0x0002a6000802017f */
[----:B--2---:R-:W-:Y:S05]  /*de70*/  @!P1 NANOSLEEP.SYNCS 0x989680 ;  /* 0x009896800000995d */ /* 0x004fea0003900000 */
[----:B------:R-:W2:Y:S02]  /*de80*/  @!P1 SYNCS.PHASECHK.TRANS64 P1, [R7+URZ+0x12450], R6 ;  /* 0x01245006070095a7 */ /* 0x000ea4000802007f */
[----:B--2---:R-:W-:Y:S05]  /*de90*/  @!P1 BRA `(.L_x_13575) ;  /* 0xfffffffc00ec9947 */ /* 0x004fea000383ffff */
[----:B------:R-:W-:Y:S05]  /*dea0*/  BRA `(.L_x_13574) ;  /* 0xffffff6c00807947 */ /* 0x000fea000383ffff */
.L_x_13582:
[----:B-1----:R-:W-:-:S04]  /*deb0*/  IMAD.U32 R7, RZ, RZ, UR14 ;  /* 0x0000000eff077e24 */ /* 0x002fc8000f8e00ff */
[----:B------:R1:W2:Y:S03]  /*dec0*/  SYNCS.PHASECHK.TRANS64.TRYWAIT P1, [R7+URZ+0x12450], R0 ;  /* 0x01245000070075a7 */ /* 0x0002a6000802017f */
[----:B--2---:R-:W-:Y:S05]  /*ded0*/  @!P1 NANOSLEEP.SYNCS 0x989680 ;  /* 0x009896800000995d */ /* 0x004fea0003900000 */
[----:B------:R-:W2:Y:S02]  /*dee0*/  @!P1 SYNCS.PHASECHK.TRANS64 P1, [R7+URZ+0x12450], R0 ;  /* 0x01245000070095a7 */ /* 0x000ea4000802007f */
[----:B--2---:R-:W-:Y:S05]  /*def0*/  @!P1 BRA `(.L_x_13582) ;  /* 0xfffffffc00ec9947 */ /* 0x004fea000383ffff */
[----:B------:R-:W-:Y:S05]  /*df00*/  BRA `(.L_x_13581) ;  /* 0xffffff94003c7947 */ /* 0x000fea000383ffff */
.L_x_13595:
[----:B------:R-:W-:Y:S01]  /*df10*/  MOV R13, R22 ;  /* 0x00000016000d7202 */ /* 0x000fe20000000f00 */
[----:B------:R-:W-:Y:S01]  /*df20*/  IMAD.MOV.U32 R12, RZ, RZ, RZ ;  /* 0x000000ffff0c7224 */ /* 0x000fe200078e00ff */
[----:B------:R-:W-:Y:S01]  /*df30*/  MOV R15, 0xffffffff ;  /* 0xffffffff000f7802 */ /* 0x000fe20000000f00 */
[----:B------:R-:W-:-:S07]  /*df40*/  IMAD.MOV.U32 R11, RZ, RZ, 0x1f ;  /* 0x0000001fff0b7424 */ /* 0x000fce00078e00ff */
[----:B0----5:R-:W-:Y:S05]  /*df50*/  WARPSYNC.COLLECTIVE R15, `(.L_x_13646) ;  /* 0x000000000f087348 */ /* 0x021fea0003c00000 */
[----:B------:R1:W2:Y:S02]  /*df60*/  SHFL.IDX P6, R14, R13, R12, R11 ;  /* 0x0000000c0d0e7389 */ /* 0x0002a400000c000b */
[----:B012--5:R-:W-:Y:S01]  /*df70*/  ENDCOLLECTIVE ;  /* 0x000000000000791b */ /* 0x027fe20003800000 */
.L_x_13646:
[----:B------:R-:W-:Y:S05]  /*df80*/  BRA `(.L_x_13647) ;  /* 0xffffffc0007c7947 */ /* 0x000fea000383ffff */
.L_x_13597:
[----:B0-----:R-:W-:-:S05]  /*df90*/  IMAD.MOV.U32 R2, RZ, RZ, 0x1 ;  /* 0x00000001ff027424 */ /* 0x001fca00078e00ff */
[----:B------:R-:W-:-:S04]  /*dfa0*/  SHF.L.U32 R2, R2, 0x1f, RZ ;  /* 0x0000001f02027819 */ /* 0x000fc800000006ff */
[----:B------:R0:W1:Y:S03]  /*dfb0*/  SYNCS.PHASECHK.TRANS64.TRYWAIT P0, [R28+URZ+0x12480], R2 ;  /* 0x012480021c0075a7 */ /* 0x000066000800017f */
[----:B-1----:R-:W-:Y:S05]  /*dfc0*/  @!P0 NANOSLEEP.SYNCS 0x989680 ;  /* 0x009896800000895d */ /* 0x002fea0003900000 */
[----:B------:R-:W1:Y:S02]  /*dfd0*/  @!P0 SYNCS.PHASECHK.TRANS64 P0, [R28+URZ+0x12480], R2 ;  /* 0x012480021c0085a7 */ /* 0x000e64000800007f */
[----:B-1----:R-:W-:Y:S05]  /*dfe0*/  @!P0 BRA `(.L_x_13597) ;  /* 0xfffffffc00e88947 */ /* 0x002fea000383ffff */
[----:B------:R-:W-:Y:S05]  /*dff0*/  BRA `(.L_x_13648) ;  /* 0xffffffc400e87947 */ /* 0x000fea000383ffff */
.L_x_13598:
        /* <DEDUP_REMOVED lines=8> */
.L_x_13650:
[----:B------:R-:W-:Y:S05]  /*e080*/  BSYNC B0 ;  /* 0x0000000000007941 */ /* 0x000fea0003800000 */
.L_x_13649:
[----:B------:R0:W5:Y:S01]  /*e090*/  LDL R27, [R1+0x18] ;  /* 0x00001800011b7983 */ /* 0x0001620000100800 */
[----:B------:R-:W-:Y:S01]  /*e0a0*/  IMAD.MOV.U32 R13, RZ, RZ, R9 ;  /* 0x000000ffff0d7224 */ /* 0x000fe200078e0009 */
[----:B------:R-:W-:Y:S01]  /*e0b0*/  MOV R11, 0x1c1f ;  /* 0x00001c1f000b7802 */ /* 0x000fe20000000f00 */
[----:B------:R-:W-:Y:S01]  /*e0c0*/  IMAD.MOV.U32 R12, RZ, RZ, RZ ;  /* 0x000000ffff0c7224 */ /* 0x000fe200078e00ff */
[----:B------:R-:W-:Y:S01]  /*e0d0*/  MOV R3, R14 ;  /* 0x0000000e00037202 */ /* 0x000fe20000000f00 */
[----:B------:R-:W-:Y:S01]  /*e0e0*/  IMAD.MOV.U32 R15, RZ, RZ, -0x1 ;  /* 0xffffffffff0f7424 */ /* 0x000fe200078e00ff */
[C---:B------:R-:W-:Y:S02]  /*e0f0*/  ISETP.LT.OR P1, PT, R8.reuse, 0x1, P2 ;  /* 0x000000010800780c */ /* 0x040fe40001721670 */
[----:B0-----:R-:W-:-:S13]  /*e100*/  ISETP.GE.AND P5, PT, R8, 0x81, PT ;  /* 0x000000810800780c */ /* 0x001fda0003fa6270 */
[----:B-----5:R-:W-:Y:S05]  /*e110*/  WARPSYNC.COLLECTIVE R15, `(.L_x_13651) ;  /* 0x000000000f087348 */ /* 0x020fea0003c00000 */
[----:B------:R0:W1:Y:S02]  /*e120*/  SHFL.IDX P6, R14, R13, R12, R11 ;  /* 0x0000000c0d0e7389 */ /* 0x00006400000c000b */
[----:B01---5:R-:W-:Y:S01]  /*e130*/  ENDCOLLECTIVE ;  /* 0x000000000000791b */ /* 0x023fe20003800000 */
.L_x_13651:
[----:B------:R-:W-:Y:S02]  /*e140*/  LOP3.LUT R0, R0, 0xffffffef, RZ, 0xc0, !PT ;  /* 0xffffffef00007812 */ /* 0x000fe400078ec0ff */
[----:B------:R-:W-:Y:S02]  /*e150*/  ISETP.GE.AND P3, PT, R8, 0x21, PT ;  /* 0x000000210800780c */ /* 0x000fe40003f66270 */
[----:B------:R-:W-:Y:S01]  /*e160*/  @P5 LOP3.LUT R0, R0, 0x10, RZ, 0xfc, !PT ;  /* 0x0000001000005812 */ /* 0x000fe200078efcff */
[----:B------:R-:W0:Y:S01]  /*e170*/  S2R R15, SR_TID.X ;  /* 0x00000000000f7919 */ /* 0x000e220000002100 */
[----:B------:R-:W-:Y:S01]  /*e180*/  MOV R13, R10 ;  /* 0x0000000a000d7202 */ /* 0x000fe20000000f00 */
[----:B------:R-:W-:Y:S01]  /*e190*/  IMAD.MOV.U32 R12, RZ, RZ, 0x1 ;  /* 0x00000001ff0c7424 */ /* 0x000fe200078e00ff */
[----:B------:R-:W-:Y:S01]  /*e1a0*/  MOV R2, R14 ;  /* 0x0000000e00027202 */ /* 0x000fe20000000f00 */
[----:B0-----:R-:W-:-:S05]  /*e1b0*/  IMAD.SHL.U32 R15, R15, 0x10, RZ ;  /* 0x000000100f0f7824 */ /* 0x001fca00078e00ff */
[----:B------:R-:W-:-:S04]  /*e1c0*/  LOP3.LUT R15, R15, 0x30, RZ, 0xc0, !PT ;  /* 0x000000300f0f7812 */ /* 0x000fc800078ec0ff */
[----:B------:R-:W-:Y:S01]  /*e1d0*/  IADD3 R2, P0, R15, R2, RZ ;  /* 0x000000020f027210 */ /* 0x000fe20007f1e0ff */
[----:B------:R-:W-:-:S04]  /*e1e0*/  IMAD.MOV.U32 R15, RZ, RZ, -0x1 ;  /* 0xffffffffff0f7424 */ /* 0x000fc800078e00ff */
[----:B------:R-:W-:-:S08]  /*e1f0*/  IMAD.X R3, RZ, RZ, R3, P0 ;  /* 0x000000ffff037224 */ /* 0x000fd000000e0603 */
[----:B------:R-:W-:Y:S05]  /*e200*/  WARPSYNC.COLLECTIVE R15, `(.L_x_13652) ;  /* 0x000000000f087348 */ /* 0x000fea0003c00000 */
[----:B------:R0:W1:Y:S02]  /*e210*/  SHFL.IDX P6, R14, R13, R12, R11 ;  /* 0x0000000c0d0e7389 */ /* 0x00006400000c000b */
[----:B01----:R-:W-:Y:S01]  /*e220*/  ENDCOLLECTIVE ;  /* 0x000000000000791b */ /* 0x003fe20003800000 */
.L_x_13652:
[----:B------:R-:W-:Y:S02]  /*e230*/  IMAD.MOV.U32 R13, RZ, RZ, R9 ;  /* 0x000000ffff0d7224 */ /* 0x000fe400078e0009 */
[----:B------:R-:W-:-:S05]  /*e240*/  VIADD R27, R27, UR44 ;  /* 0x0000002c1b1b7c36 */ /* 0x000fca0008000000 */
[----:B------:R-:W-:Y:S01]  /*e250*/  @!PT LDS RZ, [RZ] ;  /* 0x00000000fffff984 */ /* 0x000fe20000000800 */
[----:B------:R-:W-:Y:S01]  /*e260*/  @!PT LDS RZ, [RZ] ;  /* 0x00000000fffff984 */ /* 0x000fe20000000800 */
[----:B------:R-:W-:Y:S01]  /*e270*/  @!PT LDS RZ, [RZ] ;  /* 0x00000000fffff984 */ /* 0x000fe20000000800 */
[----:B------:R0:W-:Y:S01]  /*e280*/  LDGSTS.E.BYPASS.LTC128B.128 [R27+0x5200], desc[UR40][R2.64], !P1 ;  /* 0x05200000021b7fae */ /* 0x0001e2000c901d68 */
[----:B------:R-:W-:-:S03]  /*e290*/  ISETP.LT.OR P1, PT, R8, 0x21, P2 ;  /* 0x000000210800780c */ /* 0x000fc60001721670 */
[----:B------:R1:W-:Y:S01]  /*e2a0*/  STL [R1], R27 ;  /* 0x0000001b01007387 */ /* 0x0003e20000100800 */
[----:B0-----:R-:W-:-:S09]  /*e2b0*/  MOV R3, R14 ;  /* 0x0000000e00037202 */ /* 0x001fd20000000f00 */
[----:B-1----:R-:W-:Y:S05]  /*e2c0*/  WARPSYNC.COLLECTIVE R15, `(.L_x_13653) ;  /* 0x000000000f087348 */ /* 0x002fea0003c00000 */
[----:B------:R0:W2:Y:S02]  /*e2d0*/  SHFL.IDX P6, R14, R13, R12, R11 ;  /* 0x0000000c0d0e7389 */ /* 0x0000a400000c000b */
[----:B012---:R-:W-:Y:S01]  /*e2e0*/  ENDCOLLECTIVE ;  /* 0x000000000000791b */ /* 0x007fe20003800000 */
.L_x_13653:
[----:B------:R-:W0:Y:S01]  /*e2f0*/  S2R R15, SR_TID.X ;  /* 0x00000000000f7919 */ /* 0x000e220000002100 */
[----:B------:R-:W-:Y:S01]  /*e300*/  IMAD.MOV.U32 R13, RZ, RZ, R10 ;  /* 0x000000ffff0d7224 */ /* 0x000fe200078e000a */
[----:B------:R-:W-:Y:S02]  /*e310*/  MOV R12, 0x2 ;  /* 0x00000002000c7802 */ /* 0x000fe40000000f00 */
        /* <DEDUP_REMOVED lines=9> */
.L_x_13654:
        /* <DEDUP_REMOVED lines=10> */
.L_x_13655:
[----:B------:R-:W0:Y:S01]  /*e450*/  S2R R15, SR_TID.X ;  /* 0x00000000000f7919 */ /* 0x000e220000002100 */
[----:B------:R-:W-:Y:S02]  /*e460*/  IMAD.MOV.U32 R13, RZ, RZ, R10 ;  /* 0x000000ffff0d7224 */ /* 0x000fe400078e000a */
[----:B------:R-:W-:Y:S02]  /*e470*/  IMAD.MOV.U32 R12, RZ, RZ, 0x3 ;  /* 0x00000003ff0c7424 */ /* 0x000fe400078e00ff */
[----:B------:R-:W-:Y:S02]  /*e480*/  IMAD.MOV.U32 R2, RZ, RZ, R14 ;  /* 0x000000ffff027224 */ /* 0x000fe400078e000e */
[----:B0-----:R-:W-:-:S05]  /*e490*/  IMAD.SHL.U32 R15, R15, 0x10, RZ ;  /* 0x000000100f0f7824 */ /* 0x001fca00078e00ff */
[----:B------:R-:W-:-:S04]  /*e4a0*/  LOP3.LUT R15, R15, 0x30, RZ, 0xc0, !PT ;  /* 0x000000300f0f7812 */ /* 0x000fc800078ec0ff */
[----:B------:R-:W-:Y:S02]  /*e4b0*/  IADD3 R2, P0, R15, R2, RZ ;  /* 0x000000020f027210 */ /* 0x000fe40007f1e0ff */
[----:B------:R-:W-:Y:S02]  /*e4c0*/  MOV R15, 0xffffffff ;  /* 0xffffffff000f7802 */ /* 0x000fe40000000f00 */
[----:B------:R-:W-:-:S09]  /*e4d0*/  IADD3.X R3, RZ, R3, RZ, P0, !PT ;  /* 0x00000003ff037210 */ /* 0x000fd200007fe4ff */
[----:B------:R-:W-:Y:S05]  /*e4e0*/  WARPSYNC.COLLECTIVE R15, `(.L_x_13656) ;  /* 0x000000000f087348 */ /* 0x000fea0003c00000 */
[----:B------:R0:W1:Y:S02]  /*e4f0*/  SHFL.IDX P6, R14, R13, R12, R11 ;  /* 0x0000000c0d0e7389 */ /* 0x00006400000c000b */
[----:B01----:R-:W-:Y:S01]  /*e500*/  ENDCOLLECTIVE ;  /* 0x000000000000791b */ /* 0x003fe20003800000 */
.L_x_13656:
[----:B------:R-:W-:Y:S01]  /*e510*/  @!PT LDS RZ, [RZ] ;  /* 0x00000000fffff984 */ /* 0x000fe20000000800 */
[----:B------:R-:W-:Y:S01]  /*e520*/  @!PT LDS RZ, [RZ] ;  /* 0x00000000fffff984 */ /* 0x000fe20000000800 */
[----:B------:R-:W-:Y:S01]  /*e530*/  @!PT LDS RZ, [RZ] ;  /* 0x00000000fffff984 */ /* 0x000fe20000000800 */
[----:B------:R0:W-:Y:S01]  /*e540*/  LDGSTS.E.BYPASS.LTC128B.128 [R27+0x6200], desc[UR40][R2.64], !P1 ;  /* 0x06200000021b7fae */ /* 0x0001e2000c901d68 */
[----:B------:R-:W-:Y:S01]  /*e550*/  ISETP.LT.OR P1, PT, R8, 0x61, P2 ;  /* 0x000000610800780c */ /* 0x000fe20001721670 */
[----:B------:R-:W-:Y:S01]  /*e560*/  IMAD.MOV.U32 R13, RZ, RZ, R9 ;  /* 0x000000ffff0d7224 */ /* 0x000fe200078e0009 */
[----:B0-----:R-:W0:Y:S01]  /*e570*/  S2R R3, SR_TID.X ;  /* 0x0000000000037919 */ /* 0x001e220000002100 */
[----:B------:R-:W-:-:S10]  /*e580*/  IMAD.MOV.U32 R10, RZ, RZ, R14 ;  /* 0x000000ffff0a7224 */ /* 0x000fd400078e000e */
[----:B0-----:R-:W-:Y:S05]  /*e590*/  WARPSYNC.COLLECTIVE R15, `(.L_x_13657) ;  /* 0x000000000f087348 */ /* 0x001fea0003c00000 */
[----:B------:R1:W2:Y:S02]  /*e5a0*/  SHFL.IDX P6, R14, R13, R12, R11 ;  /* 0x0000000c0d0e7389 */ /* 0x0002a400000c000b */
[----:B012---:R-:W-:Y:S01]  /*e5b0*/  ENDCOLLECTIVE ;  /* 0x000000000000791b */ /* 0x007fe20003800000 */
.L_x_13657:
[----:B------:R-:W-:Y:S01]  /*e5c0*/  MOV R13, R17 ;  /* 0x00000011000d7202 */ /* 0x000fe20000000f00 */
[----:B------:R-:W-:Y:S01]  /*e5d0*/  IMAD.MOV.U32 R12, RZ, RZ, RZ ;  /* 0x000000ffff0c7224 */ /* 0x000fe200078e00ff */
[----:B------:R-:W-:Y:S01]  /*e5e0*/  SHF.L.U32 R3, R3, 0x4, RZ ;  /* 0x0000000403037819 */ /* 0x000fe200000006ff */
[----:B------:R-:W-:-:S07]  /*e5f0*/  IMAD.MOV.U32 R2, RZ, RZ, R14 ;  /* 0x000000ffff027224 */ /* 0x000fce00078e000e */
[----:B------:R-:W-:Y:S05]  /*e600*/  WARPSYNC.COLLECTIVE R15, `(.L_x_13658) ;  /* 0x000000000f087348 */ /* 0x000fea0003c00000 */
[----:B------:R0:W1:Y:S02]  /*e610*/  SHFL.IDX P6, R14, R13, R12, R11 ;  /* 0x0000000c0d0e7389 */ /* 0x00006400000c000b */
[----:B01----:R-:W-:Y:S01]  /*e620*/  ENDCOLLECTIVE ;  /* 0x000000000000791b */ /* 0x003fe20003800000 */
.L_x_13658:
[----:B------:R-:W-:-:S04]  /*e630*/  LOP3.LUT R3, R3, 0x30, RZ, 0xc0, !PT ;  /* 0x0000003003037812 */ /* 0x000fc800078ec0ff */
[----:B------:R-:W-:-:S05]  /*e640*/  IADD3 R2, P0, R3, R2, RZ ;  /* 0x0000000203027210 */ /* 0x000fca0007f1e0ff */
[----:B------:R-:W-:Y:S01]  /*e650*/  IMAD.X R3, RZ, RZ, R10, P0 ;  /* 0x000000ffff037224 */ /* 0x000fe200000e060a */
[C---:B------:R-:W-:Y:S02]  /*e660*/  ISETP.GE.AND P0, PT, R8.reuse, 0x41, PT ;  /* 0x000000410800780c */ /* 0x040fe40003f06270 */
[----:B------:R-:W-:Y:S02]  /*e670*/  MOV R13, R18 ;  /* 0x00000012000d7202 */ /* 0x000fe40000000f00 */
        /* <DEDUP_REMOVED lines=9> */
.L_x_13659:
[----:B------:R-:W0:Y:S01]  /*e710*/  S2R R27, SR_CTAID.X ;  /* 0x00000000001b7919 */ /* 0x000e220000002500 */
[----:B------:R-:W-:Y:S01]  /*e720*/  IMAD.MOV.U32 R2, RZ, RZ, R14 ;  /* 0x000000ffff027224 */ /* 0x000fe200078e000e */
[----:B------:R-:W-:Y:S06]  /*e730*/  BRA `(.L_x_13660) ;  /* 0xffffffc4006c7947 */ /* 0x000fec000383ffff */
.L_x_13601:
[----:B--2---:R-:W-:-:S05]  /*e740*/  IMAD.MOV.U32 R2, RZ, RZ, 0x1 ;  /* 0x00000001ff027424 */ /* 0x004fca00078e00ff */
[----:B------:R-:W-:-:S04]  /*e750*/  SHF.L.U32 R2, R2, 0x1f, RZ ;  /* 0x0000001f02027819 */ /* 0x000fc800000006ff */
[----:B------:R2:W3:Y:S03]  /*e760*/  SYNCS.PHASECHK.TRANS64.TRYWAIT P2, [R28+URZ+0x12440], R2 ;  /* 0x012440021c0075a7 */ /* 0x0004e6000804017f */
[----:B---3--:R-:W-:Y:S05]  /*e770*/  @!P2 NANOSLEEP.SYNCS 0x989680 ;  /* 0x009896800000a95d */ /* 0x008fea0003900000 */
[----:B------:R-:W3:Y:S02]  /*e780*/  @!P2 SYNCS.PHASECHK.TRANS64 P2, [R28+URZ+0x12440], R2 ;  /* 0x012440021c00a5a7 */ /* 0x000ee4000804007f */
[----:B---3--:R-:W-:Y:S05]  /*e790*/  @!P2 BRA `(.L_x_13601) ;  /* 0xfffffffc00e8a947 */ /* 0x008fea000383ffff */
[----:B------:R-:W-:Y:S05]  /*e7a0*/  BRA `(.L_x_13661) ;  /* 0xffffffc400bc7947 */ /* 0x000fea000383ffff */
.L_x_13602:
[----:B------:R-:W-:Y:S01]  /*e7b0*/  BSSY B0, `(.L_x_13662) ;  /* 0x0000008000007945 */ /* 0x000fe20003800000 */
[----:B------:R-:W-:Y:S01]  /*e7c0*/  MOV R13, R5 ;  /* 0x00000005000d7202 */ /* 0x000fe20000000f00 */
[----:B------:R-:W-:Y:S01]  /*e7d0*/  IMAD.MOV.U32 R12, RZ, RZ, RZ ;  /* 0x000000ffff0c7224 */ /* 0x000fe200078e00ff */
[----:B------:R-:W-:Y:S01]  /*e7e0*/  MOV R15, 0xffffffff ;  /* 0xffffffff000f7802 */ /* 0x000fe20000000f00 */
[----:B------:R-:W-:-:S07]  /*e7f0*/  IMAD.MOV.U32 R11, RZ, RZ, 0x1c1f ;  /* 0x00001c1fff0b7424 */ /* 0x000fce00078e00ff */
[----:B0----5:R-:W-:Y:S05]  /*e800*/  WARPSYNC.COLLECTIVE R15, `(.L_x_13663) ;  /* 0x000000000f087348 */ /* 0x021fea0003c00000 */
[----:B------:R1:W2:Y:S02]  /*e810*/  SHFL.IDX P6, R14, R13, R12, R11 ;  /* 0x0000000c0d0e7389 */ /* 0x0002a400000c000b */
[----:B012--5:R-:W-:Y:S01]  /*e820*/  ENDCOLLECTIVE ;  /* 0x000000000000791b */ /* 0x027fe20003800000 */
.L_x_13663:
[----:B------:R-:W-:Y:S05]  /*e830*/  BSYNC B0 ;  /* 0x0000000000007941 */ /* 0x000fea0003800000 */
.L_x_13662:
        /* <DEDUP_REMOVED lines=8> */
.L_x_13664:
[----:B------:R-:W-:Y:S01]  /*e8c0*/  IMAD.MOV.U32 R13, RZ, RZ, R5 ;  /* 0x000000ffff0d7224 */ /* 0x000fe200078e0005 */
[----:B------:R-:W-:Y:S02]  /*e8d0*/  MOV R12, 0x1 ;  /* 0x00000001000c7802 */ /* 0x000fe40000000f00 */
[----:B------:R-:W-:-:S13]  /*e8e0*/  @P4 IADD3 R8, P2, R24, R14, RZ ;  /* 0x0000000e18084210 */ /* 0x000fda0007f5e0ff */
[----:B------:R-:W-:Y:S05]  /*e8f0*/  WARPSYNC.COLLECTIVE R15, `(.L_x_13665) ;  /* 0x000000000f087348 */ /* 0x000fea0003c00000 */
[----:B------:R0:W1:Y:S02]  /*e900*/  SHFL.IDX P6, R14, R13, R12, R11 ;  /* 0x0000000c0d0e7389 */ /* 0x00006400000c000b */
[----:B01----:R-:W-:Y:S01]  /*e910*/  ENDCOLLECTIVE ;  /* 0x000000000000791b */ /* 0x003fe20003800000 */
.L_x_13665:
[----:B------:R-:W-:Y:S01]  /*e920*/  @P4 IADD3.X R3, RZ, R2, RZ, P2, !PT ;  /* 0x00000002ff034210 */ /* 0x000fe200017fe4ff */
        /* <DEDUP_REMOVED lines=10> */
.L_x_13666:
[----:B------:R-:W-:Y:S01]  /*e9d0*/  IMAD.MOV.U32 R13, RZ, RZ, R5 ;  /* 0x000000ffff0d7224 */ /* 0x000fe200078e0005 */
[----:B------:R-:W-:Y:S02]  /*e9e0*/  MOV R12, 0x2 ;  /* 0x00000002000c7802 */ /* 0x000fe40000000f00 */
[----:B------:R-:W-:-:S13]  /*e9f0*/  @P3 IADD3 R8, P2, R24, R14, RZ ;  /* 0x0000000e18083210 */ /* 0x000fda0007f5e0ff */
[----:B------:R-:W-:Y:S05]  /*ea00*/  WARPSYNC.COLLECTIVE R15, `(.L_x_13667) ;  /* 0x000000000f087348 */ /* 0x000fea0003c00000 */
[----:B------:R0:W1:Y:S02]  /*ea10*/  SHFL.IDX P6, R14, R13, R12, R11 ;  /* 0x0000000c0d0e7389 */ /* 0x00006400000c000b */
[----:B01----:R-:W-:Y:S01]  /*ea20*/  ENDCOLLECTIVE ;  /* 0x000000000000791b */ /* 0x003fe20003800000 */
.L_x_13667:
        /* <DEDUP_REMOVED lines=11> */
.L_x_13668:
[----:B------:R-:W-:Y:S02]  /*eae0*/  IMAD.MOV.U32 R13, RZ, RZ, R5 ;  /* 0x000000ffff0d7224 */ /* 0x000fe400078e0005 */
[----:B------:R-:W-:Y:S01]  /*eaf0*/  IMAD.MOV.U32 R12, RZ, RZ, 0x3 ;  /* 0x00000003ff0c7424 */ /* 0x000fe200078e00ff */
[----:B------:R-:W-:-:S13]  /*eb00*/  @P0 IADD3 R3, P2, R24, R14, RZ ;  /* 0x0000000e18030210 */ /* 0x000fda0007f5e0ff */
[----:B------:R-:W-:Y:S05]  /*eb10*/  WARPSYNC.COLLECTIVE R15, `(.L_x_13669) ;  /* 0x000000000f087348 */ /* 0x000fea0003c00000 */
[----:B------:R0:W1:Y:S02]  /*eb20*/  SHFL.IDX P6, R14, R13, R12, R11 ;  /* 0x0000000c0d0e7389 */ /* 0x00006400000c000b */
[----:B01----:R-:W-:Y:S01]  /*eb30*/  ENDCOLLECTIVE ;  /* 0x000000000000791b */ /* 0x003fe20003800000 */
.L_x_13669:
[----:B------:R-:W-:-:S04]  /*eb40*/  @P0 IADD3.X R2, RZ, R2, RZ, P2, !PT ;  /* 0x00000002ff020210 */ /* 0x000fc800017fe4ff */
[----:B------:R-:W-:-:S04]  /*eb50*/  @P0 LOP3.LUT R3, R3, R2, RZ, 0x3c, !PT ;  /* 0x0000000203030212 */ /* 0x000fc800078e3cff */
[----:B------:R-:W-:Y:S01]  /*eb60*/  @P0 LOP3.LUT R2, R3, R2, RZ, 0x3c, !PT ;  /* 0x0000000203020212 */ /* 0x000fe200078e3cff */
[----:B------:R-:W-:-:S03]  /*eb70*/  IMAD.MOV.U32 R13, RZ, RZ, R4 ;  /* 0x000000ffff0d7224 */ /* 0x000fc600078e0004 */
[----:B------:R-:W-:-:S05]  /*eb80*/  @P0 LOP3.LUT R3, R3, R2, RZ, 0x3c, !PT ;  /* 0x0000000203030212 */ /* 0x000fca00078e3cff */
[----:B------:R-:W-:Y:S01]  /*eb90*/  @!PT LDS RZ, [RZ] ;  /* 0x00000000fffff984 */ /* 0x000fe20000000800 */
[----:B------:R-:W-:Y:S01]  /*eba0*/  @!PT LDS RZ, [RZ] ;  /* 0x00000000fffff984 */ /* 0x000fe20000000800 */
[----:B------:R-:W-:Y:S01]  /*ebb0*/  @!PT LDS RZ, [RZ] ;  /* 0x00000000fffff984 */ /* 0x000fe20000000800 */
[----:B------:R0:W-:Y:S01]  /*ebc0*/  @P0 LDGSTS.E.BYPASS.LTC128B.128 [R18+0xe200], desc[UR40][R2.64], !P5 ;  /* 0x0e20000002120fae */ /* 0x0001e2000e901d68 */
[----:B------:R-:W-:-:S07]  /*ebd0*/  MOV R5, R14 ;  /* 0x0000000e00057202 */ /* 0x000fce0000000f00 */
[----:B0-----:R-:W-:Y:S05]  /*ebe0*/  WARPSYNC.COLLECTIVE R15, `(.L_x_13670) ;  /* 0x000000000f087348 */ /* 0x001fea0003c00000 */
[----:B------:R1:W2:Y:S02]  /*ebf0*/  SHFL.IDX P6, R14, R13, R12, R11 ;  /* 0x0000000c0d0e7389 */ /* 0x0002a400000c000b */
[----:B012---:R-:W-:Y:S01]  /*ec00*/  ENDCOLLECTIVE ;  /* 0x000000000000791b */ /* 0x007fe20003800000 */
.L_x_13670:
[----:B------:R-:W-:Y:S01]  /*ec10*/  MOV R13, R7 ;  /* 0x00000007000d7202 */ /* 0x000fe20000000f00 */
[----:B------:R-:W-:Y:S02]  /*ec20*/  IMAD.MOV.U32 R12, RZ, RZ, RZ ;  /* 0x000000ffff0c7224 */ /* 0x000fe400078e00ff */
[----:B------:R-:W-:-:S07]  /*ec30*/  IMAD.MOV.U32 R4, RZ, RZ, R14 ;  /* 0x000000ffff047224 */ /* 0x000fce00078e000e */
[----:B------:R-:W-:Y:S05]  /*ec40*/  WARPSYNC.COLLECTIVE R15, `(.L_x_13671) ;  /* 0x000000000f087348 */ /* 0x000fea0003c00000 */
[----:B------:R0:W1:Y:S02]  /*ec50*/  SHFL.IDX P6, R14, R13, R12, R11 ;  /* 0x0000000c0d0e7389 */ /* 0x00006400000c000b */
[----:B01----:R-:W-:Y:S01]  /*ec60*/  ENDCOLLECTIVE ;  /* 0x000000000000791b */ /* 0x003fe20003800000 */
.L_x_13671:
[----:B------:R-:W-:-:S04]  /*ec70*/  @P1 IADD3 R8, P0, R24, R4, RZ ;  /* 0x0000000418081210 */ /* 0x000fc80007f1e0ff */
[----:B------:R-:W-:Y:S01]  /*ec80*/  @P1 IADD3.X R9, RZ, R5, RZ, P0, !PT ;  /* 0x00000005ff091210 */ /* 0x000fe200007fe4ff */
[----:B------:R-:W-:-:S04]  /*ec90*/  @P1 IMAD.MOV.U32 R2, RZ, RZ, R8 ;  /* 0x000000ffff021224 */ /* 0x000fc800078e0008 */
[----:B------:R-:W-:Y:S01]  /*eca0*/  @P1 IMAD.MOV.U32 R3, RZ, RZ, R9 ;  /* 0x000000ffff031224 */ /* 0x000fe200078e0009 */
[----:B------:R-:W-:-:S04]  /*ecb0*/  MOV R13, R6 ;  /* 0x00000006000d7202 */ /* 0x000fc80000000f00 */
        /* <DEDUP_REMOVED lines=8> */
.L_x_13672:
[----:B------:R-:W-:Y:S05]  /*ed40*/  BRA `(.L_x_13673) ;  /* 0xffffffc400747947 */ /* 0x000fea000383ffff */
.L_x_13607:
[----:B------:R-:W-:Y:S01]  /*ed50*/  IMAD.MOV.U32 R13, RZ, RZ, R4 ;  /* 0x000000ffff0d7224 */ /* 0x000fe200078e0004 */
[----:B------:R-:W-:Y:S01]  /*ed60*/  MOV R11, 0x1c1f ;  /* 0x00001c1f000b7802 */ /* 0x000fe20000000f00 */
[----:B------:R-:W-:Y:S02]  /*ed70*/  IMAD.MOV.U32 R12, RZ, RZ, RZ ;  /* 0x000000ffff0c7224 */ /* 0x000fe400078e00ff */
[----:B------:R-:W-:Y:S02]  /*ed80*/  IMAD.MOV.U32 R15, RZ, RZ, -0x1 ;  /* 0xffffffffff0f7424 */ /* 0x000fe400078e00ff */
[----:B------:R-:W-:-:S07]  /*ed90*/  IMAD R7, R27, 0xc0, R29 ;  /* 0x000000c01b077824 */ /* 0x000fce00078e021d */
[----:B------:R-:W-:Y:S05]  /*eda0*/  WARPSYNC.COLLECTIVE R15, `(.L_x_13674) ;  /* 0x000000000f087348 */ /* 0x000fea0003c00000 */
[----:B------:R0:W1:Y:S02]  /*edb0*/  SHFL.IDX P6, R14, R13, R12, R11 ;  /* 0x0000000c0d0e7389 */ /* 0x00006400000c000b */
[----:B01----:R-:W-:Y:S01]  /*edc0*/  ENDCOLLECTIVE ;  /* 0x000000000000791b */ /* 0x003fe20003800000 */
.L_x_13674:
[----:B------:R-:W-:Y:S01]  /*edd0*/  MOV R13, R0 ;  /* 0x00000000000d7202 */ /* 0x000fe20000000f00 */
[----:B------:R-:W-:-:S07]  /*ede0*/  IMAD.MOV.U32 R2, RZ, RZ, R14 ;  /* 0x000000ffff027224 */ /* 0x000fce00078e000e */
[----:B------:R-:W-:Y:S05]  /*edf0*/  WARPSYNC.COLLECTIVE R15, `(.L_x_13675) ;  /* 0x000000000f087348 */ /* 0x000fea0003c00000 */
[----:B------:R0:W1:Y:S02]  /*ee00*/  SHFL.IDX P6, R14, R13, R12, R11 ;  /* 0x0000000c0d0e7389 */ /* 0x00006400000c000b */
[----:B01----:R-:W-:Y:S01]  /*ee10*/  ENDCOLLECTIVE ;  /* 0x000000000000791b */ /* 0x003fe20003800000 */
.L_x_13675:
[----:B------:R-:W-:Y:S02]  /*ee20*/  ULDC UR4, c[0x0][0x288] ;  /* 0x0000a20000047ab9 */ /* 0x000fe40000000800 */
[----:B------:R-:W-:Y:S01]  /*ee30*/  IMAD R6, R9, UR4, RZ ;  /* 0x0000000409067c24 */ /* 0x000fe2000f8e02ff */
[----:B------:R-:W-:-:S04]  /*ee40*/  IADD3 R9, R7, 0x20, RZ ;  /* 0x0000002007097810 */ /* 0x000fc80007ffe0ff */
[----:B------:R-:W-:Y:S01]  /*ee50*/  ISETP.GE.AND P2, PT, R7, R6, PT ;  /* 0x000000060700720c */ /* 0x000fe20003f46270 */
[----:B------:R-:W-:Y:S02]  /*ee60*/  IMAD.MOV.U32 R13, RZ, RZ, R4 ;  /* 0x000000ffff0d7224 */ /* 0x000fe400078e0004 */
[----:B------:R-:W-:Y:S02]  /*ee70*/  IMAD.MOV.U32 R12, RZ, RZ, 0x1 ;  /* 0x00000001ff0c7424 */ /* 0x000fe400078e00ff */
[----:B------:R-:W-:-:S08]  /*ee80*/  IMAD.MOV.U32 R3, RZ, RZ, R14 ;  /* 0x000000ffff037224 */ /* 0x000fd000078e000e */
[----:B------:R-:W-:Y:S05]  /*ee90*/  WARPSYNC.COLLECTIVE R15, `(.L_x_13676) ;  /* 0x000000000f087348 */ /* 0x000fea0003c00000 */
[----:B------:R0:W1:Y:S02]  /*eea0*/  SHFL.IDX P6, R14, R13, R12, R11 ;  /* 0x0000000c0d0e7389 */ /* 0x00006400000c000b */
[----:B01----:R-:W-:Y:S01]  /*eeb0*/  ENDCOLLECTIVE ;  /* 0x000000000000791b */ /* 0x003fe20003800000 */
.L_x_13676:
[----:B------:R-:W-:-:S05]  /*eec0*/  @!P2 IADD3 R3, P1, R24, R3, RZ ;  /* 0x000000031803a210 */ /* 0x000fca0007f3e0ff */
[----:B------:R-:W-:Y:S01]  /*eed0*/  @!P2 IMAD.X R2, RZ, RZ, R2, P1 ;  /* 0x000000ffff02a224 */ /* 0x000fe200008e0602 */
[----:B------:R-:W-:-:S04]  /*eee0*/  ISETP.GE.AND P1, PT, R9, R6, PT ;  /* 0x000000060900720c */ /* 0x000fc80003f26270 */
        /* <DEDUP_REMOVED lines=8> */
.L_x_13677:
[----:B------:R-:W-:Y:S01]  /*ef70*/  @!PT LDS RZ, [RZ] ;  /* 0x00000000fffff984 */ /* 0x000fe20000000800 */
[----:B------:R-:W-:Y:S01]  /*ef80*/  @!PT LDS RZ, [RZ] ;  /* 0x00000000fffff984 */ /* 0x000fe20000000800 */
[----:B------:R-:W-:Y:S01]  /*ef90*/  @!PT LDS RZ, [RZ] ;  /* 0x00000000fffff984 */ /* 0x000fe20000000800 */
[----:B------:R0:W-:Y:S01]  /*efa0*/  @!P2 LDGSTS.E.BYPASS.LTC128B.128 [R18+0xa200], desc[UR40][R2.64], !P0 ;  /* 0x0a2000000212afae */ /* 0x0001e2000c101d68 */
[----:B------:R-:W-:Y:S01]  /*efb0*/  MOV R13, R4 ;  /* 0x00000004000d7202 */ /* 0x000fe20000000f00 */
[----:B------:R-:W-:Y:S02]  /*efc0*/  IMAD.MOV.U32 R12, RZ, RZ, 0x2 ;  /* 0x00000002ff0c7424 */ /* 0x000fe400078e00ff */
[----:B------:R-:W-:-:S05]  /*efd0*/  IMAD.MOV.U32 R11, RZ, RZ, R14 ;  /* 0x000000ffff0b7224 */ /* 0x000fca00078e000e */
[----:B0-----:R-:W-:Y:S01]  /*efe0*/  @!P1 IADD3 R2, P2, R24, R11, RZ ;  /* 0x0000000b18029210 */ /* 0x001fe20007f5e0ff */
[----:B------:R-:W-:-:S03]  /*eff0*/  IMAD.MOV.U32 R11, RZ, RZ, 0x1c1f ;  /* 0x00001c1fff0b7424 */ /* 0x000fc600078e00ff */
[----:B------:R-:W-:-:S09]  /*f000*/  @!P1 IADD3.X R9, RZ, R9, RZ, P2, !PT ;  /* 0x00000009ff099210 */ /* 0x000fd200017fe4ff */
[----:B------:R-:W-:Y:S05]  /*f010*/  WARPSYNC.COLLECTIVE R15, `(.L_x_13678) ;  /* 0x000000000f087348 */ /* 0x000fea0003c00000 */
[----:B------:R0:W1:Y:S02]  /*f020*/  SHFL.IDX P6, R14, R13, R12, R11 ;  /* 0x0000000c0d0e7389 */ /* 0x00006400000c000b */
[----:B01----:R-:W-:Y:S01]  /*f030*/  ENDCOLLECTIVE ;  /* 0x000000000000791b */ /* 0x003fe20003800000 */
.L_x_13678:
[----:B------:R-:W-:Y:S02]  /*f040*/  @!P1 IMAD.MOV.U32 R3, RZ, RZ, R9 ;  /* 0x000000ffff039224 */ /* 0x000fe400078e0009 */
        /* <DEDUP_REMOVED lines=11> */
.L_x_13679:
[----:B------:R-:W-:Y:S02]  /*f100*/  IMAD.MOV.U32 R13, RZ, RZ, R4 ;  /* 0x000000ffff0d7224 */ /* 0x000fe400078e0004 */
[----:B------:R-:W-:-:S05]  /*f110*/  IMAD.MOV.U32 R12, RZ, RZ, R14 ;  /* 0x000000ffff0c7224 */ /* 0x000fca00078e000e */
[----:B------:R-:W-:Y:S01]  /*f120*/  @!P2 IADD3 R2, P1, R24, R12, RZ ;  /* 0x0000000c1802a210 */ /* 0x000fe20007f3e0ff */
[----:B------:R-:W-:-:S03]  /*f130*/  IMAD.MOV.U32 R12, RZ, RZ, 0x3 ;  /* 0x00000003ff0c7424 */ /* 0x000fc600078e00ff */
[----:B------:R-:W-:-:S09]  /*f140*/  @!P2 IADD3.X R3, RZ, R10, RZ, P1, !PT ;  /* 0x0000000aff03a210 */ /* 0x000fd20000ffe4ff */
[----:B------:R-:W-:Y:S05]  /*f150*/  WARPSYNC.COLLECTIVE R15, `(.L_x_13680) ;  /* 0x000000000f087348 */ /* 0x000fea0003c00000 */
[----:B------:R0:W1:Y:S02]  /*f160*/  SHFL.IDX P6, R14, R13, R12, R11 ;  /* 0x0000000c0d0e7389 */ /* 0x00006400000c000b */
[----:B01----:R-:W-:Y:S01]  /*f170*/  ENDCOLLECTIVE ;  /* 0x000000000000791b */ /* 0x003fe20003800000 */
.L_x_13680:
[----:B------:R-:W-:Y:S01]  /*f180*/  @!PT LDS RZ, [RZ] ;  /* 0x00000000fffff984 */ /* 0x000fe20000000800 */
[----:B------:R-:W-:Y:S01]  /*f190*/  @!PT LDS RZ, [RZ] ;  /* 0x00000000fffff984 */ /* 0x000fe20000000800 */
[----:B------:R-:W-:Y:S01]  /*f1a0*/  @!PT LDS RZ, [RZ] ;  /* 0x00000000fffff984 */ /* 0x000fe20000000800 */
[----:B------:R0:W-:Y:S01]  /*f1b0*/  @!P2 LDGSTS.E.BYPASS.LTC128B.128 [R18+0xb200], desc[UR40][R2.64], !P0 ;  /* 0x0b2000000212afae */ /* 0x0001e2000c101d68 */
[----:B------:R-:W-:Y:S01]  /*f1c0*/  IMAD.MOV.U32 R13, RZ, RZ, R0 ;  /* 0x000000ffff0d7224 */ /* 0x000fe200078e0000 */
[----:B0-----:R-:W-:-:S04]  /*f1d0*/  IADD3 R3, R7, 0x60, RZ ;  /* 0x0000006007037810 */ /* 0x001fc80007ffe0ff */
[----:B------:R-:W-:Y:S02]  /*f1e0*/  ISETP.GE.AND P1, PT, R3, R6, PT ;  /* 0x000000060300720c */ /* 0x000fe40003f26270 */
[----:B------:R-:W-:-:S11]  /*f1f0*/  MOV R4, R14 ;  /* 0x0000000e00047202 */ /* 0x000fd60000000f00 */
[----:B------:R-:W-:Y:S05]  /*f200*/  WARPSYNC.COLLECTIVE R15, `(.L_x_13681) ;  /* 0x000000000f087348 */ /* 0x000fea0003c00000 */
[----:B------:R0:W1:Y:S02]  /*f210*/  SHFL.IDX P6, R14, R13, R12, R11 ;  /* 0x0000000c0d0e7389 */ /* 0x00006400000c000b */
[----:B01----:R-:W-:Y:S01]  /*f220*/  ENDCOLLECTIVE ;  /* 0x000000000000791b */ /* 0x003fe20003800000 */
.L_x_13681:
[----:B------:R-:W-:Y:S01]  /*f230*/  MOV R13, R8 ;  /* 0x00000008000d7202 */ /* 0x000fe20000000f00 */
[----:B------:R-:W-:Y:S02]  /*f240*/  IMAD.MOV.U32 R12, RZ, RZ, RZ ;  /* 0x000000ffff0c7224 */ /* 0x000fe400078e00ff */
[----:B------:R-:W-:-:S07]  /*f250*/  IMAD.MOV.U32 R0, RZ, RZ, R14 ;  /* 0x000000ffff007224 */ /* 0x000fce00078e000e */
[----:B------:R-:W-:Y:S05]  /*f260*/  WARPSYNC.COLLECTIVE R15, `(.L_x_13682) ;  /* 0x000000000f087348 */ /* 0x000fea0003c00000 */
[----:B------:R0:W1:Y:S02]  /*f270*/  SHFL.IDX P6, R14, R13, R12, R11 ;  /* 0x0000000c0d0e7389 */ /* 0x00006400000c000b */
[----:B01----:R-:W-:Y:S01]  /*f280*/  ENDCOLLECTIVE ;  /* 0x000000000000791b */ /* 0x003fe20003800000 */
.L_x_13682:
[----:B------:R-:W-:-:S05]  /*f290*/  @!P1 IADD3 R9, P2, R24, R0, RZ ;  /* 0x0000000018099210 */ /* 0x000fca0007f5e0ff */
[----:B------:R-:W-:Y:S02]  /*f2a0*/  @!P1 IMAD.X R3, RZ, RZ, R4, P2 ;  /* 0x000000ffff039224 */ /* 0x000fe400010e0604 */
[----:B------:R-:W-:Y:S01]  /*f2b0*/  @!P1 IMAD.MOV.U32 R2, RZ, RZ, R9 ;  /* 0x000000ffff029224 */ /* 0x000fe200078e0009 */
[----:B------:R-:W-:-:S04]  /*f2c0*/  MOV R13, R5 ;  /* 0x00000005000d7202 */ /* 0x000fc80000000f00 */
        /* <DEDUP_REMOVED lines=8> */
.L_x_13683:
[----:B------:R-:W-:-:S05]  /*f350*/  VIADD R3, R7, 0x80 ;  /* 0x0000008007037836 */ /* 0x000fca0000000000 */
[----:B------:R-:W-:Y:S01]  /*f360*/  ISETP.GE.AND P1, PT, R3, R6, PT ;  /* 0x000000060300720c */ /* 0x000fe20003f26270 */
[----:B------:R-:W-:Y:S01]  /*f370*/  IMAD.MOV.U32 R13, RZ, RZ, R8 ;  /* 0x000000ffff0d7224 */ /* 0x000fe200078e0008 */
[----:B------:R-:W-:-:S11]  /*f380*/  MOV R12, 0x1 ;  /* 0x00000001000c7802 */ /* 0x000fd60000000f00 */
[----:B------:R-:W-:-:S13]  /*f390*/  @!P1 IADD3 R0, P3, R24, R14, RZ ;  /* 0x0000000e18009210 */ /* 0x000fda0007f7e0ff */
[----:B------:R-:W-:Y:S05]  /*f3a0*/  WARPSYNC.COLLECTIVE R15, `(.L_x_13684) ;  /* 0x000000000f087348 */ /* 0x000fea0003c00000 */
[----:B------:R0:W1:Y:S02]  /*f3b0*/  SHFL.IDX P6, R14, R13, R12, R11 ;  /* 0x0000000c0d0e7389 */ /* 0x00006400000c000b */
[----:B01----:R-:W-:Y:S01]  /*f3c0*/  ENDCOLLECTIVE ;  /* 0x000000000000791b */ /* 0x003fe20003800000 */
.L_x_13684:
[----:B------:R-:W-:Y:S01]  /*f3d0*/  @!P1 IMAD.X R17, RZ, RZ, R2, P3 ;  /* 0x000000ffff119224 */ /* 0x000fe200018e0602 */
[----:B------:R-:W-:-:S03]  /*f3e0*/  @!P1 MOV R2, R0 ;  /* 0x0000000000029202 */ /* 0x000fc60000000f00 */
        /* <DEDUP_REMOVED lines=10> */
.L_x_13685:
[----:B------:R-:W-:Y:S05]  /*f490*/  BRA `(.L_x_13686) ;  /* 0xffffffc800007947 */ /* 0x000fea000383ffff */
.L_x_13608:
[----:B0-----:R0:W1:Y:S02]  /*f4a0*/  SYNCS.PHASECHK.TRANS64.TRYWAIT P0, [R28+URZ+0x12420], R5 ;  /* 0x012420051c0075a7 */ /* 0x001064000800017f */
[----:B-1----:R-:W-:Y:S05]  /*f4b0*/  @!P0 NANOSLEEP.SYNCS 0x989680 ;  /* 0x009896800000895d */ /* 0x002fea0003900000 */
[----:B------:R-:W1:Y:S02]  /*f4c0*/  @!P0 SYNCS.PHASECHK.TRANS64 P0, [R28+URZ+0x12420], R5 ;  /* 0x012420051c0085a7 */ /* 0x000e64000800007f */
[----:B-1----:R-:W-:Y:S05]  /*f4d0*/  @!P0 BRA `(.L_x_13608) ;  /* 0xfffffffc00f08947 */ /* 0x002fea000383ffff */
[----:B------:R-:W-:Y:S05]  /*f4e0*/  BRA `(.L_x_13687) ;  /* 0xffffffc800307947 */ /* 0x000fea000383ffff */
.L_x_13611:
[----:B0-----:R0:W1:Y:S02]  /*f4f0*/  SYNCS.PHASECHK.TRANS64.TRYWAIT P1, [R5+URZ+0x12480], R29 ;  /* 0x0124801d050075a7 */ /* 0x001064000802017f */
[----:B-1----:R-:W-:Y:S05]  /*f500*/  @!P1 NANOSLEEP.SYNCS 0x989680 ;  /* 0x009896800000995d */ /* 0x002fea0003900000 */
[----:B------:R-:W1:Y:S02]  /*f510*/  @!P1 SYNCS.PHASECHK.TRANS64 P1, [R5+URZ+0x12480], R29 ;  /* 0x0124801d050095a7 */ /* 0x000e64000802007f */
[----:B-1----:R-:W-:Y:S05]  /*f520*/  @!P1 BRA `(.L_x_13611) ;  /* 0xfffffffc00f09947 */ /* 0x002fea000383ffff */
[----:B------:R-:W-:Y:S05]  /*f530*/  BRA `(.L_x_13688) ;  /* 0xffffffcc00447947 */ /* 0x000fea000383ffff */
.L_x_13612:
[----:B------:R-:W-:Y:S01]  /*f540*/  BSSY B0, `(.L_x_13689) ;  /* 0x0000008000007945 */ /* 0x000fe20003800000 */
[----:B------:R-:W-:Y:S01]  /*f550*/  MOV R13, R17 ;  /* 0x00000011000d7202 */ /* 0x000fe20000000f00 */
[----:B------:R-:W-:Y:S01]  /*f560*/  IMAD.MOV.U32 R12, RZ, RZ, RZ ;  /* 0x000000ffff0c7224 */ /* 0x000fe200078e00ff */
[----:B------:R-:W-:Y:S01]  /*f570*/  MOV R15, 0xffffffff ;  /* 0xffffffff000f7802 */ /* 0x000fe20000000f00 */
[----:B------:R-:W-:-:S07]  /*f580*/  IMAD.MOV.U32 R11, RZ, RZ, 0x1c1f ;  /* 0x00001c1fff0b7424 */ /* 0x000fce00078e00ff */
[----:B0-----:R-:W-:Y:S05]  /*f590*/  WARPSYNC.COLLECTIVE R15, `(.L_x_13690) ;  /* 0x000000000f087348 */ /* 0x001fea0003c00000 */
[----:B------:R1:W2:Y:S02]  /*f5a0*/  SHFL.IDX P6, R14, R13, R12, R11 ;  /* 0x0000000c0d0e7389 */ /* 0x0002a400000c000b */
[----:B012---:R-:W-:Y:S01]  /*f5b0*/  ENDCOLLECTIVE ;  /* 0x000000000000791b */ /* 0x007fe20003800000 */
.L_x_13690:
[----:B------:R-:W-:Y:S05]  /*f5c0*/  BSYNC B0 ;  /* 0x0000000000007941 */ /* 0x000fea0003800000 */
.L_x_13689:
        /* <DEDUP_REMOVED lines=9> */
.L_x_13691:
[----:B------:R-:W0:Y:S01]  /*f660*/  S2R R15, SR_TID.X ;  /* 0x00000000000f7919 */ /* 0x000e220000002100 */
[----:B------:R-:W-:Y:S01]  /*f670*/  MOV R13, R17 ;  /* 0x00000011000d7202 */ /* 0x000fe20000000f00 */
[----:B------:R-:W-:Y:S02]  /*f680*/  IMAD.MOV.U32 R12, RZ, RZ, 0x1 ;  /* 0x00000001ff0c7424 */ /* 0x000fe400078e00ff */
[----:B------:R-:W-:Y:S01]  /*f690*/  IMAD.MOV.U32 R2, RZ, RZ, R14 ;  /* 0x000000ffff027224 */ /* 0x000fe200078e000e */
[----:B0-----:R-:W-:-:S04]  /*f6a0*/  SHF.L.U32 R15, R15, 0x4, RZ ;  /* 0x000000040f0f7819 */ /* 0x001fc800000006ff */
[----:B------:R-:W-:-:S04]  /*f6b0*/  LOP3.LUT R15, R15, 0x30, RZ, 0xc0, !PT ;  /* 0x000000300f0f7812 */ /* 0x000fc800078ec0ff */
[----:B------:R-:W-:Y:S01]  /*f6c0*/  IADD3 R2, P1, R15, R2, RZ ;  /* 0x000000020f027210 */ /* 0x000fe20007f3e0ff */
[----:B------:R-:W-:-:S04]  /*f6d0*/  IMAD.MOV.U32 R15, RZ, RZ, -0x1 ;  /* 0xffffffffff0f7424 */ /* 0x000fc800078e00ff */
[----:B------:R-:W-:-:S08]  /*f6e0*/  IMAD.X R3, RZ, RZ, R3, P1 ;  /* 0x000000ffff037224 */ /* 0x000fd000008e0603 */
[----:B------:R-:W-:Y:S05]  /*f6f0*/  WARPSYNC.COLLECTIVE R15, `(.L_x_13692) ;  /* 0x000000000f087348 */ /* 0x000fea0003c00000 */
[----:B------:R0:W1:Y:S02]  /*f700*/  SHFL.IDX P6, R14, R13, R12, R11 ;  /* 0x0000000c0d0e7389 */ /* 0x00006400000c000b */
[----:B01----:R-:W-:Y:S01]  /*f710*/  ENDCOLLECTIVE ;  /* 0x000000000000791b */ /* 0x003fe20003800000 */
.L_x_13692:
[----:B------:R-:W-:Y:S02]  /*f720*/  IMAD.MOV.U32 R13, RZ, RZ, R7 ;  /* 0x000000ffff0d7224 */ /* 0x000fe400078e0007 */
[----:B------:R-:W-:-:S05]  /*f730*/  IMAD R6, R4, 0x2800, R6 ;  /* 0x0000280004067824 */ /* 0x000fca00078e0206 */
[----:B------:R-:W-:Y:S01]  /*f740*/  @!PT LDS RZ, [RZ] ;  /* 0x00000000fffff984 */ /* 0x000fe20000000800 */
[----:B------:R-:W-:Y:S01]  /*f750*/  @!PT LDS RZ, [RZ] ;  /* 0x00000000fffff984 */ /* 0x000fe20000000800 */
[----:B------:R-:W-:Y:S01]  /*f760*/  @!PT LDS RZ, [RZ] ;  /* 0x00000000fffff984 */ /* 0x000fe20000000800 */
[----:B------:R0:W-:Y:S02]  /*f770*/  LDGSTS.E.BYPASS.LTC128B.128 [R6+0x5200], desc[UR40][R2.64], !P2 ;  /* 0x0520000002067fae */ /* 0x0001e4000d101d68 */
[----:B0-----:R-:W-:-:S07]  /*f780*/  MOV R3, R14 ;  /* 0x0000000e00037202 */ /* 0x001fce0000000f00 */
[----:B------:R-:W-:Y:S05]  /*f790*/  WARPSYNC.COLLECTIVE R15, `(.L_x_13693) ;  /* 0x000000000f087348 */ /* 0x000fea0003c00000 */
[----:B------:R0:W1:Y:S02]  /*f7a0*/  SHFL.IDX P6, R14, R13, R12, R11 ;  /* 0x0000000c0d0e7389 */ /* 0x00006400000c000b */
[----:B01----:R-:W-:Y:S01]  /*f7b0*/  ENDCOLLECTIVE ;  /* 0x000000000000791b */ /* 0x003fe20003800000 */
.L_x_13693:
        /* <DEDUP_REMOVED lines=12> */
.L_x_13694:
        /* <DEDUP_REMOVED lines=9> */
.L_x_13695:
        /* <DEDUP_REMOVED lines=12> */
.L_x_13696:
        /* <DEDUP_REMOVED lines=10> */
.L_x_13697:
[----:B------:R-:W-:Y:S01]  /*fa70*/  MOV R13, R18 ;  /* 0x00000012000d7202 */ /* 0x000fe20000000f00 */
[----:B------:R-:W-:Y:S01]  /*fa80*/  IMAD.MOV.U32 R12, RZ, RZ, RZ ;  /* 0x000000ffff0c7224 */ /* 0x000fe200078e00ff */
[----:B------:R-:W-:Y:S01]  /*fa90*/  SHF.L.U32 R3, R3, 0x4, RZ ;  /* 0x0000000403037819 */ /* 0x000fe200000006ff */
[----:B------:R-:W-:-:S07]  /*faa0*/  IMAD.MOV.U32 R2, RZ, RZ, R14 ;  /* 0x000000ffff027224 */ /* 0x000fce00078e000e */
[----:B------:R-:W-:Y:S05]  /*fab0*/  WARPSYNC.COLLECTIVE R15, `(.L_x_13698) ;  /* 0x000000000f087348 */ /* 0x000fea0003c00000 */
[----:B------:R0:W1:Y:S02]  /*fac0*/  SHFL.IDX P6, R14, R13, R12, R11 ;  /* 0x0000000c0d0e7389 */ /* 0x00006400000c000b */
[----:B01----:R-:W-:Y:S01]  /*fad0*/  ENDCOLLECTIVE ;  /* 0x000000000000791b */ /* 0x003fe20003800000 */
.L_x_13698:
[----:B------:R-:W-:-:S04]  /*fae0*/  LOP3.LUT R3, R3, 0x30, RZ, 0xc0, !PT ;  /* 0x0000003003037812 */ /* 0x000fc800078ec0ff */
[----:B------:R-:W-:-:S05]  /*faf0*/  IADD3 R2, P1, R3, R2, RZ ;  /* 0x0000000203027210 */ /* 0x000fca0007f3e0ff */
[----:B------:R-:W-:Y:S01]  /*fb00*/  IMAD.X R3, RZ, RZ, R17, P1 ;  /* 0x000000ffff037224 */ /* 0x000fe200008e0611 */
[----:B------:R-:W-:-:S04]  /*fb10*/  MOV R13, R20 ;  /* 0x00000014000d7202 */ /* 0x000fc80000000f00 */
        /* <DEDUP_REMOVED lines=8> */
.L_x_13699:
[----:B------:R-:W-:Y:S01]  /*fba0*/  IMAD.MOV.U32 R2, RZ, RZ, R14 ;  /* 0x000000ffff027224 */ /* 0x000fe200078e000e */
[----:B------:R-:W-:Y:S06]  /*fbb0*/  BRA `(.L_x_13700) ;  /* 0xffffffc800d07947 */ /* 0x000fec000383ffff */
.L_x_13615:
[----:B---3--:R3:W4:Y:S02]  /*fbc0*/  SYNCS.PHASECHK.TRANS64.TRYWAIT P1, [R5+URZ+0x12440], R29 ;  /* 0x0124401d050075a7 */ /* 0x008724000802017f */
[----:B----4-:R-:W-:Y:S05]  /*fbd0*/  @!P1 NANOSLEEP.SYNCS 0x989680 ;  /* 0x009896800000995d */ /* 0x010fea0003900000 */
[----:B------:R-:W4:Y:S02]  /*fbe0*/  @!P1 SYNCS.PHASECHK.TRANS64 P1, [R5+URZ+0x12440], R29 ;  /* 0x0124401d050095a7 */ /* 0x000f24000802007f */
[----:B----4-:R-:W-:Y:S05]  /*fbf0*/  @!P1 BRA `(.L_x_13615) ;  /* 0xfffffffc00f09947 */ /* 0x010fea000383ffff */
[----:B------:R-:W-:Y:S05]  /*fc00*/  BRA `(.L_x_13701) ;  /* 0xffffffcc001c7947 */ /* 0x000fea000383ffff */
.L_x_13616:
        /* <DEDUP_REMOVED lines=8> */
.L_x_13703:
[----:B------:R-:W-:Y:S05]  /*fc90*/  BSYNC B0 ;  /* 0x0000000000007941 */ /* 0x000fea0003800000 */
.L_x_13702:
[----:B------:R0:W5:Y:S01]  /*fca0*/  LDL R16, [R1+0x18] ;  /* 0x0000180001107983 */ /* 0x0001620000100800 */
[----:B------:R-:W-:Y:S01]  /*fcb0*/  IMAD.MOV.U32 R13, RZ, RZ, R9 ;  /* 0x000000ffff0d7224 */ /* 0x000fe200078e0009 */
[----:B------:R-:W-:Y:S01]  /*fcc0*/  MOV R11, 0x1c1f ;  /* 0x00001c1f000b7802 */ /* 0x000fe20000000f00 */
[----:B------:R-:W-:Y:S01]  /*fcd0*/  IMAD.MOV.U32 R12, RZ, RZ, RZ ;  /* 0x000000ffff0c7224 */ /* 0x000fe200078e00ff */
[----:B------:R-:W-:Y:S01]  /*fce0*/  MOV R3, R14 ;  /* 0x0000000e00037202 */ /* 0x000fe20000000f00 */
[----:B------:R-:W-:-:S07]  /*fcf0*/  IMAD.MOV.U32 R15, RZ, RZ, -0x1 ;  /* 0xffffffffff0f7424 */ /* 0x000fce00078e00ff */
[----:B0----5:R-:W-:Y:S05]  /*fd00*/  WARPSYNC.COLLECTIVE R15, `(.L_x_13704) ;  /* 0x000000000f087348 */ /* 0x021fea0003c00000 */
[----:B------:R1:W2:Y:S02]  /*fd10*/  SHFL.IDX P6, R14, R13, R12, R11 ;  /* 0x0000000c0d0e7389 */ /* 0x0002a400000c000b */
[----:B012--5:R-:W-:Y:S01]  /*fd20*/  ENDCOLLECTIVE ;  /* 0x000000000000791b */ /* 0x027fe20003800000 */
.L_x_13704:
[----:B------:R-:W-:Y:S02]  /*fd30*/  IMAD.MOV.U32 R13, RZ, RZ, R10 ;  /* 0x000000ffff0d7224 */ /* 0x000fe400078e000a */
[----:B------:R-:W-:Y:S01]  /*fd40*/  IMAD.MOV.U32 R12, RZ, RZ, 0x1 ;  /* 0x00000001ff0c7424 */ /* 0x000fe200078e00ff */
[----:B------:R-:W-:-:S13]  /*fd50*/  IADD3 R2, P1, R17, R14, RZ ;  /* 0x0000000e11027210 */ /* 0x000fda0007f3e0ff */
[----:B------:R-:W-:Y:S05]  /*fd60*/  WARPSYNC.COLLECTIVE R15, `(.L_x_13705) ;  /* 0x000000000f087348 */ /* 0x000fea0003c00000 */
[----:B------:R0:W1:Y:S02]  /*fd70*/  SHFL.IDX P6, R14, R13, R12, R11 ;  /* 0x0000000c0d0e7389 */ /* 0x00006400000c000b */
[----:B01----:R-:W-:Y:S01]  /*fd80*/  ENDCOLLECTIVE ;  /* 0x000000000000791b */ /* 0x003fe20003800000 */
.L_x_13705:
[----:B------:R-:W-:Y:S02]  /*fd90*/  IMAD.X R3, RZ, RZ, R3, P1 ;  /* 0x000000ffff037224 */ /* 0x000fe400008e0603 */
[----:B------:R-:W-:Y:S02]  /*fda0*/  IMAD.MOV.U32 R13, RZ, RZ, R9 ;  /* 0x000000ffff0d7224 */ /* 0x000fe400078e0009 */
[----:B------:R-:W-:-:S05]  /*fdb0*/  IMAD R7, R4, 0x2800, R16 ;  /* 0x0000280004077824 */ /* 0x000fca00078e0210 */
[----:B------:R-:W-:-:S05]  /*fdc0*/  IADD3 R7, R7, UR44, RZ ;  /* 0x0000002c07077c10 */ /* 0x000fca000fffe0ff */
        /* <DEDUP_REMOVED lines=8> */
.L_x_13706:
[----:B------:R-:W-:Y:S02]  /*fe50*/  IMAD.MOV.U32 R13, RZ, RZ, R10 ;  /* 0x000000ffff0d7224 */ /* 0x000fe400078e000a */
[----:B------:R-:W-:Y:S02]  /*fe60*/  IMAD.MOV.U32 R12, RZ, RZ, 0x2 ;  /* 0x00000002ff0c7424 */ /* 0x000fe400078e00ff */
[----:B------:R-:W-:-:S07]  /*fe70*/  IMAD.MOV.U32 R2, RZ, RZ, R14 ;  /* 0x000000ffff027224 */ /* 0x000fce00078e000e */
[----:B------:R-:W-:Y:S05]  /*fe80*/  WARPSYNC.COLLECTIVE R15, `(.L_x_13707) ;  /* 0x000000000f087348 */ /* 0x000fea0003c00000 */
[----:B------:R0:W1:Y:S02]  /*fe90*/  SHFL.IDX P6, R14, R13, R12, R11 ;  /* 0x0000000c0d0e7389 */ /* 0x00006400000c000b */
[----:B01----:R-:W-:Y:S01]  /*fea0*/  ENDCOLLECTIVE ;  /* 0x000000000000791b */ /* 0x003fe20003800000 */
.L_x_13707:
[----:B------:R-:W-:-:S04]  /*feb0*/  IADD3 R2, P1, R17, R2, RZ ;  /* 0x0000000211027210 */ /* 0x000fc80007f3e0ff */
[----:B------:R-:W-:-:S05]  /*fec0*/  IADD3.X R3, RZ, R3, RZ, P1, !PT ;  /* 0x00000003ff037210 */ /* 0x000fca0000ffe4ff */
        /* <DEDUP_REMOVED lines=9> */
.L_x_13708:
[----:B------:R-:W-:Y:S02]  /*ff60*/  IMAD.MOV.U32 R13, RZ, RZ, R10 ;  /* 0x000000ffff0d7224 */ /* 0x000fe400078e000a */
[----:B------:R-:W-:Y:S02]  /*ff70*/  IMAD.MOV.U32 R12, RZ, RZ, 0x3 ;  /* 0x00000003ff0c7424 */ /* 0x000fe400078e00ff */
[----:B------:R-:W-:-:S07]  /*ff80*/  IMAD.MOV.U32 R2, RZ, RZ, R14 ;  /* 0x000000ffff027224 */ /* 0x000fce00078e000e */
[----:B------:R-:W-:Y:S05]  /*ff90*/  WARPSYNC.COLLECTIVE R15, `(.L_x_13709) ;  /* 0x000000000f087348 */ /* 0x000fea0003c00000 */
[----:B------:R0:W1:Y:S02]  /*ffa0*/  SHFL.IDX P6, R14, R13, R12, R11 ;  /* 0x0000000c0d0e7389 */ /* 0x00006400000c000b */
[----:B01----:R-:W-:Y:S01]  /*ffb0*/  ENDCOLLECTIVE ;  /* 0x000000000000791b */ /* 0x003fe20003800000 */
.L_x_13709:
        /* <DEDUP_REMOVED lines=11> */
.L_x_13710:
[----:B------:R-:W-:Y:S02]  /*10070*/  IMAD.MOV.U32 R13, RZ, RZ, R8 ;  /* 0x000000ffff0d7224 */ /* 0x000fe400078e0008 */
[----:B------:R-:W-:Y:S02]  /*10080*/  IMAD.MOV.U32 R12, RZ, RZ, RZ ;  /* 0x000000ffff0c7224 */ /* 0x000fe400078e00ff */
[----:B------:R-:W-:-:S07]  /*10090*/  IMAD.MOV.U32 R9, RZ, RZ, R14 ;  /* 0x000000ffff097224 */ /* 0x000fce00078e000e */
[----:B------:R-:W-:Y:S05]  /*100a0*/  WARPSYNC.COLLECTIVE R15, `(.L_x_13711) ;  /* 0x000000000f087348 */ /* 0x000fea0003c00000 */
[----:B------:R0:W1:Y:S02]  /*100b0*/  SHFL.IDX P6, R14, R13, R12, R11 ;  /* 0x0000000c0d0e7389 */ /* 0x00006400000c000b */
[----:B01----:R-:W-:Y:S01]  /*100c0*/  ENDCOLLECTIVE ;  /* 0x000000000000791b */ /* 0x003fe20003800000 */
.L_x_13711:
        /* <DEDUP_REMOVED lines=11> */
.L_x_13712:
[----:B------:R-:W-:Y:S05]  /*10180*/  BRA `(.L_x_13713) ;  /* 0xffffffc800c07947 */ /* 0x000fea000383ffff */
.L_x_13619:
[----:B0-----:R0:W1:Y:S02]  /*10190*/  SYNCS.PHASECHK.TRANS64.TRYWAIT P2, [R3+URZ+0x12470], R2 ;  /* 0x01247002030075a7 */ /* 0x001064000804017f */
[----:B-1----:R-:W-:Y:S05]  /*101a0*/  @!P2 NANOSLEEP.SYNCS 0x989680 ;  /* 0x009896800000a95d */ /* 0x002fea0003900000 */
[----:B------:R-:W1:Y:S02]  /*101b0*/  @!P2 SYNCS.PHASECHK.TRANS64 P2, [R3+URZ+0x12470], R2 ;  /* 0x012470020300a5a7 */ /* 0x000e64000804007f */
[----:B-1----:R-:W-:Y:S05]  /*101c0*/  @!P2 BRA `(.L_x_13619) ;  /* 0xfffffffc00f0a947 */ /* 0x002fea000383ffff */
[----:B------:R-:W-:Y:S05]  /*101d0*/  BRA `(.L_x_13714) ;  /* 0xffffffcc00187947 */ /* 0x000fea000383ffff */
.L_x_13621:
[----:B0-----:R0:W1:Y:S02]  /*101e0*/  SYNCS.PHASECHK.TRANS64.TRYWAIT P2, [R3+URZ+0x12460], R6 ;  /* 0x01246006030075a7 */ /* 0x001064000804017f */
[----:B-1----:R-:W-:Y:S05]  /*101f0*/  @!P2 NANOSLEEP.SYNCS 0x989680 ;  /* 0x009896800000a95d */ /* 0x002fea0003900000 */
[----:B------:R-:W1:Y:S02]  /*10200*/  @!P2 SYNCS.PHASECHK.TRANS64 P2, [R3+URZ+0x12460], R6 ;  /* 0x012460060300a5a7 */ /* 0x000e64000804007f */
[----:B-1----:R-:W-:Y:S05]  /*10210*/  @!P2 BRA `(.L_x_13621) ;  /* 0xfffffffc00f0a947 */ /* 0x002fea000383ffff */
[----:B------:R-:W-:Y:S05]  /*10220*/  BRA `(.L_x_13715) ;  /* 0xffffffcc00287947 */ /* 0x000fea000383ffff */
.L_x_13628:
[----:B-1----:R1:W2:Y:S02]  /*10230*/  SYNCS.PHASECHK.TRANS64.TRYWAIT P0, [R2+URZ+0x12470], R3 ;  /* 0x01247003020075a7 */ /* 0x0022a4000800017f */
[----:B--2---:R-:W-:Y:S05]  /*10240*/  @!P0 NANOSLEEP.SYNCS 0x989680 ;  /* 0x009896800000895d */ /* 0x004fea0003900000 */
[----:B------:R-:W2:Y:S02]  /*10250*/  @!P0 SYNCS.PHASECHK.TRANS64 P0, [R2+URZ+0x12470], R3 ;  /* 0x01247003020085a7 */ /* 0x000ea4000800007f */
[----:B--2---:R-:W-:Y:S05]  /*10260*/  @!P0 BRA `(.L_x_13628) ;  /* 0xfffffffc00f08947 */ /* 0x004fea000383ffff */
[----:B------:R-:W-:Y:S05]  /*10270*/  BRA `(.L_x_13716) ;  /* 0xffffffd000787947 */ /* 0x000fea000383ffff */
.L_x_13630:
[----:B0-----:R0:W1:Y:S02]  /*10280*/  SYNCS.PHASECHK.TRANS64.TRYWAIT P0, [R2+URZ+0x12460], R5 ;  /* 0x01246005020075a7 */ /* 0x001064000800017f */
[----:B-1----:R-:W-:Y:S05]  /*10290*/  @!P0 NANOSLEEP.SYNCS 0x989680 ;  /* 0x009896800000895d */ /* 0x002fea0003900000 */
[----:B------:R-:W1:Y:S02]  /*102a0*/  @!P0 SYNCS.PHASECHK.TRANS64 P0, [R2+URZ+0x12460], R5 ;  /* 0x01246005020085a7 */ /* 0x000e64000800007f */
[----:B-1----:R-:W-:Y:S05]  /*102b0*/  @!P0 BRA `(.L_x_13630) ;  /* 0xfffffffc00f08947 */ /* 0x002fea000383ffff */
[----:B------:R-:W-:Y:S05]  /*102c0*/  BRA `(.L_x_13717) ;  /* 0xffffffd000947947 */ /* 0x000fea000383ffff */
.L_x_13633:
[----:B0-----:R0:W1:Y:S02]  /*102d0*/  SYNCS.PHASECHK.TRANS64.TRYWAIT P0, [R6+URZ+0x12420], R3 ;  /* 0x01242003060075a7 */ /* 0x001064000800017f */
[----:B-1----:R-:W-:Y:S05]  /*102e0*/  @!P0 NANOSLEEP.SYNCS 0x989680 ;  /* 0x009896800000895d */ /* 0x002fea0003900000 */
[----:B------:R-:W1:Y:S02]  /*102f0*/  @!P0 SYNCS.PHASECHK.TRANS64 P0, [R6+URZ+0x12420], R3 ;  /* 0x01242003060085a7 */ /* 0x000e64000800007f */
[----:B-1----:R-:W-:Y:S05]  /*10300*/  @!P0 BRA `(.L_x_13633) ;  /* 0xfffffffc00f08947 */ /* 0x002fea000383ffff */
[----:B------:R-:W-:Y:S05]  /*10310*/  BRA `(.L_x_13718) ;  /* 0xffffffd400c47947 */ /* 0x000fea000383ffff */
.L_x_13635:
[----:B0-----:R0:W1:Y:S02]  /*10320*/  SYNCS.PHASECHK.TRANS64.TRYWAIT P1, [R5+URZ+0x12440], R4 ;  /* 0x01244004050075a7 */ /* 0x001064000802017f */
[----:B-1----:R-:W-:Y:S05]  /*10330*/  @!P1 NANOSLEEP.SYNCS 0x989680 ;  /* 0x009896800000995d */ /* 0x002fea0003900000 */
[----:B------:R-:W1:Y:S02]  /*10340*/  @!P1 SYNCS.PHASECHK.TRANS64 P1, [R5+URZ+0x12440], R4 ;  /* 0x01244004050095a7 */ /* 0x000e64000802007f */
[----:B-1----:R-:W-:Y:S05]  /*10350*/  @!P1 BRA `(.L_x_13635) ;  /* 0xfffffffc00f09947 */ /* 0x002fea000383ffff */
[----:B------:R-:W-:Y:S05]  /*10360*/  BRA `(.L_x_13719) ;  /* 0xffffffd800007947 */ /* 0x000fea000383ffff */
.L_x_13637:
[----:B-1----:R1:W2:Y:S02]  /*10370*/  SYNCS.PHASECHK.TRANS64.TRYWAIT P1, [R3+URZ+0x12440], R0 ;  /* 0x01244000030075a7 */ /* 0x0022a4000802017f */
[----:B--2---:R-:W-:Y:S05]  /*10380*/  @!P1 NANOSLEEP.SYNCS 0x989680 ;  /* 0x009896800000995d */ /* 0x004fea0003900000 */
[----:B------:R-:W2:Y:S02]  /*10390*/  @!P1 SYNCS.PHASECHK.TRANS64 P1, [R3+URZ+0x12440], R0 ;  /* 0x01244000030095a7 */ /* 0x000ea4000802007f */
[----:B--2---:R-:W-:Y:S05]  /*103a0*/  @!P1 BRA `(.L_x_13637) ;  /* 0xfffffffc00f09947 */ /* 0x004fea000383ffff */
[----:B------:R-:W-:Y:S05]  /*103b0*/  BRA `(.L_x_13720) ;  /* 0xffffffd8000c7947 */ /* 0x000fea000383ffff */
.L_x_13639:
[----:B--2---:R2:W3:Y:S02]  /*103c0*/  SYNCS.PHASECHK.TRANS64.TRYWAIT P1, [R5+URZ+0x12460], R4 ;  /* 0x01246004050075a7 */ /* 0x0044e4000802017f */
[----:B---3--:R-:W-:Y:S05]  /*103d0*/  @!P1 NANOSLEEP.SYNCS 0x989680 ;  /* 0x009896800000995d */ /* 0x008fea0003900000 */
[----:B------:R-:W3:Y:S02]  /*103e0*/  @!P1 SYNCS.PHASECHK.TRANS64 P1, [R5+URZ+0x12460], R4 ;  /* 0x01246004050095a7 */ /* 0x000ee4000802007f */
[----:B---3--:R-:W-:Y:S05]  /*103f0*/  @!P1 BRA `(.L_x_13639) ;  /* 0xfffffffc00f09947 */ /* 0x008fea000383ffff */
[----:B------:R-:W-:Y:S05]  /*10400*/  BRA `(.L_x_13721) ;  /* 0xffffffd800087947 */ /* 0x000fea000383ffff */
.L_x_13641:
[----:B---3--:R3:W4:Y:S02]  /*10410*/  SYNCS.PHASECHK.TRANS64.TRYWAIT P1, [R3+URZ+0x12460], R0 ;  /* 0x01246000030075a7 */ /* 0x008724000802017f */
[----:B----4-:R-:W-:Y:S05]  /*10420*/  @!P1 NANOSLEEP.SYNCS 0x989680 ;  /* 0x009896800000995d */ /* 0x010fea0003900000 */
[----:B------:R-:W4:Y:S02]  /*10430*/  @!P1 SYNCS.PHASECHK.TRANS64 P1, [R3+URZ+0x12460], R0 ;  /* 0x01246000030095a7 */ /* 0x000f24000802007f */
[----:B----4-:R-:W-:Y:S05]  /*10440*/  @!P1 BRA `(.L_x_13641) ;  /* 0xfffffffc00f09947 */ /* 0x010fea000383ffff */
[----:B------:R-:W-:Y:S05]  /*10450*/  BRA `(.L_x_13722) ;  /* 0xffffffd800047947 */ /* 0x000fea000383ffff */
.L_x_13643:
[----:B----4-:R4:W0:Y:S02]  /*10460*/  SYNCS.PHASECHK.TRANS64.TRYWAIT P1, [R5+URZ+0x12480], R4 ;  /* 0x01248004050075a7 */ /* 0x010824000802017f */
[----:B0-----:R-:W-:Y:S05]  /*10470*/  @!P1 NANOSLEEP.SYNCS 0x989680 ;  /* 0x009896800000995d */ /* 0x001fea0003900000 */
[----:B------:R-:W0:Y:S02]  /*10480*/  @!P1 SYNCS.PHASECHK.TRANS64 P1, [R5+URZ+0x12480], R4 ;  /* 0x01248004050095a7 */ /* 0x000e24000802007f */
[----:B0-----:R-:W-:Y:S05]  /*10490*/  @!P1 BRA `(.L_x_13643) ;  /* 0xfffffffc00f09947 */ /* 0x001fea000383ffff */
[----:B------:R-:W-:Y:S05]  /*104a0*/  BRA `(.L_x_13723) ;  /* 0xffffffd800007947 */ /* 0x000fea000383ffff */
.L_x_13724:
        /* <DEDUP_REMOVED lines=13> */
.L_x_16302:


//--------------------- .text._ZN7cutlass13device_kernelIN5flash11enable_sm90INS1_16FlashAttnFwdSm90INS1_25CollectiveMainloopFwdSm90ILi2EN4cute5tupleIJNS5_1CILi1EEES8_S8_EEENS6_IJNS7_ILi192EEENS7_ILi160EEENS7_ILi64EEEEEELi64ENS_12float_e4m3_tEfNS_4arch4Sm90ELb0ELb0ELb1ELb1ELb1ELb0ELb0ELb1ELb1ELb1ELb1ELb0EEENS1_21CollectiveEpilogueFwdINS6_IJSA_SC_SB_EEES9_NS_10bfloat16_tESG_Li384ELb1ELb1ELb1ELb1EEENS1_36VarlenDynamicPersistentTileSchedulerILi192ELi160ELi384ELi128ELb1ELb1ELb1ELb0ELb1ELb1EEEEEEEEEvNT_6ParamsE --------------------------
	.section	.text._ZN7cutlass13device_kernelIN5flash11enable_sm90INS1_16FlashAttnFwdSm90INS1_25CollectiveMainloopFwdSm90ILi2EN4cute5tupleIJNS5_1CILi1EEES8_S8_EEENS6_IJNS7_ILi192EEENS7_ILi160EEENS7_ILi64EEEEEELi64ENS_12float_e4m3_tEfNS_4arch4Sm90ELb0ELb0ELb1ELb1ELb1ELb0ELb0ELb1ELb1ELb1ELb1ELb0EEENS1_21CollectiveEpilogueFwdINS6_IJSA_SC_SB_EEES9_NS_10bfloat16_tESG_Li384ELb1ELb1ELb1ELb1EEENS1_36VarlenDynamicPersistentTileSchedulerILi192ELi160ELi384ELi128ELb1ELb1ELb1ELb0ELb1ELb1EEEEEEEEEvNT_6ParamsE,"ax",@progbits
	.align	128
.text._ZN7cutlass13device_kernelIN5flash11enable_sm90INS1_16FlashAttnFwdSm90INS1_25CollectiveMainloopFwdSm90ILi2EN4cute5tupleIJNS5_1CILi1EEES8_S8_EEENS6_IJNS7_ILi192EEENS7_ILi160EEENS7_ILi64EEEEEELi64ENS_12float_e4m3_tEfNS_4arch4Sm90ELb0ELb0ELb1ELb1ELb1ELb0ELb0ELb1ELb1ELb1ELb1ELb0EEENS1_21CollectiveEpilogueFwdINS6_IJSA_SC_SB_EEES9_NS_10bfloat16_tESG_Li384ELb1ELb1ELb1ELb1EEENS1_36VarlenDynamicPersistentTileSchedulerILi192ELi160ELi384ELi128ELb1ELb1ELb1ELb0ELb1ELb1EEEEEEEEEvNT_6ParamsE:
        .type           _ZN7cutlass13device_kernelIN5flash11enable_sm90INS1_16FlashAttnFwdSm90INS1_25CollectiveMainloopFwdSm90ILi2EN4cute5tupleIJNS5_1CILi1EEES8_S8_EEENS6_IJNS7_ILi192EEENS7_ILi160EEENS7_ILi64EEEEEELi64ENS_12float_e4m3_tEfNS_4arch4Sm90ELb0ELb0ELb1ELb1ELb1ELb0ELb0ELb1ELb1ELb1ELb1ELb0EEENS1_21CollectiveEpilogueFwdINS6_IJSA_SC_SB_EEES9_NS_10bfloat16_tESG_Li384ELb1ELb1ELb1ELb1EEENS1_36VarlenDynamicPersistentTileSchedulerILi192ELi160ELi384ELi128ELb1ELb1ELb1ELb0ELb1ELb1EEEEEEEEEvNT_6ParamsE,@function
        .size           _ZN7cutlass13device_kernelIN5flash11enable_sm90INS1_16FlashAttnFwdSm90INS1_25CollectiveMainloopFwdSm90ILi2EN4cute5tupleIJNS5_1CILi1EEES8_S8_EEENS6_IJNS7_ILi192EEENS7_ILi160EEENS7_ILi64EEEEEELi64ENS_12float_e4m3_tEfNS_4arch4Sm90ELb0ELb0ELb1ELb1ELb1ELb0ELb0ELb1ELb1ELb1ELb1ELb0EEENS1_21CollectiveEpilogueFwdINS6_IJSA_SC_SB_EEES9_NS_10bfloat16_tESG_Li384ELb1ELb1ELb1ELb1EEENS1_36VarlenDynamicPersistentTileSchedulerILi192ELi160ELi384ELi128ELb1ELb1ELb1ELb0ELb1ELb1EEEEEEEEEvNT_6ParamsE,(.L_x_16303 - _ZN7cutlass13device_kernelIN5flash11enable_sm90INS1_16FlashAttnFwdSm90INS1_25CollectiveMainloopFwdSm90ILi2EN4cute5tupleIJNS5_1CILi1EEES8_S8_EEENS6_IJNS7_ILi192EEENS7_ILi160EEENS7_ILi64EEEEEELi64ENS_12float_e4m3_tEfNS_4arch4Sm90ELb0ELb0ELb1ELb1ELb1ELb0ELb0ELb1ELb1ELb1ELb1ELb0EEENS1_21CollectiveEpilogueFwdINS6_IJSA_SC_SB_EEES9_NS_10bfloat16_tESG_Li384ELb1ELb1ELb1ELb1EEENS1_36VarlenDynamicPersistentTileSchedulerILi192ELi160ELi384ELi128ELb1ELb1ELb1ELb0ELb1ELb1EEEEEEEEEvNT_6ParamsE)
        .other          _ZN7cutlass13device_kernelIN5flash11enable_sm90INS1_16FlashAttnFwdSm90INS1_25CollectiveMainloopFwdSm90ILi2EN4cute5tupleIJNS5_1CILi1EEES8_S8_EEENS6_IJNS7_ILi192EEENS7_ILi160EEENS7_ILi64EEEEEELi64ENS_12float_e4m3_tEfNS_4arch4Sm90ELb0ELb0ELb1ELb1ELb1ELb0ELb0ELb1ELb1ELb1ELb1ELb0EEENS1_21CollectiveEpilogueFwdINS6_IJSA_SC_SB_EEES9_NS_10bfloat16_tESG_Li384ELb1ELb1ELb1ELb1EEENS1_36VarlenDynamicPersistentTileSchedulerILi192ELi160ELi384ELi128ELb1ELb1ELb1ELb0ELb1ELb1EEEEEEEEEvNT_6ParamsE,@"STO_CUDA_ENTRY STV_DEFAULT"
_ZN7cutlass13device_kernelIN5flash11enable_sm90INS1_16FlashAttnFwdSm90INS1_25CollectiveMainloopFwdSm90ILi2EN4cute5tupleIJNS5_1CILi1EEES8_S8_EEENS6_IJNS7_ILi192EEENS7_ILi160EEENS7_ILi64EEEEEELi64ENS_12float_e4m3_tEfNS_4arch4Sm90ELb0ELb0ELb1ELb1ELb1ELb0ELb0ELb1ELb1ELb1ELb1ELb0EEENS1_21CollectiveEpilogueFwdINS6_IJSA_SC_SB_EEES9_NS_10bfloat16_tESG_Li384ELb1ELb1ELb1ELb1EEENS1_36VarlenDynamicPersistentTileSchedulerILi192ELi160ELi384ELi128ELb1ELb1ELb1ELb0ELb1ELb1EEEEEEEEEvNT_6ParamsE:
        /* <DEDUP_REMOVED lines=45> */
.L_x_13725:
        /* <DEDUP_REMOVED lines=22> */
.L_x_13726:
        /* <DEDUP_REMOVED lines=18> */
.L_x_13727:
        /* <DEDUP_REMOVED lines=22> */
.L_x_13728:
        /* <DEDUP_REMOVED lines=24> */
.L_x_13729:
        /* <DEDUP_REMOVED lines=8> */
.L_x_13731:
        /* <DEDUP_REMOVED lines=26> */
[----:B------:R-:W-:Y:S02]  /*0a50*/  SHF.R.S32.HI R6, RZ, 0x4, R3 ;  /* 0x00000004ff067819 */ /* 0x000fe40000011403 */
[----:B------:R-:W-:Y:S01]  /*0a60*/  SHF.R.S32.HI R14, RZ, 0x7, R2 ;  /* 0x00000007ff0e7819 */ /* 0x000fe20000011402 */
[----:B------:R-:W-:Y:S01]  /*0a70*/  IMAD.IADD R12, R13, 0x1, -R4 ;  /* 0x000000010d0c7824 */ /* 0x000fe200078e0a04 */
[----:B------:R-:W-:-:S02]  /*0a80*/  LEA.HI R4, R0, R13, RZ, 0x5 ;  /* 0x0000000d00047211 */ /* 0x000fc400078f28ff */
[----:B------:R-:W-:Y:S01]  /*0a90*/  LEA.HI R11, R0, R13, RZ, 0x2 ;  /* 0x0000000d000b7211 */ /* 0x000fe200078f10ff */
[----:B------:R-:W-:Y:S01]  /*0aa0*/  IMAD.HI R2, R14, 0x55555556, RZ ;  /* 0x555555560e027827 */ /* 0x000fe200078e02ff */
[----:B------:R-:W-:Y:S02]  /*0ab0*/  SHF.R.S32.HI R7, RZ, 0x1f, R12 ;  /* 0x0000001fff077819 */ /* 0x000fe4000001140c */
[----:B------:R-:W-:Y:S01]  /*0ac0*/  LOP3.LUT R11, R11, 0xfffffffc, RZ, 0xc0, !PT ;  /* 0xfffffffc0b0b7812 */ /* 0x000fe200078ec0ff */
[----:B------:R-:W-:Y:S01]  /*0ad0*/  IMAD.SHL.U32 R5, R4, 0x20, RZ ;  /* 0x0000002004057824 */ /* 0x000fe200078e00ff */
[----:B------:R-:W-:Y:S02]  /*0ae0*/  LEA.HI R8, R7, R12, RZ, 0x2 ;  /* 0x0000000c07087211 */ /* 0x000fe400078f10ff */
[----:B------:R-:W-:Y:S01]  /*0af0*/  LOP3.LUT R4, R3, 0x3fffff0, RZ, 0xc0, !PT ;  /* 0x03fffff003047812 */ /* 0x000fe200078ec0ff */
[----:B------:R-:W-:Y:S01]  /*0b00*/  IMAD.IADD R11, R13, 0x1, -R11 ;  /* 0x000000010d0b7824 */ /* 0x000fe200078e0a0b */
[----:B------:R-:W-:-:S02]  /*0b10*/  SHF.R.S32.HI R9, RZ, 0x2, R8 ;  /* 0x00000002ff097819 */ /* 0x000fc40000011408 */
[----:B------:R-:W-:Y:S01]  /*0b20*/  SHF.R.S32.HI R10, RZ, 0x1f, R8 ;  /* 0x0000001fff0a7819 */ /* 0x000fe20000011408 */
[----:B------:R-:W-:Y:S01]  /*0b30*/  IMAD.IADD R4, R13, 0x1, -R4 ;  /* 0x000000010d047824 */ /* 0x000fe200078e0a04 */
[----:B------:R-:W-:Y:S02]  /*0b40*/  LEA.HI R3, R3, R6, RZ, 0x1 ;  /* 0x0000000603037211 */ /* 0x000fe400078f08ff */
[----:B------:R-:W-:Y:S02]  /*0b50*/  LEA.HI R10, R10, R9, RZ, 0x3 ;  /* 0x000000090a0a7211 */ /* 0x000fe400078f18ff */
[----:B------:R-:W-:Y:S02]  /*0b60*/  LOP3.LUT R5, R5, 0xfffffc00, RZ, 0xc0, !PT ;  /* 0xfffffc0005057812 */ /* 0x000fe400078ec0ff */
[----:B------:R-:W-:Y:S02]  /*0b70*/  LOP3.LUT R3, R3, 0x1ffffffe, RZ, 0xc0, !PT ;  /* 0x1ffffffe03037812 */ /* 0x000fe400078ec0ff */
[----:B------:R-:W-:Y:S01]  /*0b80*/  LOP3.LUT R10, R10, 0xfffffff8, RZ, 0xc0, !PT ;  /* 0xfffffff80a0a7812 */ /* 0x000fe200078ec0ff */
[----:B------:R-:W-:Y:S01]  /*0b90*/  IMAD R4, R4, 0x40, R5 ;  /* 0x0000004004047824 */ /* 0x000fe200078e0205 */
[----:B------:R-:W-:-:S02]  /*0ba0*/  LEA.HI R7, R7, R12, RZ, 0x5 ;  /* 0x0000000c07077211 */ /* 0x000fc400078f28ff */
[----:B------:R-:W-:Y:S01]  /*0bb0*/  IADD3 R3, R6, -R3, RZ ;  /* 0x8000000306037210 */ /* 0x000fe20007ffe0ff */
[----:B------:R-:W-:Y:S01]  /*0bc0*/  IMAD.IADD R10, R9, 0x1, -R10 ;  /* 0x00000001090a7824 */ /* 0x000fe200078e0a0a */
[----:B------:R-:W-:Y:S02]  /*0bd0*/  LEA.HI R2, R2, R2, RZ, 0x1 ;  /* 0x0000000202027211 */ /* 0x000fe400078f08ff */
[----:B------:R-:W-:Y:S01]  /*0be0*/  SHF.R.S32.HI R7, RZ, 0x5, R7 ;  /* 0x00000005ff077819 */ /* 0x000fe20000011407 */
[----:B------:R-:W-:Y:S01]  /*0bf0*/  IMAD R3, R3, 0x8, R4 ;  /* 0x0000000803037824 */ /* 0x000fe200078e0204 */
[----:B------:R-:W-:Y:S01]  /*0c00*/  LOP3.LUT R8, R8, 0x7ffffffc, RZ, 0xc0, !PT ;  /* 0x7ffffffc08087812 */ /* 0x000fe200078ec0ff */
[----:B------:R-:W-:Y:S01]  /*0c10*/  IMAD R2, R2, -0x3, R14 ;  /* 0xfffffffd02027824 */ /* 0x000fe200078e020e */
[----:B------:R-:W-:Y:S01]  /*0c20*/  LEA.HI R0, R0, R13, RZ, 0x3 ;  /* 0x0000000d00007211 */ /* 0x000fe200078f18ff */
[----:B------:R-:W-:Y:S01]  /*0c30*/  IMAD R7, R7, 0x10, R10 ;  /* 0x0000001007077824 */ /* 0x000fe200078e020a */
[----:B------:R0:W-:Y:S01]  /*0c40*/  STL [R1+0x38], R3 ;  /* 0x0000380301007387 */ /* 0x0001e20000100800 */
[----:B------:R-:W-:Y:S01]  /*0c50*/  IMAD.IADD R8, R12, 0x1, -R8 ;  /* 0x000000010c087824 */ /* 0x000fe200078e0a08 */
[----:B------:R-:W-:Y:S01]  /*0c60*/  LOP3.LUT R16, R0, 0xfffffff8, RZ, 0xc0, !PT ;  /* 0xfffffff800107812 */ /* 0x000fe200078ec0ff */
[----:B------:R-:W-:Y:S01]  /*0c70*/  IMAD R5, R2, 0x40, R7 ;  /* 0x0000004002057824 */ /* 0x000fe200078e0207 */
[----:B------:R-:W-:Y:S01]  /*0c80*/  SHF.R.S32.HI R0, RZ, 0x3, R0 ;  /* 0x00000003ff007819 */ /* 0x000fe20000011400 */
[----:B------:R-:W-:Y:S01]  /*0c90*/  IMAD.SHL.U32 R2, R8, 0x2, RZ ;  /* 0x0000000208027824 */ /* 0x000fe200078e00ff */
[----:B------:R-:W-:-:S02]  /*0ca0*/  IADD3 R16, R13, -R16, RZ ;  /* 0x800000100d107210 */ /* 0x000fc40007ffe0ff */
[----:B------:R-:W-:Y:S01]  /*0cb0*/  STL [R1+0x30], R5 ;  /* 0x0000300501007387 */ /* 0x000fe20000100800 */
[C---:B------:R-:W-:Y:S01]  /*0cc0*/  VIADD R0, R2.reuse, 0x8 ;  /* 0x0000000802007836 */ /* 0x040fe20000000000 */
[----:B0-----:R-:W-:Y:S01]  /*0cd0*/  LEA.HI R3, R11, R11, RZ, 0x1 ;  /* 0x0000000b0b037211 */ /* 0x001fe200078f08ff */
[C---:B------:R-:W-:Y:S01]  /*0ce0*/  VIADD R157, R2.reuse, 0x10 ;  /* 0x00000010029d7836 */ /* 0x040fe20000000000 */
[----:B------:R0:W-:Y:S01]  /*0cf0*/  STL [R1+0x4], R2 ;  /* 0x0000040201007387 */ /* 0x0001e20000100800 */
[C---:B------:R-:W-:Y:S01]  /*0d00*/  VIADD R22, R2.reuse, 0x28 ;  /* 0x0000002802167836 */ /* 0x040fe20000000000 */
[----:B------:R-:W-:Y:S01]  /*0d10*/  LOP3.LUT R4, R3, 0x1ffffffe, RZ, 0xc0, !PT ;  /* 0x1ffffffe03047812 */ /* 0x000fe200078ec0ff */
[C---:B------:R-:W-:Y:S01]  /*0d20*/  VIADD R156, R2.reuse, 0x18 ;  /* 0x00000018029c7836 */ /* 0x040fe20000000000 */
[C---:B------:R-:W-:Y:S01]  /*0d30*/  IADD3 R23, R2.reuse, 0x20, RZ ;  /* 0x0000002002177810 */ /* 0x040fe20007ffe0ff */
[----:B------:R-:W-:Y:S01]  /*0d40*/  VIADD R19, R2, 0x30 ;  /* 0x0000003002137836 */ /* 0x000fe20000000000 */
[----:B------:R1:W-:Y:S01]  /*0d50*/  STL [R1], R0 ;  /* 0x0000000001007387 */ /* 0x0003e20000100800 */
[----:B------:R-:W-:-:S02]  /*0d60*/  IMAD.IADD R4, R11, 0x1, -R4 ;  /* 0x000000010b047824 */ /* 0x000fc400078e0a04 */
[----:B------:R-:W-:Y:S01]  /*0d70*/  VIADD R18, R2, 0x38 ;  /* 0x0000003802127836 */ /* 0x000fe20000000000 */
[----:B0-----:R-:W-:Y:S01]  /*0d80*/  SHF.R.S32.HI R2, RZ, 0x1f, R0 ;  /* 0x0000001fff027819 */ /* 0x001fe20000011400 */
[----:B------:R-:W-:-:S04]  /*0d90*/  IMAD.SHL.U32 R17, R16, 0x8, RZ ;  /* 0x0000000810117824 */ /* 0x000fc800078e00ff */
[----:B------:R0:W-:Y:S01]  /*0da0*/  STL [R1+0x28], R2 ;  /* 0x0000280201007387 */ /* 0x0001e20000100800 */
[----:B-1----:R-:W-:Y:S02]  /*0db0*/  SHF.R.S32.HI R0, RZ, 0x1f, R157 ;  /* 0x0000001fff007819 */ /* 0x002fe4000001149d */
[----:B------:R-:W-:Y:S01]  /*0dc0*/  SHF.R.S32.HI R0, RZ, 0x1f, R22 ;  /* 0x0000001fff007819 */ /* 0x000fe20000011416 */
[----:B------:R-:W-:Y:S01]  /*0dd0*/  IMAD R0, R4, 0x8, R5 ;  /* 0x0000000804007824 */ /* 0x000fe200078e0205 */
[----:B------:R-:W-:Y:S02]  /*0de0*/  SHF.R.S32.HI R3, RZ, 0x1f, R17 ;  /* 0x0000001fff037819 */ /* 0x000fe40000011411 */
[----:B------:R-:W-:Y:S02]  /*0df0*/  SHF.R.S32.HI R3, RZ, 0x1f, R156 ;  /* 0x0000001fff037819 */ /* 0x000fe4000001149c */
[----:B------:R1:W-:Y:S01]  /*0e00*/  STL [R1+0x34], R0 ;  /* 0x0000340001007387 */ /* 0x0003e20000100800 */
[----:B0-----:R-:W-:-:S02]  /*0e10*/  SHF.R.S32.HI R2, RZ, 0x1f, R23 ;  /* 0x0000001fff027819 */ /* 0x001fc40000011417 */
[----:B------:R-:W-:Y:S02]  /*0e20*/  SHF.R.S32.HI R3, RZ, 0x1f, R19 ;  /* 0x0000001fff037819 */ /* 0x000fe40000011413 */
[----:B------:R-:W-:-:S07]  /*0e30*/  SHF.R.S32.HI R2, RZ, 0x1f, R18 ;  /* 0x0000001fff027819 */ /* 0x000fce0000011412 */
.L_x_13769:
[----:B0123--:R-:W0:Y:S01]  /*0e40*/  LDC.64 R2, c[0x0][0xc88] ;  /* 0x00032200ff027b82 */ /* 0x00fe220000000a00 */
        /* <DEDUP_REMOVED lines=20> */
[----:B------:R-:W-:Y:S01]  /*0f90*/  MOV R4, UR10 ;  /* 0x0000000a00047c02 */ /* 0x000fe20008000f00 */
[----:B------:R-:W-:-:S03]  /*0fa0*/  ULDC.64 UR8, c[0x0][0x418] ;  /* 0x0001060000087ab9 */ /* 0x000fc60000000a00 */
        /* <DEDUP_REMOVED lines=12> */
[----:B----45:R-:W-:-:S14]  /*1070*/  @P1 BRA `(.L_x_13732) ;  /* 0x0000000000341947 */ /* 0x030fdc0003800000 */
        /* <DEDUP_REMOVED lines=9> */
[----:B-1----:R-:W3:Y:S01]  /*1110*/  LDG.E R0, desc[UR54][R2.64+0x4] ;  /* 0x0000043602007981 */ /* 0x002ee2000c1e1900 */
[----:B--2---:R-:W-:Y:S02]  /*1120*/  R2UR UR4, R4 ;  /* 0x00000000040472ca */ /* 0x004fe400000e0000 */
[----:B---3--:R-:W-:-:S13]  /*1130*/  R2UR UR6, R0 ;  /* 0x00000000000672ca */ /* 0x008fda00000e0000 */
[----:B------:R-:W-:-:S12]  /*1140*/  UIADD3 UR4, -UR4, UR6, URZ ;  /* 0x0000000604047290 */ /* 0x000fd8000fffe13f */
.L_x_13732:
        /* <DEDUP_REMOVED lines=22> */
[-C--:B-1----:R-:W-:Y:S01]  /*12b0*/  IABS R0, R3.reuse ;  /* 0x0000000300007213 */ /* 0x082fe20000000000 */
[----:B------:R-:W-:Y:S01]  /*12c0*/  ULOP3.LUT UR6, UR6, UR10, URZ, 0x3c, !UPT ;  /* 0x0000000a06067292 */ /* 0x000fe2000f8e3c3f */
[----:B------:R-:W-:Y:S02]  /*12d0*/  IABS R5, R3 ;  /* 0x0000000300057213 */ /* 0x000fe40000000000 */
        /* <DEDUP_REMOVED lines=26> */
.L_x_13733:
[----:B------:R-:W-:Y:S01]  /*1480*/  UIMAD UR49, UR46, UR4, URZ ;  /* 0x000000042e3172a4 */ /* 0x000fe2000f8e023f */
[----:B-1----:R-:W-:Y:S01]  /*1490*/  IMAD.U32 R0, RZ, RZ, UR9 ;  /* 0x00000009ff007e24 */ /* 0x002fe2000f8e00ff */
[----:B------:R-:W-:Y:S01]  /*14a0*/  PLOP3.LUT P0, PT, PT, PT, PT, 0x80, 0x0 ;  /* 0x000000000000781c */ /* 0x000fe20003f0f070 */
[----:B------:R-:W-:Y:S01]  /*14b0*/  IMAD.U32 R3, RZ, RZ, UR4 ;  /* 0x00000004ff037e24 */ /* 0x000fe2000f8e00ff */
[----:B------:R-:W-:Y:S02]  /*14c0*/  CS2R R4, SRZ ;  /* 0x0000000000047805 */ /* 0x000fe4000001ff00 */
[----:B------:R-:W-:Y:S02]  /*14d0*/  CS2R R58, SRZ ;  /* 0x00000000003a7805 */ /* 0x000fe4000001ff00 */
[----:B------:R-:W-:Y:S02]  /*14e0*/  CS2R R6, SRZ ;  /* 0x0000000000067805 */ /* 0x000fe4000001ff00 */
[----:B------:R-:W-:-:S02]  /*14f0*/  CS2R R26, SRZ ;  /* 0x00000000001a7805 */ /* 0x000fc4000001ff00 */
[----:B------:R-:W-:Y:S02]  /*1500*/  VIADDMNMX R0, R3, UR49, R0, PT ;  /* 0x0000003103007c46 */ /* 0x000fe4000b800100 */
[----:B------:R-:W-:Y:S01]  /*1510*/  CS2R R8, SRZ ;  /* 0x0000000000087805 */ /* 0x000fe2000001ff00 */
[----:B------:R-:W-:Y:S01]  /*1520*/  IMAD.MOV.U32 R36, RZ, RZ, RZ ;  /* 0x000000ffff247224 */ /* 0x000fe200078e00ff */
[----:B------:R-:W-:Y:S02]  /*1530*/  CS2R R10, SRZ ;  /* 0x00000000000a7805 */ /* 0x000fe4000001ff00 */
[----:B------:R-:W-:Y:S02]  /*1540*/  R2UR UR52, R0 ;  /* 0x00000000003472ca */ /* 0x000fe400000e0000 */
[----:B------:R-:W-:Y:S02]  /*1550*/  CS2R R38, SRZ ;  /* 0x0000000000267805 */ /* 0x000fe4000001ff00 */
[----:B------:R-:W-:Y:S01]  /*1560*/  CS2R R34, SRZ ;  /* 0x0000000000227805 */ /* 0x000fe2000001ff00 */
[----:B------:R-:W-:Y:S01]  /*1570*/  IMAD.MOV.U32 R33, RZ, RZ, RZ ;  /* 0x000000ffff217224 */ /* 0x000fe200078e00ff */
[----:B------:R-:W-:Y:S01]  /*1580*/  CS2R R12, SRZ ;  /* 0x00000000000c7805 */ /* 0x000fe2000001ff00 */
[----:B------:R-:W-:Y:S01]  /*1590*/  IMAD.MOV.U32 R44, RZ, RZ, RZ ;  /* 0x000000ffff2c7224 */ /* 0x000fe200078e00ff */
[----:B------:R-:W-:-:S02]  /*15a0*/  CS2R R46, SRZ ;  /* 0x00000000002e7805 */ /* 0x000fc4000001ff00 */
[----:B------:R-:W-:Y:S02]  /*15b0*/  CS2R R14, SRZ ;  /* 0x00000000000e7805 */ /* 0x000fe4000001ff00 */
[----:B------:R-:W-:Y:S01]  /*15c0*/  MOV R41, RZ ;  /* 0x000000ff00297202 */ /* 0x000fe20000000f00 */
[----:B------:R-:W-:Y:S01]  /*15d0*/  IMAD.MOV.U32 R52, RZ, RZ, RZ ;  /* 0x000000ffff347224 */ /* 0x000fe200078e00ff */
[----:B------:R-:W-:Y:S02]  /*15e0*/  CS2R R20, SRZ ;  /* 0x0000000000147805 */ /* 0x000fe4000001ff00 */
[----:B------:R-:W-:Y:S02]  /*15f0*/  CS2R R54, SRZ ;  /* 0x0000000000367805 */ /* 0x000fe4000001ff00 */
[----:B------:R-:W-:Y:S01]  /*1600*/  CS2R R50, SRZ ;  /* 0x0000000000327805 */ /* 0x000fe2000001ff00 */
[----:B------:R-:W-:Y:S01]  /*1610*/  UISETP.GT.AND UP0, UPT, UR52, UR49, UPT ;  /* 0x000000313400728c */ /* 0x000fe2000bf04270 */
[----:B------:R-:W-:-:S05]  /*1620*/  IMAD.MOV.U32 R49, RZ, RZ, RZ ;  /* 0x000000ffff317224 */ /* 0x000fca00078e00ff */
[----:B------:R-:W-:-:S13]  /*1630*/  PLOP3.LUT P1, PT, PT, PT, UP0, 0x80, 0x0 ;  /* 0x000000000000781c */ /* 0x000fda0003f2f008 */
[----:B------:R-:W-:Y:S05]  /*1640*/  @!P1 BRA `(.L_x_13734) ;  /* 0x0000006c000c9947 */ /* 0x000fea0003800000 */
[----:B------:R-:W0:Y:S01]  /*1650*/  S2R R2, SR_TID.X ;  /* 0x0000000000027919 */ /* 0x000e220000002100 */
[----:B------:R-:W-:Y:S01]  /*1660*/  MOV R5, 0x400 ;  /* 0x0000040000057802 */ /* 0x000fe20000000f00 */
[----:B------:R-:W-:Y:S01]  /*1670*/  UMOV UR37, 0x80000020 ;  /* 0x8000002000257882 */ /* 0x000fe20000000000 */
[----:B0-----:R-:W-:-:S05]  /*1680*/  VIADD R24, R2, 0xffffff80 ;  /* 0xffffff8002187836 */ /* 0x001fca0000000000 */
[----:B------:R-:W-:-:S04]  /*1690*/  SHF.R.S32.HI R2, RZ, 0x1f, R24 ;  /* 0x0000001fff027819 */ /* 0x000fc80000011418 */
[----:B------:R-:W-:Y:S02]  /*16a0*/  LEA.HI R2, R2, R24, RZ, 0x7 ;  /* 0x0000001802027211 */ /* 0x000fe400078f38ff */
[----:B------:R-:W0:Y:S02]  /*16b0*/  S2R R24, SR_CgaCtaId ;  /* 0x0000000000187919 */ /* 0x000e240000008800 */
[----:B------:R-:W-:-:S05]  /*16c0*/  SHF.R.S32.HI R2, RZ, 0x7, R2 ;  /* 0x00000007ff027819 */ /* 0x000fca0000011402 */
[----:B------:R-:W1:Y:S02]  /*16d0*/  SHFL.IDX PT, R0, R2, RZ, 0x1f ;  /* 0x00001fff02007589 */ /* 0x000e6400000e0000 */
[----:B-1----:R-:W-:Y:S01]  /*16e0*/  IMAD.HI R2, R0, 0x55555556, RZ ;  /* 0x5555555600027827 */ /* 0x002fe200078e02ff */
[----:B0-----:R-:W-:-:S04]  /*16f0*/  LEA R25, R24, R5, 0x18 ;  /* 0x0000000518197211 */ /* 0x001fc800078ec0ff */
[----:B------:R-:W-:-:S05]  /*1700*/  LEA.HI R3, R2, R2, RZ, 0x1 ;  /* 0x0000000202037211 */ /* 0x000fca00078f08ff */
[----:B------:R-:W-:Y:S02]  /*1710*/  IMAD R3, R3, -0x3, R0 ;  /* 0xfffffffd03037824 */ /* 0x000fe400078e0200 */
[----:B------:R-:W-:-:S04]  /*1720*/  VIADD R0, R25, 0xb000 ;  /* 0x0000b00019007836 */ /* 0x000fc80000000000 */
[----:B------:R-:W-:Y:S01]  /*1730*/  IMAD R3, R3, 0x1000, R0 ;  /* 0x0000100003037824 */ /* 0x000fe200078e0200 */
[----:B------:R-:W-:-:S04]  /*1740*/  LOP3.LUT P0, RZ, R0, 0x9f, RZ, 0xc0, !PT ;  /* 0x0000009f00ff7812 */ /* 0x000fc8000780c0ff */
[----:B------:R-:W-:-:S04]  /*1750*/  SHF.R.U32.HI R3, RZ, 0x4, R3 ;  /* 0x00000004ff037819 */ /* 0x000fc80000011603 */
[----:B------:R-:W-:-:S04]  /*1760*/  LOP3.LUT R3, R3, 0x3fff, RZ, 0xc0, !PT ;  /* 0x00003fff03037812 */ /* 0x000fc800078ec0ff */
[----:B------:R-:W-:-:S04]  /*1770*/  LOP3.LUT R26, R3, 0x10000, RZ, 0xfc, !PT ;  /* 0x00010000031a7812 */ /* 0x000fc800078efcff */
[----:B------:R-:W-:Y:S01]  /*1780*/  R2UR UR36, R26 ;  /* 0x000000001a2472ca */ /* 0x000fe200000e0000 */
[----:B------:R-:W-:-:S14]  /*1790*/  @!P0 BRA `(.L_x_13735) ;  /* 0x0000000000408947 */ /* 0x000fdc0003800000 */
[----:B------:R-:W-:Y:S01]  /*17a0*/  MOV R0, 0x0 ;  /* 0x0000000000007802 */ /* 0x000fe20000000f00 */
[----:B------:R-:W-:Y:S01]  /*17b0*/  ULDC.64 UR4, c[0x4][0x1b0] ;  /* 0x01006c0000047ab9 */ /* 0x000fe20000000a00 */
[----:B------:R-:W-:Y:S01]  /*17c0*/  ULDC.64 UR6, c[0x4][0x30] ;  /* 0x01000c0000067ab9 */ /* 0x000fe20000000a00 */
[----:B------:R-:W-:Y:S01]  /*17d0*/  IMAD.U32 R4, RZ, RZ, UR4 ;  /* 0x00000004ff047e24 */ /* 0x000fe2000f8e00ff */
[----:B------:R0:W1:Y:S01]  /*17e0*/  LDC.64 R2, c[0x4][R0] ;  /* 0x0100000000027b82 */ /* 0x0000620000000a00 */
[----:B------:R-:W-:Y:S01]  /*17f0*/  MOV R5, UR5 ;  /* 0x0000000500057c02 */ /* 0x000fe20008000f00 */
[----:B------:R-:W-:Y:S01]  /*1800*/  ULDC.64 UR4, c[0x4][0x1b8] ;  /* 0x01006e0000047ab9 */ /* 0x000fe20000000a00 */
[----:B------:R-:W-:Y:S01]  /*1810*/  IMAD.U32 R10, RZ, RZ, UR6 ;  /* 0x00000006ff0a7e24 */ /* 0x000fe2000f8e00ff */
[----:B------:R-:W-:Y:S01]  /*1820*/  MOV R13, RZ ;  /* 0x000000ff000d7202 */ /* 0x000fe20000000f00 */
[----:B------:R-:W-:Y:S02]  /*1830*/  IMAD.U32 R6, RZ, RZ, UR4 ;  /* 0x00000004ff067e24 */ /* 0x000fe4000f8e00ff */
[----:B------:R-:W-:-:S02]  /*1840*/  IMAD.U32 R7, RZ, RZ, UR5 ;  /* 0x00000005ff077e24 */ /* 0x000fc4000f8e00ff */
[----:B------:R-:W-:Y:S02]  /*1850*/  IMAD.U32 R11, RZ, RZ, UR7 ;  /* 0x00000007ff0b7e24 */ /* 0x000fe4000f8e00ff */
[----:B------:R-:W-:Y:S02]  /*1860*/  IMAD.MOV.U32 R8, RZ, RZ, 0x70 ;  /* 0x00000070ff087424 */ /* 0x000fe400078e00ff */
[----:B0-----:R-:W-:-:S07]  /*1870*/  IMAD.MOV.U32 R12, RZ, RZ, 0x1 ;  /* 0x00000001ff0c7424 */ /* 0x001fce00078e00ff */
[----:B------:R-:W-:-:S07]  /*1880*/  LEPC R20, `(.L_x_13735) ;  /* 0x000000001014794e */ /* 0x000fce0000000000 */
[----:B-1----:R-:W-:Y:S05]  /*1890*/  CALL.ABS.NOINC R2 ;  /* 0x0000000002007343 */ /* 0x002fea0003c00000 */
.L_x_13735:
        /* <DEDUP_REMOVED lines=36> */
[----:B------:R-:W0:Y:S01]  /*1ae0*/  SYNCS.PHASECHK.TRANS64.TRYWAIT P1, [R25+URZ+0x13200], R2 ;  /* 0x01320002190075a7 */ /* 0x000e22000802017f */
[----:B------:R-:W-:-:S05]  /*1af0*/  IMAD.U32 R6, RZ, RZ, UR51 ;  /* 0x00000033ff067e24 */ /* 0x000fca000f8e00ff */
[----:B------:R-:W-:Y:S01]  /*1b00*/  ISETP.NE.AND P0, PT, R6, 0x3, PT ;  /* 0x000000030600780c */ /* 0x000fe20003f05270 */
[----:B--2---:R-:W-:-:S04]  /*1b10*/  FMUL.FTZ R0, R3, R0 ;  /* 0x0000000003007220 */ /* 0x004fc80000410000 */
[----:B------:R-:W-:Y:S01]  /*1b20*/  FMUL.FTZ R0, R0, UR4 ;  /* 0x0000000400007c20 */ /* 0x000fe20008410000 */
[----:B0-----:R-:W-:Y:S07]  /*1b30*/  @!P1 BRA `(.L_x_13736) ;  /* 0x000000fc00ac9947 */ /* 0x001fee0003800000 */
.L_x_13868:
[----:B------:R-:W-:Y:S05]  /*1b40*/  @!P0 BRA `(.L_x_13737) ;  /* 0x0000000000048947 */ /* 0x000fea0003800000 */
[----:B------:R-:W-:Y:S01]  /*1b50*/  BPT.TRAP 0x1 ;  /* 0x000000040000795c */ /* 0x000fe20000300000 */
.L_x_13737:
[----:B0-----:R-:W-:Y:S01]  /*1b60*/  MOV R2, UR41 ;  /* 0x0000002900027c02 */ /* 0x001fe20008000f00 */
[----:B------:R-:W-:-:S04]  /*1b70*/  IMAD.U32 R4, RZ, RZ, UR40 ;  /* 0x00000028ff047e24 */ /* 0x000fc8000f8e00ff */
[----:B------:R-:W-:Y:S01]  /*1b80*/  IMAD R3, R2, 0x8, R25 ;  /* 0x0000000802037824 */ /* 0x000fe200078e0219 */
[----:B------:R-:W-:-:S04]  /*1b90*/  SHF.L.U32 R4, R4, 0x1f, RZ ;  /* 0x0000001f04047819 */ /* 0x000fc800000006ff */
[----:B------:R0:W1:Y:S01]  /*1ba0*/  SYNCS.PHASECHK.TRANS64.TRYWAIT P1, [R3+URZ+0x13230], R4 ;  /* 0x01323004030075a7 */ /* 0x000062000802017f */
[----:B------:R-:W-:Y:S05]  /*1bb0*/  @!P0 BRA `(.L_x_13738) ;  /* 0x0000000000048947 */ /* 0x000fea0003800000 */
[----:B------:R-:W-:Y:S01]  /*1bc0*/  BPT.TRAP 0x1 ;  /* 0x000000040000795c */ /* 0x000fe20000300000 */
.L_x_13738:
[----:B------:R-:W-:Y:S02]  /*1bd0*/  VIADD R2, R25, 0xe000 ;  /* 0x0000e00019027836 */ /* 0x000fe40000000000 */
[----:B------:R-:W-:-:S03]  /*1be0*/  IMAD.MOV.U32 R25, RZ, RZ, RZ ;  /* 0x000000ffff197224 */ /* 0x000fc600078e00ff */
[----:B------:R-:W-:-:S04]  /*1bf0*/  SHF.R.U32.HI R2, RZ, 0x4, R2 ;  /* 0x00000004ff027819 */ /* 0x000fc80000011602 */
[----:B------:R-:W-:Y:S01]  /*1c00*/  LOP3.LUT R2, R2, 0x3fff, RZ, 0xc0, !PT ;  /* 0x00003fff02027812 */ /* 0x000fe200078ec0ff */
[----:B-1----:R-:W-:Y:S06]  /*1c10*/  @P1 BRA `(.L_x_13739) ;  /* 0x0000000000081947 */ /* 0x002fec0003800000 */
[----:B------:R-:W1:Y:S02]  /*1c20*/  SYNCS.PHASECHK.TRANS64.TRYWAIT P1, [R3+URZ+0x13230], R4 ;  /* 0x01323004030075a7 */ /* 0x000e64000802017f */
[----:B-1----:R-:W-:Y:S05]  /*1c30*/  @!P1 BRA `(.L_x_13740) ;  /* 0x000000fc00809947 */ /* 0x002fea0003800000 */
.L_x_13739:
[----:B------:R-:W-:Y:S05]  /*1c40*/  WARPSYNC.ALL ;  /* 0x0000000000007948 */ /* 0x000fea0003800000 */
[----:B------:R-:W-:-:S04]  /*1c50*/  LOP3.LUT R2, R2, 0x10000, RZ, 0xfc, !PT ;  /* 0x0001000002027812 */ /* 0x000fc800078efcff */
[----:B------:R-:W-:Y:S01]  /*1c60*/  R2UR UR8, R2 ;  /* 0x00000000020872ca */ /* 0x000fe200000e0000 */
[----:B------:R-:W-:Y:S01]  /*1c70*/  WARPGROUP.ARRIVE ;  /* 0x00000000000079c5 */ /* 0x000fe20000000000 */
[----:B------:R-:W-:Y:S01]  /*1c80*/  UMOV UR39, 0x80000020 ;  /* 0x8000002000277882 */ /* 0x000fe20000000000 */
[----:B------:R-:W-:Y:S01]  /*1c90*/  UMOV UR4, UR36 ;  /* 0x0000002400047c82 */ /* 0x000fe20008000000 */
[----:B------:R-:W-:Y:S01]  /*1ca0*/  UMOV UR5, UR37 ;  /* 0x0000002500057c82 */ /* 0x000fe20008000000 */
[----:B------:R-:W-:Y:S01]  /*1cb0*/  UMOV UR7, 0x80000020 ;  /* 0x8000002000077882 */ /* 0x000fe20000000000 */
[----:B------:R-:W-:-:S07]  /*1cc0*/  VIADD R26, R26, 0x2 ;  /* 0x000000021a1a7836 */ /* 0x000fce0000000000 */
        /* <DEDUP_REMOVED lines=20> */
[----:B------:R-:W-:Y:S01]  /*1e10*/  R2UR UR4, R26 ;  /* 0x000000001a0472ca */ /* 0x000fe200000e0000 */
[----:B------:R-:W-:Y:S01]  /*1e20*/  UIADD3 UR6, UR8, 0x2, URZ ;  /* 0x0000000208067890 */ /* 0x000fe2000fffe03f */
[----:B------:R-:W-:Y:S01]  /*1e30*/  UMOV UR5, 0x80000020 ;  /* 0x8000002000057882 */ /* 0x000fe20000000000 */
        /* <DEDUP_REMOVED lines=37> */
.L_x_13741:
[----:B------:R-:W2:Y:S01]  /*2090*/  LDL R109, [R1+0x4] ;  /* 0x00000400016d7983 */ /* 0x000ea20000100800 */
[C---:B01----:R-:W-:Y:S01]  /*20a0*/  FMUL.FTZ R4, R0.reuse, R92 ;  /* 0x0000005c00047220 */ /* 0x043fe20000410000 */
[C---:B------:R-:W-:Y:S01]  /*20b0*/  FMUL.FTZ R5, R0.reuse, R93 ;  /* 0x0000005d00057220 */ /* 0x040fe20000410000 */
[C---:B------:R-:W-:Y:S01]  /*20c0*/  FMUL.FTZ R8, R0.reuse, R96 ;  /* 0x0000006000087220 */ /* 0x040fe20000410000 */
[----:B------:R-:W-:Y:S02]  /*20d0*/  IMAD.U32 R93, RZ, RZ, UR53 ;  /* 0x00000035ff5d7e24 */ /* 0x000fe4000f8e00ff */
[C---:B------:R-:W-:Y:S01]  /*20e0*/  FMUL.FTZ R7, R0.reuse, R95 ;  /* 0x0000005f00077220 */ /* 0x040fe20000410000 */
[C---:B------:R-:W-:Y:S01]  /*20f0*/  FMUL.FTZ R9, R0.reuse, R97 ;  /* 0x0000006100097220 */ /* 0x040fe20000410000 */
[----:B------:R-:W0:Y:S01]  /*2100*/  MUFU.TANH R4, R4 ;  /* 0x0000000400047308 */ /* 0x000e220000002400 */
[C---:B------:R-:W-:Y:S01]  /*2110*/  FMUL.FTZ R92, R0.reuse, R36 ;  /* 0x00000024005c7220 */ /* 0x040fe20000410000 */
[----:B------:R-:W-:Y:S01]  /*2120*/  MOV R95, UR52 ;  /* 0x00000034005f7c02 */ /* 0x000fe20008000f00 */
        /* <DEDUP_REMOVED lines=79> */
[----:B------:R-:W-:Y:S01]  /*2620*/  ULDC UR16, c[0x0][0x988] ;  /* 0x0002620000107ab9 */ /* 0x000fe20000000800 */
[----:B------:R-:W-:Y:S01]  /*2630*/  FMUL.FTZ R99, R0, R42 ;  /* 0x0000002a00637220 */ /* 0x000fe20000410000 */
[----:B------:R-:W-:Y:S01]  /*2640*/  IMAD.U32 R98, RZ, RZ, UR16 ;  /* 0x00000010ff627e24 */ /* 0x000fe2000f8e00ff */
[----:B------:R-:W-:Y:S01]  /*2650*/  P2R R108, PR, RZ, 0x1 ;  /* 0x00000001ff6c7803 */ /* 0x000fe20000000000 */
[----:B------:R-:W-:Y:S01]  /*2660*/  VIADD R3, R3, 0x13240 ;  /* 0x0001324003037836 */ /* 0x000fe20000000000 */
[----:B------:R-:W-:Y:S01]  /*2670*/  UIADD3 UR19, UR52, -0x2, URZ ;  /* 0xfffffffe34137890 */ /* 0x000fe2000fffe03f */
[----:B------:R-:W5:Y:S03]  /*2680*/  MUFU.TANH R11, R11 ;  /* 0x0000000b000b7308 */ /* 0x000f660000002400 */
[----:B------:R-:W-:Y:S01]  /*2690*/  PRMT R24, R24, 0x654, R3 ;  /* 0x0000065418187816 */ /* 0x000fe20000000003 */
[----:B------:R-:W-:-:S03]  /*26a0*/  UISETP.GE.AND UP0, UPT, UR19, UR49, UPT ;  /* 0x000000311300728c */ /* 0x000fc6000bf06270 */
[----:B------:R5:W-:Y:S01]  /*26b0*/  SYNCS.ARRIVE.TRANS64.RED.A1T0 RZ, [R24+URZ], RZ ;  /* 0x000000ff18ff79a7 */ /* 0x000be2000810043f */
        /* <DEDUP_REMOVED lines=63> */
[----:B------:R-:W-:Y:S01]  /*2ab0*/  FSEL R76, R76, -INF , P2 ;  /* 0xff8000004c4c7808 */ /* 0x000fe20001000000 */
[----:B------:R-:W5:Y:S01]  /*2ac0*/  MUFU.TANH R70, R70 ;  /* 0x0000004600467308 */ /* 0x000f620000002400 */
        /* <DEDUP_REMOVED lines=61> */
[----:B--2---:R-:W-:Y:S02]  /*2ea0*/  FSEL R62, R62, -INF , P6 ;  /* 0xff8000003e3e7808 */ /* 0x004fe40003000000 */
[----:B------:R-:W-:Y:S02]  /*2eb0*/  ISETP.GT.AND P6, PT, R36, 0x58, PT ;  /* 0x000000582400780c */ /* 0x000fe40003fc4270 */
[----:B------:R-:W-:Y:S01]  /*2ec0*/  FSEL R69, R69, -INF , P1 ;  /* 0xff80000045457808 */ /* 0x000fe20000800000 */
[----:B------:R-:W2:Y:S01]  /*2ed0*/  MUFU.TANH R57, R57 ;  /* 0x0000003900397308 */ /* 0x000ea20000002400 */
[----:B------:R-:W-:Y:S02]  /*2ee0*/  FMNMX.FTZ R94, R68, R93, !PT ;  /* 0x0000005d445e7209 */ /* 0x000fe40007810000 */
[----:B0-----:R-:W-:Y:S02]  /*2ef0*/  FSEL R63, R63, -INF , P5 ;  /* 0xff8000003f3f7808 */ /* 0x001fe40002800000 */
[----:B------:R-:W-:-:S02]  /*2f00*/  ISETP.GT.AND P5, PT, R36, 0x59, PT ;  /* 0x000000592400780c */ /* 0x000fc40003fa4270 */
[----:B-1----:R-:W-:Y:S01]  /*2f10*/  FSEL R72, R72, -INF , P6 ;  /* 0xff80000048487808 */ /* 0x002fe20003000000 */
[----:B------:R-:W0:Y:S01]  /*2f20*/  MUFU.TANH R51, R51 ;  /* 0x0000003300337308 */ /* 0x000e220000002400 */
[----:B------:R-:W-:Y:S02]  /*2f30*/  FMNMX.FTZ R93, R69, R94, !PT ;  /* 0x0000005e455d7209 */ /* 0x000fe40007810000 */
[----:B---3--:R-:W-:Y:S02]  /*2f40*/  FSEL R66, R66, -INF , P4 ;  /* 0xff80000042427808 */ /* 0x008fe40002000000 */
[----:B------:R-:W-:Y:S02]  /*2f50*/  ISETP.GT.AND P4, PT, R36, 0x60, PT ;  /* 0x000000602400780c */ /* 0x000fe40003f84270 */
[----:B----4-:R-:W-:Y:S01]  /*2f60*/  FSEL R73, R73, -INF , P5 ;  /* 0xff80000049497808 */ /* 0x010fe20002800000 */
[----:B------:R-:W1:Y:S01]  /*2f70*/  MUFU.TANH R28, R28 ;  /* 0x0000001c001c7308 */ /* 0x000e620000002400 */
[----:B------:R-:W-:-:S02]  /*2f80*/  FMNMX.FTZ R94, R72, R93, !PT ;  /* 0x0000005d485e7209 */ /* 0x000fc40007810000 */
[----:B-----5:R-:W-:Y:S02]  /*2f90*/  FSEL R67, R67, -INF , P3 ;  /* 0xff80000043437808 */ /* 0x020fe40001800000 */
[----:B------:R-:W-:Y:S02]  /*2fa0*/  ISETP.GT.AND P3, PT, R36, 0x61, PT ;  /* 0x000000612400780c */ /* 0x000fe40003f64270 */
[----:B------:R-:W-:Y:S01]  /*2fb0*/  FSEL R44, R44, -INF , P4 ;  /* 0xff8000002c2c7808 */ /* 0x000fe20002000000 */
[----:B------:R-:W3:Y:S01]  /*2fc0*/  MUFU.TANH R54, R54 ;  /* 0x0000003600367308 */ /* 0x000ee20000002400 */
[----:B------:R-:W-:Y:S02]  /*2fd0*/  FMNMX.FTZ R93, R73, R94, !PT ;  /* 0x0000005e495d7209 */ /* 0x000fe40007810000 */
[----:B------:R-:W-:Y:S02]  /*2fe0*/  FSEL R70, R70, -INF , P2 ;  /* 0xff80000046467808 */ /* 0x000fe40001000000 */
[----:B------:R-:W-:-:S02]  /*2ff0*/  ISETP.GT.AND P2, PT, R36, 0x68, PT ;  /* 0x000000682400780c */ /* 0x000fc40003f44270 */
[----:B------:R-:W-:Y:S01]  /*3000*/  FSEL R45, R45, -INF , P3 ;  /* 0xff8000002d2d7808 */ /* 0x000fe20001800000 */
[----:B------:R-:W4:Y:S01]  /*3010*/  MUFU.TANH R29, R29 ;  /* 0x0000001d001d7308 */ /* 0x000f220000002400 */
        /* <DEDUP_REMOVED lines=28> */
[----:B--2---:R-:W-:Y:S01]  /*31e0*/  FSEL R93, R57, -INF , P3 ;  /* 0xff800000395d7808 */ /* 0x004fe20001800000 */
[----:B------:R-:W2:Y:S01]  /*31f0*/  MUFU.TANH R92, R92 ;  /* 0x0000005c005c7308 */ /* 0x000ea20000002400 */
[----:B------:R-:W-:Y:S01]  /*3200*/  FMNMX.FTZ R94, R56, R95, !PT ;  /* 0x0000005f385e7209 */ /* 0x000fe20007810000 */
[----:B------:R-:W-:Y:S01]  /*3210*/  FMUL.FTZ R95, R0, R34 ;  /* 0x00000022005f7220 */ /* 0x000fe20000410000 */
[----:B0-----:R-:W-:Y:S02]  /*3220*/  FSEL R51, R51, -INF , P1 ;  /* 0xff80000033337808 */ /* 0x001fe40000800000 */
[----:B------:R-:W-:Y:S02]  /*3230*/  ISETP.GT.AND P1, PT, R36, 0x81, PT ;  /* 0x000000812400780c */ /* 0x000fe40003f24270 */
[----:B-1----:R-:W-:Y:S01]  /*3240*/  FSEL R28, R28, -INF , P2 ;  /* 0xff8000001c1c7808 */ /* 0x002fe20001000000 */
[----:B------:R-:W0:Y:S01]  /*3250*/  MUFU.TANH R30, R30 ;  /* 0x0000001e001e7308 */ /* 0x000e220000002400 */
[----:B------:R-:W-:-:S02]  /*3260*/  FMNMX.FTZ R57, R93, R94, !PT ;  /* 0x0000005e5d397209 */ /* 0x000fc40007810000 */
[----:B---3--:R-:W-:Y:S02]  /*3270*/  FSEL R54, R54, -INF , P6 ;  /* 0xff80000036367808 */ /* 0x008fe40003000000 */
[----:B------:R-:W-:Y:S02]  /*3280*/  ISETP.GT.AND P6, PT, R36, 0x88, PT ;  /* 0x000000882400780c */ /* 0x000fe40003fc4270 */
[----:B----4-:R-:W-:Y:S01]  /*3290*/  FSEL R29, R29, -INF , P1 ;  /* 0xff8000001d1d7808 */ /* 0x010fe20000800000 */
[----:B------:R-:W1:Y:S01]  /*32a0*/  MUFU.TANH R37, R37 ;  /* 0x0000002500257308 */ /* 0x000e620000002400 */
[----:B------:R-:W-:Y:S02]  /*32b0*/  FMNMX.FTZ R94, R28, R57, !PT ;  /* 0x000000391c5e7209 */ /* 0x000fe40007810000 */
[----:B-----5:R-:W-:Y:S02]  /*32c0*/  FSEL R55, R55, -INF , P5 ;  /* 0xff80000037377808 */ /* 0x020fe40002800000 */
[----:B------:R-:W-:-:S02]  /*32d0*/  ISETP.GT.AND P5, PT, R36, 0x89, PT ;  /* 0x000000892400780c */ /* 0x000fc40003fa4270 */
[----:B------:R-:W-:Y:S01]  /*32e0*/  FSEL R32, R32, -INF , P6 ;  /* 0xff80000020207808 */ /* 0x000fe20003000000 */
        /* <DEDUP_REMOVED lines=9> */
[----:B--2---:R-:W-:Y:S01]  /*3380*/  FSEL R92, R92, -INF , P4 ;  /* 0xff8000005c5c7808 */ /* 0x004fe20002000000 */
[----:B------:R-:W2:Y:S01]  /*3390*/  MUFU.TANH R41, R41 ;  /* 0x0000002900297308 */ /* 0x000ea20000002400 */
[----:B------:R-:W-:Y:S02]  /*33a0*/  FMNMX.FTZ R57, R33, R94, !PT ;  /* 0x0000005e21397209 */ /* 0x000fe40007810000 */
[----:B0-----:R-:W-:Y:S02]  /*33b0*/  FSEL R30, R30, -INF , P2 ;  /* 0xff8000001e1e7808 */ /* 0x001fe40001000000 */
[----:B------:R-:W-:-:S02]  /*33c0*/  ISETP.GT.AND P2, PT, R36, 0x98, PT ;  /* 0x000000982400780c */ /* 0x000fc40003f44270 */
[----:B-1----:R-:W-:Y:S01]  /*33d0*/  FSEL R37, R37, -INF , P3 ;  /* 0xff80000025257808 */ /* 0x002fe20001800000 */
[----:B------:R-:W-:Y:S01]  /*33e0*/  MUFU.TANH R95, R95 ;  /* 0x0000005f005f7308 */ /* 0x000fe20000002400 */
[----:B------:R-:W-:Y:S02]  /*33f0*/  FMNMX.FTZ R94, R92, R57, !PT ;  /* 0x000000395c5e7209 */ /* 0x000fe40007810000 */
[----:B---3--:R-:W-:Y:S02]  /*3400*/  FSEL R31, R31, -INF , P1 ;  /* 0xff8000001f1f7808 */ /* 0x008fe40000800000 */
[----:B------:R-:W-:Y:S02]  /*3410*/  ISETP.GT.AND P1, PT, R36, 0x99, PT ;  /* 0x000000992400780c */ /* 0x000fe40003f24270 */
[----:B----4-:R-:W-:Y:S01]  /*3420*/  FSEL R40, R40, -INF , P2 ;  /* 0xff80000028287808 */ /* 0x010fe20001000000 */
[----:B------:R-:W0:Y:S01]  /*3430*/  MUFU.TANH R97, R97 ;  /* 0x0000006100617308 */ /* 0x000e220000002400 */
[----:B------:R-:W-:-:S02]  /*3440*/  FMNMX.FTZ R57, R37, R94, !PT ;  /* 0x0000005e25397209 */ /* 0x000fc40007810000 */
[----:B--2---:R-:W-:Y:S02]  /*3450*/  FSEL R36, R41, -INF , P1 ;  /* 0xff80000029247808 */ /* 0x004fe40000800000 */
[----:B------:R-:W-:-:S03]  /*3460*/  FMNMX.FTZ R57, R40, R57, !PT ;  /* 0x0000003928397209 */ /* 0x000fc60007810000 */
[----:B------:R-:W1:Y:S01]  /*3470*/  MUFU.TANH R99, R99 ;  /* 0x0000006300637308 */ /* 0x000e620000002400 */
[----:B------:R-:W-:-:S05]  /*3480*/  FMNMX.FTZ R94, R36, R57, !PT ;  /* 0x00000039245e7209 */ /* 0x000fca0007810000 */
[----:B------:R-:W2:Y:S02]  /*3490*/  SHFL.BFLY PT, R41, R94, 0x2, 0x1f ;  /* 0x0c401f005e297f89 */ /* 0x000ea400000e0000 */
[----:B--2---:R-:W-:Y:S01]  /*34a0*/  FMNMX.FTZ R96, R94, R41, !PT ;  /* 0x000000295e607209 */ /* 0x004fe20007810000 */
[----:B------:R-:W-:Y:S01]  /*34b0*/  FMUL.FTZ R94, R0, R35 ;  /* 0x00000023005e7220 */ /* 0x000fe20000410000 */
[----:B------:R-:W-:-:S03]  /*34c0*/  FMNMX.FTZ R35, R6, R7, !PT ;  /* 0x0000000706237209 */ /* 0x000fc60007810000 */
[----:B------:R-:W2:Y:S01]  /*34d0*/  SHFL.BFLY PT, R57, R96, 0x1, 0x1f ;  /* 0x0c201f0060397f89 */ /* 0x000ea200000e0000 */
[----:B------:R-:W-:Y:S01]  /*34e0*/  FMNMX.FTZ R34, R10, R35, !PT ;  /* 0x000000230a227209 */ /* 0x000fe20007810000 */
[----:B------:R-:W3:Y:S03]  /*34f0*/  MUFU.TANH R94, R94 ;  /* 0x0000005e005e7308 */ /* 0x000ee60000002400 */
[----:B------:R-:W-:-:S04]  /*3500*/  FMNMX.FTZ R35, R11, R34, !PT ;  /* 0x000000220b237209 */ /* 0x000fc80007810000 */
[----:B------:R-:W-:-:S04]  /*3510*/  FMNMX.FTZ R38, R14, R35, !PT ;  /* 0x000000230e267209 */ /* 0x000fc80007810000 */
[----:B------:R-:W-:-:S04]  /*3520*/  FMNMX.FTZ R35, R15, R38, !PT ;  /* 0x000000260f237209 */ /* 0x000fc80007810000 */
[----:B------:R-:W-:Y:S02]  /*3530*/  FMNMX.FTZ R38, R26, R35, !PT ;  /* 0x000000231a267209 */ /* 0x000fe40007810000 */
[----:B--2---:R-:W-:Y:S01]  /*3540*/  FMNMX.FTZ R57, R96, R57, !PT ;  /* 0x0000003960397209 */ /* 0x004fe20007810000 */
[----:B------:R-:W-:Y:S01]  /*3550*/  FMUL.FTZ R96, R0, R39 ;  /* 0x0000002700607220 */ /* 0x000fe20000410000 */
[----:B------:R-:W-:Y:S02]  /*3560*/  FMNMX.FTZ R39, R27, R38, !PT ;  /* 0x000000261b277209 */ /* 0x000fe40007810000 */
[C---:B------:R-:W-:Y:S01]  /*3570*/  FSETP.NEU.FTZ.AND P0, PT, R57.reuse, -INF , PT ;  /* 0xff8000003900780b */ /* 0x040fe20003f1d000 */
[----:B------:R-:W-:-:S01]  /*3580*/  FFMA.FTZ R41, R57, R98, -8 ;  /* 0xc100000039297423 */ /* 0x000fc20000010062 */
[----:B------:R-:W-:Y:S01]  /*3590*/  FMNMX.FTZ R42, R78, R39, !PT ;  /* 0x000000274e2a7209 */ /* 0x000fe20007810000 */
[----:B------:R-:W-:Y:S01]  /*35a0*/  FMUL.FTZ R98, R0, R43 ;  /* 0x0000002b00627220 */ /* 0x000fe20000410000 */
[----:B------:R-:W2:Y:S02]  /*35b0*/  MUFU.TANH R96, R96 ;  /* 0x0000006000607308 */ /* 0x000ea40000002400 */
[----:B------:R-:W-:-:S02]  /*35c0*/  FMNMX.FTZ R39, R79, R42, !PT ;  /* 0x0000002a4f277209 */ /* 0x000fc40007810000 */
[----:B------:R-:W-:Y:S02]  /*35d0*/  FSEL R41, R41, RZ, P0 ;  /* 0x000000ff29297208 */ /* 0x000fe40000000000 */
[----:B------:R-:W-:Y:S02]  /*35e0*/  FMNMX.FTZ R42, R82, R39, !PT ;  /* 0x00000027522a7209 */ /* 0x000fe40007810000 */
[----:B------:R-:W-:Y:S01]  /*35f0*/  MUFU.TANH R98, R98 ;  /* 0x0000006200627308 */ /* 0x000fe20000002400 */
[----:B------:R-:W-:-:S01]  /*3600*/  FFMA.FTZ R34, R76, UR16, -R41 ;  /* 0x000000104c227c23 */ /* 0x000fc20008010829 */
[----:B------:R-:W-:Y:S01]  /*3610*/  FMNMX.FTZ R43, R83, R42, !PT ;  /* 0x0000002a532b7209 */ /* 0x000fe20007810000 */
[----:B------:R-:W-:-:S01]  /*3620*/  FFMA.FTZ R77, R77, UR16, -R41 ;  /* 0x000000104d4d7c23 */ /* 0x000fc20008010829 */
[--C-:B------:R-:W-:Y:S01]  /*3630*/  FFMA.FTZ R38, R80, UR16, -R41.reuse ;  /* 0x0000001050267c23 */ /* 0x100fe20008010829 */
[----:B------:R-:W-:-:S01]  /*3640*/  FFMA.FTZ R81, R81, UR16, -R41 ;  /* 0x0000001051517c23 */ /* 0x000fc20008010829 */
[----:B------:R-:W-:Y:S01]  /*3650*/  FMNMX.FTZ R76, R86, R43, !PT ;  /* 0x0000002b564c7209 */ /* 0x000fe20007810000 */
[----:B------:R-:W-:-:S01]  /*3660*/  FFMA.FTZ R42, R84, UR16, -R41 ;  /* 0x00000010542a7c23 */ /* 0x000fc20008010829 */
[----:B------:R4:W-:Y:S01]  /*3670*/  MUFU.EX2 R35, R77 ;  /* 0x0000004d00237308 */ /* 0x0009e20000000800 */
[----:B------:R-:W-:-:S01]  /*3680*/  FFMA.FTZ R85, R85, UR16, -R41 ;  /* 0x0000001055557c23 */ /* 0x000fc20008010829 */
[----:B------:R-:W-:Y:S01]  /*3690*/  FMNMX.FTZ R43, R87, R76, !PT ;  /* 0x0000004c572b7209 */ /* 0x000fe20007810000 */
[----:B------:R-:W-:-:S01]  /*36a0*/  FFMA.FTZ R89, R89, UR16, -R41 ;  /* 0x0000001059597c23 */ /* 0x000fc20008010829 */
[--C-:B------:R-:W-:Y:S01]  /*36b0*/  FFMA.FTZ R100, R73, UR16, -R41.reuse ;  /* 0x0000001049647c23 */ /* 0x100fe20008010829 */
[----:B0-----:R-:W-:Y:S01]  /*36c0*/  FSEL R73, R97, -INF , P4 ;  /* 0xff80000061497808 */ /* 0x001fe20002000000 */
[--C-:B------:R-:W-:Y:S01]  /*36d0*/  FFMA.FTZ R97, R44, UR16, -R41.reuse ;  /* 0x000000102c617c23 */ /* 0x100fe20008010829 */
[----:B------:R-:W-:Y:S01]  /*36e0*/  FMNMX.FTZ R76, R90, R43, !PT ;  /* 0x0000002b5a4c7209 */ /* 0x000fe20007810000 */
[----:B------:R0:W-:Y:S01]  /*36f0*/  MUFU.EX2 R39, R81 ;  /* 0x0000005100277308 */ /* 0x0001e20000000800 */
[----:B-1----:R-:W-:Y:S01]  /*3700*/  FSEL R44, R99, -INF , P2 ;  /* 0xff800000632c7808 */ /* 0x002fe20001000000 */
[--C-:B------:R-:W-:Y:S01]  /*3710*/  FFMA.FTZ R4, R4, UR16, -R41.reuse ;  /* 0x0000001004047c23 */ /* 0x100fe20008010829 */
[----:B----4-:R-:W-:Y:S01]  /*3720*/  FMNMX.FTZ R77, R91, R76, !PT ;  /* 0x0000004c5b4d7209 */ /* 0x010fe20007810000 */
[--C-:B------:R-:W-:Y:S01]  /*3730*/  FFMA.FTZ R76, R88, UR16, -R41.reuse ;  /* 0x00000010584c7c23 */ /* 0x100fe20008010829 */
[----:B------:R-:W-:-:S01]  /*3740*/  FFMA.FTZ R5, R5, UR16, -R41 ;  /* 0x0000001005057c23 */ /* 0x000fc20008010829 */
[--C-:B------:R-:W-:Y:S01]  /*3750*/  FFMA.FTZ R8, R8, UR16, -R41.reuse ;  /* 0x0000001008087c23 */ /* 0x100fe20008010829 */
        /* <DEDUP_REMOVED lines=10> */
[----:B------:R4:W-:Y:S01]  /*3800*/  MUFU.EX2 R77, R89 ;  /* 0x00000059004d7308 */ /* 0x0009e20000000800 */
[----:B------:R-:W-:-:S01]  /*3810*/  FFMA.FTZ R61, R61, UR16, -R41 ;  /* 0x000000103d3d7c23 */ /* 0x000fc20008010829 */
[----:B0-----:R-:W-:Y:S01]  /*3820*/  FMNMX.FTZ R81, R67, R80, !PT ;  /* 0x0000005043517209 */ /* 0x001fe20007810000 */
        /* <DEDUP_REMOVED lines=25> */
[----:B------:R-:W-:-:S02]  /*39c0*/  ISETP.NE.AND P0, PT, R108, RZ, PT ;  /* 0x000000ff6c00720c */ /* 0x000fc40003f05270 */
        /* <DEDUP_REMOVED lines=8> */
[----:B------:R-:W0:Y:S01]  /*3a50*/  MUFU.EX2 R9, R9 ;  /* 0x0000000900097308 */ /* 0x000e220000000800 */
[----:B------:R-:W-:Y:S02]  /*3a60*/  FSEL R80, R95, -INF , P6 ;  /* 0xff8000005f507808 */ /* 0x000fe40003000000 */
[----:B------:R-:W-:Y:S02]  /*3a70*/  FMNMX.FTZ R84, R30, R81, !PT ;  /* 0x000000511e547209 */ /* 0x000fe40007810000 */
[----:B---3--:R-:W-:Y:S02]  /*3a80*/  FSEL R81, R94, -INF , P5 ;  /* 0xff8000005e517808 */ /* 0x008fe40002800000 */
[----:B-1----:R-:W-:Y:S01]  /*3a90*/  FMNMX.FTZ R85, R31, R84, !PT ;  /* 0x000000541f557209 */ /* 0x002fe20007810000 */
[----:B------:R-:W-:Y:S03]  /*3aa0*/  MUFU.EX2 R12, R12 ;  /* 0x0000000c000c7308 */ /* 0x000fe60000000800 */
[----:B------:R-:W-:-:S04]  /*3ab0*/  FMNMX.FTZ R84, R80, R85, !PT ;  /* 0x0000005550547209 */ /* 0x000fc80007810000 */
[----:B------:R-:W-:Y:S01]  /*3ac0*/  FMNMX.FTZ R88, R81, R84, !PT ;  /* 0x0000005451587209 */ /* 0x000fe20007810000 */
[----:B------:R-:W-:Y:S01]  /*3ad0*/  MUFU.EX2 R13, R13 ;  /* 0x0000000d000d7308 */ /* 0x000fe20000000800 */
[----:B--2---:R-:W-:Y:S02]  /*3ae0*/  FSEL R84, R96, -INF , P3 ;  /* 0xff80000060547808 */ /* 0x004fe40001800000 */
[----:B----4-:R-:W-:Y:S02]  /*3af0*/  FMNMX.FTZ R89, R73, R88, !PT ;  /* 0x0000005849597209 */ /* 0x010fe40007810000 */
[----:B0-----:R-:W-:Y:S02]  /*3b00*/  F2FP.SATFINITE.E4M3.F32.PACK_AB_MERGE_C R152, R9, R8, RZ ;  /* 0x000000080998723e */ /* 0x001fe400048070ff */
[----:B------:R-:W-:Y:S01]  /*3b10*/  FMNMX.FTZ R95, R84, R89, !PT ;  /* 0x00000059545f7209 */ /* 0x000fe20007810000 */
[----:B------:R-:W-:Y:S01]  /*3b20*/  MUFU.EX2 R88, R97 ;  /* 0x0000006100587308 */ /* 0x000fe20000000800 */
[----:B------:R-:W-:-:S02]  /*3b30*/  FSEL R89, R98, -INF , P1 ;  /* 0xff80000062597808 */ /* 0x000fc40000800000 */
[----:B------:R-:W-:Y:S02]  /*3b40*/  FMNMX.FTZ R94, R44, R95, !PT ;  /* 0x0000005f2c5e7209 */ /* 0x000fe40007810000 */
[----:B------:R-:W-:Y:S02]  /*3b50*/  F2FP.SATFINITE.E4M3.F32.PACK_AB_MERGE_C R152, R5, R4, R152 ;  /* 0x000000040598723e */ /* 0x000fe40004807098 */
[----:B------:R-:W-:Y:S01]  /*3b60*/  FMNMX.FTZ R95, R89, R94, !PT ;  /* 0x0000005e595f7209 */ /* 0x000fe20007810000 */
[----:B------:R-:W-:-:S01]  /*3b70*/  FFMA.FTZ R94, R56, UR16, -R41 ;  /* 0x00000010385e7c23 */ /* 0x000fc20008010829 */
[----:B------:R-:W-:Y:S01]  /*3b80*/  FFMA.FTZ R41, R36, UR16, -R41 ;  /* 0x0000001024297c23 */ /* 0x000fe20008010829 */
        /* <DEDUP_REMOVED lines=10> */
[----:B------:R-:W1:Y:S01]  /*3c30*/  MUFU.EX2 R76, R76 ;  /* 0x0000004c004c7308 */ /* 0x000e620000000800 */
[----:B--2---:R-:W-:-:S04]  /*3c40*/  F2FP.SATFINITE.E4M3.F32.PACK_AB_MERGE_C R148, R39, R38, RZ ;  /* 0x000000262794723e */ /* 0x004fc800048070ff */
[----:B------:R-:W-:-:S03]  /*3c50*/  F2FP.SATFINITE.E4M3.F32.PACK_AB_MERGE_C R148, R35, R34, R148 ;  /* 0x000000222394723e */ /* 0x000fc60004807094 */
[----:B------:R-:W-:Y:S01]  /*3c60*/  MUFU.EX2 R60, R60 ;  /* 0x0000003c003c7308 */ /* 0x000fe20000000800 */
[----:B0-----:R-:W-:Y:S01]  /*3c70*/  FMNMX.FTZ R56, R96, R95, !PT ;  /* 0x0000005f60387209 */ /* 0x001fe20007810000 */
[----:B------:R-:W-:-:S06]  /*3c80*/  IMAD.U32 R95, RZ, RZ, UR16 ;  /* 0x00000010ff5f7e24 */ /* 0x000fcc000f8e00ff */
        /* <DEDUP_REMOVED lines=58> */
[----:B------:R-:W-:Y:S01]  /*4030*/  F2FP.SATFINITE.E4M3.F32.PACK_AB_MERGE_C R153, R96, R95, RZ ;  /* 0x0000005f6099723e */ /* 0x000fe200048070ff */
[----:B------:R-:W-:-:S01]  /*4040*/  FFMA.FTZ R84, R84, UR16, -R36 ;  /* 0x0000001054547c23 */ /* 0x000fc20008010824 */
[----:B------:R-:W-:Y:S01]  /*4050*/  FADD.FTZ R51, R21, R50 ;  /* 0x0000003215337221 */ /* 0x000fe20000010000 */
[----:B------:R-:W-:-:S01]  /*4060*/  FFMA.FTZ R44, R44, UR16, -R36 ;  /* 0x000000102c2c7c23 */ /* 0x000fc20008010824 */
[----:B------:R-:W-:Y:S01]  /*4070*/  MUFU.EX2 R26, R26 ;  /* 0x0000001a001a7308 */ /* 0x000fe20000000800 */
[----:B0-----:R-:W-:-:S01]  /*4080*/  FADD.FTZ R98, R10, R75 ;  /* 0x0000004b0a627221 */ /* 0x001fc20000010000 */
[----:B------:R-:W-:Y:S01]  /*4090*/  FADD.FTZ R50, R34, R51 ;  /* 0x0000003322327221 */ /* 0x000fe20000010000 */
[----:B------:R-:W-:-:S01]  /*40a0*/  FFMA.FTZ R51, R30, UR16, -R36 ;  /* 0x000000101e337c23 */ /* 0x000fc20008010824 */
[----:B------:R-:W-:-:S02]  /*40b0*/  F2FP.SATFINITE.E4M3.F32.PACK_AB_MERGE_C R153, R7, R6, R153 ;  /* 0x000000060799723e */ /* 0x000fc40004807099 */
[----:B------:R-:W-:Y:S02]  /*40c0*/  MOV R34, R25 ;  /* 0x0000001900227202 */ /* 0x000fe40000000f00 */
[----:B------:R-:W0:Y:S01]  /*40d0*/  MUFU.EX2 R97, R97 ;  /* 0x0000006100617308 */ /* 0x000e220000000800 */
[----:B-1----:R-:W-:-:S07]  /*40e0*/  FADD.FTZ R75, R11, R98 ;  /* 0x000000620b4b7221 */ /* 0x002fce0000010000 */
[----:B------:R-:W1:Y:S08]  /*40f0*/  MUFU.EX2 R14, R14 ;  /* 0x0000000e000e7308 */ /* 0x000e700000000800 */
[----:B------:R-:W2:Y:S01]  /*4100*/  MUFU.EX2 R15, R15 ;  /* 0x0000000f000f7308 */ /* 0x000ea20000000800 */
[----:B0-----:R-:W-:-:S04]  /*4110*/  F2FP.SATFINITE.E4M3.F32.PACK_AB_MERGE_C R155, R97, R26, RZ ;  /* 0x0000001a619b723e */ /* 0x001fc800048070ff */
[----:B------:R-:W-:-:S03]  /*4120*/  F2FP.SATFINITE.E4M3.F32.PACK_AB_MERGE_C R155, R11, R10, R155 ;  /* 0x0000000a0b9b723e */ /* 0x000fc6000480709b */
[----:B------:R-:W0:Y:S08]  /*4130*/  MUFU.EX2 R79, R79 ;  /* 0x0000004f004f7308 */ /* 0x000e300000000800 */
[----:B------:R3:W-:Y:S08]  /*4140*/  MUFU.EX2 R3, R46 ;  /* 0x0000002e00037308 */ /* 0x0007f00000000800 */
[----:B------:R-:W4:Y:S01]  /*4150*/  MUFU.EX2 R82, R82 ;  /* 0x0000005200527308 */ /* 0x000f220000000800 */
[----:B---3--:R-:W-:-:S04]  /*4160*/  FADD.FTZ R46, R26, R75 ;  /* 0x0000004b1a2e7221 */ /* 0x008fc80000010000 */
[----:B------:R-:W-:-:S03]  /*4170*/  FADD.FTZ R75, R97, R46 ;  /* 0x0000002e614b7221 */ /* 0x000fc60000010000 */
[----:B------:R-:W-:Y:S01]  /*4180*/  MUFU.EX2 R27, R27 ;  /* 0x0000001b001b7308 */ /* 0x000fe20000000800 */
[----:B-1----:R-:W-:-:S01]  /*4190*/  FADD.FTZ R98, R14, R75 ;  /* 0x0000004b0e627221 */ /* 0x002fc20000010000 */
[----:B------:R-:W-:Y:S01]  /*41a0*/  FADD.FTZ R75, R35, R50 ;  /* 0x00000032234b7221 */ /* 0x000fe20000010000 */
[----:B------:R-:W-:-:S01]  /*41b0*/  FFMA.FTZ R50, R31, UR16, -R36 ;  /* 0x000000101f327c23 */ /* 0x000fc20008010824 */
[----:B------:R-:W-:Y:S01]  /*41c0*/  FFMA.FTZ R36, R89, UR16, -R36 ;  /* 0x0000001059247c23 */ /* 0x000fe20008010824 */
[----:B--2---:R-:W-:-:S01]  /*41d0*/  FADD.FTZ R98, R15, R98 ;  /* 0x000000620f627221 */ /* 0x004fc20000010000 */
[----:B------:R-:W-:Y:S01]  /*41e0*/  FADD.FTZ R30, R38, R75 ;  /* 0x0000004b261e7221 */ /* 0x000fe20000010000 */
[----:B------:R-:W-:Y:S01]  /*41f0*/  IMAD.MOV.U32 R35, RZ, RZ, R25 ;  /* 0x000000ffff237224 */ /* 0x000fe200078e0019 */
[----:B------:R-:W-:Y:S01]  /*4200*/  MUFU.EX2 R78, R78 ;  /* 0x0000004e004e7308 */ /* 0x000fe20000000800 */
[----:B0-----:R-:W-:-:S01]  /*4210*/  FADD.FTZ R31, R79, R98 ;  /* 0x000000624f1f7221 */ /* 0x001fc20000010000 */
[----:B------:R-:W-:Y:S01]  /*4220*/  FADD.FTZ R75, R39, R30 ;  /* 0x0000001e274b7221 */ /* 0x000fe20000010000 */
[----:B----4-:R-:W-:-:S03]  /*4230*/  F2FP.SATFINITE.E4M3.F32.PACK_AB_MERGE_C R149, R82, R79, RZ ;  /* 0x0000004f5295723e */ /* 0x010fc600048070ff */
[----:B------:R-:W-:Y:S01]  /*4240*/  FADD.FTZ R98, R42, R75 ;  /* 0x0000004b2a627221 */ /* 0x000fe20000010000 */
[----:B------:R-:W-:Y:S01]  /*4250*/  F2FP.SATFINITE.E4M3.F32.PACK_AB_MERGE_C R149, R15, R14, R149 ;  /* 0x0000000e0f95723e */ /* 0x000fe20004807095 */
[----:B------:R-:W-:Y:S01]  /*4260*/  MUFU.EX2 R83, R83 ;  /* 0x0000005300537308 */ /* 0x000fe20000000800 */
[----:B------:R-:W-:Y:S02]  /*4270*/  IMAD.MOV.U32 R42, RZ, RZ, R25 ;  /* 0x000000ffff2a7224 */ /* 0x000fe400078e0019 */
[----:B------:R-:W-:Y:S01]  /*4280*/  FADD.FTZ R75, R43, R98 ;  /* 0x000000622b4b7221 */ /* 0x000fe20000010000 */
[----:B------:R-:W-:-:S03]  /*4290*/  MOV R43, R25 ;  /* 0x00000019002b7202 */ /* 0x000fc60000000f00 */
[----:B------:R-:W-:Y:S01]  /*42a0*/  FADD.FTZ R98, R76, R75 ;  /* 0x0000004b4c627221 */ /* 0x000fe20000010000 */
[----:B------:R-:W0:Y:S03]  /*42b0*/  MUFU.EX2 R86, R86 ;  /* 0x0000005600567308 */ /* 0x000e260000000800 */
[----:B------:R-:W-:-:S04]  /*42c0*/  FADD.FTZ R9, R77, R98 ;  /* 0x000000624d097221 */ /* 0x000fc80000010000 */
[----:B------:R-:W-:Y:S01]  /*42d0*/  FADD.FTZ R20, R60, R9 ;  /* 0x000000093c147221 */ /* 0x000fe20000010000 */
[----:B------:R1:W-:Y:S03]  /*42e0*/  MUFU.EX2 R46, R74 ;  /* 0x0000004a002e7308 */ /* 0x0003e60000000800 */
[----:B------:R-:W-:-:S04]  /*42f0*/  FADD.FTZ R9, R61, R20 ;  /* 0x000000143d097221 */ /* 0x000fc80000010000 */
[----:B------:R-:W-:Y:S01]  /*4300*/  FADD.FTZ R20, R64, R9 ;  /* 0x0000000940147221 */ /* 0x000fe20000010000 */
[----:B------:R-:W2:Y:S01]  /*4310*/  MUFU.EX2 R62, R62 ;  /* 0x0000003e003e7308 */ /* 0x000ea20000000800 */
[----:B-1----:R-:W-:-:S01]  /*4320*/  FADD.FTZ R74, R82, R31 ;  /* 0x0000001f524a7221 */ /* 0x002fc20000010000 */
[----:B0-----:R-:W-:-:S03]  /*4330*/  F2FP.SATFINITE.E4M3.F32.PACK_AB_MERGE_C R151, R86, R83, RZ ;  /* 0x000000535697723e */ /* 0x001fc600048070ff */
[----:B------:R-:W-:Y:S01]  /*4340*/  FADD.FTZ R31, R27, R74 ;  /* 0x0000004a1b1f7221 */ /* 0x000fe20000010000 */
[C---:B------:R-:W-:Y:S01]  /*4350*/  F2FP.SATFINITE.E4M3.F32.PACK_AB_MERGE_C R151, R78.reuse, R27, R151 ;  /* 0x0000001b4e97723e */ /* 0x040fe20004807097 */
[----:B------:R-:W-:Y:S01]  /*4360*/  IMAD.MOV.U32 R27, RZ, RZ, R25 ;  /* 0x000000ffff1b7224 */ /* 0x000fe200078e0019 */
[----:B------:R-:W0:Y:S01]  /*4370*/  MUFU.EX2 R63, R63 ;  /* 0x0000003f003f7308 */ /* 0x000e220000000800 */
[----:B------:R-:W-:-:S04]  /*4380*/  FADD.FTZ R74, R78, R31 ;  /* 0x0000001f4e4a7221 */ /* 0x000fc80000010000 */
[----:B------:R-:W-:-:S03]  /*4390*/  FADD.FTZ R75, R83, R74 ;  /* 0x0000004a534b7221 */ /* 0x000fc60000010000 */
[----:B------:R-:W1:Y:S01]  /*43a0*/  MUFU.EX2 R87, R87 ;  /* 0x0000005700577308 */ /* 0x000e620000000800 */
[----:B------:R-:W-:-:S04]  /*43b0*/  FADD.FTZ R75, R86, R75 ;  /* 0x0000004b564b7221 */ /* 0x000fc80000010000 */
[----:B--2---:R-:W-:-:S03]  /*43c0*/  FADD.FTZ R38, R62, R75 ;  /* 0x0000004b3e267221 */ /* 0x004fc60000010000 */
[----:B------:R-:W2:Y:S01]  /*43d0*/  MUFU.EX2 R65, R65 ;  /* 0x0000004100417308 */ /* 0x000ea20000000800 */
[----:B0-----:R-:W-:-:S07]  /*43e0*/  FADD.FTZ R38, R63, R38 ;  /* 0x000000263f267221 */ /* 0x001fce0000010000 */
[----:B------:R-:W0:Y:S01]  /*43f0*/  MUFU.EX2 R90, R90 ;  /* 0x0000005a005a7308 */ /* 0x000e220000000800 */
[----:B-1----:R-:W-:-:S01]  /*4400*/  FADD.FTZ R9, R87, R38 ;  /* 0x0000002657097221 */ /* 0x002fc20000010000 */
[----:B------:R-:W-:-:S06]  /*4410*/  IMAD.MOV.U32 R38, RZ, RZ, R25 ;  /* 0x000000ffff267224 */ /* 0x000fcc00078e0019 */
[----:B------:R-:W1:Y:S01]  /*4420*/  MUFU.EX2 R68, R68 ;  /* 0x0000004400447308 */ /* 0x000e620000000800 */
[----:B--2---:R-:W-:-:S01]  /*4430*/  FADD.FTZ R39, R65, R20 ;  /* 0x0000001441277221 */ /* 0x004fc20000010000 */
[----:B------:R-:W-:-:S04]  /*4440*/  F2FP.SATFINITE.E4M3.F32.PACK_AB_MERGE_C R136, R65, R64, RZ ;  /* 0x000000404188723e */ /* 0x000fc800048070ff */
[----:B------:R-:W-:Y:S02]  /*4450*/  F2FP.SATFINITE.E4M3.F32.PACK_AB_MERGE_C R136, R61, R60, R136 ;  /* 0x0000003c3d88723e */ /* 0x000fe40004807088 */
[----:B------:R-:W-:Y:S01]  /*4460*/  MUFU.EX2 R66, R66 ;  /* 0x0000004200427308 */ /* 0x000fe20000000800 */
[----:B0-----:R-:W-:-:S04]  /*4470*/  F2FP.SATFINITE.E4M3.F32.PACK_AB_MERGE_C R87, R90, R87, RZ ;  /* 0x000000575a57723e */ /* 0x001fc800048070ff */
[----:B------:R-:W-:-:S03]  /*4480*/  F2FP.SATFINITE.E4M3.F32.PACK_AB_MERGE_C R137, R63, R62, R87 ;  /* 0x0000003e3f89723e */ /* 0x000fc60004807057 */
[----:B------:R-:W0:Y:S01]  /*4490*/  MUFU.EX2 R69, R69 ;  /* 0x0000004500457308 */ /* 0x000e220000000800 */
[----:B-1----:R-:W-:-:S07]  /*44a0*/  FADD.FTZ R20, R68, R39 ;  /* 0x0000002744147221 */ /* 0x002fce0000010000 */
[----:B------:R-:W-:Y:S08]  /*44b0*/  MUFU.EX2 R67, R67 ;  /* 0x0000004300437308 */ /* 0x000ff00000000800 */
[----:B------:R-:W1:Y:S01]  /*44c0*/  MUFU.EX2 R72, R72 ;  /* 0x0000004800487308 */ /* 0x000e620000000800 */
[----:B0-----:R-:W-:-:S07]  /*44d0*/  FADD.FTZ R39, R69, R20 ;  /* 0x0000001445277221 */ /* 0x001fce0000010000 */
[----:B------:R-:W-:Y:S08]  /*44e0*/  MUFU.EX2 R70, R70 ;  /* 0x0000004600467308 */ /* 0x000ff00000000800 */
[----:B------:R-:W0:Y:S01]  /*44f0*/  MUFU.EX2 R85, R100 ;  /* 0x0000006400557308 */ /* 0x000e220000000800 */
[----:B-1----:R-:W-:-:S01]  /*4500*/  FADD.FTZ R4, R72, R39 ;  /* 0x0000002748047221 */ /* 0x002fc20000010000 */
[----:B------:R-:W-:-:S06]  /*4510*/  IMAD.MOV.U32 R39, RZ, RZ, R25 ;  /* 0x000000ffff277224 */ /* 0x000fcc00078e0019 */
[----:B------:R-:W1:Y:S08]  /*4520*/  MUFU.EX2 R71, R71 ;  /* 0x0000004700477308 */ /* 0x000e700000000800 */
[----:B------:R2:W-:Y:S01]  /*4530*/  MUFU.EX2 R31, R55 ;  /* 0x00000037001f7308 */ /* 0x0005e20000000800 */
[C---:B0-----:R-:W-:Y:S01]  /*4540*/  F2FP.SATFINITE.E4M3.F32.PACK_AB_MERGE_C R72, R85.reuse, R72, RZ ;  /* 0x000000485548723e */ /* 0x041fe200048070ff */
[----:B------:R-:W-:-:S03]  /*4550*/  FADD.FTZ R85, R85, R4 ;  /* 0x0000000455557221 */ /* 0x000fc60000010000 */
[----:B------:R-:W-:Y:S01]  /*4560*/  F2FP.SATFINITE.E4M3.F32.PACK_AB_MERGE_C R138, R69, R68, R72 ;  /* 0x00000044458a723e */ /* 0x000fe20004807048 */
[----:B------:R-:W-:-:S02]  /*4570*/  FADD.FTZ R4, R88, R85 ;  /* 0x0000005558047221 */ /* 0x000fc40000010000 */
[----:B------:R-:W0:Y:S01]  /*4580*/  MUFU.EX2 R45, R45 ;  /* 0x0000002d002d7308 */ /* 0x000e220000000800 */
[----:B--2---:R-:W-:-:S04]  /*4590*/  FADD.FTZ R55, R90, R9 ;  /* 0x000000095a377221 */ /* 0x004fc80000010000 */
[----:B------:R-:W-:Y:S01]  /*45a0*/  FADD.FTZ R26, R66, R55 ;  /* 0x00000037421a7221 */ /* 0x000fe20000010000 */
[----:B------:R-:W-:Y:S02]  /*45b0*/  IMAD.MOV.U32 R55, RZ, RZ, R25 ;  /* 0x000000ffff377224 */ /* 0x000fe400078e0019 */
[----:B------:R-:W2:Y:S01]  /*45c0*/  MUFU.EX2 R24, R24 ;  /* 0x0000001800187308 */ /* 0x000ea20000000800 */
[----:B------:R-:W-:-:S01]  /*45d0*/  FADD.FTZ R5, R67, R26 ;  /* 0x0000001a43057221 */ /* 0x000fc20000010000 */
[----:B------:R-:W-:-:S03]  /*45e0*/  IMAD.MOV.U32 R26, RZ, RZ, R25 ;  /* 0x000000ffff1a7224 */ /* 0x000fc600078e0019 */
[----:B------:R-:W-:Y:S01]  /*45f0*/  FADD.FTZ R12, R70, R5 ;  /* 0x00000005460c7221 */ /* 0x000fe20000010000 */
[C---:B-1----:R-:W-:Y:S02]  /*4600*/  F2FP.SATFINITE.E4M3.F32.PACK_AB_MERGE_C R70, R71.reuse, R70, RZ ;  /* 0x000000464746723e */ /* 0x042fe400048070ff */
[----:B------:R-:W1:Y:S01]  /*4610*/  MUFU.EX2 R48, R48 ;  /* 0x0000003000307308 */ /* 0x000e620000000800 */
[----:B------:R-:W-:-:S01]  /*4620*/  FADD.FTZ R12, R71, R12 ;  /* 0x0000000c470c7221 */ /* 0x000fc20000010000 */
[----:B0-----:R-:W-:Y:S01]  /*4630*/  FADD.FTZ R7, R45, R4 ;  /* 0x000000042d077221 */ /* 0x001fe20000010000 */
[----:B------:R-:W-:Y:S02]  /*4640*/  F2FP.SATFINITE.E4M3.F32.PACK_AB_MERGE_C R139, R67, R66, R70 ;  /* 0x00000042438b723e */ /* 0x000fe40004807046 */
[----:B------:R-:W-:-:S03]  /*4650*/  FADD.FTZ R5, R3, R12 ;  /* 0x0000000c03057221 */ /* 0x000fc60000010000 */
[----:B------:R-:W0:Y:S01]  /*4660*/  MUFU.EX2 R49, R49 ;  /* 0x0000003100317308 */ /* 0x000e220000000800 */
[----:B--2---:R-:W-:-:S04]  /*4670*/  FADD.FTZ R5, R24, R5 ;  /* 0x0000000518057221 */ /* 0x004fc80000010000 */
[----:B------:R-:W-:-:S03]  /*4680*/  FADD.FTZ R6, R46, R5 ;  /* 0x000000052e067221 */ /* 0x000fc60000010000 */
[----:B------:R-:W2:Y:S01]  /*4690*/  MUFU.EX2 R47, R47 ;  /* 0x0000002f002f7308 */ /* 0x000ea20000000800 */
[----:B-1----:R-:W-:-:S07]  /*46a0*/  FADD.FTZ R4, R48, R7 ;  /* 0x0000000730047221 */ /* 0x002fce0000010000 */
[----:B------:R-:W1:Y:S01]  /*46b0*/  MUFU.EX2 R52, R52 ;  /* 0x0000003400347308 */ /* 0x000e620000000800 */
[C---:B0-----:R-:W-:Y:S01]  /*46c0*/  F2FP.SATFINITE.E4M3.F32.PACK_AB_MERGE_C R48, R49.reuse, R48, RZ ;  /* 0x000000303130723e */ /* 0x041fe200048070ff */
[----:B------:R-:W-:-:S03]  /*46d0*/  FADD.FTZ R49, R49, R4 ;  /* 0x0000000431317221 */ /* 0x000fc60000010000 */
[----:B------:R-:W-:Y:S01]  /*46e0*/  F2FP.SATFINITE.E4M3.F32.PACK_AB_MERGE_C R140, R45, R88, R48 ;  /* 0x000000582d8c723e */ /* 0x000fe20004807030 */
[----:B------:R-:W-:Y:S01]  /*46f0*/  IMAD.MOV.U32 R45, RZ, RZ, R25 ;  /* 0x000000ffff2d7224 */ /* 0x000fe200078e0019 */
[----:B------:R-:W-:Y:S01]  /*4700*/  MOV R48, R25 ;  /* 0x0000001900307202 */ /* 0x000fe20000000f00 */
[----:B------:R0:W3:Y:S01]  /*4710*/  MUFU.EX2 R30, R54 ;  /* 0x00000036001e7308 */ /* 0x0000e20000000800 */
[C---:B--2---:R-:W-:Y:S01]  /*4720*/  F2FP.SATFINITE.E4M3.F32.PACK_AB_MERGE_C R46, R47.reuse, R46, RZ ;  /* 0x0000002e2f2e723e */ /* 0x044fe200048070ff */
[----:B------:R-:W-:-:S03]  /*4730*/  FADD.FTZ R47, R47, R6 ;  /* 0x000000062f2f7221 */ /* 0x000fc60000010000 */
[----:B------:R-:W-:Y:S01]  /*4740*/  F2FP.SATFINITE.E4M3.F32.PACK_AB_MERGE_C R141, R24, R3, R46 ;  /* 0x00000003188d723e */ /* 0x000fe2000480702e */
[----:B------:R-:W-:Y:S02]  /*4750*/  IMAD.MOV.U32 R24, RZ, RZ, R25 ;  /* 0x000000ffff187224 */ /* 0x000fe400078e0019 */
[----:B------:R-:W2:Y:S01]  /*4760*/  MUFU.EX2 R53, R53 ;  /* 0x0000003500357308 */ /* 0x000ea20000000800 */
[----:B-1----:R-:W-:-:S01]  /*4770*/  FADD.FTZ R4, R52, R49 ;  /* 0x0000003134047221 */ /* 0x002fc20000010000 */
[--C-:B------:R-:W-:Y:S02]  /*4780*/  IMAD.MOV.U32 R46, RZ, RZ, R25.reuse ;  /* 0x000000ffff2e7224 */ /* 0x100fe400078e0019 */
[--C-:B------:R-:W-:Y:S02]  /*4790*/  IMAD.MOV.U32 R49, RZ, RZ, R25.reuse ;  /* 0x000000ffff317224 */ /* 0x100fe400078e0019 */
[----:B0-----:R-:W-:Y:S02]  /*47a0*/  IMAD.MOV.U32 R54, RZ, RZ, R25 ;  /* 0x000000ffff367224 */ /* 0x001fe400078e0019 */
[----:B------:R-:W0:Y:S01]  /*47b0*/  MUFU.EX2 R94, R94 ;  /* 0x0000005e005e7308 */ /* 0x000e220000000800 */
[----:B---3--:R-:W-:-:S01]  /*47c0*/  FADD.FTZ R6, R30, R47 ;  /* 0x0000002f1e067221 */ /* 0x008fc20000010000 */
[----:B------:R-:W-:-:S03]  /*47d0*/  IMAD.MOV.U32 R47, RZ, RZ, R25 ;  /* 0x000000ffff2f7224 */ /* 0x000fc600078e0019 */
        /* <DEDUP_REMOVED lines=10> */
[----:B------:R-:W-:Y:S01]  /*4880*/  F2FP.SATFINITE.E4M3.F32.PACK_AB_MERGE_C R142, R53, R52, R94 ;  /* 0x00000034358e723e */ /* 0x000fe2000480705e */
[----:B------:R-:W-:Y:S02]  /*4890*/  IMAD.MOV.U32 R53, RZ, RZ, R25 ;  /* 0x000000ffff357224 */ /* 0x000fe400078e0019 */
[----:B------:R2:W3:Y:S01]  /*48a0*/  MUFU.EX2 R9, R51 ;  /* 0x0000003300097308 */ /* 0x0004e20000000800 */
        /* <DEDUP_REMOVED lines=8> */
[----:B--2---:R-:W-:-:S04]  /*4930*/  IMAD.MOV.U32 R51, RZ, RZ, R25 ;  /* 0x000000ffff337224 */ /* 0x004fc800078e0019 */
        /* <DEDUP_REMOVED lines=14> */
[----:B------:R-:W-:Y:S01]  /*4a20*/  IMAD.MOV.U32 R28, RZ, RZ, R25 ;  /* 0x000000ffff1c7224 */ /* 0x000fe200078e0019 */
[----:B------:R-:W-:Y:S01]  /*4a30*/  MOV R29, R25 ;  /* 0x00000019001d7202 */ /* 0x000fe20000000f00 */
        /* <DEDUP_REMOVED lines=8> */
[----:B------:R-:W-:-:S06]  /*4ac0*/  IMAD.MOV.U32 R33, RZ, RZ, R25 ;  /* 0x000000ffff217224 */ /* 0x000fcc00078e0019 */
[----:B------:R-:W0:Y:S01]  /*4ad0*/  MUFU.EX2 R84, R84 ;  /* 0x0000005400547308 */ /* 0x000e220000000800 */
[----:B-1----:R-:W-:-:S07]  /*4ae0*/  FADD.FTZ R3, R73, R6 ;  /* 0x0000000649037221 */ /* 0x002fce0000010000 */
[----:B------:R-:W-:Y:S01]  /*4af0*/  MUFU.EX2 R40, R40 ;  /* 0x0000002800287308 */ /* 0x000fe20000000800 */
[----:B--2---:R-:W-:-:S07]  /*4b00*/  FADD.FTZ R7, R37, R4 ;  /* 0x0000000425077221 */ /* 0x004fce0000010000 */
[----:B------:R-:W1:Y:S01]  /*4b10*/  MUFU.EX2 R41, R41 ;  /* 0x0000002900297308 */ /* 0x000e620000000800 */
[----:B0-----:R-:W-:-:S07]  /*4b20*/  FADD.FTZ R3, R84, R3 ;  /* 0x0000000354037221 */ /* 0x001fce0000010000 */
[----:B------:R-:W0:Y:S08]  /*4b30*/  MUFU.EX2 R44, R44 ;  /* 0x0000002c002c7308 */ /* 0x000e300000000800 */
[----:B------:R2:W3:Y:S01]  /*4b40*/  MUFU.EX2 R5, R36 ;  /* 0x0000002400057308 */ /* 0x0004e20000000800 */
[----:B-1----:R-:W-:Y:S01]  /*4b50*/  F2FP.SATFINITE.E4M3.F32.PACK_AB_MERGE_C R6, R41, R40, RZ ;  /* 0x000000282906723e */ /* 0x002fe200048070ff */
[----:B------:R-:W-:-:S03]  /*4b60*/  FADD.FTZ R40, R40, R7 ;  /* 0x0000000728287221 */ /* 0x000fc60000010000 */
[----:B------:R-:W-:Y:S01]  /*4b70*/  F2FP.SATFINITE.E4M3.F32.PACK_AB_MERGE_C R146, R37, R92, R6 ;  /* 0x0000005c2592723e */ /* 0x000fe20004807006 */
[----:B------:R-:W-:Y:S02]  /*4b80*/  IMAD.MOV.U32 R37, RZ, RZ, R25 ;  /* 0x000000ffff257224 */ /* 0x000fe400078e0019 */
[----:B0-----:R-:W-:Y:S01]  /*4b90*/  FADD.FTZ R4, R44, R3 ;  /* 0x000000032c047221 */ /* 0x001fe20000010000 */
[----:B------:R-:W-:-:S01]  /*4ba0*/  FADD.FTZ R3, R41, R40 ;  /* 0x0000002829037221 */ /* 0x000fc20000010000 */
[--C-:B--2---:R-:W-:Y:S02]  /*4bb0*/  IMAD.MOV.U32 R36, RZ, RZ, R25.reuse ;  /* 0x000000ffff247224 */ /* 0x104fe400078e0019 */
[--C-:B------:R-:W-:Y:S02]  /*4bc0*/  IMAD.MOV.U32 R41, RZ, RZ, R25.reuse ;  /* 0x000000ffff297224 */ /* 0x100fe400078e0019 */
[--C-:B------:R-:W-:Y:S01]  /*4bd0*/  IMAD.MOV.U32 R40, RZ, RZ, R25.reuse ;  /* 0x000000ffff287224 */ /* 0x100fe200078e0019 */
[C---:B---3--:R-:W-:Y:S01]  /*4be0*/  F2FP.SATFINITE.E4M3.F32.PACK_AB_MERGE_C R8, R5.reuse, R44, RZ ;  /* 0x0000002c0508723e */ /* 0x048fe200048070ff */
[----:B------:R-:W-:Y:S01]  /*4bf0*/  FADD.FTZ R4, R5, R4 ;  /* 0x0000000405047221 */ /* 0x000fe20000010000 */
[----:B------:R-:W-:-:S02]  /*4c00*/  IMAD.MOV.U32 R44, RZ, RZ, R25 ;  /* 0x000000ffff2c7224 */ /* 0x000fc400078e0019 */
[----:B------:R-:W-:Y:S01]  /*4c10*/  F2FP.SATFINITE.E4M3.F32.PACK_AB_MERGE_C R147, R84, R73, R8 ;  /* 0x000000495493723e */ /* 0x000fe20004807008 */
        /* <DEDUP_REMOVED lines=22> */
.L_x_13753:
[----:B------:R-:W-:-:S04]  /*4d80*/  UISETP.NE.AND UP0, UPT, UR21, 0x1, UPT ;  /* 0x000000011500788c */ /* 0x000fc8000bf05270 */
[----:B------:R-:W-:-:S04]  /*4d90*/  USEL UR40, URZ, 0x1, UP0 ;  /* 0x000000013f287887 */ /* 0x000fc80008000000 */
[----:B------:R-:W-:Y:S01]  /*4da0*/  ULOP3.LUT UR40, UR22, UR40, URZ, 0x3c, !UPT ;  /* 0x0000002816287292 */ /* 0x000fe2000f8e3c3f */
[----:B------:R-:W-:Y:S11]  /*4db0*/  @!P0 BRA `(.L_x_13743) ;  /* 0x0000000000048947 */ /* 0x000ff60003800000 */
[----:B------:R-:W-:Y:S01]  /*4dc0*/  BPT.TRAP 0x1 ;  /* 0x000000040000795c */ /* 0x000fe20000300000 */
.L_x_13743:
        /* <DEDUP_REMOVED lines=12> */
.L_x_13744:
[----:B-1----:R-:W-:Y:S05]  /*4e90*/  @P1 BRA `(.L_x_13745) ;  /* 0x0000000000081947 */ /* 0x002fea0003800000 */
[----:B------:R-:W1:Y:S02]  /*4ea0*/  SYNCS.PHASECHK.TRANS64.TRYWAIT P1, [UR18+0x13230], R7 ;  /* 0x01323007ff0075a7 */ /* 0x000e640008020152 */
[----:B-1----:R-:W-:Y:S05]  /*4eb0*/  @!P1 BRA `(.L_x_13746) ;  /* 0x000000c800f49947 */ /* 0x002fea0003800000 */
.L_x_13745:
[----:B------:R-:W-:Y:S01]  /*4ec0*/  R2UR UR23, R2 ;  /* 0x00000000021772ca */ /* 0x000fe200000e0000 */
[----:B------:R-:W-:Y:S01]  /*4ed0*/  WARPGROUP.ARRIVE ;  /* 0x00000000000079c5 */ /* 0x000fe20000000000 */
[----:B------:R-:W-:Y:S01]  /*4ee0*/  UMOV UR39, 0x80000020 ;  /* 0x8000002000277882 */ /* 0x000fe20000000000 */
[----:B------:R-:W-:Y:S01]  /*4ef0*/  UMOV UR8, UR36 ;  /* 0x0000002400087c82 */ /* 0x000fe20008000000 */
[----:B------:R-:W-:Y:S01]  /*4f00*/  UMOV UR9, UR37 ;  /* 0x0000002500097c82 */ /* 0x000fe20008000000 */
[----:B------:R-:W-:Y:S01]  /*4f10*/  UMOV UR11, 0x80000020 ;  /* 0x80000020000b7882 */ /* 0x000fe20000000000 */
[----:B------:R-:W-:Y:S01]  /*4f20*/  UMOV UR12, UR36 ;  /* 0x00000024000c7c82 */ /* 0x000fe20008000000 */
[----:B------:R-:W-:Y:S01]  /*4f30*/  UMOV UR13, UR37 ;  /* 0x00000025000d7c82 */ /* 0x000fe20008000000 */
[----:B------:R-:W-:Y:S01]  /*4f40*/  UMOV UR15, 0x80000020 ;  /* 0x80000020000f7882 */ /* 0x000fe20000000000 */
[----:B------:R-:W-:-:S04]  /*4f50*/  UMOV UR7, 0x80000020 ;  /* 0x8000002000077882 */ /* 0x000fc80000000000 */
[----:B------:R-:W-:-:S04]  /*4f60*/  UIMAD UR23, UR41, 0x280, UR23 ;  /* 0x00000280291778a4 */ /* 0x000fc8000f8e0217 */
[----:B------:R-:W-:Y:S02]  /*4f70*/  UIADD3 UR10, UR23, 0x80, URZ ;  /* 0x00000080170a7890 */ /* 0x000fe4000fffe03f */
[----:B------:R-:W-:Y:S02]  /*4f80*/  UIADD3 UR14, UR23, 0x100, URZ ;  /* 0x00000100170e7890 */ /* 0x000fe4000fffe03f */
[----:B------:R-:W-:Y:S01]  /*4f90*/  UMOV UR38, UR23 ;  /* 0x0000001700267c82 */ /* 0x000fe20008000000 */
[----:B------:R-:W-:Y:S01]  /*4fa0*/  UIADD3 UR6, UR23, 0x200, URZ ;  /* 0x0000020017067890 */ /* 0x000fe2000fffe03f */
        /* <DEDUP_REMOVED lines=49> */
.L_x_13747:
[----:B------:R-:W-:Y:S01]  /*52c0*/  ULEA UR9, UR21, UR20, 0x3 ;  /* 0x0000001415097291 */ /* 0x000fe2000f8e183f */
[----:B01----:R-:W-:-:S05]  /*52d0*/  IMAD.U32 R7, RZ, RZ, UR22 ;  /* 0x00000016ff077e24 */ /* 0x003fca000f8e00ff */
[----:B------:R-:W-:-:S04]  /*52e0*/  SHF.L.U32 R7, R7, 0x1f, RZ ;  /* 0x0000001f07077819 */ /* 0x000fc800000006ff */
[----:B------:R0:W1:Y:S01]  /*52f0*/  SYNCS.PHASECHK.TRANS64.TRYWAIT P1, [UR9+0x13250], R7 ;  /* 0x01325007ff0075a7 */ /* 0x0000620008020149 */
[----:B------:R-:W-:Y:S05]  /*5300*/  @!P0 BRA `(.L_x_13748) ;  /* 0x0000000000048947 */ /* 0x000fea0003800000 */
[----:B------:R-:W-:Y:S01]  /*5310*/  BPT.TRAP 0x1 ;  /* 0x000000040000795c */ /* 0x000fe20000300000 */
.L_x_13748:
[----:B-1----:R-:W-:Y:S05]  /*5320*/  @P1 BRA `(.L_x_13749) ;  /* 0x0000000000081947 */ /* 0x002fea0003800000 */
[----:B------:R-:W1:Y:S02]  /*5330*/  SYNCS.PHASECHK.TRANS64.TRYWAIT P1, [UR9+0x13250], R7 ;  /* 0x01325007ff0075a7 */ /* 0x000e640008020149 */
[----:B-1----:R-:W-:Y:S05]  /*5340*/  @!P1 BRA `(.L_x_13750) ;  /* 0x000000c400e89947 */ /* 0x002fea0003800000 */
.L_x_13749:
        /* <DEDUP_REMOVED lines=28> */
[----:B------:R-:W-:Y:S03]  /*5510*/  QGMMA.64x64x32.F32.E4M3.E4M3 R24, R144, gdesc[UR4], R24, gsb0 ;  /* 0x00e0000490187df3 */ /* 0x000fe60008000818 */
[----:B------:R-:W-:Y:S02]  /*5520*/  WARPGROUP.DEPBAR.LE gsb0, 0x0 ;  /* 0x00008000000079c5 */ /* 0x000fe40000010000 */
[----:B------:R-:W-:Y:S05]  /*5530*/  @!P0 BRA `(.L_x_13751) ;  /* 0x0000000000048947 */ /* 0x000fea0003800000 */
[----:B------:R-:W-:Y:S01]  /*5540*/  BPT.TRAP 0x1 ;  /* 0x000000040000795c */ /* 0x000fe20000300000 */
.L_x_13751:
        /* <DEDUP_REMOVED lines=503> */
.L_x_13752:
        /* <DEDUP_REMOVED lines=81> */
[----:B------:R-:W-:Y:S01]  /*79d0*/  MOV R6, R57 ;  /* 0x0000003900067202 */ /* 0x000fe20000000f00 */
[----:B------:R-:W-:Y:S06]  /*79e0*/  @P1 BRA `(.L_x_13753) ;  /* 0xffffffd000e41947 */ /* 0x000fec000383ffff */
.L_x_13742:
[----:B------:R-:W-:Y:S06]  /*79f0*/  BAR.ARV 0x8, 0x200 ;  /* 0x0208000000007b1d */ /* 0x000fec0000002000 */
[----:B------:R-:W-:Y:S05]  /*7a00*/  @!P0 BRA `(.L_x_13754) ;  /* 0x0000000000048947 */ /* 0x000fea0003800000 */
[----:B------:R-:W-:Y:S01]  /*7a10*/  BPT.TRAP 0x1 ;  /* 0x000000040000795c */ /* 0x000fe20000300000 */
.L_x_13754:
        /* <DEDUP_REMOVED lines=9> */
.L_x_13755:
[----:B-1----:R-:W-:Y:S05]  /*7ab0*/  @P1 BRA `(.L_x_13756) ;  /* 0x0000000000081947 */ /* 0x002fea0003800000 */
[----:B------:R-:W1:Y:S02]  /*7ac0*/  SYNCS.PHASECHK.TRANS64.TRYWAIT P1, [UR5+0x13250], R0 ;  /* 0x01325000ff0075a7 */ /* 0x000e640008020145 */
[----:B-1----:R-:W-:Y:S05]  /*7ad0*/  @!P1 BRA `(.L_x_13757) ;  /* 0x000000a0001c9947 */ /* 0x002fea0003800000 */
.L_x_13756:
        /* <DEDUP_REMOVED lines=12> */
[----:B------:R-:W-:Y:S05]  /*7ba0*/  QGMMA.64x64x32.F32.E4M3.E4M3 R24, R152, gdesc[UR4], R24, gsb0 ;  /* 0x00e0000498187df3 */ /* 0x000fea0008000818 */
        /* <DEDUP_REMOVED lines=9> */
[----:B------:R-:W-:Y:S01]  /*7c40*/  @P1 LEA.HI.X R9, R6, UR11, R5, 0x2, P2 ;  /* 0x0000000b06091c11 */ /* 0x000fe200090f1405 */
[----:B------:R-:W-:-:S04]  /*7c50*/  UIADD3 UR6, UR4, 0x80, URZ ;  /* 0x0000008004067890 */ /* 0x000fc8000fffe03f */
[----:B------:R0:W2:Y:S01]  /*7c60*/  @P1 LDG.E R0, desc[UR54][R8.64] ;  /* 0x0000003608001981 */ /* 0x0000a2000c1e1900 */
        /* <DEDUP_REMOVED lines=11> */
[----:B------:R-:W1:Y:S04]  /*7d20*/  SHFL.BFLY PT, R2, R3, 0x2, 0x1f ;  /* 0x0c401f0003027f89 */ /* 0x000e6800000e0000 */
[----:B------:R-:W3:Y:S01]  /*7d30*/  SHFL.BFLY PT, R7, R4, 0x2, 0x1f ;  /* 0x0c401f0004077f89 */ /* 0x000ee200000e0000 */
[----:B------:R-:W-:Y:S02]  /*7d40*/  WARPGROUP.DEPBAR.LE gsb0, 0x0 ;  /* 0x00008000000079c5 */ /* 0x000fe40000010000 */
[----:B------:R-:W-:-:S06]  /*7d50*/  WARPGROUP.ARRIVE ;  /* 0x00000000000079c5 */ /* 0x000fcc0000000000 */
[----:B------:R-:W-:Y:S01]  /*7d60*/  QGMMA.64x64x32.F32.E4M3.E4M3 R24, R140, gdesc[UR4], R24, gsb0 ;  /* 0x00e000048c187df3 */ /* 0x000fe20008000818 */
[----:B-1----:R-:W-:-:S01]  /*7d70*/  FADD.FTZ R2, R2, R3 ;  /* 0x0000000302027221 */ /* 0x002fc20000010000 */
[----:B------:R-:W-:Y:S01]  /*7d80*/  UIADD3 UR4, UR4, 0x200, URZ ;  /* 0x0000020004047890 */ /* 0x000fe2000fffe03f */
[----:B---3--:R-:W-:-:S01]  /*7d90*/  FADD.FTZ R7, R7, R4 ;  /* 0x0000000407077221 */ /* 0x008fc20000010000 */
[----:B------:R-:W-:Y:S02]  /*7da0*/  UMOV UR7, 0xc0000010 ;  /* 0xc000001000077882 */ /* 0x000fe40000000000 */
[----:B------:R-:W1:Y:S03]  /*7db0*/  SHFL.BFLY PT, R5, R2, 0x1, 0x1f ;  /* 0x0c201f0002057f89 */ /* 0x000e6600000e0000 */
[----:B------:R-:W-:Y:S01]  /*7dc0*/  UMOV UR6, UR4 ;  /* 0x0000000400067c82 */ /* 0x000fe20008000000 */
[----:B------:R-:W0:Y:S01]  /*7dd0*/  SHFL.BFLY PT, R6, R7, 0x1, 0x1f ;  /* 0x0c201f0007067f89 */ /* 0x000e2200000e0000 */
[----:B------:R-:W-:-:S02]  /*7de0*/  IMAD.MOV.U32 R3, RZ, RZ, RZ ;  /* 0x000000ffff037224 */ /* 0x000fc400078e00ff */
[----:B-1----:R-:W-:Y:S01]  /*7df0*/  FADD.FTZ R5, R2, R5 ;  /* 0x0000000502057221 */ /* 0x002fe20000010000 */
[----:B0-----:R-:W-:-:S04]  /*7e00*/  FADD.FTZ R8, R7, R6 ;  /* 0x0000000607087221 */ /* 0x001fc80000010000 */
        /* <DEDUP_REMOVED lines=29> */
.L_x_13758:
        /* <DEDUP_REMOVED lines=42> */
.L_x_13734:
        /* <DEDUP_REMOVED lines=16> */
[----:B------:R-:W1:Y:S03]  /*8380*/  S2R R29, SR_SWINHI ;  /* 0x00000000001d7919 */ /* 0x000e660000002f00 */
[----:B------:R-:W3:Y:S01]  /*8390*/  LDL R69, [R1+0x34] ;  /* 0x0000340001457983 */ /* 0x000ee20000100800 */
[----:B0-----:R-:W-:-:S05]  /*83a0*/  IMAD.SHL.U32 R2, R24, 0x4, RZ ;  /* 0x0000000418027824 */ /* 0x001fca00078e00ff */
[----:B------:R-:W-:Y:S01]  /*83b0*/  LOP3.LUT R2, R2, 0xc, RZ, 0xc0, !PT ;  /* 0x0000000c02027812 */ /* 0x000fe200078ec0ff */
[----:B------:R-:W-:Y:S03]  /*83c0*/  BAR.SYNC.DEFER_BLOCKING 0x1, 0x180 ;  /* 0x0046000000007b1d */ /* 0x000fe60000010000 */
[----:B------:R-:W-:-:S05]  /*83d0*/  IADD3 R2, P0, R2, UR8, RZ ;  /* 0x0000000802027c10 */ /* 0x000fca000ff1e0ff */
[----:B------:R-:W-:Y:S01]  /*83e0*/  IMAD.X R3, RZ, RZ, UR9, P0 ;  /* 0x00000009ff037e24 */ /* 0x000fe200080e06ff */
[----:B------:R-:W-:Y:S02]  /*83f0*/  MOV R42, R0 ;  /* 0x00000000002a7202 */ /* 0x000fe40000000f00 */
[----:B-1----:R-:W-:Y:S01]  /*8400*/  MOV R43, R29 ;  /* 0x0000001d002b7202 */ /* 0x002fe20000000f00 */
[----:B------:R-:W-:Y:S01]  /*8410*/  ULDC.64 UR8, c[0x0][0xc00] ;  /* 0x0003000000087ab9 */ /* 0x000fe20000000a00 */
[----:B------:R2:W4:Y:S01]  /*8420*/  LDG.E.CONSTANT R25, desc[UR54][R2.64] ;  /* 0x0000003602197981 */ /* 0x000522000c1e9900 */
[----:B------:R-:W-:-:S04]  /*8430*/  LOP3.LUT P0, R24, R24, 0x3, RZ, 0xc0, !PT ;  /* 0x0000000318187812 */ /* 0x000fc8000780c0ff */
        /* <DEDUP_REMOVED lines=32> */
[----:B--2---:R-:W-:-:S03]  /*8640*/  IMAD.WIDE R2, R32, 0x2, R42 ;  /* 0x0000000220027825 */ /* 0x004fc600078e022a */
[C---:B------:R-:W-:Y:S02]  /*8650*/  IADD3 R9, P3, R2.reuse, 0x20, RZ ;  /* 0x0000002002097810 */ /* 0x040fe40007f7e0ff */
[C---:B------:R-:W-:Y:S02]  /*8660*/  LOP3.LUT R7, R2.reuse, 0x380, RZ, 0xc0, !PT ;  /* 0x0000038002077812 */ /* 0x040fe400078ec0ff */
[C---:B------:R-:W-:Y:S02]  /*8670*/  IADD3 R11, P2, R2.reuse, 0x40, RZ ;  /* 0x00000040020b7810 */ /* 0x040fe40007f5e0ff */
[----:B------:R-:W-:Y:S02]  /*8680*/  LOP3.LUT R8, R9, 0x380, RZ, 0xc0, !PT ;  /* 0x0000038009087812 */ /* 0x000fe400078ec0ff */
[----:B------:R-:W-:Y:S02]  /*8690*/  IADD3 R34, P1, R2, 0x60, RZ ;  /* 0x0000006002227810 */ /* 0x000fe40007f3e0ff */
[----:B------:R-:W-:-:S02]  /*86a0*/  SHF.R.U64 R7, R7, 0x3, RZ ;  /* 0x0000000307077819 */ /* 0x000fc400000012ff */
[----:B------:R-:W-:Y:S02]  /*86b0*/  SEL R32, R14, R13, P0 ;  /* 0x0000000d0e207207 */ /* 0x000fe40000000000 */
[----:B------:R-:W-:Y:S02]  /*86c0*/  LOP3.LUT R4, R11, 0x380, RZ, 0xc0, !PT ;  /* 0x000003800b047812 */ /* 0x000fe400078ec0ff */
[----:B------:R-:W-:Y:S02]  /*86d0*/  SHF.R.U64 R8, R8, 0x3, RZ ;  /* 0x0000000308087819 */ /* 0x000fe400000012ff */
[----:B------:R-:W-:Y:S02]  /*86e0*/  LOP3.LUT R13, R34, 0x380, RZ, 0xc0, !PT ;  /* 0x00000380220d7812 */ /* 0x000fe400078ec0ff */
[----:B------:R-:W-:Y:S02]  /*86f0*/  LOP3.LUT R2, R7, R2, RZ, 0x3c, !PT ;  /* 0x0000000207027212 */ /* 0x000fe400078e3cff */
[----:B------:R-:W-:Y:S01]  /*8700*/  SHF.R.U64 R4, R4, 0x3, RZ ;  /* 0x0000000304047819 */ /* 0x000fe200000012ff */
[--C-:B------:R-:W-:Y:S01]  /*8710*/  IMAD.X R5, RZ, RZ, R3.reuse, P1 ;  /* 0x000000ffff057224 */ /* 0x100fe200008e0603 */
[----:B------:R-:W-:Y:S01]  /*8720*/  LOP3.LUT R8, R8, R9, RZ, 0x3c, !PT ;  /* 0x0000000908087212 */ /* 0x000fe200078e3cff */
[----:B------:R-:W-:Y:S01]  /*8730*/  IMAD.X R7, RZ, RZ, R3, P2 ;  /* 0x000000ffff077224 */ /* 0x000fe200010e0603 */
[----:B------:R-:W-:-:S02]  /*8740*/  SHF.R.U64 R13, R13, 0x3, RZ ;  /* 0x000000030d0d7819 */ /* 0x000fc400000012ff */
[-C--:B------:R-:W-:Y:S02]  /*8750*/  IADD3.X R9, RZ, R3.reuse, RZ, P3, !PT ;  /* 0x00000003ff097210 */ /* 0x080fe40001ffe4ff */
[----:B------:R-:W-:Y:S02]  /*8760*/  MOV R67, R2 ;  /* 0x0000000200437202 */ /* 0x000fe40000000f00 */
[----:B------:R-:W-:Y:S02]  /*8770*/  LOP3.LUT R6, R4, R11, RZ, 0x3c, !PT ;  /* 0x0000000b04067212 */ /* 0x000fe400078e3cff */
[----:B------:R-:W-:Y:S02]  /*8780*/  LOP3.LUT R4, R13, R34, RZ, 0x3c, !PT ;  /* 0x000000220d047212 */ /* 0x000fe400078e3cff */
[----:B------:R-:W-:Y:S02]  /*8790*/  SEL R14, R46, R47, P0 ;  /* 0x0000002f2e0e7207 */ /* 0x000fe40000000000 */
[----:B----4-:R-:W-:Y:S01]  /*87a0*/  LOP3.LUT R3, R25, 0x2, RZ, 0x3c, !PT ;  /* 0x0000000219037812 */ /* 0x010fe200078e3cff */
[----:B------:R-:W-:Y:S01]  /*87b0*/  SHFL.IDX PT, R46, R96, R25, 0x1c1f ;  /* 0x001c1f19602e7589 */ /* 0x000fe200000e0000 */
[----:B------:R-:W-:-:S03]  /*87c0*/  MOV R64, R4 ;  /* 0x0000000400407202 */ /* 0x000fc60000000f00 */
[----:B------:R-:W0:Y:S01]  /*87d0*/  SHFL.IDX PT, R47, R92, R3, 0x1c1f ;  /* 0x001c1f035c2f7589 */ /* 0x000e2200000e0000 */
[----:B------:R-:W-:-:S03]  /*87e0*/  MOV R65, R6 ;  /* 0x0000000600417202 */ /* 0x000fc60000000f00 */
[----:B------:R-:W-:Y:S01]  /*87f0*/  SHFL.IDX PT, R38, R70, R25, 0x1c1f ;  /* 0x001c1f1946267589 */ /* 0x000fe200000e0000 */
[----:B------:R-:W-:-:S03]  /*8800*/  MOV R66, R8 ;  /* 0x0000000800427202 */ /* 0x000fc60000000f00 */
[----:B------:R-:W1:Y:S04]  /*8810*/  SHFL.IDX PT, R39, R62, R3, 0x1c1f ;  /* 0x001c1f033e277589 */ /* 0x000e6800000e0000 */
[----:B------:R-:W-:Y:S04]  /*8820*/  SHFL.IDX PT, R52, R88, R25, 0x1c1f ;  /* 0x001c1f1958347589 */ /* 0x000fe800000e0000 */
[----:B------:R-:W2:Y:S04]  /*8830*/  SHFL.IDX PT, R53, R84, R3, 0x1c1f ;  /* 0x001c1f0354357589 */ /* 0x000ea800000e0000 */
[----:B------:R0:W-:Y:S04]  /*8840*/  SHFL.IDX PT, R34, R44, R25, 0x1c1f ;  /* 0x001c1f192c227589 */ /* 0x0001e800000e0000 */
[----:B------:R1:W4:Y:S04]  /*8850*/  SHFL.IDX PT, R35, R40, R3, 0x1c1f ;  /* 0x001c1f0328237589 */ /* 0x00032800000e0000 */
[----:B------:R-:W-:Y:S04]  /*8860*/  SHFL.IDX PT, R2, R98, R25, 0x1c1f ;  /* 0x001c1f1962027589 */ /* 0x000fe800000e0000 */
[----:B------:R-:W-:Y:S04]  /*8870*/  SHFL.IDX PT, R48, R48, R25, 0x1c1f ;  /* 0x001c1f1930307589 */ /* 0x000fe800000e0000 */
[----:B------:R-:W3:Y:S04]  /*8880*/  SHFL.IDX PT, R5, R94, R3, 0x1c1f ;  /* 0x001c1f035e057589 */ /* 0x000ee800000e0000 */
[----:B------:R-:W-:Y:S04]  /*8890*/  SHFL.IDX PT, R10, R10, R25, 0x1c1f ;  /* 0x001c1f190a0a7589 */ /* 0x000fe800000e0000 */
[----:B------:R-:W3:Y:S04]  /*88a0*/  SHFL.IDX PT, R49, R78, R3, 0x1c1f ;  /* 0x001c1f034e317589 */ /* 0x000ee800000e0000 */
[----:B------:R-:W-:Y:S04]  /*88b0*/  SHFL.IDX PT, R28, R28, R25, 0x1c1f ;  /* 0x001c1f191c1c7589 */ /* 0x000fe800000e0000 */
[----:B------:R-:W3:Y:S04]  /*88c0*/  SHFL.IDX PT, R13, R68, R3, 0x1c1f ;  /* 0x001c1f03440d7589 */ /* 0x000ee800000e0000 */
[----:B------:R-:W3:Y:S04]  /*88d0*/  SHFL.IDX PT, R29, R32, R3, 0x1c1f ;  /* 0x001c1f03201d7589 */ /* 0x000ee800000e0000 */
[----:B------:R-:W-:Y:S04]  /*88e0*/  SHFL.IDX PT, R4, R90, R25, 0x1c1f ;  /* 0x001c1f195a047589 */ /* 0x000fe800000e0000 */
[----:B------:R-:W-:Y:S04]  /*88f0*/  SHFL.IDX PT, R60, R60, R25, 0x1c1f ;  /* 0x001c1f193c3c7589 */ /* 0x000fe800000e0000 */
[----:B------:R-:W3:Y:S04]  /*8900*/  SHFL.IDX PT, R7, R86, R3, 0x1c1f ;  /* 0x001c1f0356077589 */ /* 0x000ee800000e0000 */
[----:B------:R-:W-:Y:S04]  /*8910*/  SHFL.IDX PT, R12, R12, R25, 0x1c1f ;  /* 0x001c1f190c0c7589 */ /* 0x000fe800000e0000 */
[----:B------:R-:W3:Y:S04]  /*8920*/  SHFL.IDX PT, R61, R72, R3, 0x1c1f ;  /* 0x001c1f03483d7589 */ /* 0x000ee800000e0000 */
[----:B------:R-:W3:Y:S04]  /*8930*/  SHFL.IDX PT, R15, R56, R3, 0x1c1f ;  /* 0x001c1f03380f7589 */ /* 0x000ee800000e0000 */
[----:B------:R-:W-:Y:S04]  /*8940*/  SHFL.IDX PT, R6, R82, R25, 0x1c1f ;  /* 0x001c1f1952067589 */ /* 0x000fe800000e0000 */
[----:B------:R-:W3:Y:S04]  /*8950*/  SHFL.IDX PT, R9, R80, R3, 0x1c1f ;  /* 0x001c1f0350097589 */ /* 0x000ee800000e0000 */
[----:B------:R-:W-:Y:S04]  /*8960*/  SHFL.IDX PT, R14, R14, R25, 0x1c1f ;  /* 0x001c1f190e0e7589 */ /* 0x000fe800000e0000 */
[----:B------:R4:W3:Y:S04]  /*8970*/  SHFL.IDX PT, R21, R36, R3, 0x1c1f ;  /* 0x001c1f0324157589 */ /* 0x0008e800000e0000 */
[----:B------:R-:W-:Y:S04]  /*8980*/  SHFL.IDX PT, R8, R76, R25, 0x1c1f ;  /* 0x001c1f194c087589 */ /* 0x000fe800000e0000 */
[----:B------:R-:W-:Y:S04]  /*8990*/  SHFL.IDX PT, R24, R24, R25, 0x1c1f ;  /* 0x001c1f1918187589 */ /* 0x000fe800000e0000 */
[----:B------:R-:W3:Y:S04]  /*89a0*/  SHFL.IDX PT, R11, R74, R3, 0x1c1f ;  /* 0x001c1f034a0b7589 */ /* 0x000ee800000e0000 */
[----:B------:R-:W-:Y:S04]  /*89b0*/  SHFL.IDX PT, R26, R26, R25, 0x1c1f ;  /* 0x001c1f191a1a7589 */ /* 0x000fe800000e0000 */
[----:B------:R-:W-:Y:S04]  /*89c0*/  SHFL.IDX PT, R27, R30, R3, 0x1c1f ;  /* 0x001c1f031e1b7589 */ /* 0x000fe800000e0000 */
[----:B------:R-:W3:Y:S01]  /*89d0*/  SHFL.IDX PT, R63, R20, R3, 0x1c1f ;  /* 0x001c1f03143f7589 */ /* 0x000ee200000e0000 */
[----:B0-----:R-:W-:-:S02]  /*89e0*/  SEL R44, R46, R47, P0 ;  /* 0x0000002f2e2c7207 */ /* 0x001fc40000000000 */
[----:B-1----:R-:W-:Y:S02]  /*89f0*/  SEL R40, R38, R39, P0 ;  /* 0x0000002726287207 */ /* 0x002fe40000000000 */
[----:B------:R-:W-:Y:S02]  /*8a00*/  SEL R46, R47, R46, P0 ;  /* 0x0000002e2f2e7207 */ /* 0x000fe40000000000 */
[----:B--2---:R-:W-:Y:S02]  /*8a10*/  SEL R50, R52, R53, P0 ;  /* 0x0000003534327207 */ /* 0x004fe40000000000 */
[----:B------:R-:W-:Y:S02]  /*8a20*/  SEL R38, R39, R38, P0 ;  /* 0x0000002627267207 */ /* 0x000fe40000000000 */
[----:B----4-:R-:W-:Y:S02]  /*8a30*/  SEL R36, R34, R35, P0 ;  /* 0x0000002322247207 */ /* 0x010fe40000000000 */
[----:B---3--:R-:W-:-:S02]  /*8a40*/  SEL R45, R2, R5, P0 ;  /* 0x00000005022d7207 */ /* 0x008fc40000000000 */
        /* <DEDUP_REMOVED lines=41> */
[----:B------:R-:W-:Y:S04]  /*8ce0*/  STSM.16.M88.4 [R67], R4 ;  /* 0x0000000443007844 */ /* 0x000fe80000000200 */
[----:B------:R-:W-:Y:S04]  /*8cf0*/  STSM.16.M88.4 [R66], R8 ;  /* 0x0000000842007844 */ /* 0x000fe80000000200 */
[----:B------:R-:W-:Y:S04]  /*8d00*/  STSM.16.M88.4 [R65], R12 ;  /* 0x0000000c41007844 */ /* 0x000fe80000000200 */
[----:B------:R0:W-:Y:S01]  /*8d10*/  STSM.16.M88.4 [R64], R24 ;  /* 0x0000001840007844 */ /* 0x0001e20000000200 */
[----:B------:R-:W-:Y:S01]  /*8d20*/  BAR.SYNC.DEFER_BLOCKING 0x1, 0x180 ;  /* 0x0046000000007b1d */ /* 0x000fe20000010000 */
[----:B------:R-:W-:-:S04]  /*8d30*/  ISETP.NE.U32.AND P0, PT, RZ, UR10, PT ;  /* 0x0000000aff007c0c */ /* 0x000fc8000bf05070 */
[----:B------:R-:W-:Y:S01]  /*8d40*/  ISETP.NE.AND.EX P0, PT, RZ, UR11, PT, P0 ;  /* 0x0000000bff007c0c */ /* 0x000fe2000bf05300 */
[----:B------:R-:W-:Y:S02]  /*8d50*/  IMAD.U32 R62, RZ, RZ, UR8 ;  /* 0x00000008ff3e7e24 */ /* 0x000fe4000f8e00ff */
[----:B------:R-:W-:Y:S01]  /*8d60*/  IMAD.U32 R63, RZ, RZ, UR9 ;  /* 0x00000009ff3f7e24 */ /* 0x000fe2000f8e00ff */
[----:B------:R-:W-:Y:S01]  /*8d70*/  ULDC.64 UR8, c[0x0][0xc08] ;  /* 0x0003020000087ab9 */ /* 0x000fe20000000a00 */
[----:B0-----:R-:W0:Y:S08]  /*8d80*/  LDC R64, c[0x0][0xbe8] ;  /* 0x0002fa00ff407b82 */ /* 0x001e300000000800 */
[----:B------:R-:W2:Y:S01]  /*8d90*/  @P0 LDG.E R30, desc[UR54][R62.64] ;  /* 0x000000363e1e0981 */ /* 0x000ea2000c1e1900 */
[----:B------:R-:W-:-:S04]  /*8da0*/  UISETP.NE.U32.AND UP0, UPT, UR8, URZ, UPT ;  /* 0x0000003f0800728c */ /* 0x000fc8000bf05070 */
[----:B------:R-:W-:Y:S01]  /*8db0*/  UISETP.NE.AND.EX UP0, UPT, UR9, URZ, UPT, UP0 ;  /* 0x0000003f0900728c */ /* 0x000fe2000bf05300 */
[----:B0-----:R-:W-:-:S10]  /*8dc0*/  ISETP.NE.AND P1, PT, R64, 0x1, PT ;  /* 0x000000014000780c */ /* 0x001fd40003f25270 */
[----:B------:R-:W-:-:S04]  /*8dd0*/  @UP0 ULEA UR8, UP1, UR43, UR8, 0x2 ;  /* 0x000000082b080291 */ /* 0x000fc8000f82103f */
[----:B------:R-:W-:Y:S01]  /*8de0*/  @UP0 ULEA.HI.X UR9, UR43, UR9, UR44, 0x2, UP1 ;  /* 0x000000092b090291 */ /* 0x000fe200088f142c */
[----:B------:R-:W0:Y:S01]  /*8df0*/  @P1 LDC R6, c[0x0][0xbec] ;  /* 0x0002fb00ff061b82 */ /* 0x000e220000000800 */
[----:B------:R-:W-:Y:S01]  /*8e00*/  UISETP.GT.AND UP1, UPT, UR48, 0x1, UPT ;  /* 0x000000013000788c */ /* 0x000fe2000bf24270 */
[----:B------:R-:W-:-:S06]  /*8e10*/  UMOV UR16, 0x9b8 ;  /* 0x000009b800107882 */ /* 0x000fcc0000000000 */
[----:B------:R-:W1:Y:S01]  /*8e20*/  @P1 LDC R11, c[0x0][0xbf0] ;  /* 0x0002fc00ff0b1b82 */ /* 0x000e620000000800 */
        /* <DEDUP_REMOVED lines=24> */
[----:B------:R-:W-:Y:S01]  /*8fb0*/  MOV R7, R13 ;  /* 0x0000000d00077202 */ /* 0x000fe20000000f00 */
[----:B------:R-:W-:Y:S01]  /*8fc0*/  UIADD3 UR9, UR9, UR10, URZ ;  /* 0x0000000a09097290 */ /* 0x000fe2000fffe03f */
[----:B-1----:R-:W-:Y:S01]  /*8fd0*/  @P1 SHF.R.U32.HI R7, RZ, R11, R4 ;  /* 0x0000000bff071219 */ /* 0x002fe20000011604 */
        /* <DEDUP_REMOVED lines=25> */
[----:B------:R-:W-:Y:S01]  /*9170*/  LEA R8, P2, R4, UR10, 0x2 ;  /* 0x0000000a04087c11 */ /* 0x000fe2000f8410ff */
[----:B------:R-:W-:-:S03]  /*9180*/  IMAD.U32 R11, RZ, RZ, UR45 ;  /* 0x0000002dff0b7e24 */ /* 0x000fc6000f8e00ff */
[----:B------:R-:W-:Y:S01]  /*9190*/  LEA.HI.X R10, R4, UR11, R5, 0x2, P2 ;  /* 0x0000000b040a7c11 */ /* 0x000fe200090f1405 */
[----:B------:R-:W-:Y:S08]  /*91a0*/  @P4 BRA `(.L_x_13761) ;  /* 0x0000000000104947 */ /* 0x000ff00003800000 */
[----:B------:R-:W-:Y:S05]  /*91b0*/  @!P0 BRA `(.L_x_13761) ;  /* 0x00000000000c8947 */ /* 0x000fea0003800000 */
[----:B------:R-:W2:Y:S04]  /*91c0*/  LDG.E R4, desc[UR54][R62.64] ;  /* 0x000000363e047981 */ /* 0x000ea8000c1e1900 */
[----:B-----5:R-:W2:Y:S02]  /*91d0*/  LDG.E R9, desc[UR54][R62.64+0x4] ;  /* 0x000004363e097981 */ /* 0x020ea4000c1e1900 */
[----:B--2---:R-:W-:-:S07]  /*91e0*/  IADD3 R9, -R4, R9, RZ ;  /* 0x0000000904097210 */ /* 0x004fce0007ffe1ff */
.L_x_13761:
        /* <DEDUP_REMOVED lines=30> */
[----:B------:R-:W-:-:S04]  /*93d0*/  IMAD R3, R62, 0x40, R17 ;  /* 0x000000403e037824 */ /* 0x000fc800078e0211 */
[----:B------:R-:W-:-:S03]  /*93e0*/  IMAD.WIDE R42, R3, 0x2, R42 ;  /* 0x00000002032a7825 */ /* 0x000fc600078e022a */
[C---:B------:R-:W-:Y:S02]  /*93f0*/  IADD3 R9, P0, R42.reuse, 0x1800, RZ ;  /* 0x000018002a097810 */ /* 0x040fe40007f1e0ff */
[C---:B------:R-:W-:Y:S02]  /*9400*/  IADD3 R13, P2, R42.reuse, 0x3000, RZ ;  /* 0x000030002a0d7810 */ /* 0x040fe40007f5e0ff */
[----:B0-----:R-:W-:Y:S02]  /*9410*/  LOP3.LUT R5, R42, 0x380, RZ, 0xc0, !PT ;  /* 0x000003802a057812 */ /* 0x001fe400078ec0ff */
[----:B------:R-:W-:Y:S02]  /*9420*/  LOP3.LUT R8, R9, 0x380, RZ, 0xc0, !PT ;  /* 0x0000038009087812 */ /* 0x000fe400078ec0ff */
[----:B------:R-:W-:Y:S02]  /*9430*/  LOP3.LUT R12, R13, 0x380, RZ, 0xc0, !PT ;  /* 0x000003800d0c7812 */ /* 0x000fe400078ec0ff */
[----:B------:R-:W-:-:S02]  /*9440*/  SHF.R.U64 R5, R5, 0x3, RZ ;  /* 0x0000000305057819 */ /* 0x000fc400000012ff */
[----:B------:R-:W-:Y:S02]  /*9450*/  SHF.R.U64 R8, R8, 0x3, RZ ;  /* 0x0000000308087819 */ /* 0x000fe400000012ff */
[----:B------:R-:W-:Y:S02]  /*9460*/  SHF.R.U64 R12, R12, 0x3, RZ ;  /* 0x000000030c0c7819 */ /* 0x000fe400000012ff */
[----:B------:R-:W-:Y:S01]  /*9470*/  LOP3.LUT R4, R5, R42, RZ, 0x3c, !PT ;  /* 0x0000002a05047212 */ /* 0x000fe200078e3cff */
[--C-:B------:R-:W-:Y:S01]  /*9480*/  IMAD.MOV.U32 R5, RZ, RZ, R43.reuse ;  /* 0x000000ffff057224 */ /* 0x100fe200078e002b */
[----:B------:R-:W-:Y:S01]  /*9490*/  LOP3.LUT R8, R8, R9, RZ, 0x3c, !PT ;  /* 0x0000000908087212 */ /* 0x000fe200078e3cff */
[----:B------:R-:W-:Y:S01]  /*94a0*/  IMAD.X R9, RZ, RZ, R43, P0 ;  /* 0x000000ffff097224 */ /* 0x000fe200000e062b */
[----:B------:R-:W-:Y:S02]  /*94b0*/  LOP3.LUT R12, R12, R13, RZ, 0x3c, !PT ;  /* 0x0000000d0c0c7212 */ /* 0x000fe400078e3cff */
[----:B------:R-:W-:Y:S01]  /*94c0*/  IADD3.X R13, RZ, R43, RZ, P2, !PT ;  /* 0x0000002bff0d7210 */ /* 0x000fe200017fe4ff */
[----:B------:R-:W3:Y:S04]  /*94d0*/  LD.E.128 R4, desc[UR54][R4.64] ;  /* 0x0000003604047980 */ /* 0x000ee8000c101d00 */
[----:B------:R-:W4:Y:S04]  /*94e0*/  LD.E.128 R8, desc[UR54][R8.64] ;  /* 0x0000003608087980 */ /* 0x000f28000c101d00 */
[----:B------:R-:W4:Y:S01]  /*94f0*/  LD.E.128 R12, desc[UR54][R12.64] ;  /* 0x000000360c0c7980 */ /* 0x000f22000c101d00 */
[----:B------:R-:W-:-:S04]  /*9500*/  IADD3 R3, P0, R42, 0x4800, RZ ;  /* 0x000048002a037810 */ /* 0x000fc80007f1e0ff */
[----:B------:R-:W-:Y:S01]  /*9510*/  LOP3.LUT R2, R3, 0x380, RZ, 0xc0, !PT ;  /* 0x0000038003027812 */ /* 0x000fe200078ec0ff */
[----:B------:R-:W-:Y:S01]  /*9520*/  UIMAD UR7, UR12, UR10, URZ ;  /* 0x0000000a0c0772a4 */ /* 0x000fe2000f8e023f */
[----:B------:R-:W-:Y:S02]  /*9530*/  IMAD.U32 R21, RZ, RZ, UR45 ;  /* 0x0000002dff157e24 */ /* 0x000fe4000f8e00ff */
[----:B------:R-:W-:Y:S01]  /*9540*/  SHF.R.U64 R2, R2, 0x3, RZ ;  /* 0x0000000302027819 */ /* 0x000fe200000012ff */
[----:B------:R-:W-:Y:S01]  /*9550*/  UIMAD.WIDE.U32 UR8, UR4, UR10, URZ ;  /* 0x0000000a040872a5 */ /* 0x000fe2000f8e003f */
[----:B------:R-:W-:Y:S01]  /*9560*/  IMAD.X R25, RZ, RZ, R43, P0 ;  /* 0x000000ffff197224 */ /* 0x000fe200000e062b */
[----:B------:R-:W-:Y:S01]  /*9570*/  ULDC.64 UR12, c[0x0][0xaf0] ;  /* 0x0002bc00000c7ab9 */ /* 0x000fe20000000a00 */
[----:B------:R-:W-:Y:S02]  /*9580*/  LOP3.LUT R24, R2, R3, RZ, 0x3c, !PT ;  /* 0x0000000302187212 */ /* 0x000fe400078e3cff */
[----:B------:R-:W0:Y:S01]  /*9590*/  @P1 LDC R3, c[0x0][0xbec] ;  /* 0x0002fb00ff031b82 */ /* 0x000e220000000800 */
[----:B------:R-:W-:Y:S01]  /*95a0*/  UIMAD UR7, UR4, UR11, UR7 ;  /* 0x0000000b040772a4 */ /* 0x000fe2000f8e0207 */
[----:B------:R-:W-:-:S02]  /*95b0*/  IMAD R2, R16, 0x30, R62 ;  /* 0x0000003010027824 */ /* 0x000fc400078e023e */
[----:B------:R-:W-:Y:S01]  /*95c0*/  ULDC.64 UR10, c[0x0][0xae8] ;  /* 0x0002ba00000a7ab9 */ /* 0x000fe20000000a00 */
[----:B------:R-:W-:Y:S01]  /*95d0*/  UIADD3 UR9, UR9, UR7, URZ ;  /* 0x0000000709097290 */ /* 0x000fe2000fffe03f */
[----:B------:R-:W-:Y:S01]  /*95e0*/  IMAD R28, R21, 0xc0, R2 ;  /* 0x000000c0151c7824 */ /* 0x000fe200078e0202 */
[----:B------:R-:W-:Y:S01]  /*95f0*/  USHF.R.S32.HI UR4, URZ, 0x1f, UR43 ;  /* 0x0000001f3f047899 */ /* 0x000fe2000801142b */
[----:B------:R-:W5:Y:S01]  /*9600*/  LD.E.128 R24, desc[UR54][R24.64] ;  /* 0x0000003618187980 */ /* 0x000f62000c101d00 */
[----:B------:R-:W-:Y:S01]  /*9610*/  UIMAD.WIDE.U32 UR8, UR47, UR10, UR8 ;  /* 0x0000000a2f0872a5 */ /* 0x000fe2000f8e0008 */
[----:B------:R-:W-:Y:S01]  /*9620*/  IMAD.MOV.U32 R21, RZ, RZ, R28 ;  /* 0x000000ffff157224 */ /* 0x000fe200078e001c */
[----:B------:R-:W-:Y:S01]  /*9630*/  UIMAD UR4, UR4, UR12, URZ ;  /* 0x0000000c040472a4 */ /* 0x000fe2000f8e023f */
[----:B------:R-:W-:Y:S01]  /*9640*/  @!PT LDS RZ, [RZ] ;  /* 0x00000000fffff984 */ /* 0x000fe20000000800 */
[----:B------:R-:W-:Y:S01]  /*9650*/  @!PT LDS RZ, [RZ] ;  /* 0x00000000fffff984 */ /* 0x000fe20000000800 */
[----:B------:R-:W-:Y:S01]  /*9660*/  @!PT LDS RZ, [RZ] ;  /* 0x00000000fffff984 */ /* 0x000fe20000000800 */
[----:B------:R-:W-:Y:S01]  /*9670*/  @!PT LDS RZ, [RZ] ;  /* 0x00000000fffff984 */ /* 0x000fe20000000800 */
[----:B------:R1:W-:Y:S06]  /*9680*/  MEMBAR.ALL.CTA ;  /* 0x0000000000007992 */ /* 0x0003ec0000008000 */
[----:B-1----:R-:W1:Y:S01]  /*9690*/  FENCE.VIEW.ASYNC.S ;  /* 0x00000000000073c6 */ /* 0x002e620000000000 */
[----:B------:R-:W-:Y:S01]  /*96a0*/  UIMAD UR9, UR47, UR11, UR9 ;  /* 0x0000000b2f0972a4 */ /* 0x000fe2000f8e0209 */
[----:B------:R-:W-:Y:S01]  /*96b0*/  IADD3 R0, R0, 0x13220, RZ ;  /* 0x0001322000007810 */ /* 0x000fe20007ffe0ff */
[----:B------:R-:W-:-:S02]  /*96c0*/  UIMAD UR4, UR43, UR13, UR4 ;  /* 0x0000000d2b0472a4 */ /* 0x000fc4000f8e0204 */
[----:B------:R-:W-:Y:S01]  /*96d0*/  UIMAD.WIDE.U32 UR8, UR43, UR12, UR8 ;  /* 0x0000000c2b0872a5 */ /* 0x000fe2000f8e0008 */
[----:B------:R-:W-:Y:S01]  /*96e0*/  PRMT R0, RZ, 0x654, R0 ;  /* 0x00000654ff007816 */ /* 0x000fe20000000000 */
[----:B------:R-:W-:Y:S02]  /*96f0*/  ULDC.64 UR10, c[0x0][0xae0] ;  /* 0x0002b800000a7ab9 */ /* 0x000fe40000000a00 */
[----:B------:R-:W-:Y:S01]  /*9700*/  UIADD3 UR4, UR9, UR4, URZ ;  /* 0x0000000409047290 */ /* 0x000fe2000fffe03f */
[----:B0-----:R-:W-:Y:S01]  /*9710*/  @P1 IMAD.HI.U32 R2, R28, R3, RZ ;  /* 0x000000031c021227 */ /* 0x001fe200078e00ff */
[----:B------:R-:W-:-:S04]  /*9720*/  MOV R3, UR9 ;  /* 0x0000000900037c02 */ /* 0x000fc80008000f00 */
[----:B------:R-:W-:Y:S01]  /*9730*/  IMAD.U32 R3, RZ, RZ, UR4 ;  /* 0x00000004ff037e24 */ /* 0x000fe2000f8e00ff */
[----:B--2---:R-:W-:Y:S01]  /*9740*/  @P1 SHF.R.U32.HI R21, RZ, R29, R2 ;  /* 0x0000001dff151219 */ /* 0x004fe20000011602 */
[----:B------:R-:W-:Y:S01]  /*9750*/  IMAD.U32 R2, RZ, RZ, UR8 ;  /* 0x00000008ff027e24 */ /* 0x000fe2000f8e00ff */
[----:B------:R-:W-:Y:S01]  /*9760*/  ULDC.64 UR8, c[0x0][0xad8] ;  /* 0x0002b60000087ab9 */ /* 0x000fe20000000a00 */
[----:B------:R-:W-:Y:S01]  /*9770*/  ULDC UR4, c[0x0][0xac8] ;  /* 0x0002b20000047ab9 */ /* 0x000fe20000000800 */
[--C-:B------:R-:W-:Y:S01]  /*9780*/  SHF.R.S32.HI R20, RZ, 0x1f, R21.reuse ;  /* 0x0000001fff147819 */ /* 0x100fe20000011415 */
[----:B------:R-:W-:Y:S02]  /*9790*/  IMAD.MOV R29, RZ, RZ, -R21 ;  /* 0x000000ffff1d7224 */ /* 0x000fe400078e0a15 */
[----:B------:R-:W-:Y:S01]  /*97a0*/  IMAD.WIDE.U32 R2, R21, UR10, R2 ;  /* 0x0000000a15027c25 */ /* 0x000fe2000f8e0002 */
[----:B-1----:R2:W-:Y:S03]  /*97b0*/  SYNCS.ARRIVE.TRANS64.RED.A1T0 RZ, [R0+URZ], RZ ;  /* 0x000000ff00ff79a7 */ /* 0x0025e6000810043f */
[----:B------:R-:W-:-:S02]  /*97c0*/  IMAD R20, R20, UR10, RZ ;  /* 0x0000000a14147c24 */ /* 0x000fc4000f8e02ff */
[----:B------:R-:W-:Y:S02]  /*97d0*/  IMAD R29, R64, R29, R28 ;  /* 0x0000001d401d7224 */ /* 0x000fe400078e021c */
[----:B------:R-:W-:-:S03]  /*97e0*/  IMAD R33, R21, UR11, R20 ;  /* 0x0000000b15217c24 */ /* 0x000fc6000f8e0214 */
[----:B------:R-:W-:Y:S01]  /*97f0*/  SHF.R.S32.HI R20, RZ, 0x1f, R29 ;  /* 0x0000001fff147819 */ /* 0x000fe2000001141d */
[----:B------:R-:W-:Y:S02]  /*9800*/  IMAD.IADD R3, R3, 0x1, R33 ;  /* 0x0000000103037824 */ /* 0x000fe400078e0221 */
[----:B------:R-:W-:Y:S02]  /*9810*/  IMAD.U32 R33, RZ, RZ, UR45 ;  /* 0x0000002dff217e24 */ /* 0x000fe4000f8e00ff */
[----:B------:R-:W-:Y:S02]  /*9820*/  IMAD R20, R20, UR8, RZ ;  /* 0x0000000814147c24 */ /* 0x000fe4000f8e02ff */
[----:B------:R-:W-:-:S04]  /*9830*/  IMAD.WIDE.U32 R2, R29, UR8, R2 ;  /* 0x000000081d027c25 */ /* 0x000fc8000f8e0002 */
[----:B------:R-:W-:Y:S01]  /*9840*/  IMAD R21, R29, UR9, R20 ;  /* 0x000000091d157c24 */ /* 0x000fe2000f8e0214 */
[----:B------:R-:W-:Y:S01]  /*9850*/  ULDC.64 UR8, c[0x0][0xa80] ;  /* 0x0002a00000087ab9 */ /* 0x000fe20000000a00 */
[----:B------:R-:W-:Y:S01]  /*9860*/  IMAD R33, R33, 0xc0, R62 ;  /* 0x000000c021217824 */ /* 0x000fe200078e023e */
[C---:B------:R-:W-:Y:S01]  /*9870*/  LEA R32, P0, R2.reuse, UR8, 0x1 ;  /* 0x0000000802207c11 */ /* 0x040fe2000f8008ff */
[----:B------:R-:W-:Y:S01]  /*9880*/  IMAD.IADD R3, R3, 0x1, R21 ;  /* 0x0000000103037824 */ /* 0x000fe200078e0215 */
[----:B------:R-:W-:Y:S01]  /*9890*/  SHF.R.S32.HI R62, RZ, 0x1f, R17 ;  /* 0x0000001fff3e7819 */ /* 0x000fe20000011411 */
[C---:B------:R-:W-:Y:S02]  /*98a0*/  VIADD R21, R33.reuse, 0x60 ;  /* 0x0000006021157836 */ /* 0x040fe40000000000 */
[----:B------:R-:W0:Y:S01]  /*98b0*/  SHFL.IDX PT, R20, R32, 0x1, 0x181f ;  /* 0x00381f0020147f89 */ /* 0x000e2200000e0000 */
[----:B------:R-:W-:Y:S01]  /*98c0*/  LEA.HI.X R34, R2, UR9, R3, 0x1, P0 ;  /* 0x0000000902227c11 */ /* 0x000fe200080f0c03 */
[----:B------:R-:W-:Y:S01]  /*98d0*/  VIADD R3, R33, 0x30 ;  /* 0x0000003021037836 */ /* 0x000fe20000000000 */
[----:B------:R-:W-:Y:S01]  /*98e0*/  ISETP.GE.AND P0, PT, R17, UR4, PT ;  /* 0x0000000411007c0c */ /* 0x000fe2000bf06270 */
[----:B------:R-:W1:Y:S03]  /*98f0*/  SHFL.IDX PT, R2, R32, RZ, 0x181f ;  /* 0x00181fff20027589 */ /* 0x000e6600000e0000 */
[-C--:B------:R-:W-:Y:S01]  /*9900*/  ISETP.GE.OR P1, PT, R33, R30.reuse, P0 ;  /* 0x0000001e2100720c */ /* 0x080fe20000726670 */
[----:B------:R-:W2:Y:S01]  /*9910*/  SHFL.IDX PT, R28, R32, 0x2, 0x181f ;  /* 0x00581f00201c7f89 */ /* 0x000ea200000e0000 */
[-C--:B------:R-:W-:Y:S01]  /*9920*/  ISETP.GE.OR P2, PT, R3, R30.reuse, P0 ;  /* 0x0000001e0300720c */ /* 0x080fe20000746670 */
[----:B------:R-:W-:Y:S01]  /*9930*/  VIADD R33, R33, 0x90 ;  /* 0x0000009021217836 */ /* 0x000fe20000000000 */
[-C--:B------:R-:W-:Y:S01]  /*9940*/  ISETP.GE.OR P3, PT, R21, R30.reuse, P0 ;  /* 0x0000001e1500720c */ /* 0x080fe20000766670 */
[----:B------:R-:W2:Y:S03]  /*9950*/  SHFL.IDX PT, R36, R34, RZ, 0x181f ;  /* 0x00181fff22247589 */ /* 0x000ea600000e0000 */
[----:B------:R-:W-:Y:S01]  /*9960*/  ISETP.GE.OR P0, PT, R33, R30, P0 ;  /* 0x0000001e2100720c */ /* 0x000fe20000706670 */
[----:B------:R-:W2:Y:S04]  /*9970*/  SHFL.IDX PT, R38, R34, 0x1, 0x181f ;  /* 0x00381f0022267f89 */ /* 0x000ea800000e0000 */
[----:B------:R-:W2:Y:S02]  /*9980*/  SHFL.IDX PT, R40, R34, 0x2, 0x181f ;  /* 0x00581f0022287f89 */ /* 0x000ea400000e0000 */
[----:B0-----:R-:W-:-:S02]  /*9990*/  @!P2 LEA R20, P5, R17, R20, 0x1 ;  /* 0x000000141114a211 */ /* 0x001fc400078a08ff */
[----:B------:R-:W0:Y:S01]  /*99a0*/  SHFL.IDX PT, R32, R32, 0x3, 0x181f ;  /* 0x00781f0020207f89 */ /* 0x000e2200000e0000 */
[----:B-1----:R-:W-:-:S03]  /*99b0*/  @!P1 LEA R2, P4, R17, R2, 0x1 ;  /* 0x0000000211029211 */ /* 0x002fc600078808ff */
[----:B------:R-:W1:Y:S01]  /*99c0*/  SHFL.IDX PT, R34, R34, 0x3, 0x181f ;  /* 0x00781f0022227f89 */ /* 0x000e6200000e0000 */
[C---:B--2---:R-:W-:Y:S02]  /*99d0*/  @!P3 LEA R28, P6, R17.reuse, R28, 0x1 ;  /* 0x0000001c111cb211 */ /* 0x044fe400078c08ff */
[C-C-:B------:R-:W-:Y:S02]  /*99e0*/  @!P1 LEA.HI.X R3, R17.reuse, R36, R62.reuse, 0x1, P4 ;  /* 0x0000002411039211 */ /* 0x140fe400020f0c3e */
[C-C-:B------:R-:W-:Y:S02]  /*99f0*/  @!P2 LEA.HI.X R21, R17.reuse, R38, R62.reuse, 0x1, P5 ;  /* 0x000000261115a211 */ /* 0x140fe400028f0c3e */
[----:B------:R-:W-:Y:S01]  /*9a00*/  @!P3 LEA.HI.X R29, R17, R40, R62, 0x1, P6 ;  /* 0x00000028111db211 */ /* 0x000fe200030f0c3e */
[----:B---3--:R2:W-:Y:S04]  /*9a10*/  @!P1 ST.E.128 desc[UR54][R2.64], R4 ;  /* 0x0000000402009985 */ /* 0x0085e8000c101d36 */
[----:B----4-:R2:W-:Y:S04]  /*9a20*/  @!P2 ST.E.128 desc[UR54][R20.64], R8 ;  /* 0x000000081400a985 */ /* 0x0105e8000c101d36 */
[----:B------:R2:W-:Y:S01]  /*9a30*/  @!P3 ST.E.128 desc[UR54][R28.64], R12 ;  /* 0x0000000c1c00b985 */ /* 0x0005e2000c101d36 */
[----:B01----:R-:W-:Y:S05]  /*9a40*/  @P0 BRA `(.L_x_13763) ;  /* 0x0000001000bc0947 */ /* 0x003fea0003800000 */
[----:B--2---:R-:W-:-:S04]  /*9a50*/  LEA R2, P0, R17, R32, 0x1 ;  /* 0x0000002011027211 */ /* 0x004fc800078008ff */
[----:B------:R-:W-:-:S05]  /*9a60*/  LEA.HI.X R3, R17, R34, R62, 0x1, P0 ;  /* 0x0000002211037211 */ /* 0x000fca00000f0c3e */
[----:B-----5:R3:W-:Y:S01]  /*9a70*/  ST.E.128 desc[UR54][R2.64], R24 ;  /* 0x0000001802007985 */ /* 0x0207e2000c101d36 */
[----:B------:R-:W-:Y:S05]  /*9a80*/  BRA `(.L_x_13763) ;  /* 0x0000001000ac7947 */ /* 0x000fea0003800000 */
.L_x_13762:
        /* <DEDUP_REMOVED lines=10> */
[----:B------:R-:W-:Y:S01]  /*9b30*/  BSSY B1, `(.L_x_13764) ;  /* 0x0000050000017945 */ /* 0x000fe20003800000 */
[----:B------:R-:W-:Y:S01]  /*9b40*/  USHF.R.S32.HI UR4, URZ, 0x1f, UR43 ;  /* 0x0000001f3f047899 */ /* 0x000fe2000801142b */
[----:B------:R-:W-:Y:S01]  /*9b50*/  SHF.R.S32.HI R26, RZ, 0x1f, R18 ;  /* 0x0000001fff1a7819 */ /* 0x000fe20000011412 */
[----:B------:R-:W-:Y:S01]  /*9b60*/  UIADD3 UR9, UR9, UR7, URZ ;  /* 0x0000000709097290 */ /* 0x000fe2000fffe03f */
[----:B------:R-:W-:Y:S01]  /*9b70*/  SHF.R.S32.HI R27, RZ, 0x1f, R19 ;  /* 0x0000001fff1b7819 */ /* 0x000fe20000011413 */
[----:B------:R-:W-:Y:S01]  /*9b80*/  ULDC.64 UR10, c[0x0][0xb38] ;  /* 0x0002ce00000a7ab9 */ /* 0x000fe20000000a00 */
[----:B------:R-:W-:Y:S01]  /*9b90*/  SHF.R.S32.HI R30, RZ, 0x1f, R22 ;  /* 0x0000001fff1e7819 */ /* 0x000fe20000011416 */
[----:B------:R-:W-:Y:S01]  /*9ba0*/  UIMAD.WIDE.U32 UR8, UR47, UR10, UR8 ;  /* 0x0000000a2f0872a5 */ /* 0x000fe2000f8e0008 */
[----:B------:R-:W-:-:S02]  /*9bb0*/  SHF.R.S32.HI R42, RZ, 0x1f, R23 ;  /* 0x0000001fff2a7819 */ /* 0x000fc40000011417 */
[----:B------:R-:W-:Y:S01]  /*9bc0*/  SHF.R.S32.HI R25, RZ, 0x1f, R156 ;  /* 0x0000001fff197819 */ /* 0x000fe2000001149c */
[----:B------:R-:W-:Y:S01]  /*9bd0*/  UIMAD UR9, UR47, UR11, UR9 ;  /* 0x0000000b2f0972a4 */ /* 0x000fe2000f8e0209 */
[----:B0-----:R-:W-:Y:S01]  /*9be0*/  @P1 IMAD.HI.U32 R4, R13, R4, RZ ;  /* 0x000000040d041227 */ /* 0x001fe200078e00ff */
[----:B------:R-:W-:Y:S01]  /*9bf0*/  SHF.R.S32.HI R43, RZ, 0x1f, R157 ;  /* 0x0000001fff2b7819 */ /* 0x000fe2000001149d */
[----:B------:R-:W-:Y:S02]  /*9c00*/  ULDC.64 UR10, c[0x0][0xb40] ;  /* 0x0002d000000a7ab9 */ /* 0x000fe40000000a00 */
[----:B------:R-:W-:Y:S02]  /*9c10*/  UIMAD UR4, UR4, UR10, URZ ;  /* 0x0000000a040472a4 */ /* 0x000fe4000f8e023f */
[----:B------:R-:W-:Y:S02]  /*9c20*/  UIMAD.WIDE.U32 UR8, UR43, UR10, UR8 ;  /* 0x0000000a2b0872a5 */ /* 0x000fe4000f8e0008 */
[----:B------:R-:W-:Y:S01]  /*9c30*/  UIMAD UR4, UR43, UR11, UR4 ;  /* 0x0000000b2b0472a4 */ /* 0x000fe2000f8e0204 */
[----:B--2---:R-:W-:-:S02]  /*9c40*/  @P1 SHF.R.U32.HI R7, RZ, R5, R4 ;  /* 0x00000005ff071219 */ /* 0x004fc40000011604 */
[----:B------:R-:W-:Y:S01]  /*9c50*/  ULDC.64 UR10, c[0x0][0xb48] ;  /* 0x0002d200000a7ab9 */ /* 0x000fe20000000a00 */
[----:B------:R-:W-:Y:S01]  /*9c60*/  UIADD3 UR9, UR9, UR4, URZ ;  /* 0x0000000409097290 */ /* 0x000fe2000fffe03f */
[--C-:B------:R-:W-:Y:S01]  /*9c70*/  SHF.R.S32.HI R4, RZ, 0x1f, R7.reuse ;  /* 0x0000001fff047819 */ /* 0x100fe20000011407 */
[----:B------:R-:W-:Y:S02]  /*9c80*/  IMAD.MOV R9, RZ, RZ, -R7 ;  /* 0x000000ffff097224 */ /* 0x000fe400078e0a07 */
[----:B------:R-:W-:Y:S02]  /*9c90*/  UIMAD.WIDE.U32 UR8, UR46, UR10, UR8 ;  /* 0x0000000a2e0872a5 */ /* 0x000fe4000f8e0008 */
[----:B------:R-:W-:Y:S02]  /*9ca0*/  IMAD R9, R64, R9, R13 ;  /* 0x0000000940097224 */ /* 0x000fe400078e020d */
[----:B------:R-:W-:Y:S02]  /*9cb0*/  UIMAD UR46, UR46, UR11, UR9 ;  /* 0x0000000b2e2e72a4 */ /* 0x000fe4000f8e0209 */
[----:B------:R-:W-:Y:S01]  /*9cc0*/  IMAD.U32 R5, RZ, RZ, UR9 ;  /* 0x00000009ff057e24 */ /* 0x000fe2000f8e00ff */
[----:B------:R-:W-:-:S02]  /*9cd0*/  ULDC.64 UR10, c[0x0][0xb30] ;  /* 0x0002cc00000a7ab9 */ /* 0x000fc40000000a00 */
[----:B------:R-:W-:Y:S02]  /*9ce0*/  IMAD R6, R4, UR10, RZ ;  /* 0x0000000a04067c24 */ /* 0x000fe4000f8e02ff */
[----:B------:R-:W-:Y:S01]  /*9cf0*/  IMAD.U32 R4, RZ, RZ, UR8 ;  /* 0x00000008ff047e24 */ /* 0x000fe2000f8e00ff */
[----:B------:R-:W-:Y:S01]  /*9d00*/  ULDC.64 UR8, c[0x0][0xb28] ;  /* 0x0002ca0000087ab9 */ /* 0x000fe20000000a00 */
[----:B------:R-:W-:Y:S02]  /*9d10*/  IMAD.U32 R5, RZ, RZ, UR46 ;  /* 0x0000002eff057e24 */ /* 0x000fe4000f8e00ff */
[C---:B------:R-:W-:Y:S01]  /*9d20*/  IMAD R11, R7.reuse, UR11, R6 ;  /* 0x0000000b070b7c24 */ /* 0x040fe2000f8e0206 */
[----:B------:R-:W-:Y:S01]  /*9d30*/  SHF.R.S32.HI R6, RZ, 0x1f, R9 ;  /* 0x0000001fff067819 */ /* 0x000fe20000011409 */
[----:B------:R-:W-:-:S04]  /*9d40*/  IMAD.WIDE.U32 R4, R7, UR10, R4 ;  /* 0x0000000a07047c25 */ /* 0x000fc8000f8e0004 */
[----:B------:R-:W-:Y:S01]  /*9d50*/  IMAD R6, R6, UR8, RZ ;  /* 0x0000000806067c24 */ /* 0x000fe2000f8e02ff */
[----:B------:R-:W-:-:S03]  /*9d60*/  IADD3 R5, R5, R11, RZ ;  /* 0x0000000b05057210 */ /* 0x000fc60007ffe0ff */
[C---:B------:R-:W-:Y:S02]  /*9d70*/  IMAD R7, R9.reuse, UR9, R6 ;  /* 0x0000000909077c24 */ /* 0x040fe4000f8e0206 */
[----:B------:R-:W-:Y:S01]  /*9d80*/  IMAD.WIDE.U32 R4, R9, UR8, R4 ;  /* 0x0000000809047c25 */ /* 0x000fe2000f8e0004 */
[----:B------:R-:W-:-:S03]  /*9d90*/  ULDC.64 UR8, c[0x0][0xb00] ;  /* 0x0002c00000087ab9 */ /* 0x000fc60000000a00 */
[----:B------:R-:W-:Y:S01]  /*9da0*/  VIADD R6, R0, 0x13220 ;  /* 0x0001322000067836 */ /* 0x000fe20000000000 */
[----:B------:R-:W-:Y:S01]  /*9db0*/  LEA R0, P1, R4, UR8, 0x2 ;  /* 0x0000000804007c11 */ /* 0x000fe2000f8210ff */
[----:B------:R-:W-:-:S03]  /*9dc0*/  IMAD.IADD R5, R5, 0x1, R7 ;  /* 0x0000000105057824 */ /* 0x000fc600078e0207 */
[----:B------:R-:W-:Y:S02]  /*9dd0*/  PRMT R6, RZ, 0x654, R6 ;  /* 0x00000654ff067816 */ /* 0x000fe40000000006 */
[----:B------:R-:W-:Y:S02]  /*9de0*/  LEA.HI.X R24, R4, UR9, R5, 0x2, P1 ;  /* 0x0000000904187c11 */ /* 0x000fe400088f1405 */
[----:B------:R0:W-:Y:S03]  /*9df0*/  SYNCS.ARRIVE.TRANS64.RED.A1T0 RZ, [R6+URZ], RZ ;  /* 0x000000ff06ff79a7 */ /* 0x0001e6000810043f */
[----:B------:R1:W2:Y:S04]  /*9e00*/  SHFL.IDX PT, R7, R24, RZ, 0x1c1f ;  /* 0x001c1fff18077589 */ /* 0x0002a800000e0000 */
[----:B0-----:R1:W0:Y:S01]  /*9e10*/  SHFL.IDX PT, R6, R0, RZ, 0x1c1f ;  /* 0x001c1fff00067589 */ /* 0x00122200000e0000 */
[----:B------:R-:W-:Y:S05]  /*9e20*/  @P2 BRA `(.L_x_13765) ;  /* 0x0000000000802947 */ /* 0x000fea0003800000 */
[----:B------:R-:W-:Y:S02]  /*9e30*/  ULDC UR4, c[0x0][0xac8] ;  /* 0x0002b20000047ab9 */ /* 0x000fe40000000800 */
[----:B-----5:R-:W-:Y:S02]  /*9e40*/  ISETP.GE.AND P3, PT, R62, UR4, PT ;  /* 0x000000043e007c0c */ /* 0x020fe4000bf66270 */
[----:B------:R-:W-:Y:S02]  /*9e50*/  ISETP.GE.AND P1, PT, R58, UR4, PT ;  /* 0x000000043a007c0c */ /* 0x000fe4000bf26270 */
[----:B------:R-:W-:Y:S02]  /*9e60*/  ISETP.GE.AND P5, PT, R157, UR4, PT ;  /* 0x000000049d007c0c */ /* 0x000fe4000bfa6270 */
[----:B------:R-:W-:-:S07]  /*9e70*/  ISETP.GE.AND P4, PT, R156, UR4, PT ;  /* 0x000000049c007c0c */ /* 0x000fce000bf86270 */
[----:B0-2---:R-:W-:Y:S02]  /*9e80*/  @!P3 IMAD.WIDE R4, R62, 0x4, R6 ;  /* 0x000000043e04b825 */ /* 0x005fe400078e0206 */
[CC--:B------:R-:W-:Y:S02]  /*9e90*/  @!P1 LEA R8, P6, R58.reuse, R6.reuse, 0x2 ;  /* 0x000000063a089211 */ /* 0x0c0fe400078c10ff */
[----:B------:R-:W-:Y:S01]  /*9ea0*/  @!P5 LEA R10, P2, R157, R6, 0x2 ;  /* 0x000000069d0ad211 */ /* 0x000fe200078410ff */
[----:B------:R0:W-:Y:S01]  /*9eb0*/  @!P3 ST.E.64 desc[UR54][R4.64], R44 ;  /* 0x0000002c0400b985 */ /* 0x0001e2000c101b36 */
[----:B------:R-:W-:Y:S02]  /*9ec0*/  ISETP.GE.AND P3, PT, R23, UR4, PT ;  /* 0x0000000417007c0c */ /* 0x000fe4000bf66270 */
[-C--:B------:R-:W-:Y:S02]  /*9ed0*/  @!P1 LEA.HI.X R9, R58, R7.reuse, R59, 0x2, P6 ;  /* 0x000000073a099211 */ /* 0x080fe400030f143b */
[----:B------:R-:W-:-:S02]  /*9ee0*/  @!P5 LEA.HI.X R11, R157, R7, R43, 0x2, P2 ;  /* 0x000000079d0bd211 */ /* 0x000fc400010f142b */
[----:B------:R-:W-:Y:S01]  /*9ef0*/  ISETP.GE.AND P2, PT, R22, UR4, PT ;  /* 0x0000000416007c0c */ /* 0x000fe2000bf46270 */
[----:B------:R2:W-:Y:S01]  /*9f00*/  @!P1 ST.E.64 desc[UR54][R8.64], R46 ;  /* 0x0000002e08009985 */ /* 0x0005e2000c101b36 */
[-C--:B------:R-:W-:Y:S02]  /*9f10*/  @!P4 LEA R12, P1, R156, R6.reuse, 0x2 ;  /* 0x000000069c0cc211 */ /* 0x080fe400078210ff */
[----:B------:R-:W-:Y:S01]  /*9f20*/  ISETP.GE.AND P6, PT, R19, UR4, PT ;  /* 0x0000000413007c0c */ /* 0x000fe2000bfc6270 */
[----:B------:R3:W-:Y:S01]  /*9f30*/  @!P5 ST.E.64 desc[UR54][R10.64], R50 ;  /* 0x000000320a00d985 */ /* 0x0007e2000c101b36 */
[----:B------:R-:W-:Y:S02]  /*9f40*/  ISETP.GE.AND P5, PT, R18, UR4, PT ;  /* 0x0000000412007c0c */ /* 0x000fe4000bfa6270 */
[----:B------:R-:W-:Y:S02]  /*9f50*/  @!P4 LEA.HI.X R13, R156, R7, R25, 0x2, P1 ;  /* 0x000000079c0dc211 */ /* 0x000fe400008f1419 */
[----:B------:R-:W-:-:S03]  /*9f60*/  @!P3 LEA R14, P1, R23, R6, 0x2 ;  /* 0x00000006170eb211 */ /* 0x000fc600078210ff */
        /* <DEDUP_REMOVED lines=12> */
.L_x_13765:
[----:B------:R-:W-:Y:S05]  /*a030*/  BSYNC B1 ;  /* 0x0000000000017941 */ /* 0x000fea0003800000 */
.L_x_13764:
[----:B--23--:R4:W2:Y:S04]  /*a040*/  SHFL.IDX PT, R7, R24, 0x1, 0x1c1f ;  /* 0x003c1f0018077f89 */ /* 0x00c8a800000e0000 */
        /* <DEDUP_REMOVED lines=8> */
[----:B0-2---:R-:W-:Y:S02]  /*a0d0*/  @!P1 IMAD.WIDE R4, R62, 0x4, R6 ;  /* 0x000000043e049825 */ /* 0x005fe400078e0206 */
[CC--:B------:R-:W-:Y:S02]  /*a0e0*/  @!P4 LEA R8, P0, R58.reuse, R6.reuse, 0x2 ;  /* 0x000000063a08c211 */ /* 0x0c0fe400078010ff */
[----:B------:R-:W-:Y:S01]  /*a0f0*/  @!P5 LEA R10, P6, R157, R6, 0x2 ;  /* 0x000000069d0ad211 */ /* 0x000fe200078c10ff */
[----:B------:R0:W-:Y:S01]  /*a100*/  @!P1 ST.E.64 desc[UR54][R4.64], R40 ;  /* 0x0000002804009985 */ /* 0x0001e2000c101b36 */
[-C--:B------:R-:W-:Y:S02]  /*a110*/  @!P4 LEA.HI.X R9, R58, R7.reuse, R59, 0x2, P0 ;  /* 0x000000073a09c211 */ /* 0x080fe400000f143b */
[----:B------:R-:W-:Y:S02]  /*a120*/  ISETP.GE.AND P1, PT, R22, UR4, PT ;  /* 0x0000000416007c0c */ /* 0x000fe4000bf26270 */
[----:B------:R-:W-:Y:S01]  /*a130*/  ISETP.GE.AND P0, PT, R19, UR4, PT ;  /* 0x0000000413007c0c */ /* 0x000fe2000bf06270 */
[----:B------:R2:W-:Y:S01]  /*a140*/  @!P4 ST.E.64 desc[UR54][R8.64], R38 ;  /* 0x000000260800c985 */ /* 0x0005e2000c101b36 */
[----:B------:R-:W-:-:S02]  /*a150*/  @!P5 LEA.HI.X R11, R157, R7, R43, 0x2, P6 ;  /* 0x000000079d0bd211 */ /* 0x000fc400030f142b */
[CC--:B------:R-:W-:Y:S02]  /*a160*/  @!P3 LEA R12, P6, R156.reuse, R6.reuse, 0x2 ;  /* 0x000000069c0cb211 */ /* 0x0c0fe400078c10ff */
[CC--:B------:R-:W-:Y:S01]  /*a170*/  @!P2 LEA R14, P4, R23.reuse, R6.reuse, 0x2 ;  /* 0x00000006170ea211 */ /* 0x0c0fe200078810ff */
[----:B------:R2:W-:Y:S01]  /*a180*/  @!P5 ST.E.64 desc[UR54][R10.64], R36 ;  /* 0x000000240a00d985 */ /* 0x0005e2000c101b36 */
[-C--:B------:R-:W-:Y:S02]  /*a190*/  @!P3 LEA.HI.X R13, R156, R7.reuse, R25, 0x2, P6 ;  /* 0x000000079c0db211 */ /* 0x080fe400030f1419 */
[----:B------:R-:W-:Y:S02]  /*a1a0*/  @!P2 LEA.HI.X R15, R23, R7, R42, 0x2, P4 ;  /* 0x00000007170fa211 */ /* 0x000fe400020f142a */
[-C--:B0-----:R-:W-:Y:S01]  /*a1b0*/  @!P1 LEA R4, P5, R22, R6.reuse, 0x2 ;  /* 0x0000000616049211 */ /* 0x081fe200078a10ff */
[----:B------:R2:W-:Y:S01]  /*a1c0*/  @!P3 ST.E.64 desc[UR54][R12.64], R34 ;  /* 0x000000220c00b985 */ /* 0x0005e2000c101b36 */
[----:B-1--4-:R-:W-:-:S02]  /*a1d0*/  @!P0 LEA R24, P6, R19, R6, 0x2 ;  /* 0x0000000613188211 */ /* 0x012fc400078c10ff */
[-C--:B------:R-:W-:Y:S01]  /*a1e0*/  @!P1 LEA.HI.X R5, R22, R7.reuse, R30, 0x2, P5 ;  /* 0x0000000716059211 */ /* 0x080fe200028f141e */
[----:B------:R2:W-:Y:S01]  /*a1f0*/  @!P2 ST.E.64 desc[UR54][R14.64], R32 ;  /* 0x000000200e00a985 */ /* 0x0005e2000c101b36 */
[----:B------:R-:W-:-:S03]  /*a200*/  @!P0 LEA.HI.X R25, R19, R7, R27, 0x2, P6 ;  /* 0x0000000713198211 */ /* 0x000fc600030f141b */
[----:B------:R2:W-:Y:S04]  /*a210*/  @!P1 ST.E.64 desc[UR54][R4.64], R28 ;  /* 0x0000001c04009985 */ /* 0x0005e8000c101b36 */
[----:B------:R2:W-:Y:S01]  /*a220*/  @!P0 ST.E.64 desc[UR54][R24.64], R20 ;  /* 0x0000001418008985 */ /* 0x0005e2000c101b36 */
[----:B------:R-:W-:-:S13]  /*a230*/  ISETP.GE.AND P0, PT, R18, UR4, PT ;  /* 0x0000000412007c0c */ /* 0x000fda000bf06270 */
[----:B--2---:R-:W-:Y:S05]  /*a240*/  @P0 BRA `(.L_x_13763) ;  /* 0x0000000800bc0947 */ /* 0x004fea0003800000 */
[----:B------:R-:W-:-:S04]  /*a250*/  LEA R4, P0, R18, R6, 0x2 ;  /* 0x0000000612047211 */ /* 0x000fc800078010ff */
[----:B------:R-:W-:-:S05]  /*a260*/  LEA.HI.X R5, R18, R7, R26, 0x2, P0 ;  /* 0x0000000712057211 */ /* 0x000fca00000f141a */
[----:B------:R0:W-:Y:S01]  /*a270*/  ST.E.64 desc[UR54][R4.64], R2 ;  /* 0x0000000204007985 */ /* 0x0001e2000c101b36 */
[----:B------:R-:W-:Y:S05]  /*a280*/  BRA `(.L_x_13763) ;  /* 0x0000000800ac7947 */ /* 0x000fea0003800000 */
.L_x_13760:
        /* <DEDUP_REMOVED lines=19> */
[----:B------:R-:W-:-:S05]  /*a3c0*/  MOV R5, UR9 ;  /* 0x0000000900057c02 */ /* 0x000fca0008000f00 */
        /* <DEDUP_REMOVED lines=11> */
.L_x_13766:
        /* <DEDUP_REMOVED lines=38> */
[----:B------:R-:W-:Y:S01]  /*a6e0*/  ULDC.64 UR8, c[0x0][UR17+0x210] ;  /* 0x0000840011087abb */ /* 0x000fe20008000a00 */
[----:B------:R-:W-:Y:S01]  /*a6f0*/  MOV R2, UR20 ;  /* 0x0000001400027c02 */ /* 0x000fe20008000f00 */
        /* <DEDUP_REMOVED lines=17> */
.L_x_13768:
[----:B------:R-:W-:Y:S05]  /*a810*/  BSYNC B1 ;  /* 0x0000000000017941 */ /* 0x000fea0003800000 */
.L_x_13767:
[----:B------:R-:W-:-:S06]  /*a820*/  UISETP.GT.AND UP0, UPT, UR48, 0x1, UPT ;  /* 0x000000013000788c */ /* 0x000fcc000bf04270 */
[----:B------:R-:W-:-:S13]  /*a830*/  PLOP3.LUT P0, PT, PT, PT, UP0, 0x80, 0x0 ;  /* 0x000000000000781c */ /* 0x000fda0003f0f008 */
[----:B------:R-:W-:Y:S05]  /*a840*/  @P0 BRA `(.L_x_13763) ;  /* 0x00000004003c0947 */ /* 0x000fea0003800000 */
[----:B------:R-:W1:Y:S01]  /*a850*/  LDC R11, c[0x0][0xbe8] ;  /* 0x0002fa00ff0b7b82 */ /* 0x000e620000000800 */
[----:B------:R-:W-:Y:S01]  /*a860*/  SHF.R.S32.HI R6, RZ, 0x1f, R8 ;  /* 0x0000001fff067819 */ /* 0x000fe20000011408 */
[----:B------:R-:W-:Y:S01]  /*a870*/  ULDC.64 UR10, c[0x0][0xaa0] ;  /* 0x0002a800000a7ab9 */ /* 0x000fe20000000a00 */
[----:B0-----:R-:W-:Y:S01]  /*a880*/  IMAD.U32 R5, RZ, RZ, UR45 ;  /* 0x0000002dff057e24 */ /* 0x001fe2000f8e00ff */
[----:B------:R-:W-:Y:S01]  /*a890*/  UIMAD UR7, UR16, UR10, URZ ;  /* 0x0000000a100772a4 */ /* 0x000fe2000f8e023f */
[----:B------:R-:W-:Y:S01]  /*a8a0*/  LEA.HI R6, R6, R8, RZ, 0x3 ;  /* 0x0000000806067211 */ /* 0x000fe200078f18ff */
[----:B------:R-:W-:Y:S01]  /*a8b0*/  UIMAD.WIDE.U32 UR8, UR4, UR10, URZ ;  /* 0x0000000a040872a5 */ /* 0x000fe2000f8e003f */
[----:B------:R-:W-:Y:S01]  /*a8c0*/  IMAD.U32 R30, RZ, RZ, UR45 ;  /* 0x0000002dff1e7e24 */ /* 0x000fe2000f8e00ff */
[----:B------:R-:W-:Y:S01]  /*a8d0*/  UIMAD UR7, UR4, UR11, UR7 ;  /* 0x0000000b040772a4 */ /* 0x000fe2000f8e0207 */
[----:B------:R-:W-:Y:S02]  /*a8e0*/  SHF.R.S32.HI R6, RZ, 0x3, R6 ;  /* 0x00000003ff067819 */ /* 0x000fe40000011406 */
[----:B------:R-:W-:Y:S01]  /*a8f0*/  ULDC.64 UR10, c[0x0][0xae8] ;  /* 0x0002ba00000a7ab9 */ /* 0x000fe20000000a00 */
[----:B------:R-:W-:Y:S01]  /*a900*/  UIADD3 UR9, UR9, UR7, URZ ;  /* 0x0000000709097290 */ /* 0x000fe2000fffe03f */
[----:B------:R-:W-:Y:S01]  /*a910*/  SHF.R.S32.HI R13, RZ, 0x1f, R17 ;  /* 0x0000001fff0d7819 */ /* 0x000fe20000011411 */
[----:B------:R-:W-:-:S02]  /*a920*/  IMAD R2, R16, 0x30, R6 ;  /* 0x0000003010027824 */ /* 0x000fc400078e0206 */
[----:B------:R-:W-:Y:S01]  /*a930*/  UIMAD.WIDE.U32 UR8, UR47, UR10, UR8 ;  /* 0x0000000a2f0872a5 */ /* 0x000fe2000f8e0008 */
[----:B------:R-:W-:Y:S02]  /*a940*/  IMAD R30, R30, 0xc0, R6 ;  /* 0x000000c01e1e7824 */ /* 0x000fe400078e0206 */
[----:B------:R-:W-:Y:S01]  /*a950*/  IMAD R4, R5, 0xc0, R2 ;  /* 0x000000c005047824 */ /* 0x000fe200078e0202 */
[----:B------:R-:W-:-:S03]  /*a960*/  UIMAD UR9, UR47, UR11, UR9 ;  /* 0x0000000b2f0972a4 */ /* 0x000fc6000f8e0209 */
[----:B------:R-:W-:Y:S01]  /*a970*/  ULDC.64 UR10, c[0x0][0xaf0] ;  /* 0x0002bc00000a7ab9 */ /* 0x000fe20000000a00 */
[----:B-1----:R-:W-:Y:S01]  /*a980*/  ISETP.NE.AND P0, PT, R11, 0x1, PT ;  /* 0x000000010b00780c */ /* 0x002fe20003f05270 */
[----:B------:R-:W-:Y:S01]  /*a990*/  UIMAD UR44, UR44, UR10, URZ ;  /* 0x0000000a2c2c72a4 */ /* 0x000fe2000f8e023f */
[----:B------:R-:W-:Y:S01]  /*a9a0*/  IMAD.MOV.U32 R5, RZ, RZ, R4 ;  /* 0x000000ffff057224 */ /* 0x000fe200078e0004 */
        /* <DEDUP_REMOVED lines=9> */
[----:B------:R-:W-:Y:S01]  /*aa40*/  ULDC UR4, c[0x0][0xac8] ;  /* 0x0002b20000047ab9 */ /* 0x000fe20000000800 */
[----:B-1----:R-:W-:-:S04]  /*aa50*/  @P0 SHF.R.U32.HI R5, RZ, R7, R2 ;  /* 0x00000007ff050219 */ /* 0x002fc80000011602 */
[----:B------:R-:W-:Y:S02]  /*aa60*/  IADD3 R7, -R5, RZ, RZ ;  /* 0x000000ff05077210 */ /* 0x000fe40007ffe1ff */
[----:B------:R-:W-:-:S03]  /*aa70*/  SHF.R.S32.HI R2, RZ, 0x1f, R5 ;  /* 0x0000001fff027819 */ /* 0x000fc60000011405 */
        /* <DEDUP_REMOVED lines=14> */
[----:B-----5:R-:W-:Y:S01]  /*ab60*/  IMAD R11, R0, R11, RZ ;  /* 0x0000000b000b7224 */ /* 0x020fe200078e02ff */
[----:B------:R-:W-:Y:S02]  /*ab70*/  IADD3 R0, R30, 0x30, RZ ;  /* 0x000000301e007810 */ /* 0x000fe40007ffe0ff */
[----:B------:R-:W-:Y:S01]  /*ab80*/  LEA.HI.X R8, R2, UR9, R3, 0x1, P0 ;  /* 0x0000000902087c11 */ /* 0x000fe200080f0c03 */
[----:B------:R-:W0:Y:S01]  /*ab90*/  SHFL.IDX PT, R6, R4, RZ, 0x181f ;  /* 0x00181fff04067589 */ /* 0x000e2200000e0000 */
[----:B------:R-:W-:Y:S01]  /*aba0*/  ISETP.GE.AND P0, PT, R17, UR4, PT ;  /* 0x0000000411007c0c */ /* 0x000fe2000bf06270 */
[C---:B------:R-:W-:Y:S02]  /*abb0*/  VIADD R2, R30.reuse, 0x60 ;  /* 0x000000601e027836 */ /* 0x040fe40000000000 */
[----:B------:R-:W1:Y:S01]  /*abc0*/  SHFL.IDX PT, R14, R4, 0x1, 0x181f ;  /* 0x00381f00040e7f89 */ /* 0x000e6200000e0000 */
[CC--:B------:R-:W-:Y:S01]  /*abd0*/  ISETP.GE.OR P3, PT, R30.reuse, R11.reuse, P0 ;  /* 0x0000000b1e00720c */ /* 0x0c0fe20000766670 */
[----:B------:R-:W-:Y:S01]  /*abe0*/  VIADD R3, R30, 0x90 ;  /* 0x000000901e037836 */ /* 0x000fe20000000000 */
[-C--:B------:R-:W-:Y:S01]  /*abf0*/  ISETP.GE.OR P2, PT, R0, R11.reuse, P0 ;  /* 0x0000000b0000720c */ /* 0x080fe20000746670 */
[----:B------:R-:W2:Y:S01]  /*ac00*/  SHFL.IDX PT, R24, R4, 0x2, 0x181f ;  /* 0x00581f0004187f89 */ /* 0x000ea200000e0000 */
[----:B------:R-:W-:-:S02]  /*ac10*/  ISETP.GE.OR P1, PT, R2, R11, P0 ;  /* 0x0000000b0200720c */ /* 0x000fc40000726670 */
[----:B------:R-:W-:Y:S01]  /*ac20*/  ISETP.GE.OR P0, PT, R3, R11, P0 ;  /* 0x0000000b0300720c */ /* 0x000fe20000706670 */
[----:B------:R-:W3:Y:S04]  /*ac30*/  SHFL.IDX PT, R10, R8, RZ, 0x181f ;  /* 0x00181fff080a7589 */ /* 0x000ee800000e0000 */
[----:B------:R1:W4:Y:S04]  /*ac40*/  SHFL.IDX PT, R28, R4, 0x3, 0x181f ;  /* 0x00781f00041c7f89 */ /* 0x00032800000e0000 */
[----:B------:R-:W4:Y:S04]  /*ac50*/  SHFL.IDX PT, R12, R8, 0x1, 0x181f ;  /* 0x00381f00080c7f89 */ /* 0x000f2800000e0000 */
[----:B------:R-:W4:Y:S01]  /*ac60*/  SHFL.IDX PT, R20, R8, 0x2, 0x181f ;  /* 0x00581f0008147f89 */ /* 0x000f2200000e0000 */
[----:B0-----:R-:W-:-:S03]  /*ac70*/  @!P3 LEA R2, P6, R17, R6, 0x1 ;  /* 0x000000061102b211 */ /* 0x001fc600078c08ff */
[----:B------:R4:W0:Y:S01]  /*ac80*/  SHFL.IDX PT, R26, R8, 0x3, 0x181f ;  /* 0x00781f00081a7f89 */ /* 0x00082200000e0000 */
[C---:B-1----:R-:W-:Y:S02]  /*ac90*/  @!P2 LEA R4, P5, R17.reuse, R14, 0x1 ;  /* 0x0000000e1104a211 */ /* 0x042fe400078a08ff */
[C---:B--2---:R-:W-:Y:S02]  /*aca0*/  @!P1 LEA R6, P4, R17.reuse, R24, 0x1 ;  /* 0x0000001811069211 */ /* 0x044fe400078808ff */
[C---:B---3--:R-:W-:Y:S02]  /*acb0*/  @!P3 LEA.HI.X R3, R17.reuse, R10, R13, 0x1, P6 ;  /* 0x0000000a1103b211 */ /* 0x048fe400030f0c0d */
[----:B----4-:R-:W-:-:S03]  /*acc0*/  @!P0 LEA R8, P6, R17, R28, 0x1 ;  /* 0x0000001c11088211 */ /* 0x010fc600078c08ff */
[----:B------:R1:W-:Y:S01]  /*acd0*/  @!P3 ST.E.128 desc[UR54][R2.64], RZ ;  /* 0x000000ff0200b985 */ /* 0x0003e2000c101d36 */
[C-C-:B------:R-:W-:Y:S02]  /*ace0*/  @!P2 LEA.HI.X R5, R17.reuse, R12, R13.reuse, 0x1, P5 ;  /* 0x0000000c1105a211 */ /* 0x140fe400028f0c0d */
[----:B------:R-:W-:-:S03]  /*acf0*/  @!P1 LEA.HI.X R7, R17, R20, R13, 0x1, P4 ;  /* 0x0000001411079211 */ /* 0x000fc600020f0c0d */
[----:B------:R1:W-:Y:S01]  /*ad00*/  @!P2 ST.E.128 desc[UR54][R4.64], RZ ;  /* 0x000000ff0400a985 */ /* 0x0003e2000c101d36 */
[----:B0-----:R-:W-:-:S03]  /*ad10*/  @!P0 LEA.HI.X R9, R17, R26, R13, 0x1, P6 ;  /* 0x0000001a11098211 */ /* 0x001fc600030f0c0d */
[----:B------:R1:W-:Y:S04]  /*ad20*/  @!P1 ST.E.128 desc[UR54][R6.64], RZ ;  /* 0x000000ff06009985 */ /* 0x0003e8000c101d36 */
[----:B------:R1:W-:Y:S02]  /*ad30*/  @!P0 ST.E.128 desc[UR54][R8.64], RZ ;  /* 0x000000ff08008985 */ /* 0x0003e4000c101d36 */
.L_x_13763:
[----:B------:R-:W-:Y:S05]  /*ad40*/  BSYNC B0 ;  /* 0x0000000000007941 */ /* 0x000fea0003800000 */
.L_x_13759:
[----:B------:R-:W-:Y:S02]  /*ad50*/  ULDC UR4, c[0x0][0xc3c] ;  /* 0x00030f0000047ab9 */ /* 0x000fe40000000800 */
[----:B------:R-:W-:-:S13]  /*ad60*/  ISETP.GE.AND P0, PT, R31, UR4, PT ;  /* 0x000000041f007c0c */ /* 0x000fda000bf06270 */
[----:B------:R-:W-:Y:S05]  /*ad70*/  @!P0 BRA `(.L_x_13769) ;  /* 0xffffff6000308947 */ /* 0x000fea000383ffff */
[----:B------:R-:W-:Y:S05]  /*ad80*/  EXIT ;  /* 0x000000000000794d */ /* 0x000fea0003800000 */
.L_x_13730:
        /* <DEDUP_REMOVED lines=12> */
[----:B------:R-:W0:Y:S04]  /*ae50*/  @P0 LDS.128 R4, [R2+0x132d0] ;  /* 0x0132d00002040984 */ /* 0x000e280000000c00 */
[----:B0-----:R0:W-:Y:S01]  /*ae60*/  @P0 STL.64 [R1+0x20], R4 ;  /* 0x0000200401000387 */ /* 0x0011e20000100a00 */
        /* <DEDUP_REMOVED lines=50> */
.L_x_13773:
[----:B------:R-:W-:-:S04]  /*b190*/  UIADD3 UR4, UR4, 0x1f, URZ ;  /* 0x0000001f04047890 */ /* 0x000fc8000fffe03f */
[----:B------:R-:W-:-:S06]  /*b1a0*/  UISETP.GE.AND UP0, UPT, UR4, UR5, UPT ;  /* 0x000000050400728c */ /* 0x000fcc000bf06270 */
[----:B------:R-:W-:-:S13]  /*b1b0*/  PLOP3.LUT P6, PT, PT, PT, UP0, 0x40, 0x0 ;  /* 0x000000000000781c */ /* 0x000fda0003fce808 */
[----:B------:R-:W-:Y:S05]  /*b1c0*/  @!P6 BRA `(.L_x_13772) ;  /* 0x0000000400c8e947 */ /* 0x000fea0003800000 */
[----:B------:R-:W-:Y:S01]  /*b1d0*/  VIADD R9, R7, UR4 ;  /* 0x0000000407097c36 */ /* 0x000fe20008000000 */
[----:B------:R-:W-:-:S04]  /*b1e0*/  MOV R0, RZ ;  /* 0x000000ff00007202 */ /* 0x000fc80000000f00 */
        /* <DEDUP_REMOVED lines=26> */
[----:B0-----:R-:W-:-:S05]  /*b390*/  IMAD R8, R15, R2, RZ ;  /* 0x000000020f087224 */ /* 0x001fca00078e02ff */
[----:B------:R-:W-:-:S04]  /*b3a0*/  IADD3 R11, R8, R11, RZ ;  /* 0x0000000b080b7210 */ /* 0x000fc80007ffe0ff */
[----:B------:R-:W-:-:S13]  /*b3b0*/  ISETP.GT.AND P6, PT, R11, R6, PT ;  /* 0x000000060b00720c */ /* 0x000fda0003fc4270 */
[----:B------:R-:W-:Y:S05]  /*b3c0*/  @!P6 BRA `(.L_x_13773) ;  /* 0xfffffffc0070e947 */ /* 0x000fea000383ffff */
.L_x_13771:
        /* <DEDUP_REMOVED lines=19> */
[----:B------:R-:W-:-:S05]  /*b500*/  MOV R4, UR5 ;  /* 0x0000000500047c02 */ /* 0x000fca0008000f00 */
[----:B------:R0:W1:Y:S02]  /*b510*/  SHFL.IDX PT, R11, R5, R4, 0x1f ;  /* 0x00001f04050b7589 */ /* 0x00006400000e0000 */
.L_x_13774:
[----:B01----:R-:W-:Y:S01]  /*b520*/  IMAD R5, R11, R2, R10 ;  /* 0x000000020b057224 */ /* 0x003fe200078e020a */
[----:B------:R-:W-:Y:S01]  /*b530*/  IABS R12, R0 ;  /* 0x00000000000c7213 */ /* 0x000fe20000000000 */
[----:B------:R-:W-:Y:S01]  /*b540*/  IMAD.MOV.U32 R11, RZ, RZ, R13 ;  /* 0x000000ffff0b7224 */ /* 0x000fe200078e000d */
[----:B------:R-:W-:Y:S01]  /*b550*/  IABS R4, R9 ;  /* 0x0000000900047213 */ /* 0x000fe20000000000 */
[----:B------:R-:W-:Y:S01]  /*b560*/  IMAD.MOV.U32 R2, RZ, RZ, RZ ;  /* 0x000000ffff027224 */ /* 0x000fe200078e00ff */
[----:B------:R0:W-:Y:S01]  /*b570*/  STL [R1+0x20], R5 ;  /* 0x0000200501007387 */ /* 0x0001e20000100800 */
[----:B------:R-:W-:Y:S01]  /*b580*/  IMAD R11, R11, R8, RZ ;  /* 0x000000080b0b7224 */ /* 0x000fe200078e02ff */
[----:B------:R-:W1:Y:S01]  /*b590*/  I2F.RP R10, R4 ;  /* 0x00000004000a7306 */ /* 0x000e620000209400 */
[----:B------:R-:W-:Y:S01]  /*b5a0*/  IMAD.MOV R12, RZ, RZ, -R12 ;  /* 0x000000ffff0c7224 */ /* 0x000fe200078e0a0c */
[----:B------:R-:W-:Y:S01]  /*b5b0*/  UIADD3 UR39, UR39, UR4, URZ ;  /* 0x0000000427277290 */ /* 0x000fe2000fffe03f */
[----:B------:R-:W-:-:S04]  /*b5c0*/  IMAD.HI.U32 R2, R3, R11, R2 ;  /* 0x0000000b03027227 */ /* 0x000fc800078e0002 */
[----:B0-----:R-:W-:-:S05]  /*b5d0*/  IMAD.IADD R5, R6, 0x1, -R5 ;  /* 0x0000000106057824 */ /* 0x001fca00078e0a05 */
[----:B------:R-:W-:Y:S01]  /*b5e0*/  IABS R6, R5 ;  /* 0x0000000500067213 */ /* 0x000fe20000000000 */
[----:B-1----:R-:W0:Y:S04]  /*b5f0*/  MUFU.RCP R10, R10 ;  /* 0x0000000a000a7308 */ /* 0x002e280000001000 */
[----:B------:R-:W-:Y:S02]  /*b600*/  IMAD.MOV.U32 R3, RZ, RZ, R6 ;  /* 0x000000ffff037224 */ /* 0x000fe400078e0006 */
[----:B------:R-:W-:Y:S02]  /*b610*/  IMAD.MOV.U32 R6, RZ, RZ, R12 ;  /* 0x000000ffff067224 */ /* 0x000fe400078e000c */
[----:B------:R-:W-:-:S04]  /*b620*/  IMAD.HI.U32 R2, R2, R3, RZ ;  /* 0x0000000302027227 */ /* 0x000fc800078e00ff */
[----:B------:R-:W-:Y:S01]  /*b630*/  IMAD R3, R2, R6, R3 ;  /* 0x0000000602037224 */ /* 0x000fe200078e0203 */
[----:B------:R-:W-:-:S04]  /*b640*/  LOP3.LUT R6, R5, R0, RZ, 0x3c, !PT ;  /* 0x0000000005067212 */ /* 0x000fc800078e3cff */
[----:B------:R-:W-:Y:S01]  /*b650*/  ISETP.GT.U32.AND P1, PT, R8, R3, PT ;  /* 0x000000030800720c */ /* 0x000fe20003f24070 */
[----:B0-----:R-:W-:Y:S01]  /*b660*/  VIADD R11, R10, 0xffffffe ;  /* 0x0ffffffe0a0b7836 */ /* 0x001fe20000000000 */
[----:B------:R-:W-:-:S11]  /*b670*/  ISETP.GE.AND P2, PT, R6, RZ, PT ;  /* 0x000000ff0600720c */ /* 0x000fd60003f46270 */
[-C--:B------:R-:W-:Y:S01]  /*b680*/  @!P1 IADD3 R3, R3, -R8.reuse, RZ ;  /* 0x8000000803039210 */ /* 0x080fe20007ffe0ff */
        /* <DEDUP_REMOVED lines=10> */
[----:B------:R-:W-:Y:S01]  /*b730*/  IMAD R11, R13, R4, RZ ;  /* 0x000000040d0b7224 */ /* 0x000fe200078e02ff */
[----:B------:R-:W-:Y:S01]  /*b740*/  IADD3 R10, RZ, -R2, RZ ;  /* 0x80000002ff0a7210 */ /* 0x000fe20007ffe0ff */
[----:B------:R-:W-:Y:S01]  /*b750*/  IMAD.MOV.U32 R2, RZ, RZ, RZ ;  /* 0x000000ffff027224 */ /* 0x000fe200078e00ff */
[----:B------:R-:W-:-:S03]  /*b760*/  IABS R6, R8 ;  /* 0x0000000800067213 */ /* 0x000fc60000000000 */
[----:B------:R-:W-:-:S04]  /*b770*/  IMAD.HI.U32 R2, R3, R11, R2 ;  /* 0x0000000b03027227 */ /* 0x000fc800078e0002 */
[----:B------:R-:W-:Y:S02]  /*b780*/  IMAD.MOV.U32 R3, RZ, RZ, R6 ;  /* 0x000000ffff037224 */ /* 0x000fe400078e0006 */
[----:B------:R-:W-:Y:S02]  /*b790*/  IMAD.MOV.U32 R6, RZ, RZ, R10 ;  /* 0x000000ffff067224 */ /* 0x000fe400078e000a */
[----:B------:R-:W-:-:S04]  /*b7a0*/  IMAD.HI.U32 R2, R2, R3, RZ ;  /* 0x0000000302027227 */ /* 0x000fc800078e00ff */
[----:B------:R-:W-:Y:S02]  /*b7b0*/  IMAD R3, R2, R6, R3 ;  /* 0x0000000602037224 */ /* 0x000fe400078e0203 */
[----:B------:R-:W-:-:S03]  /*b7c0*/  IMAD R6, R0, R8, RZ ;  /* 0x0000000800067224 */ /* 0x000fc600078e02ff */
        /* <DEDUP_REMOVED lines=18> */
.L_x_13772:
[----:B------:R1:W-:Y:S01]  /*b8f0*/  STL [R1+0x20], R6 ;  /* 0x0000200601007387 */ /* 0x0003e20000100800 */
[----:B------:R-:W-:-:S03]  /*b900*/  ULDC UR39, c[0x0][0xc3c] ;  /* 0x00030f0000277ab9 */ /* 0x000fc60000000800 */
[----:B------:R1:W-:Y:S04]  /*b910*/  STL [R1+0x24], RZ ;  /* 0x000024ff01007387 */ /* 0x0003e80000100800 */
[----:B------:R1:W-:Y:S02]  /*b920*/  STL [R1+0x28], RZ ;  /* 0x000028ff01007387 */ /* 0x0003e40000100800 */
.L_x_13775:
[----:B------:R-:W2:Y:S04]  /*b930*/  LDL R8, [R1+0x20] ;  /* 0x0000200001087983 */ /* 0x000ea80000100800 */
        /* <DEDUP_REMOVED lines=10> */
.L_x_13770:
[----:B--2---:R-:W-:Y:S01]  /*b9e0*/  MOV R0, 0x1 ;  /* 0x0000000100007802 */ /* 0x004fe20000000f00 */
[----:B------:R-:W-:Y:S01]  /*b9f0*/  ULDC UR4, c[0x0][0xc3c] ;  /* 0x00030f0000047ab9 */ /* 0x000fe20000000800 */
[----:B------:R2:W-:Y:S01]  /*ba00*/  STL [R1], RZ ;  /* 0x000000ff01007387 */ /* 0x0005e20000100800 */
[----:B------:R-:W-:-:S03]  /*ba10*/  UISETP.GE.AND UP0, UPT, UR39, UR4, UPT ;  /* 0x000000042700728c */ /* 0x000fc6000bf06270 */
[----:B------:R2:W-:Y:S03]  /*ba20*/  STL [R1+0xc], R0 ;  /* 0x00000c0001007387 */ /* 0x0005e60000100800 */
[----:B------:R-:W-:Y:S01]  /*ba30*/  PLOP3.LUT P0, PT, PT, PT, UP0, 0x80, 0x0 ;  /* 0x000000000000781c */ /* 0x000fe20003f0f008 */
[----:B------:R2:W-:-:S12]  /*ba40*/  STL [R1+0x40], RZ ;  /* 0x000040ff01007387 */ /* 0x0005d80000100800 */
[----:B--2---:R-:W-:Y:S05]  /*ba50*/  @P0 BRA `(.L_x_13776) ;  /* 0x0000005800d00947 */ /* 0x004fea0003800000 */
[----:B------:R-:W2:Y:S01]  /*ba60*/  S2R R9, SR_TID.X ;  /* 0x0000000000097919 */ /* 0x000ea20000002100 */
[----:B------:R-:W3:Y:S01]  /*ba70*/  S2UR UR4, SR_CgaCtaId ;  /* 0x00000000000479c3 */ /* 0x000ee20000008800 */
[----:B------:R-:W-:Y:S01]  /*ba80*/  MOV R16, 0x400 ;  /* 0x0000040000107802 */ /* 0x000fe20000000f00 */
[----:B------:R-:W-:Y:S01]  /*ba90*/  ULOP3.LUT UR44, UR42, 0x2, URZ, 0xfc, !UPT ;  /* 0x000000022a2c7892 */ /* 0x000fe2000f8efc3f */
[----:B------:R4:W-:Y:S01]  /*baa0*/  STL [R1+0x40], RZ ;  /* 0x000040ff01007387 */ /* 0x0009e20000100800 */
[----:B------:R-:W-:Y:S01]  /*bab0*/  ULOP3.LUT UR46, UR42, 0x1, URZ, 0xfc, !UPT ;  /* 0x000000012a2e7892 */ /* 0x000fe2000f8efc3f */
[----:B------:R-:W-:Y:S01]  /*bac0*/  ULDC UR47, c[0x0][0xc] ;  /* 0x00000300002f7ab9 */ /* 0x000fe20000000800 */
[C---:B--2---:R-:W-:Y:S01]  /*bad0*/  IMAD.SHL.U32 R23, R9.reuse, 0x40, RZ ;  /* 0x0000004009177824 */ /* 0x044fe200078e00ff */
[--C-:B------:R-:W-:Y:S01]  /*bae0*/  SHF.R.U32.HI R0, RZ, 0x1, R9.reuse ;  /* 0x00000001ff007819 */ /* 0x100fe20000011609 */
[C---:B------:R-:W-:Y:S02]  /*baf0*/  IMAD.SHL.U32 R2, R9.reuse, 0x20, RZ ;  /* 0x0000002009027824 */ /* 0x040fe400078e00ff */
[----:B0-----:R-:W-:Y:S01]  /*bb00*/  IMAD.SHL.U32 R4, R9, 0x8, RZ ;  /* 0x0000000809047824 */ /* 0x001fe200078e00ff */
[----:B------:R-:W-:Y:S01]  /*bb10*/  LOP3.LUT R3, R23, 0x180, RZ, 0xc0, !PT ;  /* 0x0000018017037812 */ /* 0x000fe200078ec0ff */
[C---:B------:R-:W-:Y:S01]  /*bb20*/  IMAD.SHL.U32 R8, R9.reuse, 0x4, RZ ;  /* 0x0000000409087824 */ /* 0x040fe200078e00ff */
[----:B------:R-:W-:Y:S01]  /*bb30*/  LOP3.LUT R5, R2, 0x80, RZ, 0xc0, !PT ;  /* 0x0000008002057812 */ /* 0x000fe200078ec0ff */
[----:B-1----:R-:W-:Y:S01]  /*bb40*/  IMAD.SHL.U32 R6, R9, 0x2, RZ ;  /* 0x0000000209067824 */ /* 0x002fe200078e00ff */
[----:B------:R-:W-:Y:S01]  /*bb50*/  LOP3.LUT R3, R3, 0x30, R0, 0xf8, !PT ;  /* 0x0000003003037812 */ /* 0x000fe200078ef800 */
[----:B------:R-:W-:Y:S01]  /*bb60*/  IMAD.SHL.U32 R0, R9, 0x10, RZ ;  /* 0x0000001009007824 */ /* 0x000fe200078e00ff */
[----:B------:R-:W-:-:S02]  /*bb70*/  LOP3.LUT R5, R5, 0x10, R9, 0xf8, !PT ;  /* 0x0000001005057812 */ /* 0x000fc400078ef809 */
[----:B------:R-:W-:Y:S02]  /*bb80*/  LOP3.LUT R4, R3, 0x30, R4, 0x78, !PT ;  /* 0x0000003003047812 */ /* 0x000fe400078e7804 */
[----:B------:R-:W-:Y:S02]  /*bb90*/  LOP3.LUT R7, R0, 0x600, RZ, 0xc0, !PT ;  /* 0x0000060000077812 */ /* 0x000fe400078ec0ff */
[----:B------:R-:W-:Y:S02]  /*bba0*/  LOP3.LUT R5, R5, 0x10, R8, 0x78, !PT ;  /* 0x0000001005057812 */ /* 0x000fe400078e7808 */
[--C-:B------:R-:W-:Y:S02]  /*bbb0*/  LOP3.LUT R7, R7, 0x60, R2.reuse, 0xf8, !PT ;  /* 0x0000006007077812 */ /* 0x100fe400078ef802 */
[----:B------:R-:W-:Y:S02]  /*bbc0*/  LOP3.LUT R9, R9, 0x7f, RZ, 0xc0, !PT ;  /* 0x0000007f09097812 */ /* 0x000fe400078ec0ff */
[----:B------:R-:W-:-:S02]  /*bbd0*/  LOP3.LUT R22, R7, 0x100, R2, 0xf8, !PT ;  /* 0x0000010007167812 */ /* 0x000fc400078ef802 */
[----:B------:R-:W-:Y:S02]  /*bbe0*/  LOP3.LUT R3, R0, 0x1b0, RZ, 0xc0, !PT ;  /* 0x000001b000037812 */ /* 0x000fe400078ec0ff */
[----:B------:R-:W-:Y:S02]  /*bbf0*/  LOP3.LUT R23, R4, 0x640, R23, 0xf8, !PT ;  /* 0x0000064004177812 */ /* 0x000fe400078ef817 */
[----:B------:R-:W-:Y:S02]  /*bc00*/  LOP3.LUT R22, R22, R5, RZ, 0xfc, !PT ;  /* 0x0000000516167212 */ /* 0x000fe400078efcff */
[----:B------:R-:W-:Y:S02]  /*bc10*/  SHF.R.U32.HI R4, RZ, 0x2, R9 ;  /* 0x00000002ff047819 */ /* 0x000fe40000011609 */
[----:B------:R-:W-:Y:S01]  /*bc20*/  LOP3.LUT R3, R3, 0x30, R6, 0x78, !PT ;  /* 0x0000003003037812 */ /* 0x000fe200078e7806 */
[----:B------:R-:W-:Y:S01]  /*bc30*/  IMAD.MOV.U32 R6, RZ, RZ, 0x1 ;  /* 0x00000001ff067424 */ /* 0x000fe200078e00ff */
[----:B---3--:R-:W-:-:S02]  /*bc40*/  MOV R5, UR4 ;  /* 0x0000000400057c02 */ /* 0x008fc40008000f00 */
[----:B------:R-:W-:Y:S02]  /*bc50*/  LOP3.LUT R4, R4, 0x60, R2, 0xf8, !PT ;  /* 0x0000006004047812 */ /* 0x000fe400078ef802 */
[----:B------:R-:W-:Y:S01]  /*bc60*/  LEA R16, R5, R16, 0x18 ;  /* 0x0000001005107211 */ /* 0x000fe200078ec0ff */
[----:B------:R4:W-:Y:S01]  /*bc70*/  STL [R1+0xc], R6 ;  /* 0x00000c0601007387 */ /* 0x0009e20000100800 */
[----:B------:R-:W-:Y:S02]  /*bc80*/  LOP3.LUT R2, R3, 0x640, R0, 0xf8, !PT ;  /* 0x0000064003027812 */ /* 0x000fe400078ef800 */
[----:B------:R-:W-:Y:S01]  /*bc90*/  LOP3.LUT R3, R4, 0x80, RZ, 0xfc, !PT ;  /* 0x0000008004037812 */ /* 0x000fe200078efcff */
[----:B------:R4:W-:Y:S02]  /*bca0*/  STL [R1+0x30], R5 ;  /* 0x0000300501007387 */ /* 0x0009e40000100800 */
[----:B------:R-:W-:Y:S02]  /*bcb0*/  IMAD.IADD R0, R16, 0x1, R2 ;  /* 0x0000000110007824 */ /* 0x000fe400078e0202 */
[----:B------:R4:W-:Y:S04]  /*bcc0*/  STL [R1], RZ ;  /* 0x000000ff01007387 */ /* 0x0009e80000100800 */
[----:B------:R4:W-:Y:S04]  /*bcd0*/  STL [R1+0x34], R2 ;  /* 0x0000340201007387 */ /* 0x0009e80000100800 */
[----:B------:R4:W-:Y:S02]  /*bce0*/  STL [R1+0x3c], R0 ;  /* 0x00003c0001007387 */ /* 0x0009e40000100800 */
.L_x_13850:
[----:B------:R-:W-:Y:S01]  /*bcf0*/  ULDC.64 UR4, c[0x0][0xc88] ;  /* 0x0003220000047ab9 */ /* 0x000fe20000000a00 */
[----:B------:R-:W-:Y:S01]  /*bd00*/  ULDC.64 UR8, c[0x0][0xa18] ;  /* 0x0002860000087ab9 */ /* 0x000fe20000000a00 */
[----:B------:R-:W-:Y:S01]  /*bd10*/  UIMAD.WIDE UR4, UR39, 0x4, UR4 ;  /* 0x00000004270478a5 */ /* 0x000fe2000f8e0204 */
[----:B------:R-:W-:Y:S01]  /*bd20*/  ULDC.64 UR10, c[0x0][0xa28] ;  /* 0x00028a00000a7ab9 */ /* 0x000fe20000000a00 */
[----:B------:R-:W-:Y:S01]  /*bd30*/  ULDC.64 UR6, c[0x0][0xa00] ;  /* 0x0002800000067ab9 */ /* 0x000fe20000000a00 */
[----:B--2--5:R-:W-:Y:S01]  /*bd40*/  IMAD.MOV.U32 R24, RZ, RZ, RZ ;  /* 0x000000ffff187224 */ /* 0x024fe200078e00ff */
[----:B0-----:R-:W0:Y:S02]  /*bd50*/  LDC R8, c[0x0][0x424] ;  /* 0x00010900ff087b82 */ /* 0x001e240000000800 */
[----:B---34-:R-:W-:Y:S02]  /*bd60*/  IMAD.U32 R2, RZ, RZ, UR4 ;  /* 0x00000004ff027e24 */ /* 0x018fe4000f8e00ff */
[----:B------:R-:W-:-:S05]  /*bd70*/  IMAD.U32 R3, RZ, RZ, UR5 ;  /* 0x00000005ff037e24 */ /* 0x000fca000f8e00ff */
[----:B------:R-:W2:Y:S01]  /*bd80*/  LDG.E R2, desc[UR54][R2.64] ;  /* 0x0000003602027981 */ /* 0x000ea2000c1e1900 */
[----:B------:R-:W-:Y:S01]  /*bd90*/  UISETP.NE.U32.AND UP1, UPT, UR8, URZ, UPT ;  /* 0x0000003f0800728c */ /* 0x000fe2000bf25070 */
[----:B------:R-:W1:Y:S01]  /*bda0*/  LDC R7, c[0x0][0x2f0] ;  /* 0x0000bc00ff077b82 */ /* 0x000e620000000800 */
[----:B------:R-:W-:Y:S02]  /*bdb0*/  UISETP.NE.U32.AND UP0, UPT, UR10, URZ, UPT ;  /* 0x0000003f0a00728c */ /* 0x000fe4000bf05070 */
[----:B------:R-:W-:Y:S02]  /*bdc0*/  UISETP.NE.AND.EX UP1, UPT, UR9, URZ, UPT, UP1 ;  /* 0x0000003f0900728c */ /* 0x000fe4000bf25310 */
[----:B------:R-:W-:Y:S02]  /*bdd0*/  UISETP.NE.U32.AND UP2, UPT, UR6, URZ, UPT ;  /* 0x0000003f0600728c */ /* 0x000fe4000bf45070 */
[----:B------:R-:W-:Y:S02]  /*bde0*/  UISETP.NE.AND.EX UP0, UPT, UR11, URZ, UPT, UP0 ;  /* 0x0000003f0b00728c */ /* 0x000fe4000bf05300 */
[----:B------:R-:W-:Y:S01]  /*bdf0*/  UISETP.NE.AND.EX UP4, UPT, UR7, URZ, UPT, UP2 ;  /* 0x0000003f0700728c */ /* 0x000fe2000bf85320 */
[----:B------:R-:W-:-:S03]  /*be00*/  PLOP3.LUT P1, PT, PT, PT, UP1, 0x80, 0x0 ;  /* 0x000000000000781c */ /* 0x000fc60003f2f018 */
[----:B------:R-:W-:Y:S01]  /*be10*/  PLOP3.LUT P0, PT, PT, PT, UP0, 0x80, 0x0 ;  /* 0x000000000000781c */ /* 0x000fe20003f0f008 */
[----:B------:R-:W-:Y:S01]  /*be20*/  UMOV UR38, URZ ;  /* 0x0000003f00267c82 */ /* 0x000fe20008000000 */
[----:B------:R-:W-:Y:S01]  /*be30*/  PLOP3.LUT P2, PT, PT, PT, UP4, 0x80, 0x0 ;  /* 0x000000000000781c */ /* 0x000fe20003f4f048 */
[----:B------:R-:W-:Y:S01]  /*be40*/  UP2UR UR36, UPR, URZ, 0x10 ;  /* 0x000000103f247883 */ /* 0x000fe20008000000 */
[----:B--2---:R-:W-:-:S13]  /*be50*/  R2UR UR43, R2 ;  /* 0x00000000022b72ca */ /* 0x004fda00000e0000 */
[----:B------:R-:W-:Y:S02]  /*be60*/  USHF.R.S32.HI UR41, URZ, 0x1f, UR43 ;  /* 0x0000001f3f297899 */ /* 0x000fe4000801142b */
[----:B------:R-:W-:Y:S02]  /*be70*/  USHF.L.U32 UR45, UR43, 0x2, URZ ;  /* 0x000000022b2d7899 */ /* 0x000fe4000800063f */
[----:B------:R-:W-:Y:S02]  /*be80*/  USHF.L.U64.HI UR37, UR43, 0x2, UR41 ;  /* 0x000000022b257899 */ /* 0x000fe40008010229 */
[----:B------:R-:W-:Y:S02]  /*be90*/  UIADD3 UR5, UP2, UR45, UR6, URZ ;  /* 0x000000062d057290 */ /* 0x000fe4000ff5e03f */
[----:B------:R-:W-:Y:S02]  /*bea0*/  @UP1 UIADD3 UR6, UP3, UR45, UR8, URZ ;  /* 0x000000082d061290 */ /* 0x000fe4000ff7e03f */
[----:B------:R-:W-:-:S02]  /*beb0*/  UIADD3.X UR8, UR37, UR7, URZ, UP2, !UPT ;  /* 0x0000000725087290 */ /* 0x000fc400097fe43f */
[----:B------:R-:W-:Y:S01]  /*bec0*/  @UP1 UIADD3.X UR7, UR37, UR9, URZ, UP3, !UPT ;  /* 0x0000000925071290 */ /* 0x000fe20009ffe43f */
[----:B------:R-:W-:Y:S01]  /*bed0*/  IMAD.U32 R2, RZ, RZ, UR5 ;  /* 0x00000005ff027e24 */ /* 0x000fe2000f8e00ff */
[----:B------:R-:W-:Y:S01]  /*bee0*/  @UP0 ULEA UR4, UP1, UR43, UR10, 0x2 ;  /* 0x0000000a2b040291 */ /* 0x000fe2000f82103f */
[----:B------:R-:W-:Y:S01]  /*bef0*/  MOV R4, UR6 ;  /* 0x0000000600047c02 */ /* 0x000fe20008000f00 */
[----:B------:R-:W-:Y:S02]  /*bf00*/  IMAD.U32 R3, RZ, RZ, UR8 ;  /* 0x00000008ff037e24 */ /* 0x000fe4000f8e00ff */
[----:B------:R-:W-:Y:S01]  /*bf10*/  @UP0 ULEA.HI.X UR5, UR43, UR11, UR41, 0x2, UP1 ;  /* 0x0000000b2b050291 */ /* 0x000fe200088f1429 */
[----:B------:R-:W-:Y:S02]  /*bf20*/  IMAD.U32 R5, RZ, RZ, UR7 ;  /* 0x00000007ff057e24 */ /* 0x000fe4000f8e00ff */
[----:B------:R-:W2:Y:S04]  /*bf30*/  @P2 LDG.E R0, desc[UR54][R2.64] ;  /* 0x0000003602002981 */ /* 0x000ea8000c1e1900 */
[----:B------:R3:W4:Y:S02]  /*bf40*/  @P1 LDG.E R6, desc[UR54][R4.64] ;  /* 0x0000003604061981 */ /* 0x000724000c1e1900 */
[----:B---3--:R-:W-:-:S02]  /*bf50*/  IMAD.U32 R4, RZ, RZ, UR4 ;  /* 0x00000004ff047e24 */ /* 0x008fc4000f8e00ff */
[----:B------:R-:W-:-:S05]  /*bf60*/  IMAD.U32 R5, RZ, RZ, UR5 ;  /* 0x00000005ff057e24 */ /* 0x000fca000f8e00ff */
[----:B------:R3:W5:Y:S01]  /*bf70*/  @P0 LDG.E R24, desc[UR54][R4.64] ;  /* 0x0000003604180981 */ /* 0x000762000c1e1900 */
[----:B------:R-:W-:Y:S01]  /*bf80*/  PLOP3.LUT P2, PT, PT, PT, UP4, 0x80, 0x0 ;  /* 0x000000000000781c */ /* 0x000fe20003f4f048 */
[----:B---3--:R-:W3:Y:S02]  /*bf90*/  LDC.64 R4, c[0x0][0x418] ;  /* 0x00010600ff047b82 */ /* 0x008ee40000000a00 */
[----:B---3--:R-:W-:-:S04]  /*bfa0*/  ISETP.NE.U32.AND P0, PT, R4, RZ, PT ;  /* 0x000000ff0400720c */ /* 0x008fc80003f05070 */
[----:B------:R-:W-:-:S06]  /*bfb0*/  ISETP.NE.AND.EX P0, PT, R5, RZ, PT, P0 ;  /* 0x000000ff0500720c */ /* 0x000fcc0003f05300 */
[----:B--2---:R-:W-:Y:S02]  /*bfc0*/  @P2 R2UR UR38, R0 ;  /* 0x00000000002622ca */ /* 0x004fe400000e0000 */
[----:B----4-:R-:W-:Y:S01]  /*bfd0*/  @P1 R2UR UR40, R6 ;  /* 0x00000000062812ca */ /* 0x010fe200000e0000 */
[----:B-----5:R2:W-:Y:S01]  /*bfe0*/  STL [R1+0x14], R24 ;  /* 0x0000141801007387 */ /* 0x0205e20000100800 */
[----:B01----:R-:W-:-:S13]  /*bff0*/  @P1 BRA `(.L_x_13777) ;  /* 0x0000000000241947 */ /* 0x003fda0003800000 */
[----:B------:R-:W-:Y:S01]  /*c000*/  UISETP.NE.AND UP0, UPT, UR36, URZ, UPT ;  /* 0x0000003f2400728c */ /* 0x000fe2000bf05270 */
[----:B------:R-:W-:-:S05]  /*c010*/  ULDC UR40, c[0x0][0x288] ;  /* 0x0000a20000287ab9 */ /* 0x000fca0000000800 */
[----:B------:R-:W-:-:S13]  /*c020*/  PLOP3.LUT P1, PT, PT, PT, UP0, 0x40, 0x0 ;  /* 0x000000000000781c */ /* 0x000fda0003f2e808 */
[----:B------:R-:W-:Y:S05]  /*c030*/  @P1 BRA `(.L_x_13777) ;  /* 0x0000000000141947 */ /* 0x000fea0003800000 */
[----:B------:R-:W3:Y:S04]  /*c040*/  LDG.E R4, desc[UR54][R2.64] ;  /* 0x0000003602047981 */ /* 0x000ee8000c1e1900 */
[----:B------:R-:W4:Y:S01]  /*c050*/  LDG.E R0, desc[UR54][R2.64+0x4] ;  /* 0x0000043602007981 */ /* 0x000f22000c1e1900 */
[----:B---3--:R-:W-:Y:S02]  /*c060*/  R2UR UR4, R4 ;  /* 0x00000000040472ca */ /* 0x008fe400000e0000 */
[----:B----4-:R-:W-:-:S13]  /*c070*/  R2UR UR40, R0 ;  /* 0x00000000002872ca */ /* 0x010fda00000e0000 */
[----:B------:R-:W-:-:S12]  /*c080*/  UIADD3 UR40, -UR4, UR40, URZ ;  /* 0x0000002804287290 */ /* 0x000fd8000fffe13f */
.L_x_13777:
[----:B------:R-:W-:Y:S01]  /*c090*/  IMAD.U32 R0, RZ, RZ, UR43 ;  /* 0x0000002bff007e24 */ /* 0x000fe2000f8e00ff */
[----:B------:R-:W-:Y:S01]  /*c0a0*/  ULDC.64 UR4, c[0x0][0xa20] ;  /* 0x0002880000047ab9 */ /* 0x000fe20000000a00 */
[----:B------:R-:W-:Y:S02]  /*c0b0*/  SEL R8, R8, 0x1, P0 ;  /* 0x0000000108087807 */ /* 0x000fe40000000000 */
[----:B------:R-:W-:Y:S01]  /*c0c0*/  ISETP.NE.U32.AND P1, PT, RZ, UR4, PT ;  /* 0x00000004ff007c0c */ /* 0x000fe2000bf25070 */
[----:B------:R0:W-:Y:S02]  /*c0d0*/  STL [R1+0x8], R0 ;  /* 0x0000080001007387 */ /* 0x0001e40000100800 */
[----:B------:R-:W-:Y:S01]  /*c0e0*/  IMAD R18, R8, R7, RZ ;  /* 0x0000000708127224 */ /* 0x000fe200078e02ff */
[----:B------:R-:W-:-:S13]  /*c0f0*/  ISETP.NE.AND.EX P1, PT, RZ, UR5, PT, P1 ;  /* 0x00000005ff007c0c */ /* 0x000fda000bf25310 */
[----:B0-----:R-:W-:Y:S05]  /*c100*/  @!P1 BRA `(.L_x_13778) ;  /* 0x0000000000189947 */ /* 0x001fea0003800000 */
[----:B------:R-:W-:-:S04]  /*c110*/  UIADD3 UR4, UP0, UR45, UR4, URZ ;  /* 0x000000042d047290 */ /* 0x000fc8000ff1e03f */
[----:B------:R-:W-:Y:S02]  /*c120*/  UIADD3.X UR5, UR37, UR5, URZ, UP0, !UPT ;  /* 0x0000000525057290 */ /* 0x000fe400087fe43f */
[----:B------:R-:W-:-:S04]  /*c130*/  IMAD.U32 R2, RZ, RZ, UR4 ;  /* 0x00000004ff027e24 */ /* 0x000fc8000f8e00ff */
[----:B------:R-:W-:-:S05]  /*c140*/  MOV R3, UR5 ;  /* 0x0000000500037c02 */ /* 0x000fca0008000f00 */
[----:B------:R0:W5:Y:S01]  /*c150*/  LDG.E R18, desc[UR54][R2.64] ;  /* 0x0000003602127981 */ /* 0x000162000c1e1900 */
[----:B------:R-:W-:Y:S05]  /*c160*/  BRA `(.L_x_13779) ;  /* 0x0000000000247947 */ /* 0x000fea0003800000 */
.L_x_13778:
[----:B------:R-:W-:Y:S02]  /*c170*/  ULDC.64 UR4, c[0x0][0xa08] ;  /* 0x0002820000047ab9 */ /* 0x000fe40000000a00 */
[----:B------:R-:W-:-:S04]  /*c180*/  ISETP.NE.U32.AND P0, PT, RZ, UR4, PT ;  /* 0x00000004ff007c0c */ /* 0x000fc8000bf05070 */
[----:B------:R-:W-:-:S13]  /*c190*/  ISETP.NE.AND.EX P0, PT, RZ, UR5, PT, P0 ;  /* 0x00000005ff007c0c */ /* 0x000fda000bf05300 */
[----:B------:R-:W-:Y:S05]  /*c1a0*/  @!P0 BRA `(.L_x_13779) ;  /* 0x0000000000148947 */ /* 0x000fea0003800000 */
[----:B------:R-:W0:Y:S02]  /*c1b0*/  LDC.64 R2, c[0x0][0xa08] ;  /* 0x00028200ff027b82 */ /* 0x000e240000000a00 */
[----:B0-----:R-:W-:-:S05]  /*c1c0*/  IMAD.WIDE R2, R0, 0x4, R2 ;  /* 0x0000000400027825 */ /* 0x001fca00078e0202 */
[----:B------:R-:W3:Y:S04]  /*c1d0*/  LDG.E R18, desc[UR54][R2.64] ;  /* 0x0000003602127981 */ /* 0x000ee8000c1e1900 */
[----:B------:R-:W3:Y:S02]  /*c1e0*/  LDG.E R5, desc[UR54][R2.64+0x4] ;  /* 0x0000043602057981 */ /* 0x000ee4000c1e1900 */
[----:B---3--:R-:W-:-:S07]  /*c1f0*/  IMAD.IADD R18, R5, 0x1, -R18 ;  /* 0x0000000105127824 */ /* 0x008fce00078e0a12 */
.L_x_13779:
[----:B------:R-:W3:Y:S01]  /*c200*/  LDL R17, [R1+0x28] ;  /* 0x0000280001117983 */ /* 0x000ee20000100800 */
[----:B-----5:R-:W-:-:S04]  /*c210*/  IMAD.IADD R18, R18, 0x1, -R24 ;  /* 0x0000000112127824 */ /* 0x020fc800078e0a18 */
[C---:B0-----:R-:W-:Y:S01]  /*c220*/  VIADD R2, R18.reuse, 0x9f ;  /* 0x0000009f12027836 */ /* 0x041fe20000000000 */
[----:B------:R-:W-:-:S03]  /*c230*/  ISETP.GE.AND P0, PT, R18, 0x1, PT ;  /* 0x000000011200780c */ /* 0x000fc60003f06270 */
[----:B------:R-:W-:Y:S01]  /*c240*/  IMAD.HI R2, R2, 0x66666667, RZ ;  /* 0x6666666702027827 */ /* 0x000fe200078e02ff */
[----:B---3--:R-:W-:-:S04]  /*c250*/  LOP3.LUT R0, R17, 0xff000000, RZ, 0xc0, !PT ;  /* 0xff00000011007812 */ /* 0x008fc800078ec0ff */
        /* <DEDUP_REMOVED lines=15> */
[----:B------:R-:W-:Y:S02]  /*c350*/  ISETP.GE.AND P2, PT, R2, RZ, PT ;  /* 0x000000ff0200720c */ /* 0x000fe40003f46270 */
[----:B0-----:R-:W0:Y:S02]  /*c360*/  MUFU.RCP R9, R9 ;  /* 0x0000000900097308 */ /* 0x001e240000001000 */
[----:B0-----:R-:W-:-:S06]  /*c370*/  VIADD R10, R9, 0xffffffe ;  /* 0x0ffffffe090a7836 */ /* 0x001fcc0000000000 */
[----:B------:R-:W0:Y:S02]  /*c380*/  F2I.FTZ.U32.TRUNC.NTZ R3, R10 ;  /* 0x0000000a00037305 */ /* 0x000e24000021f000 */
[----:B0-----:R-:W-:-:S04]  /*c390*/  IMAD.MOV R2, RZ, RZ, -R3 ;  /* 0x000000ffff027224 */ /* 0x001fc800078e0a03 */
[----:B------:R-:W-:Y:S01]  /*c3a0*/  IMAD R8, R2, R7, RZ ;  /* 0x0000000702087224 */ /* 0x000fe200078e02ff */
[----:B------:R-:W-:-:S05]  /*c3b0*/  MOV R2, RZ ;  /* 0x000000ff00027202 */ /* 0x000fca0000000f00 */
        /* <DEDUP_REMOVED lines=15> */
.L_x_13780:
        /* <DEDUP_REMOVED lines=22> */
[----:B0-----:R-:W-:-:S05]  /*c610*/  IADD3 R0, R0, UR47, R7 ;  /* 0x0000002f00007c10 */ /* 0x001fca000fffe007 */
[----:B------:R1:W-:Y:S01]  /*c620*/  STL [R1+0x20], R0 ;  /* 0x0000200001007387 */ /* 0x0003e20000100800 */
[----:B------:R-:W-:Y:S05]  /*c630*/  BRA `(.L_x_13783) ;  /* 0x0000004000a07947 */ /* 0x000fea0003800000 */
.L_x_13782:
        /* <DEDUP_REMOVED lines=9> */
[----:B------:R-:W-:Y:S01]  /*c6d0*/  MOV R8, 0x70 ;  /* 0x0000007000087802 */ /* 0x000fe20000000f00 */
[----:B------:R-:W0:Y:S01]  /*c6e0*/  LDC.64 R2, c[0x4][R2] ;  /* 0x0100000002027b82 */ /* 0x000e220000000a00 */
        /* <DEDUP_REMOVED lines=8> */
[----:B0-2---:R-:W-:Y:S05]  /*c770*/  CALL.ABS.NOINC R2 ;  /* 0x0000000002007343 */ /* 0x005fea0003c00000 */
.L_x_13785:
[----:B------:R-:W-:Y:S05]  /*c780*/  BSYNC B6 ;  /* 0x0000000000067941 */ /* 0x000fea0003800000 */
.L_x_13784:
[----:B------:R-:W3:Y:S01]  /*c790*/  LDL.LU R25, [R1+0x10] ;  /* 0x0000100001197983 */ /* 0x000ee20000300800 */
[----:B------:R-:W-:Y:S01]  /*c7a0*/  VIADD R0, R16, 0x6000 ;  /* 0x0000600010007836 */ /* 0x000fe20000000000 */
[----:B------:R-:W-:Y:S04]  /*c7b0*/  BSSY B6, `(.L_x_13786) ;  /* 0x0000016000067945 */ /* 0x000fe80003800000 */
[----:B------:R-:W-:Y:S02]  /*c7c0*/  LOP3.LUT P0, RZ, R0, 0x1bf, RZ, 0xc0, !PT ;  /* 0x000001bf00ff7812 */ /* 0x000fe4000780c0ff */
[----:B---3--:R-:W-:-:S11]  /*c7d0*/  LOP3.LUT R25, R25, 0xfffffffe, RZ, 0xc0, !PT ;  /* 0xfffffffe19197812 */ /* 0x008fd600078ec0ff */
        /* <DEDUP_REMOVED lines=19> */
.L_x_13787:
[----:B------:R-:W-:Y:S05]  /*c910*/  BSYNC B6 ;  /* 0x0000000000067941 */ /* 0x000fea0003800000 */
.L_x_13786:
        /* <DEDUP_REMOVED lines=10> */
[----:B------:R-:W1:Y:S01]  /*c9c0*/  LDC.64 R2, c[0x4][R2] ;  /* 0x0100000002027b82 */ /* 0x000e620000000a00 */
        /* <DEDUP_REMOVED lines=9> */
.L_x_13789:
[----:B------:R-:W-:Y:S05]  /*ca60*/  BSYNC B6 ;  /* 0x0000000000067941 */ /* 0x000fea0003800000 */
.L_x_13788:
        /* <DEDUP_REMOVED lines=19> */
.L_x_13791:
[----:B------:R-:W-:Y:S05]  /*cba0*/  BSYNC B6 ;  /* 0x0000000000067941 */ /* 0x000fea0003800000 */
.L_x_13790:
[----:B------:R1:W3:Y:S01]  /*cbb0*/  LDL R20, [R1+0x8] ;  /* 0x0000080001147983 */ /* 0x0002e20000100800 */
[----:B------:R-:W-:Y:S01]  /*cbc0*/  ULDC.64 UR4, c[0x0][0x9f8] ;  /* 0x00027e0000047ab9 */ /* 0x000fe20000000a00 */
[----:B------:R-:W4:Y:S01]  /*cbd0*/  LDC R21, c[0x0][0x430] ;  /* 0x00010c00ff157b82 */ /* 0x000f220000000800 */
[----:B------:R-:W-:-:S04]  /*cbe0*/  UISETP.NE.U32.AND UP0, UPT, UR4, URZ, UPT ;  /* 0x0000003f0400728c */ /* 0x000fc8000bf05070 */
[----:B------:R-:W-:-:S06]  /*cbf0*/  UISETP.NE.AND.EX UP0, UPT, UR5, URZ, UPT, UP0 ;  /* 0x0000003f0500728c */ /* 0x000fcc000bf05300 */
[----:B------:R-:W-:-:S05]  /*cc00*/  PLOP3.LUT P0, PT, PT, PT, UP0, 0x80, 0x0 ;  /* 0x000000000000781c */ /* 0x000fca0003f0f008 */
[----:B------:R-:W-:-:S04]  /*cc10*/  @UP0 UIADD3 UR4, UP1, UR45, UR4, URZ ;  /* 0x000000042d040290 */ /* 0x000fc8000ff3e03f */
[----:B------:R-:W-:Y:S02]  /*cc20*/  @UP0 UIADD3.X UR5, UR37, UR5, URZ, UP1, !UPT ;  /* 0x0000000525050290 */ /* 0x000fe40008ffe43f */
[----:B------:R-:W-:-:S04]  /*cc30*/  IMAD.U32 R2, RZ, RZ, UR4 ;  /* 0x00000004ff027e24 */ /* 0x000fc8000f8e00ff */
[----:B------:R-:W-:-:S05]  /*cc40*/  IMAD.U32 R3, RZ, RZ, UR5 ;  /* 0x00000005ff037e24 */ /* 0x000fca000f8e00ff */
[----:B---3--:R-:W3:Y:S01]  /*cc50*/  @P0 LDG.E R20, desc[UR54][R2.64] ;  /* 0x0000003602140981 */ /* 0x008ee2000c1e1900 */
[----:B----4-:R-:W-:Y:S01]  /*cc60*/  ISETP.NE.AND P2, PT, R21, 0x1, PT ;  /* 0x000000011500780c */ /* 0x010fe20003f45270 */
[----:B------:R-:W-:Y:S01]  /*cc70*/  UMOV UR4, 0xffffffff ;  /* 0xffffffff00047882 */ /* 0x000fe20000000000 */
[----:B0-----:R-:W-:-:S11]  /*cc80*/  LOP3.LUT R25, R25, 0xfffffff7, RZ, 0xc0, !PT ;  /* 0xfffffff719197812 */ /* 0x001fd600078ec0ff */
[----:B------:R-:W-:Y:S01]  /*cc90*/  @P2 LOP3.LUT R25, R25, 0x8, RZ, 0xfc, !PT ;  /* 0x0000000819192812 */ /* 0x000fe200078efcff */
[----:B---3--:R1:W-:Y:S04]  /*cca0*/  @P0 STL [R1+0x8], R20 ;  /* 0x0000081401000387 */ /* 0x0083e80000100800 */
[----:B------:R1:W-:Y:S01]  /*ccb0*/  STL [R1+0x10], R25 ;  /* 0x0000101901007387 */ /* 0x0003e20000100800 */
[----:B------:R-:W-:Y:S05]  /*ccc0*/  BRA.DIV UR4, `(.L_x_13792) ;  /* 0x0000004e04b87947 */ /* 0x000fea000b800000 */
.L_x_13870:
[----:B------:R-:W0:Y:S01]  /*ccd0*/  S2R R0, SR_TID.X ;  /* 0x0000000000007919 */ /* 0x000e220000002100 */
[----:B------:R-:W-:Y:S01]  /*cce0*/  UMOV UR4, 0xa0 ;  /* 0x000000a000047882 */ /* 0x000fe20000000000 */
[----:B------:R-:W3:Y:S01]  /*ccf0*/  @P2 LDC R5, c[0x0][0x434] ;  /* 0x00010d00ff052b82 */ /* 0x000ee20000000800 */
[----:B------:R-:W-:Y:S01]  /*cd00*/  UIMAD UR4, UR48, UR4, -0xa0 ;  /* 0xffffff60300474a4 */ /* 0x000fe2000f8e0204 */
[----:B------:R-:W4:Y:S01]  /*cd10*/  S2R R10, SR_TID.X ;  /* 0x00000000000a7919 */ /* 0x000f220000002100 */
[----:B------:R-:W-:Y:S01]  /*cd20*/  SHF.R.S32.HI R14, RZ, 0x1f, R20 ;  /* 0x0000001fff0e7819 */ /* 0x000fe20000011414 */
[----:B------:R-:W-:Y:S01]  /*cd30*/  IMAD.MOV.U32 R12, RZ, RZ, R25 ;  /* 0x000000ffff0c7224 */ /* 0x000fe200078e0019 */
[----:B------:R-:W2:Y:S03]  /*cd40*/  S2R R11, SR_TID.X ;  /* 0x00000000000b7919 */ /* 0x000ea60000002100 */
[----:B------:R-:W1:Y:S01]  /*cd50*/  @P2 LDC R4, c[0x0][0x438] ;  /* 0x00010e00ff042b82 */ /* 0x000e620000000800 */
[----:B------:R1:W-:Y:S01]  /*cd60*/  STL [R1+0x18], R14 ;  /* 0x0000180e01007387 */ /* 0x0003e20000100800 */
[C---:B0-----:R-:W-:Y:S01]  /*cd70*/  LOP3.LUT R2, R0.reuse, 0x7f, RZ, 0xc0, !PT ;  /* 0x0000007f00027812 */ /* 0x041fe200078ec0ff */
[----:B------:R-:W-:-:S03]  /*cd80*/  IMAD.SHL.U32 R0, R0, 0x20, RZ ;  /* 0x0000002000007824 */ /* 0x000fc600078e00ff */
[----:B------:R-:W-:Y:S02]  /*cd90*/  SHF.R.U32.HI R2, RZ, 0x2, R2 ;  /* 0x00000002ff027819 */ /* 0x000fe40000011602 */
[----:B----4-:R-:W-:Y:S02]  /*cda0*/  LOP3.LUT R10, R10, 0x7f, RZ, 0xc0, !PT ;  /* 0x0000007f0a0a7812 */ /* 0x010fe400078ec0ff */
[----:B------:R-:W-:Y:S01]  /*cdb0*/  LOP3.LUT R0, R2, 0x60, R0, 0xf8, !PT ;  /* 0x0000006002007812 */ /* 0x000fe200078ef800 */
[----:B--2---:R-:W-:Y:S01]  /*cdc0*/  IMAD.SHL.U32 R13, R11, 0x20, RZ ;  /* 0x000000200b0d7824 */ /* 0x004fe200078e00ff */
[----:B------:R-:W-:Y:S02]  /*cdd0*/  SHF.R.U32.HI R10, RZ, 0x2, R10 ;  /* 0x00000002ff0a7819 */ /* 0x000fe4000001160a */
[----:B------:R-:W-:Y:S02]  /*cde0*/  IADD3 R3, R0, UR4, RZ ;  /* 0x0000000400037c10 */ /* 0x000fe4000fffe0ff */
[----:B------:R-:W-:-:S02]  /*cdf0*/  LOP3.LUT R13, R10, 0x60, R13, 0xf8, !PT ;  /* 0x000000600a0d7812 */ /* 0x000fc400078ef80d */
[C---:B------:R-:W-:Y:S01]  /*ce00*/  ISETP.GE.AND P0, PT, R3.reuse, R18, PT ;  /* 0x000000120300720c */ /* 0x040fe20003f06270 */
[----:B------:R-:W-:Y:S01]  /*ce10*/  IMAD.IADD R8, R3, 0x1, R24 ;  /* 0x0000000103087824 */ /* 0x000fe200078e0218 */
[----:B------:R-:W-:-:S03]  /*ce20*/  LOP3.LUT R13, R13, 0x80, RZ, 0xfc, !PT ;  /* 0x000000800d0d7812 */ /* 0x000fc600078efcff */
[----:B---3--:R-:W-:-:S04]  /*ce30*/  @P2 IMAD.HI.U32 R5, R8, R5, RZ ;  /* 0x0000000508052227 */ /* 0x008fc800078e00ff */
[----:B------:R-:W-:Y:S01]  /*ce40*/  IMAD.MOV.U32 R0, RZ, RZ, R8 ;  /* 0x000000ffff007224 */ /* 0x000fe200078e0008 */
[----:B-1----:R-:W-:-:S03]  /*ce50*/  @P2 SHF.R.U32.HI R0, RZ, R4, R5 ;  /* 0x00000004ff002219 */ /* 0x002fc60000011605 */
        /* <DEDUP_REMOVED lines=8> */
[C---:B-1----:R-:W-:Y:S01]  /*cee0*/  @!P0 LEA R6, P1, R2.reuse, R4, 0x2 ;  /* 0x0000000402068211 */ /* 0x042fe200078210ff */
[----:B------:R-:W0:Y:S01]  /*cef0*/  @P2 LDC R3, c[0x0][0x434] ;  /* 0x00010d00ff032b82 */ /* 0x000e220000000800 */
[----:B------:R-:W-:Y:S02]  /*cf00*/  MOV R4, RZ ;  /* 0x000000ff00047202 */ /* 0x000fe40000000f00 */
[----:B------:R-:W-:Y:S01]  /*cf10*/  @!P0 LEA.HI.X R7, R2, R5, R9, 0x2, P1 ;  /* 0x0000000502078211 */ /* 0x000fe200008f1409 */
[----:B------:R-:W-:-:S04]  /*cf20*/  VIADD R5, R13, UR4 ;  /* 0x000000040d057c36 */ /* 0x000fc80008000000 */
[----:B------:R-:W1:Y:S01]  /*cf30*/  @P2 LDC R2, c[0x0][0x438] ;  /* 0x00010e00ff022b82 */ /* 0x000e620000000800 */
[----:B------:R2:W5:Y:S01]  /*cf40*/  @!P0 LDG.E R4, desc[UR54][R6.64] ;  /* 0x0000003606048981 */ /* 0x000562000c1e1900 */
[C---:B------:R-:W-:Y:S01]  /*cf50*/  ISETP.GE.AND P0, PT, R5.reuse, R18, PT ;  /* 0x000000120500720c */ /* 0x040fe20003f06270 */
[----:B------:R-:W-:Y:S02]  /*cf60*/  IMAD.IADD R5, R5, 0x1, R24 ;  /* 0x0000000105057824 */ /* 0x000fe400078e0218 */
[----:B------:R-:W-:Y:S01]  /*cf70*/  IMAD.MOV R0, RZ, RZ, -R0 ;  /* 0x000000ffff007224 */ /* 0x000fe200078e0a00 */
[----:B------:R-:W-:Y:S01]  /*cf80*/  ISETP.GT.U32.OR P0, PT, R13, 0x9f, P0 ;  /* 0x0000009f0d00780c */ /* 0x000fe20000704470 */
[----:B------:R-:W-:Y:S02]  /*cf90*/  IMAD.MOV.U32 R10, RZ, RZ, R5 ;  /* 0x000000ffff0a7224 */ /* 0x000fe400078e0005 */
[----:B------:R-:W-:Y:S02]  /*cfa0*/  IMAD R8, R21, R0, R8 ;  /* 0x0000000015087224 */ /* 0x000fe400078e0208 */
[----:B0-----:R-:W-:-:S08]  /*cfb0*/  @P2 IMAD.HI.U32 R3, R5, R3, RZ ;  /* 0x0000000305032227 */ /* 0x001fd000078e00ff */
[----:B--2---:R-:W0:Y:S01]  /*cfc0*/  @!P0 LDC.64 R6, c[0x0][0x418] ;  /* 0x00010600ff068b82 */ /* 0x004e220000000a00 */
[----:B-1----:R-:W-:-:S07]  /*cfd0*/  @P2 SHF.R.U32.HI R10, RZ, R2, R3 ;  /* 0x00000002ff0a2219 */ /* 0x002fce0000011603 */
[----:B------:R-:W1:Y:S01]  /*cfe0*/  @!P0 LDC.64 R2, c[0x0][0x428] ;  /* 0x00010a00ff028b82 */ /* 0x000e620000000a00 */
[--C-:B------:R-:W-:Y:S01]  /*cff0*/  @!P0 SHF.R.S32.HI R11, RZ, 0x1f, R10.reuse ;  /* 0x0000001fff0b8819 */ /* 0x100fe2000001140a */
[----:B------:R-:W-:-:S04]  /*d000*/  IMAD.MOV R9, RZ, RZ, -R10 ;  /* 0x000000ffff097224 */ /* 0x000fc800078e0a0a */
[----:B------:R-:W-:Y:S01]  /*d010*/  IMAD R9, R21, R9, R5 ;  /* 0x0000000915097224 */ /* 0x000fe200078e0205 */
[----:B------:R-:W-:Y:S01]  /*d020*/  MOV R5, RZ ;  /* 0x000000ff00057202 */ /* 0x000fe20000000f00 */
[----:B-1----:R-:W-:-:S04]  /*d030*/  @!P0 IMAD.WIDE.U32 R10, R20, R2, R10 ;  /* 0x00000002140a8225 */ /* 0x002fc800078e000a */
[----:B------:R-:W-:Y:S01]  /*d040*/  @!P0 IMAD R2, R14, R2, RZ ;  /* 0x000000020e028224 */ /* 0x000fe200078e02ff */
[----:B0-----:R-:W-:-:S03]  /*d050*/  @!P0 LEA R6, P1, R10, R6, 0x2 ;  /* 0x000000060a068211 */ /* 0x001fc600078210ff */
[----:B------:R-:W-:-:S04]  /*d060*/  @!P0 IMAD R0, R20, R3, R2 ;  /* 0x0000000314008224 */ /* 0x000fc800078e0202 */
[----:B------:R-:W-:-:S05]  /*d070*/  @!P0 IMAD.IADD R0, R0, 0x1, R11 ;  /* 0x0000000100008824 */ /* 0x000fca00078e020b */
[----:B------:R-:W-:Y:S01]  /*d080*/  @!P0 LEA.HI.X R7, R10, R7, R0, 0x2, P1 ;  /* 0x000000070a078211 */ /* 0x000fe200008f1400 */
[----:B------:R-:W-:-:S04]  /*d090*/  IMAD.U32 R14, RZ, RZ, UR44 ;  /* 0x0000002cff0e7e24 */ /* 0x000fc8000f8e00ff */
[----:B------:R0:W5:Y:S01]  /*d0a0*/  @!P0 LDG.E R5, desc[UR54][R6.64] ;  /* 0x0000003606058981 */ /* 0x000162000c1e1900 */
[----:B------:R-:W-:Y:S02]  /*d0b0*/  ISETP.GT.U32.AND P0, PT, R13, 0x9f, PT ;  /* 0x0000009f0d00780c */ /* 0x000fe40003f04070 */
[----:B------:R-:W-:Y:S02]  /*d0c0*/  ISETP.NE.AND P2, PT, R14, 0x3, PT ;  /* 0x000000030e00780c */ /* 0x000fe40003f45270 */
[----:B------:R-:W-:Y:S02]  /*d0d0*/  LOP3.LUT R12, R12, 0xfffffffd, RZ, 0xc0, !PT ;  /* 0xfffffffd0c0c7812 */ /* 0x000fe400078ec0ff */
[----:B------:R-:W-:Y:S01]  /*d0e0*/  LOP3.LUT R17, R17, 0xffff, RZ, 0xc0, !PT ;  /* 0x0000ffff11117812 */ /* 0x000fe200078ec0ff */
[----:B0-----:R-:W-:-:S06]  /*d0f0*/  IMAD.U32 R7, RZ, RZ, UR48 ;  /* 0x00000030ff077e24 */ /* 0x001fcc000f8e00ff */
[----:B------:R-:W-:Y:S01]  /*d100*/  @P0 LOP3.LUT R12, R12, 0x2, RZ, 0xfc, !PT ;  /* 0x000000020c0c0812 */ /* 0x000fe200078efcff */
[----:B------:R-:W-:-:S03]  /*d110*/  VIADD R7, R7, 0xffffffff ;  /* 0xffffffff07077836 */ /* 0x000fc60000000000 */
[----:B------:R-:W-:-:S04]  /*d120*/  LOP3.LUT R12, R12, 0xfffffffb, RZ, 0xc0, !PT ;  /* 0xfffffffb0c0c7812 */ /* 0x000fc800078ec0ff */
[----:B------:R-:W-:-:S05]  /*d130*/  @P2 LOP3.LUT R12, R12, 0x4, RZ, 0xfc, !PT ;  /* 0x000000040c0c2812 */ /* 0x000fca00078efcff */
[----:B------:R0:W-:Y:S01]  /*d140*/  STL [R1+0x10], R12 ;  /* 0x0000100c01007387 */ /* 0x0001e20000100800 */
[----:B------:R-:W-:Y:S05]  /*d150*/  @!P2 BRA `(.L_x_13793) ;  /* 0x000000000004a947 */ /* 0x000fea0003800000 */
[----:B------:R-:W-:Y:S01]  /*d160*/  BPT.TRAP 0x1 ;  /* 0x000000040000795c */ /* 0x000fe20000300000 */
.L_x_13793:
[----:B------:R-:W2:Y:S04]  /*d170*/  LDL R2, [R1] ;  /* 0x0000000001027983 */ /* 0x000ea80000100800 */
[----:B------:R-:W3:Y:S01]  /*d180*/  LDL R0, [R1+0xc] ;  /* 0x00000c0001007983 */ /* 0x000ee20000100800 */
[----:B------:R-:W-:Y:S01]  /*d190*/  BSSY B0, `(.L_x_13794) ;  /* 0x0000007000007945 */ /* 0x000fe20003800000 */
[----:B------:R-:W-:Y:S01]  /*d1a0*/  SHF.R.S32.HI R26, RZ, 0x1f, R8 ;  /* 0x0000001fff1a7819 */ /* 0x000fe20000011408 */
[----:B--2---:R-:W-:Y:S01]  /*d1b0*/  IMAD R6, R2, 0x8, R16 ;  /* 0x0000000802067824 */ /* 0x004fe200078e0210 */
[----:B---3--:R-:W-:-:S04]  /*d1c0*/  SHF.L.U32 R0, R0, 0x1f, RZ ;  /* 0x0000001f00007819 */ /* 0x008fc800000006ff */
[----:B------:R-:W1:Y:S01]  /*d1d0*/  SYNCS.PHASECHK.TRANS64.TRYWAIT P0, [R6+URZ+0x13280], R0 ;  /* 0x01328000060075a7 */ /* 0x000e62000800017f */
[----:B------:R2:W-:Y:S02]  /*d1e0*/  STL [R1+0x4], R0 ;  /* 0x0000040001007387 */ /* 0x0005e40000100800 */
[----:B-12---:R-:W-:Y:S05]  /*d1f0*/  @!P0 BRA `(.L_x_13795) ;  /* 0x0000004800988947 */ /* 0x006fea0003800000 */
.L_x_13871:
[----:B------:R-:W-:Y:S05]  /*d200*/  BSYNC B0 ;  /* 0x0000000000007941 */ /* 0x000fea0003800000 */
.L_x_13794:
[----:B------:R-:W2:Y:S01]  /*d210*/  S2R R21, SR_TID.X ;  /* 0x0000000000157919 */ /* 0x000ea20000002100 */
[----:B------:R-:W3:Y:S01]  /*d220*/  LDC R14, c[0x0][0x2f4] ;  /* 0x0000bd00ff0e7b82 */ /* 0x000ee20000000800 */
[----:B------:R-:W-:Y:S01]  /*d230*/  ULDC.64 UR4, c[0x0][0x328] ;  /* 0x0000ca0000047ab9 */ /* 0x000fe20000000a00 */
[----:B------:R-:W4:Y:S01]  /*d240*/  LDL.LU R11, [R1+0x10] ;  /* 0x00001000010b7983 */ /* 0x000f220000300800 */
[----:B-1----:R-:W-:Y:S01]  /*d250*/  IMAD R0, R26, UR4, RZ ;  /* 0x000000041a007c24 */ /* 0x002fe2000f8e02ff */
[----:B-----5:R-:W-:Y:S01]  /*d260*/  SHF.R.S32.HI R28, RZ, 0x1f, R4 ;  /* 0x0000001fff1c7819 */ /* 0x020fe20000011404 */
[C---:B------:R-:W-:Y:S01]  /*d270*/  IMAD.WIDE.U32 R2, R8.reuse, UR4, RZ ;  /* 0x0000000408027c25 */ /* 0x040fe2000f8e00ff */
[----:B------:R-:W4:Y:S01]  /*d280*/  LDL R15, [R1+0x34] ;  /* 0x00003400010f7983 */ /* 0x000f220000100800 */
[----:B------:R-:W-:Y:S02]  /*d290*/  ULDC.64 UR6, c[0x0][0x338] ;  /* 0x0000ce0000067ab9 */ /* 0x000fe40000000a00 */
[----:B------:R-:W-:-:S02]  /*d2a0*/  IMAD R0, R8, UR5, R0 ;  /* 0x0000000508007c24 */ /* 0x000fc4000f8e0200 */
[----:B------:R-:W-:Y:S02]  /*d2b0*/  IMAD R18, R7, -0xa0, R18 ;  /* 0xffffff6007127824 */ /* 0x000fe400078e0212 */
[----:B------:R-:W-:Y:S02]  /*d2c0*/  IMAD.IADD R3, R3, 0x1, R0 ;  /* 0x0000000103037824 */ /* 0x000fe400078e0200 */
[----:B------:R-:W-:Y:S01]  /*d2d0*/  IMAD R0, R28, UR6, RZ ;  /* 0x000000061c007c24 */ /* 0x000fe2000f8e02ff */
[----:B------:R-:W-:Y:S01]  /*d2e0*/  SHF.R.S32.HI R27, RZ, 0x1f, R9 ;  /* 0x0000001fff1b7819 */ /* 0x000fe20000011409 */
[----:B------:R-:W-:-:S04]  /*d2f0*/  IMAD.WIDE.U32 R2, R4, UR6, R2 ;  /* 0x0000000604027c25 */ /* 0x000fc8000f8e0002 */
[----:B------:R-:W-:Y:S01]  /*d300*/  IMAD R0, R4, UR7, R0 ;  /* 0x0000000704007c24 */ /* 0x000fe2000f8e0200 */
[----:B------:R-:W-:Y:S01]  /*d310*/  SHF.R.S32.HI R29, RZ, 0x1f, R5 ;  /* 0x0000001fff1d7819 */ /* 0x000fe20000011405 */
[----:B0-----:R-:W-:-:S03]  /*d320*/  IMAD.MOV.U32 R12, RZ, RZ, R2 ;  /* 0x000000ffff0c7224 */ /* 0x001fc600078e0002 */
[----:B------:R-:W-:Y:S01]  /*d330*/  IADD3 R13, R3, R0, RZ ;  /* 0x00000000030d7210 */ /* 0x000fe20007ffe0ff */
[----:B--2---:R-:W-:-:S05]  /*d340*/  IMAD.SHL.U32 R20, R21, 0x10, RZ ;  /* 0x0000001015147824 */ /* 0x004fca00078e00ff */
[----:B------:R-:W-:-:S04]  /*d350*/  LOP3.LUT R20, R20, 0x30, RZ, 0xc0, !PT ;  /* 0x0000003014147812 */ /* 0x000fc800078ec0ff */
[CC--:B---3--:R-:W-:Y:S02]  /*d360*/  ISETP.GE.AND P1, PT, R20.reuse, R14.reuse, PT ;  /* 0x0000000e1400720c */ /* 0x0c8fe40003f26270 */
[----:B------:R-:W-:Y:S02]  /*d370*/  ISETP.GE.AND P0, PT, R20, R14, PT ;  /* 0x0000000e1400720c */ /* 0x000fe40003f06270 */
[----:B------:R-:W2:Y:S01]  /*d380*/  LDL R14, [R1] ;  /* 0x00000000010e7983 */ /* 0x000ea20000100800 */
[----:B------:R-:W-:Y:S02]  /*d390*/  IMAD R0, R27, UR4, RZ ;  /* 0x000000041b007c24 */ /* 0x000fe4000f8e02ff */
[----:B------:R-:W-:-:S04]  /*d3a0*/  IMAD.WIDE.U32 R2, R9, UR4, RZ ;  /* 0x0000000409027c25 */ /* 0x000fc8000f8e00ff */
        /* <DEDUP_REMOVED lines=8> */
[----:B------:R-:W-:Y:S01]  /*d430*/  IMAD R7, R17, UR5, RZ ;  /* 0x0000000511077c24 */ /* 0x000fe2000f8e02ff */
[----:B------:R-:W-:-:S04]  /*d440*/  LOP3.LUT R21, R21, 0x7f, RZ, 0xc0, !PT ;  /* 0x0000007f15157812 */ /* 0x000fc800078ec0ff */
[----:B------:R-:W-:Y:S02]  /*d450*/  SHF.R.U32.HI R21, RZ, 0x2, R21 ;  /* 0x00000002ff157819 */ /* 0x000fe40000011615 */
[----:B----4-:R-:W-:-:S04]  /*d460*/  LOP3.LUT R11, R11, 0xfffffffe, RZ, 0xc0, !PT ;  /* 0xfffffffe0b0b7812 */ /* 0x010fc800078ec0ff */
[----:B------:R-:W-:-:S05]  /*d470*/  @P1 LOP3.LUT R11, R11, 0x1, RZ, 0xfc, !PT ;  /* 0x000000010b0b1812 */ /* 0x000fca00078efcff */
[----:B------:R0:W-:Y:S02]  /*d480*/  STL [R1+0x10], R11 ;  /* 0x0000100b01007387 */ /* 0x0001e40000100800 */
[----:B0-----:R-:W-:Y:S02]  /*d490*/  IMAD.IADD R11, R3, 0x1, R0 ;  /* 0x00000001030b7824 */ /* 0x001fe400078e0200 */
[----:B------:R-:W-:-:S04]  /*d4a0*/  IMAD.WIDE.U32 R2, R17, UR4, R12 ;  /* 0x0000000411027c25 */ /* 0x000fc8000f8e000c */
[----:B------:R-:W-:Y:S01]  /*d4b0*/  IMAD.WIDE.U32 R10, R17, UR4, R10 ;  /* 0x00000004110a7c25 */ /* 0x000fe2000f8e000a */
[----:B------:R-:W-:-:S04]  /*d4c0*/  IADD3 R0, P1, R2, UR6, RZ ;  /* 0x0000000602007c10 */ /* 0x000fc8000ff3e0ff */
[----:B------:R-:W-:Y:S02]  /*d4d0*/  IADD3.X R2, R3, UR7, R7, P1, !PT ;  /* 0x0000000703027c10 */ /* 0x000fe40008ffe407 */
[----:B------:R-:W-:Y:S01]  /*d4e0*/  IADD3 R25, P1, R10, UR6, RZ ;  /* 0x000000060a197c10 */ /* 0x000fe2000ff3e0ff */
[----:B------:R-:W-:-:S03]  /*d4f0*/  UMOV UR4, 0xffffffff ;  /* 0xffffffff00047882 */ /* 0x000fc60000000000 */
[----:B------:R-:W-:Y:S01]  /*d500*/  IADD3.X R24, R7, UR7, R11, P1, !PT ;  /* 0x0000000707187c10 */ /* 0x000fe20008ffe40b */
[----:B------:R-:W-:Y:S02]  /*d510*/  IMAD.IADD R7, R18, 0x1, -R21 ;  /* 0x0000000112077824 */ /* 0x000fe400078e0a15 */
[----:B--2---:R-:W-:-:S03]  /*d520*/  IMAD R18, R14, 0x2800, R15 ;  /* 0x000028000e127824 */ /* 0x004fc600078e020f */
[----:B------:R-:W-:Y:S01]  /*d530*/  ISETP.GE.AND P5, PT, R7, 0x1, PT ;  /* 0x000000010700780c */ /* 0x000fe20003fa6270 */
[----:B------:R-:W-:-:S12]  /*d540*/  BRA.DIV UR4, `(.L_x_13796) ;  /* 0x0000004604dc7947 */ /* 0x000fd8000b800000 */
[----:B------:R-:W2:Y:S01]  /*d550*/  LDL.LU R14, [R1+0x10] ;  /* 0x00001000010e7983 */ /* 0x000ea20000300800 */
[----:B------:R-:W0:Y:S03]  /*d560*/  S2R R11, SR_TID.X ;  /* 0x00000000000b7919 */ /* 0x000e260000002100 */
[----:B------:R-:W1:Y:S04]  /*d570*/  SHFL.IDX PT, R10, R0, RZ, 0x1c1f ;  /* 0x001c1fff000a7589 */ /* 0x000e6800000e0000 */
[----:B------:R-:W3:Y:S01]  /*d580*/  SHFL.IDX PT, R3, R2, RZ, 0x1c1f ;  /* 0x001c1fff02037589 */ /* 0x000ee200000e0000 */
[----:B0-----:R-:W-:-:S05]  /*d590*/  IMAD.SHL.U32 R15, R11, 0x10, RZ ;  /* 0x000000100b0f7824 */ /* 0x001fca00078e00ff */
[----:B------:R-:W-:-:S04]  /*d5a0*/  LOP3.LUT R15, R15, 0x30, RZ, 0xc0, !PT ;  /* 0x000000300f0f7812 */ /* 0x000fc800078ec0ff */
[----:B-1----:R-:W-:-:S04]  /*d5b0*/  IADD3 R10, P1, R15, R10, RZ ;  /* 0x0000000a0f0a7210 */ /* 0x002fc80007f3e0ff */
[----:B---3--:R-:W-:Y:S02]  /*d5c0*/  IADD3.X R11, RZ, R3, RZ, P1, !PT ;  /* 0x00000003ff0b7210 */ /* 0x008fe40000ffe4ff */
[----:B------:R-:W-:Y:S01]  /*d5d0*/  ISETP.LT.OR P1, PT, R7, 0x1, P0 ;  /* 0x000000010700780c */ /* 0x000fe20000721670 */
[----:B------:R-:W-:Y:S01]  /*d5e0*/  IMAD.IADD R3, R16, 0x1, R18 ;  /* 0x0000000110037824 */ /* 0x000fe200078e0212 */
[----:B------:R-:W0:Y:S11]  /*d5f0*/  SHFL.IDX PT, R12, R0, 0x1, 0x1c1f ;  /* 0x003c1f00000c7f89 */ /* 0x000e3600000e0000 */
[----:B------:R1:W-:Y:S04]  /*d600*/  LDGSTS.E.BYPASS.LTC128B.128 [R3+0x6000], desc[UR54][R10.64], !P1 ;  /* 0x060000000a037fae */ /* 0x0003e8000c901d76 */
[----:B-1----:R-:W1:Y:S01]  /*d610*/  SHFL.IDX PT, R10, R2, 0x1, 0x1c1f ;  /* 0x003c1f00020a7f89 */ /* 0x002e6200000e0000 */
[----:B0-----:R-:W-:-:S05]  /*d620*/  IADD3 R12, P1, R15, R12, RZ ;  /* 0x0000000c0f0c7210 */ /* 0x001fca0007f3e0ff */
[----:B-1----:R-:W-:Y:S01]  /*d630*/  IMAD.X R13, RZ, RZ, R10, P1 ;  /* 0x000000ffff0d7224 */ /* 0x002fe200008e060a */
[----:B------:R-:W-:Y:S01]  /*d640*/  ISETP.LT.OR P1, PT, R7, 0x21, P0 ;  /* 0x000000210700780c */ /* 0x000fe20000721670 */
[----:B------:R-:W-:-:S12]  /*d650*/  SHFL.IDX PT, R10, R2, 0x2, 0x1c1f ;  /* 0x005c1f00020a7f89 */ /* 0x000fd800000e0000 */
[----:B------:R0:W-:Y:S04]  /*d660*/  LDGSTS.E.BYPASS.LTC128B.128 [R3+0x6800], desc[UR54][R12.64], !P1 ;  /* 0x068000000c037fae */ /* 0x0001e8000c901d76 */
[----:B0-----:R-:W0:Y:S04]  /*d670*/  SHFL.IDX PT, R12, R0, 0x2, 0x1c1f ;  /* 0x005c1f00000c7f89 */ /* 0x001e2800000e0000 */
[----:B------:R-:W1:Y:S04]  /*d680*/  SHFL.IDX PT, R0, R0, 0x3, 0x1c1f ;  /* 0x007c1f0000007f89 */ /* 0x000e6800000e0000 */
[----:B------:R-:W3:Y:S01]  /*d690*/  SHFL.IDX PT, R2, R2, 0x3, 0x1c1f ;  /* 0x007c1f0002027f89 */ /* 0x000ee200000e0000 */
[----:B0-----:R-:W-:-:S05]  /*d6a0*/  IADD3 R12, P1, R15, R12, RZ ;  /* 0x0000000c0f0c7210 */ /* 0x001fca0007f3e0ff */
[----:B------:R-:W-:Y:S01]  /*d6b0*/  IMAD.X R13, RZ, RZ, R10, P1 ;  /* 0x000000ffff0d7224 */ /* 0x000fe200008e060a */
[C---:B------:R-:W-:Y:S02]  /*d6c0*/  ISETP.LT.OR P1, PT, R7.reuse, 0x41, P0 ;  /* 0x000000410700780c */ /* 0x040fe40000721670 */
[----:B------:R-:W-:-:S11]  /*d6d0*/  ISETP.GE.AND P2, PT, R7, 0x81, PT ;  /* 0x000000810700780c */ /* 0x000fd60003f46270 */
[----:B------:R-:W-:Y:S01]  /*d6e0*/  LDGSTS.E.BYPASS.LTC128B.128 [R3+0x7000], desc[UR54][R12.64], !P1 ;  /* 0x070000000c037fae */ /* 0x000fe2000c901d76 */
[----:B-1----:R-:W-:-:S05]  /*d6f0*/  IADD3 R10, P1, R15, R0, RZ ;  /* 0x000000000f0a7210 */ /* 0x002fca0007f3e0ff */
[----:B---3--:R-:W-:Y:S01]  /*d700*/  IMAD.X R11, RZ, RZ, R2, P1 ;  /* 0x000000ffff0b7224 */ /* 0x008fe200008e0602 */
[----:B------:R-:W-:Y:S01]  /*d710*/  ISETP.LT.OR P1, PT, R7, 0x61, P0 ;  /* 0x000000610700780c */ /* 0x000fe20000721670 */
[----:B------:R0:W1:-:S12]  /*d720*/  SHFL.IDX PT, R0, R24, RZ, 0x1c1f ;  /* 0x001c1fff18007589 */ /* 0x00005800000e0000 */
[----:B------:R3:W-:Y:S04]  /*d730*/  LDGSTS.E.BYPASS.LTC128B.128 [R3+0x7800], desc[UR54][R10.64], !P1 ;  /* 0x078000000a037fae */ /* 0x0007e8000c901d76 */
[----:B---3--:R0:W3:Y:S01]  /*d740*/  SHFL.IDX PT, R10, R25, RZ, 0x1c1f ;  /* 0x001c1fff190a7589 */ /* 0x0080e200000e0000 */
[C---:B------:R-:W-:Y:S02]  /*d750*/  ISETP.GE.AND P4, PT, R7.reuse, 0x21, PT ;  /* 0x000000210700780c */ /* 0x040fe40003f86270 */
[C---:B------:R-:W-:Y:S02]  /*d760*/  ISETP.GE.AND P3, PT, R7.reuse, 0x41, PT ;  /* 0x000000410700780c */ /* 0x040fe40003f66270 */
[----:B------:R-:W-:Y:S02]  /*d770*/  ISETP.GE.AND P1, PT, R7, 0x61, PT ;  /* 0x000000610700780c */ /* 0x000fe40003f26270 */
[----:B--2---:R-:W-:-:S04]  /*d780*/  LOP3.LUT R14, R14, 0xffffffef, RZ, 0xc0, !PT ;  /* 0xffffffef0e0e7812 */ /* 0x004fc800078ec0ff */
[----:B------:R-:W-:-:S05]  /*d790*/  @P2 LOP3.LUT R14, R14, 0x10, RZ, 0xfc, !PT ;  /* 0x000000100e0e2812 */ /* 0x000fca00078efcff */
[----:B-1-3--:R0:W-:Y:S02]  /*d7a0*/  STL [R1+0x10], R14 ;  /* 0x0000100e01007387 */ /* 0x00a1e40000100800 */
.L_x_13883:
[----:B------:R-:W2:Y:S01]  /*d7b0*/  S2R R2, SR_TID.X ;  /* 0x0000000000027919 */ /* 0x000ea20000002100 */
[----:B------:R-:W-:Y:S01]  /*d7c0*/  ISETP.LT.OR P0, PT, R7, 0x81, P0 ;  /* 0x000000810700780c */ /* 0x000fe20000701670 */
[----:B--2---:R-:W-:-:S05]  /*d7d0*/  IMAD.SHL.U32 R2, R2, 0x10, RZ ;  /* 0x0000001002027824 */ /* 0x004fca00078e00ff */
[----:B------:R-:W-:-:S04]  /*d7e0*/  LOP3.LUT R2, R2, 0x30, RZ, 0xc0, !PT ;  /* 0x0000003002027812 */ /* 0x000fc800078ec0ff */
[----:B------:R-:W-:-:S05]  /*d7f0*/  IADD3 R10, P2, R2, R10, RZ ;  /* 0x0000000a020a7210 */ /* 0x000fca0007f5e0ff */
[----:B------:R-:W-:-:S05]  /*d800*/  IMAD.X R11, RZ, RZ, R0, P2 ;  /* 0x000000ffff0b7224 */ /* 0x000fca00010e0600 */
[----:B------:R-:W-:Y:S01]  /*d810*/  @!PT LDS RZ, [RZ] ;  /* 0x00000000fffff984 */ /* 0x000fe20000000800 */
[----:B------:R-:W-:Y:S01]  /*d820*/  @!PT LDS RZ, [RZ] ;  /* 0x00000000fffff984 */ /* 0x000fe20000000800 */
[----:B------:R-:W-:Y:S01]  /*d830*/  @!PT LDS RZ, [RZ] ;  /* 0x00000000fffff984 */ /* 0x000fe20000000800 */
[----:B------:R2:W-:Y:S01]  /*d840*/  LDGSTS.E.BYPASS.LTC128B.128 [R3+0x8000], desc[UR54][R10.64], !P0 ;  /* 0x080000000a037fae */ /* 0x0005e2000c101d76 */
[----:B------:R-:W-:Y:S01]  /*d850*/  PLOP3.LUT P0, PT, PT, PT, PT, 0x80, 0x0 ;  /* 0x000000000000781c */ /* 0x000fe20003f0f070 */
[----:B------:R-:W-:-:S12]  /*d860*/  NOP ;  /* 0x0000000000007918 */ /* 0x000fd80000000000 */
.L_x_13797:
[----:B------:R-:W-:Y:S02]  /*d870*/  PLOP3.LUT P2, PT, P2, P0, PT, 0xa2, 0x0 ;  /* 0x000000000000781c */ /* 0x000fe40001741472 */
[----:B------:R-:W-:-:S08]  /*d880*/  @P0 R2UR P2, UR4, R6 ;  /* 0x00000000060402ca */ /* 0x000fd00000040000 */
[----:B------:R-:W-:-:S05]  /*d890*/  @P0 PLOP3.LUT P0, PT, P2, PT, PT, 0x80, 0x0 ;  /* 0x000000000000081c */ /* 0x000fca000170f070 */
[----:B------:R-:W-:Y:S01]  /*d8a0*/  @!P2 SYNCS.ARRIVE.TRANS64.RED.A0T1 RZ, [UR4+0x13270], RZ ;  /* 0x013270ffffffa9a7 */ /* 0x000fe20008200404 */
[----:B------:R-:W-:Y:S07]  /*d8b0*/  @!P2 ARRIVES.LDGSTSBAR.64.TRANSCNT [UR4+0x13270] ;  /* 0x01327000ff00a9b0 */ /* 0x000fee0008000a84 */
[----:B------:R-:W-:Y:S05]  /*d8c0*/  @P0 BRA.U.ANY `(.L_x_13797) ;  /* 0xfffffffd00e80947 */ /* 0x000fea000393ffff */
[----:B------:R-:W-:Y:S01]  /*d8d0*/  NOP ;  /* 0x0000000000007918 */ /* 0x000fe20000000000 */
[----:B------:R-:W-:-:S04]  /*d8e0*/  MOV R0, UR44 ;  /* 0x0000002c00007c02 */ /* 0x000fc80008000f00 */
[----:B------:R-:W-:-:S13]  /*d8f0*/  ISETP.NE.AND P6, PT, R0, 0x3, PT ;  /* 0x000000030000780c */ /* 0x000fda0003fc5270 */
[----:B------:R-:W-:Y:S05]  /*d900*/  @!P6 BRA `(.L_x_13798) ;  /* 0x000000000004e947 */ /* 0x000fea0003800000 */
[----:B------:R-:W-:Y:S01]  /*d910*/  BPT.TRAP 0x1 ;  /* 0x000000040000795c */ /* 0x000fe20000300000 */
.L_x_13798:
[----:B------:R3:W-:Y:S01]  /*d920*/  SYNCS.ARRIVE.TRANS64.A1T0 RZ, [R6+URZ+0x13270], RZ ;  /* 0x013270ff06ff79a7 */ /* 0x0007e2000810003f */
[----:B------:R-:W-:Y:S05]  /*d930*/  @!P6 BRA `(.L_x_13799) ;  /* 0x000000000004e947 */ /* 0x000fea0003800000 */
[----:B------:R-:W-:Y:S01]  /*d940*/  BPT.TRAP 0x1 ;  /* 0x000000040000795c */ /* 0x000fe20000300000 */
.L_x_13799:
[----:B------:R-:W4:Y:S01]  /*d950*/  LDL R0, [R1+0x4] ;  /* 0x0000040001007983 */ /* 0x000f220000100800 */
[----:B------:R-:W-:Y:S01]  /*d960*/  BSSY B0, `(.L_x_13800) ;  /* 0x0000003000007945 */ /* 0x000fe20003800000 */
[----:B----4-:R-:W4:Y:S03]  /*d970*/  SYNCS.PHASECHK.TRANS64.TRYWAIT P0, [R6+URZ+0x13240], R0 ;  /* 0x01324000060075a7 */ /* 0x010f26000800017f */
[----:B----4-:R-:W-:Y:S05]  /*d980*/  @!P0 BRA `(.L_x_13801) ;  /* 0x0000004800808947 */ /* 0x010fea0003800000 */
.L_x_13884:
[----:B------:R-:W-:Y:S05]  /*d990*/  BSYNC B0 ;  /* 0x0000000000007941 */ /* 0x000fea0003800000 */
.L_x_13800:
[----:B------:R-:W-:Y:S01]  /*d9a0*/  ULDC.64 UR4, c[0x0][0x300] ;  /* 0x0000c00000047ab9 */ /* 0x000fe20000000a00 */
[----:B------:R-:W-:Y:S01]  /*d9b0*/  ULDC.64 UR6, c[0x0][0x310] ;  /* 0x0000c40000067ab9 */ /* 0x000fe20000000a00 */
[----:B----4-:R-:W-:Y:S02]  /*d9c0*/  IMAD R0, R26, UR4, RZ ;  /* 0x000000041a007c24 */ /* 0x010fe4000f8e02ff */
[----:B--2---:R-:W-:-:S04]  /*d9d0*/  IMAD.WIDE.U32 R10, R8, UR4, RZ ;  /* 0x00000004080a7c25 */ /* 0x004fc8000f8e00ff */
[----:B------:R-:W-:Y:S02]  /*d9e0*/  IMAD R0, R8, UR5, R0 ;  /* 0x0000000508007c24 */ /* 0x000fe4000f8e0200 */
[----:B------:R-:W-:Y:S02]  /*d9f0*/  IMAD R28, R28, UR6, RZ ;  /* 0x000000061c1c7c24 */ /* 0x000fe4000f8e02ff */
[----:B------:R-:W-:Y:S02]  /*da00*/  IMAD.IADD R11, R11, 0x1, R0 ;  /* 0x000000010b0b7824 */ /* 0x000fe400078e0200 */
[----:B------:R-:W-:Y:S02]  /*da10*/  IMAD R0, R27, UR4, RZ ;  /* 0x000000041b007c24 */ /* 0x000fe4000f8e02ff */
[----:B------:R-:W-:-:S04]  /*da20*/  IMAD.WIDE.U32 R10, R4, UR6, R10 ;  /* 0x00000006040a7c25 */ /* 0x000fc8000f8e000a */
[C---:B------:R-:W-:Y:S02]  /*da30*/  IMAD R0, R9.reuse, UR5, R0 ;  /* 0x0000000509007c24 */ /* 0x040fe4000f8e0200 */
[----:B------:R-:W-:Y:S01]  /*da40*/  IMAD.WIDE.U32 R8, R9, UR4, RZ ;  /* 0x0000000409087c25 */ /* 0x000fe2000f8e00ff */
[----:B------:R-:W-:-:S03]  /*da50*/  ULDC.64 UR4, c[0x0][0x308] ;  /* 0x0000c20000047ab9 */ /* 0x000fc60000000a00 */
[----:B------:R-:W-:Y:S02]  /*da60*/  IMAD R28, R4, UR7, R28 ;  /* 0x00000007041c7c24 */ /* 0x000fe4000f8e021c */
[----:B------:R-:W-:Y:S02]  /*da70*/  IMAD R12, R29, UR6, RZ ;  /* 0x000000061d0c7c24 */ /* 0x000fe4000f8e02ff */
[----:B------:R-:W-:Y:S02]  /*da80*/  IMAD.IADD R9, R9, 0x1, R0 ;  /* 0x0000000109097824 */ /* 0x000fe400078e0200 */
        /* <DEDUP_REMOVED lines=14> */
[----:B------:R-:W2:Y:S01]  /*db70*/  S2R R5, SR_TID.X ;  /* 0x0000000000057919 */ /* 0x000ea20000002100 */
[----:B------:R-:W4:Y:S01]  /*db80*/  LDC R10, c[0x0][0x2f4] ;  /* 0x0000bd00ff0a7b82 */ /* 0x000f220000000800 */
[----:B------:R-:W-:Y:S04]  /*db90*/  SHFL.IDX PT, R4, R0, RZ, 0x1c1f ;  /* 0x001c1fff00047589 */ /* 0x000fe800000e0000 */
[----:B------:R-:W-:Y:S01]  /*dba0*/  SHFL.IDX PT, R7, R7, RZ, 0x1c1f ;  /* 0x001c1fff07077589 */ /* 0x000fe200000e0000 */
[----:B--2---:R-:W-:-:S03]  /*dbb0*/  IMAD.SHL.U32 R9, R5, 0x10, RZ ;  /* 0x0000001005097824 */ /* 0x004fc600078e00ff */
[----:B------:R-:W2:Y:S02]  /*dbc0*/  SHFL.IDX PT, R5, R2, RZ, 0x1c1f ;  /* 0x001c1fff02057589 */ /* 0x000ea400000e0000 */
[----:B------:R-:W-:-:S04]  /*dbd0*/  LOP3.LUT R9, R9, 0x30, RZ, 0xc0, !PT ;  /* 0x0000003009097812 */ /* 0x000fc800078ec0ff */
[C---:B----4-:R-:W-:Y:S02]  /*dbe0*/  ISETP.GE.AND P2, PT, R9.reuse, R10, PT ;  /* 0x0000000a0900720c */ /* 0x050fe40003f46270 */
[----:B--2---:R-:W-:-:S05]  /*dbf0*/  @P5 IADD3 R5, P0, R9, R5, RZ ;  /* 0x0000000509055210 */ /* 0x004fca0007f1e0ff */
[----:B------:R-:W-:-:S05]  /*dc00*/  @P5 IMAD.X R4, RZ, RZ, R4, P0 ;  /* 0x000000ffff045224 */ /* 0x000fca00000e0604 */
[----:B------:R-:W-:-:S04]  /*dc10*/  @P5 LOP3.LUT R5, R5, R4, RZ, 0x3c, !PT ;  /* 0x0000000405055212 */ /* 0x000fc800078e3cff */
[----:B------:R-:W-:-:S04]  /*dc20*/  @P5 LOP3.LUT R4, R5, R4, RZ, 0x3c, !PT ;  /* 0x0000000405045212 */ /* 0x000fc800078e3cff */
[----:B------:R-:W-:-:S05]  /*dc30*/  @P5 LOP3.LUT R5, R5, R4, RZ, 0x3c, !PT ;  /* 0x0000000405055212 */ /* 0x000fca00078e3cff */
[----:B------:R2:W-:Y:S04]  /*dc40*/  @P5 LDGSTS.E.BYPASS.LTC128B.128 [R3+0xe000], desc[UR54][R4.64], !P2 ;  /* 0x0e00000004035fae */ /* 0x0005e8000d101d76 */
[----:B--2---:R-:W2:Y:S04]  /*dc50*/  SHFL.IDX PT, R5, R2, 0x1, 0x1c1f ;  /* 0x003c1f0002057f89 */ /* 0x004ea800000e0000 */
[----:B------:R-:W4:Y:S01]  /*dc60*/  SHFL.IDX PT, R4, R0, 0x1, 0x1c1f ;  /* 0x003c1f0000047f89 */ /* 0x000f2200000e0000 */
[----:B--2---:R-:W-:-:S04]  /*dc70*/  @P4 IADD3 R5, P0, R9, R5, RZ ;  /* 0x0000000509054210 */ /* 0x004fc80007f1e0ff */
[----:B----4-:R-:W-:-:S04]  /*dc80*/  @P4 IADD3.X R4, RZ, R4, RZ, P0, !PT ;  /* 0x00000004ff044210 */ /* 0x010fc800007fe4ff */
[----:B------:R-:W-:-:S04]  /*dc90*/  @P4 LOP3.LUT R5, R5, R4, RZ, 0x3c, !PT ;  /* 0x0000000405054212 */ /* 0x000fc800078e3cff */
[----:B------:R-:W-:-:S04]  /*dca0*/  @P4 LOP3.LUT R4, R5, R4, RZ, 0x3c, !PT ;  /* 0x0000000405044212 */ /* 0x000fc800078e3cff */
[----:B------:R-:W-:-:S05]  /*dcb0*/  @P4 LOP3.LUT R5, R5, R4, RZ, 0x3c, !PT ;  /* 0x0000000405054212 */ /* 0x000fca00078e3cff */
[----:B------:R2:W-:Y:S04]  /*dcc0*/  @P4 LDGSTS.E.BYPASS.LTC128B.128 [R3+0xe800], desc[UR54][R4.64], !P2 ;  /* 0x0e80000004034fae */ /* 0x0005e8000d101d76 */
[----:B--2---:R-:W2:Y:S04]  /*dcd0*/  SHFL.IDX PT, R5, R2, 0x2, 0x1c1f ;  /* 0x005c1f0002057f89 */ /* 0x004ea800000e0000 */
[----:B------:R-:W4:Y:S04]  /*dce0*/  SHFL.IDX PT, R4, R0, 0x2, 0x1c1f ;  /* 0x005c1f0000047f89 */ /* 0x000f2800000e0000 */
[----:B------:R-:W5:Y:S04]  /*dcf0*/  SHFL.IDX PT, R2, R2, 0x3, 0x1c1f ;  /* 0x007c1f0002027f89 */ /* 0x000f6800000e0000 */
[----:B------:R-:W0:Y:S01]  /*dd00*/  SHFL.IDX PT, R0, R0, 0x3, 0x1c1f ;  /* 0x007c1f0000007f89 */ /* 0x000e2200000e0000 */
[----:B--2---:R-:W-:-:S05]  /*dd10*/  @P3 IADD3 R5, P0, R9, R5, RZ ;  /* 0x0000000509053210 */ /* 0x004fca0007f1e0ff */
[----:B----4-:R-:W-:Y:S01]  /*dd20*/  @P3 IMAD.X R4, RZ, RZ, R4, P0 ;  /* 0x000000ffff043224 */ /* 0x010fe200000e0604 */
[----:B-----5:R-:W-:-:S04]  /*dd30*/  @P1 IADD3 R2, P0, R9, R2, RZ ;  /* 0x0000000209021210 */ /* 0x020fc80007f1e0ff */
[----:B------:R-:W-:Y:S01]  /*dd40*/  @P3 LOP3.LUT R5, R5, R4, RZ, 0x3c, !PT ;  /* 0x0000000405053212 */ /* 0x000fe200078e3cff */
[----:B0-----:R-:W-:-:S03]  /*dd50*/  @P1 IMAD.X R0, RZ, RZ, R0, P0 ;  /* 0x000000ffff001224 */ /* 0x001fc600000e0600 */
[----:B------:R-:W-:-:S04]  /*dd60*/  @P3 LOP3.LUT R4, R5, R4, RZ, 0x3c, !PT ;  /* 0x0000000405043212 */ /* 0x000fc800078e3cff */
[----:B------:R-:W-:-:S05]  /*dd70*/  @P3 LOP3.LUT R5, R5, R4, RZ, 0x3c, !PT ;  /* 0x0000000405053212 */ /* 0x000fca00078e3cff */
[----:B------:R0:W-:Y:S02]  /*dd80*/  @P3 LDGSTS.E.BYPASS.LTC128B.128 [R3+0xf000], desc[UR54][R4.64], !P2 ;  /* 0x0f00000004033fae */ /* 0x0001e4000d101d76 */
[----:B0-----:R-:W-:Y:S02]  /*dd90*/  @P1 IMAD.MOV.U32 R4, RZ, RZ, R2 ;  /* 0x000000ffff041224 */ /* 0x001fe400078e0002 */
[----:B------:R-:W-:-:S05]  /*dda0*/  @P1 IMAD.MOV.U32 R5, RZ, RZ, R0 ;  /* 0x000000ffff051224 */ /* 0x000fca00078e0000 */
[----:B------:R0:W-:Y:S04]  /*ddb0*/  @P1 LDGSTS.E.BYPASS.LTC128B.128 [R3+0xf800], desc[UR54][R4.64], !P2 ;  /* 0x0f80000004031fae */ /* 0x0001e8000d101d76 */
[----:B0-----:R0:W2:Y:S02]  /*ddc0*/  SHFL.IDX PT, R4, R8, RZ, 0x1c1f ;  /* 0x001c1fff08047589 */ /* 0x0010a400000e0000 */
.L_x_13896:
[----:B------:R-:W4:Y:S01]  /*ddd0*/  LDL R0, [R1+0x10] ;  /* 0x0000100001007983 */ /* 0x000f220000100800 */
[----:B------:R-:W-:Y:S01]  /*dde0*/  BSSY B0, `(.L_x_13803) ;  /* 0x000000e000007945 */ /* 0x000fe20003800000 */
[----:B----4-:R-:W-:-:S13]  /*ddf0*/  LOP3.LUT P0, RZ, R0, 0x10, RZ, 0xc0, !PT ;  /* 0x0000001000ff7812 */ /* 0x010fda000780c0ff */
[----:B------:R-:W-:Y:S05]  /*de00*/  @!P0 BRA `(.L_x_13804) ;  /* 0x00000000002c8947 */ /* 0x000fea0003800000 */
[----:B------:R-:W4:Y:S01]  /*de10*/  S2R R0, SR_TID.X ;  /* 0x0000000000007919 */ /* 0x000f220000002100 */
[----:B------:R-:W5:Y:S01]  /*de20*/  LDC R2, c[0x0][0x2f4] ;  /* 0x0000bd00ff027b82 */ /* 0x000f620000000800 */
[----:B----4-:R-:W-:-:S05]  /*de30*/  IMAD.SHL.U32 R0, R0, 0x10, RZ ;  /* 0x0000001000007824 */ /* 0x010fca00078e00ff */
[----:B------:R-:W-:-:S04]  /*de40*/  LOP3.LUT R0, R0, 0x30, RZ, 0xc0, !PT ;  /* 0x0000003000007812 */ /* 0x000fc800078ec0ff */
[C---:B-----5:R-:W-:Y:S02]  /*de50*/  ISETP.GE.AND P1, PT, R0.reuse, R2, PT ;  /* 0x000000020000720c */ /* 0x060fe40003f26270 */
[----:B--2---:R-:W-:-:S05]  /*de60*/  IADD3 R4, P0, R0, R4, RZ ;  /* 0x0000000400047210 */ /* 0x004fca0007f1e0ff */
[----:B------:R-:W-:-:S06]  /*de70*/  IMAD.X R5, RZ, RZ, R7, P0 ;  /* 0x000000ffff057224 */ /* 0x000fcc00000e0607 */
[----:B------:R-:W-:Y:S01]  /*de80*/  @!PT LDS RZ, [RZ] ;  /* 0x00000000fffff984 */ /* 0x000fe20000000800 */
[----:B------:R-:W-:Y:S01]  /*de90*/  @!PT LDS RZ, [RZ] ;  /* 0x00000000fffff984 */ /* 0x000fe20000000800 */
[----:B------:R-:W-:Y:S01]  /*dea0*/  @!PT LDS RZ, [RZ] ;  /* 0x00000000fffff984 */ /* 0x000fe20000000800 */
[----:B------:R4:W-:Y:S02]  /*deb0*/  LDGSTS.E.BYPASS.LTC128B.128 [R3+0x10000], desc[UR54][R4.64], !P1 ;  /* 0x1000000004037fae */ /* 0x0009e4000c901d76 */
.L_x_13804:
[----:B------:R-:W-:Y:S05]  /*dec0*/  BSYNC B0 ;  /* 0x0000000000007941 */ /* 0x000fea0003800000 */
.L_x_13803:
[----:B------:R-:W-:Y:S01]  /*ded0*/  NOP ;  /* 0x0000000000007918 */ /* 0x000fe20000000000 */
[----:B------:R-:W-:-:S13]  /*dee0*/  PLOP3.LUT P0, PT, PT, PT, PT, 0x80, 0x0 ;  /* 0x000000000000781c */ /* 0x000fda0003f0f070 */
.L_x_13805:
        /* <DEDUP_REMOVED lines=11> */
.L_x_13806:
        /* <DEDUP_REMOVED lines=20> */
[----:B--2-4-:R-:W-:Y:S01]  /*e0e0*/  IMAD.U32 R4, RZ, RZ, UR6 ;  /* 0x00000006ff047e24 */ /* 0x014fe2000f8e00ff */
[----:B------:R-:W-:Y:S01]  /*e0f0*/  MOV R11, UR5 ;  /* 0x00000005000b7c02 */ /* 0x000fe20008000f00 */
[----:B------:R-:W2:Y:S01]  /*e100*/  LDC.64 R2, c[0x4][R2] ;  /* 0x0100000002027b82 */ /* 0x000ea20000000a00 */
[----:B------:R-:W-:Y:S02]  /*e110*/  IMAD.U32 R5, RZ, RZ, UR7 ;  /* 0x00000007ff057e24 */ /* 0x000fe4000f8e00ff */
[----:B0--3--:R-:W-:Y:S02]  /*e120*/  IMAD.U32 R6, RZ, RZ, UR8 ;  /* 0x00000008ff067e24 */ /* 0x009fe4000f8e00ff */
[----:B------:R-:W-:-:S02]  /*e130*/  IMAD.U32 R7, RZ, RZ, UR9 ;  /* 0x00000009ff077e24 */ /* 0x000fc4000f8e00ff */
[----:B------:R-:W-:Y:S02]  /*e140*/  IMAD.U32 R10, RZ, RZ, UR4 ;  /* 0x00000004ff0a7e24 */ /* 0x000fe4000f8e00ff */
[----:B------:R-:W-:Y:S02]  /*e150*/  IMAD.MOV.U32 R8, RZ, RZ, 0x70 ;  /* 0x00000070ff087424 */ /* 0x000fe400078e00ff */
[----:B------:R-:W-:Y:S02]  /*e160*/  IMAD.MOV.U32 R12, RZ, RZ, 0x1 ;  /* 0x00000001ff0c7424 */ /* 0x000fe400078e00ff */
[----:B------:R-:W-:-:S07]  /*e170*/  IMAD.MOV.U32 R13, RZ, RZ, RZ ;  /* 0x000000ffff0d7224 */ /* 0x000fce00078e00ff */
[----:B------:R-:W-:-:S07]  /*e180*/  LEPC R20, `(.L_x_13808) ;  /* 0x000000001014794e */ /* 0x000fce0000000000 */
[----:B-12---:R-:W-:Y:S05]  /*e190*/  CALL.ABS.NOINC R2 ;  /* 0x0000000002007343 */ /* 0x006fea0003c00000 */
.L_x_13808:
[----:B------:R-:W-:Y:S05]  /*e1a0*/  BSYNC B6 ;  /* 0x0000000000067941 */ /* 0x000fea0003800000 */
.L_x_13807:
[----:B------:R-:W0:Y:S01]  /*e1b0*/  LDL R21, [R1+0x24] ;  /* 0x0000240001157983 */ /* 0x000e220000100800 */
[----:B------:R-:W2:Y:S01]  /*e1c0*/  LDC R9, c[0x0][0x448] ;  /* 0x00011200ff097b82 */ /* 0x000ea20000000800 */
[----:B------:R-:W1:Y:S01]  /*e1d0*/  S2R R2, SR_TID.X ;  /* 0x0000000000027919 */ /* 0x000e620000002100 */
[----:B------:R-:W-:Y:S01]  /*e1e0*/  R2UR UR8, R17 ;  /* 0x00000000110872ca */ /* 0x000fe200000e0000 */
[----:B------:R-:W-:Y:S01]  /*e1f0*/  ULDC.64 UR6, c[0x0][0x2d8] ;  /* 0x0000b60000067ab9 */ /* 0x000fe20000000a00 */
[C---:B-1----:R-:W-:Y:S01]  /*e200*/  LOP3.LUT R18, R2.reuse, 0x7f, RZ, 0xc0, !PT ;  /* 0x0000007f02127812 */ /* 0x042fe200078ec0ff */
[----:B------:R-:W-:-:S03]  /*e210*/  IMAD.SHL.U32 R2, R2, 0x20, RZ ;  /* 0x0000002002027824 */ /* 0x000fc600078e00ff */
[----:B------:R-:W-:-:S04]  /*e220*/  SHF.R.U32.HI R18, RZ, 0x2, R18 ;  /* 0x00000002ff127819 */ /* 0x000fc80000011612 */
[----:B------:R-:W-:Y:S02]  /*e230*/  LOP3.LUT R2, R18, 0x60, R2, 0xf8, !PT ;  /* 0x0000006012027812 */ /* 0x000fe400078ef802 */
[----:B------:R1:W5:Y:S01]  /*e240*/  LDL R18, [R1+0x3c] ;  /* 0x00003c0001127983 */ /* 0x0003620000100800 */
[----:B--2---:R-:W-:-:S13]  /*e250*/  ISETP.NE.AND P0, PT, R9, 0x1, PT ;  /* 0x000000010900780c */ /* 0x004fda0003f05270 */
[----:B----4-:R-:W2:Y:S08]  /*e260*/  @P0 LDC R3, c[0x0][0x44c] ;  /* 0x00011300ff030b82 */ /* 0x010eb00000000800 */
[----:B------:R-:W4:Y:S01]  /*e270*/  @P0 LDC R0, c[0x0][0x450] ;  /* 0x00011400ff000b82 */ /* 0x000f220000000800 */
[----:B------:R-:W-:Y:S01]  /*e280*/  R2UR UR10, R17 ;  /* 0x00000000110a72ca */ /* 0x000fe200000e0000 */
[----:B------:R-:W-:Y:S01]  /*e290*/  UMOV UR4, UR36 ;  /* 0x0000002400047c82 */ /* 0x000fe20008000000 */
[----:B------:R-:W-:-:S02]  /*e2a0*/  UMOV UR5, UR45 ;  /* 0x0000002d00057c82 */ /* 0x000fc40008000000 */
[----:B------:R-:W-:-:S03]  /*e2b0*/  UIMAD.WIDE.U32 UR4, UR8, UR6, UR4 ;  /* 0x00000006080472a5 */ /* 0x000fc6000f8e0004 */
[----:B------:R-:W-:Y:S02]  /*e2c0*/  ULDC.64 UR8, c[0x0][0x2e0] ;  /* 0x0000b80000087ab9 */ /* 0x000fe40000000a00 */
[----:B------:R-:W-:-:S04]  /*e2d0*/  UIMAD UR6, UR41, UR8, URZ ;  /* 0x00000008290672a4 */ /* 0x000fc8000f8e023f */
        /* <DEDUP_REMOVED lines=8> */
[----:B------:R-:W3:Y:S02]  /*e360*/  S2R R24, SR_TID.X ;  /* 0x0000000000187919 */ /* 0x000ee40000002100 */
[----:B---3--:R-:W-:-:S05]  /*e370*/  IMAD.SHL.U32 R20, R24, 0x10, RZ ;  /* 0x0000001018147824 */ /* 0x008fca00078e00ff */
[----:B------:R-:W-:Y:S02]  /*e380*/  LOP3.LUT R20, R20, 0x30, RZ, 0xc0, !PT ;  /* 0x0000003014147812 */ /* 0x000fe400078ec0ff */
[----:B------:R-:W-:-:S04]  /*e390*/  LOP3.LUT R24, R24, 0x7f, RZ, 0xc0, !PT ;  /* 0x0000007f18187812 */ /* 0x000fc800078ec0ff */
[----:B------:R-:W-:Y:S01]  /*e3a0*/  SHF.R.U32.HI R24, RZ, 0x2, R24 ;  /* 0x00000002ff187819 */ /* 0x000fe20000011618 */
[----:B0-----:R-:W-:-:S04]  /*e3b0*/  IMAD R6, R21, 0xc0, R2 ;  /* 0x000000c015067824 */ /* 0x001fc800078e0202 */
[----:B--2---:R-:W-:-:S04]  /*e3c0*/  @P0 IMAD.HI.U32 R3, R6, R3, RZ ;  /* 0x0000000306030227 */ /* 0x004fc800078e00ff */
[----:B------:R-:W-:Y:S01]  /*e3d0*/  IMAD.MOV.U32 R2, RZ, RZ, R6 ;  /* 0x000000ffff027224 */ /* 0x000fe200078e0006 */
[----:B----4-:R-:W-:-:S04]  /*e3e0*/  @P0 SHF.R.U32.HI R2, RZ, R0, R3 ;  /* 0x00000000ff020219 */ /* 0x010fc80000011603 */
[----:B------:R-:W-:Y:S02]  /*e3f0*/  SHF.R.S32.HI R4, RZ, 0x1f, R2 ;  /* 0x0000001fff047819 */ /* 0x000fe40000011402 */
[----:B------:R-:W-:-:S03]  /*e400*/  IADD3 R0, -R2, RZ, RZ ;  /* 0x000000ff02007210 */ /* 0x000fc60007ffe1ff */
[----:B------:R-:W-:Y:S02]  /*e410*/  IMAD R4, R4, UR6, RZ ;  /* 0x0000000604047c24 */ /* 0x000fe4000f8e02ff */
[----:B------:R-:W-:Y:S02]  /*e420*/  IMAD R0, R9, R0, R6 ;  /* 0x0000000009007224 */ /* 0x000fe400078e0206 */
[C---:B------:R-:W-:Y:S02]  /*e430*/  IMAD R4, R2.reuse, UR7, R4 ;  /* 0x0000000702047c24 */ /* 0x040fe4000f8e0204 */
[----:B------:R-:W-:-:S04]  /*e440*/  IMAD.WIDE.U32 R2, R2, R5, UR4 ;  /* 0x0000000402027e25 */ /* 0x000fc8000f8e0005 */
[----:B------:R-:W-:Y:S01]  /*e450*/  IMAD.IADD R3, R3, 0x1, R4 ;  /* 0x0000000103037824 */ /* 0x000fe200078e0204 */
[----:B------:R-:W-:Y:S01]  /*e460*/  SHF.R.S32.HI R4, RZ, 0x1f, R0 ;  /* 0x0000001fff047819 */ /* 0x000fe20000011400 */
[----:B------:R-:W-:-:S04]  /*e470*/  IMAD.WIDE.U32 R2, R0, UR8, R2 ;  /* 0x0000000800027c25 */ /* 0x000fc8000f8e0002 */
[----:B------:R-:W-:-:S04]  /*e480*/  IMAD R4, R4, UR8, RZ ;  /* 0x0000000804047c24 */ /* 0x000fc8000f8e02ff */
[----:B------:R-:W-:Y:S01]  /*e490*/  IMAD R4, R0, UR9, R4 ;  /* 0x0000000900047c24 */ /* 0x000fe2000f8e0204 */
[----:B------:R-:W-:Y:S02]  /*e4a0*/  IADD3 R0, P1, R2, UR10, RZ ;  /* 0x0000000a02007c10 */ /* 0x000fe4000ff3e0ff */
[----:B------:R-:W0:Y:S02]  /*e4b0*/  @P0 LDC R2, c[0x0][0x44c] ;  /* 0x00011300ff020b82 */ /* 0x000e240000000800 */
[----:B------:R-:W-:-:S06]  /*e4c0*/  IADD3.X R4, R3, UR11, R4, P1, !PT ;  /* 0x0000000b03047c10 */ /* 0x000fcc0008ffe404 */
[----:B------:R-:W2:Y:S01]  /*e4d0*/  @P0 LDC R3, c[0x0][0x450] ;  /* 0x00011400ff030b82 */ /* 0x000ea20000000800 */
[----:B------:R-:W-:-:S04]  /*e4e0*/  VIADD R6, R6, 0x80 ;  /* 0x0000008006067836 */ /* 0x000fc80000000000 */
[----:B0-----:R-:W-:-:S04]  /*e4f0*/  @P0 IMAD.HI.U32 R7, R6, R2, RZ ;  /* 0x0000000206070227 */ /* 0x001fc800078e00ff */
[----:B------:R-:W-:Y:S01]  /*e500*/  IMAD.MOV.U32 R2, RZ, RZ, R6 ;  /* 0x000000ffff027224 */ /* 0x000fe200078e0006 */
[----:B--2---:R-:W-:-:S05]  /*e510*/  @P0 SHF.R.U32.HI R2, RZ, R3, R7 ;  /* 0x00000003ff020219 */ /* 0x004fca0000011607 */
[----:B------:R-:W-:-:S04]  /*e520*/  IMAD.MOV R3, RZ, RZ, -R2 ;  /* 0x000000ffff037224 */ /* 0x000fc800078e0a02 */
[----:B------:R-:W-:Y:S01]  /*e530*/  IMAD R6, R9, R3, R6 ;  /* 0x0000000309067224 */ /* 0x000fe200078e0206 */
[----:B------:R-:W-:-:S05]  /*e540*/  SHF.R.S32.HI R3, RZ, 0x1f, R2 ;  /* 0x0000001fff037819 */ /* 0x000fca0000011402 */
[----:B------:R-:W-:-:S04]  /*e550*/  IMAD R3, R3, UR6, RZ ;  /* 0x0000000603037c24 */ /* 0x000fc8000f8e02ff */
[C---:B------:R-:W-:Y:S02]  /*e560*/  IMAD R7, R2.reuse, UR7, R3 ;  /* 0x0000000702077c24 */ /* 0x040fe4000f8e0203 */
[----:B------:R-:W-:Y:S01]  /*e570*/  IMAD.WIDE.U32 R2, R2, R5, UR4 ;  /* 0x0000000402027e25 */ /* 0x000fe2000f8e0005 */
[----:B------:R-:W-:Y:S01]  /*e580*/  SHF.R.S32.HI R5, RZ, 0x1f, R6 ;  /* 0x0000001fff057819 */ /* 0x000fe20000011406 */
[----:B------:R-:W-:Y:S02]  /*e590*/  ULDC UR4, c[0x0][0x2b8] ;  /* 0x0000ae0000047ab9 */ /* 0x000fe40000000800 */
[----:B------:R-:W-:Y:S02]  /*e5a0*/  IMAD.IADD R3, R3, 0x1, R7 ;  /* 0x0000000103037824 */ /* 0x000fe400078e0207 */
[----:B------:R-:W-:Y:S02]  /*e5b0*/  IMAD R5, R5, UR8, RZ ;  /* 0x0000000805057c24 */ /* 0x000fe4000f8e02ff */
[----:B------:R-:W-:-:S04]  /*e5c0*/  IMAD.WIDE.U32 R2, R6, UR8, R2 ;  /* 0x0000000806027c25 */ /* 0x000fc8000f8e0002 */
[----:B------:R-:W-:Y:S01]  /*e5d0*/  IMAD R6, R6, UR9, R5 ;  /* 0x0000000906067c24 */ /* 0x000fe2000f8e0205 */
[----:B------:R-:W-:-:S04]  /*e5e0*/  IADD3 R2, P0, R2, UR10, RZ ;  /* 0x0000000a02027c10 */ /* 0x000fc8000ff1e0ff */
[----:B------:R-:W-:Y:S02]  /*e5f0*/  IADD3.X R6, R3, UR11, R6, P0, !PT ;  /* 0x0000000b03067c10 */ /* 0x000fe400087fe406 */
[----:B------:R-:W-:Y:S01]  /*e600*/  ISETP.GE.AND P0, PT, R20, UR4, PT ;  /* 0x0000000414007c0c */ /* 0x000fe2000bf06270 */
[----:B------:R-:W-:-:S03]  /*e610*/  UMOV UR4, 0xffffffff ;  /* 0xffffffff00047882 */ /* 0x000fc60000000000 */
[----:B-1----:R-:W-:Y:S09]  /*e620*/  BRA.DIV UR4, `(.L_x_13809) ;  /* 0x00000046040c7947 */ /* 0x002ff2000b800000 */
[----:B------:R-:W0:Y:S01]  /*e630*/  SHFL.IDX PT, R8, R0, RZ, 0x1c1f ;  /* 0x001c1fff00087589 */ /* 0x000e2200000e0000 */
[----:B------:R-:W-:Y:S02]  /*e640*/  IMAD R5, R21, 0xc0, R24 ;  /* 0x000000c015057824 */ /* 0x000fe400078e0218 */
[----:B------:R-:W-:Y:S01]  /*e650*/  IMAD R3, R9, UR40, RZ ;  /* 0x0000002809037c24 */ /* 0x000fe2000f8e02ff */
[----:B------:R-:W1:Y:S04]  /*e660*/  SHFL.IDX PT, R7, R4, RZ, 0x1c1f ;  /* 0x001c1fff04077589 */ /* 0x000e6800000e0000 */
[----:B------:R-:W-:-:S13]  /*e670*/  ISETP.GE.AND P2, PT, R5, R3, PT ;  /* 0x000000030500720c */ /* 0x000fda0003f46270 */
[----:B0-----:R-:W-:-:S04]  /*e680*/  @!P2 IADD3 R8, P1, R20, R8, RZ ;  /* 0x000000081408a210 */ /* 0x001fc80007f3e0ff */
[----:B-1----:R-:W-:-:S05]  /*e690*/  @!P2 IADD3.X R7, RZ, R7, RZ, P1, !PT ;  /* 0x00000007ff07a210 */ /* 0x002fca0000ffe4ff */
[----:B------:R-:W-:Y:S02]  /*e6a0*/  @!P2 IMAD.MOV.U32 R9, RZ, RZ, R7 ;  /* 0x000000ffff09a224 */ /* 0x000fe400078e0007 */
[----:B------:R-:W-:-:S03]  /*e6b0*/  VIADD R7, R5, 0x20 ;  /* 0x0000002005077836 */ /* 0x000fc60000000000 */
[----:B------:R-:W-:Y:S01]  /*e6c0*/  @!PT LDS RZ, [RZ] ;  /* 0x00000000fffff984 */ /* 0x000fe20000000800 */
[----:B-----5:R0:W-:Y:S02]  /*e6d0*/  @!P2 LDGSTS.E.BYPASS.LTC128B.128 [R18+0xb000], desc[UR54][R8.64], !P0 ;  /* 0x0b0000000812afae */ /* 0x0201e4000c101d76 */
        /* <DEDUP_REMOVED lines=10> */
[----:B------:R-:W-:Y:S04]  /*e780*/  SHFL.IDX PT, R4, R4, 0x3, 0x1c1f ;  /* 0x007c1f0004047f89 */ /* 0x000fe800000e0000 */
[----:B0-----:R-:W0:Y:S04]  /*e790*/  SHFL.IDX PT, R8, R0, 0x2, 0x1c1f ;  /* 0x005c1f0000087f89 */ /* 0x001e2800000e0000 */
[----:B------:R-:W1:Y:S01]  /*e7a0*/  SHFL.IDX PT, R0, R0, 0x3, 0x1c1f ;  /* 0x007c1f0000007f89 */ /* 0x000e6200000e0000 */
[----:B0-----:R-:W-:-:S05]  /*e7b0*/  @!P2 IADD3 R8, P1, R20, R8, RZ ;  /* 0x000000081408a210 */ /* 0x001fca0007f3e0ff */
[----:B------:R-:W-:-:S05]  /*e7c0*/  @!P2 IMAD.X R7, RZ, RZ, R7, P1 ;  /* 0x000000ffff07a224 */ /* 0x000fca00008e0607 */
[----:B------:R-:W-:Y:S01]  /*e7d0*/  @!P2 MOV R9, R7 ;  /* 0x000000070009a202 */ /* 0x000fe20000000f00 */
[----:B------:R-:W-:-:S04]  /*e7e0*/  VIADD R7, R5, 0x60 ;  /* 0x0000006005077836 */ /* 0x000fc80000000000 */
[----:B------:R0:W-:Y:S01]  /*e7f0*/  @!P2 LDGSTS.E.BYPASS.LTC128B.128 [R18+0xc000], desc[UR54][R8.64], !P0 ;  /* 0x0c0000000812afae */ /* 0x0001e2000c101d76 */
[----:B------:R-:W-:-:S13]  /*e800*/  ISETP.GE.AND P2, PT, R7, R3, PT ;  /* 0x000000030700720c */ /* 0x000fda0003f46270 */
[----:B-1----:R-:W-:-:S05]  /*e810*/  @!P2 IADD3 R0, P1, R20, R0, RZ ;  /* 0x000000001400a210 */ /* 0x002fca0007f3e0ff */
[----:B------:R-:W-:Y:S02]  /*e820*/  @!P2 IMAD.X R4, RZ, RZ, R4, P1 ;  /* 0x000000ffff04a224 */ /* 0x000fe400008e0604 */
[----:B0-----:R-:W-:Y:S02]  /*e830*/  @!P2 IMAD.MOV.U32 R8, RZ, RZ, R0 ;  /* 0x000000ffff08a224 */ /* 0x001fe400078e0000 */
[----:B------:R-:W-:Y:S02]  /*e840*/  @!P2 IMAD.MOV.U32 R9, RZ, RZ, R4 ;  /* 0x000000ffff09a224 */ /* 0x000fe400078e0004 */
[----:B------:R-:W-:-:S03]  /*e850*/  VIADD R0, R5, 0x80 ;  /* 0x0000008005007836 */ /* 0x000fc60000000000 */
[----:B------:R0:W-:Y:S02]  /*e860*/  @!P2 LDGSTS.E.BYPASS.LTC128B.128 [R18+0xc800], desc[UR54][R8.64], !P0 ;  /* 0x0c8000000812afae */ /* 0x0001e4000c101d76 */
[----:B------:R-:W-:Y:S02]  /*e870*/  ISETP.GE.AND P2, PT, R0, R3, PT ;  /* 0x000000030000720c */ /* 0x000fe40003f46270 */
[----:B------:R-:W-:Y:S04]  /*e880*/  SHFL.IDX PT, R0, R6, RZ, 0x1c1f ;  /* 0x001c1fff06007589 */ /* 0x000fe800000e0000 */
[----:B------:R-:W-:Y:S04]  /*e890*/  SHFL.IDX PT, R6, R6, 0x1, 0x1c1f ;  /* 0x003c1f0006067f89 */ /* 0x000fe800000e0000 */
[----:B0-----:R-:W0:Y:S04]  /*e8a0*/  SHFL.IDX PT, R8, R2, RZ, 0x1c1f ;  /* 0x001c1fff02087589 */ /* 0x001e2800000e0000 */
[----:B------:R-:W1:Y:S01]  /*e8b0*/  SHFL.IDX PT, R2, R2, 0x1, 0x1c1f ;  /* 0x003c1f0002027f89 */ /* 0x000e6200000e0000 */
[----:B0-----:R-:W-:-:S05]  /*e8c0*/  @!P2 IADD3 R8, P1, R20, R8, RZ ;  /* 0x000000081408a210 */ /* 0x001fca0007f3e0ff */
[----:B------:R-:W-:-:S05]  /*e8d0*/  @!P2 IMAD.X R0, RZ, RZ, R0, P1 ;  /* 0x000000ffff00a224 */ /* 0x000fca00008e0600 */
[----:B------:R-:W-:-:S05]  /*e8e0*/  @!P2 MOV R9, R0 ;  /* 0x000000000009a202 */ /* 0x000fca0000000f00 */
[----:B-1----:R0:W-:Y:S02]  /*e8f0*/  @!P2 LDGSTS.E.BYPASS.LTC128B.128 [R18+0xd000], desc[UR54][R8.64], !P0 ;  /* 0x0d0000000812afae */ /* 0x0021e4000c101d76 */
.L_x_13909:
[----:B------:R-:W-:-:S05]  /*e900*/  VIADD R5, R5, 0xa0 ;  /* 0x000000a005057836 */ /* 0x000fca0000000000 */
[----:B------:R-:W-:-:S13]  /*e910*/  ISETP.GE.AND P1, PT, R5, R3, PT ;  /* 0x000000030500720c */ /* 0x000fda0003f26270 */
[----:B------:R-:W-:-:S05]  /*e920*/  @!P1 IADD3 R2, P2, R20, R2, RZ ;  /* 0x0000000214029210 */ /* 0x000fca0007f5e0ff */
[----:B------:R-:W-:-:S05]  /*e930*/  @!P1 IMAD.X R3, RZ, RZ, R6, P2 ;  /* 0x000000ffff039224 */ /* 0x000fca00010e0606 */
[----:B------:R-:W-:Y:S01]  /*e940*/  @!PT LDS RZ, [RZ] ;  /* 0x00000000fffff984 */ /* 0x000fe20000000800 */
[----:B------:R-:W-:Y:S01]  /*e950*/  @!PT LDS RZ, [RZ] ;  /* 0x00000000fffff984 */ /* 0x000fe20000000800 */
[----:B------:R-:W-:Y:S01]  /*e960*/  @!PT LDS RZ, [RZ] ;  /* 0x00000000fffff984 */ /* 0x000fe20000000800 */
[----:B------:R1:W-:Y:S01]  /*e970*/  @!P1 LDGSTS.E.BYPASS.LTC128B.128 [R18+0xd800], desc[UR54][R2.64], !P0 ;  /* 0x0d80000002129fae */ /* 0x0003e2000c101d76 */
[----:B------:R-:W-:Y:S01]  /*e980*/  PLOP3.LUT P0, PT, PT, PT, PT, 0x80, 0x0 ;  /* 0x000000000000781c */ /* 0x000fe20003f0f070 */
[----:B------:R-:W-:-:S12]  /*e990*/  NOP ;  /* 0x0000000000007918 */ /* 0x000fd80000000000 */
.L_x_13810:
[----:B------:R-:W-:Y:S02]  /*e9a0*/  PLOP3.LUT P1, PT, P1, P0, PT, 0xa2, 0x0 ;  /* 0x000000000000781c */ /* 0x000fe40000f21472 */
[----:B------:R-:W-:-:S08]  /*e9b0*/  @P0 R2UR P1, UR4, R16 ;  /* 0x00000000100402ca */ /* 0x000fd00000020000 */
[----:B------:R-:W-:-:S05]  /*e9c0*/  @P0 PLOP3.LUT P0, PT, P1, PT, PT, 0x80, 0x0 ;  /* 0x000000000000081c */ /* 0x000fca0000f0f070 */
[----:B------:R-:W-:Y:S01]  /*e9d0*/  @!P1 SYNCS.ARRIVE.TRANS64.RED.A0T1 RZ, [UR4+0x13200], RZ ;  /* 0x013200ffffff99a7 */ /* 0x000fe20008200404 */
[----:B------:R-:W-:Y:S07]  /*e9e0*/  @!P1 ARRIVES.LDGSTSBAR.64.TRANSCNT [UR4+0x13200] ;  /* 0x01320000ff0099b0 */ /* 0x000fee0008000a84 */
[----:B------:R-:W-:Y:S05]  /*e9f0*/  @P0 BRA.U.ANY `(.L_x_13810) ;  /* 0xfffffffd00e80947 */ /* 0x000fea000393ffff */
[----:B-1----:R-:W2:Y:S02]  /*ea00*/  LDL.LU R2, [R1+0x40] ;  /* 0x0000400001027983 */ /* 0x002ea40000300800 */
        /* <DEDUP_REMOVED lines=11> */
.L_x_13910:
[----:B------:R-:W-:Y:S05]  /*eac0*/  BSYNC B0 ;  /* 0x0000000000007941 */ /* 0x000fea0003800000 */
.L_x_13811:
[----:B------:R-:W2:Y:S01]  /*ead0*/  LDL R0, [R1+0x2c] ;  /* 0x00002c0001007983 */ /* 0x000ea20000100800 */
[----:B------:R-:W-:-:S06]  /*eae0*/  UIADD3 UR4, UR48, -0x2, URZ ;  /* 0xfffffffe30047890 */ /* 0x000fcc000fffe03f */
[----:B--2---:R-:W-:-:S13]  /*eaf0*/  ISETP.LE.AND P0, PT, R0, UR4, PT ;  /* 0x0000000400007c0c */ /* 0x004fda000bf03270 */
[----:B------:R-:W-:Y:S05]  /*eb00*/  @!P0 BRA `(.L_x_13813) ;  /* 0x0000001400808947 */ /* 0x000fea0003800000 */
[----:B------:R-:W-:Y:S01]  /*eb10*/  IMAD.U32 R0, RZ, RZ, UR4 ;  /* 0x00000004ff007e24 */ /* 0x000fe2000f8e00ff */
[----:B------:R2:W5:Y:S04]  /*eb20*/  LDL.LU R24, [R1+0xc] ;  /* 0x00000c0001187983 */ /* 0x0005680000300800 */
[----:B------:R2:W5:Y:S04]  /*eb30*/  LDL.LU R21, [R1] ;  /* 0x0000000001157983 */ /* 0x0005680000300800 */
[----:B------:R2:W-:Y:S02]  /*eb40*/  STL [R1+0x4], R0 ;  /* 0x0000040001007387 */ /* 0x0005e40000100800 */
.L_x_13833:
[----:B---3--:R-:W3:Y:S01]  /*eb50*/  LDL R6, [R1+0x14] ;  /* 0x0000140001067983 */ /* 0x008ee20000100800 */
[----:B------:R-:W4:Y:S03]  /*eb60*/  LDC R2, c[0x0][0x430] ;  /* 0x00010c00ff027b82 */ /* 0x000f260000000800 */
[----:B------:R-:W3:Y:S04]  /*eb70*/  LDL R12, [R1+0x18] ;  /* 0x00001800010c7983 */ /* 0x000ee80000100800 */
[----:B------:R-:W3:Y:S04]  /*eb80*/  LDL R7, [R1+0x8] ;  /* 0x0000080001077983 */ /* 0x000ee80000100800 */
[----:B------:R-:W3:Y:S01]  /*eb90*/  LDL.LU R11, [R1+0x4] ;  /* 0x00000400010b7983 */ /* 0x000ee20000300800 */
[----:B--2---:R-:W2:Y:S03]  /*eba0*/  S2R R0, SR_TID.X ;  /* 0x0000000000007919 */ /* 0x004ea60000002100 */
[----:B------:R-:W3:Y:S01]  /*ebb0*/  LDL R13, [R1+0x2c] ;  /* 0x00002c00010d7983 */ /* 0x000ee20000100800 */
[----:B----4-:R-:W-:-:S02]  /*ebc0*/  ISETP.NE.AND P0, PT, R2, 0x1, PT ;  /* 0x000000010200780c */ /* 0x010fc40003f05270 */
[----:B------:R-:W0:Y:S11]  /*ebd0*/  S2R R2, SR_TID.X ;  /* 0x0000000000027919 */ /* 0x000e360000002100 */
[----:B------:R-:W4:Y:S08]  /*ebe0*/  @P0 LDC R5, c[0x0][0x434] ;  /* 0x00010d00ff050b82 */ /* 0x000f300000000800 */
[----:B-1----:R-:W1:Y:S01]  /*ebf0*/  @P0 LDC R3, c[0x0][0x434] ;  /* 0x00010d00ff030b82 */ /* 0x002e620000000800 */
[----:B--2---:R-:W-:-:S04]  /*ec00*/  LOP3.LUT R0, R0, 0x7f, RZ, 0xc0, !PT ;  /* 0x0000007f00007812 */ /* 0x004fc800078ec0ff */
[----:B------:R-:W-:-:S03]  /*ec10*/  SHF.R.U32.HI R0, RZ, 0x2, R0 ;  /* 0x00000002ff007819 */ /* 0x000fc60000011600 */
[----:B------:R-:W2:Y:S01]  /*ec20*/  @P0 LDC R4, c[0x0][0x438] ;  /* 0x00010e00ff040b82 */ /* 0x000ea20000000800 */
[----:B0-----:R-:W-:-:S04]  /*ec30*/  SHF.L.U32 R9, R2, 0x5, RZ ;  /* 0x0000000502097819 */ /* 0x001fc800000006ff */
[----:B------:R-:W-:Y:S02]  /*ec40*/  LOP3.LUT R9, R0, 0x60, R9, 0xf8, !PT ;  /* 0x0000006000097812 */ /* 0x000fe400078ef809 */
[----:B------:R-:W-:Y:S01]  /*ec50*/  LOP3.LUT R2, R2, 0x7f, RZ, 0xc0, !PT ;  /* 0x0000007f02027812 */ /* 0x000fe200078ec0ff */
[----:B------:R-:W0:Y:S03]  /*ec60*/  @P0 LDC R0, c[0x0][0x438] ;  /* 0x00010e00ff000b82 */ /* 0x000e260000000800 */
[----:B------:R-:W-:Y:S01]  /*ec70*/  SHF.R.U32.HI R2, RZ, 0x2, R2 ;  /* 0x00000002ff027819 */ /* 0x000fe20000011602 */
[----:B------:R-:W-:Y:S05]  /*ec80*/  YIELD ;  /* 0x0000000000007946 */ /* 0x000fea0003800000 */
[----:B------:R-:W-:Y:S01]  /*ec90*/  ULDC.64 UR6, c[0x0][0x428] ;  /* 0x00010a0000067ab9 */ /* 0x000fe20000000a00 */
[----:B------:R-:W-:Y:S01]  /*eca0*/  ULDC UR4, c[0x0][0x430] ;  /* 0x00010c0000047ab9 */ /* 0x000fe20000000800 */
[----:B------:R-:W-:Y:S01]  /*ecb0*/  ULDC.64 UR8, c[0x0][0x418] ;  /* 0x0001060000087ab9 */ /* 0x000fe20000000a00 */
[----:B---3--:R-:W-:-:S02]  /*ecc0*/  IMAD R8, R11, 0xa0, R6 ;  /* 0x000000a00b087824 */ /* 0x008fc400078e0206 */
[----:B------:R-:W3:Y:S02]  /*ecd0*/  S2R R6, SR_TID.X ;  /* 0x0000000000067919 */ /* 0x000ee40000002100 */
[----:B------:R-:W-:-:S04]  /*ece0*/  IMAD.IADD R10, R9, 0x1, R8 ;  /* 0x00000001090a7824 */ /* 0x000fc800078e0208 */
[----:B----4-:R-:W-:-:S04]  /*ecf0*/  @P0 IMAD.HI.U32 R5, R10, R5, RZ ;  /* 0x000000050a050227 */ /* 0x010fc800078e00ff */
[----:B---3--:R-:W-:-:S05]  /*ed00*/  IMAD.SHL.U32 R9, R6, 0x20, RZ ;  /* 0x0000002006097824 */ /* 0x008fca00078e00ff */
[----:B------:R-:W-:-:S04]  /*ed10*/  LOP3.LUT R9, R2, 0x60, R9, 0xf8, !PT ;  /* 0x0000006002097812 */ /* 0x000fc800078ef809 */
[----:B------:R-:W-:-:S05]  /*ed20*/  LOP3.LUT R9, R9, 0x80, RZ, 0xfc, !PT ;  /* 0x0000008009097812 */ /* 0x000fca00078efcff */
[----:B------:R-:W-:Y:S02]  /*ed30*/  IMAD.IADD R8, R9, 0x1, R8 ;  /* 0x0000000109087824 */ /* 0x000fe400078e0208 */
[----:B------:R-:W-:Y:S02]  /*ed40*/  IMAD.MOV.U32 R2, RZ, RZ, R10 ;  /* 0x000000ffff027224 */ /* 0x000fe400078e000a */
[----:B-1----:R-:W-:Y:S01]  /*ed50*/  @P0 IMAD.HI.U32 R3, R8, R3, RZ ;  /* 0x0000000308030227 */ /* 0x002fe200078e00ff */
[----:B--2---:R-:W-:-:S03]  /*ed60*/  @P0 SHF.R.U32.HI R2, RZ, R4, R5 ;  /* 0x00000004ff020219 */ /* 0x004fc60000011605 */
[----:B------:R-:W-:Y:S01]  /*ed70*/  IMAD.MOV.U32 R6, RZ, RZ, R8 ;  /* 0x000000ffff067224 */ /* 0x000fe200078e0008 */
[----:B0-----:R-:W-:Y:S01]  /*ed80*/  @P0 SHF.R.U32.HI R6, RZ, R0, R3 ;  /* 0x00000000ff060219 */ /* 0x001fe20000011603 */
[----:B------:R-:W-:Y:S01]  /*ed90*/  IMAD R0, R12, UR6, RZ ;  /* 0x000000060c007c24 */ /* 0x000fe2000f8e02ff */
[----:B------:R-:W-:Y:S02]  /*eda0*/  SHF.R.S32.HI R3, RZ, 0x1f, R2 ;  /* 0x0000001fff037819 */ /* 0x000fe40000011402 */
[----:B------:R-:W-:Y:S01]  /*edb0*/  IADD3 R4, -R2, RZ, RZ ;  /* 0x000000ff02047210 */ /* 0x000fe20007ffe1ff */
[C---:B------:R-:W-:Y:S02]  /*edc0*/  IMAD R0, R7.reuse, UR7, R0 ;  /* 0x0000000707007c24 */ /* 0x040fe4000f8e0200 */
[----:B------:R-:W-:-:S04]  /*edd0*/  IMAD.WIDE.U32 R2, R7, UR6, R2 ;  /* 0x0000000607027c25 */ /* 0x000fc8000f8e0002 */
[----:B------:R-:W-:Y:S01]  /*ede0*/  IMAD R10, R4, UR4, R10 ;  /* 0x00000004040a7c24 */ /* 0x000fe2000f8e020a */
[----:B------:R-:W-:Y:S01]  /*edf0*/  LEA R4, P0, R2, UR8, 0x2 ;  /* 0x0000000802047c11 */ /* 0x000fe2000f8010ff */
[----:B------:R-:W-:Y:S01]  /*ee00*/  IMAD.IADD R3, R0, 0x1, R3 ;  /* 0x0000000100037824 */ /* 0x000fe200078e0203 */
[----:B------:R-:W-:-:S04]  /*ee10*/  ISETP.GT.U32.AND P1, PT, R9, 0x9f, PT ;  /* 0x0000009f0900780c */ /* 0x000fc80003f24070 */
[----:B------:R-:W-:-:S05]  /*ee20*/  LEA.HI.X R5, R2, UR9, R3, 0x2, P0 ;  /* 0x0000000902057c11 */ /* 0x000fca00080f1403 */
[----:B------:R0:W2:Y:S04]  /*ee30*/  LDG.E R9, desc[UR54][R4.64] ;  /* 0x0000003604097981 */ /* 0x0000a8000c1e1900 */
[--C-:B------:R-:W-:Y:S01]  /*ee40*/  @!P1 SHF.R.S32.HI R3, RZ, 0x1f, R6.reuse ;  /* 0x0000001fff039819 */ /* 0x100fe20000011406 */
[----:B------:R-:W-:-:S04]  /*ee50*/  @!P1 IMAD.MOV.U32 R2, RZ, RZ, R6 ;  /* 0x000000ffff029224 */ /* 0x000fc800078e0006 */
[----:B------:R-:W-:-:S04]  /*ee60*/  @!P1 IMAD.WIDE.U32 R2, R7, UR6, R2 ;  /* 0x0000000607029c25 */ /* 0x000fc8000f8e0002 */
[----:B0-----:R-:W-:Y:S02]  /*ee70*/  IMAD.MOV R4, RZ, RZ, -R6 ;  /* 0x000000ffff047224 */ /* 0x001fe400078e0a06 */
[----:B------:R-:W-:Y:S02]  /*ee80*/  @!P1 IMAD.IADD R0, R0, 0x1, R3 ;  /* 0x0000000100009824 */ /* 0x000fe400078e0203 */
[----:B------:R-:W-:Y:S01]  /*ee90*/  IMAD R8, R4, UR4, R8 ;  /* 0x0000000404087c24 */ /* 0x000fe2000f8e0208 */
[----:B------:R-:W-:-:S04]  /*eea0*/  @!P1 LEA R4, P0, R2, UR8, 0x2 ;  /* 0x0000000802049c11 */ /* 0x000fc8000f8010ff */
[----:B------:R-:W-:Y:S02]  /*eeb0*/  @!P1 LEA.HI.X R5, R2, UR9, R0, 0x2, P0 ;  /* 0x0000000902059c11 */ /* 0x000fe400080f1400 */
[----:B-----5:R-:W-:Y:S01]  /*eec0*/  IADD3 R0, R21, 0x1, RZ ;  /* 0x0000000115007810 */ /* 0x020fe20007ffe0ff */
[----:B------:R-:W-:-:S03]  /*eed0*/  IMAD.MOV.U32 R7, RZ, RZ, RZ ;  /* 0x000000ffff077224 */ /* 0x000fc600078e00ff */
[C---:B------:R-:W-:Y:S01]  /*eee0*/  ISETP.NE.AND P0, PT, R0.reuse, 0x2, PT ;  /* 0x000000020000780c */ /* 0x040fe20003f05270 */
[----:B------:R-:W-:Y:S02]  /*eef0*/  IMAD.MOV.U32 R2, RZ, RZ, R11 ;  /* 0x000000ffff027224 */ /* 0x000fe400078e000b */
[----:B------:R0:W5:Y:S01]  /*ef00*/  @!P1 LDG.E R7, desc[UR54][R4.64] ;  /* 0x0000003604079981 */ /* 0x000162000c1e1900 */
[----:B------:R-:W-:Y:S02]  /*ef10*/  SEL R3, R0, RZ, P0 ;  /* 0x000000ff00037207 */ /* 0x000fe40000000000 */
[----:B------:R-:W-:Y:S01]  /*ef20*/  SEL R0, RZ, 0x1, P0 ;  /* 0x00000001ff007807 */ /* 0x000fe20000000000 */
[----:B------:R-:W-:Y:S01]  /*ef30*/  VIADD R11, R11, 0xffffffff ;  /* 0xffffffff0b0b7836 */ /* 0x000fe20000000000 */
[----:B------:R-:W-:Y:S02]  /*ef40*/  ISETP.GT.AND P1, PT, R2, R13, PT ;  /* 0x0000000d0200720c */ /* 0x000fe40003f24270 */
[----:B------:R-:W-:Y:S01]  /*ef50*/  LOP3.LUT R2, R24, R0, RZ, 0x3c, !PT ;  /* 0x0000000018027212 */ /* 0x000fe200078e3cff */
[----:B------:R0:W-:Y:S01]  /*ef60*/  STL [R1], R3 ;  /* 0x0000000301007387 */ /* 0x0001e20000100800 */
[----:B------:R-:W-:-:S03]  /*ef70*/  IMAD.U32 R12, RZ, RZ, UR44 ;  /* 0x0000002cff0c7e24 */ /* 0x000fc6000f8e00ff */
[----:B------:R0:W-:Y:S04]  /*ef80*/  STL [R1+0x4], R11 ;  /* 0x0000040b01007387 */ /* 0x0001e80000100800 */
[----:B------:R0:W-:Y:S01]  /*ef90*/  STL [R1+0xc], R2 ;  /* 0x00000c0201007387 */ /* 0x0001e20000100800 */
[----:B------:R-:W-:Y:S02]  /*efa0*/  ISETP.NE.AND P2, PT, R12, 0x3, PT ;  /* 0x000000030c00780c */ /* 0x000fe40003f45270 */
[----:B--2---:R-:W-:-:S11]  /*efb0*/  SHF.R.S32.HI R28, RZ, 0x1f, R9 ;  /* 0x0000001fff1c7819 */ /* 0x004fd60000011409 */
[----:B0-----:R-:W-:Y:S05]  /*efc0*/  @!P2 BRA `(.L_x_13814) ;  /* 0x000000000004a947 */ /* 0x001fea0003800000 */
[----:B------:R-:W-:Y:S01]  /*efd0*/  BPT.TRAP 0x1 ;  /* 0x000000040000795c */ /* 0x000fe20000300000 */
.L_x_13814:
[----:B------:R-:W-:Y:S01]  /*efe0*/  IMAD R0, R3, 0x8, R16 ;  /* 0x0000000803007824 */ /* 0x000fe200078e0210 */
[----:B------:R-:W-:Y:S01]  /*eff0*/  SHF.L.U32 R29, R2, 0x1f, RZ ;  /* 0x0000001f021d7819 */ /* 0x000fe200000006ff */
[----:B------:R-:W-:Y:S01]  /*f000*/  BSSY B0, `(.L_x_13815) ;  /* 0x0000004000007945 */ /* 0x000fe20003800000 */
[----:B------:R-:W-:Y:S02]  /*f010*/  SHF.R.S32.HI R25, RZ, 0x1f, R10 ;  /* 0x0000001fff197819 */ /* 0x000fe4000001140a */
[----:B------:R-:W0:Y:S02]  /*f020*/  SYNCS.PHASECHK.TRANS64.TRYWAIT P0, [R0+URZ+0x13280], R29 ;  /* 0x0132801d000075a7 */ /* 0x000e24000800017f */
[----:B0-----:R-:W-:Y:S05]  /*f030*/  @!P0 BRA `(.L_x_13816) ;  /* 0x00000040006c8947 */ /* 0x001fea0003800000 */
.L_x_13911:
[----:B------:R-:W-:Y:S05]  /*f040*/  BSYNC B0 ;  /* 0x0000000000007941 */ /* 0x000fea0003800000 */
.L_x_13815:
[----:B------:R-:W2:Y:S01]  /*f050*/  LDL R14, [R1+0x34] ;  /* 0x00003400010e7983 */ /* 0x000ea20000100800 */
[----:B------:R-:W-:Y:S01]  /*f060*/  ULDC.64 UR4, c[0x0][0x328] ;  /* 0x0000ca0000047ab9 */ /* 0x000fe20000000a00 */
[----:B------:R-:W-:Y:S02]  /*f070*/  ULDC.64 UR6, c[0x0][0x338] ;  /* 0x0000ce0000067ab9 */ /* 0x000fe40000000a00 */
[----:B------:R-:W2:Y:S01]  /*f080*/  LDL R13, [R1] ;  /* 0x00000000010d7983 */ /* 0x000ea20000100800 */
[----:B------:R-:W-:Y:S01]  /*f090*/  IMAD R4, R25, UR4, RZ ;  /* 0x0000000419047c24 */ /* 0x000fe2000f8e02ff */
[----:B------:R-:W-:Y:S01]  /*f0a0*/  SHF.R.S32.HI R26, RZ, 0x1f, R8 ;  /* 0x0000001fff1a7819 */ /* 0x000fe20000011408 */
[C---:B------:R-:W-:Y:S01]  /*f0b0*/  IMAD.WIDE.U32 R2, R10.reuse, UR4, RZ ;  /* 0x000000040a027c25 */ /* 0x040fe2000f8e00ff */
[----:B------:R-:W1:Y:S01]  /*f0c0*/  S2R R11, SR_TID.X ;  /* 0x00000000000b7919 */ /* 0x000e620000002100 */
[----:B-----5:R-:W-:Y:S01]  /*f0d0*/  SHF.R.S32.HI R27, RZ, 0x1f, R7 ;  /* 0x0000001fff1b7819 */ /* 0x020fe20000011407 */
[----:B------:R-:W3:Y:S01]  /*f0e0*/  LDC R12, c[0x0][0x2f4] ;  /* 0x0000bd00ff0c7b82 */ /* 0x000ee20000000800 */
[----:B------:R-:W-:-:S02]  /*f0f0*/  IMAD R4, R10, UR5, R4 ;  /* 0x000000050a047c24 */ /* 0x000fc4000f8e0204 */
[----:B------:R-:W-:Y:S02]  /*f100*/  IMAD R6, R26, UR4, RZ ;  /* 0x000000041a067c24 */ /* 0x000fe4000f8e02ff */
[----:B------:R-:W-:Y:S02]  /*f110*/  IMAD.IADD R3, R3, 0x1, R4 ;  /* 0x0000000103037824 */ /* 0x000fe400078e0204 */
[----:B------:R-:W-:Y:S02]  /*f120*/  IMAD R4, R28, UR6, RZ ;  /* 0x000000061c047c24 */ /* 0x000fe4000f8e02ff */
[----:B------:R-:W-:-:S04]  /*f130*/  IMAD.WIDE.U32 R2, R9, UR6, R2 ;  /* 0x0000000609027c25 */ /* 0x000fc8000f8e0002 */
[----:B------:R-:W-:Y:S02]  /*f140*/  IMAD R4, R9, UR7, R4 ;  /* 0x0000000709047c24 */ /* 0x000fe4000f8e0204 */
[----:B------:R-:W-:-:S03]  /*f150*/  IMAD R6, R8, UR5, R6 ;  /* 0x0000000508067c24 */ /* 0x000fc6000f8e0206 */
[----:B------:R-:W-:Y:S01]  /*f160*/  IADD3 R5, R3, R4, RZ ;  /* 0x0000000403057210 */ /* 0x000fe20007ffe0ff */
[----:B------:R-:W-:Y:S02]  /*f170*/  IMAD.MOV.U32 R4, RZ, RZ, R2 ;  /* 0x000000ffff047224 */ /* 0x000fe400078e0002 */
        /* <DEDUP_REMOVED lines=14> */
[----:B-1----:R-:W-:Y:S01]  /*f260*/  IMAD.SHL.U32 R11, R11, 0x10, RZ ;  /* 0x000000100b0b7824 */ /* 0x002fe200078e00ff */
[----:B------:R-:W-:-:S04]  /*f270*/  IADD3 R20, P0, R2, UR6, RZ ;  /* 0x0000000602147c10 */ /* 0x000fc8000ff1e0ff */
[----:B------:R-:W-:Y:S02]  /*f280*/  LOP3.LUT R11, R11, 0x30, RZ, 0xc0, !PT ;  /* 0x000000300b0b7812 */ /* 0x000fe400078ec0ff */
[----:B------:R-:W-:Y:S02]  /*f290*/  IADD3.X R18, R6, UR7, R3, P0, !PT ;  /* 0x0000000706127c10 */ /* 0x000fe400087fe403 */
[----:B---3--:R-:W-:Y:S01]  /*f2a0*/  ISETP.GE.AND P2, PT, R11, R12, PT ;  /* 0x0000000c0b00720c */ /* 0x008fe20003f46270 */
[----:B--2---:R-:W-:Y:S01]  /*f2b0*/  IMAD R6, R13, 0x2800, R14 ;  /* 0x000028000d067824 */ /* 0x004fe200078e020e */
[----:B------:R-:W-:Y:S11]  /*f2c0*/  BRA.DIV UR4, `(.L_x_13817) ;  /* 0x0000003e04dc7947 */ /* 0x000ff6000b800000 */
[----:B------:R-:W1:Y:S01]  /*f2d0*/  S2R R11, SR_TID.X ;  /* 0x00000000000b7919 */ /* 0x000e620000002100 */
[----:B------:R-:W-:Y:S01]  /*f2e0*/  IMAD.IADD R6, R16, 0x1, R6 ;  /* 0x0000000110067824 */ /* 0x000fe200078e0206 */
[----:B------:R-:W2:Y:S04]  /*f2f0*/  SHFL.IDX PT, R2, R4, RZ, 0x1c1f ;  /* 0x001c1fff04027589 */ /* 0x000ea800000e0000 */
[----:B------:R-:W3:Y:S01]  /*f300*/  SHFL.IDX PT, R3, R5, RZ, 0x1c1f ;  /* 0x001c1fff05037589 */ /* 0x000ee200000e0000 */
[----:B-1----:R-:W-:-:S05]  /*f310*/  IMAD.SHL.U32 R11, R11, 0x10, RZ ;  /* 0x000000100b0b7824 */ /* 0x002fca00078e00ff */
[----:B------:R-:W-:-:S04]  /*f320*/  LOP3.LUT R11, R11, 0x30, RZ, 0xc0, !PT ;  /* 0x000000300b0b7812 */ /* 0x000fc800078ec0ff */
[----:B--2---:R-:W-:-:S04]  /*f330*/  IADD3 R2, P0, R11, R2, RZ ;  /* 0x000000020b027210 */ /* 0x004fc80007f1e0ff */
[----:B---3--:R-:W-:-:S05]  /*f340*/  IADD3.X R3, RZ, R3, RZ, P0, !PT ;  /* 0x00000003ff037210 */ /* 0x008fca00007fe4ff */
[----:B------:R-:W-:Y:S01]  /*f350*/  @!PT LDS RZ, [RZ] ;  /* 0x00000000fffff984 */ /* 0x000fe20000000800 */
        /* <DEDUP_REMOVED lines=16> */
[----:B-1----:R1:W2:Y:S04]  /*f460*/  SHFL.IDX PT, R3, R18, RZ, 0x1c1f ;  /* 0x001c1fff12037589 */ /* 0x0022a800000e0000 */
[----:B------:R1:W3:Y:S02]  /*f470*/  SHFL.IDX PT, R2, R20, RZ, 0x1c1f ;  /* 0x001c1fff14027589 */ /* 0x0002e400000e0000 */
.L_x_13923:
[----:B------:R-:W4:Y:S02]  /*f480*/  S2R R4, SR_TID.X ;  /* 0x0000000000047919 */ /* 0x000f240000002100 */
[----:B----4-:R-:W-:-:S05]  /*f490*/  IMAD.SHL.U32 R4, R4, 0x10, RZ ;  /* 0x0000001004047824 */ /* 0x010fca00078e00ff */
[----:B------:R-:W-:-:S04]  /*f4a0*/  LOP3.LUT R4, R4, 0x30, RZ, 0xc0, !PT ;  /* 0x0000003004047812 */ /* 0x000fc800078ec0ff */
[----:B---3--:R-:W-:-:S04]  /*f4b0*/  IADD3 R2, P0, R4, R2, RZ ;  /* 0x0000000204027210 */ /* 0x008fc80007f1e0ff */
[----:B--2---:R-:W-:Y:S02]  /*f4c0*/  IADD3.X R3, RZ, R3, RZ, P0, !PT ;  /* 0x00000003ff037210 */ /* 0x004fe400007fe4ff */
[----:B------:R-:W-:-:S03]  /*f4d0*/  PLOP3.LUT P0, PT, PT, PT, PT, 0x80, 0x0 ;  /* 0x000000000000781c */ /* 0x000fc60003f0f070 */
[----:B------:R-:W-:Y:S01]  /*f4e0*/  @!PT LDS RZ, [RZ] ;  /* 0x00000000fffff984 */ /* 0x000fe20000000800 */
[----:B------:R-:W-:Y:S01]  /*f4f0*/  @!PT LDS RZ, [RZ] ;  /* 0x00000000fffff984 */ /* 0x000fe20000000800 */
[----:B------:R-:W-:Y:S01]  /*f500*/  @!PT LDS RZ, [RZ] ;  /* 0x00000000fffff984 */ /* 0x000fe20000000800 */
[----:B------:R2:W-:Y:S01]  /*f510*/  LDGSTS.E.BYPASS.LTC128B.128 [R6+0x8000], desc[UR54][R2.64], !P2 ;  /* 0x0800000002067fae */ /* 0x0005e2000d101d76 */
[----:B------:R-:W-:-:S09]  /*f520*/  NOP ;  /* 0x0000000000007918 */ /* 0x000fd20000000000 */
.L_x_13818:
        /* <DEDUP_REMOVED lines=11> */
.L_x_13819:
[----:B------:R2:W-:Y:S01]  /*f5e0*/  SYNCS.ARRIVE.TRANS64.A1T0 RZ, [R0+URZ+0x13270], RZ ;  /* 0x013270ff00ff79a7 */ /* 0x0005e2000810003f */
[----:B------:R-:W-:Y:S05]  /*f5f0*/  @!P3 BRA `(.L_x_13820) ;  /* 0x000000000004b947 */ /* 0x000fea0003800000 */
[----:B------:R-:W-:Y:S01]  /*f600*/  BPT.TRAP 0x1 ;  /* 0x000000040000795c */ /* 0x000fe20000300000 */
.L_x_13820:
[----:B------:R-:W3:Y:S01]  /*f610*/  SYNCS.PHASECHK.TRANS64.TRYWAIT P0, [R0+URZ+0x13240], R29 ;  /* 0x0132401d000075a7 */ /* 0x000ee2000800017f */
[----:B------:R-:W-:Y:S04]  /*f620*/  BSSY B0, `(.L_x_13821) ;  /* 0x0000002000007945 */ /* 0x000fe80003800000 */
[----:B---3--:R-:W-:Y:S05]  /*f630*/  @!P0 BRA `(.L_x_13822) ;  /* 0x00000040009c8947 */ /* 0x008fea0003800000 */
.L_x_13924:
[----:B------:R-:W-:Y:S05]  /*f640*/  BSYNC B0 ;  /* 0x0000000000007941 */ /* 0x000fea0003800000 */
.L_x_13821:
[----:B------:R-:W1:Y:S01]  /*f650*/  S2R R11, SR_TID.X ;  /* 0x00000000000b7919 */ /* 0x000e620000002100 */
        /* <DEDUP_REMOVED lines=17> */
[----:B-1----:R-:W-:Y:S02]  /*f770*/  IMAD.SHL.U32 R18, R11, 0x10, RZ ;  /* 0x000000100b127824 */ /* 0x002fe400078e00ff */
[----:B------:R-:W1:Y:S01]  /*f780*/  LDC R11, c[0x0][0x2f4] ;  /* 0x0000bd00ff0b7b82 */ /* 0x000e620000000800 */
[C---:B------:R-:W-:Y:S02]  /*f790*/  IMAD R8, R7.reuse, UR7, R8 ;  /* 0x0000000707087c24 */ /* 0x040fe4000f8e0208 */
[----:B------:R-:W-:Y:S01]  /*f7a0*/  IMAD.WIDE.U32 R2, R7, UR6, R2 ;  /* 0x0000000607027c25 */ /* 0x000fe2000f8e0002 */
[----:B------:R-:W-:Y:S01]  /*f7b0*/  ULDC.64 UR6, c[0x0][0x2e8] ;  /* 0x0000ba0000067ab9 */ /* 0x000fe20000000a00 */
[----:B------:R-:W-:-:S02]  /*f7c0*/  LOP3.LUT R18, R18, 0x30, RZ, 0xc0, !PT ;  /* 0x0000003012127812 */ /* 0x000fc400078ec0ff */
[----:B------:R-:W-:Y:S01]  /*f7d0*/  IMAD.WIDE.U32 R4, R17, UR4, R4 ;  /* 0x0000000411047c25 */ /* 0x000fe2000f8e0004 */
[----:B------:R-:W-:-:S03]  /*f7e0*/  IADD3 R3, R3, R8, RZ ;  /* 0x0000000803037210 */ /* 0x000fc60007ffe0ff */
[C---:B------:R-:W-:Y:S01]  /*f7f0*/  IMAD R9, R17.reuse, UR5, RZ ;  /* 0x0000000511097c24 */ /* 0x040fe2000f8e02ff */
[----:B------:R-:W-:Y:S01]  /*f800*/  IADD3 R7, P0, R4, UR6, RZ ;  /* 0x0000000604077c10 */ /* 0x000fe2000ff1e0ff */
[----:B------:R-:W-:Y:S01]  /*f810*/  IMAD.WIDE.U32 R2, R17, UR4, R2 ;  /* 0x0000000411027c25 */ /* 0x000fe2000f8e0002 */
[----:B------:R-:W-:Y:S02]  /*f820*/  UMOV UR4, 0xffffffff ;  /* 0xffffffff00047882 */ /* 0x000fe40000000000 */
[----:B------:R-:W-:Y:S02]  /*f830*/  IADD3.X R8, R9, UR7, R5, P0, !PT ;  /* 0x0000000709087c10 */ /* 0x000fe400087fe405 */
[----:B------:R-:W-:-:S04]  /*f840*/  IADD3 R4, P0, R2, UR6, RZ ;  /* 0x0000000602047c10 */ /* 0x000fc8000ff1e0ff */
[----:B------:R-:W-:Y:S02]  /*f850*/  IADD3.X R5, R9, UR7, R3, P0, !PT ;  /* 0x0000000709057c10 */ /* 0x000fe400087fe403 */
[----:B-1----:R-:W-:Y:S01]  /*f860*/  ISETP.GE.AND P2, PT, R18, R11, PT ;  /* 0x0000000b1200720c */ /* 0x002fe20003f46270 */
[----:B------:R-:W-:-:S12]  /*f870*/  BRA.DIV UR4, `(.L_x_13823) ;  /* 0x0000004204207947 */ /* 0x000fd8000b800000 */
[----:B------:R-:W1:Y:S04]  /*f880*/  SHFL.IDX PT, R2, R7, RZ, 0x1c1f ;  /* 0x001c1fff07027589 */ /* 0x000e6800000e0000 */
[----:B------:R-:W4:Y:S04]  /*f890*/  SHFL.IDX PT, R3, R8, RZ, 0x1c1f ;  /* 0x001c1fff08037589 */ /* 0x000f2800000e0000 */
[----:B------:R-:W-:Y:S01]  /*f8a0*/  SHFL.IDX PT, R5, R5, RZ, 0x1c1f ;  /* 0x001c1fff05057589 */ /* 0x000fe200000e0000 */
[----:B-1----:R-:W-:-:S05]  /*f8b0*/  IADD3 R2, P0, R18, R2, RZ ;  /* 0x0000000212027210 */ /* 0x002fca0007f1e0ff */
[----:B----4-:R-:W-:-:S05]  /*f8c0*/  IMAD.X R3, RZ, RZ, R3, P0 ;  /* 0x000000ffff037224 */ /* 0x010fca00000e0603 */
[----:B------:R1:W-:Y:S04]  /*f8d0*/  LDGSTS.E.BYPASS.LTC128B.128 [R6+0xe000], desc[UR54][R2.64], !P2 ;  /* 0x0e00000002067fae */ /* 0x0003e8000d101d76 */
[----:B-1----:R-:W1:Y:S04]  /*f8e0*/  SHFL.IDX PT, R2, R7, 0x1, 0x1c1f ;  /* 0x003c1f0007027f89 */ /* 0x002e6800000e0000 */
[----:B------:R-:W4:Y:S01]  /*f8f0*/  SHFL.IDX PT, R3, R8, 0x1, 0x1c1f ;  /* 0x003c1f0008037f89 */ /* 0x000f2200000e0000 */
[----:B-1----:R-:W-:-:S05]  /*f900*/  IADD3 R2, P0, R18, R2, RZ ;  /* 0x0000000212027210 */ /* 0x002fca0007f1e0ff */
[----:B----4-:R-:W-:-:S05]  /*f910*/  IMAD.X R3, RZ, RZ, R3, P0 ;  /* 0x000000ffff037224 */ /* 0x010fca00000e0603 */
[----:B------:R1:W-:Y:S04]  /*f920*/  LDGSTS.E.BYPASS.LTC128B.128 [R6+0xe800], desc[UR54][R2.64], !P2 ;  /* 0x0e80000002067fae */ /* 0x0003e8000d101d76 */
[----:B-1----:R-:W1:Y:S04]  /*f930*/  SHFL.IDX PT, R2, R7, 0x2, 0x1c1f ;  /* 0x005c1f0007027f89 */ /* 0x002e6800000e0000 */
[----:B------:R-:W4:Y:S04]  /*f940*/  SHFL.IDX PT, R3, R8, 0x2, 0x1c1f ;  /* 0x005c1f0008037f89 */ /* 0x000f2800000e0000 */
[----:B------:R-:W-:Y:S01]  /*f950*/  SHFL.IDX PT, R8, R8, 0x3, 0x1c1f ;  /* 0x007c1f0008087f89 */ /* 0x000fe200000e0000 */
[----:B-1----:R-:W-:-:S05]  /*f960*/  IADD3 R2, P0, R18, R2, RZ ;  /* 0x0000000212027210 */ /* 0x002fca0007f1e0ff */
[----:B----4-:R-:W-:-:S05]  /*f970*/  IMAD.X R3, RZ, RZ, R3, P0 ;  /* 0x000000ffff037224 */ /* 0x010fca00000e0603 */
[----:B------:R1:W-:Y:S04]  /*f980*/  LDGSTS.E.BYPASS.LTC128B.128 [R6+0xf000], desc[UR54][R2.64], !P2 ;  /* 0x0f00000002067fae */ /* 0x0003e8000d101d76 */
[----:B-1----:R-:W1:Y:S02]  /*f990*/  SHFL.IDX PT, R2, R7, 0x3, 0x1c1f ;  /* 0x007c1f0007027f89 */ /* 0x002e6400000e0000 */
[----:B-1----:R-:W-:-:S05]  /*f9a0*/  IADD3 R2, P0, R18, R2, RZ ;  /* 0x0000000212027210 */ /* 0x002fca0007f1e0ff */
[----:B------:R-:W-:-:S05]  /*f9b0*/  IMAD.X R3, RZ, RZ, R8, P0 ;  /* 0x000000ffff037224 */ /* 0x000fca00000e0608 */
[----:B------:R1:W-:Y:S04]  /*f9c0*/  LDGSTS.E.BYPASS.LTC128B.128 [R6+0xf800], desc[UR54][R2.64], !P2 ;  /* 0x0f80000002067fae */ /* 0x0003e8000d101d76 */
[----:B-1----:R1:W4:Y:S02]  /*f9d0*/  SHFL.IDX PT, R2, R4, RZ, 0x1c1f ;  /* 0x001c1fff04027589 */ /* 0x00232400000e0000 */
.L_x_13936:
[----:B----4-:R-:W-:-:S04]  /*f9e0*/  IADD3 R2, P0, R18, R2, RZ ;  /* 0x0000000212027210 */ /* 0x010fc80007f1e0ff */
[----:B------:R-:W-:Y:S02]  /*f9f0*/  IADD3.X R3, RZ, R5, RZ, P0, !PT ;  /* 0x00000005ff037210 */ /* 0x000fe400007fe4ff */
[----:B------:R-:W-:-:S03]  /*fa00*/  PLOP3.LUT P0, PT, PT, PT, PT, 0x80, 0x0 ;  /* 0x000000000000781c */ /* 0x000fc60003f0f070 */
[----:B------:R-:W-:Y:S01]  /*fa10*/  @!PT LDS RZ, [RZ] ;  /* 0x00000000fffff984 */ /* 0x000fe20000000800 */
[----:B------:R-:W-:Y:S01]  /*fa20*/  @!PT LDS RZ, [RZ] ;  /* 0x00000000fffff984 */ /* 0x000fe20000000800 */
[----:B------:R-:W-:Y:S01]  /*fa30*/  @!PT LDS RZ, [RZ] ;  /* 0x00000000fffff984 */ /* 0x000fe20000000800 */
[----:B------:R4:W-:Y:S01]  /*fa40*/  LDGSTS.E.BYPASS.LTC128B.128 [R6+0x10000], desc[UR54][R2.64], !P2 ;  /* 0x1000000002067fae */ /* 0x0009e2000d101d76 */
[----:B------:R-:W-:-:S09]  /*fa50*/  NOP ;  /* 0x0000000000007918 */ /* 0x000fd20000000000 */
.L_x_13824:
        /* <DEDUP_REMOVED lines=11> */
.L_x_13825:
[----:B------:R0:W-:Y:S02]  /*fb10*/  SYNCS.ARRIVE.TRANS64.A1T0 RZ, [R0+URZ+0x13230], RZ ;  /* 0x013230ff00ff79a7 */ /* 0x0001e4000810003f */
[----:B0-23--:R-:W-:-:S05]  /*fb20*/  IMAD.U32 R0, RZ, RZ, UR46 ;  /* 0x0000002eff007e24 */ /* 0x00dfca000f8e00ff */
[----:B------:R-:W-:-:S13]  /*fb30*/  ISETP.NE.AND P0, PT, R0, 0x3, PT ;  /* 0x000000030000780c */ /* 0x000fda0003f05270 */
[----:B------:R-:W-:Y:S05]  /*fb40*/  @!P0 BRA `(.L_x_13826) ;  /* 0x0000000000048947 */ /* 0x000fea0003800000 */
[----:B------:R-:W-:Y:S01]  /*fb50*/  BPT.TRAP 0x1 ;  /* 0x000000040000795c */ /* 0x000fe20000300000 */
.L_x_13826:
[----:B------:R-:W-:Y:S01]  /*fb60*/  LOP3.LUT R0, R24, 0x1, RZ, 0x3c, !PT ;  /* 0x0000000118007812 */ /* 0x000fe200078e3cff */
[----:B------:R-:W-:Y:S01]  /*fb70*/  IMAD R2, R21, 0x8, R16 ;  /* 0x0000000815027824 */ /* 0x000fe200078e0210 */
[----:B------:R-:W-:Y:S02]  /*fb80*/  BSSY B0, `(.L_x_13827) ;  /* 0x0000004000007945 */ /* 0x000fe40003800000 */
[----:B------:R-:W-:-:S04]  /*fb90*/  SHF.L.U32 R0, R0, 0x1f, RZ ;  /* 0x0000001f00007819 */ /* 0x000fc800000006ff */
[----:B------:R-:W0:Y:S02]  /*fba0*/  SYNCS.PHASECHK.TRANS64.TRYWAIT P2, [R2+URZ+0x13270], R0 ;  /* 0x01327000020075a7 */ /* 0x000e24000804017f */
[----:B0-----:R-:W-:Y:S05]  /*fbb0*/  @!P2 BRA `(.L_x_13828) ;  /* 0x0000004000aca947 */ /* 0x001fea0003800000 */
.L_x_13937:
[----:B------:R-:W-:Y:S05]  /*fbc0*/  BSYNC B0 ;  /* 0x0000000000007941 */ /* 0x000fea0003800000 */
.L_x_13827:
[----:B------:R-:W-:-:S05]  /*fbd0*/  IMAD.U32 R3, RZ, RZ, UR44 ;  /* 0x0000002cff037e24 */ /* 0x000fca000f8e00ff */
[----:B------:R-:W-:-:S13]  /*fbe0*/  ISETP.NE.AND P2, PT, R3, 0x3, PT ;  /* 0x000000030300780c */ /* 0x000fda0003f45270 */
[----:B------:R-:W-:Y:S05]  /*fbf0*/  @!P2 BRA `(.L_x_13829) ;  /* 0x000000000004a947 */ /* 0x000fea0003800000 */
[----:B------:R-:W-:Y:S01]  /*fc00*/  BPT.TRAP 0x1 ;  /* 0x000000040000795c */ /* 0x000fe20000300000 */
.L_x_13829:
[----:B------:R-:W-:Y:S01]  /*fc10*/  SHF.L.U32 R3, R24, 0x1f, RZ ;  /* 0x0000001f18037819 */ /* 0x000fe200000006ff */
[----:B0-----:R-:W-:-:S03]  /*fc20*/  IMAD R0, R21, 0x2800, RZ ;  /* 0x0000280015007824 */ /* 0x001fc600078e02ff */
[----:B------:R-:W0:Y:S02]  /*fc30*/  SYNCS.PHASECHK.TRANS64.TRYWAIT P2, [R2+URZ+0x13260], R3 ;  /* 0x01326003020075a7 */ /* 0x000e24000804017f */
[----:B0-----:R-:W-:Y:S05]  /*fc40*/  @!P2 BRA `(.L_x_13830) ;  /* 0x00000040009ca947 */ /* 0x001fea0003800000 */
.L_x_13938:
[----:B0-----:R-:W-:Y:S01]  /*fc50*/  LOP3.LUT R3, R0, R23, RZ, 0xfc, !PT ;  /* 0x0000001700037212 */ /* 0x001fe200078efcff */
[----:B------:R-:W-:Y:S05]  /*fc60*/  WARPSYNC.ALL ;  /* 0x0000000000007948 */ /* 0x000fea0003800000 */
[----:B------:R-:W-:Y:S01]  /*fc70*/  IMAD.IADD R3, R16, 0x1, R3 ;  /* 0x0000000110037824 */ /* 0x000fe200078e0203 */
[----:B------:R-:W-:-:S04]  /*fc80*/  MOV R12, UR44 ;  /* 0x0000002c000c7c02 */ /* 0x000fc80008000f00 */
[----:B-1----:R0:W1:Y:S01]  /*fc90*/  LDSM.16.MT88.4 R4, [R3+0x6000] ;  /* 0x006000000304783b */ /* 0x0020620000004200 */
[----:B------:R-:W-:Y:S02]  /*fca0*/  ISETP.NE.AND P2, PT, R12, 0x3, PT ;  /* 0x000000030c00780c */ /* 0x000fe40003f45270 */
[----:B0-----:R-:W-:-:S04]  /*fcb0*/  LOP3.LUT R3, R0, R22, RZ, 0xfc, !PT ;  /* 0x0000001600037212 */ /* 0x001fc800078efcff */
[----:B------:R-:W-:Y:S02]  /*fcc0*/  IADD3 R3, R19, R3, RZ ;  /* 0x0000000313037210 */ /* 0x000fe40007ffe0ff */
[C-C-:B-1----:R-:W-:Y:S02]  /*fcd0*/  PRMT R8, R4.reuse, 0x6420, R5.reuse ;  /* 0x0000642004087816 */ /* 0x142fe40000000005 */
        /* <DEDUP_REMOVED lines=26> */
[C---:B0-----:R-:W-:Y:S02]  /*fe80*/  VIADD R3, R0.reuse, 0x1800 ;  /* 0x0000180000037836 */ /* 0x041fe40000000000 */
[----:B------:R-:W-:-:S03]  /*fe90*/  VIADD R0, R0, 0x2000 ;  /* 0x0000200000007836 */ /* 0x000fc60000000000 */
        /* <DEDUP_REMOVED lines=14> */
[----:B------:R-:W0:Y:S02]  /*ff80*/  LDSM.16.MT88.4 R4, [R3+0x6000] ;  /* 0x006000000304783b */ /* 0x000e240000004200 */
        /* <DEDUP_REMOVED lines=13> */
.L_x_13831:
[----:B-1----:R1:W-:Y:S01]  /*10060*/  SYNCS.ARRIVE.TRANS64.A1T0 RZ, [R2+URZ+0x13250], RZ ;  /* 0x013250ff02ff79a7 */ /* 0x0023e2000810003f */
[----:B------:R-:W-:Y:S06]  /*10070*/  BAR.SYNC.DEFER_BLOCKING 0x2, 0x80 ;  /* 0x0082000000007b1d */ /* 0x000fec0000010000 */
[----:B------:R-:W-:Y:S05]  /*10080*/  @!P0 BRA `(.L_x_13832) ;  /* 0x0000000000048947 */ /* 0x000fea0003800000 */
[----:B------:R-:W-:Y:S01]  /*10090*/  BPT.TRAP 0x1 ;  /* 0x000000040000795c */ /* 0x000fe20000300000 */
.L_x_13832:
[----:B0-----:R-:W2:Y:S01]  /*100a0*/  LDL R0, [R1+0x30] ;  /* 0x0000300001007983 */ /* 0x001ea20000100800 */
[----:B-1----:R-:W-:-:S03]  /*100b0*/  VIADD R2, R2, 0x13280 ;  /* 0x0001328002027836 */ /* 0x002fc60000000000 */
[----:B------:R3:W5:Y:S04]  /*100c0*/  LDL R24, [R1+0xc] ;  /* 0x00000c0001187983 */ /* 0x0007680000100800 */
[----:B------:R3:W5:Y:S01]  /*100d0*/  LDL R21, [R1] ;  /* 0x0000000001157983 */ /* 0x0007620000100800 */
[----:B--2---:R-:W-:-:S04]  /*100e0*/  PRMT R2, R0, 0x654, R2 ;  /* 0x0000065400027816 */ /* 0x004fc80000000002 */
[----:B------:R3:W-:Y:S01]  /*100f0*/  SYNCS.ARRIVE.TRANS64.RED.A1T0 RZ, [R2+URZ], RZ ;  /* 0x000000ff02ff79a7 */ /* 0x0007e2000810043f */
[----:B------:R-:W-:Y:S05]  /*10100*/  @P1 BRA `(.L_x_13833) ;  /* 0xffffffe800901947 */ /* 0x000fea000383ffff */
.L_x_13813:
[----:B------:R-:W3:Y:S01]  /*10110*/  S2R R0, SR_TID.X ;  /* 0x0000000000007919 */ /* 0x000ee20000002100 */
[----:B------:R-:W-:Y:S01]  /*10120*/  BSSY B0, `(.L_x_13834) ;  /* 0x0000013000007945 */ /* 0x000fe20003800000 */
[----:B---3--:R-:W-:Y:S01]  /*10130*/  LOP3.LUT R2, R0, 0x7f, RZ, 0xc0, !PT ;  /* 0x0000007f00027812 */ /* 0x008fe200078ec0ff */
[----:B------:R-:W-:-:S03]  /*10140*/  IMAD.U32 R0, RZ, RZ, UR46 ;  /* 0x0000002eff007e24 */ /* 0x000fc6000f8e00ff */
[----:B------:R-:W-:Y:S02]  /*10150*/  ISETP.NE.AND P1, PT, R2, RZ, PT ;  /* 0x000000ff0200720c */ /* 0x000fe40003f25270 */
[----:B------:R-:W-:-:S11]  /*10160*/  ISETP.NE.AND P0, PT, R0, 0x3, PT ;  /* 0x000000030000780c */ /* 0x000fd60003f05270 */
[----:B------:R-:W-:Y:S05]  /*10170*/  @P1 BRA `(.L_x_13835) ;  /* 0x0000000000341947 */ /* 0x000fea0003800000 */
[----:B------:R-:W2:Y:S01]  /*10180*/  S2R R5, SR_LANEID ;  /* 0x0000000000057919 */ /* 0x000ea20000000000 */
[----:B------:R-:W-:Y:S01]  /*10190*/  VOTEU.ANY UR4, UPT, PT ;  /* 0x0000000000047886 */ /* 0x000fe200038e0100 */
[----:B-1----:R-:W1:Y:S01]  /*101a0*/  LDC.64 R2, c[0x0][0xc60] ;  /* 0x00031800ff027b82 */ /* 0x002e620000000a00 */
[----:B------:R-:W2:Y:S02]  /*101b0*/  FLO.U32 R0, UR4 ;  /* 0x0000000400007d00 */ /* 0x000ea400080e0000 */
[----:B--2---:R-:W-:-:S06]  /*101c0*/  ISETP.EQ.U32.AND P1, PT, R0, R5, PT ;  /* 0x000000050000720c */ /* 0x004fcc0003f22070 */
[----:B------:R-:W1:Y:S07]  /*101d0*/  POPC R5, UR4 ;  /* 0x0000000400057d09 */ /* 0x000e6e0008000000 */
[----:B-1----:R-:W2:Y:S01]  /*101e0*/  @P1 ATOMG.E.ADD.STRONG.GPU PT, R3, desc[UR54][R2.64], R5 ;  /* 0x00000005020319a8 */ /* 0x002ea200081ee1f6 */
[----:B------:R-:W1:Y:S02]  /*101f0*/  S2R R4, SR_LTMASK ;  /* 0x0000000000047919 */ /* 0x000e640000003900 */
[----:B-1----:R-:W-:-:S04]  /*10200*/  LOP3.LUT R4, R4, UR4, RZ, 0xc0, !PT ;  /* 0x0000000404047c12 */ /* 0x002fc8000f8ec0ff */
[----:B------:R-:W1:Y:S01]  /*10210*/  POPC R7, R4 ;  /* 0x0000000400077309 */ /* 0x000e620000000000 */
[----:B--2---:R-:W1:Y:S02]  /*10220*/  SHFL.IDX PT, R0, R3, R0, 0x1f ;  /* 0x00001f0003007589 */ /* 0x004e6400000e0000 */
[----:B-1----:R-:W-:-:S05]  /*10230*/  IADD3 R0, R0, UR47, R7 ;  /* 0x0000002f00007c10 */ /* 0x002fca000fffe007 */
[----:B------:R2:W-:Y:S02]  /*10240*/  STL [R1+0x20], R0 ;  /* 0x0000200001007387 */ /* 0x0005e40000100800 */
.L_x_13835:
[----:B------:R-:W-:Y:S05]  /*10250*/  BSYNC B0 ;  /* 0x0000000000007941 */ /* 0x000fea0003800000 */
.L_x_13834:
[----:B------:R-:W-:Y:S05]  /*10260*/  @!P0 BRA `(.L_x_13836) ;  /* 0x0000000000048947 */ /* 0x000fea0003800000 */
[----:B------:R-:W-:Y:S01]  /*10270*/  BPT.TRAP 0x1 ;  /* 0x000000040000795c */ /* 0x000fe20000300000 */
.L_x_13836:
[----:B------:R-:W1:Y:S04]  /*10280*/  LDL R2, [R1+0xc] ;  /* 0x00000c0001027983 */ /* 0x000e680000100800 */
[----:B--2---:R-:W2:Y:S01]  /*10290*/  LDL R0, [R1] ;  /* 0x0000000001007983 */ /* 0x004ea20000100800 */
[----:B------:R-:W-:Y:S01]  /*102a0*/  BSSY B0, `(.L_x_13837) ;  /* 0x0000006000007945 */ /* 0x000fe20003800000 */
[----:B-1----:R-:W-:-:S04]  /*102b0*/  LOP3.LUT R3, R2, 0x1, RZ, 0x3c, !PT ;  /* 0x0000000102037812 */ /* 0x002fc800078e3cff */
[----:B------:R-:W-:Y:S01]  /*102c0*/  SHF.L.U32 R3, R3, 0x1f, RZ ;  /* 0x0000001f03037819 */ /* 0x000fe200000006ff */
[----:B--2---:R-:W-:-:S04]  /*102d0*/  IMAD R0, R0, 0x8, R16 ;  /* 0x0000000800007824 */ /* 0x004fc800078e0210 */
[----:B------:R-:W1:Y:S02]  /*102e0*/  SYNCS.PHASECHK.TRANS64.TRYWAIT P1, [R0+URZ+0x13270], R3 ;  /* 0x01327003000075a7 */ /* 0x000e64000802017f */
[----:B-1----:R-:W-:Y:S05]  /*102f0*/  @!P1 BRA `(.L_x_13838) ;  /* 0x0000003c00049947 */ /* 0x002fea0003800000 */
.L_x_13939:
[----:B------:R-:W-:Y:S05]  /*10300*/  BSYNC B0 ;  /* 0x0000000000007941 */ /* 0x000fea0003800000 */
.L_x_13837:
[----:B------:R-:W-:-:S05]  /*10310*/  IMAD.U32 R2, RZ, RZ, UR44 ;  /* 0x0000002cff027e24 */ /* 0x000fca000f8e00ff */
[----:B------:R-:W-:-:S13]  /*10320*/  ISETP.NE.AND P1, PT, R2, 0x3, PT ;  /* 0x000000030200780c */ /* 0x000fda0003f25270 */
[----:B------:R-:W-:Y:S05]  /*10330*/  @!P1 BRA `(.L_x_13839) ;  /* 0x0000000000049947 */ /* 0x000fea0003800000 */
[----:B------:R-:W-:Y:S01]  /*10340*/  BPT.TRAP 0x1 ;  /* 0x000000040000795c */ /* 0x000fe20000300000 */
.L_x_13839:
[----:B------:R-:W1:Y:S02]  /*10350*/  LDL R2, [R1+0xc] ;  /* 0x00000c0001027983 */ /* 0x000e640000100800 */
[----:B-1----:R-:W-:-:S04]  /*10360*/  SHF.L.U32 R3, R2, 0x1f, RZ ;  /* 0x0000001f02037819 */ /* 0x002fc800000006ff */
[----:B------:R-:W1:Y:S02]  /*10370*/  SYNCS.PHASECHK.TRANS64.TRYWAIT P1, [R0+URZ+0x13260], R3 ;  /* 0x01326003000075a7 */ /* 0x000e64000802017f */
[----:B-1----:R-:W-:Y:S05]  /*10380*/  @!P1 BRA `(.L_x_13840) ;  /* 0x0000003800f49947 */ /* 0x002fea0003800000 */
.L_x_13940:
[----:B------:R-:W2:Y:S01]  /*10390*/  LDL R14, [R1] ;  /* 0x00000000010e7983 */ /* 0x000ea20000100800 */
[----:B------:R-:W-:Y:S05]  /*103a0*/  WARPSYNC.ALL ;  /* 0x0000000000007948 */ /* 0x000fea0003800000 */
[----:B------:R-:W-:-:S05]  /*103b0*/  IMAD.U32 R15, RZ, RZ, UR44 ;  /* 0x0000002cff0f7e24 */ /* 0x000fca000f8e00ff */
[----:B------:R-:W-:Y:S01]  /*103c0*/  ISETP.NE.AND P1, PT, R15, 0x3, PT ;  /* 0x000000030f00780c */ /* 0x000fe20003f25270 */
[----:B--2---:R-:W-:-:S05]  /*103d0*/  IMAD R2, R14, 0x2800, RZ ;  /* 0x000028000e027824 */ /* 0x004fca00078e02ff */
[----:B-1----:R-:W-:-:S04]  /*103e0*/  LOP3.LUT R3, R2, R23, RZ, 0xfc, !PT ;  /* 0x0000001702037212 */ /* 0x002fc800078efcff */
[----:B------:R-:W-:Y:S01]  /*103f0*/  IADD3 R6, R16, R3, RZ ;  /* 0x0000000310067210 */ /* 0x000fe20007ffe0ff */
[----:B------:R-:W-:-:S05]  /*10400*/  VIADD R3, R2, 0x800 ;  /* 0x0000080002037836 */ /* 0x000fca0000000000 */
        /* <DEDUP_REMOVED lines=13> */
[----:B------:R-:W-:Y:S01]  /*104e0*/  LOP3.LUT R4, R3, R22, RZ, 0xfc, !PT ;  /* 0x0000001603047212 */ /* 0x000fe200078efcff */
[----:B------:R-:W-:Y:S01]  /*104f0*/  VIADD R3, R2, 0x1000 ;  /* 0x0000100002037836 */ /* 0x000fe20000000000 */
[----:B------:R-:W-:-:S02]  /*10500*/  PRMT R10, R6, 0x6420, R7 ;  /* 0x00006420060a7816 */ /* 0x000fc40000000007 */
[----:B------:R-:W-:Y:S01]  /*10510*/  PRMT R11, R6, 0x7531, R7 ;  /* 0x00007531060b7816 */ /* 0x000fe20000000007 */
[----:B------:R-:W-:Y:S01]  /*10520*/  IMAD.IADD R13, R19, 0x1, R4 ;  /* 0x00000001130d7824 */ /* 0x000fe200078e0204 */
[----:B------:R-:W-:-:S04]  /*10530*/  LOP3.LUT R5, R3, R23, RZ, 0xfc, !PT ;  /* 0x0000001703057212 */ /* 0x000fc800078efcff */
[----:B------:R-:W-:Y:S01]  /*10540*/  IADD3 R6, R16, R5, RZ ;  /* 0x0000000510067210 */ /* 0x000fe20007ffe0ff */
[----:B------:R-:W-:Y:S05]  /*10550*/  STSM.16.M88.4 [R13], R8 ;  /* 0x000000080d007844 */ /* 0x000fea0000000200 */
[----:B------:R-:W0:Y:S02]  /*10560*/  LDSM.16.MT88.4 R4, [R6+0x6000] ;  /* 0x006000000604783b */ /* 0x000e240000004200 */
[C-C-:B0-----:R-:W-:Y:S02]  /*10570*/  PRMT R8, R4.reuse, 0x6420, R5.reuse ;  /* 0x0000642004087816 */ /* 0x141fe40000000005 */
[----:B------:R-:W-:-:S02]  /*10580*/  PRMT R9, R4, 0x7531, R5 ;  /* 0x0000753104097816 */ /* 0x000fc40000000005 */
[----:B------:R-:W-:Y:S01]  /*10590*/  LOP3.LUT R4, R3, R22, RZ, 0xfc, !PT ;  /* 0x0000001603047212 */ /* 0x000fe200078efcff */
[----:B------:R-:W-:Y:S01]  /*105a0*/  VIADD R3, R2, 0x1800 ;  /* 0x0000180002037836 */ /* 0x000fe20000000000 */
[--C-:B------:R-:W-:Y:S01]  /*105b0*/  PRMT R10, R6, 0x6420, R7.reuse ;  /* 0x00006420060a7816 */ /* 0x100fe20000000007 */
[----:B------:R-:W-:Y:S01]  /*105c0*/  VIADD R2, R2, 0x2000 ;  /* 0x0000200002027836 */ /* 0x000fe20000000000 */
[----:B------:R-:W-:Y:S01]  /*105d0*/  PRMT R11, R6, 0x7531, R7 ;  /* 0x00007531060b7816 */ /* 0x000fe20000000007 */
[----:B------:R-:W-:Y:S01]  /*105e0*/  IMAD.IADD R12, R19, 0x1, R4 ;  /* 0x00000001130c7824 */ /* 0x000fe200078e0204 */
[----:B------:R-:W-:-:S04]  /*105f0*/  LOP3.LUT R5, R3, R23, RZ, 0xfc, !PT ;  /* 0x0000001703057212 */ /* 0x000fc800078efcff */
[----:B------:R-:W-:Y:S01]  /*10600*/  STSM.16.M88.4 [R12], R8 ;  /* 0x000000080c007844 */ /* 0x000fe20000000200 */
[----:B------:R-:W-:-:S06]  /*10610*/  IMAD.IADD R7, R16, 0x1, R5 ;  /* 0x0000000110077824 */ /* 0x000fcc00078e0205 */
[----:B------:R-:W0:Y:S02]  /*10620*/  LDSM.16.MT88.4 R4, [R7+0x6000] ;  /* 0x006000000704783b */ /* 0x000e240000004200 */
[C-C-:B0-----:R-:W-:Y:S02]  /*10630*/  PRMT R8, R4.reuse, 0x6420, R5.reuse ;  /* 0x0000642004087816 */ /* 0x141fe40000000005 */
[----:B------:R-:W-:Y:S02]  /*10640*/  PRMT R9, R4, 0x7531, R5 ;  /* 0x0000753104097816 */ /* 0x000fe40000000005 */
[----:B------:R-:W-:Y:S02]  /*10650*/  LOP3.LUT R4, R3, R22, RZ, 0xfc, !PT ;  /* 0x0000001603047212 */ /* 0x000fe400078efcff */
[----:B------:R-:W-:Y:S02]  /*10660*/  LOP3.LUT R5, R2, R23, RZ, 0xfc, !PT ;  /* 0x0000001702057212 */ /* 0x000fe400078efcff */
[C-C-:B------:R-:W-:Y:S01]  /*10670*/  PRMT R10, R6.reuse, 0x6420, R7.reuse ;  /* 0x00006420060a7816 */ /* 0x140fe20000000007 */
[----:B------:R-:W-:Y:S01]  /*10680*/  IMAD.IADD R3, R19, 0x1, R4 ;  /* 0x0000000113037824 */ /* 0x000fe200078e0204 */
[----:B------:R-:W-:-:S02]  /*10690*/  PRMT R11, R6, 0x7531, R7 ;  /* 0x00007531060b7816 */ /* 0x000fc40000000007 */
[----:B------:R-:W-:Y:S02]  /*106a0*/  IADD3 R5, R16, R5, RZ ;  /* 0x0000000510057210 */ /* 0x000fe40007ffe0ff */
[----:B------:R-:W-:Y:S01]  /*106b0*/  LOP3.LUT R2, R2, R22, RZ, 0xfc, !PT ;  /* 0x0000001602027212 */ /* 0x000fe200078efcff */
[----:B------:R-:W-:Y:S04]  /*106c0*/  STSM.16.M88.4 [R3], R8 ;  /* 0x0000000803007844 */ /* 0x000fe80000000200 */
[----:B------:R-:W0:Y:S01]  /*106d0*/  LDSM.16.MT88.4 R4, [R5+0x6000] ;  /* 0x006000000504783b */ /* 0x000e220000004200 */
[----:B------:R-:W-:Y:S01]  /*106e0*/  IMAD.IADD R2, R19, 0x1, R2 ;  /* 0x0000000113027824 */ /* 0x000fe200078e0202 */
        /* <DEDUP_REMOVED lines=13> */
.L_x_13841:
[----:B-1----:R1:W-:Y:S01]  /*107c0*/  SYNCS.ARRIVE.TRANS64.A1T0 RZ, [R0+URZ+0x13250], RZ ;  /* 0x013250ff00ff79a7 */ /* 0x0023e2000810003f */
[----:B------:R-:W-:Y:S06]  /*107d0*/  BAR.SYNC.DEFER_BLOCKING 0x2, 0x80 ;  /* 0x0082000000007b1d */ /* 0x000fec0000010000 */
[----:B------:R-:W-:Y:S05]  /*107e0*/  @!P0 BRA `(.L_x_13842) ;  /* 0x0000000000048947 */ /* 0x000fea0003800000 */
[----:B------:R-:W-:Y:S01]  /*107f0*/  BPT.TRAP 0x1 ;  /* 0x000000040000795c */ /* 0x000fe20000300000 */
.L_x_13842:
[----:B0-----:R-:W2:Y:S04]  /*10800*/  LDL R2, [R1+0x30] ;  /* 0x0000300001027983 */ /* 0x001ea80000100800 */
[----:B------:R-:W3:Y:S01]  /*10810*/  LDL.LU R3, [R1+0xc] ;  /* 0x00000c0001037983 */ /* 0x000ee20000300800 */
[----:B-1----:R-:W-:-:S05]  /*10820*/  VIADD R0, R0, 0x13280 ;  /* 0x0001328000007836 */ /* 0x002fca0000000000 */
[----:B--2---:R-:W-:-:S04]  /*10830*/  PRMT R0, R2, 0x654, R0 ;  /* 0x0000065402007816 */ /* 0x004fc80000000000 */
[----:B------:R0:W-:Y:S02]  /*10840*/  SYNCS.ARRIVE.TRANS64.RED.A1T0 RZ, [R0+URZ], RZ ;  /* 0x000000ff00ff79a7 */ /* 0x0001e4000810043f */
[----:B0-----:R-:W-:-:S05]  /*10850*/  VIADD R0, R14, 0x1 ;  /* 0x000000010e007836 */ /* 0x001fca0000000000 */
[----:B------:R-:W-:-:S04]  /*10860*/  ISETP.NE.AND P0, PT, R0, 0x2, PT ;  /* 0x000000020000780c */ /* 0x000fc80003f05270 */
[----:B------:R-:W-:Y:S02]  /*10870*/  SEL R2, RZ, 0x1, P0 ;  /* 0x00000001ff027807 */ /* 0x000fe40000000000 */
[----:B------:R-:W-:Y:S02]  /*10880*/  SEL R0, R0, RZ, P0 ;  /* 0x000000ff00007207 */ /* 0x000fe40000000000 */
[----:B---3--:R-:W-:-:S03]  /*10890*/  LOP3.LUT R3, R3, R2, RZ, 0x3c, !PT ;  /* 0x0000000203037212 */ /* 0x008fc600078e3cff */
[----:B------:R0:W-:Y:S04]  /*108a0*/  STL [R1], R0 ;  /* 0x0000000001007387 */ /* 0x0001e80000100800 */
[----:B------:R0:W-:Y:S02]  /*108b0*/  STL [R1+0xc], R3 ;  /* 0x00000c0301007387 */ /* 0x0001e40000100800 */
.L_x_13783:
[----:B------:R-:W-:Y:S05]  /*108c0*/  BSYNC B7 ;  /* 0x0000000000077941 */ /* 0x000fea0003800000 */
.L_x_13781:
[----:B01----:R-:W3:Y:S02]  /*108d0*/  LDL R0, [R1+0x10] ;  /* 0x0000100001007983 */ /* 0x003ee40000100800 */
[----:B---3--:R-:W-:-:S13]  /*108e0*/  LOP3.LUT P0, RZ, R0, 0x20, RZ, 0xc0, !PT ;  /* 0x0000002000ff7812 */ /* 0x008fda000780c0ff */
        /* <DEDUP_REMOVED lines=8> */
[----:B0-----:R0:W-:Y:S01]  /*10970*/  STL.64 [R1+0x20], R4 ;  /* 0x0000200401007387 */ /* 0x0011e20000100a00 */
[----:B------:R-:W-:-:S03]  /*10980*/  MOV R0, R7 ;  /* 0x0000000700007202 */ /* 0x000fc60000000f00 */
[----:B------:R0:W-:Y:S01]  /*10990*/  STL [R1+0x28], R6 ;  /* 0x0000280601007387 */ /* 0x0001e20000100800 */
[----:B------:R-:W-:Y:S01]  /*109a0*/  R2UR UR39, R0 ;  /* 0x00000000002772ca */ /* 0x000fe200000e0000 */
[----:B------:R-:W-:Y:S06]  /*109b0*/  BAR.ARV 0x4, 0x200 ;  /* 0x0108000000007b1d */ /* 0x000fec0000002000 */
[----:B------:R-:W-:Y:S08]  /*109c0*/  BRA `(.L_x_13844) ;  /* 0x0000000800e47947 */ /* 0x000ff00003800000 */
.L_x_13843:
[----:B------:R-:W3:Y:S01]  /*109d0*/  LDL.LU R0, [R1+0x20] ;  /* 0x0000200001007983 */ /* 0x000ee20000300800 */
        /* <DEDUP_REMOVED lines=10> */
[----:B---3--:R-:W-:Y:S02]  /*10a80*/  IMAD.MOV.U32 R9, RZ, RZ, R0 ;  /* 0x000000ffff097224 */ /* 0x008fe400078e0000 */
[----:B------:R-:W-:-:S06]  /*10a90*/  IMAD.MOV.U32 R0, RZ, RZ, RZ ;  /* 0x000000ffff007224 */ /* 0x000fcc00078e00ff */
        /* <DEDUP_REMOVED lines=14> */
[----:B0-----:R-:W-:-:S04]  /*10b80*/  SEL R6, R6, RZ, P2 ;  /* 0x000000ff06067207 */ /* 0x001fc80001000000 */
[----:B------:R-:W-:Y:S02]  /*10b90*/  IADD3 R6, R7, R6, RZ ;  /* 0x0000000607067210 */ /* 0x000fe40007ffe0ff */
[----:B------:R-:W-:Y:S04]  /*10ba0*/  SHFL.IDX PT, R7, R9, 0x1, 0x1f ;  /* 0x00201f0009077f89 */ /* 0x000fe800000e0000 */
        /* <DEDUP_REMOVED lines=17> */
.L_x_13847:
[----:B------:R-:W-:-:S04]  /*10cc0*/  UIADD3 UR39, UR39, 0x1f, URZ ;  /* 0x0000001f27277890 */ /* 0x000fc8000fffe03f */
[----:B------:R-:W-:-:S06]  /*10cd0*/  UISETP.GE.AND UP0, UPT, UR39, UR4, UPT ;  /* 0x000000042700728c */ /* 0x000fcc000bf06270 */
[----:B------:R-:W-:-:S13]  /*10ce0*/  PLOP3.LUT P6, PT, PT, PT, UP0, 0x40, 0x0 ;  /* 0x000000000000781c */ /* 0x000fda0003fce808 */
[----:B------:R-:W-:Y:S05]  /*10cf0*/  @!P6 BRA `(.L_x_13846) ;  /* 0x0000000400bce947 */ /* 0x000fea0003800000 */
[----:B------:R-:W0:Y:S02]  /*10d00*/  S2R R0, SR_TID.X ;  /* 0x0000000000007919 */ /* 0x000e240000002100 */
[----:B0-----:R-:W-:-:S04]  /*10d10*/  LOP3.LUT R0, R0, 0x1f, RZ, 0xc0, !PT ;  /* 0x0000001f00007812 */ /* 0x001fc800078ec0ff */
[----:B------:R-:W-:Y:S01]  /*10d20*/  IADD3 R9, R0, UR39, RZ ;  /* 0x0000002700097c10 */ /* 0x000fe2000fffe0ff */
[----:B------:R-:W-:-:S03]  /*10d30*/  IMAD.MOV.U32 R0, RZ, RZ, RZ ;  /* 0x000000ffff007224 */ /* 0x000fc600078e00ff */
[----:B------:R-:W-:-:S13]  /*10d40*/  ISETP.GE.OR P6, PT, R9, UR4, !P0 ;  /* 0x0000000409007c0c */ /* 0x000fda000c7c6670 */
[----:B------:R-:W0:Y:S08]  /*10d50*/  @!P6 LDC.64 R2, c[0x0][0xc80] ;  /* 0x00032000ff02eb82 */ /* 0x000e300000000a00 */
[----:B------:R-:W1:Y:S01]  /*10d60*/  @!P6 LDC.64 R4, c[0x0][0xc78] ;  /* 0x00031e00ff04eb82 */ /* 0x000e620000000a00 */
[----:B0-----:R-:W-:-:S05]  /*10d70*/  @!P6 IMAD.WIDE R2, R9, 0x4, R2 ;  /* 0x000000040902e825 */ /* 0x001fca00078e0202 */
[----:B------:R1:W3:Y:S02]  /*10d80*/  @!P6 LDG.E R0, desc[UR54][R2.64] ;  /* 0x000000360200e981 */ /* 0x0002e4000c1e1900 */
[----:B-1----:R-:W-:-:S04]  /*10d90*/  @!P6 IMAD.WIDE R2, R9, 0x4, R4 ;  /* 0x000000040902e825 */ /* 0x002fc800078e0204 */
        /* <DEDUP_REMOVED lines=24> */
[----:B------:R-:W-:-:S07]  /*10f20*/  IMAD.MOV.U32 R10, RZ, RZ, R4 ;  /* 0x000000ffff0a7224 */ /* 0x000fce00078e0004 */
.L_x_13845:
        /* <DEDUP_REMOVED lines=9> */
[----:B------:R1:W3:Y:S01]  /*10fc0*/  SHFL.IDX PT, R5, R5, R12, 0x1f ;  /* 0x00001f0c05057589 */ /* 0x0002e200000e0000 */
[----:B0-----:R-:W-:-:S04]  /*10fd0*/  IABS R4, R0 ;  /* 0x0000000000047213 */ /* 0x001fc80000000000 */
[----:B------:R-:W0:Y:S08]  /*10fe0*/  I2F.RP R10, R4 ;  /* 0x00000004000a7306 */ /* 0x000e300000209400 */
[----:B0-----:R-:W0:Y:S02]  /*10ff0*/  MUFU.RCP R10, R10 ;  /* 0x0000000a000a7308 */ /* 0x001e240000001000 */
[----:B0-----:R-:W-:-:S06]  /*11000*/  IADD3 R7, R10, 0xffffffe, RZ ;  /* 0x0ffffffe0a077810 */ /* 0x001fcc0007ffe0ff */
[----:B------:R-:W0:Y:S01]  /*11010*/  F2I.FTZ.U32.TRUNC.NTZ R7, R7 ;  /* 0x0000000700077305 */ /* 0x000e22000021f000 */
[----:B-1-3--:R-:W-:Y:S05]  /*11020*/  @!P0 BRA `(.L_x_13848) ;  /* 0x00000000000c8947 */ /* 0x00afea0003800000 */
[----:B------:R-:W-:-:S06]  /*11030*/  UIADD3 UR5, UR4, -0x1, URZ ;  /* 0xffffffff04057890 */ /* 0x000fcc000fffe03f */
[----:B------:R-:W-:-:S05]  /*11040*/  IMAD.U32 R11, RZ, RZ, UR5 ;  /* 0x00000005ff0b7e24 */ /* 0x000fca000f8e00ff */
[----:B------:R1:W3:Y:S02]  /*11050*/  SHFL.IDX PT, R8, R2, R11, 0x1f ;  /* 0x00001f0b02087589 */ /* 0x0002e400000e0000 */
.L_x_13848:
[----:B---3--:R-:W-:Y:S01]  /*11060*/  IMAD R9, R8, R3, R9 ;  /* 0x0000000308097224 */ /* 0x008fe200078e0209 */
[----:B------:R-:W-:Y:S01]  /*11070*/  UIADD3 UR39, UR4, UR39, URZ ;  /* 0x0000002704277290 */ /* 0x000fe2000fffe03f */
[--C-:B0-----:R-:W-:Y:S02]  /*11080*/  IMAD.MOV R3, RZ, RZ, -R7.reuse ;  /* 0x000000ffff037224 */ /* 0x101fe400078e0a07 */
[----:B-1----:R-:W-:Y:S01]  /*11090*/  IMAD.MOV.U32 R2, RZ, RZ, RZ ;  /* 0x000000ffff027224 */ /* 0x002fe200078e00ff */
[----:B------:R0:W-:Y:S01]  /*110a0*/  STL [R1+0x20], R9 ;  /* 0x0000200901007387 */ /* 0x0001e20000100800 */
[----:B------:R-:W-:Y:S02]  /*110b0*/  IMAD R8, R3, R4, RZ ;  /* 0x0000000403087224 */ /* 0x000fe400078e02ff */
[----:B------:R-:W-:Y:S02]  /*110c0*/  IMAD.MOV.U32 R3, RZ, RZ, R7 ;  /* 0x000000ffff037224 */ /* 0x000fe400078e0007 */
[----:B------:R-:W-:Y:S01]  /*110d0*/  IMAD.HI.U32 R3, R7, R8, R2 ;  /* 0x0000000807037227 */ /* 0x000fe200078e0002 */
[----:B------:R-:W-:-:S02]  /*110e0*/  IABS R7, R5 ;  /* 0x0000000500077213 */ /* 0x000fc40000000000 */
[----:B0-----:R-:W-:Y:S02]  /*110f0*/  IADD3 R9, R6, -R9, RZ ;  /* 0x8000000906097210 */ /* 0x001fe40007ffe0ff */
[----:B------:R-:W0:Y:S01]  /*11100*/  I2F.RP R8, R7 ;  /* 0x0000000700087306 */ /* 0x000e220000209400 */
[----:B------:R-:W-:Y:S02]  /*11110*/  IABS R6, R0 ;  /* 0x0000000000067213 */ /* 0x000fe40000000000 */
[----:B------:R-:W-:-:S03]  /*11120*/  IABS R11, R9 ;  /* 0x00000009000b7213 */ /* 0x000fc60000000000 */
[----:B------:R-:W-:Y:S02]  /*11130*/  IMAD.MOV R10, RZ, RZ, -R6 ;  /* 0x000000ffff0a7224 */ /* 0x000fe400078e0a06 */
        /* <DEDUP_REMOVED lines=8> */
[----:B------:R-:W-:Y:S01]  /*111c0*/  ISETP.GE.U32.AND P0, PT, R11, R4, PT ;  /* 0x000000040b00720c */ /* 0x000fe20003f06070 */
[----:B------:R-:W0:Y:S01]  /*111d0*/  F2I.FTZ.U32.TRUNC.NTZ R3, R10 ;  /* 0x0000000a00037305 */ /* 0x000e22000021f000 */
[----:B------:R-:W-:-:S05]  /*111e0*/  IABS R4, R5 ;  /* 0x0000000500047213 */ /* 0x000fca0000000000 */
[----:B------:R-:W-:-:S06]  /*111f0*/  IMAD.MOV R4, RZ, RZ, -R4 ;  /* 0x000000ffff047224 */ /* 0x000fcc00078e0a04 */
[----:B------:R-:W-:Y:S02]  /*11200*/  @P0 VIADD R6, R6, 0x1 ;  /* 0x0000000106060836 */ /* 0x000fe40000000000 */
        /* <DEDUP_REMOVED lines=30> */
.L_x_13846:
[----:B------:R0:W-:Y:S01]  /*113f0*/  STL [R1+0x20], R6 ;  /* 0x0000200601007387 */ /* 0x0001e20000100800 */
[----:B------:R-:W-:-:S03]  /*11400*/  ULDC UR39, c[0x0][0xc3c] ;  /* 0x00030f0000277ab9 */ /* 0x000fc60000000800 */
[----:B------:R0:W-:Y:S04]  /*11410*/  STL [R1+0x24], RZ ;  /* 0x000024ff01007387 */ /* 0x0001e80000100800 */
[----:B------:R0:W-:Y:S02]  /*11420*/  STL [R1+0x28], RZ ;  /* 0x000028ff01007387 */ /* 0x0001e40000100800 */
.L_x_13849:
[----:B------:R-:W3:Y:S04]  /*11430*/  LDL R3, [R1+0x24] ;  /* 0x0000240001037983 */ /* 0x000ee80000100800 */
[----:B-1----:R-:W4:Y:S04]  /*11440*/  LDL R2, [R1+0x28] ;  /* 0x0000280001027983 */ /* 0x002f280000100800 */
[----:B------:R-:W2:Y:S01]  /*11450*/  LDL R4, [R1+0x20] ;  /* 0x0000200001047983 */ /* 0x000ea20000100800 */
[----:B------:R-:W1:Y:S01]  /*11460*/  S2R R0, SR_TID.X ;  /* 0x0000000000007919 */ /* 0x000e620000002100 */
[----:B------:R-:W-:Y:S01]  /*11470*/  BAR.SYNC.DEFER_BLOCKING 0x4, 0x200 ;  /* 0x0108000000007b1d */ /* 0x000fe20000010000 */
[----:B---3--:R-:W-:Y:S01]  /*11480*/  MOV R5, R3 ;  /* 0x0000000300057202 */ /* 0x008fe20000000f00 */
[----:B----4-:R-:W-:-:S04]  /*11490*/  IMAD.MOV.U32 R3, RZ, RZ, R2 ;  /* 0x000000ffff037224 */ /* 0x010fc800078e0002 */
[----:B------:R3:W4:Y:S01]  /*114a0*/  LDL R2, [R1+0x30] ;  /* 0x0000300001027983 */ /* 0x0007220000100800 */
[----:B-1----:R-:W-:Y:S01]  /*114b0*/  LOP3.LUT R0, R0, 0x1f, RZ, 0xc0, !PT ;  /* 0x0000001f00007812 */ /* 0x002fe200078ec0ff */
        /* <DEDUP_REMOVED lines=8> */
[----:B--2---:R3:W-:Y:S01]  /*11540*/  @!P0 STS.128 [R16+0x132d0], R4 ;  /* 0x0132d00410008388 */ /* 0x0047e20000000c00 */
[----:B------:R-:W-:Y:S06]  /*11550*/  BAR.ARV 0x5, 0x200 ;  /* 0x0148000000007b1d */ /* 0x000fec0000002000 */
.L_x_13844:
[----:B------:R-:W-:Y:S02]  /*11560*/  ULDC UR4, c[0x0][0xc3c] ;  /* 0x00030f0000047ab9 */ /* 0x000fe40000000800 */
[----:B------:R-:W-:-:S06]  /*11570*/  UISETP.GE.AND UP0, UPT, UR39, UR4, UPT ;  /* 0x000000042700728c */ /* 0x000fcc000bf06270 */
[----:B------:R-:W-:-:S13]  /*11580*/  PLOP3.LUT P0, PT, PT, PT, UP0, 0x80, 0x0 ;  /* 0x000000000000781c */ /* 0x000fda0003f0f008 */
[----:B------:R-:W-:Y:S05]  /*11590*/  @!P0 BRA `(.L_x_13850) ;  /* 0xffffffa400d48947 */ /* 0x000fea000383ffff */
.L_x_13776:
[----:B------:R-:W4:Y:S01]  /*115a0*/  LDL.LU R0, [R1+0x40] ;  /* 0x0000400001007983 */ /* 0x000f220000300800 */
[----:B------:R-:W-:Y:S01]  /*115b0*/  BSSY B0, `(.L_x_13851) ;  /* 0x000000b000007945 */ /* 0x000fe20003800000 */
[----:B0--3--:R-:W0:Y:S01]  /*115c0*/  S2R R5, SR_CgaCtaId ;  /* 0x0000000000057919 */ /* 0x009e220000008800 */
[----:B----4-:R-:W-:-:S05]  /*115d0*/  VIADD R0, R0, 0x1 ;  /* 0x0000000100007836 */ /* 0x010fca0000000000 */
[----:B------:R-:W-:-:S04]  /*115e0*/  LEA.HI R2, R0, R0, RZ, 0x1 ;  /* 0x0000000000027211 */ /* 0x000fc800078f08ff */
[----:B------:R-:W-:Y:S02]  /*115f0*/  LOP3.LUT R3, R2, 0xfffffffe, RZ, 0xc0, !PT ;  /* 0xfffffffe02037812 */ /* 0x000fe400078ec0ff */
[----:B------:R-:W-:Y:S02]  /*11600*/  MOV R2, 0x400 ;  /* 0x0000040000027802 */ /* 0x000fe40000000f00 */
[----:B------:R-:W-:Y:S02]  /*11610*/  IADD3 R0, R0, -R3, RZ ;  /* 0x8000000300007210 */ /* 0x000fe40007ffe0ff */
[----:B0-----:R-:W-:Y:S02]  /*11620*/  LEA R5, R5, R2, 0x18 ;  /* 0x0000000205057211 */ /* 0x001fe400078ec0ff */
[----:B------:R-:W-:-:S04]  /*11630*/  SHF.L.U32 R0, R0, 0x1f, RZ ;  /* 0x0000001f00007819 */ /* 0x000fc800000006ff */
[----:B------:R-:W0:Y:S02]  /*11640*/  SYNCS.PHASECHK.TRANS64.TRYWAIT P0, [R5+URZ+0x13220], R0 ;  /* 0x01322000050075a7 */ /* 0x000e24000800017f */
[----:B0-----:R-:W-:Y:S05]  /*11650*/  @!P0 BRA `(.L_x_13852) ;  /* 0x0000002800548947 */ /* 0x001fea0003800000 */
.L_x_13941:
[----:B------:R-:W-:Y:S05]  /*11660*/  BSYNC B0 ;  /* 0x0000000000007941 */ /* 0x000fea0003800000 */
.L_x_13851:
[----:B------:R-:W-:-:S03]  /*11670*/  UMOV UR4, 0xffffffff ;  /* 0xffffffff00047882 */ /* 0x000fc60000000000 */
[----:B------:R-:W-:Y:S05]  /*11680*/  BRA.DIV UR4, `(.L_x_13853) ;  /* 0x0000002a045c7947 */ /* 0x000fea000b800000 */
[----:B0-----:R-:W0:Y:S02]  /*11690*/  S2R R0, SR_TID.X ;  /* 0x0000000000007919 */ /* 0x001e240000002100 */
[----:B0-----:R-:W-:-:S04]  /*116a0*/  SHF.R.U32.HI R0, RZ, 0x5, R0 ;  /* 0x00000005ff007819 */ /* 0x001fc80000011600 */
[----:B------:R-:W-:-:S05]  /*116b0*/  LOP3.LUT R0, R0, 0x3, RZ, 0xc0, !PT ;  /* 0x0000000300007812 */ /* 0x000fca00078ec0ff */
[----:B------:R0:W3:Y:S02]  /*116c0*/  SHFL.IDX PT, R14, R0, RZ, 0x1f ;  /* 0x00001fff000e7589 */ /* 0x0000e400000e0000 */
.L_x_13944:
[----:B---3--:R-:W-:Y:S01]  /*116d0*/  ISETP.NE.AND P0, PT, R14, RZ, PT ;  /* 0x000000ff0e00720c */ /* 0x008fe20003f05270 */
[----:B------:R-:W-:-:S12]  /*116e0*/  BSSY B0, `(.L_x_13854) ;  /* 0x000002f000007945 */ /* 0x000fd80003800000 */
[----:B------:R-:W-:Y:S05]  /*116f0*/  @P0 BRA `(.L_x_13855) ;  /* 0x0000000000b40947 */ /* 0x000fea0003800000 */
[----:B------:R-:W-:-:S03]  /*11700*/  UMOV UR4, 0xffffffff ;  /* 0xffffffff00047882 */ /* 0x000fc60000000000 */
[----:B------:R-:W-:Y:S05]  /*11710*/  BRA.DIV UR4, `(.L_x_13856) ;  /* 0x0000002a046c7947 */ /* 0x000fea000b800000 */
[----:B------:R-:W-:-:S13]  /*11720*/  ELECT P6, URZ, PT ;  /* 0x00000000003f782f */ /* 0x000fda00038c0000 */
.L_x_13947:
[----:B------:R-:W-:Y:S05]  /*11730*/  @!P6 BRA `(.L_x_13855) ;  /* 0x0000000000a4e947 */ /* 0x000fea0003800000 */
[----:B------:R-:W-:-:S06]  /*11740*/  ULOP3.LUT UR4, UR42, 0x2, URZ, 0xfc, !UPT ;  /* 0x000000022a047892 */ /* 0x000fcc000f8efc3f */
[----:B0-----:R-:W-:-:S05]  /*11750*/  IMAD.U32 R0, RZ, RZ, UR4 ;  /* 0x00000004ff007e24 */ /* 0x001fca000f8e00ff */
[----:B------:R-:W-:-:S13]  /*11760*/  ISETP.NE.AND P0, PT, R0, 0x3, PT ;  /* 0x000000030000780c */ /* 0x000fda0003f05270 */
[----:B------:R-:W-:Y:S05]  /*11770*/  @!P0 BRA `(.L_x_13857) ;  /* 0x0000000000048947 */ /* 0x000fea0003800000 */
[----:B------:R-:W-:Y:S01]  /*11780*/  BPT.TRAP 0x1 ;  /* 0x000000040000795c */ /* 0x000fe20000300000 */
.L_x_13857:
[----:B------:R-:W3:Y:S04]  /*11790*/  LDL R2, [R1+0xc] ;  /* 0x00000c0001027983 */ /* 0x000ee80000100800 */
[----:B------:R-:W4:Y:S01]  /*117a0*/  LDL.LU R0, [R1] ;  /* 0x0000000001007983 */ /* 0x000f220000300800 */
[----:B---3--:R-:W-:Y:S01]  /*117b0*/  SHF.L.U32 R3, R2, 0x1f, RZ ;  /* 0x0000001f02037819 */ /* 0x008fe200000006ff */
[C---:B----4-:R-:W-:Y:S02]  /*117c0*/  IMAD R4, R0.reuse, 0x8, R5 ;  /* 0x0000000800047824 */ /* 0x050fe400078e0205 */
[----:B------:R-:W-:Y:S02]  /*117d0*/  VIADD R0, R0, 0x1 ;  /* 0x0000000100007836 */ /* 0x000fe40000000000 */
[----:B------:R-:W0:Y:S03]  /*117e0*/  SYNCS.PHASECHK.TRANS64.TRYWAIT P1, [R4+URZ+0x13240], R3 ;  /* 0x01324003040075a7 */ /* 0x000e26000802017f */
[----:B------:R-:W-:-:S04]  /*117f0*/  ISETP.NE.AND P2, PT, R0, 0x2, PT ;  /* 0x000000020000780c */ /* 0x000fc80003f45270 */
[----:B------:R-:W-:Y:S01]  /*11800*/  SEL R2, RZ, 0x1, P2 ;  /* 0x00000001ff027807 */ /* 0x000fe20001000000 */
[----:B0-----:R-:W-:Y:S08]  /*11810*/  @!P1 BRA `(.L_x_13858) ;  /* 0x00000028004c9947 */ /* 0x001ff00003800000 */
.L_x_13948:
[----:B-1----:R-:W3:Y:S01]  /*11820*/  LDL.LU R6, [R1+0xc] ;  /* 0x00000c0001067983 */ /* 0x002ee20000300800 */
[----:B------:R-:W-:Y:S02]  /*11830*/  SEL R0, R0, RZ, P2 ;  /* 0x000000ff00007207 */ /* 0x000fe40001000000 */
[----:B---3--:R-:W-:Y:S01]  /*11840*/  LOP3.LUT R2, R6, R2, RZ, 0x3c, !PT ;  /* 0x0000000206027212 */ /* 0x008fe200078e3cff */
[----:B------:R-:W-:Y:S06]  /*11850*/  @!P0 BRA `(.L_x_13859) ;  /* 0x0000000000048947 */ /* 0x000fec0003800000 */
[----:B------:R-:W-:Y:S01]  /*11860*/  BPT.TRAP 0x1 ;  /* 0x000000040000795c */ /* 0x000fe20000300000 */
.L_x_13859:
[----:B------:R-:W-:Y:S01]  /*11870*/  IMAD R5, R0, 0x8, R5 ;  /* 0x0000000800057824 */ /* 0x000fe200078e0205 */
[----:B------:R-:W-:-:S04]  /*11880*/  SHF.L.U32 R0, R2, 0x1f, RZ ;  /* 0x0000001f02007819 */ /* 0x000fc800000006ff */
[----:B------:R-:W1:Y:S02]  /*11890*/  SYNCS.PHASECHK.TRANS64.TRYWAIT P1, [R5+URZ+0x13240], R0 ;  /* 0x01324000050075a7 */ /* 0x000e64000802017f */
[----:B-1----:R-:W-:Y:S05]  /*118a0*/  @!P1 BRA `(.L_x_13860) ;  /* 0x00000028003c9947 */ /* 0x002fea0003800000 */
.L_x_13949:
[----:B------:R-:W-:Y:S05]  /*118b0*/  @!P0 BRA `(.L_x_13861) ;  /* 0x0000000000048947 */ /* 0x000fea0003800000 */
[----:B------:R-:W-:Y:S01]  /*118c0*/  BPT.TRAP 0x1 ;  /* 0x000000040000795c */ /* 0x000fe20000300000 */
.L_x_13861:
[----:B------:R-:W3:Y:S02]  /*118d0*/  SYNCS.PHASECHK.TRANS64.TRYWAIT P1, [R4+URZ+0x13260], R3 ;  /* 0x01326003040075a7 */ /* 0x000ee4000802017f */
[----:B---3--:R-:W-:Y:S05]  /*118e0*/  @!P1 BRA `(.L_x_13862) ;  /* 0x0000002800409947 */ /* 0x008fea0003800000 */
.L_x_13950:
[----:B------:R-:W-:Y:S05]  /*118f0*/  @!P0 BRA `(.L_x_13863) ;  /* 0x0000000000048947 */ /* 0x000fea0003800000 */
[----:B------:R-:W-:Y:S01]  /*11900*/  BPT.TRAP 0x1 ;  /* 0x000000040000795c */ /* 0x000fe20000300000 */
.L_x_13863:
[----:B------:R-:W4:Y:S02]  /*11910*/  SYNCS.PHASECHK.TRANS64.TRYWAIT P1, [R5+URZ+0x13260], R0 ;  /* 0x01326000050075a7 */ /* 0x000f24000802017f */
[----:B----4-:R-:W-:Y:S05]  /*11920*/  @!P1 BRA `(.L_x_13864) ;  /* 0x0000002800449947 */ /* 0x010fea0003800000 */
.L_x_13951:
[----:B------:R-:W-:Y:S05]  /*11930*/  @!P0 BRA `(.L_x_13865) ;  /* 0x0000000000048947 */ /* 0x000fea0003800000 */
[----:B------:R-:W-:Y:S01]  /*11940*/  BPT.TRAP 0x1 ;  /* 0x000000040000795c */ /* 0x000fe20000300000 */
.L_x_13865:
[----:B------:R-:W0:Y:S02]  /*11950*/  SYNCS.PHASECHK.TRANS64.TRYWAIT P1, [R4+URZ+0x13280], R3 ;  /* 0x01328003040075a7 */ /* 0x000e24000802017f */
[----:B0-----:R-:W-:Y:S05]  /*11960*/  @!P1 BRA `(.L_x_13866) ;  /* 0x0000002800489947 */ /* 0x001fea0003800000 */
.L_x_13952:
[----:B------:R-:W-:Y:S05]  /*11970*/  @!P0 BRA `(.L_x_13867) ;  /* 0x0000000000048947 */ /* 0x000fea0003800000 */
[----:B------:R-:W-:Y:S01]  /*11980*/  BPT.TRAP 0x1 ;  /* 0x000000040000795c */ /* 0x000fe20000300000 */
.L_x_13867:
[----:B------:R0:W0:Y:S02]  /*11990*/  SYNCS.PHASECHK.TRANS64.TRYWAIT P0, [R5+URZ+0x13280], R0 ;  /* 0x01328000050075a7 */ /* 0x000024000800017f */
[----:B0-----:R-:W-:Y:S05]  /*119a0*/  @!P0 NANOSLEEP.SYNCS 0x989680 ;  /* 0x009896800000895d */ /* 0x001fea0003900000 */
[----:B------:R-:W0:Y:S02]  /*119b0*/  @!P0 SYNCS.PHASECHK.TRANS64 P0, [R5+URZ+0x13280], R0 ;  /* 0x01328000050085a7 */ /* 0x000e24000800007f */
[----:B0-----:R-:W-:Y:S05]  /*119c0*/  @!P0 BRA `(.L_x_13867) ;  /* 0xfffffffc00f08947 */ /* 0x001fea000383ffff */
.L_x_13855:
[----:B------:R-:W-:Y:S05]  /*119d0*/  BSYNC B0 ;  /* 0x0000000000007941 */ /* 0x000fea0003800000 */
.L_x_13854:
[----:B------:R-:W-:Y:S05]  /*119e0*/  EXIT ;  /* 0x000000000000794d */ /* 0x000fea0003800000 */
.L_x_13736:
[----:B0-----:R0:W1:Y:S02]  /*119f0*/  SYNCS.PHASECHK.TRANS64.TRYWAIT P1, [R25+URZ+0x13200], R2 ;  /* 0x01320002190075a7 */ /* 0x001064000802017f */
[----:B-1----:R-:W-:Y:S05]  /*11a00*/  @!P1 NANOSLEEP.SYNCS 0x989680 ;  /* 0x009896800000995d */ /* 0x002fea0003900000 */
[----:B------:R-:W1:Y:S02]  /*11a10*/  @!P1 SYNCS.PHASECHK.TRANS64 P1, [R25+URZ+0x13200], R2 ;  /* 0x01320002190095a7 */ /* 0x000e64000802007f */
[----:B-1----:R-:W-:Y:S05]  /*11a20*/  @!P1 BRA `(.L_x_13736) ;  /* 0xfffffffc00f09947 */ /* 0x002fea000383ffff */
[----:B------:R-:W-:Y:S05]  /*11a30*/  BRA `(.L_x_13868) ;  /* 0xffffff0000407947 */ /* 0x000fea000383ffff */
.L_x_13740:
[----:B-1----:R1:W2:Y:S02]  /*11a40*/  SYNCS.PHASECHK.TRANS64.TRYWAIT P1, [R3+URZ+0x13230], R4 ;  /* 0x01323004030075a7 */ /* 0x0022a4000802017f */
[----:B--2---:R-:W-:Y:S05]  /*11a50*/  @!P1 NANOSLEEP.SYNCS 0x989680 ;  /* 0x009896800000995d */ /* 0x004fea0003900000 */
[----:B------:R-:W2:Y:S02]  /*11a60*/  @!P1 SYNCS.PHASECHK.TRANS64 P1, [R3+URZ+0x13230], R4 ;  /* 0x01323004030095a7 */ /* 0x000ea4000802007f */
[----:B--2---:R-:W-:Y:S05]  /*11a70*/  @!P1 BRA `(.L_x_13740) ;  /* 0xfffffffc00f09947 */ /* 0x004fea000383ffff */
[----:B------:R-:W-:Y:S05]  /*11a80*/  BRA `(.L_x_13739) ;  /* 0xffffff00006c7947 */ /* 0x000fea000383ffff */
.L_x_13746:
[----:B-1----:R-:W-:-:S04]  /*11a90*/  IMAD.U32 R8, RZ, RZ, UR18 ;  /* 0x00000012ff087e24 */ /* 0x002fc8000f8e00ff */
[----:B------:R1:W2:Y:S03]  /*11aa0*/  SYNCS.PHASECHK.TRANS64.TRYWAIT P1, [R8+URZ+0x13230], R7 ;  /* 0x01323007080075a7 */ /* 0x0002a6000802017f */
[----:B--2---:R-:W-:Y:S05]  /*11ab0*/  @!P1 NANOSLEEP.SYNCS 0x989680 ;  /* 0x009896800000995d */ /* 0x004fea0003900000 */
[----:B------:R-:W2:Y:S02]  /*11ac0*/  @!P1 SYNCS.PHASECHK.TRANS64 P1, [R8+URZ+0x13230], R7 ;  /* 0x01323007080095a7 */ /* 0x000ea4000802007f */
[----:B--2---:R-:W-:Y:S05]  /*11ad0*/  @!P1 BRA `(.L_x_13746) ;  /* 0xfffffffc00ec9947 */ /* 0x004fea000383ffff */
[----:B------:R-:W-:Y:S05]  /*11ae0*/  BRA `(.L_x_13745) ;  /* 0xffffff3000f47947 */ /* 0x000fea000383ffff */
.L_x_13750:
[----:B-1----:R-:W-:-:S04]  /*11af0*/  MOV R8, UR9 ;  /* 0x0000000900087c02 */ /* 0x002fc80008000f00 */
[----:B------:R1:W2:Y:S03]  /*11b00*/  SYNCS.PHASECHK.TRANS64.TRYWAIT P1, [R8+URZ+0x13250], R7 ;  /* 0x01325007080075a7 */ /* 0x0002a6000802017f */
[----:B--2---:R-:W-:Y:S05]  /*11b10*/  @!P1 NANOSLEEP.SYNCS 0x989680 ;  /* 0x009896800000995d */ /* 0x004fea0003900000 */
[----:B------:R-:W2:Y:S02]  /*11b20*/  @!P1 SYNCS.PHASECHK.TRANS64 P1, [R8+URZ+0x13250], R7 ;  /* 0x01325007080095a7 */ /* 0x000ea4000802007f */
[----:B--2---:R-:W-:Y:S05]  /*11b30*/  @!P1 BRA `(.L_x_13750) ;  /* 0xfffffffc00ec9947 */ /* 0x004fea000383ffff */
[----:B------:R-:W-:Y:S05]  /*11b40*/  BRA `(.L_x_13749) ;  /* 0xffffff3800007947 */ /* 0x000fea000383ffff */
.L_x_13757:
[----:B-1----:R-:W-:-:S04]  /*11b50*/  IMAD.U32 R5, RZ, RZ, UR5 ;  /* 0x00000005ff057e24 */ /* 0x002fc8000f8e00ff */
[----:B------:R1:W2:Y:S03]  /*11b60*/  SYNCS.PHASECHK.TRANS64.TRYWAIT P1, [R5+URZ+0x13250], R0 ;  /* 0x01325000050075a7 */ /* 0x0002a6000802017f */
[----:B--2---:R-:W-:Y:S05]  /*11b70*/  @!P1 NANOSLEEP.SYNCS 0x989680 ;  /* 0x009896800000995d */ /* 0x004fea0003900000 */
[----:B------:R-:W2:Y:S02]  /*11b80*/  @!P1 SYNCS.PHASECHK.TRANS64 P1, [R5+URZ+0x13250], R0 ;  /* 0x01325000050095a7 */ /* 0x000ea4000802007f */
[----:B--2---:R-:W-:Y:S05]  /*11b90*/  @!P1 BRA `(.L_x_13757) ;  /* 0xfffffffc00ec9947 */ /* 0x004fea000383ffff */
[----:B------:R-:W-:Y:S05]  /*11ba0*/  BRA `(.L_x_13756) ;  /* 0xffffff5c00cc7947 */ /* 0x000fea000383ffff */
.L_x_13792:
[----:B------:R-:W0:Y:S01]  /*11bb0*/  S2R R26, SR_TID.X ;  /* 0x00000000001a7919 */ /* 0x000e220000002100 */
[----:B------:R-:W-:Y:S02]  /*11bc0*/  IMAD.MOV.U32 R12, RZ, RZ, RZ ;  /* 0x000000ffff0c7224 */ /* 0x000fe400078e00ff */
[----:B------:R-:W-:Y:S02]  /*11bd0*/  IMAD.MOV.U32 R11, RZ, RZ, 0x1f ;  /* 0x0000001fff0b7424 */ /* 0x000fe400078e00ff */
[----:B------:R-:W-:Y:S01]  /*11be0*/  IMAD.MOV.U32 R15, RZ, RZ, -0x1 ;  /* 0xffffffffff0f7424 */ /* 0x000fe200078e00ff */
[----:B0-----:R-:W-:-:S04]  /*11bf0*/  SHF.R.U32.HI R26, RZ, 0x5, R26 ;  /* 0x00000005ff1a7819 */ /* 0x001fc8000001161a */
[----:B------:R-:W-:-:S05]  /*11c00*/  LOP3.LUT R26, R26, 0x3, RZ, 0xc0, !PT ;  /* 0x000000031a1a7812 */ /* 0x000fca00078ec0ff */
[----:B------:R-:W-:-:S07]  /*11c10*/  IMAD.MOV.U32 R13, RZ, RZ, R26 ;  /* 0x000000ffff0d7224 */ /* 0x000fce00078e001a */
[----:B-12---:R-:W-:Y:S05]  /*11c20*/  WARPSYNC.COLLECTIVE R15, `(.L_x_13869) ;  /* 0x000000000f087348 */ /* 0x006fea0003c00000 */
[----:B------:R0:W3:Y:S02]  /*11c30*/  SHFL.IDX P6, R14, R13, R12, R11 ;  /* 0x0000000c0d0e7389 */ /* 0x0000e400000c000b */
[----:B0123--:R-:W-:Y:S01]  /*11c40*/  ENDCOLLECTIVE ;  /* 0x000000000000791b */ /* 0x00ffe20003800000 */
.L_x_13869:
[----:B------:R-:W-:Y:S05]  /*11c50*/  BRA `(.L_x_13870) ;  /* 0xffffffb0001c7947 */ /* 0x000fea000383ffff */
.L_x_13795:
[----:B-1----:R-:W2:Y:S02]  /*11c60*/  LDL R0, [R1+0x4] ;  /* 0x0000040001007983 */ /* 0x002ea40000100800 */
[----:B--2---:R1:W2:Y:S02]  /*11c70*/  SYNCS.PHASECHK.TRANS64.TRYWAIT P0, [R6+URZ+0x13280], R0 ;  /* 0x01328000060075a7 */ /* 0x0042a4000800017f */
[----:B--2---:R-:W-:Y:S05]  /*11c80*/  @!P0 NANOSLEEP.SYNCS 0x989680 ;  /* 0x009896800000895d */ /* 0x004fea0003900000 */
[----:B------:R-:W2:Y:S02]  /*11c90*/  @!P0 SYNCS.PHASECHK.TRANS64 P0, [R6+URZ+0x13280], R0 ;  /* 0x01328000060085a7 */ /* 0x000ea4000800007f */
[----:B--2---:R-:W-:Y:S05]  /*11ca0*/  @!P0 BRA `(.L_x_13795) ;  /* 0xfffffffc00ec8947 */ /* 0x004fea000383ffff */
[----:B------:R-:W-:Y:S05]  /*11cb0*/  BRA `(.L_x_13871) ;  /* 0xffffffb400507947 */ /* 0x000fea000383ffff */
.L_x_13796:
        /* <DEDUP_REMOVED lines=8> */
.L_x_13873:
[----:B------:R-:W-:Y:S05]  /*11d40*/  BSYNC B0 ;  /* 0x0000000000007941 */ /* 0x000fea0003800000 */
.L_x_13872:
        /* <DEDUP_REMOVED lines=8> */
.L_x_13874:
[----:B------:R-:W-:-:S05]  /*11dd0*/  IMAD.MOV.U32 R10, RZ, RZ, R14 ;  /* 0x000000ffff0a7224 */ /* 0x000fca00078e000e */
[----:B------:R-:W-:-:S05]  /*11de0*/  IADD3 R20, P1, R20, R10, RZ ;  /* 0x0000000a14147210 */ /* 0x000fca0007f3e0ff */
[----:B------:R-:W-:Y:S02]  /*11df0*/  IMAD.X R21, RZ, RZ, R3, P1 ;  /* 0x000000ffff157224 */ /* 0x000fe400008e0603 */
[----:B------:R-:W-:Y:S02]  /*11e00*/  IMAD.IADD R3, R16, 0x1, R18 ;  /* 0x0000000110037824 */ /* 0x000fe400078e0212 */
[----:B------:R0:W5:Y:S01]  /*11e10*/  LDL.LU R18, [R1+0x10] ;  /* 0x0000100001127983 */ /* 0x0001620000300800 */
[----:B------:R-:W-:Y:S01]  /*11e20*/  MOV R13, R2 ;  /* 0x00000002000d7202 */ /* 0x000fe20000000f00 */
[----:B------:R-:W-:Y:S01]  /*11e30*/  IMAD.MOV.U32 R12, RZ, RZ, 0x1 ;  /* 0x00000001ff0c7424 */ /* 0x000fe200078e00ff */
[C---:B------:R-:W-:Y:S02]  /*11e40*/  ISETP.LT.OR P1, PT, R7.reuse, 0x1, P0 ;  /* 0x000000010700780c */ /* 0x040fe40000721670 */
[----:B------:R-:W-:-:S13]  /*11e50*/  ISETP.GE.AND P2, PT, R7, 0x81, PT ;  /* 0x000000810700780c */ /* 0x000fda0003f46270 */
[----:B0----5:R-:W-:Y:S05]  /*11e60*/  WARPSYNC.COLLECTIVE R15, `(.L_x_13875) ;  /* 0x000000000f087348 */ /* 0x021fea0003c00000 */
[----:B------:R1:W2:Y:S02]  /*11e70*/  SHFL.IDX P6, R14, R13, R12, R11 ;  /* 0x0000000c0d0e7389 */ /* 0x0002a400000c000b */
[----:B012--5:R-:W-:Y:S01]  /*11e80*/  ENDCOLLECTIVE ;  /* 0x000000000000791b */ /* 0x027fe20003800000 */
.L_x_13875:
[C---:B------:R-:W-:Y:S02]  /*11e90*/  ISETP.GE.AND P4, PT, R7.reuse, 0x21, PT ;  /* 0x000000210700780c */ /* 0x040fe40003f86270 */
[----:B------:R-:W-:Y:S01]  /*11ea0*/  ISETP.GE.AND P3, PT, R7, 0x41, PT ;  /* 0x000000410700780c */ /* 0x000fe20003f66270 */
[----:B------:R-:W-:Y:S01]  /*11eb0*/  @!PT LDS RZ, [RZ] ;  /* 0x00000000fffff984 */ /* 0x000fe20000000800 */
[----:B------:R-:W-:Y:S01]  /*11ec0*/  @!PT LDS RZ, [RZ] ;  /* 0x00000000fffff984 */ /* 0x000fe20000000800 */
[----:B------:R-:W-:Y:S01]  /*11ed0*/  @!PT LDS RZ, [RZ] ;  /* 0x00000000fffff984 */ /* 0x000fe20000000800 */
[----:B------:R0:W-:Y:S01]  /*11ee0*/  LDGSTS.E.BYPASS.LTC128B.128 [R3+0x6000], desc[UR54][R20.64], !P1 ;  /* 0x0600000014037fae */ /* 0x0001e2000c901d76 */
[----:B------:R-:W-:Y:S01]  /*11ef0*/  IMAD.MOV.U32 R13, RZ, RZ, R0 ;  /* 0x000000ffff0d7224 */ /* 0x000fe200078e0000 */
[----:B0-----:R-:W0:Y:S01]  /*11f00*/  S2R R21, SR_TID.X ;  /* 0x0000000000157919 */ /* 0x001e220000002100 */
[----:B------:R-:W-:-:S09]  /*11f10*/  IMAD.MOV.U32 R10, RZ, RZ, R14 ;  /* 0x000000ffff0a7224 */ /* 0x000fd200078e000e */
[----:B0-----:R-:W-:Y:S05]  /*11f20*/  WARPSYNC.COLLECTIVE R15, `(.L_x_13876) ;  /* 0x000000000f087348 */ /* 0x001fea0003c00000 */
[----:B------:R1:W2:Y:S02]  /*11f30*/  SHFL.IDX P6, R14, R13, R12, R11 ;  /* 0x0000000c0d0e7389 */ /* 0x0002a400000c000b */
[----:B012---:R-:W-:Y:S01]  /*11f40*/  ENDCOLLECTIVE ;  /* 0x000000000000791b */ /* 0x007fe20003800000 */
.L_x_13876:
[----:B------:R-:W-:Y:S02]  /*11f50*/  IMAD.MOV.U32 R13, RZ, RZ, R2 ;  /* 0x000000ffff0d7224 */ /* 0x000fe400078e0002 */
[----:B------:R-:W-:Y:S02]  /*11f60*/  IMAD.MOV.U32 R12, RZ, RZ, R14 ;  /* 0x000000ffff0c7224 */ /* 0x000fe400078e000e */
[----:B------:R-:W-:-:S05]  /*11f70*/  IMAD.SHL.U32 R21, R21, 0x10, RZ ;  /* 0x0000001015157824 */ /* 0x000fca00078e00ff */
[----:B------:R-:W-:-:S04]  /*11f80*/  LOP3.LUT R21, R21, 0x30, RZ, 0xc0, !PT ;  /* 0x0000003015157812 */ /* 0x000fc800078ec0ff */
[----:B------:R-:W-:Y:S01]  /*11f90*/  IADD3 R20, P1, R21, R12, RZ ;  /* 0x0000000c15147210 */ /* 0x000fe20007f3e0ff */
[----:B------:R-:W-:-:S03]  /*11fa0*/  IMAD.MOV.U32 R12, RZ, RZ, 0x2 ;  /* 0x00000002ff0c7424 */ /* 0x000fc600078e00ff */
[----:B------:R-:W-:Y:S02]  /*11fb0*/  IADD3.X R21, RZ, R10, RZ, P1, !PT ;  /* 0x0000000aff157210 */ /* 0x000fe40000ffe4ff */
[----:B------:R-:W-:-:S13]  /*11fc0*/  ISETP.LT.OR P1, PT, R7, 0x21, P0 ;  /* 0x000000210700780c */ /* 0x000fda0000721670 */
[----:B------:R-:W-:Y:S05]  /*11fd0*/  WARPSYNC.COLLECTIVE R15, `(.L_x_13877) ;  /* 0x000000000f087348 */ /* 0x000fea0003c00000 */
[----:B------:R0:W1:Y:S02]  /*11fe0*/  SHFL.IDX P6, R14, R13, R12, R11 ;  /* 0x0000000c0d0e7389 */ /* 0x00006400000c000b */
[----:B01----:R-:W-:Y:S01]  /*11ff0*/  ENDCOLLECTIVE ;  /* 0x000000000000791b */ /* 0x003fe20003800000 */
.L_x_13877:
        /* <DEDUP_REMOVED lines=10> */
.L_x_13878:
[----:B------:R-:W-:Y:S01]  /*120a0*/  IMAD.MOV.U32 R13, RZ, RZ, R2 ;  /* 0x000000ffff0d7224 */ /* 0x000fe200078e0002 */
[----:B------:R-:W-:Y:S01]  /*120b0*/  MOV R12, R14 ;  /* 0x0000000e000c7202 */ /* 0x000fe20000000f00 */
[----:B------:R-:W-:-:S05]  /*120c0*/  IMAD.SHL.U32 R21, R21, 0x10, RZ ;  /* 0x0000001015157824 */ /* 0x000fca00078e00ff */
[----:B------:R-:W-:-:S04]  /*120d0*/  LOP3.LUT R21, R21, 0x30, RZ, 0xc0, !PT ;  /* 0x0000003015157812 */ /* 0x000fc800078ec0ff */
[----:B------:R-:W-:Y:S01]  /*120e0*/  IADD3 R20, P1, R21, R12, RZ ;  /* 0x0000000c15147210 */ /* 0x000fe20007f3e0ff */
[----:B------:R-:W-:-:S04]  /*120f0*/  IMAD.MOV.U32 R12, RZ, RZ, 0x3 ;  /* 0x00000003ff0c7424 */ /* 0x000fc800078e00ff */
[----:B------:R-:W-:-:S08]  /*12100*/  IMAD.X R21, RZ, RZ, R10, P1 ;  /* 0x000000ffff157224 */ /* 0x000fd000008e060a */
[----:B------:R-:W-:Y:S05]  /*12110*/  WARPSYNC.COLLECTIVE R15, `(.L_x_13879) ;  /* 0x000000000f087348 */ /* 0x000fea0003c00000 */
[----:B------:R0:W1:Y:S02]  /*12120*/  SHFL.IDX P6, R14, R13, R12, R11 ;  /* 0x0000000c0d0e7389 */ /* 0x00006400000c000b */
[----:B01----:R-:W-:Y:S01]  /*12130*/  ENDCOLLECTIVE ;  /* 0x000000000000791b */ /* 0x003fe20003800000 */
.L_x_13879:
[----:B------:R-:W-:Y:S01]  /*12140*/  ISETP.LT.OR P1, PT, R7, 0x41, P0 ;  /* 0x000000410700780c */ /* 0x000fe20000721670 */
[----:B------:R-:W0:Y:S01]  /*12150*/  S2R R10, SR_TID.X ;  /* 0x00000000000a7919 */ /* 0x000e220000002100 */
[----:B------:R-:W-:-:S11]  /*12160*/  IMAD.MOV.U32 R13, RZ, RZ, R0 ;  /* 0x000000ffff0d7224 */ /* 0x000fd600078e0000 */
[----:B------:R-:W-:Y:S01]  /*12170*/  @!PT LDS RZ, [RZ] ;  /* 0x00000000fffff984 */ /* 0x000fe20000000800 */
[----:B------:R-:W-:Y:S01]  /*12180*/  @!PT LDS RZ, [RZ] ;  /* 0x00000000fffff984 */ /* 0x000fe20000000800 */
[----:B------:R-:W-:Y:S01]  /*12190*/  @!PT LDS RZ, [RZ] ;  /* 0x00000000fffff984 */ /* 0x000fe20000000800 */
[----:B------:R1:W-:Y:S01]  /*121a0*/  LDGSTS.E.BYPASS.LTC128B.128 [R3+0x7000], desc[UR54][R20.64], !P1 ;  /* 0x0700000014037fae */ /* 0x0003e2000c901d76 */
[----:B------:R-:W-:-:S07]  /*121b0*/  IMAD.MOV.U32 R2, RZ, RZ, R14 ;  /* 0x000000ffff027224 */ /* 0x000fce00078e000e */
[----:B01----:R-:W-:Y:S05]  /*121c0*/  WARPSYNC.COLLECTIVE R15, `(.L_x_13880) ;  /* 0x000000000f087348 */ /* 0x003fea0003c00000 */
[----:B------:R2:W3:Y:S02]  /*121d0*/  SHFL.IDX P6, R14, R13, R12, R11 ;  /* 0x0000000c0d0e7389 */ /* 0x0004e400000c000b */
[----:B0123--:R-:W-:Y:S01]  /*121e0*/  ENDCOLLECTIVE ;  /* 0x000000000000791b */ /* 0x00ffe20003800000 */
.L_x_13880:
[----:B------:R-:W-:Y:S01]  /*121f0*/  SHF.L.U32 R10, R10, 0x4, RZ ;  /* 0x000000040a0a7819 */ /* 0x000fe200000006ff */
[----:B------:R-:W-:-:S03]  /*12200*/  IMAD.MOV.U32 R13, RZ, RZ, R24 ;  /* 0x000000ffff0d7224 */ /* 0x000fc600078e0018 */
[----:B------:R-:W-:Y:S01]  /*12210*/  LOP3.LUT R10, R10, 0x30, RZ, 0xc0, !PT ;  /* 0x000000300a0a7812 */ /* 0x000fe200078ec0ff */
[----:B------:R-:W-:Y:S02]  /*12220*/  IMAD.MOV.U32 R12, RZ, RZ, RZ ;  /* 0x000000ffff0c7224 */ /* 0x000fe400078e00ff */
[----:B------:R-:W-:-:S07]  /*12230*/  IMAD.MOV.U32 R0, RZ, RZ, R14 ;  /* 0x000000ffff007224 */ /* 0x000fce00078e000e */
[----:B------:R-:W-:Y:S05]  /*12240*/  WARPSYNC.COLLECTIVE R15, `(.L_x_13881) ;  /* 0x000000000f087348 */ /* 0x000fea0003c00000 */
[----:B------:R0:W1:Y:S02]  /*12250*/  SHFL.IDX P6, R14, R13, R12, R11 ;  /* 0x0000000c0d0e7389 */ /* 0x00006400000c000b */
[----:B01----:R-:W-:Y:S01]  /*12260*/  ENDCOLLECTIVE ;  /* 0x000000000000791b */ /* 0x003fe20003800000 */
.L_x_13881:
        /* <DEDUP_REMOVED lines=13> */
.L_x_13882:
[----:B------:R-:W-:Y:S01]  /*12340*/  IMAD.MOV.U32 R10, RZ, RZ, R14 ;  /* 0x000000ffff0a7224 */ /* 0x000fe200078e000e */
[----:B------:R-:W-:-:S04]  /*12350*/  LOP3.LUT R18, R18, 0xffffffef, RZ, 0xc0, !PT ;  /* 0xffffffef12127812 */ /* 0x000fc800078ec0ff */
[----:B------:R-:W-:-:S05]  /*12360*/  @P2 LOP3.LUT R18, R18, 0x10, RZ, 0xfc, !PT ;  /* 0x0000001012122812 */ /* 0x000fca00078efcff */
[----:B------:R1:W-:Y:S01]  /*12370*/  STL [R1+0x10], R18 ;  /* 0x0000101201007387 */ /* 0x0003e20000100800 */
[----:B------:R-:W-:Y:S05]  /*12380*/  BRA `(.L_x_13883) ;  /* 0xffffffb400087947 */ /* 0x000fea000383ffff */
.L_x_13801:
[----:B----4-:R-:W4:Y:S02]  /*12390*/  LDL R0, [R1+0x4] ;  /* 0x0000040001007983 */ /* 0x010f240000100800 */
[----:B----4-:R4:W0:Y:S02]  /*123a0*/  SYNCS.PHASECHK.TRANS64.TRYWAIT P0, [R6+URZ+0x13240], R0 ;  /* 0x01324000060075a7 */ /* 0x010824000800017f */
[----:B0-----:R-:W-:Y:S05]  /*123b0*/  @!P0 NANOSLEEP.SYNCS 0x989680 ;  /* 0x009896800000895d */ /* 0x001fea0003900000 */
[----:B------:R-:W0:Y:S02]  /*123c0*/  @!P0 SYNCS.PHASECHK.TRANS64 P0, [R6+URZ+0x13240], R0 ;  /* 0x01324000060085a7 */ /* 0x000e24000800007f */
[----:B0-----:R-:W-:Y:S05]  /*123d0*/  @!P0 BRA `(.L_x_13801) ;  /* 0xfffffffc00ec8947 */ /* 0x001fea000383ffff */
[----:B------:R-:W-:Y:S05]  /*123e0*/  BRA `(.L_x_13884) ;  /* 0xffffffb400687947 */ /* 0x000fea000383ffff */
.L_x_13802:
[----:B------:R-:W-:Y:S01]  /*123f0*/  BSSY B0, `(.L_x_13885) ;  /* 0x0000008000007945 */ /* 0x000fe20003800000 */
[----:B------:R-:W-:Y:S02]  /*12400*/  IMAD.MOV.U32 R13, RZ, RZ, R0 ;  /* 0x000000ffff0d7224 */ /* 0x000fe400078e0000 */
[----:B------:R-:W-:Y:S02]  /*12410*/  IMAD.MOV.U32 R12, RZ, RZ, RZ ;  /* 0x000000ffff0c7224 */ /* 0x000fe400078e00ff */
[----:B------:R-:W-:Y:S02]  /*12420*/  IMAD.MOV.U32 R11, RZ, RZ, 0x1c1f ;  /* 0x00001c1fff0b7424 */ /* 0x000fe400078e00ff */
[----:B------:R-:W-:-:S07]  /*12430*/  IMAD.MOV.U32 R15, RZ, RZ, -0x1 ;  /* 0xffffffffff0f7424 */ /* 0x000fce00078e00ff */
[----:B01-3--:R-:W-:Y:S05]  /*12440*/  WARPSYNC.COLLECTIVE R15, `(.L_x_13886) ;  /* 0x000000000f087348 */ /* 0x00bfea0003c00000 */
[----:B0-----:R0:W2:Y:S02]  /*12450*/  SHFL.IDX P6, R14, R13, R12, R11 ;  /* 0x0000000c0d0e7389 */ /* 0x0010a400000c000b */
[----:B0123--:R-:W-:Y:S01]  /*12460*/  ENDCOLLECTIVE ;  /* 0x000000000000791b */ /* 0x00ffe20003800000 */
.L_x_13886:
[----:B------:R-:W-:Y:S05]  /*12470*/  BSYNC B0 ;  /* 0x0000000000007941 */ /* 0x000fea0003800000 */
.L_x_13885:
[----:B------:R-:W0:Y:S01]  /*12480*/  S2R R18, SR_TID.X ;  /* 0x0000000000127919 */ /* 0x000e220000002100 */
[----:B------:R-:W-:Y:S01]  /*12490*/  IMAD.MOV.U32 R13, RZ, RZ, R2 ;  /* 0x000000ffff0d7224 */ /* 0x000fe200078e0002 */
[----:B------:R-:W-:Y:S01]  /*124a0*/  MOV R4, R14 ;  /* 0x0000000e00047202 */ /* 0x000fe20000000f00 */
[----:B------:R-:W-:Y:S01]  /*124b0*/  IMAD.MOV.U32 R12, RZ, RZ, RZ ;  /* 0x000000ffff0c7224 */ /* 0x000fe200078e00ff */
[----:B------:R-:W1:Y:S01]  /*124c0*/  LDC R20, c[0x0][0x2f4] ;  /* 0x0000bd00ff147b82 */ /* 0x000e620000000800 */
[----:B------:R-:W-:Y:S02]  /*124d0*/  IMAD.MOV.U32 R11, RZ, RZ, 0x1c1f ;  /* 0x00001c1fff0b7424 */ /* 0x000fe400078e00ff */
[----:B------:R-:W-:-:S07]  /*124e0*/  IMAD.MOV.U32 R15, RZ, RZ, -0x1 ;  /* 0xffffffffff0f7424 */ /* 0x000fce00078e00ff */
[----:B01----:R-:W-:Y:S05]  /*124f0*/  WARPSYNC.COLLECTIVE R15, `(.L_x_13887) ;  /* 0x000000000f087348 */ /* 0x003fea0003c00000 */
[----:B------:R2:W3:Y:S02]  /*12500*/  SHFL.IDX P6, R14, R13, R12, R11 ;  /* 0x0000000c0d0e7389 */ /* 0x0004e400000c000b */
[----:B0123--:R-:W-:Y:S01]  /*12510*/  ENDCOLLECTIVE ;  /* 0x000000000000791b */ /* 0x00ffe20003800000 */
.L_x_13887:
[----:B------:R-:W-:Y:S02]  /*12520*/  IMAD.MOV.U32 R13, RZ, RZ, R0 ;  /* 0x000000ffff0d7224 */ /* 0x000fe400078e0000 */
[----:B------:R-:W-:Y:S02]  /*12530*/  IMAD.MOV.U32 R12, RZ, RZ, 0x1 ;  /* 0x00000001ff0c7424 */ /* 0x000fe400078e00ff */
[----:B------:R-:W-:Y:S01]  /*12540*/  IMAD.SHL.U32 R18, R18, 0x10, RZ ;  /* 0x0000001012127824 */ /* 0x000fe200078e00ff */
[----:B------:R-:W-:-:S04]  /*12550*/  MOV R5, R14 ;  /* 0x0000000e00057202 */ /* 0x000fc80000000f00 */
[----:B------:R-:W-:-:S07]  /*12560*/  LOP3.LUT R18, R18, 0x30, RZ, 0xc0, !PT ;  /* 0x0000003012127812 */ /* 0x000fce00078ec0ff */
[----:B------:R-:W-:Y:S05]  /*12570*/  WARPSYNC.COLLECTIVE R15, `(.L_x_13888) ;  /* 0x000000000f087348 */ /* 0x000fea0003c00000 */
[----:B------:R0:W1:Y:S02]  /*12580*/  SHFL.IDX P6, R14, R13, R12, R11 ;  /* 0x0000000c0d0e7389 */ /* 0x00006400000c000b */
[----:B01----:R-:W-:Y:S01]  /*12590*/  ENDCOLLECTIVE ;  /* 0x000000000000791b */ /* 0x003fe20003800000 */
.L_x_13888:
[C---:B------:R-:W-:Y:S02]  /*125a0*/  @P5 IADD3 R5, P0, R18.reuse, R5, RZ ;  /* 0x0000000512055210 */ /* 0x040fe40007f1e0ff */
[----:B------:R-:W-:-:S03]  /*125b0*/  ISETP.GE.AND P2, PT, R18, R20, PT ;  /* 0x000000141200720c */ /* 0x000fc60003f46270 */
        /* <DEDUP_REMOVED lines=13> */
.L_x_13889:
[----:B------:R-:W-:Y:S02]  /*12690*/  IMAD.MOV.U32 R13, RZ, RZ, R0 ;  /* 0x000000ffff0d7224 */ /* 0x000fe400078e0000 */
[----:B------:R-:W-:Y:S01]  /*126a0*/  IMAD.MOV.U32 R12, RZ, RZ, 0x2 ;  /* 0x00000002ff0c7424 */ /* 0x000fe200078e00ff */
[----:B------:R-:W-:-:S07]  /*126b0*/  MOV R5, R14 ;  /* 0x0000000e00057202 */ /* 0x000fce0000000f00 */
[----:B------:R-:W-:Y:S05]  /*126c0*/  WARPSYNC.COLLECTIVE R15, `(.L_x_13890) ;  /* 0x000000000f087348 */ /* 0x000fea0003c00000 */
[----:B------:R0:W1:Y:S02]  /*126d0*/  SHFL.IDX P6, R14, R13, R12, R11 ;  /* 0x0000000c0d0e7389 */ /* 0x00006400000c000b */
[----:B01----:R-:W-:Y:S01]  /*126e0*/  ENDCOLLECTIVE ;  /* 0x000000000000791b */ /* 0x003fe20003800000 */
.L_x_13890:
        /* <DEDUP_REMOVED lines=14> */
.L_x_13891:
[----:B------:R-:W-:Y:S02]  /*127d0*/  IMAD.MOV.U32 R13, RZ, RZ, R0 ;  /* 0x000000ffff0d7224 */ /* 0x000fe400078e0000 */
[----:B------:R-:W-:Y:S01]  /*127e0*/  IMAD.MOV.U32 R12, RZ, RZ, 0x3 ;  /* 0x00000003ff0c7424 */ /* 0x000fe200078e00ff */
[----:B------:R-:W-:-:S07]  /*127f0*/  MOV R5, R14 ;  /* 0x0000000e00057202 */ /* 0x000fce0000000f00 */
[----:B------:R-:W-:Y:S05]  /*12800*/  WARPSYNC.COLLECTIVE R15, `(.L_x_13892) ;  /* 0x000000000f087348 */ /* 0x000fea0003c00000 */
[----:B------:R0:W1:Y:S02]  /*12810*/  SHFL.IDX P6, R14, R13, R12, R11 ;  /* 0x0000000c0d0e7389 */ /* 0x00006400000c000b */
[----:B01----:R-:W-:Y:S01]  /*12820*/  ENDCOLLECTIVE ;  /* 0x000000000000791b */ /* 0x003fe20003800000 */
.L_x_13892:
[----:B------:R-:W-:-:S05]  /*12830*/  @P3 IADD3 R5, P0, R18, R5, RZ ;  /* 0x0000000512053210 */ /* 0x000fca0007f1e0ff */
[----:B------:R-:W-:-:S05]  /*12840*/  @P3 IMAD.X R4, RZ, RZ, R4, P0 ;  /* 0x000000ffff043224 */ /* 0x000fca00000e0604 */
        /* <DEDUP_REMOVED lines=12> */
.L_x_13893:
[----:B------:R-:W-:Y:S02]  /*12910*/  IMAD.MOV.U32 R13, RZ, RZ, R7 ;  /* 0x000000ffff0d7224 */ /* 0x000fe400078e0007 */
[----:B------:R-:W-:Y:S01]  /*12920*/  IMAD.MOV.U32 R12, RZ, RZ, RZ ;  /* 0x000000ffff0c7224 */ /* 0x000fe200078e00ff */
[----:B------:R-:W-:-:S07]  /*12930*/  MOV R2, R14 ;  /* 0x0000000e00027202 */ /* 0x000fce0000000f00 */
[----:B------:R-:W-:Y:S05]  /*12940*/  WARPSYNC.COLLECTIVE R15, `(.L_x_13894) ;  /* 0x000000000f087348 */ /* 0x000fea0003c00000 */
[----:B------:R0:W1:Y:S02]  /*12950*/  SHFL.IDX P6, R14, R13, R12, R11 ;  /* 0x0000000c0d0e7389 */ /* 0x00006400000c000b */
[----:B01----:R-:W-:Y:S01]  /*12960*/  ENDCOLLECTIVE ;  /* 0x000000000000791b */ /* 0x003fe20003800000 */
.L_x_13894:
        /* <DEDUP_REMOVED lines=13> */
.L_x_13895:
[----:B------:R-:W-:Y:S01]  /*12a40*/  IMAD.MOV.U32 R4, RZ, RZ, R14 ;  /* 0x000000ffff047224 */ /* 0x000fe200078e000e */
[----:B------:R-:W-:Y:S06]  /*12a50*/  BRA `(.L_x_13896) ;  /* 0xffffffb000dc7947 */ /* 0x000fec000383ffff */
.L_x_13809:
[----:B------:R-:W-:Y:S01]  /*12a60*/  IMAD.MOV.U32 R13, RZ, RZ, R4 ;  /* 0x000000ffff0d7224 */ /* 0x000fe200078e0004 */
[----:B------:R-:W-:Y:S01]  /*12a70*/  MOV R15, 0xffffffff ;  /* 0xffffffff000f7802 */ /* 0x000fe20000000f00 */
[----:B------:R-:W-:Y:S02]  /*12a80*/  IMAD.MOV.U32 R12, RZ, RZ, RZ ;  /* 0x000000ffff0c7224 */ /* 0x000fe400078e00ff */
[----:B------:R-:W-:Y:S02]  /*12a90*/  IMAD.MOV.U32 R11, RZ, RZ, 0x1c1f ;  /* 0x00001c1fff0b7424 */ /* 0x000fe400078e00ff */
[----:B------:R-:W-:Y:S02]  /*12aa0*/  IMAD R5, R21, 0xc0, R24 ;  /* 0x000000c015057824 */ /* 0x000fe400078e0218 */
[----:B------:R-:W-:-:S07]  /*12ab0*/  IMAD R3, R9, UR40, RZ ;  /* 0x0000002809037c24 */ /* 0x000fce000f8e02ff */
[----:B-----5:R-:W-:Y:S05]  /*12ac0*/  WARPSYNC.COLLECTIVE R15, `(.L_x_13897) ;  /* 0x000000000f087348 */ /* 0x020fea0003c00000 */
[----:B------:R0:W1:Y:S02]  /*12ad0*/  SHFL.IDX P6, R14, R13, R12, R11 ;  /* 0x0000000c0d0e7389 */ /* 0x00006400000c000b */
[----:B01---5:R-:W-:Y:S01]  /*12ae0*/  ENDCOLLECTIVE ;  /* 0x000000000000791b */ /* 0x023fe20003800000 */
.L_x_13897:
[C---:B------:R-:W-:Y:S02]  /*12af0*/  IADD3 R10, R5.reuse, 0x20, RZ ;  /* 0x00000020050a7810 */ /* 0x040fe40007ffe0ff */
[----:B------:R-:W-:Y:S01]  /*12b00*/  ISETP.GE.AND P2, PT, R5, R3, PT ;  /* 0x000000030500720c */ /* 0x000fe20003f46270 */
[----:B------:R-:W-:Y:S02]  /*12b10*/  IMAD.MOV.U32 R13, RZ, RZ, R0 ;  /* 0x000000ffff0d7224 */ /* 0x000fe400078e0000 */
[----:B------:R-:W-:-:S10]  /*12b20*/  IMAD.MOV.U32 R7, RZ, RZ, R14 ;  /* 0x000000ffff077224 */ /* 0x000fd400078e000e */
[----:B------:R-:W-:Y:S05]  /*12b30*/  WARPSYNC.COLLECTIVE R15, `(.L_x_13898) ;  /* 0x000000000f087348 */ /* 0x000fea0003c00000 */
[----:B------:R0:W1:Y:S02]  /*12b40*/  SHFL.IDX P6, R14, R13, R12, R11 ;  /* 0x0000000c0d0e7389 */ /* 0x00006400000c000b */
[----:B01----:R-:W-:Y:S01]  /*12b50*/  ENDCOLLECTIVE ;  /* 0x000000000000791b */ /* 0x003fe20003800000 */
.L_x_13898:
[----:B------:R-:W-:Y:S02]  /*12b60*/  IMAD.MOV.U32 R13, RZ, RZ, R4 ;  /* 0x000000ffff0d7224 */ /* 0x000fe400078e0004 */
[----:B------:R-:W-:Y:S02]  /*12b70*/  IMAD.MOV.U32 R12, RZ, RZ, 0x1 ;  /* 0x00000001ff0c7424 */ /* 0x000fe400078e00ff */
[----:B------:R-:W-:-:S07]  /*12b80*/  IMAD.MOV.U32 R8, RZ, RZ, R14 ;  /* 0x000000ffff087224 */ /* 0x000fce00078e000e */
[----:B------:R-:W-:Y:S05]  /*12b90*/  WARPSYNC.COLLECTIVE R15, `(.L_x_13899) ;  /* 0x000000000f087348 */ /* 0x000fea0003c00000 */
[----:B------:R0:W1:Y:S02]  /*12ba0*/  SHFL.IDX P6, R14, R13, R12, R11 ;  /* 0x0000000c0d0e7389 */ /* 0x00006400000c000b */
[----:B01----:R-:W-:Y:S01]  /*12bb0*/  ENDCOLLECTIVE ;  /* 0x000000000000791b */ /* 0x003fe20003800000 */
.L_x_13899:
        /* <DEDUP_REMOVED lines=13> */
.L_x_13900:
[----:B------:R-:W-:Y:S02]  /*12c90*/  IMAD.MOV.U32 R13, RZ, RZ, R4 ;  /* 0x000000ffff0d7224 */ /* 0x000fe400078e0004 */
[----:B------:R-:W-:Y:S02]  /*12ca0*/  IMAD.MOV.U32 R12, RZ, RZ, 0x2 ;  /* 0x00000002ff0c7424 */ /* 0x000fe400078e00ff */
[----:B------:R-:W-:-:S07]  /*12cb0*/  IMAD.MOV.U32 R8, RZ, RZ, R14 ;  /* 0x000000ffff087224 */ /* 0x000fce00078e000e */
[----:B------:R-:W-:Y:S05]  /*12cc0*/  WARPSYNC.COLLECTIVE R15, `(.L_x_13901) ;  /* 0x000000000f087348 */ /* 0x000fea0003c00000 */
[----:B------:R0:W1:Y:S02]  /*12cd0*/  SHFL.IDX P6, R14, R13, R12, R11 ;  /* 0x0000000c0d0e7389 */ /* 0x00006400000c000b */
[----:B01----:R-:W-:Y:S01]  /*12ce0*/  ENDCOLLECTIVE ;  /* 0x000000000000791b */ /* 0x003fe20003800000 */
.L_x_13901:
[----:B------:R-:W-:-:S04]  /*12cf0*/  @!P2 IADD3 R8, P1, R20, R8, RZ ;  /* 0x000000081408a210 */ /* 0x000fc80007f3e0ff */
[----:B------:R-:W-:-:S05]  /*12d00*/  @!P2 IADD3.X R7, RZ, R7, RZ, P1, !PT ;  /* 0x00000007ff07a210 */ /* 0x000fca0000ffe4ff */
[----:B------:R-:W-:Y:S02]  /*12d10*/  @!P2 IMAD.MOV.U32 R9, RZ, RZ, R7 ;  /* 0x000000ffff09a224 */ /* 0x000fe400078e0007 */
[----:B------:R-:W-:Y:S01]  /*12d20*/  VIADD R7, R5, 0x40 ;  /* 0x0000004005077836 */ /* 0x000fe20000000000 */
[----:B------:R-:W-:Y:S02]  /*12d30*/  MOV R13, R0 ;  /* 0x00000000000d7202 */ /* 0x000fe40000000f00 */
        /* <DEDUP_REMOVED lines=9> */
.L_x_13902:
[----:B------:R-:W-:Y:S02]  /*12dd0*/  IMAD.MOV.U32 R13, RZ, RZ, R4 ;  /* 0x000000ffff0d7224 */ /* 0x000fe400078e0004 */
[----:B------:R-:W-:Y:S02]  /*12de0*/  IMAD.MOV.U32 R12, RZ, RZ, 0x3 ;  /* 0x00000003ff0c7424 */ /* 0x000fe400078e00ff */
[----:B------:R-:W-:-:S07]  /*12df0*/  IMAD.MOV.U32 R8, RZ, RZ, R14 ;  /* 0x000000ffff087224 */ /* 0x000fce00078e000e */
[----:B------:R-:W-:Y:S05]  /*12e00*/  WARPSYNC.COLLECTIVE R15, `(.L_x_13903) ;  /* 0x000000000f087348 */ /* 0x000fea0003c00000 */
[----:B------:R0:W1:Y:S02]  /*12e10*/  SHFL.IDX P6, R14, R13, R12, R11 ;  /* 0x0000000c0d0e7389 */ /* 0x00006400000c000b */
[----:B01----:R-:W-:Y:S01]  /*12e20*/  ENDCOLLECTIVE ;  /* 0x000000000000791b */ /* 0x003fe20003800000 */
.L_x_13903:
[----:B------:R-:W-:-:S05]  /*12e30*/  @!P2 IADD3 R8, P1, R20, R8, RZ ;  /* 0x000000081408a210 */ /* 0x000fca0007f3e0ff */
[----:B------:R-:W-:-:S04]  /*12e40*/  @!P2 IMAD.X R7, RZ, RZ, R7, P1 ;  /* 0x000000ffff07a224 */ /* 0x000fc800008e0607 */
[----:B------:R-:W-:Y:S02]  /*12e50*/  @!P2 IMAD.MOV.U32 R9, RZ, RZ, R7 ;  /* 0x000000ffff09a224 */ /* 0x000fe400078e0007 */
[----:B------:R-:W-:Y:S02]  /*12e60*/  IMAD.MOV.U32 R13, RZ, RZ, R0 ;  /* 0x000000ffff0d7224 */ /* 0x000fe400078e0000 */
[----:B------:R-:W-:Y:S01]  /*12e70*/  VIADD R7, R5, 0x60 ;  /* 0x0000006005077836 */ /* 0x000fe20000000000 */
[----:B------:R-:W-:Y:S01]  /*12e80*/  @!PT LDS RZ, [RZ] ;  /* 0x00000000fffff984 */ /* 0x000fe20000000800 */
[----:B------:R-:W-:Y:S01]  /*12e90*/  @!PT LDS RZ, [RZ] ;  /* 0x00000000fffff984 */ /* 0x000fe20000000800 */
[----:B------:R-:W-:Y:S01]  /*12ea0*/  @!PT LDS RZ, [RZ] ;  /* 0x00000000fffff984 */ /* 0x000fe20000000800 */
[----:B------:R0:W-:Y:S04]  /*12eb0*/  @!P2 LDGSTS.E.BYPASS.LTC128B.128 [R18+0xc000], desc[UR54][R8.64], !P0 ;  /* 0x0c0000000812afae */ /* 0x0001e8000c101d76 */
[----:B------:R-:W-:Y:S02]  /*12ec0*/  ISETP.GE.AND P2, PT, R7, R3, PT ;  /* 0x000000030700720c */ /* 0x000fe40003f46270 */
[----:B------:R-:W-:-:S11]  /*12ed0*/  MOV R4, R14 ;  /* 0x0000000e00047202 */ /* 0x000fd60000000f00 */
[----:B0-----:R-:W-:Y:S05]  /*12ee0*/  WARPSYNC.COLLECTIVE R15, `(.L_x_13904) ;  /* 0x000000000f087348 */ /* 0x001fea0003c00000 */
[----:B------:R1:W2:Y:S02]  /*12ef0*/  SHFL.IDX P6, R14, R13, R12, R11 ;  /* 0x0000000c0d0e7389 */ /* 0x0002a400000c000b */
[----:B012---:R-:W-:Y:S01]  /*12f00*/  ENDCOLLECTIVE ;  /* 0x000000000000791b */ /* 0x007fe20003800000 */
.L_x_13904:
[----:B------:R-:W-:Y:S02]  /*12f10*/  IMAD.MOV.U32 R13, RZ, RZ, R6 ;  /* 0x000000ffff0d7224 */ /* 0x000fe400078e0006 */
[----:B------:R-:W-:Y:S02]  /*12f20*/  IMAD.MOV.U32 R12, RZ, RZ, RZ ;  /* 0x000000ffff0c7224 */ /* 0x000fe400078e00ff */
[----:B------:R-:W-:-:S07]  /*12f30*/  IMAD.MOV.U32 R0, RZ, RZ, R14 ;  /* 0x000000ffff007224 */ /* 0x000fce00078e000e */
[----:B------:R-:W-:Y:S05]  /*12f40*/  WARPSYNC.COLLECTIVE R15, `(.L_x_13905) ;  /* 0x000000000f087348 */ /* 0x000fea0003c00000 */
[----:B------:R0:W1:Y:S02]  /*12f50*/  SHFL.IDX P6, R14, R13, R12, R11 ;  /* 0x0000000c0d0e7389 */ /* 0x00006400000c000b */
[----:B01----:R-:W-:Y:S01]  /*12f60*/  ENDCOLLECTIVE ;  /* 0x000000000000791b */ /* 0x003fe20003800000 */
.L_x_13905:
[----:B------:R-:W-:-:S05]  /*12f70*/  @!P2 IADD3 R0, P1, R20, R0, RZ ;  /* 0x000000001400a210 */ /* 0x000fca0007f3e0ff */
[----:B------:R-:W-:Y:S02]  /*12f80*/  @!P2 IMAD.MOV.U32 R8, RZ, RZ, R0 ;  /* 0x000000ffff08a224 */ /* 0x000fe400078e0000 */
[----:B------:R-:W-:Y:S02]  /*12f90*/  @!P2 IMAD.X R4, RZ, RZ, R4, P1 ;  /* 0x000000ffff04a224 */ /* 0x000fe400008e0604 */
[----:B------:R-:W-:-:S03]  /*12fa0*/  IMAD.MOV.U32 R13, RZ, RZ, R2 ;  /* 0x000000ffff0d7224 */ /* 0x000fc600078e0002 */
[----:B------:R-:W-:Y:S02]  /*12fb0*/  @!P2 MOV R9, R4 ;  /* 0x000000040009a202 */ /* 0x000fe40000000f00 */
[----:B------:R-:W-:-:S03]  /*12fc0*/  IADD3 R4, R5, 0x80, RZ ;  /* 0x0000008005047810 */ /* 0x000fc60007ffe0ff */
        /* <DEDUP_REMOVED lines=9> */
.L_x_13906:
[----:B------:R-:W-:Y:S02]  /*13060*/  IMAD.MOV.U32 R13, RZ, RZ, R6 ;  /* 0x000000ffff0d7224 */ /* 0x000fe400078e0006 */
[----:B------:R-:W-:Y:S02]  /*13070*/  IMAD.MOV.U32 R12, RZ, RZ, 0x1 ;  /* 0x00000001ff0c7424 */ /* 0x000fe400078e00ff */
[----:B------:R-:W-:-:S07]  /*13080*/  IMAD.MOV.U32 R8, RZ, RZ, R14 ;  /* 0x000000ffff087224 */ /* 0x000fce00078e000e */
[----:B------:R-:W-:Y:S05]  /*13090*/  WARPSYNC.COLLECTIVE R15, `(.L_x_13907) ;  /* 0x000000000f087348 */ /* 0x000fea0003c00000 */
[----:B------:R0:W1:Y:S02]  /*130a0*/  SHFL.IDX P6, R14, R13, R12, R11 ;  /* 0x0000000c0d0e7389 */ /* 0x00006400000c000b */
[----:B01----:R-:W-:Y:S01]  /*130b0*/  ENDCOLLECTIVE ;  /* 0x000000000000791b */ /* 0x003fe20003800000 */
.L_x_13907:
[----:B------:R-:W-:-:S05]  /*130c0*/  @!P2 IADD3 R8, P1, R20, R8, RZ ;  /* 0x000000081408a210 */ /* 0x000fca0007f3e0ff */
[----:B------:R-:W-:-:S04]  /*130d0*/  @!P2 IMAD.X R0, RZ, RZ, R0, P1 ;  /* 0x000000ffff00a224 */ /* 0x000fc800008e0600 */
[----:B------:R-:W-:Y:S01]  /*130e0*/  @!P2 IMAD.MOV.U32 R9, RZ, RZ, R0 ;  /* 0x000000ffff09a224 */ /* 0x000fe200078e0000 */
[----:B------:R-:W-:-:S04]  /*130f0*/  MOV R13, R2 ;  /* 0x00000002000d7202 */ /* 0x000fc80000000f00 */
        /* <DEDUP_REMOVED lines=8> */
.L_x_13908:
[----:B------:R-:W-:Y:S01]  /*13180*/  IMAD.MOV.U32 R2, RZ, RZ, R14 ;  /* 0x000000ffff027224 */ /* 0x000fe200078e000e */
[----:B------:R-:W-:Y:S06]  /*13190*/  BRA `(.L_x_13909) ;  /* 0xffffffb400d87947 */ /* 0x000fec000383ffff */
.L_x_13812:
[----:B-1----:R1:W2:Y:S02]  /*131a0*/  SYNCS.PHASECHK.TRANS64.TRYWAIT P0, [R16+URZ+0x13220], R3 ;  /* 0x01322003100075a7 */ /* 0x0022a4000800017f */
[----:B--2---:R-:W-:Y:S05]  /*131b0*/  @!P0 NANOSLEEP.SYNCS 0x989680 ;  /* 0x009896800000895d */ /* 0x004fea0003900000 */
[----:B------:R-:W2:Y:S02]  /*131c0*/  @!P0 SYNCS.PHASECHK.TRANS64 P0, [R16+URZ+0x13220], R3 ;  /* 0x01322003100085a7 */ /* 0x000ea4000800007f */
[----:B--2---:R-:W-:Y:S05]  /*131d0*/  @!P0 BRA `(.L_x_13812) ;  /* 0xfffffffc00f08947 */ /* 0x004fea000383ffff */
[----:B------:R-:W-:Y:S05]  /*131e0*/  BRA `(.L_x_13910) ;  /* 0xffffffb800347947 */ /* 0x000fea000383ffff */
.L_x_13816:
[----:B0-----:R0:W1:Y:S02]  /*131f0*/  SYNCS.PHASECHK.TRANS64.TRYWAIT P0, [R0+URZ+0x13280], R29 ;  /* 0x0132801d000075a7 */ /* 0x001064000800017f */
[----:B-1----:R-:W-:Y:S05]  /*13200*/  @!P0 NANOSLEEP.SYNCS 0x989680 ;  /* 0x009896800000895d */ /* 0x002fea0003900000 */
[----:B------:R-:W1:Y:S02]  /*13210*/  @!P0 SYNCS.PHASECHK.TRANS64 P0, [R0+URZ+0x13280], R29 ;  /* 0x0132801d000085a7 */ /* 0x000e64000800007f */
[----:B-1----:R-:W-:Y:S05]  /*13220*/  @!P0 BRA `(.L_x_13816) ;  /* 0xfffffffc00f08947 */ /* 0x002fea000383ffff */
[----:B------:R-:W-:Y:S05]  /*13230*/  BRA `(.L_x_13911) ;  /* 0xffffffbc00807947 */ /* 0x000fea000383ffff */
.L_x_13817:
        /* <DEDUP_REMOVED lines=8> */
.L_x_13913:
[----:B------:R-:W-:Y:S05]  /*132c0*/  BSYNC B0 ;  /* 0x0000000000007941 */ /* 0x000fea0003800000 */
.L_x_13912:
[----:B------:R-:W0:Y:S01]  /*132d0*/  S2R R2, SR_TID.X ;  /* 0x0000000000027919 */ /* 0x000e220000002100 */
[----:B------:R-:W-:Y:S01]  /*132e0*/  IMAD.MOV.U32 R13, RZ, RZ, R4 ;  /* 0x000000ffff0d7224 */ /* 0x000fe200078e0004 */
[----:B------:R-:W-:Y:S01]  /*132f0*/  MOV R3, R14 ;  /* 0x0000000e00037202 */ /* 0x000fe20000000f00 */
[----:B------:R-:W-:Y:S02]  /*13300*/  IMAD.MOV.U32 R12, RZ, RZ, RZ ;  /* 0x000000ffff0c7224 */ /* 0x000fe400078e00ff */
[----:B------:R-:W-:Y:S02]  /*13310*/  IMAD.MOV.U32 R11, RZ, RZ, 0x1c1f ;  /* 0x00001c1fff0b7424 */ /* 0x000fe400078e00ff */
[----:B------:R-:W-:Y:S02]  /*13320*/  IMAD.MOV.U32 R15, RZ, RZ, -0x1 ;  /* 0xffffffffff0f7424 */ /* 0x000fe400078e00ff */
[----:B------:R-:W-:-:S07]  /*13330*/  IMAD.IADD R6, R16, 0x1, R6 ;  /* 0x0000000110067824 */ /* 0x000fce00078e0206 */
[----:B0-----:R-:W-:Y:S05]  /*13340*/  WARPSYNC.COLLECTIVE R15, `(.L_x_13914) ;  /* 0x000000000f087348 */ /* 0x001fea0003c00000 */
[----:B------:R1:W2:Y:S02]  /*13350*/  SHFL.IDX P6, R14, R13, R12, R11 ;  /* 0x0000000c0d0e7389 */ /* 0x0002a400000c000b */
[----:B012---:R-:W-:Y:S01]  /*13360*/  ENDCOLLECTIVE ;  /* 0x000000000000791b */ /* 0x007fe20003800000 */
.L_x_13914:
        /* <DEDUP_REMOVED lines=11> */
.L_x_13915:
[----:B------:R-:W-:Y:S01]  /*13420*/  @!PT LDS RZ, [RZ] ;  /* 0x00000000fffff984 */ /* 0x000fe20000000800 */
[----:B------:R-:W-:Y:S01]  /*13430*/  @!PT LDS RZ, [RZ] ;  /* 0x00000000fffff984 */ /* 0x000fe20000000800 */
[----:B------:R-:W-:Y:S01]  /*13440*/  @!PT LDS RZ, [RZ] ;  /* 0x00000000fffff984 */ /* 0x000fe20000000800 */
[----:B------:R0:W-:Y:S01]  /*13450*/  LDGSTS.E.BYPASS.LTC128B.128 [R6+0x6000], desc[UR54][R2.64], !P2 ;  /* 0x0600000002067fae */ /* 0x0001e2000d101d76 */
[----:B------:R-:W-:Y:S01]  /*13460*/  IMAD.MOV.U32 R13, RZ, RZ, R4 ;  /* 0x000000ffff0d7224 */ /* 0x000fe200078e0004 */
[----:B0-----:R-:W0:Y:S01]  /*13470*/  S2R R2, SR_TID.X ;  /* 0x0000000000027919 */ /* 0x001e220000002100 */
[----:B------:R-:W-:-:S07]  /*13480*/  MOV R3, R14 ;  /* 0x0000000e00037202 */ /* 0x000fce0000000f00 */
[----:B0-----:R-:W-:Y:S05]  /*13490*/  WARPSYNC.COLLECTIVE R15, `(.L_x_13916) ;  /* 0x000000000f087348 */ /* 0x001fea0003c00000 */
[----:B------:R1:W2:Y:S02]  /*134a0*/  SHFL.IDX P6, R14, R13, R12, R11 ;  /* 0x0000000c0d0e7389 */ /* 0x0002a400000c000b */
[----:B012---:R-:W-:Y:S01]  /*134b0*/  ENDCOLLECTIVE ;  /* 0x000000000000791b */ /* 0x007fe20003800000 */
.L_x_13916:
[----:B------:R-:W-:Y:S01]  /*134c0*/  IMAD.MOV.U32 R13, RZ, RZ, R5 ;  /* 0x000000ffff0d7224 */ /* 0x000fe200078e0005 */
[----:B------:R-:W-:Y:S01]  /*134d0*/  MOV R12, 0x2 ;  /* 0x00000002000c7802 */ /* 0x000fe20000000f00 */
        /* <DEDUP_REMOVED lines=9> */
.L_x_13917:
        /* <DEDUP_REMOVED lines=10> */
.L_x_13918:
[----:B------:R-:W-:Y:S02]  /*13610*/  IMAD.MOV.U32 R13, RZ, RZ, R5 ;  /* 0x000000ffff0d7224 */ /* 0x000fe400078e0005 */
[----:B------:R-:W-:Y:S02]  /*13620*/  IMAD.MOV.U32 R12, RZ, RZ, 0x3 ;  /* 0x00000003ff0c7424 */ /* 0x000fe400078e00ff */
[----:B------:R-:W-:Y:S02]  /*13630*/  IMAD.SHL.U32 R15, R2, 0x10, RZ ;  /* 0x00000010020f7824 */ /* 0x000fe400078e00ff */
[----:B------:R-:W-:-:S03]  /*13640*/  IMAD.MOV.U32 R2, RZ, RZ, R14 ;  /* 0x000000ffff027224 */ /* 0x000fc600078e000e */
[----:B------:R-:W-:-:S04]  /*13650*/  LOP3.LUT R15, R15, 0x30, RZ, 0xc0, !PT ;  /* 0x000000300f0f7812 */ /* 0x000fc800078ec0ff */
[----:B------:R-:W-:Y:S01]  /*13660*/  IADD3 R2, P0, R15, R2, RZ ;  /* 0x000000020f027210 */ /* 0x000fe20007f1e0ff */
[----:B------:R-:W-:-:S03]  /*13670*/  IMAD.MOV.U32 R15, RZ, RZ, -0x1 ;  /* 0xffffffffff0f7424 */ /* 0x000fc600078e00ff */
[----:B------:R-:W-:-:S09]  /*13680*/  IADD3.X R3, RZ, R3, RZ, P0, !PT ;  /* 0x00000003ff037210 */ /* 0x000fd200007fe4ff */
[----:B------:R-:W-:Y:S05]  /*13690*/  WARPSYNC.COLLECTIVE R15, `(.L_x_13919) ;  /* 0x000000000f087348 */ /* 0x000fea0003c00000 */
[----:B------:R0:W1:Y:S02]  /*136a0*/  SHFL.IDX P6, R14, R13, R12, R11 ;  /* 0x0000000c0d0e7389 */ /* 0x00006400000c000b */
[----:B01----:R-:W-:Y:S01]  /*136b0*/  ENDCOLLECTIVE ;  /* 0x000000000000791b */ /* 0x003fe20003800000 */
.L_x_13919:
        /* <DEDUP_REMOVED lines=10> */
.L_x_13920:
[----:B------:R-:W-:Y:S02]  /*13760*/  IMAD.MOV.U32 R13, RZ, RZ, R18 ;  /* 0x000000ffff0d7224 */ /* 0x000fe400078e0012 */
[----:B------:R-:W-:Y:S01]  /*13770*/  IMAD.MOV.U32 R12, RZ, RZ, RZ ;  /* 0x000000ffff0c7224 */ /* 0x000fe200078e00ff */
[----:B------:R-:W-:Y:S01]  /*13780*/  SHF.L.U32 R5, R2, 0x4, RZ ;  /* 0x0000000402057819 */ /* 0x000fe200000006ff */
[----:B------:R-:W-:-:S07]  /*13790*/  IMAD.MOV.U32 R2, RZ, RZ, R14 ;  /* 0x000000ffff027224 */ /* 0x000fce00078e000e */
[----:B------:R-:W-:Y:S05]  /*137a0*/  WARPSYNC.COLLECTIVE R15, `(.L_x_13921) ;  /* 0x000000000f087348 */ /* 0x000fea0003c00000 */
[----:B------:R0:W1:Y:S02]  /*137b0*/  SHFL.IDX P6, R14, R13, R12, R11 ;  /* 0x0000000c0d0e7389 */ /* 0x00006400000c000b */
[----:B01----:R-:W-:Y:S01]  /*137c0*/  ENDCOLLECTIVE ;  /* 0x000000000000791b */ /* 0x003fe20003800000 */
.L_x_13921:
[----:B------:R-:W-:-:S04]  /*137d0*/  LOP3.LUT R5, R5, 0x30, RZ, 0xc0, !PT ;  /* 0x0000003005057812 */ /* 0x000fc800078ec0ff */
[----:B------:R-:W-:-:S05]  /*137e0*/  IADD3 R2, P0, R5, R2, RZ ;  /* 0x0000000205027210 */ /* 0x000fca0007f1e0ff */
[----:B------:R-:W-:Y:S01]  /*137f0*/  IMAD.X R3, RZ, RZ, R3, P0 ;  /* 0x000000ffff037224 */ /* 0x000fe200000e0603 */
[----:B------:R-:W-:-:S04]  /*13800*/  MOV R13, R20 ;  /* 0x00000014000d7202 */ /* 0x000fc80000000f00 */
        /* <DEDUP_REMOVED lines=8> */
.L_x_13922:
[----:B------:R-:W-:Y:S01]  /*13890*/  IMAD.MOV.U32 R2, RZ, RZ, R14 ;  /* 0x000000ffff027224 */ /* 0x000fe200078e000e */
[----:B------:R-:W-:Y:S06]  /*138a0*/  BRA `(.L_x_13923) ;  /* 0xffffffb800f47947 */ /* 0x000fec000383ffff */
.L_x_13822:
[----:B---3--:R3:W4:Y:S02]  /*138b0*/  SYNCS.PHASECHK.TRANS64.TRYWAIT P0, [R0+URZ+0x13240], R29 ;  /* 0x0132401d000075a7 */ /* 0x008724000800017f */
[----:B----4-:R-:W-:Y:S05]  /*138c0*/  @!P0 NANOSLEEP.SYNCS 0x989680 ;  /* 0x009896800000895d */ /* 0x010fea0003900000 */
[----:B------:R-:W4:Y:S02]  /*138d0*/  @!P0 SYNCS.PHASECHK.TRANS64 P0, [R0+URZ+0x13240], R29 ;  /* 0x0132401d000085a7 */ /* 0x000f24000800007f */
[----:B----4-:R-:W-:Y:S05]  /*138e0*/  @!P0 BRA `(.L_x_13822) ;  /* 0xfffffffc00f08947 */ /* 0x010fea000383ffff */
[----:B------:R-:W-:Y:S05]  /*138f0*/  BRA `(.L_x_13924) ;  /* 0xffffffbc00507947 */ /* 0x000fea000383ffff */
.L_x_13823:
        /* <DEDUP_REMOVED lines=8> */
.L_x_13926:
[----:B------:R-:W-:Y:S05]  /*13980*/  BSYNC B0 ;  /* 0x0000000000007941 */ /* 0x000fea0003800000 */
.L_x_13925:
        /* <DEDUP_REMOVED lines=8> */
.L_x_13927:
[----:B------:R-:W-:Y:S02]  /*13a10*/  IMAD.MOV.U32 R13, RZ, RZ, R8 ;  /* 0x000000ffff0d7224 */ /* 0x000fe400078e0008 */
[----:B------:R-:W-:Y:S02]  /*13a20*/  IMAD.MOV.U32 R12, RZ, RZ, 0x1 ;  /* 0x00000001ff0c7424 */ /* 0x000fe400078e00ff */
[----:B------:R-:W-:-:S07]  /*13a30*/  IMAD.MOV.U32 R2, RZ, RZ, R14 ;  /* 0x000000ffff027224 */ /* 0x000fce00078e000e */
[----:B------:R-:W-:Y:S05]  /*13a40*/  WARPSYNC.COLLECTIVE R15, `(.L_x_13928) ;  /* 0x000000000f087348 */ /* 0x000fea0003c00000 */
[----:B------:R0:W1:Y:S02]  /*13a50*/  SHFL.IDX P6, R14, R13, R12, R11 ;  /* 0x0000000c0d0e7389 */ /* 0x00006400000c000b */
[----:B01----:R-:W-:Y:S01]  /*13a60*/  ENDCOLLECTIVE ;  /* 0x000000000000791b */ /* 0x003fe20003800000 */
.L_x_13928:
[----:B------:R-:W-:-:S04]  /*13a70*/  IADD3 R2, P0, R18, R2, RZ ;  /* 0x0000000212027210 */ /* 0x000fc80007f1e0ff */
[----:B------:R-:W-:-:S05]  /*13a80*/  IADD3.X R3, RZ, R3, RZ, P0, !PT ;  /* 0x00000003ff037210 */ /* 0x000fca00007fe4ff */
        /* <DEDUP_REMOVED lines=9> */
.L_x_13929:
[----:B------:R-:W-:Y:S02]  /*13b20*/  IMAD.MOV.U32 R13, RZ, RZ, R8 ;  /* 0x000000ffff0d7224 */ /* 0x000fe400078e0008 */
[----:B------:R-:W-:Y:S02]  /*13b30*/  IMAD.MOV.U32 R12, RZ, RZ, 0x2 ;  /* 0x00000002ff0c7424 */ /* 0x000fe400078e00ff */
[----:B------:R-:W-:-:S07]  /*13b40*/  IMAD.MOV.U32 R2, RZ, RZ, R14 ;  /* 0x000000ffff027224 */ /* 0x000fce00078e000e */
[----:B------:R-:W-:Y:S05]  /*13b50*/  WARPSYNC.COLLECTIVE R15, `(.L_x_13930) ;  /* 0x000000000f087348 */ /* 0x000fea0003c00000 */
[----:B------:R0:W1:Y:S02]  /*13b60*/  SHFL.IDX P6, R14, R13, R12, R11 ;  /* 0x0000000c0d0e7389 */ /* 0x00006400000c000b */
[----:B01----:R-:W-:Y:S01]  /*13b70*/  ENDCOLLECTIVE ;  /* 0x000000000000791b */ /* 0x003fe20003800000 */
.L_x_13930:
        /* <DEDUP_REMOVED lines=11> */
.L_x_13931:
[----:B------:R-:W-:Y:S02]  /*13c30*/  IMAD.MOV.U32 R13, RZ, RZ, R8 ;  /* 0x000000ffff0d7224 */ /* 0x000fe400078e0008 */
[----:B------:R-:W-:Y:S02]  /*13c40*/  IMAD.MOV.U32 R12, RZ, RZ, 0x3 ;  /* 0x00000003ff0c7424 */ /* 0x000fe400078e00ff */
[----:B------:R-:W-:-:S07]  /*13c50*/  IMAD.MOV.U32 R2, RZ, RZ, R14 ;  /* 0x000000ffff027224 */ /* 0x000fce00078e000e */
[----:B------:R-:W-:Y:S05]  /*13c60*/  WARPSYNC.COLLECTIVE R15, `(.L_x_13932) ;  /* 0x000000000f087348 */ /* 0x000fea0003c00000 */
[----:B------:R0:W1:Y:S02]  /*13c70*/  SHFL.IDX P6, R14, R13, R12, R11 ;  /* 0x0000000c0d0e7389 */ /* 0x00006400000c000b */
[----:B01----:R-:W-:Y:S01]  /*13c80*/  ENDCOLLECTIVE ;  /* 0x000000000000791b */ /* 0x003fe20003800000 */
.L_x_13932:
        /* <DEDUP_REMOVED lines=11> */
.L_x_13933:
[----:B------:R-:W-:Y:S02]  /*13d40*/  IMAD.MOV.U32 R13, RZ, RZ, R5 ;  /* 0x000000ffff0d7224 */ /* 0x000fe400078e0005 */
[----:B------:R-:W-:Y:S02]  /*13d50*/  IMAD.MOV.U32 R12, RZ, RZ, RZ ;  /* 0x000000ffff0c7224 */ /* 0x000fe400078e00ff */
[----:B------:R-:W-:-:S07]  /*13d60*/  IMAD.MOV.U32 R2, RZ, RZ, R14 ;  /* 0x000000ffff027224 */ /* 0x000fce00078e000e */
[----:B------:R-:W-:Y:S05]  /*13d70*/  WARPSYNC.COLLECTIVE R15, `(.L_x_13934) ;  /* 0x000000000f087348 */ /* 0x000fea0003c00000 */
[----:B------:R0:W1:Y:S02]  /*13d80*/  SHFL.IDX P6, R14, R13, R12, R11 ;  /* 0x0000000c0d0e7389 */ /* 0x00006400000c000b */
[----:B01----:R-:W-:Y:S01]  /*13d90*/  ENDCOLLECTIVE ;  /* 0x000000000000791b */ /* 0x003fe20003800000 */
.L_x_13934:
        /* <DEDUP_REMOVED lines=11> */
.L_x_13935:
[----:B------:R-:W-:Y:S01]  /*13e50*/  IMAD.MOV.U32 R2, RZ, RZ, R14 ;  /* 0x000000ffff027224 */ /* 0x000fe200078e000e */
[----:B------:R-:W-:Y:S06]  /*13e60*/  BRA `(.L_x_13936) ;  /* 0xffffffb800dc7947 */ /* 0x000fec000383ffff */
.L_x_13828:
[----:B0-----:R0:W2:Y:S02]  /*13e70*/  SYNCS.PHASECHK.TRANS64.TRYWAIT P2, [R2+URZ+0x13270], R0 ;  /* 0x01327000020075a7 */ /* 0x0010a4000804017f */
[----:B--2---:R-:W-:Y:S05]  /*13e80*/  @!P2 NANOSLEEP.SYNCS 0x989680 ;  /* 0x009896800000a95d */ /* 0x004fea0003900000 */
[----:B------:R-:W2:Y:S02]  /*13e90*/  @!P2 SYNCS.PHASECHK.TRANS64 P2, [R2+URZ+0x13270], R0 ;  /* 0x013270000200a5a7 */ /* 0x000ea4000804007f */
[----:B--2---:R-:W-:Y:S05]  /*13ea0*/  @!P2 BRA `(.L_x_13828) ;  /* 0xfffffffc00f0a947 */ /* 0x004fea000383ffff */
[----:B------:R-:W-:Y:S05]  /*13eb0*/  BRA `(.L_x_13937) ;  /* 0xffffffbc00407947 */ /* 0x000fea000383ffff */
.L_x_13830:
[----:B0-----:R0:W2:Y:S02]  /*13ec0*/  SYNCS.PHASECHK.TRANS64.TRYWAIT P2, [R2+URZ+0x13260], R3 ;  /* 0x01326003020075a7 */ /* 0x0010a4000804017f */
[----:B--2---:R-:W-:Y:S05]  /*13ed0*/  @!P2 NANOSLEEP.SYNCS 0x989680 ;  /* 0x009896800000a95d */ /* 0x004fea0003900000 */
[----:B------:R-:W2:Y:S02]  /*13ee0*/  @!P2 SYNCS.PHASECHK.TRANS64 P2, [R2+URZ+0x13260], R3 ;  /* 0x013260030200a5a7 */ /* 0x000ea4000804007f */
[----:B--2---:R-:W-:Y:S05]  /*13ef0*/  @!P2 BRA `(.L_x_13830) ;  /* 0xfffffffc00f0a947 */ /* 0x004fea000383ffff */
[----:B------:R-:W-:Y:S05]  /*13f00*/  BRA `(.L_x_13938) ;  /* 0xffffffbc00507947 */ /* 0x000fea000383ffff */
.L_x_13838:
[----:B-1----:R1:W2:Y:S02]  /*13f10*/  SYNCS.PHASECHK.TRANS64.TRYWAIT P1, [R0+URZ+0x13270], R3 ;  /* 0x01327003000075a7 */ /* 0x0022a4000802017f */
[----:B--2---:R-:W-:Y:S05]  /*13f20*/  @!P1 NANOSLEEP.SYNCS 0x989680 ;  /* 0x009896800000995d */ /* 0x004fea0003900000 */
[----:B------:R-:W2:Y:S02]  /*13f30*/  @!P1 SYNCS.PHASECHK.TRANS64 P1, [R0+URZ+0x13270], R3 ;  /* 0x01327003000095a7 */ /* 0x000ea4000802007f */
[----:B--2---:R-:W-:Y:S05]  /*13f40*/  @!P1 BRA `(.L_x_13838) ;  /* 0xfffffffc00f09947 */ /* 0x004fea000383ffff */
[----:B------:R-:W-:Y:S05]  /*13f50*/  BRA `(.L_x_13939) ;  /* 0xffffffc000e87947 */ /* 0x000fea000383ffff */
.L_x_13840:
[----:B-1----:R1:W2:Y:S02]  /*13f60*/  SYNCS.PHASECHK.TRANS64.TRYWAIT P1, [R0+URZ+0x13260], R3 ;  /* 0x01326003000075a7 */ /* 0x0022a4000802017f */
[----:B--2---:R-:W-:Y:S05]  /*13f70*/  @!P1 NANOSLEEP.SYNCS 0x989680 ;  /* 0x009896800000995d */ /* 0x004fea0003900000 */
[----:B------:R-:W2:Y:S02]  /*13f80*/  @!P1 SYNCS.PHASECHK.TRANS64 P1, [R0+URZ+0x13260], R3 ;  /* 0x01326003000095a7 */ /* 0x000ea4000802007f */
[----:B--2---:R-:W-:Y:S05]  /*13f90*/  @!P1 BRA `(.L_x_13840) ;  /* 0xfffffffc00f09947 */ /* 0x004fea000383ffff */
[----:B------:R-:W-:Y:S05]  /*13fa0*/  BRA `(.L_x_13940) ;  /* 0xffffffc000f87947 */ /* 0x000fea000383ffff */
.L_x_13852:
[----:B0-----:R0:W3:Y:S02]  /*13fb0*/  SYNCS.PHASECHK.TRANS64.TRYWAIT P0, [R5+URZ+0x13220], R0 ;  /* 0x01322000050075a7 */ /* 0x0010e4000800017f */
[----:B---3--:R-:W-:Y:S05]  /*13fc0*/  @!P0 NANOSLEEP.SYNCS 0x989680 ;  /* 0x009896800000895d */ /* 0x008fea0003900000 */
[----:B------:R-:W3:Y:S02]  /*13fd0*/  @!P0 SYNCS.PHASECHK.TRANS64 P0, [R5+URZ+0x13220], R0 ;  /* 0x01322000050085a7 */ /* 0x000ee4000800007f */
[----:B---3--:R-:W-:Y:S05]  /*13fe0*/  @!P0 BRA `(.L_x_13852) ;  /* 0xfffffffc00f08947 */ /* 0x008fea000383ffff */
[----:B------:R-:W-:Y:S05]  /*13ff0*/  BRA `(.L_x_13941) ;  /* 0xffffffd400987947 */ /* 0x000fea000383ffff */
.L_x_13853:
[----:B------:R-:W3:Y:S01]  /*14000*/  S2R R2, SR_TID.X ;  /* 0x0000000000027919 */ /* 0x000ee20000002100 */
[----:B------:R-:W-:Y:S01]  /*14010*/  BSSY B0, `(.L_x_13942) ;  /* 0x000000a000007945 */ /* 0x000fe20003800000 */
[----:B------:R-:W-:Y:S02]  /*14020*/  IMAD.MOV.U32 R12, RZ, RZ, RZ ;  /* 0x000000ffff0c7224 */ /* 0x000fe400078e00ff */
[----:B------:R-:W-:Y:S02]  /*14030*/  IMAD.MOV.U32 R11, RZ, RZ, 0x1f ;  /* 0x0000001fff0b7424 */ /* 0x000fe400078e00ff */
[----:B------:R-:W-:Y:S01]  /*14040*/  IMAD.MOV.U32 R15, RZ, RZ, -0x1 ;  /* 0xffffffffff0f7424 */ /* 0x000fe200078e00ff */
[----:B---3--:R-:W-:-:S04]  /*14050*/  SHF.R.U32.HI R2, RZ, 0x5, R2 ;  /* 0x00000005ff027819 */ /* 0x008fc80000011602 */
[----:B------:R-:W-:-:S04]  /*14060*/  LOP3.LUT R2, R2, 0x3, RZ, 0xc0, !PT ;  /* 0x0000000302027812 */ /* 0x000fc800078ec0ff */
[----:B------:R-:W-:-:S07]  /*14070*/  MOV R13, R2 ;  /* 0x00000002000d7202 */ /* 0x000fce0000000f00 */
[----:B012--5:R-:W-:Y:S05]  /*14080*/  WARPSYNC.COLLECTIVE R15, `(.L_x_13943) ;  /* 0x000000000f087348 */ /* 0x027fea0003c00000 */
[----:B------:R3:W4:Y:S02]  /*14090*/  SHFL.IDX P6, R14, R13, R12, R11 ;  /* 0x0000000c0d0e7389 */ /* 0x00072400000c000b */
[----:B012345:R-:W-:Y:S01]  /*140a0*/  ENDCOLLECTIVE ;  /* 0x000000000000791b */ /* 0x03ffe20003800000 */
.L_x_13943:
[----:B------:R-:W-:Y:S05]  /*140b0*/  BSYNC B0 ;  /* 0x0000000000007941 */ /* 0x000fea0003800000 */
.L_x_13942:
[----:B------:R-:W-:Y:S05]  /*140c0*/  BRA `(.L_x_13944) ;  /* 0xffffffd400807947 */ /* 0x000fea000383ffff */
.L_x_13856:
[----:B------:R-:W-:Y:S01]  /*140d0*/  BSSY B1, `(.L_x_13945) ;  /* 0x0000006000017945 */ /* 0x000fe20003800000 */
[----:B------:R-:W-:-:S07]  /*140e0*/  IMAD.MOV.U32 R15, RZ, RZ, -0x1 ;  /* 0xffffffffff0f7424 */ /* 0x000fce00078e00ff */
[----:B012--5:R-:W-:Y:S05]  /*140f0*/  WARPSYNC.COLLECTIVE R15, `(.L_x_13946) ;  /* 0x000000000f0c7348 */ /* 0x027fea0003c00000 */
[----:B------:R-:W-:Y:S02]  /*14100*/  ELECT P6, UR62, PT ;  /* 0x00000000003e782f */ /* 0x000fe400038c0000 */
[----:B------:R-:W-:Y:S01]  /*14110*/  MOV R14, UR62 ;  /* 0x0000003e000e7c02 */ /* 0x000fe20008000f00 */
[----:B012--5:R-:W-:Y:S10]  /*14120*/  ENDCOLLECTIVE ;  /* 0x000000000000791b */ /* 0x027ff40003800000 */
.L_x_13946:
[----:B------:R-:W-:Y:S05]  /*14130*/  BSYNC B1 ;  /* 0x0000000000017941 */ /* 0x000fea0003800000 */
.L_x_13945:
[----:B------:R-:W-:Y:S05]  /*14140*/  BRA `(.L_x_13947) ;  /* 0xffffffd400787947 */ /* 0x000fea000383ffff */
.L_x_13858:
[----:B0-----:R0:W3:Y:S02]  /*14150*/  SYNCS.PHASECHK.TRANS64.TRYWAIT P1, [R4+URZ+0x13240], R3 ;  /* 0x01324003040075a7 */ /* 0x0010e4000802017f */
[----:B---3--:R-:W-:Y:S05]  /*14160*/  @!P1 NANOSLEEP.SYNCS 0x989680 ;  /* 0x009896800000995d */ /* 0x008fea0003900000 */
[----:B------:R-:W3:Y:S02]  /*14170*/  @!P1 SYNCS.PHASECHK.TRANS64 P1, [R4+URZ+0x13240], R3 ;  /* 0x01324003040095a7 */ /* 0x000ee4000802007f */
[----:B---3--:R-:W-:Y:S05]  /*14180*/  @!P1 BRA `(.L_x_13858) ;  /* 0xfffffffc00f09947 */ /* 0x008fea000383ffff */
[----:B------:R-:W-:Y:S05]  /*14190*/  BRA `(.L_x_13948) ;  /* 0xffffffd400a07947 */ /* 0x000fea000383ffff */
.L_x_13860:
[----:B-1----:R1:W3:Y:S02]  /*141a0*/  SYNCS.PHASECHK.TRANS64.TRYWAIT P1, [R5+URZ+0x13240], R0 ;  /* 0x01324000050075a7 */ /* 0x0022e4000802017f */
[----:B---3--:R-:W-:Y:S05]  /*141b0*/  @!P1 NANOSLEEP.SYNCS 0x989680 ;  /* 0x009896800000995d */ /* 0x008fea0003900000 */
[----:B------:R-:W3:Y:S02]  /*141c0*/  @!P1 SYNCS.PHASECHK.TRANS64 P1, [R5+URZ+0x13240], R0 ;  /* 0x01324000050095a7 */ /* 0x000ee4000802007f */
[----:B---3--:R-:W-:Y:S05]  /*141d0*/  @!P1 BRA `(.L_x_13860) ;  /* 0xfffffffc00f09947 */ /* 0x008fea000383ffff */
[----:B------:R-:W-:Y:S05]  /*141e0*/  BRA `(.L_x_13949) ;  /* 0xffffffd400b07947 */ /* 0x000fea000383ffff */
.L_x_13862:
[----:B---3--:R3:W4:Y:S02]  /*141f0*/  SYNCS.PHASECHK.TRANS64.TRYWAIT P1, [R4+URZ+0x13260], R3 ;  /* 0x01326003040075a7 */ /* 0x008724000802017f */
[----:B----4-:R-:W-:Y:S05]  /*14200*/  @!P1 NANOSLEEP.SYNCS 0x989680 ;  /* 0x009896800000995d */ /* 0x010fea0003900000 */
[----:B------:R-:W4:Y:S02]  /*14210*/  @!P1 SYNCS.PHASECHK.TRANS64 P1, [R4+URZ+0x13260], R3 ;  /* 0x01326003040095a7 */ /* 0x000f24000802007f */
[----:B----4-:R-:W-:Y:S05]  /*14220*/  @!P1 BRA `(.L_x_13862) ;  /* 0xfffffffc00f09947 */ /* 0x010fea000383ffff */
[----:B------:R-:W-:Y:S05]  /*14230*/  BRA `(.L_x_13950) ;  /* 0xffffffd400ac7947 */ /* 0x000fea000383ffff */
.L_x_13864:
[----:B----4-:R4:W0:Y:S02]  /*14240*/  SYNCS.PHASECHK.TRANS64.TRYWAIT P1, [R5+URZ+0x13260], R0 ;  /* 0x01326000050075a7 */ /* 0x010824000802017f */
[----:B0-----:R-:W-:Y:S05]  /*14250*/  @!P1 NANOSLEEP.SYNCS 0x989680 ;  /* 0x009896800000995d */ /* 0x001fea0003900000 */
[----:B------:R-:W0:Y:S02]  /*14260*/  @!P1 SYNCS.PHASECHK.TRANS64 P1, [R5+URZ+0x13260], R0 ;  /* 0x01326000050095a7 */ /* 0x000e24000802007f */
[----:B0-----:R-:W-:Y:S05]  /*14270*/  @!P1 BRA `(.L_x_13864) ;  /* 0xfffffffc00f09947 */ /* 0x001fea000383ffff */
[----:B------:R-:W-:Y:S05]  /*14280*/  BRA `(.L_x_13951) ;  /* 0xffffffd400a87947 */ /* 0x000fea000383ffff */
.L_x_13866:
[----:B------:R0:W0:Y:S02]  /*14290*/  SYNCS.PHASECHK.TRANS64.TRYWAIT P1, [R4+URZ+0x13280], R3 ;  /* 0x01328003040075a7 */ /* 0x000024000802017f */
[----:B0-----:R-:W-:Y:S05]  /*142a0*/  @!P1 NANOSLEEP.SYNCS 0x989680 ;  /* 0x009896800000995d */ /* 0x001fea0003900000 */
[----:B------:R-:W0:Y:S02]  /*142b0*/  @!P1 SYNCS.PHASECHK.TRANS64 P1, [R4+URZ+0x13280], R3 ;  /* 0x01328003040095a7 */ /* 0x000e24000802007f */
[----:B0-----:R-:W-:Y:S05]  /*142c0*/  @!P1 BRA `(.L_x_13866) ;  /* 0xfffffffc00f09947 */ /* 0x001fea000383ffff */
[----:B------:R-:W-:Y:S05]  /*142d0*/  BRA `(.L_x_13952) ;  /* 0xffffffd400a47947 */ /* 0x000fea000383ffff */
.L_x_13953:
        /* <DEDUP_REMOVED lines=10> */
.L_x_16303:


//--------------------- .text._ZN7cutlass13device_kernelIN5flash11enable_sm90INS1_16FlashAttnFwdSm90INS1_25CollectiveMainloopFwdSm90ILi2EN4cute5tupleIJNS5_1CILi1EEES8_S8_EEENS6_IJNS7_ILi192EEENS7_ILi160EEENS7_ILi64EEEEEELi64ENS_12float_e4m3_tEfNS_4arch4Sm90ELb0ELb0ELb1ELb1ELb1ELb1ELb0ELb1ELb1ELb1ELb1ELb0EEENS1_21CollectiveEpilogueFwdINS6_IJSA_SC_SB_EEES9_NS_10bfloat16_tESG_Li384ELb1ELb1ELb1ELb1EEENS1_36VarlenDynamicPersistentTileSchedulerILi192ELi160ELi384ELi128ELb1ELb1ELb1ELb0ELb1ELb1EEEEEEEEEvNT_6ParamsE --------------------------
	.section	.text._ZN7cutlass13device_kernelIN5flash11enable_sm90INS1_16FlashAttnFwdSm90INS1_25CollectiveMainloopFwdSm90ILi2EN4cute5tupleIJNS5_1CILi1EEES8_S8_EEENS6_IJNS7_ILi192EEENS7_ILi160EEENS7_ILi64EEEEEELi64ENS_12float_e4m3_tEfNS_4arch4Sm90ELb0ELb0ELb1ELb1ELb1ELb1ELb0ELb1ELb1ELb1ELb1ELb0EEENS1_21CollectiveEpilogueFwdINS6_IJSA_SC_SB_EEES9_NS_10bfloat16_tESG_Li384ELb1ELb1ELb1ELb1EEENS1_36VarlenDynamicPersistentTileSchedulerILi192ELi160ELi384ELi128ELb1ELb1ELb1ELb0ELb1ELb1EEEEEEEEEvNT_6ParamsE,"ax",@progbits
	.align	128
.text._ZN7cutlass13device_kernelIN5flash11enable_sm90INS1_16FlashAttnFwdSm90INS1_25CollectiveMainloopFwdSm90ILi2EN4cute5tupleIJNS5_1CILi1EEES8_S8_EEENS6_IJNS7_ILi192EEENS7_ILi160EEENS7_ILi64EEEEEELi64ENS_12float_e4m3_tEfNS_4arch4Sm90ELb0ELb0ELb1ELb1ELb1ELb1ELb0ELb1ELb1ELb1ELb1ELb0EEENS1_21CollectiveEpilogueFwdINS6_IJSA_SC_SB_EEES9_NS_10bfloat16_tESG_Li384ELb1ELb1ELb1ELb1EEENS1_36VarlenDynamicPersistentTileSchedulerILi192ELi160ELi384ELi128ELb1ELb1ELb1ELb0ELb1ELb1EEEEEEEEEvNT_6ParamsE:
        .type           _ZN7cutlass13device_kernelIN5flash11enable_sm90INS1_16FlashAttnFwdSm90INS1_25CollectiveMainloopFwdSm90ILi2EN4cute5tupleIJNS5_1CILi1EEES8_S8_EEENS6_IJNS7_ILi192EEENS7_ILi160EEENS7_ILi64EEEEEELi64ENS_12float_e4m3_tEfNS_4arch4Sm90ELb0ELb0ELb1ELb1ELb1ELb1ELb0ELb1ELb1ELb1ELb1ELb0EEENS1_21CollectiveEpilogueFwdINS6_IJSA_SC_SB_EEES9_NS_10bfloat16_tESG_Li384ELb1ELb1ELb1ELb1EEENS1_36VarlenDynamicPersistentTileSchedulerILi192ELi160ELi384ELi128ELb1ELb1ELb1ELb0ELb1ELb1EEEEEEEEEvNT_6ParamsE,@function
        .size           _ZN7cutlass13device_kernelIN5flash11enable_sm90INS1_16FlashAttnFwdSm90INS1_25CollectiveMainloopFwdSm90ILi2EN4cute5tupleIJNS5_1CILi1EEES8_S8_EEENS6_IJNS7_ILi192EEENS7_ILi160EEENS7_ILi64EEEEEELi64ENS_12float_e4m3_tEfNS_4arch4Sm90ELb0ELb0ELb1ELb1ELb1ELb1ELb0ELb1ELb1ELb1ELb1ELb0EEENS1_21CollectiveEpilogueFwdINS6_IJSA_SC_SB_EEES9_NS_10bfloat16_tESG_Li384ELb1ELb1ELb1ELb1EEENS1_36VarlenDynamicPersistentTileSchedulerILi192ELi160ELi384ELi128ELb1ELb1ELb1ELb0ELb1ELb1EEEEEEEEEvNT_6ParamsE,(.L_x_16304 - _ZN7cutlass13device_kernelIN5flash11enable_sm90INS1_16FlashAttnFwdSm90INS1_25CollectiveMainloopFwdSm90ILi2EN4cute5tupleIJNS5_1CILi1EEES8_S8_EEENS6_IJNS7_ILi192EEENS7_ILi160EEENS7_ILi64EEEEEELi64ENS_12float_e4m3_tEfNS_4arch4Sm90ELb0ELb0ELb1ELb1ELb1ELb1ELb0ELb1ELb1ELb1ELb1ELb0EEENS1_21CollectiveEpilogueFwdINS6_IJSA_SC_SB_EEES9_NS_10bfloat16_tESG_Li384ELb1ELb1ELb1ELb1EEENS1_36VarlenDynamicPersistentTileSchedulerILi192ELi160ELi384ELi128ELb1ELb1ELb1ELb0ELb1ELb1EEEEEEEEEvNT_6ParamsE)
        .other          _ZN7cutlass13device_kernelIN5flash11enable_sm90INS1_16FlashAttnFwdSm90INS1_25CollectiveMainloopFwdSm90ILi2EN4cute5tupleIJNS5_1CILi1EEES8_S8_EEENS6_IJNS7_ILi192EEENS7_ILi160EEENS7_ILi64EEEEEELi64ENS_12float_e4m3_tEfNS_4arch4Sm90ELb0ELb0ELb1ELb1ELb1ELb1ELb0ELb1ELb1ELb1ELb1ELb0EEENS1_21CollectiveEpilogueFwdINS6_IJSA_SC_SB_EEES9_NS_10bfloat16_tESG_Li384ELb1ELb1ELb1ELb1EEENS1_36VarlenDynamicPersistentTileSchedulerILi192ELi160ELi384ELi128ELb1ELb1ELb1ELb0ELb1ELb1EEEEEEEEEvNT_6ParamsE,@"STO_CUDA_ENTRY STV_DEFAULT"
_ZN7cutlass13device_kernelIN5flash11enable_sm90INS1_16FlashAttnFwdSm90INS1_25CollectiveMainloopFwdSm90ILi2EN4cute5tupleIJNS5_1CILi1EEES8_S8_EEENS6_IJNS7_ILi192EEENS7_ILi160EEENS7_ILi64EEEEEELi64ENS_12float_e4m3_tEfNS_4arch4Sm90ELb0ELb0ELb1ELb1ELb1ELb1ELb0ELb1ELb1ELb1ELb1ELb0EEENS1_21CollectiveEpilogueFwdINS6_IJSA_SC_SB_EEES9_NS_10bfloat16_tESG_Li384ELb1ELb1ELb1ELb1EEENS1_36VarlenDynamicPersistentTileSchedulerILi192ELi160ELi384ELi128ELb1ELb1ELb1ELb0ELb1ELb1EEEEEEEEEvNT_6ParamsE:
        /* <DEDUP_REMOVED lines=17> */
.L_x_13955:
[----:B------:R-:W-:Y:S05]  /*0110*/  BSYNC B0 ;  /* 0x0000000000007941 */ /* 0x000fea0003800000 */
.L_x_13954:
        /* <DEDUP_REMOVED lines=40> */
.L_x_13956:
        /* <DEDUP_REMOVED lines=22> */
.L_x_13957:
        /* <DEDUP_REMOVED lines=18> */
.L_x_13958:
        /* <DEDUP_REMOVED lines=22> */
.L_x_13959:
        /* <DEDUP_REMOVED lines=23> */
.L_x_13960:
        /* <DEDUP_REMOVED lines=9> */
.L_x_13963:
        /* <DEDUP_REMOVED lines=16> */
[----:B------:R-:W3:Y:S01]  /*0a80*/  LDL.LU R16, [R1+0x38] ;  /* 0x0000380001107983 */ /* 0x000ee20000300800 */
[----:B------:R-:W0:Y:S02]  /*0a90*/  S2R R0, SR_TID.X ;  /* 0x0000000000007919 */ /* 0x000e240000002100 */
[----:B0-----:R-:W-:-:S05]  /*0aa0*/  VIADD R15, R0, 0xffffff80 ;  /* 0xffffff80000f7836 */ /* 0x001fca0000000000 */
[----:B------:R-:W-:Y:S02]  /*0ab0*/  SHF.R.S32.HI R0, RZ, 0x1f, R15 ;  /* 0x0000001fff007819 */ /* 0x000fe4000001140f */
[-C--:B------:R-:W-:Y:S02]  /*0ac0*/  LEA.HI R3, R15, R15.reuse, RZ, 0x1 ;  /* 0x0000000f0f037211 */ /* 0x080fe400078f08ff */
[CC--:B------:R-:W-:Y:S02]  /*0ad0*/  LEA.HI R4, R0.reuse, R15.reuse, RZ, 0x5 ;  /* 0x0000000f00047211 */ /* 0x0c0fe400078f28ff */
[CC--:B--2---:R-:W-:Y:S02]  /*0ae0*/  LEA.HI R2, R0.reuse, R15.reuse, RZ, 0x7 ;  /* 0x0000000f00027211 */ /* 0x0c4fe400078f38ff */
[----:B------:R-:W-:Y:S01]  /*0af0*/  LEA.HI R5, R0, R15, RZ, 0x4 ;  /* 0x0000000f00057211 */ /* 0x000fe200078f20ff */
[----:B------:R-:W-:Y:S01]  /*0b00*/  IMAD.SHL.U32 R8, R4, 0x20, RZ ;  /* 0x0000002004087824 */ /* 0x000fe200078e00ff */
[----:B------:R-:W-:-:S02]  /*0b10*/  SHF.R.S32.HI R10, RZ, 0x1, R3 ;  /* 0x00000001ff0a7819 */ /* 0x000fc40000011403 */
[----:B------:R-:W-:Y:S02]  /*0b20*/  LOP3.LUT R9, R2, 0xffffff80, RZ, 0xc0, !PT ;  /* 0xffffff8002097812 */ /* 0x000fe400078ec0ff */
[----:B------:R-:W-:Y:S02]  /*0b30*/  LOP3.LUT R7, R5, 0x3fffff0, RZ, 0xc0, !PT ;  /* 0x03fffff005077812 */ /* 0x000fe400078ec0ff */
[----:B------:R-:W-:Y:S02]  /*0b40*/  LEA.HI R4, R3, R10, RZ, 0x1 ;  /* 0x0000000a03047211 */ /* 0x000fe400078f08ff */
[C---:B------:R-:W-:Y:S01]  /*0b50*/  IADD3 R14, R15.reuse, -R9, RZ ;  /* 0x800000090f0e7210 */ /* 0x040fe20007ffe0ff */
[----:B------:R-:W-:Y:S01]  /*0b60*/  IMAD.IADD R7, R15, 0x1, -R7 ;  /* 0x000000010f077824 */ /* 0x000fe200078e0a07 */
[----:B------:R-:W-:Y:S02]  /*0b70*/  SHF.R.S32.HI R6, RZ, 0x4, R5 ;  /* 0x00000004ff067819 */ /* 0x000fe40000011405 */
[----:B------:R-:W-:-:S02]  /*0b80*/  LOP3.LUT R8, R8, 0xfffffc00, RZ, 0xc0, !PT ;  /* 0xfffffc0008087812 */ /* 0x000fc400078ec0ff */
[----:B------:R-:W-:Y:S02]  /*0b90*/  LOP3.LUT R4, R4, 0x3fffffe, RZ, 0xc0, !PT ;  /* 0x03fffffe04047812 */ /* 0x000fe400078ec0ff */
[----:B------:R-:W-:Y:S01]  /*0ba0*/  SHF.R.S32.HI R9, RZ, 0x1f, R14 ;  /* 0x0000001fff097819 */ /* 0x000fe2000001140e */
[----:B------:R-:W-:Y:S01]  /*0bb0*/  IMAD R7, R7, 0x40, R8 ;  /* 0x0000004007077824 */ /* 0x000fe200078e0208 */
[----:B------:R-:W-:Y:S01]  /*0bc0*/  LEA.HI R5, R5, R6, RZ, 0x1 ;  /* 0x0000000605057211 */ /* 0x000fe200078f08ff */
[----:B------:R-:W-:Y:S01]  /*0bd0*/  IMAD.IADD R4, R10, 0x1, -R4 ;  /* 0x000000010a047824 */ /* 0x000fe200078e0a04 */
[----:B------:R-:W-:Y:S02]  /*0be0*/  LEA.HI R8, R9, R14, RZ, 0x2 ;  /* 0x0000000e09087211 */ /* 0x000fe400078f10ff */
[----:B------:R-:W-:Y:S01]  /*0bf0*/  LOP3.LUT R5, R5, 0x1ffffffe, RZ, 0xc0, !PT ;  /* 0x1ffffffe05057812 */ /* 0x000fe200078ec0ff */
[----:B------:R-:W-:Y:S01]  /*0c00*/  IMAD R13, R6, 0x8, R4 ;  /* 0x00000008060d7824 */ /* 0x000fe200078e0204 */
[----:B------:R-:W-:-:S02]  /*0c10*/  LEA.HI R4, R0, R15, RZ, 0x2 ;  /* 0x0000000f00047211 */ /* 0x000fc400078f10ff */
[--C-:B------:R-:W-:Y:S02]  /*0c20*/  SHF.R.S32.HI R10, RZ, 0x2, R8.reuse ;  /* 0x00000002ff0a7819 */ /* 0x100fe40000011408 */
[----:B------:R-:W-:Y:S01]  /*0c30*/  SHF.R.S32.HI R11, RZ, 0x1f, R8 ;  /* 0x0000001fff0b7819 */ /* 0x000fe20000011408 */
[----:B------:R-:W-:Y:S01]  /*0c40*/  IMAD.IADD R6, R6, 0x1, -R5 ;  /* 0x0000000106067824 */ /* 0x000fe200078e0a05 */
[----:B------:R-:W-:Y:S02]  /*0c50*/  SHF.R.S32.HI R19, RZ, 0x7, R2 ;  /* 0x00000007ff137819 */ /* 0x000fe40000011402 */
[--C-:B------:R-:W-:Y:S02]  /*0c60*/  SHF.R.S32.HI R2, RZ, 0x2, R4.reuse ;  /* 0x00000002ff027819 */ /* 0x100fe40000011404 */
[----:B------:R-:W-:Y:S02]  /*0c70*/  SHF.R.S32.HI R5, RZ, 0x1f, R4 ;  /* 0x0000001fff057819 */ /* 0x000fe40000011404 */
[----:B------:R-:W-:-:S02]  /*0c80*/  LEA.HI R11, R11, R10, RZ, 0x3 ;  /* 0x0000000a0b0b7211 */ /* 0x000fc400078f18ff */
[----:B------:R-:W-:Y:S01]  /*0c90*/  LOP3.LUT R12, R4, 0xfffffffc, RZ, 0xc0, !PT ;  /* 0xfffffffc040c7812 */ /* 0x000fe200078ec0ff */
[----:B------:R-:W-:Y:S01]  /*0ca0*/  IMAD.HI R4, R19, 0x55555556, RZ ;  /* 0x5555555613047827 */ /* 0x000fe200078e02ff */
[----:B------:R-:W-:Y:S02]  /*0cb0*/  LEA.HI R5, R5, R2, RZ, 0x2 ;  /* 0x0000000205057211 */ /* 0x000fe400078f10ff */
[----:B------:R-:W-:Y:S02]  /*0cc0*/  LOP3.LUT R11, R11, 0xfffffff8, RZ, 0xc0, !PT ;  /* 0xfffffff80b0b7812 */ /* 0x000fe400078ec0ff */
[----:B------:R-:W-:Y:S02]  /*0cd0*/  LEA.HI R9, R9, R14, RZ, 0x5 ;  /* 0x0000000e09097211 */ /* 0x000fe400078f28ff */
[----:B------:R-:W-:Y:S01]  /*0ce0*/  LEA.HI R4, R4, R4, RZ, 0x1 ;  /* 0x0000000404047211 */ /* 0x000fe200078f08ff */
[----:B------:R-:W-:Y:S01]  /*0cf0*/  IMAD.IADD R10, R10, 0x1, -R11 ;  /* 0x000000010a0a7824 */ /* 0x000fe200078e0a0b */
[----:B------:R-:W-:-:S02]  /*0d00*/  SHF.R.S32.HI R9, RZ, 0x5, R9 ;  /* 0x00000005ff097819 */ /* 0x000fc40000011409 */
[----:B------:R-:W-:Y:S01]  /*0d10*/  LOP3.LUT R5, R5, 0xfffffffc, RZ, 0xc0, !PT ;  /* 0xfffffffc05057812 */ /* 0x000fe200078ec0ff */
[----:B------:R-:W-:Y:S02]  /*0d20*/  IMAD R4, R4, -0x3, R19 ;  /* 0xfffffffd04047824 */ /* 0x000fe400078e0213 */
[----:B------:R-:W-:Y:S02]  /*0d30*/  IMAD R9, R9, 0x10, R10 ;  /* 0x0000001009097824 */ /* 0x000fe400078e020a */
[----:B------:R-:W-:Y:S01]  /*0d40*/  IMAD.IADD R5, R2, 0x1, -R5 ;  /* 0x0000000102057824 */ /* 0x000fe200078e0a05 */
[----:B------:R-:W-:Y:S01]  /*0d50*/  LOP3.LUT R3, R3, 0xfffffffe, RZ, 0xc0, !PT ;  /* 0xfffffffe03037812 */ /* 0x000fe200078ec0ff */
[----:B------:R-:W-:Y:S01]  /*0d60*/  IMAD R2, R6, 0x8, R7 ;  /* 0x0000000806027824 */ /* 0x000fe200078e0207 */
[----:B------:R-:W-:-:S03]  /*0d70*/  LEA R4, R4, R9, 0x6 ;  /* 0x0000000904047211 */ /* 0x000fc600078e30ff */
[----:B------:R-:W-:Y:S01]  /*0d80*/  IMAD.IADD R3, R15, 0x1, -R3 ;  /* 0x000000010f037824 */ /* 0x000fe200078e0a03 */
[----:B------:R3:W-:Y:S01]  /*0d90*/  STL [R1+0xa0], R2 ;  /* 0x0000a00201007387 */ /* 0x0007e20000100800 */
[----:B------:R-:W-:-:S03]  /*0da0*/  LEA.HI R0, R0, R15, RZ, 0x3 ;  /* 0x0000000f00007211 */ /* 0x000fc600078f18ff */
[----:B------:R-:W-:Y:S01]  /*0db0*/  STL [R1+0x78], R5 ;  /* 0x0000780501007387 */ /* 0x000fe20000100800 */
[----:B------:R-:W-:-:S03]  /*0dc0*/  IADD3 R12, R15, -R12, RZ ;  /* 0x8000000c0f0c7210 */ /* 0x000fc60007ffe0ff */
[----:B------:R-:W-:Y:S01]  /*0dd0*/  STL [R1+0x98], R4 ;  /* 0x0000980401007387 */ /* 0x000fe20000100800 */
[----:B------:R-:W-:-:S03]  /*0de0*/  IMAD.SHL.U32 R156, R3, 0x8, RZ ;  /* 0x00000008039c7824 */ /* 0x000fc600078e00ff */
[----:B------:R-:W-:Y:S01]  /*0df0*/  STL [R1+0x4c], RZ ;  /* 0x00004cff01007387 */ /* 0x000fe20000100800 */
[----:B------:R-:W-:Y:S02]  /*0e00*/  LEA.HI R11, R12, R12, RZ, 0x1 ;  /* 0x0000000c0c0b7211 */ /* 0x000fe400078f08ff */
[----:B------:R-:W-:Y:S02]  /*0e10*/  LOP3.LUT R8, R8, 0x7ffffffc, RZ, 0xc0, !PT ;  /* 0x7ffffffc08087812 */ /* 0x000fe400078ec0ff */
[----:B------:R-:W-:-:S03]  /*0e20*/  LOP3.LUT R11, R11, 0x1ffffffe, RZ, 0xc0, !PT ;  /* 0x1ffffffe0b0b7812 */ /* 0x000fc600078ec0ff */
[----:B------:R-:W-:Y:S02]  /*0e30*/  IMAD.IADD R8, R14, 0x1, -R8 ;  /* 0x000000010e087824 */ /* 0x000fe400078e0a08 */
[----:B------:R-:W-:Y:S02]  /*0e40*/  IMAD.IADD R11, R12, 0x1, -R11 ;  /* 0x000000010c0b7824 */ /* 0x000fe400078e0a0b */
[----:B------:R-:W-:Y:S02]  /*0e50*/  IMAD.SHL.U32 R12, R8, 0x2, RZ ;  /* 0x00000002080c7824 */ /* 0x000fe400078e00ff */
[----:B------:R-:W-:Y:S02]  /*0e60*/  IMAD.SHL.U32 R10, R13, 0x40, RZ ;  /* 0x000000400d0a7824 */ /* 0x000fe400078e00ff */
[C---:B------:R-:W-:Y:S01]  /*0e70*/  VIADD R8, R12.reuse, 0x18 ;  /* 0x000000180c087836 */ /* 0x040fe20000000000 */
[C---:B------:R-:W-:Y:S01]  /*0e80*/  IADD3 R9, R12.reuse, 0x10, RZ ;  /* 0x000000100c097810 */ /* 0x040fe20007ffe0ff */
[----:B------:R-:W-:-:S02]  /*0e90*/  VIADD R7, R12, 0x20 ;  /* 0x000000200c077836 */ /* 0x000fc40000000000 */
[----:B------:R-:W-:Y:S02]  /*0ea0*/  VIADD R6, R12, 0x28 ;  /* 0x000000280c067836 */ /* 0x000fe40000000000 */
[----:B------:R-:W-:Y:S01]  /*0eb0*/  IMAD.MOV.U32 R19, RZ, RZ, RZ ;  /* 0x000000ffff137224 */ /* 0x000fe200078e00ff */
[----:B---3--:R-:W-:Y:S01]  /*0ec0*/  LOP3.LUT R2, R16, 0x1, RZ, 0xfc, !PT ;  /* 0x0000000110027812 */ /* 0x008fe200078efcff */
[----:B------:R-:W-:-:S04]  /*0ed0*/  IMAD.SHL.U32 R16, R3, 0x10, RZ ;  /* 0x0000001003107824 */ /* 0x000fc800078e00ff */
[----:B------:R0:W-:Y:S01]  /*0ee0*/  STL [R1+0xc], R2 ;  /* 0x00000c0201007387 */ /* 0x0001e20000100800 */
[----:B------:R-:W-:Y:S02]  /*0ef0*/  VIADD R23, R16, 0x20 ;  /* 0x0000002010177836 */ /* 0x000fe40000000000 */
[----:B------:R-:W-:Y:S01]  /*0f00*/  VIADD R3, R156, 0x10 ;  /* 0x000000109c037836 */ /* 0x000fe20000000000 */
[----:B0-----:R-:W-:Y:S02]  /*0f10*/  LOP3.LUT R2, R0, 0xfffffff8, RZ, 0xc0, !PT ;  /* 0xfffffff800027812 */ /* 0x001fe400078ec0ff */
[----:B------:R-:W-:Y:S02]  /*0f20*/  SHF.R.S32.HI R0, RZ, 0x3, R0 ;  /* 0x00000003ff007819 */ /* 0x000fe40000011400 */
[----:B------:R-:W-:Y:S01]  /*0f30*/  SHF.L.U32 R0, R5, 0x7, RZ ;  /* 0x0000000705007819 */ /* 0x000fe200000006ff */
[----:B------:R-:W-:Y:S01]  /*0f40*/  IMAD.IADD R2, R15, 0x1, -R2 ;  /* 0x000000010f027824 */ /* 0x000fe200078e0a02 */
[----:B------:R-:W-:Y:S02]  /*0f50*/  STL [R1], RZ ;  /* 0x000000ff01007387 */ /* 0x000fe40000100800 */
[----:B------:R-:W-:-:S02]  /*0f60*/  LOP3.LUT R2, R0, 0x180, RZ, 0xc0, !PT ;  /* 0x0000018000027812 */ /* 0x000fc400078ec0ff */
[----:B------:R-:W-:Y:S01]  /*0f70*/  SHF.R.S32.HI R0, RZ, 0x1f, R23 ;  /* 0x0000001fff007819 */ /* 0x000fe20000011417 */
[----:B------:R-:W-:Y:S04]  /*0f80*/  STL [R1+0x10], RZ ;  /* 0x000010ff01007387 */ /* 0x000fe80000100800 */
[----:B------:R-:W-:Y:S04]  /*0f90*/  STL [R1+0x8], RZ ;  /* 0x000008ff01007387 */ /* 0x000fe80000100800 */
[----:B------:R0:W-:Y:S04]  /*0fa0*/  STL [R1+0x18], R3 ;  /* 0x0000180301007387 */ /* 0x0001e80000100800 */
[----:B------:R-:W-:Y:S04]  /*0fb0*/  STL [R1+0x2c], R2 ;  /* 0x00002c0201007387 */ /* 0x000fe80000100800 */
[----:B------:R1:W-:Y:S01]  /*0fc0*/  STL [R1+0x14], R0 ;  /* 0x0000140001007387 */ /* 0x0003e20000100800 */
[----:B0-----:R-:W-:-:S02]  /*0fd0*/  SHF.R.U32.HI R3, RZ, 0x3, R2 ;  /* 0x00000003ff037819 */ /* 0x001fc40000011602 */
[C-C-:B-1----:R-:W-:Y:S02]  /*0fe0*/  LOP3.LUT R0, R2.reuse, 0x10, R16.reuse, 0xf8, !PT ;  /* 0x0000001002007812 */ /* 0x142fe400078ef810 */
[----:B------:R-:W-:Y:S02]  /*0ff0*/  LOP3.LUT R2, R2, 0x30, R16, 0xf8, !PT ;  /* 0x0000003002027812 */ /* 0x000fe400078ef810 */
[----:B------:R-:W-:Y:S01]  /*1000*/  LOP3.LUT R0, R0, R3, RZ, 0x3c, !PT ;  /* 0x0000000300007212 */ /* 0x000fe200078e3cff */
[----:B------:R0:W-:Y:S03]  /*1010*/  STL [R1+0x30], R3 ;  /* 0x0000300301007387 */ /* 0x0001e60000100800 */
[----:B------:R-:W-:Y:S01]  /*1020*/  IADD3 R0, R10, R0, RZ ;  /* 0x000000000a007210 */ /* 0x000fe20007ffe0ff */
[----:B------:R-:W-:Y:S01]  /*1030*/  STL [R1+0x5c], R12 ;  /* 0x00005c0c01007387 */ /* 0x000fe20000100800 */
[----:B------:R-:W-:-:S03]  /*1040*/  VIADD R5, R12, 0x30 ;  /* 0x000000300c057836 */ /* 0x000fc60000000000 */
[----:B------:R-:W-:Y:S01]  /*1050*/  STL [R1+0x34], R10 ;  /* 0x0000340a01007387 */ /* 0x000fe20000100800 */
[----:B0-----:R-:W-:-:S03]  /*1060*/  LOP3.LUT R3, R2, R3, RZ, 0x3c, !PT ;  /* 0x0000000302037212 */ /* 0x001fc600078e3cff */
[----:B------:R-:W-:Y:S01]  /*1070*/  STL [R1+0x74], R9 ;  /* 0x0000740901007387 */ /* 0x000fe20000100800 */
[----:B------:R-:W-:Y:S01]  /*1080*/  VIADD R2, R12, 0x38 ;  /* 0x000000380c027836 */ /* 0x000fe20000000000 */
[----:B------:R-:W-:Y:S02]  /*1090*/  IADD3 R3, R18, R10, R3 ;  /* 0x0000000a12037210 */ /* 0x000fe40007ffe003 */
[----:B------:R-:W-:Y:S04]  /*10a0*/  STL [R1+0x70], R8 ;  /* 0x0000700801007387 */ /* 0x000fe80000100800 */
[----:B------:R0:W-:Y:S04]  /*10b0*/  STL [R1+0x6c], R7 ;  /* 0x00006c0701007387 */ /* 0x0001e80000100800 */
[----:B------:R-:W-:Y:S04]  /*10c0*/  STL [R1+0x68], R6 ;  /* 0x0000680601007387 */ /* 0x000fe80000100800 */
[----:B------:R1:W-:Y:S04]  /*10d0*/  STL [R1+0x1c], R0 ;  /* 0x00001c0001007387 */ /* 0x0003e80000100800 */
[----:B------:R-:W-:Y:S01]  /*10e0*/  STL [R1+0x64], R5 ;  /* 0x0000640501007387 */ /* 0x000fe20000100800 */
[----:B0-----:R-:W-:-:S02]  /*10f0*/  SHF.R.S32.HI R7, RZ, 0x1f, R7 ;  /* 0x0000001fff077819 */ /* 0x001fc40000011407 */
[----:B-1----:R-:W-:Y:S01]  /*1100*/  SHF.R.S32.HI R0, RZ, 0x1f, R9 ;  /* 0x0000001fff007819 */ /* 0x002fe20000011409 */
[----:B------:R0:W-:Y:S04]  /*1110*/  STL [R1+0x94], R3 ;  /* 0x0000940301007387 */ /* 0x0001e80000100800 */
[----:B------:R-:W-:Y:S04]  /*1120*/  STL [R1+0x60], R2 ;  /* 0x0000600201007387 */ /* 0x000fe80000100800 */
[----:B------:R1:W-:Y:S01]  /*1130*/  STL [R1+0x90], R0 ;  /* 0x0000900001007387 */ /* 0x0003e20000100800 */
[----:B0-----:R-:W-:-:S05]  /*1140*/  SHF.R.S32.HI R3, RZ, 0x1f, R8 ;  /* 0x0000001fff037819 */ /* 0x001fca0000011408 */
[----:B------:R0:W-:Y:S01]  /*1150*/  STL [R1+0x8c], R3 ;  /* 0x00008c0301007387 */ /* 0x0001e20000100800 */
[----:B-1----:R-:W-:-:S03]  /*1160*/  SHF.R.S32.HI R0, RZ, 0x1f, R6 ;  /* 0x0000001fff007819 */ /* 0x002fc60000011406 */
[----:B------:R-:W-:Y:S01]  /*1170*/  STL [R1+0x88], R7 ;  /* 0x0000880701007387 */ /* 0x000fe20000100800 */
[----:B------:R-:W-:-:S03]  /*1180*/  SHF.R.S32.HI R2, RZ, 0x1f, R2 ;  /* 0x0000001fff027819 */ /* 0x000fc60000011402 */
[----:B------:R1:W-:Y:S01]  /*1190*/  STL [R1+0x84], R0 ;  /* 0x0000840001007387 */ /* 0x0003e20000100800 */
[----:B0-----:R-:W-:Y:S01]  /*11a0*/  SHF.R.S32.HI R3, RZ, 0x1f, R5 ;  /* 0x0000001fff037819 */ /* 0x001fe20000011405 */
[----:B-1----:R-:W-:-:S04]  /*11b0*/  IMAD R0, R11, 0x8, R4 ;  /* 0x000000080b007824 */ /* 0x002fc800078e0204 */
[----:B------:R0:W-:Y:S04]  /*11c0*/  STL [R1+0x80], R3 ;  /* 0x0000800301007387 */ /* 0x0001e80000100800 */
[----:B------:R0:W-:Y:S04]  /*11d0*/  STL [R1+0x9c], R0 ;  /* 0x00009c0001007387 */ /* 0x0001e80000100800 */
[----:B------:R0:W-:Y:S01]  /*11e0*/  STL [R1+0x7c], R2 ;  /* 0x00007c0201007387 */ /* 0x0001e20000100800 */
[----:B------:R-:W-:-:S07]  /*11f0*/  SHF.R.S32.HI R17, RZ, 0x1f, R16 ;  /* 0x0000001fff117819 */ /* 0x000fce0000011410 */
.L_x_14073:
[----:B01234-:R-:W0:Y:S01]  /*1200*/  LDC.64 R2, c[0x0][0xc88] ;  /* 0x00032200ff027b82 */ /* 0x01fe220000000a00 */
[----:B------:R-:W-:Y:S01]  /*1210*/  ULDC.64 UR4, c[0x0][0xa28] ;  /* 0x00028a0000047ab9 */ /* 0x000fe20000000a00 */
[----:B------:R-:W-:Y:S01]  /*1220*/  ULDC.64 UR8, c[0x0][0xa18] ;  /* 0x0002860000087ab9 */ /* 0x000fe20000000a00 */
[----:B------:R-:W-:Y:S01]  /*1230*/  ULDC.64 UR6, c[0x0][0xa08] ;  /* 0x0002820000067ab9 */ /* 0x000fe20000000a00 */
[----:B0-----:R-:W-:-:S05]  /*1240*/  IMAD.WIDE R2, R27, 0x4, R2 ;  /* 0x000000041b027825 */ /* 0x001fca00078e0202 */
[----:B------:R-:W2:Y:S01]  /*1250*/  LDG.E R31, desc[UR40][R2.64] ;  /* 0x00000028021f7981 */ /* 0x000ea2000c1e1900 */
[----:B------:R-:W-:Y:S01]  /*1260*/  ISETP.NE.U32.AND P2, PT, RZ, UR4, PT ;  /* 0x00000004ff007c0c */ /* 0x000fe2000bf45070 */
[----:B------:R-:W-:Y:S01]  /*1270*/  IMAD.MOV.U32 R8, RZ, RZ, RZ ;  /* 0x000000ffff087224 */ /* 0x000fe200078e00ff */
[----:B------:R-:W-:Y:S01]  /*1280*/  ISETP.NE.U32.AND P1, PT, RZ, UR8, PT ;  /* 0x00000008ff007c0c */ /* 0x000fe2000bf25070 */
[----:B------:R-:W-:Y:S01]  /*1290*/  IMAD.MOV.U32 R28, RZ, RZ, RZ ;  /* 0x000000ffff1c7224 */ /* 0x000fe200078e00ff */
[----:B------:R-:W-:Y:S02]  /*12a0*/  ISETP.NE.AND.EX P2, PT, RZ, UR5, PT, P2 ;  /* 0x00000005ff007c0c */ /* 0x000fe4000bf45320 */
[----:B------:R-:W-:Y:S02]  /*12b0*/  ISETP.NE.AND.EX P1, PT, RZ, UR9, PT, P1 ;  /* 0x00000009ff007c0c */ /* 0x000fe4000bf25310 */
[----:B------:R-:W-:-:S04]  /*12c0*/  ISETP.NE.U32.AND P0, PT, RZ, UR6, PT ;  /* 0x00000006ff007c0c */ /* 0x000fc8000bf05070 */
[----:B------:R-:W-:Y:S02]  /*12d0*/  ISETP.NE.AND.EX P0, PT, RZ, UR7, PT, P0 ;  /* 0x00000007ff007c0c */ /* 0x000fe4000bf05300 */
[----:B--2--5:R-:W-:Y:S01]  /*12e0*/  SHF.R.S32.HI R0, RZ, 0x1f, R31 ;  /* 0x0000001fff007819 */ /* 0x024fe2000001141f */
[C---:B------:R-:W-:Y:S02]  /*12f0*/  IMAD.SHL.U32 R36, R31.reuse, 0x4, RZ ;  /* 0x000000041f247824 */ /* 0x040fe400078e00ff */
[C---:B------:R-:W-:Y:S01]  /*1300*/  @P2 LEA R2, P3, R31.reuse, UR4, 0x2 ;  /* 0x000000041f022c11 */ /* 0x040fe2000f8610ff */
[----:B------:R-:W-:Y:S01]  /*1310*/  STL [R1+0x38], R31 ;  /* 0x0000381f01007387 */ /* 0x000fe20000100800 */
[C-C-:B------:R-:W-:Y:S02]  /*1320*/  SHF.L.U64.HI R35, R31.reuse, 0x2, R0.reuse ;  /* 0x000000021f237819 */ /* 0x140fe40000010200 */
[----:B------:R-:W-:Y:S01]  /*1330*/  @P2 LEA.HI.X R3, R31, UR5, R0, 0x2, P3 ;  /* 0x000000051f032c11 */ /* 0x000fe200098f1400 */
[----:B------:R-:W-:Y:S01]  /*1340*/  ULDC UR4, c[0x0][0x288] ;  /* 0x0000a20000047ab9 */ /* 0x000fe20000000800 */
[C---:B------:R-:W-:Y:S01]  /*1350*/  IADD3 R6, P4, R36.reuse, UR6, RZ ;  /* 0x0000000624067c10 */ /* 0x040fe2000ff9e0ff */
[----:B------:R0:W-:Y:S04]  /*1360*/  STL [R1+0x50], R0 ;  /* 0x0000500001007387 */ /* 0x0001e80000100800 */
        /* <DEDUP_REMOVED lines=10> */
[----:B------:R2:W-:Y:S04]  /*1410*/  STL [R1+0x48], R35 ;  /* 0x0000482301007387 */ /* 0x0005e80000100800 */
[----:B------:R2:W-:Y:S01]  /*1420*/  STL [R1+0x54], R25 ;  /* 0x0000541901007387 */ /* 0x0005e20000100800 */
[----:B------:R-:W-:Y:S01]  /*1430*/  UISETP.NE.U32.AND UP0, UPT, UR4, URZ, UPT ;  /* 0x0000003f0400728c */ /* 0x000fe2000bf05070 */
[----:B-1----:R-:W-:-:S02]  /*1440*/  LOP3.LUT R2, R26, 0xff000000, RZ, 0xc0, !PT ;  /* 0xff0000001a027812 */ /* 0x002fc400078ec0ff */
        /* <DEDUP_REMOVED lines=12> */
[----:B--2---:R-:W-:Y:S07]  /*1510*/  @P1 BRA `(.L_x_13965) ;  /* 0x0000000000241947 */ /* 0x004fee0003800000 */
        /* <DEDUP_REMOVED lines=9> */
.L_x_13965:
[----:B------:R-:W-:Y:S02]  /*15b0*/  IMAD.U32 R2, RZ, RZ, UR5 ;  /* 0x00000005ff027e24 */ /* 0x000fe4000f8e00ff */
[----:B------:R-:W-:Y:S01]  /*15c0*/  IMAD.U32 R29, RZ, RZ, UR4 ;  /* 0x00000004ff1d7e24 */ /* 0x000fe2000f8e00ff */
[----:B------:R-:W-:Y:S06]  /*15d0*/  @!P2 BRA `(.L_x_13966) ;  /* 0x000000000010a947 */ /* 0x000fec0003800000 */
[----:B------:R-:W-:-:S04]  /*15e0*/  IADD3 R4, P0, R36, UR8, RZ ;  /* 0x0000000824047c10 */ /* 0x000fc8000ff1e0ff */
[----:B------:R-:W-:-:S05]  /*15f0*/  IADD3.X R5, R35, UR9, RZ, P0, !PT ;  /* 0x0000000923057c10 */ /* 0x000fca00087fe4ff */
[----:B------:R0:W5:Y:S01]  /*1600*/  LDG.E R29, desc[UR40][R4.64] ;  /* 0x00000028041d7981 */ /* 0x000162000c1e1900 */
[----:B------:R-:W-:Y:S05]  /*1610*/  BRA `(.L_x_13967) ;  /* 0x0000000000107947 */ /* 0x000fea0003800000 */
.L_x_13966:
[----:B------:R-:W-:Y:S05]  /*1620*/  @!P0 BRA `(.L_x_13967) ;  /* 0x00000000000c8947 */ /* 0x000fea0003800000 */
[----:B------:R-:W2:Y:S04]  /*1630*/  LDG.E R0, desc[UR40][R6.64] ;  /* 0x0000002806007981 */ /* 0x000ea8000c1e1900 */
[----:B------:R-:W2:Y:S02]  /*1640*/  LDG.E R29, desc[UR40][R6.64+0x4] ;  /* 0x00000428061d7981 */ /* 0x000ea4000c1e1900 */
[----:B--2---:R-:W-:-:S07]  /*1650*/  IMAD.IADD R29, R29, 0x1, -R0 ;  /* 0x000000011d1d7824 */ /* 0x004fce00078e0a00 */
.L_x_13967:
        /* <DEDUP_REMOVED lines=20> */
[----:B--2---:R-:W-:Y:S02]  /*17a0*/  LOP3.LUT R30, R30, 0xfffffffb, RZ, 0xc0, !PT ;  /* 0xfffffffb1e1e7812 */ /* 0x004fe400078ec0ff */
[----:B---3--:R-:W-:-:S05]  /*17b0*/  @P0 IADD3 R2, -R0, R3, RZ ;  /* 0x0000000300020210 */ /* 0x008fca0007ffe1ff */
[----:B------:R-:W-:-:S04]  /*17c0*/  IMAD.IADD R26, R11, 0x1, R2 ;  /* 0x000000010b1a7824 */ /* 0x000fc800078e0202 */
[C---:B------:R-:W-:Y:S01]  /*17d0*/  VIADD R0, R26.reuse, 0x9f ;  /* 0x0000009f1a007836 */ /* 0x040fe20000000000 */
[----:B------:R-:W-:-:S03]  /*17e0*/  ISETP.GE.AND P3, PT, R26, 0x1, PT ;  /* 0x000000011a00780c */ /* 0x000fc60003f66270 */
[----:B------:R-:W-:-:S05]  /*17f0*/  IMAD.HI R0, R0, 0x66666667, RZ ;  /* 0x6666666700007827 */ /* 0x000fca00078e02ff */
[----:B------:R-:W-:-:S04]  /*1800*/  SHF.R.U32.HI R3, RZ, 0x1f, R0 ;  /* 0x0000001fff037819 */ /* 0x000fc80000011600 */
[----:B------:R-:W-:Y:S01]  /*1810*/  LEA.HI.SX32 R24, R0, R3, 0x1a ;  /* 0x0000000300187211 */ /* 0x000fe200078fd2ff */
[----:B------:R-:W-:Y:S01]  /*1820*/  IMAD.MOV.U32 R3, RZ, RZ, RZ ;  /* 0x000000ffff037224 */ /* 0x000fe200078e00ff */
[----:B------:R-:W-:-:S05]  /*1830*/  @P3 LOP3.LUT R30, R30, 0x4, RZ, 0xfc, !PT ;  /* 0x000000041e1e3812 */ /* 0x000fca00078efcff */
        /* <DEDUP_REMOVED lines=32> */
.L_x_13969:
[----:B------:R-:W-:Y:S05]  /*1a40*/  BSYNC B0 ;  /* 0x0000000000007941 */ /* 0x000fea0003800000 */
.L_x_13968:
[----:B------:R-:W-:Y:S01]  /*1a50*/  IMAD R0, R12, R3, RZ ;  /* 0x000000030c007224 */ /* 0x000fe200078e02ff */
[----:B------:R-:W-:-:S04]  /*1a60*/  PLOP3.LUT P3, PT, PT, PT, PT, 0x80, 0x0 ;  /* 0x000000000000781c */ /* 0x000fc80003f6f070 */
        /* <DEDUP_REMOVED lines=12> */
[----:B------:R-:W-:-:S04]  /*1b30*/  @P0 LEA.HI.SX32 R34, R0, R3, 0x1a ;  /* 0x0000000300220211 */ /* 0x000fc800078fd2ff */
        /* <DEDUP_REMOVED lines=10> */
[----:B------:R1:W2:Y:S01]  /*1be0*/  LDC.64 R14, c[0x4][R0] ;  /* 0x01000000000e7b82 */ /* 0x0002a20000000a00 */
[----:B------:R-:W-:Y:S01]  /*1bf0*/  IMAD.U32 R5, RZ, RZ, UR5 ;  /* 0x00000005ff057e24 */ /* 0x000fe2000f8e00ff */
[----:B------:R-:W-:Y:S01]  /*1c00*/  ULDC.64 UR4, c[0x4][0x1b8] ;  /* 0x01006e0000047ab9 */ /* 0x000fe20000000a00 */
[----:B0-----:R-:W-:Y:S01]  /*1c10*/  IMAD.U32 R10, RZ, RZ, UR6 ;  /* 0x00000006ff0a7e24 */ /* 0x001fe2000f8e00ff */
[----:B------:R-:W-:Y:S01]  /*1c20*/  MOV R6, UR4 ;  /* 0x0000000400067c02 */ /* 0x000fe20008000f00 */
[----:B------:R-:W-:Y:S01]  /*1c30*/  IMAD.U32 R7, RZ, RZ, UR5 ;  /* 0x00000005ff077e24 */ /* 0x000fe2000f8e00ff */
[----:B------:R-:W-:Y:S01]  /*1c40*/  MOV R13, RZ ;  /* 0x000000ff000d7202 */ /* 0x000fe20000000f00 */
[----:B------:R-:W-:-:S02]  /*1c50*/  IMAD.U32 R11, RZ, RZ, UR7 ;  /* 0x00000007ff0b7e24 */ /* 0x000fc4000f8e00ff */
[----:B------:R-:W-:Y:S02]  /*1c60*/  IMAD.MOV.U32 R8, RZ, RZ, 0x70 ;  /* 0x00000070ff087424 */ /* 0x000fe400078e00ff */
[----:B-1----:R-:W-:-:S07]  /*1c70*/  IMAD.MOV.U32 R12, RZ, RZ, 0x1 ;  /* 0x00000001ff0c7424 */ /* 0x002fce00078e00ff */
[----:B------:R-:W-:-:S07]  /*1c80*/  LEPC R20, `(.L_x_13972) ;  /* 0x000000001014794e */ /* 0x000fce0000000000 */
[----:B--2--5:R-:W-:Y:S05]  /*1c90*/  CALL.ABS.NOINC R14 ;  /* 0x000000000e007343 */ /* 0x024fea0003c00000 */
.L_x_13972:
[----:B------:R-:W-:Y:S05]  /*1ca0*/  BSYNC B6 ;  /* 0x0000000000067941 */ /* 0x000fea0003800000 */
.L_x_13971:
        /* <DEDUP_REMOVED lines=11> */
[----:B0-----:R-:W-:Y:S01]  /*1d60*/  MOV R10, UR6 ;  /* 0x00000006000a7c02 */ /* 0x001fe20008000f00 */
[----:B------:R-:W-:Y:S02]  /*1d70*/  IMAD.U32 R6, RZ, RZ, UR4 ;  /* 0x00000004ff067e24 */ /* 0x000fe4000f8e00ff */
[----:B------:R-:W-:-:S02]  /*1d80*/  IMAD.U32 R7, RZ, RZ, UR5 ;  /* 0x00000005ff077e24 */ /* 0x000fc4000f8e00ff */
[----:B------:R-:W-:Y:S02]  /*1d90*/  IMAD.U32 R11, RZ, RZ, UR7 ;  /* 0x00000007ff0b7e24 */ /* 0x000fe4000f8e00ff */
[----:B------:R-:W-:Y:S02]  /*1da0*/  IMAD.MOV.U32 R8, RZ, RZ, 0x70 ;  /* 0x00000070ff087424 */ /* 0x000fe400078e00ff */
[----:B------:R-:W-:Y:S02]  /*1db0*/  IMAD.MOV.U32 R12, RZ, RZ, 0x1 ;  /* 0x00000001ff0c7424 */ /* 0x000fe400078e00ff */
[----:B-1----:R-:W-:-:S07]  /*1dc0*/  IMAD.MOV.U32 R13, RZ, RZ, RZ ;  /* 0x000000ffff0d7224 */ /* 0x002fce00078e00ff */
[----:B------:R-:W-:-:S07]  /*1dd0*/  LEPC R20, `(.L_x_13974) ;  /* 0x000000001014794e */ /* 0x000fce0000000000 */
[----:B--2--5:R-:W-:Y:S05]  /*1de0*/  CALL.ABS.NOINC R14 ;  /* 0x000000000e007343 */ /* 0x024fea0003c00000 */
.L_x_13974:
[----:B------:R-:W-:Y:S05]  /*1df0*/  BSYNC B6 ;  /* 0x0000000000067941 */ /* 0x000fea0003800000 */
.L_x_13973:
[----:B------:R-:W-:Y:S01]  /*1e00*/  ULDC.64 UR4, c[0x0][0x9f8] ;  /* 0x00027e0000047ab9 */ /* 0x000fe20000000a00 */
[----:B0-----:R-:W2:Y:S01]  /*1e10*/  LDL R12, [R1+0x2c] ;  /* 0x00002c00010c7983 */ /* 0x001ea20000100800 */
[----:B------:R-:W-:Y:S01]  /*1e20*/  ISETP.NE.U32.AND P0, PT, RZ, UR4, PT ;  /* 0x00000004ff007c0c */ /* 0x000fe2000bf05070 */
[----:B------:R-:W-:Y:S01]  /*1e30*/  IMAD.MOV.U32 R0, RZ, RZ, R31 ;  /* 0x000000ffff007224 */ /* 0x000fe200078e001f */
[----:B------:R-:W0:Y:S01]  /*1e40*/  LDC R13, c[0x0][0x3f4] ;  /* 0x0000fd00ff0d7b82 */ /* 0x000e220000000800 */
[----:B------:R-:W3:Y:S01]  /*1e50*/  LDL R10, [R1+0x30] ;  /* 0x00003000010a7983 */ /* 0x000ee20000100800 */
[----:B------:R-:W-:-:S03]  /*1e60*/  ISETP.NE.AND.EX P0, PT, RZ, UR5, PT, P0 ;  /* 0x00000005ff007c0c */ /* 0x000fc6000bf05300 */
[----:B------:R-:W4:Y:S03]  /*1e70*/  LDL R46, [R1+0x78] ;  /* 0x00007800012e7983 */ /* 0x000f260000100800 */
[----:B------:R-:W1:Y:S01]  /*1e80*/  LDC.64 R44, c[0x0][0x408] ;  /* 0x00010200ff2c7b82 */ /* 0x000e620000000a00 */
[----:B------:R-:W4:Y:S01]  /*1e90*/  LDL R8, [R1+0x34] ;  /* 0x0000340001087983 */ /* 0x000f220000100800 */
[----:B------:R-:W0:Y:S05]  /*1ea0*/  S2R R48, SR_TID.X ;  /* 0x0000000000307919 */ /* 0x000e2a0000002100 */
[----:B------:R-:W-:Y:S01]  /*1eb0*/  @P0 IADD3 R4, P1, R36, UR4, RZ ;  /* 0x0000000424040c10 */ /* 0x000fe2000ff3e0ff */
[----:B------:R-:W-:Y:S01]  /*1ec0*/  ULDC UR4, c[0x0][0x2f4] ;  /* 0x0000bd0000047ab9 */ /* 0x000fe20000000800 */
[----:B------:R-:W1:Y:S02]  /*1ed0*/  LDC.64 R38, c[0x0][0x3f8] ;  /* 0x0000fe00ff267b82 */ /* 0x000e640000000a00 */
[----:B------:R-:W-:-:S05]  /*1ee0*/  @P0 IADD3.X R5, R35, UR5, RZ, P1, !PT ;  /* 0x0000000523050c10 */ /* 0x000fca0008ffe4ff */
[----:B------:R0:W4:Y:S01]  /*1ef0*/  @P0 LDG.E R0, desc[UR40][R4.64] ;  /* 0x0000002804000981 */ /* 0x000122000c1e1900 */
[----:B------:R-:W-:Y:S02]  /*1f00*/  ISETP.GE.AND P3, PT, R16, UR4, PT ;  /* 0x0000000410007c0c */ /* 0x000fe4000bf66270 */
[----:B------:R-:W-:Y:S02]  /*1f10*/  ISETP.GE.AND P2, PT, R23, UR4, PT ;  /* 0x0000000417007c0c */ /* 0x000fe4000bf46270 */
[----:B------:R-:W-:Y:S02]  /*1f20*/  LOP3.LUT R30, R30, 0xfffffffd, RZ, 0xc0, !PT ;  /* 0xfffffffd1e1e7812 */ /* 0x000fe400078ec0ff */
[----:B0-----:R-:W-:-:S07]  /*1f30*/  ISETP.GE.AND P0, PT, R16, R13, PT ;  /* 0x0000000d1000720c */ /* 0x001fce0003f06270 */
[----:B------:R-:W-:Y:S02]  /*1f40*/  @P3 LOP3.LUT R30, R30, 0x2, RZ, 0xfc, !PT ;  /* 0x000000021e1e3812 */ /* 0x000fe400078efcff */
[----:B------:R-:W-:-:S04]  /*1f50*/  IADD3 R47, R48, -0x80, RZ ;  /* 0xffffff80302f7810 */ /* 0x000fc80007ffe0ff */
[----:B------:R-:W-:Y:S02]  /*1f60*/  LEA.HI R31, R47, R47, RZ, 0x1 ;  /* 0x0000002f2f1f7211 */ /* 0x000fe400078f08ff */
[----:B------:R-:W-:Y:S02]  /*1f70*/  LOP3.LUT R30, R30, 0xfffffffe, RZ, 0xc0, !PT ;  /* 0xfffffffe1e1e7812 */ /* 0x000fe400078ec0ff */
[----:B------:R-:W-:Y:S02]  /*1f80*/  SHF.R.S32.HI R31, RZ, 0x1, R31 ;  /* 0x00000001ff1f7819 */ /* 0x000fe4000001141f */
[----:B------:R-:W-:Y:S02]  /*1f90*/  SEL R5, R13, RZ, P0 ;  /* 0x000000ff0d057207 */ /* 0x000fe40000000000 */
[----:B------:R-:W-:Y:S02]  /*1fa0*/  SHF.R.S32.HI R7, RZ, 0x1f, R31 ;  /* 0x0000001fff077819 */ /* 0x000fe4000001141f */
[----:B------:R-:W-:Y:S01]  /*1fb0*/  @P2 LOP3.LUT R30, R30, 0x1, RZ, 0xfc, !PT ;  /* 0x000000011e1e2812 */ /* 0x000fe200078efcff */
[----:B------:R-:W-:-:S02]  /*1fc0*/  IMAD.IADD R5, R16, 0x1, R5 ;  /* 0x0000000110057824 */ /* 0x000fc400078e0205 */
[----:B-1----:R-:W-:Y:S02]  /*1fd0*/  IMAD R4, R7, R44, RZ ;  /* 0x0000002c07047224 */ /* 0x002fe400078e02ff */
[----:B------:R0:W-:Y:S01]  /*1fe0*/  STL [R1+0x24], R30 ;  /* 0x0000241e01007387 */ /* 0x0001e20000100800 */
[----:B------:R-:W-:Y:S01]  /*1ff0*/  SHF.R.S32.HI R157, RZ, 0x1f, R156 ;  /* 0x0000001fff9d7819 */ /* 0x000fe2000001149c */
[----:B------:R-:W-:Y:S01]  /*2000*/  IMAD R11, R31, R45, R4 ;  /* 0x0000002d1f0b7224 */ /* 0x000fe200078e0204 */
[----:B------:R-:W-:Y:S01]  /*2010*/  SHF.R.S32.HI R4, RZ, 0x1f, R5 ;  /* 0x0000001fff047819 */ /* 0x000fe20000011405 */
[----:B------:R-:W-:Y:S01]  /*2020*/  IMAD R6, R7, R38, RZ ;  /* 0x0000002607067224 */ /* 0x000fe200078e02ff */
[----:B-----5:R-:W-:Y:S01]  /*2030*/  SHF.R.S32.HI R7, RZ, 0x1f, R32 ;  /* 0x0000001fff077819 */ /* 0x020fe20000011420 */
[----:B------:R-:W-:Y:S01]  /*2040*/  IMAD.WIDE.U32 R42, R31, R44, R16 ;  /* 0x0000002c1f2a7225 */ /* 0x000fe200078e0010 */
[----:B------:R-:W-:Y:S02]  /*2050*/  LEA.HI R35, R4, R5, RZ, 0x4 ;  /* 0x0000000504237211 */ /* 0x000fe400078f20ff */
[----:B------:R-:W-:Y:S01]  /*2060*/  LEA.HI R14, R47, R47, RZ, 0x1 ;  /* 0x0000002f2f0e7211 */ /* 0x000fe200078f08ff */
[----:B------:R-:W-:-:S02]  /*2070*/  IMAD R9, R31, R39, R6 ;  /* 0x000000271f097224 */ /* 0x000fc400078e0206 */
[----:B------:R-:W-:Y:S01]  /*2080*/  IMAD.WIDE.U32 R20, R31, R38, R156 ;  /* 0x000000261f147225 */ /* 0x000fe200078e009c */
[----:B------:R-:W-:-:S03]  /*2090*/  IADD3 R43, R11, R43, RZ ;  /* 0x0000002b0b2b7210 */ /* 0x000fc60007ffe0ff */
[----:B------:R-:W-:-:S04]  /*20a0*/  IMAD.WIDE.U32 R36, R31, R38, R16 ;  /* 0x000000261f247225 */ /* 0x000fc800078e0010 */
[----:B------:R-:W-:Y:S01]  /*20b0*/  IMAD.WIDE.U32 R40, R31, R44, R156 ;  /* 0x0000002c1f287225 */ /* 0x000fe200078e009c */
[----:B------:R-:W-:-:S03]  /*20c0*/  LOP3.LUT R14, R14, 0xfffffffe, RZ, 0xc0, !PT ;  /* 0xfffffffe0e0e7812 */ /* 0x000fc600078ec0ff */
[----:B------:R-:W-:Y:S02]  /*20d0*/  IMAD R6, R7, R38, RZ ;  /* 0x0000002607067224 */ /* 0x000fe400078e02ff */
[----:B------:R-:W-:Y:S02]  /*20e0*/  IMAD.IADD R21, R21, 0x1, R9 ;  /* 0x0000000115157824 */ /* 0x000fe400078e0209 */
[----:B------:R-:W-:Y:S02]  /*20f0*/  IMAD.IADD R37, R9, 0x1, R37 ;  /* 0x0000000109257824 */ /* 0x000fe400078e0225 */
[----:B------:R-:W-:Y:S02]  /*2100*/  IMAD.IADD R41, R41, 0x1, R11 ;  /* 0x0000000129297824 */ /* 0x000fe400078e020b */
[----:B------:R-:W-:Y:S01]  /*2110*/  IMAD R7, R7, R44, RZ ;  /* 0x0000002c07077224 */ /* 0x000fe200078e02ff */
[----:B------:R-:W-:Y:S01]  /*2120*/  SHF.R.U32.HI R15, RZ, 0x7, R48 ;  /* 0x00000007ff0f7819 */ /* 0x000fe20000011630 */
[----:B------:R-:W-:-:S02]  /*2130*/  IMAD R9, R32, R39, R6 ;  /* 0x0000002720097224 */ /* 0x000fc400078e0206 */
[----:B------:R-:W-:Y:S02]  /*2140*/  IMAD R49, R39, 0xa0, RZ ;  /* 0x000000a027317824 */ /* 0x000fe400078e02ff */
[----:B------:R-:W-:-:S04]  /*2150*/  IMAD.WIDE.U32 R20, R32, R38, R20 ;  /* 0x0000002620147225 */ /* 0x000fc800078e0014 */
[----:B------:R-:W-:-:S04]  /*2160*/  IMAD.WIDE.U32 R36, R32, R38, R36 ;  /* 0x0000002620247225 */ /* 0x000fc800078e0024 */
[C---:B------:R-:W-:Y:S02]  /*2170*/  IMAD R7, R32.reuse, R45, R7 ;  /* 0x0000002d20077224 */ /* 0x040fe400078e0207 */
[----:B------:R-:W-:Y:S02]  /*2180*/  IMAD R5, R45, 0xa0, RZ ;  /* 0x000000a02d057824 */ /* 0x000fe400078e02ff */
[----:B------:R-:W-:-:S04]  /*2190*/  IMAD.WIDE.U32 R40, R32, R44, R40 ;  /* 0x0000002c20287225 */ /* 0x000fc800078e0028 */
[----:B------:R-:W-:-:S04]  /*21a0*/  IMAD.WIDE.U32 R42, R32, R44, R42 ;  /* 0x0000002c202a7225 */ /* 0x000fc800078e002a */
[----:B------:R-:W-:-:S04]  /*21b0*/  IMAD.WIDE.U32 R38, R38, 0xa0, RZ ;  /* 0x000000a026267825 */ /* 0x000fc800078e00ff */
[----:B------:R-:W-:-:S04]  /*21c0*/  IMAD.WIDE.U32 R44, R44, 0xa0, RZ ;  /* 0x000000a02c2c7825 */ /* 0x000fc800078e00ff */
[----:B------:R-:W-:Y:S01]  /*21d0*/  IMAD.IADD R14, R47, 0x1, -R14 ;  /* 0x000000012f0e7824 */ /* 0x000fe200078e0a0e */
[----:B------:R-:W-:Y:S01]  /*21e0*/  IADD3 R51, R21, R9, RZ ;  /* 0x0000000915337210 */ /* 0x000fe20007ffe0ff */
[----:B------:R-:W-:Y:S01]  /*21f0*/  IMAD.IADD R3, R28, 0x1, R29 ;  /* 0x000000011c037824 */ /* 0x000fe200078e021d */
[----:B------:R-:W-:Y:S01]  /*2200*/  LOP3.LUT R55, R35, 0xfffffff0, RZ, 0xc0, !PT ;  /* 0xfffffff023377812 */ /* 0x000fe200078ec0ff */
[----:B------:R-:W-:Y:S02]  /*2210*/  IMAD R47, R14, 0xc0, R31 ;  /* 0x000000c00e2f7824 */ /* 0x000fe400078e021f */
[----:B------:R-:W-:Y:S02]  /*2220*/  IMAD.SHL.U32 R48, R13, 0x2, RZ ;  /* 0x000000020d307824 */ /* 0x000fe400078e00ff */
[----:B------:R-:W-:Y:S02]  /*2230*/  IMAD.IADD R49, R39, 0x1, R49 ;  /* 0x0000000127317824 */ /* 0x000fe400078e0231 */
[----:B------:R-:W-:-:S02]  /*2240*/  IMAD.IADD R50, R45, 0x1, R5 ;  /* 0x000000012d327824 */ /* 0x000fc400078e0205 */
[----:B------:R-:W-:Y:S02]  /*2250*/  IMAD.IADD R52, R9, 0x1, R37 ;  /* 0x0000000109347824 */ /* 0x000fe400078e0225 */
[----:B------:R-:W-:Y:S02]  /*2260*/  IMAD.IADD R53, R41, 0x1, R7 ;  /* 0x0000000129357824 */ /* 0x000fe400078e0207 */
[----:B------:R-:W-:Y:S01]  /*2270*/  IMAD.IADD R54, R7, 0x1, R43 ;  /* 0x0000000107367824 */ /* 0x000fe200078e022b */
[----:B--2---:R-:W-:-:S04]  /*2280*/  LOP3.LUT R4, R12, 0x30, R35, 0xf8, !PT ;  /* 0x000000300c047812 */ /* 0x004fc800078ef823 */
[----:B---3--:R-:W-:Y:S02]  /*2290*/  LOP3.LUT R4, R4, R10, RZ, 0x3c, !PT ;  /* 0x0000000a04047212 */ /* 0x008fe400078e3cff */
[----:B----4-:R-:W-:Y:S01]  /*22a0*/  LOP3.LUT P1, RZ, R46, 0x2, RZ, 0xc0, !PT ;  /* 0x000000022eff7812 */ /* 0x010fe2000782c0ff */
[----:B------:R-:W-:Y:S02]  /*22b0*/  VIADD R46, R15, 0x8 ;  /* 0x000000080f2e7836 */ /* 0x000fe40000000000 */
[----:B------:R-:W-:Y:S01]  /*22c0*/  IMAD.IADD R57, R8, 0x1, R4 ;  /* 0x0000000108397824 */ /* 0x000fe200078e0204 */
[----:B0-----:R-:W-:-:S09]  /*22d0*/  SHF.R.S32.HI R56, RZ, 0x1f, R0 ;  /* 0x0000001fff387819 */ /* 0x001fd20000011400 */
.L_x_14007:
[----:B------:R-:W2:Y:S01]  /*22e0*/  LDL R13, [R1+0x1c] ;  /* 0x00001c00010d7983 */ /* 0x000ea20000100800 */
[----:B------:R-:W0:Y:S01]  /*22f0*/  LDC R62, c[0x0][0x430] ;  /* 0x00010c00ff3e7b82 */ /* 0x000e220000000800 */
[----:B------:R-:W-:Y:S02]  /*2300*/  VIADD R34, R34, 0xffffffff ;  /* 0xffffffff22227836 */ /* 0x000fe40000000000 */
[----:B------:R-:W-:Y:S02]  /*2310*/  IMAD.MOV.U32 R61, RZ, RZ, RZ ;  /* 0x000000ffff3d7224 */ /* 0x000fe400078e00ff */
[----:B------:R-:W-:-:S03]  /*2320*/  IMAD R4, R34, 0xa0, R47 ;  /* 0x000000a022047824 */ /* 0x000fc600078e022f */
[----:B-1----:R-:W1:Y:S02]  /*2330*/  LDC R69, c[0x0][0x3f4] ;  /* 0x0000fd00ff457b82 */ /* 0x002e640000000800 */
[----:B------:R-:W-:Y:S02]  /*2340*/  ISETP.GE.AND P2, PT, R4, R2, PT ;  /* 0x000000020400720c */ /* 0x000fe40003f46270 */
[----:B------:R-:W-:Y:S02]  /*2350*/  IADD3 R12, R3, R4, RZ ;  /* 0x00000004030c7210 */ /* 0x000fe40007ffe0ff */
[----:B------:R-:W-:-:S03]  /*2360*/  ISETP.GT.OR P2, PT, R47, 0x9f, P2 ;  /* 0x0000009f2f00780c */ /* 0x000fc60001744670 */
[----:B------:R-:W-:Y:S01]  /*2370*/  IMAD.MOV.U32 R8, RZ, RZ, R12 ;  /* 0x000000ffff087224 */ /* 0x000fe200078e000c */
[----:B0-----:R-:W-:-:S09]  /*2380*/  ISETP.NE.AND P3, PT, R62, 0x1, PT ;  /* 0x000000013e00780c */ /* 0x001fd20003f65270 */
        /* <DEDUP_REMOVED lines=21> */
[C---:B------:R-:W-:Y:S01]  /*24e0*/  VIADD R7, R63.reuse, 0x20 ;  /* 0x000000203f077836 */ /* 0x040fe20000000000 */
[----:B------:R-:W-:Y:S01]  /*24f0*/  @P1 IADD3 R7, R63, -0x20, RZ ;  /* 0xffffffe03f071810 */ /* 0x000fe20007ffe0ff */
[----:B------:R-:W-:-:S04]  /*2500*/  IMAD.IADD R63, R18, 0x1, R63 ;  /* 0x00000001123f7824 */ /* 0x000fc800078e023f */
[----:B------:R-:W-:Y:S01]  /*2510*/  IMAD.IADD R60, R18, 0x1, R7 ;  /* 0x00000001123c7824 */ /* 0x000fe200078e0207 */
[----:B0-----:R-:W-:Y:S06]  /*2520*/  @!P3 BRA `(.L_x_13976) ;  /* 0x0000002400a4b947 */ /* 0x001fec0003800000 */
[----:B------:R-:W-:Y:S01]  /*2530*/  SHF.R.S32.HI R64, RZ, 0x1f, R62 ;  /* 0x0000001fff407819 */ /* 0x000fe2000001143e */
[----:B------:R-:W-:Y:S01]  /*2540*/  ULDC.64 UR4, c[0x0][0x300] ;  /* 0x0000c00000047ab9 */ /* 0x000fe20000000a00 */
[----:B-----5:R-:W-:Y:S01]  /*2550*/  SHF.R.S32.HI R65, RZ, 0x1f, R61 ;  /* 0x0000001fff417819 */ /* 0x020fe2000001143d */
[----:B------:R-:W-:Y:S01]  /*2560*/  IMAD.WIDE.U32 R4, R62, UR4, RZ ;  /* 0x000000043e047c25 */ /* 0x000fe2000f8e00ff */
[----:B------:R-:W-:Y:S01]  /*2570*/  ULDC.64 UR6, c[0x0][0x2e8] ;  /* 0x0000ba0000067ab9 */ /* 0x000fe20000000a00 */
[----:B------:R-:W-:Y:S02]  /*2580*/  SHF.R.S32.HI R15, RZ, 0x1f, R34 ;  /* 0x0000001fff0f7819 */ /* 0x000fe40000011422 */
[----:B------:R-:W-:-:S04]  /*2590*/  IMAD R7, R64, UR4, RZ ;  /* 0x0000000440077c24 */ /* 0x000fc8000f8e02ff */
        /* <DEDUP_REMOVED lines=13> */
[----:B------:R-:W-:-:S03]  /*2670*/  IMAD.WIDE.U32 R4, R38, R34, RZ ;  /* 0x0000002226047225 */ /* 0x000fc600078e00ff */
[----:B------:R-:W-:Y:S01]  /*2680*/  IADD3.X R13, R13, UR7, RZ, P3, !PT ;  /* 0x000000070d0d7c10 */ /* 0x000fe20009ffe4ff */
[----:B------:R-:W-:Y:S01]  /*2690*/  IMAD R7, R15, R38, R7 ;  /* 0x000000260f077224 */ /* 0x000fe200078e0207 */
[----:B------:R-:W-:-:S03]  /*26a0*/  ISETP.NE.AND P3, PT, RZ, UR4, PT ;  /* 0x00000004ff007c0c */ /* 0x000fc6000bf65270 */
[----:B------:R-:W-:-:S10]  /*26b0*/  IMAD.IADD R6, R5, 0x1, R7 ;  /* 0x0000000105067824 */ /* 0x000fd400078e0207 */
[----:B------:R-:W-:Y:S05]  /*26c0*/  @!P3 BRA `(.L_x_13977) ;  /* 0x0000001000b0b947 */ /* 0x000fea0003800000 */
[----:B------:R-:W0:Y:S01]  /*26d0*/  S2R R10, SR_TID.X ;  /* 0x00000000000a7919 */ /* 0x000e220000002100 */
[----:B------:R-:W-:Y:S01]  /*26e0*/  IMAD R66, R34, -0xa0, R2 ;  /* 0xffffff6022427824 */ /* 0x000fe200078e0202 */
[----:B------:R-:W-:Y:S01]  /*26f0*/  BSSY B1, `(.L_x_13978) ;  /* 0x000001f000017945 */ /* 0x000fe20003800000 */
[----:B------:R-:W-:Y:S02]  /*2700*/  CS2R R8, SRZ ;  /* 0x0000000000087805 */ /* 0x000fe4000001ff00 */
[----:B------:R-:W-:Y:S02]  /*2710*/  CS2R R30, SRZ ;  /* 0x00000000001e7805 */ /* 0x000fe4000001ff00 */
[----:B------:R-:W-:Y:S02]  /*2720*/  CS2R R28, SRZ ;  /* 0x00000000001c7805 */ /* 0x000fe4000001ff00 */
[----:B------:R-:W-:Y:S02]  /*2730*/  VIMNMX R66, R66, 0xa0, PT ;  /* 0x000000a042427848 */ /* 0x000fe40003fe0100 */
[----:B------:R-:W-:-:S02]  /*2740*/  CS2R R58, SRZ ;  /* 0x00000000003a7805 */ /* 0x000fc4000001ff00 */
[----:B0-----:R-:W-:-:S04]  /*2750*/  IADD3 R14, R10, -0x80, RZ ;  /* 0xffffff800a0e7810 */ /* 0x001fc80007ffe0ff */
[----:B------:R-:W-:-:S04]  /*2760*/  LEA.HI R10, R14, R14, RZ, 0x1 ;  /* 0x0000000e0e0a7211 */ /* 0x000fc800078f08ff */
[----:B------:R-:W-:-:S04]  /*2770*/  SHF.R.S32.HI R10, RZ, 0x1, R10 ;  /* 0x00000001ff0a7819 */ /* 0x000fc8000001140a */
[----:B------:R-:W-:-:S13]  /*2780*/  ISETP.GE.AND P3, PT, R10, R66, PT ;  /* 0x000000420a00720c */ /* 0x000fda0003f66270 */
[----:B------:R-:W-:Y:S05]  /*2790*/  @P3 BRA `(.L_x_13979) ;  /* 0x0000000000503947 */ /* 0x000fea0003800000 */
[----:B------:R-:W2:Y:S01]  /*27a0*/  LDL R10, [R1+0x18] ;  /* 0x00001800010a7983 */ /* 0x000ea20000100800 */
[----:B------:R-:W-:Y:S01]  /*27b0*/  ULDC.64 UR4, c[0x0][0x3e8] ;  /* 0x0000fa0000047ab9 */ /* 0x000fe20000000a00 */
[----:B------:R-:W-:Y:S01]  /*27c0*/  IMAD.MOV.U32 R7, RZ, RZ, R53 ;  /* 0x000000ffff077224 */ /* 0x000fe200078e0035 */
[----:B------:R-:W-:Y:S01]  /*27d0*/  IADD3 R4, P4, P5, R20, UR4, R4 ;  /* 0x0000000414047c10 */ /* 0x000fe2000fd9e004 */
[----:B------:R-:W-:-:S03]  /*27e0*/  IMAD R9, R50, R34, RZ ;  /* 0x0000002232097224 */ /* 0x000fc600078e02ff */
[----:B------:R-:W-:Y:S01]  /*27f0*/  IADD3.X R5, R51, UR5, R6, P4, P5 ;  /* 0x0000000533057c10 */ /* 0x000fe2000a7ea406 */
[----:B------:R-:W-:Y:S01]  /*2800*/  IMAD.MOV.U32 R6, RZ, RZ, R40 ;  /* 0x000000ffff067224 */ /* 0x000fe200078e0028 */
[----:B------:R-:W-:Y:S01]  /*2810*/  ULDC.64 UR4, c[0x0][0x400] ;  /* 0x0001000000047ab9 */ /* 0x000fe20000000a00 */
[-C--:B------:R-:W-:Y:S02]  /*2820*/  IMAD R9, R15, R44.reuse, R9 ;  /* 0x0000002c0f097224 */ /* 0x080fe400078e0209 */
[----:B------:R-:W-:-:S03]  /*2830*/  IMAD.WIDE.U32 R6, R34, R44, R6 ;  /* 0x0000002c22067225 */ /* 0x000fc600078e0006 */
[----:B------:R-:W-:-:S04]  /*2840*/  IADD3 R6, P4, R6, UR4, RZ ;  /* 0x0000000406067c10 */ /* 0x000fc8000ff9e0ff */
[----:B------:R-:W-:Y:S02]  /*2850*/  IADD3.X R7, R7, UR5, R9, P4, !PT ;  /* 0x0000000507077c10 */ /* 0x000fe4000a7fe409 */
[----:B------:R-:W-:Y:S02]  /*2860*/  ISETP.GE.AND P4, PT, R156, R69, PT ;  /* 0x000000459c00720c */ /* 0x000fe40003f86270 */
[----:B------:R-:W-:Y:S02]  /*2870*/  CS2R R8, SRZ ;  /* 0x0000000000087805 */ /* 0x000fe4000001ff00 */
[----:B------:R-:W-:-:S09]  /*2880*/  CS2R R28, SRZ ;  /* 0x00000000001c7805 */ /* 0x000fd2000001ff00 */
[----:B------:R0:W5:Y:S04]  /*2890*/  @!P4 LDG.E.64 R30, desc[UR40][R4.64] ;  /* 0x00000028041ec981 */ /* 0x000168000c1e1b00 */
[----:B------:R0:W5:Y:S01]  /*28a0*/  @!P4 LDG.E.64 R58, desc[UR40][R6.64] ;  /* 0x00000028063ac981 */ /* 0x000162000c1e1b00 */
[----:B--2---:R-:W-:-:S13]  /*28b0*/  ISETP.GE.AND P4, PT, R10, R69, PT ;  /* 0x000000450a00720c */ /* 0x004fda0003f86270 */
[----:B------:R0:W5:Y:S04]  /*28c0*/  @!P4 LDG.E.64 R8, desc[UR40][R4.64+0x10] ;  /* 0x000010280408c981 */ /* 0x000168000c1e1b00 */
[----:B------:R0:W5:Y:S02]  /*28d0*/  @!P4 LDG.E.64 R28, desc[UR40][R6.64+0x10] ;  /* 0x00001028061cc981 */ /* 0x000164000c1e1b00 */
.L_x_13979:
[----:B------:R-:W-:Y:S05]  /*28e0*/  BSYNC B1 ;  /* 0x0000000000017941 */ /* 0x000fea0003800000 */
.L_x_13978:
[----:B0-----:R-:W2:Y:S01]  /*28f0*/  LDL R4, [R1+0xc] ;  /* 0x00000c0001047983 */ /* 0x001ea20000100800 */
[----:B-----5:R-:W-:Y:S01]  /*2900*/  IMAD.MOV.U32 R70, RZ, RZ, R8 ;  /* 0x000000ffff467224 */ /* 0x020fe200078e0008 */
[----:B------:R-:W-:Y:S01]  /*2910*/  MOV R75, R58 ;  /* 0x0000003a004b7202 */ /* 0x000fe20000000f00 */
[----:B------:R-:W-:Y:S02]  /*2920*/  IMAD.MOV.U32 R74, RZ, RZ, R30 ;  /* 0x000000ffff4a7224 */ /* 0x000fe400078e001e */
[----:B------:R-:W-:Y:S01]  /*2930*/  IMAD.MOV.U32 R73, RZ, RZ, R28 ;  /* 0x000000ffff497224 */ /* 0x000fe200078e001c */
[----:B--2---:R-:W-:-:S13]  /*2940*/  ISETP.NE.AND P4, PT, R4, 0x3, PT ;  /* 0x000000030400780c */ /* 0x004fda0003f85270 */
[----:B------:R-:W-:Y:S05]  /*2950*/  @!P4 BRA `(.L_x_13980) ;  /* 0x000000000004c947 */ /* 0x000fea0003800000 */
[----:B------:R-:W-:Y:S01]  /*2960*/  BPT.TRAP 0x1 ;  /* 0x000000040000795c */ /* 0x000fe20000300000 */
.L_x_13980:
[----:B------:R-:W2:Y:S01]  /*2970*/  LDL R4, [R1] ;  /* 0x0000000001047983 */ /* 0x000ea20000100800 */
[----:B------:R-:W-:Y:S01]  /*2980*/  IMAD R67, R19, 0x8, R18 ;  /* 0x0000000813437824 */ /* 0x000fe200078e0212 */
[----:B------:R-:W-:Y:S01]  /*2990*/  BSSY B1, `(.L_x_13981) ;  /* 0x0000004000017945 */ /* 0x000fe20003800000 */
[----:B--2---:R-:W-:-:S04]  /*29a0*/  SHF.L.U32 R68, R4, 0x1f, RZ ;  /* 0x0000001f04447819 */ /* 0x004fc800000006ff */
[----:B------:R-:W0:Y:S02]  /*29b0*/  SYNCS.PHASECHK.TRANS64.TRYWAIT P5, [R67+URZ+0x13290], R68 ;  /* 0x01329044430075a7 */ /* 0x000e2400080a017f */
[----:B0-----:R-:W-:Y:S05]  /*29c0*/  @!P5 BRA `(.L_x_13982) ;  /* 0x00000170000cd947 */ /* 0x001fea0003800000 */
.L_x_14208:
[----:B------:R-:W-:Y:S05]  /*29d0*/  BSYNC B1 ;  /* 0x0000000000017941 */ /* 0x000fea0003800000 */
.L_x_13981:
[----:B------:R-:W-:-:S03]  /*29e0*/  UMOV UR4, 0xffffffff ;  /* 0xffffffff00047882 */ /* 0x000fc60000000000 */
[----:B------:R-:W-:Y:S05]  /*29f0*/  BRA.DIV UR4, `(.L_x_13983) ;  /* 0x0000017204147947 */ /* 0x000fea000b800000 */
[----:B------:R1:W2:Y:S04]  /*2a00*/  SHFL.IDX PT, R71, R13, RZ, 0x1e1f ;  /* 0x001e1fff0d477589 */ /* 0x0002a800000e0000 */
[----:B------:R1:W3:Y:S02]  /*2a10*/  SHFL.IDX PT, R14, R72, RZ, 0x1e1f ;  /* 0x001e1fff480e7589 */ /* 0x0002e400000e0000 */
.L_x_14212:
[----:B------:R-:W-:Y:S05]  /*2a20*/  @P3 BRA `(.L_x_13984) ;  /* 0x0000002400383947 */ /* 0x000fea0003800000 */
[----:B------:R-:W4:Y:S01]  /*2a30*/  LDL R84, [R1+0x24] ;  /* 0x0000240001547983 */ /* 0x000f220000100800 */
[----:B------:R-:W-:Y:S01]  /*2a40*/  BSSY B1, `(.L_x_13985) ;  /* 0x0000077000017945 */ /* 0x000fe20003800000 */
[----:B----4-:R-:W-:-:S13]  /*2a50*/  LOP3.LUT P5, RZ, R84, 0x2, RZ, 0xc0, !PT ;  /* 0x0000000254ff7812 */ /* 0x010fda00078ac0ff */
        /* <DEDUP_REMOVED lines=8> */
[----:B-1----:R-:W-:Y:S02]  /*2ae0*/  SHF.R.U32.HI R72, RZ, 0x8, R31 ;  /* 0x00000008ff487819 */ /* 0x002fe4000001161f */
[----:B------:R-:W-:Y:S02]  /*2af0*/  LOP3.LUT R12, R31, 0xff, RZ, 0xc0, !PT ;  /* 0x000000ff1f0c7812 */ /* 0x000fe400078ec0ff */
[--C-:B------:R-:W-:Y:S02]  /*2b00*/  SHF.R.U32.HI R15, RZ, 0x8, R59.reuse ;  /* 0x00000008ff0f7819 */ /* 0x100fe4000001163b */
[----:B------:R-:W-:Y:S02]  /*2b10*/  LOP3.LUT R13, R59, 0xff, RZ, 0xc0, !PT ;  /* 0x000000ff3b0d7812 */ /* 0x000fe400078ec0ff */
[----:B------:R-:W-:-:S02]  /*2b20*/  SHF.R.U32.HI R30, RZ, 0x18, R59 ;  /* 0x00000018ff1e7819 */ /* 0x000fc4000001163b */
[----:B------:R-:W-:Y:S02]  /*2b30*/  SHF.R.U32.HI R31, RZ, 0x18, R31 ;  /* 0x00000018ff1f7819 */ /* 0x000fe4000001161f */
[----:B------:R-:W-:Y:S02]  /*2b40*/  SHF.R.U32.HI R58, RZ, 0x10, R59 ;  /* 0x00000010ff3a7819 */ /* 0x000fe4000001163b */
[----:B------:R-:W-:Y:S01]  /*2b50*/  PRMT R59, R30, 0x654, R13 ;  /* 0x000006541e3b7816 */ /* 0x000fe2000000000d */
[----:B------:R-:W-:Y:S01]  /*2b60*/  IMAD.SHL.U32 R30, R15, 0x100, RZ ;  /* 0x000001000f1e7824 */ /* 0x000fe200078e00ff */
[----:B------:R-:W-:Y:S01]  /*2b70*/  PRMT R31, R31, 0x654, R12 ;  /* 0x000006541f1f7816 */ /* 0x000fe2000000000c */
[----:B------:R-:W-:Y:S01]  /*2b80*/  IMAD.SHL.U32 R12, R72, 0x100, RZ ;  /* 0x00000100480c7824 */ /* 0x000fe200078e00ff */
[----:B0-----:R-:W-:Y:S01]  /*2b90*/  MOV R15, R4 ;  /* 0x00000004000f7202 */ /* 0x001fe20000000f00 */
        /* <DEDUP_REMOVED lines=43> */
[----:B------:R-:W-:Y:S01]  /*2e50*/  F2FP.F16.E4M3.UNPACK_B R75, R5 ;  /* 0x00000005ff4b723e */ /* 0x000fe200020006ff */
        /* <DEDUP_REMOVED lines=19> */
[--C-:B------:R-:W-:Y:S02]  /*2f90*/  HADD2.F32 R80, -RZ, R78.reuse.H1_H1 ;  /* 0x3000004eff507230 */ /* 0x100fe40000004100 */
        /* <DEDUP_REMOVED lines=11> */
[--C-:B------:R-:W-:Y:S02]  /*3050*/  HADD2.F32 R12, -RZ, R7.reuse.H0_H0 ;  /* 0x20000007ff0c7230 */ /* 0x100fe40000004100 */
[--C-:B------:R-:W-:Y:S01]  /*3060*/  HADD2.F32 R5, -RZ, R6.reuse.H0_H0 ;  /* 0x20000006ff057230 */ /* 0x100fe20000004100 */
[----:B------:R-:W-:Y:S01]  /*3070*/  F2FP.SATFINITE.E4M3.F32.PACK_AB_MERGE_C R82, R83, R82, RZ ;  /* 0x000000525352723e */ /* 0x000fe200048070ff */
[----:B------:R-:W-:Y:S02]  /*3080*/  HADD2.F32 R7, -RZ, R7.H1_H1 ;  /* 0x30000007ff077230 */ /* 0x000fe40000004100 */
[----:B------:R-:W-:Y:S01]  /*3090*/  FMUL.FTZ R80, R12, R79 ;  /* 0x0000004f0c507220 */ /* 0x000fe20000410000 */
[----:B------:R-:W-:-:S02]  /*30a0*/  HADD2.F32 R6, -RZ, R6.H1_H1 ;  /* 0x30000006ff067230 */ /* 0x000fc40000004100 */
[-C--:B------:R-:W-:Y:S01]  /*30b0*/  FMUL.FTZ R59, R5, R78.reuse ;  /* 0x0000004e053b7220 */ /* 0x080fe20000410000 */
[----:B------:R-:W-:Y:S02]  /*30c0*/  HADD2.F32 R76, -RZ, R76.H0_H0 ;  /* 0x2000004cff4c7230 */ /* 0x000fe40000004100 */
[----:B------:R-:W-:Y:S01]  /*30d0*/  FMUL.FTZ R77, R7, R79 ;  /* 0x0000004f074d7220 */ /* 0x000fe20000410000 */
[----:B------:R-:W-:Y:S02]  /*30e0*/  HADD2.F32 R75, -RZ, R75.H0_H0 ;  /* 0x2000004bff4b7230 */ /* 0x000fe40000004100 */
[----:B------:R-:W-:Y:S01]  /*30f0*/  FMUL.FTZ R72, R6, R78 ;  /* 0x0000004e06487220 */ /* 0x000fe20000410000 */
[----:B------:R-:W-:Y:S01]  /*3100*/  F2FP.SATFINITE.E4M3.F32.PACK_AB_MERGE_C R74, R81, R74, RZ ;  /* 0x0000004a514a723e */ /* 0x000fe200048070ff */
        /* <DEDUP_REMOVED lines=8> */
.L_x_13988:
[----:B------:R-:W-:Y:S05]  /*3190*/  BSYNC B2 ;  /* 0x0000000000027941 */ /* 0x000fea0003800000 */
.L_x_13987:
[----:B0-----:R4:W-:Y:S02]  /*31a0*/  ST.E.128 desc[UR40][R10.64], R4 ;  /* 0x000000040a007985 */ /* 0x0019e4000c101d28 */
.L_x_13986:
[----:B------:R-:W-:Y:S05]  /*31b0*/  BSYNC B1 ;  /* 0x0000000000017941 */ /* 0x000fea0003800000 */
.L_x_13985:
[----:B------:R-:W-:-:S13]  /*31c0*/  LOP3.LUT P3, RZ, R84, 0x1, RZ, 0xc0, !PT ;  /* 0x0000000154ff7812 */ /* 0x000fda000786c0ff */
[----:B------:R-:W-:Y:S05]  /*31d0*/  @P3 BRA `(.L_x_13984) ;  /* 0x0000001c004c3947 */ /* 0x000fea0003800000 */
[----:B----4-:R-:W2:Y:S04]  /*31e0*/  LDL R4, [R1+0x14] ;  /* 0x0000140001047983 */ /* 0x010ea80000100800 */
[----:B------:R-:W4:Y:S04]  /*31f0*/  LDL R6, [R1+0x1c] ;  /* 0x00001c0001067983 */ /* 0x000f280000100800 */
[----:B------:R-:W5:Y:S01]  /*3200*/  LDL R12, [R1+0x18] ;  /* 0x00001800010c7983 */ /* 0x000f620000100800 */
[----:B---3--:R-:W-:Y:S01]  /*3210*/  IADD3 R10, P3, R23, R14, RZ ;  /* 0x0000000e170a7210 */ /* 0x008fe20007f7e0ff */
[----:B------:R-:W-:Y:S01]  /*3220*/  IMAD.MOV.U32 R5, RZ, RZ, 0x20 ;  /* 0x00000020ff057424 */ /* 0x000fe200078e00ff */
[----:B------:R-:W-:Y:S04]  /*3230*/  BSSY B1, `(.L_x_13989) ;  /* 0x0000073000017945 */ /* 0x000fe80003800000 */
[----:B------:R-:W-:Y:S01]  /*3240*/  SEL R5, R5, 0xffffffe0, !P1 ;  /* 0xffffffe005057807 */ /* 0x000fe20004800000 */
[----:B--2---:R-:W-:-:S02]  /*3250*/  IMAD.X R11, R71, 0x1, R4, P3 ;  /* 0x00000001470b7824 */ /* 0x004fc400018e0604 */
[----:B------:R-:W-:-:S05]  /*3260*/  IMAD R4, R19, 0x2800, RZ ;  /* 0x0000280013047824 */ /* 0x000fca00078e02ff */
[----:B----4-:R-:W-:Y:S02]  /*3270*/  IADD3 R5, R5, R6, R4 ;  /* 0x0000000605057210 */ /* 0x010fe40007ffe004 */
[----:B-----5:R-:W-:-:S03]  /*3280*/  ISETP.GE.AND P3, PT, R12, R69, PT ;  /* 0x000000450c00720c */ /* 0x020fc60003f66270 */
[----:B------:R-:W-:-:S06]  /*3290*/  IMAD.IADD R4, R18, 0x1, R5 ;  /* 0x0000000112047824 */ /* 0x000fcc00078e0205 */
[----:B------:R-:W2:Y:S04]  /*32a0*/  LDS.128 R4, [R4+0xe000] ;  /* 0x00e0000004047984 */ /* 0x000ea80000000c00 */
[----:B------:R-:W-:Y:S05]  /*32b0*/  @P3 BRA `(.L_x_13990) ;  /* 0x0000000400a83947 */ /* 0x000fea0003800000 */
[--C-:B------:R-:W-:Y:S01]  /*32c0*/  SHF.R.U32.HI R31, RZ, 0x18, R9.reuse ;  /* 0x00000018ff1f7819 */ /* 0x100fe20000011609 */
[----:B--2---:R-:W-:Y:S01]  /*32d0*/  IMAD.MOV.U32 R12, RZ, RZ, R4 ;  /* 0x000000ffff0c7224 */ /* 0x004fe200078e0004 */
[----:B------:R-:W-:Y:S02]  /*32e0*/  LOP3.LUT R8, R9, 0xff, RZ, 0xc0, !PT ;  /* 0x000000ff09087812 */ /* 0x000fe400078ec0ff */
[----:B-1----:R-:W-:Y:S02]  /*32f0*/  SHF.R.U32.HI R13, RZ, 0x8, R9 ;  /* 0x00000008ff0d7819 */ /* 0x002fe40000011609 */
[----:B------:R-:W-:Y:S02]  /*3300*/  SHF.R.U32.HI R15, RZ, 0x8, R29 ;  /* 0x00000008ff0f7819 */ /* 0x000fe4000001161d */
[----:B------:R-:W-:Y:S01]  /*3310*/  SHF.R.U32.HI R30, RZ, 0x10, R9 ;  /* 0x00000010ff1e7819 */ /* 0x000fe20000011609 */
[----:B------:R-:W-:Y:S01]  /*3320*/  IMAD.MOV.U32 R9, RZ, RZ, R5 ;  /* 0x000000ffff097224 */ /* 0x000fe200078e0005 */
[----:B------:R-:W-:Y:S01]  /*3330*/  PRMT R8, R31, 0x654, R8 ;  /* 0x000006541f087816 */ /* 0x000fe20000000008 */
[----:B------:R-:W-:Y:S01]  /*3340*/  IMAD.SHL.U32 R15, R15, 0x100, RZ ;  /* 0x000001000f0f7824 */ /* 0x000fe200078e00ff */
[----:B------:R-:W-:-:S02]  /*3350*/  SHF.L.U32 R13, R13, 0x8, RZ ;  /* 0x000000080d0d7819 */ /* 0x000fc400000006ff */
[----:B------:R-:W-:Y:S02]  /*3360*/  SHF.R.U32.HI R28, RZ, 0x10, R29 ;  /* 0x00000010ff1c7819 */ /* 0x000fe4000001161d */
[----:B------:R-:W-:Y:S02]  /*3370*/  LOP3.LUT R14, R29, 0xff0000ff, RZ, 0xc0, !PT ;  /* 0xff0000ff1d0e7812 */ /* 0x000fe400078ec0ff */
        /* <DEDUP_REMOVED lines=31> */
[----:B------:R-:W-:-:S02]  /*3570*/  HADD2.F32 R28, -RZ, R13.H1_H1 ;  /* 0x3000000dff1c7230 */ /* 0x000fc40000004100 */
[----:B------:R-:W-:Y:S01]  /*3580*/  HADD2.F32 R15, -RZ, R13.H0_H0 ;  /* 0x2000000dff0f7230 */ /* 0x000fe20000004100 */
[----:B------:R-:W-:Y:S01]  /*3590*/  F2FP.SATFINITE.E4M3.F32.PACK_AB_MERGE_C R75, R72, R59, RZ ;  /* 0x0000003b484b723e */ /* 0x000fe200048070ff */
[--C-:B------:R-:W-:Y:S02]  /*35a0*/  HADD2.F32 R13, -RZ, R12.reuse.H0_H0 ;  /* 0x2000000cff0d7230 */ /* 0x100fe40000004100 */
[-C--:B------:R-:W-:Y:S01]  /*35b0*/  FMUL.FTZ R58, R28, R29.reuse ;  /* 0x0000001d1c3a7220 */ /* 0x080fe20000410000 */
[----:B------:R-:W-:Y:S02]  /*35c0*/  HADD2.F32 R14, -RZ, R12.H1_H1 ;  /* 0x3000000cff0e7230 */ /* 0x000fe40000004100 */
[----:B------:R-:W-:Y:S01]  /*35d0*/  FMUL.FTZ R29, R15, R29 ;  /* 0x0000001d0f1d7220 */ /* 0x000fe20000410000 */
[----:B------:R-:W-:Y:S01]  /*35e0*/  HADD2.F32 R12, -RZ, R70.H1_H1 ;  /* 0x30000046ff0c7230 */ /* 0x000fe20000004100 */
[----:B------:R-:W-:Y:S01]  /*35f0*/  F2FP.F16.E4M3.UNPACK_B R59, R8.H1 ;  /* 0x00000008ff3b723e */ /* 0x000fe200030006ff */
[----:B------:R-:W-:-:S02]  /*3600*/  HADD2.F32 R73, -RZ, R73.H0_H0 ;  /* 0x20000049ff497230 */ /* 0x000fc40000004100 */
[----:B------:R-:W-:Y:S02]  /*3610*/  HADD2.F32 R70, -RZ, R70.H0_H0 ;  /* 0x20000046ff467230 */ /* 0x000fe40000004100 */
[-C--:B------:R-:W-:Y:S01]  /*3620*/  FFMA.FTZ R58, R15, R12.reuse, -R58 ;  /* 0x0000000c0f3a7223 */ /* 0x080fe2000001083a */
[----:B------:R-:W-:Y:S01]  /*3630*/  FFMA.FTZ R29, R28, R12, R29 ;  /* 0x0000000c1c1d7223 */ /* 0x000fe2000001001d */
[C---:B------:R-:W-:Y:S01]  /*3640*/  FMUL.FTZ R30, R14.reuse, R73 ;  /* 0x000000490e1e7220 */ /* 0x040fe20000410000 */
[----:B------:R-:W-:Y:S01]  /*3650*/  F2FP.F16.E4M3.UNPACK_B R15, R7.H1 ;  /* 0x00000007ff0f723e */ /* 0x000fe200030006ff */
[C---:B------:R-:W-:Y:S01]  /*3660*/  FMUL.FTZ R73, R13.reuse, R73 ;  /* 0x000000490d497220 */ /* 0x040fe20000410000 */
[----:B------:R-:W-:Y:S01]  /*3670*/  F2FP.F16.E4M3.UNPACK_B R7, R7 ;  /* 0x00000007ff07723e */ /* 0x000fe200020006ff */
[----:B------:R-:W-:Y:S01]  /*3680*/  FFMA.FTZ R12, R13, R70, -R30 ;  /* 0x000000460d0c7223 */ /* 0x000fe2000001081e */
[----:B------:R-:W-:Y:S01]  /*3690*/  F2FP.SATFINITE.E4M3.F32.PACK_AB_MERGE_C R74, R29, R58, RZ ;  /* 0x0000003a1d4a723e */ /* 0x000fe200048070ff */
[----:B------:R-:W-:Y:S01]  /*36a0*/  FFMA.FTZ R13, R14, R70, R73 ;  /* 0x000000460e0d7223 */ /* 0x000fe20000010049 */
[--C-:B------:R-:W-:Y:S01]  /*36b0*/  HADD2.F32 R28, -RZ, R15.reuse.H0_H0 ;  /* 0x2000000fff1c7230 */ /* 0x100fe20000004100 */
[-C--:B------:R-:W-:Y:S01]  /*36c0*/  F2FP.F16.E4M3.UNPACK_B R30, R5.reuse.H1 ;  /* 0x00000005ff1e723e */ /* 0x080fe200030006ff */
[----:B------:R-:W-:Y:S01]  /*36d0*/  HADD2.F32 R15, -RZ, R15.H1_H1 ;  /* 0x3000000fff0f7230 */ /* 0x000fe20000004100 */
[----:B------:R-:W-:Y:S01]  /*36e0*/  F2FP.F16.E4M3.UNPACK_B R14, R6.H1 ;  /* 0x00000006ff0e723e */ /* 0x000fe200030006ff */
[----:B------:R-:W-:Y:S01]  /*36f0*/  HADD2.F32 R70, -RZ, R59.H1_H1 ;  /* 0x3000003bff467230 */ /* 0x000fe20000004100 */
        /* <DEDUP_REMOVED lines=11> */
[----:B------:R-:W-:Y:S01]  /*37b0*/  FMUL.FTZ R70, R28, R70 ;  /* 0x000000461c467220 */ /* 0x000fe20000410000 */
[----:B------:R-:W-:Y:S01]  /*37c0*/  FMUL.FTZ R69, R14, R69 ;  /* 0x000000450e457220 */ /* 0x000fe20000410000 */
[----:B------:R-:W-:-:S02]  /*37d0*/  HADD2.F32 R59, -RZ, R59.H0_H0 ;  /* 0x2000003bff3b7230 */ /* 0x000fc40000004100 */
[-C--:B------:R-:W-:Y:S01]  /*37e0*/  FFMA.FTZ R71, R14, R5.reuse, -R71 ;  /* 0x000000050e477223 */ /* 0x080fe20000010847 */
[----:B------:R-:W-:Y:S02]  /*37f0*/  HADD2.F32 R58, -RZ, R58.H0_H0 ;  /* 0x2000003aff3a7230 */ /* 0x000fe40000004100 */
[----:B------:R-:W-:Y:S01]  /*3800*/  FFMA.FTZ R28, R8, R5, R69 ;  /* 0x00000005081c7223 */ /* 0x000fe20000010045 */
[--C-:B------:R-:W-:Y:S02]  /*3810*/  HADD2.F32 R8, -RZ, R7.reuse.H0_H0 ;  /* 0x20000007ff087230 */ /* 0x100fe40000004100 */
[----:B------:R-:W-:Y:S01]  /*3820*/  FFMA.FTZ R73, R15, R31, R70 ;  /* 0x0000001f0f497223 */ /* 0x000fe20000010046 */
[--C-:B------:R-:W-:Y:S02]  /*3830*/  HADD2.F32 R5, -RZ, R6.reuse.H0_H0 ;  /* 0x20000006ff057230 */ /* 0x100fe40000004100 */
[----:B------:R-:W-:Y:S02]  /*3840*/  HADD2.F32 R7, -RZ, R7.H1_H1 ;  /* 0x30000007ff077230 */ /* 0x000fe40000004100 */
[----:B------:R-:W-:Y:S01]  /*3850*/  FMUL.FTZ R70, R8, R59 ;  /* 0x0000003b08467220 */ /* 0x000fe20000410000 */
[----:B------:R-:W-:-:S02]  /*3860*/  HADD2.F32 R6, -RZ, R6.H1_H1 ;  /* 0x30000006ff067230 */ /* 0x000fc40000004100 */
        /* <DEDUP_REMOVED lines=15> */
.L_x_13990:
[----:B------:R-:W-:Y:S05]  /*3960*/  BSYNC B1 ;  /* 0x0000000000017941 */ /* 0x000fea0003800000 */
.L_x_13989:
[----:B--2---:R2:W-:Y:S01]  /*3970*/  ST.E.128 desc[UR40][R10.64], R4 ;  /* 0x000000040a007985 */ /* 0x0045e2000c101d28 */
[----:B------:R-:W-:Y:S05]  /*3980*/  BRA `(.L_x_13984) ;  /* 0x0000001400607947 */ /* 0x000fea0003800000 */
.L_x_13977:
[----:B------:R-:W0:Y:S01]  /*3990*/  S2R R7, SR_TID.X ;  /* 0x0000000000077919 */ /* 0x000e220000002100 */
[----:B------:R-:W-:Y:S01]  /*39a0*/  IMAD R66, R34, -0xa0, R2 ;  /* 0xffffff6022427824 */ /* 0x000fe200078e0202 */
[----:B------:R-:W2:Y:S04]  /*39b0*/  LDL R12, [R1+0xc] ;  /* 0x00000c00010c7983 */ /* 0x000ea80000100800 */
[----:B------:R-:W-:Y:S02]  /*39c0*/  VIMNMX R66, R66, 0xa0, PT ;  /* 0x000000a042427848 */ /* 0x000fe40003fe0100 */
[----:B0-----:R-:W-:-:S04]  /*39d0*/  IADD3 R7, R7, -0x80, RZ ;  /* 0xffffff8007077810 */ /* 0x001fc80007ffe0ff */
[----:B------:R-:W-:-:S04]  /*39e0*/  LEA.HI R7, R7, R7, RZ, 0x1 ;  /* 0x0000000707077211 */ /* 0x000fc800078f08ff */
[----:B------:R-:W-:-:S04]  /*39f0*/  SHF.R.S32.HI R7, RZ, 0x1, R7 ;  /* 0x00000001ff077819 */ /* 0x000fc80000011407 */
[----:B------:R-:W-:-:S04]  /*3a00*/  ISETP.GE.AND P3, PT, R7, R66, PT ;  /* 0x000000420700720c */ /* 0x000fc80003f66270 */
[----:B------:R-:W-:-:S13]  /*3a10*/  ISETP.GE.OR P4, PT, R16, R69, P3 ;  /* 0x000000451000720c */ /* 0x000fda0001f86670 */
[----:B------:R-:W0:Y:S08]  /*3a20*/  @!P4 LDC.64 R8, c[0x0][0x3e8] ;  /* 0x0000fa00ff08cb82 */ /* 0x000e300000000a00 */
[----:B------:R-:W1:Y:S01]  /*3a30*/  @!P4 LDC.64 R10, c[0x0][0x400] ;  /* 0x00010000ff0acb82 */ /* 0x000e620000000a00 */
[----:B------:R-:W-:Y:S01]  /*3a40*/  @!P4 IMAD.MOV.U32 R5, RZ, RZ, R54 ;  /* 0x000000ffff05c224 */ /* 0x000fe200078e0036 */
[----:B0-----:R-:W-:Y:S01]  /*3a50*/  @!P4 IADD3 R8, P5, P6, R36, R8, R4 ;  /* 0x000000082408c210 */ /* 0x001fe20007ebe004 */
[----:B------:R-:W-:-:S03]  /*3a60*/  @!P4 IMAD.MOV.U32 R4, RZ, RZ, R42 ;  /* 0x000000ffff04c224 */ /* 0x000fc600078e002a */
[----:B------:R-:W-:Y:S01]  /*3a70*/  @!P4 IADD3.X R9, R52, R9, R6, P5, P6 ;  /* 0x000000093409c210 */ /* 0x000fe20002fec406 */
[----:B------:R-:W-:Y:S02]  /*3a80*/  @!P4 IMAD R6, R50, R34, RZ ;  /* 0x000000223206c224 */ /* 0x000fe400078e02ff */
[----:B------:R-:W-:-:S04]  /*3a90*/  @!P4 IMAD.WIDE.U32 R4, R34, R44, R4 ;  /* 0x0000002c2204c225 */ /* 0x000fc800078e0004 */
[----:B------:R-:W-:Y:S01]  /*3aa0*/  @!P4 IMAD R6, R15, R44, R6 ;  /* 0x0000002c0f06c224 */ /* 0x000fe200078e0206 */
[----:B-1----:R-:W-:Y:S02]  /*3ab0*/  @!P4 IADD3 R10, P5, R4, R10, RZ ;  /* 0x0000000a040ac210 */ /* 0x002fe40007fbe0ff */
[----:B------:R-:W-:Y:S02]  /*3ac0*/  CS2R R30, SRZ ;  /* 0x00000000001e7805 */ /* 0x000fe4000001ff00 */
[----:B------:R-:W-:Y:S02]  /*3ad0*/  CS2R R28, SRZ ;  /* 0x00000000001c7805 */ /* 0x000fe4000001ff00 */
[----:B------:R-:W-:Y:S02]  /*3ae0*/  @!P4 IADD3.X R11, R11, R6, R5, P5, !PT ;  /* 0x000000060b0bc210 */ /* 0x000fe40002ffe405 */
[----:B------:R-:W-:Y:S02]  /*3af0*/  CS2R R4, SRZ ;  /* 0x0000000000047805 */ /* 0x000fe4000001ff00 */
[----:B------:R-:W-:Y:S01]  /*3b00*/  CS2R R6, SRZ ;  /* 0x0000000000067805 */ /* 0x000fe2000001ff00 */
[----:B------:R-:W3:Y:S05]  /*3b10*/  @!P4 LDG.E.128 R28, desc[UR40][R10.64] ;  /* 0x000000280a1cc981 */ /* 0x000eea000c1e1d00 */
[----:B------:R-:W4:Y:S01]  /*3b20*/  @!P4 LDG.E.128 R4, desc[UR40][R8.64] ;  /* 0x000000280804c981 */ /* 0x000f22000c1e1d00 */
[----:B------:R-:W-:-:S02]  /*3b30*/  ISETP.GE.AND P5, PT, R16, R69, PT ;  /* 0x000000451000720c */ /* 0x000fc40003fa6270 */
[----:B--2---:R-:W-:Y:S01]  /*3b40*/  ISETP.NE.AND P4, PT, R12, 0x3, PT ;  /* 0x000000030c00780c */ /* 0x004fe20003f85270 */
[----:B---3--:R-:W-:Y:S01]  /*3b50*/  IMAD.MOV.U32 R74, RZ, RZ, R30 ;  /* 0x000000ffff4a7224 */ /* 0x008fe200078e001e */
[----:B------:R-:W-:Y:S01]  /*3b60*/  MOV R76, R28 ;  /* 0x0000001c004c7202 */ /* 0x000fe20000000f00 */
[----:B----4-:R-:W-:Y:S02]  /*3b70*/  IMAD.MOV.U32 R75, RZ, RZ, R4 ;  /* 0x000000ffff4b7224 */ /* 0x010fe400078e0004 */
[----:B------:R-:W-:-:S08]  /*3b80*/  IMAD.MOV.U32 R73, RZ, RZ, R6 ;  /* 0x000000ffff497224 */ /* 0x000fd000078e0006 */
[----:B------:R-:W-:Y:S05]  /*3b90*/  @!P4 BRA `(.L_x_13991) ;  /* 0x000000000004c947 */ /* 0x000fea0003800000 */
[----:B------:R-:W-:Y:S01]  /*3ba0*/  BPT.TRAP 0x1 ;  /* 0x000000040000795c */ /* 0x000fe20000300000 */
.L_x_13991:
[----:B------:R-:W2:Y:S01]  /*3bb0*/  LDL R8, [R1] ;  /* 0x0000000001087983 */ /* 0x000ea20000100800 */
[----:B------:R-:W-:Y:S01]  /*3bc0*/  IMAD R67, R19, 0x8, R18 ;  /* 0x0000000813437824 */ /* 0x000fe200078e0212 */
[----:B------:R-:W-:Y:S01]  /*3bd0*/  BSSY B1, `(.L_x_13992) ;  /* 0x0000004000017945 */ /* 0x000fe20003800000 */
[----:B--2---:R-:W-:-:S04]  /*3be0*/  SHF.L.U32 R68, R8, 0x1f, RZ ;  /* 0x0000001f08447819 */ /* 0x004fc800000006ff */
[----:B------:R-:W0:Y:S02]  /*3bf0*/  SYNCS.PHASECHK.TRANS64.TRYWAIT P6, [R67+URZ+0x13290], R68 ;  /* 0x01329044430075a7 */ /* 0x000e2400080c017f */
[----:B0-----:R-:W-:Y:S05]  /*3c00*/  @!P6 BRA `(.L_x_13993) ;  /* 0x0000015c00d4e947 */ /* 0x001fea0003800000 */
.L_x_14213:
[----:B------:R-:W-:Y:S05]  /*3c10*/  BSYNC B1 ;  /* 0x0000000000017941 */ /* 0x000fea0003800000 */
.L_x_13992:
[----:B------:R-:W-:-:S03]  /*3c20*/  UMOV UR4, 0xffffffff ;  /* 0xffffffff00047882 */ /* 0x000fc60000000000 */
[----:B------:R-:W-:Y:S05]  /*3c30*/  BRA.DIV UR4, `(.L_x_13994) ;  /* 0x0000015e04dc7947 */ /* 0x000fea000b800000 */
[----:B------:R1:W2:Y:S04]  /*3c40*/  SHFL.IDX PT, R70, R13, RZ, 0x1e1f ;  /* 0x001e1fff0d467589 */ /* 0x0002a800000e0000 */
[----:B------:R-:W3:Y:S02]  /*3c50*/  SHFL.IDX PT, R72, R72, RZ, 0x1e1f ;  /* 0x001e1fff48487589 */ /* 0x000ee400000e0000 */
.L_x_14217:
[----:B------:R-:W4:Y:S02]  /*3c60*/  LDC R71, c[0x0][0x2f4] ;  /* 0x0000bd00ff477b82 */ /* 0x000f240000000800 */
[----:B----4-:R-:W-:-:S13]  /*3c70*/  ISETP.GE.OR P3, PT, R16, R71, P3 ;  /* 0x000000471000720c */ /* 0x010fda0001f66670 */
[----:B------:R-:W-:Y:S05]  /*3c80*/  @P3 BRA `(.L_x_13984) ;  /* 0x0000001000a03947 */ /* 0x000fea0003800000 */
[----:B------:R-:W4:Y:S04]  /*3c90*/  LDL R12, [R1+0x2c] ;  /* 0x00002c00010c7983 */ /* 0x000f280000100800 */
[----:B------:R-:W5:Y:S04]  /*3ca0*/  LDL R11, [R1+0x30] ;  /* 0x00003000010b7983 */ /* 0x000f680000100800 */
[----:B------:R-:W5:Y:S01]  /*3cb0*/  LDL R10, [R1+0x34] ;  /* 0x00003400010a7983 */ /* 0x000f620000100800 */
[----:B------:R-:W-:Y:S01]  /*3cc0*/  IMAD.IADD R9, R71, 0x1, -R48 ;  /* 0x0000000147097824 */ /* 0x000fe200078e0a30 */
[----:B---3--:R-:W-:Y:S01]  /*3cd0*/  IADD3 R58, P3, R55, R72, RZ ;  /* 0x00000048373a7210 */ /* 0x008fe20007f7e0ff */
[----:B------:R-:W-:Y:S03]  /*3ce0*/  BSSY B1, `(.L_x_13995) ;  /* 0x00000e6000017945 */ /* 0x000fe60003800000 */
[----:B------:R-:W-:-:S02]  /*3cf0*/  SEL R9, R48, R9, !P0 ;  /* 0x0000000930097207 */ /* 0x000fc40004000000 */
[----:B--2---:R-:W-:Y:S02]  /*3d00*/  LEA.HI.X.SX32 R59, R55, R70, 0x1, P3 ;  /* 0x00000046373b7211 */ /* 0x004fe400018f0eff */
[----:B------:R-:W-:-:S04]  /*3d10*/  SHF.R.S32.HI R8, RZ, 0x1f, R9 ;  /* 0x0000001fff087819 */ /* 0x000fc80000011409 */
[----:B------:R-:W-:Y:S01]  /*3d20*/  LEA.HI R8, R8, R9, RZ, 0x5 ;  /* 0x0000000908087211 */ /* 0x000fe200078f28ff */
[----:B------:R-:W-:-:S03]  /*3d30*/  IMAD R9, R19, 0x2800, R57 ;  /* 0x0000280013097824 */ /* 0x000fc600078e0239 */
[----:B------:R-:W-:Y:S01]  /*3d40*/  SHF.R.S32.HI R8, RZ, 0x5, R8 ;  /* 0x00000005ff087819 */ /* 0x000fe20000011408 */
[----:B------:R-:W-:-:S03]  /*3d50*/  IMAD.IADD R9, R18, 0x1, R9 ;  /* 0x0000000112097824 */ /* 0x000fc600078e0209 */
[----:B------:R-:W-:-:S05]  /*3d60*/  LEA.HI.SX32 R8, R35, R8, 0x1c ;  /* 0x0000000823087211 */ /* 0x000fca00078fe2ff */
[----:B------:R-:W-:-:S05]  /*3d70*/  IMAD.SHL.U32 R69, R8, 0x10, RZ ;  /* 0x0000001008457824 */ /* 0x000fca00078e00ff */
[----:B----4-:R-:W-:-:S04]  /*3d80*/  LOP3.LUT R8, R12, 0x30, R69, 0xf8, !PT ;  /* 0x000000300c087812 */ /* 0x010fc800078ef845 */
[----:B-----5:R-:W-:-:S05]  /*3d90*/  LOP3.LUT R8, R8, R11, RZ, 0x3c, !PT ;  /* 0x0000000b08087212 */ /* 0x020fca00078e3cff */
[----:B------:R-:W-:-:S04]  /*3da0*/  IMAD.IADD R8, R10, 0x1, R8 ;  /* 0x000000010a087824 */ /* 0x000fc800078e0208 */
[----:B------:R-:W-:-:S05]  /*3db0*/  IMAD R11, R19, 0x2800, R8 ;  /* 0x00002800130b7824 */ /* 0x000fca00078e0208 */
[----:B------:R-:W-:Y:S02]  /*3dc0*/  IADD3 R12, R18, R11, RZ ;  /* 0x0000000b120c7210 */ /* 0x000fe40007ffe0ff */
[----:B------:R-:W2:Y:S04]  /*3dd0*/  LDS.128 R8, [R9+0xe000] ;  /* 0x00e0000009087984 */ /* 0x000ea80000000c00 */
[----:B-1----:R-:W1:Y:S01]  /*3de0*/  LDS.128 R12, [R12+0xe000] ;  /* 0x00e000000c0c7984 */ /* 0x002e620000000c00 */
        /* <DEDUP_REMOVED lines=14> */
[----:B------:R-:W-:-:S02]  /*3ed0*/  LOP3.LUT R30, R29, 0xff, RZ, 0xc0, !PT ;  /* 0x000000ff1d1e7812 */ /* 0x000fc400078ec0ff */
[----:B------:R-:W-:Y:S02]  /*3ee0*/  SHF.R.U32.HI R82, RZ, 0x10, R5 ;  /* 0x00000010ff527819 */ /* 0x000fe40000011605 */
[----:B------:R-:W-:Y:S02]  /*3ef0*/  PRMT R4, R87, 0x654, R4 ;  /* 0x0000065457047816 */ /* 0x000fe40000000004 */
[----:B------:R-:W-:Y:S02]  /*3f00*/  SHF.R.U32.HI R79, RZ, 0x8, R29 ;  /* 0x00000008ff4f7819 */ /* 0x000fe4000001161d */
[----:B------:R-:W-:Y:S01]  /*3f10*/  PRMT R30, R77, 0x654, R30 ;  /* 0x000006544d1e7816 */ /* 0x000fe2000000001e */
[----:B------:R-:W-:Y:S01]  /*3f20*/  IMAD.SHL.U32 R77, R80, 0x100, RZ ;  /* 0x00000100504d7824 */ /* 0x000fe200078e00ff */
[----:B------:R-:W-:Y:S01]  /*3f30*/  LOP3.LUT R4, R4, 0xff00, R31, 0xf8, !PT ;  /* 0x0000ff0004047812 */ /* 0x000fe200078ef81f */
[----:B------:R-:W-:Y:S01]  /*3f40*/  IMAD.U32 R31, R82, 0x10000, RZ ;  /* 0x00010000521f7824 */ /* 0x000fe200078e00ff */
[----:B------:R-:W-:Y:S01]  /*3f50*/  PRMT R6, R85, 0x654, R6 ;  /* 0x0000065455067816 */ /* 0x000fe20000000006 */
[----:B------:R-:W-:Y:S01]  /*3f60*/  IMAD.SHL.U32 R79, R79, 0x100, RZ ;  /* 0x000001004f4f7824 */ /* 0x000fe200078e00ff */
[----:B------:R-:W-:Y:S01]  /*3f70*/  SHF.R.U32.HI R5, RZ, 0x10, R29 ;  /* 0x00000010ff057819 */ /* 0x000fe2000001161d */
[----:B-1----:R-:W-:Y:S01]  /*3f80*/  IMAD.MOV.U32 R29, RZ, RZ, R12 ;  /* 0x000000ffff1d7224 */ /* 0x002fe200078e000c */
[----:B------:R-:W-:-:S02]  /*3f90*/  SHF.L.U32 R81, R81, 0x8, RZ ;  /* 0x0000000851517819 */ /* 0x000fc400000006ff */
[----:B------:R-:W-:Y:S01]  /*3fa0*/  LOP3.LUT R8, R6, 0xff00, R77, 0xf8, !PT ;  /* 0x0000ff0006087812 */ /* 0x000fe200078ef84d */
[----:B------:R-:W-:Y:S01]  /*3fb0*/  IMAD.U32 R5, R5, 0x10000, RZ ;  /* 0x0001000005057824 */ /* 0x000fe200078e00ff */
[----:B------:R-:W-:Y:S01]  /*3fc0*/  LOP3.LUT R6, R4, 0xff0000, R31, 0xf8, !PT ;  /* 0x00ff000004067812 */ /* 0x000fe200078ef81f */
[----:B------:R-:W-:Y:S01]  /*3fd0*/  IMAD.U32 R31, R83, 0x10000, RZ ;  /* 0x00010000531f7824 */ /* 0x000fe200078e00ff */
[----:B------:R-:W-:Y:S01]  /*3fe0*/  LOP3.LUT R82, R78, 0xff00, R81, 0xf8, !PT ;  /* 0x0000ff004e527812 */ /* 0x000fe200078ef851 */
[----:B------:R-:W-:Y:S01]  /*3ff0*/  IMAD.U32 R83, R7, 0x10000, RZ ;  /* 0x0001000007537824 */ /* 0x000fe200078e00ff */
[----:B------:R-:W-:Y:S02]  /*4000*/  LOP3.LUT R80, R30, 0xff00, R79, 0xf8, !PT ;  /* 0x0000ff001e507812 */ /* 0x000fe400078ef84f */
[----:B------:R-:W-:Y:S02]  /*4010*/  F2FP.F16.E4M3.UNPACK_B R78, R76.H1 ;  /* 0x0000004cff4e723e */ /* 0x000fe400030006ff */
[----:B------:R-:W-:-:S02]  /*4020*/  F2FP.F16.E4M3.UNPACK_B R77, R29.H1 ;  /* 0x0000001dff4d723e */ /* 0x000fc400030006ff */
[----:B------:R-:W-:Y:S01]  /*4030*/  F2FP.F16.E4M3.UNPACK_B R30, R28.H1 ;  /* 0x0000001cff1e723e */ /* 0x000fe200030006ff */
[----:B------:R-:W-:Y:S01]  /*4040*/  HADD2.F32 R81, -RZ, R78.H0_H0 ;  /* 0x2000004eff517230 */ /* 0x000fe20000004100 */
[----:B------:R-:W-:Y:S01]  /*4050*/  LOP3.LUT R4, R8, 0xff0000, R31, 0xf8, !PT ;  /* 0x00ff000008047812 */ /* 0x000fe200078ef81f */
[--C-:B------:R-:W-:Y:S01]  /*4060*/  HADD2.F32 R12, -RZ, R77.reuse.H0_H0 ;  /* 0x2000004dff0c7230 */ /* 0x100fe20000004100 */
        /* <DEDUP_REMOVED lines=8> */
[----:B------:R-:W-:Y:S02]  /*40f0*/  HADD2.F32 R80, -RZ, R31.H1_H1 ;  /* 0x3000001fff507230 */ /* 0x000fe40000004100 */
[----:B------:R-:W-:Y:S01]  /*4100*/  FFMA.FTZ R12, R12, R79, R81 ;  /* 0x0000004f0c0c7223 */ /* 0x000fe20000010051 */
[----:B------:R-:W-:Y:S01]  /*4110*/  HADD2.F32 R82, -RZ, R78.H1_H1 ;  /* 0x3000004eff527230 */ /* 0x000fe20000004100 */
[----:B------:R-:W-:Y:S01]  /*4120*/  F2FP.F16.E4M3.UNPACK_B R81, R76 ;  /* 0x0000004cff51723e */ /* 0x000fe200020006ff */
[----:B------:R-:W-:Y:S01]  /*4130*/  HADD2.F32 R31, -RZ, R30.H1_H1 ;  /* 0x3000001eff1f7230 */ /* 0x000fe20000004100 */
[----:B------:R-:W-:Y:S01]  /*4140*/  F2FP.F16.E4M3.UNPACK_B R78, R75 ;  /* 0x0000004bff4e723e */ /* 0x000fe200020006ff */
[----:B------:R-:W-:Y:S01]  /*4150*/  FFMA.FTZ R8, R8, R79, -R85 ;  /* 0x0000004f08087223 */ /* 0x000fe20000010855 */
        /* <DEDUP_REMOVED lines=30> */
[--C-:B------:R-:W-:Y:S02]  /*4340*/  HADD2.F32 R78, -RZ, R76.reuse.H0_H0 ;  /* 0x2000004cff4e7230 */ /* 0x100fe40000004100 */
[-C--:B------:R-:W-:Y:S01]  /*4350*/  FMUL.FTZ R87, R80, R85.reuse ;  /* 0x0000005550577220 */ /* 0x080fe20000410000 */
[----:B------:R-:W-:Y:S01]  /*4360*/  HADD2.F32 R84, -RZ, R81.H1_H1 ;  /* 0x30000051ff547230 */ /* 0x000fe20000004100 */
[----:B------:R-:W-:Y:S01]  /*4370*/  F2FP.SATFINITE.E4M3.F32.PACK_AB_MERGE_C R8, R29, R8, RZ ;  /* 0x000000081d08723e */ /* 0x000fe200048070ff */
[----:B------:R-:W-:Y:S02]  /*4380*/  HADD2.F32 R81, -RZ, R79.H1_H1 ;  /* 0x3000004fff517230 */ /* 0x000fe40000004100 */
[----:B------:R-:W-:Y:S01]  /*4390*/  FMUL.FTZ R85, R78, R85 ;  /* 0x000000554e557220 */ /* 0x000fe20000410000 */
[----:B------:R-:W-:-:S02]  /*43a0*/  HADD2.F32 R79, -RZ, R76.H1_H1 ;  /* 0x3000004cff4f7230 */ /* 0x000fc40000004100 */
[-C--:B------:R-:W-:Y:S01]  /*43b0*/  FFMA.FTZ R76, R78, R83.reuse, -R87 ;  /* 0x000000534e4c7223 */ /* 0x080fe20000010857 */
[----:B------:R-:W-:Y:S01]  /*43c0*/  F2FP.F16.E4M3.UNPACK_B R78, R74 ;  /* 0x0000004aff4e723e */ /* 0x000fe200020006ff */
[----:B------:R-:W-:Y:S01]  /*43d0*/  FMUL.FTZ R86, R81, R84 ;  /* 0x0000005451567220 */ /* 0x000fe20000410000 */
[----:B------:R-:W-:Y:S01]  /*43e0*/  F2FP.F16.E4M3.UNPACK_B R74, R14 ;  /* 0x0000000eff4a723e */ /* 0x000fe200020006ff */
[----:B------:R-:W-:Y:S01]  /*43f0*/  FMUL.FTZ R88, R79, R84 ;  /* 0x000000544f587220 */ /* 0x000fe20000410000 */
[----:B------:R-:W-:Y:S01]  /*4400*/  FFMA.FTZ R84, R80, R83, R85 ;  /* 0x0000005350547223 */ /* 0x000fe20000010055 */
[----:B------:R-:W-:Y:S01]  /*4410*/  HADD2.F32 R82, -RZ, R82.H1_H1 ;  /* 0x30000052ff527230 */ /* 0x000fe20000004100 */
[----:B------:R-:W-:Y:S01]  /*4420*/  F2FP.SATFINITE.E4M3.F32.PACK_AB_MERGE_C R12, R31, R12, RZ ;  /* 0x0000000c1f0c723e */ /* 0x000fe200048070ff */
[--C-:B------:R-:W-:Y:S01]  /*4430*/  HADD2.F32 R80, -RZ, R78.reuse.H0_H0 ;  /* 0x2000004eff507230 */ /* 0x100fe20000004100 */
[----:B------:R-:W-:Y:S01]  /*4440*/  F2FP.SATFINITE.E4M3.F32.PACK_AB_MERGE_C R8, R75, R30, R8 ;  /* 0x0000001e4b08723e */ /* 0x000fe20004807008 */
[----:B------:R-:W-:Y:S01]  /*4450*/  HADD2.F32 R83, -RZ, R78.H1_H1 ;  /* 0x3000004eff537230 */ /* 0x000fe20000004100 */
[----:B------:R-:W-:Y:S01]  /*4460*/  F2FP.F16.E4M3.UNPACK_B R78, R73 ;  /* 0x00000049ff4e723e */ /* 0x000fe200020006ff */
[----:B------:R-:W-:-:S02]  /*4470*/  HADD2.F32 R73, -RZ, R74.H0_H0 ;  /* 0x2000004aff497230 */ /* 0x000fc40000004100 */
[-C--:B------:R-:W-:Y:S01]  /*4480*/  FFMA.FTZ R89, R79, R82.reuse, -R86 ;  /* 0x000000524f597223 */ /* 0x080fe20000010856 */
[----:B------:R-:W-:Y:S02]  /*4490*/  HADD2.F32 R14, -RZ, R10.H0_H0 ;  /* 0x2000000aff0e7230 */ /* 0x000fe40000004100 */
[----:B------:R-:W-:Y:S01]  /*44a0*/  FFMA.FTZ R91, R81, R82, R88 ;  /* 0x00000052515b7223 */ /* 0x000fe20000010058 */
[----:B------:R-:W-:Y:S02]  /*44b0*/  HADD2.F32 R74, -RZ, R74.H1_H1 ;  /* 0x3000004aff4a7230 */ /* 0x000fe40000004100 */
[-C--:B------:R-:W-:Y:S01]  /*44c0*/  FMUL.FTZ R85, R73, R80.reuse ;  /* 0x0000005049557220 */ /* 0x080fe20000410000 */
[----:B------:R-:W-:Y:S02]  /*44d0*/  HADD2.F32 R10, -RZ, R10.H1_H1 ;  /* 0x3000000aff0a7230 */ /* 0x000fe40000004100 */
[----:B------:R-:W-:Y:S01]  /*44e0*/  FMUL.FTZ R80, R14, R80 ;  /* 0x000000500e507220 */ /* 0x000fe20000410000 */
[----:B------:R-:W-:-:S02]  /*44f0*/  HADD2.F32 R79, -RZ, R78.H0_H0 ;  /* 0x2000004eff4f7230 */ /* 0x000fc40000004100 */
[----:B------:R-:W-:Y:S01]  /*4500*/  FMUL.FTZ R87, R74, R83 ;  /* 0x000000534a577220 */ /* 0x000fe20000410000 */
[----:B------:R-:W-:Y:S01]  /*4510*/  HADD2.F32 R81, -RZ, R78.H1_H1 ;  /* 0x3000004eff517230 */ /* 0x000fe20000004100 */
[----:B------:R-:W-:Y:S01]  /*4520*/  F2FP.F16.E4M3.UNPACK_B R31, R13 ;  /* 0x0000000dff1f723e */ /* 0x000fe200020006ff */
[----:B------:R-:W-:Y:S01]  /*4530*/  FMUL.FTZ R83, R10, R83 ;  /* 0x000000530a537220 */ /* 0x000fe20000410000 */
[----:B------:R-:W-:Y:S01]  /*4540*/  F2FP.F16.E4M3.UNPACK_B R30, R7 ;  /* 0x00000007ff1e723e */ /* 0x000fe200020006ff */
[----:B------:R-:W-:Y:S01]  /*4550*/  FFMA.FTZ R85, R14, R79, -R85 ;  /* 0x0000004f0e557223 */ /* 0x000fe20000010855 */
[----:B------:R-:W-:Y:S01]  /*4560*/  F2FP.F16.E4M3.UNPACK_B R29, R9 ;  /* 0x00000009ff1d723e */ /* 0x000fe200020006ff */
[----:B------:R-:W-:Y:S01]  /*4570*/  FFMA.FTZ R14, R73, R79, R80 ;  /* 0x0000004f490e7223 */ /* 0x000fe20000010050 */
[----:B------:R-:W-:Y:S01]  /*4580*/  FFMA.FTZ R10, R10, R81, -R87 ;  /* 0x000000510a0a7223 */ /* 0x000fe20000010857 */
[----:B------:R-:W-:Y:S01]  /*4590*/  F2FP.SATFINITE.E4M3.F32.PACK_AB_MERGE_C R12, R77, R28, R12 ;  /* 0x0000001c4d0c723e */ /* 0x000fe2000480700c */
[----:B------:R-:W-:Y:S01]  /*45a0*/  HADD2.F32 R73, -RZ, R31.H0_H0 ;  /* 0x2000001fff497230 */ /* 0x000fe20000004100 */
[----:B------:R-:W-:Y:S01]  /*45b0*/  F2FP.SATFINITE.E4M3.F32.PACK_AB_MERGE_C R76, R89, R76, RZ ;  /* 0x0000004c594c723e */ /* 0x000fe200048070ff */
[----:B------:R-:W-:Y:S01]  /*45c0*/  HADD2.F32 R77, -RZ, R30.H0_H0 ;  /* 0x2000001eff4d7230 */ /* 0x000fe20000004100 */
[----:B------:R-:W-:Y:S01]  /*45d0*/  F2FP.F16.E4M3.UNPACK_B R75, R6 ;  /* 0x00000006ff4b723e */ /* 0x000fe200020006ff */
[----:B------:R-:W-:Y:S01]  /*45e0*/  HADD2.F32 R28, -RZ, R29.H0_H0 ;  /* 0x2000001dff1c7230 */ /* 0x000fe20000004100 */
[----:B------:R-:W-:Y:S01]  /*45f0*/  F2FP.SATFINITE.E4M3.F32.PACK_AB_MERGE_C R10, R10, R85, R76 ;  /* 0x000000550a0a723e */ /* 0x000fe2000480704c */
[----:B------:R-:W-:Y:S01]  /*4600*/  FFMA.FTZ R83, R74, R81, R83 ;  /* 0x000000514a537223 */ /* 0x000fe20000010053 */
[----:B------:R-:W-:Y:S01]  /*4610*/  FMUL.FTZ R79, R73, R77 ;  /* 0x0000004d494f7220 */ /* 0x000fe20000410000 */
[----:B------:R-:W-:-:S02]  /*4620*/  HADD2.F32 R76, -RZ, R75.H0_H0 ;  /* 0x2000004bff4c7230 */ /* 0x000fc40000004100 */
[C---:B------:R-:W-:Y:S01]  /*4630*/  FMUL.FTZ R78, R28.reuse, R77 ;  /* 0x0000004d1c4e7220 */ /* 0x040fe20000410000 */
[----:B------:R-:W-:Y:S01]  /*4640*/  HADD2.F32 R74, -RZ, R31.H1_H1 ;  /* 0x3000001fff4a7230 */ /* 0x000fe20000004100 */
[----:B------:R-:W-:Y:S01]  /*4650*/  F2FP.F16.E4M3.UNPACK_B R13, R13.H1 ;  /* 0x0000000dff0d723e */ /* 0x000fe200030006ff */
        /* <DEDUP_REMOVED lines=14> */
[----:B------:R-:W-:Y:S01]  /*4740*/  F2FP.SATFINITE.E4M3.F32.PACK_AB_MERGE_C R84, R91, R84, RZ ;  /* 0x000000545b54723e */ /* 0x000fe200048070ff */
[----:B------:R-:W-:Y:S01]  /*4750*/  HADD2.F32 R7, -RZ, R31.H0_H0 ;  /* 0x2000001fff077230 */ /* 0x000fe20000004100 */
[----:B------:R-:W-:Y:S01]  /*4760*/  F2FP.F16.E4M3.UNPACK_B R75, R15 ;  /* 0x0000000fff4b723e */ /* 0x000fe200020006ff */
[----:B------:R-:W-:Y:S02]  /*4770*/  HADD2.F32 R74, -RZ, R13.H1_H1 ;  /* 0x3000000dff4a7230 */ /* 0x000fe40000004100 */
[-C--:B------:R-:W-:Y:S01]  /*4780*/  FMUL.FTZ R80, R73, R78.reuse ;  /* 0x0000004e49507220 */ /* 0x080fe20000410000 */
[----:B------:R-:W-:Y:S02]  /*4790*/  HADD2.F32 R13, -RZ, R76.H1_H1 ;  /* 0x3000004cff0d7230 */ /* 0x000fe40000004100 */
[----:B------:R-:W-:Y:S01]  /*47a0*/  FMUL.FTZ R78, R7, R78 ;  /* 0x0000004e074e7220 */ /* 0x000fe20000410000 */
[----:B------:R-:W-:Y:S01]  /*47b0*/  HADD2.F32 R76, -RZ, R6.H0_H0 ;  /* 0x20000006ff4c7230 */ /* 0x000fe20000004100 */
[----:B------:R-:W-:Y:S01]  /*47c0*/  F2FP.F16.E4M3.UNPACK_B R81, R5 ;  /* 0x00000005ff51723e */ /* 0x000fe200020006ff */
[----:B------:R-:W-:-:S02]  /*47d0*/  HADD2.F32 R31, -RZ, R31.H1_H1 ;  /* 0x3000001fff1f7230 */ /* 0x000fc40000004100 */
[CC--:B------:R-:W-:Y:S01]  /*47e0*/  FMUL.FTZ R82, R74.reuse, R13.reuse ;  /* 0x0000000d4a527220 */ /* 0x0c0fe20000410000 */
[----:B------:R-:W-:Y:S02]  /*47f0*/  HADD2.F32 R77, -RZ, R6.H1_H1 ;  /* 0x30000006ff4d7230 */ /* 0x000fe40000004100 */
[-C--:B------:R-:W-:Y:S01]  /*4800*/  FFMA.FTZ R6, R7, R76.reuse, -R80 ;  /* 0x0000004c07067223 */ /* 0x080fe20000010850 */
[----:B------:R-:W-:Y:S01]  /*4810*/  FFMA.FTZ R7, R73, R76, R78 ;  /* 0x0000004c49077223 */ /* 0x000fe2000001004e */
[----:B------:R-:W-:Y:S01]  /*4820*/  FMUL.FTZ R73, R31, R13 ;  /* 0x0000000d1f497220 */ /* 0x000fe20000410000 */
[----:B------:R-:W-:Y:S01]  /*4830*/  F2FP.SATFINITE.E4M3.F32.PACK_AB_MERGE_C R14, R83, R14, R84 ;  /* 0x0000000e530e723e */ /* 0x000fe20004807054 */
[----:B------:R-:W-:Y:S01]  /*4840*/  FFMA.FTZ R13, R31, R77, -R82 ;  /* 0x0000004d1f0d7223 */ /* 0x000fe20000010852 */
[----:B------:R-:W-:Y:S01]  /*4850*/  F2FP.F16.E4M3.UNPACK_B R31, R11 ;  /* 0x0000000bff1f723e */ /* 0x000fe200020006ff */
[----:B------:R-:W-:Y:S01]  /*4860*/  FFMA.FTZ R74, R74, R77, R73 ;  /* 0x0000004d4a4a7223 */ /* 0x000fe20000010049 */
[----:B------:R-:W-:Y:S01]  /*4870*/  F2FP.F16.E4M3.UNPACK_B R76, R15.H1 ;  /* 0x0000000fff4c723e */ /* 0x000fe200030006ff */
        /* <DEDUP_REMOVED lines=14> */
[----:B------:R-:W-:Y:S02]  /*4960*/  HADD2.F32 R76, -RZ, R76.H1_H1 ;  /* 0x3000004cff4c7230 */ /* 0x000fe40000004100 */
[----:B------:R-:W-:Y:S01]  /*4970*/  FMUL.FTZ R90, R5, R84 ;  /* 0x00000054055a7220 */ /* 0x000fe20000410000 */
[----:B------:R-:W-:Y:S02]  /*4980*/  HADD2.F32 R83, -RZ, R83.H1_H1 ;  /* 0x30000053ff537230 */ /* 0x000fe40000004100 */
[----:B------:R-:W-:Y:S01]  /*4990*/  FFMA.FTZ R4, R15, R80, -R86 ;  /* 0x000000500f047223 */ /* 0x000fe20000010856 */
[----:B------:R-:W-:-:S02]  /*49a0*/  HADD2.F32 R11, -RZ, R11.H1_H1 ;  /* 0x3000000bff0b7230 */ /* 0x000fc40000004100 */
[----:B------:R-:W-:Y:S01]  /*49b0*/  FFMA.FTZ R88, R77, R80, R88 ;  /* 0x000000504d587223 */ /* 0x000fe20000010058 */
        /* <DEDUP_REMOVED lines=24> */
.L_x_13996:
[----:B------:R-:W-:Y:S05]  /*4b40*/  BSYNC B1 ;  /* 0x0000000000017941 */ /* 0x000fea0003800000 */
.L_x_13995:
[----:B--2---:R2:W-:Y:S01]  /*4b50*/  ST.E.128 desc[UR40][R58.64], R8 ;  /* 0x000000083a007985 */ /* 0x0045e2000c101d28 */
[----:B------:R-:W-:-:S13]  /*4b60*/  ISETP.GE.AND P3, PT, R69, R71, PT ;  /* 0x000000474500720c */ /* 0x000fda0003f66270 */
[----:B------:R-:W-:Y:S05]  /*4b70*/  @P3 BRA `(.L_x_13984) ;  /* 0x0000000000e43947 */ /* 0x000fea0003800000 */
[----:B------:R-:W-:-:S04]  /*4b80*/  IADD3 R4, P3, R72, R69, RZ ;  /* 0x0000004548047210 */ /* 0x000fc80007f7e0ff */
[----:B------:R-:W-:-:S05]  /*4b90*/  LEA.HI.X.SX32 R5, R69, R70, 0x1, P3 ;  /* 0x0000004645057211 */ /* 0x000fca00018f0eff */
[----:B-1----:R1:W-:Y:S01]  /*4ba0*/  ST.E.128 desc[UR40][R4.64], R12 ;  /* 0x0000000c04007985 */ /* 0x0023e2000c101d28 */
[----:B------:R-:W-:Y:S05]  /*4bb0*/  BRA `(.L_x_13984) ;  /* 0x0000000000d47947 */ /* 0x000fea0003800000 */
.L_x_13976:
[----:B------:R-:W2:Y:S02]  /*4bc0*/  LDL R4, [R1+0xc] ;  /* 0x00000c0001047983 */ /* 0x000ea40000100800 */
[----:B--2---:R-:W-:-:S13]  /*4bd0*/  ISETP.NE.AND P4, PT, R4, 0x3, PT ;  /* 0x000000030400780c */ /* 0x004fda0003f85270 */
[----:B------:R-:W-:Y:S05]  /*4be0*/  @!P4 BRA `(.L_x_13997) ;  /* 0x000000000004c947 */ /* 0x000fea0003800000 */
[----:B------:R-:W-:Y:S01]  /*4bf0*/  BPT.TRAP 0x1 ;  /* 0x000000040000795c */ /* 0x000fe20000300000 */
.L_x_13997:
[----:B------:R-:W2:Y:S01]  /*4c00*/  LDL R4, [R1] ;  /* 0x0000000001047983 */ /* 0x000ea20000100800 */
[----:B------:R-:W-:Y:S01]  /*4c10*/  IMAD R67, R19, 0x8, R18 ;  /* 0x0000000813437824 */ /* 0x000fe200078e0212 */
[----:B------:R-:W-:Y:S01]  /*4c20*/  BSSY B1, `(.L_x_13998) ;  /* 0x0000005000017945 */ /* 0x000fe20003800000 */
[----:B------:R-:W-:Y:S02]  /*4c30*/  SHF.R.S32.HI R64, RZ, 0x1f, R62 ;  /* 0x0000001fff407819 */ /* 0x000fe4000001143e */
[----:B--2---:R-:W-:-:S04]  /*4c40*/  SHF.L.U32 R68, R4, 0x1f, RZ ;  /* 0x0000001f04447819 */ /* 0x004fc800000006ff */
[----:B------:R-:W0:Y:S02]  /*4c50*/  SYNCS.PHASECHK.TRANS64.TRYWAIT P3, [R67+URZ+0x13290], R68 ;  /* 0x01329044430075a7 */ /* 0x000e24000806017f */
[----:B0-----:R-:W-:Y:S05]  /*4c60*/  @!P3 BRA `(.L_x_13999) ;  /* 0x000001500018b947 */ /* 0x001fea0003800000 */
.L_x_14218:
[----:B------:R-:W-:Y:S05]  /*4c70*/  BSYNC B1 ;  /* 0x0000000000017941 */ /* 0x000fea0003800000 */
.L_x_13998:
        /* <DEDUP_REMOVED lines=28> */
.L_x_14222:
        /* <DEDUP_REMOVED lines=8> */
[----:B----4-:R-:W-:Y:S02]  /*4ec0*/  @!P5 IMAD.X R9, R5, 0x1, R4, P6 ;  /* 0x000000010509d824 */ /* 0x010fe400030e0604 */
[----:B------:R-:W1:Y:S04]  /*4ed0*/  @!P3 LDS.128 R4, [R63+0xe000] ;  /* 0x00e000003f04b984 */ /* 0x000e680000000c00 */
[----:B-1----:R-:W-:Y:S04]  /*4ee0*/  @!P3 ST.E.128 desc[UR40][R10.64], R4 ;  /* 0x000000040a00b985 */ /* 0x002fe8000c101d28 */
[----:B------:R-:W1:Y:S04]  /*4ef0*/  @!P5 LDS.128 R4, [R60+0xe000] ;  /* 0x00e000003c04d984 */ /* 0x000e680000000c00 */
[----:B-1----:R4:W-:Y:S02]  /*4f00*/  @!P5 ST.E.128 desc[UR40][R8.64], R4 ;  /* 0x000000040800d985 */ /* 0x0029e4000c101d28 */
.L_x_13984:
[----:B------:R-:W-:Y:S05]  /*4f10*/  BSYNC B0 ;  /* 0x0000000000007941 */ /* 0x000fea0003800000 */
.L_x_13975:
[----:B-12-4-:R-:W1:Y:S01]  /*4f20*/  S2R R4, SR_TID.X ;  /* 0x0000000000047919 */ /* 0x016e620000002100 */
[----:B------:R-:W-:Y:S01]  /*4f30*/  @!PT LDS RZ, [RZ] ;  /* 0x00000000fffff984 */ /* 0x000fe20000000800 */
[----:B------:R-:W-:Y:S01]  /*4f40*/  @!PT LDS RZ, [RZ] ;  /* 0x00000000fffff984 */ /* 0x000fe20000000800 */
[----:B------:R-:W-:Y:S01]  /*4f50*/  @!PT LDS RZ, [RZ] ;  /* 0x00000000fffff984 */ /* 0x000fe20000000800 */
[----:B------:R-:W-:Y:S01]  /*4f60*/  @!PT LDS RZ, [RZ] ;  /* 0x00000000fffff984 */ /* 0x000fe20000000800 */
[----:B------:R2:W-:Y:S06]  /*4f70*/  MEMBAR.ALL.CTA ;  /* 0x0000000000007992 */ /* 0x0005ec0000008000 */
[----:B--2---:R-:W2:Y:S01]  /*4f80*/  FENCE.VIEW.ASYNC.S ;  /* 0x00000000000073c6 */ /* 0x004ea20000000000 */
[----:B------:R-:W-:Y:S05]  /*4f90*/  WARPSYNC.ALL ;  /* 0x0000000000007948 */ /* 0x000fea0003800000 */
[----:B------:R-:W-:Y:S01]  /*4fa0*/  BSSY B0, `(.L_x_14001) ;  /* 0x0000008000007945 */ /* 0x000fe20003800000 */
[----:B--2---:R2:W-:Y:S01]  /*4fb0*/  BAR.SYNC.DEFER_BLOCKING R46, 0x80 ;  /* 0x0002002e0000751d */ /* 0x0045e20000010000 */
[----:B-1----:R-:W-:-:S13]  /*4fc0*/  LOP3.LUT P3, RZ, R4, 0x7f, RZ, 0xc0, !PT ;  /* 0x0000007f04ff7812 */ /* 0x002fda000786c0ff */
[----:B------:R-:W-:-:S05]  /*4fd0*/  @!P3 VIADD R4, R67, 0x132a0 ;  /* 0x000132a04304b836 */ /* 0x000fca0000000000 */
[----:B------:R-:W-:-:S04]  /*4fe0*/  @!P3 PRMT R4, RZ, 0x654, R4 ;  /* 0x00000654ff04b816 */ /* 0x000fc80000000004 */
[----:B------:R2:W-:Y:S01]  /*4ff0*/  @!P3 SYNCS.ARRIVE.TRANS64.RED.A1T0 RZ, [R4+URZ], RZ ;  /* 0x000000ff04ffb9a7 */ /* 0x0005e2000810043f */
[----:B------:R-:W-:Y:S05]  /*5000*/  @!P4 BRA `(.L_x_14002) ;  /* 0x000000000004c947 */ /* 0x000fea0003800000 */
[----:B------:R-:W-:Y:S01]  /*5010*/  BPT.TRAP 0x1 ;  /* 0x000000040000795c */ /* 0x000fe20000300000 */
.L_x_14002:
[----:B------:R-:W-:Y:S05]  /*5020*/  BSYNC B0 ;  /* 0x0000000000007941 */ /* 0x000fea0003800000 */
.L_x_14001:
[----:B------:R-:W1:Y:S01]  /*5030*/  SYNCS.PHASECHK.TRANS64.TRYWAIT P4, [R67+URZ+0x132b0], R68 ;  /* 0x0132b044430075a7 */ /* 0x000e62000808017f */
[----:B------:R-:W-:Y:S04]  /*5040*/  BSSY B0, `(.L_x_14003) ;  /* 0x0000002000007945 */ /* 0x000fe80003800000 */
[----:B-1----:R-:W-:Y:S05]  /*5050*/  @!P4 BRA `(.L_x_14004) ;  /* 0x0000014c0074c947 */ /* 0x002fea0003800000 */
.L_x_14223:
[----:B------:R-:W-:Y:S05]  /*5060*/  BSYNC B0 ;  /* 0x0000000000007941 */ /* 0x000fea0003800000 */
.L_x_14003:
[----:B------:R-:W4:Y:S01]  /*5070*/  S2R R8, SR_TID.X ;  /* 0x0000000000087919 */ /* 0x000f220000002100 */
[----:B------:R-:W-:Y:S01]  /*5080*/  ULDC.64 UR4, c[0x0][0x328] ;  /* 0x0000ca0000047ab9 */ /* 0x000fe20000000a00 */
[----:B------:R-:W-:Y:S01]  /*5090*/  ULDC.64 UR6, c[0x0][0x318] ;  /* 0x0000c60000067ab9 */ /* 0x000fe20000000a00 */
[----:B------:R-:W-:Y:S01]  /*50a0*/  IMAD R7, R64, UR4, RZ ;  /* 0x0000000440077c24 */ /* 0x000fe2000f8e02ff */
[----:B------:R-:W-:Y:S01]  /*50b0*/  BSSY B0, `(.L_x_14005) ;  /* 0x0000021000007945 */ /* 0x000fe20003800000 */
[----:B--2---:R-:W-:-:S04]  /*50c0*/  IMAD.WIDE.U32 R4, R62, UR4, RZ ;  /* 0x000000043e047c25 */ /* 0x004fc8000f8e00ff */
[----:B------:R-:W-:Y:S01]  /*50d0*/  IMAD R7, R62, UR5, R7 ;  /* 0x000000053e077c24 */ /* 0x000fe2000f8e0207 */
[----:B------:R-:W-:Y:S02]  /*50e0*/  ULDC.64 UR4, c[0x0][0x338] ;  /* 0x0000ce0000047ab9 */ /* 0x000fe40000000a00 */
[----:B------:R-:W-:Y:S02]  /*50f0*/  IMAD R6, R65, UR4, RZ ;  /* 0x0000000441067c24 */ /* 0x000fe4000f8e02ff */
[----:B------:R-:W-:Y:S02]  /*5100*/  IADD3 R5, R5, R7, RZ ;  /* 0x0000000705057210 */ /* 0x000fe40007ffe0ff */
[C---:B------:R-:W-:Y:S02]  /*5110*/  IMAD R7, R61.reuse, UR5, R6 ;  /* 0x000000053d077c24 */ /* 0x040fe4000f8e0206 */
[----:B------:R-:W-:Y:S01]  /*5120*/  IMAD.WIDE.U32 R4, R61, UR4, R4 ;  /* 0x000000043d047c25 */ /* 0x000fe2000f8e0004 */
[----:B------:R-:W-:-:S03]  /*5130*/  ULDC.64 UR4, c[0x0][0x330] ;  /* 0x0000cc0000047ab9 */ /* 0x000fc60000000a00 */
[----:B------:R-:W-:Y:S02]  /*5140*/  IMAD.IADD R5, R5, 0x1, R7 ;  /* 0x0000000105057824 */ /* 0x000fe400078e0207 */
[----:B------:R-:W-:-:S04]  /*5150*/  IMAD.WIDE.U32 R4, R22, UR4, R4 ;  /* 0x0000000416047c25 */ /* 0x000fc8000f8e0004 */
[----:B------:R-:W-:Y:S01]  /*5160*/  IMAD R5, R22, UR5, R5 ;  /* 0x0000000516057c24 */ /* 0x000fe2000f8e0205 */
[----:B------:R-:W-:Y:S01]  /*5170*/  IADD3 R4, P4, R4, UR6, RZ ;  /* 0x0000000604047c10 */ /* 0x000fe2000ff9e0ff */
[----:B----4-:R-:W-:-:S03]  /*5180*/  VIADD R8, R8, 0xffffff80 ;  /* 0xffffff8008087836 */ /* 0x010fc60000000000 */
[----:B------:R-:W-:Y:S02]  /*5190*/  IADD3.X R5, R5, UR7, RZ, P4, !PT ;  /* 0x0000000705057c10 */ /* 0x000fe4000a7fe4ff */
[----:B------:R-:W-:Y:S01]  /*51a0*/  LEA.HI R8, R8, R8, RZ, 0x1 ;  /* 0x0000000808087211 */ /* 0x000fe200078f08ff */
[----:B------:R-:W2:Y:S03]  /*51b0*/  SHFL.IDX PT, R4, R4, RZ, 0x1e1f ;  /* 0x001e1fff04047589 */ /* 0x000ea600000e0000 */
[----:B------:R-:W-:Y:S01]  /*51c0*/  SHF.R.S32.HI R8, RZ, 0x1, R8 ;  /* 0x00000001ff087819 */ /* 0x000fe20000011408 */
[----:B------:R-:W4:Y:S03]  /*51d0*/  SHFL.IDX PT, R5, R5, RZ, 0x1e1f ;  /* 0x001e1fff05057589 */ /* 0x000f2600000e0000 */
[----:B------:R-:W-:-:S13]  /*51e0*/  ISETP.GT.AND P4, PT, R66, R8, PT ;  /* 0x000000084200720c */ /* 0x000fda0003f84270 */
[----:B------:R-:W-:Y:S05]  /*51f0*/  @!P4 BRA `(.L_x_14006) ;  /* 0x000000000030c947 */ /* 0x000fea0003800000 */
[----:B------:R-:W5:Y:S01]  /*5200*/  LDL R12, [R1+0x14] ;  /* 0x00001400010c7983 */ /* 0x000f620000100800 */
[----:B------:R-:W-:Y:S02]  /*5210*/  ULDC UR4, c[0x0][0x2f4] ;  /* 0x0000bd0000047ab9 */ /* 0x000fe40000000800 */
[----:B------:R-:W-:-:S13]  /*5220*/  ISETP.GE.AND P4, PT, R16, UR4, PT ;  /* 0x0000000410007c0c */ /* 0x000fda000bf86270 */
[----:B--2---:R-:W-:-:S05]  /*5230*/  @!P4 IADD3 R10, P5, R16, R4, RZ ;  /* 0x00000004100ac210 */ /* 0x004fca0007fbe0ff */
[----:B----4-:R-:W-:Y:S01]  /*5240*/  @!P4 IMAD.X R11, R5, 0x1, R17, P5 ;  /* 0x00000001050bc824 */ /* 0x010fe200028e0611 */
[----:B------:R-:W-:-:S13]  /*5250*/  ISETP.GE.AND P5, PT, R23, UR4, PT ;  /* 0x0000000417007c0c */ /* 0x000fda000bfa6270 */
[----:B------:R-:W-:-:S05]  /*5260*/  @!P5 IADD3 R8, P6, R23, R4, RZ ;  /* 0x000000041708d210 */ /* 0x000fca0007fde0ff */
[----:B-----5:R-:W-:Y:S02]  /*5270*/  @!P5 IMAD.X R9, R5, 0x1, R12, P6 ;  /* 0x000000010509d824 */ /* 0x020fe400030e060c */
[----:B------:R-:W2:Y:S04]  /*5280*/  @!P4 LDS.128 R4, [R63+0x6000] ;  /* 0x006000003f04c984 */ /* 0x000ea80000000c00 */
[----:B--2---:R-:W-:Y:S04]  /*5290*/  @!P4 ST.E.128 desc[UR40][R10.64], R4 ;  /* 0x000000040a00c985 */ /* 0x004fe8000c101d28 */
[----:B------:R-:W2:Y:S04]  /*52a0*/  @!P5 LDS.128 R4, [R60+0x6000] ;  /* 0x006000003c04d984 */ /* 0x000ea80000000c00 */
[----:B--2---:R2:W-:Y:S02]  /*52b0*/  @!P5 ST.E.128 desc[UR40][R8.64], R4 ;  /* 0x000000040800d985 */ /* 0x0045e4000c101d28 */
.L_x_14006:
[----:B------:R-:W-:Y:S05]  /*52c0*/  BSYNC B0 ;  /* 0x0000000000007941 */ /* 0x000fea0003800000 */
.L_x_14005:
[----:B--2-4-:R-:W2:Y:S01]  /*52d0*/  LDL.LU R5, [R1] ;  /* 0x0000000001057983 */ /* 0x014ea20000300800 */
[----:B01----:R-:W-:Y:S01]  /*52e0*/  @!P3 VIADD R67, R67, 0x132c0 ;  /* 0x000132c04343b836 */ /* 0x003fe20000000000 */
[----:B------:R-:W-:Y:S01]  /*52f0*/  IADD3 R19, R19, 0x1, RZ ;  /* 0x0000000113137810 */ /* 0x000fe20007ffe0ff */
        /* <DEDUP_REMOVED lines=12> */
[----:B------:R-:W-:Y:S02]  /*53c0*/  PLOP3.LUT P3, PT, PT, PT, PT, 0x8, 0x0 ;  /* 0x000000000000781c */ /* 0x000fe40003f6e170 */
[----:B--2---:R-:W-:-:S05]  /*53d0*/  LOP3.LUT R5, R5, R4, RZ, 0x3c, !PT ;  /* 0x0000000405057212 */ /* 0x004fca00078e3cff */
[----:B------:R1:W-:Y:S01]  /*53e0*/  STL [R1], R5 ;  /* 0x0000000501007387 */ /* 0x0003e20000100800 */
[----:B------:R-:W-:Y:S05]  /*53f0*/  @P2 BRA `(.L_x_14007) ;  /* 0xffffffcc00b82947 */ /* 0x000fea000383ffff */
.L_x_13970:
[----:B------:R-:W-:Y:S01]  /*5400*/  BSSY B0, `(.L_x_14008) ;  /* 0x0000005000007945 */ /* 0x000fe20003800000 */
[----:B------:R-:W-:-:S03]  /*5410*/  IMAD.MOV.U32 R3, RZ, RZ, RZ ;  /* 0x000000ffff037224 */ /* 0x000fc600078e00ff */
[----:B------:R-:W-:Y:S05]  /*5420*/  @P3 BRA `(.L_x_14009) ;  /* 0x0000000000083947 */ /* 0x000fea0003800000 */
[----:B------:R-:W2:Y:S02]  /*5430*/  FENCE.VIEW.ASYNC.G ;  /* 0x00000000000073c6 */ /* 0x000ea40000000100 */
[----:B--2---:R-:W-:Y:S06]  /*5440*/  BAR.ARV 0xc, 0x200 ;  /* 0x0308000000007b1d */ /* 0x004fec0000002000 */
.L_x_14009:
[----:B------:R-:W-:Y:S05]  /*5450*/  BSYNC B0 ;  /* 0x0000000000007941 */ /* 0x000fea0003800000 */
.L_x_14008:
        /* <DEDUP_REMOVED lines=8> */
[-C--:B-1----:R-:W-:Y:S02]  /*54e0*/  IABS R5, R9.reuse ;  /* 0x0000000900057213 */ /* 0x082fe40000000000 */
[----:B------:R-:W-:Y:S02]  /*54f0*/  IABS R8, R9 ;  /* 0x0000000900087213 */ /* 0x000fe40000000000 */
[----:B------:R-:W1:Y:S01]  /*5500*/  I2F.RP R4, R5 ;  /* 0x0000000500047306 */ /* 0x000e620000209400 */
[----:B------:R-:W-:Y:S02]  /*5510*/  IADD3 R0, R24, -0x1, R9 ;  /* 0xffffffff18007810 */ /* 0x000fe40007ffe009 */
[----:B------:R-:W-:-:S05]  /*5520*/  IMAD.MOV R8, RZ, RZ, -R8 ;  /* 0x000000ffff087224 */ /* 0x000fca00078e0a08 */
[----:B-1----:R-:W1:Y:S02]  /*5530*/  MUFU.RCP R4, R4 ;  /* 0x0000000400047308 */ /* 0x002e640000001000 */
[----:B-1----:R-:W-:Y:S01]  /*5540*/  VIADD R2, R4, 0xffffffe ;  /* 0x0ffffffe04027836 */ /* 0x002fe20000000000 */
[----:B------:R-:W-:Y:S02]  /*5550*/  IABS R4, R0 ;  /* 0x0000000000047213 */ /* 0x000fe40000000000 */
[----:B------:R-:W-:-:S03]  /*5560*/  LOP3.LUT R0, R0, R9, RZ, 0x3c, !PT ;  /* 0x0000000900007212 */ /* 0x000fc600078e3cff */
[----:B------:R1:W0:Y:S01]  /*5570*/  F2I.FTZ.U32.TRUNC.NTZ R3, R2 ;  /* 0x0000000200037305 */ /* 0x000222000021f000 */
[----:B------:R-:W-:Y:S01]  /*5580*/  ISETP.GE.AND P2, PT, R0, RZ, PT ;  /* 0x000000ff0000720c */ /* 0x000fe20003f46270 */
[----:B-1----:R-:W-:Y:S02]  /*5590*/  IMAD.MOV.U32 R2, RZ, RZ, RZ ;  /* 0x000000ffff027224 */ /* 0x002fe400078e00ff */
[----:B0-----:R-:W-:-:S04]  /*55a0*/  IMAD.MOV R6, RZ, RZ, -R3 ;  /* 0x000000ffff067224 */ /* 0x001fc800078e0a03 */
        /* <DEDUP_REMOVED lines=13> */
.L_x_14011:
[----:B------:R-:W-:Y:S05]  /*5680*/  BSYNC B0 ;  /* 0x0000000000007941 */ /* 0x000fea0003800000 */
.L_x_14010:
[----:B------:R-:W2:Y:S01]  /*5690*/  LDL R0, [R1+0x58] ;  /* 0x0000580001007983 */ /* 0x000ea20000100800 */
[----:B------:R-:W-:Y:S02]  /*56a0*/  PLOP3.LUT P0, PT, PT, PT, PT, 0x80, 0x0 ;  /* 0x000000000000781c */ /* 0x000fe40003f0f070 */
[----:B---3--:R-:W-:Y:S02]  /*56b0*/  CS2R R14, SRZ ;  /* 0x00000000000e7805 */ /* 0x008fe4000001ff00 */
[----:B------:R-:W-:Y:S01]  /*56c0*/  MOV R60, RZ ;  /* 0x000000ff003c7202 */ /* 0x000fe20000000f00 */
[----:B------:R-:W-:Y:S01]  /*56d0*/  IMAD.MOV.U32 R13, RZ, RZ, RZ ;  /* 0x000000ffff0d7224 */ /* 0x000fe200078e00ff */
[----:B-1----:R-:W-:Y:S02]  /*56e0*/  CS2R R4, SRZ ;  /* 0x0000000000047805 */ /* 0x002fe4000001ff00 */
        /* <DEDUP_REMOVED lines=13> */
[----:B------:R-:W-:Y:S01]  /*57c0*/  CS2R R50, SRZ ;  /* 0x0000000000327805 */ /* 0x000fe2000001ff00 */
[----:B------:R-:W-:Y:S02]  /*57d0*/  IMAD.MOV.U32 R45, RZ, RZ, RZ ;  /* 0x000000ffff2d7224 */ /* 0x000fe400078e00ff */
[----:B--2---:R-:W-:Y:S02]  /*57e0*/  IMAD R2, R0, R3, RZ ;  /* 0x0000000300027224 */ /* 0x004fe400078e02ff */
[----:B------:R-:W-:-:S03]  /*57f0*/  IMAD.MOV.U32 R0, RZ, RZ, RZ ;  /* 0x000000ffff007224 */ /* 0x000fc600078e00ff */
[----:B------:R0:W-:Y:S01]  /*5800*/  STL [R1+0x28], R2 ;  /* 0x0000280201007387 */ /* 0x0001e20000100800 */
[----:B------:R-:W-:-:S04]  /*5810*/  VIADDMNMX R24, R2, R3, R24, PT ;  /* 0x0000000302187246 */ /* 0x000fc80003800118 */
[----:B------:R-:W-:-:S13]  /*5820*/  ISETP.GT.AND P1, PT, R24, R2, PT ;  /* 0x000000021800720c */ /* 0x000fda0003f24270 */
[----:B0-----:R-:W-:Y:S05]  /*5830*/  @!P1 BRA `(.L_x_14012) ;  /* 0x0000009800cc9947 */ /* 0x001fea0003800000 */
[----:B------:R-:W0:Y:S01]  /*5840*/  S2R R2, SR_TID.X ;  /* 0x0000000000027919 */ /* 0x000e220000002100 */
[----:B------:R-:W-:Y:S01]  /*5850*/  IADD3 R30, R18, 0xb000, RZ ;  /* 0x0000b000121e7810 */ /* 0x000fe20007ffe0ff */
[----:B------:R-:W-:Y:S03]  /*5860*/  BSSY B6, `(.L_x_14013) ;  /* 0x000001e000067945 */ /* 0x000fe60003800000 */
        /* <DEDUP_REMOVED lines=29> */
.L_x_14014:
[----:B------:R-:W-:Y:S05]  /*5a40*/  BSYNC B6 ;  /* 0x0000000000067941 */ /* 0x000fea0003800000 */
.L_x_14013:
        /* <DEDUP_REMOVED lines=13> */
[-C--:B0-----:R-:W-:Y:S02]  /*5b20*/  @P1 IMAD R2, R2, R8.reuse, RZ ;  /* 0x0000000802021224 */ /* 0x081fe400078e02ff */
[----:B---3--:R-:W-:-:S04]  /*5b30*/  @P1 IMAD.WIDE.U32 R4, R20, R8, RZ ;  /* 0x0000000814041225 */ /* 0x008fc800078e00ff */
[C---:B------:R-:W-:Y:S02]  /*5b40*/  @P1 IMAD R9, R20.reuse, R9, R2 ;  /* 0x0000000914091224 */ /* 0x040fe400078e0202 */
[C---:B------:R-:W-:Y:S02]  /*5b50*/  @P0 IMAD R7, R20.reuse, R7, R0 ;  /* 0x0000000714070224 */ /* 0x040fe400078e0200 */
[----:B------:R-:W-:Y:S01]  /*5b60*/  @P0 IMAD.WIDE.U32 R2, R20, R6, RZ ;  /* 0x0000000614020225 */ /* 0x000fe200078e00ff */
[----:B------:R-:W-:-:S03]  /*5b70*/  @P1 IADD3 R5, R5, R9, RZ ;  /* 0x0000000905051210 */ /* 0x000fc60007ffe0ff */
[----:B------:R-:W-:Y:S02]  /*5b80*/  @P0 IMAD.IADD R3, R3, 0x1, R7 ;  /* 0x0000000103030824 */ /* 0x000fe400078e0207 */
[----:B----4-:R-:W-:-:S04]  /*5b90*/  @P1 IMAD.WIDE.U32 R6, R22, R12, R4 ;  /* 0x0000000c16061225 */ /* 0x010fc800078e0004 */
[----:B-1----:R-:W-:Y:S01]  /*5ba0*/  @P0 IMAD.WIDE.U32 R2, R22, R10, R2 ;  /* 0x0000000a16020225 */ /* 0x002fe200078e0002 */
[----:B------:R-:W-:-:S03]  /*5bb0*/  @P1 LEA R8, P3, R6, UR6, 0x2 ;  /* 0x0000000606081c11 */ /* 0x000fc6000f8610ff */
[----:B------:R-:W-:Y:S01]  /*5bc0*/  @P0 IMAD R5, R22, R11, R3 ;  /* 0x0000000b16050224 */ /* 0x000fe200078e0203 */
[----:B------:R-:W-:Y:S01]  /*5bd0*/  @P0 LEA R4, P2, R2, UR4, 0x2 ;  /* 0x0000000402040c11 */ /* 0x000fe2000f8410ff */
[----:B------:R-:W-:Y:S01]  /*5be0*/  @P1 IMAD R3, R22, R13, R7 ;  /* 0x0000000d16031224 */ /* 0x000fe200078e0207 */
[----:B------:R-:W-:Y:S01]  /*5bf0*/  ULDC UR4, c[0x0][0x3f4] ;  /* 0x0000fd0000047ab9 */ /* 0x000fe20000000800 */
[----:B------:R-:W-:Y:S01]  /*5c00*/  IMAD.MOV.U32 R0, RZ, RZ, 0x3f800000 ;  /* 0x3f800000ff007424 */ /* 0x000fe200078e00ff */
        /* <DEDUP_REMOVED lines=20> */
.L_x_14018:
[----:B-1----:R1:W2:Y:S02]  /*5d50*/  SYNCS.PHASECHK.TRANS64.TRYWAIT P0, [R18+URZ+0x13200], R3 ;  /* 0x01320003120075a7 */ /* 0x0022a4000800017f */
[----:B--2---:R-:W-:Y:S05]  /*5d60*/  @!P0 NANOSLEEP.SYNCS 0x989680 ;  /* 0x009896800000895d */ /* 0x004fea0003900000 */
[----:B------:R-:W2:Y:S02]  /*5d70*/  @!P0 SYNCS.PHASECHK.TRANS64 P0, [R18+URZ+0x13200], R3 ;  /* 0x01320003120085a7 */ /* 0x000ea4000800007f */
[----:B--2---:R-:W-:Y:S05]  /*5d80*/  @!P0 BRA `(.L_x_14018) ;  /* 0xfffffffc00f08947 */ /* 0x004fea000383ffff */
.L_x_14017:
[----:B------:R-:W-:Y:S05]  /*5d90*/  BSYNC B0 ;  /* 0x0000000000007941 */ /* 0x000fea0003800000 */
.L_x_14016:
[----:B------:R-:W-:Y:S05]  /*5da0*/  BRA `(.L_x_14019) ;  /* 0x00000028003c7947 */ /* 0x000fea0003800000 */
.L_x_14015:
        /* <DEDUP_REMOVED lines=19> */
[----:B------:R-:W-:Y:S01]  /*5ee0*/  MOV R4, UR4 ;  /* 0x0000000400047c02 */ /* 0x000fe20008000f00 */
        /* <DEDUP_REMOVED lines=12> */
.L_x_14021:
[----:B------:R-:W-:Y:S05]  /*5fb0*/  BSYNC B6 ;  /* 0x0000000000067941 */ /* 0x000fea0003800000 */
.L_x_14020:
[----:B------:R-:W0:Y:S01]  /*5fc0*/  S2R R20, SR_TID.X ;  /* 0x0000000000147919 */ /* 0x000e220000002100 */
[----:B------:R-:W-:Y:S01]  /*5fd0*/  ULDC.U8 UR4, c[0x0][0x410] ;  /* 0x0001040000047ab9 */ /* 0x000fe20000000000 */
[----:B------:R-:W-:Y:S01]  /*5fe0*/  BSSY B0, `(.L_x_14022) ;  /* 0x0000263000007945 */ /* 0x000fe20003800000 */
[----:B------:R-:W-:Y:S01]  /*5ff0*/  ISETP.NE.AND P0, PT, RZ, UR4, PT ;  /* 0x00000004ff007c0c */ /* 0x000fe2000bf05270 */
[----:B0-----:R-:W-:-:S05]  /*6000*/  VIADD R20, R20, 0xffffff80 ;  /* 0xffffff8014147836 */ /* 0x001fca0000000000 */
[----:B------:R-:W-:-:S04]  /*6010*/  LEA.HI R35, R20, R20, RZ, 0x1 ;  /* 0x0000001414237211 */ /* 0x000fc800078f08ff */
[----:B------:R-:W-:-:S05]  /*6020*/  SHF.R.S32.HI R35, RZ, 0x1, R35 ;  /* 0x00000001ff237819 */ /* 0x000fca0000011423 */
[----:B------:R-:W-:Y:S01]  /*6030*/  IMAD R4, R25, 0xc0, R35 ;  /* 0x000000c019047824 */ /* 0x000fe200078e0223 */
[----:B------:R-:W-:Y:S06]  /*6040*/  @!P0 BRA `(.L_x_14023) ;  /* 0x0000001000cc8947 */ /* 0x000fec0003800000 */
[----:B------:R-:W-:-:S03]  /*6050*/  UMOV UR4, 0xffffffff ;  /* 0xffffffff00047882 */ /* 0x000fc60000000000 */
[----:B------:R-:W-:Y:S05]  /*6060*/  BRA.DIV UR4, `(.L_x_14024) ;  /* 0x0000013e04847947 */ /* 0x000fea000b800000 */
[----:B------:R0:W1:Y:S04]  /*6070*/  SHFL.IDX PT, R29, R28, RZ, 0x1e1f ;  /* 0x001e1fff1c1d7589 */ /* 0x00006800000e0000 */
[----:B------:R0:W2:Y:S04]  /*6080*/  SHFL.IDX PT, R14, R32, RZ, 0x1e1f ;  /* 0x001e1fff200e7589 */ /* 0x0000a800000e0000 */
[----:B------:R0:W3:Y:S04]  /*6090*/  SHFL.IDX PT, R0, R30, RZ, 0x1e1f ;  /* 0x001e1fff1e007589 */ /* 0x0000e800000e0000 */
[----:B------:R0:W4:Y:S02]  /*60a0*/  SHFL.IDX PT, R3, R31, RZ, 0x1e1f ;  /* 0x001e1fff1f037589 */ /* 0x00012400000e0000 */
.L_x_14229:
[----:B------:R-:W5:Y:S01]  /*60b0*/  LDL R6, [R1+0x4c] ;  /* 0x00004c0001067983 */ /* 0x000f620000100800 */
[----:B------:R-:W-:Y:S01]  /*60c0*/  ULDC UR4, c[0x0][0x448] ;  /* 0x0001120000047ab9 */ /* 0x000fe20000000800 */
[----:B------:R-:W-:Y:S01]  /*60d0*/  BSSY B1, `(.L_x_14025) ;  /* 0x0000022000017945 */ /* 0x000fe20003800000 */
[----:B0-----:R-:W-:Y:S01]  /*60e0*/  IMAD R28, R27, UR4, RZ ;  /* 0x000000041b1c7c24 */ /* 0x001fe2000f8e02ff */
[----:B------:R-:W-:Y:S02]  /*60f0*/  CS2R R12, SRZ ;  /* 0x00000000000c7805 */ /* 0x000fe4000001ff00 */
[----:B------:R-:W-:Y:S02]  /*6100*/  CS2R R8, SRZ ;  /* 0x0000000000087805 */ /* 0x000fe4000001ff00 */
[----:B------:R-:W-:Y:S02]  /*6110*/  CS2R R20, SRZ ;  /* 0x0000000000147805 */ /* 0x000fe4000001ff00 */
[----:B------:R-:W-:-:S02]  /*6120*/  CS2R R10, SRZ ;  /* 0x00000000000a7805 */ /* 0x000fc4000001ff00 */
[----:B------:R-:W-:Y:S02]  /*6130*/  ISETP.GE.AND P0, PT, R4, R28, PT ;  /* 0x0000001c0400720c */ /* 0x000fe40003f06270 */
[----:B-----5:R-:W-:-:S04]  /*6140*/  LEA.HI R5, R6, R6, RZ, 0x1 ;  /* 0x0000000606057211 */ /* 0x020fc800078f08ff */
[----:B------:R-:W-:-:S05]  /*6150*/  LOP3.LUT R5, R5, 0xfffffffe, RZ, 0xc0, !PT ;  /* 0xfffffffe05057812 */ /* 0x000fca00078ec0ff */
[----:B------:R-:W-:-:S05]  /*6160*/  IMAD.IADD R5, R6, 0x1, -R5 ;  /* 0x0000000106057824 */ /* 0x000fca00078e0a05 */
[----:B------:R-:W-:Y:S01]  /*6170*/  SHF.L.U32 R27, R5, 0x1f, RZ ;  /* 0x0000001f051b7819 */ /* 0x000fe200000006ff */
[----:B------:R-:W-:Y:S06]  /*6180*/  @P0 BRA `(.L_x_14026) ;  /* 0x0000000000580947 */ /* 0x000fec0003800000 */
[----:B------:R-:W3:Y:S01]  /*6190*/  LDL R15, [R1+0x18] ;  /* 0x00001800010f7983 */ /* 0x000ee20000100800 */
[----:B------:R-:W-:Y:S01]  /*61a0*/  ULDC UR4, c[0x0][0x3f4] ;  /* 0x0000fd0000047ab9 */ /* 0x000fe20000000800 */
[----:B------:R-:W-:Y:S02]  /*61b0*/  CS2R R10, SRZ ;  /* 0x00000000000a7805 */ /* 0x000fe4000001ff00 */
[----:B------:R-:W-:Y:S02]  /*61c0*/  ISETP.GE.AND P4, PT, R156, UR4, PT ;  /* 0x000000049c007c0c */ /* 0x000fe4000bf86270 */
[----:B------:R-:W-:Y:S02]  /*61d0*/  CS2R R20, SRZ ;  /* 0x0000000000147805 */ /* 0x000fe4000001ff00 */
[----:B------:R-:W-:-:S09]  /*61e0*/  CS2R R12, SRZ ;  /* 0x00000000000c7805 */ /* 0x000fd2000001ff00 */
[C---:B--2---:R-:W-:Y:S02]  /*61f0*/  @!P4 IADD3 R30, P1, R156.reuse, R14, RZ ;  /* 0x0000000e9c1ec210 */ /* 0x044fe40007f3e0ff */
[----:B------:R-:W-:Y:S02]  /*6200*/  @!P4 SHF.R.S32.HI R8, RZ, 0x1f, R156 ;  /* 0x0000001fff08c819 */ /* 0x000fe4000001149c */
[----:B-1----:R-:W-:-:S03]  /*6210*/  @!P4 IADD3 R4, P0, R156, R29, RZ ;  /* 0x0000001d9c04c210 */ /* 0x002fc60007f1e0ff */
[----:B----4-:R-:W-:Y:S01]  /*6220*/  @!P4 IMAD.X R31, R3, 0x1, R8, P1 ;  /* 0x00000001031fc824 */ /* 0x010fe200008e0608 */
[----:B---3--:R-:W-:-:S04]  /*6230*/  @!P4 IADD3.X R5, R0, R8, RZ, P0, !PT ;  /* 0x000000080005c210 */ /* 0x008fc800007fe4ff */
[----:B------:R0:W5:Y:S04]  /*6240*/  @!P4 LD.E.64 R12, desc[UR40][R30.64] ;  /* 0x000000281e0cc980 */ /* 0x000168000c101b00 */
[----:B------:R0:W5:Y:S01]  /*6250*/  @!P4 LD.E.64 R20, desc[UR40][R4.64] ;  /* 0x000000280414c980 */ /* 0x000162000c101b00 */
[----:B------:R-:W-:Y:S02]  /*6260*/  ISETP.GE.AND P5, PT, R15, UR4, PT ;  /* 0x000000040f007c0c */ /* 0x000fe4000bfa6270 */
[----:B------:R-:W-:-:S11]  /*6270*/  SHF.R.S32.HI R9, RZ, 0x1f, R15 ;  /* 0x0000001fff097819 */ /* 0x000fd6000001140f */
[C---:B------:R-:W-:Y:S02]  /*6280*/  @!P5 IADD3 R6, P2, R15.reuse, R29, RZ ;  /* 0x0000001d0f06d210 */ /* 0x040fe40007f5e0ff */
[----:B------:R-:W-:-:S03]  /*6290*/  @!P5 IADD3 R14, P3, R15, R14, RZ ;  /* 0x0000000e0f0ed210 */ /* 0x000fc60007f7e0ff */
[--C-:B------:R-:W-:Y:S02]  /*62a0*/  @!P5 IMAD.X R7, R0, 0x1, R9.reuse, P2 ;  /* 0x000000010007d824 */ /* 0x100fe400010e0609 */
[----:B------:R-:W-:Y:S01]  /*62b0*/  @!P5 IMAD.X R15, R3, 0x1, R9, P3 ;  /* 0x00000001030fd824 */ /* 0x000fe200018e0609 */
[----:B------:R-:W-:Y:S02]  /*62c0*/  CS2R R8, SRZ ;  /* 0x0000000000087805 */ /* 0x000fe4000001ff00 */
[----:B------:R0:W5:Y:S04]  /*62d0*/  @!P5 LD.E.64 R10, desc[UR40][R6.64] ;  /* 0x00000028060ad980 */ /* 0x000168000c101b00 */
[----:B------:R0:W5:Y:S02]  /*62e0*/  @!P5 LD.E.64 R8, desc[UR40][R14.64] ;  /* 0x000000280e08d980 */ /* 0x000164000c101b00 */
.L_x_14026:
[----:B------:R-:W-:Y:S05]  /*62f0*/  BSYNC B1 ;  /* 0x0000000000017941 */ /* 0x000fea0003800000 */
.L_x_14025:
[----:B------:R-:W1:Y:S01]  /*6300*/  SYNCS.PHASECHK.TRANS64.TRYWAIT P0, [R18+URZ+0x13200], R27 ;  /* 0x0132001b120075a7 */ /* 0x000e62000800017f */
[----:B---3--:R-:W-:Y:S01]  /*6310*/  IMAD R0, R25, -0xc0, R28 ;  /* 0xffffff4019007824 */ /* 0x008fe200078e021c */
[----:B------:R-:W-:Y:S04]  /*6320*/  BSSY B1, `(.L_x_14027) ;  /* 0x0000004000017945 */ /* 0x000fe80003800000 */
[----:B------:R-:W-:-:S04]  /*6330*/  VIMNMX R0, R0, 0xc0, PT ;  /* 0x000000c000007848 */ /* 0x000fc80003fe0100 */
[----:B------:R-:W-:Y:S01]  /*6340*/  ISETP.GE.AND P1, PT, R35, R0, PT ;  /* 0x000000002300720c */ /* 0x000fe20003f26270 */
[----:B-1----:R-:W-:-:S12]  /*6350*/  @!P0 BRA `(.L_x_14028) ;  /* 0x0000013c00388947 */ /* 0x002fd80003800000 */
.L_x_14230:
[----:B------:R-:W-:Y:S05]  /*6360*/  BSYNC B1 ;  /* 0x0000000000017941 */ /* 0x000fea0003800000 */
.L_x_14027:
[----:B------:R-:W-:Y:S05]  /*6370*/  @P1 BRA `(.L_x_14029) ;  /* 0x0000002000a41947 */ /* 0x000fea0003800000 */
[----:B------:R-:W3:Y:S01]  /*6380*/  LDL R0, [R1+0x18] ;  /* 0x0000180001007983 */ /* 0x000ee20000100800 */
[----:B----4-:R-:W4:Y:S03]  /*6390*/  LDC R3, c[0x0][0x3f4] ;  /* 0x0000fd00ff037b82 */ /* 0x010f260000000800 */
[----:B------:R0:W5:Y:S01]  /*63a0*/  LDL R37, [R1+0x1c] ;  /* 0x00001c0001257983 */ /* 0x0001620000100800 */
[----:B------:R-:W-:Y:S01]  /*63b0*/  BSSY B1, `(.L_x_14030) ;  /* 0x000007b000017945 */ /* 0x000fe20003800000 */
[-C--:B----4-:R-:W-:Y:S02]  /*63c0*/  ISETP.GE.AND P0, PT, R156, R3.reuse, PT ;  /* 0x000000039c00720c */ /* 0x090fe40003f06270 */
[----:B---3--:R-:W-:-:S11]  /*63d0*/  ISETP.GE.AND P1, PT, R0, R3, PT ;  /* 0x000000030000720c */ /* 0x008fd60003f26270 */
[----:B0-----:R-:W-:Y:S05]  /*63e0*/  @P0 BRA `(.L_x_14031) ;  /* 0x0000000400dc0947 */ /* 0x001fea0003800000 */
[----:B-----5:R-:W-:Y:S01]  /*63f0*/  IMAD.IADD R0, R18, 0x1, R37 ;  /* 0x0000000112007824 */ /* 0x020fe200078e0225 */
[----:B--2---:R-:W-:Y:S02]  /*6400*/  SHF.R.U32.HI R14, RZ, 0x8, R20 ;  /* 0x00000008ff0e7819 */ /* 0x004fe40000011614 */
[----:B------:R-:W-:Y:S02]  /*6410*/  SHF.R.U32.HI R28, RZ, 0x8, R21 ;  /* 0x00000008ff1c7819 */ /* 0x000fe40000011615 */
[----:B------:R-:W0:Y:S01]  /*6420*/  LDS.128 R4, [R0+0xb000] ;  /* 0x00b0000000047984 */ /* 0x000e220000000c00 */
[----:B------:R-:W-:Y:S02]  /*6430*/  LOP3.LUT R3, R20, 0xff, RZ, 0xc0, !PT ;  /* 0x000000ff14037812 */ /* 0x000fe400078ec0ff */
[----:B------:R-:W-:Y:S02]  /*6440*/  LOP3.LUT R14, R14, 0xff, RZ, 0xc0, !PT ;  /* 0x000000ff0e0e7812 */ /* 0x000fe400078ec0ff */
[----:B------:R-:W-:-:S02]  /*6450*/  SHF.R.U32.HI R30, RZ, 0x8, R13 ;  /* 0x00000008ff1e7819 */ /* 0x000fc4000001160d */
[----:B------:R-:W-:Y:S02]  /*6460*/  LOP3.LUT R15, R21, 0xff, RZ, 0xc0, !PT ;  /* 0x000000ff150f7812 */ /* 0x000fe400078ec0ff */
[----:B------:R-:W-:Y:S02]  /*6470*/  LOP3.LUT R28, R28, 0xff, RZ, 0xc0, !PT ;  /* 0x000000ff1c1c7812 */ /* 0x000fe400078ec0ff */
[----:B------:R-:W-:Y:S02]  /*6480*/  PRMT R3, R14, 0x7604, R3 ;  /* 0x000076040e037816 */ /* 0x000fe40000000003 */
[----:B------:R-:W-:Y:S02]  /*6490*/  SHF.R.U32.HI R31, RZ, 0x10, R21 ;  /* 0x00000010ff1f7819 */ /* 0x000fe40000011615 */
[----:B------:R-:W-:Y:S02]  /*64a0*/  SHF.R.U32.HI R14, RZ, 0x8, R12 ;  /* 0x00000008ff0e7819 */ /* 0x000fe4000001160c */
[----:B------:R-:W-:-:S02]  /*64b0*/  SHF.R.U32.HI R29, RZ, 0x10, R13 ;  /* 0x00000010ff1d7819 */ /* 0x000fc4000001160d */
[----:B-1----:R-:W-:Y:S02]  /*64c0*/  LOP3.LUT R27, R13, 0xff, RZ, 0xc0, !PT ;  /* 0x000000ff0d1b7812 */ /* 0x002fe400078ec0ff */
[----:B------:R-:W-:Y:S01]  /*64d0*/  LOP3.LUT R30, R30, 0xff, RZ, 0xc0, !PT ;  /* 0x000000ff1e1e7812 */ /* 0x000fe200078ec0ff */
[----:B------:R-:W-:Y:S01]  /*64e0*/  IMAD.U32 R29, R29, 0x10000, RZ ;  /* 0x000100001d1d7824 */ /* 0x000fe200078e00ff */
[----:B------:R-:W-:Y:S02]  /*64f0*/  PRMT R15, R28, 0x7604, R15 ;  /* 0x000076041c0f7816 */ /* 0x000fe4000000000f */
[----:B------:R-:W-:Y:S01]  /*6500*/  LOP3.LUT R28, R14, 0xff, RZ, 0xc0, !PT ;  /* 0x000000ff0e1c7812 */ /* 0x000fe200078ec0ff */
[----:B------:R-:W-:Y:S01]  /*6510*/  IMAD.U32 R14, R31, 0x10000, RZ ;  /* 0x000100001f0e7824 */ /* 0x000fe200078e00ff */
[----:B------:R-:W-:Y:S02]  /*6520*/  LOP3.LUT R25, R12, 0xff, RZ, 0xc0, !PT ;  /* 0x000000ff0c197812 */ /* 0x000fe400078ec0ff */
[----:B------:R-:W-:-:S02]  /*6530*/  PRMT R30, R30, 0x7604, R27 ;  /* 0x000076041e1e7816 */ /* 0x000fc4000000001b */
[----:B------:R-:W-:Y:S02]  /*6540*/  PRMT R27, R28, 0x7604, R25 ;  /* 0x000076041c1b7816 */ /* 0x000fe40000000019 */
[----:B------:R-:W-:Y:S02]  /*6550*/  LOP3.LUT R25, R15, 0xff0000, R14, 0xf8, !PT ;  /* 0x00ff00000f197812 */ /* 0x000fe400078ef80e */
[----:B------:R-:W-:Y:S02]  /*6560*/  LOP3.LUT R29, R30, 0xff0000, R29, 0xf8, !PT ;  /* 0x00ff00001e1d7812 */ /* 0x000fe400078ef81d */
[----:B------:R-:W-:Y:S02]  /*6570*/  LOP3.LUT R25, R25, 0xff000000, R21, 0xf8, !PT ;  /* 0xff00000019197812 */ /* 0x000fe400078ef815 */
[----:B------:R-:W-:Y:S02]  /*6580*/  LOP3.LUT R29, R29, 0xff000000, R13, 0xf8, !PT ;  /* 0xff0000001d1d7812 */ /* 0x000fe400078ef80d */
[----:B------:R-:W-:-:S02]  /*6590*/  LOP3.LUT R15, R3, 0xff0000, R20, 0xf8, !PT ;  /* 0x00ff0000030f7812 */ /* 0x000fc400078ef814 */
[-C--:B0-----:R-:W-:Y:S02]  /*65a0*/  F2FP.F16.E4M3.UNPACK_B R3, R6.reuse.H1 ;  /* 0x00000006ff03723e */ /* 0x081fe400030006ff */
[--C-:B------:R-:W-:Y:S02]  /*65b0*/  LOP3.LUT R27, R27, 0xff0000, R12.reuse, 0xf8, !PT ;  /* 0x00ff00001b1b7812 */ /* 0x100fe400078ef80c */
[----:B------:R-:W-:Y:S01]  /*65c0*/  F2FP.F16.E4M3.UNPACK_B R30, R29 ;  /* 0x0000001dff1e723e */ /* 0x000fe200020006ff */
[--C-:B------:R-:W-:Y:S01]  /*65d0*/  HADD2.F32 R13, -RZ, R3.reuse.H0_H0 ;  /* 0x20000003ff0d7230 */ /* 0x100fe20000004100 */
[----:B------:R-:W-:Y:S02]  /*65e0*/  F2FP.F16.E4M3.UNPACK_B R21, R25 ;  /* 0x00000019ff15723e */ /* 0x000fe400020006ff */
        /* <DEDUP_REMOVED lines=87> */
.L_x_14031:
[----:B------:R-:W-:Y:S05]  /*6b60*/  BSYNC B1 ;  /* 0x0000000000017941 */ /* 0x000fea0003800000 */
.L_x_14030:
[----:B------:R-:W-:Y:S05]  /*6b70*/  @P1 BRA `(.L_x_14029) ;  /* 0x0000001800a41947 */ /* 0x000fea0003800000 */
[----:B0-----:R-:W3:Y:S01]  /*6b80*/  LDL R0, [R1+0x78] ;  /* 0x0000780001007983 */ /* 0x001ee20000100800 */
[----:B-----5:R-:W-:Y:S02]  /*6b90*/  IADD3 R3, R18, R37, RZ ;  /* 0x0000002512037210 */ /* 0x020fe40007ffe0ff */
[----:B------:R-:W-:Y:S02]  /*6ba0*/  SHF.R.U32.HI R13, RZ, 0x8, R11 ;  /* 0x00000008ff0d7819 */ /* 0x000fe4000001160b */
[----:B------:R-:W-:Y:S02]  /*6bb0*/  SHF.R.U32.HI R25, RZ, 0x8, R9 ;  /* 0x00000008ff197819 */ /* 0x000fe40000011609 */
[----:B------:R-:W-:Y:S02]  /*6bc0*/  SHF.R.U32.HI R15, RZ, 0x8, R8 ;  /* 0x00000008ff0f7819 */ /* 0x000fe40000011608 */
[----:B--2---:R-:W-:Y:S02]  /*6bd0*/  LOP3.LUT R14, R11, 0xff, RZ, 0xc0, !PT ;  /* 0x000000ff0b0e7812 */ /* 0x004fe400078ec0ff */
        /* <DEDUP_REMOVED lines=12> */
[----:B------:R-:W-:-:S02]  /*6ca0*/  SHF.R.U32.HI R13, RZ, 0x10, R8 ;  /* 0x00000010ff0d7819 */ /* 0x000fc40000011608 */
[----:B------:R-:W-:Y:S02]  /*6cb0*/  PRMT R15, R14, 0x7054, R15 ;  /* 0x000070540e0f7816 */ /* 0x000fe4000000000f */
[----:B------:R-:W-:Y:S02]  /*6cc0*/  PRMT R25, R25, 0x7054, R28 ;  /* 0x0000705419197816 */ /* 0x000fe4000000001c */
[----:B------:R-:W-:Y:S02]  /*6cd0*/  PRMT R21, R20, 0x7604, R21 ;  /* 0x0000760414157816 */ /* 0x000fe40000000015 */
[----:B------:R-:W-:Y:S02]  /*6ce0*/  LOP3.LUT R20, R13, 0xff, RZ, 0xc0, !PT ;  /* 0x000000ff0d147812 */ /* 0x000fe400078ec0ff */
[----:B------:R-:W-:Y:S02]  /*6cf0*/  LOP3.LUT R25, R25, 0xff000000, R9, 0xf8, !PT ;  /* 0xff00000019197812 */ /* 0x000fe400078ef809 */
[----:B------:R-:W-:-:S02]  /*6d00*/  LOP3.LUT R15, R15, 0xff000000, R11, 0xf8, !PT ;  /* 0xff0000000f0f7812 */ /* 0x000fc400078ef80b */
[----:B------:R-:W-:Y:S02]  /*6d10*/  PRMT R21, R20, 0x7054, R21 ;  /* 0x0000705414157816 */ /* 0x000fe40000000015 */
[-C--:B------:R-:W-:Y:S02]  /*6d20*/  F2FP.F16.E4M3.UNPACK_B R20, R25.reuse ;  /* 0x00000019ff14723e */ /* 0x080fe400020006ff */
[----:B------:R-:W-:Y:S02]  /*6d30*/  LOP3.LUT R21, R21, 0xff000000, R8, 0xf8, !PT ;  /* 0xff00000015157812 */ /* 0x000fe400078ef808 */
[----:B------:R-:W-:Y:S01]  /*6d40*/  F2FP.F16.E4M3.UNPACK_B R25, R25.H1 ;  /* 0x00000019ff19723e */ /* 0x000fe200030006ff */
[--C-:B-1----:R-:W-:Y:S02]  /*6d50*/  HADD2.F32 R27, -RZ, R20.reuse.H1_H1 ;  /* 0x30000014ff1b7230 */ /* 0x102fe40000004100 */
[----:B------:R-:W-:Y:S01]  /*6d60*/  HADD2.F32 R20, -RZ, R20.H0_H0 ;  /* 0x20000014ff147230 */ /* 0x000fe20000004100 */
[----:B---3--:R-:W-:Y:S01]  /*6d70*/  LOP3.LUT P0, RZ, R0, 0x2, RZ, 0xc0, !PT ;  /* 0x0000000200ff7812 */ /* 0x008fe2000780c0ff */
[----:B------:R-:W-:-:S12]  /*6d80*/  VIADD R0, R3, 0x20 ;  /* 0x0000002003007836 */ /* 0x000fd80000000000 */
[----:B------:R-:W-:Y:S01]  /*6d90*/  @P0 VIADD R0, R3, 0xffffffe0 ;  /* 0xffffffe003000836 */ /* 0x000fe20000000000 */
[----:B------:R-:W-:-:S04]  /*6da0*/  SHF.R.U32.HI R3, RZ, 0x8, R10 ;  /* 0x00000008ff037819 */ /* 0x000fc8000001160a */
[----:B------:R-:W0:Y:S01]  /*6db0*/  LDS.128 R4, [R0+0xb000] ;  /* 0x00b0000000047984 */ /* 0x000e220000000c00 */
[----:B------:R-:W-:-:S04]  /*6dc0*/  LOP3.LUT R3, R3, 0xff, RZ, 0xc0, !PT ;  /* 0x000000ff03037812 */ /* 0x000fc800078ec0ff */
[----:B------:R-:W-:Y:S02]  /*6dd0*/  PRMT R12, R3, 0x7604, R12 ;  /* 0x00007604030c7816 */ /* 0x000fe4000000000c */
[----:B------:R-:W-:-:S04]  /*6de0*/  SHF.R.U32.HI R3, RZ, 0x10, R10 ;  /* 0x00000010ff037819 */ /* 0x000fc8000001160a */
[----:B------:R-:W-:-:S04]  /*6df0*/  LOP3.LUT R3, R3, 0xff, RZ, 0xc0, !PT ;  /* 0x000000ff03037812 */ /* 0x000fc800078ec0ff */
[----:B------:R-:W-:Y:S02]  /*6e00*/  PRMT R13, R3, 0x7054, R12 ;  /* 0x00007054030d7816 */ /* 0x000fe4000000000c */
[-C--:B------:R-:W-:Y:S02]  /*6e10*/  F2FP.F16.E4M3.UNPACK_B R12, R15.reuse ;  /* 0x0000000fff0c723e */ /* 0x080fe400020006ff */
[----:B------:R-:W-:Y:S02]  /*6e20*/  LOP3.LUT R13, R13, 0xff000000, R10, 0xf8, !PT ;  /* 0xff0000000d0d7812 */ /* 0x000fe400078ef80a */
[----:B------:R-:W-:Y:S01]  /*6e30*/  F2FP.F16.E4M3.UNPACK_B R15, R15.H1 ;  /* 0x0000000fff0f723e */ /* 0x000fe200030006ff */
[--C-:B------:R-:W-:Y:S02]  /*6e40*/  HADD2.F32 R14, -RZ, R12.reuse.H1_H1 ;  /* 0x3000000cff0e7230 */ /* 0x100fe40000004100 */
[----:B------:R-:W-:Y:S01]  /*6e50*/  HADD2.F32 R12, -RZ, R12.H0_H0 ;  /* 0x2000000cff0c7230 */ /* 0x000fe20000004100 */
[----:B0-----:R-:W-:-:S02]  /*6e60*/  F2FP.F16.E4M3.UNPACK_B R3, R6.H1 ;  /* 0x00000006ff03723e */ /* 0x001fc400030006ff */
[----:B------:R-:W-:Y:S02]  /*6e70*/  F2FP.F16.E4M3.UNPACK_B R6, R6 ;  /* 0x00000006ff06723e */ /* 0x000fe400020006ff */
[-C--:B------:R-:W-:Y:S01]  /*6e80*/  F2FP.F16.E4M3.UNPACK_B R10, R7.reuse ;  /* 0x00000007ff0a723e */ /* 0x080fe200020006ff */
[--C-:B------:R-:W-:Y:S01]  /*6e90*/  HADD2.F32 R8, -RZ, R3.reuse.H1_H1 ;  /* 0x30000003ff087230 */ /* 0x100fe20000004100 */
[----:B------:R-:W-:Y:S01]  /*6ea0*/  F2FP.F16.E4M3.UNPACK_B R11, R7.H1 ;  /* 0x00000007ff0b723e */ /* 0x000fe200030006ff */
[----:B------:R-:W-:Y:S01]  /*6eb0*/  HADD2.F32 R9, -RZ, R3.H0_H0 ;  /* 0x20000003ff097230 */ /* 0x000fe20000004100 */
[----:B------:R-:W-:Y:S02]  /*6ec0*/  F2FP.F16.E4M3.UNPACK_B R7, R5 ;  /* 0x00000005ff07723e */ /* 0x000fe400020006ff */
[C---:B------:R-:W-:Y:S01]  /*6ed0*/  FMUL.FTZ R28, R8.reuse, R27 ;  /* 0x0000001b081c7220 */ /* 0x040fe20000410000 */
[----:B------:R-:W-:Y:S01]  /*6ee0*/  FMUL.FTZ R32, R8, R14 ;  /* 0x0000000e08207220 */ /* 0x000fe20000410000 */
[----:B------:R-:W-:Y:S01]  /*6ef0*/  F2FP.F16.E4M3.UNPACK_B R8, R5.H1 ;  /* 0x00000005ff08723e */ /* 0x000fe200030006ff */
[----:B------:R-:W-:-:S02]  /*6f00*/  HADD2.F32 R5, -RZ, R6.H1_H1 ;  /* 0x30000006ff057230 */ /* 0x000fc40000004100 */
[C---:B------:R-:W-:Y:S01]  /*6f10*/  FFMA.FTZ R30, R9.reuse, R14, -R28 ;  /* 0x0000000e091e7223 */ /* 0x040fe2000001081c */
[----:B------:R-:W-:Y:S01]  /*6f20*/  FFMA.FTZ R31, R9, R27, R32 ;  /* 0x0000001b091f7223 */ /* 0x000fe20000010020 */
[----:B------:R-:W-:Y:S01]  /*6f30*/  HADD2.F32 R6, -RZ, R6.H0_H0 ;  /* 0x20000006ff067230 */ /* 0x000fe20000004100 */
[----:B------:R-:W-:Y:S01]  /*6f40*/  F2FP.F16.E4M3.UNPACK_B R3, R4 ;  /* 0x00000004ff03723e */ /* 0x000fe200020006ff */
[C---:B------:R-:W-:Y:S01]  /*6f50*/  FMUL.FTZ R9, R5.reuse, R20 ;  /* 0x0000001405097220 */ /* 0x040fe20000410000 */
[----:B------:R-:W-:Y:S01]  /*6f60*/  FMUL.FTZ R29, R5, R12 ;  /* 0x0000000c051d7220 */ /* 0x000fe20000410000 */
[----:B------:R-:W-:Y:S01]  /*6f70*/  HADD2.F32 R5, -RZ, R10.H1_H1 ;  /* 0x3000000aff057230 */ /* 0x000fe20000004100 */
[----:B------:R-:W-:Y:S01]  /*6f80*/  F2FP.F16.E4M3.UNPACK_B R4, R4.H1 ;  /* 0x00000004ff04723e */ /* 0x000fe200030006ff */
[----:B------:R-:W-:Y:S02]  /*6f90*/  HADD2.F32 R14, -RZ, R25.H0_H0 ;  /* 0x20000019ff0e7230 */ /* 0x000fe40000004100 */
[----:B------:R-:W-:Y:S01]  /*6fa0*/  FFMA.FTZ R27, R6, R12, -R9 ;  /* 0x0000000c061b7223 */ /* 0x000fe20000010809 */
[----:B------:R-:W-:-:S02]  /*6fb0*/  HADD2.F32 R9, -RZ, R15.H0_H0 ;  /* 0x2000000fff097230 */ /* 0x000fc40000004100 */
[----:B------:R-:W-:Y:S01]  /*6fc0*/  FFMA.FTZ R28, R6, R20, R29 ;  /* 0x00000014061c7223 */ /* 0x000fe2000001001d */
        /* <DEDUP_REMOVED lines=11> */
[----:B------:R-:W-:Y:S01]  /*7080*/  FMUL.FTZ R10, R6, R15 ;  /* 0x0000000f060a7220 */ /* 0x000fe20000410000 */
[----:B------:R-:W-:Y:S01]  /*7090*/  F2FP.F16.E4M3.UNPACK_B R9, R13 ;  /* 0x0000000dff09723e */ /* 0x000fe200020006ff */
[C---:B------:R-:W-:Y:S01]  /*70a0*/  FFMA.FTZ R33, R11.reuse, R15, -R12 ;  /* 0x0000000f0b217223 */ /* 0x040fe2000001080c */
[----:B------:R-:W-:Y:S02]  /*70b0*/  HADD2.F32 R6, -RZ, R4.H1_H1 ;  /* 0x30000004ff067230 */ /* 0x000fe40000004100 */
[----:B------:R-:W-:Y:S01]  /*70c0*/  FFMA.FTZ R36, R11, R25, R10 ;  /* 0x000000190b247223 */ /* 0x000fe2000001000a */
[--C-:B------:R-:W-:Y:S01]  /*70d0*/  HADD2.F32 R12, -RZ, R5.reuse.H1_H1 ;  /* 0x30000005ff0c7230 */ /* 0x100fe20000004100 */
[----:B------:R-:W-:Y:S01]  /*70e0*/  F2FP.F16.E4M3.UNPACK_B R13, R13.H1 ;  /* 0x0000000dff0d723e */ /* 0x000fe200030006ff */
[----:B------:R-:W-:Y:S01]  /*70f0*/  HADD2.F32 R11, -RZ, R5.H0_H0 ;  /* 0x20000005ff0b7230 */ /* 0x000fe20000004100 */
[----:B------:R-:W-:Y:S01]  /*7100*/  F2FP.F16.E4M3.UNPACK_B R21, R21.H1 ;  /* 0x00000015ff15723e */ /* 0x000fe200030006ff */
[----:B------:R-:W-:-:S02]  /*7110*/  HADD2.F32 R10, -RZ, R9.H1_H1 ;  /* 0x30000009ff0a7230 */ /* 0x000fc40000004100 */
[C---:B------:R-:W-:Y:S01]  /*7120*/  FMUL.FTZ R14, R6.reuse, R12 ;  /* 0x0000000c060e7220 */ /* 0x040fe20000410000 */
[----:B------:R-:W-:Y:S02]  /*7130*/  HADD2.F32 R5, -RZ, R4.H0_H0 ;  /* 0x20000004ff057230 */ /* 0x000fe40000004100 */
        /* <DEDUP_REMOVED lines=10> */
[--C-:B------:R-:W-:Y:S02]  /*71e0*/  HADD2.F32 R9, -RZ, R21.reuse.H1_H1 ;  /* 0x30000015ff097230 */ /* 0x100fe40000004100 */
[----:B------:R-:W-:Y:S01]  /*71f0*/  FFMA.FTZ R11, R3, R11, R4 ;  /* 0x0000000b030b7223 */ /* 0x000fe20000010004 */
[----:B------:R-:W-:Y:S02]  /*7200*/  HADD2.F32 R4, -RZ, R8.H1_H1 ;  /* 0x30000008ff047230 */ /* 0x000fe40000004100 */
[----:B------:R-:W-:Y:S02]  /*7210*/  HADD2.F32 R10, -RZ, R21.H0_H0 ;  /* 0x20000015ff0a7230 */ /* 0x000fe40000004100 */
[----:B------:R-:W-:Y:S02]  /*7220*/  HADD2.F32 R3, -RZ, R7.H1_H1 ;  /* 0x30000007ff037230 */ /* 0x000fe40000004100 */
[----:B------:R-:W-:Y:S01]  /*7230*/  FMUL.FTZ R20, R4, R5 ;  /* 0x0000000504147220 */ /* 0x000fe20000410000 */
[----:B------:R-:W-:-:S02]  /*7240*/  HADD2.F32 R6, -RZ, R13.H0_H0 ;  /* 0x2000000dff067230 */ /* 0x000fc40000004100 */
        /* <DEDUP_REMOVED lines=19> */
.L_x_14023:
[----:B------:R-:W-:-:S03]  /*7380*/  UMOV UR4, 0xffffffff ;  /* 0xffffffff00047882 */ /* 0x000fc60000000000 */
[----:B------:R-:W-:Y:S05]  /*7390*/  BRA.DIV UR4, `(.L_x_14032) ;  /* 0x0000012e043c7947 */ /* 0x000fea000b800000 */
[----:B------:R0:W1:Y:S04]  /*73a0*/  SHFL.IDX PT, R29, R28, RZ, 0x1e1f ;  /* 0x001e1fff1c1d7589 */ /* 0x00006800000e0000 */
[----:B------:R0:W2:Y:S04]  /*73b0*/  SHFL.IDX PT, R14, R32, RZ, 0x1e1f ;  /* 0x001e1fff200e7589 */ /* 0x0000a800000e0000 */
[----:B------:R0:W3:Y:S04]  /*73c0*/  SHFL.IDX PT, R3, R30, RZ, 0x1e1f ;  /* 0x001e1fff1e037589 */ /* 0x0000e800000e0000 */
[----:B------:R0:W4:Y:S02]  /*73d0*/  SHFL.IDX PT, R21, R31, RZ, 0x1e1f ;  /* 0x001e1fff1f157589 */ /* 0x00012400000e0000 */
.L_x_14236:
[----:B------:R-:W5:Y:S01]  /*73e0*/  LDL R6, [R1+0x4c] ;  /* 0x00004c0001067983 */ /* 0x000f620000100800 */
[----:B------:R-:W-:Y:S01]  /*73f0*/  ULDC UR4, c[0x0][0x448] ;  /* 0x0001120000047ab9 */ /* 0x000fe20000000800 */
[----:B0-----:R-:W0:Y:S01]  /*7400*/  LDC R31, c[0x0][0x3f4] ;  /* 0x0000fd00ff1f7b82 */ /* 0x001e220000000800 */
[----:B------:R-:W-:Y:S01]  /*7410*/  IMAD R0, R27, UR4, RZ ;  /* 0x000000041b007c24 */ /* 0x000fe2000f8e02ff */
[----:B------:R-:W-:Y:S01]  /*7420*/  BSSY B1, `(.L_x_14033) ;  /* 0x0000015000017945 */ /* 0x000fe20003800000 */
[----:B------:R-:W-:Y:S02]  /*7430*/  CS2R R8, SRZ ;  /* 0x0000000000087805 */ /* 0x000fe4000001ff00 */
[----:B------:R-:W-:Y:S02]  /*7440*/  CS2R R10, SRZ ;  /* 0x00000000000a7805 */ /* 0x000fe4000001ff00 */
[----:B------:R-:W-:Y:S02]  /*7450*/  ISETP.GE.AND P0, PT, R4, R0, PT ;  /* 0x000000000400720c */ /* 0x000fe40003f06270 */
[----:B-----5:R-:W-:-:S04]  /*7460*/  LEA.HI R5, R6, R6, RZ, 0x1 ;  /* 0x0000000606057211 */ /* 0x020fc800078f08ff */
[----:B------:R-:W-:-:S05]  /*7470*/  LOP3.LUT R5, R5, 0xfffffffe, RZ, 0xc0, !PT ;  /* 0xfffffffe05057812 */ /* 0x000fca00078ec0ff */
[----:B------:R-:W-:Y:S01]  /*7480*/  IMAD.IADD R27, R6, 0x1, -R5 ;  /* 0x00000001061b7824 */ /* 0x000fe200078e0a05 */
[----:B------:R-:W-:Y:S02]  /*7490*/  CS2R R4, SRZ ;  /* 0x0000000000047805 */ /* 0x000fe4000001ff00 */
[----:B------:R-:W-:Y:S02]  /*74a0*/  CS2R R6, SRZ ;  /* 0x0000000000067805 */ /* 0x000fe4000001ff00 */
[----:B------:R-:W-:Y:S01]  /*74b0*/  SHF.L.U32 R27, R27, 0x1f, RZ ;  /* 0x0000001f1b1b7819 */ /* 0x000fe200000006ff */
[----:B0-----:R-:W-:Y:S06]  /*74c0*/  @P0 BRA `(.L_x_14034) ;  /* 0x0000000000280947 */ /* 0x001fec0003800000 */
        /* <DEDUP_REMOVED lines=10> */
.L_x_14034:
[----:B------:R-:W-:Y:S05]  /*7570*/  BSYNC B1 ;  /* 0x0000000000017941 */ /* 0x000fea0003800000 */
.L_x_14033:
[----:B---3--:R-:W3:Y:S01]  /*7580*/  S2R R3, SR_TID.X ;  /* 0x0000000000037919 */ /* 0x008ee20000002100 */
[----:B------:R-:W1:Y:S01]  /*7590*/  SYNCS.PHASECHK.TRANS64.TRYWAIT P1, [R18+URZ+0x13200], R27 ;  /* 0x0132001b120075a7 */ /* 0x000e62000802017f */
[----:B------:R-:W-:Y:S01]  /*75a0*/  IMAD R0, R25, -0xc0, R0 ;  /* 0xffffff4019007824 */ /* 0x000fe200078e0200 */
[----:B------:R-:W-:Y:S01]  /*75b0*/  ISETP.GE.AND P0, PT, R16, R31, PT ;  /* 0x0000001f1000720c */ /* 0x000fe20003f06270 */
[----:B------:R-:W-:Y:S03]  /*75c0*/  BSSY B1, `(.L_x_14035) ;  /* 0x0000007000017945 */ /* 0x000fe60003800000 */
[----:B------:R-:W-:Y:S02]  /*75d0*/  VIMNMX R0, R0, 0xc0, PT ;  /* 0x000000c000007848 */ /* 0x000fe40003fe0100 */
[----:B---3--:R-:W-:-:S04]  /*75e0*/  IADD3 R3, R3, -0x80, RZ ;  /* 0xffffff8003037810 */ /* 0x008fc80007ffe0ff */
[----:B------:R-:W-:-:S04]  /*75f0*/  LEA.HI R3, R3, R3, RZ, 0x1 ;  /* 0x0000000303037211 */ /* 0x000fc800078f08ff */
[----:B------:R-:W-:-:S04]  /*7600*/  SHF.R.S32.HI R3, RZ, 0x1, R3 ;  /* 0x00000001ff037819 */ /* 0x000fc80000011403 */
[----:B------:R-:W-:Y:S01]  /*7610*/  ISETP.GE.OR P0, PT, R3, R0, P0 ;  /* 0x000000000300720c */ /* 0x000fe20000706670 */
[----:B-1----:R-:W-:-:S12]  /*7620*/  @!P1 BRA `(.L_x_14036) ;  /* 0x0000012c00089947 */ /* 0x002fd80003800000 */
.L_x_14237:
[----:B------:R-:W-:Y:S05]  /*7630*/  BSYNC B1 ;  /* 0x0000000000017941 */ /* 0x000fea0003800000 */
.L_x_14035:
[----:B------:R-:W-:Y:S05]  /*7640*/  @P0 BRA `(.L_x_14029) ;  /* 0x0000000c00f00947 */ /* 0x000fea0003800000 */
[----:B------:R-:W3:Y:S04]  /*7650*/  LDL R37, [R1+0x2c] ;  /* 0x00002c0001257983 */ /* 0x000ee80000100800 */
[----:B------:R-:W3:Y:S04]  /*7660*/  LDL R35, [R1+0x30] ;  /* 0x0000300001237983 */ /* 0x000ee80000100800 */
[----:B------:R-:W3:Y:S04]  /*7670*/  LDL R29, [R1+0x34] ;  /* 0x00003400011d7983 */ /* 0x000ee80000100800 */
[----:B------:R-:W3:Y:S01]  /*7680*/  LDL R53, [R1+0x94] ;  /* 0x0000940001357983 */ /* 0x000ee20000100800 */
[----:B-----5:R-:W-:-:S02]  /*7690*/  SHF.R.U32.HI R0, RZ, 0x8, R8 ;  /* 0x00000008ff007819 */ /* 0x020fc40000011608 */
[----:B------:R-:W-:Y:S02]  /*76a0*/  LOP3.LUT R3, R8, 0xff, RZ, 0xc0, !PT ;  /* 0x000000ff08037812 */ /* 0x000fe400078ec0ff */
[----:B------:R-:W-:Y:S02]  /*76b0*/  LOP3.LUT R0, R0, 0xff, RZ, 0xc0, !PT ;  /* 0x000000ff00007812 */ /* 0x000fe400078ec0ff */
[----:B------:R-:W-:Y:S02]  /*76c0*/  SHF.R.U32.HI R25, RZ, 0x8, R9 ;  /* 0x00000008ff197819 */ /* 0x000fe40000011609 */
[----:B------:R-:W-:Y:S02]  /*76d0*/  PRMT R20, R0, 0x7604, R3 ;  /* 0x0000760400147816 */ /* 0x000fe40000000003 */
[----:B0-----:R-:W-:Y:S02]  /*76e0*/  LOP3.LUT R13, R9, 0xff, RZ, 0xc0, !PT ;  /* 0x000000ff090d7812 */ /* 0x001fe400078ec0ff */
[----:B------:R-:W-:-:S02]  /*76f0*/  SHF.R.U32.HI R3, RZ, 0x8, R10 ;  /* 0x00000008ff037819 */ /* 0x000fc4000001160a */
[----:B------:R-:W-:Y:S02]  /*7700*/  LOP3.LUT R0, R25, 0xff, RZ, 0xc0, !PT ;  /* 0x000000ff19007812 */ /* 0x000fe400078ec0ff */
[----:B------:R-:W-:Y:S02]  /*7710*/  LOP3.LUT R12, R10, 0xff, RZ, 0xc0, !PT ;  /* 0x000000ff0a0c7812 */ /* 0x000fe400078ec0ff */
[----:B------:R-:W-:Y:S02]  /*7720*/  LOP3.LUT R3, R3, 0xff, RZ, 0xc0, !PT ;  /* 0x000000ff03037812 */ /* 0x000fe400078ec0ff */
[----:B------:R-:W-:Y:S01]  /*7730*/  PRMT R32, R0, 0x7604, R13 ;  /* 0x0000760400207816 */ /* 0x000fe2000000000d */
[----:B------:R-:W-:Y:S01]  /*7740*/  IMAD.IADD R0, R16, 0x1, R31 ;  /* 0x0000000110007824 */ /* 0x000fe200078e021f */
[----:B----4-:R-:W-:Y:S02]  /*7750*/  SHF.R.U32.HI R21, RZ, 0x8, R4 ;  /* 0x00000008ff157819 */ /* 0x010fe40000011604 */
[----:B------:R-:W-:-:S02]  /*7760*/  PRMT R36, R3, 0x7604, R12 ;  /* 0x0000760403247816 */ /* 0x000fc4000000000c */
[----:B------:R-:W-:Y:S02]  /*7770*/  LOP3.LUT R28, R4, 0xff, RZ, 0xc0, !PT ;  /* 0x000000ff041c7812 */ /* 0x000fe400078ec0ff */
[----:B------:R-:W-:Y:S02]  /*7780*/  LOP3.LUT R21, R21, 0xff, RZ, 0xc0, !PT ;  /* 0x000000ff15157812 */ /* 0x000fe400078ec0ff */
[----:B------:R-:W-:Y:S02]  /*7790*/  SHF.R.U32.HI R3, RZ, 0x8, R6 ;  /* 0x00000008ff037819 */ /* 0x000fe40000011606 */
[----:B--2---:R-:W-:Y:S02]  /*77a0*/  SHF.R.U32.HI R14, RZ, 0x8, R11 ;  /* 0x00000008ff0e7819 */ /* 0x004fe4000001160b */
[----:B------:R-:W-:Y:S02]  /*77b0*/  PRMT R33, R21, 0x7604, R28 ;  /* 0x0000760415217816 */ /* 0x000fe4000000001c */
[----:B------:R-:W-:-:S02]  /*77c0*/  LOP3.LUT R25, R3, 0xff, RZ, 0xc0, !PT ;  /* 0x000000ff03197812 */ /* 0x000fc400078ec0ff */
[----:B------:R-:W-:Y:S02]  /*77d0*/  SHF.R.U32.HI R21, RZ, 0x8, R5 ;  /* 0x00000008ff157819 */ /* 0x000fe40000011605 */
[----:B------:R-:W-:Y:S02]  /*77e0*/  LOP3.LUT R15, R11, 0xff, RZ, 0xc0, !PT ;  /* 0x000000ff0b0f7812 */ /* 0x000fe400078ec0ff */
[----:B------:R-:W-:Y:S02]  /*77f0*/  LOP3.LUT R14, R14, 0xff, RZ, 0xc0, !PT ;  /* 0x000000ff0e0e7812 */ /* 0x000fe400078ec0ff */
[----:B------:R-:W-:Y:S02]  /*7800*/  LOP3.LUT R28, R5, 0xff, RZ, 0xc0, !PT ;  /* 0x000000ff051c7812 */ /* 0x000fe400078ec0ff */
[----:B------:R-:W-:Y:S02]  /*7810*/  LOP3.LUT R30, R6, 0xff, RZ, 0xc0, !PT ;  /* 0x000000ff061e7812 */ /* 0x000fe400078ec0ff */
[----:B------:R-:W-:-:S02]  /*7820*/  LOP3.LUT R21, R21, 0xff, RZ, 0xc0, !PT ;  /* 0x000000ff15157812 */ /* 0x000fc400078ec0ff */
[----:B------:R-:W-:Y:S02]  /*7830*/  PRMT R38, R14, 0x7604, R15 ;  /* 0x000076040e267816 */ /* 0x000fe4000000000f */
[----:B-1----:R-:W-:Y:S02]  /*7840*/  SHF.R.U32.HI R27, RZ, 0x8, R7 ;  /* 0x00000008ff1b7819 */ /* 0x002fe40000011607 */
[----:B------:R-:W-:Y:S02]  /*7850*/  LOP3.LUT R40, R7, 0xff, RZ, 0xc0, !PT ;  /* 0x000000ff07287812 */ /* 0x000fe400078ec0ff */
[----:B------:R-:W-:-:S04]  /*7860*/  LOP3.LUT R27, R27, 0xff, RZ, 0xc0, !PT ;  /* 0x000000ff1b1b7812 */ /* 0x000fc800078ec0ff */
[----:B------:R-:W-:Y:S02]  /*7870*/  PRMT R43, R27, 0x7604, R40 ;  /* 0x000076041b2b7816 */ /* 0x000fe40000000028 */
[----:B------:R-:W-:-:S04]  /*7880*/  SHF.R.U32.HI R27, RZ, 0x10, R11 ;  /* 0x00000010ff1b7819 */ /* 0x000fc8000001160b */
[----:B------:R-:W-:-:S04]  /*7890*/  LOP3.LUT R27, R27, 0xff, RZ, 0xc0, !PT ;  /* 0x000000ff1b1b7812 */ /* 0x000fc800078ec0ff */
[----:B------:R-:W-:Y:S02]  /*78a0*/  PRMT R27, R27, 0x7054, R38 ;  /* 0x000070541b1b7816 */ /* 0x000fe40000000026 */
[----:B------:R-:W-:-:S04]  /*78b0*/  SHF.R.U32.HI R38, RZ, 0x10, R7 ;  /* 0x00000010ff267819 */ /* 0x000fc80000011607 */
[----:B------:R-:W-:-:S04]  /*78c0*/  LOP3.LUT R38, R38, 0xff, RZ, 0xc0, !PT ;  /* 0x000000ff26267812 */ /* 0x000fc800078ec0ff */
[----:B------:R-:W-:-:S04]  /*78d0*/  PRMT R43, R38, 0x7054, R43 ;  /* 0x00007054262b7816 */ /* 0x000fc8000000002b */
[----:B------:R-:W-:Y:S02]  /*78e0*/  LOP3.LUT R43, R43, 0xff000000, R7, 0xf8, !PT ;  /* 0xff0000002b2b7812 */ /* 0x000fe400078ef807 */
[----:B---3--:R-:W-:Y:S02]  /*78f0*/  LOP3.LUT R0, R37, 0x30, R0, 0xf8, !PT ;  /* 0x0000003025007812 */ /* 0x008fe400078ef800 */
[----:B------:R-:W-:Y:S02]  /*7900*/  PRMT R37, R25, 0x7604, R30 ;  /* 0x0000760419257816 */ /* 0x000fe4000000001e */
[----:B------:R-:W-:Y:S02]  /*7910*/  LOP3.LUT R3, R0, R35, RZ, 0x3c, !PT ;  /* 0x0000002300037212 */ /* 0x000fe400078e3cff */
[----:B------:R-:W-:Y:S02]  /*7920*/  PRMT R35, R21, 0x7604, R28 ;  /* 0x0000760415237816 */ /* 0x000fe4000000001c */
[----:B------:R-:W-:-:S02]  /*7930*/  IADD3 R0, R18, R29, R3 ;  /* 0x0000001d12007210 */ /* 0x000fc40007ffe003 */
[----:B------:R-:W-:Y:S01]  /*7940*/  SHF.R.U32.HI R21, RZ, 0x10, R9 ;  /* 0x00000010ff157819 */ /* 0x000fe20000011609 */
[----:B------:R-:W0:Y:S01]  /*7950*/  LDS.128 R12, [R53+0xb000] ;  /* 0x00b00000350c7984 */ /* 0x000e220000000c00 */
[----:B------:R-:W-:Y:S02]  /*7960*/  SHF.R.U32.HI R3, RZ, 0x10, R8 ;  /* 0x00000010ff037819 */ /* 0x000fe40000011608 */
[----:B------:R-:W-:Y:S01]  /*7970*/  SHF.R.U32.HI R25, RZ, 0x10, R10 ;  /* 0x00000010ff197819 */ /* 0x000fe2000001160a */
[----:B------:R-:W1:Y:S01]  /*7980*/  LDS.128 R28, [R0+0xb000] ;  /* 0x00b00000001c7984 */ /* 0x000e620000000c00 */
[----:B------:R-:W-:Y:S02]  /*7990*/  LOP3.LUT R21, R21, 0xff, RZ, 0xc0, !PT ;  /* 0x000000ff15157812 */ /* 0x000fe400078ec0ff */
[----:B------:R-:W-:Y:S02]  /*79a0*/  LOP3.LUT R3, R3, 0xff, RZ, 0xc0, !PT ;  /* 0x000000ff03037812 */ /* 0x000fe400078ec0ff */
[----:B------:R-:W-:-:S02]  /*79b0*/  LOP3.LUT R25, R25, 0xff, RZ, 0xc0, !PT ;  /* 0x000000ff19197812 */ /* 0x000fc400078ec0ff */
[----:B------:R-:W-:Y:S02]  /*79c0*/  PRMT R21, R21, 0x7054, R32 ;  /* 0x0000705415157816 */ /* 0x000fe40000000020 */
        /* <DEDUP_REMOVED lines=8> */
[----:B------:R-:W-:Y:S02]  /*7a50*/  PRMT R39, R32, 0x7054, R35 ;  /* 0x0000705420277816 */ /* 0x000fe40000000023 */
[----:B------:R-:W-:Y:S02]  /*7a60*/  PRMT R33, R20, 0x7054, R33 ;  /* 0x0000705414217816 */ /* 0x000fe40000000021 */
[----:B------:R-:W-:-:S02]  /*7a70*/  PRMT R41, R36, 0x7054, R37 ;  /* 0x0000705424297816 */ /* 0x000fc40000000025 */
[----:B------:R-:W-:Y:S02]  /*7a80*/  LOP3.LUT R40, R39, 0xff000000, R5, 0xf8, !PT ;  /* 0xff00000027287812 */ /* 0x000fe400078ef805 */
[----:B------:R-:W-:Y:S02]  /*7a90*/  LOP3.LUT R8, R3, 0xff000000, R8, 0xf8, !PT ;  /* 0xff00000003087812 */ /* 0x000fe400078ef808 */
[----:B------:R-:W-:Y:S02]  /*7aa0*/  LOP3.LUT R35, R21, 0xff000000, R9, 0xf8, !PT ;  /* 0xff00000015237812 */ /* 0x000fe400078ef809 */
[----:B------:R-:W-:Y:S02]  /*7ab0*/  LOP3.LUT R37, R27, 0xff000000, R11, 0xf8, !PT ;  /* 0xff0000001b257812 */ /* 0x000fe400078ef80b */
[----:B------:R-:W-:Y:S02]  /*7ac0*/  LOP3.LUT R3, R25, 0xff000000, R10, 0xf8, !PT ;  /* 0xff00000019037812 */ /* 0x000fe400078ef80a */
[----:B------:R-:W-:-:S02]  /*7ad0*/  LOP3.LUT R11, R33, 0xff000000, R4, 0xf8, !PT ;  /* 0xff000000210b7812 */ /* 0x000fc400078ef804 */
[----:B------:R-:W-:Y:S02]  /*7ae0*/  LOP3.LUT R4, R41, 0xff000000, R6, 0xf8, !PT ;  /* 0xff00000029047812 */ /* 0x000fe400078ef806 */
[-C--:B0-----:R-:W-:Y:S02]  /*7af0*/  F2FP.F16.E4M3.UNPACK_B R10, R12.reuse ;  /* 0x0000000cff0a723e */ /* 0x081fe400020006ff */
[----:B------:R-:W-:Y:S02]  /*7b00*/  F2FP.F16.E4M3.UNPACK_B R25, R12.H1 ;  /* 0x0000000cff19723e */ /* 0x000fe400030006ff */
[-C--:B------:R-:W-:Y:S02]  /*7b10*/  F2FP.F16.E4M3.UNPACK_B R20, R13.reuse ;  /* 0x0000000dff14723e */ /* 0x080fe400020006ff */
[----:B------:R-:W-:Y:S02]  /*7b20*/  F2FP.F16.E4M3.UNPACK_B R27, R13.H1 ;  /* 0x0000000dff1b723e */ /* 0x000fe400030006ff */
[----:B------:R-:W-:Y:S01]  /*7b30*/  F2FP.F16.E4M3.UNPACK_B R41, R40 ;  /* 0x00000028ff29723e */ /* 0x000fe200020006ff */
[--C-:B------:R-:W-:Y:S01]  /*7b40*/  HADD2.F32 R9, -RZ, R20.reuse.H0_H0 ;  /* 0x20000014ff097230 */ /* 0x100fe20000004100 */
[----:B-1----:R-:W-:Y:S01]  /*7b50*/  F2FP.F16.E4M3.UNPACK_B R12, R29 ;  /* 0x0000001dff0c723e */ /* 0x002fe200020006ff */
[----:B------:R-:W-:Y:S01]  /*7b60*/  HADD2.F32 R20, -RZ, R20.H1_H1 ;  /* 0x30000014ff147230 */ /* 0x000fe20000004100 */
[----:B------:R-:W-:Y:S01]  /*7b70*/  F2FP.F16.E4M3.UNPACK_B R13, R35 ;  /* 0x00000023ff0d723e */ /* 0x000fe200020006ff */
[----:B------:R-:W-:Y:S01]  /*7b80*/  HADD2.F32 R42, -RZ, R41.H0_H0 ;  /* 0x20000029ff2a7230 */ /* 0x000fe20000004100 */
[-C--:B------:R-:W-:Y:S01]  /*7b90*/  F2FP.F16.E4M3.UNPACK_B R32, R15.reuse ;  /* 0x0000000fff20723e */ /* 0x080fe200020006ff */
[--C-:B------:R-:W-:Y:S01]  /*7ba0*/  HADD2.F32 R6, -RZ, R12.reuse.H0_H0 ;  /* 0x2000000cff067230 */ /* 0x100fe20000004100 */
[----:B------:R-:W-:Y:S01]  /*7bb0*/  F2FP.F16.E4M3.UNPACK_B R38, R15.H1 ;  /* 0x0000000fff26723e */ /* 0x000fe200030006ff */
[----:B------:R-:W-:Y:S01]  /*7bc0*/  HADD2.F32 R15, -RZ, R13.H0_H0 ;  /* 0x2000000dff0f7230 */ /* 0x000fe20000004100 */
[-C--:B------:R-:W-:Y:S01]  /*7bd0*/  F2FP.F16.E4M3.UNPACK_B R21, R28.reuse ;  /* 0x0000001cff15723e */ /* 0x080fe200020006ff */
[----:B------:R-:W-:Y:S01]  /*7be0*/  HADD2.F32 R41, -RZ, R41.H1_H1 ;  /* 0x30000029ff297230 */ /* 0x000fe20000004100 */
[----:B------:R-:W-:Y:S01]  /*7bf0*/  F2FP.F16.E4M3.UNPACK_B R33, R28.H1 ;  /* 0x0000001cff21723e */ /* 0x000fe200030006ff */
[C---:B------:R-:W-:Y:S01]  /*7c00*/  FMUL.FTZ R28, R6.reuse, R42 ;  /* 0x0000002a061c7220 */ /* 0x040fe20000410000 */
[-C--:B------:R-:W-:Y:S01]  /*7c10*/  F2FP.F16.E4M3.UNPACK_B R36, R31.reuse ;  /* 0x0000001fff24723e */ /* 0x080fe200020006ff */
[----:B------:R-:W-:Y:S01]  /*7c20*/  HADD2.F32 R12, -RZ, R12.H1_H1 ;  /* 0x3000000cff0c7230 */ /* 0x000fe20000004100 */
[----:B------:R-:W-:Y:S01]  /*7c30*/  F2FP.F16.E4M3.UNPACK_B R39, R31.H1 ;  /* 0x0000001fff27723e */ /* 0x000fe200030006ff */
[-C--:B------:R-:W-:Y:S01]  /*7c40*/  FMUL.FTZ R31, R6, R15.reuse ;  /* 0x0000000f061f7220 */ /* 0x080fe20000410000 */
[----:B------:R-:W-:Y:S01]  /*7c50*/  FFMA.FTZ R6, R9, R15, -R28 ;  /* 0x0000000f09067223 */ /* 0x000fe2000001081c */
[----:B------:R-:W-:Y:S01]  /*7c60*/  F2FP.F16.E4M3.UNPACK_B R29, R29.H1 ;  /* 0x0000001dff1d723e */ /* 0x000fe200030006ff */
[----:B------:R-:W-:-:S02]  /*7c70*/  HADD2.F32 R15, -RZ, R13.H1_H1 ;  /* 0x3000000dff0f7230 */ /* 0x000fc40000004100 */
[----:B------:R-:W-:Y:S01]  /*7c80*/  FFMA.FTZ R9, R9, R42, R31 ;  /* 0x0000002a09097223 */ /* 0x000fe2000001001f */
[----:B------:R-:W-:Y:S01]  /*7c90*/  F2FP.F16.E4M3.UNPACK_B R42, R40.H1 ;  /* 0x00000028ff2a723e */ /* 0x000fe200030006ff */
[C---:B------:R-:W-:Y:S01]  /*7ca0*/  FMUL.FTZ R45, R12.reuse, R41 ;  /* 0x000000290c2d7220 */ /* 0x040fe20000410000 */
[----:B------:R-:W-:Y:S01]  /*7cb0*/  F2FP.F16.E4M3.UNPACK_B R35, R35.H1 ;  /* 0x00000023ff23723e */ /* 0x000fe200030006ff */
[----:B------:R-:W-:Y:S02]  /*7cc0*/  HADD2.F32 R13, -RZ, R29.H0_H0 ;  /* 0x2000001dff0d7230 */ /* 0x000fe40000004100 */
[----:B------:R-:W-:Y:S01]  /*7cd0*/  FMUL.FTZ R12, R12, R15 ;  /* 0x0000000f0c0c7220 */ /* 0x000fe20000410000 */
[----:B------:R-:W-:Y:S01]  /*7ce0*/  HADD2.F32 R40, -RZ, R42.H0_H0 ;  /* 0x2000002aff287230 */ /* 0x000fe20000004100 */
[----:B------:R-:W-:Y:S01]  /*7cf0*/  F2FP.F16.E4M3.UNPACK_B R7, R30 ;  /* 0x0000001eff07723e */ /* 0x000fe200020006ff */
[----:B------:R-:W-:Y:S02]  /*7d00*/  HADD2.F32 R31, -RZ, R35.H0_H0 ;  /* 0x20000023ff1f7230 */ /* 0x000fe40000004100 */
[----:B------:R-:W-:Y:S01]  /*7d10*/  FFMA.FTZ R12, R20, R41, R12 ;  /* 0x00000029140c7223 */ /* 0x000fe2000001000c */
[----:B------:R-:W-:-:S02]  /*7d20*/  HADD2.F32 R28, -RZ, R27.H0_H0 ;  /* 0x2000001bff1c7230 */ /* 0x000fc40000004100 */
[CC--:B------:R-:W-:Y:S01]  /*7d30*/  FMUL.FTZ R47, R13.reuse, R40.reuse ;  /* 0x000000280d2f7220 */ /* 0x0c0fe20000410000 */
[----:B------:R-:W-:Y:S01]  /*7d40*/  F2FP.F16.E4M3.UNPACK_B R41, R37 ;  /* 0x00000025ff29723e */ /* 0x000fe200020006ff */
[----:B------:R-:W-:Y:S01]  /*7d50*/  FMUL.FTZ R49, R13, R31 ;  /* 0x0000001f0d317220 */ /* 0x000fe20000410000 */
[----:B------:R-:W-:Y:S01]  /*7d60*/  FFMA.FTZ R13, R20, R15, -R45 ;  /* 0x0000000f140d7223 */ /* 0x000fe2000001082d */
[----:B------:R-:W-:Y:S01]  /*7d70*/  F2FP.F16.E4M3.UNPACK_B R45, R43 ;  /* 0x0000002bff2d723e */ /* 0x000fe200020006ff */
[----:B------:R-:W-:Y:S02]  /*7d80*/  HADD2.F32 R44, -RZ, R42.H1_H1 ;  /* 0x3000002aff2c7230 */ /* 0x000fe40000004100 */
[C---:B------:R-:W-:Y:S01]  /*7d90*/  FFMA.FTZ R20, R28.reuse, R40, R49 ;  /* 0x000000281c147223 */ /* 0x040fe20000010031 */
[----:B------:R-:W-:Y:S02]  /*7da0*/  HADD2.F32 R29, -RZ, R29.H1_H1 ;  /* 0x3000001dff1d7230 */ /* 0x000fe40000004100 */
[----:B------:R-:W-:Y:S01]  /*7db0*/  FFMA.FTZ R15, R28, R31, -R47 ;  /* 0x0000001f1c0f7223 */ /* 0x000fe2000001082f */
        /* <DEDUP_REMOVED lines=14> */
[----:B------:R-:W-:Y:S01]  /*7ea0*/  F2FP.F16.E4M3.UNPACK_B R40, R37.H1 ;  /* 0x00000025ff28723e */ /* 0x000fe200030006ff */
[----:B------:R-:W-:Y:S01]  /*7eb0*/  FFMA.FTZ R31, R27, R44, R31 ;  /* 0x0000002c1b1f7223 */ /* 0x000fe2000001001f */
[----:B------:R-:W-:Y:S02]  /*7ec0*/  HADD2.F32 R36, -RZ, R36.H1_H1 ;  /* 0x30000024ff247230 */ /* 0x000fe40000004100 */
[C---:B------:R-:W-:Y:S01]  /*7ed0*/  FFMA.FTZ R29, R35.reuse, R42, -R50 ;  /* 0x0000002a231d7223 */ /* 0x040fe20000010832 */
[----:B------:R-:W-:Y:S01]  /*7ee0*/  FFMA.FTZ R27, R35, R46, R47 ;  /* 0x0000002e231b7223 */ /* 0x000fe2000001002f */
[----:B------:R-:W-:Y:S01]  /*7ef0*/  HADD2.F32 R41, -RZ, R41.H1_H1 ;  /* 0x30000029ff297230 */ /* 0x000fe20000004100 */
[----:B------:R-:W-:Y:S01]  /*7f00*/  F2FP.F16.E4M3.UNPACK_B R5, R14 ;  /* 0x0000000eff05723e */ /* 0x000fe200020006ff */
[----:B------:R-:W-:Y:S02]  /*7f10*/  HADD2.F32 R44, -RZ, R43.H0_H0 ;  /* 0x2000002bff2c7230 */ /* 0x000fe40000004100 */
[----:B------:R-:W-:Y:S01]  /*7f20*/  FMUL.FTZ R47, R36, R45 ;  /* 0x0000002d242f7220 */ /* 0x000fe20000410000 */
[----:B------:R-:W-:-:S02]  /*7f30*/  HADD2.F32 R35, -RZ, R39.H0_H0 ;  /* 0x20000027ff237230 */ /* 0x000fc40000004100 */
[-C--:B------:R-:W-:Y:S01]  /*7f40*/  FMUL.FTZ R46, R36, R41.reuse ;  /* 0x00000029242e7220 */ /* 0x080fe20000410000 */
[----:B------:R-:W-:Y:S01]  /*7f50*/  HADD2.F32 R32, -RZ, R32.H1_H1 ;  /* 0x30000020ff207230 */ /* 0x000fe20000004100 */
[----:B------:R-:W-:Y:S01]  /*7f60*/  F2FP.F16.E4M3.UNPACK_B R14, R14.H1 ;  /* 0x0000000eff0e723e */ /* 0x000fe200030006ff */
[----:B------:R-:W-:Y:S02]  /*7f70*/  HADD2.F32 R42, -RZ, R40.H0_H0 ;  /* 0x20000028ff2a7230 */ /* 0x000fe40000004100 */
[C---:B------:R-:W-:Y:S01]  /*7f80*/  FMUL.FTZ R48, R35.reuse, R44 ;  /* 0x0000002c23307220 */ /* 0x040fe20000410000 */
[----:B------:R-:W-:Y:S02]  /*7f90*/  HADD2.F32 R37, -RZ, R38.H0_H0 ;  /* 0x20000026ff257230 */ /* 0x000fe40000004100 */
[C---:B------:R-:W-:Y:S01]  /*7fa0*/  FFMA.FTZ R36, R32.reuse, R41, -R47 ;  /* 0x0000002920247223 */ /* 0x040fe2000001082f */
[----:B------:R-:W-:Y:S01]  /*7fb0*/  FFMA.FTZ R32, R32, R45, R46 ;  /* 0x0000002d20207223 */ /* 0x000fe2000001002e */
[-C--:B------:R-:W-:Y:S01]  /*7fc0*/  FMUL.FTZ R49, R35, R42.reuse ;  /* 0x0000002a23317220 */ /* 0x080fe20000410000 */
[----:B------:R-:W-:Y:S01]  /*7fd0*/  F2FP.F16.E4M3.UNPACK_B R45, R11.H1 ;  /* 0x0000000bff2d723e */ /* 0x000fe200030006ff */
[C---:B------:R-:W-:Y:S01]  /*7fe0*/  FFMA.FTZ R35, R37.reuse, R42, -R48 ;  /* 0x0000002a25237223 */ /* 0x040fe20000010830 */
[----:B------:R-:W-:Y:S01]  /*7ff0*/  F2FP.F16.E4M3.UNPACK_B R42, R8.H1 ;  /* 0x00000008ff2a723e */ /* 0x000fe200030006ff */
[----:B------:R-:W-:Y:S01]  /*8000*/  FFMA.FTZ R37, R37, R44, R49 ;  /* 0x0000002c25257223 */ /* 0x000fe20000010031 */
[----:B------:R-:W-:Y:S01]  /*8010*/  HADD2.F32 R44, -RZ, R40.H1_H1 ;  /* 0x30000028ff2c7230 */ /* 0x000fe20000004100 */
[----:B------:R-:W-:Y:S01]  /*8020*/  F2FP.SATFINITE.E4M3.F32.PACK_AB_MERGE_C R20, R31, R20, RZ ;  /* 0x000000141f14723e */ /* 0x000fe200048070ff */
[----:B------:R-:W-:-:S02]  /*8030*/  HADD2.F32 R40, -RZ, R38.H1_H1 ;  /* 0x30000026ff287230 */ /* 0x000fc40000004100 */
[----:B------:R-:W-:Y:S01]  /*8040*/  HADD2.F32 R47, -RZ, R43.H1_H1 ;  /* 0x3000002bff2f7230 */ /* 0x000fe20000004100 */
[----:B------:R-:W-:Y:S01]  /*8050*/  F2FP.SATFINITE.E4M3.F32.PACK_AB_MERGE_C R9, R12, R9, R20 ;  /* 0x000000090c09723e */ /* 0x000fe20004807014 */
[----:B------:R-:W-:Y:S02]  /*8060*/  HADD2.F32 R46, -RZ, R45.H0_H0 ;  /* 0x2000002dff2e7230 */ /* 0x000fe40000004100 */
[----:B------:R-:W-:Y:S02]  /*8070*/  HADD2.F32 R38, -RZ, R33.H0_H0 ;  /* 0x20000021ff267230 */ /* 0x000fe40000004100 */
[----:B------:R-:W-:Y:S02]  /*8080*/  HADD2.F32 R39, -RZ, R39.H1_H1 ;  /* 0x30000027ff277230 */ /* 0x000fe40000004100 */
[----:B------:R-:W-:Y:S02]  /*8090*/  HADD2.F32 R43, -RZ, R42.H0_H0 ;  /* 0x2000002aff2b7230 */ /* 0x000fe40000004100 */
[----:B------:R-:W-:Y:S01]  /*80a0*/  FMUL.FTZ R48, R38, R46 ;  /* 0x0000002e26307220 */ /* 0x000fe20000410000 */
[----:B------:R-:W-:-:S02]  /*80b0*/  HADD2.F32 R41, -RZ, R25.H0_H0 ;  /* 0x20000019ff297230 */ /* 0x000fc40000004100 */
[C---:B------:R-:W-:Y:S01]  /*80c0*/  FMUL.FTZ R51, R39.reuse, R47 ;  /* 0x0000002f27337220 */ /* 0x040fe20000410000 */
[-C--:B------:R-:W-:Y:S01]  /*80d0*/  FMUL.FTZ R50, R39, R44.reuse ;  /* 0x0000002c27327220 */ /* 0x080fe20000410000 */
[-C--:B------:R-:W-:Y:S01]  /*80e0*/  FMUL.FTZ R49, R38, R43.reuse ;  /* 0x0000002b26317220 */ /* 0x080fe20000410000 */
[----:B------:R-:W-:Y:S02]  /*80f0*/  HADD2.F32 R33, -RZ, R33.H1_H1 ;  /* 0x30000021ff217230 */ /* 0x000fe40000004100 */
[C---:B------:R-:W-:Y:S01]  /*8100*/  FFMA.FTZ R39, R41.reuse, R43, -R48 ;  /* 0x0000002b29277223 */ /* 0x040fe20000010830 */
[----:B------:R-:W-:Y:S01]  /*8110*/  FFMA.FTZ R38, R40, R44, -R51 ;  /* 0x0000002c28267223 */ /* 0x000fe20000010833 */
[----:B------:R-:W-:Y:S01]  /*8120*/  FFMA.FTZ R41, R41, R46, R49 ;  /* 0x0000002e29297223 */ /* 0x000fe20000010031 */
[----:B------:R-:W-:Y:S01]  /*8130*/  HADD2.F32 R46, -RZ, R45.H1_H1 ;  /* 0x3000002dff2e7230 */ /* 0x000fe20000004100 */
[----:B------:R-:W-:Y:S01]  /*8140*/  F2FP.F16.E4M3.UNPACK_B R43, R11 ;  /* 0x0000000bff2b723e */ /* 0x000fe200020006ff */
[----:B------:R-:W-:Y:S01]  /*8150*/  HADD2.F32 R44, -RZ, R42.H1_H1 ;  /* 0x3000002aff2c7230 */ /* 0x000fe20000004100 */
[----:B------:R-:W-:Y:S01]  /*8160*/  F2FP.F16.E4M3.UNPACK_B R42, R8 ;  /* 0x00000008ff2a723e */ /* 0x000fe200020006ff */
[----:B------:R-:W-:-:S02]  /*8170*/  HADD2.F32 R25, -RZ, R25.H1_H1 ;  /* 0x30000019ff197230 */ /* 0x000fc40000004100 */
[C---:B------:R-:W-:Y:S01]  /*8180*/  FMUL.FTZ R8, R33.reuse, R46 ;  /* 0x0000002e21087220 */ /* 0x040fe20000410000 */
[----:B------:R-:W-:Y:S01]  /*8190*/  FFMA.FTZ R40, R40, R47, R50 ;  /* 0x0000002f28287223 */ /* 0x000fe20000010032 */
[-C--:B------:R-:W-:Y:S01]  /*81a0*/  FMUL.FTZ R45, R33, R44.reuse ;  /* 0x0000002c212d7220 */ /* 0x080fe20000410000 */
[----:B------:R-:W-:Y:S02]  /*81b0*/  HADD2.F32 R33, -RZ, R43.H0_H0 ;  /* 0x2000002bff217230 */ /* 0x000fe40000004100 */
[C---:B------:R-:W-:Y:S01]  /*81c0*/  FFMA.FTZ R48, R25.reuse, R44, -R8 ;  /* 0x0000002c19307223 */ /* 0x040fe20000010808 */
[----:B------:R-:W-:Y:S02]  /*81d0*/  HADD2.F32 R11, -RZ, R21.H0_H0 ;  /* 0x20000015ff0b7230 */ /* 0x000fe40000004100 */
[----:B------:R-:W-:Y:S01]  /*81e0*/  FFMA.FTZ R50, R25, R46, R45 ;  /* 0x0000002e19327223 */ /* 0x000fe2000001002d */
[----:B------:R-:W-:Y:S02]  /*81f0*/  HADD2.F32 R25, -RZ, R42.H0_H0 ;  /* 0x2000002aff197230 */ /* 0x000fe40000004100 */
        /* <DEDUP_REMOVED lines=65> */
.L_x_14029:
[----:B------:R-:W-:Y:S05]  /*8610*/  BSYNC B0 ;  /* 0x0000000000007941 */ /* 0x000fea0003800000 */
.L_x_14022:
        /* <DEDUP_REMOVED lines=8> */
.L_x_14019:
[----:B0--3--:R-:W3:Y:S02]  /*86a0*/  LDL R0, [R1+0xc] ;  /* 0x00000c0001007983 */ /* 0x009ee40000100800 */
[----:B---3--:R-:W-:-:S13]  /*86b0*/  ISETP.NE.AND P0, PT, R0, 0x3, PT ;  /* 0x000000030000780c */ /* 0x008fda0003f05270 */
[----:B------:R-:W-:Y:S05]  /*86c0*/  @!P0 BRA `(.L_x_14037) ;  /* 0x0000000000048947 */ /* 0x000fea0003800000 */
[----:B------:R-:W-:Y:S01]  /*86d0*/  BPT.TRAP 0x1 ;  /* 0x000000040000795c */ /* 0x000fe20000300000 */
.L_x_14037:
[----:B-1--4-:R-:W3:Y:S04]  /*86e0*/  LDL R3, [R1+0x10] ;  /* 0x0000100001037983 */ /* 0x012ee80000100800 */
[----:B-----5:R-:W4:Y:S01]  /*86f0*/  LDL R4, [R1+0x8] ;  /* 0x0000080001047983 */ /* 0x020f220000100800 */
[----:B---3--:R-:W-:Y:S01]  /*8700*/  SHF.L.U32 R5, R3, 0x1f, RZ ;  /* 0x0000001f03057819 */ /* 0x008fe200000006ff */
[----:B----4-:R-:W-:-:S04]  /*8710*/  IMAD R0, R4, 0x8, R18 ;  /* 0x0000000804007824 */ /* 0x010fc800078e0212 */
[----:B------:R0:W1:Y:S01]  /*8720*/  SYNCS.PHASECHK.TRANS64.TRYWAIT P1, [R0+URZ+0x13230], R5 ;  /* 0x01323005000075a7 */ /* 0x000062000802017f */
[----:B------:R-:W-:Y:S05]  /*8730*/  @!P0 BRA `(.L_x_14038) ;  /* 0x0000000000048947 */ /* 0x000fea0003800000 */
[----:B------:R-:W-:Y:S01]  /*8740*/  BPT.TRAP 0x1 ;  /* 0x000000040000795c */ /* 0x000fe20000300000 */
.L_x_14038:
        /* <DEDUP_REMOVED lines=8> */
.L_x_14039:
[----:B------:R-:W-:Y:S01]  /*87d0*/  VIADD R4, R10, 0x80 ;  /* 0x000000800a047836 */ /* 0x000fe20000000000 */
[----:B------:R-:W-:Y:S05]  /*87e0*/  WARPSYNC.ALL ;  /* 0x0000000000007948 */ /* 0x000fea0003800000 */
[----:B01----:R-:W-:Y:S01]  /*87f0*/  IMAD.MOV.U32 R5, RZ, RZ, -0x7fffffe0 ;  /* 0x80000020ff057424 */ /* 0x003fe200078e00ff */
[----:B------:R-:W-:Y:S01]  /*8800*/  R2UR UR10, R4 ;  /* 0x00000000040a72ca */ /* 0x000fe200000e0000 */
[----:B------:R-:W-:Y:S01]  /*8810*/  WARPGROUP.ARRIVE ;  /* 0x00000000000079c5 */ /* 0x000fe20000000000 */
[----:B------:R-:W-:Y:S01]  /*8820*/  MOV R11, 0x80000020 ;  /* 0x80000020000b7802 */ /* 0x000fe20000000f00 */
[----:B------:R-:W-:Y:S01]  /*8830*/  VIADD R6, R10, 0x100 ;  /* 0x000001000a067836 */ /* 0x000fe20000000000 */
[----:B------:R-:W-:Y:S01]  /*8840*/  LOP3.LUT R4, R34, 0x10000, RZ, 0xfc, !PT ;  /* 0x0001000022047812 */ /* 0x000fe200078efcff */
[----:B------:R-:W-:Y:S01]  /*8850*/  IMAD.MOV.U32 R7, RZ, RZ, -0x7fffffe0 ;  /* 0x80000020ff077424 */ /* 0x000fe200078e00ff */
[C---:B------:R-:W-:Y:S01]  /*8860*/  R2UR UR6, R10.reuse ;  /* 0x000000000a0672ca */ /* 0x040fe200000e0000 */
[----:B------:R-:W-:Y:S01]  /*8870*/  VIADD R8, R10, 0x180 ;  /* 0x000001800a087836 */ /* 0x000fe20000000000 */
[----:B------:R-:W-:Y:S01]  /*8880*/  R2UR UR7, R11 ;  /* 0x000000000b0772ca */ /* 0x000fe200000e0000 */
[----:B------:R-:W-:Y:S01]  /*8890*/  IMAD.MOV.U32 R9, RZ, RZ, -0x7fffffe0 ;  /* 0x80000020ff097424 */ /* 0x000fe200078e00ff */
[----:B------:R-:W-:Y:S01]  /*88a0*/  R2UR UR4, R4 ;  /* 0x00000000040472ca */ /* 0x000fe200000e0000 */
[----:B------:R-:W-:Y:S01]  /*88b0*/  VIADD R12, R10, 0x200 ;  /* 0x000002000a0c7836 */ /* 0x000fe20000000000 */
[C---:B------:R-:W-:Y:S01]  /*88c0*/  R2UR UR5, R5.reuse ;  /* 0x00000000050572ca */ /* 0x040fe200000e0000 */
[----:B------:R-:W-:Y:S01]  /*88d0*/  IMAD.MOV.U32 R11, RZ, RZ, -0x7fffffe0 ;  /* 0x80000020ff0b7424 */ /* 0x000fe200078e00ff */
[----:B------:R-:W-:Y:S01]  /*88e0*/  R2UR UR11, R5 ;  /* 0x00000000050b72ca */ /* 0x000fe200000e0000 */
[----:B------:R-:W-:Y:S01]  /*88f0*/  IMAD.MOV.U32 R25, RZ, RZ, RZ ;  /* 0x000000ffff197224 */ /* 0x000fe200078e00ff */
[----:B------:R-:W-:-:S02]  /*8900*/  R2UR UR8, R4 ;  /* 0x00000000040872ca */ /* 0x000fc400000e0000 */
[----:B------:R-:W-:Y:S02]  /*8910*/  R2UR UR9, R5 ;  /* 0x00000000050972ca */ /* 0x000fe400000e0000 */
[----:B------:R-:W-:Y:S01]  /*8920*/  R2UR UR14, R6 ;  /* 0x00000000060e72ca */ /* 0x000fe200000e0000 */
[----:B------:R-:W-:Y:S01]  /*8930*/  VIADD R6, R10, 0x2 ;  /* 0x000000020a067836 */ /* 0x000fe20000000000 */
[----:B------:R-:W-:Y:S01]  /*8940*/  R2UR UR15, R7 ;  /* 0x00000000070f72ca */ /* 0x000fe200000e0000 */
[----:B------:R-:W-:Y:S01]  /*8950*/  IMAD.MOV.U32 R7, RZ, RZ, -0x7fffffe0 ;  /* 0x80000020ff077424 */ /* 0x000fe200078e00ff */
[----:B------:R-:W-:Y:S01]  /*8960*/  R2UR UR12, R4 ;  /* 0x00000000040c72ca */ /* 0x000fe200000e0000 */
[----:B------:R-:W-:Y:S01]  /*8970*/  QGMMA.64x32x32.F32.E4M3.E4M3 R92, gdesc[UR4], RZ, !UPT, gsb0 ;  /* 0x00600000045c79f3 */ /* 0x000fe2000c0008ff */
[----:B------:R-:W-:Y:S02]  /*8980*/  R2UR UR13, R5 ;  /* 0x00000000050d72ca */ /* 0x000fe400000e0000 */
        /* <DEDUP_REMOVED lines=9> */
[----:B------:R-:W-:Y:S02]  /*8a20*/  R2UR UR21, R5 ;  /* 0x00000000051572ca */ /* 0x000fe400000e0000 */
[----:B------:R-:W-:Y:S01]  /*8a30*/  R2UR UR6, R6 ;  /* 0x00000000060672ca */ /* 0x000fe200000e0000 */
[----:B------:R-:W-:Y:S01]  /*8a40*/  VIADD R6, R10, 0x82 ;  /* 0x000000820a067836 */ /* 0x000fe20000000000 */
[----:B------:R-:W-:Y:S01]  /*8a50*/  R2UR UR7, R7 ;  /* 0x00000000070772ca */ /* 0x000fe200000e0000 */
[----:B------:R-:W-:Y:S01]  /*8a60*/  IMAD.MOV.U32 R7, RZ, RZ, -0x7fffffe0 ;  /* 0x80000020ff077424 */ /* 0x000fe200078e00ff */
[----:B------:R-:W-:Y:S01]  /*8a70*/  MOV R9, 0x80000020 ;  /* 0x8000002000097802 */ /* 0x000fe20000000f00 */
        /* <DEDUP_REMOVED lines=10> */
[----:B------:R-:W-:Y:S01]  /*8b20*/  R2UR UR9, R7 ;  /* 0x00000000070972ca */ /* 0x000fe200000e0000 */
[----:B------:R-:W-:Y:S02]  /*8b30*/  WARPGROUP.DEPBAR.LE gsb0, 0x0 ;  /* 0x00008000000079c5 */ /* 0x000fe40000010000 */
[----:B------:R-:W-:-:S06]  /*8b40*/  WARPGROUP.ARRIVE ;  /* 0x00000000000079c5 */ /* 0x000fcc0000000000 */
[----:B------:R-:W-:Y:S01]  /*8b50*/  QGMMA.64x32x32.F32.E4M3.E4M3 R60, gdesc[UR12], RZ, !UPT, gsb0 ;  /* 0x006000000c3c79f3 */ /* 0x000fe2000c0008ff */
[----:B------:R-:W-:Y:S01]  /*8b60*/  R2UR UR14, R8 ;  /* 0x00000000080e72ca */ /* 0x000fe200000e0000 */
[----:B------:R-:W-:Y:S01]  /*8b70*/  VIADD R8, R10, 0x182 ;  /* 0x000001820a087836 */ /* 0x000fe20000000000 */
[----:B------:R-:W-:Y:S01]  /*8b80*/  R2UR UR15, R9 ;  /* 0x00000000090f72ca */ /* 0x000fe200000e0000 */
[----:B------:R-:W-:Y:S01]  /*8b90*/  IMAD.MOV.U32 R9, RZ, RZ, -0x7fffffe0 ;  /* 0x80000020ff097424 */ /* 0x000fe200078e00ff */
[----:B------:R-:W-:Y:S01]  /*8ba0*/  R2UR UR12, R6 ;  /* 0x00000000060c72ca */ /* 0x000fe200000e0000 */
[----:B------:R-:W-:Y:S01]  /*8bb0*/  VIADD R10, R10, 0x202 ;  /* 0x000002020a0a7836 */ /* 0x000fe20000000000 */
        /* <DEDUP_REMOVED lines=33> */
.L_x_14041:
[----:B------:R-:W3:Y:S01]  /*8dd0*/  LDL R108, [R1+0x5c] ;  /* 0x00005c00016c7983 */ /* 0x000ee20000100800 */
[C---:B------:R-:W-:Y:S01]  /*8de0*/  FMUL.FTZ R3, R2.reuse, R92 ;  /* 0x0000005c02037220 */ /* 0x040fe20000410000 */
[C---:B------:R-:W-:Y:S01]  /*8df0*/  FMUL.FTZ R8, R2.reuse, R93 ;  /* 0x0000005d02087220 */ /* 0x040fe20000410000 */
[C---:B------:R-:W-:Y:S01]  /*8e00*/  FMUL.FTZ R11, R2.reuse, R96 ;  /* 0x00000060020b7220 */ /* 0x040fe20000410000 */
[C---:B------:R-:W-:Y:S01]  /*8e10*/  FMUL.FTZ R12, R2.reuse, R97 ;  /* 0x00000061020c7220 */ /* 0x040fe20000410000 */
[C---:B--2---:R-:W-:Y:S01]  /*8e20*/  FMUL.FTZ R14, R2.reuse, R99 ;  /* 0x00000063020e7220 */ /* 0x044fe20000410000 */
        /* <DEDUP_REMOVED lines=77> */
[----:B------:R-:W5:Y:S01]  /*9300*/  LDL R102, [R1+0x20] ;  /* 0x0000200001667983 */ /* 0x000f620000100800 */
[----:B------:R-:W-:Y:S01]  /*9310*/  FMUL.FTZ R40, R2, R40 ;  /* 0x0000002802287220 */ /* 0x000fe20000410000 */
[----:B------:R-:W-:Y:S01]  /*9320*/  ULDC UR4, c[0x0][0x988] ;  /* 0x0002620000047ab9 */ /* 0x000fe20000000800 */
[----:B------:R-:W-:Y:S01]  /*9330*/  P2R R15, PR, RZ, 0x1 ;  /* 0x00000001ff0f7803 */ /* 0x000fe20000000000 */
[----:B------:R-:W5:Y:S01]  /*9340*/  MUFU.TANH R95, R95 ;  /* 0x0000005f005f7308 */ /* 0x000f620000002400 */
[----:B------:R-:W-:Y:S01]  /*9350*/  VIADD R0, R0, 0x13240 ;  /* 0x0001324000007836 */ /* 0x000fe20000000000 */
[----:B------:R-:W-:-:S06]  /*9360*/  ULDC UR36, c[0x0][0x988] ;  /* 0x0002620000247ab9 */ /* 0x000fcc0000000800 */
        /* <DEDUP_REMOVED lines=26> */
[----:B---3--:R-:W-:-:S07]  /*9510*/  IADD3 R99, R26, 0xa0, -R108 ;  /* 0x000000a01a637810 */ /* 0x008fce0007ffe86c */
[----:B------:R-:W3:Y:S01]  /*9520*/  MUFU.TANH R62, R62 ;  /* 0x0000003e003e7308 */ /* 0x000ee20000002400 */
[----:B------:R-:W-:-:S05]  /*9530*/  IMAD R36, R24, -0xa0, R99 ;  /* 0xffffff6018247824 */ /* 0x000fca00078e0263 */
[C---:B------:R-:W-:Y:S02]  /*9540*/  ISETP.GT.AND P4, PT, R36.reuse, RZ, PT ;  /* 0x000000ff2400720c */ /* 0x040fe40003f84270 */
[----:B------:R-:W3:Y:S01]  /*9550*/  MUFU.TANH R69, R69 ;  /* 0x0000004500457308 */ /* 0x000ee20000002400 */
[C---:B------:R-:W-:Y:S02]  /*9560*/  ISETP.GT.AND P3, PT, R36.reuse, 0x1, PT ;  /* 0x000000012400780c */ /* 0x040fe40003f64270 */
[----:B------:R-:W-:Y:S02]  /*9570*/  ISETP.GT.AND P2, PT, R36, 0x8, PT ;  /* 0x000000082400780c */ /* 0x000fe40003f44270 */
[----:B0-----:R-:W-:Y:S02]  /*9580*/  FSEL R3, R3, -INF , P4 ;  /* 0xff80000003037808 */ /* 0x001fe40002000000 */
[----:B-1----:R-:W-:Y:S01]  /*9590*/  FSEL R8, R8, -INF , P3 ;  /* 0xff80000008087808 */ /* 0x002fe20001800000 */
[----:B------:R-:W0:Y:S01]  /*95a0*/  MUFU.TANH R63, R63 ;  /* 0x0000003f003f7308 */ /* 0x000e220000002400 */
[----:B------:R-:W-:-:S02]  /*95b0*/  ISETP.GT.AND P1, PT, R36, 0x9, PT ;  /* 0x000000092400780c */ /* 0x000fc40003f24270 */
[----:B--2---:R-:W-:Y:S02]  /*95c0*/  FSEL R11, R11, -INF , P2 ;  /* 0xff8000000b0b7808 */ /* 0x004fe40001000000 */
[----:B------:R-:W-:-:S03]  /*95d0*/  FMNMX.FTZ R100, R3, R8, !PT ;  /* 0x0000000803647209 */ /* 0x000fc60007810000 */
[----:B------:R1:W-:Y:S01]  /*95e0*/  MUFU.TANH R26, R98 ;  /* 0x00000062001a7308 */ /* 0x0003e20000002400 */
[----:B------:R-:W-:Y:S02]  /*95f0*/  ISETP.GT.AND P6, PT, R36, 0x10, PT ;  /* 0x000000102400780c */ /* 0x000fe40003fc4270 */
[----:B------:R-:W-:-:S05]  /*9600*/  FMNMX.FTZ R100, R11, R100, !PT ;  /* 0x000000640b647209 */ /* 0x000fca0007810000 */
[----:B------:R-:W2:Y:S01]  /*9610*/  MUFU.TANH R72, R72 ;  /* 0x0000004800487308 */ /* 0x000ea20000002400 */
[----:B-1----:R-:W-:Y:S01]  /*9620*/  FMUL.FTZ R98, R2, R41 ;  /* 0x0000002902627220 */ /* 0x002fe20000410000 */
[----:B----4-:R-:W-:Y:S02]  /*9630*/  FSEL R41, R12, -INF , P1 ;  /* 0xff8000000c297808 */ /* 0x010fe40000800000 */
[----:B------:R-:W-:Y:S02]  /*9640*/  ISETP.GT.AND P5, PT, R36, 0x11, PT ;  /* 0x000000112400780c */ /* 0x000fe40003fa4270 */
[----:B-----5:R-:W-:Y:S02]  /*9650*/  FSEL R99, R20, -INF , P6 ;  /* 0xff80000014637808 */ /* 0x020fe40003000000 */
[----:B------:R-:W-:Y:S01]  /*9660*/  FMNMX.FTZ R100, R41, R100, !PT ;  /* 0x0000006429647209 */ /* 0x000fe20007810000 */
[----:B------:R-:W1:Y:S01]  /*9670*/  MUFU.TANH R66, R66 ;  /* 0x0000004200427308 */ /* 0x000e620000002400 */
[----:B------:R-:W-:-:S02]  /*9680*/  FSEL R9, R9, -INF , P4 ;  /* 0xff80000009097808 */ /* 0x000fc40002000000 */
[----:B------:R-:W-:Y:S02]  /*9690*/  ISETP.GT.AND P4, PT, R36, 0x18, PT ;  /* 0x000000182400780c */ /* 0x000fe40003f84270 */
[----:B------:R-:W-:Y:S02]  /*96a0*/  FSEL R27, R27, -INF , P5 ;  /* 0xff8000001b1b7808 */ /* 0x000fe40002800000 */
[----:B------:R-:W-:Y:S01]  /*96b0*/  FMNMX.FTZ R100, R99, R100, !PT ;  /* 0x0000006463647209 */ /* 0x000fe20007810000 */
[----:B------:R-:W4:Y:S01]  /*96c0*/  MUFU.TANH R73, R73 ;  /* 0x0000004900497308 */ /* 0x000f220000002400 */
        /* <DEDUP_REMOVED lines=16> */
[----:B------:R-:W-:Y:S01]  /*97d0*/  ISETP.GT.AND P6, PT, R36, 0x28, PT ;  /* 0x000000282400780c */ /* 0x000fe20003fc4270 */
[----:B------:R-:W5:Y:S01]  /*97e0*/  LDL R92, [R1+0x28] ;  /* 0x00002800015c7983 */ /* 0x000f620000100800 */
        /* <DEDUP_REMOVED lines=9> */
[C---:B------:R-:W-:Y:S02]  /*9880*/  ISETP.GT.AND P4, PT, R36.reuse, 0x30, PT ;  /* 0x000000302400780c */ /* 0x040fe40003f84270 */
        /* <DEDUP_REMOVED lines=48> */
[----:B---3--:R-:W-:Y:S02]  /*9b90*/  FSEL R131, R62, -INF , P6 ;  /* 0xff8000003e837808 */ /* 0x008fe40003000000 */
[----:B------:R-:W-:Y:S02]  /*9ba0*/  ISETP.GT.AND P6, PT, R36, 0x58, PT ;  /* 0x000000582400780c */ /* 0x000fe40003fc4270 */
[----:B------:R-:W-:-:S02]  /*9bb0*/  FSEL R69, R69, -INF , P1 ;  /* 0xff80000045457808 */ /* 0x000fc40000800000 */
[----:B------:R-:W-:Y:S01]  /*9bc0*/  FMNMX.FTZ R100, R129, R100, !PT ;  /* 0x0000006481647209 */ /* 0x000fe20007810000 */
[----:B------:R-:W3:Y:S01]  /*9bd0*/  MUFU.TANH R57, R57 ;  /* 0x0000003900397308 */ /* 0x000ee20000002400 */
[----:B0-----:R-:W-:Y:S02]  /*9be0*/  FSEL R63, R63, -INF , P5 ;  /* 0xff8000003f3f7808 */ /* 0x001fe40002800000 */
[----:B------:R-:W-:Y:S02]  /*9bf0*/  ISETP.GT.AND P5, PT, R36, 0x59, PT ;  /* 0x000000592400780c */ /* 0x000fe40003fa4270 */
[----:B--2---:R-:W-:Y:S02]  /*9c00*/  FSEL R133, R72, -INF , P6 ;  /* 0xff80000048857808 */ /* 0x004fe40003000000 */
[----:B------:R-:W-:Y:S01]  /*9c10*/  FMNMX.FTZ R100, R69, R100, !PT ;  /* 0x0000006445647209 */ /* 0x000fe20007810000 */
[----:B------:R-:W0:Y:S01]  /*9c20*/  MUFU.TANH R51, R51 ;  /* 0x0000003300337308 */ /* 0x000e220000002400 */
[----:B-1----:R-:W-:-:S02]  /*9c30*/  FSEL R135, R66, -INF , P4 ;  /* 0xff80000042877808 */ /* 0x002fc40002000000 */
[C---:B------:R-:W-:Y:S02]  /*9c40*/  ISETP.GT.AND P4, PT, R36.reuse, 0x60, PT ;  /* 0x000000602400780c */ /* 0x040fe40003f84270 */
[----:B----4-:R-:W-:Y:S02]  /*9c50*/  FSEL R73, R73, -INF , P5 ;  /* 0xff80000049497808 */ /* 0x010fe40002800000 */
[----:B------:R-:W-:Y:S01]  /*9c60*/  FMNMX.FTZ R100, R133, R100, !PT ;  /* 0x0000006485647209 */ /* 0x000fe20007810000 */
[----:B------:R-:W1:Y:S01]  /*9c70*/  MUFU.TANH R28, R28 ;  /* 0x0000001c001c7308 */ /* 0x000e620000002400 */
[----:B-----5:R-:W-:Y:S02]  /*9c80*/  FSEL R67, R67, -INF , P3 ;  /* 0xff80000043437808 */ /* 0x020fe40001800000 */
[----:B------:R-:W-:Y:S02]  /*9c90*/  ISETP.GT.AND P3, PT, R36, 0x61, PT ;  /* 0x000000612400780c */ /* 0x000fe40003f64270 */
[----:B------:R-:W-:-:S02]  /*9ca0*/  FSEL R139, R44, -INF , P4 ;  /* 0xff8000002c8b7808 */ /* 0x000fc40002000000 */
[----:B------:R-:W-:Y:S01]  /*9cb0*/  FMNMX.FTZ R100, R73, R100, !PT ;  /* 0x0000006449647209 */ /* 0x000fe20007810000 */
[----:B------:R-:W2:Y:S01]  /*9cc0*/  MUFU.TANH R54, R54 ;  /* 0x0000003600367308 */ /* 0x000ea20000002400 */
        /* <DEDUP_REMOVED lines=32> */
[----:B---3--:R-:W-:Y:S02]  /*9ed0*/  FSEL R57, R57, -INF , P3 ;  /* 0xff80000039397808 */ /* 0x008fe40001800000 */
[----:B------:R-:W-:Y:S01]  /*9ee0*/  FMNMX.FTZ R100, R151, R100, !PT ;  /* 0x0000006497647209 */ /* 0x000fe20007810000 */
[----:B------:R-:W3:Y:S01]  /*9ef0*/  MUFU.TANH R30, R30 ;  /* 0x0000001e001e7308 */ /* 0x000ee20000002400 */
[----:B0-----:R-:W-:-:S02]  /*9f00*/  FSEL R51, R51, -INF , P1 ;  /* 0xff80000033337808 */ /* 0x001fc40000800000 */
[----:B------:R-:W-:Y:S02]  /*9f10*/  FMNMX.FTZ R48, R9, R10, !PT ;  /* 0x0000000a09307209 */ /* 0x000fe40007810000 */
[----:B------:R-:W-:Y:S02]  /*9f20*/  ISETP.GT.AND P1, PT, R36, 0x81, PT ;  /* 0x000000812400780c */ /* 0x000fe40003f24270 */
[----:B-1----:R-:W-:Y:S01]  /*9f30*/  FSEL R155, R28, -INF , P2 ;  /* 0xff8000001c9b7808 */ /* 0x002fe20001000000 */
[----:B------:R-:W0:Y:S01]  /*9f40*/  MUFU.TANH R37, R37 ;  /* 0x0000002500257308 */ /* 0x000e220000002400 */
[----:B------:R-:W-:Y:S02]  /*9f50*/  FMNMX.FTZ R100, R57, R100, !PT ;  /* 0x0000006439647209 */ /* 0x000fe40007810000 */
[----:B--2---:R-:W-:Y:S02]  /*9f60*/  FSEL R153, R54, -INF , P6 ;  /* 0xff80000036997808 */ /* 0x004fe40003000000 */
[----:B------:R-:W-:-:S02]  /*9f70*/  FMNMX.FTZ R50, R13, R48, !PT ;  /* 0x000000300d327209 */ /* 0x000fc40007810000 */
[C---:B------:R-:W-:Y:S01]  /*9f80*/  ISETP.GT.AND P6, PT, R36.reuse, 0x88, PT ;  /* 0x000000882400780c */ /* 0x040fe20003fc4270 */
[----:B------:R-:W1:Y:S01]  /*9f90*/  MUFU.TANH R31, R31 ;  /* 0x0000001f001f7308 */ /* 0x000e620000002400 */
[----:B----4-:R-:W-:Y:S02]  /*9fa0*/  FSEL R29, R29, -INF , P1 ;  /* 0xff8000001d1d7808 */ /* 0x010fe40000800000 */
[----:B------:R-:W-:Y:S02]  /*9fb0*/  FMNMX.FTZ R100, R155, R100, !PT ;  /* 0x000000649b647209 */ /* 0x000fe40007810000 */
[----:B-----5:R-:W-:Y:S02]  /*9fc0*/  FSEL R55, R55, -INF , P5 ;  /* 0xff80000037377808 */ /* 0x020fe40002800000 */
[----:B------:R-:W-:Y:S01]  /*9fd0*/  FMNMX.FTZ R50, R95, R50, !PT ;  /* 0x000000325f327209 */ /* 0x000fe20007810000 */
[----:B------:R-:W2:Y:S01]  /*9fe0*/  MUFU.TANH R40, R40 ;  /* 0x0000002800287308 */ /* 0x000ea20000002400 */
[----:B------:R-:W-:-:S02]  /*9ff0*/  ISETP.GT.AND P5, PT, R36, 0x89, PT ;  /* 0x000000892400780c */ /* 0x000fc40003fa4270 */
[----:B------:R-:W-:Y:S02]  /*a000*/  FSEL R32, R32, -INF , P6 ;  /* 0xff80000020207808 */ /* 0x000fe40003000000 */
[----:B------:R-:W-:Y:S02]  /*a010*/  FMNMX.FTZ R100, R29, R100, !PT ;  /* 0x000000641d647209 */ /* 0x000fe40007810000 */
[----:B------:R-:W-:Y:S01]  /*a020*/  FSEL R14, R58, -INF , P4 ;  /* 0xff8000003a0e7808 */ /* 0x000fe20002000000 */
[----:B------:R-:W4:Y:S01]  /*a030*/  MUFU.TANH R12, R98 ;  /* 0x00000062000c7308 */ /* 0x000f220000002400 */
[----:B------:R-:W-:Y:S02]  /*a040*/  FMNMX.FTZ R50, R107, R50, !PT ;  /* 0x000000326b327209 */ /* 0x000fe40007810000 */
        /* <DEDUP_REMOVED lines=8> */
[----:B---3--:R-:W-:Y:S02]  /*a0d0*/  FSEL R30, R30, -INF , P2 ;  /* 0xff8000001e1e7808 */ /* 0x008fe40001000000 */
[----:B------:R-:W-:Y:S02]  /*a0e0*/  FMNMX.FTZ R52, R111, R50, !PT ;  /* 0x000000326f347209 */ /* 0x000fe40007810000 */
[----:B------:R-:W-:Y:S02]  /*a0f0*/  ISETP.GT.AND P2, PT, R36, 0x98, PT ;  /* 0x000000982400780c */ /* 0x000fe40003f44270 */
[----:B0-----:R-:W-:Y:S02]  /*a100*/  FSEL R37, R37, -INF , P3 ;  /* 0xff80000025257808 */ /* 0x001fe40001800000 */
[----:B------:R-:W-:Y:S02]  /*a110*/  FMNMX.FTZ R100, R59, R100, !PT ;  /* 0x000000643b647209 */ /* 0x000fe40007810000 */
[----:B-1----:R-:W-:-:S02]  /*a120*/  FSEL R31, R31, -INF , P1 ;  /* 0xff8000001f1f7808 */ /* 0x002fc40000800000 */
[----:B------:R-:W-:Y:S02]  /*a130*/  FMNMX.FTZ R52, R97, R52, !PT ;  /* 0x0000003461347209 */ /* 0x000fe40007810000 */
[----:B------:R-:W-:Y:S02]  /*a140*/  ISETP.GT.AND P1, PT, R36, 0x99, PT ;  /* 0x000000992400780c */ /* 0x000fe40003f24270 */
[----:B--2---:R-:W-:Y:S02]  /*a150*/  FSEL R40, R40, -INF , P2 ;  /* 0xff80000028287808 */ /* 0x004fe40001000000 */
[----:B------:R-:W-:Y:S02]  /*a160*/  FMNMX.FTZ R100, R37, R100, !PT ;  /* 0x0000006425647209 */ /* 0x000fe40007810000 */
[----:B------:R-:W-:Y:S02]  /*a170*/  FMNMX.FTZ R54, R115, R52, !PT ;  /* 0x0000003473367209 */ /* 0x000fe40007810000 */
[----:B----4-:R-:W-:-:S02]  /*a180*/  FSEL R26, R12, -INF , P1 ;  /* 0xff8000000c1a7808 */ /* 0x010fc40000800000 */
[----:B------:R-:W-:Y:S02]  /*a190*/  FMNMX.FTZ R100, R40, R100, !PT ;  /* 0x0000006428647209 */ /* 0x000fe40007810000 */
        /* <DEDUP_REMOVED lines=18> */
[----:B------:R-:W-:Y:S01]  /*a2c0*/  FMNMX.FTZ R64, R75, R64, !PT ;  /* 0x000000404b407209 */ /* 0x000fe20007810000 */
[----:B------:R-:W-:Y:S01]  /*a2d0*/  IMAD.U32 R58, RZ, RZ, UR4 ;  /* 0x00000004ff3a7e24 */ /* 0x000fe2000f8e00ff */
[----:B0-----:R-:W-:Y:S02]  /*a2e0*/  FMNMX.FTZ R56, R36, R56, !PT ;  /* 0x0000003824387209 */ /* 0x001fe40007810000 */
[----:B------:R-:W-:Y:S02]  /*a2f0*/  FMNMX.FTZ R66, R145, R64, !PT ;  /* 0x0000004091427209 */ /* 0x000fe40007810000 */
[C---:B------:R-:W-:Y:S01]  /*a300*/  FSETP.NEU.FTZ.AND P0, PT, R56.reuse, -INF , PT ;  /* 0xff8000003800780b */ /* 0x040fe20003f1d000 */
[----:B------:R-:W-:-:S01]  /*a310*/  FFMA.FTZ R12, R56, R58, -8 ;  /* 0xc1000000380c7423 */ /* 0x000fc2000001003a */
[----:B------:R-:W-:-:S04]  /*a320*/  FMNMX.FTZ R66, R47, R66, !PT ;  /* 0x000000422f427209 */ /* 0x000fc80007810000 */
[----:B------:R-:W-:Y:S02]  /*a330*/  FMNMX.FTZ R66, R149, R66, !PT ;  /* 0x0000004295427209 */ /* 0x000fe40007810000 */
[----:B------:R-:W-:Y:S02]  /*a340*/  FSEL R12, R12, RZ, P0 ;  /* 0x000000ff0c0c7208 */ /* 0x000fe40000000000 */
[----:B------:R-:W-:Y:S01]  /*a350*/  ISETP.NE.AND P0, PT, R15, RZ, PT ;  /* 0x000000ff0f00720c */ /* 0x000fe20003f05270 */
[----:B------:R-:W-:Y:S01]  /*a360*/  FMUL.FTZ R15, R2, R34 ;  /* 0x00000022020f7220 */ /* 0x000fe20000410000 */
[----:B------:R-:W-:Y:S01]  /*a370*/  FMNMX.FTZ R66, R51, R66, !PT ;  /* 0x0000004233427209 */ /* 0x000fe20007810000 */
[----:B------:R-:W-:-:S01]  /*a380*/  FFMA.FTZ R77, R77, R58, -R12 ;  /* 0x0000003a4d4d7223 */ /* 0x000fc2000001080c */
[C---:B------:R-:W-:Y:S02]  /*a390*/  FMUL.FTZ R28, R2.reuse, R35 ;  /* 0x00000023021c7220 */ /* 0x040fe40000410000 */
[----:B------:R-:W-:Y:S01]  /*a3a0*/  FMNMX.FTZ R68, R153, R66, !PT ;  /* 0x0000004299447209 */ /* 0x000fe20007810000 */
[----:B------:R0:W-:Y:S01]  /*a3b0*/  MUFU.EX2 R48, R77 ;  /* 0x0000004d00307308 */ /* 0x0001e20000000800 */
[C---:B------:R-:W-:Y:S01]  /*a3c0*/  FMUL.FTZ R34, R2.reuse, R38 ;  /* 0x0000002602227220 */ /* 0x040fe20000410000 */
[----:B------:R-:W-:-:S06]  /*a3d0*/  FMUL.FTZ R35, R2, R39 ;  /* 0x0000002702237220 */ /* 0x000fcc0000410000 */
[----:B------:R-:W1:Y:S01]  /*a3e0*/  MUFU.TANH R15, R15 ;  /* 0x0000000f000f7308 */ /* 0x000e620000002400 */
[----:B0-----:R-:W-:-:S01]  /*a3f0*/  FFMA.FTZ R77, R85, R58, -R12 ;  /* 0x0000003a554d7223 */ /* 0x001fc2000001080c */
[----:B------:R-:W-:-:S04]  /*a400*/  FMNMX.FTZ R85, R55, R68, !PT ;  /* 0x0000004437557209 */ /* 0x000fc80007810000 */
[----:B------:R-:W-:Y:S02]  /*a410*/  FMNMX.FTZ R68, R14, R85, !PT ;  /* 0x000000550e447209 */ /* 0x000fe40007810000 */
[----:B------:R-:W0:Y:S01]  /*a420*/  MUFU.TANH R28, R28 ;  /* 0x0000001c001c7308 */ /* 0x000e220000002400 */
[----:B------:R-:W-:Y:S01]  /*a430*/  FMUL.FTZ R36, R2, R42 ;  /* 0x0000002a02247220 */ /* 0x000fe20000410000 */
[----:B------:R-:W-:-:S06]  /*a440*/  FMNMX.FTZ R85, R33, R68, !PT ;  /* 0x0000004421557209 */ /* 0x000fcc0007810000 */
[----:B------:R-:W-:Y:S01]  /*a450*/  MUFU.TANH R34, R34 ;  /* 0x0000002200227308 */ /* 0x000fe20000002400 */
[----:B------:R-:W-:Y:S01]  /*a460*/  FMNMX.FTZ R70, R30, R85, !PT ;  /* 0x000000551e467209 */ /* 0x000fe20007810000 */
[----:B------:R-:W-:Y:S01]  /*a470*/  FMUL.FTZ R38, R2, R43 ;  /* 0x0000002b02267220 */ /* 0x000fe20000410000 */
[----:B-1----:R-:W-:-:S05]  /*a480*/  FSEL R15, R15, -INF , P6 ;  /* 0xff8000000f0f7808 */ /* 0x002fca0003000000 */
[----:B------:R-:W1:Y:S01]  /*a490*/  MUFU.TANH R35, R35 ;  /* 0x0000002300237308 */ /* 0x000e620000002400 */
[----:B------:R-:W-:Y:S01]  /*a4a0*/  FMNMX.FTZ R70, R31, R70, !PT ;  /* 0x000000461f467209 */ /* 0x000fe20007810000 */
[----:B------:R-:W-:Y:S01]  /*a4b0*/  FFMA.FTZ R81, R81, R58, -R12 ;  /* 0x0000003a51517223 */ /* 0x000fe2000001080c */
[----:B0-----:R-:W-:-:S05]  /*a4c0*/  FSEL R85, R28, -INF , P5 ;  /* 0xff8000001c557808 */ /* 0x001fca0002800000 */
[----:B------:R-:W0:Y:S01]  /*a4d0*/  MUFU.TANH R36, R36 ;  /* 0x0000002400247308 */ /* 0x000e220000002400 */
[----:B------:R-:W-:-:S07]  /*a4e0*/  FMNMX.FTZ R70, R15, R70, !PT ;  /* 0x000000460f467209 */ /* 0x000fce0007810000 */
[----:B------:R-:W2:Y:S01]  /*a4f0*/  MUFU.TANH R38, R38 ;  /* 0x0000002600267308 */ /* 0x000ea20000002400 */
[----:B------:R-:W-:-:S07]  /*a500*/  FMNMX.FTZ R70, R85, R70, !PT ;  /* 0x0000004655467209 */ /* 0x000fce0007810000 */
[----:B------:R3:W-:Y:S01]  /*a510*/  MUFU.EX2 R50, R81 ;  /* 0x0000005100327308 */ /* 0x0007e20000000800 */
[----:B-1----:R-:W-:Y:S01]  /*a520*/  FSEL R35, R35, -INF , P3 ;  /* 0xff80000023237808 */ /* 0x002fe20001800000 */
[-CC-:B---3--:R-:W-:Y:S01]  /*a530*/  FFMA.FTZ R81, R89, R58.reuse, -R12.reuse ;  /* 0x0000003a59517223 */ /* 0x188fe2000001080c */
[----:B------:R-:W-:-:S01]  /*a540*/  FFMA.FTZ R89, R45, R58, -R12 ;  /* 0x0000003a2d597223 */ /* 0x000fc2000001080c */
[----:B------:R-:W-:Y:S01]  /*a550*/  FSEL R45, R34, -INF , P4 ;  /* 0xff800000222d7808 */ /* 0x000fe20002000000 */
[----:B------:R-:W-:-:S03]  /*a560*/  FFMA.FTZ R39, R99, R58, -R12 ;  /* 0x0000003a63277223 */ /* 0x000fc6000001080c */
[----:B------:R-:W-:Y:S02]  /*a570*/  FMNMX.FTZ R70, R45, R70, !PT ;  /* 0x000000462d467209 */ /* 0x000fe40007810000 */
[----:B0-----:R-:W-:Y:S02]  /*a580*/  FSEL R99, R36, -INF , P2 ;  /* 0xff80000024637808 */ /* 0x001fe40001000000 */
[----:B------:R-:W-:Y:S01]  /*a590*/  FMNMX.FTZ R70, R35, R70, !PT ;  /* 0x0000004623467209 */ /* 0x000fe20007810000 */
[----:B------:R-:W-:-:S01]  /*a5a0*/  FFMA.FTZ R44, R27, R58, -R12 ;  /* 0x0000003a1b2c7223 */ /* 0x000fc2000001080c */
[----:B------:R-:W-:Y:S01]  /*a5b0*/  FFMA.FTZ R27, R101, R58, -R12 ;  /* 0x0000003a651b7223 */ /* 0x000fe2000001080c */
[----:B--2---:R-:W-:Y:S02]  /*a5c0*/  FSEL R101, R38, -INF , P1 ;  /* 0xff80000026657808 */ /* 0x004fe40000800000 */
[----:B------:R-:W-:-:S04]  /*a5d0*/  FMNMX.FTZ R70, R99, R70, !PT ;  /* 0x0000004663467209 */ /* 0x000fc80007810000 */
[----:B------:R-:W-:Y:S01]  /*a5e0*/  FMNMX.FTZ R70, R101, R70, !PT ;  /* 0x0000004665467209 */ /* 0x000fe20007810000 */
[----:B------:R-:W-:-:S04]  /*a5f0*/  FFMA.FTZ R46, R103, R58, -R12 ;  /* 0x0000003a672e7223 */ /* 0x000fc8000001080c */
[----:B------:R-:W0:Y:S01]  /*a600*/  SHFL.BFLY PT, R103, R70, 0x2, 0x1f ;  /* 0x0c401f0046677f89 */ /* 0x000e2200000e0000 */
[----:B------:R-:W-:-:S01]  /*a610*/  FFMA.FTZ R42, R41, R58, -R12 ;  /* 0x0000003a292a7223 */ /* 0x000fc2000001080c */
[----:B------:R-:W-:Y:S01]  /*a620*/  FFMA.FTZ R41, R105, R58, -R12 ;  /* 0x0000003a69297223 */ /* 0x000fe2000001080c */
[----:B0-----:R-:W-:-:S05]  /*a630*/  FMNMX.FTZ R72, R70, R103, !PT ;  /* 0x0000006746487209 */ /* 0x001fca0007810000 */
        /* <DEDUP_REMOVED lines=32> */
[----:B------:R-:W-:-:S04]  /*a840*/  FSETP.NEU.FTZ.AND P1, PT, R59, -INF , PT ;  /* 0xff8000003b00780b */ /* 0x000fc80003f3d000 */
[----:B------:R-:W-:-:S05]  /*a850*/  FSEL R12, R12, RZ, P1 ;  /* 0x000000ff0c0c7208 */ /* 0x000fca0000800000 */
[-CC-:B------:R-:W-:Y:S01]  /*a860*/  FFMA.FTZ R9, R9, R58.reuse, -R12.reuse ;  /* 0x0000003a09097223 */ /* 0x180fe2000001080c */
[----:B------:R-:W-:-:S01]  /*a870*/  FFMA.FTZ R10, R10, R58, -R12 ;  /* 0x0000003a0a0a7223 */ /* 0x000fc2000001080c */
[-CC-:B------:R-:W-:Y:S01]  /*a880*/  FFMA.FTZ R13, R13, R58.reuse, -R12.reuse ;  /* 0x0000003a0d0d7223 */ /* 0x180fe2000001080c */
[----:B------:R-:W-:Y:S01]  /*a890*/  MUFU.EX2 R3, R3 ;  /* 0x0000000300037308 */ /* 0x000fe20000000800 */
[----:B------:R-:W-:-:S07]  /*a8a0*/  FFMA.FTZ R76, R95, R58, -R12 ;  /* 0x0000003a5f4c7223 */ /* 0x000fce000001080c */
[----:B------:R-:W0:Y:S01]  /*a8b0*/  MUFU.EX2 R8, R8 ;  /* 0x0000000800087308 */ /* 0x000e220000000800 */
[----:B------:R-:W-:-:S07]  /*a8c0*/  FFMA.FTZ R70, R107, R58, -R12 ;  /* 0x0000003a6b467223 */ /* 0x000fce000001080c */
[----:B------:R-:W-:Y:S08]  /*a8d0*/  MUFU.EX2 R9, R9 ;  /* 0x0000000900097308 */ /* 0x000ff00000000800 */
[----:B------:R-:W1:Y:S01]  /*a8e0*/  MUFU.EX2 R10, R10 ;  /* 0x0000000a000a7308 */ /* 0x000e620000000800 */
[----:B------:R-:W-:-:S07]  /*a8f0*/  FFMA.FTZ R93, R93, R58, -R12 ;  /* 0x0000003a5d5d7223 */ /* 0x000fce000001080c */
[----:B------:R-:W2:Y:S08]  /*a900*/  MUFU.EX2 R11, R11 ;  /* 0x0000000b000b7308 */ /* 0x000eb00000000800 */
[----:B------:R-:W3:Y:S01]  /*a910*/  MUFU.EX2 R13, R13 ;  /* 0x0000000d000d7308 */ /* 0x000ee20000000800 */
[----:B------:R-:W-:-:S07]  /*a920*/  FFMA.FTZ R72, R111, R58, -R12 ;  /* 0x0000003a6f487223 */ /* 0x000fce000001080c */
[----:B------:R-:W4:Y:S08]  /*a930*/  MUFU.EX2 R42, R42 ;  /* 0x0000002a002a7308 */ /* 0x000f300000000800 */
[----:B------:R-:W-:Y:S08]  /*a940*/  MUFU.EX2 R26, R40 ;  /* 0x00000028001a7308 */ /* 0x000ff00000000800 */
[----:B------:R5:W4:Y:S01]  /*a950*/  MUFU.EX2 R40, R76 ;  /* 0x0000004c00287308 */ /* 0x000b220000000800 */
[----:B0-----:R-:W-:-:S01]  /*a960*/  FADD.FTZ R88, R3, R8 ;  /* 0x0000000803587221 */ /* 0x001fc20000010000 */
[----:B-1----:R-:W-:-:S06]  /*a970*/  FADD.FTZ R90, R9, R10 ;  /* 0x0000000a095a7221 */ /* 0x002fcc0000010000 */
[----:B------:R-:W0:Y:S01]  /*a980*/  MUFU.EX2 R39, R39 ;  /* 0x0000002700277308 */ /* 0x000e220000000800 */
[----:B------:R-:W-:-:S07]  /*a990*/  FFMA.FTZ R95, R97, R58, -R12 ;  /* 0x0000003a615f7223 */ /* 0x000fce000001080c */
[----:B------:R-:W1:Y:S01]  /*a9a0*/  MUFU.EX2 R70, R70 ;  /* 0x0000004600467308 */ /* 0x000e620000000800 */
[----:B------:R-:W-:-:S01]  /*a9b0*/  FFMA.FTZ R74, R115, R58, -R12 ;  /* 0x0000003a734a7223 */ /* 0x000fc2000001080c */
[-CC-:B------:R-:W-:Y:S01]  /*a9c0*/  FFMA.FTZ R79, R79, R58.reuse, -R12.reuse ;  /* 0x0000003a4f4f7223 */ /* 0x180fe2000001080c */
[----:B-----5:R-:W-:-:S01]  /*a9d0*/  FFMA.FTZ R76, R117, R58, -R12 ;  /* 0x0000003a754c7223 */ /* 0x020fc2000001080c */
[----:B------:R-:W-:-:S04]  /*a9e0*/  FFMA.FTZ R83, R83, R58, -R12 ;  /* 0x0000003a53537223 */ /* 0x000fc8000001080c */
[----:B------:R-:W5:Y:S01]  /*a9f0*/  MUFU.EX2 R44, R44 ;  /* 0x0000002c002c7308 */ /* 0x000f620000000800 */
[----:B------:R-:W-:-:S01]  /*aa00*/  FFMA.FTZ R78, R123, R58, -R12 ;  /* 0x0000003a7b4e7223 */ /* 0x000fc2000001080c */
[-CC-:B------:R-:W-:Y:S01]  /*aa10*/  FFMA.FTZ R87, R87, R58.reuse, -R12.reuse ;  /* 0x0000003a57577223 */ /* 0x180fe2000001080c */
[----:B------:R-:W-:-:S01]  /*aa20*/  FFMA.FTZ R80, R127, R58, -R12 ;  /* 0x0000003a7f507223 */ /* 0x000fc2000001080c */
[-CC-:B------:R-:W-:Y:S01]  /*aa30*/  FFMA.FTZ R91, R91, R58.reuse, -R12.reuse ;  /* 0x0000003a5b5b7223 */ /* 0x180fe2000001080c */
[----:B------:R-:W-:-:S03]  /*aa40*/  FFMA.FTZ R82, R131, R58, -R12 ;  /* 0x0000003a83527223 */ /* 0x000fc6000001080c */
        /* <DEDUP_REMOVED lines=26> */
[----:B--2---:R-:W-:Y:S01]  /*abf0*/  FADD.FTZ R97, R11, R88 ;  /* 0x000000580b617221 */ /* 0x004fe20000010000 */
[----:B---3--:R-:W-:-:S03]  /*ac00*/  FADD.FTZ R101, R13, R90 ;  /* 0x0000005a0d657221 */ /* 0x008fc60000010000 */
[----:B----4-:R-:W-:Y:S02]  /*ac10*/  FADD.FTZ R88, R42, R97 ;  /* 0x000000612a587221 */ /* 0x010fe40000010000 */
[----:B------:R-:W2:Y:S01]  /*ac20*/  MUFU.EX2 R46, R46 ;  /* 0x0000002e002e7308 */ /* 0x000ea20000000800 */
[----:B------:R-:W-:-:S01]  /*ac30*/  FADD.FTZ R101, R40, R101 ;  /* 0x0000006528657221 */ /* 0x000fc20000010000 */
[----:B------:R-:W-:Y:S01]  /*ac40*/  F2FP.SATFINITE.E4M3.F32.PACK_AB_MERGE_C R152, R42, R11, RZ ;  /* 0x0000000b2a98723e */ /* 0x000fe200048070ff */
[----:B0-----:R-:W-:-:S05]  /*ac50*/  FADD.FTZ R11, R39, R88 ;  /* 0x00000058270b7221 */ /* 0x001fca0000010000 */
[----:B------:R-:W0:Y:S01]  /*ac60*/  MUFU.EX2 R95, R95 ;  /* 0x0000005f005f7308 */ /* 0x000e220000000800 */
[----:B-1----:R-:W-:-:S01]  /*ac70*/  FADD.FTZ R42, R70, R101 ;  /* 0x00000065462a7221 */ /* 0x002fc20000010000 */
[----:B-----5:R-:W-:-:S06]  /*ac80*/  FADD.FTZ R88, R44, R11 ;  /* 0x0000000b2c587221 */ /* 0x020fcc0000010000 */
[----:B------:R-:W1:Y:S01]  /*ac90*/  MUFU.EX2 R41, R41 ;  /* 0x0000002900297308 */ /* 0x000e620000000800 */
[----:B------:R-:W-:-:S07]  /*aca0*/  FADD.FTZ R11, R93, R42 ;  /* 0x0000002a5d0b7221 */ /* 0x000fce0000010000 */
[----:B------:R-:W3:Y:S08]  /*acb0*/  MUFU.EX2 R74, R74 ;  /* 0x0000004a004a7308 */ /* 0x000ef00000000800 */
[----:B------:R-:W4:Y:S08]  /*acc0*/  MUFU.EX2 R79, R79 ;  /* 0x0000004f004f7308 */ /* 0x000f300000000800 */
[----:B------:R-:W5:Y:S08]  /*acd0*/  MUFU.EX2 R43, R43 ;  /* 0x0000002b002b7308 */ /* 0x000f700000000800 */
[----:B------:R0:W-:Y:S01]  /*ace0*/  MUFU.EX2 R86, R75 ;  /* 0x0000004b00567308 */ /* 0x0001e20000000800 */
[----:B--2---:R-:W-:-:S07]  /*acf0*/  F2FP.SATFINITE.E4M3.F32.PACK_AB_MERGE_C R154, R46, R27, RZ ;  /* 0x0000001b2e9a723e */ /* 0x004fce00048070ff */
[----:B------:R-:W2:Y:S01]  /*ad00*/  MUFU.EX2 R76, R76 ;  /* 0x0000004c004c7308 */ /* 0x000ea20000000800 */
[----:B0-----:R-:W-:-:S01]  /*ad10*/  FADD.FTZ R75, R27, R88 ;  /* 0x000000581b4b7221 */ /* 0x001fc20000010000 */
[----:B------:R-:W-:-:S03]  /*ad20*/  FADD.FTZ R88, R72, R11 ;  /* 0x0000000b48587221 */ /* 0x000fc60000010000 */
[----:B------:R-:W-:Y:S01]  /*ad30*/  FADD.FTZ R90, R46, R75 ;  /* 0x0000004b2e5a7221 */ /* 0x000fe20000010000 */
[----:B------:R-:W-:-:S02]  /*ad40*/  FADD.FTZ R11, R95, R88 ;  /* 0x000000585f0b7221 */ /* 0x000fc40000010000 */
[----:B------:R-:W0:Y:S01]  /*ad50*/  MUFU.EX2 R83, R83 ;  /* 0x0000005300537308 */ /* 0x000e220000000800 */
[----:B-1----:R-:W-:-:S01]  /*ad60*/  FADD.FTZ R27, R41, R90 ;  /* 0x0000005a291b7221 */ /* 0x002fc20000010000 */
[----:B---3--:R-:W-:-:S06]  /*ad70*/  FADD.FTZ R46, R74, R11 ;  /* 0x0000000b4a2e7221 */ /* 0x008fcc0000010000 */
[----:B------:R-:W1:Y:S01]  /*ad80*/  MUFU.EX2 R52, R113 ;  /* 0x0000007100347308 */ /* 0x000e620000000800 */
[----:B------:R-:W-:-:S01]  /*ad90*/  FADD.FTZ R90, R48, R27 ;  /* 0x0000001b305a7221 */ /* 0x000fc20000010000 */
[----:B----4-:R-:W-:-:S06]  /*ada0*/  FADD.FTZ R11, R79, R46 ;  /* 0x0000002e4f0b7221 */ /* 0x010fcc0000010000 */
[----:B------:R-:W3:Y:S01]  /*adb0*/  MUFU.EX2 R78, R78 ;  /* 0x0000004e004e7308 */ /* 0x000ee20000000800 */
[----:B-----5:R-:W-:-:S01]  /*adc0*/  FADD.FTZ R27, R43, R90 ;  /* 0x0000005a2b1b7221 */ /* 0x020fc20000010000 */
[----:B--2---:R-:W-:-:S06]  /*add0*/  FADD.FTZ R46, R76, R11 ;  /* 0x0000000b4c2e7221 */ /* 0x004fcc0000010000 */
[----:B------:R-:W2:Y:S08]  /*ade0*/  MUFU.EX2 R77, R77 ;  /* 0x0000004d004d7308 */ /* 0x000eb00000000800 */
[----:B------:R-:W4:Y:S01]  /*adf0*/  MUFU.EX2 R87, R87 ;  /* 0x0000005700577308 */ /* 0x000f220000000800 */
[----:B------:R-:W-:-:S01]  /*ae00*/  FADD.FTZ R27, R50, R27 ;  /* 0x0000001b321b7221 */ /* 0x000fc20000010000 */
[----:B0-----:R-:W-:-:S06]  /*ae10*/  FADD.FTZ R11, R83, R46 ;  /* 0x0000002e530b7221 */ /* 0x001fcc0000010000 */
[----:B------:R-:W0:Y:S08]  /*ae20*/  MUFU.EX2 R54, R119 ;  /* 0x0000007700367308 */ /* 0x000e300000000800 */
[----:B------:R-:W5:Y:S01]  /*ae30*/  MUFU.EX2 R80, R80 ;  /* 0x0000005000507308 */ /* 0x000f620000000800 */
[----:B------:R-:W-:Y:S01]  /*ae40*/  F2FP.SATFINITE.E4M3.F32.PACK_AB_MERGE_C R148, R50, R43, RZ ;  /* 0x0000002b3294723e */ /* 0x000fe200048070ff */
[----:B-1----:R-:W-:-:S06]  /*ae50*/  FADD.FTZ R46, R52, R27 ;  /* 0x0000001b342e7221 */ /* 0x002fcc0000010000 */
[----:B------:R-:W1:Y:S01]  /*ae60*/  MUFU.EX2 R81, R81 ;  /* 0x0000005100517308 */ /* 0x000e620000000800 */
[----:B---3--:R-:W-:-:S07]  /*ae70*/  FADD.FTZ R50, R78, R11 ;  /* 0x0000000b4e327221 */ /* 0x008fce0000010000 */
[----:B------:R-:W3:Y:S01]  /*ae80*/  MUFU.EX2 R91, R91 ;  /* 0x0000005b005b7308 */ /* 0x000ee20000000800 */
[----:B--2---:R-:W-:-:S01]  /*ae90*/  FADD.FTZ R11, R77, R46 ;  /* 0x0000002e4d0b7221 */ /* 0x004fc20000010000 */
[----:B----4-:R-:W-:-:S06]  /*aea0*/  FADD.FTZ R27, R87, R50 ;  /* 0x00000032571b7221 */ /* 0x010fcc0000010000 */
[----:B------:R-:W2:Y:S08]  /*aeb0*/  MUFU.EX2 R60, R121 ;  /* 0x00000079003c7308 */ /* 0x000eb00000000800 */
[----:B------:R-:W4:Y:S01]  /*aec0*/  MUFU.EX2 R82, R82 ;  /* 0x0000005200527308 */ /* 0x000f220000000800 */
[----:B0-----:R-:W-:-:S01]  /*aed0*/  FADD.FTZ R50, R54, R11 ;  /* 0x0000000b36327221 */ /* 0x001fc20000010000 */
[----:B-----5:R-:W-:-:S06]  /*aee0*/  FADD.FTZ R90, R80, R27 ;  /* 0x0000001b505a7221 */ /* 0x020fcc0000010000 */
[----:B------:R-:W0:Y:S01]  /*aef0*/  MUFU.EX2 R61, R61 ;  /* 0x0000003d003d7308 */ /* 0x000e220000000800 */
[----:B------:R-:W-:-:S07]  /*af00*/  PRMT R0, R102, 0x654, R0 ;  /* 0x0000065466007816 */ /* 0x000fce0000000000 */
[----:B------:R-:W5:Y:S01]  /*af10*/  MUFU.EX2 R63, R63 ;  /* 0x0000003f003f7308 */ /* 0x000f620000000800 */
[----:B-1----:R-:W-:-:S01]  /*af20*/  FADD.FTZ R11, R81, R50 ;  /* 0x00000032510b7221 */ /* 0x002fc20000010000 */
[----:B---3--:R-:W-:Y:S01]  /*af30*/  FADD.FTZ R27, R91, R90 ;  /* 0x0000005a5b1b7221 */ /* 0x008fe20000010000 */
[----:B------:R1:W-:Y:S05]  /*af40*/  SYNCS.ARRIVE.TRANS64.RED.A1T0 RZ, [R0+URZ], RZ ;  /* 0x000000ff00ff79a7 */ /* 0x0003ea000810043f */
[----:B------:R-:W3:Y:S08]  /*af50*/  MUFU.EX2 R62, R125 ;  /* 0x0000007d003e7308 */ /* 0x000ef00000000800 */
[----:B------:R-:W3:Y:S01]  /*af60*/  MUFU.EX2 R84, R84 ;  /* 0x0000005400547308 */ /* 0x000ee20000000800 */
[----:B--2---:R-:W-:-:S07]  /*af70*/  FADD.FTZ R50, R60, R11 ;  /* 0x0000000b3c327221 */ /* 0x004fce0000010000 */
[----:B------:R-:W2:Y:S01]  /*af80*/  MUFU.EX2 R65, R65 ;  /* 0x0000004100417308 */ /* 0x000ea20000000800 */
[----:B----4-:R-:W-:-:S07]  /*af90*/  FADD.FTZ R90, R82, R27 ;  /* 0x0000001b525a7221 */ /* 0x010fce0000010000 */
[----:B------:R-:W4:Y:S01]  /*afa0*/  MUFU.EX2 R67, R67 ;  /* 0x0000004300437308 */ /* 0x000f220000000800 */
[----:B0-----:R-:W-:-:S01]  /*afb0*/  FADD.FTZ R11, R61, R50 ;  /* 0x000000323d0b7221 */ /* 0x001fc20000010000 */
[----:B-----5:R-:W-:-:S06]  /*afc0*/  FADD.FTZ R27, R63, R90 ;  /* 0x0000005a3f1b7221 */ /* 0x020fcc0000010000 */
[----:B------:R-:W0:Y:S08]  /*afd0*/  MUFU.EX2 R64, R129 ;  /* 0x0000008100407308 */ /* 0x000e300000000800 */
[----:B-1----:R-:W1:Y:S01]  /*afe0*/  MUFU.EX2 R0, R137 ;  /* 0x0000008900007308 */ /* 0x002e620000000800 */
[----:B---3--:R-:W-:-:S01]  /*aff0*/  FADD.FTZ R50, R62, R11 ;  /* 0x0000000b3e327221 */ /* 0x008fc20000010000 */
[----:B------:R-:W-:-:S06]  /*b000*/  F2FP.SATFINITE.E4M3.F32.PACK_AB_MERGE_C R13, R40, R13, RZ ;  /* 0x0000000d280d723e */ /* 0x000fcc00048070ff */
[----:B------:R-:W3:Y:S01]  /*b010*/  MUFU.EX2 R69, R69 ;  /* 0x0000004500457308 */ /* 0x000ee20000000800 */
[----:B------:R-:W-:-:S07]  /*b020*/  FADD.FTZ R40, R84, R27 ;  /* 0x0000001b54287221 */ /* 0x000fce0000010000 */
[----:B------:R-:W5:Y:S01]  /*b030*/  MUFU.EX2 R71, R71 ;  /* 0x0000004700477308 */ /* 0x000f620000000800 */
[C---:B--2---:R-:W-:Y:S01]  /*b040*/  F2FP.SATFINITE.E4M3.F32.PACK_AB_MERGE_C R136, R65.reuse, R62, RZ ;  /* 0x0000003e4188723e */ /* 0x044fe200048070ff */
[----:B------:R-:W-:-:S06]  /*b050*/  FADD.FTZ R65, R65, R50 ;  /* 0x0000003241417221 */ /* 0x000fcc0000010000 */
[----:B------:R-:W2:Y:S01]  /*b060*/  MUFU.EX2 R66, R133 ;  /* 0x0000008500427308 */ /* 0x000ea20000000800 */
[----:B----4-:R-:W-:-:S07]  /*b070*/  FADD.FTZ R11, R67, R40 ;  /* 0x00000028430b7221 */ /* 0x010fce0000010000 */
[----:B------:R-:W4:Y:S01]  /*b080*/  MUFU.EX2 R141, R141 ;  /* 0x0000008d008d7308 */ /* 0x000f220000000800 */
[----:B0-----:R-:W-:-:S07]  /*b090*/  FADD.FTZ R40, R64, R65 ;  /* 0x0000004140287221 */ /* 0x001fce0000010000 */
[----:B------:R-:W0:Y:S01]  /*b0a0*/  MUFU.EX2 R73, R73 ;  /* 0x0000004900497308 */ /* 0x000e220000000800 */
[----:B-1----:R-:W-:-:S01]  /*b0b0*/  FADD.FTZ R50, R0, R11 ;  /* 0x0000000b00327221 */ /* 0x002fc20000010000 */
[----:B---3--:R-:W-:-:S06]  /*b0c0*/  FADD.FTZ R11, R69, R40 ;  /* 0x00000028450b7221 */ /* 0x008fcc0000010000 */
[----:B------:R-:W1:Y:S01]  /*b0d0*/  MUFU.EX2 R68, R68 ;  /* 0x0000004400447308 */ /* 0x000e620000000800 */
[----:B-----5:R-:W-:-:S07]  /*b0e0*/  FADD.FTZ R50, R71, R50 ;  /* 0x0000003247327221 */ /* 0x020fce0000010000 */
[----:B------:R-:W3:Y:S01]  /*b0f0*/  MUFU.EX2 R145, R145 ;  /* 0x0000009100917308 */ /* 0x000ee20000000800 */
[----:B--2---:R-:W-:-:S01]  /*b100*/  FADD.FTZ R40, R66, R11 ;  /* 0x0000000b42287221 */ /* 0x004fc20000010000 */
[----:B------:R-:W-:-:S06]  /*b110*/  F2FP.SATFINITE.E4M3.F32.PACK_AB_MERGE_C R152, R8, R3, R152 ;  /* 0x000000030898723e */ /* 0x000fcc0004807098 */
[----:B------:R-:W2:Y:S01]  /*b120*/  MUFU.EX2 R89, R89 ;  /* 0x0000005900597308 */ /* 0x000ea20000000800 */
[----:B----4-:R-:W-:-:S07]  /*b130*/  FADD.FTZ R3, R141, R50 ;  /* 0x000000328d037221 */ /* 0x010fce0000010000 */
[----:B------:R-:W4:Y:S01]  /*b140*/  MUFU.EX2 R42, R47 ;  /* 0x0000002f002a7308 */ /* 0x000f220000000800 */
[C---:B0-----:R-:W-:Y:S01]  /*b150*/  F2FP.SATFINITE.E4M3.F32.PACK_AB_MERGE_C R138, R73.reuse, R66, RZ ;  /* 0x00000042498a723e */ /* 0x041fe200048070ff */
[----:B------:R-:W-:Y:S01]  /*b160*/  FADD.FTZ R73, R73, R40 ;  /* 0x0000002849497221 */ /* 0x000fe20000010000 */
[----:B------:R-:W-:-:S05]  /*b170*/  F2FP.SATFINITE.E4M3.F32.PACK_AB_MERGE_C R141, R86, R141, RZ ;  /* 0x0000008d568d723e */ /* 0x000fca00048070ff */
[----:B------:R-:W0:Y:S01]  /*b180*/  MUFU.EX2 R28, R28 ;  /* 0x0000001c001c7308 */ /* 0x000e220000000800 */
[----:B------:R-:W-:-:S07]  /*b190*/  FADD.FTZ R86, R86, R3 ;  /* 0x0000000356567221 */ /* 0x000fce0000010000 */
[----:B------:R-:W5:Y:S01]  /*b1a0*/  MUFU.EX2 R149, R149 ;  /* 0x0000009500957308 */ /* 0x000f620000000800 */
[----:B-1----:R-:W-:-:S07]  /*b1b0*/  FADD.FTZ R8, R68, R73 ;  /* 0x0000004944087221 */ /* 0x002fce0000010000 */
[----:B------:R-:W1:Y:S01]  /*b1c0*/  MUFU.EX2 R49, R49 ;  /* 0x0000003100317308 */ /* 0x000e620000000800 */
[----:B---3--:R-:W-:-:S07]  /*b1d0*/  FADD.FTZ R3, R145, R86 ;  /* 0x0000005691037221 */ /* 0x008fce0000010000 */
[----:B------:R-:W3:Y:S01]  /*b1e0*/  MUFU.EX2 R88, R51 ;  /* 0x0000003300587308 */ /* 0x000ee20000000800 */
[----:B--2---:R-:W-:-:S01]  /*b1f0*/  FADD.FTZ R11, R89, R8 ;  /* 0x00000008590b7221 */ /* 0x004fc20000010000 */
[----:B----4-:R-:W-:-:S06]  /*b200*/  FADD.FTZ R40, R42, R3 ;  /* 0x000000032a287221 */ /* 0x010fcc0000010000 */
[----:B------:R-:W2:Y:S01]  /*b210*/  MUFU.EX2 R34, R34 ;  /* 0x0000002200227308 */ /* 0x000ea20000000800 */
[----:B------:R-:W-:-:S07]  /*b220*/  F2FP.SATFINITE.E4M3.F32.PACK_AB_MERGE_C R154, R44, R39, R154 ;  /* 0x000000272c9a723e */ /* 0x000fce000480709a */
[----:B------:R-:W4:Y:S01]  /*b230*/  MUFU.EX2 R153, R153 ;  /* 0x0000009900997308 */ /* 0x000f220000000800 */
[----:B0-----:R-:W-:-:S01]  /*b240*/  FADD.FTZ R44, R28, R11 ;  /* 0x0000000b1c2c7221 */ /* 0x001fc20000010000 */
[----:B-----5:R-:W-:-:S06]  /*b250*/  FADD.FTZ R11, R149, R40 ;  /* 0x00000028950b7221 */ /* 0x020fcc0000010000 */
[----:B------:R-:W0:Y:S08]  /*b260*/  MUFU.EX2 R53, R53 ;  /* 0x0000003500357308 */ /* 0x000e300000000800 */
[----:B------:R-:W-:Y:S08]  /*b270*/  MUFU.EX2 R36, R36 ;  /* 0x0000002400247308 */ /* 0x000ff00000000800 */
[----:B------:R-:W5:Y:S01]  /*b280*/  MUFU.EX2 R57, R57 ;  /* 0x0000003900397308 */ /* 0x000f620000000800 */
[----:B-1----:R-:W-:-:S07]  /*b290*/  F2FP.SATFINITE.E4M3.F32.PACK_AB_MERGE_C R140, R49, R28, RZ ;  /* 0x0000001c318c723e */ /* 0x002fce00048070ff */
[----:B------:R-:W1:Y:S01]  /*b2a0*/  MUFU.EX2 R46, R55 ;  /* 0x00000037002e7308 */ /* 0x000e620000000800 */
[----:B------:R-:W-:-:S01]  /*b2b0*/  FADD.FTZ R49, R49, R44 ;  /* 0x0000002c31317221 */ /* 0x000fc20000010000 */
[C---:B---3--:R-:W-:Y:S01]  /*b2c0*/  F2FP.SATFINITE.E4M3.F32.PACK_AB_MERGE_C R3, R88.reuse, R149, RZ ;  /* 0x000000955803723e */ /* 0x048fe200048070ff */
[----:B------:R-:W-:-:S05]  /*b2d0*/  FADD.FTZ R88, R88, R11 ;  /* 0x0000000b58587221 */ /* 0x000fca0000010000 */
[----:B------:R-:W3:Y:S01]  /*b2e0*/  MUFU.EX2 R14, R14 ;  /* 0x0000000e000e7308 */ /* 0x000ee20000000800 */
[----:B--2---:R-:W-:-:S01]  /*b2f0*/  FADD.FTZ R28, R34, R49 ;  /* 0x00000031221c7221 */ /* 0x004fc20000010000 */
[----:B----4-:R-:W-:-:S06]  /*b300*/  FADD.FTZ R11, R153, R88 ;  /* 0x00000058990b7221 */ /* 0x010fcc0000010000 */
[----:B------:R-:W2:Y:S01]  /*b310*/  MUFU.EX2 R33, R33 ;  /* 0x0000002100217308 */ /* 0x000ea20000000800 */
[----:B0-----:R-:W-:-:S01]  /*b320*/  FADD.FTZ R27, R53, R28 ;  /* 0x0000001c351b7221 */ /* 0x001fc20000010000 */
[----:B-----5:R-:W-:-:S06]  /*b330*/  F2FP.SATFINITE.E4M3.F32.PACK_AB_MERGE_C R142, R57, R36, RZ ;  /* 0x00000024398e723e */ /* 0x020fcc00048070ff */
[----:B------:R-:W-:Y:S01]  /*b340*/  MUFU.EX2 R32, R32 ;  /* 0x0000002000207308 */ /* 0x000fe20000000800 */
[----:B-1----:R-:W-:-:S07]  /*b350*/  FADD.FTZ R11, R46, R11 ;  /* 0x0000000b2e0b7221 */ /* 0x002fce0000010000 */
[----:B------:R-:W-:Y:S08]  /*b360*/  MUFU.EX2 R103, R103 ;  /* 0x0000006700677308 */ /* 0x000ff00000000800 */
[----:B------:R-:W0:Y:S08]  /*b370*/  MUFU.EX2 R38, R38 ;  /* 0x0000002600267308 */ /* 0x000e300000000800 */
[----:B------:R-:W1:Y:S01]  /*b380*/  MUFU.EX2 R30, R30 ;  /* 0x0000001e001e7308 */ /* 0x000e620000000800 */
[----:B------:R-:W-:-:S01]  /*b390*/  FADD.FTZ R36, R36, R27 ;  /* 0x0000001b24247221 */ /* 0x000fc20000010000 */
[----:B------:R-:W-:-:S06]  /*b3a0*/  F2FP.SATFINITE.E4M3.F32.PACK_AB_MERGE_C R142, R53, R34, R142 ;  /* 0x00000022358e723e */ /* 0x000fcc000480708e */
[----:B------:R-:W4:Y:S01]  /*b3b0*/  MUFU.EX2 R29, R29 ;  /* 0x0000001d001d7308 */ /* 0x000f220000000800 */
[----:B---3--:R-:W-:-:S07]  /*b3c0*/  FADD.FTZ R34, R14, R11 ;  /* 0x0000000b0e227221 */ /* 0x008fce0000010000 */
[----:B------:R-:W3:Y:S01]  /*b3d0*/  MUFU.EX2 R31, R31 ;  /* 0x0000001f001f7308 */ /* 0x000ee20000000800 */
[----:B------:R-:W-:-:S01]  /*b3e0*/  FADD.FTZ R57, R57, R36 ;  /* 0x0000002439397221 */ /* 0x000fc20000010000 */
[C---:B--2---:R-:W-:Y:S01]  /*b3f0*/  F2FP.SATFINITE.E4M3.F32.PACK_AB_MERGE_C R11, R33.reuse, R14, RZ ;  /* 0x0000000e210b723e */ /* 0x044fe200048070ff */
[----:B------:R-:W-:-:S05]  /*b400*/  FADD.FTZ R33, R33, R34 ;  /* 0x0000002221217221 */ /* 0x000fca0000010000 */
[----:B------:R-:W2:Y:S01]  /*b410*/  MUFU.EX2 R15, R15 ;  /* 0x0000000f000f7308 */ /* 0x000ea20000000800 */
[----:B------:R-:W-:Y:S01]  /*b420*/  F2FP.SATFINITE.E4M3.F32.PACK_AB_MERGE_C R13, R10, R9, R13 ;  /* 0x000000090a0d723e */ /* 0x000fe2000480700d */
[----:B0-----:R-:W-:Y:S01]  /*b430*/  FADD.FTZ R10, R38, R57 ;  /* 0x00000039260a7221 */ /* 0x001fe20000010000 */
[----:B------:R-:W-:-:S05]  /*b440*/  F2FP.SATFINITE.E4M3.F32.PACK_AB_MERGE_C R144, R103, R32, RZ ;  /* 0x000000206790723e */ /* 0x000fca00048070ff */
[----:B------:R-:W0:Y:S01]  /*b450*/  MUFU.EX2 R8, R85 ;  /* 0x0000005500087308 */ /* 0x000e220000000800 */
[----:B-1----:R-:W-:-:S01]  /*b460*/  FADD.FTZ R14, R30, R33 ;  /* 0x000000211e0e7221 */ /* 0x002fc20000010000 */
[----:B----4-:R-:W-:-:S06]  /*b470*/  F2FP.SATFINITE.E4M3.F32.PACK_AB_MERGE_C R144, R29, R38, R144 ;  /* 0x000000261d90723e */ /* 0x010fcc0004807090 */
[----:B------:R-:W-:Y:S01]  /*b480*/  MUFU.EX2 R105, R105 ;  /* 0x0000006900697308 */ /* 0x000fe20000000800 */
[----:B------:R-:W-:-:S01]  /*b490*/  FADD.FTZ R29, R29, R10 ;  /* 0x0000000a1d1d7221 */ /* 0x000fc20000010000 */
[----:B---3--:R-:W-:-:S06]  /*b4a0*/  FADD.FTZ R14, R31, R14 ;  /* 0x0000000e1f0e7221 */ /* 0x008fcc0000010000 */
[----:B------:R-:W1:Y:S08]  /*b4b0*/  MUFU.EX2 R20, R20 ;  /* 0x0000001400147308 */ /* 0x000e700000000800 */
[----:B------:R-:W3:Y:S01]  /*b4c0*/  MUFU.EX2 R45, R45 ;  /* 0x0000002d002d7308 */ /* 0x000ee20000000800 */
[----:B------:R-:W-:-:S07]  /*b4d0*/  FADD.FTZ R32, R32, R29 ;  /* 0x0000001d20207221 */ /* 0x000fce0000010000 */
[----:B------:R-:W4:Y:S01]  /*b4e0*/  MUFU.EX2 R37, R37 ;  /* 0x0000002500257308 */ /* 0x000f220000000800 */
[----:B--2---:R-:W-:-:S07]  /*b4f0*/  FADD.FTZ R9, R15, R14 ;  /* 0x0000000e0f097221 */ /* 0x004fce0000010000 */
[----:B------:R-:W2:Y:S01]  /*b500*/  MUFU.EX2 R28, R35 ;  /* 0x00000023001c7308 */ /* 0x000ea20000000800 */
[----:B------:R-:W-:-:S01]  /*b510*/  FADD.FTZ R103, R103, R32 ;  /* 0x0000002067677221 */ /* 0x000fc20000010000 */
[C---:B0-----:R-:W-:Y:S01]  /*b520*/  F2FP.SATFINITE.E4M3.F32.PACK_AB_MERGE_C R10, R8.reuse, R15, RZ ;  /* 0x0000000f080a723e */ /* 0x041fe200048070ff */
[----:B------:R-:W-:-:S05]  /*b530*/  FADD.FTZ R8, R8, R9 ;  /* 0x0000000908087221 */ /* 0x000fca0000010000 */
[----:B------:R-:W0:Y:S01]  /*b540*/  MUFU.EX2 R99, R99 ;  /* 0x0000006300637308 */ /* 0x000e220000000800 */
[----:B------:R-:W-:Y:S01]  /*b550*/  F2FP.SATFINITE.E4M3.F32.PACK_AB_MERGE_C R139, R71, R0, R141 ;  /* 0x00000000478b723e */ /* 0x000fe2000480708d */
[----:B-1----:R-:W-:Y:S01]  /*b560*/  FADD.FTZ R0, R20, R103 ;  /* 0x0000006714007221 */ /* 0x002fe20000010000 */
[----:B------:R-:W-:Y:S01]  /*b570*/  F2FP.SATFINITE.E4M3.F32.PACK_AB_MERGE_C R14, R105, R26, RZ ;  /* 0x0000001a690e723e */ /* 0x000fe200048070ff */
[----:B---3--:R-:W-:-:S03]  /*b580*/  FADD.FTZ R9, R45, R8 ;  /* 0x000000082d097221 */ /* 0x008fc60000010000 */
[C---:B----4-:R-:W-:Y:S01]  /*b590*/  F2FP.SATFINITE.E4M3.F32.PACK_AB_MERGE_C R146, R37.reuse, R20, R14 ;  /* 0x000000142592723e */ /* 0x050fe2000480700e */
[----:B------:R-:W-:-:S01]  /*b5a0*/  FADD.FTZ R37, R37, R0 ;  /* 0x0000000025257221 */ /* 0x000fc20000010000 */
[----:B--2---:R-:W-:Y:S01]  /*b5b0*/  FADD.FTZ R0, R28, R9 ;  /* 0x000000091c007221 */ /* 0x004fe20000010000 */
[----:B------:R-:W1:Y:S03]  /*b5c0*/  MUFU.EX2 R12, R12 ;  /* 0x0000000c000c7308 */ /* 0x000e660000000800 */
[----:B0-----:R-:W-:-:S01]  /*b5d0*/  FADD.FTZ R15, R99, R0 ;  /* 0x00000000630f7221 */ /* 0x001fc20000010000 */
[----:B------:R-:W-:-:S05]  /*b5e0*/  VIADD R0, R24, 0xfffffffe ;  /* 0xfffffffe18007836 */ /* 0x000fca0000000000 */
[----:B------:R-:W-:Y:S02]  /*b5f0*/  ISETP.GE.AND P1, PT, R0, R92, PT ;  /* 0x0000005c0000720c */ /* 0x000fe40003f26270 */
[----:B------:R-:W-:Y:S01]  /*b600*/  F2FP.SATFINITE.E4M3.F32.PACK_AB_MERGE_C R141, R42, R145, R3 ;  /* 0x000000912a8d723e */ /* 0x000fe20004807003 */
[----:B------:R-:W-:Y:S01]  /*b610*/  FADD.FTZ R20, R26, R37 ;  /* 0x000000251a147221 */ /* 0x000fe20000010000 */
[----:B------:R-:W-:Y:S02]  /*b620*/  F2FP.SATFINITE.E4M3.F32.PACK_AB_MERGE_C R150, R81, R54, RZ ;  /* 0x000000365196723e */ /* 0x000fe400048070ff */
[----:B-1----:R-:W-:Y:S01]  /*b630*/  F2FP.SATFINITE.E4M3.F32.PACK_AB_MERGE_C R3, R12, R99, RZ ;  /* 0x000000630c03723e */ /* 0x002fe200048070ff */
[----:B------:R-:W-:Y:S01]  /*b640*/  BSSY B0, `(.L_x_14042) ;  /* 0x000033a000007945 */ /* 0x000fe20003800000 */
[----:B------:R-:W-:Y:S02]  /*b650*/  F2FP.SATFINITE.E4M3.F32.PACK_AB_MERGE_C R72, R95, R72, RZ ;  /* 0x000000485f48723e */ /* 0x000fe400048070ff */
[----:B------:R-:W-:-:S02]  /*b660*/  F2FP.SATFINITE.E4M3.F32.PACK_AB_MERGE_C R76, R83, R76, RZ ;  /* 0x0000004c534c723e */ /* 0x000fc400048070ff */
[----:B------:R-:W-:Y:S02]  /*b670*/  F2FP.SATFINITE.E4M3.F32.PACK_AB_MERGE_C R80, R91, R80, RZ ;  /* 0x000000505b50723e */ /* 0x000fe400048070ff */
[----:B------:R-:W-:Y:S01]  /*b680*/  F2FP.SATFINITE.E4M3.F32.PACK_AB_MERGE_C R67, R67, R84, RZ ;  /* 0x000000544343723e */ /* 0x000fe200048070ff */
[----:B------:R-:W-:-:S01]  /*b690*/  FADD.FTZ R20, R105, R20 ;  /* 0x0000001469147221 */ /* 0x000fc20000010000 */
[----:B------:R-:W-:Y:S01]  /*b6a0*/  F2FP.SATFINITE.E4M3.F32.PACK_AB_MERGE_C R148, R48, R41, R148 ;  /* 0x000000293094723e */ /* 0x000fe20004807094 */
[----:B------:R-:W-:-:S01]  /*b6b0*/  FADD.FTZ R15, R12, R15 ;  /* 0x0000000f0c0f7221 */ /* 0x000fc20000010000 */
[----:B------:R-:W-:Y:S01]  /*b6c0*/  F2FP.SATFINITE.E4M3.F32.PACK_AB_MERGE_C R150, R77, R52, R150 ;  /* 0x000000344d96723e */ /* 0x000fe20004807096 */
[----:B------:R-:W-:Y:S01]  /*b6d0*/  IMAD.MOV.U32 R24, RZ, RZ, R25 ;  /* 0x000000ffff187224 */ /* 0x000fe200078e0019 */
[----:B------:R-:W-:Y:S01]  /*b6e0*/  F2FP.SATFINITE.E4M3.F32.PACK_AB_MERGE_C R143, R46, R153, R11 ;  /* 0x000000992e8f723e */ /* 0x000fe2000480700b */
[--C-:B------:R-:W-:Y:S01]  /*b6f0*/  IMAD.MOV.U32 R26, RZ, RZ, R25.reuse ;  /* 0x000000ffff1a7224 */ /* 0x100fe200078e0019 */
        /* <DEDUP_REMOVED lines=38> */
[----:B------:R-:W-:Y:S01]  /*b960*/  IMAD.MOV.U32 R54, RZ, RZ, R25 ;  /* 0x000000ffff367224 */ /* 0x000fe200078e0019 */
[----:B------:R-:W-:Y:S06]  /*b970*/  @!P1 BRA `(.L_x_14043) ;  /* 0x0000003000189947 */ /* 0x000fec0003800000 */
[----:B------:R0:W5:Y:S01]  /*b980*/  LDL.LU R9, [R1+0x10] ;  /* 0x0000100001097983 */ /* 0x0001620000300800 */
[----:B------:R-:W-:Y:S02]  /*b990*/  IMAD.MOV.U32 R3, RZ, RZ, R59 ;  /* 0x000000ffff037224 */ /* 0x000fe400078e003b */
[----:B------:R-:W-:Y:S01]  /*b9a0*/  IMAD.MOV.U32 R12, RZ, RZ, R56 ;  /* 0x000000ffff0c7224 */ /* 0x000fe200078e0038 */
[----:B------:R0:W5:Y:S01]  /*b9b0*/  LDL.LU R8, [R1+0x8] ;  /* 0x0000080001087983 */ /* 0x0001620000300800 */
        /* <DEDUP_REMOVED lines=15> */
[----:B0-----:R-:W-:-:S07]  /*bab0*/  CS2R R24, SRZ ;  /* 0x0000000000187805 */ /* 0x001fce000001ff00 */
.L_x_14056:
[----:B-----5:R-:W-:-:S04]  /*bac0*/  ISETP.NE.AND P1, PT, R8, 0x1, PT ;  /* 0x000000010800780c */ /* 0x020fc80003f25270 */
[----:B------:R-:W-:-:S04]  /*bad0*/  SEL R10, RZ, 0x1, P1 ;  /* 0x00000001ff0a7807 */ /* 0x000fc80000800000 */
[----:B------:R-:W-:-:S05]  /*bae0*/  LOP3.LUT R13, R9, R10, RZ, 0x3c, !PT ;  /* 0x0000000a090d7212 */ /* 0x000fca00078e3cff */
[----:B------:R0:W-:Y:S01]  /*baf0*/  STL [R1+0x10], R13 ;  /* 0x0000100d01007387 */ /* 0x0001e20000100800 */
[----:B------:R-:W-:Y:S05]  /*bb00*/  @!P0 BRA `(.L_x_14044) ;  /* 0x0000000000048947 */ /* 0x000fea0003800000 */
[----:B------:R-:W-:Y:S01]  /*bb10*/  BPT.TRAP 0x1 ;  /* 0x000000040000795c */ /* 0x000fe20000300000 */
.L_x_14044:
[----:B------:R-:W-:-:S05]  /*bb20*/  VIADD R10, R8, 0x1 ;  /* 0x00000001080a7836 */ /* 0x000fca0000000000 */
[----:B------:R-:W-:-:S04]  /*bb30*/  ISETP.NE.AND P1, PT, R10, 0x2, PT ;  /* 0x000000020a00780c */ /* 0x000fc80003f25270 */
[----:B------:R-:W-:Y:S02]  /*bb40*/  SEL R11, R10, RZ, P1 ;  /* 0x000000ff0a0b7207 */ /* 0x000fe40000800000 */
[----:B------:R-:W-:-:S03]  /*bb50*/  SHF.L.U32 R10, R13, 0x1f, RZ ;  /* 0x0000001f0d0a7819 */ /* 0x000fc600000006ff */
[----:B------:R1:W-:Y:S01]  /*bb60*/  STL [R1+0x8], R11 ;  /* 0x0000080b01007387 */ /* 0x0003e20000100800 */
[----:B0-----:R-:W-:-:S04]  /*bb70*/  IMAD R13, R11, 0x8, R18 ;  /* 0x000000080b0d7824 */ /* 0x001fc800078e0212 */
[----:B------:R1:W0:Y:S01]  /*bb80*/  SYNCS.PHASECHK.TRANS64.TRYWAIT P1, [R13+URZ+0x13230], R10 ;  /* 0x0132300a0d0075a7 */ /* 0x000222000802017f */
[----:B------:R-:W-:Y:S05]  /*bb90*/  @!P0 BRA `(.L_x_14045) ;  /* 0x0000000000048947 */ /* 0x000fea0003800000 */
[----:B------:R-:W-:Y:S01]  /*bba0*/  BPT.TRAP 0x1 ;  /* 0x000000040000795c */ /* 0x000fe20000300000 */
.L_x_14045:
[----:B------:R-:W-:Y:S01]  /*bbb0*/  IMAD R14, R11, 0x280, R21 ;  /* 0x000002800b0e7824 */ /* 0x000fe200078e0215 */
[----:B------:R-:W-:Y:S03]  /*bbc0*/  BSSY B1, `(.L_x_14046) ;  /* 0x0000006000017945 */ /* 0x000fe60003800000 */
[C---:B------:R-:W-:Y:S01]  /*bbd0*/  VIADD R57, R14.reuse, 0x80 ;  /* 0x000000800e397836 */ /* 0x040fe20000000000 */
[----:B------:R-:W-:Y:S01]  /*bbe0*/  IADD3 R58, R14, 0x100, RZ ;  /* 0x000001000e3a7810 */ /* 0x000fe20007ffe0ff */
[----:B0-----:R-:W-:Y:S06]  /*bbf0*/  @P1 BRA `(.L_x_14047) ;  /* 0x0000000000081947 */ /* 0x001fec0003800000 */
[----:B------:R-:W0:Y:S02]  /*bc00*/  SYNCS.PHASECHK.TRANS64.TRYWAIT P1, [R13+URZ+0x13230], R10 ;  /* 0x0132300a0d0075a7 */ /* 0x000e24000802017f */
[----:B0-----:R-:W-:Y:S05]  /*bc10*/  @!P1 BRA `(.L_x_14048) ;  /* 0x000000e400b49947 */ /* 0x001fea0003800000 */
.L_x_14047:
[----:B------:R-:W-:Y:S05]  /*bc20*/  BSYNC B1 ;  /* 0x0000000000017941 */ /* 0x000fea0003800000 */
.L_x_14046:
[----:B01----:R-:W-:Y:S01]  /*bc30*/  IMAD.MOV.U32 R10, RZ, RZ, R14 ;  /* 0x000000ffff0a7224 */ /* 0x003fe200078e000e */
[----:B------:R-:W-:Y:S01]  /*bc40*/  R2UR UR4, R4 ;  /* 0x00000000040472ca */ /* 0x000fe200000e0000 */
[----:B------:R-:W-:Y:S01]  /*bc50*/  IMAD.MOV.U32 R11, RZ, RZ, -0x7fffffe0 ;  /* 0x80000020ff0b7424 */ /* 0x000fe200078e00ff */
[----:B------:R-:W-:Y:S01]  /*bc60*/  R2UR UR5, R5 ;  /* 0x00000000050572ca */ /* 0x000fe200000e0000 */
[----:B------:R-:W-:Y:S01]  /*bc70*/  WARPGROUP.ARRIVE ;  /* 0x00000000000079c5 */ /* 0x000fe20000000000 */
[----:B------:R-:W-:Y:S01]  /*bc80*/  R2UR UR6, R10 ;  /* 0x000000000a0672ca */ /* 0x000fe200000e0000 */
[----:B------:R-:W-:Y:S01]  /*bc90*/  IMAD.MOV.U32 R10, RZ, RZ, R57 ;  /* 0x000000ffff0a7224 */ /* 0x000fe200078e0039 */
[C---:B------:R-:W-:Y:S01]  /*bca0*/  R2UR UR7, R11.reuse ;  /* 0x000000000b0772ca */ /* 0x040fe200000e0000 */
[----:B------:R-:W-:Y:S01]  /*bcb0*/  VIADD R56, R14, 0x180 ;  /* 0x000001800e387836 */ /* 0x000fe20000000000 */
[----:B------:R-:W-:Y:S01]  /*bcc0*/  R2UR UR11, R11 ;  /* 0x000000000b0b72ca */ /* 0x000fe200000e0000 */
[----:B------:R-:W-:Y:S01]  /*bcd0*/  IMAD.MOV.U32 R57, RZ, RZ, -0x7fffffe0 ;  /* 0x80000020ff397424 */ /* 0x000fe200078e00ff */
[----:B------:R-:W-:Y:S01]  /*bce0*/  R2UR UR10, R10 ;  /* 0x000000000a0a72ca */ /* 0x000fe200000e0000 */
[----:B------:R-:W-:Y:S01]  /*bcf0*/  IMAD.MOV.U32 R10, RZ, RZ, R58 ;  /* 0x000000ffff0a7224 */ /* 0x000fe200078e003a */
[----:B------:R-:W-:Y:S01]  /*bd00*/  R2UR UR8, R4 ;  /* 0x00000000040872ca */ /* 0x000fe200000e0000 */
[----:B------:R-:W-:Y:S01]  /*bd10*/  VIADD R58, R14, 0x102 ;  /* 0x000001020e3a7836 */ /* 0x000fe20000000000 */
[----:B------:R-:W-:Y:S01]  /*bd20*/  R2UR UR9, R5 ;  /* 0x00000000050972ca */ /* 0x000fe200000e0000 */
[----:B------:R-:W-:Y:S01]  /*bd30*/  IMAD.MOV.U32 R59, RZ, RZ, -0x7fffffe0 ;  /* 0x80000020ff3b7424 */ /* 0x000fe200078e00ff */
[----:B------:R-:W-:-:S02]  /*bd40*/  R2UR UR14, R10 ;  /* 0x000000000a0e72ca */ /* 0x000fc400000e0000 */
[----:B------:R-:W-:Y:S01]  /*bd50*/  R2UR UR15, R11 ;  /* 0x000000000b0f72ca */ /* 0x000fe200000e0000 */
[----:B------:R-:W-:Y:S01]  /*bd60*/  QGMMA.64x32x32.F32.E4M3.E4M3 R120, gdesc[UR4], RZ, !UPT, gsb0 ;  /* 0x00600000047879f3 */ /* 0x000fe2000c0008ff */
[----:B------:R-:W-:Y:S02]  /*bd70*/  R2UR UR12, R4 ;  /* 0x00000000040c72ca */ /* 0x000fe400000e0000 */
[----:B------:R-:W-:Y:S02]  /*bd80*/  R2UR UR13, R5 ;  /* 0x00000000050d72ca */ /* 0x000fe400000e0000 */
[----:B------:R-:W-:Y:S01]  /*bd90*/  R2UR UR18, R56 ;  /* 0x00000000381272ca */ /* 0x000fe200000e0000 */
[----:B------:R-:W-:Y:S01]  /*bda0*/  VIADD R56, R14, 0x2 ;  /* 0x000000020e387836 */ /* 0x000fe20000000000 */
[----:B------:R-:W-:Y:S02]  /*bdb0*/  R2UR UR19, R57 ;  /* 0x00000000391372ca */ /* 0x000fe400000e0000 */
[----:B------:R-:W-:-:S02]  /*bdc0*/  R2UR UR16, R4 ;  /* 0x00000000041072ca */ /* 0x000fc400000e0000 */
[----:B------:R-:W-:Y:S02]  /*bdd0*/  R2UR UR17, R5 ;  /* 0x00000000051172ca */ /* 0x000fe400000e0000 */
[----:B------:R-:W-:Y:S02]  /*bde0*/  IADD3 R10, R14, 0x200, RZ ;  /* 0x000002000e0a7810 */ /* 0x000fe40007ffe0ff */
[----:B------:R-:W-:Y:S02]  /*bdf0*/  R2UR UR23, R11 ;  /* 0x000000000b1772ca */ /* 0x000fe400000e0000 */
[----:B------:R-:W-:Y:S01]  /*be00*/  R2UR UR22, R10 ;  /* 0x000000000a1672ca */ /* 0x000fe200000e0000 */
[----:B------:R-:W-:Y:S01]  /*be10*/  VIADD R10, R14, 0x82 ;  /* 0x000000820e0a7836 */ /* 0x000fe20000000000 */
[----:B------:R-:W-:Y:S02]  /*be20*/  R2UR UR26, R56 ;  /* 0x00000000381a72ca */ /* 0x000fe400000e0000 */
[----:B------:R-:W-:Y:S01]  /*be30*/  R2UR UR27, R57 ;  /* 0x00000000391b72ca */ /* 0x000fe200000e0000 */
[----:B------:R-:W-:Y:S01]  /*be40*/  IMAD.MOV.U32 R57, RZ, RZ, -0x7fffffe0 ;  /* 0x80000020ff397424 */ /* 0x000fe200078e00ff */
[----:B------:R-:W-:-:S02]  /*be50*/  R2UR UR20, R4 ;  /* 0x00000000041472ca */ /* 0x000fc400000e0000 */
[----:B------:R-:W-:Y:S02]  /*be60*/  R2UR UR21, R5 ;  /* 0x00000000051572ca */ /* 0x000fe400000e0000 */
[----:B------:R-:W-:Y:S02]  /*be70*/  IADD3 R56, R14, 0x202, RZ ;  /* 0x000002020e387810 */ /* 0x000fe40007ffe0ff */
[----:B------:R-:W-:Y:S02]  /*be80*/  R2UR UR31, R57 ;  /* 0x00000000391f72ca */ /* 0x000fe400000e0000 */
[----:B------:R-:W-:Y:S02]  /*be90*/  R2UR UR30, R56 ;  /* 0x00000000381e72ca */ /* 0x000fe400000e0000 */
[----:B------:R-:W-:Y:S02]  /*bea0*/  R2UR UR24, R6 ;  /* 0x00000000061872ca */ /* 0x000fe400000e0000 */
[----:B------:R-:W-:-:S02]  /*beb0*/  R2UR UR25, R7 ;  /* 0x00000000071972ca */ /* 0x000fc400000e0000 */
[----:B------:R-:W-:Y:S01]  /*bec0*/  R2UR UR6, R10 ;  /* 0x000000000a0672ca */ /* 0x000fe200000e0000 */
[----:B------:R-:W-:Y:S01]  /*bed0*/  VIADD R10, R14, 0x182 ;  /* 0x000001820e0a7836 */ /* 0x000fe20000000000 */
[----:B------:R-:W-:Y:S01]  /*bee0*/  R2UR UR7, R11 ;  /* 0x000000000b0772ca */ /* 0x000fe200000e0000 */
[----:B------:R-:W-:Y:S01]  /*bef0*/  IMAD.MOV.U32 R11, RZ, RZ, -0x7fffffe0 ;  /* 0x80000020ff0b7424 */ /* 0x000fe200078e00ff */
        /* <DEDUP_REMOVED lines=42> */
.L_x_14049:
[----:B------:R-:W-:Y:S01]  /*c1a0*/  SHF.L.U32 R9, R9, 0x1f, RZ ;  /* 0x0000001f09097819 */ /* 0x000fe200000006ff */
[----:B------:R-:W-:-:S04]  /*c1b0*/  IMAD R14, R8, 0x8, R18 ;  /* 0x00000008080e7824 */ /* 0x000fc800078e0212 */
[----:B------:R0:W1:Y:S01]  /*c1c0*/  SYNCS.PHASECHK.TRANS64.TRYWAIT P1, [R14+URZ+0x13250], R9 ;  /* 0x013250090e0075a7 */ /* 0x000062000802017f */
[----:B------:R-:W-:Y:S05]  /*c1d0*/  @!P0 BRA `(.L_x_14050) ;  /* 0x0000000000048947 */ /* 0x000fea0003800000 */
[----:B------:R-:W-:Y:S01]  /*c1e0*/  BPT.TRAP 0x1 ;  /* 0x000000040000795c */ /* 0x000fe20000300000 */
.L_x_14050:
[----:B------:R-:W-:Y:S04]  /*c1f0*/  BSSY B1, `(.L_x_14051) ;  /* 0x0000004000017945 */ /* 0x000fe80003800000 */
[----:B-1----:R-:W-:Y:S05]  /*c200*/  @P1 BRA `(.L_x_14052) ;  /* 0x0000000000081947 */ /* 0x002fea0003800000 */
[----:B------:R-:W1:Y:S02]  /*c210*/  SYNCS.PHASECHK.TRANS64.TRYWAIT P1, [R14+URZ+0x13250], R9 ;  /* 0x013250090e0075a7 */ /* 0x000e64000802017f */
[----:B-1----:R-:W-:Y:S05]  /*c220*/  @!P1 BRA `(.L_x_14053) ;  /* 0x000000e000449947 */ /* 0x002fea0003800000 */
.L_x_14052:
[----:B------:R-:W-:Y:S05]  /*c230*/  BSYNC B1 ;  /* 0x0000000000017941 */ /* 0x000fea0003800000 */
.L_x_14051:
[----:B01----:R-:W-:Y:S01]  /*c240*/  VIADD R9, R18, 0x1000 ;  /* 0x0000100012097836 */ /* 0x003fe20000000000 */
[----:B------:R-:W-:Y:S01]  /*c250*/  WARPGROUP.ARRIVE ;  /* 0x00000000000079c5 */ /* 0x000fe20000000000 */
[----:B------:R-:W-:-:S03]  /*c260*/  IMAD.MOV.U32 R11, RZ, RZ, -0x3ffffff0 ;  /* 0xc0000010ff0b7424 */ /* 0x000fc600078e00ff */
[----:B------:R-:W-:-:S04]  /*c270*/  SHF.R.U32.HI R9, RZ, 0x4, R9 ;  /* 0x00000004ff097819 */ /* 0x000fc80000011609 */
[----:B------:R-:W-:-:S04]  /*c280*/  LOP3.LUT R9, R9, 0x3fff, RZ, 0xc0, !PT ;  /* 0x00003fff09097812 */ /* 0x000fc800078ec0ff */
[----:B------:R-:W-:-:S05]  /*c290*/  LOP3.LUT R9, R9, 0x10000, RZ, 0xfc, !PT ;  /* 0x0001000009097812 */ /* 0x000fca00078efcff */
[----:B------:R-:W-:Y:S01]  /*c2a0*/  IMAD R8, R8, 0x280, R9 ;  /* 0x0000028008087824 */ /* 0x000fe200078e0209 */
[----:B------:R-:W-:-:S03]  /*c2b0*/  MOV R9, 0xc0000010 ;  /* 0xc000001000097802 */ /* 0x000fc60000000f00 */
[C---:B------:R-:W-:Y:S01]  /*c2c0*/  VIADD R10, R8.reuse, 0x80 ;  /* 0x00000080080a7836 */ /* 0x040fe20000000000 */
[----:B------:R-:W-:Y:S02]  /*c2d0*/  R2UR UR6, R8 ;  /* 0x00000000080672ca */ /* 0x000fe400000e0000 */
[----:B------:R-:W-:Y:S01]  /*c2e0*/  R2UR UR7, R9 ;  /* 0x00000000090772ca */ /* 0x000fe200000e0000 */
[----:B------:R-:W-:-:S12]  /*c2f0*/  IMAD.MOV.U32 R9, RZ, RZ, -0x3ffffff0 ;  /* 0xc0000010ff097424 */ /* 0x000fd800078e00ff */
[----:B------:R-:W-:Y:S01]  /*c300*/  QGMMA.64x64x32.F32.E4M3.E4M3 R24, R152, gdesc[UR4], R24, gsb0 ;  /* 0x00e0000498187df3 */ /* 0x000fe20008000818 */
[----:B------:R-:W-:Y:S01]  /*c310*/  R2UR UR6, R10 ;  /* 0x000000000a0672ca */ /* 0x000fe200000e0000 */
[----:B------:R-:W-:Y:S01]  /*c320*/  VIADD R10, R8, 0x100 ;  /* 0x00000100080a7836 */ /* 0x000fe20000000000 */
[----:B------:R-:W-:Y:S01]  /*c330*/  R2UR UR7, R11 ;  /* 0x000000000b0772ca */ /* 0x000fe200000e0000 */
[----:B------:R-:W-:Y:S01]  /*c340*/  IMAD.MOV.U32 R11, RZ, RZ, -0x3ffffff0 ;  /* 0xc0000010ff0b7424 */ /* 0x000fe200078e00ff */
[----:B------:R-:W-:Y:S02]  /*c350*/  WARPGROUP.DEPBAR.LE gsb0, 0x0 ;  /* 0x00008000000079c5 */ /* 0x000fe40000010000 */
[----:B------:R-:W-:-:S09]  /*c360*/  WARPGROUP.ARRIVE ;  /* 0x00000000000079c5 */ /* 0x000fd20000000000 */
[----:B------:R-:W-:Y:S01]  /*c370*/  QGMMA.64x64x32.F32.E4M3.E4M3 R24, R148, gdesc[UR4], R24, gsb0 ;  /* 0x00e0000494187df3 */ /* 0x000fe20008000818 */
[----:B------:R-:W-:Y:S01]  /*c380*/  R2UR UR6, R10 ;  /* 0x000000000a0672ca */ /* 0x000fe200000e0000 */
[C---:B------:R-:W-:Y:S01]  /*c390*/  VIADD R10, R8.reuse, 0x180 ;  /* 0x00000180080a7836 */ /* 0x040fe20000000000 */
[----:B------:R-:W-:Y:S01]  /*c3a0*/  R2UR UR7, R11 ;  /* 0x000000000b0772ca */ /* 0x000fe200000e0000 */
[----:B------:R-:W-:Y:S01]  /*c3b0*/  VIADD R8, R8, 0x200 ;  /* 0x0000020008087836 */ /* 0x000fe20000000000 */
[----:B------:R-:W-:Y:S01]  /*c3c0*/  MOV R11, 0xc0000010 ;  /* 0xc0000010000b7802 */ /* 0x000fe20000000f00 */
[----:B------:R-:W-:Y:S02]  /*c3d0*/  WARPGROUP.DEPBAR.LE gsb0, 0x0 ;  /* 0x00008000000079c5 */ /* 0x000fe40000010000 */
[----:B------:R-:W-:-:S08]  /*c3e0*/  WARPGROUP.ARRIVE ;  /* 0x00000000000079c5 */ /* 0x000fd00000000000 */
[----:B------:R-:W-:Y:S01]  /*c3f0*/  QGMMA.64x64x32.F32.E4M3.E4M3 R24, R136, gdesc[UR4], R24, gsb0 ;  /* 0x00e0000488187df3 */ /* 0x000fe20008000818 */
[----:B------:R-:W-:Y:S02]  /*c400*/  R2UR UR6, R10 ;  /* 0x000000000a0672ca */ /* 0x000fe400000e0000 */
[----:B------:R-:W-:Y:S01]  /*c410*/  R2UR UR7, R11 ;  /* 0x000000000b0772ca */ /* 0x000fe200000e0000 */
[----:B------:R-:W-:Y:S02]  /*c420*/  WARPGROUP.DEPBAR.LE gsb0, 0x0 ;  /* 0x00008000000079c5 */ /* 0x000fe40000010000 */
[----:B------:R-:W-:-:S10]  /*c430*/  WARPGROUP.ARRIVE ;  /* 0x00000000000079c5 */ /* 0x000fd40000000000 */
[----:B------:R-:W-:Y:S01]  /*c440*/  QGMMA.64x64x32.F32.E4M3.E4M3 R24, R140, gdesc[UR4], R24, gsb0 ;  /* 0x00e000048c187df3 */ /* 0x000fe20008000818 */
[----:B------:R-:W-:Y:S02]  /*c450*/  R2UR UR6, R8 ;  /* 0x00000000080672ca */ /* 0x000fe400000e0000 */
[----:B------:R-:W-:Y:S01]  /*c460*/  R2UR UR7, R9 ;  /* 0x00000000090772ca */ /* 0x000fe200000e0000 */
[----:B------:R-:W-:Y:S02]  /*c470*/  WARPGROUP.DEPBAR.LE gsb0, 0x0 ;  /* 0x00008000000079c5 */ /* 0x000fe40000010000 */
[----:B------:R-:W-:-:S10]  /*c480*/  WARPGROUP.ARRIVE ;  /* 0x00000000000079c5 */ /* 0x000fd40000000000 */
[----:B------:R-:W-:Y:S03]  /*c490*/  QGMMA.64x64x32.F32.E4M3.E4M3 R24, R144, gdesc[UR4], R24, gsb0 ;  /* 0x00e0000490187df3 */ /* 0x000fe60008000818 */
[----:B------:R-:W-:Y:S02]  /*c4a0*/  WARPGROUP.DEPBAR.LE gsb0, 0x0 ;  /* 0x00008000000079c5 */ /* 0x000fe40000010000 */
[----:B------:R-:W-:Y:S05]  /*c4b0*/  @!P0 BRA `(.L_x_14054) ;  /* 0x0000000000048947 */ /* 0x000fea0003800000 */
[----:B------:R-:W-:Y:S01]  /*c4c0*/  BPT.TRAP 0x1 ;  /* 0x000000040000795c */ /* 0x000fe20000300000 */
.L_x_14054:
        /* <DEDUP_REMOVED lines=9> */
[----:B------:R-:W-:Y:S02]  /*c560*/  VIADD R132, R13, 0x13240 ;  /* 0x000132400d847836 */ /* 0x000fe40000000000 */
        /* <DEDUP_REMOVED lines=38> */
[----:B-----5:R-:W-:Y:S01]  /*c7d0*/  FMUL.FTZ R97, R2, R100 ;  /* 0x0000006402617220 */ /* 0x020fe20000410000 */
[----:B0-----:R-:W-:Y:S01]  /*c7e0*/  FMNMX.FTZ R100, R8, R12, !PT ;  /* 0x0000000c08647209 */ /* 0x001fe20007810000 */
        /* <DEDUP_REMOVED lines=42> */
[----:B------:R-:W-:-:S03]  /*ca90*/  FMUL.FTZ R71, R2, R71 ;  /* 0x0000004702477220 */ /* 0x000fc60000410000 */
        /* <DEDUP_REMOVED lines=29> */
[----:B------:R-:W-:Y:S01]  /*cc70*/  MUFU.TANH R10, R10 ;  /* 0x0000000a000a7308 */ /* 0x000fe20000002400 */
[----:B-1----:R-:W-:-:S04]  /*cc80*/  FMNMX.FTZ R132, R9, R100, !PT ;  /* 0x0000006409847209 */ /* 0x002fc80007810000 */
[----:B---3--:R-:W-:-:S03]  /*cc90*/  FMNMX.FTZ R132, R120, R132, !PT ;  /* 0x0000008478847209 */ /* 0x008fc60007810000 */
[----:B------:R1:W2:Y:S01]  /*cca0*/  MUFU.TANH R100, R101 ;  /* 0x0000006500647308 */ /* 0x0002a20000002400 */
[----:B----4-:R-:W-:-:S04]  /*ccb0*/  FMNMX.FTZ R132, R121, R132, !PT ;  /* 0x0000008479847209 */ /* 0x010fc80007810000 */
[----:B------:R-:W-:-:S03]  /*ccc0*/  FMNMX.FTZ R132, R124, R132, !PT ;  /* 0x000000847c847209 */ /* 0x000fc60007810000 */
[----:B------:R-:W-:Y:S01]  /*ccd0*/  MUFU.TANH R11, R11 ;  /* 0x0000000b000b7308 */ /* 0x000fe20000002400 */
[----:B0-----:R-:W-:Y:S01]  /*cce0*/  FMNMX.FTZ R132, R125, R132, !PT ;  /* 0x000000847d847209 */ /* 0x001fe20007810000 */
[----:B-1----:R-:W-:-:S03]  /*ccf0*/  FMUL.FTZ R101, R2, R56 ;  /* 0x0000003802657220 */ /* 0x002fc60000410000 */
[----:B-----5:R-:W-:-:S03]  /*cd00*/  FMNMX.FTZ R132, R128, R132, !PT ;  /* 0x0000008480847209 */ /* 0x020fc60007810000 */
[----:B------:R-:W0:Y:S01]  /*cd10*/  MUFU.TANH R101, R101 ;  /* 0x0000006500657308 */ /* 0x000e220000002400 */
[----:B------:R-:W-:-:S04]  /*cd20*/  FMNMX.FTZ R132, R129, R132, !PT ;  /* 0x0000008481847209 */ /* 0x000fc80007810000 */
[----:B------:R-:W-:-:S03]  /*cd30*/  FMNMX.FTZ R132, R104, R132, !PT ;  /* 0x0000008468847209 */ /* 0x000fc60007810000 */
[----:B------:R-:W1:Y:S01]  /*cd40*/  MUFU.TANH R122, R122 ;  /* 0x0000007a007a7308 */ /* 0x000e620000002400 */
        /* <DEDUP_REMOVED lines=21> */
[----:B--2---:R-:W-:-:S04]  /*cea0*/  FMNMX.FTZ R132, R100, R132, !PT ;  /* 0x0000008464847209 */ /* 0x004fc80007810000 */
        /* <DEDUP_REMOVED lines=12> */
[----:B0-----:R-:W-:-:S03]  /*cf70*/  FMNMX.FTZ R132, R101, R132, !PT ;  /* 0x0000008465847209 */ /* 0x001fc60007810000 */
        /* <DEDUP_REMOVED lines=10> */
[----:B------:R-:W-:-:S05]  /*d020*/  FMNMX.FTZ R56, R69, R56, !PT ;  /* 0x0000003845387209 */ /* 0x000fca0007810000 */
[----:B------:R-:W1:Y:S02]  /*d030*/  SHFL.BFLY PT, R132, R56, 0x2, 0x1f ;  /* 0x0c401f0038847f89 */ /* 0x000e6400000e0000 */
[----:B------:R-:W0:Y:S08]  /*d040*/  MUFU.TANH R94, R94 ;  /* 0x0000005e005e7308 */ /* 0x000e300000002400 */
[----:B------:R-:W0:Y:S08]  /*d050*/  MUFU.TANH R95, R95 ;  /* 0x0000005f005f7308 */ /* 0x000e300000002400 */
[----:B------:R-:W0:Y:S01]  /*d060*/  MUFU.TANH R98, R98 ;  /* 0x0000006200627308 */ /* 0x000e220000002400 */
[----:B-1----:R-:W-:-:S07]  /*d070*/  FMNMX.FTZ R56, R56, R132, !PT ;  /* 0x0000008438387209 */ /* 0x002fce0007810000 */
[----:B------:R-:W1:Y:S01]  /*d080*/  MUFU.TANH R99, R99 ;  /* 0x0000006300637308 */ /* 0x000e620000002400 */
[----:B------:R-:W3:Y:S07]  /*d090*/  SHFL.BFLY PT, R132, R56, 0x1, 0x1f ;  /* 0x0c201f0038847f89 */ /* 0x000eee00000e0000 */
[----:B------:R-:W1:Y:S08]  /*d0a0*/  MUFU.TANH R102, R102 ;  /* 0x0000006600667308 */ /* 0x000e700000002400 */
[----:B------:R-:W1:Y:S08]  /*d0b0*/  MUFU.TANH R103, R103 ;  /* 0x0000006700677308 */ /* 0x000e700000002400 */
[----:B------:R-:W1:Y:S01]  /*d0c0*/  MUFU.TANH R74, R74 ;  /* 0x0000004a004a7308 */ /* 0x000e620000002400 */
[----:B---3--:R-:W-:-:S02]  /*d0d0*/  FMNMX.FTZ R56, R56, R132, !PT ;  /* 0x0000008438387209 */ /* 0x008fc40007810000 */
[----:B------:R-:W-:-:S05]  /*d0e0*/  FMNMX.FTZ R132, R10, R3, !PT ;  /* 0x000000030a847209 */ /* 0x000fca0007810000 */
[----:B------:R-:W3:Y:S01]  /*d0f0*/  MUFU.TANH R75, R75 ;  /* 0x0000004b004b7308 */ /* 0x000ee20000002400 */
[----:B------:R-:W-:Y:S01]  /*d100*/  FMNMX.FTZ R132, R11, R132, !PT ;  /* 0x000000840b847209 */ /* 0x000fe20007810000 */
[----:B------:R-:W-:-:S03]  /*d110*/  FADD.FTZ R12, -R56, R12 ;  /* 0x0000000c380c7221 */ /* 0x000fc60000010100 */
[----:B------:R-:W-:-:S03]  /*d120*/  FMNMX.FTZ R132, R122, R132, !PT ;  /* 0x000000847a847209 */ /* 0x000fc60007810000 */
[----:B------:R-:W3:Y:S01]  /*d130*/  MUFU.TANH R78, R78 ;  /* 0x0000004e004e7308 */ /* 0x000ee20000002400 */
[----:B------:R-:W-:-:S04]  /*d140*/  FMNMX.FTZ R132, R123, R132, !PT ;  /* 0x000000847b847209 */ /* 0x000fc80007810000 */
[----:B----4-:R-:W-:-:S03]  /*d150*/  FMNMX.FTZ R132, R126, R132, !PT ;  /* 0x000000847e847209 */ /* 0x010fc60007810000 */
[----:B------:R-:W4:Y:S01]  /*d160*/  MUFU.TANH R79, R79 ;  /* 0x0000004f004f7308 */ /* 0x000f220000002400 */
[----:B-----5:R-:W-:-:S04]  /*d170*/  FMNMX.FTZ R132, R127, R132, !PT ;  /* 0x000000847f847209 */ /* 0x020fc80007810000 */
[----:B------:R-:W-:-:S03]  /*d180*/  FMNMX.FTZ R132, R130, R132, !PT ;  /* 0x0000008482847209 */ /* 0x000fc60007810000 */
[----:B------:R-:W5:Y:S01]  /*d190*/  MUFU.TANH R82, R82 ;  /* 0x0000005200527308 */ /* 0x000f620000002400 */
[----:B------:R-:W-:-:S04]  /*d1a0*/  FMNMX.FTZ R132, R131, R132, !PT ;  /* 0x0000008483847209 */ /* 0x000fc80007810000 */
[----:B------:R-:W-:-:S03]  /*d1b0*/  FMNMX.FTZ R132, R106, R132, !PT ;  /* 0x000000846a847209 */ /* 0x000fc60007810000 */
[----:B------:R-:W5:Y:S01]  /*d1c0*/  MUFU.TANH R83, R83 ;  /* 0x0000005300537308 */ /* 0x000f620000002400 */
[----:B------:R-:W-:-:S04]  /*d1d0*/  FMNMX.FTZ R132, R107, R132, !PT ;  /* 0x000000846b847209 */ /* 0x000fc80007810000 */
[----:B--2---:R-:W-:-:S03]  /*d1e0*/  FMNMX.FTZ R132, R110, R132, !PT ;  /* 0x000000846e847209 */ /* 0x004fc60007810000 */
[----:B------:R-:W2:Y:S01]  /*d1f0*/  MUFU.TANH R86, R86 ;  /* 0x0000005600567308 */ /* 0x000ea20000002400 */
[----:B------:R-:W-:-:S04]  /*d200*/  FMNMX.FTZ R132, R111, R132, !PT ;  /* 0x000000846f847209 */ /* 0x000fc80007810000 */
[----:B------:R-:W-:-:S03]  /*d210*/  FMNMX.FTZ R132, R114, R132, !PT ;  /* 0x0000008472847209 */ /* 0x000fc60007810000 */
[----:B------:R-:W2:Y:S01]  /*d220*/  MUFU.TANH R87, R87 ;  /* 0x0000005700577308 */ /* 0x000ea20000002400 */
[----:B------:R-:W-:-:S04]  /*d230*/  FMNMX.FTZ R132, R115, R132, !PT ;  /* 0x0000008473847209 */ /* 0x000fc80007810000 */
[----:B0-----:R-:W-:-:S03]  /*d240*/  FMNMX.FTZ R132, R118, R132, !PT ;  /* 0x0000008476847209 */ /* 0x001fc60007810000 */
        /* <DEDUP_REMOVED lines=9> */
[----:B------:R0:W2:Y:S01]  /*d2e0*/  MUFU.TANH R132, R58 ;  /* 0x0000003a00847308 */ /* 0x0000a20000002400 */
[----:B-1----:R-:W-:-:S07]  /*d2f0*/  FMNMX.FTZ R133, R99, R133, !PT ;  /* 0x0000008563857209 */ /* 0x002fce0007810000 */
[----:B------:R-:W-:Y:S01]  /*d300*/  MUFU.TANH R67, R67 ;  /* 0x0000004300437308 */ /* 0x000fe20000002400 */
[----:B0-----:R-:W-:-:S04]  /*d310*/  FMNMX.FTZ R58, R102, R133, !PT ;  /* 0x00000085663a7209 */ /* 0x001fc80007810000 */
[----:B------:R-:W-:-:S03]  /*d320*/  FMNMX.FTZ R58, R103, R58, !PT ;  /* 0x0000003a673a7209 */ /* 0x000fc60007810000 */
[----:B------:R-:W0:Y:S01]  /*d330*/  MUFU.TANH R133, R59 ;  /* 0x0000003b00857308 */ /* 0x000e220000002400 */
[----:B------:R-:W-:-:S04]  /*d340*/  FMNMX.FTZ R58, R74, R58, !PT ;  /* 0x0000003a4a3a7209 */ /* 0x000fc80007810000 */
[----:B---3--:R-:W-:-:S03]  /*d350*/  FMNMX.FTZ R58, R75, R58, !PT ;  /* 0x0000003a4b3a7209 */ /* 0x008fc60007810000 */
[----:B------:R-:W1:Y:S01]  /*d360*/  MUFU.TANH R70, R70 ;  /* 0x0000004600467308 */ /* 0x000e620000002400 */
[----:B------:R-:W-:-:S04]  /*d370*/  FMNMX.FTZ R58, R78, R58, !PT ;  /* 0x0000003a4e3a7209 */ /* 0x000fc80007810000 */
[----:B----4-:R-:W-:-:S03]  /*d380*/  FMNMX.FTZ R58, R79, R58, !PT ;  /* 0x0000003a4f3a7209 */ /* 0x010fc60007810000 */
[----:B------:R-:W3:Y:S01]  /*d390*/  MUFU.TANH R71, R71 ;  /* 0x0000004700477308 */ /* 0x000ee20000002400 */
[----:B-----5:R-:W-:-:S04]  /*d3a0*/  FMNMX.FTZ R58, R82, R58, !PT ;  /* 0x0000003a523a7209 */ /* 0x020fc80007810000 */
[----:B------:R-:W-:-:S04]  /*d3b0*/  FMNMX.FTZ R58, R83, R58, !PT ;  /* 0x0000003a533a7209 */ /* 0x000fc80007810000 */
[----:B--2---:R-:W-:-:S04]  /*d3c0*/  FMNMX.FTZ R58, R86, R58, !PT ;  /* 0x0000003a563a7209 */ /* 0x004fc80007810000 */
[----:B------:R-:W-:-:S04]  /*d3d0*/  FMNMX.FTZ R58, R87, R58, !PT ;  /* 0x0000003a573a7209 */ /* 0x000fc80007810000 */
[----:B------:R-:W-:-:S04]  /*d3e0*/  FMNMX.FTZ R58, R132, R58, !PT ;  /* 0x0000003a843a7209 */ /* 0x000fc80007810000 */
[----:B0-----:R-:W-:-:S04]  /*d3f0*/  FMNMX.FTZ R58, R133, R58, !PT ;  /* 0x0000003a853a7209 */ /* 0x001fc80007810000 */
[----:B------:R-:W-:-:S04]  /*d400*/  FMNMX.FTZ R58, R62, R58, !PT ;  /* 0x0000003a3e3a7209 */ /* 0x000fc80007810000 */
[----:B------:R-:W-:-:S04]  /*d410*/  FMNMX.FTZ R58, R63, R58, !PT ;  /* 0x0000003a3f3a7209 */ /* 0x000fc80007810000 */
[----:B------:R-:W-:-:S04]  /*d420*/  FMNMX.FTZ R58, R66, R58, !PT ;  /* 0x0000003a423a7209 */ /* 0x000fc80007810000 */
[----:B------:R-:W-:-:S04]  /*d430*/  FMNMX.FTZ R58, R67, R58, !PT ;  /* 0x0000003a433a7209 */ /* 0x000fc80007810000 */
[----:B-1----:R-:W-:-:S04]  /*d440*/  FMNMX.FTZ R58, R70, R58, !PT ;  /* 0x0000003a463a7209 */ /* 0x002fc80007810000 */
[----:B---3--:R-:W-:-:S05]  /*d450*/  FMNMX.FTZ R58, R71, R58, !PT ;  /* 0x0000003a473a7209 */ /* 0x008fca0007810000 */
        /* <DEDUP_REMOVED lines=98> */
[----:B------:R-:W-:Y:S01]  /*da80*/  FFMA.FTZ R69, R71, R58, -R69 ;  /* 0x0000003a47457223 */ /* 0x000fe20000010845 */
[----:B0-----:R-:W-:-:S05]  /*da90*/  FADD.FTZ R20, R9, R20 ;  /* 0x0000001409147221 */ /* 0x001fca0000010000 */
        /* <DEDUP_REMOVED lines=154> */
.L_x_14055:
[----:B------:R-:W2:Y:S01]  /*e440*/  LDL R71, [R1+0x28] ;  /* 0x0000280001477983 */ /* 0x000ea20000100800 */
[----:B------:R-:W-:Y:S01]  /*e450*/  F2FP.SATFINITE.E4M3.F32.PACK_AB_MERGE_C R120, R121, R120, RZ ;  /* 0x000000787978723e */ /* 0x000fe200048070ff */
[----:B------:R-:W-:-:S03]  /*e460*/  VIADD R14, R14, 0x13260 ;  /* 0x000132600e0e7836 */ /* 0x000fc60000000000 */
[----:B------:R-:W-:Y:S02]  /*e470*/  F2FP.SATFINITE.E4M3.F32.PACK_AB_MERGE_C R120, R9, R8, R120 ;  /* 0x000000080978723e */ /* 0x000fe40004807078 */
[----:B------:R0:W5:Y:S01]  /*e480*/  LDL R9, [R1+0x10] ;  /* 0x0000100001097983 */ /* 0x0001620000100800 */
[----:B------:R-:W-:Y:S02]  /*e490*/  F2FP.SATFINITE.E4M3.F32.PACK_AB_MERGE_C R122, R123, R122, RZ ;  /* 0x0000007a7b7a723e */ /* 0x000fe400048070ff */
[----:B------:R-:W-:Y:S01]  /*e4a0*/  F2FP.SATFINITE.E4M3.F32.PACK_AB_MERGE_C R128, R129, R128, RZ ;  /* 0x000000808180723e */ /* 0x000fe200048070ff */
[----:B------:R0:W5:Y:S01]  /*e4b0*/  LDL R8, [R1+0x8] ;  /* 0x0000080001087983 */ /* 0x0001620000100800 */
[----:B------:R-:W-:Y:S02]  /*e4c0*/  F2FP.SATFINITE.E4M3.F32.PACK_AB_MERGE_C R108, R109, R108, RZ ;  /* 0x0000006c6d6c723e */ /* 0x000fe400048070ff */
[----:B------:R-:W-:Y:S02]  /*e4d0*/  F2FP.SATFINITE.E4M3.F32.PACK_AB_MERGE_C R110, R111, R110, RZ ;  /* 0x0000006e6f6e723e */ /* 0x000fe400048070ff */
[----:B------:R-:W-:-:S02]  /*e4e0*/  F2FP.SATFINITE.E4M3.F32.PACK_AB_MERGE_C R116, R117, R116, RZ ;  /* 0x000000747574723e */ /* 0x000fc400048070ff */
[----:B------:R-:W-:Y:S02]  /*e4f0*/  F2FP.SATFINITE.E4M3.F32.PACK_AB_MERGE_C R130, R131, R130, RZ ;  /* 0x000000828382723e */ /* 0x000fe400048070ff */
[----:B------:R-:W-:Y:S02]  /*e500*/  PRMT R14, R136, 0x654, R14 ;  /* 0x00000654880e7816 */ /* 0x000fe4000000000e */
[----:B------:R-:W-:Y:S02]  /*e510*/  F2FP.SATFINITE.E4M3.F32.PACK_AB_MERGE_C R3, R3, R68, RZ ;  /* 0x000000440303723e */ /* 0x000fe400048070ff */
[----:B------:R-:W-:Y:S01]  /*e520*/  F2FP.SATFINITE.E4M3.F32.PACK_AB_MERGE_C R122, R11, R10, R122 ;  /* 0x0000000a0b7a723e */ /* 0x000fe2000480707a */
[----:B------:R0:W-:Y:S01]  /*e530*/  SYNCS.ARRIVE.TRANS64.RED.A1T0 RZ, [R14+URZ], RZ ;  /* 0x000000ff0eff79a7 */ /* 0x0001e2000810043f */
[----:B------:R-:W-:Y:S02]  /*e540*/  F2FP.SATFINITE.E4M3.F32.PACK_AB_MERGE_C R128, R125, R124, R128 ;  /* 0x0000007c7d80723e */ /* 0x000fe40004807080 */
[----:B------:R-:W-:-:S02]  /*e550*/  F2FP.SATFINITE.E4M3.F32.PACK_AB_MERGE_C R108, R105, R104, R108 ;  /* 0x00000068696c723e */ /* 0x000fc4000480706c */
[----:B------:R-:W-:Y:S02]  /*e560*/  F2FP.SATFINITE.E4M3.F32.PACK_AB_MERGE_C R110, R107, R106, R110 ;  /* 0x0000006a6b6e723e */ /* 0x000fe4000480706e */
[----:B------:R-:W-:Y:S02]  /*e570*/  F2FP.SATFINITE.E4M3.F32.PACK_AB_MERGE_C R116, R113, R112, R116 ;  /* 0x000000707174723e */ /* 0x000fe40004807074 */
        /* <DEDUP_REMOVED lines=66> */
[----:B------:R-:W-:Y:S01]  /*e9a0*/  IMAD.MOV.U32 R150, RZ, RZ, R116 ;  /* 0x000000ffff967224 */ /* 0x000fe200078e0074 */
[----:B--2---:R-:W-:-:S02]  /*e9b0*/  ISETP.GT.AND P1, PT, R0, R71, PT ;  /* 0x000000470000720c */ /* 0x004fc40003f24270 */
[----:B------:R-:W-:-:S11]  /*e9c0*/  IADD3 R0, R0, -0x1, RZ ;  /* 0xffffffff00007810 */ /* 0x000fd60007ffe0ff */
[----:B0-----:R-:W-:Y:S05]  /*e9d0*/  @P1 BRA `(.L_x_14056) ;  /* 0xffffffd000381947 */ /* 0x001fea000383ffff */
.L_x_14043:
[----:B------:R-:W-:Y:S05]  /*e9e0*/  BSYNC B0 ;  /* 0x0000000000007941 */ /* 0x000fea0003800000 */
.L_x_14042:
[----:B------:R-:W-:Y:S06]  /*e9f0*/  BAR.ARV 0x8, 0x200 ;  /* 0x0208000000007b1d */ /* 0x000fec0000002000 */
[----:B------:R-:W-:Y:S05]  /*ea00*/  @!P0 BRA `(.L_x_14057) ;  /* 0x0000000000048947 */ /* 0x000fea0003800000 */
[----:B------:R-:W-:Y:S01]  /*ea10*/  BPT.TRAP 0x1 ;  /* 0x000000040000795c */ /* 0x000fe20000300000 */
.L_x_14057:
[----:B------:R-:W2:Y:S04]  /*ea20*/  LDL R0, [R1+0x10] ;  /* 0x0000100001007983 */ /* 0x000ea80000100800 */
[----:B------:R-:W3:Y:S01]  /*ea30*/  LDL R2, [R1+0x8] ;  /* 0x0000080001027983 */ /* 0x000ee20000100800 */
[----:B--2---:R-:W-:Y:S01]  /*ea40*/  SHF.L.U32 R3, R0, 0x1f, RZ ;  /* 0x0000001f00037819 */ /* 0x004fe200000006ff */
[----:B---3-5:R-:W-:-:S04]  /*ea50*/  IMAD R8, R2, 0x8, R18 ;  /* 0x0000000802087824 */ /* 0x028fc800078e0212 */
[----:B------:R0:W1:Y:S01]  /*ea60*/  SYNCS.PHASECHK.TRANS64.TRYWAIT P1, [R8+URZ+0x13250], R3 ;  /* 0x01325003080075a7 */ /* 0x000062000802017f */
[----:B------:R-:W-:Y:S05]  /*ea70*/  @!P0 BRA `(.L_x_14058) ;  /* 0x0000000000048947 */ /* 0x000fea0003800000 */
[----:B------:R-:W-:Y:S01]  /*ea80*/  BPT.TRAP 0x1 ;  /* 0x000000040000795c */ /* 0x000fe20000300000 */
.L_x_14058:
[----:B------:R-:W-:Y:S04]  /*ea90*/  BSSY B0, `(.L_x_14059) ;  /* 0x0000004000007945 */ /* 0x000fe80003800000 */
[----:B-1----:R-:W-:Y:S05]  /*eaa0*/  @P1 BRA `(.L_x_14060) ;  /* 0x0000000000081947 */ /* 0x002fea0003800000 */
[----:B------:R-:W1:Y:S02]  /*eab0*/  SYNCS.PHASECHK.TRANS64.TRYWAIT P1, [R8+URZ+0x13250], R3 ;  /* 0x01325003080075a7 */ /* 0x000e64000802017f */
[----:B-1----:R-:W-:Y:S05]  /*eac0*/  @!P1 BRA `(.L_x_14061) ;  /* 0x000000b800309947 */ /* 0x002fea0003800000 */
.L_x_14060:
[----:B------:R-:W-:Y:S05]  /*ead0*/  BSYNC B0 ;  /* 0x0000000000007941 */ /* 0x000fea0003800000 */
.L_x_14059:
[----:B------:R-:W2:Y:S04]  /*eae0*/  LDL R57, [R1+0x8] ;  /* 0x0000080001397983 */ /* 0x000ea80000100800 */
[----:B------:R-:W3:Y:S04]  /*eaf0*/  LDL R0, [R1+0x50] ;  /* 0x0000500001007983 */ /* 0x000ee80000100800 */
[----:B------:R-:W4:Y:S01]  /*eb00*/  LDL R9, [R1+0x38] ;  /* 0x0000380001097983 */ /* 0x000f220000100800 */
[----:B------:R-:W-:Y:S01]  /*eb10*/  VIADD R18, R18, 0x1000 ;  /* 0x0000100012127836 */ /* 0x000fe20000000000 */
[----:B------:R-:W-:-:S04]  /*eb20*/  ULDC.64 UR4, c[0x0][0x9a0] ;  /* 0x0002680000047ab9 */ /* 0x000fc80000000a00 */
[----:B------:R-:W-:-:S04]  /*eb30*/  SHF.R.U32.HI R18, RZ, 0x4, R18 ;  /* 0x00000004ff127819 */ /* 0x000fc80000011612 */
[----:B------:R-:W-:-:S04]  /*eb40*/  LOP3.LUT R18, R18, 0x3fff, RZ, 0xc0, !PT ;  /* 0x00003fff12127812 */ /* 0x000fc800078ec0ff */
[----:B------:R-:W-:Y:S02]  /*eb50*/  LOP3.LUT R18, R18, 0x10000, RZ, 0xfc, !PT ;  /* 0x0001000012127812 */ /* 0x000fe400078efcff */
[----:B01----:R-:W-:Y:S02]  /*eb60*/  MOV R3, 0xc0000010 ;  /* 0xc000001000037802 */ /* 0x003fe40000000f00 */
[----:B------:R-:W-:Y:S02]  /*eb70*/  ISETP.NE.U32.AND P1, PT, RZ, UR4, PT ;  /* 0x00000004ff007c0c */ /* 0x000fe4000bf25070 */
[----:B------:R-:W-:Y:S02]  /*eb80*/  R2UR UR7, R3 ;  /* 0x00000000030772ca */ /* 0x000fe400000e0000 */
[----:B------:R-:W-:Y:S01]  /*eb90*/  ISETP.NE.AND.EX P1, PT, RZ, UR5, PT, P1 ;  /* 0x00000005ff007c0c */ /* 0x000fe2000bf25310 */
[----:B------:R-:W-:-:S12]  /*eba0*/  WARPGROUP.ARRIVE ;  /* 0x00000000000079c5 */ /* 0x000fd80000000000 */
[----:B------:R-:W3:Y:S08]  /*ebb0*/  @P1 LDC.64 R6, c[0x0][0x9c8] ;  /* 0x00027200ff061b82 */ /* 0x000ef00000000a00 */
[----:B------:R-:W0:Y:S01]  /*ebc0*/  @P1 LDC.64 R4, c[0x0][0x9d0] ;  /* 0x00027400ff041b82 */ /* 0x000e220000000a00 */
[----:B--2---:R-:W-:-:S05]  /*ebd0*/  IMAD R2, R57, 0x280, R18 ;  /* 0x0000028039027824 */ /* 0x004fca00078e0212 */
[----:B------:R-:W-:-:S13]  /*ebe0*/  R2UR UR6, R2 ;  /* 0x00000000020672ca */ /* 0x000fda00000e0000 */
[----:B------:R-:W-:Y:S01]  /*ebf0*/  QGMMA.64x64x32.F32.E4M3.E4M3 R24, R152, gdesc[UR4], R24, gsb0 ;  /* 0x00e0000498187df3 */ /* 0x000fe20008000818 */
[----:B---3--:R-:W-:-:S04]  /*ec00*/  @P1 IMAD R0, R0, R6, RZ ;  /* 0x0000000600001224 */ /* 0x008fc800078e02ff */
[C---:B----4-:R-:W-:Y:S02]  /*ec10*/  @P1 IMAD R3, R9.reuse, R7, R0 ;  /* 0x0000000709031224 */ /* 0x050fe400078e0200 */
[----:B------:R-:W-:-:S04]  /*ec20*/  @P1 IMAD.WIDE.U32 R6, R9, R6, RZ ;  /* 0x0000000609061225 */ /* 0x000fc800078e00ff */
[----:B------:R-:W-:Y:S02]  /*ec30*/  @P1 IMAD.IADD R7, R7, 0x1, R3 ;  /* 0x0000000107071824 */ /* 0x000fe400078e0203 */
[----:B0-----:R-:W-:-:S04]  /*ec40*/  @P1 IMAD.WIDE.U32 R6, R22, R4, R6 ;  /* 0x0000000416061225 */ /* 0x001fc800078e0006 */
[----:B------:R-:W-:Y:S01]  /*ec50*/  @P1 IMAD R5, R22, R5, R7 ;  /* 0x0000000516051224 */ /* 0x000fe200078e0207 */
[----:B------:R-:W-:-:S04]  /*ec60*/  @P1 LEA R4, P2, R6, UR4, 0x2 ;  /* 0x0000000406041c11 */ /* 0x000fc8000f8410ff */
[----:B------:R-:W-:Y:S01]  /*ec70*/  @P1 LEA.HI.X R5, R6, UR5, R5, 0x2, P2 ;  /* 0x0000000506051c11 */ /* 0x000fe200090f1405 */
[----:B------:R-:W-:-:S06]  /*ec80*/  IMAD.MOV.U32 R6, RZ, RZ, 0x3f800000 ;  /* 0x3f800000ff067424 */ /* 0x000fcc00078e00ff */
[----:B------:R0:W2:Y:S02]  /*ec90*/  @P1 LDG.E R6, desc[UR40][R4.64] ;  /* 0x0000002804061981 */ /* 0x0000a4000c1e1900 */
[----:B0-----:R-:W-:Y:S02]  /*eca0*/  VIADD R4, R2, 0x80 ;  /* 0x0000008002047836 */ /* 0x001fe40000000000 */
[----:B------:R-:W-:-:S03]  /*ecb0*/  IMAD.MOV.U32 R5, RZ, RZ, -0x3ffffff0 ;  /* 0xc0000010ff057424 */ /* 0x000fc600078e00ff */
[----:B------:R-:W-:Y:S02]  /*ecc0*/  R2UR UR6, R4 ;  /* 0x00000000040672ca */ /* 0x000fe400000e0000 */
[----:B------:R-:W-:Y:S01]  /*ecd0*/  R2UR UR7, R5 ;  /* 0x00000000050772ca */ /* 0x000fe200000e0000 */
[----:B------:R-:W-:Y:S02]  /*ece0*/  WARPGROUP.DEPBAR.LE gsb0, 0x0 ;  /* 0x00008000000079c5 */ /* 0x000fe40000010000 */
[----:B------:R-:W-:-:S10]  /*ecf0*/  WARPGROUP.ARRIVE ;  /* 0x00000000000079c5 */ /* 0x000fd40000000000 */
[----:B------:R-:W-:Y:S01]  /*ed00*/  QGMMA.64x64x32.F32.E4M3.E4M3 R24, R148, gdesc[UR4], R24, gsb0 ;  /* 0x00e0000494187df3 */ /* 0x000fe20008000818 */
[----:B------:R-:W-:Y:S01]  /*ed10*/  VIADD R4, R2, 0x100 ;  /* 0x0000010002047836 */ /* 0x000fe20000000000 */
[----:B------:R-:W-:-:S04]  /*ed20*/  MOV R5, 0xc0000010 ;  /* 0xc000001000057802 */ /* 0x000fc80000000f00 */
[----:B------:R-:W-:Y:S02]  /*ed30*/  R2UR UR6, R4 ;  /* 0x00000000040672ca */ /* 0x000fe400000e0000 */
[----:B------:R-:W-:Y:S01]  /*ed40*/  R2UR UR7, R5 ;  /* 0x00000000050772ca */ /* 0x000fe200000e0000 */
[----:B------:R-:W-:Y:S02]  /*ed50*/  VIADD R4, R2, 0x180 ;  /* 0x0000018002047836 */ /* 0x000fe40000000000 */
[----:B------:R-:W-:Y:S01]  /*ed60*/  IMAD.MOV.U32 R5, RZ, RZ, -0x3ffffff0 ;  /* 0xc0000010ff057424 */ /* 0x000fe200078e00ff */
[----:B------:R-:W-:Y:S02]  /*ed70*/  WARPGROUP.DEPBAR.LE gsb0, 0x0 ;  /* 0x00008000000079c5 */ /* 0x000fe40000010000 */
[----:B------:R-:W-:-:S07]  /*ed80*/  WARPGROUP.ARRIVE ;  /* 0x00000000000079c5 */ /* 0x000fce0000000000 */
[----:B------:R-:W-:Y:S01]  /*ed90*/  QGMMA.64x64x32.F32.E4M3.E4M3 R24, R136, gdesc[UR4], R24, gsb0 ;  /* 0x00e0000488187df3 */ /* 0x000fe20008000818 */
[----:B------:R-:W-:Y:S02]  /*eda0*/  R2UR UR6, R4 ;  /* 0x00000000040672ca */ /* 0x000fe400000e0000 */
[----:B------:R-:W-:Y:S01]  /*edb0*/  R2UR UR7, R5 ;  /* 0x00000000050772ca */ /* 0x000fe200000e0000 */
[----:B------:R-:W0:Y:S04]  /*edc0*/  SHFL.BFLY PT, R3, R20, 0x2, 0x1f ;  /* 0x0c401f0014037f89 */ /* 0x000e2800000e0000 */
[----:B------:R-:W1:Y:S01]  /*edd0*/  SHFL.BFLY PT, R4, R15, 0x2, 0x1f ;  /* 0x0c401f000f047f89 */ /* 0x000e6200000e0000 */
[----:B------:R-:W-:Y:S01]  /*ede0*/  VIADD R2, R2, 0x200 ;  /* 0x0000020002027836 */ /* 0x000fe20000000000 */
[----:B------:R-:W-:-:S02]  /*edf0*/  WARPGROUP.DEPBAR.LE gsb0, 0x0 ;  /* 0x00008000000079c5 */ /* 0x000fc40000010000 */
[----:B------:R-:W-:-:S06]  /*ee00*/  WARPGROUP.ARRIVE ;  /* 0x00000000000079c5 */ /* 0x000fcc0000000000 */
[----:B------:R-:W-:Y:S01]  /*ee10*/  QGMMA.64x64x32.F32.E4M3.E4M3 R24, R140, gdesc[UR4], R24, gsb0 ;  /* 0x00e000048c187df3 */ /* 0x000fe20008000818 */
[----:B0-----:R-:W-:-:S01]  /*ee20*/  FADD.FTZ R0, R3, R20 ;  /* 0x0000001403007221 */ /* 0x001fc20000010000 */
[----:B------:R-:W-:Y:S01]  /*ee30*/  IMAD.MOV.U32 R3, RZ, RZ, -0x3ffffff0 ;  /* 0xc0000010ff037424 */ /* 0x000fe200078e00ff */
[----:B------:R-:W-:-:S04]  /*ee40*/  R2UR UR6, R2 ;  /* 0x00000000020672ca */ /* 0x000fc800000e0000 */
[----:B------:R-:W-:Y:S01]  /*ee50*/  R2UR UR7, R3 ;  /* 0x00000000030772ca */ /* 0x000fe200000e0000 */
[----:B------:R-:W0:Y:S01]  /*ee60*/  SHFL.BFLY PT, R5, R0, 0x1, 0x1f ;  /* 0x0c201f0000057f89 */ /* 0x000e2200000e0000 */
[----:B-1----:R-:W-:-:S05]  /*ee70*/  FADD.FTZ R4, R4, R15 ;  /* 0x0000000f04047221 */ /* 0x002fca0000010000 */
[----:B------:R-:W1:Y:S01]  /*ee80*/  SHFL.BFLY PT, R3, R4, 0x1, 0x1f ;  /* 0x0c201f0004037f89 */ /* 0x000e6200000e0000 */
[----:B0-----:R-:W-:-:S05]  /*ee90*/  FADD.FTZ R9, R0, R5 ;  /* 0x0000000500097221 */ /* 0x001fca0000010000 */
[----:B------:R-:W-:Y:S01]  /*eea0*/  FSETP.NE.FTZ.AND P1, PT, R9, RZ, PT ;  /* 0x000000ff0900720b */ /* 0x000fe20003f35000 */
[----:B-1----:R-:W-:-:S01]  /*eeb0*/  FADD.FTZ R10, R4, R3 ;  /* 0x00000003040a7221 */ /* 0x002fc20000010000 */
[----:B------:R-:W-:Y:S01]  /*eec0*/  FMUL.FTZ R11, R9, 0.00390625 ;  /* 0x3b800000090b7820 */ /* 0x000fe20000410000 */
[----:B------:R-:W-:Y:S02]  /*eed0*/  WARPGROUP.DEPBAR.LE gsb0, 0x0 ;  /* 0x00008000000079c5 */ /* 0x000fe40000010000 */
[----:B------:R-:W-:-:S06]  /*eee0*/  WARPGROUP.ARRIVE ;  /* 0x00000000000079c5 */ /* 0x000fcc0000000000 */
[----:B------:R-:W-:Y:S01]  /*eef0*/  QGMMA.64x64x32.F32.E4M3.E4M3 R24, R144, gdesc[UR4], R24, gsb0 ;  /* 0x00e0000490187df3 */ /* 0x000fe20008000818 */
[----:B------:R-:W-:Y:S01]  /*ef00*/  FMUL.FTZ R12, R10, 0.00390625 ;  /* 0x3b8000000a0c7820 */ /* 0x000fe20000410000 */
[----:B------:R-:W-:Y:S01]  /*ef10*/  IMAD.MOV.U32 R3, RZ, RZ, RZ ;  /* 0x000000ffff037224 */ /* 0x000fe200078e00ff */
[----:B------:R-:W-:-:S03]  /*ef20*/  FSETP.NE.FTZ.AND P2, PT, R11, RZ, PT ;  /* 0x000000ff0b00720b */ /* 0x000fc60003f55000 */
[----:B------:R-:W-:Y:S02]  /*ef30*/  FSETP.NE.FTZ.AND P3, PT, R12, RZ, PT ;  /* 0x000000ff0c00720b */ /* 0x000fe40003f75000 */
[----:B------:R-:W-:Y:S01]  /*ef40*/  @P1 MUFU.RCP R3, R9 ;  /* 0x0000000900031308 */ /* 0x000fe20000001000 */
[----:B------:R-:W-:Y:S02]  /*ef50*/  FSETP.NE.FTZ.AND P1, PT, R10, RZ, PT ;  /* 0x000000ff0a00720b */ /* 0x000fe40003f35000 */
[----:B------:R-:W-:-:S05]  /*ef60*/  MOV R7, RZ ;  /* 0x000000ff00077202 */ /* 0x000fca0000000f00 */
        /* <DEDUP_REMOVED lines=16> */
.L_x_14062:
[----:B------:R-:W2:Y:S01]  /*f070*/  LDL.LU R2, [R1+0x20] ;  /* 0x0000200001027983 */ /* 0x000ea20000300800 */
[-C--:B------:R-:W-:Y:S01]  /*f080*/  FMUL.FTZ R13, R24, R3.reuse ;  /* 0x00000003180d7220 */ /* 0x080fe20000410000 */
[----:B------:R-:W-:Y:S02]  /*f090*/  VIADD R8, R8, 0x13260 ;  /* 0x0001326008087836 */ /* 0x000fe40000000000 */
[-C--:B------:R-:W-:Y:S01]  /*f0a0*/  FMUL.FTZ R7, R29, R3.reuse ;  /* 0x000000031d077220 */ /* 0x080fe20000410000 */
[----:B------:R-:W3:Y:S04]  /*f0b0*/  LDL.LU R24, [R1+0x10] ;  /* 0x0000100001187983 */ /* 0x000ee80000300800 */
[----:B------:R-:W4:Y:S01]  /*f0c0*/  LDL.LU R18, [R1+0x4c] ;  /* 0x00004c0001127983 */ /* 0x000f220000300800 */
        /* <DEDUP_REMOVED lines=30> */
[----:B--2---:R-:W-:-:S04]  /*f2b0*/  PRMT R2, R2, 0x654, R8 ;  /* 0x0000065402027816 */ /* 0x004fc80000000008 */
[----:B------:R0:W-:Y:S02]  /*f2c0*/  SYNCS.ARRIVE.TRANS64.RED.A1T0 RZ, [R2+URZ], RZ ;  /* 0x000000ff02ff79a7 */ /* 0x0001e4000810043f */
[----:B0-----:R-:W-:Y:S02]  /*f2d0*/  VIADD R2, R57, 0x1 ;  /* 0x0000000139027836 */ /* 0x001fe40000000000 */
[----:B------:R-:W-:-:S03]  /*f2e0*/  FMUL.FTZ R8, R33, R3 ;  /* 0x0000000321087220 */ /* 0x000fc60000410000 */
[----:B------:R-:W-:-:S04]  /*f2f0*/  ISETP.NE.AND P1, PT, R2, 0x2, PT ;  /* 0x000000020200780c */ /* 0x000fc80003f25270 */
[----:B------:R-:W-:Y:S02]  /*f300*/  SEL R3, RZ, 0x1, P1 ;  /* 0x00000001ff037807 */ /* 0x000fe40000800000 */
[----:B------:R-:W-:Y:S01]  /*f310*/  SEL R2, R2, RZ, P1 ;  /* 0x000000ff02027207 */ /* 0x000fe20000800000 */
[----:B----4-:R-:W-:Y:S01]  /*f320*/  VIADD R18, R18, 0x1 ;  /* 0x0000000112127836 */ /* 0x010fe20000000000 */
[----:B---3--:R-:W-:-:S03]  /*f330*/  LOP3.LUT R24, R24, R3, RZ, 0x3c, !PT ;  /* 0x0000000318187212 */ /* 0x008fc600078e3cff */
[----:B------:R0:W-:Y:S04]  /*f340*/  STL [R1+0x8], R2 ;  /* 0x0000080201007387 */ /* 0x0001e80000100800 */
[----:B------:R0:W-:Y:S04]  /*f350*/  STL [R1+0x10], R24 ;  /* 0x0000101801007387 */ /* 0x0001e80000100800 */
[----:B------:R0:W-:Y:S02]  /*f360*/  STL [R1+0x4c], R18 ;  /* 0x00004c1201007387 */ /* 0x0001e40000100800 */
.L_x_14012:
[----:B------:R-:W2:Y:S01]  /*f370*/  LDL R70, [R1+0x40] ;  /* 0x0000400001467983 */ /* 0x000ea20000100800 */
[----:B------:R-:W1:Y:S01]  /*f380*/  S2UR UR4, SR_CgaCtaId ;  /* 0x00000000000479c3 */ /* 0x000e620000008800 */
[----:B0-----:R-:W-:Y:S01]  /*f390*/  MOV R18, 0x400 ;  /* 0x0000040000127802 */ /* 0x001fe20000000f00 */
[----:B------:R-:W-:Y:S01]  /*f3a0*/  BSSY B0, `(.L_x_14063) ;  /* 0x000029e000007945 */ /* 0x000fe20003800000 */
[----:B------:R-:W0:Y:S01]  /*f3b0*/  S2R R31, SR_TID.X ;  /* 0x00000000001f7919 */ /* 0x000e220000002100 */
[----:B-1----:R-:W-:-:S04]  /*f3c0*/  MOV R2, UR4 ;  /* 0x0000000400027c02 */ /* 0x002fc80008000f00 */
[----:B------:R-:W-:Y:S01]  /*f3d0*/  LEA R18, R2, R18, 0x18 ;  /* 0x0000001202127211 */ /* 0x000fe200078ec0ff */
[----:B------:R-:W-:Y:S01]  /*f3e0*/  BAR.SYNC.DEFER_BLOCKING 0x5, 0x200 ;  /* 0x0148000000007b1d */ /* 0x000fe20000010000 */
[----:B0-----:R-:W-:-:S05]  /*f3f0*/  VIADD R76, R31, 0xffffff80 ;  /* 0xffffff801f4c7836 */ /* 0x001fca0000000000 */
[----:B------:R0:W-:Y:S01]  /*f400*/  STL [R1+0x20], R2 ;  /* 0x0000200201007387 */ /* 0x0001e20000100800 */
[----:B------:R-:W-:-:S04]  /*f410*/  SHF.R.S32.HI R68, RZ, 0x1f, R76 ;  /* 0x0000001fff447819 */ /* 0x000fc8000001144c */
[----:B------:R-:W-:-:S04]  /*f420*/  LEA.HI R68, R68, R76, RZ, 0x3 ;  /* 0x0000004c44447211 */ /* 0x000fc800078f18ff */
[----:B------:R-:W-:-:S05]  /*f430*/  LOP3.LUT R68, R68, 0xfffffff8, RZ, 0xc0, !PT ;  /* 0xfffffff844447812 */ /* 0x000fca00078ec0ff */
[----:B------:R-:W-:Y:S01]  /*f440*/  IMAD.IADD R68, R76, 0x1, -R68 ;  /* 0x000000014c447824 */ /* 0x000fe200078e0a44 */
[----:B------:R0:W1:Y:S03]  /*f450*/  LDS.128 R24, [R18+0x132d0] ;  /* 0x0132d00012187984 */ /* 0x0000660000000c00 */
[----:B------:R-:W-:-:S05]  /*f460*/  IMAD.SHL.U32 R61, R68, 0x8, RZ ;  /* 0x00000008443d7824 */ /* 0x000fca00078e00ff */
[----:B------:R-:W-:Y:S01]  /*f470*/  SHF.R.S32.HI R62, RZ, 0x1f, R61 ;  /* 0x0000001fff3e7819 */ /* 0x000fe2000001143d */
[----:B------:R-:W-:Y:S06]  /*f480*/  BAR.ARV 0x4, 0x200 ;  /* 0x0108000000007b1d */ /* 0x000fec0000002000 */
[----:B--2---:R-:W-:-:S13]  /*f490*/  ISETP.NE.AND P1, PT, R70, RZ, PT ;  /* 0x000000ff4600720c */ /* 0x004fda0003f25270 */
[----:B------:R-:W2:Y:S02]  /*f4a0*/  @!P1 LDC R70, c[0x0][0xad4] ;  /* 0x0002b500ff469b82 */ /* 0x000ea40000000800 */
[----:B--2---:R0:W-:Y:S01]  /*f4b0*/  @!P1 STL [R1+0x40], R70 ;  /* 0x0000404601009387 */ /* 0x0041e20000100800 */
[----:B-1----:R-:W-:Y:S05]  /*f4c0*/  @P0 BRA `(.L_x_14064) ;  /* 0x0000001c00ac0947 */ /* 0x002fea0003800000 */
[----:B------:R-:W2:Y:S01]  /*f4d0*/  LDL.LU R40, [R1+0x38] ;  /* 0x0000380001287983 */ /* 0x000ea20000300800 */
[----:B0-----:R-:W-:Y:S01]  /*f4e0*/  IMAD.SHL.U32 R2, R31, 0x4, RZ ;  /* 0x000000041f027824 */ /* 0x001fe200078e00ff */
[----:B------:R-:W-:Y:S01]  /*f4f0*/  ULDC.64 UR4, c[0x4][0x38] ;  /* 0x01000e0000047ab9 */ /* 0x000fe20000000a00 */
[----:B------:R-:W-:Y:S01]  /*f500*/  ULDC.64 UR6, c[0x0][0xc08] ;  /* 0x0003020000067ab9 */ /* 0x000fe20000000a00 */
[----:B------:R-:W3:Y:S04]  /*f510*/  LDL.LU R44, [R1+0x50] ;  /* 0x00005000012c7983 */ /* 0x000ee80000300800 */
[----:B------:R-:W4:Y:S01]  /*f520*/  LDL R48, [R1+0xa0] ;  /* 0x0000a00001307983 */ /* 0x000f220000100800 */
[----:B------:R-:W-:-:S03]  /*f530*/  LOP3.LUT R2, R2, 0xc, RZ, 0xc0, !PT ;  /* 0x0000000c02027812 */ /* 0x000fc600078ec0ff */
[----:B------:R-:W4:Y:S01]  /*f540*/  LDL.LU R66, [R1+0x44] ;  /* 0x0000440001427983 */ /* 0x000f220000300800 */
[----:B------:R-:W-:Y:S01]  /*f550*/  BAR.SYNC.DEFER_BLOCKING 0x1, 0x180 ;  /* 0x0046000000007b1d */ /* 0x000fe20000010000 */
[----:B------:R-:W-:-:S05]  /*f560*/  IADD3 R2, P0, R2, UR4, RZ ;  /* 0x0000000402027c10 */ /* 0x000fca000ff1e0ff */
[----:B------:R-:W-:Y:S01]  /*f570*/  IMAD.X R3, RZ, RZ, UR5, P0 ;  /* 0x00000005ff037e24 */ /* 0x000fe200080e06ff */
[----:B------:R-:W-:Y:S01]  /*f580*/  ULDC.64 UR4, c[0x0][0xc00] ;  /* 0x0003000000047ab9 */ /* 0x000fe20000000a00 */
[----:B------:R-:W4:Y:S04]  /*f590*/  LDL.LU R84, [R1+0x48] ;  /* 0x0000480001547983 */ /* 0x000f280000300800 */
[----:B------:R0:W4:Y:S01]  /*f5a0*/  LDG.E.CONSTANT R12, desc[UR40][R2.64] ;  /* 0x00000028020c7981 */ /* 0x000122000c1e9900 */
[----:B------:R-:W-:Y:S01]  /*f5b0*/  LOP3.LUT P0, R24, R31, 0x3, RZ, 0xc0, !PT ;  /* 0x000000031f187812 */ /* 0x000fe2000780c0ff */
[----:B------:R-:W1:Y:S03]  /*f5c0*/  S2R R33, SR_SWINHI ;  /* 0x0000000000217919 */ /* 0x000e660000002f00 */
[----:B------:R-:W-:Y:S01]  /*f5d0*/  ISETP.EQ.OR P0, PT, R24, 0x3, !P0 ;  /* 0x000000031800780c */ /* 0x000fe20004702670 */
[----:B------:R-:W4:Y:S03]  /*f5e0*/  LDL R78, [R1+0x9c] ;  /* 0x00009c00014e7983 */ /* 0x000f260000100800 */
        /* <DEDUP_REMOVED lines=16> */
[----:B0-----:R-:W-:Y:S02]  /*f6f0*/  MOV R2, R18 ;  /* 0x0000001200027202 */ /* 0x001fe40000000f00 */
        /* <DEDUP_REMOVED lines=19> */
[----:B--2---:R-:W-:Y:S01]  /*f830*/  IMAD.MOV.U32 R82, RZ, RZ, R40 ;  /* 0x000000ffff527224 */ /* 0x004fe200078e0028 */
[----:B---3--:R-:W-:Y:S01]  /*f840*/  MOV R80, R44 ;  /* 0x0000002c00507202 */ /* 0x008fe20000000f00 */
[----:B----4-:R-:W-:-:S03]  /*f850*/  IMAD.WIDE R10, R48, 0x2, R2 ;  /* 0x00000002300a7825 */ /* 0x010fc600078e0202 */
[C---:B------:R-:W-:Y:S02]  /*f860*/  IADD3 R33, P2, R10.reuse, 0x40, RZ ;  /* 0x000000400a217810 */ /* 0x040fe40007f5e0ff */
[C---:B------:R-:W-:Y:S02]  /*f870*/  LOP3.LUT R7, R10.reuse, 0x380, RZ, 0xc0, !PT ;  /* 0x000003800a077812 */ /* 0x040fe400078ec0ff */
[----:B------:R-:W-:Y:S02]  /*f880*/  LOP3.LUT R4, R33, 0x380, RZ, 0xc0, !PT ;  /* 0x0000038021047812 */ /* 0x000fe400078ec0ff */
[----:B------:R-:W-:Y:S02]  /*f890*/  IADD3 R9, P3, R10, 0x20, RZ ;  /* 0x000000200a097810 */ /* 0x000fe40007f7e0ff */
[----:B------:R-:W-:Y:S02]  /*f8a0*/  SHF.R.U64 R7, R7, 0x3, RZ ;  /* 0x0000000307077819 */ /* 0x000fe400000012ff */
[----:B------:R-:W-:-:S02]  /*f8b0*/  SHF.R.U64 R4, R4, 0x3, RZ ;  /* 0x0000000304047819 */ /* 0x000fc400000012ff */
[----:B------:R-:W-:Y:S02]  /*f8c0*/  IADD3 R37, P1, R10, 0x60, RZ ;  /* 0x000000600a257810 */ /* 0x000fe40007f3e0ff */
[----:B------:R-:W-:Y:S02]  /*f8d0*/  LOP3.LUT R8, R9, 0x380, RZ, 0xc0, !PT ;  /* 0x0000038009087812 */ /* 0x000fe400078ec0ff */
[----:B------:R-:W-:Y:S01]  /*f8e0*/  LOP3.LUT R10, R7, R10, RZ, 0x3c, !PT ;  /* 0x0000000a070a7212 */ /* 0x000fe200078e3cff */
[----:B------:R-:W-:Y:S01]  /*f8f0*/  IMAD.X R7, RZ, RZ, R11, P2 ;  /* 0x000000ffff077224 */ /* 0x000fe200010e060b */
[----:B------:R-:W-:Y:S02]  /*f900*/  LOP3.LUT R6, R4, R33, RZ, 0x3c, !PT ;  /* 0x0000002104067212 */ /* 0x000fe400078e3cff */
[----:B------:R-:W-:Y:S02]  /*f910*/  LOP3.LUT R24, R37, 0x380, RZ, 0xc0, !PT ;  /* 0x0000038025187812 */ /* 0x000fe400078ec0ff */
[----:B------:R-:W-:-:S02]  /*f920*/  SHF.R.U64 R8, R8, 0x3, RZ ;  /* 0x0000000308087819 */ /* 0x000fc400000012ff */
[----:B------:R-:W-:Y:S02]  /*f930*/  MOV R64, R6 ;  /* 0x0000000600407202 */ /* 0x000fe40000000f00 */
[----:B------:R-:W-:Y:S02]  /*f940*/  SHF.R.U64 R24, R24, 0x3, RZ ;  /* 0x0000000318187819 */ /* 0x000fe400000012ff */
[----:B------:R-:W-:Y:S02]  /*f950*/  LOP3.LUT R6, R12, 0x2, RZ, 0x3c, !PT ;  /* 0x000000020c067812 */ /* 0x000fe400078e3cff */
[----:B------:R-:W-:Y:S01]  /*f960*/  LOP3.LUT R8, R8, R9, RZ, 0x3c, !PT ;  /* 0x0000000908087212 */ /* 0x000fe200078e3cff */
[--C-:B------:R-:W-:Y:S01]  /*f970*/  IMAD.X R9, RZ, RZ, R11.reuse, P3 ;  /* 0x000000ffff097224 */ /* 0x100fe200018e060b */
[----:B------:R-:W-:Y:S01]  /*f980*/  LOP3.LUT R4, R24, R37, RZ, 0x3c, !PT ;  /* 0x0000002518047212 */ /* 0x000fe200078e3cff */
[----:B------:R-:W-:Y:S01]  /*f990*/  IMAD.X R5, RZ, RZ, R11, P1 ;  /* 0x000000ffff057224 */ /* 0x000fe200008e060b */
        /* <DEDUP_REMOVED lines=14> */
[----:B------:R-:W-:Y:S04]  /*fa80*/  SHFL.IDX PT, R44, R75, R12, 0x1c1f ;  /* 0x001c1f0c4b2c7589 */ /* 0x000fe800000e0000 */
[----:B------:R-:W-:Y:S04]  /*fa90*/  SHFL.IDX PT, R45, R45, R12, 0x1c1f ;  /* 0x001c1f0c2d2d7589 */ /* 0x000fe800000e0000 */
[----:B------:R-:W-:Y:S04]  /*faa0*/  SHFL.IDX PT, R52, R69, R12, 0x1c1f ;  /* 0x001c1f0c45347589 */ /* 0x000fe800000e0000 */
[----:B------:R0:W4:Y:S04]  /*fab0*/  SHFL.IDX PT, R13, R30, R6, 0x1c1f ;  /* 0x001c1f061e0d7589 */ /* 0x00012800000e0000 */
[----:B------:R1:W4:Y:S04]  /*fac0*/  SHFL.IDX PT, R46, R32, R6, 0x1c1f ;  /* 0x001c1f06202e7589 */ /* 0x00032800000e0000 */
[----:B------:R-:W4:Y:S04]  /*fad0*/  SHFL.IDX PT, R51, R35, R6, 0x1c1f ;  /* 0x001c1f0623337589 */ /* 0x000f2800000e0000 */
[----:B------:R-:W4:Y:S04]  /*fae0*/  SHFL.IDX PT, R5, R87, R12, 0x1c1f ;  /* 0x001c1f0c57057589 */ /* 0x000f2800000e0000 */
[----:B------:R-:W-:Y:S04]  /*faf0*/  SHFL.IDX PT, R4, R89, R12, 0x1c1f ;  /* 0x001c1f0c59047589 */ /* 0x000fe800000e0000 */
[----:B------:R-:W4:Y:S04]  /*fb00*/  SHFL.IDX PT, R7, R14, R6, 0x1c1f ;  /* 0x001c1f060e077589 */ /* 0x000f2800000e0000 */
[----:B------:R-:W-:Y:S04]  /*fb10*/  SHFL.IDX PT, R53, R53, R12, 0x1c1f ;  /* 0x001c1f0c35357589 */ /* 0x000fe800000e0000 */
[----:B------:R-:W4:Y:S04]  /*fb20*/  SHFL.IDX PT, R54, R67, R6, 0x1c1f ;  /* 0x001c1f0643367589 */ /* 0x000f2800000e0000 */
[----:B------:R-:W-:Y:S04]  /*fb30*/  SHFL.IDX PT, R41, R41, R12, 0x1c1f ;  /* 0x001c1f0c29297589 */ /* 0x000fe800000e0000 */
[----:B------:R-:W-:Y:S04]  /*fb40*/  SHFL.IDX PT, R48, R73, R12, 0x1c1f ;  /* 0x001c1f0c49307589 */ /* 0x000fe800000e0000 */
[----:B------:R-:W4:Y:S04]  /*fb50*/  SHFL.IDX PT, R14, R31, R6, 0x1c1f ;  /* 0x001c1f061f0e7589 */ /* 0x000f2800000e0000 */
[----:B------:R2:W4:Y:S04]  /*fb60*/  SHFL.IDX PT, R15, R34, R6, 0x1c1f ;  /* 0x001c1f06220f7589 */ /* 0x00052800000e0000 */
[----:B------:R-:W-:Y:S04]  /*fb70*/  SHFL.IDX PT, R56, R59, R12, 0x1c1f ;  /* 0x001c1f0c3b387589 */ /* 0x000fe800000e0000 */
[----:B------:R-:W4:Y:S04]  /*fb80*/  SHFL.IDX PT, R55, R43, R6, 0x1c1f ;  /* 0x001c1f062b377589 */ /* 0x000f2800000e0000 */
[----:B------:R-:W-:Y:S04]  /*fb90*/  SHFL.IDX PT, R9, R85, R12, 0x1c1f ;  /* 0x001c1f0c55097589 */ /* 0x000fe800000e0000 */
[----:B------:R-:W4:Y:S04]  /*fba0*/  SHFL.IDX PT, R10, R20, R6, 0x1c1f ;  /* 0x001c1f06140a7589 */ /* 0x000f2800000e0000 */
[----:B------:R-:W-:Y:S04]  /*fbb0*/  SHFL.IDX PT, R57, R57, R12, 0x1c1f ;  /* 0x001c1f0c39397589 */ /* 0x000fe800000e0000 */
[----:B------:R3:W4:Y:S01]  /*fbc0*/  SHFL.IDX PT, R58, R47, R6, 0x1c1f ;  /* 0x001c1f062f3a7589 */ /* 0x00072200000e0000 */
[----:B0-----:R-:W-:-:S02]  /*fbd0*/  SEL R30, R33, R36, P0 ;  /* 0x00000024211e7207 */ /* 0x001fc40000000000 */
[----:B-1----:R-:W-:Y:S02]  /*fbe0*/  SEL R32, R36, R33, P0 ;  /* 0x0000002124207207 */ /* 0x002fe40000000000 */
[----:B--2---:R-:W-:Y:S02]  /*fbf0*/  SEL R34, R37, R40, P0 ;  /* 0x0000002825227207 */ /* 0x004fe40000000000 */
[----:B------:R-:W-:Y:S02]  /*fc00*/  SEL R36, R40, R37, P0 ;  /* 0x0000002528247207 */ /* 0x000fe40000000000 */
[----:B------:R-:W-:Y:S02]  /*fc10*/  SEL R35, R11, R38, P0 ;  /* 0x000000260b237207 */ /* 0x000fe40000000000 */
[----:B------:R-:W-:Y:S02]  /*fc20*/  SEL R37, R38, R11, P0 ;  /* 0x0000000b26257207 */ /* 0x000fe40000000000 */
[----:B---3--:R-:W-:-:S02]  /*fc30*/  SEL R47, R49, R50, P0 ;  /* 0x00000032312f7207 */ /* 0x008fc40000000000 */
[----:B----4-:R-:W-:Y:S02]  /*fc40*/  SEL R38, R39, R42, P0 ;  /* 0x0000002a27267207 */ /* 0x010fe40000000000 */
        /* <DEDUP_REMOVED lines=37> */
[----:B0-----:R-:W-:Y:S02]  /*fea0*/  F2FP.BF16.F32.PACK_AB R12, R39, R38 ;  /* 0x00000026270c723e */ /* 0x001fe400000010ff */
[----:B------:R-:W-:Y:S02]  /*feb0*/  F2FP.BF16.F32.PACK_AB R13, R55, R54 ;  /* 0x00000036370d723e */ /* 0x000fe400000010ff */
[----:B------:R-:W-:Y:S02]  /*fec0*/  F2FP.BF16.F32.PACK_AB R14, R41, R40 ;  /* 0x00000028290e723e */ /* 0x000fe400000010ff */
[----:B------:R-:W-:Y:S01]  /*fed0*/  F2FP.BF16.F32.PACK_AB R15, R57, R56 ;  /* 0x00000038390f723e */ /* 0x000fe200000010ff */
        /* <DEDUP_REMOVED lines=9> */
[----:B0-----:R-:W0:Y:S01]  /*ff70*/  LDC R24, c[0x0][0xbe8] ;  /* 0x0002fa00ff187b82 */ /* 0x001e220000000800 */
[----:B------:R-:W-:-:S07]  /*ff80*/  IADD3.X R59, R84, UR5, RZ, P1, !PT ;  /* 0x00000005543b7c10 */ /* 0x000fce0008ffe4ff */
[----:B-1----:R-:W1:Y:S01]  /*ff90*/  LDC.64 R12, c[0x0][0xba8] ;  /* 0x0002ea00ff0c7b82 */ /* 0x002e620000000a00 */
[----:B------:R-:W2:Y:S01]  /*ffa0*/  @P0 LDG.E R63, desc[UR40][R58.64] ;  /* 0x000000283a3f0981 */ /* 0x000ea2000c1e1900 */
[----:B------:R-:W-:-:S05]  /*ffb0*/  IMAD.MOV.U32 R14, RZ, RZ, 0x9b8 ;  /* 0x000009b8ff0e7424 */ /* 0x000fca00078e00ff */
[----:B------:R-:W-:-:S04]  /*ffc0*/  SEL R14, R14, 0x978, P3 ;  /* 0x000009780e0e7807 */ /* 0x000fc80001800000 */
[----:B------:R-:W3:Y:S08]  /*ffd0*/  LDC.64 R4, c[0x0][R14+0x220] ;  /* 0x000088000e047b82 */ /* 0x000ef00000000a00 */
[----:B------:R-:W4:Y:S01]  /*ffe0*/  LDC.64 R6, c[0x0][R14+0x218] ;  /* 0x000086000e067b82 */ /* 0x000f220000000a00 */
[----:B------:R-:W-:-:S04]  /*fff0*/  ISETP.NE.U32.AND P1, PT, RZ, UR6, PT ;  /* 0x00000006ff007c0c */ /* 0x000fc8000bf25070 */
[----:B------:R-:W-:-:S03]  /*10000*/  ISETP.NE.AND.EX P1, PT, RZ, UR7, PT, P1 ;  /* 0x00000007ff007c0c */ /* 0x000fc6000bf25310 */
[----:B------:R-:W4:Y:S01]  /*10010*/  LDC.64 R8, c[0x0][R14+0x228] ;  /* 0x00008a000e087b82 */ /* 0x000f220000000a00 */
[----:B0-----:R-:W-:-:S07]  /*10020*/  ISETP.NE.AND P4, PT, R24, 0x1, PT ;  /* 0x000000011800780c */ /* 0x001fce0003f85270 */
[----:B------:R0:W0:Y:S02]  /*10030*/  LDC.64 R10, c[0x0][R14+0x210] ;  /* 0x000084000e0a7b82 */ /* 0x0000240000000a00 */
[----:B------:R-:W-:-:S04]  /*10040*/  @P1 IADD3 R66, P2, R66, UR6, RZ ;  /* 0x0000000642421c10 */ /* 0x000fc8000ff5e0ff */
[----:B------:R-:W-:Y:S02]  /*10050*/  @P1 IADD3.X R67, R84, UR7, RZ, P2, !PT ;  /* 0x0000000754431c10 */ /* 0x000fe400097fe4ff */
[----:B------:R-:W-:Y:S01]  /*10060*/  ISETP.NE.U32.AND P2, PT, RZ, UR4, PT ;  /* 0x00000004ff007c0c */ /* 0x000fe2000bf45070 */
[----:B------:R-:W0:Y:S03]  /*10070*/  @P4 LDC R64, c[0x0][0xbec] ;  /* 0x0002fb00ff404b82 */ /* 0x000e260000000800 */
[----:B------:R-:W-:-:S05]  /*10080*/  ISETP.NE.AND.EX P2, PT, RZ, UR5, PT, P2 ;  /* 0x00000005ff007c0c */ /* 0x000fca000bf45320 */
[----:B------:R-:W0:Y:S01]  /*10090*/  @P4 LDC R75, c[0x0][0xbf0] ;  /* 0x0002fc00ff4b4b82 */ /* 0x000e220000000800 */
[----:B------:R-:W-:Y:S02]  /*100a0*/  SEL R65, R82, RZ, !P2 ;  /* 0x000000ff52417207 */ /* 0x000fe40005000000 */
[----:B------:R-:W-:-:S03]  /*100b0*/  SEL R15, R80, RZ, !P2 ;  /* 0x000000ff500f7207 */ /* 0x000fc60005000000 */
[----:B---3--:R-:W-:Y:S01]  /*100c0*/  IMAD R5, R5, R65, RZ ;  /* 0x0000004105057224 */ /* 0x008fe200078e02ff */
[----:B------:R-:W-:Y:S01]  /*100d0*/  ULDC UR6, c[0x0][0xa88] ;  /* 0x0002a20000067ab9 */ /* 0x000fe20000000800 */
[----:B-1----:R-:W1:Y:S02]  /*100e0*/  @!P3 LDC R12, c[0x0][0xb50] ;  /* 0x0002d400ff0cbb82 */ /* 0x002e640000000800 */
[C---:B------:R-:W-:Y:S01]  /*100f0*/  IMAD R73, R4.reuse, R15, R5 ;  /* 0x0000000f04497224 */ /* 0x040fe200078e0205 */
[----:B------:R-:W-:Y:S01]  /*10100*/  MOV R69, UR6 ;  /* 0x0000000600457c02 */ /* 0x000fe20008000f00 */
[----:B------:R-:W-:-:S04]  /*10110*/  IMAD.WIDE.U32 R4, R4, R65, RZ ;  /* 0x0000004104047225 */ /* 0x000fc800078e00ff */
[-C--:B----4-:R-:W-:Y:S01]  /*10120*/  IMAD R71, R7, R22.reuse, RZ ;  /* 0x0000001607477224 */ /* 0x090fe200078e02ff */
[----:B------:R3:W5:Y:S01]  /*10130*/  @P1 LDG.E R69, desc[UR40][R66.64] ;  /* 0x0000002842451981 */ /* 0x000762000c1e1900 */
[----:B------:R-:W-:Y:S01]  /*10140*/  IMAD.WIDE.U32 R6, R6, R22, RZ ;  /* 0x0000001606067225 */ /* 0x000fe200078e00ff */
[----:B------:R-:W4:Y:S03]  /*10150*/  @!P3 LDC R13, c[0x0][0xb54] ;  /* 0x0002d500ff0dbb82 */ /* 0x000f260000000800 */
[----:B------:R-:W-:Y:S02]  /*10160*/  IMAD R15, R74, 0xc0, R78 ;  /* 0x000000c04a0f7824 */ /* 0x000fe400078e024e */
[----:B------:R-:W-:Y:S01]  /*10170*/  IMAD.IADD R73, R5, 0x1, R73 ;  /* 0x0000000105497824 */ /* 0x000fe200078e0249 */
[----:B---3--:R-:W-:Y:S01]  /*10180*/  SEL R67, R72, RZ, P3 ;  /* 0x000000ff48437207 */ /* 0x008fe20001800000 */
[----:B------:R-:W-:-:S02]  /*10190*/  IMAD.MOV.U32 R5, RZ, RZ, R15 ;  /* 0x000000ffff057224 */ /* 0x000fc400078e000f */
[----:B------:R-:W-:Y:S02]  /*101a0*/  IMAD.IADD R7, R7, 0x1, R71 ;  /* 0x0000000107077824 */ /* 0x000fe400078e0247 */
[-C--:B------:R-:W-:Y:S02]  /*101b0*/  IMAD R71, R9, R67.reuse, RZ ;  /* 0x0000004309477224 */ /* 0x080fe400078e02ff */
[----:B------:R-:W-:-:S05]  /*101c0*/  IMAD.WIDE.U32 R8, R8, R67, RZ ;  /* 0x0000004308087225 */ /* 0x000fca00078e00ff */
[----:B------:R-:W-:Y:S02]  /*101d0*/  IADD3 R71, R9, R71, RZ ;  /* 0x0000004709477210 */ /* 0x000fe40007ffe0ff */
[--C-:B--2---:R-:W-:Y:S01]  /*101e0*/  IADD3 R6, P2, P5, R4, R6, R63.reuse ;  /* 0x0000000604067210 */ /* 0x104fe20007d5e03f */
[----:B0-----:R-:W-:Y:S01]  /*101f0*/  @P4 IMAD.HI.U32 R4, R15, R64, RZ ;  /* 0x000000400f044227 */ /* 0x001fe200078e00ff */
[----:B------:R-:W-:-:S04]  /*10200*/  SHF.R.S32.HI R64, RZ, 0x1f, R63 ;  /* 0x0000001fff407819 */ /* 0x000fc8000001143f */
[----:B------:R-:W-:Y:S02]  /*10210*/  @P4 SHF.R.U32.HI R5, RZ, R75, R4 ;  /* 0x0000004bff054219 */ /* 0x000fe40000011604 */
[----:B------:R-:W-:-:S03]  /*10220*/  IADD3.X R7, R73, R7, R64, P2, P5 ;  /* 0x0000000749077210 */ /* 0x000fc600017ea440 */
[--C-:B------:R-:W-:Y:S01]  /*10230*/  IMAD.MOV R14, RZ, RZ, -R5.reuse ;  /* 0x000000ffff0e7224 */ /* 0x100fe200078e0a05 */
        /* <DEDUP_REMOVED lines=10> */
[----:B----4-:R-:W-:Y:S01]  /*102e0*/  LEA.HI.X R13, R8, R13, R4, 0x2, P2 ;  /* 0x0000000d080d7211 */ /* 0x010fe200010f1404 */
[----:B------:R-:W-:Y:S06]  /*102f0*/  @P1 BRA `(.L_x_14065) ;  /* 0x0000000000101947 */ /* 0x000fec0003800000 */
[----:B------:R-:W-:Y:S05]  /*10300*/  @!P0 BRA `(.L_x_14065) ;  /* 0x00000000000c8947 */ /* 0x000fea0003800000 */
[----:B------:R-:W2:Y:S04]  /*10310*/  LDG.E R4, desc[UR40][R58.64] ;  /* 0x000000283a047981 */ /* 0x000ea8000c1e1900 */
[----:B-----5:R-:W2:Y:S02]  /*10320*/  LDG.E R69, desc[UR40][R58.64+0x4] ;  /* 0x000004283a457981 */ /* 0x020ea4000c1e1900 */
[----:B--2---:R-:W-:-:S07]  /*10330*/  IMAD.IADD R69, R69, 0x1, -R4 ;  /* 0x0000000145457824 */ /* 0x004fce00078e0a04 */
.L_x_14065:
        /* <DEDUP_REMOVED lines=20> */
[----:B------:R-:W-:Y:S01]  /*10480*/  SHF.R.S32.HI R66, RZ, 0x1f, R76 ;  /* 0x0000001fff427819 */ /* 0x000fe2000001144c */
[----:B------:R-:W1:Y:S01]  /*10490*/  @P4 LDC R33, c[0x0][0xbec] ;  /* 0x0002fb00ff214b82 */ /* 0x000e620000000800 */
[----:B------:R-:W-:Y:S02]  /*104a0*/  ULDC.64 UR4, c[0x0][0xaa0] ;  /* 0x0002a80000047ab9 */ /* 0x000fe40000000a00 */
[----:B------:R-:W-:-:S04]  /*104b0*/  LEA.HI R66, R66, R76, RZ, 0x3 ;  /* 0x0000004c42427211 */ /* 0x000fc800078f18ff */
[----:B------:R-:W-:Y:S01]  /*104c0*/  SHF.R.S32.HI R66, RZ, 0x3, R66 ;  /* 0x00000003ff427819 */ /* 0x000fe20000011442 */
[----:B------:R-:W2:Y:S03]  /*104d0*/  @P4 LDC R35, c[0x0][0xbf0] ;  /* 0x0002fc00ff234b82 */ /* 0x000ea60000000800 */
[----:B0-----:R-:W-:-:S05]  /*104e0*/  LEA R5, R66, R61, 0x6 ;  /* 0x0000003d42057211 */ /* 0x001fca00078e30ff */
[----:B------:R-:W-:-:S03]  /*104f0*/  IMAD.WIDE R2, R5, 0x2, R2 ;  /* 0x0000000205027825 */ /* 0x000fc600078e0202 */
[C---:B------:R-:W-:Y:S02]  /*10500*/  IADD3 R13, P0, R2.reuse, 0x1800, RZ ;  /* 0x00001800020d7810 */ /* 0x040fe40007f1e0ff */
[C---:B------:R-:W-:Y:S02]  /*10510*/  IADD3 R29, P1, R2.reuse, 0x3000, RZ ;  /* 0x00003000021d7810 */ /* 0x040fe40007f3e0ff */
[----:B------:R-:W-:Y:S02]  /*10520*/  LOP3.LUT R9, R2, 0x380, RZ, 0xc0, !PT ;  /* 0x0000038002097812 */ /* 0x000fe400078ec0ff */
        /* <DEDUP_REMOVED lines=8> */
[--C-:B------:R-:W-:Y:S01]  /*105b0*/  IMAD.X R13, RZ, RZ, R3.reuse, P0 ;  /* 0x000000ffff0d7224 */ /* 0x100fe200000e0603 */
[----:B------:R-:W-:Y:S01]  /*105c0*/  LOP3.LUT R28, R28, R29, RZ, 0x3c, !PT ;  /* 0x0000001d1c1c7212 */ /* 0x000fe200078e3cff */
[----:B------:R-:W-:Y:S02]  /*105d0*/  IMAD.X R29, RZ, RZ, R3, P1 ;  /* 0x000000ffff1d7224 */ /* 0x000fe400008e0603 */
[----:B------:R-:W3:Y:S04]  /*105e0*/  LD.E.128 R8, desc[UR40][R8.64] ;  /* 0x0000002808087980 */ /* 0x000ee8000c101d00 */
[----:B------:R-:W4:Y:S04]  /*105f0*/  LD.E.128 R12, desc[UR40][R12.64] ;  /* 0x000000280c0c7980 */ /* 0x000f28000c101d00 */
[----:B------:R-:W4:Y:S01]  /*10600*/  LD.E.128 R28, desc[UR40][R28.64] ;  /* 0x000000281c1c7980 */ /* 0x000f22000c101d00 */
[----:B------:R-:W-:Y:S01]  /*10610*/  IADD3 R7, P0, R2, 0x4800, RZ ;  /* 0x0000480002077810 */ /* 0x000fe20007f1e0ff */
[----:B------:R-:W-:-:S03]  /*10620*/  IMAD R64, R64, UR4, RZ ;  /* 0x0000000440407c24 */ /* 0x000fc6000f8e02ff */
[----:B------:R-:W-:Y:S01]  /*10630*/  LOP3.LUT R0, R7, 0x380, RZ, 0xc0, !PT ;  /* 0x0000038007007812 */ /* 0x000fe200078ec0ff */
[----:B------:R-:W-:-:S03]  /*10640*/  IMAD.X R5, RZ, RZ, R3, P0 ;  /* 0x000000ffff057224 */ /* 0x000fc600000e0603 */
[----:B------:R-:W-:Y:S01]  /*10650*/  SHF.R.U64 R0, R0, 0x3, RZ ;  /* 0x0000000300007819 */ /* 0x000fe200000012ff */
[C---:B------:R-:W-:Y:S02]  /*10660*/  IMAD R21, R63.reuse, UR5, R64 ;  /* 0x000000053f157c24 */ /* 0x040fe4000f8e0240 */
[----:B------:R-:W-:Y:S01]  /*10670*/  IMAD.WIDE.U32 R2, R63, UR4, RZ ;  /* 0x000000043f027c25 */ /* 0x000fe2000f8e00ff */
[----:B------:R-:W-:Y:S01]  /*10680*/  LOP3.LUT R4, R0, R7, RZ, 0x3c, !PT ;  /* 0x0000000700047212 */ /* 0x000fe200078e3cff */
[----:B------:R-:W-:Y:S02]  /*10690*/  ULDC.64 UR4, c[0x0][0xae8] ;  /* 0x0002ba0000047ab9 */ /* 0x000fe40000000a00 */
[----:B------:R-:W-:Y:S02]  /*106a0*/  IMAD R0, R68, 0x30, R66 ;  /* 0x0000003044007824 */ /* 0x000fe400078e0242 */
[----:B------:R-:W-:Y:S01]  /*106b0*/  IMAD.IADD R3, R3, 0x1, R21 ;  /* 0x0000000103037824 */ /* 0x000fe200078e0215 */
[----:B------:R-:W-:Y:S01]  /*106c0*/  SHF.R.S32.HI R20, RZ, 0x1f, R65 ;  /* 0x0000001fff147819 */ /* 0x000fe20000011441 */
[----:B------:R-:W-:Y:S01]  /*106d0*/  IMAD R32, R74, 0xc0, R0 ;  /* 0x000000c04a207824 */ /* 0x000fe200078e0200 */
[----:B------:R-:W5:Y:S01]  /*106e0*/  LD.E.128 R4, desc[UR40][R4.64] ;  /* 0x0000002804047980 */ /* 0x000f62000c101d00 */
[----:B------:R-:W-:-:S03]  /*106f0*/  IMAD.WIDE.U32 R2, R22, UR4, R2 ;  /* 0x0000000416027c25 */ /* 0x000fc6000f8e0002 */
[----:B------:R-:W-:Y:S01]  /*10700*/  MOV R21, R32 ;  /* 0x0000002000157202 */ /* 0x000fe20000000f00 */
[----:B-1----:R-:W-:Y:S01]  /*10710*/  @P4 IMAD.HI.U32 R0, R32, R33, RZ ;  /* 0x0000002120004227 */ /* 0x002fe200078e00ff */
[----:B------:R-:W-:Y:S01]  /*10720*/  @!PT LDS RZ, [RZ] ;  /* 0x00000000fffff984 */ /* 0x000fe20000000800 */
[----:B------:R-:W-:Y:S01]  /*10730*/  @!PT LDS RZ, [RZ] ;  /* 0x00000000fffff984 */ /* 0x000fe20000000800 */
[----:B------:R-:W-:Y:S01]  /*10740*/  @!PT LDS RZ, [RZ] ;  /* 0x00000000fffff984 */ /* 0x000fe20000000800 */
[----:B------:R-:W-:Y:S01]  /*10750*/  @!PT LDS RZ, [RZ] ;  /* 0x00000000fffff984 */ /* 0x000fe20000000800 */
[----:B------:R0:W-:Y:S06]  /*10760*/  MEMBAR.ALL.CTA ;  /* 0x0000000000007992 */ /* 0x0001ec0000008000 */
[----:B0-----:R-:W0:Y:S01]  /*10770*/  FENCE.VIEW.ASYNC.S ;  /* 0x00000000000073c6 */ /* 0x001e220000000000 */
[----:B------:R-:W-:Y:S01]  /*10780*/  IMAD R3, R22, UR5, R3 ;  /* 0x0000000516037c24 */ /* 0x000fe2000f8e0203 */
[----:B------:R-:W-:Y:S01]  /*10790*/  ULDC.64 UR4, c[0x0][0xaf0] ;  /* 0x0002bc0000047ab9 */ /* 0x000fe20000000a00 */
[----:B--2---:R-:W-:Y:S01]  /*107a0*/  @P4 SHF.R.U32.HI R21, RZ, R35, R0 ;  /* 0x00000023ff154219 */ /* 0x004fe20000011600 */
[----:B------:R-:W-:-:S02]  /*107b0*/  IMAD R20, R20, UR4, RZ ;  /* 0x0000000414147c24 */ /* 0x000fc4000f8e02ff */
[----:B------:R-:W-:Y:S01]  /*107c0*/  IMAD.WIDE.U32 R2, R65, UR4, R2 ;  /* 0x0000000441027c25 */ /* 0x000fe2000f8e0002 */
[----:B------:R-:W-:-:S03]  /*107d0*/  SHF.R.S32.HI R0, RZ, 0x1f, R21 ;  /* 0x0000001fff007819 */ /* 0x000fc60000011415 */
[----:B------:R-:W-:Y:S01]  /*107e0*/  IMAD R33, R65, UR5, R20 ;  /* 0x0000000541217c24 */ /* 0x000fe2000f8e0214 */
[----:B------:R-:W-:Y:S01]  /*107f0*/  ULDC.64 UR4, c[0x0][0xae0] ;  /* 0x0002b80000047ab9 */ /* 0x000fe20000000a00 */
        /* <DEDUP_REMOVED lines=12> */
[----:B------:R-:W-:Y:S01]  /*108c0*/  ULDC.64 UR4, c[0x0][0xa80] ;  /* 0x0002a00000047ab9 */ /* 0x000fe20000000a00 */
[----:B------:R-:W-:Y:S01]  /*108d0*/  IMAD R35, R74, 0xc0, R66 ;  /* 0x000000c04a237824 */ /* 0x000fe200078e0242 */
[----:B------:R-:W-:Y:S01]  /*108e0*/  LEA R22, P0, R2, UR4, 0x1 ;  /* 0x0000000402167c11 */ /* 0x000fe2000f8008ff */
[----:B------:R-:W-:Y:S01]  /*108f0*/  IMAD.IADD R3, R3, 0x1, R21 ;  /* 0x0000000103037824 */ /* 0x000fe200078e0215 */
[----:B------:R-:W-:Y:S01]  /*10900*/  ULDC UR4, c[0x0][0xac8] ;  /* 0x0002b20000047ab9 */ /* 0x000fe20000000800 */
[----:B------:R-:W-:Y:S01]  /*10910*/  VIADD R0, R18, 0x13220 ;  /* 0x0001322012007836 */ /* 0x000fe20000000000 */
[C---:B------:R-:W-:Y:S01]  /*10920*/  IADD3 R21, R35.reuse, 0x60, RZ ;  /* 0x0000006023157810 */ /* 0x040fe20007ffe0ff */
[----:B0-----:R-:W0:Y:S01]  /*10930*/  SHFL.IDX PT, R20, R22, 0x1, 0x181f ;  /* 0x00381f0016147f89 */ /* 0x001e2200000e0000 */
[----:B------:R-:W-:Y:S01]  /*10940*/  LEA.HI.X R24, R2, UR5, R3, 0x1, P0 ;  /* 0x0000000502187c11 */ /* 0x000fe200080f0c03 */
[----:B------:R-:W-:Y:S01]  /*10950*/  VIADD R3, R35, 0x30 ;  /* 0x0000003023037836 */ /* 0x000fe20000000000 */
[----:B------:R-:W-:Y:S01]  /*10960*/  ISETP.GE.AND P0, PT, R61, UR4, PT ;  /* 0x000000043d007c0c */ /* 0x000fe2000bf06270 */
[----:B------:R-:W1:Y:S01]  /*10970*/  SHFL.IDX PT, R2, R22, RZ, 0x181f ;  /* 0x00181fff16027589 */ /* 0x000e6200000e0000 */
[----:B------:R-:W-:-:S02]  /*10980*/  PRMT R0, RZ, 0x654, R0 ;  /* 0x00000654ff007816 */ /* 0x000fc40000000000 */
[-C--:B------:R-:W-:Y:S01]  /*10990*/  ISETP.GE.OR P1, PT, R35, R58.reuse, P0 ;  /* 0x0000003a2300720c */ /* 0x080fe20000726670 */
[----:B------:R-:W2:Y:S01]  /*109a0*/  SHFL.IDX PT, R32, R22, 0x2, 0x181f ;  /* 0x00581f0016207f89 */ /* 0x000ea200000e0000 */
[-C--:B------:R-:W-:Y:S01]  /*109b0*/  ISETP.GE.OR P2, PT, R3, R58.reuse, P0 ;  /* 0x0000003a0300720c */ /* 0x080fe20000746670 */
[----:B------:R0:W-:Y:S01]  /*109c0*/  SYNCS.ARRIVE.TRANS64.RED.A1T0 RZ, [R0+URZ], RZ ;  /* 0x000000ff00ff79a7 */ /* 0x0001e2000810043f */
[----:B------:R-:W-:Y:S01]  /*109d0*/  ISETP.GE.OR P3, PT, R21, R58, P0 ;  /* 0x0000003a1500720c */ /* 0x000fe20000766670 */
[----:B------:R-:W2:Y:S01]  /*109e0*/  SHFL.IDX PT, R33, R24, RZ, 0x181f ;  /* 0x00181fff18217589 */ /* 0x000ea200000e0000 */
[----:B------:R-:W-:-:S03]  /*109f0*/  VIADD R35, R35, 0x90 ;  /* 0x0000009023237836 */ /* 0x000fc60000000000 */
[----:B------:R-:W2:Y:S02]  /*10a00*/  SHFL.IDX PT, R34, R24, 0x1, 0x181f ;  /* 0x00381f0018227f89 */ /* 0x000ea400000e0000 */
[----:B------:R-:W-:Y:S02]  /*10a10*/  ISETP.GE.OR P0, PT, R35, R58, P0 ;  /* 0x0000003a2300720c */ /* 0x000fe40000706670 */
[----:B------:R-:W2:Y:S02]  /*10a20*/  SHFL.IDX PT, R36, R24, 0x2, 0x181f ;  /* 0x00581f0018247f89 */ /* 0x000ea400000e0000 */
[C---:B0-----:R-:W-:Y:S02]  /*10a30*/  @!P2 LEA R20, P5, R61.reuse, R20, 0x1 ;  /* 0x000000143d14a211 */ /* 0x041fe400078a08ff */
        /* <DEDUP_REMOVED lines=15> */
.L_x_14066:
[----:B0-----:R-:W0:Y:S01]  /*10b30*/  @P4 LDC R4, c[0x0][0xbec] ;  /* 0x0002fb00ff044b82 */ /* 0x001e220000000800 */
[----:B------:R-:W-:Y:S01]  /*10b40*/  ULDC.64 UR4, c[0x0][0xb08] ;  /* 0x0002c20000047ab9 */ /* 0x000fe20000000a00 */
[----:B------:R-:W2:Y:S01]  /*10b50*/  LDL R71, [R1+0x5c] ;  /* 0x00005c0001477983 */ /* 0x000ea20000100800 */
[----:B------:R-:W-:Y:S01]  /*10b60*/  IMAD R64, R64, UR4, RZ ;  /* 0x0000000440407c24 */ /* 0x000fe2000f8e02ff */
[----:B------:R-:W-:Y:S01]  /*10b70*/  SHF.R.S32.HI R0, RZ, 0x1f, R65 ;  /* 0x0000001fff007819 */ /* 0x000fe20000011441 */
[C---:B------:R-:W-:Y:S01]  /*10b80*/  IMAD.WIDE.U32 R2, R63.reuse, UR4, RZ ;  /* 0x000000043f027c25 */ /* 0x040fe2000f8e00ff */
[----:B------:R1:W5:Y:S01]  /*10b90*/  LDL R70, [R1+0x90] ;  /* 0x0000900001467983 */ /* 0x0003620000100800 */
[----:B------:R-:W-:Y:S01]  /*10ba0*/  ULDC.64 UR6, c[0x0][0xb30] ;  /* 0x0002cc0000067ab9 */ /* 0x000fe20000000a00 */
[----:B------:R-:W3:Y:S01]  /*10bb0*/  @P4 LDC R11, c[0x0][0xbf0] ;  /* 0x0002fc00ff0b4b82 */ /* 0x000ee20000000800 */
[----:B------:R-:W-:Y:S01]  /*10bc0*/  IMAD R63, R63, UR5, R64 ;  /* 0x000000053f3f7c24 */ /* 0x000fe2000f8e0240 */
[----:B------:R-:W-:Y:S01]  /*10bd0*/  ULDC.64 UR4, c[0x0][0xb38] ;  /* 0x0002ce0000047ab9 */ /* 0x000fe20000000a00 */
[----:B------:R-:W-:Y:S01]  /*10be0*/  IMAD.MOV.U32 R5, RZ, RZ, R15 ;  /* 0x000000ffff057224 */ /* 0x000fe200078e000f */
[----:B------:R1:W5:Y:S01]  /*10bf0*/  LDL R69, [R1+0x74] ;  /* 0x0000740001457983 */ /* 0x0003620000100800 */
[----:B------:R-:W-:-:S03]  /*10c00*/  IMAD.IADD R3, R3, 0x1, R63 ;  /* 0x0000000103037824 */ /* 0x000fc600078e023f */
[----:B------:R1:W5:Y:S01]  /*10c10*/  LDL R68, [R1+0x8c] ;  /* 0x00008c0001447983 */ /* 0x0003620000100800 */
[----:B------:R-:W-:-:S03]  /*10c20*/  IMAD.WIDE.U32 R2, R22, UR4, R2 ;  /* 0x0000000416027c25 */ /* 0x000fc6000f8e0002 */
[----:B------:R1:W5:Y:S01]  /*10c30*/  LDL R67, [R1+0x70] ;  /* 0x0000700001437983 */ /* 0x0003620000100800 */
[----:B------:R-:W-:Y:S01]  /*10c40*/  IMAD R3, R22, UR5, R3 ;  /* 0x0000000516037c24 */ /* 0x000fe2000f8e0203 */
[----:B------:R-:W-:Y:S02]  /*10c50*/  ULDC.64 UR4, c[0x0][0xb40] ;  /* 0x0002d00000047ab9 */ /* 0x000fe40000000a00 */
[----:B------:R-:W-:Y:S01]  /*10c60*/  IMAD R0, R0, UR4, RZ ;  /* 0x0000000400007c24 */ /* 0x000fe2000f8e02ff */
[----:B------:R1:W5:Y:S01]  /*10c70*/  LDL R66, [R1+0x88] ;  /* 0x0000880001427983 */ /* 0x0003620000100800 */
[----:B0-----:R-:W-:-:S03]  /*10c80*/  @P4 IMAD.HI.U32 R4, R15, R4, RZ ;  /* 0x000000040f044227 */ /* 0x001fc600078e00ff */
[----:B------:R1:W5:Y:S01]  /*10c90*/  LDL R64, [R1+0x84] ;  /* 0x0000840001407983 */ /* 0x0003620000100800 */
[C---:B------:R-:W-:Y:S02]  /*10ca0*/  IMAD R7, R65.reuse, UR5, R0 ;  /* 0x0000000541077c24 */ /* 0x040fe4000f8e0200 */
[----:B------:R-:W-:Y:S01]  /*10cb0*/  IMAD.WIDE.U32 R2, R65, UR4, R2 ;  /* 0x0000000441027c25 */ /* 0x000fe2000f8e0002 */
[----:B---3--:R-:W-:Y:S01]  /*10cc0*/  @P4 SHF.R.U32.HI R5, RZ, R11, R4 ;  /* 0x0000000bff054219 */ /* 0x008fe20000011604 */
[----:B------:R1:W5:Y:S01]  /*10cd0*/  LDL R65, [R1+0x6c] ;  /* 0x00006c0001417983 */ /* 0x0003620000100800 */
[----:B------:R-:W-:Y:S01]  /*10ce0*/  ULDC.64 UR4, c[0x0][0xb48] ;  /* 0x0002d20000047ab9 */ /* 0x000fe20000000a00 */
[----:B------:R-:W-:Y:S01]  /*10cf0*/  IMAD.IADD R3, R3, 0x1, R7 ;  /* 0x0000000103037824 */ /* 0x000fe200078e0207 */
[----:B------:R-:W-:Y:S01]  /*10d00*/  IADD3 R7, -R5, RZ, RZ ;  /* 0x000000ff05077210 */ /* 0x000fe20007ffe1ff */
[----:B------:R1:W5:Y:S01]  /*10d10*/  LDL R63, [R1+0x68] ;  /* 0x00006800013f7983 */ /* 0x0003620000100800 */
[----:B------:R-:W-:Y:S01]  /*10d20*/  SHF.R.S32.HI R0, RZ, 0x1f, R5 ;  /* 0x0000001fff007819 */ /* 0x000fe20000011405 */
[----:B------:R-:W-:-:S02]  /*10d30*/  IMAD.WIDE.U32 R2, R72, UR4, R2 ;  /* 0x0000000448027c25 */ /* 0x000fc4000f8e0002 */
[----:B------:R1:W5:Y:S02]  /*10d40*/  LDL R62, [R1+0x80] ;  /* 0x00008000013e7983 */ /* 0x0003640000100800 */
[----:B------:R-:W-:Y:S02]  /*10d50*/  IMAD R7, R24, R7, R15 ;  /* 0x0000000718077224 */ /* 0x000fe400078e020f */
[----:B------:R1:W5:Y:S01]  /*10d60*/  LDL R61, [R1+0x64] ;  /* 0x00006400013d7983 */ /* 0x0003620000100800 */
[----:B------:R-:W-:Y:S02]  /*10d70*/  IMAD R0, R0, UR6, RZ ;  /* 0x0000000600007c24 */ /* 0x000fe4000f8e02ff */
[----:B------:R-:W-:Y:S01]  /*10d80*/  IMAD R3, R72, UR5, R3 ;  /* 0x0000000548037c24 */ /* 0x000fe2000f8e0203 */
[----:B------:R1:W5:Y:S04]  /*10d90*/  LDL R60, [R1+0x7c] ;  /* 0x00007c00013c7983 */ /* 0x0003680000100800 */
[----:B------:R1:W5:Y:S01]  /*10da0*/  LDL R24, [R1+0x60] ;  /* 0x0000600001187983 */ /* 0x0003620000100800 */
[C---:B------:R-:W-:Y:S01]  /*10db0*/  IMAD R11, R5.reuse, UR7, R0 ;  /* 0x00000007050b7c24 */ /* 0x040fe2000f8e0200 */
[----:B------:R-:W-:Y:S01]  /*10dc0*/  SHF.R.S32.HI R0, RZ, 0x1f, R7 ;  /* 0x0000001fff007819 */ /* 0x000fe20000011407 */
[----:B------:R-:W-:Y:S01]  /*10dd0*/  IMAD.WIDE.U32 R2, R5, UR6, R2 ;  /* 0x0000000605027c25 */ /* 0x000fe2000f8e0002 */
[----:B------:R-:W-:-:S03]  /*10de0*/  ULDC.64 UR4, c[0x0][0xb28] ;  /* 0x0002ca0000047ab9 */ /* 0x000fc60000000a00 */
[----:B------:R-:W-:Y:S02]  /*10df0*/  IMAD R0, R0, UR4, RZ ;  /* 0x0000000400007c24 */ /* 0x000fe4000f8e02ff */
[----:B------:R-:W-:Y:S02]  /*10e00*/  IMAD.IADD R3, R3, 0x1, R11 ;  /* 0x0000000103037824 */ /* 0x000fe400078e020b */
[C---:B------:R-:W-:Y:S02]  /*10e10*/  IMAD R5, R7.reuse, UR5, R0 ;  /* 0x0000000507057c24 */ /* 0x040fe4000f8e0200 */
[----:B------:R-:W-:Y:S01]  /*10e20*/  IMAD.WIDE.U32 R2, R7, UR4, R2 ;  /* 0x0000000407027c25 */ /* 0x000fe2000f8e0002 */
[----:B------:R-:W-:Y:S01]  /*10e30*/  ISETP.GE.AND P0, PT, R59, R58, PT ;  /* 0x0000003a3b00720c */ /* 0x000fe20003f06270 */
[----:B------:R-:W-:Y:S02]  /*10e40*/  ULDC.64 UR4, c[0x0][0xb00] ;  /* 0x0002c00000047ab9 */ /* 0x000fe40000000a00 */
[----:B------:R-:W-:Y:S01]  /*10e50*/  VIADD R4, R18, 0x13220 ;  /* 0x0001322012047836 */ /* 0x000fe20000000000 */
[----:B------:R-:W-:Y:S01]  /*10e60*/  LEA R0, P1, R2, UR4, 0x2 ;  /* 0x0000000402007c11 */ /* 0x000fe2000f8210ff */
[----:B------:R-:W-:-:S03]  /*10e70*/  IMAD.IADD R3, R3, 0x1, R5 ;  /* 0x0000000103037824 */ /* 0x000fc600078e0205 */
[----:B------:R-:W-:Y:S02]  /*10e80*/  PRMT R4, RZ, 0x654, R4 ;  /* 0x00000654ff047816 */ /* 0x000fe40000000004 */
[----:B------:R-:W-:Y:S01]  /*10e90*/  LEA.HI.X R8, R2, UR5, R3, 0x2, P1 ;  /* 0x0000000502087c11 */ /* 0x000fe200088f1403 */
[----:B------:R-:W-:Y:S01]  /*10ea0*/  BSSY B1, `(.L_x_14068) ;  /* 0x0000027000017945 */ /* 0x000fe20003800000 */
[----:B------:R0:W-:Y:S03]  /*10eb0*/  SYNCS.ARRIVE.TRANS64.RED.A1T0 RZ, [R4+URZ], RZ ;  /* 0x000000ff04ff79a7 */ /* 0x0001e6000810043f */
[----:B------:R1:W3:Y:S04]  /*10ec0*/  SHFL.IDX PT, R5, R8, RZ, 0x1c1f ;  /* 0x001c1fff08057589 */ /* 0x0002e800000e0000 */
[----:B0-----:R1:W0:Y:S01]  /*10ed0*/  SHFL.IDX PT, R4, R0, RZ, 0x1c1f ;  /* 0x001c1fff00047589 */ /* 0x00122200000e0000 */
[----:B--2---:R-:W-:-:S05]  /*10ee0*/  VIADD R59, R71, 0x8 ;  /* 0x00000008473b7836 */ /* 0x004fca0000000000 */
[----:B------:R-:W-:Y:S01]  /*10ef0*/  SHF.R.S32.HI R22, RZ, 0x1f, R59 ;  /* 0x0000001fff167819 */ /* 0x000fe2000001143b */
[----:B01-3--:R-:W-:Y:S06]  /*10f00*/  @P0 BRA `(.L_x_14069) ;  /* 0x0000000000800947 */ /* 0x00bfec0003800000 */
[----:B------:R-:W-:Y:S02]  /*10f10*/  ULDC UR4, c[0x0][0xac8] ;  /* 0x0002b20000047ab9 */ /* 0x000fe40000000800 */
[----:B------:R-:W-:Y:S02]  /*10f20*/  ISETP.GE.AND P1, PT, R59, UR4, PT ;  /* 0x000000043b007c0c */ /* 0x000fe4000bf26270 */
[----:B------:R-:W-:Y:S02]  /*10f30*/  ISETP.GE.AND P0, PT, R71, UR4, PT ;  /* 0x0000000447007c0c */ /* 0x000fe4000bf06270 */
[----:B-----5:R-:W-:Y:S02]  /*10f40*/  ISETP.GE.AND P4, PT, R69, UR4, PT ;  /* 0x0000000445007c0c */ /* 0x020fe4000bf86270 */
[----:B------:R-:W-:Y:S02]  /*10f50*/  ISETP.GE.AND P5, PT, R67, UR4, PT ;  /* 0x0000000443007c0c */ /* 0x000fe4000bfa6270 */
[----:B------:R-:W-:-:S05]  /*10f60*/  ISETP.GE.AND P3, PT, R65, UR4, PT ;  /* 0x0000000441007c0c */ /* 0x000fca000bf66270 */
[-C--:B------:R-:W-:Y:S02]  /*10f70*/  @!P1 LEA R6, P2, R59, R4.reuse, 0x2 ;  /* 0x000000043b069211 */ /* 0x080fe400078410ff */
[----:B------:R-:W-:Y:S02]  /*10f80*/  @!P0 IMAD.WIDE R2, R71, 0x4, R4 ;  /* 0x0000000447028825 */ /* 0x000fe400078e0204 */
[-C--:B------:R-:W-:Y:S02]  /*10f90*/  @!P1 LEA.HI.X R7, R59, R5.reuse, R22, 0x2, P2 ;  /* 0x000000053b079211 */ /* 0x080fe400010f1416 */
[----:B------:R-:W-:Y:S01]  /*10fa0*/  ISETP.GE.AND P2, PT, R63, UR4, PT ;  /* 0x000000043f007c0c */ /* 0x000fe2000bf46270 */
[----:B------:R0:W-:Y:S01]  /*10fb0*/  @!P0 ST.E.64 desc[UR40][R2.64], R20 ;  /* 0x0000001402008985 */ /* 0x0001e2000c101b28 */
[-C--:B------:R-:W-:Y:S02]  /*10fc0*/  @!P4 LEA R10, P0, R69, R4.reuse, 0x2 ;  /* 0x00000004450ac211 */ /* 0x080fe400078010ff */
[----:B------:R-:W-:Y:S01]  /*10fd0*/  @!P5 LEA R12, P6, R67, R4, 0x2 ;  /* 0x00000004430cd211 */ /* 0x000fe200078c10ff */
[----:B------:R1:W-:Y:S01]  /*10fe0*/  @!P1 ST.E.64 desc[UR40][R6.64], R28 ;  /* 0x0000001c06009985 */ /* 0x0003e2000c101b28 */
[----:B------:R-:W-:-:S02]  /*10ff0*/  @!P4 LEA.HI.X R11, R69, R5, R70, 0x2, P0 ;  /* 0x00000005450bc211 */ /* 0x000fc400000f1446 */
[----:B------:R-:W-:Y:S02]  /*11000*/  ISETP.GE.AND P1, PT, R61, UR4, PT ;  /* 0x000000043d007c0c */ /* 0x000fe4000bf26270 */
[----:B------:R-:W-:Y:S01]  /*11010*/  ISETP.GE.AND P0, PT, R24, UR4, PT ;  /* 0x0000000418007c0c */ /* 0x000fe2000bf06270 */
[----:B------:R2:W-:Y:S01]  /*11020*/  @!P4 ST.E.64 desc[UR40][R10.64], R30 ;  /* 0x0000001e0a00c985 */ /* 0x0005e2000c101b28 */
[-C--:B------:R-:W-:Y:S02]  /*11030*/  @!P5 LEA.HI.X R13, R67, R5.reuse, R68, 0x2, P6 ;  /* 0x00000005430dd211 */ /* 0x080fe400030f1444 */
[-C--:B------:R-:W-:Y:S02]  /*11040*/  @!P2 LEA R14, P4, R63, R4.reuse, 0x2 ;  /* 0x000000043f0ea211 */ /* 0x080fe400078810ff */
[----:B0-----:R-:W-:Y:S01]  /*11050*/  @!P3 LEA R2, P6, R65, R4, 0x2 ;  /* 0x000000044102b211 */ /* 0x001fe200078c10ff */
[----:B------:R2:W-:Y:S01]  /*11060*/  @!P5 ST.E.64 desc[UR40][R12.64], R32 ;  /* 0x000000200c00d985 */ /* 0x0005e2000c101b28 */
[----:B------:R-:W-:-:S02]  /*11070*/  @!P2 LEA.HI.X R15, R63, R5, R64, 0x2, P4 ;  /* 0x000000053f0fa211 */ /* 0x000fc400020f1440 */
[-C--:B------:R-:W-:Y:S02]  /*11080*/  @!P3 LEA.HI.X R3, R65, R5.reuse, R66, 0x2, P6 ;  /* 0x000000054103b211 */ /* 0x080fe400030f1442 */
[CC--:B-1----:R-:W-:Y:S02]  /*11090*/  @!P1 LEA R6, P5, R61.reuse, R4.reuse, 0x2 ;  /* 0x000000043d069211 */ /* 0x0c2fe400078a10ff */
[C---:B------:R-:W-:Y:S01]  /*110a0*/  @!P0 LEA R4, P6, R24.reuse, R4, 0x2 ;  /* 0x0000000418048211 */ /* 0x040fe200078c10ff */
[----:B------:R2:W-:Y:S01]  /*110b0*/  @!P3 ST.E.64 desc[UR40][R2.64], R34 ;  /* 0x000000220200b985 */ /* 0x0005e2000c101b28 */
[-C--:B------:R-:W-:Y:S02]  /*110c0*/  @!P1 LEA.HI.X R7, R61, R5.reuse, R62, 0x2, P5 ;  /* 0x000000053d079211 */ /* 0x080fe400028f143e */
[----:B------:R-:W-:Y:S01]  /*110d0*/  @!P0 LEA.HI.X R5, R24, R5, R60, 0x2, P6 ;  /* 0x0000000518058211 */ /* 0x000fe200030f143c */
[----:B------:R2:W-:Y:S04]  /*110e0*/  @!P2 ST.E.64 desc[UR40][R14.64], R36 ;  /* 0x000000240e00a985 */ /* 0x0005e8000c101b28 */
[----:B------:R2:W-:Y:S04]  /*110f0*/  @!P1 ST.E.64 desc[UR40][R6.64], R38 ;  /* 0x0000002606009985 */ /* 0x0005e8000c101b28 */
[----:B------:R2:W-:Y:S02]  /*11100*/  @!P0 ST.E.64 desc[UR40][R4.64], R40 ;  /* 0x0000002804008985 */ /* 0x0005e4000c101b28 */
.L_x_14069:
[----:B------:R-:W-:Y:S05]  /*11110*/  BSYNC B1 ;  /* 0x0000000000017941 */ /* 0x000fea0003800000 */
.L_x_14068:
[----:B------:R-:W-:Y:S01]  /*11120*/  ISETP.GE.AND P0, PT, R9, R58, PT ;  /* 0x0000003a0900720c */ /* 0x000fe20003f06270 */
[----:B--2---:R4:W0:Y:S04]  /*11130*/  SHFL.IDX PT, R5, R8, 0x1, 0x1c1f ;  /* 0x003c1f0008057f89 */ /* 0x00482800000e0000 */
[----:B------:R4:W1:Y:S08]  /*11140*/  SHFL.IDX PT, R4, R0, 0x1, 0x1c1f ;  /* 0x003c1f0000047f89 */ /* 0x00087000000e0000 */
[----:B----4-:R-:W-:Y:S05]  /*11150*/  @P0 BRA `(.L_x_14067) ;  /* 0x0000000c00080947 */ /* 0x010fea0003800000 */
[----:B------:R-:W-:Y:S02]  /*11160*/  ULDC UR4, c[0x0][0xac8] ;  /* 0x0002b20000047ab9 */ /* 0x000fe40000000800 */
[----:B------:R-:W-:Y:S02]  /*11170*/  ISETP.GE.AND P1, PT, R59, UR4, PT ;  /* 0x000000043b007c0c */ /* 0x000fe4000bf26270 */
[----:B------:R-:W-:Y:S02]  /*11180*/  ISETP.GE.AND P4, PT, R71, UR4, PT ;  /* 0x0000000447007c0c */ /* 0x000fe4000bf86270 */
[----:B-----5:R-:W-:Y:S02]  /*11190*/  ISETP.GE.AND P3, PT, R69, UR4, PT ;  /* 0x0000000445007c0c */ /* 0x020fe4000bf66270 */
[----:B------:R-:W-:Y:S02]  /*111a0*/  ISETP.GE.AND P0, PT, R67, UR4, PT ;  /* 0x0000000443007c0c */ /* 0x000fe4000bf06270 */
[----:B------:R-:W-:-:S05]  /*111b0*/  ISETP.GE.AND P5, PT, R61, UR4, PT ;  /* 0x000000043d007c0c */ /* 0x000fca000bfa6270 */
[-C--:B-1----:R-:W-:Y:S02]  /*111c0*/  @!P1 LEA R6, P2, R59, R4.reuse, 0x2 ;  /* 0x000000043b069211 */ /* 0x082fe400078410ff */
[----:B0-----:R-:W-:Y:S02]  /*111d0*/  @!P4 IMAD.WIDE R2, R71, 0x4, R4 ;  /* 0x000000044702c825 */ /* 0x001fe400078e0204 */
[-C--:B------:R-:W-:Y:S02]  /*111e0*/  @!P1 LEA.HI.X R7, R59, R5.reuse, R22, 0x2, P2 ;  /* 0x000000053b079211 */ /* 0x080fe400010f1416 */
[----:B------:R-:W-:Y:S01]  /*111f0*/  ISETP.GE.AND P2, PT, R65, UR4, PT ;  /* 0x0000000441007c0c */ /* 0x000fe2000bf46270 */
[----:B------:R0:W-:Y:S01]  /*11200*/  @!P4 ST.E.64 desc[UR40][R2.64], R42 ;  /* 0x0000002a0200c985 */ /* 0x0001e2000c101b28 */
[----:B------:R-:W-:Y:S02]  /*11210*/  ISETP.GE.AND P4, PT, R63, UR4, PT ;  /* 0x000000043f007c0c */ /* 0x000fe4000bf86270 */
[C---:B------:R-:W-:Y:S01]  /*11220*/  @!P3 LEA R8, P6, R69.reuse, R4, 0x2 ;  /* 0x000000044508b211 */ /* 0x040fe200078c10ff */
[----:B------:R4:W-:Y:S03]  /*11230*/  @!P1 ST.E.64 desc[UR40][R6.64], R44 ;  /* 0x0000002c06009985 */ /* 0x0009e6000c101b28 */
[----:B------:R-:W-:-:S02]  /*11240*/  @!P3 LEA.HI.X R9, R69, R5, R70, 0x2, P6 ;  /* 0x000000054509b211 */ /* 0x000fc400030f1446 */
[----:B------:R-:W-:-:S03]  /*11250*/  @!P0 LEA R10, P6, R67, R4, 0x2 ;  /* 0x00000004430a8211 */ /* 0x000fc600078c10ff */
[----:B------:R4:W-:Y:S01]  /*11260*/  @!P3 ST.E.64 desc[UR40][R8.64], R46 ;  /* 0x0000002e0800b985 */ /* 0x0009e2000c101b28 */
[-C--:B------:R-:W-:Y:S02]  /*11270*/  @!P2 LEA R12, P1, R65, R4.reuse, 0x2 ;  /* 0x00000004410ca211 */ /* 0x080fe400078210ff */
[-C--:B------:R-:W-:Y:S02]  /*11280*/  @!P0 LEA.HI.X R11, R67, R5.reuse, R68, 0x2, P6 ;  /* 0x00000005430b8211 */ /* 0x080fe400030f1444 */
[-C--:B------:R-:W-:Y:S02]  /*11290*/  @!P4 LEA R14, P3, R63, R4.reuse, 0x2 ;  /* 0x000000043f0ec211 */ /* 0x080fe400078610ff */
[----:B0-----:R-:W-:Y:S01]  /*112a0*/  @!P5 LEA R2, P6, R61, R4, 0x2 ;  /* 0x000000043d02d211 */ /* 0x001fe200078c10ff */
[----:B------:R4:W-:Y:S01]  /*112b0*/  @!P0 ST.E.64 desc[UR40][R10.64], R48 ;  /* 0x000000300a008985 */ /* 0x0009e2000c101b28 */
[-C--:B------:R-:W-:Y:S02]  /*112c0*/  @!P2 LEA.HI.X R13, R65, R5.reuse, R66, 0x2, P1 ;  /* 0x00000005410da211 */ /* 0x080fe400008f1442 */
[----:B------:R-:W-:-:S02]  /*112d0*/  @!P4 LEA.HI.X R15, R63, R5, R64, 0x2, P3 ;  /* 0x000000053f0fc211 */ /* 0x000fc400018f1440 */
        /* <DEDUP_REMOVED lines=10> */
.L_x_14064:
[----:B------:R-:W0:Y:S01]  /*11380*/  LDL.LU R4, [R1+0x44] ;  /* 0x0000440001047983 */ /* 0x000e220000300800 */
[----:B------:R-:W-:Y:S01]  /*11390*/  ULDC.64 UR6, c[0x0][0xc08] ;  /* 0x0003020000067ab9 */ /* 0x000fe20000000a00 */
[----:B------:R-:W-:Y:S02]  /*113a0*/  ULDC.64 UR4, c[0x0][0xc00] ;  /* 0x0003000000047ab9 */ /* 0x000fe40000000a00 */
[----:B------:R-:W2:Y:S01]  /*113b0*/  LDL.LU R0, [R1+0x48] ;  /* 0x0000480001007983 */ /* 0x000ea20000300800 */
[----:B------:R-:W-:Y:S01]  /*113c0*/  ISETP.NE.U32.AND P1, PT, RZ, UR6, PT ;  /* 0x00000006ff007c0c */ /* 0x000fe2000bf25070 */
[----:B------:R-:W-:Y:S01]  /*113d0*/  IMAD.MOV.U32 R15, RZ, RZ, RZ ;  /* 0x000000ffff0f7224 */ /* 0x000fe200078e00ff */
[----:B------:R-:W-:Y:S01]  /*113e0*/  ISETP.NE.U32.AND P0, PT, RZ, UR4, PT ;  /* 0x00000004ff007c0c */ /* 0x000fe2000bf05070 */
[----:B------:R-:W1:Y:S01]  /*113f0*/  S2R R6, SR_TID.X ;  /* 0x0000000000067919 */ /* 0x000e620000002100 */
[----:B------:R-:W-:Y:S02]  /*11400*/  ISETP.NE.AND.EX P1, PT, RZ, UR7, PT, P1 ;  /* 0x00000007ff007c0c */ /* 0x000fe4000bf25310 */
[----:B------:R-:W-:-:S02]  /*11410*/  ISETP.NE.AND.EX P0, PT, RZ, UR5, PT, P0 ;  /* 0x00000005ff007c0c */ /* 0x000fc4000bf05300 */
[----:B0-----:R-:W-:-:S04]  /*11420*/  IADD3 R2, P2, R4, UR4, RZ ;  /* 0x0000000404027c10 */ /* 0x001fc8000ff5e0ff */
[----:B--2---:R-:W-:-:S05]  /*11430*/  IADD3.X R3, R0, UR5, RZ, P2, !PT ;  /* 0x0000000500037c10 */ /* 0x004fca00097fe4ff */
[----:B------:R-:W-:Y:S01]  /*11440*/  @P1 IADD3 R4, P2, R4, UR6, RZ ;  /* 0x0000000604041c10 */ /* 0x000fe2000ff5e0ff */
[----:B------:R-:W-:Y:S01]  /*11450*/  ULDC UR4, c[0x0][0xa88] ;  /* 0x0002a20000047ab9 */ /* 0x000fe20000000800 */
[----:B------:R0:W5:Y:S02]  /*11460*/  @P0 LDG.E R15, desc[UR40][R2.64] ;  /* 0x00000028020f0981 */ /* 0x000164000c1e1900 */
[----:B------:R-:W-:Y:S01]  /*11470*/  @P1 IADD3.X R5, R0, UR7, RZ, P2, !PT ;  /* 0x0000000700051c10 */ /* 0x000fe200097fe4ff */
[----:B------:R-:W-:Y:S01]  /*11480*/  IMAD.U32 R0, RZ, RZ, UR4 ;  /* 0x00000004ff007e24 */ /* 0x000fe2000f8e00ff */
[----:B-1---5:R-:W-:-:S05]  /*11490*/  IADD3 R32, R6, -0x80, RZ ;  /* 0xffffff8006207810 */ /* 0x022fca0007ffe0ff */
[----:B------:R0:W5:Y:S01]  /*114a0*/  @P1 LDG.E R0, desc[UR40][R4.64] ;  /* 0x0000002804001981 */ /* 0x000162000c1e1900 */
[----:B------:R-:W-:Y:S02]  /*114b0*/  ISETP.GT.AND P3, PT, R32, 0xbf, PT ;  /* 0x000000bf2000780c */ /* 0x000fe40003f64270 */
[----:B------:R-:W-:Y:S01]  /*114c0*/  ISETP.GT.AND P2, PT, R70, 0x1, PT ;  /* 0x000000014600780c */ /* 0x000fe20003f44270 */
[----:B------:R-:W-:-:S12]  /*114d0*/  @P1 BRA `(.L_x_14070) ;  /* 0x0000000000101947 */ /* 0x000fd80003800000 */
[----:B------:R-:W-:Y:S05]  /*114e0*/  @!P0 BRA `(.L_x_14070) ;  /* 0x00000000000c8947 */ /* 0x000fea0003800000 */
[----:B0-----:R-:W2:Y:S04]  /*114f0*/  LDG.E R5, desc[UR40][R2.64] ;  /* 0x0000002802057981 */ /* 0x001ea8000c1e1900 */
[----:B-----5:R-:W2:Y:S02]  /*11500*/  LDG.E R0, desc[UR40][R2.64+0x4] ;  /* 0x0000042802007981 */ /* 0x020ea4000c1e1900 */
[----:B--2---:R-:W-:-:S07]  /*11510*/  IMAD.IADD R0, R0, 0x1, -R5 ;  /* 0x0000000100007824 */ /* 0x004fce00078e0a05 */
.L_x_14070:
[----:B0-----:R-:W2:Y:S04]  /*11520*/  LDL.LU R2, [R1+0x50] ;  /* 0x0000500001027983 */ /* 0x001ea80000300800 */
[----:B------:R-:W3:Y:S01]  /*11530*/  LDL.LU R3, [R1+0x38] ;  /* 0x0000380001037983 */ /* 0x000ee20000300800 */
[----:B------:R-:W-:Y:S01]  /*11540*/  BSSY B1, `(.L_x_14071) ;  /* 0x0000038000017945 */ /* 0x000fe20003800000 */
[----:B------:R-:W-:Y:S02]  /*11550*/  SHF.R.S32.HI R20, RZ, 0x1f, R15 ;  /* 0x0000001fff147819 */ /* 0x000fe4000001140f */
[----:B--2---:R-:W-:Y:S02]  /*11560*/  SEL R24, R2, RZ, !P0 ;  /* 0x000000ff02187207 */ /* 0x004fe40004000000 */
[----:B---3--:R-:W-:Y:S01]  /*11570*/  SEL R29, R3, RZ, !P0 ;  /* 0x000000ff031d7207 */ /* 0x008fe20004000000 */
[----:B------:R-:W-:Y:S06]  /*11580*/  @P3 BRA `(.L_x_14072) ;  /* 0x0000000000cc3947 */ /* 0x000fec0003800000 */
[----:B------:R-:W2:Y:S01]  /*11590*/  LDL R2, [R1+0x54] ;  /* 0x0000540001027983 */ /* 0x000ea20000100800 */
[----:B------:R-:W0:Y:S02]  /*115a0*/  LDC R31, c[0x0][0xbe8] ;  /* 0x0002fa00ff1f7b82 */ /* 0x000e240000000800 */
[----:B0----5:R-:W-:Y:S02]  /*115b0*/  IMAD R3, R0, R31, RZ ;  /* 0x0000001f00037224 */ /* 0x021fe400078e02ff */
        /* <DEDUP_REMOVED lines=48> */
.L_x_14072:
[----:B------:R-:W-:Y:S05]  /*118c0*/  BSYNC B1 ;  /* 0x0000000000017941 */ /* 0x000fea0003800000 */
.L_x_14071:
[----:B------:R-:W-:Y:S05]  /*118d0*/  @P2 BRA `(.L_x_14067) ;  /* 0x0000000400282947 */ /* 0x000fea0003800000 */
[----:B------:R-:W2:Y:S01]  /*118e0*/  LDL.LU R10, [R1+0x54] ;  /* 0x00005400010a7983 */ /* 0x000ea20000300800 */
[----:B------:R-:W1:Y:S01]  /*118f0*/  LDC R11, c[0x0][0xbe8] ;  /* 0x0002fa00ff0b7b82 */ /* 0x000e620000000800 */
[----:B------:R-:W-:Y:S01]  /*11900*/  SHF.R.S32.HI R12, RZ, 0x1f, R32 ;  /* 0x0000001fff0c7819 */ /* 0x000fe20000011420 */
[----:B------:R-:W-:Y:S01]  /*11910*/  ULDC.64 UR4, c[0x0][0xaa0] ;  /* 0x0002a80000047ab9 */ /* 0x000fe20000000a00 */
[----:B------:R-:W-:Y:S01]  /*11920*/  ULDC.64 UR6, c[0x0][0xaf0] ;  /* 0x0002bc0000067ab9 */ /* 0x000fe20000000a00 */
[----:B0-----:R-:W-:Y:S01]  /*11930*/  IMAD R2, R20, UR4, RZ ;  /* 0x0000000414027c24 */ /* 0x001fe2000f8e02ff */
[----:B------:R-:W-:Y:S01]  /*11940*/  LEA.HI R12, R12, R32, RZ, 0x3 ;  /* 0x000000200c0c7211 */ /* 0x000fe200078f18ff */
[----:B------:R-:W-:Y:S02]  /*11950*/  IMAD R6, R24, UR6, RZ ;  /* 0x0000000618067c24 */ /* 0x000fe4000f8e02ff */
[C---:B------:R-:W-:Y:S01]  /*11960*/  IMAD R5, R15.reuse, UR5, R2 ;  /* 0x000000050f057c24 */ /* 0x040fe2000f8e0202 */
[----:B------:R-:W-:Y:S01]  /*11970*/  SHF.R.S32.HI R12, RZ, 0x3, R12 ;  /* 0x00000003ff0c7819 */ /* 0x000fe2000001140c */
[----:B------:R-:W-:Y:S01]  /*11980*/  IMAD.WIDE.U32 R2, R15, UR4, RZ ;  /* 0x000000040f027c25 */ /* 0x000fe2000f8e00ff */
[----:B------:R-:W-:-:S03]  /*11990*/  ULDC.64 UR4, c[0x0][0xae8] ;  /* 0x0002ba0000047ab9 */ /* 0x000fc60000000a00 */
[----:B------:R-:W-:Y:S01]  /*119a0*/  IMAD R4, R68, 0x30, R12 ;  /* 0x0000003044047824 */ /* 0x000fe200078e020c */
[----:B------:R-:W-:-:S03]  /*119b0*/  IADD3 R3, R3, R5, RZ ;  /* 0x0000000503037210 */ /* 0x000fc60007ffe0ff */
[----:B------:R-:W-:Y:S01]  /*119c0*/  IMAD.WIDE.U32 R2, R22, UR4, R2 ;  /* 0x0000000416027c25 */ /* 0x000fe2000f8e0002 */
[----:B-1----:R-:W-:-:S03]  /*119d0*/  ISETP.NE.AND P0, PT, R11, 0x1, PT ;  /* 0x000000010b00780c */ /* 0x002fc60003f05270 */
[----:B------:R-:W-:Y:S01]  /*119e0*/  IMAD R3, R22, UR5, R3 ;  /* 0x0000000516037c24 */ /* 0x000fe2000f8e0203 */
[----:B------:R-:W-:Y:S01]  /*119f0*/  ULDC.64 UR4, c[0x0][0xae0] ;  /* 0x0002b80000047ab9 */ /* 0x000fe20000000a00 */
[----:B-----5:R-:W-:Y:S02]  /*11a00*/  IMAD R13, R0, R11, RZ ;  /* 0x0000000b000d7224 */ /* 0x020fe400078e02ff */
[----:B------:R-:W-:-:S06]  /*11a10*/  IMAD.WIDE.U32 R2, R29, UR6, R2 ;  /* 0x000000061d027c25 */ /* 0x000fcc000f8e0002 */
[----:B------:R-:W0:Y:S08]  /*11a20*/  @P0 LDC R7, c[0x0][0xbec] ;  /* 0x0002fb00ff070b82 */ /* 0x000e300000000800 */
[----:B------:R-:W1:Y:S01]  /*11a30*/  @P0 LDC R9, c[0x0][0xbf0] ;  /* 0x0002fc00ff090b82 */ /* 0x000e620000000800 */
[C---:B--2---:R-:W-:Y:S02]  /*11a40*/  IMAD R8, R10.reuse, 0xc0, R4 ;  /* 0x000000c00a087824 */ /* 0x044fe400078e0204 */
[----:B------:R-:W-:-:S02]  /*11a50*/  IMAD R20, R10, 0xc0, R12 ;  /* 0x000000c00a147824 */ /* 0x000fc400078e020c */
[----:B0-----:R-:W-:-:S03]  /*11a60*/  @P0 IMAD.HI.U32 R4, R8, R7, RZ ;  /* 0x0000000708040227 */ /* 0x001fc600078e00ff */
[----:B------:R-:W-:Y:S01]  /*11a70*/  IADD3 R0, R20, 0x30, RZ ;  /* 0x0000003014007810 */ /* 0x000fe20007ffe0ff */
[----:B------:R-:W-:Y:S01]  /*11a80*/  IMAD.MOV.U32 R5, RZ, RZ, R8 ;  /* 0x000000ffff057224 */ /* 0x000fe200078e0008 */
[----:B-1----:R-:W-:Y:S01]  /*11a90*/  @P0 SHF.R.U32.HI R5, RZ, R9, R4 ;  /* 0x00000009ff050219 */ /* 0x002fe20000011604 */
        /* <DEDUP_REMOVED lines=17> */
[----:B------:R-:W-:-:S03]  /*11bb0*/  ULDC UR4, c[0x0][0xac8] ;  /* 0x0002b20000047ab9 */ /* 0x000fc60000000800 */
[----:B------:R-:W0:Y:S01]  /*11bc0*/  SHFL.IDX PT, R6, R4, RZ, 0x181f ;  /* 0x00181fff04067589 */ /* 0x000e2200000e0000 */
[----:B------:R-:W-:Y:S01]  /*11bd0*/  LEA.HI.X R8, R2, UR5, R3, 0x1, P0 ;  /* 0x0000000502087c11 */ /* 0x000fe200080f0c03 */
[C---:B------:R-:W-:Y:S01]  /*11be0*/  VIADD R2, R20.reuse, 0x60 ;  /* 0x0000006014027836 */ /* 0x040fe20000000000 */
[----:B------:R-:W-:Y:S01]  /*11bf0*/  ISETP.GE.AND P0, PT, R61, UR4, PT ;  /* 0x000000043d007c0c */ /* 0x000fe2000bf06270 */
[----:B------:R-:W1:Y:S01]  /*11c00*/  SHFL.IDX PT, R10, R4, 0x1, 0x181f ;  /* 0x00381f00040a7f89 */ /* 0x000e6200000e0000 */
[C---:B------:R-:W-:Y:S02]  /*11c10*/  VIADD R3, R20.reuse, 0x90 ;  /* 0x0000009014037836 */ /* 0x040fe40000000000 */
[-C--:B------:R-:W-:Y:S01]  /*11c20*/  ISETP.GE.OR P3, PT, R20, R13.reuse, P0 ;  /* 0x0000000d1400720c */ /* 0x080fe20000766670 */
[----:B------:R-:W2:Y:S01]  /*11c30*/  SHFL.IDX PT, R12, R4, 0x2, 0x181f ;  /* 0x00581f00040c7f89 */ /* 0x000ea200000e0000 */
[-C--:B------:R-:W-:Y:S02]  /*11c40*/  ISETP.GE.OR P2, PT, R0, R13.reuse, P0 ;  /* 0x0000000d0000720c */ /* 0x080fe40000746670 */
[-C--:B------:R-:W-:Y:S01]  /*11c50*/  ISETP.GE.OR P1, PT, R2, R13.reuse, P0 ;  /* 0x0000000d0200720c */ /* 0x080fe20000726670 */
[----:B------:R-:W3:Y:S01]  /*11c60*/  SHFL.IDX PT, R5, R8, RZ, 0x181f ;  /* 0x00181fff08057589 */ /* 0x000ee200000e0000 */
[----:B------:R-:W-:-:S03]  /*11c70*/  ISETP.GE.OR P0, PT, R3, R13, P0 ;  /* 0x0000000d0300720c */ /* 0x000fc60000706670 */
        /* <DEDUP_REMOVED lines=16> */
.L_x_14067:
[----:B------:R-:W-:Y:S05]  /*11d80*/  BSYNC B0 ;  /* 0x0000000000007941 */ /* 0x000fea0003800000 */
.L_x_14063:
[----:B------:R-:W-:Y:S02]  /*11d90*/  ULDC UR4, c[0x0][0xc3c] ;  /* 0x00030f0000047ab9 */ /* 0x000fe40000000800 */
[----:B------:R-:W-:-:S13]  /*11da0*/  ISETP.GE.AND P0, PT, R27, UR4, PT ;  /* 0x000000041b007c0c */ /* 0x000fda000bf06270 */
[----:B------:R-:W-:Y:S05]  /*11db0*/  @!P0 BRA `(.L_x_14073) ;  /* 0xfffffef400108947 */ /* 0x000fea000383ffff */
[----:B------:R-:W-:Y:S05]  /*11dc0*/  BRA `(.L_x_13964) ;  /* 0x0000007c00047947 */ /* 0x000fea0003800000 */
.L_x_13962:
[----:B------:R-:W-:-:S08]  /*11dd0*/  NOP ;  /* 0x0000000000007918 */ /* 0x000fd00000000000 */
[----:B--2---:R-:W0:-:S00]  /*11de0*/  USETMAXREG.DEALLOC.CTAPOOL 0x20 ;  /* 0x00000020000079c8 */ /* 0x004e0000080e0500 */
        /* <DEDUP_REMOVED lines=15> */
[----:B------:R-:W-:Y:S01]  /*11ee0*/  CS2R R6, SRZ ;  /* 0x0000000000067805 */ /* 0x000fe2000001ff00 */
        /* <DEDUP_REMOVED lines=41> */
.L_x_14077:
[----:B------:R-:W0:Y:S01]  /*12180*/  LDC R2, c[0x0][0xc3c] ;  /* 0x00030f00ff027b82 */ /* 0x000e220000000800 */
[----:B------:R-:W-:Y:S01]  /*12190*/  UIADD3 UR4, UR4, 0x1f, URZ ;  /* 0x0000001f04047890 */ /* 0x000fe2000fffe03f */
[----:B------:R-:W-:Y:S02]  /*121a0*/  ULDC UR7, c[0x0][0xc3c] ;  /* 0x00030f0000077ab9 */ /* 0x000fe40000000800 */
[----:B------:R-:W-:-:S03]  /*121b0*/  IMAD.U32 R27, RZ, RZ, UR7 ;  /* 0x00000007ff1b7e24 */ /* 0x000fc6000f8e00ff */
        /* <DEDUP_REMOVED lines=32> */
.L_x_14075:
[----:B------:R-:W-:Y:S01]  /*123c0*/  IADD3 R9, -R3, R8, RZ ;  /* 0x0000000803097210 */ /* 0x000fe20007ffe1ff */
[----:B------:R-:W-:-:S04]  /*123d0*/  IMAD.MOV.U32 R24, RZ, RZ, RZ ;  /* 0x000000ffff187224 */ /* 0x000fc800078e00ff */
        /* <DEDUP_REMOVED lines=17> */
.L_x_14078:
[----:B0-----:R-:W-:Y:S01]  /*124f0*/  IMAD.MOV.U32 R5, RZ, RZ, R10 ;  /* 0x000000ffff057224 */ /* 0x001fe200078e000a */
[----:B------:R-:W-:Y:S01]  /*12500*/  MOV R2, RZ ;  /* 0x000000ff00027202 */ /* 0x000fe20000000f00 */
[----:B-1----:R-:W-:Y:S02]  /*12510*/  IMAD R24, R24, UR5, R9 ;  /* 0x0000000518187c24 */ /* 0x002fe4000f8e0209 */
[----:B------:R-:W0:Y:S01]  /*12520*/  I2F.RP R8, R5 ;  /* 0x0000000500087306 */ /* 0x000e220000209400 */
[----:B------:R-:W-:Y:S02]  /*12530*/  IMAD R9, R11, R4, RZ ;  /* 0x000000040b097224 */ /* 0x000fe400078e02ff */
[----:B------:R-:W-:Y:S01]  /*12540*/  IADD3 R25, -R24, UR6, RZ ;  /* 0x0000000618197c10 */ /* 0x000fe2000fffe1ff */
[----:B------:R-:W-:Y:S02]  /*12550*/  VIADD R27, R27, UR4 ;  /* 0x000000041b1b7c36 */ /* 0x000fe40008000000 */
[----:B------:R-:W-:Y:S01]  /*12560*/  IMAD.HI.U32 R2, R3, R9, R2 ;  /* 0x0000000903027227 */ /* 0x000fe200078e0002 */
[----:B------:R-:W-:-:S02]  /*12570*/  IABS R3, R6 ;  /* 0x0000000600037213 */ /* 0x000fc40000000000 */
[----:B------:R-:W-:-:S03]  /*12580*/  IABS R9, R25 ;  /* 0x0000001900097213 */ /* 0x000fc60000000000 */
[----:B------:R-:W-:Y:S02]  /*12590*/  IMAD.MOV R3, RZ, RZ, -R3 ;  /* 0x000000ffff037224 */ /* 0x000fe400078e0a03 */
[----:B------:R-:W-:Y:S01]  /*125a0*/  IMAD.HI.U32 R2, R2, R9, RZ ;  /* 0x0000000902027227 */ /* 0x000fe200078e00ff */
[----:B0-----:R-:W0:Y:S03]  /*125b0*/  MUFU.RCP R8, R8 ;  /* 0x0000000800087308 */ /* 0x001e260000001000 */
[----:B------:R-:W-:-:S05]  /*125c0*/  IMAD R9, R2, R3, R9 ;  /* 0x0000000302097224 */ /* 0x000fca00078e0209 */
[----:B------:R-:W-:Y:S01]  /*125d0*/  ISETP.GT.U32.AND P1, PT, R4, R9, PT ;  /* 0x000000090400720c */ /* 0x000fe20003f24070 */
[----:B0-----:R-:W-:-:S12]  /*125e0*/  VIADD R3, R8, 0xffffffe ;  /* 0x0ffffffe08037836 */ /* 0x001fd80000000000 */
[----:B------:R-:W-:Y:S01]  /*125f0*/  @!P1 IMAD.IADD R9, R9, 0x1, -R4 ;  /* 0x0000000109099824 */ /* 0x000fe200078e0a04 */
[----:B------:R-:W0:Y:S01]  /*12600*/  F2I.FTZ.U32.TRUNC.NTZ R3, R3 ;  /* 0x0000000300037305 */ /* 0x000e22000021f000 */
[----:B------:R-:W-:Y:S01]  /*12610*/  @!P1 VIADD R2, R2, 0x1 ;  /* 0x0000000102029836 */ /* 0x000fe20000000000 */
[----:B------:R-:W-:Y:S02]  /*12620*/  ISETP.NE.AND P1, PT, R6, RZ, PT ;  /* 0x000000ff0600720c */ /* 0x000fe40003f25270 */
[----:B------:R-:W-:Y:S02]  /*12630*/  ISETP.GE.U32.AND P0, PT, R9, R4, PT ;  /* 0x000000040900720c */ /* 0x000fe40003f06070 */
[----:B------:R-:W-:-:S04]  /*12640*/  LOP3.LUT R4, R25, R6, RZ, 0x3c, !PT ;  /* 0x0000000619047212 */ /* 0x000fc800078e3cff */
[----:B------:R-:W-:Y:S02]  /*12650*/  ISETP.GE.AND P2, PT, R4, RZ, PT ;  /* 0x000000ff0400720c */ /* 0x000fe40003f46270 */
[----:B0-----:R-:W-:-:S05]  /*12660*/  IADD3 R8, RZ, -R3, RZ ;  /* 0x80000003ff087210 */ /* 0x001fca0007ffe0ff */
[----:B------:R-:W-:-:S04]  /*12670*/  @P0 VIADD R2, R2, 0x1 ;  /* 0x0000000102020836 */ /* 0x000fc80000000000 */
[----:B------:R-:W-:Y:S02]  /*12680*/  IMAD.MOV.U32 R4, RZ, RZ, R2 ;  /* 0x000000ffff047224 */ /* 0x000fe400078e0002 */
[----:B------:R-:W-:Y:S01]  /*12690*/  IMAD.MOV.U32 R2, RZ, RZ, R8 ;  /* 0x000000ffff027224 */ /* 0x000fe200078e0008 */
[----:B------:R-:W-:Y:S01]  /*126a0*/  IABS R8, R7 ;  /* 0x0000000700087213 */ /* 0x000fe20000000000 */
[----:B------:R-:W-:Y:S01]  /*126b0*/  @!P2 IMAD.MOV R4, RZ, RZ, -R4 ;  /* 0x000000ffff04a224 */ /* 0x000fe200078e0a04 */
[----:B------:R-:W-:Y:S01]  /*126c0*/  @!P1 LOP3.LUT R4, RZ, R6, RZ, 0x33, !PT ;  /* 0x00000006ff049212 */ /* 0x000fe200078e33ff */
[----:B------:R-:W-:Y:S02]  /*126d0*/  IMAD R9, R2, R5, RZ ;  /* 0x0000000502097224 */ /* 0x000fe400078e02ff */
[----:B------:R-:W-:Y:S02]  /*126e0*/  IMAD.MOV.U32 R2, RZ, RZ, RZ ;  /* 0x000000ffff027224 */ /* 0x000fe400078e00ff */
[----:B------:R-:W-:-:S02]  /*126f0*/  IMAD.MOV R8, RZ, RZ, -R8 ;  /* 0x000000ffff087224 */ /* 0x000fc400078e0a08 */
[----:B------:R-:W-:Y:S01]  /*12700*/  IMAD.HI.U32 R2, R3, R9, R2 ;  /* 0x0000000903027227 */ /* 0x000fe200078e0002 */
[----:B------:R-:W-:-:S03]  /*12710*/  IABS R3, R4 ;  /* 0x0000000400037213 */ /* 0x000fc60000000000 */
[----:B------:R-:W-:Y:S02]  /*12720*/  IMAD R6, R6, R4, RZ ;  /* 0x0000000406067224 */ /* 0x000fe400078e02ff */
[----:B------:R-:W-:-:S03]  /*12730*/  IMAD.HI.U32 R2, R2, R3, RZ ;  /* 0x0000000302027227 */ /* 0x000fc600078e00ff */
[----:B------:R-:W-:Y:S01]  /*12740*/  IADD3 R25, R25, -R6, RZ ;  /* 0x8000000619197210 */ /* 0x000fe20007ffe0ff */
        /* <DEDUP_REMOVED lines=16> */
.L_x_14076:
[----:B------:R-:W-:Y:S02]  /*12850*/  IMAD.MOV.U32 R25, RZ, RZ, RZ ;  /* 0x000000ffff197224 */ /* 0x000fe400078e00ff */
[----:B------:R-:W-:Y:S02]  /*12860*/  IMAD.U32 R24, RZ, RZ, UR6 ;  /* 0x00000006ff187e24 */ /* 0x000fe4000f8e00ff */
[----:B------:R-:W-:-:S07]  /*12870*/  IMAD.MOV.U32 R26, RZ, RZ, RZ ;  /* 0x000000ffff1a7224 */ /* 0x000fce00078e00ff */
.L_x_14079:
[----:B------:R-:W-:-:S13]  /*12880*/  ISETP.NE.AND P0, PT, R0, RZ, PT ;  /* 0x000000ff0000720c */ /* 0x000fda0003f05270 */
[----:B------:R-:W0:Y:S01]  /*12890*/  @!P0 S2R R3, SR_CgaCtaId ;  /* 0x0000000000038919 */ /* 0x000e220000008800 */
[----:B------:R-:W-:-:S04]  /*128a0*/  @!P0 MOV R0, 0x400 ;  /* 0x0000040000008802 */ /* 0x000fc80000000f00 */
[----:B0-----:R-:W-:-:S05]  /*128b0*/  @!P0 LEA R0, R3, R0, 0x18 ;  /* 0x0000000003008211 */ /* 0x001fca00078ec0ff */
[----:B------:R1:W-:Y:S01]  /*128c0*/  @!P0 STS.128 [R0+0x132d0], R24 ;  /* 0x0132d01800008388 */ /* 0x0003e20000000c00 */
[----:B------:R-:W-:Y:S06]  /*128d0*/  BAR.ARV 0x5, 0x200 ;  /* 0x0148000000007b1d */ /* 0x000fec0000002000 */
.L_x_14074:
[----:B01----:R-:W-:Y:S01]  /*128e0*/  MOV R0, 0x1 ;  /* 0x0000000100007802 */ /* 0x003fe20000000f00 */
[----:B------:R0:W-:Y:S01]  /*128f0*/  STL [R1+0x8], RZ ;  /* 0x000008ff01007387 */ /* 0x0001e20000100800 */
[----:B------:R-:W-:Y:S02]  /*12900*/  ULDC UR4, c[0x0][0xc3c] ;  /* 0x00030f0000047ab9 */ /* 0x000fe40000000800 */
[----:B------:R-:W-:Y:S01]  /*12910*/  ISETP.GE.AND P0, PT, R27, UR4, PT ;  /* 0x000000041b007c0c */ /* 0x000fe2000bf06270 */
[----:B------:R0:W-:Y:S04]  /*12920*/  STL [R1+0x18], R0 ;  /* 0x0000180001007387 */ /* 0x0001e80000100800 */
[----:B------:R0:W-:Y:S08]  /*12930*/  STL [R1+0x64], RZ ;  /* 0x000064ff01007387 */ /* 0x0001f00000100800 */
[----:B0-----:R-:W-:Y:S05]  /*12940*/  @P0 BRA `(.L_x_14080) ;  /* 0x0000006c001c0947 */ /* 0x001fea0003800000 */
[----:B------:R-:W2:Y:S01]  /*12950*/  LDL R11, [R1+0x38] ;  /* 0x00003800010b7983 */ /* 0x000ea20000100800 */
[----:B------:R-:W0:Y:S01]  /*12960*/  S2R R9, SR_TID.X ;  /* 0x0000000000097919 */ /* 0x000e220000002100 */
[----:B------:R-:W1:Y:S01]  /*12970*/  S2UR UR4, SR_CgaCtaId ;  /* 0x00000000000479c3 */ /* 0x000e620000008800 */
[----:B------:R-:W-:Y:S01]  /*12980*/  MOV R17, 0x400 ;  /* 0x0000040000117802 */ /* 0x000fe20000000f00 */
[C---:B0-----:R-:W-:Y:S01]  /*12990*/  IMAD.SHL.U32 R28, R9.reuse, 0x40, RZ ;  /* 0x00000040091c7824 */ /* 0x041fe200078e00ff */
[----:B------:R-:W-:Y:S01]  /*129a0*/  SHF.R.U32.HI R2, RZ, 0x1, R9 ;  /* 0x00000001ff027819 */ /* 0x000fe20000011609 */
[C---:B------:R-:W-:Y:S01]  /*129b0*/  IMAD.SHL.U32 R0, R9.reuse, 0x10, RZ ;  /* 0x0000001009007824 */ /* 0x040fe200078e00ff */
[C---:B------:R-:W-:Y:S02]  /*129c0*/  LOP3.LUT R12, R9.reuse, 0x7f, RZ, 0xc0, !PT ;  /* 0x0000007f090c7812 */ /* 0x040fe400078ec0ff */
[----:B------:R-:W-:Y:S01]  /*129d0*/  LOP3.LUT R3, R28, 0x180, RZ, 0xc0, !PT ;  /* 0x000001801c037812 */ /* 0x000fe200078ec0ff */
[----:B------:R-:W-:Y:S01]  /*129e0*/  IMAD.SHL.U32 R8, R9, 0x2, RZ ;  /* 0x0000000209087824 */ /* 0x000fe200078e00ff */
[----:B------:R-:W-:-:S02]  /*129f0*/  LOP3.LUT R5, R0, 0x1b0, RZ, 0xc0, !PT ;  /* 0x000001b000057812 */ /* 0x000fc400078ec0ff */
[----:B------:R-:W-:Y:S01]  /*12a00*/  LOP3.LUT R3, R3, 0x30, R2, 0xf8, !PT ;  /* 0x0000003003037812 */ /* 0x000fe200078ef802 */
[C---:B------:R-:W-:Y:S02]  /*12a10*/  IMAD.SHL.U32 R2, R9.reuse, 0x20, RZ ;  /* 0x0000002009027824 */ /* 0x040fe400078e00ff */
[----:B------:R-:W-:Y:S01]  /*12a20*/  IMAD.SHL.U32 R6, R12, 0x10, RZ ;  /* 0x000000100c067824 */ /* 0x000fe200078e00ff */
[----:B------:R-:W-:Y:S02]  /*12a30*/  SHF.L.U32 R4, R9, 0x3, RZ ;  /* 0x0000000309047819 */ /* 0x000fe400000006ff */
[----:B------:R-:W-:Y:S02]  /*12a40*/  LOP3.LUT R8, R5, 0x30, R8, 0x78, !PT ;  /* 0x0000003005087812 */ /* 0x000fe400078e7808 */
[----:B------:R-:W-:Y:S02]  /*12a50*/  LOP3.LUT R5, R2, 0x80, RZ, 0xc0, !PT ;  /* 0x0000008002057812 */ /* 0x000fe400078ec0ff */
[----:B------:R-:W-:-:S02]  /*12a60*/  LOP3.LUT R7, R6, 0x600, RZ, 0xc0, !PT ;  /* 0x0000060006077812 */ /* 0x000fc400078ec0ff */
[----:B------:R-:W-:Y:S01]  /*12a70*/  LOP3.LUT R3, R3, 0x30, R4, 0x78, !PT ;  /* 0x0000003003037812 */ /* 0x000fe200078e7804 */
[----:B------:R-:W-:Y:S01]  /*12a80*/  IMAD.SHL.U32 R4, R9, 0x4, RZ ;  /* 0x0000000409047824 */ /* 0x000fe200078e00ff */
[----:B------:R-:W-:Y:S02]  /*12a90*/  LOP3.LUT R5, R5, 0x10, R9, 0xf8, !PT ;  /* 0x0000001005057812 */ /* 0x000fe400078ef809 */
[C---:B------:R-:W-:Y:S02]  /*12aa0*/  LOP3.LUT R9, R7.reuse, 0x60, R2, 0xf8, !PT ;  /* 0x0000006007097812 */ /* 0x040fe400078ef802 */
[----:B------:R-:W-:Y:S02]  /*12ab0*/  LOP3.LUT R7, R7, 0x40, R0, 0xf8, !PT ;  /* 0x0000004007077812 */ /* 0x000fe400078ef800 */
[----:B------:R-:W-:Y:S01]  /*12ac0*/  LOP3.LUT R28, R3, 0x640, R28, 0xf8, !PT ;  /* 0x00000640031c7812 */ /* 0x000fe200078ef81c */
[----:B-1----:R-:W-:Y:S01]  /*12ad0*/  IMAD.U32 R3, RZ, RZ, UR4 ;  /* 0x00000004ff037e24 */ /* 0x002fe2000f8e00ff */
[----:B------:R-:W-:-:S04]  /*12ae0*/  LOP3.LUT R10, R7, R8, RZ, 0xfc, !PT ;  /* 0x00000008070a7212 */ /* 0x000fc800078efcff */
[----:B------:R-:W-:Y:S01]  /*12af0*/  LEA R17, R3, R17, 0x18 ;  /* 0x0000001103117211 */ /* 0x000fe200078ec0ff */
[----:B------:R-:W-:Y:S04]  /*12b00*/  STL [R1+0x3c], R10 ;  /* 0x00003c0a01007387 */ /* 0x000fe80000100800 */
[----:B------:R0:W-:Y:S01]  /*12b10*/  STL [R1+0x34], R3 ;  /* 0x0000340301007387 */ /* 0x0001e20000100800 */
[----:B------:R-:W-:Y:S02]  /*12b20*/  SHF.R.U32.HI R12, RZ, 0x2, R12 ;  /* 0x00000002ff0c7819 */ /* 0x000fe4000001160c */
[----:B------:R-:W-:Y:S02]  /*12b30*/  LOP3.LUT R5, R5, 0x10, R4, 0x78, !PT ;  /* 0x0000001005057812 */ /* 0x000fe400078e7804 */
[----:B------:R-:W-:-:S02]  /*12b40*/  LOP3.LUT R4, R9, 0x100, R2, 0xf8, !PT ;  /* 0x0000010009047812 */ /* 0x000fc400078ef802 */
[----:B------:R-:W-:Y:S01]  /*12b50*/  LOP3.LUT R2, R12, 0x60, R2, 0xf8, !PT ;  /* 0x000000600c027812 */ /* 0x000fe200078ef802 */
[----:B------:R-:W-:Y:S01]  /*12b60*/  BSSY B7, `(.L_x_14080) ;  /* 0x00006a5000077945 */ /* 0x000fe20003800000 */
[----:B------:R-:W-:Y:S02]  /*12b70*/  LOP3.LUT R23, R4, R5, RZ, 0xfc, !PT ;  /* 0x0000000504177212 */ /* 0x000fe400078efcff */
[----:B------:R-:W-:Y:S01]  /*12b80*/  LOP3.LUT R2, R2, 0x80, RZ, 0xfc, !PT ;  /* 0x0000008002027812 */ /* 0x000fe200078efcff */
[----:B------:R-:W-:Y:S01]  /*12b90*/  ULDC.64 UR38, c[0x0][0x198] ;  /* 0x0000660000267ab9 */ /* 0x000fe20000000a00 */
[----:B------:R-:W-:Y:S01]  /*12ba0*/  ULDC UR36, c[0x0][0xc] ;  /* 0x0000030000247ab9 */ /* 0x000fe20000000800 */
[C---:B--2---:R-:W-:Y:S02]  /*12bb0*/  LOP3.LUT R0, R11.reuse, 0x2, RZ, 0xfc, !PT ;  /* 0x000000020b007812 */ /* 0x044fe400078efcff */
[----:B0-----:R-:W-:-:S03]  /*12bc0*/  LOP3.LUT R3, R11, 0x1, RZ, 0xfc, !PT ;  /* 0x000000010b037812 */ /* 0x001fc600078efcff */
[----:B------:R0:W-:Y:S04]  /*12bd0*/  STL [R1+0x74], R0 ;  /* 0x0000740001007387 */ /* 0x0001e80000100800 */
[----:B------:R1:W-:Y:S01]  /*12be0*/  STL [R1+0x54], R3 ;  /* 0x0000540301007387 */ /* 0x0003e20000100800 */
[----:B0-----:R-:W-:-:S03]  /*12bf0*/  IMAD.MOV.U32 R0, RZ, RZ, 0x1 ;  /* 0x00000001ff007424 */ /* 0x001fc600078e00ff */
[----:B------:R-:W-:Y:S01]  /*12c00*/  STL [R1+0x64], RZ ;  /* 0x000064ff01007387 */ /* 0x000fe20000100800 */
[----:B-1----:R-:W-:-:S03]  /*12c10*/  IMAD.MOV.U32 R3, RZ, RZ, 0x1 ;  /* 0x00000001ff037424 */ /* 0x002fc600078e00ff */
[----:B------:R0:W-:Y:S04]  /*12c20*/  STL [R1+0x1c], R0 ;  /* 0x00001c0001007387 */ /* 0x0001e80000100800 */
[----:B------:R1:W-:Y:S01]  /*12c30*/  STL [R1+0x10], RZ ;  /* 0x000010ff01007387 */ /* 0x0003e20000100800 */
[----:B0-----:R-:W-:-:S03]  /*12c40*/  IMAD.IADD R0, R17, 0x1, R10 ;  /* 0x0000000111007824 */ /* 0x001fc600078e020a */
[----:B------:R1:W-:Y:S04]  /*12c50*/  STL [R1+0x8], RZ ;  /* 0x000008ff01007387 */ /* 0x0003e80000100800 */
[----:B------:R1:W-:Y:S04]  /*12c60*/  STL [R1+0x18], R3 ;  /* 0x0000180301007387 */ /* 0x0003e80000100800 */
[----:B------:R1:W-:Y:S02]  /*12c70*/  STL [R1+0x60], R0 ;  /* 0x0000600001007387 */ /* 0x0003e40000100800 */
.L_x_14192:
[----:B0-----:R-:W0:Y:S02]  /*12c80*/  LDC.64 R18, c[0x0][0xc88] ;  /* 0x00032200ff127b82 */ /* 0x001e240000000a00 */
[----:B0-----:R-:W-:-:S06]  /*12c90*/  IMAD.WIDE R18, R27, 0x4, R18 ;  /* 0x000000041b127825 */ /* 0x001fcc00078e0212 */
[----:B-1----:R-:W1:Y:S01]  /*12ca0*/  LDG.E R18, desc[UR40][R18.64] ;  /* 0x0000002812127981 */ /* 0x002e62000c1e1900 */
[----:B------:R-:W-:Y:S05]  /*12cb0*/  YIELD ;  /* 0x0000000000007946 */ /* 0x000fea0003800000 */
[----:B------:R-:W-:Y:S01]  /*12cc0*/  ULDC.64 UR4, c[0x0][0xa28] ;  /* 0x00028a0000047ab9 */ /* 0x000fe20000000a00 */
[----:B------:R-:W-:Y:S01]  /*12cd0*/  MOV R9, RZ ;  /* 0x000000ff00097202 */ /* 0x000fe20000000f00 */
[----:B--2---:R-:W-:Y:S01]  /*12ce0*/  IMAD.MOV.U32 R6, RZ, RZ, RZ ;  /* 0x000000ffff067224 */ /* 0x004fe200078e00ff */
[----:B------:R-:W-:Y:S01]  /*12cf0*/  ISETP.NE.U32.AND P0, PT, RZ, UR4, PT ;  /* 0x00000004ff007c0c */ /* 0x000fe2000bf05070 */
[----:B------:R-:W-:Y:S01]  /*12d00*/  ULDC.64 UR8, c[0x0][0xa18] ;  /* 0x0002860000087ab9 */ /* 0x000fe20000000a00 */
[----:B------:R-:W-:-:S02]  /*12d10*/  ULDC.64 UR6, c[0x0][0xa10] ;  /* 0x0002840000067ab9 */ /* 0x000fc40000000a00 */
[----:B------:R-:W-:Y:S02]  /*12d20*/  ISETP.NE.AND.EX P0, PT, RZ, UR5, PT, P0 ;  /* 0x00000005ff007c0c */ /* 0x000fe4000bf05300 */
[----:B-1----:R-:W-:-:S11]  /*12d30*/  SHF.R.S32.HI R0, RZ, 0x1f, R18 ;  /* 0x0000001fff007819 */ /* 0x002fd60000011412 */
[C---:B----4-:R-:W-:Y:S01]  /*12d40*/  @P0 LEA R2, P1, R18.reuse, UR4, 0x2 ;  /* 0x0000000412020c11 */ /* 0x050fe2000f8210ff */
        /* <DEDUP_REMOVED lines=21> */
[----:B-----5:R-:W5:Y:S04]  /*12ea0*/  @P2 LDG.E R0, desc[UR40][R4.64] ;  /* 0x0000002804002981 */ /* 0x020f68000c1e1900 */
        /* <DEDUP_REMOVED lines=11> */
[----:B0-----:R-:W-:Y:S01]  /*12f60*/  MOV R7, UR4 ;  /* 0x0000000400077c02 */ /* 0x001fe20008000f00 */
[----:B---3--:R0:W-:Y:S04]  /*12f70*/  STL [R1+0x5c], R8 ;  /* 0x00005c0801007387 */ /* 0x0081e80000100800 */
[----:B--2---:R1:W-:Y:S01]  /*12f80*/  STL [R1+0x28], R9 ;  /* 0x0000280901007387 */ /* 0x0043e20000100800 */
[----:B0-----:R-:W-:Y:S01]  /*12f90*/  IMAD.U32 R8, RZ, RZ, UR5 ;  /* 0x00000005ff087e24 */ /* 0x001fe2000f8e00ff */
[----:B------:R-:W-:Y:S06]  /*12fa0*/  @P1 BRA `(.L_x_14081) ;  /* 0x0000000000141947 */ /* 0x000fec0003800000 */
[----:B------:R-:W-:Y:S05]  /*12fb0*/  @!P0 BRA `(.L_x_14081) ;  /* 0x0000000000108947 */ /* 0x000fea0003800000 */
[----:B------:R-:W2:Y:S04]  /*12fc0*/  LDG.E R6, desc[UR40][R2.64] ;  /* 0x0000002802067981 */ /* 0x000ea8000c1e1900 */
[----:B------:R-:W2:Y:S02]  /*12fd0*/  LDG.E R2, desc[UR40][R2.64+0x4] ;  /* 0x0000042802027981 */ /* 0x000ea4000c1e1900 */
[----:B--2---:R-:W-:-:S05]  /*12fe0*/  IMAD.IADD R2, R2, 0x1, -R6 ;  /* 0x0000000102027824 */ /* 0x004fca00078e0a06 */
[----:B------:R0:W-:Y:S02]  /*12ff0*/  STL [R1+0x5c], R2 ;  /* 0x00005c0201007387 */ /* 0x0001e40000100800 */
.L_x_14081:
[----:B------:R-:W-:Y:S01]  /*13000*/  IMAD.MOV.U32 R11, RZ, RZ, R18 ;  /* 0x000000ffff0b7224 */ /* 0x000fe200078e0012 */
[----:B------:R-:W-:Y:S01]  /*13010*/  ULDC.64 UR4, c[0x0][0xa20] ;  /* 0x0002880000047ab9 */ /* 0x000fe20000000a00 */
[C---:B------:R-:W-:Y:S02]  /*13020*/  LOP3.LUT R6, R26.reuse, 0xff000000, RZ, 0xc0, !PT ;  /* 0xff0000001a067812 */ /* 0x040fe400078ec0ff */
[----:B------:R-:W-:Y:S01]  /*13030*/  ISETP.NE.U32.AND P0, PT, RZ, UR4, PT ;  /* 0x00000004ff007c0c */ /* 0x000fe2000bf05070 */
[----:B------:R2:W-:Y:S01]  /*13040*/  STL [R1+0x14], R11 ;  /* 0x0000140b01007387 */ /* 0x0005e20000100800 */
[----:B------:R-:W-:Y:S02]  /*13050*/  SHF.R.U32.HI R6, RZ, 0x8, R6 ;  /* 0x00000008ff067819 */ /* 0x000fe40000011606 */
[----:B------:R-:W-:Y:S02]  /*13060*/  ISETP.NE.AND.EX P0, PT, RZ, UR5, PT, P0 ;  /* 0x00000005ff007c0c */ /* 0x000fe4000bf05300 */
[----:B0-----:R-:W-:-:S02]  /*13070*/  LOP3.LUT R2, R26, 0xff0000, RZ, 0xc0, !PT ;  /* 0x00ff00001a027812 */ /* 0x001fc400078ec0ff */
[----:B------:R-:W-:Y:S02]  /*13080*/  LOP3.LUT R16, R26, 0xffff, RZ, 0xc0, !PT ;  /* 0x0000ffff1a107812 */ /* 0x000fe400078ec0ff */
[----:B------:R-:W-:-:S07]  /*13090*/  LEA.HI R6, R2, R6, RZ, 0x10 ;  /* 0x0000000602067211 */ /* 0x000fce00078f80ff */
[----:B--2---:R-:W-:Y:S05]  /*130a0*/  @!P0 BRA `(.L_x_14082) ;  /* 0x0000000000108947 */ /* 0x004fea0003800000 */
[----:B------:R-:W-:-:S04]  /*130b0*/  IADD3 R2, P0, R19, UR4, RZ ;  /* 0x0000000413027c10 */ /* 0x000fc8000ff1e0ff */
[----:B------:R-:W-:-:S05]  /*130c0*/  IADD3.X R3, R29, UR5, RZ, P0, !PT ;  /* 0x000000051d037c10 */ /* 0x000fca00087fe4ff */
[----:B------:R0:W5:Y:S01]  /*130d0*/  LDG.E R7, desc[UR40][R2.64] ;  /* 0x0000002802077981 */ /* 0x000162000c1e1900 */
[----:B------:R-:W-:Y:S05]  /*130e0*/  BRA `(.L_x_14083) ;  /* 0x0000000000247947 */ /* 0x000fea0003800000 */
.L_x_14082:
        /* <DEDUP_REMOVED lines=9> */
.L_x_14083:
[----:B0-----:R-:W2:Y:S04]  /*13180*/  @P2 LDG.E R2, desc[UR40][R4.64] ;  /* 0x0000002804022981 */ /* 0x001ea8000c1e1900 */
[----:B------:R-:W2:Y:S01]  /*13190*/  @P2 LDG.E R4, desc[UR40][R4.64+0x4] ;  /* 0x0000042804042981 */ /* 0x000ea2000c1e1900 */
[----:B-----5:R-:W-:Y:S01]  /*131a0*/  IMAD.IADD R7, R7, 0x1, -R9 ;  /* 0x0000000107077824 */ /* 0x020fe200078e0a09 */
[----:B------:R-:W-:Y:S01]  /*131b0*/  BSSY B0, `(.L_x_14084) ;  /* 0x0000029000007945 */ /* 0x000fe20003800000 */
[----:B------:R-:W-:Y:S01]  /*131c0*/  LOP3.LUT R21, R6, 0xff, RZ, 0xc0, !PT ;  /* 0x000000ff06157812 */ /* 0x000fe200078ec0ff */
[----:B--2---:R-:W-:Y:S01]  /*131d0*/  @P2 IMAD.IADD R8, R4, 0x1, -R2 ;  /* 0x0000000104082824 */ /* 0x004fe200078e0a02 */
[----:B------:R-:W-:-:S04]  /*131e0*/  SHF.R.U32.HI R4, RZ, 0x10, R6 ;  /* 0x00000010ff047819 */ /* 0x000fc80000011606 */
[----:B------:R-:W-:-:S04]  /*131f0*/  IADD3 R26, R7, R8, RZ ;  /* 0x00000008071a7210 */ /* 0x000fc80007ffe0ff */
[C---:B------:R-:W-:Y:S01]  /*13200*/  ISETP.GE.AND P1, PT, R26.reuse, 0x1, PT ;  /* 0x000000011a00780c */ /* 0x040fe20003f26270 */
[----:B------:R-:W-:-:S04]  /*13210*/  VIADD R20, R26, 0x9f ;  /* 0x0000009f1a147836 */ /* 0x000fc80000000000 */
[----:B------:R-:W-:-:S05]  /*13220*/  IMAD.HI R20, R20, 0x66666667, RZ ;  /* 0x6666666714147827 */ /* 0x000fca00078e02ff */
[----:B------:R-:W-:-:S04]  /*13230*/  SHF.R.U32.HI R2, RZ, 0x1f, R20 ;  /* 0x0000001fff027819 */ /* 0x000fc80000011614 */
[----:B------:R-:W-:Y:S01]  /*13240*/  LEA.HI.SX32 R20, R20, R2, 0x1a ;  /* 0x0000000214147211 */ /* 0x000fe200078fd2ff */
[----:B------:R-:W-:Y:S01]  /*13250*/  IMAD.MOV.U32 R2, RZ, RZ, RZ ;  /* 0x000000ffff027224 */ /* 0x000fe200078e00ff */
[----:B------:R-:W-:Y:S06]  /*13260*/  @!P1 BRA `(.L_x_14085) ;  /* 0x0000000000749947 */ /* 0x000fec0003800000 */
[----:B------:R-:W-:Y:S01]  /*13270*/  ISETP.NE.AND P0, PT, R4, RZ, PT ;  /* 0x000000ff0400720c */ /* 0x000fe20003f05270 */
[----:B------:R-:W-:-:S03]  /*13280*/  ULDC UR4, c[0x0][0x9f0] ;  /* 0x00027c0000047ab9 */ /* 0x000fc60000000800 */
[----:B------:R-:W-:-:S04]  /*13290*/  SEL R5, R4, UR4, P0 ;  /* 0x0000000404057c07 */ /* 0x000fc80008000000 */
[----:B------:R-:W-:Y:S02]  /*132a0*/  IABS R6, R5 ;  /* 0x0000000500067213 */ /* 0x000fe40000000000 */
        /* <DEDUP_REMOVED lines=25> */
.L_x_14085:
[----:B------:R-:W-:Y:S05]  /*13440*/  BSYNC B0 ;  /* 0x0000000000007941 */ /* 0x000fea0003800000 */
.L_x_14084:
        /* <DEDUP_REMOVED lines=10> */
[----:B------:R-:W-:-:S05]  /*134f0*/  @P0 IADD3 R5, R5, 0x9f, RZ ;  /* 0x0000009f05050810 */ /* 0x000fca0007ffe0ff */
[----:B------:R-:W-:-:S04]  /*13500*/  @P0 IMAD.HI R2, R5, 0x66666667, RZ ;  /* 0x6666666705020827 */ /* 0x000fc800078e02ff */
[----:B------:R-:W-:Y:S01]  /*13510*/  IMAD.MOV.U32 R5, RZ, RZ, R3 ;  /* 0x000000ffff057224 */ /* 0x000fe200078e0003 */
        /* <DEDUP_REMOVED lines=12> */
.L_x_14240:
[----:B--2---:R-:W-:Y:S02]  /*135e0*/  ISETP.NE.AND P0, PT, R14, RZ, PT ;  /* 0x000000ff0e00720c */ /* 0x004fe40003f05270 */
[----:B------:R-:W-:-:S11]  /*135f0*/  PLOP3.LUT P6, PT, PT, PT, PT, 0x8, 0x0 ;  /* 0x000000000000781c */ /* 0x000fd60003fce170 */
[----:B------:R-:W-:Y:S05]  /*13600*/  @P0 BRA `(.L_x_14089) ;  /* 0x00000000000c0947 */ /* 0x000fea0003800000 */
[----:B------:R-:W-:-:S03]  /*13610*/  UMOV UR4, 0xffffffff ;  /* 0xffffffff00047882 */ /* 0x000fc60000000000 */
[----:B------:R-:W-:Y:S05]  /*13620*/  BRA.DIV UR4, `(.L_x_14090) ;  /* 0x0000006e04a07947 */ /* 0x000fea000b800000 */
[----:B------:R-:W-:-:S13]  /*13630*/  ELECT P6, URZ, PT ;  /* 0x00000000003f782f */ /* 0x000fda00038c0000 */
.L_x_14089:
        /* <DEDUP_REMOVED lines=9> */
.L_x_14243:
[----:B------:R-:W-:Y:S05]  /*136d0*/  BSYNC B1 ;  /* 0x0000000000017941 */ /* 0x000fea0003800000 */
.L_x_14091:
[----:B------:R-:W-:Y:S04]  /*136e0*/  BSSY B1, `(.L_x_14093) ;  /* 0x0000050000017945 */ /* 0x000fe80003800000 */
[----:B------:R-:W-:Y:S05]  /*136f0*/  @!P6 BRA `(.L_x_14094) ;  /* 0x000000040038e947 */ /* 0x000fea0003800000 */
[----:B-1----:R-:W0:Y:S04]  /*13700*/  LDL R9, [R1+0x10] ;  /* 0x0000100001097983 */ /* 0x002e280000100800 */
        /* <DEDUP_REMOVED lines=9> */
.L_x_14244:
[----:B------:R-:W-:Y:S05]  /*137a0*/  BSYNC B2 ;  /* 0x0000000000027941 */ /* 0x000fea0003800000 */
.L_x_14095:
        /* <DEDUP_REMOVED lines=9> */
.L_x_14098:
[----:B------:R-:W-:Y:S05]  /*13840*/  BSYNC B2 ;  /* 0x0000000000027941 */ /* 0x000fea0003800000 */
.L_x_14097:
[----:B------:R-:W2:Y:S01]  /*13850*/  LDL R8, [R1+0x10] ;  /* 0x0000100001087983 */ /* 0x000ea20000100800 */
[----:B------:R-:W-:Y:S01]  /*13860*/  MOV R12, RZ ;  /* 0x000000ff000c7202 */ /* 0x000fe20000000f00 */
[----:B------:R-:W-:Y:S01]  /*13870*/  IMAD R7, R5, 0xa0, R0 ;  /* 0x000000a005077824 */ /* 0x000fe200078e0200 */
[----:B------:R-:W-:Y:S01]  /*13880*/  UIADD3 UR4, UP0, UR38, 0x570, URZ ;  /* 0x0000057026047890 */ /* 0x000fe2000ff1e03f */
[----:B------:R-:W-:Y:S01]  /*13890*/  PLOP3.LUT P0, PT, PT, PT, PT, 0x80, 0x0 ;  /* 0x000000000000781c */ /* 0x000fe20003f0f070 */
[----:B------:R-:W-:Y:S01]  /*138a0*/  UMOV UR6, 0x0 ;  /* 0x0000000000067882 */ /* 0x000fe20000000000 */
[----:B------:R-:W-:Y:S01]  /*138b0*/  R2UR UR10, R12 ;  /* 0x000000000c0a72ca */ /* 0x000fe200000e0000 */
[----:B------:R-:W-:Y:S01]  /*138c0*/  VIADD R7, R7, 0xffffff60 ;  /* 0xffffff6007077836 */ /* 0x000fe20000000000 */
[----:B------:R-:W-:Y:S01]  /*138d0*/  UIADD3.X UR5, URZ, UR39, URZ, UP0, !UPT ;  /* 0x000000273f057290 */ /* 0x000fe200087fe43f */
[----:B------:R-:W-:Y:S01]  /*138e0*/  UMOV UR7, 0x12f00000 ;  /* 0x12f0000000077882 */ /* 0x000fe20000000000 */
[----:B--2---:R-:W-:-:S02]  /*138f0*/  IMAD R11, R8, 0x2800, R17 ;  /* 0x00002800080b7824 */ /* 0x004fc400078e0211 */
[----:B------:R-:W-:Y:S02]  /*13900*/  VIADD R8, R6, 0x13290 ;  /* 0x0001329006087836 */ /* 0x000fe40000000000 */
[----:B------:R-:W-:-:S07]  /*13910*/  VIADD R9, R11, 0xe000 ;  /* 0x0000e0000b097836 */ /* 0x000fce0000000000 */
.L_x_14099:
        /* <DEDUP_REMOVED lines=13> */
.L_x_14245:
[----:B------:R-:W-:Y:S05]  /*139f0*/  BSYNC B2 ;  /* 0x0000000000027941 */ /* 0x000fea0003800000 */
.L_x_14100:
        /* <DEDUP_REMOVED lines=11> */
.L_x_14103:
[----:B------:R-:W-:Y:S05]  /*13ab0*/  BSYNC B2 ;  /* 0x0000000000027941 */ /* 0x000fea0003800000 */
.L_x_14102:
        /* <DEDUP_REMOVED lines=8> */
.L_x_14104:
        /* <DEDUP_REMOVED lines=10> */
.L_x_14094:
[----:B------:R-:W-:Y:S05]  /*13be0*/  BSYNC B1 ;  /* 0x0000000000017941 */ /* 0x000fea0003800000 */
.L_x_14093:
[----:B------:R-:W0:Y:S04]  /*13bf0*/  LDL.LU R10, [R1+0x10] ;  /* 0x00001000010a7983 */ /* 0x000e280000300800 */
[----:B-1----:R-:W2:Y:S01]  /*13c00*/  LDL.LU R9, [R1+0x1c] ;  /* 0x00001c0001097983 */ /* 0x002ea20000300800 */
        /* <DEDUP_REMOVED lines=8> */
[----:B------:R0:W-:Y:S04]  /*13c90*/  STL [R1+0x10], R6 ;  /* 0x0000100601007387 */ /* 0x0001e80000100800 */
[----:B------:R0:W-:Y:S01]  /*13ca0*/  STL [R1+0x1c], R9 ;  /* 0x00001c0901007387 */ /* 0x0001e20000100800 */
[----:B------:R-:W-:Y:S05]  /*13cb0*/  @!P3 BRA `(.L_x_14087) ;  /* 0x000000040074b947 */ /* 0x000fea0003800000 */
.L_x_14117:
[----:B------:R-:W-:Y:S05]  /*13cc0*/  YIELD ;  /* 0x0000000000007946 */ /* 0x000fea0003800000 */
[----:B------:R-:W-:Y:S04]  /*13cd0*/  BSSY B1, `(.L_x_14105) ;  /* 0x000004f000017945 */ /* 0x000fe80003800000 */
[----:B--2---:R-:W-:Y:S05]  /*13ce0*/  @!P6 BRA `(.L_x_14106) ;  /* 0x000000040034e947 */ /* 0x004fea0003800000 */
[----:B0-----:R-:W2:Y:S04]  /*13cf0*/  LDL R6, [R1+0x10] ;  /* 0x0000100001067983 */ /* 0x001ea80000100800 */
        /* <DEDUP_REMOVED lines=9> */
.L_x_14246:
[----:B------:R-:W-:Y:S05]  /*13d90*/  BSYNC B2 ;  /* 0x0000000000027941 */ /* 0x000fea0003800000 */
.L_x_14107:
        /* <DEDUP_REMOVED lines=9> */
.L_x_14110:
[----:B------:R-:W-:Y:S05]  /*13e30*/  BSYNC B2 ;  /* 0x0000000000027941 */ /* 0x000fea0003800000 */
.L_x_14109:
[----:B------:R-:W2:Y:S01]  /*13e40*/  LDL R8, [R1+0x10] ;  /* 0x0000100001087983 */ /* 0x000ea20000100800 */
        /* <DEDUP_REMOVED lines=11> */
.L_x_14111:
        /* <DEDUP_REMOVED lines=13> */
.L_x_14247:
[----:B------:R-:W-:Y:S05]  /*13fd0*/  BSYNC B2 ;  /* 0x0000000000027941 */ /* 0x000fea0003800000 */
.L_x_14112:
        /* <DEDUP_REMOVED lines=11> */
.L_x_14115:
[----:B------:R-:W-:Y:S05]  /*14090*/  BSYNC B2 ;  /* 0x0000000000027941 */ /* 0x000fea0003800000 */
.L_x_14114:
        /* <DEDUP_REMOVED lines=8> */
.L_x_14116:
        /* <DEDUP_REMOVED lines=10> */
.L_x_14106:
[----:B------:R-:W-:Y:S05]  /*141c0*/  BSYNC B1 ;  /* 0x0000000000017941 */ /* 0x000fea0003800000 */
.L_x_14105:
[----:B------:R-:W0:Y:S04]  /*141d0*/  LDL.LU R7, [R1+0x10] ;  /* 0x0000100001077983 */ /* 0x000e280000300800 */
[----:B------:R-:W2:Y:S01]  /*141e0*/  LDL.LU R10, [R1+0x1c] ;  /* 0x00001c00010a7983 */ /* 0x000ea20000300800 */
[C---:B------:R-:W-:Y:S01]  /*141f0*/  ISETP.GT.AND P3, PT, R5.reuse, R3, PT ;  /* 0x000000030500720c */ /* 0x040fe20003f64270 */
[----:B------:R-:W-:Y:S02]  /*14200*/  VIADD R5, R5, 0xffffffff ;  /* 0xffffffff05057836 */ /* 0x000fe40000000000 */
[----:B0-----:R-:W-:-:S05]  /*14210*/  VIADD R6, R7, 0x1 ;  /* 0x0000000107067836 */ /* 0x001fca0000000000 */
[----:B------:R-:W-:-:S04]  /*14220*/  ISETP.NE.AND P2, PT, R6, 0x2, PT ;  /* 0x000000020600780c */ /* 0x000fc80003f45270 */
[----:B------:R-:W-:Y:S02]  /*14230*/  SEL R7, RZ, 0x1, P2 ;  /* 0x00000001ff077807 */ /* 0x000fe40001000000 */
[----:B------:R-:W-:Y:S02]  /*14240*/  SEL R6, R6, RZ, P2 ;  /* 0x000000ff06067207 */ /* 0x000fe40001000000 */
[----:B--2---:R-:W-:-:S05]  /*14250*/  LOP3.LUT R10, R10, R7, RZ, 0x3c, !PT ;  /* 0x000000070a0a7212 */ /* 0x004fca00078e3cff */
[----:B------:R2:W-:Y:S04]  /*14260*/  STL [R1+0x1c], R10 ;  /* 0x00001c0a01007387 */ /* 0x0005e80000100800 */
[----:B------:R2:W-:Y:S01]  /*14270*/  STL [R1+0x10], R6 ;  /* 0x0000100601007387 */ /* 0x0005e20000100800 */
[----:B------:R-:W-:Y:S05]  /*14280*/  @P3 BRA `(.L_x_14117) ;  /* 0xfffffff8008c3947 */ /* 0x000fea000383ffff */
.L_x_14087:
[----:B------:R-:W-:Y:S05]  /*14290*/  BSYNC B0 ;  /* 0x0000000000007941 */ /* 0x000fea0003800000 */
.L_x_14086:
[----:B------:R-:W-:Y:S05]  /*142a0*/  @!P0 WARPSYNC.ALL ;  /* 0x0000000000008948 */ /* 0x000fea0003800000 */
[----:B------:R-:W-:Y:S01]  /*142b0*/  @!P0 BAR.SYNC.DEFER_BLOCKING 0xc, 0x200 ;  /* 0x0308000000008b1d */ /* 0x000fe20000010000 */
[----:B------:R-:W-:-:S05]  /*142c0*/  IMAD.MOV.U32 R0, RZ, RZ, RZ ;  /* 0x000000ffff007224 */ /* 0x000fca00078e00ff */
[----:B------:R-:W-:Y:S04]  /*142d0*/  BSSY B0, `(.L_x_14118) ;  /* 0x000001f000007945 */ /* 0x000fe80003800000 */
[----:B------:R-:W-:Y:S05]  /*142e0*/  @!P1 BRA `(.L_x_14119) ;  /* 0x0000000000749947 */ /* 0x000fea0003800000 */
[----:B------:R-:W-:-:S13]  /*142f0*/  ISETP.NE.AND P0, PT, R4, RZ, PT ;  /* 0x000000ff0400720c */ /* 0x000fda0003f05270 */
[----:B------:R-:W3:Y:S02]  /*14300*/  @!P0 LDC R4, c[0x0][0x9f0] ;  /* 0x00027c00ff048b82 */ /* 0x000ee40000000800 */
[----:B---3--:R-:W-:-:S04]  /*14310*/  IABS R0, R4 ;  /* 0x0000000400007213 */ /* 0x008fc80000000000 */
[----:B------:R-:W3:Y:S08]  /*14320*/  I2F.RP R2, R0 ;  /* 0x0000000000027306 */ /* 0x000ef00000209400 */
[----:B---3--:R-:W3:Y:S02]  /*14330*/  MUFU.RCP R2, R2 ;  /* 0x0000000200027308 */ /* 0x008ee40000001000 */
[----:B---3--:R-:W-:-:S06]  /*14340*/  IADD3 R2, R2, 0xffffffe, RZ ;  /* 0x0ffffffe02027810 */ /* 0x008fcc0007ffe0ff */
[----:B------:R-:W3:Y:S02]  /*14350*/  F2I.FTZ.U32.TRUNC.NTZ R3, R2 ;  /* 0x0000000200037305 */ /* 0x000ee4000021f000 */
[----:B---3--:R-:W-:-:S04]  /*14360*/  IMAD.MOV R2, RZ, RZ, -R3 ;  /* 0x000000ffff027224 */ /* 0x008fc800078e0a03 */
[----:B------:R-:W-:Y:S02]  /*14370*/  IMAD R5, R2, R0, RZ ;  /* 0x0000000002057224 */ /* 0x000fe400078e02ff */
[----:B------:R-:W-:-:S04]  /*14380*/  IMAD.MOV.U32 R2, RZ, RZ, RZ ;  /* 0x000000ffff027224 */ /* 0x000fc800078e00ff */
[----:B------:R-:W-:Y:S01]  /*14390*/  IMAD.HI.U32 R7, R3, R5, R2 ;  /* 0x0000000503077227 */ /* 0x000fe200078e0002 */
[----:B------:R-:W-:Y:S02]  /*143a0*/  IABS R2, R4 ;  /* 0x0000000400027213 */ /* 0x000fe40000000000 */
[----:B------:R-:W-:-:S03]  /*143b0*/  IADD3 R3, R20, -0x1, R4 ;  /* 0xffffffff14037810 */ /* 0x000fc60007ffe004 */
[----:B------:R-:W-:Y:S01]  /*143c0*/  IMAD.MOV R2, RZ, RZ, -R2 ;  /* 0x000000ffff027224 */ /* 0x000fe200078e0a02 */
[----:B------:R-:W-:Y:S02]  /*143d0*/  IABS R5, R3 ;  /* 0x0000000300057213 */ /* 0x000fe40000000000 */
[----:B------:R-:W-:Y:S01]  /*143e0*/  LOP3.LUT R3, R3, R4, RZ, 0x3c, !PT ;  /* 0x0000000403037212 */ /* 0x000fe200078e3cff */
[----:B0-2---:R-:W-:Y:S02]  /*143f0*/  IMAD.MOV.U32 R6, RZ, RZ, R2 ;  /* 0x000000ffff067224 */ /* 0x005fe400078e0002 */
[----:B------:R-:W-:Y:S01]  /*14400*/  IMAD.HI.U32 R2, R7, R5, RZ ;  /* 0x0000000507027227 */ /* 0x000fe200078e00ff */
[----:B------:R-:W-:-:S03]  /*14410*/  ISETP.GE.AND P2, PT, R3, RZ, PT ;  /* 0x000000ff0300720c */ /* 0x000fc60003f46270 */
        /* <DEDUP_REMOVED lines=10> */
.L_x_14119:
[----:B------:R-:W-:Y:S05]  /*144c0*/  BSYNC B0 ;  /* 0x0000000000007941 */ /* 0x000fea0003800000 */
.L_x_14118:
        /* <DEDUP_REMOVED lines=23> */
.L_x_14120:
        /* <DEDUP_REMOVED lines=11> */
[----:B0-2---:R-:W-:Y:S01]  /*146f0*/  IMAD.U32 R6, RZ, RZ, UR8 ;  /* 0x00000008ff067e24 */ /* 0x005fe2000f8e00ff */
[----:B------:R-:W-:Y:S01]  /*14700*/  MOV R12, 0x1 ;  /* 0x00000001000c7802 */ /* 0x000fe20000000f00 */
[----:B------:R-:W-:Y:S02]  /*14710*/  IMAD.U32 R7, RZ, RZ, UR9 ;  /* 0x00000009ff077e24 */ /* 0x000fe4000f8e00ff */
[----:B------:R-:W-:-:S02]  /*14720*/  IMAD.U32 R10, RZ, RZ, UR4 ;  /* 0x00000004ff0a7e24 */ /* 0x000fc4000f8e00ff */
[----:B------:R-:W-:Y:S02]  /*14730*/  IMAD.U32 R11, RZ, RZ, UR5 ;  /* 0x00000005ff0b7e24 */ /* 0x000fe4000f8e00ff */
[----:B------:R-:W-:Y:S02]  /*14740*/  IMAD.MOV.U32 R8, RZ, RZ, 0x70 ;  /* 0x00000070ff087424 */ /* 0x000fe400078e00ff */
[----:B------:R-:W-:-:S07]  /*14750*/  IMAD.MOV.U32 R13, RZ, RZ, RZ ;  /* 0x000000ffff0d7224 */ /* 0x000fce00078e00ff */
[----:B------:R-:W-:-:S07]  /*14760*/  LEPC R20, `(.L_x_14123) ;  /* 0x000000001014794e */ /* 0x000fce0000000000 */
[----:B-1-3--:R-:W-:Y:S05]  /*14770*/  CALL.ABS.NOINC R2 ;  /* 0x0000000002007343 */ /* 0x00afea0003c00000 */
.L_x_14123:
[----:B------:R-:W-:Y:S05]  /*14780*/  BSYNC B6 ;  /* 0x0000000000067941 */ /* 0x000fea0003800000 */
.L_x_14122:
        /* <DEDUP_REMOVED lines=16> */
[----:B0-2---:R-:W-:Y:S02]  /*14890*/  IMAD.U32 R6, RZ, RZ, UR8 ;  /* 0x00000008ff067e24 */ /* 0x005fe4000f8e00ff */
[----:B------:R-:W-:-:S02]  /*148a0*/  IMAD.U32 R10, RZ, RZ, UR4 ;  /* 0x00000004ff0a7e24 */ /* 0x000fc4000f8e00ff */
[----:B------:R-:W-:Y:S02]  /*148b0*/  IMAD.U32 R11, RZ, RZ, UR5 ;  /* 0x00000005ff0b7e24 */ /* 0x000fe4000f8e00ff */
[----:B------:R-:W-:Y:S02]  /*148c0*/  IMAD.MOV.U32 R8, RZ, RZ, 0x70 ;  /* 0x00000070ff087424 */ /* 0x000fe400078e00ff */
[----:B------:R-:W-:Y:S02]  /*148d0*/  IMAD.MOV.U32 R12, RZ, RZ, 0x1 ;  /* 0x00000001ff0c7424 */ /* 0x000fe400078e00ff */
[----:B------:R-:W-:-:S07]  /*148e0*/  IMAD.MOV.U32 R13, RZ, RZ, RZ ;  /* 0x000000ffff0d7224 */ /* 0x000fce00078e00ff */
[----:B------:R-:W-:-:S07]  /*148f0*/  LEPC R20, `(.L_x_14125) ;  /* 0x000000001014794e */ /* 0x000fce0000000000 */
[----:B-1-3--:R-:W-:Y:S05]  /*14900*/  CALL.ABS.NOINC R2 ;  /* 0x0000000002007343 */ /* 0x00afea0003c00000 */
.L_x_14125:
[----:B------:R-:W-:Y:S05]  /*14910*/  BSYNC B6 ;  /* 0x0000000000067941 */ /* 0x000fea0003800000 */
.L_x_14124:
[----:B------:R-:W-:Y:S01]  /*14920*/  IADD3 R22, R17, 0x1000, RZ ;  /* 0x0000100011167810 */ /* 0x000fe20007ffe0ff */
[----:B------:R-:W-:Y:S03]  /*14930*/  BSSY B6, `(.L_x_14126) ;  /* 0x0000013000067945 */ /* 0x000fe60003800000 */
        /* <DEDUP_REMOVED lines=18> */
.L_x_14127:
[----:B------:R-:W-:Y:S05]  /*14a60*/  BSYNC B6 ;  /* 0x0000000000067941 */ /* 0x000fea0003800000 */
.L_x_14126:
[----:B---3--:R-:W3:Y:S01]  /*14a70*/  LDL R2, [R1+0x24] ;  /* 0x0000240001027983 */ /* 0x008ee20000100800 */
        /* <DEDUP_REMOVED lines=8> */
[----:B0-2---:R-:W-:Y:S01]  /*14b00*/  MOV R6, UR6 ;  /* 0x0000000600067c02 */ /* 0x005fe20008000f00 */
        /* <DEDUP_REMOVED lines=9> */
[----:B01----:R-:W-:Y:S05]  /*14ba0*/  CALL.ABS.NOINC R2 ;  /* 0x0000000002007343 */ /* 0x003fea0003c00000 */
.L_x_14129:
[----:B------:R-:W-:Y:S05]  /*14bb0*/  BSYNC B6 ;  /* 0x0000000000067941 */ /* 0x000fea0003800000 */
.L_x_14128:
[----:B------:R-:W-:Y:S01]  /*14bc0*/  ULDC.64 UR4, c[0x0][0x9f8] ;  /* 0x00027e0000047ab9 */ /* 0x000fe20000000a00 */
[----:B------:R-:W3:Y:S01]  /*14bd0*/  LDL R21, [R1+0x28] ;  /* 0x0000280001157983 */ /* 0x000ee20000100800 */
[----:B------:R-:W-:Y:S01]  /*14be0*/  ISETP.NE.U32.AND P0, PT, RZ, UR4, PT ;  /* 0x00000004ff007c0c */ /* 0x000fe2000bf05070 */
[----:B------:R-:W4:Y:S02]  /*14bf0*/  LDC R12, c[0x0][0x430] ;  /* 0x00010c00ff0c7b82 */ /* 0x000f240000000800 */
[----:B------:R4:W-:Y:S01]  /*14c00*/  STL [R1+0xa4], R16 ;  /* 0x0000a41001007387 */ /* 0x0009e20000100800 */
[----:B------:R-:W-:-:S03]  /*14c10*/  ISETP.NE.AND.EX P0, PT, RZ, UR5, PT, P0 ;  /* 0x00000005ff007c0c */ /* 0x000fc6000bf05300 */
[----:B------:R-:W4:Y:S10]  /*14c20*/  LDL R20, [R1+0x4c] ;  /* 0x00004c0001147983 */ /* 0x000f340000100800 */
[----:B------:R-:W-:-:S02]  /*14c30*/  @P0 IADD3 R2, P1, R19, UR4, RZ ;  /* 0x0000000413020c10 */ /* 0x000fc4000ff3e0ff */
[----:B------:R0:W2:Y:S02]  /*14c40*/  LDL R19, [R1+0x14] ;  /* 0x0000140001137983 */ /* 0x0000a40000100800 */
[----:B------:R-:W-:Y:S01]  /*14c50*/  @P0 IADD3.X R3, R29, UR5, RZ, P1, !PT ;  /* 0x000000051d030c10 */ /* 0x000fe20008ffe4ff */
[----:B------:R-:W1:Y:S01]  /*14c60*/  S2R R0, SR_TID.X ;  /* 0x0000000000007919 */ /* 0x000e620000002100 */
[----:B------:R-:W0:Y:S01]  /*14c70*/  S2R R13, SR_TID.X ;  /* 0x00000000000d7919 */ /* 0x000e220000002100 */
[C---:B-1----:R-:W-:Y:S01]  /*14c80*/  LOP3.LUT R4, R0.reuse, 0x7f, RZ, 0xc0, !PT ;  /* 0x0000007f00047812 */ /* 0x042fe200078ec0ff */
[----:B------:R-:W-:-:S03]  /*14c90*/  IMAD.SHL.U32 R0, R0, 0x20, RZ ;  /* 0x0000002000007824 */ /* 0x000fc600078e00ff */
[----:B------:R-:W-:-:S04]  /*14ca0*/  SHF.R.U32.HI R4, RZ, 0x2, R4 ;  /* 0x00000002ff047819 */ /* 0x000fc80000011604 */
[----:B------:R-:W-:Y:S02]  /*14cb0*/  LOP3.LUT R0, R4, 0x60, R0, 0xf8, !PT ;  /* 0x0000006004007812 */ /* 0x000fe400078ef800 */
[----:B------:R-:W1:Y:S01]  /*14cc0*/  S2R R4, SR_TID.X ;  /* 0x0000000000047919 */ /* 0x000e620000002100 */
[----:B--2---:R-:W2:Y:S01]  /*14cd0*/  @P0 LDG.E R19, desc[UR40][R2.64] ;  /* 0x0000002802130981 */ /* 0x004ea2000c1e1900 */
[----:B-1----:R-:W-:Y:S01]  /*14ce0*/  LOP3.LUT R4, R4, 0x7f, RZ, 0xc0, !PT ;  /* 0x0000007f04047812 */ /* 0x002fe200078ec0ff */
[----:B------:R-:W-:Y:S01]  /*14cf0*/  IMAD.MOV.U32 R5, RZ, RZ, 0xa0 ;  /* 0x000000a0ff057424 */ /* 0x000fe200078e00ff */
[----:B0-----:R-:W-:Y:S02]  /*14d00*/  SHF.L.U32 R15, R13, 0x5, RZ ;  /* 0x000000050d0f7819 */ /* 0x001fe400000006ff */
[----:B------:R-:W-:Y:S01]  /*14d10*/  SHF.R.U32.HI R6, RZ, 0x2, R4 ;  /* 0x00000002ff067819 */ /* 0x000fe20000011604 */
[----:B----4-:R-:W-:-:S03]  /*14d20*/  IMAD R5, R20, R5, -0xa0 ;  /* 0xffffff6014057424 */ /* 0x010fc600078e0205 */
[----:B------:R-:W-:Y:S01]  /*14d30*/  LOP3.LUT R15, R6, 0x60, R15, 0xf8, !PT ;  /* 0x00000060060f7812 */ /* 0x000fe200078ef80f */
[----:B------:R-:W-:-:S03]  /*14d40*/  IMAD.IADD R0, R0, 0x1, R5 ;  /* 0x0000000100007824 */ /* 0x000fc600078e0205 */
[----:B------:R-:W-:Y:S01]  /*14d50*/  LOP3.LUT R15, R15, 0x80, RZ, 0xfc, !PT ;  /* 0x000000800f0f7812 */ /* 0x000fe200078efcff */
[C---:B---3--:R-:W-:Y:S01]  /*14d60*/  IMAD.IADD R8, R0.reuse, 0x1, R21 ;  /* 0x0000000100087824 */ /* 0x048fe200078e0215 */
[----:B------:R-:W-:-:S03]  /*14d70*/  ISETP.GE.AND P1, PT, R0, R26, PT ;  /* 0x0000001a0000720c */ /* 0x000fc60003f26270 */
[----:B------:R-:W-:Y:S02]  /*14d80*/  IMAD.IADD R5, R15, 0x1, R5 ;  /* 0x000000010f057824 */ /* 0x000fe400078e0205 */
[----:B------:R-:W-:Y:S02]  /*14d90*/  IMAD.MOV.U32 R4, RZ, RZ, R8 ;  /* 0x000000ffff047224 */ /* 0x000fe400078e0008 */
[----:B------:R-:W-:-:S04]  /*14da0*/  IMAD.IADD R9, R5, 0x1, R21 ;  /* 0x0000000105097824 */ /* 0x000fc800078e0215 */
[----:B------:R-:W-:Y:S01]  /*14db0*/  IMAD.MOV.U32 R0, RZ, RZ, R9 ;  /* 0x000000ffff007224 */ /* 0x000fe200078e0009 */
[----:B--2---:R-:W-:Y:S01]  /*14dc0*/  @P0 STL [R1+0x14], R19 ;  /* 0x0000141301000387 */ /* 0x004fe20000100800 */
[----:B------:R-:W-:-:S03]  /*14dd0*/  ISETP.NE.AND P0, PT, R12, 0x1, PT ;  /* 0x000000010c00780c */ /* 0x000fc60003f05270 */
[----:B------:R-:W2:Y:S04]  /*14de0*/  LDL R14, [R1+0x74] ;  /* 0x00007400010e7983 */ /* 0x000ea80000100800 */
[----:B------:R-:W3:Y:S06]  /*14df0*/  LDL.LU R21, [R1+0x24] ;  /* 0x0000240001157983 */ /* 0x000eec0000300800 */
[----:B------:R-:W0:Y:S08]  /*14e00*/  @P0 LDC R2, c[0x0][0x434] ;  /* 0x00010d00ff020b82 */ /* 0x000e300000000800 */
[----:B------:R-:W1:Y:S08]  /*14e10*/  @P0 LDC R3, c[0x0][0x438] ;  /* 0x00010e00ff030b82 */ /* 0x000e700000000800 */
[----:B------:R-:W4:Y:S01]  /*14e20*/  @P0 LDC R6, c[0x0][0x434] ;  /* 0x00010d00ff060b82 */ /* 0x000f220000000800 */
[----:B0-----:R-:W-:-:S07]  /*14e30*/  @P0 IMAD.HI.U32 R2, R8, R2, RZ ;  /* 0x0000000208020227 */ /* 0x001fce00078e00ff */
[----:B------:R-:W0:Y:S01]  /*14e40*/  @P0 LDC R7, c[0x0][0x438] ;  /* 0x00010e00ff070b82 */ /* 0x000e220000000800 */
[----:B-1----:R-:W-:-:S07]  /*14e50*/  @P0 SHF.R.U32.HI R4, RZ, R3, R2 ;  /* 0x00000003ff040219 */ /* 0x002fce0000011602 */
[----:B------:R-:W1:Y:S01]  /*14e60*/  @!P1 LDC.64 R2, c[0x0][0x428] ;  /* 0x00010a00ff029b82 */ /* 0x000e620000000a00 */
[----:B------:R-:W-:Y:S01]  /*14e70*/  SHF.R.S32.HI R16, RZ, 0x1f, R19 ;  /* 0x0000001fff107819 */ /* 0x000fe20000011413 */
[----:B----4-:R-:W-:-:S05]  /*14e80*/  @P0 IMAD.HI.U32 R6, R9, R6, RZ ;  /* 0x0000000609060227 */ /* 0x010fca00078e00ff */
[----:B0-----:R-:W-:Y:S02]  /*14e90*/  @P0 SHF.R.U32.HI R0, RZ, R7, R6 ;  /* 0x00000007ff000219 */ /* 0x001fe40000011606 */
[----:B------:R-:W-:Y:S02]  /*14ea0*/  ISETP.GE.AND P0, PT, R5, R26, PT ;  /* 0x0000001a0500720c */ /* 0x000fe40003f06270 */
[----:B------:R-:W-:Y:S01]  /*14eb0*/  @!P1 SHF.R.S32.HI R5, RZ, 0x1f, R4 ;  /* 0x0000001fff059819 */ /* 0x000fe20000011404 */
[----:B-1----:R-:W-:-:S04]  /*14ec0*/  @!P1 IMAD R6, R16, R2, RZ ;  /* 0x0000000210069224 */ /* 0x002fc800078e02ff */
[C---:B------:R-:W-:Y:S02]  /*14ed0*/  @!P1 IMAD R11, R19.reuse, R3, R6 ;  /* 0x00000003130b9224 */ /* 0x040fe400078e0206 */
[----:B------:R-:W-:Y:S02]  /*14ee0*/  @!P1 IMAD.WIDE.U32 R6, R19, R2, R4 ;  /* 0x0000000213069225 */ /* 0x000fe400078e0004 */
[----:B------:R-:W0:Y:S01]  /*14ef0*/  @!P1 LDC.64 R2, c[0x0][0x418] ;  /* 0x00010600ff029b82 */ /* 0x000e220000000a00 */
[----:B------:R-:W-:Y:S02]  /*14f00*/  ISETP.GT.U32.OR P0, PT, R15, 0x9f, P0 ;  /* 0x0000009f0f00780c */ /* 0x000fe40000704470 */
[----:B0-----:R-:W-:Y:S01]  /*14f10*/  @!P1 LEA R10, P2, R6, R2, 0x2 ;  /* 0x00000002060a9211 */ /* 0x001fe200078410ff */
[----:B------:R-:W-:-:S05]  /*14f20*/  @!P1 IMAD.IADD R2, R7, 0x1, R11 ;  /* 0x0000000107029824 */ /* 0x000fca00078e020b */
[----:B------:R-:W-:Y:S01]  /*14f30*/  @!P1 LEA.HI.X R11, R6, R3, R2, 0x2, P2 ;  /* 0x00000003060b9211 */ /* 0x000fe200010f1402 */
[----:B------:R-:W-:-:S04]  /*14f40*/  IMAD.MOV R2, RZ, RZ, -R4 ;  /* 0x000000ffff027224 */ /* 0x000fc800078e0a04 */
[----:B------:R-:W0:Y:S01]  /*14f50*/  @!P0 LDC.64 R4, c[0x0][0x418] ;  /* 0x00010600ff048b82 */ /* 0x000e220000000a00 */
[----:B------:R-:W-:Y:S01]  /*14f60*/  IMAD R8, R12, R2, R8 ;  /* 0x000000020c087224 */ /* 0x000fe200078e0208 */
[----:B------:R-:W-:-:S05]  /*14f70*/  IADD3 R2, -R0, RZ, RZ ;  /* 0x000000ff00027210 */ /* 0x000fca0007ffe1ff */
[----:B------:R-:W-:Y:S02]  /*14f80*/  IMAD R9, R12, R2, R9 ;  /* 0x000000020c097224 */ /* 0x000fe400078e0209 */
[----:B------:R-:W1:Y:S01]  /*14f90*/  @!P0 LDC.64 R2, c[0x0][0x428] ;  /* 0x00010a00ff028b82 */ /* 0x000e620000000a00 */
[--C-:B------:R-:W-:Y:S01]  /*14fa0*/  @!P0 SHF.R.S32.HI R7, RZ, 0x1f, R0.reuse ;  /* 0x0000001fff078819 */ /* 0x100fe20000011400 */
[----:B------:R-:W-:-:S04]  /*14fb0*/  @!P0 IMAD.MOV.U32 R6, RZ, RZ, R0 ;  /* 0x000000ffff068224 */ /* 0x000fc800078e0000 */
[----:B-1----:R-:W-:-:S04]  /*14fc0*/  @!P0 IMAD.WIDE.U32 R6, R19, R2, R6 ;  /* 0x0000000213068225 */ /* 0x002fc800078e0006 */
[----:B------:R-:W-:-:S04]  /*14fd0*/  @!P0 IMAD R2, R16, R2, RZ ;  /* 0x0000000210028224 */ /* 0x000fc800078e02ff */
[----:B------:R-:W-:Y:S01]  /*14fe0*/  @!P0 IMAD R0, R19, R3, R2 ;  /* 0x0000000313008224 */ /* 0x000fe200078e0202 */
[----:B0-----:R-:W-:-:S03]  /*14ff0*/  @!P0 LEA R4, P2, R6, R4, 0x2 ;  /* 0x0000000406048211 */ /* 0x001fc600078410ff */
[----:B------:R-:W-:-:S05]  /*15000*/  @!P0 IMAD.IADD R0, R0, 0x1, R7 ;  /* 0x0000000100008824 */ /* 0x000fca00078e0207 */
[----:B------:R-:W-:Y:S02]  /*15010*/  @!P0 LEA.HI.X R5, R6, R5, R0, 0x2, P2 ;  /* 0x0000000506058211 */ /* 0x000fe400010f1400 */
[----:B------:R-:W0:Y:S01]  /*15020*/  LDC R0, c[0x0][0x2f4] ;  /* 0x0000bd00ff007b82 */ /* 0x000e220000000800 */
[----:B------:R-:W-:Y:S01]  /*15030*/  ISETP.GT.U32.AND P2, PT, R15, 0x9f, PT ;  /* 0x0000009f0f00780c */ /* 0x000fe20003f44070 */
[----:B------:R-:W-:Y:S01]  /*15040*/  IMAD.SHL.U32 R13, R13, 0x10, RZ ;  /* 0x000000100d0d7824 */ /* 0x000fe200078e00ff */
[----:B------:R-:W-:-:S04]  /*15050*/  CS2R R6, SRZ ;  /* 0x0000000000067805 */ /* 0x000fc8000001ff00 */
[----:B------:R-:W-:Y:S02]  /*15060*/  LOP3.LUT R13, R13, 0x30, RZ, 0xc0, !PT ;  /* 0x000000300d0d7812 */ /* 0x000fe400078ec0ff */
[----:B------:R1:W5:Y:S04]  /*15070*/  @!P1 LDG.E R7, desc[UR40][R10.64] ;  /* 0x000000280a079981 */ /* 0x000368000c1e1900 */
[----:B------:R1:W5:Y:S01]  /*15080*/  @!P0 LDG.E R6, desc[UR40][R4.64] ;  /* 0x0000002804068981 */ /* 0x000362000c1e1900 */
[----:B0-----:R-:W-:-:S03]  /*15090*/  ISETP.GE.AND P1, PT, R13, R0, PT ;  /* 0x000000000d00720c */ /* 0x001fc60003f26270 */
[----:B------:R0:W-:Y:S04]  /*150a0*/  STL [R1+0x2c], R16 ;  /* 0x00002c1001007387 */ /* 0x0001e80000100800 */
[----:B0-----:R1:W5:Y:S01]  /*150b0*/  LDL.LU R16, [R1+0xa4] ;  /* 0x0000a40001107983 */ /* 0x0013620000300800 */
[----:B------:R-:W-:Y:S01]  /*150c0*/  UMOV UR4, 0xffffffff ;  /* 0xffffffff00047882 */ /* 0x000fe20000000000 */
[----:B---3--:R-:W-:-:S04]  /*150d0*/  LOP3.LUT R21, R21, 0xfffffffd, RZ, 0xc0, !PT ;  /* 0xfffffffd15157812 */ /* 0x008fc800078ec0ff */
[----:B------:R-:W-:Y:S02]  /*150e0*/  @P2 LOP3.LUT R21, R21, 0x2, RZ, 0xfc, !PT ;  /* 0x0000000215152812 */ /* 0x000fe400078efcff */
[----:B--2---:R-:W-:Y:S02]  /*150f0*/  ISETP.NE.AND P0, PT, R14, 0x3, PT ;  /* 0x000000030e00780c */ /* 0x004fe40003f05270 */
[----:B------:R-:W-:-:S04]  /*15100*/  LOP3.LUT R21, R21, 0xfffffffb, RZ, 0xc0, !PT ;  /* 0xfffffffb15157812 */ /* 0x000fc800078ec0ff */
[----:B------:R-:W-:-:S04]  /*15110*/  LOP3.LUT R21, R21, 0xfffffffe, RZ, 0xc0, !PT ;  /* 0xfffffffe15157812 */ /* 0x000fc800078ec0ff */
[----:B------:R-:W-:-:S04]  /*15120*/  @P1 LOP3.LUT R21, R21, 0x1, RZ, 0xfc, !PT ;  /* 0x0000000115151812 */ /* 0x000fc800078efcff */
[----:B------:R-:W-:-:S05]  /*15130*/  @P0 LOP3.LUT R21, R21, 0x4, RZ, 0xfc, !PT ;  /* 0x0000000415150812 */ /* 0x000fca00078efcff */
[----:B------:R1:W-:Y:S01]  /*15140*/  STL [R1+0x24], R21 ;  /* 0x0000241501007387 */ /* 0x0003e20000100800 */
[----:B------:R-:W-:Y:S05]  /*15150*/  BRA.DIV UR4, `(.L_x_14130) ;  /* 0x0000005604587947 */ /* 0x000fea000b800000 */
.L_x_14250:
[----:B-1----:R-:W-:Y:S01]  /*15160*/  VIADD R5, R20, 0xffffffff ;  /* 0xffffffff14057836 */ /* 0x002fe20000000000 */
[----:B------:R-:W-:Y:S06]  /*15170*/  @!P0 BRA `(.L_x_14131) ;  /* 0x0000000000048947 */ /* 0x000fec0003800000 */
[----:B------:R-:W-:Y:S01]  /*15180*/  BPT.TRAP 0x1 ;  /* 0x000000040000795c */ /* 0x000fe20000300000 */
.L_x_14131:
[----:B------:R-:W2:Y:S04]  /*15190*/  LDL R2, [R1+0x8] ;  /* 0x0000080001027983 */ /* 0x000ea80000100800 */
[----:B------:R-:W3:Y:S01]  /*151a0*/  LDL R0, [R1+0x18] ;  /* 0x0000180001007983 */ /* 0x000ee20000100800 */
[----:B------:R-:W-:Y:S01]  /*151b0*/  BSSY B0, `(.L_x_14132) ;  /* 0x0000008000007945 */ /* 0x000fe20003800000 */
[----:B--2---:R-:W-:Y:S01]  /*151c0*/  IMAD R4, R2, 0x8, R17 ;  /* 0x0000000802047824 */ /* 0x004fe200078e0211 */
[----:B---3--:R-:W-:-:S04]  /*151d0*/  SHF.L.U32 R0, R0, 0x1f, RZ ;  /* 0x0000001f00007819 */ /* 0x008fc800000006ff */
[----:B------:R0:W1:Y:S01]  /*151e0*/  SYNCS.PHASECHK.TRANS64.TRYWAIT P0, [R4+URZ+0x13280], R0 ;  /* 0x01328000040075a7 */ /* 0x000062000800017f */
[----:B------:R0:W-:Y:S02]  /*151f0*/  STL [R1+0x44], R0 ;  /* 0x0000440001007387 */ /* 0x0001e40000100800 */
[----:B0-----:R-:W-:-:S05]  /*15200*/  SHF.R.S32.HI R0, RZ, 0x1f, R8 ;  /* 0x0000001fff007819 */ /* 0x001fca0000011408 */
[----:B------:R0:W-:Y:S02]  /*15210*/  STL [R1+0xc], R0 ;  /* 0x00000c0001007387 */ /* 0x0001e40000100800 */
[----:B01----:R-:W-:Y:S05]  /*15220*/  @!P0 BRA `(.L_x_14133) ;  /* 0x0000005400588947 */ /* 0x003fea0003800000 */
.L_x_14251:
[----:B------:R-:W-:Y:S05]  /*15230*/  BSYNC B0 ;  /* 0x0000000000007941 */ /* 0x000fea0003800000 */
.L_x_14132:
[----:B0-----:R-:W2:Y:S01]  /*15240*/  LDL R0, [R1+0xc] ;  /* 0x00000c0001007983 */ /* 0x001ea20000100800 */
[----:B------:R-:W-:Y:S01]  /*15250*/  ULDC.64 UR4, c[0x0][0x328] ;  /* 0x0000ca0000047ab9 */ /* 0x000fe20000000a00 */
[----:B-----5:R-:W-:Y:S01]  /*15260*/  SHF.R.S32.HI R11, RZ, 0x1f, R7 ;  /* 0x0000001fff0b7819 */ /* 0x020fe20000011407 */
[----:B------:R-:W-:Y:S01]  /*15270*/  IMAD.WIDE.U32 R2, R8, UR4, RZ ;  /* 0x0000000408027c25 */ /* 0x000fe2000f8e00ff */
[----:B------:R-:W-:Y:S01]  /*15280*/  ULDC.64 UR6, c[0x0][0x338] ;  /* 0x0000ce0000067ab9 */ /* 0x000fe20000000a00 */
[----:B------:R-:W0:Y:S02]  /*15290*/  S2R R19, SR_TID.X ;  /* 0x0000000000137919 */ /* 0x000e240000002100 */
[----:B------:R-:W-:Y:S01]  /*152a0*/  IMAD R5, R5, -0xa0, R26 ;  /* 0xffffff6005057824 */ /* 0x000fe200078e021a */
[----:B------:R1:W-:Y:S04]  /*152b0*/  STL [R1], R11 ;  /* 0x0000000b01007387 */ /* 0x0003e80000100800 */
[----:B------:R-:W3:Y:S01]  /*152c0*/  LDL R14, [R1+0x8] ;  /* 0x00000800010e7983 */ /* 0x000ee20000100800 */
[----:B0-----:R-:W-:-:S05]  /*152d0*/  IMAD.SHL.U32 R20, R19, 0x10, RZ ;  /* 0x0000001013147824 */ /* 0x001fca00078e00ff */
[----:B------:R-:W-:Y:S01]  /*152e0*/  LOP3.LUT R20, R20, 0x30, RZ, 0xc0, !PT ;  /* 0x0000003014147812 */ /* 0x000fe200078ec0ff */
[----:B--2---:R-:W-:-:S04]  /*152f0*/  IMAD R0, R0, UR4, RZ ;  /* 0x0000000400007c24 */ /* 0x004fc8000f8e02ff */
[----:B------:R-:W-:-:S05]  /*15300*/  IMAD R0, R8, UR5, R0 ;  /* 0x0000000508007c24 */ /* 0x000fca000f8e0200 */
[----:B------:R-:W-:Y:S01]  /*15310*/  IADD3 R3, R3, R0, RZ ;  /* 0x0000000003037210 */ /* 0x000fe20007ffe0ff */
[----:B------:R-:W-:Y:S02]  /*15320*/  IMAD R0, R11, UR6, RZ ;  /* 0x000000060b007c24 */ /* 0x000fe4000f8e02ff */
[----:B-1----:R-:W0:Y:S02]  /*15330*/  LDC R11, c[0x0][0x2f4] ;  /* 0x0000bd00ff0b7b82 */ /* 0x002e240000000800 */
[C---:B------:R-:W-:Y:S02]  /*15340*/  IMAD R0, R7.reuse, UR7, R0 ;  /* 0x0000000707007c24 */ /* 0x040fe4000f8e0200 */
[----:B------:R-:W-:-:S04]  /*15350*/  IMAD.WIDE.U32 R2, R7, UR6, R2 ;  /* 0x0000000607027c25 */ /* 0x000fc8000f8e0002 */
[----:B------:R-:W-:Y:S01]  /*15360*/  IMAD.IADD R13, R3, 0x1, R0 ;  /* 0x00000001030d7824 */ /* 0x000fe200078e0200 */
[----:B------:R-:W-:-:S05]  /*15370*/  SHF.R.S32.HI R0, RZ, 0x1f, R9 ;  /* 0x0000001fff007819 */ /* 0x000fca0000011409 */
[----:B------:R1:W-:Y:S04]  /*15380*/  STL [R1+0x48], R0 ;  /* 0x0000480001007387 */ /* 0x0003e80000100800 */
[----:B------:R-:W3:Y:S01]  /*15390*/  LDL R15, [R1+0x3c] ;  /* 0x00003c00010f7983 */ /* 0x000ee20000100800 */
[----:B------:R-:W-:Y:S02]  /*153a0*/  IMAD.MOV.U32 R12, RZ, RZ, R2 ;  /* 0x000000ffff0c7224 */ /* 0x000fe400078e0002 */
[----:B-1----:R-:W-:Y:S01]  /*153b0*/  IMAD R0, R0, UR4, RZ ;  /* 0x0000000400007c24 */ /* 0x002fe2000f8e02ff */
[----:B0-----:R-:W-:Y:S01]  /*153c0*/  ISETP.GE.AND P0, PT, R20, R11, PT ;  /* 0x0000000b1400720c */ /* 0x001fe20003f06270 */
[----:B------:R-:W-:Y:S01]  /*153d0*/  IMAD.WIDE.U32 R2, R9, UR4, RZ ;  /* 0x0000000409027c25 */ /* 0x000fe2000f8e00ff */
[----:B------:R-:W-:-:S03]  /*153e0*/  SHF.R.S32.HI R11, RZ, 0x1f, R6 ;  /* 0x0000001fff0b7819 */ /* 0x000fc60000011406 */
[----:B------:R-:W-:Y:S01]  /*153f0*/  IMAD R0, R9, UR5, R0 ;  /* 0x0000000509007c24 */ /* 0x000fe2000f8e0200 */
[----:B------:R-:W-:-:S03]  /*15400*/  ULDC.64 UR4, c[0x0][0x330] ;  /* 0x0000cc0000047ab9 */ /* 0x000fc60000000a00 */
[----:B------:R-:W-:Y:S02]  /*15410*/  IMAD.IADD R3, R3, 0x1, R0 ;  /* 0x0000000103037824 */ /* 0x000fe400078e0200 */
[----:B------:R-:W-:Y:S02]  /*15420*/  IMAD R0, R11, UR6, RZ ;  /* 0x000000060b007c24 */ /* 0x000fe4000f8e02ff */
[C---:B------:R-:W-:Y:S01]  /*15430*/  IMAD.WIDE.U32 R2, R6.reuse, UR6, R2 ;  /* 0x0000000606027c25 */ /* 0x040fe2000f8e0002 */
[----:B------:R0:W-:Y:S03]  /*15440*/  STL [R1+0x4], R11 ;  /* 0x0000040b01007387 */ /* 0x0001e60000100800 */
[----:B------:R-:W-:Y:S01]  /*15450*/  IMAD R0, R6, UR7, R0 ;  /* 0x0000000706007c24 */ /* 0x000fe2000f8e0200 */
[----:B------:R-:W-:Y:S01]  /*15460*/  MOV R10, R2 ;  /* 0x00000002000a7202 */ /* 0x000fe20000000f00 */
[----:B------:R-:W-:Y:S01]  /*15470*/  ULDC.64 UR6, c[0x0][0x318] ;  /* 0x0000c60000067ab9 */ /* 0x000fe20000000a00 */
[----:B------:R-:W-:Y:S01]  /*15480*/  LOP3.LUT R19, R19, 0x7f, RZ, 0xc0, !PT ;  /* 0x0000007f13137812 */ /* 0x000fe200078ec0ff */
[----:B0-----:R-:W-:-:S02]  /*15490*/  IMAD.IADD R11, R3, 0x1, R0 ;  /* 0x00000001030b7824 */ /* 0x001fc400078e0200 */
[----:B------:R-:W-:Y:S01]  /*154a0*/  IMAD.WIDE.U32 R2, R16, UR4, R12 ;  /* 0x0000000410027c25 */ /* 0x000fe2000f8e000c */
[----:B------:R-:W-:-:S03]  /*154b0*/  SHF.R.U32.HI R19, RZ, 0x2, R19 ;  /* 0x00000002ff137819 */ /* 0x000fc60000011613 */
[----:B------:R-:W-:Y:S01]  /*154c0*/  IMAD R12, R16, UR5, RZ ;  /* 0x00000005100c7c24 */ /* 0x000fe2000f8e02ff */
[----:B------:R-:W-:Y:S01]  /*154d0*/  IADD3 R0, P1, R2, UR6, RZ ;  /* 0x0000000602007c10 */ /* 0x000fe2000ff3e0ff */
[----:B------:R-:W-:-:S03]  /*154e0*/  IMAD.WIDE.U32 R10, R16, UR4, R10 ;  /* 0x00000004100a7c25 */ /* 0x000fc6000f8e000a */
[----:B------:R-:W-:Y:S02]  /*154f0*/  IADD3.X R2, R3, UR7, R12, P1, !PT ;  /* 0x0000000703027c10 */ /* 0x000fe40008ffe40c */
[----:B------:R-:W-:Y:S01]  /*15500*/  IADD3 R29, P1, R10, UR6, RZ ;  /* 0x000000060a1d7c10 */ /* 0x000fe2000ff3e0ff */
[----:B------:R-:W-:Y:S01]  /*15510*/  IMAD.IADD R5, R5, 0x1, -R19 ;  /* 0x0000000105057824 */ /* 0x000fe200078e0a13 */
[----:B------:R-:W-:Y:S02]  /*15520*/  UMOV UR4, 0xffffffff ;  /* 0xffffffff00047882 */ /* 0x000fe40000000000 */
[----:B------:R-:W-:Y:S02]  /*15530*/  IADD3.X R26, R12, UR7, R11, P1, !PT ;  /* 0x000000070c1a7c10 */ /* 0x000fe40008ffe40b */
[----:B------:R-:W-:Y:S01]  /*15540*/  ISETP.GE.AND P5, PT, R5, 0x1, PT ;  /* 0x000000010500780c */ /* 0x000fe20003fa6270 */
[----:B---3--:R-:W-:Y:S01]  /*15550*/  IMAD R19, R14, 0x2800, R15 ;  /* 0x000028000e137824 */ /* 0x008fe200078e020f */
[----:B------:R-:W-:Y:S11]  /*15560*/  BRA.DIV UR4, `(.L_x_14134) ;  /* 0x0000005204a07947 */ /* 0x000ff6000b800000 */
[----:B------:R-:W2:Y:S01]  /*15570*/  LDL.LU R14, [R1+0x24] ;  /* 0x00002400010e7983 */ /* 0x000ea20000300800 */
[----:B------:R-:W0:Y:S03]  /*15580*/  S2R R11, SR_TID.X ;  /* 0x00000000000b7919 */ /* 0x000e260000002100 */
[----:B------:R-:W1:Y:S04]  /*15590*/  SHFL.IDX PT, R3, R0, RZ, 0x1c1f ;  /* 0x001c1fff00037589 */ /* 0x000e6800000e0000 */
[----:B------:R-:W3:Y:S01]  /*155a0*/  SHFL.IDX PT, R10, R2, RZ, 0x1c1f ;  /* 0x001c1fff020a7589 */ /* 0x000ee200000e0000 */
[----:B0-----:R-:W-:-:S05]  /*155b0*/  IMAD.SHL.U32 R15, R11, 0x10, RZ ;  /* 0x000000100b0f7824 */ /* 0x001fca00078e00ff */
[----:B------:R-:W-:-:S04]  /*155c0*/  LOP3.LUT R15, R15, 0x30, RZ, 0xc0, !PT ;  /* 0x000000300f0f7812 */ /* 0x000fc800078ec0ff */
[----:B-1----:R-:W-:-:S05]  /*155d0*/  IADD3 R12, P1, R15, R3, RZ ;  /* 0x000000030f0c7210 */ /* 0x002fca0007f3e0ff */
[----:B---3--:R-:W-:Y:S02]  /*155e0*/  IMAD.X R13, RZ, RZ, R10, P1 ;  /* 0x000000ffff0d7224 */ /* 0x008fe400008e060a */
[----:B------:R-:W0:Y:S01]  /*155f0*/  SHFL.IDX PT, R10, R0, 0x1, 0x1c1f ;  /* 0x003c1f00000a7f89 */ /* 0x000e2200000e0000 */
[----:B------:R-:W-:-:S03]  /*15600*/  IMAD.IADD R3, R17, 0x1, R19 ;  /* 0x0000000111037824 */ /* 0x000fc600078e0213 */
[----:B------:R-:W1:Y:S01]  /*15610*/  SHFL.IDX PT, R19, R2, 0x1, 0x1c1f ;  /* 0x003c1f0002137f89 */ /* 0x000e6200000e0000 */
[----:B------:R-:W-:-:S13]  /*15620*/  ISETP.LT.OR P1, PT, R5, 0x1, P0 ;  /* 0x000000010500780c */ /* 0x000fda0000721670 */
[----:B------:R-:W-:Y:S01]  /*15630*/  LDGSTS.E.BYPASS.LTC128B.128 [R3+0x6000], desc[UR40][R12.64], !P1 ;  /* 0x060000000c037fae */ /* 0x000fe2000c901d68 */
        /* <DEDUP_REMOVED lines=8> */
[----:B0-----:R-:W-:-:S04]  /*156c0*/  IADD3 R10, P1, R15, R10, RZ ;  /* 0x0000000a0f0a7210 */ /* 0x001fc80007f3e0ff */
[----:B------:R-:W-:Y:S02]  /*156d0*/  IADD3.X R11, RZ, R19, RZ, P1, !PT ;  /* 0x00000013ff0b7210 */ /* 0x000fe40000ffe4ff */
[C---:B------:R-:W-:Y:S02]  /*156e0*/  ISETP.LT.OR P1, PT, R5.reuse, 0x41, P0 ;  /* 0x000000410500780c */ /* 0x040fe40000721670 */
[----:B------:R-:W-:-:S11]  /*156f0*/  ISETP.GE.AND P3, PT, R5, 0x81, PT ;  /* 0x000000810500780c */ /* 0x000fd60003f66270 */
[----:B------:R1:W-:Y:S02]  /*15700*/  LDGSTS.E.BYPASS.LTC128B.128 [R3+0x7000], desc[UR40][R10.64], !P1 ;  /* 0x070000000a037fae */ /* 0x0003e4000c901d68 */
        /* <DEDUP_REMOVED lines=12> */
.L_x_14263:
        /* <DEDUP_REMOVED lines=12> */
.L_x_14135:
        /* <DEDUP_REMOVED lines=11> */
.L_x_14136:
[----:B------:R3:W-:Y:S01]  /*15940*/  SYNCS.ARRIVE.TRANS64.A1T0 RZ, [R4+URZ+0x13270], RZ ;  /* 0x013270ff04ff79a7 */ /* 0x0007e2000810003f */
[----:B------:R-:W-:Y:S05]  /*15950*/  @!P6 BRA `(.L_x_14137) ;  /* 0x000000000004e947 */ /* 0x000fea0003800000 */
[----:B------:R-:W-:Y:S01]  /*15960*/  BPT.TRAP 0x1 ;  /* 0x000000040000795c */ /* 0x000fe20000300000 */
.L_x_14137:
[----:B------:R-:W4:Y:S01]  /*15970*/  LDL R0, [R1+0x44] ;  /* 0x0000440001007983 */ /* 0x000f220000100800 */
[----:B------:R-:W-:Y:S01]  /*15980*/  BSSY B0, `(.L_x_14138) ;  /* 0x0000003000007945 */ /* 0x000fe20003800000 */
[----:B----4-:R-:W4:Y:S03]  /*15990*/  SYNCS.PHASECHK.TRANS64.TRYWAIT P0, [R4+URZ+0x13240], R0 ;  /* 0x01324000040075a7 */ /* 0x010f26000800017f */
[----:B----4-:R-:W-:Y:S05]  /*159a0*/  @!P0 BRA `(.L_x_14139) ;  /* 0x0000005400448947 */ /* 0x010fea0003800000 */
.L_x_14264:
[----:B------:R-:W-:Y:S05]  /*159b0*/  BSYNC B0 ;  /* 0x0000000000007941 */ /* 0x000fea0003800000 */
.L_x_14138:
[----:B----4-:R-:W4:Y:S01]  /*159c0*/  LDL.LU R0, [R1] ;  /* 0x0000000001007983 */ /* 0x010f220000300800 */
[----:B------:R-:W-:Y:S01]  /*159d0*/  ULDC.64 UR4, c[0x0][0x310] ;  /* 0x0000c40000047ab9 */ /* 0x000fe20000000a00 */
[----:B------:R-:W-:Y:S02]  /*159e0*/  ULDC.64 UR6, c[0x0][0x300] ;  /* 0x0000c00000067ab9 */ /* 0x000fe40000000a00 */
[----:B------:R-:W5:Y:S04]  /*159f0*/  LDL.LU R12, [R1+0xc] ;  /* 0x00000c00010c7983 */ /* 0x000f680000300800 */
[----:B------:R-:W3:Y:S04]  /*15a00*/  LDL.LU R5, [R1+0x4] ;  /* 0x0000040001057983 */ /* 0x000ee80000300800 */
[----:B------:R-:W3:Y:S01]  /*15a10*/  LDL.LU R2, [R1+0x48] ;  /* 0x0000480001027983 */ /* 0x000ee20000300800 */
[----:B--2---:R-:W-:-:S04]  /*15a20*/  IMAD.WIDE.U32 R10, R7, UR4, RZ ;  /* 0x00000004070a7c25 */ /* 0x004fc8000f8e00ff */
[----:B----4-:R-:W-:-:S04]  /*15a30*/  IMAD R0, R0, UR4, RZ ;  /* 0x0000000400007c24 */ /* 0x010fc8000f8e02ff */
[----:B------:R-:W-:-:S04]  /*15a40*/  IMAD R0, R7, UR5, R0 ;  /* 0x0000000507007c24 */ /* 0x000fc8000f8e0200 */
[----:B------:R-:W-:Y:S02]  /*15a50*/  IMAD.IADD R11, R11, 0x1, R0 ;  /* 0x000000010b0b7824 */ /* 0x000fe400078e0200 */
[----:B-----5:R-:W-:Y:S02]  /*15a60*/  IMAD R0, R12, UR6, RZ ;  /* 0x000000060c007c24 */ /* 0x020fe4000f8e02ff */
[----:B------:R-:W-:-:S04]  /*15a70*/  IMAD.WIDE.U32 R10, R8, UR6, R10 ;  /* 0x00000006080a7c25 */ /* 0x000fc8000f8e000a */
[----:B------:R-:W-:Y:S02]  /*15a80*/  IMAD R8, R8, UR7, R0 ;  /* 0x0000000708087c24 */ /* 0x000fe4000f8e0200 */
[----:B---3--:R-:W-:Y:S02]  /*15a90*/  IMAD R0, R5, UR4, RZ ;  /* 0x0000000405007c24 */ /* 0x008fe4000f8e02ff */
[----:B------:R-:W-:Y:S02]  /*15aa0*/  IMAD.IADD R11, R11, 0x1, R8 ;  /* 0x000000010b0b7824 */ /* 0x000fe400078e0208 */
[C---:B------:R-:W-:Y:S02]  /*15ab0*/  IMAD R0, R6.reuse, UR5, R0 ;  /* 0x0000000506007c24 */ /* 0x040fe4000f8e0200 */
[----:B------:R-:W-:Y:S01]  /*15ac0*/  IMAD.WIDE.U32 R6, R6, UR4, RZ ;  /* 0x0000000406067c25 */ /* 0x000fe2000f8e00ff */
[----:B------:R-:W-:-:S03]  /*15ad0*/  ULDC.64 UR4, c[0x0][0x308] ;  /* 0x0000c20000047ab9 */ /* 0x000fc60000000a00 */
[----:B------:R-:W-:Y:S01]  /*15ae0*/  IMAD.WIDE.U32 R10, R16, UR4, R10 ;  /* 0x00000004100a7c25 */ /* 0x000fe2000f8e000a */
[----:B------:R-:W-:-:S03]  /*15af0*/  IADD3 R7, R7, R0, RZ ;  /* 0x0000000007077210 */ /* 0x000fc60007ffe0ff */
[----:B------:R-:W-:Y:S02]  /*15b00*/  IMAD R0, R2, UR6, RZ ;  /* 0x0000000602007c24 */ /* 0x000fe4000f8e02ff */
[----:B------:R-:W-:-:S04]  /*15b10*/  IMAD.WIDE.U32 R6, R9, UR6, R6 ;  /* 0x0000000609067c25 */ /* 0x000fc8000f8e0006 */
[----:B------:R-:W-:Y:S01]  /*15b20*/  IMAD R8, R9, UR7, R0 ;  /* 0x0000000709087c24 */ /* 0x000fe2000f8e0200 */
[----:B------:R-:W-:Y:S01]  /*15b30*/  ULDC.64 UR6, c[0x0][0x2e8] ;  /* 0x0000ba0000067ab9 */ /* 0x000fe20000000a00 */
[----:B------:R-:W-:Y:S01]  /*15b40*/  IMAD R5, R16, UR5, RZ ;  /* 0x0000000510057c24 */ /* 0x000fe2000f8e02ff */
[----:B------:R-:W-:Y:S01]  /*15b50*/  IADD3 R0, P0, R10, UR6, RZ ;  /* 0x000000060a007c10 */ /* 0x000fe2000ff1e0ff */
[----:B------:R-:W-:-:S03]  /*15b60*/  IMAD.IADD R7, R7, 0x1, R8 ;  /* 0x0000000107077824 */ /* 0x000fc600078e0208 */
[----:B------:R-:W-:Y:S01]  /*15b70*/  IADD3.X R2, R11, UR7, R5, P0, !PT ;  /* 0x000000070b027c10 */ /* 0x000fe200087fe405 */
[----:B------:R-:W-:Y:S01]  /*15b80*/  IMAD.WIDE.U32 R6, R16, UR4, R6 ;  /* 0x0000000410067c25 */ /* 0x000fe2000f8e0006 */
[----:B------:R-:W-:Y:S02]  /*15b90*/  UMOV UR4, 0xffffffff ;  /* 0xffffffff00047882 */ /* 0x000fe40000000000 */
[----:B------:R-:W-:-:S04]  /*15ba0*/  IADD3 R9, P0, R6, UR6, RZ ;  /* 0x0000000606097c10 */ /* 0x000fc8000ff1e0ff */
[----:B------:R-:W-:Y:S01]  /*15bb0*/  IADD3.X R8, R5, UR7, R7, P0, !PT ;  /* 0x0000000705087c10 */ /* 0x000fe200087fe407 */
[----:B------:R-:W-:Y:S08]  /*15bc0*/  BRA.DIV UR4, `(.L_x_14140) ;  /* 0x0000005204d47947 */ /* 0x000ff0000b800000 */
[----:B------:R-:W2:Y:S01]  /*15bd0*/  S2R R5, SR_TID.X ;  /* 0x0000000000057919 */ /* 0x000ea20000002100 */
[----:B------:R-:W3:Y:S01]  /*15be0*/  LDC R7, c[0x0][0x2f4] ;  /* 0x0000bd00ff077b82 */ /* 0x000ee20000000800 */
[----:B------:R-:W4:Y:S01]  /*15bf0*/  SHFL.IDX PT, R6, R0, RZ, 0x1c1f ;  /* 0x001c1fff00067589 */ /* 0x000f2200000e0000 */
[----:B--2---:R-:W-:-:S03]  /*15c00*/  IMAD.SHL.U32 R10, R5, 0x10, RZ ;  /* 0x00000010050a7824 */ /* 0x004fc600078e00ff */
[----:B------:R-:W2:Y:S02]  /*15c10*/  SHFL.IDX PT, R5, R2, RZ, 0x1c1f ;  /* 0x001c1fff02057589 */ /* 0x000ea400000e0000 */
[----:B------:R-:W-:-:S04]  /*15c20*/  LOP3.LUT R10, R10, 0x30, RZ, 0xc0, !PT ;  /* 0x000000300a0a7812 */ /* 0x000fc800078ec0ff */
[C---:B----4-:R-:W-:Y:S02]  /*15c30*/  @P5 IADD3 R6, P0, R10.reuse, R6, RZ ;  /* 0x000000060a065210 */ /* 0x050fe40007f1e0ff */
[----:B---3--:R-:W-:-:S03]  /*15c40*/  ISETP.GE.AND P3, PT, R10, R7, PT ;  /* 0x000000070a00720c */ /* 0x008fc60003f66270 */
[----:B--2---:R-:W-:-:S04]  /*15c50*/  @P5 IMAD.X R5, RZ, RZ, R5, P0 ;  /* 0x000000ffff055224 */ /* 0x004fc800000e0605 */
[----:B------:R-:W-:Y:S02]  /*15c60*/  @P5 IMAD.MOV.U32 R7, RZ, RZ, R5 ;  /* 0x000000ffff075224 */ /* 0x000fe400078e0005 */
[----:B------:R-:W-:Y:S04]  /*15c70*/  SHFL.IDX PT, R5, R2, 0x1, 0x1c1f ;  /* 0x003c1f0002057f89 */ /* 0x000fe800000e0000 */
[----:B------:R2:W-:Y:S04]  /*15c80*/  @P5 LDGSTS.E.BYPASS.LTC128B.128 [R3+0xe000], desc[UR40][R6.64], !P3 ;  /* 0x0e00000006035fae */ /* 0x0005e8000d901d68 */
[----:B--2---:R-:W2:Y:S02]  /*15c90*/  SHFL.IDX PT, R6, R0, 0x1, 0x1c1f ;  /* 0x003c1f0000067f89 */ /* 0x004ea400000e0000 */
[----:B--2---:R-:W-:-:S05]  /*15ca0*/  @P4 IADD3 R6, P0, R10, R6, RZ ;  /* 0x000000060a064210 */ /* 0x004fca0007f1e0ff */
[----:B------:R-:W-:-:S05]  /*15cb0*/  @P4 IMAD.X R5, RZ, RZ, R5, P0 ;  /* 0x000000ffff054224 */ /* 0x000fca00000e0605 */
[----:B------:R-:W-:Y:S02]  /*15cc0*/  @P4 MOV R7, R5 ;  /* 0x0000000500074202 */ /* 0x000fe40000000f00 */
[----:B------:R-:W-:Y:S04]  /*15cd0*/  SHFL.IDX PT, R5, R2, 0x2, 0x1c1f ;  /* 0x005c1f0002057f89 */ /* 0x000fe800000e0000 */
[----:B------:R2:W-:Y:S04]  /*15ce0*/  @P4 LDGSTS.E.BYPASS.LTC128B.128 [R3+0xe800], desc[UR40][R6.64], !P3 ;  /* 0x0e80000006034fae */ /* 0x0005e8000d901d68 */
[----:B------:R-:W-:Y:S04]  /*15cf0*/  SHFL.IDX PT, R2, R2, 0x3, 0x1c1f ;  /* 0x007c1f0002027f89 */ /* 0x000fe800000e0000 */
[----:B--2---:R-:W2:Y:S04]  /*15d00*/  SHFL.IDX PT, R6, R0, 0x2, 0x1c1f ;  /* 0x005c1f0000067f89 */ /* 0x004ea800000e0000 */
[----:B------:R-:W3:Y:S01]  /*15d10*/  SHFL.IDX PT, R0, R0, 0x3, 0x1c1f ;  /* 0x007c1f0000007f89 */ /* 0x000ee200000e0000 */
[----:B--2---:R-:W-:-:S05]  /*15d20*/  @P1 IADD3 R6, P0, R10, R6, RZ ;  /* 0x000000060a061210 */ /* 0x004fca0007f1e0ff */
[----:B------:R-:W-:Y:S01]  /*15d30*/  @P1 IMAD.X R5, RZ, RZ, R5, P0 ;  /* 0x000000ffff051224 */ /* 0x000fe200000e0605 */
[----:B---3--:R-:W-:-:S03]  /*15d40*/  @P2 IADD3 R0, P0, R10, R0, RZ ;  /* 0x000000000a002210 */ /* 0x008fc60007f1e0ff */
[----:B------:R-:W-:Y:S02]  /*15d50*/  @P1 IMAD.MOV.U32 R7, RZ, RZ, R5 ;  /* 0x000000ffff071224 */ /* 0x000fe400078e0005 */
[----:B------:R-:W-:-:S03]  /*15d60*/  @P2 IMAD.X R2, RZ, RZ, R2, P0 ;  /* 0x000000ffff022224 */ /* 0x000fc600000e0602 */
[----:B------:R2:W-:Y:S02]  /*15d70*/  @P1 LDGSTS.E.BYPASS.LTC128B.128 [R3+0xf000], desc[UR40][R6.64], !P3 ;  /* 0x0f00000006031fae */ /* 0x0005e4000d901d68 */
[----:B--2---:R-:W-:Y:S02]  /*15d80*/  @P2 IMAD.MOV.U32 R6, RZ, RZ, R0 ;  /* 0x000000ffff062224 */ /* 0x004fe400078e0000 */
[----:B------:R-:W-:Y:S01]  /*15d90*/  @P2 IMAD.MOV.U32 R7, RZ, RZ, R2 ;  /* 0x000000ffff072224 */ /* 0x000fe200078e0002 */
[----:B------:R2:W3:Y:S04]  /*15da0*/  SHFL.IDX PT, R0, R8, RZ, 0x1c1f ;  /* 0x001c1fff08007589 */ /* 0x0004e800000e0000 */
[----:B------:R4:W-:Y:S04]  /*15db0*/  @P2 LDGSTS.E.BYPASS.LTC128B.128 [R3+0xf800], desc[UR40][R6.64], !P3 ;  /* 0x0f80000006032fae */ /* 0x0009e8000d901d68 */
[----:B----4-:R2:W4:Y:S02]  /*15dc0*/  SHFL.IDX PT, R6, R9, RZ, 0x1c1f ;  /* 0x001c1fff09067589 */ /* 0x01052400000e0000 */
.L_x_14276:
[----:B------:R-:W5:Y:S01]  /*15dd0*/  LDL R2, [R1+0x24] ;  /* 0x0000240001027983 */ /* 0x000f620000100800 */
[----:B------:R-:W-:Y:S01]  /*15de0*/  BSSY B0, `(.L_x_14141) ;  /* 0x000000e000007945 */ /* 0x000fe20003800000 */
[----:B-----5:R-:W-:-:S13]  /*15df0*/  LOP3.LUT P0, RZ, R2, 0x8, RZ, 0xc0, !PT ;  /* 0x0000000802ff7812 */ /* 0x020fda000780c0ff */
[----:B------:R-:W-:Y:S05]  /*15e00*/  @!P0 BRA `(.L_x_14142) ;  /* 0x00000000002c8947 */ /* 0x000fea0003800000 */
[----:B------:R-:W5:Y:S01]  /*15e10*/  S2R R2, SR_TID.X ;  /* 0x0000000000027919 */ /* 0x000f620000002100 */
[----:B------:R-:W0:Y:S01]  /*15e20*/  LDC R5, c[0x0][0x2f4] ;  /* 0x0000bd00ff057b82 */ /* 0x000e220000000800 */
[----:B-----5:R-:W-:-:S04]  /*15e30*/  SHF.L.U32 R2, R2, 0x4, RZ ;  /* 0x0000000402027819 */ /* 0x020fc800000006ff */
[----:B------:R-:W-:-:S04]  /*15e40*/  LOP3.LUT R2, R2, 0x30, RZ, 0xc0, !PT ;  /* 0x0000003002027812 */ /* 0x000fc800078ec0ff */
[C---:B0-----:R-:W-:Y:S02]  /*15e50*/  ISETP.GE.AND P1, PT, R2.reuse, R5, PT ;  /* 0x000000050200720c */ /* 0x041fe40003f26270 */
[----:B----4-:R-:W-:-:S05]  /*15e60*/  IADD3 R6, P0, R2, R6, RZ ;  /* 0x0000000602067210 */ /* 0x010fca0007f1e0ff */
[----:B---3--:R-:W-:-:S06]  /*15e70*/  IMAD.X R7, RZ, RZ, R0, P0 ;  /* 0x000000ffff077224 */ /* 0x008fcc00000e0600 */
[----:B------:R-:W-:Y:S01]  /*15e80*/  @!PT LDS RZ, [RZ] ;  /* 0x00000000fffff984 */ /* 0x000fe20000000800 */
[----:B------:R-:W-:Y:S01]  /*15e90*/  @!PT LDS RZ, [RZ] ;  /* 0x00000000fffff984 */ /* 0x000fe20000000800 */
[----:B------:R-:W-:Y:S01]  /*15ea0*/  @!PT LDS RZ, [RZ] ;  /* 0x00000000fffff984 */ /* 0x000fe20000000800 */
[----:B------:R0:W-:Y:S02]  /*15eb0*/  LDGSTS.E.BYPASS.LTC128B.128 [R3+0x10000], desc[UR40][R6.64], !P1 ;  /* 0x1000000006037fae */ /* 0x0001e4000c901d68 */
.L_x_14142:
[----:B------:R-:W-:Y:S05]  /*15ec0*/  BSYNC B0 ;  /* 0x0000000000007941 */ /* 0x000fea0003800000 */
.L_x_14141:
[----:B------:R-:W-:Y:S01]  /*15ed0*/  NOP ;  /* 0x0000000000007918 */ /* 0x000fe20000000000 */
[----:B------:R-:W-:-:S13]  /*15ee0*/  PLOP3.LUT P0, PT, PT, PT, PT, 0x80, 0x0 ;  /* 0x000000000000781c */ /* 0x000fda0003f0f070 */
.L_x_14143:
[----:B------:R-:W-:Y:S02]  /*15ef0*/  PLOP3.LUT P1, PT, P1, P0, PT, 0xa2, 0x0 ;  /* 0x000000000000781c */ /* 0x000fe40000f21472 */
[----:B------:R-:W-:-:S08]  /*15f00*/  @P0 R2UR P1, UR4, R4 ;  /* 0x00000000040402ca */ /* 0x000fd00000020000 */
[----:B------:R-:W-:-:S05]  /*15f10*/  @P0 PLOP3.LUT P0, PT, P1, PT, PT, 0x80, 0x0 ;  /* 0x000000000000081c */ /* 0x000fca0000f0f070 */
[----:B------:R-:W-:Y:S01]  /*15f20*/  @!P1 SYNCS.ARRIVE.TRANS64.RED.A0T1 RZ, [UR4+0x13230], RZ ;  /* 0x013230ffffff99a7 */ /* 0x000fe20008200404 */
[----:B------:R-:W-:Y:S07]  /*15f30*/  @!P1 ARRIVES.LDGSTSBAR.64.TRANSCNT [UR4+0x13230] ;  /* 0x01323000ff0099b0 */ /* 0x000fee0008000a84 */
[----:B------:R-:W-:Y:S05]  /*15f40*/  @P0 BRA.U.ANY `(.L_x_14143) ;  /* 0xfffffffd00e80947 */ /* 0x000fea000393ffff */
[----:B------:R-:W-:Y:S01]  /*15f50*/  NOP ;  /* 0x0000000000007918 */ /* 0x000fe20000000000 */
[----:B---3--:R-:W3:Y:S02]  /*15f60*/  LDL R0, [R1+0x74] ;  /* 0x0000740001007983 */ /* 0x008ee40000100800 */
[----:B---3--:R-:W-:-:S13]  /*15f70*/  ISETP.NE.AND P2, PT, R0, 0x3, PT ;  /* 0x000000030000780c */ /* 0x008fda0003f45270 */
[----:B------:R-:W-:Y:S05]  /*15f80*/  @!P2 BRA `(.L_x_14144) ;  /* 0x000000000004a947 */ /* 0x000fea0003800000 */
[----:B------:R-:W-:Y:S01]  /*15f90*/  BPT.TRAP 0x1 ;  /* 0x000000040000795c */ /* 0x000fe20000300000 */
.L_x_14144:
[----:B------:R3:W5:Y:S01]  /*15fa0*/  LDL.LU R5, [R1+0x50] ;  /* 0x0000500001057983 */ /* 0x0007620000300800 */
[----:B------:R3:W-:Y:S03]  /*15fb0*/  SYNCS.ARRIVE.TRANS64.A1T0 RZ, [R4+URZ+0x13230], RZ ;  /* 0x013230ff04ff79a7 */ /* 0x0007e6000810003f */
[----:B01----:R3:W5:Y:S02]  /*15fc0*/  LDL.LU R3, [R1+0x58] ;  /* 0x0000580001037983 */ /* 0x0037640000300800 */
        /* <DEDUP_REMOVED lines=13> */
[C---:B------:R-:W-:Y:S02]  /*160a0*/  IMAD R19, R5.reuse, UR5, R2 ;  /* 0x0000000505137c24 */ /* 0x040fe4000f8e0202 */
[----:B---3--:R-:W-:-:S04]  /*160b0*/  IMAD.WIDE.U32 R4, R5, UR4, RZ ;  /* 0x0000000405047c25 */ /* 0x008fc8000f8e00ff */
[----:B------:R-:W-:Y:S01]  /*160c0*/  IMAD.IADD R19, R5, 0x1, R19 ;  /* 0x0000000105137824 */ /* 0x000fe200078e0213 */
[----:B------:R0:W-:Y:S01]  /*160d0*/  STL.64 [R1], R4 ;  /* 0x0000000401007387 */ /* 0x0001e20000100a00 */
[----:B------:R-:W-:Y:S05]  /*160e0*/  @!P1 BRA `(.L_x_14146) ;  /* 0x0000000000409947 */ /* 0x000fea0003800000 */
[----:B------:R-:W-:Y:S01]  /*160f0*/  MOV R2, 0x0 ;  /* 0x0000000000027802 */ /* 0x000fe20000000f00 */
[----:B------:R-:W-:Y:S01]  /*16100*/  ULDC.64 UR4, c[0x4][0x1b0] ;  /* 0x01006c0000047ab9 */ /* 0x000fe20000000a00 */
[----:B------:R-:W-:Y:S01]  /*16110*/  ULDC.64 UR6, c[0x4][0x1b8] ;  /* 0x01006e0000067ab9 */ /* 0x000fe20000000a00 */
[----:B------:R-:W-:Y:S01]  /*16120*/  ULDC.64 UR8, c[0x4][0x28] ;  /* 0x01000a0000087ab9 */ /* 0x000fe20000000a00 */
[----:B0-----:R-:W-:Y:S01]  /*16130*/  IMAD.U32 R4, RZ, RZ, UR4 ;  /* 0x00000004ff047e24 */ /* 0x001fe2000f8e00ff */
[----:B----4-:R-:W-:Y:S01]  /*16140*/  MOV R6, UR6 ;  /* 0x0000000600067c02 */ /* 0x010fe20008000f00 */
[----:B------:R-:W0:Y:S01]  /*16150*/  LDC.64 R2, c[0x4][R2] ;  /* 0x0100000002027b82 */ /* 0x000e220000000a00 */
[----:B------:R-:W-:Y:S01]  /*16160*/  IMAD.U32 R5, RZ, RZ, UR5 ;  /* 0x00000005ff057e24 */ /* 0x000fe2000f8e00ff */
[----:B------:R-:W-:Y:S01]  /*16170*/  MOV R13, RZ ;  /* 0x000000ff000d7202 */ /* 0x000fe20000000f00 */
[----:B------:R-:W-:Y:S02]  /*16180*/  IMAD.U32 R7, RZ, RZ, UR7 ;  /* 0x00000007ff077e24 */ /* 0x000fe4000f8e00ff */
[----:B------:R-:W-:-:S02]  /*16190*/  IMAD.U32 R10, RZ, RZ, UR8 ;  /* 0x00000008ff0a7e24 */ /* 0x000fc4000f8e00ff */
[----:B------:R-:W-:Y:S02]  /*161a0*/  IMAD.U32 R11, RZ, RZ, UR9 ;  /* 0x00000009ff0b7e24 */ /* 0x000fe4000f8e00ff */
[----:B--2---:R-:W-:Y:S02]  /*161b0*/  IMAD.MOV.U32 R8, RZ, RZ, 0x70 ;  /* 0x00000070ff087424 */ /* 0x004fe400078e00ff */
[----:B------:R-:W-:-:S07]  /*161c0*/  IMAD.MOV.U32 R12, RZ, RZ, 0x1 ;  /* 0x00000001ff0c7424 */ /* 0x000fce00078e00ff */
[----:B------:R-:W-:-:S07]  /*161d0*/  LEPC R20, `(.L_x_14146) ;  /* 0x000000001014794e */ /* 0x000fce0000000000 */
[----:B0-----:R-:W-:Y:S05]  /*161e0*/  CALL.ABS.NOINC R2 ;  /* 0x0000000002007343 */ /* 0x001fea0003c00000 */
.L_x_14146:
[----:B------:R-:W-:Y:S05]  /*161f0*/  BSYNC B6 ;  /* 0x0000000000067941 */ /* 0x000fea0003800000 */
.L_x_14145:
[----:B------:R-:W3:Y:S01]  /*16200*/  LDL.LU.64 R20, [R1] ;  /* 0x0000000001147983 */ /* 0x000ee20000300a00 */
[----:B--2---:R-:W1:Y:S01]  /*16210*/  LDC R9, c[0x0][0x448] ;  /* 0x00011200ff097b82 */ /* 0x004e620000000800 */
[----:B------:R-:W-:Y:S01]  /*16220*/  IMAD.MOV.U32 R3, RZ, RZ, R19 ;  /* 0x000000ffff037224 */ /* 0x000fe200078e0013 */
[----:B------:R-:W-:Y:S01]  /*16230*/  ULDC.64 UR4, c[0x0][0x2d8] ;  /* 0x0000b60000047ab9 */ /* 0x000fe20000000a00 */
[----:B------:R2:W5:Y:S01]  /*16240*/  LDL R10, [R1+0x60] ;  /* 0x00006000010a7983 */ /* 0x0005620000100800 */
[----:B------:R-:W-:Y:S01]  /*16250*/  ULDC.64 UR6, c[0x0][0x2e0] ;  /* 0x0000b80000067ab9 */ /* 0x000fe20000000a00 */
[----:B------:R-:W-:Y:S01]  /*16260*/  ULDC.64 UR8, c[0x0][0x280] ;  /* 0x0000a00000087ab9 */ /* 0x000fe20000000a00 */
[----:B------:R-:W-:-:S04]  /*16270*/  IMAD R26, R26, UR6, RZ ;  /* 0x000000061a1a7c24 */ /* 0x000fc8000f8e02ff */
[----:B------:R-:W-:Y:S01]  /*16280*/  IMAD R26, R18, UR7, R26 ;  /* 0x00000007121a7c24 */ /* 0x000fe2000f8e021a */
[----:B-1----:R-:W-:-:S13]  /*16290*/  ISETP.NE.AND P0, PT, R9, 0x1, PT ;  /* 0x000000010900780c */ /* 0x002fda0003f05270 */
[----:B------:R-:W1:Y:S08]  /*162a0*/  @P0 LDC R0, c[0x0][0x44c] ;  /* 0x00011300ff000b82 */ /* 0x000e700000000800 */
[----:B0-----:R-:W0:Y:S08]  /*162b0*/  @P0 LDC R5, c[0x0][0x450] ;  /* 0x00011400ff050b82 */ /* 0x001e300000000800 */
[----:B------:R-:W2:Y:S01]  /*162c0*/  @P0 LDC R8, c[0x0][0x450] ;  /* 0x00011400ff080b82 */ /* 0x000ea20000000800 */
[----:B---3--:R-:W-:-:S02]  /*162d0*/  IMAD.MOV.U32 R2, RZ, RZ, R20 ;  /* 0x000000ffff027224 */ /* 0x008fc400078e0014 */
[----:B------:R-:W3:Y:S02]  /*162e0*/  S2R R20, SR_TID.X ;  /* 0x0000000000147919 */ /* 0x000ee40000002100 */
[----:B------:R-:W-:-:S04]  /*162f0*/  IMAD.WIDE.U32 R2, R16, UR4, R2 ;  /* 0x0000000410027c25 */ /* 0x000fc8000f8e0002 */
[----:B------:R-:W-:Y:S01]  /*16300*/  IMAD R3, R16, UR5, R3 ;  /* 0x0000000510037c24 */ /* 0x000fe2000f8e0203 */
[----:B------:R-:W-:Y:S01]  /*16310*/  ULDC.64 UR4, c[0x0][0x2d0] ;  /* 0x0000b40000047ab9 */ /* 0x000fe20000000a00 */
[----:B------:R-:W-:Y:S01]  /*16320*/  IMAD.WIDE.U32 R2, R18, UR6, R2 ;  /* 0x0000000612027c25 */ /* 0x000fe2000f8e0002 */
[----:B------:R-:W-:-:S03]  /*16330*/  ULDC.64 UR6, c[0x0][0x2c8] ;  /* 0x0000b20000067ab9 */ /* 0x000fc60000000a00 */
[----:B------:R-:W-:Y:S01]  /*16340*/  IMAD.IADD R3, R3, 0x1, R26 ;  /* 0x0000000103037824 */ /* 0x000fe200078e021a */
[C---:B---3--:R-:W-:Y:S01]  /*16350*/  LOP3.LUT R21, R20.reuse, 0x7f, RZ, 0xc0, !PT ;  /* 0x0000007f14157812 */ /* 0x048fe200078ec0ff */
[----:B------:R-:W-:-:S03]  /*16360*/  IMAD.SHL.U32 R20, R20, 0x20, RZ ;  /* 0x0000002014147824 */ /* 0x000fc600078e00ff */
[----:B------:R-:W-:-:S04]  /*16370*/  SHF.R.U32.HI R21, RZ, 0x2, R21 ;  /* 0x00000002ff157819 */ /* 0x000fc80000011615 */
[----:B------:R-:W-:-:S05]  /*16380*/  LOP3.LUT R20, R21, 0x60, R20, 0xf8, !PT ;  /* 0x0000006015147812 */ /* 0x000fca00078ef814 */
[----:B----4-:R-:W-:Y:S02]  /*16390*/  IMAD R6, R25, 0xc0, R20 ;  /* 0x000000c019067824 */ /* 0x010fe400078e0214 */
[----:B------:R3:W5:Y:S02]  /*163a0*/  LDL R20, [R1+0x5c] ;  /* 0x00005c0001147983 */ /* 0x0007640000100800 */
[----:B-1----:R-:W-:-:S04]  /*163b0*/  @P0 IMAD.HI.U32 R0, R6, R0, RZ ;  /* 0x0000000006000227 */ /* 0x002fc800078e00ff */
[----:B------:R-:W-:Y:S01]  /*163c0*/  IMAD.MOV.U32 R4, RZ, RZ, R6 ;  /* 0x000000ffff047224 */ /* 0x000fe200078e0006 */
[----:B0-----:R-:W-:-:S04]  /*163d0*/  @P0 SHF.R.U32.HI R4, RZ, R5, R0 ;  /* 0x00000005ff040219 */ /* 0x001fc80000011600 */
[----:B------:R-:W-:-:S05]  /*163e0*/  SHF.R.S32.HI R0, RZ, 0x1f, R4 ;  /* 0x0000001fff007819 */ /* 0x000fca0000011404 */
[----:B------:R-:W-:-:S04]  /*163f0*/  IMAD R0, R0, UR4, RZ ;  /* 0x0000000400007c24 */ /* 0x000fc8000f8e02ff */
[C---:B------:R-:W-:Y:S01]  /*16400*/  IMAD R7, R4.reuse, UR5, R0 ;  /* 0x0000000504077c24 */ /* 0x040fe2000f8e0200 */
[C---:B------:R-:W-:Y:S01]  /*16410*/  IADD3 R0, -R4.reuse, RZ, RZ ;  /* 0x000000ff04007210 */ /* 0x040fe20007ffe1ff */
[----:B------:R-:W-:-:S04]  /*16420*/  IMAD.WIDE.U32 R4, R4, UR4, R2 ;  /* 0x0000000404047c25 */ /* 0x000fc8000f8e0002 */
[----:B------:R-:W-:Y:S02]  /*16430*/  IMAD R0, R9, R0, R6 ;  /* 0x0000000009007224 */ /* 0x000fe400078e0206 */
[----:B------:R-:W-:-:S03]  /*16440*/  IMAD.IADD R5, R5, 0x1, R7 ;  /* 0x0000000105057824 */ /* 0x000fc600078e0207 */
[----:B------:R-:W-:Y:S01]  /*16450*/  SHF.R.S32.HI R7, RZ, 0x1f, R0 ;  /* 0x0000001fff077819 */ /* 0x000fe20000011400 */
[----:B------:R-:W-:-:S04]  /*16460*/  IMAD.WIDE.U32 R4, R0, UR6, R4 ;  /* 0x0000000600047c25 */ /* 0x000fc8000f8e0004 */
[----:B------:R-:W-:-:S04]  /*16470*/  IMAD R7, R7, UR6, RZ ;  /* 0x0000000607077c24 */ /* 0x000fc8000f8e02ff */
[----:B------:R-:W-:Y:S02]  /*16480*/  IMAD R0, R0, UR7, R7 ;  /* 0x0000000700007c24 */ /* 0x000fe4000f8e0207 */
[----:B------:R-:W0:Y:S01]  /*16490*/  @P0 LDC R7, c[0x0][0x44c] ;  /* 0x00011300ff070b82 */ /* 0x000e220000000800 */
[----:B------:R-:W-:Y:S01]  /*164a0*/  IADD3 R4, P1, R4, UR8, RZ ;  /* 0x0000000804047c10 */ /* 0x000fe2000ff3e0ff */
[----:B------:R-:W1:Y:S03]  /*164b0*/  S2R R21, SR_TID.X ;  /* 0x0000000000157919 */ /* 0x000e660000002100 */
[----:B------:R-:W-:Y:S01]  /*164c0*/  IADD3.X R0, R5, UR9, R0, P1, !PT ;  /* 0x0000000905007c10 */ /* 0x000fe20008ffe400 */
[----:B------:R-:W-:-:S04]  /*164d0*/  VIADD R5, R6, 0x80 ;  /* 0x0000008006057836 */ /* 0x000fc80000000000 */
[----:B------:R-:W-:Y:S02]  /*164e0*/  IMAD.MOV.U32 R6, RZ, RZ, R5 ;  /* 0x000000ffff067224 */ /* 0x000fe400078e0005 */
[----:B0-----:R-:W-:-:S05]  /*164f0*/  @P0 IMAD.HI.U32 R7, R5, R7, RZ ;  /* 0x0000000705070227 */ /* 0x001fca00078e00ff */
[----:B--2---:R-:W-:-:S05]  /*16500*/  @P0 SHF.R.U32.HI R6, RZ, R8, R7 ;  /* 0x00000008ff060219 */ /* 0x004fca0000011607 */
[----:B------:R-:W-:-:S04]  /*16510*/  IMAD.MOV R7, RZ, RZ, -R6 ;  /* 0x000000ffff077224 */ /* 0x000fc800078e0a06 */
[----:B------:R-:W-:Y:S01]  /*16520*/  IMAD R5, R9, R7, R5 ;  /* 0x0000000709057224 */ /* 0x000fe200078e0205 */
[----:B------:R-:W-:Y:S01]  /*16530*/  SHF.R.S32.HI R7, RZ, 0x1f, R6 ;  /* 0x0000001fff077819 */ /* 0x000fe20000011406 */
[----:B------:R-:W-:-:S04]  /*16540*/  IMAD.WIDE.U32 R2, R6, UR4, R2 ;  /* 0x0000000406027c25 */ /* 0x000fc8000f8e0002 */
[----:B------:R-:W-:Y:S01]  /*16550*/  IMAD R7, R7, UR4, RZ ;  /* 0x0000000407077c24 */ /* 0x000fe2000f8e02ff */
[----:B-1----:R-:W-:Y:S01]  /*16560*/  SHF.L.U32 R18, R21, 0x4, RZ ;  /* 0x0000000415127819 */ /* 0x002fe200000006ff */
        /* <DEDUP_REMOVED lines=8> */
[----:B------:R-:W-:Y:S02]  /*165f0*/  IADD3 R5, P1, R2, UR8, RZ ;  /* 0x0000000802057c10 */ /* 0x000fe4000ff3e0ff */
[----:B------:R-:W-:Y:S01]  /*16600*/  ISETP.GE.AND P0, PT, R18, UR4, PT ;  /* 0x0000000412007c0c */ /* 0x000fe2000bf06270 */
[----:B------:R-:W-:Y:S01]  /*16610*/  UMOV UR4, 0xffffffff ;  /* 0xffffffff00047882 */ /* 0x000fe20000000000 */
[----:B------:R-:W-:Y:S02]  /*16620*/  LOP3.LUT R21, R21, 0x7f, RZ, 0xc0, !PT ;  /* 0x0000007f15157812 */ /* 0x000fe400078ec0ff */
[----:B------:R-:W-:Y:S02]  /*16630*/  IADD3.X R3, R3, UR9, R6, P1, !PT ;  /* 0x0000000903037c10 */ /* 0x000fe40008ffe406 */
[----:B------:R-:W-:Y:S01]  /*16640*/  SHF.R.U32.HI R19, RZ, 0x2, R21 ;  /* 0x00000002ff137819 */ /* 0x000fe20000011615 */
[----:B---3--:R-:W-:Y:S06]  /*16650*/  BRA.DIV UR4, `(.L_x_14147) ;  /* 0x0000004e04b47947 */ /* 0x008fec000b800000 */
[----:B------:R-:W0:Y:S01]  /*16660*/  SHFL.IDX PT, R6, R4, RZ, 0x1c1f ;  /* 0x001c1fff04067589 */ /* 0x000e2200000e0000 */
[----:B-----5:R-:W-:Y:S02]  /*16670*/  IMAD R2, R20, R9, RZ ;  /* 0x0000000914027224 */ /* 0x020fe400078e02ff */
[----:B------:R-:W-:Y:S01]  /*16680*/  IMAD R25, R25, 0xc0, R19 ;  /* 0x000000c019197824 */ /* 0x000fe200078e0213 */
[----:B------:R-:W1:Y:S04]  /*16690*/  SHFL.IDX PT, R7, R0, RZ, 0x1c1f ;  /* 0x001c1fff00077589 */ /* 0x000e6800000e0000 */
[----:B------:R-:W-:-:S13]  /*166a0*/  ISETP.GE.AND P2, PT, R25, R2, PT ;  /* 0x000000021900720c */ /* 0x000fda0003f46270 */
[----:B0-----:R-:W-:-:S05]  /*166b0*/  @!P2 IADD3 R6, P1, R18, R6, RZ ;  /* 0x000000061206a210 */ /* 0x001fca0007f3e0ff */
[----:B-1----:R-:W-:-:S05]  /*166c0*/  @!P2 IMAD.X R7, RZ, RZ, R7, P1 ;  /* 0x000000ffff07a224 */ /* 0x002fca00008e0607 */
[----:B------:R-:W-:Y:S01]  /*166d0*/  @!PT LDS RZ, [RZ] ;  /* 0x00000000fffff984 */ /* 0x000fe20000000800 */
        /* <DEDUP_REMOVED lines=14> */
[----:B------:R-:W1:Y:S04]  /*167c0*/  SHFL.IDX PT, R6, R0, 0x2, 0x1c1f ;  /* 0x005c1f0000067f89 */ /* 0x000e6800000e0000 */
[----:B------:R-:W-:Y:S07]  /*167d0*/  SHFL.IDX PT, R0, R0, 0x3, 0x1c1f ;  /* 0x007c1f0000007f89 */ /* 0x000fee00000e0000 */
[----:B0-----:R-:W-:-:S05]  /*167e0*/  @!P1 IADD3 R7, P2, R18, R7, RZ ;  /* 0x0000000712079210 */ /* 0x001fca0007f5e0ff */
[----:B-1----:R-:W-:-:S05]  /*167f0*/  @!P1 IMAD.X R6, RZ, RZ, R6, P2 ;  /* 0x000000ffff069224 */ /* 0x002fca00010e0606 */
[----:B------:R-:W-:-:S04]  /*16800*/  @!P1 LOP3.LUT R7, R7, R6, RZ, 0x3c, !PT ;  /* 0x0000000607079212 */ /* 0x000fc800078e3cff */
[----:B------:R-:W-:-:S04]  /*16810*/  @!P1 LOP3.LUT R6, R7, R6, RZ, 0x3c, !PT ;  /* 0x0000000607069212 */ /* 0x000fc800078e3cff */
[----:B------:R-:W-:-:S05]  /*16820*/  @!P1 LOP3.LUT R7, R7, R6, RZ, 0x3c, !PT ;  /* 0x0000000607079212 */ /* 0x000fca00078e3cff */
[----:B------:R0:W-:Y:S04]  /*16830*/  @!P1 LDGSTS.E.BYPASS.LTC128B.128 [R10+0xc000], desc[UR40][R6.64], !P0 ;  /* 0x0c000000060a9fae */ /* 0x0001e8000c101d68 */
[----:B0-----:R0:W1:Y:S02]  /*16840*/  SHFL.IDX PT, R6, R4, 0x3, 0x1c1f ;  /* 0x007c1f0004067f89 */ /* 0x00106400000e0000 */
[----:B0-----:R-:W-:-:S04]  /*16850*/  IADD3 R4, R25, 0x80, RZ ;  /* 0x0000008019047810 */ /* 0x001fc80007ffe0ff */
[----:B------:R-:W-:Y:S01]  /*16860*/  ISETP.GE.AND P1, PT, R4, R2, PT ;  /* 0x000000020400720c */ /* 0x000fe20003f26270 */
[----:B------:R-:W-:-:S05]  /*16870*/  VIADD R4, R25, 0x60 ;  /* 0x0000006019047836 */ /* 0x000fca0000000000 */
[----:B------:R-:W-:Y:S02]  /*16880*/  ISETP.GE.AND P2, PT, R4, R2, PT ;  /* 0x000000020400720c */ /* 0x000fe40003f46270 */
[----:B------:R-:W-:Y:S04]  /*16890*/  SHFL.IDX PT, R4, R3, RZ, 0x1c1f ;  /* 0x001c1fff03047589 */ /* 0x000fe800000e0000 */
[----:B------:R-:W-:Y:S07]  /*168a0*/  SHFL.IDX PT, R3, R3, 0x1, 0x1c1f ;  /* 0x003c1f0003037f89 */ /* 0x000fee00000e0000 */
[----:B-1----:R-:W-:-:S05]  /*168b0*/  @!P2 IADD3 R6, P3, R18, R6, RZ ;  /* 0x000000061206a210 */ /* 0x002fca0007f7e0ff */
[----:B------:R-:W-:Y:S02]  /*168c0*/  @!P2 IMAD.X R7, RZ, RZ, R0, P3 ;  /* 0x000000ffff07a224 */ /* 0x000fe400018e0600 */
[----:B------:R-:W0:Y:S04]  /*168d0*/  SHFL.IDX PT, R0, R5, RZ, 0x1c1f ;  /* 0x001c1fff05007589 */ /* 0x000e2800000e0000 */
[----:B------:R1:W-:Y:S04]  /*168e0*/  @!P2 LDGSTS.E.BYPASS.LTC128B.128 [R10+0xc800], desc[UR40][R6.64], !P0 ;  /* 0x0c800000060aafae */ /* 0x0003e8000c101d68 */
[----:B------:R-:W2:Y:S01]  /*168f0*/  SHFL.IDX PT, R5, R5, 0x1, 0x1c1f ;  /* 0x003c1f0005057f89 */ /* 0x000ea200000e0000 */
[----:B0-----:R-:W-:-:S05]  /*16900*/  @!P1 IADD3 R0, P3, R18, R0, RZ ;  /* 0x0000000012009210 */ /* 0x001fca0007f7e0ff */
[----:B------:R-:W-:Y:S02]  /*16910*/  @!P1 IMAD.X R4, RZ, RZ, R4, P3 ;  /* 0x000000ffff049224 */ /* 0x000fe400018e0604 */
[----:B-1----:R-:W-:Y:S02]  /*16920*/  @!P1 IMAD.MOV.U32 R6, RZ, RZ, R0 ;  /* 0x000000ffff069224 */ /* 0x002fe400078e0000 */
[----:B------:R-:W-:-:S05]  /*16930*/  @!P1 IMAD.MOV.U32 R7, RZ, RZ, R4 ;  /* 0x000000ffff079224 */ /* 0x000fca00078e0004 */
[----:B--2---:R0:W-:Y:S02]  /*16940*/  @!P1 LDGSTS.E.BYPASS.LTC128B.128 [R10+0xd000], desc[UR40][R6.64], !P0 ;  /* 0x0d000000060a9fae */ /* 0x0041e4000c101d68 */
.L_x_14289:
[----:B------:R-:W-:-:S04]  /*16950*/  IADD3 R25, R25, 0xa0, RZ ;  /* 0x000000a019197810 */ /* 0x000fc80007ffe0ff */
        /* <DEDUP_REMOVED lines=9> */
.L_x_14148:
        /* <DEDUP_REMOVED lines=18> */
.L_x_14290:
[----:B------:R-:W-:Y:S05]  /*16b10*/  BSYNC B0 ;  /* 0x0000000000007941 */ /* 0x000fea0003800000 */
.L_x_14149:
[----:B------:R-:W1:Y:S04]  /*16b20*/  LDL.LU R3, [R1+0x4c] ;  /* 0x00004c0001037983 */ /* 0x000e680000300800 */
[----:B------:R-:W2:Y:S01]  /*16b30*/  LDL R2, [R1+0x30] ;  /* 0x0000300001027983 */ /* 0x000ea20000100800 */
[----:B-1----:R-:W-:-:S05]  /*16b40*/  VIADD R0, R3, 0xfffffffe ;  /* 0xfffffffe03007836 */ /* 0x002fca0000000000 */
[----:B--2---:R-:W-:-:S13]  /*16b50*/  ISETP.GE.AND P0, PT, R0, R2, PT ;  /* 0x000000020000720c */ /* 0x004fda0003f06270 */
[----:B------:R-:W-:Y:S05]  /*16b60*/  @!P0 BRA `(.L_x_14151) ;  /* 0x00000014008c8947 */ /* 0x000fea0003800000 */
[----:B------:R1:W-:Y:S04]  /*16b70*/  STL [R1+0xc], R0 ;  /* 0x00000c0001007387 */ /* 0x0003e80000100800 */
[----:B------:R1:W5:Y:S04]  /*16b80*/  LDL.LU R20, [R1+0x8] ;  /* 0x0000080001147983 */ /* 0x0003680000300800 */
[----:B------:R1:W5:Y:S02]  /*16b90*/  LDL.LU R21, [R1+0x18] ;  /* 0x0000180001157983 */ /* 0x0003640000300800 */
.L_x_14171:
[----:B------:R-:W2:Y:S04]  /*16ba0*/  LDL R3, [R1+0x28] ;  /* 0x0000280001037983 */ /* 0x000ea80000100800 */
[----:B---3--:R-:W3:Y:S04]  /*16bb0*/  LDL R11, [R1+0x2c] ;  /* 0x00002c00010b7983 */ /* 0x008ee80000100800 */
[----:B------:R-:W4:Y:S04]  /*16bc0*/  LDL R9, [R1+0x14] ;  /* 0x0000140001097983 */ /* 0x000f280000100800 */
[----:B------:R-:W2:Y:S01]  /*16bd0*/  LDL.LU R13, [R1+0xc] ;  /* 0x00000c00010d7983 */ /* 0x000ea20000300800 */
[----:B-1----:R-:W1:Y:S01]  /*16be0*/  S2R R0, SR_TID.X ;  /* 0x0000000000007919 */ /* 0x002e620000002100 */
[----:B------:R-:W0:Y:S01]  /*16bf0*/  S2R R4, SR_TID.X ;  /* 0x0000000000047919 */ /* 0x000e220000002100 */
[----:B------:R-:W0:Y:S01]  /*16c00*/  S2R R8, SR_TID.X ;  /* 0x0000000000087919 */ /* 0x000e220000002100 */
[----:B------:R-:W-:Y:S05]  /*16c10*/  YIELD ;  /* 0x0000000000007946 */ /* 0x000fea0003800000 */
[----:B------:R-:W-:Y:S01]  /*16c20*/  ULDC.64 UR4, c[0x0][0x428] ;  /* 0x00010a0000047ab9 */ /* 0x000fe20000000a00 */
[----:B------:R-:W-:Y:S01]  /*16c30*/  ULDC.64 UR6, c[0x0][0x418] ;  /* 0x0001060000067ab9 */ /* 0x000fe20000000a00 */
[----:B------:R-:W4:Y:S04]  /*16c40*/  LDL R14, [R1+0x30] ;  /* 0x00003000010e7983 */ /* 0x000f280000100800 */
[----:B------:R-:W4:Y:S01]  /*16c50*/  LDL R12, [R1+0x74] ;  /* 0x00007400010c7983 */ /* 0x000f220000100800 */
[----:B-1----:R-:W-:-:S02]  /*16c60*/  LOP3.LUT R2, R0, 0x7f, RZ, 0xc0, !PT ;  /* 0x0000007f00027812 */ /* 0x002fc400078ec0ff */
[----:B------:R-:W1:Y:S02]  /*16c70*/  LDC R0, c[0x0][0x430] ;  /* 0x00010c00ff007b82 */ /* 0x000e640000000800 */
[----:B------:R-:W-:Y:S01]  /*16c80*/  SHF.R.U32.HI R2, RZ, 0x2, R2 ;  /* 0x00000002ff027819 */ /* 0x000fe20000011602 */
[----:B0-----:R-:W-:-:S05]  /*16c90*/  IMAD.SHL.U32 R6, R4, 0x20, RZ ;  /* 0x0000002004067824 */ /* 0x001fca00078e00ff */
[----:B------:R-:W-:Y:S02]  /*16ca0*/  LOP3.LUT R6, R2, 0x60, R6, 0xf8, !PT ;  /* 0x0000006002067812 */ /* 0x000fe400078ef806 */
[----:B------:R-:W0:Y:S01]  /*16cb0*/  S2R R2, SR_TID.X ;  /* 0x0000000000027919 */ /* 0x000e220000002100 */
[----:B-1----:R-:W-:-:S13]  /*16cc0*/  ISETP.NE.AND P0, PT, R0, 0x1, PT ;  /* 0x000000010000780c */ /* 0x002fda0003f05270 */
[----:B------:R-:W1:Y:S08]  /*16cd0*/  @P0 LDC R5, c[0x0][0x434] ;  /* 0x00010d00ff050b82 */ /* 0x000e700000000800 */
[----:B------:R-:W1:Y:S01]  /*16ce0*/  @P0 LDC R4, c[0x0][0x438] ;  /* 0x00010e00ff040b82 */ /* 0x000e620000000800 */
[----:B0-----:R-:W-:Y:S01]  /*16cf0*/  LOP3.LUT R2, R2, 0x7f, RZ, 0xc0, !PT ;  /* 0x0000007f02027812 */ /* 0x001fe200078ec0ff */
[----:B------:R-:W-:-:S03]  /*16d00*/  IMAD.SHL.U32 R10, R8, 0x20, RZ ;  /* 0x00000020080a7824 */ /* 0x000fc600078e00ff */
[----:B------:R-:W-:-:S04]  /*16d10*/  SHF.R.U32.HI R7, RZ, 0x2, R2 ;  /* 0x00000002ff077819 */ /* 0x000fc80000011602 */
[----:B------:R-:W-:Y:S02]  /*16d20*/  LOP3.LUT R10, R7, 0x60, R10, 0xf8, !PT ;  /* 0x00000060070a7812 */ /* 0x000fe400078ef80a */
[----:B------:R-:W0:Y:S02]  /*16d30*/  @P0 LDC R7, c[0x0][0x434] ;  /* 0x00010d00ff070b82 */ /* 0x000e240000000800 */
[----:B------:R-:W-:-:S04]  /*16d40*/  LOP3.LUT R10, R10, 0x80, RZ, 0xfc, !PT ;  /* 0x000000800a0a7812 */ /* 0x000fc800078efcff */
[----:B------:R-:W-:Y:S01]  /*16d50*/  ISETP.GT.U32.AND P1, PT, R10, 0x9f, PT ;  /* 0x0000009f0a00780c */ /* 0x000fe20003f24070 */
[----:B--2---:R-:W-:-:S05]  /*16d60*/  IMAD R3, R13, 0xa0, R3 ;  /* 0x000000a00d037824 */ /* 0x004fca00078e0203 */
[----:B------:R-:W-:-:S05]  /*16d70*/  IADD3 R6, R6, R3, RZ ;  /* 0x0000000306067210 */ /* 0x000fca0007ffe0ff */
[----:B-1----:R-:W-:-:S04]  /*16d80*/  @P0 IMAD.HI.U32 R5, R6, R5, RZ ;  /* 0x0000000506050227 */ /* 0x002fc800078e00ff */
[----:B------:R-:W-:Y:S01]  /*16d90*/  IMAD.MOV.U32 R2, RZ, RZ, R6 ;  /* 0x000000ffff027224 */ /* 0x000fe200078e0006 */
[----:B------:R-:W-:Y:S02]  /*16da0*/  @P0 SHF.R.U32.HI R2, RZ, R4, R5 ;  /* 0x00000004ff020219 */ /* 0x000fe40000011605 */
[----:B------:R-:W1:Y:S01]  /*16db0*/  @P0 LDC R4, c[0x0][0x438] ;  /* 0x00010e00ff040b82 */ /* 0x000e620000000800 */
[----:B------:R-:W-:-:S04]  /*16dc0*/  IMAD.IADD R3, R10, 0x1, R3 ;  /* 0x000000010a037824 */ /* 0x000fc800078e0203 */
[----:B0-----:R-:W-:-:S04]  /*16dd0*/  @P0 IMAD.HI.U32 R7, R3, R7, RZ ;  /* 0x0000000703070227 */ /* 0x001fc800078e00ff */
[----:B------:R-:W-:Y:S02]  /*16de0*/  IMAD.MOV.U32 R5, RZ, RZ, R3 ;  /* 0x000000ffff057224 */ /* 0x000fe400078e0003 */
[----:B------:R-:W-:-:S04]  /*16df0*/  IMAD.MOV R8, RZ, RZ, -R2 ;  /* 0x000000ffff087224 */ /* 0x000fc800078e0a02 */
[----:B------:R-:W-:Y:S01]  /*16e00*/  IMAD R8, R0, R8, R6 ;  /* 0x0000000800087224 */ /* 0x000fe200078e0206 */
[----:B-1----:R-:W-:-:S04]  /*16e10*/  @P0 SHF.R.U32.HI R5, RZ, R4, R7 ;  /* 0x00000004ff050219 */ /* 0x002fc80000011607 */
[----:B------:R-:W-:-:S05]  /*16e20*/  IADD3 R4, -R5, RZ, RZ ;  /* 0x000000ff05047210 */ /* 0x000fca0007ffe1ff */
        /* <DEDUP_REMOVED lines=8> */
[----:B------:R-:W2:Y:S01]  /*16eb0*/  LDG.E R10, desc[UR40][R10.64] ;  /* 0x000000280a0a7981 */ /* 0x000ea2000c1e1900 */
[--C-:B------:R-:W-:Y:S01]  /*16ec0*/  @!P1 SHF.R.S32.HI R3, RZ, 0x1f, R5.reuse ;  /* 0x0000001fff039819 */ /* 0x100fe20000011405 */
[----:B------:R-:W-:-:S04]  /*16ed0*/  @!P1 IMAD.MOV.U32 R2, RZ, RZ, R5 ;  /* 0x000000ffff029224 */ /* 0x000fc800078e0005 */
[----:B------:R-:W-:-:S04]  /*16ee0*/  @!P1 IMAD.WIDE.U32 R2, R9, UR4, R2 ;  /* 0x0000000409029c25 */ /* 0x000fc8000f8e0002 */
[----:B------:R-:W-:Y:S01]  /*16ef0*/  @!P1 IMAD.IADD R3, R4, 0x1, R3 ;  /* 0x0000000104039824 */ /* 0x000fe200078e0203 */
[----:B------:R-:W-:Y:S01]  /*16f00*/  @!P1 LEA R4, P0, R2, UR6, 0x2 ;  /* 0x0000000602049c11 */ /* 0x000fe2000f8010ff */
[----:B------:R-:W-:-:S03]  /*16f10*/  IMAD.MOV.U32 R9, RZ, RZ, RZ ;  /* 0x000000ffff097224 */ /* 0x000fc600078e00ff */
[----:B------:R-:W-:Y:S01]  /*16f20*/  @!P1 LEA.HI.X R5, R2, UR7, R3, 0x2, P0 ;  /* 0x0000000702059c11 */ /* 0x000fe200080f1403 */
[----:B-----5:R-:W-:Y:S01]  /*16f30*/  VIADD R3, R20, 0x1 ;  /* 0x0000000114037836 */ /* 0x020fe20000000000 */
[----:B------:R-:W-:-:S03]  /*16f40*/  MOV R2, R13 ;  /* 0x0000000d00027202 */ /* 0x000fc60000000f00 */
[----:B------:R2:W5:Y:S01]  /*16f50*/  @!P1 LDG.E R9, desc[UR40][R4.64] ;  /* 0x0000002804099981 */ /* 0x000562000c1e1900 */
[----:B------:R-:W-:Y:S02]  /*16f60*/  ISETP.NE.AND P0, PT, R3, 0x2, PT ;  /* 0x000000020300780c */ /* 0x000fe40003f05270 */
[----:B------:R-:W-:Y:S02]  /*16f70*/  ISETP.GT.AND P1, PT, R2, R14, PT ;  /* 0x0000000e0200720c */ /* 0x000fe40003f24270 */
[----:B------:R-:W-:Y:S01]  /*16f80*/  SEL R2, RZ, 0x1, P0 ;  /* 0x00000001ff027807 */ /* 0x000fe20000000000 */
[----:B------:R-:W-:Y:S01]  /*16f90*/  VIADD R13, R13, 0xffffffff ;  /* 0xffffffff0d0d7836 */ /* 0x000fe20000000000 */
[----:B------:R-:W-:Y:S02]  /*16fa0*/  SEL R3, R3, RZ, P0 ;  /* 0x000000ff03037207 */ /* 0x000fe40000000000 */
[----:B------:R-:W-:Y:S02]  /*16fb0*/  LOP3.LUT R2, R21, R2, RZ, 0x3c, !PT ;  /* 0x0000000215027212 */ /* 0x000fe400078e3cff */
[----:B------:R0:W-:Y:S04]  /*16fc0*/  STL [R1+0xc], R13 ;  /* 0x00000c0d01007387 */ /* 0x0001e80000100800 */
[----:B------:R0:W-:Y:S04]  /*16fd0*/  STL [R1+0x18], R2 ;  /* 0x0000180201007387 */ /* 0x0001e80000100800 */
[----:B------:R0:W-:Y:S01]  /*16fe0*/  STL [R1+0x8], R3 ;  /* 0x0000080301007387 */ /* 0x0001e20000100800 */
[----:B------:R-:W-:-:S02]  /*16ff0*/  ISETP.NE.AND P2, PT, R12, 0x3, PT ;  /* 0x000000030c00780c */ /* 0x000fc40003f45270 */
[----:B--2---:R-:W-:-:S05]  /*17000*/  SHF.R.S32.HI R4, RZ, 0x1f, R10 ;  /* 0x0000001fff047819 */ /* 0x004fca000001140a */
[----:B------:R0:W-:Y:S06]  /*17010*/  STL [R1], R4 ;  /* 0x0000000401007387 */ /* 0x0001ec0000100800 */
[----:B------:R-:W-:Y:S05]  /*17020*/  @!P2 BRA `(.L_x_14152) ;  /* 0x000000000004a947 */ /* 0x000fea0003800000 */
[----:B------:R-:W-:Y:S01]  /*17030*/  BPT.TRAP 0x1 ;  /* 0x000000040000795c */ /* 0x000fe20000300000 */
.L_x_14152:
[----:B------:R-:W-:Y:S01]  /*17040*/  IMAD R6, R3, 0x8, R17 ;  /* 0x0000000803067824 */ /* 0x000fe200078e0211 */
[----:B0-----:R-:W-:Y:S01]  /*17050*/  SHF.L.U32 R2, R2, 0x1f, RZ ;  /* 0x0000001f02027819 */ /* 0x001fe200000006ff */
[----:B------:R-:W-:Y:S01]  /*17060*/  BSSY B0, `(.L_x_14153) ;  /* 0x0000005000007945 */ /* 0x000fe20003800000 */
[----:B------:R-:W-:Y:S02]  /*17070*/  SHF.R.S32.HI R25, RZ, 0x1f, R8 ;  /* 0x0000001fff197819 */ /* 0x000fe40000011408 */
[----:B------:R-:W0:Y:S01]  /*17080*/  SYNCS.PHASECHK.TRANS64.TRYWAIT P0, [R6+URZ+0x13280], R2 ;  /* 0x01328002060075a7 */ /* 0x000e22000800017f */
[----:B------:R1:W-:Y:S02]  /*17090*/  STL [R1+0x4], R2 ;  /* 0x0000040201007387 */ /* 0x0003e40000100800 */
[----:B01----:R-:W-:Y:S05]  /*170a0*/  @!P0 BRA `(.L_x_14154) ;  /* 0x0000004c000c8947 */ /* 0x003fea0003800000 */
.L_x_14291:
[----:B------:R-:W-:Y:S05]  /*170b0*/  BSYNC B0 ;  /* 0x0000000000007941 */ /* 0x000fea0003800000 */
.L_x_14153:
[----:B------:R-:W2:Y:S01]  /*170c0*/  LDL R5, [R1] ;  /* 0x0000000001057983 */ /* 0x000ea20000100800 */
[----:B------:R-:W-:Y:S01]  /*170d0*/  ULDC.64 UR4, c[0x0][0x328] ;  /* 0x0000ca0000047ab9 */ /* 0x000fe20000000a00 */
[----:B------:R-:W-:Y:S02]  /*170e0*/  ULDC.64 UR6, c[0x0][0x338] ;  /* 0x0000ce0000067ab9 */ /* 0x000fe40000000a00 */
[----:B------:R-:W3:Y:S01]  /*170f0*/  LDL R13, [R1+0x8] ;  /* 0x00000800010d7983 */ /* 0x000ee20000100800 */
[----:B------:R-:W-:-:S03]  /*17100*/  IMAD R4, R25, UR4, RZ ;  /* 0x0000000419047c24 */ /* 0x000fc6000f8e02ff */
[----:B------:R-:W3:Y:S01]  /*17110*/  LDL R14, [R1+0x3c] ;  /* 0x00003c00010e7983 */ /* 0x000ee20000100800 */
[C---:B------:R-:W-:Y:S01]  /*17120*/  IMAD R4, R8.reuse, UR5, R4 ;  /* 0x0000000508047c24 */ /* 0x040fe2000f8e0204 */
[----:B------:R-:W-:Y:S01]  /*17130*/  SHF.R.S32.HI R26, RZ, 0x1f, R0 ;  /* 0x0000001fff1a7819 */ /* 0x000fe20000011400 */
[----:B0-----:R-:W-:Y:S01]  /*17140*/  IMAD.WIDE.U32 R2, R8, UR4, RZ ;  /* 0x0000000408027c25 */ /* 0x001fe2000f8e00ff */
[----:B------:R-:W0:Y:S01]  /*17150*/  S2R R11, SR_TID.X ;  /* 0x00000000000b7919 */ /* 0x000e220000002100 */
[----:B-----5:R-:W-:Y:S01]  /*17160*/  SHF.R.S32.HI R29, RZ, 0x1f, R9 ;  /* 0x0000001fff1d7819 */ /* 0x020fe20000011409 */
[----:B------:R-:W1:Y:S01]  /*17170*/  LDC R12, c[0x0][0x2f4] ;  /* 0x0000bd00ff0c7b82 */ /* 0x000e620000000800 */
[----:B------:R-:W-:Y:S02]  /*17180*/  IMAD.IADD R3, R3, 0x1, R4 ;  /* 0x0000000103037824 */ /* 0x000fe400078e0204 */
[----:B------:R-:W-:Y:S02]  /*17190*/  IMAD R7, R26, UR4, RZ ;  /* 0x000000041a077c24 */ /* 0x000fe4000f8e02ff */
[----:B------:R-:W-:-:S04]  /*171a0*/  IMAD.WIDE.U32 R2, R10, UR6, R2 ;  /* 0x000000060a027c25 */ /* 0x000fc8000f8e0002 */
[----:B------:R-:W-:Y:S02]  /*171b0*/  IMAD R7, R0, UR5, R7 ;  /* 0x0000000500077c24 */ /* 0x000fe4000f8e0207 */
[----:B0-----:R-:W-:-:S05]  /*171c0*/  IMAD.SHL.U32 R11, R11, 0x10, RZ ;  /* 0x000000100b0b7824 */ /* 0x001fca00078e00ff */
[----:B------:R-:W-:-:S04]  /*171d0*/  LOP3.LUT R11, R11, 0x30, RZ, 0xc0, !PT ;  /* 0x000000300b0b7812 */ /* 0x000fc800078ec0ff */
[----:B-1----:R-:W-:Y:S01]  /*171e0*/  ISETP.GE.AND P2, PT, R11, R12, PT ;  /* 0x0000000c0b00720c */ /* 0x002fe20003f46270 */
[----:B--2---:R-:W-:-:S04]  /*171f0*/  IMAD R4, R5, UR6, RZ ;  /* 0x0000000605047c24 */ /* 0x004fc8000f8e02ff */
[----:B------:R-:W-:-:S04]  /*17200*/  IMAD R4, R10, UR7, R4 ;  /* 0x000000070a047c24 */ /* 0x000fc8000f8e0204 */
[----:B------:R-:W-:Y:S02]  /*17210*/  IMAD.IADD R5, R3, 0x1, R4 ;  /* 0x0000000103057824 */ /* 0x000fe400078e0204 */
[----:B------:R-:W-:Y:S02]  /*17220*/  IMAD.MOV.U32 R4, RZ, RZ, R2 ;  /* 0x000000ffff047224 */ /* 0x000fe400078e0002 */
[----:B------:R-:W-:Y:S01]  /*17230*/  IMAD.WIDE.U32 R2, R0, UR4, RZ ;  /* 0x0000000400027c25 */ /* 0x000fe2000f8e00ff */
[----:B------:R-:W-:-:S04]  /*17240*/  ULDC.64 UR4, c[0x0][0x330] ;  /* 0x0000cc0000047ab9 */ /* 0x000fc80000000a00 */
[----:B------:R-:W-:Y:S01]  /*17250*/  IADD3 R3, R3, R7, RZ ;  /* 0x0000000703037210 */ /* 0x000fe20007ffe0ff */
[----:B------:R-:W-:-:S04]  /*17260*/  IMAD R7, R29, UR6, RZ ;  /* 0x000000061d077c24 */ /* 0x000fc8000f8e02ff */
        /* <DEDUP_REMOVED lines=12> */
[----:B---3--:R-:W-:Y:S01]  /*17330*/  IMAD R7, R13, 0x2800, R14 ;  /* 0x000028000d077824 */ /* 0x008fe200078e020e */
[----:B------:R-:W-:Y:S07]  /*17340*/  BRA.DIV UR4, `(.L_x_14155) ;  /* 0x0000004a047c7947 */ /* 0x000fee000b800000 */
[----:B------:R-:W0:Y:S01]  /*17350*/  S2R R3, SR_TID.X ;  /* 0x0000000000037919 */ /* 0x000e220000002100 */
[----:B------:R-:W-:Y:S01]  /*17360*/  IMAD.IADD R7, R17, 0x1, R7 ;  /* 0x0000000111077824 */ /* 0x000fe200078e0207 */
[----:B------:R-:W1:Y:S04]  /*17370*/  SHFL.IDX PT, R2, R4, RZ, 0x1c1f ;  /* 0x001c1fff04027589 */ /* 0x000e6800000e0000 */
[----:B------:R-:W-:Y:S01]  /*17380*/  SHFL.IDX PT, R18, R18, RZ, 0x1c1f ;  /* 0x001c1fff12127589 */ /* 0x000fe200000e0000 */
[----:B0-----:R-:W-:-:S03]  /*17390*/  IMAD.SHL.U32 R11, R3, 0x10, RZ ;  /* 0x00000010030b7824 */ /* 0x001fc600078e00ff */
[----:B------:R-:W0:Y:S02]  /*173a0*/  SHFL.IDX PT, R3, R5, RZ, 0x1c1f ;  /* 0x001c1fff05037589 */ /* 0x000e2400000e0000 */
[----:B------:R-:W-:-:S04]  /*173b0*/  LOP3.LUT R11, R11, 0x30, RZ, 0xc0, !PT ;  /* 0x000000300b0b7812 */ /* 0x000fc800078ec0ff */
[----:B-1----:R-:W-:-:S05]  /*173c0*/  IADD3 R2, P0, R11, R2, RZ ;  /* 0x000000020b027210 */ /* 0x002fca0007f1e0ff */
[----:B0-----:R-:W-:-:S05]  /*173d0*/  IMAD.X R3, RZ, RZ, R3, P0 ;  /* 0x000000ffff037224 */ /* 0x001fca00000e0603 */
[----:B------:R0:W-:Y:S04]  /*173e0*/  LDGSTS.E.BYPASS.LTC128B.128 [R7+0x6000], desc[UR40][R2.64], !P2 ;  /* 0x0600000002077fae */ /* 0x0001e8000d101d68 */
[----:B0-----:R-:W0:Y:S04]  /*173f0*/  SHFL.IDX PT, R2, R4, 0x1, 0x1c1f ;  /* 0x003c1f0004027f89 */ /* 0x001e2800000e0000 */
[----:B------:R-:W1:Y:S01]  /*17400*/  SHFL.IDX PT, R3, R5, 0x1, 0x1c1f ;  /* 0x003c1f0005037f89 */ /* 0x000e6200000e0000 */
[----:B0-----:R-:W-:-:S04]  /*17410*/  IADD3 R2, P0, R11, R2, RZ ;  /* 0x000000020b027210 */ /* 0x001fc80007f1e0ff */
[----:B-1----:R-:W-:-:S05]  /*17420*/  IADD3.X R3, RZ, R3, RZ, P0, !PT ;  /* 0x00000003ff037210 */ /* 0x002fca00007fe4ff */
[----:B------:R0:W-:Y:S04]  /*17430*/  LDGSTS.E.BYPASS.LTC128B.128 [R7+0x6800], desc[UR40][R2.64], !P2 ;  /* 0x0680000002077fae */ /* 0x0001e8000d101d68 */
[----:B0-----:R-:W0:Y:S04]  /*17440*/  SHFL.IDX PT, R2, R4, 0x2, 0x1c1f ;  /* 0x005c1f0004027f89 */ /* 0x001e2800000e0000 */
[----:B------:R-:W1:Y:S04]  /*17450*/  SHFL.IDX PT, R3, R5, 0x2, 0x1c1f ;  /* 0x005c1f0005037f89 */ /* 0x000e6800000e0000 */
[----:B------:R-:W-:Y:S01]  /*17460*/  SHFL.IDX PT, R5, R5, 0x3, 0x1c1f ;  /* 0x007c1f0005057f89 */ /* 0x000fe200000e0000 */
[----:B0-----:R-:W-:-:S05]  /*17470*/  IADD3 R2, P0, R11, R2, RZ ;  /* 0x000000020b027210 */ /* 0x001fca0007f1e0ff */
[----:B-1----:R-:W-:-:S05]  /*17480*/  IMAD.X R3, RZ, RZ, R3, P0 ;  /* 0x000000ffff037224 */ /* 0x002fca00000e0603 */
[----:B------:R0:W-:Y:S04]  /*17490*/  LDGSTS.E.BYPASS.LTC128B.128 [R7+0x7000], desc[UR40][R2.64], !P2 ;  /* 0x0700000002077fae */ /* 0x0001e8000d101d68 */
[----:B0-----:R-:W0:Y:S02]  /*174a0*/  SHFL.IDX PT, R2, R4, 0x3, 0x1c1f ;  /* 0x007c1f0004027f89 */ /* 0x001e2400000e0000 */
[----:B0-----:R-:W-:-:S05]  /*174b0*/  IADD3 R2, P0, R11, R2, RZ ;  /* 0x000000020b027210 */ /* 0x001fca0007f1e0ff */
[----:B------:R-:W-:-:S05]  /*174c0*/  IMAD.X R3, RZ, RZ, R5, P0 ;  /* 0x000000ffff037224 */ /* 0x000fca00000e0605 */
[----:B------:R0:W-:Y:S04]  /*174d0*/  LDGSTS.E.BYPASS.LTC128B.128 [R7+0x7800], desc[UR40][R2.64], !P2 ;  /* 0x0780000002077fae */ /* 0x0001e8000d101d68 */
[----:B0-----:R0:W1:Y:S02]  /*174e0*/  SHFL.IDX PT, R2, R19, RZ, 0x1c1f ;  /* 0x001c1fff13027589 */ /* 0x00106400000e0000 */
.L_x_14303:
[----:B------:R-:W2:Y:S02]  /*174f0*/  S2R R3, SR_TID.X ;  /* 0x0000000000037919 */ /* 0x000ea40000002100 */
[----:B--2---:R-:W-:-:S05]  /*17500*/  IMAD.SHL.U32 R3, R3, 0x10, RZ ;  /* 0x0000001003037824 */ /* 0x004fca00078e00ff */
[----:B------:R-:W-:-:S04]  /*17510*/  LOP3.LUT R3, R3, 0x30, RZ, 0xc0, !PT ;  /* 0x0000003003037812 */ /* 0x000fc800078ec0ff */
        /* <DEDUP_REMOVED lines=8> */
.L_x_14156:
[----:B------:R-:W-:Y:S02]  /*175a0*/  PLOP3.LUT P2, PT, P2, P0, PT, 0xa2, 0x0 ;  /* 0x000000000000781c */ /* 0x000fe40001741472 */
[----:B------:R-:W-:-:S08]  /*175b0*/  @P0 R2UR P2, UR4, R6 ;  /* 0x00000000060402ca */ /* 0x000fd00000040000 */
[----:B------:R-:W-:-:S05]  /*175c0*/  @P0 PLOP3.LUT P0, PT, P2, PT, PT, 0x80, 0x0 ;  /* 0x000000000000081c */ /* 0x000fca000170f070 */
[----:B------:R-:W-:Y:S01]  /*175d0*/  @!P2 SYNCS.ARRIVE.TRANS64.RED.A0T1 RZ, [UR4+0x13270], RZ ;  /* 0x013270ffffffa9a7 */ /* 0x000fe20008200404 */
[----:B------:R-:W-:Y:S07]  /*175e0*/  @!P2 ARRIVES.LDGSTSBAR.64.TRANSCNT [UR4+0x13270] ;  /* 0x01327000ff00a9b0 */ /* 0x000fee0008000a84 */
[----:B------:R-:W-:Y:S05]  /*175f0*/  @P0 BRA.U.ANY `(.L_x_14156) ;  /* 0xfffffffd00e80947 */ /* 0x000fea000393ffff */
[----:B------:R-:W-:Y:S01]  /*17600*/  NOP ;  /* 0x0000000000007918 */ /* 0x000fe20000000000 */
[----:B-1----:R-:W2:Y:S02]  /*17610*/  LDL R2, [R1+0x74] ;  /* 0x0000740001027983 */ /* 0x002ea40000100800 */
[----:B--2---:R-:W-:-:S13]  /*17620*/  ISETP.NE.AND P3, PT, R2, 0x3, PT ;  /* 0x000000030200780c */ /* 0x004fda0003f65270 */
[----:B------:R-:W-:Y:S05]  /*17630*/  @!P3 BRA `(.L_x_14157) ;  /* 0x000000000004b947 */ /* 0x000fea0003800000 */
[----:B------:R-:W-:Y:S01]  /*17640*/  BPT.TRAP 0x1 ;  /* 0x000000040000795c */ /* 0x000fe20000300000 */
.L_x_14157:
[----:B------:R1:W-:Y:S01]  /*17650*/  SYNCS.ARRIVE.TRANS64.A1T0 RZ, [R6+URZ+0x13270], RZ ;  /* 0x013270ff06ff79a7 */ /* 0x0003e2000810003f */
[----:B------:R-:W-:Y:S05]  /*17660*/  @!P3 BRA `(.L_x_14158) ;  /* 0x000000000004b947 */ /* 0x000fea0003800000 */
[----:B------:R-:W-:Y:S01]  /*17670*/  BPT.TRAP 0x1 ;  /* 0x000000040000795c */ /* 0x000fe20000300000 */
.L_x_14158:
[----:B------:R-:W2:Y:S01]  /*17680*/  LDL R2, [R1+0x4] ;  /* 0x0000040001027983 */ /* 0x000ea20000100800 */
[----:B------:R-:W-:Y:S01]  /*17690*/  BSSY B0, `(.L_x_14159) ;  /* 0x0000003000007945 */ /* 0x000fe20003800000 */
[----:B--2---:R-:W2:Y:S03]  /*176a0*/  SYNCS.PHASECHK.TRANS64.TRYWAIT P0, [R6+URZ+0x13240], R2 ;  /* 0x01324002060075a7 */ /* 0x004ea6000800017f */
[----:B--2---:R-:W-:Y:S05]  /*176b0*/  @!P0 BRA `(.L_x_14160) ;  /* 0x0000004c003c8947 */ /* 0x004fea0003800000 */
.L_x_14304:
[----:B------:R-:W-:Y:S05]  /*176c0*/  BSYNC B0 ;  /* 0x0000000000007941 */ /* 0x000fea0003800000 */
.L_x_14159:
[----:B------:R-:W3:Y:S01]  /*176d0*/  LDL.LU R5, [R1] ;  /* 0x0000000001057983 */ /* 0x000ee20000300800 */
[----:B------:R-:W-:Y:S01]  /*176e0*/  ULDC.64 UR4, c[0x0][0x300] ;  /* 0x0000c00000047ab9 */ /* 0x000fe20000000a00 */
[----:B------:R-:W-:Y:S01]  /*176f0*/  ULDC.64 UR6, c[0x0][0x310] ;  /* 0x0000c40000067ab9 */ /* 0x000fe20000000a00 */
[----:B------:R-:W-:Y:S01]  /*17700*/  IMAD R4, R25, UR4, RZ ;  /* 0x0000000419047c24 */ /* 0x000fe2000f8e02ff */
[----:B------:R-:W4:Y:S01]  /*17710*/  S2R R11, SR_TID.X ;  /* 0x00000000000b7919 */ /* 0x000f220000002100 */
[----:B--2---:R-:W-:-:S04]  /*17720*/  IMAD.WIDE.U32 R2, R8, UR4, RZ ;  /* 0x0000000408027c25 */ /* 0x004fc8000f8e00ff */
[----:B------:R-:W-:Y:S02]  /*17730*/  IMAD R4, R8, UR5, R4 ;  /* 0x0000000508047c24 */ /* 0x000fe4000f8e0204 */
[----:B------:R-:W-:Y:S02]  /*17740*/  IMAD R8, R26, UR4, RZ ;  /* 0x000000041a087c24 */ /* 0x000fe4000f8e02ff */
[----:B------:R-:W-:Y:S02]  /*17750*/  IMAD.IADD R3, R3, 0x1, R4 ;  /* 0x0000000103037824 */ /* 0x000fe400078e0204 */
[----:B------:R-:W-:Y:S02]  /*17760*/  IMAD R8, R0, UR5, R8 ;  /* 0x0000000500087c24 */ /* 0x000fe4000f8e0208 */
[----:B------:R-:W-:-:S04]  /*17770*/  IMAD.WIDE.U32 R2, R10, UR6, R2 ;  /* 0x000000060a027c25 */ /* 0x000fc8000f8e0002 */
[----:B----4-:R-:W-:Y:S02]  /*17780*/  IMAD.SHL.U32 R18, R11, 0x10, RZ ;  /* 0x000000100b127824 */ /* 0x010fe400078e00ff */
[----:B------:R-:W2:Y:S03]  /*17790*/  LDC R11, c[0x0][0x2f4] ;  /* 0x0000bd00ff0b7b82 */ /* 0x000ea60000000800 */
[----:B------:R-:W-:-:S04]  /*177a0*/  LOP3.LUT R18, R18, 0x30, RZ, 0xc0, !PT ;  /* 0x0000003012127812 */ /* 0x000fc800078ec0ff */
[----:B--2---:R-:W-:Y:S01]  /*177b0*/  ISETP.GE.AND P2, PT, R18, R11, PT ;  /* 0x0000000b1200720c */ /* 0x004fe20003f46270 */
[----:B---3--:R-:W-:-:S04]  /*177c0*/  IMAD R4, R5, UR6, RZ ;  /* 0x0000000605047c24 */ /* 0x008fc8000f8e02ff */
[----:B------:R-:W-:-:S05]  /*177d0*/  IMAD R4, R10, UR7, R4 ;  /* 0x000000070a047c24 */ /* 0x000fca000f8e0204 */
        /* <DEDUP_REMOVED lines=19> */
[----:B------:R-:W2:Y:S04]  /*17910*/  SHFL.IDX PT, R2, R0, RZ, 0x1c1f ;  /* 0x001c1fff00027589 */ /* 0x000ea800000e0000 */
[----:B------:R-:W3:Y:S04]  /*17920*/  SHFL.IDX PT, R3, R8, RZ, 0x1c1f ;  /* 0x001c1fff08037589 */ /* 0x000ee800000e0000 */
[----:B------:R-:W-:Y:S01]  /*17930*/  SHFL.IDX PT, R4, R4, RZ, 0x1c1f ;  /* 0x001c1fff04047589 */ /* 0x000fe200000e0000 */
[----:B--2---:R-:W-:-:S05]  /*17940*/  IADD3 R2, P0, R18, R2, RZ ;  /* 0x0000000212027210 */ /* 0x004fca0007f1e0ff */
[----:B---3--:R-:W-:-:S05]  /*17950*/  IMAD.X R3, RZ, RZ, R3, P0 ;  /* 0x000000ffff037224 */ /* 0x008fca00000e0603 */
[----:B------:R2:W-:Y:S04]  /*17960*/  LDGSTS.E.BYPASS.LTC128B.128 [R7+0xe000], desc[UR40][R2.64], !P2 ;  /* 0x0e00000002077fae */ /* 0x0005e8000d101d68 */
[----:B--2---:R-:W2:Y:S04]  /*17970*/  SHFL.IDX PT, R2, R0, 0x1, 0x1c1f ;  /* 0x003c1f0000027f89 */ /* 0x004ea800000e0000 */
[----:B------:R-:W3:Y:S01]  /*17980*/  SHFL.IDX PT, R3, R8, 0x1, 0x1c1f ;  /* 0x003c1f0008037f89 */ /* 0x000ee200000e0000 */
[----:B--2---:R-:W-:-:S04]  /*17990*/  IADD3 R2, P0, R18, R2, RZ ;  /* 0x0000000212027210 */ /* 0x004fc80007f1e0ff */
[----:B---3--:R-:W-:-:S05]  /*179a0*/  IADD3.X R3, RZ, R3, RZ, P0, !PT ;  /* 0x00000003ff037210 */ /* 0x008fca00007fe4ff */
[----:B------:R2:W-:Y:S04]  /*179b0*/  LDGSTS.E.BYPASS.LTC128B.128 [R7+0xe800], desc[UR40][R2.64], !P2 ;  /* 0x0e80000002077fae */ /* 0x0005e8000d101d68 */
[----:B--2---:R-:W2:Y:S04]  /*179c0*/  SHFL.IDX PT, R2, R0, 0x2, 0x1c1f ;  /* 0x005c1f0000027f89 */ /* 0x004ea800000e0000 */
[----:B------:R-:W3:Y:S04]  /*179d0*/  SHFL.IDX PT, R3, R8, 0x2, 0x1c1f ;  /* 0x005c1f0008037f89 */ /* 0x000ee800000e0000 */
[----:B------:R-:W-:Y:S01]  /*179e0*/  SHFL.IDX PT, R8, R8, 0x3, 0x1c1f ;  /* 0x007c1f0008087f89 */ /* 0x000fe200000e0000 */
[----:B--2---:R-:W-:-:S05]  /*179f0*/  IADD3 R2, P0, R18, R2, RZ ;  /* 0x0000000212027210 */ /* 0x004fca0007f1e0ff */
[----:B---3--:R-:W-:-:S05]  /*17a00*/  IMAD.X R3, RZ, RZ, R3, P0 ;  /* 0x000000ffff037224 */ /* 0x008fca00000e0603 */
[----:B------:R2:W-:Y:S04]  /*17a10*/  LDGSTS.E.BYPASS.LTC128B.128 [R7+0xf000], desc[UR40][R2.64], !P2 ;  /* 0x0f00000002077fae */ /* 0x0005e8000d101d68 */
[----:B--2---:R-:W2:Y:S02]  /*17a20*/  SHFL.IDX PT, R2, R0, 0x3, 0x1c1f ;  /* 0x007c1f0000027f89 */ /* 0x004ea400000e0000 */
[----:B--2---:R-:W-:-:S05]  /*17a30*/  IADD3 R2, P0, R18, R2, RZ ;  /* 0x0000000212027210 */ /* 0x004fca0007f1e0ff */
[----:B------:R-:W-:-:S05]  /*17a40*/  IMAD.X R3, RZ, RZ, R8, P0 ;  /* 0x000000ffff037224 */ /* 0x000fca00000e0608 */
[----:B------:R2:W-:Y:S04]  /*17a50*/  LDGSTS.E.BYPASS.LTC128B.128 [R7+0xf800], desc[UR40][R2.64], !P2 ;  /* 0x0f80000002077fae */ /* 0x0005e8000d101d68 */
[----:B--2---:R2:W3:Y:S02]  /*17a60*/  SHFL.IDX PT, R2, R5, RZ, 0x1c1f ;  /* 0x001c1fff05027589 */ /* 0x0044e400000e0000 */
.L_x_14316:
[----:B---3--:R-:W-:-:S05]  /*17a70*/  IADD3 R2, P0, R18, R2, RZ ;  /* 0x0000000212027210 */ /* 0x008fca0007f1e0ff */
[----:B------:R-:W-:Y:S01]  /*17a80*/  IMAD.X R3, RZ, RZ, R4, P0 ;  /* 0x000000ffff037224 */ /* 0x000fe200000e0604 */
[----:B------:R-:W-:-:S04]  /*17a90*/  PLOP3.LUT P0, PT, PT, PT, PT, 0x80, 0x0 ;  /* 0x000000000000781c */ /* 0x000fc80003f0f070 */
[----:B------:R-:W-:Y:S01]  /*17aa0*/  @!PT LDS RZ, [RZ] ;  /* 0x00000000fffff984 */ /* 0x000fe20000000800 */
[----:B------:R-:W-:Y:S01]  /*17ab0*/  @!PT LDS RZ, [RZ] ;  /* 0x00000000fffff984 */ /* 0x000fe20000000800 */
[----:B------:R-:W-:Y:S01]  /*17ac0*/  @!PT LDS RZ, [RZ] ;  /* 0x00000000fffff984 */ /* 0x000fe20000000800 */
[----:B------:R3:W-:Y:S01]  /*17ad0*/  LDGSTS.E.BYPASS.LTC128B.128 [R7+0x10000], desc[UR40][R2.64], !P2 ;  /* 0x1000000002077fae */ /* 0x0007e2000d101d68 */
[----:B------:R-:W-:-:S08]  /*17ae0*/  NOP ;  /* 0x0000000000007918 */ /* 0x000fd00000000000 */
.L_x_14162:
[----:B------:R-:W-:Y:S02]  /*17af0*/  PLOP3.LUT P2, PT, P2, P0, PT, 0xa2, 0x0 ;  /* 0x000000000000781c */ /* 0x000fe40001741472 */
[----:B------:R-:W-:-:S08]  /*17b00*/  @P0 R2UR P2, UR4, R6 ;  /* 0x00000000060402ca */ /* 0x000fd00000040000 */
[----:B------:R-:W-:-:S05]  /*17b10*/  @P0 PLOP3.LUT P0, PT, P2, PT, PT, 0x80, 0x0 ;  /* 0x000000000000081c */ /* 0x000fca000170f070 */
[----:B------:R-:W-:Y:S01]  /*17b20*/  @!P2 SYNCS.ARRIVE.TRANS64.RED.A0T1 RZ, [UR4+0x13230], RZ ;  /* 0x013230ffffffa9a7 */ /* 0x000fe20008200404 */
[----:B------:R-:W-:Y:S07]  /*17b30*/  @!P2 ARRIVES.LDGSTSBAR.64.TRANSCNT [UR4+0x13230] ;  /* 0x01323000ff00a9b0 */ /* 0x000fee0008000a84 */
[----:B------:R-:W-:Y:S05]  /*17b40*/  @P0 BRA.U.ANY `(.L_x_14162) ;  /* 0xfffffffd00e80947 */ /* 0x000fea000393ffff */
[----:B------:R-:W-:Y:S01]  /*17b50*/  NOP ;  /* 0x0000000000007918 */ /* 0x000fe20000000000 */
[----:B------:R-:W4:Y:S02]  /*17b60*/  LDL R0, [R1+0x74] ;  /* 0x0000740001007983 */ /* 0x000f240000100800 */
[----:B----4-:R-:W-:-:S13]  /*17b70*/  ISETP.NE.AND P3, PT, R0, 0x3, PT ;  /* 0x000000030000780c */ /* 0x010fda0003f65270 */
[----:B------:R-:W-:Y:S05]  /*17b80*/  @!P3 BRA `(.L_x_14163) ;  /* 0x000000000004b947 */ /* 0x000fea0003800000 */
[----:B------:R-:W-:Y:S01]  /*17b90*/  BPT.TRAP 0x1 ;  /* 0x000000040000795c */ /* 0x000fe20000300000 */
.L_x_14163:
[----:B------:R-:W4:Y:S01]  /*17ba0*/  LDL R0, [R1+0x54] ;  /* 0x0000540001007983 */ /* 0x000f220000100800 */
[----:B------:R0:W-:Y:S01]  /*17bb0*/  SYNCS.ARRIVE.TRANS64.A1T0 RZ, [R6+URZ+0x13230], RZ ;  /* 0x013230ff06ff79a7 */ /* 0x0001e2000810003f */
[----:B----4-:R-:W-:-:S13]  /*17bc0*/  ISETP.NE.AND P0, PT, R0, 0x3, PT ;  /* 0x000000030000780c */ /* 0x010fda0003f05270 */
[----:B0-----:R-:W-:Y:S05]  /*17bd0*/  @!P0 BRA `(.L_x_14164) ;  /* 0x0000000000048947 */ /* 0x001fea0003800000 */
[----:B------:R-:W-:Y:S01]  /*17be0*/  BPT.TRAP 0x1 ;  /* 0x000000040000795c */ /* 0x000fe20000300000 */
.L_x_14164:
[----:B------:R-:W-:Y:S01]  /*17bf0*/  LOP3.LUT R0, R21, 0x1, RZ, 0x3c, !PT ;  /* 0x0000000115007812 */ /* 0x000fe200078e3cff */
[----:B---3--:R-:W-:Y:S01]  /*17c00*/  IMAD R2, R20, 0x8, R17 ;  /* 0x0000000814027824 */ /* 0x008fe200078e0211 */
[----:B------:R-:W-:Y:S02]  /*17c10*/  BSSY B0, `(.L_x_14165) ;  /* 0x0000004000007945 */ /* 0x000fe40003800000 */
[----:B------:R-:W-:-:S04]  /*17c20*/  SHF.L.U32 R0, R0, 0x1f, RZ ;  /* 0x0000001f00007819 */ /* 0x000fc800000006ff */
[----:B------:R-:W0:Y:S02]  /*17c30*/  SYNCS.PHASECHK.TRANS64.TRYWAIT P2, [R2+URZ+0x13270], R0 ;  /* 0x01327000020075a7 */ /* 0x000e24000804017f */
[----:B0-----:R-:W-:Y:S05]  /*17c40*/  @!P2 BRA `(.L_x_14166) ;  /* 0x0000004c004ca947 */ /* 0x001fea0003800000 */
.L_x_14317:
[----:B------:R-:W-:Y:S05]  /*17c50*/  BSYNC B0 ;  /* 0x0000000000007941 */ /* 0x000fea0003800000 */
.L_x_14165:
[----:B------:R-:W3:Y:S02]  /*17c60*/  LDL R3, [R1+0x74] ;  /* 0x0000740001037983 */ /* 0x000ee40000100800 */
[----:B---3--:R-:W-:-:S13]  /*17c70*/  ISETP.NE.AND P2, PT, R3, 0x3, PT ;  /* 0x000000030300780c */ /* 0x008fda0003f45270 */
[----:B------:R-:W-:Y:S05]  /*17c80*/  @!P2 BRA `(.L_x_14167) ;  /* 0x000000000004a947 */ /* 0x000fea0003800000 */
[----:B------:R-:W-:Y:S01]  /*17c90*/  BPT.TRAP 0x1 ;  /* 0x000000040000795c */ /* 0x000fe20000300000 */
.L_x_14167:
[----:B------:R-:W-:Y:S01]  /*17ca0*/  SHF.L.U32 R3, R21, 0x1f, RZ ;  /* 0x0000001f15037819 */ /* 0x000fe200000006ff */
[----:B0-----:R-:W-:-:S03]  /*17cb0*/  IMAD R0, R20, 0x2800, RZ ;  /* 0x0000280014007824 */ /* 0x001fc600078e02ff */
[----:B------:R-:W0:Y:S02]  /*17cc0*/  SYNCS.PHASECHK.TRANS64.TRYWAIT P2, [R2+URZ+0x13260], R3 ;  /* 0x01326003020075a7 */ /* 0x000e24000804017f */
[----:B0-----:R-:W-:Y:S05]  /*17cd0*/  @!P2 BRA `(.L_x_14168) ;  /* 0x0000004c003ca947 */ /* 0x001fea0003800000 */
.L_x_14318:
[----:B------:R-:W3:Y:S01]  /*17ce0*/  LDL R12, [R1+0x74] ;  /* 0x00007400010c7983 */ /* 0x000ee20000100800 */
[----:B0-----:R-:W-:Y:S01]  /*17cf0*/  LOP3.LUT R3, R0, R28, RZ, 0xfc, !PT ;  /* 0x0000001c00037212 */ /* 0x001fe200078efcff */
[----:B------:R-:W-:Y:S05]  /*17d00*/  WARPSYNC.ALL ;  /* 0x0000000000007948 */ /* 0x000fea0003800000 */
[----:B------:R-:W-:-:S05]  /*17d10*/  IMAD.IADD R3, R17, 0x1, R3 ;  /* 0x0000000111037824 */ /* 0x000fca00078e0203 */
[----:B-12---:R0:W1:Y:S02]  /*17d20*/  LDSM.16.MT88.4 R4, [R3+0x6000] ;  /* 0x006000000304783b */ /* 0x0060640000004200 */
        /* <DEDUP_REMOVED lines=35> */
[----:B------:R-:W0:Y:S01]  /*17f60*/  LDSM.16.MT88.4 R4, [R4+0x6000] ;  /* 0x006000000404783b */ /* 0x000e220000004200 */
[----:B---3--:R-:W-:Y:S02]  /*17f70*/  ISETP.NE.AND P2, PT, R12, 0x3, PT ;  /* 0x000000030c00780c */ /* 0x008fe40003f45270 */
[C-C-:B0-----:R-:W-:Y:S02]  /*17f80*/  PRMT R8, R4.reuse, 0x6420, R5.reuse ;  /* 0x0000642004087816 */ /* 0x141fe40000000005 */
[----:B------:R-:W-:Y:S02]  /*17f90*/  PRMT R9, R4, 0x7531, R5 ;  /* 0x0000753104097816 */ /* 0x000fe40000000005 */
[C-C-:B------:R-:W-:Y:S02]  /*17fa0*/  PRMT R10, R6.reuse, 0x6420, R7.reuse ;  /* 0x00006420060a7816 */ /* 0x140fe40000000007 */
[----:B------:R-:W-:-:S05]  /*17fb0*/  PRMT R11, R6, 0x7531, R7 ;  /* 0x00007531060b7816 */ /* 0x000fca0000000007 */
[----:B------:R0:W-:Y:S02]  /*17fc0*/  STSM.16.M88.4 [R3], R8 ;  /* 0x0000000803007844 */ /* 0x0001e40000000200 */
[C---:B0-----:R-:W-:Y:S02]  /*17fd0*/  LOP3.LUT R3, R0.reuse, R28, RZ, 0xfc, !PT ;  /* 0x0000001c00037212 */ /* 0x041fe400078efcff */
[----:B------:R-:W-:-:S03]  /*17fe0*/  LOP3.LUT R0, R0, R23, RZ, 0xfc, !PT ;  /* 0x0000001700007212 */ /* 0x000fc600078efcff */
[----:B------:R-:W-:Y:S01]  /*17ff0*/  IMAD.IADD R3, R17, 0x1, R3 ;  /* 0x0000000111037824 */ /* 0x000fe200078e0203 */
[----:B------:R-:W-:-:S04]  /*18000*/  IADD3 R0, R22, R0, RZ ;  /* 0x0000000016007210 */ /* 0x000fc80007ffe0ff */
        /* <DEDUP_REMOVED lines=14> */
.L_x_14169:
[----:B-1----:R1:W-:Y:S01]  /*180f0*/  SYNCS.ARRIVE.TRANS64.A1T0 RZ, [R2+URZ+0x13250], RZ ;  /* 0x013250ff02ff79a7 */ /* 0x0023e2000810003f */
[----:B------:R-:W-:Y:S06]  /*18100*/  BAR.SYNC.DEFER_BLOCKING 0x2, 0x80 ;  /* 0x0082000000007b1d */ /* 0x000fec0000010000 */
[----:B------:R-:W-:Y:S05]  /*18110*/  @!P0 BRA `(.L_x_14170) ;  /* 0x0000000000048947 */ /* 0x000fea0003800000 */
[----:B------:R-:W-:Y:S01]  /*18120*/  BPT.TRAP 0x1 ;  /* 0x000000040000795c */ /* 0x000fe20000300000 */
.L_x_14170:
[----:B0-----:R-:W2:Y:S01]  /*18130*/  LDL R0, [R1+0x34] ;  /* 0x0000340001007983 */ /* 0x001ea20000100800 */
[----:B-1----:R-:W-:-:S03]  /*18140*/  VIADD R2, R2, 0x13280 ;  /* 0x0001328002027836 */ /* 0x002fc60000000000 */
[----:B------:R3:W5:Y:S04]  /*18150*/  LDL R20, [R1+0x8] ;  /* 0x0000080001147983 */ /* 0x0007680000100800 */
[----:B------:R3:W5:Y:S01]  /*18160*/  LDL R21, [R1+0x18] ;  /* 0x0000180001157983 */ /* 0x0007620000100800 */
[----:B--2---:R-:W-:-:S04]  /*18170*/  PRMT R2, R0, 0x654, R2 ;  /* 0x0000065400027816 */ /* 0x004fc80000000002 */
[----:B------:R3:W-:Y:S01]  /*18180*/  SYNCS.ARRIVE.TRANS64.RED.A1T0 RZ, [R2+URZ], RZ ;  /* 0x000000ff02ff79a7 */ /* 0x0007e2000810043f */
[----:B------:R-:W-:Y:S05]  /*18190*/  @P1 BRA `(.L_x_14171) ;  /* 0xffffffe800801947 */ /* 0x000fea000383ffff */
.L_x_14151:
[----:B------:R-:W3:Y:S02]  /*181a0*/  S2R R0, SR_TID.X ;  /* 0x0000000000007919 */ /* 0x000ee40000002100 */
[----:B---3--:R-:W-:Y:S02]  /*181b0*/  LOP3.LUT R2, R0, 0x7f, RZ, 0xc0, !PT ;  /* 0x0000007f00027812 */ /* 0x008fe400078ec0ff */
[----:B------:R-:W2:Y:S01]  /*181c0*/  LDL R0, [R1+0x54] ;  /* 0x0000540001007983 */ /* 0x000ea20000100800 */
[----:B------:R-:W-:Y:S01]  /*181d0*/  BSSY B0, `(.L_x_14172) ;  /* 0x0000010000007945 */ /* 0x000fe20003800000 */
[----:B------:R-:W-:Y:S02]  /*181e0*/  ISETP.NE.AND P1, PT, R2, RZ, PT ;  /* 0x000000ff0200720c */ /* 0x000fe40003f25270 */
[----:B--2---:R-:W-:-:S11]  /*181f0*/  ISETP.NE.AND P0, PT, R0, 0x3, PT ;  /* 0x000000030000780c */ /* 0x004fd60003f05270 */
[----:B------:R-:W-:Y:S05]  /*18200*/  @P1 BRA `(.L_x_14173) ;  /* 0x0000000000301947 */ /* 0x000fea0003800000 */
[----:B------:R-:W1:Y:S01]  /*18210*/  S2R R3, SR_LANEID ;  /* 0x0000000000037919 */ /* 0x000e620000000000 */
[----:B------:R-:W-:Y:S02]  /*18220*/  VOTEU.ANY UR4, UPT, PT ;  /* 0x0000000000047886 */ /* 0x000fe400038e0100 */
[----:B------:R-:W1:Y:S08]  /*18230*/  FLO.U32 R0, UR4 ;  /* 0x0000000400007d00 */ /* 0x000e7000080e0000 */
[----:B------:R-:W2:Y:S01]  /*18240*/  POPC R5, UR4 ;  /* 0x0000000400057d09 */ /* 0x000ea20008000000 */
[----:B-1----:R-:W-:-:S02]  /*18250*/  ISETP.EQ.U32.AND P1, PT, R0, R3, PT ;  /* 0x000000030000720c */ /* 0x002fc40003f22070 */
[----:B------:R-:W2:Y:S11]  /*18260*/  LDC.64 R2, c[0x0][0xc60] ;  /* 0x00031800ff027b82 */ /* 0x000eb60000000a00 */
[----:B--2---:R-:W2:Y:S01]  /*18270*/  @P1 ATOMG.E.ADD.STRONG.GPU PT, R3, desc[UR40][R2.64], R5 ;  /* 0x00000005020319a8 */ /* 0x004ea200081ee1e8 */
[----:B------:R-:W1:Y:S02]  /*18280*/  S2R R4, SR_LTMASK ;  /* 0x0000000000047919 */ /* 0x000e640000003900 */
[----:B-1----:R-:W-:-:S04]  /*18290*/  LOP3.LUT R4, R4, UR4, RZ, 0xc0, !PT ;  /* 0x0000000404047c12 */ /* 0x002fc8000f8ec0ff */
[----:B0-----:R-:W0:Y:S01]  /*182a0*/  POPC R7, R4 ;  /* 0x0000000400077309 */ /* 0x001e220000000000 */
[----:B--2---:R-:W0:Y:S02]  /*182b0*/  SHFL.IDX PT, R0, R3, R0, 0x1f ;  /* 0x00001f0003007589 */ /* 0x004e2400000e0000 */
[----:B0-----:R-:W-:-:S07]  /*182c0*/  IADD3 R24, R0, UR36, R7 ;  /* 0x0000002400187c10 */ /* 0x001fce000fffe007 */
.L_x_14173:
[----:B------:R-:W-:Y:S05]  /*182d0*/  BSYNC B0 ;  /* 0x0000000000007941 */ /* 0x000fea0003800000 */
.L_x_14172:
[----:B------:R-:W-:Y:S05]  /*182e0*/  @!P0 BRA `(.L_x_14174) ;  /* 0x0000000000048947 */ /* 0x000fea0003800000 */
[----:B------:R-:W-:Y:S01]  /*182f0*/  BPT.TRAP 0x1 ;  /* 0x000000040000795c */ /* 0x000fe20000300000 */
.L_x_14174:
[----:B------:R-:W2:Y:S04]  /*18300*/  LDL R2, [R1+0x18] ;  /* 0x0000180001027983 */ /* 0x000ea80000100800 */
[----:B------:R-:W3:Y:S01]  /*18310*/  LDL R0, [R1+0x8] ;  /* 0x0000080001007983 */ /* 0x000ee20000100800 */
[----:B------:R-:W-:Y:S01]  /*18320*/  BSSY B0, `(.L_x_14175) ;  /* 0x0000006000007945 */ /* 0x000fe20003800000 */
[----:B--2---:R-:W-:-:S04]  /*18330*/  LOP3.LUT R3, R2, 0x1, RZ, 0x3c, !PT ;  /* 0x0000000102037812 */ /* 0x004fc800078e3cff */
[----:B------:R-:W-:Y:S01]  /*18340*/  SHF.L.U32 R3, R3, 0x1f, RZ ;  /* 0x0000001f03037819 */ /* 0x000fe200000006ff */
[----:B---3--:R-:W-:-:S04]  /*18350*/  IMAD R0, R0, 0x8, R17 ;  /* 0x0000000800007824 */ /* 0x008fc800078e0211 */
[----:B------:R-:W1:Y:S02]  /*18360*/  SYNCS.PHASECHK.TRANS64.TRYWAIT P1, [R0+URZ+0x13270], R3 ;  /* 0x01327003000075a7 */ /* 0x000e64000802017f */
[----:B-1----:R-:W-:Y:S05]  /*18370*/  @!P1 BRA `(.L_x_14176) ;  /* 0x0000004400a89947 */ /* 0x002fea0003800000 */
.L_x_14319:
[----:B------:R-:W-:Y:S05]  /*18380*/  BSYNC B0 ;  /* 0x0000000000007941 */ /* 0x000fea0003800000 */
.L_x_14175:
[----:B------:R-:W2:Y:S02]  /*18390*/  LDL R2, [R1+0x74] ;  /* 0x0000740001027983 */ /* 0x000ea40000100800 */
[----:B--2---:R-:W-:-:S13]  /*183a0*/  ISETP.NE.AND P1, PT, R2, 0x3, PT ;  /* 0x000000030200780c */ /* 0x004fda0003f25270 */
[----:B------:R-:W-:Y:S05]  /*183b0*/  @!P1 BRA `(.L_x_14177) ;  /* 0x0000000000049947 */ /* 0x000fea0003800000 */
[----:B------:R-:W-:Y:S01]  /*183c0*/  BPT.TRAP 0x1 ;  /* 0x000000040000795c */ /* 0x000fe20000300000 */
.L_x_14177:
[----:B------:R-:W1:Y:S02]  /*183d0*/  LDL R2, [R1+0x18] ;  /* 0x0000180001027983 */ /* 0x000e640000100800 */
[----:B-1----:R-:W-:-:S04]  /*183e0*/  SHF.L.U32 R3, R2, 0x1f, RZ ;  /* 0x0000001f02037819 */ /* 0x002fc800000006ff */
[----:B------:R-:W1:Y:S02]  /*183f0*/  SYNCS.PHASECHK.TRANS64.TRYWAIT P1, [R0+URZ+0x13260], R3 ;  /* 0x01326003000075a7 */ /* 0x000e64000802017f */
[----:B-1----:R-:W-:Y:S05]  /*18400*/  @!P1 BRA `(.L_x_14178) ;  /* 0x0000004400989947 */ /* 0x002fea0003800000 */
.L_x_14320:
[----:B------:R-:W2:Y:S04]  /*18410*/  LDL R12, [R1+0x8] ;  /* 0x00000800010c7983 */ /* 0x000ea80000100800 */
[----:B------:R-:W3:Y:S01]  /*18420*/  LDL R13, [R1+0x74] ;  /* 0x00007400010d7983 */ /* 0x000ee20000100800 */
[----:B------:R-:W-:Y:S05]  /*18430*/  WARPSYNC.ALL ;  /* 0x0000000000007948 */ /* 0x000fea0003800000 */
[----:B--2---:R-:W-:-:S05]  /*18440*/  IMAD R2, R12, 0x2800, RZ ;  /* 0x000028000c027824 */ /* 0x004fca00078e02ff */
[----:B------:R-:W-:-:S05]  /*18450*/  LOP3.LUT R4, R2, R28, RZ, 0xfc, !PT ;  /* 0x0000001c02047212 */ /* 0x000fca00078efcff */
[----:B------:R-:W-:-:S06]  /*18460*/  IMAD.IADD R5, R17, 0x1, R4 ;  /* 0x0000000111057824 */ /* 0x000fcc00078e0204 */
[----:B0-----:R-:W0:Y:S01]  /*18470*/  LDSM.16.MT88.4 R4, [R5+0x6000] ;  /* 0x006000000504783b */ /* 0x001e220000004200 */
        /* <DEDUP_REMOVED lines=9> */
[----:B------:R-:W-:-:S06]  /*18510*/  IADD3 R6, R17, R4, RZ ;  /* 0x0000000411067210 */ /* 0x000fcc0007ffe0ff */
[----:B------:R-:W0:Y:S01]  /*18520*/  LDSM.16.MT88.4 R4, [R6+0x6000] ;  /* 0x006000000604783b */ /* 0x000e220000004200 */
[----:B------:R-:W-:-:S05]  /*18530*/  LOP3.LUT R3, R3, R23, RZ, 0xfc, !PT ;  /* 0x0000001703037212 */ /* 0x000fca00078efcff */
        /* <DEDUP_REMOVED lines=8> */
[----:B------:R-:W-:-:S06]  /*185c0*/  IMAD.IADD R5, R17, 0x1, R4 ;  /* 0x0000000111057824 */ /* 0x000fcc00078e0204 */
        /* <DEDUP_REMOVED lines=12> */
[----:B------:R-:W-:Y:S01]  /*18690*/  VIADD R2, R2, 0x2000 ;  /* 0x0000200002027836 */ /* 0x000fe20000000000 */
[----:B------:R-:W-:-:S05]  /*186a0*/  LOP3.LUT R3, R3, R23, RZ, 0xfc, !PT ;  /* 0x0000001703037212 */ /* 0x000fca00078efcff */
[----:B------:R-:W-:Y:S01]  /*186b0*/  IMAD.IADD R3, R22, 0x1, R3 ;  /* 0x0000000116037824 */ /* 0x000fe200078e0203 */
        /* <DEDUP_REMOVED lines=9> */
[----:B------:R-:W0:Y:S01]  /*18750*/  LDSM.16.MT88.4 R4, [R4+0x6000] ;  /* 0x006000000404783b */ /* 0x000e220000004200 */
[----:B---3--:R-:W-:Y:S02]  /*18760*/  ISETP.NE.AND P1, PT, R13, 0x3, PT ;  /* 0x000000030d00780c */ /* 0x008fe40003f25270 */
        /* <DEDUP_REMOVED lines=13> */
.L_x_14179:
[----:B-1----:R1:W-:Y:S01]  /*18840*/  SYNCS.ARRIVE.TRANS64.A1T0 RZ, [R0+URZ+0x13250], RZ ;  /* 0x013250ff00ff79a7 */ /* 0x0023e2000810003f */
[----:B------:R-:W-:Y:S06]  /*18850*/  BAR.SYNC.DEFER_BLOCKING 0x2, 0x80 ;  /* 0x0082000000007b1d */ /* 0x000fec0000010000 */
[----:B------:R-:W-:Y:S05]  /*18860*/  @!P0 BRA `(.L_x_14180) ;  /* 0x0000000000048947 */ /* 0x000fea0003800000 */
[----:B------:R-:W-:Y:S01]  /*18870*/  BPT.TRAP 0x1 ;  /* 0x000000040000795c */ /* 0x000fe20000300000 */
.L_x_14180:
[----:B------:R-:W2:Y:S04]  /*18880*/  LDL R2, [R1+0x34] ;  /* 0x0000340001027983 */ /* 0x000ea80000100800 */
[----:B------:R-:W3:Y:S01]  /*18890*/  LDL.LU R3, [R1+0x18] ;  /* 0x0000180001037983 */ /* 0x000ee20000300800 */
[----:B-1----:R-:W-:-:S05]  /*188a0*/  VIADD R0, R0, 0x13280 ;  /* 0x0001328000007836 */ /* 0x002fca0000000000 */
[----:B--2---:R-:W-:-:S04]  /*188b0*/  PRMT R0, R2, 0x654, R0 ;  /* 0x0000065402007816 */ /* 0x004fc80000000000 */
[----:B------:R1:W-:Y:S02]  /*188c0*/  SYNCS.ARRIVE.TRANS64.RED.A1T0 RZ, [R0+URZ], RZ ;  /* 0x000000ff00ff79a7 */ /* 0x0003e4000810043f */
[----:B-1----:R-:W-:-:S04]  /*188d0*/  IADD3 R0, R12, 0x1, RZ ;  /* 0x000000010c007810 */ /* 0x002fc80007ffe0ff */
[----:B------:R-:W-:-:S04]  /*188e0*/  ISETP.NE.AND P0, PT, R0, 0x2, PT ;  /* 0x000000020000780c */ /* 0x000fc80003f05270 */
[----:B------:R-:W-:Y:S02]  /*188f0*/  SEL R2, RZ, 0x1, P0 ;  /* 0x00000001ff027807 */ /* 0x000fe40000000000 */
[----:B------:R-:W-:Y:S02]  /*18900*/  SEL R0, R0, RZ, P0 ;  /* 0x000000ff00007207 */ /* 0x000fe40000000000 */
[----:B---3--:R-:W-:-:S03]  /*18910*/  LOP3.LUT R3, R3, R2, RZ, 0x3c, !PT ;  /* 0x0000000203037212 */ /* 0x008fc600078e3cff */
[----:B------:R1:W-:Y:S04]  /*18920*/  STL [R1+0x8], R0 ;  /* 0x0000080001007387 */ /* 0x0003e80000100800 */
[----:B------:R1:W-:Y:S02]  /*18930*/  STL [R1+0x18], R3 ;  /* 0x0000180301007387 */ /* 0x0003e40000100800 */
.L_x_14121:
[----:B-1----:R-:W3:Y:S02]  /*18940*/  LDL R0, [R1+0x24] ;  /* 0x0000240001007983 */ /* 0x002ee40000100800 */
[----:B---3--:R-:W-:-:S13]  /*18950*/  LOP3.LUT P0, RZ, R0, 0x10, RZ, 0xc0, !PT ;  /* 0x0000001000ff7812 */ /* 0x008fda000780c0ff */
        /* <DEDUP_REMOVED lines=8> */
[----:B------:R1:W3:Y:S01]  /*189e0*/  LDS.128 R24, [R17+0x132d0] ;  /* 0x0132d00011187984 */ /* 0x0002e20000000c00 */
[----:B------:R-:W-:Y:S06]  /*189f0*/  BAR.ARV 0x4, 0x200 ;  /* 0x0108000000007b1d */ /* 0x000fec0000002000 */
[----:B------:R-:W-:Y:S05]  /*18a00*/  BRA `(.L_x_14182) ;  /* 0x0000000800dc7947 */ /* 0x000fea0003800000 */
.L_x_14181:
[----:B------:R-:W0:Y:S01]  /*18a10*/  S2R R0, SR_TID.X ;  /* 0x0000000000007919 */ /* 0x000e220000002100 */
[----:B------:R-:W-:Y:S01]  /*18a20*/  UMOV UR4, 0xffffffff ;  /* 0xffffffff00047882 */ /* 0x000fe20000000000 */
[----:B0-2---:R-:W-:-:S04]  /*18a30*/  LOP3.LUT R10, R0, 0x1f, RZ, 0xc0, !PT ;  /* 0x0000001f000a7812 */ /* 0x005fc800078ec0ff */
[----:B------:R-:W-:Y:S01]  /*18a40*/  ISETP.NE.AND P0, PT, R10, 0x1f, PT ;  /* 0x0000001f0a00780c */ /* 0x000fe20003f05270 */
[----:B------:R-:W-:-:S12]  /*18a50*/  BRA.DIV UR4, `(.L_x_14183) ;  /* 0x0000004204187947 */ /* 0x000fd8000b800000 */
[----:B------:R-:W-:Y:S01]  /*18a60*/  IMAD.IADD R0, R27, 0x1, R10 ;  /* 0x000000011b007824 */ /* 0x000fe200078e020a */
[----:B------:R-:W-:-:S04]  /*18a70*/  ULDC UR4, c[0x0][0xc3c] ;  /* 0x00030f0000047ab9 */ /* 0x000fc80000000800 */
[----:B------:R-:W-:-:S13]  /*18a80*/  ISETP.GE.OR P1, PT, R0, UR4, !P0 ;  /* 0x0000000400007c0c */ /* 0x000fda000c726670 */
[----:B------:R-:W0:Y:S08]  /*18a90*/  @!P1 LDC.64 R2, c[0x0][0xc80] ;  /* 0x00032000ff029b82 */ /* 0x000e300000000a00 */
[----:B------:R-:W1:Y:S01]  /*18aa0*/  @!P1 LDC.64 R4, c[0x0][0xc78] ;  /* 0x00031e00ff049b82 */ /* 0x000e620000000a00 */
[----:B0-----:R-:W-:-:S05]  /*18ab0*/  @!P1 IMAD.WIDE R2, R0, 0x4, R2 ;  /* 0x0000000400029825 */ /* 0x001fca00078e0202 */
[----:B------:R1:W2:Y:S02]  /*18ac0*/  @!P1 LDG.E R7, desc[UR40][R2.64] ;  /* 0x0000002802079981 */ /* 0x0002a4000c1e1900 */
[----:B-1----:R-:W-:-:S06]  /*18ad0*/  @!P1 IMAD.WIDE R2, R0, 0x4, R4 ;  /* 0x0000000400029825 */ /* 0x002fcc00078e0204 */
        /* <DEDUP_REMOVED lines=8> */
[----:B0-----:R-:W-:Y:S01]  /*18b60*/  MOV R24, RZ ;  /* 0x000000ff00187202 */ /* 0x001fe20000000f00 */
[----:B--2---:R-:W-:-:S02]  /*18b70*/  @!P1 IMAD.MOV.U32 R5, RZ, RZ, R7 ;  /* 0x000000ffff059224 */ /* 0x004fc400078e0007 */
[----:B------:R-:W-:Y:S01]  /*18b80*/  IMAD.MOV.U32 R7, RZ, RZ, RZ ;  /* 0x000000ffff077224 */ /* 0x000fe200078e00ff */
[----:B---3--:R-:W-:Y:S02]  /*18b90*/  @!P1 MOV R7, R2 ;  /* 0x0000000200079202 */ /* 0x008fe40000000f00 */
        /* <DEDUP_REMOVED lines=18> */
.L_x_14330:
[----:B------:R-:W-:Y:S02]  /*18cc0*/  ULDC UR4, c[0x0][0xc38] ;  /* 0x00030e0000047ab9 */ /* 0x000fe40000000800 */
[----:B------:R-:W-:-:S04]  /*18cd0*/  IMAD.U32 R3, RZ, RZ, UR4 ;  /* 0x00000004ff037e24 */ /* 0x000fc8000f8e00ff */
[----:B-1----:R-:W-:-:S04]  /*18ce0*/  IMAD R8, R8, R3, RZ ;  /* 0x0000000308087224 */ /* 0x002fc800078e02ff */
[----:B------:R-:W-:-:S05]  /*18cf0*/  IMAD.IADD R4, R6, 0x1, R8 ;  /* 0x0000000106047824 */ /* 0x000fca00078e0208 */
[----:B------:R-:W-:-:S13]  /*18d00*/  ISETP.GT.AND P6, PT, R4, R0, PT ;  /* 0x000000000400720c */ /* 0x000fda0003fc4270 */
[----:B------:R-:W-:Y:S05]  /*18d10*/  @P6 BRA `(.L_x_14184) ;  /* 0x0000000000a46947 */ /* 0x000fea0003800000 */
.L_x_14187:
        /* <DEDUP_REMOVED lines=12> */
[----:B------:R-:W-:Y:S01]  /*18de0*/  MOV R7, RZ ;  /* 0x000000ff00077202 */ /* 0x000fe20000000f00 */
        /* <DEDUP_REMOVED lines=22> */
.L_x_14338:
[----:B------:R-:W-:Y:S02]  /*18f50*/  ULDC UR4, c[0x0][0xc38] ;  /* 0x00030e0000047ab9 */ /* 0x000fe40000000800 */
[----:B------:R-:W-:-:S05]  /*18f60*/  MOV R3, UR4 ;  /* 0x0000000400037c02 */ /* 0x000fca0008000f00 */
[----:B-1----:R-:W-:-:S04]  /*18f70*/  IMAD R8, R8, R3, RZ ;  /* 0x0000000308087224 */ /* 0x002fc800078e02ff */
[----:B------:R-:W-:-:S05]  /*18f80*/  IMAD.IADD R4, R8, 0x1, R4 ;  /* 0x0000000108047824 */ /* 0x000fca00078e0204 */
[----:B------:R-:W-:-:S13]  /*18f90*/  ISETP.GT.AND P6, PT, R4, R0, PT ;  /* 0x000000000400720c */ /* 0x000fda0003fc4270 */
[----:B------:R-:W-:Y:S05]  /*18fa0*/  @!P6 BRA `(.L_x_14187) ;  /* 0xfffffffc005ce947 */ /* 0x000fea000383ffff */
.L_x_14184:
        /* <DEDUP_REMOVED lines=9> */
.L_x_14343:
[----:B------:R-:W-:-:S13]  /*19040*/  ISETP.NE.AND P0, PT, R6, RZ, PT ;  /* 0x000000ff0600720c */ /* 0x000fda0003f05270 */
[----:B------:R-:W-:Y:S05]  /*19050*/  @!P0 BRA `(.L_x_14189) ;  /* 0x0000000000148947 */ /* 0x000fea0003800000 */
[----:B------:R-:W-:Y:S01]  /*19060*/  UMOV UR4, 0xffffffff ;  /* 0xffffffff00047882 */ /* 0x000fe20000000000 */
[----:B------:R-:W-:Y:S02]  /*19070*/  VIADD R12, R4, 0xffffffff ;  /* 0xffffffff040c7836 */ /* 0x000fe40000000000 */
[----:B------:R-:W-:Y:S05]  /*19080*/  BRA.DIV UR4, `(.L_x_14190) ;  /* 0x0000004604187947 */ /* 0x000fea000b800000 */
[----:B0-----:R0:W4:Y:S02]  /*19090*/  SHFL.IDX PT, R2, R2, R12, 0x1f ;  /* 0x00001f0c02027589 */ /* 0x00112400000e0000 */
.L_x_14346:
[----:B----4-:R-:W-:-:S07]  /*190a0*/  IMAD.MOV.U32 R24, RZ, RZ, R2 ;  /* 0x000000ffff187224 */ /* 0x010fce00078e0002 */
.L_x_14189:
        /* <DEDUP_REMOVED lines=9> */
[----:B0-----:R-:W-:-:S05]  /*19140*/  IADD3 R2, RZ, -R3, RZ ;  /* 0x80000003ff027210 */ /* 0x001fca0007ffe0ff */
        /* <DEDUP_REMOVED lines=18> */
[----:B0-----:R-:W-:-:S05]  /*19270*/  IADD3 R2, RZ, -R3, RZ ;  /* 0x80000003ff027210 */ /* 0x001fca0007ffe0ff */
        /* <DEDUP_REMOVED lines=29> */
.L_x_14185:
[----:B------:R-:W-:Y:S01]  /*19450*/  UMOV UR4, URZ ;  /* 0x0000003f00047c82 */ /* 0x000fe20008000000 */
[----:B------:R-:W-:Y:S01]  /*19460*/  UMOV UR5, URZ ;  /* 0x0000003f00057c82 */ /* 0x000fe20008000000 */
[----:B------:R-:W-:Y:S01]  /*19470*/  ULDC UR6, c[0x0][0xc3c] ;  /* 0x00030f0000067ab9 */ /* 0x000fe20000000800 */
[----:B------:R-:W-:Y:S01]  /*19480*/  IMAD.MOV.U32 R24, RZ, RZ, R0 ;  /* 0x000000ffff187224 */ /* 0x000fe200078e0000 */
[----:B------:R-:W-:Y:S01]  /*19490*/  MOV R27, UR6 ;  /* 0x00000006001b7c02 */ /* 0x000fe20008000f00 */
[----:B------:R-:W-:Y:S02]  /*194a0*/  IMAD.U32 R25, RZ, RZ, UR4 ;  /* 0x00000004ff197e24 */ /* 0x000fe4000f8e00ff */
[----:B------:R-:W-:-:S07]  /*194b0*/  IMAD.U32 R26, RZ, RZ, UR5 ;  /* 0x00000005ff1a7e24 */ /* 0x000fce000f8e00ff */
.L_x_14191:
        /* <DEDUP_REMOVED lines=12> */
.L_x_14182:
[----:B------:R-:W-:Y:S02]  /*19580*/  ULDC UR4, c[0x0][0xc3c] ;  /* 0x00030f0000047ab9 */ /* 0x000fe40000000800 */
[----:B---3--:R-:W-:-:S13]  /*19590*/  ISETP.GE.AND P0, PT, R27, UR4, PT ;  /* 0x000000041b007c0c */ /* 0x008fda000bf06270 */
[----:B------:R-:W-:Y:S05]  /*195a0*/  @!P0 BRA `(.L_x_14192) ;  /* 0xffffff9400b48947 */ /* 0x000fea000383ffff */
[----:B------:R-:W-:Y:S05]  /*195b0*/  BSYNC B7 ;  /* 0x0000000000077941 */ /* 0x000fea0003800000 */
.L_x_14080:
[----:B-1----:R-:W3:Y:S01]  /*195c0*/  LDL.LU R0, [R1+0x64] ;  /* 0x0000640001007983 */ /* 0x002ee20000300800 */
[----:B------:R-:W-:Y:S01]  /*195d0*/  BSSY B0, `(.L_x_14193) ;  /* 0x000000b000007945 */ /* 0x000fe20003800000 */
[----:B------:R-:W1:Y:S01]  /*195e0*/  S2R R5, SR_CgaCtaId ;  /* 0x0000000000057919 */ /* 0x000e620000008800 */
[----:B---3--:R-:W-:-:S05]  /*195f0*/  VIADD R0, R0, 0x1 ;  /* 0x0000000100007836 */ /* 0x008fca0000000000 */
[----:B----4-:R-:W-:-:S04]  /*19600*/  LEA.HI R2, R0, R0, RZ, 0x1 ;  /* 0x0000000000027211 */ /* 0x010fc800078f08ff */
[----:B------:R-:W-:Y:S02]  /*19610*/  LOP3.LUT R3, R2, 0xfffffffe, RZ, 0xc0, !PT ;  /* 0xfffffffe02037812 */ /* 0x000fe400078ec0ff */
[----:B------:R-:W-:-:S03]  /*19620*/  MOV R2, 0x400 ;  /* 0x0000040000027802 */ /* 0x000fc60000000f00 */
[----:B------:R-:W-:Y:S01]  /*19630*/  IMAD.IADD R0, R0, 0x1, -R3 ;  /* 0x0000000100007824 */ /* 0x000fe200078e0a03 */
[----:B-1----:R-:W-:-:S04]  /*19640*/  LEA R5, R5, R2, 0x18 ;  /* 0x0000000205057211 */ /* 0x002fc800078ec0ff */
[----:B------:R-:W-:-:S04]  /*19650*/  SHF.L.U32 R0, R0, 0x1f, RZ ;  /* 0x0000001f00007819 */ /* 0x000fc800000006ff */
[----:B------:R-:W1:Y:S02]  /*19660*/  SYNCS.PHASECHK.TRANS64.TRYWAIT P0, [R5+URZ+0x13220], R0 ;  /* 0x01322000050075a7 */ /* 0x000e64000800017f */
[----:B-1----:R-:W-:Y:S05]  /*19670*/  @!P0 BRA `(.L_x_14194) ;  /* 0x0000003c00c48947 */ /* 0x002fea0003800000 */
.L_x_14347:
[----:B------:R-:W-:Y:S05]  /*19680*/  BSYNC B0 ;  /* 0x0000000000007941 */ /* 0x000fea0003800000 */
.L_x_14193:
[----:B------:R-:W-:-:S03]  /*19690*/  UMOV UR4, 0xffffffff ;  /* 0xffffffff00047882 */ /* 0x000fc60000000000 */
[----:B------:R-:W-:Y:S05]  /*196a0*/  BRA.DIV UR4, `(.L_x_14195) ;  /* 0x0000003e04cc7947 */ /* 0x000fea000b800000 */
[----:B-1----:R-:W1:Y:S02]  /*196b0*/  S2R R0, SR_TID.X ;  /* 0x0000000000007919 */ /* 0x002e640000002100 */
[----:B-1----:R-:W-:-:S04]  /*196c0*/  SHF.R.U32.HI R0, RZ, 0x5, R0 ;  /* 0x00000005ff007819 */ /* 0x002fc80000011600 */
[----:B------:R-:W-:-:S05]  /*196d0*/  LOP3.LUT R0, R0, 0x3, RZ, 0xc0, !PT ;  /* 0x0000000300007812 */ /* 0x000fca00078ec0ff */
[----:B------:R1:W3:Y:S02]  /*196e0*/  SHFL.IDX PT, R14, R0, RZ, 0x1f ;  /* 0x00001fff000e7589 */ /* 0x0002e400000e0000 */
.L_x_14350:
[----:B---3--:R-:W-:-:S13]  /*196f0*/  ISETP.NE.AND P0, PT, R14, RZ, PT ;  /* 0x000000ff0e00720c */ /* 0x008fda0003f05270 */
[----:B------:R-:W-:Y:S05]  /*19700*/  @P0 BRA `(.L_x_13964) ;  /* 0x0000000000b40947 */ /* 0x000fea0003800000 */
[----:B------:R-:W-:-:S03]  /*19710*/  UMOV UR4, 0xffffffff ;  /* 0xffffffff00047882 */ /* 0x000fc60000000000 */
[----:B------:R-:W-:Y:S05]  /*19720*/  BRA.DIV UR4, `(.L_x_14196) ;  /* 0x0000003e04e07947 */ /* 0x000fea000b800000 */
[----:B------:R-:W-:-:S13]  /*19730*/  ELECT P6, URZ, PT ;  /* 0x00000000003f782f */ /* 0x000fda00038c0000 */
.L_x_14353:
[----:B------:R-:W-:Y:S05]  /*19740*/  @!P6 BRA `(.L_x_13964) ;  /* 0x0000000000a4e947 */ /* 0x000fea0003800000 */
[----:B-1----:R-:W3:Y:S02]  /*19750*/  LDL.LU R0, [R1+0x38] ;  /* 0x0000380001007983 */ /* 0x002ee40000300800 */
[----:B---3--:R-:W-:-:S04]  /*19760*/  LOP3.LUT R0, R0, 0x2, RZ, 0xfc, !PT ;  /* 0x0000000200007812 */ /* 0x008fc800078efcff */
[----:B------:R-:W-:-:S13]  /*19770*/  ISETP.NE.AND P0, PT, R0, 0x3, PT ;  /* 0x000000030000780c */ /* 0x000fda0003f05270 */
[----:B------:R-:W-:Y:S05]  /*19780*/  @!P0 BRA `(.L_x_14197) ;  /* 0x0000000000048947 */ /* 0x000fea0003800000 */
[----:B------:R-:W-:Y:S01]  /*19790*/  BPT.TRAP 0x1 ;  /* 0x000000040000795c */ /* 0x000fe20000300000 */
.L_x_14197:
[----:B------:R-:W3:Y:S04]  /*197a0*/  LDL R2, [R1+0x18] ;  /* 0x0000180001027983 */ /* 0x000ee80000100800 */
[----:B------:R-:W4:Y:S01]  /*197b0*/  LDL.LU R0, [R1+0x8] ;  /* 0x0000080001007983 */ /* 0x000f220000300800 */
[----:B---3--:R-:W-:Y:S01]  /*197c0*/  SHF.L.U32 R3, R2, 0x1f, RZ ;  /* 0x0000001f02037819 */ /* 0x008fe200000006ff */
[C---:B----4-:R-:W-:Y:S02]  /*197d0*/  IMAD R4, R0.reuse, 0x8, R5 ;  /* 0x0000000800047824 */ /* 0x050fe400078e0205 */
[----:B------:R-:W-:Y:S02]  /*197e0*/  VIADD R0, R0, 0x1 ;  /* 0x0000000100007836 */ /* 0x000fe40000000000 */
[----:B------:R-:W1:Y:S03]  /*197f0*/  SYNCS.PHASECHK.TRANS64.TRYWAIT P1, [R4+URZ+0x13240], R3 ;  /* 0x01324003040075a7 */ /* 0x000e66000802017f */
[----:B------:R-:W-:-:S04]  /*19800*/  ISETP.NE.AND P2, PT, R0, 0x2, PT ;  /* 0x000000020000780c */ /* 0x000fc80003f45270 */
[----:B------:R-:W-:Y:S01]  /*19810*/  SEL R2, RZ, 0x1, P2 ;  /* 0x00000001ff027807 */ /* 0x000fe20001000000 */
[----:B-1----:R-:W-:Y:S08]  /*19820*/  @!P1 BRA `(.L_x_14198) ;  /* 0x0000003c00c09947 */ /* 0x002ff00003800000 */
.L_x_14354:
[----:B0-2---:R-:W2:Y:S01]  /*19830*/  LDL.LU R6, [R1+0x18] ;  /* 0x0000180001067983 */ /* 0x005ea20000300800 */
[----:B------:R-:W-:Y:S02]  /*19840*/  SEL R0, R0, RZ, P2 ;  /* 0x000000ff00007207 */ /* 0x000fe40001000000 */
[----:B--2---:R-:W-:Y:S01]  /*19850*/  LOP3.LUT R2, R6, R2, RZ, 0x3c, !PT ;  /* 0x0000000206027212 */ /* 0x004fe200078e3cff */
[----:B------:R-:W-:Y:S06]  /*19860*/  @!P0 BRA `(.L_x_14199) ;  /* 0x0000000000048947 */ /* 0x000fec0003800000 */
[----:B------:R-:W-:Y:S01]  /*19870*/  BPT.TRAP 0x1 ;  /* 0x000000040000795c */ /* 0x000fe20000300000 */
.L_x_14199:
[----:B------:R-:W-:Y:S01]  /*19880*/  IMAD R5, R0, 0x8, R5 ;  /* 0x0000000800057824 */ /* 0x000fe200078e0205 */
[----:B------:R-:W-:-:S04]  /*19890*/  SHF.L.U32 R0, R2, 0x1f, RZ ;  /* 0x0000001f02007819 */ /* 0x000fc800000006ff */
[----:B------:R-:W0:Y:S02]  /*198a0*/  SYNCS.PHASECHK.TRANS64.TRYWAIT P1, [R5+URZ+0x13240], R0 ;  /* 0x01324000050075a7 */ /* 0x000e24000802017f */
[----:B0-----:R-:W-:Y:S05]  /*198b0*/  @!P1 BRA `(.L_x_14200) ;  /* 0x0000003c00b09947 */ /* 0x001fea0003800000 */
.L_x_14355:
[----:B------:R-:W-:Y:S05]  /*198c0*/  @!P0 BRA `(.L_x_14201) ;  /* 0x0000000000048947 */ /* 0x000fea0003800000 */
[----:B------:R-:W-:Y:S01]  /*198d0*/  BPT.TRAP 0x1 ;  /* 0x000000040000795c */ /* 0x000fe20000300000 */
.L_x_14201:
[----:B------:R-:W2:Y:S02]  /*198e0*/  SYNCS.PHASECHK.TRANS64.TRYWAIT P1, [R4+URZ+0x13260], R3 ;  /* 0x01326003040075a7 */ /* 0x000ea4000802017f */
[----:B--2---:R-:W-:Y:S05]  /*198f0*/  @!P1 BRA `(.L_x_14202) ;  /* 0x0000003c00b49947 */ /* 0x004fea0003800000 */
.L_x_14356:
[----:B------:R-:W-:Y:S05]  /*19900*/  @!P0 BRA `(.L_x_14203) ;  /* 0x0000000000048947 */ /* 0x000fea0003800000 */
[----:B------:R-:W-:Y:S01]  /*19910*/  BPT.TRAP 0x1 ;  /* 0x000000040000795c */ /* 0x000fe20000300000 */
.L_x_14203:
[----:B------:R-:W3:Y:S02]  /*19920*/  SYNCS.PHASECHK.TRANS64.TRYWAIT P1, [R5+URZ+0x13260], R0 ;  /* 0x01326000050075a7 */ /* 0x000ee4000802017f */
[----:B---3--:R-:W-:Y:S05]  /*19930*/  @!P1 BRA `(.L_x_14204) ;  /* 0x0000003c00b89947 */ /* 0x008fea0003800000 */
.L_x_14357:
[----:B------:R-:W-:Y:S05]  /*19940*/  @!P0 BRA `(.L_x_14205) ;  /* 0x0000000000048947 */ /* 0x000fea0003800000 */
[----:B------:R-:W-:Y:S01]  /*19950*/  BPT.TRAP 0x1 ;  /* 0x000000040000795c */ /* 0x000fe20000300000 */
.L_x_14205:
[----:B------:R-:W4:Y:S02]  /*19960*/  SYNCS.PHASECHK.TRANS64.TRYWAIT P1, [R4+URZ+0x13280], R3 ;  /* 0x01328003040075a7 */ /* 0x000f24000802017f */
[----:B----4-:R-:W-:Y:S05]  /*19970*/  @!P1 BRA `(.L_x_14206) ;  /* 0x0000003c00bc9947 */ /* 0x010fea0003800000 */
.L_x_14358:
[----:B------:R-:W-:Y:S05]  /*19980*/  @!P0 BRA `(.L_x_14207) ;  /* 0x0000000000048947 */ /* 0x000fea0003800000 */
[----:B------:R-:W-:Y:S01]  /*19990*/  BPT.TRAP 0x1 ;  /* 0x000000040000795c */ /* 0x000fe20000300000 */
.L_x_14207:
[----:B------:R0:W0:Y:S02]  /*199a0*/  SYNCS.PHASECHK.TRANS64.TRYWAIT P0, [R5+URZ+0x13280], R0 ;  /* 0x01328000050075a7 */ /* 0x000024000800017f */
[----:B0-----:R-:W-:Y:S05]  /*199b0*/  @!P0 NANOSLEEP.SYNCS 0x989680 ;  /* 0x009896800000895d */ /* 0x001fea0003900000 */
[----:B------:R-:W0:Y:S02]  /*199c0*/  @!P0 SYNCS.PHASECHK.TRANS64 P0, [R5+URZ+0x13280], R0 ;  /* 0x01328000050085a7 */ /* 0x000e24000800007f */
[----:B0-----:R-:W-:Y:S05]  /*199d0*/  @!P0 BRA `(.L_x_14207) ;  /* 0xfffffffc00f08947 */ /* 0x001fea000383ffff */
.L_x_13964:
[----:B------:R-:W-:Y:S05]  /*199e0*/  BSYNC B8 ;  /* 0x0000000000087941 */ /* 0x000fea0003800000 */
.L_x_13961:
[----:B------:R-:W-:Y:S05]  /*199f0*/  EXIT ;  /* 0x000000000000794d */ /* 0x000fea0003800000 */
.L_x_13982:
[----:B0-----:R0:W1:Y:S02]  /*19a00*/  SYNCS.PHASECHK.TRANS64.TRYWAIT P5, [R67+URZ+0x13290], R68 ;  /* 0x01329044430075a7 */ /* 0x00106400080a017f */
[----:B-1----:R-:W-:Y:S05]  /*19a10*/  @!P5 NANOSLEEP.SYNCS 0x989680 ;  /* 0x009896800000d95d */ /* 0x002fea0003900000 */
[----:B------:R-:W1:Y:S02]  /*19a20*/  @!P5 SYNCS.PHASECHK.TRANS64 P5, [R67+URZ+0x13290], R68 ;  /* 0x013290444300d5a7 */ /* 0x000e6400080a007f */
[----:B-1----:R-:W-:Y:S05]  /*19a30*/  @!P5 BRA `(.L_x_13982) ;  /* 0xfffffffc00f0d947 */ /* 0x002fea000383ffff */
[----:B------:R-:W-:Y:S05]  /*19a40*/  BRA `(.L_x_14208) ;  /* 0xfffffe8c00e07947 */ /* 0x000fea000383ffff */
.L_x_13983:
[----:B------:R-:W-:Y:S01]  /*19a50*/  BSSY B1, `(.L_x_14209) ;  /* 0x0000007000017945 */ /* 0x000fe20003800000 */
[----:B------:R-:W-:Y:S01]  /*19a60*/  MOV R12, RZ ;  /* 0x000000ff000c7202 */ /* 0x000fe20000000f00 */
[----:B------:R-:W-:Y:S02]  /*19a70*/  IMAD.MOV.U32 R11, RZ, RZ, 0x1e1f ;  /* 0x00001e1fff0b7424 */ /* 0x000fe400078e00ff */
[----:B------:R-:W-:-:S07]  /*19a80*/  IMAD.MOV.U32 R15, RZ, RZ, -0x1 ;  /* 0xffffffffff0f7424 */ /* 0x000fce00078e00ff */
[----:B0-----:R-:W-:Y:S05]  /*19a90*/  WARPSYNC.COLLECTIVE R15, `(.L_x_14210) ;  /* 0x000000000f087348 */ /* 0x001fea0003c00000 */
[----:B------:R1:W2:Y:S02]  /*19aa0*/  SHFL.IDX P6, R14, R13, R12, R11 ;  /* 0x0000000c0d0e7389 */ /* 0x0002a400000c000b */
[----:B012---:R-:W-:Y:S01]  /*19ab0*/  ENDCOLLECTIVE ;  /* 0x000000000000791b */ /* 0x007fe20003800000 */
.L_x_14210:
[----:B------:R-:W-:Y:S05]  /*19ac0*/  BSYNC B1 ;  /* 0x0000000000017941 */ /* 0x000fea0003800000 */
.L_x_14209:
        /* <DEDUP_REMOVED lines=8> */
.L_x_14211:
[----:B------:R-:W-:Y:S05]  /*19b50*/  BRA `(.L_x_14212) ;  /* 0xfffffe8c00b07947 */ /* 0x000fea000383ffff */
.L_x_13993:
[----:B0-----:R0:W1:Y:S02]  /*19b60*/  SYNCS.PHASECHK.TRANS64.TRYWAIT P6, [R67+URZ+0x13290], R68 ;  /* 0x01329044430075a7 */ /* 0x00106400080c017f */
[----:B-1----:R-:W-:Y:S05]  /*19b70*/  @!P6 NANOSLEEP.SYNCS 0x989680 ;  /* 0x009896800000e95d */ /* 0x002fea0003900000 */
[----:B------:R-:W1:Y:S02]  /*19b80*/  @!P6 SYNCS.PHASECHK.TRANS64 P6, [R67+URZ+0x13290], R68 ;  /* 0x013290444300e5a7 */ /* 0x000e6400080c007f */
[----:B-1----:R-:W-:Y:S05]  /*19b90*/  @!P6 BRA `(.L_x_13993) ;  /* 0xfffffffc00f0e947 */ /* 0x002fea000383ffff */
[----:B------:R-:W-:Y:S05]  /*19ba0*/  BRA `(.L_x_14213) ;  /* 0xfffffea000187947 */ /* 0x000fea000383ffff */
.L_x_13994:
[----:B------:R-:W-:Y:S01]  /*19bb0*/  BSSY B1, `(.L_x_14214) ;  /* 0x0000007000017945 */ /* 0x000fe20003800000 */
[----:B------:R-:W-:Y:S02]  /*19bc0*/  IMAD.MOV.U32 R12, RZ, RZ, RZ ;  /* 0x000000ffff0c7224 */ /* 0x000fe400078e00ff */
[----:B------:R-:W-:Y:S02]  /*19bd0*/  IMAD.MOV.U32 R11, RZ, RZ, 0x1e1f ;  /* 0x00001e1fff0b7424 */ /* 0x000fe400078e00ff */
[----:B------:R-:W-:-:S07]  /*19be0*/  IMAD.MOV.U32 R15, RZ, RZ, -0x1 ;  /* 0xffffffffff0f7424 */ /* 0x000fce00078e00ff */
[----:B0-----:R-:W-:Y:S05]  /*19bf0*/  WARPSYNC.COLLECTIVE R15, `(.L_x_14215) ;  /* 0x000000000f087348 */ /* 0x001fea0003c00000 */
[----:B------:R1:W2:Y:S02]  /*19c00*/  SHFL.IDX P6, R14, R13, R12, R11 ;  /* 0x0000000c0d0e7389 */ /* 0x0002a400000c000b */
[----:B012---:R-:W-:Y:S01]  /*19c10*/  ENDCOLLECTIVE ;  /* 0x000000000000791b */ /* 0x007fe20003800000 */
.L_x_14215:
[----:B------:R-:W-:Y:S05]  /*19c20*/  BSYNC B1 ;  /* 0x0000000000017941 */ /* 0x000fea0003800000 */
.L_x_14214:
        /* <DEDUP_REMOVED lines=8> */
.L_x_14216:
[----:B------:R-:W-:Y:S01]  /*19cb0*/  IMAD.MOV.U32 R72, RZ, RZ, R14 ;  /* 0x000000ffff487224 */ /* 0x000fe200078e000e */
[----:B------:R-:W-:Y:S06]  /*19cc0*/  BRA `(.L_x_14217) ;  /* 0xfffffe9c00e47947 */ /* 0x000fec000383ffff */
.L_x_13999:
[----:B0-----:R0:W1:Y:S02]  /*19cd0*/  SYNCS.PHASECHK.TRANS64.TRYWAIT P3, [R67+URZ+0x13290], R68 ;  /* 0x01329044430075a7 */ /* 0x001064000806017f */
[----:B-1----:R-:W-:Y:S05]  /*19ce0*/  @!P3 NANOSLEEP.SYNCS 0x989680 ;  /* 0x009896800000b95d */ /* 0x002fea0003900000 */
[----:B------:R-:W1:Y:S02]  /*19cf0*/  @!P3 SYNCS.PHASECHK.TRANS64 P3, [R67+URZ+0x13290], R68 ;  /* 0x013290444300b5a7 */ /* 0x000e64000806007f */
[----:B-1----:R-:W-:Y:S05]  /*19d00*/  @!P3 BRA `(.L_x_13999) ;  /* 0xfffffffc00f0b947 */ /* 0x002fea000383ffff */
[----:B------:R-:W-:Y:S05]  /*19d10*/  BRA `(.L_x_14218) ;  /* 0xfffffeac00d47947 */ /* 0x000fea000383ffff */
.L_x_14000:
[----:B------:R-:W-:Y:S01]  /*19d20*/  BSSY B1, `(.L_x_14219) ;  /* 0x0000007000017945 */ /* 0x000fe20003800000 */
[----:B------:R-:W-:Y:S01]  /*19d30*/  IMAD.MOV.U32 R12, RZ, RZ, RZ ;  /* 0x000000ffff0c7224 */ /* 0x000fe200078e00ff */
[----:B------:R-:W-:Y:S01]  /*19d40*/  MOV R11, 0x1e1f ;  /* 0x00001e1f000b7802 */ /* 0x000fe20000000f00 */
[----:B------:R-:W-:-:S07]  /*19d50*/  IMAD.MOV.U32 R15, RZ, RZ, -0x1 ;  /* 0xffffffffff0f7424 */ /* 0x000fce00078e00ff */
[----:B0-----:R-:W-:Y:S05]  /*19d60*/  WARPSYNC.COLLECTIVE R15, `(.L_x_14220) ;  /* 0x000000000f087348 */ /* 0x001fea0003c00000 */
[----:B------:R1:W2:Y:S02]  /*19d70*/  SHFL.IDX P6, R14, R13, R12, R11 ;  /* 0x0000000c0d0e7389 */ /* 0x0002a400000c000b */
[----:B012---:R-:W-:Y:S01]  /*19d80*/  ENDCOLLECTIVE ;  /* 0x000000000000791b */ /* 0x007fe20003800000 */
.L_x_14220:
[----:B------:R-:W-:Y:S05]  /*19d90*/  BSYNC B1 ;  /* 0x0000000000017941 */ /* 0x000fea0003800000 */
.L_x_14219:
        /* <DEDUP_REMOVED lines=8> */
.L_x_14221:
[----:B------:R-:W-:Y:S05]  /*19e20*/  BRA `(.L_x_14222) ;  /* 0xfffffeb000047947 */ /* 0x000fea000383ffff */
.L_x_14004:
[----:B-1----:R1:W4:Y:S02]  /*19e30*/  SYNCS.PHASECHK.TRANS64.TRYWAIT P4, [R67+URZ+0x132b0], R68 ;  /* 0x0132b044430075a7 */ /* 0x002324000808017f */
[----:B----4-:R-:W-:Y:S05]  /*19e40*/  @!P4 NANOSLEEP.SYNCS 0x989680 ;  /* 0x009896800000c95d */ /* 0x010fea0003900000 */
[----:B------:R-:W4:Y:S02]  /*19e50*/  @!P4 SYNCS.PHASECHK.TRANS64 P4, [R67+URZ+0x132b0], R68 ;  /* 0x0132b0444300c5a7 */ /* 0x000f24000808007f */
[----:B----4-:R-:W-:Y:S05]  /*19e60*/  @!P4 BRA `(.L_x_14004) ;  /* 0xfffffffc00f0c947 */ /* 0x010fea000383ffff */
[----:B------:R-:W-:Y:S05]  /*19e70*/  BRA `(.L_x_14223) ;  /* 0xfffffeb000787947 */ /* 0x000fea000383ffff */
.L_x_14024:
        /* <DEDUP_REMOVED lines=8> */
.L_x_14225:
[----:B------:R-:W-:Y:S05]  /*19f00*/  BSYNC B1 ;  /* 0x0000000000017941 */ /* 0x000fea0003800000 */
.L_x_14224:
        /* <DEDUP_REMOVED lines=8> */
.L_x_14226:
[----:B------:R-:W-:Y:S02]  /*19f90*/  IMAD.MOV.U32 R13, RZ, RZ, R31 ;  /* 0x000000ffff0d7224 */ /* 0x000fe400078e001f */
[----:B------:R-:W-:-:S07]  /*19fa0*/  IMAD.MOV.U32 R29, RZ, RZ, R14 ;  /* 0x000000ffff1d7224 */ /* 0x000fce00078e000e */
[----:B------:R-:W-:Y:S05]  /*19fb0*/  WARPSYNC.COLLECTIVE R15, `(.L_x_14227) ;  /* 0x000000000f087348 */ /* 0x000fea0003c00000 */
[----:B------:R0:W1:Y:S02]  /*19fc0*/  SHFL.IDX P6, R14, R13, R12, R11 ;  /* 0x0000000c0d0e7389 */ /* 0x00006400000c000b */
[----:B01----:R-:W-:Y:S01]  /*19fd0*/  ENDCOLLECTIVE ;  /* 0x000000000000791b */ /* 0x003fe20003800000 */
.L_x_14227:
[----:B------:R-:W-:Y:S01]  /*19fe0*/  IMAD.MOV.U32 R13, RZ, RZ, R32 ;  /* 0x000000ffff0d7224 */ /* 0x000fe200078e0020 */
[----:B------:R-:W-:-:S07]  /*19ff0*/  MOV R3, R14 ;  /* 0x0000000e00037202 */ /* 0x000fce0000000f00 */
[----:B------:R-:W-:Y:S05]  /*1a000*/  WARPSYNC.COLLECTIVE R15, `(.L_x_14228) ;  /* 0x000000000f087348 */ /* 0x000fea0003c00000 */
[----:B------:R0:W1:Y:S02]  /*1a010*/  SHFL.IDX P6, R14, R13, R12, R11 ;  /* 0x0000000c0d0e7389 */ /* 0x00006400000c000b */
[----:B01----:R-:W-:Y:S01]  /*1a020*/  ENDCOLLECTIVE ;  /* 0x000000000000791b */ /* 0x003fe20003800000 */
.L_x_14228:
[----:B------:R-:W-:Y:S05]  /*1a030*/  BRA `(.L_x_14229) ;  /* 0xfffffec0001c7947 */ /* 0x000fea000383ffff */
.L_x_14028:
[----:B-1----:R1:W3:Y:S02]  /*1a040*/  SYNCS.PHASECHK.TRANS64.TRYWAIT P0, [R18+URZ+0x13200], R27 ;  /* 0x0132001b120075a7 */ /* 0x0022e4000800017f */
[----:B---3--:R-:W-:Y:S05]  /*1a050*/  @!P0 NANOSLEEP.SYNCS 0x989680 ;  /* 0x009896800000895d */ /* 0x008fea0003900000 */
[----:B------:R-:W3:Y:S02]  /*1a060*/  @!P0 SYNCS.PHASECHK.TRANS64 P0, [R18+URZ+0x13200], R27 ;  /* 0x0132001b120085a7 */ /* 0x000ee4000800007f */
[----:B---3--:R-:W-:Y:S05]  /*1a070*/  @!P0 BRA `(.L_x_14028) ;  /* 0xfffffffc00f08947 */ /* 0x008fea000383ffff */
[----:B------:R-:W-:Y:S05]  /*1a080*/  BRA `(.L_x_14230) ;  /* 0xfffffec000b47947 */ /* 0x000fea000383ffff */
.L_x_14032:
        /* <DEDUP_REMOVED lines=8> */
.L_x_14232:
[----:B------:R-:W-:Y:S05]  /*1a110*/  BSYNC B1 ;  /* 0x0000000000017941 */ /* 0x000fea0003800000 */
.L_x_14231:
        /* <DEDUP_REMOVED lines=8> */
.L_x_14233:
[----:B------:R-:W-:Y:S01]  /*1a1a0*/  MOV R13, R31 ;  /* 0x0000001f000d7202 */ /* 0x000fe20000000f00 */
[----:B------:R-:W-:-:S07]  /*1a1b0*/  IMAD.MOV.U32 R29, RZ, RZ, R14 ;  /* 0x000000ffff1d7224 */ /* 0x000fce00078e000e */
[----:B------:R-:W-:Y:S05]  /*1a1c0*/  WARPSYNC.COLLECTIVE R15, `(.L_x_14234) ;  /* 0x000000000f087348 */ /* 0x000fea0003c00000 */
[----:B------:R0:W1:Y:S02]  /*1a1d0*/  SHFL.IDX P6, R14, R13, R12, R11 ;  /* 0x0000000c0d0e7389 */ /* 0x00006400000c000b */
[----:B01----:R-:W-:Y:S01]  /*1a1e0*/  ENDCOLLECTIVE ;  /* 0x000000000000791b */ /* 0x003fe20003800000 */
.L_x_14234:
[----:B------:R-:W-:Y:S02]  /*1a1f0*/  IMAD.MOV.U32 R13, RZ, RZ, R32 ;  /* 0x000000ffff0d7224 */ /* 0x000fe400078e0020 */
[----:B------:R-:W-:-:S07]  /*1a200*/  IMAD.MOV.U32 R21, RZ, RZ, R14 ;  /* 0x000000ffff157224 */ /* 0x000fce00078e000e */
[----:B------:R-:W-:Y:S05]  /*1a210*/  WARPSYNC.COLLECTIVE R15, `(.L_x_14235) ;  /* 0x000000000f087348 */ /* 0x000fea0003c00000 */
[----:B------:R0:W1:Y:S02]  /*1a220*/  SHFL.IDX P6, R14, R13, R12, R11 ;  /* 0x0000000c0d0e7389 */ /* 0x00006400000c000b */
[----:B01----:R-:W-:Y:S01]  /*1a230*/  ENDCOLLECTIVE ;  /* 0x000000000000791b */ /* 0x003fe20003800000 */
.L_x_14235:
[----:B------:R-:W-:Y:S05]  /*1a240*/  BRA `(.L_x_14236) ;  /* 0xfffffed000647947 */ /* 0x000fea000383ffff */
.L_x_14036:
[----:B-1----:R1:W3:Y:S02]  /*1a250*/  SYNCS.PHASECHK.TRANS64.TRYWAIT P1, [R18+URZ+0x13200], R27 ;  /* 0x0132001b120075a7 */ /* 0x0022e4000802017f */
[----:B---3--:R-:W-:Y:S05]  /*1a260*/  @!P1 NANOSLEEP.SYNCS 0x989680 ;  /* 0x009896800000995d */ /* 0x008fea0003900000 */
[----:B------:R-:W3:Y:S02]  /*1a270*/  @!P1 SYNCS.PHASECHK.TRANS64 P1, [R18+URZ+0x13200], R27 ;  /* 0x0132001b120095a7 */ /* 0x000ee4000802007f */
[----:B---3--:R-:W-:Y:S05]  /*1a280*/  @!P1 BRA `(.L_x_14036) ;  /* 0xfffffffc00f09947 */ /* 0x008fea000383ffff */
[----:B------:R-:W-:Y:S05]  /*1a290*/  BRA `(.L_x_14237) ;  /* 0xfffffed000e47947 */ /* 0x000fea000383ffff */
.L_x_14040:
[----:B-1----:R1:W3:Y:S02]  /*1a2a0*/  SYNCS.PHASECHK.TRANS64.TRYWAIT P1, [R0+URZ+0x13230], R5 ;  /* 0x01323005000075a7 */ /* 0x0022e4000802017f */
[----:B---3--:R-:W-:Y:S05]  /*1a2b0*/  @!P1 NANOSLEEP.SYNCS 0x989680 ;  /* 0x009896800000995d */ /* 0x008fea0003900000 */
[----:B------:R-:W3:Y:S02]  /*1a2c0*/  @!P1 SYNCS.PHASECHK.TRANS64 P1, [R0+URZ+0x13230], R5 ;  /* 0x01323005000095a7 */ /* 0x000ee4000802007f */
[----:B---3--:R-:W-:Y:S05]  /*1a2d0*/  @!P1 BRA `(.L_x_14040) ;  /* 0xfffffffc00f09947 */ /* 0x008fea000383ffff */
[----:B------:R-:W-:Y:S05]  /*1a2e0*/  BRA `(.L_x_14039) ;  /* 0xfffffee400387947 */ /* 0x000fea000383ffff */
.L_x_14048:
[----:B0-----:R0:W2:Y:S02]  /*1a2f0*/  SYNCS.PHASECHK.TRANS64.TRYWAIT P1, [R13+URZ+0x13230], R10 ;  /* 0x0132300a0d0075a7 */ /* 0x0010a4000802017f */
[----:B--2---:R-:W-:Y:S05]  /*1a300*/  @!P1 NANOSLEEP.SYNCS 0x989680 ;  /* 0x009896800000995d */ /* 0x004fea0003900000 */
[----:B------:R-:W2:Y:S02]  /*1a310*/  @!P1 SYNCS.PHASECHK.TRANS64 P1, [R13+URZ+0x13230], R10 ;  /* 0x0132300a0d0095a7 */ /* 0x000ea4000802007f */
[----:B--2---:R-:W-:Y:S05]  /*1a320*/  @!P1 BRA `(.L_x_14048) ;  /* 0xfffffffc00f09947 */ /* 0x004fea000383ffff */
[----:B------:R-:W-:Y:S05]  /*1a330*/  BRA `(.L_x_14047) ;  /* 0xffffff1800387947 */ /* 0x000fea000383ffff */
.L_x_14053:
[----:B-1----:R1:W2:Y:S02]  /*1a340*/  SYNCS.PHASECHK.TRANS64.TRYWAIT P1, [R14+URZ+0x13250], R9 ;  /* 0x013250090e0075a7 */ /* 0x0022a4000802017f */
[----:B--2---:R-:W-:Y:S05]  /*1a350*/  @!P1 NANOSLEEP.SYNCS 0x989680 ;  /* 0x009896800000995d */ /* 0x004fea0003900000 */
[----:B------:R-:W2:Y:S02]  /*1a360*/  @!P1 SYNCS.PHASECHK.TRANS64 P1, [R14+URZ+0x13250], R9 ;  /* 0x013250090e0095a7 */ /* 0x000ea4000802007f */
[----:B--2---:R-:W-:Y:S05]  /*1a370*/  @!P1 BRA `(.L_x_14053) ;  /* 0xfffffffc00f09947 */ /* 0x004fea000383ffff */
[----:B------:R-:W-:Y:S05]  /*1a380*/  BRA `(.L_x_14052) ;  /* 0xffffff1c00a87947 */ /* 0x000fea000383ffff */
.L_x_14061:
[----:B-1----:R1:W2:Y:S02]  /*1a390*/  SYNCS.PHASECHK.TRANS64.TRYWAIT P1, [R8+URZ+0x13250], R3 ;  /* 0x01325003080075a7 */ /* 0x0022a4000802017f */
[----:B--2---:R-:W-:Y:S05]  /*1a3a0*/  @!P1 NANOSLEEP.SYNCS 0x989680 ;  /* 0x009896800000995d */ /* 0x004fea0003900000 */
[----:B------:R-:W2:Y:S02]  /*1a3b0*/  @!P1 SYNCS.PHASECHK.TRANS64 P1, [R8+URZ+0x13250], R3 ;  /* 0x01325003080095a7 */ /* 0x000ea4000802007f */
[----:B--2---:R-:W-:Y:S05]  /*1a3c0*/  @!P1 BRA `(.L_x_14061) ;  /* 0xfffffffc00f09947 */ /* 0x004fea000383ffff */
[----:B------:R-:W-:Y:S05]  /*1a3d0*/  BRA `(.L_x_14060) ;  /* 0xffffff4400bc7947 */ /* 0x000fea000383ffff */
.L_x_14088:
[----:B-1----:R-:W0:Y:S01]  /*1a3e0*/  S2R R9, SR_TID.X ;  /* 0x0000000000097919 */ /* 0x002e220000002100 */
        /* <DEDUP_REMOVED lines=10> */
.L_x_14239:
[----:B------:R-:W-:Y:S05]  /*1a490*/  BSYNC B1 ;  /* 0x0000000000017941 */ /* 0x000fea0003800000 */
.L_x_14238:
[----:B------:R-:W-:Y:S05]  /*1a4a0*/  BRA `(.L_x_14240) ;  /* 0xffffff90004c7947 */ /* 0x000fea000383ffff */
.L_x_14090:
[----:B------:R-:W-:Y:S01]  /*1a4b0*/  BSSY B1, `(.L_x_14241) ;  /* 0x0000006000017945 */ /* 0x000fe20003800000 */
[----:B------:R-:W-:-:S07]  /*1a4c0*/  IMAD.MOV.U32 R15, RZ, RZ, -0x1 ;  /* 0xffffffffff0f7424 */ /* 0x000fce00078e00ff */
[----:B01----:R-:W-:Y:S05]  /*1a4d0*/  WARPSYNC.COLLECTIVE R15, `(.L_x_14242) ;  /* 0x000000000f0c7348 */ /* 0x003fea0003c00000 */
[----:B------:R-:W-:Y:S02]  /*1a4e0*/  ELECT P6, UR62, PT ;  /* 0x00000000003e782f */ /* 0x000fe400038c0000 */
[----:B------:R-:W-:Y:S01]  /*1a4f0*/  MOV R14, UR62 ;  /* 0x0000003e000e7c02 */ /* 0x000fe20008000f00 */
[----:B01----:R-:W-:Y:S10]  /*1a500*/  ENDCOLLECTIVE ;  /* 0x000000000000791b */ /* 0x003ff40003800000 */
.L_x_14242:
[----:B------:R-:W-:Y:S05]  /*1a510*/  BSYNC B1 ;  /* 0x0000000000017941 */ /* 0x000fea0003800000 */
.L_x_14241:
[----:B------:R-:W-:Y:S05]  /*1a520*/  BRA `(.L_x_14089) ;  /* 0xffffff9000447947 */ /* 0x000fea000383ffff */
.L_x_14092:
[----:B0-----:R0:W2:Y:S02]  /*1a530*/  SYNCS.PHASECHK.TRANS64.TRYWAIT P0, [R17+URZ+0x13220], R6 ;  /* 0x01322006110075a7 */ /* 0x0010a4000800017f */
[----:B--2---:R-:W-:Y:S05]  /*1a540*/  @!P0 NANOSLEEP.SYNCS 0x989680 ;  /* 0x009896800000895d */ /* 0x004fea0003900000 */
[----:B------:R-:W2:Y:S02]  /*1a550*/  @!P0 SYNCS.PHASECHK.TRANS64 P0, [R17+URZ+0x13220], R6 ;  /* 0x01322006110085a7 */ /* 0x000ea4000800007f */
[----:B--2---:R-:W-:Y:S05]  /*1a560*/  @!P0 BRA `(.L_x_14092) ;  /* 0xfffffffc00f08947 */ /* 0x004fea000383ffff */
[----:B------:R-:W-:Y:S05]  /*1a570*/  BRA `(.L_x_14243) ;  /* 0xffffff9000547947 */ /* 0x000fea000383ffff */
.L_x_14096:
[----:B0-----:R0:W1:Y:S02]  /*1a580*/  SYNCS.PHASECHK.TRANS64.TRYWAIT P0, [R6+URZ+0x132a0], R10 ;  /* 0x0132a00a060075a7 */ /* 0x001064000800017f */
[----:B-1----:R-:W-:Y:S05]  /*1a590*/  @!P0 NANOSLEEP.SYNCS 0x989680 ;  /* 0x009896800000895d */ /* 0x002fea0003900000 */
[----:B------:R-:W1:Y:S02]  /*1a5a0*/  @!P0 SYNCS.PHASECHK.TRANS64 P0, [R6+URZ+0x132a0], R10 ;  /* 0x0132a00a060085a7 */ /* 0x000e64000800007f */
[----:B-1----:R-:W-:Y:S05]  /*1a5b0*/  @!P0 BRA `(.L_x_14096) ;  /* 0xfffffffc00f08947 */ /* 0x002fea000383ffff */
[----:B------:R-:W-:Y:S05]  /*1a5c0*/  BRA `(.L_x_14244) ;  /* 0xffffff9000747947 */ /* 0x000fea000383ffff */
.L_x_14101:
[----:B-1----:R1:W2:Y:S02]  /*1a5d0*/  SYNCS.PHASECHK.TRANS64.TRYWAIT P0, [R6+URZ+0x132c0], R10 ;  /* 0x0132c00a060075a7 */ /* 0x0022a4000800017f */
[----:B--2---:R-:W-:Y:S05]  /*1a5e0*/  @!P0 NANOSLEEP.SYNCS 0x989680 ;  /* 0x009896800000895d */ /* 0x004fea0003900000 */
[----:B------:R-:W2:Y:S02]  /*1a5f0*/  @!P0 SYNCS.PHASECHK.TRANS64 P0, [R6+URZ+0x132c0], R10 ;  /* 0x0132c00a060085a7 */ /* 0x000ea4000800007f */
[----:B--2---:R-:W-:Y:S05]  /*1a600*/  @!P0 BRA `(.L_x_14101) ;  /* 0xfffffffc00f08947 */ /* 0x004fea000383ffff */
[----:B------:R-:W-:Y:S05]  /*1a610*/  BRA `(.L_x_14245) ;  /* 0xffffff9000f47947 */ /* 0x000fea000383ffff */
.L_x_14108:
[----:B0-----:R0:W1:Y:S02]  /*1a620*/  SYNCS.PHASECHK.TRANS64.TRYWAIT P2, [R6+URZ+0x132a0], R7 ;  /* 0x0132a007060075a7 */ /* 0x001064000804017f */
[----:B-1----:R-:W-:Y:S05]  /*1a630*/  @!P2 NANOSLEEP.SYNCS 0x989680 ;  /* 0x009896800000a95d */ /* 0x002fea0003900000 */
[----:B------:R-:W1:Y:S02]  /*1a640*/  @!P2 SYNCS.PHASECHK.TRANS64 P2, [R6+URZ+0x132a0], R7 ;  /* 0x0132a0070600a5a7 */ /* 0x000e64000804007f */
[----:B-1----:R-:W-:Y:S05]  /*1a650*/  @!P2 BRA `(.L_x_14108) ;  /* 0xfffffffc00f0a947 */ /* 0x002fea000383ffff */
[----:B------:R-:W-:Y:S05]  /*1a660*/  BRA `(.L_x_14246) ;  /* 0xffffff9400c87947 */ /* 0x000fea000383ffff */
.L_x_14113:
[----:B-1----:R1:W2:Y:S02]  /*1a670*/  SYNCS.PHASECHK.TRANS64.TRYWAIT P2, [R6+URZ+0x132c0], R7 ;  /* 0x0132c007060075a7 */ /* 0x0022a4000804017f */
[----:B--2---:R-:W-:Y:S05]  /*1a680*/  @!P2 NANOSLEEP.SYNCS 0x989680 ;  /* 0x009896800000a95d */ /* 0x004fea0003900000 */
[----:B------:R-:W2:Y:S02]  /*1a690*/  @!P2 SYNCS.PHASECHK.TRANS64 P2, [R6+URZ+0x132c0], R7 ;  /* 0x0132c0070600a5a7 */ /* 0x000ea4000804007f */
[----:B--2---:R-:W-:Y:S05]  /*1a6a0*/  @!P2 BRA `(.L_x_14113) ;  /* 0xfffffffc00f0a947 */ /* 0x004fea000383ffff */
[----:B------:R-:W-:Y:S05]  /*1a6b0*/  BRA `(.L_x_14247) ;  /* 0xffffff9800447947 */ /* 0x000fea000383ffff */
.L_x_14130:
[----:B-1----:R-:W0:Y:S01]  /*1a6c0*/  S2R R21, SR_TID.X ;  /* 0x0000000000157919 */ /* 0x002e220000002100 */
[----:B------:R-:W-:Y:S01]  /*1a6d0*/  BSSY B0, `(.L_x_14248) ;  /* 0x000000a000007945 */ /* 0x000fe20003800000 */
        /* <DEDUP_REMOVED lines=9> */
.L_x_14249:
[----:B------:R-:W-:Y:S05]  /*1a770*/  BSYNC B0 ;  /* 0x0000000000007941 */ /* 0x000fea0003800000 */
.L_x_14248:
[----:B------:R-:W-:Y:S05]  /*1a780*/  BRA `(.L_x_14250) ;  /* 0xffffffa800747947 */ /* 0x000fea000383ffff */
.L_x_14133:
[----:B0-----:R-:W2:Y:S02]  /*1a790*/  LDL R0, [R1+0x44] ;  /* 0x0000440001007983 */ /* 0x001ea40000100800 */
[----:B--2---:R0:W1:Y:S02]  /*1a7a0*/  SYNCS.PHASECHK.TRANS64.TRYWAIT P0, [R4+URZ+0x13280], R0 ;  /* 0x01328000040075a7 */ /* 0x004064000800017f */
[----:B-1----:R-:W-:Y:S05]  /*1a7b0*/  @!P0 NANOSLEEP.SYNCS 0x989680 ;  /* 0x009896800000895d */ /* 0x002fea0003900000 */
[----:B------:R-:W1:Y:S02]  /*1a7c0*/  @!P0 SYNCS.PHASECHK.TRANS64 P0, [R4+URZ+0x13280], R0 ;  /* 0x01328000040085a7 */ /* 0x000e64000800007f */
[----:B-1----:R-:W-:Y:S05]  /*1a7d0*/  @!P0 BRA `(.L_x_14133) ;  /* 0xfffffffc00ec8947 */ /* 0x002fea000383ffff */
[----:B------:R-:W-:Y:S05]  /*1a7e0*/  BRA `(.L_x_14251) ;  /* 0xffffffa800907947 */ /* 0x000fea000383ffff */
.L_x_14134:
        /* <DEDUP_REMOVED lines=8> */
.L_x_14253:
[----:B------:R-:W-:Y:S05]  /*1a870*/  BSYNC B0 ;  /* 0x0000000000007941 */ /* 0x000fea0003800000 */
.L_x_14252:
        /* <DEDUP_REMOVED lines=8> */
.L_x_14254:
[----:B------:R-:W-:Y:S01]  /*1a900*/  MOV R13, R2 ;  /* 0x00000002000d7202 */ /* 0x000fe20000000f00 */
[----:B------:R-:W-:Y:S02]  /*1a910*/  IMAD.MOV.U32 R12, RZ, RZ, 0x1 ;  /* 0x00000001ff0c7424 */ /* 0x000fe400078e00ff */
[----:B------:R-:W-:-:S07]  /*1a920*/  IMAD.MOV.U32 R3, RZ, RZ, R14 ;  /* 0x000000ffff037224 */ /* 0x000fce00078e000e */
[----:B------:R-:W-:Y:S05]  /*1a930*/  WARPSYNC.COLLECTIVE R15, `(.L_x_14255) ;  /* 0x000000000f087348 */ /* 0x000fea0003c00000 */
[----:B------:R0:W1:Y:S02]  /*1a940*/  SHFL.IDX P6, R14, R13, R12, R11 ;  /* 0x0000000c0d0e7389 */ /* 0x00006400000c000b */
[----:B01----:R-:W-:Y:S01]  /*1a950*/  ENDCOLLECTIVE ;  /* 0x000000000000791b */ /* 0x003fe20003800000 */
.L_x_14255:
[----:B------:R-:W-:Y:S01]  /*1a960*/  IADD3 R20, P1, R20, R3, RZ ;  /* 0x0000000314147210 */ /* 0x000fe20007f3e0ff */
[----:B------:R-:W-:-:S04]  /*1a970*/  IMAD.IADD R3, R17, 0x1, R19 ;  /* 0x0000000111037824 */ /* 0x000fc800078e0213 */
[----:B------:R-:W-:Y:S01]  /*1a980*/  IMAD.X R21, RZ, RZ, R10, P1 ;  /* 0x000000ffff157224 */ /* 0x000fe200008e060a */
        /* <DEDUP_REMOVED lines=11> */
.L_x_14256:
[----:B------:R-:W-:Y:S02]  /*1aa40*/  IMAD.MOV.U32 R13, RZ, RZ, R2 ;  /* 0x000000ffff0d7224 */ /* 0x000fe400078e0002 */
[----:B------:R-:W-:Y:S02]  /*1aa50*/  IMAD.MOV.U32 R12, RZ, RZ, 0x2 ;  /* 0x00000002ff0c7424 */ /* 0x000fe400078e00ff */
[----:B------:R-:W-:-:S05]  /*1aa60*/  IMAD.SHL.U32 R21, R10, 0x10, RZ ;  /* 0x000000100a157824 */ /* 0x000fca00078e00ff */
[----:B------:R-:W-:Y:S01]  /*1aa70*/  LOP3.LUT R21, R21, 0x30, RZ, 0xc0, !PT ;  /* 0x0000003015157812 */ /* 0x000fe200078ec0ff */
[----:B------:R-:W-:-:S07]  /*1aa80*/  IMAD.MOV.U32 R10, RZ, RZ, R14 ;  /* 0x000000ffff0a7224 */ /* 0x000fce00078e000e */
[----:B------:R-:W-:Y:S05]  /*1aa90*/  WARPSYNC.COLLECTIVE R15, `(.L_x_14257) ;  /* 0x000000000f087348 */ /* 0x000fea0003c00000 */
[----:B------:R0:W1:Y:S02]  /*1aaa0*/  SHFL.IDX P6, R14, R13, R12, R11 ;  /* 0x0000000c0d0e7389 */ /* 0x00006400000c000b */
[----:B01----:R-:W-:Y:S01]  /*1aab0*/  ENDCOLLECTIVE ;  /* 0x000000000000791b */ /* 0x003fe20003800000 */
.L_x_14257:
[----:B------:R-:W-:Y:S02]  /*1aac0*/  IADD3 R20, P1, R21, R10, RZ ;  /* 0x0000000a15147210 */ /* 0x000fe40007f3e0ff */
[----:B------:R-:W0:Y:S02]  /*1aad0*/  S2R R10, SR_TID.X ;  /* 0x00000000000a7919 */ /* 0x000e240000002100 */
[----:B------:R-:W-:Y:S02]  /*1aae0*/  IADD3.X R21, RZ, R19, RZ, P1, !PT ;  /* 0x00000013ff157210 */ /* 0x000fe40000ffe4ff */
[----:B------:R-:W-:Y:S01]  /*1aaf0*/  ISETP.LT.OR P1, PT, R5, 0x21, P0 ;  /* 0x000000210500780c */ /* 0x000fe20000721670 */
[----:B------:R-:W-:-:S12]  /*1ab00*/  IMAD.MOV.U32 R13, RZ, RZ, R0 ;  /* 0x000000ffff0d7224 */ /* 0x000fd800078e0000 */
        /* <DEDUP_REMOVED lines=8> */
.L_x_14258:
[----:B------:R-:W-:Y:S02]  /*1ab90*/  IMAD.SHL.U32 R21, R10, 0x10, RZ ;  /* 0x000000100a157824 */ /* 0x000fe400078e00ff */
[----:B------:R-:W-:-:S03]  /*1aba0*/  IMAD.MOV.U32 R13, RZ, RZ, R2 ;  /* 0x000000ffff0d7224 */ /* 0x000fc600078e0002 */
[----:B------:R-:W-:Y:S01]  /*1abb0*/  LOP3.LUT R21, R21, 0x30, RZ, 0xc0, !PT ;  /* 0x0000003015157812 */ /* 0x000fe200078ec0ff */
[----:B------:R-:W-:Y:S01]  /*1abc0*/  IMAD.MOV.U32 R12, RZ, RZ, 0x3 ;  /* 0x00000003ff0c7424 */ /* 0x000fe200078e00ff */
[----:B------:R-:W-:-:S07]  /*1abd0*/  MOV R10, R14 ;  /* 0x0000000e000a7202 */ /* 0x000fce0000000f00 */
[----:B------:R-:W-:Y:S05]  /*1abe0*/  WARPSYNC.COLLECTIVE R15, `(.L_x_14259) ;  /* 0x000000000f087348 */ /* 0x000fea0003c00000 */
[----:B------:R0:W1:Y:S02]  /*1abf0*/  SHFL.IDX P6, R14, R13, R12, R11 ;  /* 0x0000000c0d0e7389 */ /* 0x00006400000c000b */
[----:B01----:R-:W-:Y:S01]  /*1ac00*/  ENDCOLLECTIVE ;  /* 0x000000000000791b */ /* 0x003fe20003800000 */
.L_x_14259:
[----:B------:R-:W-:Y:S02]  /*1ac10*/  IADD3 R20, P1, R21, R10, RZ ;  /* 0x0000000a15147210 */ /* 0x000fe40007f3e0ff */
[----:B------:R-:W0:Y:S03]  /*1ac20*/  S2R R10, SR_TID.X ;  /* 0x00000000000a7919 */ /* 0x000e260000002100 */
[----:B------:R-:W-:Y:S01]  /*1ac30*/  IMAD.X R21, RZ, RZ, R19, P1 ;  /* 0x000000ffff157224 */ /* 0x000fe200008e0613 */
[C---:B------:R-:W-:Y:S01]  /*1ac40*/  ISETP.LT.OR P1, PT, R5.reuse, 0x41, P0 ;  /* 0x000000410500780c */ /* 0x040fe20000721670 */
[----:B------:R1:W5:Y:S01]  /*1ac50*/  LDL.LU R19, [R1+0x24] ;  /* 0x0000240001137983 */ /* 0x0003620000300800 */
[----:B------:R-:W-:Y:S01]  /*1ac60*/  IMAD.MOV.U32 R13, RZ, RZ, R0 ;  /* 0x000000ffff0d7224 */ /* 0x000fe200078e0000 */
[----:B------:R-:W-:-:S10]  /*1ac70*/  ISETP.GE.AND P3, PT, R5, 0x81, PT ;  /* 0x000000810500780c */ /* 0x000fd40003f66270 */
[----:B------:R-:W-:Y:S01]  /*1ac80*/  @!PT LDS RZ, [RZ] ;  /* 0x00000000fffff984 */ /* 0x000fe20000000800 */
[----:B------:R-:W-:Y:S01]  /*1ac90*/  @!PT LDS RZ, [RZ] ;  /* 0x00000000fffff984 */ /* 0x000fe20000000800 */
[----:B------:R-:W-:Y:S01]  /*1aca0*/  @!PT LDS RZ, [RZ] ;  /* 0x00000000fffff984 */ /* 0x000fe20000000800 */
[----:B------:R1:W-:Y:S01]  /*1acb0*/  LDGSTS.E.BYPASS.LTC128B.128 [R3+0x7000], desc[UR40][R20.64], !P1 ;  /* 0x0700000014037fae */ /* 0x0003e2000c901d68 */
[----:B------:R-:W-:-:S07]  /*1acc0*/  IMAD.MOV.U32 R2, RZ, RZ, R14 ;  /* 0x000000ffff027224 */ /* 0x000fce00078e000e */
[----:B01---5:R-:W-:Y:S05]  /*1acd0*/  WARPSYNC.COLLECTIVE R15, `(.L_x_14260) ;  /* 0x000000000f087348 */ /* 0x023fea0003c00000 */
[----:B------:R2:W3:Y:S02]  /*1ace0*/  SHFL.IDX P6, R14, R13, R12, R11 ;  /* 0x0000000c0d0e7389 */ /* 0x0004e400000c000b */
[----:B0123-5:R-:W-:Y:S01]  /*1acf0*/  ENDCOLLECTIVE ;  /* 0x000000000000791b */ /* 0x02ffe20003800000 */
.L_x_14260:
        /* <DEDUP_REMOVED lines=8> */
.L_x_14261:
[----:B------:R-:W-:Y:S02]  /*1ad80*/  IADD3 R20, P1, R10, R0, RZ ;  /* 0x000000000a147210 */ /* 0x000fe40007f3e0ff */
[----:B------:R-:W-:Y:S01]  /*1ad90*/  MOV R13, R29 ;  /* 0x0000001d000d7202 */ /* 0x000fe20000000f00 */
[----:B------:R-:W-:-:S10]  /*1ada0*/  IMAD.MOV.U32 R0, RZ, RZ, R14 ;  /* 0x000000ffff007224 */ /* 0x000fd400078e000e */
[----:B------:R-:W-:Y:S05]  /*1adb0*/  WARPSYNC.COLLECTIVE R15, `(.L_x_14262) ;  /* 0x000000000f087348 */ /* 0x000fea0003c00000 */
[----:B------:R0:W1:Y:S02]  /*1adc0*/  SHFL.IDX P6, R14, R13, R12, R11 ;  /* 0x0000000c0d0e7389 */ /* 0x00006400000c000b */
[----:B01----:R-:W-:Y:S01]  /*1add0*/  ENDCOLLECTIVE ;  /* 0x000000000000791b */ /* 0x003fe20003800000 */
.L_x_14262:
[----:B------:R-:W-:Y:S01]  /*1ade0*/  IMAD.X R21, RZ, RZ, R2, P1 ;  /* 0x000000ffff157224 */ /* 0x000fe200008e0602 */
[C---:B------:R-:W-:Y:S02]  /*1adf0*/  ISETP.LT.OR P1, PT, R5.reuse, 0x61, P0 ;  /* 0x000000610500780c */ /* 0x040fe40000721670 */
[C---:B------:R-:W-:Y:S02]  /*1ae00*/  ISETP.GE.AND P4, PT, R5.reuse, 0x21, PT ;  /* 0x000000210500780c */ /* 0x040fe40003f86270 */
[----:B------:R-:W-:-:S09]  /*1ae10*/  ISETP.GE.AND P2, PT, R5, 0x61, PT ;  /* 0x000000610500780c */ /* 0x000fd20003f46270 */
[----:B------:R-:W-:Y:S01]  /*1ae20*/  @!PT LDS RZ, [RZ] ;  /* 0x00000000fffff984 */ /* 0x000fe20000000800 */
[----:B------:R-:W-:Y:S01]  /*1ae30*/  @!PT LDS RZ, [RZ] ;  /* 0x00000000fffff984 */ /* 0x000fe20000000800 */
[----:B------:R-:W-:Y:S01]  /*1ae40*/  @!PT LDS RZ, [RZ] ;  /* 0x00000000fffff984 */ /* 0x000fe20000000800 */
[----:B------:R1:W-:Y:S01]  /*1ae50*/  LDGSTS.E.BYPASS.LTC128B.128 [R3+0x7800], desc[UR40][R20.64], !P1 ;  /* 0x0780000014037fae */ /* 0x0003e2000c901d68 */
[----:B------:R-:W-:Y:S01]  /*1ae60*/  ISETP.GE.AND P1, PT, R5, 0x41, PT ;  /* 0x000000410500780c */ /* 0x000fe20003f26270 */
[----:B------:R-:W-:Y:S01]  /*1ae70*/  IMAD.MOV.U32 R10, RZ, RZ, R14 ;  /* 0x000000ffff0a7224 */ /* 0x000fe200078e000e */
[----:B------:R-:W-:-:S04]  /*1ae80*/  LOP3.LUT R19, R19, 0xfffffff7, RZ, 0xc0, !PT ;  /* 0xfffffff713137812 */ /* 0x000fc800078ec0ff */
[----:B------:R-:W-:-:S05]  /*1ae90*/  @P3 LOP3.LUT R19, R19, 0x8, RZ, 0xfc, !PT ;  /* 0x0000000813133812 */ /* 0x000fca00078efcff */
[----:B------:R1:W-:Y:S01]  /*1aea0*/  STL [R1+0x24], R19 ;  /* 0x0000241301007387 */ /* 0x0003e20000100800 */
[----:B------:R-:W-:Y:S05]  /*1aeb0*/  BRA `(.L_x_14263) ;  /* 0xffffffa800447947 */ /* 0x000fea000383ffff */
.L_x_14139:
[----:B----4-:R-:W4:Y:S02]  /*1aec0*/  LDL R0, [R1+0x44] ;  /* 0x0000440001007983 */ /* 0x010f240000100800 */
[----:B----4-:R4:W0:Y:S02]  /*1aed0*/  SYNCS.PHASECHK.TRANS64.TRYWAIT P0, [R4+URZ+0x13240], R0 ;  /* 0x01324000040075a7 */ /* 0x010824000800017f */
[----:B0-----:R-:W-:Y:S05]  /*1aee0*/  @!P0 NANOSLEEP.SYNCS 0x989680 ;  /* 0x009896800000895d */ /* 0x001fea0003900000 */
[----:B------:R-:W0:Y:S02]  /*1aef0*/  @!P0 SYNCS.PHASECHK.TRANS64 P0, [R4+URZ+0x13240], R0 ;  /* 0x01324000040085a7 */ /* 0x000e24000800007f */
[----:B0-----:R-:W-:Y:S05]  /*1af00*/  @!P0 BRA `(.L_x_14139) ;  /* 0xfffffffc00ec8947 */ /* 0x001fea000383ffff */
[----:B------:R-:W-:Y:S05]  /*1af10*/  BRA `(.L_x_14264) ;  /* 0xffffffa800a47947 */ /* 0x000fea000383ffff */
.L_x_14140:
[----:B------:R-:W-:Y:S01]  /*1af20*/  BSSY B0, `(.L_x_14265) ;  /* 0x0000008000007945 */ /* 0x000fe20003800000 */
[----:B------:R-:W-:Y:S02]  /*1af30*/  IMAD.MOV.U32 R13, RZ, RZ, R2 ;  /* 0x000000ffff0d7224 */ /* 0x000fe400078e0002 */
[----:B------:R-:W-:Y:S02]  /*1af40*/  IMAD.MOV.U32 R12, RZ, RZ, RZ ;  /* 0x000000ffff0c7224 */ /* 0x000fe400078e00ff */
[----:B------:R-:W-:Y:S02]  /*1af50*/  IMAD.MOV.U32 R11, RZ, RZ, 0x1c1f ;  /* 0x00001c1fff0b7424 */ /* 0x000fe400078e00ff */
[----:B------:R-:W-:-:S07]  /*1af60*/  IMAD.MOV.U32 R15, RZ, RZ, -0x1 ;  /* 0xffffffffff0f7424 */ /* 0x000fce00078e00ff */
[----:B01----:R-:W-:Y:S05]  /*1af70*/  WARPSYNC.COLLECTIVE R15, `(.L_x_14266) ;  /* 0x000000000f087348 */ /* 0x003fea0003c00000 */
[----:B0-----:R0:W2:Y:S02]  /*1af80*/  SHFL.IDX P6, R14, R13, R12, R11 ;  /* 0x0000000c0d0e7389 */ /* 0x0010a400000c000b */
[----:B012---:R-:W-:Y:S01]  /*1af90*/  ENDCOLLECTIVE ;  /* 0x000000000000791b */ /* 0x007fe20003800000 */
.L_x_14266:
[----:B------:R-:W-:Y:S05]  /*1afa0*/  BSYNC B0 ;  /* 0x0000000000007941 */ /* 0x000fea0003800000 */
.L_x_14265:
[----:B------:R-:W-:Y:S01]  /*1afb0*/  IMAD.MOV.U32 R13, RZ, RZ, R0 ;  /* 0x000000ffff0d7224 */ /* 0x000fe200078e0000 */
[----:B------:R-:W0:Y:S01]  /*1afc0*/  S2R R19, SR_TID.X ;  /* 0x0000000000137919 */ /* 0x000e220000002100 */
[----:B------:R-:W-:Y:S01]  /*1afd0*/  IMAD.MOV.U32 R12, RZ, RZ, RZ ;  /* 0x000000ffff0c7224 */ /* 0x000fe200078e00ff */
[----:B------:R-:W-:Y:S01]  /*1afe0*/  MOV R5, R14 ;  /* 0x0000000e00057202 */ /* 0x000fe20000000f00 */
[----:B------:R-:W-:Y:S01]  /*1aff0*/  IMAD.MOV.U32 R11, RZ, RZ, 0x1c1f ;  /* 0x00001c1fff0b7424 */ /* 0x000fe200078e00ff */
[----:B------:R-:W1:Y:S01]  /*1b000*/  LDC R20, c[0x0][0x2f4] ;  /* 0x0000bd00ff147b82 */ /* 0x000e620000000800 */
[----:B------:R-:W-:-:S07]  /*1b010*/  IMAD.MOV.U32 R15, RZ, RZ, -0x1 ;  /* 0xffffffffff0f7424 */ /* 0x000fce00078e00ff */
[----:B01----:R-:W-:Y:S05]  /*1b020*/  WARPSYNC.COLLECTIVE R15, `(.L_x_14267) ;  /* 0x000000000f087348 */ /* 0x003fea0003c00000 */
[----:B------:R2:W3:Y:S02]  /*1b030*/  SHFL.IDX P6, R14, R13, R12, R11 ;  /* 0x0000000c0d0e7389 */ /* 0x0004e400000c000b */
[----:B0123--:R-:W-:Y:S01]  /*1b040*/  ENDCOLLECTIVE ;  /* 0x000000000000791b */ /* 0x00ffe20003800000 */
.L_x_14267:
[----:B------:R-:W-:Y:S02]  /*1b050*/  IMAD.MOV.U32 R13, RZ, RZ, R2 ;  /* 0x000000ffff0d7224 */ /* 0x000fe400078e0002 */
[----:B------:R-:W-:Y:S02]  /*1b060*/  IMAD.MOV.U32 R12, RZ, RZ, 0x1 ;  /* 0x00000001ff0c7424 */ /* 0x000fe400078e00ff */
[----:B------:R-:W-:Y:S01]  /*1b070*/  IMAD.SHL.U32 R19, R19, 0x10, RZ ;  /* 0x0000001013137824 */ /* 0x000fe200078e00ff */
[----:B------:R-:W-:-:S07]  /*1b080*/  MOV R6, R14 ;  /* 0x0000000e00067202 */ /* 0x000fce0000000f00 */
[----:B------:R-:W-:Y:S05]  /*1b090*/  WARPSYNC.COLLECTIVE R15, `(.L_x_14268) ;  /* 0x000000000f087348 */ /* 0x000fea0003c00000 */
[----:B------:R0:W1:Y:S02]  /*1b0a0*/  SHFL.IDX P6, R14, R13, R12, R11 ;  /* 0x0000000c0d0e7389 */ /* 0x00006400000c000b */
[----:B01----:R-:W-:Y:S01]  /*1b0b0*/  ENDCOLLECTIVE ;  /* 0x000000000000791b */ /* 0x003fe20003800000 */
.L_x_14268:
[----:B------:R-:W-:-:S04]  /*1b0c0*/  LOP3.LUT R19, R19, 0x30, RZ, 0xc0, !PT ;  /* 0x0000003013137812 */ /* 0x000fc800078ec0ff */
[C---:B------:R-:W-:Y:S02]  /*1b0d0*/  @P5 IADD3 R6, P0, R19.reuse, R6, RZ ;  /* 0x0000000613065210 */ /* 0x040fe40007f1e0ff */
[----:B------:R-:W-:-:S03]  /*1b0e0*/  ISETP.GE.AND P3, PT, R19, R20, PT ;  /* 0x000000141300720c */ /* 0x000fc60003f66270 */
[----:B------:R-:W-:Y:S01]  /*1b0f0*/  @P5 IMAD.X R5, RZ, RZ, R5, P0 ;  /* 0x000000ffff055224 */ /* 0x000fe200000e0605 */
[----:B------:R-:W-:-:S03]  /*1b100*/  MOV R13, R0 ;  /* 0x00000000000d7202 */ /* 0x000fc60000000f00 */
[----:B------:R-:W-:-:S06]  /*1b110*/  @P5 IMAD.MOV.U32 R7, RZ, RZ, R5 ;  /* 0x000000ffff075224 */ /* 0x000fcc00078e0005 */
        /* <DEDUP_REMOVED lines=8> */
.L_x_14269:
[----:B------:R-:W-:Y:S01]  /*1b1a0*/  IMAD.MOV.U32 R13, RZ, RZ, R2 ;  /* 0x000000ffff0d7224 */ /* 0x000fe200078e0002 */
[----:B------:R-:W-:Y:S01]  /*1b1b0*/  MOV R12, 0x2 ;  /* 0x00000002000c7802 */ /* 0x000fe20000000f00 */
[----:B------:R-:W-:-:S07]  /*1b1c0*/  IMAD.MOV.U32 R6, RZ, RZ, R14 ;  /* 0x000000ffff067224 */ /* 0x000fce00078e000e */
[----:B------:R-:W-:Y:S05]  /*1b1d0*/  WARPSYNC.COLLECTIVE R15, `(.L_x_14270) ;  /* 0x000000000f087348 */ /* 0x000fea0003c00000 */
[----:B------:R0:W1:Y:S02]  /*1b1e0*/  SHFL.IDX P6, R14, R13, R12, R11 ;  /* 0x0000000c0d0e7389 */ /* 0x00006400000c000b */
[----:B01----:R-:W-:Y:S01]  /*1b1f0*/  ENDCOLLECTIVE ;  /* 0x000000000000791b */ /* 0x003fe20003800000 */
.L_x_14270:
        /* <DEDUP_REMOVED lines=12> */
.L_x_14271:
[----:B------:R-:W-:Y:S02]  /*1b2c0*/  IMAD.MOV.U32 R13, RZ, RZ, R2 ;  /* 0x000000ffff0d7224 */ /* 0x000fe400078e0002 */
[----:B------:R-:W-:Y:S02]  /*1b2d0*/  IMAD.MOV.U32 R12, RZ, RZ, 0x3 ;  /* 0x00000003ff0c7424 */ /* 0x000fe400078e00ff */
[----:B------:R-:W-:-:S07]  /*1b2e0*/  IMAD.MOV.U32 R6, RZ, RZ, R14 ;  /* 0x000000ffff067224 */ /* 0x000fce00078e000e */
[----:B------:R-:W-:Y:S05]  /*1b2f0*/  WARPSYNC.COLLECTIVE R15, `(.L_x_14272) ;  /* 0x000000000f087348 */ /* 0x000fea0003c00000 */
[----:B------:R0:W1:Y:S02]  /*1b300*/  SHFL.IDX P6, R14, R13, R12, R11 ;  /* 0x0000000c0d0e7389 */ /* 0x00006400000c000b */
[----:B01----:R-:W-:Y:S01]  /*1b310*/  ENDCOLLECTIVE ;  /* 0x000000000000791b */ /* 0x003fe20003800000 */
.L_x_14272:
[----:B------:R-:W-:-:S05]  /*1b320*/  @P1 IADD3 R6, P0, R19, R6, RZ ;  /* 0x0000000613061210 */ /* 0x000fca0007f1e0ff */
[----:B------:R-:W-:-:S05]  /*1b330*/  @P1 IMAD.X R5, RZ, RZ, R5, P0 ;  /* 0x000000ffff051224 */ /* 0x000fca00000e0605 */
[----:B------:R-:W-:Y:S01]  /*1b340*/  @P1 MOV R7, R5 ;  /* 0x0000000500071202 */ /* 0x000fe20000000f00 */
[----:B------:R-:W-:-:S04]  /*1b350*/  IMAD.MOV.U32 R13, RZ, RZ, R0 ;  /* 0x000000ffff0d7224 */ /* 0x000fc800078e0000 */
        /* <DEDUP_REMOVED lines=8> */
.L_x_14273:
[----:B------:R-:W-:Y:S01]  /*1b3e0*/  IMAD.MOV.U32 R13, RZ, RZ, R8 ;  /* 0x000000ffff0d7224 */ /* 0x000fe200078e0008 */
[----:B------:R-:W-:Y:S02]  /*1b3f0*/  MOV R12, RZ ;  /* 0x000000ff000c7202 */ /* 0x000fe40000000f00 */
[----:B------:R-:W-:-:S07]  /*1b400*/  MOV R0, R14 ;  /* 0x0000000e00007202 */ /* 0x000fce0000000f00 */
[----:B------:R-:W-:Y:S05]  /*1b410*/  WARPSYNC.COLLECTIVE R15, `(.L_x_14274) ;  /* 0x000000000f087348 */ /* 0x000fea0003c00000 */
[----:B------:R0:W1:Y:S02]  /*1b420*/  SHFL.IDX P6, R14, R13, R12, R11 ;  /* 0x0000000c0d0e7389 */ /* 0x00006400000c000b */
[----:B01----:R-:W-:Y:S01]  /*1b430*/  ENDCOLLECTIVE ;  /* 0x000000000000791b */ /* 0x003fe20003800000 */
.L_x_14274:
[----:B------:R-:W-:-:S05]  /*1b440*/  @P2 IADD3 R0, P0, R19, R0, RZ ;  /* 0x0000000013002210 */ /* 0x000fca0007f1e0ff */
[----:B------:R-:W-:Y:S02]  /*1b450*/  @P2 IMAD.MOV.U32 R6, RZ, RZ, R0 ;  /* 0x000000ffff062224 */ /* 0x000fe400078e0000 */
        /* <DEDUP_REMOVED lines=11> */
.L_x_14275:
[----:B------:R-:W-:Y:S01]  /*1b510*/  IMAD.MOV.U32 R6, RZ, RZ, R14 ;  /* 0x000000ffff067224 */ /* 0x000fe200078e000e */
[----:B------:R-:W-:Y:S06]  /*1b520*/  BRA `(.L_x_14276) ;  /* 0xffffffa800287947 */ /* 0x000fec000383ffff */
.L_x_14147:
[----:B------:R-:W-:Y:S01]  /*1b530*/  IMAD.MOV.U32 R13, RZ, RZ, R0 ;  /* 0x000000ffff0d7224 */ /* 0x000fe200078e0000 */
[----:B------:R-:W-:Y:S01]  /*1b540*/  MOV R12, RZ ;  /* 0x000000ff000c7202 */ /* 0x000fe20000000f00 */
[----:B------:R-:W-:Y:S02]  /*1b550*/  IMAD.MOV.U32 R11, RZ, RZ, 0x1c1f ;  /* 0x00001c1fff0b7424 */ /* 0x000fe400078e00ff */
[----:B------:R-:W-:Y:S02]  /*1b560*/  IMAD.MOV.U32 R15, RZ, RZ, -0x1 ;  /* 0xffffffffff0f7424 */ /* 0x000fe400078e00ff */
[----:B-----5:R-:W-:Y:S02]  /*1b570*/  IMAD R2, R20, R9, RZ ;  /* 0x0000000914027224 */ /* 0x020fe400078e02ff */
[----:B------:R-:W-:-:S07]  /*1b580*/  IMAD R25, R25, 0xc0, R19 ;  /* 0x000000c019197824 */ /* 0x000fce00078e0213 */
[----:B------:R-:W-:Y:S05]  /*1b590*/  WARPSYNC.COLLECTIVE R15, `(.L_x_14277) ;  /* 0x000000000f087348 */ /* 0x000fea0003c00000 */
[----:B------:R0:W1:Y:S02]  /*1b5a0*/  SHFL.IDX P6, R14, R13, R12, R11 ;  /* 0x0000000c0d0e7389 */ /* 0x00006400000c000b */
[----:B01----:R-:W-:Y:S01]  /*1b5b0*/  ENDCOLLECTIVE ;  /* 0x000000000000791b */ /* 0x003fe20003800000 */
.L_x_14277:
[C---:B------:R-:W-:Y:S01]  /*1b5c0*/  VIADD R9, R25.reuse, 0x20 ;  /* 0x0000002019097836 */ /* 0x040fe20000000000 */
[----:B------:R-:W-:Y:S01]  /*1b5d0*/  ISETP.GE.AND P2, PT, R25, R2, PT ;  /* 0x000000021900720c */ /* 0x000fe20003f46270 */
[----:B------:R-:W-:Y:S02]  /*1b5e0*/  IMAD.MOV.U32 R13, RZ, RZ, R4 ;  /* 0x000000ffff0d7224 */ /* 0x000fe400078e0004 */
[----:B------:R-:W-:-:S10]  /*1b5f0*/  IMAD.MOV.U32 R7, RZ, RZ, R14 ;  /* 0x000000ffff077224 */ /* 0x000fd400078e000e */
[----:B------:R-:W-:Y:S05]  /*1b600*/  WARPSYNC.COLLECTIVE R15, `(.L_x_14278) ;  /* 0x000000000f087348 */ /* 0x000fea0003c00000 */
[----:B------:R0:W1:Y:S02]  /*1b610*/  SHFL.IDX P6, R14, R13, R12, R11 ;  /* 0x0000000c0d0e7389 */ /* 0x00006400000c000b */
[----:B01----:R-:W-:Y:S01]  /*1b620*/  ENDCOLLECTIVE ;  /* 0x000000000000791b */ /* 0x003fe20003800000 */
.L_x_14278:
[----:B------:R-:W-:Y:S02]  /*1b630*/  IMAD.MOV.U32 R13, RZ, RZ, R0 ;  /* 0x000000ffff0d7224 */ /* 0x000fe400078e0000 */
[----:B------:R-:W-:Y:S01]  /*1b640*/  IMAD.MOV.U32 R12, RZ, RZ, 0x1 ;  /* 0x00000001ff0c7424 */ /* 0x000fe200078e00ff */
[----:B------:R-:W-:-:S07]  /*1b650*/  MOV R6, R14 ;  /* 0x0000000e00067202 */ /* 0x000fce0000000f00 */
[----:B------:R-:W-:Y:S05]  /*1b660*/  WARPSYNC.COLLECTIVE R15, `(.L_x_14279) ;  /* 0x000000000f087348 */ /* 0x000fea0003c00000 */
[----:B------:R0:W1:Y:S02]  /*1b670*/  SHFL.IDX P6, R14, R13, R12, R11 ;  /* 0x0000000c0d0e7389 */ /* 0x00006400000c000b */
[----:B01----:R-:W-:Y:S01]  /*1b680*/  ENDCOLLECTIVE ;  /* 0x000000000000791b */ /* 0x003fe20003800000 */
.L_x_14279:
[----:B------:R-:W-:-:S05]  /*1b690*/  @!P2 IADD3 R6, P1, R18, R6, RZ ;  /* 0x000000061206a210 */ /* 0x000fca0007f3e0ff */
[----:B------:R-:W-:Y:S01]  /*1b6a0*/  @!P2 IMAD.X R7, RZ, RZ, R7, P1 ;  /* 0x000000ffff07a224 */ /* 0x000fe200008e0607 */
[----:B------:R-:W-:-:S04]  /*1b6b0*/  ISETP.GE.AND P1, PT, R9, R2, PT ;  /* 0x000000020900720c */ /* 0x000fc80003f26270 */
[----:B------:R-:W-:Y:S01]  /*1b6c0*/  @!PT LDS RZ, [RZ] ;  /* 0x00000000fffff984 */ /* 0x000fe20000000800 */
[----:B------:R-:W-:Y:S01]  /*1b6d0*/  @!PT LDS RZ, [RZ] ;  /* 0x00000000fffff984 */ /* 0x000fe20000000800 */
[----:B------:R-:W-:Y:S01]  /*1b6e0*/  @!PT LDS RZ, [RZ] ;  /* 0x00000000fffff984 */ /* 0x000fe20000000800 */
[----:B------:R0:W-:Y:S01]  /*1b6f0*/  @!P2 LDGSTS.E.BYPASS.LTC128B.128 [R10+0xb000], desc[UR40][R6.64], !P0 ;  /* 0x0b000000060aafae */ /* 0x0001e2000c101d68 */
[----:B------:R-:W-:Y:S01]  /*1b700*/  IMAD.MOV.U32 R13, RZ, RZ, R4 ;  /* 0x000000ffff0d7224 */ /* 0x000fe200078e0004 */
[----:B0-----:R-:W-:-:S07]  /*1b710*/  MOV R6, R14 ;  /* 0x0000000e00067202 */ /* 0x001fce0000000f00 */
[----:B------:R-:W-:Y:S05]  /*1b720*/  WARPSYNC.COLLECTIVE R15, `(.L_x_14280) ;  /* 0x000000000f087348 */ /* 0x000fea0003c00000 */
[----:B------:R0:W1:Y:S02]  /*1b730*/  SHFL.IDX P6, R14, R13, R12, R11 ;  /* 0x0000000c0d0e7389 */ /* 0x00006400000c000b */
[----:B01----:R-:W-:Y:S01]  /*1b740*/  ENDCOLLECTIVE ;  /* 0x000000000000791b */ /* 0x003fe20003800000 */
.L_x_14280:
[----:B------:R-:W-:Y:S01]  /*1b750*/  MOV R13, R0 ;  /* 0x00000000000d7202 */ /* 0x000fe20000000f00 */
[----:B------:R-:W-:Y:S02]  /*1b760*/  IMAD.MOV.U32 R12, RZ, RZ, 0x2 ;  /* 0x00000002ff0c7424 */ /* 0x000fe400078e00ff */
[----:B------:R-:W-:-:S07]  /*1b770*/  IMAD.MOV.U32 R7, RZ, RZ, R14 ;  /* 0x000000ffff077224 */ /* 0x000fce00078e000e */
[----:B------:R-:W-:Y:S05]  /*1b780*/  WARPSYNC.COLLECTIVE R15, `(.L_x_14281) ;  /* 0x000000000f087348 */ /* 0x000fea0003c00000 */
[----:B------:R0:W1:Y:S02]  /*1b790*/  SHFL.IDX P6, R14, R13, R12, R11 ;  /* 0x0000000c0d0e7389 */ /* 0x00006400000c000b */
[----:B01----:R-:W-:Y:S01]  /*1b7a0*/  ENDCOLLECTIVE ;  /* 0x000000000000791b */ /* 0x003fe20003800000 */
.L_x_14281:
        /* <DEDUP_REMOVED lines=16> */
.L_x_14282:
[----:B------:R-:W-:Y:S02]  /*1b8b0*/  IMAD.MOV.U32 R13, RZ, RZ, R0 ;  /* 0x000000ffff0d7224 */ /* 0x000fe400078e0000 */
[----:B------:R-:W-:Y:S02]  /*1b8c0*/  IMAD.MOV.U32 R12, RZ, RZ, 0x3 ;  /* 0x00000003ff0c7424 */ /* 0x000fe400078e00ff */
[----:B------:R-:W-:-:S07]  /*1b8d0*/  IMAD.MOV.U32 R7, RZ, RZ, R14 ;  /* 0x000000ffff077224 */ /* 0x000fce00078e000e */
[----:B------:R-:W-:Y:S05]  /*1b8e0*/  WARPSYNC.COLLECTIVE R15, `(.L_x_14283) ;  /* 0x000000000f087348 */ /* 0x000fea0003c00000 */
[----:B------:R0:W1:Y:S02]  /*1b8f0*/  SHFL.IDX P6, R14, R13, R12, R11 ;  /* 0x0000000c0d0e7389 */ /* 0x00006400000c000b */
[----:B01----:R-:W-:Y:S01]  /*1b900*/  ENDCOLLECTIVE ;  /* 0x000000000000791b */ /* 0x003fe20003800000 */
.L_x_14283:
[----:B------:R-:W-:-:S04]  /*1b910*/  @!P1 IADD3 R7, P2, R18, R7, RZ ;  /* 0x0000000712079210 */ /* 0x000fc80007f5e0ff */
[----:B------:R-:W-:-:S04]  /*1b920*/  @!P1 IADD3.X R6, RZ, R6, RZ, P2, !PT ;  /* 0x00000006ff069210 */ /* 0x000fc800017fe4ff */
[----:B------:R-:W-:Y:S01]  /*1b930*/  @!P1 LOP3.LUT R7, R7, R6, RZ, 0x3c, !PT ;  /* 0x0000000607079212 */ /* 0x000fe200078e3cff */
[----:B------:R-:W-:-:S03]  /*1b940*/  IMAD.MOV.U32 R13, RZ, RZ, R4 ;  /* 0x000000ffff0d7224 */ /* 0x000fc600078e0004 */
[----:B------:R-:W-:Y:S01]  /*1b950*/  @!P1 LOP3.LUT R6, R7, R6, RZ, 0x3c, !PT ;  /* 0x0000000607069212 */ /* 0x000fe200078e3cff */
[----:B------:R-:W-:-:S03]  /*1b960*/  VIADD R4, R25, 0x60 ;  /* 0x0000006019047836 */ /* 0x000fc60000000000 */
[----:B------:R-:W-:Y:S01]  /*1b970*/  @!P1 LOP3.LUT R7, R7, R6, RZ, 0x3c, !PT ;  /* 0x0000000607079212 */ /* 0x000fe200078e3cff */
[----:B------:R-:W-:-:S04]  /*1b980*/  IMAD.MOV.U32 R0, RZ, RZ, R14 ;  /* 0x000000ffff007224 */ /* 0x000fc800078e000e */
[----:B------:R-:W-:Y:S01]  /*1b990*/  @!PT LDS RZ, [RZ] ;  /* 0x00000000fffff984 */ /* 0x000fe20000000800 */
[----:B------:R-:W-:Y:S01]  /*1b9a0*/  @!PT LDS RZ, [RZ] ;  /* 0x00000000fffff984 */ /* 0x000fe20000000800 */
[----:B------:R-:W-:Y:S01]  /*1b9b0*/  @!PT LDS RZ, [RZ] ;  /* 0x00000000fffff984 */ /* 0x000fe20000000800 */
[----:B------:R0:W-:Y:S01]  /*1b9c0*/  @!P1 LDGSTS.E.BYPASS.LTC128B.128 [R10+0xc000], desc[UR40][R6.64], !P0 ;  /* 0x0c000000060a9fae */ /* 0x0001e2000c101d68 */
[----:B------:R-:W-:-:S13]  /*1b9d0*/  ISETP.GE.AND P1, PT, R4, R2, PT ;  /* 0x000000020400720c */ /* 0x000fda0003f26270 */
[----:B0-----:R-:W-:Y:S05]  /*1b9e0*/  WARPSYNC.COLLECTIVE R15, `(.L_x_14284) ;  /* 0x000000000f087348 */ /* 0x001fea0003c00000 */
[----:B------:R1:W2:Y:S02]  /*1b9f0*/  SHFL.IDX P6, R14, R13, R12, R11 ;  /* 0x0000000c0d0e7389 */ /* 0x0002a400000c000b */
[----:B012---:R-:W-:Y:S01]  /*1ba00*/  ENDCOLLECTIVE ;  /* 0x000000000000791b */ /* 0x007fe20003800000 */
.L_x_14284:
[----:B------:R-:W-:Y:S02]  /*1ba10*/  IMAD.MOV.U32 R13, RZ, RZ, R3 ;  /* 0x000000ffff0d7224 */ /* 0x000fe400078e0003 */
[----:B------:R-:W-:Y:S01]  /*1ba20*/  IMAD.MOV.U32 R12, RZ, RZ, RZ ;  /* 0x000000ffff0c7224 */ /* 0x000fe200078e00ff */
[----:B------:R-:W-:-:S07]  /*1ba30*/  MOV R6, R14 ;  /* 0x0000000e00067202 */ /* 0x000fce0000000f00 */
[----:B------:R-:W-:Y:S05]  /*1ba40*/  WARPSYNC.COLLECTIVE R15, `(.L_x_14285) ;  /* 0x000000000f087348 */ /* 0x000fea0003c00000 */
[----:B------:R0:W1:Y:S02]  /*1ba50*/  SHFL.IDX P6, R14, R13, R12, R11 ;  /* 0x0000000c0d0e7389 */ /* 0x00006400000c000b */
[----:B01----:R-:W-:Y:S01]  /*1ba60*/  ENDCOLLECTIVE ;  /* 0x000000000000791b */ /* 0x003fe20003800000 */
.L_x_14285:
[----:B------:R-:W-:-:S05]  /*1ba70*/  @!P1 IADD3 R6, P3, R18, R6, RZ ;  /* 0x0000000612069210 */ /* 0x000fca0007f7e0ff */
[----:B------:R-:W-:-:S05]  /*1ba80*/  @!P1 IMAD.X R7, RZ, RZ, R0, P3 ;  /* 0x000000ffff079224 */ /* 0x000fca00018e0600 */
[----:B------:R-:W-:Y:S01]  /*1ba90*/  @!PT LDS RZ, [RZ] ;  /* 0x00000000fffff984 */ /* 0x000fe20000000800 */
[----:B------:R-:W-:Y:S01]  /*1baa0*/  @!PT LDS RZ, [RZ] ;  /* 0x00000000fffff984 */ /* 0x000fe20000000800 */
[----:B------:R-:W-:Y:S01]  /*1bab0*/  @!PT LDS RZ, [RZ] ;  /* 0x00000000fffff984 */ /* 0x000fe20000000800 */
[----:B------:R0:W-:Y:S01]  /*1bac0*/  @!P1 LDGSTS.E.BYPASS.LTC128B.128 [R10+0xc800], desc[UR40][R6.64], !P0 ;  /* 0x0c800000060a9fae */ /* 0x0001e2000c101d68 */
[----:B------:R-:W-:Y:S01]  /*1bad0*/  IMAD.MOV.U32 R13, RZ, RZ, R5 ;  /* 0x000000ffff0d7224 */ /* 0x000fe200078e0005 */
[----:B------:R-:W-:Y:S01]  /*1bae0*/  MOV R4, R14 ;  /* 0x0000000e00047202 */ /* 0x000fe20000000f00 */
[----:B0-----:R-:W-:-:S07]  /*1baf0*/  VIADD R6, R25, 0x80 ;  /* 0x0000008019067836 */ /* 0x001fce0000000000 */
[----:B------:R-:W-:Y:S05]  /*1bb00*/  WARPSYNC.COLLECTIVE R15, `(.L_x_14286) ;  /* 0x000000000f087348 */ /* 0x000fea0003c00000 */
[----:B------:R0:W1:Y:S02]  /*1bb10*/  SHFL.IDX P6, R14, R13, R12, R11 ;  /* 0x0000000c0d0e7389 */ /* 0x00006400000c000b */
[----:B01----:R-:W-:Y:S01]  /*1bb20*/  ENDCOLLECTIVE ;  /* 0x000000000000791b */ /* 0x003fe20003800000 */
.L_x_14286:
[----:B------:R-:W-:Y:S01]  /*1bb30*/  ISETP.GE.AND P1, PT, R6, R2, PT ;  /* 0x000000020600720c */ /* 0x000fe20003f26270 */
[----:B------:R-:W-:Y:S02]  /*1bb40*/  IMAD.MOV.U32 R13, RZ, RZ, R3 ;  /* 0x000000ffff0d7224 */ /* 0x000fe400078e0003 */
[----:B------:R-:W-:Y:S02]  /*1bb50*/  IMAD.MOV.U32 R12, RZ, RZ, 0x1 ;  /* 0x00000001ff0c7424 */ /* 0x000fe400078e00ff */
[----:B------:R-:W-:-:S08]  /*1bb60*/  IMAD.MOV.U32 R0, RZ, RZ, R14 ;  /* 0x000000ffff007224 */ /* 0x000fd000078e000e */
[----:B------:R-:W-:Y:S05]  /*1bb70*/  WARPSYNC.COLLECTIVE R15, `(.L_x_14287) ;  /* 0x000000000f087348 */ /* 0x000fea0003c00000 */
[----:B------:R0:W1:Y:S02]  /*1bb80*/  SHFL.IDX P6, R14, R13, R12, R11 ;  /* 0x0000000c0d0e7389 */ /* 0x00006400000c000b */
[----:B01----:R-:W-:Y:S01]  /*1bb90*/  ENDCOLLECTIVE ;  /* 0x000000000000791b */ /* 0x003fe20003800000 */
.L_x_14287:
[----:B------:R-:W-:-:S04]  /*1bba0*/  @!P1 IADD3 R0, P3, R18, R0, RZ ;  /* 0x0000000012009210 */ /* 0x000fc80007f7e0ff */
[----:B------:R-:W-:Y:S01]  /*1bbb0*/  @!P1 MOV R6, R0 ;  /* 0x0000000000069202 */ /* 0x000fe20000000f00 */
        /* <DEDUP_REMOVED lines=11> */
.L_x_14288:
[----:B------:R-:W-:Y:S01]  /*1bc70*/  IMAD.MOV.U32 R5, RZ, RZ, R14 ;  /* 0x000000ffff057224 */ /* 0x000fe200078e000e */
[----:B------:R-:W-:Y:S06]  /*1bc80*/  BRA `(.L_x_14289) ;  /* 0xffffffac00307947 */ /* 0x000fec000383ffff */
.L_x_14150:
[----:B-1----:R1:W2:Y:S02]  /*1bc90*/  SYNCS.PHASECHK.TRANS64.TRYWAIT P0, [R17+URZ+0x13220], R0 ;  /* 0x01322000110075a7 */ /* 0x0022a4000800017f */
[----:B--2---:R-:W-:Y:S05]  /*1bca0*/  @!P0 NANOSLEEP.SYNCS 0x989680 ;  /* 0x009896800000895d */ /* 0x004fea0003900000 */
[----:B------:R-:W2:Y:S02]  /*1bcb0*/  @!P0 SYNCS.PHASECHK.TRANS64 P0, [R17+URZ+0x13220], R0 ;  /* 0x01322000110085a7 */ /* 0x000ea4000800007f */
[----:B--2---:R-:W-:Y:S05]  /*1bcc0*/  @!P0 BRA `(.L_x_14150) ;  /* 0xfffffffc00f08947 */ /* 0x004fea000383ffff */
[----:B------:R-:W-:Y:S05]  /*1bcd0*/  BRA `(.L_x_14290) ;  /* 0xffffffac008c7947 */ /* 0x000fea000383ffff */
.L_x_14154:
[----:B0-----:R-:W2:Y:S02]  /*1bce0*/  LDL R2, [R1+0x4] ;  /* 0x0000040001027983 */ /* 0x001ea40000100800 */
[----:B--2---:R0:W1:Y:S02]  /*1bcf0*/  SYNCS.PHASECHK.TRANS64.TRYWAIT P0, [R6+URZ+0x13280], R2 ;  /* 0x01328002060075a7 */ /* 0x004064000800017f */
[----:B-1----:R-:W-:Y:S05]  /*1bd00*/  @!P0 NANOSLEEP.SYNCS 0x989680 ;  /* 0x009896800000895d */ /* 0x002fea0003900000 */
[----:B------:R-:W1:Y:S02]  /*1bd10*/  @!P0 SYNCS.PHASECHK.TRANS64 P0, [R6+URZ+0x13280], R2 ;  /* 0x01328002060085a7 */ /* 0x000e64000800007f */
[----:B-1----:R-:W-:Y:S05]  /*1bd20*/  @!P0 BRA `(.L_x_14154) ;  /* 0xfffffffc00ec8947 */ /* 0x002fea000383ffff */
[----:B------:R-:W-:Y:S05]  /*1bd30*/  BRA `(.L_x_14291) ;  /* 0xffffffb000dc7947 */ /* 0x000fea000383ffff */
.L_x_14155:
[----:B------:R-:W-:Y:S01]  /*1bd40*/  BSSY B0, `(.L_x_14292) ;  /* 0x0000008000007945 */ /* 0x000fe20003800000 */
[----:B------:R-:W-:Y:S01]  /*1bd50*/  IMAD.MOV.U32 R13, RZ, RZ, R5 ;  /* 0x000000ffff0d7224 */ /* 0x000fe200078e0005 */
[----:B------:R-:W-:Y:S01]  /*1bd60*/  MOV R15, 0xffffffff ;  /* 0xffffffff000f7802 */ /* 0x000fe20000000f00 */
[----:B------:R-:W-:Y:S02]  /*1bd70*/  IMAD.MOV.U32 R12, RZ, RZ, RZ ;  /* 0x000000ffff0c7224 */ /* 0x000fe400078e00ff */
[----:B------:R-:W-:-:S07]  /*1bd80*/  IMAD.MOV.U32 R11, RZ, RZ, 0x1c1f ;  /* 0x00001c1fff0b7424 */ /* 0x000fce00078e00ff */
[----:B------:R-:W-:Y:S05]  /*1bd90*/  WARPSYNC.COLLECTIVE R15, `(.L_x_14293) ;  /* 0x000000000f087348 */ /* 0x000fea0003c00000 */
[----:B------:R0:W1:Y:S02]  /*1bda0*/  SHFL.IDX P6, R14, R13, R12, R11 ;  /* 0x0000000c0d0e7389 */ /* 0x00006400000c000b */
[----:B01----:R-:W-:Y:S01]  /*1bdb0*/  ENDCOLLECTIVE ;  /* 0x000000000000791b */ /* 0x003fe20003800000 */
.L_x_14293:
[----:B------:R-:W-:Y:S05]  /*1bdc0*/  BSYNC B0 ;  /* 0x0000000000007941 */ /* 0x000fea0003800000 */
.L_x_14292:
[----:B------:R-:W0:Y:S01]  /*1bdd0*/  S2R R2, SR_TID.X ;  /* 0x0000000000027919 */ /* 0x000e220000002100 */
[----:B------:R-:W-:Y:S01]  /*1bde0*/  IMAD.MOV.U32 R13, RZ, RZ, R4 ;  /* 0x000000ffff0d7224 */ /* 0x000fe200078e0004 */
[----:B------:R-:W-:Y:S01]  /*1bdf0*/  MOV R15, 0xffffffff ;  /* 0xffffffff000f7802 */ /* 0x000fe20000000f00 */
[----:B------:R-:W-:Y:S02]  /*1be00*/  IMAD.MOV.U32 R12, RZ, RZ, RZ ;  /* 0x000000ffff0c7224 */ /* 0x000fe400078e00ff */
[----:B------:R-:W-:Y:S02]  /*1be10*/  IMAD.MOV.U32 R11, RZ, RZ, 0x1c1f ;  /* 0x00001c1fff0b7424 */ /* 0x000fe400078e00ff */
[----:B------:R-:W-:Y:S02]  /*1be20*/  IMAD.MOV.U32 R3, RZ, RZ, R14 ;  /* 0x000000ffff037224 */ /* 0x000fe400078e000e */
[----:B------:R-:W-:-:S07]  /*1be30*/  IMAD.IADD R7, R17, 0x1, R7 ;  /* 0x0000000111077824 */ /* 0x000fce00078e0207 */
[----:B0-----:R-:W-:Y:S05]  /*1be40*/  WARPSYNC.COLLECTIVE R15, `(.L_x_14294) ;  /* 0x000000000f087348 */ /* 0x001fea0003c00000 */
[----:B------:R1:W2:Y:S02]  /*1be50*/  SHFL.IDX P6, R14, R13, R12, R11 ;  /* 0x0000000c0d0e7389 */ /* 0x0002a400000c000b */
[----:B012---:R-:W-:Y:S01]  /*1be60*/  ENDCOLLECTIVE ;  /* 0x000000000000791b */ /* 0x007fe20003800000 */
.L_x_14294:
[----:B------:R-:W-:Y:S01]  /*1be70*/  MOV R13, R5 ;  /* 0x00000005000d7202 */ /* 0x000fe20000000f00 */
        /* <DEDUP_REMOVED lines=10> */
.L_x_14295:
        /* <DEDUP_REMOVED lines=10> */
.L_x_14296:
[----:B------:R-:W-:Y:S02]  /*1bfc0*/  IMAD.MOV.U32 R13, RZ, RZ, R5 ;  /* 0x000000ffff0d7224 */ /* 0x000fe400078e0005 */
[----:B------:R-:W-:Y:S01]  /*1bfd0*/  IMAD.MOV.U32 R12, RZ, RZ, 0x2 ;  /* 0x00000002ff0c7424 */ /* 0x000fe200078e00ff */
[----:B------:R-:W-:Y:S01]  /*1bfe0*/  SHF.L.U32 R15, R2, 0x4, RZ ;  /* 0x00000004020f7819 */ /* 0x000fe200000006ff */
[----:B------:R-:W-:-:S03]  /*1bff0*/  IMAD.MOV.U32 R2, RZ, RZ, R14 ;  /* 0x000000ffff027224 */ /* 0x000fc600078e000e */
[----:B------:R-:W-:-:S04]  /*1c000*/  LOP3.LUT R15, R15, 0x30, RZ, 0xc0, !PT ;  /* 0x000000300f0f7812 */ /* 0x000fc800078ec0ff */
[----:B------:R-:W-:Y:S02]  /*1c010*/  IADD3 R2, P0, R15, R2, RZ ;  /* 0x000000020f027210 */ /* 0x000fe40007f1e0ff */
[----:B------:R-:W-:-:S03]  /*1c020*/  MOV R15, 0xffffffff ;  /* 0xffffffff000f7802 */ /* 0x000fc60000000f00 */
[----:B------:R-:W-:-:S08]  /*1c030*/  IMAD.X R3, RZ, RZ, R3, P0 ;  /* 0x000000ffff037224 */ /* 0x000fd000000e0603 */
[----:B------:R-:W-:Y:S05]  /*1c040*/  WARPSYNC.COLLECTIVE R15, `(.L_x_14297) ;  /* 0x000000000f087348 */ /* 0x000fea0003c00000 */
[----:B------:R0:W1:Y:S02]  /*1c050*/  SHFL.IDX P6, R14, R13, R12, R11 ;  /* 0x0000000c0d0e7389 */ /* 0x00006400000c000b */
[----:B01----:R-:W-:Y:S01]  /*1c060*/  ENDCOLLECTIVE ;  /* 0x000000000000791b */ /* 0x003fe20003800000 */
.L_x_14297:
        /* <DEDUP_REMOVED lines=10> */
.L_x_14298:
        /* <DEDUP_REMOVED lines=11> */
.L_x_14299:
[----:B------:R-:W-:Y:S01]  /*1c1c0*/  @!PT LDS RZ, [RZ] ;  /* 0x00000000fffff984 */ /* 0x000fe20000000800 */
[----:B------:R-:W-:Y:S01]  /*1c1d0*/  @!PT LDS RZ, [RZ] ;  /* 0x00000000fffff984 */ /* 0x000fe20000000800 */
[----:B------:R-:W-:Y:S01]  /*1c1e0*/  @!PT LDS RZ, [RZ] ;  /* 0x00000000fffff984 */ /* 0x000fe20000000800 */
[----:B------:R0:W-:Y:S01]  /*1c1f0*/  LDGSTS.E.BYPASS.LTC128B.128 [R7+0x7000], desc[UR40][R2.64], !P2 ;  /* 0x0700000002077fae */ /* 0x0001e2000d101d68 */
[----:B------:R-:W-:Y:S01]  /*1c200*/  MOV R13, R4 ;  /* 0x00000004000d7202 */ /* 0x000fe20000000f00 */
[----:B0-----:R-:W0:Y:S01]  /*1c210*/  S2R R3, SR_TID.X ;  /* 0x0000000000037919 */ /* 0x001e220000002100 */
[----:B------:R-:W-:-:S07]  /*1c220*/  IMAD.MOV.U32 R5, RZ, RZ, R14 ;  /* 0x000000ffff057224 */ /* 0x000fce00078e000e */
[----:B0-----:R-:W-:Y:S05]  /*1c230*/  WARPSYNC.COLLECTIVE R15, `(.L_x_14300) ;  /* 0x000000000f087348 */ /* 0x001fea0003c00000 */
[----:B------:R1:W2:Y:S02]  /*1c240*/  SHFL.IDX P6, R14, R13, R12, R11 ;  /* 0x0000000c0d0e7389 */ /* 0x0002a400000c000b */
[----:B012---:R-:W-:Y:S01]  /*1c250*/  ENDCOLLECTIVE ;  /* 0x000000000000791b */ /* 0x007fe20003800000 */
.L_x_14300:
[----:B------:R-:W-:Y:S01]  /*1c260*/  IMAD.MOV.U32 R13, RZ, RZ, R18 ;  /* 0x000000ffff0d7224 */ /* 0x000fe200078e0012 */
[----:B------:R-:W-:Y:S01]  /*1c270*/  MOV R12, RZ ;  /* 0x000000ff000c7202 */ /* 0x000fe20000000f00 */
[----:B------:R-:W-:Y:S02]  /*1c280*/  IMAD.SHL.U32 R3, R3, 0x10, RZ ;  /* 0x0000001003037824 */ /* 0x000fe400078e00ff */
[----:B------:R-:W-:-:S07]  /*1c290*/  IMAD.MOV.U32 R2, RZ, RZ, R14 ;  /* 0x000000ffff027224 */ /* 0x000fce00078e000e */
[----:B------:R-:W-:Y:S05]  /*1c2a0*/  WARPSYNC.COLLECTIVE R15, `(.L_x_14301) ;  /* 0x000000000f087348 */ /* 0x000fea0003c00000 */
[----:B------:R0:W1:Y:S02]  /*1c2b0*/  SHFL.IDX P6, R14, R13, R12, R11 ;  /* 0x0000000c0d0e7389 */ /* 0x00006400000c000b */
[----:B01----:R-:W-:Y:S01]  /*1c2c0*/  ENDCOLLECTIVE ;  /* 0x000000000000791b */ /* 0x003fe20003800000 */
.L_x_14301:
[----:B------:R-:W-:-:S04]  /*1c2d0*/  LOP3.LUT R3, R3, 0x30, RZ, 0xc0, !PT ;  /* 0x0000003003037812 */ /* 0x000fc800078ec0ff */
[----:B------:R-:W-:-:S05]  /*1c2e0*/  IADD3 R2, P0, R3, R2, RZ ;  /* 0x0000000203027210 */ /* 0x000fca0007f1e0ff */
[----:B------:R-:W-:Y:S02]  /*1c2f0*/  IMAD.X R3, RZ, RZ, R5, P0 ;  /* 0x000000ffff037224 */ /* 0x000fe400000e0605 */
[----:B------:R-:W-:-:S03]  /*1c300*/  IMAD.MOV.U32 R13, RZ, RZ, R19 ;  /* 0x000000ffff0d7224 */ /* 0x000fc600078e0013 */
        /* <DEDUP_REMOVED lines=8> */
.L_x_14302:
[----:B------:R-:W-:Y:S01]  /*1c390*/  IMAD.MOV.U32 R2, RZ, RZ, R14 ;  /* 0x000000ffff027224 */ /* 0x000fe200078e000e */
[----:B------:R-:W-:Y:S06]  /*1c3a0*/  BRA `(.L_x_14303) ;  /* 0xffffffb000507947 */ /* 0x000fec000383ffff */
.L_x_14160:
[----:B--2---:R-:W2:Y:S02]  /*1c3b0*/  LDL R2, [R1+0x4] ;  /* 0x0000040001027983 */ /* 0x004ea40000100800 */
[----:B--2---:R2:W3:Y:S02]  /*1c3c0*/  SYNCS.PHASECHK.TRANS64.TRYWAIT P0, [R6+URZ+0x13240], R2 ;  /* 0x01324002060075a7 */ /* 0x0044e4000800017f */
[----:B---3--:R-:W-:Y:S05]  /*1c3d0*/  @!P0 NANOSLEEP.SYNCS 0x989680 ;  /* 0x009896800000895d */ /* 0x008fea0003900000 */
[----:B------:R-:W3:Y:S02]  /*1c3e0*/  @!P0 SYNCS.PHASECHK.TRANS64 P0, [R6+URZ+0x13240], R2 ;  /* 0x01324002060085a7 */ /* 0x000ee4000800007f */
[----:B---3--:R-:W-:Y:S05]  /*1c3f0*/  @!P0 BRA `(.L_x_14160) ;  /* 0xfffffffc00ec8947 */ /* 0x008fea000383ffff */
[----:B------:R-:W-:Y:S05]  /*1c400*/  BRA `(.L_x_14304) ;  /* 0xffffffb000ac7947 */ /* 0x000fea000383ffff */
.L_x_14161:
        /* <DEDUP_REMOVED lines=8> */
.L_x_14306:
[----:B------:R-:W-:Y:S05]  /*1c490*/  BSYNC B0 ;  /* 0x0000000000007941 */ /* 0x000fea0003800000 */
.L_x_14305:
        /* <DEDUP_REMOVED lines=8> */
.L_x_14307:
[----:B------:R-:W-:Y:S01]  /*1c520*/  MOV R13, R8 ;  /* 0x00000008000d7202 */ /* 0x000fe20000000f00 */
[----:B------:R-:W-:Y:S02]  /*1c530*/  IMAD.MOV.U32 R12, RZ, RZ, 0x1 ;  /* 0x00000001ff0c7424 */ /* 0x000fe400078e00ff */
[----:B------:R-:W-:-:S07]  /*1c540*/  IMAD.MOV.U32 R2, RZ, RZ, R14 ;  /* 0x000000ffff027224 */ /* 0x000fce00078e000e */
[----:B------:R-:W-:Y:S05]  /*1c550*/  WARPSYNC.COLLECTIVE R15, `(.L_x_14308) ;  /* 0x000000000f087348 */ /* 0x000fea0003c00000 */
[----:B------:R0:W1:Y:S02]  /*1c560*/  SHFL.IDX P6, R14, R13, R12, R11 ;  /* 0x0000000c0d0e7389 */ /* 0x00006400000c000b */
[----:B01----:R-:W-:Y:S01]  /*1c570*/  ENDCOLLECTIVE ;  /* 0x000000000000791b */ /* 0x003fe20003800000 */
.L_x_14308:
        /* <DEDUP_REMOVED lines=11> */
.L_x_14309:
[----:B------:R-:W-:Y:S02]  /*1c630*/  IMAD.MOV.U32 R13, RZ, RZ, R8 ;  /* 0x000000ffff0d7224 */ /* 0x000fe400078e0008 */
[----:B------:R-:W-:Y:S02]  /*1c640*/  IMAD.MOV.U32 R12, RZ, RZ, 0x2 ;  /* 0x00000002ff0c7424 */ /* 0x000fe400078e00ff */
[----:B------:R-:W-:-:S07]  /*1c650*/  IMAD.MOV.U32 R2, RZ, RZ, R14 ;  /* 0x000000ffff027224 */ /* 0x000fce00078e000e */
[----:B------:R-:W-:Y:S05]  /*1c660*/  WARPSYNC.COLLECTIVE R15, `(.L_x_14310) ;  /* 0x000000000f087348 */ /* 0x000fea0003c00000 */
[----:B------:R0:W1:Y:S02]  /*1c670*/  SHFL.IDX P6, R14, R13, R12, R11 ;  /* 0x0000000c0d0e7389 */ /* 0x00006400000c000b */
[----:B01----:R-:W-:Y:S01]  /*1c680*/  ENDCOLLECTIVE ;  /* 0x000000000000791b */ /* 0x003fe20003800000 */
.L_x_14310:
        /* <DEDUP_REMOVED lines=11> */
.L_x_14311:
[----:B------:R-:W-:Y:S02]  /*1c740*/  IMAD.MOV.U32 R13, RZ, RZ, R8 ;  /* 0x000000ffff0d7224 */ /* 0x000fe400078e0008 */
[----:B------:R-:W-:Y:S01]  /*1c750*/  IMAD.MOV.U32 R12, RZ, RZ, 0x3 ;  /* 0x00000003ff0c7424 */ /* 0x000fe200078e00ff */
[----:B------:R-:W-:-:S07]  /*1c760*/  MOV R2, R14 ;  /* 0x0000000e00027202 */ /* 0x000fce0000000f00 */
[----:B------:R-:W-:Y:S05]  /*1c770*/  WARPSYNC.COLLECTIVE R15, `(.L_x_14312) ;  /* 0x000000000f087348 */ /* 0x000fea0003c00000 */
[----:B------:R0:W1:Y:S02]  /*1c780*/  SHFL.IDX P6, R14, R13, R12, R11 ;  /* 0x0000000c0d0e7389 */ /* 0x00006400000c000b */
[----:B01----:R-:W-:Y:S01]  /*1c790*/  ENDCOLLECTIVE ;  /* 0x000000000000791b */ /* 0x003fe20003800000 */
.L_x_14312:
        /* <DEDUP_REMOVED lines=11> */
.L_x_14313:
[----:B------:R-:W-:Y:S02]  /*1c850*/  IMAD.MOV.U32 R13, RZ, RZ, R4 ;  /* 0x000000ffff0d7224 */ /* 0x000fe400078e0004 */
[----:B------:R-:W-:Y:S02]  /*1c860*/  IMAD.MOV.U32 R12, RZ, RZ, RZ ;  /* 0x000000ffff0c7224 */ /* 0x000fe400078e00ff */
[----:B------:R-:W-:-:S07]  /*1c870*/  IMAD.MOV.U32 R2, RZ, RZ, R14 ;  /* 0x000000ffff027224 */ /* 0x000fce00078e000e */
[----:B------:R-:W-:Y:S05]  /*1c880*/  WARPSYNC.COLLECTIVE R15, `(.L_x_14314) ;  /* 0x000000000f087348 */ /* 0x000fea0003c00000 */
[----:B------:R0:W1:Y:S02]  /*1c890*/  SHFL.IDX P6, R14, R13, R12, R11 ;  /* 0x0000000c0d0e7389 */ /* 0x00006400000c000b */
[----:B01----:R-:W-:Y:S01]  /*1c8a0*/  ENDCOLLECTIVE ;  /* 0x000000000000791b */ /* 0x003fe20003800000 */
.L_x_14314:
        /* <DEDUP_REMOVED lines=11> */
.L_x_14315:
[----:B------:R-:W-:Y:S01]  /*1c960*/  IMAD.MOV.U32 R2, RZ, RZ, R14 ;  /* 0x000000ffff027224 */ /* 0x000fe200078e000e */
[----:B------:R-:W-:Y:S06]  /*1c970*/  BRA `(.L_x_14316) ;  /* 0xffffffb0003c7947 */ /* 0x000fec000383ffff */
.L_x_14166:
[----:B0-----:R0:W3:Y:S02]  /*1c980*/  SYNCS.PHASECHK.TRANS64.TRYWAIT P2, [R2+URZ+0x13270], R0 ;  /* 0x01327000020075a7 */ /* 0x0010e4000804017f */
[----:B---3--:R-:W-:Y:S05]  /*1c990*/  @!P2 NANOSLEEP.SYNCS 0x989680 ;  /* 0x009896800000a95d */ /* 0x008fea0003900000 */
[----:B------:R-:W3:Y:S02]  /*1c9a0*/  @!P2 SYNCS.PHASECHK.TRANS64 P2, [R2+URZ+0x13270], R0 ;  /* 0x013270000200a5a7 */ /* 0x000ee4000804007f */
[----:B---3--:R-:W-:Y:S05]  /*1c9b0*/  @!P2 BRA `(.L_x_14166) ;  /* 0xfffffffc00f0a947 */ /* 0x008fea000383ffff */
[----:B------:R-:W-:Y:S05]  /*1c9c0*/  BRA `(.L_x_14317) ;  /* 0xffffffb000a07947 */ /* 0x000fea000383ffff */
.L_x_14168:
[----:B0-----:R0:W3:Y:S02]  /*1c9d0*/  SYNCS.PHASECHK.TRANS64.TRYWAIT P2, [R2+URZ+0x13260], R3 ;  /* 0x01326003020075a7 */ /* 0x0010e4000804017f */
[----:B---3--:R-:W-:Y:S05]  /*1c9e0*/  @!P2 NANOSLEEP.SYNCS 0x989680 ;  /* 0x009896800000a95d */ /* 0x008fea0003900000 */
[----:B------:R-:W3:Y:S02]  /*1c9f0*/  @!P2 SYNCS.PHASECHK.TRANS64 P2, [R2+URZ+0x13260], R3 ;  /* 0x013260030200a5a7 */ /* 0x000ee4000804007f */
[----:B---3--:R-:W-:Y:S05]  /*1ca00*/  @!P2 BRA `(.L_x_14168) ;  /* 0xfffffffc00f0a947 */ /* 0x008fea000383ffff */
[----:B------:R-:W-:Y:S05]  /*1ca10*/  BRA `(.L_x_14318) ;  /* 0xffffffb000b07947 */ /* 0x000fea000383ffff */
.L_x_14176:
[----:B-1----:R1:W2:Y:S02]  /*1ca20*/  SYNCS.PHASECHK.TRANS64.TRYWAIT P1, [R0+URZ+0x13270], R3 ;  /* 0x01327003000075a7 */ /* 0x0022a4000802017f */
[----:B--2---:R-:W-:Y:S05]  /*1ca30*/  @!P1 NANOSLEEP.SYNCS 0x989680 ;  /* 0x009896800000995d */ /* 0x004fea0003900000 */
[----:B------:R-:W2:Y:S02]  /*1ca40*/  @!P1 SYNCS.PHASECHK.TRANS64 P1, [R0+URZ+0x13270], R3 ;  /* 0x01327003000095a7 */ /* 0x000ea4000802007f */
[----:B--2---:R-:W-:Y:S05]  /*1ca50*/  @!P1 BRA `(.L_x_14176) ;  /* 0xfffffffc00f09947 */ /* 0x004fea000383ffff */
[----:B------:R-:W-:Y:S05]  /*1ca60*/  BRA `(.L_x_14319) ;  /* 0xffffffb800447947 */ /* 0x000fea000383ffff */
.L_x_14178:
[----:B-1----:R1:W2:Y:S02]  /*1ca70*/  SYNCS.PHASECHK.TRANS64.TRYWAIT P1, [R0+URZ+0x13260], R3 ;  /* 0x01326003000075a7 */ /* 0x0022a4000802017f */
[----:B--2---:R-:W-:Y:S05]  /*1ca80*/  @!P1 NANOSLEEP.SYNCS 0x989680 ;  /* 0x009896800000995d */ /* 0x004fea0003900000 */
[----:B------:R-:W2:Y:S02]  /*1ca90*/  @!P1 SYNCS.PHASECHK.TRANS64 P1, [R0+URZ+0x13260], R3 ;  /* 0x01326003000095a7 */ /* 0x000ea4000802007f */
[----:B--2---:R-:W-:Y:S05]  /*1caa0*/  @!P1 BRA `(.L_x_14178) ;  /* 0xfffffffc00f09947 */ /* 0x004fea000383ffff */
[----:B------:R-:W-:Y:S05]  /*1cab0*/  BRA `(.L_x_14320) ;  /* 0xffffffb800547947 */ /* 0x000fea000383ffff */
.L_x_14183:
[----:B------:R-:W-:Y:S01]  /*1cac0*/  BSSY B0, `(.L_x_14321) ;  /* 0x0000008000007945 */ /* 0x000fe20003800000 */
[----:B------:R-:W-:Y:S01]  /*1cad0*/  IMAD.MOV.U32 R13, RZ, RZ, R24 ;  /* 0x000000ffff0d7224 */ /* 0x000fe200078e0018 */
[----:B------:R-:W-:Y:S01]  /*1cae0*/  MOV R11, 0x1f ;  /* 0x0000001f000b7802 */ /* 0x000fe20000000f00 */
[----:B------:R-:W-:Y:S02]  /*1caf0*/  IMAD.MOV.U32 R12, RZ, RZ, RZ ;  /* 0x000000ffff0c7224 */ /* 0x000fe400078e00ff */
[----:B------:R-:W-:-:S07]  /*1cb00*/  IMAD.MOV.U32 R15, RZ, RZ, -0x1 ;  /* 0xffffffffff0f7424 */ /* 0x000fce00078e00ff */
[----:B-----5:R-:W-:Y:S05]  /*1cb10*/  WARPSYNC.COLLECTIVE R15, `(.L_x_14322) ;  /* 0x000000000f087348 */ /* 0x020fea0003c00000 */
[----:B------:R0:W1:Y:S02]  /*1cb20*/  SHFL.IDX P6, R14, R13, R12, R11 ;  /* 0x0000000c0d0e7389 */ /* 0x00006400000c000b */
[----:B01---5:R-:W-:Y:S01]  /*1cb30*/  ENDCOLLECTIVE ;  /* 0x000000000000791b */ /* 0x023fe20003800000 */
.L_x_14322:
[----:B------:R-:W-:Y:S05]  /*1cb40*/  BSYNC B0 ;  /* 0x0000000000007941 */ /* 0x000fea0003800000 */
.L_x_14321:
        /* <DEDUP_REMOVED lines=9> */
.L_x_14323:
        /* <DEDUP_REMOVED lines=15> */
[----:B------:R-:W-:Y:S02]  /*1ccd0*/  ISETP.GE.U32.AND P5, PT, R10, 0x10, PT ;  /* 0x000000100a00780c */ /* 0x000fe40003fa6070 */
[----:B--2---:R-:W-:Y:S01]  /*1cce0*/  @!P1 MOV R5, R7 ;  /* 0x0000000700059202 */ /* 0x004fe20000000f00 */
        /* <DEDUP_REMOVED lines=8> */
.L_x_14324:
        /* <DEDUP_REMOVED lines=8> */
.L_x_14325:
        /* <DEDUP_REMOVED lines=8> */
.L_x_14326:
[----:B------:R-:W-:Y:S02]  /*1ce70*/  IMAD.MOV.U32 R12, RZ, RZ, 0x8 ;  /* 0x00000008ff0c7424 */ /* 0x000fe400078e00ff */
[----:B------:R-:W-:-:S05]  /*1ce80*/  IMAD.MOV.U32 R3, RZ, RZ, R14 ;  /* 0x000000ffff037224 */ /* 0x000fca00078e000e */
[----:B------:R-:W-:-:S05]  /*1ce90*/  SEL R3, R3, RZ, P3 ;  /* 0x000000ff03037207 */ /* 0x000fca0001800000 */
[----:B------:R-:W-:-:S05]  /*1cea0*/  IMAD.IADD R2, R2, 0x1, R3 ;  /* 0x0000000102027824 */ /* 0x000fca00078e0203 */
[----:B------:R-:W-:-:S07]  /*1ceb0*/  MOV R13, R2 ;  /* 0x00000002000d7202 */ /* 0x000fce0000000f00 */
[----:B------:R-:W-:Y:S05]  /*1cec0*/  WARPSYNC.COLLECTIVE R15, `(.L_x_14327) ;  /* 0x000000000f087348 */ /* 0x000fea0003c00000 */
[----:B------:R0:W1:Y:S02]  /*1ced0*/  SHFL.UP P6, R14, R13, R12, R11 ;  /* 0x0400000c0d0e7389 */ /* 0x00006400000c000b */
[----:B01----:R-:W-:Y:S01]  /*1cee0*/  ENDCOLLECTIVE ;  /* 0x000000000000791b */ /* 0x003fe20003800000 */
.L_x_14327:
        /* <DEDUP_REMOVED lines=8> */
.L_x_14328:
[----:B------:R-:W-:Y:S01]  /*1cf70*/  IMAD.MOV.U32 R12, RZ, RZ, 0x1f ;  /* 0x0000001fff0c7424 */ /* 0x000fe200078e00ff */
[----:B------:R-:W-:Y:S01]  /*1cf80*/  MOV R11, 0x1f ;  /* 0x0000001f000b7802 */ /* 0x000fe20000000f00 */
[----:B------:R-:W-:-:S05]  /*1cf90*/  IMAD.MOV.U32 R3, RZ, RZ, R14 ;  /* 0x000000ffff037224 */ /* 0x000fca00078e000e */
[----:B------:R-:W-:-:S05]  /*1cfa0*/  SEL R3, R3, RZ, P5 ;  /* 0x000000ff03037207 */ /* 0x000fca0002800000 */
[----:B------:R-:W-:-:S04]  /*1cfb0*/  IMAD.IADD R2, R2, 0x1, R3 ;  /* 0x0000000102027824 */ /* 0x000fc800078e0203 */
[----:B------:R-:W-:-:S07]  /*1cfc0*/  IMAD.MOV.U32 R13, RZ, RZ, R2 ;  /* 0x000000ffff0d7224 */ /* 0x000fce00078e0002 */
[----:B------:R-:W-:Y:S05]  /*1cfd0*/  WARPSYNC.COLLECTIVE R15, `(.L_x_14329) ;  /* 0x000000000f087348 */ /* 0x000fea0003c00000 */
[----:B------:R0:W1:Y:S02]  /*1cfe0*/  SHFL.IDX P6, R14, R13, R12, R11 ;  /* 0x0000000c0d0e7389 */ /* 0x00006400000c000b */
[----:B01----:R-:W-:Y:S01]  /*1cff0*/  ENDCOLLECTIVE ;  /* 0x000000000000791b */ /* 0x003fe20003800000 */
.L_x_14329:
[----:B------:R-:W-:Y:S01]  /*1d000*/  IMAD.MOV.U32 R8, RZ, RZ, R14 ;  /* 0x000000ffff087224 */ /* 0x000fe200078e000e */
[----:B------:R-:W-:Y:S06]  /*1d010*/  BRA `(.L_x_14330) ;  /* 0xffffffbc00287947 */ /* 0x000fec000383ffff */
.L_x_14186:
[----:B------:R-:W-:Y:S01]  /*1d020*/  BSSY B0, `(.L_x_14331) ;  /* 0x0000008000007945 */ /* 0x000fe20003800000 */
[----:B------:R-:W-:Y:S01]  /*1d030*/  IMAD.MOV.U32 R13, RZ, RZ, R2 ;  /* 0x000000ffff0d7224 */ /* 0x000fe200078e0002 */
[----:B------:R-:W-:Y:S01]  /*1d040*/  MOV R11, RZ ;  /* 0x000000ff000b7202 */ /* 0x000fe20000000f00 */
[----:B------:R-:W-:Y:S02]  /*1d050*/  IMAD.MOV.U32 R12, RZ, RZ, 0x1 ;  /* 0x00000001ff0c7424 */ /* 0x000fe400078e00ff */
[----:B------:R-:W-:-:S07]  /*1d060*/  IMAD.MOV.U32 R15, RZ, RZ, -0x1 ;  /* 0xffffffffff0f7424 */ /* 0x000fce00078e00ff */
[----:B-----5:R-:W-:Y:S05]  /*1d070*/  WARPSYNC.COLLECTIVE R15, `(.L_x_14332) ;  /* 0x000000000f087348 */ /* 0x020fea0003c00000 */
[----:B------:R0:W1:Y:S02]  /*1d080*/  SHFL.UP P6, R14, R13, R12, R11 ;  /* 0x0400000c0d0e7389 */ /* 0x00006400000c000b */
[----:B01---5:R-:W-:Y:S01]  /*1d090*/  ENDCOLLECTIVE ;  /* 0x000000000000791b */ /* 0x023fe20003800000 */
.L_x_14332:
[----:B------:R-:W-:Y:S05]  /*1d0a0*/  BSYNC B0 ;  /* 0x0000000000007941 */ /* 0x000fea0003800000 */
.L_x_14331:
        /* <DEDUP_REMOVED lines=10> */
.L_x_14333:
        /* <DEDUP_REMOVED lines=8> */
.L_x_14334:
        /* <DEDUP_REMOVED lines=8> */
.L_x_14335:
        /* <DEDUP_REMOVED lines=8> */
.L_x_14336:
[----:B------:R-:W-:Y:S02]  /*1d2d0*/  IMAD.MOV.U32 R12, RZ, RZ, 0x1f ;  /* 0x0000001fff0c7424 */ /* 0x000fe400078e00ff */
[----:B------:R-:W-:Y:S01]  /*1d2e0*/  IMAD.MOV.U32 R11, RZ, RZ, 0x1f ;  /* 0x0000001fff0b7424 */ /* 0x000fe200078e00ff */
[----:B------:R-:W-:-:S04]  /*1d2f0*/  MOV R3, R14 ;  /* 0x0000000e00037202 */ /* 0x000fc80000000f00 */
[----:B------:R-:W-:-:S05]  /*1d300*/  SEL R3, R3, RZ, P5 ;  /* 0x000000ff03037207 */ /* 0x000fca0002800000 */
[----:B------:R-:W-:-:S04]  /*1d310*/  IMAD.IADD R2, R2, 0x1, R3 ;  /* 0x0000000102027824 */ /* 0x000fc800078e0203 */
[----:B------:R-:W-:-:S07]  /*1d320*/  IMAD.MOV.U32 R13, RZ, RZ, R2 ;  /* 0x000000ffff0d7224 */ /* 0x000fce00078e0002 */
[----:B------:R-:W-:Y:S05]  /*1d330*/  WARPSYNC.COLLECTIVE R15, `(.L_x_14337) ;  /* 0x000000000f087348 */ /* 0x000fea0003c00000 */
[----:B------:R0:W1:Y:S02]  /*1d340*/  SHFL.IDX P6, R14, R13, R12, R11 ;  /* 0x0000000c0d0e7389 */ /* 0x00006400000c000b */
[----:B01----:R-:W-:Y:S01]  /*1d350*/  ENDCOLLECTIVE ;  /* 0x000000000000791b */ /* 0x003fe20003800000 */
.L_x_14337:
[----:B------:R-:W-:Y:S01]  /*1d360*/  MOV R8, R14 ;  /* 0x0000000e00087202 */ /* 0x000fe20000000f00 */
[----:B------:R-:W-:Y:S06]  /*1d370*/  BRA `(.L_x_14338) ;  /* 0xffffffb800f47947 */ /* 0x000fec000383ffff */
.L_x_14188:
[----:B------:R-:W-:Y:S01]  /*1d380*/  BSSY B0, `(.L_x_14339) ;  /* 0x0000006000007945 */ /* 0x000fe20003800000 */
[----:B------:R-:W-:Y:S01]  /*1d390*/  PLOP3.LUT P6, PT, P6, PT, PT, 0x8, 0x0 ;  /* 0x000000000000781c */ /* 0x000fe200037ce170 */
[----:B------:R-:W-:-:S12]  /*1d3a0*/  IMAD.MOV.U32 R15, RZ, RZ, -0x1 ;  /* 0xffffffffff0f7424 */ /* 0x000fd800078e00ff */
[----:B0----5:R-:W-:Y:S05]  /*1d3b0*/  WARPSYNC.COLLECTIVE R15, `(.L_x_14340) ;  /* 0x000000000f087348 */ /* 0x021fea0003c00000 */
[----:B------:R-:W-:Y:S01]  /*1d3c0*/  VOTE.ANY R14, PT, P6 ;  /* 0x00000000000e7806 */ /* 0x000fe200030e0100 */
[----:B0----5:R-:W-:Y:S06]  /*1d3d0*/  ENDCOLLECTIVE ;  /* 0x000000000000791b */ /* 0x021fec0003800000 */
.L_x_14340:
[----:B------:R-:W-:Y:S05]  /*1d3e0*/  BSYNC B0 ;  /* 0x0000000000007941 */ /* 0x000fea0003800000 */
.L_x_14339:
        /* <DEDUP_REMOVED lines=9> */
.L_x_14341:
[----:B------:R-:W-:Y:S02]  /*1d480*/  IMAD.MOV.U32 R13, RZ, RZ, R7 ;  /* 0x000000ffff0d7224 */ /* 0x000fe400078e0007 */
[----:B------:R-:W-:-:S07]  /*1d490*/  IMAD.MOV.U32 R5, RZ, RZ, R14 ;  /* 0x000000ffff057224 */ /* 0x000fce00078e000e */
[----:B------:R-:W-:Y:S05]  /*1d4a0*/  WARPSYNC.COLLECTIVE R15, `(.L_x_14342) ;  /* 0x000000000f087348 */ /* 0x000fea0003c00000 */
[----:B------:R0:W1:Y:S02]  /*1d4b0*/  SHFL.IDX P6, R14, R13, R12, R11 ;  /* 0x0000000c0d0e7389 */ /* 0x00006400000c000b */
[----:B01----:R-:W-:Y:S01]  /*1d4c0*/  ENDCOLLECTIVE ;  /* 0x000000000000791b */ /* 0x003fe20003800000 */
.L_x_14342:
[----:B------:R-:W-:Y:S01]  /*1d4d0*/  IMAD.MOV.U32 R7, RZ, RZ, R14 ;  /* 0x000000ffff077224 */ /* 0x000fe200078e000e */
[----:B------:R-:W-:Y:S06]  /*1d4e0*/  BRA `(.L_x_14343) ;  /* 0xffffffb800d47947 */ /* 0x000fec000383ffff */
.L_x_14190:
[----:B------:R-:W-:Y:S01]  /*1d4f0*/  BSSY B0, `(.L_x_14344) ;  /* 0x0000007000007945 */ /* 0x000fe20003800000 */
[----:B------:R-:W-:Y:S01]  /*1d500*/  MOV R13, R2 ;  /* 0x00000002000d7202 */ /* 0x000fe20000000f00 */
[----:B------:R-:W-:Y:S02]  /*1d510*/  IMAD.MOV.U32 R11, RZ, RZ, 0x1f ;  /* 0x0000001fff0b7424 */ /* 0x000fe400078e00ff */
[----:B------:R-:W-:-:S07]  /*1d520*/  IMAD.MOV.U32 R15, RZ, RZ, -0x1 ;  /* 0xffffffffff0f7424 */ /* 0x000fce00078e00ff */
[----:B0123-5:R-:W-:Y:S05]  /*1d530*/  WARPSYNC.COLLECTIVE R15, `(.L_x_14345) ;  /* 0x000000000f087348 */ /* 0x02ffea0003c00000 */
[----:B------:R4:W0:Y:S02]  /*1d540*/  SHFL.IDX P6, R14, R13, R12, R11 ;  /* 0x0000000c0d0e7389 */ /* 0x00082400000c000b */
[----:B012345:R-:W-:Y:S01]  /*1d550*/  ENDCOLLECTIVE ;  /* 0x000000000000791b */ /* 0x03ffe20003800000 */
.L_x_14345:
[----:B------:R-:W-:Y:S05]  /*1d560*/  BSYNC B0 ;  /* 0x0000000000007941 */ /* 0x000fea0003800000 */
.L_x_14344:
[----:B------:R-:W-:Y:S01]  /*1d570*/  IMAD.MOV.U32 R2, RZ, RZ, R14 ;  /* 0x000000ffff027224 */ /* 0x000fe200078e000e */
[----:B------:R-:W-:Y:S06]  /*1d580*/  BRA `(.L_x_14346) ;  /* 0xffffffb800c47947 */ /* 0x000fec000383ffff */
.L_x_14194:
[----:B-1----:R1:W3:Y:S02]  /*1d590*/  SYNCS.PHASECHK.TRANS64.TRYWAIT P0, [R5+URZ+0x13220], R0 ;  /* 0x01322000050075a7 */ /* 0x0022e4000800017f */
[----:B---3--:R-:W-:Y:S05]  /*1d5a0*/  @!P0 NANOSLEEP.SYNCS 0x989680 ;  /* 0x009896800000895d */ /* 0x008fea0003900000 */
[----:B------:R-:W3:Y:S02]  /*1d5b0*/  @!P0 SYNCS.PHASECHK.TRANS64 P0, [R5+URZ+0x13220], R0 ;  /* 0x01322000050085a7 */ /* 0x000ee4000800007f */
[----:B---3--:R-:W-:Y:S05]  /*1d5c0*/  @!P0 BRA `(.L_x_14194) ;  /* 0xfffffffc00f08947 */ /* 0x008fea000383ffff */
[----:B------:R-:W-:Y:S05]  /*1d5d0*/  BRA `(.L_x_14347) ;  /* 0xffffffc000287947 */ /* 0x000fea000383ffff */
.L_x_14195:
[----:B------:R-:W3:Y:S01]  /*1d5e0*/  S2R R2, SR_TID.X ;  /* 0x0000000000027919 */ /* 0x000ee20000002100 */
[----:B------:R-:W-:Y:S01]  /*1d5f0*/  BSSY B0, `(.L_x_14348) ;  /* 0x000000a000007945 */ /* 0x000fe20003800000 */
[----:B------:R-:W-:Y:S01]  /*1d600*/  MOV R12, RZ ;  /* 0x000000ff000c7202 */ /* 0x000fe20000000f00 */
[----:B0-----:R-:W-:Y:S02]  /*1d610*/  IMAD.MOV.U32 R11, RZ, RZ, 0x1f ;  /* 0x0000001fff0b7424 */ /* 0x001fe400078e00ff */
[----:B------:R-:W-:Y:S01]  /*1d620*/  IMAD.MOV.U32 R15, RZ, RZ, -0x1 ;  /* 0xffffffffff0f7424 */ /* 0x000fe200078e00ff */
[----:B---3--:R-:W-:-:S04]  /*1d630*/  SHF.R.U32.HI R2, RZ, 0x5, R2 ;  /* 0x00000005ff027819 */ /* 0x008fc80000011602 */
[----:B------:R-:W-:-:S05]  /*1d640*/  LOP3.LUT R2, R2, 0x3, RZ, 0xc0, !PT ;  /* 0x0000000302027812 */ /* 0x000fca00078ec0ff */
[----:B------:R-:W-:-:S07]  /*1d650*/  IMAD.MOV.U32 R13, RZ, RZ, R2 ;  /* 0x000000ffff0d7224 */ /* 0x000fce00078e0002 */
[----:B-12--5:R-:W-:Y:S05]  /*1d660*/  WARPSYNC.COLLECTIVE R15, `(.L_x_14349) ;  /* 0x000000000f087348 */ /* 0x026fea0003c00000 */
[----:B------:R0:W3:Y:S02]  /*1d670*/  SHFL.IDX P6, R14, R13, R12, R11 ;  /* 0x0000000c0d0e7389 */ /* 0x0000e400000c000b */
[----:B0123-5:R-:W-:Y:S01]  /*1d680*/  ENDCOLLECTIVE ;  /* 0x000000000000791b */ /* 0x02ffe20003800000 */
.L_x_14349:
[----:B------:R-:W-:Y:S05]  /*1d690*/  BSYNC B0 ;  /* 0x0000000000007941 */ /* 0x000fea0003800000 */
.L_x_14348:
[----:B------:R-:W-:Y:S05]  /*1d6a0*/  BRA `(.L_x_14350) ;  /* 0xffffffc000107947 */ /* 0x000fea000383ffff */
.L_x_14196:
[----:B------:R-:W-:Y:S01]  /*1d6b0*/  BSSY B0, `(.L_x_14351) ;  /* 0x0000006000007945 */ /* 0x000fe20003800000 */
[----:B------:R-:W-:-:S07]  /*1d6c0*/  IMAD.MOV.U32 R15, RZ, RZ, -0x1 ;  /* 0xffffffffff0f7424 */ /* 0x000fce00078e00ff */
[----:B012--5:R-:W-:Y:S05]  /*1d6d0*/  WARPSYNC.COLLECTIVE R15, `(.L_x_14352) ;  /* 0x000000000f0c7348 */ /* 0x027fea0003c00000 */
[----:B------:R-:W-:Y:S02]  /*1d6e0*/  ELECT P6, UR62, PT ;  /* 0x00000000003e782f */ /* 0x000fe400038c0000 */
[----:B------:R-:W-:Y:S01]  /*1d6f0*/  MOV R14, UR62 ;  /* 0x0000003e000e7c02 */ /* 0x000fe20008000f00 */
[----:B012--5:R-:W-:Y:S10]  /*1d700*/  ENDCOLLECTIVE ;  /* 0x000000000000791b */ /* 0x027ff40003800000 */
.L_x_14352:
[----:B------:R-:W-:Y:S05]  /*1d710*/  BSYNC B0 ;  /* 0x0000000000007941 */ /* 0x000fea0003800000 */
.L_x_14351:
[----:B------:R-:W-:Y:S05]  /*1d720*/  BRA `(.L_x_14353) ;  /* 0xffffffc000047947 */ /* 0x000fea000383ffff */
.L_x_14198:
[----:B-1----:R1:W3:Y:S02]  /*1d730*/  SYNCS.PHASECHK.TRANS64.TRYWAIT P1, [R4+URZ+0x13240], R3 ;  /* 0x01324003040075a7 */ /* 0x0022e4000802017f */
[----:B---3--:R-:W-:Y:S05]  /*1d740*/  @!P1 NANOSLEEP.SYNCS 0x989680 ;  /* 0x009896800000995d */ /* 0x008fea0003900000 */
[----:B------:R-:W3:Y:S02]  /*1d750*/  @!P1 SYNCS.PHASECHK.TRANS64 P1, [R4+URZ+0x13240], R3 ;  /* 0x01324003040095a7 */ /* 0x000ee4000802007f */
[----:B---3--:R-:W-:Y:S05]  /*1d760*/  @!P1 BRA `(.L_x_14198) ;  /* 0xfffffffc00f09947 */ /* 0x008fea000383ffff */
[----:B------:R-:W-:Y:S05]  /*1d770*/  BRA `(.L_x_14354) ;  /* 0xffffffc0002c7947 */ /* 0x000fea000383ffff */
.L_x_14200:
[----:B0-----:R0:W2:Y:S02]  /*1d780*/  SYNCS.PHASECHK.TRANS64.TRYWAIT P1, [R5+URZ+0x13240], R0 ;  /* 0x01324000050075a7 */ /* 0x0010a4000802017f */
[----:B--2---:R-:W-:Y:S05]  /*1d790*/  @!P1 NANOSLEEP.SYNCS 0x989680 ;  /* 0x009896800000995d */ /* 0x004fea0003900000 */
[----:B------:R-:W2:Y:S02]  /*1d7a0*/  @!P1 SYNCS.PHASECHK.TRANS64 P1, [R5+URZ+0x13240], R0 ;  /* 0x01324000050095a7 */ /* 0x000ea4000802007f */
[----:B--2---:R-:W-:Y:S05]  /*1d7b0*/  @!P1 BRA `(.L_x_14200) ;  /* 0xfffffffc00f09947 */ /* 0x004fea000383ffff */
[----:B------:R-:W-:Y:S05]  /*1d7c0*/  BRA `(.L_x_14355) ;  /* 0xffffffc0003c7947 */ /* 0x000fea000383ffff */
.L_x_14202:
[----:B--2---:R2:W3:Y:S02]  /*1d7d0*/  SYNCS.PHASECHK.TRANS64.TRYWAIT P1, [R4+URZ+0x13260], R3 ;  /* 0x01326003040075a7 */ /* 0x0044e4000802017f */
[----:B---3--:R-:W-:Y:S05]  /*1d7e0*/  @!P1 NANOSLEEP.SYNCS 0x989680 ;  /* 0x009896800000995d */ /* 0x008fea0003900000 */
[----:B------:R-:W3:Y:S02]  /*1d7f0*/  @!P1 SYNCS.PHASECHK.TRANS64 P1, [R4+URZ+0x13260], R3 ;  /* 0x01326003040095a7 */ /* 0x000ee4000802007f */
[----:B---3--:R-:W-:Y:S05]  /*1d800*/  @!P1 BRA `(.L_x_14202) ;  /* 0xfffffffc00f09947 */ /* 0x008fea000383ffff */
[----:B------:R-:W-:Y:S05]  /*1d810*/  BRA `(.L_x_14356) ;  /* 0xffffffc000387947 */ /* 0x000fea000383ffff */
.L_x_14204:
[----:B---3--:R3:W4:Y:S02]  /*1d820*/  SYNCS.PHASECHK.TRANS64.TRYWAIT P1, [R5+URZ+0x13260], R0 ;  /* 0x01326000050075a7 */ /* 0x008724000802017f */
[----:B----4-:R-:W-:Y:S05]  /*1d830*/  @!P1 NANOSLEEP.SYNCS 0x989680 ;  /* 0x009896800000995d */ /* 0x010fea0003900000 */
[----:B------:R-:W4:Y:S02]  /*1d840*/  @!P1 SYNCS.PHASECHK.TRANS64 P1, [R5+URZ+0x13260], R0 ;  /* 0x01326000050095a7 */ /* 0x000f24000802007f */
[----:B----4-:R-:W-:Y:S05]  /*1d850*/  @!P1 BRA `(.L_x_14204) ;  /* 0xfffffffc00f09947 */ /* 0x010fea000383ffff */
[----:B------:R-:W-:Y:S05]  /*1d860*/  BRA `(.L_x_14357) ;  /* 0xffffffc000347947 */ /* 0x000fea000383ffff */
.L_x_14206:
[----:B----4-:R4:W0:Y:S02]  /*1d870*/  SYNCS.PHASECHK.TRANS64.TRYWAIT P1, [R4+URZ+0x13280], R3 ;  /* 0x01328003040075a7 */ /* 0x010824000802017f */
[----:B0-----:R-:W-:Y:S05]  /*1d880*/  @!P1 NANOSLEEP.SYNCS 0x989680 ;  /* 0x009896800000995d */ /* 0x001fea0003900000 */
[----:B------:R-:W0:Y:S02]  /*1d890*/  @!P1 SYNCS.PHASECHK.TRANS64 P1, [R4+URZ+0x13280], R3 ;  /* 0x01328003040095a7 */ /* 0x000e24000802007f */
[----:B0-----:R-:W-:Y:S05]  /*1d8a0*/  @!P1 BRA `(.L_x_14206) ;  /* 0xfffffffc00f09947 */ /* 0x001fea000383ffff */
[----:B------:R-:W-:Y:S05]  /*1d8b0*/  BRA `(.L_x_14358) ;  /* 0xffffffc000307947 */ /* 0x000fea000383ffff */
.L_x_14359:
        /* <DEDUP_REMOVED lines=12> */
.L_x_16304:


//--------------------- .text._ZN7cutlass13device_kernelIN5flash11enable_sm90INS1_16FlashAttnFwdSm90INS1_25CollectiveMainloopFwdSm90ILi2EN4cute5tupleIJNS5_1CILi1EEES8_S8_EEENS6_IJNS7_ILi192EEENS7_ILi160EEENS7_ILi64EEEEEELi64ENS_12float_e4m3_tEfNS_4arch4Sm90ELb0ELb1ELb1ELb0ELb1ELb0ELb0ELb1ELb1ELb1ELb1ELb0EEENS1_21CollectiveEpilogueFwdINS6_IJSA_SC_SB_EEES9_NS_10bfloat16_tESG_Li384ELb0ELb1ELb1ELb1EEENS1_19SingleTileSchedulerILb0ELb1ELb1ELi192EEEEEEEEEvNT_6ParamsE --------------------------
	.section	.text._ZN7cutlass13device_kernelIN5flash11enable_sm90INS1_16FlashAttnFwdSm90INS1_25CollectiveMainloopFwdSm90ILi2EN4cute5tupleIJNS5_1CILi1EEES8_S8_EEENS6_IJNS7_ILi192EEENS7_ILi160EEENS7_ILi64EEEEEELi64ENS_12float_e4m3_tEfNS_4arch4Sm90ELb0ELb1ELb1ELb0ELb1ELb0ELb0ELb1ELb1ELb1ELb1ELb0EEENS1_21CollectiveEpilogueFwdINS6_IJSA_SC_SB_EEES9_NS_10bfloat16_tESG_Li384ELb0ELb1ELb1ELb1EEENS1_19SingleTileSchedulerILb0ELb1ELb1ELi192EEEEEEEEEvNT_6ParamsE,"ax",@progbits
	.align	128
.text._ZN7cutlass13device_kernelIN5flash11enable_sm90INS1_16FlashAttnFwdSm90INS1_25CollectiveMainloopFwdSm90ILi2EN4cute5tupleIJNS5_1CILi1EEES8_S8_EEENS6_IJNS7_ILi192EEENS7_ILi160EEENS7_ILi64EEEEEELi64ENS_12float_e4m3_tEfNS_4arch4Sm90ELb0ELb1ELb1ELb0ELb1ELb0ELb0ELb1ELb1ELb1ELb1ELb0EEENS1_21CollectiveEpilogueFwdINS6_IJSA_SC_SB_EEES9_NS_10bfloat16_tESG_Li384ELb0ELb1ELb1ELb1EEENS1_19SingleTileSchedulerILb0ELb1ELb1ELi192EEEEEEEEEvNT_6ParamsE:
        .type           _ZN7cutlass13device_kernelIN5flash11enable_sm90INS1_16FlashAttnFwdSm90INS1_25CollectiveMainloopFwdSm90ILi2EN4cute5tupleIJNS5_1CILi1EEES8_S8_EEENS6_IJNS7_ILi192EEENS7_ILi160EEENS7_ILi64EEEEEELi64ENS_12float_e4m3_tEfNS_4arch4Sm90ELb0ELb1ELb1ELb0ELb1ELb0ELb0ELb1ELb1ELb1ELb1ELb0EEENS1_21CollectiveEpilogueFwdINS6_IJSA_SC_SB_EEES9_NS_10bfloat16_tESG_Li384ELb0ELb1ELb1ELb1EEENS1_19SingleTileSchedulerILb0ELb1ELb1ELi192EEEEEEEEEvNT_6ParamsE,@function
        .size           _ZN7cutlass13device_kernelIN5flash11enable_sm90INS1_16FlashAttnFwdSm90INS1_25CollectiveMainloopFwdSm90ILi2EN4cute5tupleIJNS5_1CILi1EEES8_S8_EEENS6_IJNS7_ILi192EEENS7_ILi160EEENS7_ILi64EEEEEELi64ENS_12float_e4m3_tEfNS_4arch4Sm90ELb0ELb1ELb1ELb0ELb1ELb0ELb0ELb1ELb1ELb1ELb1ELb0EEENS1_21CollectiveEpilogueFwdINS6_IJSA_SC_SB_EEES9_NS_10bfloat16_tESG_Li384ELb0ELb1ELb1ELb1EEENS1_19SingleTileSchedulerILb0ELb1ELb1ELi192EEEEEEEEEvNT_6ParamsE,(.L_x_16305 - _ZN7cutlass13device_kernelIN5flash11enable_sm90INS1_16FlashAttnFwdSm90INS1_25CollectiveMainloopFwdSm90ILi2EN4cute5tupleIJNS5_1CILi1EEES8_S8_EEENS6_IJNS7_ILi192EEENS7_ILi160EEENS7_ILi64EEEEEELi64ENS_12float_e4m3_tEfNS_4arch4Sm90ELb0ELb1ELb1ELb0ELb1ELb0ELb0ELb1ELb1ELb1ELb1ELb0EEENS1_21CollectiveEpilogueFwdINS6_IJSA_SC_SB_EEES9_NS_10bfloat16_tESG_Li384ELb0ELb1ELb1ELb1EEENS1_19SingleTileSchedulerILb0ELb1ELb1ELi192EEEEEEEEEvNT_6ParamsE)
        .other          _ZN7cutlass13device_kernelIN5flash11enable_sm90INS1_16FlashAttnFwdSm90INS1_25CollectiveMainloopFwdSm90ILi2EN4cute5tupleIJNS5_1CILi1EEES8_S8_EEENS6_IJNS7_ILi192EEENS7_ILi160EEENS7_ILi64EEEEEELi64ENS_12float_e4m3_tEfNS_4arch4Sm90ELb0ELb1ELb1ELb0ELb1ELb0ELb0ELb1ELb1ELb1ELb1ELb0EEENS1_21CollectiveEpilogueFwdINS6_IJSA_SC_SB_EEES9_NS_10bfloat16_tESG_Li384ELb0ELb1ELb1ELb1EEENS1_19SingleTileSchedulerILb0ELb1ELb1ELi192EEEEEEEEEvNT_6ParamsE,@"STO_CUDA_ENTRY STV_DEFAULT"
_ZN7cutlass13device_kernelIN5flash11enable_sm90INS1_16FlashAttnFwdSm90INS1_25CollectiveMainloopFwdSm90ILi2EN4cute5tupleIJNS5_1CILi1EEES8_S8_EEENS6_IJNS7_ILi192EEENS7_ILi160EEENS7_ILi64EEEEEELi64ENS_12float_e4m3_tEfNS_4arch4Sm90ELb0ELb1ELb1ELb0ELb1ELb0ELb0ELb1ELb1ELb1ELb1ELb0EEENS1_21CollectiveEpilogueFwdINS6_IJSA_SC_SB_EEES9_NS_10bfloat16_tESG_Li384ELb0ELb1ELb1ELb1EEENS1_19SingleTileSchedulerILb0ELb1ELb1ELi192EEEEEEEEEvNT_6ParamsE:
        /* <DEDUP_REMOVED lines=45> */
.L_x_14360:
        /* <DEDUP_REMOVED lines=22> */
.L_x_14361:
        /* <DEDUP_REMOVED lines=18> */
.L_x_14362:
        /* <DEDUP_REMOVED lines=22> */
.L_x_14363:
        /* <DEDUP_REMOVED lines=23> */
.L_x_14364:
        /* <DEDUP_REMOVED lines=9> */
.L_x_14367:
        /* <DEDUP_REMOVED lines=60> */
.L_x_14370:
[----:B------:R-:W-:-:S11]  /*0c70*/  UISETP.NE.AND UP0, UPT, UR5, 0x1, UPT ;  /* 0x000000010500788c */ /* 0x000fd6000bf05270 */
[----:B------:R-:W-:Y:S02]  /*0c80*/  @UP0 ULDC.64 UR10, c[0x0][0x9e8] ;  /* 0x00027a00000a0ab9 */ /* 0x000fe40000000a00 */
[----:B------:R-:W-:-:S04]  /*0c90*/  UIMAD.WIDE.U32 UR8, UR4, UR10, URZ ;  /* 0x0000000a040872a5 */ /* 0x000fc8000f8e003f */
[----:B------:R-:W-:-:S12]  /*0ca0*/  @UP0 USHF.R.U32.HI UR4, URZ, UR11, UR9 ;  /* 0x0000000b3f040299 */ /* 0x000fd80008011609 */
.L_x_14371:
[----:B------:R-:W-:-:S06]  /*0cb0*/  UIMAD UR4, UR4, UR5, UR5 ;  /* 0x00000005040472a4 */ /* 0x000fcc000f8e0205 */
[----:B------:R-:W-:-:S07]  /*0cc0*/  VIMNMX R0, R0, UR4, PT ;  /* 0x0000000400007c48 */ /* 0x000fce000bfe0100 */
.L_x_14369:
        /* <DEDUP_REMOVED lines=33> */
.L_x_14373:
[----:B------:R-:W-:-:S11]  /*0ee0*/  UISETP.NE.AND UP0, UPT, UR5, 0x1, UPT ;  /* 0x000000010500788c */ /* 0x000fd6000bf05270 */
[----:B------:R-:W-:Y:S02]  /*0ef0*/  @UP0 ULDC.64 UR10, c[0x0][0x9e8] ;  /* 0x00027a00000a0ab9 */ /* 0x000fe40000000a00 */
[----:B------:R-:W-:-:S04]  /*0f00*/  UIMAD.WIDE.U32 UR8, UR4, UR10, URZ ;  /* 0x0000000a040872a5 */ /* 0x000fc8000f8e003f */
[----:B------:R-:W-:-:S12]  /*0f10*/  @UP0 USHF.R.U32.HI UR4, URZ, UR11, UR9 ;  /* 0x0000000b3f040299 */ /* 0x000fd80008011609 */
.L_x_14374:
[----:B------:R-:W-:-:S04]  /*0f20*/  UIMAD UR4, UR4, UR5, URZ ;  /* 0x00000005040472a4 */ /* 0x000fc8000f8e023f */
[----:B------:R-:W-:-:S04]  /*0f30*/  UISETP.LT.AND UP0, UPT, UR7, UR4, UPT ;  /* 0x000000040700728c */ /* 0x000fc8000bf01270 */
[----:B------:R-:W-:-:S12]  /*0f40*/  USEL UR7, UR7, UR4, !UP0 ;  /* 0x0000000407077287 */ /* 0x000fd8000c000000 */
.L_x_14372:
        /* <DEDUP_REMOVED lines=47> */
.L_x_14375:
        /* <DEDUP_REMOVED lines=24> */
[----:B------:R-:W-:Y:S01]  /*13c0*/  SHF.R.S32.HI R23, RZ, 0x1f, R104 ;  /* 0x0000001fff177819 */ /* 0x000fe20000011468 */
[----:B------:R-:W0:Y:S01]  /*13d0*/  S2UR UR39, SR_CgaCtaId ;  /* 0x00000000002779c3 */ /* 0x000e220000008800 */
[----:B------:R-:W-:Y:S01]  /*13e0*/  UMOV UR46, 0x400 ;  /* 0x00000400002e7882 */ /* 0x000fe20000000000 */
[----:B------:R-:W-:Y:S01]  /*13f0*/  UMOV UR37, 0x80000020 ;  /* 0x8000002000257882 */ /* 0x000fe20000000000 */
        /* <DEDUP_REMOVED lines=32> */
.L_x_14377:
        /* <DEDUP_REMOVED lines=48> */
.L_x_14522:
[----:B------:R-:W-:-:S06]  /*1900*/  ULOP3.LUT UR4, UR40, 0x1, URZ, 0xfc, !UPT ;  /* 0x0000000128047892 */ /* 0x000fcc000f8efc3f */
[----:B------:R-:W-:-:S05]  /*1910*/  IMAD.U32 R0, RZ, RZ, UR4 ;  /* 0x00000004ff007e24 */ /* 0x000fca000f8e00ff */
[----:B------:R-:W-:-:S13]  /*1920*/  ISETP.NE.AND P0, PT, R0, 0x3, PT ;  /* 0x000000030000780c */ /* 0x000fda0003f05270 */
[----:B------:R-:W-:Y:S05]  /*1930*/  @!P0 BRA `(.L_x_14379) ;  /* 0x0000000000048947 */ /* 0x000fea0003800000 */
[----:B------:R-:W-:Y:S01]  /*1940*/  BPT.TRAP 0x1 ;  /* 0x000000040000795c */ /* 0x000fe20000300000 */
.L_x_14379:
[----:B------:R1:W2:Y:S01]  /*1950*/  SYNCS.PHASECHK.TRANS64.TRYWAIT P1, [UR46+0x12430], R8 ;  /* 0x01243008ff0075a7 */ /* 0x0002a2000802016e */
[----:B------:R-:W-:Y:S05]  /*1960*/  @!P0 BRA `(.L_x_14380) ;  /* 0x0000000000048947 */ /* 0x000fea0003800000 */
[----:B------:R-:W-:Y:S01]  /*1970*/  BPT.TRAP 0x1 ;  /* 0x000000040000795c */ /* 0x000fe20000300000 */
.L_x_14380:
[----:B--2---:R-:W-:Y:S05]  /*1980*/  @P1 BRA `(.L_x_14381) ;  /* 0x0000000000081947 */ /* 0x004fea0003800000 */
[----:B------:R-:W2:Y:S02]  /*1990*/  SYNCS.PHASECHK.TRANS64.TRYWAIT P1, [UR46+0x12430], R8 ;  /* 0x01243008ff0075a7 */ /* 0x000ea4000802016e */
[----:B--2---:R-:W-:Y:S05]  /*19a0*/  @!P1 BRA `(.L_x_14382) ;  /* 0x0000017800d09947 */ /* 0x004fea0003800000 */
.L_x_14381:
[----:B------:R-:W-:Y:S05]  /*19b0*/  WARPSYNC.ALL ;  /* 0x0000000000007948 */ /* 0x000fea0003800000 */
[----:B------:R-:W-:Y:S01]  /*19c0*/  UIADD3 UR4, UR46, 0xd200, URZ ;  /* 0x0000d2002e047890 */ /* 0x000fe2000fffe03f */
[----:B------:R-:W-:Y:S01]  /*19d0*/  WARPGROUP.ARRIVE ;  /* 0x00000000000079c5 */ /* 0x000fe20000000000 */
[----:B------:R-:W-:Y:S01]  /*19e0*/  UMOV UR8, UR36 ;  /* 0x0000002400087c82 */ /* 0x000fe20008000000 */
[----:B------:R-:W-:Y:S01]  /*19f0*/  UMOV UR9, UR37 ;  /* 0x0000002500097c82 */ /* 0x000fe20008000000 */
[----:B------:R-:W-:Y:S01]  /*1a00*/  USHF.R.U32.HI UR4, URZ, 0x4, UR4 ;  /* 0x000000043f047899 */ /* 0x000fe20008011604 */
[----:B------:R-:W-:Y:S01]  /*1a10*/  UMOV UR11, 0x80000020 ;  /* 0x80000020000b7882 */ /* 0x000fe20000000000 */
[----:B------:R-:W-:-:S02]  /*1a20*/  UMOV UR12, UR36 ;  /* 0x00000024000c7c82 */ /* 0x000fc40008000000 */
[----:B------:R-:W-:Y:S01]  /*1a30*/  ULOP3.LUT UR4, UR4, 0x3fff, URZ, 0xc0, !UPT ;  /* 0x00003fff04047892 */ /* 0x000fe2000f8ec03f */
[----:B------:R-:W-:Y:S01]  /*1a40*/  UMOV UR13, UR37 ;  /* 0x00000025000d7c82 */ /* 0x000fe20008000000 */
[----:B------:R-:W-:Y:S02]  /*1a50*/  UMOV UR15, 0x80000020 ;  /* 0x80000020000f7882 */ /* 0x000fe40000000000 */
[----:B------:R-:W-:Y:S01]  /*1a60*/  ULOP3.LUT UR4, UR4, 0x10000, URZ, 0xfc, !UPT ;  /* 0x0001000004047892 */ /* 0x000fe2000f8efc3f */
[----:B------:R-:W-:Y:S01]  /*1a70*/  UMOV UR16, UR36 ;  /* 0x0000002400107c82 */ /* 0x000fe20008000000 */
[----:B------:R-:W-:Y:S02]  /*1a80*/  UMOV UR17, UR37 ;  /* 0x0000002500117c82 */ /* 0x000fe40008000000 */
        /* <DEDUP_REMOVED lines=37> */
[----:B------:R-:W-:Y:S01]  /*1ce0*/  UMOV UR16, UR8 ;  /* 0x0000000800107c82 */ /* 0x000fe20008000000 */
[----:B------:R-:W-:Y:S01]  /*1cf0*/  UMOV UR17, UR9 ;  /* 0x0000000900117c82 */ /* 0x000fe20008000000 */
[----:B------:R-:W-:-:S02]  /*1d00*/  WARPGROUP.DEPBAR.LE gsb0, 0x0 ;  /* 0x00008000000079c5 */ /* 0x000fc40000010000 */
        /* <DEDUP_REMOVED lines=21> */
.L_x_14383:
[----:B------:R-:W-:Y:S01]  /*1e60*/  LOP3.LUT R105, R105, 0xffffff80, RZ, 0xc0, !PT ;  /* 0xffffff8069697812 */ /* 0x000fe200078ec0ff */
[C---:B01----:R-:W-:Y:S01]  /*1e70*/  FMUL.FTZ R8, R2.reuse, R88 ;  /* 0x0000005802087220 */ /* 0x043fe20000410000 */
[C---:B------:R-:W-:Y:S01]  /*1e80*/  FMUL.FTZ R88, R2.reuse, R93 ;  /* 0x0000005d02587220 */ /* 0x040fe20000410000 */
[----:B------:R-:W-:Y:S01]  /*1e90*/  FMUL.FTZ R93, R2, R100 ;  /* 0x00000064025d7220 */ /* 0x000fe20000410000 */
[----:B------:R-:W-:Y:S01]  /*1ea0*/  LEA.HI R6, R23, R104, RZ, 0x2 ;  /* 0x0000006817067211 */ /* 0x000fe200078f10ff */
[----:B------:R-:W-:Y:S02]  /*1eb0*/  IMAD.IADD R7, R104, 0x1, -R105 ;  /* 0x0000000168077824 */ /* 0x000fe400078e0a69 */
[C---:B------:R-:W-:Y:S01]  /*1ec0*/  FMUL.FTZ R100, R2.reuse, R25 ;  /* 0x0000001902647220 */ /* 0x040fe20000410000 */
[C---:B------:R-:W-:Y:S01]  /*1ed0*/  FMUL.FTZ R25, R2.reuse, R27 ;  /* 0x0000001b02197220 */ /* 0x040fe20000410000 */
[C---:B------:R-:W-:Y:S01]  /*1ee0*/  FMUL.FTZ R27, R2.reuse, R31 ;  /* 0x0000001f021b7220 */ /* 0x040fe20000410000 */
[C---:B------:R-:W-:Y:S01]  /*1ef0*/  FMUL.FTZ R13, R2.reuse, R102 ;  /* 0x00000066020d7220 */ /* 0x040fe20000410000 */
[----:B------:R-:W-:Y:S01]  /*1f00*/  SHF.R.S32.HI R0, RZ, 0x1f, R7 ;  /* 0x0000001fff007819 */ /* 0x000fe20000011407 */
[----:B------:R-:W-:Y:S01]  /*1f10*/  FMUL.FTZ R3, R2, R89 ;  /* 0x0000005902037220 */ /* 0x000fe20000410000 */
[----:B------:R-:W-:Y:S01]  /*1f20*/  LOP3.LUT R31, R6, 0xfffffffc, RZ, 0xc0, !PT ;  /* 0xfffffffc061f7812 */ /* 0x000fe200078ec0ff */
[----:B------:R-:W-:Y:S01]  /*1f30*/  FMUL.FTZ R12, R2, R99 ;  /* 0x00000063020c7220 */ /* 0x000fe20000410000 */
[----:B------:R-:W-:Y:S01]  /*1f40*/  LEA.HI R23, R0, R7, RZ, 0x2 ;  /* 0x0000000700177211 */ /* 0x000fe200078f10ff */
        /* <DEDUP_REMOVED lines=9> */
[----:B------:R-:W-:Y:S01]  /*1fe0*/  FMUL.FTZ R26, R2, R30 ;  /* 0x0000001e021a7220 */ /* 0x000fe20000410000 */
[----:B------:R-:W-:Y:S01]  /*1ff0*/  IMAD.HI R28, R22, 0x55555556, RZ ;  /* 0x55555556161c7827 */ /* 0x000fe200078e02ff */
[----:B------:R-:W-:-:S03]  /*2000*/  SHF.R.S32.HI R6, RZ, 0x5, R6 ;  /* 0x00000005ff067819 */ /* 0x000fc60000011406 */
[----:B------:R-:W-:Y:S01]  /*2010*/  FMUL.FTZ R14, R2, R103 ;  /* 0x00000067020e7220 */ /* 0x000fe20000410000 */
[----:B------:R-:W-:Y:S01]  /*2020*/  LEA.HI R29, R29, R0, RZ, 0x3 ;  /* 0x000000001d1d7211 */ /* 0x000fe200078f18ff */
[----:B------:R-:W-:Y:S01]  /*2030*/  IMAD.IADD R30, R104, 0x1, -R31 ;  /* 0x00000001681e7824 */ /* 0x000fe200078e0a1f */
[----:B------:R-:W-:Y:S01]  /*2040*/  UISETP.NE.AND UP1, UPT, UR44, URZ, UPT ;  /* 0x0000003f2c00728c */ /* 0x000fe2000bf25270 */
[C---:B------:R-:W-:Y:S01]  /*2050*/  FMUL.FTZ R103, R2.reuse, R32 ;  /* 0x0000002002677220 */ /* 0x040fe20000410000 */
[----:B------:R-:W-:Y:S01]  /*2060*/  FMUL.FTZ R33, R2, R33 ;  /* 0x0000002102217220 */ /* 0x000fe20000410000 */
[----:B------:R-:W-:Y:S01]  /*2070*/  LEA R32, R6, UR38, 0x4 ;  /* 0x0000002606207c11 */ /* 0x000fe2000f8e20ff */
[----:B------:R-:W-:Y:S01]  /*2080*/  FMUL.FTZ R10, R2, R95 ;  /* 0x0000005f020a7220 */ /* 0x000fe20000410000 */
[----:B------:R-:W-:Y:S01]  /*2090*/  LEA.HI R31, R28, R28, RZ, 0x1 ;  /* 0x0000001c1c1f7211 */ /* 0x000fe200078f08ff */
[----:B------:R0:W1:Y:S01]  /*20a0*/  MUFU.TANH R104, R33 ;  /* 0x0000002100687308 */ /* 0x0000620000002400 */
[----:B------:R-:W-:Y:S01]  /*20b0*/  LOP3.LUT R29, R29, 0xfffffff8, RZ, 0xc0, !PT ;  /* 0xfffffff81d1d7812 */ /* 0x000fe200078ec0ff */
[----:B------:R-:W-:Y:S01]  /*20c0*/  FMUL.FTZ R95, R2, R72 ;  /* 0x00000048025f7220 */ /* 0x000fe20000410000 */
[----:B------:R-:W-:Y:S01]  /*20d0*/  LEA.HI R6, R30, R30, RZ, 0x1 ;  /* 0x0000001e1e067211 */ /* 0x000fe200078f08ff */
[----:B------:R-:W-:Y:S01]  /*20e0*/  IMAD R31, R31, -0x3, R22 ;  /* 0xfffffffd1f1f7824 */ /* 0x000fe200078e0216 */
[----:B------:R-:W-:Y:S01]  /*20f0*/  IADD3 R32, R32, R0, -R29 ;  /* 0x0000000020207210 */ /* 0x000fe20007ffe81d */
[----:B------:R-:W-:Y:S01]  /*2100*/  @UP1 ULDC UR5, c[0x0][0x44c] ;  /* 0x0001130000051ab9 */ /* 0x000fe20000000800 */
[----:B------:R-:W-:Y:S01]  /*2110*/  PLOP3.LUT P1, PT, PT, PT, UP1, 0x80, 0x0 ;  /* 0x000000000000781c */ /* 0x000fe20003f2f018 */
[----:B------:R-:W-:Y:S01]  /*2120*/  FMUL.FTZ R21, R2, R78 ;  /* 0x0000004e02157220 */ /* 0x000fe20000410000 */
[----:B0-----:R-:W-:Y:S01]  /*2130*/  LOP3.LUT R33, R6, 0x1ffffffe, RZ, 0xc0, !PT ;  /* 0x1ffffffe06217812 */ /* 0x001fe200078ec0ff */
[----:B------:R-:W-:Y:S01]  /*2140*/  IMAD R31, R31, 0x40, R32 ;  /* 0x000000401f1f7824 */ /* 0x000fe200078e0220 */
[----:B------:R-:W-:Y:S01]  /*2150*/  PLOP3.LUT P2, PT, PT, PT, UP1, 0x80, 0x0 ;  /* 0x000000000000781c */ /* 0x000fe20003f4f018 */
[C---:B------:R-:W-:Y:S01]  /*2160*/  FMUL.FTZ R72, R2.reuse, R79 ;  /* 0x0000004f02487220 */ /* 0x040fe20000410000 */
[----:B------:R-:W-:Y:S01]  /*2170*/  FMUL.FTZ R9, R2, R94 ;  /* 0x0000005e02097220 */ /* 0x000fe20000410000 */
[----:B------:R-:W-:-:S02]  /*2180*/  IMAD.IADD R6, R30, 0x1, -R33 ;  /* 0x000000011e067824 */ /* 0x000fc400078e0a21 */
[C---:B------:R-:W-:Y:S01]  /*2190*/  FMUL.FTZ R79, R2.reuse, R80 ;  /* 0x00000050024f7220 */ /* 0x040fe20000410000 */
[C---:B------:R-:W-:Y:S01]  /*21a0*/  FMUL.FTZ R78, R2.reuse, R81 ;  /* 0x00000051024e7220 */ /* 0x040fe20000410000 */
[----:B------:R-:W-:Y:S01]  /*21b0*/  FMUL.FTZ R94, R2, R73 ;  /* 0x00000049025e7220 */ /* 0x000fe20000410000 */
        /* <DEDUP_REMOVED lines=12> */
[----:B------:R-:W-:Y:S01]  /*2280*/  LOP3.LUT R0, R23, 0x7ffffffc, RZ, 0xc0, !PT ;  /* 0x7ffffffc17007812 */ /* 0x000fe200078ec0ff */
[C---:B------:R-:W-:Y:S01]  /*2290*/  FMUL.FTZ R83, R2.reuse, R56 ;  /* 0x0000003802537220 */ /* 0x040fe20000410000 */
[----:B------:R-:W0:Y:S01]  /*22a0*/  SHFL.IDX PT, R32, R105, RZ, 0x1c1f ;  /* 0x001c1fff69207589 */ /* 0x000e2200000e0000 */
        /* <DEDUP_REMOVED lines=15> */
[----:B------:R-:W-:Y:S01]  /*23a0*/  UIADD3 UR5, UR46, 0x12440, URZ ;  /* 0x000124402e057890 */ /* 0x000fe2000fffe03f */
        /* <DEDUP_REMOVED lines=15> */
[----:B------:R-:W-:-:S02]  /*24a0*/  IMAD.IADD R7, R7, 0x1, -R0 ;  /* 0x0000000107077824 */ /* 0x000fc400078e0a00 */
[----:B------:R-:W-:Y:S01]  /*24b0*/  FMUL.FTZ R77, R2, R77 ;  /* 0x0000004d024d7220 */ /* 0x000fe20000410000 */
[----:B------:R-:W-:Y:S02]  /*24c0*/  IMAD R22, R18, R33, 0xa1 ;  /* 0x000000a112167424 */ /* 0x000fe400078e0221 */
        /* <DEDUP_REMOVED lines=16> */
[----:B------:R-:W-:Y:S01]  /*25d0*/  UPRMT UR5, UR39, 0x654, UR5 ;  /* 0x0000065427057896 */ /* 0x000fe20008000005 */
[C---:B------:R-:W-:Y:S01]  /*25e0*/  IMAD R108, R7.reuse, -0x2, R22 ;  /* 0xfffffffe076c7824 */ /* 0x040fe200078e0216 */
[----:B------:R-:W-:Y:S01]  /*25f0*/  PLOP3.LUT P1, PT, PT, PT, UP0, 0x40, 0x0 ;  /* 0x000000000000781c */ /* 0x000fe20003f2e808 */
[--C-:B------:R-:W-:Y:S01]  /*2600*/  IMAD R0, R18, -0xa0, R17.reuse ;  /* 0xffffff6012007824 */ /* 0x100fe200078e0211 */
[----:B------:R-:W2:Y:S01]  /*2610*/  MUFU.TANH R8, R8 ;  /* 0x0000000800087308 */ /* 0x000ea20000002400 */
[----:B------:R-:W-:Y:S01]  /*2620*/  ULDC UR18, c[0x0][0x288] ;  /* 0x0000a20000127ab9 */ /* 0x000fe20000000800 */
[----:B------:R-:W-:Y:S01]  /*2630*/  ULDC UR20, c[0x0][0x9dc] ;  /* 0x0002770000147ab9 */ /* 0x000fe20000000800 */
[----:B------:R-:W-:Y:S01]  /*2640*/  IADD3 R23, R108, -UR18, R17 ;  /* 0x800000126c177c10 */ /* 0x000fe2000fffe011 */
[----:B------:R-:W-:Y:S01]  /*2650*/  ULOP3.LUT UR20, URZ, UR20, URZ, 0x33, !UPT ;  /* 0x000000143f147292 */ /* 0x000fe2000f8e333f */
[----:B------:R-:W-:Y:S01]  /*2660*/  VIADD R0, R0, 0xa0 ;  /* 0x000000a000007836 */ /* 0x000fe20000000000 */
[----:B------:R-:W-:Y:S01]  /*2670*/  SYNCS.ARRIVE.TRANS64.RED.A1T0 RZ, [UR5], RZ ;  /* 0x000000ffffff79a7 */ /* 0x000fe20008100405 */
[----:B------:R-:W-:Y:S01]  /*2680*/  ULDC UR5, c[0x0][0x9e0] ;  /* 0x0002780000057ab9 */ /* 0x000fe20000000800 */
[----:B------:R-:W3:Y:S01]  /*2690*/  MUFU.TANH R3, R3 ;  /* 0x0000000300037308 */ /* 0x000ee20000002400 */
[----:B------:R-:W-:-:S02]  /*26a0*/  IMAD R111, R7, -0x2, R0 ;  /* 0xfffffffe076f7824 */ /* 0x000fc400078e0200 */
[C---:B------:R-:W-:Y:S02]  /*26b0*/  VIADD R112, R23.reuse, UR5 ;  /* 0x0000000517707c36 */ /* 0x040fe40008000000 */
[----:B------:R-:W-:Y:S02]  /*26c0*/  VIADD R113, R23, UR20 ;  /* 0x0000001417717c36 */ /* 0x000fe40008000000 */
[----:B------:R-:W-:Y:S01]  /*26d0*/  VIADD R114, R22, 0xffffffff ;  /* 0xffffffff16727836 */ /* 0x000fe20000000000 */
[----:B------:R-:W4:Y:S01]  /*26e0*/  MUFU.TANH R4, R4 ;  /* 0x0000000400047308 */ /* 0x000f220000002400 */
[----:B------:R-:W-:Y:S01]  /*26f0*/  VIADD R108, R108, 0xffffffff ;  /* 0xffffffff6c6c7836 */ /* 0x000fe20000000000 */
[----:B0-----:R-:W-:Y:S01]  /*2700*/  VIADDMNMX R109, R32, R112, R111, PT ;  /* 0x00000070206d7246 */ /* 0x001fe2000380016f */
        /* <DEDUP_REMOVED lines=91> */
.L_x_14386:
[----:B------:R-:W-:Y:S02]  /*2cc0*/  ULDC UR6, c[0x0][0x9e4] ;  /* 0x0002790000067ab9 */ /* 0x000fe40000000800 */
[----:B------:R-:W-:-:S05]  /*2cd0*/  IMAD.U32 R0, RZ, RZ, UR6 ;  /* 0x00000006ff007e24 */ /* 0x000fca000f8e00ff */
[----:B------:R-:W-:-:S13]  /*2ce0*/  ISETP.NE.AND P1, PT, R0, 0x1, PT ;  /* 0x000000010000780c */ /* 0x000fda0003f25270 */
[----:B------:R-:W1:Y:S02]  /*2cf0*/  @P1 LDC.64 R22, c[0x0][0x9e8] ;  /* 0x00027a00ff161b82 */ /* 0x000e640000000a00 */
[----:B-1----:R-:W-:-:S05]  /*2d00*/  @P1 IMAD.HI.U32 R22, R33, R22, RZ ;  /* 0x0000001621161227 */ /* 0x002fca00078e00ff */
[----:B------:R-:W-:-:S07]  /*2d10*/  @P1 SHF.R.U32.HI R33, RZ, R23, R22 ;  /* 0x00000017ff211219 */ /* 0x000fce0000011616 */
.L_x_14387:
[----:B------:R-:W-:Y:S05]  /*2d20*/  BSYNC B0 ;  /* 0x0000000000007941 */ /* 0x000fea0003800000 */
.L_x_14385:
[----:B------:R-:W-:-:S05]  /*2d30*/  IMAD R33, R33, R0, R108 ;  /* 0x0000000021217224 */ /* 0x000fca00078e026c */
[----:B------:R-:W-:Y:S02]  /*2d40*/  VIADDMNMX R109, R33, R0, R109, PT ;  /* 0x00000000216d7246 */ /* 0x000fe4000380016d */
[----:B------:R-:W-:-:S07]  /*2d50*/  VIMNMX R110, R110, R33, !PT ;  /* 0x000000216e6e7248 */ /* 0x000fce0007fe0100 */
.L_x_14384:
        /* <DEDUP_REMOVED lines=8> */
[C---:B------:R-:W-:Y:S02]  /*2de0*/  ISETP.LT.OR P3, PT, R109.reuse, 0x2, P3 ;  /* 0x000000026d00780c */ /* 0x040fe40001f61670 */
        /* <DEDUP_REMOVED lines=25> */
[----:B------:R-:W-:Y:S02]  /*2f80*/  @P4 LOP3.LUT R0, R0, 0x10, RZ, 0xfc, !PT ;  /* 0x0000001000004812 */ /* 0x000fe400078efcff */
[----:B------:R-:W-:Y:S02]  /*2f90*/  ISETP.LT.OR P2, PT, R109, 0x19, P2 ;  /* 0x000000196d00780c */ /* 0x000fe40001741670 */
[----:B------:R-:W-:Y:S02]  /*2fa0*/  LOP3.LUT R0, R0, 0x7fffffff, RZ, 0xc0, !PT ;  /* 0x7fffffff00007812 */ /* 0x000fe400078ec0ff */
[----:B------:R-:W-:-:S02]  /*2fb0*/  FSEL R93, R93, -INF , !P2 ;  /* 0xff8000005d5d7808 */ /* 0x000fc40005000000 */
[----:B------:R-:W-:Y:S02]  /*2fc0*/  ISETP.GT.AND P2, PT, R110, 0x19, !P3 ;  /* 0x000000196e00780c */ /* 0x000fe40005f44270 */
[----:B------:R-:W-:Y:S02]  /*2fd0*/  LOP3.LUT R3, R3, 0xfffffffd, RZ, 0xc0, !PT ;  /* 0xfffffffd03037812 */ /* 0x000fe400078ec0ff */
[----:B------:R-:W-:Y:S02]  /*2fe0*/  @P3 LOP3.LUT R0, R0, 0x80000000, RZ, 0xfc, !PT ;  /* 0x8000000000003812 */ /* 0x000fe400078efcff */
[----:B------:R-:W-:Y:S02]  /*2ff0*/  ISETP.GE.AND P3, PT, R114, 0x21, PT ;  /* 0x000000217200780c */ /* 0x000fe40003f66270 */
[----:B------:R-:W-:Y:S02]  /*3000*/  ISETP.LT.OR P2, PT, R109, 0x1a, P2 ;  /* 0x0000001a6d00780c */ /* 0x000fe40001741670 */
[----:B------:R-:W-:-:S02]  /*3010*/  LOP3.LUT R0, R0, 0xbfffffff, RZ, 0xc0, !PT ;  /* 0xbfffffff00007812 */ /* 0x000fc400078ec0ff */
        /* <DEDUP_REMOVED lines=18> */
[----:B------:R-:W-:Y:S01]  /*3140*/  FSEL R33, R96, -INF , !P2 ;  /* 0xff80000060217808 */ /* 0x000fe20005000000 */
[----:B-1----:R-:W-:Y:S01]  /*3150*/  IMAD.IADD R96, R113, 0x1, R22 ;  /* 0x0000000171607824 */ /* 0x002fe200078e0216 */
        /* <DEDUP_REMOVED lines=36> */
[----:B------:R-:W-:Y:S02]  /*33a0*/  ISETP.GT.AND P2, PT, R110, 0x41, !P3 ;  /* 0x000000416e00780c */ /* 0x000fe40005f44270 */
[----:B------:R-:W-:-:S02]  /*33b0*/  VIADDMNMX R83, R22, R112, R111, PT ;  /* 0x0000007016537246 */ /* 0x000fc4000380016f */
        /* <DEDUP_REMOVED lines=147> */
.L_x_14390:
[----:B------:R-:W-:Y:S02]  /*3cf0*/  ULDC UR6, c[0x0][0x9e4] ;  /* 0x0002790000067ab9 */ /* 0x000fe40000000800 */
[----:B------:R-:W-:-:S05]  /*3d00*/  IMAD.U32 R84, RZ, RZ, UR6 ;  /* 0x00000006ff547e24 */ /* 0x000fca000f8e00ff */
[----:B------:R-:W-:-:S13]  /*3d10*/  ISETP.NE.AND P6, PT, R84, 0x1, PT ;  /* 0x000000015400780c */ /* 0x000fda0003fc5270 */
[----:B------:R-:W0:Y:S02]  /*3d20*/  @P6 LDC.64 R22, c[0x0][0x9e8] ;  /* 0x00027a00ff166b82 */ /* 0x000e240000000a00 */
[----:B0-----:R-:W-:-:S05]  /*3d30*/  @P6 IMAD.HI.U32 R22, R87, R22, RZ ;  /* 0x0000001657166227 */ /* 0x001fca00078e00ff */
[----:B------:R-:W-:-:S07]  /*3d40*/  @P6 SHF.R.U32.HI R87, RZ, R23, R22 ;  /* 0x00000017ff576219 */ /* 0x000fce0000011616 */
.L_x_14391:
[----:B------:R-:W-:Y:S05]  /*3d50*/  BSYNC B0 ;  /* 0x0000000000007941 */ /* 0x000fea0003800000 */
.L_x_14389:
[----:B------:R-:W-:-:S05]  /*3d60*/  IMAD R87, R87, R84, R108 ;  /* 0x0000005457577224 */ /* 0x000fca00078e026c */
[----:B------:R-:W-:Y:S02]  /*3d70*/  VIADDMNMX R83, R87, R84, R83, PT ;  /* 0x0000005457537246 */ /* 0x000fe40003800153 */
[----:B------:R-:W-:-:S07]  /*3d80*/  VIMNMX R96, R96, R87, !PT ;  /* 0x0000005760607248 */ /* 0x000fce0007fe0100 */
.L_x_14388:
        /* <DEDUP_REMOVED lines=9> */
[----:B------:R-:W-:-:S02]  /*3e20*/  LOP3.LUT P1, RZ, R0, 0x2, RZ, 0xc0, !PT ;  /* 0x0000000200ff7812 */ /* 0x000fc4000782c0ff */
[C---:B------:R-:W-:Y:S02]  /*3e30*/  ISETP.GT.AND P3, PT, R96.reuse, 0x90, !P3 ;  /* 0x000000906000780c */ /* 0x040fe40005f64270 */
[C---:B------:R-:W-:Y:S02]  /*3e40*/  ISETP.GT.AND P1, PT, R96.reuse, 0x8, !P1 ;  /* 0x000000086000780c */ /* 0x040fe40004f24270 */
[C---:B------:R-:W-:Y:S01]  /*3e50*/  ISETP.LT.OR P2, PT, R83.reuse, 0x8a, P2 ;  /* 0x0000008a5300780c */ /* 0x040fe20001741670 */
[----:B------:R-:W-:Y:S01]  /*3e60*/  @UP1 ULDC UR6, c[0x0][0x44c] ;  /* 0x0001130000061ab9 */ /* 0x000fe20000000800 */
[----:B------:R-:W-:Y:S01]  /*3e70*/  ISETP.LT.OR P1, PT, R83, 0x9, P1 ;  /* 0x000000095300780c */ /* 0x000fe20000f21670 */
[----:B------:R-:W-:Y:S01]  /*3e80*/  UIMAD.WIDE.U32 UR6, UR38, UR6, URZ ;  /* 0x00000006260672a5 */ /* 0x000fe2000f8e003f */
[----:B------:R-:W-:Y:S01]  /*3e90*/  ISETP.GT.AND P4, PT, R96, 0x91, !P4 ;  /* 0x000000916000780c */ /* 0x000fe20006784270 */
[----:B------:R-:W-:Y:S01]  /*3ea0*/  @UP1 ULDC UR11, c[0x0][0x450] ;  /* 0x00011400000b1ab9 */ /* 0x000fe20000000800 */
[----:B------:R-:W-:Y:S01]  /*3eb0*/  FSEL R9, R9, -INF , !P1 ;  /* 0xff80000009097808 */ /* 0x000fe20004800000 */
[----:B------:R-:W-:Y:S01]  /*3ec0*/  @UP1 USHF.R.U32.HI UR38, URZ, UR11, UR7 ;  /* 0x0000000b3f261299 */ /* 0x000fe20008011607 */
        /* <DEDUP_REMOVED lines=8> */
[C---:B------:R-:W-:Y:S02]  /*3f50*/  ISETP.LT.OR P4, PT, R83.reuse, 0x92, P4 ;  /* 0x000000925300780c */ /* 0x040fe40002781670 */
[----:B------:R-:W-:Y:S02]  /*3f60*/  ISETP.GT.AND P1, PT, R96, 0x10, !P1 ;  /* 0x000000106000780c */ /* 0x000fe40004f24270 */
[----:B------:R-:W-:Y:S02]  /*3f70*/  FSEL R28, R28, -INF , !P3 ;  /* 0xff8000001c1c7808 */ /* 0x000fe40005800000 */
        /* <DEDUP_REMOVED lines=10> */
[----:B------:R-:W-:-:S04]  /*4020*/  LOP3.LUT P1, RZ, R3, 0x1, RZ, 0xc0, !PT ;  /* 0x0000000103ff7812 */ /* 0x000fc8000782c0ff */
[----:B------:R-:W-:-:S04]  /*4030*/  ISETP.GT.AND P1, PT, R96, 0x18, !P1 ;  /* 0x000000186000780c */ /* 0x000fc80004f24270 */
        /* <DEDUP_REMOVED lines=59> */
[----:B------:R-:W-:Y:S02]  /*43f0*/  FMNMX.FTZ R11, R95, R56, !PT ;  /* 0x000000385f0b7209 */ /* 0x000fe40007810000 */
        /* <DEDUP_REMOVED lines=55> */
[----:B------:R-:W-:Y:S02]  /*4770*/  FMNMX.FTZ R11, R77, R56, !PT ;  /* 0x000000384d0b7209 */ /* 0x000fe40007810000 */
        /* <DEDUP_REMOVED lines=14> */
[C---:B------:R-:W-:Y:S01]  /*4860*/  LOP3.LUT P1, RZ, R0.reuse, 0x200, RZ, 0xc0, !PT ;  /* 0x0000020000ff7812 */ /* 0x040fe2000782c0ff */
[----:B------:R-:W0:Y:S01]  /*4870*/  SHFL.BFLY PT, R11, R56, 0x2, 0x1f ;  /* 0x0c401f00380b7f89 */ /* 0x000e2200000e0000 */
[----:B------:R-:W-:Y:S02]  /*4880*/  LOP3.LUT P6, RZ, R0, 0x20, RZ, 0xc0, !PT ;  /* 0x0000002000ff7812 */ /* 0x000fe400078cc0ff */
[----:B------:R-:W-:-:S04]  /*4890*/  ISETP.GT.AND P1, PT, R96, 0x71, !P1 ;  /* 0x000000716000780c */ /* 0x000fc80004f24270 */
[----:B------:R-:W-:-:S04]  /*48a0*/  ISETP.LT.OR P1, PT, R83, 0x72, P1 ;  /* 0x000000725300780c */ /* 0x000fc80000f21670 */
[----:B------:R-:W-:Y:S02]  /*48b0*/  FSEL R45, R45, -INF , !P1 ;  /* 0xff8000002d2d7808 */ /* 0x000fe40004800000 */
[----:B------:R-:W-:-:S04]  /*48c0*/  LOP3.LUT P1, RZ, R0, 0x100, RZ, 0xc0, !PT ;  /* 0x0000010000ff7812 */ /* 0x000fc8000782c0ff */
[----:B------:R-:W-:-:S04]  /*48d0*/  ISETP.GT.AND P1, PT, R96, 0x78, !P1 ;  /* 0x000000786000780c */ /* 0x000fc80004f24270 */
[----:B------:R-:W-:Y:S02]  /*48e0*/  ISETP.LT.OR P1, PT, R83, 0x79, P1 ;  /* 0x000000795300780c */ /* 0x000fe40000f21670 */
[----:B0-----:R-:W-:Y:S02]  /*48f0*/  FMNMX.FTZ R84, R56, R11, !PT ;  /* 0x0000000b38547209 */ /* 0x001fe40007810000 */
[----:B------:R-:W-:Y:S02]  /*4900*/  FSEL R46, R46, -INF , !P1 ;  /* 0xff8000002e2e7808 */ /* 0x000fe40004800000 */
[----:B------:R-:W-:Y:S01]  /*4910*/  LOP3.LUT P1, RZ, R0, 0x80, RZ, 0xc0, !PT ;  /* 0x0000008000ff7812 */ /* 0x000fe2000782c0ff */
[----:B------:R-:W0:Y:S03]  /*4920*/  SHFL.BFLY PT, R11, R84, 0x1, 0x1f ;  /* 0x0c201f00540b7f89 */ /* 0x000e2600000e0000 */
        /* <DEDUP_REMOVED lines=8> */
[----:B------:R-:W-:Y:S01]  /*49b0*/  ISETP.GT.AND P1, PT, R96, 0x81, !P6 ;  /* 0x000000816000780c */ /* 0x000fe20007724270 */
[----:B------:R-:W-:Y:S01]  /*49c0*/  FFMA.FTZ R97, R11, R86, -8 ;  /* 0xc10000000b617423 */ /* 0x000fe20000010056 */
[----:B------:R-:W-:Y:S02]  /*49d0*/  LOP3.LUT P6, RZ, R0, 0x1, RZ, 0xc0, !PT ;  /* 0x0000000100ff7812 */ /* 0x000fe400078cc0ff */
[----:B------:R-:W-:-:S04]  /*49e0*/  ISETP.LT.OR P1, PT, R83, 0x82, P1 ;  /* 0x000000825300780c */ /* 0x000fc80000f21670 */
[----:B------:R-:W-:Y:S02]  /*49f0*/  FSEL R25, R25, -INF , !P1 ;  /* 0xff80000019197808 */ /* 0x000fe40004800000 */
[----:B------:R-:W-:-:S04]  /*4a00*/  FSETP.NEU.FTZ.AND P1, PT, R11, -INF , PT ;  /* 0xff8000000b00780b */ /* 0x000fc80003f3d000 */
[----:B------:R-:W-:Y:S02]  /*4a10*/  FSEL R97, R97, RZ, P1 ;  /* 0x000000ff61617208 */ /* 0x000fe40000800000 */
[----:B------:R-:W-:Y:S02]  /*4a20*/  ISETP.GT.AND P1, PT, R96, RZ, !P6 ;  /* 0x000000ff6000720c */ /* 0x000fe40007724270 */
[----:B------:R-:W-:Y:S01]  /*4a30*/  LOP3.LUT P6, RZ, R3, 0x4, RZ, 0xc0, !PT ;  /* 0x0000000403ff7812 */ /* 0x000fe200078cc0ff */
[--C-:B------:R-:W-:Y:S01]  /*4a40*/  FFMA.FTZ R86, R93, UR16, -R97.reuse ;  /* 0x000000105d567c23 */ /* 0x100fe20008010861 */
[----:B------:R-:W-:Y:S01]  /*4a50*/  ISETP.LT.OR P1, PT, R83, 0x1, P1 ;  /* 0x000000015300780c */ /* 0x000fe20000f21670 */
[--C-:B------:R-:W-:Y:S01]  /*4a60*/  FFMA.FTZ R87, R88, UR16, -R97.reuse ;  /* 0x0000001058577c23 */ /* 0x100fe20008010861 */
[--C-:B------:R-:W-:Y:S01]  /*4a70*/  FFMA.FTZ R88, R95, UR16, -R97.reuse ;  /* 0x000000105f587c23 */ /* 0x100fe20008010861 */
[--C-:B------:R-:W-:Y:S01]  /*4a80*/  FFMA.FTZ R84, R91, UR16, -R97.reuse ;  /* 0x000000105b547c23 */ /* 0x100fe20008010861 */
[----:B------:R-:W-:Y:S01]  /*4a90*/  FSEL R98, R4, -INF , !P1 ;  /* 0xff80000004627808 */ /* 0x000fe20004800000 */
        /* <DEDUP_REMOVED lines=9> */
[----:B------:R-:W-:Y:S01]  /*4b30*/  FFMA.FTZ R94, R94, UR16, -R97 ;  /* 0x000000105e5e7c23 */ /* 0x000fe20008010861 */
[----:B------:R-:W-:Y:S01]  /*4b40*/  LOP3.LUT P1, RZ, R3, 0x2, RZ, 0xc0, !PT ;  /* 0x0000000203ff7812 */ /* 0x000fe2000782c0ff */
[----:B------:R-:W-:Y:S01]  /*4b50*/  MUFU.EX2 R4, R4 ;  /* 0x0000000400047308 */ /* 0x000fe20000000800 */
[----:B------:R-:W-:-:S02]  /*4b60*/  FMNMX.FTZ R93, R10, R93, !PT ;  /* 0x0000005d0a5d7209 */ /* 0x000fc40007810000 */
[----:B------:R-:W-:Y:S02]  /*4b70*/  ISETP.GT.AND P1, PT, R96, 0x88, !P1 ;  /* 0x000000886000780c */ /* 0x000fe40004f24270 */
[----:B------:R-:W-:Y:S02]  /*4b80*/  FMNMX.FTZ R95, R22, R93, !PT ;  /* 0x0000005d165f7209 */ /* 0x000fe40007810000 */
[----:B------:R-:W-:Y:S01]  /*4b90*/  ISETP.LT.OR P1, PT, R83, 0x89, P1 ;  /* 0x000000895300780c */ /* 0x000fe20000f21670 */
[----:B------:R0:W-:Y:S01]  /*4ba0*/  MUFU.EX2 R93, R94 ;  /* 0x0000005e005d7308 */ /* 0x0001e20000000800 */
[----:B------:R-:W-:Y:S01]  /*4bb0*/  FMNMX.FTZ R56, R12, R95, !PT ;  /* 0x0000005f0c387209 */ /* 0x000fe20007810000 */
[----:B------:R-:W-:Y:S01]  /*4bc0*/  FFMA.FTZ R95, R34, UR16, -R97 ;  /* 0x00000010225f7c23 */ /* 0x000fe20008010861 */
[----:B------:R-:W-:Y:S02]  /*4bd0*/  ISETP.GT.AND P6, PT, R96, 0x99, !P6 ;  /* 0x000000996000780c */ /* 0x000fe400077c4270 */
[----:B------:R-:W-:-:S02]  /*4be0*/  FMNMX.FTZ R33, R13, R56, !PT ;  /* 0x000000380d217209 */ /* 0x000fc40007810000 */
[----:B------:R-:W-:Y:S01]  /*4bf0*/  ISETP.LT.OR P6, PT, R83, 0x9a, P6 ;  /* 0x0000009a5300780c */ /* 0x000fe200037c1670 */
[----:B------:R-:W-:Y:S01]  /*4c00*/  MUFU.EX2 R85, R85 ;  /* 0x0000005500557308 */ /* 0x000fe20000000800 */
[----:B------:R-:W-:Y:S01]  /*4c10*/  FMNMX.FTZ R56, R14, R33, !PT ;  /* 0x000000210e387209 */ /* 0x000fe20007810000 */
[--C-:B0-----:R-:W-:Y:S01]  /*4c20*/  FFMA.FTZ R94, R37, UR16, -R97.reuse ;  /* 0x00000010255e7c23 */ /* 0x101fe20008010861 */
[--C-:B------:R-:W-:Y:S01]  /*4c30*/  FFMA.FTZ R37, R38, UR16, -R97.reuse ;  /* 0x0000001026257c23 */ /* 0x100fe20008010861 */
[----:B------:R-:W-:Y:S02]  /*4c40*/  FSEL R30, R30, -INF , !P6 ;  /* 0xff8000001e1e7808 */ /* 0x000fe40007000000 */
[----:B------:R-:W-:Y:S02]  /*4c50*/  FMNMX.FTZ R33, R15, R56, !PT ;  /* 0x000000380f217209 */ /* 0x000fe40007810000 */
[----:B------:R-:W-:Y:S02]  /*4c60*/  MUFU.EX2 R32, R32 ;  /* 0x0000002000207308 */ /* 0x000fe40000000800 */
[----:B------:R-:W-:Y:S01]  /*4c70*/  FMNMX.FTZ R34, R20, R33, !PT ;  /* 0x0000002114227209 */ /* 0x000fe20007810000 */
[----:B------:R-:W-:-:S03]  /*4c80*/  FFMA.FTZ R33, R35, UR16, -R97 ;  /* 0x0000001023217c23 */ /* 0x000fc60008010861 */
[----:B------:R-:W-:Y:S02]  /*4c90*/  FMNMX.FTZ R35, R21, R34, !PT ;  /* 0x0000002215237209 */ /* 0x000fe40007810000 */
[----:B------:R-:W0:Y:S02]  /*4ca0*/  MUFU.EX2 R87, R87 ;  /* 0x0000005700577308 */ /* 0x000e240000000800 */
[----:B------:R-:W-:-:S04]  /*4cb0*/  FMNMX.FTZ R34, R72, R35, !PT ;  /* 0x0000002348227209 */ /* 0x000fc80007810000 */
[----:B------:R-:W-:Y:S02]  /*4cc0*/  FMNMX.FTZ R35, R73, R34, !PT ;  /* 0x0000002249237209 */ /* 0x000fe40007810000 */
[----:B------:R1:W-:Y:S02]  /*4cd0*/  MUFU.EX2 R34, R92 ;  /* 0x0000005c00227308 */ /* 0x0003e40000000800 */
[----:B------:R-:W-:-:S04]  /*4ce0*/  FMNMX.FTZ R36, R74, R35, !PT ;  /* 0x000000234a247209 */ /* 0x000fc80007810000 */
[----:B------:R-:W-:Y:S02]  /*4cf0*/  FMNMX.FTZ R35, R75, R36, !PT ;  /* 0x000000244b237209 */ /* 0x000fe40007810000 */
[----:B------:R-:W-:Y:S01]  /*4d00*/  MUFU.EX2 R84, R84 ;  /* 0x0000005400547308 */ /* 0x000fe20000000800 */
[----:B-1----:R-:W-:Y:S01]  /*4d10*/  FFMA.FTZ R92, R49, UR16, -R97 ;  /* 0x00000010315c7c23 */ /* 0x002fe20008010861 */
[----:B------:R-:W-:Y:S02]  /*4d20*/  FMNMX.FTZ R56, R76, R35, !PT ;  /* 0x000000234c387209 */ /* 0x000fe40007810000 */
[----:B0-----:R-:W-:Y:S02]  /*4d30*/  F2FP.SATFINITE.E4M3.F32.PACK_AB_MERGE_C R152, R87, R32, RZ ;  /* 0x000000205798723e */ /* 0x001fe400048070ff */
[----:B------:R-:W-:Y:S02]  /*4d40*/  FMNMX.FTZ R56, R23, R56, !PT ;  /* 0x0000003817387209 */ /* 0x000fe40007810000 */
[----:B------:R-:W-:Y:S01]  /*4d50*/  MUFU.EX2 R36, R94 ;  /* 0x0000005e00247308 */ /* 0x000fe20000000800 */
[----:B------:R-:W-:-:S02]  /*4d60*/  F2FP.SATFINITE.E4M3.F32.PACK_AB_MERGE_C R152, R85, R4, R152 ;  /* 0x000000045598723e */ /* 0x000fc40004807098 */
[----:B------:R-:W-:Y:S01]  /*4d70*/  FMNMX.FTZ R35, R57, R56, !PT ;  /* 0x0000003839237209 */ /* 0x000fe20007810000 */
[----:B------:R-:W-:-:S03]  /*4d80*/  FFMA.FTZ R56, R39, UR16, -R97 ;  /* 0x0000001027387c23 */ /* 0x000fc60008010861 */
        /* <DEDUP_REMOVED lines=8> */
[----:B------:R-:W-:Y:S01]  /*4e10*/  MUFU.EX2 R86, R86 ;  /* 0x0000005600567308 */ /* 0x000fe20000000800 */
[--C-:B0-----:R-:W-:Y:S02]  /*4e20*/  FFMA.FTZ R56, R51, UR16, -R97.reuse ;  /* 0x0000001033387c23 */ /* 0x101fe40008010861 */
[----:B------:R-:W-:Y:S01]  /*4e30*/  FMNMX.FTZ R49, R63, R48, !PT ;  /* 0x000000303f317209 */ /* 0x000fe20007810000 */
[----:B------:R-:W-:-:S03]  /*4e40*/  FFMA.FTZ R48, R50, UR16, -R97 ;  /* 0x0000001032307c23 */ /* 0x000fc60008010861 */
[----:B------:R-:W-:Y:S01]  /*4e50*/  FMNMX.FTZ R50, R40, R49, !PT ;  /* 0x0000003128327209 */ /* 0x000fe20007810000 */
[----:B------:R0:W-:Y:S03]  /*4e60*/  MUFU.EX2 R39, R92 ;  /* 0x0000005c00277308 */ /* 0x0001e60000000800 */
[----:B------:R-:W-:-:S04]  /*4e70*/  FMNMX.FTZ R49, R41, R50, !PT ;  /* 0x0000003229317209 */ /* 0x000fc80007810000 */
[----:B------:R-:W-:Y:S01]  /*4e80*/  FMNMX.FTZ R50, R42, R49, !PT ;  /* 0x000000312a327209 */ /* 0x000fe20007810000 */
[----:B------:R-:W1:Y:S01]  /*4e90*/  MUFU.EX2 R91, R91 ;  /* 0x0000005b005b7308 */ /* 0x000e620000000800 */
[--C-:B0-----:R-:W-:Y:S02]  /*4ea0*/  FFMA.FTZ R92, R53, UR16, -R97.reuse ;  /* 0x00000010355c7c23 */ /* 0x101fe40008010861 */
[----:B------:R-:W-:Y:S01]  /*4eb0*/  FMNMX.FTZ R51, R43, R50, !PT ;  /* 0x000000322b337209 */ /* 0x000fe20007810000 */
[----:B------:R-:W-:-:S03]  /*4ec0*/  FFMA.FTZ R50, R52, UR16, -R97 ;  /* 0x0000001034327c23 */ /* 0x000fc60008010861 */
[----:B------:R-:W-:Y:S01]  /*4ed0*/  FMNMX.FTZ R52, R44, R51, !PT ;  /* 0x000000332c347209 */ /* 0x000fe20007810000 */
[----:B------:R0:W-:Y:S03]  /*4ee0*/  MUFU.EX2 R49, R56 ;  /* 0x0000003800317308 */ /* 0x0001e60000000800 */
[----:B------:R-:W-:-:S04]  /*4ef0*/  FMNMX.FTZ R51, R45, R52, !PT ;  /* 0x000000342d337209 */ /* 0x000fc80007810000 */
[----:B------:R-:W-:Y:S01]  /*4f00*/  FMNMX.FTZ R52, R46, R51, !PT ;  /* 0x000000332e347209 */ /* 0x000fe20007810000 */
[----:B------:R-:W-:Y:S01]  /*4f10*/  MUFU.EX2 R88, R88 ;  /* 0x0000005800587308 */ /* 0x000fe20000000800 */
[----:B0-----:R-:W-:Y:S01]  /*4f20*/  FFMA.FTZ R56, R54, UR16, -R97 ;  /* 0x0000001036387c23 */ /* 0x001fe20008010861 */
[----:B-1----:R-:W-:Y:S02]  /*4f30*/  F2FP.SATFINITE.E4M3.F32.PACK_AB_MERGE_C R154, R91, R86, RZ ;  /* 0x000000565b9a723e */ /* 0x002fe400048070ff */
[----:B------:R-:W-:Y:S02]  /*4f40*/  FMNMX.FTZ R53, R47, R52, !PT ;  /* 0x000000342f357209 */ /* 0x000fe40007810000 */
[----:B------:R-:W-:Y:S02]  /*4f50*/  FSEL R52, R26, -INF , !P1 ;  /* 0xff8000001a347808 */ /* 0x000fe40004800000 */
[----:B------:R-:W-:Y:S01]  /*4f60*/  FMNMX.FTZ R54, R24, R53, !PT ;  /* 0x0000003518367209 */ /* 0x000fe20007810000 */
[----:B------:R0:W-:Y:S01]  /*4f70*/  MUFU.EX2 R51, R92 ;  /* 0x0000005c00337308 */ /* 0x0001e20000000800 */
[----:B------:R-:W-:-:S02]  /*4f80*/  F2FP.SATFINITE.E4M3.F32.PACK_AB_MERGE_C R154, R89, R84, R154 ;  /* 0x00000054599a723e */ /* 0x000fc4000480709a */
[----:B------:R-:W-:-:S04]  /*4f90*/  FMNMX.FTZ R53, R25, R54, !PT ;  /* 0x0000003619357209 */ /* 0x000fc80007810000 */
[----:B------:R-:W-:Y:S01]  /*4fa0*/  FMNMX.FTZ R54, R52, R53, !PT ;  /* 0x0000003534367209 */ /* 0x000fe20007810000 */
[----:B------:R1:W2:Y:S01]  /*4fb0*/  MUFU.EX2 R26, R56 ;  /* 0x00000038001a7308 */ /* 0x0002a20000000800 */
[--C-:B0-----:R-:W-:Y:S02]  /*4fc0*/  FFMA.FTZ R92, R55, UR16, -R97.reuse ;  /* 0x00000010375c7c23 */ /* 0x101fe40008010861 */
[----:B------:R-:W-:Y:S01]  /*4fd0*/  FMNMX.FTZ R55, R27, R54, !PT ;  /* 0x000000361b377209 */ /* 0x000fe20007810000 */
[--C-:B------:R-:W-:Y:S01]  /*4fe0*/  FFMA.FTZ R54, R64, UR16, -R97.reuse ;  /* 0x0000001040367c23 */ /* 0x100fe20008010861 */
[--C-:B------:R-:W-:Y:S01]  /*4ff0*/  FFMA.FTZ R64, R66, UR16, -R97.reuse ;  /* 0x0000001042407c23 */ /* 0x100fe20008010861 */
[--C-:B------:R-:W-:Y:S01]  /*5000*/  FFMA.FTZ R66, R68, UR16, -R97.reuse ;  /* 0x0000001044427c23 */ /* 0x100fe20008010861 */
[--C-:B------:R-:W-:Y:S01]  /*5010*/  FFMA.FTZ R68, R70, UR16, -R97.reuse ;  /* 0x0000001046447c23 */ /* 0x100fe20008010861 */
[--C-:B------:R-:W-:Y:S01]  /*5020*/  FFMA.FTZ R70, R77, UR16, -R97.reuse ;  /* 0x000000104d467c23 */ /* 0x100fe20008010861 */
[----:B-1----:R-:W-:Y:S01]  /*5030*/  FMNMX.FTZ R56, R28, R55, !PT ;  /* 0x000000371c387209 */ /* 0x002fe20007810000 */
[--C-:B------:R-:W-:Y:S01]  /*5040*/  FFMA.FTZ R55, R65, UR16, -R97.reuse ;  /* 0x0000001041377c23 */ /* 0x100fe20008010861 */
[--C-:B------:R-:W-:Y:S01]  /*5050*/  FFMA.FTZ R77, R80, UR16, -R97.reuse ;  /* 0x00000010504d7c23 */ /* 0x100fe20008010861 */
[--C-:B------:R-:W-:Y:S01]  /*5060*/  FFMA.FTZ R80, R82, UR16, -R97.reuse ;  /* 0x0000001052507c23 */ /* 0x100fe20008010861 */
[----:B------:R-:W-:Y:S01]  /*5070*/  FMNMX.FTZ R56, R29, R56, !PT ;  /* 0x000000381d387209 */ /* 0x000fe20007810000 */
[----:B------:R-:W-:Y:S01]  /*5080*/  FFMA.FTZ R82, R8, UR16, -R97 ;  /* 0x0000001008527c23 */ /* 0x000fe20008010861 */
[----:B------:R-:W-:Y:S02]  /*5090*/  MUFU.EX2 R53, R92 ;  /* 0x0000005c00357308 */ /* 0x000fe40000000800 */
[----:B------:R-:W-:-:S02]  /*50a0*/  FMNMX.FTZ R65, R31, R56, !PT ;  /* 0x000000381f417209 */ /* 0x000fc40007810000 */
[----:B--2---:R-:W-:Y:S02]  /*50b0*/  F2FP.SATFINITE.E4M3.F32.PACK_AB_MERGE_C R146, R26, R51, RZ ;  /* 0x000000331a92723e */ /* 0x004fe400048070ff */
[----:B------:R-:W-:Y:S01]  /*50c0*/  FMNMX.FTZ R56, R30, R65, !PT ;  /* 0x000000411e387209 */ /* 0x000fe20007810000 */
[--C-:B------:R-:W-:Y:S01]  /*50d0*/  FFMA.FTZ R65, R67, UR16, -R97.reuse ;  /* 0x0000001043417c23 */ /* 0x100fe20008010861 */
[--C-:B------:R-:W-:Y:S01]  /*50e0*/  FFMA.FTZ R67, R69, UR16, -R97.reuse ;  /* 0x0000001045437c23 */ /* 0x100fe20008010861 */
[--C-:B------:R-:W-:Y:S01]  /*50f0*/  FFMA.FTZ R69, R71, UR16, -R97.reuse ;  /* 0x0000001047457c23 */ /* 0x100fe20008010861 */
[--C-:B------:R-:W-:Y:S01]  /*5100*/  FFMA.FTZ R71, R78, UR16, -R97.reuse ;  /* 0x000000104e477c23 */ /* 0x100fe20008010861 */
[----:B------:R-:W0:Y:S01]  /*5110*/  SHFL.BFLY PT, R83, R56, 0x2, 0x1f ;  /* 0x0c401f0038537f89 */ /* 0x000e2200000e0000 */
[--C-:B------:R-:W-:Y:S01]  /*5120*/  FFMA.FTZ R78, R79, UR16, -R97.reuse ;  /* 0x000000104f4e7c23 */ /* 0x100fe20008010861 */
[----:B------:R-:W-:Y:S01]  /*5130*/  FFMA.FTZ R79, R81, UR16, -R97 ;  /* 0x00000010514f7c23 */ /* 0x000fe20008010861 */
        /* <DEDUP_REMOVED lines=8> */
[----:B------:R-:W2:Y:S08]  /*51c0*/  MUFU.EX2 R48, R48 ;  /* 0x0000003000307308 */ /* 0x000eb00000000800 */
[----:B------:R-:W3:Y:S01]  /*51d0*/  MUFU.EX2 R38, R38 ;  /* 0x0000002600267308 */ /* 0x000ee20000000800 */
[----:B0-----:R-:W-:-:S04]  /*51e0*/  F2FP.SATFINITE.E4M3.F32.PACK_AB_MERGE_C R150, R37, R36, RZ ;  /* 0x000000242596723e */ /* 0x001fc800048070ff */
[----:B------:R-:W-:-:S03]  /*51f0*/  F2FP.SATFINITE.E4M3.F32.PACK_AB_MERGE_C R150, R34, R33, R150 ;  /* 0x000000212296723e */ /* 0x000fc60004807096 */
[----:B------:R-:W0:Y:S01]  /*5200*/  MUFU.EX2 R50, R50 ;  /* 0x0000003200327308 */ /* 0x000e220000000800 */
[----:B--2---:R-:W-:Y:S02]  /*5210*/  F2FP.SATFINITE.E4M3.F32.PACK_AB_MERGE_C R144, R48, R39, RZ ;  /* 0x000000273090723e */ /* 0x004fe400048070ff */
[----:B-1----:R-:W-:Y:S01]  /*5220*/  FMNMX.FTZ R56, R83, R56, !PT ;  /* 0x0000003853387209 */ /* 0x002fe20007810000 */
[----:B------:R-:W-:-:S03]  /*5230*/  IMAD.U32 R83, RZ, RZ, UR16 ;  /* 0x00000010ff537e24 */ /* 0x000fc6000f8e00ff */
[C---:B------:R-:W-:Y:S01]  /*5240*/  FSETP.NEU.FTZ.AND P1, PT, R56.reuse, -INF , PT ;  /* 0xff8000003800780b */ /* 0x040fe20003f3d000 */
[----:B------:R-:W-:Y:S01]  /*5250*/  FFMA.FTZ R81, R56, R83, -8 ;  /* 0xc100000038517423 */ /* 0x000fe20000010053 */
[----:B---3--:R-:W-:Y:S01]  /*5260*/  F2FP.SATFINITE.E4M3.F32.PACK_AB_MERGE_C R144, R38, R35, R144 ;  /* 0x000000232690723e */ /* 0x008fe20004807090 */
[----:B------:R-:W-:Y:S03]  /*5270*/  MUFU.EX2 R55, R55 ;  /* 0x0000003700377308 */ /* 0x000fe60000000800 */
[----:B------:R-:W-:Y:S02]  /*5280*/  FSEL R8, R81, RZ, P1 ;  /* 0x000000ff51087208 */ /* 0x000fe40000800000 */
[----:B------:R-:W-:Y:S02]  /*5290*/  PLOP3.LUT P1, PT, PT, PT, UP0, 0x40, 0x0 ;  /* 0x000000000000781c */ /* 0x000fe40003f2e808 */
[----:B0-----:R-:W-:Y:S01]  /*52a0*/  F2FP.SATFINITE.E4M3.F32.PACK_AB_MERGE_C R146, R50, R49, R146 ;  /* 0x000000313292723e */ /* 0x001fe20004807092 */
[--C-:B------:R-:W-:Y:S01]  /*52b0*/  FFMA.FTZ R81, R98, UR16, -R8.reuse ;  /* 0x0000001062517c23 */ /* 0x100fe20008010808 */
[--C-:B------:R-:W-:Y:S01]  /*52c0*/  FFMA.FTZ R92, R5, UR16, -R8.reuse ;  /* 0x00000010055c7c23 */ /* 0x100fe20008010808 */
[--C-:B------:R-:W-:Y:S01]  /*52d0*/  FFMA.FTZ R5, R9, UR16, -R8.reuse ;  /* 0x0000001009057c23 */ /* 0x100fe20008010808 */
[--C-:B------:R-:W-:Y:S01]  /*52e0*/  FFMA.FTZ R94, R59, UR16, -R8.reuse ;  /* 0x000000103b5e7c23 */ /* 0x100fe20008010808 */
[--C-:B------:R-:W-:Y:S01]  /*52f0*/  FFMA.FTZ R59, R61, UR16, -R8.reuse ;  /* 0x000000103d3b7c23 */ /* 0x100fe20008010808 */
[----:B------:R-:W-:Y:S01]  /*5300*/  FADD.FTZ R61, R4, R85 ;  /* 0x00000055043d7221 */ /* 0x000fe20000010000 */
[----:B------:R-:W-:Y:S01]  /*5310*/  MUFU.EX2 R81, R81 ;  /* 0x0000005100517308 */ /* 0x000fe20000000800 */
[--C-:B------:R-:W-:Y:S01]  /*5320*/  FFMA.FTZ R10, R10, UR16, -R8.reuse ;  /* 0x000000100a0a7c23 */ /* 0x100fe20008010808 */
[--C-:B------:R-:W-:Y:S01]  /*5330*/  FFMA.FTZ R9, R22, UR16, -R8.reuse ;  /* 0x0000001016097c23 */ /* 0x100fe20008010808 */
[----:B------:R-:W-:Y:S01]  /*5340*/  FADD.FTZ R96, R32, R61 ;  /* 0x0000003d20607221 */ /* 0x000fe20000010000 */
[--C-:B------:R-:W-:Y:S01]  /*5350*/  FFMA.FTZ R83, R72, UR16, -R8.reuse ;  /* 0x0000001048537c23 */ /* 0x100fe20008010808 */
[--C-:B------:R-:W-:Y:S01]  /*5360*/  FFMA.FTZ R72, R74, UR16, -R8.reuse ;  /* 0x000000104a487c23 */ /* 0x100fe20008010808 */
[----:B------:R-:W-:Y:S01]  /*5370*/  FFMA.FTZ R74, R57, UR16, -R8 ;  /* 0x00000010394a7c23 */ /* 0x000fe20008010808 */
[----:B------:R-:W-:Y:S01]  /*5380*/  FADD.FTZ R61, R87, R96 ;  /* 0x00000060573d7221 */ /* 0x000fe20000010000 */
[----:B------:R-:W0:Y:S01]  /*5390*/  MUFU.EX2 R92, R92 ;  /* 0x0000005c005c7308 */ /* 0x000e220000000800 */
[--C-:B------:R-:W-:Y:S01]  /*53a0*/  FFMA.FTZ R57, R58, UR16, -R8.reuse ;  /* 0x000000103a397c23 */ /* 0x100fe20008010808 */
[--C-:B------:R-:W-:Y:S01]  /*53b0*/  FFMA.FTZ R12, R12, UR16, -R8.reuse ;  /* 0x000000100c0c7c23 */ /* 0x100fe20008010808 */
[--C-:B------:R-:W-:Y:S01]  /*53c0*/  FFMA.FTZ R58, R60, UR16, -R8.reuse ;  /* 0x000000103c3a7c23 */ /* 0x100fe20008010808 */
[--C-:B------:R-:W-:Y:S01]  /*53d0*/  FFMA.FTZ R60, R62, UR16, -R8.reuse ;  /* 0x000000103e3c7c23 */ /* 0x100fe20008010808 */
[----:B------:R-:W-:Y:S01]  /*53e0*/  FADD.FTZ R62, R84, R61 ;  /* 0x0000003d543e7221 */ /* 0x000fe20000010000 */
[--C-:B------:R-:W-:Y:S01]  /*53f0*/  FFMA.FTZ R13, R13, UR16, -R8.reuse ;  /* 0x000000100d0d7c23 */ /* 0x100fe20008010808 */
[----:B------:R-:W-:Y:S01]  /*5400*/  FFMA.FTZ R61, R63, UR16, -R8 ;  /* 0x000000103f3d7c23 */ /* 0x000fe20008010808 */
[----:B------:R-:W1:Y:S01]  /*5410*/  MUFU.EX2 R5, R5 ;  /* 0x0000000500057308 */ /* 0x000e620000000800 */
[----:B------:R-:W-:Y:S01]  /*5420*/  FADD.FTZ R63, R89, R62 ;  /* 0x0000003e593f7221 */ /* 0x000fe20000010000 */
[--C-:B------:R-:W-:Y:S01]  /*5430*/  FFMA.FTZ R22, R14, UR16, -R8.reuse ;  /* 0x000000100e167c23 */ /* 0x100fe20008010808 */
[--C-:B------:R-:W-:Y:S01]  /*5440*/  FFMA.FTZ R14, R15, UR16, -R8.reuse ;  /* 0x000000100f0e7c23 */ /* 0x100fe20008010808 */
[--C-:B------:R-:W-:Y:S01]  /*5450*/  FFMA.FTZ R15, R20, UR16, -R8.reuse ;  /* 0x00000010140f7c23 */ /* 0x100fe20008010808 */
[----:B------:R-:W-:Y:S01]  /*5460*/  FADD.FTZ R96, R86, R63 ;  /* 0x0000003f56607221 */ /* 0x000fe20000010000 */
[--C-:B------:R-:W-:Y:S01]  /*5470*/  FFMA.FTZ R20, R21, UR16, -R8.reuse ;  /* 0x0000001015147c23 */ /* 0x100fe20008010808 */
[----:B------:R-:W-:Y:S01]  /*5480*/  FFMA.FTZ R21, R73, UR16, -R8 ;  /* 0x0000001049157c23 */ /* 0x000fe20008010808 */
[----:B------:R-:W2:Y:S01]  /*5490*/  MUFU.EX2 R10, R10 ;  /* 0x0000000a000a7308 */ /* 0x000ea20000000800 */
[----:B0-----:R-:W-:Y:S01]  /*54a0*/  FADD.FTZ R62, R81, R92 ;  /* 0x0000005c513e7221 */ /* 0x001fe20000010000 */
[----:B------:R-:W-:Y:S01]  /*54b0*/  FFMA.FTZ R73, R75, UR16, -R8 ;  /* 0x000000104b497c23 */ /* 0x000fe20008010808 */
[----:B------:R-:W-:Y:S01]  /*54c0*/  FADD.FTZ R75, R91, R96 ;  /* 0x000000605b4b7221 */ /* 0x000fe20000010000 */
[--C-:B------:R-:W-:Y:S01]  /*54d0*/  FFMA.FTZ R19, R41, UR16, -R8.reuse ;  /* 0x0000001029137c23 */ /* 0x100fe20008010808 */
[--C-:B------:R-:W-:Y:S01]  /*54e0*/  FFMA.FTZ R76, R76, UR16, -R8.reuse ;  /* 0x000000104c4c7c23 */ /* 0x100fe20008010808 */
[----:B------:R-:W-:Y:S01]  /*54f0*/  FFMA.FTZ R32, R42, UR16, -R8 ;  /* 0x000000102a207c23 */ /* 0x000fe20008010808 */
[----:B------:R-:W-:Y:S01]  /*5500*/  FADD.FTZ R96, R88, R75 ;  /* 0x0000004b58607221 */ /* 0x000fe20000010000 */
[----:B------:R-:W0:Y:S01]  /*5510*/  MUFU.EX2 R9, R9 ;  /* 0x0000000900097308 */ /* 0x000e220000000800 */
[----:B-1----:R-:W-:Y:S01]  /*5520*/  FADD.FTZ R63, R5, R62 ;  /* 0x0000003e053f7221 */ /* 0x002fe20000010000 */
[--C-:B------:R-:W-:Y:S01]  /*5530*/  FFMA.FTZ R23, R23, UR16, -R8.reuse ;  /* 0x0000001017177c23 */ /* 0x100fe20008010808 */
[--C-:B------:R-:W-:Y:S01]  /*5540*/  FFMA.FTZ R40, R40, UR16, -R8.reuse ;  /* 0x0000001028287c23 */ /* 0x100fe20008010808 */
[--C-:B------:R-:W-:Y:S01]  /*5550*/  FFMA.FTZ R46, R46, UR16, -R8.reuse ;  /* 0x000000102e2e7c23 */ /* 0x100fe20008010808 */
[--C-:B------:R-:W-:Y:S01]  /*5560*/  FFMA.FTZ R47, R47, UR16, -R8.reuse ;  /* 0x000000102f2f7c23 */ /* 0x100fe20008010808 */
[--C-:B------:R-:W-:Y:S01]  /*5570*/  FFMA.FTZ R24, R24, UR16, -R8.reuse ;  /* 0x0000001018187c23 */ /* 0x100fe20008010808 */
[----:B------:R-:W-:Y:S01]  /*5580*/  FFMA.FTZ R25, R25, UR16, -R8 ;  /* 0x0000001019197c23 */ /* 0x000fe20008010808 */
[----:B------:R-:W1:Y:S01]  /*5590*/  MUFU.EX2 R12, R12 ;  /* 0x0000000c000c7308 */ /* 0x000e620000000800 */
[----:B--2---:R-:W-:Y:S01]  /*55a0*/  FADD.FTZ R62, R10, R63 ;  /* 0x0000003f0a3e7221 */ /* 0x004fe20000010000 */
[----:B------:R-:W-:Y:S01]  /*55b0*/  FADD.FTZ R63, R93, R96 ;  /* 0x000000605d3f7221 */ /* 0x000fe20000010000 */
[--C-:B------:R-:W-:Y:S01]  /*55c0*/  FFMA.FTZ R52, R52, UR16, -R8.reuse ;  /* 0x0000001034347c23 */ /* 0x100fe20008010808 */
[--C-:B------:R-:W-:Y:S01]  /*55d0*/  FFMA.FTZ R27, R27, UR16, -R8.reuse ;  /* 0x000000101b1b7c23 */ /* 0x100fe20008010808 */
[--C-:B------:R-:W-:Y:S01]  /*55e0*/  FFMA.FTZ R28, R28, UR16, -R8.reuse ;  /* 0x000000101c1c7c23 */ /* 0x100fe20008010808 */
[----:B------:R-:W-:Y:S01]  /*55f0*/  FADD.FTZ R86, R90, R63 ;  /* 0x0000003f5a567221 */ /* 0x000fe20000010000 */
[----:B------:R-:W-:Y:S01]  /*5600*/  FFMA.FTZ R29, R29, UR16, -R8 ;  /* 0x000000101d1d7c23 */ /* 0x000fe20008010808 */
[----:B------:R-:W2:Y:S01]  /*5610*/  MUFU.EX2 R13, R13 ;  /* 0x0000000d000d7308 */ /* 0x000ea20000000800 */
[----:B0-----:R-:W-:Y:S01]  /*5620*/  FADD.FTZ R41, R9, R62 ;  /* 0x0000003e09297221 */ /* 0x001fe20000010000 */
[----:B------:R-:W-:Y:S01]  /*5630*/  FADD.FTZ R86, R95, R86 ;  /* 0x000000565f567221 */ /* 0x000fe20000010000 */
[----:B------:R-:W-:-:S03]  /*5640*/  FFMA.FTZ R31, R31, UR16, -R8 ;  /* 0x000000101f1f7c23 */ /* 0x000fc60008010808 */
[----:B------:R-:W-:Y:S01]  /*5650*/  FADD.FTZ R75, R33, R86 ;  /* 0x00000056214b7221 */ /* 0x000fe20000010000 */
[----:B------:R-:W-:Y:S01]  /*5660*/  FFMA.FTZ R33, R45, UR16, -R8 ;  /* 0x000000102d217c23 */ /* 0x000fe20008010808 */
[----:B------:R-:W0:Y:S01]  /*5670*/  MUFU.EX2 R22, R22 ;  /* 0x0000001600167308 */ /* 0x000e220000000800 */
[----:B-1----:R-:W-:Y:S01]  /*5680*/  FADD.FTZ R62, R12, R41 ;  /* 0x000000290c3e7221 */ /* 0x002fe20000010000 */
[----:B------:R-:W-:-:S04]  /*5690*/  FADD.FTZ R75, R34, R75 ;  /* 0x0000004b224b7221 */ /* 0x000fc80000010000 */
[----:B------:R-:W-:Y:S02]  /*56a0*/  FADD.FTZ R42, R36, R75 ;  /* 0x0000004b242a7221 */ /* 0x000fe40000010000 */
[----:B------:R-:W1:Y:S01]  /*56b0*/  MUFU.EX2 R14, R14 ;  /* 0x0000000e000e7308 */ /* 0x000e620000000800 */
[----:B--2---:R-:W-:Y:S01]  /*56c0*/  FADD.FTZ R41, R13, R62 ;  /* 0x0000003e0d297221 */ /* 0x004fe20000010000 */
[----:B------:R-:W-:-:S06]  /*56d0*/  FADD.FTZ R42, R37, R42 ;  /* 0x0000002a252a7221 */ /* 0x000fcc0000010000 */
[----:B------:R-:W2:Y:S01]  /*56e0*/  MUFU.EX2 R15, R15 ;  /* 0x0000000f000f7308 */ /* 0x000ea20000000800 */
[C---:B0-----:R-:W-:Y:S01]  /*56f0*/  FADD.FTZ R63, R22.reuse, R41 ;  /* 0x00000029163f7221 */ /* 0x041fe20000010000 */
[----:B------:R-:W-:Y:S01]  /*5700*/  FFMA.FTZ R41, R43, UR16, -R8 ;  /* 0x000000102b297c23 */ /* 0x000fe20008010808 */
[----:B------:R-:W-:-:S04]  /*5710*/  F2FP.SATFINITE.E4M3.F32.PACK_AB_MERGE_C R13, R22, R13, RZ ;  /* 0x0000000d160d723e */ /* 0x000fc800048070ff */
[----:B------:R-:W-:Y:S01]  /*5720*/  F2FP.SATFINITE.E4M3.F32.PACK_AB_MERGE_C R155, R12, R9, R13 ;  /* 0x000000090c9b723e */ /* 0x000fe2000480700d */
[----:B------:R-:W0:Y:S01]  /*5730*/  MUFU.EX2 R20, R20 ;  /* 0x0000001400147308 */ /* 0x000e220000000800 */
[----:B-1----:R-:W-:-:S07]  /*5740*/  FADD.FTZ R4, R14, R63 ;  /* 0x0000003f0e047221 */ /* 0x002fce0000010000 */
[----:B------:R-:W1:Y:S01]  /*5750*/  MUFU.EX2 R83, R83 ;  /* 0x0000005300537308 */ /* 0x000e620000000800 */
[----:B--2---:R-:W-:Y:S01]  /*5760*/  FADD.FTZ R43, R15, R4 ;  /* 0x000000040f2b7221 */ /* 0x004fe20000010000 */
[--C-:B------:R-:W-:Y:S01]  /*5770*/  FFMA.FTZ R4, R44, UR16, -R8.reuse ;  /* 0x000000102c047c23 */ /* 0x100fe20008010808 */
[----:B------:R-:W-:Y:S01]  /*5780*/  FFMA.FTZ R8, R30, UR16, -R8 ;  /* 0x000000101e087c23 */ /* 0x000fe20008010808 */
[----:B------:R-:W-:-:S04]  /*5790*/  F2FP.SATFINITE.E4M3.F32.PACK_AB_MERGE_C R30, R10, R5, RZ ;  /* 0x000000050a1e723e */ /* 0x000fc800048070ff */
[----:B------:R-:W2:Y:S01]  /*57a0*/  MUFU.EX2 R21, R21 ;  /* 0x0000001500157308 */ /* 0x000ea20000000800 */
[----:B0-----:R-:W-:Y:S01]  /*57b0*/  FADD.FTZ R36, R20, R43 ;  /* 0x0000002b14247221 */ /* 0x001fe20000010000 */
[----:B------:R-:W-:Y:S01]  /*57c0*/  FADD.FTZ R43, R35, R42 ;  /* 0x0000002a232b7221 */ /* 0x000fe20000010000 */
[----:B------:R-:W-:-:S05]  /*57d0*/  F2FP.SATFINITE.E4M3.F32.PACK_AB_MERGE_C R153, R92, R81, R30 ;  /* 0x000000515c99723e */ /* 0x000fca000480701e */
[----:B------:R-:W0:Y:S01]  /*57e0*/  MUFU.EX2 R72, R72 ;  /* 0x0000004800487308 */ /* 0x000e220000000800 */
[C---:B-1----:R-:W-:Y:S01]  /*57f0*/  FADD.FTZ R36, R83.reuse, R36 ;  /* 0x0000002453247221 */ /* 0x042fe20000010000 */
[----:B------:R-:W-:-:S04]  /*5800*/  F2FP.SATFINITE.E4M3.F32.PACK_AB_MERGE_C R20, R83, R20, RZ ;  /* 0x000000145314723e */ /* 0x000fc800048070ff */
[----:B------:R-:W-:Y:S02]  /*5810*/  F2FP.SATFINITE.E4M3.F32.PACK_AB_MERGE_C R149, R15, R14, R20 ;  /* 0x0000000e0f95723e */ /* 0x000fe40004807014 */
[----:B------:R-:W1:Y:S01]  /*5820*/  MUFU.EX2 R73, R73 ;  /* 0x0000004900497308 */ /* 0x000e620000000800 */
[----:B--2---:R-:W-:Y:S01]  /*5830*/  FADD.FTZ R37, R21, R36 ;  /* 0x0000002415257221 */ /* 0x004fe20000010000 */
[----:B------:R-:W-:-:S04]  /*5840*/  FADD.FTZ R36, R38, R43 ;  /* 0x0000002b26247221 */ /* 0x000fc80000010000 */
[----:B------:R-:W-:Y:S02]  /*5850*/  FADD.FTZ R39, R39, R36 ;  /* 0x0000002427277221 */ /* 0x000fe40000010000 */
[----:B------:R-:W2:Y:S01]  /*5860*/  MUFU.EX2 R76, R76 ;  /* 0x0000004c004c7308 */ /* 0x000ea20000000800 */
[----:B0-----:R-:W-:Y:S01]  /*5870*/  FADD.FTZ R34, R72, R37 ;  /* 0x0000002548227221 */ /* 0x001fe20000010000 */
[----:B------:R-:W-:-:S04]  /*5880*/  FADD.FTZ R48, R48, R39 ;  /* 0x0000002730307221 */ /* 0x000fc80000010000 */
[----:B------:R-:W-:Y:S02]  /*5890*/  FADD.FTZ R49, R49, R48 ;  /* 0x0000003031317221 */ /* 0x000fe40000010000 */
[----:B------:R-:W0:Y:S01]  /*58a0*/  MUFU.EX2 R23, R23 ;  /* 0x0000001700177308 */ /* 0x000e220000000800 */
[----:B-1----:R-:W-:Y:S01]  /*58b0*/  FADD.FTZ R35, R73, R34 ;  /* 0x0000002249237221 */ /* 0x002fe20000010000 */
[----:B------:R-:W-:-:S04]  /*58c0*/  FADD.FTZ R50, R50, R49 ;  /* 0x0000003132327221 */ /* 0x000fc80000010000 */
[----:B------:R-:W-:Y:S02]  /*58d0*/  FADD.FTZ R51, R51, R50 ;  /* 0x0000003233337221 */ /* 0x000fe40000010000 */
[----:B------:R-:W1:Y:S01]  /*58e0*/  MUFU.EX2 R74, R74 ;  /* 0x0000004a004a7308 */ /* 0x000e620000000800 */
[----:B--2---:R-:W-:Y:S01]  /*58f0*/  FADD.FTZ R34, R76, R35 ;  /* 0x000000234c227221 */ /* 0x004fe20000010000 */
        /* <DEDUP_REMOVED lines=20> */
[----:B-1----:R-:W-:-:S07]  /*5a40*/  F2FP.SATFINITE.E4M3.F32.PACK_AB_MERGE_C R22, R64, R55, RZ ;  /* 0x000000374016723e */ /* 0x002fce00048070ff */
[----:B------:R-:W1:Y:S01]  /*5a50*/  MUFU.EX2 R40, R40 ;  /* 0x0000002800287308 */ /* 0x000e620000000800 */
[C---:B--2---:R-:W-:Y:S01]  /*5a60*/  FADD.FTZ R5, R61.reuse, R10 ;  /* 0x0000000a3d057221 */ /* 0x044fe20000010000 */
[----:B------:R-:W-:-:S04]  /*5a70*/  F2FP.SATFINITE.E4M3.F32.PACK_AB_MERGE_C R60, R61, R60, RZ ;  /* 0x0000003c3d3c723e */ /* 0x000fc800048070ff */
[----:B------:R-:W-:Y:S02]  /*5a80*/  F2FP.SATFINITE.E4M3.F32.PACK_AB_MERGE_C R147, R59, R58, R60 ;  /* 0x0000003a3b93723e */ /* 0x000fe4000480703c */
        /* <DEDUP_REMOVED lines=49> */
[----:B--2---:R-:W-:Y:S01]  /*5da0*/  FADD.FTZ R5, R25, R10 ;  /* 0x0000000a19057221 */ /* 0x004fe20000010000 */
[----:B------:R-:W-:-:S06]  /*5db0*/  VIADD R10, R18, 0xfffffffe ;  /* 0xfffffffe120a7836 */ /* 0x000fcc0000000000 */
        /* <DEDUP_REMOVED lines=14> */
[----:B------:R-:W-:Y:S01]  /*5ea0*/  MUFU.EX2 R31, R31 ;  /* 0x0000001f001f7308 */ /* 0x000fe20000000800 */
[----:B0-----:R-:W-:Y:S01]  /*5eb0*/  FADD.FTZ R4, R28, R27 ;  /* 0x0000001b1c047221 */ /* 0x001fe20000010000 */
[----:B------:R-:W-:-:S04]  /*5ec0*/  FADD.FTZ R5, R79, R80 ;  /* 0x000000504f057221 */ /* 0x000fc80000010000 */
[----:B------:R-:W-:Y:S02]  /*5ed0*/  FADD.FTZ R5, R82, R5 ;  /* 0x0000000552057221 */ /* 0x000fe40000010000 */
[----:B------:R-:W0:Y:S01]  /*5ee0*/  MUFU.EX2 R8, R8 ;  /* 0x0000000800087308 */ /* 0x000e220000000800 */
[----:B--2---:R-:W-:Y:S01]  /*5ef0*/  FADD.FTZ R4, R29, R4 ;  /* 0x000000041d047221 */ /* 0x004fe20000010000 */
        /* <DEDUP_REMOVED lines=16> */
.L_x_14393:
[----:B------:R-:W-:Y:S02]  /*6000*/  ULDC UR11, c[0x0][0x9e4] ;  /* 0x00027900000b7ab9 */ /* 0x000fe40000000800 */
[----:B------:R-:W-:-:S11]  /*6010*/  UISETP.NE.AND UP0, UPT, UR11, 0x1, UPT ;  /* 0x000000010b00788c */ /* 0x000fd6000bf05270 */
[----:B------:R-:W-:Y:S02]  /*6020*/  @UP0 ULDC.64 UR12, c[0x0][0x9e8] ;  /* 0x00027a00000c0ab9 */ /* 0x000fe40000000a00 */
[----:B------:R-:W-:-:S04]  /*6030*/  UIMAD.WIDE.U32 UR6, UR10, UR12, URZ ;  /* 0x0000000c0a0672a5 */ /* 0x000fc8000f8e003f */
[----:B------:R-:W-:-:S12]  /*6040*/  @UP0 USHF.R.U32.HI UR10, URZ, UR13, UR7 ;  /* 0x0000000d3f0a0299 */ /* 0x000fd80008011607 */
.L_x_14394:
[----:B------:R-:W-:-:S04]  /*6050*/  UIMAD UR10, UR10, UR11, UR11 ;  /* 0x0000000b0a0a72a4 */ /* 0x000fc8000f8e020b */
[----:B------:R-:W-:-:S04]  /*6060*/  UISETP.LT.AND UP0, UPT, UR5, UR10, UPT ;  /* 0x0000000a0500728c */ /* 0x000fc8000bf01270 */
[----:B------:R-:W-:-:S12]  /*6070*/  USEL UR5, UR5, UR10, UP0 ;  /* 0x0000000a05057287 */ /* 0x000fd80008000000 */
.L_x_14392:
[----:B------:R-:W-:Y:S01]  /*6080*/  UIMAD.WIDE UR6, UR5, 0x66666667, URZ ;  /* 0x66666667050678a5 */ /* 0x000fe2000f8e023f */
[----:B------:R-:W0:Y:S01]  /*6090*/  S2UR UR5, SR_CgaCtaId ;  /* 0x00000000000579c3 */ /* 0x000e220000008800 */
        /* <DEDUP_REMOVED lines=8> */
[----:B------:R-:W-:Y:S01]  /*6120*/  CS2R R36, SRZ ;  /* 0x0000000000247805 */ /* 0x000fe2000001ff00 */
[----:B------:R-:W-:Y:S01]  /*6130*/  UMOV UR7, URZ ;  /* 0x0000003f00077c82 */ /* 0x000fe20008000000 */
[----:B------:R-:W-:Y:S01]  /*6140*/  UISETP.LT.AND UP0, UPT, UR45, UR6, UPT ;  /* 0x000000062d00728c */ /* 0x000fe2000bf01270 */
[----:B------:R-:W-:Y:S02]  /*6150*/  CS2R R38, SRZ ;  /* 0x0000000000267805 */ /* 0x000fe4000001ff00 */
[----:B------:R-:W-:Y:S02]  /*6160*/  CS2R R40, SRZ ;  /* 0x0000000000287805 */ /* 0x000fe4000001ff00 */
[----:B------:R-:W-:Y:S01]  /*6170*/  CS2R R42, SRZ ;  /* 0x00000000002a7805 */ /* 0x000fe2000001ff00 */
[----:B------:R-:W-:Y:S01]  /*6180*/  USEL UR23, UR45, UR6, !UP0 ;  /* 0x000000062d177287 */ /* 0x000fe2000c000000 */
[----:B------:R-:W-:Y:S02]  /*6190*/  CS2R R44, SRZ ;  /* 0x00000000002c7805 */ /* 0x000fe4000001ff00 */
[----:B------:R-:W-:Y:S01]  /*61a0*/  CS2R R46, SRZ ;  /* 0x00000000002e7805 */ /* 0x000fe2000001ff00 */
[----:B------:R-:W-:Y:S01]  /*61b0*/  UMOV UR6, URZ ;  /* 0x0000003f00067c82 */ /* 0x000fe20008000000 */
[----:B------:R-:W-:-:S02]  /*61c0*/  CS2R R48, SRZ ;  /* 0x0000000000307805 */ /* 0x000fc4000001ff00 */
[----:B------:R-:W-:Y:S02]  /*61d0*/  CS2R R50, SRZ ;  /* 0x0000000000327805 */ /* 0x000fe4000001ff00 */
[----:B------:R-:W-:Y:S02]  /*61e0*/  ISETP.GE.AND P1, PT, R10, UR23, PT ;  /* 0x000000170a007c0c */ /* 0x000fe4000bf26270 */
[----:B------:R-:W-:Y:S02]  /*61f0*/  CS2R R52, SRZ ;  /* 0x0000000000347805 */ /* 0x000fe4000001ff00 */
[----:B------:R-:W-:-:S09]  /*6200*/  CS2R R54, SRZ ;  /* 0x0000000000367805 */ /* 0x000fd2000001ff00 */
[----:B0-----:R-:W-:Y:S05]  /*6210*/  @!P1 BRA `(.L_x_14395) ;  /* 0x0000004800ac9947 */ /* 0x001fea0003800000 */
        /* <DEDUP_REMOVED lines=23> */
[----:B------:R-:W-:Y:S01]  /*6390*/  ULDC UR16, c[0x0][0x988] ;  /* 0x0002620000107ab9 */ /* 0x000fe20000000800 */
[----:B------:R-:W-:-:S05]  /*63a0*/  ULDC UR19, c[0x0][0x9e0] ;  /* 0x0002780000137ab9 */ /* 0x000fca0000000800 */
.L_x_14414:
[----:B------:R-:W-:-:S04]  /*63b0*/  UISETP.NE.AND UP0, UPT, UR24, 0x1, UPT ;  /* 0x000000011800788c */ /* 0x000fc8000bf05270 */
[----:B------:R-:W-:-:S04]  /*63c0*/  USEL UR6, URZ, 0x1, UP0 ;  /* 0x000000013f067887 */ /* 0x000fc80008000000 */
[----:B------:R-:W-:Y:S01]  /*63d0*/  ULOP3.LUT UR6, UR25, UR6, URZ, 0x3c, !UPT ;  /* 0x0000000619067292 */ /* 0x000fe2000f8e3c3f */
[----:B------:R-:W-:Y:S11]  /*63e0*/  @!P0 BRA `(.L_x_14396) ;  /* 0x0000000000048947 */ /* 0x000ff60003800000 */
[----:B------:R-:W-:Y:S01]  /*63f0*/  BPT.TRAP 0x1 ;  /* 0x000000040000795c */ /* 0x000fe20000300000 */
.L_x_14396:
        /* <DEDUP_REMOVED lines=9> */
.L_x_14397:
[----:B-1----:R-:W-:Y:S05]  /*6490*/  @P1 BRA `(.L_x_14398) ;  /* 0x0000000000081947 */ /* 0x002fea0003800000 */
[----:B------:R-:W1:Y:S02]  /*64a0*/  SYNCS.PHASECHK.TRANS64.TRYWAIT P1, [UR22+0x12430], R11 ;  /* 0x0124300bff0075a7 */ /* 0x000e640008020156 */
[----:B-1----:R-:W-:Y:S05]  /*64b0*/  @!P1 BRA `(.L_x_14399) ;  /* 0x0000013000249947 */ /* 0x002fea0003800000 */
.L_x_14398:
        /* <DEDUP_REMOVED lines=64> */
.L_x_14400:
[----:B------:R-:W-:Y:S01]  /*68c0*/  ULEA UR13, UR24, UR46, 0x3 ;  /* 0x0000002e180d7291 */ /* 0x000fe2000f8e183f */
[----:B01----:R-:W-:-:S05]  /*68d0*/  IMAD.U32 R11, RZ, RZ, UR25 ;  /* 0x00000019ff0b7e24 */ /* 0x003fca000f8e00ff */
[----:B------:R-:W-:-:S04]  /*68e0*/  SHF.L.U32 R11, R11, 0x1f, RZ ;  /* 0x0000001f0b0b7819 */ /* 0x000fc800000006ff */
[----:B------:R0:W1:Y:S01]  /*68f0*/  SYNCS.PHASECHK.TRANS64.TRYWAIT P1, [UR13+0x12450], R11 ;  /* 0x0124500bff0075a7 */ /* 0x000062000802014d */
[----:B------:R-:W-:Y:S05]  /*6900*/  @!P0 BRA `(.L_x_14401) ;  /* 0x0000000000048947 */ /* 0x000fea0003800000 */
[----:B------:R-:W-:Y:S01]  /*6910*/  BPT.TRAP 0x1 ;  /* 0x000000040000795c */ /* 0x000fe20000300000 */
.L_x_14401:
[----:B-1----:R-:W-:Y:S05]  /*6920*/  @P1 BRA `(.L_x_14402) ;  /* 0x0000000000081947 */ /* 0x002fea0003800000 */
[----:B------:R-:W1:Y:S02]  /*6930*/  SYNCS.PHASECHK.TRANS64.TRYWAIT P1, [UR13+0x12450], R11 ;  /* 0x0124500bff0075a7 */ /* 0x000e64000802014d */
[----:B-1----:R-:W-:Y:S05]  /*6940*/  @!P1 BRA `(.L_x_14403) ;  /* 0x0000012c00189947 */ /* 0x002fea0003800000 */
.L_x_14402:
        /* <DEDUP_REMOVED lines=32> */
.L_x_14404:
        /* <DEDUP_REMOVED lines=27> */
[C---:B01----:R-:W-:Y:S01]  /*6d00*/  FMUL.FTZ R11, R2.reuse, R120 ;  /* 0x00000078020b7220 */ /* 0x043fe20000410000 */
[C---:B------:R-:W-:Y:S01]  /*6d10*/  FMUL.FTZ R83, R2.reuse, R87 ;  /* 0x0000005702537220 */ /* 0x040fe20000410000 */
[C---:B------:R-:W-:Y:S01]  /*6d20*/  FMUL.FTZ R120, R2.reuse, R131 ;  /* 0x0000008302787220 */ /* 0x040fe20000410000 */
[----:B------:R-:W-:Y:S01]  /*6d30*/  FMUL.FTZ R87, R2, R57 ;  /* 0x0000003902577220 */ /* 0x000fe20000410000 */
[----:B------:R-:W-:Y:S01]  /*6d40*/  IMAD R131, R10, -0xa0, RZ ;  /* 0xffffff600a837824 */ /* 0x000fe200078e02ff */
[----:B------:R-:W0:Y:S01]  /*6d50*/  SHFL.IDX PT, R57, R130, RZ, 0x1c1f ;  /* 0x001c1fff82397589 */ /* 0x000e2200000e0000 */
[C---:B------:R-:W-:Y:S01]  /*6d60*/  FMUL.FTZ R20, R2.reuse, R127 ;  /* 0x0000007f02147220 */ /* 0x040fe20000410000 */
[----:B------:R-:W-:Y:S01]  /*6d70*/  UISETP.NE.AND UP0, UPT, UR47, URZ, UPT ;  /* 0x0000003f2f00728c */ /* 0x000fe2000bf05270 */
        /* <DEDUP_REMOVED lines=63> */
[----:B------:R-:W-:Y:S02]  /*7170*/  VIADD R67, R67, 0xffffffff ;  /* 0xffffffff43437836 */ /* 0x000fe40000000000 */
[----:B------:R-:W-:Y:S02]  /*7180*/  VIADD R56, R56, -UR18 ;  /* 0x8000001238387c36 */ /* 0x000fe40008000000 */
[----:B------:R-:W2:Y:S02]  /*7190*/  MUFU.TANH R12, R12 ;  /* 0x0000000c000c7308 */ /* 0x000ea40000002400 */
[C---:B------:R-:W-:Y:S01]  /*71a0*/  VIADD R133, R56.reuse, UR19 ;  /* 0x0000001338857c36 */ /* 0x040fe20008000000 */
[----:B------:R-:W-:Y:S01]  /*71b0*/  SYNCS.ARRIVE.TRANS64.RED.A1T0 RZ, [UR22], RZ ;  /* 0x000000ffffff79a7 */ /* 0x000fe20008100416 */
[----:B------:R-:W-:Y:S02]  /*71c0*/  VIADD R132, R56, UR20 ;  /* 0x0000001438847c36 */ /* 0x000fe40008000000 */
[----:B0-----:R-:W-:-:S02]  /*71d0*/  IMAD.IADD R71, R133, 0x1, R57 ;  /* 0x0000000185477824 */ /* 0x001fc400078e0239 */
        /* <DEDUP_REMOVED lines=93> */
.L_x_14407:
[----:B------:R-:W-:-:S05]  /*77b0*/  IMAD.U32 R136, RZ, RZ, UR17 ;  /* 0x00000011ff887e24 */ /* 0x000fca000f8e00ff */
[----:B------:R-:W-:-:S13]  /*77c0*/  ISETP.NE.AND P1, PT, R136, 0x1, PT ;  /* 0x000000018800780c */ /* 0x000fda0003f25270 */
[----:B------:R-:W1:Y:S02]  /*77d0*/  @P1 LDC.64 R56, c[0x0][0x9e8] ;  /* 0x00027a00ff381b82 */ /* 0x000e640000000a00 */
[----:B-1----:R-:W-:-:S05]  /*77e0*/  @P1 IMAD.HI.U32 R56, R134, R56, RZ ;  /* 0x0000003886381227 */ /* 0x002fca00078e00ff */
[----:B------:R-:W-:-:S07]  /*77f0*/  @P1 SHF.R.U32.HI R134, RZ, R57, R56 ;  /* 0x00000039ff861219 */ /* 0x000fce0000011638 */
.L_x_14408:
[----:B------:R-:W-:Y:S05]  /*7800*/  BSYNC B0 ;  /* 0x0000000000007941 */ /* 0x000fea0003800000 */
.L_x_14406:
[----:B------:R-:W-:-:S05]  /*7810*/  IMAD R134, R134, R136, R67 ;  /* 0x0000008886867224 */ /* 0x000fca00078e0243 */
[----:B------:R-:W-:Y:S02]  /*7820*/  VIADDMNMX R71, R134, R136, R71, PT ;  /* 0x0000008886477246 */ /* 0x000fe40003800147 */
[----:B------:R-:W-:-:S07]  /*7830*/  VIMNMX R70, R70, R134, !PT ;  /* 0x0000008646467248 */ /* 0x000fce0007fe0100 */
.L_x_14405:
[C---:B------:R-:W-:Y:S01]  /*7840*/  ISETP.GE.AND P2, PT, R131.reuse, 0x9, PT ;  /* 0x000000098300780c */ /* 0x040fe20003f46270 */
[----:B------:R-:W-:Y:S01]  /*7850*/  UISETP.NE.AND UP0, UPT, UR47, URZ, UPT ;  /* 0x0000003f2f00728c */ /* 0x000fe2000bf05270 */
[C---:B------:R-:W-:Y:S02]  /*7860*/  ISETP.GE.AND P1, PT, R131.reuse, 0x2, PT ;  /* 0x000000028300780c */ /* 0x040fe40003f26270 */
[C---:B------:R-:W-:Y:S02]  /*7870*/  ISETP.GE.AND P5, PT, R131.reuse, 0xa, PT ;  /* 0x0000000a8300780c */ /* 0x040fe40003fa6270 */
        /* <DEDUP_REMOVED lines=27> */
[C---:B------:R-:W-:Y:S02]  /*7a30*/  ISETP.GT.AND P2, PT, R70.reuse, 0x18, !P3 ;  /* 0x000000184600780c */ /* 0x040fe40005f44270 */
        /* <DEDUP_REMOVED lines=217> */
.L_x_14411:
[----:B------:R-:W-:-:S05]  /*87d0*/  IMAD.U32 R70, RZ, RZ, UR17 ;  /* 0x00000011ff467e24 */ /* 0x000fca000f8e00ff */
[----:B------:R-:W-:-:S13]  /*87e0*/  ISETP.NE.AND P6, PT, R70, 0x1, PT ;  /* 0x000000014600780c */ /* 0x000fda0003fc5270 */
[----:B------:R-:W0:Y:S02]  /*87f0*/  @P6 LDC.64 R56, c[0x0][0x9e8] ;  /* 0x00027a00ff386b82 */ /* 0x000e240000000a00 */
[----:B0-----:R-:W-:-:S05]  /*8800*/  @P6 IMAD.HI.U32 R56, R11, R56, RZ ;  /* 0x000000380b386227 */ /* 0x001fca00078e00ff */
[----:B------:R-:W-:-:S07]  /*8810*/  @P6 SHF.R.U32.HI R11, RZ, R57, R56 ;  /* 0x00000039ff0b6219 */ /* 0x000fce0000011638 */
.L_x_14412:
[----:B------:R-:W-:Y:S05]  /*8820*/  BSYNC B0 ;  /* 0x0000000000007941 */ /* 0x000fea0003800000 */
.L_x_14410:
[----:B------:R-:W-:-:S05]  /*8830*/  IMAD R11, R11, R70, R67 ;  /* 0x000000460b0b7224 */ /* 0x000fca00078e0243 */
[----:B------:R-:W-:Y:S02]  /*8840*/  VIADDMNMX R133, R11, R70, R133, PT ;  /* 0x000000460b857246 */ /* 0x000fe40003800185 */
[----:B------:R-:W-:-:S07]  /*8850*/  VIMNMX R132, R132, R11, !PT ;  /* 0x0000000b84847248 */ /* 0x000fce0007fe0100 */
.L_x_14409:
[----:B------:R-:W-:Y:S01]  /*8860*/  ISETP.GT.AND P1, PT, R132, 0x1, !P1 ;  /* 0x000000018400780c */ /* 0x000fe20004f24270 */
[----:B------:R-:W-:Y:S01]  /*8870*/  IMAD.U32 R130, RZ, RZ, UR16 ;  /* 0x00000010ff827e24 */ /* 0x000fe2000f8e00ff */
        /* <DEDUP_REMOVED lines=110> */
[C---:B------:R-:W-:Y:S02]  /*8f60*/  ISETP.GT.AND P1, PT, R132.reuse, 0x41, !P1 ;  /* 0x000000418400780c */ /* 0x040fe40004f24270 */
[----:B------:R-:W-:Y:S02]  /*8f70*/  ISETP.GT.AND P5, PT, R132, 0x98, !P5 ;  /* 0x000000988400780c */ /* 0x000fe40006fa4270 */
[----:B------:R-:W-:Y:S02]  /*8f80*/  ISETP.LT.OR P1, PT, R133, 0x42, P1 ;  /* 0x000000428500780c */ /* 0x000fe40000f21670 */
[----:B0-----:R-:W-:-:S02]  /*8f90*/  FMNMX.FTZ R57, R56, R11, !PT ;  /* 0x0000000b38397209 */ /* 0x001fc40007810000 */
[----:B------:R-:W-:Y:S02]  /*8fa0*/  FSEL R91, R91, -INF , !P1 ;  /* 0xff8000005b5b7808 */ /* 0x000fe40004800000 */
[----:B------:R-:W-:Y:S01]  /*8fb0*/  LOP3.LUT P1, RZ, R0, 0x200000, RZ, 0xc0, !PT ;  /* 0x0020000000ff7812 */ /* 0x000fe2000782c0ff */
[----:B------:R-:W0:Y:S01]  /*8fc0*/  SHFL.BFLY PT, R70, R57, 0x1, 0x1f ;  /* 0x0c201f0039467f89 */ /* 0x000e2200000e0000 */
[C---:B------:R-:W-:Y:S02]  /*8fd0*/  ISETP.LT.OR P4, PT, R133.reuse, 0x92, P4 ;  /* 0x000000928500780c */ /* 0x040fe40002781670 */
[----:B------:R-:W-:Y:S02]  /*8fe0*/  ISETP.GT.AND P1, PT, R132, 0x48, !P1 ;  /* 0x000000488400780c */ /* 0x000fe40004f24270 */
[----:B------:R-:W-:Y:S02]  /*8ff0*/  FSEL R62, R62, -INF , !P3 ;  /* 0xff8000003e3e7808 */ /* 0x000fe40005800000 */
[----:B------:R-:W-:-:S02]  /*9000*/  ISETP.LT.OR P1, PT, R133, 0x49, P1 ;  /* 0x000000498500780c */ /* 0x000fc40000f21670 */
[----:B------:R-:W-:Y:S02]  /*9010*/  ISETP.LT.OR P5, PT, R133, 0x99, P5 ;  /* 0x000000998500780c */ /* 0x000fe40002fa1670 */
[----:B------:R-:W-:Y:S02]  /*9020*/  FSEL R94, R94, -INF , !P1 ;  /* 0xff8000005e5e7808 */ /* 0x000fe40004800000 */
[----:B------:R-:W-:Y:S02]  /*9030*/  LOP3.LUT P1, RZ, R0, 0x100000, RZ, 0xc0, !PT ;  /* 0x0010000000ff7812 */ /* 0x000fe4000782c0ff */
[----:B------:R-:W-:Y:S02]  /*9040*/  FSEL R66, R66, -INF , !P5 ;  /* 0xff80000042427808 */ /* 0x000fe40006800000 */
[----:B------:R-:W-:-:S04]  /*9050*/  ISETP.GT.AND P1, PT, R132, 0x49, !P1 ;  /* 0x000000498400780c */ /* 0x000fc80004f24270 */
[----:B------:R-:W-:Y:S02]  /*9060*/  ISETP.LT.OR P1, PT, R133, 0x4a, P1 ;  /* 0x0000004a8500780c */ /* 0x000fe40000f21670 */
[----:B0-----:R-:W-:Y:S02]  /*9070*/  FMNMX.FTZ R11, R57, R70, !PT ;  /* 0x00000046390b7209 */ /* 0x001fe40007810000 */
        /* <DEDUP_REMOVED lines=61> */
[C---:B------:R-:W-:Y:S02]  /*9450*/  ISETP.GT.AND P1, PT, R132.reuse, RZ, !P6 ;  /* 0x000000ff8400720c */ /* 0x040fe40007724270 */
[----:B------:R-:W-:Y:S02]  /*9460*/  LOP3.LUT P6, RZ, R3, 0x4, RZ, 0xc0, !PT ;  /* 0x0000000403ff7812 */ /* 0x000fe400078cc0ff */
[----:B------:R-:W-:Y:S02]  /*9470*/  ISETP.LT.OR P1, PT, R133, 0x1, P1 ;  /* 0x000000018500780c */ /* 0x000fe40000f21670 */
[----:B------:R-:W-:Y:S02]  /*9480*/  ISETP.GT.AND P6, PT, R132, 0x99, !P6 ;  /* 0x000000998400780c */ /* 0x000fe400077c4270 */
[----:B------:R-:W-:Y:S01]  /*9490*/  FSEL R70, R13, -INF , !P1 ;  /* 0xff8000000d467808 */ /* 0x000fe20004800000 */
[----:B------:R-:W-:-:S01]  /*94a0*/  FFMA.FTZ R13, R11, R130, -8 ;  /* 0xc10000000b0d7423 */ /* 0x000fc20000010082 */
[----:B------:R-:W-:-:S02]  /*94b0*/  FSETP.NEU.FTZ.AND P1, PT, R11, -INF , PT ;  /* 0xff8000000b00780b */ /* 0x000fc40003f3d000 */
[----:B------:R-:W-:Y:S02]  /*94c0*/  FMNMX.FTZ R71, R70, R9, !PT ;  /* 0x0000000946477209 */ /* 0x000fe40007810000 */
[----:B------:R-:W-:Y:S02]  /*94d0*/  FSEL R56, R13, RZ, P1 ;  /* 0x000000ff0d387208 */ /* 0x000fe40000800000 */
[----:B------:R-:W-:-:S03]  /*94e0*/  ISETP.LT.OR P6, PT, R133, 0x9a, P6 ;  /* 0x0000009a8500780c */ /* 0x000fc600037c1670 */
[--C-:B------:R-:W-:Y:S01]  /*94f0*/  FFMA.FTZ R57, R122, UR16, -R56.reuse ;  /* 0x000000107a397c23 */ /* 0x100fe20008010838 */
[----:B------:R-:W-:Y:S01]  /*9500*/  FMNMX.FTZ R122, R14, R71, !PT ;  /* 0x000000470e7a7209 */ /* 0x000fe20007810000 */
[--C-:B------:R-:W-:Y:S01]  /*9510*/  FFMA.FTZ R13, R12, UR16, -R56.reuse ;  /* 0x000000100c0d7c23 */ /* 0x100fe20008010838 */
        /* <DEDUP_REMOVED lines=44> */
[----:B------:R0:W-:Y:S02]  /*97e0*/  MUFU.EX2 R116, R117 ;  /* 0x0000007500747308 */ /* 0x0001e40000000800 */
        /* <DEDUP_REMOVED lines=13> */
[--C-:B------:R-:W-:Y:S01]  /*98c0*/  FFMA.FTZ R113, R125, UR16, -R56.reuse ;  /* 0x000000107d717c23 */ /* 0x100fe20008010838 */
[----:B------:R-:W-:-:S01]  /*98d0*/  FFMA.FTZ R125, R76, UR16, -R56 ;  /* 0x000000104c7d7c23 */ /* 0x000fc20008010838 */
[----:B------:R-:W-:Y:S02]  /*98e0*/  FSEL R76, R63, -INF , !P4 ;  /* 0xff8000003f4c7808 */ /* 0x000fe40006000000 */
[----:B0-----:R-:W-:Y:S01]  /*98f0*/  FMNMX.FTZ R117, R99, R122, !PT ;  /* 0x0000007a63757209 */ /* 0x001fe20007810000 */
[----:B------:R-:W-:Y:S03]  /*9900*/  MUFU.EX2 R63, R125 ;  /* 0x0000007d003f7308 */ /* 0x000fe60000000800 */
[----:B------:R-:W-:-:S04]  /*9910*/  FMNMX.FTZ R122, R72, R117, !PT ;  /* 0x00000075487a7209 */ /* 0x000fc80007810000 */
[----:B------:R-:W-:Y:S01]  /*9920*/  FMNMX.FTZ R117, R73, R122, !PT ;  /* 0x0000007a49757209 */ /* 0x000fe20007810000 */
[----:B------:R-:W-:Y:S03]  /*9930*/  MUFU.EX2 R21, R21 ;  /* 0x0000001500157308 */ /* 0x000fe60000000800 */
[----:B------:R-:W-:-:S04]  /*9940*/  FMNMX.FTZ R126, R74, R117, !PT ;  /* 0x000000754a7e7209 */ /* 0x000fc80007810000 */
[----:B------:R-:W-:Y:S01]  /*9950*/  FMNMX.FTZ R117, R75, R126, !PT ;  /* 0x0000007e4b757209 */ /* 0x000fe20007810000 */
[----:B------:R0:W-:Y:S03]  /*9960*/  MUFU.EX2 R122, R121 ;  /* 0x00000079007a7308 */ /* 0x0001e60000000800 */
[----:B------:R-:W-:-:S04]  /*9970*/  FMNMX.FTZ R126, R78, R117, !PT ;  /* 0x000000754e7e7209 */ /* 0x000fc80007810000 */
[----:B------:R-:W-:Y:S01]  /*9980*/  FMNMX.FTZ R117, R79, R126, !PT ;  /* 0x0000007e4f757209 */ /* 0x000fe20007810000 */
[----:B------:R-:W-:Y:S01]  /*9990*/  MUFU.EX2 R22, R22 ;  /* 0x0000001600167308 */ /* 0x000fe20000000800 */
[----:B0-----:R-:W-:-:S01]  /*99a0*/  FFMA.FTZ R121, R103, UR16, -R56 ;  /* 0x0000001067797c23 */ /* 0x001fc20008010838 */
[----:B------:R-:W-:Y:S02]  /*99b0*/  FSEL R103, R61, -INF , !P2 ;  /* 0xff8000003d677808 */ /* 0x000fe40005000000 */
        /* <DEDUP_REMOVED lines=14> */
[----:B0-----:R-:W-:-:S02]  /*9aa0*/  FFMA.FTZ R121, R129, UR16, -R56 ;  /* 0x0000001081797c23 */ /* 0x001fc40008010838 */
        /* <DEDUP_REMOVED lines=12> */
[----:B------:R-:W0:Y:S02]  /*9b70*/  SHFL.BFLY PT, R132, R125, 0x1, 0x1f ;  /* 0x0c201f007d847f89 */ /* 0x000e2400000e0000 */
[----:B------:R-:W-:Y:S02]  /*9b80*/  MUFU.EX2 R109, R109 ;  /* 0x0000006d006d7308 */ /* 0x000fe40000000800 */
[----:B------:R-:W-:-:S04]  /*9b90*/  FADD.FTZ R69, -R69, R8 ;  /* 0x0000000845457221 */ /* 0x000fc80000010100 */
[----:B------:R-:W-:Y:S02]  /*9ba0*/  FMUL.FTZ R69, R69, UR16 ;  /* 0x0000001045457c20 */ /* 0x000fe40008410000 */
[----:B------:R1:W-:Y:S08]  /*9bb0*/  MUFU.EX2 R8, R128 ;  /* 0x0000008000087308 */ /* 0x0003f00000000800 */
[----:B------:R-:W2:Y:S01]  /*9bc0*/  MUFU.EX2 R69, R69 ;  /* 0x0000004500457308 */ /* 0x000ea20000000800 */
[----:B0-----:R-:W-:Y:S01]  /*9bd0*/  FMNMX.FTZ R56, R125, R132, !PT ;  /* 0x000000847d387209 */ /* 0x001fe20007810000 */
[----:B------:R-:W-:-:S06]  /*9be0*/  IMAD.U32 R125, RZ, RZ, UR16 ;  /* 0x00000010ff7d7e24 */ /* 0x000fcc000f8e00ff */
[----:B------:R-:W-:Y:S01]  /*9bf0*/  MUFU.EX2 R88, R88 ;  /* 0x0000005800587308 */ /* 0x000fe20000000800 */
[C---:B------:R-:W-:Y:S01]  /*9c00*/  FSETP.NEU.FTZ.AND P1, PT, R56.reuse, -INF , PT ;  /* 0xff8000003800780b */ /* 0x040fe20003f3d000 */
[----:B------:R-:W-:-:S05]  /*9c10*/  FFMA.FTZ R125, R56, R125, -8 ;  /* 0xc1000000387d7423 */ /* 0x000fca000001007d */
[----:B------:R-:W-:Y:S01]  /*9c20*/  FSEL R125, R125, RZ, P1 ;  /* 0x000000ff7d7d7208 */ /* 0x000fe20000800000 */
[----:B------:R-:W-:Y:S04]  /*9c30*/  MUFU.EX2 R89, R89 ;  /* 0x0000005900597308 */ /* 0x000fe80000000800 */
[----:B------:R-:W-:-:S01]  /*9c40*/  FFMA.FTZ R127, R70, UR16, -R125 ;  /* 0x00000010467f7c23 */ /* 0x000fc2000801087d */
[--C-:B------:R-:W-:Y:S01]  /*9c50*/  FFMA.FTZ R70, R120, UR16, -R125.reuse ;  /* 0x0000001078467c23 */ /* 0x100fe2000801087d */
[----:B------:R-:W-:-:S01]  /*9c60*/  FFMA.FTZ R120, R123, UR16, -R125 ;  /* 0x000000107b787c23 */ /* 0x000fc2000801087d */
[--C-:B------:R-:W-:Y:S01]  /*9c70*/  FFMA.FTZ R123, R124, UR16, -R125.reuse ;  /* 0x000000107c7b7c23 */ /* 0x100fe2000801087d */
[----:B------:R-:W-:Y:S01]  /*9c80*/  FSEL R124, R56, RZ, P1 ;  /* 0x000000ff387c7208 */ /* 0x000fe20000800000 */
[--C-:B-1----:R-:W-:Y:S01]  /*9c90*/  FFMA.FTZ R128, R94, UR16, -R125.reuse ;  /* 0x000000105e807c23 */ /* 0x102fe2000801087d */
        /* <DEDUP_REMOVED lines=9> */
[----:B------:R-:W-:Y:S01]  /*9d30*/  MUFU.EX2 R14, R14 ;  /* 0x0000000e000e7308 */ /* 0x000fe20000000800 */
[----:B------:R-:W-:-:S01]  /*9d40*/  FFMA.FTZ R95, R96, UR16, -R125 ;  /* 0x00000010605f7c23 */ /* 0x000fc2000801087d */
[--C-:B------:R-:W-:Y:S01]  /*9d50*/  FFMA.FTZ R96, R97, UR16, -R125.reuse ;  /* 0x0000001061607c23 */ /* 0x100fe2000801087d */
[----:B------:R-:W-:-:S01]  /*9d60*/  FFMA.FTZ R97, R98, UR16, -R125 ;  /* 0x0000001062617c23 */ /* 0x000fc2000801087d */
[----:B--2---:R-:W-:Y:S01]  /*9d70*/  FFMA.FTZ R98, R69, R5, R130 ;  /* 0x0000000545627223 */ /* 0x004fe20000010082 */
[----:B------:R-:W-:-:S01]  /*9d80*/  FFMA.FTZ R107, R107, UR16, -R125 ;  /* 0x000000106b6b7c23 */ /* 0x000fc2000801087d */
[--C-:B------:R-:W-:Y:S01]  /*9d90*/  FFMA.FTZ R110, R110, UR16, -R125.reuse ;  /* 0x000000106e6e7c23 */ /* 0x100fe2000801087d */
[----:B------:R-:W-:-:S01]  /*9da0*/  FFMA.FTZ R111, R111, UR16, -R125 ;  /* 0x000000106f6f7c23 */ /* 0x000fc2000801087d */
[----:B------:R-:W0:Y:S01]  /*9db0*/  MUFU.EX2 R94, R94 ;  /* 0x0000005e005e7308 */ /* 0x000e220000000800 */
[----:B------:R-:W-:-:S01]  /*9dc0*/  FADD.FTZ R129, R13, R98 ;  /* 0x000000620d817221 */ /* 0x000fc20000010000 */
        /* <DEDUP_REMOVED lines=23> */
[----:B-1----:R-:W-:-:S01]  /*9f40*/  FADD.FTZ R5, R19, R4 ;  /* 0x0000000413057221 */ /* 0x002fc20000010000 */
[--C-:B------:R-:W-:Y:S01]  /*9f50*/  FFMA.FTZ R62, R62, UR16, -R125.reuse ;  /* 0x000000103e3e7c23 */ /* 0x100fe2000801087d */
[----:B------:R-:W-:-:S01]  /*9f60*/  FFMA.FTZ R66, R66, UR16, -R125 ;  /* 0x0000001042427c23 */ /* 0x000fc2000801087d */
[----:B------:R-:W-:-:S04]  /*9f70*/  FFMA.FTZ R77, R77, UR16, -R125 ;  /* 0x000000104d4d7c23 */ /* 0x000fc8000801087d */
        /* <DEDUP_REMOVED lines=44> */
[----:B------:R-:W-:-:S06]  /*a240*/  FADD.FTZ R5, R89, R4 ;  /* 0x0000000459057221 */ /* 0x000fcc0000010000 */
[----:B------:R-:W1:Y:S01]  /*a250*/  MUFU.EX2 R93, R93 ;  /* 0x0000005d005d7308 */ /* 0x000e620000000800 */
[----:B--2---:R-:W-:-:S07]  /*a260*/  FADD.FTZ R128, R91, R128 ;  /* 0x000000805b807221 */ /* 0x004fce0000010000 */
        /* <DEDUP_REMOVED lines=24> */
[----:B------:R-:W-:-:S03]  /*a3f0*/  FFMA.FTZ R99, R103, UR16, -R125 ;  /* 0x0000001067637c23 */ /* 0x000fc6000801087d */
[----:B------:R-:W-:-:S03]  /*a400*/  FADD.FTZ R4, R61, R4 ;  /* 0x000000043d047221 */ /* 0x000fc60000010000 */
        /* <DEDUP_REMOVED lines=54> */
[----:B------:R-:W-:Y:S01]  /*a770*/  FADD.FTZ R5, R8, R125 ;  /* 0x0000007d08057221 */ /* 0x000fe20000010000 */
[----:B-1----:R-:W-:-:S01]  /*a780*/  FADD.FTZ R4, R77, R4 ;  /* 0x000000044d047221 */ /* 0x002fc20000010000 */
[----:B------:R-:W-:Y:S06]  /*a790*/  @!P0 BRA `(.L_x_14413) ;  /* 0x0000000000048947 */ /* 0x000fec0003800000 */
[----:B------:R-:W-:Y:S01]  /*a7a0*/  BPT.TRAP 0x1 ;  /* 0x000000040000795c */ /* 0x000fe20000300000 */
.L_x_14413:
        /* <DEDUP_REMOVED lines=42> */
[----:B------:R-:W-:Y:S01]  /*aa50*/  VIADD R10, R10, 0xffffffff ;  /* 0xffffffff0a0a7836 */ /* 0x000fe20000000000 */
        /* <DEDUP_REMOVED lines=33> */
[----:B------:R-:W-:Y:S01]  /*ac70*/  IMAD.MOV.U32 R9, RZ, RZ, R56 ;  /* 0x000000ffff097224 */ /* 0x000fe200078e0038 */
[----:B------:R-:W-:Y:S01]  /*ac80*/  F2FP.SATFINITE.E4M3.F32.PACK_AB_MERGE_C R136, R87, R86, R117 ;  /* 0x000000565788723e */ /* 0x000fe20004807075 */
[----:B------:R-:W-:Y:S01]  /*ac90*/  IMAD.MOV.U32 R8, RZ, RZ, R11 ;  /* 0x000000ffff087224 */ /* 0x000fe200078e000b */
[----:B------:R-:W-:-:S02]  /*aca0*/  F2FP.SATFINITE.E4M3.F32.PACK_AB_MERGE_C R137, R59, R58, R60 ;  /* 0x0000003a3b89723e */ /* 0x000fc4000480703c */
[----:B------:R-:W-:Y:S01]  /*acb0*/  F2FP.SATFINITE.E4M3.F32.PACK_AB_MERGE_C R139, R103, R62, R66 ;  /* 0x0000003e678b723e */ /* 0x000fe20004807042 */
[----:B------:R-:W-:Y:S06]  /*acc0*/  @P1 BRA `(.L_x_14414) ;  /* 0xffffffb400b81947 */ /* 0x000fec000383ffff */
.L_x_14395:
[----:B------:R-:W0:Y:S01]  /*acd0*/  LDC R9, c[0x0][0x2f0] ;  /* 0x0000bc00ff097b82 */ /* 0x000e220000000800 */
[----:B------:R-:W-:Y:S02]  /*ace0*/  UIADD3 UR18, -UR18, 0x1, URZ ;  /* 0x0000000112127890 */ /* 0x000fe4000fffe13f */
[----:B------:R-:W-:Y:S02]  /*acf0*/  UISETP.NE.AND UP1, UPT, UR44, URZ, UPT ;  /* 0x0000003f2c00728c */ /* 0x000fe4000bf25270 */
[----:B------:R-:W-:Y:S01]  /*ad00*/  UISETP.NE.AND UP0, UPT, UR47, URZ, UPT ;  /* 0x0000003f2f00728c */ /* 0x000fe2000bf05270 */
[----:B------:R-:W-:Y:S02]  /*ad10*/  UMOV UR12, 0xc0 ;  /* 0x000000c0000c7882 */ /* 0x000fe40000000000 */
[----:B------:R-:W1:Y:S03]  /*ad20*/  S2UR UR10, SR_CTAID.X ;  /* 0x00000000000a79c3 */ /* 0x000e660000002500 */
[----:B------:R-:W-:-:S03]  /*ad30*/  PLOP3.LUT P1, PT, PT, PT, UP0, 0x40, 0x0 ;  /* 0x000000000000781c */ /* 0x000fc60003f2e808 */
[----:B------:R-:W-:Y:S01]  /*ad40*/  @UP1 ULDC UR14, c[0x0][0x450] ;  /* 0x00011400000e1ab9 */ /* 0x000fe20000000800 */
[----:B0-----:R-:W-:-:S05]  /*ad50*/  IMAD R9, R16, R9, UR18 ;  /* 0x0000001210097e24 */ /* 0x001fca000f8e0209 */
[----:B------:R-:W-:Y:S01]  /*ad60*/  R2UR UR13, R9 ;  /* 0x00000000090d72ca */ /* 0x000fe200000e0000 */
[----:B-1----:R-:W-:-:S03]  /*ad70*/  UIMAD UR12, UR10, UR12, 0xbf ;  /* 0x000000bf0a0c74a4 */ /* 0x002fc6000f8e020c */
        /* <DEDUP_REMOVED lines=18> */
.L_x_14416:
[----:B------:R-:W-:Y:S02]  /*aea0*/  ULDC UR14, c[0x0][0x9e4] ;  /* 0x00027900000e7ab9 */ /* 0x000fe40000000800 */
[----:B------:R-:W-:-:S11]  /*aeb0*/  UISETP.NE.AND UP0, UPT, UR14, 0x1, UPT ;  /* 0x000000010e00788c */ /* 0x000fd6000bf05270 */
[----:B------:R-:W-:Y:S02]  /*aec0*/  @UP0 ULDC.64 UR18, c[0x0][0x9e8] ;  /* 0x00027a0000120ab9 */ /* 0x000fe40000000a00 */
[----:B------:R-:W-:-:S04]  /*aed0*/  UIMAD.WIDE.U32 UR10, UR12, UR18, URZ ;  /* 0x000000120c0a72a5 */ /* 0x000fc8000f8e003f */
[----:B------:R-:W-:-:S12]  /*aee0*/  @UP0 USHF.R.U32.HI UR12, URZ, UR19, UR11 ;  /* 0x000000133f0c0299 */ /* 0x000fd8000801160b */
.L_x_14417:
[----:B------:R-:W-:-:S04]  /*aef0*/  UIMAD UR12, UR12, UR14, URZ ;  /* 0x0000000e0c0c72a4 */ /* 0x000fc8000f8e023f */
[----:B------:R-:W-:-:S04]  /*af00*/  UISETP.LT.AND UP0, UPT, UR13, UR12, UPT ;  /* 0x0000000c0d00728c */ /* 0x000fc8000bf01270 */
[----:B------:R-:W-:-:S12]  /*af10*/  USEL UR13, UR13, UR12, !UP0 ;  /* 0x0000000c0d0d7287 */ /* 0x000fd8000c000000 */
.L_x_14415:
        /* <DEDUP_REMOVED lines=13> */
.L_x_14429:
[----:B------:R-:W-:-:S04]  /*aff0*/  UIADD3 UR7, UR23, 0x1, URZ ;  /* 0x0000000117077890 */ /* 0x000fc8000fffe03f */
[----:B------:R-:W-:-:S04]  /*b000*/  UISETP.NE.AND UP0, UPT, UR7, 0x2, UPT ;  /* 0x000000020700788c */ /* 0x000fc8000bf05270 */
[----:B------:R-:W-:Y:S02]  /*b010*/  USEL UR6, URZ, 0x1, UP0 ;  /* 0x000000013f067887 */ /* 0x000fe40008000000 */
[----:B------:R-:W-:Y:S02]  /*b020*/  USEL UR7, UR7, URZ, UP0 ;  /* 0x0000003f07077287 */ /* 0x000fe40008000000 */
[----:B------:R-:W-:Y:S01]  /*b030*/  ULOP3.LUT UR6, UR24, UR6, URZ, 0x3c, !UPT ;  /* 0x0000000618067292 */ /* 0x000fe2000f8e3c3f */
[----:B------:R-:W-:Y:S11]  /*b040*/  @!P0 BRA `(.L_x_14419) ;  /* 0x0000000000048947 */ /* 0x000ff60003800000 */
[----:B------:R-:W-:Y:S01]  /*b050*/  BPT.TRAP 0x1 ;  /* 0x000000040000795c */ /* 0x000fe20000300000 */
.L_x_14419:
[----:B------:R-:W-:Y:S01]  /*b060*/  ULEA UR10, UR7, UR46, 0x3 ;  /* 0x0000002e070a7291 */ /* 0x000fe2000f8e183f */
[----:B------:R-:W-:-:S05]  /*b070*/  IMAD.U32 R11, RZ, RZ, UR6 ;  /* 0x00000006ff0b7e24 */ /* 0x000fca000f8e00ff */
[----:B------:R-:W-:-:S04]  /*b080*/  SHF.L.U32 R11, R11, 0x1f, RZ ;  /* 0x0000001f0b0b7819 */ /* 0x000fc800000006ff */
[----:B------:R0:W1:Y:S01]  /*b090*/  SYNCS.PHASECHK.TRANS64.TRYWAIT P1, [UR10+0x12430], R11 ;  /* 0x0124300bff0075a7 */ /* 0x000062000802014a */
[----:B------:R-:W-:Y:S05]  /*b0a0*/  @!P0 BRA `(.L_x_14420) ;  /* 0x0000000000048947 */ /* 0x000fea0003800000 */
[----:B------:R-:W-:Y:S01]  /*b0b0*/  BPT.TRAP 0x1 ;  /* 0x000000040000795c */ /* 0x000fe20000300000 */
.L_x_14420:
[----:B-1----:R-:W-:Y:S05]  /*b0c0*/  @P1 BRA `(.L_x_14421) ;  /* 0x0000000000081947 */ /* 0x002fea0003800000 */
[----:B------:R-:W1:Y:S02]  /*b0d0*/  SYNCS.PHASECHK.TRANS64.TRYWAIT P1, [UR10+0x12430], R11 ;  /* 0x0124300bff0075a7 */ /* 0x000e64000802014a */
[----:B-1----:R-:W-:Y:S05]  /*b0e0*/  @!P1 BRA `(.L_x_14422) ;  /* 0x000000e400489947 */ /* 0x002fea0003800000 */
.L_x_14421:
[----:B------:R-:W-:Y:S01]  /*b0f0*/  UIMAD UR25, UR7, 0x280, UR4 ;  /* 0x00000280071978a4 */ /* 0x000fe2000f8e0204 */
[----:B------:R-:W-:Y:S01]  /*b100*/  WARPGROUP.ARRIVE ;  /* 0x00000000000079c5 */ /* 0x000fe20000000000 */
[----:B------:R-:W-:Y:S01]  /*b110*/  UMOV UR39, 0x80000020 ;  /* 0x8000002000277882 */ /* 0x000fe20000000000 */
[----:B------:R-:W-:Y:S01]  /*b120*/  UMOV UR12, UR36 ;  /* 0x00000024000c7c82 */ /* 0x000fe20008000000 */
[----:B------:R-:W-:Y:S01]  /*b130*/  UIADD3 UR14, UR25, 0x80, URZ ;  /* 0x00000080190e7890 */ /* 0x000fe2000fffe03f */
[----:B------:R-:W-:Y:S02]  /*b140*/  UMOV UR13, UR37 ;  /* 0x00000025000d7c82 */ /* 0x000fe40008000000 */
        /* <DEDUP_REMOVED lines=57> */
.L_x_14423:
[----:B------:R-:W-:Y:S01]  /*b4e0*/  ULEA UR13, UR23, UR46, 0x3 ;  /* 0x0000002e170d7291 */ /* 0x000fe2000f8e183f */
[----:B01----:R-:W-:-:S05]  /*b4f0*/  IMAD.U32 R11, RZ, RZ, UR24 ;  /* 0x00000018ff0b7e24 */ /* 0x003fca000f8e00ff */
[----:B------:R-:W-:-:S04]  /*b500*/  SHF.L.U32 R11, R11, 0x1f, RZ ;  /* 0x0000001f0b0b7819 */ /* 0x000fc800000006ff */
[----:B------:R0:W1:Y:S01]  /*b510*/  SYNCS.PHASECHK.TRANS64.TRYWAIT P1, [UR13+0x12450], R11 ;  /* 0x0124500bff0075a7 */ /* 0x000062000802014d */
[----:B------:R-:W-:Y:S05]  /*b520*/  @!P0 BRA `(.L_x_14424) ;  /* 0x0000000000048947 */ /* 0x000fea0003800000 */
[----:B------:R-:W-:Y:S01]  /*b530*/  BPT.TRAP 0x1 ;  /* 0x000000040000795c */ /* 0x000fe20000300000 */
.L_x_14424:
[----:B-1----:R-:W-:Y:S05]  /*b540*/  @P1 BRA `(.L_x_14425) ;  /* 0x0000000000081947 */ /* 0x002fea0003800000 */
[----:B------:R-:W1:Y:S02]  /*b550*/  SYNCS.PHASECHK.TRANS64.TRYWAIT P1, [UR13+0x12450], R11 ;  /* 0x0124500bff0075a7 */ /* 0x000e64000802014d */
[----:B-1----:R-:W-:Y:S05]  /*b560*/  @!P1 BRA `(.L_x_14426) ;  /* 0x000000e000409947 */ /* 0x002fea0003800000 */
.L_x_14425:
        /* <DEDUP_REMOVED lines=32> */
.L_x_14427:
        /* <DEDUP_REMOVED lines=252> */
[----:B0-----:R-:W-:Y:S01]  /*c730*/  FMNMX.FTZ R11, R129, R56, !PT ;  /* 0x00000038810b7209 */ /* 0x001fe20007810000 */
[----:B------:R-:W-:-:S04]  /*c740*/  IMAD.U32 R129, RZ, RZ, UR16 ;  /* 0x00000010ff817e24 */ /* 0x000fc8000f8e00ff */
        /* <DEDUP_REMOVED lines=43> */
[----:B------:R-:W-:-:S01]  /*ca00*/  FADD.FTZ R9, -R56, R9 ;  /* 0x0000000938097221 */ /* 0x000fc20000010100 */
[----:B------:R-:W-:Y:S01]  /*ca10*/  FFMA.FTZ R127, R56, R129, -8 ;  /* 0xc1000000387f7423 */ /* 0x000fe20000010081 */
        /* <DEDUP_REMOVED lines=206> */
.L_x_14428:
        /* <DEDUP_REMOVED lines=82> */
.L_x_14418:
        /* <DEDUP_REMOVED lines=11> */
.L_x_14449:
[----:B------:R-:W-:-:S04]  /*dcd0*/  UIADD3 UR7, UR27, 0x1, URZ ;  /* 0x000000011b077890 */ /* 0x000fc8000fffe03f */
[----:B------:R-:W-:-:S04]  /*dce0*/  UISETP.NE.AND UP0, UPT, UR7, 0x2, UPT ;  /* 0x000000020700788c */ /* 0x000fc8000bf05270 */
[----:B------:R-:W-:Y:S02]  /*dcf0*/  USEL UR6, URZ, 0x1, UP0 ;  /* 0x000000013f067887 */ /* 0x000fe40008000000 */
[----:B------:R-:W-:Y:S02]  /*dd00*/  USEL UR7, UR7, URZ, UP0 ;  /* 0x0000003f07077287 */ /* 0x000fe40008000000 */
[----:B------:R-:W-:Y:S01]  /*dd10*/  ULOP3.LUT UR6, UR28, UR6, URZ, 0x3c, !UPT ;  /* 0x000000061c067292 */ /* 0x000fe2000f8e3c3f */
[----:B------:R-:W-:Y:S11]  /*dd20*/  @!P0 BRA `(.L_x_14431) ;  /* 0x0000000000048947 */ /* 0x000ff60003800000 */
[----:B------:R-:W-:Y:S01]  /*dd30*/  BPT.TRAP 0x1 ;  /* 0x000000040000795c */ /* 0x000fe20000300000 */
.L_x_14431:
[----:B------:R-:W-:Y:S01]  /*dd40*/  ULEA UR26, UR7, UR46, 0x3 ;  /* 0x0000002e071a7291 */ /* 0x000fe2000f8e183f */
[----:B------:R-:W-:-:S05]  /*dd50*/  IMAD.U32 R11, RZ, RZ, UR6 ;  /* 0x00000006ff0b7e24 */ /* 0x000fca000f8e00ff */
[----:B------:R-:W-:-:S04]  /*dd60*/  SHF.L.U32 R11, R11, 0x1f, RZ ;  /* 0x0000001f0b0b7819 */ /* 0x000fc800000006ff */
[----:B------:R0:W1:Y:S01]  /*dd70*/  SYNCS.PHASECHK.TRANS64.TRYWAIT P1, [UR26+0x12430], R11 ;  /* 0x0124300bff0075a7 */ /* 0x000062000802015a */
[----:B------:R-:W-:Y:S05]  /*dd80*/  @!P0 BRA `(.L_x_14432) ;  /* 0x0000000000048947 */ /* 0x000fea0003800000 */
[----:B------:R-:W-:Y:S01]  /*dd90*/  BPT.TRAP 0x1 ;  /* 0x000000040000795c */ /* 0x000fe20000300000 */
.L_x_14432:
[----:B-1----:R-:W-:Y:S05]  /*dda0*/  @P1 BRA `(.L_x_14433) ;  /* 0x0000000000081947 */ /* 0x002fea0003800000 */
[----:B------:R-:W1:Y:S02]  /*ddb0*/  SYNCS.PHASECHK.TRANS64.TRYWAIT P1, [UR26+0x12430], R11 ;  /* 0x0124300bff0075a7 */ /* 0x000e64000802015a */
[----:B-1----:R-:W-:Y:S05]  /*ddc0*/  @!P1 BRA `(.L_x_14434) ;  /* 0x000000b800409947 */ /* 0x002fea0003800000 */
.L_x_14433:
        /* <DEDUP_REMOVED lines=63> */
.L_x_14435:
[----:B------:R-:W-:Y:S01]  /*e1c0*/  ULEA UR13, UR27, UR46, 0x3 ;  /* 0x0000002e1b0d7291 */ /* 0x000fe2000f8e183f */
[----:B01----:R-:W-:-:S05]  /*e1d0*/  IMAD.U32 R11, RZ, RZ, UR28 ;  /* 0x0000001cff0b7e24 */ /* 0x003fca000f8e00ff */
[----:B------:R-:W-:-:S04]  /*e1e0*/  SHF.L.U32 R11, R11, 0x1f, RZ ;  /* 0x0000001f0b0b7819 */ /* 0x000fc800000006ff */
[----:B------:R0:W1:Y:S01]  /*e1f0*/  SYNCS.PHASECHK.TRANS64.TRYWAIT P1, [UR13+0x12450], R11 ;  /* 0x0124500bff0075a7 */ /* 0x000062000802014d */
[----:B------:R-:W-:Y:S05]  /*e200*/  @!P0 BRA `(.L_x_14436) ;  /* 0x0000000000048947 */ /* 0x000fea0003800000 */
[----:B------:R-:W-:Y:S01]  /*e210*/  BPT.TRAP 0x1 ;  /* 0x000000040000795c */ /* 0x000fe20000300000 */
.L_x_14436:
[----:B-1----:R-:W-:Y:S05]  /*e220*/  @P1 BRA `(.L_x_14437) ;  /* 0x0000000000081947 */ /* 0x002fea0003800000 */
[----:B------:R-:W1:Y:S02]  /*e230*/  SYNCS.PHASECHK.TRANS64.TRYWAIT P1, [UR13+0x12450], R11 ;  /* 0x0124500bff0075a7 */ /* 0x000e64000802014d */
[----:B-1----:R-:W-:Y:S05]  /*e240*/  @!P1 BRA `(.L_x_14438) ;  /* 0x000000b400389947 */ /* 0x002fea0003800000 */
.L_x_14437:
        /* <DEDUP_REMOVED lines=32> */
.L_x_14439:
        /* <DEDUP_REMOVED lines=30> */
[C---:B------:R-:W-:Y:S01]  /*e630*/  FMUL.FTZ R87, R2.reuse, R57 ;  /* 0x0000003902577220 */ /* 0x040fe20000410000 */
[----:B------:R-:W-:Y:S01]  /*e640*/  FMUL.FTZ R131, R2, R69 ;  /* 0x0000004502837220 */ /* 0x000fe20000410000 */
[----:B------:R-:W0:Y:S01]  /*e650*/  SHFL.IDX PT, R57, R130, RZ, 0x1c1f ;  /* 0x001c1fff82397589 */ /* 0x000e2200000e0000 */
[----:B------:R-:W-:-:S02]  /*e660*/  IMAD R69, R10, -0xa0, RZ ;  /* 0xffffff600a457824 */ /* 0x000fc400078e02ff */
        /* <DEDUP_REMOVED lines=63> */
[C---:B------:R-:W-:Y:S01]  /*ea60*/  VIADD R67, R56.reuse, 0xffffffff ;  /* 0xffffffff38437836 */ /* 0x040fe20000000000 */
[----:B------:R-:W-:-:S05]  /*ea70*/  IADD3 R132, R56, -UR25, R17 ;  /* 0x8000001938847c10 */ /* 0x000fca000fffe011 */
[----:B------:R-:W2:Y:S01]  /*ea80*/  MUFU.TANH R12, R12 ;  /* 0x0000000c000c7308 */ /* 0x000ea20000002400 */
[C---:B------:R-:W-:Y:S01]  /*ea90*/  VIADD R133, R132.reuse, UR24 ;  /* 0x0000001884857c36 */ /* 0x040fe20008000000 */
[----:B------:R-:W-:Y:S01]  /*eaa0*/  SYNCS.ARRIVE.TRANS64.RED.A1T0 RZ, [UR26], RZ ;  /* 0x000000ffffff79a7 */ /* 0x000fe2000810041a */
[----:B------:R-:W-:Y:S02]  /*eab0*/  VIADD R132, R132, UR20 ;  /* 0x0000001484847c36 */ /* 0x000fe40008000000 */
[--C-:B0-----:R-:W-:Y:S02]  /*eac0*/  IMAD.IADD R71, R133, 0x1, R57.reuse ;  /* 0x0000000185477824 */ /* 0x101fe400078e0239 */
        /* <DEDUP_REMOVED lines=93> */
.L_x_14442:
[----:B------:R-:W-:-:S05]  /*f0a0*/  IMAD.U32 R136, RZ, RZ, UR22 ;  /* 0x00000016ff887e24 */ /* 0x000fca000f8e00ff */
[----:B------:R-:W-:-:S13]  /*f0b0*/  ISETP.NE.AND P1, PT, R136, 0x1, PT ;  /* 0x000000018800780c */ /* 0x000fda0003f25270 */
[----:B------:R-:W1:Y:S02]  /*f0c0*/  @P1 LDC.64 R56, c[0x0][0x9e8] ;  /* 0x00027a00ff381b82 */ /* 0x000e640000000a00 */
[----:B-1----:R-:W-:-:S05]  /*f0d0*/  @P1 IMAD.HI.U32 R56, R134, R56, RZ ;  /* 0x0000003886381227 */ /* 0x002fca00078e00ff */
[----:B------:R-:W-:-:S07]  /*f0e0*/  @P1 SHF.R.U32.HI R134, RZ, R57, R56 ;  /* 0x00000039ff861219 */ /* 0x000fce0000011638 */
.L_x_14443:
[----:B------:R-:W-:Y:S05]  /*f0f0*/  BSYNC B0 ;  /* 0x0000000000007941 */ /* 0x000fea0003800000 */
.L_x_14441:
[----:B------:R-:W-:-:S05]  /*f100*/  IMAD R134, R134, R136, R67 ;  /* 0x0000008886867224 */ /* 0x000fca00078e0243 */
[----:B------:R-:W-:Y:S02]  /*f110*/  VIADDMNMX R71, R134, R136, R71, PT ;  /* 0x0000008886477246 */ /* 0x000fe40003800147 */
[----:B------:R-:W-:-:S07]  /*f120*/  VIMNMX R70, R70, R134, !PT ;  /* 0x0000008646467248 */ /* 0x000fce0007fe0100 */
.L_x_14440:
        /* <DEDUP_REMOVED lines=249> */
.L_x_14446:
[----:B------:R-:W-:-:S05]  /*100c0*/  IMAD.U32 R70, RZ, RZ, UR22 ;  /* 0x00000016ff467e24 */ /* 0x000fca000f8e00ff */
[----:B------:R-:W-:-:S13]  /*100d0*/  ISETP.NE.AND P6, PT, R70, 0x1, PT ;  /* 0x000000014600780c */ /* 0x000fda0003fc5270 */
[----:B------:R-:W0:Y:S02]  /*100e0*/  @P6 LDC.64 R56, c[0x0][0x9e8] ;  /* 0x00027a00ff386b82 */ /* 0x000e240000000a00 */
[----:B0-----:R-:W-:-:S05]  /*100f0*/  @P6 IMAD.HI.U32 R56, R11, R56, RZ ;  /* 0x000000380b386227 */ /* 0x001fca00078e00ff */
[----:B------:R-:W-:-:S07]  /*10100*/  @P6 SHF.R.U32.HI R11, RZ, R57, R56 ;  /* 0x00000039ff0b6219 */ /* 0x000fce0000011638 */
.L_x_14447:
[----:B------:R-:W-:Y:S05]  /*10110*/  BSYNC B0 ;  /* 0x0000000000007941 */ /* 0x000fea0003800000 */
.L_x_14445:
[----:B------:R-:W-:-:S05]  /*10120*/  IMAD R11, R11, R70, R67 ;  /* 0x000000460b0b7224 */ /* 0x000fca00078e0243 */
[----:B------:R-:W-:Y:S02]  /*10130*/  VIADDMNMX R133, R11, R70, R133, PT ;  /* 0x000000460b857246 */ /* 0x000fe40003800185 */
[----:B------:R-:W-:-:S07]  /*10140*/  VIMNMX R132, R132, R11, !PT ;  /* 0x0000000b84847248 */ /* 0x000fce0007fe0100 */
.L_x_14444:
[----:B------:R-:W-:Y:S01]  /*10150*/  ISETP.GT.AND P1, PT, R132, 0x1, !P1 ;  /* 0x000000018400780c */ /* 0x000fe20004f24270 */
[----:B------:R-:W-:Y:S01]  /*10160*/  UMOV UR16, UR21 ;  /* 0x0000001500107c82 */ /* 0x000fe20008000000 */
[----:B------:R-:W-:Y:S01]  /*10170*/  LOP3.LUT P6, RZ, R0, 0x8000000, RZ, 0xc0, !PT ;  /* 0x0800000000ff7812 */ /* 0x000fe200078cc0ff */
[----:B------:R-:W-:Y:S01]  /*10180*/  IMAD.U32 R130, RZ, RZ, UR16 ;  /* 0x00000010ff827e24 */ /* 0x000fe2000f8e00ff */
        /* <DEDUP_REMOVED lines=198> */
[----:B------:R-:W-:Y:S02]  /*10df0*/  FMNMX.FTZ R56, R14, R71, !PT ;  /* 0x000000470e387209 */ /* 0x000fe40007810000 */
[----:B------:R-:W-:Y:S01]  /*10e00*/  ISETP.LT.OR P6, PT, R133, 0x9a, P6 ;  /* 0x0000009a8500780c */ /* 0x000fe200037c1670 */
        /* <DEDUP_REMOVED lines=26> */
[----:B------:R1:W-:Y:S01]  /*10fb0*/  MUFU.EX2 R105, R122 ;  /* 0x0000007a00697308 */ /* 0x0003e20000000800 */
[----:B0-----:R-:W-:-:S01]  /*10fc0*/  FFMA.FTZ R121, R76, UR16, -R13 ;  /* 0x000000104c797c23 */ /* 0x001fc2000801080d */
        /* <DEDUP_REMOVED lines=9> */
[----:B-1----:R-:W-:-:S01]  /*11060*/  FFMA.FTZ R122, R126, UR16, -R13 ;  /* 0x000000107e7a7c23 */ /* 0x002fc2000801080d */
        /* <DEDUP_REMOVED lines=13> */
[--C-:B0-----:R-:W-:Y:S01]  /*11140*/  FFMA.FTZ R121, R129, UR16, -R13.reuse ;  /* 0x0000001081797c23 */ /* 0x101fe2000801080d */
[----:B------:R-:W-:-:S01]  /*11150*/  FFMA.FTZ R68, R68, UR16, -R13 ;  /* 0x0000001044447c23 */ /* 0x000fc2000801080d */
        /* <DEDUP_REMOVED lines=15> */
[----:B------:R-:W-:Y:S02]  /*11250*/  FSEL R77, R66, -INF , !P6 ;  /* 0xff800000424d7808 */ /* 0x000fe40007000000 */
        /* <DEDUP_REMOVED lines=31> */
[----:B------:R-:W-:Y:S01]  /*11450*/  FFMA.FTZ R117, R127, UR16, -R13 ;  /* 0x000000107f757c23 */ /* 0x000fe2000801080d */
[----:B------:R-:W-:Y:S01]  /*11460*/  IMAD.U32 R127, RZ, RZ, UR16 ;  /* 0x00000010ff7f7e24 */ /* 0x000fe2000f8e00ff */
[----:B------:R-:W-:-:S04]  /*11470*/  FSEL R13, R11, RZ, P1 ;  /* 0x000000ff0b0d7208 */ /* 0x000fc80000800000 */
[----:B------:R-:W-:Y:S01]  /*11480*/  MUFU.EX2 R89, R89 ;  /* 0x0000005900597308 */ /* 0x000fe20000000800 */
[----:B------:R-:W0:Y:S01]  /*11490*/  SHFL.BFLY PT, R56, R125, 0x1, 0x1f ;  /* 0x0c201f007d387f89 */ /* 0x000e2200000e0000 */
[----:B------:R-:W-:-:S04]  /*114a0*/  FADD.FTZ R13, -R13, R8 ;  /* 0x000000080d0d7221 */ /* 0x000fc80000010100 */
[----:B------:R-:W-:Y:S02]  /*114b0*/  FMUL.FTZ R13, R13, UR16 ;  /* 0x000000100d0d7c20 */ /* 0x000fe40008410000 */
[----:B------:R-:W-:Y:S08]  /*114c0*/  MUFU.EX2 R92, R92 ;  /* 0x0000005c005c7308 */ /* 0x000ff00000000800 */
[----:B------:R-:W1:Y:S01]  /*114d0*/  MUFU.EX2 R13, R13 ;  /* 0x0000000d000d7308 */ /* 0x000e620000000800 */
[----:B0-----:R-:W-:-:S07]  /*114e0*/  FMNMX.FTZ R56, R125, R56, !PT ;  /* 0x000000387d387209 */ /* 0x001fce0007810000 */
[----:B------:R-:W-:Y:S01]  /*114f0*/  MUFU.EX2 R93, R93 ;  /* 0x0000005d005d7308 */ /* 0x000fe20000000800 */
[C---:B------:R-:W-:Y:S01]  /*11500*/  FSETP.NEU.FTZ.AND P1, PT, R56.reuse, -INF , PT ;  /* 0xff8000003800780b */ /* 0x040fe20003f3d000 */
[----:B------:R-:W-:-:S06]  /*11510*/  FFMA.FTZ R127, R56, R127, -8 ;  /* 0xc1000000387f7423 */ /* 0x000fcc000001007f */
[----:B------:R0:W-:Y:S01]  /*11520*/  MUFU.EX2 R125, R131 ;  /* 0x00000083007d7308 */ /* 0x0001e20000000800 */
[----:B------:R-:W-:-:S05]  /*11530*/  FSEL R127, R127, RZ, P1 ;  /* 0x000000ff7f7f7208 */ /* 0x000fca0000800000 */
[--C-:B------:R-:W-:Y:S01]  /*11540*/  FFMA.FTZ R8, R14, UR16, -R127.reuse ;  /* 0x000000100e087c23 */ /* 0x100fe2000801087f */
        /* <DEDUP_REMOVED lines=19> */
[----:B-1----:R-:W-:-:S01]  /*11680*/  FFMA.FTZ R98, R13, R5, R130 ;  /* 0x000000050d627223 */ /* 0x002fc20000010082 */
[--C-:B------:R-:W-:Y:S01]  /*11690*/  FFMA.FTZ R110, R110, UR16, -R127.reuse ;  /* 0x000000106e6e7c23 */ /* 0x100fe2000801087f */
[----:B------:R-:W-:-:S01]  /*116a0*/  FFMA.FTZ R111, R111, UR16, -R127 ;  /* 0x000000106f6f7c23 */ /* 0x000fc2000801087f */
[----:B------:R-:W-:Y:S01]  /*116b0*/  FFMA.FTZ R114, R114, UR16, -R127 ;  /* 0x0000001072727c23 */ /* 0x000fe2000801087f */
[----:B0-----:R-:W-:-:S01]  /*116c0*/  FADD.FTZ R131, R57, R98 ;  /* 0x0000006239837221 */ /* 0x001fc20000010000 */
        /* <DEDUP_REMOVED lines=20> */
[----:B------:R-:W-:Y:S01]  /*11810*/  FADD.FTZ R4, R12, R131 ;  /* 0x000000830c047221 */ /* 0x000fe20000010000 */
[----:B------:R-:W-:-:S01]  /*11820*/  FFMA.FTZ R61, R61, UR16, -R127 ;  /* 0x000000103d3d7c23 */ /* 0x000fc2000801087f */
[----:B------:R-:W-:Y:S01]  /*11830*/  FFMA.FTZ R60, R60, UR16, -R127 ;  /* 0x000000103c3c7c23 */ /* 0x000fe2000801087f */
[----:B------:R-:W-:-:S01]  /*11840*/  FADD.FTZ R5, R8, R5 ;  /* 0x0000000508057221 */ /* 0x000fc20000010000 */
[--C-:B------:R-:W-:Y:S01]  /*11850*/  FFMA.FTZ R62, R62, UR16, -R127.reuse ;  /* 0x000000103e3e7c23 */ /* 0x100fe2000801087f */
[----:B------:R-:W-:-:S01]  /*11860*/  FFMA.FTZ R65, R65, UR16, -R127 ;  /* 0x0000001041417c23 */ /* 0x000fc2000801087f */
[----:B------:R-:W0:Y:S01]  /*11870*/  MUFU.EX2 R20, R20 ;  /* 0x0000001400147308 */ /* 0x000e220000000800 */
[----:B------:R-:W-:-:S07]  /*11880*/  FFMA.FTZ R77, R77, UR16, -R127 ;  /* 0x000000104d4d7c23 */ /* 0x000fce000801087f */
[----:B------:R-:W3:Y:S08]  /*11890*/  MUFU.EX2 R23, R23 ;  /* 0x0000001700177308 */ /* 0x000ef00000000800 */
[----:B------:R-:W4:Y:S08]  /*118a0*/  MUFU.EX2 R70, R70 ;  /* 0x0000004600467308 */ /* 0x000f300000000800 */
[----:B------:R1:W-:Y:S08]  /*118b0*/  MUFU.EX2 R9, R124 ;  /* 0x0000007c00097308 */ /* 0x0003f00000000800 */
[----:B------:R-:W5:Y:S01]  /*118c0*/  MUFU.EX2 R123, R123 ;  /* 0x0000007b007b7308 */ /* 0x000f620000000800 */
[----:B-1----:R-:W-:-:S01]  /*118d0*/  FADD.FTZ R124, R14, R5 ;  /* 0x000000050e7c7221 */ /* 0x002fc20000010000 */
[----:B------:R-:W-:-:S03]  /*118e0*/  FADD.FTZ R5, R15, R4 ;  /* 0x000000040f057221 */ /* 0x000fc60000010000 */
[----:B--2---:R-:W-:Y:S01]  /*118f0*/  FADD.FTZ R99, R19, R124 ;  /* 0x0000007c13637221 */ /* 0x004fe20000010000 */
[----:B------:R-:W-:-:S02]  /*11900*/  FADD.FTZ R4, R18, R5 ;  /* 0x0000000512047221 */ /* 0x000fc40000010000 */
[----:B------:R-:W1:Y:S01]  /*11910*/  MUFU.EX2 R106, R106 ;  /* 0x0000006a006a7308 */ /* 0x000e620000000800 */
[----:B0-----:R-:W-:-:S01]  /*11920*/  FADD.FTZ R124, R20, R99 ;  /* 0x00000063147c7221 */ /* 0x001fc20000010000 */
[----:B------:R-:W-:-:S03]  /*11930*/  FADD.FTZ R5, R21, R4 ;  /* 0x0000000415057221 */ /* 0x000fc60000010000 */
[----:B---3--:R-:W-:Y:S01]  /*11940*/  FADD.FTZ R99, R23, R124 ;  /* 0x0000007c17637221 */ /* 0x008fe20000010000 */
[----:B------:R-:W-:-:S02]  /*11950*/  FADD.FTZ R4, R22, R5 ;  /* 0x0000000516047221 */ /* 0x000fc40000010000 */
[----:B------:R-:W0:Y:S01]  /*11960*/  MUFU.EX2 R107, R107 ;  /* 0x0000006b006b7308 */ /* 0x000e220000000800 */
[----:B----4-:R-:W-:-:S01]  /*11970*/  FADD.FTZ R124, R70, R99 ;  /* 0x00000063467c7221 */ /* 0x010fc20000010000 */
[----:B------:R-:W-:-:S03]  /*11980*/  FADD.FTZ R4, R67, R4 ;  /* 0x0000000443047221 */ /* 0x000fc60000010000 */
[----:B-----5:R-:W-:Y:S01]  /*11990*/  FADD.FTZ R5, R123, R124 ;  /* 0x0000007c7b057221 */ /* 0x020fe20000010000 */
[----:B------:R-:W-:-:S02]  /*119a0*/  FADD.FTZ R99, R69, R4 ;  /* 0x0000000445637221 */ /* 0x000fc40000010000 */
        /* <DEDUP_REMOVED lines=14> */
[----:B------:R-:W-:-:S06]  /*11a90*/  FADD.FTZ R99, R116, R99 ;  /* 0x0000006374637221 */ /* 0x000fcc0000010000 */
        /* <DEDUP_REMOVED lines=8> */
[----:B------:R-:W-:-:S06]  /*11b20*/  FADD.FTZ R4, R88, R99 ;  /* 0x0000006358047221 */ /* 0x000fcc0000010000 */
[----:B------:R-:W0:Y:S01]  /*11b30*/  MUFU.EX2 R120, R120 ;  /* 0x0000007800787308 */ /* 0x000e220000000800 */
[----:B--2---:R-:W-:-:S01]  /*11b40*/  FADD.FTZ R124, R90, R5 ;  /* 0x000000055a7c7221 */ /* 0x004fc20000010000 */
[----:B------:R-:W-:-:S04]  /*11b50*/  FADD.FTZ R5, R89, R4 ;  /* 0x0000000459057221 */ /* 0x000fc80000010000 */
[----:B------:R-:W-:Y:S02]  /*11b60*/  FADD.FTZ R4, R92, R5 ;  /* 0x000000055c047221 */ /* 0x000fe40000010000 */
[----:B------:R-:W2:Y:S01]  /*11b70*/  MUFU.EX2 R113, R113 ;  /* 0x0000007100717308 */ /* 0x000ea20000000800 */
[----:B-1----:R-:W-:-:S01]  /*11b80*/  FADD.FTZ R124, R91, R124 ;  /* 0x0000007c5b7c7221 */ /* 0x002fc20000010000 */
[----:B------:R-:W-:-:S03]  /*11b90*/  FADD.FTZ R4, R93, R4 ;  /* 0x000000045d047221 */ /* 0x000fc60000010000 */
        /* <DEDUP_REMOVED lines=76> */
[----:B------:R-:W-:Y:S01]  /*12060*/  FADD.FTZ R5, R125, R4 ;  /* 0x000000047d057221 */ /* 0x000fe20000010000 */
[----:B0-----:R-:W-:-:S04]  /*12070*/  FADD.FTZ R76, R65, R76 ;  /* 0x0000004c414c7221 */ /* 0x001fc80000010000 */
[----:B--2---:R-:W-:Y:S01]  /*12080*/  FADD.FTZ R4, R77, R76 ;  /* 0x0000004c4d047221 */ /* 0x004fe20000010000 */
[----:B------:R-:W-:Y:S06]  /*12090*/  @!P0 BRA `(.L_x_14448) ;  /* 0x0000000000048947 */ /* 0x000fec0003800000 */
[----:B------:R-:W-:Y:S01]  /*120a0*/  BPT.TRAP 0x1 ;  /* 0x000000040000795c */ /* 0x000fe20000300000 */
.L_x_14448:
        /* <DEDUP_REMOVED lines=82> */
.L_x_14430:
[----:B------:R-:W-:Y:S06]  /*125d0*/  BAR.ARV 0x8, 0x200 ;  /* 0x0208000000007b1d */ /* 0x000fec0000002000 */
[----:B------:R-:W-:Y:S05]  /*125e0*/  @!P0 BRA `(.L_x_14450) ;  /* 0x0000000000048947 */ /* 0x000fea0003800000 */
[----:B------:R-:W-:Y:S01]  /*125f0*/  BPT.TRAP 0x1 ;  /* 0x000000040000795c */ /* 0x000fe20000300000 */
.L_x_14450:
[----:B------:R-:W-:Y:S01]  /*12600*/  ULEA UR17, UR7, UR46, 0x3 ;  /* 0x0000002e07117291 */ /* 0x000fe2000f8e183f */
[----:B------:R-:W-:-:S05]  /*12610*/  IMAD.U32 R0, RZ, RZ, UR6 ;  /* 0x00000006ff007e24 */ /* 0x000fca000f8e00ff */
[----:B------:R-:W-:-:S04]  /*12620*/  SHF.L.U32 R0, R0, 0x1f, RZ ;  /* 0x0000001f00007819 */ /* 0x000fc800000006ff */
[----:B------:R0:W1:Y:S01]  /*12630*/  SYNCS.PHASECHK.TRANS64.TRYWAIT P1, [UR17+0x12450], R0 ;  /* 0x01245000ff0075a7 */ /* 0x0000620008020151 */
[----:B------:R-:W-:Y:S05]  /*12640*/  @!P0 BRA `(.L_x_14451) ;  /* 0x0000000000048947 */ /* 0x000fea0003800000 */
[----:B------:R-:W-:Y:S01]  /*12650*/  BPT.TRAP 0x1 ;  /* 0x000000040000795c */ /* 0x000fe20000300000 */
.L_x_14451:
[----:B-1----:R-:W-:Y:S05]  /*12660*/  @P1 BRA `(.L_x_14452) ;  /* 0x0000000000081947 */ /* 0x002fea0003800000 */
[----:B------:R-:W1:Y:S02]  /*12670*/  SYNCS.PHASECHK.TRANS64.TRYWAIT P1, [UR17+0x12450], R0 ;  /* 0x01245000ff0075a7 */ /* 0x000e640008020151 */
[----:B-1----:R-:W-:Y:S05]  /*12680*/  @!P1 BRA `(.L_x_14453) ;  /* 0x0000007000409947 */ /* 0x002fea0003800000 */
.L_x_14452:
        /* <DEDUP_REMOVED lines=13> */
[----:B------:R-:W-:Y:S01]  /*12760*/  @UP0 UIMAD UR4, UR43, UR10, URZ ;  /* 0x0000000a2b0402a4 */ /* 0x000fe2000f8e023f */
[----:B------:R-:W-:Y:S01]  /*12770*/  @UP0 ULDC.64 UR14, c[0x0][0x9d0] ;  /* 0x00027400000e0ab9 */ /* 0x000fe20000000a00 */
[----:B------:R-:W-:Y:S02]  /*12780*/  @UP0 UIMAD.WIDE.U32 UR8, UR41, UR10, URZ ;  /* 0x0000000a290802a5 */ /* 0x000fe4000f8e003f */
[----:B------:R-:W-:Y:S02]  /*12790*/  @UP0 UIMAD UR6, UR41, UR11, UR4 ;  /* 0x0000000b290602a4 */ /* 0x000fe4000f8e0204 */
[----:B------:R-:W-:Y:S02]  /*127a0*/  UIMAD UR4, UR7, 0x280, UR46 ;  /* 0x00000280070478a4 */ /* 0x000fe4000f8e022e */
[----:B------:R-:W-:-:S02]  /*127b0*/  @UP0 UIMAD UR10, UR18, UR14, URZ ;  /* 0x0000000e120a02a4 */ /* 0x000fc4000f8e023f */
[----:B------:R-:W-:Y:S02]  /*127c0*/  @UP0 UIADD3 UR7, UR9, UR6, URZ ;  /* 0x0000000609070290 */ /* 0x000fe4000fffe03f */
[----:B------:R-:W-:Y:S01]  /*127d0*/  @UP0 UIMAD UR10, UR42, UR15, UR10 ;  /* 0x0000000f2a0a02a4 */ /* 0x000fe2000f8e020a */
[----:B------:R-:W-:Y:S01]  /*127e0*/  UMOV UR18, UR4 ;  /* 0x0000000400127c82 */ /* 0x000fe20008000000 */
[----:B------:R-:W-:Y:S01]  /*127f0*/  @UP0 UMOV UR6, UR8 ;  /* 0x0000000800060c82 */ /* 0x000fe20008000000 */
[----:B------:R-:W-:Y:S01]  /*12800*/  QGMMA.64x64x32.F32.E4M3.E4M3 R24, R152, gdesc[UR16], R24, gsb0 ;  /* 0x00e0001098187df3 */ /* 0x000fe20008000818 */
        /* <DEDUP_REMOVED lines=31> */
[----:B0-----:R-:W-:Y:S01]  /*12a00*/  FADD.FTZ R9, R0, R3 ;  /* 0x0000000300097221 */ /* 0x001fe20000010000 */
[----:B-1----:R-:W-:-:S04]  /*12a10*/  FADD.FTZ R10, R7, R2 ;  /* 0x00000002070a7221 */ /* 0x002fc80000010000 */
[C---:B------:R-:W-:Y:S01]  /*12a20*/  FSETP.NE.FTZ.AND P1, PT, R9.reuse, RZ, PT ;  /* 0x000000ff0900720b */ /* 0x040fe20003f35000 */
[----:B------:R-:W-:Y:S01]  /*12a30*/  FMUL.FTZ R5, R9, 0.00390625 ;  /* 0x3b80000009057820 */ /* 0x000fe20000410000 */
[----:B------:R-:W-:Y:S01]  /*12a40*/  FMUL.FTZ R8, R10, 0.00390625 ;  /* 0x3b8000000a087820 */ /* 0x000fe20000410000 */
[----:B------:R-:W-:Y:S01]  /*12a50*/  IMAD.MOV.U32 R3, RZ, RZ, RZ ;  /* 0x000000ffff037224 */ /* 0x000fe200078e00ff */
        /* <DEDUP_REMOVED lines=26> */
.L_x_14454:
        /* <DEDUP_REMOVED lines=36> */
.L_x_14376:
        /* <DEDUP_REMOVED lines=17> */
[----:B------:R-:W-:Y:S01]  /*12f50*/  UIMAD UR6, UR7, UR8, URZ ;  /* 0x00000008070672a4 */ /* 0x000fe2000f8e023f */
[----:B------:R-:W-:Y:S01]  /*12f60*/  SHF.R.S32.HI R8, RZ, 0x1f, R7 ;  /* 0x0000001fff087819 */ /* 0x000fe20000011407 */
[----:B------:R-:W-:Y:S01]  /*12f70*/  UIMAD UR8, UR7, UR10, URZ ;  /* 0x0000000a070872a4 */ /* 0x000fe2000f8e023f */
[----:B------:R-:W-:Y:S01]  /*12f80*/  SEL R91, R28, R29, P0 ;  /* 0x0000001d1c5b7207 */ /* 0x000fe20000000000 */
[----:B------:R-:W-:Y:S01]  /*12f90*/  IMAD.U32 R22, RZ, RZ, UR4 ;  /* 0x00000004ff167e24 */ /* 0x000fe2000f8e00ff */
[----:B------:R-:W-:Y:S01]  /*12fa0*/  LEA.HI R3, R8, R7, RZ, 0x7 ;  /* 0x0000000708037211 */ /* 0x000fe200078f38ff */
[----:B------:R-:W-:Y:S01]  /*12fb0*/  UIMAD UR9, UR42, UR9, UR6 ;  /* 0x000000092a0972a4 */ /* 0x000fe2000f8e0206 */
[----:B------:R-:W-:Y:S01]  /*12fc0*/  SEL R87, R29, R28, P0 ;  /* 0x0000001c1d577207 */ /* 0x000fe20000000000 */
[----:B------:R-:W1:Y:S01]  /*12fd0*/  S2UR UR4, SR_CTAID.Y ;  /* 0x00000000000479c3 */ /* 0x000e620000002600 */
[----:B0-----:R-:W-:Y:S01]  /*12fe0*/  LOP3.LUT R4, R3, 0xffffff80, RZ, 0xc0, !PT ;  /* 0xffffff8003047812 */ /* 0x001fe200078ec0ff */
[----:B------:R-:W-:Y:S01]  /*12ff0*/  UIADD3 UR9, UR5, UR9, URZ ;  /* 0x0000000905097290 */ /* 0x000fe2000fffe03f */
[----:B------:R-:W-:Y:S01]  /*13000*/  SEL R75, R44, R45, P0 ;  /* 0x0000002d2c4b7207 */ /* 0x000fe20000000000 */
[----:B------:R-:W-:Y:S01]  /*13010*/  IMAD.U32 R23, RZ, RZ, UR5 ;  /* 0x00000005ff177e24 */ /* 0x000fe2000f8e00ff */
[----:B------:R-:W-:Y:S01]  /*13020*/  SEL R71, R45, R44, P0 ;  /* 0x0000002c2d477207 */ /* 0x000fe20000000000 */
[----:B------:R-:W-:Y:S01]  /*13030*/  IMAD.IADD R10, R7, 0x1, -R4 ;  /* 0x00000001070a7824 */ /* 0x000fe200078e0a04 */
[----:B------:R-:W0:Y:S01]  /*13040*/  S2R R44, SR_CTAID.X ;  /* 0x00000000002c7919 */ /* 0x000e220000002500 */
[----:B------:R-:W3:Y:S01]  /*13050*/  LDC R29, c[0x0][0xbe8] ;  /* 0x0002fa00ff1d7b82 */ /* 0x000ee20000000800 */
[----:B------:R-:W-:Y:S01]  /*13060*/  LEA.HI R8, R8, R7, RZ, 0x2 ;  /* 0x0000000708087211 */ /* 0x000fe200078f10ff */
[----:B------:R-:W-:Y:S01]  /*13070*/  IMAD.U32 R23, RZ, RZ, UR9 ;  /* 0x00000009ff177e24 */ /* 0x000fe2000f8e00ff */
[----:B------:R-:W-:Y:S01]  /*13080*/  SHF.R.S32.HI R9, RZ, 0x1f, R10 ;  /* 0x0000001fff097819 */ /* 0x000fe2000001140a */
[----:B------:R-:W-:Y:S01]  /*13090*/  UIMAD.WIDE.U32 UR6, UR42, UR10, URZ ;  /* 0x0000000a2a0672a5 */ /* 0x000fe2000f8e003f */
[----:B------:R-:W-:Y:S01]  /*130a0*/  SHF.R.S32.HI R4, RZ, 0x7, R3 ;  /* 0x00000007ff047819 */ /* 0x000fe20000011403 */
[----:B------:R-:W-:Y:S01]  /*130b0*/  UIMAD UR8, UR42, UR11, UR8 ;  /* 0x0000000b2a0872a4 */ /* 0x000fe2000f8e0208 */
[----:B------:R-:W-:-:S02]  /*130c0*/  LEA.HI R12, R9, R10, RZ, 0x2 ;  /* 0x0000000a090c7211 */ /* 0x000fc400078f10ff */
[----:B------:R-:W-:Y:S01]  /*130d0*/  LOP3.LUT R8, R8, 0xfffffffc, RZ, 0xc0, !PT ;  /* 0xfffffffc08087812 */ /* 0x000fe200078ec0ff */
[----:B------:R-:W-:Y:S01]  /*130e0*/  UIADD3 UR8, UR7, UR8, URZ ;  /* 0x0000000807087290 */ /* 0x000fe2000fffe03f */
[--C-:B------:R-:W-:Y:S02]  /*130f0*/  SHF.R.S32.HI R14, RZ, 0x2, R12.reuse ;  /* 0x00000002ff0e7819 */ /* 0x100fe4000001140c */
[----:B------:R-:W-:Y:S01]  /*13100*/  SHF.R.S32.HI R5, RZ, 0x1f, R12 ;  /* 0x0000001fff057819 */ /* 0x000fe2000001140c */
[----:B------:R-:W-:Y:S01]  /*13110*/  IMAD.IADD R7, R7, 0x1, -R8 ;  /* 0x0000000107077824 */ /* 0x000fe200078e0a08 */
[----:B------:R-:W-:Y:S02]  /*13120*/  LEA.HI R9, R9, R10, RZ, 0x5 ;  /* 0x0000000a09097211 */ /* 0x000fe400078f28ff */
[----:B------:R-:W-:Y:S02]  /*13130*/  LEA.HI R5, R5, R14, RZ, 0x3 ;  /* 0x0000000e05057211 */ /* 0x000fe400078f18ff */
[----:B------:R-:W-:-:S02]  /*13140*/  SEL R73, R40, R41, P0 ;  /* 0x0000002928497207 */ /* 0x000fc40000000000 */
[----:B------:R-:W-:Y:S01]  /*13150*/  LOP3.LUT R3, R5, 0xfffffff8, RZ, 0xc0, !PT ;  /* 0xfffffff805037812 */ /* 0x000fe200078ec0ff */
[----:B------:R-:W-:Y:S01]  /*13160*/  IMAD.HI R5, R4, 0x55555556, RZ ;  /* 0x5555555604057827 */ /* 0x000fe200078e02ff */
[----:B------:R-:W-:Y:S02]  /*13170*/  SEL R69, R41, R40, P0 ;  /* 0x0000002829457207 */ /* 0x000fe40000000000 */
[----:B---3--:R-:W-:Y:S01]  /*13180*/  ISETP.NE.AND P2, PT, R29, 0x1, PT ;  /* 0x000000011d00780c */ /* 0x008fe20003f45270 */
[----:B------:R-:W-:Y:S01]  /*13190*/  IMAD.IADD R3, R14, 0x1, -R3 ;  /* 0x000000010e037824 */ /* 0x000fe200078e0a03 */
[----:B------:R-:W-:Y:S02]  /*131a0*/  SHF.R.S32.HI R14, RZ, 0x5, R9 ;  /* 0x00000005ff0e7819 */ /* 0x000fe40000011409 */
[----:B------:R-:W-:Y:S02]  /*131b0*/  LEA.HI R5, R5, R5, RZ, 0x1 ;  /* 0x0000000505057211 */ /* 0x000fe400078f08ff */
[----:B------:R-:W-:Y:S01]  /*131c0*/  LEA.HI R9, R7, R7, RZ, 0x1 ;  /* 0x0000000707097211 */ /* 0x000fe200078f08ff */
[----:B------:R-:W-:Y:S01]  /*131d0*/  IMAD R3, R14, 0x10, R3 ;  /* 0x000000100e037824 */ /* 0x000fe200078e0203 */
[----:B------:R-:W-:Y:S01]  /*131e0*/  SEL R41, R34, R35, P0 ;  /* 0x0000002322297207 */ /* 0x000fe20000000000 */
[----:B------:R-:W-:Y:S01]  /*131f0*/  IMAD R8, R5, -0x3, R4 ;  /* 0xfffffffd05087824 */ /* 0x000fe200078e0204 */
[----:B------:R-:W-:Y:S01]  /*13200*/  LOP3.LUT R14, R9, 0x1ffffffe, RZ, 0xc0, !PT ;  /* 0x1ffffffe090e7812 */ /* 0x000fe200078ec0ff */
[----:B------:R-:W3:Y:S01]  /*13210*/  LDC.64 R4, c[0x0][0xbd8] ;  /* 0x0002f600ff047b82 */ /* 0x000ee20000000a00 */
[----:B------:R-:W-:Y:S01]  /*13220*/  SEL R45, R35, R34, P0 ;  /* 0x00000022232d7207 */ /* 0x000fe20000000000 */
[----:B------:R-:W-:Y:S01]  /*13230*/  IMAD R3, R8, 0x40, R3 ;  /* 0x0000004008037824 */ /* 0x000fe200078e0203 */
[----:B------:R-:W-:Y:S01]  /*13240*/  SEL R89, R24, R25, P0 ;  /* 0x0000001918597207 */ /* 0x000fe20000000000 */
[----:B------:R-:W-:Y:S01]  /*13250*/  IMAD.IADD R14, R7, 0x1, -R14 ;  /* 0x00000001070e7824 */ /* 0x000fe200078e0a0e */
[----:B------:R-:W-:Y:S01]  /*13260*/  SEL R85, R25, R24, P0 ;  /* 0x0000001819557207 */ /* 0x000fe20000000000 */
[--C-:B0-----:R-:W-:Y:S01]  /*13270*/  IMAD R28, R44, 0xc0, R3.reuse ;  /* 0x000000c02c1c7824 */ /* 0x101fe200078e0203 */
[----:B------:R-:W-:Y:S01]  /*13280*/  SEL R67, R52, R53, P0 ;  /* 0x0000003534437207 */ /* 0x000fe20000000000 */
[----:B------:R-:W-:Y:S01]  /*13290*/  IMAD R7, R14, 0x8, R3 ;  /* 0x000000080e077824 */ /* 0x000fe200078e0203 */
[----:B------:R-:W-:Y:S01]  /*132a0*/  SEL R63, R53, R52, P0 ;  /* 0x00000034353f7207 */ /* 0x000fe20000000000 */
[----:B------:R-:W0:Y:S01]  /*132b0*/  @P2 LDC R35, c[0x0][0xbec] ;  /* 0x0002fb00ff232b82 */ /* 0x000e220000000800 */
[----:B------:R-:W-:Y:S01]  /*132c0*/  SEL R81, R32, R33, P0 ;  /* 0x0000002120517207 */ /* 0x000fe20000000000 */
[----:B------:R-:W-:Y:S01]  /*132d0*/  IMAD R44, R44, 0xc0, R7 ;  /* 0x000000c02c2c7824 */ /* 0x000fe200078e0207 */
[----:B------:R-:W-:Y:S01]  /*132e0*/  SEL R77, R33, R32, P0 ;  /* 0x00000020214d7207 */ /* 0x000fe20000000000 */
[----:B------:R-:W-:Y:S01]  /*132f0*/  IMAD.U32 R9, RZ, RZ, UR7 ;  /* 0x00000007ff097e24 */ /* 0x000fe2000f8e00ff */
[----:B------:R-:W-:Y:S01]  /*13300*/  SEL R13, R38, R39, P0 ;  /* 0x00000027260d7207 */ /* 0x000fe20000000000 */
[----:B------:R-:W-:Y:S01]  /*13310*/  IMAD.U32 R8, RZ, RZ, UR6 ;  /* 0x00000006ff087e24 */ /* 0x000fe2000f8e00ff */
[----:B------:R-:W-:Y:S01]  /*13320*/  SEL R53, R39, R38, P0 ;  /* 0x0000002627357207 */ /* 0x000fe20000000000 */
[----:B------:R-:W4:Y:S01]  /*13330*/  @P2 LDC R52, c[0x0][0xbf0] ;  /* 0x0002fc00ff342b82 */ /* 0x000f220000000800 */
[----:B------:R-:W-:Y:S01]  /*13340*/  SEL R65, R48, R49, P0 ;  /* 0x0000003130417207 */ /* 0x000fe20000000000 */
[----:B------:R-:W-:Y:S01]  /*13350*/  IMAD.U32 R9, RZ, RZ, UR8 ;  /* 0x00000008ff097e24 */ /* 0x000fe2000f8e00ff */
[----:B------:R-:W-:Y:S01]  /*13360*/  SEL R83, R36, R37, P0 ;  /* 0x0000002524537207 */ /* 0x000fe20000000000 */
[----:B------:R-:W-:Y:S01]  /*13370*/  ULDC.64 UR6, c[0x0][0xb48] ;  /* 0x0002d20000067ab9 */ /* 0x000fe20000000a00 */
[----:B------:R-:W-:Y:S01]  /*13380*/  SEL R79, R37, R36, P0 ;  /* 0x00000024254f7207 */ /* 0x000fe20000000000 */
[----:B---3--:R-:W-:Y:S01]  /*13390*/  IMAD R18, R4, UR43, RZ ;  /* 0x0000002b04127c24 */ /* 0x008fe2000f8e02ff */
[----:B------:R-:W-:Y:S01]  /*133a0*/  SEL R15, R30, R31, P0 ;  /* 0x0000001f1e0f7207 */ /* 0x000fe20000000000 */
[----:B------:R-:W-:Y:S01]  /*133b0*/  IMAD.WIDE.U32 R22, R4, UR41, R22 ;  /* 0x0000002904167c25 */ /* 0x000fe2000f8e0016 */
[----:B------:R-:W-:Y:S01]  /*133c0*/  SEL R59, R31, R30, P0 ;  /* 0x0000001e1f3b7207 */ /* 0x000fe20000000000 */
[----:B------:R-:W-:Y:S01]  /*133d0*/  ULDC.64 UR8, c[0x0][0xb28] ;  /* 0x0002ca0000087ab9 */ /* 0x000fe20000000a00 */
[----:B------:R-:W-:Y:S01]  /*133e0*/  SEL R11, R46, R47, P0 ;  /* 0x0000002f2e0b7207 */ /* 0x000fe20000000000 */
[----:B------:R-:W-:Y:S01]  /*133f0*/  IMAD R5, R5, UR41, R18 ;  /* 0x0000002905057c24 */ /* 0x000fe2000f8e0212 */
[----:B------:R-:W-:-:S02]  /*13400*/  SEL R47, R47, R46, P0 ;  /* 0x0000002e2f2f7207 */ /* 0x000fc40000000000 */
[----:B------:R-:W3:Y:S01]  /*13410*/  @P2 LDC R46, c[0x0][0xbf0] ;  /* 0x0002fc00ff2e2b82 */ /* 0x000ee20000000800 */
[----:B------:R-:W-:Y:S01]  /*13420*/  SEL R61, R49, R48, P0 ;  /* 0x00000030313d7207 */ /* 0x000fe20000000000 */
[----:B------:R-:W-:Y:S01]  /*13430*/  IMAD.IADD R23, R23, 0x1, R5 ;  /* 0x0000000117177824 */ /* 0x000fe200078e0205 */
[----:B------:R-:W-:Y:S01]  /*13440*/  SEL R25, R42, R43, P0 ;  /* 0x0000002b2a197207 */ /* 0x000fe20000000000 */
[----:B0-----:R-:W-:Y:S01]  /*13450*/  @P2 IMAD.HI.U32 R35, R44, R35, RZ ;  /* 0x000000232c232227 */ /* 0x001fe200078e00ff */
[----:B------:R-:W-:Y:S02]  /*13460*/  SEL R37, R43, R42, P0 ;  /* 0x0000002a2b257207 */ /* 0x000fe40000000000 */
[----:B------:R-:W-:Y:S02]  /*13470*/  SEL R49, R26, R27, P0 ;  /* 0x0000001b1a317207 */ /* 0x000fe40000000000 */
[----:B------:R-:W-:Y:S02]  /*13480*/  SEL R57, R27, R26, P0 ;  /* 0x0000001a1b397207 */ /* 0x000fe40000000000 */
[----:B------:R-:W-:-:S02]  /*13490*/  LOP3.LUT R27, R12, 0x7ffffffc, RZ, 0xc0, !PT ;  /* 0x7ffffffc0c1b7812 */ /* 0x000fc400078ec0ff */
[----:B------:R-:W-:Y:S02]  /*134a0*/  SEL R19, R50, R51, P0 ;  /* 0x0000003332137207 */ /* 0x000fe40000000000 */
[----:B------:R-:W-:Y:S01]  /*134b0*/  SEL R21, R54, R55, P0 ;  /* 0x0000003736157207 */ /* 0x000fe20000000000 */
[C---:B------:R-:W-:Y:S01]  /*134c0*/  IMAD.IADD R27, R10.reuse, 0x1, -R27 ;  /* 0x000000010a1b7824 */ /* 0x040fe200078e0a1b */
[----:B------:R-:W-:Y:S02]  /*134d0*/  LOP3.LUT P1, RZ, R10, 0x3, RZ, 0xc0, !PT ;  /* 0x000000030aff7812 */ /* 0x000fe4000782c0ff */
[----:B------:R-:W-:Y:S02]  /*134e0*/  SEL R17, R51, R50, P0 ;  /* 0x0000003233117207 */ /* 0x000fe40000000000 */
[----:B------:R-:W-:Y:S02]  /*134f0*/  SEL R55, R55, R54, P0 ;  /* 0x0000003637377207 */ /* 0x000fe40000000000 */
[----:B--2---:R-:W-:Y:S01]  /*13500*/  LOP3.LUT R34, R6, 0x2, RZ, 0x3c, !PT ;  /* 0x0000000206227812 */ /* 0x004fe200078e3cff */
[----:B------:R-:W-:Y:S04]  /*13510*/  SHFL.IDX PT, R33, R89, R6, 0x1c1f ;  /* 0x001c1f0659217589 */ /* 0x000fe800000e0000 */
[----:B------:R-:W0:Y:S04]  /*13520*/  SHFL.IDX PT, R38, R85, R34, 0x1c1f ;  /* 0x001c1f2255267589 */ /* 0x000e2800000e0000 */
[----:B------:R-:W-:Y:S04]  /*13530*/  SHFL.IDX PT, R7, R91, R6, 0x1c1f ;  /* 0x001c1f065b077589 */ /* 0x000fe800000e0000 */
[----:B------:R2:W-:Y:S04]  /*13540*/  SHFL.IDX PT, R30, R67, R6, 0x1c1f ;  /* 0x001c1f06431e7589 */ /* 0x0005e800000e0000 */
[----:B------:R-:W5:Y:S04]  /*13550*/  SHFL.IDX PT, R36, R87, R34, 0x1c1f ;  /* 0x001c1f2257247589 */ /* 0x000f6800000e0000 */
[----:B------:R1:W-:Y:S01]  /*13560*/  SHFL.IDX PT, R31, R65, R6, 0x1c1f ;  /* 0x001c1f06411f7589 */ /* 0x0003e200000e0000 */
[----:B--2---:R-:W2:Y:S03]  /*13570*/  LDC R67, c[0x0][0xc50] ;  /* 0x00031400ff437b82 */ /* 0x004ea60000000800 */
[----:B------:R4:W-:Y:S04]  /*13580*/  SHFL.IDX PT, R43, R73, R6, 0x1c1f ;  /* 0x001c1f06492b7589 */ /* 0x0009e800000e0000 */
[----:B------:R-:W-:Y:S01]  /*13590*/  SHFL.IDX PT, R40, R81, R6, 0x1c1f ;  /* 0x001c1f0651287589 */ /* 0x000fe200000e0000 */
[----:B0-----:R-:W-:Y:S01]  /*135a0*/  SEL R4, R33, R38, P0 ;  /* 0x0000002621047207 */ /* 0x001fe20000000000 */
[----:B-1----:R-:W0:Y:S02]  /*135b0*/  LDC.64 R64, c[0x0][0xb40] ;  /* 0x0002d000ff407b82 */ /* 0x002e240000000a00 */
[----:B------:R-:W-:Y:S04]  /*135c0*/  SHFL.IDX PT, R39, R83, R6, 0x1c1f ;  /* 0x001c1f0653277589 */ /* 0x000fe800000e0000 */
[----:B------:R-:W-:Y:S02]  /*135d0*/  SHFL.IDX PT, R32, R75, R6, 0x1c1f ;  /* 0x001c1f064b207589 */ /* 0x000fe400000e0000 */
[----:B----4-:R-:W1:Y:S02]  /*135e0*/  @P2 LDC R73, c[0x0][0xbec] ;  /* 0x0002fb00ff492b82 */ /* 0x010e640000000800 */
[----:B------:R-:W-:Y:S01]  /*135f0*/  SHFL.IDX PT, R16, R49, R6, 0x1c1f ;  /* 0x001c1f0631107589 */ /* 0x000fe200000e0000 */
[----:B-----5:R-:W-:-:S02]  /*13600*/  SEL R5, R7, R36, P0 ;  /* 0x0000002407057207 */ /* 0x020fc40000000000 */
[----:B------:R-:W-:Y:S01]  /*13610*/  SEL R7, R36, R7, P0 ;  /* 0x0000000724077207 */ /* 0x000fe20000000000 */
[----:B------:R-:W-:Y:S04]  /*13620*/  SHFL.IDX PT, R15, R15, R6, 0x1c1f ;  /* 0x001c1f060f0f7589 */ /* 0x000fe800000e0000 */
[----:B------:R-:W-:Y:S04]  /*13630*/  SHFL.IDX PT, R14, R41, R6, 0x1c1f ;  /* 0x001c1f06290e7589 */ /* 0x000fe800000e0000 */
[----:B------:R-:W-:Y:S01]  /*13640*/  SHFL.IDX PT, R13, R13, R6, 0x1c1f ;  /* 0x001c1f060d0d7589 */ /* 0x000fe200000e0000 */
[----:B0-----:R-:W-:-:S03]  /*13650*/  IMAD R36, R64, UR43, RZ ;  /* 0x0000002b40247c24 */ /* 0x001fc6000f8e02ff */
[----:B------:R-:W-:Y:S01]  /*13660*/  SHFL.IDX PT, R12, R25, R6, 0x1c1f ;  /* 0x001c1f06190c7589 */ /* 0x000fe200000e0000 */
[----:B------:R-:W-:-:S03]  /*13670*/  IMAD.WIDE.U32 R8, R64, UR41, R8 ;  /* 0x0000002940087c25 */ /* 0x000fc6000f8e0008 */
[----:B------:R-:W-:Y:S01]  /*13680*/  SHFL.IDX PT, R11, R11, R6, 0x1c1f ;  /* 0x001c1f060b0b7589 */ /* 0x000fe200000e0000 */
[----:B-1----:R-:W-:-:S03]  /*13690*/  @P2 IMAD.HI.U32 R73, R44, R73, RZ ;  /* 0x000000492c492227 */ /* 0x002fc600078e00ff */
[----:B------:R-:W-:Y:S04]  /*136a0*/  SHFL.IDX PT, R3, R21, R6, 0x1c1f ;  /* 0x001c1f0615037589 */ /* 0x000fe800000e0000 */
[----:B------:R0:W-:Y:S04]  /*136b0*/  SHFL.IDX PT, R10, R19, R6, 0x1c1f ;  /* 0x001c1f06130a7589 */ /* 0x0001e800000e0000 */
[----:B------:R-:W-:Y:S04]  /*136c0*/  SHFL.IDX PT, R42, R79, R34, 0x1c1f ;  /* 0x001c1f224f2a7589 */ /* 0x000fe800000e0000 */
[----:B------:R-:W-:Y:S01]  /*136d0*/  SHFL.IDX PT, R41, R77, R34, 0x1c1f ;  /* 0x001c1f224d297589 */ /* 0x000fe200000e0000 */
[----:B0-----:R-:W-:Y:S01]  /*136e0*/  SEL R6, R38, R33, P0 ;  /* 0x0000002126067207 */ /* 0x001fe20000000000 */
[----:B------:R-:W-:-:S02]  /*136f0*/  IMAD R38, RZ, RZ, -UR42 ;  /* 0x8000002aff267e24 */ /* 0x000fc4000f8e02ff */
[----:B------:R-:W-:Y:S01]  /*13700*/  SHFL.IDX PT, R49, R71, R34, 0x1c1f ;  /* 0x001c1f2247317589 */ /* 0x000fe200000e0000 */
[----:B------:R-:W-:Y:S01]  /*13710*/  IMAD.MOV.U32 R33, RZ, RZ, R44 ;  /* 0x000000ffff217224 */ /* 0x000fe200078e002c */
[----:B---3--:R-:W-:Y:S01]  /*13720*/  @P2 SHF.R.U32.HI R33, RZ, R46, R35 ;  /* 0x0000002eff212219 */ /* 0x008fe20000011623 */
[----:B--2---:R-:W-:Y:S01]  /*13730*/  IMAD R67, R67, R38, UR4 ;  /* 0x0000000443437e24 */ /* 0x004fe2000f8e0226 */
[----:B------:R-:W-:Y:S01]  /*13740*/  ULDC.64 UR4, c[0x0][0xbe0] ;  /* 0x0002f80000047ab9 */ /* 0x000fe20000000a00 */
[----:B------:R-:W-:Y:S01]  /*13750*/  IMAD R35, R65, UR41, R36 ;  /* 0x0000002941237c24 */ /* 0x000fe2000f8e0224 */
[----:B------:R-:W0:Y:S02]  /*13760*/  SHFL.IDX PT, R48, R69, R34, 0x1c1f ;  /* 0x001c1f2245307589 */ /* 0x000e2400000e0000 */
[----:B------:R-:W-:Y:S01]  /*13770*/  SHF.R.S32.HI R38, RZ, 0x1f, R67 ;  /* 0x0000001fff267819 */ /* 0x000fe20000011443 */
[----:B------:R-:W-:Y:S01]  /*13780*/  IMAD.IADD R35, R9, 0x1, R35 ;  /* 0x0000000109237824 */ /* 0x000fe200078e0223 */
[----:B------:R-:W-:Y:S03]  /*13790*/  SHFL.IDX PT, R51, R63, R34, 0x1c1f ;  /* 0x001c1f223f337589 */ /* 0x000fe600000e0000 */
[C---:B------:R-:W-:Y:S01]  /*137a0*/  IMAD R9, R38.reuse, UR4, RZ ;  /* 0x0000000426097c24 */ /* 0x040fe2000f8e02ff */
[----:B------:R-:W1:Y:S01]  /*137b0*/  SHFL.IDX PT, R50, R61, R34, 0x1c1f ;  /* 0x001c1f223d327589 */ /* 0x000e6200000e0000 */
[----:B------:R-:W-:-:S02]  /*137c0*/  IMAD R38, R38, UR6, RZ ;  /* 0x0000000626267c24 */ /* 0x000fc4000f8e02ff */
[C---:B------:R-:W-:Y:S01]  /*137d0*/  IMAD R36, R67.reuse, UR5, R9 ;  /* 0x0000000543247c24 */ /* 0x040fe2000f8e0209 */
[----:B------:R-:W-:Y:S04]  /*137e0*/  SHFL.IDX PT, R26, R59, R34, 0x1c1f ;  /* 0x001c1f223b1a7589 */ /* 0x000fe800000e0000 */
[----:B------:R-:W-:Y:S04]  /*137f0*/  SHFL.IDX PT, R25, R57, R34, 0x1c1f ;  /* 0x001c1f2239197589 */ /* 0x000fe800000e0000 */
[----:B------:R-:W-:Y:S04]  /*13800*/  SHFL.IDX PT, R24, R53, R34, 0x1c1f ;  /* 0x001c1f2235187589 */ /* 0x000fe800000e0000 */
[----:B------:R2:W-:Y:S04]  /*13810*/  SHFL.IDX PT, R21, R45, R34, 0x1c1f ;  /* 0x001c1f222d157589 */ /* 0x0005e800000e0000 */
[----:B------:R-:W-:Y:S04]  /*13820*/  SHFL.IDX PT, R20, R47, R34, 0x1c1f ;  /* 0x001c1f222f147589 */ /* 0x000fe800000e0000 */
[----:B------:R3:W-:Y:S01]  /*13830*/  SHFL.IDX PT, R19, R37, R34, 0x1c1f ;  /* 0x001c1f2225137589 */ /* 0x0007e200000e0000 */
[----:B--2---:R-:W-:-:S03]  /*13840*/  IMAD R45, R67, UR7, R38 ;  /* 0x00000007432d7c24 */ /* 0x004fc6000f8e0226 */
[----:B------:R-:W-:Y:S04]  /*13850*/  SHFL.IDX PT, R18, R55, R34, 0x1c1f ;  /* 0x001c1f2237127589 */ /* 0x000fe800000e0000 */
[----:B------:R2:W-:Y:S01]  /*13860*/  SHFL.IDX PT, R17, R17, R34, 0x1c1f ;  /* 0x001c1f2211117589 */ /* 0x0005e200000e0000 */
[----:B---3--:R-:W-:Y:S01]  /*13870*/  IMAD.MOV.U32 R37, RZ, RZ, R44 ;  /* 0x000000ffff257224 */ /* 0x008fe200078e002c */
[----:B------:R-:W-:Y:S01]  /*13880*/  @P2 SHF.R.U32.HI R37, RZ, R52, R73 ;  /* 0x00000034ff252219 */ /* 0x000fe20000011649 */
[----:B------:R-:W-:-:S04]  /*13890*/  VIADD R52, R28, 0x8 ;  /* 0x000000081c347836 */ /* 0x000fc80000000000 */
[----:B------:R-:W-:Y:S02]  /*138a0*/  IMAD.MOV R38, RZ, RZ, -R37 ;  /* 0x000000ffff267224 */ /* 0x000fe400078e0a25 */
[----:B--2---:R-:W-:Y:S02]  /*138b0*/  IMAD.MOV.U32 R34, RZ, RZ, R8 ;  /* 0x000000ffff227224 */ /* 0x004fe400078e0008 */
[----:B------:R-:W-:Y:S01]  /*138c0*/  IMAD.WIDE.U32 R8, R67, UR4, R22 ;  /* 0x0000000443087c25 */ /* 0x000fe2000f8e0016 */
[----:B------:R-:W-:-:S03]  /*138d0*/  ULDC.64 UR4, c[0x0][0xb30] ;  /* 0x0002cc0000047ab9 */ /* 0x000fc60000000a00 */
[----:B------:R-:W-:Y:S01]  /*138e0*/  IMAD.WIDE.U32 R22, R67, UR6, R34 ;  /* 0x0000000643167c25 */ /* 0x000fe2000f8e0022 */
[----:B------:R-:W-:Y:S01]  /*138f0*/  IADD3 R34, P2, R33, R8, RZ ;  /* 0x0000000821227210 */ /* 0x000fe20007f5e0ff */
[----:B------:R-:W-:Y:S01]  /*13900*/  ULDC.64 UR6, c[0x0][0xbc8] ;  /* 0x0002f20000067ab9 */ /* 0x000fe20000000a00 */
[----:B------:R-:W-:Y:S01]  /*13910*/  SHF.R.S32.HI R8, RZ, 0x1f, R37 ;  /* 0x0000001fff087819 */ /* 0x000fe20000011425 */
[----:B------:R-:W-:Y:S01]  /*13920*/  IMAD.IADD R23, R23, 0x1, R45 ;  /* 0x0000000117177824 */ /* 0x000fe200078e022d */
[--C-:B------:R-:W-:Y:S01]  /*13930*/  SHF.R.S32.HI R35, RZ, 0x1f, R33.reuse ;  /* 0x0000001fff237819 */ /* 0x100fe20000011421 */
[----:B------:R-:W-:Y:S02]  /*13940*/  IMAD.MOV R33, RZ, RZ, -R33 ;  /* 0x000000ffff217224 */ /* 0x000fe400078e0a21 */
[----:B------:R-:W-:Y:S01]  /*13950*/  IMAD R8, R8, UR4, RZ ;  /* 0x0000000408087c24 */ /* 0x000fe2000f8e02ff */
[----:B------:R-:W-:Y:S01]  /*13960*/  IADD3.X R35, R35, R9, R36, P2, !PT ;  /* 0x0000000923237210 */ /* 0x000fe200017fe424 */
[----:B------:R-:W-:-:S02]  /*13970*/  IMAD R33, R29, R33, R44 ;  /* 0x000000211d217224 */ /* 0x000fc400078e022c */
[----:B------:R-:W-:Y:S01]  /*13980*/  IMAD R45, R29, R38, R44 ;  /* 0x000000261d2d7224 */ /* 0x000fe200078e022c */
[----:B0-----:R-:W-:Y:S01]  /*13990*/  SEL R38, R48, R43, P0 ;  /* 0x0000002b30267207 */ /* 0x001fe20000000000 */
[C---:B------:R-:W-:Y:S01]  /*139a0*/  IMAD R47, R37.reuse, UR5, R8 ;  /* 0x00000005252f7c24 */ /* 0x040fe2000f8e0208 */
[----:B------:R-:W0:Y:S01]  /*139b0*/  S2UR UR5, SR_CgaCtaId ;  /* 0x00000000000579c3 */ /* 0x000e220000008800 */
[----:B------:R-:W-:Y:S01]  /*139c0*/  IMAD.WIDE.U32 R8, R37, UR4, R22 ;  /* 0x0000000425087c25 */ /* 0x000fe2000f8e0016 */
[----:B------:R-:W-:Y:S01]  /*139d0*/  SHF.R.S32.HI R22, RZ, 0x1f, R33 ;  /* 0x0000001fff167819 */ /* 0x000fe20000011421 */
[----:B------:R-:W-:Y:S01]  /*139e0*/  UMOV UR4, 0x400 ;  /* 0x0000040000047882 */ /* 0x000fe20000000000 */
[----:B------:R-:W-:Y:S01]  /*139f0*/  SHF.R.S32.HI R23, RZ, 0x1f, R45 ;  /* 0x0000001fff177819 */ /* 0x000fe2000001142d */
[----:B------:R-:W-:Y:S02]  /*13a00*/  IMAD.IADD R9, R9, 0x1, R47 ;  /* 0x0000000109097824 */ /* 0x000fe400078e022f */
[----:B------:R-:W-:-:S02]  /*13a10*/  IMAD R22, R22, UR6, RZ ;  /* 0x0000000616167c24 */ /* 0x000fc4000f8e02ff */
[----:B------:R-:W-:Y:S02]  /*13a20*/  IMAD R36, R23, UR8, RZ ;  /* 0x0000000817247c24 */ /* 0x000fe4000f8e02ff */
[----:B------:R-:W-:Y:S01]  /*13a30*/  IMAD R23, R33, UR7, R22 ;  /* 0x0000000721177c24 */ /* 0x000fe2000f8e0216 */
[----:B------:R-:W-:Y:S01]  /*13a40*/  SEL R22, R41, R40, P0 ;  /* 0x0000002829167207 */ /* 0x000fe20000000000 */
        /* <DEDUP_REMOVED lines=22> */
[----:B------:R-:W2:Y:S01]  /*13bb0*/  SHFL.IDX PT, R45, R33, 0x1, 0x1c1f ;  /* 0x003c1f00212d7f89 */ /* 0x000ea200000e0000 */
[----:B------:R-:W-:Y:S02]  /*13bc0*/  ISETP.GE.AND P3, PT, R28, R53, PT ;  /* 0x000000351c00720c */ /* 0x000fe40003f66270 */
[----:B------:R-:W-:Y:S01]  /*13bd0*/  SEL R9, R39, R42, P0 ;  /* 0x0000002a27097207 */ /* 0x000fe20000000000 */
[----:B------:R3:W4:Y:S01]  /*13be0*/  SHFL.IDX PT, R46, R54, RZ, 0x1c1f ;  /* 0x001c1fff362e7589 */ /* 0x00072200000e0000 */
[----:B------:R-:W-:-:S02]  /*13bf0*/  SEL R23, R42, R39, P0 ;  /* 0x000000272a177207 */ /* 0x000fc40000000000 */
[----:B------:R-:W-:Y:S01]  /*13c00*/  SYNCS.ARRIVE.TRANS64.RED.A1T0 RZ, [UR4], RZ ;  /* 0x000000ffffff79a7 */ /* 0x000fe20008100404 */
[----:B------:R3:W3:Y:S01]  /*13c10*/  SHFL.IDX PT, R47, R55, RZ, 0x1c1f ;  /* 0x001c1fff372f7589 */ /* 0x0006e200000e0000 */
[----:B------:R-:W-:Y:S02]  /*13c20*/  SEL R36, R43, R48, P0 ;  /* 0x000000302b247207 */ /* 0x000fe40000000000 */
[----:B------:R-:W-:Y:S02]  /*13c30*/  SEL R37, R32, R49, P0 ;  /* 0x0000003120257207 */ /* 0x000fe40000000000 */
[----:B------:R-:W-:Y:S01]  /*13c40*/  SEL R39, R49, R32, P0 ;  /* 0x0000002031277207 */ /* 0x000fe20000000000 */
[----:B------:R-:W-:Y:S01]  /*13c50*/  IMAD.SHL.U32 R49, R27, 0x2, RZ ;  /* 0x000000021b317824 */ /* 0x000fe200078e00ff */
[----:B-1----:R-:W-:Y:S02]  /*13c60*/  SEL R40, R31, R50, P0 ;  /* 0x000000321f287207 */ /* 0x002fe40000000000 */
[----:B------:R-:W-:-:S02]  /*13c70*/  SEL R42, R50, R31, P0 ;  /* 0x0000001f322a7207 */ /* 0x000fc40000000000 */
[----:B------:R-:W-:Y:S01]  /*13c80*/  SEL R41, R30, R51, P0 ;  /* 0x000000331e297207 */ /* 0x000fe20000000000 */
[----:B0-----:R0:W-:Y:S01]  /*13c90*/  @!P2 ST.E desc[UR48][R34.64], R2 ;  /* 0x000000022200a985 */ /* 0x0011e2000c101930 */
[----:B------:R-:W-:-:S03]  /*13ca0*/  SEL R43, R51, R30, P0 ;  /* 0x0000001e332b7207 */ /* 0x000fc60000000000 */
[----:B--2---:R0:W-:Y:S01]  /*13cb0*/  @!P1 ST.E desc[UR48][R44.64], R0 ;  /* 0x000000002c009985 */ /* 0x0041e2000c101930 */
[----:B------:R-:W-:Y:S05]  /*13cc0*/  @P3 BRA `(.L_x_14457) ;  /* 0x0000000000b83947 */ /* 0x000fea0003800000 */
[C---:B0-----:R-:W-:Y:S01]  /*13cd0*/  VIADD R0, R49.reuse, 0x8 ;  /* 0x0000000831007836 */ /* 0x041fe20000000000 */
[----:B------:R-:W-:Y:S01]  /*13ce0*/  ULDC UR4, c[0x0][0xac8] ;  /* 0x0002b20000047ab9 */ /* 0x000fe20000000800 */
[C---:B------:R-:W-:Y:S01]  /*13cf0*/  VIADD R2, R49.reuse, 0x18 ;  /* 0x0000001831027836 */ /* 0x040fe20000000000 */
[C---:B------:R-:W-:Y:S01]  /*13d00*/  ISETP.GE.AND P1, PT, R49.reuse, UR4, PT ;  /* 0x0000000431007c0c */ /* 0x040fe2000bf26270 */
[C---:B------:R-:W-:Y:S01]  /*13d10*/  VIADD R27, R49.reuse, 0x20 ;  /* 0x00000020311b7836 */ /* 0x040fe20000000000 */
[----:B------:R-:W-:Y:S01]  /*13d20*/  ISETP.GE.AND P2, PT, R0, UR4, PT ;  /* 0x0000000400007c0c */ /* 0x000fe2000bf46270 */
[C---:B------:R-:W-:Y:S02]  /*13d30*/  VIADD R32, R49.reuse, 0x28 ;  /* 0x0000002831207836 */ /* 0x040fe40000000000 */
[----:B------:R-:W-:Y:S01]  /*13d40*/  VIADD R33, R49, 0x30 ;  /* 0x0000003031217836 */ /* 0x000fe20000000000 */
[----:B------:R-:W-:Y:S01]  /*13d50*/  ISETP.GE.AND P3, PT, R27, UR4, PT ;  /* 0x000000041b007c0c */ /* 0x000fe2000bf66270 */
[----:B------:R-:W-:Y:S01]  /*13d60*/  VIADD R34, R49, 0x38 ;  /* 0x0000003831227836 */ /* 0x000fe20000000000 */
[----:B------:R-:W-:-:S02]  /*13d70*/  ISETP.GE.AND P4, PT, R32, UR4, PT ;  /* 0x0000000420007c0c */ /* 0x000fc4000bf86270 */
[----:B------:R-:W-:Y:S02]  /*13d80*/  ISETP.GE.AND P5, PT, R33, UR4, PT ;  /* 0x0000000421007c0c */ /* 0x000fe4000bfa6270 */
[----:B------:R-:W-:Y:S01]  /*13d90*/  ISETP.GE.AND P6, PT, R34, UR4, PT ;  /* 0x0000000422007c0c */ /* 0x000fe2000bfc6270 */
[----:B---34-:R-:W-:Y:S02]  /*13da0*/  @!P1 IMAD.WIDE R28, R49, 0x4, R46 ;  /* 0x00000004311c9825 */ /* 0x018fe400078e022e */
[----:B------:R-:W-:-:S03]  /*13db0*/  @!P2 LEA.HI R0, R0, R0, RZ, 0x1 ;  /* 0x000000000000a211 */ /* 0x000fc600078f08ff */
[----:B------:R0:W-:Y:S01]  /*13dc0*/  @!P1 ST.E.64 desc[UR48][R28.64], R4 ;  /* 0x000000041c009985 */ /* 0x0001e2000c101b30 */
[----:B------:R-:W-:Y:S01]  /*13dd0*/  @!P2 LOP3.LUT R31, R0, 0xfffffffe, RZ, 0xc0, !PT ;  /* 0xfffffffe001fa812 */ /* 0x000fe200078ec0ff */
[----:B------:R-:W-:Y:S01]  /*13de0*/  VIADD R0, R49, 0x10 ;  /* 0x0000001031007836 */ /* 0x000fe20000000000 */
[----:B------:R-:W-:Y:S02]  /*13df0*/  @!P3 LEA.HI R27, R27, R27, RZ, 0x1 ;  /* 0x0000001b1b1bb211 */ /* 0x000fe400078f08ff */
[----:B------:R-:W-:Y:S01]  /*13e00*/  @!P4 LEA.HI R32, R32, R32, RZ, 0x1 ;  /* 0x000000202020c211 */ /* 0x000fe200078f08ff */
[----:B------:R-:W-:Y:S01]  /*13e10*/  @!P2 IMAD.WIDE R30, R31, 0x4, R46 ;  /* 0x000000041f1ea825 */ /* 0x000fe200078e022e */
[----:B------:R-:W-:Y:S02]  /*13e20*/  ISETP.GE.AND P1, PT, R0, UR4, PT ;  /* 0x0000000400007c0c */ /* 0x000fe4000bf26270 */
[----:B------:R-:W-:Y:S02]  /*13e30*/  @!P5 LEA.HI R33, R33, R33, RZ, 0x1 ;  /* 0x000000212121d211 */ /* 0x000fe400078f08ff */
[----:B------:R1:W-:Y:S01]  /*13e40*/  @!P2 ST.E.64 desc[UR48][R30.64], R6 ;  /* 0x000000061e00a985 */ /* 0x0003e2000c101b30 */
[----:B------:R-:W-:-:S02]  /*13e50*/  ISETP.GE.AND P2, PT, R2, UR4, PT ;  /* 0x0000000402007c0c */ /* 0x000fc4000bf46270 */
[----:B------:R-:W-:Y:S02]  /*13e60*/  @!P6 LEA.HI R34, R34, R34, RZ, 0x1 ;  /* 0x000000222222e211 */ /* 0x000fe400078f08ff */
[----:B------:R-:W-:Y:S02]  /*13e70*/  @!P3 LOP3.LUT R27, R27, 0xfffffffe, RZ, 0xc0, !PT ;  /* 0xfffffffe1b1bb812 */ /* 0x000fe400078ec0ff */
[----:B------:R-:W-:Y:S02]  /*13e80*/  @!P5 LOP3.LUT R33, R33, 0xfffffffe, RZ, 0xc0, !PT ;  /* 0xfffffffe2121d812 */ /* 0x000fe400078ec0ff */
[----:B------:R-:W-:Y:S01]  /*13e90*/  @!P1 LEA.HI R0, R0, R0, RZ, 0x1 ;  /* 0x0000000000009211 */ /* 0x000fe200078f08ff */
[----:B0-----:R-:W-:Y:S01]  /*13ea0*/  @!P3 IMAD.WIDE R28, R27, 0x4, R46 ;  /* 0x000000041b1cb825 */ /* 0x001fe200078e022e */
[----:B------:R-:W-:Y:S02]  /*13eb0*/  @!P6 LOP3.LUT R35, R34, 0xfffffffe, RZ, 0xc0, !PT ;  /* 0xfffffffe2223e812 */ /* 0x000fe400078ec0ff */
[----:B------:R-:W-:-:S02]  /*13ec0*/  @!P1 LOP3.LUT R5, R0, 0xfffffffe, RZ, 0xc0, !PT ;  /* 0xfffffffe00059812 */ /* 0x000fc400078ec0ff */
[----:B------:R-:W-:Y:S01]  /*13ed0*/  @!P2 LEA.HI R2, R2, R2, RZ, 0x1 ;  /* 0x000000020202a211 */ /* 0x000fe200078f08ff */
[--C-:B------:R-:W-:Y:S01]  /*13ee0*/  @!P6 IMAD.WIDE R34, R35, 0x4, R46.reuse ;  /* 0x000000042322e825 */ /* 0x100fe200078e022e */
[----:B-1----:R-:W-:Y:S02]  /*13ef0*/  @!P4 LOP3.LUT R31, R32, 0xfffffffe, RZ, 0xc0, !PT ;  /* 0xfffffffe201fc812 */ /* 0x002fe400078ec0ff */
[----:B------:R-:W-:Y:S01]  /*13f00*/  @!P2 LOP3.LUT R7, R2, 0xfffffffe, RZ, 0xc0, !PT ;  /* 0xfffffffe0207a812 */ /* 0x000fe200078ec0ff */
        /* <DEDUP_REMOVED lines=10> */
.L_x_14457:
[----:B------:R-:W-:Y:S05]  /*13fb0*/  BSYNC B0 ;  /* 0x0000000000007941 */ /* 0x000fea0003800000 */
.L_x_14456:
        /* <DEDUP_REMOVED lines=33> */
[----:B------:R-:W-:-:S03]  /*141d0*/  ISETP.GE.AND P6, PT, R11, UR4, PT ;  /* 0x000000040b007c0c */ /* 0x000fc6000bfc6270 */
[----:B------:R-:W-:-:S04]  /*141e0*/  @!P1 LEA.HI R0, R0, R0, RZ, 0x1 ;  /* 0x0000000000009211 */ /* 0x000fc800078f08ff */
[----:B------:R-:W-:Y:S02]  /*141f0*/  @!P1 LOP3.LUT R5, R0, 0xfffffffe, RZ, 0xc0, !PT ;  /* 0xfffffffe00059812 */ /* 0x000fe400078ec0ff */
[----:B------:R-:W-:Y:S02]  /*14200*/  @!P3 LEA.HI R0, R6, R6, RZ, 0x1 ;  /* 0x000000060600b211 */ /* 0x000fe400078f08ff */
[----:B------:R-:W-:Y:S01]  /*14210*/  @!P2 LEA.HI R4, R2, R2, RZ, 0x1 ;  /* 0x000000020204a211 */ /* 0x000fe200078f08ff */
[C-C-:B------:R-:W-:Y:S01]  /*14220*/  @!P0 IMAD.WIDE R2, R49.reuse, 0x4, R30.reuse ;  /* 0x0000000431028825 */ /* 0x140fe200078e021e */
[----:B------:R-:W-:Y:S02]  /*14230*/  @!P4 LEA.HI R8, R8, R8, RZ, 0x1 ;  /* 0x000000080808c211 */ /* 0x000fe400078f08ff */
[----:B------:R-:W-:Y:S01]  /*14240*/  @!P3 LOP3.LUT R9, R0, 0xfffffffe, RZ, 0xc0, !PT ;  /* 0xfffffffe0009b812 */ /* 0x000fe200078ec0ff */
[----:B------:R-:W-:Y:S01]  /*14250*/  VIADD R49, R49, 0x38 ;  /* 0x0000003831317836 */ /* 0x000fe20000000000 */
[----:B------:R-:W-:Y:S01]  /*14260*/  @!P5 LEA.HI R10, R10, R10, RZ, 0x1 ;  /* 0x0000000a0a0ad211 */ /* 0x000fe200078f08ff */
[----:B------:R0:W-:Y:S01]  /*14270*/  @!P0 ST.E.64 desc[UR48][R2.64], R22 ;  /* 0x0000001602008985 */ /* 0x0001e2000c101b30 */
[----:B------:R-:W-:Y:S01]  /*14280*/  @!P2 LOP3.LUT R7, R4, 0xfffffffe, RZ, 0xc0, !PT ;  /* 0xfffffffe0407a812 */ /* 0x000fe200078ec0ff */
[----:B------:R-:W-:Y:S01]  /*14290*/  @!P1 IMAD.WIDE R4, R5, 0x4, R30 ;  /* 0x0000000405049825 */ /* 0x000fe200078e021e */
[----:B------:R-:W-:-:S02]  /*142a0*/  @!P6 LEA.HI R0, R11, R11, RZ, 0x1 ;  /* 0x0000000b0b00e211 */ /* 0x000fc400078f08ff */
[----:B------:R-:W-:Y:S01]  /*142b0*/  @!P4 LOP3.LUT R11, R8, 0xfffffffe, RZ, 0xc0, !PT ;  /* 0xfffffffe080bc812 */ /* 0x000fe200078ec0ff */
[--C-:B------:R-:W-:Y:S01]  /*142c0*/  @!P2 IMAD.WIDE R6, R7, 0x4, R30.reuse ;  /* 0x000000040706a825 */ /* 0x100fe200078e021e */
[----:B------:R-:W-:Y:S01]  /*142d0*/  @!P5 LOP3.LUT R19, R10, 0xfffffffe, RZ, 0xc0, !PT ;  /* 0xfffffffe0a13d812 */ /* 0x000fe200078ec0ff */
[----:B------:R1:W-:Y:S01]  /*142e0*/  @!P1 ST.E.64 desc[UR48][R4.64], R28 ;  /* 0x0000001c04009985 */ /* 0x0003e2000c101b30 */
[----:B------:R-:W-:Y:S01]  /*142f0*/  ISETP.GE.AND P0, PT, R49, UR4, PT ;  /* 0x0000000431007c0c */ /* 0x000fe2000bf06270 */
[--C-:B------:R-:W-:Y:S02]  /*14300*/  @!P3 IMAD.WIDE R8, R9, 0x4, R30.reuse ;  /* 0x000000040908b825 */ /* 0x100fe400078e021e */
[----:B------:R2:W-:Y:S01]  /*14310*/  @!P2 ST.E.64 desc[UR48][R6.64], R26 ;  /* 0x0000001a0600a985 */ /* 0x0005e2000c101b30 */
[----:B0-----:R-:W-:Y:S01]  /*14320*/  @!P6 LOP3.LUT R23, R0, 0xfffffffe, RZ, 0xc0, !PT ;  /* 0xfffffffe0017e812 */ /* 0x001fe200078ec0ff */
[--C-:B------:R-:W-:Y:S02]  /*14330*/  @!P4 IMAD.WIDE R2, R11, 0x4, R30.reuse ;  /* 0x000000040b02c825 */ /* 0x100fe400078e021e */
        /* <DEDUP_REMOVED lines=12> */
.L_x_14455:
        /* <DEDUP_REMOVED lines=58> */
.L_x_14366:
        /* <DEDUP_REMOVED lines=18> */
.L_x_14458:
[----:B------:R-:W-:Y:S01]  /*148c0*/  ULDC UR7, c[0x0][0xc50] ;  /* 0x0003140000077ab9 */ /* 0x000fe20000000800 */
[----:B------:R-:W-:Y:S01]  /*148d0*/  UMOV UR39, UR6 ;  /* 0x0000000600277c82 */ /* 0x000fe20008000000 */
[----:B------:R-:W-:-:S11]  /*148e0*/  UISETP.NE.AND UP0, UPT, UR7, 0x1, UPT ;  /* 0x000000010700788c */ /* 0x000fd6000bf05270 */
[----:B------:R-:W-:Y:S01]  /*148f0*/  @UP0 ULDC UR4, c[0x0][0xc54] ;  /* 0x0003150000040ab9 */ /* 0x000fe20000000800 */
[----:B------:R-:W-:Y:S01]  /*14900*/  @UP0 ULDC UR8, c[0x0][0xc58] ;  /* 0x0003160000080ab9 */ /* 0x000fe20000000800 */
[----:B------:R-:W-:-:S04]  /*14910*/  UIMAD.WIDE.U32 UR4, UR6, UR4, URZ ;  /* 0x00000004060472a5 */ /* 0x000fc8000f8e003f */
[----:B------:R-:W-:-:S12]  /*14920*/  @UP0 USHF.R.U32.HI UR39, URZ, UR8, UR5 ;  /* 0x000000083f270299 */ /* 0x000fd80008011605 */
.L_x_14459:
        /* <DEDUP_REMOVED lines=30> */
[----:B-1----:R-:W-:Y:S02]  /*14b10*/  UIMAD UR41, UR41, 0xc0, URZ ;  /* 0x000000c0292978a4 */ /* 0x002fe4000f8e023f */
        /* <DEDUP_REMOVED lines=22> */
.L_x_14462:
[----:B------:R-:W-:-:S11]  /*14c80*/  UISETP.NE.AND UP0, UPT, UR5, 0x1, UPT ;  /* 0x000000010500788c */ /* 0x000fd6000bf05270 */
[----:B------:R-:W-:Y:S02]  /*14c90*/  @UP0 ULDC.64 UR12, c[0x0][0x9e8] ;  /* 0x00027a00000c0ab9 */ /* 0x000fe40000000a00 */
[----:B------:R-:W-:-:S04]  /*14ca0*/  UIMAD.WIDE.U32 UR6, UR8, UR12, URZ ;  /* 0x0000000c080672a5 */ /* 0x000fc8000f8e003f */
[----:B------:R-:W-:-:S12]  /*14cb0*/  @UP0 USHF.R.U32.HI UR8, URZ, UR13, UR7 ;  /* 0x0000000d3f080299 */ /* 0x000fd80008011607 */
.L_x_14463:
[----:B------:R-:W-:-:S04]  /*14cc0*/  UIMAD UR8, UR8, UR5, UR5 ;  /* 0x00000005080872a4 */ /* 0x000fc8000f8e0205 */
[----:B------:R-:W-:-:S04]  /*14cd0*/  UISETP.LT.AND UP0, UPT, UR4, UR8, UPT ;  /* 0x000000080400728c */ /* 0x000fc8000bf01270 */
[----:B------:R-:W-:-:S12]  /*14ce0*/  USEL UR4, UR4, UR8, UP0 ;  /* 0x0000000804047287 */ /* 0x000fd80008000000 */
.L_x_14461:
        /* <DEDUP_REMOVED lines=26> */
.L_x_14465:
[----:B------:R-:W-:-:S11]  /*14e90*/  UISETP.NE.AND UP0, UPT, UR5, 0x1, UPT ;  /* 0x000000010500788c */ /* 0x000fd6000bf05270 */
[----:B------:R-:W-:Y:S02]  /*14ea0*/  @UP0 ULDC.64 UR10, c[0x0][0x9e8] ;  /* 0x00027a00000a0ab9 */ /* 0x000fe40000000a00 */
[----:B------:R-:W-:-:S04]  /*14eb0*/  UIMAD.WIDE.U32 UR6, UR4, UR10, URZ ;  /* 0x0000000a040672a5 */ /* 0x000fc8000f8e003f */
[----:B------:R-:W-:-:S12]  /*14ec0*/  @UP0 USHF.R.U32.HI UR4, URZ, UR11, UR7 ;  /* 0x0000000b3f040299 */ /* 0x000fd80008011607 */
.L_x_14466:
[----:B------:R-:W-:-:S04]  /*14ed0*/  UIMAD UR4, UR4, UR5, URZ ;  /* 0x00000005040472a4 */ /* 0x000fc8000f8e023f */
[----:B------:R-:W-:-:S04]  /*14ee0*/  UISETP.LT.AND UP0, UPT, UR8, UR4, UPT ;  /* 0x000000040800728c */ /* 0x000fc8000bf01270 */
[----:B------:R-:W-:-:S12]  /*14ef0*/  USEL UR8, UR8, UR4, !UP0 ;  /* 0x0000000408087287 */ /* 0x000fd8000c000000 */
.L_x_14464:
        /* <DEDUP_REMOVED lines=44> */
.L_x_14467:
[----:B------:R-:W-:Y:S02]  /*151c0*/  UIMAD UR51, UR45, UR38, UR44 ;  /* 0x000000262d3372a4 */ /* 0x000fe4000f8e022c */
[----:B------:R-:W-:Y:S02]  /*151d0*/  IMAD.U32 R3, RZ, RZ, UR38 ;  /* 0x00000026ff037e24 */ /* 0x000fe4000f8e00ff */
[----:B------:R-:W-:Y:S02]  /*151e0*/  IMAD.MOV.U32 R2, RZ, RZ, RZ ;  /* 0x000000ffff027224 */ /* 0x000fe400078e00ff */
[----:B------:R-:W-:-:S05]  /*151f0*/  IMAD.U32 R0, RZ, RZ, UR51 ;  /* 0x00000033ff007e24 */ /* 0x000fca000f8e00ff */
[----:B------:R-:W-:Y:S01]  /*15200*/  VIADDMNMX R0, R0, R3, UR12, PT ;  /* 0x0000000c00007e46 */ /* 0x000fe2000b800103 */
[----:B------:R-:W-:-:S03]  /*15210*/  IMAD.MOV.U32 R3, RZ, RZ, 0x1 ;  /* 0x00000001ff037424 */ /* 0x000fc600078e00ff */
[----:B------:R-:W-:Y:S01]  /*15220*/  R2UR UR52, R0 ;  /* 0x00000000003472ca */ /* 0x000fe200000e0000 */
[----:B------:R-:W-:-:S12]  /*15230*/  IMAD.MOV.U32 R0, RZ, RZ, 0x1 ;  /* 0x00000001ff007424 */ /* 0x000fd800078e00ff */
        /* <DEDUP_REMOVED lines=27> */
.L_x_14468:
        /* <DEDUP_REMOVED lines=20> */
.L_x_14469:
        /* <DEDUP_REMOVED lines=20> */
.L_x_14470:
        /* <DEDUP_REMOVED lines=18> */
.L_x_14471:
[----:B------:R-:W0:Y:S01]  /*15790*/  LDC.64 R2, c[0x0][0x9f8] ;  /* 0x00027e00ff027b82 */ /* 0x000e220000000a00 */
[----:B------:R-:W-:-:S07]  /*157a0*/  IMAD.MOV.U32 R20, RZ, RZ, R29 ;  /* 0x000000ffff147224 */ /* 0x000fce00078e001d */
[----:B------:R-:W1:Y:S01]  /*157b0*/  LDC R19, c[0x0][0x430] ;  /* 0x00010c00ff137b82 */ /* 0x000e620000000800 */
[----:B0-----:R-:W-:-:S04]  /*157c0*/  ISETP.NE.U32.AND P0, PT, R2, RZ, PT ;  /* 0x000000ff0200720c */ /* 0x001fc80003f05070 */
[----:B------:R-:W-:-:S13]  /*157d0*/  ISETP.NE.AND.EX P0, PT, R3, RZ, PT, P0 ;  /* 0x000000ff0300720c */ /* 0x000fda0003f05300 */
[----:B------:R-:W0:Y:S02]  /*157e0*/  @P0 LDC.64 R2, c[0x0][0x9f8] ;  /* 0x00027e00ff020b82 */ /* 0x000e240000000a00 */
[----:B0-----:R-:W-:-:S05]  /*157f0*/  @P0 IMAD.WIDE R2, R29, 0x4, R2 ;  /* 0x000000041d020825 */ /* 0x001fca00078e0202 */
[----:B------:R-:W2:Y:S01]  /*15800*/  @P0 LDG.E R20, desc[UR48][R2.64] ;  /* 0x0000003002140981 */ /* 0x000ea2000c1e1900 */
[----:B-1----:R-:W-:Y:S01]  /*15810*/  ISETP.NE.AND P2, PT, R19, 0x1, PT ;  /* 0x000000011300780c */ /* 0x002fe20003f45270 */
[----:B------:R-:W-:Y:S01]  /*15820*/  UMOV UR4, 0xffffffff ;  /* 0xffffffff00047882 */ /* 0x000fe20000000000 */
[C---:B------:R-:W-:Y:S01]  /*15830*/  LOP3.LUT R18, R17.reuse, 0x7f, RZ, 0xc0, !PT ;  /* 0x0000007f11127812 */ /* 0x040fe200078ec0ff */
[----:B------:R-:W-:Y:S01]  /*15840*/  IMAD.SHL.U32 R10, R17, 0x20, RZ ;  /* 0x00000020110a7824 */ /* 0x000fe200078e00ff */
[----:B------:R-:W-:Y:S02]  /*15850*/  LOP3.LUT R0, R0, 0xfffffff7, RZ, 0xc0, !PT ;  /* 0xfffffff700007812 */ /* 0x000fe400078ec0ff */
[----:B------:R-:W-:-:S07]  /*15860*/  SHF.R.U32.HI R28, RZ, 0x2, R18 ;  /* 0x00000002ff1c7819 */ /* 0x000fce0000011612 */
[----:B------:R-:W-:Y:S01]  /*15870*/  @P2 LOP3.LUT R0, R0, 0x8, RZ, 0xfc, !PT ;  /* 0x0000000800002812 */ /* 0x000fe200078efcff */
[----:B--2---:R0:W-:Y:S01]  /*15880*/  STL [R1+0x8], R20 ;  /* 0x0000081401007387 */ /* 0x0041e20000100800 */
[----:B------:R-:W-:Y:S05]  /*15890*/  BRA.DIV UR4, `(.L_x_14472) ;  /* 0x0000003e04d47947 */ /* 0x000fea000b800000 */
.L_x_14524:
[----:B------:R-:W-:Y:S01]  /*158a0*/  UMOV UR4, 0xa0 ;  /* 0x000000a000047882 */ /* 0x000fe20000000000 */
[----:B------:R-:W-:Y:S01]  /*158b0*/  LOP3.LUT R26, R28, 0x60, R10, 0xf8, !PT ;  /* 0x000000601c1a7812 */ /* 0x000fe200078ef80a */
[----:B------:R-:W-:Y:S01]  /*158c0*/  UIMAD UR4, UR52, UR4, -0xa0 ;  /* 0xffffff60340474a4 */ /* 0x000fe2000f8e0204 */
[----:B------:R-:W1:Y:S01]  /*158d0*/  @P2 LDC R3, c[0x0][0x434] ;  /* 0x00010d00ff032b82 */ /* 0x000e620000000800 */
[----:B------:R-:W-:Y:S02]  /*158e0*/  SHF.R.S32.HI R15, RZ, 0x1f, R20 ;  /* 0x0000001fff0f7819 */ /* 0x000fe40000011414 */
[C---:B------:R-:W-:Y:S02]  /*158f0*/  LOP3.LUT R14, R26.reuse, 0x80, RZ, 0xfc, !PT ;  /* 0x000000801a0e7812 */ /* 0x040fe400078efcff */
[----:B------:R-:W-:-:S03]  /*15900*/  VIADD R5, R26, UR4 ;  /* 0x000000041a057c36 */ /* 0x000fc60008000000 */
[----:B------:R-:W2:Y:S01]  /*15910*/  @P2 LDC R7, c[0x0][0x438] ;  /* 0x00010e00ff072b82 */ /* 0x000ea20000000800 */
[C---:B-----5:R-:W-:Y:S01]  /*15920*/  IMAD.IADD R8, R5.reuse, 0x1, R16 ;  /* 0x0000000105087824 */ /* 0x060fe200078e0210 */
[----:B------:R-:W-:Y:S01]  /*15930*/  ISETP.GE.AND P1, PT, R5, UR36, PT ;  /* 0x0000002405007c0c */ /* 0x000fe2000bf26270 */
[----:B------:R-:W-:Y:S02]  /*15940*/  VIADD R11, R14, UR4 ;  /* 0x000000040e0b7c36 */ /* 0x000fe40008000000 */
[----:B------:R-:W-:Y:S01]  /*15950*/  IMAD.SHL.U32 R13, R17, 0x40, RZ ;  /* 0x00000040110d7824 */ /* 0x000fe200078e00ff */
[----:B------:R-:W-:Y:S01]  /*15960*/  LOP3.LUT R0, R0, 0xfffffffd, RZ, 0xc0, !PT ;  /* 0xfffffffd00007812 */ /* 0x000fe200078ec0ff */
[----:B------:R-:W-:Y:S01]  /*15970*/  IMAD.MOV.U32 R9, RZ, RZ, R8 ;  /* 0x000000ffff097224 */ /* 0x000fe200078e0008 */
[----:B------:R3:W-:Y:S07]  /*15980*/  STL [R1+0x18], R15 ;  /* 0x0000180f01007387 */ /* 0x0007ee0000100800 */
[----:B------:R-:W4:Y:S01]  /*15990*/  @!P1 LDC.64 R4, c[0x0][0x428] ;  /* 0x00010a00ff049b82 */ /* 0x000f220000000a00 */
[----:B-1----:R-:W-:Y:S01]  /*159a0*/  @P2 IMAD.HI.U32 R2, R8, R3, RZ ;  /* 0x0000000308022227 */ /* 0x002fe200078e00ff */
[----:B------:R-:W-:Y:S01]  /*159b0*/  ULOP3.LUT UR4, UR40, 0x2, URZ, 0xfc, !UPT ;  /* 0x0000000228047892 */ /* 0x000fe2000f8efc3f */
[----:B------:R3:W-:Y:S03]  /*159c0*/  STL [R1+0x1c], R14 ;  /* 0x00001c0e01007387 */ /* 0x0007e60000100800 */
[----:B--2---:R-:W-:-:S02]  /*159d0*/  @P2 SHF.R.U32.HI R9, RZ, R7, R2 ;  /* 0x00000007ff092219 */ /* 0x004fc40000011602 */
[----:B------:R-:W1:Y:S02]  /*159e0*/  @!P1 LDC.64 R6, c[0x0][0x418] ;  /* 0x00010600ff069b82 */ /* 0x000e640000000a00 */
[----:B------:R-:W-:Y:S01]  /*159f0*/  @!P1 SHF.R.S32.HI R3, RZ, 0x1f, R9 ;  /* 0x0000001fff039819 */ /* 0x000fe20000011409 */
[----:B----4-:R-:W-:-:S04]  /*15a00*/  @!P1 IMAD R2, R15, R4, RZ ;  /* 0x000000040f029224 */ /* 0x010fc800078e02ff */
[----:B------:R-:W-:Y:S02]  /*15a10*/  @!P1 IMAD R5, R20, R5, R2 ;  /* 0x0000000514059224 */ /* 0x000fe400078e0202 */
[----:B------:R-:W-:-:S04]  /*15a20*/  @!P1 IMAD.MOV.U32 R2, RZ, RZ, R9 ;  /* 0x000000ffff029224 */ /* 0x000fc800078e0009 */
[----:B------:R-:W-:-:S04]  /*15a30*/  @!P1 IMAD.WIDE.U32 R2, R20, R4, R2 ;  /* 0x0000000414029225 */ /* 0x000fc800078e0002 */
[----:B------:R-:W-:Y:S01]  /*15a40*/  @!P1 IMAD.IADD R3, R3, 0x1, R5 ;  /* 0x0000000103039824 */ /* 0x000fe200078e0205 */
[----:B-1----:R-:W-:Y:S01]  /*15a50*/  @!P1 LEA R6, P0, R2, R6, 0x2 ;  /* 0x0000000602069211 */ /* 0x002fe200078010ff */
[----:B------:R-:W-:-:S03]  /*15a60*/  IMAD.MOV.U32 R4, RZ, RZ, RZ ;  /* 0x000000ffff047224 */ /* 0x000fc600078e00ff */
[----:B------:R-:W-:Y:S02]  /*15a70*/  @!P1 LEA.HI.X R7, R2, R7, R3, 0x2, P0 ;  /* 0x0000000702079211 */ /* 0x000fe400000f1403 */
[----:B------:R-:W1:Y:S01]  /*15a80*/  @P2 LDC R2, c[0x0][0x434] ;  /* 0x00010d00ff022b82 */ /* 0x000e620000000800 */
[C---:B------:R-:W-:Y:S01]  /*15a90*/  ISETP.GE.AND P0, PT, R11.reuse, UR36, PT ;  /* 0x000000240b007c0c */ /* 0x040fe2000bf06270 */
[----:B------:R-:W-:Y:S01]  /*15aa0*/  IMAD.IADD R11, R11, 0x1, R16 ;  /* 0x000000010b0b7824 */ /* 0x000fe200078e0210 */
[----:B------:R2:W5:Y:S02]  /*15ab0*/  @!P1 LDG.E R4, desc[UR48][R6.64] ;  /* 0x0000003006049981 */ /* 0x000564000c1e1900 */
[----:B------:R-:W-:Y:S01]  /*15ac0*/  ISETP.GT.U32.OR P0, PT, R14, 0x9f, P0 ;  /* 0x0000009f0e00780c */ /* 0x000fe20000704470 */
[----:B------:R-:W-:Y:S02]  /*15ad0*/  IMAD.MOV R5, RZ, RZ, -R9 ;  /* 0x000000ffff057224 */ /* 0x000fe400078e0a09 */
[----:B------:R-:W4:Y:S01]  /*15ae0*/  @P2 LDC R3, c[0x0][0x438] ;  /* 0x00010e00ff032b82 */ /* 0x000f220000000800 */
[----:B------:R-:W-:-:S09]  /*15af0*/  IMAD.MOV.U32 R12, RZ, RZ, R11 ;  /* 0x000000ffff0c7224 */ /* 0x000fd200078e000b */
[----:B--2---:R-:W2:Y:S01]  /*15b00*/  @!P0 LDC.64 R6, c[0x0][0x428] ;  /* 0x00010a00ff068b82 */ /* 0x004ea20000000a00 */
[----:B-1----:R-:W-:-:S04]  /*15b10*/  @P2 IMAD.HI.U32 R2, R11, R2, RZ ;  /* 0x000000020b022227 */ /* 0x002fc800078e00ff */
[----:B------:R-:W-:-:S03]  /*15b20*/  IMAD R5, R19, R5, R8 ;  /* 0x0000000513057224 */ /* 0x000fc600078e0208 */
[----:B------:R-:W1:Y:S01]  /*15b30*/  @!P0 LDC.64 R8, c[0x0][0x418] ;  /* 0x00010600ff088b82 */ /* 0x000e620000000a00 */
[----:B----4-:R-:W-:Y:S02]  /*15b40*/  @P2 SHF.R.U32.HI R12, RZ, R3, R2 ;  /* 0x00000003ff0c2219 */ /* 0x010fe40000011602 */
[----:B------:R-:W-:Y:S02]  /*15b50*/  SHF.R.U32.HI R2, RZ, 0x1, R17 ;  /* 0x00000001ff027819 */ /* 0x000fe40000011611 */
[----:B------:R-:W-:-:S04]  /*15b60*/  LOP3.LUT R3, R13, 0x180, RZ, 0xc0, !PT ;  /* 0x000001800d037812 */ /* 0x000fc800078ec0ff */
[----:B------:R-:W-:Y:S01]  /*15b70*/  LOP3.LUT R2, R3, 0x30, R2, 0xf8, !PT ;  /* 0x0000003003027812 */ /* 0x000fe200078ef802 */
[----:B------:R-:W-:-:S05]  /*15b80*/  IMAD.SHL.U32 R3, R17, 0x8, RZ ;  /* 0x0000000811037824 */ /* 0x000fca00078e00ff */
[----:B------:R-:W-:Y:S01]  /*15b90*/  LOP3.LUT R22, R2, 0x30, R3, 0x78, !PT ;  /* 0x0000003002167812 */ /* 0x000fe200078e7803 */
[----:B--2---:R-:W-:Y:S01]  /*15ba0*/  @!P0 IMAD R2, R15, R6, RZ ;  /* 0x000000060f028224 */ /* 0x004fe200078e02ff */
[----:B------:R-:W-:-:S03]  /*15bb0*/  @!P0 SHF.R.S32.HI R3, RZ, 0x1f, R12 ;  /* 0x0000001fff038819 */ /* 0x000fc6000001140c */
[----:B------:R-:W-:Y:S02]  /*15bc0*/  @!P0 IMAD R7, R20, R7, R2 ;  /* 0x0000000714078224 */ /* 0x000fe400078e0202 */
[----:B------:R-:W-:-:S04]  /*15bd0*/  @!P0 IMAD.MOV.U32 R2, RZ, RZ, R12 ;  /* 0x000000ffff028224 */ /* 0x000fc800078e000c */
[----:B------:R-:W-:-:S04]  /*15be0*/  @!P0 IMAD.WIDE.U32 R2, R20, R6, R2 ;  /* 0x0000000614028225 */ /* 0x000fc800078e0002 */
[----:B------:R-:W-:Y:S01]  /*15bf0*/  @!P0 IMAD.IADD R7, R7, 0x1, R3 ;  /* 0x0000000107078824 */ /* 0x000fe200078e0203 */
[----:B-1----:R-:W-:Y:S01]  /*15c00*/  @!P0 LEA R8, P1, R2, R8, 0x2 ;  /* 0x0000000802088211 */ /* 0x002fe200078210ff */
[----:B------:R-:W-:-:S03]  /*15c10*/  IMAD.MOV.U32 R6, RZ, RZ, RZ ;  /* 0x000000ffff067224 */ /* 0x000fc600078e00ff */
[----:B------:R-:W-:-:S05]  /*15c20*/  @!P0 LEA.HI.X R9, R2, R9, R7, 0x2, P1 ;  /* 0x0000000902098211 */ /* 0x000fca00008f1407 */
[----:B------:R1:W5:Y:S01]  /*15c30*/  @!P0 LDG.E R6, desc[UR48][R8.64] ;  /* 0x0000003008068981 */ /* 0x000362000c1e1900 */
[----:B------:R-:W-:Y:S01]  /*15c40*/  ISETP.GT.U32.AND P0, PT, R14, 0x9f, PT ;  /* 0x0000009f0e00780c */ /* 0x000fe20003f04070 */
[----:B-1----:R-:W-:-:S12]  /*15c50*/  IMAD.U32 R8, RZ, RZ, UR4 ;  /* 0x00000004ff087e24 */ /* 0x002fd8000f8e00ff */
[----:B------:R-:W-:Y:S02]  /*15c60*/  @P0 LOP3.LUT R0, R0, 0x2, RZ, 0xfc, !PT ;  /* 0x0000000200000812 */ /* 0x000fe400078efcff */
[----:B------:R-:W-:Y:S01]  /*15c70*/  ISETP.NE.AND P0, PT, R8, 0x3, PT ;  /* 0x000000030800780c */ /* 0x000fe20003f05270 */
[----:B------:R-:W-:Y:S02]  /*15c80*/  IMAD.U32 R8, RZ, RZ, UR39 ;  /* 0x00000027ff087e24 */ /* 0x000fe4000f8e00ff */
[----:B------:R-:W-:-:S03]  /*15c90*/  IMAD.MOV R2, RZ, RZ, -R12 ;  /* 0x000000ffff027224 */ /* 0x000fc600078e0a0c */
[----:B------:R-:W-:Y:S01]  /*15ca0*/  SHF.R.S32.HI R8, RZ, 0x1f, R8 ;  /* 0x0000001fff087819 */ /* 0x000fe20000011408 */
[----:B------:R-:W-:Y:S01]  /*15cb0*/  IMAD R7, R19, R2, R11 ;  /* 0x0000000213077224 */ /* 0x000fe200078e020b */
[----:B------:R-:W-:Y:S01]  /*15cc0*/  LOP3.LUT R2, R10, 0x80, RZ, 0xc0, !PT ;  /* 0x000000800a027812 */ /* 0x000fe200078ec0ff */
[----:B------:R-:W-:Y:S02]  /*15cd0*/  IMAD.SHL.U32 R3, R18, 0x10, RZ ;  /* 0x0000001012037824 */ /* 0x000fe400078e00ff */
[----:B------:R3:W-:Y:S01]  /*15ce0*/  STL [R1+0x10], R8 ;  /* 0x0000100801007387 */ /* 0x0007e20000100800 */
[----:B------:R-:W-:Y:S01]  /*15cf0*/  IMAD.SHL.U32 R11, R17, 0x4, RZ ;  /* 0x00000004110b7824 */ /* 0x000fe200078e00ff */
[----:B------:R-:W-:Y:S02]  /*15d00*/  LOP3.LUT R2, R2, 0x10, R17, 0xf8, !PT ;  /* 0x0000001002027812 */ /* 0x000fe400078ef811 */
[----:B------:R-:W-:Y:S02]  /*15d10*/  LOP3.LUT R3, R3, 0x600, RZ, 0xc0, !PT ;  /* 0x0000060003037812 */ /* 0x000fe400078ec0ff */
[----:B------:R-:W-:-:S02]  /*15d20*/  LOP3.LUT R2, R2, 0x10, R11, 0x78, !PT ;  /* 0x0000001002027812 */ /* 0x000fc400078e780b */
[--C-:B------:R-:W-:Y:S01]  /*15d30*/  LOP3.LUT R11, R3, 0x60, R10.reuse, 0xf8, !PT ;  /* 0x00000060030b7812 */ /* 0x100fe200078ef80a */
[----:B------:R-:W-:Y:S01]  /*15d40*/  IMAD.U32 R12, RZ, RZ, UR52 ;  /* 0x00000034ff0c7e24 */ /* 0x000fe2000f8e00ff */
[----:B------:R-:W-:Y:S02]  /*15d50*/  LOP3.LUT R0, R0, 0xfffffffb, RZ, 0xc0, !PT ;  /* 0xfffffffb00007812 */ /* 0x000fe400078ec0ff */
[----:B------:R-:W-:Y:S01]  /*15d60*/  LOP3.LUT R11, R11, 0x100, R10, 0xf8, !PT ;  /* 0x000001000b0b7812 */ /* 0x000fe200078ef80a */
[----:B------:R-:W-:Y:S01]  /*15d70*/  VIADD R12, R12, 0xffffffff ;  /* 0xffffffff0c0c7836 */ /* 0x000fe20000000000 */
[----:B------:R-:W-:Y:S02]  /*15d80*/  LOP3.LUT R22, R22, 0x640, R13, 0xf8, !PT ;  /* 0x0000064016167812 */ /* 0x000fe400078ef80d */
[----:B------:R-:W-:Y:S01]  /*15d90*/  LOP3.LUT R19, R11, R2, RZ, 0xfc, !PT ;  /* 0x000000020b137212 */ /* 0x000fe200078efcff */
[----:B------:R-:W-:Y:S01]  /*15da0*/  IMAD.SHL.U32 R2, R17, 0x10, RZ ;  /* 0x0000001011027824 */ /* 0x000fe200078e00ff */
[----:B------:R-:W-:-:S02]  /*15db0*/  SHF.R.U32.HI R17, RZ, 0x3, R17 ;  /* 0x00000003ff117819 */ /* 0x000fc40000011611 */
[----:B------:R-:W-:Y:S01]  /*15dc0*/  @P0 LOP3.LUT R0, R0, 0x4, RZ, 0xfc, !PT ;  /* 0x0000000400000812 */ /* 0x000fe200078efcff */
[----:B---3--:R-:W-:Y:S06]  /*15dd0*/  @!P0 BRA `(.L_x_14473) ;  /* 0x0000000000048947 */ /* 0x008fec0003800000 */
[----:B------:R-:W-:Y:S01]  /*15de0*/  BPT.TRAP 0x1 ;  /* 0x000000040000795c */ /* 0x000fe20000300000 */
.L_x_14473:
[----:B------:R-:W-:Y:S01]  /*15df0*/  IMAD.MOV.U32 R8, RZ, RZ, 0x1 ;  /* 0x00000001ff087424 */ /* 0x000fe200078e00ff */
[----:B------:R-:W-:-:S04]  /*15e00*/  SHF.R.S32.HI R21, RZ, 0x1f, R5 ;  /* 0x0000001fff157819 */ /* 0x000fc80000011405 */
[----:B------:R-:W-:-:S04]  /*15e10*/  SHF.L.U32 R9, R8, 0x1f, RZ ;  /* 0x0000001f08097819 */ /* 0x000fc800000006ff */
[----:B------:R1:W2:Y:S02]  /*15e20*/  SYNCS.PHASECHK.TRANS64.TRYWAIT P0, [UR46+0x12480], R9 ;  /* 0x01248009ff0075a7 */ /* 0x0002a4000800016e */
[C---:B-1----:R-:W-:Y:S02]  /*15e30*/  IMAD.SHL.U32 R9, R17.reuse, 0x80, RZ ;  /* 0x0000008011097824 */ /* 0x042fe400078e00ff */
[----:B------:R-:W-:-:S03]  /*15e40*/  IMAD.SHL.U32 R17, R17, 0x10, RZ ;  /* 0x0000001011117824 */ /* 0x000fc600078e00ff */
[----:B------:R-:W-:-:S04]  /*15e50*/  LOP3.LUT R9, R9, 0x180, RZ, 0xc0, !PT ;  /* 0x0000018009097812 */ /* 0x000fc800078ec0ff */
[----:B------:R-:W-:Y:S02]  /*15e60*/  LOP3.LUT R8, R9, 0x30, R2, 0xf8, !PT ;  /* 0x0000003009087812 */ /* 0x000fe400078ef802 */
[----:B------:R-:W-:Y:S02]  /*15e70*/  LOP3.LUT R2, R2, 0x40, RZ, 0xc0, !PT ;  /* 0x0000004002027812 */ /* 0x000fe400078ec0ff */
[----:B------:R-:W-:-:S04]  /*15e80*/  LOP3.LUT R8, R8, 0x30, R17, 0x78, !PT ;  /* 0x0000003008087812 */ /* 0x000fc800078e7811 */
[----:B------:R-:W-:-:S05]  /*15e90*/  IADD3 R2, R8, R3, R2 ;  /* 0x0000000308027210 */ /* 0x000fca0007ffe002 */
[----:B------:R1:W-:Y:S02]  /*15ea0*/  STL [R1+0x14], R2 ;  /* 0x0000140201007387 */ /* 0x0003e40000100800 */
[----:B-12---:R-:W-:Y:S05]  /*15eb0*/  @!P0 BRA `(.L_x_14474) ;  /* 0x00000038006c8947 */ /* 0x006fea0003800000 */
.L_x_14525:
[----:B------:R-:W2:Y:S01]  /*15ec0*/  LDL R11, [R1+0x10] ;  /* 0x00001000010b7983 */ /* 0x000ea20000100800 */
[----:B------:R-:W-:Y:S01]  /*15ed0*/  ULDC.64 UR4, c[0x0][0x328] ;  /* 0x0000ca0000047ab9 */ /* 0x000fe20000000a00 */
[----:B-----5:R-:W-:Y:S01]  /*15ee0*/  SHF.R.S32.HI R24, RZ, 0x1f, R4 ;  /* 0x0000001fff187819 */ /* 0x020fe20000011404 */
[----:B------:R-:W-:Y:S01]  /*15ef0*/  IMAD R8, R21, UR4, RZ ;  /* 0x0000000415087c24 */ /* 0x000fe2000f8e02ff */
[----:B------:R-:W-:Y:S01]  /*15f00*/  ULDC.64 UR6, c[0x0][0x338] ;  /* 0x0000ce0000067ab9 */ /* 0x000fe20000000a00 */
[C---:B-1----:R-:W-:Y:S01]  /*15f10*/  IMAD.WIDE.U32 R2, R5.reuse, UR4, RZ ;  /* 0x0000000405027c25 */ /* 0x042fe2000f8e00ff */
[----:B0-----:R-:W-:Y:S01]  /*15f20*/  SHF.R.S32.HI R20, RZ, 0x1f, R7 ;  /* 0x0000001fff147819 */ /* 0x001fe20000011407 */
        /* <DEDUP_REMOVED lines=14> */
[----:B------:R-:W-:Y:S02]  /*16010*/  IMAD.IADD R3, R3, 0x1, R10 ;  /* 0x0000000103037824 */ /* 0x000fe400078e020a */
[----:B------:R-:W-:Y:S02]  /*16020*/  IMAD R10, R25, UR6, RZ ;  /* 0x00000006190a7c24 */ /* 0x000fe4000f8e02ff */
[----:B------:R-:W-:-:S04]  /*16030*/  IMAD.WIDE.U32 R2, R6, UR6, R2 ;  /* 0x0000000606027c25 */ /* 0x000fc8000f8e0002 */
[----:B------:R-:W-:Y:S02]  /*16040*/  IMAD R10, R6, UR7, R10 ;  /* 0x00000007060a7c24 */ /* 0x000fe4000f8e020a */
[----:B------:R-:W-:Y:S02]  /*16050*/  IMAD.U32 R13, RZ, RZ, UR4 ;  /* 0x00000004ff0d7e24 */ /* 0x000fe4000f8e00ff */
[----:B------:R-:W-:Y:S02]  /*16060*/  IMAD.IADD R3, R3, 0x1, R10 ;  /* 0x0000000103037824 */ /* 0x000fe400078e020a */
[----:B0-----:R-:W-:Y:S02]  /*16070*/  IMAD.SHL.U32 R14, R14, 0x10, RZ ;  /* 0x000000100e0e7824 */ /* 0x001fe400078e00ff */
[----:B------:R-:W-:-:S03]  /*16080*/  IMAD.WIDE.U32 R2, R13, UR39, R2 ;  /* 0x000000270d027c25 */ /* 0x000fc6000f8e0002 */
[----:B------:R-:W-:-:S04]  /*16090*/  LOP3.LUT R14, R14, 0x30, RZ, 0xc0, !PT ;  /* 0x000000300e0e7812 */ /* 0x000fc800078ec0ff */
        /* <DEDUP_REMOVED lines=11> */
[----:B------:R-:W-:Y:S01]  /*16150*/  IMAD.MOV.U32 R3, RZ, RZ, -0xa0 ;  /* 0xffffff60ff037424 */ /* 0x000fe200078e00ff */
[----:B------:R-:W-:-:S03]  /*16160*/  UMOV UR4, 0xffffffff ;  /* 0xffffffff00047882 */ /* 0x000fc60000000000 */
        /* <DEDUP_REMOVED lines=16> */
[----:B-1----:R-:W-:-:S05]  /*16270*/  IADD3 R2, P1, R12, R2, RZ ;  /* 0x000000020c027210 */ /* 0x002fca0007f3e0ff */
[----:B---3--:R-:W-:Y:S02]  /*16280*/  IMAD.X R3, RZ, RZ, R3, P1 ;  /* 0x000000ffff037224 */ /* 0x008fe400008e0603 */
        /* <DEDUP_REMOVED lines=18> */
[----:B0-----:R-:W-:-:S05]  /*163b0*/  IADD3 R2, P1, R12, R2, RZ ;  /* 0x000000020c027210 */ /* 0x001fca0007f3e0ff */
[----:B------:R-:W-:Y:S01]  /*163c0*/  IMAD.X R3, RZ, RZ, R10, P1 ;  /* 0x000000ffff037224 */ /* 0x000fe200008e060a */
[----:B------:R-:W-:-:S04]  /*163d0*/  ISETP.GE.AND P1, PT, R8, 0x61, PT ;  /* 0x000000610800780c */ /* 0x000fc80003f26270 */
[----:B------:R0:W-:Y:S01]  /*163e0*/  LDGSTS.E.BYPASS.LTC128B.128 [R11+0x6a00], desc[UR48][R2.64], !P0 ;  /* 0x06a00000020b7fae */ /* 0x0001e2000c101d70 */
[----:B------:R-:W-:-:S03]  /*163f0*/  ISETP.GE.AND P0, PT, R8, 0x41, PT ;  /* 0x000000410800780c */ /* 0x000fc60003f06270 */
[----:B0-----:R0:W1:Y:S10]  /*16400*/  SHFL.IDX PT, R2, R18, RZ, 0x1c1f ;  /* 0x001c1fff12027589 */ /* 0x00107400000e0000 */
.L_x_14537:
[----:B------:R-:W2:Y:S01]  /*16410*/  LDL R9, [R1] ;  /* 0x0000000001097983 */ /* 0x000ea20000100800 */
[----:B------:R-:W-:Y:S01]  /*16420*/  ISETP.LT.OR P2, PT, R8, 0x81, P2 ;  /* 0x000000810800780c */ /* 0x000fe20001741670 */
[----:B------:R-:W3:Y:S02]  /*16430*/  S2R R3, SR_TID.X ;  /* 0x0000000000037919 */ /* 0x000ee40000002100 */
[----:B---3--:R-:W-:-:S05]  /*16440*/  IMAD.SHL.U32 R3, R3, 0x10, RZ ;  /* 0x0000001003037824 */ /* 0x008fca00078e00ff */
[----:B------:R-:W-:-:S04]  /*16450*/  LOP3.LUT R3, R3, 0x30, RZ, 0xc0, !PT ;  /* 0x0000003003037812 */ /* 0x000fc800078ec0ff */
[----:B-1----:R-:W-:-:S05]  /*16460*/  IADD3 R2, P5, R3, R2, RZ ;  /* 0x0000000203027210 */ /* 0x002fca0007fbe0ff */
[----:B------:R-:W-:-:S05]  /*16470*/  IMAD.X R3, RZ, RZ, R17, P5 ;  /* 0x000000ffff037224 */ /* 0x000fca00028e0611 */
[----:B------:R-:W-:Y:S01]  /*16480*/  @!PT LDS RZ, [RZ] ;  /* 0x00000000fffff984 */ /* 0x000fe20000000800 */
[----:B------:R-:W-:Y:S01]  /*16490*/  @!PT LDS RZ, [RZ] ;  /* 0x00000000fffff984 */ /* 0x000fe20000000800 */
[----:B------:R-:W-:Y:S01]  /*164a0*/  @!PT LDS RZ, [RZ] ;  /* 0x00000000fffff984 */ /* 0x000fe20000000800 */
[----:B--2---:R1:W-:Y:S01]  /*164b0*/  LDGSTS.E.BYPASS.LTC128B.128 [R9+0x7200], desc[UR48][R2.64], !P2 ;  /* 0x0720000002097fae */ /* 0x0043e2000d101d70 */
[----:B------:R-:W-:Y:S01]  /*164c0*/  NOP ;  /* 0x0000000000007918 */ /* 0x000fe20000000000 */
[----:B------:R-:W-:Y:S02]  /*164d0*/  SYNCS.ARRIVE.TRANS64.RED.A0T1 RZ, [UR46+0x12470], RZ ;  /* 0x012470ffffff79a7 */ /* 0x000fe4000820042e */
[----:B------:R-:W-:Y:S01]  /*164e0*/  ARRIVES.LDGSTSBAR.64.TRANSCNT [UR46+0x12470] ;  /* 0x01247000ff0079b0 */ /* 0x000fe20008000aae */
[----:B------:R-:W-:Y:S01]  /*164f0*/  NOP ;  /* 0x0000000000007918 */ /* 0x000fe20000000000 */
[----:B------:R-:W-:-:S06]  /*16500*/  ULOP3.LUT UR4, UR40, 0x2, URZ, 0xfc, !UPT ;  /* 0x0000000228047892 */ /* 0x000fcc000f8efc3f */
[----:B-1----:R-:W-:-:S05]  /*16510*/  IMAD.U32 R9, RZ, RZ, UR4 ;  /* 0x00000004ff097e24 */ /* 0x002fca000f8e00ff */
[----:B------:R-:W-:-:S13]  /*16520*/  ISETP.NE.AND P6, PT, R9, 0x3, PT ;  /* 0x000000030900780c */ /* 0x000fda0003fc5270 */
[----:B------:R-:W-:Y:S05]  /*16530*/  @!P6 BRA `(.L_x_14476) ;  /* 0x000000000004e947 */ /* 0x000fea0003800000 */
[----:B------:R-:W-:Y:S01]  /*16540*/  BPT.TRAP 0x1 ;  /* 0x000000040000795c */ /* 0x000fe20000300000 */
.L_x_14476:
[----:B------:R-:W-:Y:S01]  /*16550*/  SYNCS.ARRIVE.TRANS64.A1T0 RZ, [UR46+0x12470], RZ ;  /* 0x012470ffffff79a7 */ /* 0x000fe2000810002e */
[----:B------:R-:W-:Y:S05]  /*16560*/  @!P6 BRA `(.L_x_14477) ;  /* 0x000000000004e947 */ /* 0x000fea0003800000 */
[----:B------:R-:W-:Y:S01]  /*16570*/  BPT.TRAP 0x1 ;  /* 0x000000040000795c */ /* 0x000fe20000300000 */
.L_x_14477:
[----:B------:R-:W-:-:S05]  /*16580*/  IMAD.MOV.U32 R2, RZ, RZ, 0x1 ;  /* 0x00000001ff027424 */ /* 0x000fca00078e00ff */
[----:B------:R-:W-:-:S04]  /*16590*/  SHF.L.U32 R2, R2, 0x1f, RZ ;  /* 0x0000001f02027819 */ /* 0x000fc800000006ff */
[----:B------:R-:W1:Y:S02]  /*165a0*/  SYNCS.PHASECHK.TRANS64.TRYWAIT P2, [UR46+0x12440], R2 ;  /* 0x01244002ff0075a7 */ /* 0x000e64000804016e */
[----:B-1----:R-:W-:Y:S05]  /*165b0*/  @!P2 BRA `(.L_x_14478) ;  /* 0x00000038009ca947 */ /* 0x002fea0003800000 */
.L_x_14538:
[----:B------:R-:W2:Y:S01]  /*165c0*/  LDL R10, [R1+0x10] ;  /* 0x00001000010a7983 */ /* 0x000ea20000100800 */
[----:B------:R-:W-:Y:S01]  /*165d0*/  ULDC.64 UR4, c[0x0][0x300] ;  /* 0x0000c00000047ab9 */ /* 0x000fe20000000a00 */
[----:B------:R-:W-:Y:S01]  /*165e0*/  ULDC.64 UR8, c[0x0][0x310] ;  /* 0x0000c40000087ab9 */ /* 0x000fe20000000a00 */
[----:B------:R-:W-:Y:S01]  /*165f0*/  IMAD R8, R21, UR4, RZ ;  /* 0x0000000415087c24 */ /* 0x000fe2000f8e02ff */
[----:B0-----:R0:W5:Y:S01]  /*16600*/  LDL R18, [R1] ;  /* 0x0000000001127983 */ /* 0x0011620000100800 */
[C---:B-1----:R-:W-:Y:S01]  /*16610*/  IMAD.WIDE.U32 R2, R5.reuse, UR4, RZ ;  /* 0x0000000405027c25 */ /* 0x042fe2000f8e00ff */
[----:B------:R-:W1:Y:S03]  /*16620*/  LDC R9, c[0x0][0x2f4] ;  /* 0x0000bd00ff097b82 */ /* 0x000e660000000800 */
[----:B------:R-:W-:Y:S02]  /*16630*/  IMAD R8, R5, UR5, R8 ;  /* 0x0000000505087c24 */ /* 0x000fe4000f8e0208 */
[----:B------:R-:W-:-:S02]  /*16640*/  IMAD R20, R20, UR4, RZ ;  /* 0x0000000414147c24 */ /* 0x000fc4000f8e02ff */
[----:B------:R-:W-:Y:S02]  /*16650*/  IMAD.IADD R3, R3, 0x1, R8 ;  /* 0x0000000103037824 */ /* 0x000fe400078e0208 */
[----:B------:R-:W-:Y:S02]  /*16660*/  IMAD R8, R24, UR8, RZ ;  /* 0x0000000818087c24 */ /* 0x000fe4000f8e02ff */
[----:B------:R-:W3:Y:S01]  /*16670*/  S2R R24, SR_TID.X ;  /* 0x0000000000187919 */ /* 0x000ee20000002100 */
[----:B------:R-:W-:Y:S02]  /*16680*/  IMAD R20, R7, UR5, R20 ;  /* 0x0000000507147c24 */ /* 0x000fe4000f8e0214 */
[C---:B------:R-:W-:Y:S02]  /*16690*/  IMAD R8, R4.reuse, UR9, R8 ;  /* 0x0000000904087c24 */ /* 0x040fe4000f8e0208 */
[----:B------:R-:W-:-:S04]  /*166a0*/  IMAD.WIDE.U32 R4, R4, UR8, R2 ;  /* 0x0000000804047c25 */ /* 0x000fc8000f8e0002 */
[----:B------:R-:W-:Y:S01]  /*166b0*/  IMAD.WIDE.U32 R2, R7, UR4, RZ ;  /* 0x0000000407027c25 */ /* 0x000fe2000f8e00ff */
[----:B------:R-:W-:-:S03]  /*166c0*/  ULDC.64 UR4, c[0x0][0x308] ;  /* 0x0000c20000047ab9 */ /* 0x000fc60000000a00 */
[----:B------:R-:W-:Y:S02]  /*166d0*/  IMAD.IADD R3, R3, 0x1, R20 ;  /* 0x0000000103037824 */ /* 0x000fe400078e0214 */
[----:B------:R-:W-:Y:S02]  /*166e0*/  IMAD R25, R25, UR8, RZ ;  /* 0x0000000819197c24 */ /* 0x000fe4000f8e02ff */
[----:B------:R-:W-:Y:S02]  /*166f0*/  IMAD.IADD R5, R5, 0x1, R8 ;  /* 0x0000000105057824 */ /* 0x000fe400078e0208 */
[----:B------:R-:W-:Y:S02]  /*16700*/  IMAD.U32 R8, RZ, RZ, UR4 ;  /* 0x00000004ff087e24 */ /* 0x000fe4000f8e00ff */
[----:B------:R-:W-:-:S04]  /*16710*/  IMAD.WIDE.U32 R2, R6, UR8, R2 ;  /* 0x0000000806027c25 */ /* 0x000fc8000f8e0002 */
[----:B------:R-:W-:Y:S02]  /*16720*/  IMAD R25, R6, UR9, R25 ;  /* 0x0000000906197c24 */ /* 0x000fe4000f8e0219 */
[----:B------:R-:W-:-:S04]  /*16730*/  IMAD.WIDE.U32 R4, R8, UR39, R4 ;  /* 0x0000002708047c25 */ /* 0x000fc8000f8e0004 */
[----:B------:R-:W-:Y:S02]  /*16740*/  IMAD.IADD R3, R3, 0x1, R25 ;  /* 0x0000000103037824 */ /* 0x000fe400078e0219 */
[----:B---3--:R-:W-:Y:S02]  /*16750*/  IMAD.SHL.U32 R24, R24, 0x10, RZ ;  /* 0x0000001018187824 */ /* 0x008fe400078e00ff */
[----:B------:R-:W-:-:S03]  /*16760*/  IMAD.WIDE.U32 R2, R8, UR39, R2 ;  /* 0x0000002708027c25 */ /* 0x000fc6000f8e0002 */
[----:B------:R-:W-:-:S04]  /*16770*/  LOP3.LUT R24, R24, 0x30, RZ, 0xc0, !PT ;  /* 0x0000003018187812 */ /* 0x000fc800078ec0ff */
[----:B-1----:R-:W-:Y:S02]  /*16780*/  ISETP.GE.AND P5, PT, R24, R9, PT ;  /* 0x000000091800720c */ /* 0x002fe40003fa6270 */
[----:B------:R-:W-:-:S11]  /*16790*/  LOP3.LUT R0, R0, 0xfffffffe, RZ, 0xc0, !PT ;  /* 0xfffffffe00007812 */ /* 0x000fd600078ec0ff */
[----:B------:R-:W-:Y:S02]  /*167a0*/  @P5 LOP3.LUT R0, R0, 0x1, RZ, 0xfc, !PT ;  /* 0x0000000100005812 */ /* 0x000fe400078efcff */
[----:B--2---:R-:W-:-:S13]  /*167b0*/  R2UR UR6, R10 ;  /* 0x000000000a0672ca */ /* 0x004fda00000e0000 */
        /* <DEDUP_REMOVED lines=9> */
[----:B0-----:R-:W-:Y:S05]  /*16850*/  BRA.DIV UR4, `(.L_x_14479) ;  /* 0x0000003a04107947 */ /* 0x001fea000b800000 */
[----:B------:R-:W0:Y:S04]  /*16860*/  SHFL.IDX PT, R14, R4, RZ, 0x1c1f ;  /* 0x001c1fff040e7589 */ /* 0x000e2800000e0000 */
[----:B------:R-:W1:Y:S04]  /*16870*/  SHFL.IDX PT, R2, R5, RZ, 0x1c1f ;  /* 0x001c1fff05027589 */ /* 0x000e6800000e0000 */
[----:B------:R-:W-:Y:S01]  /*16880*/  SHFL.IDX PT, R7, R7, RZ, 0x1c1f ;  /* 0x001c1fff07077589 */ /* 0x000fe200000e0000 */
[----:B0-----:R-:W-:-:S05]  /*16890*/  @P4 IADD3 R14, P2, R24, R14, RZ ;  /* 0x0000000e180e4210 */ /* 0x001fca0007f5e0ff */
[----:B-1----:R-:W-:Y:S02]  /*168a0*/  @P4 IMAD.X R3, RZ, RZ, R2, P2 ;  /* 0x000000ffff034224 */ /* 0x002fe400010e0602 */
[----:B------:R-:W-:Y:S02]  /*168b0*/  @P4 IMAD.MOV.U32 R2, RZ, RZ, R14 ;  /* 0x000000ffff024224 */ /* 0x000fe400078e000e */
[----:B------:R-:W0:Y:S04]  /*168c0*/  SHFL.IDX PT, R14, R4, 0x1, 0x1c1f ;  /* 0x003c1f00040e7f89 */ /* 0x000e2800000e0000 */
[----:B-----5:R1:W-:Y:S04]  /*168d0*/  @P4 LDGSTS.E.BYPASS.LTC128B.128 [R18+0xd200], desc[UR48][R2.64], !P5 ;  /* 0x0d20000002124fae */ /* 0x0203e8000e901d70 */
[----:B-1----:R-:W1:Y:S01]  /*168e0*/  SHFL.IDX PT, R2, R5, 0x1, 0x1c1f ;  /* 0x003c1f0005027f89 */ /* 0x002e6200000e0000 */
[----:B0-----:R-:W-:-:S05]  /*168f0*/  @P3 IADD3 R14, P2, R24, R14, RZ ;  /* 0x0000000e180e3210 */ /* 0x001fca0007f5e0ff */
[----:B-1----:R-:W-:Y:S02]  /*16900*/  @P3 IMAD.X R3, RZ, RZ, R2, P2 ;  /* 0x000000ffff033224 */ /* 0x002fe400010e0602 */
[----:B------:R-:W-:Y:S02]  /*16910*/  @P3 IMAD.MOV.U32 R2, RZ, RZ, R14 ;  /* 0x000000ffff023224 */ /* 0x000fe400078e000e */
[----:B------:R-:W0:Y:S04]  /*16920*/  SHFL.IDX PT, R14, R4, 0x2, 0x1c1f ;  /* 0x005c1f00040e7f89 */ /* 0x000e2800000e0000 */
[----:B------:R1:W-:Y:S04]  /*16930*/  @P3 LDGSTS.E.BYPASS.LTC128B.128 [R18+0xda00], desc[UR48][R2.64], !P5 ;  /* 0x0da0000002123fae */ /* 0x0003e8000e901d70 */
[----:B------:R-:W-:Y:S04]  /*16940*/  SHFL.IDX PT, R4, R4, 0x3, 0x1c1f ;  /* 0x007c1f0004047f89 */ /* 0x000fe800000e0000 */
[----:B-1----:R-:W1:Y:S04]  /*16950*/  SHFL.IDX PT, R2, R5, 0x2, 0x1c1f ;  /* 0x005c1f0005027f89 */ /* 0x002e6800000e0000 */
[----:B------:R-:W2:Y:S01]  /*16960*/  SHFL.IDX PT, R5, R5, 0x3, 0x1c1f ;  /* 0x007c1f0005057f89 */ /* 0x000ea200000e0000 */
[----:B0-----:R-:W-:-:S03]  /*16970*/  @P0 IADD3 R3, P2, R24, R14, RZ ;  /* 0x0000000e18030210 */ /* 0x001fc60007f5e0ff */
[----:B------:R0:W3:Y:S02]  /*16980*/  SHFL.IDX PT, R14, R6, RZ, 0x1c1f ;  /* 0x001c1fff060e7589 */ /* 0x0000e400000e0000 */
[----:B-1----:R-:W-:-:S05]  /*16990*/  @P0 IMAD.X R2, RZ, RZ, R2, P2 ;  /* 0x000000ffff020224 */ /* 0x002fca00010e0602 */
[----:B------:R-:W-:-:S04]  /*169a0*/  @P0 LOP3.LUT R3, R3, R2, RZ, 0x3c, !PT ;  /* 0x0000000203030212 */ /* 0x000fc800078e3cff */
[----:B------:R-:W-:-:S04]  /*169b0*/  @P0 LOP3.LUT R2, R3, R2, RZ, 0x3c, !PT ;  /* 0x0000000203020212 */ /* 0x000fc800078e3cff */
[----:B------:R-:W-:-:S05]  /*169c0*/  @P0 LOP3.LUT R3, R3, R2, RZ, 0x3c, !PT ;  /* 0x0000000203030212 */ /* 0x000fca00078e3cff */
[----:B------:R1:W-:Y:S01]  /*169d0*/  @P0 LDGSTS.E.BYPASS.LTC128B.128 [R18+0xe200], desc[UR48][R2.64], !P5 ;  /* 0x0e20000002120fae */ /* 0x0003e2000e901d70 */
[----:B------:R-:W-:-:S05]  /*169e0*/  @P1 IADD3 R8, P0, R24, R4, RZ ;  /* 0x0000000418081210 */ /* 0x000fca0007f1e0ff */
[----:B--2---:R-:W-:Y:S02]  /*169f0*/  @P1 IMAD.X R9, RZ, RZ, R5, P0 ;  /* 0x000000ffff091224 */ /* 0x004fe400000e0605 */
[----:B-1----:R-:W-:Y:S02]  /*16a00*/  @P1 IMAD.MOV.U32 R2, RZ, RZ, R8 ;  /* 0x000000ffff021224 */ /* 0x002fe400078e0008 */
[----:B------:R-:W-:-:S05]  /*16a10*/  @P1 IMAD.MOV.U32 R3, RZ, RZ, R9 ;  /* 0x000000ffff031224 */ /* 0x000fca00078e0009 */
[----:B---3--:R0:W-:Y:S02]  /*16a20*/  @P1 LDGSTS.E.BYPASS.LTC128B.128 [R18+0xea00], desc[UR48][R2.64], !P5 ;  /* 0x0ea0000002121fae */ /* 0x0081e4000e901d70 */
.L_x_14550:
[----:B------:R-:W-:Y:S01]  /*16a30*/  LOP3.LUT P0, RZ, R0, 0x10, RZ, 0xc0, !PT ;  /* 0x0000001000ff7812 */ /* 0x000fe2000780c0ff */
[----:B------:R-:W-:-:S12]  /*16a40*/  BSSY B0, `(.L_x_14480) ;  /* 0x0000008000007945 */ /* 0x000fd80003800000 */
[----:B------:R-:W-:Y:S05]  /*16a50*/  @!P0 BRA `(.L_x_14481) ;  /* 0x0000000000188947 */ /* 0x000fea0003800000 */
[----:B0-----:R-:W-:-:S05]  /*16a60*/  IADD3 R2, P0, R24, R14, RZ ;  /* 0x0000000e18027210 */ /* 0x001fca0007f1e0ff */
[----:B------:R-:W-:-:S05]  /*16a70*/  IMAD.X R3, RZ, RZ, R7, P0 ;  /* 0x000000ffff037224 */ /* 0x000fca00000e0607 */
[----:B------:R-:W-:Y:S01]  /*16a80*/  @!PT LDS RZ, [RZ] ;  /* 0x00000000fffff984 */ /* 0x000fe20000000800 */
[----:B------:R-:W-:Y:S01]  /*16a90*/  @!PT LDS RZ, [RZ] ;  /* 0x00000000fffff984 */ /* 0x000fe20000000800 */
[----:B------:R-:W-:Y:S01]  /*16aa0*/  @!PT LDS RZ, [RZ] ;  /* 0x00000000fffff984 */ /* 0x000fe20000000800 */
[----:B------:R1:W-:Y:S03]  /*16ab0*/  LDGSTS.E.BYPASS.LTC128B.128 [R18+0xf200], desc[UR48][R2.64], !P5 ;  /* 0x0f20000002127fae */ /* 0x0003e6000e901d70 */
.L_x_14481:
[----:B------:R-:W-:Y:S05]  /*16ac0*/  BSYNC B0 ;  /* 0x0000000000007941 */ /* 0x000fea0003800000 */
.L_x_14480:
[----:B------:R-:W-:Y:S01]  /*16ad0*/  NOP ;  /* 0x0000000000007918 */ /* 0x000fe20000000000 */
[----:B------:R-:W-:Y:S01]  /*16ae0*/  SYNCS.ARRIVE.TRANS64.RED.A0T1 RZ, [UR46+0x12430], RZ ;  /* 0x012430ffffff79a7 */ /* 0x000fe2000820042e */
[----:B------:R-:W-:Y:S01]  /*16af0*/  ARRIVES.LDGSTSBAR.64.TRANSCNT [UR46+0x12430] ;  /* 0x01243000ff0079b0 */ /* 0x000fe20008000aae */
[----:B------:R-:W-:Y:S01]  /*16b00*/  NOP ;  /* 0x0000000000007918 */ /* 0x000fe20000000000 */
[----:B------:R-:W-:-:S06]  /*16b10*/  ULOP3.LUT UR4, UR40, 0x2, URZ, 0xfc, !UPT ;  /* 0x0000000228047892 */ /* 0x000fcc000f8efc3f */
[----:B01----:R-:W-:-:S05]  /*16b20*/  IMAD.U32 R2, RZ, RZ, UR4 ;  /* 0x00000004ff027e24 */ /* 0x003fca000f8e00ff */
[----:B------:R-:W-:-:S13]  /*16b30*/  ISETP.NE.AND P0, PT, R2, 0x3, PT ;  /* 0x000000030200780c */ /* 0x000fda0003f05270 */
[----:B------:R-:W-:Y:S05]  /*16b40*/  @!P0 BRA `(.L_x_14482) ;  /* 0x0000000000048947 */ /* 0x000fea0003800000 */
[----:B------:R-:W-:Y:S01]  /*16b50*/  BPT.TRAP 0x1 ;  /* 0x000000040000795c */ /* 0x000fe20000300000 */
.L_x_14482:
        /* <DEDUP_REMOVED lines=30> */
.L_x_14483:
[----:B------:R-:W-:Y:S01]  /*16d40*/  UISETP.NE.AND UP0, UPT, UR50, URZ, UPT ;  /* 0x0000003f3200728c */ /* 0x000fe2000bf05270 */
[----:B------:R-:W-:Y:S01]  /*16d50*/  IMAD.U32 R4, RZ, RZ, UR36 ;  /* 0x00000024ff047e24 */ /* 0x000fe2000f8e00ff */
[----:B------:R-:W0:Y:S01]  /*16d60*/  LDC R7, c[0x0][0x448] ;  /* 0x00011200ff077b82 */ /* 0x000e220000000800 */
[----:B------:R-:W-:Y:S01]  /*16d70*/  VIADD R26, R26, UR41 ;  /* 0x000000291a1a7c36 */ /* 0x000fe20008000000 */
[----:B------:R-:W-:Y:S01]  /*16d80*/  ULDC.64 UR6, c[0x0][0x2c8] ;  /* 0x0000b20000067ab9 */ /* 0x000fe20000000a00 */
[----:B------:R-:W-:Y:S01]  /*16d90*/  IMAD.MOV.U32 R2, RZ, RZ, R4 ;  /* 0x000000ffff027224 */ /* 0x000fe200078e0004 */
[----:B------:R-:W-:Y:S01]  /*16da0*/  PLOP3.LUT P0, PT, PT, PT, UP0, 0x80, 0x0 ;  /* 0x000000000000781c */ /* 0x000fe20003f0f008 */
[----:B------:R-:W-:Y:S01]  /*16db0*/  IMAD.MOV.U32 R0, RZ, RZ, R26 ;  /* 0x000000ffff007224 */ /* 0x000fe200078e001a */
[----:B------:R-:W-:Y:S01]  /*16dc0*/  PLOP3.LUT P1, PT, PT, PT, UP0, 0x80, 0x0 ;  /* 0x000000000000781c */ /* 0x000fe20003f2f008 */
[----:B------:R-:W-:Y:S02]  /*16dd0*/  IMAD.U32 R3, RZ, RZ, UR47 ;  /* 0x0000002fff037e24 */ /* 0x000fe4000f8e00ff */
[----:B------:R-:W-:Y:S01]  /*16de0*/  @UP0 ULDC UR4, c[0x0][0x44c] ;  /* 0x0001130000040ab9 */ /* 0x000fe20000000800 */
[----:B------:R-:W-:Y:S01]  /*16df0*/  IMAD.U32 R5, RZ, RZ, UR37 ;  /* 0x00000025ff057e24 */ /* 0x000fe2000f8e00ff */
[----:B------:R-:W-:-:S06]  /*16e00*/  @UP0 ULDC UR8, c[0x0][0x44c] ;  /* 0x0001130000080ab9 */ /* 0x000fcc0000000800 */
[----:B------:R-:W-:Y:S01]  /*16e10*/  @P0 IMAD.HI.U32 R4, R26, UR4, RZ ;  /* 0x000000041a040c27 */ /* 0x000fe2000f8e00ff */
[----:B------:R-:W-:Y:S01]  /*16e20*/  @UP0 ULDC UR4, c[0x0][0x450] ;  /* 0x0001140000040ab9 */ /* 0x000fe20000000800 */
[----:B------:R-:W-:-:S03]  /*16e30*/  PLOP3.LUT P0, PT, PT, PT, UP0, 0x80, 0x0 ;  /* 0x000000000000781c */ /* 0x000fc60003f0f008 */
[----:B------:R-:W-:Y:S01]  /*16e40*/  @P1 SHF.R.U32.HI R0, RZ, UR4, R4 ;  /* 0x00000004ff001c19 */ /* 0x000fe20008011604 */
[----:B------:R-:W-:Y:S01]  /*16e50*/  ULDC.64 UR4, c[0x0][0x2e0] ;  /* 0x0000b80000047ab9 */ /* 0x000fe20000000a00 */
[----:B------:R-:W-:Y:S01]  /*16e60*/  PLOP3.LUT P1, PT, PT, PT, UP0, 0x80, 0x0 ;  /* 0x000000000000781c */ /* 0x000fe20003f2f008 */
[----:B------:R-:W-:Y:S02]  /*16e70*/  IMAD R4, R17, UR4, RZ ;  /* 0x0000000411047c24 */ /* 0x000fe4000f8e02ff */
[----:B------:R-:W-:-:S04]  /*16e80*/  IMAD.WIDE.U32 R2, R29, UR4, R2 ;  /* 0x000000041d027c25 */ /* 0x000fc8000f8e0002 */
[----:B------:R-:W-:Y:S01]  /*16e90*/  IMAD R5, R29, UR5, R4 ;  /* 0x000000051d057c24 */ /* 0x000fe2000f8e0204 */
[--C-:B------:R-:W-:Y:S01]  /*16ea0*/  SHF.R.S32.HI R4, RZ, 0x1f, R0.reuse ;  /* 0x0000001fff047819 */ /* 0x100fe20000011400 */
[----:B------:R-:W-:Y:S01]  /*16eb0*/  IMAD.MOV R9, RZ, RZ, -R0 ;  /* 0x000000ffff097224 */ /* 0x000fe200078e0a00 */
[----:B------:R-:W-:Y:S01]  /*16ec0*/  ULDC.64 UR4, c[0x0][0x2d0] ;  /* 0x0000b40000047ab9 */ /* 0x000fe20000000a00 */
[----:B------:R-:W-:Y:S02]  /*16ed0*/  IMAD.IADD R3, R3, 0x1, R5 ;  /* 0x0000000103037824 */ /* 0x000fe400078e0205 */
[----:B------:R-:W-:Y:S02]  /*16ee0*/  IMAD R5, R4, UR4, RZ ;  /* 0x0000000404057c24 */ /* 0x000fe4000f8e02ff */
[----:B0-----:R-:W-:Y:S02]  /*16ef0*/  IMAD R9, R7, R9, R26 ;  /* 0x0000000907097224 */ /* 0x001fe400078e021a */
[----:B------:R-:W-:-:S02]  /*16f00*/  IMAD R11, R0, UR5, R5 ;  /* 0x00000005000b7c24 */ /* 0x000fc4000f8e0205 */
[----:B------:R-:W-:Y:S01]  /*16f10*/  IMAD.WIDE.U32 R4, R0, UR4, R2 ;  /* 0x0000000400047c25 */ /* 0x000fe2000f8e0002 */
[----:B------:R-:W-:-:S03]  /*16f20*/  SHF.R.S32.HI R0, RZ, 0x1f, R9 ;  /* 0x0000001fff007819 */ /* 0x000fc60000011409 */
[----:B------:R-:W-:Y:S02]  /*16f30*/  VIADD R26, R26, 0x80 ;  /* 0x000000801a1a7836 */ /* 0x000fe40000000000 */
[----:B------:R-:W-:Y:S02]  /*16f40*/  IMAD R0, R0, UR6, RZ ;  /* 0x0000000600007c24 */ /* 0x000fe4000f8e02ff */
[----:B------:R-:W-:Y:S02]  /*16f50*/  IMAD.IADD R5, R5, 0x1, R11 ;  /* 0x0000000105057824 */ /* 0x000fe400078e020b */
[----:B------:R-:W-:Y:S02]  /*16f60*/  IMAD R6, R9, UR7, R0 ;  /* 0x0000000709067c24 */ /* 0x000fe4000f8e0200 */
[----:B------:R-:W-:Y:S01]  /*16f70*/  @P0 IMAD.HI.U32 R0, R26, UR8, RZ ;  /* 0x000000081a000c27 */ /* 0x000fe2000f8e00ff */
[----:B------:R-:W-:-:S03]  /*16f80*/  @UP0 ULDC UR8, c[0x0][0x450] ;  /* 0x0001140000080ab9 */ /* 0x000fc60000000800 */
[----:B------:R-:W-:-:S04]  /*16f90*/  IMAD.WIDE.U32 R4, R9, UR6, R4 ;  /* 0x0000000609047c25 */ /* 0x000fc8000f8e0004 */
[----:B------:R-:W-:Y:S01]  /*16fa0*/  IMAD.MOV.U32 R8, RZ, RZ, R26 ;  /* 0x000000ffff087224 */ /* 0x000fe200078e001a */
[----:B------:R-:W-:Y:S01]  /*16fb0*/  @P1 SHF.R.U32.HI R8, RZ, UR8, R0 ;  /* 0x00000008ff081c19 */ /* 0x000fe20008011600 */
[----:B------:R-:W-:Y:S02]  /*16fc0*/  ULDC.64 UR8, c[0x0][0x280] ;  /* 0x0000a00000087ab9 */ /* 0x000fe40000000a00 */
[----:B------:R-:W-:Y:S02]  /*16fd0*/  IADD3 R0, P0, R4, UR8, RZ ;  /* 0x0000000804007c10 */ /* 0x000fe4000ff1e0ff */
[----:B------:R-:W-:Y:S02]  /*16fe0*/  IMAD.WIDE.U32 R2, R8, UR4, R2 ;  /* 0x0000000408027c25 */ /* 0x000fe4000f8e0002 */
[----:B------:R-:W-:Y:S02]  /*16ff0*/  IADD3.X R4, R5, UR9, R6, P0, !PT ;  /* 0x0000000905047c10 */ /* 0x000fe400087fe406 */
[----:B------:R-:W-:-:S05]  /*17000*/  SHF.R.S32.HI R5, RZ, 0x1f, R8 ;  /* 0x0000001fff057819 */ /* 0x000fca0000011408 */
[----:B------:R-:W-:Y:S01]  /*17010*/  IMAD R5, R5, UR4, RZ ;  /* 0x0000000405057c24 */ /* 0x000fe2000f8e02ff */
[----:B------:R-:W-:-:S03]  /*17020*/  ULDC UR4, c[0x0][0x2b8] ;  /* 0x0000ae0000047ab9 */ /* 0x000fc60000000800 */
[----:B------:R-:W-:Y:S02]  /*17030*/  IMAD R9, R8, UR5, R5 ;  /* 0x0000000508097c24 */ /* 0x000fe4000f8e0205 */
        /* <DEDUP_REMOVED lines=34> */
[----:B------:R-:W-:-:S04]  /*17260*/  VIADD R3, R6, 0x40 ;  /* 0x0000004006037836 */ /* 0x000fc80000000000 */
[----:B---3--:R-:W-:Y:S01]  /*17270*/  @!P1 IMAD.X R9, RZ, RZ, R9, P2 ;  /* 0x000000ffff099224 */ /* 0x008fe200010e0609 */
[----:B------:R-:W-:-:S03]  /*17280*/  ISETP.GE.AND P2, PT, R3, R7, PT ;  /* 0x000000070300720c */ /* 0x000fc60003f46270 */
[----:B------:R-:W-:-:S05]  /*17290*/  @!P1 IMAD.MOV.U32 R3, RZ, RZ, R9 ;  /* 0x000000ffff039224 */ /* 0x000fca00078e0009 */
[----:B------:R4:W-:Y:S05]  /*172a0*/  @!P1 LDGSTS.E.BYPASS.LTC128B.128 [R18+0xaa00], desc[UR48][R2.64], !P0 ;  /* 0x0aa0000002129fae */ /* 0x0009ea000c101d70 */
[----:B----4-:R-:W-:Y:S01]  /*172b0*/  @!P2 IADD3 R2, P1, R24, R12, RZ ;  /* 0x0000000c1802a210 */ /* 0x010fe20007f3e0ff */
[----:B------:R-:W-:-:S04]  /*172c0*/  VIADD R12, R6, 0x60 ;  /* 0x00000060060c7836 */ /* 0x000fc80000000000 */
[----:B0-----:R-:W-:Y:S01]  /*172d0*/  @!P2 IMAD.X R3, RZ, RZ, R10, P1 ;  /* 0x000000ffff03a224 */ /* 0x001fe200008e060a */
[----:B------:R-:W-:-:S04]  /*172e0*/  ISETP.GE.AND P1, PT, R12, R7, PT ;  /* 0x000000070c00720c */ /* 0x000fc80003f26270 */
[----:B------:R0:W-:Y:S09]  /*172f0*/  @!P2 LDGSTS.E.BYPASS.LTC128B.128 [R18+0xb200], desc[UR48][R2.64], !P0 ;  /* 0x0b2000000212afae */ /* 0x0001f2000c101d70 */
[----:B------:R-:W-:Y:S01]  /*17300*/  @!P1 IADD3 R9, P2, R24, R0, RZ ;  /* 0x0000000018099210 */ /* 0x000fe20007f5e0ff */
[----:B------:R-:W-:Y:S01]  /*17310*/  VIADD R0, R6, 0x80 ;  /* 0x0000008006007836 */ /* 0x000fe20000000000 */
[----:B0-----:R-:W0:Y:S03]  /*17320*/  SHFL.IDX PT, R2, R8, RZ, 0x1c1f ;  /* 0x001c1fff08027589 */ /* 0x001e2600000e0000 */
[----:B-1----:R-:W-:Y:S01]  /*17330*/  @!P1 IMAD.X R3, RZ, RZ, R4, P2 ;  /* 0x000000ffff039224 */ /* 0x002fe200010e0604 */
[----:B------:R-:W-:Y:S01]  /*17340*/  ISETP.GE.AND P2, PT, R0, R7, PT ;  /* 0x000000070000720c */ /* 0x000fe20003f46270 */
[----:B------:R-:W1:-:S12]  /*17350*/  SHFL.IDX PT, R8, R8, 0x1, 0x1c1f ;  /* 0x003c1f0008087f89 */ /* 0x000e5800000e0000 */
[----:B------:R-:W-:Y:S02]  /*17360*/  @!P2 IADD3 R0, P3, R24, R14, RZ ;  /* 0x0000000e1800a210 */ /* 0x000fe40007f7e0ff */
[----:B------:R2:W3:Y:S03]  /*17370*/  SHFL.IDX PT, R14, R5, 0x1, 0x1c1f ;  /* 0x003c1f00050e7f89 */ /* 0x0004e600000e0000 */
[----:B0-----:R-:W-:Y:S02]  /*17380*/  @!P2 IMAD.X R17, RZ, RZ, R2, P3 ;  /* 0x000000ffff11a224 */ /* 0x001fe400018e0602 */
[----:B------:R-:W-:-:S05]  /*17390*/  @!P1 IMAD.MOV.U32 R2, RZ, RZ, R9 ;  /* 0x000000ffff029224 */ /* 0x000fca00078e0009 */
[----:B------:R0:W-:Y:S02]  /*173a0*/  @!P1 LDGSTS.E.BYPASS.LTC128B.128 [R18+0xba00], desc[UR48][R2.64], !P0 ;  /* 0x0ba0000002129fae */ /* 0x0001e4000c101d70 */
[----:B0-----:R-:W-:Y:S02]  /*173b0*/  @!P2 IMAD.MOV.U32 R2, RZ, RZ, R0 ;  /* 0x000000ffff02a224 */ /* 0x001fe400078e0000 */
[----:B------:R-:W-:-:S05]  /*173c0*/  @!P2 IMAD.MOV.U32 R3, RZ, RZ, R17 ;  /* 0x000000ffff03a224 */ /* 0x000fca00078e0011 */
[----:B-1-3--:R2:W-:Y:S02]  /*173d0*/  @!P2 LDGSTS.E.BYPASS.LTC128B.128 [R18+0xc200], desc[UR48][R2.64], !P0 ;  /* 0x0c2000000212afae */ /* 0x00a5e4000c101d70 */
.L_x_14563:
[----:B------:R-:W-:Y:S02]  /*173e0*/  VIADD R6, R6, 0xa0 ;  /* 0x000000a006067836 */ /* 0x000fe40000000000 */
[----:B------:R-:W-:-:S03]  /*173f0*/  IMAD.MOV.U32 R0, RZ, RZ, 0x1 ;  /* 0x00000001ff007424 */ /* 0x000fc600078e00ff */
        /* <DEDUP_REMOVED lines=15> */
.L_x_14564:
[----:B------:R-:W-:-:S04]  /*174f0*/  UIADD3 UR4, UR52, -0x2, URZ ;  /* 0xfffffffe34047890 */ /* 0x000fc8000fffe03f */
[----:B------:R-:W-:-:S06]  /*17500*/  UISETP.GE.AND UP0, UPT, UR4, UR51, UPT ;  /* 0x000000330400728c */ /* 0x000fcc000bf06270 */
[----:B------:R-:W-:-:S13]  /*17510*/  PLOP3.LUT P0, PT, PT, PT, UP0, 0x80, 0x0 ;  /* 0x000000000000781c */ /* 0x000fda0003f0f008 */
[----:B------:R-:W-:Y:S05]  /*17520*/  @!P0 BRA `(.L_x_14486) ;  /* 0x0000001400688947 */ /* 0x000fea0003800000 */
[----:B------:R-:W1:Y:S01]  /*17530*/  S2R R2, SR_TID.X ;  /* 0x0000000000027919 */ /* 0x000e620000002100 */
[----:B------:R-:W-:Y:S01]  /*17540*/  UIADD3 UR4, UR45, 0x1, URZ ;  /* 0x000000012d047890 */ /* 0x000fe2000fffe03f */
[----:B------:R-:W-:Y:S01]  /*17550*/  LOP3.LUT R3, RZ, UR43, RZ, 0x33, !PT ;  /* 0x0000002bff037c12 */ /* 0x000fe2000f8e33ff */
[----:B------:R-:W-:Y:S01]  /*17560*/  IMAD.MOV.U32 R24, RZ, RZ, 0x1 ;  /* 0x00000001ff187424 */ /* 0x000fe200078e00ff */
[----:B------:R-:W-:Y:S01]  /*17570*/  LOP3.LUT R5, RZ, UR42, RZ, 0x33, !PT ;  /* 0x0000002aff057c12 */ /* 0x000fe2000f8e33ff */
[----:B------:R-:W-:Y:S01]  /*17580*/  UIMAD UR4, UR4, UR38, URZ ;  /* 0x00000026040472a4 */ /* 0x000fe2000f8e023f */
[----:B------:R-:W-:-:S05]  /*17590*/  IMAD.MOV.U32 R21, RZ, RZ, RZ ;  /* 0x000000ffff157224 */ /* 0x000fca00078e00ff */
[----:B0-----:R-:W-:-:S04]  /*175a0*/  LOP3.LUT R0, RZ, UR4, RZ, 0x33, !PT ;  /* 0x00000004ff007c12 */ /* 0x001fc8000f8e33ff */
[----:B------:R-:W-:-:S04]  /*175b0*/  VIADDMNMX R0, R0, -UR44, R3, !PT ;  /* 0x8000002c00007c46 */ /* 0x000fc8000f800103 */
[----:B------:R-:W-:Y:S01]  /*175c0*/  VIMNMX R5, R0, R5, !PT ;  /* 0x0000000500057248 */ /* 0x000fe20007fe0100 */
[----:B-1----:R-:W-:-:S05]  /*175d0*/  IMAD.SHL.U32 R2, R2, 0x20, RZ ;  /* 0x0000002002027824 */ /* 0x002fca00078e00ff */
[----:B------:R-:W-:-:S04]  /*175e0*/  LOP3.LUT R2, R2, 0x60, RZ, 0xc0, !PT ;  /* 0x0000006002027812 */ /* 0x000fc800078ec0ff */
[----:B------:R-:W-:Y:S02]  /*175f0*/  IADD3 R16, R2, R16, R28 ;  /* 0x0000001002107210 */ /* 0x000fe40007ffe01c */
[----:B------:R-:W-:-:S03]  /*17600*/  IADD3 R2, -R5, -0x2, RZ ;  /* 0xfffffffe05027810 */ /* 0x000fc60007ffe1ff */
[----:B------:R-:W-:Y:S02]  /*17610*/  VIADD R16, R16, 0xfffffe20 ;  /* 0xfffffe2010107836 */ /* 0x000fe40000000000 */
[----:B------:R0:W-:Y:S02]  /*17620*/  STL [R1+0xc], R2 ;  /* 0x00000c0201007387 */ /* 0x0001e40000100800 */
[----:B------:R-:W-:-:S07]  /*17630*/  IMAD R0, R5, -0xa0, R16 ;  /* 0xffffff6005007824 */ /* 0x000fce00078e0210 */
.L_x_14501:
[----:B--2---:R-:W2:Y:S01]  /*17640*/  LDL R12, [R1+0x1c] ;  /* 0x00001c00010c7983 */ /* 0x004ea20000100800 */
[----:B0-----:R-:W0:Y:S03]  /*17650*/  LDC R2, c[0x0][0x430] ;  /* 0x00010c00ff027b82 */ /* 0x001e260000000800 */
[----:B------:R-:W3:Y:S04]  /*17660*/  LDL R8, [R1+0x18] ;  /* 0x0000180001087983 */ /* 0x000ee80000100800 */
[----:B------:R-:W4:Y:S01]  /*17670*/  LDL R6, [R1+0x8] ;  /* 0x0000080001067983 */ /* 0x000f220000100800 */
[----:B------:R-:W-:Y:S01]  /*17680*/  VIADD R10, R0, 0x80 ;  /* 0x00000080000a7836 */ /* 0x000fe20000000000 */
[----:B------:R-:W-:Y:S01]  /*17690*/  ULDC.64 UR4, c[0x0][0x428] ;  /* 0x00010a0000047ab9 */ /* 0x000fe20000000a00 */
[----:B------:R-:W-:Y:S01]  /*176a0*/  IMAD.MOV.U32 R11, RZ, RZ, R0 ;  /* 0x000000ffff0b7224 */ /* 0x000fe200078e0000 */
[----:B------:R-:W4:Y:S01]  /*176b0*/  LDL.LU R13, [R1+0xc] ;  /* 0x00000c00010d7983 */ /* 0x000f220000300800 */
[----:B0-----:R-:W-:-:S13]  /*176c0*/  ISETP.NE.AND P0, PT, R2, 0x1, PT ;  /* 0x000000010200780c */ /* 0x001fda0003f05270 */
[----:B------:R-:W0:Y:S08]  /*176d0*/  @P0 LDC R3, c[0x0][0x434] ;  /* 0x00010d00ff030b82 */ /* 0x000e300000000800 */
[----:B------:R-:W1:Y:S08]  /*176e0*/  @P0 LDC R5, c[0x0][0x438] ;  /* 0x00010e00ff050b82 */ /* 0x000e700000000800 */
[----:B------:R-:W1:Y:S08]  /*176f0*/  @P0 LDC R7, c[0x0][0x434] ;  /* 0x00010d00ff070b82 */ /* 0x000e700000000800 */
[----:B------:R-:W1:Y:S01]  /*17700*/  @P0 LDC R9, c[0x0][0x438] ;  /* 0x00010e00ff090b82 */ /* 0x000e620000000800 */
[----:B0-----:R-:W-:-:S05]  /*17710*/  @P0 IMAD.HI.U32 R2, R0, R3, RZ ;  /* 0x0000000300020227 */ /* 0x001fca00078e00ff */
[----:B-1----:R-:W-:Y:S01]  /*17720*/  @P0 SHF.R.U32.HI R11, RZ, R5, R2 ;  /* 0x00000005ff0b0219 */ /* 0x002fe20000011602 */
        /* <DEDUP_REMOVED lines=23> */
[----:B------:R-:W-:-:S03]  /*178a0*/  VIADD R13, R13, 0xffffffff ;  /* 0xffffffff0d0d7836 */ /* 0x000fc60000000000 */
[----:B------:R-:W-:Y:S01]  /*178b0*/  SEL R3, RZ, 0x1, P1 ;  /* 0x00000001ff037807 */ /* 0x000fe20000800000 */
[----:B------:R-:W-:-:S03]  /*178c0*/  ULOP3.LUT UR6, UR40, 0x2, URZ, 0xfc, !UPT ;  /* 0x0000000228067892 */ /* 0x000fc6000f8efc3f */
[----:B------:R-:W-:Y:S01]  /*178d0*/  LOP3.LUT R3, R24, R3, RZ, 0x3c, !PT ;  /* 0x0000000318037212 */ /* 0x000fe200078e3cff */
[----:B------:R1:W-:Y:S02]  /*178e0*/  STL [R1+0xc], R13 ;  /* 0x00000c0d01007387 */ /* 0x0003e40000100800 */
[----:B------:R-:W-:Y:S02]  /*178f0*/  IMAD.U32 R12, RZ, RZ, UR6 ;  /* 0x00000006ff0c7e24 */ /* 0x000fe4000f8e00ff */
[----:B------:R1:W-:Y:S03]  /*17900*/  STL [R1+0x4], R3 ;  /* 0x0000040301007387 */ /* 0x0003e60000100800 */
[----:B------:R-:W-:Y:S02]  /*17910*/  ISETP.NE.AND P2, PT, R12, 0x3, PT ;  /* 0x000000030c00780c */ /* 0x000fe40003f45270 */
[----:B------:R-:W-:-:S02]  /*17920*/  ISETP.GT.AND P0, PT, R13, UR51, PT ;  /* 0x000000330d007c0c */ /* 0x000fc4000bf04270 */
[----:B0-----:R-:W-:Y:S02]  /*17930*/  SEL R4, R2, RZ, P1 ;  /* 0x000000ff02047207 */ /* 0x001fe40000800000 */
[----:B--2---:R-:W-:-:S07]  /*17940*/  SHF.R.S32.HI R28, RZ, 0x1f, R9 ;  /* 0x0000001fff1c7819 */ /* 0x004fce0000011409 */
[----:B-1----:R-:W-:Y:S05]  /*17950*/  @!P2 BRA `(.L_x_14487) ;  /* 0x000000000004a947 */ /* 0x002fea0003800000 */
[----:B------:R-:W-:Y:S01]  /*17960*/  BPT.TRAP 0x1 ;  /* 0x000000040000795c */ /* 0x000fe20000300000 */
.L_x_14487:
[----:B------:R-:W-:Y:S02]  /*17970*/  LEA R5, R4, UR46, 0x3 ;  /* 0x0000002e04057c11 */ /* 0x000fe4000f8e18ff */
[----:B------:R-:W-:-:S04]  /*17980*/  SHF.L.U32 R29, R3, 0x1f, RZ ;  /* 0x0000001f031d7819 */ /* 0x000fc800000006ff */
[----:B------:R-:W0:Y:S02]  /*17990*/  SYNCS.PHASECHK.TRANS64.TRYWAIT P1, [R5+URZ+0x12480], R29 ;  /* 0x0124801d050075a7 */ /* 0x000e24000802017f */
[----:B0-----:R-:W-:Y:S05]  /*179a0*/  @!P1 BRA `(.L_x_14488) ;  /* 0x00000034000c9947 */ /* 0x001fea0003800000 */
.L_x_14565:
        /* <DEDUP_REMOVED lines=12> */
[----:B------:R-:W-:-:S03]  /*17a70*/  SHF.R.S32.HI R25, RZ, 0x1f, R16 ;  /* 0x0000001fff197819 */ /* 0x000fc60000011410 */
[----:B------:R-:W-:Y:S02]  /*17a80*/  VIADD R10, R10, 0x80 ;  /* 0x000000800a0a7836 */ /* 0x000fe40000000000 */
[----:B------:R-:W-:-:S03]  /*17a90*/  IMAD R6, R25, UR6, RZ ;  /* 0x0000000619067c24 */ /* 0x000fc6000f8e02ff */
[----:B------:R-:W-:Y:S01]  /*17aa0*/  SHF.R.S32.HI R26, RZ, 0x1f, R10 ;  /* 0x0000001fff1a7819 */ /* 0x000fe2000001140a */
[----:B------:R-:W-:-:S04]  /*17ab0*/  IMAD R6, R16, UR7, R6 ;  /* 0x0000000710067c24 */ /* 0x000fc8000f8e0206 */
[----:B------:R-:W-:Y:S02]  /*17ac0*/  IMAD.IADD R3, R3, 0x1, R6 ;  /* 0x0000000103037824 */ /* 0x000fe400078e0206 */
[----:B------:R-:W-:Y:S02]  /*17ad0*/  IMAD R6, R28, UR8, RZ ;  /* 0x000000081c067c24 */ /* 0x000fe4000f8e02ff */
[----:B------:R-:W-:-:S04]  /*17ae0*/  IMAD.WIDE.U32 R2, R9, UR8, R2 ;  /* 0x0000000809027c25 */ /* 0x000fc8000f8e0002 */
[----:B------:R-:W-:Y:S02]  /*17af0*/  IMAD R6, R9, UR9, R6 ;  /* 0x0000000909067c24 */ /* 0x000fe4000f8e0206 */
[----:B------:R-:W-:Y:S02]  /*17b00*/  IMAD R11, R26, UR6, RZ ;  /* 0x000000061a0b7c24 */ /* 0x000fe4000f8e02ff */
[----:B------:R-:W-:Y:S02]  /*17b10*/  IMAD.IADD R7, R3, 0x1, R6 ;  /* 0x0000000103077824 */ /* 0x000fe400078e0206 */
[----:B------:R-:W-:Y:S02]  /*17b20*/  IMAD.MOV.U32 R6, RZ, RZ, R2 ;  /* 0x000000ffff067224 */ /* 0x000fe400078e0002 */
[C---:B------:R-:W-:Y:S02]  /*17b30*/  IMAD R11, R10.reuse, UR7, R11 ;  /* 0x000000070a0b7c24 */ /* 0x040fe4000f8e020b */
[----:B------:R-:W-:-:S04]  /*17b40*/  IMAD.WIDE.U32 R2, R10, UR6, RZ ;  /* 0x000000060a027c25 */ /* 0x000fc8000f8e00ff */
[----:B------:R-:W-:Y:S02]  /*17b50*/  IMAD.IADD R3, R3, 0x1, R11 ;  /* 0x0000000103037824 */ /* 0x000fe400078e020b */
[----:B------:R-:W-:Y:S02]  /*17b60*/  IMAD R11, R27, UR8, RZ ;  /* 0x000000081b0b7c24 */ /* 0x000fe4000f8e02ff */
[----:B------:R-:W-:-:S04]  /*17b70*/  IMAD.WIDE.U32 R2, R8, UR8, R2 ;  /* 0x0000000808027c25 */ /* 0x000fc8000f8e0002 */
[----:B------:R-:W-:Y:S02]  /*17b80*/  IMAD R11, R8, UR9, R11 ;  /* 0x00000009080b7c24 */ /* 0x000fe4000f8e020b */
[----:B-1----:R-:W-:Y:S02]  /*17b90*/  IMAD.SHL.U32 R14, R14, 0x10, RZ ;  /* 0x000000100e0e7824 */ /* 0x002fe400078e00ff */
[----:B------:R-:W-:Y:S02]  /*17ba0*/  IMAD.IADD R3, R3, 0x1, R11 ;  /* 0x0000000103037824 */ /* 0x000fe400078e020b */
[----:B------:R-:W-:Y:S01]  /*17bb0*/  IMAD.U32 R11, RZ, RZ, UR4 ;  /* 0x00000004ff0b7e24 */ /* 0x000fe2000f8e00ff */
        /* <DEDUP_REMOVED lines=22> */
[----:B---3--:R-:W-:-:S05]  /*17d20*/  IADD3 R2, P1, R11, R2, RZ ;  /* 0x000000020b027210 */ /* 0x008fca0007f3e0ff */
[----:B----4-:R-:W-:Y:S02]  /*17d30*/  IMAD.X R3, RZ, RZ, R3, P1 ;  /* 0x000000ffff037224 */ /* 0x010fe400008e0603 */
        /* <DEDUP_REMOVED lines=18> */
.L_x_14577:
[----:B------:R-:W3:Y:S01]  /*17e60*/  S2R R3, SR_TID.X ;  /* 0x0000000000037919 */ /* 0x000ee20000002100 */
[----:B------:R-:W-:Y:S01]  /*17e70*/  R2UR UR4, R5 ;  /* 0x00000000050472ca */ /* 0x000fe200000e0000 */
[----:B---3--:R-:W-:-:S05]  /*17e80*/  IMAD.SHL.U32 R3, R3, 0x10, RZ ;  /* 0x0000001003037824 */ /* 0x008fca00078e00ff */
        /* <DEDUP_REMOVED lines=16> */
.L_x_14490:
[----:B------:R2:W-:Y:S01]  /*17f90*/  SYNCS.ARRIVE.TRANS64.A1T0 RZ, [R5+URZ+0x12470], RZ ;  /* 0x012470ff05ff79a7 */ /* 0x0005e2000810003f */
[----:B------:R-:W-:Y:S05]  /*17fa0*/  @!P2 BRA `(.L_x_14491) ;  /* 0x000000000004a947 */ /* 0x000fea0003800000 */
[----:B------:R-:W-:Y:S01]  /*17fb0*/  BPT.TRAP 0x1 ;  /* 0x000000040000795c */ /* 0x000fe20000300000 */
.L_x_14491:
[----:B------:R-:W3:Y:S02]  /*17fc0*/  SYNCS.PHASECHK.TRANS64.TRYWAIT P1, [R5+URZ+0x12440], R29 ;  /* 0x0124401d050075a7 */ /* 0x000ee4000802017f */
[----:B---3--:R-:W-:Y:S05]  /*17fd0*/  @!P1 BRA `(.L_x_14492) ;  /* 0x0000003400349947 */ /* 0x008fea0003800000 */
.L_x_14578:
        /* <DEDUP_REMOVED lines=23> */
[----:B------:R-:W-:-:S04]  /*18150*/  IMAD.WIDE.U32 R6, R8, UR39, R6 ;  /* 0x0000002708067c25 */ /* 0x000fc8000f8e0006 */
[----:B------:R-:W-:-:S04]  /*18160*/  IMAD.WIDE.U32 R2, R8, UR39, R2 ;  /* 0x0000002708027c25 */ /* 0x000fc8000f8e0002 */
[----:B-----5:R-:W-:-:S05]  /*18170*/  IMAD.SHL.U32 R17, R17, 0x10, RZ ;  /* 0x0000001011117824 */ /* 0x020fca00078e00ff */
[----:B------:R-:W-:Y:S02]  /*18180*/  LOP3.LUT R17, R17, 0x30, RZ, 0xc0, !PT ;  /* 0x0000003011117812 */ /* 0x000fe400078ec0ff */
        /* <DEDUP_REMOVED lines=18> */
[----:B------:R-:W-:Y:S02]  /*182b0*/  SHFL.IDX PT, R14, R6, RZ, 0x1c1f ;  /* 0x001c1fff060e7589 */ /* 0x000fe400000e0000 */
[----:B0-----:R-:W-:Y:S02]  /*182c0*/  IMAD.X R3, RZ, RZ, R3, P1 ;  /* 0x000000ffff037224 */ /* 0x001fe400008e0603 */
        /* <DEDUP_REMOVED lines=12> */
[----:B0-----:R-:W-:-:S05]  /*18390*/  IADD3 R2, P1, R17, R2, RZ ;  /* 0x0000000211027210 */ /* 0x001fca0007f3e0ff */
[----:B----4-:R-:W-:-:S05]  /*183a0*/  IMAD.X R3, RZ, RZ, R3, P1 ;  /* 0x000000ffff037224 */ /* 0x010fca00008e0603 */
[----:B------:R5:W-:Y:S02]  /*183b0*/  LDGSTS.E.BYPASS.LTC128B.128 [R7+0xe200], desc[UR48][R2.64], !P2 ;  /* 0x0e20000002077fae */ /* 0x000be4000d101d70 */
[----:B-----5:R-:W-:-:S05]  /*183c0*/  IADD3 R2, P1, R17, R9, RZ ;  /* 0x0000000911027210 */ /* 0x020fca0007f3e0ff */
[----:B-1----:R-:W-:-:S05]  /*183d0*/  IMAD.X R3, RZ, RZ, R10, P1 ;  /* 0x000000ffff037224 */ /* 0x002fca00008e060a */
[----:B------:R0:W-:Y:S03]  /*183e0*/  LDGSTS.E.BYPASS.LTC128B.128 [R7+0xea00], desc[UR48][R2.64], !P2 ;  /* 0x0ea0000002077fae */ /* 0x0001e6000d101d70 */
.L_x_14590:
        /* <DEDUP_REMOVED lines=16> */
.L_x_14494:
[----:B------:R-:W-:Y:S01]  /*184f0*/  IMAD.U32 R2, RZ, RZ, UR40 ;  /* 0x00000028ff027e24 */ /* 0x000fe2000f8e00ff */
[----:B------:R0:W-:Y:S04]  /*18500*/  SYNCS.ARRIVE.TRANS64.A1T0 RZ, [R5+URZ+0x12430], RZ ;  /* 0x012430ff05ff79a7 */ /* 0x0001e8000810003f */
[----:B------:R-:W-:-:S04]  /*18510*/  LOP3.LUT R2, R2, 0x1, RZ, 0xfc, !PT ;  /* 0x0000000102027812 */ /* 0x000fc800078efcff */
[----:B------:R-:W-:-:S13]  /*18520*/  ISETP.NE.AND P1, PT, R2, 0x3, PT ;  /* 0x000000030200780c */ /* 0x000fda0003f25270 */
[----:B0-----:R-:W-:Y:S05]  /*18530*/  @!P1 BRA `(.L_x_14495) ;  /* 0x0000000000049947 */ /* 0x001fea0003800000 */
[----:B------:R-:W-:Y:S01]  /*18540*/  BPT.TRAP 0x1 ;  /* 0x000000040000795c */ /* 0x000fe20000300000 */
.L_x_14495:
[----:B------:R-:W-:Y:S02]  /*18550*/  LOP3.LUT R2, R24, 0x1, RZ, 0x3c, !PT ;  /* 0x0000000118027812 */ /* 0x000fe400078e3cff */
[----:B------:R-:W-:Y:S02]  /*18560*/  LEA R3, R21, UR46, 0x3 ;  /* 0x0000002e15037c11 */ /* 0x000fe4000f8e18ff */
[----:B------:R-:W-:-:S04]  /*18570*/  SHF.L.U32 R2, R2, 0x1f, RZ ;  /* 0x0000001f02027819 */ /* 0x000fc800000006ff */
[----:B------:R-:W0:Y:S02]  /*18580*/  SYNCS.PHASECHK.TRANS64.TRYWAIT P2, [R3+URZ+0x12470], R2 ;  /* 0x01247002030075a7 */ /* 0x000e24000804017f */
[----:B0-----:R-:W-:Y:S05]  /*18590*/  @!P2 BRA `(.L_x_14496) ;  /* 0x000000340038a947 */ /* 0x001fea0003800000 */
.L_x_14591:
[----:B------:R-:W-:-:S06]  /*185a0*/  ULOP3.LUT UR4, UR40, 0x2, URZ, 0xfc, !UPT ;  /* 0x0000000228047892 */ /* 0x000fcc000f8efc3f */
[----:B--23--:R-:W-:-:S05]  /*185b0*/  IMAD.U32 R5, RZ, RZ, UR4 ;  /* 0x00000004ff057e24 */ /* 0x00cfca000f8e00ff */
[----:B------:R-:W-:-:S13]  /*185c0*/  ISETP.NE.AND P2, PT, R5, 0x3, PT ;  /* 0x000000030500780c */ /* 0x000fda0003f45270 */
[----:B------:R-:W-:Y:S05]  /*185d0*/  @!P2 BRA `(.L_x_14497) ;  /* 0x000000000004a947 */ /* 0x000fea0003800000 */
[----:B------:R-:W-:Y:S01]  /*185e0*/  BPT.TRAP 0x1 ;  /* 0x000000040000795c */ /* 0x000fe20000300000 */
.L_x_14497:
[----:B------:R-:W-:Y:S01]  /*185f0*/  SHF.L.U32 R6, R24, 0x1f, RZ ;  /* 0x0000001f18067819 */ /* 0x000fe200000006ff */
[----:B0-----:R-:W-:-:S03]  /*18600*/  IMAD R2, R21, 0x2800, RZ ;  /* 0x0000280015027824 */ /* 0x001fc600078e02ff */
[----:B------:R-:W0:Y:S02]  /*18610*/  SYNCS.PHASECHK.TRANS64.TRYWAIT P2, [R3+URZ+0x12460], R6 ;  /* 0x01246006030075a7 */ /* 0x000e24000804017f */
[----:B0-----:R-:W-:Y:S05]  /*18620*/  @!P2 BRA `(.L_x_14498) ;  /* 0x000000340028a947 */ /* 0x001fea0003800000 */
.L_x_14592:
[C---:B0-----:R-:W-:Y:S01]  /*18630*/  LOP3.LUT R6, R2.reuse, R22, RZ, 0xfc, !PT ;  /* 0x0000001602067212 */ /* 0x041fe200078efcff */
[----:B------:R-:W-:Y:S05]  /*18640*/  WARPSYNC.ALL ;  /* 0x0000000000007948 */ /* 0x000fea0003800000 */
[----:B------:R0:W1:Y:S01]  /*18650*/  LDSM.16.MT88.4 R8, [R6+UR46+0x5200] ;  /* 0x0052002e0608783b */ /* 0x0000620008004200 */
[----:B------:R-:W-:Y:S01]  /*18660*/  VIADD R5, R2, 0x800 ;  /* 0x0000080002057836 */ /* 0x000fe20000000000 */
[----:B------:R-:W-:-:S04]  /*18670*/  ULOP3.LUT UR4, UR40, 0x2, URZ, 0xfc, !UPT ;  /* 0x0000000228047892 */ /* 0x000fc8000f8efc3f */
[C---:B------:R-:W-:Y:S02]  /*18680*/  LOP3.LUT R16, R5.reuse, R22, RZ, 0xfc, !PT ;  /* 0x0000001605107212 */ /* 0x040fe400078efcff */
[----:B0-----:R-:W-:Y:S01]  /*18690*/  LOP3.LUT R6, R5, R19, RZ, 0xfc, !PT ;  /* 0x0000001305067212 */ /* 0x001fe200078efcff */
[----:B------:R-:W-:Y:S02]  /*186a0*/  VIADD R5, R2, 0x1000 ;  /* 0x0000100002057836 */ /* 0x000fe40000000000 */
[----:B------:R-:W-:Y:S02]  /*186b0*/  IMAD.U32 R17, RZ, RZ, UR4 ;  /* 0x00000004ff117e24 */ /* 0x000fe4000f8e00ff */
[----:B------:R-:W-:-:S03]  /*186c0*/  IMAD.IADD R6, R6, 0x1, R23 ;  /* 0x0000000106067824 */ /* 0x000fc600078e0217 */
[----:B------:R-:W-:Y:S02]  /*186d0*/  ISETP.NE.AND P2, PT, R17, 0x3, PT ;  /* 0x000000031100780c */ /* 0x000fe40003f45270 */
[C-C-:B-1----:R-:W-:Y:S02]  /*186e0*/  PRMT R12, R8.reuse, 0x6420, R9.reuse ;  /* 0x00006420080c7816 */ /* 0x142fe40000000009 */
[----:B------:R-:W-:Y:S02]  /*186f0*/  PRMT R13, R8, 0x7531, R9 ;  /* 0x00007531080d7816 */ /* 0x000fe40000000009 */
[----:B------:R-:W-:Y:S02]  /*18700*/  LOP3.LUT R8, R2, R19, RZ, 0xfc, !PT ;  /* 0x0000001302087212 */ /* 0x000fe400078efcff */
[C-C-:B------:R-:W-:Y:S02]  /*18710*/  PRMT R14, R10.reuse, 0x6420, R11.reuse ;  /* 0x000064200a0e7816 */ /* 0x140fe4000000000b */
[----:B------:R-:W-:Y:S01]  /*18720*/  PRMT R15, R10, 0x7531, R11 ;  /* 0x000075310a0f7816 */ /* 0x000fe2000000000b */
[----:B------:R-:W-:-:S05]  /*18730*/  IMAD.IADD R7, R8, 0x1, R23 ;  /* 0x0000000108077824 */ /* 0x000fca00078e0217 */
        /* <DEDUP_REMOVED lines=25> */
[--C-:B------:R-:W-:Y:S01]  /*188d0*/  IMAD.IADD R5, R8, 0x1, R23.reuse ;  /* 0x0000000108057824 */ /* 0x100fe200078e0217 */
[C---:B------:R-:W-:Y:S02]  /*188e0*/  LOP3.LUT R8, R2.reuse, R22, RZ, 0xfc, !PT ;  /* 0x0000001602087212 */ /* 0x040fe400078efcff */
[----:B------:R-:W-:Y:S02]  /*188f0*/  LOP3.LUT R2, R2, R19, RZ, 0xfc, !PT ;  /* 0x0000001302027212 */ /* 0x000fe400078efcff */
[----:B------:R-:W-:Y:S03]  /*18900*/  STSM.16.M88.4 [R5], R12 ;  /* 0x0000000c05007844 */ /* 0x000fe60000000200 */
[----:B------:R-:W-:Y:S01]  /*18910*/  IMAD.IADD R2, R2, 0x1, R23 ;  /* 0x0000000102027824 */ /* 0x000fe200078e0217 */
        /* <DEDUP_REMOVED lines=14> */
.L_x_14499:
[----:B-1----:R1:W-:Y:S01]  /*18a00*/  SYNCS.ARRIVE.TRANS64.A1T0 RZ, [R3+URZ+0x12450], RZ ;  /* 0x012450ff03ff79a7 */ /* 0x0023e2000810003f */
[----:B------:R-:W-:Y:S06]  /*18a10*/  BAR.SYNC.DEFER_BLOCKING 0x2, 0x80 ;  /* 0x0082000000007b1d */ /* 0x000fec0000010000 */
[----:B------:R-:W-:Y:S05]  /*18a20*/  @!P1 BRA `(.L_x_14500) ;  /* 0x0000000000049947 */ /* 0x000fea0003800000 */
[----:B------:R-:W-:Y:S01]  /*18a30*/  BPT.TRAP 0x1 ;  /* 0x000000040000795c */ /* 0x000fe20000300000 */
.L_x_14500:
[----:B------:R2:W5:Y:S01]  /*18a40*/  LDL R24, [R1+0x4] ;  /* 0x0000040001187983 */ /* 0x0005620000100800 */
[----:B-1----:R-:W-:Y:S02]  /*18a50*/  VIADD R3, R3, 0x12480 ;  /* 0x0001248003037836 */ /* 0x002fe40000000000 */
[----:B------:R-:W-:Y:S01]  /*18a60*/  VIADD R0, R0, 0xffffff60 ;  /* 0xffffff6000007836 */ /* 0x000fe20000000000 */
[----:B0-----:R-:W0:Y:S01]  /*18a70*/  S2R R2, SR_CgaCtaId ;  /* 0x0000000000027919 */ /* 0x001e220000008800 */
[----:B------:R-:W-:Y:S01]  /*18a80*/  IMAD.MOV.U32 R21, RZ, RZ, R4 ;  /* 0x000000ffff157224 */ /* 0x000fe200078e0004 */
[----:B0-----:R-:W-:-:S04]  /*18a90*/  PRMT R3, R2, 0x654, R3 ;  /* 0x0000065402037816 */ /* 0x001fc80000000003 */
[----:B------:R2:W-:Y:S01]  /*18aa0*/  SYNCS.ARRIVE.TRANS64.RED.A1T0 RZ, [R3+URZ], RZ ;  /* 0x000000ff03ff79a7 */ /* 0x0005e2000810043f */
[----:B------:R-:W-:Y:S05]  /*18ab0*/  @P0 BRA `(.L_x_14501) ;  /* 0xffffffe800e00947 */ /* 0x000fea000383ffff */
[----:B------:R-:W-:Y:S05]  /*18ac0*/  BRA `(.L_x_14502) ;  /* 0x00000000000c7947 */ /* 0x000fea0003800000 */
.L_x_14486:
[----:B0-----:R-:W-:Y:S02]  /*18ad0*/  IMAD.MOV.U32 R0, RZ, RZ, 0x1 ;  /* 0x00000001ff007424 */ /* 0x001fe400078e00ff */
[----:B------:R-:W-:-:S03]  /*18ae0*/  IMAD.MOV.U32 R4, RZ, RZ, RZ ;  /* 0x000000ffff047224 */ /* 0x000fc600078e00ff */
[----:B------:R0:W-:Y:S04]  /*18af0*/  STL [R1+0x4], R0 ;  /* 0x0000040001007387 */ /* 0x0001e80000100800 */
.L_x_14502:
[----:B------:R-:W-:-:S06]  /*18b00*/  ULOP3.LUT UR4, UR40, 0x1, URZ, 0xfc, !UPT ;  /* 0x0000000128047892 */ /* 0x000fcc000f8efc3f */
[----:B0-----:R-:W-:-:S05]  /*18b10*/  IMAD.U32 R0, RZ, RZ, UR4 ;  /* 0x00000004ff007e24 */ /* 0x001fca000f8e00ff */
[----:B------:R-:W-:-:S13]  /*18b20*/  ISETP.NE.AND P1, PT, R0, 0x3, PT ;  /* 0x000000030000780c */ /* 0x000fda0003f25270 */
[----:B------:R-:W-:Y:S05]  /*18b30*/  @!P1 BRA `(.L_x_14503) ;  /* 0x0000000000049947 */ /* 0x000fea0003800000 */
[----:B------:R-:W-:Y:S01]  /*18b40*/  BPT.TRAP 0x1 ;  /* 0x000000040000795c */ /* 0x000fe20000300000 */
.L_x_14503:
[----:B------:R-:W2:Y:S01]  /*18b50*/  LDL R0, [R1+0x4] ;  /* 0x0000040001007983 */ /* 0x000ea20000100800 */
[----:B------:R-:W-:Y:S01]  /*18b60*/  LEA R2, R4, UR46, 0x3 ;  /* 0x0000002e04027c11 */ /* 0x000fe2000f8e18ff */
[----:B------:R-:W-:Y:S01]  /*18b70*/  BSSY B0, `(.L_x_14504) ;  /* 0x0000005000007945 */ /* 0x000fe20003800000 */
[----:B--2---:R-:W-:-:S04]  /*18b80*/  LOP3.LUT R3, R0, 0x1, RZ, 0x3c, !PT ;  /* 0x0000000100037812 */ /* 0x004fc800078e3cff */
[----:B------:R-:W-:-:S04]  /*18b90*/  SHF.L.U32 R3, R3, 0x1f, RZ ;  /* 0x0000001f03037819 */ /* 0x000fc800000006ff */
[----:B------:R-:W0:Y:S02]  /*18ba0*/  SYNCS.PHASECHK.TRANS64.TRYWAIT P0, [R2+URZ+0x12470], R3 ;  /* 0x01247003020075a7 */ /* 0x000e24000800017f */
[----:B0-----:R-:W-:Y:S05]  /*18bb0*/  @!P0 BRA `(.L_x_14505) ;  /* 0x0000002c00d88947 */ /* 0x001fea0003800000 */
.L_x_14593:
[----:B------:R-:W-:Y:S05]  /*18bc0*/  BSYNC B0 ;  /* 0x0000000000007941 */ /* 0x000fea0003800000 */
.L_x_14504:
[----:B------:R-:W-:-:S06]  /*18bd0*/  ULOP3.LUT UR4, UR40, 0x2, URZ, 0xfc, !UPT ;  /* 0x0000000228047892 */ /* 0x000fcc000f8efc3f */
[----:B------:R-:W-:-:S05]  /*18be0*/  IMAD.U32 R0, RZ, RZ, UR4 ;  /* 0x00000004ff007e24 */ /* 0x000fca000f8e00ff */
[----:B------:R-:W-:-:S13]  /*18bf0*/  ISETP.NE.AND P0, PT, R0, 0x3, PT ;  /* 0x000000030000780c */ /* 0x000fda0003f05270 */
[----:B------:R-:W-:Y:S05]  /*18c00*/  @!P0 BRA `(.L_x_14506) ;  /* 0x0000000000048947 */ /* 0x000fea0003800000 */
[----:B------:R-:W-:Y:S01]  /*18c10*/  BPT.TRAP 0x1 ;  /* 0x000000040000795c */ /* 0x000fe20000300000 */
.L_x_14506:
[----:B------:R-:W2:Y:S02]  /*18c20*/  LDL R0, [R1+0x4] ;  /* 0x0000040001007983 */ /* 0x000ea40000100800 */
[----:B--2---:R-:W-:Y:S01]  /*18c30*/  SHF.L.U32 R5, R0, 0x1f, RZ ;  /* 0x0000001f00057819 */ /* 0x004fe200000006ff */
[----:B------:R-:W-:-:S03]  /*18c40*/  IMAD R0, R4, 0x2800, RZ ;  /* 0x0000280004007824 */ /* 0x000fc600078e02ff */
[----:B------:R-:W1:Y:S02]  /*18c50*/  SYNCS.PHASECHK.TRANS64.TRYWAIT P0, [R2+URZ+0x12460], R5 ;  /* 0x01246005020075a7 */ /* 0x000e64000800017f */
[----:B0-----:R-:W-:Y:S01]  /*18c60*/  LOP3.LUT R3, R0, R22, RZ, 0xfc, !PT ;  /* 0x0000001600037212 */ /* 0x001fe200078efcff */
[----:B-1----:R-:W-:Y:S06]  /*18c70*/  @!P0 BRA `(.L_x_14507) ;  /* 0x0000002c00bc8947 */ /* 0x002fec0003800000 */
.L_x_14594:
[----:B------:R-:W-:Y:S05]  /*18c80*/  WARPSYNC.ALL ;  /* 0x0000000000007948 */ /* 0x000fea0003800000 */
[----:B------:R1:W2:Y:S01]  /*18c90*/  LDSM.16.MT88.4 R8, [R3+UR46+0x5200] ;  /* 0x0052002e0308783b */ /* 0x0002a20008004200 */
[C---:B------:R-:W-:Y:S01]  /*18ca0*/  LOP3.LUT R6, R0.reuse, R19, RZ, 0xfc, !PT ;  /* 0x0000001300067212 */ /* 0x040fe200078efcff */
[----:B0-----:R-:W-:Y:S01]  /*18cb0*/  VIADD R5, R0, 0x800 ;  /* 0x0000080000057836 */ /* 0x001fe20000000000 */
[----:B------:R-:W-:-:S03]  /*18cc0*/  ULOP3.LUT UR4, UR40, 0x2, URZ, 0xfc, !UPT ;  /* 0x0000000228047892 */ /* 0x000fc6000f8efc3f */
[----:B------:R-:W-:Y:S01]  /*18cd0*/  IMAD.IADD R6, R6, 0x1, R23 ;  /* 0x0000000106067824 */ /* 0x000fe200078e0217 */
        /* <DEDUP_REMOVED lines=13> */
[----:B0-----:R-:W-:Y:S01]  /*18db0*/  LOP3.LUT R6, R3, R19, RZ, 0xfc, !PT ;  /* 0x0000001303067212 */ /* 0x001fe200078efcff */
[C---:B------:R-:W-:Y:S02]  /*18dc0*/  VIADD R3, R0.reuse, 0x1800 ;  /* 0x0000180000037836 */ /* 0x040fe40000000000 */
        /* <DEDUP_REMOVED lines=39> */
.L_x_14508:
[----:B-1----:R1:W-:Y:S01]  /*19040*/  SYNCS.ARRIVE.TRANS64.A1T0 RZ, [R2+URZ+0x12450], RZ ;  /* 0x012450ff02ff79a7 */ /* 0x0023e2000810003f */
[----:B------:R-:W-:Y:S06]  /*19050*/  BAR.SYNC.DEFER_BLOCKING 0x2, 0x80 ;  /* 0x0082000000007b1d */ /* 0x000fec0000010000 */
[----:B------:R-:W-:Y:S05]  /*19060*/  @!P1 BRA `(.L_x_14509) ;  /* 0x0000000000049947 */ /* 0x000fea0003800000 */
[----:B------:R-:W-:Y:S01]  /*19070*/  BPT.TRAP 0x1 ;  /* 0x000000040000795c */ /* 0x000fe20000300000 */
.L_x_14509:
[----:B------:R-:W2:Y:S01]  /*19080*/  LDL.LU R5, [R1+0x4] ;  /* 0x0000040001057983 */ /* 0x000ea20000300800 */
[----:B0-----:R-:W0:Y:S01]  /*19090*/  S2R R0, SR_CgaCtaId ;  /* 0x0000000000007919 */ /* 0x001e220000008800 */
[----:B-1----:R-:W-:Y:S02]  /*190a0*/  VIADD R2, R2, 0x12480 ;  /* 0x0001248002027836 */ /* 0x002fe40000000000 */
        /* <DEDUP_REMOVED lines=8> */
.L_x_14460:
[----:B------:R-:W0:Y:S01]  /*19130*/  S2R R5, SR_CgaCtaId ;  /* 0x0000000000057919 */ /* 0x000e220000008800 */
[----:B------:R-:W-:Y:S02]  /*19140*/  MOV R4, 0x400 ;  /* 0x0000040000047802 */ /* 0x000fe40000000f00 */
[----:B------:R-:W-:Y:S02]  /*19150*/  SHF.L.U32 R3, R3, 0x1f, RZ ;  /* 0x0000001f03037819 */ /* 0x000fe400000006ff */
[----:B0-----:R-:W-:-:S04]  /*19160*/  LEA R6, R5, R4, 0x18 ;  /* 0x0000000405067211 */ /* 0x001fc800078ec0ff */
[----:B------:R-:W0:Y:S02]  /*19170*/  SYNCS.PHASECHK.TRANS64.TRYWAIT P0, [R6+URZ+0x12420], R3 ;  /* 0x01242003060075a7 */ /* 0x000e24000800017f */
[----:B0-----:R-:W-:Y:S05]  /*19180*/  @!P0 BRA `(.L_x_14510) ;  /* 0x00000028008c8947 */ /* 0x001fea0003800000 */
.L_x_14595:
        /* <DEDUP_REMOVED lines=13> */
.L_x_14511:
[----:B------:R-:W-:Y:S01]  /*19260*/  IMAD R5, R2, 0x8, R6 ;  /* 0x0000000802057824 */ /* 0x000fe200078e0206 */
[----:B------:R-:W-:Y:S01]  /*19270*/  SHF.L.U32 R4, R0, 0x1f, RZ ;  /* 0x0000001f00047819 */ /* 0x000fe200000006ff */
[----:B------:R-:W-:-:S03]  /*19280*/  VIADD R2, R2, 0x1 ;  /* 0x0000000102027836 */ /* 0x000fc60000000000 */
[----:B------:R-:W0:Y:S02]  /*19290*/  SYNCS.PHASECHK.TRANS64.TRYWAIT P1, [R5+URZ+0x12440], R4 ;  /* 0x01244004050075a7 */ /* 0x000e24000802017f */
[----:B------:R-:W-:-:S04]  /*192a0*/  ISETP.NE.AND P2, PT, R2, 0x2, PT ;  /* 0x000000020200780c */ /* 0x000fc80003f45270 */
[----:B------:R-:W-:Y:S01]  /*192b0*/  SEL R3, RZ, 0x1, P2 ;  /* 0x00000001ff037807 */ /* 0x000fe20001000000 */
[----:B0-----:R-:W-:Y:S08]  /*192c0*/  @!P1 BRA `(.L_x_14512) ;  /* 0x0000002800509947 */ /* 0x001ff00003800000 */
.L_x_14596:
[----:B------:R-:W-:Y:S02]  /*192d0*/  SEL R2, R2, RZ, P2 ;  /* 0x000000ff02027207 */ /* 0x000fe40001000000 */
[----:B------:R-:W-:Y:S01]  /*192e0*/  LOP3.LUT R0, R0, R3, RZ, 0x3c, !PT ;  /* 0x0000000300007212 */ /* 0x000fe200078e3cff */
[----:B------:R-:W-:Y:S06]  /*192f0*/  @!P0 BRA `(.L_x_14513) ;  /* 0x0000000000048947 */ /* 0x000fec0003800000 */
[----:B------:R-:W-:Y:S01]  /*19300*/  BPT.TRAP 0x1 ;  /* 0x000000040000795c */ /* 0x000fe20000300000 */
.L_x_14513:
[----:B------:R-:W-:Y:S01]  /*19310*/  IMAD R3, R2, 0x8, R6 ;  /* 0x0000000802037824 */ /* 0x000fe200078e0206 */
[----:B------:R-:W-:-:S04]  /*19320*/  SHF.L.U32 R0, R0, 0x1f, RZ ;  /* 0x0000001f00007819 */ /* 0x000fc800000006ff */
[----:B------:R-:W1:Y:S02]  /*19330*/  SYNCS.PHASECHK.TRANS64.TRYWAIT P1, [R3+URZ+0x12440], R0 ;  /* 0x01244000030075a7 */ /* 0x000e64000802017f */
[----:B-1----:R-:W-:Y:S05]  /*19340*/  @!P1 BRA `(.L_x_14514) ;  /* 0x0000002800449947 */ /* 0x002fea0003800000 */
.L_x_14597:
[----:B------:R-:W-:Y:S05]  /*19350*/  @!P0 BRA `(.L_x_14515) ;  /* 0x0000000000048947 */ /* 0x000fea0003800000 */
[----:B------:R-:W-:Y:S01]  /*19360*/  BPT.TRAP 0x1 ;  /* 0x000000040000795c */ /* 0x000fe20000300000 */
.L_x_14515:
[----:B------:R-:W2:Y:S02]  /*19370*/  SYNCS.PHASECHK.TRANS64.TRYWAIT P1, [R5+URZ+0x12460], R4 ;  /* 0x01246004050075a7 */ /* 0x000ea4000802017f */
[----:B--2---:R-:W-:Y:S05]  /*19380*/  @!P1 BRA `(.L_x_14516) ;  /* 0x0000002800489947 */ /* 0x004fea0003800000 */
.L_x_14598:
[----:B------:R-:W-:Y:S05]  /*19390*/  @!P0 BRA `(.L_x_14517) ;  /* 0x0000000000048947 */ /* 0x000fea0003800000 */
[----:B------:R-:W-:Y:S01]  /*193a0*/  BPT.TRAP 0x1 ;  /* 0x000000040000795c */ /* 0x000fe20000300000 */
.L_x_14517:
[----:B------:R-:W3:Y:S02]  /*193b0*/  SYNCS.PHASECHK.TRANS64.TRYWAIT P1, [R3+URZ+0x12460], R0 ;  /* 0x01246000030075a7 */ /* 0x000ee4000802017f */
[----:B---3--:R-:W-:Y:S05]  /*193c0*/  @!P1 BRA `(.L_x_14518) ;  /* 0x00000028004c9947 */ /* 0x008fea0003800000 */
.L_x_14599:
[----:B------:R-:W-:Y:S05]  /*193d0*/  @!P0 BRA `(.L_x_14519) ;  /* 0x0000000000048947 */ /* 0x000fea0003800000 */
[----:B------:R-:W-:Y:S01]  /*193e0*/  BPT.TRAP 0x1 ;  /* 0x000000040000795c */ /* 0x000fe20000300000 */
.L_x_14519:
[----:B------:R-:W4:Y:S02]  /*193f0*/  SYNCS.PHASECHK.TRANS64.TRYWAIT P1, [R5+URZ+0x12480], R4 ;  /* 0x01248004050075a7 */ /* 0x000f24000802017f */
[----:B----4-:R-:W-:Y:S05]  /*19400*/  @!P1 BRA `(.L_x_14520) ;  /* 0x0000002800509947 */ /* 0x010fea0003800000 */
.L_x_14600:
[----:B------:R-:W-:Y:S05]  /*19410*/  @!P0 BRA `(.L_x_14521) ;  /* 0x0000000000048947 */ /* 0x000fea0003800000 */
[----:B------:R-:W-:Y:S01]  /*19420*/  BPT.TRAP 0x1 ;  /* 0x000000040000795c */ /* 0x000fe20000300000 */
.L_x_14521:
[----:B------:R0:W0:Y:S02]  /*19430*/  SYNCS.PHASECHK.TRANS64.TRYWAIT P0, [R3+URZ+0x12480], R0 ;  /* 0x01248000030075a7 */ /* 0x000024000800017f */
[----:B0-----:R-:W-:Y:S05]  /*19440*/  @!P0 NANOSLEEP.SYNCS 0x989680 ;  /* 0x009896800000895d */ /* 0x001fea0003900000 */
[----:B------:R-:W0:Y:S02]  /*19450*/  @!P0 SYNCS.PHASECHK.TRANS64 P0, [R3+URZ+0x12480], R0 ;  /* 0x01248000030085a7 */ /* 0x000e24000800007f */
[----:B0-----:R-:W-:Y:S05]  /*19460*/  @!P0 BRA `(.L_x_14521) ;  /* 0xfffffffc00f08947 */ /* 0x001fea000383ffff */
.L_x_14368:
[----:B------:R-:W-:Y:S05]  /*19470*/  BSYNC B6 ;  /* 0x0000000000067941 */ /* 0x000fea0003800000 */
.L_x_14365:
[----:B------:R-:W-:Y:S05]  /*19480*/  EXIT ;  /* 0x000000000000794d */ /* 0x000fea0003800000 */
.L_x_14378:
[----:B0-----:R-:W-:-:S04]  /*19490*/  IMAD.U32 R3, RZ, RZ, UR46 ;  /* 0x0000002eff037e24 */ /* 0x001fc8000f8e00ff */
[----:B------:R0:W1:Y:S03]  /*194a0*/  SYNCS.PHASECHK.TRANS64.TRYWAIT P0, [R3+URZ+0x12400], R8 ;  /* 0x01240008030075a7 */ /* 0x000066000800017f */
[----:B-1----:R-:W-:Y:S05]  /*194b0*/  @!P0 NANOSLEEP.SYNCS 0x989680 ;  /* 0x009896800000895d */ /* 0x002fea0003900000 */
[----:B------:R-:W1:Y:S02]  /*194c0*/  @!P0 SYNCS.PHASECHK.TRANS64 P0, [R3+URZ+0x12400], R8 ;  /* 0x01240008030085a7 */ /* 0x000e64000800007f */
[----:B-1----:R-:W-:Y:S05]  /*194d0*/  @!P0 BRA `(.L_x_14378) ;  /* 0xfffffffc00ec8947 */ /* 0x002fea000383ffff */
[----:B------:R-:W-:Y:S05]  /*194e0*/  BRA `(.L_x_14522) ;  /* 0xfffffe8400047947 */ /* 0x000fea000383ffff */
.L_x_14382:
[----:B0-----:R-:W-:-:S04]  /*194f0*/  IMAD.U32 R3, RZ, RZ, UR46 ;  /* 0x0000002eff037e24 */ /* 0x001fc8000f8e00ff */
[----:B------:R0:W2:Y:S03]  /*19500*/  SYNCS.PHASECHK.TRANS64.TRYWAIT P1, [R3+URZ+0x12430], R8 ;  /* 0x01243008030075a7 */ /* 0x0000a6000802017f */
[----:B--2---:R-:W-:Y:S05]  /*19510*/  @!P1 NANOSLEEP.SYNCS 0x989680 ;  /* 0x009896800000995d */ /* 0x004fea0003900000 */
[----:B------:R-:W2:Y:S02]  /*19520*/  @!P1 SYNCS.PHASECHK.TRANS64 P1, [R3+URZ+0x12430], R8 ;  /* 0x01243008030095a7 */ /* 0x000ea4000802007f */
[----:B--2---:R-:W-:Y:S05]  /*19530*/  @!P1 BRA `(.L_x_14382) ;  /* 0xfffffffc00ec9947 */ /* 0x004fea000383ffff */
[----:B------:R-:W-:Y:S05]  /*19540*/  BRA `(.L_x_14381) ;  /* 0xfffffe8400187947 */ /* 0x000fea000383ffff */
.L_x_14399:
[----:B-1----:R-:W-:-:S04]  /*19550*/  IMAD.U32 R12, RZ, RZ, UR22 ;  /* 0x00000016ff0c7e24 */ /* 0x002fc8000f8e00ff */
[----:B------:R1:W2:Y:S03]  /*19560*/  SYNCS.PHASECHK.TRANS64.TRYWAIT P1, [R12+URZ+0x12430], R11 ;  /* 0x0124300b0c0075a7 */ /* 0x0002a6000802017f */
[----:B--2---:R-:W-:Y:S05]  /*19570*/  @!P1 NANOSLEEP.SYNCS 0x989680 ;  /* 0x009896800000995d */ /* 0x004fea0003900000 */
[----:B------:R-:W2:Y:S02]  /*19580*/  @!P1 SYNCS.PHASECHK.TRANS64 P1, [R12+URZ+0x12430], R11 ;  /* 0x0124300b0c0095a7 */ /* 0x000ea4000802007f */
[----:B--2---:R-:W-:Y:S05]  /*19590*/  @!P1 BRA `(.L_x_14399) ;  /* 0xfffffffc00ec9947 */ /* 0x004fea000383ffff */
[----:B------:R-:W-:Y:S05]  /*195a0*/  BRA `(.L_x_14398) ;  /* 0xfffffecc00c47947 */ /* 0x000fea000383ffff */
.L_x_14403:
[----:B-1----:R-:W-:-:S04]  /*195b0*/  IMAD.U32 R12, RZ, RZ, UR13 ;  /* 0x0000000dff0c7e24 */ /* 0x002fc8000f8e00ff */
[----:B------:R1:W2:Y:S03]  /*195c0*/  SYNCS.PHASECHK.TRANS64.TRYWAIT P1, [R12+URZ+0x12450], R11 ;  /* 0x0124500b0c0075a7 */ /* 0x0002a6000802017f */
[----:B--2---:R-:W-:Y:S05]  /*195d0*/  @!P1 NANOSLEEP.SYNCS 0x989680 ;  /* 0x009896800000995d */ /* 0x004fea0003900000 */
[----:B------:R-:W2:Y:S02]  /*195e0*/  @!P1 SYNCS.PHASECHK.TRANS64 P1, [R12+URZ+0x12450], R11 ;  /* 0x0124500b0c0095a7 */ /* 0x000ea4000802007f */
[----:B--2---:R-:W-:Y:S05]  /*195f0*/  @!P1 BRA `(.L_x_14403) ;  /* 0xfffffffc00ec9947 */ /* 0x004fea000383ffff */
[----:B------:R-:W-:Y:S05]  /*19600*/  BRA `(.L_x_14402) ;  /* 0xfffffed000d07947 */ /* 0x000fea000383ffff */
.L_x_14422:
[----:B-1----:R-:W-:-:S04]  /*19610*/  IMAD.U32 R12, RZ, RZ, UR10 ;  /* 0x0000000aff0c7e24 */ /* 0x002fc8000f8e00ff */
[----:B------:R1:W2:Y:S03]  /*19620*/  SYNCS.PHASECHK.TRANS64.TRYWAIT P1, [R12+URZ+0x12430], R11 ;  /* 0x0124300b0c0075a7 */ /* 0x0002a6000802017f */
[----:B--2---:R-:W-:Y:S05]  /*19630*/  @!P1 NANOSLEEP.SYNCS 0x989680 ;  /* 0x009896800000995d */ /* 0x004fea0003900000 */
[----:B------:R-:W2:Y:S02]  /*19640*/  @!P1 SYNCS.PHASECHK.TRANS64 P1, [R12+URZ+0x12430], R11 ;  /* 0x0124300b0c0095a7 */ /* 0x000ea4000802007f */
[----:B--2---:R-:W-:Y:S05]  /*19650*/  @!P1 BRA `(.L_x_14422) ;  /* 0xfffffffc00ec9947 */ /* 0x004fea000383ffff */
[----:B------:R-:W-:Y:S05]  /*19660*/  BRA `(.L_x_14421) ;  /* 0xffffff1800a07947 */ /* 0x000fea000383ffff */
.L_x_14426:
[----:B-1----:R-:W-:-:S04]  /*19670*/  IMAD.U32 R12, RZ, RZ, UR13 ;  /* 0x0000000dff0c7e24 */ /* 0x002fc8000f8e00ff */
[----:B------:R1:W2:Y:S03]  /*19680*/  SYNCS.PHASECHK.TRANS64.TRYWAIT P1, [R12+URZ+0x12450], R11 ;  /* 0x0124500b0c0075a7 */ /* 0x0002a6000802017f */
[----:B--2---:R-:W-:Y:S05]  /*19690*/  @!P1 NANOSLEEP.SYNCS 0x989680 ;  /* 0x009896800000995d */ /* 0x004fea0003900000 */
[----:B------:R-:W2:Y:S02]  /*196a0*/  @!P1 SYNCS.PHASECHK.TRANS64 P1, [R12+URZ+0x12450], R11 ;  /* 0x0124500b0c0095a7 */ /* 0x000ea4000802007f */
[----:B--2---:R-:W-:Y:S05]  /*196b0*/  @!P1 BRA `(.L_x_14426) ;  /* 0xfffffffc00ec9947 */ /* 0x004fea000383ffff */
[----:B------:R-:W-:Y:S05]  /*196c0*/  BRA `(.L_x_14425) ;  /* 0xffffff1c00a87947 */ /* 0x000fea000383ffff */
.L_x_14434:
[----:B-1----:R-:W-:-:S04]  /*196d0*/  IMAD.U32 R12, RZ, RZ, UR26 ;  /* 0x0000001aff0c7e24 */ /* 0x002fc8000f8e00ff */
[----:B------:R1:W2:Y:S03]  /*196e0*/  SYNCS.PHASECHK.TRANS64.TRYWAIT P1, [R12+URZ+0x12430], R11 ;  /* 0x0124300b0c0075a7 */ /* 0x0002a6000802017f */
[----:B--2---:R-:W-:Y:S05]  /*196f0*/  @!P1 NANOSLEEP.SYNCS 0x989680 ;  /* 0x009896800000995d */ /* 0x004fea0003900000 */
[----:B------:R-:W2:Y:S02]  /*19700*/  @!P1 SYNCS.PHASECHK.TRANS64 P1, [R12+URZ+0x12430], R11 ;  /* 0x0124300b0c0095a7 */ /* 0x000ea4000802007f */
[----:B--2---:R-:W-:Y:S05]  /*19710*/  @!P1 BRA `(.L_x_14434) ;  /* 0xfffffffc00ec9947 */ /* 0x004fea000383ffff */
[----:B------:R-:W-:Y:S05]  /*19720*/  BRA `(.L_x_14433) ;  /* 0xffffff4400a87947 */ /* 0x000fea000383ffff */
.L_x_14438:
[----:B-1----:R-:W-:-:S04]  /*19730*/  IMAD.U32 R12, RZ, RZ, UR13 ;  /* 0x0000000dff0c7e24 */ /* 0x002fc8000f8e00ff */
[----:B------:R1:W2:Y:S03]  /*19740*/  SYNCS.PHASECHK.TRANS64.TRYWAIT P1, [R12+URZ+0x12450], R11 ;  /* 0x0124500b0c0075a7 */ /* 0x0002a6000802017f */
[----:B--2---:R-:W-:Y:S05]  /*19750*/  @!P1 NANOSLEEP.SYNCS 0x989680 ;  /* 0x009896800000995d */ /* 0x004fea0003900000 */
[----:B------:R-:W2:Y:S02]  /*19760*/  @!P1 SYNCS.PHASECHK.TRANS64 P1, [R12+URZ+0x12450], R11 ;  /* 0x0124500b0c0095a7 */ /* 0x000ea4000802007f */
[----:B--2---:R-:W-:Y:S05]  /*19770*/  @!P1 BRA `(.L_x_14438) ;  /* 0xfffffffc00ec9947 */ /* 0x004fea000383ffff */
[----:B------:R-:W-:Y:S05]  /*19780*/  BRA `(.L_x_14437) ;  /* 0xffffff4800b07947 */ /* 0x000fea000383ffff */
.L_x_14453:
[----:B-1----:R-:W-:-:S04]  /*19790*/  IMAD.U32 R3, RZ, RZ, UR17 ;  /* 0x00000011ff037e24 */ /* 0x002fc8000f8e00ff */
[----:B------:R1:W2:Y:S03]  /*197a0*/  SYNCS.PHASECHK.TRANS64.TRYWAIT P1, [R3+URZ+0x12450], R0 ;  /* 0x01245000030075a7 */ /* 0x0002a6000802017f */
[----:B--2---:R-:W-:Y:S05]  /*197b0*/  @!P1 NANOSLEEP.SYNCS 0x989680 ;  /* 0x009896800000995d */ /* 0x004fea0003900000 */
[----:B------:R-:W2:Y:S02]  /*197c0*/  @!P1 SYNCS.PHASECHK.TRANS64 P1, [R3+URZ+0x12450], R0 ;  /* 0x01245000030095a7 */ /* 0x000ea4000802007f */
[----:B--2---:R-:W-:Y:S05]  /*197d0*/  @!P1 BRA `(.L_x_14453) ;  /* 0xfffffffc00ec9947 */ /* 0x004fea000383ffff */
[----:B------:R-:W-:Y:S05]  /*197e0*/  BRA `(.L_x_14452) ;  /* 0xffffff8c00a87947 */ /* 0x000fea000383ffff */
.L_x_14472:
[----:B------:R-:W-:Y:S02]  /*197f0*/  IMAD.MOV.U32 R13, RZ, RZ, R22 ;  /* 0x000000ffff0d7224 */ /* 0x000fe400078e0016 */
[----:B------:R-:W-:Y:S02]  /*19800*/  IMAD.MOV.U32 R12, RZ, RZ, RZ ;  /* 0x000000ffff0c7224 */ /* 0x000fe400078e00ff */
[----:B------:R-:W-:Y:S02]  /*19810*/  IMAD.MOV.U32 R11, RZ, RZ, 0x1f ;  /* 0x0000001fff0b7424 */ /* 0x000fe400078e00ff */
[----:B------:R-:W-:-:S07]  /*19820*/  IMAD.MOV.U32 R15, RZ, RZ, -0x1 ;  /* 0xffffffffff0f7424 */ /* 0x000fce00078e00ff */
[----:B0----5:R-:W-:Y:S05]  /*19830*/  WARPSYNC.COLLECTIVE R15, `(.L_x_14523) ;  /* 0x000000000f087348 */ /* 0x021fea0003c00000 */
[----:B------:R1:W2:Y:S02]  /*19840*/  SHFL.IDX P6, R14, R13, R12, R11 ;  /* 0x0000000c0d0e7389 */ /* 0x0002a400000c000b */
[----:B012--5:R-:W-:Y:S01]  /*19850*/  ENDCOLLECTIVE ;  /* 0x000000000000791b */ /* 0x027fe20003800000 */
.L_x_14523:
[----:B------:R-:W-:Y:S05]  /*19860*/  BRA `(.L_x_14524) ;  /* 0xffffffc0000c7947 */ /* 0x000fea000383ffff */
.L_x_14474:
[----:B-1----:R-:W-:-:S05]  /*19870*/  IMAD.MOV.U32 R2, RZ, RZ, 0x1 ;  /* 0x00000001ff027424 */ /* 0x002fca00078e00ff */
[----:B------:R-:W-:-:S04]  /*19880*/  SHF.L.U32 R2, R2, 0x1f, RZ ;  /* 0x0000001f02027819 */ /* 0x000fc800000006ff */
[----:B------:R1:W2:Y:S03]  /*19890*/  SYNCS.PHASECHK.TRANS64.TRYWAIT P0, [R27+URZ+0x12480], R2 ;  /* 0x012480021b0075a7 */ /* 0x0002a6000800017f */
[----:B--2---:R-:W-:Y:S05]  /*198a0*/  @!P0 NANOSLEEP.SYNCS 0x989680 ;  /* 0x009896800000895d */ /* 0x004fea0003900000 */
[----:B------:R-:W2:Y:S02]  /*198b0*/  @!P0 SYNCS.PHASECHK.TRANS64 P0, [R27+URZ+0x12480], R2 ;  /* 0x012480021b0085a7 */ /* 0x000ea4000800007f */
[----:B--2---:R-:W-:Y:S05]  /*198c0*/  @!P0 BRA `(.L_x_14474) ;  /* 0xfffffffc00e88947 */ /* 0x004fea000383ffff */
[----:B------:R-:W-:Y:S05]  /*198d0*/  BRA `(.L_x_14525) ;  /* 0xffffffc400787947 */ /* 0x000fea000383ffff */
.L_x_14475:
        /* <DEDUP_REMOVED lines=8> */
.L_x_14527:
[----:B------:R-:W-:Y:S05]  /*19960*/  BSYNC B0 ;  /* 0x0000000000007941 */ /* 0x000fea0003800000 */
.L_x_14526:
[----:B------:R0:W-:Y:S04]  /*19970*/  STL [R1+0x20], R4 ;  /* 0x0000200401007387 */ /* 0x0001e80000100800 */
[----:B0-----:R0:W5:Y:S01]  /*19980*/  LDL R4, [R1+0x14] ;  /* 0x0000140001047983 */ /* 0x0011620000100800 */
[----:B------:R-:W-:Y:S01]  /*19990*/  IMAD.MOV.U32 R13, RZ, RZ, R9 ;  /* 0x000000ffff0d7224 */ /* 0x000fe200078e0009 */
[----:B------:R-:W-:Y:S01]  /*199a0*/  ISETP.LT.OR P1, PT, R8, 0x1, P2 ;  /* 0x000000010800780c */ /* 0x000fe20001721670 */
[----:B------:R-:W-:Y:S02]  /*199b0*/  IMAD.MOV.U32 R12, RZ, RZ, RZ ;  /* 0x000000ffff0c7224 */ /* 0x000fe400078e00ff */
[----:B------:R-:W-:Y:S02]  /*199c0*/  IMAD.MOV.U32 R11, RZ, RZ, 0x1c1f ;  /* 0x00001c1fff0b7424 */ /* 0x000fe400078e00ff */
[----:B------:R-:W-:-:S02]  /*199d0*/  IMAD.MOV.U32 R15, RZ, RZ, -0x1 ;  /* 0xffffffffff0f7424 */ /* 0x000fc400078e00ff */
[----:B0-----:R-:W-:-:S07]  /*199e0*/  IMAD.MOV.U32 R3, RZ, RZ, R14 ;  /* 0x000000ffff037224 */ /* 0x001fce00078e000e */
[----:B-----5:R-:W-:Y:S05]  /*199f0*/  WARPSYNC.COLLECTIVE R15, `(.L_x_14528) ;  /* 0x000000000f087348 */ /* 0x020fea0003c00000 */
[----:B------:R0:W1:Y:S02]  /*19a00*/  SHFL.IDX P6, R14, R13, R12, R11 ;  /* 0x0000000c0d0e7389 */ /* 0x00006400000c000b */
[----:B01---5:R-:W-:Y:S01]  /*19a10*/  ENDCOLLECTIVE ;  /* 0x000000000000791b */ /* 0x023fe20003800000 */
.L_x_14528:
[----:B------:R-:W0:Y:S01]  /*19a20*/  S2R R15, SR_TID.X ;  /* 0x00000000000f7919 */ /* 0x000e220000002100 */
[----:B------:R-:W-:Y:S02]  /*19a30*/  IMAD.MOV.U32 R13, RZ, RZ, R10 ;  /* 0x000000ffff0d7224 */ /* 0x000fe400078e000a */
[----:B------:R-:W-:Y:S02]  /*19a40*/  IMAD.MOV.U32 R12, RZ, RZ, 0x1 ;  /* 0x00000001ff0c7424 */ /* 0x000fe400078e00ff */
[----:B------:R-:W-:Y:S02]  /*19a50*/  IMAD.MOV.U32 R2, RZ, RZ, R14 ;  /* 0x000000ffff027224 */ /* 0x000fe400078e000e */
        /* <DEDUP_REMOVED lines=8> */
.L_x_14529:
        /* <DEDUP_REMOVED lines=8> */
[----:B0-----:R-:W-:-:S09]  /*19b60*/  IMAD.MOV.U32 R3, RZ, RZ, R14 ;  /* 0x000000ffff037224 */ /* 0x001fd200078e000e */
[----:B-1----:R-:W-:Y:S05]  /*19b70*/  WARPSYNC.COLLECTIVE R15, `(.L_x_14530) ;  /* 0x000000000f087348 */ /* 0x002fea0003c00000 */
[----:B------:R0:W2:Y:S02]  /*19b80*/  SHFL.IDX P6, R14, R13, R12, R11 ;  /* 0x0000000c0d0e7389 */ /* 0x0000a400000c000b */
[----:B012---:R-:W-:Y:S01]  /*19b90*/  ENDCOLLECTIVE ;  /* 0x000000000000791b */ /* 0x007fe20003800000 */
.L_x_14530:
        /* <DEDUP_REMOVED lines=12> */
.L_x_14531:
        /* <DEDUP_REMOVED lines=10> */
.L_x_14532:
        /* <DEDUP_REMOVED lines=12> */
.L_x_14533:
        /* <DEDUP_REMOVED lines=11> */
.L_x_14534:
[----:B------:R-:W-:Y:S02]  /*19e70*/  IMAD.SHL.U32 R3, R3, 0x10, RZ ;  /* 0x0000001003037824 */ /* 0x000fe400078e00ff */
[----:B------:R-:W-:-:S03]  /*19e80*/  IMAD.MOV.U32 R2, RZ, RZ, R14 ;  /* 0x000000ffff027224 */ /* 0x000fc600078e000e */
[----:B------:R-:W-:-:S04]  /*19e90*/  LOP3.LUT R3, R3, 0x30, RZ, 0xc0, !PT ;  /* 0x0000003003037812 */ /* 0x000fc800078ec0ff */
[----:B------:R-:W-:-:S05]  /*19ea0*/  IADD3 R2, P0, R3, R2, RZ ;  /* 0x0000000203027210 */ /* 0x000fca0007f1e0ff */
[----:B------:R-:W-:-:S05]  /*19eb0*/  IMAD.X R3, RZ, RZ, R10, P0 ;  /* 0x000000ffff037224 */ /* 0x000fca00000e060a */
[----:B------:R-:W-:Y:S01]  /*19ec0*/  @!PT LDS RZ, [RZ] ;  /* 0x00000000fffff984 */ /* 0x000fe20000000800 */
[----:B------:R-:W-:Y:S01]  /*19ed0*/  @!PT LDS RZ, [RZ] ;  /* 0x00000000fffff984 */ /* 0x000fe20000000800 */
[----:B------:R-:W-:Y:S01]  /*19ee0*/  @!PT LDS RZ, [RZ] ;  /* 0x00000000fffff984 */ /* 0x000fe20000000800 */
[----:B------:R0:W-:Y:S04]  /*19ef0*/  LDGSTS.E.BYPASS.LTC128B.128 [R4+0x6a00], desc[UR48][R2.64], !P1 ;  /* 0x06a0000002047fae */ /* 0x0001e8000c901d70 */
[----:B------:R0:W5:Y:S01]  /*19f00*/  LDL.LU R4, [R1+0x20] ;  /* 0x0000200001047983 */ /* 0x0001620000300800 */
[----:B------:R-:W-:Y:S01]  /*19f10*/  IMAD.MOV.U32 R13, RZ, RZ, R17 ;  /* 0x000000ffff0d7224 */ /* 0x000fe200078e0011 */
[----:B------:R-:W-:Y:S01]  /*19f20*/  ISETP.GE.AND P5, PT, R8, 0x81, PT ;  /* 0x000000810800780c */ /* 0x000fe20003fa6270 */
[----:B------:R-:W-:Y:S01]  /*19f30*/  IMAD.MOV.U32 R12, RZ, RZ, RZ ;  /* 0x000000ffff0c7224 */ /* 0x000fe200078e00ff */
[----:B------:R-:W-:Y:S02]  /*19f40*/  LOP3.LUT R0, R0, 0xffffffef, RZ, 0xc0, !PT ;  /* 0xffffffef00007812 */ /* 0x000fe400078ec0ff */
[----:B------:R-:W-:-:S13]  /*19f50*/  ISETP.GE.AND P3, PT, R8, 0x21, PT ;  /* 0x000000210800780c */ /* 0x000fda0003f66270 */
[----:B0----5:R-:W-:Y:S05]  /*19f60*/  WARPSYNC.COLLECTIVE R15, `(.L_x_14535) ;  /* 0x000000000f087348 */ /* 0x021fea0003c00000 */
[----:B------:R1:W2:Y:S02]  /*19f70*/  SHFL.IDX P6, R14, R13, R12, R11 ;  /* 0x0000000c0d0e7389 */ /* 0x0002a400000c000b */
[----:B012--5:R-:W-:Y:S01]  /*19f80*/  ENDCOLLECTIVE ;  /* 0x000000000000791b */ /* 0x027fe20003800000 */
.L_x_14535:
[C---:B------:R-:W-:Y:S02]  /*19f90*/  ISETP.GE.AND P0, PT, R8.reuse, 0x41, PT ;  /* 0x000000410800780c */ /* 0x040fe40003f06270 */
[----:B------:R-:W-:Y:S02]  /*19fa0*/  ISETP.GE.AND P1, PT, R8, 0x61, PT ;  /* 0x000000610800780c */ /* 0x000fe40003f26270 */
[----:B------:R-:W-:Y:S01]  /*19fb0*/  @P5 LOP3.LUT R0, R0, 0x10, RZ, 0xfc, !PT ;  /* 0x0000001000005812 */ /* 0x000fe200078efcff */
[----:B------:R-:W-:Y:S02]  /*19fc0*/  IMAD.MOV.U32 R13, RZ, RZ, R18 ;  /* 0x000000ffff0d7224 */ /* 0x000fe400078e0012 */
[----:B------:R-:W-:-:S08]  /*19fd0*/  IMAD.MOV.U32 R17, RZ, RZ, R14 ;  /* 0x000000ffff117224 */ /* 0x000fd000078e000e */
[----:B------:R-:W-:Y:S05]  /*19fe0*/  WARPSYNC.COLLECTIVE R15, `(.L_x_14536) ;  /* 0x000000000f087348 */ /* 0x000fea0003c00000 */
[----:B------:R0:W1:Y:S02]  /*19ff0*/  SHFL.IDX P6, R14, R13, R12, R11 ;  /* 0x0000000c0d0e7389 */ /* 0x00006400000c000b */
[----:B01----:R-:W-:Y:S01]  /*1a000*/  ENDCOLLECTIVE ;  /* 0x000000000000791b */ /* 0x003fe20003800000 */
.L_x_14536:
[----:B------:R-:W-:Y:S01]  /*1a010*/  IMAD.MOV.U32 R2, RZ, RZ, R14 ;  /* 0x000000ffff027224 */ /* 0x000fe200078e000e */
[----:B------:R-:W-:Y:S06]  /*1a020*/  BRA `(.L_x_14537) ;  /* 0xffffffc000f87947 */ /* 0x000fec000383ffff */
.L_x_14478:
[----:B-1----:R-:W-:-:S05]  /*1a030*/  IMAD.MOV.U32 R2, RZ, RZ, 0x1 ;  /* 0x00000001ff027424 */ /* 0x002fca00078e00ff */
[----:B------:R-:W-:-:S04]  /*1a040*/  SHF.L.U32 R2, R2, 0x1f, RZ ;  /* 0x0000001f02027819 */ /* 0x000fc800000006ff */
[----:B------:R1:W2:Y:S03]  /*1a050*/  SYNCS.PHASECHK.TRANS64.TRYWAIT P2, [R27+URZ+0x12440], R2 ;  /* 0x012440021b0075a7 */ /* 0x0002a6000804017f */
[----:B--2---:R-:W-:Y:S05]  /*1a060*/  @!P2 NANOSLEEP.SYNCS 0x989680 ;  /* 0x009896800000a95d */ /* 0x004fea0003900000 */
[----:B------:R-:W2:Y:S02]  /*1a070*/  @!P2 SYNCS.PHASECHK.TRANS64 P2, [R27+URZ+0x12440], R2 ;  /* 0x012440021b00a5a7 */ /* 0x000ea4000804007f */
[----:B--2---:R-:W-:Y:S05]  /*1a080*/  @!P2 BRA `(.L_x_14478) ;  /* 0xfffffffc00e8a947 */ /* 0x004fea000383ffff */
[----:B------:R-:W-:Y:S05]  /*1a090*/  BRA `(.L_x_14538) ;  /* 0xffffffc400487947 */ /* 0x000fea000383ffff */
.L_x_14479:
[----:B------:R-:W-:Y:S01]  /*1a0a0*/  BSSY B0, `(.L_x_14539) ;  /* 0x0000008000007945 */ /* 0x000fe20003800000 */
[----:B------:R-:W-:Y:S02]  /*1a0b0*/  IMAD.MOV.U32 R13, RZ, RZ, R5 ;  /* 0x000000ffff0d7224 */ /* 0x000fe400078e0005 */
[----:B------:R-:W-:Y:S02]  /*1a0c0*/  IMAD.MOV.U32 R12, RZ, RZ, RZ ;  /* 0x000000ffff0c7224 */ /* 0x000fe400078e00ff */
[----:B------:R-:W-:Y:S02]  /*1a0d0*/  IMAD.MOV.U32 R11, RZ, RZ, 0x1c1f ;  /* 0x00001c1fff0b7424 */ /* 0x000fe400078e00ff */
[----:B------:R-:W-:-:S07]  /*1a0e0*/  IMAD.MOV.U32 R15, RZ, RZ, -0x1 ;  /* 0xffffffffff0f7424 */ /* 0x000fce00078e00ff */
[----:B-----5:R-:W-:Y:S05]  /*1a0f0*/  WARPSYNC.COLLECTIVE R15, `(.L_x_14540) ;  /* 0x000000000f087348 */ /* 0x020fea0003c00000 */
[----:B------:R0:W1:Y:S02]  /*1a100*/  SHFL.IDX P6, R14, R13, R12, R11 ;  /* 0x0000000c0d0e7389 */ /* 0x00006400000c000b */
[----:B01---5:R-:W-:Y:S01]  /*1a110*/  ENDCOLLECTIVE ;  /* 0x000000000000791b */ /* 0x023fe20003800000 */
.L_x_14540:
[----:B------:R-:W-:Y:S05]  /*1a120*/  BSYNC B0 ;  /* 0x0000000000007941 */ /* 0x000fea0003800000 */
.L_x_14539:
        /* <DEDUP_REMOVED lines=8> */
.L_x_14541:
        /* <DEDUP_REMOVED lines=8> */
.L_x_14542:
        /* <DEDUP_REMOVED lines=9> */
.L_x_14543:
        /* <DEDUP_REMOVED lines=8> */
.L_x_14544:
        /* <DEDUP_REMOVED lines=9> */
.L_x_14545:
[----:B------:R-:W-:Y:S02]  /*1a3d0*/  IMAD.MOV.U32 R13, RZ, RZ, R5 ;  /* 0x000000ffff0d7224 */ /* 0x000fe400078e0005 */
[----:B------:R-:W-:Y:S01]  /*1a3e0*/  IMAD.MOV.U32 R12, RZ, RZ, 0x3 ;  /* 0x00000003ff0c7424 */ /* 0x000fe200078e00ff */
[----:B------:R-:W-:-:S13]  /*1a3f0*/  @P0 IADD3 R3, P2, R24, R14, RZ ;  /* 0x0000000e18030210 */ /* 0x000fda0007f5e0ff */
[----:B------:R-:W-:Y:S05]  /*1a400*/  WARPSYNC.COLLECTIVE R15, `(.L_x_14546) ;  /* 0x000000000f087348 */ /* 0x000fea0003c00000 */
[----:B------:R0:W1:Y:S02]  /*1a410*/  SHFL.IDX P6, R14, R13, R12, R11 ;  /* 0x0000000c0d0e7389 */ /* 0x00006400000c000b */
[----:B01----:R-:W-:Y:S01]  /*1a420*/  ENDCOLLECTIVE ;  /* 0x000000000000791b */ /* 0x003fe20003800000 */
.L_x_14546:
[----:B------:R-:W-:-:S05]  /*1a430*/  @P0 IMAD.X R2, RZ, RZ, R2, P2 ;  /* 0x000000ffff020224 */ /* 0x000fca00010e0602 */
        /* <DEDUP_REMOVED lines=12> */
.L_x_14547:
[----:B------:R-:W-:Y:S02]  /*1a500*/  IMAD.MOV.U32 R13, RZ, RZ, R7 ;  /* 0x000000ffff0d7224 */ /* 0x000fe400078e0007 */
[----:B------:R-:W-:Y:S02]  /*1a510*/  IMAD.MOV.U32 R12, RZ, RZ, RZ ;  /* 0x000000ffff0c7224 */ /* 0x000fe400078e00ff */
[----:B------:R-:W-:-:S07]  /*1a520*/  IMAD.MOV.U32 R4, RZ, RZ, R14 ;  /* 0x000000ffff047224 */ /* 0x000fce00078e000e */
[----:B------:R-:W-:Y:S05]  /*1a530*/  WARPSYNC.COLLECTIVE R15, `(.L_x_14548) ;  /* 0x000000000f087348 */ /* 0x000fea0003c00000 */
[----:B------:R0:W1:Y:S02]  /*1a540*/  SHFL.IDX P6, R14, R13, R12, R11 ;  /* 0x0000000c0d0e7389 */ /* 0x00006400000c000b */
[----:B01----:R-:W-:Y:S01]  /*1a550*/  ENDCOLLECTIVE ;  /* 0x000000000000791b */ /* 0x003fe20003800000 */
.L_x_14548:
        /* <DEDUP_REMOVED lines=13> */
.L_x_14549:
[----:B------:R-:W-:Y:S05]  /*1a630*/  BRA `(.L_x_14550) ;  /* 0xffffffc000fc7947 */ /* 0x000fea000383ffff */
.L_x_14484:
        /* <DEDUP_REMOVED lines=8> */
.L_x_14551:
[----:B------:R-:W-:Y:S02]  /*1a6c0*/  VIADD R10, R6, 0x20 ;  /* 0x00000020060a7836 */ /* 0x000fe40000000000 */
[----:B------:R-:W-:Y:S02]  /*1a6d0*/  IMAD.MOV.U32 R13, RZ, RZ, R0 ;  /* 0x000000ffff0d7224 */ /* 0x000fe400078e0000 */
[----:B------:R-:W-:-:S07]  /*1a6e0*/  IMAD.MOV.U32 R2, RZ, RZ, R14 ;  /* 0x000000ffff027224 */ /* 0x000fce00078e000e */
[----:B------:R-:W-:Y:S05]  /*1a6f0*/  WARPSYNC.COLLECTIVE R15, `(.L_x_14552) ;  /* 0x000000000f087348 */ /* 0x000fea0003c00000 */
[----:B------:R0:W1:Y:S02]  /*1a700*/  SHFL.IDX P6, R14, R13, R12, R11 ;  /* 0x0000000c0d0e7389 */ /* 0x00006400000c000b */
[----:B01----:R-:W-:Y:S01]  /*1a710*/  ENDCOLLECTIVE ;  /* 0x000000000000791b */ /* 0x003fe20003800000 */
.L_x_14552:
        /* <DEDUP_REMOVED lines=9> */
.L_x_14553:
[----:B------:R-:W-:-:S05]  /*1a7b0*/  @!P2 IADD3 R3, P1, R24, R3, RZ ;  /* 0x000000031803a210 */ /* 0x000fca0007f3e0ff */
[----:B------:R-:W-:Y:S01]  /*1a7c0*/  @!P2 IMAD.X R2, RZ, RZ, R2, P1 ;  /* 0x000000ffff02a224 */ /* 0x000fe200008e0602 */
[----:B------:R-:W-:Y:S01]  /*1a7d0*/  ISETP.GE.AND P1, PT, R10, R7, PT ;  /* 0x000000070a00720c */ /* 0x000fe20003f26270 */
[----:B------:R-:W-:-:S03]  /*1a7e0*/  VIADD R10, R6, 0x40 ;  /* 0x00000040060a7836 */ /* 0x000fc60000000000 */
        /* <DEDUP_REMOVED lines=8> */
.L_x_14554:
[----:B------:R-:W-:Y:S01]  /*1a870*/  @!PT LDS RZ, [RZ] ;  /* 0x00000000fffff984 */ /* 0x000fe20000000800 */
[----:B------:R-:W-:Y:S01]  /*1a880*/  @!PT LDS RZ, [RZ] ;  /* 0x00000000fffff984 */ /* 0x000fe20000000800 */
[----:B------:R-:W-:Y:S01]  /*1a890*/  @!PT LDS RZ, [RZ] ;  /* 0x00000000fffff984 */ /* 0x000fe20000000800 */
[----:B------:R0:W-:Y:S01]  /*1a8a0*/  @!P2 LDGSTS.E.BYPASS.LTC128B.128 [R18+0xa200], desc[UR48][R2.64], !P0 ;  /* 0x0a2000000212afae */ /* 0x0001e2000c101d70 */
[----:B------:R-:W-:Y:S02]  /*1a8b0*/  IMAD.MOV.U32 R13, RZ, RZ, R4 ;  /* 0x000000ffff0d7224 */ /* 0x000fe400078e0004 */
[----:B------:R-:W-:Y:S02]  /*1a8c0*/  IMAD.MOV.U32 R12, RZ, RZ, 0x2 ;  /* 0x00000002ff0c7424 */ /* 0x000fe400078e00ff */
[----:B------:R-:W-:-:S05]  /*1a8d0*/  IMAD.MOV.U32 R11, RZ, RZ, R14 ;  /* 0x000000ffff0b7224 */ /* 0x000fca00078e000e */
[----:B0-----:R-:W-:Y:S01]  /*1a8e0*/  @!P1 IADD3 R2, P2, R24, R11, RZ ;  /* 0x0000000b18029210 */ /* 0x001fe20007f5e0ff */
[----:B------:R-:W-:-:S04]  /*1a8f0*/  IMAD.MOV.U32 R11, RZ, RZ, 0x1c1f ;  /* 0x00001c1fff0b7424 */ /* 0x000fc800078e00ff */
[----:B------:R-:W-:-:S08]  /*1a900*/  @!P1 IMAD.X R9, RZ, RZ, R9, P2 ;  /* 0x000000ffff099224 */ /* 0x000fd000010e0609 */
[----:B------:R-:W-:Y:S05]  /*1a910*/  WARPSYNC.COLLECTIVE R15, `(.L_x_14555) ;  /* 0x000000000f087348 */ /* 0x000fea0003c00000 */
[----:B------:R0:W1:Y:S02]  /*1a920*/  SHFL.IDX P6, R14, R13, R12, R11 ;  /* 0x0000000c0d0e7389 */ /* 0x00006400000c000b */
[----:B01----:R-:W-:Y:S01]  /*1a930*/  ENDCOLLECTIVE ;  /* 0x000000000000791b */ /* 0x003fe20003800000 */
.L_x_14555:
[----:B------:R-:W-:Y:S01]  /*1a940*/  ISETP.GE.AND P2, PT, R10, R7, PT ;  /* 0x000000070a00720c */ /* 0x000fe20003f46270 */
        /* <DEDUP_REMOVED lines=10> */
.L_x_14556:
[----:B------:R-:W-:Y:S02]  /*1a9f0*/  IMAD.MOV.U32 R13, RZ, RZ, R4 ;  /* 0x000000ffff0d7224 */ /* 0x000fe400078e0004 */
[----:B------:R-:W-:-:S05]  /*1aa00*/  IMAD.MOV.U32 R12, RZ, RZ, R14 ;  /* 0x000000ffff0c7224 */ /* 0x000fca00078e000e */
[----:B------:R-:W-:Y:S01]  /*1aa10*/  @!P2 IADD3 R2, P1, R24, R12, RZ ;  /* 0x0000000c1802a210 */ /* 0x000fe20007f3e0ff */
[----:B------:R-:W-:-:S04]  /*1aa20*/  IMAD.MOV.U32 R12, RZ, RZ, 0x3 ;  /* 0x00000003ff0c7424 */ /* 0x000fc800078e00ff */
[----:B------:R-:W-:-:S08]  /*1aa30*/  @!P2 IMAD.X R3, RZ, RZ, R10, P1 ;  /* 0x000000ffff03a224 */ /* 0x000fd000008e060a */
[----:B------:R-:W-:Y:S05]  /*1aa40*/  WARPSYNC.COLLECTIVE R15, `(.L_x_14557) ;  /* 0x000000000f087348 */ /* 0x000fea0003c00000 */
[----:B------:R0:W1:Y:S02]  /*1aa50*/  SHFL.IDX P6, R14, R13, R12, R11 ;  /* 0x0000000c0d0e7389 */ /* 0x00006400000c000b */
[----:B01----:R-:W-:Y:S01]  /*1aa60*/  ENDCOLLECTIVE ;  /* 0x000000000000791b */ /* 0x003fe20003800000 */
.L_x_14557:
[----:B------:R-:W-:Y:S01]  /*1aa70*/  @!PT LDS RZ, [RZ] ;  /* 0x00000000fffff984 */ /* 0x000fe20000000800 */
[----:B------:R-:W-:Y:S01]  /*1aa80*/  @!PT LDS RZ, [RZ] ;  /* 0x00000000fffff984 */ /* 0x000fe20000000800 */
[----:B------:R-:W-:Y:S01]  /*1aa90*/  @!PT LDS RZ, [RZ] ;  /* 0x00000000fffff984 */ /* 0x000fe20000000800 */
[----:B------:R0:W-:Y:S01]  /*1aaa0*/  @!P2 LDGSTS.E.BYPASS.LTC128B.128 [R18+0xb200], desc[UR48][R2.64], !P0 ;  /* 0x0b2000000212afae */ /* 0x0001e2000c101d70 */
[----:B------:R-:W-:Y:S02]  /*1aab0*/  IMAD.MOV.U32 R13, RZ, RZ, R0 ;  /* 0x000000ffff0d7224 */ /* 0x000fe400078e0000 */
[----:B0-----:R-:W-:-:S05]  /*1aac0*/  VIADD R2, R6, 0x60 ;  /* 0x0000006006027836 */ /* 0x001fca0000000000 */
[----:B------:R-:W-:Y:S01]  /*1aad0*/  ISETP.GE.AND P1, PT, R2, R7, PT ;  /* 0x000000070200720c */ /* 0x000fe20003f26270 */
[----:B------:R-:W-:-:S12]  /*1aae0*/  IMAD.MOV.U32 R4, RZ, RZ, R14 ;  /* 0x000000ffff047224 */ /* 0x000fd800078e000e */
[----:B------:R-:W-:Y:S05]  /*1aaf0*/  WARPSYNC.COLLECTIVE R15, `(.L_x_14558) ;  /* 0x000000000f087348 */ /* 0x000fea0003c00000 */
[----:B------:R0:W1:Y:S02]  /*1ab00*/  SHFL.IDX P6, R14, R13, R12, R11 ;  /* 0x0000000c0d0e7389 */ /* 0x00006400000c000b */
[----:B01----:R-:W-:Y:S01]  /*1ab10*/  ENDCOLLECTIVE ;  /* 0x000000000000791b */ /* 0x003fe20003800000 */
.L_x_14558:
[----:B------:R-:W-:Y:S02]  /*1ab20*/  IMAD.MOV.U32 R13, RZ, RZ, R8 ;  /* 0x000000ffff0d7224 */ /* 0x000fe400078e0008 */
[----:B------:R-:W-:Y:S02]  /*1ab30*/  IMAD.MOV.U32 R12, RZ, RZ, RZ ;  /* 0x000000ffff0c7224 */ /* 0x000fe400078e00ff */
[----:B------:R-:W-:-:S07]  /*1ab40*/  IMAD.MOV.U32 R0, RZ, RZ, R14 ;  /* 0x000000ffff007224 */ /* 0x000fce00078e000e */
[----:B------:R-:W-:Y:S05]  /*1ab50*/  WARPSYNC.COLLECTIVE R15, `(.L_x_14559) ;  /* 0x000000000f087348 */ /* 0x000fea0003c00000 */
[----:B------:R0:W1:Y:S02]  /*1ab60*/  SHFL.IDX P6, R14, R13, R12, R11 ;  /* 0x0000000c0d0e7389 */ /* 0x00006400000c000b */
[----:B01----:R-:W-:Y:S01]  /*1ab70*/  ENDCOLLECTIVE ;  /* 0x000000000000791b */ /* 0x003fe20003800000 */
.L_x_14559:
[----:B------:R-:W-:Y:S01]  /*1ab80*/  @!P1 IADD3 R9, P2, R24, R0, RZ ;  /* 0x0000000018099210 */ /* 0x000fe20007f5e0ff */
[----:B------:R-:W-:-:S04]  /*1ab90*/  VIADD R0, R6, 0x80 ;  /* 0x0000008006007836 */ /* 0x000fc80000000000 */
[----:B------:R-:W-:Y:S02]  /*1aba0*/  @!P1 IMAD.X R3, RZ, RZ, R4, P2 ;  /* 0x000000ffff039224 */ /* 0x000fe400010e0604 */
[----:B------:R-:W-:Y:S02]  /*1abb0*/  @!P1 IMAD.MOV.U32 R2, RZ, RZ, R9 ;  /* 0x000000ffff029224 */ /* 0x000fe400078e0009 */
[----:B------:R-:W-:-:S03]  /*1abc0*/  IMAD.MOV.U32 R13, RZ, RZ, R5 ;  /* 0x000000ffff0d7224 */ /* 0x000fc600078e0005 */
[----:B------:R-:W-:Y:S01]  /*1abd0*/  @!PT LDS RZ, [RZ] ;  /* 0x00000000fffff984 */ /* 0x000fe20000000800 */
[----:B------:R-:W-:Y:S01]  /*1abe0*/  @!PT LDS RZ, [RZ] ;  /* 0x00000000fffff984 */ /* 0x000fe20000000800 */
[----:B------:R-:W-:Y:S01]  /*1abf0*/  @!PT LDS RZ, [RZ] ;  /* 0x00000000fffff984 */ /* 0x000fe20000000800 */
[----:B------:R0:W-:Y:S01]  /*1ac00*/  @!P1 LDGSTS.E.BYPASS.LTC128B.128 [R18+0xba00], desc[UR48][R2.64], !P0 ;  /* 0x0ba0000002129fae */ /* 0x0001e2000c101d70 */
[----:B------:R-:W-:Y:S01]  /*1ac10*/  ISETP.GE.AND P1, PT, R0, R7, PT ;  /* 0x000000070000720c */ /* 0x000fe20003f26270 */
[----:B0-----:R-:W-:-:S12]  /*1ac20*/  IMAD.MOV.U32 R2, RZ, RZ, R14 ;  /* 0x000000ffff027224 */ /* 0x001fd800078e000e */
[----:B------:R-:W-:Y:S05]  /*1ac30*/  WARPSYNC.COLLECTIVE R15, `(.L_x_14560) ;  /* 0x000000000f087348 */ /* 0x000fea0003c00000 */
[----:B------:R0:W1:Y:S02]  /*1ac40*/  SHFL.IDX P6, R14, R13, R12, R11 ;  /* 0x0000000c0d0e7389 */ /* 0x00006400000c000b */
[----:B01----:R-:W-:Y:S01]  /*1ac50*/  ENDCOLLECTIVE ;  /* 0x000000000000791b */ /* 0x003fe20003800000 */
.L_x_14560:
[----:B------:R-:W-:Y:S02]  /*1ac60*/  IMAD.MOV.U32 R13, RZ, RZ, R8 ;  /* 0x000000ffff0d7224 */ /* 0x000fe400078e0008 */
[----:B------:R-:W-:Y:S01]  /*1ac70*/  IMAD.MOV.U32 R12, RZ, RZ, 0x1 ;  /* 0x00000001ff0c7424 */ /* 0x000fe200078e00ff */
[----:B------:R-:W-:-:S13]  /*1ac80*/  @!P1 IADD3 R0, P3, R24, R14, RZ ;  /* 0x0000000e18009210 */ /* 0x000fda0007f7e0ff */
[----:B------:R-:W-:Y:S05]  /*1ac90*/  WARPSYNC.COLLECTIVE R15, `(.L_x_14561) ;  /* 0x000000000f087348 */ /* 0x000fea0003c00000 */
[----:B------:R0:W1:Y:S02]  /*1aca0*/  SHFL.IDX P6, R14, R13, R12, R11 ;  /* 0x0000000c0d0e7389 */ /* 0x00006400000c000b */
[----:B01----:R-:W-:Y:S01]  /*1acb0*/  ENDCOLLECTIVE ;  /* 0x000000000000791b */ /* 0x003fe20003800000 */
.L_x_14561:
[----:B------:R-:W-:Y:S02]  /*1acc0*/  @!P1 IMAD.X R17, RZ, RZ, R2, P3 ;  /* 0x000000ffff119224 */ /* 0x000fe400018e0602 */
[----:B------:R-:W-:Y:S02]  /*1acd0*/  @!P1 IMAD.MOV.U32 R2, RZ, RZ, R0 ;  /* 0x000000ffff029224 */ /* 0x000fe400078e0000 */
        /* <DEDUP_REMOVED lines=10> */
.L_x_14562:
[----:B------:R-:W-:Y:S05]  /*1ad80*/  BRA `(.L_x_14563) ;  /* 0xffffffc400947947 */ /* 0x000fea000383ffff */
.L_x_14485:
[----:B0-----:R0:W1:Y:S02]  /*1ad90*/  SYNCS.PHASECHK.TRANS64.TRYWAIT P0, [R27+URZ+0x12420], R0 ;  /* 0x012420001b0075a7 */ /* 0x001064000800017f */
[----:B-1----:R-:W-:Y:S05]  /*1ada0*/  @!P0 NANOSLEEP.SYNCS 0x989680 ;  /* 0x009896800000895d */ /* 0x002fea0003900000 */
[----:B------:R-:W1:Y:S02]  /*1adb0*/  @!P0 SYNCS.PHASECHK.TRANS64 P0, [R27+URZ+0x12420], R0 ;  /* 0x012420001b0085a7 */ /* 0x000e64000800007f */
[----:B-1----:R-:W-:Y:S05]  /*1adc0*/  @!P0 BRA `(.L_x_14485) ;  /* 0xfffffffc00f08947 */ /* 0x002fea000383ffff */
[----:B------:R-:W-:Y:S05]  /*1add0*/  BRA `(.L_x_14564) ;  /* 0xffffffc400c47947 */ /* 0x000fea000383ffff */
.L_x_14488:
[----:B0-----:R0:W1:Y:S02]  /*1ade0*/  SYNCS.PHASECHK.TRANS64.TRYWAIT P1, [R5+URZ+0x12480], R29 ;  /* 0x0124801d050075a7 */ /* 0x001064000802017f */
[----:B-1----:R-:W-:Y:S05]  /*1adf0*/  @!P1 NANOSLEEP.SYNCS 0x989680 ;  /* 0x009896800000995d */ /* 0x002fea0003900000 */
[----:B------:R-:W1:Y:S02]  /*1ae00*/  @!P1 SYNCS.PHASECHK.TRANS64 P1, [R5+URZ+0x12480], R29 ;  /* 0x0124801d050095a7 */ /* 0x000e64000802007f */
[----:B-1----:R-:W-:Y:S05]  /*1ae10*/  @!P1 BRA `(.L_x_14488) ;  /* 0xfffffffc00f09947 */ /* 0x002fea000383ffff */
[----:B------:R-:W-:Y:S05]  /*1ae20*/  BRA `(.L_x_14565) ;  /* 0xffffffc800e07947 */ /* 0x000fea000383ffff */
.L_x_14489:
        /* <DEDUP_REMOVED lines=8> */
.L_x_14567:
[----:B------:R-:W-:Y:S05]  /*1aeb0*/  BSYNC B0 ;  /* 0x0000000000007941 */ /* 0x000fea0003800000 */
.L_x_14566:
        /* <DEDUP_REMOVED lines=9> */
.L_x_14568:
        /* <DEDUP_REMOVED lines=12> */
.L_x_14569:
[----:B------:R-:W-:Y:S02]  /*1b010*/  IMAD.MOV.U32 R13, RZ, RZ, R7 ;  /* 0x000000ffff0d7224 */ /* 0x000fe400078e0007 */
[----:B------:R-:W-:-:S05]  /*1b020*/  IMAD R6, R4, 0x2800, R6 ;  /* 0x0000280004067824 */ /* 0x000fca00078e0206 */
        /* <DEDUP_REMOVED lines=8> */
.L_x_14570:
        /* <DEDUP_REMOVED lines=12> */
.L_x_14571:
        /* <DEDUP_REMOVED lines=9> */
.L_x_14572:
        /* <DEDUP_REMOVED lines=12> */
.L_x_14573:
        /* <DEDUP_REMOVED lines=10> */
.L_x_14574:
[----:B------:R-:W-:Y:S02]  /*1b360*/  IMAD.MOV.U32 R13, RZ, RZ, R18 ;  /* 0x000000ffff0d7224 */ /* 0x000fe400078e0012 */
[----:B------:R-:W-:Y:S02]  /*1b370*/  IMAD.MOV.U32 R12, RZ, RZ, RZ ;  /* 0x000000ffff0c7224 */ /* 0x000fe400078e00ff */
[----:B------:R-:W-:Y:S02]  /*1b380*/  IMAD.SHL.U32 R3, R3, 0x10, RZ ;  /* 0x0000001003037824 */ /* 0x000fe400078e00ff */
[----:B------:R-:W-:-:S07]  /*1b390*/  IMAD.MOV.U32 R2, RZ, RZ, R14 ;  /* 0x000000ffff027224 */ /* 0x000fce00078e000e */
[----:B------:R-:W-:Y:S05]  /*1b3a0*/  WARPSYNC.COLLECTIVE R15, `(.L_x_14575) ;  /* 0x000000000f087348 */ /* 0x000fea0003c00000 */
[----:B------:R0:W1:Y:S02]  /*1b3b0*/  SHFL.IDX P6, R14, R13, R12, R11 ;  /* 0x0000000c0d0e7389 */ /* 0x00006400000c000b */
[----:B01----:R-:W-:Y:S01]  /*1b3c0*/  ENDCOLLECTIVE ;  /* 0x000000000000791b */ /* 0x003fe20003800000 */
.L_x_14575:
        /* <DEDUP_REMOVED lines=12> */
.L_x_14576:
[----:B------:R-:W-:Y:S01]  /*1b490*/  IMAD.MOV.U32 R2, RZ, RZ, R14 ;  /* 0x000000ffff027224 */ /* 0x000fe200078e000e */
[----:B------:R-:W-:Y:S06]  /*1b4a0*/  BRA `(.L_x_14577) ;  /* 0xffffffc8006c7947 */ /* 0x000fec000383ffff */
.L_x_14492:
[----:B---3--:R3:W4:Y:S02]  /*1b4b0*/  SYNCS.PHASECHK.TRANS64.TRYWAIT P1, [R5+URZ+0x12440], R29 ;  /* 0x0124401d050075a7 */ /* 0x008724000802017f */
[----:B----4-:R-:W-:Y:S05]  /*1b4c0*/  @!P1 NANOSLEEP.SYNCS 0x989680 ;  /* 0x009896800000995d */ /* 0x010fea0003900000 */
[----:B------:R-:W4:Y:S02]  /*1b4d0*/  @!P1 SYNCS.PHASECHK.TRANS64 P1, [R5+URZ+0x12440], R29 ;  /* 0x0124401d050095a7 */ /* 0x000f24000802007f */
[----:B----4-:R-:W-:Y:S05]  /*1b4e0*/  @!P1 BRA `(.L_x_14492) ;  /* 0xfffffffc00f09947 */ /* 0x010fea000383ffff */
[----:B------:R-:W-:Y:S05]  /*1b4f0*/  BRA `(.L_x_14578) ;  /* 0xffffffc800b87947 */ /* 0x000fea000383ffff */
.L_x_14493:
        /* <DEDUP_REMOVED lines=8> */
.L_x_14580:
[----:B------:R-:W-:Y:S05]  /*1b580*/  BSYNC B0 ;  /* 0x0000000000007941 */ /* 0x000fea0003800000 */
.L_x_14579:
[----:B------:R0:W5:Y:S01]  /*1b590*/  LDL R16, [R1+0x14] ;  /* 0x0000140001107983 */ /* 0x0001620000100800 */
        /* <DEDUP_REMOVED lines=8> */
.L_x_14581:
[----:B------:R-:W-:Y:S02]  /*1b620*/  IMAD.MOV.U32 R13, RZ, RZ, R10 ;  /* 0x000000ffff0d7224 */ /* 0x000fe400078e000a */
[----:B------:R-:W-:Y:S01]  /*1b630*/  IMAD.MOV.U32 R12, RZ, RZ, 0x1 ;  /* 0x00000001ff0c7424 */ /* 0x000fe200078e00ff */
[----:B------:R-:W-:-:S13]  /*1b640*/  IADD3 R2, P1, R17, R14, RZ ;  /* 0x0000000e11027210 */ /* 0x000fda0007f3e0ff */
[----:B------:R-:W-:Y:S05]  /*1b650*/  WARPSYNC.COLLECTIVE R15, `(.L_x_14582) ;  /* 0x000000000f087348 */ /* 0x000fea0003c00000 */
[----:B------:R0:W1:Y:S02]  /*1b660*/  SHFL.IDX P6, R14, R13, R12, R11 ;  /* 0x0000000c0d0e7389 */ /* 0x00006400000c000b */
[----:B01----:R-:W-:Y:S01]  /*1b670*/  ENDCOLLECTIVE ;  /* 0x000000000000791b */ /* 0x003fe20003800000 */
.L_x_14582:
[----:B------:R-:W-:Y:S02]  /*1b680*/  IMAD.X R3, RZ, RZ, R3, P1 ;  /* 0x000000ffff037224 */ /* 0x000fe400008e0603 */
[----:B------:R-:W-:Y:S02]  /*1b690*/  IMAD.MOV.U32 R13, RZ, RZ, R9 ;  /* 0x000000ffff0d7224 */ /* 0x000fe400078e0009 */
[----:B------:R-:W-:-:S04]  /*1b6a0*/  IMAD R7, R4, 0x2800, R16 ;  /* 0x0000280004077824 */ /* 0x000fc800078e0210 */
[----:B------:R-:W-:-:S05]  /*1b6b0*/  VIADD R7, R7, UR46 ;  /* 0x0000002e07077c36 */ /* 0x000fca0008000000 */
        /* <DEDUP_REMOVED lines=8> */
.L_x_14583:
[----:B------:R-:W-:Y:S02]  /*1b740*/  IMAD.MOV.U32 R13, RZ, RZ, R10 ;  /* 0x000000ffff0d7224 */ /* 0x000fe400078e000a */
[----:B------:R-:W-:Y:S02]  /*1b750*/  IMAD.MOV.U32 R12, RZ, RZ, 0x2 ;  /* 0x00000002ff0c7424 */ /* 0x000fe400078e00ff */
[----:B------:R-:W-:-:S07]  /*1b760*/  IMAD.MOV.U32 R2, RZ, RZ, R14 ;  /* 0x000000ffff027224 */ /* 0x000fce00078e000e */
[----:B------:R-:W-:Y:S05]  /*1b770*/  WARPSYNC.COLLECTIVE R15, `(.L_x_14584) ;  /* 0x000000000f087348 */ /* 0x000fea0003c00000 */
[----:B------:R0:W1:Y:S02]  /*1b780*/  SHFL.IDX P6, R14, R13, R12, R11 ;  /* 0x0000000c0d0e7389 */ /* 0x00006400000c000b */
[----:B01----:R-:W-:Y:S01]  /*1b790*/  ENDCOLLECTIVE ;  /* 0x000000000000791b */ /* 0x003fe20003800000 */
.L_x_14584:
        /* <DEDUP_REMOVED lines=11> */
.L_x_14585:
[----:B------:R-:W-:Y:S02]  /*1b850*/  IMAD.MOV.U32 R13, RZ, RZ, R10 ;  /* 0x000000ffff0d7224 */ /* 0x000fe400078e000a */
[----:B------:R-:W-:Y:S02]  /*1b860*/  IMAD.MOV.U32 R12, RZ, RZ, 0x3 ;  /* 0x00000003ff0c7424 */ /* 0x000fe400078e00ff */
[----:B------:R-:W-:-:S07]  /*1b870*/  IMAD.MOV.U32 R2, RZ, RZ, R14 ;  /* 0x000000ffff027224 */ /* 0x000fce00078e000e */
[----:B------:R-:W-:Y:S05]  /*1b880*/  WARPSYNC.COLLECTIVE R15, `(.L_x_14586) ;  /* 0x000000000f087348 */ /* 0x000fea0003c00000 */
[----:B------:R0:W1:Y:S02]  /*1b890*/  SHFL.IDX P6, R14, R13, R12, R11 ;  /* 0x0000000c0d0e7389 */ /* 0x00006400000c000b */
[----:B01----:R-:W-:Y:S01]  /*1b8a0*/  ENDCOLLECTIVE ;  /* 0x000000000000791b */ /* 0x003fe20003800000 */
.L_x_14586:
        /* <DEDUP_REMOVED lines=11> */
.L_x_14587:
[----:B------:R-:W-:Y:S02]  /*1b960*/  IMAD.MOV.U32 R13, RZ, RZ, R8 ;  /* 0x000000ffff0d7224 */ /* 0x000fe400078e0008 */
[----:B------:R-:W-:Y:S02]  /*1b970*/  IMAD.MOV.U32 R12, RZ, RZ, RZ ;  /* 0x000000ffff0c7224 */ /* 0x000fe400078e00ff */
[----:B------:R-:W-:-:S07]  /*1b980*/  IMAD.MOV.U32 R9, RZ, RZ, R14 ;  /* 0x000000ffff097224 */ /* 0x000fce00078e000e */
[----:B------:R-:W-:Y:S05]  /*1b990*/  WARPSYNC.COLLECTIVE R15, `(.L_x_14588) ;  /* 0x000000000f087348 */ /* 0x000fea0003c00000 */
[----:B------:R0:W1:Y:S02]  /*1b9a0*/  SHFL.IDX P6, R14, R13, R12, R11 ;  /* 0x0000000c0d0e7389 */ /* 0x00006400000c000b */
[----:B01----:R-:W-:Y:S01]  /*1b9b0*/  ENDCOLLECTIVE ;  /* 0x000000000000791b */ /* 0x003fe20003800000 */
.L_x_14588:
        /* <DEDUP_REMOVED lines=11> */
.L_x_14589:
[----:B------:R-:W-:Y:S05]  /*1ba70*/  BRA `(.L_x_14590) ;  /* 0xffffffc8005c7947 */ /* 0x000fea000383ffff */
.L_x_14496:
[----:B0-----:R0:W1:Y:S02]  /*1ba80*/  SYNCS.PHASECHK.TRANS64.TRYWAIT P2, [R3+URZ+0x12470], R2 ;  /* 0x01247002030075a7 */ /* 0x001064000804017f */
[----:B-1----:R-:W-:Y:S05]  /*1ba90*/  @!P2 NANOSLEEP.SYNCS 0x989680 ;  /* 0x009896800000a95d */ /* 0x002fea0003900000 */
[----:B------:R-:W1:Y:S02]  /*1baa0*/  @!P2 SYNCS.PHASECHK.TRANS64 P2, [R3+URZ+0x12470], R2 ;  /* 0x012470020300a5a7 */ /* 0x000e64000804007f */
[----:B-1----:R-:W-:Y:S05]  /*1bab0*/  @!P2 BRA `(.L_x_14496) ;  /* 0xfffffffc00f0a947 */ /* 0x002fea000383ffff */
[----:B------:R-:W-:Y:S05]  /*1bac0*/  BRA `(.L_x_14591) ;  /* 0xffffffc800b47947 */ /* 0x000fea000383ffff */
.L_x_14498:
[----:B0-----:R0:W1:Y:S02]  /*1bad0*/  SYNCS.PHASECHK.TRANS64.TRYWAIT P2, [R3+URZ+0x12460], R6 ;  /* 0x01246006030075a7 */ /* 0x001064000804017f */
[----:B-1----:R-:W-:Y:S05]  /*1bae0*/  @!P2 NANOSLEEP.SYNCS 0x989680 ;  /* 0x009896800000a95d */ /* 0x002fea0003900000 */
[----:B------:R-:W1:Y:S02]  /*1baf0*/  @!P2 SYNCS.PHASECHK.TRANS64 P2, [R3+URZ+0x12460], R6 ;  /* 0x012460060300a5a7 */ /* 0x000e64000804007f */
[----:B-1----:R-:W-:Y:S05]  /*1bb00*/  @!P2 BRA `(.L_x_14498) ;  /* 0xfffffffc00f0a947 */ /* 0x002fea000383ffff */
[----:B------:R-:W-:Y:S05]  /*1bb10*/  BRA `(.L_x_14592) ;  /* 0xffffffc800c47947 */ /* 0x000fea000383ffff */
.L_x_14505:
[----:B0-----:R0:W1:Y:S02]  /*1bb20*/  SYNCS.PHASECHK.TRANS64.TRYWAIT P0, [R2+URZ+0x12470], R3 ;  /* 0x01247003020075a7 */ /* 0x001064000800017f */
[----:B-1----:R-:W-:Y:S05]  /*1bb30*/  @!P0 NANOSLEEP.SYNCS 0x989680 ;  /* 0x009896800000895d */ /* 0x002fea0003900000 */
[----:B------:R-:W1:Y:S02]  /*1bb40*/  @!P0 SYNCS.PHASECHK.TRANS64 P0, [R2+URZ+0x12470], R3 ;  /* 0x01247003020085a7 */ /* 0x000e64000800007f */
[----:B-1----:R-:W-:Y:S05]  /*1bb50*/  @!P0 BRA `(.L_x_14505) ;  /* 0xfffffffc00f08947 */ /* 0x002fea000383ffff */
[----:B------:R-:W-:Y:S05]  /*1bb60*/  BRA `(.L_x_14593) ;  /* 0xffffffd000147947 */ /* 0x000fea000383ffff */
.L_x_14507:
[----:B0-----:R0:W1:Y:S02]  /*1bb70*/  SYNCS.PHASECHK.TRANS64.TRYWAIT P0, [R2+URZ+0x12460], R5 ;  /* 0x01246005020075a7 */ /* 0x001064000800017f */
[----:B-1----:R-:W-:Y:S05]  /*1bb80*/  @!P0 NANOSLEEP.SYNCS 0x989680 ;  /* 0x009896800000895d */ /* 0x002fea0003900000 */
[----:B------:R-:W1:Y:S02]  /*1bb90*/  @!P0 SYNCS.PHASECHK.TRANS64 P0, [R2+URZ+0x12460], R5 ;  /* 0x01246005020085a7 */ /* 0x000e64000800007f */
[----:B-1----:R-:W-:Y:S05]  /*1bba0*/  @!P0 BRA `(.L_x_14507) ;  /* 0xfffffffc00f08947 */ /* 0x002fea000383ffff */
[----:B------:R-:W-:Y:S05]  /*1bbb0*/  BRA `(.L_x_14594) ;  /* 0xffffffd000307947 */ /* 0x000fea000383ffff */
.L_x_14510:
[----:B0-----:R0:W1:Y:S02]  /*1bbc0*/  SYNCS.PHASECHK.TRANS64.TRYWAIT P0, [R6+URZ+0x12420], R3 ;  /* 0x01242003060075a7 */ /* 0x001064000800017f */
[----:B-1----:R-:W-:Y:S05]  /*1bbd0*/  @!P0 NANOSLEEP.SYNCS 0x989680 ;  /* 0x009896800000895d */ /* 0x002fea0003900000 */
[----:B------:R-:W1:Y:S02]  /*1bbe0*/  @!P0 SYNCS.PHASECHK.TRANS64 P0, [R6+URZ+0x12420], R3 ;  /* 0x01242003060085a7 */ /* 0x000e64000800007f */
[----:B-1----:R-:W-:Y:S05]  /*1bbf0*/  @!P0 BRA `(.L_x_14510) ;  /* 0xfffffffc00f08947 */ /* 0x002fea000383ffff */
[----:B------:R-:W-:Y:S05]  /*1bc00*/  BRA `(.L_x_14595) ;  /* 0xffffffd400607947 */ /* 0x000fea000383ffff */
.L_x_14512:
[----:B0-----:R0:W1:Y:S02]  /*1bc10*/  SYNCS.PHASECHK.TRANS64.TRYWAIT P1, [R5+URZ+0x12440], R4 ;  /* 0x01244004050075a7 */ /* 0x001064000802017f */
[----:B-1----:R-:W-:Y:S05]  /*1bc20*/  @!P1 NANOSLEEP.SYNCS 0x989680 ;  /* 0x009896800000995d */ /* 0x002fea0003900000 */
[----:B------:R-:W1:Y:S02]  /*1bc30*/  @!P1 SYNCS.PHASECHK.TRANS64 P1, [R5+URZ+0x12440], R4 ;  /* 0x01244004050095a7 */ /* 0x000e64000802007f */
[----:B-1----:R-:W-:Y:S05]  /*1bc40*/  @!P1 BRA `(.L_x_14512) ;  /* 0xfffffffc00f09947 */ /* 0x002fea000383ffff */
[----:B------:R-:W-:Y:S05]  /*1bc50*/  BRA `(.L_x_14596) ;  /* 0xffffffd4009c7947 */ /* 0x000fea000383ffff */
.L_x_14514:
[----:B-1----:R1:W2:Y:S02]  /*1bc60*/  SYNCS.PHASECHK.TRANS64.TRYWAIT P1, [R3+URZ+0x12440], R0 ;  /* 0x01244000030075a7 */ /* 0x0022a4000802017f */
[----:B--2---:R-:W-:Y:S05]  /*1bc70*/  @!P1 NANOSLEEP.SYNCS 0x989680 ;  /* 0x009896800000995d */ /* 0x004fea0003900000 */
[----:B------:R-:W2:Y:S02]  /*1bc80*/  @!P1 SYNCS.PHASECHK.TRANS64 P1, [R3+URZ+0x12440], R0 ;  /* 0x01244000030095a7 */ /* 0x000ea4000802007f */
[----:B--2---:R-:W-:Y:S05]  /*1bc90*/  @!P1 BRA `(.L_x_14514) ;  /* 0xfffffffc00f09947 */ /* 0x004fea000383ffff */
[----:B------:R-:W-:Y:S05]  /*1bca0*/  BRA `(.L_x_14597) ;  /* 0xffffffd400a87947 */ /* 0x000fea000383ffff */
.L_x_14516:
[----:B--2---:R2:W3:Y:S02]  /*1bcb0*/  SYNCS.PHASECHK.TRANS64.TRYWAIT P1, [R5+URZ+0x12460], R4 ;  /* 0x01246004050075a7 */ /* 0x0044e4000802017f */
[----:B---3--:R-:W-:Y:S05]  /*1bcc0*/  @!P1 NANOSLEEP.SYNCS 0x989680 ;  /* 0x009896800000995d */ /* 0x008fea0003900000 */
[----:B------:R-:W3:Y:S02]  /*1bcd0*/  @!P1 SYNCS.PHASECHK.TRANS64 P1, [R5+URZ+0x12460], R4 ;  /* 0x01246004050095a7 */ /* 0x000ee4000802007f */
[----:B---3--:R-:W-:Y:S05]  /*1bce0*/  @!P1 BRA `(.L_x_14516) ;  /* 0xfffffffc00f09947 */ /* 0x008fea000383ffff */
[----:B------:R-:W-:Y:S05]  /*1bcf0*/  BRA `(.L_x_14598) ;  /* 0xffffffd400a47947 */ /* 0x000fea000383ffff */
.L_x_14518:
[----:B---3--:R3:W4:Y:S02]  /*1bd00*/  SYNCS.PHASECHK.TRANS64.TRYWAIT P1, [R3+URZ+0x12460], R0 ;  /* 0x01246000030075a7 */ /* 0x008724000802017f */
[----:B----4-:R-:W-:Y:S05]  /*1bd10*/  @!P1 NANOSLEEP.SYNCS 0x989680 ;  /* 0x009896800000995d */ /* 0x010fea0003900000 */
[----:B------:R-:W4:Y:S02]  /*1bd20*/  @!P1 SYNCS.PHASECHK.TRANS64 P1, [R3+URZ+0x12460], R0 ;  /* 0x01246000030095a7 */ /* 0x000f24000802007f */
[----:B----4-:R-:W-:Y:S05]  /*1bd30*/  @!P1 BRA `(.L_x_14518) ;  /* 0xfffffffc00f09947 */ /* 0x010fea000383ffff */
[----:B------:R-:W-:Y:S05]  /*1bd40*/  BRA `(.L_x_14599) ;  /* 0xffffffd400a07947 */ /* 0x000fea000383ffff */
.L_x_14520:
[----:B----4-:R4:W0:Y:S02]  /*1bd50*/  SYNCS.PHASECHK.TRANS64.TRYWAIT P1, [R5+URZ+0x12480], R4 ;  /* 0x01248004050075a7 */ /* 0x010824000802017f */
[----:B0-----:R-:W-:Y:S05]  /*1bd60*/  @!P1 NANOSLEEP.SYNCS 0x989680 ;  /* 0x009896800000995d */ /* 0x001fea0003900000 */
[----:B------:R-:W0:Y:S02]  /*1bd70*/  @!P1 SYNCS.PHASECHK.TRANS64 P1, [R5+URZ+0x12480], R4 ;  /* 0x01248004050095a7 */ /* 0x000e24000802007f */
[----:B0-----:R-:W-:Y:S05]  /*1bd80*/  @!P1 BRA `(.L_x_14520) ;  /* 0xfffffffc00f09947 */ /* 0x001fea000383ffff */
[----:B------:R-:W-:Y:S05]  /*1bd90*/  BRA `(.L_x_14600) ;  /* 0xffffffd4009c7947 */ /* 0x000fea000383ffff */
.L_x_14601:
        /* <DEDUP_REMOVED lines=14> */
.L_x_16305:


//--------------------- .text._ZN7cutlass13device_kernelIN5flash11enable_sm90INS1_16FlashAttnFwdSm90INS1_25CollectiveMainloopFwdSm90ILi2EN4cute5tupleIJNS5_1CILi1EEES8_S8_EEENS6_IJNS7_ILi192EEENS7_ILi160EEENS7_ILi64EEEEEELi64ENS_12float_e4m3_tEfNS_4arch4Sm90ELb0ELb1ELb1ELb1ELb1ELb0ELb0ELb1ELb1ELb1ELb1ELb0EEENS1_21CollectiveEpilogueFwdINS6_IJSA_SC_SB_EEES9_NS_10bfloat16_tESG_Li384ELb1ELb1ELb1ELb1EEENS1_36VarlenDynamicPersistentTileSchedulerILi192ELi160ELi384ELi128ELb1ELb1ELb1ELb1ELb0ELb1EEEEEEEEEvNT_6ParamsE --------------------------
	.section	.text._ZN7cutlass13device_kernelIN5flash11enable_sm90INS1_16FlashAttnFwdSm90INS1_25CollectiveMainloopFwdSm90ILi2EN4cute5tupleIJNS5_1CILi1EEES8_S8_EEENS6_IJNS7_ILi192EEENS7_ILi160EEENS7_ILi64EEEEEELi64ENS_12float_e4m3_tEfNS_4arch4Sm90ELb0ELb1ELb1ELb1ELb1ELb0ELb0ELb1ELb1ELb1ELb1ELb0EEENS1_21CollectiveEpilogueFwdINS6_IJSA_SC_SB_EEES9_NS_10bfloat16_tESG_Li384ELb1ELb1ELb1ELb1EEENS1_36VarlenDynamicPersistentTileSchedulerILi192ELi160ELi384ELi128ELb1ELb1ELb1ELb1ELb0ELb1EEEEEEEEEvNT_6ParamsE,"ax",@progbits
	.align	128
.text._ZN7cutlass13device_kernelIN5flash11enable_sm90INS1_16FlashAttnFwdSm90INS1_25CollectiveMainloopFwdSm90ILi2EN4cute5tupleIJNS5_1CILi1EEES8_S8_EEENS6_IJNS7_ILi192EEENS7_ILi160EEENS7_ILi64EEEEEELi64ENS_12float_e4m3_tEfNS_4arch4Sm90ELb0ELb1ELb1ELb1ELb1ELb0ELb0ELb1ELb1ELb1ELb1ELb0EEENS1_21CollectiveEpilogueFwdINS6_IJSA_SC_SB_EEES9_NS_10bfloat16_tESG_Li384ELb1ELb1ELb1ELb1EEENS1_36VarlenDynamicPersistentTileSchedulerILi192ELi160ELi384ELi128ELb1ELb1ELb1ELb1ELb0ELb1EEEEEEEEEvNT_6ParamsE:
        .type           _ZN7cutlass13device_kernelIN5flash11enable_sm90INS1_16FlashAttnFwdSm90INS1_25CollectiveMainloopFwdSm90ILi2EN4cute5tupleIJNS5_1CILi1EEES8_S8_EEENS6_IJNS7_ILi192EEENS7_ILi160EEENS7_ILi64EEEEEELi64ENS_12float_e4m3_tEfNS_4arch4Sm90ELb0ELb1ELb1ELb1ELb1ELb0ELb0ELb1ELb1ELb1ELb1ELb0EEENS1_21CollectiveEpilogueFwdINS6_IJSA_SC_SB_EEES9_NS_10bfloat16_tESG_Li384ELb1ELb1ELb1ELb1EEENS1_36VarlenDynamicPersistentTileSchedulerILi192ELi160ELi384ELi128ELb1ELb1ELb1ELb1ELb0ELb1EEEEEEEEEvNT_6ParamsE,@function
        .size           _ZN7cutlass13device_kernelIN5flash11enable_sm90INS1_16FlashAttnFwdSm90INS1_25CollectiveMainloopFwdSm90ILi2EN4cute5tupleIJNS5_1CILi1EEES8_S8_EEENS6_IJNS7_ILi192EEENS7_ILi160EEENS7_ILi64EEEEEELi64ENS_12float_e4m3_tEfNS_4arch4Sm90ELb0ELb1ELb1ELb1ELb1ELb0ELb0ELb1ELb1ELb1ELb1ELb0EEENS1_21CollectiveEpilogueFwdINS6_IJSA_SC_SB_EEES9_NS_10bfloat16_tESG_Li384ELb1ELb1ELb1ELb1EEENS1_36VarlenDynamicPersistentTileSchedulerILi192ELi160ELi384ELi128ELb1ELb1ELb1ELb1ELb0ELb1EEEEEEEEEvNT_6ParamsE,(.L_x_16306 - _ZN7cutlass13device_kernelIN5flash11enable_sm90INS1_16FlashAttnFwdSm90INS1_25CollectiveMainloopFwdSm90ILi2EN4cute5tupleIJNS5_1CILi1EEES8_S8_EEENS6_IJNS7_ILi192EEENS7_ILi160EEENS7_ILi64EEEEEELi64ENS_12float_e4m3_tEfNS_4arch4Sm90ELb0ELb1ELb1ELb1ELb1ELb0ELb0ELb1ELb1ELb1ELb1ELb0EEENS1_21CollectiveEpilogueFwdINS6_IJSA_SC_SB_EEES9_NS_10bfloat16_tESG_Li384ELb1ELb1ELb1ELb1EEENS1_36VarlenDynamicPersistentTileSchedulerILi192ELi160ELi384ELi128ELb1ELb1ELb1ELb1ELb0ELb1EEEEEEEEEvNT_6ParamsE)
        .other          _ZN7cutlass13device_kernelIN5flash11enable_sm90INS1_16FlashAttnFwdSm90INS1_25CollectiveMainloopFwdSm90ILi2EN4cute5tupleIJNS5_1CILi1EEES8_S8_EEENS6_IJNS7_ILi192EEENS7_ILi160EEENS7_ILi64EEEEEELi64ENS_12float_e4m3_tEfNS_4arch4Sm90ELb0ELb1ELb1ELb1ELb1ELb0ELb0ELb1ELb1ELb1ELb1ELb0EEENS1_21CollectiveEpilogueFwdINS6_IJSA_SC_SB_EEES9_NS_10bfloat16_tESG_Li384ELb1ELb1ELb1ELb1EEENS1_36VarlenDynamicPersistentTileSchedulerILi192ELi160ELi384ELi128ELb1ELb1ELb1ELb1ELb0ELb1EEEEEEEEEvNT_6ParamsE,@"STO_CUDA_ENTRY STV_DEFAULT"
_ZN7cutlass13device_kernelIN5flash11enable_sm90INS1_16FlashAttnFwdSm90INS1_25CollectiveMainloopFwdSm90ILi2EN4cute5tupleIJNS5_1CILi1EEES8_S8_EEENS6_IJNS7_ILi192EEENS7_ILi160EEENS7_ILi64EEEEEELi64ENS_12float_e4m3_tEfNS_4arch4Sm90ELb0ELb1ELb1ELb1ELb1ELb0ELb0ELb1ELb1ELb1ELb1ELb0EEENS1_21CollectiveEpilogueFwdINS6_IJSA_SC_SB_EEES9_NS_10bfloat16_tESG_Li384ELb1ELb1ELb1ELb1EEENS1_36VarlenDynamicPersistentTileSchedulerILi192ELi160ELi384ELi128ELb1ELb1ELb1ELb1ELb0ELb1EEEEEEEEEvNT_6ParamsE:
        /* <DEDUP_REMOVED lines=45> */
.L_x_14602:
        /* <DEDUP_REMOVED lines=22> */
.L_x_14603:
        /* <DEDUP_REMOVED lines=18> */
.L_x_14604:
        /* <DEDUP_REMOVED lines=22> */
.L_x_14605:
        /* <DEDUP_REMOVED lines=24> */
.L_x_14606:
        /* <DEDUP_REMOVED lines=8> */
.L_x_14608:
        /* <DEDUP_REMOVED lines=25> */
[CC--:B------:R-:W-:Y:S02]  /*0a40*/  LEA.HI R2, R0.reuse, R11.reuse, RZ, 0x5 ;  /* 0x0000000b00027211 */ /* 0x0c0fe400078f28ff */
[CC--:B------:R-:W-:Y:S02]  /*0a50*/  LEA.HI R3, R0.reuse, R11.reuse, RZ, 0x2 ;  /* 0x0000000b00037211 */ /* 0x0c0fe400078f10ff */
[----:B------:R-:W-:Y:S01]  /*0a60*/  LEA.HI R0, R0, R11, RZ, 0x4 ;  /* 0x0000000b00007211 */ /* 0x000fe200078f20ff */
[----:B------:R-:W-:Y:S01]  /*0a70*/  IMAD.SHL.U32 R4, R2, 0x20, RZ ;  /* 0x0000002002047824 */ /* 0x000fe200078e00ff */
[----:B------:R-:W-:Y:S02]  /*0a80*/  LOP3.LUT R23, R156, 0xffffff80, RZ, 0xc0, !PT ;  /* 0xffffff809c177812 */ /* 0x000fe400078ec0ff */
[----:B------:R-:W-:-:S02]  /*0a90*/  LOP3.LUT R7, R3, 0xfffffffc, RZ, 0xc0, !PT ;  /* 0xfffffffc03077812 */ /* 0x000fc400078ec0ff */
[----:B------:R-:W-:Y:S01]  /*0aa0*/  SHF.R.S32.HI R3, RZ, 0x4, R0 ;  /* 0x00000004ff037819 */ /* 0x000fe20000011400 */
[C---:B------:R-:W-:Y:S01]  /*0ab0*/  IMAD.IADD R23, R11.reuse, 0x1, -R23 ;  /* 0x000000010b177824 */ /* 0x040fe200078e0a17 */
[C---:B------:R-:W-:Y:S02]  /*0ac0*/  LOP3.LUT R2, R0.reuse, 0x3fffff0, RZ, 0xc0, !PT ;  /* 0x03fffff000027812 */ /* 0x040fe400078ec0ff */
[----:B------:R-:W-:Y:S02]  /*0ad0*/  LEA.HI R0, R0, R3, RZ, 0x1 ;  /* 0x0000000300007211 */ /* 0x000fe400078f08ff */
[----:B------:R-:W-:Y:S01]  /*0ae0*/  LOP3.LUT R5, R4, 0xfffffc00, RZ, 0xc0, !PT ;  /* 0xfffffc0004057812 */ /* 0x000fe200078ec0ff */
[----:B------:R-:W-:Y:S01]  /*0af0*/  IMAD.IADD R2, R11, 0x1, -R2 ;  /* 0x000000010b027824 */ /* 0x000fe200078e0a02 */
[----:B------:R-:W-:Y:S02]  /*0b00*/  LOP3.LUT R0, R0, 0x1ffffffe, RZ, 0xc0, !PT ;  /* 0x1ffffffe00007812 */ /* 0x000fe400078ec0ff */
[----:B------:R-:W-:Y:S01]  /*0b10*/  SHF.R.S32.HI R6, RZ, 0x1f, R23 ;  /* 0x0000001fff067819 */ /* 0x000fe20000011417 */
[----:B------:R-:W-:Y:S01]  /*0b20*/  IMAD R5, R2, 0x40, R5 ;  /* 0x0000004002057824 */ /* 0x000fe200078e0205 */
[----:B------:R-:W-:Y:S01]  /*0b30*/  SHF.R.S32.HI R156, RZ, 0x7, R156 ;  /* 0x00000007ff9c7819 */ /* 0x000fe2000001149c */
[----:B------:R-:W-:Y:S01]  /*0b40*/  IMAD.IADD R0, R3, 0x1, -R0 ;  /* 0x0000000103007824 */ /* 0x000fe200078e0a00 */
[CC--:B------:R-:W-:Y:S01]  /*0b50*/  LEA.HI R8, R6.reuse, R23.reuse, RZ, 0x2 ;  /* 0x0000001706087211 */ /* 0x0c0fe200078f10ff */
[----:B------:R-:W-:Y:S01]  /*0b60*/  IMAD.IADD R2, R11, 0x1, -R7 ;  /* 0x000000010b027824 */ /* 0x000fe200078e0a07 */
[----:B------:R-:W-:Y:S01]  /*0b70*/  LEA.HI R6, R6, R23, RZ, 0x5 ;  /* 0x0000001706067211 */ /* 0x000fe200078f28ff */
[----:B------:R-:W-:Y:S01]  /*0b80*/  IMAD R0, R0, 0x8, R5 ;  /* 0x0000000800007824 */ /* 0x000fe200078e0205 */
[--C-:B------:R-:W-:Y:S01]  /*0b90*/  SHF.R.S32.HI R9, RZ, 0x2, R8.reuse ;  /* 0x00000002ff097819 */ /* 0x100fe20000011408 */
[----:B------:R-:W-:Y:S01]  /*0ba0*/  IMAD.HI R4, R156, 0x55555556, RZ ;  /* 0x555555569c047827 */ /* 0x000fe200078e02ff */
[----:B------:R-:W-:-:S02]  /*0bb0*/  SHF.R.S32.HI R10, RZ, 0x1f, R8 ;  /* 0x0000001fff0a7819 */ /* 0x000fc40000011408 */
[----:B------:R0:W-:Y:S01]  /*0bc0*/  STL [R1], R0 ;  /* 0x0000000001007387 */ /* 0x0001e20000100800 */
[----:B------:R-:W-:Y:S02]  /*0bd0*/  SHF.R.S32.HI R6, RZ, 0x5, R6 ;  /* 0x00000005ff067819 */ /* 0x000fe40000011406 */
[----:B------:R-:W-:Y:S02]  /*0be0*/  LEA.HI R10, R10, R9, RZ, 0x3 ;  /* 0x000000090a0a7211 */ /* 0x000fe400078f18ff */
[----:B------:R-:W-:Y:S02]  /*0bf0*/  LEA.HI R7, R4, R4, RZ, 0x1 ;  /* 0x0000000404077211 */ /* 0x000fe400078f08ff */
[----:B------:R-:W-:Y:S02]  /*0c00*/  LOP3.LUT R10, R10, 0xfffffff8, RZ, 0xc0, !PT ;  /* 0xfffffff80a0a7812 */ /* 0x000fe400078ec0ff */
[----:B------:R-:W-:Y:S01]  /*0c10*/  LEA.HI R4, R2, R2, RZ, 0x1 ;  /* 0x0000000202047211 */ /* 0x000fe200078f08ff */
[----:B------:R-:W-:Y:S01]  /*0c20*/  IMAD R7, R7, -0x3, R156 ;  /* 0xfffffffd07077824 */ /* 0x000fe200078e029c */
[----:B------:R-:W-:Y:S01]  /*0c30*/  LOP3.LUT R8, R8, 0x7ffffffc, RZ, 0xc0, !PT ;  /* 0x7ffffffc08087812 */ /* 0x000fe200078ec0ff */
[----:B------:R-:W-:Y:S01]  /*0c40*/  IMAD.IADD R9, R9, 0x1, -R10 ;  /* 0x0000000109097824 */ /* 0x000fe200078e0a0a */
[----:B------:R-:W-:-:S03]  /*0c50*/  LOP3.LUT R3, R4, 0x1ffffffe, RZ, 0xc0, !PT ;  /* 0x1ffffffe04037812 */ /* 0x000fc600078ec0ff */
[----:B------:R-:W-:Y:S02]  /*0c60*/  IMAD R6, R6, 0x10, R9 ;  /* 0x0000001006067824 */ /* 0x000fe400078e0209 */
[----:B------:R-:W-:Y:S02]  /*0c70*/  IMAD.IADD R22, R2, 0x1, -R3 ;  /* 0x0000000102167824 */ /* 0x000fe400078e0a03 */
[----:B------:R-:W-:Y:S02]  /*0c80*/  IMAD.IADD R8, R23, 0x1, -R8 ;  /* 0x0000000117087824 */ /* 0x000fe400078e0a08 */
[----:B------:R-:W-:Y:S02]  /*0c90*/  IMAD R157, R7, 0x40, R6 ;  /* 0x00000040079d7824 */ /* 0x000fe400078e0206 */
[----:B------:R-:W-:Y:S02]  /*0ca0*/  IMAD.SHL.U32 R19, R8, 0x2, RZ ;  /* 0x0000000208137824 */ /* 0x000fe400078e00ff */
[----:B0-----:R-:W-:-:S07]  /*0cb0*/  IMAD R22, R22, 0x8, R157 ;  /* 0x0000000816167824 */ /* 0x001fce00078e029d */
.L_x_14708:
        /* <DEDUP_REMOVED lines=15> */
[----:B-----5:R3:W5:Y:S01]  /*0db0*/  @P1 LDG.E R18, desc[UR52][R6.64] ;  /* 0x0000003406121981 */ /* 0x020762000c1e1900 */
        /* <DEDUP_REMOVED lines=20> */
.L_x_14609:
        /* <DEDUP_REMOVED lines=9> */
.L_x_14610:
        /* <DEDUP_REMOVED lines=10> */
.L_x_14611:
[----:B------:R-:W-:Y:S01]  /*1030*/  ULDC UR4, c[0x0][0x448] ;  /* 0x0001120000047ab9 */ /* 0x000fe20000000800 */
[----:B-----5:R-:W-:Y:S01]  /*1040*/  IMAD.IADD R17, R17, 0x1, -R8 ;  /* 0x0000000111117824 */ /* 0x020fe200078e0a08 */
[----:B------:R-:W-:Y:S02]  /*1050*/  UISETP.NE.AND UP0, UPT, UR4, 0x1, UPT ;  /* 0x000000010400788c */ /* 0x000fe4000bf05270 */
[----:B------:R-:W-:Y:S02]  /*1060*/  UIMAD UR40, UR6, 0xc0, URZ ;  /* 0x000000c0062878a4 */ /* 0x000fe4000f8e023f */
        /* <DEDUP_REMOVED lines=26> */
.L_x_14613:
[----:B------:R-:W-:-:S11]  /*1210*/  UISETP.NE.AND UP0, UPT, UR7, 0x1, UPT ;  /* 0x000000010700788c */ /* 0x000fd6000bf05270 */
[----:B------:R-:W-:Y:S02]  /*1220*/  @UP0 ULDC.64 UR10, c[0x0][0x9e8] ;  /* 0x00027a00000a0ab9 */ /* 0x000fe40000000a00 */
[----:B------:R-:W-:-:S04]  /*1230*/  UIMAD.WIDE.U32 UR8, UR4, UR10, URZ ;  /* 0x0000000a040872a5 */ /* 0x000fc8000f8e003f */
[----:B------:R-:W-:-:S12]  /*1240*/  @UP0 USHF.R.U32.HI UR4, URZ, UR11, UR9 ;  /* 0x0000000b3f040299 */ /* 0x000fd80008011609 */
.L_x_14614:
[----:B------:R-:W-:-:S06]  /*1250*/  UIMAD UR4, UR4, UR7, UR7 ;  /* 0x00000007040472a4 */ /* 0x000fcc000f8e0207 */
[----:B------:R-:W-:-:S07]  /*1260*/  VIMNMX R0, R0, UR4, PT ;  /* 0x0000000400007c48 */ /* 0x000fce000bfe0100 */
.L_x_14612:
        /* <DEDUP_REMOVED lines=33> */
.L_x_14616:
[----:B------:R-:W-:-:S11]  /*1480*/  UISETP.NE.AND UP0, UPT, UR7, 0x1, UPT ;  /* 0x000000010700788c */ /* 0x000fd6000bf05270 */
[----:B------:R-:W-:Y:S02]  /*1490*/  @UP0 ULDC.64 UR10, c[0x0][0x9e8] ;  /* 0x00027a00000a0ab9 */ /* 0x000fe40000000a00 */
[----:B------:R-:W-:-:S04]  /*14a0*/  UIMAD.WIDE.U32 UR8, UR4, UR10, URZ ;  /* 0x0000000a040872a5 */ /* 0x000fc8000f8e003f */
[----:B------:R-:W-:-:S12]  /*14b0*/  @UP0 USHF.R.U32.HI UR4, URZ, UR11, UR9 ;  /* 0x0000000b3f040299 */ /* 0x000fd80008011609 */
.L_x_14617:
[----:B------:R-:W-:-:S04]  /*14c0*/  UIMAD UR4, UR4, UR7, URZ ;  /* 0x00000007040472a4 */ /* 0x000fc8000f8e023f */
[----:B------:R-:W-:-:S04]  /*14d0*/  UISETP.LT.AND UP0, UPT, UR6, UR4, UPT ;  /* 0x000000040600728c */ /* 0x000fc8000bf01270 */
[----:B------:R-:W-:-:S12]  /*14e0*/  USEL UR6, UR6, UR4, !UP0 ;  /* 0x0000000406067287 */ /* 0x000fd8000c000000 */
.L_x_14615:
        /* <DEDUP_REMOVED lines=52> */
.L_x_14618:
[----:B------:R-:W-:Y:S02]  /*1830*/  UIMAD UR43, UR41, UR4, UR43 ;  /* 0x00000004292b72a4 */ /* 0x000fe4000f8e022b */
[----:B------:R-:W-:Y:S01]  /*1840*/  IMAD.U32 R3, RZ, RZ, UR4 ;  /* 0x00000004ff037e24 */ /* 0x000fe2000f8e00ff */
[----:B------:R-:W-:Y:S02]  /*1850*/  PLOP3.LUT P0, PT, PT, PT, PT, 0x80, 0x0 ;  /* 0x000000000000781c */ /* 0x000fe40003f0f070 */
[----:B------:R-:W-:Y:S02]  /*1860*/  CS2R R28, SRZ ;  /* 0x00000000001c7805 */ /* 0x000fe4000001ff00 */
[----:B------:R-:W-:Y:S01]  /*1870*/  CS2R R20, SRZ ;  /* 0x0000000000147805 */ /* 0x000fe2000001ff00 */
[----:B------:R-:W-:Y:S01]  /*1880*/  IMAD.MOV.U32 R8, RZ, RZ, RZ ;  /* 0x000000ffff087224 */ /* 0x000fe200078e00ff */
[----:B------:R-:W-:Y:S02]  /*1890*/  VIADDMNMX R104, R3, UR43, R104, PT ;  /* 0x0000002b03687c46 */ /* 0x000fe4000b800168 */
[----:B------:R-:W-:-:S02]  /*18a0*/  CS2R R30, SRZ ;  /* 0x00000000001e7805 */ /* 0x000fc4000001ff00 */
[----:B------:R-:W-:Y:S01]  /*18b0*/  CS2R R26, SRZ ;  /* 0x00000000001a7805 */ /* 0x000fe2000001ff00 */
[----:B------:R-:W-:Y:S01]  /*18c0*/  IMAD.MOV.U32 R25, RZ, RZ, RZ ;  /* 0x000000ffff197224 */ /* 0x000fe200078e00ff */
        /* <DEDUP_REMOVED lines=14> */
[----:B------:R-:W0:Y:S01]  /*19b0*/  SHFL.IDX PT, R0, R156, RZ, 0x1f ;  /* 0x00001fff9c007589 */ /* 0x000e2200000e0000 */
[----:B------:R-:W1:Y:S01]  /*19c0*/  S2UR UR44, SR_CgaCtaId ;  /* 0x00000000002c79c3 */ /* 0x000e620000008800 */
[----:B------:R-:W-:Y:S01]  /*19d0*/  UMOV UR45, 0x400 ;  /* 0x00000400002d7882 */ /* 0x000fe20000000000 */
[----:B0-----:R-:W-:Y:S01]  /*19e0*/  R2UR UR6, R0 ;  /* 0x00000000000672ca */ /* 0x001fe200000e0000 */
[----:B-1----:R-:W-:-:S12]  /*19f0*/  ULEA UR45, UR44, UR45, 0x18 ;  /* 0x0000002d2c2d7291 */ /* 0x002fd8000f8ec03f */
        /* <DEDUP_REMOVED lines=26> */
.L_x_14620:
        /* <DEDUP_REMOVED lines=26> */
[----:B------:R-:W-:Y:S02]  /*1d40*/  @UP1 ULEA UR4, UP3, UR10, UR4, 0x2 ;  /* 0x000000040a041291 */ /* 0x000fe4000f86103f */
[----:B------:R-:W-:Y:S02]  /*1d50*/  @UP0 UIMAD UR12, UR38, UR13, UR9 ;  /* 0x0000000d260c02a4 */ /* 0x000fe4000f8e0209 */
[----:B------:R-:W-:Y:S02]  /*1d60*/  @UP1 UIMAD UR9, UR38, UR15, UR11 ;  /* 0x0000000f260912a4 */ /* 0x000fe4000f8e020b */
[----:B------:R-:W-:Y:S01]  /*1d70*/  @UP0 ULEA UR6, UP2, UR8, UR6, 0x2 ;  /* 0x0000000608060291 */ /* 0x000fe2000f84103f */
[----:B------:R-:W-:Y:S01]  /*1d80*/  IMAD.U32 R6, RZ, RZ, UR4 ;  /* 0x00000004ff067e24 */ /* 0x000fe2000f8e00ff */
[----:B------:R-:W-:-:S02]  /*1d90*/  @UP1 ULEA.HI.X UR5, UR10, UR5, UR9, 0x2, UP3 ;  /* 0x000000050a051291 */ /* 0x000fc400098f1409 */
[----:B------:R-:W-:Y:S02]  /*1da0*/  @UP0 ULEA.HI.X UR7, UR8, UR7, UR12, 0x2, UP2 ;  /* 0x0000000708070291 */ /* 0x000fe400090f140c */
[----:B------:R-:W-:Y:S02]  /*1db0*/  IMAD.U32 R4, RZ, RZ, UR6 ;  /* 0x00000006ff047e24 */ /* 0x000fe4000f8e00ff */
[----:B------:R-:W-:Y:S02]  /*1dc0*/  IMAD.U32 R7, RZ, RZ, UR5 ;  /* 0x00000005ff077e24 */ /* 0x000fe4000f8e00ff */
[----:B------:R-:W-:-:S03]  /*1dd0*/  IMAD.U32 R5, RZ, RZ, UR7 ;  /* 0x00000007ff057e24 */ /* 0x000fc6000f8e00ff */
        /* <DEDUP_REMOVED lines=14> */
.L_x_14817:
[----:B------:R-:W-:Y:S05]  /*1ec0*/  @!P0 BRA `(.L_x_14622) ;  /* 0x0000000000048947 */ /* 0x000fea0003800000 */
[----:B------:R-:W-:Y:S01]  /*1ed0*/  BPT.TRAP 0x1 ;  /* 0x000000040000795c */ /* 0x000fe20000300000 */
.L_x_14622:
[----:B------:R-:W-:Y:S02]  /*1ee0*/  IMAD.U32 R106, RZ, RZ, UR36 ;  /* 0x00000024ff6a7e24 */ /* 0x000fe4000f8e00ff */
[----:B0-----:R-:W-:-:S03]  /*1ef0*/  IMAD.U32 R3, RZ, RZ, UR46 ;  /* 0x0000002eff037e24 */ /* 0x001fc6000f8e00ff */
[----:B------:R-:W-:Y:S02]  /*1f00*/  LEA R106, R106, UR45, 0x3 ;  /* 0x0000002d6a6a7c11 */ /* 0x000fe4000f8e18ff */
[----:B------:R-:W-:-:S04]  /*1f10*/  SHF.L.U32 R3, R3, 0x1f, RZ ;  /* 0x0000001f03037819 */ /* 0x000fc800000006ff */
[----:B------:R0:W1:Y:S01]  /*1f20*/  SYNCS.PHASECHK.TRANS64.TRYWAIT P1, [R106+URZ+0x13230], R3 ;  /* 0x013230036a0075a7 */ /* 0x000062000802017f */
[----:B------:R-:W-:Y:S05]  /*1f30*/  @!P0 BRA `(.L_x_14623) ;  /* 0x0000000000048947 */ /* 0x000fea0003800000 */
[----:B------:R-:W-:Y:S01]  /*1f40*/  BPT.TRAP 0x1 ;  /* 0x000000040000795c */ /* 0x000fe20000300000 */
.L_x_14623:
[----:B-1----:R-:W-:Y:S05]  /*1f50*/  @P1 BRA `(.L_x_14624) ;  /* 0x0000000000081947 */ /* 0x002fea0003800000 */
[----:B------:R-:W1:Y:S02]  /*1f60*/  SYNCS.PHASECHK.TRANS64.TRYWAIT P1, [R106+URZ+0x13230], R3 ;  /* 0x013230036a0075a7 */ /* 0x000e64000802017f */
[----:B-1----:R-:W-:Y:S05]  /*1f70*/  @!P1 BRA `(.L_x_14625) ;  /* 0x000001b400c09947 */ /* 0x002fea0003800000 */
.L_x_14624:
        /* <DEDUP_REMOVED lines=11> */
[----:B------:R-:W-:-:S03]  /*2030*/  UMOV UR7, 0x80000020 ;  /* 0x8000002000077882 */ /* 0x000fc60000000000 */
        /* <DEDUP_REMOVED lines=10> */
[----:B------:R-:W-:Y:S01]  /*20e0*/  UIADD3 UR13, UR12, 0x182, URZ ;  /* 0x000001820c0d7890 */ /* 0x000fe2000fffe03f */
[----:B------:R-:W-:-:S02]  /*20f0*/  WARPGROUP.DEPBAR.LE gsb0, 0x0 ;  /* 0x00008000000079c5 */ /* 0x000fc40000010000 */
        /* <DEDUP_REMOVED lines=49> */
.L_x_14626:
[----:B------:R-:W-:Y:S01]  /*2410*/  UISETP.NE.AND UP1, UPT, UR51, URZ, UPT ;  /* 0x0000003f3300728c */ /* 0x000fe2000bf25270 */
[----:B------:R-:W-:Y:S01]  /*2420*/  R2UR UR6, R106 ;  /* 0x000000006a0672ca */ /* 0x000fe200000e0000 */
[----:B01----:R-:W-:Y:S02]  /*2430*/  VIADD R106, R22, UR40 ;  /* 0x00000028166a7c36 */ /* 0x003fe40008000000 */
        /* <DEDUP_REMOVED lines=201> */
.L_x_14629:
[----:B------:R-:W-:Y:S02]  /*30d0*/  ULDC UR6, c[0x0][0x9e4] ;  /* 0x0002790000067ab9 */ /* 0x000fe40000000800 */
[----:B------:R-:W-:-:S05]  /*30e0*/  IMAD.U32 R34, RZ, RZ, UR6 ;  /* 0x00000006ff227e24 */ /* 0x000fca000f8e00ff */
[----:B------:R-:W-:-:S13]  /*30f0*/  ISETP.NE.AND P1, PT, R34, 0x1, PT ;  /* 0x000000012200780c */ /* 0x000fda0003f25270 */
[----:B------:R-:W1:Y:S02]  /*3100*/  @P1 LDC.64 R24, c[0x0][0x9e8] ;  /* 0x00027a00ff181b82 */ /* 0x000e640000000a00 */
[----:B-1----:R-:W-:-:S05]  /*3110*/  @P1 IMAD.HI.U32 R24, R35, R24, RZ ;  /* 0x0000001823181227 */ /* 0x002fca00078e00ff */
[----:B------:R-:W-:-:S07]  /*3120*/  @P1 SHF.R.U32.HI R35, RZ, R25, R24 ;  /* 0x00000019ff231219 */ /* 0x000fce0000011618 */
.L_x_14630:
[----:B------:R-:W-:Y:S05]  /*3130*/  BSYNC B0 ;  /* 0x0000000000007941 */ /* 0x000fea0003800000 */
.L_x_14628:
[----:B------:R-:W-:-:S05]  /*3140*/  IMAD R35, R35, R34, R108 ;  /* 0x0000002223237224 */ /* 0x000fca00078e026c */
[----:B------:R-:W-:Y:S02]  /*3150*/  VIADDMNMX R111, R35, R34, R111, PT ;  /* 0x00000022236f7246 */ /* 0x000fe4000380016f */
[----:B------:R-:W-:-:S07]  /*3160*/  VIMNMX R112, R112, R35, !PT ;  /* 0x0000002370707248 */ /* 0x000fce0007fe0100 */
.L_x_14627:
[C---:B------:R-:W-:Y:S01]  /*3170*/  ISETP.GE.AND P2, PT, R116.reuse, 0x9, PT ;  /* 0x000000097400780c */ /* 0x040fe20003f46270 */
[----:B------:R-:W-:Y:S01]  /*3180*/  UISETP.NE.AND UP0, UPT, UR50, URZ, UPT ;  /* 0x0000003f3200728c */ /* 0x000fe2000bf05270 */
[C---:B------:R-:W-:Y:S02]  /*3190*/  ISETP.GE.AND P1, PT, R116.reuse, 0x2, PT ;  /* 0x000000027400780c */ /* 0x040fe40003f26270 */
        /* <DEDUP_REMOVED lines=69> */
[----:B------:R-:W-:Y:S01]  /*35f0*/  ISETP.GE.AND P3, PT, R116, 0x32, PT ;  /* 0x000000327400780c */ /* 0x000fe20003f66270 */
[----:B0-----:R-:W-:Y:S01]  /*3600*/  IMAD.IADD R91, R114, 0x1, R95 ;  /* 0x00000001725b7824 */ /* 0x001fe200078e025f */
        /* <DEDUP_REMOVED lines=175> */
.L_x_14633:
[----:B------:R-:W-:Y:S02]  /*4100*/  ULDC UR6, c[0x0][0x9e4] ;  /* 0x0002790000067ab9 */ /* 0x000fe40000000800 */
[----:B------:R-:W-:-:S05]  /*4110*/  IMAD.U32 R94, RZ, RZ, UR6 ;  /* 0x00000006ff5e7e24 */ /* 0x000fca000f8e00ff */
[----:B------:R-:W-:-:S13]  /*4120*/  ISETP.NE.AND P6, PT, R94, 0x1, PT ;  /* 0x000000015e00780c */ /* 0x000fda0003fc5270 */
[----:B------:R-:W0:Y:S02]  /*4130*/  @P6 LDC.64 R12, c[0x0][0x9e8] ;  /* 0x00027a00ff0c6b82 */ /* 0x000e240000000a00 */
[----:B0-----:R-:W-:-:S05]  /*4140*/  @P6 IMAD.HI.U32 R12, R95, R12, RZ ;  /* 0x0000000c5f0c6227 */ /* 0x001fca00078e00ff */
[----:B------:R-:W-:-:S07]  /*4150*/  @P6 SHF.R.U32.HI R95, RZ, R13, R12 ;  /* 0x0000000dff5f6219 */ /* 0x000fce000001160c */
.L_x_14634:
[----:B------:R-:W-:Y:S05]  /*4160*/  BSYNC B0 ;  /* 0x0000000000007941 */ /* 0x000fea0003800000 */
.L_x_14632:
[----:B------:R-:W-:-:S05]  /*4170*/  IMAD R95, R95, R94, R108 ;  /* 0x0000005e5f5f7224 */ /* 0x000fca00078e026c */
[----:B------:R-:W-:Y:S02]  /*4180*/  VIADDMNMX R92, R95, R94, R92, PT ;  /* 0x0000005e5f5c7246 */ /* 0x000fe4000380015c */
[----:B------:R-:W-:-:S07]  /*4190*/  VIMNMX R91, R91, R95, !PT ;  /* 0x0000005f5b5b7248 */ /* 0x000fce0007fe0100 */
.L_x_14631:
[C---:B------:R-:W-:Y:S01]  /*41a0*/  ISETP.GT.AND P1, PT, R91.reuse, 0x1, !P1 ;  /* 0x000000015b00780c */ /* 0x040fe20004f24270 */
[----:B------:R-:W-:Y:S01]  /*41b0*/  ULDC UR20, c[0x0][0x988] ;  /* 0x0002620000147ab9 */ /* 0x000fe20000000800 */
[----:B------:R-:W-:Y:S01]  /*41c0*/  LOP3.LUT P6, RZ, R16, 0x8000000, RZ, 0xc0, !PT ;  /* 0x0800000010ff7812 */ /* 0x000fe200078cc0ff */
[----:B------:R-:W-:Y:S01]  /*41d0*/  IMAD.U32 R94, RZ, RZ, UR20 ;  /* 0x00000014ff5e7e24 */ /* 0x000fe2000f8e00ff */
[----:B------:R-:W-:Y:S01]  /*41e0*/  ISETP.LT.OR P1, PT, R92, 0x2, P1 ;  /* 0x000000025c00780c */ /* 0x000fe20000f21670 */
[----:B------:R-:W-:Y:S01]  /*41f0*/  UISETP.NE.AND UP1, UPT, UR51, URZ, UPT ;  /* 0x0000003f3300728c */ /* 0x000fe2000bf25270 */
[----:B------:R-:W-:Y:S01]  /*4200*/  ISETP.GT.AND P2, PT, R91, 0x89, !P2 ;  /* 0x000000895b00780c */ /* 0x000fe20005744270 */
[----:B------:R-:W-:Y:S01]  /*4210*/  UISETP.NE.AND UP0, UPT, UR50, URZ, UPT ;  /* 0x0000003f3200728c */ /* 0x000fe2000bf05270 */
[----:B------:R-:W-:Y:S01]  /*4220*/  FSEL R4, R4, -INF , !P1 ;  /* 0xff80000004047808 */ /* 0x000fe20004800000 */
[----:B------:R-:W-:Y:S01]  /*4230*/  UMOV UR10, UR40 ;  /* 0x00000028000a7c82 */ /* 0x000fe20008000000 */
        /* <DEDUP_REMOVED lines=12> */
[C---:B------:R-:W-:Y:S02]  /*4300*/  ISETP.LT.OR P3, PT, R92.reuse, 0x91, P3 ;  /* 0x000000915c00780c */ /* 0x040fe40001f61670 */
[----:B------:R-:W-:Y:S02]  /*4310*/  ISETP.GT.AND P1, PT, R91, 0x9, !P1 ;  /* 0x000000095b00780c */ /* 0x000fe40004f24270 */
[----:B------:R-:W-:Y:S02]  /*4320*/  FSEL R29, R29, -INF , !P2 ;  /* 0xff8000001d1d7808 */ /* 0x000fe40005000000 */
[----:B------:R-:W-:Y:S02]  /*4330*/  ISETP.LT.OR P1, PT, R92, 0xa, P1 ;  /* 0x0000000a5c00780c */ /* 0x000fe40000f21670 */
[----:B------:R-:W-:Y:S02]  /*4340*/  ISETP.GT.AND P5, PT, R91, 0x98, !P5 ;  /* 0x000000985b00780c */ /* 0x000fe40006fa4270 */
[----:B------:R-:W-:-:S02]  /*4350*/  FSEL R8, R8, -INF , !P1 ;  /* 0xff80000008087808 */ /* 0x000fc40004800000 */
[----:B------:R-:W-:Y:S02]  /*4360*/  LOP3.LUT P1, RZ, R16, 0x8, RZ, 0xc0, !PT ;  /* 0x0000000810ff7812 */ /* 0x000fe4000782c0ff */
[----:B------:R-:W-:Y:S02]  /*4370*/  ISETP.LT.OR P4, PT, R92, 0x92, P4 ;  /* 0x000000925c00780c */ /* 0x000fe40002781670 */
[----:B------:R-:W-:Y:S02]  /*4380*/  ISETP.GT.AND P1, PT, R91, 0x10, !P1 ;  /* 0x000000105b00780c */ /* 0x000fe40004f24270 */
[----:B------:R-:W-:Y:S02]  /*4390*/  FSEL R30, R30, -INF , !P3 ;  /* 0xff8000001e1e7808 */ /* 0x000fe40005800000 */
[C---:B------:R-:W-:Y:S02]  /*43a0*/  ISETP.LT.OR P1, PT, R92.reuse, 0x11, P1 ;  /* 0x000000115c00780c */ /* 0x040fe40000f21670 */
[----:B------:R-:W-:-:S02]  /*43b0*/  ISETP.LT.OR P5, PT, R92, 0x99, P5 ;  /* 0x000000995c00780c */ /* 0x000fc40002fa1670 */
[----:B------:R-:W-:Y:S02]  /*43c0*/  FSEL R12, R9, -INF , !P1 ;  /* 0xff800000090c7808 */ /* 0x000fe40004800000 */
[----:B------:R-:W-:Y:S02]  /*43d0*/  LOP3.LUT P1, RZ, R16, 0x10, RZ, 0xc0, !PT ;  /* 0x0000001010ff7812 */ /* 0x000fe4000782c0ff */
[----:B------:R-:W-:Y:S02]  /*43e0*/  FMNMX.FTZ R9, R93, R24, !PT ;  /* 0x000000185d097209 */ /* 0x000fe40007810000 */
[----:B------:R-:W-:Y:S02]  /*43f0*/  ISETP.GT.AND P1, PT, R91, 0x11, !P1 ;  /* 0x000000115b00780c */ /* 0x000fe40004f24270 */
[----:B------:R-:W-:Y:S02]  /*4400*/  FSEL R31, R31, -INF , !P4 ;  /* 0xff8000001f1f7808 */ /* 0x000fe40006000000 */
[----:B------:R-:W-:-:S02]  /*4410*/  ISETP.LT.OR P1, PT, R92, 0x12, P1 ;  /* 0x000000125c00780c */ /* 0x000fc40000f21670 */
[----:B------:R-:W-:Y:S02]  /*4420*/  FSEL R32, R32, -INF , !P5 ;  /* 0xff80000020207808 */ /* 0x000fe40006800000 */
[----:B------:R-:W-:Y:S02]  /*4430*/  FSEL R10, R10, -INF , !P1 ;  /* 0xff8000000a0a7808 */ /* 0x000fe40004800000 */
[----:B------:R-:W-:Y:S02]  /*4440*/  LOP3.LUT P1, RZ, R2, 0x1, RZ, 0xc0, !PT ;  /* 0x0000000102ff7812 */ /* 0x000fe4000782c0ff */
[----:B------:R-:W-:Y:S02]  /*4450*/  R2UR UR12, R105 ;  /* 0x00000000690c72ca */ /* 0x000fe400000e0000 */
[----:B------:R-:W-:-:S04]  /*4460*/  ISETP.GT.AND P1, PT, R91, 0x18, !P1 ;  /* 0x000000185b00780c */ /* 0x000fc80004f24270 */
[----:B------:R-:W-:-:S04]  /*4470*/  ISETP.LT.OR P1, PT, R92, 0x19, P1 ;  /* 0x000000195c00780c */ /* 0x000fc80000f21670 */
[----:B------:R-:W-:Y:S02]  /*4480*/  FSEL R11, R11, -INF , !P1 ;  /* 0xff8000000b0b7808 */ /* 0x000fe40004800000 */
[----:B------:R-:W-:Y:S01]  /*4490*/  LOP3.LUT P1, RZ, R16, 0x80000000, RZ, 0xc0, !PT ;  /* 0x8000000010ff7812 */ /* 0x000fe2000782c0ff */
[----:B------:R-:W-:-:S03]  /*44a0*/  UIADD3 UR6, UR12, UR10, URZ ;  /* 0x0000000a0c067290 */ /* 0x000fc6000fffe03f */
[----:B------:R-:W-:Y:S01]  /*44b0*/  ISETP.GT.AND P1, PT, R91, 0x19, !P1 ;  /* 0x000000195b00780c */ /* 0x000fe20004f24270 */
[----:B------:R-:W-:-:S03]  /*44c0*/  UIADD3 UR10, UR6, UR11, URZ ;  /* 0x0000000b060a7290 */ /* 0x000fc6000fffe03f */
        /* <DEDUP_REMOVED lines=52> */
[----:B------:R-:W-:Y:S02]  /*4810*/  FMNMX.FTZ R56, R36, R9, !PT ;  /* 0x0000000924387209 */ /* 0x000fe40007810000 */
        /* <DEDUP_REMOVED lines=55> */
[----:B------:R-:W-:-:S02]  /*4b90*/  FMNMX.FTZ R56, R82, R9, !PT ;  /* 0x0000000952387209 */ /* 0x000fc40007810000 */
        /* <DEDUP_REMOVED lines=36> */
[----:B------:R-:W-:-:S01]  /*4de0*/  FFMA.FTZ R94, R9, R94, -8 ;  /* 0xc1000000095e7423 */ /* 0x000fc2000001005e */
[----:B------:R-:W-:Y:S02]  /*4df0*/  LOP3.LUT P6, RZ, R16, 0x1, RZ, 0xc0, !PT ;  /* 0x0000000110ff7812 */ /* 0x000fe400078cc0ff */
[----:B------:R-:W-:-:S04]  /*4e00*/  ISETP.LT.OR P1, PT, R92, 0x82, P1 ;  /* 0x000000825c00780c */ /* 0x000fc80000f21670 */
[----:B------:R-:W-:Y:S02]  /*4e10*/  FSEL R27, R27, -INF , !P1 ;  /* 0xff8000001b1b7808 */ /* 0x000fe40004800000 */
[----:B------:R-:W-:-:S04]  /*4e20*/  FSETP.NEU.FTZ.AND P1, PT, R9, -INF , PT ;  /* 0xff8000000900780b */ /* 0x000fc80003f3d000 */
[----:B------:R-:W-:Y:S02]  /*4e30*/  FSEL R94, R94, RZ, P1 ;  /* 0x000000ff5e5e7208 */ /* 0x000fe40000800000 */
[----:B------:R-:W-:Y:S02]  /*4e40*/  ISETP.GT.AND P1, PT, R91, RZ, !P6 ;  /* 0x000000ff5b00720c */ /* 0x000fe40007724270 */
[----:B------:R-:W-:Y:S01]  /*4e50*/  LOP3.LUT P6, RZ, R2, 0x4, RZ, 0xc0, !PT ;  /* 0x0000000402ff7812 */ /* 0x000fe200078cc0ff */
[----:B------:R-:W-:-:S01]  /*4e60*/  FFMA.FTZ R96, R87, UR20, -R94 ;  /* 0x0000001457607c23 */ /* 0x000fc2000801085e */
[----:B------:R-:W-:Y:S01]  /*4e70*/  ISETP.LT.OR P1, PT, R92, 0x1, P1 ;  /* 0x000000015c00780c */ /* 0x000fe20000f21670 */
[----:B------:R-:W-:-:S01]  /*4e80*/  FFMA.FTZ R24, R24, UR20, -R94 ;  /* 0x0000001418187c23 */ /* 0x000fc2000801085e */
[----:B------:R-:W-:Y:S01]  /*4e90*/  ISETP.GT.AND P6, PT, R91, 0x99, !P6 ;  /* 0x000000995b00780c */ /* 0x000fe200077c4270 */
[----:B------:R-:W-:-:S01]  /*4ea0*/  FFMA.FTZ R88, R88, UR20, -R94 ;  /* 0x0000001458587c23 */ /* 0x000fc2000801085e */
[----:B------:R-:W-:Y:S01]  /*4eb0*/  FSEL R95, R3, -INF , !P1 ;  /* 0xff800000035f7808 */ /* 0x000fe20004800000 */
[----:B------:R-:W-:-:S01]  /*4ec0*/  FFMA.FTZ R3, R93, UR20, -R94 ;  /* 0x000000145d037c23 */ /* 0x000fc2000801085e */
[----:B------:R-:W-:Y:S01]  /*4ed0*/  LOP3.LUT P1, RZ, R2, 0x2, RZ, 0xc0, !PT ;  /* 0x0000000202ff7812 */ /* 0x000fe2000782c0ff */
        /* <DEDUP_REMOVED lines=15> */
[----:B------:R-:W-:Y:S01]  /*4fd0*/  ISETP.LT.OR P6, PT, R92, 0x9a, P6 ;  /* 0x0000009a5c00780c */ /* 0x000fe200037c1670 */
[----:B------:R0:W-:Y:S01]  /*4fe0*/  MUFU.EX2 R28, R96 ;  /* 0x00000060001c7308 */ /* 0x0001e20000000800 */
        /* <DEDUP_REMOVED lines=15> */
[----:B------:R-:W0:Y:S01]  /*50e0*/  MUFU.EX2 R25, R25 ;  /* 0x0000001900197308 */ /* 0x000e220000000800 */
        /* <DEDUP_REMOVED lines=29> */
[----:B------:R-:W-:Y:S01]  /*52c0*/  FFMA.FTZ R66, R66, UR20, -R94 ;  /* 0x0000001442427c23 */ /* 0x000fe2000801085e */
[----:B0-----:R-:W-:Y:S01]  /*52d0*/  F2FP.SATFINITE.E4M3.F32.PACK_AB_MERGE_C R152, R25, R88, RZ ;  /* 0x000000581998723e */ /* 0x001fe200048070ff */
[----:B------:R-:W0:Y:S01]  /*52e0*/  MUFU.EX2 R35, R35 ;  /* 0x0000002300237308 */ /* 0x000e220000000800 */
[----:B------:R-:W-:-:S02]  /*52f0*/  FMNMX.FTZ R93, R57, R56, !PT ;  /* 0x00000038395d7209 */ /* 0x000fc40007810000 */
[----:B------:R-:W-:Y:S02]  /*5300*/  F2FP.SATFINITE.E4M3.F32.PACK_AB_MERGE_C R152, R24, R3, R152 ;  /* 0x000000031898723e */ /* 0x000fe40004807098 */
        /* <DEDUP_REMOVED lines=25> */
[----:B------:R-:W-:Y:S01]  /*54a0*/  FMNMX.FTZ R56, R26, R93, !PT ;  /* 0x0000005d1a387209 */ /* 0x000fe20007810000 */
[----:B------:R-:W-:-:S02]  /*54b0*/  FFMA.FTZ R93, R71, UR20, -R94 ;  /* 0x00000014475d7c23 */ /* 0x000fc4000801085e */
        /* <DEDUP_REMOVED lines=12> */
[----:B------:R-:W-:-:S05]  /*5580*/  FMNMX.FTZ R56, R33, R56, !PT ;  /* 0x0000003821387209 */ /* 0x000fca0007810000 */
[----:B------:R-:W0:Y:S02]  /*5590*/  SHFL.BFLY PT, R91, R56, 0x2, 0x1f ;  /* 0x0c401f00385b7f89 */ /* 0x000e2400000e0000 */
        /* <DEDUP_REMOVED lines=9> */
[----:B------:R-:W-:Y:S08]  /*5630*/  MUFU.EX2 R69, R69 ;  /* 0x0000004500457308 */ /* 0x000ff00000000800 */
[----:B------:R-:W-:Y:S01]  /*5640*/  MUFU.EX2 R65, R65 ;  /* 0x0000004100417308 */ /* 0x000fe20000000800 */
[----:B0-----:R-:W-:Y:S01]  /*5650*/  FMNMX.FTZ R56, R91, R56, !PT ;  /* 0x000000385b387209 */ /* 0x001fe20007810000 */
[----:B------:R-:W-:-:S03]  /*5660*/  IMAD.U32 R91, RZ, RZ, UR20 ;  /* 0x00000014ff5b7e24 */ /* 0x000fc6000f8e00ff */
[C---:B------:R-:W-:Y:S01]  /*5670*/  FSETP.NEU.FTZ.AND P1, PT, R56.reuse, -INF , PT ;  /* 0xff8000003800780b */ /* 0x040fe20003f3d000 */
[----:B------:R-:W-:-:S01]  /*5680*/  FFMA.FTZ R82, R56, R91, -8 ;  /* 0xc100000038527423 */ /* 0x000fc2000001005b */
[----:B------:R-:W-:Y:S01]  /*5690*/  FFMA.FTZ R91, R6, UR20, -R94 ;  /* 0x00000014065b7c23 */ /* 0x000fe2000801085e */
        /* <DEDUP_REMOVED lines=14> */
[----:B------:R-:W-:-:S01]  /*5780*/  FADD.FTZ R75, R3, R24 ;  /* 0x00000018034b7221 */ /* 0x000fc20000010000 */
        /* <DEDUP_REMOVED lines=12> */
[----:B------:R-:W-:Y:S01]  /*5850*/  FADD.FTZ R61, R25, R60 ;  /* 0x0000003c193d7221 */ /* 0x000fe20000010000 */
        /* <DEDUP_REMOVED lines=27> */
[----:B------:R-:W-:Y:S01]  /*5a10*/  FADD.FTZ R88, R38, R75 ;  /* 0x0000004b26587221 */ /* 0x000fe20000010000 */
[----:B------:R-:W-:-:S04]  /*5a20*/  F2FP.SATFINITE.E4M3.F32.PACK_AB_MERGE_C R146, R28, R67, RZ ;  /* 0x000000431c92723e */ /* 0x000fc800048070ff */
[----:B------:R-:W-:Y:S01]  /*5a30*/  F2FP.SATFINITE.E4M3.F32.PACK_AB_MERGE_C R146, R65, R64, R146 ;  /* 0x000000404192723e */ /* 0x000fe20004807092 */
        /* <DEDUP_REMOVED lines=11> */
[----:B------:R-:W-:-:S06]  /*5af0*/  FFMA.FTZ R35, R43, UR20, -R6 ;  /* 0x000000142b237c23 */ /* 0x000fcc0008010806 */
        /* <DEDUP_REMOVED lines=18> */
[----:B------:R-:W-:Y:S01]  /*5c20*/  FFMA.FTZ R24, R45, UR20, -R6 ;  /* 0x000000142d187c23 */ /* 0x000fe20008010806 */
[----:B------:R-:W-:-:S01]  /*5c30*/  FADD.FTZ R55, R55, R54 ;  /* 0x0000003637377221 */ /* 0x000fc20000010000 */
[----:B------:R-:W-:Y:S01]  /*5c40*/  FFMA.FTZ R6, R33, UR20, -R6 ;  /* 0x0000001421067c23 */ /* 0x000fe20008010806 */
[----:B------:R-:W-:Y:S02]  /*5c50*/  F2FP.SATFINITE.E4M3.F32.PACK_AB_MERGE_C R33, R7, R4, RZ ;  /* 0x000000040721723e */ /* 0x000fe400048070ff */
[----:B------:R-:W-:Y:S01]  /*5c60*/  F2FP.SATFINITE.E4M3.F32.PACK_AB_MERGE_C R7, R70, R71, RZ ;  /* 0x000000474607723e */ /* 0x000fe200048070ff */
[----:B------:R-:W1:Y:S01]  /*5c70*/  MUFU.EX2 R72, R72 ;  /* 0x0000004800487308 */ /* 0x000e620000000800 */
[----:B--2---:R-:W-:-:S01]  /*5c80*/  FADD.FTZ R36, R20, R37 ;  /* 0x0000002514247221 */ /* 0x004fc20000010000 */
[----:B------:R-:W-:Y:S01]  /*5c90*/  FADD.FTZ R38, R64, R55 ;  /* 0x0000003740267221 */ /* 0x000fe20000010000 */
[----:B------:R-:W-:-:S02]  /*5ca0*/  F2FP.SATFINITE.E4M3.F32.PACK_AB_MERGE_C R140, R92, R69, R7 ;  /* 0x000000455c8c723e */ /* 0x000fc40004807007 */
[----:B------:R-:W-:Y:S01]  /*5cb0*/  F2FP.SATFINITE.E4M3.F32.PACK_AB_MERGE_C R14, R97, R14, RZ ;  /* 0x0000000e610e723e */ /* 0x000fe200048070ff */
[----:B------:R-:W-:-:S01]  /*5cc0*/  FADD.FTZ R38, R65, R38 ;  /* 0x0000002641267221 */ /* 0x000fc20000010000 */
[----:B------:R-:W-:Y:S01]  /*5cd0*/  F2FP.SATFINITE.E4M3.F32.PACK_AB_MERGE_C R153, R93, R82, R33 ;  /* 0x000000525d99723e */ /* 0x000fe20004807021 */
        /* <DEDUP_REMOVED lines=11> */
[----:B------:R-:W-:Y:S01]  /*5d90*/  FADD.FTZ R71, R71, R92 ;  /* 0x0000005c47477221 */ /* 0x000fe20000010000 */
[----:B------:R-:W-:-:S03]  /*5da0*/  F2FP.SATFINITE.E4M3.F32.PACK_AB_MERGE_C R72, R73, R72, RZ ;  /* 0x000000484948723e */ /* 0x000fc600048070ff */
[----:B------:R-:W-:Y:S01]  /*5db0*/  FADD.FTZ R70, R70, R71 ;  /* 0x0000004746467221 */ /* 0x000fe20000010000 */
        /* <DEDUP_REMOVED lines=35> */
[----:B------:R-:W-:Y:S01]  /*5ff0*/  MUFU.EX2 R81, R81 ;  /* 0x0000005100517308 */ /* 0x000fe20000000800 */
[----:B0-----:R-:W-:Y:S01]  /*6000*/  F2FP.SATFINITE.E4M3.F32.PACK_AB_MERGE_C R142, R86, R77, R28 ;  /* 0x0000004d568e723e */ /* 0x001fe2000480701c */
[----:B------:R-:W-:-:S04]  /*6010*/  FADD.FTZ R77, R77, R70 ;  /* 0x000000464d4d7221 */ /* 0x000fc80000010000 */
[----:B------:R-:W-:Y:S02]  /*6020*/  FADD.FTZ R77, R86, R77 ;  /* 0x0000004d564d7221 */ /* 0x000fe40000010000 */
[----:B------:R-:W0:Y:S01]  /*6030*/  MUFU.EX2 R80, R80 ;  /* 0x0000005000507308 */ /* 0x000e220000000800 */
[----:B-1----:R-:W-:-:S01]  /*6040*/  FADD.FTZ R7, R3, R10 ;  /* 0x0000000a03077221 */ /* 0x002fc20000010000 */
[----:B------:R-:W-:-:S04]  /*6050*/  FADD.FTZ R84, R84, R77 ;  /* 0x0000004d54547221 */ /* 0x000fc80000010000 */
[----:B------:R-:W-:Y:S02]  /*6060*/  FADD.FTZ R83, R83, R84 ;  /* 0x0000005453537221 */ /* 0x000fe40000010000 */
        /* <DEDUP_REMOVED lines=15> */
[C---:B--2---:R-:W-:Y:S01]  /*6160*/  F2FP.SATFINITE.E4M3.F32.PACK_AB_MERGE_C R46, R47.reuse, R46, RZ ;  /* 0x0000002e2f2e723e */ /* 0x044fe200048070ff */
[----:B------:R-:W-:-:S03]  /*6170*/  FADD.FTZ R47, R47, R8 ;  /* 0x000000082f2f7221 */ /* 0x000fc60000010000 */
[----:B------:R-:W-:-:S03]  /*6180*/  F2FP.SATFINITE.E4M3.F32.PACK_AB_MERGE_C R143, R24, R3, R46 ;  /* 0x00000003188f723e */ /* 0x000fc6000480702e */
[----:B------:R-:W2:Y:S01]  /*6190*/  MUFU.EX2 R87, R87 ;  /* 0x0000005700577308 */ /* 0x000ea20000000800 */
[----:B0-----:R-:W-:-:S07]  /*61a0*/  FADD.FTZ R8, R26, R47 ;  /* 0x0000002f1a087221 */ /* 0x001fce0000010000 */
[----:B------:R-:W-:Y:S01]  /*61b0*/  MUFU.EX2 R66, R66 ;  /* 0x0000004200427308 */ /* 0x000fe20000000800 */
[----:B-1----:R-:W-:-:S07]  /*61c0*/  FADD.FTZ R8, R27, R8 ;  /* 0x000000081b087221 */ /* 0x002fce0000010000 */
[----:B------:R-:W0:Y:S01]  /*61d0*/  MUFU.EX2 R91, R91 ;  /* 0x0000005b005b7308 */ /* 0x000e220000000800 */
[----:B--2---:R-:W-:-:S01]  /*61e0*/  FADD.FTZ R11, R87, R8 ;  /* 0x00000008570b7221 */ /* 0x004fc20000010000 */
[----:B------:R-:W-:-:S06]  /*61f0*/  VIADD R8, R104, 0xfffffffe ;  /* 0xfffffffe68087836 */ /* 0x000fcc0000000000 */
        /* <DEDUP_REMOVED lines=13> */
[----:B-1----:R-:W-:-:S01]  /*62d0*/  FADD.FTZ R4, R30, R11 ;  /* 0x0000000b1e047221 */ /* 0x002fc20000010000 */
[----:B------:R-:W-:-:S06]  /*62e0*/  FADD.FTZ R66, R66, R79 ;  /* 0x0000004f42427221 */ /* 0x000fcc0000010000 */
[----:B------:R-:W0:Y:S01]  /*62f0*/  MUFU.EX2 R7, R6 ;  /* 0x0000000600077308 */ /* 0x000e220000000800 */
[----:B--2---:R-:W-:-:S01]  /*6300*/  FADD.FTZ R3, R31, R4 ;  /* 0x000000041f037221 */ /* 0x004fc20000010000 */
[----:B0-----:R-:W-:-:S03]  /*6310*/  F2FP.SATFINITE.E4M3.F32.PACK_AB_MERGE_C R4, R7, R32, RZ ;  /* 0x000000200704723e */ /* 0x001fc600048070ff */
[----:B------:R-:W-:Y:S01]  /*6320*/  FADD.FTZ R32, R32, R3 ;  /* 0x0000000320207221 */ /* 0x000fe20000010000 */
[----:B------:R-:W-:Y:S01]  /*6330*/  F2FP.SATFINITE.E4M3.F32.PACK_AB_MERGE_C R139, R31, R30, R4 ;  /* 0x0000001e1f8b723e */ /* 0x000fe20004807004 */
[----:B------:R-:W-:Y:S02]  /*6340*/  FADD.FTZ R4, R91, R66 ;  /* 0x000000425b047221 */ /* 0x000fe40000010000 */
[----:B------:R-:W-:-:S01]  /*6350*/  FADD.FTZ R3, R7, R32 ;  /* 0x0000002007037221 */ /* 0x000fc20000010000 */
        /* <DEDUP_REMOVED lines=12> */
.L_x_14636:
[----:B------:R-:W-:Y:S02]  /*6420*/  ULDC UR12, c[0x0][0x9e4] ;  /* 0x00027900000c7ab9 */ /* 0x000fe40000000800 */
[----:B------:R-:W-:-:S11]  /*6430*/  UISETP.NE.AND UP0, UPT, UR12, 0x1, UPT ;  /* 0x000000010c00788c */ /* 0x000fd6000bf05270 */
[----:B------:R-:W-:Y:S02]  /*6440*/  @UP0 ULDC.64 UR14, c[0x0][0x9e8] ;  /* 0x00027a00000e0ab9 */ /* 0x000fe40000000a00 */
[----:B------:R-:W-:-:S04]  /*6450*/  UIMAD.WIDE.U32 UR6, UR11, UR14, URZ ;  /* 0x0000000e0b0672a5 */ /* 0x000fc8000f8e003f */
[----:B------:R-:W-:-:S12]  /*6460*/  @UP0 USHF.R.U32.HI UR11, URZ, UR15, UR7 ;  /* 0x0000000f3f0b0299 */ /* 0x000fd80008011607 */
.L_x_14637:
[----:B------:R-:W-:-:S04]  /*6470*/  UIMAD UR11, UR11, UR12, UR12 ;  /* 0x0000000c0b0b72a4 */ /* 0x000fc8000f8e020c */
[----:B------:R-:W-:-:S04]  /*6480*/  UISETP.LT.AND UP0, UPT, UR10, UR11, UPT ;  /* 0x0000000b0a00728c */ /* 0x000fc8000bf01270 */
[----:B------:R-:W-:-:S12]  /*6490*/  USEL UR10, UR10, UR11, UP0 ;  /* 0x0000000b0a0a7287 */ /* 0x000fd80008000000 */
.L_x_14635:
        /* <DEDUP_REMOVED lines=21> */
[----:B------:R-:W-:-:S13]  /*65f0*/  ISETP.GE.AND P1, PT, R8, UR25, PT ;  /* 0x0000001908007c0c */ /* 0x000fda000bf26270 */
[----:B------:R-:W-:Y:S05]  /*6600*/  @!P1 BRA `(.L_x_14638) ;  /* 0x00000048009c9947 */ /* 0x000fea0003800000 */
        /* <DEDUP_REMOVED lines=24> */
.L_x_14657:
[----:B------:R-:W-:-:S04]  /*6790*/  UISETP.NE.AND UP0, UPT, UR26, 0x1, UPT ;  /* 0x000000011a00788c */ /* 0x000fc8000bf05270 */
[----:B------:R-:W-:-:S04]  /*67a0*/  USEL UR46, URZ, 0x1, UP0 ;  /* 0x000000013f2e7887 */ /* 0x000fc80008000000 */
[----:B------:R-:W-:Y:S01]  /*67b0*/  ULOP3.LUT UR46, UR27, UR46, URZ, 0x3c, !UPT ;  /* 0x0000002e1b2e7292 */ /* 0x000fe2000f8e3c3f */
[----:B------:R-:W-:Y:S11]  /*67c0*/  @!P0 BRA `(.L_x_14639) ;  /* 0x0000000000048947 */ /* 0x000ff60003800000 */
[----:B------:R-:W-:Y:S01]  /*67d0*/  BPT.TRAP 0x1 ;  /* 0x000000040000795c */ /* 0x000fe20000300000 */
.L_x_14639:
        /* <DEDUP_REMOVED lines=9> */
.L_x_14640:
[----:B-1----:R-:W-:Y:S05]  /*6870*/  @P1 BRA `(.L_x_14641) ;  /* 0x0000000000081947 */ /* 0x002fea0003800000 */
[----:B------:R-:W1:Y:S02]  /*6880*/  SYNCS.PHASECHK.TRANS64.TRYWAIT P1, [UR24+0x13230], R9 ;  /* 0x01323009ff0075a7 */ /* 0x000e640008020158 */
[----:B-1----:R-:W-:Y:S05]  /*6890*/  @!P1 BRA `(.L_x_14642) ;  /* 0x0000016c008c9947 */ /* 0x002fea0003800000 */
.L_x_14641:
        /* <DEDUP_REMOVED lines=64> */
.L_x_14643:
[----:B------:R-:W-:Y:S01]  /*6ca0*/  ULEA UR11, UR26, UR45, 0x3 ;  /* 0x0000002d1a0b7291 */ /* 0x000fe2000f8e183f */
[----:B01----:R-:W-:-:S05]  /*6cb0*/  IMAD.U32 R9, RZ, RZ, UR27 ;  /* 0x0000001bff097e24 */ /* 0x003fca000f8e00ff */
[----:B------:R-:W-:-:S04]  /*6cc0*/  SHF.L.U32 R9, R9, 0x1f, RZ ;  /* 0x0000001f09097819 */ /* 0x000fc800000006ff */
[----:B------:R0:W1:Y:S01]  /*6cd0*/  SYNCS.PHASECHK.TRANS64.TRYWAIT P1, [UR11+0x13250], R9 ;  /* 0x01325009ff0075a7 */ /* 0x000062000802014b */
[----:B------:R-:W-:Y:S05]  /*6ce0*/  @!P0 BRA `(.L_x_14644) ;  /* 0x0000000000048947 */ /* 0x000fea0003800000 */
[----:B------:R-:W-:Y:S01]  /*6cf0*/  BPT.TRAP 0x1 ;  /* 0x000000040000795c */ /* 0x000fe20000300000 */
.L_x_14644:
[----:B-1----:R-:W-:Y:S05]  /*6d00*/  @P1 BRA `(.L_x_14645) ;  /* 0x0000000000081947 */ /* 0x002fea0003800000 */
[----:B------:R-:W1:Y:S02]  /*6d10*/  SYNCS.PHASECHK.TRANS64.TRYWAIT P1, [UR11+0x13250], R9 ;  /* 0x01325009ff0075a7 */ /* 0x000e64000802014b */
[----:B-1----:R-:W-:Y:S05]  /*6d20*/  @!P1 BRA `(.L_x_14646) ;  /* 0x0000016800809947 */ /* 0x002fea0003800000 */
.L_x_14645:
        /* <DEDUP_REMOVED lines=32> */
.L_x_14647:
        /* <DEDUP_REMOVED lines=11> */
[----:B------:R-:W-:Y:S01]  /*6fe0*/  FMUL.FTZ R74, R0, R78 ;  /* 0x0000004e004a7220 */ /* 0x000fe20000410000 */
[----:B------:R-:W-:-:S02]  /*6ff0*/  VIADD R132, R22, UR40 ;  /* 0x0000002816847c36 */ /* 0x000fc40008000000 */
[C---:B------:R-:W-:Y:S01]  /*7000*/  FMUL.FTZ R78, R0.reuse, R82 ;  /* 0x00000052004e7220 */ /* 0x040fe20000410000 */
[C---:B------:R-:W-:Y:S01]  /*7010*/  FMUL.FTZ R82, R0.reuse, R86 ;  /* 0x0000005600527220 */ /* 0x040fe20000410000 */
[----:B------:R-:W-:Y:S01]  /*7020*/  @UP1 ULDC UR6, c[0x0][0x44c] ;  /* 0x0001130000061ab9 */ /* 0x000fe20000000800 */
[C---:B------:R-:W-:Y:S01]  /*7030*/  FMUL.FTZ R86, R0.reuse, R56 ;  /* 0x0000003800567220 */ /* 0x040fe20000410000 */
[C---:B01----:R-:W-:Y:S01]  /*7040*/  FMUL.FTZ R9, R0.reuse, R120 ;  /* 0x0000007800097220 */ /* 0x043fe20000410000 */
        /* <DEDUP_REMOVED lines=73> */
[----:B------:R-:W-:Y:S01]  /*74e0*/  UIADD3 UR24, UR24, 0x13240, URZ ;  /* 0x0001324018187890 */ /* 0x000fe2000fffe03f */
[----:B------:R-:W-:Y:S01]  /*74f0*/  PLOP3.LUT P1, PT, PT, PT, UP0, 0x40, 0x0 ;  /* 0x000000000000781c */ /* 0x000fe20003f2e808 */
[----:B------:R-:W1:Y:S01]  /*7500*/  MUFU.TANH R9, R9 ;  /* 0x0000000900097308 */ /* 0x000e620000002400 */
[----:B------:R-:W-:Y:S01]  /*7510*/  IADD3 R56, -R19, 0x1, R70 ;  /* 0x0000000113387810 */ /* 0x000fe20007ffe146 */
[----:B------:R-:W-:Y:S01]  /*7520*/  UPRMT UR24, UR44, 0x654, UR24 ;  /* 0x000006542c187896 */ /* 0x000fe20008000018 */
[----:B------:R-:W-:Y:S01]  /*7530*/  IMAD.IADD R67, R70, 0x1, -R19 ;  /* 0x0000000146437824 */ /* 0x000fe200078e0a13 */
[----:B------:R-:W-:Y:S01]  /*7540*/  ULOP3.LUT UR6, URZ, UR22, URZ, 0x33, !UPT ;  /* 0x000000163f067292 */ /* 0x000fe2000f8e333f */
[----:B------:R-:W-:-:S03]  /*7550*/  IADD3 R56, -R18, R56, R17 ;  /* 0x0000003812387210 */ /* 0x000fc60007ffe111 */
        /* <DEDUP_REMOVED lines=97> */
.L_x_14650:
[----:B------:R-:W-:-:S05]  /*7b70*/  IMAD.U32 R138, RZ, RZ, UR21 ;  /* 0x00000015ff8a7e24 */ /* 0x000fca000f8e00ff */
[----:B------:R-:W-:-:S13]  /*7b80*/  ISETP.NE.AND P1, PT, R138, 0x1, PT ;  /* 0x000000018a00780c */ /* 0x000fda0003f25270 */
[----:B------:R-:W1:Y:S02]  /*7b90*/  @P1 LDC.64 R56, c[0x0][0x9e8] ;  /* 0x00027a00ff381b82 */ /* 0x000e640000000a00 */
[----:B-1----:R-:W-:-:S05]  /*7ba0*/  @P1 IMAD.HI.U32 R56, R136, R56, RZ ;  /* 0x0000003888381227 */ /* 0x002fca00078e00ff */
[----:B------:R-:W-:-:S07]  /*7bb0*/  @P1 SHF.R.U32.HI R136, RZ, R57, R56 ;  /* 0x00000039ff881219 */ /* 0x000fce0000011638 */
.L_x_14651:
[----:B------:R-:W-:Y:S05]  /*7bc0*/  BSYNC B0 ;  /* 0x0000000000007941 */ /* 0x000fea0003800000 */
.L_x_14649:
[----:B------:R-:W-:-:S05]  /*7bd0*/  IMAD R136, R136, R138, R67 ;  /* 0x0000008a88887224 */ /* 0x000fca00078e0243 */
[----:B------:R-:W-:Y:S02]  /*7be0*/  VIADDMNMX R133, R136, R138, R133, PT ;  /* 0x0000008a88857246 */ /* 0x000fe40003800185 */
[----:B------:R-:W-:-:S07]  /*7bf0*/  VIMNMX R71, R71, R136, !PT ;  /* 0x0000008847477248 */ /* 0x000fce0007fe0100 */
.L_x_14648:
        /* <DEDUP_REMOVED lines=248> */
.L_x_14654:
[----:B------:R-:W-:-:S05]  /*8b80*/  IMAD.U32 R70, RZ, RZ, UR21 ;  /* 0x00000015ff467e24 */ /* 0x000fca000f8e00ff */
[----:B------:R-:W-:-:S13]  /*8b90*/  ISETP.NE.AND P6, PT, R70, 0x1, PT ;  /* 0x000000014600780c */ /* 0x000fda0003fc5270 */
[----:B------:R-:W0:Y:S02]  /*8ba0*/  @P6 LDC.64 R56, c[0x0][0x9e8] ;  /* 0x00027a00ff386b82 */ /* 0x000e240000000a00 */
[----:B0-----:R-:W-:-:S05]  /*8bb0*/  @P6 IMAD.HI.U32 R56, R9, R56, RZ ;  /* 0x0000003809386227 */ /* 0x001fca00078e00ff */
[----:B------:R-:W-:-:S07]  /*8bc0*/  @P6 SHF.R.U32.HI R9, RZ, R57, R56 ;  /* 0x00000039ff096219 */ /* 0x000fce0000011638 */
.L_x_14655:
[----:B------:R-:W-:Y:S05]  /*8bd0*/  BSYNC B0 ;  /* 0x0000000000007941 */ /* 0x000fea0003800000 */
.L_x_14653:
[----:B------:R-:W-:-:S05]  /*8be0*/  IMAD R9, R9, R70, R67 ;  /* 0x0000004609097224 */ /* 0x000fca00078e0243 */
[----:B------:R-:W-:Y:S02]  /*8bf0*/  VIADDMNMX R135, R9, R70, R135, PT ;  /* 0x0000004609877246 */ /* 0x000fe40003800187 */
[----:B------:R-:W-:-:S07]  /*8c00*/  VIMNMX R134, R134, R9, !PT ;  /* 0x0000000986867248 */ /* 0x000fce0007fe0100 */
.L_x_14652:
        /* <DEDUP_REMOVED lines=111> */
[----:B------:R-:W-:Y:S02]  /*9300*/  ISETP.LT.OR P3, PT, R135, 0x91, P3 ;  /* 0x000000918700780c */ /* 0x000fe40001f61670 */
        /* <DEDUP_REMOVED lines=111> */
[----:B0-----:R-:W-:-:S01]  /*9a00*/  FFMA.FTZ R123, R76, UR20, -R56 ;  /* 0x000000144c7b7c23 */ /* 0x001fc20008010838 */
[----:B------:R-:W-:Y:S01]  /*9a10*/  FMNMX.FTZ R109, R126, R105, !PT ;  /* 0x000000697e6d7209 */ /* 0x000fe20007810000 */
[----:B------:R-:W-:-:S01]  /*9a20*/  FFMA.FTZ R124, R124, UR20, -R56 ;  /* 0x000000147c7c7c23 */ /* 0x000fc20008010838 */
[----:B------:R-:W-:Y:S01]  /*9a30*/  FSEL R76, R63, -INF , !P4 ;  /* 0xff8000003f4c7808 */ /* 0x000fe20006000000 */
        /* <DEDUP_REMOVED lines=25> */
[----:B------:R-:W-:Y:S01]  /*9bd0*/  FMNMX.FTZ R132, R118, R113, !PT ;  /* 0x0000007176847209 */ /* 0x000fe20007810000 */
[----:B------:R-:W-:-:S01]  /*9be0*/  FFMA.FTZ R64, R64, UR20, -R56 ;  /* 0x0000001440407c23 */ /* 0x000fc20008010838 */
[--C-:B------:R-:W-:Y:S01]  /*9bf0*/  FFMA.FTZ R65, R65, UR20, -R56.reuse ;  /* 0x0000001441417c23 */ /* 0x100fe20008010838 */
[----:B0-----:R-:W-:-:S01]  /*9c00*/  FFMA.FTZ R123, R131, UR20, -R56 ;  /* 0x00000014837b7c23 */ /* 0x001fc20008010838 */
[----:B------:R-:W-:-:S02]  /*9c10*/  FMNMX.FTZ R113, R119, R132, !PT ;  /* 0x0000008477717209 */ /* 0x000fc40007810000 */
        /* <DEDUP_REMOVED lines=23> */
[----:B-1----:R-:W-:Y:S01]  /*9d90*/  FMNMX.FTZ R117, R79, R132, !PT ;  /* 0x000000844f757209 */ /* 0x002fe20007810000 */
        /* <DEDUP_REMOVED lines=23> */
[----:B------:R-:W-:-:S04]  /*9f10*/  FSEL R69, R9, RZ, P1 ;  /* 0x000000ff09457208 */ /* 0x000fc80000800000 */
[----:B------:R-:W-:Y:S01]  /*9f20*/  MUFU.EX2 R89, R89 ;  /* 0x0000005900597308 */ /* 0x000fe20000000800 */
[----:B------:R-:W0:Y:S01]  /*9f30*/  SHFL.BFLY PT, R132, R127, 0x1, 0x1f ;  /* 0x0c201f007f847f89 */ /* 0x000e2200000e0000 */
[----:B------:R-:W-:-:S04]  /*9f40*/  FADD.FTZ R69, -R69, R6 ;  /* 0x0000000645457221 */ /* 0x000fc80000010100 */
[----:B------:R-:W-:Y:S02]  /*9f50*/  FMUL.FTZ R6, R69, UR20 ;  /* 0x0000001445067c20 */ /* 0x000fe40008410000 */
        /* <DEDUP_REMOVED lines=18> */
[----:B------:R-:W-:Y:S01]  /*a080*/  MUFU.EX2 R127, R127 ;  /* 0x0000007f007f7308 */ /* 0x000fe20000000800 */
[----:B------:R-:W-:-:S01]  /*a090*/  FFMA.FTZ R131, R94, UR20, -R69 ;  /* 0x000000145e837c23 */ /* 0x000fc20008010845 */
[----:B------:R-:W-:Y:S01]  /*a0a0*/  FFMA.FTZ R94, R95, UR20, -R69 ;  /* 0x000000145f5e7c23 */ /* 0x000fe20008010845 */
[----:B------:R-:W-:-:S01]  /*a0b0*/  FADD.FTZ R126, -R126, R7 ;  /* 0x000000077e7e7221 */ /* 0x000fc20000010100 */
[--C-:B------:R-:W-:Y:S01]  /*a0c0*/  FFMA.FTZ R95, R98, UR20, -R69.reuse ;  /* 0x00000014625f7c23 */ /* 0x100fe20008010845 */
[----:B------:R-:W-:-:S01]  /*a0d0*/  FFMA.FTZ R98, R99, UR20, -R69 ;  /* 0x0000001463627c23 */ /* 0x000fc20008010845 */
[----:B------:R-:W-:Y:S01]  /*a0e0*/  FFMA.FTZ R99, R101, UR20, -R69 ;  /* 0x0000001465637c23 */ /* 0x000fe20008010845 */
[----:B------:R-:W-:Y:S01]  /*a0f0*/  FMUL.FTZ R126, R126, UR20 ;  /* 0x000000147e7e7c20 */ /* 0x000fe20008410000 */
[----:B------:R-:W-:Y:S01]  /*a100*/  MUFU.EX2 R70, R70 ;  /* 0x0000004600467308 */ /* 0x000fe20000000800 */
[----:B-1----:R-:W-:-:S01]  /*a110*/  FFMA.FTZ R101, R6, R4, R11 ;  /* 0x0000000406657223 */ /* 0x002fc2000001000b */
        /* <DEDUP_REMOVED lines=23> */
[----:B-1----:R-:W-:-:S01]  /*a290*/  FFMA.FTZ R4, R129, R3, R70 ;  /* 0x0000000381047223 */ /* 0x002fc20000010046 */
[----:B------:R-:W-:Y:S01]  /*a2a0*/  FADD.FTZ R126, R14, R101 ;  /* 0x000000650e7e7221 */ /* 0x000fe20000010000 */
[----:B------:R-:W-:-:S01]  /*a2b0*/  FFMA.FTZ R83, R83, UR20, -R69 ;  /* 0x0000001453537c23 */ /* 0x000fc20008010845 */
[----:B------:R-:W-:Y:S01]  /*a2c0*/  FFMA.FTZ R58, R58, UR20, -R69 ;  /* 0x000000143a3a7c23 */ /* 0x000fe20008010845 */
[----:B------:R-:W-:-:S01]  /*a2d0*/  FADD.FTZ R3, R127, R4 ;  /* 0x000000047f037221 */ /* 0x000fc20000010000 */
        /* <DEDUP_REMOVED lines=136> */
.L_x_14656:
        /* <DEDUP_REMOVED lines=82> */
.L_x_14638:
        /* <DEDUP_REMOVED lines=24> */
.L_x_14659:
[----:B------:R-:W-:Y:S02]  /*b200*/  ULDC UR11, c[0x0][0x9e4] ;  /* 0x00027900000b7ab9 */ /* 0x000fe40000000800 */
[----:B------:R-:W-:-:S11]  /*b210*/  UISETP.NE.AND UP0, UPT, UR11, 0x1, UPT ;  /* 0x000000010b00788c */ /* 0x000fd6000bf05270 */
[----:B------:R-:W-:Y:S02]  /*b220*/  @UP0 ULDC.64 UR12, c[0x0][0x9e8] ;  /* 0x00027a00000c0ab9 */ /* 0x000fe40000000a00 */
[----:B------:R-:W-:-:S04]  /*b230*/  UIMAD.WIDE.U32 UR6, UR10, UR12, URZ ;  /* 0x0000000c0a0672a5 */ /* 0x000fc8000f8e003f */
[----:B------:R-:W-:-:S12]  /*b240*/  @UP0 USHF.R.U32.HI UR10, URZ, UR13, UR7 ;  /* 0x0000000d3f0a0299 */ /* 0x000fd80008011607 */
.L_x_14660:
[----:B------:R-:W-:-:S04]  /*b250*/  UIMAD UR10, UR10, UR11, URZ ;  /* 0x0000000b0a0a72a4 */ /* 0x000fc8000f8e023f */
[----:B------:R-:W-:-:S04]  /*b260*/  UISETP.LT.AND UP0, UPT, UR22, UR10, UPT ;  /* 0x0000000a1600728c */ /* 0x000fc8000bf01270 */
[----:B------:R-:W-:-:S12]  /*b270*/  USEL UR22, UR22, UR10, !UP0 ;  /* 0x0000000a16167287 */ /* 0x000fd8000c000000 */
.L_x_14658:
        /* <DEDUP_REMOVED lines=13> */
.L_x_14672:
[----:B------:R-:W-:-:S04]  /*b350*/  UISETP.NE.AND UP0, UPT, UR23, 0x1, UPT ;  /* 0x000000011700788c */ /* 0x000fc8000bf05270 */
[----:B------:R-:W-:-:S04]  /*b360*/  USEL UR46, URZ, 0x1, UP0 ;  /* 0x000000013f2e7887 */ /* 0x000fc80008000000 */
[----:B------:R-:W-:Y:S01]  /*b370*/  ULOP3.LUT UR46, UR24, UR46, URZ, 0x3c, !UPT ;  /* 0x0000002e182e7292 */ /* 0x000fe2000f8e3c3f */
[----:B------:R-:W-:Y:S11]  /*b380*/  @!P0 BRA `(.L_x_14662) ;  /* 0x0000000000048947 */ /* 0x000ff60003800000 */
[----:B------:R-:W-:Y:S01]  /*b390*/  BPT.TRAP 0x1 ;  /* 0x000000040000795c */ /* 0x000fe20000300000 */
.L_x_14662:
        /* <DEDUP_REMOVED lines=9> */
.L_x_14663:
[----:B-1----:R-:W-:Y:S05]  /*b430*/  @P1 BRA `(.L_x_14664) ;  /* 0x0000000000081947 */ /* 0x002fea0003800000 */
[----:B------:R-:W1:Y:S02]  /*b440*/  SYNCS.PHASECHK.TRANS64.TRYWAIT P1, [UR21+0x13230], R9 ;  /* 0x01323009ff0075a7 */ /* 0x000e640008020155 */
[----:B-1----:R-:W-:Y:S05]  /*b450*/  @!P1 BRA `(.L_x_14665) ;  /* 0x0000012000cc9947 */ /* 0x002fea0003800000 */
.L_x_14664:
        /* <DEDUP_REMOVED lines=64> */
.L_x_14666:
[----:B------:R-:W-:Y:S01]  /*b860*/  ULEA UR11, UR23, UR45, 0x3 ;  /* 0x0000002d170b7291 */ /* 0x000fe2000f8e183f */
[----:B01----:R-:W-:-:S05]  /*b870*/  IMAD.U32 R9, RZ, RZ, UR24 ;  /* 0x00000018ff097e24 */ /* 0x003fca000f8e00ff */
[----:B------:R-:W-:-:S04]  /*b880*/  SHF.L.U32 R9, R9, 0x1f, RZ ;  /* 0x0000001f09097819 */ /* 0x000fc800000006ff */
[----:B------:R0:W1:Y:S01]  /*b890*/  SYNCS.PHASECHK.TRANS64.TRYWAIT P1, [UR11+0x13250], R9 ;  /* 0x01325009ff0075a7 */ /* 0x000062000802014b */
[----:B------:R-:W-:Y:S05]  /*b8a0*/  @!P0 BRA `(.L_x_14667) ;  /* 0x0000000000048947 */ /* 0x000fea0003800000 */
[----:B------:R-:W-:Y:S01]  /*b8b0*/  BPT.TRAP 0x1 ;  /* 0x000000040000795c */ /* 0x000fe20000300000 */
.L_x_14667:
[----:B-1----:R-:W-:Y:S05]  /*b8c0*/  @P1 BRA `(.L_x_14668) ;  /* 0x0000000000081947 */ /* 0x002fea0003800000 */
[----:B------:R-:W1:Y:S02]  /*b8d0*/  SYNCS.PHASECHK.TRANS64.TRYWAIT P1, [UR11+0x13250], R9 ;  /* 0x01325009ff0075a7 */ /* 0x000e64000802014b */
[----:B-1----:R-:W-:Y:S05]  /*b8e0*/  @!P1 BRA `(.L_x_14669) ;  /* 0x0000011c00c09947 */ /* 0x002fea0003800000 */
.L_x_14668:
        /* <DEDUP_REMOVED lines=32> */
.L_x_14670:
        /* <DEDUP_REMOVED lines=346> */
[----:B------:R-:W-:-:S03]  /*d090*/  FFMA.FTZ R71, R71, UR20, -R128 ;  /* 0x0000001447477c23 */ /* 0x000fc60008010880 */
        /* <DEDUP_REMOVED lines=156> */
.L_x_14671:
        /* <DEDUP_REMOVED lines=82> */
.L_x_14661:
        /* <DEDUP_REMOVED lines=10> */
.L_x_14692:
[----:B------:R-:W-:-:S04]  /*e020*/  UIADD3 UR6, UR25, 0x1, URZ ;  /* 0x0000000119067890 */ /* 0x000fc8000fffe03f */
[----:B------:R-:W-:-:S04]  /*e030*/  UISETP.NE.AND UP0, UPT, UR6, 0x2, UPT ;  /* 0x000000020600788c */ /* 0x000fc8000bf05270 */
[----:B------:R-:W-:Y:S02]  /*e040*/  USEL UR46, URZ, 0x1, UP0 ;  /* 0x000000013f2e7887 */ /* 0x000fe40008000000 */
[----:B------:R-:W-:Y:S02]  /*e050*/  USEL UR36, UR6, URZ, UP0 ;  /* 0x0000003f06247287 */ /* 0x000fe40008000000 */
[----:B------:R-:W-:Y:S01]  /*e060*/  ULOP3.LUT UR46, UR26, UR46, URZ, 0x3c, !UPT ;  /* 0x0000002e1a2e7292 */ /* 0x000fe2000f8e3c3f */
[----:B------:R-:W-:Y:S11]  /*e070*/  @!P0 BRA `(.L_x_14674) ;  /* 0x0000000000048947 */ /* 0x000ff60003800000 */
[----:B------:R-:W-:Y:S01]  /*e080*/  BPT.TRAP 0x1 ;  /* 0x000000040000795c */ /* 0x000fe20000300000 */
.L_x_14674:
[----:B------:R-:W-:Y:S01]  /*e090*/  ULEA UR24, UR36, UR45, 0x3 ;  /* 0x0000002d24187291 */ /* 0x000fe2000f8e183f */
[----:B------:R-:W-:-:S05]  /*e0a0*/  IMAD.U32 R9, RZ, RZ, UR46 ;  /* 0x0000002eff097e24 */ /* 0x000fca000f8e00ff */
[----:B------:R-:W-:-:S04]  /*e0b0*/  SHF.L.U32 R9, R9, 0x1f, RZ ;  /* 0x0000001f09097819 */ /* 0x000fc800000006ff */
[----:B------:R0:W1:Y:S01]  /*e0c0*/  SYNCS.PHASECHK.TRANS64.TRYWAIT P1, [UR24+0x13230], R9 ;  /* 0x01323009ff0075a7 */ /* 0x0000620008020158 */
[----:B------:R-:W-:Y:S05]  /*e0d0*/  @!P0 BRA `(.L_x_14675) ;  /* 0x0000000000048947 */ /* 0x000fea0003800000 */
[----:B------:R-:W-:Y:S01]  /*e0e0*/  BPT.TRAP 0x1 ;  /* 0x000000040000795c */ /* 0x000fe20000300000 */
.L_x_14675:
[----:B-1----:R-:W-:Y:S05]  /*e0f0*/  @P1 BRA `(.L_x_14676) ;  /* 0x0000000000081947 */ /* 0x002fea0003800000 */
[----:B------:R-:W1:Y:S02]  /*e100*/  SYNCS.PHASECHK.TRANS64.TRYWAIT P1, [UR24+0x13230], R9 ;  /* 0x01323009ff0075a7 */ /* 0x000e640008020158 */
[----:B-1----:R-:W-:Y:S05]  /*e110*/  @!P1 BRA `(.L_x_14677) ;  /* 0x000000f400cc9947 */ /* 0x002fea0003800000 */
.L_x_14676:
        /* <DEDUP_REMOVED lines=64> */
.L_x_14678:
[----:B------:R-:W-:Y:S01]  /*e520*/  ULEA UR11, UR25, UR45, 0x3 ;  /* 0x0000002d190b7291 */ /* 0x000fe2000f8e183f */
[----:B01----:R-:W-:-:S05]  /*e530*/  IMAD.U32 R9, RZ, RZ, UR26 ;  /* 0x0000001aff097e24 */ /* 0x003fca000f8e00ff */
[----:B------:R-:W-:-:S04]  /*e540*/  SHF.L.U32 R9, R9, 0x1f, RZ ;  /* 0x0000001f09097819 */ /* 0x000fc800000006ff */
[----:B------:R0:W1:Y:S01]  /*e550*/  SYNCS.PHASECHK.TRANS64.TRYWAIT P1, [UR11+0x13250], R9 ;  /* 0x01325009ff0075a7 */ /* 0x000062000802014b */
[----:B------:R-:W-:Y:S05]  /*e560*/  @!P0 BRA `(.L_x_14679) ;  /* 0x0000000000048947 */ /* 0x000fea0003800000 */
[----:B------:R-:W-:Y:S01]  /*e570*/  BPT.TRAP 0x1 ;  /* 0x000000040000795c */ /* 0x000fe20000300000 */
.L_x_14679:
[----:B-1----:R-:W-:Y:S05]  /*e580*/  @P1 BRA `(.L_x_14680) ;  /* 0x0000000000081947 */ /* 0x002fea0003800000 */
[----:B------:R-:W1:Y:S02]  /*e590*/  SYNCS.PHASECHK.TRANS64.TRYWAIT P1, [UR11+0x13250], R9 ;  /* 0x01325009ff0075a7 */ /* 0x000e64000802014b */
[----:B-1----:R-:W-:Y:S05]  /*e5a0*/  @!P1 BRA `(.L_x_14681) ;  /* 0x000000f000c09947 */ /* 0x002fea0003800000 */
.L_x_14680:
        /* <DEDUP_REMOVED lines=32> */
.L_x_14682:
        /* <DEDUP_REMOVED lines=17> */
[C---:B------:R-:W-:Y:S01]  /*e8c0*/  FMUL.FTZ R21, R0.reuse, R128 ;  /* 0x0000008000157220 */ /* 0x040fe20000410000 */
[----:B01----:R-:W-:Y:S01]  /*e8d0*/  FMUL.FTZ R9, R0, R120 ;  /* 0x0000007800097220 */ /* 0x003fe20000410000 */
        /* <DEDUP_REMOVED lines=177> */
.L_x_14685:
[----:B------:R-:W-:-:S05]  /*f3f0*/  IMAD.U32 R138, RZ, RZ, UR21 ;  /* 0x00000015ff8a7e24 */ /* 0x000fca000f8e00ff */
[----:B------:R-:W-:-:S13]  /*f400*/  ISETP.NE.AND P1, PT, R138, 0x1, PT ;  /* 0x000000018a00780c */ /* 0x000fda0003f25270 */
[----:B------:R-:W1:Y:S02]  /*f410*/  @P1 LDC.64 R56, c[0x0][0x9e8] ;  /* 0x00027a00ff381b82 */ /* 0x000e640000000a00 */
[----:B-1----:R-:W-:-:S05]  /*f420*/  @P1 IMAD.HI.U32 R56, R136, R56, RZ ;  /* 0x0000003888381227 */ /* 0x002fca00078e00ff */
[----:B------:R-:W-:-:S07]  /*f430*/  @P1 SHF.R.U32.HI R136, RZ, R57, R56 ;  /* 0x00000039ff881219 */ /* 0x000fce0000011638 */
.L_x_14686:
[----:B------:R-:W-:Y:S05]  /*f440*/  BSYNC B0 ;  /* 0x0000000000007941 */ /* 0x000fea0003800000 */
.L_x_14684:
[----:B------:R-:W-:-:S05]  /*f450*/  IMAD R136, R136, R138, R67 ;  /* 0x0000008a88887224 */ /* 0x000fca00078e0243 */
[----:B------:R-:W-:Y:S02]  /*f460*/  VIADDMNMX R133, R136, R138, R133, PT ;  /* 0x0000008a88857246 */ /* 0x000fe40003800185 */
[----:B------:R-:W-:-:S07]  /*f470*/  VIMNMX R71, R71, R136, !PT ;  /* 0x0000008847477248 */ /* 0x000fce0007fe0100 */
.L_x_14683:
        /* <DEDUP_REMOVED lines=248> */
.L_x_14689:
[----:B------:R-:W-:-:S05]  /*10400*/  IMAD.U32 R70, RZ, RZ, UR21 ;  /* 0x00000015ff467e24 */ /* 0x000fca000f8e00ff */
[----:B------:R-:W-:-:S13]  /*10410*/  ISETP.NE.AND P6, PT, R70, 0x1, PT ;  /* 0x000000014600780c */ /* 0x000fda0003fc5270 */
[----:B------:R-:W0:Y:S02]  /*10420*/  @P6 LDC.64 R56, c[0x0][0x9e8] ;  /* 0x00027a00ff386b82 */ /* 0x000e240000000a00 */
[----:B0-----:R-:W-:-:S05]  /*10430*/  @P6 IMAD.HI.U32 R56, R9, R56, RZ ;  /* 0x0000003809386227 */ /* 0x001fca00078e00ff */
[----:B------:R-:W-:-:S07]  /*10440*/  @P6 SHF.R.U32.HI R9, RZ, R57, R56 ;  /* 0x00000039ff096219 */ /* 0x000fce0000011638 */
.L_x_14690:
[----:B------:R-:W-:Y:S05]  /*10450*/  BSYNC B0 ;  /* 0x0000000000007941 */ /* 0x000fea0003800000 */
.L_x_14688:
[----:B------:R-:W-:-:S05]  /*10460*/  IMAD R9, R9, R70, R67 ;  /* 0x0000004609097224 */ /* 0x000fca00078e0243 */
[----:B------:R-:W-:Y:S02]  /*10470*/  VIADDMNMX R135, R9, R70, R135, PT ;  /* 0x0000004609877246 */ /* 0x000fe40003800187 */
[----:B------:R-:W-:-:S07]  /*10480*/  VIMNMX R134, R134, R9, !PT ;  /* 0x0000000986867248 */ /* 0x000fce0007fe0100 */
.L_x_14687:
        /* <DEDUP_REMOVED lines=259> */
[----:B------:R-:W-:Y:S01]  /*114c0*/  MUFU.EX2 R11, R11 ;  /* 0x0000000b000b7308 */ /* 0x000fe20000000800 */
[----:B------:R-:W-:-:S03]  /*114d0*/  FMNMX.FTZ R132, R90, R113, !PT ;  /* 0x000000715a847209 */ /* 0x000fc60007810000 */
[----:B------:R-:W-:Y:S01]  /*114e0*/  FADD.FTZ R6, -R69, R6 ;  /* 0x0000000645067221 */ /* 0x000fe20000010100 */
[----:B------:R-:W-:-:S03]  /*114f0*/  FMNMX.FTZ R113, R91, R132, !PT ;  /* 0x000000845b717209 */ /* 0x000fc60007810000 */
[----:B------:R-:W-:Y:S01]  /*11500*/  FMUL.FTZ R6, R6, UR20 ;  /* 0x0000001406067c20 */ /* 0x000fe20008410000 */
[----:B------:R-:W-:Y:S01]  /*11510*/  FMNMX.FTZ R132, R94, R113, !PT ;  /* 0x000000715e847209 */ /* 0x000fe20007810000 */
[----:B------:R-:W-:Y:S03]  /*11520*/  MUFU.EX2 R69, R131 ;  /* 0x0000008300457308 */ /* 0x000fe60000000800 */
        /* <DEDUP_REMOVED lines=8> */
[----:B------:R-:W3:Y:S03]  /*115b0*/  MUFU.EX2 R13, R13 ;  /* 0x0000000d000d7308 */ /* 0x000ee60000000800 */
[----:B------:R-:W-:-:S04]  /*115c0*/  FMNMX.FTZ R113, R73, R132, !PT ;  /* 0x0000008449717209 */ /* 0x000fc80007810000 */
[----:B------:R-:W-:Y:S01]  /*115d0*/  FMNMX.FTZ R132, R74, R113, !PT ;  /* 0x000000714a847209 */ /* 0x000fe20007810000 */
[----:B------:R-:W-:Y:S03]  /*115e0*/  MUFU.EX2 R14, R14 ;  /* 0x0000000e000e7308 */ /* 0x000fe60000000800 */
[----:B------:R-:W-:-:S04]  /*115f0*/  FMNMX.FTZ R113, R75, R132, !PT ;  /* 0x000000844b717209 */ /* 0x000fc80007810000 */
[----:B------:R-:W-:Y:S01]  /*11600*/  FMNMX.FTZ R132, R78, R113, !PT ;  /* 0x000000714e847209 */ /* 0x000fe20007810000 */
[----:B------:R-:W-:-:S01]  /*11610*/  FFMA.FTZ R113, R127, UR20, -R56 ;  /* 0x000000147f717c23 */ /* 0x000fc20008010838 */
[----:B------:R-:W-:Y:S01]  /*11620*/  FFMA.FTZ R127, R77, UR20, -R56 ;  /* 0x000000144d7f7c23 */ /* 0x000fe20008010838 */
[----:B------:R-:W-:Y:S01]  /*11630*/  FSEL R77, R66, -INF , !P6 ;  /* 0xff800000424d7808 */ /* 0x000fe20007000000 */
[----:B------:R-:W-:Y:S01]  /*11640*/  MUFU.EX2 R21, R21 ;  /* 0x0000001500157308 */ /* 0x000fe20000000800 */
[----:B0-----:R-:W-:-:S04]  /*11650*/  FMNMX.FTZ R117, R79, R132, !PT ;  /* 0x000000844f757209 */ /* 0x001fc80007810000 */
[----:B------:R-:W-:-:S03]  /*11660*/  FMNMX.FTZ R132, R82, R117, !PT ;  /* 0x0000007552847209 */ /* 0x000fc60007810000 */
[----:B------:R0:W-:Y:S01]  /*11670*/  MUFU.EX2 R66, R127 ;  /* 0x0000007f00427308 */ /* 0x0001e20000000800 */
        /* <DEDUP_REMOVED lines=18> */
[----:B------:R-:W-:-:S06]  /*117a0*/  FFMA.FTZ R117, R129, UR20, -R56 ;  /* 0x0000001481757c23 */ /* 0x000fcc0008010838 */
        /* <DEDUP_REMOVED lines=37> */
[----:B------:R2:W0:Y:S01]  /*11a00*/  MUFU.EX2 R131, R126 ;  /* 0x0000007e00837308 */ /* 0x0004220000000800 */
        /* <DEDUP_REMOVED lines=11> */
[----:B------:R-:W-:Y:S01]  /*11ac0*/  FFMA.FTZ R78, R78, UR20, -R127 ;  /* 0x000000144e4e7c23 */ /* 0x000fe2000801087f */
[----:B---3--:R-:W-:-:S01]  /*11ad0*/  FADD.FTZ R101, R13, R126 ;  /* 0x0000007e0d657221 */ /* 0x008fc20000010000 */
        /* <DEDUP_REMOVED lines=8> */
[----:B------:R-:W-:Y:S01]  /*11b60*/  FADD.FTZ R101, R21, R126 ;  /* 0x0000007e15657221 */ /* 0x000fe20000010000 */
        /* <DEDUP_REMOVED lines=135> */
.L_x_14691:
        /* <DEDUP_REMOVED lines=82> */
.L_x_14673:
[----:B------:R-:W-:Y:S06]  /*12900*/  BAR.ARV 0x8, 0x200 ;  /* 0x0208000000007b1d */ /* 0x000fec0000002000 */
[----:B------:R-:W-:Y:S05]  /*12910*/  @!P0 BRA `(.L_x_14693) ;  /* 0x0000000000048947 */ /* 0x000fea0003800000 */
[----:B------:R-:W-:Y:S01]  /*12920*/  BPT.TRAP 0x1 ;  /* 0x000000040000795c */ /* 0x000fe20000300000 */
.L_x_14693:
[----:B------:R-:W-:Y:S01]  /*12930*/  ULEA UR14, UR36, UR45, 0x3 ;  /* 0x0000002d240e7291 */ /* 0x000fe2000f8e183f */
[----:B------:R-:W-:-:S05]  /*12940*/  IMAD.U32 R0, RZ, RZ, UR46 ;  /* 0x0000002eff007e24 */ /* 0x000fca000f8e00ff */
[----:B------:R-:W-:-:S04]  /*12950*/  SHF.L.U32 R0, R0, 0x1f, RZ ;  /* 0x0000001f00007819 */ /* 0x000fc800000006ff */
[----:B------:R0:W1:Y:S01]  /*12960*/  SYNCS.PHASECHK.TRANS64.TRYWAIT P1, [UR14+0x13250], R0 ;  /* 0x01325000ff0075a7 */ /* 0x000062000802014e */
[----:B------:R-:W-:Y:S05]  /*12970*/  @!P0 BRA `(.L_x_14694) ;  /* 0x0000000000048947 */ /* 0x000fea0003800000 */
[----:B------:R-:W-:Y:S01]  /*12980*/  BPT.TRAP 0x1 ;  /* 0x000000040000795c */ /* 0x000fe20000300000 */
.L_x_14694:
[----:B-1----:R-:W-:Y:S05]  /*12990*/  @P1 BRA `(.L_x_14695) ;  /* 0x0000000000081947 */ /* 0x002fea0003800000 */
[----:B------:R-:W1:Y:S02]  /*129a0*/  SYNCS.PHASECHK.TRANS64.TRYWAIT P1, [UR14+0x13250], R0 ;  /* 0x01325000ff0075a7 */ /* 0x000e64000802014e */
[----:B-1----:R-:W-:Y:S05]  /*129b0*/  @!P1 BRA `(.L_x_14696) ;  /* 0x000000ac00d49947 */ /* 0x002fea0003800000 */
.L_x_14695:
[----:B------:R-:W-:Y:S01]  /*129c0*/  ULDC.64 UR4, c[0x0][0x9a0] ;  /* 0x0002680000047ab9 */ /* 0x000fe20000000a00 */
[----:B------:R-:W-:Y:S01]  /*129d0*/  UIADD3 UR45, UR45, 0x1000, URZ ;  /* 0x000010002d2d7890 */ /* 0x000fe2000fffe03f */
[----:B------:R-:W-:Y:S01]  /*129e0*/  WARPGROUP.ARRIVE ;  /* 0x00000000000079c5 */ /* 0x000fe20000000000 */
[----:B------:R-:W-:Y:S01]  /*129f0*/  UISETP.NE.U32.AND UP0, UPT, UR4, URZ, UPT ;  /* 0x0000003f0400728c */ /* 0x000fe2000bf05070 */
[----:B01----:R-:W-:Y:S01]  /*12a00*/  IMAD.MOV.U32 R0, RZ, RZ, 0x3f800000 ;  /* 0x3f800000ff007424 */ /* 0x003fe200078e00ff */
[----:B------:R-:W-:Y:S02]  /*12a10*/  USHF.R.U32.HI UR45, URZ, 0x4, UR45 ;  /* 0x000000043f2d7899 */ /* 0x000fe4000801162d */
[----:B------:R-:W-:Y:S02]  /*12a20*/  UISETP.NE.AND.EX UP0, UPT, UR5, URZ, UPT, UP0 ;  /* 0x0000003f0500728c */ /* 0x000fe4000bf05300 */
[----:B------:R-:W-:Y:S01]  /*12a30*/  ULOP3.LUT UR45, UR45, 0x3fff, URZ, 0xc0, !UPT ;  /* 0x00003fff2d2d7892 */ /* 0x000fe2000f8ec03f */
[----:B------:R-:W-:-:S03]  /*12a40*/  UMOV UR7, 0xc0000010 ;  /* 0xc000001000077882 */ /* 0x000fc60000000000 */
        /* <DEDUP_REMOVED lines=9> */
[----:B------:R-:W-:-:S05]  /*12ae0*/  @UP0 UIADD3 UR9, UR9, UR6, URZ ;  /* 0x0000000609090290 */ /* 0x000fca000fffe03f */
[----:B------:R-:W-:Y:S02]  /*12af0*/  UMOV UR6, UR10 ;  /* 0x0000000a00067c82 */ /* 0x000fe40008000000 */
[----:B------:R-:W-:Y:S01]  /*12b00*/  QGMMA.64x64x32.F32.E4M3.E4M3 R24, R152, gdesc[UR4], R24, gsb0 ;  /* 0x00e0000498187df3 */ /* 0x000fe20008000818 */
[----:B------:R-:W-:-:S04]  /*12b10*/  @UP0 UIMAD.WIDE.U32 UR6, UR38, UR12, UR8 ;  /* 0x0000000c260602a5 */ /* 0x000fc8000f8e0008 */
[----:B------:R-:W-:Y:S02]  /*12b20*/  @UP0 UIMAD UR7, UR38, UR13, UR7 ;  /* 0x0000000d260702a4 */ /* 0x000fe4000f8e0207 */
[----:B------:R-:W-:-:S04]  /*12b30*/  @UP0 ULEA UR4, UP1, UR6, UR4, 0x2 ;  /* 0x0000000406040291 */ /* 0x000fc8000f82103f */
[----:B------:R-:W-:Y:S02]  /*12b40*/  @UP0 ULEA.HI.X UR5, UR6, UR5, UR7, 0x2, UP1 ;  /* 0x0000000506050291 */ /* 0x000fe400088f1407 */
[----:B------:R-:W-:-:S04]  /*12b50*/  IMAD.U32 R6, RZ, RZ, UR4 ;  /* 0x00000004ff067e24 */ /* 0x000fc8000f8e00ff */
[----:B------:R-:W-:Y:S01]  /*12b60*/  IMAD.U32 R7, RZ, RZ, UR5 ;  /* 0x00000005ff077e24 */ /* 0x000fe2000f8e00ff */
        /* <DEDUP_REMOVED lines=22> */
[----:B0-----:R-:W0:Y:S04]  /*12cd0*/  SHFL.BFLY PT, R6, R5, 0x1, 0x1f ;  /* 0x0c201f0005067f89 */ /* 0x001e2800000e0000 */
[----:B------:R-:W1:Y:S01]  /*12ce0*/  SHFL.BFLY PT, R7, R8, 0x1, 0x1f ;  /* 0x0c201f0008077f89 */ /* 0x000e6200000e0000 */
[----:B------:R-:W-:-:S02]  /*12cf0*/  IMAD.MOV.U32 R3, RZ, RZ, RZ ;  /* 0x000000ffff037224 */ /* 0x000fc400078e00ff */
        /* <DEDUP_REMOVED lines=31> */
.L_x_14697:
        /* <DEDUP_REMOVED lines=42> */
.L_x_14619:
[----:B------:R-:W0:Y:S01]  /*13190*/  S2R R3, SR_CgaCtaId ;  /* 0x0000000000037919 */ /* 0x000e220000008800 */
[----:B------:R-:W-:Y:S01]  /*131a0*/  MOV R18, 0x400 ;  /* 0x0000040000127802 */ /* 0x000fe20000000f00 */
[----:B------:R-:W-:Y:S01]  /*131b0*/  UISETP.NE.AND UP0, UPT, UR42, URZ, UPT ;  /* 0x0000003f2a00728c */ /* 0x000fe2000bf05270 */
[----:B------:R-:W-:Y:S01]  /*131c0*/  BSSY B0, `(.L_x_14698) ;  /* 0x00002a8000007945 */ /* 0x000fe20003800000 */
[----:B------:R-:W-:Y:S06]  /*131d0*/  BAR.SYNC.DEFER_BLOCKING 0x5, 0x200 ;  /* 0x0148000000007b1d */ /* 0x000fec0000010000 */
[----:B------:R-:W1:Y:S03]  /*131e0*/  S2R R10, SR_TID.X ;  /* 0x00000000000a7919 */ /* 0x000e660000002100 */
[----:B------:R-:W-:Y:S01]  /*131f0*/  @!UP0 ULDC UR42, c[0x0][0xad4] ;  /* 0x0002b500002a8ab9 */ /* 0x000fe20000000800 */
[----:B0-----:R-:W-:-:S05]  /*13200*/  LEA R18, R3, R18, 0x18 ;  /* 0x0000001203127211 */ /* 0x001fca00078ec0ff */
[----:B------:R-:W0:Y:S01]  /*13210*/  LDS.128 R4, [R18+0x132d0] ;  /* 0x0132d00012047984 */ /* 0x000e220000000c00 */
[----:B-1----:R-:W-:-:S05]  /*13220*/  VIADD R75, R10, 0xffffff80 ;  /* 0xffffff800a4b7836 */ /* 0x002fca0000000000 */
[----:B------:R-:W-:-:S04]  /*13230*/  SHF.R.S32.HI R0, RZ, 0x1f, R75 ;  /* 0x0000001fff007819 */ /* 0x000fc8000001144b */
[----:B------:R-:W-:-:S04]  /*13240*/  LEA.HI R17, R0, R75, RZ, 0x3 ;  /* 0x0000004b00117211 */ /* 0x000fc800078f18ff */
[----:B------:R-:W-:Y:S02]  /*13250*/  LOP3.LUT R24, R17, 0xfffffff8, RZ, 0xc0, !PT ;  /* 0xfffffff811187812 */ /* 0x000fe400078ec0ff */
[----:B------:R-:W-:-:S03]  /*13260*/  SHF.R.S32.HI R17, RZ, 0x3, R17 ;  /* 0x00000003ff117819 */ /* 0x000fc60000011411 */
[----:B------:R-:W-:-:S04]  /*13270*/  IMAD.IADD R24, R75, 0x1, -R24 ;  /* 0x000000014b187824 */ /* 0x000fc800078e0a18 */
[----:B------:R-:W-:-:S05]  /*13280*/  IMAD.SHL.U32 R0, R24, 0x8, RZ ;  /* 0x0000000818007824 */ /* 0x000fca00078e00ff */
[----:B------:R-:W-:Y:S02]  /*13290*/  SHF.R.S32.HI R3, RZ, 0x1f, R0 ;  /* 0x0000001fff037819 */ /* 0x000fe40000011400 */
[----:B0-----:R-:W-:Y:S02]  /*132a0*/  R2UR UR6, R5 ;  /* 0x00000000050672ca */ /* 0x001fe400000e0000 */
[----:B------:R-:W-:Y:S02]  /*132b0*/  R2UR UR5, R6 ;  /* 0x00000000060572ca */ /* 0x000fe400000e0000 */
[----:B------:R-:W-:Y:S01]  /*132c0*/  R2UR UR49, R7 ;  /* 0x00000000073172ca */ /* 0x000fe200000e0000 */
[----:B------:R-:W-:Y:S06]  /*132d0*/  BAR.ARV 0x4, 0x200 ;  /* 0x0108000000007b1d */ /* 0x000fec0000002000 */
[----:B------:R-:W-:Y:S08]  /*132e0*/  @P0 BRA `(.L_x_14699) ;  /* 0x0000001c00a80947 */ /* 0x000ff00003800000 */
[----:B------:R-:W2:Y:S01]  /*132f0*/  LDL R9, [R1] ;  /* 0x0000000001097983 */ /* 0x000ea20000100800 */
[----:B------:R-:W-:Y:S01]  /*13300*/  IMAD.SHL.U32 R4, R10, 0x4, RZ ;  /* 0x000000040a047824 */ /* 0x000fe200078e00ff */
[----:B------:R-:W-:Y:S01]  /*13310*/  ULDC.64 UR8, c[0x4][0x38] ;  /* 0x01000e0000087ab9 */ /* 0x000fe20000000a00 */
[----:B------:R-:W-:-:S03]  /*13320*/  ULDC.64 UR10, c[0x0][0xc00] ;  /* 0x00030000000a7ab9 */ /* 0x000fc60000000a00 */
[----:B------:R-:W-:Y:S01]  /*13330*/  LOP3.LUT R4, R4, 0xc, RZ, 0xc0, !PT ;  /* 0x0000000c04047812 */ /* 0x000fe200078ec0ff */
[----:B------:R-:W-:Y:S03]  /*13340*/  BAR.SYNC.DEFER_BLOCKING 0x1, 0x180 ;  /* 0x0046000000007b1d */ /* 0x000fe60000010000 */
[----:B------:R-:W-:-:S05]  /*13350*/  IADD3 R4, P0, R4, UR8, RZ ;  /* 0x0000000804047c10 */ /* 0x000fca000ff1e0ff */
[----:B------:R-:W-:Y:S01]  /*13360*/  IMAD.X R5, RZ, RZ, UR9, P0 ;  /* 0x00000009ff057e24 */ /* 0x000fe200080e06ff */
[----:B------:R-:W0:Y:S01]  /*13370*/  S2R R7, SR_SWINHI ;  /* 0x0000000000077919 */ /* 0x000e220000002f00 */
[----:B------:R-:W-:-:S03]  /*13380*/  ULDC.64 UR8, c[0x0][0xc00] ;  /* 0x0003000000087ab9 */ /* 0x000fc60000000a00 */
[----:B------:R2:W3:Y:S01]  /*13390*/  LDG.E.CONSTANT R12, desc[UR52][R4.64] ;  /* 0x00000034040c7981 */ /* 0x0004e2000c1e9900 */
[----:B------:R-:W-:Y:S01]  /*133a0*/  LOP3.LUT P0, R6, R10, 0x3, RZ, 0xc0, !PT ;  /* 0x000000030a067812 */ /* 0x000fe2000780c0ff */
[----:B------:R-:W-:-:S03]  /*133b0*/  UIMAD.WIDE UR8, UR39, 0x4, UR8 ;  /* 0x00000004270878a5 */ /* 0x000fc6000f8e0208 */
        /* <DEDUP_REMOVED lines=12> */
[----:B0-----:R-:W-:-:S02]  /*13480*/  MOV R27, R7 ;  /* 0x00000007001b7202 */ /* 0x001fc40000000f00 */
        /* <DEDUP_REMOVED lines=22> */
[----:B--2---:R-:W-:-:S03]  /*135f0*/  IMAD.WIDE R4, R9, 0x2, R26 ;  /* 0x0000000209047825 */ /* 0x004fc600078e021a */
[C---:B------:R-:W-:Y:S02]  /*13600*/  IADD3 R11, P3, R4.reuse, 0x20, RZ ;  /* 0x00000020040b7810 */ /* 0x040fe40007f7e0ff */
[----:B------:R-:W-:Y:S02]  /*13610*/  LOP3.LUT R9, R4, 0x380, RZ, 0xc0, !PT ;  /* 0x0000038004097812 */ /* 0x000fe400078ec0ff */
[----:B------:R-:W-:Y:S02]  /*13620*/  LOP3.LUT R10, R11, 0x380, RZ, 0xc0, !PT ;  /* 0x000003800b0a7812 */ /* 0x000fe400078ec0ff */
[----:B------:R-:W-:Y:S02]  /*13630*/  SHF.R.U64 R9, R9, 0x3, RZ ;  /* 0x0000000309097819 */ /* 0x000fe400000012ff */
[----:B------:R-:W-:Y:S02]  /*13640*/  SHF.R.U64 R10, R10, 0x3, RZ ;  /* 0x000000030a0a7819 */ /* 0x000fe400000012ff */
[----:B------:R-:W-:-:S02]  /*13650*/  IADD3 R35, P1, R4, 0x60, RZ ;  /* 0x0000006004237810 */ /* 0x000fc40007f3e0ff */
[----:B------:R-:W-:Y:S02]  /*13660*/  IADD3 R31, P2, R4, 0x40, RZ ;  /* 0x00000040041f7810 */ /* 0x000fe40007f5e0ff */
[----:B------:R-:W-:Y:S01]  /*13670*/  LOP3.LUT R4, R9, R4, RZ, 0x3c, !PT ;  /* 0x0000000409047212 */ /* 0x000fe200078e3cff */
[--C-:B------:R-:W-:Y:S01]  /*13680*/  IMAD.X R7, RZ, RZ, R5.reuse, P1 ;  /* 0x000000ffff077224 */ /* 0x100fe200008e0605 */
[----:B------:R-:W-:Y:S01]  /*13690*/  LOP3.LUT R10, R10, R11, RZ, 0x3c, !PT ;  /* 0x0000000b0a0a7212 */ /* 0x000fe200078e3cff */
[--C-:B------:R-:W-:Y:S01]  /*136a0*/  IMAD.X R9, RZ, RZ, R5.reuse, P2 ;  /* 0x000000ffff097224 */ /* 0x100fe200010e0605 */
[----:B------:R-:W-:Y:S01]  /*136b0*/  LOP3.LUT R6, R31, 0x380, RZ, 0xc0, !PT ;  /* 0x000003801f067812 */ /* 0x000fe200078ec0ff */
[----:B------:R-:W-:Y:S01]  /*136c0*/  IMAD.X R11, RZ, RZ, R5, P3 ;  /* 0x000000ffff0b7224 */ /* 0x000fe200018e0605 */
[----:B------:R-:W-:Y:S01]  /*136d0*/  LOP3.LUT R14, R35, 0x380, RZ, 0xc0, !PT ;  /* 0x00000380230e7812 */ /* 0x000fe200078ec0ff */
[----:B---3--:R-:W-:Y:S01]  /*136e0*/  SHFL.IDX PT, R46, R15, R12, 0x1c1f ;  /* 0x001c1f0c0f2e7589 */ /* 0x008fe200000e0000 */
[----:B------:R-:W-:-:S02]  /*136f0*/  MOV R69, R4 ;  /* 0x0000000400457202 */ /* 0x000fc40000000f00 */
[----:B------:R-:W-:Y:S01]  /*13700*/  LOP3.LUT R5, R12, 0x2, RZ, 0x3c, !PT ;  /* 0x000000020c057812 */ /* 0x000fe200078e3cff */
[----:B------:R-:W-:Y:S01]  /*13710*/  SHFL.IDX PT, R25, R25, R12, 0x1c1f ;  /* 0x001c1f0c19197589 */ /* 0x000fe200000e0000 */
[----:B------:R-:W-:Y:S02]  /*13720*/  SHF.R.U64 R6, R6, 0x3, RZ ;  /* 0x0000000306067819 */ /* 0x000fe400000012ff */
[----:B------:R-:W-:Y:S01]  /*13730*/  SHF.R.U64 R14, R14, 0x3, RZ ;  /* 0x000000030e0e7819 */ /* 0x000fe200000012ff */
[----:B------:R-:W-:Y:S01]  /*13740*/  SHFL.IDX PT, R47, R44, R5, 0x1c1f ;  /* 0x001c1f052c2f7589 */ /* 0x000fe200000e0000 */
[----:B------:R-:W-:Y:S02]  /*13750*/  LOP3.LUT R8, R6, R31, RZ, 0x3c, !PT ;  /* 0x0000001f06087212 */ /* 0x000fe400078e3cff */
[----:B------:R-:W-:Y:S01]  /*13760*/  LOP3.LUT R6, R14, R35, RZ, 0x3c, !PT ;  /* 0x000000230e067212 */ /* 0x000fe200078e3cff */
[----:B------:R-:W0:Y:S01]  /*13770*/  SHFL.IDX PT, R52, R52, R5, 0x1c1f ;  /* 0x001c1f0534347589 */ /* 0x000e2200000e0000 */
[----:B------:R-:W-:-:S02]  /*13780*/  MOV R67, R8 ;  /* 0x0000000800437202 */ /* 0x000fc40000000f00 */
[----:B------:R-:W-:Y:S01]  /*13790*/  MOV R66, R6 ;  /* 0x0000000600427202 */ /* 0x000fe20000000f00 */
[----:B------:R-:W-:Y:S01]  /*137a0*/  SHFL.IDX PT, R54, R29, R12, 0x1c1f ;  /* 0x001c1f0c1d367589 */ /* 0x000fe200000e0000 */
[----:B------:R-:W-:-:S03]  /*137b0*/  MOV R68, R10 ;  /* 0x0000000a00447202 */ /* 0x000fc60000000f00 */
        /* <DEDUP_REMOVED lines=11> */
[----:B------:R-:W0:Y:S04]  /*13870*/  SHFL.IDX PT, R35, R58, R5, 0x1c1f ;  /* 0x001c1f053a237589 */ /* 0x000e2800000e0000 */
[----:B------:R-:W-:Y:S04]  /*13880*/  SHFL.IDX PT, R4, R73, R12, 0x1c1f ;  /* 0x001c1f0c49047589 */ /* 0x000fe800000e0000 */
[----:B------:R-:W1:Y:S04]  /*13890*/  SHFL.IDX PT, R7, R76, R5, 0x1c1f ;  /* 0x001c1f054c077589 */ /* 0x000e6800000e0000 */
[----:B------:R2:W3:Y:S04]  /*138a0*/  SHFL.IDX PT, R39, R64, R5, 0x1c1f ;  /* 0x001c1f0540277589 */ /* 0x0004e800000e0000 */
[----:B------:R-:W-:Y:S04]  /*138b0*/  SHFL.IDX PT, R58, R33, R12, 0x1c1f ;  /* 0x001c1f0c213a7589 */ /* 0x000fe800000e0000 */
[----:B------:R4:W3:Y:S01]  /*138c0*/  SHFL.IDX PT, R15, R48, R5, 0x1c1f ;  /* 0x001c1f05300f7589 */ /* 0x0008e200000e0000 */
[----:B--2---:R-:W-:-:S03]  /*138d0*/  IMAD.U32 R64, RZ, RZ, UR8 ;  /* 0x00000008ff407e24 */ /* 0x004fc6000f8e00ff */
[----:B------:R2:W3:Y:S01]  /*138e0*/  SHFL.IDX PT, R57, R42, R5, 0x1c1f ;  /* 0x001c1f052a397589 */ /* 0x0004e200000e0000 */
[----:B0-----:R-:W-:Y:S02]  /*138f0*/  SEL R32, R34, R35, P0 ;  /* 0x0000002322207207 */ /* 0x001fe40000000000 */
[----:B------:R-:W-:Y:S01]  /*13900*/  SEL R34, R35, R34, P0 ;  /* 0x0000002223227207 */ /* 0x000fe20000000000 */
[----:B------:R0:W-:Y:S01]  /*13910*/  SHFL.IDX PT, R6, R65, R12, 0x1c1f ;  /* 0x001c1f0c41067589 */ /* 0x0001e200000e0000 */
[----:B----4-:R-:W-:-:S03]  /*13920*/  SEL R48, R36, R37, P0 ;  /* 0x0000002524307207 */ /* 0x010fc60000000000 */
[----:B------:R-:W-:Y:S01]  /*13930*/  SHFL.IDX PT, R50, R45, R12, 0x1c1f ;  /* 0x001c1f0c2d327589 */ /* 0x000fe200000e0000 */
[----:B------:R-:W-:Y:S02]  /*13940*/  SEL R36, R37, R36, P0 ;  /* 0x0000002425247207 */ /* 0x000fe40000000000 */
[----:B--2---:R-:W-:Y:S01]  /*13950*/  SEL R42, R46, R47, P0 ;  /* 0x0000002f2e2a7207 */ /* 0x004fe20000000000 */
[----:B------:R-:W2:Y:S01]  /*13960*/  SHFL.IDX PT, R9, R72, R5, 0x1c1f ;  /* 0x001c1f0548097589 */ /* 0x000ea200000e0000 */
[----:B------:R-:W-:Y:S01]  /*13970*/  SEL R46, R47, R46, P0 ;  /* 0x0000002e2f2e7207 */ /* 0x000fe20000000000 */
[----:B0-----:R-:W-:Y:S01]  /*13980*/  IMAD.U32 R65, RZ, RZ, UR9 ;  /* 0x00000009ff417e24 */ /* 0x001fe2000f8e00ff */
[----:B------:R-:W-:Y:S01]  /*13990*/  SEL R47, R52, R25, P0 ;  /* 0x00000019342f7207 */ /* 0x000fe20000000000 */
[----:B------:R0:W4:Y:S01]  /*139a0*/  SHFL.IDX PT, R51, R28, R5, 0x1c1f ;  /* 0x001c1f051c337589 */ /* 0x00012200000e0000 */
[----:B------:R-:W-:Y:S02]  /*139b0*/  SEL R52, R54, R53, P0 ;  /* 0x0000003536347207 */ /* 0x000fe40000000000 */
[----:B------:R-:W-:Y:S01]  /*139c0*/  SEL R54, R53, R54, P0 ;  /* 0x0000003635367207 */ /* 0x000fe20000000000 */
[----:B------:R-:W-:Y:S01]  /*139d0*/  SHFL.IDX PT, R8, R61, R12, 0x1c1f ;  /* 0x001c1f0c3d087589 */ /* 0x000fe200000e0000 */
[----:B------:R-:W-:-:S02]  /*139e0*/  SEL R53, R55, R56, P0 ;  /* 0x0000003837357207 */ /* 0x000fc40000000000 */
[----:B------:R-:W-:Y:S01]  /*139f0*/  SEL R55, R56, R55, P0 ;  /* 0x0000003738377207 */ /* 0x000fe20000000000 */
[----:B------:R3:W4:Y:S01]  /*13a00*/  SHFL.IDX PT, R11, R70, R5, 0x1c1f ;  /* 0x001c1f05460b7589 */ /* 0x00072200000e0000 */
[----:B-1----:R-:W-:Y:S02]  /*13a10*/  SEL R29, R4, R7, P0 ;  /* 0x00000007041d7207 */ /* 0x002fe40000000000 */
[----:B0-----:R-:W-:Y:S01]  /*13a20*/  SEL R28, R30, R31, P0 ;  /* 0x0000001f1e1c7207 */ /* 0x001fe20000000000 */
[----:B------:R-:W-:Y:S01]  /*13a30*/  SHFL.IDX PT, R59, R59, R12, 0x1c1f ;  /* 0x001c1f0c3b3b7589 */ /* 0x000fe200000e0000 */
[----:B------:R-:W-:Y:S02]  /*13a40*/  SEL R30, R31, R30, P0 ;  /* 0x0000001e1f1e7207 */ /* 0x000fe40000000000 */
[----:B------:R-:W-:Y:S01]  /*13a50*/  SEL R31, R7, R4, P0 ;  /* 0x00000004071f7207 */ /* 0x000fe20000000000 */
[----:B------:R-:W0:Y:S01]  /*13a60*/  SHFL.IDX PT, R60, R60, R5, 0x1c1f ;  /* 0x001c1f053c3c7589 */ /* 0x000e2200000e0000 */
[----:B---3--:R-:W-:Y:S01]  /*13a70*/  SEL R40, R38, R39, P0 ;  /* 0x0000002726287207 */ /* 0x008fe20000000000 */
[----:B------:R-:W1:Y:S01]  /*13a80*/  LDC.64 R70, c[0x0][0xc08] ;  /* 0x00030200ff467b82 */ /* 0x000e620000000a00 */
[----:B------:R-:W-:Y:S01]  /*13a90*/  SEL R37, R15, R14, P0 ;  /* 0x0000000e0f257207 */ /* 0x000fe20000000000 */
[----:B------:R3:W-:Y:S01]  /*13aa0*/  SHFL.IDX PT, R10, R49, R12, 0x1c1f ;  /* 0x001c1f0c310a7589 */ /* 0x0007e200000e0000 */
[----:B------:R-:W-:-:S02]  /*13ab0*/  SEL R56, R58, R57, P0 ;  /* 0x000000393a387207 */ /* 0x000fc40000000000 */
[----:B--2---:R-:W-:Y:S01]  /*13ac0*/  SEL R33, R6, R9, P0 ;  /* 0x0000000906217207 */ /* 0x004fe20000000000 */
[----:B------:R-:W2:Y:S01]  /*13ad0*/  SHFL.IDX PT, R13, R62, R5, 0x1c1f ;  /* 0x001c1f053e0d7589 */ /* 0x000ea200000e0000 */
[----:B------:R-:W-:Y:S02]  /*13ae0*/  SEL R35, R9, R6, P0 ;  /* 0x0000000609237207 */ /* 0x000fe40000000000 */
[----:B------:R-:W-:Y:S02]  /*13af0*/  SEL R38, R39, R38, P0 ;  /* 0x0000002627267207 */ /* 0x000fe40000000000 */
[----:B----4-:R-:W-:Y:S02]  /*13b00*/  SEL R44, R50, R51, P0 ;  /* 0x00000033322c7207 */ /* 0x010fe40000000000 */
[----:B---3--:R-:W-:Y:S02]  /*13b10*/  SEL R49, R14, R15, P0 ;  /* 0x0000000f0e317207 */ /* 0x008fe40000000000 */
[----:B------:R-:W-:-:S02]  /*13b20*/  SEL R58, R57, R58, P0 ;  /* 0x0000003a393a7207 */ /* 0x000fc40000000000 */
[----:B------:R-:W-:Y:S02]  /*13b30*/  SEL R41, R8, R11, P0 ;  /* 0x0000000b08297207 */ /* 0x000fe40000000000 */
[----:B------:R-:W-:Y:S02]  /*13b40*/  SEL R39, R11, R8, P0 ;  /* 0x000000080b277207 */ /* 0x000fe40000000000 */
[----:B------:R-:W-:Y:S02]  /*13b50*/  SEL R50, R51, R50, P0 ;  /* 0x0000003233327207 */ /* 0x000fe40000000000 */
[----:B0-----:R-:W-:Y:S02]  /*13b60*/  SEL R57, R59, R60, P0 ;  /* 0x0000003c3b397207 */ /* 0x001fe40000000000 */
[----:B------:R-:W-:Y:S02]  /*13b70*/  SEL R59, R60, R59, P0 ;  /* 0x0000003b3c3b7207 */ /* 0x000fe40000000000 */
[----:B------:R-:W-:-:S02]  /*13b80*/  F2FP.BF16.F32.PACK_AB R60, R29, R28 ;  /* 0x0000001c1d3c723e */ /* 0x000fc400000010ff */
[----:B------:R-:W-:Y:S02]  /*13b90*/  F2FP.BF16.F32.PACK_AB R61, R49, R48 ;  /* 0x00000030313d723e */ /* 0x000fe400000010ff */
[----:B--2---:R-:W-:Y:S02]  /*13ba0*/  SEL R45, R10, R13, P0 ;  /* 0x0000000d0a2d7207 */ /* 0x004fe40000000000 */
[----:B------:R-:W-:Y:S02]  /*13bb0*/  SEL R51, R13, R10, P0 ;  /* 0x0000000a0d337207 */ /* 0x000fe40000000000 */
        /* <DEDUP_REMOVED lines=19> */
[----:B------:R3:W-:Y:S02]  /*13cf0*/  STSM.16.M88.4 [R66], R12 ;  /* 0x0000000c42007844 */ /* 0x0007e40000000200 */
[----:B------:R-:W-:Y:S01]  /*13d00*/  BAR.SYNC.DEFER_BLOCKING 0x1, 0x180 ;  /* 0x0046000000007b1d */ /* 0x000fe20000010000 */
[----:B------:R-:W-:-:S13]  /*13d10*/  ISETP.NE.AND.EX P0, PT, RZ, UR11, PT, P0 ;  /* 0x0000000bff007c0c */ /* 0x000fda000bf05300 */
[----:B------:R-:W4:Y:S01]  /*13d20*/  @P0 LDG.E R25, desc[UR52][R64.64] ;  /* 0x0000003440190981 */ /* 0x000f22000c1e1900 */
[----:B-1----:R-:W-:Y:S02]  /*13d30*/  ISETP.NE.U32.AND P1, PT, R70, RZ, PT ;  /* 0x000000ff4600720c */ /* 0x002fe40003f25070 */
[----:B------:R-:W-:-:S11]  /*13d40*/  R2UR UR4, R71 ;  /* 0x00000000470472ca */ /* 0x000fd600000e0000 */
[----:B------:R-:W-:Y:S01]  /*13d50*/  VOTEU.ANY UP0, P1 ;  /* 0x00000000003f7886 */ /* 0x000fe20000800100 */
[----:B0-----:R-:W-:Y:S01]  /*13d60*/  ISETP.NE.AND P1, PT, R61, 0x1, PT ;  /* 0x000000013d00780c */ /* 0x001fe20003f25270 */
        /* <DEDUP_REMOVED lines=17> */
[----:B------:R-:W-:Y:S01]  /*13e80*/  VIADD R11, R22, UR40 ;  /* 0x00000028160b7c36 */ /* 0x000fe20008000000 */
        /* <DEDUP_REMOVED lines=48> */
.L_x_14700:
        /* <DEDUP_REMOVED lines=21> */
[----:B------:R-:W1:Y:S01]  /*142e0*/  @P1 LDC R21, c[0x0][0xbf0] ;  /* 0x0002fc00ff151b82 */ /* 0x000e620000000800 */
        /* <DEDUP_REMOVED lines=13> */
[----:B------:R-:W2:Y:S04]  /*143c0*/  LD.E.128 R4, desc[UR52][R4.64] ;  /* 0x0000003404047980 */ /* 0x000ea8000c101d00 */
[----:B------:R-:W3:Y:S04]  /*143d0*/  LD.E.128 R8, desc[UR52][R8.64] ;  /* 0x0000003408087980 */ /* 0x000ee8000c101d00 */
[----:B------:R-:W4:Y:S01]  /*143e0*/  LD.E.128 R28, desc[UR52][R28.64] ;  /* 0x000000341c1c7980 */ /* 0x000f22000c101d00 */
[----:B------:R-:W-:Y:S01]  /*143f0*/  UIMAD UR10, UR11, UR12, URZ ;  /* 0x0000000c0b0a72a4 */ /* 0x000fe2000f8e023f */
[----:B------:R-:W-:Y:S01]  /*14400*/  IADD3 R15, P0, R26, 0x4800, RZ ;  /* 0x000048001a0f7810 */ /* 0x000fe20007f1e0ff */
[----:B------:R-:W-:-:S02]  /*14410*/  UIMAD.WIDE.U32 UR8, UR4, UR12, URZ ;  /* 0x0000000c040872a5 */ /* 0x000fc4000f8e003f */
[----:B------:R-:W-:Y:S01]  /*14420*/  UIMAD UR10, UR4, UR13, UR10 ;  /* 0x0000000d040a72a4 */ /* 0x000fe2000f8e020a */
[----:B------:R-:W-:Y:S01]  /*14430*/  IMAD R24, R24, 0x30, R17 ;  /* 0x0000003018187824 */ /* 0x000fe200078e0211 */
[----:B------:R-:W-:Y:S01]  /*14440*/  LOP3.LUT R12, R15, 0x380, RZ, 0xc0, !PT ;  /* 0x000003800f0c7812 */ /* 0x000fe200078ec0ff */
[----:B------:R-:W-:Y:S01]  /*14450*/  IMAD.X R13, RZ, RZ, R27, P0 ;  /* 0x000000ffff0d7224 */ /* 0x000fe200000e061b */
[----:B------:R-:W-:Y:S02]  /*14460*/  UIADD3 UR9, UR9, UR10, URZ ;  /* 0x0000000a09097290 */ /* 0x000fe4000fffe03f */
[----:B------:R-:W-:Y:S01]  /*14470*/  USHF.R.S32.HI UR4, URZ, 0x1f, UR7 ;  /* 0x0000001f3f047899 */ /* 0x000fe20008011407 */
[----:B------:R-:W-:Y:S01]  /*14480*/  SHF.R.U64 R12, R12, 0x3, RZ ;  /* 0x000000030c0c7819 */ /* 0x000fe200000012ff */
[----:B------:R-:W-:Y:S01]  /*14490*/  ULDC.64 UR10, c[0x0][0xae8] ;  /* 0x0002ba00000a7ab9 */ /* 0x000fe20000000a00 */
[----:B------:R-:W-:Y:S01]  /*144a0*/  VIADD R27, R24, UR40 ;  /* 0x00000028181b7c36 */ /* 0x000fe20008000000 */
[----:B------:R-:W-:Y:S01]  /*144b0*/  UIMAD.WIDE.U32 UR8, UR38, UR10, UR8 ;  /* 0x0000000a260872a5 */ /* 0x000fe2000f8e0008 */
[----:B------:R-:W-:-:S02]  /*144c0*/  LOP3.LUT R12, R12, R15, RZ, 0x3c, !PT ;  /* 0x0000000f0c0c7212 */ /* 0x000fc400078e3cff */
[----:B0-----:R-:W-:Y:S01]  /*144d0*/  @P1 IMAD.HI.U32 R20, R27, R20, RZ ;  /* 0x000000141b141227 */ /* 0x001fe200078e00ff */
[----:B------:R-:W-:-:S03]  /*144e0*/  UIMAD UR9, UR38, UR11, UR9 ;  /* 0x0000000b260972a4 */ /* 0x000fc6000f8e0209 */
[----:B------:R-:W-:Y:S01]  /*144f0*/  ULDC.64 UR10, c[0x0][0xaf0] ;  /* 0x0002bc00000a7ab9 */ /* 0x000fe20000000a00 */
[----:B------:R-:W-:Y:S01]  /*14500*/  IMAD.MOV.U32 R25, RZ, RZ, R27 ;  /* 0x000000ffff197224 */ /* 0x000fe200078e001b */
[----:B------:R-:W-:Y:S01]  /*14510*/  UIMAD UR4, UR4, UR10, URZ ;  /* 0x0000000a040472a4 */ /* 0x000fe2000f8e023f */
[----:B-1----:R-:W-:Y:S01]  /*14520*/  @P1 SHF.R.U32.HI R25, RZ, R21, R20 ;  /* 0x00000015ff191219 */ /* 0x002fe20000011614 */
[----:B------:R-:W-:Y:S01]  /*14530*/  UIMAD.WIDE.U32 UR8, UR7, UR10, UR8 ;  /* 0x0000000a070872a5 */ /* 0x000fe2000f8e0008 */
[----:B------:R-:W-:Y:S01]  /*14540*/  VIADD R34, R17, UR40 ;  /* 0x0000002811227c36 */ /* 0x000fe20008000000 */
[----:B------:R-:W-:Y:S01]  /*14550*/  UIMAD UR4, UR7, UR11, UR4 ;  /* 0x0000000b070472a4 */ /* 0x000fe2000f8e0204 */
[--C-:B------:R-:W-:Y:S01]  /*14560*/  SHF.R.S32.HI R24, RZ, 0x1f, R25.reuse ;  /* 0x0000001fff187819 */ /* 0x100fe20000011419 */
[----:B------:R-:W-:Y:S01]  /*14570*/  IMAD.MOV R26, RZ, RZ, -R25 ;  /* 0x000000ffff1a7224 */ /* 0x000fe200078e0a19 */
[----:B------:R-:W-:Y:S01]  /*14580*/  ULDC.64 UR10, c[0x0][0xae0] ;  /* 0x0002b800000a7ab9 */ /* 0x000fe20000000a00 */
[----:B------:R-:W-:-:S02]  /*14590*/  UIADD3 UR4, UR9, UR4, URZ ;  /* 0x0000000409047290 */ /* 0x000fc4000fffe03f */
[----:B------:R-:W-:Y:S01]  /*145a0*/  IMAD.U32 R21, RZ, RZ, UR9 ;  /* 0x00000009ff157e24 */ /* 0x000fe2000f8e00ff */
[----:B------:R-:W5:Y:S01]  /*145b0*/  LD.E.128 R12, desc[UR52][R12.64] ;  /* 0x000000340c0c7980 */ /* 0x000f62000c101d00 */
[----:B------:R-:W-:Y:S02]  /*145c0*/  IMAD R24, R24, UR10, RZ ;  /* 0x0000000a18187c24 */ /* 0x000fe4000f8e02ff */
[----:B------:R-:W-:Y:S01]  /*145d0*/  IMAD R27, R61, R26, R27 ;  /* 0x0000001a3d1b7224 */ /* 0x000fe200078e021b */
[----:B------:R-:W-:Y:S01]  /*145e0*/  @!PT LDS RZ, [RZ] ;  /* 0x00000000fffff984 */ /* 0x000fe20000000800 */
[----:B------:R-:W-:Y:S01]  /*145f0*/  @!PT LDS RZ, [RZ] ;  /* 0x00000000fffff984 */ /* 0x000fe20000000800 */
[----:B------:R-:W-:Y:S01]  /*14600*/  @!PT LDS RZ, [RZ] ;  /* 0x00000000fffff984 */ /* 0x000fe20000000800 */
[----:B------:R-:W-:Y:S01]  /*14610*/  @!PT LDS RZ, [RZ] ;  /* 0x00000000fffff984 */ /* 0x000fe20000000800 */
[----:B------:R0:W-:Y:S06]  /*14620*/  MEMBAR.ALL.CTA ;  /* 0x0000000000007992 */ /* 0x0001ec0000008000 */
[----:B0-----:R-:W0:Y:S01]  /*14630*/  FENCE.VIEW.ASYNC.S ;  /* 0x00000000000073c6 */ /* 0x001e220000000000 */
[----:B------:R-:W-:Y:S01]  /*14640*/  IMAD.U32 R20, RZ, RZ, UR8 ;  /* 0x00000008ff147e24 */ /* 0x000fe2000f8e00ff */
[----:B------:R-:W-:Y:S01]  /*14650*/  ULDC.64 UR8, c[0x0][0xad8] ;  /* 0x0002b60000087ab9 */ /* 0x000fe20000000a00 */
[----:B------:R-:W-:Y:S01]  /*14660*/  IMAD.U32 R21, RZ, RZ, UR4 ;  /* 0x00000004ff157e24 */ /* 0x000fe2000f8e00ff */
[----:B------:R-:W-:Y:S01]  /*14670*/  ULDC UR4, c[0x0][0xac8] ;  /* 0x0002b20000047ab9 */ /* 0x000fe20000000800 */
[C---:B------:R-:W-:Y:S01]  /*14680*/  IMAD R33, R25.reuse, UR11, R24 ;  /* 0x0000000b19217c24 */ /* 0x040fe2000f8e0218 */
[----:B------:R-:W-:Y:S01]  /*14690*/  SHF.R.S32.HI R24, RZ, 0x1f, R27 ;  /* 0x0000001fff187819 */ /* 0x000fe2000001141b */
[----:B------:R-:W-:-:S04]  /*146a0*/  IMAD.WIDE.U32 R20, R25, UR10, R20 ;  /* 0x0000000a19147c25 */ /* 0x000fc8000f8e0014 */
[----:B------:R-:W-:Y:S02]  /*146b0*/  IMAD.IADD R21, R21, 0x1, R33 ;  /* 0x0000000115157824 */ /* 0x000fe400078e0221 */
[----:B------:R-:W-:Y:S02]  /*146c0*/  IMAD R24, R24, UR8, RZ ;  /* 0x0000000818187c24 */ /* 0x000fe4000f8e02ff */
[----:B------:R-:W-:-:S04]  /*146d0*/  IMAD.WIDE.U32 R20, R27, UR8, R20 ;  /* 0x000000081b147c25 */ /* 0x000fc8000f8e0014 */
[----:B------:R-:W-:Y:S01]  /*146e0*/  IMAD R25, R27, UR9, R24 ;  /* 0x000000091b197c24 */ /* 0x000fe2000f8e0218 */
[----:B------:R-:W-:Y:S01]  /*146f0*/  ULDC.64 UR8, c[0x0][0xa80] ;  /* 0x0002a00000087ab9 */ /* 0x000fe20000000a00 */
[----:B------:R-:W-:Y:S01]  /*14700*/  VIADD R17, R34, 0x30 ;  /* 0x0000003022117836 */ /* 0x000fe20000000000 */
[----:B------:R-:W-:Y:S01]  /*14710*/  LEA R32, P0, R20, UR8, 0x1 ;  /* 0x0000000814207c11 */ /* 0x000fe2000f8008ff */
[----:B------:R-:W-:Y:S02]  /*14720*/  IMAD.IADD R21, R21, 0x1, R25 ;  /* 0x0000000115157824 */ /* 0x000fe400078e0219 */
[----:B------:R-:W-:Y:S02]  /*14730*/  VIADD R18, R18, 0x13220 ;  /* 0x0001322012127836 */ /* 0x000fe40000000000 */
[----:B0-----:R-:W0:Y:S01]  /*14740*/  SHFL.IDX PT, R25, R32, RZ, 0x181f ;  /* 0x00181fff20197589 */ /* 0x001e2200000e0000 */
[----:B------:R-:W-:Y:S01]  /*14750*/  LEA.HI.X R33, R20, UR9, R21, 0x1, P0 ;  /* 0x0000000914217c11 */ /* 0x000fe200080f0c15 */
[----:B------:R-:W-:Y:S01]  /*14760*/  VIADD R20, R34, 0x60 ;  /* 0x0000006022147836 */ /* 0x000fe20000000000 */
[----:B------:R-:W-:Y:S01]  /*14770*/  ISETP.GE.AND P0, PT, R0, UR4, PT ;  /* 0x0000000400007c0c */ /* 0x000fe2000bf06270 */
[----:B------:R-:W1:Y:S01]  /*14780*/  SHFL.IDX PT, R35, R32, 0x1, 0x181f ;  /* 0x00381f0020237f89 */ /* 0x000e6200000e0000 */
[----:B------:R-:W-:-:S02]  /*14790*/  PRMT R18, RZ, 0x654, R18 ;  /* 0x00000654ff127816 */ /* 0x000fc40000000012 */
[-C--:B------:R-:W-:Y:S01]  /*147a0*/  ISETP.GE.OR P1, PT, R34, R63.reuse, P0 ;  /* 0x0000003f2200720c */ /* 0x080fe20000726670 */
[----:B------:R-:W1:Y:S01]  /*147b0*/  SHFL.IDX PT, R37, R32, 0x2, 0x181f ;  /* 0x00581f0020257f89 */ /* 0x000e6200000e0000 */
[-C--:B------:R-:W-:Y:S01]  /*147c0*/  ISETP.GE.OR P2, PT, R17, R63.reuse, P0 ;  /* 0x0000003f1100720c */ /* 0x080fe20000746670 */
[----:B------:R0:W-:Y:S01]  /*147d0*/  SYNCS.ARRIVE.TRANS64.RED.A1T0 RZ, [R18+URZ], RZ ;  /* 0x000000ff12ff79a7 */ /* 0x0001e2000810043f */
[----:B------:R-:W-:Y:S01]  /*147e0*/  ISETP.GE.OR P3, PT, R20, R63, P0 ;  /* 0x0000003f1400720c */ /* 0x000fe20000766670 */
[----:B------:R-:W1:Y:S01]  /*147f0*/  SHFL.IDX PT, R21, R33, RZ, 0x181f ;  /* 0x00181fff21157589 */ /* 0x000e6200000e0000 */
[----:B------:R-:W-:-:S03]  /*14800*/  VIADD R17, R34, 0x90 ;  /* 0x0000009022117836 */ /* 0x000fc60000000000 */
[----:B------:R-:W1:Y:S02]  /*14810*/  SHFL.IDX PT, R27, R33, 0x1, 0x181f ;  /* 0x00381f00211b7f89 */ /* 0x000e6400000e0000 */
[----:B------:R-:W-:Y:S02]  /*14820*/  ISETP.GE.OR P0, PT, R17, R63, P0 ;  /* 0x0000003f1100720c */ /* 0x000fe40000706670 */
[----:B------:R-:W1:Y:S01]  /*14830*/  SHFL.IDX PT, R36, R33, 0x2, 0x181f ;  /* 0x00581f0021247f89 */ /* 0x000e6200000e0000 */
[----:B0-----:R-:W-:-:S03]  /*14840*/  @!P1 LEA R20, P4, R0, R25, 0x1 ;  /* 0x0000001900149211 */ /* 0x001fc600078808ff */
[----:B------:R-:W0:Y:S01]  /*14850*/  SHFL.IDX PT, R33, R33, 0x3, 0x181f ;  /* 0x00781f0021217f89 */ /* 0x000e2200000e0000 */
[----:B-1----:R-:W-:-:S03]  /*14860*/  @!P2 LEA R24, P5, R0, R35, 0x1 ;  /* 0x000000230018a211 */ /* 0x002fc600078a08ff */
[----:B------:R1:W0:Y:S01]  /*14870*/  SHFL.IDX PT, R35, R32, 0x3, 0x181f ;  /* 0x00781f0020237f89 */ /* 0x00022200000e0000 */
[C---:B------:R-:W-:Y:S02]  /*14880*/  @!P3 LEA R26, P6, R0.reuse, R37, 0x1 ;  /* 0x00000025001ab211 */ /* 0x040fe400078c08ff */
[C-C-:B------:R-:W-:Y:S02]  /*14890*/  @!P1 LEA.HI.X R21, R0.reuse, R21, R3.reuse, 0x1, P4 ;  /* 0x0000001500159211 */ /* 0x140fe400020f0c03 */
[C-C-:B------:R-:W-:Y:S02]  /*148a0*/  @!P2 LEA.HI.X R25, R0.reuse, R27, R3.reuse, 0x1, P5 ;  /* 0x0000001b0019a211 */ /* 0x140fe400028f0c03 */
[----:B------:R-:W-:Y:S01]  /*148b0*/  @!P3 LEA.HI.X R27, R0, R36, R3, 0x1, P6 ;  /* 0x00000024001bb211 */ /* 0x000fe200030f0c03 */
[----:B--2---:R1:W-:Y:S04]  /*148c0*/  @!P1 ST.E.128 desc[UR52][R20.64], R4 ;  /* 0x0000000414009985 */ /* 0x0043e8000c101d34 */
[----:B---3--:R1:W-:Y:S04]  /*148d0*/  @!P2 ST.E.128 desc[UR52][R24.64], R8 ;  /* 0x000000081800a985 */ /* 0x0083e8000c101d34 */
[----:B----4-:R1:W-:Y:S01]  /*148e0*/  @!P3 ST.E.128 desc[UR52][R26.64], R28 ;  /* 0x0000001c1a00b985 */ /* 0x0103e2000c101d34 */
[----:B0-----:R-:W-:Y:S05]  /*148f0*/  @P0 BRA `(.L_x_14702) ;  /* 0x0000001000d00947 */ /* 0x001fea0003800000 */
[----:B-1----:R-:W-:-:S04]  /*14900*/  LEA R4, P0, R0, R35, 0x1 ;  /* 0x0000002300047211 */ /* 0x002fc800078008ff */
[----:B------:R-:W-:-:S05]  /*14910*/  LEA.HI.X R5, R0, R33, R3, 0x1, P0 ;  /* 0x0000002100057211 */ /* 0x000fca00000f0c03 */
[----:B-----5:R0:W-:Y:S01]  /*14920*/  ST.E.128 desc[UR52][R4.64], R12 ;  /* 0x0000000c04007985 */ /* 0x0201e2000c101d34 */
[----:B------:R-:W-:Y:S05]  /*14930*/  BRA `(.L_x_14702) ;  /* 0x0000001000c07947 */ /* 0x000fea0003800000 */
.L_x_14701:
[----:B------:R-:W-:Y:S01]  /*14940*/  ULDC.64 UR12, c[0x0][0xb08] ;  /* 0x0002c200000c7ab9 */ /* 0x000fe20000000a00 */
[----:B------:R-:W1:Y:S01]  /*14950*/  @P1 LDC R0, c[0x0][0xbec] ;  /* 0x0002fb00ff001b82 */ /* 0x000e620000000800 */
[----:B------:R-:W-:Y:S01]  /*14960*/  UIMAD UR10, UR11, UR12, URZ ;  /* 0x0000000c0b0a72a4 */ /* 0x000fe2000f8e023f */
[----:B------:R-:W-:Y:S01]  /*14970*/  IMAD.MOV.U32 R3, RZ, RZ, R11 ;  /* 0x000000ffff037224 */ /* 0x000fe200078e000b */
[----:B------:R-:W-:Y:S01]  /*14980*/  UIMAD.WIDE.U32 UR8, UR4, UR12, URZ ;  /* 0x0000000c040872a5 */ /* 0x000fe2000f8e003f */
[----:B------:R-:W-:Y:S01]  /*14990*/  VIADD R18, R18, 0x13220 ;  /* 0x0001322012127836 */ /* 0x000fe20000000000 */
[----:B------:R-:W-:Y:S01]  /*149a0*/  UIMAD UR10, UR4, UR13, UR10 ;  /* 0x0000000d040a72a4 */ /* 0x000fe2000f8e020a */
[C---:B------:R-:W-:Y:S01]  /*149b0*/  VIADD R17, R19.reuse, 0x10 ;  /* 0x0000001013117836 */ /* 0x040fe20000000000 */
[----:B------:R-:W-:Y:S01]  /*149c0*/  USHF.R.S32.HI UR4, URZ, 0x1f, UR7 ;  /* 0x0000001f3f047899 */ /* 0x000fe20008011407 */
[----:B0-----:R-:W0:Y:S01]  /*149d0*/  @P1 LDC R5, c[0x0][0xbf0] ;  /* 0x0002fc00ff051b82 */ /* 0x001e220000000800 */
[----:B------:R-:W-:Y:S01]  /*149e0*/  UIADD3 UR9, UR9, UR10, URZ ;  /* 0x0000000a09097290 */ /* 0x000fe2000fffe03f */
[----:B------:R-:W-:Y:S01]  /*149f0*/  PRMT R18, RZ, 0x654, R18 ;  /* 0x00000654ff127816 */ /* 0x000fe20000000012 */
[C---:B------:R-:W-:Y:S01]  /*14a00*/  VIADD R21, R19.reuse, 0x18 ;  /* 0x0000001813157836 */ /* 0x040fe20000000000 */
[----:B------:R-:W-:Y:S01]  /*14a10*/  ULDC.64 UR10, c[0x0][0xb38] ;  /* 0x0002ce00000a7ab9 */ /* 0x000fe20000000a00 */
[C---:B------:R-:W-:Y:S01]  /*14a20*/  VIADD R25, R19.reuse, 0x20 ;  /* 0x0000002013197836 */ /* 0x040fe20000000000 */
[----:B------:R-:W-:Y:S01]  /*14a30*/  UIMAD.WIDE.U32 UR8, UR38, UR10, UR8 ;  /* 0x0000000a260872a5 */ /* 0x000fe2000f8e0008 */
[C---:B------:R-:W-:Y:S01]  /*14a40*/  VIADD R27, R19.reuse, 0x28 ;  /* 0x00000028131b7836 */ /* 0x040fe20000000000 */
[----:B------:R2:W-:Y:S01]  /*14a50*/  SYNCS.ARRIVE.TRANS64.RED.A1T0 RZ, [R18+URZ], RZ ;  /* 0x000000ff12ff79a7 */ /* 0x0005e2000810043f */
[C---:B------:R-:W-:Y:S01]  /*14a60*/  VIADD R63, R19.reuse, 0x38 ;  /* 0x00000038133f7836 */ /* 0x040fe20000000000 */
[----:B------:R-:W-:Y:S01]  /*14a70*/  UIMAD UR9, UR38, UR11, UR9 ;  /* 0x0000000b260972a4 */ /* 0x000fe2000f8e0209 */
[----:B------:R-:W-:Y:S01]  /*14a80*/  VIADD R65, R19, 0x8 ;  /* 0x0000000813417836 */ /* 0x000fe20000000000 */
[----:B------:R-:W-:Y:S01]  /*14a90*/  BSSY B1, `(.L_x_14703) ;  /* 0x000004a000017945 */ /* 0x000fe20003800000 */
[----:B------:R-:W-:Y:S01]  /*14aa0*/  ULDC.64 UR10, c[0x0][0xb40] ;  /* 0x0002d000000a7ab9 */ /* 0x000fe20000000a00 */
[----:B------:R-:W-:Y:S01]  /*14ab0*/  SHF.R.S32.HI R20, RZ, 0x1f, R21 ;  /* 0x0000001fff147819 */ /* 0x000fe20000011415 */
[----:B------:R-:W-:Y:S01]  /*14ac0*/  UIMAD UR4, UR4, UR10, URZ ;  /* 0x0000000a040472a4 */ /* 0x000fe2000f8e023f */
[----:B-1----:R-:W-:Y:S01]  /*14ad0*/  @P1 IMAD.HI.U32 R0, R11, R0, RZ ;  /* 0x000000000b001227 */ /* 0x002fe200078e00ff */
[----:B------:R-:W-:Y:S01]  /*14ae0*/  UIMAD.WIDE.U32 UR8, UR7, UR10, UR8 ;  /* 0x0000000a070872a5 */ /* 0x000fe2000f8e0008 */
[----:B--2---:R-:W-:Y:S01]  /*14af0*/  SHF.R.S32.HI R18, RZ, 0x1f, R17 ;  /* 0x0000001fff127819 */ /* 0x004fe20000011411 */
[----:B------:R-:W-:Y:S01]  /*14b00*/  UIMAD UR4, UR7, UR11, UR4 ;  /* 0x0000000b070472a4 */ /* 0x000fe2000f8e0204 */
[----:B------:R-:W-:-:S02]  /*14b10*/  SHF.R.S32.HI R24, RZ, 0x1f, R25 ;  /* 0x0000001fff187819 */ /* 0x000fc40000011419 */
[----:B------:R-:W-:Y:S01]  /*14b20*/  ULDC.64 UR10, c[0x0][0xb48] ;  /* 0x0002d200000a7ab9 */ /* 0x000fe20000000a00 */
[----:B------:R-:W-:Y:S01]  /*14b30*/  UIADD3 UR9, UR9, UR4, URZ ;  /* 0x0000000409097290 */ /* 0x000fe2000fffe03f */
[----:B0-----:R-:W-:Y:S02]  /*14b40*/  @P1 SHF.R.U32.HI R3, RZ, R5, R0 ;  /* 0x00000005ff031219 */ /* 0x001fe40000011600 */
        /* <DEDUP_REMOVED lines=9> */
[----:B------:R-:W-:-:S02]  /*14be0*/  IMAD.U32 R5, RZ, RZ, UR9 ;  /* 0x00000009ff057e24 */ /* 0x000fc4000f8e00ff */
        /* <DEDUP_REMOVED lines=14> */
[----:B------:R-:W-:-:S03]  /*14cd0*/  VIADD R61, R19, 0x30 ;  /* 0x00000030133d7836 */ /* 0x000fc60000000000 */
[----:B------:R-:W-:Y:S01]  /*14ce0*/  LEA.HI.X R3, R4, UR9, R3, 0x2, P1 ;  /* 0x0000000904037c11 */ /* 0x000fe200088f1403 */
[----:B------:R0:W1:Y:S01]  /*14cf0*/  SHFL.IDX PT, R6, R0, RZ, 0x1c1f ;  /* 0x001c1fff00067589 */ /* 0x00006200000e0000 */
[----:B------:R-:W-:-:S03]  /*14d00*/  SHF.R.S32.HI R60, RZ, 0x1f, R61 ;  /* 0x0000001fff3c7819 */ /* 0x000fc6000001143d */
        /* <DEDUP_REMOVED lines=8> */
[-C--:B------:R-:W-:Y:S02]  /*14d90*/  @!P1 LEA R8, P6, R65, R6.reuse, 0x2 ;  /* 0x0000000641089211 */ /* 0x080fe400078c10ff */
        /* <DEDUP_REMOVED lines=15> */
[----:B-1----:R-:W-:-:S03]  /*14e90*/  @!P2 LEA R4, P1, R27, R6, 0x2 ;  /* 0x000000061b04a211 */ /* 0x002fc600078210ff */
[----:B------:R3:W-:Y:S01]  /*14ea0*/  @!P3 ST.E.64 desc[UR52][R14.64], R40 ;  /* 0x000000280e00b985 */ /* 0x0007e2000c101b34 */
[-C--:B--2---:R-:W-:Y:S02]  /*14eb0*/  @!P6 LEA R8, P3, R61, R6.reuse, 0x2 ;  /* 0x000000063d08e211 */ /* 0x084fe400078610ff */
[----:B------:R-:W-:Y:S02]  /*14ec0*/  @!P5 LEA R6, P4, R63, R6, 0x2 ;  /* 0x000000063f06d211 */ /* 0x000fe400078810ff */
[-C--:B------:R-:W-:Y:S02]  /*14ed0*/  @!P2 LEA.HI.X R5, R27, R7.reuse, R26, 0x2, P1 ;  /* 0x000000071b05a211 */ /* 0x080fe400008f141a */
[-C--:B------:R-:W-:Y:S02]  /*14ee0*/  @!P6 LEA.HI.X R9, R61, R7.reuse, R60, 0x2, P3 ;  /* 0x000000073d09e211 */ /* 0x080fe400018f143c */
[----:B------:R-:W-:Y:S01]  /*14ef0*/  @!P5 LEA.HI.X R7, R63, R7, R62, 0x2, P4 ;  /* 0x000000073f07d211 */ /* 0x000fe200020f143e */
[----:B------:R3:W-:Y:S04]  /*14f00*/  @!P2 ST.E.64 desc[UR52][R4.64], R38 ;  /* 0x000000260400a985 */ /* 0x0007e8000c101b34 */
[----:B------:R3:W-:Y:S04]  /*14f10*/  @!P6 ST.E.64 desc[UR52][R8.64], R44 ;  /* 0x0000002c0800e985 */ /* 0x0007e8000c101b34 */
[----:B------:R3:W-:Y:S02]  /*14f20*/  @!P5 ST.E.64 desc[UR52][R6.64], R50 ;  /* 0x000000320600d985 */ /* 0x0007e4000c101b34 */
.L_x_14704:
[----:B------:R-:W-:Y:S05]  /*14f30*/  BSYNC B1 ;  /* 0x0000000000017941 */ /* 0x000fea0003800000 */
.L_x_14703:
        /* <DEDUP_REMOVED lines=9> */
[----:B-1-3--:R-:W-:Y:S02]  /*14fd0*/  @!P0 IMAD.WIDE R4, R19, 0x4, R6 ;  /* 0x0000000413048825 */ /* 0x00afe400078e0206 */
[-C--:B------:R-:W-:Y:S02]  /*14fe0*/  @!P4 LEA R8, P5, R65, R6.reuse, 0x2 ;  /* 0x000000064108c211 */ /* 0x080fe400078a10ff */
[-C--:B------:R-:W-:Y:S01]  /*14ff0*/  @!P3 LEA R10, P6, R17, R6.reuse, 0x2 ;  /* 0x00000006110ab211 */ /* 0x080fe200078c10ff */
[----:B------:R1:W-:Y:S01]  /*15000*/  @!P0 ST.E.64 desc[UR52][R4.64], R48 ;  /* 0x0000003004008985 */ /* 0x0003e2000c101b34 */
[----:B------:R-:W-:Y:S02]  /*15010*/  ISETP.GE.AND P0, PT, R27, UR4, PT ;  /* 0x000000041b007c0c */ /* 0x000fe4000bf06270 */
[----:B------:R-:W-:Y:S02]  /*15020*/  @!P4 LEA.HI.X R9, R65, R7, R64, 0x2, P5 ;  /* 0x000000074109c211 */ /* 0x000fe400028f1440 */
[----:B------:R-:W-:-:S02]  /*15030*/  @!P2 LEA R12, P5, R21, R6, 0x2 ;  /* 0x00000006150ca211 */ /* 0x000fc400078a10ff */
[-C--:B------:R-:W-:Y:S01]  /*15040*/  @!P3 LEA.HI.X R11, R17, R7.reuse, R18, 0x2, P6 ;  /* 0x00000007110bb211 */ /* 0x080fe200030f1412 */
[----:B------:R4:W-:Y:S01]  /*15050*/  @!P4 ST.E.64 desc[UR52][R8.64], R36 ;  /* 0x000000240800c985 */ /* 0x0009e2000c101b34 */
[----:B------:R-:W-:Y:S02]  /*15060*/  ISETP.GE.AND P6, PT, R61, UR4, PT ;  /* 0x000000043d007c0c */ /* 0x000fe4000bfc6270 */
[----:B------:R-:W-:Y:S01]  /*15070*/  @!P2 LEA.HI.X R13, R21, R7, R20, 0x2, P5 ;  /* 0x00000007150da211 */ /* 0x000fe200028f1414 */
[----:B------:R4:W-:Y:S01]  /*15080*/  @!P3 ST.E.64 desc[UR52][R10.64], R42 ;  /* 0x0000002a0a00b985 */ /* 0x0009e2000c101b34 */
[----:B------:R-:W-:-:S03]  /*15090*/  @!P1 LEA R14, P5, R25, R6, 0x2 ;  /* 0x00000006190e9211 */ /* 0x000fc600078a10ff */
[----:B------:R4:W-:Y:S01]  /*150a0*/  @!P2 ST.E.64 desc[UR52][R12.64], R46 ;  /* 0x0000002e0c00a985 */ /* 0x0009e2000c101b34 */
[----:B------:R-:W-:Y:S02]  /*150b0*/  @!P1 LEA.HI.X R15, R25, R7, R24, 0x2, P5 ;  /* 0x00000007190f9211 */ /* 0x000fe400028f1418 */
[----:B-1----:R-:W-:-:S03]  /*150c0*/  @!P0 LEA R4, P5, R27, R6, 0x2 ;  /* 0x000000061b048211 */ /* 0x002fc600078a10ff */
[----:B------:R4:W-:Y:S01]  /*150d0*/  @!P1 ST.E.64 desc[UR52][R14.64], R52 ;  /* 0x000000340e009985 */ /* 0x0009e2000c101b34 */
[----:B------:R-:W-:Y:S02]  /*150e0*/  @!P0 LEA.HI.X R5, R27, R7, R26, 0x2, P5 ;  /* 0x000000071b058211 */ /* 0x000fe400028f141a */
[----:B------:R-:W-:-:S03]  /*150f0*/  @!P6 LEA R20, P5, R61, R6, 0x2 ;  /* 0x000000063d14e211 */ /* 0x000fc600078a10ff */
[----:B------:R4:W-:Y:S01]  /*15100*/  @!P0 ST.E.64 desc[UR52][R4.64], R54 ;  /* 0x0000003604008985 */ /* 0x0009e2000c101b34 */
[----:B------:R-:W-:Y:S02]  /*15110*/  @!P6 LEA.HI.X R21, R61, R7, R60, 0x2, P5 ;  /* 0x000000073d15e211 */ /* 0x000fe400028f143c */
[----:B------:R-:W-:-:S03]  /*15120*/  ISETP.GE.AND P0, PT, R63, UR4, PT ;  /* 0x000000043f007c0c */ /* 0x000fc6000bf06270 */
[----:B------:R4:W-:Y:S10]  /*15130*/  @!P6 ST.E.64 desc[UR52][R20.64], R56 ;  /* 0x000000381400e985 */ /* 0x0009f4000c101b34 */
[----:B------:R-:W-:Y:S05]  /*15140*/  @P0 BRA `(.L_x_14702) ;  /* 0x0000000800bc0947 */ /* 0x000fea0003800000 */
[----:B----4-:R-:W-:-:S04]  /*15150*/  LEA R4, P0, R63, R6, 0x2 ;  /* 0x000000063f047211 */ /* 0x010fc800078010ff */
[----:B------:R-:W-:-:S05]  /*15160*/  LEA.HI.X R5, R63, R7, R62, 0x2, P0 ;  /* 0x000000073f057211 */ /* 0x000fca00000f143e */
[----:B------:R1:W-:Y:S01]  /*15170*/  ST.E.64 desc[UR52][R4.64], R58 ;  /* 0x0000003a04007985 */ /* 0x0003e2000c101b34 */
[----:B------:R-:W-:Y:S05]  /*15180*/  BRA `(.L_x_14702) ;  /* 0x0000000800ac7947 */ /* 0x000fea0003800000 */
.L_x_14699:
        /* <DEDUP_REMOVED lines=30> */
.L_x_14705:
        /* <DEDUP_REMOVED lines=62> */
.L_x_14707:
[----:B------:R-:W-:Y:S05]  /*15750*/  BSYNC B1 ;  /* 0x0000000000017941 */ /* 0x000fea0003800000 */
.L_x_14706:
        /* <DEDUP_REMOVED lines=8> */
[----:B------:R-:W-:-:S04]  /*157e0*/  IMAD R24, R24, 0x30, R17 ;  /* 0x0000003018187824 */ /* 0x000fc800078e0211 */
[----:B------:R-:W-:-:S04]  /*157f0*/  VIADD R24, R24, UR40 ;  /* 0x0000002818187c36 */ /* 0x000fc80008000000 */
[----:B01----:R-:W-:Y:S01]  /*15800*/  IMAD.MOV.U32 R7, RZ, RZ, R24 ;  /* 0x000000ffff077224 */ /* 0x003fe200078e0018 */
[----:B------:R-:W-:Y:S02]  /*15810*/  UIMAD UR10, UR11, UR13, UR10 ;  /* 0x0000000d0b0a72a4 */ /* 0x000fe4000f8e020a */
[----:B------:R-:W-:-:S04]  /*15820*/  UIMAD.WIDE.U32 UR8, UR8, UR12, URZ ;  /* 0x0000000c080872a5 */ /* 0x000fc8000f8e003f */
[----:B------:R-:W-:-:S03]  /*15830*/  UIADD3 UR9, UR9, UR10, URZ ;  /* 0x0000000a09097290 */ /* 0x000fc6000fffe03f */
[----:B------:R-:W-:Y:S01]  /*15840*/  ULDC.64 UR10, c[0x0][0xae8] ;  /* 0x0002ba00000a7ab9 */ /* 0x000fe20000000a00 */
[----:B--2---:R-:W-:Y:S01]  /*15850*/  ISETP.NE.AND P0, PT, R13, 0x1, PT ;  /* 0x000000010d00780c */ /* 0x004fe20003f05270 */
[----:B------:R-:W-:Y:S01]  /*15860*/  UIMAD.WIDE.U32 UR8, UR38, UR10, UR8 ;  /* 0x0000000a260872a5 */ /* 0x000fe2000f8e0008 */
[----:B------:R-:W-:-:S03]  /*15870*/  IMAD R25, R8, R13, RZ ;  /* 0x0000000d08197224 */ /* 0x000fc600078e02ff */
[----:B------:R-:W-:-:S03]  /*15880*/  UIMAD UR9, UR38, UR11, UR9 ;  /* 0x0000000b260972a4 */ /* 0x000fc6000f8e0209 */
[----:B------:R-:W-:Y:S02]  /*15890*/  ULDC.64 UR10, c[0x0][0xaf0] ;  /* 0x0002bc00000a7ab9 */ /* 0x000fe40000000a00 */
[----:B------:R-:W-:Y:S02]  /*158a0*/  UIMAD UR7, UR7, UR10, URZ ;  /* 0x0000000a070772a4 */ /* 0x000fe4000f8e023f */
[----:B------:R-:W-:Y:S01]  /*158b0*/  UIMAD.WIDE.U32 UR8, UR4, UR10, UR8 ;  /* 0x0000000a040872a5 */ /* 0x000fe2000f8e0008 */
[----:B------:R-:W0:Y:S01]  /*158c0*/  @P0 LDC R5, c[0x0][0xbec] ;  /* 0x0002fb00ff050b82 */ /* 0x000e220000000800 */
[----:B------:R-:W-:-:S03]  /*158d0*/  UIMAD UR7, UR4, UR11, UR7 ;  /* 0x0000000b040772a4 */ /* 0x000fc6000f8e0207 */
[----:B------:R-:W-:Y:S01]  /*158e0*/  ULDC.64 UR10, c[0x0][0xae0] ;  /* 0x0002b800000a7ab9 */ /* 0x000fe20000000a00 */
[----:B------:R-:W-:-:S03]  /*158f0*/  UIADD3 UR4, UR9, UR7, URZ ;  /* 0x0000000709047290 */ /* 0x000fc6000fffe03f */
[----:B------:R-:W1:Y:S01]  /*15900*/  @P0 LDC R9, c[0x0][0xbf0] ;  /* 0x0002fc00ff090b82 */ /* 0x000e620000000800 */
[----:B0-----:R-:W-:-:S04]  /*15910*/  @P0 IMAD.HI.U32 R4, R24, R5, RZ ;  /* 0x0000000518040227 */ /* 0x001fc800078e00ff */
[----:B------:R-:W-:Y:S02]  /*15920*/  IMAD.U32 R5, RZ, RZ, UR9 ;  /* 0x00000009ff057e24 */ /* 0x000fe4000f8e00ff */
[----:B------:R-:W-:Y:S01]  /*15930*/  IMAD.U32 R5, RZ, RZ, UR4 ;  /* 0x00000004ff057e24 */ /* 0x000fe2000f8e00ff */
[----:B------:R-:W-:Y:S01]  /*15940*/  ULDC UR4, c[0x0][0xac8] ;  /* 0x0002b20000047ab9 */ /* 0x000fe20000000800 */
        /* <DEDUP_REMOVED lines=17> */
[----:B------:R-:W-:-:S03]  /*15a60*/  VIADD R6, R17, UR40 ;  /* 0x0000002811067c36 */ /* 0x000fc60008000000 */
[----:B------:R-:W-:Y:S01]  /*15a70*/  LEA.HI.X R10, R4, UR9, R5, 0x1, P0 ;  /* 0x00000009040a7c11 */ /* 0x000fe200080f0c05 */
[----:B------:R-:W0:Y:S01]  /*15a80*/  SHFL.IDX PT, R11, R7, RZ, 0x181f ;  /* 0x00181fff070b7589 */ /* 0x000e2200000e0000 */
[----:B------:R-:W-:Y:S01]  /*15a90*/  ISETP.GE.AND P0, PT, R0, UR4, PT ;  /* 0x0000000400007c0c */ /* 0x000fe2000bf06270 */
[C---:B------:R-:W-:Y:S02]  /*15aa0*/  VIADD R4, R6.reuse, 0x30 ;  /* 0x0000003006047836 */ /* 0x040fe40000000000 */
[----:B------:R-:W1:Y:S01]  /*15ab0*/  SHFL.IDX PT, R13, R7, 0x1, 0x181f ;  /* 0x00381f00070d7f89 */ /* 0x000e6200000e0000 */
[C---:B------:R-:W-:Y:S01]  /*15ac0*/  VIADD R5, R6.reuse, 0x60 ;  /* 0x0000006006057836 */ /* 0x040fe20000000000 */
[CC--:B------:R-:W-:Y:S01]  /*15ad0*/  ISETP.GE.OR P3, PT, R6.reuse, R25.reuse, P0 ;  /* 0x000000190600720c */ /* 0x0c0fe20000766670 */
[----:B------:R-:W-:Y:S01]  /*15ae0*/  VIADD R6, R6, 0x90 ;  /* 0x0000009006067836 */ /* 0x000fe20000000000 */
[----:B------:R-:W2:Y:S01]  /*15af0*/  SHFL.IDX PT, R15, R7, 0x2, 0x181f ;  /* 0x00581f00070f7f89 */ /* 0x000ea200000e0000 */
[----:B------:R-:W-:-:S02]  /*15b00*/  ISETP.GE.OR P2, PT, R4, R25, P0 ;  /* 0x000000190400720c */ /* 0x000fc40000746670 */
[-C--:B------:R-:W-:Y:S01]  /*15b10*/  ISETP.GE.OR P1, PT, R5, R25.reuse, P0 ;  /* 0x000000190500720c */ /* 0x080fe20000726670 */
[----:B------:R-:W3:Y:S01]  /*15b20*/  SHFL.IDX PT, R9, R10, RZ, 0x181f ;  /* 0x00181fff0a097589 */ /* 0x000ee200000e0000 */
[----:B------:R-:W-:-:S03]  /*15b30*/  ISETP.GE.OR P0, PT, R6, R25, P0 ;  /* 0x000000190600720c */ /* 0x000fc60000706670 */
[----:B------:R-:W4:Y:S04]  /*15b40*/  SHFL.IDX PT, R21, R7, 0x3, 0x181f ;  /* 0x00781f0007157f89 */ /* 0x000f2800000e0000 */
[----:B------:R-:W5:Y:S04]  /*15b50*/  SHFL.IDX PT, R12, R10, 0x1, 0x181f ;  /* 0x00381f000a0c7f89 */ /* 0x000f6800000e0000 */
[----:B------:R-:W5:Y:S01]  /*15b60*/  SHFL.IDX PT, R14, R10, 0x2, 0x181f ;  /* 0x00581f000a0e7f89 */ /* 0x000f6200000e0000 */
[----:B0-----:R-:W-:-:S03]  /*15b70*/  @!P3 LEA R4, P6, R0, R11, 0x1 ;  /* 0x0000000b0004b211 */ /* 0x001fc600078c08ff */
[----:B------:R4:W0:Y:S01]  /*15b80*/  SHFL.IDX PT, R17, R10, 0x3, 0x181f ;  /* 0x00781f000a117f89 */ /* 0x00082200000e0000 */
[C---:B-1----:R-:W-:Y:S02]  /*15b90*/  @!P2 LEA R6, P5, R0.reuse, R13, 0x1 ;  /* 0x0000000d0006a211 */ /* 0x042fe400078a08ff */
[C---:B--2---:R-:W-:Y:S02]  /*15ba0*/  @!P1 LEA R8, P4, R0.reuse, R15, 0x1 ;  /* 0x0000000f00089211 */ /* 0x044fe400078808ff */
[C---:B---3--:R-:W-:Y:S02]  /*15bb0*/  @!P3 LEA.HI.X R5, R0.reuse, R9, R3, 0x1, P6 ;  /* 0x000000090005b211 */ /* 0x048fe400030f0c03 */
[----:B----4-:R-:W-:-:S03]  /*15bc0*/  @!P0 LEA R10, P6, R0, R21, 0x1 ;  /* 0x00000015000a8211 */ /* 0x010fc600078c08ff */
[----:B------:R1:W-:Y:S01]  /*15bd0*/  @!P3 ST.E.128 desc[UR52][R4.64], RZ ;  /* 0x000000ff0400b985 */ /* 0x0003e2000c101d34 */
[C-C-:B-----5:R-:W-:Y:S02]  /*15be0*/  @!P2 LEA.HI.X R7, R0.reuse, R12, R3.reuse, 0x1, P5 ;  /* 0x0000000c0007a211 */ /* 0x160fe400028f0c03 */
[----:B------:R-:W-:-:S03]  /*15bf0*/  @!P1 LEA.HI.X R9, R0, R14, R3, 0x1, P4 ;  /* 0x0000000e00099211 */ /* 0x000fc600020f0c03 */
[----:B------:R1:W-:Y:S01]  /*15c00*/  @!P2 ST.E.128 desc[UR52][R6.64], RZ ;  /* 0x000000ff0600a985 */ /* 0x0003e2000c101d34 */
[----:B0-----:R-:W-:-:S03]  /*15c10*/  @!P0 LEA.HI.X R11, R0, R17, R3, 0x1, P6 ;  /* 0x00000011000b8211 */ /* 0x001fc600030f0c03 */
[----:B------:R1:W-:Y:S04]  /*15c20*/  @!P1 ST.E.128 desc[UR52][R8.64], RZ ;  /* 0x000000ff08009985 */ /* 0x0003e8000c101d34 */
[----:B------:R1:W-:Y:S02]  /*15c30*/  @!P0 ST.E.128 desc[UR52][R10.64], RZ ;  /* 0x000000ff0a008985 */ /* 0x0003e4000c101d34 */
.L_x_14702:
[----:B------:R-:W-:Y:S05]  /*15c40*/  BSYNC B0 ;  /* 0x0000000000007941 */ /* 0x000fea0003800000 */
.L_x_14698:
[----:B------:R-:W-:Y:S02]  /*15c50*/  ULDC UR4, c[0x0][0xc3c] ;  /* 0x00030f0000047ab9 */ /* 0x000fe40000000800 */
[----:B------:R-:W-:-:S06]  /*15c60*/  UISETP.GE.AND UP0, UPT, UR49, UR4, UPT ;  /* 0x000000043100728c */ /* 0x000fcc000bf06270 */
[----:B------:R-:W-:-:S13]  /*15c70*/  PLOP3.LUT P0, PT, PT, PT, UP0, 0x80, 0x0 ;  /* 0x000000000000781c */ /* 0x000fda0003f0f008 */
[----:B------:R-:W-:Y:S05]  /*15c80*/  @!P0 BRA `(.L_x_14708) ;  /* 0xfffffeb0000c8947 */ /* 0x000fea000383ffff */
[----:B------:R-:W-:Y:S05]  /*15c90*/  EXIT ;  /* 0x000000000000794d */ /* 0x000fea0003800000 */
.L_x_14607:
        /* <DEDUP_REMOVED lines=19> */
[----:B------:R-:W-:Y:S02]  /*15dd0*/  CS2R R6, SRZ ;  /* 0x0000000000067805 */ /* 0x000fe4000001ff00 */
        /* <DEDUP_REMOVED lines=41> */
.L_x_14712:
[----:B------:R-:W-:-:S04]  /*16070*/  UIADD3 UR4, UR4, 0x1f, URZ ;  /* 0x0000001f04047890 */ /* 0x000fc8000fffe03f */
[----:B------:R-:W-:-:S06]  /*16080*/  UISETP.GE.AND UP0, UPT, UR4, UR5, UPT ;  /* 0x000000050400728c */ /* 0x000fcc000bf06270 */
[----:B------:R-:W-:-:S13]  /*16090*/  PLOP3.LUT P6, PT, PT, PT, UP0, 0x40, 0x0 ;  /* 0x000000000000781c */ /* 0x000fda0003fce808 */
[----:B------:R-:W-:Y:S05]  /*160a0*/  @!P6 BRA `(.L_x_14711) ;  /* 0x0000000800cce947 */ /* 0x000fea0003800000 */
[----:B------:R-:W-:-:S05]  /*160b0*/  VIADD R7, R0, UR4 ;  /* 0x0000000400077c36 */ /* 0x000fca0008000000 */
[----:B------:R-:W-:-:S13]  /*160c0*/  ISETP.GE.OR P6, PT, R7, UR5, !P0 ;  /* 0x0000000507007c0c */ /* 0x000fda000c7c6670 */
[----:B------:R-:W0:Y:S08]  /*160d0*/  @!P6 LDC.64 R4, c[0x0][0xc80] ;  /* 0x00032000ff04eb82 */ /* 0x000e300000000a00 */
[----:B------:R-:W1:Y:S01]  /*160e0*/  @!P6 LDC.64 R2, c[0x0][0xc78] ;  /* 0x00031e00ff02eb82 */ /* 0x000e620000000a00 */
[----:B0-----:R-:W-:-:S04]  /*160f0*/  @!P6 IMAD.WIDE R4, R7, 0x4, R4 ;  /* 0x000000040704e825 */ /* 0x001fc800078e0204 */
[----:B-1----:R-:W-:Y:S01]  /*16100*/  @!P6 IMAD.WIDE R2, R7, 0x4, R2 ;  /* 0x000000040702e825 */ /* 0x002fe200078e0202 */
[----:B------:R-:W-:-:S06]  /*16110*/  CS2R R6, SRZ ;  /* 0x0000000000067805 */ /* 0x000fcc000001ff00 */
[----:B------:R0:W2:Y:S04]  /*16120*/  @!P6 LDG.E R6, desc[UR52][R4.64] ;  /* 0x000000340406e981 */ /* 0x0000a8000c1e1900 */
        /* <DEDUP_REMOVED lines=23> */
.L_x_14710:
        /* <DEDUP_REMOVED lines=17> */
.L_x_14713:
[----:B01----:R-:W-:-:S04]  /*163b0*/  IMAD R2, R3, R4, R10 ;  /* 0x0000000403027224 */ /* 0x003fc800078e020a */
[----:B------:R-:W-:Y:S01]  /*163c0*/  IMAD.IADD R5, R8, 0x1, -R2 ;  /* 0x0000000108057824 */ /* 0x000fe200078e0a02 */
[----:B------:R0:W-:Y:S01]  /*163d0*/  STL [R1+0x20], R2 ;  /* 0x0000200201007387 */ /* 0x0001e20000100800 */
[----:B------:R-:W-:Y:S05]  /*163e0*/  @!P1 BRA `(.L_x_14714) ;  /* 0x0000000000ec9947 */ /* 0x000fea0003800000 */
[-C--:B--2---:R-:W-:Y:S02]  /*163f0*/  IABS R8, R6.reuse ;  /* 0x0000000600087213 */ /* 0x084fe40000000000 */
[----:B------:R-:W-:Y:S02]  /*16400*/  IABS R4, R7 ;  /* 0x0000000700047213 */ /* 0x000fe40000000000 */
[----:B------:R-:W1:Y:S01]  /*16410*/  I2F.RP R9, R8 ;  /* 0x0000000800097306 */ /* 0x000e620000209400 */
[----:B------:R-:W-:Y:S02]  /*16420*/  IABS R10, R5 ;  /* 0x00000005000a7213 */ /* 0x000fe40000000000 */
[----:B------:R-:W-:-:S05]  /*16430*/  IABS R12, R6 ;  /* 0x00000006000c7213 */ /* 0x000fca0000000000 */
[----:B-1----:R-:W0:Y:S02]  /*16440*/  MUFU.RCP R9, R9 ;  /* 0x0000000900097308 */ /* 0x002e240000001000 */
[----:B0-----:R-:W-:-:S06]  /*16450*/  VIADD R2, R9, 0xffffffe ;  /* 0x0ffffffe09027836 */ /* 0x001fcc0000000000 */
[----:B------:R-:W0:Y:S08]  /*16460*/  I2F.RP R9, R4 ;  /* 0x0000000400097306 */ /* 0x000e300000209400 */
[----:B------:R1:W2:Y:S08]  /*16470*/  F2I.FTZ.U32.TRUNC.NTZ R3, R2 ;  /* 0x0000000200037305 */ /* 0x0002b0000021f000 */
[----:B0-----:R-:W0:Y:S01]  /*16480*/  MUFU.RCP R9, R9 ;  /* 0x0000000900097308 */ /* 0x001e220000001000 */
[----:B-1----:R-:W-:-:S02]  /*16490*/  IMAD.MOV.U32 R2, RZ, RZ, RZ ;  /* 0x000000ffff027224 */ /* 0x002fc400078e00ff */
[----:B--2---:R-:W-:-:S04]  /*164a0*/  IMAD.MOV R11, RZ, RZ, -R3 ;  /* 0x000000ffff0b7224 */ /* 0x004fc800078e0a03 */
[----:B------:R-:W-:-:S04]  /*164b0*/  IMAD R11, R11, R8, RZ ;  /* 0x000000080b0b7224 */ /* 0x000fc800078e02ff */
[----:B------:R-:W-:-:S04]  /*164c0*/  IMAD.HI.U32 R3, R3, R11, R2 ;  /* 0x0000000b03037227 */ /* 0x000fc800078e0002 */
[----:B------:R-:W-:Y:S02]  /*164d0*/  IMAD.MOV R11, RZ, RZ, -R12 ;  /* 0x000000ffff0b7224 */ /* 0x000fe400078e0a0c */
[----:B------:R-:W-:-:S04]  /*164e0*/  IMAD.HI.U32 R2, R3, R10, RZ ;  /* 0x0000000a03027227 */ /* 0x000fc800078e00ff */
[----:B------:R-:W-:Y:S02]  /*164f0*/  IMAD R3, R2, R11, R10 ;  /* 0x0000000b02037224 */ /* 0x000fe400078e020a */
[----:B0-----:R-:W-:-:S03]  /*16500*/  VIADD R10, R9, 0xffffffe ;  /* 0x0ffffffe090a7836 */ /* 0x001fc60000000000 */
[----:B------:R-:W-:-:S13]  /*16510*/  ISETP.GT.U32.AND P1, PT, R8, R3, PT ;  /* 0x000000030800720c */ /* 0x000fda0003f24070 */
[----:B------:R-:W-:Y:S02]  /*16520*/  @!P1 IMAD.IADD R3, R3, 0x1, -R8 ;  /* 0x0000000103039824 */ /* 0x000fe400078e0a08 */
[----:B------:R-:W-:Y:S01]  /*16530*/  @!P1 VIADD R2, R2, 0x1 ;  /* 0x0000000102029836 */ /* 0x000fe20000000000 */
[----:B------:R-:W-:Y:S02]  /*16540*/  ISETP.NE.AND P1, PT, R6, RZ, PT ;  /* 0x000000ff0600720c */ /* 0x000fe40003f25270 */
[----:B------:R-:W-:Y:S02]  /*16550*/  ISETP.GE.U32.AND P0, PT, R3, R8, PT ;  /* 0x000000080300720c */ /* 0x000fe40003f06070 */
[----:B------:R-:W-:Y:S01]  /*16560*/  LOP3.LUT R8, R5, R6, RZ, 0x3c, !PT ;  /* 0x0000000605087212 */ /* 0x000fe200078e3cff */
[----:B------:R-:W0:Y:S03]  /*16570*/  F2I.FTZ.U32.TRUNC.NTZ R3, R10 ;  /* 0x0000000a00037305 */ /* 0x000e26000021f000 */
        /* <DEDUP_REMOVED lines=34> */
.L_x_14714:
        /* <DEDUP_REMOVED lines=44> */
[----:B------:R-:W-:Y:S01]  /*16a60*/  IMAD.MOV.U32 R2, RZ, RZ, R11 ;  /* 0x000000ffff027224 */ /* 0x000fe200078e000b */
[----:B------:R-:W-:-:S03]  /*16a70*/  IABS R11, R12 ;  /* 0x0000000c000b7213 */ /* 0x000fc60000000000 */
[----:B------:R-:W-:Y:S02]  /*16a80*/  IMAD R5, R2, R7, RZ ;  /* 0x0000000702057224 */ /* 0x000fe400078e02ff */
[----:B------:R-:W-:-:S04]  /*16a90*/  IMAD.MOV.U32 R2, RZ, RZ, RZ ;  /* 0x000000ffff027224 */ /* 0x000fc800078e00ff */
[----:B------:R-:W-:Y:S01]  /*16aa0*/  IMAD.HI.U32 R2, R3, R5, R2 ;  /* 0x0000000503027227 */ /* 0x000fe200078e0002 */
[----:B------:R-:W-:-:S04]  /*16ab0*/  LOP3.LUT R3, R12, R4, RZ, 0x3c, !PT ;  /* 0x000000040c037212 */ /* 0x000fc800078e3cff */
[----:B------:R-:W-:Y:S01]  /*16ac0*/  ISETP.GE.AND P2, PT, R3, RZ, PT ;  /* 0x000000ff0300720c */ /* 0x000fe20003f46270 */
[----:B------:R-:W-:-:S04]  /*16ad0*/  IMAD.HI.U32 R2, R2, R11, RZ ;  /* 0x0000000b02027227 */ /* 0x000fc800078e00ff */
[----:B------:R-:W-:Y:S02]  /*16ae0*/  IMAD R8, R2, R8, R11 ;  /* 0x0000000802087224 */ /* 0x000fe400078e020b */
[----:B------:R-:W-:-:S03]  /*16af0*/  IMAD.MOV R3, RZ, RZ, -R4 ;  /* 0x000000ffff037224 */ /* 0x000fc600078e0a04 */
        /* <DEDUP_REMOVED lines=8> */
[----:B------:R-:W-:-:S05]  /*16b80*/  IMAD R3, R2, R3, R9 ;  /* 0x0000000302037224 */ /* 0x000fca00078e0209 */
[----:B------:R1:W-:Y:S02]  /*16b90*/  STL [R1+0x28], R3 ;  /* 0x0000280301007387 */ /* 0x0003e40000100800 */
.L_x_14715:
[----:B01----:R-:W-:-:S05]  /*16ba0*/  LOP3.LUT R3, RZ, R2, RZ, 0x33, !PT ;  /* 0x00000002ff037212 */ /* 0x003fca00078e33ff */
[----:B------:R-:W-:-:S05]  /*16bb0*/  IMAD.IADD R2, R6, 0x1, R3 ;  /* 0x0000000106027824 */ /* 0x000fca00078e0203 */
[----:B------:R1:W-:Y:S01]  /*16bc0*/  STL [R1+0x24], R2 ;  /* 0x0000240201007387 */ /* 0x0003e20000100800 */
[----:B------:R-:W-:Y:S05]  /*16bd0*/  BRA `(.L_x_14716) ;  /* 0x0000000000107947 */ /* 0x000fea0003800000 */
.L_x_14711:
[----:B------:R0:W-:Y:S01]  /*16be0*/  STL [R1+0x20], R8 ;  /* 0x0000200801007387 */ /* 0x0001e20000100800 */
[----:B------:R-:W-:-:S03]  /*16bf0*/  ULDC UR41, c[0x0][0xc3c] ;  /* 0x00030f0000297ab9 */ /* 0x000fc60000000800 */
[----:B------:R0:W-:Y:S04]  /*16c00*/  STL [R1+0x24], RZ ;  /* 0x000024ff01007387 */ /* 0x0001e80000100800 */
[----:B------:R0:W-:Y:S02]  /*16c10*/  STL [R1+0x28], RZ ;  /* 0x000028ff01007387 */ /* 0x0001e40000100800 */
.L_x_14716:
[----:B------:R-:W2:Y:S04]  /*16c20*/  LDL R4, [R1+0x20] ;  /* 0x0000200001047983 */ /* 0x000ea80000100800 */
[----:B------:R-:W2:Y:S04]  /*16c30*/  LDL R5, [R1+0x24] ;  /* 0x0000240001057983 */ /* 0x000ea80000100800 */
[----:B------:R-:W2:Y:S01]  /*16c40*/  LDL R6, [R1+0x28] ;  /* 0x0000280001067983 */ /* 0x000ea20000100800 */
[----:B------:R-:W-:Y:S01]  /*16c50*/  ISETP.NE.AND P0, PT, R0, RZ, PT ;  /* 0x000000ff0000720c */ /* 0x000fe20003f05270 */
[----:B-1----:R-:W-:-:S12]  /*16c60*/  IMAD.U32 R2, RZ, RZ, UR41 ;  /* 0x00000029ff027e24 */ /* 0x002fd8000f8e00ff */
[----:B------:R-:W1:Y:S01]  /*16c70*/  @!P0 S2R R3, SR_CgaCtaId ;  /* 0x0000000000038919 */ /* 0x000e620000008800 */
[----:B------:R-:W-:Y:S01]  /*16c80*/  @!P0 MOV R0, 0x400 ;  /* 0x0000040000008802 */ /* 0x000fe20000000f00 */
[----:B------:R-:W-:-:S03]  /*16c90*/  @!P0 IMAD.MOV.U32 R7, RZ, RZ, R2 ;  /* 0x000000ffff078224 */ /* 0x000fc600078e0002 */
[----:B-1----:R-:W-:-:S05]  /*16ca0*/  @!P0 LEA R0, R3, R0, 0x18 ;  /* 0x0000000003008211 */ /* 0x002fca00078ec0ff */
[----:B--2---:R1:W-:Y:S01]  /*16cb0*/  @!P0 STS.128 [R0+0x132d0], R4 ;  /* 0x0132d00400008388 */ /* 0x0043e20000000c00 */
[----:B------:R-:W-:Y:S06]  /*16cc0*/  BAR.ARV 0x5, 0x200 ;  /* 0x0148000000007b1d */ /* 0x000fec0000002000 */
.L_x_14709:
[----:B-1----:R-:W-:Y:S01]  /*16cd0*/  IMAD.MOV.U32 R0, RZ, RZ, 0x1 ;  /* 0x00000001ff007424 */ /* 0x002fe200078e00ff */
[----:B------:R-:W-:Y:S01]  /*16ce0*/  ULDC UR4, c[0x0][0xc3c] ;  /* 0x00030f0000047ab9 */ /* 0x000fe20000000800 */
[----:B------:R1:W-:Y:S01]  /*16cf0*/  STL [R1+0x4], RZ ;  /* 0x000004ff01007387 */ /* 0x0003e20000100800 */
[----:B------:R-:W-:-:S03]  /*16d00*/  UISETP.GE.AND UP0, UPT, UR41, UR4, UPT ;  /* 0x000000042900728c */ /* 0x000fc6000bf06270 */
[----:B------:R1:W-:Y:S03]  /*16d10*/  STL [R1+0x10], R0 ;  /* 0x0000100001007387 */ /* 0x0003e60000100800 */
[----:B------:R-:W-:Y:S01]  /*16d20*/  PLOP3.LUT P0, PT, PT, PT, UP0, 0x80, 0x0 ;  /* 0x000000000000781c */ /* 0x000fe20003f0f008 */
[----:B------:R1:W-:-:S12]  /*16d30*/  STL [R1+0x34], RZ ;  /* 0x000034ff01007387 */ /* 0x0003d80000100800 */
[----:B-1----:R-:W-:Y:S05]  /*16d40*/  @P0 BRA `(.L_x_14717) ;  /* 0x0000006400200947 */ /* 0x002fea0003800000 */
[----:B0-----:R-:W0:Y:S01]  /*16d50*/  S2R R8, SR_TID.X ;  /* 0x0000000000087919 */ /* 0x001e220000002100 */
[----:B------:R-:W1:Y:S01]  /*16d60*/  S2UR UR4, SR_CgaCtaId ;  /* 0x00000000000479c3 */ /* 0x000e620000008800 */
[----:B------:R-:W-:Y:S01]  /*16d70*/  MOV R17, 0x400 ;  /* 0x0000040000117802 */ /* 0x000fe20000000f00 */
[----:B------:R-:W-:Y:S01]  /*16d80*/  ULOP3.LUT UR44, UR37, 0x2, URZ, 0xfc, !UPT ;  /* 0x00000002252c7892 */ /* 0x000fe2000f8efc3f */
[----:B------:R2:W-:Y:S01]  /*16d90*/  STL [R1+0x34], RZ ;  /* 0x000034ff01007387 */ /* 0x0005e20000100800 */
[----:B------:R-:W-:Y:S01]  /*16da0*/  ULOP3.LUT UR46, UR37, 0x1, URZ, 0xfc, !UPT ;  /* 0x00000001252e7892 */ /* 0x000fe2000f8efc3f */
[----:B------:R-:W-:Y:S01]  /*16db0*/  ULDC UR47, c[0x0][0xc] ;  /* 0x00000300002f7ab9 */ /* 0x000fe20000000800 */
[C---:B0-----:R-:W-:Y:S01]  /*16dc0*/  IMAD.SHL.U32 R24, R8.reuse, 0x40, RZ ;  /* 0x0000004008187824 */ /* 0x041fe200078e00ff */
[----:B------:R-:W-:Y:S01]  /*16dd0*/  SHF.R.U32.HI R0, RZ, 0x1, R8 ;  /* 0x00000001ff007819 */ /* 0x000fe20000011608 */
[C---:B------:R-:W-:Y:S02]  /*16de0*/  IMAD.SHL.U32 R2, R8.reuse, 0x20, RZ ;  /* 0x0000002008027824 */ /* 0x040fe400078e00ff */
[----:B------:R-:W-:Y:S01]  /*16df0*/  IMAD.SHL.U32 R4, R8, 0x8, RZ ;  /* 0x0000000808047824 */ /* 0x000fe200078e00ff */
[----:B------:R-:W-:Y:S01]  /*16e00*/  LOP3.LUT R3, R24, 0x180, RZ, 0xc0, !PT ;  /* 0x0000018018037812 */ /* 0x000fe200078ec0ff */
[----:B------:R-:W-:Y:S01]  /*16e10*/  IMAD.SHL.U32 R9, R8, 0x2, RZ ;  /* 0x0000000208097824 */ /* 0x000fe200078e00ff */
[----:B------:R-:W-:-:S02]  /*16e20*/  LOP3.LUT R5, R2, 0x80, RZ, 0xc0, !PT ;  /* 0x0000008002057812 */ /* 0x000fc400078ec0ff */
[----:B------:R-:W-:Y:S01]  /*16e30*/  LOP3.LUT R3, R3, 0x30, R0, 0xf8, !PT ;  /* 0x0000003003037812 */ /* 0x000fe200078ef800 */
[C---:B------:R-:W-:Y:S01]  /*16e40*/  IMAD.SHL.U32 R0, R8.reuse, 0x10, RZ ;  /* 0x0000001008007824 */ /* 0x040fe200078e00ff */
[----:B------:R-:W-:Y:S02]  /*16e50*/  LOP3.LUT R5, R5, 0x10, R8, 0xf8, !PT ;  /* 0x0000001005057812 */ /* 0x000fe400078ef808 */
[----:B------:R-:W-:Y:S01]  /*16e60*/  LOP3.LUT R3, R3, 0x30, R4, 0x78, !PT ;  /* 0x0000003003037812 */ /* 0x000fe200078e7804 */
[----:B------:R-:W-:Y:S01]  /*16e70*/  IMAD.SHL.U32 R4, R8, 0x4, RZ ;  /* 0x0000000408047824 */ /* 0x000fe200078e00ff */
[----:B------:R-:W-:Y:S02]  /*16e80*/  LOP3.LUT R7, R0, 0x600, RZ, 0xc0, !PT ;  /* 0x0000060000077812 */ /* 0x000fe400078ec0ff */
[----:B------:R-:W-:Y:S02]  /*16e90*/  LOP3.LUT R8, R8, 0x7f, RZ, 0xc0, !PT ;  /* 0x0000007f08087812 */ /* 0x000fe400078ec0ff */
[----:B------:R-:W-:-:S02]  /*16ea0*/  LOP3.LUT R7, R7, 0x60, R2, 0xf8, !PT ;  /* 0x0000006007077812 */ /* 0x000fc400078ef802 */
[----:B------:R-:W-:Y:S02]  /*16eb0*/  LOP3.LUT R5, R5, 0x10, R4, 0x78, !PT ;  /* 0x0000001005057812 */ /* 0x000fe400078e7804 */
[----:B------:R-:W-:Y:S02]  /*16ec0*/  LOP3.LUT R4, R7, 0x100, R2, 0xf8, !PT ;  /* 0x0000010007047812 */ /* 0x000fe400078ef802 */
[----:B------:R-:W-:Y:S02]  /*16ed0*/  LOP3.LUT R6, R0, 0x1b0, RZ, 0xc0, !PT ;  /* 0x000001b000067812 */ /* 0x000fe400078ec0ff */
[----:B------:R-:W-:Y:S02]  /*16ee0*/  LOP3.LUT R24, R3, 0x640, R24, 0xf8, !PT ;  /* 0x0000064003187812 */ /* 0x000fe400078ef818 */
[----:B------:R-:W-:Y:S01]  /*16ef0*/  LOP3.LUT R23, R4, R5, RZ, 0xfc, !PT ;  /* 0x0000000504177212 */ /* 0x000fe200078efcff */
[----:B-1----:R-:W-:Y:S01]  /*16f00*/  IMAD.U32 R4, RZ, RZ, UR4 ;  /* 0x00000004ff047e24 */ /* 0x002fe2000f8e00ff */
[----:B------:R-:W-:Y:S01]  /*16f10*/  SHF.R.U32.HI R3, RZ, 0x2, R8 ;  /* 0x00000002ff037819 */ /* 0x000fe20000011608 */
[----:B------:R-:W-:Y:S01]  /*16f20*/  IMAD.MOV.U32 R5, RZ, RZ, 0x1 ;  /* 0x00000001ff057424 */ /* 0x000fe200078e00ff */
[----:B------:R-:W-:-:S02]  /*16f30*/  LOP3.LUT R9, R6, 0x30, R9, 0x78, !PT ;  /* 0x0000003006097812 */ /* 0x000fc400078e7809 */
[----:B------:R-:W-:Y:S02]  /*16f40*/  LOP3.LUT R3, R3, 0x60, R2, 0xf8, !PT ;  /* 0x0000006003037812 */ /* 0x000fe400078ef802 */
[----:B------:R-:W-:Y:S01]  /*16f50*/  LEA R17, R4, R17, 0x18 ;  /* 0x0000001104117211 */ /* 0x000fe200078ec0ff */
[----:B------:R2:W-:Y:S01]  /*16f60*/  STL [R1+0x10], R5 ;  /* 0x0000100501007387 */ /* 0x0005e20000100800 */
[----:B------:R-:W-:Y:S02]  /*16f70*/  LOP3.LUT R2, R9, 0x640, R0, 0xf8, !PT ;  /* 0x0000064009027812 */ /* 0x000fe400078ef800 */
[----:B------:R-:W-:Y:S01]  /*16f80*/  LOP3.LUT R3, R3, 0x80, RZ, 0xfc, !PT ;  /* 0x0000008003037812 */ /* 0x000fe200078efcff */
[----:B------:R2:W-:Y:S02]  /*16f90*/  STL [R1+0x18], R4 ;  /* 0x0000180401007387 */ /* 0x0005e40000100800 */
[----:B------:R-:W-:Y:S02]  /*16fa0*/  IMAD.IADD R0, R17, 0x1, R2 ;  /* 0x0000000111007824 */ /* 0x000fe400078e0202 */
[----:B------:R2:W-:Y:S04]  /*16fb0*/  STL [R1+0x4], RZ ;  /* 0x000004ff01007387 */ /* 0x0005e80000100800 */
[----:B------:R2:W-:Y:S04]  /*16fc0*/  STL [R1+0x2c], R2 ;  /* 0x00002c0201007387 */ /* 0x0005e80000100800 */
[----:B------:R2:W-:Y:S02]  /*16fd0*/  STL [R1+0x30], R0 ;  /* 0x0000300001007387 */ /* 0x0005e40000100800 */
.L_x_14799:
        /* <DEDUP_REMOVED lines=21> */
[----:B--2---:R-:W-:-:S02]  /*17130*/  IMAD.U32 R2, RZ, RZ, UR4 ;  /* 0x00000004ff027e24 */ /* 0x004fc4000f8e00ff */
[----:B------:R-:W-:Y:S01]  /*17140*/  IMAD.U32 R3, RZ, RZ, UR5 ;  /* 0x00000005ff037e24 */ /* 0x000fe2000f8e00ff */
[----:B------:R-:W-:-:S04]  /*17150*/  @UP2 ULDC.64 UR4, c[0x0][0xa18] ;  /* 0x0002860000042ab9 */ /* 0x000fc80000000a00 */
[----:B0-----:R0:W2:Y:S01]  /*17160*/  @P0 LDG.E R0, desc[UR52][R2.64] ;  /* 0x0000003402000981 */ /* 0x0010a2000c1e1900 */
        /* <DEDUP_REMOVED lines=19> */
[----:B-----5:R-:W-:-:S14]  /*172a0*/  @P1 BRA `(.L_x_14718) ;  /* 0x00000000002c1947 */ /* 0x020fdc0003800000 */
        /* <DEDUP_REMOVED lines=11> */
.L_x_14718:
        /* <DEDUP_REMOVED lines=8> */
.L_x_14719:
        /* <DEDUP_REMOVED lines=13> */
.L_x_14720:
        /* <DEDUP_REMOVED lines=32> */
.L_x_14722:
[----:B------:R-:W-:-:S11]  /*176b0*/  UISETP.NE.AND UP0, UPT, UR5, 0x1, UPT ;  /* 0x000000010500788c */ /* 0x000fd6000bf05270 */
[----:B------:R-:W-:Y:S02]  /*176c0*/  @UP0 ULDC.64 UR8, c[0x0][0x9e8] ;  /* 0x00027a0000080ab9 */ /* 0x000fe40000000a00 */
[----:B------:R-:W-:-:S04]  /*176d0*/  UIMAD.WIDE.U32 UR6, UR4, UR8, URZ ;  /* 0x00000008040672a5 */ /* 0x000fc8000f8e003f */
[----:B------:R-:W-:-:S12]  /*176e0*/  @UP0 USHF.R.U32.HI UR4, URZ, UR9, UR7 ;  /* 0x000000093f040299 */ /* 0x000fd80008011607 */
.L_x_14723:
[----:B------:R-:W-:-:S06]  /*176f0*/  UIMAD UR4, UR4, UR5, UR5 ;  /* 0x00000005040472a4 */ /* 0x000fcc000f8e0205 */
[----:B------:R-:W-:-:S07]  /*17700*/  VIMNMX R0, R0, UR4, PT ;  /* 0x0000000400007c48 */ /* 0x000fce000bfe0100 */
.L_x_14721:
        /* <DEDUP_REMOVED lines=29> */
.L_x_14725:
[----:B------:R-:W-:-:S11]  /*178e0*/  UISETP.NE.AND UP0, UPT, UR5, 0x1, UPT ;  /* 0x000000010500788c */ /* 0x000fd6000bf05270 */
[----:B------:R-:W-:Y:S02]  /*178f0*/  @UP0 ULDC.64 UR12, c[0x0][0x9e8] ;  /* 0x00027a00000c0ab9 */ /* 0x000fe40000000a00 */
[----:B------:R-:W-:-:S04]  /*17900*/  UIMAD.WIDE.U32 UR6, UR10, UR12, URZ ;  /* 0x0000000c0a0672a5 */ /* 0x000fc8000f8e003f */
[----:B------:R-:W-:-:S12]  /*17910*/  @UP0 USHF.R.U32.HI UR10, URZ, UR13, UR7 ;  /* 0x0000000d3f0a0299 */ /* 0x000fd80008011607 */
.L_x_14726:
[----:B------:R-:W-:-:S04]  /*17920*/  UIMAD UR5, UR10, UR5, URZ ;  /* 0x000000050a0572a4 */ /* 0x000fc8000f8e023f */
[----:B------:R-:W-:-:S04]  /*17930*/  UISETP.LT.AND UP0, UPT, UR8, UR5, UPT ;  /* 0x000000050800728c */ /* 0x000fc8000bf01270 */
[----:B------:R-:W-:-:S12]  /*17940*/  USEL UR8, UR8, UR5, !UP0 ;  /* 0x0000000508087287 */ /* 0x000fd8000c000000 */
.L_x_14724:
        /* <DEDUP_REMOVED lines=51> */
.L_x_14727:
        /* <DEDUP_REMOVED lines=24> */
[----:B------:R0:W-:Y:S01]  /*17e00*/  STL [R1+0x20], R0 ;  /* 0x0000200001007387 */ /* 0x0001e20000100800 */
[----:B------:R-:W-:Y:S05]  /*17e10*/  BRA `(.L_x_14730) ;  /* 0x0000004000a47947 */ /* 0x000fea0003800000 */
.L_x_14729:
        /* <DEDUP_REMOVED lines=20> */
.L_x_14732:
[----:B------:R-:W-:Y:S05]  /*17f60*/  BSYNC B6 ;  /* 0x0000000000067941 */ /* 0x000fea0003800000 */
.L_x_14731:
        /* <DEDUP_REMOVED lines=22> */
.L_x_14734:
[----:B------:R-:W-:Y:S05]  /*180d0*/  BSYNC B6 ;  /* 0x0000000000067941 */ /* 0x000fea0003800000 */
.L_x_14733:
        /* <DEDUP_REMOVED lines=20> */
.L_x_14736:
[----:B------:R-:W-:Y:S05]  /*18220*/  BSYNC B6 ;  /* 0x0000000000067941 */ /* 0x000fea0003800000 */
.L_x_14735:
        /* <DEDUP_REMOVED lines=19> */
.L_x_14738:
[----:B------:R-:W-:Y:S05]  /*18360*/  BSYNC B6 ;  /* 0x0000000000067941 */ /* 0x000fea0003800000 */
.L_x_14737:
        /* <DEDUP_REMOVED lines=10> */
[----:B------:R-:W2:Y:S01]  /*18410*/  @P0 LDG.E R20, desc[UR52][R2.64] ;  /* 0x0000003402140981 */ /* 0x000ea2000c1e1900 */
[----:B0-----:R-:W-:Y:S01]  /*18420*/  ISETP.NE.AND P2, PT, R21, 0x1, PT ;  /* 0x000000011500780c */ /* 0x001fe20003f45270 */
[----:B------:R-:W-:Y:S01]  /*18430*/  UMOV UR4, 0xffffffff ;  /* 0xffffffff00047882 */ /* 0x000fe20000000000 */
[----:B------:R-:W-:-:S11]  /*18440*/  LOP3.LUT R16, R16, 0xfffffff7, RZ, 0xc0, !PT ;  /* 0xfffffff710107812 */ /* 0x000fd600078ec0ff */
[----:B------:R-:W-:Y:S01]  /*18450*/  @P2 LOP3.LUT R16, R16, 0x8, RZ, 0xfc, !PT ;  /* 0x0000000810102812 */ /* 0x000fe200078efcff */
[----:B--2---:R0:W-:Y:S01]  /*18460*/  STL [R1+0xc], R20 ;  /* 0x00000c1401007387 */ /* 0x0041e20000100800 */
[----:B------:R-:W-:Y:S05]  /*18470*/  BRA.DIV UR4, `(.L_x_14739) ;  /* 0x00000056043c7947 */ /* 0x000fea000b800000 */
.L_x_14819:
[----:B------:R-:W1:Y:S01]  /*18480*/  S2R R0, SR_TID.X ;  /* 0x0000000000007919 */ /* 0x000e620000002100 */
[----:B------:R-:W-:Y:S01]  /*18490*/  UMOV UR4, 0xa0 ;  /* 0x000000a000047882 */ /* 0x000fe20000000000 */
[----:B------:R-:W2:Y:S01]  /*184a0*/  @P2 LDC R5, c[0x0][0x434] ;  /* 0x00010d00ff052b82 */ /* 0x000ea20000000800 */
[----:B------:R-:W-:Y:S01]  /*184b0*/  UIMAD UR4, UR50, UR4, -0xa0 ;  /* 0xffffff60320474a4 */ /* 0x000fe2000f8e0204 */
[----:B------:R-:W3:Y:S01]  /*184c0*/  S2R R9, SR_TID.X ;  /* 0x0000000000097919 */ /* 0x000ee20000002100 */
[----:B------:R-:W-:-:S05]  /*184d0*/  SHF.R.S32.HI R12, RZ, 0x1f, R20 ;  /* 0x0000001fff0c7819 */ /* 0x000fca0000011414 */
[----:B------:R-:W4:Y:S01]  /*184e0*/  @P2 LDC R4, c[0x0][0x438] ;  /* 0x00010e00ff042b82 */ /* 0x000f220000000800 */
[----:B------:R0:W-:Y:S01]  /*184f0*/  STL [R1+0x14], R12 ;  /* 0x0000140c01007387 */ /* 0x0001e20000100800 */
[C---:B-1----:R-:W-:Y:S01]  /*18500*/  LOP3.LUT R2, R0.reuse, 0x7f, RZ, 0xc0, !PT ;  /* 0x0000007f00027812 */ /* 0x042fe200078ec0ff */
[----:B------:R-:W-:-:S03]  /*18510*/  IMAD.SHL.U32 R0, R0, 0x20, RZ ;  /* 0x0000002000007824 */ /* 0x000fc600078e00ff */
[----:B------:R-:W-:Y:S02]  /*18520*/  SHF.R.U32.HI R2, RZ, 0x2, R2 ;  /* 0x00000002ff027819 */ /* 0x000fe40000011602 */
[C---:B---3--:R-:W-:Y:S01]  /*18530*/  LOP3.LUT R10, R9.reuse, 0x7f, RZ, 0xc0, !PT ;  /* 0x0000007f090a7812 */ /* 0x048fe200078ec0ff */
[----:B------:R-:W-:Y:S01]  /*18540*/  IMAD.SHL.U32 R9, R9, 0x20, RZ ;  /* 0x0000002009097824 */ /* 0x000fe200078e00ff */
[----:B------:R-:W-:Y:S02]  /*18550*/  LOP3.LUT R0, R2, 0x60, R0, 0xf8, !PT ;  /* 0x0000006002007812 */ /* 0x000fe400078ef800 */
[----:B------:R-:W-:-:S03]  /*18560*/  SHF.R.U32.HI R10, RZ, 0x2, R10 ;  /* 0x00000002ff0a7819 */ /* 0x000fc6000001160a */
[----:B------:R-:W-:Y:S01]  /*18570*/  VIADD R0, R0, UR4 ;  /* 0x0000000400007c36 */ /* 0x000fe20008000000 */
[----:B------:R-:W-:-:S04]  /*18580*/  LOP3.LUT R9, R10, 0x60, R9, 0xf8, !PT ;  /* 0x000000600a097812 */ /* 0x000fc800078ef809 */
[C---:B------:R-:W-:Y:S01]  /*18590*/  ISETP.GE.AND P0, PT, R0.reuse, UR38, PT ;  /* 0x0000002600007c0c */ /* 0x040fe2000bf06270 */
[----:B------:R-:W-:Y:S01]  /*185a0*/  VIADD R0, R0, UR36 ;  /* 0x0000002400007c36 */ /* 0x000fe20008000000 */
[----:B------:R-:W-:-:S03]  /*185b0*/  LOP3.LUT R9, R9, 0x80, RZ, 0xfc, !PT ;  /* 0x0000008009097812 */ /* 0x000fc600078efcff */
[----:B--2---:R-:W-:-:S04]  /*185c0*/  @P2 IMAD.HI.U32 R5, R0, R5, RZ ;  /* 0x0000000500052227 */ /* 0x004fc800078e00ff */
[----:B------:R-:W-:Y:S01]  /*185d0*/  IMAD.MOV.U32 R6, RZ, RZ, R0 ;  /* 0x000000ffff067224 */ /* 0x000fe200078e0000 */
[----:B----4-:R-:W-:-:S03]  /*185e0*/  @P2 SHF.R.U32.HI R6, RZ, R4, R5 ;  /* 0x00000004ff062219 */ /* 0x010fc60000011605 */
[----:B------:R-:W1:Y:S01]  /*185f0*/  @!P0 LDC.64 R2, c[0x0][0x428] ;  /* 0x00010a00ff028b82 */ /* 0x000e620000000a00 */
[----:B------:R-:W-:-:S07]  /*18600*/  @!P0 SHF.R.S32.HI R7, RZ, 0x1f, R6 ;  /* 0x0000001fff078819 */ /* 0x000fce0000011406 */
[----:B------:R-:W2:Y:S01]  /*18610*/  @!P0 LDC.64 R4, c[0x0][0x418] ;  /* 0x00010600ff048b82 */ /* 0x000ea20000000a00 */
[----:B-1----:R-:W-:-:S04]  /*18620*/  @!P0 IMAD R8, R12, R2, RZ ;  /* 0x000000020c088224 */ /* 0x002fc800078e02ff */
[C---:B------:R-:W-:Y:S02]  /*18630*/  @!P0 IMAD R8, R20.reuse, R3, R8 ;  /* 0x0000000314088224 */ /* 0x040fe400078e0208 */
[----:B------:R-:W-:-:S04]  /*18640*/  @!P0 IMAD.WIDE.U32 R2, R20, R2, R6 ;  /* 0x0000000214028225 */ /* 0x000fc800078e0006 */
[----:B------:R-:W-:Y:S01]  /*18650*/  @!P0 IMAD.IADD R8, R3, 0x1, R8 ;  /* 0x0000000103088824 */ /* 0x000fe200078e0208 */
[C---:B--2---:R-:W-:Y:S01]  /*18660*/  @!P0 LEA R4, P1, R2.reuse, R4, 0x2 ;  /* 0x0000000402048211 */ /* 0x044fe200078210ff */
[----:B------:R-:W1:Y:S03]  /*18670*/  @P2 LDC R3, c[0x0][0x434] ;  /* 0x00010d00ff032b82 */ /* 0x000e660000000800 */
[----:B------:R-:W-:Y:S01]  /*18680*/  @!P0 LEA.HI.X R5, R2, R5, R8, 0x2, P1 ;  /* 0x0000000502058211 */ /* 0x000fe200008f1408 */
[----:B------:R-:W-:-:S04]  /*18690*/  IMAD.MOV.U32 R8, RZ, RZ, RZ ;  /* 0x000000ffff087224 */ /* 0x000fc800078e00ff */
[----:B------:R-:W2:Y:S02]  /*186a0*/  @P2 LDC R2, c[0x0][0x438] ;  /* 0x00010e00ff022b82 */ /* 0x000ea40000000800 */
[----:B------:R3:W5:Y:S01]  /*186b0*/  @!P0 LDG.E R8, desc[UR52][R4.64] ;  /* 0x0000003404088981 */ /* 0x000762000c1e1900 */
[----:B------:R-:W-:-:S04]  /*186c0*/  IMAD.MOV R7, RZ, RZ, -R6 ;  /* 0x000000ffff077224 */ /* 0x000fc800078e0a06 */
[----:B------:R-:W-:Y:S02]  /*186d0*/  IMAD R7, R21, R7, R0 ;  /* 0x0000000715077224 */ /* 0x000fe400078e0200 */
[----:B---3--:R-:W-:-:S05]  /*186e0*/  VIADD R4, R9, UR4 ;  /* 0x0000000409047c36 */ /* 0x008fca0008000000 */
[C---:B------:R-:W-:Y:S01]  /*186f0*/  ISETP.GE.AND P0, PT, R4.reuse, UR38, PT ;  /* 0x0000002604007c0c */ /* 0x040fe2000bf06270 */
[----:B------:R-:W-:-:S03]  /*18700*/  VIADD R4, R4, UR36 ;  /* 0x0000002404047c36 */ /* 0x000fc60008000000 */
[----:B------:R-:W-:Y:S01]  /*18710*/  ISETP.GT.U32.OR P0, PT, R9, 0x9f, P0 ;  /* 0x0000009f0900780c */ /* 0x000fe20000704470 */
[----:B-1----:R-:W-:-:S04]  /*18720*/  @P2 IMAD.HI.U32 R3, R4, R3, RZ ;  /* 0x0000000304032227 */ /* 0x002fc800078e00ff */
[----:B------:R-:W-:Y:S01]  /*18730*/  IMAD.MOV.U32 R10, RZ, RZ, R4 ;  /* 0x000000ffff0a7224 */ /* 0x000fe200078e0004 */
[----:B--2---:R-:W-:-:S05]  /*18740*/  @P2 SHF.R.U32.HI R10, RZ, R2, R3 ;  /* 0x00000002ff0a2219 */ /* 0x004fca0000011603 */
[--C-:B------:R-:W-:Y:S02]  /*18750*/  IMAD.MOV R6, RZ, RZ, -R10.reuse ;  /* 0x000000ffff067224 */ /* 0x100fe400078e0a0a */
[----:B------:R-:W1:Y:S01]  /*18760*/  @!P0 LDC.64 R2, c[0x0][0x428] ;  /* 0x00010a00ff028b82 */ /* 0x000e620000000a00 */
[----:B------:R-:W-:Y:S01]  /*18770*/  @!P0 SHF.R.S32.HI R11, RZ, 0x1f, R10 ;  /* 0x0000001fff0b8819 */ /* 0x000fe2000001140a */
[----:B------:R-:W-:-:S06]  /*18780*/  IMAD R6, R21, R6, R4 ;  /* 0x0000000615067224 */ /* 0x000fcc00078e0204 */
[----:B------:R-:W2:Y:S01]  /*18790*/  @!P0 LDC.64 R4, c[0x0][0x418] ;  /* 0x00010600ff048b82 */ /* 0x000ea20000000a00 */
[----:B-1----:R-:W-:-:S04]  /*187a0*/  @!P0 IMAD.WIDE.U32 R10, R20, R2, R10 ;  /* 0x00000002140a8225 */ /* 0x002fc800078e000a */
[----:B------:R-:W-:-:S04]  /*187b0*/  @!P0 IMAD R2, R12, R2, RZ ;  /* 0x000000020c028224 */ /* 0x000fc800078e02ff */
[----:B------:R-:W-:Y:S01]  /*187c0*/  @!P0 IMAD R0, R20, R3, R2 ;  /* 0x0000000314008224 */ /* 0x000fe200078e0202 */
[----:B--2---:R-:W-:-:S03]  /*187d0*/  @!P0 LEA R2, P1, R10, R4, 0x2 ;  /* 0x000000040a028211 */ /* 0x004fc600078210ff */
[----:B------:R-:W-:-:S05]  /*187e0*/  @!P0 IMAD.IADD R0, R0, 0x1, R11 ;  /* 0x0000000100008824 */ /* 0x000fca00078e020b */
[----:B------:R-:W-:Y:S01]  /*187f0*/  @!P0 LEA.HI.X R3, R10, R5, R0, 0x2, P1 ;  /* 0x000000050a038211 */ /* 0x000fe200008f1400 */
[----:B------:R-:W-:Y:S02]  /*18800*/  IMAD.MOV.U32 R5, RZ, RZ, RZ ;  /* 0x000000ffff057224 */ /* 0x000fe400078e00ff */
[----:B0-----:R-:W-:-:S04]  /*18810*/  IMAD.U32 R12, RZ, RZ, UR44 ;  /* 0x0000002cff0c7e24 */ /* 0x001fc8000f8e00ff */
[----:B------:R0:W5:Y:S01]  /*18820*/  @!P0 LDG.E R5, desc[UR52][R2.64] ;  /* 0x0000003402058981 */ /* 0x000162000c1e1900 */
[----:B------:R-:W-:Y:S02]  /*18830*/  ISETP.GT.U32.AND P0, PT, R9, 0x9f, PT ;  /* 0x0000009f0900780c */ /* 0x000fe40003f04070 */
[----:B------:R-:W-:Y:S01]  /*18840*/  ISETP.NE.AND P2, PT, R12, 0x3, PT ;  /* 0x000000030c00780c */ /* 0x000fe20003f45270 */
[----:B------:R-:W-:Y:S01]  /*18850*/  IMAD.U32 R12, RZ, RZ, UR50 ;  /* 0x00000032ff0c7e24 */ /* 0x000fe2000f8e00ff */
[----:B------:R-:W-:Y:S02]  /*18860*/  LOP3.LUT R16, R16, 0xfffffffd, RZ, 0xc0, !PT ;  /* 0xfffffffd10107812 */ /* 0x000fe400078ec0ff */
[----:B------:R-:W-:Y:S01]  /*18870*/  LOP3.LUT R18, R18, 0xffff, RZ, 0xc0, !PT ;  /* 0x0000ffff12127812 */ /* 0x000fe200078ec0ff */
[----:B------:R-:W-:-:S06]  /*18880*/  VIADD R12, R12, 0xffffffff ;  /* 0xffffffff0c0c7836 */ /* 0x000fcc0000000000 */
[----:B------:R-:W-:-:S04]  /*18890*/  @P0 LOP3.LUT R16, R16, 0x2, RZ, 0xfc, !PT ;  /* 0x0000000210100812 */ /* 0x000fc800078efcff */
[----:B------:R-:W-:-:S04]  /*188a0*/  LOP3.LUT R16, R16, 0xfffffffb, RZ, 0xc0, !PT ;  /* 0xfffffffb10107812 */ /* 0x000fc800078ec0ff */
[----:B------:R-:W-:Y:S01]  /*188b0*/  @P2 LOP3.LUT R16, R16, 0x4, RZ, 0xfc, !PT ;  /* 0x0000000410102812 */ /* 0x000fe200078efcff */
[----:B0-----:R-:W-:Y:S06]  /*188c0*/  @!P2 BRA `(.L_x_14740) ;  /* 0x000000000004a947 */ /* 0x001fec0003800000 */
[----:B------:R-:W-:Y:S01]  /*188d0*/  BPT.TRAP 0x1 ;  /* 0x000000040000795c */ /* 0x000fe20000300000 */
.L_x_14740:
[----:B------:R-:W2:Y:S04]  /*188e0*/  LDL R2, [R1+0x4] ;  /* 0x0000040001027983 */ /* 0x000ea80000100800 */
[----:B------:R-:W3:Y:S01]  /*188f0*/  LDL R0, [R1+0x10] ;  /* 0x0000100001007983 */ /* 0x000ee20000100800 */
[----:B------:R-:W-:Y:S01]  /*18900*/  BSSY B0, `(.L_x_14741) ;  /* 0x0000007000007945 */ /* 0x000fe20003800000 */
[----:B------:R-:W-:Y:S01]  /*18910*/  SHF.R.S32.HI R27, RZ, 0x1f, R7 ;  /* 0x0000001fff1b7819 */ /* 0x000fe20000011407 */
[----:B--2---:R-:W-:Y:S01]  /*18920*/  IMAD R4, R2, 0x8, R17 ;  /* 0x0000000802047824 */ /* 0x004fe200078e0211 */
[----:B---3--:R-:W-:-:S04]  /*18930*/  SHF.L.U32 R0, R0, 0x1f, RZ ;  /* 0x0000001f00007819 */ /* 0x008fc800000006ff */
[----:B------:R-:W0:Y:S01]  /*18940*/  SYNCS.PHASECHK.TRANS64.TRYWAIT P0, [R4+URZ+0x13280], R0 ;  /* 0x01328000040075a7 */ /* 0x000e22000800017f */
[----:B------:R1:W-:Y:S02]  /*18950*/  STL [R1+0x8], R0 ;  /* 0x0000080001007387 */ /* 0x0003e40000100800 */
[----:B01----:R-:W-:Y:S05]  /*18960*/  @!P0 BRA `(.L_x_14742) ;  /* 0x00000050002c8947 */ /* 0x003fea0003800000 */
.L_x_14820:
[----:B------:R-:W-:Y:S05]  /*18970*/  BSYNC B0 ;  /* 0x0000000000007941 */ /* 0x000fea0003800000 */
.L_x_14741:
[----:B------:R-:W1:Y:S01]  /*18980*/  S2R R9, SR_TID.X ;  /* 0x0000000000097919 */ /* 0x000e620000002100 */
[----:B------:R-:W2:Y:S01]  /*18990*/  LDC R14, c[0x0][0x2f4] ;  /* 0x0000bd00ff0e7b82 */ /* 0x000ea20000000800 */
[----:B------:R-:W-:Y:S01]  /*189a0*/  ULDC.64 UR4, c[0x0][0x328] ;  /* 0x0000ca0000047ab9 */ /* 0x000fe20000000a00 */
[----:B-----5:R-:W-:Y:S01]  /*189b0*/  SHF.R.S32.HI R29, RZ, 0x1f, R8 ;  /* 0x0000001fff1d7819 */ /* 0x020fe20000011408 */
[----:B------:R-:W3:Y:S01]  /*189c0*/  LDL R13, [R1+0x4] ;  /* 0x00000400010d7983 */ /* 0x000ee20000100800 */
[----:B0-----:R-:W-:Y:S01]  /*189d0*/  IMAD R0, R27, UR4, RZ ;  /* 0x000000041b007c24 */ /* 0x001fe2000f8e02ff */
[----:B------:R-:W-:Y:S01]  /*189e0*/  ULDC.64 UR6, c[0x0][0x338] ;  /* 0x0000ce0000067ab9 */ /* 0x000fe20000000a00 */
[----:B------:R-:W-:-:S04]  /*189f0*/  IMAD.WIDE.U32 R2, R7, UR4, RZ ;  /* 0x0000000407027c25 */ /* 0x000fc8000f8e00ff */
[----:B------:R-:W-:Y:S01]  /*18a00*/  IMAD R0, R7, UR5, R0 ;  /* 0x0000000507007c24 */ /* 0x000fe2000f8e0200 */
[----:B------:R-:W-:Y:S01]  /*18a10*/  SHF.R.S32.HI R28, RZ, 0x1f, R6 ;  /* 0x0000001fff1c7819 */ /* 0x000fe20000011406 */
[----:B------:R-:W-:Y:S02]  /*18a20*/  IMAD R10, R29, UR6, RZ ;  /* 0x000000061d0a7c24 */ /* 0x000fe4000f8e02ff */
[----:B------:R-:W-:Y:S02]  /*18a30*/  IMAD.IADD R3, R3, 0x1, R0 ;  /* 0x0000000103037824 */ /* 0x000fe400078e0200 */
[----:B-1----:R-:W-:-:S05]  /*18a40*/  IMAD.SHL.U32 R20, R9, 0x10, RZ ;  /* 0x0000001009147824 */ /* 0x002fca00078e00ff */
[----:B------:R-:W-:-:S04]  /*18a50*/  LOP3.LUT R20, R20, 0x30, RZ, 0xc0, !PT ;  /* 0x0000003014147812 */ /* 0x000fc800078ec0ff */
[CC--:B--2---:R-:W-:Y:S02]  /*18a60*/  ISETP.GE.AND P1, PT, R20.reuse, R14.reuse, PT ;  /* 0x0000000e1400720c */ /* 0x0c4fe40003f26270 */
[----:B------:R-:W-:Y:S02]  /*18a70*/  ISETP.GE.AND P0, PT, R20, R14, PT ;  /* 0x0000000e1400720c */ /* 0x000fe40003f06270 */
[----:B------:R-:W3:Y:S01]  /*18a80*/  LDL R14, [R1+0x2c] ;  /* 0x00002c00010e7983 */ /* 0x000ee20000100800 */
[C---:B------:R-:W-:Y:S02]  /*18a90*/  IMAD R10, R8.reuse, UR7, R10 ;  /* 0x00000007080a7c24 */ /* 0x040fe4000f8e020a */
[----:B------:R-:W-:-:S04]  /*18aa0*/  IMAD.WIDE.U32 R2, R8, UR6, R2 ;  /* 0x0000000608027c25 */ /* 0x000fc8000f8e0002 */
[----:B------:R-:W-:Y:S02]  /*18ab0*/  IMAD R0, R28, UR4, RZ ;  /* 0x000000041c007c24 */ /* 0x000fe4000f8e02ff */
[----:B------:R-:W-:Y:S01]  /*18ac0*/  IMAD.IADD R11, R3, 0x1, R10 ;  /* 0x00000001030b7824 */ /* 0x000fe200078e020a */
[----:B------:R-:W-:Y:S01]  /*18ad0*/  SHF.R.S32.HI R15, RZ, 0x1f, R5 ;  /* 0x0000001fff0f7819 */ /* 0x000fe20000011405 */
[----:B------:R-:W-:Y:S02]  /*18ae0*/  IMAD.MOV.U32 R10, RZ, RZ, R2 ;  /* 0x000000ffff0a7224 */ /* 0x000fe400078e0002 */
[C---:B------:R-:W-:Y:S02]  /*18af0*/  IMAD R0, R6.reuse, UR5, R0 ;  /* 0x0000000506007c24 */ /* 0x040fe4000f8e0200 */
[----:B------:R-:W-:Y:S01]  /*18b00*/  IMAD.WIDE.U32 R2, R6, UR4, RZ ;  /* 0x0000000406027c25 */ /* 0x000fe2000f8e00ff */
[----:B------:R-:W-:-:S03]  /*18b10*/  ULDC.64 UR4, c[0x0][0x330] ;  /* 0x0000cc0000047ab9 */ /* 0x000fc60000000a00 */
[----:B------:R-:W-:Y:S02]  /*18b20*/  IMAD.IADD R3, R3, 0x1, R0 ;  /* 0x0000000103037824 */ /* 0x000fe400078e0200 */
[----:B------:R-:W-:Y:S02]  /*18b30*/  IMAD R0, R15, UR6, RZ ;  /* 0x000000060f007c24 */ /* 0x000fe4000f8e02ff */
[----:B------:R-:W-:Y:S01]  /*18b40*/  IMAD.WIDE.U32 R2, R5, UR6, R2 ;  /* 0x0000000605027c25 */ /* 0x000fe2000f8e0002 */
[----:B------:R-:W-:-:S03]  /*18b50*/  LOP3.LUT R16, R16, 0xfffffffe, RZ, 0xc0, !PT ;  /* 0xfffffffe10107812 */ /* 0x000fc600078ec0ff */
[----:B------:R-:W-:Y:S01]  /*18b60*/  IMAD R0, R5, UR7, R0 ;  /* 0x0000000705007c24 */ /* 0x000fe2000f8e0200 */
[----:B------:R-:W-:Y:S01]  /*18b70*/  ULDC.64 UR6, c[0x0][0x318] ;  /* 0x0000c60000067ab9 */ /* 0x000fe20000000a00 */
[----:B------:R-:W-:Y:S01]  /*18b80*/  IMAD.WIDE.U32 R10, R18, UR4, R10 ;  /* 0x00000004120a7c25 */ /* 0x000fe2000f8e000a */
[----:B------:R-:W-:-:S03]  /*18b90*/  @P1 LOP3.LUT R16, R16, 0x1, RZ, 0xfc, !PT ;  /* 0x0000000110101812 */ /* 0x000fc600078efcff */
[----:B------:R-:W-:Y:S01]  /*18ba0*/  IMAD.IADD R3, R3, 0x1, R0 ;  /* 0x0000000103037824 */ /* 0x000fe200078e0200 */
[----:B------:R-:W-:Y:S01]  /*18bb0*/  IADD3 R10, P1, R10, UR6, RZ ;  /* 0x000000060a0a7c10 */ /* 0x000fe2000ff3e0ff */
[C---:B------:R-:W-:Y:S02]  /*18bc0*/  IMAD R0, R18.reuse, UR5, RZ ;  /* 0x0000000512007c24 */ /* 0x040fe4000f8e02ff */
[----:B------:R-:W-:Y:S01]  /*18bd0*/  IMAD.WIDE.U32 R2, R18, UR4, R2 ;  /* 0x0000000412027c25 */ /* 0x000fe2000f8e0002 */
[----:B------:R0:W-:Y:S02]  /*18be0*/  STL [R1], R15 ;  /* 0x0000000f01007387 */ /* 0x0001e40000100800 */
[----:B0-----:R-:W-:Y:S02]  /*18bf0*/  LOP3.LUT R15, R9, 0x7f, RZ, 0xc0, !PT ;  /* 0x0000007f090f7812 */ /* 0x001fe400078ec0ff */
[----:B------:R-:W-:Y:S02]  /*18c00*/  IADD3.X R9, R11, UR7, R0, P1, !PT ;  /* 0x000000070b097c10 */ /* 0x000fe40008ffe400 */
[----:B------:R-:W-:Y:S01]  /*18c10*/  IADD3 R26, P1, R2, UR6, RZ ;  /* 0x00000006021a7c10 */ /* 0x000fe2000ff3e0ff */
[----:B------:R-:W-:Y:S01]  /*18c20*/  IMAD.MOV.U32 R2, RZ, RZ, -0xa0 ;  /* 0xffffff60ff027424 */ /* 0x000fe200078e00ff */
[----:B------:R-:W-:-:S03]  /*18c30*/  SHF.R.U32.HI R15, RZ, 0x2, R15 ;  /* 0x00000002ff0f7819 */ /* 0x000fc6000001160f */
[----:B------:R-:W-:Y:S01]  /*18c40*/  IMAD R2, R12, R2, UR38 ;  /* 0x000000260c027e24 */ /* 0x000fe2000f8e0202 */
[----:B------:R-:W-:Y:S01]  /*18c50*/  UMOV UR4, 0xffffffff ;  /* 0xffffffff00047882 */ /* 0x000fe20000000000 */
[----:B------:R-:W-:Y:S02]  /*18c60*/  IADD3.X R25, R0, UR7, R3, P1, !PT ;  /* 0x0000000700197c10 */ /* 0x000fe40008ffe403 */
[----:B------:R-:W-:-:S05]  /*18c70*/  IMAD.IADD R2, R2, 0x1, -R15 ;  /* 0x0000000102027824 */ /* 0x000fca00078e0a0f */
[----:B------:R-:W-:Y:S01]  /*18c80*/  ISETP.GE.AND P5, PT, R2, 0x1, PT ;  /* 0x000000010200780c */ /* 0x000fe20003fa6270 */
[----:B---3--:R-:W-:Y:S01]  /*18c90*/  IMAD R3, R13, 0x2800, R14 ;  /* 0x000028000d037824 */ /* 0x008fe200078e020e */
[----:B------:R-:W-:Y:S11]  /*18ca0*/  BRA.DIV UR4, `(.L_x_14743) ;  /* 0x0000004e04747947 */ /* 0x000ff6000b800000 */
[----:B------:R-:W0:Y:S01]  /*18cb0*/  S2R R11, SR_TID.X ;  /* 0x00000000000b7919 */ /* 0x000e220000002100 */
[----:B------:R-:W-:Y:S02]  /*18cc0*/  ISETP.GE.AND P2, PT, R2, 0x81, PT ;  /* 0x000000810200780c */ /* 0x000fe40003f46270 */
[----:B------:R-:W-:Y:S01]  /*18cd0*/  LOP3.LUT R16, R16, 0xffffffef, RZ, 0xc0, !PT ;  /* 0xffffffef10107812 */ /* 0x000fe200078ec0ff */
[----:B------:R-:W1:Y:S01]  /*18ce0*/  SHFL.IDX PT, R12, R10, RZ, 0x1c1f ;  /* 0x001c1fff0a0c7589 */ /* 0x000e6200000e0000 */
[C---:B------:R-:W-:Y:S02]  /*18cf0*/  ISETP.GE.AND P4, PT, R2.reuse, 0x21, PT ;  /* 0x000000210200780c */ /* 0x040fe40003f86270 */
[----:B------:R-:W-:Y:S01]  /*18d00*/  ISETP.GE.AND P3, PT, R2, 0x41, PT ;  /* 0x000000410200780c */ /* 0x000fe20003f66270 */
[----:B------:R-:W2:Y:S06]  /*18d10*/  SHFL.IDX PT, R0, R9, RZ, 0x1c1f ;  /* 0x001c1fff09007589 */ /* 0x000eac00000e0000 */
[----:B------:R-:W-:Y:S01]  /*18d20*/  @P2 LOP3.LUT R16, R16, 0x10, RZ, 0xfc, !PT ;  /* 0x0000001010102812 */ /* 0x000fe200078efcff */
[----:B0-----:R-:W-:-:S05]  /*18d30*/  IMAD.SHL.U32 R11, R11, 0x10, RZ ;  /* 0x000000100b0b7824 */ /* 0x001fca00078e00ff */
[----:B------:R-:W-:-:S04]  /*18d40*/  LOP3.LUT R11, R11, 0x30, RZ, 0xc0, !PT ;  /* 0x000000300b0b7812 */ /* 0x000fc800078ec0ff */
[----:B-1----:R-:W-:-:S05]  /*18d50*/  IADD3 R12, P1, R11, R12, RZ ;  /* 0x0000000c0b0c7210 */ /* 0x002fca0007f3e0ff */
[----:B--2---:R-:W-:Y:S01]  /*18d60*/  IMAD.X R13, RZ, RZ, R0, P1 ;  /* 0x000000ffff0d7224 */ /* 0x004fe200008e0600 */
[----:B------:R-:W-:Y:S01]  /*18d70*/  ISETP.LT.OR P1, PT, R2, 0x1, P0 ;  /* 0x000000010200780c */ /* 0x000fe20000721670 */
[----:B------:R-:W-:Y:S02]  /*18d80*/  IMAD.IADD R0, R17, 0x1, R3 ;  /* 0x0000000111007824 */ /* 0x000fe400078e0203 */
[----:B------:R-:W-:Y:S10]  /*18d90*/  SHFL.IDX PT, R3, R9, 0x1, 0x1c1f ;  /* 0x003c1f0009037f89 */ /* 0x000ff400000e0000 */
[----:B------:R0:W-:Y:S04]  /*18da0*/  LDGSTS.E.BYPASS.LTC128B.128 [R0+0x6000], desc[UR52][R12.64], !P1 ;  /* 0x060000000c007fae */ /* 0x0001e8000c901d74 */
[----:B0-----:R-:W0:Y:S02]  /*18db0*/  SHFL.IDX PT, R12, R10, 0x1, 0x1c1f ;  /* 0x003c1f000a0c7f89 */ /* 0x001e2400000e0000 */
[----:B0-----:R-:W-:-:S05]  /*18dc0*/  IADD3 R12, P1, R11, R12, RZ ;  /* 0x0000000c0b0c7210 */ /* 0x001fca0007f3e0ff */
[----:B------:R-:W-:Y:S01]  /*18dd0*/  IMAD.X R13, RZ, RZ, R3, P1 ;  /* 0x000000ffff0d7224 */ /* 0x000fe200008e0603 */
[----:B------:R-:W-:Y:S01]  /*18de0*/  ISETP.LT.OR P1, PT, R2, 0x21, P0 ;  /* 0x000000210200780c */ /* 0x000fe20000721670 */
[----:B------:R-:W-:Y:S04]  /*18df0*/  SHFL.IDX PT, R3, R9, 0x2, 0x1c1f ;  /* 0x005c1f0009037f89 */ /* 0x000fe800000e0000 */
[----:B------:R-:W-:Y:S08]  /*18e00*/  SHFL.IDX PT, R9, R9, 0x3, 0x1c1f ;  /* 0x007c1f0009097f89 */ /* 0x000ff000000e0000 */
[----:B------:R0:W-:Y:S04]  /*18e10*/  LDGSTS.E.BYPASS.LTC128B.128 [R0+0x6800], desc[UR52][R12.64], !P1 ;  /* 0x068000000c007fae */ /* 0x0001e8000c901d74 */
[----:B0-----:R-:W0:Y:S04]  /*18e20*/  SHFL.IDX PT, R12, R10, 0x2, 0x1c1f ;  /* 0x005c1f000a0c7f89 */ /* 0x001e2800000e0000 */
[----:B------:R-:W1:Y:S01]  /*18e30*/  SHFL.IDX PT, R10, R10, 0x3, 0x1c1f ;  /* 0x007c1f000a0a7f89 */ /* 0x000e6200000e0000 */
[----:B0-----:R-:W-:-:S05]  /*18e40*/  IADD3 R12, P1, R11, R12, RZ ;  /* 0x0000000c0b0c7210 */ /* 0x001fca0007f3e0ff */
[----:B------:R-:W-:Y:S01]  /*18e50*/  IMAD.X R13, RZ, RZ, R3, P1 ;  /* 0x000000ffff0d7224 */ /* 0x000fe200008e0603 */
[----:B------:R-:W-:Y:S01]  /*18e60*/  ISETP.LT.OR P1, PT, R2, 0x41, P0 ;  /* 0x000000410200780c */ /* 0x000fe20000721670 */
[----:B------:R0:W2:-:S12]  /*18e70*/  SHFL.IDX PT, R3, R25, RZ, 0x1c1f ;  /* 0x001c1fff19037589 */ /* 0x00009800000e0000 */
[----:B------:R-:W-:Y:S01]  /*18e80*/  LDGSTS.E.BYPASS.LTC128B.128 [R0+0x7000], desc[UR52][R12.64], !P1 ;  /* 0x070000000c007fae */ /* 0x000fe2000c901d74 */
[----:B-1----:R-:W-:-:S05]  /*18e90*/  IADD3 R10, P1, R11, R10, RZ ;  /* 0x0000000a0b0a7210 */ /* 0x002fca0007f3e0ff */
[----:B------:R-:W-:Y:S01]  /*18ea0*/  IMAD.X R11, RZ, RZ, R9, P1 ;  /* 0x000000ffff0b7224 */ /* 0x000fe200008e0609 */
[----:B------:R-:W-:-:S13]  /*18eb0*/  ISETP.LT.OR P1, PT, R2, 0x61, P0 ;  /* 0x000000610200780c */ /* 0x000fda0000721670 */
[----:B------:R1:W-:Y:S01]  /*18ec0*/  LDGSTS.E.BYPASS.LTC128B.128 [R0+0x7800], desc[UR52][R10.64], !P1 ;  /* 0x078000000a007fae */ /* 0x0003e2000c901d74 */
[----:B------:R-:W-:-:S03]  /*18ed0*/  ISETP.GE.AND P1, PT, R2, 0x61, PT ;  /* 0x000000610200780c */ /* 0x000fc60003f26270 */
[----:B-12---:R0:W1:Y:S10]  /*18ee0*/  SHFL.IDX PT, R10, R26, RZ, 0x1c1f ;  /* 0x001c1fff1a0a7589 */ /* 0x00607400000e0000 */
.L_x_14832:
[----:B------:R-:W2:Y:S01]  /*18ef0*/  S2R R9, SR_TID.X ;  /* 0x0000000000097919 */ /* 0x000ea20000002100 */
        /* <DEDUP_REMOVED lines=8> */
[----:B------:R1:W-:Y:S01]  /*18f80*/  LDGSTS.E.BYPASS.LTC128B.128 [R0+0x8000], desc[UR52][R10.64], !P0 ;  /* 0x080000000a007fae */ /* 0x0003e2000c101d74 */
[----:B------:R-:W-:Y:S01]  /*18f90*/  PLOP3.LUT P0, PT, PT, PT, PT, 0x80, 0x0 ;  /* 0x000000000000781c */ /* 0x000fe20003f0f070 */
[----:B------:R-:W-:-:S12]  /*18fa0*/  NOP ;  /* 0x0000000000007918 */ /* 0x000fd80000000000 */
.L_x_14744:
        /* <DEDUP_REMOVED lines=11> */
.L_x_14745:
[----:B------:R2:W-:Y:S01]  /*19060*/  SYNCS.ARRIVE.TRANS64.A1T0 RZ, [R4+URZ+0x13270], RZ ;  /* 0x013270ff04ff79a7 */ /* 0x0005e2000810003f */
[----:B------:R-:W-:Y:S05]  /*19070*/  @!P6 BRA `(.L_x_14746) ;  /* 0x000000000004e947 */ /* 0x000fea0003800000 */
[----:B------:R-:W-:Y:S01]  /*19080*/  BPT.TRAP 0x1 ;  /* 0x000000040000795c */ /* 0x000fe20000300000 */
.L_x_14746:
[----:B------:R-:W3:Y:S01]  /*19090*/  LDL R2, [R1+0x8] ;  /* 0x0000080001027983 */ /* 0x000ee20000100800 */
[----:B------:R-:W-:Y:S01]  /*190a0*/  BSSY B0, `(.L_x_14747) ;  /* 0x0000003000007945 */ /* 0x000fe20003800000 */
[----:B---3--:R-:W3:Y:S03]  /*190b0*/  SYNCS.PHASECHK.TRANS64.TRYWAIT P0, [R4+URZ+0x13240], R2 ;  /* 0x01324002040075a7 */ /* 0x008ee6000800017f */
[----:B---3--:R-:W-:Y:S05]  /*190c0*/  @!P0 BRA `(.L_x_14748) ;  /* 0x0000005000188947 */ /* 0x008fea0003800000 */
.L_x_14833:
[----:B------:R-:W-:Y:S05]  /*190d0*/  BSYNC B0 ;  /* 0x0000000000007941 */ /* 0x000fea0003800000 */
.L_x_14747:
[----:B-1----:R-:W4:Y:S01]  /*190e0*/  LDL.LU R10, [R1] ;  /* 0x00000000010a7983 */ /* 0x002f220000300800 */
[----:B------:R-:W-:Y:S01]  /*190f0*/  ULDC.64 UR4, c[0x0][0x300] ;  /* 0x0000c00000047ab9 */ /* 0x000fe20000000a00 */
[----:B------:R-:W-:Y:S01]  /*19100*/  ULDC.64 UR6, c[0x0][0x310] ;  /* 0x0000c40000067ab9 */ /* 0x000fe20000000a00 */
[----:B------:R-:W-:Y:S02]  /*19110*/  IMAD R9, R27, UR4, RZ ;  /* 0x000000041b097c24 */ /* 0x000fe4000f8e02ff */
[----:B---3--:R-:W-:-:S04]  /*19120*/  IMAD.WIDE.U32 R2, R7, UR4, RZ ;  /* 0x0000000407027c25 */ /* 0x008fc8000f8e00ff */
        /* <DEDUP_REMOVED lines=10> */
[----:B------:R-:W-:-:S03]  /*191d0*/  ULDC.64 UR4, c[0x0][0x308] ;  /* 0x0000c20000047ab9 */ /* 0x000fc60000000a00 */
[----:B------:R-:W-:Y:S02]  /*191e0*/  IMAD.IADD R3, R3, 0x1, R7 ;  /* 0x0000000103037824 */ /* 0x000fe400078e0207 */
[----:B------:R-:W-:-:S04]  /*191f0*/  IMAD.WIDE.U32 R6, R18, UR4, R8 ;  /* 0x0000000412067c25 */ /* 0x000fc8000f8e0008 */
[----:B------:R-:W-:-:S04]  /*19200*/  IMAD.WIDE.U32 R2, R5, UR6, R2 ;  /* 0x0000000605027c25 */ /* 0x000fc8000f8e0002 */
[----:B------:R-:W-:Y:S02]  /*19210*/  IMAD R9, R18, UR5, RZ ;  /* 0x0000000512097c24 */ /* 0x000fe4000f8e02ff */
[----:B----4-:R-:W-:-:S04]  /*19220*/  IMAD R10, R10, UR6, RZ ;  /* 0x000000060a0a7c24 */ /* 0x010fc8000f8e02ff */
[----:B------:R-:W-:Y:S01]  /*19230*/  IMAD R10, R5, UR7, R10 ;  /* 0x00000007050a7c24 */ /* 0x000fe2000f8e020a */
[----:B------:R-:W-:Y:S02]  /*19240*/  ULDC.64 UR6, c[0x0][0x2e8] ;  /* 0x0000ba0000067ab9 */ /* 0x000fe40000000a00 */
        /* <DEDUP_REMOVED lines=8> */
[----:B------:R-:W1:Y:S01]  /*192d0*/  S2R R3, SR_TID.X ;  /* 0x0000000000037919 */ /* 0x000e620000002100 */
[----:B------:R-:W3:Y:S01]  /*192e0*/  LDC R10, c[0x0][0x2f4] ;  /* 0x0000bd00ff0a7b82 */ /* 0x000ee20000000800 */
[----:B------:R-:W-:Y:S04]  /*192f0*/  SHFL.IDX PT, R2, R6, RZ, 0x1c1f ;  /* 0x001c1fff06027589 */ /* 0x000fe800000e0000 */
[----:B------:R-:W-:Y:S01]  /*19300*/  SHFL.IDX PT, R7, R7, RZ, 0x1c1f ;  /* 0x001c1fff07077589 */ /* 0x000fe200000e0000 */
[----:B-1----:R-:W-:-:S03]  /*19310*/  IMAD.SHL.U32 R9, R3, 0x10, RZ ;  /* 0x0000001003097824 */ /* 0x002fc600078e00ff */
[----:B------:R-:W1:Y:S02]  /*19320*/  SHFL.IDX PT, R3, R5, RZ, 0x1c1f ;  /* 0x001c1fff05037589 */ /* 0x000e6400000e0000 */
[----:B------:R-:W-:-:S04]  /*19330*/  LOP3.LUT R9, R9, 0x30, RZ, 0xc0, !PT ;  /* 0x0000003009097812 */ /* 0x000fc800078ec0ff */
[C---:B---3--:R-:W-:Y:S02]  /*19340*/  ISETP.GE.AND P2, PT, R9.reuse, R10, PT ;  /* 0x0000000a0900720c */ /* 0x048fe40003f46270 */
[----:B-1----:R-:W-:-:S05]  /*19350*/  @P5 IADD3 R3, P0, R9, R3, RZ ;  /* 0x0000000309035210 */ /* 0x002fca0007f1e0ff */
[----:B------:R-:W-:-:S05]  /*19360*/  @P5 IMAD.X R2, RZ, RZ, R2, P0 ;  /* 0x000000ffff025224 */ /* 0x000fca00000e0602 */
[----:B------:R-:W-:-:S04]  /*19370*/  @P5 LOP3.LUT R3, R3, R2, RZ, 0x3c, !PT ;  /* 0x0000000203035212 */ /* 0x000fc800078e3cff */
[----:B------:R-:W-:-:S04]  /*19380*/  @P5 LOP3.LUT R2, R3, R2, RZ, 0x3c, !PT ;  /* 0x0000000203025212 */ /* 0x000fc800078e3cff */
[----:B------:R-:W-:-:S05]  /*19390*/  @P5 LOP3.LUT R3, R3, R2, RZ, 0x3c, !PT ;  /* 0x0000000203035212 */ /* 0x000fca00078e3cff */
[----:B------:R1:W-:Y:S04]  /*193a0*/  @P5 LDGSTS.E.BYPASS.LTC128B.128 [R0+0xe000], desc[UR52][R2.64], !P2 ;  /* 0x0e00000002005fae */ /* 0x0003e8000d101d74 */
[----:B-1----:R-:W1:Y:S04]  /*193b0*/  SHFL.IDX PT, R3, R5, 0x1, 0x1c1f ;  /* 0x003c1f0005037f89 */ /* 0x002e6800000e0000 */
[----:B------:R-:W3:Y:S01]  /*193c0*/  SHFL.IDX PT, R2, R6, 0x1, 0x1c1f ;  /* 0x003c1f0006027f89 */ /* 0x000ee200000e0000 */
[----:B-1----:R-:W-:-:S05]  /*193d0*/  @P4 IADD3 R3, P0, R9, R3, RZ ;  /* 0x0000000309034210 */ /* 0x002fca0007f1e0ff */
[----:B---3--:R-:W-:-:S05]  /*193e0*/  @P4 IMAD.X R2, RZ, RZ, R2, P0 ;  /* 0x000000ffff024224 */ /* 0x008fca00000e0602 */
[----:B------:R-:W-:-:S04]  /*193f0*/  @P4 LOP3.LUT R3, R3, R2, RZ, 0x3c, !PT ;  /* 0x0000000203034212 */ /* 0x000fc800078e3cff */
[----:B------:R-:W-:-:S04]  /*19400*/  @P4 LOP3.LUT R2, R3, R2, RZ, 0x3c, !PT ;  /* 0x0000000203024212 */ /* 0x000fc800078e3cff */
[----:B------:R-:W-:-:S05]  /*19410*/  @P4 LOP3.LUT R3, R3, R2, RZ, 0x3c, !PT ;  /* 0x0000000203034212 */ /* 0x000fca00078e3cff */
[----:B------:R1:W-:Y:S04]  /*19420*/  @P4 LDGSTS.E.BYPASS.LTC128B.128 [R0+0xe800], desc[UR52][R2.64], !P2 ;  /* 0x0e80000002004fae */ /* 0x0003e8000d101d74 */
[----:B-1----:R-:W1:Y:S04]  /*19430*/  SHFL.IDX PT, R3, R5, 0x2, 0x1c1f ;  /* 0x005c1f0005037f89 */ /* 0x002e6800000e0000 */
[----:B------:R-:W3:Y:S04]  /*19440*/  SHFL.IDX PT, R2, R6, 0x2, 0x1c1f ;  /* 0x005c1f0006027f89 */ /* 0x000ee800000e0000 */
[----:B------:R-:W4:Y:S04]  /*19450*/  SHFL.IDX PT, R5, R5, 0x3, 0x1c1f ;  /* 0x007c1f0005057f89 */ /* 0x000f2800000e0000 */
[----:B------:R-:W5:Y:S01]  /*19460*/  SHFL.IDX PT, R6, R6, 0x3, 0x1c1f ;  /* 0x007c1f0006067f89 */ /* 0x000f6200000e0000 */
[----:B-1----:R-:W-:-:S05]  /*19470*/  @P3 IADD3 R3, P0, R9, R3, RZ ;  /* 0x0000000309033210 */ /* 0x002fca0007f1e0ff */
[----:B---3--:R-:W-:-:S05]  /*19480*/  @P3 IMAD.X R2, RZ, RZ, R2, P0 ;  /* 0x000000ffff023224 */ /* 0x008fca00000e0602 */
[----:B------:R-:W-:-:S04]  /*19490*/  @P3 LOP3.LUT R3, R3, R2, RZ, 0x3c, !PT ;  /* 0x0000000203033212 */ /* 0x000fc800078e3cff */
[----:B------:R-:W-:-:S04]  /*194a0*/  @P3 LOP3.LUT R2, R3, R2, RZ, 0x3c, !PT ;  /* 0x0000000203023212 */ /* 0x000fc800078e3cff */
[----:B------:R-:W-:-:S05]  /*194b0*/  @P3 LOP3.LUT R3, R3, R2, RZ, 0x3c, !PT ;  /* 0x0000000203033212 */ /* 0x000fca00078e3cff */
[----:B------:R4:W-:Y:S02]  /*194c0*/  @P3 LDGSTS.E.BYPASS.LTC128B.128 [R0+0xf000], desc[UR52][R2.64], !P2 ;  /* 0x0f00000002003fae */ /* 0x0009e4000d101d74 */
[----:B----4-:R-:W-:-:S05]  /*194d0*/  @P1 IADD3 R2, P0, R9, R5, RZ ;  /* 0x0000000509021210 */ /* 0x010fca0007f1e0ff */
[----:B-----5:R-:W-:-:S05]  /*194e0*/  @P1 IMAD.X R3, RZ, RZ, R6, P0 ;  /* 0x000000ffff031224 */ /* 0x020fca00000e0606 */
[----:B------:R1:W-:Y:S04]  /*194f0*/  @P1 LDGSTS.E.BYPASS.LTC128B.128 [R0+0xf800], desc[UR52][R2.64], !P2 ;  /* 0x0f80000002001fae */ /* 0x0003e8000d101d74 */
[----:B-1----:R1:W3:Y:S02]  /*19500*/  SHFL.IDX PT, R2, R8, RZ, 0x1c1f ;  /* 0x001c1fff08027589 */ /* 0x0022e400000e0000 */
.L_x_14845:
[----:B------:R-:W-:Y:S01]  /*19510*/  LOP3.LUT P0, RZ, R16, 0x10, RZ, 0xc0, !PT ;  /* 0x0000001010ff7812 */ /* 0x000fe2000780c0ff */
[----:B------:R-:W-:-:S12]  /*19520*/  BSSY B0, `(.L_x_14750) ;  /* 0x000000d000007945 */ /* 0x000fd80003800000 */
[----:B------:R-:W-:Y:S05]  /*19530*/  @!P0 BRA `(.L_x_14751) ;  /* 0x00000000002c8947 */ /* 0x000fea0003800000 */
[----:B------:R-:W4:Y:S01]  /*19540*/  S2R R3, SR_TID.X ;  /* 0x0000000000037919 */ /* 0x000f220000002100 */
[----:B------:R-:W5:Y:S01]  /*19550*/  LDC R5, c[0x0][0x2f4] ;  /* 0x0000bd00ff057b82 */ /* 0x000f620000000800 */
[----:B----4-:R-:W-:-:S05]  /*19560*/  IMAD.SHL.U32 R3, R3, 0x10, RZ ;  /* 0x0000001003037824 */ /* 0x010fca00078e00ff */
[----:B------:R-:W-:-:S04]  /*19570*/  LOP3.LUT R3, R3, 0x30, RZ, 0xc0, !PT ;  /* 0x0000003003037812 */ /* 0x000fc800078ec0ff */
[C---:B-----5:R-:W-:Y:S02]  /*19580*/  ISETP.GE.AND P1, PT, R3.reuse, R5, PT ;  /* 0x000000050300720c */ /* 0x060fe40003f26270 */
[----:B---3--:R-:W-:-:S05]  /*19590*/  IADD3 R2, P0, R3, R2, RZ ;  /* 0x0000000203027210 */ /* 0x008fca0007f1e0ff */
[----:B------:R-:W-:-:S06]  /*195a0*/  IMAD.X R3, RZ, RZ, R7, P0 ;  /* 0x000000ffff037224 */ /* 0x000fcc00000e0607 */
[----:B------:R-:W-:Y:S01]  /*195b0*/  @!PT LDS RZ, [RZ] ;  /* 0x00000000fffff984 */ /* 0x000fe20000000800 */
[----:B------:R-:W-:Y:S01]  /*195c0*/  @!PT LDS RZ, [RZ] ;  /* 0x00000000fffff984 */ /* 0x000fe20000000800 */
[----:B------:R-:W-:Y:S01]  /*195d0*/  @!PT LDS RZ, [RZ] ;  /* 0x00000000fffff984 */ /* 0x000fe20000000800 */
[----:B------:R4:W-:Y:S02]  /*195e0*/  LDGSTS.E.BYPASS.LTC128B.128 [R0+0x10000], desc[UR52][R2.64], !P1 ;  /* 0x1000000002007fae */ /* 0x0009e4000c901d74 */
.L_x_14751:
[----:B------:R-:W-:Y:S05]  /*195f0*/  BSYNC B0 ;  /* 0x0000000000007941 */ /* 0x000fea0003800000 */
.L_x_14750:
[----:B------:R-:W-:Y:S01]  /*19600*/  NOP ;  /* 0x0000000000007918 */ /* 0x000fe20000000000 */
[----:B------:R-:W-:-:S13]  /*19610*/  PLOP3.LUT P0, PT, PT, PT, PT, 0x80, 0x0 ;  /* 0x000000000000781c */ /* 0x000fda0003f0f070 */
.L_x_14752:
        /* <DEDUP_REMOVED lines=11> */
.L_x_14753:
        /* <DEDUP_REMOVED lines=13> */
[----:B---3--:R-:W-:Y:S01]  /*197a0*/  MOV R2, 0x0 ;  /* 0x0000000000027802 */ /* 0x008fe20000000f00 */
[----:B------:R-:W-:Y:S01]  /*197b0*/  ULDC.64 UR6, c[0x4][0x1b0] ;  /* 0x01006c0000067ab9 */ /* 0x000fe20000000a00 */
[----:B------:R-:W-:Y:S01]  /*197c0*/  ULDC.64 UR8, c[0x4][0x1b8] ;  /* 0x01006e0000087ab9 */ /* 0x000fe20000000a00 */
[----:B------:R-:W-:Y:S01]  /*197d0*/  ULDC.64 UR4, c[0x4][0x28] ;  /* 0x01000a0000047ab9 */ /* 0x000fe20000000a00 */
[----:B--2-4-:R-:W-:Y:S02]  /*197e0*/  IMAD.U32 R4, RZ, RZ, UR6 ;  /* 0x00000006ff047e24 */ /* 0x014fe4000f8e00ff */
        /* <DEDUP_REMOVED lines=11> */
.L_x_14755:
[----:B------:R-:W-:Y:S05]  /*198a0*/  BSYNC B6 ;  /* 0x0000000000067941 */ /* 0x000fea0003800000 */
.L_x_14754:
[----:B------:R0:W5:Y:S01]  /*198b0*/  LDL R10, [R1+0x30] ;  /* 0x00003000010a7983 */ /* 0x0001620000100800 */
[C---:B------:R-:W-:Y:S01]  /*198c0*/  R2UR UR7, R18.reuse ;  /* 0x00000000120772ca */ /* 0x040fe200000e0000 */
[----:B------:R-:W-:Y:S01]  /*198d0*/  UISETP.NE.AND UP0, UPT, UR49, URZ, UPT ;  /* 0x0000003f3100728c */ /* 0x000fe2000bf05270 */
[----:B------:R-:W-:Y:S01]  /*198e0*/  R2UR UR10, R18 ;  /* 0x00000000120a72ca */ /* 0x000fe200000e0000 */
[----:B------:R-:W1:Y:S01]  /*198f0*/  S2R R20, SR_TID.X ;  /* 0x0000000000147919 */ /* 0x000e620000002100 */
[----:B------:R-:W-:Y:S01]  /*19900*/  ULDC.64 UR8, c[0x0][0x2d8] ;  /* 0x0000b60000087ab9 */ /* 0x000fe20000000a00 */
[----:B------:R-:W-:Y:S01]  /*19910*/  UMOV UR4, UR38 ;  /* 0x0000002600047c82 */ /* 0x000fe20008000000 */
[----:B------:R-:W-:Y:S01]  /*19920*/  UMOV UR5, UR45 ;  /* 0x0000002d00057c82 */ /* 0x000fe20008000000 */
[----:B------:R-:W-:Y:S01]  /*19930*/  UISETP.NE.AND UP1, UPT, UR48, URZ, UPT ;  /* 0x0000003f3000728c */ /* 0x000fe2000bf25270 */
[----:B------:R-:W-:Y:S01]  /*19940*/  PLOP3.LUT P0, PT, PT, PT, UP0, 0x80, 0x0 ;  /* 0x000000000000781c */ /* 0x000fe20003f0f008 */
[----:B------:R-:W-:Y:S01]  /*19950*/  USHF.R.S32.HI UR6, URZ, 0x1f, UR41 ;  /* 0x0000001f3f067899 */ /* 0x000fe20008011429 */
[----:B------:R-:W-:Y:S01]  /*19960*/  PLOP3.LUT P1, PT, PT, PT, UP0, 0x80, 0x0 ;  /* 0x000000000000781c */ /* 0x000fe20003f2f008 */
[----:B------:R-:W0:Y:S02]  /*19970*/  LDC R9, c[0x0][0x448] ;  /* 0x00011200ff097b82 */ /* 0x000e240000000800 */
[----:B------:R-:W-:-:S02]  /*19980*/  UIMAD.WIDE.U32 UR4, UR7, UR8, UR4 ;  /* 0x00000008070472a5 */ /* 0x000fc4000f8e0004 */
[----:B------:R-:W-:Y:S02]  /*19990*/  USEL UR6, UR6, URZ, !UP1 ;  /* 0x0000003f06067287 */ /* 0x000fe4000c800000 */
[----:B------:R-:W-:Y:S02]  /*199a0*/  UIMAD UR5, UR10, UR9, UR5 ;  /* 0x000000090a0572a4 */ /* 0x000fe4000f8e0205 */
[----:B------:R-:W-:Y:S01]  /*199b0*/  USEL UR7, UR41, URZ, !UP1 ;  /* 0x0000003f29077287 */ /* 0x000fe2000c800000 */
[----:B------:R-:W-:Y:S01]  /*199c0*/  ULDC.64 UR8, c[0x0][0x2e0] ;  /* 0x0000b80000087ab9 */ /* 0x000fe20000000a00 */
[----:B------:R-:W-:Y:S01]  /*199d0*/  @UP0 ULDC UR10, c[0x0][0x44c] ;  /* 0x00011300000a0ab9 */ /* 0x000fe20000000800 */
[----:B------:R-:W-:Y:S02]  /*199e0*/  UIMAD UR6, UR6, UR8, URZ ;  /* 0x00000008060672a4 */ /* 0x000fe4000f8e023f */
[----:B------:R-:W-:Y:S02]  /*199f0*/  UIMAD.WIDE.U32 UR4, UR7, UR8, UR4 ;  /* 0x00000008070472a5 */ /* 0x000fe4000f8e0004 */
[----:B------:R-:W-:-:S03]  /*19a00*/  UIMAD UR6, UR7, UR9, UR6 ;  /* 0x00000009070672a4 */ /* 0x000fc6000f8e0206 */
[----:B------:R-:W-:Y:S01]  /*19a10*/  @UP0 ULDC UR7, c[0x0][0x44c] ;  /* 0x0001130000070ab9 */ /* 0x000fe20000000800 */
[C---:B-1----:R-:W-:Y:S01]  /*19a20*/  LOP3.LUT R21, R20.reuse, 0x7f, RZ, 0xc0, !PT ;  /* 0x0000007f14157812 */ /* 0x042fe200078ec0ff */
[----:B------:R-:W-:Y:S01]  /*19a30*/  IMAD.SHL.U32 R20, R20, 0x20, RZ ;  /* 0x0000002014147824 */ /* 0x000fe200078e00ff */
[----:B------:R-:W-:Y:S02]  /*19a40*/  ULDC.64 UR8, c[0x0][0x280] ;  /* 0x0000a00000087ab9 */ /* 0x000fe40000000a00 */
[----:B------:R-:W-:-:S04]  /*19a50*/  SHF.R.U32.HI R21, RZ, 0x2, R21 ;  /* 0x00000002ff157819 */ /* 0x000fc80000011615 */
[----:B------:R-:W-:-:S05]  /*19a60*/  LOP3.LUT R20, R21, 0x60, R20, 0xf8, !PT ;  /* 0x0000006015147812 */ /* 0x000fca00078ef814 */
[----:B------:R-:W-:-:S04]  /*19a70*/  IMAD.IADD R6, R20, 0x1, R19 ;  /* 0x0000000114067824 */ /* 0x000fc800078e0213 */
[----:B------:R-:W-:Y:S01]  /*19a80*/  @P0 IMAD.HI.U32 R0, R6, UR7, RZ ;  /* 0x0000000706000c27 */ /* 0x000fe2000f8e00ff */
[----:B------:R-:W-:-:S03]  /*19a90*/  @UP0 ULDC UR7, c[0x0][0x450] ;  /* 0x0001140000070ab9 */ /* 0x000fc60000000800 */
[----:B------:R-:W-:Y:S01]  /*19aa0*/  IMAD.MOV.U32 R7, RZ, RZ, R6 ;  /* 0x000000ffff077224 */ /* 0x000fe200078e0006 */
[----:B------:R-:W-:Y:S01]  /*19ab0*/  @P1 SHF.R.U32.HI R7, RZ, UR7, R0 ;  /* 0x00000007ff071c19 */ /* 0x000fe20008011600 */
[----:B------:R-:W-:Y:S01]  /*19ac0*/  UIADD3 UR6, UR5, UR6, URZ ;  /* 0x0000000605067290 */ /* 0x000fe2000fffe03f */
[----:B--2-4-:R-:W-:Y:S02]  /*19ad0*/  IMAD.U32 R4, RZ, RZ, UR4 ;  /* 0x00000004ff047e24 */ /* 0x014fe4000f8e00ff */
[----:B------:R-:W-:Y:S01]  /*19ae0*/  SHF.R.S32.HI R0, RZ, 0x1f, R7 ;  /* 0x0000001fff007819 */ /* 0x000fe20000011407 */
[----:B------:R-:W-:Y:S01]  /*19af0*/  IMAD.U32 R5, RZ, RZ, UR5 ;  /* 0x00000005ff057e24 */ /* 0x000fe2000f8e00ff */
[----:B------:R-:W-:-:S03]  /*19b00*/  ULDC.64 UR4, c[0x0][0x2d0] ;  /* 0x0000b40000047ab9 */ /* 0x000fc60000000a00 */
[----:B------:R-:W-:-:S04]  /*19b10*/  IMAD R0, R0, UR4, RZ ;  /* 0x0000000400007c24 */ /* 0x000fc8000f8e02ff */
[----:B------:R-:W-:Y:S02]  /*19b20*/  IMAD R8, R7, UR5, R0 ;  /* 0x0000000507087c24 */ /* 0x000fe4000f8e0200 */
[----:B------:R-:W-:Y:S02]  /*19b30*/  IMAD.MOV R0, RZ, RZ, -R7 ;  /* 0x000000ffff007224 */ /* 0x000fe400078e0a07 */
[----:B------:R-:W-:Y:S01]  /*19b40*/  IMAD.U32 R3, RZ, RZ, UR6 ;  /* 0x00000006ff037e24 */ /* 0x000fe2000f8e00ff */
[----:B------:R-:W-:Y:S01]  /*19b50*/  ULDC.64 UR6, c[0x0][0x2c8] ;  /* 0x0000b20000067ab9 */ /* 0x000fe20000000a00 */
[----:B---3--:R-:W-:Y:S02]  /*19b60*/  IMAD.MOV.U32 R2, RZ, RZ, R4 ;  /* 0x000000ffff027224 */ /* 0x008fe400078e0004 */
[----:B0-----:R-:W-:Y:S02]  /*19b70*/  IMAD R0, R9, R0, R6 ;  /* 0x0000000009007224 */ /* 0x001fe400078e0206 */
[----:B------:R-:W-:-:S03]  /*19b80*/  IMAD.WIDE.U32 R4, R7, UR4, R2 ;  /* 0x0000000407047c25 */ /* 0x000fc6000f8e0002 */
[----:B------:R-:W-:Y:S01]  /*19b90*/  SHF.R.S32.HI R7, RZ, 0x1f, R0 ;  /* 0x0000001fff077819 */ /* 0x000fe20000011400 */
[----:B------:R-:W-:-:S04]  /*19ba0*/  IMAD.IADD R5, R5, 0x1, R8 ;  /* 0x0000000105057824 */ /* 0x000fc800078e0208 */
[----:B------:R-:W-:Y:S02]  /*19bb0*/  IMAD R7, R7, UR6, RZ ;  /* 0x0000000607077c24 */ /* 0x000fe4000f8e02ff */
[----:B------:R-:W-:-:S04]  /*19bc0*/  IMAD.WIDE.U32 R4, R0, UR6, R4 ;  /* 0x0000000600047c25 */ /* 0x000fc8000f8e0004 */
[----:B------:R-:W-:Y:S01]  /*19bd0*/  IMAD R7, R0, UR7, R7 ;  /* 0x0000000700077c24 */ /* 0x000fe2000f8e0207 */
[----:B------:R-:W-:-:S04]  /*19be0*/  IADD3 R0, P0, R4, UR8, RZ ;  /* 0x0000000804007c10 */ /* 0x000fc8000ff1e0ff */
[----:B------:R-:W-:Y:S02]  /*19bf0*/  IADD3.X R4, R5, UR9, R7, P0, !PT ;  /* 0x0000000905047c10 */ /* 0x000fe400087fe407 */
[----:B------:R-:W-:Y:S02]  /*19c00*/  PLOP3.LUT P0, PT, PT, PT, UP0, 0x80, 0x0 ;  /* 0x000000000000781c */ /* 0x000fe40003f0f008 */
[----:B------:R-:W-:Y:S01]  /*19c10*/  PLOP3.LUT P1, PT, PT, PT, UP0, 0x80, 0x0 ;  /* 0x000000000000781c */ /* 0x000fe20003f2f008 */
[----:B------:R-:W-:Y:S01]  /*19c20*/  VIADD R5, R6, 0x80 ;  /* 0x0000008006057836 */ /* 0x000fe20000000000 */
[----:B------:R-:W0:Y:S03]  /*19c30*/  S2R R21, SR_TID.X ;  /* 0x0000000000157919 */ /* 0x000e260000002100 */
[----:B------:R-:W-:-:S06]  /*19c40*/  IMAD.MOV.U32 R6, RZ, RZ, R5 ;  /* 0x000000ffff067224 */ /* 0x000fcc00078e0005 */
[----:B------:R-:W-:Y:S01]  /*19c50*/  @P0 IMAD.HI.U32 R7, R5, UR10, RZ ;  /* 0x0000000a05070c27 */ /* 0x000fe2000f8e00ff */
[----:B------:R-:W-:-:S04]  /*19c60*/  @UP0 ULDC UR10, c[0x0][0x450] ;  /* 0x00011400000a0ab9 */ /* 0x000fc80000000800 */
[----:B------:R-:W-:-:S05]  /*19c70*/  @P1 SHF.R.U32.HI R6, RZ, UR10, R7 ;  /* 0x0000000aff061c19 */ /* 0x000fca0008011607 */
[----:B------:R-:W-:-:S04]  /*19c80*/  IMAD.MOV R7, RZ, RZ, -R6 ;  /* 0x000000ffff077224 */ /* 0x000fc800078e0a06 */
[----:B------:R-:W-:Y:S01]  /*19c90*/  IMAD R5, R9, R7, R5 ;  /* 0x0000000709057224 */ /* 0x000fe200078e0205 */
[----:B------:R-:W-:Y:S01]  /*19ca0*/  SHF.R.S32.HI R7, RZ, 0x1f, R6 ;  /* 0x0000001fff077819 */ /* 0x000fe20000011406 */
[----:B------:R-:W-:-:S04]  /*19cb0*/  IMAD.WIDE.U32 R2, R6, UR4, R2 ;  /* 0x0000000406027c25 */ /* 0x000fc8000f8e0002 */
[----:B------:R-:W-:Y:S01]  /*19cc0*/  IMAD R7, R7, UR4, RZ ;  /* 0x0000000407077c24 */ /* 0x000fe2000f8e02ff */
[----:B------:R-:W-:-:S03]  /*19cd0*/  ULDC UR4, c[0x0][0x2b8] ;  /* 0x0000ae0000047ab9 */ /* 0x000fc60000000800 */
[----:B------:R-:W-:Y:S01]  /*19ce0*/  IMAD R7, R6, UR5, R7 ;  /* 0x0000000506077c24 */ /* 0x000fe2000f8e0207 */
[----:B------:R-:W-:-:S03]  /*19cf0*/  SHF.R.S32.HI R6, RZ, 0x1f, R5 ;  /* 0x0000001fff067819 */ /* 0x000fc60000011405 */
[----:B------:R-:W-:Y:S02]  /*19d00*/  IMAD.IADD R3, R3, 0x1, R7 ;  /* 0x0000000103037824 */ /* 0x000fe400078e0207 */
[----:B------:R-:W-:Y:S02]  /*19d10*/  IMAD R6, R6, UR6, RZ ;  /* 0x0000000606067c24 */ /* 0x000fe4000f8e02ff */
[----:B------:R-:W-:-:S04]  /*19d20*/  IMAD.WIDE.U32 R2, R5, UR6, R2 ;  /* 0x0000000605027c25 */ /* 0x000fc8000f8e0002 */
[----:B0-----:R-:W-:Y:S02]  /*19d30*/  IMAD.SHL.U32 R20, R21, 0x10, RZ ;  /* 0x0000001015147824 */ /* 0x001fe400078e00ff */
[----:B------:R-:W-:Y:S01]  /*19d40*/  IMAD R6, R5, UR7, R6 ;  /* 0x0000000705067c24 */ /* 0x000fe2000f8e0206 */
[----:B------:R-:W-:Y:S02]  /*19d50*/  IADD3 R5, P0, R2, UR8, RZ ;  /* 0x0000000802057c10 */ /* 0x000fe4000ff1e0ff */
[----:B------:R-:W-:Y:S02]  /*19d60*/  LOP3.LUT R20, R20, 0x30, RZ, 0xc0, !PT ;  /* 0x0000003014147812 */ /* 0x000fe400078ec0ff */
[----:B------:R-:W-:Y:S02]  /*19d70*/  IADD3.X R7, R3, UR9, R6, P0, !PT ;  /* 0x0000000903077c10 */ /* 0x000fe400087fe406 */
[----:B------:R-:W-:Y:S01]  /*19d80*/  ISETP.GE.AND P0, PT, R20, UR4, PT ;  /* 0x0000000414007c0c */ /* 0x000fe2000bf06270 */
[----:B------:R-:W-:Y:S01]  /*19d90*/  UMOV UR4, 0xffffffff ;  /* 0xffffffff00047882 */ /* 0x000fe20000000000 */
[----:B------:R-:W-:-:S04]  /*19da0*/  LOP3.LUT R21, R21, 0x7f, RZ, 0xc0, !PT ;  /* 0x0000007f15157812 */ /* 0x000fc800078ec0ff */
[----:B------:R-:W-:Y:S01]  /*19db0*/  SHF.R.U32.HI R21, RZ, 0x2, R21 ;  /* 0x00000002ff157819 */ /* 0x000fe20000011615 */
[----:B------:R-:W-:Y:S06]  /*19dc0*/  BRA.DIV UR4, `(.L_x_14756) ;  /* 0x0000004a04847947 */ /* 0x000fec000b800000 */
[----:B------:R-:W0:Y:S01]  /*19dd0*/  SHFL.IDX PT, R3, R0, RZ, 0x1c1f ;  /* 0x001c1fff00037589 */ /* 0x000e2200000e0000 */
[----:B------:R-:W-:Y:S02]  /*19de0*/  IMAD R6, R9, UR42, RZ ;  /* 0x0000002a09067c24 */ /* 0x000fe4000f8e02ff */
        /* <DEDUP_REMOVED lines=9> */
[----:B-----5:R0:W-:Y:S02]  /*19e80*/  @!P2 LDGSTS.E.BYPASS.LTC128B.128 [R10+0xb000], desc[UR52][R2.64], !P0 ;  /* 0x0b000000020aafae */ /* 0x0201e4000c101d74 */
        /* <DEDUP_REMOVED lines=21> */
[----:B------:R0:W-:Y:S02]  /*19fe0*/  @!P2 LDGSTS.E.BYPASS.LTC128B.128 [R10+0xc000], desc[UR52][R2.64], !P0 ;  /* 0x0c000000020aafae */ /* 0x0001e4000c101d74 */
[----:B0-----:R-:W-:-:S05]  /*19ff0*/  VIADD R2, R19, 0x60 ;  /* 0x0000006013027836 */ /* 0x001fca0000000000 */
[----:B------:R-:W-:-:S13]  /*1a000*/  ISETP.GE.AND P2, PT, R2, R6, PT ;  /* 0x000000060200720c */ /* 0x000fda0003f46270 */
[----:B------:R-:W-:-:S05]  /*1a010*/  @!P2 IADD3 R0, P1, R20, R0, RZ ;  /* 0x000000001400a210 */ /* 0x000fca0007f3e0ff */
[----:B--2---:R-:W-:-:S04]  /*1a020*/  @!P2 IMAD.X R2, RZ, RZ, R4, P1 ;  /* 0x000000ffff02a224 */ /* 0x004fc800008e0604 */
[----:B------:R-:W-:Y:S02]  /*1a030*/  @!P2 IMAD.MOV.U32 R3, RZ, RZ, R2 ;  /* 0x000000ffff03a224 */ /* 0x000fe400078e0002 */
[----:B------:R-:W-:Y:S02]  /*1a040*/  @!P2 IMAD.MOV.U32 R2, RZ, RZ, R0 ;  /* 0x000000ffff02a224 */ /* 0x000fe400078e0000 */
[----:B------:R-:W-:-:S03]  /*1a050*/  VIADD R0, R19, 0x80 ;  /* 0x0000008013007836 */ /* 0x000fc60000000000 */
[----:B------:R0:W-:Y:S02]  /*1a060*/  @!P2 LDGSTS.E.BYPASS.LTC128B.128 [R10+0xc800], desc[UR52][R2.64], !P0 ;  /* 0x0c800000020aafae */ /* 0x0001e4000c101d74 */
[----:B------:R-:W-:Y:S02]  /*1a070*/  ISETP.GE.AND P2, PT, R0, R6, PT ;  /* 0x000000060000720c */ /* 0x000fe40003f46270 */
[----:B------:R-:W-:Y:S04]  /*1a080*/  SHFL.IDX PT, R0, R7, RZ, 0x1c1f ;  /* 0x001c1fff07007589 */ /* 0x000fe800000e0000 */
[----:B------:R-:W-:Y:S04]  /*1a090*/  SHFL.IDX PT, R7, R7, 0x1, 0x1c1f ;  /* 0x003c1f0007077f89 */ /* 0x000fe800000e0000 */
[----:B0-----:R-:W0:Y:S03]  /*1a0a0*/  SHFL.IDX PT, R2, R5, RZ, 0x1c1f ;  /* 0x001c1fff05027589 */ /* 0x001e2600000e0000 */
[----:B0-----:R-:W-:-:S05]  /*1a0b0*/  @!P2 IADD3 R2, P1, R20, R2, RZ ;  /* 0x000000021402a210 */ /* 0x001fca0007f3e0ff */
[----:B------:R-:W-:-:S04]  /*1a0c0*/  @!P2 IMAD.X R0, RZ, RZ, R0, P1 ;  /* 0x000000ffff00a224 */ /* 0x000fc800008e0600 */
[----:B------:R-:W-:-:S05]  /*1a0d0*/  @!P2 IMAD.MOV.U32 R3, RZ, RZ, R0 ;  /* 0x000000ffff03a224 */ /* 0x000fca00078e0000 */
[----:B------:R0:W-:Y:S02]  /*1a0e0*/  @!P2 LDGSTS.E.BYPASS.LTC128B.128 [R10+0xd000], desc[UR52][R2.64], !P0 ;  /* 0x0d000000020aafae */ /* 0x0001e4000c101d74 */
.L_x_14858:
[----:B------:R-:W-:-:S05]  /*1a0f0*/  VIADD R19, R19, 0xa0 ;  /* 0x000000a013137836 */ /* 0x000fca0000000000 */
[----:B------:R-:W-:-:S13]  /*1a100*/  ISETP.GE.AND P1, PT, R19, R6, PT ;  /* 0x000000061300720c */ /* 0x000fda0003f26270 */
[----:B0-----:R-:W-:-:S05]  /*1a110*/  @!P1 IADD3 R2, P2, R20, R14, RZ ;  /* 0x0000000e14029210 */ /* 0x001fca0007f5e0ff */
[----:B------:R-:W-:-:S05]  /*1a120*/  @!P1 IMAD.X R3, RZ, RZ, R7, P2 ;  /* 0x000000ffff039224 */ /* 0x000fca00010e0607 */
[----:B------:R-:W-:Y:S01]  /*1a130*/  @!PT LDS RZ, [RZ] ;  /* 0x00000000fffff984 */ /* 0x000fe20000000800 */
[----:B------:R-:W-:Y:S01]  /*1a140*/  @!PT LDS RZ, [RZ] ;  /* 0x00000000fffff984 */ /* 0x000fe20000000800 */
[----:B------:R-:W-:Y:S01]  /*1a150*/  @!PT LDS RZ, [RZ] ;  /* 0x00000000fffff984 */ /* 0x000fe20000000800 */
[----:B------:R0:W-:Y:S01]  /*1a160*/  @!P1 LDGSTS.E.BYPASS.LTC128B.128 [R10+0xd800], desc[UR52][R2.64], !P0 ;  /* 0x0d800000020a9fae */ /* 0x0001e2000c101d74 */
[----:B------:R-:W-:Y:S01]  /*1a170*/  PLOP3.LUT P0, PT, PT, PT, PT, 0x80, 0x0 ;  /* 0x000000000000781c */ /* 0x000fe20003f0f070 */
[----:B------:R-:W-:-:S12]  /*1a180*/  NOP ;  /* 0x0000000000007918 */ /* 0x000fd80000000000 */
.L_x_14757:
        /* <DEDUP_REMOVED lines=18> */
.L_x_14859:
[----:B------:R-:W-:Y:S05]  /*1a2b0*/  BSYNC B0 ;  /* 0x0000000000007941 */ /* 0x000fea0003800000 */
.L_x_14758:
[----:B------:R-:W-:-:S04]  /*1a2c0*/  UIADD3 UR4, UR50, -0x2, URZ ;  /* 0xfffffffe32047890 */ /* 0x000fc8000fffe03f */
[----:B------:R-:W-:-:S06]  /*1a2d0*/  UISETP.GE.AND UP0, UPT, UR4, UR43, UPT ;  /* 0x0000002b0400728c */ /* 0x000fcc000bf06270 */
[----:B------:R-:W-:-:S13]  /*1a2e0*/  PLOP3.LUT P0, PT, PT, PT, UP0, 0x80, 0x0 ;  /* 0x000000000000781c */ /* 0x000fda0003f0f008 */
[----:B------:R-:W-:Y:S05]  /*1a2f0*/  @!P0 BRA `(.L_x_14760) ;  /* 0x0000001400808947 */ /* 0x000fea0003800000 */
[----:B0-----:R-:W-:Y:S01]  /*1a300*/  IMAD.U32 R0, RZ, RZ, UR4 ;  /* 0x00000004ff007e24 */ /* 0x001fe2000f8e00ff */
[----:B------:R0:W5:Y:S04]  /*1a310*/  LDL.LU R21, [R1+0x4] ;  /* 0x0000040001157983 */ /* 0x0001680000300800 */
[----:B------:R0:W5:Y:S04]  /*1a320*/  LDL.LU R25, [R1+0x10] ;  /* 0x0000100001197983 */ /* 0x0001680000300800 */
[----:B------:R0:W-:Y:S02]  /*1a330*/  STL [R1+0x8], R0 ;  /* 0x0000080001007387 */ /* 0x0001e40000100800 */
.L_x_14780:
[----:B------:R-:W2:Y:S01]  /*1a340*/  LDL R12, [R1+0x14] ;  /* 0x00001400010c7983 */ /* 0x000ea20000100800 */
[----:B-1----:R-:W1:Y:S03]  /*1a350*/  LDC R2, c[0x0][0x430] ;  /* 0x00010c00ff027b82 */ /* 0x002e660000000800 */
[----:B------:R-:W3:Y:S04]  /*1a360*/  LDL R8, [R1+0xc] ;  /* 0x00000c0001087983 */ /* 0x000ee80000100800 */
[----:B------:R-:W4:Y:S01]  /*1a370*/  LDL.LU R11, [R1+0x8] ;  /* 0x00000800010b7983 */ /* 0x000f220000300800 */
[----:B------:R-:W-:Y:S01]  /*1a380*/  IMAD.MOV.U32 R9, RZ, RZ, 0xa0 ;  /* 0x000000a0ff097424 */ /* 0x000fe200078e00ff */
[----:B------:R-:W-:Y:S05]  /*1a390*/  YIELD ;  /* 0x0000000000007946 */ /* 0x000fea0003800000 */
[----:B0-----:R-:W0:Y:S01]  /*1a3a0*/  S2R R0, SR_TID.X ;  /* 0x0000000000007919 */ /* 0x001e220000002100 */
[----:B------:R-:W-:Y:S01]  /*1a3b0*/  ULDC.64 UR6, c[0x0][0x428] ;  /* 0x00010a0000067ab9 */ /* 0x000fe20000000a00 */
[----:B------:R-:W-:Y:S01]  /*1a3c0*/  ULDC UR4, c[0x0][0x430] ;  /* 0x00010c0000047ab9 */ /* 0x000fe20000000800 */
[----:B------:R-:W-:Y:S01]  /*1a3d0*/  ULDC.64 UR8, c[0x0][0x418] ;  /* 0x0001060000087ab9 */ /* 0x000fe20000000a00 */
[----:B------:R-:W0:Y:S01]  /*1a3e0*/  S2R R6, SR_TID.X ;  /* 0x0000000000067919 */ /* 0x000e220000002100 */
[----:B-1----:R-:W-:-:S13]  /*1a3f0*/  ISETP.NE.AND P0, PT, R2, 0x1, PT ;  /* 0x000000010200780c */ /* 0x002fda0003f05270 */
[----:B------:R-:W1:Y:S08]  /*1a400*/  @P0 LDC R5, c[0x0][0x434] ;  /* 0x00010d00ff050b82 */ /* 0x000e700000000800 */
[----:B------:R-:W1:Y:S01]  /*1a410*/  @P0 LDC R3, c[0x0][0x434] ;  /* 0x00010d00ff030b82 */ /* 0x000e620000000800 */
[----:B0-----:R-:W-:-:S04]  /*1a420*/  LOP3.LUT R0, R0, 0x7f, RZ, 0xc0, !PT ;  /* 0x0000007f00007812 */ /* 0x001fc800078ec0ff */
[----:B------:R-:W-:Y:S01]  /*1a430*/  SHF.R.U32.HI R2, RZ, 0x2, R0 ;  /* 0x00000002ff027819 */ /* 0x000fe20000011600 */
[C---:B------:R-:W-:Y:S01]  /*1a440*/  IMAD.SHL.U32 R7, R6.reuse, 0x20, RZ ;  /* 0x0000002006077824 */ /* 0x040fe200078e00ff */
[C---:B------:R-:W-:Y:S01]  /*1a450*/  LOP3.LUT R0, R6.reuse, 0x7f, RZ, 0xc0, !PT ;  /* 0x0000007f06007812 */ /* 0x040fe200078ec0ff */
[----:B------:R-:W0:Y:S01]  /*1a460*/  @P0 LDC R4, c[0x0][0x438] ;  /* 0x00010e00ff040b82 */ /* 0x000e220000000800 */
[----:B------:R-:W-:Y:S02]  /*1a470*/  IMAD.SHL.U32 R10, R6, 0x20, RZ ;  /* 0x00000020060a7824 */ /* 0x000fe400078e00ff */
[----:B------:R-:W-:Y:S02]  /*1a480*/  LOP3.LUT R7, R2, 0x60, R7, 0xf8, !PT ;  /* 0x0000006002077812 */ /* 0x000fe400078ef807 */
[----:B------:R-:W-:-:S03]  /*1a490*/  SHF.R.U32.HI R2, RZ, 0x2, R0 ;  /* 0x00000002ff027819 */ /* 0x000fc60000011600 */
[----:B------:R-:W0:Y:S01]  /*1a4a0*/  @P0 LDC R0, c[0x0][0x438] ;  /* 0x00010e00ff000b82 */ /* 0x000e220000000800 */
[----:B------:R-:W-:-:S04]  /*1a4b0*/  LOP3.LUT R10, R2, 0x60, R10, 0xf8, !PT ;  /* 0x00000060020a7812 */ /* 0x000fc800078ef80a */
[----:B------:R-:W-:-:S04]  /*1a4c0*/  LOP3.LUT R10, R10, 0x80, RZ, 0xfc, !PT ;  /* 0x000000800a0a7812 */ /* 0x000fc800078efcff */
[----:B------:R-:W-:Y:S01]  /*1a4d0*/  ISETP.GT.U32.AND P1, PT, R10, 0x9f, PT ;  /* 0x0000009f0a00780c */ /* 0x000fe20003f24070 */
[----:B----4-:R-:W-:-:S04]  /*1a4e0*/  IMAD R9, R11, R9, UR36 ;  /* 0x000000240b097e24 */ /* 0x010fc8000f8e0209 */
[--C-:B------:R-:W-:Y:S02]  /*1a4f0*/  IMAD.IADD R7, R7, 0x1, R9.reuse ;  /* 0x0000000107077824 */ /* 0x100fe400078e0209 */
[----:B------:R-:W-:Y:S02]  /*1a500*/  IMAD.IADD R9, R10, 0x1, R9 ;  /* 0x000000010a097824 */ /* 0x000fe400078e0209 */
[----:B-1----:R-:W-:-:S04]  /*1a510*/  @P0 IMAD.HI.U32 R5, R7, R5, RZ ;  /* 0x0000000507050227 */ /* 0x002fc800078e00ff */
[----:B------:R-:W-:-:S04]  /*1a520*/  @P0 IMAD.HI.U32 R3, R9, R3, RZ ;  /* 0x0000000309030227 */ /* 0x000fc800078e00ff */
[----:B------:R-:W-:Y:S01]  /*1a530*/  IMAD.MOV.U32 R2, RZ, RZ, R7 ;  /* 0x000000ffff027224 */ /* 0x000fe200078e0007 */
[----:B0-----:R-:W-:Y:S01]  /*1a540*/  @P0 SHF.R.U32.HI R2, RZ, R4, R5 ;  /* 0x00000004ff020219 */ /* 0x001fe20000011605 */
[----:B------:R-:W-:Y:S01]  /*1a550*/  IMAD.MOV.U32 R6, RZ, RZ, R9 ;  /* 0x000000ffff067224 */ /* 0x000fe200078e0009 */
[----:B------:R-:W-:Y:S01]  /*1a560*/  @P0 SHF.R.U32.HI R6, RZ, R0, R3 ;  /* 0x00000000ff060219 */ /* 0x000fe20000011603 */
[----:B--2---:R-:W-:Y:S01]  /*1a570*/  IMAD R0, R12, UR6, RZ ;  /* 0x000000060c007c24 */ /* 0x004fe2000f8e02ff */
[--C-:B------:R-:W-:Y:S01]  /*1a580*/  SHF.R.S32.HI R3, RZ, 0x1f, R2.reuse ;  /* 0x0000001fff037819 */ /* 0x100fe20000011402 */
[----:B------:R-:W-:Y:S02]  /*1a590*/  IMAD.MOV R4, RZ, RZ, -R2 ;  /* 0x000000ffff047224 */ /* 0x000fe400078e0a02 */
[C---:B---3--:R-:W-:Y:S02]  /*1a5a0*/  IMAD R0, R8.reuse, UR7, R0 ;  /* 0x0000000708007c24 */ /* 0x048fe4000f8e0200 */
[----:B------:R-:W-:-:S04]  /*1a5b0*/  IMAD.WIDE.U32 R2, R8, UR6, R2 ;  /* 0x0000000608027c25 */ /* 0x000fc8000f8e0002 */
[----:B------:R-:W-:Y:S01]  /*1a5c0*/  IMAD R7, R4, UR4, R7 ;  /* 0x0000000404077c24 */ /* 0x000fe2000f8e0207 */
[----:B------:R-:W-:Y:S01]  /*1a5d0*/  LEA R4, P0, R2, UR8, 0x2 ;  /* 0x0000000802047c11 */ /* 0x000fe2000f8010ff */
[----:B------:R-:W-:-:S05]  /*1a5e0*/  IMAD.IADD R3, R0, 0x1, R3 ;  /* 0x0000000100037824 */ /* 0x000fca00078e0203 */
[----:B------:R-:W-:-:S05]  /*1a5f0*/  LEA.HI.X R5, R2, UR9, R3, 0x2, P0 ;  /* 0x0000000902057c11 */ /* 0x000fca00080f1403 */
[----:B------:R0:W2:Y:S01]  /*1a600*/  LDG.E R10, desc[UR52][R4.64] ;  /* 0x00000034040a7981 */ /* 0x0000a2000c1e1900 */
[--C-:B------:R-:W-:Y:S01]  /*1a610*/  @!P1 SHF.R.S32.HI R3, RZ, 0x1f, R6.reuse ;  /* 0x0000001fff039819 */ /* 0x100fe20000011406 */
[----:B------:R-:W-:-:S04]  /*1a620*/  @!P1 IMAD.MOV.U32 R2, RZ, RZ, R6 ;  /* 0x000000ffff029224 */ /* 0x000fc800078e0006 */
[----:B------:R-:W-:-:S04]  /*1a630*/  @!P1 IMAD.WIDE.U32 R2, R8, UR6, R2 ;  /* 0x0000000608029c25 */ /* 0x000fc8000f8e0002 */
[----:B0-----:R-:W-:Y:S02]  /*1a640*/  IMAD.MOV R4, RZ, RZ, -R6 ;  /* 0x000000ffff047224 */ /* 0x001fe400078e0a06 */
[----:B------:R-:W-:Y:S02]  /*1a650*/  @!P1 IMAD.IADD R0, R0, 0x1, R3 ;  /* 0x0000000100009824 */ /* 0x000fe400078e0203 */
[----:B------:R-:W-:Y:S01]  /*1a660*/  IMAD R9, R4, UR4, R9 ;  /* 0x0000000404097c24 */ /* 0x000fe2000f8e0209 */
[----:B------:R-:W-:Y:S01]  /*1a670*/  @!P1 LEA R4, P0, R2, UR8, 0x2 ;  /* 0x0000000802049c11 */ /* 0x000fe2000f8010ff */
[----:B------:R-:W-:-:S03]  /*1a680*/  IMAD.MOV.U32 R8, RZ, RZ, RZ ;  /* 0x000000ffff087224 */ /* 0x000fc600078e00ff */
[----:B------:R-:W-:Y:S01]  /*1a690*/  @!P1 LEA.HI.X R5, R2, UR9, R0, 0x2, P0 ;  /* 0x0000000902059c11 */ /* 0x000fe200080f1400 */
[----:B-----5:R-:W-:Y:S02]  /*1a6a0*/  VIADD R0, R21, 0x1 ;  /* 0x0000000115007836 */ /* 0x020fe40000000000 */
[----:B------:R-:W-:Y:S02]  /*1a6b0*/  IMAD.MOV.U32 R2, RZ, RZ, R11 ;  /* 0x000000ffff027224 */ /* 0x000fe400078e000b */
[----:B------:R0:W5:Y:S01]  /*1a6c0*/  @!P1 LDG.E R8, desc[UR52][R4.64] ;  /* 0x0000003404089981 */ /* 0x000162000c1e1900 */
[----:B------:R-:W-:Y:S01]  /*1a6d0*/  ISETP.NE.AND P0, PT, R0, 0x2, PT ;  /* 0x000000020000780c */ /* 0x000fe20003f05270 */
[----:B------:R-:W-:Y:S01]  /*1a6e0*/  VIADD R11, R11, 0xffffffff ;  /* 0xffffffff0b0b7836 */ /* 0x000fe20000000000 */
[----:B------:R-:W-:Y:S01]  /*1a6f0*/  ISETP.GT.AND P1, PT, R2, UR43, PT ;  /* 0x0000002b02007c0c */ /* 0x000fe2000bf24270 */
[----:B------:R-:W-:Y:S01]  /*1a700*/  IMAD.U32 R12, RZ, RZ, UR44 ;  /* 0x0000002cff0c7e24 */ /* 0x000fe2000f8e00ff */
[----:B------:R-:W-:-:S02]  /*1a710*/  SEL R6, R0, RZ, P0 ;  /* 0x000000ff00067207 */ /* 0x000fc40000000000 */
[----:B------:R-:W-:Y:S02]  /*1a720*/  SEL R0, RZ, 0x1, P0 ;  /* 0x00000001ff007807 */ /* 0x000fe40000000000 */
[----:B------:R-:W-:Y:S01]  /*1a730*/  ISETP.NE.AND P2, PT, R12, 0x3, PT ;  /* 0x000000030c00780c */ /* 0x000fe20003f45270 */
[----:B------:R0:W-:Y:S01]  /*1a740*/  STL [R1+0x4], R6 ;  /* 0x0000040601007387 */ /* 0x0001e20000100800 */
[----:B------:R-:W-:-:S03]  /*1a750*/  LOP3.LUT R2, R25, R0, RZ, 0x3c, !PT ;  /* 0x0000000019027212 */ /* 0x000fc600078e3cff */
[----:B------:R0:W-:Y:S04]  /*1a760*/  STL [R1+0x8], R11 ;  /* 0x0000080b01007387 */ /* 0x0001e80000100800 */
[----:B------:R0:W-:Y:S01]  /*1a770*/  STL [R1+0x10], R2 ;  /* 0x0000100201007387 */ /* 0x0001e20000100800 */
[----:B--2---:R-:W-:-:S03]  /*1a780*/  SHF.R.S32.HI R29, RZ, 0x1f, R10 ;  /* 0x0000001fff1d7819 */ /* 0x004fc6000001140a */
[----:B0-----:R-:W-:Y:S05]  /*1a790*/  @!P2 BRA `(.L_x_14761) ;  /* 0x000000000004a947 */ /* 0x001fea0003800000 */
[----:B------:R-:W-:Y:S01]  /*1a7a0*/  BPT.TRAP 0x1 ;  /* 0x000000040000795c */ /* 0x000fe20000300000 */
.L_x_14761:
[----:B------:R-:W-:Y:S01]  /*1a7b0*/  IMAD R0, R6, 0x8, R17 ;  /* 0x0000000806007824 */ /* 0x000fe200078e0211 */
[----:B------:R-:W-:Y:S01]  /*1a7c0*/  SHF.L.U32 R2, R2, 0x1f, RZ ;  /* 0x0000001f02027819 */ /* 0x000fe200000006ff */
[----:B------:R-:W-:Y:S01]  /*1a7d0*/  BSSY B0, `(.L_x_14762) ;  /* 0x0000005000007945 */ /* 0x000fe20003800000 */
[----:B------:R-:W-:Y:S02]  /*1a7e0*/  SHF.R.S32.HI R26, RZ, 0x1f, R7 ;  /* 0x0000001fff1a7819 */ /* 0x000fe40000011407 */
[----:B------:R-:W0:Y:S01]  /*1a7f0*/  SYNCS.PHASECHK.TRANS64.TRYWAIT P0, [R0+URZ+0x13280], R2 ;  /* 0x01328002000075a7 */ /* 0x000e22000800017f */
[----:B------:R1:W-:Y:S02]  /*1a800*/  STL [R1], R2 ;  /* 0x0000000201007387 */ /* 0x0003e40000100800 */
[----:B01----:R-:W-:Y:S05]  /*1a810*/  @!P0 BRA `(.L_x_14763) ;  /* 0x0000004400e88947 */ /* 0x003fea0003800000 */
.L_x_14860:
[----:B------:R-:W-:Y:S05]  /*1a820*/  BSYNC B0 ;  /* 0x0000000000007941 */ /* 0x000fea0003800000 */
.L_x_14762:
[----:B------:R-:W2:Y:S01]  /*1a830*/  LDL R14, [R1+0x2c] ;  /* 0x00002c00010e7983 */ /* 0x000ea20000100800 */
[----:B------:R-:W-:Y:S01]  /*1a840*/  ULDC.64 UR4, c[0x0][0x328] ;  /* 0x0000ca0000047ab9 */ /* 0x000fe20000000a00 */
[----:B------:R-:W-:Y:S02]  /*1a850*/  ULDC.64 UR6, c[0x0][0x338] ;  /* 0x0000ce0000067ab9 */ /* 0x000fe40000000a00 */
[----:B------:R-:W2:Y:S01]  /*1a860*/  LDL R13, [R1+0x4] ;  /* 0x00000400010d7983 */ /* 0x000ea20000100800 */
[----:B------:R-:W-:Y:S01]  /*1a870*/  IMAD R4, R26, UR4, RZ ;  /* 0x000000041a047c24 */ /* 0x000fe2000f8e02ff */
[----:B------:R-:W-:Y:S01]  /*1a880*/  SHF.R.S32.HI R27, RZ, 0x1f, R9 ;  /* 0x0000001fff1b7819 */ /* 0x000fe20000011409 */
[C---:B0-----:R-:W-:Y:S01]  /*1a890*/  IMAD.WIDE.U32 R2, R7.reuse, UR4, RZ ;  /* 0x0000000407027c25 */ /* 0x041fe2000f8e00ff */
[----:B------:R-:W0:Y:S01]  /*1a8a0*/  S2R R11, SR_TID.X ;  /* 0x00000000000b7919 */ /* 0x000e220000002100 */
[----:B-----5:R-:W-:Y:S01]  /*1a8b0*/  SHF.R.S32.HI R28, RZ, 0x1f, R8 ;  /* 0x0000001fff1c7819 */ /* 0x020fe20000011408 */
[----:B------:R-:W1:Y:S01]  /*1a8c0*/  LDC R12, c[0x0][0x2f4] ;  /* 0x0000bd00ff0c7b82 */ /* 0x000e620000000800 */
[----:B------:R-:W-:-:S02]  /*1a8d0*/  IMAD R4, R7, UR5, R4 ;  /* 0x0000000507047c24 */ /* 0x000fc4000f8e0204 */
[----:B------:R-:W-:Y:S02]  /*1a8e0*/  IMAD R6, R27, UR4, RZ ;  /* 0x000000041b067c24 */ /* 0x000fe4000f8e02ff */
        /* <DEDUP_REMOVED lines=21> */
[----:B0-----:R-:W-:Y:S01]  /*1aa40*/  IMAD.SHL.U32 R11, R11, 0x10, RZ ;  /* 0x000000100b0b7824 */ /* 0x001fe200078e00ff */
[----:B------:R-:W-:-:S04]  /*1aa50*/  IADD3 R20, P0, R2, UR6, RZ ;  /* 0x0000000602147c10 */ /* 0x000fc8000ff1e0ff */
[----:B------:R-:W-:Y:S02]  /*1aa60*/  LOP3.LUT R11, R11, 0x30, RZ, 0xc0, !PT ;  /* 0x000000300b0b7812 */ /* 0x000fe400078ec0ff */
[----:B------:R-:W-:Y:S02]  /*1aa70*/  IADD3.X R19, R6, UR7, R3, P0, !PT ;  /* 0x0000000706137c10 */ /* 0x000fe400087fe403 */
[----:B-1----:R-:W-:Y:S01]  /*1aa80*/  ISETP.GE.AND P2, PT, R11, R12, PT ;  /* 0x0000000c0b00720c */ /* 0x002fe20003f46270 */
[----:B--2---:R-:W-:Y:S01]  /*1aa90*/  IMAD R6, R13, 0x2800, R14 ;  /* 0x000028000d067824 */ /* 0x004fe200078e020e */
[----:B------:R-:W-:Y:S11]  /*1aaa0*/  BRA.DIV UR4, `(.L_x_14764) ;  /* 0x00000046045c7947 */ /* 0x000ff6000b800000 */
[----:B------:R-:W0:Y:S01]  /*1aab0*/  S2R R11, SR_TID.X ;  /* 0x00000000000b7919 */ /* 0x000e220000002100 */
[----:B------:R-:W-:Y:S01]  /*1aac0*/  IMAD.IADD R6, R17, 0x1, R6 ;  /* 0x0000000111067824 */ /* 0x000fe200078e0206 */
[----:B------:R-:W1:Y:S04]  /*1aad0*/  SHFL.IDX PT, R2, R4, RZ, 0x1c1f ;  /* 0x001c1fff04027589 */ /* 0x000e6800000e0000 */
[----:B------:R-:W2:Y:S01]  /*1aae0*/  SHFL.IDX PT, R3, R5, RZ, 0x1c1f ;  /* 0x001c1fff05037589 */ /* 0x000ea200000e0000 */
[----:B0-----:R-:W-:-:S05]  /*1aaf0*/  IMAD.SHL.U32 R11, R11, 0x10, RZ ;  /* 0x000000100b0b7824 */ /* 0x001fca00078e00ff */
[----:B------:R-:W-:-:S04]  /*1ab00*/  LOP3.LUT R11, R11, 0x30, RZ, 0xc0, !PT ;  /* 0x000000300b0b7812 */ /* 0x000fc800078ec0ff */
[----:B-1----:R-:W-:-:S05]  /*1ab10*/  IADD3 R2, P0, R11, R2, RZ ;  /* 0x000000020b027210 */ /* 0x002fca0007f1e0ff */
[----:B--2---:R-:W-:-:S05]  /*1ab20*/  IMAD.X R3, RZ, RZ, R3, P0 ;  /* 0x000000ffff037224 */ /* 0x004fca00000e0603 */
[----:B------:R-:W-:Y:S01]  /*1ab30*/  @!PT LDS RZ, [RZ] ;  /* 0x00000000fffff984 */ /* 0x000fe20000000800 */
        /* <DEDUP_REMOVED lines=16> */
[----:B0-----:R0:W1:Y:S04]  /*1ac40*/  SHFL.IDX PT, R3, R19, RZ, 0x1c1f ;  /* 0x001c1fff13037589 */ /* 0x00106800000e0000 */
[----:B------:R0:W2:Y:S02]  /*1ac50*/  SHFL.IDX PT, R2, R20, RZ, 0x1c1f ;  /* 0x001c1fff14027589 */ /* 0x0000a400000e0000 */
.L_x_14872:
[----:B------:R-:W3:Y:S02]  /*1ac60*/  S2R R4, SR_TID.X ;  /* 0x0000000000047919 */ /* 0x000ee40000002100 */
[----:B---3--:R-:W-:-:S05]  /*1ac70*/  IMAD.SHL.U32 R4, R4, 0x10, RZ ;  /* 0x0000001004047824 */ /* 0x008fca00078e00ff */
[----:B------:R-:W-:-:S04]  /*1ac80*/  LOP3.LUT R4, R4, 0x30, RZ, 0xc0, !PT ;  /* 0x0000003004047812 */ /* 0x000fc800078ec0ff */
[----:B--2---:R-:W-:-:S05]  /*1ac90*/  IADD3 R2, P0, R4, R2, RZ ;  /* 0x0000000204027210 */ /* 0x004fca0007f1e0ff */
[----:B-1----:R-:W-:Y:S01]  /*1aca0*/  IMAD.X R3, RZ, RZ, R3, P0 ;  /* 0x000000ffff037224 */ /* 0x002fe200000e0603 */
[----:B------:R-:W-:-:S04]  /*1acb0*/  PLOP3.LUT P0, PT, PT, PT, PT, 0x80, 0x0 ;  /* 0x000000000000781c */ /* 0x000fc80003f0f070 */
[----:B------:R-:W-:Y:S01]  /*1acc0*/  @!PT LDS RZ, [RZ] ;  /* 0x00000000fffff984 */ /* 0x000fe20000000800 */
[----:B------:R-:W-:Y:S01]  /*1acd0*/  @!PT LDS RZ, [RZ] ;  /* 0x00000000fffff984 */ /* 0x000fe20000000800 */
[----:B------:R-:W-:Y:S01]  /*1ace0*/  @!PT LDS RZ, [RZ] ;  /* 0x00000000fffff984 */ /* 0x000fe20000000800 */
[----:B------:R1:W-:Y:S01]  /*1acf0*/  LDGSTS.E.BYPASS.LTC128B.128 [R6+0x8000], desc[UR52][R2.64], !P2 ;  /* 0x0800000002067fae */ /* 0x0003e2000d101d74 */
[----:B------:R-:W-:-:S08]  /*1ad00*/  NOP ;  /* 0x0000000000007918 */ /* 0x000fd00000000000 */
.L_x_14765:
        /* <DEDUP_REMOVED lines=11> */
.L_x_14766:
[----:B------:R1:W-:Y:S01]  /*1adc0*/  SYNCS.ARRIVE.TRANS64.A1T0 RZ, [R0+URZ+0x13270], RZ ;  /* 0x013270ff00ff79a7 */ /* 0x0003e2000810003f */
[----:B------:R-:W-:Y:S05]  /*1add0*/  @!P3 BRA `(.L_x_14767) ;  /* 0x000000000004b947 */ /* 0x000fea0003800000 */
[----:B------:R-:W-:Y:S01]  /*1ade0*/  BPT.TRAP 0x1 ;  /* 0x000000040000795c */ /* 0x000fe20000300000 */
.L_x_14767:
[----:B------:R-:W2:Y:S01]  /*1adf0*/  LDL R2, [R1] ;  /* 0x0000000001027983 */ /* 0x000ea20000100800 */
[----:B------:R-:W-:Y:S01]  /*1ae00*/  BSSY B0, `(.L_x_14768) ;  /* 0x0000003000007945 */ /* 0x000fe20003800000 */
[----:B--2---:R-:W2:Y:S03]  /*1ae10*/  SYNCS.PHASECHK.TRANS64.TRYWAIT P0, [R0+URZ+0x13240], R2 ;  /* 0x01324002000075a7 */ /* 0x004ea6000800017f */
[----:B--2---:R-:W-:Y:S05]  /*1ae20*/  @!P0 BRA `(.L_x_14769) ;  /* 0x0000004800188947 */ /* 0x004fea0003800000 */
.L_x_14873:
[----:B------:R-:W-:Y:S05]  /*1ae30*/  BSYNC B0 ;  /* 0x0000000000007941 */ /* 0x000fea0003800000 */
.L_x_14768:
[----:B------:R-:W0:Y:S01]  /*1ae40*/  S2R R11, SR_TID.X ;  /* 0x00000000000b7919 */ /* 0x000e220000002100 */
        /* <DEDUP_REMOVED lines=16> */
[----:B0-----:R-:W-:Y:S02]  /*1af50*/  IMAD.SHL.U32 R19, R11, 0x10, RZ ;  /* 0x000000100b137824 */ /* 0x001fe400078e00ff */
[----:B------:R-:W-:Y:S01]  /*1af60*/  IMAD R7, R28, UR6, RZ ;  /* 0x000000061c077c24 */ /* 0x000fe2000f8e02ff */
[----:B------:R-:W0:Y:S01]  /*1af70*/  LDC R11, c[0x0][0x2f4] ;  /* 0x0000bd00ff0b7b82 */ /* 0x000e220000000800 */
[----:B------:R-:W-:Y:S01]  /*1af80*/  IMAD.WIDE.U32 R2, R8, UR6, R2 ;  /* 0x0000000608027c25 */ /* 0x000fe2000f8e0002 */
[----:B------:R-:W-:-:S03]  /*1af90*/  LOP3.LUT R19, R19, 0x30, RZ, 0xc0, !PT ;  /* 0x0000003013137812 */ /* 0x000fc600078ec0ff */
        /* <DEDUP_REMOVED lines=10> */
[----:B------:R-:W-:Y:S02]  /*1b040*/  IADD3.X R5, R9, UR7, R3, P0, !PT ;  /* 0x0000000709057c10 */ /* 0x000fe400087fe403 */
[----:B0-----:R-:W-:Y:S01]  /*1b050*/  ISETP.GE.AND P2, PT, R19, R11, PT ;  /* 0x0000000b1300720c */ /* 0x001fe20003f46270 */
[----:B------:R-:W-:-:S12]  /*1b060*/  BRA.DIV UR4, `(.L_x_14770) ;  /* 0x0000004604a07947 */ /* 0x000fd8000b800000 */
[----:B------:R-:W0:Y:S04]  /*1b070*/  SHFL.IDX PT, R2, R7, RZ, 0x1c1f ;  /* 0x001c1fff07027589 */ /* 0x000e2800000e0000 */
[----:B------:R-:W2:Y:S04]  /*1b080*/  SHFL.IDX PT, R3, R8, RZ, 0x1c1f ;  /* 0x001c1fff08037589 */ /* 0x000ea800000e0000 */
[----:B------:R-:W-:Y:S01]  /*1b090*/  SHFL.IDX PT, R5, R5, RZ, 0x1c1f ;  /* 0x001c1fff05057589 */ /* 0x000fe200000e0000 */
[----:B0-----:R-:W-:-:S05]  /*1b0a0*/  IADD3 R2, P0, R19, R2, RZ ;  /* 0x0000000213027210 */ /* 0x001fca0007f1e0ff */
[----:B--2---:R-:W-:-:S05]  /*1b0b0*/  IMAD.X R3, RZ, RZ, R3, P0 ;  /* 0x000000ffff037224 */ /* 0x004fca00000e0603 */
[----:B------:R0:W-:Y:S04]  /*1b0c0*/  LDGSTS.E.BYPASS.LTC128B.128 [R6+0xe000], desc[UR52][R2.64], !P2 ;  /* 0x0e00000002067fae */ /* 0x0001e8000d101d74 */
[----:B0-----:R-:W0:Y:S04]  /*1b0d0*/  SHFL.IDX PT, R2, R7, 0x1, 0x1c1f ;  /* 0x003c1f0007027f89 */ /* 0x001e2800000e0000 */
[----:B------:R-:W2:Y:S01]  /*1b0e0*/  SHFL.IDX PT, R3, R8, 0x1, 0x1c1f ;  /* 0x003c1f0008037f89 */ /* 0x000ea200000e0000 */
[----:B0-----:R-:W-:-:S05]  /*1b0f0*/  IADD3 R2, P0, R19, R2, RZ ;  /* 0x0000000213027210 */ /* 0x001fca0007f1e0ff */
[----:B--2---:R-:W-:-:S05]  /*1b100*/  IMAD.X R3, RZ, RZ, R3, P0 ;  /* 0x000000ffff037224 */ /* 0x004fca00000e0603 */
[----:B------:R0:W-:Y:S04]  /*1b110*/  LDGSTS.E.BYPASS.LTC128B.128 [R6+0xe800], desc[UR52][R2.64], !P2 ;  /* 0x0e80000002067fae */ /* 0x0001e8000d101d74 */
[----:B0-----:R-:W0:Y:S04]  /*1b120*/  SHFL.IDX PT, R2, R7, 0x2, 0x1c1f ;  /* 0x005c1f0007027f89 */ /* 0x001e2800000e0000 */
[----:B------:R-:W2:Y:S04]  /*1b130*/  SHFL.IDX PT, R3, R8, 0x2, 0x1c1f ;  /* 0x005c1f0008037f89 */ /* 0x000ea800000e0000 */
[----:B------:R-:W-:Y:S01]  /*1b140*/  SHFL.IDX PT, R8, R8, 0x3, 0x1c1f ;  /* 0x007c1f0008087f89 */ /* 0x000fe200000e0000 */
[----:B0-----:R-:W-:-:S05]  /*1b150*/  IADD3 R2, P0, R19, R2, RZ ;  /* 0x0000000213027210 */ /* 0x001fca0007f1e0ff */
[----:B--2---:R-:W-:-:S05]  /*1b160*/  IMAD.X R3, RZ, RZ, R3, P0 ;  /* 0x000000ffff037224 */ /* 0x004fca00000e0603 */
[----:B------:R0:W-:Y:S04]  /*1b170*/  LDGSTS.E.BYPASS.LTC128B.128 [R6+0xf000], desc[UR52][R2.64], !P2 ;  /* 0x0f00000002067fae */ /* 0x0001e8000d101d74 */
[----:B0-----:R-:W0:Y:S02]  /*1b180*/  SHFL.IDX PT, R2, R7, 0x3, 0x1c1f ;  /* 0x007c1f0007027f89 */ /* 0x001e2400000e0000 */
[----:B0-----:R-:W-:-:S05]  /*1b190*/  IADD3 R2, P0, R19, R2, RZ ;  /* 0x0000000213027210 */ /* 0x001fca0007f1e0ff */
[----:B------:R-:W-:-:S05]  /*1b1a0*/  IMAD.X R3, RZ, RZ, R8, P0 ;  /* 0x000000ffff037224 */ /* 0x000fca00000e0608 */
[----:B------:R0:W-:Y:S04]  /*1b1b0*/  LDGSTS.E.BYPASS.LTC128B.128 [R6+0xf800], desc[UR52][R2.64], !P2 ;  /* 0x0f80000002067fae */ /* 0x0001e8000d101d74 */
[----:B0-----:R0:W2:Y:S02]  /*1b1c0*/  SHFL.IDX PT, R2, R4, RZ, 0x1c1f ;  /* 0x001c1fff04027589 */ /* 0x0010a400000e0000 */
.L_x_14885:
        /* <DEDUP_REMOVED lines=8> */
.L_x_14771:
        /* <DEDUP_REMOVED lines=11> */
.L_x_14772:
[----:B------:R1:W-:Y:S02]  /*1b300*/  SYNCS.ARRIVE.TRANS64.A1T0 RZ, [R0+URZ+0x13230], RZ ;  /* 0x013230ff00ff79a7 */ /* 0x0003e4000810003f */
[----:B-1----:R-:W-:-:S05]  /*1b310*/  IMAD.U32 R0, RZ, RZ, UR46 ;  /* 0x0000002eff007e24 */ /* 0x002fca000f8e00ff */
[----:B------:R-:W-:-:S13]  /*1b320*/  ISETP.NE.AND P0, PT, R0, 0x3, PT ;  /* 0x000000030000780c */ /* 0x000fda0003f05270 */
[----:B------:R-:W-:Y:S05]  /*1b330*/  @!P0 BRA `(.L_x_14773) ;  /* 0x0000000000048947 */ /* 0x000fea0003800000 */
[----:B------:R-:W-:Y:S01]  /*1b340*/  BPT.TRAP 0x1 ;  /* 0x000000040000795c */ /* 0x000fe20000300000 */
.L_x_14773:
[----:B------:R-:W-:Y:S01]  /*1b350*/  LOP3.LUT R0, R25, 0x1, RZ, 0x3c, !PT ;  /* 0x0000000119007812 */ /* 0x000fe200078e3cff */
[----:B------:R-:W-:Y:S01]  /*1b360*/  IMAD R2, R21, 0x8, R17 ;  /* 0x0000000815027824 */ /* 0x000fe200078e0211 */
[----:B------:R-:W-:Y:S02]  /*1b370*/  BSSY B0, `(.L_x_14774) ;  /* 0x0000004000007945 */ /* 0x000fe40003800000 */
[----:B------:R-:W-:-:S04]  /*1b380*/  SHF.L.U32 R0, R0, 0x1f, RZ ;  /* 0x0000001f00007819 */ /* 0x000fc800000006ff */
[----:B------:R-:W1:Y:S02]  /*1b390*/  SYNCS.PHASECHK.TRANS64.TRYWAIT P2, [R2+URZ+0x13270], R0 ;  /* 0x01327000020075a7 */ /* 0x000e64000804017f */
[----:B-1----:R-:W-:Y:S05]  /*1b3a0*/  @!P2 BRA `(.L_x_14775) ;  /* 0x00000048002ca947 */ /* 0x002fea0003800000 */
.L_x_14886:
[----:B------:R-:W-:Y:S05]  /*1b3b0*/  BSYNC B0 ;  /* 0x0000000000007941 */ /* 0x000fea0003800000 */
.L_x_14774:
[----:B------:R-:W-:-:S05]  /*1b3c0*/  IMAD.U32 R3, RZ, RZ, UR44 ;  /* 0x0000002cff037e24 */ /* 0x000fca000f8e00ff */
[----:B------:R-:W-:-:S13]  /*1b3d0*/  ISETP.NE.AND P2, PT, R3, 0x3, PT ;  /* 0x000000030300780c */ /* 0x000fda0003f45270 */
[----:B------:R-:W-:Y:S05]  /*1b3e0*/  @!P2 BRA `(.L_x_14776) ;  /* 0x000000000004a947 */ /* 0x000fea0003800000 */
[----:B------:R-:W-:Y:S01]  /*1b3f0*/  BPT.TRAP 0x1 ;  /* 0x000000040000795c */ /* 0x000fe20000300000 */
.L_x_14776:
[----:B------:R-:W-:Y:S01]  /*1b400*/  SHF.L.U32 R3, R25, 0x1f, RZ ;  /* 0x0000001f19037819 */ /* 0x000fe200000006ff */
[----:B-1----:R-:W-:-:S03]  /*1b410*/  IMAD R0, R21, 0x2800, RZ ;  /* 0x0000280015007824 */ /* 0x002fc600078e02ff */
[----:B------:R-:W1:Y:S02]  /*1b420*/  SYNCS.PHASECHK.TRANS64.TRYWAIT P2, [R2+URZ+0x13260], R3 ;  /* 0x01326003020075a7 */ /* 0x000e64000804017f */
[----:B-1----:R-:W-:Y:S05]  /*1b430*/  @!P2 BRA `(.L_x_14777) ;  /* 0x00000048001ca947 */ /* 0x002fea0003800000 */
.L_x_14887:
[C---:B0-----:R-:W-:Y:S01]  /*1b440*/  LOP3.LUT R4, R0.reuse, R24, RZ, 0xfc, !PT ;  /* 0x0000001800047212 */ /* 0x041fe200078efcff */
[----:B------:R-:W-:Y:S05]  /*1b450*/  WARPSYNC.ALL ;  /* 0x0000000000007948 */ /* 0x000fea0003800000 */
[----:B------:R-:W-:Y:S01]  /*1b460*/  IMAD.IADD R5, R17, 0x1, R4 ;  /* 0x0000000111057824 */ /* 0x000fe200078e0204 */
[----:B-1----:R-:W-:Y:S01]  /*1b470*/  LOP3.LUT R3, R0, R23, RZ, 0xfc, !PT ;  /* 0x0000001700037212 */ /* 0x002fe200078efcff */
[----:B------:R-:W-:-:S04]  /*1b480*/  IMAD.U32 R12, RZ, RZ, UR44 ;  /* 0x0000002cff0c7e24 */ /* 0x000fc8000f8e00ff */
[----:B------:R-:W0:Y:S01]  /*1b490*/  LDSM.16.MT88.4 R4, [R5+0x6000] ;  /* 0x006000000504783b */ /* 0x000e220000004200 */
[----:B------:R-:W-:Y:S01]  /*1b4a0*/  IMAD.IADD R3, R22, 0x1, R3 ;  /* 0x0000000116037824 */ /* 0x000fe200078e0203 */
[----:B------:R-:W-:Y:S02]  /*1b4b0*/  ISETP.NE.AND P2, PT, R12, 0x3, PT ;  /* 0x000000030c00780c */ /* 0x000fe40003f45270 */
        /* <DEDUP_REMOVED lines=57> */
.L_x_14778:
[----:B-1----:R1:W-:Y:S01]  /*1b850*/  SYNCS.ARRIVE.TRANS64.A1T0 RZ, [R2+URZ+0x13250], RZ ;  /* 0x013250ff02ff79a7 */ /* 0x0023e2000810003f */
[----:B------:R-:W-:Y:S06]  /*1b860*/  BAR.SYNC.DEFER_BLOCKING 0x2, 0x80 ;  /* 0x0082000000007b1d */ /* 0x000fec0000010000 */
[----:B------:R-:W-:Y:S05]  /*1b870*/  @!P0 BRA `(.L_x_14779) ;  /* 0x0000000000048947 */ /* 0x000fea0003800000 */
[----:B------:R-:W-:Y:S01]  /*1b880*/  BPT.TRAP 0x1 ;  /* 0x000000040000795c */ /* 0x000fe20000300000 */
.L_x_14779:
[----:B0-----:R-:W2:Y:S01]  /*1b890*/  LDL R0, [R1+0x18] ;  /* 0x0000180001007983 */ /* 0x001ea20000100800 */
[----:B-1----:R-:W-:-:S03]  /*1b8a0*/  VIADD R2, R2, 0x13280 ;  /* 0x0001328002027836 */ /* 0x002fc60000000000 */
[----:B------:R1:W5:Y:S04]  /*1b8b0*/  LDL R21, [R1+0x4] ;  /* 0x0000040001157983 */ /* 0x0003680000100800 */
[----:B------:R1:W5:Y:S01]  /*1b8c0*/  LDL R25, [R1+0x10] ;  /* 0x0000100001197983 */ /* 0x0003620000100800 */
[----:B--2---:R-:W-:-:S04]  /*1b8d0*/  PRMT R2, R0, 0x654, R2 ;  /* 0x0000065400027816 */ /* 0x004fc80000000002 */
[----:B------:R1:W-:Y:S01]  /*1b8e0*/  SYNCS.ARRIVE.TRANS64.RED.A1T0 RZ, [R2+URZ], RZ ;  /* 0x000000ff02ff79a7 */ /* 0x0003e2000810043f */
[----:B------:R-:W-:Y:S05]  /*1b8f0*/  @P1 BRA `(.L_x_14780) ;  /* 0xffffffe800901947 */ /* 0x000fea000383ffff */
.L_x_14760:
[----:B0-----:R-:W1:Y:S01]  /*1b900*/  S2R R0, SR_TID.X ;  /* 0x0000000000007919 */ /* 0x001e620000002100 */
[----:B------:R-:W-:Y:S01]  /*1b910*/  BSSY B0, `(.L_x_14781) ;  /* 0x0000013000007945 */ /* 0x000fe20003800000 */
[----:B-1----:R-:W-:Y:S01]  /*1b920*/  LOP3.LUT R2, R0, 0x7f, RZ, 0xc0, !PT ;  /* 0x0000007f00027812 */ /* 0x002fe200078ec0ff */
[----:B------:R-:W-:-:S03]  /*1b930*/  IMAD.U32 R0, RZ, RZ, UR46 ;  /* 0x0000002eff007e24 */ /* 0x000fc6000f8e00ff */
[----:B------:R-:W-:Y:S02]  /*1b940*/  ISETP.NE.AND P1, PT, R2, RZ, PT ;  /* 0x000000ff0200720c */ /* 0x000fe40003f25270 */
[----:B------:R-:W-:-:S11]  /*1b950*/  ISETP.NE.AND P0, PT, R0, 0x3, PT ;  /* 0x000000030000780c */ /* 0x000fd60003f05270 */
        /* <DEDUP_REMOVED lines=13> */
[----:B------:R0:W-:Y:S02]  /*1ba30*/  STL [R1+0x20], R0 ;  /* 0x0000200001007387 */ /* 0x0001e40000100800 */
.L_x_14782:
[----:B------:R-:W-:Y:S05]  /*1ba40*/  BSYNC B0 ;  /* 0x0000000000007941 */ /* 0x000fea0003800000 */
.L_x_14781:
[----:B------:R-:W-:Y:S05]  /*1ba50*/  @!P0 BRA `(.L_x_14783) ;  /* 0x0000000000048947 */ /* 0x000fea0003800000 */
[----:B------:R-:W-:Y:S01]  /*1ba60*/  BPT.TRAP 0x1 ;  /* 0x000000040000795c */ /* 0x000fe20000300000 */
.L_x_14783:
[----:B------:R-:W2:Y:S04]  /*1ba70*/  LDL R2, [R1+0x10] ;  /* 0x0000100001027983 */ /* 0x000ea80000100800 */
[----:B0-----:R-:W3:Y:S01]  /*1ba80*/  LDL R0, [R1+0x4] ;  /* 0x0000040001007983 */ /* 0x001ee20000100800 */
[----:B------:R-:W-:Y:S01]  /*1ba90*/  BSSY B0, `(.L_x_14784) ;  /* 0x0000006000007945 */ /* 0x000fe20003800000 */
[----:B--2---:R-:W-:-:S04]  /*1baa0*/  LOP3.LUT R3, R2, 0x1, RZ, 0x3c, !PT ;  /* 0x0000000102037812 */ /* 0x004fc800078e3cff */
[----:B------:R-:W-:Y:S01]  /*1bab0*/  SHF.L.U32 R3, R3, 0x1f, RZ ;  /* 0x0000001f03037819 */ /* 0x000fe200000006ff */
[----:B---3--:R-:W-:-:S04]  /*1bac0*/  IMAD R0, R0, 0x8, R17 ;  /* 0x0000000800007824 */ /* 0x008fc800078e0211 */
[----:B------:R-:W0:Y:S02]  /*1bad0*/  SYNCS.PHASECHK.TRANS64.TRYWAIT P1, [R0+URZ+0x13270], R3 ;  /* 0x01327003000075a7 */ /* 0x000e24000802017f */
[----:B0-----:R-:W-:Y:S05]  /*1bae0*/  @!P1 BRA `(.L_x_14785) ;  /* 0x0000004000849947 */ /* 0x001fea0003800000 */
.L_x_14888:
[----:B------:R-:W-:Y:S05]  /*1baf0*/  BSYNC B0 ;  /* 0x0000000000007941 */ /* 0x000fea0003800000 */
.L_x_14784:
[----:B------:R-:W-:-:S05]  /*1bb00*/  IMAD.U32 R2, RZ, RZ, UR44 ;  /* 0x0000002cff027e24 */ /* 0x000fca000f8e00ff */
[----:B------:R-:W-:-:S13]  /*1bb10*/  ISETP.NE.AND P1, PT, R2, 0x3, PT ;  /* 0x000000030200780c */ /* 0x000fda0003f25270 */
[----:B------:R-:W-:Y:S05]  /*1bb20*/  @!P1 BRA `(.L_x_14786) ;  /* 0x0000000000049947 */ /* 0x000fea0003800000 */
[----:B------:R-:W-:Y:S01]  /*1bb30*/  BPT.TRAP 0x1 ;  /* 0x000000040000795c */ /* 0x000fe20000300000 */
.L_x_14786:
[----:B------:R-:W0:Y:S02]  /*1bb40*/  LDL R2, [R1+0x10] ;  /* 0x0000100001027983 */ /* 0x000e240000100800 */
[----:B0-----:R-:W-:-:S04]  /*1bb50*/  SHF.L.U32 R3, R2, 0x1f, RZ ;  /* 0x0000001f02037819 */ /* 0x001fc800000006ff */
[----:B------:R-:W0:Y:S02]  /*1bb60*/  SYNCS.PHASECHK.TRANS64.TRYWAIT P1, [R0+URZ+0x13260], R3 ;  /* 0x01326003000075a7 */ /* 0x000e24000802017f */
[----:B0-----:R-:W-:Y:S05]  /*1bb70*/  @!P1 BRA `(.L_x_14787) ;  /* 0x0000004000749947 */ /* 0x001fea0003800000 */
.L_x_14889:
[----:B------:R-:W2:Y:S01]  /*1bb80*/  LDL R14, [R1+0x4] ;  /* 0x00000400010e7983 */ /* 0x000ea20000100800 */
[----:B------:R-:W-:Y:S05]  /*1bb90*/  WARPSYNC.ALL ;  /* 0x0000000000007948 */ /* 0x000fea0003800000 */
[----:B------:R-:W-:-:S05]  /*1bba0*/  IMAD.U32 R15, RZ, RZ, UR44 ;  /* 0x0000002cff0f7e24 */ /* 0x000fca000f8e00ff */
[----:B------:R-:W-:Y:S01]  /*1bbb0*/  ISETP.NE.AND P1, PT, R15, 0x3, PT ;  /* 0x000000030f00780c */ /* 0x000fe20003f25270 */
[----:B--2---:R-:W-:-:S05]  /*1bbc0*/  IMAD R2, R14, 0x2800, RZ ;  /* 0x000028000e027824 */ /* 0x004fca00078e02ff */
[C---:B------:R-:W-:Y:S02]  /*1bbd0*/  LOP3.LUT R4, R2.reuse, R24, RZ, 0xfc, !PT ;  /* 0x0000001802047212 */ /* 0x040fe400078efcff */
[----:B0-----:R-:W-:-:S03]  /*1bbe0*/  LOP3.LUT R3, R2, R23, RZ, 0xfc, !PT ;  /* 0x0000001702037212 */ /* 0x001fc600078efcff */
[----:B------:R-:W-:Y:S02]  /*1bbf0*/  IMAD.IADD R5, R17, 0x1, R4 ;  /* 0x0000000111057824 */ /* 0x000fe400078e0204 */
[----:B------:R-:W-:Y:S02]  /*1bc00*/  IMAD.IADD R12, R22, 0x1, R3 ;  /* 0x00000001160c7824 */ /* 0x000fe400078e0203 */
[----:B------:R-:W-:Y:S02]  /*1bc10*/  VIADD R3, R2, 0x800 ;  /* 0x0000080002037836 */ /* 0x000fe40000000000 */
[----:B------:R-:W0:Y:S02]  /*1bc20*/  LDSM.16.MT88.4 R4, [R5+0x6000] ;  /* 0x006000000504783b */ /* 0x000e240000004200 */
[C-C-:B0-----:R-:W-:Y:S02]  /*1bc30*/  PRMT R8, R4.reuse, 0x6420, R5.reuse ;  /* 0x0000642004087816 */ /* 0x141fe40000000005 */
[----:B------:R-:W-:-:S02]  /*1bc40*/  PRMT R9, R4, 0x7531, R5 ;  /* 0x0000753104097816 */ /* 0x000fc40000000005 */
        /* <DEDUP_REMOVED lines=8> */
[----:B------:R-:W-:Y:S01]  /*1bcd0*/  VIADD R3, R2, 0x1000 ;  /* 0x0000100002037836 */ /* 0x000fe20000000000 */
[C-C-:B0-----:R-:W-:Y:S02]  /*1bce0*/  PRMT R8, R4.reuse, 0x6420, R5.reuse ;  /* 0x0000642004087816 */ /* 0x141fe40000000005 */
        /* <DEDUP_REMOVED lines=8> */
[----:B------:R-:W1:Y:S01]  /*1bd70*/  LDSM.16.MT88.4 R4, [R5+0x6000] ;  /* 0x006000000504783b */ /* 0x000e620000004200 */
[C---:B------:R-:W-:Y:S02]  /*1bd80*/  VIADD R3, R2.reuse, 0x1800 ;  /* 0x0000180002037836 */ /* 0x040fe40000000000 */
[----:B------:R-:W-:-:S05]  /*1bd90*/  VIADD R2, R2, 0x2000 ;  /* 0x0000200002027836 */ /* 0x000fca0000000000 */
[----:B0-----:R-:W-:-:S05]  /*1bda0*/  LOP3.LUT R13, R2, R23, RZ, 0xfc, !PT ;  /* 0x00000017020d7212 */ /* 0x001fca00078efcff */
[----:B------:R-:W-:Y:S01]  /*1bdb0*/  IMAD.IADD R13, R22, 0x1, R13 ;  /* 0x00000001160d7824 */ /* 0x000fe200078e020d */
[C-C-:B-1----:R-:W-:Y:S02]  /*1bdc0*/  PRMT R8, R4.reuse, 0x6420, R5.reuse ;  /* 0x0000642004087816 */ /* 0x142fe40000000005 */
        /* <DEDUP_REMOVED lines=30> */
.L_x_14788:
[----:B-1----:R1:W-:Y:S01]  /*1bfb0*/  SYNCS.ARRIVE.TRANS64.A1T0 RZ, [R0+URZ+0x13250], RZ ;  /* 0x013250ff00ff79a7 */ /* 0x0023e2000810003f */
[----:B------:R-:W-:Y:S06]  /*1bfc0*/  BAR.SYNC.DEFER_BLOCKING 0x2, 0x80 ;  /* 0x0082000000007b1d */ /* 0x000fec0000010000 */
[----:B------:R-:W-:Y:S05]  /*1bfd0*/  @!P0 BRA `(.L_x_14789) ;  /* 0x0000000000048947 */ /* 0x000fea0003800000 */
[----:B------:R-:W-:Y:S01]  /*1bfe0*/  BPT.TRAP 0x1 ;  /* 0x000000040000795c */ /* 0x000fe20000300000 */
.L_x_14789:
[----:B------:R-:W2:Y:S04]  /*1bff0*/  LDL R2, [R1+0x18] ;  /* 0x0000180001027983 */ /* 0x000ea80000100800 */
[----:B------:R-:W3:Y:S01]  /*1c000*/  LDL.LU R3, [R1+0x10] ;  /* 0x0000100001037983 */ /* 0x000ee20000300800 */
[----:B-1----:R-:W-:-:S05]  /*1c010*/  VIADD R0, R0, 0x13280 ;  /* 0x0001328000007836 */ /* 0x002fca0000000000 */
[----:B--2---:R-:W-:-:S04]  /*1c020*/  PRMT R0, R2, 0x654, R0 ;  /* 0x0000065402007816 */ /* 0x004fc80000000000 */
[----:B------:R1:W-:Y:S02]  /*1c030*/  SYNCS.ARRIVE.TRANS64.RED.A1T0 RZ, [R0+URZ], RZ ;  /* 0x000000ff00ff79a7 */ /* 0x0003e4000810043f */
[----:B-1----:R-:W-:-:S05]  /*1c040*/  VIADD R0, R14, 0x1 ;  /* 0x000000010e007836 */ /* 0x002fca0000000000 */
[----:B------:R-:W-:-:S04]  /*1c050*/  ISETP.NE.AND P0, PT, R0, 0x2, PT ;  /* 0x000000020000780c */ /* 0x000fc80003f05270 */
[----:B------:R-:W-:Y:S02]  /*1c060*/  SEL R2, RZ, 0x1, P0 ;  /* 0x00000001ff027807 */ /* 0x000fe40000000000 */
[----:B------:R-:W-:Y:S02]  /*1c070*/  SEL R0, R0, RZ, P0 ;  /* 0x000000ff00007207 */ /* 0x000fe40000000000 */
[----:B---3--:R-:W-:-:S03]  /*1c080*/  LOP3.LUT R3, R3, R2, RZ, 0x3c, !PT ;  /* 0x0000000203037212 */ /* 0x008fc600078e3cff */
[----:B------:R1:W-:Y:S04]  /*1c090*/  STL [R1+0x4], R0 ;  /* 0x0000040001007387 */ /* 0x0003e80000100800 */
[----:B------:R1:W-:Y:S02]  /*1c0a0*/  STL [R1+0x10], R3 ;  /* 0x0000100301007387 */ /* 0x0003e40000100800 */
.L_x_14730:
[----:B------:R-:W-:Y:S05]  /*1c0b0*/  BSYNC B7 ;  /* 0x0000000000077941 */ /* 0x000fea0003800000 */
.L_x_14728:
[----:B------:R-:W-:-:S13]  /*1c0c0*/  LOP3.LUT P0, RZ, R16, 0x20, RZ, 0xc0, !PT ;  /* 0x0000002010ff7812 */ /* 0x000fda000780c0ff */
[----:B------:R-:W-:Y:S05]  /*1c0d0*/  @!P0 BRA `(.L_x_14790) ;  /* 0x0000000000348947 */ /* 0x000fea0003800000 */
[----:B------:R-:W0:Y:S08]  /*1c0e0*/  S2UR UR4, SR_CgaCtaId ;  /* 0x00000000000479c3 */ /* 0x000e300000008800 */
[----:B------:R-:W-:Y:S01]  /*1c0f0*/  BAR.SYNC.DEFER_BLOCKING 0x5, 0x200 ;  /* 0x0148000000007b1d */ /* 0x000fe20000010000 */
[----:B------:R-:W-:Y:S01]  /*1c100*/  MOV R17, 0x400 ;  /* 0x0000040000117802 */ /* 0x000fe20000000f00 */
[----:B01----:R-:W-:-:S05]  /*1c110*/  IMAD.U32 R0, RZ, RZ, UR4 ;  /* 0x00000004ff007e24 */ /* 0x003fca000f8e00ff */
[----:B------:R-:W-:Y:S01]  /*1c120*/  LEA R17, R0, R17, 0x18 ;  /* 0x0000001100117211 */ /* 0x000fe200078ec0ff */
[----:B------:R-:W-:Y:S04]  /*1c130*/  STL [R1+0x18], R0 ;  /* 0x0000180001007387 */ /* 0x000fe80000100800 */
[----:B------:R-:W0:Y:S04]  /*1c140*/  LDS.128 R4, [R17+0x132d0] ;  /* 0x0132d00011047984 */ /* 0x000e280000000c00 */
[----:B0-----:R0:W-:Y:S01]  /*1c150*/  STL.64 [R1+0x20], R4 ;  /* 0x0000200401007387 */ /* 0x0011e20000100a00 */
[----:B------:R-:W-:-:S03]  /*1c160*/  IMAD.MOV.U32 R0, RZ, RZ, R7 ;  /* 0x000000ffff007224 */ /* 0x000fc600078e0007 */
[----:B------:R0:W-:Y:S02]  /*1c170*/  STL [R1+0x28], R6 ;  /* 0x0000280601007387 */ /* 0x0001e40000100800 */
[----:B------:R-:W-:Y:S01]  /*1c180*/  R2UR UR41, R0 ;  /* 0x00000000002972ca */ /* 0x000fe200000e0000 */
[----:B------:R-:W-:Y:S06]  /*1c190*/  BAR.ARV 0x4, 0x200 ;  /* 0x0108000000007b1d */ /* 0x000fec0000002000 */
[----:B------:R-:W-:Y:S08]  /*1c1a0*/  BRA `(.L_x_14791) ;  /* 0x0000000c00f87947 */ /* 0x000ff00003800000 */
.L_x_14790:
[----:B01----:R-:W2:Y:S01]  /*1c1b0*/  LDL.LU R0, [R1+0x20] ;  /* 0x0000200001007983 */ /* 0x003ea20000300800 */
        /* <DEDUP_REMOVED lines=30> */
[----:B0-----:R-:W-:Y:S02]  /*1c3a0*/  SEL R3, R8, RZ, P3 ;  /* 0x000000ff08037207 */ /* 0x001fe40001800000 */
[----:B------:R-:W0:Y:S03]  /*1c3b0*/  LDC R8, c[0x0][0xc38] ;  /* 0x00030e00ff087b82 */ /* 0x000e260000000800 */
[----:B------:R-:W-:Y:S02]  /*1c3c0*/  IMAD.IADD R2, R6, 0x1, R3 ;  /* 0x0000000106027824 */ /* 0x000fe400078e0203 */
[----:B------:R-:W-:Y:S04]  /*1c3d0*/  SHFL.IDX PT, R6, R10, RZ, 0x1f ;  /* 0x00001fff0a067589 */ /* 0x000fe800000e0000 */
        /* <DEDUP_REMOVED lines=12> */
.L_x_14794:
        /* <DEDUP_REMOVED lines=40> */
.L_x_14792:
        /* <DEDUP_REMOVED lines=8> */
[----:B------:R0:W1:Y:S04]  /*1c7a0*/  SHFL.IDX PT, R5, R5, R2, 0x1f ;  /* 0x00001f0205057589 */ /* 0x00006800000e0000 */
[----:B------:R0:W2:Y:S01]  /*1c7b0*/  SHFL.IDX PT, R0, R0, R11, 0x1f ;  /* 0x00001f0b00007589 */ /* 0x0000a200000e0000 */
[----:B------:R-:W-:Y:S05]  /*1c7c0*/  @!P0 BRA `(.L_x_14795) ;  /* 0x00000000000c8947 */ /* 0x000fea0003800000 */
[----:B------:R-:W-:-:S06]  /*1c7d0*/  UIADD3 UR5, UR4, -0x1, URZ ;  /* 0xffffffff04057890 */ /* 0x000fcc000fffe03f */
[----:B0-----:R-:W-:-:S05]  /*1c7e0*/  IMAD.U32 R2, RZ, RZ, UR5 ;  /* 0x00000005ff027e24 */ /* 0x001fca000f8e00ff */
[----:B------:R3:W4:Y:S02]  /*1c7f0*/  SHFL.IDX PT, R7, R3, R2, 0x1f ;  /* 0x00001f0203077589 */ /* 0x00072400000e0000 */
.L_x_14795:
[----:B---34-:R-:W-:Y:S01]  /*1c800*/  IMAD R3, R7, R8, R9 ;  /* 0x0000000807037224 */ /* 0x018fe200078e0209 */
[----:B-1----:R-:W-:Y:S01]  /*1c810*/  ISETP.NE.AND P0, PT, R5, 0x1, PT ;  /* 0x000000010500780c */ /* 0x002fe20003f05270 */
[----:B------:R-:W-:Y:S02]  /*1c820*/  UIADD3 UR41, UR4, UR41, URZ ;  /* 0x0000002904297290 */ /* 0x000fe4000fffe03f */
[----:B------:R-:W-:Y:S01]  /*1c830*/  IMAD.IADD R4, R6, 0x1, -R3 ;  /* 0x0000000106047824 */ /* 0x000fe200078e0a03 */
[----:B------:R1:W-:Y:S09]  /*1c840*/  STL [R1+0x20], R3 ;  /* 0x0000200301007387 */ /* 0x0003f20000100800 */
[----:B------:R-:W-:Y:S05]  /*1c850*/  @!P0 BRA `(.L_x_14796) ;  /* 0x0000000000e08947 */ /* 0x000fea0003800000 */
[----:B--2---:R-:W-:Y:S01]  /*1c860*/  IABS R6, R0 ;  /* 0x0000000000067213 */ /* 0x004fe20000000000 */
[----:B0-----:R-:W-:-:S03]  /*1c870*/  IMAD.MOV.U32 R2, RZ, RZ, RZ ;  /* 0x000000ffff027224 */ /* 0x001fc600078e00ff */
[----:B------:R-:W0:Y:S08]  /*1c880*/  I2F.RP R8, R6 ;  /* 0x0000000600087306 */ /* 0x000e300000209400 */
[----:B0-----:R-:W0:Y:S02]  /*1c890*/  MUFU.RCP R8, R8 ;  /* 0x0000000800087308 */ /* 0x001e240000001000 */
[----:B0-----:R-:W-:Y:S01]  /*1c8a0*/  VIADD R9, R8, 0xffffffe ;  /* 0x0ffffffe08097836 */ /* 0x001fe20000000000 */
[----:B------:R-:W-:-:S05]  /*1c8b0*/  IABS R8, R0 ;  /* 0x0000000000087213 */ /* 0x000fca0000000000 */
[----:B-1----:R0:W1:Y:S01]  /*1c8c0*/  F2I.FTZ.U32.TRUNC.NTZ R3, R9 ;  /* 0x0000000900037305 */ /* 0x002062000021f000 */
[----:B------:R-:W-:Y:S01]  /*1c8d0*/  IMAD.MOV R11, RZ, RZ, -R8 ;  /* 0x000000ffff0b7224 */ /* 0x000fe200078e0a08 */
[----:B0-----:R-:W-:Y:S01]  /*1c8e0*/  IABS R9, R4 ;  /* 0x0000000400097213 */ /* 0x001fe20000000000 */
[----:B-1----:R-:W-:-:S04]  /*1c8f0*/  IMAD.MOV R7, RZ, RZ, -R3 ;  /* 0x000000ffff077224 */ /* 0x002fc800078e0a03 */
[----:B------:R-:W-:-:S04]  /*1c900*/  IMAD R7, R7, R6, RZ ;  /* 0x0000000607077224 */ /* 0x000fc800078e02ff */
[----:B------:R-:W-:Y:S01]  /*1c910*/  IMAD.HI.U32 R3, R3, R7, R2 ;  /* 0x0000000703037227 */ /* 0x000fe200078e0002 */
[----:B------:R-:W-:-:S04]  /*1c920*/  IABS R7, R5 ;  /* 0x0000000500077213 */ /* 0x000fc80000000000 */
[----:B------:R-:W0:Y:S01]  /*1c930*/  I2F.RP R10, R7 ;  /* 0x00000007000a7306 */ /* 0x000e220000209400 */
[----:B------:R-:W-:-:S04]  /*1c940*/  IMAD.HI.U32 R8, R3, R9, RZ ;  /* 0x0000000903087227 */ /* 0x000fc800078e00ff */
[----:B------:R-:W-:-:S05]  /*1c950*/  IMAD R9, R8, R11, R9 ;  /* 0x0000000b08097224 */ /* 0x000fca00078e0209 */
[----:B------:R-:W-:Y:S01]  /*1c960*/  ISETP.GT.U32.AND P1, PT, R6, R9, PT ;  /* 0x000000090600720c */ /* 0x000fe20003f24070 */
[----:B0-----:R-:W0:-:S12]  /*1c970*/  MUFU.RCP R2, R10 ;  /* 0x0000000a00027308 */ /* 0x001e180000001000 */
[----:B------:R-:W-:Y:S02]  /*1c980*/  @!P1 IMAD.IADD R9, R9, 0x1, -R6 ;  /* 0x0000000109099824 */ /* 0x000fe400078e0a06 */
[----:B------:R-:W-:Y:S01]  /*1c990*/  @!P1 VIADD R8, R8, 0x1 ;  /* 0x0000000108089836 */ /* 0x000fe20000000000 */
[----:B------:R-:W-:Y:S02]  /*1c9a0*/  ISETP.NE.AND P1, PT, R0, RZ, PT ;  /* 0x000000ff0000720c */ /* 0x000fe40003f25270 */
[----:B------:R-:W-:Y:S02]  /*1c9b0*/  ISETP.GE.U32.AND P0, PT, R9, R6, PT ;  /* 0x000000060900720c */ /* 0x000fe40003f06070 */
[----:B------:R-:W-:Y:S01]  /*1c9c0*/  IABS R6, R5 ;  /* 0x0000000500067213 */ /* 0x000fe20000000000 */
[----:B0-----:R-:W-:-:S04]  /*1c9d0*/  VIADD R11, R2, 0xffffffe ;  /* 0x0ffffffe020b7836 */ /* 0x001fc80000000000 */
[----:B------:R-:W-:Y:S01]  /*1c9e0*/  IMAD.MOV R6, RZ, RZ, -R6 ;  /* 0x000000ffff067224 */ /* 0x000fe200078e0a06 */
[----:B------:R-:W0:Y:S05]  /*1c9f0*/  F2I.FTZ.U32.TRUNC.NTZ R3, R11 ;  /* 0x0000000b00037305 */ /* 0x000e2a000021f000 */
        /* <DEDUP_REMOVED lines=25> */
[----:B------:R-:W-:-:S04]  /*1cb90*/  IMAD.MOV R3, RZ, RZ, -R8 ;  /* 0x000000ffff037224 */ /* 0x000fc800078e0a08 */
[----:B------:R-:W-:Y:S02]  /*1cba0*/  IMAD R2, R0, R3, R4 ;  /* 0x0000000300027224 */ /* 0x000fe400078e0204 */
[----:B------:R-:W-:-:S05]  /*1cbb0*/  IMAD R3, R5, 0x10000, R6 ;  /* 0x0001000005037824 */ /* 0x000fca00078e0206 */
[----:B------:R1:W-:Y:S01]  /*1cbc0*/  STL [R1+0x28], R3 ;  /* 0x0000280301007387 */ /* 0x0003e20000100800 */
[----:B------:R-:W-:Y:S05]  /*1cbd0*/  BRA `(.L_x_14797) ;  /* 0x0000000400007947 */ /* 0x000fea0003800000 */
.L_x_14796:
[----:B------:R-:W-:Y:S02]  /*1cbe0*/  ULDC.64 UR4, c[0x0][0xc90] ;  /* 0x0003240000047ab9 */ /* 0x000fe40000000a00 */
[----:B------:R-:W-:-:S06]  /*1cbf0*/  UIMAD.WIDE UR4, UR41, 0x4, UR4 ;  /* 0x00000004290478a5 */ /* 0x000fcc000f8e0204 */
[----:B0-----:R-:W-:Y:S02]  /*1cc00*/  IMAD.U32 R2, RZ, RZ, UR4 ;  /* 0x00000004ff027e24 */ /* 0x001fe4000f8e00ff */
[----:B-1----:R-:W-:-:S05]  /*1cc10*/  IMAD.U32 R3, RZ, RZ, UR5 ;  /* 0x00000005ff037e24 */ /* 0x002fca000f8e00ff */
        /* <DEDUP_REMOVED lines=24> */
[----:B------:R-:W-:-:S04]  /*1cda0*/  IMAD.MOV.U32 R2, RZ, RZ, R3 ;  /* 0x000000ffff027224 */ /* 0x000fc800078e0003 */
        /* <DEDUP_REMOVED lines=8> */
[----:B------:R-:W-:-:S04]  /*1ce30*/  IABS R8, R7 ;  /* 0x0000000700087213 */ /* 0x000fc80000000000 */
[----:B------:R-:W0:Y:S08]  /*1ce40*/  I2F.RP R9, R8 ;  /* 0x0000000800097306 */ /* 0x000e300000209400 */
[----:B0-----:R-:W0:Y:S02]  /*1ce50*/  MUFU.RCP R9, R9 ;  /* 0x0000000900097308 */ /* 0x001e240000001000 */
[----:B0-----:R-:W-:Y:S01]  /*1ce60*/  VIADD R3, R9, 0xffffffe ;  /* 0x0ffffffe09037836 */ /* 0x001fe20000000000 */
[----:B------:R-:W-:-:S05]  /*1ce70*/  IABS R9, R7 ;  /* 0x0000000700097213 */ /* 0x000fca0000000000 */
[----:B------:R-:W0:Y:S02]  /*1ce80*/  F2I.FTZ.U32.TRUNC.NTZ R3, R3 ;  /* 0x0000000300037305 */ /* 0x000e24000021f000 */
[----:B0-----:R-:W-:-:S04]  /*1ce90*/  IMAD.MOV R5, RZ, RZ, -R3 ;  /* 0x000000ffff057224 */ /* 0x001fc800078e0a03 */
[----:B------:R-:W-:-:S04]  /*1cea0*/  IMAD R5, R5, R8, RZ ;  /* 0x0000000805057224 */ /* 0x000fc800078e02ff */
        /* <DEDUP_REMOVED lines=17> */
[----:B------:R-:W-:-:S05]  /*1cfc0*/  IMAD R3, R2, R7, R3 ;  /* 0x0000000702037224 */ /* 0x000fca00078e0203 */
[----:B------:R0:W-:Y:S02]  /*1cfd0*/  STL [R1+0x28], R3 ;  /* 0x0000280301007387 */ /* 0x0001e40000100800 */
.L_x_14797:
[----:B01----:R-:W-:-:S05]  /*1cfe0*/  LOP3.LUT R3, RZ, R2, RZ, 0x33, !PT ;  /* 0x00000002ff037212 */ /* 0x003fca00078e33ff */
[----:B------:R-:W-:-:S05]  /*1cff0*/  IMAD.IADD R0, R0, 0x1, R3 ;  /* 0x0000000100007824 */ /* 0x000fca00078e0203 */
[----:B------:R1:W-:Y:S01]  /*1d000*/  STL [R1+0x24], R0 ;  /* 0x0000240001007387 */ /* 0x0003e20000100800 */
[----:B------:R-:W-:Y:S05]  /*1d010*/  BRA `(.L_x_14798) ;  /* 0x0000000000107947 */ /* 0x000fea0003800000 */
.L_x_14793:
[----:B------:R0:W-:Y:S01]  /*1d020*/  STL [R1+0x20], R6 ;  /* 0x0000200601007387 */ /* 0x0001e20000100800 */
[----:B------:R-:W-:-:S03]  /*1d030*/  ULDC UR41, c[0x0][0xc3c] ;  /* 0x00030f0000297ab9 */ /* 0x000fc60000000800 */
[----:B------:R0:W-:Y:S04]  /*1d040*/  STL [R1+0x24], RZ ;  /* 0x000024ff01007387 */ /* 0x0001e80000100800 */
[----:B------:R0:W-:Y:S02]  /*1d050*/  STL [R1+0x28], RZ ;  /* 0x000028ff01007387 */ /* 0x0001e40000100800 */
.L_x_14798:
[----:B------:R-:W2:Y:S04]  /*1d060*/  LDL R3, [R1+0x24] ;  /* 0x0000240001037983 */ /* 0x000ea80000100800 */
[----:B------:R-:W3:Y:S04]  /*1d070*/  LDL R2, [R1+0x28] ;  /* 0x0000280001027983 */ /* 0x000ee80000100800 */
[----:B------:R-:W4:Y:S01]  /*1d080*/  LDL R4, [R1+0x20] ;  /* 0x0000200001047983 */ /* 0x000f220000100800 */
        /* <DEDUP_REMOVED lines=16> */
.L_x_14791:
[----:B------:R-:W-:Y:S02]  /*1d190*/  ULDC UR4, c[0x0][0xc3c] ;  /* 0x00030f0000047ab9 */ /* 0x000fe40000000800 */
[----:B------:R-:W-:-:S06]  /*1d1a0*/  UISETP.GE.AND UP0, UPT, UR41, UR4, UPT ;  /* 0x000000042900728c */ /* 0x000fcc000bf06270 */
[----:B------:R-:W-:-:S13]  /*1d1b0*/  PLOP3.LUT P0, PT, PT, PT, UP0, 0x80, 0x0 ;  /* 0x000000000000781c */ /* 0x000fda0003f0f008 */
[----:B------:R-:W-:Y:S05]  /*1d1c0*/  @!P0 BRA `(.L_x_14799) ;  /* 0xffffff9c00848947 */ /* 0x000fea000383ffff */
.L_x_14717:
[----:B------:R-:W3:Y:S01]  /*1d1d0*/  LDL.LU R0, [R1+0x34] ;  /* 0x0000340001007983 */ /* 0x000ee20000300800 */
        /* <DEDUP_REMOVED lines=11> */
.L_x_14890:
[----:B------:R-:W-:Y:S05]  /*1d290*/  BSYNC B0 ;  /* 0x0000000000007941 */ /* 0x000fea0003800000 */
.L_x_14800:
[----:B------:R-:W-:-:S03]  /*1d2a0*/  UMOV UR4, 0xffffffff ;  /* 0xffffffff00047882 */ /* 0x000fc60000000000 */
[----:B------:R-:W-:Y:S05]  /*1d2b0*/  BRA.DIV UR4, `(.L_x_14802) ;  /* 0x0000002a04cc7947 */ /* 0x000fea000b800000 */
[----:B0-----:R-:W0:Y:S02]  /*1d2c0*/  S2R R0, SR_TID.X ;  /* 0x0000000000007919 */ /* 0x001e240000002100 */
[----:B0-----:R-:W-:-:S04]  /*1d2d0*/  SHF.R.U32.HI R0, RZ, 0x5, R0 ;  /* 0x00000005ff007819 */ /* 0x001fc80000011600 */
[----:B------:R-:W-:-:S05]  /*1d2e0*/  LOP3.LUT R0, R0, 0x3, RZ, 0xc0, !PT ;  /* 0x0000000300007812 */ /* 0x000fca00078ec0ff */
[----:B------:R0:W1:Y:S02]  /*1d2f0*/  SHFL.IDX PT, R14, R0, RZ, 0x1f ;  /* 0x00001fff000e7589 */ /* 0x00006400000e0000 */
.L_x_14893:
[----:B-1----:R-:W-:Y:S01]  /*1d300*/  ISETP.NE.AND P0, PT, R14, RZ, PT ;  /* 0x000000ff0e00720c */ /* 0x002fe20003f05270 */
[----:B------:R-:W-:-:S12]  /*1d310*/  BSSY B0, `(.L_x_14803) ;  /* 0x000002f000007945 */ /* 0x000fd80003800000 */
[----:B------:R-:W-:Y:S05]  /*1d320*/  @P0 BRA `(.L_x_14804) ;  /* 0x0000000000b40947 */ /* 0x000fea0003800000 */
[----:B------:R-:W-:-:S03]  /*1d330*/  UMOV UR4, 0xffffffff ;  /* 0xffffffff00047882 */ /* 0x000fc60000000000 */
[----:B------:R-:W-:Y:S05]  /*1d340*/  BRA.DIV UR4, `(.L_x_14805) ;  /* 0x0000002a04dc7947 */ /* 0x000fea000b800000 */
[----:B------:R-:W-:-:S13]  /*1d350*/  ELECT P6, URZ, PT ;  /* 0x00000000003f782f */ /* 0x000fda00038c0000 */
.L_x_14896:
[----:B------:R-:W-:Y:S05]  /*1d360*/  @!P6 BRA `(.L_x_14804) ;  /* 0x0000000000a4e947 */ /* 0x000fea0003800000 */
[----:B------:R-:W-:-:S06]  /*1d370*/  ULOP3.LUT UR4, UR37, 0x2, URZ, 0xfc, !UPT ;  /* 0x0000000225047892 */ /* 0x000fcc000f8efc3f */
[----:B0-----:R-:W-:-:S05]  /*1d380*/  IMAD.U32 R0, RZ, RZ, UR4 ;  /* 0x00000004ff007e24 */ /* 0x001fca000f8e00ff */
[----:B------:R-:W-:-:S13]  /*1d390*/  ISETP.NE.AND P0, PT, R0, 0x3, PT ;  /* 0x000000030000780c */ /* 0x000fda0003f05270 */
[----:B------:R-:W-:Y:S05]  /*1d3a0*/  @!P0 BRA `(.L_x_14806) ;  /* 0x0000000000048947 */ /* 0x000fea0003800000 */
[----:B------:R-:W-:Y:S01]  /*1d3b0*/  BPT.TRAP 0x1 ;  /* 0x000000040000795c */ /* 0x000fe20000300000 */
.L_x_14806:
[----:B------:R-:W2:Y:S04]  /*1d3c0*/  LDL R2, [R1+0x10] ;  /* 0x0000100001027983 */ /* 0x000ea80000100800 */
[----:B------:R-:W3:Y:S01]  /*1d3d0*/  LDL.LU R0, [R1+0x4] ;  /* 0x0000040001007983 */ /* 0x000ee20000300800 */
[----:B--2---:R-:W-:Y:S01]  /*1d3e0*/  SHF.L.U32 R3, R2, 0x1f, RZ ;  /* 0x0000001f02037819 */ /* 0x004fe200000006ff */
[C---:B---3--:R-:W-:Y:S02]  /*1d3f0*/  IMAD R4, R0.reuse, 0x8, R5 ;  /* 0x0000000800047824 */ /* 0x048fe400078e0205 */
[----:B------:R-:W-:Y:S02]  /*1d400*/  VIADD R0, R0, 0x1 ;  /* 0x0000000100007836 */ /* 0x000fe40000000000 */
[----:B------:R-:W0:Y:S03]  /*1d410*/  SYNCS.PHASECHK.TRANS64.TRYWAIT P1, [R4+URZ+0x13240], R3 ;  /* 0x01324003040075a7 */ /* 0x000e26000802017f */
[----:B------:R-:W-:-:S04]  /*1d420*/  ISETP.NE.AND P2, PT, R0, 0x2, PT ;  /* 0x000000020000780c */ /* 0x000fc80003f45270 */
[----:B------:R-:W-:Y:S01]  /*1d430*/  SEL R2, RZ, 0x1, P2 ;  /* 0x00000001ff027807 */ /* 0x000fe20001000000 */
[----:B0-----:R-:W-:Y:S08]  /*1d440*/  @!P1 BRA `(.L_x_14807) ;  /* 0x0000002800bc9947 */ /* 0x001ff00003800000 */
.L_x_14897:
[----:B------:R-:W2:Y:S01]  /*1d450*/  LDL.LU R6, [R1+0x10] ;  /* 0x0000100001067983 */ /* 0x000ea20000300800 */
[----:B------:R-:W-:Y:S02]  /*1d460*/  SEL R0, R0, RZ, P2 ;  /* 0x000000ff00007207 */ /* 0x000fe40001000000 */
[----:B--2---:R-:W-:Y:S01]  /*1d470*/  LOP3.LUT R2, R6, R2, RZ, 0x3c, !PT ;  /* 0x0000000206027212 */ /* 0x004fe200078e3cff */
[----:B------:R-:W-:Y:S06]  /*1d480*/  @!P0 BRA `(.L_x_14808) ;  /* 0x0000000000048947 */ /* 0x000fec0003800000 */
[----:B------:R-:W-:Y:S01]  /*1d490*/  BPT.TRAP 0x1 ;  /* 0x000000040000795c */ /* 0x000fe20000300000 */
.L_x_14808:
[----:B------:R-:W-:Y:S01]  /*1d4a0*/  IMAD R5, R0, 0x8, R5 ;  /* 0x0000000800057824 */ /* 0x000fe200078e0205 */
[----:B------:R-:W-:-:S04]  /*1d4b0*/  SHF.L.U32 R0, R2, 0x1f, RZ ;  /* 0x0000001f02007819 */ /* 0x000fc800000006ff */
[----:B------:R-:W1:Y:S02]  /*1d4c0*/  SYNCS.PHASECHK.TRANS64.TRYWAIT P1, [R5+URZ+0x13240], R0 ;  /* 0x01324000050075a7 */ /* 0x000e64000802017f */
[----:B-1----:R-:W-:Y:S05]  /*1d4d0*/  @!P1 BRA `(.L_x_14809) ;  /* 0x0000002800ac9947 */ /* 0x002fea0003800000 */
.L_x_14898:
[----:B------:R-:W-:Y:S05]  /*1d4e0*/  @!P0 BRA `(.L_x_14810) ;  /* 0x0000000000048947 */ /* 0x000fea0003800000 */
[----:B------:R-:W-:Y:S01]  /*1d4f0*/  BPT.TRAP 0x1 ;  /* 0x000000040000795c */ /* 0x000fe20000300000 */
.L_x_14810:
[----:B------:R-:W2:Y:S02]  /*1d500*/  SYNCS.PHASECHK.TRANS64.TRYWAIT P1, [R4+URZ+0x13260], R3 ;  /* 0x01326003040075a7 */ /* 0x000ea4000802017f */
[----:B--2---:R-:W-:Y:S05]  /*1d510*/  @!P1 BRA `(.L_x_14811) ;  /* 0x0000002800b09947 */ /* 0x004fea0003800000 */
.L_x_14899:
[----:B------:R-:W-:Y:S05]  /*1d520*/  @!P0 BRA `(.L_x_14812) ;  /* 0x0000000000048947 */ /* 0x000fea0003800000 */
[----:B------:R-:W-:Y:S01]  /*1d530*/  BPT.TRAP 0x1 ;  /* 0x000000040000795c */ /* 0x000fe20000300000 */
.L_x_14812:
[----:B------:R-:W3:Y:S02]  /*1d540*/  SYNCS.PHASECHK.TRANS64.TRYWAIT P1, [R5+URZ+0x13260], R0 ;  /* 0x01326000050075a7 */ /* 0x000ee4000802017f */
[----:B---3--:R-:W-:Y:S05]  /*1d550*/  @!P1 BRA `(.L_x_14813) ;  /* 0x0000002800b49947 */ /* 0x008fea0003800000 */
.L_x_14900:
[----:B------:R-:W-:Y:S05]  /*1d560*/  @!P0 BRA `(.L_x_14814) ;  /* 0x0000000000048947 */ /* 0x000fea0003800000 */
[----:B------:R-:W-:Y:S01]  /*1d570*/  BPT.TRAP 0x1 ;  /* 0x000000040000795c */ /* 0x000fe20000300000 */
.L_x_14814:
[----:B------:R-:W4:Y:S02]  /*1d580*/  SYNCS.PHASECHK.TRANS64.TRYWAIT P1, [R4+URZ+0x13280], R3 ;  /* 0x01328003040075a7 */ /* 0x000f24000802017f */
[----:B----4-:R-:W-:Y:S05]  /*1d590*/  @!P1 BRA `(.L_x_14815) ;  /* 0x0000002800b89947 */ /* 0x010fea0003800000 */
.L_x_14901:
[----:B------:R-:W-:Y:S05]  /*1d5a0*/  @!P0 BRA `(.L_x_14816) ;  /* 0x0000000000048947 */ /* 0x000fea0003800000 */
[----:B------:R-:W-:Y:S01]  /*1d5b0*/  BPT.TRAP 0x1 ;  /* 0x000000040000795c */ /* 0x000fe20000300000 */
.L_x_14816:
[----:B------:R0:W0:Y:S02]  /*1d5c0*/  SYNCS.PHASECHK.TRANS64.TRYWAIT P0, [R5+URZ+0x13280], R0 ;  /* 0x01328000050075a7 */ /* 0x000024000800017f */
[----:B0-----:R-:W-:Y:S05]  /*1d5d0*/  @!P0 NANOSLEEP.SYNCS 0x989680 ;  /* 0x009896800000895d */ /* 0x001fea0003900000 */
[----:B------:R-:W0:Y:S02]  /*1d5e0*/  @!P0 SYNCS.PHASECHK.TRANS64 P0, [R5+URZ+0x13280], R0 ;  /* 0x01328000050085a7 */ /* 0x000e24000800007f */
[----:B0-----:R-:W-:Y:S05]  /*1d5f0*/  @!P0 BRA `(.L_x_14816) ;  /* 0xfffffffc00f08947 */ /* 0x001fea000383ffff */
.L_x_14804:
[----:B------:R-:W-:Y:S05]  /*1d600*/  BSYNC B0 ;  /* 0x0000000000007941 */ /* 0x000fea0003800000 */
.L_x_14803:
[----:B------:R-:W-:Y:S05]  /*1d610*/  EXIT ;  /* 0x000000000000794d */ /* 0x000fea0003800000 */
.L_x_14621:
[----:B0-----:R-:W-:-:S04]  /*1d620*/  IMAD.U32 R3, RZ, RZ, UR45 ;  /* 0x0000002dff037e24 */ /* 0x001fc8000f8e00ff */
[----:B------:R0:W1:Y:S03]  /*1d630*/  SYNCS.PHASECHK.TRANS64.TRYWAIT P1, [R3+URZ+0x13200], R8 ;  /* 0x01320008030075a7 */ /* 0x000066000802017f */
[----:B-1----:R-:W-:Y:S05]  /*1d640*/  @!P1 NANOSLEEP.SYNCS 0x989680 ;  /* 0x009896800000995d */ /* 0x002fea0003900000 */
[----:B------:R-:W1:Y:S02]  /*1d650*/  @!P1 SYNCS.PHASECHK.TRANS64 P1, [R3+URZ+0x13200], R8 ;  /* 0x01320008030095a7 */ /* 0x000e64000802007f */
[----:B-1----:R-:W-:Y:S05]  /*1d660*/  @!P1 BRA `(.L_x_14621) ;  /* 0xfffffffc00ec9947 */ /* 0x002fea000383ffff */
[----:B------:R-:W-:Y:S05]  /*1d670*/  BRA `(.L_x_14817) ;  /* 0xfffffe4800107947 */ /* 0x000fea000383ffff */
.L_x_14625:
[----:B-1----:R1:W2:Y:S02]  /*1d680*/  SYNCS.PHASECHK.TRANS64.TRYWAIT P1, [R106+URZ+0x13230], R3 ;  /* 0x013230036a0075a7 */ /* 0x0022a4000802017f */
[----:B--2---:R-:W-:Y:S05]  /*1d690*/  @!P1 NANOSLEEP.SYNCS 0x989680 ;  /* 0x009896800000995d */ /* 0x004fea0003900000 */
[----:B------:R-:W2:Y:S02]  /*1d6a0*/  @!P1 SYNCS.PHASECHK.TRANS64 P1, [R106+URZ+0x13230], R3 ;  /* 0x013230036a0095a7 */ /* 0x000ea4000802007f */
[----:B--2---:R-:W-:Y:S05]  /*1d6b0*/  @!P1 BRA `(.L_x_14625) ;  /* 0xfffffffc00f09947 */ /* 0x004fea000383ffff */
[----:B------:R-:W-:Y:S05]  /*1d6c0*/  BRA `(.L_x_14624) ;  /* 0xfffffe48002c7947 */ /* 0x000fea000383ffff */
.L_x_14642:
[----:B-1----:R-:W-:-:S04]  /*1d6d0*/  IMAD.U32 R10, RZ, RZ, UR24 ;  /* 0x00000018ff0a7e24 */ /* 0x002fc8000f8e00ff */
[----:B------:R1:W2:Y:S03]  /*1d6e0*/  SYNCS.PHASECHK.TRANS64.TRYWAIT P1, [R10+URZ+0x13230], R9 ;  /* 0x013230090a0075a7 */ /* 0x0002a6000802017f */
[----:B--2---:R-:W-:Y:S05]  /*1d6f0*/  @!P1 NANOSLEEP.SYNCS 0x989680 ;  /* 0x009896800000995d */ /* 0x004fea0003900000 */
[----:B------:R-:W2:Y:S02]  /*1d700*/  @!P1 SYNCS.PHASECHK.TRANS64 P1, [R10+URZ+0x13230], R9 ;  /* 0x013230090a0095a7 */ /* 0x000ea4000802007f */
[----:B--2---:R-:W-:Y:S05]  /*1d710*/  @!P1 BRA `(.L_x_14642) ;  /* 0xfffffffc00ec9947 */ /* 0x004fea000383ffff */
[----:B------:R-:W-:Y:S05]  /*1d720*/  BRA `(.L_x_14641) ;  /* 0xfffffe90005c7947 */ /* 0x000fea000383ffff */
.L_x_14646:
[----:B-1----:R-:W-:-:S04]  /*1d730*/  IMAD.U32 R10, RZ, RZ, UR11 ;  /* 0x0000000bff0a7e24 */ /* 0x002fc8000f8e00ff */
[----:B------:R1:W2:Y:S03]  /*1d740*/  SYNCS.PHASECHK.TRANS64.TRYWAIT P1, [R10+URZ+0x13250], R9 ;  /* 0x013250090a0075a7 */ /* 0x0002a6000802017f */
[----:B--2---:R-:W-:Y:S05]  /*1d750*/  @!P1 NANOSLEEP.SYNCS 0x989680 ;  /* 0x009896800000995d */ /* 0x004fea0003900000 */
[----:B------:R-:W2:Y:S02]  /*1d760*/  @!P1 SYNCS.PHASECHK.TRANS64 P1, [R10+URZ+0x13250], R9 ;  /* 0x013250090a0095a7 */ /* 0x000ea4000802007f */
[----:B--2---:R-:W-:Y:S05]  /*1d770*/  @!P1 BRA `(.L_x_14646) ;  /* 0xfffffffc00ec9947 */ /* 0x004fea000383ffff */
[----:B------:R-:W-:Y:S05]  /*1d780*/  BRA `(.L_x_14645) ;  /* 0xfffffe9400687947 */ /* 0x000fea000383ffff */
.L_x_14665:
[----:B-1----:R-:W-:-:S04]  /*1d790*/  IMAD.U32 R10, RZ, RZ, UR21 ;  /* 0x00000015ff0a7e24 */ /* 0x002fc8000f8e00ff */
[----:B------:R1:W2:Y:S03]  /*1d7a0*/  SYNCS.PHASECHK.TRANS64.TRYWAIT P1, [R10+URZ+0x13230], R9 ;  /* 0x013230090a0075a7 */ /* 0x0002a6000802017f */
[----:B--2---:R-:W-:Y:S05]  /*1d7b0*/  @!P1 NANOSLEEP.SYNCS 0x989680 ;  /* 0x009896800000995d */ /* 0x004fea0003900000 */
[----:B------:R-:W2:Y:S02]  /*1d7c0*/  @!P1 SYNCS.PHASECHK.TRANS64 P1, [R10+URZ+0x13230], R9 ;  /* 0x013230090a0095a7 */ /* 0x000ea4000802007f */
[----:B--2---:R-:W-:Y:S05]  /*1d7d0*/  @!P1 BRA `(.L_x_14665) ;  /* 0xfffffffc00ec9947 */ /* 0x004fea000383ffff */
[----:B------:R-:W-:Y:S05]  /*1d7e0*/  BRA `(.L_x_14664) ;  /* 0xfffffedc001c7947 */ /* 0x000fea000383ffff */
.L_x_14669:
[----:B-1----:R-:W-:-:S04]  /*1d7f0*/  IMAD.U32 R10, RZ, RZ, UR11 ;  /* 0x0000000bff0a7e24 */ /* 0x002fc8000f8e00ff */
[----:B------:R1:W2:Y:S03]  /*1d800*/  SYNCS.PHASECHK.TRANS64.TRYWAIT P1, [R10+URZ+0x13250], R9 ;  /* 0x013250090a0075a7 */ /* 0x0002a6000802017f */
[----:B--2---:R-:W-:Y:S05]  /*1d810*/  @!P1 NANOSLEEP.SYNCS 0x989680 ;  /* 0x009896800000995d */ /* 0x004fea0003900000 */
[----:B------:R-:W2:Y:S02]  /*1d820*/  @!P1 SYNCS.PHASECHK.TRANS64 P1, [R10+URZ+0x13250], R9 ;  /* 0x013250090a0095a7 */ /* 0x000ea4000802007f */
[----:B--2---:R-:W-:Y:S05]  /*1d830*/  @!P1 BRA `(.L_x_14669) ;  /* 0xfffffffc00ec9947 */ /* 0x004fea000383ffff */
[----:B------:R-:W-:Y:S05]  /*1d840*/  BRA `(.L_x_14668) ;  /* 0xfffffee000287947 */ /* 0x000fea000383ffff */
.L_x_14677:
[----:B-1----:R-:W-:-:S04]  /*1d850*/  IMAD.U32 R10, RZ, RZ, UR24 ;  /* 0x00000018ff0a7e24 */ /* 0x002fc8000f8e00ff */
[----:B------:R1:W2:Y:S03]  /*1d860*/  SYNCS.PHASECHK.TRANS64.TRYWAIT P1, [R10+URZ+0x13230], R9 ;  /* 0x013230090a0075a7 */ /* 0x0002a6000802017f */
[----:B--2---:R-:W-:Y:S05]  /*1d870*/  @!P1 NANOSLEEP.SYNCS 0x989680 ;  /* 0x009896800000995d */ /* 0x004fea0003900000 */
[----:B------:R-:W2:Y:S02]  /*1d880*/  @!P1 SYNCS.PHASECHK.TRANS64 P1, [R10+URZ+0x13230], R9 ;  /* 0x013230090a0095a7 */ /* 0x000ea4000802007f */
[----:B--2---:R-:W-:Y:S05]  /*1d890*/  @!P1 BRA `(.L_x_14677) ;  /* 0xfffffffc00ec9947 */ /* 0x004fea000383ffff */
[----:B------:R-:W-:Y:S05]  /*1d8a0*/  BRA `(.L_x_14676) ;  /* 0xffffff08001c7947 */ /* 0x000fea000383ffff */
.L_x_14681:
[----:B-1----:R-:W-:-:S04]  /*1d8b0*/  IMAD.U32 R10, RZ, RZ, UR11 ;  /* 0x0000000bff0a7e24 */ /* 0x002fc8000f8e00ff */
[----:B------:R1:W2:Y:S03]  /*1d8c0*/  SYNCS.PHASECHK.TRANS64.TRYWAIT P1, [R10+URZ+0x13250], R9 ;  /* 0x013250090a0075a7 */ /* 0x0002a6000802017f */
[----:B--2---:R-:W-:Y:S05]  /*1d8d0*/  @!P1 NANOSLEEP.SYNCS 0x989680 ;  /* 0x009896800000995d */ /* 0x004fea0003900000 */
[----:B------:R-:W2:Y:S02]  /*1d8e0*/  @!P1 SYNCS.PHASECHK.TRANS64 P1, [R10+URZ+0x13250], R9 ;  /* 0x013250090a0095a7 */ /* 0x000ea4000802007f */
[----:B--2---:R-:W-:Y:S05]  /*1d8f0*/  @!P1 BRA `(.L_x_14681) ;  /* 0xfffffffc00ec9947 */ /* 0x004fea000383ffff */
[----:B------:R-:W-:Y:S05]  /*1d900*/  BRA `(.L_x_14680) ;  /* 0xffffff0c00287947 */ /* 0x000fea000383ffff */
.L_x_14696:
[----:B-1----:R-:W-:-:S04]  /*1d910*/  IMAD.U32 R5, RZ, RZ, UR14 ;  /* 0x0000000eff057e24 */ /* 0x002fc8000f8e00ff */
[----:B------:R1:W2:Y:S03]  /*1d920*/  SYNCS.PHASECHK.TRANS64.TRYWAIT P1, [R5+URZ+0x13250], R0 ;  /* 0x01325000050075a7 */ /* 0x0002a6000802017f */
[----:B--2---:R-:W-:Y:S05]  /*1d930*/  @!P1 NANOSLEEP.SYNCS 0x989680 ;  /* 0x009896800000995d */ /* 0x004fea0003900000 */
[----:B------:R-:W2:Y:S02]  /*1d940*/  @!P1 SYNCS.PHASECHK.TRANS64 P1, [R5+URZ+0x13250], R0 ;  /* 0x01325000050095a7 */ /* 0x000ea4000802007f */
[----:B--2---:R-:W-:Y:S05]  /*1d950*/  @!P1 BRA `(.L_x_14696) ;  /* 0xfffffffc00ec9947 */ /* 0x004fea000383ffff */
[----:B------:R-:W-:Y:S05]  /*1d960*/  BRA `(.L_x_14695) ;  /* 0xffffff5000147947 */ /* 0x000fea000383ffff */
.L_x_14739:
[----:B------:R-:W1:Y:S01]  /*1d970*/  S2R R25, SR_TID.X ;  /* 0x0000000000197919 */ /* 0x000e620000002100 */
        /* <DEDUP_REMOVED lines=9> */
.L_x_14818:
[----:B------:R-:W-:Y:S05]  /*1da10*/  BRA `(.L_x_14819) ;  /* 0xffffffa800987947 */ /* 0x000fea000383ffff */
.L_x_14742:
[----:B0-----:R-:W2:Y:S02]  /*1da20*/  LDL R0, [R1+0x8] ;  /* 0x0000080001007983 */ /* 0x001ea40000100800 */
[----:B--2---:R0:W1:Y:S02]  /*1da30*/  SYNCS.PHASECHK.TRANS64.TRYWAIT P0, [R4+URZ+0x13280], R0 ;  /* 0x01328000040075a7 */ /* 0x004064000800017f */
[----:B-1----:R-:W-:Y:S05]  /*1da40*/  @!P0 NANOSLEEP.SYNCS 0x989680 ;  /* 0x009896800000895d */ /* 0x002fea0003900000 */
[----:B------:R-:W1:Y:S02]  /*1da50*/  @!P0 SYNCS.PHASECHK.TRANS64 P0, [R4+URZ+0x13280], R0 ;  /* 0x01328000040085a7 */ /* 0x000e64000800007f */
[----:B-1----:R-:W-:Y:S05]  /*1da60*/  @!P0 BRA `(.L_x_14742) ;  /* 0xfffffffc00ec8947 */ /* 0x002fea000383ffff */
[----:B------:R-:W-:Y:S05]  /*1da70*/  BRA `(.L_x_14820) ;  /* 0xffffffac00bc7947 */ /* 0x000fea000383ffff */
.L_x_14743:
        /* <DEDUP_REMOVED lines=8> */
.L_x_14822:
[----:B------:R-:W-:Y:S05]  /*1db00*/  BSYNC B0 ;  /* 0x0000000000007941 */ /* 0x000fea0003800000 */
.L_x_14821:
[----:B------:R-:W-:Y:S01]  /*1db10*/  IMAD.MOV.U32 R13, RZ, RZ, R10 ;  /* 0x000000ffff0d7224 */ /* 0x000fe200078e000a */
[----:B------:R-:W-:Y:S01]  /*1db20*/  ISETP.GE.AND P2, PT, R2, 0x81, PT ;  /* 0x000000810200780c */ /* 0x000fe20003f46270 */
        /* <DEDUP_REMOVED lines=10> */
.L_x_14823:
[----:B------:R-:W-:Y:S01]  /*1dbd0*/  @P2 LOP3.LUT R16, R16, 0x10, RZ, 0xfc, !PT ;  /* 0x0000001010102812 */ /* 0x000fe200078efcff */
[----:B------:R-:W-:Y:S02]  /*1dbe0*/  IMAD.MOV.U32 R13, RZ, RZ, R9 ;  /* 0x000000ffff0d7224 */ /* 0x000fe400078e0009 */
[----:B------:R-:W-:-:S05]  /*1dbf0*/  IMAD.MOV.U32 R12, RZ, RZ, R14 ;  /* 0x000000ffff0c7224 */ /* 0x000fca00078e000e */
[----:B------:R-:W-:Y:S01]  /*1dc00*/  IADD3 R20, P1, R20, R12, RZ ;  /* 0x0000000c14147210 */ /* 0x000fe20007f3e0ff */
[----:B------:R-:W-:-:S04]  /*1dc10*/  IMAD.MOV.U32 R12, RZ, RZ, 0x1 ;  /* 0x00000001ff0c7424 */ /* 0x000fc800078e00ff */
[----:B------:R-:W-:Y:S01]  /*1dc20*/  IMAD.X R21, RZ, RZ, R0, P1 ;  /* 0x000000ffff157224 */ /* 0x000fe200008e0600 */
[----:B------:R-:W-:-:S13]  /*1dc30*/  ISETP.LT.OR P1, PT, R2, 0x1, P0 ;  /* 0x000000010200780c */ /* 0x000fda0000721670 */
[----:B------:R-:W-:Y:S05]  /*1dc40*/  WARPSYNC.COLLECTIVE R15, `(.L_x_14824) ;  /* 0x000000000f087348 */ /* 0x000fea0003c00000 */
[----:B------:R0:W1:Y:S02]  /*1dc50*/  SHFL.IDX P6, R14, R13, R12, R11 ;  /* 0x0000000c0d0e7389 */ /* 0x00006400000c000b */
[----:B01----:R-:W-:Y:S01]  /*1dc60*/  ENDCOLLECTIVE ;  /* 0x000000000000791b */ /* 0x003fe20003800000 */
.L_x_14824:
[----:B------:R-:W-:-:S05]  /*1dc70*/  IMAD.IADD R0, R17, 0x1, R3 ;  /* 0x0000000111007824 */ /* 0x000fca00078e0203 */
        /* <DEDUP_REMOVED lines=10> */
.L_x_14825:
[----:B------:R-:W-:Y:S02]  /*1dd20*/  IMAD.MOV.U32 R13, RZ, RZ, R9 ;  /* 0x000000ffff0d7224 */ /* 0x000fe400078e0009 */
[----:B------:R-:W-:Y:S02]  /*1dd30*/  IMAD.MOV.U32 R12, RZ, RZ, R14 ;  /* 0x000000ffff0c7224 */ /* 0x000fe400078e000e */
[----:B------:R-:W-:-:S05]  /*1dd40*/  IMAD.SHL.U32 R21, R21, 0x10, RZ ;  /* 0x0000001015157824 */ /* 0x000fca00078e00ff */
[----:B------:R-:W-:-:S04]  /*1dd50*/  LOP3.LUT R21, R21, 0x30, RZ, 0xc0, !PT ;  /* 0x0000003015157812 */ /* 0x000fc800078ec0ff */
[----:B------:R-:W-:Y:S01]  /*1dd60*/  IADD3 R20, P1, R21, R12, RZ ;  /* 0x0000000c15147210 */ /* 0x000fe20007f3e0ff */
[----:B------:R-:W-:-:S04]  /*1dd70*/  IMAD.MOV.U32 R12, RZ, RZ, 0x2 ;  /* 0x00000002ff0c7424 */ /* 0x000fc800078e00ff */
[----:B------:R-:W-:Y:S01]  /*1dd80*/  IMAD.X R21, RZ, RZ, R3, P1 ;  /* 0x000000ffff157224 */ /* 0x000fe200008e0603 */
[----:B------:R-:W-:-:S13]  /*1dd90*/  ISETP.LT.OR P1, PT, R2, 0x21, P0 ;  /* 0x000000210200780c */ /* 0x000fda0000721670 */
[----:B------:R-:W-:Y:S05]  /*1dda0*/  WARPSYNC.COLLECTIVE R15, `(.L_x_14826) ;  /* 0x000000000f087348 */ /* 0x000fea0003c00000 */
[----:B------:R0:W1:Y:S02]  /*1ddb0*/  SHFL.IDX P6, R14, R13, R12, R11 ;  /* 0x0000000c0d0e7389 */ /* 0x00006400000c000b */
[----:B01----:R-:W-:Y:S01]  /*1ddc0*/  ENDCOLLECTIVE ;  /* 0x000000000000791b */ /* 0x003fe20003800000 */
.L_x_14826:
        /* <DEDUP_REMOVED lines=10> */
.L_x_14827:
[----:B------:R-:W-:Y:S02]  /*1de70*/  IMAD.MOV.U32 R13, RZ, RZ, R9 ;  /* 0x000000ffff0d7224 */ /* 0x000fe400078e0009 */
[----:B------:R-:W-:Y:S02]  /*1de80*/  IMAD.MOV.U32 R12, RZ, RZ, R14 ;  /* 0x000000ffff0c7224 */ /* 0x000fe400078e000e */
        /* <DEDUP_REMOVED lines=8> */
.L_x_14828:
        /* <DEDUP_REMOVED lines=11> */
.L_x_14829:
[----:B------:R-:W-:Y:S02]  /*1dfc0*/  IMAD.SHL.U32 R3, R3, 0x10, RZ ;  /* 0x0000001003037824 */ /* 0x000fe400078e00ff */
[----:B------:R-:W-:-:S03]  /*1dfd0*/  IMAD.MOV.U32 R13, RZ, RZ, R25 ;  /* 0x000000ffff0d7224 */ /* 0x000fc600078e0019 */
[----:B------:R-:W-:Y:S01]  /*1dfe0*/  LOP3.LUT R3, R3, 0x30, RZ, 0xc0, !PT ;  /* 0x0000003003037812 */ /* 0x000fe200078ec0ff */
[----:B------:R-:W-:Y:S02]  /*1dff0*/  IMAD.MOV.U32 R12, RZ, RZ, RZ ;  /* 0x000000ffff0c7224 */ /* 0x000fe400078e00ff */
[----:B------:R-:W-:-:S07]  /*1e000*/  IMAD.MOV.U32 R10, RZ, RZ, R14 ;  /* 0x000000ffff0a7224 */ /* 0x000fce00078e000e */
[----:B------:R-:W-:Y:S05]  /*1e010*/  WARPSYNC.COLLECTIVE R15, `(.L_x_14830) ;  /* 0x000000000f087348 */ /* 0x000fea0003c00000 */
[----:B------:R0:W1:Y:S02]  /*1e020*/  SHFL.IDX P6, R14, R13, R12, R11 ;  /* 0x0000000c0d0e7389 */ /* 0x00006400000c000b */
[----:B01----:R-:W-:Y:S01]  /*1e030*/  ENDCOLLECTIVE ;  /* 0x000000000000791b */ /* 0x003fe20003800000 */
.L_x_14830:
        /* <DEDUP_REMOVED lines=13> */
.L_x_14831:
[----:B------:R-:W-:Y:S01]  /*1e110*/  IMAD.MOV.U32 R10, RZ, RZ, R14 ;  /* 0x000000ffff0a7224 */ /* 0x000fe200078e000e */
[----:B------:R-:W-:Y:S06]  /*1e120*/  BRA `(.L_x_14832) ;  /* 0xffffffac00707947 */ /* 0x000fec000383ffff */
.L_x_14748:
[----:B---3--:R-:W3:Y:S02]  /*1e130*/  LDL R2, [R1+0x8] ;  /* 0x0000080001027983 */ /* 0x008ee40000100800 */
[----:B---3--:R3:W4:Y:S02]  /*1e140*/  SYNCS.PHASECHK.TRANS64.TRYWAIT P0, [R4+URZ+0x13240], R2 ;  /* 0x01324002040075a7 */ /* 0x008724000800017f */
[----:B----4-:R-:W-:Y:S05]  /*1e150*/  @!P0 NANOSLEEP.SYNCS 0x989680 ;  /* 0x009896800000895d */ /* 0x010fea0003900000 */
[----:B------:R-:W4:Y:S02]  /*1e160*/  @!P0 SYNCS.PHASECHK.TRANS64 P0, [R4+URZ+0x13240], R2 ;  /* 0x01324002040085a7 */ /* 0x000f24000800007f */
[----:B----4-:R-:W-:Y:S05]  /*1e170*/  @!P0 BRA `(.L_x_14748) ;  /* 0xfffffffc00ec8947 */ /* 0x010fea000383ffff */
[----:B------:R-:W-:Y:S05]  /*1e180*/  BRA `(.L_x_14833) ;  /* 0xffffffac00d07947 */ /* 0x000fea000383ffff */
.L_x_14749:
[----:B------:R-:W-:Y:S01]  /*1e190*/  BSSY B0, `(.L_x_14834) ;  /* 0x0000008000007945 */ /* 0x000fe20003800000 */
[----:B------:R-:W-:Y:S02]  /*1e1a0*/  IMAD.MOV.U32 R13, RZ, RZ, R6 ;  /* 0x000000ffff0d7224 */ /* 0x000fe400078e0006 */
[----:B------:R-:W-:Y:S02]  /*1e1b0*/  IMAD.MOV.U32 R12, RZ, RZ, RZ ;  /* 0x000000ffff0c7224 */ /* 0x000fe400078e00ff */
[----:B------:R-:W-:Y:S02]  /*1e1c0*/  IMAD.MOV.U32 R11, RZ, RZ, 0x1c1f ;  /* 0x00001c1fff0b7424 */ /* 0x000fe400078e00ff */
[----:B------:R-:W-:-:S07]  /*1e1d0*/  IMAD.MOV.U32 R15, RZ, RZ, -0x1 ;  /* 0xffffffffff0f7424 */ /* 0x000fce00078e00ff */
[----:B0-2---:R-:W-:Y:S05]  /*1e1e0*/  WARPSYNC.COLLECTIVE R15, `(.L_x_14835) ;  /* 0x000000000f087348 */ /* 0x005fea0003c00000 */
[----:B------:R1:W3:Y:S02]  /*1e1f0*/  SHFL.IDX P6, R14, R13, R12, R11 ;  /* 0x0000000c0d0e7389 */ /* 0x0002e400000c000b */
[----:B0123--:R-:W-:Y:S01]  /*1e200*/  ENDCOLLECTIVE ;  /* 0x000000000000791b */ /* 0x00ffe20003800000 */
.L_x_14835:
[----:B------:R-:W-:Y:S05]  /*1e210*/  BSYNC B0 ;  /* 0x0000000000007941 */ /* 0x000fea0003800000 */
.L_x_14834:
[----:B------:R-:W0:Y:S01]  /*1e220*/  S2R R20, SR_TID.X ;  /* 0x0000000000147919 */ /* 0x000e220000002100 */
[----:B------:R-:W-:Y:S01]  /*1e230*/  IMAD.MOV.U32 R13, RZ, RZ, R5 ;  /* 0x000000ffff0d7224 */ /* 0x000fe200078e0005 */
[----:B------:R-:W1:Y:S01]  /*1e240*/  LDC R21, c[0x0][0x2f4] ;  /* 0x0000bd00ff157b82 */ /* 0x000e620000000800 */
[----:B------:R-:W-:Y:S02]  /*1e250*/  IMAD.MOV.U32 R12, RZ, RZ, RZ ;  /* 0x000000ffff0c7224 */ /* 0x000fe400078e00ff */
[----:B------:R-:W-:Y:S02]  /*1e260*/  IMAD.MOV.U32 R11, RZ, RZ, 0x1c1f ;  /* 0x00001c1fff0b7424 */ /* 0x000fe400078e00ff */
[----:B------:R-:W-:Y:S02]  /*1e270*/  IMAD.MOV.U32 R15, RZ, RZ, -0x1 ;  /* 0xffffffffff0f7424 */ /* 0x000fe400078e00ff */
[----:B------:R-:W-:-:S07]  /*1e280*/  IMAD.MOV.U32 R2, RZ, RZ, R14 ;  /* 0x000000ffff027224 */ /* 0x000fce00078e000e */
[----:B01----:R-:W-:Y:S05]  /*1e290*/  WARPSYNC.COLLECTIVE R15, `(.L_x_14836) ;  /* 0x000000000f087348 */ /* 0x003fea0003c00000 */
[----:B------:R2:W3:Y:S02]  /*1e2a0*/  SHFL.IDX P6, R14, R13, R12, R11 ;  /* 0x0000000c0d0e7389 */ /* 0x0004e400000c000b */
[----:B0123--:R-:W-:Y:S01]  /*1e2b0*/  ENDCOLLECTIVE ;  /* 0x000000000000791b */ /* 0x00ffe20003800000 */
.L_x_14836:
[----:B------:R-:W-:Y:S02]  /*1e2c0*/  IMAD.MOV.U32 R13, RZ, RZ, R6 ;  /* 0x000000ffff0d7224 */ /* 0x000fe400078e0006 */
[----:B------:R-:W-:Y:S02]  /*1e2d0*/  IMAD.MOV.U32 R12, RZ, RZ, 0x1 ;  /* 0x00000001ff0c7424 */ /* 0x000fe400078e00ff */
[----:B------:R-:W-:Y:S02]  /*1e2e0*/  IMAD.SHL.U32 R20, R20, 0x10, RZ ;  /* 0x0000001014147824 */ /* 0x000fe400078e00ff */
[----:B------:R-:W-:-:S03]  /*1e2f0*/  IMAD.MOV.U32 R3, RZ, RZ, R14 ;  /* 0x000000ffff037224 */ /* 0x000fc600078e000e */
[----:B------:R-:W-:-:S07]  /*1e300*/  LOP3.LUT R20, R20, 0x30, RZ, 0xc0, !PT ;  /* 0x0000003014147812 */ /* 0x000fce00078ec0ff */
[----:B------:R-:W-:Y:S05]  /*1e310*/  WARPSYNC.COLLECTIVE R15, `(.L_x_14837) ;  /* 0x000000000f087348 */ /* 0x000fea0003c00000 */
[----:B------:R0:W1:Y:S02]  /*1e320*/  SHFL.IDX P6, R14, R13, R12, R11 ;  /* 0x0000000c0d0e7389 */ /* 0x00006400000c000b */
[----:B01----:R-:W-:Y:S01]  /*1e330*/  ENDCOLLECTIVE ;  /* 0x000000000000791b */ /* 0x003fe20003800000 */
.L_x_14837:
        /* <DEDUP_REMOVED lines=15> */
.L_x_14838:
[----:B------:R-:W-:Y:S02]  /*1e430*/  IMAD.MOV.U32 R13, RZ, RZ, R6 ;  /* 0x000000ffff0d7224 */ /* 0x000fe400078e0006 */
[----:B------:R-:W-:Y:S02]  /*1e440*/  IMAD.MOV.U32 R12, RZ, RZ, 0x2 ;  /* 0x00000002ff0c7424 */ /* 0x000fe400078e00ff */
[----:B------:R-:W-:-:S07]  /*1e450*/  IMAD.MOV.U32 R3, RZ, RZ, R14 ;  /* 0x000000ffff037224 */ /* 0x000fce00078e000e */
[----:B------:R-:W-:Y:S05]  /*1e460*/  WARPSYNC.COLLECTIVE R15, `(.L_x_14839) ;  /* 0x000000000f087348 */ /* 0x000fea0003c00000 */
[----:B------:R0:W1:Y:S02]  /*1e470*/  SHFL.IDX P6, R14, R13, R12, R11 ;  /* 0x0000000c0d0e7389 */ /* 0x00006400000c000b */
[----:B01----:R-:W-:Y:S01]  /*1e480*/  ENDCOLLECTIVE ;  /* 0x000000000000791b */ /* 0x003fe20003800000 */
.L_x_14839:
        /* <DEDUP_REMOVED lines=14> */
.L_x_14840:
[----:B------:R-:W-:Y:S02]  /*1e570*/  IMAD.MOV.U32 R13, RZ, RZ, R6 ;  /* 0x000000ffff0d7224 */ /* 0x000fe400078e0006 */
[----:B------:R-:W-:Y:S02]  /*1e580*/  IMAD.MOV.U32 R12, RZ, RZ, 0x3 ;  /* 0x00000003ff0c7424 */ /* 0x000fe400078e00ff */
[----:B------:R-:W-:-:S07]  /*1e590*/  IMAD.MOV.U32 R3, RZ, RZ, R14 ;  /* 0x000000ffff037224 */ /* 0x000fce00078e000e */
[----:B------:R-:W-:Y:S05]  /*1e5a0*/  WARPSYNC.COLLECTIVE R15, `(.L_x_14841) ;  /* 0x000000000f087348 */ /* 0x000fea0003c00000 */
[----:B------:R0:W1:Y:S02]  /*1e5b0*/  SHFL.IDX P6, R14, R13, R12, R11 ;  /* 0x0000000c0d0e7389 */ /* 0x00006400000c000b */
[----:B01----:R-:W-:Y:S01]  /*1e5c0*/  ENDCOLLECTIVE ;  /* 0x000000000000791b */ /* 0x003fe20003800000 */
.L_x_14841:
        /* <DEDUP_REMOVED lines=10> */
.L_x_14842:
[----:B------:R-:W-:Y:S01]  /*1e670*/  @!PT LDS RZ, [RZ] ;  /* 0x00000000fffff984 */ /* 0x000fe20000000800 */
[----:B------:R-:W-:Y:S01]  /*1e680*/  @!PT LDS RZ, [RZ] ;  /* 0x00000000fffff984 */ /* 0x000fe20000000800 */
[----:B------:R-:W-:Y:S01]  /*1e690*/  @!PT LDS RZ, [RZ] ;  /* 0x00000000fffff984 */ /* 0x000fe20000000800 */
[----:B------:R0:W-:Y:S01]  /*1e6a0*/  @P3 LDGSTS.E.BYPASS.LTC128B.128 [R0+0xf000], desc[UR52][R2.64], !P2 ;  /* 0x0f00000002003fae */ /* 0x0001e2000d101d74 */
[----:B------:R-:W-:Y:S02]  /*1e6b0*/  IMAD.MOV.U32 R13, RZ, RZ, R7 ;  /* 0x000000ffff0d7224 */ /* 0x000fe400078e0007 */
[----:B------:R-:W-:Y:S02]  /*1e6c0*/  IMAD.MOV.U32 R12, RZ, RZ, RZ ;  /* 0x000000ffff0c7224 */ /* 0x000fe400078e00ff */
[----:B------:R-:W-:-:S07]  /*1e6d0*/  IMAD.MOV.U32 R5, RZ, RZ, R14 ;  /* 0x000000ffff057224 */ /* 0x000fce00078e000e */
[----:B0-----:R-:W-:Y:S05]  /*1e6e0*/  WARPSYNC.COLLECTIVE R15, `(.L_x_14843) ;  /* 0x000000000f087348 */ /* 0x001fea0003c00000 */
[----:B------:R1:W2:Y:S02]  /*1e6f0*/  SHFL.IDX P6, R14, R13, R12, R11 ;  /* 0x0000000c0d0e7389 */ /* 0x0002a400000c000b */
[----:B012---:R-:W-:Y:S01]  /*1e700*/  ENDCOLLECTIVE ;  /* 0x000000000000791b */ /* 0x007fe20003800000 */
.L_x_14843:
        /* <DEDUP_REMOVED lines=11> */
.L_x_14844:
[----:B------:R-:W-:Y:S01]  /*1e7c0*/  IMAD.MOV.U32 R2, RZ, RZ, R14 ;  /* 0x000000ffff027224 */ /* 0x000fe200078e000e */
[----:B------:R-:W-:Y:S06]  /*1e7d0*/  BRA `(.L_x_14845) ;  /* 0xffffffac004c7947 */ /* 0x000fec000383ffff */
.L_x_14756:
        /* <DEDUP_REMOVED lines=9> */
.L_x_14846:
[C---:B------:R-:W-:Y:S01]  /*1e870*/  VIADD R9, R19.reuse, 0x20 ;  /* 0x0000002013097836 */ /* 0x040fe20000000000 */
[----:B------:R-:W-:Y:S01]  /*1e880*/  ISETP.GE.AND P2, PT, R19, R6, PT ;  /* 0x000000061300720c */ /* 0x000fe20003f46270 */
[----:B------:R-:W-:Y:S02]  /*1e890*/  IMAD.MOV.U32 R13, RZ, RZ, R0 ;  /* 0x000000ffff0d7224 */ /* 0x000fe400078e0000 */
[----:B------:R-:W-:-:S10]  /*1e8a0*/  IMAD.MOV.U32 R2, RZ, RZ, R14 ;  /* 0x000000ffff027224 */ /* 0x000fd400078e000e */
[----:B------:R-:W-:Y:S05]  /*1e8b0*/  WARPSYNC.COLLECTIVE R15, `(.L_x_14847) ;  /* 0x000000000f087348 */ /* 0x000fea0003c00000 */
[----:B------:R0:W1:Y:S02]  /*1e8c0*/  SHFL.IDX P6, R14, R13, R12, R11 ;  /* 0x0000000c0d0e7389 */ /* 0x00006400000c000b */
[----:B01----:R-:W-:Y:S01]  /*1e8d0*/  ENDCOLLECTIVE ;  /* 0x000000000000791b */ /* 0x003fe20003800000 */
.L_x_14847:
[----:B------:R-:W-:Y:S02]  /*1e8e0*/  IMAD.MOV.U32 R13, RZ, RZ, R4 ;  /* 0x000000ffff0d7224 */ /* 0x000fe400078e0004 */
[----:B------:R-:W-:Y:S02]  /*1e8f0*/  IMAD.MOV.U32 R12, RZ, RZ, 0x1 ;  /* 0x00000001ff0c7424 */ /* 0x000fe400078e00ff */
[----:B------:R-:W-:-:S07]  /*1e900*/  IMAD.MOV.U32 R3, RZ, RZ, R14 ;  /* 0x000000ffff037224 */ /* 0x000fce00078e000e */
[----:B------:R-:W-:Y:S05]  /*1e910*/  WARPSYNC.COLLECTIVE R15, `(.L_x_14848) ;  /* 0x000000000f087348 */ /* 0x000fea0003c00000 */
[----:B------:R0:W1:Y:S02]  /*1e920*/  SHFL.IDX P6, R14, R13, R12, R11 ;  /* 0x0000000c0d0e7389 */ /* 0x00006400000c000b */
[----:B01----:R-:W-:Y:S01]  /*1e930*/  ENDCOLLECTIVE ;  /* 0x000000000000791b */ /* 0x003fe20003800000 */
.L_x_14848:
        /* <DEDUP_REMOVED lines=15> */
.L_x_14849:
[----:B------:R-:W-:Y:S02]  /*1ea30*/  IMAD.MOV.U32 R13, RZ, RZ, R4 ;  /* 0x000000ffff0d7224 */ /* 0x000fe400078e0004 */
[----:B------:R-:W-:Y:S02]  /*1ea40*/  IMAD.MOV.U32 R12, RZ, RZ, 0x2 ;  /* 0x00000002ff0c7424 */ /* 0x000fe400078e00ff */
[----:B------:R-:W-:-:S07]  /*1ea50*/  IMAD.MOV.U32 R3, RZ, RZ, R14 ;  /* 0x000000ffff037224 */ /* 0x000fce00078e000e */
[----:B------:R-:W-:Y:S05]  /*1ea60*/  WARPSYNC.COLLECTIVE R15, `(.L_x_14850) ;  /* 0x000000000f087348 */ /* 0x000fea0003c00000 */
[----:B------:R0:W1:Y:S02]  /*1ea70*/  SHFL.IDX P6, R14, R13, R12, R11 ;  /* 0x0000000c0d0e7389 */ /* 0x00006400000c000b */
[----:B01----:R-:W-:Y:S01]  /*1ea80*/  ENDCOLLECTIVE ;  /* 0x000000000000791b */ /* 0x003fe20003800000 */
.L_x_14850:
        /* <DEDUP_REMOVED lines=16> */
.L_x_14851:
[----:B------:R-:W-:Y:S02]  /*1eb90*/  IMAD.MOV.U32 R13, RZ, RZ, R4 ;  /* 0x000000ffff0d7224 */ /* 0x000fe400078e0004 */
[----:B------:R-:W-:Y:S02]  /*1eba0*/  IMAD.MOV.U32 R12, RZ, RZ, 0x3 ;  /* 0x00000003ff0c7424 */ /* 0x000fe400078e00ff */
[----:B------:R-:W-:-:S07]  /*1ebb0*/  IMAD.MOV.U32 R3, RZ, RZ, R14 ;  /* 0x000000ffff037224 */ /* 0x000fce00078e000e */
[----:B------:R-:W-:Y:S05]  /*1ebc0*/  WARPSYNC.COLLECTIVE R15, `(.L_x_14852) ;  /* 0x000000000f087348 */ /* 0x000fea0003c00000 */
[----:B------:R0:W1:Y:S02]  /*1ebd0*/  SHFL.IDX P6, R14, R13, R12, R11 ;  /* 0x0000000c0d0e7389 */ /* 0x00006400000c000b */
[----:B01----:R-:W-:Y:S01]  /*1ebe0*/  ENDCOLLECTIVE ;  /* 0x000000000000791b */ /* 0x003fe20003800000 */
.L_x_14852:
        /* <DEDUP_REMOVED lines=10> */
.L_x_14853:
[----:B------:R-:W-:Y:S01]  /*1ec90*/  @!PT LDS RZ, [RZ] ;  /* 0x00000000fffff984 */ /* 0x000fe20000000800 */
[----:B------:R-:W-:Y:S01]  /*1eca0*/  @!PT LDS RZ, [RZ] ;  /* 0x00000000fffff984 */ /* 0x000fe20000000800 */
[----:B------:R-:W-:Y:S01]  /*1ecb0*/  @!PT LDS RZ, [RZ] ;  /* 0x00000000fffff984 */ /* 0x000fe20000000800 */
[----:B------:R0:W-:Y:S01]  /*1ecc0*/  @!P2 LDGSTS.E.BYPASS.LTC128B.128 [R10+0xc000], desc[UR52][R2.64], !P0 ;  /* 0x0c000000020aafae */ /* 0x0001e2000c101d74 */
[----:B------:R-:W-:Y:S02]  /*1ecd0*/  IMAD.MOV.U32 R13, RZ, RZ, R7 ;  /* 0x000000ffff0d7224 */ /* 0x000fe400078e0007 */
[----:B0-----:R-:W-:Y:S02]  /*1ece0*/  VIADD R2, R19, 0x60 ;  /* 0x0000006013027836 */ /* 0x001fe40000000000 */
[----:B------:R-:W-:-:S03]  /*1ecf0*/  IMAD.MOV.U32 R12, RZ, RZ, RZ ;  /* 0x000000ffff0c7224 */ /* 0x000fc600078e00ff */
[----:B------:R-:W-:Y:S01]  /*1ed00*/  ISETP.GE.AND P2, PT, R2, R6, PT ;  /* 0x000000060200720c */ /* 0x000fe20003f46270 */
[----:B------:R-:W-:-:S12]  /*1ed10*/  IMAD.MOV.U32 R0, RZ, RZ, R14 ;  /* 0x000000ffff007224 */ /* 0x000fd800078e000e */
[----:B------:R-:W-:Y:S05]  /*1ed20*/  WARPSYNC.COLLECTIVE R15, `(.L_x_14854) ;  /* 0x000000000f087348 */ /* 0x000fea0003c00000 */
[----:B------:R0:W1:Y:S02]  /*1ed30*/  SHFL.IDX P6, R14, R13, R12, R11 ;  /* 0x0000000c0d0e7389 */ /* 0x00006400000c000b */
[----:B01----:R-:W-:Y:S01]  /*1ed40*/  ENDCOLLECTIVE ;  /* 0x000000000000791b */ /* 0x003fe20003800000 */
.L_x_14854:
[----:B------:R-:W-:-:S05]  /*1ed50*/  @!P2 IADD3 R0, P1, R20, R0, RZ ;  /* 0x000000001400a210 */ /* 0x000fca0007f3e0ff */
[----:B------:R-:W-:Y:S02]  /*1ed60*/  @!P2 IMAD.X R2, RZ, RZ, R4, P1 ;  /* 0x000000ffff02a224 */ /* 0x000fe400008e0604 */
[----:B------:R-:W-:Y:S02]  /*1ed70*/  IMAD.MOV.U32 R13, RZ, RZ, R5 ;  /* 0x000000ffff0d7224 */ /* 0x000fe400078e0005 */
[----:B------:R-:W-:Y:S02]  /*1ed80*/  @!P2 IMAD.MOV.U32 R3, RZ, RZ, R2 ;  /* 0x000000ffff03a224 */ /* 0x000fe400078e0002 */
[----:B------:R-:W-:Y:S02]  /*1ed90*/  @!P2 IMAD.MOV.U32 R2, RZ, RZ, R0 ;  /* 0x000000ffff02a224 */ /* 0x000fe400078e0000 */
[----:B------:R-:W-:-:S03]  /*1eda0*/  IMAD.MOV.U32 R0, RZ, RZ, R14 ;  /* 0x000000ffff007224 */ /* 0x000fc600078e000e */
[----:B------:R-:W-:Y:S01]  /*1edb0*/  @!PT LDS RZ, [RZ] ;  /* 0x00000000fffff984 */ /* 0x000fe20000000800 */
[----:B------:R-:W-:Y:S01]  /*1edc0*/  @!PT LDS RZ, [RZ] ;  /* 0x00000000fffff984 */ /* 0x000fe20000000800 */
[----:B------:R-:W-:Y:S01]  /*1edd0*/  @!PT LDS RZ, [RZ] ;  /* 0x00000000fffff984 */ /* 0x000fe20000000800 */
[----:B------:R0:W-:Y:S04]  /*1ede0*/  @!P2 LDGSTS.E.BYPASS.LTC128B.128 [R10+0xc800], desc[UR52][R2.64], !P0 ;  /* 0x0c800000020aafae */ /* 0x0001e8000c101d74 */
[----:B0-----:R-:W-:Y:S05]  /*1edf0*/  WARPSYNC.COLLECTIVE R15, `(.L_x_14855) ;  /* 0x000000000f087348 */ /* 0x001fea0003c00000 */
[----:B------:R1:W2:Y:S02]  /*1ee00*/  SHFL.IDX P6, R14, R13, R12, R11 ;  /* 0x0000000c0d0e7389 */ /* 0x0002a400000c000b */
[----:B012---:R-:W-:Y:S01]  /*1ee10*/  ENDCOLLECTIVE ;  /* 0x000000000000791b */ /* 0x007fe20003800000 */
.L_x_14855:
[----:B------:R-:W-:-:S05]  /*1ee20*/  VIADD R3, R19, 0x80 ;  /* 0x0000008013037836 */ /* 0x000fca0000000000 */
[----:B------:R-:W-:Y:S01]  /*1ee30*/  ISETP.GE.AND P2, PT, R3, R6, PT ;  /* 0x000000060300720c */ /* 0x000fe20003f46270 */
[----:B------:R-:W-:Y:S02]  /*1ee40*/  IMAD.MOV.U32 R13, RZ, RZ, R7 ;  /* 0x000000ffff0d7224 */ /* 0x000fe400078e0007 */
[----:B------:R-:W-:Y:S02]  /*1ee50*/  IMAD.MOV.U32 R12, RZ, RZ, 0x1 ;  /* 0x00000001ff0c7424 */ /* 0x000fe400078e00ff */
[----:B------:R-:W-:-:S08]  /*1ee60*/  IMAD.MOV.U32 R2, RZ, RZ, R14 ;  /* 0x000000ffff027224 */ /* 0x000fd000078e000e */
[----:B------:R-:W-:Y:S05]  /*1ee70*/  WARPSYNC.COLLECTIVE R15, `(.L_x_14856) ;  /* 0x000000000f087348 */ /* 0x000fea0003c00000 */
[----:B------:R0:W1:Y:S02]  /*1ee80*/  SHFL.IDX P6, R14, R13, R12, R11 ;  /* 0x0000000c0d0e7389 */ /* 0x00006400000c000b */
[----:B01----:R-:W-:Y:S01]  /*1ee90*/  ENDCOLLECTIVE ;  /* 0x000000000000791b */ /* 0x003fe20003800000 */
.L_x_14856:
        /* <DEDUP_REMOVED lines=12> */
.L_x_14857:
[----:B------:R-:W-:Y:S05]  /*1ef60*/  BRA `(.L_x_14858) ;  /* 0xffffffb000607947 */ /* 0x000fea000383ffff */
.L_x_14759:
[----:B0-----:R0:W1:Y:S02]  /*1ef70*/  SYNCS.PHASECHK.TRANS64.TRYWAIT P0, [R17+URZ+0x13220], R0 ;  /* 0x01322000110075a7 */ /* 0x001064000800017f */
[----:B-1----:R-:W-:Y:S05]  /*1ef80*/  @!P0 NANOSLEEP.SYNCS 0x989680 ;  /* 0x009896800000895d */ /* 0x002fea0003900000 */
[----:B------:R-:W1:Y:S02]  /*1ef90*/  @!P0 SYNCS.PHASECHK.TRANS64 P0, [R17+URZ+0x13220], R0 ;  /* 0x01322000110085a7 */ /* 0x000e64000800007f */
[----:B-1----:R-:W-:Y:S05]  /*1efa0*/  @!P0 BRA `(.L_x_14759) ;  /* 0xfffffffc00f08947 */ /* 0x002fea000383ffff */
[----:B------:R-:W-:Y:S05]  /*1efb0*/  BRA `(.L_x_14859) ;  /* 0xffffffb000bc7947 */ /* 0x000fea000383ffff */
.L_x_14763:
[----:B0-----:R-:W2:Y:S02]  /*1efc0*/  LDL R2, [R1] ;  /* 0x0000000001027983 */ /* 0x001ea40000100800 */
[----:B--2---:R0:W1:Y:S02]  /*1efd0*/  SYNCS.PHASECHK.TRANS64.TRYWAIT P0, [R0+URZ+0x13280], R2 ;  /* 0x01328002000075a7 */ /* 0x004064000800017f */
[----:B-1----:R-:W-:Y:S05]  /*1efe0*/  @!P0 NANOSLEEP.SYNCS 0x989680 ;  /* 0x009896800000895d */ /* 0x002fea0003900000 */
[----:B------:R-:W1:Y:S02]  /*1eff0*/  @!P0 SYNCS.PHASECHK.TRANS64 P0, [R0+URZ+0x13280], R2 ;  /* 0x01328002000085a7 */ /* 0x000e64000800007f */
[----:B-1----:R-:W-:Y:S05]  /*1f000*/  @!P0 BRA `(.L_x_14763) ;  /* 0xfffffffc00ec8947 */ /* 0x002fea000383ffff */
[----:B------:R-:W-:Y:S05]  /*1f010*/  BRA `(.L_x_14860) ;  /* 0xffffffb800007947 */ /* 0x000fea000383ffff */
.L_x_14764:
        /* <DEDUP_REMOVED lines=8> */
.L_x_14862:
[----:B------:R-:W-:Y:S05]  /*1f0a0*/  BSYNC B0 ;  /* 0x0000000000007941 */ /* 0x000fea0003800000 */
.L_x_14861:
        /* <DEDUP_REMOVED lines=10> */
.L_x_14863:
        /* <DEDUP_REMOVED lines=11> */
.L_x_14864:
        /* <DEDUP_REMOVED lines=10> */
.L_x_14865:
        /* <DEDUP_REMOVED lines=11> */
.L_x_14866:
        /* <DEDUP_REMOVED lines=10> */
.L_x_14867:
        /* <DEDUP_REMOVED lines=11> */
.L_x_14868:
        /* <DEDUP_REMOVED lines=10> */
.L_x_14869:
[----:B------:R-:W-:Y:S02]  /*1f540*/  IMAD.MOV.U32 R13, RZ, RZ, R19 ;  /* 0x000000ffff0d7224 */ /* 0x000fe400078e0013 */
[----:B------:R-:W-:Y:S02]  /*1f550*/  IMAD.MOV.U32 R12, RZ, RZ, RZ ;  /* 0x000000ffff0c7224 */ /* 0x000fe400078e00ff */
[----:B------:R-:W-:Y:S02]  /*1f560*/  IMAD.SHL.U32 R5, R2, 0x10, RZ ;  /* 0x0000001002057824 */ /* 0x000fe400078e00ff */
[----:B------:R-:W-:-:S07]  /*1f570*/  IMAD.MOV.U32 R2, RZ, RZ, R14 ;  /* 0x000000ffff027224 */ /* 0x000fce00078e000e */
[----:B------:R-:W-:Y:S05]  /*1f580*/  WARPSYNC.COLLECTIVE R15, `(.L_x_14870) ;  /* 0x000000000f087348 */ /* 0x000fea0003c00000 */
[----:B------:R0:W1:Y:S02]  /*1f590*/  SHFL.IDX P6, R14, R13, R12, R11 ;  /* 0x0000000c0d0e7389 */ /* 0x00006400000c000b */
[----:B01----:R-:W-:Y:S01]  /*1f5a0*/  ENDCOLLECTIVE ;  /* 0x000000000000791b */ /* 0x003fe20003800000 */
.L_x_14870:
[----:B------:R-:W-:-:S04]  /*1f5b0*/  LOP3.LUT R5, R5, 0x30, RZ, 0xc0, !PT ;  /* 0x0000003005057812 */ /* 0x000fc800078ec0ff */
[----:B------:R-:W-:-:S05]  /*1f5c0*/  IADD3 R2, P0, R5, R2, RZ ;  /* 0x0000000205027210 */ /* 0x000fca0007f1e0ff */
[----:B------:R-:W-:Y:S02]  /*1f5d0*/  IMAD.X R3, RZ, RZ, R3, P0 ;  /* 0x000000ffff037224 */ /* 0x000fe400000e0603 */
[----:B------:R-:W-:-:S03]  /*1f5e0*/  IMAD.MOV.U32 R13, RZ, RZ, R20 ;  /* 0x000000ffff0d7224 */ /* 0x000fc600078e0014 */
        /* <DEDUP_REMOVED lines=8> */
.L_x_14871:
[----:B------:R-:W-:Y:S01]  /*1f670*/  IMAD.MOV.U32 R2, RZ, RZ, R14 ;  /* 0x000000ffff027224 */ /* 0x000fe200078e000e */
[----:B------:R-:W-:Y:S06]  /*1f680*/  BRA `(.L_x_14872) ;  /* 0xffffffb400747947 */ /* 0x000fec000383ffff */
.L_x_14769:
[----:B--2---:R-:W2:Y:S02]  /*1f690*/  LDL R2, [R1] ;  /* 0x0000000001027983 */ /* 0x004ea40000100800 */
[----:B--2---:R2:W3:Y:S02]  /*1f6a0*/  SYNCS.PHASECHK.TRANS64.TRYWAIT P0, [R0+URZ+0x13240], R2 ;  /* 0x01324002000075a7 */ /* 0x0044e4000800017f */
[----:B---3--:R-:W-:Y:S05]  /*1f6b0*/  @!P0 NANOSLEEP.SYNCS 0x989680 ;  /* 0x009896800000895d */ /* 0x008fea0003900000 */
[----:B------:R-:W3:Y:S02]  /*1f6c0*/  @!P0 SYNCS.PHASECHK.TRANS64 P0, [R0+URZ+0x13240], R2 ;  /* 0x01324002000085a7 */ /* 0x000ee4000800007f */
[----:B---3--:R-:W-:Y:S05]  /*1f6d0*/  @!P0 BRA `(.L_x_14769) ;  /* 0xfffffffc00ec8947 */ /* 0x008fea000383ffff */
[----:B------:R-:W-:Y:S05]  /*1f6e0*/  BRA `(.L_x_14873) ;  /* 0xffffffb400d07947 */ /* 0x000fea000383ffff */
.L_x_14770:
        /* <DEDUP_REMOVED lines=8> */
.L_x_14875:
[----:B------:R-:W-:Y:S05]  /*1f770*/  BSYNC B0 ;  /* 0x0000000000007941 */ /* 0x000fea0003800000 */
.L_x_14874:
        /* <DEDUP_REMOVED lines=8> */
.L_x_14876:
[----:B------:R-:W-:Y:S02]  /*1f800*/  IMAD.MOV.U32 R13, RZ, RZ, R8 ;  /* 0x000000ffff0d7224 */ /* 0x000fe400078e0008 */
[----:B------:R-:W-:Y:S02]  /*1f810*/  IMAD.MOV.U32 R12, RZ, RZ, 0x1 ;  /* 0x00000001ff0c7424 */ /* 0x000fe400078e00ff */
[----:B------:R-:W-:-:S07]  /*1f820*/  IMAD.MOV.U32 R2, RZ, RZ, R14 ;  /* 0x000000ffff027224 */ /* 0x000fce00078e000e */
[----:B------:R-:W-:Y:S05]  /*1f830*/  WARPSYNC.COLLECTIVE R15, `(.L_x_14877) ;  /* 0x000000000f087348 */ /* 0x000fea0003c00000 */
[----:B------:R0:W1:Y:S02]  /*1f840*/  SHFL.IDX P6, R14, R13, R12, R11 ;  /* 0x0000000c0d0e7389 */ /* 0x00006400000c000b */
[----:B01----:R-:W-:Y:S01]  /*1f850*/  ENDCOLLECTIVE ;  /* 0x000000000000791b */ /* 0x003fe20003800000 */
.L_x_14877:
        /* <DEDUP_REMOVED lines=11> */
.L_x_14878:
[----:B------:R-:W-:Y:S02]  /*1f910*/  IMAD.MOV.U32 R13, RZ, RZ, R8 ;  /* 0x000000ffff0d7224 */ /* 0x000fe400078e0008 */
[----:B------:R-:W-:Y:S02]  /*1f920*/  IMAD.MOV.U32 R12, RZ, RZ, 0x2 ;  /* 0x00000002ff0c7424 */ /* 0x000fe400078e00ff */
[----:B------:R-:W-:-:S07]  /*1f930*/  IMAD.MOV.U32 R2, RZ, RZ, R14 ;  /* 0x000000ffff027224 */ /* 0x000fce00078e000e */
[----:B------:R-:W-:Y:S05]  /*1f940*/  WARPSYNC.COLLECTIVE R15, `(.L_x_14879) ;  /* 0x000000000f087348 */ /* 0x000fea0003c00000 */
[----:B------:R0:W1:Y:S02]  /*1f950*/  SHFL.IDX P6, R14, R13, R12, R11 ;  /* 0x0000000c0d0e7389 */ /* 0x00006400000c000b */
[----:B01----:R-:W-:Y:S01]  /*1f960*/  ENDCOLLECTIVE ;  /* 0x000000000000791b */ /* 0x003fe20003800000 */
.L_x_14879:
        /* <DEDUP_REMOVED lines=11> */
.L_x_14880:
[----:B------:R-:W-:Y:S02]  /*1fa20*/  IMAD.MOV.U32 R13, RZ, RZ, R8 ;  /* 0x000000ffff0d7224 */ /* 0x000fe400078e0008 */
[----:B------:R-:W-:Y:S02]  /*1fa30*/  IMAD.MOV.U32 R12, RZ, RZ, 0x3 ;  /* 0x00000003ff0c7424 */ /* 0x000fe400078e00ff */
[----:B------:R-:W-:-:S07]  /*1fa40*/  IMAD.MOV.U32 R2, RZ, RZ, R14 ;  /* 0x000000ffff027224 */ /* 0x000fce00078e000e */
[----:B------:R-:W-:Y:S05]  /*1fa50*/  WARPSYNC.COLLECTIVE R15, `(.L_x_14881) ;  /* 0x000000000f087348 */ /* 0x000fea0003c00000 */
[----:B------:R0:W1:Y:S02]  /*1fa60*/  SHFL.IDX P6, R14, R13, R12, R11 ;  /* 0x0000000c0d0e7389 */ /* 0x00006400000c000b */
[----:B01----:R-:W-:Y:S01]  /*1fa70*/  ENDCOLLECTIVE ;  /* 0x000000000000791b */ /* 0x003fe20003800000 */
.L_x_14881:
        /* <DEDUP_REMOVED lines=11> */
.L_x_14882:
[----:B------:R-:W-:Y:S02]  /*1fb30*/  IMAD.MOV.U32 R13, RZ, RZ, R5 ;  /* 0x000000ffff0d7224 */ /* 0x000fe400078e0005 */
[----:B------:R-:W-:Y:S02]  /*1fb40*/  IMAD.MOV.U32 R12, RZ, RZ, RZ ;  /* 0x000000ffff0c7224 */ /* 0x000fe400078e00ff */
[----:B------:R-:W-:-:S07]  /*1fb50*/  IMAD.MOV.U32 R2, RZ, RZ, R14 ;  /* 0x000000ffff027224 */ /* 0x000fce00078e000e */
[----:B------:R-:W-:Y:S05]  /*1fb60*/  WARPSYNC.COLLECTIVE R15, `(.L_x_14883) ;  /* 0x000000000f087348 */ /* 0x000fea0003c00000 */
[----:B------:R0:W1:Y:S02]  /*1fb70*/  SHFL.IDX P6, R14, R13, R12, R11 ;  /* 0x0000000c0d0e7389 */ /* 0x00006400000c000b */
[----:B01----:R-:W-:Y:S01]  /*1fb80*/  ENDCOLLECTIVE ;  /* 0x000000000000791b */ /* 0x003fe20003800000 */
.L_x_14883:
        /* <DEDUP_REMOVED lines=11> */
.L_x_14884:
[----:B------:R-:W-:Y:S01]  /*1fc40*/  IMAD.MOV.U32 R2, RZ, RZ, R14 ;  /* 0x000000ffff027224 */ /* 0x000fe200078e000e */
[----:B------:R-:W-:Y:S06]  /*1fc50*/  BRA `(.L_x_14885) ;  /* 0xffffffb4005c7947 */ /* 0x000fec000383ffff */
.L_x_14775:
[----:B-1----:R1:W2:Y:S02]  /*1fc60*/  SYNCS.PHASECHK.TRANS64.TRYWAIT P2, [R2+URZ+0x13270], R0 ;  /* 0x01327000020075a7 */ /* 0x0022a4000804017f */
[----:B--2---:R-:W-:Y:S05]  /*1fc70*/  @!P2 NANOSLEEP.SYNCS 0x989680 ;  /* 0x009896800000a95d */ /* 0x004fea0003900000 */
[----:B------:R-:W2:Y:S02]  /*1fc80*/  @!P2 SYNCS.PHASECHK.TRANS64 P2, [R2+URZ+0x13270], R0 ;  /* 0x013270000200a5a7 */ /* 0x000ea4000804007f */
[----:B--2---:R-:W-:Y:S05]  /*1fc90*/  @!P2 BRA `(.L_x_14775) ;  /* 0xfffffffc00f0a947 */ /* 0x004fea000383ffff */
[----:B------:R-:W-:Y:S05]  /*1fca0*/  BRA `(.L_x_14886) ;  /* 0xffffffb400c07947 */ /* 0x000fea000383ffff */
.L_x_14777:
[----:B-1----:R1:W2:Y:S02]  /*1fcb0*/  SYNCS.PHASECHK.TRANS64.TRYWAIT P2, [R2+URZ+0x13260], R3 ;  /* 0x01326003020075a7 */ /* 0x0022a4000804017f */
[----:B--2---:R-:W-:Y:S05]  /*1fcc0*/  @!P2 NANOSLEEP.SYNCS 0x989680 ;  /* 0x009896800000a95d */ /* 0x004fea0003900000 */
[----:B------:R-:W2:Y:S02]  /*1fcd0*/  @!P2 SYNCS.PHASECHK.TRANS64 P2, [R2+URZ+0x13260], R3 ;  /* 0x013260030200a5a7 */ /* 0x000ea4000804007f */
[----:B--2---:R-:W-:Y:S05]  /*1fce0*/  @!P2 BRA `(.L_x_14777) ;  /* 0xfffffffc00f0a947 */ /* 0x004fea000383ffff */
[----:B------:R-:W-:Y:S05]  /*1fcf0*/  BRA `(.L_x_14887) ;  /* 0xffffffb400d07947 */ /* 0x000fea000383ffff */
.L_x_14785:
[----:B0-----:R0:W1:Y:S02]  /*1fd00*/  SYNCS.PHASECHK.TRANS64.TRYWAIT P1, [R0+URZ+0x13270], R3 ;  /* 0x01327003000075a7 */ /* 0x001064000802017f */
[----:B-1----:R-:W-:Y:S05]  /*1fd10*/  @!P1 NANOSLEEP.SYNCS 0x989680 ;  /* 0x009896800000995d */ /* 0x002fea0003900000 */
[----:B------:R-:W1:Y:S02]  /*1fd20*/  @!P1 SYNCS.PHASECHK.TRANS64 P1, [R0+URZ+0x13270], R3 ;  /* 0x01327003000095a7 */ /* 0x000e64000802007f */
[----:B-1----:R-:W-:Y:S05]  /*1fd30*/  @!P1 BRA `(.L_x_14785) ;  /* 0xfffffffc00f09947 */ /* 0x002fea000383ffff */
[----:B------:R-:W-:Y:S05]  /*1fd40*/  BRA `(.L_x_14888) ;  /* 0xffffffbc00687947 */ /* 0x000fea000383ffff */
.L_x_14787:
[----:B0-----:R0:W1:Y:S02]  /*1fd50*/  SYNCS.PHASECHK.TRANS64.TRYWAIT P1, [R0+URZ+0x13260], R3 ;  /* 0x01326003000075a7 */ /* 0x001064000802017f */
[----:B-1----:R-:W-:Y:S05]  /*1fd60*/  @!P1 NANOSLEEP.SYNCS 0x989680 ;  /* 0x009896800000995d */ /* 0x002fea0003900000 */
[----:B------:R-:W1:Y:S02]  /*1fd70*/  @!P1 SYNCS.PHASECHK.TRANS64 P1, [R0+URZ+0x13260], R3 ;  /* 0x01326003000095a7 */ /* 0x000e64000802007f */
[----:B-1----:R-:W-:Y:S05]  /*1fd80*/  @!P1 BRA `(.L_x_14787) ;  /* 0xfffffffc00f09947 */ /* 0x002fea000383ffff */
[----:B------:R-:W-:Y:S05]  /*1fd90*/  BRA `(.L_x_14889) ;  /* 0xffffffbc00787947 */ /* 0x000fea000383ffff */
.L_x_14801:
[----:B0-----:R0:W1:Y:S02]  /*1fda0*/  SYNCS.PHASECHK.TRANS64.TRYWAIT P0, [R5+URZ+0x13220], R0 ;  /* 0x01322000050075a7 */ /* 0x001064000800017f */
[----:B-1----:R-:W-:Y:S05]  /*1fdb0*/  @!P0 NANOSLEEP.SYNCS 0x989680 ;  /* 0x009896800000895d */ /* 0x002fea0003900000 */
[----:B------:R-:W1:Y:S02]  /*1fdc0*/  @!P0 SYNCS.PHASECHK.TRANS64 P0, [R5+URZ+0x13220], R0 ;  /* 0x01322000050085a7 */ /* 0x000e64000800007f */
[----:B-1----:R-:W-:Y:S05]  /*1fdd0*/  @!P0 BRA `(.L_x_14801) ;  /* 0xfffffffc00f08947 */ /* 0x002fea000383ffff */
[----:B------:R-:W-:Y:S05]  /*1fde0*/  BRA `(.L_x_14890) ;  /* 0xffffffd400287947 */ /* 0x000fea000383ffff */
.L_x_14802:
        /* <DEDUP_REMOVED lines=11> */
.L_x_14892:
[----:B------:R-:W-:Y:S05]  /*1fea0*/  BSYNC B0 ;  /* 0x0000000000007941 */ /* 0x000fea0003800000 */
.L_x_14891:
[----:B------:R-:W-:Y:S05]  /*1feb0*/  BRA `(.L_x_14893) ;  /* 0xffffffd400107947 */ /* 0x000fea000383ffff */
.L_x_14805:
[----:B------:R-:W-:Y:S01]  /*1fec0*/  BSSY B1, `(.L_x_14894) ;  /* 0x0000006000017945 */ /* 0x000fe20003800000 */
[----:B------:R-:W-:-:S07]  /*1fed0*/  IMAD.MOV.U32 R15, RZ, RZ, -0x1 ;  /* 0xffffffffff0f7424 */ /* 0x000fce00078e00ff */
[----:B0----5:R-:W-:Y:S05]  /*1fee0*/  WARPSYNC.COLLECTIVE R15, `(.L_x_14895) ;  /* 0x000000000f0c7348 */ /* 0x021fea0003c00000 */
[----:B------:R-:W-:Y:S02]  /*1fef0*/  ELECT P6, UR62, PT ;  /* 0x00000000003e782f */ /* 0x000fe400038c0000 */
[----:B------:R-:W-:Y:S01]  /*1ff00*/  MOV R14, UR62 ;  /* 0x0000003e000e7c02 */ /* 0x000fe20008000f00 */
[----:B0----5:R-:W-:Y:S10]  /*1ff10*/  ENDCOLLECTIVE ;  /* 0x000000000000791b */ /* 0x021ff40003800000 */
.L_x_14895:
[----:B------:R-:W-:Y:S05]  /*1ff20*/  BSYNC B1 ;  /* 0x0000000000017941 */ /* 0x000fea0003800000 */
.L_x_14894:
[----:B------:R-:W-:Y:S05]  /*1ff30*/  BRA `(.L_x_14896) ;  /* 0xffffffd400087947 */ /* 0x000fea000383ffff */
.L_x_14807:
[----:B0-----:R0:W1:Y:S02]  /*1ff40*/  SYNCS.PHASECHK.TRANS64.TRYWAIT P1, [R4+URZ+0x13240], R3 ;  /* 0x01324003040075a7 */ /* 0x001064000802017f */
[----:B-1----:R-:W-:Y:S05]  /*1ff50*/  @!P1 NANOSLEEP.SYNCS 0x989680 ;  /* 0x009896800000995d */ /* 0x002fea0003900000 */
[----:B------:R-:W1:Y:S02]  /*1ff60*/  @!P1 SYNCS.PHASECHK.TRANS64 P1, [R4+URZ+0x13240], R3 ;  /* 0x01324003040095a7 */ /* 0x000e64000802007f */
[----:B-1----:R-:W-:Y:S05]  /*1ff70*/  @!P1 BRA `(.L_x_14807) ;  /* 0xfffffffc00f09947 */ /* 0x002fea000383ffff */
[----:B------:R-:W-:Y:S05]  /*1ff80*/  BRA `(.L_x_14897) ;  /* 0xffffffd400307947 */ /* 0x000fea000383ffff */
.L_x_14809:
[----:B-1----:R1:W2:Y:S02]  /*1ff90*/  SYNCS.PHASECHK.TRANS64.TRYWAIT P1, [R5+URZ+0x13240], R0 ;  /* 0x01324000050075a7 */ /* 0x0022a4000802017f */
[----:B--2---:R-:W-:Y:S05]  /*1ffa0*/  @!P1 NANOSLEEP.SYNCS 0x989680 ;  /* 0x009896800000995d */ /* 0x004fea0003900000 */
[----:B------:R-:W2:Y:S02]  /*1ffb0*/  @!P1 SYNCS.PHASECHK.TRANS64 P1, [R5+URZ+0x13240], R0 ;  /* 0x01324000050095a7 */ /* 0x000ea4000802007f */
[----:B--2---:R-:W-:Y:S05]  /*1ffc0*/  @!P1 BRA `(.L_x_14809) ;  /* 0xfffffffc00f09947 */ /* 0x004fea000383ffff */
[----:B------:R-:W-:Y:S05]  /*1ffd0*/  BRA `(.L_x_14898) ;  /* 0xffffffd400407947 */ /* 0x000fea000383ffff */
.L_x_14811:
[----:B--2---:R2:W3:Y:S02]  /*1ffe0*/  SYNCS.PHASECHK.TRANS64.TRYWAIT P1, [R4+URZ+0x13260], R3 ;  /* 0x01326003040075a7 */ /* 0x0044e4000802017f */
[----:B---3--:R-:W-:Y:S05]  /*1fff0*/  @!P1 NANOSLEEP.SYNCS 0x989680 ;  /* 0x009896800000995d */ /* 0x008fea0003900000 */
[----:B------:R-:W3:Y:S02]  /*20000*/  @!P1 SYNCS.PHASECHK.TRANS64 P1, [R4+URZ+0x13260], R3 ;  /* 0x01326003040095a7 */ /* 0x000ee4000802007f */
[----:B---3--:R-:W-:Y:S05]  /*20010*/  @!P1 BRA `(.L_x_14811) ;  /* 0xfffffffc00f09947 */ /* 0x008fea000383ffff */
[----:B------:R-:W-:Y:S05]  /*20020*/  BRA `(.L_x_14899) ;  /* 0xffffffd4003c7947 */ /* 0x000fea000383ffff */
.L_x_14813:
[----:B---3--:R3:W4:Y:S02]  /*20030*/  SYNCS.PHASECHK.TRANS64.TRYWAIT P1, [R5+URZ+0x13260], R0 ;  /* 0x01326000050075a7 */ /* 0x008724000802017f */
[----:B----4-:R-:W-:Y:S05]  /*20040*/  @!P1 NANOSLEEP.SYNCS 0x989680 ;  /* 0x009896800000995d */ /* 0x010fea0003900000 */
[----:B------:R-:W4:Y:S02]  /*20050*/  @!P1 SYNCS.PHASECHK.TRANS64 P1, [R5+URZ+0x13260], R0 ;  /* 0x01326000050095a7 */ /* 0x000f24000802007f */
[----:B----4-:R-:W-:Y:S05]  /*20060*/  @!P1 BRA `(.L_x_14813) ;  /* 0xfffffffc00f09947 */ /* 0x010fea000383ffff */
[----:B------:R-:W-:Y:S05]  /*20070*/  BRA `(.L_x_14900) ;  /* 0xffffffd400387947 */ /* 0x000fea000383ffff */
.L_x_14815:
[----:B----4-:R4:W0:Y:S02]  /*20080*/  SYNCS.PHASECHK.TRANS64.TRYWAIT P1, [R4+URZ+0x13280], R3 ;  /* 0x01328003040075a7 */ /* 0x010824000802017f */
[----:B0-----:R-:W-:Y:S05]  /*20090*/  @!P1 NANOSLEEP.SYNCS 0x989680 ;  /* 0x009896800000995d */ /* 0x001fea0003900000 */
[----:B------:R-:W0:Y:S02]  /*200a0*/  @!P1 SYNCS.PHASECHK.TRANS64 P1, [R4+URZ+0x13280], R3 ;  /* 0x01328003040095a7 */ /* 0x000e24000802007f */
[----:B0-----:R-:W-:Y:S05]  /*200b0*/  @!P1 BRA `(.L_x_14815) ;  /* 0xfffffffc00f09947 */ /* 0x001fea000383ffff */
[----:B------:R-:W-:Y:S05]  /*200c0*/  BRA `(.L_x_14901) ;  /* 0xffffffd400347947 */ /* 0x000fea000383ffff */
.L_x_14902:
        /* <DEDUP_REMOVED lines=11> */
.L_x_16306:


//--------------------- .text._ZN7cutlass13device_kernelIN5flash11enable_sm90INS1_16FlashAttnFwdSm90INS1_25CollectiveMainloopFwdSm90ILi2EN4cute5tupleIJNS5_1CILi1EEES8_S8_EEENS6_IJNS7_ILi192EEENS7_ILi160EEENS7_ILi64EEEEEELi64ENS_12float_e4m3_tEfNS_4arch4Sm90ELb0ELb1ELb1ELb1ELb1ELb1ELb0ELb1ELb1ELb1ELb1ELb0EEENS1_21CollectiveEpilogueFwdINS6_IJSA_SC_SB_EEES9_NS_10bfloat16_tESG_Li384ELb1ELb1ELb1ELb1EEENS1_36VarlenDynamicPersistentTileSchedulerILi192ELi160ELi384ELi128ELb1ELb1ELb1ELb1ELb0ELb1EEEEEEEEEvNT_6ParamsE --------------------------
	.section	.text._ZN7cutlass13device_kernelIN5flash11enable_sm90INS1_16FlashAttnFwdSm90INS1_25CollectiveMainloopFwdSm90ILi2EN4cute5tupleIJNS5_1CILi1EEES8_S8_EEENS6_IJNS7_ILi192EEENS7_ILi160EEENS7_ILi64EEEEEELi64ENS_12float_e4m3_tEfNS_4arch4Sm90ELb0ELb1ELb1ELb1ELb1ELb1ELb0ELb1ELb1ELb1ELb1ELb0EEENS1_21CollectiveEpilogueFwdINS6_IJSA_SC_SB_EEES9_NS_10bfloat16_tESG_Li384ELb1ELb1ELb1ELb1EEENS1_36VarlenDynamicPersistentTileSchedulerILi192ELi160ELi384ELi128ELb1ELb1ELb1ELb1ELb0ELb1EEEEEEEEEvNT_6ParamsE,"ax",@progbits
	.align	128
.text._ZN7cutlass13device_kernelIN5flash11enable_sm90INS1_16FlashAttnFwdSm90INS1_25CollectiveMainloopFwdSm90ILi2EN4cute5tupleIJNS5_1CILi1EEES8_S8_EEENS6_IJNS7_ILi192EEENS7_ILi160EEENS7_ILi64EEEEEELi64ENS_12float_e4m3_tEfNS_4arch4Sm90ELb0ELb1ELb1ELb1ELb1ELb1ELb0ELb1ELb1ELb1ELb1ELb0EEENS1_21CollectiveEpilogueFwdINS6_IJSA_SC_SB_EEES9_NS_10bfloat16_tESG_Li384ELb1ELb1ELb1ELb1EEENS1_36VarlenDynamicPersistentTileSchedulerILi192ELi160ELi384ELi128ELb1ELb1ELb1ELb1ELb0ELb1EEEEEEEEEvNT_6ParamsE:
        .type           _ZN7cutlass13device_kernelIN5flash11enable_sm90INS1_16FlashAttnFwdSm90INS1_25CollectiveMainloopFwdSm90ILi2EN4cute5tupleIJNS5_1CILi1EEES8_S8_EEENS6_IJNS7_ILi192EEENS7_ILi160EEENS7_ILi64EEEEEELi64ENS_12float_e4m3_tEfNS_4arch4Sm90ELb0ELb1ELb1ELb1ELb1ELb1ELb0ELb1ELb1ELb1ELb1ELb0EEENS1_21CollectiveEpilogueFwdINS6_IJSA_SC_SB_EEES9_NS_10bfloat16_tESG_Li384ELb1ELb1ELb1ELb1EEENS1_36VarlenDynamicPersistentTileSchedulerILi192ELi160ELi384ELi128ELb1ELb1ELb1ELb1ELb0ELb1EEEEEEEEEvNT_6ParamsE,@function
        .size           _ZN7cutlass13device_kernelIN5flash11enable_sm90INS1_16FlashAttnFwdSm90INS1_25CollectiveMainloopFwdSm90ILi2EN4cute5tupleIJNS5_1CILi1EEES8_S8_EEENS6_IJNS7_ILi192EEENS7_ILi160EEENS7_ILi64EEEEEELi64ENS_12float_e4m3_tEfNS_4arch4Sm90ELb0ELb1ELb1ELb1ELb1ELb1ELb0ELb1ELb1ELb1ELb1ELb0EEENS1_21CollectiveEpilogueFwdINS6_IJSA_SC_SB_EEES9_NS_10bfloat16_tESG_Li384ELb1ELb1ELb1ELb1EEENS1_36VarlenDynamicPersistentTileSchedulerILi192ELi160ELi384ELi128ELb1ELb1ELb1ELb1ELb0ELb1EEEEEEEEEvNT_6ParamsE,(.L_x_16307 - _ZN7cutlass13device_kernelIN5flash11enable_sm90INS1_16FlashAttnFwdSm90INS1_25CollectiveMainloopFwdSm90ILi2EN4cute5tupleIJNS5_1CILi1EEES8_S8_EEENS6_IJNS7_ILi192EEENS7_ILi160EEENS7_ILi64EEEEEELi64ENS_12float_e4m3_tEfNS_4arch4Sm90ELb0ELb1ELb1ELb1ELb1ELb1ELb0ELb1ELb1ELb1ELb1ELb0EEENS1_21CollectiveEpilogueFwdINS6_IJSA_SC_SB_EEES9_NS_10bfloat16_tESG_Li384ELb1ELb1ELb1ELb1EEENS1_36VarlenDynamicPersistentTileSchedulerILi192ELi160ELi384ELi128ELb1ELb1ELb1ELb1ELb0ELb1EEEEEEEEEvNT_6ParamsE)
        .other          _ZN7cutlass13device_kernelIN5flash11enable_sm90INS1_16FlashAttnFwdSm90INS1_25CollectiveMainloopFwdSm90ILi2EN4cute5tupleIJNS5_1CILi1EEES8_S8_EEENS6_IJNS7_ILi192EEENS7_ILi160EEENS7_ILi64EEEEEELi64ENS_12float_e4m3_tEfNS_4arch4Sm90ELb0ELb1ELb1ELb1ELb1ELb1ELb0ELb1ELb1ELb1ELb1ELb0EEENS1_21CollectiveEpilogueFwdINS6_IJSA_SC_SB_EEES9_NS_10bfloat16_tESG_Li384ELb1ELb1ELb1ELb1EEENS1_36VarlenDynamicPersistentTileSchedulerILi192ELi160ELi384ELi128ELb1ELb1ELb1ELb1ELb0ELb1EEEEEEEEEvNT_6ParamsE,@"STO_CUDA_ENTRY STV_DEFAULT"
_ZN7cutlass13device_kernelIN5flash11enable_sm90INS1_16FlashAttnFwdSm90INS1_25CollectiveMainloopFwdSm90ILi2EN4cute5tupleIJNS5_1CILi1EEES8_S8_EEENS6_IJNS7_ILi192EEENS7_ILi160EEENS7_ILi64EEEEEELi64ENS_12float_e4m3_tEfNS_4arch4Sm90ELb0ELb1ELb1ELb1ELb1ELb1ELb0ELb1ELb1ELb1ELb1ELb0EEENS1_21CollectiveEpilogueFwdINS6_IJSA_SC_SB_EEES9_NS_10bfloat16_tESG_Li384ELb1ELb1ELb1ELb1EEENS1_36VarlenDynamicPersistentTileSchedulerILi192ELi160ELi384ELi128ELb1ELb1ELb1ELb1ELb0ELb1EEEEEEEEEvNT_6ParamsE:
        /* <DEDUP_REMOVED lines=17> */
.L_x_14904:
[----:B------:R-:W-:Y:S05]  /*0110*/  BSYNC B0 ;  /* 0x0000000000007941 */ /* 0x000fea0003800000 */
.L_x_14903:
[----:B------:R-:W-:Y:S01]  /*0120*/  VOTEU.ANY UP0, P0 ;  /* 0x00000000003f7886 */ /* 0x000fe20000000100 */
[----:B------:R-:W0:Y:S01]  /*0130*/  SHFL.IDX PT, R2, R0, RZ, 0x1f ;  /* 0x00001fff00027589 */ /* 0x000e2200000e0000 */
[----:B------:R-:W-:Y:S01]  /*0140*/  UMOV UR4, 0x80 ;  /* 0x0000008000047882 */ /* 0x000fe20000000000 */
[----:B------:R-:W-:Y:S01]  /*0150*/  UMOV UR7, 0x180 ;  /* 0x0000018000077882 */ /* 0x000fe20000000000 */
[----:B------:R-:W-:Y:S01]  /*0160*/  VOTEU.ANY UP1, P0 ;  /* 0x00000000003f7886 */ /* 0x000fe20000020100 */
[----:B------:R-:W1:Y:S01]  /*0170*/  @UP0 S2UR UR8, SR_CgaCtaId ;  /* 0x00000000000809c3 */ /* 0x000e620000008800 */
[----:B------:R-:W-:Y:S01]  /*0180*/  @UP0 UMOV UR6, 0x400 ;  /* 0x0000040000060882 */ /* 0x000fe20000000000 */
[----:B------:R-:W-:-:S04]  /*0190*/  @UP0 UIADD3 UR4, -UR4, 0x100000, URZ ;  /* 0x0010000004040890 */ /* 0x000fc8000fffe13f */
[----:B------:R-:W-:Y:S02]  /*01a0*/  @UP0 USHF.L.U32 UR5, UR4, 0xb, URZ ;  /* 0x0000000b04050899 */ /* 0x000fe4000800063f */
[----:B------:R-:W-:Y:S01]  /*01b0*/  @UP0 USHF.L.U32 UR4, UR4, 0x1, URZ ;  /* 0x0000000104040899 */ /* 0x000fe2000800063f */
[----:B0-----:R-:W-:Y:S02]  /*01c0*/  ISETP.NE.AND P1, PT, R2, RZ, PT ;  /* 0x000000ff0200720c */ /* 0x001fe40003f25270 */
[----:B------:R-:W-:Y:S01]  /*01d0*/  SHF.R.U32.HI R2, RZ, 0x7, R3 ;  /* 0x00000007ff027819 */ /* 0x000fe20000011603 */
[----:B-1----:R-:W-:Y:S02]  /*01e0*/  @UP0 ULEA UR8, UR8, UR6, 0x18 ;  /* 0x0000000608080291 */ /* 0x002fe4000f8ec03f */
[----:B------:R-:W-:-:S04]  /*01f0*/  @UP0 UIADD3 UR6, -UR7, 0x100000, URZ ;  /* 0x0010000007060890 */ /* 0x000fc8000fffe13f */
[----:B------:R-:W-:Y:S02]  /*0200*/  @UP0 USHF.L.U32 UR7, UR6, 0xb, URZ ;  /* 0x0000000b06070899 */ /* 0x000fe4000800063f */
[----:B------:R-:W-:Y:S01]  /*0210*/  @UP0 USHF.L.U32 UR6, UR6, 0x1, URZ ;  /* 0x0000000106060899 */ /* 0x000fe2000800063f */
[----:B------:R-:W-:Y:S01]  /*0220*/  VOTEU.ANY UP0, P0 ;  /* 0x00000000003f7886 */ /* 0x000fe20000000100 */
[----:B------:R-:W0:Y:S04]  /*0230*/  SHFL.IDX PT, R2, R2, RZ, 0x1f ;  /* 0x00001fff02027589 */ /* 0x000e2800000e0000 */
[----:B------:R-:W1:Y:S02]  /*0240*/  FENCE.VIEW.ASYNC.S ;  /* 0x00000000000073c6 */ /* 0x000e640000000000 */
[----:B-1----:R1:W2:Y:S04]  /*0250*/  @UP0 SYNCS.EXCH.64 URZ, [UR8+0x13200], UR4 ;  /* 0x01320004083f05b2 */ /* 0x0022a80008000100 */
[----:B------:R1:W3:Y:S01]  /*0260*/  @UP1 SYNCS.EXCH.64 URZ, [UR8+0x13220], UR6 ;  /* 0x01322006083f15b2 */ /* 0x0002e20008000100 */
        /* <DEDUP_REMOVED lines=14> */
[----:B-1----:R4:W1:Y:S08]  /*0350*/  SYNCS.EXCH.64 URZ, [UR8+0x13230], UR4 ;  /* 0x01323004083f75b2 */ /* 0x0028700008000100 */
[----:B------:R4:W0:Y:S01]  /*0360*/  SYNCS.EXCH.64 URZ, [UR8+0x13240], UR6 ;  /* 0x01324006083f75b2 */ /* 0x0008220008000100 */
[----:B------:R4:W0:Y:S01]  /*0370*/  SYNCS.EXCH.64 URZ, [UR8+0x13238], UR4 ;  /* 0x01323804083f75b2 */ /* 0x0008220008000100 */
[----:B------:R4:W0:Y:S02]  /*0380*/  SYNCS.EXCH.64 URZ, [UR8+0x13248], UR6 ;  /* 0x01324806083f75b2 */ /* 0x0008240008000100 */
[----:B----4-:R-:W-:Y:S01]  /*0390*/  NOP ;  /* 0x0000000000007918 */ /* 0x010fe20000000000 */
.L_x_14905:
[----:B------:R-:W4:Y:S01]  /*03a0*/  SHFL.IDX PT, R3, R0, RZ, 0x1f ;  /* 0x00001fff00037589 */ /* 0x000f2200000e0000 */
[----:B------:R-:W-:Y:S01]  /*03b0*/  NOP ;  /* 0x0000000000007918 */ /* 0x000fe20000000000 */
[----:B----4-:R-:W-:-:S13]  /*03c0*/  ISETP.NE.AND P0, PT, R3, RZ, PT ;  /* 0x000000ff0300720c */ /* 0x010fda0003f05270 */
        /* <DEDUP_REMOVED lines=19> */
.L_x_14906:
[----:B------:R-:W4:Y:S01]  /*0500*/  SHFL.IDX PT, R3, R0, RZ, 0x1f ;  /* 0x00001fff00037589 */ /* 0x000f2200000e0000 */
[----:B------:R-:W-:Y:S01]  /*0510*/  NOP ;  /* 0x0000000000007918 */ /* 0x000fe20000000000 */
[----:B----4-:R-:W-:-:S13]  /*0520*/  ISETP.NE.AND P0, PT, R3, RZ, PT ;  /* 0x000000ff0300720c */ /* 0x010fda0003f05270 */
        /* <DEDUP_REMOVED lines=10> */
[----:B-1----:R4:W1:Y:S01]  /*05d0*/  SYNCS.EXCH.64 URZ, [UR6+0x13270], UR4 ;  /* 0x01327004063f75b2 */ /* 0x0028620008000100 */
[----:B------:R4:W0:Y:S01]  /*05e0*/  SYNCS.EXCH.64 URZ, [UR6+0x13280], UR4 ;  /* 0x01328004063f75b2 */ /* 0x0008220008000100 */
[----:B------:R4:W0:Y:S01]  /*05f0*/  SYNCS.EXCH.64 URZ, [UR6+0x13278], UR4 ;  /* 0x01327804063f75b2 */ /* 0x0008220008000100 */
[----:B------:R4:W0:Y:S02]  /*0600*/  SYNCS.EXCH.64 URZ, [UR6+0x13288], UR4 ;  /* 0x01328804063f75b2 */ /* 0x0008240008000100 */
[----:B----4-:R-:W-:Y:S01]  /*0610*/  NOP ;  /* 0x0000000000007918 */ /* 0x010fe20000000000 */
.L_x_14907:
        /* <DEDUP_REMOVED lines=22> */
.L_x_14908:
[----:B------:R-:W4:Y:S01]  /*0780*/  SHFL.IDX PT, R4, R0, RZ, 0x1f ;  /* 0x00001fff00047589 */ /* 0x000f2200000e0000 */
[----:B------:R-:W-:Y:S01]  /*0790*/  NOP ;  /* 0x0000000000007918 */ /* 0x000fe20000000000 */
[----:B------:R-:W0:Y:S01]  /*07a0*/  S2R R3, SR_CgaCtaId ;  /* 0x0000000000037919 */ /* 0x000e220000008800 */
[----:B----4-:R-:W-:-:S13]  /*07b0*/  ISETP.NE.AND P0, PT, R4, RZ, PT ;  /* 0x000000ff0400720c */ /* 0x010fda0003f05270 */
        /* <DEDUP_REMOVED lines=15> */
[----:B------:R0:W1:Y:S01]  /*08b0*/  SYNCS.EXCH.64 URZ, [UR8+0x132c0], UR6 ;  /* 0x0132c006083f75b2 */ /* 0x0000620008000100 */
[----:B------:R0:W0:Y:S01]  /*08c0*/  SYNCS.EXCH.64 URZ, [UR8+0x132b8], UR4 ;  /* 0x0132b804083f75b2 */ /* 0x0000220008000100 */
[----:B------:R0:W0:Y:S01]  /*08d0*/  SYNCS.EXCH.64 URZ, [UR8+0x132c8], UR6 ;  /* 0x0132c806083f75b2 */ /* 0x0000220008000100 */
[----:B------:R-:W-:Y:S01]  /*08e0*/  NOP ;  /* 0x0000000000007918 */ /* 0x000fe20000000000 */
.L_x_14909:
[----:B------:R-:W-:Y:S01]  /*08f0*/  ISETP.NE.AND P0, PT, R2, RZ, PT ;  /* 0x000000ff0200720c */ /* 0x000fe20003f05270 */
[----:B------:R-:W-:Y:S01]  /*0900*/  IMAD.MOV.U32 R2, RZ, RZ, 0x1 ;  /* 0x00000001ff027424 */ /* 0x000fe200078e00ff */
[----:B------:R-:W-:Y:S01]  /*0910*/  NOP ;  /* 0x0000000000007918 */ /* 0x000fe20000000000 */
[----:B------:R-:W-:Y:S01]  /*0920*/  ULDC.64 UR44, c[0x0][0x208] ;  /* 0x00008200002c7ab9 */ /* 0x000fe20000000a00 */
[----:B------:R-:W-:Y:S02]  /*0930*/  BSSY B8, `(.L_x_14910) ;  /* 0x00025f0000087945 */ /* 0x000fe40003800000 */
[----:B------:R-:W-:-:S05]  /*0940*/  SEL R2, R2, 0x2, !P0 ;  /* 0x0000000202027807 */ /* 0x000fca0004000000 */
[----:B------:R0:W-:Y:S02]  /*0950*/  STL [R1+0x40], R2 ;  /* 0x0000400201007387 */ /* 0x0001e40000100800 */
[----:B01234-:R-:W-:Y:S06]  /*0960*/  BAR.SYNC.DEFER_BLOCKING 0x0 ;  /* 0x0000000000007b1d */ /* 0x01ffec0000010000 */
[----:B------:R-:W-:Y:S05]  /*0970*/  @!P0 BRA `(.L_x_14911) ;  /* 0x000001d000c88947 */ /* 0x000fea0003800000 */
.L_x_14912:
        /* <DEDUP_REMOVED lines=16> */
[----:B------:R-:W2:Y:S01]  /*0a80*/  LDL.LU R20, [R1+0x40] ;  /* 0x0000400001147983 */ /* 0x000ea20000300800 */
[----:B------:R-:W0:Y:S02]  /*0a90*/  S2R R0, SR_TID.X ;  /* 0x0000000000007919 */ /* 0x000e240000002100 */
[----:B0-----:R-:W-:-:S05]  /*0aa0*/  VIADD R0, R0, 0xffffff80 ;  /* 0xffffff8000007836 */ /* 0x001fca0000000000 */
[----:B------:R-:W-:-:S04]  /*0ab0*/  SHF.R.S32.HI R3, RZ, 0x1f, R0 ;  /* 0x0000001fff037819 */ /* 0x000fc80000011400 */
[CC--:B------:R-:W-:Y:S02]  /*0ac0*/  LEA.HI R2, R3.reuse, R0.reuse, RZ, 0x7 ;  /* 0x0000000003027211 */ /* 0x0c0fe400078f38ff */
[-C--:B------:R-:W-:Y:S02]  /*0ad0*/  LEA.HI R4, R0, R0.reuse, RZ, 0x1 ;  /* 0x0000000000047211 */ /* 0x080fe400078f08ff */
[----:B------:R-:W-:Y:S02]  /*0ae0*/  LOP3.LUT R9, R2, 0xffffff80, RZ, 0xc0, !PT ;  /* 0xffffff8002097812 */ /* 0x000fe400078ec0ff */
[----:B------:R-:W-:Y:S02]  /*0af0*/  LEA.HI R6, R3, R0, RZ, 0x2 ;  /* 0x0000000003067211 */ /* 0x000fe400078f10ff */
[----:B------:R-:W-:Y:S01]  /*0b00*/  LOP3.LUT R5, R4, 0xfffffffe, RZ, 0xc0, !PT ;  /* 0xfffffffe04057812 */ /* 0x000fe200078ec0ff */
[----:B------:R-:W-:Y:S01]  /*0b10*/  IMAD.IADD R9, R0, 0x1, -R9 ;  /* 0x0000000100097824 */ /* 0x000fe200078e0a09 */
[----:B------:R-:W-:-:S02]  /*0b20*/  LOP3.LUT R11, R6, 0xfffffffc, RZ, 0xc0, !PT ;  /* 0xfffffffc060b7812 */ /* 0x000fc400078ec0ff */
[----:B------:R-:W-:Y:S01]  /*0b30*/  LEA.HI R7, R3, R0, RZ, 0x4 ;  /* 0x0000000003077211 */ /* 0x000fe200078f20ff */
[C---:B------:R-:W-:Y:S01]  /*0b40*/  IMAD.IADD R5, R0.reuse, 0x1, -R5 ;  /* 0x0000000100057824 */ /* 0x040fe200078e0a05 */
[----:B------:R-:W-:Y:S01]  /*0b50*/  SHF.R.S32.HI R8, RZ, 0x1f, R9 ;  /* 0x0000001fff087819 */ /* 0x000fe20000011409 */
[----:B------:R-:W-:Y:S01]  /*0b60*/  IMAD.IADD R16, R0, 0x1, -R11 ;  /* 0x0000000100107824 */ /* 0x000fe200078e0a0b */
[--C-:B------:R-:W-:Y:S02]  /*0b70*/  SHF.R.S32.HI R0, RZ, 0x2, R6.reuse ;  /* 0x00000002ff007819 */ /* 0x100fe40000011406 */
[----:B------:R-:W-:Y:S02]  /*0b80*/  SHF.R.S32.HI R3, RZ, 0x1f, R6 ;  /* 0x0000001fff037819 */ /* 0x000fe40000011406 */
[----:B------:R-:W-:Y:S02]  /*0b90*/  LEA.HI R10, R8, R9, RZ, 0x2 ;  /* 0x00000009080a7211 */ /* 0x000fe400078f10ff */
[----:B------:R-:W-:-:S02]  /*0ba0*/  LEA.HI R3, R3, R0, RZ, 0x2 ;  /* 0x0000000003037211 */ /* 0x000fc400078f10ff */
[----:B------:R-:W-:Y:S02]  /*0bb0*/  SHF.R.S32.HI R18, RZ, 0x1, R4 ;  /* 0x00000001ff127819 */ /* 0x000fe40000011404 */
[--C-:B------:R-:W-:Y:S02]  /*0bc0*/  SHF.R.S32.HI R12, RZ, 0x2, R10.reuse ;  /* 0x00000002ff0c7819 */ /* 0x100fe4000001140a */
[----:B------:R-:W-:Y:S02]  /*0bd0*/  SHF.R.S32.HI R17, RZ, 0x1f, R10 ;  /* 0x0000001fff117819 */ /* 0x000fe4000001140a */
[----:B------:R-:W-:Y:S02]  /*0be0*/  LOP3.LUT R3, R3, 0xfffffffc, RZ, 0xc0, !PT ;  /* 0xfffffffc03037812 */ /* 0x000fe400078ec0ff */
[----:B------:R-:W-:Y:S02]  /*0bf0*/  SHF.R.S32.HI R2, RZ, 0x7, R2 ;  /* 0x00000007ff027819 */ /* 0x000fe40000011402 */
[----:B------:R-:W-:-:S02]  /*0c00*/  LEA.HI R4, R4, R18, RZ, 0x1 ;  /* 0x0000001204047211 */ /* 0x000fc400078f08ff */
[----:B------:R-:W-:Y:S01]  /*0c10*/  LEA.HI R17, R17, R12, RZ, 0x3 ;  /* 0x0000000c11117211 */ /* 0x000fe200078f18ff */
[----:B------:R-:W-:Y:S01]  /*0c20*/  IMAD.IADD R3, R0, 0x1, -R3 ;  /* 0x0000000100037824 */ /* 0x000fe200078e0a03 */
[----:B------:R-:W-:Y:S01]  /*0c30*/  LOP3.LUT R4, R4, 0x3fffffe, RZ, 0xc0, !PT ;  /* 0x03fffffe04047812 */ /* 0x000fe200078ec0ff */
[----:B------:R-:W-:Y:S01]  /*0c40*/  IMAD.HI R6, R2, 0x55555556, RZ ;  /* 0x5555555602067827 */ /* 0x000fe200078e02ff */
[----:B------:R-:W-:Y:S02]  /*0c50*/  LOP3.LUT R17, R17, 0xfffffff8, RZ, 0xc0, !PT ;  /* 0xfffffff811117812 */ /* 0x000fe400078ec0ff */
[----:B------:R-:W-:Y:S01]  /*0c60*/  LEA.HI R8, R8, R9, RZ, 0x5 ;  /* 0x0000000908087211 */ /* 0x000fe200078f28ff */
[----:B------:R-:W-:Y:S01]  /*0c70*/  IMAD.SHL.U32 R3, R3, 0x80, RZ ;  /* 0x0000008003037824 */ /* 0x000fe200078e00ff */
[----:B------:R-:W-:Y:S01]  /*0c80*/  SHF.R.S32.HI R7, RZ, 0x4, R7 ;  /* 0x00000004ff077819 */ /* 0x000fe20000011407 */
[----:B------:R-:W-:Y:S01]  /*0c90*/  IMAD.IADD R4, R18, 0x1, -R4 ;  /* 0x0000000112047824 */ /* 0x000fe200078e0a04 */
[----:B------:R-:W-:Y:S01]  /*0ca0*/  LEA.HI R11, R6, R6, RZ, 0x1 ;  /* 0x00000006060b7211 */ /* 0x000fe200078f08ff */
[----:B------:R-:W-:Y:S01]  /*0cb0*/  IMAD.IADD R17, R12, 0x1, -R17 ;  /* 0x000000010c117824 */ /* 0x000fe200078e0a11 */
[----:B------:R-:W-:-:S02]  /*0cc0*/  LEA.HI R0, R16, R16, RZ, 0x1 ;  /* 0x0000001010007211 */ /* 0x000fc400078f08ff */
[----:B------:R-:W-:Y:S01]  /*0cd0*/  SHF.R.S32.HI R8, RZ, 0x5, R8 ;  /* 0x00000005ff087819 */ /* 0x000fe20000011408 */
[----:B------:R-:W-:Y:S01]  /*0ce0*/  IMAD.SHL.U32 R18, R5, 0x10, RZ ;  /* 0x0000001005127824 */ /* 0x000fe200078e00ff */
[----:B------:R-:W-:Y:S01]  /*0cf0*/  LOP3.LUT R3, R3, 0x180, RZ, 0xc0, !PT ;  /* 0x0000018003037812 */ /* 0x000fe200078ec0ff */
[----:B------:R-:W-:Y:S01]  /*0d00*/  IMAD R4, R7, 0x8, R4 ;  /* 0x0000000807047824 */ /* 0x000fe200078e0204 */
[----:B------:R-:W-:Y:S01]  /*0d10*/  LOP3.LUT R7, R0, 0x1ffffffe, RZ, 0xc0, !PT ;  /* 0x1ffffffe00077812 */ /* 0x000fe200078ec0ff */
[----:B------:R-:W-:Y:S02]  /*0d20*/  IMAD R11, R11, -0x3, R2 ;  /* 0xfffffffd0b0b7824 */ /* 0x000fe400078e0202 */
[----:B------:R-:W-:Y:S01]  /*0d30*/  IMAD R8, R8, 0x10, R17 ;  /* 0x0000001008087824 */ /* 0x000fe200078e0211 */
[C-C-:B------:R-:W-:Y:S02]  /*0d40*/  LOP3.LUT R0, R3.reuse, 0x10, R18.reuse, 0xf8, !PT ;  /* 0x0000001003007812 */ /* 0x140fe400078ef812 */
[----:B------:R-:W-:Y:S01]  /*0d50*/  SHF.R.U32.HI R5, RZ, 0x3, R3 ;  /* 0x00000003ff057819 */ /* 0x000fe20000011603 */
[----:B------:R-:W-:Y:S01]  /*0d60*/  IMAD.IADD R7, R16, 0x1, -R7 ;  /* 0x0000000110077824 */ /* 0x000fe200078e0a07 */
[----:B------:R-:W-:Y:S01]  /*0d70*/  LOP3.LUT R2, R3, 0x30, R18, 0xf8, !PT ;  /* 0x0000003003027812 */ /* 0x000fe200078ef812 */
[----:B------:R-:W-:Y:S01]  /*0d80*/  IMAD R8, R11, 0x40, R8 ;  /* 0x000000400b087824 */ /* 0x000fe200078e0208 */
[----:B------:R-:W-:-:S02]  /*0d90*/  LOP3.LUT R0, R0, R5, RZ, 0x3c, !PT ;  /* 0x0000000500007212 */ /* 0x000fc400078e3cff */
[----:B------:R-:W-:Y:S01]  /*0da0*/  LOP3.LUT R5, R2, R5, RZ, 0x3c, !PT ;  /* 0x0000000502057212 */ /* 0x000fe200078e3cff */
[----:B------:R-:W-:Y:S01]  /*0db0*/  IMAD R2, R7, 0x8, R8 ;  /* 0x0000000807027824 */ /* 0x000fe200078e0208 */
[----:B------:R-:W-:Y:S01]  /*0dc0*/  STL [R1+0x44], R13 ;  /* 0x0000440d01007387 */ /* 0x000fe20000100800 */
[----:B------:R-:W-:-:S03]  /*0dd0*/  VIADD R3, R18, 0x20 ;  /* 0x0000002012037836 */ /* 0x000fc60000000000 */
[----:B------:R2:W-:Y:S01]  /*0de0*/  STL [R1+0x38], R2 ;  /* 0x0000380201007387 */ /* 0x0005e20000100800 */
[----:B------:R-:W-:-:S03]  /*0df0*/  LOP3.LUT R10, R10, 0x7ffffffc, RZ, 0xc0, !PT ;  /* 0x7ffffffc0a0a7812 */ /* 0x000fc600078ec0ff */
[----:B------:R-:W-:Y:S04]  /*0e00*/  STL [R1+0x48], R14 ;  /* 0x0000480e01007387 */ /* 0x000fe80000100800 */
[----:B------:R-:W-:Y:S04]  /*0e10*/  STL [R1+0x4c], R15 ;  /* 0x00004c0f01007387 */ /* 0x000fe80000100800 */
[----:B------:R-:W-:Y:S01]  /*0e20*/  STL [R1+0x5c], RZ ;  /* 0x00005cff01007387 */ /* 0x000fe20000100800 */
[----:B------:R-:W-:Y:S01]  /*0e30*/  IMAD.IADD R10, R9, 0x1, -R10 ;  /* 0x00000001090a7824 */ /* 0x000fe200078e0a0a */
[----:B------:R-:W-:Y:S01]  /*0e40*/  CS2R R156, SRZ ;  /* 0x00000000009c7805 */ /* 0x000fe2000001ff00 */
[----:B------:R-:W-:Y:S01]  /*0e50*/  IMAD.MOV.U32 R23, RZ, RZ, RZ ;  /* 0x000000ffff177224 */ /* 0x000fe200078e00ff */
[----:B------:R-:W-:-:S02]  /*0e60*/  SHF.R.S32.HI R19, RZ, 0x1f, R18 ;  /* 0x0000001fff137819 */ /* 0x000fc40000011412 */
[----:B--2---:R-:W-:-:S05]  /*0e70*/  LOP3.LUT R2, R20, 0x1, RZ, 0xfc, !PT ;  /* 0x0000000114027812 */ /* 0x004fca00078efcff */
[----:B------:R0:W-:Y:S04]  /*0e80*/  STL [R1+0xc], R2 ;  /* 0x00000c0201007387 */ /* 0x0001e80000100800 */
[----:B------:R-:W-:Y:S04]  /*0e90*/  STL [R1+0x1c], RZ ;  /* 0x00001cff01007387 */ /* 0x000fe80000100800 */
[----:B------:R1:W-:Y:S01]  /*0ea0*/  STL [R1+0x18], R3 ;  /* 0x0000180301007387 */ /* 0x0003e20000100800 */
[----:B0-----:R-:W-:Y:S02]  /*0eb0*/  IMAD.SHL.U32 R2, R4, 0x40, RZ ;  /* 0x0000004004027824 */ /* 0x001fe400078e00ff */
[----:B------:R-:W-:Y:S01]  /*0ec0*/  IMAD.SHL.U32 R4, R10, 0x2, RZ ;  /* 0x000000020a047824 */ /* 0x000fe200078e00ff */
[----:B-1----:R-:W-:-:S02]  /*0ed0*/  SHF.R.S32.HI R3, RZ, 0x1f, R3 ;  /* 0x0000001fff037819 */ /* 0x002fc40000011403 */
[----:B------:R-:W-:Y:S04]  /*0ee0*/  STL [R1+0x50], R2 ;  /* 0x0000500201007387 */ /* 0x000fe80000100800 */
[----:B------:R0:W-:Y:S04]  /*0ef0*/  STL [R1+0x30], R3 ;  /* 0x0000300301007387 */ /* 0x0001e80000100800 */
[----:B------:R1:W-:Y:S01]  /*0f00*/  STL [R1+0x20], R4 ;  /* 0x0000200401007387 */ /* 0x0003e20000100800 */
[----:B0-----:R-:W-:Y:S01]  /*0f10*/  IMAD.IADD R3, R2, 0x1, R0 ;  /* 0x0000000102037824 */ /* 0x001fe200078e0200 */
[----:B------:R-:W-:-:S05]  /*0f20*/  IADD3 R0, R22, R2, R5 ;  /* 0x0000000216007210 */ /* 0x000fca0007ffe005 */
[----:B------:R1:W-:Y:S04]  /*0f30*/  STL [R1+0x64], R0 ;  /* 0x0000640001007387 */ /* 0x0003e80000100800 */
[----:B------:R1:W-:Y:S02]  /*0f40*/  STL [R1+0x34], R3 ;  /* 0x0000340301007387 */ /* 0x0003e40000100800 */
.L_x_15101:
[----:B-12---:R-:W2:Y:S01]  /*0f50*/  LDL.LU R12, [R1+0x48] ;  /* 0x00004800010c7983 */ /* 0x006ea20000300800 */
[----:B------:R-:W-:Y:S01]  /*0f60*/  ULDC.64 UR4, c[0x0][0xa28] ;  /* 0x00028a0000047ab9 */ /* 0x000fe20000000a00 */
[----:B01--4-:R-:W0:Y:S01]  /*0f70*/  LDC.64 R4, c[0x0][0xa08] ;  /* 0x00028200ff047b82 */ /* 0x013e220000000a00 */
[----:B------:R-:W-:Y:S01]  /*0f80*/  IMAD.MOV.U32 R65, RZ, RZ, RZ ;  /* 0x000000ffff417224 */ /* 0x000fe200078e00ff */
[----:B-----5:R-:W0:Y:S01]  /*0f90*/  LDL R26, [R1+0x4c] ;  /* 0x00004c00011a7983 */ /* 0x020e220000100800 */
[----:B------:R-:W-:Y:S01]  /*0fa0*/  ISETP.NE.U32.AND P0, PT, RZ, UR4, PT ;  /* 0x00000004ff007c0c */ /* 0x000fe2000bf05070 */
[----:B------:R-:W-:Y:S01]  /*0fb0*/  IMAD.MOV.U32 R11, RZ, RZ, RZ ;  /* 0x000000ffff0b7224 */ /* 0x000fe200078e00ff */
[----:B------:R-:W-:Y:S02]  /*0fc0*/  ULDC.64 UR6, c[0x0][0xa20] ;  /* 0x0002880000067ab9 */ /* 0x000fe40000000a00 */
[----:B------:R-:W-:Y:S01]  /*0fd0*/  ISETP.NE.AND.EX P0, PT, RZ, UR5, PT, P0 ;  /* 0x00000005ff007c0c */ /* 0x000fe2000bf05300 */
[----:B------:R-:W-:-:S02]  /*0fe0*/  ULDC.64 UR4, c[0x0][0xa18] ;  /* 0x0002860000047ab9 */ /* 0x000fc40000000a00 */
[----:B------:R-:W-:-:S04]  /*0ff0*/  ISETP.NE.U32.AND P1, PT, RZ, UR4, PT ;  /* 0x00000004ff007c0c */ /* 0x000fc8000bf25070 */
[----:B------:R-:W-:Y:S01]  /*1000*/  ISETP.NE.AND.EX P1, PT, RZ, UR5, PT, P1 ;  /* 0x00000005ff007c0c */ /* 0x000fe2000bf25310 */
[----:B------:R-:W-:Y:S02]  /*1010*/  ULDC.64 UR4, c[0x0][0xa08] ;  /* 0x0002820000047ab9 */ /* 0x000fe40000000a00 */
[----:B------:R-:W-:-:S03]  /*1020*/  ISETP.NE.U32.AND P3, PT, RZ, UR4, PT ;  /* 0x00000004ff007c0c */ /* 0x000fc6000bf65070 */
[----:B------:R-:W1:Y:S08]  /*1030*/  @P0 LDC.64 R2, c[0x0][0xa28] ;  /* 0x00028a00ff020b82 */ /* 0x000e700000000a00 */
[----:B------:R-:W3:Y:S01]  /*1040*/  @P1 LDC.64 R6, c[0x0][0xa18] ;  /* 0x00028600ff061b82 */ /* 0x000ee20000000a00 */
[----:B------:R-:W-:Y:S01]  /*1050*/  ULDC UR4, c[0x0][0x288] ;  /* 0x0000a20000047ab9 */ /* 0x000fe20000000800 */
[----:B------:R-:W-:Y:S01]  /*1060*/  ISETP.NE.AND.EX P3, PT, RZ, UR5, PT, P3 ;  /* 0x00000005ff007c0c */ /* 0x000fe2000bf65330 */
[----:B------:R-:W-:Y:S01]  /*1070*/  IMAD.U32 R0, RZ, RZ, UR4 ;  /* 0x00000004ff007e24 */ /* 0x000fe2000f8e00ff */
[----:B------:R-:W-:Y:S01]  /*1080*/  ULDC.64 UR4, c[0x0][0x418] ;  /* 0x0001060000047ab9 */ /* 0x000fe20000000a00 */
[----:B0-----:R-:W-:-:S04]  /*1090*/  IMAD.WIDE R8, R26, 0x4, R4 ;  /* 0x000000041a087825 */ /* 0x001fc800078e0204 */
[----:B---3--:R-:W-:-:S06]  /*10a0*/  @P1 IMAD.WIDE R4, R26, 0x4, R6 ;  /* 0x000000041a041825 */ /* 0x008fcc00078e0206 */
[----:B------:R-:W5:Y:S01]  /*10b0*/  @P3 LDG.E R65, desc[UR44][R8.64] ;  /* 0x0000002c08413981 */ /* 0x000f62000c1e1900 */
[----:B-1----:R-:W-:-:S03]  /*10c0*/  @P0 IMAD.WIDE R2, R26, 0x4, R2 ;  /* 0x000000041a020825 */ /* 0x002fc600078e0202 */
[----:B------:R-:W3:Y:S04]  /*10d0*/  @P1 LDG.E R0, desc[UR44][R4.64] ;  /* 0x0000002c04001981 */ /* 0x000ee8000c1e1900 */
[----:B------:R2:W5:Y:S02]  /*10e0*/  @P0 LDG.E R11, desc[UR44][R2.64] ;  /* 0x0000002c020b0981 */ /* 0x000564000c1e1900 */
[----:B--2---:R-:W-:-:S04]  /*10f0*/  LOP3.LUT R2, R12, 0xff000000, RZ, 0xc0, !PT ;  /* 0xff0000000c027812 */ /* 0x004fc800078ec0ff */
[----:B------:R-:W-:Y:S01]  /*1100*/  SHF.R.U32.HI R3, RZ, 0x8, R2 ;  /* 0x00000008ff037819 */ /* 0x000fe20000011602 */
[----:B------:R-:W-:-:S03]  /*1110*/  UISETP.NE.U32.AND UP0, UPT, UR4, URZ, UPT ;  /* 0x0000003f0400728c */ /* 0x000fc6000bf05070 */
[----:B------:R-:W-:Y:S01]  /*1120*/  ULDC UR4, c[0x0][0x424] ;  /* 0x0001090000047ab9 */ /* 0x000fe20000000800 */
[----:B------:R-:W-:Y:S01]  /*1130*/  UISETP.NE.AND.EX UP0, UPT, UR5, URZ, UPT, UP0 ;  /* 0x0000003f0500728c */ /* 0x000fe2000bf05300 */
[----:B------:R-:W-:Y:S02]  /*1140*/  ISETP.NE.U32.AND P2, PT, RZ, UR6, PT ;  /* 0x00000006ff007c0c */ /* 0x000fe4000bf45070 */
[----:B------:R-:W-:Y:S01]  /*1150*/  ULDC UR5, c[0x0][0x2f0] ;  /* 0x0000bc0000057ab9 */ /* 0x000fe20000000800 */
[----:B------:R-:W-:Y:S01]  /*1160*/  USEL UR4, UR4, 0x1, UP0 ;  /* 0x0000000104047887 */ /* 0x000fe20008000000 */
[----:B------:R-:W-:-:S03]  /*1170*/  ISETP.NE.AND.EX P2, PT, RZ, UR7, PT, P2 ;  /* 0x00000007ff007c0c */ /* 0x000fc6000bf45320 */
[----:B------:R-:W-:-:S03]  /*1180*/  UIMAD UR4, UR4, UR5, URZ ;  /* 0x00000005040472a4 */ /* 0x000fc6000f8e023f */
[----:B------:R-:W-:Y:S01]  /*1190*/  ULDC UR5, c[0x0][0x348] ;  /* 0x0000d20000057ab9 */ /* 0x000fe20000000800 */
[----:B---3--:R0:W-:Y:S01]  /*11a0*/  STL [R1+0x8], R0 ;  /* 0x0000080001007387 */ /* 0x0081e20000100800 */
[----:B------:R-:W-:Y:S01]  /*11b0*/  IMAD.MOV.U32 R14, RZ, RZ, R0 ;  /* 0x000000ffff0e7224 */ /* 0x000fe200078e0000 */
[----:B0-----:R-:W-:-:S04]  /*11c0*/  LOP3.LUT R0, R12, 0xff0000, RZ, 0xc0, !PT ;  /* 0x00ff00000c007812 */ /* 0x001fc800078ec0ff */
[----:B------:R-:W-:Y:S02]  /*11d0*/  LEA.HI R10, R0, R3, RZ, 0x10 ;  /* 0x00000003000a7211 */ /* 0x000fe400078f80ff */
[----:B------:R-:W-:Y:S01]  /*11e0*/  LOP3.LUT R0, R12, 0xffff, RZ, 0xc0, !PT ;  /* 0x0000ffff0c007812 */ /* 0x000fe200078ec0ff */
[----:B------:R0:W-:Y:S04]  /*11f0*/  STL [R1+0x58], R26 ;  /* 0x0000581a01007387 */ /* 0x0001e80000100800 */
[----:B------:R0:W-:Y:S01]  /*1200*/  STL [R1+0x4], R0 ;  /* 0x0000040001007387 */ /* 0x0001e20000100800 */
[----:B------:R-:W-:Y:S05]  /*1210*/  @P1 BRA `(.L_x_14914) ;  /* 0x0000000000281947 */ /* 0x000fea0003800000 */
[----:B------:R-:W-:Y:S02]  /*1220*/  ULDC.64 UR6, c[0x0][0xa00] ;  /* 0x0002800000067ab9 */ /* 0x000fe40000000a00 */
[----:B------:R-:W-:-:S04]  /*1230*/  ISETP.NE.U32.AND P0, PT, RZ, UR6, PT ;  /* 0x00000006ff007c0c */ /* 0x000fc8000bf05070 */
[----:B------:R-:W-:-:S13]  /*1240*/  ISETP.NE.AND.EX P0, PT, RZ, UR7, PT, P0 ;  /* 0x00000007ff007c0c */ /* 0x000fda000bf05300 */
[----:B------:R-:W-:Y:S05]  /*1250*/  @!P0 BRA `(.L_x_14914) ;  /* 0x0000000000188947 */ /* 0x000fea0003800000 */
[----:B------:R-:W1:Y:S02]  /*1260*/  LDC.64 R2, c[0x0][0xa00] ;  /* 0x00028000ff027b82 */ /* 0x000e640000000a00 */
[----:B-1----:R-:W-:-:S05]  /*1270*/  IMAD.WIDE R2, R26, 0x4, R2 ;  /* 0x000000041a027825 */ /* 0x002fca00078e0202 */
[----:B0-----:R-:W2:Y:S04]  /*1280*/  LDG.E R0, desc[UR44][R2.64] ;  /* 0x0000002c02007981 */ /* 0x001ea8000c1e1900 */
[----:B------:R-:W2:Y:S02]  /*1290*/  LDG.E R5, desc[UR44][R2.64+0x4] ;  /* 0x0000042c02057981 */ /* 0x000ea4000c1e1900 */
[----:B--2---:R-:W-:-:S05]  /*12a0*/  IMAD.IADD R14, R5, 0x1, -R0 ;  /* 0x00000001050e7824 */ /* 0x004fca00078e0a00 */
[----:B------:R1:W-:Y:S02]  /*12b0*/  STL [R1+0x8], R14 ;  /* 0x0000080e01007387 */ /* 0x0003e40000100800 */
.L_x_14914:
[----:B------:R-:W-:Y:S02]  /*12c0*/  IMAD.U32 R48, RZ, RZ, UR5 ;  /* 0x00000005ff307e24 */ /* 0x000fe4000f8e00ff */
[----:B------:R-:W-:Y:S01]  /*12d0*/  IMAD.U32 R24, RZ, RZ, UR4 ;  /* 0x00000004ff187e24 */ /* 0x000fe2000f8e00ff */
[----:B------:R-:W-:Y:S06]  /*12e0*/  @!P2 BRA `(.L_x_14915) ;  /* 0x000000000010a947 */ /* 0x000fec0003800000 */
[----:B------:R-:W2:Y:S02]  /*12f0*/  LDC.64 R24, c[0x0][0xa20] ;  /* 0x00028800ff187b82 */ /* 0x000ea40000000a00 */
[----:B--2---:R-:W-:-:S06]  /*1300*/  IMAD.WIDE R24, R26, 0x4, R24 ;  /* 0x000000041a187825 */ /* 0x004fcc00078e0218 */
[----:B------:R2:W5:Y:S01]  /*1310*/  LDG.E R24, desc[UR44][R24.64] ;  /* 0x0000002c18187981 */ /* 0x000562000c1e1900 */
[----:B------:R-:W-:Y:S05]  /*1320*/  BRA `(.L_x_14916) ;  /* 0x0000000000107947 */ /* 0x000fea0003800000 */
.L_x_14915:
[----:B------:R-:W-:Y:S05]  /*1330*/  @!P3 BRA `(.L_x_14916) ;  /* 0x00000000000cb947 */ /* 0x000fea0003800000 */
[----:B------:R-:W2:Y:S04]  /*1340*/  LDG.E R3, desc[UR44][R8.64] ;  /* 0x0000002c08037981 */ /* 0x000ea8000c1e1900 */
[----:B------:R-:W2:Y:S02]  /*1350*/  LDG.E R24, desc[UR44][R8.64+0x4] ;  /* 0x0000042c08187981 */ /* 0x000ea4000c1e1900 */
[----:B--2---:R-:W-:-:S07]  /*1360*/  IMAD.IADD R24, R24, 0x1, -R3 ;  /* 0x0000000118187824 */ /* 0x004fce00078e0a03 */
.L_x_14916:
[----:B------:R-:W-:Y:S01]  /*1370*/  ULDC.64 UR4, c[0x0][0xa10] ;  /* 0x0002840000047ab9 */ /* 0x000fe20000000a00 */
[----:B------:R-:W3:Y:S01]  /*1380*/  LDL R8, [R1+0x44] ;  /* 0x0000440001087983 */ /* 0x000ee20000100800 */
[----:B------:R-:W-:Y:S01]  /*1390*/  ISETP.NE.U32.AND P0, PT, RZ, UR4, PT ;  /* 0x00000004ff007c0c */ /* 0x000fe2000bf05070 */
[----:B------:R-:W4:Y:S03]  /*13a0*/  LDC R6, c[0x0][0x448] ;  /* 0x00011200ff067b82 */ /* 0x000f260000000800 */
[----:B------:R-:W-:Y:S01]  /*13b0*/  ISETP.NE.AND.EX P0, PT, RZ, UR5, PT, P0 ;  /* 0x00000005ff007c0c */ /* 0x000fe2000bf05300 */
[----:B------:R-:W-:Y:S02]  /*13c0*/  ULDC.64 UR4, c[0x0][0xa30] ;  /* 0x00028c0000047ab9 */ /* 0x000fe40000000a00 */
[----:B------:R-:W-:Y:S01]  /*13d0*/  ISETP.NE.U32.AND P1, PT, RZ, UR4, PT ;  /* 0x00000004ff007c0c */ /* 0x000fe2000bf25070 */
[----:B-----5:R-:W-:Y:S01]  /*13e0*/  IMAD.MOV.U32 R45, RZ, RZ, R24 ;  /* 0x000000ffff2d7224 */ /* 0x020fe200078e0018 */
[----:B------:R-:W1:Y:S02]  /*13f0*/  LDC.64 R12, c[0x0][0x9e0] ;  /* 0x00027800ff0c7b82 */ /* 0x000e640000000a00 */
[----:B------:R-:W-:-:S06]  /*1400*/  ISETP.NE.AND.EX P1, PT, RZ, UR5, PT, P1 ;  /* 0x00000005ff007c0c */ /* 0x000fcc000bf25310 */
[----:B------:R-:W0:Y:S08]  /*1410*/  @P0 LDC.64 R2, c[0x0][0xa10] ;  /* 0x00028400ff020b82 */ /* 0x000e300000000a00 */
[----:B------:R-:W2:Y:S01]  /*1420*/  @P1 LDC.64 R4, c[0x0][0xa30] ;  /* 0x00028c00ff041b82 */ /* 0x000ea20000000a00 */
[----:B0-----:R-:W-:-:S05]  /*1430*/  @P0 IMAD.WIDE R2, R26, 0x4, R2 ;  /* 0x000000041a020825 */ /* 0x001fca00078e0202 */
[----:B------:R-:W3:Y:S04]  /*1440*/  @P0 LDG.E R0, desc[UR44][R2.64] ;  /* 0x0000002c02000981 */ /* 0x000ee8000c1e1900 */
[----:B------:R0:W3:Y:S01]  /*1450*/  @P0 LDG.E R7, desc[UR44][R2.64+0x4] ;  /* 0x0000042c02070981 */ /* 0x0000e2000c1e1900 */
[----:B--2---:R-:W-:-:S05]  /*1460*/  @P1 IMAD.WIDE R4, R26, 0x4, R4 ;  /* 0x000000041a041825 */ /* 0x004fca00078e0204 */
[----:B------:R2:W5:Y:S01]  /*1470*/  @P1 LDG.E R45, desc[UR44][R4.64] ;  /* 0x0000002c042d1981 */ /* 0x000562000c1e1900 */
[----:B----4-:R-:W-:Y:S01]  /*1480*/  ISETP.NE.AND P1, PT, R6, 0x1, PT ;  /* 0x000000010600780c */ /* 0x010fe20003f25270 */
[----:B------:R-:W-:Y:S01]  /*1490*/  IMAD.IADD R11, R24, 0x1, -R11 ;  /* 0x00000001180b7824 */ /* 0x000fe200078e0a0b */
[----:B-1----:R-:W-:-:S11]  /*14a0*/  ISETP.GE.AND P2, PT, R13, 0x1, PT ;  /* 0x000000010d00780c */ /* 0x002fd60003f46270 */
[----:B------:R-:W1:Y:S08]  /*14b0*/  @P1 LDC R9, c[0x0][0x44c] ;  /* 0x00011300ff091b82 */ /* 0x000e700000000800 */
[----:B------:R-:W4:Y:S01]  /*14c0*/  @P1 LDC R6, c[0x0][0x450] ;  /* 0x00011400ff061b82 */ /* 0x000f220000000800 */
[----:B---3--:R-:W-:-:S04]  /*14d0*/  IMAD R15, R8, 0xc0, RZ ;  /* 0x000000c0080f7824 */ /* 0x008fc800078e02ff */
[----:B0-----:R-:W-:Y:S01]  /*14e0*/  VIADD R2, R15, 0xbf ;  /* 0x000000bf0f027836 */ /* 0x001fe20000000000 */
[----:B------:R0:W-:Y:S03]  /*14f0*/  STL [R1+0x24], R15 ;  /* 0x0000240f01007387 */ /* 0x0001e60000100800 */
[----:B-1----:R-:W-:-:S05]  /*1500*/  @P1 IMAD.HI.U32 R3, R2, R9, RZ ;  /* 0x0000000902031227 */ /* 0x002fca00078e00ff */
[----:B----4-:R-:W-:Y:S01]  /*1510*/  @P1 SHF.R.U32.HI R2, RZ, R6, R3 ;  /* 0x00000006ff021219 */ /* 0x010fe20000011603 */
[----:B------:R-:W-:-:S04]  /*1520*/  @P0 IMAD.IADD R48, R7, 0x1, -R0 ;  /* 0x0000000107300824 */ /* 0x000fc800078e0a00 */
[----:B------:R-:W-:-:S04]  /*1530*/  IMAD.IADD R8, R11, 0x1, R48 ;  /* 0x000000010b087824 */ /* 0x000fc800078e0230 */
[C---:B------:R-:W-:Y:S01]  /*1540*/  VIADD R0, R8.reuse, 0x9f ;  /* 0x0000009f08007836 */ /* 0x040fe20000000000 */
[----:B------:R0:W-:Y:S01]  /*1550*/  STL [R1+0x10], R8 ;  /* 0x0000100801007387 */ /* 0x0001e20000100800 */
[----:B--2---:R-:W-:Y:S02]  /*1560*/  IADD3 R5, R8, 0x1, -R14 ;  /* 0x0000000108057810 */ /* 0x004fe40007ffe80e */
[----:B------:R-:W-:-:S04]  /*1570*/  IMAD.HI R0, R0, 0x66666667, RZ ;  /* 0x6666666700007827 */ /* 0x000fc800078e02ff */
[----:B------:R-:W-:Y:S01]  /*1580*/  IMAD.IADD R7, R5, 0x1, R2 ;  /* 0x0000000105077824 */ /* 0x000fe200078e0202 */
[----:B------:R-:W-:-:S04]  /*1590*/  SHF.R.U32.HI R3, RZ, 0x1f, R0 ;  /* 0x0000001fff037819 */ /* 0x000fc80000011600 */
[----:B------:R-:W-:Y:S01]  /*15a0*/  LEA.HI.SX32 R46, R0, R3, 0x1a ;  /* 0x00000003002e7211 */ /* 0x000fe200078fd2ff */
[----:B------:R-:W-:Y:S01]  /*15b0*/  IMAD.IADD R0, R7, 0x1, R12 ;  /* 0x0000000107007824 */ /* 0x000fe200078e020c */
        /* <DEDUP_REMOVED lines=12> */
.L_x_14919:
[----:B------:R-:W-:-:S13]  /*1680*/  ISETP.NE.AND P0, PT, R13, 0x1, PT ;  /* 0x000000010d00780c */ /* 0x000fda0003f05270 */
[----:B------:R-:W0:Y:S02]  /*1690*/  @P0 LDC.64 R4, c[0x0][0x9e8] ;  /* 0x00027a00ff040b82 */ /* 0x000e240000000a00 */
[----:B0-----:R-:W-:-:S05]  /*16a0*/  @P0 IMAD.HI.U32 R4, R2, R4, RZ ;  /* 0x0000000402040227 */ /* 0x001fca00078e00ff */
[----:B------:R-:W-:-:S07]  /*16b0*/  @P0 SHF.R.U32.HI R2, RZ, R5, R4 ;  /* 0x00000005ff020219 */ /* 0x000fce0000011604 */
.L_x_14920:
[----:B------:R-:W-:Y:S05]  /*16c0*/  BSYNC B0 ;  /* 0x0000000000007941 */ /* 0x000fea0003800000 */
.L_x_14918:
[----:B------:R-:W-:-:S05]  /*16d0*/  IMAD R3, R2, R13, R13 ;  /* 0x0000000d02037224 */ /* 0x000fca00078e020d */
[----:B------:R-:W-:-:S07]  /*16e0*/  VIMNMX R0, R0, R3, PT ;  /* 0x0000000300007248 */ /* 0x000fce0003fe0100 */
.L_x_14917:
[----:B------:R-:W0:Y:S01]  /*16f0*/  @P1 LDC R2, c[0x0][0x44c] ;  /* 0x00011300ff021b82 */ /* 0x000e220000000800 */
[----:B------:R-:W-:Y:S01]  /*1700*/  VIADD R0, R0, 0x9f ;  /* 0x0000009f00007836 */ /* 0x000fe20000000000 */
[----:B------:R-:W-:Y:S01]  /*1710*/  ULDC UR4, c[0x0][0x9dc] ;  /* 0x0002770000047ab9 */ /* 0x000fe20000000800 */
[----:B------:R-:W-:Y:S02]  /*1720*/  IMAD.MOV.U32 R5, RZ, RZ, R15 ;  /* 0x000000ffff057224 */ /* 0x000fe400078e000f */
[----:B------:R-:W-:-:S03]  /*1730*/  IMAD.HI R0, R0, 0x66666667, RZ ;  /* 0x6666666700007827 */ /* 0x000fc600078e02ff */
[----:B------:R-:W1:Y:S01]  /*1740*/  @P1 LDC R7, c[0x0][0x450] ;  /* 0x00011400ff071b82 */ /* 0x000e620000000800 */
[----:B------:R-:W-:Y:S01]  /*1750*/  IMAD.IADD R104, R8, 0x1, -R14 ;  /* 0x0000000108687824 */ /* 0x000fe200078e0a0e */
[----:B------:R-:W-:-:S04]  /*1760*/  SHF.R.U32.HI R3, RZ, 0x1f, R0 ;  /* 0x0000001fff037819 */ /* 0x000fc80000011600 */
[----:B------:R-:W-:-:S04]  /*1770*/  LEA.HI.SX32 R3, R0, R3, 0x1a ;  /* 0x0000000300037211 */ /* 0x000fc800078fd2ff */
        /* <DEDUP_REMOVED lines=16> */
.L_x_14923:
[----:B------:R-:W-:-:S13]  /*1880*/  ISETP.NE.AND P0, PT, R13, 0x1, PT ;  /* 0x000000010d00780c */ /* 0x000fda0003f05270 */
[----:B------:R-:W0:Y:S02]  /*1890*/  @P0 LDC.64 R4, c[0x0][0x9e8] ;  /* 0x00027a00ff040b82 */ /* 0x000e240000000a00 */
[----:B0-----:R-:W-:-:S05]  /*18a0*/  @P0 IMAD.HI.U32 R4, R0, R4, RZ ;  /* 0x0000000400040227 */ /* 0x001fca00078e00ff */
[----:B------:R-:W-:-:S07]  /*18b0*/  @P0 SHF.R.U32.HI R0, RZ, R5, R4 ;  /* 0x00000005ff000219 */ /* 0x000fce0000011604 */
.L_x_14924:
[----:B------:R-:W-:Y:S05]  /*18c0*/  BSYNC B0 ;  /* 0x0000000000007941 */ /* 0x000fea0003800000 */
.L_x_14922:
[----:B------:R-:W-:-:S05]  /*18d0*/  IMAD R3, R0, R13, RZ ;  /* 0x0000000d00037224 */ /* 0x000fca00078e02ff */
[----:B------:R-:W-:-:S07]  /*18e0*/  VIMNMX R2, R2, R3, !PT ;  /* 0x0000000302027248 */ /* 0x000fce0007fe0100 */
.L_x_14921:
[----:B------:R-:W-:Y:S01]  /*18f0*/  IMAD.HI R2, R2, 0x66666667, RZ ;  /* 0x6666666702027827 */ /* 0x000fe200078e02ff */
[----:B------:R-:W-:Y:S01]  /*1900*/  LOP3.LUT R12, R10, 0xff, RZ, 0xc0, !PT ;  /* 0x000000ff0a0c7812 */ /* 0x000fe200078ec0ff */
[----:B------:R-:W-:Y:S01]  /*1910*/  BSSY B0, `(.L_x_14925) ;  /* 0x0000029000007945 */ /* 0x000fe20003800000 */
[----:B------:R-:W-:Y:S01]  /*1920*/  SHF.R.U32.HI R4, RZ, 0x10, R10 ;  /* 0x00000010ff047819 */ /* 0x000fe2000001160a */
[----:B------:R-:W-:Y:S01]  /*1930*/  IMAD.MOV.U32 R0, RZ, RZ, RZ ;  /* 0x000000ffff007224 */ /* 0x000fe200078e00ff */
[----:B------:R-:W-:Y:S01]  /*1940*/  SHF.R.U32.HI R3, RZ, 0x1f, R2 ;  /* 0x0000001fff037819 */ /* 0x000fe20000011602 */
[----:B------:R0:W-:Y:S03]  /*1950*/  STL [R1+0x60], R12 ;  /* 0x0000600c01007387 */ /* 0x0001e60000100800 */
[----:B------:R-:W-:Y:S01]  /*1960*/  LEA.HI.SX32 R3, R2, R3, 0x1a ;  /* 0x0000000302037211 */ /* 0x000fe200078fd2ff */
[----:B------:R0:W-:Y:S03]  /*1970*/  STL [R1+0x54], R4 ;  /* 0x0000540401007387 */ /* 0x0001e60000100800 */
        /* <DEDUP_REMOVED lines=34> */
.L_x_14926:
[----:B------:R-:W-:Y:S05]  /*1ba0*/  BSYNC B0 ;  /* 0x0000000000007941 */ /* 0x000fea0003800000 */
.L_x_14925:
[----:B------:R-:W-:Y:S01]  /*1bb0*/  IMAD R3, R12, R0, R9 ;  /* 0x000000000c037224 */ /* 0x000fe200078e0209 */
[----:B------:R-:W-:-:S04]  /*1bc0*/  PLOP3.LUT P3, PT, PT, PT, PT, 0x80, 0x0 ;  /* 0x000000000000781c */ /* 0x000fc80003f6f070 */
[C---:B------:R-:W-:Y:S01]  /*1bd0*/  VIADDMNMX R0, R3.reuse, R0, R6, PT ;  /* 0x0000000003007246 */ /* 0x040fe20003800106 */
[----:B------:R-:W-:-:S04]  /*1be0*/  IMAD R3, R3, 0xa0, -R11 ;  /* 0x000000a003037824 */ /* 0x000fc800078e0a0b */
[----:B------:R-:W-:Y:S01]  /*1bf0*/  IMAD R5, R0, 0xa0, -R11 ;  /* 0x000000a000057824 */ /* 0x000fe200078e0a0b */
[----:B------:R-:W-:-:S04]  /*1c00*/  VIMNMX R3, RZ, R3, !PT ;  /* 0x00000003ff037248 */ /* 0x000fc80007fe0100 */
[----:B------:R-:W-:-:S04]  /*1c10*/  VIMNMX R0, R5, R48, PT ;  /* 0x0000003005007248 */ /* 0x000fc80003fe0100 */
[----:B------:R-:W-:Y:S01]  /*1c20*/  ISETP.GT.AND P0, PT, R0, R3, PT ;  /* 0x000000030000720c */ /* 0x000fe20003f04270 */
[----:B------:R-:W-:-:S05]  /*1c30*/  IMAD.WIDE.U32 R2, R3, -0x33333333, RZ ;  /* 0xcccccccd03027825 */ /* 0x000fca00078e00ff */
[----:B------:R-:W-:-:S05]  /*1c40*/  SHF.R.U32.HI R44, RZ, 0x7, R3 ;  /* 0x00000007ff2c7819 */ /* 0x000fca0000011603 */
[----:B------:R-:W-:Y:S02]  /*1c50*/  IMAD.MOV.U32 R47, RZ, RZ, R44 ;  /* 0x000000ffff2f7224 */ /* 0x000fe400078e002c */
        /* <DEDUP_REMOVED lines=26> */
.L_x_14929:
[----:B------:R-:W-:Y:S05]  /*1e00*/  BSYNC B6 ;  /* 0x0000000000067941 */ /* 0x000fea0003800000 */
.L_x_14928:
        /* <DEDUP_REMOVED lines=20> */
.L_x_14931:
[----:B------:R-:W-:Y:S05]  /*1f50*/  BSYNC B6 ;  /* 0x0000000000067941 */ /* 0x000fea0003800000 */
.L_x_14930:
[----:B------:R-:W-:Y:S01]  /*1f60*/  ULDC.64 UR4, c[0x0][0x9f8] ;  /* 0x00027e0000047ab9 */ /* 0x000fe20000000a00 */
[----:B------:R-:W2:Y:S01]  /*1f70*/  LDL R12, [R1+0x18] ;  /* 0x00001800010c7983 */ /* 0x000ea20000100800 */
[----:B------:R-:W-:Y:S01]  /*1f80*/  ISETP.NE.U32.AND P0, PT, RZ, UR4, PT ;  /* 0x00000004ff007c0c */ /* 0x000fe2000bf05070 */
[----:B------:R-:W-:Y:S01]  /*1f90*/  IMAD.MOV.U32 R49, RZ, RZ, R26 ;  /* 0x000000ffff317224 */ /* 0x000fe200078e001a */
[----:B------:R-:W0:Y:S01]  /*1fa0*/  LDC.64 R36, c[0x0][0x3f8] ;  /* 0x0000fe00ff247b82 */ /* 0x000e220000000a00 */
[----:B------:R-:W3:Y:S01]  /*1fb0*/  LDL R10, [R1+0x50] ;  /* 0x00005000010a7983 */ /* 0x000ee20000100800 */
[----:B------:R-:W-:Y:S01]  /*1fc0*/  ISETP.NE.AND.EX P0, PT, RZ, UR5, PT, P0 ;  /* 0x00000005ff007c0c */ /* 0x000fe2000bf05300 */
[----:B------:R-:W-:Y:S01]  /*1fd0*/  ULDC UR4, c[0x0][0x2f4] ;  /* 0x0000bd0000047ab9 */ /* 0x000fe20000000800 */
[----:B------:R-:W1:Y:S04]  /*1fe0*/  S2R R27, SR_TID.X ;  /* 0x00000000001b7919 */ /* 0x000e680000002100 */
[----:B------:R-:W4:Y:S08]  /*1ff0*/  LDC R63, c[0x0][0x3f4] ;  /* 0x0000fd00ff3f7b82 */ /* 0x000f300000000800 */
[----:B------:R-:W1:Y:S08]  /*2000*/  @P0 LDC.64 R2, c[0x0][0x9f8] ;  /* 0x00027e00ff020b82 */ /* 0x000e700000000a00 */
[----:B------:R-:W4:Y:S01]  /*2010*/  LDC.64 R42, c[0x0][0x408] ;  /* 0x00010200ff2a7b82 */ /* 0x000f220000000a00 */
[----:B-1----:R-:W-:-:S05]  /*2020*/  @P0 IMAD.WIDE R2, R26, 0x4, R2 ;  /* 0x000000041a020825 */ /* 0x002fca00078e0202 */
[----:B------:R1:W3:Y:S01]  /*2030*/  @P0 LDG.E R49, desc[UR44][R2.64] ;  /* 0x0000002c02310981 */ /* 0x0002e2000c1e1900 */
[C---:B------:R-:W-:Y:S02]  /*2040*/  VIADD R6, R27.reuse, 0xffffff80 ;  /* 0xffffff801b067836 */ /* 0x040fe40000000000 */
[C---:B------:R-:W-:Y:S02]  /*2050*/  VIADD R26, R27.reuse, 0xffffff80 ;  /* 0xffffff801b1a7836 */ /* 0x040fe40000000000 */
[----:B------:R-:W-:Y:S01]  /*2060*/  VIADD R25, R27, 0xffffff80 ;  /* 0xffffff801b197836 */ /* 0x000fe20000000000 */
[----:B------:R-:W-:Y:S02]  /*2070*/  LEA.HI R9, R6, R6, RZ, 0x1 ;  /* 0x0000000606097211 */ /* 0x000fe400078f08ff */
[----:B------:R-:W-:Y:S02]  /*2080*/  SHF.R.S32.HI R5, RZ, 0x1f, R6 ;  /* 0x0000001fff057819 */ /* 0x000fe40000011406 */
[----:B------:R-:W-:-:S02]  /*2090*/  LOP3.LUT R9, R9, 0xfffffffe, RZ, 0xc0, !PT ;  /* 0xfffffffe09097812 */ /* 0x000fc400078ec0ff */
[----:B------:R-:W-:Y:S02]  /*20a0*/  LEA.HI R8, R5, R6, RZ, 0x2 ;  /* 0x0000000605087211 */ /* 0x000fe400078f10ff */
[----:B------:R-:W-:Y:S01]  /*20b0*/  LEA.HI R25, R25, R26, RZ, 0x1 ;  /* 0x0000001a19197211 */ /* 0x000fe200078f08ff */
[----:B------:R-:W-:Y:S01]  /*20c0*/  IMAD.IADD R58, R6, 0x1, -R9 ;  /* 0x00000001063a7824 */ /* 0x000fe200078e0a09 */
[--C-:B-1----:R-:W-:Y:S02]  /*20d0*/  SHF.R.S32.HI R2, RZ, 0x2, R8.reuse ;  /* 0x00000002ff027819 */ /* 0x102fe40000011408 */
[----:B------:R-:W-:Y:S02]  /*20e0*/  SHF.R.S32.HI R3, RZ, 0x1f, R8 ;  /* 0x0000001fff037819 */ /* 0x000fe40000011408 */
[----:B------:R-:W-:Y:S01]  /*20f0*/  SHF.R.S32.HI R25, RZ, 0x1, R25 ;  /* 0x00000001ff197819 */ /* 0x000fe20000011419 */
[----:B------:R-:W-:Y:S01]  /*2100*/  IMAD.SHL.U32 R20, R58, 0x8, RZ ;  /* 0x000000083a147824 */ /* 0x000fe200078e00ff */
[----:B------:R-:W-:-:S02]  /*2110*/  LEA.HI R3, R3, R2, RZ, 0x2 ;  /* 0x0000000203037211 */ /* 0x000fc400078f10ff */
[----:B------:R-:W-:Y:S02]  /*2120*/  SHF.R.S32.HI R7, RZ, 0x1f, R25 ;  /* 0x0000001fff077819 */ /* 0x000fe40000011419 */
[----:B------:R-:W-:Y:S02]  /*2130*/  LOP3.LUT R3, R3, 0xfffffffc, RZ, 0xc0, !PT ;  /* 0xfffffffc03037812 */ /* 0x000fe400078ec0ff */
[----:B------:R-:W-:Y:S01]  /*2140*/  SHF.R.S32.HI R21, RZ, 0x1f, R20 ;  /* 0x0000001fff157819 */ /* 0x000fe20000011414 */
[-C--:B0-----:R-:W-:Y:S02]  /*2150*/  IMAD R0, R7, R36.reuse, RZ ;  /* 0x0000002407007224 */ /* 0x081fe400078e02ff */
[----:B------:R-:W-:Y:S02]  /*2160*/  IMAD.IADD R8, R2, 0x1, -R3 ;  /* 0x0000000102087824 */ /* 0x000fe400078e0a03 */
[----:B------:R-:W-:Y:S01]  /*2170*/  IMAD.WIDE.U32 R4, R25, R36, R18 ;  /* 0x0000002419047225 */ /* 0x000fe200078e0012 */
[----:B----4-:R-:W-:-:S03]  /*2180*/  ISETP.GE.AND P0, PT, R18, R63, PT ;  /* 0x0000003f1200720c */ /* 0x010fc60003f06270 */
[C---:B------:R-:W-:Y:S02]  /*2190*/  IMAD R11, R25.reuse, R37, R0 ;  /* 0x00000025190b7224 */ /* 0x040fe400078e0200 */
[----:B------:R-:W-:Y:S01]  /*21a0*/  IMAD.WIDE.U32 R2, R25, R36, R20 ;  /* 0x0000002419027225 */ /* 0x000fe200078e0014 */
[----:B------:R-:W-:-:S03]  /*21b0*/  SEL R9, R63, RZ, P0 ;  /* 0x000000ff3f097207 */ /* 0x000fc60000000000 */
[----:B------:R-:W-:Y:S02]  /*21c0*/  IMAD.IADD R33, R11, 0x1, R5 ;  /* 0x000000010b217824 */ /* 0x000fe400078e0205 */
[----:B------:R-:W-:Y:S01]  /*21d0*/  IMAD.IADD R3, R3, 0x1, R11 ;  /* 0x0000000103037824 */ /* 0x000fe200078e020b */
[----:B-----5:R-:W-:Y:S01]  /*21e0*/  SHF.R.S32.HI R11, RZ, 0x1f, R45 ;  /* 0x0000001fff0b7819 */ /* 0x020fe2000001142d */
[----:B------:R-:W-:Y:S01]  /*21f0*/  IMAD R0, R7, R42, RZ ;  /* 0x0000002a07007224 */ /* 0x000fe200078e02ff */
[----:B------:R-:W-:Y:S01]  /*2200*/  ISETP.GE.AND P2, PT, R18, UR4, PT ;  /* 0x0000000412007c0c */ /* 0x000fe2000bf46270 */
[----:B------:R-:W-:Y:S02]  /*2210*/  IMAD.MOV.U32 R32, RZ, RZ, R4 ;  /* 0x000000ffff207224 */ /* 0x000fe400078e0004 */
[----:B------:R-:W-:Y:S02]  /*2220*/  IMAD R13, R25, R43, R0 ;  /* 0x0000002b190d7224 */ /* 0x000fe400078e0200 */
[----:B------:R-:W-:-:S02]  /*2230*/  IMAD R0, R11, R36, RZ ;  /* 0x000000240b007224 */ /* 0x000fc400078e02ff */
[----:B------:R-:W-:-:S04]  /*2240*/  IMAD.WIDE.U32 R6, R25, R42, R18 ;  /* 0x0000002a19067225 */ /* 0x000fc800078e0012 */
[----:B------:R-:W-:-:S04]  /*2250*/  IMAD.WIDE.U32 R4, R25, R42, R20 ;  /* 0x0000002a19047225 */ /* 0x000fc800078e0014 */
[----:B------:R-:W-:Y:S02]  /*2260*/  IMAD.IADD R9, R18, 0x1, R9 ;  /* 0x0000000112097824 */ /* 0x000fe400078e0209 */
[----:B------:R-:W-:Y:S01]  /*2270*/  IMAD R53, R45, R37, R0 ;  /* 0x000000252d357224 */ /* 0x000fe200078e0200 */
[----:B------:R-:W-:Y:S01]  /*2280*/  LOP3.LUT R16, R16, 0xfffffffd, RZ, 0xc0, !PT ;  /* 0xfffffffd10107812 */ /* 0x000fe200078ec0ff */
[----:B------:R-:W-:Y:S02]  /*2290*/  IMAD.IADD R7, R13, 0x1, R7 ;  /* 0x000000010d077824 */ /* 0x000fe400078e0207 */
[----:B------:R-:W-:Y:S02]  /*22a0*/  IMAD.IADD R5, R5, 0x1, R13 ;  /* 0x0000000105057824 */ /* 0x000fe400078e020d */
[----:B------:R-:W-:Y:S01]  /*22b0*/  IMAD R0, R11, R42, RZ ;  /* 0x0000002a0b007224 */ /* 0x000fe200078e02ff */
[----:B------:R-:W-:Y:S01]  /*22c0*/  SHF.R.S32.HI R66, RZ, 0x1f, R9 ;  /* 0x0000001fff427819 */ /* 0x000fe20000011409 */
[----:B------:R-:W-:-:S02]  /*22d0*/  IMAD.SHL.U32 R61, R8, 0x80, RZ ;  /* 0x00000080083d7824 */ /* 0x000fc400078e00ff */
[----:B------:R-:W-:Y:S01]  /*22e0*/  IMAD.WIDE.U32 R34, R45, R36, R2 ;  /* 0x000000242d227225 */ /* 0x000fe200078e0002 */
[----:B------:R-:W-:-:S03]  /*22f0*/  @P2 LOP3.LUT R16, R16, 0x2, RZ, 0xfc, !PT ;  /* 0x0000000210102812 */ /* 0x000fc600078efcff */
[----:B------:R-:W-:Y:S02]  /*2300*/  IMAD R51, R45, R43, R0 ;  /* 0x0000002b2d337224 */ /* 0x000fe400078e0200 */
[----:B------:R-:W-:Y:S02]  /*2310*/  IMAD R3, R43, 0xa0, RZ ;  /* 0x000000a02b037824 */ /* 0x000fe400078e02ff */
[----:B------:R-:W-:Y:S01]  /*2320*/  IMAD.WIDE.U32 R38, R45, R42, R6 ;  /* 0x0000002a2d267225 */ /* 0x000fe200078e0006 */
[----:B------:R-:W-:-:S03]  /*2330*/  LEA.HI R66, R66, R9, RZ, 0x4 ;  /* 0x0000000942427211 */ /* 0x000fc600078f20ff */
[----:B------:R-:W-:Y:S01]  /*2340*/  IMAD.WIDE.U32 R40, R45, R42, R4 ;  /* 0x0000002a2d287225 */ /* 0x000fe200078e0004 */
[----:B------:R-:W-:-:S03]  /*2350*/  LOP3.LUT R61, R61, 0x180, RZ, 0xc0, !PT ;  /* 0x000001803d3d7812 */ /* 0x000fc600078ec0ff */
[----:B------:R-:W-:Y:S01]  /*2360*/  IMAD.WIDE.U32 R42, R42, 0xa0, RZ ;  /* 0x000000a02a2a7825 */ /* 0x000fe200078e00ff */
[----:B------:R-:W-:-:S03]  /*2370*/  SHF.R.U32.HI R56, RZ, 0x3, R61 ;  /* 0x00000003ff387819 */ /* 0x000fc6000001163d */
[----:B------:R-:W-:Y:S01]  /*2380*/  IMAD.IADD R60, R43, 0x1, R3 ;  /* 0x000000012b3c7824 */ /* 0x000fe200078e0203 */
[----:B------:R-:W-:Y:S01]  /*2390*/  LOP3.LUT R3, R61, 0x30, R66, 0xf8, !PT ;  /* 0x000000303d037812 */ /* 0x000fe200078ef842 */
[----:B------:R-:W-:Y:S01]  /*23a0*/  IMAD R9, R37, 0xa0, RZ ;  /* 0x000000a025097824 */ /* 0x000fe200078e02ff */
[----:B------:R-:W-:Y:S01]  /*23b0*/  SHF.R.U32.HI R64, RZ, 0x7, R27 ;  /* 0x00000007ff407819 */ /* 0x000fe2000001161b */
[----:B------:R-:W-:Y:S01]  /*23c0*/  IMAD.WIDE.U32 R32, R45, R36, R32 ;  /* 0x000000242d207225 */ /* 0x000fe200078e0020 */
[----:B------:R-:W-:Y:S02]  /*23d0*/  LOP3.LUT R3, R3, R56, RZ, 0x3c, !PT ;  /* 0x0000003803037212 */ /* 0x000fe400078e3cff */
[----:B------:R-:W-:Y:S01]  /*23e0*/  LOP3.LUT R16, R16, 0xfffffffe, RZ, 0xc0, !PT ;  /* 0xfffffffe10107812 */ /* 0x000fe200078ec0ff */
[----:B------:R-:W-:Y:S01]  /*23f0*/  IMAD.WIDE.U32 R36, R36, 0xa0, RZ ;  /* 0x000000a024247825 */ /* 0x000fe200078e00ff */
[----:B------:R-:W-:Y:S02]  /*2400*/  LOP3.LUT P1, RZ, R8, 0x2, RZ, 0xc0, !PT ;  /* 0x0000000208ff7812 */ /* 0x000fe4000782c0ff */
[----:B------:R-:W-:Y:S01]  /*2410*/  LOP3.LUT R55, R66, 0xfffffff0, RZ, 0xc0, !PT ;  /* 0xfffffff042377812 */ /* 0x000fe200078ec0ff */
[----:B------:R-:W-:-:S02]  /*2420*/  IMAD.IADD R54, R53, 0x1, R33 ;  /* 0x0000000135367824 */ /* 0x000fc400078e0221 */
[----:B------:R-:W-:Y:S02]  /*2430*/  IMAD.IADD R59, R51, 0x1, R39 ;  /* 0x00000001333b7824 */ /* 0x000fe400078e0227 */
[----:B------:R-:W-:Y:S02]  /*2440*/  IMAD.IADD R65, R65, 0x1, R24 ;  /* 0x0000000141417824 */ /* 0x000fe400078e0218 */
[----:B------:R-:W-:Y:S02]  /*2450*/  VIADD R64, R64, 0x8 ;  /* 0x0000000840407836 */ /* 0x000fe40000000000 */
[----:B------:R-:W-:Y:S02]  /*2460*/  IMAD.SHL.U32 R63, R63, 0x2, RZ ;  /* 0x000000023f3f7824 */ /* 0x000fe400078e00ff */
[----:B------:R-:W-:Y:S02]  /*2470*/  IMAD.IADD R62, R37, 0x1, R9 ;  /* 0x00000001253e7824 */ /* 0x000fe400078e0209 */
[----:B------:R-:W-:-:S02]  /*2480*/  IMAD R58, R58, 0xc0, R25 ;  /* 0x000000c03a3a7824 */ /* 0x000fc400078e0219 */
[----:B------:R-:W-:Y:S02]  /*2490*/  IMAD.IADD R53, R35, 0x1, R53 ;  /* 0x0000000123357824 */ /* 0x000fe400078e0235 */
[----:B------:R-:W-:Y:S01]  /*24a0*/  IMAD.IADD R51, R41, 0x1, R51 ;  /* 0x0000000129337824 */ /* 0x000fe200078e0233 */
[----:B--2---:R-:W-:Y:S01]  /*24b0*/  ISETP.GE.AND P2, PT, R12, UR4, PT ;  /* 0x000000040c007c0c */ /* 0x004fe2000bf46270 */
[----:B---3--:R-:W-:-:S12]  /*24c0*/  IMAD.IADD R52, R10, 0x1, R3 ;  /* 0x000000010a347824 */ /* 0x008fd800078e0203 */
[----:B------:R-:W-:Y:S02]  /*24d0*/  @P2 LOP3.LUT R16, R16, 0x1, RZ, 0xfc, !PT ;  /* 0x0000000110102812 */ /* 0x000fe400078efcff */
[----:B------:R-:W-:-:S07]  /*24e0*/  SHF.R.S32.HI R57, RZ, 0x1f, R49 ;  /* 0x0000001fff397819 */ /* 0x000fce0000011431 */
.L_x_14964:
[----:B------:R-:W2:Y:S01]  /*24f0*/  LDL R6, [R1+0x34] ;  /* 0x0000340001067983 */ /* 0x000ea20000100800 */
[----:B0-----:R-:W0:Y:S01]  /*2500*/  LDC R69, c[0x0][0x430] ;  /* 0x00010c00ff457b82 */ /* 0x001e220000000800 */
[----:B------:R-:W-:Y:S02]  /*2510*/  VIADD R47, R47, 0xffffffff ;  /* 0xffffffff2f2f7836 */ /* 0x000fe40000000000 */
[----:B------:R-:W-:Y:S02]  /*2520*/  IMAD.MOV.U32 R68, RZ, RZ, RZ ;  /* 0x000000ffff447224 */ /* 0x000fe400078e00ff */
[----:B-1----:R-:W-:-:S03]  /*2530*/  IMAD R2, R47, 0xa0, R58 ;  /* 0x000000a02f027824 */ /* 0x002fc600078e023a */
[----:B------:R-:W1:Y:S01]  /*2540*/  LDC R31, c[0x0][0x3f4] ;  /* 0x0000fd00ff1f7b82 */ /* 0x000e620000000800 */
[----:B----4-:R-:W-:Y:S01]  /*2550*/  IMAD.IADD R9, R65, 0x1, R2 ;  /* 0x0000000141097824 */ /* 0x010fe200078e0202 */
[----:B------:R-:W-:-:S03]  /*2560*/  ISETP.GE.AND P2, PT, R2, R48, PT ;  /* 0x000000300200720c */ /* 0x000fc60003f46270 */
[----:B------:R-:W-:Y:S01]  /*2570*/  IMAD.MOV.U32 R7, RZ, RZ, R9 ;  /* 0x000000ffff077224 */ /* 0x000fe200078e0009 */
[----:B------:R-:W-:Y:S02]  /*2580*/  ISETP.GT.OR P2, PT, R58, 0x9f, P2 ;  /* 0x0000009f3a00780c */ /* 0x000fe40001744670 */
[----:B0-----:R-:W-:-:S11]  /*2590*/  ISETP.NE.AND P3, PT, R69, 0x1, PT ;  /* 0x000000014500780c */ /* 0x001fd60003f65270 */
[----:B---3--:R-:W0:Y:S08]  /*25a0*/  @!P2 LDC.64 R4, c[0x0][0x428] ;  /* 0x00010a00ff04ab82 */ /* 0x008e300000000a00 */
[----:B------:R-:W3:Y:S08]  /*25b0*/  @!P2 LDC.64 R10, c[0x0][0x418] ;  /* 0x00010600ff0aab82 */ /* 0x000ef00000000a00 */
[----:B------:R-:W4:Y:S08]  /*25c0*/  @P3 LDC R0, c[0x0][0x434] ;  /* 0x00010d00ff003b82 */ /* 0x000f300000000800 */
[----:B------:R-:W1:Y:S01]  /*25d0*/  @P3 LDC R3, c[0x0][0x438] ;  /* 0x00010e00ff033b82 */ /* 0x000e620000000800 */
[----:B----4-:R-:W-:-:S05]  /*25e0*/  @P3 IMAD.HI.U32 R0, R9, R0, RZ ;  /* 0x0000000009003227 */ /* 0x010fca00078e00ff */
[----:B-1----:R-:W-:Y:S01]  /*25f0*/  @P3 SHF.R.U32.HI R7, RZ, R3, R0 ;  /* 0x00000003ff073219 */ /* 0x002fe20000011600 */
[----:B0-----:R-:W-:-:S03]  /*2600*/  @!P2 IMAD R0, R57, R4, RZ ;  /* 0x000000043900a224 */ /* 0x001fc600078e02ff */
[--C-:B------:R-:W-:Y:S01]  /*2610*/  @!P2 SHF.R.S32.HI R3, RZ, 0x1f, R7.reuse ;  /* 0x0000001fff03a819 */ /* 0x100fe20000011407 */
[----:B------:R-:W-:Y:S02]  /*2620*/  @!P2 IMAD.MOV.U32 R2, RZ, RZ, R7 ;  /* 0x000000ffff02a224 */ /* 0x000fe400078e0007 */
        /* <DEDUP_REMOVED lines=18> */
[----:B------:R-:W2:Y:S01]  /*2750*/  LDL R6, [R1+0x4] ;  /* 0x0000040001067983 */ /* 0x000ea20000100800 */
[----:B------:R-:W-:Y:S01]  /*2760*/  SHF.R.S32.HI R71, RZ, 0x1f, R69 ;  /* 0x0000001fff477819 */ /* 0x000fe20000011445 */
[----:B------:R-:W-:Y:S01]  /*2770*/  ULDC.64 UR4, c[0x0][0x300] ;  /* 0x0000c00000047ab9 */ /* 0x000fe20000000a00 */
[----:B-----5:R-:W-:Y:S01]  /*2780*/  SHF.R.S32.HI R72, RZ, 0x1f, R68 ;  /* 0x0000001fff487819 */ /* 0x020fe20000011444 */
[----:B------:R-:W-:Y:S01]  /*2790*/  IMAD.WIDE.U32 R2, R69, UR4, RZ ;  /* 0x0000000445027c25 */ /* 0x000fe2000f8e00ff */
[----:B------:R-:W-:Y:S01]  /*27a0*/  ULDC.U8 UR8, c[0x0][0x410] ;  /* 0x0001040000087ab9 */ /* 0x000fe20000000000 */
[----:B------:R-:W-:Y:S01]  /*27b0*/  SHF.R.S32.HI R11, RZ, 0x1f, R47 ;  /* 0x0000001fff0b7819 */ /* 0x000fe2000001142f */
[----:B------:R-:W-:Y:S01]  /*27c0*/  ULDC.64 UR6, c[0x0][0x2e8] ;  /* 0x0000ba0000067ab9 */ /* 0x000fe20000000a00 */
[----:B------:R-:W-:Y:S01]  /*27d0*/  IMAD R0, R71, UR4, RZ ;  /* 0x0000000447007c24 */ /* 0x000fe2000f8e02ff */
[----:B------:R-:W-:-:S03]  /*27e0*/  ISETP.NE.AND P3, PT, RZ, UR8, PT ;  /* 0x00000008ff007c0c */ /* 0x000fc6000bf65270 */
        /* <DEDUP_REMOVED lines=8> */
[-C--:B------:R-:W-:Y:S02]  /*2870*/  IMAD R7, R62, R47.reuse, RZ ;  /* 0x0000002f3e077224 */ /* 0x080fe400078e02ff */
[----:B------:R-:W-:-:S04]  /*2880*/  IMAD.WIDE.U32 R4, R36, R47, RZ ;  /* 0x0000002f24047225 */ /* 0x000fc800078e00ff */
[----:B------:R-:W-:-:S04]  /*2890*/  IMAD R7, R11, R36, R7 ;  /* 0x000000240b077224 */ /* 0x000fc800078e0207 */
[----:B------:R-:W-:Y:S02]  /*28a0*/  IMAD.IADD R0, R5, 0x1, R7 ;  /* 0x0000000105007824 */ /* 0x000fe400078e0207 */
[----:B--2---:R-:W-:-:S04]  /*28b0*/  IMAD.WIDE.U32 R2, R6, UR4, R2 ;  /* 0x0000000406027c25 */ /* 0x004fc8000f8e0002 */
[----:B------:R-:W-:Y:S01]  /*28c0*/  IMAD R13, R6, UR5, R3 ;  /* 0x00000005060d7c24 */ /* 0x000fe2000f8e0203 */
[----:B------:R-:W-:-:S04]  /*28d0*/  IADD3 R2, P4, R2, UR6, RZ ;  /* 0x0000000602027c10 */ /* 0x000fc8000ff9e0ff */
[----:B------:R-:W-:Y:S01]  /*28e0*/  IADD3.X R13, R13, UR7, RZ, P4, !PT ;  /* 0x000000070d0d7c10 */ /* 0x000fe2000a7fe4ff */
[----:B------:R-:W-:Y:S08]  /*28f0*/  @!P3 BRA `(.L_x_14934) ;  /* 0x0000001000a4b947 */ /* 0x000ff00003800000 */
[----:B------:R-:W0:Y:S01]  /*2900*/  S2R R6, SR_TID.X ;  /* 0x0000000000067919 */ /* 0x000e220000002100 */
[----:B------:R-:W-:Y:S01]  /*2910*/  IMAD R73, R47, -0xa0, R48 ;  /* 0xffffff602f497824 */ /* 0x000fe200078e0230 */
[----:B------:R-:W-:Y:S01]  /*2920*/  BSSY B1, `(.L_x_14935) ;  /* 0x000001f000017945 */ /* 0x000fe20003800000 */
[----:B------:R-:W-:Y:S02]  /*2930*/  CS2R R26, SRZ ;  /* 0x00000000001a7805 */ /* 0x000fe4000001ff00 */
[----:B------:R-:W-:Y:S02]  /*2940*/  CS2R R24, SRZ ;  /* 0x0000000000187805 */ /* 0x000fe4000001ff00 */
[----:B------:R-:W-:Y:S02]  /*2950*/  CS2R R28, SRZ ;  /* 0x00000000001c7805 */ /* 0x000fe4000001ff00 */
[----:B------:R-:W-:Y:S01]  /*2960*/  VIMNMX R73, R73, 0xa0, PT ;  /* 0x000000a049497848 */ /* 0x000fe20003fe0100 */
[----:B0-----:R-:W-:-:S02]  /*2970*/  VIADD R8, R6, 0xffffff80 ;  /* 0xffffff8006087836 */ /* 0x001fc40000000000 */
[----:B------:R-:W-:-:S05]  /*2980*/  VIADD R6, R6, 0xffffff80 ;  /* 0xffffff8006067836 */ /* 0x000fca0000000000 */
[----:B------:R-:W-:Y:S02]  /*2990*/  LEA.HI R6, R6, R8, RZ, 0x1 ;  /* 0x0000000806067211 */ /* 0x000fe400078f08ff */
[----:B------:R-:W-:Y:S02]  /*29a0*/  CS2R R8, SRZ ;  /* 0x0000000000087805 */ /* 0x000fe4000001ff00 */
[----:B------:R-:W-:-:S04]  /*29b0*/  SHF.R.S32.HI R6, RZ, 0x1, R6 ;  /* 0x00000001ff067819 */ /* 0x000fc80000011406 */
[----:B------:R-:W-:-:S13]  /*29c0*/  ISETP.GE.AND P3, PT, R6, R73, PT ;  /* 0x000000490600720c */ /* 0x000fda0003f66270 */
[----:B------:R-:W-:Y:S05]  /*29d0*/  @P3 BRA `(.L_x_14936) ;  /* 0x00000000004c3947 */ /* 0x000fea0003800000 */
[----:B------:R-:W-:Y:S01]  /*29e0*/  ULDC.64 UR4, c[0x0][0x3e8] ;  /* 0x0000fa0000047ab9 */ /* 0x000fe20000000a00 */
[----:B------:R-:W-:Y:S01]  /*29f0*/  IMAD.MOV.U32 R50, RZ, RZ, R40 ;  /* 0x000000ffff327224 */ /* 0x000fe200078e0028 */
[----:B------:R-:W-:Y:S01]  /*2a00*/  IADD3 R4, P4, P5, R34, UR4, R4 ;  /* 0x0000000422047c10 */ /* 0x000fe2000fd9e004 */
[----:B------:R-:W-:Y:S02]  /*2a10*/  IMAD R3, R60, R47, RZ ;  /* 0x0000002f3c037224 */ /* 0x000fe400078e02ff */
[-C--:B------:R-:W-:Y:S01]  /*2a20*/  IMAD.WIDE.U32 R6, R47, R42.reuse, R50 ;  /* 0x0000002a2f067225 */ /* 0x080fe200078e0032 */
[----:B------:R-:W-:Y:S01]  /*2a30*/  IADD3.X R5, R53, UR5, R0, P4, P5 ;  /* 0x0000000535057c10 */ /* 0x000fe2000a7ea400 */
[----:B------:R-:W-:Y:S02]  /*2a40*/  ULDC.64 UR4, c[0x0][0x400] ;  /* 0x0001000000047ab9 */ /* 0x000fe40000000a00 */
[----:B------:R-:W-:Y:S01]  /*2a50*/  IMAD R3, R11, R42, R3 ;  /* 0x0000002a0b037224 */ /* 0x000fe200078e0203 */
[----:B------:R-:W-:Y:S01]  /*2a60*/  IADD3 R6, P4, R6, UR4, RZ ;  /* 0x0000000406067c10 */ /* 0x000fe2000ff9e0ff */
[----:B------:R-:W-:-:S03]  /*2a70*/  VIADD R0, R20, 0x10 ;  /* 0x0000001014007836 */ /* 0x000fc60000000000 */
[----:B------:R-:W-:Y:S02]  /*2a80*/  IADD3.X R7, R7, UR5, R3, P4, !PT ;  /* 0x0000000507077c10 */ /* 0x000fe4000a7fe403 */
        /* <DEDUP_REMOVED lines=8> */
.L_x_14936:
[----:B------:R-:W-:Y:S05]  /*2b10*/  BSYNC B1 ;  /* 0x0000000000017941 */ /* 0x000fea0003800000 */
.L_x_14935:
[----:B------:R-:W2:Y:S01]  /*2b20*/  LDL R0, [R1+0xc] ;  /* 0x00000c0001007983 */ /* 0x000ea20000100800 */
[----:B-----5:R-:W-:Y:S02]  /*2b30*/  IMAD.MOV.U32 R82, RZ, RZ, R26 ;  /* 0x000000ffff527224 */ /* 0x020fe400078e001a */
[----:B------:R-:W-:Y:S02]  /*2b40*/  IMAD.MOV.U32 R30, RZ, RZ, R24 ;  /* 0x000000ffff1e7224 */ /* 0x000fe400078e0018 */
[----:B------:R-:W-:Y:S01]  /*2b50*/  IMAD.MOV.U32 R80, RZ, RZ, R28 ;  /* 0x000000ffff507224 */ /* 0x000fe200078e001c */
[----:B--2---:R-:W-:Y:S01]  /*2b60*/  ISETP.NE.AND P4, PT, R0, 0x3, PT ;  /* 0x000000030000780c */ /* 0x004fe20003f85270 */
[----:B------:R-:W-:-:S12]  /*2b70*/  IMAD.MOV.U32 R0, RZ, RZ, R8 ;  /* 0x000000ffff007224 */ /* 0x000fd800078e0008 */
[----:B------:R-:W-:Y:S05]  /*2b80*/  @!P4 BRA `(.L_x_14937) ;  /* 0x000000000004c947 */ /* 0x000fea0003800000 */
[----:B------:R-:W-:Y:S01]  /*2b90*/  BPT.TRAP 0x1 ;  /* 0x000000040000795c */ /* 0x000fe20000300000 */
.L_x_14937:
[----:B------:R-:W2:Y:S01]  /*2ba0*/  LDL R3, [R1+0x1c] ;  /* 0x00001c0001037983 */ /* 0x000ea20000100800 */
[----:B------:R-:W-:Y:S01]  /*2bb0*/  IMAD R50, R157, 0x8, R22 ;  /* 0x000000089d327824 */ /* 0x000fe200078e0216 */
[----:B------:R-:W-:Y:S01]  /*2bc0*/  BSSY B1, `(.L_x_14938) ;  /* 0x0000004000017945 */ /* 0x000fe20003800000 */
[----:B--2---:R-:W-:-:S04]  /*2bd0*/  SHF.L.U32 R75, R3, 0x1f, RZ ;  /* 0x0000001f034b7819 */ /* 0x004fc800000006ff */
[----:B------:R-:W1:Y:S02]  /*2be0*/  SYNCS.PHASECHK.TRANS64.TRYWAIT P5, [R50+URZ+0x13290], R75 ;  /* 0x0132904b320075a7 */ /* 0x000e6400080a017f */
[----:B-1----:R-:W-:Y:S05]  /*2bf0*/  @!P5 BRA `(.L_x_14939) ;  /* 0x0000023c0014d947 */ /* 0x002fea0003800000 */
.L_x_15256:
[----:B------:R-:W-:Y:S05]  /*2c00*/  BSYNC B1 ;  /* 0x0000000000017941 */ /* 0x000fea0003800000 */
.L_x_14938:
[----:B------:R-:W-:-:S03]  /*2c10*/  UMOV UR4, 0xffffffff ;  /* 0xffffffff00047882 */ /* 0x000fc60000000000 */
[----:B------:R-:W-:Y:S05]  /*2c20*/  BRA.DIV UR4, `(.L_x_14940) ;  /* 0x0000023e041c7947 */ /* 0x000fea000b800000 */
[----:B------:R2:W3:Y:S04]  /*2c30*/  SHFL.IDX PT, R3, R13, RZ, 0x1e1f ;  /* 0x001e1fff0d037589 */ /* 0x0004e800000e0000 */
[----:B------:R2:W4:Y:S02]  /*2c40*/  SHFL.IDX PT, R14, R2, RZ, 0x1e1f ;  /* 0x001e1fff020e7589 */ /* 0x00052400000e0000 */
.L_x_15260:
[----:B------:R-:W-:Y:S05]  /*2c50*/  @P3 BRA `(.L_x_14941) ;  /* 0x0000002400343947 */ /* 0x000fea0003800000 */
[----:B------:R-:W-:Y:S01]  /*2c60*/  LOP3.LUT P5, RZ, R16, 0x2, RZ, 0xc0, !PT ;  /* 0x0000000210ff7812 */ /* 0x000fe200078ac0ff */
[----:B------:R-:W-:-:S12]  /*2c70*/  BSSY B1, `(.L_x_14942) ;  /* 0x0000074000017945 */ /* 0x000fd80003800000 */
        /* <DEDUP_REMOVED lines=11> */
[----:B--2---:R-:W-:Y:S02]  /*2d30*/  LOP3.LUT R2, R27, 0xff, RZ, 0xc0, !PT ;  /* 0x000000ff1b027812 */ /* 0x004fe400078ec0ff */
[----:B------:R-:W-:-:S02]  /*2d40*/  SHF.R.U32.HI R13, RZ, 0x18, R27 ;  /* 0x00000018ff0d7819 */ /* 0x000fc4000001161b */
[----:B------:R-:W-:Y:S01]  /*2d50*/  PRMT R15, R15, 0x654, R12 ;  /* 0x000006540f0f7816 */ /* 0x000fe2000000000c */
[----:B------:R-:W-:Y:S01]  /*2d60*/  IMAD.SHL.U32 R12, R26, 0x100, RZ ;  /* 0x000001001a0c7824 */ /* 0x000fe200078e00ff */
[----:B------:R-:W-:Y:S01]  /*2d70*/  PRMT R13, R13, 0x654, R2 ;  /* 0x000006540d0d7816 */ /* 0x000fe20000000002 */
[----:B------:R-:W-:Y:S01]  /*2d80*/  IMAD.SHL.U32 R2, R74, 0x100, RZ ;  /* 0x000001004a027824 */ /* 0x000fe200078e00ff */
[----:B------:R-:W-:Y:S02]  /*2d90*/  SHF.R.U32.HI R76, RZ, 0x10, R27 ;  /* 0x00000010ff4c7819 */ /* 0x000fe4000001161b */
[----:B------:R-:W-:Y:S02]  /*2da0*/  SHF.R.U32.HI R28, RZ, 0x10, R29 ;  /* 0x00000010ff1c7819 */ /* 0x000fe4000001161d */
[----:B------:R-:W-:Y:S01]  /*2db0*/  LOP3.LUT R27, R15, 0xff00, R12, 0xf8, !PT ;  /* 0x0000ff000f1b7812 */ /* 0x000fe200078ef80c */
[----:B------:R-:W-:Y:S01]  /*2dc0*/  IMAD.U32 R12, R76, 0x10000, RZ ;  /* 0x000100004c0c7824 */ /* 0x000fe200078e00ff */
[----:B------:R-:W-:Y:S01]  /*2dd0*/  LOP3.LUT R13, R13, 0xff00, R2, 0xf8, !PT ;  /* 0x0000ff000d0d7812 */ /* 0x000fe200078ef802 */
[----:B------:R-:W-:Y:S01]  /*2de0*/  IMAD.U32 R26, R28, 0x10000, RZ ;  /* 0x000100001c1a7824 */ /* 0x000fe200078e00ff */
[----:B0-----:R-:W-:-:S02]  /*2df0*/  F2FP.F16.E4M3.UNPACK_B R2, R5 ;  /* 0x00000005ff02723e */ /* 0x001fc400020006ff */
        /* <DEDUP_REMOVED lines=11> */
[--C-:B------:R-:W-:Y:S02]  /*2eb0*/  HADD2.F32 R15, -RZ, R5.reuse.H1_H1 ;  /* 0x30000005ff0f7230 */ /* 0x100fe40000004100 */
[----:B------:R-:W-:Y:S02]  /*2ec0*/  HADD2.F32 R13, -RZ, R5.H0_H0 ;  /* 0x20000005ff0d7230 */ /* 0x000fe40000004100 */
[C---:B------:R-:W-:Y:S01]  /*2ed0*/  FMUL.FTZ R5, R2.reuse, R77 ;  /* 0x0000004d02057220 */ /* 0x040fe20000410000 */
[----:B------:R-:W-:Y:S02]  /*2ee0*/  HADD2.F32 R26, -RZ, R26.H1_H1 ;  /* 0x3000001aff1a7230 */ /* 0x000fe40000004100 */
[-C--:B------:R-:W-:Y:S01]  /*2ef0*/  FMUL.FTZ R74, R15, R28.reuse ;  /* 0x0000001c0f4a7220 */ /* 0x080fe20000410000 */
[-C--:B------:R-:W-:Y:S01]  /*2f00*/  FFMA.FTZ R2, R2, R27.reuse, -R79 ;  /* 0x0000001b02027223 */ /* 0x080fe2000001084f */
[----:B------:R-:W-:Y:S01]  /*2f10*/  FFMA.FTZ R5, R12, R27, R5 ;  /* 0x0000001b0c057223 */ /* 0x000fe20000010005 */
[----:B------:R-:W-:Y:S01]  /*2f20*/  FMUL.FTZ R78, R13, R28 ;  /* 0x0000001c0d4e7220 */ /* 0x000fe20000410000 */
[----:B------:R-:W-:-:S02]  /*2f30*/  F2FP.F16.E4M3.UNPACK_B R12, R4.H1 ;  /* 0x00000004ff0c723e */ /* 0x000fc400030006ff */
[----:B------:R-:W-:Y:S01]  /*2f40*/  F2FP.F16.E4M3.UNPACK_B R28, R80 ;  /* 0x00000050ff1c723e */ /* 0x000fe200020006ff */
[----:B------:R-:W-:Y:S01]  /*2f50*/  FFMA.FTZ R80, R13, R26, -R74 ;  /* 0x0000001a0d507223 */ /* 0x000fe2000001084a */
[----:B------:R-:W-:Y:S01]  /*2f60*/  F2FP.F16.E4M3.UNPACK_B R4, R4 ;  /* 0x00000004ff04723e */ /* 0x000fe200020006ff */
[----:B------:R-:W-:Y:S01]  /*2f70*/  FFMA.FTZ R81, R15, R26, R78 ;  /* 0x0000001a0f517223 */ /* 0x000fe2000001004e */
[----:B------:R-:W-:Y:S01]  /*2f80*/  F2FP.F16.E4M3.UNPACK_B R26, R82 ;  /* 0x00000052ff1a723e */ /* 0x000fe200020006ff */
[--C-:B------:R-:W-:Y:S02]  /*2f90*/  HADD2.F32 R13, -RZ, R12.reuse.H0_H0 ;  /* 0x2000000cff0d7230 */ /* 0x100fe40000004100 */
[----:B------:R-:W-:Y:S01]  /*2fa0*/  HADD2.F32 R15, -RZ, R12.H1_H1 ;  /* 0x3000000cff0f7230 */ /* 0x000fe20000004100 */
[----:B------:R-:W-:Y:S01]  /*2fb0*/  F2FP.SATFINITE.E4M3.F32.PACK_AB_MERGE_C R84, R81, R80, RZ ;  /* 0x000000505154723e */ /* 0x000fe200048070ff */
[----:B------:R-:W-:Y:S02]  /*2fc0*/  HADD2.F32 R74, -RZ, R28.H1_H1 ;  /* 0x3000001cff4a7230 */ /* 0x000fe40000004100 */
[----:B------:R-:W-:Y:S01]  /*2fd0*/  HADD2.F32 R12, -RZ, R4.H0_H0 ;  /* 0x20000004ff0c7230 */ /* 0x000fe20000004100 */
[----:B------:R-:W-:Y:S01]  /*2fe0*/  F2FP.SATFINITE.E4M3.F32.PACK_AB_MERGE_C R5, R5, R2, R84 ;  /* 0x000000020505723e */ /* 0x000fe20004807054 */
[----:B------:R-:W-:-:S02]  /*2ff0*/  HADD2.F32 R77, -RZ, R28.H0_H0 ;  /* 0x2000001cff4d7230 */ /* 0x000fc40000004100 */
[----:B------:R-:W-:Y:S02]  /*3000*/  HADD2.F32 R4, -RZ, R4.H1_H1 ;  /* 0x30000004ff047230 */ /* 0x000fe40000004100 */
[--C-:B------:R-:W-:Y:S02]  /*3010*/  HADD2.F32 R28, -RZ, R26.reuse.H1_H1 ;  /* 0x3000001aff1c7230 */ /* 0x100fe40000004100 */
[----:B------:R-:W-:Y:S02]  /*3020*/  HADD2.F32 R27, -RZ, R26.H0_H0 ;  /* 0x2000001aff1b7230 */ /* 0x000fe40000004100 */
[-C--:B------:R-:W-:Y:S01]  /*3030*/  FMUL.FTZ R26, R15, R74.reuse ;  /* 0x0000004a0f1a7220 */ /* 0x080fe20000410000 */
[C---:B------:R-:W-:Y:S01]  /*3040*/  FMUL.FTZ R74, R13.reuse, R74 ;  /* 0x0000004a0d4a7220 */ /* 0x040fe20000410000 */
[-C--:B------:R-:W-:Y:S01]  /*3050*/  FMUL.FTZ R79, R4, R77.reuse ;  /* 0x0000004d044f7220 */ /* 0x080fe20000410000 */
[C---:B------:R-:W-:Y:S01]  /*3060*/  FMUL.FTZ R77, R12.reuse, R77 ;  /* 0x0000004d0c4d7220 */ /* 0x040fe20000410000 */
[-C--:B------:R-:W-:Y:S01]  /*3070*/  FFMA.FTZ R26, R13, R28.reuse, -R26 ;  /* 0x0000001c0d1a7223 */ /* 0x080fe2000001081a */
[----:B------:R-:W-:Y:S01]  /*3080*/  FFMA.FTZ R15, R15, R28, R74 ;  /* 0x0000001c0f0f7223 */ /* 0x000fe2000001004a */
[-C--:B------:R-:W-:Y:S01]  /*3090*/  FFMA.FTZ R79, R12, R27.reuse, -R79 ;  /* 0x0000001b0c4f7223 */ /* 0x080fe2000001084f */
[----:B------:R-:W-:Y:S01]  /*30a0*/  FFMA.FTZ R78, R4, R27, R77 ;  /* 0x0000001b044e7223 */ /* 0x000fe2000001004d */
[----:B------:R-:W-:-:S02]  /*30b0*/  F2FP.F16.E4M3.UNPACK_B R12, R7.H1 ;  /* 0x00000007ff0c723e */ /* 0x000fc400030006ff */
[----:B------:R-:W-:Y:S02]  /*30c0*/  F2FP.F16.E4M3.UNPACK_B R27, R76.H1 ;  /* 0x0000004cff1b723e */ /* 0x000fe400030006ff */
        /* <DEDUP_REMOVED lines=19> */
[C---:B------:R-:W-:Y:S01]  /*3200*/  FMUL.FTZ R77, R4.reuse, R77 ;  /* 0x0000004d044d7220 */ /* 0x040fe20000410000 */
[----:B------:R-:W-:Y:S01]  /*3210*/  FFMA.FTZ R83, R15, R28, R74 ;  /* 0x0000001c0f537223 */ /* 0x000fe2000001004a */
[----:B------:R-:W-:Y:S01]  /*3220*/  FFMA.FTZ R81, R4, R13, -R81 ;  /* 0x0000000d04517223 */ /* 0x000fe20000010851 */
[----:B------:R-:W-:-:S02]  /*3230*/  HADD2.F32 R4, -RZ, R6.H0_H0 ;  /* 0x20000006ff047230 */ /* 0x000fc40000004100 */
[----:B------:R-:W-:Y:S01]  /*3240*/  FFMA.FTZ R28, R12, R13, R77 ;  /* 0x0000000d0c1c7223 */ /* 0x000fe2000001004d */
[--C-:B------:R-:W-:Y:S01]  /*3250*/  HADD2.F32 R12, -RZ, R7.reuse.H0_H0 ;  /* 0x20000007ff0c7230 */ /* 0x100fe20000004100 */
[----:B------:R-:W-:Y:S01]  /*3260*/  F2FP.SATFINITE.E4M3.F32.PACK_AB_MERGE_C R80, R83, R80, RZ ;  /* 0x000000505350723e */ /* 0x000fe200048070ff */
[----:B------:R-:W-:Y:S02]  /*3270*/  HADD2.F32 R6, -RZ, R6.H1_H1 ;  /* 0x30000006ff067230 */ /* 0x000fe40000004100 */
[----:B------:R-:W-:Y:S01]  /*3280*/  HADD2.F32 R13, -RZ, R76.H0_H0 ;  /* 0x2000004cff0d7230 */ /* 0x000fe20000004100 */
[----:B------:R-:W-:Y:S01]  /*3290*/  F2FP.SATFINITE.E4M3.F32.PACK_AB_MERGE_C R28, R28, R81, RZ ;  /* 0x000000511c1c723e */ /* 0x000fe200048070ff */
[----:B------:R-:W-:Y:S02]  /*32a0*/  HADD2.F32 R7, -RZ, R7.H1_H1 ;  /* 0x30000007ff077230 */ /* 0x000fe40000004100 */
[----:B------:R-:W-:Y:S02]  /*32b0*/  HADD2.F32 R27, -RZ, R27.H0_H0 ;  /* 0x2000001bff1b7230 */ /* 0x000fe40000004100 */
[----:B------:R-:W-:Y:S01]  /*32c0*/  FMUL.FTZ R15, R6, R13 ;  /* 0x0000000d060f7220 */ /* 0x000fe20000410000 */
[----:B------:R-:W-:-:S02]  /*32d0*/  HADD2.F32 R26, -RZ, R26.H0_H0 ;  /* 0x2000001aff1a7230 */ /* 0x000fc40000004100 */
[----:B------:R-:W-:Y:S01]  /*32e0*/  FMUL.FTZ R13, R4, R13 ;  /* 0x0000000d040d7220 */ /* 0x000fe20000410000 */
[----:B------:R-:W-:Y:S02]  /*32f0*/  HADD2.F32 R29, -RZ, R29.H0_H0 ;  /* 0x2000001dff1d7230 */ /* 0x000fe40000004100 */
[-C--:B------:R-:W-:Y:S01]  /*3300*/  FMUL.FTZ R77, R7, R27.reuse ;  /* 0x0000001b074d7220 */ /* 0x080fe20000410000 */
[----:B------:R-:W-:-:S03]  /*3310*/  FMUL.FTZ R74, R12, R27 ;  /* 0x0000001b0c4a7220 */ /* 0x000fc60000410000 */
[-C--:B------:R-:W-:Y:S01]  /*3320*/  FFMA.FTZ R77, R12, R26.reuse, -R77 ;  /* 0x0000001a0c4d7223 */ /* 0x080fe2000001084d */
[----:B------:R-:W-:Y:S01]  /*3330*/  FFMA.FTZ R74, R7, R26, R74 ;  /* 0x0000001a074a7223 */ /* 0x000fe2000001004a */
[-C--:B------:R-:W-:Y:S01]  /*3340*/  FFMA.FTZ R15, R4, R29.reuse, -R15 ;  /* 0x0000001d040f7223 */ /* 0x080fe2000001080f */
[----:B------:R-:W-:Y:S01]  /*3350*/  FFMA.FTZ R6, R6, R29, R13 ;  /* 0x0000001d06067223 */ /* 0x000fe2000001000d */
[----:B------:R-:W-:Y:S02]  /*3360*/  F2FP.SATFINITE.E4M3.F32.PACK_AB_MERGE_C R4, R78, R79, R82 ;  /* 0x0000004f4e04723e */ /* 0x000fe40004807052 */
[----:B------:R-:W-:Y:S02]  /*3370*/  F2FP.SATFINITE.E4M3.F32.PACK_AB_MERGE_C R7, R74, R77, R80 ;  /* 0x0000004d4a07723e */ /* 0x000fe40004807050 */
[----:B------:R-:W-:-:S07]  /*3380*/  F2FP.SATFINITE.E4M3.F32.PACK_AB_MERGE_C R6, R6, R15, R28 ;  /* 0x0000000f0606723e */ /* 0x000fce000480701c */
.L_x_14945:
[----:B------:R-:W-:Y:S05]  /*3390*/  BSYNC B2 ;  /* 0x0000000000027941 */ /* 0x000fea0003800000 */
.L_x_14944:
[----:B0-----:R0:W-:Y:S02]  /*33a0*/  ST.E.128 desc[UR44][R10.64], R4 ;  /* 0x000000040a007985 */ /* 0x0011e4000c101d2c */
.L_x_14943:
[----:B------:R-:W-:Y:S05]  /*33b0*/  BSYNC B1 ;  /* 0x0000000000017941 */ /* 0x000fea0003800000 */
.L_x_14942:
[----:B------:R-:W-:-:S13]  /*33c0*/  LOP3.LUT P3, RZ, R16, 0x1, RZ, 0xc0, !PT ;  /* 0x0000000110ff7812 */ /* 0x000fda000786c0ff */
[----:B------:R-:W-:Y:S05]  /*33d0*/  @P3 BRA `(.L_x_14941) ;  /* 0x0000001c00543947 */ /* 0x000fea0003800000 */
[----:B0-----:R-:W5:Y:S04]  /*33e0*/  LDL R7, [R1+0x34] ;  /* 0x0000340001077983 */ /* 0x001f680000100800 */
[----:B------:R-:W4:Y:S04]  /*33f0*/  LDL R4, [R1+0x18] ;  /* 0x0000180001047983 */ /* 0x000f280000100800 */
[----:B------:R-:W3:Y:S01]  /*3400*/  LDL R6, [R1+0x30] ;  /* 0x0000300001067983 */ /* 0x000ee20000100800 */
[----:B------:R-:W-:Y:S01]  /*3410*/  IMAD.MOV.U32 R5, RZ, RZ, 0x20 ;  /* 0x00000020ff057424 */ /* 0x000fe200078e00ff */
[----:B------:R-:W-:Y:S01]  /*3420*/  BSSY B1, `(.L_x_14946) ;  /* 0x0000074000017945 */ /* 0x000fe20003800000 */
[----:B--2---:R-:W-:-:S03]  /*3430*/  IMAD R2, R157, 0x2800, RZ ;  /* 0x000028009d027824 */ /* 0x004fc600078e02ff */
[----:B------:R-:W-:-:S04]  /*3440*/  SEL R5, R5, 0xffffffe0, !P1 ;  /* 0xffffffe005057807 */ /* 0x000fc80004800000 */
[----:B-----5:R-:W-:Y:S01]  /*3450*/  IADD3 R5, R5, R7, R2 ;  /* 0x0000000705057210 */ /* 0x020fe20007ffe002 */
[----:B------:R-:W-:Y:S01]  /*3460*/  VIADD R2, R20, 0x10 ;  /* 0x0000001014027836 */ /* 0x000fe20000000000 */
[----:B----4-:R-:W-:-:S03]  /*3470*/  IADD3 R14, P3, R4, R14, RZ ;  /* 0x0000000e040e7210 */ /* 0x010fc60007f7e0ff */
[----:B------:R-:W-:Y:S02]  /*3480*/  IMAD.IADD R4, R22, 0x1, R5 ;  /* 0x0000000116047824 */ /* 0x000fe400078e0205 */
[----:B---3--:R-:W-:Y:S01]  /*3490*/  IMAD.X R15, R3, 0x1, R6, P3 ;  /* 0x00000001030f7824 */ /* 0x008fe200018e0606 */
[----:B------:R-:W-:-:S03]  /*34a0*/  ISETP.GE.AND P3, PT, R2, R31, PT ;  /* 0x0000001f0200720c */ /* 0x000fc60003f66270 */
[----:B------:R-:W0:Y:S10]  /*34b0*/  LDS.128 R4, [R4+0xe000] ;  /* 0x00e0000004047984 */ /* 0x000e340000000c00 */
[----:B------:R-:W-:Y:S05]  /*34c0*/  @P3 BRA `(.L_x_14947) ;  /* 0x0000000400a43947 */ /* 0x000fea0003800000 */
[--C-:B------:R-:W-:Y:S02]  /*34d0*/  SHF.R.U32.HI R11, RZ, 0x18, R9.reuse ;  /* 0x00000018ff0b7819 */ /* 0x100fe40000011609 */
[----:B------:R-:W-:Y:S02]  /*34e0*/  LOP3.LUT R2, R9, 0xff, RZ, 0xc0, !PT ;  /* 0x000000ff09027812 */ /* 0x000fe400078ec0ff */
[--C-:B------:R-:W-:Y:S02]  /*34f0*/  SHF.R.U32.HI R3, RZ, 0x8, R9.reuse ;  /* 0x00000008ff037819 */ /* 0x100fe40000011609 */
[----:B------:R-:W-:Y:S02]  /*3500*/  SHF.R.U32.HI R10, RZ, 0x10, R9 ;  /* 0x00000010ff0a7819 */ /* 0x000fe40000011609 */
[----:B------:R-:W-:Y:S01]  /*3510*/  SHF.R.U32.HI R9, RZ, 0x8, R25 ;  /* 0x00000008ff097819 */ /* 0x000fe20000011619 */
[----:B------:R-:W-:Y:S01]  /*3520*/  IMAD.SHL.U32 R3, R3, 0x100, RZ ;  /* 0x0000010003037824 */ /* 0x000fe200078e00ff */
[----:B------:R-:W-:-:S02]  /*3530*/  LOP3.LUT R8, R25, 0xff0000ff, RZ, 0xc0, !PT ;  /* 0xff0000ff19087812 */ /* 0x000fc400078ec0ff */
[----:B------:R-:W-:Y:S01]  /*3540*/  SHF.R.U32.HI R12, RZ, 0x10, R25 ;  /* 0x00000010ff0c7819 */ /* 0x000fe20000011619 */
[----:B------:R-:W-:Y:S01]  /*3550*/  IMAD.SHL.U32 R9, R9, 0x100, RZ ;  /* 0x0000010009097824 */ /* 0x000fe200078e00ff */
[----:B------:R-:W-:-:S03]  /*3560*/  PRMT R2, R11, 0x654, R2 ;  /* 0x000006540b027816 */ /* 0x000fc60000000002 */
[----:B------:R-:W-:Y:S01]  /*3570*/  IMAD.U32 R12, R12, 0x10000, RZ ;  /* 0x000100000c0c7824 */ /* 0x000fe200078e00ff */
[----:B------:R-:W-:Y:S01]  /*3580*/  LOP3.LUT R9, R8, 0xff00, R9, 0xf8, !PT ;  /* 0x0000ff0008097812 */ /* 0x000fe200078ef809 */
[----:B------:R-:W-:Y:S01]  /*3590*/  IMAD.U32 R8, R10, 0x10000, RZ ;  /* 0x000100000a087824 */ /* 0x000fe200078e00ff */
[----:B------:R-:W-:Y:S02]  /*35a0*/  LOP3.LUT R3, R2, 0xff00, R3, 0xf8, !PT ;  /* 0x0000ff0002037812 */ /* 0x000fe400078ef803 */
[----:B------:R-:W-:Y:S02]  /*35b0*/  F2FP.F16.E4M3.UNPACK_B R10, R30.H1 ;  /* 0x0000001eff0a723e */ /* 0x000fe400030006ff */
[-C--:B0-----:R-:W-:Y:S02]  /*35c0*/  F2FP.F16.E4M3.UNPACK_B R2, R5.reuse ;  /* 0x00000005ff02723e */ /* 0x081fe400020006ff */
        /* <DEDUP_REMOVED lines=10> */
[CC--:B------:R-:W-:Y:S01]  /*3670*/  FMUL.FTZ R25, R3.reuse, R12.reuse ;  /* 0x0000000c03197220 */ /* 0x0c0fe20000410000 */
[--C-:B------:R-:W-:Y:S02]  /*3680*/  HADD2.F32 R8, -RZ, R5.reuse.H1_H1 ;  /* 0x30000005ff087230 */ /* 0x100fe40000004100 */
[C---:B------:R-:W-:Y:S01]  /*3690*/  FMUL.FTZ R12, R2.reuse, R12 ;  /* 0x0000000c020c7220 */ /* 0x040fe20000410000 */
[----:B------:R-:W-:Y:S02]  /*36a0*/  HADD2.F32 R5, -RZ, R5.H0_H0 ;  /* 0x20000005ff057230 */ /* 0x000fe40000004100 */
[-C--:B------:R-:W-:Y:S01]  /*36b0*/  FFMA.FTZ R2, R2, R10.reuse, -R25 ;  /* 0x0000000a02027223 */ /* 0x080fe20000010819 */
[----:B------:R-:W-:Y:S02]  /*36c0*/  HADD2.F32 R9, -RZ, R9.H1_H1 ;  /* 0x30000009ff097230 */ /* 0x000fe40000004100 */
[-C--:B------:R-:W-:Y:S01]  /*36d0*/  FMUL.FTZ R26, R8, R13.reuse ;  /* 0x0000000d081a7220 */ /* 0x080fe20000410000 */
[----:B------:R-:W-:Y:S01]  /*36e0*/  FFMA.FTZ R27, R3, R10, R12 ;  /* 0x0000000a031b7223 */ /* 0x000fe2000001000c */
[C---:B------:R-:W-:Y:S01]  /*36f0*/  FMUL.FTZ R13, R5.reuse, R13 ;  /* 0x0000000d050d7220 */ /* 0x040fe20000410000 */
[----:B------:R-:W-:Y:S01]  /*3700*/  F2FP.F16.E4M3.UNPACK_B R3, R4.H1 ;  /* 0x00000004ff03723e */ /* 0x000fe200030006ff */
[----:B------:R-:W-:Y:S01]  /*3710*/  FFMA.FTZ R28, R5, R9, -R26 ;  /* 0x00000009051c7223 */ /* 0x000fe2000001081a */
[----:B------:R-:W-:-:S02]  /*3720*/  HADD2.F32 R12, -RZ, R30.H1_H1 ;  /* 0x3000001eff0c7230 */ /* 0x000fc40000004100 */
[----:B------:R-:W-:Y:S01]  /*3730*/  FFMA.FTZ R29, R8, R9, R13 ;  /* 0x00000009081d7223 */ /* 0x000fe2000001000d */
[----:B------:R-:W-:Y:S01]  /*3740*/  F2FP.F16.E4M3.UNPACK_B R8, R0 ;  /* 0x00000000ff08723e */ /* 0x000fe200020006ff */
[--C-:B------:R-:W-:Y:S01]  /*3750*/  HADD2.F32 R5, -RZ, R3.reuse.H0_H0 ;  /* 0x20000003ff057230 */ /* 0x100fe20000004100 */
[----:B------:R-:W-:Y:S01]  /*3760*/  F2FP.F16.E4M3.UNPACK_B R4, R4 ;  /* 0x00000004ff04723e */ /* 0x000fe200020006ff */
[----:B------:R-:W-:Y:S01]  /*3770*/  HADD2.F32 R3, -RZ, R3.H1_H1 ;  /* 0x30000003ff037230 */ /* 0x000fe20000004100 */
[----:B------:R-:W-:Y:S01]  /*3780*/  F2FP.SATFINITE.E4M3.F32.PACK_AB_MERGE_C R31, R29, R28, RZ ;  /* 0x0000001c1d1f723e */ /* 0x000fe200048070ff */
[--C-:B------:R-:W-:Y:S02]  /*3790*/  HADD2.F32 R10, -RZ, R8.reuse.H1_H1 ;  /* 0x30000008ff0a7230 */ /* 0x100fe40000004100 */
[----:B------:R-:W-:Y:S02]  /*37a0*/  HADD2.F32 R9, -RZ, R8.H0_H0 ;  /* 0x20000008ff097230 */ /* 0x000fe40000004100 */
[----:B------:R-:W-:Y:S01]  /*37b0*/  FMUL.FTZ R8, R3, R12 ;  /* 0x0000000c03087220 */ /* 0x000fe20000410000 */
[----:B------:R-:W-:-:S02]  /*37c0*/  HADD2.F32 R0, -RZ, R4.H0_H0 ;  /* 0x20000004ff007230 */ /* 0x000fc40000004100 */
[C---:B------:R-:W-:Y:S01]  /*37d0*/  FMUL.FTZ R12, R5.reuse, R12 ;  /* 0x0000000c050c7220 */ /* 0x040fe20000410000 */
[----:B------:R-:W-:Y:S02]  /*37e0*/  HADD2.F32 R13, -RZ, R30.H0_H0 ;  /* 0x2000001eff0d7230 */ /* 0x000fe40000004100 */
[-C--:B------:R-:W-:Y:S01]  /*37f0*/  FFMA.FTZ R8, R5, R10.reuse, -R8 ;  /* 0x0000000a05087223 */ /* 0x080fe20000010808 */
[----:B------:R-:W-:Y:S02]  /*3800*/  HADD2.F32 R4, -RZ, R4.H1_H1 ;  /* 0x30000004ff047230 */ /* 0x000fe40000004100 */
[----:B------:R-:W-:Y:S01]  /*3810*/  FFMA.FTZ R5, R3, R10, R12 ;  /* 0x0000000a03057223 */ /* 0x000fe2000001000c */
[----:B------:R-:W-:Y:S02]  /*3820*/  F2FP.F16.E4M3.UNPACK_B R3, R7.H1 ;  /* 0x00000007ff03723e */ /* 0x000fe400030006ff */
[----:B------:R-:W-:Y:S01]  /*3830*/  F2FP.F16.E4M3.UNPACK_B R10, R24.H1 ;  /* 0x00000018ff0a723e */ /* 0x000fe200030006ff */
[-C--:B------:R-:W-:Y:S01]  /*3840*/  FMUL.FTZ R25, R4, R13.reuse ;  /* 0x0000000d04197220 */ /* 0x080fe20000410000 */
[----:B------:R-:W-:Y:S01]  /*3850*/  FMUL.FTZ R13, R0, R13 ;  /* 0x0000000d000d7220 */ /* 0x000fe20000410000 */
[----:B------:R-:W-:Y:S01]  /*3860*/  F2FP.SATFINITE.E4M3.F32.PACK_AB_MERGE_C R30, R5, R8, RZ ;  /* 0x00000008051e723e */ /* 0x000fe200048070ff */
[----:B------:R-:W-:-:S02]  /*3870*/  HADD2.F32 R5, -RZ, R3.H1_H1 ;  /* 0x30000003ff057230 */ /* 0x000fc40000004100 */
[-C--:B------:R-:W-:Y:S01]  /*3880*/  FFMA.FTZ R25, R0, R9.reuse, -R25 ;  /* 0x0000000900197223 */ /* 0x080fe20000010819 */
[----:B------:R-:W-:Y:S01]  /*3890*/  FFMA.FTZ R26, R4, R9, R13 ;  /* 0x00000009041a7223 */ /* 0x000fe2000001000d */
        /* <DEDUP_REMOVED lines=28> */
[----:B------:R-:W-:Y:S02]  /*3a60*/  HADD2.F32 R6, -RZ, R6.H1_H1 ;  /* 0x30000006ff067230 */ /* 0x000fe40000004100 */
[-C--:B------:R-:W-:Y:S01]  /*3a70*/  FMUL.FTZ R4, R7, R10.reuse ;  /* 0x0000000a07047220 */ /* 0x080fe20000410000 */
[----:B------:R-:W-:Y:S02]  /*3a80*/  HADD2.F32 R5, -RZ, R24.H0_H0 ;  /* 0x20000018ff057230 */ /* 0x000fe40000004100 */
[C---:B------:R-:W-:Y:S01]  /*3a90*/  FMUL.FTZ R10, R3.reuse, R10 ;  /* 0x0000000a030a7220 */ /* 0x040fe20000410000 */
[----:B------:R-:W-:Y:S02]  /*3aa0*/  HADD2.F32 R8, -RZ, R8.H0_H0 ;  /* 0x20000008ff087230 */ /* 0x000fe40000004100 */
[----:B------:R-:W-:Y:S02]  /*3ab0*/  HADD2.F32 R11, -RZ, R11.H0_H0 ;  /* 0x2000000bff0b7230 */ /* 0x000fe40000004100 */
[-C--:B------:R-:W-:Y:S01]  /*3ac0*/  FMUL.FTZ R9, R6, R5.reuse ;  /* 0x0000000506097220 */ /* 0x080fe20000410000 */
[C---:B------:R-:W-:Y:S01]  /*3ad0*/  FMUL.FTZ R5, R0.reuse, R5 ;  /* 0x0000000500057220 */ /* 0x040fe20000410000 */
[-C--:B------:R-:W-:Y:S01]  /*3ae0*/  FFMA.FTZ R4, R3, R8.reuse, -R4 ;  /* 0x0000000803047223 */ /* 0x080fe20000010804 */
[----:B------:R-:W-:Y:S01]  /*3af0*/  FFMA.FTZ R7, R7, R8, R10 ;  /* 0x0000000807077223 */ /* 0x000fe2000001000a */
[-C--:B------:R-:W-:Y:S01]  /*3b00*/  FFMA.FTZ R9, R0, R11.reuse, -R9 ;  /* 0x0000000b00097223 */ /* 0x080fe20000010809 */
[----:B------:R-:W-:Y:S01]  /*3b10*/  FFMA.FTZ R6, R6, R11, R5 ;  /* 0x0000000b06067223 */ /* 0x000fe20000010005 */
[----:B------:R-:W-:-:S02]  /*3b20*/  F2FP.SATFINITE.E4M3.F32.PACK_AB_MERGE_C R5, R27, R2, R31 ;  /* 0x000000021b05723e */ /* 0x000fc4000480701f */
[----:B------:R-:W-:Y:S01]  /*3b30*/  F2FP.SATFINITE.E4M3.F32.PACK_AB_MERGE_C R7, R7, R4, R28 ;  /* 0x000000040707723e */ /* 0x000fe2000480701c */
[----:B------:R-:W-:Y:S01]  /*3b40*/  IMAD.MOV.U32 R4, RZ, RZ, R25 ;  /* 0x000000ffff047224 */ /* 0x000fe200078e0019 */
[----:B------:R-:W-:-:S07]  /*3b50*/  F2FP.SATFINITE.E4M3.F32.PACK_AB_MERGE_C R6, R6, R9, R12 ;  /* 0x000000090606723e */ /* 0x000fce000480700c */
.L_x_14947:
[----:B------:R-:W-:Y:S05]  /*3b60*/  BSYNC B1 ;  /* 0x0000000000017941 */ /* 0x000fea0003800000 */
.L_x_14946:
[----:B0-----:R0:W-:Y:S01]  /*3b70*/  ST.E.128 desc[UR44][R14.64], R4 ;  /* 0x000000040e007985 */ /* 0x0011e2000c101d2c */
[----:B------:R-:W-:Y:S05]  /*3b80*/  BRA `(.L_x_14941) ;  /* 0x0000001400687947 */ /* 0x000fea0003800000 */
.L_x_14934:
[----:B------:R-:W0:Y:S01]  /*3b90*/  S2R R3, SR_TID.X ;  /* 0x0000000000037919 */ /* 0x000e220000002100 */
[----:B------:R-:W-:-:S05]  /*3ba0*/  IMAD R73, R47, -0xa0, R48 ;  /* 0xffffff602f497824 */ /* 0x000fca00078e0230 */
[----:B------:R-:W-:Y:S01]  /*3bb0*/  VIMNMX R73, R73, 0xa0, PT ;  /* 0x000000a049497848 */ /* 0x000fe20003fe0100 */
[C---:B0-----:R-:W-:Y:S02]  /*3bc0*/  VIADD R7, R3.reuse, 0xffffff80 ;  /* 0xffffff8003077836 */ /* 0x041fe40000000000 */
[----:B------:R-:W-:Y:S02]  /*3bd0*/  VIADD R6, R3, 0xffffff80 ;  /* 0xffffff8003067836 */ /* 0x000fe40000000000 */
[----:B------:R-:W2:Y:S03]  /*3be0*/  LDL R3, [R1+0xc] ;  /* 0x00000c0001037983 */ /* 0x000ea60000100800 */
        /* <DEDUP_REMOVED lines=23> */
[----:B---3--:R-:W-:Y:S02]  /*3d60*/  IMAD.MOV.U32 R77, RZ, RZ, R24 ;  /* 0x000000ffff4d7224 */ /* 0x008fe400078e0018 */
[----:B------:R-:W-:Y:S02]  /*3d70*/  IMAD.MOV.U32 R74, RZ, RZ, R26 ;  /* 0x000000ffff4a7224 */ /* 0x000fe400078e001a */
[----:B----4-:R-:W-:Y:S02]  /*3d80*/  IMAD.MOV.U32 R76, RZ, RZ, R6 ;  /* 0x000000ffff4c7224 */ /* 0x010fe400078e0006 */
[----:B------:R-:W-:-:S06]  /*3d90*/  IMAD.MOV.U32 R78, RZ, RZ, R4 ;  /* 0x000000ffff4e7224 */ /* 0x000fcc00078e0004 */
[----:B------:R-:W-:Y:S05]  /*3da0*/  @!P4 BRA `(.L_x_14948) ;  /* 0x000000000004c947 */ /* 0x000fea0003800000 */
[----:B------:R-:W-:Y:S01]  /*3db0*/  BPT.TRAP 0x1 ;  /* 0x000000040000795c */ /* 0x000fe20000300000 */
.L_x_14948:
[----:B------:R-:W2:Y:S01]  /*3dc0*/  LDL R0, [R1+0x1c] ;  /* 0x00001c0001007983 */ /* 0x000ea20000100800 */
[----:B------:R-:W-:Y:S01]  /*3dd0*/  IMAD R50, R157, 0x8, R22 ;  /* 0x000000089d327824 */ /* 0x000fe200078e0216 */
[----:B------:R-:W-:Y:S01]  /*3de0*/  BSSY B1, `(.L_x_14949) ;  /* 0x0000004000017945 */ /* 0x000fe20003800000 */
[----:B--2---:R-:W-:-:S04]  /*3df0*/  SHF.L.U32 R75, R0, 0x1f, RZ ;  /* 0x0000001f004b7819 */ /* 0x004fc800000006ff */
[----:B------:R-:W0:Y:S02]  /*3e00*/  SYNCS.PHASECHK.TRANS64.TRYWAIT P6, [R50+URZ+0x13290], R75 ;  /* 0x0132904b320075a7 */ /* 0x000e2400080c017f */
[----:B0-----:R-:W-:Y:S05]  /*3e10*/  @!P6 BRA `(.L_x_14950) ;  /* 0x0000022800e4e947 */ /* 0x001fea0003800000 */
.L_x_15261:
[----:B------:R-:W-:Y:S05]  /*3e20*/  BSYNC B1 ;  /* 0x0000000000017941 */ /* 0x000fea0003800000 */
.L_x_14949:
[----:B------:R-:W-:-:S03]  /*3e30*/  UMOV UR4, 0xffffffff ;  /* 0xffffffff00047882 */ /* 0x000fc60000000000 */
[----:B------:R-:W-:Y:S05]  /*3e40*/  BRA.DIV UR4, `(.L_x_14951) ;  /* 0x0000022a04ec7947 */ /* 0x000fea000b800000 */
[----:B------:R1:W2:Y:S04]  /*3e50*/  SHFL.IDX PT, R0, R13, RZ, 0x1e1f ;  /* 0x001e1fff0d007589 */ /* 0x0002a800000e0000 */
[----:B------:R1:W3:Y:S02]  /*3e60*/  SHFL.IDX PT, R14, R2, RZ, 0x1e1f ;  /* 0x001e1fff020e7589 */ /* 0x0002e400000e0000 */
.L_x_15265:
[----:B------:R-:W4:Y:S02]  /*3e70*/  LDC R12, c[0x0][0x2f4] ;  /* 0x0000bd00ff0c7b82 */ /* 0x000f240000000800 */
[----:B----4-:R-:W-:-:S13]  /*3e80*/  ISETP.GE.OR P3, PT, R18, R12, P3 ;  /* 0x0000000c1200720c */ /* 0x010fda0001f66670 */
[----:B------:R-:W-:Y:S05]  /*3e90*/  @P3 BRA `(.L_x_14941) ;  /* 0x0000001000a43947 */ /* 0x000fea0003800000 */
[----:B------:R-:W4:Y:S01]  /*3ea0*/  LDL R10, [R1+0x50] ;  /* 0x00005000010a7983 */ /* 0x000f220000100800 */
[----:B------:R-:W-:Y:S01]  /*3eb0*/  IMAD.IADD R8, R12, 0x1, -R63 ;  /* 0x000000010c087824 */ /* 0x000fe200078e0a3f */
[----:B-1-3--:R-:W-:Y:S01]  /*3ec0*/  IADD3 R2, P3, R55, R14, RZ ;  /* 0x0000000e37027210 */ /* 0x00afe20007f7e0ff */
[----:B------:R-:W-:Y:S03]  /*3ed0*/  BSSY B1, `(.L_x_14952) ;  /* 0x00000e6000017945 */ /* 0x000fe60003800000 */
[----:B------:R-:W-:Y:S02]  /*3ee0*/  SEL R8, R63, R8, !P0 ;  /* 0x000000083f087207 */ /* 0x000fe40004000000 */
[----:B--2---:R-:W-:Y:S02]  /*3ef0*/  LEA.HI.X.SX32 R3, R55, R0, 0x1, P3 ;  /* 0x0000000037037211 */ /* 0x004fe400018f0eff */
[----:B------:R-:W-:-:S04]  /*3f00*/  SHF.R.S32.HI R9, RZ, 0x1f, R8 ;  /* 0x0000001fff097819 */ /* 0x000fc80000011408 */
[----:B------:R-:W-:-:S04]  /*3f10*/  LEA.HI R9, R9, R8, RZ, 0x5 ;  /* 0x0000000809097211 */ /* 0x000fc800078f28ff */
[----:B------:R-:W-:-:S04]  /*3f20*/  SHF.R.S32.HI R9, RZ, 0x5, R9 ;  /* 0x00000005ff097819 */ /* 0x000fc80000011409 */
[----:B------:R-:W-:-:S05]  /*3f30*/  LEA.HI.SX32 R9, R66, R9, 0x1c ;  /* 0x0000000942097211 */ /* 0x000fca00078fe2ff */
[----:B------:R-:W-:-:S05]  /*3f40*/  IMAD.SHL.U32 R13, R9, 0x10, RZ ;  /* 0x00000010090d7824 */ /* 0x000fca00078e00ff */
[----:B------:R-:W-:-:S04]  /*3f50*/  LOP3.LUT R9, R61, 0x30, R13, 0xf8, !PT ;  /* 0x000000303d097812 */ /* 0x000fc800078ef80d */
[----:B------:R-:W-:-:S05]  /*3f60*/  LOP3.LUT R9, R9, R56, RZ, 0x3c, !PT ;  /* 0x0000003809097212 */ /* 0x000fca00078e3cff */
[----:B----4-:R-:W-:Y:S02]  /*3f70*/  IMAD.IADD R8, R10, 0x1, R9 ;  /* 0x000000010a087824 */ /* 0x010fe400078e0209 */
[C---:B------:R-:W-:Y:S02]  /*3f80*/  IMAD R9, R157.reuse, 0x2800, R52 ;  /* 0x000028009d097824 */ /* 0x040fe400078e0234 */
[----:B------:R-:W-:Y:S02]  /*3f90*/  IMAD R11, R157, 0x2800, R8 ;  /* 0x000028009d0b7824 */ /* 0x000fe400078e0208 */
[C---:B------:R-:W-:Y:S02]  /*3fa0*/  IMAD.IADD R9, R22.reuse, 0x1, R9 ;  /* 0x0000000116097824 */ /* 0x040fe400078e0209 */
[----:B------:R-:W-:-:S04]  /*3fb0*/  IMAD.IADD R28, R22, 0x1, R11 ;  /* 0x00000001161c7824 */ /* 0x000fc800078e020b */
[----:B------:R-:W1:Y:S04]  /*3fc0*/  LDS.128 R8, [R9+0xe000] ;  /* 0x00e0000009087984 */ /* 0x000e680000000c00 */
[----:B------:R-:W2:Y:S01]  /*3fd0*/  LDS.128 R28, [R28+0xe000] ;  /* 0x00e000001c1c7984 */ /* 0x000ea20000000c00 */
[----:B------:R-:W-:Y:S05]  /*3fe0*/  @P5 BRA `(.L_x_14953) ;  /* 0x0000000c00505947 */ /* 0x000fea0003800000 */
[--C-:B------:R-:W-:Y:S01]  /*3ff0*/  SHF.R.U32.HI R86, RZ, 0x8, R25.reuse ;  /* 0x00000008ff567819 */ /* 0x100fe20000011619 */
[----:B-1----:R-:W-:Y:S01]  /*4000*/  IMAD.MOV.U32 R24, RZ, RZ, R8 ;  /* 0x000000ffff187224 */ /* 0x002fe200078e0008 */
        /* <DEDUP_REMOVED lines=15> */
[----:B------:R-:W-:Y:S02]  /*4100*/  LOP3.LUT R25, R7, 0xff0000ff, RZ, 0xc0, !PT ;  /* 0xff0000ff07197812 */ /* 0x000fe400078ec0ff */
[----:B------:R-:W-:Y:S01]  /*4110*/  SHF.R.U32.HI R83, RZ, 0x10, R7 ;  /* 0x00000010ff537819 */ /* 0x000fe20000011607 */
[----:B------:R-:W-:Y:S01]  /*4120*/  IMAD.SHL.U32 R7, R82, 0x100, RZ ;  /* 0x0000010052077824 */ /* 0x000fe200078e00ff */
[----:B------:R-:W-:Y:S01]  /*4130*/  LOP3.LUT R4, R4, 0xff00, R5, 0xf8, !PT ;  /* 0x0000ff0004047812 */ /* 0x000fe200078ef805 */
[----:B------:R-:W-:Y:S01]  /*4140*/  IMAD.U32 R5, R84, 0x10000, RZ ;  /* 0x0001000054057824 */ /* 0x000fe200078e00ff */
[----:B------:R-:W-:Y:S01]  /*4150*/  PRMT R6, R85, 0x654, R6 ;  /* 0x0000065455067816 */ /* 0x000fe20000000006 */
[----:B------:R-:W-:Y:S01]  /*4160*/  IMAD.SHL.U32 R26, R26, 0x100, RZ ;  /* 0x000001001a1a7824 */ /* 0x000fe200078e00ff */
[----:B------:R-:W-:Y:S01]  /*4170*/  PRMT R15, R80, 0x654, R15 ;  /* 0x00000654500f7816 */ /* 0x000fe2000000000f */
[----:B------:R-:W-:Y:S01]  /*4180*/  IMAD.U32 R83, R83, 0x10000, RZ ;  /* 0x0001000053537824 */ /* 0x000fe200078e00ff */
[----:B------:R-:W-:-:S02]  /*4190*/  LOP3.LUT R7, R6, 0xff00, R7, 0xf8, !PT ;  /* 0x0000ff0006077812 */ /* 0x000fc400078ef807 */
[----:B------:R-:W-:Y:S01]  /*41a0*/  LOP3.LUT R6, R4, 0xff0000, R5, 0xf8, !PT ;  /* 0x00ff000004067812 */ /* 0x000fe200078ef805 */
[----:B------:R-:W-:Y:S01]  /*41b0*/  IMAD.U32 R4, R81, 0x10000, RZ ;  /* 0x0001000051047824 */ /* 0x000fe200078e00ff */
[----:B------:R-:W-:Y:S02]  /*41c0*/  LOP3.LUT R82, R25, 0xff00, R26, 0xf8, !PT ;  /* 0x0000ff0019527812 */ /* 0x000fe400078ef81a */
[----:B------:R-:W-:Y:S02]  /*41d0*/  F2FP.F16.E4M3.UNPACK_B R81, R78.H1 ;  /* 0x0000004eff51723e */ /* 0x000fe400030006ff */
[----:B--2---:R-:W-:Y:S02]  /*41e0*/  F2FP.F16.E4M3.UNPACK_B R26, R28.H1 ;  /* 0x0000001cff1a723e */ /* 0x004fe400030006ff */
[----:B------:R-:W-:Y:S01]  /*41f0*/  F2FP.F16.E4M3.UNPACK_B R25, R24.H1 ;  /* 0x00000018ff19723e */ /* 0x000fe200030006ff */
[----:B------:R-:W-:Y:S01]  /*4200*/  HADD2.F32 R5, -RZ, R81.H0_H0 ;  /* 0x20000051ff057230 */ /* 0x000fe20000004100 */
[----:B------:R-:W-:Y:S01]  /*4210*/  LOP3.LUT R80, R15, 0xff00, R8, 0xf8, !PT ;  /* 0x0000ff000f507812 */ /* 0x000fe200078ef808 */
[----:B------:R-:W-:Y:S01]  /*4220*/  HADD2.F32 R15, -RZ, R26.H0_H0 ;  /* 0x2000001aff0f7230 */ /* 0x000fe20000004100 */
[----:B------:R-:W-:Y:S01]  /*4230*/  LOP3.LUT R4, R7, 0xff0000, R4, 0xf8, !PT ;  /* 0x00ff000007047812 */ /* 0x000fe200078ef804 */
[----:B------:R-:W-:Y:S01]  /*4240*/  HADD2.F32 R8, -RZ, R25.H0_H0 ;  /* 0x20000019ff087230 */ /* 0x000fe20000004100 */
[----:B------:R-:W-:Y:S01]  /*4250*/  F2FP.F16.E4M3.UNPACK_B R27, R77.H1 ;  /* 0x0000004dff1b723e */ /* 0x000fe200030006ff */
[----:B------:R-:W-:-:S02]  /*4260*/  IMAD.U32 R7, R79, 0x10000, RZ ;  /* 0x000100004f077824 */ /* 0x000fc400078e00ff */
[CC--:B------:R-:W-:Y:S01]  /*4270*/  FMUL.FTZ R85, R15.reuse, R5.reuse ;  /* 0x000000050f557220 */ /* 0x0c0fe20000410000 */
[----:B------:R-:W-:Y:S02]  /*4280*/  HADD2.F32 R25, -RZ, R25.H1_H1 ;  /* 0x30000019ff197230 */ /* 0x000fe40000004100 */
[----:B------:R-:W-:Y:S01]  /*4290*/  FMUL.FTZ R84, R8, R5 ;  /* 0x0000000508547220 */ /* 0x000fe20000410000 */
[----:B------:R-:W-:Y:S01]  /*42a0*/  LOP3.LUT R5, R82, 0xff0000, R83, 0xf8, !PT ;  /* 0x00ff000052057812 */ /* 0x000fe200078ef853 */
[----:B------:R-:W-:Y:S01]  /*42b0*/  HADD2.F32 R83, -RZ, R81.H1_H1 ;  /* 0x30000051ff537230 */ /* 0x000fe20000004100 */
[----:B------:R-:W-:Y:S01]  /*42c0*/  F2FP.F16.E4M3.UNPACK_B R81, R78 ;  /* 0x0000004eff51723e */ /* 0x000fe200020006ff */
[--C-:B------:R-:W-:Y:S01]  /*42d0*/  HADD2.F32 R79, -RZ, R27.reuse.H0_H0 ;  /* 0x2000001bff4f7230 */ /* 0x100fe20000004100 */
[----:B------:R-:W-:Y:S01]  /*42e0*/  LOP3.LUT R7, R80, 0xff0000, R7, 0xf8, !PT ;  /* 0x00ff000050077812 */ /* 0x000fe200078ef807 */
[----:B------:R-:W-:Y:S01]  /*42f0*/  HADD2.F32 R78, -RZ, R26.H1_H1 ;  /* 0x3000001aff4e7230 */ /* 0x000fe20000004100 */
[----:B------:R-:W-:Y:S01]  /*4300*/  F2FP.F16.E4M3.UNPACK_B R28, R28 ;  /* 0x0000001cff1c723e */ /* 0x000fe200020006ff */
[----:B------:R-:W-:Y:S01]  /*4310*/  HADD2.F32 R80, -RZ, R27.H1_H1 ;  /* 0x3000001bff507230 */ /* 0x000fe20000004100 */
[----:B------:R-:W-:Y:S01]  /*4320*/  F2FP.F16.E4M3.UNPACK_B R27, R24 ;  /* 0x00000018ff1b723e */ /* 0x000fe200020006ff */
[-C--:B------:R-:W-:Y:S01]  /*4330*/  FFMA.FTZ R8, R8, R79.reuse, -R85 ;  /* 0x0000004f08087223 */ /* 0x080fe20000010855 */
[----:B------:R-:W-:Y:S01]  /*4340*/  FFMA.FTZ R15, R15, R79, R84 ;  /* 0x0000004f0f0f7223 */ /* 0x000fe20000010054 */
[----:B------:R-:W-:Y:S01]  /*4350*/  FMUL.FTZ R24, R78, R83 ;  /* 0x000000534e187220 */ /* 0x000fe20000410000 */
[----:B------:R-:W-:Y:S01]  /*4360*/  F2FP.F16.E4M3.UNPACK_B R79, R77 ;  /* 0x0000004dff4f723e */ /* 0x000fe200020006ff */
[----:B------:R-:W-:Y:S01]  /*4370*/  FMUL.FTZ R83, R25, R83 ;  /* 0x0000005319537220 */ /* 0x000fe20000410000 */
[----:B------:R-:W-:-:S02]  /*4380*/  HADD2.F32 R82, -RZ, R81.H0_H0 ;  /* 0x20000051ff527230 */ /* 0x000fc40000004100 */
[-C--:B------:R-:W-:Y:S01]  /*4390*/  FFMA.FTZ R25, R25, R80.reuse, -R24 ;  /* 0x0000005019197223 */ /* 0x080fe20000010818 */
[--C-:B------:R-:W-:Y:S02]  /*43a0*/  HADD2.F32 R77, -RZ, R28.reuse.H0_H0 ;  /* 0x2000001cff4d7230 */ /* 0x100fe40000004100 */
        /* <DEDUP_REMOVED lines=28> */
[----:B------:R-:W-:-:S02]  /*4570*/  HADD2.F32 R77, -RZ, R77.H1_H1 ;  /* 0x3000004dff4d7230 */ /* 0x000fc40000004100 */
[-C--:B------:R-:W-:Y:S01]  /*4580*/  FFMA.FTZ R86, R28, R79.reuse, -R87 ;  /* 0x0000004f1c567223 */ /* 0x080fe20000010857 */
[----:B------:R-:W-:Y:S01]  /*4590*/  HADD2.F32 R27, -RZ, R27.H1_H1 ;  /* 0x3000001bff1b7230 */ /* 0x000fe20000004100 */
[----:B------:R-:W-:Y:S01]  /*45a0*/  F2FP.F16.E4M3.UNPACK_B R30, R30 ;  /* 0x0000001eff1e723e */ /* 0x000fe200020006ff */
[----:B------:R-:W-:Y:S02]  /*45b0*/  HADD2.F32 R80, -RZ, R80.H1_H1 ;  /* 0x30000050ff507230 */ /* 0x000fe40000004100 */
[----:B------:R-:W-:Y:S01]  /*45c0*/  FMUL.FTZ R28, R77, R82 ;  /* 0x000000524d1c7220 */ /* 0x000fe20000410000 */
[----:B------:R-:W-:Y:S01]  /*45d0*/  F2FP.F16.E4M3.UNPACK_B R74, R74 ;  /* 0x0000004aff4a723e */ /* 0x000fe200020006ff */
[C---:B------:R-:W-:Y:S01]  /*45e0*/  FMUL.FTZ R88, R27.reuse, R82 ;  /* 0x000000521b587220 */ /* 0x040fe20000410000 */
[----:B------:R-:W-:Y:S01]  /*45f0*/  FFMA.FTZ R82, R78, R79, R81 ;  /* 0x0000004f4e527223 */ /* 0x000fe20000010051 */
[----:B------:R-:W-:Y:S01]  /*4600*/  FFMA.FTZ R91, R27, R80, -R28 ;  /* 0x000000501b5b7223 */ /* 0x000fe2000001081c */
[----:B------:R-:W-:Y:S01]  /*4610*/  HADD2.F32 R78, -RZ, R76.H0_H0 ;  /* 0x2000004cff4e7230 */ /* 0x000fe20000004100 */
[----:B------:R-:W-:Y:S01]  /*4620*/  F2FP.SATFINITE.E4M3.F32.PACK_AB_MERGE_C R8, R25, R8, RZ ;  /* 0x000000081908723e */ /* 0x000fe200048070ff */
[----:B------:R-:W-:-:S02]  /*4630*/  HADD2.F32 R27, -RZ, R10.H0_H0 ;  /* 0x2000000aff1b7230 */ /* 0x000fc40000004100 */
[----:B------:R-:W-:Y:S01]  /*4640*/  FFMA.FTZ R93, R77, R80, R88 ;  /* 0x000000504d5d7223 */ /* 0x000fe20000010058 */
[----:B------:R-:W-:Y:S01]  /*4650*/  HADD2.F32 R28, -RZ, R30.H0_H0 ;  /* 0x2000001eff1c7230 */ /* 0x000fe20000004100 */
[----:B------:R-:W-:Y:S01]  /*4660*/  F2FP.SATFINITE.E4M3.F32.PACK_AB_MERGE_C R8, R85, R26, R8 ;  /* 0x0000001a5508723e */ /* 0x000fe20004807008 */
[----:B------:R-:W-:Y:S02]  /*4670*/  HADD2.F32 R79, -RZ, R76.H1_H1 ;  /* 0x3000004cff4f7230 */ /* 0x000fe40000004100 */
[----:B------:R-:W-:Y:S01]  /*4680*/  FMUL.FTZ R81, R27, R78 ;  /* 0x0000004e1b517220 */ /* 0x000fe20000410000 */
[----:B------:R-:W-:Y:S01]  /*4690*/  HADD2.F32 R10, -RZ, R10.H1_H1 ;  /* 0x3000000aff0a7230 */ /* 0x000fe20000004100 */
[----:B------:R-:W-:Y:S01]  /*46a0*/  F2FP.SATFINITE.E4M3.F32.PACK_AB_MERGE_C R15, R24, R15, RZ ;  /* 0x0000000f180f723e */ /* 0x000fe200048070ff */
[----:B------:R-:W-:Y:S01]  /*46b0*/  HADD2.F32 R30, -RZ, R30.H1_H1 ;  /* 0x3000001eff1e7230 */ /* 0x000fe20000004100 */
[----:B------:R-:W-:Y:S01]  /*46c0*/  F2FP.F16.E4M3.UNPACK_B R25, R29 ;  /* 0x0000001dff19723e */ /* 0x000fe200020006ff */
[--C-:B------:R-:W-:Y:S01]  /*46d0*/  HADD2.F32 R76, -RZ, R74.reuse.H0_H0 ;  /* 0x2000004aff4c7230 */ /* 0x100fe20000004100 */
[----:B------:R-:W-:Y:S01]  /*46e0*/  F2FP.F16.E4M3.UNPACK_B R26, R7 ;  /* 0x00000007ff1a723e */ /* 0x000fe200020006ff */
[----:B------:R-:W-:-:S02]  /*46f0*/  HADD2.F32 R77, -RZ, R74.H1_H1 ;  /* 0x3000004aff4d7230 */ /* 0x000fc40000004100 */
[----:B------:R-:W-:Y:S01]  /*4700*/  FMUL.FTZ R74, R28, R78 ;  /* 0x0000004e1c4a7220 */ /* 0x000fe20000410000 */
[----:B------:R-:W-:Y:S01]  /*4710*/  F2FP.F16.E4M3.UNPACK_B R24, R9 ;  /* 0x00000009ff18723e */ /* 0x000fe200020006ff */
[-C--:B------:R-:W-:Y:S01]  /*4720*/  FMUL.FTZ R87, R30, R79.reuse ;  /* 0x0000004f1e577220 */ /* 0x080fe20000410000 */
[----:B------:R-:W-:Y:S01]  /*4730*/  FMUL.FTZ R89, R10, R79 ;  /* 0x0000004f0a597220 */ /* 0x000fe20000410000 */
[-C--:B------:R-:W-:Y:S01]  /*4740*/  FFMA.FTZ R79, R27, R76.reuse, -R74 ;  /* 0x0000004c1b4f7223 */ /* 0x080fe2000001084a */
[----:B------:R-:W-:Y:S01]  /*4750*/  FFMA.FTZ R81, R28, R76, R81 ;  /* 0x0000004c1c517223 */ /* 0x000fe20000010051 */
[----:B------:R-:W-:Y:S01]  /*4760*/  F2FP.SATFINITE.E4M3.F32.PACK_AB_MERGE_C R28, R84, R83, R15 ;  /* 0x00000053541c723e */ /* 0x000fe2000480700f */
[----:B------:R-:W-:Y:S01]  /*4770*/  HADD2.F32 R27, -RZ, R25.H0_H0 ;  /* 0x20000019ff1b7230 */ /* 0x000fe20000004100 */
[----:B------:R-:W-:Y:S01]  /*4780*/  F2FP.F16.E4M3.UNPACK_B R74, R6 ;  /* 0x00000006ff4a723e */ /* 0x000fe200020006ff */
[----:B------:R-:W-:Y:S02]  /*4790*/  HADD2.F32 R78, -RZ, R26.H0_H0 ;  /* 0x2000001aff4e7230 */ /* 0x000fe40000004100 */
        /* <DEDUP_REMOVED lines=12> */
[C---:B------:R-:W-:Y:S01]  /*4860*/  FMUL.FTZ R27, R25.reuse, R77 ;  /* 0x0000004d191b7220 */ /* 0x040fe20000410000 */
[----:B------:R-:W-:Y:S01]  /*4870*/  F2FP.F16.E4M3.UNPACK_B R29, R29.H1 ;  /* 0x0000001dff1d723e */ /* 0x000fe200030006ff */
[C---:B------:R-:W-:Y:S01]  /*4880*/  FMUL.FTZ R78, R26.reuse, R77 ;  /* 0x0000004d1a4e7220 */ /* 0x040fe20000410000 */
[----:B------:R-:W-:Y:S01]  /*4890*/  F2FP.F16.E4M3.UNPACK_B R76, R7.H1 ;  /* 0x00000007ff4c723e */ /* 0x000fe200030006ff */
[-C--:B------:R-:W-:Y:S01]  /*48a0*/  FFMA.FTZ R26, R26, R74.reuse, -R27 ;  /* 0x0000004a1a1a7223 */ /* 0x080fe2000001081b */
[----:B------:R-:W-:Y:S01]  /*48b0*/  F2FP.F16.E4M3.UNPACK_B R9, R9.H1 ;  /* 0x00000009ff09723e */ /* 0x000fe200030006ff */
[----:B------:R-:W-:Y:S01]  /*48c0*/  FFMA.FTZ R7, R25, R74, R78 ;  /* 0x0000004a19077223 */ /* 0x000fe2000001004e */
[----:B------:R-:W-:Y:S01]  /*48d0*/  F2FP.SATFINITE.E4M3.F32.PACK_AB_MERGE_C R82, R93, R82, RZ ;  /* 0x000000525d52723e */ /* 0x000fe200048070ff */
[----:B------:R-:W-:Y:S01]  /*48e0*/  HADD2.F32 R27, -RZ, R29.H0_H0 ;  /* 0x2000001dff1b7230 */ /* 0x000fe20000004100 */
[----:B------:R-:W-:Y:S01]  /*48f0*/  F2FP.F16.E4M3.UNPACK_B R6, R6.H1 ;  /* 0x00000006ff06723e */ /* 0x000fe200030006ff */
[----:B------:R-:W-:Y:S01]  /*4900*/  HADD2.F32 R78, -RZ, R76.H0_H0 ;  /* 0x2000004cff4e7230 */ /* 0x000fe20000004100 */
[----:B------:R-:W-:Y:S01]  /*4910*/  F2FP.SATFINITE.E4M3.F32.PACK_AB_MERGE_C R30, R30, R81, R82 ;  /* 0x000000511e1e723e */ /* 0x000fe20004807052 */
[----:B------:R-:W-:Y:S01]  /*4920*/  HADD2.F32 R25, -RZ, R9.H0_H0 ;  /* 0x20000009ff197230 */ /* 0x000fe20000004100 */
[----:B------:R-:W-:Y:S01]  /*4930*/  F2FP.SATFINITE.E4M3.F32.PACK_AB_MERGE_C R86, R91, R86, RZ ;  /* 0x000000565b56723e */ /* 0x000fe200048070ff */
[----:B------:R-:W-:-:S02]  /*4940*/  HADD2.F32 R29, -RZ, R29.H1_H1 ;  /* 0x3000001dff1d7230 */ /* 0x000fc40000004100 */
[-C--:B------:R-:W-:Y:S01]  /*4950*/  FMUL.FTZ R82, R27, R78.reuse ;  /* 0x0000004e1b527220 */ /* 0x080fe20000410000 */
[----:B------:R-:W-:Y:S02]  /*4960*/  HADD2.F32 R80, -RZ, R76.H1_H1 ;  /* 0x3000004cff507230 */ /* 0x000fe40000004100 */
[----:B------:R-:W-:Y:S01]  /*4970*/  FMUL.FTZ R78, R25, R78 ;  /* 0x0000004e194e7220 */ /* 0x000fe20000410000 */
[--C-:B------:R-:W-:Y:S01]  /*4980*/  HADD2.F32 R74, -RZ, R6.reuse.H0_H0 ;  /* 0x20000006ff4a7230 */ /* 0x100fe20000004100 */
[----:B------:R-:W-:Y:S01]  /*4990*/  F2FP.SATFINITE.E4M3.F32.PACK_AB_MERGE_C R10, R10, R79, R86 ;  /* 0x0000004f0a0a723e */ /* 0x000fe20004807056 */
[----:B------:R-:W-:Y:S01]  /*49a0*/  HADD2.F32 R9, -RZ, R9.H1_H1 ;  /* 0x30000009ff097230 */ /* 0x000fe20000004100 */
[----:B------:R-:W-:Y:S01]  /*49b0*/  F2FP.F16.E4M3.UNPACK_B R79, R5.H1 ;  /* 0x00000005ff4f723e */ /* 0x000fe200030006ff */
[----:B------:R-:W-:Y:S02]  /*49c0*/  HADD2.F32 R76, -RZ, R6.H1_H1 ;  /* 0x30000006ff4c7230 */ /* 0x000fe40000004100 */
[----:B------:R-:W-:Y:S01]  /*49d0*/  FMUL.FTZ R6, R29, R80 ;  /* 0x000000501d067220 */ /* 0x000fe20000410000 */
[-C--:B------:R-:W-:Y:S01]  /*49e0*/  FFMA.FTZ R83, R27, R74.reuse, R78 ;  /* 0x0000004a1b537223 */ /* 0x080fe2000001004e */
[----:B------:R-:W-:Y:S01]  /*49f0*/  F2FP.F16.E4M3.UNPACK_B R27, R31 ;  /* 0x0000001fff1b723e */ /* 0x000fe200020006ff */
[----:B------:R-:W-:Y:S01]  /*4a00*/  FFMA.FTZ R82, R25, R74, -R82 ;  /* 0x0000004a19527223 */ /* 0x000fe20000010852 */
[C---:B------:R-:W-:Y:S01]  /*4a10*/  FFMA.FTZ R85, R9.reuse, R76, -R6 ;  /* 0x0000004c09557223 */ /* 0x040fe20000010806 */
[----:B------:R-:W-:Y:S01]  /*4a20*/  F2FP.F16.E4M3.UNPACK_B R6, R11 ;  /* 0x0000000bff06723e */ /* 0x000fe200020006ff */
[----:B------:R-:W-:Y:S01]  /*4a30*/  FMUL.FTZ R80, R9, R80 ;  /* 0x0000005009507220 */ /* 0x000fe20000410000 */
[----:B------:R-:W-:Y:S01]  /*4a40*/  F2FP.F16.E4M3.UNPACK_B R31, R31.H1 ;  /* 0x0000001fff1f723e */ /* 0x000fe200030006ff */
[----:B------:R-:W-:Y:S01]  /*4a50*/  HADD2.F32 R81, -RZ, R79.H0_H0 ;  /* 0x2000004fff517230 */ /* 0x000fe20000004100 */
        /* <DEDUP_REMOVED lines=12> */
[CC--:B------:R-:W-:Y:S01]  /*4b20*/  FMUL.FTZ R88, R4.reuse, R81.reuse ;  /* 0x0000005104587220 */ /* 0x0c0fe20000410000 */
[----:B------:R-:W-:Y:S02]  /*4b30*/  HADD2.F32 R9, -RZ, R6.H0_H0 ;  /* 0x20000006ff097230 */ /* 0x000fe40000004100 */
[----:B------:R-:W-:Y:S01]  /*4b40*/  FMUL.FTZ R81, R25, R81 ;  /* 0x0000005119517220 */ /* 0x000fe20000410000 */
[----:B------:R-:W-:Y:S02]  /*4b50*/  HADD2.F32 R76, -RZ, R5.H0_H0 ;  /* 0x20000005ff4c7230 */ /* 0x000fe40000004100 */
[-C--:B------:R-:W-:Y:S01]  /*4b60*/  FMUL.FTZ R86, R29, R80.reuse ;  /* 0x000000501d567220 */ /* 0x080fe20000410000 */
[----:B------:R-:W-:Y:S02]  /*4b70*/  HADD2.F32 R31, -RZ, R31.H1_H1 ;  /* 0x3000001fff1f7230 */ /* 0x000fe40000004100 */
[----:B------:R-:W-:Y:S01]  /*4b80*/  FFMA.FTZ R81, R4, R77, R81 ;  /* 0x0000004d04517223 */ /* 0x000fe20000010051 */
[----:B------:R-:W-:Y:S01]  /*4b90*/  FMUL.FTZ R80, R9, R80 ;  /* 0x0000005009507220 */ /* 0x000fe20000410000 */
        /* <DEDUP_REMOVED lines=8> */
[----:B------:R-:W-:-:S02]  /*4c20*/  HADD2.F32 R74, -RZ, R74.H1_H1 ;  /* 0x3000004aff4a7230 */ /* 0x000fc40000004100 */
[----:B------:R-:W-:Y:S01]  /*4c30*/  FFMA.FTZ R88, R25, R77, -R88 ;  /* 0x0000004d19587223 */ /* 0x000fe20000010858 */
[----:B------:R-:W-:Y:S02]  /*4c40*/  HADD2.F32 R6, -RZ, R6.H1_H1 ;  /* 0x30000006ff067230 */ /* 0x000fe40000004100 */
[----:B------:R-:W-:Y:S01]  /*4c50*/  FMUL.FTZ R9, R27, R78 ;  /* 0x0000004e1b097220 */ /* 0x000fe20000410000 */
[----:B------:R-:W-:Y:S02]  /*4c60*/  HADD2.F32 R5, -RZ, R5.H1_H1 ;  /* 0x30000005ff057230 */ /* 0x000fe40000004100 */
[-C--:B------:R-:W-:Y:S01]  /*4c70*/  FFMA.FTZ R11, R11, R74.reuse, -R76 ;  /* 0x0000004a0b0b7223 */ /* 0x080fe2000001084c */
[----:B------:R-:W-:Y:S01]  /*4c80*/  FFMA.FTZ R4, R31, R74, R4 ;  /* 0x0000004a1f047223 */ /* 0x000fe20000010004 */
[----:B------:R-:W-:Y:S01]  /*4c90*/  FMUL.FTZ R78, R6, R78 ;  /* 0x0000004e064e7220 */ /* 0x000fe20000410000 */
[----:B------:R-:W-:Y:S01]  /*4ca0*/  F2FP.SATFINITE.E4M3.F32.PACK_AB_MERGE_C R15, R26, R15, R82 ;  /* 0x0000000f1a0f723e */ /* 0x000fe20004807052 */
[-C--:B------:R-:W-:Y:S01]  /*4cb0*/  FFMA.FTZ R9, R6, R5.reuse, -R9 ;  /* 0x0000000506097223 */ /* 0x080fe20000010809 */
[----:B------:R-:W-:Y:S01]  /*4cc0*/  F2FP.SATFINITE.E4M3.F32.PACK_AB_MERGE_C R11, R11, R88, RZ ;  /* 0x000000580b0b723e */ /* 0x000fe200048070ff */
[----:B------:R-:W-:Y:S01]  /*4cd0*/  FFMA.FTZ R5, R27, R5, R78 ;  /* 0x000000051b057223 */ /* 0x000fe2000001004e */
[----:B------:R-:W-:-:S02]  /*4ce0*/  F2FP.SATFINITE.E4M3.F32.PACK_AB_MERGE_C R4, R4, R81, RZ ;  /* 0x000000510404723e */ /* 0x000fc400048070ff */
[----:B------:R-:W-:Y:S01]  /*4cf0*/  F2FP.SATFINITE.E4M3.F32.PACK_AB_MERGE_C R11, R9, R86, R11 ;  /* 0x00000056090b723e */ /* 0x000fe2000480700b */
[----:B------:R-:W-:Y:S01]  /*4d00*/  IMAD.MOV.U32 R9, RZ, RZ, R15 ;  /* 0x000000ffff097224 */ /* 0x000fe200078e000f */
[----:B------:R-:W-:Y:S02]  /*4d10*/  F2FP.SATFINITE.E4M3.F32.PACK_AB_MERGE_C R29, R7, R24, R83 ;  /* 0x00000018071d723e */ /* 0x000fe40004807053 */
[----:B------:R-:W-:-:S07]  /*4d20*/  F2FP.SATFINITE.E4M3.F32.PACK_AB_MERGE_C R31, R5, R80, R4 ;  /* 0x00000050051f723e */ /* 0x000fce0004807004 */
.L_x_14953:
[----:B------:R-:W-:Y:S05]  /*4d30*/  BSYNC B1 ;  /* 0x0000000000017941 */ /* 0x000fea0003800000 */
.L_x_14952:
[----:B-1----:R1:W-:Y:S01]  /*4d40*/  ST.E.128 desc[UR44][R2.64], R8 ;  /* 0x0000000802007985 */ /* 0x0023e2000c101d2c */
[----:B------:R-:W-:-:S13]  /*4d50*/  ISETP.GE.AND P3, PT, R13, R12, PT ;  /* 0x0000000c0d00720c */ /* 0x000fda0003f66270 */
[----:B------:R-:W-:Y:S05]  /*4d60*/  @P3 BRA `(.L_x_14941) ;  /* 0x0000000000f03947 */ /* 0x000fea0003800000 */
[----:B------:R-:W-:-:S04]  /*4d70*/  IADD3 R14, P3, R14, R13, RZ ;  /* 0x0000000d0e0e7210 */ /* 0x000fc80007f7e0ff */
[----:B------:R-:W-:-:S05]  /*4d80*/  LEA.HI.X.SX32 R15, R13, R0, 0x1, P3 ;  /* 0x000000000d0f7211 */ /* 0x000fca00018f0eff */
[----:B--2---:R2:W-:Y:S01]  /*4d90*/  ST.E.128 desc[UR44][R14.64], R28 ;  /* 0x0000001c0e007985 */ /* 0x0045e2000c101d2c */
[----:B------:R-:W-:Y:S05]  /*4da0*/  BRA `(.L_x_14941) ;  /* 0x0000000000e07947 */ /* 0x000fea0003800000 */
.L_x_14933:
[----:B------:R-:W2:Y:S02]  /*4db0*/  LDL R0, [R1+0xc] ;  /* 0x00000c0001007983 */ /* 0x000ea40000100800 */
[----:B--2---:R-:W-:-:S13]  /*4dc0*/  ISETP.NE.AND P4, PT, R0, 0x3, PT ;  /* 0x000000030000780c */ /* 0x004fda0003f85270 */
[----:B------:R-:W-:Y:S05]  /*4dd0*/  @!P4 BRA `(.L_x_14954) ;  /* 0x000000000004c947 */ /* 0x000fea0003800000 */
[----:B------:R-:W-:Y:S01]  /*4de0*/  BPT.TRAP 0x1 ;  /* 0x000000040000795c */ /* 0x000fe20000300000 */
.L_x_14954:
[----:B------:R-:W2:Y:S01]  /*4df0*/  LDL R0, [R1+0x1c] ;  /* 0x00001c0001007983 */ /* 0x000ea20000100800 */
[----:B------:R-:W-:Y:S01]  /*4e00*/  IMAD R50, R157, 0x8, R22 ;  /* 0x000000089d327824 */ /* 0x000fe200078e0216 */
[----:B------:R-:W-:Y:S01]  /*4e10*/  BSSY B1, `(.L_x_14955) ;  /* 0x0000005000017945 */ /* 0x000fe20003800000 */
[----:B------:R-:W-:Y:S02]  /*4e20*/  SHF.R.S32.HI R71, RZ, 0x1f, R69 ;  /* 0x0000001fff477819 */ /* 0x000fe40000011445 */
[----:B--2---:R-:W-:-:S04]  /*4e30*/  SHF.L.U32 R75, R0, 0x1f, RZ ;  /* 0x0000001f004b7819 */ /* 0x004fc800000006ff */
[----:B------:R-:W0:Y:S02]  /*4e40*/  SYNCS.PHASECHK.TRANS64.TRYWAIT P3, [R50+URZ+0x13290], R75 ;  /* 0x0132904b320075a7 */ /* 0x000e24000806017f */
[----:B0-----:R-:W-:Y:S05]  /*4e50*/  @!P3 BRA `(.L_x_14956) ;  /* 0x0000021c002cb947 */ /* 0x001fea0003800000 */
.L_x_15266:
[----:B------:R-:W-:Y:S05]  /*4e60*/  BSYNC B1 ;  /* 0x0000000000017941 */ /* 0x000fea0003800000 */
.L_x_14955:
        /* <DEDUP_REMOVED lines=17> */
[----:B--2---:R-:W-:Y:S01]  /*4f80*/  IMAD.WIDE.U32 R2, R6, UR4, R2 ;  /* 0x0000000406027c25 */ /* 0x004fe2000f8e0002 */
        /* <DEDUP_REMOVED lines=8> */
[----:B------:R-:W-:Y:S01]  /*5010*/  ISETP.GT.AND P3, PT, R73, R4, PT ;  /* 0x000000044900720c */ /* 0x000fe20003f64270 */
[----:B------:R-:W-:-:S12]  /*5020*/  BRA.DIV UR4, `(.L_x_14957) ;  /* 0x0000021a04cc7947 */ /* 0x000fd8000b800000 */
[----:B------:R1:W2:Y:S04]  /*5030*/  SHFL.IDX PT, R3, R13, RZ, 0x1e1f ;  /* 0x001e1fff0d037589 */ /* 0x0002a800000e0000 */
[----:B------:R1:W3:Y:S02]  /*5040*/  SHFL.IDX PT, R14, R0, RZ, 0x1e1f ;  /* 0x001e1fff000e7589 */ /* 0x0002e400000e0000 */
.L_x_15270:
[----:B------:R-:W-:Y:S05]  /*5050*/  @!P3 BRA `(.L_x_14941) ;  /* 0x000000000034b947 */ /* 0x000fea0003800000 */
[----:B------:R-:W4:Y:S01]  /*5060*/  LDL R2, [R1+0x18] ;  /* 0x0000180001027983 */ /* 0x000f220000100800 */
[----:B------:R-:W-:-:S03]  /*5070*/  ULDC UR4, c[0x0][0x2f4] ;  /* 0x0000bd0000047ab9 */ /* 0x000fc60000000800 */
[----:B-1----:R-:W5:Y:S01]  /*5080*/  LDL R0, [R1+0x30] ;  /* 0x0000300001007983 */ /* 0x002f620000100800 */
[----:B------:R-:W-:-:S13]  /*5090*/  ISETP.GE.AND P3, PT, R18, UR4, PT ;  /* 0x0000000412007c0c */ /* 0x000fda000bf66270 */
[----:B------:R-:W1:Y:S01]  /*50a0*/  @!P3 LDS.128 R4, [R70+0xe000] ;  /* 0x00e000004604b984 */ /* 0x000e620000000c00 */
[----:B---3--:R-:W-:-:S05]  /*50b0*/  @!P3 IADD3 R12, P5, R18, R14, RZ ;  /* 0x0000000e120cb210 */ /* 0x008fca0007fbe0ff */
[----:B--2---:R-:W-:-:S05]  /*50c0*/  @!P3 IMAD.X R13, R3, 0x1, R19, P5 ;  /* 0x00000001030db824 */ /* 0x004fca00028e0613 */
[----:B-1----:R-:W-:Y:S01]  /*50d0*/  @!P3 ST.E.128 desc[UR44][R12.64], R4 ;  /* 0x000000040c00b985 */ /* 0x002fe2000c101d2c */
[----:B----4-:R-:W-:-:S13]  /*50e0*/  ISETP.GE.AND P5, PT, R2, UR4, PT ;  /* 0x0000000402007c0c */ /* 0x010fda000bfa6270 */
[----:B------:R-:W1:Y:S01]  /*50f0*/  @!P5 LDS.128 R8, [R67+0xe000] ;  /* 0x00e000004308d984 */ /* 0x000e620000000c00 */
[----:B------:R-:W-:-:S05]  /*5100*/  @!P5 IADD3 R14, P6, R2, R14, RZ ;  /* 0x0000000e020ed210 */ /* 0x000fca0007fde0ff */
[----:B-----5:R-:W-:-:S05]  /*5110*/  @!P5 IMAD.X R15, R3, 0x1, R0, P6 ;  /* 0x00000001030fd824 */ /* 0x020fca00030e0600 */
[----:B-1----:R4:W-:Y:S03]  /*5120*/  @!P5 ST.E.128 desc[UR44][R14.64], R8 ;  /* 0x000000080e00d985 */ /* 0x0029e6000c101d2c */
.L_x_14941:
[----:B------:R-:W-:Y:S05]  /*5130*/  BSYNC B0 ;  /* 0x0000000000007941 */ /* 0x000fea0003800000 */
.L_x_14932:
[----:B-12---:R-:W1:Y:S01]  /*5140*/  S2R R0, SR_TID.X ;  /* 0x0000000000007919 */ /* 0x006e620000002100 */
        /* <DEDUP_REMOVED lines=15> */
.L_x_14959:
[----:B------:R-:W-:Y:S05]  /*5240*/  BSYNC B0 ;  /* 0x0000000000007941 */ /* 0x000fea0003800000 */
.L_x_14958:
[----:B------:R-:W1:Y:S01]  /*5250*/  SYNCS.PHASECHK.TRANS64.TRYWAIT P4, [R50+URZ+0x132b0], R75 ;  /* 0x0132b04b320075a7 */ /* 0x000e62000808017f */
[----:B------:R-:W-:Y:S04]  /*5260*/  BSSY B0, `(.L_x_14960) ;  /* 0x0000002000007945 */ /* 0x000fe80003800000 */
[----:B-1----:R-:W-:Y:S05]  /*5270*/  @!P4 BRA `(.L_x_14961) ;  /* 0x00000218007cc947 */ /* 0x002fea0003800000 */
.L_x_15271:
[----:B------:R-:W-:Y:S05]  /*5280*/  BSYNC B0 ;  /* 0x0000000000007941 */ /* 0x000fea0003800000 */
.L_x_14960:
[----:B0-----:R-:W5:Y:S01]  /*5290*/  LDL R6, [R1+0x4] ;  /* 0x0000040001067983 */ /* 0x001f620000100800 */
[----:B------:R-:W-:Y:S01]  /*52a0*/  ULDC.64 UR4, c[0x0][0x328] ;  /* 0x0000ca0000047ab9 */ /* 0x000fe20000000a00 */
[----:B------:R-:W-:Y:S01]  /*52b0*/  ULDC.64 UR6, c[0x0][0x318] ;  /* 0x0000c60000067ab9 */ /* 0x000fe20000000a00 */
[----:B--2---:R-:W-:Y:S01]  /*52c0*/  IMAD R0, R71, UR4, RZ ;  /* 0x0000000447007c24 */ /* 0x004fe2000f8e02ff */
[----:B------:R-:W0:Y:S01]  /*52d0*/  S2R R4, SR_TID.X ;  /* 0x0000000000047919 */ /* 0x000e220000002100 */
[C---:B---3--:R-:W-:Y:S01]  /*52e0*/  IMAD.WIDE.U32 R2, R69.reuse, UR4, RZ ;  /* 0x0000000445027c25 */ /* 0x048fe2000f8e00ff */
        /* <DEDUP_REMOVED lines=9> */
[----:B-----5:R-:W-:-:S04]  /*5380*/  IMAD.WIDE.U32 R2, R6, UR4, R68 ;  /* 0x0000000406027c25 */ /* 0x020fc8000f8e0044 */
[----:B------:R-:W-:Y:S01]  /*5390*/  IMAD R0, R6, UR5, R3 ;  /* 0x0000000506007c24 */ /* 0x000fe2000f8e0203 */
[----:B------:R-:W-:Y:S01]  /*53a0*/  IADD3 R2, P4, R2, UR6, RZ ;  /* 0x0000000602027c10 */ /* 0x000fe2000ff9e0ff */
[C---:B0-----:R-:W-:Y:S02]  /*53b0*/  VIADD R6, R4.reuse, 0xffffff80 ;  /* 0xffffff8004067836 */ /* 0x041fe40000000000 */
[----:B------:R-:W-:Y:S01]  /*53c0*/  VIADD R4, R4, 0xffffff80 ;  /* 0xffffff8004047836 */ /* 0x000fe20000000000 */
[----:B------:R-:W-:Y:S01]  /*53d0*/  IADD3.X R0, R0, UR7, RZ, P4, !PT ;  /* 0x0000000700007c10 */ /* 0x000fe2000a7fe4ff */
[----:B------:R0:W2:Y:S03]  /*53e0*/  SHFL.IDX PT, R13, R2, RZ, 0x1e1f ;  /* 0x001e1fff020d7589 */ /* 0x0000a600000e0000 */
[----:B------:R-:W-:Y:S01]  /*53f0*/  LEA.HI R4, R4, R6, RZ, 0x1 ;  /* 0x0000000604047211 */ /* 0x000fe200078f08ff */
[----:B------:R0:W3:Y:S03]  /*5400*/  SHFL.IDX PT, R5, R0, RZ, 0x1e1f ;  /* 0x001e1fff00057589 */ /* 0x0000e600000e0000 */
[----:B------:R-:W-:-:S04]  /*5410*/  SHF.R.S32.HI R4, RZ, 0x1, R4 ;  /* 0x00000001ff047819 */ /* 0x000fc80000011404 */
[----:B------:R-:W-:-:S13]  /*5420*/  ISETP.GT.AND P4, PT, R73, R4, PT ;  /* 0x000000044900720c */ /* 0x000fda0003f84270 */
[----:B0-2---:R-:W-:Y:S05]  /*5430*/  @!P4 BRA `(.L_x_14963) ;  /* 0x000000000034c947 */ /* 0x005fea0003800000 */
[----:B------:R-:W2:Y:S01]  /*5440*/  LDL R6, [R1+0x18] ;  /* 0x0000180001067983 */ /* 0x000ea20000100800 */
[----:B------:R-:W-:-:S03]  /*5450*/  ULDC UR4, c[0x0][0x2f4] ;  /* 0x0000bd0000047ab9 */ /* 0x000fc60000000800 */
[----:B------:R-:W5:Y:S01]  /*5460*/  LDL R4, [R1+0x30] ;  /* 0x0000300001047983 */ /* 0x000f620000100800 */
[----:B------:R-:W-:-:S13]  /*5470*/  ISETP.GE.AND P4, PT, R18, UR4, PT ;  /* 0x0000000412007c0c */ /* 0x000fda000bf86270 */
[----:B------:R-:W-:-:S05]  /*5480*/  @!P4 IADD3 R2, P5, R18, R13, RZ ;  /* 0x0000000d1202c210 */ /* 0x000fca0007fbe0ff */
[----:B---3--:R-:W-:Y:S01]  /*5490*/  @!P4 IMAD.X R3, R5, 0x1, R19, P5 ;  /* 0x000000010503c824 */ /* 0x008fe200028e0613 */
[----:B--2---:R-:W-:-:S13]  /*54a0*/  ISETP.GE.AND P5, PT, R6, UR4, PT ;  /* 0x0000000406007c0c */ /* 0x004fda000bfa6270 */
[----:B------:R-:W-:-:S05]  /*54b0*/  @!P5 IADD3 R12, P6, R6, R13, RZ ;  /* 0x0000000d060cd210 */ /* 0x000fca0007fde0ff */
[----:B-----5:R-:W-:Y:S02]  /*54c0*/  @!P5 IMAD.X R13, R5, 0x1, R4, P6 ;  /* 0x00000001050dd824 */ /* 0x020fe400030e0604 */
[----:B------:R-:W0:Y:S04]  /*54d0*/  @!P4 LDS.128 R4, [R70+0x6000] ;  /* 0x006000004604c984 */ /* 0x000e280000000c00 */
[----:B0-----:R-:W-:Y:S04]  /*54e0*/  @!P4 ST.E.128 desc[UR44][R2.64], R4 ;  /* 0x000000040200c985 */ /* 0x001fe8000c101d2c */
[----:B----4-:R-:W0:Y:S04]  /*54f0*/  @!P5 LDS.128 R8, [R67+0x6000] ;  /* 0x006000004308d984 */ /* 0x010e280000000c00 */
[----:B0-----:R0:W-:Y:S02]  /*5500*/  @!P5 ST.E.128 desc[UR44][R12.64], R8 ;  /* 0x000000080c00d985 */ /* 0x0011e4000c101d2c */
.L_x_14963:
[----:B------:R-:W-:Y:S05]  /*5510*/  BSYNC B0 ;  /* 0x0000000000007941 */ /* 0x000fea0003800000 */
.L_x_14962:
[----:B------:R-:W2:Y:S01]  /*5520*/  LDL.LU R2, [R1+0x1c] ;  /* 0x00001c0001027983 */ /* 0x000ea20000300800 */
[----:B------:R-:W-:Y:S02]  /*5530*/  VIADD R157, R157, 0x1 ;  /* 0x000000019d9d7836 */ /* 0x000fe40000000000 */
[----:B-1----:R-:W-:Y:S01]  /*5540*/  @!P3 VIADD R50, R50, 0x132c0 ;  /* 0x000132c03232b836 */ /* 0x002fe20000000000 */
[----:B------:R-:W-:Y:S01]  /*5550*/  @!PT LDS RZ, [RZ] ;  /* 0x00000000fffff984 */ /* 0x000fe20000000800 */
[----:B------:R-:W-:Y:S01]  /*5560*/  @!PT LDS RZ, [RZ] ;  /* 0x00000000fffff984 */ /* 0x000fe20000000800 */
[----:B------:R-:W-:Y:S01]  /*5570*/  @!PT LDS RZ, [RZ] ;  /* 0x00000000fffff984 */ /* 0x000fe20000000800 */
[----:B------:R-:W-:Y:S01]  /*5580*/  @!PT LDS RZ, [RZ] ;  /* 0x00000000fffff984 */ /* 0x000fe20000000800 */
[----:B------:R1:W-:Y:S06]  /*5590*/  MEMBAR.ALL.CTA ;  /* 0x0000000000007992 */ /* 0x0003ec0000008000 */
[----:B-1----:R-:W1:Y:S02]  /*55a0*/  FENCE.VIEW.ASYNC.S ;  /* 0x00000000000073c6 */ /* 0x002e640000000000 */
[----:B-1----:R1:W-:Y:S01]  /*55b0*/  BAR.SYNC.DEFER_BLOCKING R64, 0x80 ;  /* 0x000200400000751d */ /* 0x0023e20000010000 */
[----:B------:R-:W-:-:S02]  /*55c0*/  ISETP.NE.AND P4, PT, R157, 0x2, PT ;  /* 0x000000029d00780c */ /* 0x000fc40003f85270 */
[----:B------:R-:W-:Y:S02]  /*55d0*/  @!P3 PRMT R50, RZ, 0x654, R50 ;  /* 0x00000654ff32b816 */ /* 0x000fe40000000032 */
[----:B------:R-:W-:Y:S02]  /*55e0*/  SEL R0, RZ, 0x1, P4 ;  /* 0x00000001ff007807 */ /* 0x000fe40002000000 */
[----:B------:R-:W-:Y:S01]  /*55f0*/  SEL R157, R157, RZ, P4 ;  /* 0x000000ff9d9d7207 */ /* 0x000fe20002000000 */
[----:B------:R1:W-:Y:S01]  /*5600*/  @!P3 SYNCS.ARRIVE.TRANS64.RED.A1T0 RZ, [R50+URZ], RZ ;  /* 0x000000ff32ffb9a7 */ /* 0x0003e2000810043f */
[----:B------:R-:W-:Y:S02]  /*5610*/  PLOP3.LUT P3, PT, PT, PT, PT, 0x8, 0x0 ;  /* 0x000000000000781c */ /* 0x000fe40003f6e170 */
[----:B--2---:R-:W-:-:S05]  /*5620*/  LOP3.LUT R2, R2, R0, RZ, 0x3c, !PT ;  /* 0x0000000002027212 */ /* 0x004fca00078e3cff */
[----:B------:R1:W-:Y:S01]  /*5630*/  STL [R1+0x1c], R2 ;  /* 0x00001c0201007387 */ /* 0x0003e20000100800 */
[----:B------:R-:W-:Y:S05]  /*5640*/  @P2 BRA `(.L_x_14964) ;  /* 0xffffffcc00a82947 */ /* 0x000fea000383ffff */
.L_x_14927:
[----:B0---4-:R-:W2:Y:S01]  /*5650*/  LDL R8, [R1+0x24] ;  /* 0x0000240001087983 */ /* 0x011ea20000100800 */
[----:B------:R-:W0:Y:S03]  /*5660*/  LDC R0, c[0x0][0x448] ;  /* 0x00011200ff007b82 */ /* 0x000e260000000800 */
[----:B---3--:R-:W3:Y:S04]  /*5670*/  LDL R5, [R1+0x8] ;  /* 0x0000080001057983 */ /* 0x008ee80000100800 */
[----:B------:R-:W3:Y:S01]  /*5680*/  LDL R4, [R1+0x10] ;  /* 0x0000100001047983 */ /* 0x000ee20000100800 */
[----:B------:R-:W4:Y:S01]  /*5690*/  LDC.64 R6, c[0x0][0x9e0] ;  /* 0x00027800ff067b82 */ /* 0x000f220000000a00 */
[----:B0-----:R-:W-:-:S13]  /*56a0*/  ISETP.NE.AND P1, PT, R0, 0x1, PT ;  /* 0x000000010000780c */ /* 0x001fda0003f25270 */
[----:B------:R-:W0:Y:S08]  /*56b0*/  @P1 LDC R3, c[0x0][0x44c] ;  /* 0x00011300ff031b82 */ /* 0x000e300000000800 */
[----:B-1----:R-:W1:Y:S01]  /*56c0*/  @P1 LDC R2, c[0x0][0x450] ;  /* 0x00011400ff021b82 */ /* 0x002e620000000800 */
        /* <DEDUP_REMOVED lines=10> */
.L_x_14966:
[----:B------:R-:W-:Y:S05]  /*5770*/  BSYNC B0 ;  /* 0x0000000000007941 */ /* 0x000fea0003800000 */
.L_x_14965:
        /* <DEDUP_REMOVED lines=13> */
.L_x_14969:
[----:B------:R-:W-:-:S13]  /*5850*/  ISETP.NE.AND P0, PT, R7, 0x1, PT ;  /* 0x000000010700780c */ /* 0x000fda0003f05270 */
[----:B------:R-:W0:Y:S02]  /*5860*/  @P0 LDC.64 R4, c[0x0][0x9e8] ;  /* 0x00027a00ff040b82 */ /* 0x000e240000000a00 */
[----:B0-----:R-:W-:-:S05]  /*5870*/  @P0 IMAD.HI.U32 R4, R2, R4, RZ ;  /* 0x0000000402040227 */ /* 0x001fca00078e00ff */
[----:B------:R-:W-:-:S07]  /*5880*/  @P0 SHF.R.U32.HI R2, RZ, R5, R4 ;  /* 0x00000005ff020219 */ /* 0x000fce0000011604 */
.L_x_14970:
[----:B------:R-:W-:Y:S05]  /*5890*/  BSYNC B0 ;  /* 0x0000000000007941 */ /* 0x000fea0003800000 */
.L_x_14968:
[----:B------:R-:W-:-:S05]  /*58a0*/  IMAD R3, R2, R7, R7 ;  /* 0x0000000702037224 */ /* 0x000fca00078e0207 */
[----:B------:R-:W-:-:S07]  /*58b0*/  VIMNMX R0, R0, R3, PT ;  /* 0x0000000300007248 */ /* 0x000fce0003fe0100 */
.L_x_14967:
[----:B------:R-:W0:Y:S01]  /*58c0*/  @P1 LDC R2, c[0x0][0x44c] ;  /* 0x00011300ff021b82 */ /* 0x000e220000000800 */
[----:B------:R-:W-:Y:S01]  /*58d0*/  VIADD R0, R0, 0x9f ;  /* 0x0000009f00007836 */ /* 0x000fe20000000000 */
[----:B------:R-:W-:Y:S01]  /*58e0*/  ULDC UR4, c[0x0][0x9dc] ;  /* 0x0002770000047ab9 */ /* 0x000fe20000000800 */
[----:B------:R-:W-:Y:S02]  /*58f0*/  IMAD.MOV.U32 R5, RZ, RZ, R8 ;  /* 0x000000ffff057224 */ /* 0x000fe400078e0008 */
[----:B------:R-:W-:-:S03]  /*5900*/  IMAD.HI R0, R0, 0x66666667, RZ ;  /* 0x6666666700007827 */ /* 0x000fc600078e02ff */
[----:B------:R-:W1:Y:S02]  /*5910*/  @P1 LDC R9, c[0x0][0x450] ;  /* 0x00011400ff091b82 */ /* 0x000e640000000800 */
        /* <DEDUP_REMOVED lines=18> */
.L_x_14973:
[----:B------:R-:W-:-:S13]  /*5a40*/  ISETP.NE.AND P0, PT, R7, 0x1, PT ;  /* 0x000000010700780c */ /* 0x000fda0003f05270 */
[----:B------:R-:W0:Y:S02]  /*5a50*/  @P0 LDC.64 R4, c[0x0][0x9e8] ;  /* 0x00027a00ff040b82 */ /* 0x000e240000000a00 */
[----:B0-----:R-:W-:-:S05]  /*5a60*/  @P0 IMAD.HI.U32 R4, R0, R4, RZ ;  /* 0x0000000400040227 */ /* 0x001fca00078e00ff */
[----:B------:R-:W-:-:S07]  /*5a70*/  @P0 SHF.R.U32.HI R0, RZ, R5, R4 ;  /* 0x00000005ff000219 */ /* 0x000fce0000011604 */
.L_x_14974:
[----:B------:R-:W-:Y:S05]  /*5a80*/  BSYNC B0 ;  /* 0x0000000000007941 */ /* 0x000fea0003800000 */
.L_x_14972:
[----:B------:R-:W-:-:S05]  /*5a90*/  IMAD R3, R0, R7, RZ ;  /* 0x0000000700037224 */ /* 0x000fca00078e02ff */
[----:B------:R-:W-:-:S07]  /*5aa0*/  VIMNMX R2, R2, R3, !PT ;  /* 0x0000000302027248 */ /* 0x000fce0007fe0100 */
.L_x_14971:
[----:B------:R-:W-:Y:S01]  /*5ab0*/  IMAD.HI R2, R2, 0x66666667, RZ ;  /* 0x6666666702027827 */ /* 0x000fe200078e02ff */
[----:B------:R-:W-:Y:S03]  /*5ac0*/  BSSY B0, `(.L_x_14975) ;  /* 0x0000027000007945 */ /* 0x000fe60003800000 */
[----:B------:R-:W-:Y:S01]  /*5ad0*/  IMAD.MOV.U32 R105, RZ, RZ, RZ ;  /* 0x000000ffff697224 */ /* 0x000fe200078e00ff */
[----:B------:R-:W-:-:S04]  /*5ae0*/  SHF.R.U32.HI R3, RZ, 0x1f, R2 ;  /* 0x0000001fff037819 */ /* 0x000fc80000011602 */
[----:B------:R-:W-:-:S04]  /*5af0*/  LEA.HI.SX32 R3, R2, R3, 0x1a ;  /* 0x0000000302037211 */ /* 0x000fc800078fd2ff */
        /* <DEDUP_REMOVED lines=35> */
.L_x_14976:
[----:B------:R-:W-:Y:S05]  /*5d30*/  BSYNC B0 ;  /* 0x0000000000007941 */ /* 0x000fea0003800000 */
.L_x_14975:
[----:B------:R-:W2:Y:S01]  /*5d40*/  LDL R0, [R1+0x60] ;  /* 0x0000600001007983 */ /* 0x000ea20000100800 */
[----:B------:R-:W-:Y:S02]  /*5d50*/  PLOP3.LUT P0, PT, PT, PT, PT, 0x80, 0x0 ;  /* 0x000000000000781c */ /* 0x000fe40003f0f070 */
        /* <DEDUP_REMOVED lines=16> */
[----:B------:R-:W-:Y:S01]  /*5e60*/  CS2R R50, SRZ ;  /* 0x0000000000327805 */ /* 0x000fe2000001ff00 */
[----:B--2---:R-:W-:-:S05]  /*5e70*/  IMAD R0, R0, R105, R9 ;  /* 0x0000006900007224 */ /* 0x004fca00078e0209 */
        /* <DEDUP_REMOVED lines=12> */
[----:B------:R-:W-:-:S06]  /*5f40*/  SHF.R.S32.HI R0, RZ, 0x7, R0 ;  /* 0x00000007ff007819 */ /* 0x000fcc0000011400 */
        /* <DEDUP_REMOVED lines=24> */
.L_x_14979:
[----:B------:R-:W-:Y:S05]  /*60d0*/  BSYNC B6 ;  /* 0x0000000000067941 */ /* 0x000fea0003800000 */
.L_x_14978:
        /* <DEDUP_REMOVED lines=8> */
[----:B------:R-:W0:Y:S08]  /*6160*/  @P1 LDC.64 R8, c[0x0][0x9b8] ;  /* 0x00026e00ff081b82 */ /* 0x000e300000000a00 */
[----:B------:R-:W1:Y:S08]  /*6170*/  @P0 LDC.64 R6, c[0x0][0x9a8] ;  /* 0x00026a00ff060b82 */ /* 0x000e700000000a00 */
[----:B------:R-:W4:Y:S08]  /*6180*/  @P0 LDC.64 R10, c[0x0][0x9b0] ;  /* 0x00026c00ff0a0b82 */ /* 0x000f300000000a00 */
[----:B------:R-:W4:Y:S01]  /*6190*/  @P1 LDC.64 R12, c[0x0][0x9c0] ;  /* 0x00027000ff0c1b82 */ /* 0x000f220000000a00 */
[----:B--2---:R-:W-:-:S02]  /*61a0*/  @P1 SHF.R.S32.HI R5, RZ, 0x1f, R21 ;  /* 0x0000001fff051819 */ /* 0x004fc40000011415 */
[----:B------:R-:W-:Y:S01]  /*61b0*/  @P0 SHF.R.S32.HI R3, RZ, 0x1f, R21 ;  /* 0x0000001fff030819 */ /* 0x000fe20000011415 */
[----:B---3--:R-:W-:Y:S02]  /*61c0*/  IMAD.MOV.U32 R20, RZ, RZ, R2 ;  /* 0x000000ffff147224 */ /* 0x008fe400078e0002 */
[----:B0-----:R-:W-:Y:S02]  /*61d0*/  @P1 IMAD R2, R5, R8, RZ ;  /* 0x0000000805021224 */ /* 0x001fe400078e02ff */
[-C--:B-1----:R-:W-:Y:S02]  /*61e0*/  @P0 IMAD R0, R3, R6.reuse, RZ ;  /* 0x0000000603000224 */ /* 0x082fe400078e02ff */
[C---:B------:R-:W-:Y:S02]  /*61f0*/  @P1 IMAD R9, R21.reuse, R9, R2 ;  /* 0x0000000915091224 */ /* 0x040fe400078e0202 */
[C---:B------:R-:W-:Y:S02]  /*6200*/  @P0 IMAD R7, R21.reuse, R7, R0 ;  /* 0x0000000715070224 */ /* 0x040fe400078e0200 */
[----:B------:R-:W-:-:S04]  /*6210*/  @P0 IMAD.WIDE.U32 R2, R21, R6, RZ ;  /* 0x0000000615020225 */ /* 0x000fc800078e00ff */
[----:B------:R-:W-:-:S04]  /*6220*/  @P1 IMAD.WIDE.U32 R4, R21, R8, RZ ;  /* 0x0000000815041225 */ /* 0x000fc800078e00ff */
[----:B------:R-:W-:Y:S02]  /*6230*/  @P0 IMAD.IADD R3, R3, 0x1, R7 ;  /* 0x0000000103030824 */ /* 0x000fe400078e0207 */
[----:B------:R-:W-:Y:S02]  /*6240*/  @P1 IMAD.IADD R5, R5, 0x1, R9 ;  /* 0x0000000105051824 */ /* 0x000fe400078e0209 */
[----:B----4-:R-:W-:-:S04]  /*6250*/  @P0 IMAD.WIDE.U32 R2, R20, R10, R2 ;  /* 0x0000000a14020225 */ /* 0x010fc800078e0002 */
[----:B------:R-:W-:-:S04]  /*6260*/  @P1 IMAD.WIDE.U32 R6, R20, R12, R4 ;  /* 0x0000000c14061225 */ /* 0x000fc800078e0004 */
[----:B------:R-:W-:Y:S01]  /*6270*/  @P0 IMAD R5, R20, R11, R3 ;  /* 0x0000000b14050224 */ /* 0x000fe200078e0203 */
[----:B------:R-:W-:Y:S01]  /*6280*/  @P1 LEA R8, P3, R6, UR6, 0x2 ;  /* 0x0000000606081c11 */ /* 0x000fe2000f8610ff */
[----:B------:R-:W-:Y:S01]  /*6290*/  @P1 IMAD R3, R20, R13, R7 ;  /* 0x0000000d14031224 */ /* 0x000fe200078e0207 */
[----:B------:R-:W-:Y:S01]  /*62a0*/  @P0 LEA R4, P2, R2, UR4, 0x2 ;  /* 0x0000000402040c11 */ /* 0x000fe2000f8410ff */
[----:B------:R-:W-:Y:S01]  /*62b0*/  IMAD.MOV.U32 R0, RZ, RZ, 0x3f800000 ;  /* 0x3f800000ff007424 */ /* 0x000fe200078e00ff */
        /* <DEDUP_REMOVED lines=21> */
.L_x_14983:
[----:B-1----:R1:W2:Y:S02]  /*6410*/  SYNCS.PHASECHK.TRANS64.TRYWAIT P0, [R22+URZ+0x13200], R3 ;  /* 0x01320003160075a7 */ /* 0x0022a4000800017f */
[----:B--2---:R-:W-:Y:S05]  /*6420*/  @!P0 NANOSLEEP.SYNCS 0x989680 ;  /* 0x009896800000895d */ /* 0x004fea0003900000 */
[----:B------:R-:W2:Y:S02]  /*6430*/  @!P0 SYNCS.PHASECHK.TRANS64 P0, [R22+URZ+0x13200], R3 ;  /* 0x01320003160085a7 */ /* 0x000ea4000800007f */
[----:B--2---:R-:W-:Y:S05]  /*6440*/  @!P0 BRA `(.L_x_14983) ;  /* 0xfffffffc00f08947 */ /* 0x004fea000383ffff */
.L_x_14982:
[----:B------:R-:W-:Y:S05]  /*6450*/  BSYNC B0 ;  /* 0x0000000000007941 */ /* 0x000fea0003800000 */
.L_x_14981:
[----:B------:R-:W-:Y:S05]  /*6460*/  BRA `(.L_x_14984) ;  /* 0x0000002c003c7947 */ /* 0x000fea0003800000 */
.L_x_14980:
        /* <DEDUP_REMOVED lines=30> */
.L_x_14986:
[----:B------:R-:W-:Y:S05]  /*6650*/  BSYNC B6 ;  /* 0x0000000000067941 */ /* 0x000fea0003800000 */
.L_x_14985:
[----:B------:R-:W2:Y:S01]  /*6660*/  LDL R21, [R1+0x24] ;  /* 0x0000240001157983 */ /* 0x000ea20000100800 */
[----:B------:R-:W-:Y:S01]  /*6670*/  LEA.HI R33, R33, R30, RZ, 0x2 ;  /* 0x0000001e21217211 */ /* 0x000fe200078f10ff */
[----:B------:R-:W-:Y:S01]  /*6680*/  ULDC.U8 UR4, c[0x0][0x410] ;  /* 0x0001040000047ab9 */ /* 0x000fe20000000000 */
[----:B------:R-:W-:Y:S01]  /*6690*/  BSSY B0, `(.L_x_14987) ;  /* 0x00002a4000007945 */ /* 0x000fe20003800000 */
[----:B------:R-:W0:Y:S01]  /*66a0*/  S2R R32, SR_TID.X ;  /* 0x0000000000207919 */ /* 0x000e220000002100 */
[----:B------:R-:W-:Y:S02]  /*66b0*/  ISETP.NE.AND P0, PT, RZ, UR4, PT ;  /* 0x00000004ff007c0c */ /* 0x000fe4000bf05270 */
[--C-:B------:R-:W-:Y:S02]  /*66c0*/  SHF.R.S32.HI R20, RZ, 0x2, R33.reuse ;  /* 0x00000002ff147819 */ /* 0x100fe40000011421 */
[----:B------:R-:W-:-:S04]  /*66d0*/  SHF.R.S32.HI R33, RZ, 0x1f, R33 ;  /* 0x0000001fff217819 */ /* 0x000fc80000011421 */
[----:B------:R-:W-:-:S04]  /*66e0*/  LEA.HI R33, R33, R20, RZ, 0x2 ;  /* 0x0000001421217211 */ /* 0x000fc800078f10ff */
[----:B------:R-:W-:-:S05]  /*66f0*/  LOP3.LUT R33, R33, 0xfffffffc, RZ, 0xc0, !PT ;  /* 0xfffffffc21217812 */ /* 0x000fca00078ec0ff */
[----:B------:R-:W-:Y:S02]  /*6700*/  IMAD.IADD R20, R20, 0x1, -R33 ;  /* 0x0000000114147824 */ /* 0x000fe400078e0a21 */
[C---:B0-----:R-:W-:Y:S02]  /*6710*/  VIADD R35, R32.reuse, 0xffffff80 ;  /* 0xffffff8020237836 */ /* 0x041fe40000000000 */
[----:B------:R-:W-:-:S05]  /*6720*/  VIADD R34, R32, 0xffffff80 ;  /* 0xffffff8020227836 */ /* 0x000fca0000000000 */
[----:B------:R-:W-:-:S04]  /*6730*/  LEA.HI R34, R34, R35, RZ, 0x1 ;  /* 0x0000002322227211 */ /* 0x000fc800078f08ff */
[----:B------:R-:W-:-:S05]  /*6740*/  SHF.R.S32.HI R34, RZ, 0x1, R34 ;  /* 0x00000001ff227819 */ /* 0x000fca0000011422 */
[----:B--2---:R-:W-:Y:S01]  /*6750*/  IMAD.IADD R10, R34, 0x1, R21 ;  /* 0x00000001220a7824 */ /* 0x004fe200078e0215 */
[----:B------:R-:W-:Y:S06]  /*6760*/  @!P0 BRA `(.L_x_14988) ;  /* 0x0000001400408947 */ /* 0x000fec0003800000 */
[----:B------:R-:W0:Y:S01]  /*6770*/  LDC R21, c[0x0][0x448] ;  /* 0x00011200ff157b82 */ /* 0x000e220000000800 */
[----:B------:R-:W-:Y:S01]  /*6780*/  ULDC.64 UR4, c[0x0][0x3f8] ;  /* 0x0000fe0000047ab9 */ /* 0x000fe20000000a00 */
[----:B------:R-:W-:Y:S01]  /*6790*/  IMAD.MOV.U32 R6, RZ, RZ, R24 ;  /* 0x000000ffff067224 */ /* 0x000fe200078e0018 */
[----:B------:R-:W-:Y:S01]  /*67a0*/  ULDC.64 UR6, c[0x0][0x408] ;  /* 0x0001020000067ab9 */ /* 0x000fe20000000a00 */
[----:B------:R-:W-:Y:S02]  /*67b0*/  IMAD.MOV.U32 R7, RZ, RZ, R29 ;  /* 0x000000ffff077224 */ /* 0x000fe400078e001d */
[----:B------:R-:W-:Y:S02]  /*67c0*/  IMAD.MOV.U32 R8, RZ, RZ, R26 ;  /* 0x000000ffff087224 */ /* 0x000fe400078e001a */
[----:B------:R-:W-:Y:S01]  /*67d0*/  IMAD.MOV.U32 R9, RZ, RZ, R31 ;  /* 0x000000ffff097224 */ /* 0x000fe200078e001f */
[----:B0-----:R-:W-:-:S13]  /*67e0*/  ISETP.NE.AND P0, PT, R21, 0x1, PT ;  /* 0x000000011500780c */ /* 0x001fda0003f05270 */
[----:B------:R-:W0:Y:S08]  /*67f0*/  @P0 LDC R3, c[0x0][0x44c] ;  /* 0x00011300ff030b82 */ /* 0x000e300000000800 */
[----:B------:R-:W1:Y:S01]  /*6800*/  @P0 LDC R5, c[0x0][0x450] ;  /* 0x00011400ff050b82 */ /* 0x000e620000000800 */
[----:B0-----:R-:W-:-:S04]  /*6810*/  @P0 IMAD.HI.U32 R0, R10, R3, RZ ;  /* 0x000000030a000227 */ /* 0x001fc800078e00ff */
[----:B------:R-:W-:Y:S01]  /*6820*/  IMAD.MOV.U32 R3, RZ, RZ, R10 ;  /* 0x000000ffff037224 */ /* 0x000fe200078e000a */
[----:B-1----:R-:W-:-:S04]  /*6830*/  @P0 SHF.R.U32.HI R3, RZ, R5, R0 ;  /* 0x00000005ff030219 */ /* 0x002fc80000011600 */
[----:B------:R-:W-:Y:S01]  /*6840*/  SHF.R.S32.HI R0, RZ, 0x1f, R3 ;  /* 0x0000001fff007819 */ /* 0x000fe20000011403 */
[----:B------:R-:W-:-:S04]  /*6850*/  IMAD.WIDE.U32 R6, R3, UR4, R6 ;  /* 0x0000000403067c25 */ /* 0x000fc8000f8e0006 */
[C---:B------:R-:W-:Y:S02]  /*6860*/  IMAD R4, R0.reuse, UR4, RZ ;  /* 0x0000000400047c24 */ /* 0x040fe4000f8e02ff */
[----:B------:R-:W-:Y:S02]  /*6870*/  IMAD R0, R0, UR6, RZ ;  /* 0x0000000600007c24 */ /* 0x000fe4000f8e02ff */
[C---:B------:R-:W-:Y:S01]  /*6880*/  IMAD R13, R3.reuse, UR5, R4 ;  /* 0x00000005030d7c24 */ /* 0x040fe2000f8e0204 */
[----:B------:R-:W-:Y:S01]  /*6890*/  LEA.HI R4, R30, R30, RZ, 0x1 ;  /* 0x0000001e1e047211 */ /* 0x000fe200078f08ff */
[C---:B------:R-:W-:Y:S01]  /*68a0*/  IMAD.WIDE.U32 R8, R3.reuse, UR6, R8 ;  /* 0x0000000603087c25 */ /* 0x040fe2000f8e0008 */
[----:B------:R-:W-:Y:S02]  /*68b0*/  ULDC.64 UR4, c[0x0][0x3e8] ;  /* 0x0000fa0000047ab9 */ /* 0x000fe40000000a00 */
[----:B------:R-:W-:Y:S01]  /*68c0*/  LOP3.LUT R15, R4, 0xfffffffe, RZ, 0xc0, !PT ;  /* 0xfffffffe040f7812 */ /* 0x000fe200078ec0ff */
[----:B------:R-:W-:Y:S01]  /*68d0*/  IMAD R11, R3, UR7, R0 ;  /* 0x00000007030b7c24 */ /* 0x000fe2000f8e0200 */
[----:B------:R-:W-:Y:S01]  /*68e0*/  ULDC.64 UR6, c[0x0][0x400] ;  /* 0x0001000000067ab9 */ /* 0x000fe20000000a00 */
[----:B------:R-:W-:Y:S01]  /*68f0*/  IADD3 R3, P0, R6, UR4, RZ ;  /* 0x0000000406037c10 */ /* 0x000fe2000ff1e0ff */
[----:B------:R-:W-:Y:S01]  /*6900*/  UMOV UR4, 0xffffffff ;  /* 0xffffffff00047882 */ /* 0x000fe20000000000 */
[----:B------:R-:W-:Y:S01]  /*6910*/  IMAD.IADD R15, R30, 0x1, -R15 ;  /* 0x000000011e0f7824 */ /* 0x000fe200078e0a0f */
[----:B------:R-:W-:-:S02]  /*6920*/  IADD3 R5, P1, R8, UR6, RZ ;  /* 0x0000000608057c10 */ /* 0x000fc4000ff3e0ff */
[----:B------:R-:W-:Y:S01]  /*6930*/  IADD3.X R13, R7, UR5, R13, P0, !PT ;  /* 0x00000005070d7c10 */ /* 0x000fe200087fe40d */
[----:B------:R-:W-:Y:S01]  /*6940*/  IMAD.SHL.U32 R29, R15, 0x8, RZ ;  /* 0x000000080f1d7824 */ /* 0x000fe200078e00ff */
[----:B------:R-:W-:-:S03]  /*6950*/  IADD3.X R4, R9, UR7, R11, P1, !PT ;  /* 0x0000000709047c10 */ /* 0x000fc60008ffe40b */
[----:B------:R-:W-:Y:S01]  /*6960*/  VIADD R31, R29, 0x10 ;  /* 0x000000101d1f7836 */ /* 0x000fe20000000000 */
[----:B------:R-:W-:Y:S06]  /*6970*/  BRA.DIV UR4, `(.L_x_14989) ;  /* 0x0000020204d07947 */ /* 0x000fec000b800000 */
[----:B------:R0:W1:Y:S04]  /*6980*/  SHFL.IDX PT, R0, R13, RZ, 0x1e1f ;  /* 0x001e1fff0d007589 */ /* 0x00006800000e0000 */
[----:B------:R-:W2:Y:S04]  /*6990*/  SHFL.IDX PT, R3, R3, RZ, 0x1e1f ;  /* 0x001e1fff03037589 */ /* 0x000ea800000e0000 */
[----:B------:R-:W3:Y:S04]  /*69a0*/  SHFL.IDX PT, R4, R4, RZ, 0x1e1f ;  /* 0x001e1fff04047589 */ /* 0x000ee800000e0000 */
[----:B------:R0:W4:Y:S02]  /*69b0*/  SHFL.IDX PT, R14, R5, RZ, 0x1e1f ;  /* 0x001e1fff050e7589 */ /* 0x00012400000e0000 */
.L_x_15277:
[----:B0-----:R-:W5:Y:S04]  /*69c0*/  LDL R5, [R1+0x8] ;  /* 0x0000080001057983 */ /* 0x001f680000100800 */
[----:B------:R-:W2:Y:S01]  /*69d0*/  LDL R6, [R1+0x5c] ;  /* 0x00005c0001067983 */ /* 0x000ea20000100800 */
[----:B------:R-:W-:Y:S01]  /*69e0*/  BSSY B1, `(.L_x_14990) ;  /* 0x0000021000017945 */ /* 0x000fe20003800000 */
[----:B------:R-:W-:Y:S02]  /*69f0*/  CS2R R12, SRZ ;  /* 0x00000000000c7805 */ /* 0x000fe4000001ff00 */
        /* <DEDUP_REMOVED lines=10> */
[----:B------:R-:W-:Y:S01]  /*6aa0*/  ULDC UR4, c[0x0][0x3f4] ;  /* 0x0000fd0000047ab9 */ /* 0x000fe20000000800 */
[----:B------:R-:W-:Y:S02]  /*6ab0*/  SHF.R.S32.HI R9, RZ, 0x1f, R31 ;  /* 0x0000001fff097819 */ /* 0x000fe4000001141f */
[----:B------:R-:W-:Y:S02]  /*6ac0*/  CS2R R10, SRZ ;  /* 0x00000000000a7805 */ /* 0x000fe4000001ff00 */
[----:B------:R-:W-:Y:S02]  /*6ad0*/  ISETP.GE.AND P4, PT, R29, UR4, PT ;  /* 0x000000041d007c0c */ /* 0x000fe4000bf86270 */
[----:B------:R-:W-:Y:S02]  /*6ae0*/  ISETP.GE.AND P5, PT, R31, UR4, PT ;  /* 0x000000041f007c0c */ /* 0x000fe4000bfa6270 */
[----:B------:R-:W-:Y:S02]  /*6af0*/  CS2R R24, SRZ ;  /* 0x0000000000187805 */ /* 0x000fe4000001ff00 */
[----:B------:R-:W-:-:S07]  /*6b00*/  CS2R R12, SRZ ;  /* 0x00000000000c7805 */ /* 0x000fce000001ff00 */
[-C--:B----4-:R-:W-:Y:S02]  /*6b10*/  @!P4 IADD3 R32, P1, R29, R14.reuse, RZ ;  /* 0x0000000e1d20c210 */ /* 0x090fe40007f3e0ff */
[CC--:B------:R-:W-:Y:S02]  /*6b20*/  @!P5 IADD3 R26, P2, R31.reuse, R3.reuse, RZ ;  /* 0x000000031f1ad210 */ /* 0x0c0fe40007f5e0ff */
[----:B------:R-:W-:Y:S02]  /*6b30*/  @!P5 IADD3 R14, P3, R31, R14, RZ ;  /* 0x0000000e1f0ed210 */ /* 0x000fe40007f7e0ff */
[----:B------:R-:W-:Y:S01]  /*6b40*/  @!P4 IADD3 R6, P0, R29, R3, RZ ;  /* 0x000000031d06c210 */ /* 0x000fe20007f1e0ff */
[----:B-1----:R-:W-:Y:S01]  /*6b50*/  @!P5 IMAD.X R27, R0, 0x1, R9, P2 ;  /* 0x00000001001bd824 */ /* 0x002fe200010e0609 */
[----:B------:R-:W-:Y:S01]  /*6b60*/  @!P4 SHF.R.S32.HI R3, RZ, 0x1f, R29 ;  /* 0x0000001fff03c819 */ /* 0x000fe2000001141d */
[----:B---3--:R-:W-:Y:S01]  /*6b70*/  @!P5 IMAD.X R15, R4, 0x1, R9, P3 ;  /* 0x00000001040fd824 */ /* 0x008fe200018e0609 */
[----:B------:R-:W-:-:S02]  /*6b80*/  CS2R R8, SRZ ;  /* 0x0000000000087805 */ /* 0x000fc4000001ff00 */
[----:B------:R0:W5:Y:S01]  /*6b90*/  @!P5 LD.E.64 R10, desc[UR44][R26.64] ;  /* 0x0000002c1a0ad980 */ /* 0x000162000c101b00 */
[--C-:B------:R-:W-:Y:S02]  /*6ba0*/  @!P4 IMAD.X R7, R0, 0x1, R3.reuse, P0 ;  /* 0x000000010007c824 */ /* 0x100fe400000e0603 */
[----:B------:R-:W-:Y:S01]  /*6bb0*/  @!P4 IMAD.X R33, R4, 0x1, R3, P1 ;  /* 0x000000010421c824 */ /* 0x000fe200008e0603 */
[----:B------:R0:W5:Y:S04]  /*6bc0*/  @!P5 LD.E.64 R8, desc[UR44][R14.64] ;  /* 0x0000002c0e08d980 */ /* 0x000168000c101b00 */
[----:B------:R0:W5:Y:S04]  /*6bd0*/  @!P4 LD.E.64 R24, desc[UR44][R6.64] ;  /* 0x0000002c0618c980 */ /* 0x000168000c101b00 */
[----:B------:R0:W5:Y:S02]  /*6be0*/  @!P4 LD.E.64 R12, desc[UR44][R32.64] ;  /* 0x0000002c200cc980 */ /* 0x000164000c101b00 */
.L_x_14991:
[----:B------:R-:W-:Y:S05]  /*6bf0*/  BSYNC B1 ;  /* 0x0000000000017941 */ /* 0x000fea0003800000 */
.L_x_14990:
[----:B-1----:R-:W2:Y:S01]  /*6c00*/  LDL.LU R0, [R1+0x44] ;  /* 0x0000440001007983 */ /* 0x002ea20000300800 */
[----:B------:R-:W1:Y:S01]  /*6c10*/  SYNCS.PHASECHK.TRANS64.TRYWAIT P0, [R22+URZ+0x13200], R5 ;  /* 0x01320005160075a7 */ /* 0x000e62000800017f */
[----:B------:R-:W-:Y:S01]  /*6c20*/  BSSY B1, `(.L_x_14992) ;  /* 0x0000005000017945 */ /* 0x000fe20003800000 */
[----:B--2---:R-:W-:-:S05]  /*6c30*/  IMAD R0, R0, -0xc0, R21 ;  /* 0xffffff4000007824 */ /* 0x004fca00078e0215 */
[----:B------:R-:W-:-:S04]  /*6c40*/  VIMNMX R0, R0, 0xc0, PT ;  /* 0x000000c000007848 */ /* 0x000fc80003fe0100 */
[----:B------:R-:W-:Y:S01]  /*6c50*/  ISETP.GE.AND P1, PT, R34, R0, PT ;  /* 0x000000002200720c */ /* 0x000fe20003f26270 */
[----:B-1----:R-:W-:-:S12]  /*6c60*/  @!P0 BRA `(.L_x_14993) ;  /* 0x0000020000808947 */ /* 0x002fd80003800000 */
.L_x_15278:
[----:B------:R-:W-:Y:S05]  /*6c70*/  BSYNC B1 ;  /* 0x0000000000017941 */ /* 0x000fea0003800000 */
.L_x_14992:
[----:B------:R-:W-:Y:S05]  /*6c80*/  @P1 BRA `(.L_x_14994) ;  /* 0x0000002400101947 */ /* 0x000fea0003800000 */
[----:B------:R2:W5:Y:S01]  /*6c90*/  LDL R39, [R1+0x34] ;  /* 0x0000340001277983 */ /* 0x0005620000100800 */
[----:B------:R-:W0:Y:S01]  /*6ca0*/  LDC R0, c[0x0][0x3f4] ;  /* 0x0000fd00ff007b82 */ /* 0x000e220000000800 */
[----:B------:R-:W-:Y:S01]  /*6cb0*/  BSSY B1, `(.L_x_14995) ;  /* 0x000007b000017945 */ /* 0x000fe20003800000 */
[-C--:B0-----:R-:W-:Y:S02]  /*6cc0*/  ISETP.GE.AND P0, PT, R29, R0.reuse, PT ;  /* 0x000000001d00720c */ /* 0x081fe40003f06270 */
[----:B------:R-:W-:-:S11]  /*6cd0*/  ISETP.GE.AND P1, PT, R31, R0, PT ;  /* 0x000000001f00720c */ /* 0x000fd60003f26270 */
[----:B--2---:R-:W-:Y:S05]  /*6ce0*/  @P0 BRA `(.L_x_14996) ;  /* 0x0000000400dc0947 */ /* 0x004fea0003800000 */
[----:B-----5:R-:W-:Y:S01]  /*6cf0*/  IMAD.IADD R0, R22, 0x1, R39 ;  /* 0x0000000116007824 */ /* 0x020fe200078e0227 */
[----:B----4-:R-:W-:Y:S02]  /*6d00*/  SHF.R.U32.HI R14, RZ, 0x8, R24 ;  /* 0x00000008ff0e7819 */ /* 0x010fe40000011618 */
[----:B------:R-:W-:Y:S02]  /*6d10*/  SHF.R.U32.HI R26, RZ, 0x8, R25 ;  /* 0x00000008ff1a7819 */ /* 0x000fe40000011619 */
[----:B-1-3--:R-:W0:Y:S01]  /*6d20*/  LDS.128 R4, [R0+0xb000] ;  /* 0x00b0000000047984 */ /* 0x00ae220000000c00 */
        /* <DEDUP_REMOVED lines=9> */
[----:B------:R-:W-:Y:S02]  /*6dc0*/  LOP3.LUT R27, R13, 0xff, RZ, 0xc0, !PT ;  /* 0x000000ff0d1b7812 */ /* 0x000fe400078ec0ff */
[----:B------:R-:W-:Y:S01]  /*6dd0*/  LOP3.LUT R30, R30, 0xff, RZ, 0xc0, !PT ;  /* 0x000000ff1e1e7812 */ /* 0x000fe200078ec0ff */
[----:B------:R-:W-:Y:S01]  /*6de0*/  IMAD.U32 R29, R29, 0x10000, RZ ;  /* 0x000100001d1d7824 */ /* 0x000fe200078e00ff */
[----:B------:R-:W-:Y:S02]  /*6df0*/  PRMT R15, R26, 0x7604, R15 ;  /* 0x000076041a0f7816 */ /* 0x000fe4000000000f */
[----:B------:R-:W-:Y:S01]  /*6e00*/  LOP3.LUT R26, R14, 0xff, RZ, 0xc0, !PT ;  /* 0x000000ff0e1a7812 */ /* 0x000fe200078ec0ff */
[----:B------:R-:W-:Y:S01]  /*6e10*/  IMAD.U32 R14, R31, 0x10000, RZ ;  /* 0x000100001f0e7824 */ /* 0x000fe200078e00ff */
        /* <DEDUP_REMOVED lines=8> */
[----:B------:R-:W-:Y:S02]  /*6ea0*/  LOP3.LUT R29, R21, 0xff0000, R12, 0xf8, !PT ;  /* 0x00ff0000151d7812 */ /* 0x000fe400078ef80c */
[----:B------:R-:W-:Y:S02]  /*6eb0*/  LOP3.LUT R21, R15, 0xff000000, R24, 0xf8, !PT ;  /* 0xff0000000f157812 */ /* 0x000fe400078ef818 */
        /* <DEDUP_REMOVED lines=12> */
[CC--:B------:R-:W-:Y:S01]  /*6f80*/  FMUL.FTZ R32, R12.reuse, R30.reuse ;  /* 0x0000001e0c207220 */ /* 0x0c0fe20000410000 */
        /* <DEDUP_REMOVED lines=77> */
.L_x_14996:
[----:B------:R-:W-:Y:S05]  /*7460*/  BSYNC B1 ;  /* 0x0000000000017941 */ /* 0x000fea0003800000 */
.L_x_14995:
[----:B------:R-:W-:Y:S05]  /*7470*/  @P1 BRA `(.L_x_14994) ;  /* 0x0000001c00141947 */ /* 0x000fea0003800000 */
[----:B------:R-:W-:Y:S01]  /*7480*/  LOP3.LUT P0, RZ, R20, 0x2, RZ, 0xc0, !PT ;  /* 0x0000000214ff7812 */ /* 0x000fe2000780c0ff */
[----:B-----5:R-:W-:Y:S01]  /*7490*/  IMAD.IADD R3, R22, 0x1, R39 ;  /* 0x0000000116037824 */ /* 0x020fe200078e0227 */
[----:B------:R-:W-:Y:S02]  /*74a0*/  SHF.R.U32.HI R13, RZ, 0x8, R11 ;  /* 0x00000008ff0d7819 */ /* 0x000fe4000001160b */
[----:B------:R-:W-:Y:S01]  /*74b0*/  SHF.R.U32.HI R24, RZ, 0x8, R9 ;  /* 0x00000008ff187819 */ /* 0x000fe20000011609 */
[----:B0-----:R-:W-:Y:S01]  /*74c0*/  VIADD R0, R3, 0x20 ;  /* 0x0000002003007836 */ /* 0x001fe20000000000 */
[----:B------:R-:W-:Y:S02]  /*74d0*/  SHF.R.U32.HI R15, RZ, 0x8, R8 ;  /* 0x00000008ff0f7819 */ /* 0x000fe40000011608 */
[----:B----4-:R-:W-:Y:S02]  /*74e0*/  LOP3.LUT R14, R11, 0xff, RZ, 0xc0, !PT ;  /* 0x000000ff0b0e7812 */ /* 0x010fe400078ec0ff */
[----:B------:R-:W-:-:S02]  /*74f0*/  LOP3.LUT R25, R9, 0xff, RZ, 0xc0, !PT ;  /* 0x000000ff09197812 */ /* 0x000fc400078ec0ff */
[----:B------:R-:W-:Y:S01]  /*7500*/  LOP3.LUT R13, R13, 0xff, RZ, 0xc0, !PT ;  /* 0x000000ff0d0d7812 */ /* 0x000fe200078ec0ff */
[----:B------:R-:W-:Y:S01]  /*7510*/  @P0 VIADD R0, R3, 0xffffffe0 ;  /* 0xffffffe003000836 */ /* 0x000fe20000000000 */
[----:B------:R-:W-:Y:S02]  /*7520*/  LOP3.LUT R24, R24, 0xff, RZ, 0xc0, !PT ;  /* 0x000000ff18187812 */ /* 0x000fe400078ec0ff */
[----:B------:R-:W-:Y:S02]  /*7530*/  SHF.R.U32.HI R3, RZ, 0x8, R10 ;  /* 0x00000008ff037819 */ /* 0x000fe4000001160a */
[----:B-1-3--:R-:W0:Y:S01]  /*7540*/  LDS.128 R4, [R0+0xb000] ;  /* 0x00b0000000047984 */ /* 0x00ae220000000c00 */
        /* <DEDUP_REMOVED lines=15> */
[----:B------:R-:W-:Y:S02]  /*7640*/  PRMT R21, R20, 0x7604, R21 ;  /* 0x0000760414157816 */ /* 0x000fe40000000015 */
[----:B------:R-:W-:Y:S02]  /*7650*/  LOP3.LUT R3, R3, 0xff, RZ, 0xc0, !PT ;  /* 0x000000ff03037812 */ /* 0x000fe400078ec0ff */
[----:B------:R-:W-:Y:S02]  /*7660*/  LOP3.LUT R20, R13, 0xff, RZ, 0xc0, !PT ;  /* 0x000000ff0d147812 */ /* 0x000fe400078ec0ff */
[----:B------:R-:W-:Y:S02]  /*7670*/  LOP3.LUT R25, R25, 0xff000000, R9, 0xf8, !PT ;  /* 0xff00000019197812 */ /* 0x000fe400078ef809 */
[----:B------:R-:W-:Y:S02]  /*7680*/  LOP3.LUT R15, R15, 0xff000000, R11, 0xf8, !PT ;  /* 0xff0000000f0f7812 */ /* 0x000fe400078ef80b */
[----:B------:R-:W-:-:S02]  /*7690*/  PRMT R13, R3, 0x7054, R12 ;  /* 0x00007054030d7816 */ /* 0x000fc4000000000c */
[----:B------:R-:W-:Y:S02]  /*76a0*/  PRMT R21, R20, 0x7054, R21 ;  /* 0x0000705414157816 */ /* 0x000fe40000000015 */
        /* <DEDUP_REMOVED lines=92> */
.L_x_14988:
        /* <DEDUP_REMOVED lines=32> */
.L_x_15284:
[----:B0-----:R-:W5:Y:S01]  /*7e70*/  LDL R0, [R1+0x8] ;  /* 0x0000080001007983 */ /* 0x001f620000100800 */
[----:B------:R-:W0:Y:S03]  /*7e80*/  LDC R29, c[0x0][0x3f4] ;  /* 0x0000fd00ff1d7b82 */ /* 0x000e260000000800 */
        /* <DEDUP_REMOVED lines=12> */
[----:B0-----:R-:W-:Y:S06]  /*7f50*/  @P0 BRA `(.L_x_14999) ;  /* 0x0000000000280947 */ /* 0x001fec0003800000 */
[----:B------:R-:W-:Y:S01]  /*7f60*/  ULDC UR4, c[0x0][0x3f4] ;  /* 0x0000fd0000047ab9 */ /* 0x000fe20000000800 */
[C---:B------:R-:W-:Y:S02]  /*7f70*/  IADD3 R4, P0, R18.reuse, R5, RZ ;  /* 0x0000000512047210 */ /* 0x040fe40007f1e0ff */
[----:B------:R-:W-:Y:S02]  /*7f80*/  CS2R R24, SRZ ;  /* 0x0000000000187805 */ /* 0x000fe4000001ff00 */
[C---:B------:R-:W-:Y:S02]  /*7f90*/  ISETP.GE.AND P2, PT, R18.reuse, UR4, PT ;  /* 0x0000000412007c0c */ /* 0x040fe4000bf46270 */
[----:B----4-:R-:W-:Y:S01]  /*7fa0*/  IADD3 R14, P1, R18, R14, RZ ;  /* 0x0000000e120e7210 */ /* 0x010fe20007f3e0ff */
[----:B-1----:R-:W-:-:S04]  /*7fb0*/  IMAD.X R5, R3, 0x1, R19, P0 ;  /* 0x0000000103057824 */ /* 0x002fc800000e0613 */
[----:B---3--:R-:W-:-:S06]  /*7fc0*/  IMAD.X R15, R7, 0x1, R19, P1 ;  /* 0x00000001070f7824 */ /* 0x008fcc00008e0613 */
[----:B------:R-:W-:Y:S05]  /*7fd0*/  @P2 BRA `(.L_x_14999) ;  /* 0x0000000000082947 */ /* 0x000fea0003800000 */
[----:B------:R0:W5:Y:S04]  /*7fe0*/  LD.E.128 R24, desc[UR44][R4.64] ;  /* 0x0000002c04187980 */ /* 0x000168000c101d00 */
[----:B------:R0:W5:Y:S02]  /*7ff0*/  LD.E.128 R8, desc[UR44][R14.64] ;  /* 0x0000002c0e087980 */ /* 0x000164000c101d00 */
.L_x_14999:
[----:B------:R-:W-:Y:S05]  /*8000*/  BSYNC B1 ;  /* 0x0000000000017941 */ /* 0x000fea0003800000 */
.L_x_14998:
[----:B------:R-:W2:Y:S01]  /*8010*/  LDL.LU R0, [R1+0x44] ;  /* 0x0000440001007983 */ /* 0x000ea20000300800 */
[----:B------:R-:W3:Y:S01]  /*8020*/  SYNCS.PHASECHK.TRANS64.TRYWAIT P1, [R22+URZ+0x13200], R13 ;  /* 0x0132000d160075a7 */ /* 0x000ee2000802017f */
[----:B-1----:R-:W0:Y:S01]  /*8030*/  S2R R3, SR_TID.X ;  /* 0x0000000000037919 */ /* 0x002e220000002100 */
[----:B------:R-:W-:Y:S01]  /*8040*/  ISETP.GE.AND P0, PT, R18, R29, PT ;  /* 0x0000001d1200720c */ /* 0x000fe20003f06270 */
[----:B------:R-:W-:Y:S01]  /*8050*/  BSSY B1, `(.L_x_15000) ;  /* 0x0000009000017945 */ /* 0x000fe20003800000 */
[C---:B0-----:R-:W-:Y:S02]  /*8060*/  VIADD R4, R3.reuse, 0xffffff80 ;  /* 0xffffff8003047836 */ /* 0x041fe40000000000 */
[----:B------:R-:W-:-:S05]  /*8070*/  VIADD R3, R3, 0xffffff80 ;  /* 0xffffff8003037836 */ /* 0x000fca0000000000 */
[----:B------:R-:W-:-:S04]  /*8080*/  LEA.HI R3, R3, R4, RZ, 0x1 ;  /* 0x0000000403037211 */ /* 0x000fc800078f08ff */
[----:B------:R-:W-:Y:S01]  /*8090*/  SHF.R.S32.HI R3, RZ, 0x1, R3 ;  /* 0x00000001ff037819 */ /* 0x000fe20000011403 */
[----:B--2---:R-:W-:-:S05]  /*80a0*/  IMAD R0, R0, -0xc0, R21 ;  /* 0xffffff4000007824 */ /* 0x004fca00078e0215 */
[----:B------:R-:W-:-:S04]  /*80b0*/  VIMNMX R0, R0, 0xc0, PT ;  /* 0x000000c000007848 */ /* 0x000fc80003fe0100 */
[----:B------:R-:W-:Y:S01]  /*80c0*/  ISETP.GE.OR P0, PT, R3, R0, P0 ;  /* 0x000000000300720c */ /* 0x000fe20000706670 */
[----:B---3--:R-:W-:-:S12]  /*80d0*/  @!P1 BRA `(.L_x_15001) ;  /* 0x000001ec00e49947 */ /* 0x008fd80003800000 */
.L_x_15285:
[----:B------:R-:W-:Y:S05]  /*80e0*/  BSYNC B1 ;  /* 0x0000000000017941 */ /* 0x000fea0003800000 */
.L_x_15000:
[----:B------:R-:W-:Y:S05]  /*80f0*/  @P0 BRA `(.L_x_14994) ;  /* 0x0000000c00f40947 */ /* 0x000fea0003800000 */
[----:B------:R-:W2:Y:S04]  /*8100*/  LDL R31, [R1+0x50] ;  /* 0x00005000011f7983 */ /* 0x000ea80000100800 */
[----:B------:R-:W3:Y:S01]  /*8110*/  LDL R51, [R1+0x64] ;  /* 0x0000640001337983 */ /* 0x000ee20000100800 */
[----:B-----5:R-:W-:Y:S01]  /*8120*/  SHF.R.U32.HI R0, RZ, 0x8, R24 ;  /* 0x00000008ff007819 */ /* 0x020fe20000011618 */
[----:B------:R-:W-:Y:S01]  /*8130*/  IMAD.SHL.U32 R20, R20, 0x80, RZ ;  /* 0x0000008014147824 */ /* 0x000fe200078e00ff */
[----:B------:R-:W-:Y:S02]  /*8140*/  LOP3.LUT R3, R24, 0xff, RZ, 0xc0, !PT ;  /* 0x000000ff18037812 */ /* 0x000fe400078ec0ff */
[----:B------:R-:W-:Y:S02]  /*8150*/  LOP3.LUT R0, R0, 0xff, RZ, 0xc0, !PT ;  /* 0x000000ff00007812 */ /* 0x000fe400078ec0ff */
[----:B------:R-:W-:-:S02]  /*8160*/  SHF.R.U32.HI R4, RZ, 0x8, R25 ;  /* 0x00000008ff047819 */ /* 0x000fc40000011619 */
[----:B------:R-:W-:Y:S01]  /*8170*/  PRMT R30, R0, 0x7604, R3 ;  /* 0x00007604001e7816 */ /* 0x000fe20000000003 */
[----:B------:R-:W-:Y:S01]  /*8180*/  IMAD.IADD R0, R18, 0x1, R29 ;  /* 0x0000000112007824 */ /* 0x000fe200078e021d */
[----:B------:R-:W-:Y:S02]  /*8190*/  LOP3.LUT R5, R25, 0xff, RZ, 0xc0, !PT ;  /* 0x000000ff19057812 */ /* 0x000fe400078ec0ff */
[----:B------:R-:W-:Y:S02]  /*81a0*/  LOP3.LUT R4, R4, 0xff, RZ, 0xc0, !PT ;  /* 0x000000ff04047812 */ /* 0x000fe400078ec0ff */
[----:B------:R-:W-:Y:S02]  /*81b0*/  SHF.R.U32.HI R3, RZ, 0x8, R26 ;  /* 0x00000008ff037819 */ /* 0x000fe4000001161a */
[----:B0-----:R-:W-:Y:S02]  /*81c0*/  LOP3.LUT R13, R20, 0x180, RZ, 0xc0, !PT ;  /* 0x00000180140d7812 */ /* 0x001fe400078ec0ff */
[----:B------:R-:W-:-:S02]  /*81d0*/  PRMT R21, R4, 0x7604, R5 ;  /* 0x0000760404157816 */ /* 0x000fc40000000005 */
[----:B------:R-:W-:Y:S02]  /*81e0*/  LOP3.LUT R4, R26, 0xff, RZ, 0xc0, !PT ;  /* 0x000000ff1a047812 */ /* 0x000fe400078ec0ff */
[----:B------:R-:W-:Y:S02]  /*81f0*/  LOP3.LUT R3, R3, 0xff, RZ, 0xc0, !PT ;  /* 0x000000ff03037812 */ /* 0x000fe400078ec0ff */
[----:B------:R-:W-:Y:S02]  /*8200*/  LOP3.LUT R0, R13, 0x30, R0, 0xf8, !PT ;  /* 0x000000300d007812 */ /* 0x000fe400078ef800 */
[----:B------:R-:W-:Y:S02]  /*8210*/  SHF.R.U32.HI R7, RZ, 0x8, R8 ;  /* 0x00000008ff077819 */ /* 0x000fe40000011608 */
[----:B------:R-:W-:Y:S02]  /*8220*/  SHF.R.U32.HI R13, RZ, 0x3, R13 ;  /* 0x00000003ff0d7819 */ /* 0x000fe4000001160d */
[----:B------:R-:W-:-:S02]  /*8230*/  PRMT R32, R3, 0x7604, R4 ;  /* 0x0000760403207816 */ /* 0x000fc40000000004 */
[----:B------:R-:W-:Y:S02]  /*8240*/  LOP3.LUT R12, R8, 0xff, RZ, 0xc0, !PT ;  /* 0x000000ff080c7812 */ /* 0x000fe400078ec0ff */
[----:B------:R-:W-:Y:S02]  /*8250*/  LOP3.LUT R7, R7, 0xff, RZ, 0xc0, !PT ;  /* 0x000000ff07077812 */ /* 0x000fe400078ec0ff */
[----:B------:R-:W-:Y:S02]  /*8260*/  LOP3.LUT R3, R0, R13, RZ, 0x3c, !PT ;  /* 0x0000000d00037212 */ /* 0x000fe400078e3cff */
[----:B------:R-:W-:Y:S02]  /*8270*/  SHF.R.U32.HI R0, RZ, 0x8, R9 ;  /* 0x00000008ff007819 */ /* 0x000fe40000011609 */
[----:B------:R-:W-:Y:S02]  /*8280*/  PRMT R35, R7, 0x7604, R12 ;  /* 0x0000760407237816 */ /* 0x000fe4000000000c */
[----:B------:R-:W-:-:S02]  /*8290*/  LOP3.LUT R13, R9, 0xff, RZ, 0xc0, !PT ;  /* 0x000000ff090d7812 */ /* 0x000fc400078ec0ff */
[----:B------:R-:W-:Y:S02]  /*82a0*/  SHF.R.U32.HI R12, RZ, 0x8, R10 ;  /* 0x00000008ff0c7819 */ /* 0x000fe4000001160a */
[----:B----4-:R-:W-:Y:S02]  /*82b0*/  SHF.R.U32.HI R14, RZ, 0x8, R11 ;  /* 0x00000008ff0e7819 */ /* 0x010fe4000001160b */
[----:B------:R-:W-:Y:S02]  /*82c0*/  LOP3.LUT R0, R0, 0xff, RZ, 0xc0, !PT ;  /* 0x000000ff00007812 */ /* 0x000fe400078ec0ff */
[----:B------:R-:W-:Y:S02]  /*82d0*/  SHF.R.U32.HI R5, RZ, 0x8, R27 ;  /* 0x00000008ff057819 */ /* 0x000fe4000001161b */
[----:B------:R-:W-:Y:S02]  /*82e0*/  LOP3.LUT R15, R10, 0xff, RZ, 0xc0, !PT ;  /* 0x000000ff0a0f7812 */ /* 0x000fe400078ec0ff */
[----:B------:R-:W-:-:S02]  /*82f0*/  LOP3.LUT R12, R12, 0xff, RZ, 0xc0, !PT ;  /* 0x000000ff0c0c7812 */ /* 0x000fc400078ec0ff */
[----:B------:R-:W-:Y:S02]  /*8300*/  LOP3.LUT R14, R14, 0xff, RZ, 0xc0, !PT ;  /* 0x000000ff0e0e7812 */ /* 0x000fe400078ec0ff */
[----:B------:R-:W-:Y:S02]  /*8310*/  PRMT R36, R0, 0x7604, R13 ;  /* 0x0000760400247816 */ /* 0x000fe4000000000d */
[----:B------:R-:W-:Y:S02]  /*8320*/  LOP3.LUT R29, R11, 0xff, RZ, 0xc0, !PT ;  /* 0x000000ff0b1d7812 */ /* 0x000fe400078ec0ff */
[----:B------:R-:W-:Y:S02]  /*8330*/  LOP3.LUT R6, R27, 0xff, RZ, 0xc0, !PT ;  /* 0x000000ff1b067812 */ /* 0x000fe400078ec0ff */
[----:B------:R-:W-:Y:S02]  /*8340*/  LOP3.LUT R5, R5, 0xff, RZ, 0xc0, !PT ;  /* 0x000000ff05057812 */ /* 0x000fe400078ec0ff */
[----:B------:R-:W-:-:S02]  /*8350*/  PRMT R37, R12, 0x7604, R15 ;  /* 0x000076040c257816 */ /* 0x000fc4000000000f */
[----:B------:R-:W-:Y:S02]  /*8360*/  PRMT R43, R14, 0x7604, R29 ;  /* 0x000076040e2b7816 */ /* 0x000fe4000000001d */
[----:B------:R-:W-:Y:S02]  /*8370*/  PRMT R34, R5, 0x7604, R6 ;  /* 0x0000760405227816 */ /* 0x000fe40000000006 */
[----:B------:R-:W-:Y:S02]  /*8380*/  SHF.R.U32.HI R20, RZ, 0x10, R25 ;  /* 0x00000010ff147819 */ /* 0x000fe40000011619 */
[----:B------:R-:W-:Y:S02]  /*8390*/  SHF.R.U32.HI R29, RZ, 0x10, R26 ;  /* 0x00000010ff1d7819 */ /* 0x000fe4000001161a */
[----:B------:R-:W-:Y:S02]  /*83a0*/  LOP3.LUT R20, R20, 0xff, RZ, 0xc0, !PT ;  /* 0x000000ff14147812 */ /* 0x000fe400078ec0ff */
[----:B------:R-:W-:-:S04]  /*83b0*/  SHF.R.U32.HI R33, RZ, 0x10, R27 ;  /* 0x00000010ff217819 */ /* 0x000fc8000001161b */
[----:B------:R-:W-:-:S04]  /*83c0*/  LOP3.LUT R33, R33, 0xff, RZ, 0xc0, !PT ;  /* 0x000000ff21217812 */ /* 0x000fc800078ec0ff */
[----:B------:R-:W-:Y:S02]  /*83d0*/  PRMT R33, R33, 0x7054, R34 ;  /* 0x0000705421217816 */ /* 0x000fe40000000022 */
[----:B--2---:R-:W-:Y:S02]  /*83e0*/  IADD3 R0, R22, R31, R3 ;  /* 0x0000001f16007210 */ /* 0x004fe40007ffe003 */
[----:B------:R-:W-:Y:S01]  /*83f0*/  SHF.R.U32.HI R3, RZ, 0x10, R24 ;  /* 0x00000010ff037819 */ /* 0x000fe20000011618 */
[----:B---3--:R-:W-:Y:S01]  /*8400*/  LDS.128 R4, [R51+0xb000] ;  /* 0x00b0000033047984 */ /* 0x008fe20000000c00 */
[----:B------:R-:W-:Y:S02]  /*8410*/  LOP3.LUT R31, R29, 0xff, RZ, 0xc0, !PT ;  /* 0x000000ff1d1f7812 */ /* 0x000fe400078ec0ff */
[----:B------:R-:W-:Y:S01]  /*8420*/  PRMT R29, R20, 0x7054, R21 ;  /* 0x00007054141d7816 */ /* 0x000fe20000000015 */
[----:B------:R-:W0:Y:S01]  /*8430*/  LDS.128 R12, [R0+0xb000] ;  /* 0x00b00000000c7984 */ /* 0x000e220000000c00 */
        /* <DEDUP_REMOVED lines=14> */
[----:B------:R-:W-:Y:S02]  /*8520*/  PRMT R35, R20, 0x7054, R35 ;  /* 0x0000705414237816 */ /* 0x000fe40000000023 */
[----:B------:R-:W-:Y:S02]  /*8530*/  LOP3.LUT R21, R3, 0xff000000, R24, 0xf8, !PT ;  /* 0xff00000003157812 */ /* 0x000fe400078ef818 */
[----:B------:R-:W-:Y:S02]  /*8540*/  PRMT R41, R30, 0x7054, R37 ;  /* 0x000070541e297816 */ /* 0x000fe40000000025 */
[----:B------:R-:W-:Y:S02]  /*8550*/  LOP3.LUT R24, R29, 0xff000000, R25, 0xf8, !PT ;  /* 0xff0000001d187812 */ /* 0x000fe400078ef819 */
[----:B------:R-:W-:-:S02]  /*8560*/  LOP3.LUT R43, R43, 0xff000000, R11, 0xf8, !PT ;  /* 0xff0000002b2b7812 */ /* 0x000fc400078ef80b */
[----:B------:R-:W-:Y:S02]  /*8570*/  F2FP.F16.E4M3.UNPACK_B R40, R39 ;  /* 0x00000027ff28723e */ /* 0x000fe400020006ff */
[----:B0-----:R-:W-:Y:S02]  /*8580*/  F2FP.F16.E4M3.UNPACK_B R11, R13 ;  /* 0x0000000dff0b723e */ /* 0x001fe400020006ff */
[----:B------:R-:W-:Y:S01]  /*8590*/  LOP3.LUT R3, R31, 0xff000000, R26, 0xf8, !PT ;  /* 0xff0000001f037812 */ /* 0x000fe200078ef81a */
[--C-:B------:R-:W-:Y:S01]  /*85a0*/  HADD2.F32 R42, -RZ, R40.reuse.H0_H0 ;  /* 0x20000028ff2a7230 */ /* 0x100fe20000004100 */
[----:B------:R-:W-:Y:S01]  /*85b0*/  LOP3.LUT R29, R35, 0xff000000, R8, 0xf8, !PT ;  /* 0xff000000231d7812 */ /* 0x000fe200078ef808 */
[----:B------:R-:W-:Y:S01]  /*85c0*/  HADD2.F32 R40, -RZ, R40.H1_H1 ;  /* 0x30000028ff287230 */ /* 0x000fe20000004100 */
[----:B------:R-:W-:Y:S02]  /*85d0*/  LOP3.LUT R8, R41, 0xff000000, R10, 0xf8, !PT ;  /* 0xff00000029087812 */ /* 0x000fe400078ef80a */
[----:B------:R-:W-:-:S02]  /*85e0*/  F2FP.F16.E4M3.UNPACK_B R31, R24 ;  /* 0x00000018ff1f723e */ /* 0x000fc400020006ff */
[-C--:B------:R-:W-:Y:S02]  /*85f0*/  F2FP.F16.E4M3.UNPACK_B R10, R5.reuse ;  /* 0x00000005ff0a723e */ /* 0x080fe400020006ff */
[----:B------:R-:W-:Y:S01]  /*8600*/  F2FP.F16.E4M3.UNPACK_B R20, R5.H1 ;  /* 0x00000005ff14723e */ /* 0x000fe200030006ff */
[----:B------:R-:W-:Y:S01]  /*8610*/  HADD2.F32 R5, -RZ, R11.H0_H0 ;  /* 0x2000000bff057230 */ /* 0x000fe20000004100 */
[----:B------:R-:W-:Y:S01]  /*8620*/  LOP3.LUT R37, R33, 0xff000000, R27, 0xf8, !PT ;  /* 0xff00000021257812 */ /* 0x000fe200078ef81b */
[----:B------:R-:W-:Y:S01]  /*8630*/  HADD2.F32 R38, -RZ, R31.H0_H0 ;  /* 0x2000001fff267230 */ /* 0x000fe20000004100 */
[-C--:B------:R-:W-:Y:S01]  /*8640*/  F2FP.F16.E4M3.UNPACK_B R27, R12.reuse ;  /* 0x0000000cff1b723e */ /* 0x080fe200020006ff */
[--C-:B------:R-:W-:Y:S01]  /*8650*/  HADD2.F32 R9, -RZ, R10.reuse.H0_H0 ;  /* 0x2000000aff097230 */ /* 0x100fe20000004100 */
[----:B------:R-:W-:Y:S01]  /*8660*/  F2FP.F16.E4M3.UNPACK_B R35, R12.H1 ;  /* 0x0000000cff23723e */ /* 0x000fe200030006ff */
[C---:B------:R-:W-:Y:S01]  /*8670*/  FMUL.FTZ R12, R5.reuse, R42 ;  /* 0x0000002a050c7220 */ /* 0x040fe20000410000 */
[----:B------:R-:W-:Y:S01]  /*8680*/  F2FP.F16.E4M3.UNPACK_B R26, R13.H1 ;  /* 0x0000000dff1a723e */ /* 0x000fe200030006ff */
[-C--:B------:R-:W-:Y:S01]  /*8690*/  FMUL.FTZ R13, R5, R38.reuse ;  /* 0x00000026050d7220 */ /* 0x080fe20000410000 */
[----:B------:R-:W-:Y:S01]  /*86a0*/  F2FP.F16.E4M3.UNPACK_B R39, R39.H1 ;  /* 0x00000027ff27723e */ /* 0x000fe200030006ff */
[----:B------:R-:W-:Y:S01]  /*86b0*/  FFMA.FTZ R5, R9, R38, -R12 ;  /* 0x0000002609057223 */ /* 0x000fe2000001080c */
[----:B------:R-:W-:Y:S01]  /*86c0*/  F2FP.F16.E4M3.UNPACK_B R24, R24.H1 ;  /* 0x00000018ff18723e */ /* 0x000fe200030006ff */
[----:B------:R-:W-:Y:S01]  /*86d0*/  HADD2.F32 R11, -RZ, R11.H1_H1 ;  /* 0x3000000bff0b7230 */ /* 0x000fe20000004100 */
[-C--:B------:R-:W-:Y:S01]  /*86e0*/  F2FP.F16.E4M3.UNPACK_B R34, R15.reuse ;  /* 0x0000000fff22723e */ /* 0x080fe200020006ff */
[----:B------:R-:W-:Y:S01]  /*86f0*/  HADD2.F32 R31, -RZ, R31.H1_H1 ;  /* 0x3000001fff1f7230 */ /* 0x000fe20000004100 */
[----:B------:R-:W-:Y:S01]  /*8700*/  F2FP.F16.E4M3.UNPACK_B R36, R15.H1 ;  /* 0x0000000fff24723e */ /* 0x000fe200030006ff */
[----:B------:R-:W-:-:S02]  /*8710*/  HADD2.F32 R12, -RZ, R10.H1_H1 ;  /* 0x3000000aff0c7230 */ /* 0x000fc40000004100 */
[----:B------:R-:W-:Y:S01]  /*8720*/  FFMA.FTZ R9, R9, R42, R13 ;  /* 0x0000002a09097223 */ /* 0x000fe2000001000d */
[--C-:B------:R-:W-:Y:S02]  /*8730*/  HADD2.F32 R38, -RZ, R39.reuse.H0_H0 ;  /* 0x20000027ff267230 */ /* 0x100fe40000004100 */
[C---:B------:R-:W-:Y:S01]  /*8740*/  FMUL.FTZ R41, R11.reuse, R40 ;  /* 0x000000280b297220 */ /* 0x040fe20000410000 */
[----:B------:R-:W-:Y:S02]  /*8750*/  HADD2.F32 R10, -RZ, R26.H0_H0 ;  /* 0x2000001aff0a7230 */ /* 0x000fe40000004100 */
[----:B------:R-:W-:Y:S01]  /*8760*/  FMUL.FTZ R11, R11, R31 ;  /* 0x0000001f0b0b7220 */ /* 0x000fe20000410000 */
[----:B------:R-:W-:Y:S01]  /*8770*/  HADD2.F32 R15, -RZ, R24.H0_H0 ;  /* 0x20000018ff0f7230 */ /* 0x000fe20000004100 */
[-C--:B------:R-:W-:Y:S01]  /*8780*/  F2FP.F16.E4M3.UNPACK_B R30, R7.reuse ;  /* 0x00000007ff1e723e */ /* 0x080fe200020006ff */
[----:B------:R-:W-:Y:S02]  /*8790*/  HADD2.F32 R13, -RZ, R20.H0_H0 ;  /* 0x20000014ff0d7230 */ /* 0x000fe40000004100 */
[C---:B------:R-:W-:Y:S01]  /*87a0*/  FMUL.FTZ R42, R10.reuse, R38 ;  /* 0x000000260a2a7220 */ /* 0x040fe20000410000 */
[----:B------:R-:W-:Y:S01]  /*87b0*/  F2FP.F16.E4M3.UNPACK_B R33, R7.H1 ;  /* 0x00000007ff21723e */ /* 0x000fe200030006ff */
        /* <DEDUP_REMOVED lines=11> */
[-C--:B------:R-:W-:Y:S01]  /*8870*/  F2FP.F16.E4M3.UNPACK_B R32, R4.reuse.H1 ;  /* 0x00000004ff20723e */ /* 0x080fe200030006ff */
[----:B------:R-:W-:Y:S01]  /*8880*/  HADD2.F32 R24, -RZ, R20.H1_H1 ;  /* 0x30000014ff187230 */ /* 0x000fe20000004100 */
[----:B------:R-:W-:Y:S01]  /*8890*/  F2FP.F16.E4M3.UNPACK_B R25, R4 ;  /* 0x00000004ff19723e */ /* 0x000fe200020006ff */
[----:B------:R-:W-:-:S02]  /*88a0*/  HADD2.F32 R45, -RZ, R41.H0_H0 ;  /* 0x20000029ff2d7230 */ /* 0x000fc40000004100 */
[C---:B------:R-:W-:Y:S01]  /*88b0*/  FMUL.FTZ R47, R15.reuse, R40 ;  /* 0x000000280f2f7220 */ /* 0x040fe20000410000 */
[----:B------:R-:W-:Y:S02]  /*88c0*/  HADD2.F32 R20, -RZ, R34.H0_H0 ;  /* 0x20000022ff147230 */ /* 0x000fe40000004100 */
[----:B------:R-:W-:Y:S01]  /*88d0*/  FMUL.FTZ R15, R15, R31 ;  /* 0x0000001f0f0f7220 */ /* 0x000fe20000410000 */
        /* <DEDUP_REMOVED lines=9> */
[----:B------:R-:W-:Y:S01]  /*8970*/  HADD2.F32 R39, -RZ, R38.H1_H1 ;  /* 0x30000026ff277230 */ /* 0x000fe20000004100 */
[----:B------:R-:W-:Y:S01]  /*8980*/  F2FP.F16.E4M3.UNPACK_B R38, R37.H1 ;  /* 0x00000025ff26723e */ /* 0x000fe200030006ff */
[----:B------:R-:W-:Y:S01]  /*8990*/  FFMA.FTZ R26, R26, R45, R42 ;  /* 0x0000002d1a1a7223 */ /* 0x000fe2000001002a */
        /* <DEDUP_REMOVED lines=8> */
[--C-:B------:R-:W-:Y:S02]  /*8a20*/  HADD2.F32 R40, -RZ, R38.reuse.H0_H0 ;  /* 0x20000026ff287230 */ /* 0x100fe40000004100 */
[-C--:B------:R-:W-:Y:S01]  /*8a30*/  FMUL.FTZ R46, R30, R39.reuse ;  /* 0x000000271e2e7220 */ /* 0x080fe20000410000 */
[----:B------:R-:W-:Y:S02]  /*8a40*/  HADD2.F32 R34, -RZ, R33.H0_H0 ;  /* 0x20000021ff227230 */ /* 0x000fe40000004100 */
[----:B------:R-:W-:Y:S01]  /*8a50*/  FMUL.FTZ R45, R37, R42 ;  /* 0x0000002a252d7220 */ /* 0x000fe20000410000 */
[----:B------:R-:W-:Y:S01]  /*8a60*/  FFMA.FTZ R30, R31, R39, -R44 ;  /* 0x000000271f1e7223 */ /* 0x000fe2000001082c */
        /* <DEDUP_REMOVED lines=24> */
[----:B------:R-:W-:Y:S01]  /*8bf0*/  HADD2.F32 R35, -RZ, R35.H1_H1 ;  /* 0x30000023ff237230 */ /* 0x000fe20000004100 */
[----:B------:R-:W-:Y:S01]  /*8c00*/  F2FP.F16.E4M3.UNPACK_B R34, R29 ;  /* 0x0000001dff22723e */ /* 0x000fe200020006ff */
[----:B------:R-:W-:Y:S02]  /*8c10*/  HADD2.F32 R38, -RZ, R38.H1_H1 ;  /* 0x30000026ff267230 */ /* 0x000fe40000004100 */
[C---:B------:R-:W-:Y:S01]  /*8c20*/  FFMA.FTZ R44, R33.reuse, R39, -R44 ;  /* 0x00000027212c7223 */ /* 0x040fe2000001082c */
        /* <DEDUP_REMOVED lines=41> */
[--C-:B------:R-:W-:Y:S02]  /*8ec0*/  HADD2.F32 R21, -RZ, R3.reuse.H1_H1 ;  /* 0x30000003ff157230 */ /* 0x100fe40000004100 */
        /* <DEDUP_REMOVED lines=32> */
.L_x_14994:
[----:B------:R-:W-:Y:S05]  /*90d0*/  BSYNC B0 ;  /* 0x0000000000007941 */ /* 0x000fea0003800000 */
.L_x_14987:
        /* <DEDUP_REMOVED lines=8> */
.L_x_14984:
[----:B-12---:R-:W2:Y:S02]  /*9160*/  LDL R0, [R1+0xc] ;  /* 0x00000c0001007983 */ /* 0x006ea40000100800 */
[----:B--2---:R-:W-:-:S13]  /*9170*/  ISETP.NE.AND P0, PT, R0, 0x3, PT ;  /* 0x000000030000780c */ /* 0x004fda0003f05270 */
[----:B------:R-:W-:Y:S05]  /*9180*/  @!P0 BRA `(.L_x_15002) ;  /* 0x0000000000048947 */ /* 0x000fea0003800000 */
[----:B------:R-:W-:Y:S01]  /*9190*/  BPT.TRAP 0x1 ;  /* 0x000000040000795c */ /* 0x000fe20000300000 */
.L_x_15002:
[----:B-----5:R-:W-:Y:S01]  /*91a0*/  IMAD R12, R23, 0x8, R22 ;  /* 0x00000008170c7824 */ /* 0x020fe200078e0216 */
[----:B0-----:R-:W-:-:S04]  /*91b0*/  SHF.L.U32 R3, R156, 0x1f, RZ ;  /* 0x0000001f9c037819 */ /* 0x001fc800000006ff */
[----:B------:R0:W1:Y:S01]  /*91c0*/  SYNCS.PHASECHK.TRANS64.TRYWAIT P1, [R12+URZ+0x13230], R3 ;  /* 0x013230030c0075a7 */ /* 0x000062000802017f */
[----:B------:R-:W-:Y:S05]  /*91d0*/  @!P0 BRA `(.L_x_15003) ;  /* 0x0000000000048947 */ /* 0x000fea0003800000 */
[----:B------:R-:W-:Y:S01]  /*91e0*/  BPT.TRAP 0x1 ;  /* 0x000000040000795c */ /* 0x000fe20000300000 */
.L_x_15003:
[----:B------:R-:W-:-:S05]  /*91f0*/  VIADD R0, R22, 0xe000 ;  /* 0x0000e00016007836 */ /* 0x000fca0000000000 */
[----:B------:R-:W-:-:S04]  /*9200*/  SHF.R.U32.HI R0, RZ, 0x4, R0 ;  /* 0x00000004ff007819 */ /* 0x000fc80000011600 */
[----:B------:R-:W-:-:S04]  /*9210*/  LOP3.LUT R0, R0, 0x3fff, RZ, 0xc0, !PT ;  /* 0x00003fff00007812 */ /* 0x000fc800078ec0ff */
[----:B---3--:R-:W-:-:S05]  /*9220*/  LOP3.LUT R4, R0, 0x10000, RZ, 0xfc, !PT ;  /* 0x0001000000047812 */ /* 0x008fca00078efcff */
[----:B------:R2:W-:Y:S01]  /*9230*/  STL [R1+0x28], R4 ;  /* 0x0000280401007387 */ /* 0x0005e20000100800 */
[----:B------:R-:W-:Y:S01]  /*9240*/  IMAD R8, R23, 0x280, R4 ;  /* 0x0000028017087824 */ /* 0x000fe200078e0204 */
[----:B-1----:R-:W-:Y:S06]  /*9250*/  @P1 BRA `(.L_x_15004) ;  /* 0x0000000000081947 */ /* 0x002fec0003800000 */
[----:B------:R-:W1:Y:S02]  /*9260*/  SYNCS.PHASECHK.TRANS64.TRYWAIT P1, [R12+URZ+0x13230], R3 ;  /* 0x013230030c0075a7 */ /* 0x000e64000802017f */
[----:B-1----:R-:W-:Y:S05]  /*9270*/  @!P1 BRA `(.L_x_15005) ;  /* 0x000001dc00909947 */ /* 0x002fea0003800000 */
.L_x_15004:
[----:B--2---:R-:W-:Y:S01]  /*9280*/  IMAD.MOV.U32 R4, RZ, RZ, R8 ;  /* 0x000000ffff047224 */ /* 0x004fe200078e0008 */
[----:B------:R-:W-:Y:S05]  /*9290*/  WARPSYNC.ALL ;  /* 0x0000000000007948 */ /* 0x000fea0003800000 */
[----:B------:R-:W-:Y:S01]  /*92a0*/  IMAD.MOV.U32 R5, RZ, RZ, -0x7fffffe0 ;  /* 0x80000020ff057424 */ /* 0x000fe200078e00ff */
[----:B------:R-:W-:Y:S01]  /*92b0*/  R2UR UR6, R4 ;  /* 0x00000000040672ca */ /* 0x000fe200000e0000 */
[----:B------:R-:W-:Y:S01]  /*92c0*/  WARPGROUP.ARRIVE ;  /* 0x00000000000079c5 */ /* 0x000fe20000000000 */
[----:B------:R-:W-:Y:S01]  /*92d0*/  LOP3.LUT R4, R28, 0x10000, RZ, 0xfc, !PT ;  /* 0x000100001c047812 */ /* 0x000fe200078efcff */
[----:B------:R-:W-:Y:S01]  /*92e0*/  VIADD R6, R8, 0x80 ;  /* 0x0000008008067836 */ /* 0x000fe20000000000 */
[C---:B------:R-:W-:Y:S01]  /*92f0*/  R2UR UR7, R5.reuse ;  /* 0x00000000050772ca */ /* 0x040fe200000e0000 */
[----:B------:R-:W-:Y:S01]  /*9300*/  IMAD.MOV.U32 R7, RZ, RZ, -0x7fffffe0 ;  /* 0x80000020ff077424 */ /* 0x000fe200078e00ff */
[----:B------:R-:W-:Y:S01]  /*9310*/  R2UR UR4, R4 ;  /* 0x00000000040472ca */ /* 0x000fe200000e0000 */
[----:B------:R-:W-:Y:S01]  /*9320*/  VIADD R10, R8, 0x100 ;  /* 0x00000100080a7836 */ /* 0x000fe20000000000 */
[----:B------:R-:W-:Y:S01]  /*9330*/  R2UR UR5, R5 ;  /* 0x00000000050572ca */ /* 0x000fe200000e0000 */
[----:B------:R-:W-:Y:S01]  /*9340*/  IMAD.MOV.U32 R11, RZ, RZ, -0x7fffffe0 ;  /* 0x80000020ff0b7424 */ /* 0x000fe200078e00ff */
[----:B------:R-:W-:Y:S01]  /*9350*/  R2UR UR10, R6 ;  /* 0x00000000060a72ca */ /* 0x000fe200000e0000 */
[C---:B------:R-:W-:Y:S01]  /*9360*/  VIADD R6, R8.reuse, 0x180 ;  /* 0x0000018008067836 */ /* 0x040fe20000000000 */
[----:B------:R-:W-:Y:S01]  /*9370*/  R2UR UR11, R7 ;  /* 0x00000000070b72ca */ /* 0x000fe200000e0000 */
[----:B----4-:R-:W-:Y:S01]  /*9380*/  VIADD R14, R8, 0x200 ;  /* 0x00000200080e7836 */ /* 0x010fe20000000000 */
[----:B------:R-:W-:Y:S01]  /*9390*/  R2UR UR8, R4 ;  /* 0x00000000040872ca */ /* 0x000fe200000e0000 */
[----:B------:R-:W-:Y:S01]  /*93a0*/  IMAD.MOV.U32 R15, RZ, RZ, -0x7fffffe0 ;  /* 0x80000020ff0f7424 */ /* 0x000fe200078e00ff */
[----:B------:R-:W-:Y:S01]  /*93b0*/  R2UR UR9, R5 ;  /* 0x00000000050972ca */ /* 0x000fe200000e0000 */
[----:B------:R-:W-:Y:S01]  /*93c0*/  IMAD.MOV.U32 R9, RZ, RZ, -0x7fffffe0 ;  /* 0x80000020ff097424 */ /* 0x000fe200078e00ff */
[----:B------:R-:W-:Y:S01]  /*93d0*/  R2UR UR14, R10 ;  /* 0x000000000a0e72ca */ /* 0x000fe200000e0000 */
[----:B------:R-:W-:Y:S01]  /*93e0*/  VIADD R10, R8, 0x82 ;  /* 0x00000082080a7836 */ /* 0x000fe20000000000 */
[----:B------:R-:W-:Y:S01]  /*93f0*/  R2UR UR15, R11 ;  /* 0x000000000b0f72ca */ /* 0x000fe200000e0000 */
[----:B------:R-:W-:Y:S01]  /*9400*/  QGMMA.64x32x32.F32.E4M3.E4M3 R88, gdesc[UR4], RZ, !UPT, gsb0 ;  /* 0x00600000045879f3 */ /* 0x000fe2000c0008ff */
[----:B------:R-:W-:Y:S01]  /*9410*/  R2UR UR12, R4 ;  /* 0x00000000040c72ca */ /* 0x000fe200000e0000 */
[----:B------:R-:W-:Y:S01]  /*9420*/  IMAD.MOV.U32 R11, RZ, RZ, -0x7fffffe0 ;  /* 0x80000020ff0b7424 */ /* 0x000fe200078e00ff */
[----:B------:R-:W-:-:S02]  /*9430*/  R2UR UR13, R5 ;  /* 0x00000000050d72ca */ /* 0x000fc400000e0000 */
[----:B------:R-:W-:Y:S01]  /*9440*/  R2UR UR18, R6 ;  /* 0x00000000061272ca */ /* 0x000fe200000e0000 */
[----:B------:R-:W-:Y:S01]  /*9450*/  VIADD R6, R8, 0x2 ;  /* 0x0000000208067836 */ /* 0x000fe20000000000 */
[----:B------:R-:W-:Y:S01]  /*9460*/  R2UR UR19, R7 ;  /* 0x00000000071372ca */ /* 0x000fe200000e0000 */
[----:B------:R-:W-:Y:S01]  /*9470*/  IMAD.MOV.U32 R7, RZ, RZ, -0x7fffffe0 ;  /* 0x80000020ff077424 */ /* 0x000fe200078e00ff */
[----:B------:R-:W-:Y:S02]  /*9480*/  R2UR UR16, R4 ;  /* 0x00000000041072ca */ /* 0x000fe400000e0000 */
        /* <DEDUP_REMOVED lines=13> */
[C---:B------:R-:W-:Y:S01]  /*9560*/  VIADD R10, R8.reuse, 0x182 ;  /* 0x00000182080a7836 */ /* 0x040fe20000000000 */
[----:B------:R-:W-:Y:S01]  /*9570*/  R2UR UR11, R11 ;  /* 0x000000000b0b72ca */ /* 0x000fe200000e0000 */
[----:B------:R-:W-:Y:S02]  /*9580*/  IMAD.MOV.U32 R11, RZ, RZ, -0x7fffffe0 ;  /* 0x80000020ff0b7424 */ /* 0x000fe400078e00ff */
[----:B------:R-:W-:Y:S01]  /*9590*/  VIADD R8, R8, 0x202 ;  /* 0x0000020208087836 */ /* 0x000fe20000000000 */
[----:B------:R-:W-:Y:S02]  /*95a0*/  WARPGROUP.DEPBAR.LE gsb0, 0x0 ;  /* 0x00008000000079c5 */ /* 0x000fe40000010000 */
[----:B------:R-:W-:-:S06]  /*95b0*/  WARPGROUP.ARRIVE ;  /* 0x00000000000079c5 */ /* 0x000fcc0000000000 */
[----:B------:R-:W-:Y:S01]  /*95c0*/  QGMMA.64x32x32.F32.E4M3.E4M3 R56, gdesc[UR12], RZ, !UPT, gsb0 ;  /* 0x006000000c3879f3 */ /* 0x000fe2000c0008ff */
[----:B------:R-:W-:Y:S01]  /*95d0*/  R2UR UR14, R6 ;  /* 0x00000000060e72ca */ /* 0x000fe200000e0000 */
[----:B------:R-:W-:Y:S01]  /*95e0*/  VIADD R6, R4, 0x2 ;  /* 0x0000000204067836 */ /* 0x000fe20000000000 */
[----:B------:R-:W-:Y:S01]  /*95f0*/  R2UR UR15, R7 ;  /* 0x00000000070f72ca */ /* 0x000fe200000e0000 */
[----:B------:R-:W-:-:S03]  /*9600*/  IMAD.MOV.U32 R7, RZ, RZ, -0x7fffffe0 ;  /* 0x80000020ff077424 */ /* 0x000fc600078e00ff */
        /* <DEDUP_REMOVED lines=38> */
.L_x_15006:
[----:B------:R-:W2:Y:S01]  /*9870*/  LDL R8, [R1+0x38] ;  /* 0x0000380001087983 */ /* 0x000ea20000100800 */
[----:B------:R-:W3:Y:S03]  /*9880*/  LDC R110, c[0x0][0x448] ;  /* 0x00011200ff6e7b82 */ /* 0x000ee60000000800 */
[----:B------:R-:W2:Y:S04]  /*9890*/  LDL R108, [R1+0x24] ;  /* 0x00002400016c7983 */ /* 0x000ea80000100800 */
[----:B------:R-:W4:Y:S04]  /*98a0*/  LDL R106, [R1+0x14] ;  /* 0x00001400016a7983 */ /* 0x000f280000100800 */
[----:B------:R-:W5:Y:S04]  /*98b0*/  LDL R107, [R1+0x20] ;  /* 0x00002000016b7983 */ /* 0x000f680000100800 */
[----:B------:R-:W5:Y:S04]  /*98c0*/  LDL R114, [R1+0x10] ;  /* 0x0000100001727983 */ /* 0x000f680000100800 */
[----:B------:R-:W5:Y:S01]  /*98d0*/  LDL R112, [R1+0x8] ;  /* 0x0000080001707983 */ /* 0x000f620000100800 */
[C---:B------:R-:W-:Y:S01]  /*98e0*/  FMUL.FTZ R20, R2.reuse, R95 ;  /* 0x0000005f02147220 */ /* 0x040fe20000410000 */
[C---:B------:R-:W-:Y:S01]  /*98f0*/  FMUL.FTZ R95, R2.reuse, R73 ;  /* 0x00000049025f7220 */ /* 0x040fe20000410000 */
[C---:B------:R-:W-:Y:S01]  /*9900*/  FMUL.FTZ R73, R2.reuse, R74 ;  /* 0x0000004a02497220 */ /* 0x040fe20000410000 */
[C---:B------:R-:W-:Y:S01]  /*9910*/  FMUL.FTZ R74, R2.reuse, R75 ;  /* 0x0000004b024a7220 */ /* 0x040fe20000410000 */
[C---:B------:R-:W-:Y:S01]  /*9920*/  FMUL.FTZ R75, R2.reuse, R78 ;  /* 0x0000004e024b7220 */ /* 0x040fe20000410000 */
[----:B------:R-:W-:Y:S01]  /*9930*/  FMUL.FTZ R78, R2, R82 ;  /* 0x00000052024e7220 */ /* 0x000fe20000410000 */
[----:B---3--:R-:W-:Y:S01]  /*9940*/  ISETP.NE.AND P1, PT, R110, 0x1, PT ;  /* 0x000000016e00780c */ /* 0x008fe20003f25270 */
        /* <DEDUP_REMOVED lines=29> */
[----:B------:R-:W-:Y:S01]  /*9b20*/  FMUL.FTZ R10, R2, R89 ;  /* 0x00000059020a7220 */ /* 0x000fe20000410000 */
[----:B01----:R-:W-:-:S02]  /*9b30*/  VIADD R12, R12, 0x13240 ;  /* 0x000132400c0c7836 */ /* 0x003fc40000000000 */
        /* <DEDUP_REMOVED lines=48> */
[----:B------:R-:W-:Y:S01]  /*9e40*/  ULDC UR43, c[0x0][0x9dc] ;  /* 0x00027700002b7ab9 */ /* 0x000fe20000000800 */
[----:B------:R-:W1:Y:S01]  /*9e50*/  MUFU.TANH R0, R0 ;  /* 0x0000000000007308 */ /* 0x000e620000002400 */
        /* <DEDUP_REMOVED lines=23> */
[----:B------:R-:W2:Y:S02]  /*9fd0*/  LDC.64 R8, c[0x0][0x9e0] ;  /* 0x00027800ff087b82 */ /* 0x000ea40000000a00 */
[----:B---3--:R-:W-:-:S05]  /*9fe0*/  @P1 IMAD.HI.U32 R24, R35, R24, RZ ;  /* 0x0000001823181227 */ /* 0x008fca00078e00ff */
[----:B0-----:R-:W-:Y:S01]  /*9ff0*/  @P1 SHF.R.U32.HI R35, RZ, R25, R24 ;  /* 0x00000019ff231219 */ /* 0x001fe20000011618 */
[----:B------:R-:W-:-:S04]  /*a000*/  IMAD.MOV.U32 R24, RZ, RZ, -0xa0 ;  /* 0xffffff60ff187424 */ /* 0x000fc800078e00ff */
[----:B------:R-:W0:Y:S01]  /*a010*/  SHFL.IDX PT, R25, R35, RZ, 0x1c1f ;  /* 0x001c1fff23197589 */ /* 0x000e2200000e0000 */
[----:B----4-:R-:W-:Y:S01]  /*a020*/  PRMT R12, R106, 0x654, R12 ;  /* 0x000006546a0c7816 */ /* 0x010fe2000000000c */
[----:B------:R-:W-:-:S03]  /*a030*/  IMAD R103, R105, R24, 0xa1 ;  /* 0x000000a169677424 */ /* 0x000fc600078e0218 */
[----:B------:R5:W-:Y:S01]  /*a040*/  SYNCS.ARRIVE.TRANS64.RED.A1T0 RZ, [R12+URZ], RZ ;  /* 0x000000ff0cff79a7 */ /* 0x000be2000810043f */
[----:B------:R-:W3:Y:S01]  /*a050*/  MUFU.TANH R75, R75 ;  /* 0x0000004b004b7308 */ /* 0x000ee20000002400 */
[----:B--2---:R-:W-:Y:S02]  /*a060*/  ISETP.GE.AND P1, PT, R9, 0x1, PT ;  /* 0x000000010900780c */ /* 0x004fe40003f26270 */
[----:B-----5:R-:W-:-:S05]  /*a070*/  IADD3 R12, R114, R103, -R107 ;  /* 0x00000067720c7210 */ /* 0x020fca0007ffe86b */
[----:B------:R-:W2:Y:S01]  /*a080*/  MUFU.TANH R76, R76 ;  /* 0x0000004c004c7308 */ /* 0x000ea20000002400 */
[----:B------:R-:W-:Y:S02]  /*a090*/  IMAD R106, R105, -0xa0, R114 ;  /* 0xffffff60696a7824 */ /* 0x000fe400078e0272 */
[----:B------:R-:W-:-:S05]  /*a0a0*/  IMAD.IADD R101, R12, 0x1, -R112 ;  /* 0x000000010c657824 */ /* 0x000fca00078e0a70 */
[----:B------:R-:W4:Y:S01]  /*a0b0*/  MUFU.TANH R80, R80 ;  /* 0x0000005000507308 */ /* 0x000f220000002400 */
[----:B------:R-:W-:-:S07]  /*a0c0*/  VIADD R102, R101, UR43 ;  /* 0x0000002b65667c36 */ /* 0x000fce0008000000 */
[----:B------:R-:W0:Y:S01]  /*a0d0*/  MUFU.TANH R81, R81 ;  /* 0x0000005100517308 */ /* 0x000e220000002400 */
        /* <DEDUP_REMOVED lines=55> */
[----:B------:R-:W-:Y:S01]  /*a450*/  IADD3 R106, -R107, 0xa0, R106 ;  /* 0x000000a06b6a7810 */ /* 0x000fe20007ffe16a */
[----:B------:R-:W-:Y:S01]  /*a460*/  VIADD R103, R103, 0xffffffff ;  /* 0xffffffff67677836 */ /* 0x000fe20000000000 */
[----:B------:R-:W-:Y:S01]  /*a470*/  LOP3.LUT R17, R17, 0xfffffff7, RZ, 0xc0, !PT ;  /* 0xfffffff711117812 */ /* 0x000fe200078ec0ff */
[----:B0-----:R-:W-:Y:S01]  /*a480*/  IMAD.IADD R38, R102, 0x1, R25 ;  /* 0x0000000166267824 */ /* 0x001fe200078e0219 */
[----:B------:R-:W-:Y:S01]  /*a490*/  VIADDMNMX R12, R25, R101, R106, PT ;  /* 0x00000065190c7246 */ /* 0x000fe2000380016a */
[----:B------:R-:W-:Y:S01]  /*a4a0*/  IMAD.IADD R36, R103, 0x1, -R107 ;  /* 0x0000000167247824 */ /* 0x000fe200078e0a6b */
[----:B------:R-:W-:Y:S01]  /*a4b0*/  @P1 LOP3.LUT R17, R17, 0x8, RZ, 0xfc, !PT ;  /* 0x0000000811111812 */ /* 0x000fe200078efcff */
[----:B--234-:R-:W-:Y:S06]  /*a4c0*/  @!P1 BRA `(.L_x_15007) ;  /* 0x00000000004c9947 */ /* 0x01cfec0003800000 */
        /* <DEDUP_REMOVED lines=11> */
.L_x_15009:
[----:B------:R-:W-:-:S13]  /*a580*/  ISETP.NE.AND P1, PT, R9, 0x1, PT ;  /* 0x000000010900780c */ /* 0x000fda0003f25270 */
[----:B------:R-:W0:Y:S02]  /*a590*/  @P1 LDC.64 R24, c[0x0][0x9e8] ;  /* 0x00027a00ff181b82 */ /* 0x000e240000000a00 */
[----:B0-----:R-:W-:-:S05]  /*a5a0*/  @P1 IMAD.HI.U32 R24, R39, R24, RZ ;  /* 0x0000001827181227 */ /* 0x001fca00078e00ff */
[----:B------:R-:W-:-:S07]  /*a5b0*/  @P1 SHF.R.U32.HI R39, RZ, R25, R24 ;  /* 0x00000019ff271219 */ /* 0x000fce0000011618 */
.L_x_15010:
[----:B------:R-:W-:Y:S05]  /*a5c0*/  BSYNC B0 ;  /* 0x0000000000007941 */ /* 0x000fea0003800000 */
.L_x_15008:
[----:B------:R-:W-:-:S05]  /*a5d0*/  IMAD R39, R39, R9, R36 ;  /* 0x0000000927277224 */ /* 0x000fca00078e0224 */
[----:B------:R-:W-:Y:S02]  /*a5e0*/  VIMNMX R38, R38, R39, !PT ;  /* 0x0000002726267248 */ /* 0x000fe40007fe0100 */
[----:B------:R-:W-:-:S07]  /*a5f0*/  VIADDMNMX R12, R39, R9, R12, PT ;  /* 0x00000009270c7246 */ /* 0x000fce000380010c */
.L_x_15007:
[C---:B------:R-:W-:Y:S01]  /*a600*/  ISETP.GE.AND P1, PT, R103.reuse, 0x2, PT ;  /* 0x000000026700780c */ /* 0x040fe20003f26270 */
[----:B------:R-:W0:Y:S01]  /*a610*/  SHFL.IDX PT, R35, R35, 0x1, 0x1c1f ;  /* 0x003c1f0023237f89 */ /* 0x000e2200000e0000 */
[----:B------:R-:W-:Y:S02]  /*a620*/  ISETP.GE.AND P2, PT, R103, 0x9, PT ;  /* 0x000000096700780c */ /* 0x000fe40003f46270 */
[C---:B------:R-:W-:Y:S02]  /*a630*/  ISETP.GT.AND P3, PT, R38.reuse, 0x1, !P1 ;  /* 0x000000012600780c */ /* 0x040fe40004f64270 */
[----:B------:R-:W-:Y:S02]  /*a640*/  ISETP.GT.AND P4, PT, R38, 0x8, !P2 ;  /* 0x000000082600780c */ /* 0x000fe40005784270 */
[C---:B------:R-:W-:Y:S02]  /*a650*/  ISETP.LT.OR P3, PT, R12.reuse, 0x2, P3 ;  /* 0x000000020c00780c */ /* 0x040fe40001f61670 */
[----:B------:R-:W-:-:S02]  /*a660*/  ISETP.LT.OR P4, PT, R12, 0x9, P4 ;  /* 0x000000090c00780c */ /* 0x000fc40002781670 */
[----:B------:R-:W-:Y:S02]  /*a670*/  FSEL R25, R10, -INF , !P3 ;  /* 0xff8000000a197808 */ /* 0x000fe40005800000 */
[C---:B------:R-:W-:Y:S02]  /*a680*/  ISETP.GE.AND P3, PT, R103.reuse, 0xa, PT ;  /* 0x0000000a6700780c */ /* 0x040fe40003f66270 */
[----:B------:R-:W-:Y:S02]  /*a690*/  ISETP.GE.AND P5, PT, R103, 0x11, PT ;  /* 0x000000116700780c */ /* 0x000fe40003fa6270 */
[----:B------:R-:W-:Y:S02]  /*a6a0*/  FSEL R39, R13, -INF , !P4 ;  /* 0xff8000000d277808 */ /* 0x000fe40006000000 */
[----:B------:R-:W-:Y:S02]  /*a6b0*/  ISETP.GT.AND P4, PT, R38, 0x9, !P3 ;  /* 0x000000092600780c */ /* 0x000fe40005f84270 */
[----:B------:R-:W-:-:S02]  /*a6c0*/  LOP3.LUT R17, R17, 0xfffffffe, RZ, 0xc0, !PT ;  /* 0xfffffffe11117812 */ /* 0x000fc400078ec0ff */
[----:B------:R-:W-:Y:S01]  /*a6d0*/  ISETP.LT.OR P4, PT, R12, 0xa, P4 ;  /* 0x0000000a0c00780c */ /* 0x000fe20002781670 */
[----:B0-----:R-:W-:Y:S01]  /*a6e0*/  IMAD.IADD R102, R102, 0x1, R35 ;  /* 0x0000000166667824 */ /* 0x001fe200078e0223 */
[----:B------:R-:W-:Y:S02]  /*a6f0*/  LOP3.LUT R16, R16, 0x7fffffff, RZ, 0xc0, !PT ;  /* 0x7fffffff10107812 */ /* 0x000fe400078ec0ff */
[----:B------:R-:W-:Y:S02]  /*a700*/  FSEL R107, R14, -INF , !P4 ;  /* 0xff8000000e6b7808 */ /* 0x000fe40006000000 */
[----:B------:R-:W-:Y:S02]  /*a710*/  @P5 LOP3.LUT R17, R17, 0x1, RZ, 0xfc, !PT ;  /* 0x0000000111115812 */ /* 0x000fe400078efcff */
[----:B------:R-:W-:Y:S02]  /*a720*/  ISETP.GT.AND P4, PT, R38, 0x10, !P5 ;  /* 0x000000102600780c */ /* 0x000fe40006f84270 */
[----:B------:R-:W-:-:S02]  /*a730*/  ISETP.GE.AND P5, PT, R103, 0x12, PT ;  /* 0x000000126700780c */ /* 0x000fc40003fa6270 */
[----:B------:R-:W-:Y:S02]  /*a740*/  ISETP.LT.OR P4, PT, R12, 0x11, P4 ;  /* 0x000000110c00780c */ /* 0x000fe40002781670 */
[----:B------:R-:W-:Y:S02]  /*a750*/  LOP3.LUT R17, R17, 0xfffffffd, RZ, 0xc0, !PT ;  /* 0xfffffffd11117812 */ /* 0x000fe400078ec0ff */
[----:B------:R-:W-:Y:S02]  /*a760*/  FSEL R21, R21, -INF , !P4 ;  /* 0xff80000015157808 */ /* 0x000fe40006000000 */
[----:B------:R-:W-:Y:S02]  /*a770*/  ISETP.GT.AND P4, PT, R38, 0x11, !P5 ;  /* 0x000000112600780c */ /* 0x000fe40006f84270 */
[----:B------:R-:W-:Y:S02]  /*a780*/  VIADDMNMX R106, R35, R101, R106, PT ;  /* 0x00000065236a7246 */ /* 0x000fe4000380016a */
[----:B------:R-:W-:-:S02]  /*a790*/  ISETP.LT.OR P4, PT, R12, 0x12, P4 ;  /* 0x000000120c00780c */ /* 0x000fc40002781670 */
        /* <DEDUP_REMOVED lines=220> */
.L_x_15013:
[----:B------:R-:W-:-:S13]  /*b560*/  ISETP.NE.AND P6, PT, R9, 0x1, PT ;  /* 0x000000010900780c */ /* 0x000fda0003fc5270 */
[----:B------:R-:W0:Y:S02]  /*b570*/  @P6 LDC.64 R12, c[0x0][0x9e8] ;  /* 0x00027a00ff0c6b82 */ /* 0x000e240000000a00 */
[----:B0-----:R-:W-:-:S05]  /*b580*/  @P6 IMAD.HI.U32 R12, R35, R12, RZ ;  /* 0x0000000c230c6227 */ /* 0x001fca00078e00ff */
[----:B------:R-:W-:-:S07]  /*b590*/  @P6 SHF.R.U32.HI R35, RZ, R13, R12 ;  /* 0x0000000dff236219 */ /* 0x000fce000001160c */
.L_x_15014:
[----:B------:R-:W-:Y:S05]  /*b5a0*/  BSYNC B0 ;  /* 0x0000000000007941 */ /* 0x000fea0003800000 */
.L_x_15012:
[----:B------:R-:W-:-:S05]  /*b5b0*/  IMAD R35, R35, R9, R36 ;  /* 0x0000000923237224 */ /* 0x000fca00078e0224 */
[----:B------:R-:W-:Y:S02]  /*b5c0*/  VIMNMX R102, R102, R35, !PT ;  /* 0x0000002366667248 */ /* 0x000fe40007fe0100 */
[----:B------:R-:W-:-:S07]  /*b5d0*/  VIADDMNMX R106, R35, R9, R106, PT ;  /* 0x00000009236a7246 */ /* 0x000fce000380016a */
.L_x_15011:
[----:B------:R-:W-:Y:S01]  /*b5e0*/  ISETP.GT.AND P1, PT, R102, 0x1, !P1 ;  /* 0x000000016600780c */ /* 0x000fe20004f24270 */
[----:B------:R-:W-:Y:S01]  /*b5f0*/  ULDC UR4, c[0x0][0x988] ;  /* 0x0002620000047ab9 */ /* 0x000fe20000000800 */
[----:B------:R-:W-:Y:S02]  /*b600*/  LOP3.LUT P6, RZ, R17, 0x1, RZ, 0xc0, !PT ;  /* 0x0000000111ff7812 */ /* 0x000fe400078cc0ff */
[----:B------:R-:W-:Y:S02]  /*b610*/  ISETP.LT.OR P1, PT, R106, 0x2, P1 ;  /* 0x000000026a00780c */ /* 0x000fe40000f21670 */
[C---:B------:R-:W-:Y:S02]  /*b620*/  ISETP.GT.AND P3, PT, R102.reuse, 0x9, !P3 ;  /* 0x000000096600780c */ /* 0x040fe40005f64270 */
[----:B------:R-:W-:Y:S02]  /*b630*/  FSEL R11, R11, -INF , !P1 ;  /* 0xff8000000b0b7808 */ /* 0x000fe40004800000 */
[----:B------:R-:W-:-:S02]  /*b640*/  ISETP.GT.AND P1, PT, R102, 0x10, !P6 ;  /* 0x000000106600780c */ /* 0x000fc40007724270 */
[C---:B------:R-:W-:Y:S02]  /*b650*/  ISETP.LT.OR P3, PT, R106.reuse, 0xa, P3 ;  /* 0x0000000a6a00780c */ /* 0x040fe40001f61670 */
[----:B------:R-:W-:Y:S02]  /*b660*/  ISETP.LT.OR P1, PT, R106, 0x11, P1 ;  /* 0x000000116a00780c */ /* 0x000fe40000f21670 */
[----:B------:R-:W-:Y:S02]  /*b670*/  FSEL R35, R20, -INF , !P3 ;  /* 0xff80000014237808 */ /* 0x000fe40005800000 */
[----:B------:R-:W-:Y:S02]  /*b680*/  FSEL R89, R89, -INF , !P1 ;  /* 0xff80000059597808 */ /* 0x000fe40004800000 */
[----:B------:R-:W-:Y:S02]  /*b690*/  LOP3.LUT P1, RZ, R16, 0x80000000, RZ, 0xc0, !PT ;  /* 0x8000000010ff7812 */ /* 0x000fe4000782c0ff */
[----:B------:R-:W-:-:S02]  /*b6a0*/  ISETP.GT.AND P2, PT, R102, 0x8, !P2 ;  /* 0x000000086600780c */ /* 0x000fc40005744270 */
[----:B------:R-:W-:Y:S02]  /*b6b0*/  ISETP.GT.AND P1, PT, R102, 0x11, !P1 ;  /* 0x000000116600780c */ /* 0x000fe40004f24270 */
[----:B------:R-:W-:Y:S02]  /*b6c0*/  LOP3.LUT P3, RZ, R16, 0x1000000, RZ, 0xc0, !PT ;  /* 0x0100000010ff7812 */ /* 0x000fe4000786c0ff */
[C---:B------:R-:W-:Y:S02]  /*b6d0*/  ISETP.LT.OR P1, PT, R106.reuse, 0x12, P1 ;  /* 0x000000126a00780c */ /* 0x040fe40000f21670 */
[----:B------:R-:W-:Y:S02]  /*b6e0*/  ISETP.LT.OR P2, PT, R106, 0x9, P2 ;  /* 0x000000096a00780c */ /* 0x000fe40001741670 */
[----:B------:R-:W-:Y:S02]  /*b6f0*/  FSEL R101, R90, -INF , !P1 ;  /* 0xff8000005a657808 */ /* 0x000fe40004800000 */
[----:B------:R-:W-:-:S02]  /*b700*/  LOP3.LUT P1, RZ, R16, 0x40000000, RZ, 0xc0, !PT ;  /* 0x4000000010ff7812 */ /* 0x000fc4000782c0ff */
[----:B------:R-:W-:Y:S02]  /*b710*/  FSEL R13, R15, -INF , !P2 ;  /* 0xff8000000f0d7808 */ /* 0x000fe40005000000 */
[----:B------:R-:W-:Y:S02]  /*b720*/  ISETP.GT.AND P1, PT, R102, 0x18, !P1 ;  /* 0x000000186600780c */ /* 0x000fe40004f24270 */
[----:B------:R-:W-:Y:S02]  /*b730*/  LOP3.LUT P2, RZ, R16, 0x800000, RZ, 0xc0, !PT ;  /* 0x0080000010ff7812 */ /* 0x000fe4000784c0ff */
[----:B------:R-:W-:Y:S02]  /*b740*/  ISETP.LT.OR P1, PT, R106, 0x19, P1 ;  /* 0x000000196a00780c */ /* 0x000fe40000f21670 */
[----:B------:R-:W-:Y:S02]  /*b750*/  LOP3.LUT P6, RZ, R16, 0x400000, RZ, 0xc0, !PT ;  /* 0x0040000010ff7812 */ /* 0x000fe400078cc0ff */
        /* <DEDUP_REMOVED lines=36> */
[----:B------:R-:W-:-:S02]  /*b9a0*/  ISETP.GT.AND P1, PT, R102, 0x30, !P3 ;  /* 0x000000306600780c */ /* 0x000fc40005f24270 */
[----:B------:R-:W-:Y:S02]  /*b9b0*/  LOP3.LUT P3, RZ, R16, 0x4000, RZ, 0xc0, !PT ;  /* 0x0000400010ff7812 */ /* 0x000fe4000786c0ff */
[----:B------:R-:W-:Y:S02]  /*b9c0*/  ISETP.LT.OR P1, PT, R106, 0x31, P1 ;  /* 0x000000316a00780c */ /* 0x000fe40000f21670 */
[----:B------:R-:W-:Y:S02]  /*b9d0*/  FMNMX.FTZ R0, R121, R0, !PT ;  /* 0x0000000079007209 */ /* 0x000fe40007810000 */
[----:B------:R-:W-:Y:S02]  /*b9e0*/  FSEL R149, R78, -INF , !P1 ;  /* 0xff8000004e957808 */ /* 0x000fe40004800000 */
[----:B------:R-:W-:Y:S02]  /*b9f0*/  ISETP.GT.AND P1, PT, R102, 0x31, !P2 ;  /* 0x000000316600780c */ /* 0x000fe40005724270 */
[----:B------:R-:W-:-:S02]  /*ba00*/  LOP3.LUT P2, RZ, R16, 0x2000, RZ, 0xc0, !PT ;  /* 0x0000200010ff7812 */ /* 0x000fc4000784c0ff */
[----:B------:R-:W-:Y:S02]  /*ba10*/  ISETP.LT.OR P1, PT, R106, 0x32, P1 ;  /* 0x000000326a00780c */ /* 0x000fe40000f21670 */
[----:B------:R-:W-:Y:S02]  /*ba20*/  FMNMX.FTZ R0, R87, R0, !PT ;  /* 0x0000000057007209 */ /* 0x000fe40007810000 */
[----:B------:R-:W-:Y:S02]  /*ba30*/  FSEL R79, R79, -INF , !P1 ;  /* 0xff8000004f4f7808 */ /* 0x000fe40004800000 */
[----:B------:R-:W-:Y:S02]  /*ba40*/  ISETP.GT.AND P1, PT, R102, 0x38, !P6 ;  /* 0x000000386600780c */ /* 0x000fe40007724270 */
[----:B------:R-:W-:Y:S02]  /*ba50*/  FMNMX.FTZ R0, R123, R0, !PT ;  /* 0x000000007b007209 */ /* 0x000fe40007810000 */
[----:B------:R-:W-:-:S02]  /*ba60*/  ISETP.LT.OR P1, PT, R106, 0x39, P1 ;  /* 0x000000396a00780c */ /* 0x000fc40000f21670 */
[----:B------:R-:W-:Y:S02]  /*ba70*/  LOP3.LUT P6, RZ, R16, 0x1000, RZ, 0xc0, !PT ;  /* 0x0000100010ff7812 */ /* 0x000fe400078cc0ff */
        /* <DEDUP_REMOVED lines=14> */
[----:B------:R-:W-:Y:S01]  /*bb60*/  FSEL R153, R56, -INF , !P1 ;  /* 0xff80000038997808 */ /* 0x000fe20004800000 */
[----:B------:R-:W-:Y:S01]  /*bb70*/  IMAD.U32 R56, RZ, RZ, UR4 ;  /* 0x00000004ff387e24 */ /* 0x000fe2000f8e00ff */
        /* <DEDUP_REMOVED lines=35> */
[----:B------:R-:W-:Y:S01]  /*bdb0*/  ISETP.GT.AND P1, PT, R102, 0x58, !P3 ;  /* 0x000000586600780c */ /* 0x000fe20005f24270 */
[----:B------:R-:W0:Y:S01]  /*bdc0*/  SHFL.BFLY PT, R15, R14, 0x2, 0x1f ;  /* 0x0c401f000e0f7f89 */ /* 0x000e2200000e0000 */
[----:B------:R-:W-:Y:S02]  /*bdd0*/  LOP3.LUT P3, RZ, R16, 0x8, RZ, 0xc0, !PT ;  /* 0x0000000810ff7812 */ /* 0x000fe4000786c0ff */
[----:B------:R-:W-:-:S02]  /*bde0*/  ISETP.LT.OR P1, PT, R106, 0x59, P1 ;  /* 0x000000596a00780c */ /* 0x000fc40000f21670 */
[----:B------:R-:W-:Y:S02]  /*bdf0*/  ISETP.GT.AND P4, PT, R102, 0x91, !P4 ;  /* 0x000000916600780c */ /* 0x000fe40006784270 */
[----:B------:R-:W-:Y:S02]  /*be00*/  FSEL R66, R66, -INF , !P1 ;  /* 0xff80000042427808 */ /* 0x000fe40004800000 */
[----:B------:R-:W-:Y:S02]  /*be10*/  ISETP.GT.AND P1, PT, R102, 0x59, !P2 ;  /* 0x000000596600780c */ /* 0x000fe40005724270 */
[----:B------:R-:W-:Y:S02]  /*be20*/  LOP3.LUT P2, RZ, R16, 0x4, RZ, 0xc0, !PT ;  /* 0x0000000410ff7812 */ /* 0x000fe4000784c0ff */
[----:B------:R-:W-:Y:S02]  /*be30*/  ISETP.LT.OR P1, PT, R106, 0x5a, P1 ;  /* 0x0000005a6a00780c */ /* 0x000fe40000f21670 */
[----:B------:R-:W-:-:S02]  /*be40*/  ISETP.GT.AND P5, PT, R102, 0x98, !P5 ;  /* 0x000000986600780c */ /* 0x000fc40006fa4270 */
[----:B------:R-:W-:Y:S02]  /*be50*/  FSEL R67, R67, -INF , !P1 ;  /* 0xff80000043437808 */ /* 0x000fe40004800000 */
[----:B------:R-:W-:Y:S02]  /*be60*/  ISETP.GT.AND P1, PT, R102, 0x60, !P6 ;  /* 0x000000606600780c */ /* 0x000fe40007724270 */
[----:B------:R-:W-:Y:S02]  /*be70*/  LOP3.LUT P6, RZ, R16, 0x2, RZ, 0xc0, !PT ;  /* 0x0000000210ff7812 */ /* 0x000fe400078cc0ff */
[----:B------:R-:W-:Y:S02]  /*be80*/  ISETP.LT.OR P1, PT, R106, 0x61, P1 ;  /* 0x000000616a00780c */ /* 0x000fe40000f21670 */
[----:B0-----:R-:W-:Y:S02]  /*be90*/  FMNMX.FTZ R15, R14, R15, !PT ;  /* 0x0000000f0e0f7209 */ /* 0x001fe40007810000 */
[----:B------:R-:W-:-:S02]  /*bea0*/  FSEL R40, R40, -INF , !P1 ;  /* 0xff80000028287808 */ /* 0x000fc40004800000 */
[----:B------:R-:W-:Y:S01]  /*beb0*/  LOP3.LUT P1, RZ, R16, 0x800, RZ, 0xc0, !PT ;  /* 0x0000080010ff7812 */ /* 0x000fe2000782c0ff */
[----:B------:R-:W0:Y:S01]  /*bec0*/  SHFL.BFLY PT, R0, R15, 0x1, 0x1f ;  /* 0x0c201f000f007f89 */ /* 0x000e2200000e0000 */
[----:B------:R-:W-:Y:S02]  /*bed0*/  ISETP.LT.OR P4, PT, R106, 0x92, P4 ;  /* 0x000000926a00780c */ /* 0x000fe40002781670 */
[----:B------:R-:W-:Y:S02]  /*bee0*/  ISETP.GT.AND P1, PT, R102, 0x61, !P1 ;  /* 0x000000616600780c */ /* 0x000fe40004f24270 */
[C---:B------:R-:W-:Y:S02]  /*bef0*/  ISETP.LT.OR P5, PT, R106.reuse, 0x99, P5 ;  /* 0x000000996a00780c */ /* 0x040fe40002fa1670 */
[----:B------:R-:W-:Y:S02]  /*bf00*/  ISETP.LT.OR P1, PT, R106, 0x62, P1 ;  /* 0x000000626a00780c */ /* 0x000fe40000f21670 */
[----:B------:R-:W-:-:S02]  /*bf10*/  FSEL R31, R31, -INF , !P4 ;  /* 0xff8000001f1f7808 */ /* 0x000fc40006000000 */
[----:B------:R-:W-:Y:S02]  /*bf20*/  FSEL R41, R41, -INF , !P1 ;  /* 0xff80000029297808 */ /* 0x000fe40004800000 */
[----:B------:R-:W-:Y:S02]  /*bf30*/  LOP3.LUT P1, RZ, R16, 0x400, RZ, 0xc0, !PT ;  /* 0x0000040010ff7812 */ /* 0x000fe4000782c0ff */
[----:B------:R-:W-:Y:S02]  /*bf40*/  FSEL R33, R33, -INF , !P5 ;  /* 0xff80000021217808 */ /* 0x000fe40006800000 */
[----:B------:R-:W-:-:S04]  /*bf50*/  ISETP.GT.AND P1, PT, R102, 0x68, !P1 ;  /* 0x000000686600780c */ /* 0x000fc80004f24270 */
[----:B------:R-:W-:Y:S02]  /*bf60*/  ISETP.LT.OR P1, PT, R106, 0x69, P1 ;  /* 0x000000696a00780c */ /* 0x000fe40000f21670 */
[----:B0-----:R-:W-:Y:S02]  /*bf70*/  FMNMX.FTZ R0, R15, R0, !PT ;  /* 0x000000000f007209 */ /* 0x001fe40007810000 */
[----:B------:R-:W-:Y:S02]  /*bf80*/  FSEL R42, R42, -INF , !P1 ;  /* 0xff8000002a2a7808 */ /* 0x000fe40004800000 */
[----:B------:R-:W-:Y:S01]  /*bf90*/  LOP3.LUT P1, RZ, R16, 0x200, RZ, 0xc0, !PT ;  /* 0x0000020010ff7812 */ /* 0x000fe2000782c0ff */
[----:B------:R-:W-:-:S03]  /*bfa0*/  FFMA.FTZ R12, R0, R56, -8 ;  /* 0xc1000000000c7423 */ /* 0x000fc60000010038 */
        /* <DEDUP_REMOVED lines=23> */
[----:B------:R-:W-:-:S04]  /*c120*/  ISETP.GT.AND P1, PT, R102, 0x81, !P3 ;  /* 0x000000816600780c */ /* 0x000fc80005f24270 */
[----:B------:R-:W-:-:S04]  /*c130*/  ISETP.LT.OR P1, PT, R106, 0x82, P1 ;  /* 0x000000826a00780c */ /* 0x000fc80000f21670 */
[----:B------:R-:W-:Y:S02]  /*c140*/  FSEL R27, R27, -INF , !P1 ;  /* 0xff8000001b1b7808 */ /* 0x000fe40004800000 */
[----:B------:R-:W-:Y:S02]  /*c150*/  ISETP.GT.AND P1, PT, R102, 0x88, !P2 ;  /* 0x000000886600780c */ /* 0x000fe40005724270 */
[----:B------:R-:W-:Y:S02]  /*c160*/  LOP3.LUT P2, RZ, R17, 0x2, RZ, 0xc0, !PT ;  /* 0x0000000211ff7812 */ /* 0x000fe4000784c0ff */
[----:B------:R-:W-:-:S04]  /*c170*/  ISETP.LT.OR P1, PT, R106, 0x89, P1 ;  /* 0x000000896a00780c */ /* 0x000fc80000f21670 */
[----:B------:R-:W-:Y:S02]  /*c180*/  FSEL R28, R28, -INF , !P1 ;  /* 0xff8000001c1c7808 */ /* 0x000fe40004800000 */
[----:B------:R-:W-:Y:S02]  /*c190*/  ISETP.GT.AND P1, PT, R102, 0x89, !P6 ;  /* 0x000000896600780c */ /* 0x000fe40007724270 */
[----:B------:R-:W-:Y:S02]  /*c1a0*/  LOP3.LUT P6, RZ, R16, 0x1, RZ, 0xc0, !PT ;  /* 0x0000000110ff7812 */ /* 0x000fe400078cc0ff */
[----:B------:R-:W-:-:S04]  /*c1b0*/  ISETP.LT.OR P1, PT, R106, 0x8a, P1 ;  /* 0x0000008a6a00780c */ /* 0x000fc80000f21670 */
[----:B------:R-:W-:Y:S02]  /*c1c0*/  FSEL R29, R29, -INF , !P1 ;  /* 0xff8000001d1d7808 */ /* 0x000fe40004800000 */
[----:B------:R-:W-:-:S04]  /*c1d0*/  FSETP.NEU.FTZ.AND P1, PT, R0, -INF , PT ;  /* 0xff8000000000780b */ /* 0x000fc80003f3d000 */
[----:B------:R-:W-:Y:S02]  /*c1e0*/  FSEL R12, R12, RZ, P1 ;  /* 0x000000ff0c0c7208 */ /* 0x000fe40000800000 */
[----:B------:R-:W-:Y:S02]  /*c1f0*/  ISETP.GT.AND P1, PT, R102, RZ, !P6 ;  /* 0x000000ff6600720c */ /* 0x000fe40007724270 */
[----:B------:R-:W-:Y:S01]  /*c200*/  LOP3.LUT P6, RZ, R17, 0x4, RZ, 0xc0, !PT ;  /* 0x0000000411ff7812 */ /* 0x000fe200078cc0ff */
[----:B------:R-:W-:-:S01]  /*c210*/  FFMA.FTZ R14, R39, R56, -R12 ;  /* 0x00000038270e7223 */ /* 0x000fc2000001080c */
[----:B------:R-:W-:Y:S01]  /*c220*/  ISETP.LT.OR P1, PT, R106, 0x1, P1 ;  /* 0x000000016a00780c */ /* 0x000fe20000f21670 */
[----:B------:R-:W-:-:S01]  /*c230*/  FFMA.FTZ R39, R107, R56, -R12 ;  /* 0x000000386b277223 */ /* 0x000fc2000001080c */
[-CC-:B------:R-:W-:Y:S01]  /*c240*/  FFMA.FTZ R20, R21, R56.reuse, -R12.reuse ;  /* 0x0000003815147223 */ /* 0x180fe2000001080c */
[----:B------:R-:W-:-:S01]  /*c250*/  FFMA.FTZ R21, R109, R56, -R12 ;  /* 0x000000386d157223 */ /* 0x000fc2000001080c */
[----:B------:R-:W-:Y:S01]  /*c260*/  FSEL R3, R3, -INF , !P1 ;  /* 0xff80000003037808 */ /* 0x000fe20004800000 */
[----:B------:R-:W-:-:S01]  /*c270*/  FFMA.FTZ R10, R10, R56, -R12 ;  /* 0x000000380a0a7223 */ /* 0x000fc2000001080c */
[----:B------:R-:W-:Y:S01]  /*c280*/  ISETP.GT.AND P1, PT, R102, 0x90, !P2 ;  /* 0x000000906600780c */ /* 0x000fe20005724270 */
[----:B------:R-:W-:-:S01]  /*c290*/  FFMA.FTZ R25, R25, R56, -R12 ;  /* 0x0000003819197223 */ /* 0x000fc2000001080c */
[----:B------:R-:W-:Y:S01]  /*c2a0*/  FMNMX.FTZ R32, R3, R11, !PT ;  /* 0x0000000b03207209 */ /* 0x000fe20007810000 */
[----:B------:R-:W-:-:S01]  /*c2b0*/  FFMA.FTZ R24, R91, R56, -R12 ;  /* 0x000000385b187223 */ /* 0x000fc2000001080c */
[----:B------:R-:W-:Y:S01]  /*c2c0*/  ISETP.LT.OR P1, PT, R106, 0x91, P1 ;  /* 0x000000916a00780c */ /* 0x000fe20000f21670 */
[----:B------:R-:W-:Y:S01]  /*c2d0*/  MUFU.EX2 R10, R10 ;  /* 0x0000000a000a7308 */ /* 0x000fe20000000800 */
[----:B------:R-:W-:Y:S01]  /*c2e0*/  FMNMX.FTZ R36, R13, R32, !PT ;  /* 0x000000200d247209 */ /* 0x000fe20007810000 */
[-CC-:B------:R-:W-:Y:S01]  /*c2f0*/  FFMA.FTZ R91, R111, R56.reuse, -R12.reuse ;  /* 0x000000386f5b7223 */ /* 0x180fe2000001080c */
[----:B------:R-:W-:Y:S01]  /*c300*/  FSEL R107, R30, -INF , !P1 ;  /* 0xff8000001e6b7808 */ /* 0x000fe20004800000 */
[--C-:B------:R-:W-:Y:S01]  /*c310*/  FFMA.FTZ R70, R97, R56, -R12.reuse ;  /* 0x0000003861467223 */ /* 0x100fe2000001080c */
[----:B------:R-:W-:Y:S01]  /*c320*/  FMNMX.FTZ R36, R35, R36, !PT ;  /* 0x0000002423247209 */ /* 0x000fe20007810000 */
[--C-:B------:R-:W-:Y:S01]  /*c330*/  FFMA.FTZ R113, R113, R56, -R12.reuse ;  /* 0x0000003871717223 */ /* 0x100fe2000001080c */
[----:B------:R-:W-:Y:S01]  /*c340*/  ISETP.GT.AND P2, PT, R102, 0x99, !P6 ;  /* 0x000000996600780c */ /* 0x000fe20007744270 */
[----:B------:R-:W-:Y:S01]  /*c350*/  MUFU.EX2 R25, R25 ;  /* 0x0000001900197308 */ /* 0x000fe20000000800 */
[----:B------:R-:W-:Y:S01]  /*c360*/  FMNMX.FTZ R36, R89, R36, !PT ;  /* 0x0000002459247209 */ /* 0x000fe20007810000 */
[-CC-:B------:R-:W-:Y:S01]  /*c370*/  FFMA.FTZ R95, R95, R56.reuse, -R12.reuse ;  /* 0x000000385f5f7223 */ /* 0x180fe2000001080c */
[----:B------:R-:W-:Y:S01]  /*c380*/  ISETP.LT.OR P2, PT, R106, 0x9a, P2 ;  /* 0x0000009a6a00780c */ /* 0x000fe20001741670 */
[--C-:B------:R-:W-:Y:S01]  /*c390*/  FFMA.FTZ R115, R115, R56, -R12.reuse ;  /* 0x0000003873737223 */ /* 0x100fe2000001080c */
[----:B------:R-:W-:Y:S01]  /*c3a0*/  FMNMX.FTZ R36, R101, R36, !PT ;  /* 0x0000002465247209 */ /* 0x000fe20007810000 */
[--C-:B------:R-:W-:Y:S01]  /*c3b0*/  FFMA.FTZ R77, R77, R56, -R12.reuse ;  /* 0x000000384d4d7223 */ /* 0x100fe2000001080c */
[----:B------:R-:W-:Y:S01]  /*c3c0*/  FSEL R109, R34, -INF , !P2 ;  /* 0xff800000226d7808 */ /* 0x000fe20005000000 */
        /* <DEDUP_REMOVED lines=30> */
[----:B------:R-:W-:Y:S01]  /*c5b0*/  FFMA.FTZ R37, R37, R56, -R12 ;  /* 0x0000003825257223 */ /* 0x000fe2000001080c */
[----:B------:R-:W0:Y:S01]  /*c5c0*/  MUFU.EX2 R39, R39 ;  /* 0x0000002700277308 */ /* 0x000e220000000800 */
[----:B------:R-:W-:-:S02]  /*c5d0*/  ISETP.NE.AND P6, PT, R110, 0x1, PT ;  /* 0x000000016e00780c */ /* 0x000fc40003fc5270 */
        /* <DEDUP_REMOVED lines=13> */
[----:B------:R-:W-:-:S01]  /*c6b0*/  FFMA.FTZ R52, R123, R56, -R12 ;  /* 0x000000387b347223 */ /* 0x000fc2000001080c */
[----:B------:R-:W0:Y:S02]  /*c6c0*/  MUFU.EX2 R91, R91 ;  /* 0x0000005b005b7308 */ /* 0x000e240000000800 */
[----:B------:R-:W-:-:S04]  /*c6d0*/  FMNMX.FTZ R54, R66, R15, !PT ;  /* 0x0000000f42367209 */ /* 0x000fc80007810000 */
[----:B------:R-:W-:Y:S02]  /*c6e0*/  FMNMX.FTZ R15, R67, R54, !PT ;  /* 0x00000036430f7209 */ /* 0x000fe40007810000 */
[----:B------:R-:W-:Y:S02]  /*c6f0*/  MUFU.EX2 R32, R113 ;  /* 0x0000007100207308 */ /* 0x000fe40000000800 */
[----:B------:R-:W-:-:S04]  /*c700*/  FMNMX.FTZ R54, R40, R15, !PT ;  /* 0x0000000f28367209 */ /* 0x000fc80007810000 */
[----:B------:R-:W-:Y:S01]  /*c710*/  FMNMX.FTZ R15, R41, R54, !PT ;  /* 0x00000036290f7209 */ /* 0x000fe20007810000 */
[----:B------:R-:W-:-:S01]  /*c720*/  FFMA.FTZ R54, R125, R56, -R12 ;  /* 0x000000387d367223 */ /* 0x000fc2000001080c */
        /* <DEDUP_REMOVED lines=26> */
[----:B------:R-:W-:-:S01]  /*c8d0*/  FFMA.FTZ R60, R133, R56, -R12 ;  /* 0x00000038853c7223 */ /* 0x000fc2000001080c */
[----:B------:R-:W-:Y:S03]  /*c8e0*/  MUFU.EX2 R48, R121 ;  /* 0x0000007900307308 */ /* 0x000fe60000000800 */
[----:B------:R-:W1:Y:S05]  /*c8f0*/  SHFL.BFLY PT, R68, R15, 0x2, 0x1f ;  /* 0x0c401f000f447f89 */ /* 0x000e6a00000e0000 */
[----:B------:R-:W-:Y:S01]  /*c900*/  MUFU.EX2 R87, R87 ;  /* 0x0000005700577308 */ /* 0x000fe20000000800 */
[----:B0-----:R-:W-:-:S04]  /*c910*/  F2FP.SATFINITE.E4M3.F32.PACK_AB_MERGE_C R150, R85, R44, RZ ;  /* 0x0000002c5596723e */ /* 0x001fc800048070ff */
[----:B------:R-:W-:-:S03]  /*c920*/  F2FP.SATFINITE.E4M3.F32.PACK_AB_MERGE_C R150, R81, R38, R150 ;  /* 0x000000265196723e */ /* 0x000fc60004807096 */
[----:B------:R-:W-:Y:S08]  /*c930*/  MUFU.EX2 R52, R52 ;  /* 0x0000003400347308 */ /* 0x000ff00000000800 */
[----:B------:R-:W0:Y:S01]  /*c940*/  MUFU.EX2 R61, R61 ;  /* 0x0000003d003d7308 */ /* 0x000e220000000800 */
[----:B-1----:R-:W-:-:S05]  /*c950*/  FMNMX.FTZ R74, R15, R68, !PT ;  /* 0x000000440f4a7209 */ /* 0x002fca0007810000 */
[----:B------:R-:W1:Y:S02]  /*c960*/  SHFL.BFLY PT, R15, R74, 0x1, 0x1f ;  /* 0x0c201f004a0f7f89 */ /* 0x000e6400000e0000 */
[----:B------:R-:W-:Y:S01]  /*c970*/  MUFU.EX2 R58, R58 ;  /* 0x0000003a003a7308 */ /* 0x000fe20000000800 */
[----:B0-----:R-:W-:-:S07]  /*c980*/  F2FP.SATFINITE.E4M3.F32.PACK_AB_MERGE_C R144, R61, R52, RZ ;  /* 0x000000343d90723e */ /* 0x001fce00048070ff */
[----:B------:R-:W0:Y:S01]  /*c990*/  MUFU.EX2 R69, R69 ;  /* 0x0000004500457308 */ /* 0x000e220000000800 */
[----:B------:R-:W-:-:S07]  /*c9a0*/  F2FP.SATFINITE.E4M3.F32.PACK_AB_MERGE_C R144, R87, R48, R144 ;  /* 0x000000305790723e */ /* 0x000fce0004807090 */
[----:B------:R-:W-:Y:S01]  /*c9b0*/  MUFU.EX2 R54, R54 ;  /* 0x0000003600367308 */ /* 0x000fe20000000800 */
[----:B-1----:R-:W-:Y:S01]  /*c9c0*/  FMNMX.FTZ R15, R74, R15, !PT ;  /* 0x0000000f4a0f7209 */ /* 0x002fe20007810000 */
[----:B------:R-:W-:-:S06]  /*c9d0*/  FFMA.FTZ R74, R99, R56, -R12 ;  /* 0x00000038634a7223 */ /* 0x000fcc000001080c */
[----:B------:R-:W-:Y:S01]  /*c9e0*/  MUFU.EX2 R65, R65 ;  /* 0x0000004100417308 */ /* 0x000fe20000000800 */
[----:B0-----:R-:W-:Y:S01]  /*c9f0*/  F2FP.SATFINITE.E4M3.F32.PACK_AB_MERGE_C R146, R69, R58, RZ ;  /* 0x0000003a4592723e */ /* 0x001fe200048070ff */
[C---:B------:R-:W-:Y:S01]  /*ca00*/  FFMA.FTZ R76, R15.reuse, R56, -8 ;  /* 0xc10000000f4c7423 */ /* 0x040fe20000010038 */
[----:B------:R-:W-:-:S04]  /*ca10*/  FSETP.NEU.FTZ.AND P1, PT, R15, -INF , PT ;  /* 0xff8000000f00780b */ /* 0x000fc80003f3d000 */
[----:B------:R-:W-:Y:S01]  /*ca20*/  FSEL R12, R76, RZ, P1 ;  /* 0x000000ff4c0c7208 */ /* 0x000fe20000800000 */
[----:B------:R-:W-:Y:S04]  /*ca30*/  MUFU.EX2 R34, R34 ;  /* 0x0000002200227308 */ /* 0x000fe80000000800 */
[----:B------:R-:W-:-:S01]  /*ca40*/  FFMA.FTZ R3, R3, R56, -R12 ;  /* 0x0000003803037223 */ /* 0x000fc2000001080c */
[-CC-:B------:R-:W-:Y:S01]  /*ca50*/  FFMA.FTZ R76, R11, R56.reuse, -R12.reuse ;  /* 0x000000380b4c7223 */ /* 0x180fe2000001080c */
[----:B------:R-:W-:-:S01]  /*ca60*/  FFMA.FTZ R94, R59, R56, -R12 ;  /* 0x000000383b5e7223 */ /* 0x000fc2000001080c */
[-CC-:B------:R-:W-:Y:S01]  /*ca70*/  FFMA.FTZ R11, R13, R56.reuse, -R12.reuse ;  /* 0x000000380d0b7223 */ /* 0x180fe2000001080c */
[----:B------:R-:W-:-:S01]  /*ca80*/  FFMA.FTZ R59, R62, R56, -R12 ;  /* 0x000000383e3b7223 */ /* 0x000fc2000001080c */
[----:B------:R-:W-:Y:S01]  /*ca90*/  FFMA.FTZ R62, R63, R56, -R12 ;  /* 0x000000383f3e7223 */ /* 0x000fe2000001080c */
        /* <DEDUP_REMOVED lines=16> */
[----:B------:R-:W1:Y:S01]  /*cba0*/  MUFU.EX2 R11, R11 ;  /* 0x0000000b000b7308 */ /* 0x000e620000000800 */
        /* <DEDUP_REMOVED lines=16> */
[----:B-1----:R-:W-:-:S01]  /*ccb0*/  FADD.FTZ R67, R11, R96 ;  /* 0x000000600b437221 */ /* 0x002fc20000010000 */
[----:B------:R-:W-:Y:S01]  /*ccc0*/  FADD.FTZ R93, R95, R98 ;  /* 0x000000625f5d7221 */ /* 0x000fe20000010000 */
[----:B------:R-:W-:-:S01]  /*ccd0*/  FFMA.FTZ R43, R43, R56, -R12 ;  /* 0x000000382b2b7223 */ /* 0x000fc2000001080c */
[----:B------:R-:W-:Y:S01]  /*cce0*/  FFMA.FTZ R40, R40, R56, -R12 ;  /* 0x0000003828287223 */ /* 0x000fe2000001080c */
[----:B------:R-:W-:Y:S01]  /*ccf0*/  F2FP.SATFINITE.E4M3.F32.PACK_AB_MERGE_C R146, R65, R54, R146 ;  /* 0x000000364192723e */ /* 0x000fe20004807092 */
        /* <DEDUP_REMOVED lines=19> */
[----:B------:R-:W-:-:S06]  /*ce30*/  FFMA.FTZ R14, R42, R56, -R12 ;  /* 0x000000382a0e7223 */ /* 0x000fcc000001080c */
        /* <DEDUP_REMOVED lines=9> */
[----:B0-----:R-:W-:-:S01]  /*ced0*/  FADD.FTZ R25, R75, R10 ;  /* 0x0000000a4b197221 */ /* 0x001fc20000010000 */
[----:B------:R-:W-:-:S06]  /*cee0*/  FFMA.FTZ R10, R46, R56, -R12 ;  /* 0x000000382e0a7223 */ /* 0x000fcc000001080c */
[----:B------:R0:W-:Y:S01]  /*cef0*/  MUFU.EX2 R39, R41 ;  /* 0x0000002900277308 */ /* 0x0001e20000000800 */
[----:B-1----:R-:W-:-:S01]  /*cf00*/  FADD.FTZ R25, R86, R25 ;  /* 0x0000001956197221 */ /* 0x002fc20000010000 */
[----:B------:R-:W-:-:S04]  /*cf10*/  F2FP.SATFINITE.E4M3.F32.PACK_AB_MERGE_C R75, R86, R75, RZ ;  /* 0x0000004b564b723e */ /* 0x000fc800048070ff */
[----:B------:R-:W-:Y:S02]  /*cf20*/  F2FP.SATFINITE.E4M3.F32.PACK_AB_MERGE_C R149, R84, R73, R75 ;  /* 0x000000495495723e */ /* 0x000fe4000480704b */
[----:B------:R-:W1:Y:S01]  /*cf30*/  MUFU.EX2 R79, R79 ;  /* 0x0000004f004f7308 */ /* 0x000e620000000800 */
[----:B0-----:R-:W-:-:S04]  /*cf40*/  FADD.FTZ R41, R81, R36 ;  /* 0x0000002451297221 */ /* 0x001fc80000010000 */
[----:B------:R-:W-:-:S03]  /*cf50*/  FADD.FTZ R20, R44, R41 ;  /* 0x000000292c147221 */ /* 0x000fc60000010000 */
[----:B------:R-:W0:Y:S01]  /*cf60*/  MUFU.EX2 R89, R89 ;  /* 0x0000005900597308 */ /* 0x000e220000000800 */
[----:B------:R-:W-:-:S01]  /*cf70*/  FADD.FTZ R85, R85, R20 ;  /* 0x0000001455557221 */ /* 0x000fc20000010000 */
[----:B--2---:R-:W-:Y:S01]  /*cf80*/  FADD.FTZ R20, R88, R25 ;  /* 0x0000001958147221 */ /* 0x004fe20000010000 */
[----:B------:R-:W-:-:S02]  /*cf90*/  FFMA.FTZ R25, R47, R56, -R12 ;  /* 0x000000382f197223 */ /* 0x000fc4000001080c */
[----:B------:R-:W-:-:S03]  /*cfa0*/  FADD.FTZ R24, R48, R85 ;  /* 0x0000005530187221 */ /* 0x000fc60000010000 */
[----:B------:R-:W2:Y:S01]  /*cfb0*/  MUFU.EX2 R90, R90 ;  /* 0x0000005a005a7308 */ /* 0x000ea20000000800 */
[----:B------:R-:W-:-:S01]  /*cfc0*/  FADD.FTZ R41, R87, R24 ;  /* 0x0000001857297221 */ /* 0x000fc20000010000 */
[----:B-1----:R-:W-:-:S03]  /*cfd0*/  FADD.FTZ R20, R79, R20 ;  /* 0x000000144f147221 */ /* 0x002fc60000010000 */
[----:B------:R-:W-:-:S03]  /*cfe0*/  FADD.FTZ R52, R52, R41 ;  /* 0x0000002934347221 */ /* 0x000fc60000010000 */
[----:B------:R-:W1:Y:S01]  /*cff0*/  MUFU.EX2 R83, R83 ;  /* 0x0000005300537308 */ /* 0x000e620000000800 */
[----:B0-----:R-:W-:-:S01]  /*d000*/  FADD.FTZ R41, R89, R20 ;  /* 0x0000001459297221 */ /* 0x001fc20000010000 */
[----:B------:R-:W-:Y:S01]  /*d010*/  FADD.FTZ R61, R61, R52 ;  /* 0x000000343d3d7221 */ /* 0x000fe20000010000 */
[----:B------:R-:W-:-:S03]  /*d020*/  FFMA.FTZ R20, R50, R56, -R12 ;  /* 0x0000003832147223 */ /* 0x000fc6000001080c */
[----:B------:R-:W-:Y:S02]  /*d030*/  FADD.FTZ R32, R54, R61 ;  /* 0x0000003d36207221 */ /* 0x000fe40000010000 */
[----:B------:R-:W0:Y:S01]  /*d040*/  MUFU.EX2 R92, R92 ;  /* 0x0000005c005c7308 */ /* 0x000e220000000800 */
[----:B--2---:R-:W-:-:S01]  /*d050*/  FADD.FTZ R24, R90, R41 ;  /* 0x000000295a187221 */ /* 0x004fc20000010000 */
[----:B------:R-:W-:Y:S01]  /*d060*/  FADD.FTZ R65, R65, R32 ;  /* 0x0000002041417221 */ /* 0x000fe20000010000 */
[----:B------:R-:W-:-:S01]  /*d070*/  FFMA.FTZ R41, R51, R56, -R12 ;  /* 0x0000003833297223 */ /* 0x000fc2000001080c */
[----:B------:R-:W-:Y:S02]  /*d080*/  F2FP.SATFINITE.E4M3.F32.PACK_AB_MERGE_C R89, R90, R89, RZ ;  /* 0x000000595a59723e */ /* 0x000fe400048070ff */
[----:B------:R-:W-:-:S02]  /*d090*/  FADD.FTZ R58, R58, R65 ;  /* 0x000000413a3a7221 */ /* 0x000fc40000010000 */
[----:B------:R-:W2:Y:S01]  /*d0a0*/  MUFU.EX2 R57, R57 ;  /* 0x0000003900397308 */ /* 0x000ea20000000800 */
[----:B------:R-:W-:Y:S01]  /*d0b0*/  F2FP.SATFINITE.E4M3.F32.PACK_AB_MERGE_C R151, R79, R88, R89 ;  /* 0x000000584f97723e */ /* 0x000fe20004807059 */
[----:B------:R-:W-:-:S06]  /*d0c0*/  FADD.FTZ R69, R69, R58 ;  /* 0x0000003a45457221 */ /* 0x000fcc0000010000 */
[----:B------:R-:W3:Y:S08]  /*d0d0*/  MUFU.EX2 R94, R94 ;  /* 0x0000005e005e7308 */ /* 0x000ef00000000800 */
[----:B------:R-:W4:Y:S08]  /*d0e0*/  MUFU.EX2 R59, R59 ;  /* 0x0000003b003b7308 */ /* 0x000f300000000800 */
[----:B------:R1:W-:Y:S08]  /*d0f0*/  MUFU.EX2 R21, R43 ;  /* 0x0000002b00157308 */ /* 0x0003f00000000800 */
[----:B------:R-:W5:Y:S01]  /*d100*/  MUFU.EX2 R62, R62 ;  /* 0x0000003e003e7308 */ /* 0x000f620000000800 */
[----:B-1----:R-:W-:-:S01]  /*d110*/  FADD.FTZ R43, R83, R24 ;  /* 0x00000018532b7221 */ /* 0x002fc20000010000 */
[-CC-:B------:R-:W-:Y:S01]  /*d120*/  FFMA.FTZ R24, R26, R56.reuse, -R12.reuse ;  /* 0x000000381a187223 */ /* 0x180fe2000001080c */
[----:B------:R-:W-:-:S02]  /*d130*/  FFMA.FTZ R12, R109, R56, -R12 ;  /* 0x000000386d0c7223 */ /* 0x000fc4000001080c */
[----:B0-----:R-:W-:-:S03]  /*d140*/  FADD.FTZ R26, R92, R43 ;  /* 0x0000002b5c1a7221 */ /* 0x001fc60000010000 */
[----:B------:R-:W0:Y:S01]  /*d150*/  MUFU.EX2 R63, R63 ;  /* 0x0000003f003f7308 */ /* 0x000e220000000800 */
[----:B--2---:R-:W-:-:S01]  /*d160*/  FADD.FTZ R43, R57, R26 ;  /* 0x0000001a392b7221 */ /* 0x004fc20000010000 */
[----:B---3--:R-:W-:-:S03]  /*d170*/  F2FP.SATFINITE.E4M3.F32.PACK_AB_MERGE_C R57, R94, R57, RZ ;  /* 0x000000395e39723e */ /* 0x008fc600048070ff */
[----:B------:R-:W-:Y:S01]  /*d180*/  FADD.FTZ R26, R94, R43 ;  /* 0x0000002b5e1a7221 */ /* 0x000fe20000010000 */
[----:B------:R-:W-:Y:S02]  /*d190*/  F2FP.SATFINITE.E4M3.F32.PACK_AB_MERGE_C R145, R92, R83, R57 ;  /* 0x000000535c91723e */ /* 0x000fe40004807039 */
[----:B------:R-:W1:Y:S01]  /*d1a0*/  MUFU.EX2 R45, R45 ;  /* 0x0000002d002d7308 */ /* 0x000e620000000800 */
[----:B----4-:R-:W-:-:S04]  /*d1b0*/  FADD.FTZ R43, R59, R26 ;  /* 0x0000001a3b2b7221 */ /* 0x010fc80000010000 */
[----:B-----5:R-:W-:-:S03]  /*d1c0*/  FADD.FTZ R26, R62, R43 ;  /* 0x0000002b3e1a7221 */ /* 0x020fc60000010000 */
[----:B------:R-:W2:Y:S01]  /*d1d0*/  MUFU.EX2 R66, R66 ;  /* 0x0000004200427308 */ /* 0x000ea20000000800 */
[----:B0-----:R-:W-:-:S07]  /*d1e0*/  FADD.FTZ R35, R63, R26 ;  /* 0x0000001a3f237221 */ /* 0x001fce0000010000 */
[----:B------:R-:W-:Y:S01]  /*d1f0*/  MUFU.EX2 R30, R129 ;  /* 0x00000081001e7308 */ /* 0x000fe20000000800 */
[----:B-1----:R-:W-:-:S07]  /*d200*/  F2FP.SATFINITE.E4M3.F32.PACK_AB_MERGE_C R140, R45, R34, RZ ;  /* 0x000000222d8c723e */ /* 0x002fce00048070ff */
[----:B------:R-:W0:Y:S01]  /*d210*/  MUFU.EX2 R71, R71 ;  /* 0x0000004700477308 */ /* 0x000e220000000800 */
[----:B--2---:R-:W-:-:S01]  /*d220*/  FADD.FTZ R35, R66, R35 ;  /* 0x0000002342237221 */ /* 0x004fc20000010000 */
[----:B------:R-:W-:-:S04]  /*d230*/  F2FP.SATFINITE.E4M3.F32.PACK_AB_MERGE_C R63, R66, R63, RZ ;  /* 0x0000003f423f723e */ /* 0x000fc800048070ff */
[----:B------:R-:W-:Y:S02]  /*d240*/  F2FP.SATFINITE.E4M3.F32.PACK_AB_MERGE_C R147, R62, R59, R63 ;  /* 0x0000003b3e93723e */ /* 0x000fe4000480703f */
[----:B------:R-:W1:Y:S08]  /*d250*/  MUFU.EX2 R40, R40 ;  /* 0x0000002800287308 */ /* 0x000e700000000800 */
[----:B------:R-:W-:Y:S01]  /*d260*/  MUFU.EX2 R14, R14 ;  /* 0x0000000e000e7308 */ /* 0x000fe20000000800 */
[----:B0-----:R-:W-:Y:S01]  /*d270*/  F2FP.SATFINITE.E4M3.F32.PACK_AB_MERGE_C R140, R71, R30, R140 ;  /* 0x0000001e478c723e */ /* 0x001fe2000480708c */
[----:B------:R-:W-:-:S04]  /*d280*/  FADD.FTZ R30, R30, R69 ;  /* 0x000000451e1e7221 */ /* 0x000fc80000010000 */
[----:B------:R-:W-:Y:S02]  /*d290*/  FADD.FTZ R71, R71, R30 ;  /* 0x0000001e47477221 */ /* 0x000fe40000010000 */
[----:B------:R-:W-:Y:S01]  /*d2a0*/  MUFU.EX2 R64, R64 ;  /* 0x0000004000407308 */ /* 0x000fe20000000800 */
[----:B-1----:R-:W-:-:S01]  /*d2b0*/  FADD.FTZ R26, R40, R35 ;  /* 0x00000023281a7221 */ /* 0x002fc20000010000 */
[----:B------:R-:W-:-:S04]  /*d2c0*/  FADD.FTZ R34, R34, R71 ;  /* 0x0000004722227221 */ /* 0x000fc80000010000 */
[----:B------:R-:W-:Y:S02]  /*d2d0*/  FADD.FTZ R45, R45, R34 ;  /* 0x000000222d2d7221 */ /* 0x000fe40000010000 */
[----:B------:R-:W0:Y:S08]  /*d2e0*/  MUFU.EX2 R53, R53 ;  /* 0x0000003500357308 */ /* 0x000e300000000800 */
        /* <DEDUP_REMOVED lines=8> */
[----:B------:R1:W-:Y:S02]  /*d370*/  MUFU.EX2 R11, R27 ;  /* 0x0000001b000b7308 */ /* 0x0003e40000000800 */
[----:B------:R-:W-:-:S04]  /*d380*/  FADD.FTZ R64, R64, R49 ;  /* 0x0000003140407221 */ /* 0x000fc80000010000 */
[----:B------:R-:W-:Y:S02]  /*d390*/  FADD.FTZ R53, R53, R64 ;  /* 0x0000004035357221 */ /* 0x000fe40000010000 */
[----:B------:R-:W3:Y:S01]  /*d3a0*/  MUFU.EX2 R20, R20 ;  /* 0x0000001400147308 */ /* 0x000ee20000000800 */
[----:B-1----:R-:W-:-:S04]  /*d3b0*/  FADD.FTZ R27, R39, R26 ;  /* 0x0000001a271b7221 */ /* 0x002fc80000010000 */
[----:B------:R-:W-:Y:S01]  /*d3c0*/  FADD.FTZ R26, R14, R27 ;  /* 0x0000001b0e1a7221 */ /* 0x000fe20000010000 */
[C---:B------:R-:W-:Y:S02]  /*d3d0*/  F2FP.SATFINITE.E4M3.F32.PACK_AB_MERGE_C R27, R21.reuse, R14, RZ ;  /* 0x0000000e151b723e */ /* 0x040fe400048070ff */
[----:B------:R-:W-:Y:S01]  /*d3e0*/  MUFU.EX2 R70, R70 ;  /* 0x0000004600467308 */ /* 0x000fe20000000800 */
[----:B------:R-:W-:-:S01]  /*d3f0*/  FADD.FTZ R21, R21, R26 ;  /* 0x0000001a15157221 */ /* 0x000fc20000010000 */
[----:B------:R-:W-:-:S03]  /*d400*/  F2FP.SATFINITE.E4M3.F32.PACK_AB_MERGE_C R141, R39, R40, R27 ;  /* 0x00000028278d723e */ /* 0x000fc6000480701b */
[----:B0-----:R-:W-:Y:S02]  /*d410*/  FADD.FTZ R14, R10, R21 ;  /* 0x000000150a0e7221 */ /* 0x001fe40000010000 */
[----:B------:R-:W0:Y:S01]  /*d420*/  @P6 LDC R21, c[0x0][0x44c] ;  /* 0x00011300ff156b82 */ /* 0x000e220000000800 */
[----:B------:R-:W1:Y:S01]  /*d430*/  MUFU.EX2 R97, R97 ;  /* 0x0000006100617308 */ /* 0x000e620000000800 */
[----:B--2---:R-:W-:-:S04]  /*d440*/  FADD.FTZ R3, R25, R14 ;  /* 0x0000000e19037221 */ /* 0x004fc80000010000 */
[----:B---3--:R-:W-:-:S03]  /*d450*/  FADD.FTZ R26, R20, R3 ;  /* 0x00000003141a7221 */ /* 0x008fc60000010000 */
[----:B------:R-:W2:Y:S08]  /*d460*/  MUFU.EX2 R41, R41 ;  /* 0x0000002900297308 */ /* 0x000eb00000000800 */
[----:B------:R-:W-:Y:S01]  /*d470*/  MUFU.EX2 R68, R137 ;  /* 0x0000008900447308 */ /* 0x000fe20000000800 */
[----:B-1----:R-:W-:Y:S01]  /*d480*/  F2FP.SATFINITE.E4M3.F32.PACK_AB_MERGE_C R3, R97, R70, RZ ;  /* 0x000000466103723e */ /* 0x002fe200048070ff */
[----:B0-----:R-:W-:-:S06]  /*d490*/  @P6 IMAD.HI.U32 R21, R108, R21, RZ ;  /* 0x000000156c156227 */ /* 0x001fcc00078e00ff */
[----:B------:R-:W0:Y:S01]  /*d4a0*/  MUFU.EX2 R55, R55 ;  /* 0x0000003700377308 */ /* 0x000e220000000800 */
[C---:B--2---:R-:W-:Y:S01]  /*d4b0*/  F2FP.SATFINITE.E4M3.F32.PACK_AB_MERGE_C R13, R41.reuse, R20, RZ ;  /* 0x00000014290d723e */ /* 0x044fe200048070ff */
[----:B------:R-:W-:Y:S02]  /*d4c0*/  FADD.FTZ R41, R41, R26 ;  /* 0x0000001a29297221 */ /* 0x000fe40000010000 */
[----:B------:R-:W1:Y:S01]  /*d4d0*/  @P6 LDC R26, c[0x0][0x450] ;  /* 0x00011400ff1a6b82 */ /* 0x000e620000000800 */
[----:B------:R-:W-:-:S03]  /*d4e0*/  F2FP.SATFINITE.E4M3.F32.PACK_AB_MERGE_C R143, R25, R10, R13 ;  /* 0x0000000a198f723e */ /* 0x000fc6000480700d */
[----:B------:R-:W2:Y:S08]  /*d4f0*/  MUFU.EX2 R24, R24 ;  /* 0x0000001800187308 */ /* 0x000eb00000000800 */
[----:B------:R-:W3:Y:S01]  /*d500*/  MUFU.EX2 R28, R28 ;  /* 0x0000001c001c7308 */ /* 0x000ee20000000800 */
[----:B0-----:R-:W-:Y:S01]  /*d510*/  F2FP.SATFINITE.E4M3.F32.PACK_AB_MERGE_C R136, R55, R68, R3 ;  /* 0x000000443788723e */ /* 0x001fe20004807003 */
[----:B------:R-:W-:-:S04]  /*d520*/  FADD.FTZ R68, R68, R53 ;  /* 0x0000003544447221 */ /* 0x000fc80000010000 */
[----:B------:R-:W-:Y:S02]  /*d530*/  FADD.FTZ R55, R55, R68 ;  /* 0x0000004437377221 */ /* 0x000fe40000010000 */
[----:B------:R-:W-:Y:S01]  /*d540*/  MUFU.EX2 R74, R74 ;  /* 0x0000004a004a7308 */ /* 0x000fe20000000800 */
[----:B--2---:R-:W-:-:S01]  /*d550*/  FADD.FTZ R20, R24, R41 ;  /* 0x0000002918147221 */ /* 0x004fc20000010000 */
[----:B------:R-:W-:-:S03]  /*d560*/  FADD.FTZ R70, R70, R55 ;  /* 0x0000003746467221 */ /* 0x000fc60000010000 */
[----:B------:R-:W-:Y:S01]  /*d570*/  FADD.FTZ R3, R11, R20 ;  /* 0x000000140b037221 */ /* 0x000fe20000010000 */
[----:B------:R-:W-:-:S02]  /*d580*/  FADD.FTZ R97, R97, R70 ;  /* 0x0000004661617221 */ /* 0x000fc40000010000 */
[----:B------:R-:W0:Y:S01]  /*d590*/  MUFU.EX2 R37, R37 ;  /* 0x0000002500257308 */ /* 0x000e220000000800 */
[----:B---3--:R-:W-:-:S07]  /*d5a0*/  FADD.FTZ R10, R28, R3 ;  /* 0x000000031c0a7221 */ /* 0x008fce0000010000 */
[----:B------:R-:W-:Y:S08]  /*d5b0*/  MUFU.EX2 R72, R72 ;  /* 0x0000004800487308 */ /* 0x000ff00000000800 */
[----:B------:R-:W2:Y:S01]  /*d5c0*/  MUFU.EX2 R111, R111 ;  /* 0x0000006f006f7308 */ /* 0x000ea20000000800 */
[----:B0-----:R-:W-:-:S07]  /*d5d0*/  F2FP.SATFINITE.E4M3.F32.PACK_AB_MERGE_C R3, R37, R74, RZ ;  /* 0x0000004a2503723e */ /* 0x001fce00048070ff */
[----:B------:R-:W0:Y:S08]  /*d5e0*/  MUFU.EX2 R29, R29 ;  /* 0x0000001d001d7308 */ /* 0x000e300000000800 */
[----:B------:R-:W3:Y:S01]  /*d5f0*/  MUFU.EX2 R107, R107 ;  /* 0x0000006b006b7308 */ /* 0x000ee20000000800 */
[----:B--2---:R-:W-:Y:S01]  /*d600*/  F2FP.SATFINITE.E4M3.F32.PACK_AB_MERGE_C R138, R111, R72, R3 ;  /* 0x000000486f8a723e */ /* 0x004fe20004807003 */
[----:B------:R-:W-:-:S04]  /*d610*/  FADD.FTZ R72, R72, R97 ;  /* 0x0000006148487221 */ /* 0x000fc80000010000 */
[----:B------:R-:W-:Y:S02]  /*d620*/  FADD.FTZ R111, R111, R72 ;  /* 0x000000486f6f7221 */ /* 0x000fe40000010000 */
[----:B------:R-:W2:Y:S01]  /*d630*/  MUFU.EX2 R14, R31 ;  /* 0x0000001f000e7308 */ /* 0x000ea20000000800 */
[----:B0-----:R-:W-:-:S01]  /*d640*/  FADD.FTZ R10, R29, R10 ;  /* 0x0000000a1d0a7221 */ /* 0x001fc20000010000 */
[----:B------:R-:W-:Y:S01]  /*d650*/  F2FP.SATFINITE.E4M3.F32.PACK_AB_MERGE_C R28, R29, R28, RZ ;  /* 0x0000001c1d1c723e */ /* 0x000fe200048070ff */
[----:B------:R-:W-:-:S03]  /*d660*/  FADD.FTZ R74, R74, R111 ;  /* 0x0000006f4a4a7221 */ /* 0x000fc60000010000 */
[----:B------:R-:W-:Y:S01]  /*d670*/  F2FP.SATFINITE.E4M3.F32.PACK_AB_MERGE_C R137, R11, R24, R28 ;  /* 0x000000180b89723e */ /* 0x000fe2000480701c */
[----:B------:R-:W-:Y:S01]  /*d680*/  IMAD.MOV.U32 R11, RZ, RZ, R108 ;  /* 0x000000ffff0b7224 */ /* 0x000fe200078e006c */
[----:B------:R-:W0:Y:S01]  /*d690*/  MUFU.EX2 R33, R33 ;  /* 0x0000002100217308 */ /* 0x000e220000000800 */
[----:B---3--:R-:W-:-:S01]  /*d6a0*/  FADD.FTZ R3, R107, R10 ;  /* 0x0000000a6b037221 */ /* 0x008fc20000010000 */
[----:B-1----:R-:W-:Y:S02]  /*d6b0*/  @P6 SHF.R.U32.HI R11, RZ, R26, R21 ;  /* 0x0000001aff0b6219 */ /* 0x002fe40000011615 */
[----:B------:R-:W-:-:S03]  /*d6c0*/  ISETP.GE.AND P6, PT, R9, 0x1, PT ;  /* 0x000000010900780c */ /* 0x000fc60003fc6270 */
[----:B------:R-:W-:Y:S01]  /*d6d0*/  IMAD.IADD R11, R104, 0x1, R11 ;  /* 0x00000001680b7824 */ /* 0x000fe200078e020b */
[----:B------:R-:W1:Y:S01]  /*d6e0*/  MUFU.EX2 R12, R12 ;  /* 0x0000000c000c7308 */ /* 0x000e620000000800 */
[----:B--2---:R-:W-:-:S02]  /*d6f0*/  FADD.FTZ R10, R14, R3 ;  /* 0x000000030e0a7221 */ /* 0x004fc40000010000 */
[----:B------:R-:W-:Y:S02]  /*d700*/  IMAD.IADD R8, R11, 0x1, R8 ;  /* 0x000000010b087824 */ /* 0x000fe400078e0208 */
[----:B0-----:R-:W-:-:S01]  /*d710*/  FADD.FTZ R21, R33, R10 ;  /* 0x0000000a21157221 */ /* 0x001fc20000010000 */
[----:B------:R-:W-:-:S05]  /*d720*/  FADD.FTZ R10, R37, R74 ;  /* 0x0000004a250a7221 */ /* 0x000fca0000010000 */
[----:B------:R0:W-:Y:S01]  /*d730*/  STL [R1], R10 ;  /* 0x0000000a01007387 */ /* 0x0001e20000100800 */
[C---:B-1----:R-:W-:Y:S01]  /*d740*/  F2FP.SATFINITE.E4M3.F32.PACK_AB_MERGE_C R3, R12.reuse, R33, RZ ;  /* 0x000000210c03723e */ /* 0x042fe200048070ff */
[----:B------:R-:W-:-:S03]  /*d750*/  FADD.FTZ R21, R12, R21 ;  /* 0x000000150c157221 */ /* 0x000fc60000010000 */
[----:B------:R-:W-:Y:S01]  /*d760*/  F2FP.SATFINITE.E4M3.F32.PACK_AB_MERGE_C R139, R14, R107, R3 ;  /* 0x0000006b0e8b723e */ /* 0x000fe20004807003 */
[----:B------:R-:W-:Y:S01]  /*d770*/  VIADD R3, R105, 0xfffffffe ;  /* 0xfffffffe69037836 */ /* 0x000fe20000000000 */
[----:B------:R-:W-:Y:S06]  /*d780*/  @!P6 BRA `(.L_x_15015) ;  /* 0x000000000048e947 */ /* 0x000fec0003800000 */
        /* <DEDUP_REMOVED lines=11> */
.L_x_15017:
[----:B------:R-:W-:-:S13]  /*d840*/  ISETP.NE.AND P1, PT, R9, 0x1, PT ;  /* 0x000000010900780c */ /* 0x000fda0003f25270 */
[----:B------:R-:W0:Y:S02]  /*d850*/  @P1 LDC.64 R12, c[0x0][0x9e8] ;  /* 0x00027a00ff0c1b82 */ /* 0x000e240000000a00 */
[----:B0-----:R-:W-:-:S05]  /*d860*/  @P1 IMAD.HI.U32 R12, R10, R12, RZ ;  /* 0x0000000c0a0c1227 */ /* 0x001fca00078e00ff */
[----:B------:R-:W-:-:S07]  /*d870*/  @P1 SHF.R.U32.HI R10, RZ, R13, R12 ;  /* 0x0000000dff0a1219 */ /* 0x000fce000001160c */
.L_x_15018:
[----:B------:R-:W-:Y:S05]  /*d880*/  BSYNC B0 ;  /* 0x0000000000007941 */ /* 0x000fea0003800000 */
.L_x_15016:
[----:B------:R-:W-:-:S05]  /*d890*/  IMAD R9, R10, R9, R9 ;  /* 0x000000090a097224 */ /* 0x000fca00078e0209 */
[----:B------:R-:W-:-:S07]  /*d8a0*/  VIMNMX R8, R8, R9, PT ;  /* 0x0000000908087248 */ /* 0x000fce0003fe0100 */
.L_x_15015:
[----:B0-----:R-:W2:Y:S01]  /*d8b0*/  LDL R10, [R1+0x40] ;  /* 0x00004000010a7983 */ /* 0x001ea20000100800 */
[----:B------:R-:W-:Y:S01]  /*d8c0*/  IMAD.HI R8, R8, 0x66666667, RZ ;  /* 0x6666666708087827 */ /* 0x000fe200078e02ff */
[----:B------:R-:W-:Y:S01]  /*d8d0*/  ULDC UR40, c[0x0][0x9e4] ;  /* 0x0002790000287ab9 */ /* 0x000fe20000000800 */
[----:B------:R-:W-:Y:S01]  /*d8e0*/  ULDC UR37, c[0x0][0x9e4] ;  /* 0x0002790000257ab9 */ /* 0x000fe20000000800 */
[----:B------:R-:W-:Y:S01]  /*d8f0*/  ULDC UR36, c[0x0][0x988] ;  /* 0x0002620000247ab9 */ /* 0x000fe20000000800 */
[----:B------:R-:W-:Y:S01]  /*d900*/  ULDC UR39, c[0x0][0x988] ;  /* 0x0002620000277ab9 */ /* 0x000fe20000000800 */
[----:B------:R-:W-:Y:S01]  /*d910*/  SHF.R.U32.HI R9, RZ, 0x1f, R8 ;  /* 0x0000001fff097819 */ /* 0x000fe20000011608 */
[----:B------:R-:W-:Y:S01]  /*d920*/  ULDC UR38, c[0x0][0x988] ;  /* 0x0002620000267ab9 */ /* 0x000fe20000000800 */
[----:B------:R-:W-:Y:S01]  /*d930*/  ULDC UR42, c[0x0][0x9e0] ;  /* 0x00027800002a7ab9 */ /* 0x000fe20000000800 */
[----:B------:R-:W-:Y:S01]  /*d940*/  ULDC UR41, c[0x0][0x9e0] ;  /* 0x0002780000297ab9 */ /* 0x000fe20000000800 */
[----:B------:R-:W-:Y:S01]  /*d950*/  LEA.HI.SX32 R9, R8, R9, 0x1a ;  /* 0x0000000908097211 */ /* 0x000fe200078fd2ff */
        /* <DEDUP_REMOVED lines=37> */
[----:B------:R-:W-:-:S07]  /*dbb0*/  CS2R R24, SRZ ;  /* 0x0000000000187805 */ /* 0x000fce000001ff00 */
.L_x_15042:
[----:B------:R-:W-:-:S05]  /*dbc0*/  VIADD R14, R23, 0x1 ;  /* 0x00000001170e7836 */ /* 0x000fca0000000000 */
[----:B------:R-:W-:-:S04]  /*dbd0*/  ISETP.NE.AND P1, PT, R14, 0x2, PT ;  /* 0x000000020e00780c */ /* 0x000fc80003f25270 */
[----:B------:R-:W-:Y:S02]  /*dbe0*/  SEL R9, RZ, 0x1, P1 ;  /* 0x00000001ff097807 */ /* 0x000fe40000800000 */
[----:B------:R-:W-:Y:S02]  /*dbf0*/  SEL R14, R14, RZ, P1 ;  /* 0x000000ff0e0e7207 */ /* 0x000fe40000800000 */
[----:B------:R-:W-:Y:S01]  /*dc00*/  LOP3.LUT R9, R156, R9, RZ, 0x3c, !PT ;  /* 0x000000099c097212 */ /* 0x000fe200078e3cff */
[----:B------:R-:W-:Y:S06]  /*dc10*/  @!P0 BRA `(.L_x_15022) ;  /* 0x0000000000048947 */ /* 0x000fec0003800000 */
[----:B------:R-:W-:Y:S01]  /*dc20*/  BPT.TRAP 0x1 ;  /* 0x000000040000795c */ /* 0x000fe20000300000 */
.L_x_15022:
[----:B------:R-:W-:Y:S01]  /*dc30*/  IMAD R8, R14, 0x8, R22 ;  /* 0x000000080e087824 */ /* 0x000fe200078e0216 */
[----:B------:R-:W-:-:S04]  /*dc40*/  SHF.L.U32 R11, R9, 0x1f, RZ ;  /* 0x0000001f090b7819 */ /* 0x000fc800000006ff */
[----:B------:R0:W1:Y:S01]  /*dc50*/  SYNCS.PHASECHK.TRANS64.TRYWAIT P1, [R8+URZ+0x13230], R11 ;  /* 0x0132300b080075a7 */ /* 0x000062000802017f */
[----:B------:R-:W-:Y:S05]  /*dc60*/  @!P0 BRA `(.L_x_15023) ;  /* 0x0000000000048947 */ /* 0x000fea0003800000 */
[----:B------:R-:W-:Y:S01]  /*dc70*/  BPT.TRAP 0x1 ;  /* 0x000000040000795c */ /* 0x000fe20000300000 */
.L_x_15023:
[----:B------:R-:W2:Y:S01]  /*dc80*/  LDL R10, [R1+0x28] ;  /* 0x00002800010a7983 */ /* 0x000ea20000100800 */
[----:B------:R-:W-:Y:S01]  /*dc90*/  BSSY B2, `(.L_x_15024) ;  /* 0x0000007000027945 */ /* 0x000fe20003800000 */
[----:B--2---:R-:W-:-:S04]  /*dca0*/  IMAD R20, R14, 0x280, R10 ;  /* 0x000002800e147824 */ /* 0x004fc800078e020a */
[C---:B------:R-:W-:Y:S02]  /*dcb0*/  VIADD R12, R20.reuse, 0x80 ;  /* 0x00000080140c7836 */ /* 0x040fe40000000000 */
[----:B------:R-:W-:Y:S01]  /*dcc0*/  VIADD R56, R20, 0x100 ;  /* 0x0000010014387836 */ /* 0x000fe20000000000 */
[----:B-1----:R-:W-:Y:S06]  /*dcd0*/  @P1 BRA `(.L_x_15025) ;  /* 0x0000000000081947 */ /* 0x002fec0003800000 */
[----:B------:R-:W1:Y:S02]  /*dce0*/  SYNCS.PHASECHK.TRANS64.TRYWAIT P1, [R8+URZ+0x13230], R11 ;  /* 0x0132300b080075a7 */ /* 0x000e64000802017f */
[----:B-1----:R-:W-:Y:S05]  /*dcf0*/  @!P1 BRA `(.L_x_15026) ;  /* 0x0000019400049947 */ /* 0x002fea0003800000 */
.L_x_15025:
[----:B------:R-:W-:Y:S05]  /*dd00*/  BSYNC B2 ;  /* 0x0000000000027941 */ /* 0x000fea0003800000 */
.L_x_15024:
[----:B------:R-:W-:Y:S01]  /*dd10*/  IMAD.MOV.U32 R10, RZ, RZ, R20 ;  /* 0x000000ffff0a7224 */ /* 0x000fe200078e0014 */
[----:B------:R-:W-:Y:S01]  /*dd20*/  R2UR UR12, R4 ;  /* 0x00000000040c72ca */ /* 0x000fe200000e0000 */
[----:B01----:R-:W-:Y:S01]  /*dd30*/  IMAD.MOV.U32 R11, RZ, RZ, -0x7fffffe0 ;  /* 0x80000020ff0b7424 */ /* 0x003fe200078e00ff */
[----:B------:R-:W-:Y:S01]  /*dd40*/  R2UR UR13, R5 ;  /* 0x00000000050d72ca */ /* 0x000fe200000e0000 */
[----:B------:R-:W-:Y:S01]  /*dd50*/  WARPGROUP.ARRIVE ;  /* 0x00000000000079c5 */ /* 0x000fe20000000000 */
[----:B------:R-:W-:Y:S01]  /*dd60*/  R2UR UR14, R10 ;  /* 0x000000000a0e72ca */ /* 0x000fe200000e0000 */
[----:B------:R-:W-:Y:S01]  /*dd70*/  IMAD.MOV.U32 R13, RZ, RZ, -0x7fffffe0 ;  /* 0x80000020ff0d7424 */ /* 0x000fe200078e00ff */
[----:B------:R-:W-:Y:S01]  /*dd80*/  R2UR UR15, R11 ;  /* 0x000000000b0f72ca */ /* 0x000fe200000e0000 */
[----:B------:R-:W-:Y:S01]  /*dd90*/  IMAD.MOV.U32 R10, RZ, RZ, R56 ;  /* 0x000000ffff0a7224 */ /* 0x000fe200078e0038 */
[----:B------:R-:W-:Y:S01]  /*dda0*/  R2UR UR22, R12 ;  /* 0x000000000c1672ca */ /* 0x000fe200000e0000 */
[C---:B------:R-:W-:Y:S01]  /*ddb0*/  VIADD R12, R20.reuse, 0x180 ;  /* 0x00000180140c7836 */ /* 0x040fe20000000000 */
[----:B------:R-:W-:Y:S01]  /*ddc0*/  R2UR UR23, R13 ;  /* 0x000000000d1772ca */ /* 0x000fe200000e0000 */
[----:B------:R-:W-:Y:S01]  /*ddd0*/  VIADD R56, R20, 0x182 ;  /* 0x0000018214387836 */ /* 0x000fe20000000000 */
[----:B------:R-:W-:Y:S01]  /*dde0*/  R2UR UR20, R4 ;  /* 0x00000000041472ca */ /* 0x000fe200000e0000 */
[----:B------:R-:W-:Y:S01]  /*ddf0*/  IMAD.MOV.U32 R57, RZ, RZ, -0x7fffffe0 ;  /* 0x80000020ff397424 */ /* 0x000fe200078e00ff */
[----:B------:R-:W-:-:S02]  /*de00*/  R2UR UR21, R5 ;  /* 0x00000000051572ca */ /* 0x000fc400000e0000 */
[----:B------:R-:W-:Y:S01]  /*de10*/  R2UR UR26, R10 ;  /* 0x000000000a1a72ca */ /* 0x000fe200000e0000 */
[----:B------:R-:W-:Y:S01]  /*de20*/  VIADD R10, R20, 0x200 ;  /* 0x00000200140a7836 */ /* 0x000fe20000000000 */
[----:B------:R-:W-:Y:S01]  /*de30*/  R2UR UR27, R11 ;  /* 0x000000000b1b72ca */ /* 0x000fe200000e0000 */
[----:B------:R-:W-:Y:S01]  /*de40*/  QGMMA.64x32x32.F32.E4M3.E4M3 R120, gdesc[UR12], RZ, !UPT, gsb0 ;  /* 0x006000000c7879f3 */ /* 0x000fe2000c0008ff */
[----:B------:R-:W-:Y:S02]  /*de50*/  R2UR UR24, R4 ;  /* 0x00000000041872ca */ /* 0x000fe400000e0000 */
[----:B------:R-:W-:Y:S02]  /*de60*/  R2UR UR25, R5 ;  /* 0x00000000051972ca */ /* 0x000fe400000e0000 */
[----:B------:R-:W-:Y:S01]  /*de70*/  R2UR UR10, R12 ;  /* 0x000000000c0a72ca */ /* 0x000fe200000e0000 */
[----:B------:R-:W-:Y:S01]  /*de80*/  VIADD R12, R20, 0x2 ;  /* 0x00000002140c7836 */ /* 0x000fe20000000000 */
[----:B------:R-:W-:-:S02]  /*de90*/  R2UR UR11, R13 ;  /* 0x000000000d0b72ca */ /* 0x000fc400000e0000 */
[----:B------:R-:W-:Y:S02]  /*dea0*/  R2UR UR8, R4 ;  /* 0x00000000040872ca */ /* 0x000fe400000e0000 */
[----:B------:R-:W-:Y:S02]  /*deb0*/  R2UR UR9, R5 ;  /* 0x00000000050972ca */ /* 0x000fe400000e0000 */
[----:B------:R-:W-:Y:S01]  /*dec0*/  R2UR UR6, R10 ;  /* 0x000000000a0672ca */ /* 0x000fe200000e0000 */
[----:B------:R-:W-:Y:S01]  /*ded0*/  VIADD R10, R20, 0x82 ;  /* 0x00000082140a7836 */ /* 0x000fe20000000000 */
[----:B------:R-:W-:Y:S01]  /*dee0*/  R2UR UR7, R11 ;  /* 0x000000000b0772ca */ /* 0x000fe200000e0000 */
[----:B------:R-:W-:Y:S01]  /*def0*/  IMAD.MOV.U32 R11, RZ, RZ, -0x7fffffe0 ;  /* 0x80000020ff0b7424 */ /* 0x000fe200078e00ff */
[----:B------:R-:W-:Y:S02]  /*df00*/  R2UR UR4, R4 ;  /* 0x00000000040472ca */ /* 0x000fe400000e0000 */
[----:B------:R-:W-:-:S02]  /*df10*/  R2UR UR5, R5 ;  /* 0x00000000050572ca */ /* 0x000fc400000e0000 */
[----:B------:R-:W-:Y:S01]  /*df20*/  R2UR UR18, R12 ;  /* 0x000000000c1272ca */ /* 0x000fe200000e0000 */
[----:B------:R-:W-:Y:S01]  /*df30*/  VIADD R12, R20, 0x102 ;  /* 0x00000102140c7836 */ /* 0x000fe20000000000 */
[----:B------:R-:W-:Y:S01]  /*df40*/  R2UR UR19, R13 ;  /* 0x000000000d1372ca */ /* 0x000fe200000e0000 */
[----:B------:R-:W-:Y:S01]  /*df50*/  IMAD.MOV.U32 R13, RZ, RZ, -0x7fffffe0 ;  /* 0x80000020ff0d7424 */ /* 0x000fe200078e00ff */
[----:B------:R-:W-:Y:S02]  /*df60*/  R2UR UR16, R6 ;  /* 0x00000000061072ca */ /* 0x000fe400000e0000 */
[----:B------:R-:W-:Y:S02]  /*df70*/  R2UR UR17, R7 ;  /* 0x00000000071172ca */ /* 0x000fe400000e0000 */
[----:B------:R-:W-:Y:S01]  /*df80*/  R2UR UR14, R10 ;  /* 0x000000000a0e72ca */ /* 0x000fe200000e0000 */
[----:B------:R-:W-:Y:S01]  /*df90*/  VIADD R10, R20, 0x202 ;  /* 0x00000202140a7836 */ /* 0x000fe20000000000 */
[----:B------:R-:W-:Y:S01]  /*dfa0*/  R2UR UR15, R11 ;  /* 0x000000000b0f72ca */ /* 0x000fe200000e0000 */
[----:B------:R-:W-:Y:S01]  /*dfb0*/  IMAD.MOV.U32 R11, RZ, RZ, -0x7fffffe0 ;  /* 0x80000020ff0b7424 */ /* 0x000fe200078e00ff */
        /* <DEDUP_REMOVED lines=44> */
.L_x_15027:
[----:B------:R-:W-:Y:S01]  /*e280*/  SHF.L.U32 R10, R156, 0x1f, RZ ;  /* 0x0000001f9c0a7819 */ /* 0x000fe200000006ff */
[----:B------:R-:W-:-:S04]  /*e290*/  IMAD R20, R23, 0x8, R22 ;  /* 0x0000000817147824 */ /* 0x000fc800078e0216 */
[----:B------:R0:W1:Y:S01]  /*e2a0*/  SYNCS.PHASECHK.TRANS64.TRYWAIT P1, [R20+URZ+0x13250], R10 ;  /* 0x0132500a140075a7 */ /* 0x000062000802017f */
[----:B------:R-:W-:Y:S05]  /*e2b0*/  @!P0 BRA `(.L_x_15028) ;  /* 0x0000000000048947 */ /* 0x000fea0003800000 */
[----:B------:R-:W-:Y:S01]  /*e2c0*/  BPT.TRAP 0x1 ;  /* 0x000000040000795c */ /* 0x000fe20000300000 */
.L_x_15028:
[----:B------:R-:W-:Y:S04]  /*e2d0*/  BSSY B2, `(.L_x_15029) ;  /* 0x0000004000027945 */ /* 0x000fe80003800000 */
[----:B-1----:R-:W-:Y:S05]  /*e2e0*/  @P1 BRA `(.L_x_15030) ;  /* 0x0000000000081947 */ /* 0x002fea0003800000 */
[----:B------:R-:W1:Y:S02]  /*e2f0*/  SYNCS.PHASECHK.TRANS64.TRYWAIT P1, [R20+URZ+0x13250], R10 ;  /* 0x0132500a140075a7 */ /* 0x000e64000802017f */
[----:B-1----:R-:W-:Y:S05]  /*e300*/  @!P1 BRA `(.L_x_15031) ;  /* 0x0000018c00949947 */ /* 0x002fea0003800000 */
.L_x_15030:
[----:B------:R-:W-:Y:S05]  /*e310*/  BSYNC B2 ;  /* 0x0000000000027941 */ /* 0x000fea0003800000 */
.L_x_15029:
[----:B01----:R-:W-:Y:S01]  /*e320*/  VIADD R10, R22, 0x1000 ;  /* 0x00001000160a7836 */ /* 0x003fe20000000000 */
[----:B------:R-:W-:Y:S01]  /*e330*/  WARPGROUP.ARRIVE ;  /* 0x00000000000079c5 */ /* 0x000fe20000000000 */
[----:B------:R-:W-:Y:S02]  /*e340*/  IMAD.MOV.U32 R11, RZ, RZ, -0x3ffffff0 ;  /* 0xc0000010ff0b7424 */ /* 0x000fe400078e00ff */
[----:B------:R-:W-:Y:S01]  /*e350*/  IMAD.MOV.U32 R13, RZ, RZ, -0x3ffffff0 ;  /* 0xc0000010ff0d7424 */ /* 0x000fe200078e00ff */
[----:B------:R-:W-:Y:S02]  /*e360*/  SHF.R.U32.HI R10, RZ, 0x4, R10 ;  /* 0x00000004ff0a7819 */ /* 0x000fe4000001160a */
[----:B------:R-:W-:Y:S01]  /*e370*/  R2UR UR7, R11 ;  /* 0x000000000b0772ca */ /* 0x000fe200000e0000 */
[----:B------:R-:W-:Y:S01]  /*e380*/  IMAD.MOV.U32 R11, RZ, RZ, -0x3ffffff0 ;  /* 0xc0000010ff0b7424 */ /* 0x000fe200078e00ff */
[----:B------:R-:W-:-:S04]  /*e390*/  LOP3.LUT R10, R10, 0x3fff, RZ, 0xc0, !PT ;  /* 0x00003fff0a0a7812 */ /* 0x000fc800078ec0ff */
[----:B------:R-:W-:-:S05]  /*e3a0*/  LOP3.LUT R10, R10, 0x10000, RZ, 0xfc, !PT ;  /* 0x000100000a0a7812 */ /* 0x000fca00078efcff */
[----:B------:R-:W-:-:S04]  /*e3b0*/  IMAD R10, R23, 0x280, R10 ;  /* 0x00000280170a7824 */ /* 0x000fc800078e020a */
[C---:B------:R-:W-:Y:S01]  /*e3c0*/  VIADD R12, R10.reuse, 0x80 ;  /* 0x000000800a0c7836 */ /* 0x040fe20000000000 */
[----:B------:R-:W-:-:S13]  /*e3d0*/  R2UR UR6, R10 ;  /* 0x000000000a0672ca */ /* 0x000fda00000e0000 */
        /* <DEDUP_REMOVED lines=11> */
[----:B------:R-:W-:Y:S02]  /*e490*/  IMAD.MOV.U32 R13, RZ, RZ, -0x3ffffff0 ;  /* 0xc0000010ff0d7424 */ /* 0x000fe400078e00ff */
[----:B------:R-:W-:Y:S01]  /*e4a0*/  VIADD R10, R10, 0x200 ;  /* 0x000002000a0a7836 */ /* 0x000fe20000000000 */
[----:B------:R-:W-:Y:S02]  /*e4b0*/  WARPGROUP.DEPBAR.LE gsb0, 0x0 ;  /* 0x00008000000079c5 */ /* 0x000fe40000010000 */
[----:B------:R-:W-:-:S07]  /*e4c0*/  WARPGROUP.ARRIVE ;  /* 0x00000000000079c5 */ /* 0x000fce0000000000 */
        /* <DEDUP_REMOVED lines=14> */
.L_x_15032:
[----:B------:R-:W2:Y:S01]  /*e5b0*/  LDL R13, [R1+0x24] ;  /* 0x00002400010d7983 */ /* 0x000ea20000100800 */
[----:B------:R-:W0:Y:S03]  /*e5c0*/  LDC R11, c[0x0][0x448] ;  /* 0x00011200ff0b7b82 */ /* 0x000e260000000800 */
[----:B------:R-:W2:Y:S04]  /*e5d0*/  LDL R10, [R1+0x38] ;  /* 0x00003800010a7983 */ /* 0x000ea80000100800 */
[----:B------:R-:W3:Y:S04]  /*e5e0*/  LDL R141, [R1+0x14] ;  /* 0x00001400018d7983 */ /* 0x000ee80000100800 */
[----:B------:R-:W4:Y:S04]  /*e5f0*/  LDL R137, [R1+0x20] ;  /* 0x0000200001897983 */ /* 0x000f280000100800 */
[----:B------:R-:W5:Y:S04]  /*e600*/  LDL R143, [R1+0x10] ;  /* 0x00001000018f7983 */ /* 0x000f680000100800 */
[----:B------:R-:W5:Y:S01]  /*e610*/  LDL R142, [R1+0x8] ;  /* 0x00000800018e7983 */ /* 0x000f620000100800 */
[----:B0-----:R-:W-:-:S13]  /*e620*/  ISETP.NE.AND P1, PT, R11, 0x1, PT ;  /* 0x000000010b00780c */ /* 0x001fda0003f25270 */
[----:B------:R-:W0:Y:S08]  /*e630*/  @P1 LDC R12, c[0x0][0x44c] ;  /* 0x00011300ff0c1b82 */ /* 0x000e300000000800 */
[----:B------:R-:W1:Y:S01]  /*e640*/  @P1 LDC R11, c[0x0][0x450] ;  /* 0x00011400ff0b1b82 */ /* 0x000e620000000800 */
        /* <DEDUP_REMOVED lines=85> */
[----:B--2---:R-:W-:-:S04]  /*eba0*/  IMAD.IADD R10, R10, 0x1, R13 ;  /* 0x000000010a0a7824 */ /* 0x004fc800078e020d */
[----:B0-----:R-:W-:Y:S01]  /*ebb0*/  @P1 IMAD.HI.U32 R12, R10, R12, RZ ;  /* 0x0000000c0a0c1227 */ /* 0x001fe200078e00ff */
[----:B---3--:R-:W-:-:S04]  /*ebc0*/  PRMT R8, R141, 0x654, R8 ;  /* 0x000006548d087816 */ /* 0x008fc80000000008 */
[----:B-1----:R-:W-:Y:S01]  /*ebd0*/  @P1 SHF.R.U32.HI R10, RZ, R11, R12 ;  /* 0x0000000bff0a1219 */ /* 0x002fe2000001160c */
[C---:B------:R-:W-:Y:S01]  /*ebe0*/  FMUL.FTZ R13, R2.reuse, R122 ;  /* 0x0000007a020d7220 */ /* 0x040fe20000410000 */
[C---:B------:R-:W-:Y:S01]  /*ebf0*/  FMUL.FTZ R122, R2.reuse, R126 ;  /* 0x0000007e027a7220 */ /* 0x040fe20000410000 */
[C---:B------:R-:W-:Y:S01]  /*ec00*/  FMUL.FTZ R11, R2.reuse, R120 ;  /* 0x00000078020b7220 */ /* 0x040fe20000410000 */
[----:B------:R0:W-:Y:S01]  /*ec10*/  SYNCS.ARRIVE.TRANS64.RED.A1T0 RZ, [R8+URZ], RZ ;  /* 0x000000ff08ff79a7 */ /* 0x0001e2000810043f */
        /* <DEDUP_REMOVED lines=9> */
[----:B0-----:R0:W2:Y:S01]  /*ecb0*/  MUFU.TANH R8, R70 ;  /* 0x0000004600087308 */ /* 0x0010a20000002400 */
[C---:B------:R-:W-:Y:S01]  /*ecc0*/  FMUL.FTZ R128, R2.reuse, R132 ;  /* 0x0000008402807220 */ /* 0x040fe20000410000 */
[C---:B------:R-:W-:Y:S01]  /*ecd0*/  FMUL.FTZ R129, R2.reuse, R133 ;  /* 0x0000008502817220 */ /* 0x040fe20000410000 */
[C---:B------:R-:W-:Y:S01]  /*ece0*/  FMUL.FTZ R60, R2.reuse, R62 ;  /* 0x0000003e023c7220 */ /* 0x040fe20000410000 */
[C---:B------:R-:W-:Y:S01]  /*ecf0*/  FMUL.FTZ R132, R2.reuse, R56 ;  /* 0x0000003802847220 */ /* 0x040fe20000410000 */
[C---:B------:R-:W-:Y:S01]  /*ed00*/  FMUL.FTZ R133, R2.reuse, R57 ;  /* 0x0000003902857220 */ /* 0x040fe20000410000 */
[----:B------:R-:W-:Y:S01]  /*ed10*/  FMUL.FTZ R62, R2, R66 ;  /* 0x00000042023e7220 */ /* 0x000fe20000410000 */
[----:B0-----:R-:W-:Y:S01]  /*ed20*/  IMAD R70, R3, -0xa0, RZ ;  /* 0xffffff6003467824 */ /* 0x001fe200078e02ff */
[----:B------:R-:W-:Y:S01]  /*ed30*/  LOP3.LUT P1, RZ, R17, 0x8, RZ, 0xc0, !PT ;  /* 0x0000000811ff7812 */ /* 0x000fe2000782c0ff */
[----:B------:R-:W0:Y:S03]  /*ed40*/  MUFU.TANH R11, R11 ;  /* 0x0000000b000b7308 */ /* 0x000e260000002400 */
[----:B----4-:R-:W-:-:S05]  /*ed50*/  IADD3 R136, -R137, 0x1, R70 ;  /* 0x0000000189887810 */ /* 0x010fca0007ffe146 */
[----:B------:R-:W3:Y:S01]  /*ed60*/  MUFU.TANH R12, R12 ;  /* 0x0000000c000c7308 */ /* 0x000ee20000002400 */
[----:B-----5:R-:W-:-:S07]  /*ed70*/  IADD3 R136, -R142, R136, R143 ;  /* 0x000000888e887210 */ /* 0x020fce0007ffe18f */
        /* <DEDUP_REMOVED lines=57> */
[----:B------:R-:W-:-:S02]  /*f110*/  VIADD R136, R136, UR43 ;  /* 0x0000002b88887c36 */ /* 0x000fc40008000000 */
[----:B------:R-:W-:Y:S02]  /*f120*/  IMAD.IADD R66, R70, 0x1, -R137 ;  /* 0x0000000146427824 */ /* 0x000fe400078e0a89 */
[--C-:B-1----:R-:W-:Y:S02]  /*f130*/  IMAD.IADD R137, R71, 0x1, R139.reuse ;  /* 0x0000000147897824 */ /* 0x102fe400078e028b */
        /* <DEDUP_REMOVED lines=14> */
.L_x_15035:
[----:B------:R-:W-:-:S05]  /*f220*/  IMAD.U32 R140, RZ, RZ, UR40 ;  /* 0x00000028ff8c7e24 */ /* 0x000fca000f8e00ff */
[----:B------:R-:W-:-:S13]  /*f230*/  ISETP.NE.AND P1, PT, R140, 0x1, PT ;  /* 0x000000018c00780c */ /* 0x000fda0003f25270 */
[----:B------:R-:W1:Y:S02]  /*f240*/  @P1 LDC.64 R56, c[0x0][0x9e8] ;  /* 0x00027a00ff381b82 */ /* 0x000e640000000a00 */
[----:B-1----:R-:W-:-:S05]  /*f250*/  @P1 IMAD.HI.U32 R56, R139, R56, RZ ;  /* 0x000000388b381227 */ /* 0x002fca00078e00ff */
[----:B------:R-:W-:-:S07]  /*f260*/  @P1 SHF.R.U32.HI R139, RZ, R57, R56 ;  /* 0x00000039ff8b1219 */ /* 0x000fce0000011638 */
.L_x_15036:
[----:B------:R-:W-:Y:S05]  /*f270*/  BSYNC B2 ;  /* 0x0000000000027941 */ /* 0x000fea0003800000 */
.L_x_15034:
[----:B------:R-:W-:-:S05]  /*f280*/  IMAD R139, R139, R140, R66 ;  /* 0x0000008c8b8b7224 */ /* 0x000fca00078e0242 */
[----:B------:R-:W-:Y:S02]  /*f290*/  VIMNMX R138, R138, R139, !PT ;  /* 0x0000008b8a8a7248 */ /* 0x000fe40007fe0100 */
[----:B------:R-:W-:-:S07]  /*f2a0*/  VIADDMNMX R137, R139, R140, R137, PT ;  /* 0x0000008c8b897246 */ /* 0x000fce0003800189 */
.L_x_15033:
[C---:B------:R-:W-:Y:S01]  /*f2b0*/  ISETP.GE.AND P1, PT, R70.reuse, 0x2, PT ;  /* 0x000000024600780c */ /* 0x040fe20003f26270 */
[----:B------:R-:W1:Y:S01]  /*f2c0*/  SHFL.IDX PT, R10, R10, 0x1, 0x1c1f ;  /* 0x003c1f000a0a7f89 */ /* 0x000e6200000e0000 */
[----:B------:R-:W-:Y:S02]  /*f2d0*/  ISETP.GE.AND P2, PT, R70, 0x9, PT ;  /* 0x000000094600780c */ /* 0x000fe40003f46270 */
[C---:B------:R-:W-:Y:S02]  /*f2e0*/  ISETP.GT.AND P3, PT, R138.reuse, 0x1, !P1 ;  /* 0x000000018a00780c */ /* 0x040fe40004f64270 */
[----:B------:R-:W-:Y:S02]  /*f2f0*/  ISETP.GT.AND P4, PT, R138, 0x8, !P2 ;  /* 0x000000088a00780c */ /* 0x000fe40005784270 */
[C---:B------:R-:W-:Y:S02]  /*f300*/  ISETP.LT.OR P3, PT, R137.reuse, 0x2, P3 ;  /* 0x000000028900780c */ /* 0x040fe40001f61670 */
[----:B------:R-:W-:-:S02]  /*f310*/  ISETP.LT.OR P4, PT, R137, 0x9, P4 ;  /* 0x000000098900780c */ /* 0x000fc40002781670 */
[----:B------:R-:W-:Y:S02]  /*f320*/  FSEL R12, R12, -INF , !P3 ;  /* 0xff8000000c0c7808 */ /* 0x000fe40005800000 */
[----:B------:R-:W-:Y:S02]  /*f330*/  ISETP.GE.AND P3, PT, R70, 0xa, PT ;  /* 0x0000000a4600780c */ /* 0x000fe40003f66270 */
[----:B0-----:R-:W-:Y:S02]  /*f340*/  FSEL R120, R120, -INF , !P4 ;  /* 0xff80000078787808 */ /* 0x001fe40006000000 */
[----:B------:R-:W-:Y:S02]  /*f350*/  ISETP.GT.AND P4, PT, R138, 0x9, !P3 ;  /* 0x000000098a00780c */ /* 0x000fe40005f84270 */
[----:B------:R-:W-:Y:S02]  /*f360*/  LOP3.LUT R17, R17, 0xfffffffd, RZ, 0xc0, !PT ;  /* 0xfffffffd11117812 */ /* 0x000fe400078ec0ff */
[----:B------:R-:W-:-:S02]  /*f370*/  ISETP.LT.OR P4, PT, R137, 0xa, P4 ;  /* 0x0000000a8900780c */ /* 0x000fc40002781670 */
[----:B------:R-:W-:Y:S01]  /*f380*/  LOP3.LUT R16, R16, 0x7fffffff, RZ, 0xc0, !PT ;  /* 0x7fffffff10107812 */ /* 0x000fe200078ec0ff */
[--C-:B-1----:R-:W-:Y:S01]  /*f390*/  IMAD.IADD R71, R71, 0x1, R10.reuse ;  /* 0x0000000147477824 */ /* 0x102fe200078e020a */
[----:B------:R-:W-:Y:S01]  /*f3a0*/  FSEL R121, R121, -INF , !P4 ;  /* 0xff80000079797808 */ /* 0x000fe20006000000 */
[----:B------:R-:W-:Y:S01]  /*f3b0*/  IMAD.IADD R136, R136, 0x1, R10 ;  /* 0x0000000188887824 */ /* 0x000fe200078e020a */
        /* <DEDUP_REMOVED lines=10> */
[----:B------:R-:W-:Y:S02]  /*f460*/  ISETP.GT.AND P6, PT, R138, 0x18, !P6 ;  /* 0x000000188a00780c */ /* 0x000fe400077c4270 */
[----:B------:R-:W-:Y:S02]  /*f470*/  LOP3.LUT R17, R17, 0xfffffffe, RZ, 0xc0, !PT ;  /* 0xfffffffe11117812 */ /* 0x000fe400078ec0ff */
        /* <DEDUP_REMOVED lines=218> */
.L_x_15039:
[----:B------:R-:W-:-:S05]  /*10220*/  IMAD.U32 R70, RZ, RZ, UR40 ;  /* 0x00000028ff467e24 */ /* 0x000fca000f8e00ff */
[----:B------:R-:W-:-:S13]  /*10230*/  ISETP.NE.AND P6, PT, R70, 0x1, PT ;  /* 0x000000014600780c */ /* 0x000fda0003fc5270 */
[----:B------:R-:W0:Y:S02]  /*10240*/  @P6 LDC.64 R10, c[0x0][0x9e8] ;  /* 0x00027a00ff0a6b82 */ /* 0x000e240000000a00 */
[----:B0-----:R-:W-:-:S05]  /*10250*/  @P6 IMAD.HI.U32 R10, R56, R10, RZ ;  /* 0x0000000a380a6227 */ /* 0x001fca00078e00ff */
[----:B------:R-:W-:-:S07]  /*10260*/  @P6 SHF.R.U32.HI R56, RZ, R11, R10 ;  /* 0x0000000bff386219 */ /* 0x000fce000001160a */
.L_x_15040:
[----:B------:R-:W-:Y:S05]  /*10270*/  BSYNC B2 ;  /* 0x0000000000027941 */ /* 0x000fea0003800000 */
.L_x_15038:
[----:B------:R-:W-:-:S05]  /*10280*/  IMAD R56, R56, R70, R66 ;  /* 0x0000004638387224 */ /* 0x000fca00078e0242 */
[----:B------:R-:W-:Y:S02]  /*10290*/  VIMNMX R136, R136, R56, !PT ;  /* 0x0000003888887248 */ /* 0x000fe40007fe0100 */
[----:B------:R-:W-:-:S07]  /*102a0*/  VIADDMNMX R71, R56, R70, R71, PT ;  /* 0x0000004638477246 */ /* 0x000fce0003800147 */
.L_x_15037:
[C---:B------:R-:W-:Y:S01]  /*102b0*/  ISETP.GT.AND P1, PT, R136.reuse, 0x1, !P1 ;  /* 0x000000018800780c */ /* 0x040fe20004f24270 */
[----:B------:R-:W2:Y:S01]  /*102c0*/  LDL.LU R137, [R1] ;  /* 0x0000000001897983 */ /* 0x000ea20000300800 */
[----:B------:R-:W-:Y:S01]  /*102d0*/  LOP3.LUT P6, RZ, R17, 0x2, RZ, 0xc0, !PT ;  /* 0x0000000211ff7812 */ /* 0x000fe200078cc0ff */
[----:B------:R-:W-:Y:S01]  /*102e0*/  IMAD.U32 R56, RZ, RZ, UR39 ;  /* 0x00000027ff387e24 */ /* 0x000fe2000f8e00ff */
[----:B------:R-:W-:Y:S02]  /*102f0*/  ISETP.LT.OR P1, PT, R71, 0x2, P1 ;  /* 0x000000024700780c */ /* 0x000fe40000f21670 */
[----:B------:R-:W-:Y:S02]  /*10300*/  LOP3.LUT R17, R17, 0xffffffdf, RZ, 0xc0, !PT ;  /* 0xffffffdf11117812 */ /* 0x000fe400078ec0ff */
[----:B------:R-:W-:Y:S02]  /*10310*/  FSEL R23, R23, -INF , !P1 ;  /* 0xff80000017177808 */ /* 0x000fe40004800000 */
[----:B------:R-:W-:-:S02]  /*10320*/  ISETP.GT.AND P1, PT, R136, 0x18, !P6 ;  /* 0x000000188800780c */ /* 0x000fc40007724270 */
[----:B------:R-:W-:Y:S02]  /*10330*/  @P0 LOP3.LUT R17, R17, 0x20, RZ, 0xfc, !PT ;  /* 0x0000002011110812 */ /* 0x000fe400078efcff */
[----:B------:R-:W-:Y:S02]  /*10340*/  ISETP.LT.OR P1, PT, R71, 0x19, P1 ;  /* 0x000000194700780c */ /* 0x000fe40000f21670 */
[----:B------:R-:W-:Y:S02]  /*10350*/  ISETP.GT.AND P5, PT, R136, 0x11, !P5 ;  /* 0x000000118800780c */ /* 0x000fe40006fa4270 */
[----:B------:R-:W-:Y:S02]  /*10360*/  FSEL R130, R130, -INF , !P1 ;  /* 0xff80000082827808 */ /* 0x000fe40004800000 */
[----:B------:R-:W-:Y:S02]  /*10370*/  LOP3.LUT P1, RZ, R17, 0x1, RZ, 0xc0, !PT ;  /* 0x0000000111ff7812 */ /* 0x000fe4000782c0ff */
[----:B------:R-:W-:-:S02]  /*10380*/  ISETP.LT.OR P5, PT, R71, 0x12, P5 ;  /* 0x000000124700780c */ /* 0x000fc40002fa1670 */
[C---:B------:R-:W-:Y:S02]  /*10390*/  ISETP.GT.AND P1, PT, R136.reuse, 0x19, !P1 ;  /* 0x000000198800780c */ /* 0x040fe40004f24270 */
[----:B------:R-:W-:Y:S02]  /*103a0*/  FSEL R127, R127, -INF , !P5 ;  /* 0xff8000007f7f7808 */ /* 0x000fe40006800000 */
[----:B------:R-:W-:Y:S02]  /*103b0*/  ISETP.LT.OR P1, PT, R71, 0x1a, P1 ;  /* 0x0000001a4700780c */ /* 0x000fe40000f21670 */
[----:B------:R-:W-:Y:S02]  /*103c0*/  ISETP.GT.AND P4, PT, R136, 0x10, !P4 ;  /* 0x000000108800780c */ /* 0x000fe40006784270 */
[----:B------:R-:W-:Y:S02]  /*103d0*/  FSEL R131, R131, -INF , !P1 ;  /* 0xff80000083837808 */ /* 0x000fe40004800000 */
[----:B------:R-:W-:-:S02]  /*103e0*/  LOP3.LUT P1, RZ, R16, 0x80000000, RZ, 0xc0, !PT ;  /* 0x8000000010ff7812 */ /* 0x000fc4000782c0ff */
[----:B------:R-:W-:Y:S02]  /*103f0*/  LOP3.LUT P5, RZ, R16, 0x20000000, RZ, 0xc0, !PT ;  /* 0x2000000010ff7812 */ /* 0x000fe400078ac0ff */
[----:B------:R-:W-:Y:S02]  /*10400*/  ISETP.GT.AND P1, PT, R136, 0x20, !P1 ;  /* 0x000000208800780c */ /* 0x000fe40004f24270 */
[C---:B------:R-:W-:Y:S02]  /*10410*/  ISETP.LT.OR P4, PT, R71.reuse, 0x11, P4 ;  /* 0x000000114700780c */ /* 0x040fe40002781670 */
[----:B------:R-:W-:Y:S02]  /*10420*/  ISETP.LT.OR P1, PT, R71, 0x21, P1 ;  /* 0x000000214700780c */ /* 0x000fe40000f21670 */
[----:B------:R-:W-:Y:S02]  /*10430*/  FSEL R126, R126, -INF , !P4 ;  /* 0xff8000007e7e7808 */ /* 0x000fe40006000000 */
[----:B------:R-:W-:-:S02]  /*10440*/  FSEL R106, R106, -INF , !P1 ;  /* 0xff8000006a6a7808 */ /* 0x000fc40004800000 */
[----:B------:R-:W-:Y:S02]  /*10450*/  LOP3.LUT P1, RZ, R16, 0x40000000, RZ, 0xc0, !PT ;  /* 0x4000000010ff7812 */ /* 0x000fe4000782c0ff */
[C---:B------:R-:W-:Y:S02]  /*10460*/  ISETP.GT.AND P3, PT, R136.reuse, 0x9, !P3 ;  /* 0x000000098800780c */ /* 0x040fe40005f64270 */
[----:B------:R-:W-:Y:S02]  /*10470*/  ISETP.GT.AND P1, PT, R136, 0x21, !P1 ;  /* 0x000000218800780c */ /* 0x000fe40004f24270 */
[----:B------:R-:W-:Y:S02]  /*10480*/  LOP3.LUT P4, RZ, R16, 0x10000000, RZ, 0xc0, !PT ;  /* 0x1000000010ff7812 */ /* 0x000fe4000788c0ff */
[C---:B------:R-:W-:Y:S02]  /*10490*/  ISETP.LT.OR P1, PT, R71.reuse, 0x22, P1 ;  /* 0x000000224700780c */ /* 0x040fe40000f21670 */
[----:B------:R-:W-:-:S02]  /*104a0*/  ISETP.LT.OR P3, PT, R71, 0xa, P3 ;  /* 0x0000000a4700780c */ /* 0x000fc40001f61670 */
[----:B------:R-:W-:Y:S02]  /*104b0*/  FSEL R107, R107, -INF , !P1 ;  /* 0xff8000006b6b7808 */ /* 0x000fe40004800000 */
[C---:B------:R-:W-:Y:S02]  /*104c0*/  ISETP.GT.AND P1, PT, R136.reuse, 0x28, !P5 ;  /* 0x000000288800780c */ /* 0x040fe40006f24270 */
[----:B------:R-:W-:Y:S02]  /*104d0*/  FSEL R123, R123, -INF , !P3 ;  /* 0xff8000007b7b7808 */ /* 0x000fe40005800000 */
        /* <DEDUP_REMOVED lines=8> */
[----:B------:R-:W-:-:S02]  /*10560*/  ISETP.GT.AND P1, PT, R136, 0x30, !P3 ;  /* 0x000000308800780c */ /* 0x000fc40005f24270 */
[----:B------:R-:W-:Y:S02]  /*10570*/  FSEL R122, R122, -INF , !P2 ;  /* 0xff8000007a7a7808 */ /* 0x000fe40005000000 */
[----:B------:R-:W-:Y:S02]  /*10580*/  ISETP.LT.OR P1, PT, R71, 0x31, P1 ;  /* 0x000000314700780c */ /* 0x000fe40000f21670 */
[----:B------:R-:W-:Y:S02]  /*10590*/  LOP3.LUT P2, RZ, R16, 0x4000000, RZ, 0xc0, !PT ;  /* 0x0400000010ff7812 */ /* 0x000fe4000784c0ff */
[----:B------:R-:W-:Y:S02]  /*105a0*/  FSEL R114, R114, -INF , !P1 ;  /* 0xff80000072727808 */ /* 0x000fe40004800000 */
[----:B------:R-:W-:Y:S02]  /*105b0*/  ISETP.GT.AND P1, PT, R136, 0x31, !P2 ;  /* 0x000000318800780c */ /* 0x000fe40005724270 */
[----:B------:R-:W-:-:S02]  /*105c0*/  LOP3.LUT P0, RZ, R16, 0x2000000, RZ, 0xc0, !PT ;  /* 0x0200000010ff7812 */ /* 0x000fc4000780c0ff */
[----:B------:R-:W-:Y:S02]  /*105d0*/  ISETP.LT.OR P1, PT, R71, 0x32, P1 ;  /* 0x000000324700780c */ /* 0x000fe40000f21670 */
[----:B------:R-:W-:Y:S02]  /*105e0*/  LOP3.LUT P6, RZ, R16, 0x1000000, RZ, 0xc0, !PT ;  /* 0x0100000010ff7812 */ /* 0x000fe400078cc0ff */
[----:B------:R-:W-:Y:S02]  /*105f0*/  FSEL R115, R115, -INF , !P1 ;  /* 0xff80000073737808 */ /* 0x000fe40004800000 */
        /* <DEDUP_REMOVED lines=22> */
[C---:B------:R-:W-:Y:S02]  /*10760*/  LOP3.LUT P5, RZ, R16.reuse, 0x80000, RZ, 0xc0, !PT ;  /* 0x0008000010ff7812 */ /* 0x040fe400078ac0ff */
[----:B------:R-:W-:Y:S02]  /*10770*/  FSEL R91, R91, -INF , !P1 ;  /* 0xff8000005b5b7808 */ /* 0x000fe40004800000 */
[----:B------:R-:W-:Y:S02]  /*10780*/  LOP3.LUT P1, RZ, R16, 0x200000, RZ, 0xc0, !PT ;  /* 0x0020000010ff7812 */ /* 0x000fe4000782c0ff */
[----:B------:R-:W-:Y:S02]  /*10790*/  FMNMX.FTZ R11, R105, R10, !PT ;  /* 0x0000000a690b7209 */ /* 0x000fe40007810000 */
[----:B------:R-:W-:-:S02]  /*107a0*/  ISETP.GT.AND P1, PT, R136, 0x48, !P1 ;  /* 0x000000488800780c */ /* 0x000fc40004f24270 */
[----:B------:R-:W-:Y:S02]  /*107b0*/  FMNMX.FTZ R10, R108, R11, !PT ;  /* 0x0000000b6c0a7209 */ /* 0x000fe40007810000 */
[----:B------:R-:W-:Y:S02]  /*107c0*/  ISETP.LT.OR P1, PT, R71, 0x49, P1 ;  /* 0x000000494700780c */ /* 0x000fe40000f21670 */
[----:B------:R-:W-:Y:S02]  /*107d0*/  LOP3.LUT P4, RZ, R16, 0x40000, RZ, 0xc0, !PT ;  /* 0x0004000010ff7812 */ /* 0x000fe4000788c0ff */
[----:B------:R-:W-:Y:S02]  /*107e0*/  FSEL R94, R94, -INF , !P1 ;  /* 0xff8000005e5e7808 */ /* 0x000fe40004800000 */
[----:B------:R-:W-:Y:S02]  /*107f0*/  LOP3.LUT P1, RZ, R16, 0x100000, RZ, 0xc0, !PT ;  /* 0x0010000010ff7812 */ /* 0x000fe4000782c0ff */
[----:B------:R-:W-:-:S02]  /*10800*/  FMNMX.FTZ R11, R109, R10, !PT ;  /* 0x0000000a6d0b7209 */ /* 0x000fc40007810000 */
[----:B------:R-:W-:Y:S02]  /*10810*/  ISETP.GT.AND P1, PT, R136, 0x49, !P1 ;  /* 0x000000498800780c */ /* 0x000fe40004f24270 */
[----:B------:R-:W-:Y:S02]  /*10820*/  FMNMX.FTZ R10, R112, R11, !PT ;  /* 0x0000000b700a7209 */ /* 0x000fe40007810000 */
[----:B------:R-:W-:Y:S02]  /*10830*/  ISETP.LT.OR P1, PT, R71, 0x4a, P1 ;  /* 0x0000004a4700780c */ /* 0x000fe40000f21670 */
[----:B------:R-:W-:Y:S02]  /*10840*/  LOP3.LUT P3, RZ, R16, 0x20000, RZ, 0xc0, !PT ;  /* 0x0002000010ff7812 */ /* 0x000fe4000786c0ff */
[----:B------:R-:W-:Y:S02]  /*10850*/  FSEL R95, R95, -INF , !P1 ;  /* 0xff8000005f5f7808 */ /* 0x000fe40004800000 */
[----:B------:R-:W-:-:S02]  /*10860*/  ISETP.GT.AND P1, PT, R136, 0x50, !P5 ;  /* 0x000000508800780c */ /* 0x000fc40006f24270 */
[----:B------:R-:W-:Y:S02]  /*10870*/  FMNMX.FTZ R11, R113, R10, !PT ;  /* 0x0000000a710b7209 */ /* 0x000fe40007810000 */
[----:B------:R-:W-:Y:S02]  /*10880*/  ISETP.LT.OR P1, PT, R71, 0x51, P1 ;  /* 0x000000514700780c */ /* 0x000fe40000f21670 */
[----:B------:R-:W-:Y:S02]  /*10890*/  FMNMX.FTZ R10, R116, R11, !PT ;  /* 0x0000000b740a7209 */ /* 0x000fe40007810000 */
[----:B------:R-:W-:Y:S02]  /*108a0*/  FSEL R98, R98, -INF , !P1 ;  /* 0xff80000062627808 */ /* 0x000fe40004800000 */
[----:B------:R-:W-:Y:S02]  /*108b0*/  ISETP.GT.AND P1, PT, R136, 0x51, !P4 ;  /* 0x000000518800780c */ /* 0x000fe40006724270 */
[----:B------:R-:W-:-:S02]  /*108c0*/  FMNMX.FTZ R11, R117, R10, !PT ;  /* 0x0000000a750b7209 */ /* 0x000fc40007810000 */
        /* <DEDUP_REMOVED lines=9> */
[----:B------:R-:W-:Y:S02]  /*10960*/  LOP3.LUT P0, RZ, R16, 0x8000, RZ, 0xc0, !PT ;  /* 0x0000800010ff7812 */ /* 0x000fe4000780c0ff */
[----:B------:R-:W-:Y:S02]  /*10970*/  ISETP.LT.OR P1, PT, R71, 0x5a, P1 ;  /* 0x0000005a4700780c */ /* 0x000fe40000f21670 */
[----:B------:R-:W-:-:S02]  /*10980*/  FMNMX.FTZ R10, R92, R11, !PT ;  /* 0x0000000b5c0a7209 */ /* 0x000fc40007810000 */
[----:B------:R-:W-:Y:S02]  /*10990*/  FSEL R103, R103, -INF , !P1 ;  /* 0xff80000067677808 */ /* 0x000fe40004800000 */
[----:B------:R-:W-:Y:S02]  /*109a0*/  ISETP.GT.AND P1, PT, R136, 0x60, !P0 ;  /* 0x000000608800780c */ /* 0x000fe40004724270 */
[----:B------:R-:W-:Y:S02]  /*109b0*/  FMNMX.FTZ R11, R93, R10, !PT ;  /* 0x0000000a5d0b7209 */ /* 0x000fe40007810000 */
[----:B------:R-:W-:Y:S02]  /*109c0*/  ISETP.LT.OR P1, PT, R71, 0x61, P1 ;  /* 0x000000614700780c */ /* 0x000fe40000f21670 */
[----:B------:R-:W-:Y:S02]  /*109d0*/  LOP3.LUT P6, RZ, R16, 0x4000, RZ, 0xc0, !PT ;  /* 0x0000400010ff7812 */ /* 0x000fe400078cc0ff */
[----:B------:R-:W-:-:S02]  /*109e0*/  FMNMX.FTZ R10, R96, R11, !PT ;  /* 0x0000000b600a7209 */ /* 0x000fc40007810000 */
[----:B------:R-:W-:Y:S02]  /*109f0*/  FSEL R74, R74, -INF , !P1 ;  /* 0xff8000004a4a7808 */ /* 0x000fe40004800000 */
[----:B------:R-:W-:Y:S02]  /*10a00*/  ISETP.GT.AND P1, PT, R136, 0x61, !P6 ;  /* 0x000000618800780c */ /* 0x000fe40007724270 */
[----:B------:R-:W-:Y:S02]  /*10a10*/  FMNMX.FTZ R11, R97, R10, !PT ;  /* 0x0000000a610b7209 */ /* 0x000fe40007810000 */
[----:B------:R-:W-:Y:S02]  /*10a20*/  ISETP.LT.OR P1, PT, R71, 0x62, P1 ;  /* 0x000000624700780c */ /* 0x000fe40000f21670 */
[----:B------:R-:W-:Y:S02]  /*10a30*/  FMNMX.FTZ R10, R100, R11, !PT ;  /* 0x0000000b640a7209 */ /* 0x000fe40007810000 */
[----:B------:R-:W-:-:S02]  /*10a40*/  LOP3.LUT P0, RZ, R16, 0x1, RZ, 0xc0, !PT ;  /* 0x0000000110ff7812 */ /* 0x000fc4000780c0ff */
[----:B------:R-:W-:Y:S02]  /*10a50*/  FSEL R75, R75, -INF , !P1 ;  /* 0xff8000004b4b7808 */ /* 0x000fe40004800000 */
[----:B------:R-:W-:Y:S02]  /*10a60*/  LOP3.LUT P1, RZ, R16, 0x2000, RZ, 0xc0, !PT ;  /* 0x0000200010ff7812 */ /* 0x000fe4000782c0ff */
[----:B------:R-:W-:Y:S02]  /*10a70*/  FMNMX.FTZ R11, R101, R10, !PT ;  /* 0x0000000a650b7209 */ /* 0x000fe40007810000 */
[C---:B------:R-:W-:Y:S02]  /*10a80*/  ISETP.GT.AND P0, PT, R136.reuse, RZ, !P0 ;  /* 0x000000ff8800720c */ /* 0x040fe40004704270 */
[----:B------:R-:W-:Y:S02]  /*10a90*/  ISETP.GT.AND P1, PT, R136, 0x68, !P1 ;  /* 0x000000688800780c */ /* 0x000fe40004f24270 */
[----:B------:R-:W-:-:S02]  /*10aa0*/  FMNMX.FTZ R10, R72, R11, !PT ;  /* 0x0000000b480a7209 */ /* 0x000fc40007810000 */
[C---:B------:R-:W-:Y:S02]  /*10ab0*/  ISETP.LT.OR P0, PT, R71.reuse, 0x1, P0 ;  /* 0x000000014700780c */ /* 0x040fe40000701670 */
[----:B------:R-:W-:Y:S02]  /*10ac0*/  ISETP.LT.OR P1, PT, R71, 0x69, P1 ;  /* 0x000000694700780c */ /* 0x000fe40000f21670 */
[----:B------:R-:W-:Y:S02]  /*10ad0*/  FMNMX.FTZ R11, R73, R10, !PT ;  /* 0x0000000a490b7209 */ /* 0x000fe40007810000 */
[----:B------:R-:W-:Y:S02]  /*10ae0*/  FSEL R13, R13, -INF , !P0 ;  /* 0xff8000000d0d7808 */ /* 0x000fe40004000000 */
[----:B------:R-:W-:Y:S02]  /*10af0*/  FSEL R78, R78, -INF , !P1 ;  /* 0xff8000004e4e7808 */ /* 0x000fe40004800000 */
[----:B------:R-:W-:-:S02]  /*10b00*/  FMNMX.FTZ R10, R76, R11, !PT ;  /* 0x0000000b4c0a7209 */ /* 0x000fc40007810000 */
[----:B------:R-:W-:Y:S02]  /*10b10*/  LOP3.LUT P1, RZ, R16, 0x1000, RZ, 0xc0, !PT ;  /* 0x0000100010ff7812 */ /* 0x000fe4000782c0ff */
[----:B------:R-:W-:Y:S02]  /*10b20*/  FMNMX.FTZ R66, R13, R15, !PT ;  /* 0x0000000f0d427209 */ /* 0x000fe40007810000 */
[----:B------:R-:W-:Y:S02]  /*10b30*/  FMNMX.FTZ R11, R77, R10, !PT ;  /* 0x0000000a4d0b7209 */ /* 0x000fe40007810000 */
[----:B------:R-:W-:Y:S02]  /*10b40*/  ISETP.GT.AND P1, PT, R136, 0x69, !P1 ;  /* 0x000000698800780c */ /* 0x000fe40004f24270 */
[----:B------:R-:W-:Y:S02]  /*10b50*/  FMNMX.FTZ R66, R23, R66, !PT ;  /* 0x0000004217427209 */ /* 0x000fe40007810000 */
[----:B------:R-:W-:-:S02]  /*10b60*/  FMNMX.FTZ R10, R80, R11, !PT ;  /* 0x0000000b500a7209 */ /* 0x000fc40007810000 */
[----:B------:R-:W-:Y:S02]  /*10b70*/  ISETP.LT.OR P1, PT, R71, 0x6a, P1 ;  /* 0x0000006a4700780c */ /* 0x000fe40000f21670 */
[----:B------:R-:W-:Y:S02]  /*10b80*/  FMNMX.FTZ R66, R122, R66, !PT ;  /* 0x000000427a427209 */ /* 0x000fe40007810000 */
[----:B------:R-:W-:Y:S02]  /*10b90*/  FMNMX.FTZ R11, R81, R10, !PT ;  /* 0x0000000a510b7209 */ /* 0x000fe40007810000 */
[----:B------:R-:W-:Y:S02]  /*10ba0*/  FSEL R79, R79, -INF , !P1 ;  /* 0xff8000004f4f7808 */ /* 0x000fe40004800000 */
[----:B------:R-:W-:Y:S02]  /*10bb0*/  LOP3.LUT P1, RZ, R16, 0x800, RZ, 0xc0, !PT ;  /* 0x0000080010ff7812 */ /* 0x000fe4000782c0ff */
[----:B------:R-:W-:-:S02]  /*10bc0*/  FMNMX.FTZ R66, R123, R66, !PT ;  /* 0x000000427b427209 */ /* 0x000fc40007810000 */
[----:B------:R-:W-:Y:S02]  /*10bd0*/  FMNMX.FTZ R10, R84, R11, !PT ;  /* 0x0000000b540a7209 */ /* 0x000fe40007810000 */
[----:B------:R-:W-:Y:S02]  /*10be0*/  ISETP.GT.AND P1, PT, R136, 0x70, !P1 ;  /* 0x000000708800780c */ /* 0x000fe40004f24270 */
[----:B------:R-:W-:Y:S02]  /*10bf0*/  FMNMX.FTZ R66, R126, R66, !PT ;  /* 0x000000427e427209 */ /* 0x000fe40007810000 */
[----:B------:R-:W-:Y:S02]  /*10c00*/  FMNMX.FTZ R11, R85, R10, !PT ;  /* 0x0000000a550b7209 */ /* 0x000fe40007810000 */
[----:B------:R-:W-:Y:S02]  /*10c10*/  ISETP.LT.OR P1, PT, R71, 0x71, P1 ;  /* 0x000000714700780c */ /* 0x000fe40000f21670 */
[----:B------:R-:W-:-:S02]  /*10c20*/  FMNMX.FTZ R66, R127, R66, !PT ;  /* 0x000000427f427209 */ /* 0x000fc40007810000 */
[----:B------:R-:W-:Y:S02]  /*10c30*/  FMNMX.FTZ R10, R132, R11, !PT ;  /* 0x0000000b840a7209 */ /* 0x000fe40007810000 */
[----:B------:R-:W-:Y:S02]  /*10c40*/  FSEL R82, R82, -INF , !P1 ;  /* 0xff80000052527808 */ /* 0x000fe40004800000 */
[----:B------:R-:W-:Y:S02]  /*10c50*/  FMNMX.FTZ R66, R130, R66, !PT ;  /* 0x0000004282427209 */ /* 0x000fe40007810000 */
[----:B------:R-:W-:Y:S02]  /*10c60*/  LOP3.LUT P1, RZ, R16, 0x400, RZ, 0xc0, !PT ;  /* 0x0000040010ff7812 */ /* 0x000fe4000782c0ff */
[----:B------:R-:W-:Y:S02]  /*10c70*/  FMNMX.FTZ R11, R133, R10, !PT ;  /* 0x0000000a850b7209 */ /* 0x000fe40007810000 */
[----:B------:R-:W-:-:S02]  /*10c80*/  FMNMX.FTZ R66, R131, R66, !PT ;  /* 0x0000004283427209 */ /* 0x000fc40007810000 */
[----:B------:R-:W-:Y:S02]  /*10c90*/  ISETP.GT.AND P1, PT, R136, 0x71, !P1 ;  /* 0x000000718800780c */ /* 0x000fe40004f24270 */
[----:B------:R-:W-:Y:S02]  /*10ca0*/  FMNMX.FTZ R10, R134, R11, !PT ;  /* 0x0000000b860a7209 */ /* 0x000fe40007810000 */
[----:B------:R-:W-:Y:S02]  /*10cb0*/  FMNMX.FTZ R66, R106, R66, !PT ;  /* 0x000000426a427209 */ /* 0x000fe40007810000 */
[----:B------:R-:W-:Y:S02]  /*10cc0*/  ISETP.LT.OR P1, PT, R71, 0x72, P1 ;  /* 0x000000724700780c */ /* 0x000fe40000f21670 */
[----:B------:R-:W-:Y:S02]  /*10cd0*/  FMNMX.FTZ R11, R135, R10, !PT ;  /* 0x0000000a870b7209 */ /* 0x000fe40007810000 */
[----:B------:R-:W-:-:S02]  /*10ce0*/  FMNMX.FTZ R66, R107, R66, !PT ;  /* 0x000000426b427209 */ /* 0x000fc40007810000 */
[----:B------:R-:W-:Y:S02]  /*10cf0*/  FSEL R83, R83, -INF , !P1 ;  /* 0xff80000053537808 */ /* 0x000fe40004800000 */
[----:B------:R-:W-:Y:S02]  /*10d00*/  LOP3.LUT P1, RZ, R16, 0x200, RZ, 0xc0, !PT ;  /* 0x0000020010ff7812 */ /* 0x000fe4000782c0ff */
[----:B------:R-:W-:Y:S02]  /*10d10*/  FMNMX.FTZ R10, R64, R11, !PT ;  /* 0x0000000b400a7209 */ /* 0x000fe40007810000 */
[----:B------:R-:W-:Y:S02]  /*10d20*/  FMNMX.FTZ R66, R110, R66, !PT ;  /* 0x000000426e427209 */ /* 0x000fe40007810000 */
[----:B------:R-:W-:Y:S02]  /*10d30*/  ISETP.GT.AND P1, PT, R136, 0x78, !P1 ;  /* 0x000000788800780c */ /* 0x000fe40004f24270 */
[----:B------:R-:W-:-:S02]  /*10d40*/  FMNMX.FTZ R11, R65, R10, !PT ;  /* 0x0000000a410b7209 */ /* 0x000fc40007810000 */
[----:B------:R-:W-:Y:S02]  /*10d50*/  LOP3.LUT P5, RZ, R16, 0x40, RZ, 0xc0, !PT ;  /* 0x0000004010ff7812 */ /* 0x000fe400078ac0ff */
[----:B------:R-:W-:Y:S02]  /*10d60*/  FMNMX.FTZ R66, R111, R66, !PT ;  /* 0x000000426f427209 */ /* 0x000fe40007810000 */
[----:B------:R-:W-:Y:S02]  /*10d70*/  ISETP.LT.OR P1, PT, R71, 0x79, P1 ;  /* 0x000000794700780c */ /* 0x000fe40000f21670 */
[----:B------:R-:W-:Y:S02]  /*10d80*/  FMNMX.FTZ R10, R68, R11, !PT ;  /* 0x0000000b440a7209 */ /* 0x000fe40007810000 */
[----:B------:R-:W-:Y:S02]  /*10d90*/  ISETP.GT.AND P5, PT, R136, 0x81, !P5 ;  /* 0x000000818800780c */ /* 0x000fe40006fa4270 */
[----:B------:R-:W-:-:S02]  /*10da0*/  FMNMX.FTZ R66, R114, R66, !PT ;  /* 0x0000004272427209 */ /* 0x000fc40007810000 */
[----:B------:R-:W-:Y:S02]  /*10db0*/  FSEL R86, R86, -INF , !P1 ;  /* 0xff80000056567808 */ /* 0x000fe40004800000 */
[----:B------:R-:W-:Y:S02]  /*10dc0*/  FMNMX.FTZ R10, R69, R10, !PT ;  /* 0x0000000a450a7209 */ /* 0x000fe40007810000 */
[----:B------:R-:W-:Y:S02]  /*10dd0*/  LOP3.LUT P1, RZ, R16, 0x100, RZ, 0xc0, !PT ;  /* 0x0000010010ff7812 */ /* 0x000fe4000782c0ff */
[----:B------:R-:W-:Y:S01]  /*10de0*/  FMNMX.FTZ R66, R115, R66, !PT ;  /* 0x0000004273427209 */ /* 0x000fe20007810000 */
[----:B------:R-:W0:Y:S01]  /*10df0*/  SHFL.BFLY PT, R11, R10, 0x2, 0x1f ;  /* 0x0c401f000a0b7f89 */ /* 0x000e2200000e0000 */
[----:B------:R-:W-:Y:S02]  /*10e00*/  ISETP.GT.AND P1, PT, R136, 0x79, !P1 ;  /* 0x000000798800780c */ /* 0x000fe40004f24270 */
[----:B------:R-:W-:-:S02]  /*10e10*/  FMNMX.FTZ R66, R118, R66, !PT ;  /* 0x0000004276427209 */ /* 0x000fc40007810000 */
[----:B------:R-:W-:Y:S02]  /*10e20*/  LOP3.LUT R17, R17, 0xffffff7f, RZ, 0xc0, !PT ;  /* 0xffffff7f11117812 */ /* 0x000fe400078ec0ff */
[----:B------:R-:W-:Y:S02]  /*10e30*/  ISETP.LT.OR P1, PT, R71, 0x7a, P1 ;  /* 0x0000007a4700780c */ /* 0x000fe40000f21670 */
[----:B------:R-:W-:Y:S02]  /*10e40*/  FMNMX.FTZ R66, R119, R66, !PT ;  /* 0x0000004277427209 */ /* 0x000fe40007810000 */
[----:B------:R-:W-:Y:S02]  /*10e50*/  @P5 LOP3.LUT R17, R17, 0x80, RZ, 0xfc, !PT ;  /* 0x0000008011115812 */ /* 0x000fe400078efcff */
[----:B------:R-:W-:Y:S02]  /*10e60*/  FSEL R87, R87, -INF , !P1 ;  /* 0xff80000057577808 */ /* 0x000fe40004800000 */
[----:B------:R-:W-:-:S02]  /*10e70*/  LOP3.LUT P1, RZ, R16, 0x80, RZ, 0xc0, !PT ;  /* 0x0000008010ff7812 */ /* 0x000fc4000782c0ff */
[----:B------:R-:W-:Y:S02]  /*10e80*/  FMNMX.FTZ R66, R90, R66, !PT ;  /* 0x000000425a427209 */ /* 0x000fe40007810000 */
[----:B------:R-:W-:Y:S02]  /*10e90*/  LOP3.LUT P5, RZ, R17, 0x4, RZ, 0xc0, !PT ;  /* 0x0000000411ff7812 */ /* 0x000fe400078ac0ff */
[C---:B------:R-:W-:Y:S02]  /*10ea0*/  ISETP.GT.AND P1, PT, R136.reuse, 0x80, !P1 ;  /* 0x000000808800780c */ /* 0x040fe40004f24270 */
[----:B------:R-:W-:Y:S02]  /*10eb0*/  FMNMX.FTZ R66, R91, R66, !PT ;  /* 0x000000425b427209 */ /* 0x000fe40007810000 */
[----:B------:R-:W-:Y:S02]  /*10ec0*/  ISETP.GT.AND P5, PT, R136, 0x99, !P5 ;  /* 0x000000998800780c */ /* 0x000fe40006fa4270 */
[----:B------:R-:W-:-:S02]  /*10ed0*/  ISETP.LT.OR P1, PT, R71, 0x81, P1 ;  /* 0x000000814700780c */ /* 0x000fc40000f21670 */
[----:B------:R-:W-:Y:S02]  /*10ee0*/  FMNMX.FTZ R66, R94, R66, !PT ;  /* 0x000000425e427209 */ /* 0x000fe40007810000 */
[----:B------:R-:W-:Y:S02]  /*10ef0*/  FSEL R58, R58, -INF , !P1 ;  /* 0xff8000003a3a7808 */ /* 0x000fe40004800000 */
[----:B------:R-:W-:Y:S02]  /*10f00*/  FMNMX.FTZ R66, R95, R66, !PT ;  /* 0x000000425f427209 */ /* 0x000fe40007810000 */
[C---:B------:R-:W-:Y:S02]  /*10f10*/  LOP3.LUT P4, RZ, R16.reuse, 0x20, RZ, 0xc0, !PT ;  /* 0x0000002010ff7812 */ /* 0x040fe4000788c0ff */
[C---:B------:R-:W-:Y:S02]  /*10f20*/  LOP3.LUT P6, RZ, R16.reuse, 0x10, RZ, 0xc0, !PT ;  /* 0x0000001010ff7812 */ /* 0x040fe400078cc0ff */
[----:B------:R-:W-:-:S02]  /*10f30*/  LOP3.LUT P3, RZ, R16, 0x8, RZ, 0xc0, !PT ;  /* 0x0000000810ff7812 */ /* 0x000fc4000786c0ff */
[C---:B------:R-:W-:Y:S02]  /*10f40*/  LOP3.LUT P2, RZ, R16.reuse, 0x4, RZ, 0xc0, !PT ;  /* 0x0000000410ff7812 */ /* 0x040fe4000784c0ff */
[C---:B------:R-:W-:Y:S02]  /*10f50*/  LOP3.LUT P1, RZ, R16.reuse, 0x2, RZ, 0xc0, !PT ;  /* 0x0000000210ff7812 */ /* 0x040fe4000782c0ff */
[----:B------:R-:W-:Y:S02]  /*10f60*/  LOP3.LUT R16, R16, 0xfffffffd, RZ, 0xc0, !PT ;  /* 0xfffffffd10107812 */ /* 0x000fe400078ec0ff */
[----:B0-----:R-:W-:Y:S02]  /*10f70*/  FMNMX.FTZ R10, R10, R11, !PT ;  /* 0x0000000b0a0a7209 */ /* 0x001fe40007810000 */
[----:B------:R-:W-:Y:S02]  /*10f80*/  FMNMX.FTZ R66, R98, R66, !PT ;  /* 0x0000004262427209 */ /* 0x000fe40007810000 */
[----:B------:R-:W-:Y:S01]  /*10f90*/  @P5 LOP3.LUT R16, R16, 0x2, RZ, 0xfc, !PT ;  /* 0x0000000210105812 */ /* 0x000fe200078efcff */
[----:B------:R-:W0:Y:S01]  /*10fa0*/  SHFL.BFLY PT, R11, R10, 0x1, 0x1f ;  /* 0x0c201f000a0b7f89 */ /* 0x000e2200000e0000 */
[----:B------:R-:W-:-:S02]  /*10fb0*/  LOP3.LUT P5, RZ, R17, 0x80, RZ, 0xc0, !PT ;  /* 0x0000008011ff7812 */ /* 0x000fc400078ac0ff */
[----:B------:R-:W-:Y:S02]  /*10fc0*/  FMNMX.FTZ R66, R99, R66, !PT ;  /* 0x0000004263427209 */ /* 0x000fe40007810000 */
[----:B------:R-:W-:Y:S02]  /*10fd0*/  ISETP.LT.OR P5, PT, R71, 0x82, P5 ;  /* 0x000000824700780c */ /* 0x000fe40002fa1670 */
[----:B------:R-:W-:Y:S02]  /*10fe0*/  FMNMX.FTZ R66, R102, R66, !PT ;  /* 0x0000004266427209 */ /* 0x000fe40007810000 */
[----:B------:R-:W-:Y:S02]  /*10ff0*/  ISETP.GT.AND P4, PT, R136, 0x88, !P4 ;  /* 0x000000888800780c */ /* 0x000fe40006784270 */
[----:B------:R-:W-:Y:S02]  /*11000*/  FMNMX.FTZ R66, R103, R66, !PT ;  /* 0x0000004267427209 */ /* 0x000fe40007810000 */
[----:B------:R-:W-:-:S02]  /*11010*/  LOP3.LUT R16, R16, 0xfffffff7, RZ, 0xc0, !PT ;  /* 0xfffffff710107812 */ /* 0x000fc400078ec0ff */
[----:B------:R-:W-:Y:S02]  /*11020*/  ISETP.LT.OR P4, PT, R71, 0x89, P4 ;  /* 0x000000894700780c */ /* 0x000fe40002781670 */
[----:B------:R-:W-:Y:S02]  /*11030*/  FMNMX.FTZ R66, R74, R66, !PT ;  /* 0x000000424a427209 */ /* 0x000fe40007810000 */
[----:B------:R-:W-:Y:S02]  /*11040*/  @P5 LOP3.LUT R16, R16, 0x8, RZ, 0xfc, !PT ;  /* 0x0000000810105812 */ /* 0x000fe400078efcff */
[----:B------:R-:W-:Y:S02]  /*11050*/  FMNMX.FTZ R66, R75, R66, !PT ;  /* 0x000000424b427209 */ /* 0x000fe40007810000 */
[----:B------:R-:W-:Y:S02]  /*11060*/  LOP3.LUT P5, RZ, R16, 0x2, RZ, 0xc0, !PT ;  /* 0x0000000210ff7812 */ /* 0x000fe400078ac0ff */
[----:B------:R-:W-:-:S02]  /*11070*/  FMNMX.FTZ R66, R78, R66, !PT ;  /* 0x000000424e427209 */ /* 0x000fc40007810000 */
[----:B------:R-:W-:Y:S02]  /*11080*/  LOP3.LUT R16, R16, 0xfffffffb, RZ, 0xc0, !PT ;  /* 0xfffffffb10107812 */ /* 0x000fe400078ec0ff */
[----:B------:R-:W-:Y:S02]  /*11090*/  ISETP.GT.AND P6, PT, R136, 0x89, !P6 ;  /* 0x000000898800780c */ /* 0x000fe400077c4270 */
[----:B0-----:R-:W-:Y:S02]  /*110a0*/  FMNMX.FTZ R10, R10, R11, !PT ;  /* 0x0000000b0a0a7209 */ /* 0x001fe40007810000 */
[----:B------:R-:W-:Y:S02]  /*110b0*/  FMNMX.FTZ R66, R79, R66, !PT ;  /* 0x000000424f427209 */ /* 0x000fe40007810000 */
[----:B------:R-:W-:Y:S02]  /*110c0*/  @P4 LOP3.LUT R16, R16, 0x4, RZ, 0xfc, !PT ;  /* 0x0000000410104812 */ /* 0x000fe400078efcff */
[----:B------:R-:W-:-:S02]  /*110d0*/  ISETP.LT.OR P4, PT, R71, 0x8a, P6 ;  /* 0x0000008a4700780c */ /* 0x000fc40003781670 */
[----:B------:R-:W-:Y:S02]  /*110e0*/  FSETP.NEU.FTZ.AND P6, PT, R10, -INF , PT ;  /* 0xff8000000a00780b */ /* 0x000fe40003fdd000 */
[----:B------:R-:W-:Y:S02]  /*110f0*/  FMNMX.FTZ R66, R82, R66, !PT ;  /* 0x0000004252427209 */ /* 0x000fe40007810000 */
[----:B------:R-:W-:Y:S02]  /*11100*/  FSEL R11, R10, RZ, P6 ;  /* 0x000000ff0a0b7208 */ /* 0x000fe40003000000 */
[----:B------:R-:W-:Y:S02]  /*11110*/  FMNMX.FTZ R66, R83, R66, !PT ;  /* 0x0000004253427209 */ /* 0x000fe40007810000 */
[----:B------:R-:W-:Y:S01]  /*11120*/  LOP3.LUT R17, R17, 0xffffffbf, RZ, 0xc0, !PT ;  /* 0xffffffbf11117812 */ /* 0x000fe200078ec0ff */
[----:B------:R-:W-:-:S01]  /*11130*/  FADD.FTZ R0, -R11, R0 ;  /* 0x000000000b007221 */ /* 0x000fc20000010100 */
[----:B------:R-:W-:Y:S01]  /*11140*/  FMNMX.FTZ R66, R86, R66, !PT ;  /* 0x0000004256427209 */ /* 0x000fe20007810000 */
[----:B------:R-:W-:-:S01]  /*11150*/  FFMA.FTZ R11, R10, R56, -8 ;  /* 0xc10000000a0b7423 */ /* 0x000fc20000010038 */
[----:B------:R-:W-:Y:S01]  /*11160*/  @P4 LOP3.LUT R17, R17, 0x40, RZ, 0xfc, !PT ;  /* 0x0000004011114812 */ /* 0x000fe200078efcff */
[----:B------:R-:W-:Y:S01]  /*11170*/  FMUL.FTZ R0, R0, R56 ;  /* 0x0000003800007220 */ /* 0x000fe20000410000 */
[----:B------:R-:W-:-:S02]  /*11180*/  LOP3.LUT P4, RZ, R16, 0x8, RZ, 0xc0, !PT ;  /* 0x0000000810ff7812 */ /* 0x000fc4000788c0ff */
[----:B------:R-:W-:Y:S02]  /*11190*/  FMNMX.FTZ R66, R87, R66, !PT ;  /* 0x0000004257427209 */ /* 0x000fe40007810000 */
[----:B------:R-:W-:Y:S01]  /*111a0*/  FSEL R11, R11, RZ, P6 ;  /* 0x000000ff0b0b7208 */ /* 0x000fe20003000000 */
[----:B------:R-:W-:Y:S01]  /*111b0*/  MUFU.EX2 R0, R0 ;  /* 0x0000000000007308 */ /* 0x000fe20000000800 */
[----:B------:R-:W-:Y:S02]  /*111c0*/  LOP3.LUT P6, RZ, R16, 0x4, RZ, 0xc0, !PT ;  /* 0x0000000410ff7812 */ /* 0x000fe400078cc0ff */
[----:B------:R-:W-:Y:S01]  /*111d0*/  FSEL R59, R59, -INF , !P4 ;  /* 0xff8000003b3b7808 */ /* 0x000fe20006000000 */
[----:B------:R-:W-:-:S01]  /*111e0*/  FFMA.FTZ R57, R57, R56, -R11 ;  /* 0x0000003839397223 */ /* 0x000fc2000001080b */
[----:B------:R-:W-:Y:S01]  /*111f0*/  FMNMX.FTZ R66, R58, R66, !PT ;  /* 0x000000423a427209 */ /* 0x000fe20007810000 */
[----:B------:R-:W-:-:S01]  /*11200*/  FFMA.FTZ R12, R12, R56, -R11 ;  /* 0x000000380c0c7223 */ /* 0x000fc2000001080b */
[----:B------:R-:W-:Y:S01]  /*11210*/  ISETP.GT.AND P3, PT, R136, 0x90, !P3 ;  /* 0x000000908800780c */ /* 0x000fe20005f64270 */
[----:B------:R-:W-:-:S01]  /*11220*/  FFMA.FTZ R120, R120, R56, -R11 ;  /* 0x0000003878787223 */ /* 0x000fc2000001080b */
[----:B------:R-:W-:Y:S01]  /*11230*/  LOP3.LUT P4, RZ, R17, 0x40, RZ, 0xc0, !PT ;  /* 0x0000004011ff7812 */ /* 0x000fe2000788c0ff */
[----:B------:R-:W-:-:S01]  /*11240*/  FFMA.FTZ R121, R121, R56, -R11 ;  /* 0x0000003879797223 */ /* 0x000fc2000001080b */
[----:B------:R-:W-:Y:S01]  /*11250*/  FSEL R60, R60, -INF , !P6 ;  /* 0xff8000003c3c7808 */ /* 0x000fe20007000000 */
[----:B------:R-:W-:-:S01]  /*11260*/  FFMA.FTZ R124, R124, R56, -R11 ;  /* 0x000000387c7c7223 */ /* 0x000fc2000001080b */
[----:B------:R-:W-:Y:S01]  /*11270*/  FMNMX.FTZ R66, R59, R66, !PT ;  /* 0x000000423b427209 */ /* 0x000fe20007810000 */
[----:B------:R-:W-:-:S01]  /*11280*/  FFMA.FTZ R125, R125, R56, -R11 ;  /* 0x000000387d7d7223 */ /* 0x000fc2000001080b */
[----:B------:R-:W-:Y:S01]  /*11290*/  ISETP.GT.AND P2, PT, R136, 0x91, !P2 ;  /* 0x000000918800780c */ /* 0x000fe20005744270 */
[----:B------:R-:W-:-:S01]  /*112a0*/  FFMA.FTZ R128, R128, R56, -R11 ;  /* 0x0000003880807223 */ /* 0x000fc2000001080b */
[----:B------:R-:W-:Y:S01]  /*112b0*/  ISETP.LT.OR P3, PT, R71, 0x91, P3 ;  /* 0x000000914700780c */ /* 0x000fe20001f61670 */
        /* <DEDUP_REMOVED lines=48> */
[----:B------:R0:W-:Y:S01]  /*115c0*/  MUFU.EX2 R70, R64 ;  /* 0x0000004000467308 */ /* 0x0001e20000000800 */
[----:B------:R-:W1:Y:S01]  /*115d0*/  SHFL.BFLY PT, R69, R66, 0x2, 0x1f ;  /* 0x0c401f0042457f89 */ /* 0x000e6200000e0000 */
[----:B------:R-:W-:-:S06]  /*115e0*/  LOP3.LUT P0, RZ, R17, 0x20, RZ, 0xc0, !PT ;  /* 0x0000002011ff7812 */ /* 0x000fcc000780c0ff */
[----:B------:R-:W2:Y:S08]  /*115f0*/  MUFU.EX2 R57, R57 ;  /* 0x0000003900397308 */ /* 0x000eb00000000800 */
[----:B------:R-:W3:Y:S08]  /*11600*/  MUFU.EX2 R12, R12 ;  /* 0x0000000c000c7308 */ /* 0x000ef00000000800 */
[----:B------:R-:W-:Y:S01]  /*11610*/  MUFU.EX2 R120, R120 ;  /* 0x0000007800787308 */ /* 0x000fe20000000800 */
[----:B-1----:R-:W-:-:S05]  /*11620*/  FMNMX.FTZ R69, R66, R69, !PT ;  /* 0x0000004542457209 */ /* 0x002fca0007810000 */
        /* <DEDUP_REMOVED lines=13> */
[----:B------:R-:W-:Y:S01]  /*11700*/  FSEL R69, R66, RZ, P1 ;  /* 0x000000ff42457208 */ /* 0x000fe20000800000 */
[----:B--2---:R-:W-:-:S04]  /*11710*/  FFMA.FTZ R66, R0, R137, R57 ;  /* 0x0000008900427223 */ /* 0x004fc80000010039 */
[-CC-:B------:R-:W-:Y:S01]  /*11720*/  FFMA.FTZ R13, R13, R56.reuse, -R69.reuse ;  /* 0x000000380d0d7223 */ /* 0x180fe20000010845 */
[----:B------:R-:W-:-:S01]  /*11730*/  FFMA.FTZ R23, R23, R56, -R69 ;  /* 0x0000003817177223 */ /* 0x000fc20000010845 */
[----:B------:R-:W-:Y:S01]  /*11740*/  MUFU.EX2 R15, R15 ;  /* 0x0000000f000f7308 */ /* 0x000fe20000000800 */
[----:B---3--:R-:W-:-:S01]  /*11750*/  FADD.FTZ R66, R12, R66 ;  /* 0x000000420c427221 */ /* 0x008fc20000010000 */
        /* <DEDUP_REMOVED lines=23> */
[----:B0-----:R-:W-:-:S01]  /*118d0*/  FFMA.FTZ R21, R15, R21, R13 ;  /* 0x000000150f157223 */ /* 0x001fc2000001000d */
        /* <DEDUP_REMOVED lines=17> */
[----:B-1----:R-:W-:-:S01]  /*119f0*/  FADD.FTZ R69, R23, R21 ;  /* 0x0000001517457221 */ /* 0x002fc20000010000 */
[----:B------:R-:W-:Y:S01]  /*11a00*/  FADD.FTZ R21, R120, R66 ;  /* 0x0000004278157221 */ /* 0x000fe20000010000 */
[----:B------:R-:W0:Y:S03]  /*11a10*/  MUFU.EX2 R122, R122 ;  /* 0x0000007a007a7308 */ /* 0x000e260000000800 */
[----:B------:R-:W-:-:S04]  /*11a20*/  FADD.FTZ R21, R121, R21 ;  /* 0x0000001579157221 */ /* 0x000fc80000010000 */
[----:B------:R-:W-:Y:S01]  /*11a30*/  FADD.FTZ R21, R124, R21 ;  /* 0x000000157c157221 */ /* 0x000fe20000010000 */
[----:B------:R-:W1:Y:S03]  /*11a40*/  MUFU.EX2 R105, R105 ;  /* 0x0000006900697308 */ /* 0x000e660000000800 */
[----:B------:R-:W-:-:S04]  /*11a50*/  FADD.FTZ R21, R125, R21 ;  /* 0x000000157d157221 */ /* 0x000fc80000010000 */
[----:B------:R-:W-:Y:S01]  /*11a60*/  FADD.FTZ R21, R128, R21 ;  /* 0x0000001580157221 */ /* 0x000fe20000010000 */
[----:B------:R-:W2:Y:S01]  /*11a70*/  MUFU.EX2 R123, R123 ;  /* 0x0000007b007b7308 */ /* 0x000ea20000000800 */
[----:B0-----:R-:W-:-:S02]  /*11a80*/  FADD.FTZ R66, R122, R69 ;  /* 0x000000457a427221 */ /* 0x001fc40000010000 */
[----:B------:R-:W-:-:S04]  /*11a90*/  FADD.FTZ R21, R129, R21 ;  /* 0x0000001581157221 */ /* 0x000fc80000010000 */
[----:B------:R-:W-:Y:S01]  /*11aa0*/  FADD.FTZ R21, R104, R21 ;  /* 0x0000001568157221 */ /* 0x000fe20000010000 */
[----:B------:R-:W0:Y:S03]  /*11ab0*/  MUFU.EX2 R108, R108 ;  /* 0x0000006c006c7308 */ /* 0x000e260000000800 */
[----:B-1----:R-:W-:-:S05]  /*11ac0*/  FADD.FTZ R21, R105, R21 ;  /* 0x0000001569157221 */ /* 0x002fca0000010000 */
        /* <DEDUP_REMOVED lines=118> */
[----:B0-----:R-:W-:-:S05]  /*12230*/  FADD.FTZ R69, R11, R21 ;  /* 0x000000150b457221 */ /* 0x001fca0000010000 */
[----:B------:R0:W-:Y:S02]  /*12240*/  STL [R1], R69 ;  /* 0x0000004501007387 */ /* 0x0001e40000100800 */
[----:B------:R-:W3:Y:S01]  /*12250*/  MUFU.EX2 R61, R61 ;  /* 0x0000003d003d7308 */ /* 0x000ee20000000800 */
[----:B-1----:R-:W-:-:S07]  /*12260*/  FADD.FTZ R66, R59, R66 ;  /* 0x000000423b427221 */ /* 0x002fce0000010000 */
[----:B------:R-:W1:Y:S01]  /*12270*/  MUFU.EX2 R62, R62 ;  /* 0x0000003e003e7308 */ /* 0x000e620000000800 */
[----:B--2---:R-:W-:-:S07]  /*12280*/  FADD.FTZ R66, R60, R66 ;  /* 0x000000423c427221 */ /* 0x004fce0000010000 */
[----:B------:R-:W2:Y:S01]  /*12290*/  MUFU.EX2 R63, R63 ;  /* 0x0000003f003f7308 */ /* 0x000ea20000000800 */
[----:B---3--:R-:W-:-:S07]  /*122a0*/  FADD.FTZ R66, R61, R66 ;  /* 0x000000423d427221 */ /* 0x008fce0000010000 */
[----:B------:R-:W3:Y:S01]  /*122b0*/  MUFU.EX2 R8, R8 ;  /* 0x0000000800087308 */ /* 0x000ee20000000800 */
[----:B-1----:R-:W-:-:S07]  /*122c0*/  FADD.FTZ R66, R62, R66 ;  /* 0x000000423e427221 */ /* 0x002fce0000010000 */
[----:B------:R-:W1:Y:S01]  /*122d0*/  MUFU.EX2 R67, R67 ;  /* 0x0000004300437308 */ /* 0x000e620000000800 */
[----:B--2---:R-:W-:-:S04]  /*122e0*/  FADD.FTZ R66, R63, R66 ;  /* 0x000000423f427221 */ /* 0x004fc80000010000 */
[----:B---3--:R-:W-:-:S04]  /*122f0*/  FADD.FTZ R66, R8, R66 ;  /* 0x0000004208427221 */ /* 0x008fc80000010000 */
[----:B-1----:R-:W-:Y:S01]  /*12300*/  FADD.FTZ R21, R67, R66 ;  /* 0x0000004243157221 */ /* 0x002fe20000010000 */
[----:B0-----:R-:W-:Y:S06]  /*12310*/  @!P0 BRA `(.L_x_15041) ;  /* 0x0000000000048947 */ /* 0x001fec0003800000 */
[----:B------:R-:W-:Y:S01]  /*12320*/  BPT.TRAP 0x1 ;  /* 0x000000040000795c */ /* 0x000fe20000300000 */
.L_x_15041:
[----:B------:R-:W2:Y:S01]  /*12330*/  LDL R66, [R1+0x2c] ;  /* 0x00002c0001427983 */ /* 0x000ea20000100800 */
[----:B------:R-:W-:Y:S01]  /*12340*/  VIADD R20, R20, 0x13260 ;  /* 0x0001326014147836 */ /* 0x000fe20000000000 */
[----:B------:R-:W-:-:S04]  /*12350*/  F2FP.SATFINITE.E4M3.F32.PACK_AB_MERGE_C R122, R123, R122, RZ ;  /* 0x0000007a7b7a723e */ /* 0x000fc800048070ff */
[----:B------:R-:W-:Y:S02]  /*12360*/  PRMT R20, R141, 0x654, R20 ;  /* 0x000006548d147816 */ /* 0x000fe40000000014 */
[----:B------:R-:W-:Y:S02]  /*12370*/  F2FP.SATFINITE.E4M3.F32.PACK_AB_MERGE_C R120, R121, R120, RZ ;  /* 0x000000787978723e */ /* 0x000fe400048070ff */
[----:B------:R-:W-:Y:S01]  /*12380*/  F2FP.SATFINITE.E4M3.F32.PACK_AB_MERGE_C R128, R129, R128, RZ ;  /* 0x000000808180723e */ /* 0x000fe200048070ff */
[----:B------:R0:W-:Y:S01]  /*12390*/  SYNCS.ARRIVE.TRANS64.RED.A1T0 RZ, [R20+URZ], RZ ;  /* 0x000000ff14ff79a7 */ /* 0x0001e2000810043f */
        /* <DEDUP_REMOVED lines=73> */
[C---:B--2---:R-:W-:Y:S01]  /*12830*/  ISETP.GT.AND P1, PT, R3.reuse, R66, PT ;  /* 0x000000420300720c */ /* 0x044fe20003f24270 */
[----:B------:R-:W-:-:S12]  /*12840*/  VIADD R3, R3, 0xffffffff ;  /* 0xffffffff03037836 */ /* 0x000fd80000000000 */
[----:B0-----:R-:W-:Y:S05]  /*12850*/  @P1 BRA `(.L_x_15042) ;  /* 0xffffffb000d81947 */ /* 0x001fea000383ffff */
[----:B------:R-:W-:Y:S05]  /*12860*/  BSYNC B0 ;  /* 0x0000000000007941 */ /* 0x000fea0003800000 */
.L_x_15021:
[----:B------:R-:W-:Y:S02]  /*12870*/  IMAD.MOV.U32 R15, RZ, RZ, R64 ;  /* 0x000000ffff0f7224 */ /* 0x000fe400078e0040 */
[----:B------:R-:W-:Y:S02]  /*12880*/  IMAD.MOV.U32 R0, RZ, RZ, R10 ;  /* 0x000000ffff007224 */ /* 0x000fe400078e000a */
[----:B------:R-:W-:Y:S02]  /*12890*/  IMAD.MOV.U32 R23, RZ, RZ, R14 ;  /* 0x000000ffff177224 */ /* 0x000fe400078e000e */
[----:B------:R-:W-:-:S07]  /*128a0*/  IMAD.MOV.U32 R156, RZ, RZ, R9 ;  /* 0x000000ffff9c7224 */ /* 0x000fce00078e0009 */
.L_x_15020:
[----:B------:R-:W-:Y:S05]  /*128b0*/  BSYNC B1 ;  /* 0x0000000000017941 */ /* 0x000fea0003800000 */
.L_x_15019:
[----:B------:R-:W2:Y:S01]  /*128c0*/  LDL R8, [R1+0x24] ;  /* 0x0000240001087983 */ /* 0x000ea20000100800 */
[----:B------:R-:W0:Y:S03]  /*128d0*/  LDC R9, c[0x0][0x448] ;  /* 0x00011200ff097b82 */ /* 0x000e260000000800 */
[----:B------:R-:W3:Y:S04]  /*128e0*/  LDL R12, [R1+0x8] ;  /* 0x00000800010c7983 */ /* 0x000ee80000100800 */
[----:B------:R-:W3:Y:S01]  /*128f0*/  LDL R11, [R1+0x10] ;  /* 0x00001000010b7983 */ /* 0x000ee20000100800 */
[----:B------:R-:W1:Y:S01]  /*12900*/  LDC R14, c[0x0][0x9e4] ;  /* 0x00027900ff0e7b82 */ /* 0x000e620000000800 */
[----:B------:R-:W-:Y:S01]  /*12910*/  LOP3.LUT R17, R17, 0xfffffff7, RZ, 0xc0, !PT ;  /* 0xfffffff711117812 */ /* 0x000fe200078ec0ff */
[----:B------:R-:W-:Y:S01]  /*12920*/  ULDC UR4, c[0x0][0x9dc] ;  /* 0x0002770000047ab9 */ /* 0x000fe20000000800 */
        /* <DEDUP_REMOVED lines=24> */
.L_x_15045:
[----:B------:R-:W-:-:S13]  /*12ab0*/  ISETP.NE.AND P1, PT, R14, 0x1, PT ;  /* 0x000000010e00780c */ /* 0x000fda0003f25270 */
[----:B------:R-:W0:Y:S02]  /*12ac0*/  @P1 LDC.64 R10, c[0x0][0x9e8] ;  /* 0x00027a00ff0a1b82 */ /* 0x000e240000000a00 */
[----:B0-----:R-:W-:-:S05]  /*12ad0*/  @P1 IMAD.HI.U32 R10, R8, R10, RZ ;  /* 0x0000000a080a1227 */ /* 0x001fca00078e00ff */
[----:B------:R-:W-:-:S07]  /*12ae0*/  @P1 SHF.R.U32.HI R8, RZ, R11, R10 ;  /* 0x0000000bff081219 */ /* 0x000fce000001160a */
.L_x_15046:
[----:B------:R-:W-:Y:S05]  /*12af0*/  BSYNC B0 ;  /* 0x0000000000007941 */ /* 0x000fea0003800000 */
.L_x_15044:
[----:B------:R-:W-:-:S05]  /*12b00*/  IMAD R8, R8, R14, RZ ;  /* 0x0000000e08087224 */ /* 0x000fca00078e02ff */
[----:B------:R-:W-:-:S07]  /*12b10*/  VIMNMX R9, R9, R8, !PT ;  /* 0x0000000809097248 */ /* 0x000fce0007fe0100 */
.L_x_15043:
[----:B------:R-:W2:Y:S01]  /*12b20*/  LDL R10, [R1+0x40] ;  /* 0x00004000010a7983 */ /* 0x000ea20000100800 */
[----:B------:R-:W-:Y:S01]  /*12b30*/  VIADD R9, R9, 0x9f ;  /* 0x0000009f09097836 */ /* 0x000fe20000000000 */
[----:B------:R-:W-:Y:S03]  /*12b40*/  BSSY B0, `(.L_x_15047) ;  /* 0x00002f8000007945 */ /* 0x000fe60003800000 */
[----:B------:R-:W-:-:S05]  /*12b50*/  IMAD.HI R9, R9, 0x66666667, RZ ;  /* 0x6666666709097827 */ /* 0x000fca00078e02ff */
[----:B------:R-:W-:-:S04]  /*12b60*/  SHF.R.U32.HI R8, RZ, 0x1f, R9 ;  /* 0x0000001fff087819 */ /* 0x000fc80000011609 */
[----:B------:R-:W-:-:S04]  /*12b70*/  LEA.HI.SX32 R8, R9, R8, 0x1a ;  /* 0x0000000809087211 */ /* 0x000fc800078fd2ff */
[----:B--2---:R-:W-:-:S04]  /*12b80*/  VIMNMX R20, R10, R8, !PT ;  /* 0x000000080a147248 */ /* 0x004fc80007fe0100 */
[----:B------:R-:W-:-:S13]  /*12b90*/  ISETP.GE.AND P1, PT, R3, R20, PT ;  /* 0x000000140300720c */ /* 0x000fda0003f26270 */
[----:B------:R-:W-:Y:S05]  /*12ba0*/  @!P1 BRA `(.L_x_15048) ;  /* 0x0000002c00c49947 */ /* 0x000fea0003800000 */
[----:B------:R-:W-:Y:S01]  /*12bb0*/  BSSY B1, `(.L_x_15048) ;  /* 0x00002f0000017945 */ /* 0x000fe20003800000 */
[----:B------:R-:W-:Y:S02]  /*12bc0*/  IMAD.MOV.U32 R8, RZ, RZ, R15 ;  /* 0x000000ffff087224 */ /* 0x000fe400078e000f */
[----:B------:R-:W-:Y:S02]  /*12bd0*/  IMAD.MOV.U32 R9, RZ, RZ, R0 ;  /* 0x000000ffff097224 */ /* 0x000fe400078e0000 */
[----:B------:R-:W-:Y:S02]  /*12be0*/  IMAD.MOV.U32 R11, RZ, RZ, R156 ;  /* 0x000000ffff0b7224 */ /* 0x000fe400078e009c */
[----:B------:R-:W-:-:S07]  /*12bf0*/  IMAD.MOV.U32 R10, RZ, RZ, R23 ;  /* 0x000000ffff0a7224 */ /* 0x000fce00078e0017 */
.L_x_15061:
[----:B------:R-:W-:-:S04]  /*12c00*/  ISETP.NE.AND P1, PT, R10, 0x1, PT ;  /* 0x000000010a00780c */ /* 0x000fc80003f25270 */
[----:B------:R-:W-:-:S04]  /*12c10*/  SEL R156, RZ, 0x1, P1 ;  /* 0x00000001ff9c7807 */ /* 0x000fc80000800000 */
[----:B------:R-:W-:Y:S01]  /*12c20*/  LOP3.LUT R156, R11, R156, RZ, 0x3c, !PT ;  /* 0x0000009c0b9c7212 */ /* 0x000fe200078e3cff */
[----:B------:R-:W-:Y:S06]  /*12c30*/  @!P0 BRA `(.L_x_15049) ;  /* 0x0000000000048947 */ /* 0x000fec0003800000 */
[----:B------:R-:W-:Y:S01]  /*12c40*/  BPT.TRAP 0x1 ;  /* 0x000000040000795c */ /* 0x000fe20000300000 */
.L_x_15049:
        /* <DEDUP_REMOVED lines=8> */
.L_x_15050:
        /* <DEDUP_REMOVED lines=8> */
.L_x_15052:
[----:B------:R-:W-:Y:S05]  /*12d50*/  BSYNC B2 ;  /* 0x0000000000027941 */ /* 0x000fea0003800000 */
.L_x_15051:
        /* <DEDUP_REMOVED lines=10> */
[----:B------:R-:W-:Y:S01]  /*12e00*/  VIADD R14, R57, 0x180 ;  /* 0x00000180390e7836 */ /* 0x000fe20000000000 */
[----:B------:R-:W-:Y:S01]  /*12e10*/  R2UR UR23, R15 ;  /* 0x000000000f1772ca */ /* 0x000fe200000e0000 */
[----:B------:R-:W-:Y:S01]  /*12e20*/  VIADD R56, R57, 0x182 ;  /* 0x0000018239387836 */ /* 0x000fe20000000000 */
[----:B------:R-:W-:-:S02]  /*12e30*/  R2UR UR20, R4 ;  /* 0x00000000041472ca */ /* 0x000fc400000e0000 */
[----:B------:R-:W-:Y:S02]  /*12e40*/  R2UR UR21, R5 ;  /* 0x00000000051572ca */ /* 0x000fe400000e0000 */
        /* <DEDUP_REMOVED lines=19> */
[----:B------:R-:W-:Y:S01]  /*12f80*/  R2UR UR4, R4 ;  /* 0x00000000040472ca */ /* 0x000fe200000e0000 */
[----:B------:R-:W-:Y:S01]  /*12f90*/  IMAD.MOV.U32 R57, RZ, RZ, -0x7fffffe0 ;  /* 0x80000020ff397424 */ /* 0x000fe200078e00ff */
[----:B------:R-:W-:-:S02]  /*12fa0*/  R2UR UR5, R5 ;  /* 0x00000000050572ca */ /* 0x000fc400000e0000 */
[----:B------:R-:W-:Y:S01]  /*12fb0*/  R2UR UR19, R15 ;  /* 0x000000000f1372ca */ /* 0x000fe200000e0000 */
[----:B------:R-:W-:Y:S01]  /*12fc0*/  IMAD.MOV.U32 R15, RZ, RZ, -0x7fffffe0 ;  /* 0x80000020ff0f7424 */ /* 0x000fe200078e00ff */
[C---:B------:R-:W-:Y:S02]  /*12fd0*/  R2UR UR16, R6.reuse ;  /* 0x00000000061072ca */ /* 0x040fe400000e0000 */
[----:B------:R-:W-:Y:S02]  /*12fe0*/  R2UR UR17, R7 ;  /* 0x00000000071172ca */ /* 0x000fe400000e0000 */
[----:B------:R-:W-:Y:S01]  /*12ff0*/  R2UR UR15, R13 ;  /* 0x000000000d0f72ca */ /* 0x000fe200000e0000 */
[----:B------:R-:W-:Y:S01]  /*13000*/  IMAD.MOV.U32 R13, RZ, RZ, -0x7fffffe0 ;  /* 0x80000020ff0d7424 */ /* 0x000fe200078e00ff */
        /* <DEDUP_REMOVED lines=44> */
.L_x_15054:
[----:B------:R-:W-:Y:S01]  /*132d0*/  SHF.L.U32 R11, R11, 0x1f, RZ ;  /* 0x0000001f0b0b7819 */ /* 0x000fe200000006ff */
[----:B------:R-:W-:-:S04]  /*132e0*/  IMAD R14, R10, 0x8, R22 ;  /* 0x000000080a0e7824 */ /* 0x000fc800078e0216 */
[----:B------:R0:W1:Y:S01]  /*132f0*/  SYNCS.PHASECHK.TRANS64.TRYWAIT P1, [R14+URZ+0x13250], R11 ;  /* 0x0132500b0e0075a7 */ /* 0x000062000802017f */
[----:B------:R-:W-:Y:S05]  /*13300*/  @!P0 BRA `(.L_x_15055) ;  /* 0x0000000000048947 */ /* 0x000fea0003800000 */
[----:B------:R-:W-:Y:S01]  /*13310*/  BPT.TRAP 0x1 ;  /* 0x000000040000795c */ /* 0x000fe20000300000 */
.L_x_15055:
[----:B------:R-:W-:Y:S04]  /*13320*/  BSSY B2, `(.L_x_15056) ;  /* 0x0000004000027945 */ /* 0x000fe80003800000 */
[----:B-1----:R-:W-:Y:S05]  /*13330*/  @P1 BRA `(.L_x_15057) ;  /* 0x0000000000081947 */ /* 0x002fea0003800000 */
[----:B------:R-:W1:Y:S02]  /*13340*/  SYNCS.PHASECHK.TRANS64.TRYWAIT P1, [R14+URZ+0x13250], R11 ;  /* 0x0132500b0e0075a7 */ /* 0x000e64000802017f */
[----:B-1----:R-:W-:Y:S05]  /*13350*/  @!P1 BRA `(.L_x_15058) ;  /* 0x0000013c00a89947 */ /* 0x002fea0003800000 */
.L_x_15057:
[----:B------:R-:W-:Y:S05]  /*13360*/  BSYNC B2 ;  /* 0x0000000000027941 */ /* 0x000fea0003800000 */
.L_x_15056:
[----:B01----:R-:W-:Y:S01]  /*13370*/  VIADD R11, R22, 0x1000 ;  /* 0x00001000160b7836 */ /* 0x003fe20000000000 */
[----:B------:R-:W-:Y:S01]  /*13380*/  WARPGROUP.ARRIVE ;  /* 0x00000000000079c5 */ /* 0x000fe20000000000 */
[----:B------:R-:W-:-:S03]  /*13390*/  IMAD.MOV.U32 R13, RZ, RZ, -0x3ffffff0 ;  /* 0xc0000010ff0d7424 */ /* 0x000fc600078e00ff */
[----:B------:R-:W-:-:S04]  /*133a0*/  SHF.R.U32.HI R11, RZ, 0x4, R11 ;  /* 0x00000004ff0b7819 */ /* 0x000fc8000001160b */
[----:B------:R-:W-:-:S04]  /*133b0*/  LOP3.LUT R11, R11, 0x3fff, RZ, 0xc0, !PT ;  /* 0x00003fff0b0b7812 */ /* 0x000fc800078ec0ff */
[----:B------:R-:W-:-:S05]  /*133c0*/  LOP3.LUT R11, R11, 0x10000, RZ, 0xfc, !PT ;  /* 0x000100000b0b7812 */ /* 0x000fca00078efcff */
[----:B------:R-:W-:Y:S02]  /*133d0*/  IMAD R10, R10, 0x280, R11 ;  /* 0x000002800a0a7824 */ /* 0x000fe400078e020b */
[----:B------:R-:W-:Y:S02]  /*133e0*/  IMAD.MOV.U32 R11, RZ, RZ, -0x3ffffff0 ;  /* 0xc0000010ff0b7424 */ /* 0x000fe400078e00ff */
        /* <DEDUP_REMOVED lines=33> */
.L_x_15059:
[----:B------:R-:W2:Y:S04]  /*13600*/  LDL.LU R137, [R1] ;  /* 0x0000000001897983 */ /* 0x000ea80000300800 */
[----:B------:R-:W3:Y:S01]  /*13610*/  LDL R136, [R1+0x14] ;  /* 0x0000140001887983 */ /* 0x000ee20000100800 */
[C---:B------:R-:W-:Y:S01]  /*13620*/  FMUL.FTZ R10, R2.reuse, R120 ;  /* 0x00000078020a7220 */ /* 0x040fe20000410000 */
[C---:B------:R-:W-:Y:S01]  /*13630*/  FMUL.FTZ R11, R2.reuse, R121 ;  /* 0x00000079020b7220 */ /* 0x040fe20000410000 */
[C---:B------:R-:W-:Y:S01]  /*13640*/  FMUL.FTZ R120, R2.reuse, R124 ;  /* 0x0000007c02787220 */ /* 0x040fe20000410000 */
[----:B------:R-:W-:Y:S01]  /*13650*/  FMUL.FTZ R121, R2, R125 ;  /* 0x0000007d02797220 */ /* 0x000fe20000410000 */
[----:B------:R-:W-:Y:S02]  /*13660*/  VIADD R0, R0, 0x13240 ;  /* 0x0001324000007836 */ /* 0x000fe40000000000 */
        /* <DEDUP_REMOVED lines=113> */
[----:B---3--:R-:W-:-:S07]  /*13d80*/  PRMT R0, R136, 0x654, R0 ;  /* 0x0000065488007816 */ /* 0x008fce0000000000 */
[----:B------:R-:W3:Y:S01]  /*13d90*/  MUFU.TANH R65, R65 ;  /* 0x0000004100417308 */ /* 0x000ee20000002400 */
[----:B------:R0:W-:Y:S07]  /*13da0*/  SYNCS.ARRIVE.TRANS64.RED.A1T0 RZ, [R0+URZ], RZ ;  /* 0x000000ff00ff79a7 */ /* 0x0001ee000810043f */
[----:B------:R-:W3:Y:S01]  /*13db0*/  MUFU.TANH R68, R68 ;  /* 0x0000004400447308 */ /* 0x000ee20000002400 */
[----:B0-----:R-:W-:-:S04]  /*13dc0*/  FMNMX.FTZ R0, R10, R9, !PT ;  /* 0x000000090a007209 */ /* 0x001fc80007810000 */
[----:B-1----:R-:W-:-:S03]  /*13dd0*/  FMNMX.FTZ R0, R11, R0, !PT ;  /* 0x000000000b007209 */ /* 0x002fc60007810000 */
[----:B------:R-:W0:Y:S01]  /*13de0*/  MUFU.TANH R69, R69 ;  /* 0x0000004500457308 */ /* 0x000e220000002400 */
[----:B----4-:R-:W-:-:S04]  /*13df0*/  FMNMX.FTZ R0, R120, R0, !PT ;  /* 0x0000000078007209 */ /* 0x010fc80007810000 */
[----:B-----5:R-:W-:-:S03]  /*13e00*/  FMNMX.FTZ R0, R121, R0, !PT ;  /* 0x0000000079007209 */ /* 0x020fc60007810000 */
[----:B------:R-:W1:Y:S01]  /*13e10*/  MUFU.TANH R12, R12 ;  /* 0x0000000c000c7308 */ /* 0x000e620000002400 */
        /* <DEDUP_REMOVED lines=49> */
[----:B---3--:R-:W-:-:S03]  /*14130*/  FMNMX.FTZ R0, R65, R0, !PT ;  /* 0x0000000041007209 */ /* 0x008fc60007810000 */
[----:B------:R-:W3:Y:S01]  /*14140*/  MUFU.TANH R91, R91 ;  /* 0x0000005b005b7308 */ /* 0x000ee20000002400 */
[----:B------:R-:W-:-:S04]  /*14150*/  FMNMX.FTZ R0, R68, R0, !PT ;  /* 0x0000000044007209 */ /* 0x000fc80007810000 */
[----:B0-----:R-:W-:-:S03]  /*14160*/  FMNMX.FTZ R0, R69, R0, !PT ;  /* 0x0000000045007209 */ /* 0x001fc60007810000 */
        /* <DEDUP_REMOVED lines=50> */
[----:B-1----:R-:W-:-:S03]  /*14490*/  FMNMX.FTZ R15, R75, R15, !PT ;  /* 0x0000000f4b0f7209 */ /* 0x002fc60007810000 */
[----:B------:R-:W1:Y:S01]  /*144a0*/  MUFU.TANH R70, R70 ;  /* 0x0000004600467308 */ /* 0x000e620000002400 */
[----:B----4-:R-:W-:-:S04]  /*144b0*/  FMNMX.FTZ R15, R78, R15, !PT ;  /* 0x0000000f4e0f7209 */ /* 0x010fc80007810000 */
[----:B-----5:R-:W-:-:S03]  /*144c0*/  FMNMX.FTZ R15, R79, R15, !PT ;  /* 0x0000000f4f0f7209 */ /* 0x020fc60007810000 */
[----:B------:R-:W4:Y:S01]  /*144d0*/  MUFU.TANH R71, R71 ;  /* 0x0000004700477308 */ /* 0x000f220000002400 */
[----:B------:R-:W-:-:S04]  /*144e0*/  FMNMX.FTZ R15, R82, R15, !PT ;  /* 0x0000000f520f7209 */ /* 0x000fc80007810000 */
[----:B------:R-:W-:-:S04]  /*144f0*/  FMNMX.FTZ R15, R83, R15, !PT ;  /* 0x0000000f530f7209 */ /* 0x000fc80007810000 */
[----:B------:R-:W-:-:S04]  /*14500*/  FMNMX.FTZ R15, R86, R15, !PT ;  /* 0x0000000f560f7209 */ /* 0x000fc80007810000 */
[----:B--2---:R-:W-:-:S04]  /*14510*/  FMNMX.FTZ R15, R87, R15, !PT ;  /* 0x0000000f570f7209 */ /* 0x004fc80007810000 */
[----:B------:R-:W-:-:S04]  /*14520*/  FMNMX.FTZ R15, R58, R15, !PT ;  /* 0x0000000f3a0f7209 */ /* 0x000fc80007810000 */
[----:B------:R-:W-:-:S04]  /*14530*/  FMNMX.FTZ R15, R59, R15, !PT ;  /* 0x0000000f3b0f7209 */ /* 0x000fc80007810000 */
[----:B---3--:R-:W-:-:S04]  /*14540*/  FMNMX.FTZ R15, R62, R15, !PT ;  /* 0x0000000f3e0f7209 */ /* 0x008fc80007810000 */
[----:B0-----:R-:W-:-:S04]  /*14550*/  FMNMX.FTZ R15, R63, R15, !PT ;  /* 0x0000000f3f0f7209 */ /* 0x001fc80007810000 */
[----:B------:R-:W-:-:S04]  /*14560*/  FMNMX.FTZ R15, R66, R15, !PT ;  /* 0x0000000f420f7209 */ /* 0x000fc80007810000 */
[----:B------:R-:W-:-:S04]  /*14570*/  FMNMX.FTZ R15, R67, R15, !PT ;  /* 0x0000000f430f7209 */ /* 0x000fc80007810000 */
[----:B-1----:R-:W-:-:S04]  /*14580*/  FMNMX.FTZ R15, R70, R15, !PT ;  /* 0x0000000f460f7209 */ /* 0x002fc80007810000 */
[----:B----4-:R-:W-:-:S05]  /*14590*/  FMNMX.FTZ R15, R71, R15, !PT ;  /* 0x0000000f470f7209 */ /* 0x010fca0007810000 */
        /* <DEDUP_REMOVED lines=95> */
[----:B------:R-:W-:Y:S01]  /*14b90*/  FFMA.FTZ R71, R71, R56, -R133 ;  /* 0x0000003847477223 */ /* 0x000fe20000010885 */
[----:B0-----:R-:W-:-:S01]  /*14ba0*/  FFMA.FTZ R133, R9, R137, R10 ;  /* 0x0000008909857223 */ /* 0x001fc2000001000a */
[----:B------:R-:W0:Y:S01]  /*14bb0*/  MUFU.EX2 R120, R120 ;  /* 0x0000007800787308 */ /* 0x000e220000000800 */
[----:B-1----:R-:W-:-:S02]  /*14bc0*/  FFMA.FTZ R21, R8, R21, R12 ;  /* 0x0000001508157223 */ /* 0x002fc4000001000c */
[----:B--2---:R-:W-:-:S05]  /*14bd0*/  FADD.FTZ R133, R11, R133 ;  /* 0x000000850b857221 */ /* 0x004fca0000010000 */
        /* <DEDUP_REMOVED lines=139> */
[----:B--2---:R-:W-:-:S05]  /*15490*/  FADD.FTZ R134, R69, R21 ;  /* 0x0000001545867221 */ /* 0x004fca0000010000 */
[----:B------:R2:W-:Y:S02]  /*154a0*/  STL [R1], R134 ;  /* 0x0000008601007387 */ /* 0x0005e40000100800 */
        /* <DEDUP_REMOVED lines=9> */
[----:B-1----:R-:W-:-:S04]  /*15540*/  FADD.FTZ R133, R67, R133 ;  /* 0x0000008543857221 */ /* 0x002fc80000010000 */
[----:B---3--:R-:W-:-:S04]  /*15550*/  FADD.FTZ R133, R70, R133 ;  /* 0x0000008546857221 */ /* 0x008fc80000010000 */
[----:B0-----:R-:W-:Y:S01]  /*15560*/  FADD.FTZ R21, R71, R133 ;  /* 0x0000008547157221 */ /* 0x001fe20000010000 */
[----:B--2---:R-:W-:Y:S06]  /*15570*/  @!P0 BRA `(.L_x_15060) ;  /* 0x0000000000048947 */ /* 0x004fec0003800000 */
[----:B------:R-:W-:Y:S01]  /*15580*/  BPT.TRAP 0x1 ;  /* 0x000000040000795c */ /* 0x000fe20000300000 */
.L_x_15060:
[----:B------:R-:W-:Y:S01]  /*15590*/  ISETP.GT.AND P1, PT, R3, R20, PT ;  /* 0x000000140300720c */ /* 0x000fe20003f24270 */
        /* <DEDUP_REMOVED lines=80> */
[----:B0-----:R-:W-:Y:S06]  /*15aa0*/  @P1 BRA `(.L_x_15061) ;  /* 0xffffffd000541947 */ /* 0x001fec000383ffff */
[----:B------:R-:W-:Y:S05]  /*15ab0*/  BSYNC B1 ;  /* 0x0000000000017941 */ /* 0x000fea0003800000 */
.L_x_15048:
[----:B------:R-:W-:Y:S05]  /*15ac0*/  BSYNC B0 ;  /* 0x0000000000007941 */ /* 0x000fea0003800000 */
.L_x_15047:
        /* <DEDUP_REMOVED lines=8> */
.L_x_15084:
[----:B------:R-:W-:-:S05]  /*15b50*/  VIADD R0, R8, 0x1 ;  /* 0x0000000108007836 */ /* 0x000fca0000000000 */
[----:B------:R-:W-:-:S04]  /*15b60*/  ISETP.NE.AND P1, PT, R0, 0x2, PT ;  /* 0x000000020000780c */ /* 0x000fc80003f25270 */
[----:B------:R-:W-:Y:S02]  /*15b70*/  SEL R156, RZ, 0x1, P1 ;  /* 0x00000001ff9c7807 */ /* 0x000fe40000800000 */
[----:B------:R-:W-:Y:S02]  /*15b80*/  SEL R23, R0, RZ, P1 ;  /* 0x000000ff00177207 */ /* 0x000fe40000800000 */
[----:B------:R-:W-:Y:S01]  /*15b90*/  LOP3.LUT R156, R9, R156, RZ, 0x3c, !PT ;  /* 0x0000009c099c7212 */ /* 0x000fe200078e3cff */
[----:B------:R-:W-:Y:S06]  /*15ba0*/  @!P0 BRA `(.L_x_15064) ;  /* 0x0000000000048947 */ /* 0x000fec0003800000 */
[----:B------:R-:W-:Y:S01]  /*15bb0*/  BPT.TRAP 0x1 ;  /* 0x000000040000795c */ /* 0x000fe20000300000 */
.L_x_15064:
[----:B------:R-:W-:Y:S01]  /*15bc0*/  IMAD R0, R23, 0x8, R22 ;  /* 0x0000000817007824 */ /* 0x000fe200078e0216 */
[----:B------:R-:W-:-:S04]  /*15bd0*/  SHF.L.U32 R13, R156, 0x1f, RZ ;  /* 0x0000001f9c0d7819 */ /* 0x000fc800000006ff */
[----:B------:R0:W1:Y:S01]  /*15be0*/  SYNCS.PHASECHK.TRANS64.TRYWAIT P1, [R0+URZ+0x13230], R13 ;  /* 0x0132300d000075a7 */ /* 0x000062000802017f */
[----:B------:R-:W-:Y:S05]  /*15bf0*/  @!P0 BRA `(.L_x_15065) ;  /* 0x0000000000048947 */ /* 0x000fea0003800000 */
[----:B------:R-:W-:Y:S01]  /*15c00*/  BPT.TRAP 0x1 ;  /* 0x000000040000795c */ /* 0x000fe20000300000 */
.L_x_15065:
        /* <DEDUP_REMOVED lines=8> */
.L_x_15067:
[----:B------:R-:W-:Y:S05]  /*15c90*/  BSYNC B1 ;  /* 0x0000000000017941 */ /* 0x000fea0003800000 */
.L_x_15066:
        /* <DEDUP_REMOVED lines=87> */
.L_x_15069:
[----:B------:R-:W-:Y:S01]  /*16210*/  SHF.L.U32 R9, R9, 0x1f, RZ ;  /* 0x0000001f09097819 */ /* 0x000fe200000006ff */
[----:B------:R-:W-:-:S04]  /*16220*/  IMAD R14, R8, 0x8, R22 ;  /* 0x00000008080e7824 */ /* 0x000fc800078e0216 */
[----:B------:R0:W1:Y:S01]  /*16230*/  SYNCS.PHASECHK.TRANS64.TRYWAIT P1, [R14+URZ+0x13250], R9 ;  /* 0x013250090e0075a7 */ /* 0x000062000802017f */
[----:B------:R-:W-:Y:S05]  /*16240*/  @!P0 BRA `(.L_x_15070) ;  /* 0x0000000000048947 */ /* 0x000fea0003800000 */
[----:B------:R-:W-:Y:S01]  /*16250*/  BPT.TRAP 0x1 ;  /* 0x000000040000795c */ /* 0x000fe20000300000 */
.L_x_15070:
[----:B------:R-:W-:Y:S04]  /*16260*/  BSSY B1, `(.L_x_15071) ;  /* 0x0000004000017945 */ /* 0x000fe80003800000 */
[----:B-1----:R-:W-:Y:S05]  /*16270*/  @P1 BRA `(.L_x_15072) ;  /* 0x0000000000081947 */ /* 0x002fea0003800000 */
[----:B------:R-:W1:Y:S02]  /*16280*/  SYNCS.PHASECHK.TRANS64.TRYWAIT P1, [R14+URZ+0x13250], R9 ;  /* 0x013250090e0075a7 */ /* 0x000e64000802017f */
[----:B-1----:R-:W-:Y:S05]  /*16290*/  @!P1 BRA `(.L_x_15073) ;  /* 0x0000011000009947 */ /* 0x002fea0003800000 */
.L_x_15072:
[----:B------:R-:W-:Y:S05]  /*162a0*/  BSYNC B1 ;  /* 0x0000000000017941 */ /* 0x000fea0003800000 */
.L_x_15071:
        /* <DEDUP_REMOVED lines=41> */
.L_x_15074:
[----:B------:R-:W2:Y:S01]  /*16540*/  LDL R13, [R1+0x24] ;  /* 0x00002400010d7983 */ /* 0x000ea20000100800 */
[----:B------:R-:W0:Y:S03]  /*16550*/  LDC R9, c[0x0][0x448] ;  /* 0x00011200ff097b82 */ /* 0x000e260000000800 */
[----:B------:R-:W2:Y:S04]  /*16560*/  LDL R8, [R1+0x38] ;  /* 0x0000380001087983 */ /* 0x000ea80000100800 */
[----:B------:R-:W3:Y:S01]  /*16570*/  LDL R139, [R1+0x20] ;  /* 0x00002000018b7983 */ /* 0x000ee20000100800 */
[----:B------:R-:W1:Y:S03]  /*16580*/  LDC R143, c[0x0][0x9e4] ;  /* 0x00027900ff8f7b82 */ /* 0x000e660000000800 */
[----:B------:R-:W4:Y:S04]  /*16590*/  LDL R142, [R1+0x10] ;  /* 0x00001000018e7983 */ /* 0x000f280000100800 */
[----:B------:R-:W4:Y:S04]  /*165a0*/  LDL R141, [R1+0x8] ;  /* 0x00000800018d7983 */ /* 0x000f280000100800 */
[----:B------:R-:W5:Y:S01]  /*165b0*/  LDL R140, [R1+0x14] ;  /* 0x00001400018c7983 */ /* 0x000f620000100800 */
        /* <DEDUP_REMOVED lines=63> */
[----:B------:R-:W0:Y:S01]  /*169b0*/  MUFU.TANH R15, R15 ;  /* 0x0000000f000f7308 */ /* 0x000e220000002400 */
[----:B------:R-:W-:-:S07]  /*169c0*/  VIADD R0, R0, 0x13240 ;  /* 0x0001324000007836 */ /* 0x000fce0000000000 */
        /* <DEDUP_REMOVED lines=22> */
[----:B0-----:R-:W-:-:S04]  /*16b30*/  @P1 IMAD.HI.U32 R12, R8, R12, RZ ;  /* 0x0000000c080c1227 */ /* 0x001fc800078e00ff */
[C---:B------:R-:W-:Y:S01]  /*16b40*/  FMUL.FTZ R13, R2.reuse, R121 ;  /* 0x00000079020d7220 */ /* 0x040fe20000410000 */
[C---:B------:R-:W-:Y:S01]  /*16b50*/  FMUL.FTZ R121, R2.reuse, R126 ;  /* 0x0000007e02797220 */ /* 0x040fe20000410000 */
[----:B-1----:R-:W-:Y:S01]  /*16b60*/  @P1 SHF.R.U32.HI R8, RZ, R9, R12 ;  /* 0x00000009ff081219 */ /* 0x002fe2000001160c */
        /* <DEDUP_REMOVED lines=18> */
[C---:B------:R-:W-:Y:S01]  /*16c90*/  FMUL.FTZ R132, R2.reuse, R56 ;  /* 0x0000003802847220 */ /* 0x040fe20000410000 */
[----:B------:R-:W-:Y:S01]  /*16ca0*/  FMUL.FTZ R66, R2, R71 ;  /* 0x0000004702427220 */ /* 0x000fe20000410000 */
[----:B------:R-:W-:Y:S02]  /*16cb0*/  ISETP.GE.AND P1, PT, R143, 0x1, PT ;  /* 0x000000018f00780c */ /* 0x000fe40003f26270 */
[----:B---3--:R-:W-:Y:S01]  /*16cc0*/  IADD3 R136, -R139, 0x1, R69 ;  /* 0x000000018b887810 */ /* 0x008fe20007ffe145 */
[----:B------:R-:W1:Y:S03]  /*16cd0*/  MUFU.TANH R9, R9 ;  /* 0x0000000900097308 */ /* 0x000e660000002400 */
[----:B----4-:R-:W-:-:S05]  /*16ce0*/  IADD3 R136, -R141, R136, R142 ;  /* 0x000000888d887210 */ /* 0x010fca0007ffe18e */
[----:B------:R-:W2:Y:S01]  /*16cf0*/  MUFU.TANH R13, R13 ;  /* 0x0000000d000d7308 */ /* 0x000ea20000002400 */
[----:B-----5:R-:W-:-:S07]  /*16d00*/  PRMT R0, R140, 0x654, R0 ;  /* 0x000006548c007816 */ /* 0x020fce0000000000 */
[----:B------:R-:W3:Y:S01]  /*16d10*/  MUFU.TANH R12, R12 ;  /* 0x0000000c000c7308 */ /* 0x000ee20000002400 */
[C---:B------:R-:W-:Y:S01]  /*16d20*/  VIADD R137, R136.reuse, UR41 ;  /* 0x0000002988897c36 */ /* 0x040fe20008000000 */
[----:B------:R4:W-:Y:S06]  /*16d30*/  SYNCS.ARRIVE.TRANS64.RED.A1T0 RZ, [R0+URZ], RZ ;  /* 0x000000ff00ff79a7 */ /* 0x0009ec000810043f */
        /* <DEDUP_REMOVED lines=56> */
[----:B----4-:R-:W-:Y:S02]  /*170c0*/  IMAD.IADD R0, R69, 0x1, -R139 ;  /* 0x0000000145007824 */ /* 0x010fe400078e0a8b */
[--C-:B0-----:R-:W-:Y:S02]  /*170d0*/  IMAD.IADD R71, R137, 0x1, R138.reuse ;  /* 0x0000000189477824 */ /* 0x101fe400078e028a */
[----:B------:R-:W-:Y:S01]  /*170e0*/  IMAD.IADD R70, R136, 0x1, R138 ;  /* 0x0000000188467824 */ /* 0x000fe200078e028a */
[----:B--23--:R-:W-:Y:S06]  /*170f0*/  @!P1 BRA `(.L_x_15075) ;  /* 0x0000000000549947 */ /* 0x00cfec0003800000 */
        /* <DEDUP_REMOVED lines=12> */
.L_x_15077:
[----:B------:R-:W-:-:S05]  /*171c0*/  IMAD.U32 R139, RZ, RZ, UR37 ;  /* 0x00000025ff8b7e24 */ /* 0x000fca000f8e00ff */
[----:B------:R-:W-:-:S13]  /*171d0*/  ISETP.NE.AND P1, PT, R139, 0x1, PT ;  /* 0x000000018b00780c */ /* 0x000fda0003f25270 */
[----:B------:R-:W0:Y:S02]  /*171e0*/  @P1 LDC.64 R56, c[0x0][0x9e8] ;  /* 0x00027a00ff381b82 */ /* 0x000e240000000a00 */
[----:B0-----:R-:W-:-:S05]  /*171f0*/  @P1 IMAD.HI.U32 R56, R138, R56, RZ ;  /* 0x000000388a381227 */ /* 0x001fca00078e00ff */
[----:B------:R-:W-:-:S07]  /*17200*/  @P1 SHF.R.U32.HI R138, RZ, R57, R56 ;  /* 0x00000039ff8a1219 */ /* 0x000fce0000011638 */
.L_x_15078:
[----:B------:R-:W-:Y:S05]  /*17210*/  BSYNC B1 ;  /* 0x0000000000017941 */ /* 0x000fea0003800000 */
.L_x_15076:
[----:B------:R-:W-:-:S05]  /*17220*/  IMAD R138, R138, R139, R0 ;  /* 0x0000008b8a8a7224 */ /* 0x000fca00078e0200 */
[----:B------:R-:W-:Y:S02]  /*17230*/  VIMNMX R70, R70, R138, !PT ;  /* 0x0000008a46467248 */ /* 0x000fe40007fe0100 */
[----:B------:R-:W-:-:S07]  /*17240*/  VIADDMNMX R71, R138, R139, R71, PT ;  /* 0x0000008b8a477246 */ /* 0x000fce0003800147 */
.L_x_15075:
        /* <DEDUP_REMOVED lines=8> */
[----:B------:R-:W-:Y:S02]  /*172d0*/  ISETP.GE.AND P3, PT, R69, 0xa, PT ;  /* 0x0000000a4500780c */ /* 0x000fe40003f66270 */
[----:B------:R-:W-:Y:S02]  /*172e0*/  FSEL R20, R20, -INF , !P4 ;  /* 0xff80000014147808 */ /* 0x000fe40006000000 */
[----:B------:R-:W-:Y:S02]  /*172f0*/  ISETP.GT.AND P4, PT, R70, 0x9, !P3 ;  /* 0x000000094600780c */ /* 0x000fe40005f84270 */
[----:B------:R-:W-:Y:S02]  /*17300*/  LOP3.LUT R17, R17, 0xfffffffd, RZ, 0xc0, !PT ;  /* 0xfffffffd11117812 */ /* 0x000fe400078ec0ff */
[----:B------:R-:W-:-:S02]  /*17310*/  ISETP.LT.OR P4, PT, R71, 0xa, P4 ;  /* 0x0000000a4700780c */ /* 0x000fc40002781670 */
[----:B------:R-:W-:Y:S01]  /*17320*/  LOP3.LUT R16, R16, 0x7fffffff, RZ, 0xc0, !PT ;  /* 0x7fffffff10107812 */ /* 0x000fe200078ec0ff */
[--C-:B0-----:R-:W-:Y:S01]  /*17330*/  IMAD.IADD R137, R137, 0x1, R8.reuse ;  /* 0x0000000189897824 */ /* 0x101fe200078e0208 */
        /* <DEDUP_REMOVED lines=212> */
[----:B-1----:R-:W-:Y:S02]  /*18080*/  FSEL R57, R9, -INF , !P6 ;  /* 0xff80000009397808 */ /* 0x002fe40007000000 */
        /* <DEDUP_REMOVED lines=19> */
.L_x_15081:
[----:B------:R-:W-:-:S05]  /*181c0*/  IMAD.U32 R69, RZ, RZ, UR37 ;  /* 0x00000025ff457e24 */ /* 0x000fca000f8e00ff */
[----:B------:R-:W-:-:S13]  /*181d0*/  ISETP.NE.AND P6, PT, R69, 0x1, PT ;  /* 0x000000014500780c */ /* 0x000fda0003fc5270 */
[----:B------:R-:W0:Y:S02]  /*181e0*/  @P6 LDC.64 R8, c[0x0][0x9e8] ;  /* 0x00027a00ff086b82 */ /* 0x000e240000000a00 */
[----:B0-----:R-:W-:-:S05]  /*181f0*/  @P6 IMAD.HI.U32 R8, R56, R8, RZ ;  /* 0x0000000838086227 */ /* 0x001fca00078e00ff */
[----:B------:R-:W-:-:S07]  /*18200*/  @P6 SHF.R.U32.HI R56, RZ, R9, R8 ;  /* 0x00000009ff386219 */ /* 0x000fce0000011608 */
.L_x_15082:
[----:B------:R-:W-:Y:S05]  /*18210*/  BSYNC B1 ;  /* 0x0000000000017941 */ /* 0x000fea0003800000 */
.L_x_15080:
[----:B------:R-:W-:-:S05]  /*18220*/  IMAD R0, R56, R69, R0 ;  /* 0x0000004538007224 */ /* 0x000fca00078e0200 */
[----:B------:R-:W-:Y:S02]  /*18230*/  VIMNMX R136, R136, R0, !PT ;  /* 0x0000000088887248 */ /* 0x000fe40007fe0100 */
[----:B------:R-:W-:-:S07]  /*18240*/  VIADDMNMX R137, R0, R69, R137, PT ;  /* 0x0000004500897246 */ /* 0x000fce0003800189 */
.L_x_15079:
        /* <DEDUP_REMOVED lines=14> */
[----:B------:R-:W-:Y:S02]  /*18330*/  ISETP.GT.AND P1, PT, R136, 0x19, !P1 ;  /* 0x000000198800780c */ /* 0x000fe40004f24270 */
        /* <DEDUP_REMOVED lines=18> */
[----:B------:R-:W-:Y:S02]  /*18460*/  ISETP.GT.AND P1, PT, R136, 0x28, !P5 ;  /* 0x000000288800780c */ /* 0x000fe40006f24270 */
        /* <DEDUP_REMOVED lines=271> */
[----:B------:R-:W2:Y:S01]  /*19560*/  MUFU.EX2 R57, R57 ;  /* 0x0000003900397308 */ /* 0x000ea20000000800 */
[----:B------:R-:W0:Y:S01]  /*19570*/  SHFL.BFLY PT, R68, R15, 0x2, 0x1f ;  /* 0x0c401f000f447f89 */ /* 0x000e2200000e0000 */
[----:B------:R-:W-:-:S06]  /*19580*/  LOP3.LUT P0, RZ, R17, 0x20, RZ, 0xc0, !PT ;  /* 0x0000002011ff7812 */ /* 0x000fcc000780c0ff */
[----:B------:R-:W1:Y:S08]  /*19590*/  MUFU.EX2 R13, R13 ;  /* 0x0000000d000d7308 */ /* 0x000e700000000800 */
        /* <DEDUP_REMOVED lines=21> */
[----:B-1----:R-:W-:-:S01]  /*196f0*/  FADD.FTZ R68, R13, R68 ;  /* 0x000000440d447221 */ /* 0x002fc20000010000 */
        /* <DEDUP_REMOVED lines=55> */
[----:B------:R-:W-:-:S05]  /*19a70*/  FADD.FTZ R21, R105, R21 ;  /* 0x0000001569157221 */ /* 0x000fca0000010000 */
        /* <DEDUP_REMOVED lines=133> */
.L_x_15083:
[----:B------:R-:W-:Y:S01]  /*1a2d0*/  F2FP.SATFINITE.E4M3.F32.PACK_AB_MERGE_C R121, R122, R121, RZ ;  /* 0x000000797a79723e */ /* 0x000fe200048070ff */
[----:B------:R-:W-:Y:S01]  /*1a2e0*/  IMAD.MOV.U32 R68, RZ, RZ, R140 ;  /* 0x000000ffff447224 */ /* 0x000fe200078e008c */
[----:B------:R-:W-:Y:S01]  /*1a2f0*/  F2FP.SATFINITE.E4M3.F32.PACK_AB_MERGE_C R11, R11, R67, RZ ;  /* 0x000000430b0b723e */ /* 0x000fe200048070ff */
[----:B------:R-:W-:Y:S01]  /*1a300*/  VIADD R14, R14, 0x13260 ;  /* 0x000132600e0e7836 */ /* 0x000fe20000000000 */
[----:B------:R-:W-:Y:S02]  /*1a310*/  F2FP.SATFINITE.E4M3.F32.PACK_AB_MERGE_C R153, R8, R12, R121 ;  /* 0x0000000c0899723e */ /* 0x000fe40004807079 */
[----:B------:R-:W2:Y:S01]  /*1a320*/  LDL R8, [R1+0x40] ;  /* 0x0000400001087983 */ /* 0x000ea20000100800 */
[----:B------:R-:W-:Y:S02]  /*1a330*/  F2FP.SATFINITE.E4M3.F32.PACK_AB_MERGE_C R20, R120, R20, RZ ;  /* 0x000000147814723e */ /* 0x000fe400048070ff */
[----:B------:R-:W-:Y:S02]  /*1a340*/  PRMT R14, R68, 0x654, R14 ;  /* 0x00000654440e7816 */ /* 0x000fe4000000000e */
[----:B------:R-:W-:-:S02]  /*1a350*/  F2FP.SATFINITE.E4M3.F32.PACK_AB_MERGE_C R127, R128, R127, RZ ;  /* 0x0000007f807f723e */ /* 0x000fc400048070ff */
[----:B------:R-:W-:Y:S01]  /*1a360*/  F2FP.SATFINITE.E4M3.F32.PACK_AB_MERGE_C R129, R130, R129, RZ ;  /* 0x000000818281723e */ /* 0x000fe200048070ff */
[----:B------:R0:W-:Y:S01]  /*1a370*/  SYNCS.ARRIVE.TRANS64.RED.A1T0 RZ, [R14+URZ], RZ ;  /* 0x000000ff0eff79a7 */ /* 0x0001e2000810043f */
        /* <DEDUP_REMOVED lines=70> */
[----:B------:R-:W-:Y:S02]  /*1a7e0*/  VIADD R3, R3, 0xffffffff ;  /* 0xffffffff03037836 */ /* 0x000fe40000000000 */
[----:B------:R-:W-:-:S10]  /*1a7f0*/  IMAD.MOV.U32 R8, RZ, RZ, R23 ;  /* 0x000000ffff087224 */ /* 0x000fd400078e0017 */
[----:B0-----:R-:W-:Y:S05]  /*1a800*/  @P1 BRA `(.L_x_15084) ;  /* 0xffffffb000d01947 */ /* 0x001fea000383ffff */
.L_x_15063:
[----:B------:R-:W-:Y:S05]  /*1a810*/  BSYNC B0 ;  /* 0x0000000000007941 */ /* 0x000fea0003800000 */
.L_x_15062:
[----:B------:R-:W-:Y:S06]  /*1a820*/  BAR.ARV 0x8, 0x200 ;  /* 0x0208000000007b1d */ /* 0x000fec0000002000 */
[----:B------:R-:W-:Y:S05]  /*1a830*/  @!P0 BRA `(.L_x_15085) ;  /* 0x0000000000048947 */ /* 0x000fea0003800000 */
[----:B------:R-:W-:Y:S01]  /*1a840*/  BPT.TRAP 0x1 ;  /* 0x000000040000795c */ /* 0x000fe20000300000 */
.L_x_15085:
[----:B------:R-:W-:Y:S01]  /*1a850*/  IMAD R11, R23, 0x8, R22 ;  /* 0x00000008170b7824 */ /* 0x000fe200078e0216 */
[----:B------:R-:W-:-:S04]  /*1a860*/  SHF.L.U32 R2, R156, 0x1f, RZ ;  /* 0x0000001f9c027819 */ /* 0x000fc800000006ff */
[----:B------:R0:W1:Y:S01]  /*1a870*/  SYNCS.PHASECHK.TRANS64.TRYWAIT P1, [R11+URZ+0x13250], R2 ;  /* 0x013250020b0075a7 */ /* 0x000062000802017f */
[----:B------:R-:W-:Y:S05]  /*1a880*/  @!P0 BRA `(.L_x_15086) ;  /* 0x0000000000048947 */ /* 0x000fea0003800000 */
[----:B------:R-:W-:Y:S01]  /*1a890*/  BPT.TRAP 0x1 ;  /* 0x000000040000795c */ /* 0x000fe20000300000 */
.L_x_15086:
[----:B------:R-:W-:Y:S04]  /*1a8a0*/  BSSY B0, `(.L_x_15087) ;  /* 0x0000004000007945 */ /* 0x000fe80003800000 */
[----:B-1----:R-:W-:Y:S05]  /*1a8b0*/  @P1 BRA `(.L_x_15088) ;  /* 0x0000000000081947 */ /* 0x002fea0003800000 */
[----:B------:R-:W1:Y:S02]  /*1a8c0*/  SYNCS.PHASECHK.TRANS64.TRYWAIT P1, [R11+URZ+0x13250], R2 ;  /* 0x013250020b0075a7 */ /* 0x000e64000802017f */
[----:B-1----:R-:W-:Y:S05]  /*1a8d0*/  @!P1 BRA `(.L_x_15089) ;  /* 0x000000c800849947 */ /* 0x002fea0003800000 */
.L_x_15088:
[----:B------:R-:W-:Y:S05]  /*1a8e0*/  BSYNC B0 ;  /* 0x0000000000007941 */ /* 0x000fea0003800000 */
.L_x_15087:
[----:B------:R-:W2:Y:S01]  /*1a8f0*/  LDL.LU R13, [R1+0x4c] ;  /* 0x00004c00010d7983 */ /* 0x000ea20000300800 */
[----:B------:R-:W-:-:S03]  /*1a900*/  ULDC.64 UR4, c[0x0][0x9a0] ;  /* 0x0002680000047ab9 */ /* 0x000fc60000000a00 */
[----:B------:R-:W3:Y:S04]  /*1a910*/  LDL R12, [R1+0x4] ;  /* 0x00000400010c7983 */ /* 0x000ee80000100800 */
[----:B------:R-:W4:Y:S01]  /*1a920*/  LDL.LU R10, [R1] ;  /* 0x00000000010a7983 */ /* 0x000f220000300800 */
[----:B------:R-:W-:Y:S01]  /*1a930*/  VIADD R22, R22, 0x1000 ;  /* 0x0000100016167836 */ /* 0x000fe20000000000 */
[----:B------:R-:W-:Y:S01]  /*1a940*/  ISETP.NE.U32.AND P1, PT, RZ, UR4, PT ;  /* 0x00000004ff007c0c */ /* 0x000fe2000bf25070 */
[----:B------:R-:W-:Y:S01]  /*1a950*/  IMAD.MOV.U32 R3, RZ, RZ, -0x3ffffff0 ;  /* 0xc0000010ff037424 */ /* 0x000fe200078e00ff */
[----:B------:R-:W-:Y:S02]  /*1a960*/  WARPGROUP.ARRIVE ;  /* 0x00000000000079c5 */ /* 0x000fe40000000000 */
[----:B------:R-:W-:-:S02]  /*1a970*/  SHF.R.U32.HI R22, RZ, 0x4, R22 ;  /* 0x00000004ff167819 */ /* 0x000fc40000011616 */
[----:B------:R-:W-:Y:S02]  /*1a980*/  R2UR UR7, R3 ;  /* 0x00000000030772ca */ /* 0x000fe400000e0000 */
[----:B------:R-:W-:Y:S02]  /*1a990*/  LOP3.LUT R22, R22, 0x3fff, RZ, 0xc0, !PT ;  /* 0x00003fff16167812 */ /* 0x000fe400078ec0ff */
[----:B------:R-:W-:Y:S02]  /*1a9a0*/  ISETP.NE.AND.EX P1, PT, RZ, UR5, PT, P1 ;  /* 0x00000005ff007c0c */ /* 0x000fe4000bf25310 */
[----:B------:R-:W-:-:S05]  /*1a9b0*/  LOP3.LUT R22, R22, 0x10000, RZ, 0xfc, !PT ;  /* 0x0001000016167812 */ /* 0x000fca00078efcff */
[----:B01----:R-:W-:-:S05]  /*1a9c0*/  IMAD R2, R23, 0x280, R22 ;  /* 0x0000028017027824 */ /* 0x003fca00078e0216 */
[----:B------:R-:W-:Y:S01]  /*1a9d0*/  R2UR UR6, R2 ;  /* 0x00000000020672ca */ /* 0x000fe200000e0000 */
[----:B------:R-:W0:Y:S08]  /*1a9e0*/  @P1 LDC.64 R6, c[0x0][0x9c8] ;  /* 0x00027200ff061b82 */ /* 0x000e300000000a00 */
[----:B------:R-:W3:Y:S04]  /*1a9f0*/  @P1 LDC.64 R8, c[0x0][0x9d0] ;  /* 0x00027400ff081b82 */ /* 0x000ee80000000a00 */
[----:B------:R-:W-:Y:S03]  /*1aa00*/  QGMMA.64x64x32.F32.E4M3.E4M3 R24, R152, gdesc[UR4], R24, gsb0 ;  /* 0x00e0000498187df3 */ /* 0x000fe60008000818 */
[----:B------:R-:W-:-:S02]  /*1aa10*/  WARPGROUP.DEPBAR.LE gsb0, 0x0 ;  /* 0x00008000000079c5 */ /* 0x000fc40000010000 */
[----:B------:R-:W-:Y:S01]  /*1aa20*/  WARPGROUP.ARRIVE ;  /* 0x00000000000079c5 */ /* 0x000fe20000000000 */
[----:B--2---:R-:W-:-:S05]  /*1aa30*/  @P1 SHF.R.S32.HI R5, RZ, 0x1f, R13 ;  /* 0x0000001fff051819 */ /* 0x004fca000001140d */
[----:B0-----:R-:W-:-:S04]  /*1aa40*/  @P1 IMAD R4, R5, R6, RZ ;  /* 0x0000000605041224 */ /* 0x001fc800078e02ff */
[C---:B------:R-:W-:Y:S02]  /*1aa50*/  @P1 IMAD R3, R13.reuse, R7, R4 ;  /* 0x000000070d031224 */ /* 0x040fe400078e0204 */
[----:B------:R-:W-:-:S04]  /*1aa60*/  @P1 IMAD.WIDE.U32 R4, R13, R6, RZ ;  /* 0x000000060d041225 */ /* 0x000fc800078e00ff */
[----:B------:R-:W-:Y:S02]  /*1aa70*/  @P1 IMAD.IADD R5, R5, 0x1, R3 ;  /* 0x0000000105051824 */ /* 0x000fe400078e0203 */
[----:B---3--:R-:W-:-:S04]  /*1aa80*/  @P1 IMAD.WIDE.U32 R4, R12, R8, R4 ;  /* 0x000000080c041225 */ /* 0x008fc800078e0004 */
[----:B------:R-:W-:Y:S01]  /*1aa90*/  @P1 IMAD R3, R12, R9, R5 ;  /* 0x000000090c031224 */ /* 0x000fe200078e0205 */
[C---:B------:R-:W-:Y:S01]  /*1aaa0*/  @P1 LEA R6, P2, R4.reuse, UR4, 0x2 ;  /* 0x0000000404061c11 */ /* 0x040fe2000f8410ff */
[----:B------:R-:W-:Y:S02]  /*1aab0*/  IMAD.MOV.U32 R8, RZ, RZ, 0x3f800000 ;  /* 0x3f800000ff087424 */ /* 0x000fe400078e00ff */
[----:B------:R-:W-:Y:S01]  /*1aac0*/  IMAD.MOV.U32 R5, RZ, RZ, -0x3ffffff0 ;  /* 0xc0000010ff057424 */ /* 0x000fe200078e00ff */
[----:B------:R-:W-:Y:S01]  /*1aad0*/  @P1 LEA.HI.X R7, R4, UR5, R3, 0x2, P2 ;  /* 0x0000000504071c11 */ /* 0x000fe200090f1403 */
[----:B------:R-:W-:-:S03]  /*1aae0*/  VIADD R4, R2, 0x80 ;  /* 0x0000008002047836 */ /* 0x000fc60000000000 */
[----:B------:R-:W-:Y:S01]  /*1aaf0*/  R2UR UR7, R5 ;  /* 0x00000000050772ca */ /* 0x000fe200000e0000 */
[----:B------:R0:W2:Y:S01]  /*1ab00*/  @P1 LDG.E R8, desc[UR44][R6.64] ;  /* 0x0000002c06081981 */ /* 0x0000a2000c1e1900 */
[----:B------:R-:W-:Y:S01]  /*1ab10*/  R2UR UR6, R4 ;  /* 0x00000000040672ca */ /* 0x000fe200000e0000 */
[----:B------:R-:W-:Y:S02]  /*1ab20*/  VIADD R4, R2, 0x100 ;  /* 0x0000010002047836 */ /* 0x000fe40000000000 */
[----:B------:R-:W-:Y:S01]  /*1ab30*/  IMAD.MOV.U32 R5, RZ, RZ, -0x3ffffff0 ;  /* 0xc0000010ff057424 */ /* 0x000fe200078e00ff */
[----:B----4-:R-:W-:Y:S01]  /*1ab40*/  SHFL.BFLY PT, R3, R10, 0x2, 0x1f ;  /* 0x0c401f000a037f89 */ /* 0x010fe200000e0000 */
[----:B------:R-:W-:-:S03]  /*1ab50*/  IMAD.MOV.U32 R20, RZ, RZ, -0x800000 ;  /* 0xff800000ff147424 */ /* 0x000fc600078e00ff */
[----:B0-----:R-:W0:Y:S01]  /*1ab60*/  SHFL.BFLY PT, R6, R21, 0x2, 0x1f ;  /* 0x0c401f0015067f89 */ /* 0x001e2200000e0000 */
[----:B------:R-:W-:-:S04]  /*1ab70*/  IMAD.MOV.U32 R7, RZ, RZ, RZ ;  /* 0x000000ffff077224 */ /* 0x000fc800078e00ff */
[----:B------:R-:W-:Y:S01]  /*1ab80*/  QGMMA.64x64x32.F32.E4M3.E4M3 R24, R148, gdesc[UR4], R24, gsb0 ;  /* 0x00e0000494187df3 */ /* 0x000fe20008000818 */
[----:B------:R-:W-:Y:S01]  /*1ab90*/  R2UR UR6, R4 ;  /* 0x00000000040672ca */ /* 0x000fe200000e0000 */
[C---:B------:R-:W-:Y:S01]  /*1aba0*/  VIADD R4, R2.reuse, 0x180 ;  /* 0x0000018002047836 */ /* 0x040fe20000000000 */
[----:B------:R-:W-:Y:S01]  /*1abb0*/  R2UR UR7, R5 ;  /* 0x00000000050772ca */ /* 0x000fe200000e0000 */
[----:B------:R-:W-:Y:S02]  /*1abc0*/  IMAD.MOV.U32 R5, RZ, RZ, -0x3ffffff0 ;  /* 0xc0000010ff057424 */ /* 0x000fe400078e00ff */
[----:B------:R-:W-:Y:S02]  /*1abd0*/  VIADD R2, R2, 0x200 ;  /* 0x0000020002027836 */ /* 0x000fe40000000000 */
[----:B0-----:R-:W-:-:S01]  /*1abe0*/  FADD.FTZ R6, R6, R21 ;  /* 0x0000001506067221 */ /* 0x001fc20000010000 */
[----:B------:R-:W-:Y:S01]  /*1abf0*/  IMAD.MOV.U32 R21, RZ, RZ, -0x800000 ;  /* 0xff800000ff157424 */ /* 0x000fe200078e00ff */
[----:B------:R-:W-:-:S02]  /*1ac00*/  WARPGROUP.DEPBAR.LE gsb0, 0x0 ;  /* 0x00008000000079c5 */ /* 0x000fc40000010000 */
[----:B------:R-:W-:-:S06]  /*1ac10*/  WARPGROUP.ARRIVE ;  /* 0x00000000000079c5 */ /* 0x000fcc0000000000 */
[----:B------:R-:W-:Y:S01]  /*1ac20*/  QGMMA.64x64x32.F32.E4M3.E4M3 R24, R144, gdesc[UR4], R24, gsb0 ;  /* 0x00e0000490187df3 */ /* 0x000fe20008000818 */
[----:B------:R-:W-:Y:S01]  /*1ac30*/  R2UR UR6, R4 ;  /* 0x00000000040672ca */ /* 0x000fe200000e0000 */
[----:B------:R-:W-:Y:S01]  /*1ac40*/  FADD.FTZ R4, R3, R10 ;  /* 0x0000000a03047221 */ /* 0x000fe20000010000 */
[----:B------:R-:W-:Y:S01]  /*1ac50*/  R2UR UR7, R5 ;  /* 0x00000000050772ca */ /* 0x000fe200000e0000 */
[----:B------:R-:W-:-:S03]  /*1ac60*/  IMAD.MOV.U32 R3, RZ, RZ, -0x3ffffff0 ;  /* 0xc0000010ff037424 */ /* 0x000fc600078e00ff */
[----:B------:R-:W0:Y:S02]  /*1ac70*/  SHFL.BFLY PT, R5, R4, 0x1, 0x1f ;  /* 0x0c201f0004057f89 */ /* 0x000e2400000e0000 */
[----:B0-----:R-:W-:-:S04]  /*1ac80*/  FADD.FTZ R9, R4, R5 ;  /* 0x0000000504097221 */ /* 0x001fc80000010000 */
[C---:B------:R-:W-:Y:S01]  /*1ac90*/  FMUL.FTZ R12, R9.reuse, 0.00390625 ;  /* 0x3b800000090c7820 */ /* 0x040fe20000410000 */
[----:B------:R-:W-:-:S04]  /*1aca0*/  FSETP.NE.FTZ.AND P1, PT, R9, RZ, PT ;  /* 0x000000ff0900720b */ /* 0x000fc80003f35000 */
[----:B------:R-:W-:-:S13]  /*1acb0*/  FSETP.NE.FTZ.AND P2, PT, R12, RZ, PT ;  /* 0x000000ff0c00720b */ /* 0x000fda0003f55000 */
[----:B------:R-:W-:Y:S01]  /*1acc0*/  @P2 FMUL.FTZ R5, R56, 0.69314718246459960938 ;  /* 0x3f31721838052820 */ /* 0x000fe20000410000 */
[----:B------:R-:W-:Y:S02]  /*1acd0*/  WARPGROUP.DEPBAR.LE gsb0, 0x0 ;  /* 0x00008000000079c5 */ /* 0x000fe40000010000 */
[----:B------:R-:W-:-:S06]  /*1ace0*/  WARPGROUP.ARRIVE ;  /* 0x00000000000079c5 */ /* 0x000fcc0000000000 */
[----:B------:R-:W-:Y:S01]  /*1acf0*/  QGMMA.64x64x32.F32.E4M3.E4M3 R24, R140, gdesc[UR4], R24, gsb0 ;  /* 0x00e000048c187df3 */ /* 0x000fe20008000818 */
[----:B------:R-:W-:Y:S02]  /*1ad00*/  R2UR UR6, R2 ;  /* 0x00000000020672ca */ /* 0x000fe400000e0000 */
[----:B------:R-:W-:Y:S01]  /*1ad10*/  R2UR UR7, R3 ;  /* 0x00000000030772ca */ /* 0x000fe200000e0000 */
[----:B------:R-:W0:Y:S01]  /*1ad20*/  @P2 MUFU.LG2 R2, R12 ;  /* 0x0000000c00022308 */ /* 0x000e220000000c00 */
[----:B------:R-:W1:Y:S01]  /*1ad30*/  SHFL.BFLY PT, R3, R6, 0x1, 0x1f ;  /* 0x0c201f0006037f89 */ /* 0x000e6200000e0000 */
[----:B0-----:R-:W-:-:S04]  /*1ad40*/  @P2 FMUL.FTZ R2, R2, 0.69314718246459960938 ;  /* 0x3f31721802022820 */ /* 0x001fc80000410000 */
[----:B------:R-:W-:Y:S01]  /*1ad50*/  @P2 FFMA.FTZ R21, R5, R0, R2 ;  /* 0x0000000005152223 */ /* 0x000fe20000010002 */
[----:B-1----:R-:W-:-:S01]  /*1ad60*/  FADD.FTZ R10, R6, R3 ;  /* 0x00000003060a7221 */ /* 0x002fc20000010000 */
[----:B------:R-:W-:-:S03]  /*1ad70*/  IMAD.MOV.U32 R3, RZ, RZ, RZ ;  /* 0x000000ffff037224 */ /* 0x000fc600078e00ff */
[----:B------:R-:W-:-:S03]  /*1ad80*/  FMUL.FTZ R13, R10, 0.00390625 ;  /* 0x3b8000000a0d7820 */ /* 0x000fc60000410000 */
[----:B------:R-:W-:Y:S01]  /*1ad90*/  @P1 MUFU.RCP R3, R9 ;  /* 0x0000000900031308 */ /* 0x000fe20000001000 */
[----:B------:R-:W-:Y:S02]  /*1ada0*/  FSETP.NE.FTZ.AND P1, PT, R10, RZ, PT ;  /* 0x000000ff0a00720b */ /* 0x000fe40003f35000 */
[----:B------:R-:W-:-:S11]  /*1adb0*/  FSETP.NE.FTZ.AND P3, PT, R13, RZ, PT ;  /* 0x000000ff0d00720b */ /* 0x000fd60003f75000 */
[----:B------:R-:W-:Y:S02]  /*1adc0*/  @P1 MUFU.RCP R7, R10 ;  /* 0x0000000a00071308 */ /* 0x000fe40000001000 */
[----:B------:R-:W-:-:S06]  /*1add0*/  @P3 FMUL.FTZ R57, R56, 0.69314718246459960938 ;  /* 0x3f31721838393820 */ /* 0x000fcc0000410000 */
[----:B------:R-:W0:Y:S02]  /*1ade0*/  @P3 MUFU.LG2 R4, R13 ;  /* 0x0000000d00043308 */ /* 0x000e240000000c00 */
[----:B0-----:R-:W-:Y:S01]  /*1adf0*/  @P3 FMUL.FTZ R4, R4, 0.69314718246459960938 ;  /* 0x3f31721804043820 */ /* 0x001fe20000410000 */
[----:B------:R-:W-:Y:S02]  /*1ae00*/  WARPGROUP.DEPBAR.LE gsb0, 0x0 ;  /* 0x00008000000079c5 */ /* 0x000fe40000010000 */
[----:B------:R-:W-:Y:S01]  /*1ae10*/  WARPGROUP.ARRIVE ;  /* 0x00000000000079c5 */ /* 0x000fe20000000000 */
[----:B------:R-:W-:-:S05]  /*1ae20*/  @P3 FFMA.FTZ R20, R57, R15, R4 ;  /* 0x0000000f39143223 */ /* 0x000fca0000010004 */
[----:B------:R-:W-:Y:S01]  /*1ae30*/  QGMMA.64x64x32.F32.E4M3.E4M3 R24, R136, gdesc[UR4], R24, gsb0 ;  /* 0x00e0000488187df3 */ /* 0x000fe20008000818 */
[-C--:B--2---:R-:W-:Y:S01]  /*1ae40*/  FMUL.FTZ R2, R3, R8.reuse ;  /* 0x0000000803027220 */ /* 0x084fe20000410000 */
[----:B------:R-:W-:Y:S01]  /*1ae50*/  FMUL.FTZ R7, R7, R8 ;  /* 0x0000000807077220 */ /* 0x000fe20000410000 */
[----:B------:R-:W-:Y:S02]  /*1ae60*/  WARPGROUP.DEPBAR.LE gsb0, 0x0 ;  /* 0x00008000000079c5 */ /* 0x000fe40000010000 */
[----:B------:R-:W-:Y:S05]  /*1ae70*/  @!P0 BRA `(.L_x_15090) ;  /* 0x0000000000048947 */ /* 0x000fea0003800000 */
[----:B------:R-:W-:Y:S01]  /*1ae80*/  BPT.TRAP 0x1 ;  /* 0x000000040000795c */ /* 0x000fe20000300000 */
.L_x_15090:
[----:B------:R-:W2:Y:S01]  /*1ae90*/  LDL.LU R3, [R1+0x14] ;  /* 0x0000140001037983 */ /* 0x000ea20000300800 */
[----:B------:R-:W-:Y:S02]  /*1aea0*/  VIADD R0, R11, 0x13260 ;  /* 0x000132600b007836 */ /* 0x000fe40000000000 */
[-C--:B------:R-:W-:Y:S01]  /*1aeb0*/  FMUL.FTZ R24, R24, R2.reuse ;  /* 0x0000000218187220 */ /* 0x080fe20000410000 */
[----:B------:R-:W-:Y:S01]  /*1aec0*/  FMUL.FTZ R29, R29, R2 ;  /* 0x000000021d1d7220 */ /* 0x000fe20000410000 */
[----:B------:R-:W3:Y:S01]  /*1aed0*/  LDL.LU R4, [R1+0x5c] ;  /* 0x00005c0001047983 */ /* 0x000ee20000300800 */
[----:B------:R-:W-:-:S05]  /*1aee0*/  VIADD R23, R23, 0x1 ;  /* 0x0000000117177836 */ /* 0x000fca0000000000 */
[----:B------:R-:W-:-:S04]  /*1aef0*/  ISETP.NE.AND P1, PT, R23, 0x2, PT ;  /* 0x000000021700780c */ /* 0x000fc80003f25270 */
        /* <DEDUP_REMOVED lines=32> */
[----:B------:R-:W-:Y:S02]  /*1b100*/  SEL R23, R23, RZ, P1 ;  /* 0x000000ff17177207 */ /* 0x000fe40000800000 */
[----:B--2---:R-:W-:Y:S01]  /*1b110*/  PRMT R0, R3, 0x654, R0 ;  /* 0x0000065403007816 */ /* 0x004fe20000000000 */
[----:B---3--:R-:W-:-:S03]  /*1b120*/  VIADD R4, R4, 0x1 ;  /* 0x0000000104047836 */ /* 0x008fc60000000000 */
[----:B------:R0:W-:Y:S02]  /*1b130*/  SYNCS.ARRIVE.TRANS64.RED.A1T0 RZ, [R0+URZ], RZ ;  /* 0x000000ff00ff79a7 */ /* 0x0001e4000810043f */
[----:B------:R0:W-:Y:S01]  /*1b140*/  STL [R1+0x5c], R4 ;  /* 0x00005c0401007387 */ /* 0x0001e20000100800 */
[----:B------:R-:W-:-:S07]  /*1b150*/  FMUL.FTZ R3, R45, R2 ;  /* 0x000000022d037220 */ /* 0x000fce0000410000 */
.L_x_14977:
[----:B------:R-:W2:Y:S01]  /*1b160*/  LDL R77, [R1+0x54] ;  /* 0x00005400014d7983 */ /* 0x000ea20000100800 */
[----:B------:R-:W0:Y:S01]  /*1b170*/  S2UR UR4, SR_CgaCtaId ;  /* 0x00000000000479c3 */ /* 0x000e220000008800 */
[----:B------:R-:W-:Y:S01]  /*1b180*/  MOV R22, 0x400 ;  /* 0x0000040000167802 */ /* 0x000fe20000000f00 */
[----:B------:R-:W-:Y:S01]  /*1b190*/  BSSY B0, `(.L_x_15091) ;  /* 0x00002ab000007945 */ /* 0x000fe20003800000 */
[----:B------:R-:W1:Y:S01]  /*1b1a0*/  S2R R79, SR_TID.X ;  /* 0x00000000004f7919 */ /* 0x000e620000002100 */
[----:B0-----:R-:W-:-:S05]  /*1b1b0*/  IMAD.U32 R0, RZ, RZ, UR4 ;  /* 0x00000004ff007e24 */ /* 0x001fca000f8e00ff */
[----:B------:R-:W-:Y:S01]  /*1b1c0*/  LEA R22, R0, R22, 0x18 ;  /* 0x0000001600167211 */ /* 0x000fe200078ec0ff */
[----:B------:R-:W-:Y:S01]  /*1b1d0*/  BAR.SYNC.DEFER_BLOCKING 0x5, 0x200 ;  /* 0x0148000000007b1d */ /* 0x000fe20000010000 */
[----:B-1----:R-:W-:-:S05]  /*1b1e0*/  VIADD R60, R79, 0xffffff80 ;  /* 0xffffff804f3c7836 */ /* 0x002fca0000000000 */
[----:B------:R-:W-:Y:S01]  /*1b1f0*/  STL [R1+0x14], R0 ;  /* 0x0000140001007387 */ /* 0x000fe20000100800 */
[----:B------:R-:W-:-:S04]  /*1b200*/  SHF.R.S32.HI R65, RZ, 0x1f, R60 ;  /* 0x0000001fff417819 */ /* 0x000fc8000001143c */
[----:B------:R-:W-:Y:S01]  /*1b210*/  LEA.HI R63, R65, R60, RZ, 0x3 ;  /* 0x0000003c413f7211 */ /* 0x000fe200078f18ff */
[----:B------:R-:W0:Y:S04]  /*1b220*/  LDS.128 R4, [R22+0x132d0] ;  /* 0x0132d00016047984 */ /* 0x000e280000000c00 */
[----:B0-----:R0:W-:Y:S04]  /*1b230*/  STL.64 [R1+0x40], R4 ;  /* 0x0000400401007387 */ /* 0x0011e80000100a00 */
[----:B------:R1:W-:Y:S01]  /*1b240*/  STL.64 [R1+0x48], R6 ;  /* 0x0000480601007387 */ /* 0x0003e20000100a00 */
[----:B0-----:R-:W-:-:S02]  /*1b250*/  LOP3.LUT R5, R63, 0xfffffff8, RZ, 0xc0, !PT ;  /* 0xfffffff83f057812 */ /* 0x001fc400078ec0ff */
[----:B------:R-:W-:-:S03]  /*1b260*/  SHF.R.S32.HI R63, RZ, 0x3, R63 ;  /* 0x00000003ff3f7819 */ /* 0x000fc6000001143f */
[----:B------:R-:W-:-:S04]  /*1b270*/  IMAD.IADD R62, R60, 0x1, -R5 ;  /* 0x000000013c3e7824 */ /* 0x000fc800078e0a05 */
[----:B------:R-:W-:-:S05]  /*1b280*/  IMAD.SHL.U32 R0, R62, 0x8, RZ ;  /* 0x000000083e007824 */ /* 0x000fca00078e00ff */
[----:B------:R-:W-:Y:S01]  /*1b290*/  SHF.R.S32.HI R61, RZ, 0x1f, R0 ;  /* 0x0000001fff3d7819 */ /* 0x000fe20000011400 */
[----:B------:R-:W-:Y:S06]  /*1b2a0*/  BAR.ARV 0x4, 0x200 ;  /* 0x0108000000007b1d */ /* 0x000fec0000002000 */
[----:B--2---:R-:W-:-:S13]  /*1b2b0*/  ISETP.NE.AND P1, PT, R77, RZ, PT ;  /* 0x000000ff4d00720c */ /* 0x004fda0003f25270 */
[----:B------:R-:W0:Y:S02]  /*1b2c0*/  @!P1 LDC R77, c[0x0][0xad4] ;  /* 0x0002b500ff4d9b82 */ /* 0x000e240000000800 */
[----:B0-----:R1:W-:Y:S01]  /*1b2d0*/  @!P1 STL [R1+0x54], R77 ;  /* 0x0000544d01009387 */ /* 0x0013e20000100800 */
[----:B------:R-:W-:Y:S05]  /*1b2e0*/  @P0 BRA `(.L_x_15092) ;  /* 0x0000001c00ec0947 */ /* 0x000fea0003800000 */
[----:B------:R-:W-:Y:S01]  /*1b2f0*/  IMAD.SHL.U32 R2, R79, 0x4, RZ ;  /* 0x000000044f027824 */ /* 0x000fe200078e00ff */
[----:B------:R-:W-:Y:S01]  /*1b300*/  ULDC.64 UR4, c[0x4][0x38] ;  /* 0x01000e0000047ab9 */ /* 0x000fe20000000a00 */
[----:B------:R-:W2:Y:S01]  /*1b310*/  LDL R83, [R1+0x4] ;  /* 0x0000040001537983 */ /* 0x000ea20000100800 */
[----:B------:R-:W0:Y:S02]  /*1b320*/  S2R R5, SR_SWINHI ;  /* 0x0000000000057919 */ /* 0x000e240000002f00 */
[----:B------:R-:W-:Y:S01]  /*1b330*/  LOP3.LUT R2, R2, 0xc, RZ, 0xc0, !PT ;  /* 0x0000000c02027812 */ /* 0x000fe200078ec0ff */
[----:B------:R-:W-:Y:S01]  /*1b340*/  ULDC.64 UR6, c[0x0][0xc08] ;  /* 0x0003020000067ab9 */ /* 0x000fe20000000a00 */
[----:B------:R-:W3:Y:S01]  /*1b350*/  LDL.LU R87, [R1+0x58] ;  /* 0x0000580001577983 */ /* 0x000ee20000300800 */
[----:B------:R-:W-:Y:S01]  /*1b360*/  BAR.SYNC.DEFER_BLOCKING 0x1, 0x180 ;  /* 0x0046000000007b1d */ /* 0x000fe20000010000 */
[----:B------:R-:W-:-:S05]  /*1b370*/  IADD3 R10, P0, R2, UR4, RZ ;  /* 0x00000004020a7c10 */ /* 0x000fca000ff1e0ff */
[----:B------:R-:W-:Y:S01]  /*1b380*/  IMAD.X R11, RZ, RZ, UR5, P0 ;  /* 0x00000005ff0b7e24 */ /* 0x000fe200080e06ff */
[----:B------:R-:W-:Y:S01]  /*1b390*/  LEA.HI R4, R65, R60, RZ, 0x5 ;  /* 0x0000003c41047211 */ /* 0x000fe200078f28ff */
[----:B------:R-:W-:Y:S01]  /*1b3a0*/  ULDC.64 UR4, c[0x0][0xc00] ;  /* 0x0003000000047ab9 */ /* 0x000fe20000000a00 */
[----:B------:R-:W4:Y:S04]  /*1b3b0*/  LDL R86, [R1+0x38] ;  /* 0x0000380001567983 */ /* 0x000f280000100800 */
[----:B------:R0:W2:Y:S01]  /*1b3c0*/  LDG.E.CONSTANT R10, desc[UR44][R10.64] ;  /* 0x0000002c0a0a7981 */ /* 0x0000a2000c1e9900 */
[----:B------:R-:W-:-:S03]  /*1b3d0*/  LOP3.LUT P0, R2, R79, 0x3, RZ, 0xc0, !PT ;  /* 0x000000034f027812 */ /* 0x000fc6000780c0ff */
[----:B------:R-:W4:Y:S01]  /*1b3e0*/  LDL R85, [R1+0x24] ;  /* 0x0000240001557983 */ /* 0x000f220000100800 */
[----:B------:R-:W-:Y:S02]  /*1b3f0*/  ISETP.EQ.OR P0, PT, R2, 0x3, !P0 ;  /* 0x000000030200780c */ /* 0x000fe40004702670 */
[----:B------:R-:W-:Y:S01]  /*1b400*/  LEA.HI R2, R65, R60, RZ, 0x4 ;  /* 0x0000003c41027211 */ /* 0x000fe200078f20ff */
[----:B------:R-:W-:Y:S01]  /*1b410*/  IMAD.SHL.U32 R4, R4, 0x20, RZ ;  /* 0x0000002004047824 */ /* 0x000fe200078e00ff */
[----:B------:R-:W4:Y:S02]  /*1b420*/  LDL R81, [R1+0x60] ;  /* 0x0000600001517983 */ /* 0x000f240000100800 */
[----:B-1----:R-:W-:Y:S02]  /*1b430*/  SHF.R.S32.HI R7, RZ, 0x4, R2 ;  /* 0x00000004ff077819 */ /* 0x002fe40000011402 */
[C---:B------:R-:W-:Y:S02]  /*1b440*/  LOP3.LUT R9, R2.reuse, 0x3fffff0, RZ, 0xc0, !PT ;  /* 0x03fffff002097812 */ /* 0x040fe400078ec0ff */
[----:B------:R-:W-:-:S02]  /*1b450*/  LEA.HI R2, R2, R7, RZ, 0x1 ;  /* 0x0000000702027211 */ /* 0x000fc400078f08ff */
[----:B------:R-:W-:Y:S01]  /*1b460*/  LOP3.LUT R4, R4, 0xfffffc00, RZ, 0xc0, !PT ;  /* 0xfffffc0004047812 */ /* 0x000fe200078ec0ff */
[----:B------:R-:W-:Y:S01]  /*1b470*/  IMAD.IADD R9, R60, 0x1, -R9 ;  /* 0x000000013c097824 */ /* 0x000fe200078e0a09 */
[----:B------:R-:W-:-:S03]  /*1b480*/  LOP3.LUT R2, R2, 0x1ffffffe, RZ, 0xc0, !PT ;  /* 0x1ffffffe02027812 */ /* 0x000fc600078ec0ff */
[----:B------:R-:W-:Y:S02]  /*1b490*/  IMAD R9, R9, 0x40, R4 ;  /* 0x0000004009097824 */ /* 0x000fe400078e0204 */
[----:B------:R-:W-:Y:S01]  /*1b4a0*/  IMAD.IADD R2, R7, 0x1, -R2 ;  /* 0x0000000107027824 */ /* 0x000fe200078e0a02 */
[----:B------:R-:W-:Y:S02]  /*1b4b0*/  SEL R57, R44, R3, P0 ;  /* 0x000000032c397207 */ /* 0x000fe40000000000 */
[----:B------:R-:W-:Y:S01]  /*1b4c0*/  SEL R76, R3, R44, P0 ;  /* 0x0000002c034c7207 */ /* 0x000fe20000000000 */
[----:B------:R-:W-:Y:S01]  /*1b4d0*/  IMAD R9, R2, 0x8, R9 ;  /* 0x0000000802097824 */ /* 0x000fe200078e0209 */
[----:B------:R-:W-:Y:S02]  /*1b4e0*/  MOV R2, R22 ;  /* 0x0000001600027202 */ /* 0x000fe40000000f00 */
[----:B0-----:R-:W-:-:S03]  /*1b4f0*/  MOV R3, R5 ;  /* 0x0000000500037202 */ /* 0x001fc60000000f00 */
[----:B------:R-:W-:Y:S01]  /*1b500*/  IMAD.WIDE R4, R9, 0x2, R2 ;  /* 0x0000000209047825 */ /* 0x000fe200078e0202 */
[----:B------:R-:W-:Y:S02]  /*1b510*/  SEL R71, R36, R37, P0 ;  /* 0x0000002524477207 */ /* 0x000fe40000000000 */
[C---:B------:R-:W-:Y:S02]  /*1b520*/  IADD3 R9, P3, R4.reuse, 0x20, RZ ;  /* 0x0000002004097810 */ /* 0x040fe40007f7e0ff */
[----:B------:R-:W-:Y:S02]  /*1b530*/  LOP3.LUT R7, R4, 0x380, RZ, 0xc0, !PT ;  /* 0x0000038004077812 */ /* 0x000fe400078ec0ff */
[----:B------:R-:W-:Y:S02]  /*1b540*/  SEL R80, R37, R36, P0 ;  /* 0x0000002425507207 */ /* 0x000fe40000000000 */
[----:B-----5:R-:W-:Y:S02]  /*1b550*/  SEL R45, R40, R41, P0 ;  /* 0x00000029282d7207 */ /* 0x020fe40000000000 */
[----:B------:R-:W-:-:S02]  /*1b560*/  SEL R74, R41, R40, P0 ;  /* 0x00000028294a7207 */ /* 0x000fc40000000000 */
[----:B------:R-:W-:Y:S02]  /*1b570*/  SEL R37, R30, R31, P0 ;  /* 0x0000001f1e257207 */ /* 0x000fe40000000000 */
[----:B------:R-:W-:Y:S02]  /*1b580*/  SEL R56, R31, R30, P0 ;  /* 0x0000001e1f387207 */ /* 0x000fe40000000000 */
[----:B------:R-:W-:Y:S02]  /*1b590*/  LOP3.LUT R6, R9, 0x380, RZ, 0xc0, !PT ;  /* 0x0000038009067812 */ /* 0x000fe400078ec0ff */
[----:B------:R-:W-:Y:S02]  /*1b5a0*/  SEL R15, R34, R35, P0 ;  /* 0x00000023220f7207 */ /* 0x000fe40000000000 */
[----:B------:R-:W-:Y:S02]  /*1b5b0*/  SEL R40, R35, R34, P0 ;  /* 0x0000002223287207 */ /* 0x000fe40000000000 */
[----:B------:R-:W-:-:S02]  /*1b5c0*/  IADD3 R31, P2, R4, 0x40, RZ ;  /* 0x00000040041f7810 */ /* 0x000fc40007f5e0ff */
[----:B------:R-:W-:Y:S02]  /*1b5d0*/  SHF.R.U64 R7, R7, 0x3, RZ ;  /* 0x0000000307077819 */ /* 0x000fe400000012ff */
[----:B------:R-:W-:Y:S02]  /*1b5e0*/  IADD3 R35, P1, R4, 0x60, RZ ;  /* 0x0000006004237810 */ /* 0x000fe40007f3e0ff */
[----:B------:R-:W-:Y:S02]  /*1b5f0*/  SHF.R.U64 R6, R6, 0x3, RZ ;  /* 0x0000000306067819 */ /* 0x000fe400000012ff */
[----:B------:R-:W-:Y:S02]  /*1b600*/  LOP3.LUT R8, R31, 0x380, RZ, 0xc0, !PT ;  /* 0x000003801f087812 */ /* 0x000fe400078ec0ff */
[----:B------:R-:W-:Y:S02]  /*1b610*/  LOP3.LUT R4, R7, R4, RZ, 0x3c, !PT ;  /* 0x0000000407047212 */ /* 0x000fe400078e3cff */
[----:B------:R-:W-:Y:S01]  /*1b620*/  LOP3.LUT R12, R35, 0x380, RZ, 0xc0, !PT ;  /* 0x00000380230c7812 */ /* 0x000fe200078ec0ff */
[--C-:B------:R-:W-:Y:S01]  /*1b630*/  IMAD.X R69, RZ, RZ, R5.reuse, P1 ;  /* 0x000000ffff457224 */ /* 0x100fe200008e0605 */
[----:B------:R-:W-:Y:S01]  /*1b640*/  LOP3.LUT R6, R6, R9, RZ, 0x3c, !PT ;  /* 0x0000000906067212 */ /* 0x000fe200078e3cff */
[--C-:B------:R-:W-:Y:S01]  /*1b650*/  IMAD.X R9, RZ, RZ, R5.reuse, P2 ;  /* 0x000000ffff097224 */ /* 0x100fe200010e0605 */
[----:B------:R-:W-:Y:S01]  /*1b660*/  SEL R11, R48, R49, P0 ;  /* 0x00000031300b7207 */ /* 0x000fe20000000000 */
[----:B------:R-:W-:Y:S01]  /*1b670*/  IMAD.X R7, RZ, RZ, R5, P3 ;  /* 0x000000ffff077224 */ /* 0x000fe200018e0605 */
[----:B------:R-:W-:-:S02]  /*1b680*/  SEL R44, R49, R48, P0 ;  /* 0x00000030312c7207 */ /* 0x000fc40000000000 */
[----:B------:R-:W-:Y:S02]  /*1b690*/  SHF.R.U64 R8, R8, 0x3, RZ ;  /* 0x0000000308087819 */ /* 0x000fe400000012ff */
[----:B------:R-:W-:Y:S02]  /*1b6a0*/  MOV R72, R4 ;  /* 0x0000000400487202 */ /* 0x000fe40000000f00 */
[----:B------:R-:W-:Y:S02]  /*1b6b0*/  SEL R73, R24, R25, P0 ;  /* 0x0000001918497207 */ /* 0x000fe40000000000 */
[----:B------:R-:W-:Y:S02]  /*1b6c0*/  SEL R82, R25, R24, P0 ;  /* 0x0000001819527207 */ /* 0x000fe40000000000 */
[----:B------:R-:W-:Y:S02]  /*1b6d0*/  SEL R13, R26, R27, P0 ;  /* 0x0000001b1a0d7207 */ /* 0x000fe40000000000 */
[----:B------:R-:W-:-:S02]  /*1b6e0*/  SEL R48, R27, R26, P0 ;  /* 0x0000001a1b307207 */ /* 0x000fc40000000000 */
[----:B------:R-:W-:Y:S02]  /*1b6f0*/  SHF.R.U64 R12, R12, 0x3, RZ ;  /* 0x000000030c0c7819 */ /* 0x000fe400000012ff */
        /* <DEDUP_REMOVED lines=14> */
[----:B------:R-:W-:Y:S02]  /*1b7e0*/  LOP3.LUT R8, R8, R31, RZ, 0x3c, !PT ;  /* 0x0000001f08087212 */ /* 0x000fe400078e3cff */
[----:B------:R-:W-:Y:S02]  /*1b7f0*/  SEL R33, R46, R47, P0 ;  /* 0x0000002f2e217207 */ /* 0x000fe40000000000 */
[----:B------:R-:W-:-:S02]  /*1b800*/  SEL R36, R47, R46, P0 ;  /* 0x0000002e2f247207 */ /* 0x000fc40000000000 */
[----:B------:R-:W-:Y:S02]  /*1b810*/  LOP3.LUT R68, R12, R35, RZ, 0x3c, !PT ;  /* 0x000000230c447212 */ /* 0x000fe400078e3cff */
[----:B------:R-:W-:Y:S02]  /*1b820*/  MOV R64, R6 ;  /* 0x0000000600407202 */ /* 0x000fe40000000f00 */
[----:B------:R-:W-:Y:S02]  /*1b830*/  MOV R67, R8 ;  /* 0x0000000800437202 */ /* 0x000fe40000000f00 */
[----:B------:R-:W-:Y:S02]  /*1b840*/  MOV R68, R68 ;  /* 0x0000004400447202 */ /* 0x000fe40000000f00 */
[----:B------:R-:W-:Y:S02]  /*1b850*/  ISETP.NE.U32.AND P1, PT, RZ, UR4, PT ;  /* 0x00000004ff007c0c */ /* 0x000fe4000bf25070 */
[----:B--2---:R-:W-:Y:S01]  /*1b860*/  LOP3.LUT R5, R10, 0x2, RZ, 0x3c, !PT ;  /* 0x000000020a057812 */ /* 0x004fe200078e3cff */
[----:B------:R-:W-:Y:S04]  /*1b870*/  SHFL.IDX PT, R46, R73, R10, 0x1c1f ;  /* 0x001c1f0a492e7589 */ /* 0x000fe800000e0000 */
[----:B------:R-:W0:Y:S04]  /*1b880*/  SHFL.IDX PT, R47, R82, R5, 0x1c1f ;  /* 0x001c1f05522f7589 */ /* 0x000e2800000e0000 */
[----:B------:R-:W-:Y:S04]  /*1b890*/  SHFL.IDX PT, R30, R13, R10, 0x1c1f ;  /* 0x001c1f0a0d1e7589 */ /* 0x000fe800000e0000 */
[----:B------:R-:W1:Y:S04]  /*1b8a0*/  SHFL.IDX PT, R31, R48, R5, 0x1c1f ;  /* 0x001c1f05301f7589 */ /* 0x000e6800000e0000 */
[----:B------:R-:W-:Y:S04]  /*1b8b0*/  SHFL.IDX PT, R50, R59, R10, 0x1c1f ;  /* 0x001c1f0a3b327589 */ /* 0x000fe800000e0000 */
[----:B------:R-:W-:Y:S04]  /*1b8c0*/  SHFL.IDX PT, R12, R41, R10, 0x1c1f ;  /* 0x001c1f0a290c7589 */ /* 0x000fe800000e0000 */
[----:B------:R-:W2:Y:S04]  /*1b8d0*/  SHFL.IDX PT, R51, R78, R5, 0x1c1f ;  /* 0x001c1f054e337589 */ /* 0x000ea800000e0000 */
[----:B------:R-:W-:Y:S04]  /*1b8e0*/  SHFL.IDX PT, R34, R15, R10, 0x1c1f ;  /* 0x001c1f0a0f227589 */ /* 0x000fe800000e0000 */
[----:B------:R-:W3:Y:S04]  /*1b8f0*/  SHFL.IDX PT, R35, R40, R5, 0x1c1f ;  /* 0x001c1f0528237589 */ /* 0x000ee800000e0000 */
[----:B------:R-:W-:Y:S04]  /*1b900*/  SHFL.IDX PT, R4, R75, R10, 0x1c1f ;  /* 0x001c1f0a4b047589 */ /* 0x000fe800000e0000 */
        /* <DEDUP_REMOVED lines=11> */
[----:B------:R-:W-:Y:S04]  /*1b9c0*/  SHFL.IDX PT, R58, R11, R10, 0x1c1f ;  /* 0x001c1f0a0b3a7589 */ /* 0x000fe800000e0000 */
[----:B------:R-:W4:Y:S04]  /*1b9d0*/  SHFL.IDX PT, R9, R80, R5, 0x1c1f ;  /* 0x001c1f0550097589 */ /* 0x000f2800000e0000 */
[----:B------:R0:W4:Y:S04]  /*1b9e0*/  SHFL.IDX PT, R59, R44, R5, 0x1c1f ;  /* 0x001c1f052c3b7589 */ /* 0x00012800000e0000 */
[----:B------:R-:W4:Y:S04]  /*1b9f0*/  SHFL.IDX PT, R25, R52, R5, 0x1c1f ;  /* 0x001c1f0534197589 */ /* 0x000f2800000e0000 */
[----:B------:R-:W-:Y:S04]  /*1ba00*/  SHFL.IDX PT, R8, R57, R10, 0x1c1f ;  /* 0x001c1f0a39087589 */ /* 0x000fe800000e0000 */
[----:B------:R-:W4:Y:S04]  /*1ba10*/  SHFL.IDX PT, R11, R76, R5, 0x1c1f ;  /* 0x001c1f054c0b7589 */ /* 0x000f2800000e0000 */
[----:B------:R-:W-:Y:S04]  /*1ba20*/  SHFL.IDX PT, R26, R33, R10, 0x1c1f ;  /* 0x001c1f0a211a7589 */ /* 0x000fe800000e0000 */
[----:B------:R-:W-:Y:S04]  /*1ba30*/  SHFL.IDX PT, R43, R43, R10, 0x1c1f ;  /* 0x001c1f0a2b2b7589 */ /* 0x000fe800000e0000 */
[----:B------:R-:W4:Y:S04]  /*1ba40*/  SHFL.IDX PT, R27, R36, R5, 0x1c1f ;  /* 0x001c1f05241b7589 */ /* 0x000f2800000e0000 */
[----:B------:R-:W4:Y:S04]  /*1ba50*/  SHFL.IDX PT, R66, R66, R5, 0x1c1f ;  /* 0x001c1f0542427589 */ /* 0x000f2800000e0000 */
[----:B------:R3:W4:Y:S01]  /*1ba60*/  SHFL.IDX PT, R13, R70, R5, 0x1c1f ;  /* 0x001c1f05460d7589 */ /* 0x00072200000e0000 */
[----:B0-----:R-:W-:-:S02]  /*1ba70*/  SEL R44, R46, R47, P0 ;  /* 0x0000002f2e2c7207 */ /* 0x001fc40000000000 */
[----:B-1----:R-:W-:Y:S02]  /*1ba80*/  SEL R28, R30, R31, P0 ;  /* 0x0000001f1e1c7207 */ /* 0x002fe40000000000 */
[----:B------:R-:W-:Y:S02]  /*1ba90*/  SEL R46, R47, R46, P0 ;  /* 0x0000002e2f2e7207 */ /* 0x000fe40000000000 */
[----:B--2---:R-:W-:Y:S02]  /*1baa0*/  SEL R48, R50, R51, P0 ;  /* 0x0000003332307207 */ /* 0x004fe40000000000 */
[----:B------:R-:W-:Y:S01]  /*1bab0*/  SEL R30, R31, R30, P0 ;  /* 0x0000001e1f1e7207 */ /* 0x000fe20000000000 */
[----:B---3--:R-:W0:Y:S01]  /*1bac0*/  LDC.64 R70, c[0x0][0xc00] ;  /* 0x00030000ff467b82 */ /* 0x008e220000000a00 */
[----:B------:R-:W-:Y:S02]  /*1bad0*/  SEL R32, R34, R35, P0 ;  /* 0x0000002322207207 */ /* 0x000fe40000000000 */
        /* <DEDUP_REMOVED lines=42> */
[----:B------:R0:W-:Y:S04]  /*1bd80*/  STSM.16.M88.4 [R72], R24 ;  /* 0x0000001848007844 */ /* 0x0001e80000000200 */
[----:B------:R1:W-:Y:S04]  /*1bd90*/  STSM.16.M88.4 [R64], R4 ;  /* 0x0000000440007844 */ /* 0x0003e80000000200 */
[----:B------:R-:W-:Y:S04]  /*1bda0*/  STSM.16.M88.4 [R67], R8 ;  /* 0x0000000843007844 */ /* 0x000fe80000000200 */
[----:B------:R2:W-:Y:S01]  /*1bdb0*/  STSM.16.M88.4 [R68], R12 ;  /* 0x0000000c44007844 */ /* 0x0005e20000000200 */
[----:B------:R-:W-:Y:S01]  /*1bdc0*/  BAR.SYNC.DEFER_BLOCKING 0x1, 0x180 ;  /* 0x0046000000007b1d */ /* 0x000fe20000010000 */
[----:B------:R-:W-:Y:S01]  /*1bdd0*/  ISETP.NE.AND.EX P0, PT, RZ, UR5, PT, P1 ;  /* 0x00000005ff007c0c */ /* 0x000fe2000bf05310 */
[----:B------:R-:W-:-:S02]  /*1bde0*/  IMAD.MOV.U32 R66, RZ, RZ, RZ ;  /* 0x000000ffff427224 */ /* 0x000fc400078e00ff */
[----:B0-----:R-:W-:Y:S01]  /*1bdf0*/  IMAD.WIDE R24, R87, 0x4, R70 ;  /* 0x0000000457187825 */ /* 0x001fe200078e0246 */
[----:B------:R-:W-:-:S03]  /*1be00*/  ISETP.GT.AND P3, PT, R77, 0x1, PT ;  /* 0x000000014d00780c */ /* 0x000fc60003f64270 */
[----:B-1----:R-:W0:Y:S06]  /*1be10*/  LDC R64, c[0x0][0xbe8] ;  /* 0x0002fa00ff407b82 */ /* 0x002e2c0000000800 */
[----:B------:R-:W3:Y:S01]  /*1be20*/  @P0 LDG.E R66, desc[UR44][R24.64] ;  /* 0x0000002c18420981 */ /* 0x000ee2000c1e1900 */
[----:B------:R-:W-:-:S04]  /*1be30*/  ISETP.NE.U32.AND P1, PT, RZ, UR6, PT ;  /* 0x00000006ff007c0c */ /* 0x000fc8000bf25070 */
[----:B------:R-:W-:-:S13]  /*1be40*/  ISETP.NE.AND.EX P1, PT, RZ, UR7, PT, P1 ;  /* 0x00000007ff007c0c */ /* 0x000fda000bf25310 */
[----:B------:R-:W1:Y:S02]  /*1be50*/  @P1 LDC.64 R26, c[0x0][0xc08] ;  /* 0x00030200ff1a1b82 */ /* 0x000e640000000a00 */
[----:B-1----:R-:W-:-:S04]  /*1be60*/  @P1 IMAD.WIDE R4, R87, 0x4, R26 ;  /* 0x0000000457041825 */ /* 0x002fc800078e021a */
[----:B------:R-:W-:-:S05]  /*1be70*/  IMAD.MOV.U32 R26, RZ, RZ, 0x9b8 ;  /* 0x000009b8ff1a7424 */ /* 0x000fca00078e00ff */
[----:B------:R-:W-:-:S04]  /*1be80*/  SEL R26, R26, 0x978, P3 ;  /* 0x000009781a1a7807 */ /* 0x000fc80001800000 */
[----:B--2---:R-:W1:Y:S08]  /*1be90*/  LDC.64 R12, c[0x0][R26+0x220] ;  /* 0x000088001a0c7b82 */ /* 0x004e700000000a00 */
[----:B------:R-:W2:Y:S01]  /*1bea0*/  LDC.64 R10, c[0x0][R26+0x218] ;  /* 0x000086001a0a7b82 */ /* 0x000ea20000000a00 */
[----:B0-----:R-:W-:-:S07]  /*1beb0*/  ISETP.NE.AND P4, PT, R64, 0x1, PT ;  /* 0x000000014000780c */ /* 0x001fce0003f85270 */
[----:B------:R-:W0:Y:S01]  /*1bec0*/  LDC.64 R8, c[0x0][R26+0x228] ;  /* 0x00008a001a087b82 */ /* 0x000e220000000a00 */
[----:B------:R-:W-:Y:S02]  /*1bed0*/  ULDC UR6, c[0x0][0xa88] ;  /* 0x0002a20000067ab9 */ /* 0x000fe40000000800 */
[----:B------:R-:W-:-:S05]  /*1bee0*/  IMAD.U32 R69, RZ, RZ, UR6 ;  /* 0x00000006ff457e24 */ /* 0x000fca000f8e00ff */
[----:B------:R4:W4:Y:S01]  /*1bef0*/  LDC.64 R6, c[0x0][R26+0x210] ;  /* 0x000084001a067b82 */ /* 0x0009220000000a00 */
[----:B------:R1:W5:Y:S01]  /*1bf00*/  @P1 LDG.E R69, desc[UR44][R4.64] ;  /* 0x0000002c04451981 */ /* 0x000362000c1e1900 */
[----:B------:R-:W-:-:S06]  /*1bf10*/  ISETP.NE.U32.AND P2, PT, RZ, UR4, PT ;  /* 0x00000004ff007c0c */ /* 0x000fcc000bf45070 */
[----:B------:R-:W0:Y:S01]  /*1bf20*/  @P4 LDC R68, c[0x0][0xbec] ;  /* 0x0002fb00ff444b82 */ /* 0x000e220000000800 */
[----:B------:R-:W-:-:S07]  /*1bf30*/  ISETP.NE.AND.EX P2, PT, RZ, UR5, PT, P2 ;  /* 0x00000005ff007c0c */ /* 0x000fce000bf45320 */
[----:B------:R-:W4:Y:S01]  /*1bf40*/  @P4 LDC R73, c[0x0][0xbf0] ;  /* 0x0002fc00ff494b82 */ /* 0x000f220000000800 */
[----:B------:R-:W-:-:S07]  /*1bf50*/  SHF.R.S32.HI R15, RZ, 0x1f, R87 ;  /* 0x0000001fff0f7819 */ /* 0x000fce0000011457 */
[----:B-1----:R-:W1:Y:S01]  /*1bf60*/  LDC.64 R4, c[0x0][0xba8] ;  /* 0x0002ea00ff047b82 */ /* 0x002e620000000a00 */
[----:B------:R-:W-:Y:S02]  /*1bf70*/  SEL R67, R87, RZ, !P2 ;  /* 0x000000ff57437207 */ /* 0x000fe40005000000 */
[----:B------:R-:W-:Y:S02]  /*1bf80*/  LEA.HI R70, R65, R60, RZ, 0x7 ;  /* 0x0000003c41467211 */ /* 0x000fe400078f38ff */
[----:B------:R-:W-:Y:S01]  /*1bf90*/  SEL R15, R15, RZ, !P2 ;  /* 0x000000ff0f0f7207 */ /* 0x000fe20005000000 */
[----:B------:R-:W-:Y:S01]  /*1bfa0*/  IMAD R13, R13, R67, RZ ;  /* 0x000000430d0d7224 */ /* 0x000fe200078e02ff */
[----:B------:R-:W-:Y:S01]  /*1bfb0*/  LOP3.LUT R27, R70, 0xffffff80, RZ, 0xc0, !PT ;  /* 0xffffff80461b7812 */ /* 0x000fe200078ec0ff */
[----:B--2---:R-:W-:Y:S02]  /*1bfc0*/  IMAD R65, R11, R83, RZ ;  /* 0x000000530b417224 */ /* 0x004fe400078e02ff */
[----:B------:R-:W-:-:S02]  /*1bfd0*/  IMAD.IADD R11, R86, 0x1, R85 ;  /* 0x00000001560b7824 */ /* 0x000fc400078e0255 */
[----:B------:R-:W-:Y:S02]  /*1bfe0*/  IMAD R71, R12, R15, R13 ;  /* 0x0000000f0c477224 */ /* 0x000fe400078e020d */
[----:B------:R-:W-:Y:S01]  /*1bff0*/  IMAD.IADD R72, R60, 0x1, -R27 ;  /* 0x000000013c487824 */ /* 0x000fe200078e0a1b */
[----:B------:R-:W-:Y:S01]  /*1c000*/  SEL R27, R81, RZ, P3 ;  /* 0x000000ff511b7207 */ /* 0x000fe20001800000 */
[----:B------:R-:W-:-:S04]  /*1c010*/  IMAD.WIDE.U32 R14, R10, R83, RZ ;  /* 0x000000530a0e7225 */ /* 0x000fc800078e00ff */
[----:B------:R-:W-:-:S04]  /*1c020*/  IMAD.WIDE.U32 R12, R12, R67, RZ ;  /* 0x000000430c0c7225 */ /* 0x000fc800078e00ff */
[----:B0-----:R-:W-:Y:S01]  /*1c030*/  @P4 IMAD.HI.U32 R10, R11, R68, RZ ;  /* 0x000000440b0a4227 */ /* 0x001fe200078e00ff */
[----:B-1----:R-:W0:Y:S03]  /*1c040*/  @!P3 LDC R4, c[0x0][0xb50] ;  /* 0x0002d400ff04bb82 */ /* 0x002e260000000800 */
[----:B------:R-:W-:Y:S02]  /*1c050*/  IMAD.IADD R60, R15, 0x1, R65 ;  /* 0x000000010f3c7824 */ /* 0x000fe400078e0241 */
[----:B------:R-:W-:Y:S02]  /*1c060*/  IMAD.IADD R71, R13, 0x1, R71 ;  /* 0x000000010d477824 */ /* 0x000fe400078e0247 */
[----:B------:R-:W-:Y:S01]  /*1c070*/  IMAD.MOV.U32 R13, RZ, RZ, R11 ;  /* 0x000000ffff0d7224 */ /* 0x000fe200078e000b */
[----:B----4-:R-:W-:Y:S01]  /*1c080*/  @P4 SHF.R.U32.HI R13, RZ, R73, R10 ;  /* 0x00000049ff0d4219 */ /* 0x010fe2000001160a */
[-C--:B------:R-:W-:Y:S01]  /*1c090*/  IMAD R15, R9, R27.reuse, RZ ;  /* 0x0000001b090f7224 */ /* 0x080fe200078e02ff */
[----:B------:R-:W1:Y:S01]  /*1c0a0*/  @!P3 LDC R5, c[0x0][0xb54] ;  /* 0x0002d500ff05bb82 */ /* 0x000e620000000800 */
[----:B------:R-:W-:Y:S01]  /*1c0b0*/  IMAD.WIDE.U32 R8, R8, R27, RZ ;  /* 0x0000001b08087225 */ /* 0x000fe200078e00ff */
[----:B------:R-:W-:-:S02]  /*1c0c0*/  SHF.R.S32.HI R27, RZ, 0x1f, R72 ;  /* 0x0000001fff1b7819 */ /* 0x000fc40000011448 */
[----:B------:R-:W-:Y:S02]  /*1c0d0*/  SHF.R.S32.HI R70, RZ, 0x7, R70 ;  /* 0x00000007ff467819 */ /* 0x000fe40000011446 */
[--C-:B---3--:R-:W-:Y:S02]  /*1c0e0*/  IADD3 R12, P2, P5, R12, R14, R66.reuse ;  /* 0x0000000e0c0c7210 */ /* 0x108fe40007d5e042 */
[----:B------:R-:W-:Y:S01]  /*1c0f0*/  SHF.R.S32.HI R65, RZ, 0x1f, R66 ;  /* 0x0000001fff417819 */ /* 0x000fe20000011442 */
[----:B------:R-:W-:Y:S02]  /*1c100*/  IMAD.IADD R14, R9, 0x1, R15 ;  /* 0x00000001090e7824 */ /* 0x000fe400078e020f */
[----:B------:R-:W-:Y:S01]  /*1c110*/  IMAD.MOV R15, RZ, RZ, -R13 ;  /* 0x000000ffff0f7224 */ /* 0x000fe200078e0a0d */
[----:B------:R-:W-:Y:S02]  /*1c120*/  IADD3.X R10, R71, R60, R65, P2, P5 ;  /* 0x0000003c470a7210 */ /* 0x000fe400017ea441 */
[----:B------:R-:W-:Y:S01]  /*1c130*/  IADD3 R8, P2, P5, R13, R12, R8 ;  /* 0x0000000c0d087210 */ /* 0x000fe20007d5e008 */
[----:B------:R-:W-:Y:S01]  /*1c140*/  IMAD R15, R64, R15, R11 ;  /* 0x0000000f400f7224 */ /* 0x000fe200078e020b */
[----:B------:R-:W-:-:S02]  /*1c150*/  LEA.HI R12, R27, R72, RZ, 0x2 ;  /* 0x000000481b0c7211 */ /* 0x000fc400078f10ff */
[----:B------:R-:W-:Y:S02]  /*1c160*/  SHF.R.S32.HI R9, RZ, 0x1f, R13 ;  /* 0x0000001fff097819 */ /* 0x000fe4000001140d */
[--C-:B------:R-:W-:Y:S02]  /*1c170*/  SHF.R.S32.HI R26, RZ, 0x2, R12.reuse ;  /* 0x00000002ff1a7819 */ /* 0x100fe4000001140c */
[----:B------:R-:W-:Y:S01]  /*1c180*/  SHF.R.S32.HI R71, RZ, 0x1f, R12 ;  /* 0x0000001fff477819 */ /* 0x000fe2000001140c */
[----:B------:R-:W-:Y:S01]  /*1c190*/  IMAD R7, R7, R15, RZ ;  /* 0x0000000f07077224 */ /* 0x000fe200078e02ff */
[----:B------:R-:W-:Y:S02]  /*1c1a0*/  SHF.R.S32.HI R13, RZ, 0x1f, R15 ;  /* 0x0000001fff0d7819 */ /* 0x000fe4000001140f */
[----:B------:R-:W-:Y:S02]  /*1c1b0*/  IADD3.X R9, R9, R10, R14, P2, P5 ;  /* 0x0000000a09097210 */ /* 0x000fe400017ea40e */
[----:B------:R-:W-:Y:S01]  /*1c1c0*/  LEA.HI R71, R71, R26, RZ, 0x3 ;  /* 0x0000001a47477211 */ /* 0x000fe200078f18ff */
[----:B------:R-:W-:Y:S01]  /*1c1d0*/  IMAD.HI R10, R70, 0x55555556, RZ ;  /* 0x55555556460a7827 */ /* 0x000fe200078e02ff */
[----:B------:R-:W-:-:S02]  /*1c1e0*/  LEA.HI R27, R27, R72, RZ, 0x5 ;  /* 0x000000481b1b7211 */ /* 0x000fc400078f28ff */
[----:B------:R-:W-:Y:S01]  /*1c1f0*/  LOP3.LUT R71, R71, 0xfffffff8, RZ, 0xc0, !PT ;  /* 0xfffffff847477812 */ /* 0x000fe200078ec0ff */
[C---:B------:R-:W-:Y:S02]  /*1c200*/  IMAD R13, R6.reuse, R13, R7 ;  /* 0x0000000d060d7224 */ /* 0x040fe400078e0207 */
[----:B------:R-:W-:Y:S01]  /*1c210*/  IMAD.WIDE.U32 R6, R6, R15, R8 ;  /* 0x0000000f06067225 */ /* 0x000fe200078e0008 */
[----:B------:R-:W-:Y:S02]  /*1c220*/  LEA.HI R9, R10, R10, RZ, 0x1 ;  /* 0x0000000a0a097211 */ /* 0x000fe400078f08ff */
[----:B------:R-:W-:Y:S01]  /*1c230*/  SHF.R.S32.HI R27, RZ, 0x5, R27 ;  /* 0x00000005ff1b7819 */ /* 0x000fe2000001141b */
[----:B------:R-:W-:Y:S01]  /*1c240*/  IMAD.IADD R7, R7, 0x1, R13 ;  /* 0x0000000107077824 */ /* 0x000fe200078e020d */
[----:B0-----:R-:W-:Y:S01]  /*1c250*/  LEA R8, P2, R6, R4, 0x2 ;  /* 0x0000000406087211 */ /* 0x001fe200078410ff */
[----:B------:R-:W-:Y:S02]  /*1c260*/  IMAD.IADD R26, R26, 0x1, -R71 ;  /* 0x000000011a1a7824 */ /* 0x000fe400078e0a47 */
[----:B------:R-:W-:Y:S01]  /*1c270*/  IMAD R70, R9, -0x3, R70 ;  /* 0xfffffffd09467824 */ /* 0x000fe200078e0246 */
[----:B-1----:R-:W-:Y:S01]  /*1c280*/  LEA.HI.X R9, R6, R5, R7, 0x2, P2 ;  /* 0x0000000506097211 */ /* 0x002fe200010f1407 */
[----:B------:R-:W-:Y:S01]  /*1c290*/  IMAD R27, R27, 0x10, R26 ;  /* 0x000000101b1b7824 */ /* 0x000fe200078e021a */
[----:B------:R-:W-:Y:S07]  /*1c2a0*/  @P1 BRA `(.L_x_15093) ;  /* 0x0000000000101947 */ /* 0x000fee0003800000 */
[----:B------:R-:W-:Y:S05]  /*1c2b0*/  @!P0 BRA `(.L_x_15093) ;  /* 0x00000000000c8947 */ /* 0x000fea0003800000 */
[----:B------:R-:W2:Y:S04]  /*1c2c0*/  LDG.E R4, desc[UR44][R24.64] ;  /* 0x0000002c18047981 */ /* 0x000ea8000c1e1900 */
[----:B-----5:R-:W2:Y:S02]  /*1c2d0*/  LDG.E R69, desc[UR44][R24.64+0x4] ;  /* 0x0000042c18457981 */ /* 0x020ea4000c1e1900 */
[----:B--2---:R-:W-:-:S07]  /*1c2e0*/  IMAD.IADD R69, R69, 0x1, -R4 ;  /* 0x0000000145457824 */ /* 0x004fce00078e0a04 */
.L_x_15093:
[----:B------:R-:W-:Y:S01]  /*1c2f0*/  IMAD R13, R70, 0x40, R27 ;  /* 0x00000040460d7824 */ /* 0x000fe200078e021b */
[----:B------:R-:W-:Y:S01]  /*1c300*/  SHFL.IDX PT, R4, R8, RZ, 0x1c1f ;  /* 0x001c1fff08047589 */ /* 0x000fe200000e0000 */
[----:B-----5:R-:W-:Y:S01]  /*1c310*/  IMAD R60, R69, R64, RZ ;  /* 0x00000040453c7224 */ /* 0x020fe200078e02ff */
[----:B------:R-:W-:Y:S01]  /*1c320*/  LOP3.LUT P0, RZ, R72, 0x3, RZ, 0xc0, !PT ;  /* 0x0000000348ff7812 */ /* 0x000fe2000780c0ff */
[----:B------:R-:W-:Y:S01]  /*1c330*/  IMAD.IADD R13, R13, 0x1, R85 ;  /* 0x000000010d0d7824 */ /* 0x000fe200078e0255 */
[----:B------:R-:W0:Y:S03]  /*1c340*/  SHFL.IDX PT, R5, R9, RZ, 0x1c1f ;  /* 0x001c1fff09057589 */ /* 0x000e2600000e0000 */
[C---:B------:R-:W-:Y:S01]  /*1c350*/  VIADD R15, R13.reuse, 0x8 ;  /* 0x000000080d0f7836 */ /* 0x040fe20000000000 */
[----:B------:R-:W-:Y:S01]  /*1c360*/  SHFL.IDX PT, R6, R8, 0x1, 0x1c1f ;  /* 0x003c1f0008067f89 */ /* 0x000fe200000e0000 */
[----:B------:R-:W-:-:S03]  /*1c370*/  ISETP.GE.OR P1, PT, R13, R60, P0 ;  /* 0x0000003c0d00720c */ /* 0x000fc60000726670 */
[----:B------:R-:W1:Y:S01]  /*1c380*/  SHFL.IDX PT, R7, R9, 0x1, 0x1c1f ;  /* 0x003c1f0009077f89 */ /* 0x000e6200000e0000 */
[----:B------:R-:W-:-:S09]  /*1c390*/  ISETP.GE.OR P0, PT, R15, R60, P0 ;  /* 0x0000003c0f00720c */ /* 0x000fd20000706670 */
[----:B0-----:R0:W-:Y:S04]  /*1c3a0*/  @!P1 ST.E desc[UR44][R4.64], R21 ;  /* 0x0000001504009985 */ /* 0x0011e8000c10192c */
[----:B-1----:R0:W-:Y:S01]  /*1c3b0*/  @!P0 ST.E desc[UR44][R6.64], R20 ;  /* 0x0000001406008985 */ /* 0x0021e2000c10192c */
[----:B------:R-:W-:Y:S05]  /*1c3c0*/  @P3 BRA `(.L_x_15094) ;  /* 0x0000000400a03947 */ /* 0x000fea0003800000 */
[----:B0-----:R-:W-:Y:S01]  /*1c3d0*/  IMAD R5, R63, 0x40, R0 ;  /* 0x000000403f057824 */ /* 0x001fe200078e0200 */
[----:B------:R-:W0:Y:S01]  /*1c3e0*/  @P4 LDC R29, c[0x0][0xbf0] ;  /* 0x0002fc00ff1d4b82 */ /* 0x000e220000000800 */
[----:B------:R-:W-:Y:S02]  /*1c3f0*/  ULDC.64 UR4, c[0x0][0xaa0] ;  /* 0x0002a80000047ab9 */ /* 0x000fe40000000a00 */
        /* <DEDUP_REMOVED lines=18> */
[----:B------:R-:W-:-:S04]  /*1c520*/  IADD3 R21, P0, R2, 0x4800, RZ ;  /* 0x0000480002157810 */ /* 0x000fc80007f1e0ff */
[----:B------:R-:W-:Y:S01]  /*1c530*/  LOP3.LUT R2, R21, 0x380, RZ, 0xc0, !PT ;  /* 0x0000038015027812 */ /* 0x000fe200078ec0ff */
[----:B------:R-:W-:Y:S02]  /*1c540*/  IMAD R65, R65, UR4, RZ ;  /* 0x0000000441417c24 */ /* 0x000fe4000f8e02ff */
[----:B------:R-:W-:Y:S01]  /*1c550*/  IMAD.X R25, RZ, RZ, R3, P0 ;  /* 0x000000ffff197224 */ /* 0x000fe200000e0603 */
[----:B------:R-:W-:-:S04]  /*1c560*/  SHF.R.U64 R2, R2, 0x3, RZ ;  /* 0x0000000302027819 */ /* 0x000fc800000012ff */
[----:B------:R-:W-:Y:S02]  /*1c570*/  LOP3.LUT R24, R2, R21, RZ, 0x3c, !PT ;  /* 0x0000001502187212 */ /* 0x000fe400078e3cff */
[----:B------:R-:W1:Y:S01]  /*1c580*/  @P4 LDC R21, c[0x0][0xbec] ;  /* 0x0002fb00ff154b82 */ /* 0x000e620000000800 */
[C---:B------:R-:W-:Y:S02]  /*1c590*/  IMAD R65, R66.reuse, UR5, R65 ;  /* 0x0000000542417c24 */ /* 0x040fe4000f8e0241 */
[----:B------:R-:W-:Y:S01]  /*1c5a0*/  IMAD.WIDE.U32 R2, R66, UR4, RZ ;  /* 0x0000000442027c25 */ /* 0x000fe2000f8e00ff */
[----:B------:R-:W-:-:S03]  /*1c5b0*/  ULDC.64 UR4, c[0x0][0xae8] ;  /* 0x0002ba0000047ab9 */ /* 0x000fc60000000a00 */
[----:B------:R-:W-:Y:S01]  /*1c5c0*/  IMAD R62, R62, 0x30, R63 ;  /* 0x000000303e3e7824 */ /* 0x000fe200078e023f */
[----:B------:R-:W-:Y:S01]  /*1c5d0*/  SHF.R.S32.HI R28, RZ, 0x1f, R67 ;  /* 0x0000001fff1c7819 */ /* 0x000fe20000011443 */
[----:B------:R-:W-:Y:S01]  /*1c5e0*/  IMAD.IADD R3, R3, 0x1, R65 ;  /* 0x0000000103037824 */ /* 0x000fe200078e0241 */
[----:B------:R-:W5:Y:S01]  /*1c5f0*/  LD.E.128 R24, desc[UR44][R24.64] ;  /* 0x0000002c18187980 */ /* 0x000f62000c101d00 */
[----:B------:R-:W-:Y:S02]  /*1c600*/  IMAD.IADD R62, R85, 0x1, R62 ;  /* 0x00000001553e7824 */ /* 0x000fe400078e023e */
[C---:B------:R-:W-:Y:S01]  /*1c610*/  IMAD.WIDE.U32 R2, R83.reuse, UR4, R2 ;  /* 0x0000000453027c25 */ /* 0x040fe2000f8e0002 */
        /* <DEDUP_REMOVED lines=8> */
[----:B------:R-:W-:-:S02]  /*1c6a0*/  IMAD.IADD R63, R63, 0x1, R85 ;  /* 0x000000013f3f7824 */ /* 0x000fc400078e0255 */
[----:B------:R-:W-:Y:S02]  /*1c6b0*/  IMAD R28, R28, UR4, RZ ;  /* 0x000000041c1c7c24 */ /* 0x000fe4000f8e02ff */
[----:B------:R-:W-:-:S04]  /*1c6c0*/  IMAD.WIDE.U32 R2, R67, UR4, R2 ;  /* 0x0000000443027c25 */ /* 0x000fc8000f8e0002 */
[----:B-1----:R-:W-:-:S04]  /*1c6d0*/  @P4 IMAD.HI.U32 R20, R62, R21, RZ ;  /* 0x000000153e144227 */ /* 0x002fc800078e00ff */
[----:B------:R-:W-:Y:S01]  /*1c6e0*/  IMAD.MOV.U32 R21, RZ, RZ, R62 ;  /* 0x000000ffff157224 */ /* 0x000fe200078e003e */
[----:B------:R-:W-:Y:S01]  /*1c6f0*/  @P4 SHF.R.U32.HI R21, RZ, R29, R20 ;  /* 0x0000001dff154219 */ /* 0x000fe20000011614 */
[----:B------:R-:W-:Y:S01]  /*1c700*/  IMAD R29, R67, UR5, R28 ;  /* 0x00000005431d7c24 */ /* 0x000fe2000f8e021c */
[----:B------:R-:W-:Y:S02]  /*1c710*/  ULDC.64 UR4, c[0x0][0xae0] ;  /* 0x0002b80000047ab9 */ /* 0x000fe40000000a00 */
[--C-:B------:R-:W-:Y:S01]  /*1c720*/  SHF.R.S32.HI R20, RZ, 0x1f, R21.reuse ;  /* 0x0000001fff147819 */ /* 0x100fe20000011415 */
[----:B------:R-:W-:Y:S02]  /*1c730*/  IMAD.MOV R31, RZ, RZ, -R21 ;  /* 0x000000ffff1f7224 */ /* 0x000fe400078e0a15 */
[----:B------:R-:W-:Y:S02]  /*1c740*/  IMAD.IADD R3, R3, 0x1, R29 ;  /* 0x0000000103037824 */ /* 0x000fe400078e021d */
[----:B------:R-:W-:-:S02]  /*1c750*/  IMAD R20, R20, UR4, RZ ;  /* 0x0000000414147c24 */ /* 0x000fc4000f8e02ff */
[----:B------:R-:W-:Y:S02]  /*1c760*/  IMAD R29, R64, R31, R62 ;  /* 0x0000001f401d7224 */ /* 0x000fe400078e023e */
[C---:B------:R-:W-:Y:S02]  /*1c770*/  IMAD R31, R21.reuse, UR5, R20 ;  /* 0x00000005151f7c24 */ /* 0x040fe4000f8e0214 */
[----:B------:R-:W-:Y:S01]  /*1c780*/  IMAD.WIDE.U32 R2, R21, UR4, R2 ;  /* 0x0000000415027c25 */ /* 0x000fe2000f8e0002 */
[----:B------:R-:W-:Y:S01]  /*1c790*/  SHF.R.S32.HI R20, RZ, 0x1f, R29 ;  /* 0x0000001fff147819 */ /* 0x000fe2000001141d */
[----:B------:R-:W-:Y:S02]  /*1c7a0*/  ULDC.64 UR4, c[0x0][0xad8] ;  /* 0x0002b60000047ab9 */ /* 0x000fe40000000a00 */
[----:B------:R-:W-:Y:S02]  /*1c7b0*/  IMAD.IADD R3, R3, 0x1, R31 ;  /* 0x0000000103037824 */ /* 0x000fe400078e021f */
[----:B------:R-:W-:-:S02]  /*1c7c0*/  IMAD R20, R20, UR4, RZ ;  /* 0x0000000414147c24 */ /* 0x000fc4000f8e02ff */
[----:B------:R-:W-:-:S04]  /*1c7d0*/  IMAD.WIDE.U32 R2, R29, UR4, R2 ;  /* 0x000000041d027c25 */ /* 0x000fc8000f8e0002 */
[----:B------:R-:W-:Y:S01]  /*1c7e0*/  IMAD R21, R29, UR5, R20 ;  /* 0x000000051d157c24 */ /* 0x000fe2000f8e0214 */
[----:B------:R-:W-:Y:S02]  /*1c7f0*/  ULDC.64 UR4, c[0x0][0xa80] ;  /* 0x0002a00000047ab9 */ /* 0x000fe40000000a00 */
[C---:B------:R-:W-:Y:S01]  /*1c800*/  LEA R30, P0, R2.reuse, UR4, 0x1 ;  /* 0x00000004021e7c11 */ /* 0x040fe2000f8008ff */
[----:B------:R-:W-:Y:S01]  /*1c810*/  IMAD.IADD R3, R3, 0x1, R21 ;  /* 0x0000000103037824 */ /* 0x000fe200078e0215 */
[----:B------:R-:W-:Y:S01]  /*1c820*/  ULDC UR4, c[0x0][0xac8] ;  /* 0x0002b20000047ab9 */ /* 0x000fe20000000800 */
[C---:B------:R-:W-:Y:S02]  /*1c830*/  VIADD R21, R63.reuse, 0x60 ;  /* 0x000000603f157836 */ /* 0x040fe40000000000 */
[----:B0-----:R-:W0:Y:S01]  /*1c840*/  SHFL.IDX PT, R31, R30, RZ, 0x181f ;  /* 0x00181fff1e1f7589 */ /* 0x001e2200000e0000 */
[----:B------:R-:W-:Y:S01]  /*1c850*/  LEA.HI.X R32, R2, UR5, R3, 0x1, P0 ;  /* 0x0000000502207c11 */ /* 0x000fe200080f0c03 */
[C---:B------:R-:W-:Y:S01]  /*1c860*/  VIADD R3, R63.reuse, 0x30 ;  /* 0x000000303f037836 */ /* 0x040fe20000000000 */
[----:B------:R-:W-:Y:S01]  /*1c870*/  ISETP.GE.AND P0, PT, R0, UR4, PT ;  /* 0x0000000400007c0c */ /* 0x000fe2000bf06270 */
[----:B------:R-:W1:Y:S03]  /*1c880*/  SHFL.IDX PT, R35, R30, 0x1, 0x181f ;  /* 0x00381f001e237f89 */ /* 0x000e6600000e0000 */
[-C--:B------:R-:W-:Y:S01]  /*1c890*/  ISETP.GE.OR P1, PT, R63, R60.reuse, P0 ;  /* 0x0000003c3f00720c */ /* 0x080fe20000726670 */
[----:B------:R-:W1:Y:S01]  /*1c8a0*/  SHFL.IDX PT, R37, R30, 0x2, 0x181f ;  /* 0x00581f001e257f89 */ /* 0x000e6200000e0000 */
[-C--:B------:R-:W-:Y:S01]  /*1c8b0*/  ISETP.GE.OR P2, PT, R3, R60.reuse, P0 ;  /* 0x0000003c0300720c */ /* 0x080fe20000746670 */
[----:B------:R-:W-:Y:S01]  /*1c8c0*/  VIADD R3, R22, 0x13220 ;  /* 0x0001322016037836 */ /* 0x000fe20000000000 */
[----:B------:R-:W-:Y:S01]  /*1c8d0*/  ISETP.GE.OR P3, PT, R21, R60, P0 ;  /* 0x0000003c1500720c */ /* 0x000fe20000766670 */
[----:B------:R-:W1:Y:S03]  /*1c8e0*/  SHFL.IDX PT, R29, R32, RZ, 0x181f ;  /* 0x00181fff201d7589 */ /* 0x000e6600000e0000 */
[----:B------:R-:W-:Y:S01]  /*1c8f0*/  PRMT R21, RZ, 0x654, R3 ;  /* 0x00000654ff157816 */ /* 0x000fe20000000003 */
[----:B------:R-:W1:Y:S03]  /*1c900*/  SHFL.IDX PT, R33, R32, 0x1, 0x181f ;  /* 0x00381f0020217f89 */ /* 0x000e6600000e0000 */
[----:B------:R1:W-:Y:S01]  /*1c910*/  SYNCS.ARRIVE.TRANS64.RED.A1T0 RZ, [R21+URZ], RZ ;  /* 0x000000ff15ff79a7 */ /* 0x0003e2000810043f */
[----:B------:R-:W1:Y:S01]  /*1c920*/  SHFL.IDX PT, R34, R32, 0x2, 0x181f ;  /* 0x00581f0020227f89 */ /* 0x000e6200000e0000 */
[----:B0-----:R-:W-:Y:S01]  /*1c930*/  @!P1 LEA R2, P4, R0, R31, 0x1 ;  /* 0x0000001f00029211 */ /* 0x001fe200078808ff */
[----:B------:R-:W-:-:S02]  /*1c940*/  VIADD R31, R63, 0x90 ;  /* 0x000000903f1f7836 */ /* 0x000fc40000000000 */
[----:B------:R-:W0:Y:S01]  /*1c950*/  SHFL.IDX PT, R32, R32, 0x3, 0x181f ;  /* 0x00781f0020207f89 */ /* 0x000e2200000e0000 */
[C---:B-1----:R-:W-:Y:S02]  /*1c960*/  @!P2 LEA R20, P5, R0.reuse, R35, 0x1 ;  /* 0x000000230014a211 */ /* 0x042fe400078a08ff */
[----:B------:R-:W-:Y:S02]  /*1c970*/  ISETP.GE.OR P0, PT, R31, R60, P0 ;  /* 0x0000003c1f00720c */ /* 0x000fe40000706670 */
[C---:B------:R-:W-:Y:S02]  /*1c980*/  @!P3 LEA R28, P6, R0.reuse, R37, 0x1 ;  /* 0x00000025001cb211 */ /* 0x040fe400078c08ff */
[C-C-:B------:R-:W-:Y:S02]  /*1c990*/  @!P1 LEA.HI.X R3, R0.reuse, R29, R61.reuse, 0x1, P4 ;  /* 0x0000001d00039211 */ /* 0x140fe400020f0c3d */
[C-C-:B------:R-:W-:Y:S02]  /*1c9a0*/  @!P2 LEA.HI.X R21, R0.reuse, R33, R61.reuse, 0x1, P5 ;  /* 0x000000210015a211 */ /* 0x140fe400028f0c3d */
[----:B------:R1:W0:Y:S01]  /*1c9b0*/  SHFL.IDX PT, R33, R30, 0x3, 0x181f ;  /* 0x00781f001e217f89 */ /* 0x00022200000e0000 */
[----:B------:R-:W-:-:S03]  /*1c9c0*/  @!P3 LEA.HI.X R29, R0, R34, R61, 0x1, P6 ;  /* 0x00000022001db211 */ /* 0x000fc600030f0c3d */
        /* <DEDUP_REMOVED lines=8> */
.L_x_15094:
[----:B------:R-:W2:Y:S01]  /*1ca50*/  LDL R69, [R1+0x20] ;  /* 0x0000200001457983 */ /* 0x000ea20000100800 */
[----:B0-----:R-:W0:Y:S01]  /*1ca60*/  @P4 LDC R4, c[0x0][0xbec] ;  /* 0x0002fb00ff044b82 */ /* 0x001e220000000800 */
[----:B------:R-:W-:Y:S01]  /*1ca70*/  ULDC.64 UR4, c[0x0][0xb08] ;  /* 0x0002c20000047ab9 */ /* 0x000fe20000000a00 */
[----:B------:R-:W-:Y:S01]  /*1ca80*/  SHF.R.S32.HI R0, RZ, 0x1f, R67 ;  /* 0x0000001fff007819 */ /* 0x000fe20000011443 */
[----:B------:R-:W-:Y:S01]  /*1ca90*/  IMAD R65, R65, UR4, RZ ;  /* 0x0000000441417c24 */ /* 0x000fe2000f8e02ff */
[----:B------:R-:W-:Y:S01]  /*1caa0*/  ULDC.64 UR6, c[0x0][0xb30] ;  /* 0x0002cc0000067ab9 */ /* 0x000fe20000000a00 */
[----:B------:R-:W-:-:S03]  /*1cab0*/  IMAD.WIDE.U32 R2, R66, UR4, RZ ;  /* 0x0000000442027c25 */ /* 0x000fc6000f8e00ff */
[----:B------:R-:W1:Y:S01]  /*1cac0*/  @P4 LDC R9, c[0x0][0xbf0] ;  /* 0x0002fc00ff094b82 */ /* 0x000e620000000800 */
[----:B------:R-:W-:Y:S01]  /*1cad0*/  IMAD R65, R66, UR5, R65 ;  /* 0x0000000542417c24 */ /* 0x000fe2000f8e0241 */
[----:B------:R-:W-:-:S03]  /*1cae0*/  ULDC.64 UR4, c[0x0][0xb38] ;  /* 0x0002ce0000047ab9 */ /* 0x000fc60000000a00 */
[----:B------:R-:W-:Y:S02]  /*1caf0*/  IMAD.IADD R3, R3, 0x1, R65 ;  /* 0x0000000103037824 */ /* 0x000fe400078e0241 */
[----:B------:R-:W-:-:S04]  /*1cb00*/  IMAD.WIDE.U32 R2, R83, UR4, R2 ;  /* 0x0000000453027c25 */ /* 0x000fc8000f8e0002 */
[----:B------:R-:W-:Y:S01]  /*1cb10*/  IMAD R3, R83, UR5, R3 ;  /* 0x0000000553037c24 */ /* 0x000fe2000f8e0203 */
[----:B------:R-:W-:Y:S02]  /*1cb20*/  ULDC.64 UR4, c[0x0][0xb40] ;  /* 0x0002d00000047ab9 */ /* 0x000fe40000000a00 */
[----:B------:R-:W-:Y:S02]  /*1cb30*/  IMAD R0, R0, UR4, RZ ;  /* 0x0000000400007c24 */ /* 0x000fe4000f8e02ff */
[----:B0-----:R-:W-:-:S04]  /*1cb40*/  @P4 IMAD.HI.U32 R4, R11, R4, RZ ;  /* 0x000000040b044227 */ /* 0x001fc800078e00ff */
[C---:B------:R-:W-:Y:S02]  /*1cb50*/  IMAD R7, R67.reuse, UR5, R0 ;  /* 0x0000000543077c24 */ /* 0x040fe4000f8e0200 */
[----:B------:R-:W-:Y:S01]  /*1cb60*/  IMAD.WIDE.U32 R2, R67, UR4, R2 ;  /* 0x0000000443027c25 */ /* 0x000fe2000f8e0002 */
[----:B------:R-:W-:-:S03]  /*1cb70*/  ULDC.64 UR4, c[0x0][0xb48] ;  /* 0x0002d20000047ab9 */ /* 0x000fc60000000a00 */
[----:B------:R-:W-:Y:S01]  /*1cb80*/  IMAD.MOV.U32 R5, RZ, RZ, R11 ;  /* 0x000000ffff057224 */ /* 0x000fe200078e000b */
[----:B-1----:R-:W-:Y:S01]  /*1cb90*/  @P4 SHF.R.U32.HI R5, RZ, R9, R4 ;  /* 0x00000009ff054219 */ /* 0x002fe20000011604 */
[----:B------:R-:W-:-:S03]  /*1cba0*/  IMAD.IADD R3, R3, 0x1, R7 ;  /* 0x0000000103037824 */ /* 0x000fc600078e0207 */
[--C-:B------:R-:W-:Y:S01]  /*1cbb0*/  SHF.R.S32.HI R0, RZ, 0x1f, R5.reuse ;  /* 0x0000001fff007819 */ /* 0x100fe20000011405 */
[----:B------:R-:W-:Y:S02]  /*1cbc0*/  IMAD.MOV R7, RZ, RZ, -R5 ;  /* 0x000000ffff077224 */ /* 0x000fe400078e0a05 */
[----:B------:R-:W-:-:S04]  /*1cbd0*/  IMAD.WIDE.U32 R2, R81, UR4, R2 ;  /* 0x0000000451027c25 */ /* 0x000fc8000f8e0002 */
        /* <DEDUP_REMOVED lines=22> */
[----:B--2---:R-:W-:-:S02]  /*1cd40*/  VIADD R21, R69, 0x28 ;  /* 0x0000002845157836 */ /* 0x004fc40000000000 */
[C---:B------:R-:W-:Y:S02]  /*1cd50*/  VIADD R25, R69.reuse, 0x8 ;  /* 0x0000000845197836 */ /* 0x040fe40000000000 */
[C---:B------:R-:W-:Y:S02]  /*1cd60*/  VIADD R27, R69.reuse, 0x30 ;  /* 0x00000030451b7836 */ /* 0x040fe40000000000 */
[C---:B------:R-:W-:Y:S02]  /*1cd70*/  VIADD R61, R69.reuse, 0x10 ;  /* 0x00000010453d7836 */ /* 0x040fe40000000000 */
[C---:B------:R-:W-:Y:S02]  /*1cd80*/  VIADD R63, R69.reuse, 0x38 ;  /* 0x00000038453f7836 */ /* 0x040fe40000000000 */
[C---:B------:R-:W-:Y:S02]  /*1cd90*/  VIADD R65, R69.reuse, 0x18 ;  /* 0x0000001845417836 */ /* 0x040fe40000000000 */
        /* <DEDUP_REMOVED lines=8> */
[----:B01-3--:R-:W-:Y:S06]  /*1ce20*/  @P0 BRA `(.L_x_15097) ;  /* 0x0000000000800947 */ /* 0x00bfec0003800000 */
        /* <DEDUP_REMOVED lines=24> */
[-C--:B-1----:R-:W-:Y:S02]  /*1cfb0*/  @!P1 LEA R6, P5, R27, R4.reuse, 0x2 ;  /* 0x000000041b069211 */ /* 0x082fe400078a10ff */
[----:B------:R-:W-:Y:S01]  /*1cfc0*/  @!P0 LEA R4, P6, R63, R4, 0x2 ;  /* 0x000000043f048211 */ /* 0x000fe200078c10ff */
[----:B------:R2:W-:Y:S01]  /*1cfd0*/  @!P3 ST.E.64 desc[UR44][R2.64], R52 ;  /* 0x000000340200b985 */ /* 0x0005e2000c101b2c */
[-C--:B------:R-:W-:Y:S02]  /*1cfe0*/  @!P1 LEA.HI.X R7, R27, R5.reuse, R26, 0x2, P5 ;  /* 0x000000051b079211 */ /* 0x080fe400028f141a */
[----:B------:R-:W-:Y:S01]  /*1cff0*/  @!P0 LEA.HI.X R5, R63, R5, R64, 0x2, P6 ;  /* 0x000000053f058211 */ /* 0x000fe200030f1440 */
[----:B------:R2:W-:Y:S04]  /*1d000*/  @!P2 ST.E.64 desc[UR44][R12.64], R54 ;  /* 0x000000360c00a985 */ /* 0x0005e8000c101b2c */
[----:B------:R2:W-:Y:S04]  /*1d010*/  @!P1 ST.E.64 desc[UR44][R6.64], R56 ;  /* 0x0000003806009985 */ /* 0x0005e8000c101b2c */
[----:B------:R2:W-:Y:S02]  /*1d020*/  @!P0 ST.E.64 desc[UR44][R4.64], R58 ;  /* 0x0000003a04008985 */ /* 0x0005e4000c101b2c */
.L_x_15097:
[----:B------:R-:W-:Y:S05]  /*1d030*/  BSYNC B1 ;  /* 0x0000000000017941 */ /* 0x000fea0003800000 */
.L_x_15096:
[----:B------:R-:W-:Y:S01]  /*1d040*/  ISETP.GE.AND P0, PT, R15, R60, PT ;  /* 0x0000003c0f00720c */ /* 0x000fe20003f06270 */
[----:B--2---:R3:W4:Y:S04]  /*1d050*/  SHFL.IDX PT, R5, R14, 0x1, 0x1c1f ;  /* 0x003c1f000e057f89 */ /* 0x00472800000e0000 */
[----:B------:R3:W0:Y:S08]  /*1d060*/  SHFL.IDX PT, R4, R0, 0x1, 0x1c1f ;  /* 0x003c1f0000047f89 */ /* 0x00063000000e0000 */
[----:B---3--:R-:W-:Y:S05]  /*1d070*/  @P0 BRA `(.L_x_15095) ;  /* 0x0000000800f00947 */ /* 0x008fea0003800000 */
[----:B------:R-:W-:Y:S02]  /*1d080*/  ULDC UR4, c[0x0][0xac8] ;  /* 0x0002b20000047ab9 */ /* 0x000fe40000000800 */
[----:B------:R-:W-:Y:S02]  /*1d090*/  ISETP.GE.AND P0, PT, R69, UR4, PT ;  /* 0x0000000445007c0c */ /* 0x000fe4000bf06270 */
[----:B------:R-:W-:Y:S02]  /*1d0a0*/  ISETP.GE.AND P4, PT, R25, UR4, PT ;  /* 0x0000000419007c0c */ /* 0x000fe4000bf86270 */
[----:B------:R-:W-:Y:S02]  /*1d0b0*/  ISETP.GE.AND P3, PT, R61, UR4, PT ;  /* 0x000000043d007c0c */ /* 0x000fe4000bf66270 */
[----:B------:R-:W-:Y:S02]  /*1d0c0*/  ISETP.GE.AND P2, PT, R65, UR4, PT ;  /* 0x0000000441007c0c */ /* 0x000fe4000bf46270 */
[----:B------:R-:W-:-:S05]  /*1d0d0*/  ISETP.GE.AND P1, PT, R67, UR4, PT ;  /* 0x0000000443007c0c */ /* 0x000fca000bf26270 */
[----:B0---4-:R-:W-:Y:S02]  /*1d0e0*/  @!P0 IMAD.WIDE R2, R69, 0x4, R4 ;  /* 0x0000000445028825 */ /* 0x011fe400078e0204 */
        /* <DEDUP_REMOVED lines=14> */
[----:B0-----:R-:W-:-:S03]  /*1d1d0*/  @!P0 LEA R2, P5, R21, R4, 0x2 ;  /* 0x0000000415028211 */ /* 0x001fc600078a10ff */
        /* <DEDUP_REMOVED lines=8> */
[----:B---3--:R-:W-:-:S04]  /*1d260*/  LEA R2, P0, R63, R4, 0x2 ;  /* 0x000000043f027211 */ /* 0x008fc800078010ff */
[----:B------:R-:W-:-:S05]  /*1d270*/  LEA.HI.X R3, R63, R5, R64, 0x2, P0 ;  /* 0x000000053f037211 */ /* 0x000fca00000f1440 */
[----:B------:R0:W-:Y:S01]  /*1d280*/  ST.E.64 desc[UR44][R2.64], R42 ;  /* 0x0000002a02007985 */ /* 0x0001e2000c101b2c */
[----:B------:R-:W-:Y:S05]  /*1d290*/  BRA `(.L_x_15095) ;  /* 0x0000000800687947 */ /* 0x000fea0003800000 */
.L_x_15092:
[----:B-1----:R-:W2:Y:S01]  /*1d2a0*/  LDL R6, [R1+0x58] ;  /* 0x0000580001067983 */ /* 0x002ea20000100800 */
        /* <DEDUP_REMOVED lines=8> */
[----:B------:R-:W0:Y:S01]  /*1d330*/  @P1 LDC.64 R4, c[0x0][0xc08] ;  /* 0x00030200ff041b82 */ /* 0x000e220000000a00 */
[----:B------:R-:W-:Y:S02]  /*1d340*/  ULDC UR4, c[0x0][0xa88] ;  /* 0x0002a20000047ab9 */ /* 0x000fe40000000800 */
[----:B------:R-:W-:Y:S02]  /*1d350*/  IMAD.U32 R12, RZ, RZ, UR4 ;  /* 0x00000004ff0c7e24 */ /* 0x000fe4000f8e00ff */
[----:B--2---:R-:W-:-:S04]  /*1d360*/  IMAD.WIDE R2, R6, 0x4, R2 ;  /* 0x0000000406027825 */ /* 0x004fc800078e0202 */
[----:B0-----:R-:W-:Y:S01]  /*1d370*/  @P1 IMAD.WIDE R4, R6, 0x4, R4 ;  /* 0x0000000406041825 */ /* 0x001fe200078e0204 */
[----:B------:R0:W5:Y:S04]  /*1d380*/  @P0 LDG.E R13, desc[UR44][R2.64] ;  /* 0x0000002c020d0981 */ /* 0x000168000c1e1900 */
[----:B------:R0:W5:Y:S01]  /*1d390*/  @P1 LDG.E R12, desc[UR44][R4.64] ;  /* 0x0000002c040c1981 */ /* 0x000162000c1e1900 */
[----:B------:R-:W-:Y:S02]  /*1d3a0*/  ISETP.GT.AND P3, PT, R60, 0xbf, PT ;  /* 0x000000bf3c00780c */ /* 0x000fe40003f64270 */
[----:B------:R-:W-:Y:S02]  /*1d3b0*/  ISETP.GT.AND P2, PT, R77, 0x1, PT ;  /* 0x000000014d00780c */ /* 0x000fe40003f44270 */
[----:B------:R-:W-:Y:S01]  /*1d3c0*/  SHF.R.S32.HI R24, RZ, 0x1f, R6 ;  /* 0x0000001fff187819 */ /* 0x000fe20000011406 */
[----:B------:R-:W-:Y:S10]  /*1d3d0*/  @P1 BRA `(.L_x_15098) ;  /* 0x0000000000101947 */ /* 0x000ff40003800000 */
[----:B------:R-:W-:Y:S05]  /*1d3e0*/  @!P0 BRA `(.L_x_15098) ;  /* 0x00000000000c8947 */ /* 0x000fea0003800000 */
[----:B0-----:R-:W2:Y:S04]  /*1d3f0*/  LDG.E R5, desc[UR44][R2.64] ;  /* 0x0000002c02057981 */ /* 0x001ea8000c1e1900 */
[----:B-----5:R-:W2:Y:S02]  /*1d400*/  LDG.E R12, desc[UR44][R2.64+0x4] ;  /* 0x0000042c020c7981 */ /* 0x020ea4000c1e1900 */
[----:B--2---:R-:W-:-:S07]  /*1d410*/  IMAD.IADD R12, R12, 0x1, -R5 ;  /* 0x000000010c0c7824 */ /* 0x004fce00078e0a05 */
.L_x_15098:
[----:B------:R-:W-:Y:S01]  /*1d420*/  BSSY B1, `(.L_x_15099) ;  /* 0x0000038000017945 */ /* 0x000fe20003800000 */
[----:B------:R-:W-:Y:S02]  /*1d430*/  SEL R21, R6, RZ, !P0 ;  /* 0x000000ff06157207 */ /* 0x000fe40004000000 */
[----:B------:R-:W-:Y:S02]  /*1d440*/  SEL R24, R24, RZ, !P0 ;  /* 0x000000ff18187207 */ /* 0x000fe40004000000 */
[----:B-----5:R-:W-:Y:S01]  /*1d450*/  SHF.R.S32.HI R20, RZ, 0x1f, R13 ;  /* 0x0000001fff147819 */ /* 0x020fe2000001140d */
[----:B------:R-:W-:Y:S06]  /*1d460*/  @P3 BRA `(.L_x_15100) ;  /* 0x0000000000cc3947 */ /* 0x000fec0003800000 */
[----:B0-----:R-:W2:Y:S01]  /*1d470*/  LDL R3, [R1+0x24] ;  /* 0x0000240001037983 */ /* 0x001ea20000100800 */
[----:B------:R-:W0:Y:S02]  /*1d480*/  LDC R27, c[0x0][0xbe8] ;  /* 0x0002fa00ff1b7b82 */ /* 0x000e240000000800 */
[----:B0-----:R-:W-:Y:S01]  /*1d490*/  IMAD R2, R12, R27, RZ ;  /* 0x0000001b0c027224 */ /* 0x001fe200078e02ff */
[----:B--2---:R-:W-:-:S04]  /*1d4a0*/  IADD3 R25, R3, -0x80, R79 ;  /* 0xffffff8003197810 */ /* 0x004fc80007ffe04f */
[----:B------:R-:W-:-:S13]  /*1d4b0*/  ISETP.GE.AND P0, PT, R25, R2, PT ;  /* 0x000000021900720c */ /* 0x000fda0003f06270 */
[----:B------:R-:W-:Y:S05]  /*1d4c0*/  @P0 BRA `(.L_x_15100) ;  /* 0x0000000000b40947 */ /* 0x000fea0003800000 */
[----:B------:R-:W2:Y:S01]  /*1d4d0*/  LDL R10, [R1+0x4] ;  /* 0x00000400010a7983 */ /* 0x000ea20000100800 */
[----:B------:R-:W-:Y:S01]  /*1d4e0*/  IMAD.MOV.U32 R2, RZ, RZ, 0x9b8 ;  /* 0x000009b8ff027424 */ /* 0x000fe200078e00ff */
[----:B------:R-:W-:Y:S01]  /*1d4f0*/  ISETP.GT.AND P3, PT, R77, 0x1, PT ;  /* 0x000000014d00780c */ /* 0x000fe20003f64270 */
[----:B------:R-:W0:Y:S01]  /*1d500*/  LDC.64 R28, c[0x0][0xba8] ;  /* 0x0002ea00ff1c7b82 */ /* 0x000e220000000a00 */
[----:B------:R-:W3:Y:S01]  /*1d510*/  LDL.LU R30, [R1+0x60] ;  /* 0x00006000011e7983 */ /* 0x000ee20000300800 */
[----:B------:R-:W-:Y:S01]  /*1d520*/  ISETP.NE.AND P0, PT, R27, 0x1, PT ;  /* 0x000000011b00780c */ /* 0x000fe20003f05270 */
[----:B------:R-:W-:Y:S01]  /*1d530*/  IMAD.MOV.U32 R15, RZ, RZ, R25 ;  /* 0x000000ffff0f7224 */ /* 0x000fe200078e0019 */
[----:B------:R-:W-:-:S04]  /*1d540*/  SEL R26, R2, 0x978, P3 ;  /* 0x00000978021a7807 */ /* 0x000fc80001800000 */
[----:B------:R-:W1:Y:S08]  /*1d550*/  LDC.64 R6, c[0x0][R26+0x220] ;  /* 0x000088001a067b82 */ /* 0x000e700000000a00 */
[----:B------:R-:W2:Y:S08]  /*1d560*/  LDC.64 R2, c[0x0][R26+0x218] ;  /* 0x000086001a027b82 */ /* 0x000eb00000000a00 */
[----:B------:R-:W4:Y:S08]  /*1d570*/  LDC.64 R8, c[0x0][R26+0x228] ;  /* 0x00008a001a087b82 */ /* 0x000f300000000a00 */
[----:B------:R-:W5:Y:S08]  /*1d580*/  LDC.64 R4, c[0x0][R26+0x210] ;  /* 0x000084001a047b82 */ /* 0x000f700000000a00 */
[----:B------:R-:W4:Y:S08]  /*1d590*/  @P0 LDC R14, c[0x0][0xbec] ;  /* 0x0002fb00ff0e0b82 */ /* 0x000f300000000800 */
[----:B------:R-:W5:Y:S01]  /*1d5a0*/  @P0 LDC R33, c[0x0][0xbf0] ;  /* 0x0002fc00ff210b82 */ /* 0x000f620000000800 */
[----:B-1----:R-:W-:-:S07]  /*1d5b0*/  IMAD R7, R7, R21, RZ ;  /* 0x0000001507077224 */ /* 0x002fce00078e02ff */
[----:B0-----:R-:W0:Y:S01]  /*1d5c0*/  @!P3 LDC R28, c[0x0][0xb50] ;  /* 0x0002d400ff1cbb82 */ /* 0x001e220000000800 */
[----:B------:R-:W-:Y:S02]  /*1d5d0*/  IMAD R7, R6, R24, R7 ;  /* 0x0000001806077224 */ /* 0x000fe400078e0207 */
[----:B----4-:R-:W-:-:S05]  /*1d5e0*/  @P0 IMAD.HI.U32 R14, R25, R14, RZ ;  /* 0x0000000e190e0227 */ /* 0x010fca00078e00ff */
[----:B------:R-:W1:Y:S01]  /*1d5f0*/  @!P3 LDC R29, c[0x0][0xb54] ;  /* 0x0002d500ff1dbb82 */ /* 0x000e620000000800 */
[----:B-----5:R-:W-:Y:S01]  /*1d600*/  @P0 SHF.R.U32.HI R15, RZ, R33, R14 ;  /* 0x00000021ff0f0219 */ /* 0x020fe2000001160e */
[-C--:B--2---:R-:W-:Y:S02]  /*1d610*/  IMAD R31, R3, R10.reuse, RZ ;  /* 0x0000000a031f7224 */ /* 0x084fe400078e02ff */
[----:B------:R-:W-:Y:S01]  /*1d620*/  IMAD.WIDE.U32 R10, R2, R10, RZ ;  /* 0x0000000a020a7225 */ /* 0x000fe200078e00ff */
[----:B---3--:R-:W-:-:S03]  /*1d630*/  SEL R33, R30, RZ, P3 ;  /* 0x000000ff1e217207 */ /* 0x008fc60001800000 */
        /* <DEDUP_REMOVED lines=10> */
[----:B------:R-:W-:Y:S01]  /*1d6e0*/  IADD3 R2, P0, P1, R15, R10, R2 ;  /* 0x0000000a0f027210 */ /* 0x000fe2000791e002 */
[----:B------:R-:W-:Y:S01]  /*1d6f0*/  IMAD R5, R5, R7, RZ ;  /* 0x0000000705057224 */ /* 0x000fe200078e02ff */
[----:B------:R-:W-:Y:S02]  /*1d700*/  SHF.R.S32.HI R15, RZ, 0x1f, R15 ;  /* 0x0000001fff0f7819 */ /* 0x000fe4000001140f */
[----:B------:R-:W-:Y:S02]  /*1d710*/  SHF.R.S32.HI R9, RZ, 0x1f, R7 ;  /* 0x0000001fff097819 */ /* 0x000fe40000011407 */
[----:B------:R-:W-:-:S03]  /*1d720*/  IADD3.X R3, R15, R6, R3, P0, P1 ;  /* 0x000000060f037210 */ /* 0x000fc600007e2403 */
[C---:B------:R-:W-:Y:S02]  /*1d730*/  IMAD R5, R4.reuse, R9, R5 ;  /* 0x0000000904057224 */ /* 0x040fe400078e0205 */
[----:B------:R-:W-:-:S04]  /*1d740*/  IMAD.WIDE.U32 R2, R4, R7, R2 ;  /* 0x0000000704027225 */ /* 0x000fc800078e0002 */
[----:B------:R-:W-:Y:S01]  /*1d750*/  IMAD.IADD R3, R3, 0x1, R5 ;  /* 0x0000000103037824 */ /* 0x000fe200078e0205 */
[----:B0-----:R-:W-:-:S04]  /*1d760*/  LEA R4, P0, R2, R28, 0x2 ;  /* 0x0000001c02047211 */ /* 0x001fc800078010ff */
[----:B-1----:R-:W-:Y:S01]  /*1d770*/  LEA.HI.X R5, R2, R29, R3, 0x2, P0 ;  /* 0x0000001d02057211 */ /* 0x002fe200000f1403 */
[----:B------:R-:W-:-:S05]  /*1d780*/  IMAD.MOV.U32 R3, RZ, RZ, -0x800000 ;  /* 0xff800000ff037424 */ /* 0x000fca00078e00ff */
[----:B------:R1:W-:Y:S03]  /*1d790*/  STG.E desc[UR44][R4.64], R3 ;  /* 0x0000000304007986 */ /* 0x0003e6000c10192c */
.L_x_15100:
[----:B------:R-:W-:Y:S05]  /*1d7a0*/  BSYNC B1 ;  /* 0x0000000000017941 */ /* 0x000fea0003800000 */
.L_x_15099:
[----:B------:R-:W-:Y:S05]  /*1d7b0*/  @P2 BRA `(.L_x_15095) ;  /* 0x0000000400202947 */ /* 0x000fea0003800000 */
[----:B------:R-:W2:Y:S01]  /*1d7c0*/  LDL.LU R10, [R1+0x4] ;  /* 0x00000400010a7983 */ /* 0x000ea20000300800 */
[----:B------:R-:W3:Y:S01]  /*1d7d0*/  LDC R11, c[0x0][0xbe8] ;  /* 0x0002fa00ff0b7b82 */ /* 0x000ee20000000800 */
[----:B------:R-:W-:Y:S01]  /*1d7e0*/  ULDC.64 UR4, c[0x0][0xaa0] ;  /* 0x0002a80000047ab9 */ /* 0x000fe20000000a00 */
[----:B------:R-:W-:Y:S01]  /*1d7f0*/  IMAD R62, R62, 0x30, R63 ;  /* 0x000000303e3e7824 */ /* 0x000fe200078e023f */
[----:B------:R-:W4:Y:S01]  /*1d800*/  LDL.LU R8, [R1+0x24] ;  /* 0x0000240001087983 */ /* 0x000f220000300800 */
[----:B0-----:R-:W-:Y:S01]  /*1d810*/  IMAD R2, R20, UR4, RZ ;  /* 0x0000000414027c24 */ /* 0x001fe2000f8e02ff */
[----:B------:R-:W-:Y:S02]  /*1d820*/  ULDC.64 UR6, c[0x0][0xaf0] ;  /* 0x0002bc0000067ab9 */ /* 0x000fe40000000a00 */
[----:B------:R-:W-:Y:S02]  /*1d830*/  IMAD R6, R24, UR6, RZ ;  /* 0x0000000618067c24 */ /* 0x000fe4000f8e02ff */
[----:B-1----:R-:W-:-:S02]  /*1d840*/  IMAD R5, R13, UR5, R2 ;  /* 0x000000050d057c24 */ /* 0x002fc4000f8e0202 */
[----:B------:R-:W-:Y:S01]  /*1d850*/  IMAD.WIDE.U32 R2, R13, UR4, RZ ;  /* 0x000000040d027c25 */ /* 0x000fe2000f8e00ff */
[----:B------:R-:W-:-:S03]  /*1d860*/  ULDC.64 UR4, c[0x0][0xae8] ;  /* 0x0002ba0000047ab9 */ /* 0x000fc60000000a00 */
[----:B------:R-:W-:Y:S01]  /*1d870*/  IMAD.IADD R3, R3, 0x1, R5 ;  /* 0x0000000103037824 */ /* 0x000fe200078e0205 */
[----:B---3--:R-:W-:-:S13]  /*1d880*/  ISETP.NE.AND P0, PT, R11, 0x1, PT ;  /* 0x000000010b00780c */ /* 0x008fda0003f05270 */
[----:B------:R-:W0:Y:S08]  /*1d890*/  @P0 LDC R7, c[0x0][0xbec] ;  /* 0x0002fb00ff070b82 */ /* 0x000e300000000800 */
[----:B------:R-:W1:Y:S01]  /*1d8a0*/  @P0 LDC R9, c[0x0][0xbf0] ;  /* 0x0002fc00ff090b82 */ /* 0x000e620000000800 */
[----:B--2---:R-:W-:-:S04]  /*1d8b0*/  IMAD.WIDE.U32 R2, R10, UR4, R2 ;  /* 0x000000040a027c25 */ /* 0x004fc8000f8e0002 */
[----:B----4-:R-:W-:Y:S02]  /*1d8c0*/  IMAD.IADD R62, R8, 0x1, R62 ;  /* 0x00000001083e7824 */ /* 0x010fe400078e023e */
[----:B------:R-:W-:Y:S01]  /*1d8d0*/  IMAD R3, R10, UR5, R3 ;  /* 0x000000050a037c24 */ /* 0x000fe2000f8e0203 */
[----:B------:R-:W-:Y:S01]  /*1d8e0*/  ULDC.64 UR4, c[0x0][0xae0] ;  /* 0x0002b80000047ab9 */ /* 0x000fe20000000a00 */
[----:B0-----:R-:W-:-:S04]  /*1d8f0*/  @P0 IMAD.HI.U32 R4, R62, R7, RZ ;  /* 0x000000073e040227 */ /* 0x001fc800078e00ff */
[----:B------:R-:W-:Y:S01]  /*1d900*/  IMAD.MOV.U32 R5, RZ, RZ, R62 ;  /* 0x000000ffff057224 */ /* 0x000fe200078e003e */
[----:B-1----:R-:W-:Y:S01]  /*1d910*/  @P0 SHF.R.U32.HI R5, RZ, R9, R4 ;  /* 0x00000009ff050219 */ /* 0x002fe20000011604 */
[C---:B------:R-:W-:Y:S02]  /*1d920*/  IMAD R9, R21.reuse, UR7, R6 ;  /* 0x0000000715097c24 */ /* 0x040fe4000f8e0206 */
[----:B------:R-:W-:Y:S01]  /*1d930*/  IMAD.WIDE.U32 R2, R21, UR6, R2 ;  /* 0x0000000615027c25 */ /* 0x000fe2000f8e0002 */
[----:B------:R-:W-:-:S03]  /*1d940*/  SHF.R.S32.HI R4, RZ, 0x1f, R5 ;  /* 0x0000001fff047819 */ /* 0x000fc60000011405 */
[----:B------:R-:W-:Y:S02]  /*1d950*/  IMAD.MOV R7, RZ, RZ, -R5 ;  /* 0x000000ffff077224 */ /* 0x000fe400078e0a05 */
[----:B------:R-:W-:Y:S02]  /*1d960*/  IMAD R4, R4, UR4, RZ ;  /* 0x0000000404047c24 */ /* 0x000fe4000f8e02ff */
[----:B------:R-:W-:Y:S02]  /*1d970*/  IMAD R7, R11, R7, R62 ;  /* 0x000000070b077224 */ /* 0x000fe400078e023e */
[----:B------:R-:W-:Y:S02]  /*1d980*/  IMAD.IADD R3, R3, 0x1, R9 ;  /* 0x0000000103037824 */ /* 0x000fe400078e0209 */
        /* <DEDUP_REMOVED lines=8> */
[----:B------:R-:W-:-:S03]  /*1da10*/  ULDC.64 UR4, c[0x0][0xa80] ;  /* 0x0002a00000047ab9 */ /* 0x000fc60000000a00 */
[----:B------:R-:W-:Y:S01]  /*1da20*/  IMAD.IADD R3, R3, 0x1, R5 ;  /* 0x0000000103037824 */ /* 0x000fe200078e0205 */
[----:B------:R-:W-:Y:S01]  /*1da30*/  LEA R5, P0, R2, UR4, 0x1 ;  /* 0x0000000402057c11 */ /* 0x000fe2000f8008ff */
[----:B------:R-:W-:Y:S01]  /*1da40*/  IMAD.IADD R4, R63, 0x1, R8 ;  /* 0x000000013f047824 */ /* 0x000fe200078e0208 */
[----:B------:R-:W-:Y:S01]  /*1da50*/  ULDC UR4, c[0x0][0xac8] ;  /* 0x0002b20000047ab9 */ /* 0x000fe20000000800 */
[----:B------:R-:W-:Y:S01]  /*1da60*/  IMAD R21, R12, R11, RZ ;  /* 0x0000000b0c157224 */ /* 0x000fe200078e02ff */
        /* <DEDUP_REMOVED lines=29> */
.L_x_15095:
[----:B------:R-:W-:Y:S05]  /*1dc40*/  BSYNC B0 ;  /* 0x0000000000007941 */ /* 0x000fea0003800000 */
.L_x_15091:
[----:B------:R-:W3:Y:S01]  /*1dc50*/  LDL R0, [R1+0x4c] ;  /* 0x00004c0001007983 */ /* 0x000ee20000100800 */
[----:B------:R-:W-:Y:S02]  /*1dc60*/  ULDC UR4, c[0x0][0xc3c] ;  /* 0x00030f0000047ab9 */ /* 0x000fe40000000800 */
[----:B---3--:R-:W-:-:S13]  /*1dc70*/  ISETP.GE.AND P0, PT, R0, UR4, PT ;  /* 0x0000000400007c0c */ /* 0x008fda000bf06270 */
[----:B------:R-:W-:Y:S05]  /*1dc80*/  @!P0 BRA `(.L_x_15101) ;  /* 0xfffffe3000b08947 */ /* 0x000fea000383ffff */
[----:B------:R-:W-:Y:S05]  /*1dc90*/  BRA `(.L_x_14913) ;  /* 0x0000008800e47947 */ /* 0x000fea0003800000 */
.L_x_14911:
        /* <DEDUP_REMOVED lines=58> */
.L_x_15105:
        /* <DEDUP_REMOVED lines=37> */
.L_x_15103:
        /* <DEDUP_REMOVED lines=13> */
.L_x_15106:
        /* <DEDUP_REMOVED lines=13> */
[----:B------:R-:W-:Y:S01]  /*1e430*/  IMAD R9, R10, R7, RZ ;  /* 0x000000070a097224 */ /* 0x000fe200078e02ff */
[----:B------:R-:W-:-:S03]  /*1e440*/  IABS R10, R25 ;  /* 0x00000019000a7213 */ /* 0x000fc60000000000 */
        /* <DEDUP_REMOVED lines=20> */
[----:B------:R-:W-:Y:S01]  /*1e590*/  IMAD.MOV.U32 R2, RZ, RZ, R8 ;  /* 0x000000ffff027224 */ /* 0x000fe200078e0008 */
[----:B------:R-:W-:-:S03]  /*1e5a0*/  IABS R8, R6 ;  /* 0x0000000600087213 */ /* 0x000fc60000000000 */
[----:B------:R-:W-:Y:S02]  /*1e5b0*/  IMAD R9, R2, R5, RZ ;  /* 0x0000000502097224 */ /* 0x000fe400078e02ff */
[----:B------:R-:W-:Y:S02]  /*1e5c0*/  IMAD.MOV.U32 R2, RZ, RZ, RZ ;  /* 0x000000ffff027224 */ /* 0x000fe400078e00ff */
[----:B------:R-:W-:Y:S02]  /*1e5d0*/  IMAD.MOV R8, RZ, RZ, -R8 ;  /* 0x000000ffff087224 */ /* 0x000fe400078e0a08 */
[----:B------:R-:W-:Y:S01]  /*1e5e0*/  IMAD.HI.U32 R2, R3, R9, R2 ;  /* 0x0000000903027227 */ /* 0x000fe200078e0002 */
[----:B------:R-:W-:-:S05]  /*1e5f0*/  IABS R3, R7 ;  /* 0x0000000700037213 */ /* 0x000fca0000000000 */
        /* <DEDUP_REMOVED lines=19> */
.L_x_15107:
        /* <DEDUP_REMOVED lines=34> */
[----:B------:R-:W-:Y:S01]  /*1e950*/  IABS R8, R7 ;  /* 0x0000000700087213 */ /* 0x000fe20000000000 */
[----:B------:R-:W-:-:S03]  /*1e960*/  IMAD.MOV R26, RZ, RZ, -R7 ;  /* 0x000000ffff1a7224 */ /* 0x000fc600078e0a07 */
        /* <DEDUP_REMOVED lines=24> */
.L_x_15108:
[----:B------:R-:W-:-:S05]  /*1eaf0*/  LOP3.LUT R2, RZ, R2, RZ, 0x33, !PT ;  /* 0x00000002ff027212 */ /* 0x000fca00078e33ff */
[----:B------:R-:W-:Y:S01]  /*1eb00*/  IMAD.IADD R25, R25, 0x1, R2 ;  /* 0x0000000119197824 */ /* 0x000fe200078e0202 */
[----:B------:R-:W-:Y:S06]  /*1eb10*/  BRA `(.L_x_15109) ;  /* 0x00000000000c7947 */ /* 0x000fec0003800000 */
.L_x_15104:
[----:B------:R-:W-:Y:S02]  /*1eb20*/  IMAD.MOV.U32 R25, RZ, RZ, RZ ;  /* 0x000000ffff197224 */ /* 0x000fe400078e00ff */
[----:B------:R-:W-:Y:S02]  /*1eb30*/  IMAD.U32 R24, RZ, RZ, UR6 ;  /* 0x00000006ff187e24 */ /* 0x000fe4000f8e00ff */
[----:B------:R-:W-:-:S07]  /*1eb40*/  IMAD.MOV.U32 R26, RZ, RZ, RZ ;  /* 0x000000ffff1a7224 */ /* 0x000fce00078e00ff */
.L_x_15109:
[----:B------:R-:W-:-:S13]  /*1eb50*/  ISETP.NE.AND P0, PT, R0, RZ, PT ;  /* 0x000000ff0000720c */ /* 0x000fda0003f05270 */
[----:B------:R-:W0:Y:S01]  /*1eb60*/  @!P0 S2R R3, SR_CgaCtaId ;  /* 0x0000000000038919 */ /* 0x000e220000008800 */
[----:B------:R-:W-:-:S04]  /*1eb70*/  @!P0 MOV R0, 0x400 ;  /* 0x0000040000008802 */ /* 0x000fc80000000f00 */
[----:B0-----:R-:W-:-:S05]  /*1eb80*/  @!P0 LEA R0, R3, R0, 0x18 ;  /* 0x0000000003008211 */ /* 0x001fca00078ec0ff */
[----:B------:R2:W-:Y:S01]  /*1eb90*/  @!P0 STS.128 [R0+0x132d0], R24 ;  /* 0x0132d01800008388 */ /* 0x0005e20000000c00 */
[----:B------:R-:W-:Y:S06]  /*1eba0*/  BAR.ARV 0x5, 0x200 ;  /* 0x0148000000007b1d */ /* 0x000fec0000002000 */
.L_x_15102:
[----:B0-2---:R-:W-:Y:S01]  /*1ebb0*/  IMAD.MOV.U32 R0, RZ, RZ, 0x1 ;  /* 0x00000001ff007424 */ /* 0x005fe200078e00ff */
[----:B------:R0:W-:Y:S01]  /*1ebc0*/  STL [R1+0xc], RZ ;  /* 0x00000cff01007387 */ /* 0x0001e20000100800 */
[----:B------:R-:W-:Y:S02]  /*1ebd0*/  ULDC UR4, c[0x0][0xc3c] ;  /* 0x00030f0000047ab9 */ /* 0x000fe40000000800 */
[----:B-1----:R-:W-:Y:S01]  /*1ebe0*/  ISETP.GE.AND P0, PT, R27, UR4, PT ;  /* 0x000000041b007c0c */ /* 0x002fe2000bf06270 */
        /* <DEDUP_REMOVED lines=15> */
[----:B------:R-:W-:Y:S02]  /*1ece0*/  IMAD.SHL.U32 R2, R9, 0x20, RZ ;  /* 0x0000002009027824 */ /* 0x000fe400078e00ff */
[----:B------:R-:W-:Y:S01]  /*1ecf0*/  IMAD.SHL.U32 R6, R12, 0x10, RZ ;  /* 0x000000100c067824 */ /* 0x000fe200078e00ff */
[----:B------:R-:W-:Y:S01]  /*1ed00*/  LOP3.LUT R8, R5, 0x30, R8, 0x78, !PT ;  /* 0x0000003005087812 */ /* 0x000fe200078e7808 */
[----:B------:R-:W-:Y:S01]  /*1ed10*/  IMAD.SHL.U32 R4, R9, 0x8, RZ ;  /* 0x0000000809047824 */ /* 0x000fe200078e00ff */
[----:B------:R-:W-:Y:S02]  /*1ed20*/  LOP3.LUT R5, R2, 0x80, RZ, 0xc0, !PT ;  /* 0x0000008002057812 */ /* 0x000fe400078ec0ff */
[----:B------:R-:W-:Y:S02]  /*1ed30*/  LOP3.LUT R7, R6, 0x600, RZ, 0xc0, !PT ;  /* 0x0000060006077812 */ /* 0x000fe400078ec0ff */
[----:B------:R-:W-:Y:S01]  /*1ed40*/  LOP3.LUT R3, R3, 0x30, R4, 0x78, !PT ;  /* 0x0000003003037812 */ /* 0x000fe200078e7804 */
[----:B------:R-:W-:Y:S01]  /*1ed50*/  IMAD.SHL.U32 R4, R9, 0x4, RZ ;  /* 0x0000000409047824 */ /* 0x000fe200078e00ff */
[----:B------:R-:W-:-:S02]  /*1ed60*/  LOP3.LUT R5, R5, 0x10, R9, 0xf8, !PT ;  /* 0x0000001005057812 */ /* 0x000fc400078ef809 */
        /* <DEDUP_REMOVED lines=30> */
.L_x_15240:
[----:B------:R-:W-:Y:S05]  /*1ef50*/  YIELD ;  /* 0x0000000000007946 */ /* 0x000fea0003800000 */
[----:B------:R-:W-:Y:S01]  /*1ef60*/  ULDC.64 UR4, c[0x0][0xa28] ;  /* 0x00028a0000047ab9 */ /* 0x000fe20000000a00 */
[----:B------:R-:W-:Y:S01]  /*1ef70*/  IMAD.MOV.U32 R12, RZ, RZ, RZ ;  /* 0x000000ffff0c7224 */ /* 0x000fe200078e00ff */
[----:B------:R-:W-:Y:S01]  /*1ef80*/  ISETP.NE.U32.AND P0, PT, RZ, UR4, PT ;  /* 0x00000004ff007c0c */ /* 0x000fe2000bf05070 */
[----:B0-----:R-:W0:Y:S01]  /*1ef90*/  LDC.64 R6, c[0x0][0xa00] ;  /* 0x00028000ff067b82 */ /* 0x001e220000000a00 */
[----:B-1----:R-:W-:Y:S01]  /*1efa0*/  IMAD.MOV.U32 R0, RZ, RZ, RZ ;  /* 0x000000ffff007224 */ /* 0x002fe200078e00ff */
        /* <DEDUP_REMOVED lines=12> */
[----:B------:R-:W-:Y:S01]  /*1f070*/  IMAD.MOV.U32 R4, RZ, RZ, RZ ;  /* 0x000000ffff047224 */ /* 0x000fe200078e00ff */
[----:B------:R-:W-:Y:S01]  /*1f080*/  ISETP.NE.U32.AND P0, PT, RZ, UR4, PT ;  /* 0x00000004ff007c0c */ /* 0x000fe2000bf05070 */
[----:B-1----:R-:W0:Y:S03]  /*1f090*/  LDC.64 R2, c[0x0][0xa10] ;  /* 0x00028400ff027b82 */ /* 0x002e260000000a00 */
[----:B------:R-:W-:-:S05]  /*1f0a0*/  ISETP.NE.AND.EX P0, PT, RZ, UR5, PT, P0 ;  /* 0x00000005ff007c0c */ /* 0x000fca000bf05300 */
[----:B------:R-:W1:Y:S08]  /*1f0b0*/  @P2 LDC.64 R8, c[0x0][0xa18] ;  /* 0x00028600ff082b82 */ /* 0x000e700000000a00 */
[----:B------:R-:W3:Y:S01]  /*1f0c0*/  @P0 LDG.E R0, desc[UR44][R6.64] ;  /* 0x0000002c06000981 */ /* 0x000ee2000c1e1900 */
[----:B------:R-:W-:Y:S01]  /*1f0d0*/  ULDC UR4, c[0x0][0x288] ;  /* 0x0000a20000047ab9 */ /* 0x000fe20000000800 */
[----:B0-----:R-:W-:-:S05]  /*1f0e0*/  IMAD.WIDE R2, R27, 0x4, R2 ;  /* 0x000000041b027825 */ /* 0x001fca00078e0202 */
[----:B------:R-:W5:Y:S01]  /*1f0f0*/  @P1 LDG.E R4, desc[UR44][R2.64] ;  /* 0x0000002c02041981 */ /* 0x000f62000c1e1900 */
[----:B-1----:R-:W-:-:S03]  /*1f100*/  @P2 IMAD.WIDE R8, R27, 0x4, R8 ;  /* 0x000000041b082825 */ /* 0x002fc600078e0208 */
[----:B---3--:R0:W-:Y:S02]  /*1f110*/  STL [R1+0x50], R0 ;  /* 0x0000500001007387 */ /* 0x0081e40000100800 */
[----:B0-----:R-:W-:Y:S01]  /*1f120*/  IMAD.U32 R0, RZ, RZ, UR4 ;  /* 0x00000004ff007e24 */ /* 0x001fe2000f8e00ff */
[----:B------:R-:W-:-:S05]  /*1f130*/  ULDC.64 UR4, c[0x0][0x418] ;  /* 0x0001060000047ab9 */ /* 0x000fca0000000a00 */
        /* <DEDUP_REMOVED lines=10> */
[----:B---3--:R0:W-:Y:S04]  /*1f1e0*/  STL [R1+0x4c], R0 ;  /* 0x00004c0001007387 */ /* 0x0081e80000100800 */
[----:B--2---:R0:W-:Y:S01]  /*1f1f0*/  STL [R1+0x24], R12 ;  /* 0x0000240c01007387 */ /* 0x0041e20000100800 */
[----:B------:R-:W-:Y:S01]  /*1f200*/  IMAD.MOV.U32 R11, RZ, RZ, R0 ;  /* 0x000000ffff0b7224 */ /* 0x000fe200078e0000 */
[----:B------:R-:W-:Y:S06]  /*1f210*/  @P2 BRA `(.L_x_15111) ;  /* 0x0000000000142947 */ /* 0x000fec0003800000 */
[----:B------:R-:W-:Y:S05]  /*1f220*/  @!P0 BRA `(.L_x_15111) ;  /* 0x0000000000108947 */ /* 0x000fea0003800000 */
[----:B0-----:R-:W2:Y:S04]  /*1f230*/  LDG.E R0, desc[UR44][R6.64] ;  /* 0x0000002c06007981 */ /* 0x001ea8000c1e1900 */
[----:B------:R-:W2:Y:S02]  /*1f240*/  LDG.E R6, desc[UR44][R6.64+0x4] ;  /* 0x0000042c06067981 */ /* 0x000ea4000c1e1900 */
[----:B--2---:R-:W-:-:S05]  /*1f250*/  IMAD.IADD R11, R6, 0x1, -R0 ;  /* 0x00000001060b7824 */ /* 0x004fca00078e0a00 */
[----:B------:R1:W-:Y:S02]  /*1f260*/  STL [R1+0x4c], R11 ;  /* 0x00004c0b01007387 */ /* 0x0003e40000100800 */
.L_x_15111:
[----:B------:R-:W-:Y:S01]  /*1f270*/  ULDC.64 UR4, c[0x0][0xa20] ;  /* 0x0002880000047ab9 */ /* 0x000fe20000000a00 */
[C---:B------:R-:W-:Y:S02]  /*1f280*/  LOP3.LUT R10, R26.reuse, 0xff000000, RZ, 0xc0, !PT ;  /* 0xff0000001a0a7812 */ /* 0x040fe400078ec0ff */
[----:B------:R-:W-:Y:S02]  /*1f290*/  ISETP.NE.U32.AND P0, PT, RZ, UR4, PT ;  /* 0x00000004ff007c0c */ /* 0x000fe4000bf05070 */
[----:B------:R-:W-:Y:S02]  /*1f2a0*/  SHF.R.U32.HI R10, RZ, 0x8, R10 ;  /* 0x00000008ff0a7819 */ /* 0x000fe4000001160a */
[----:B------:R-:W-:Y:S02]  /*1f2b0*/  ISETP.NE.AND.EX P0, PT, RZ, UR5, PT, P0 ;  /* 0x00000005ff007c0c */ /* 0x000fe4000bf05300 */
[C---:B0-----:R-:W-:Y:S02]  /*1f2c0*/  LOP3.LUT R0, R26.reuse, 0xff0000, RZ, 0xc0, !PT ;  /* 0x00ff00001a007812 */ /* 0x041fe400078ec0ff */
[----:B------:R-:W-:-:S02]  /*1f2d0*/  LOP3.LUT R17, R26, 0xffff, RZ, 0xc0, !PT ;  /* 0x0000ffff1a117812 */ /* 0x000fc400078ec0ff */
[----:B------:R-:W-:-:S07]  /*1f2e0*/  LEA.HI R10, R0, R10, RZ, 0x10 ;  /* 0x0000000a000a7211 */ /* 0x000fce00078f80ff */
[----:B------:R-:W-:Y:S05]  /*1f2f0*/  @!P0 BRA `(.L_x_15112) ;  /* 0x0000000000108947 */ /* 0x000fea0003800000 */
[----:B------:R-:W0:Y:S02]  /*1f300*/  LDC.64 R6, c[0x0][0xa20] ;  /* 0x00028800ff067b82 */ /* 0x000e240000000a00 */
[----:B0-----:R-:W-:-:S05]  /*1f310*/  IMAD.WIDE R6, R27, 0x4, R6 ;  /* 0x000000041b067825 */ /* 0x001fca00078e0206 */
[----:B------:R0:W5:Y:S01]  /*1f320*/  LDG.E R5, desc[UR44][R6.64] ;  /* 0x0000002c06057981 */ /* 0x000162000c1e1900 */
[----:B------:R-:W-:Y:S05]  /*1f330*/  BRA `(.L_x_15113) ;  /* 0x0000000000247947 */ /* 0x000fea0003800000 */
.L_x_15112:
        /* <DEDUP_REMOVED lines=9> */
.L_x_15113:
[----:B------:R-:W2:Y:S04]  /*1f3d0*/  @P1 LDG.E R0, desc[UR44][R2.64] ;  /* 0x0000002c02001981 */ /* 0x000ea8000c1e1900 */
[----:B0-----:R0:W2:Y:S01]  /*1f3e0*/  @P1 LDG.E R6, desc[UR44][R2.64+0x4] ;  /* 0x0000042c02061981 */ /* 0x0010a2000c1e1900 */
[----:B-----5:R-:W-:Y:S02]  /*1f3f0*/  IMAD.IADD R5, R5, 0x1, -R12 ;  /* 0x0000000105057824 */ /* 0x020fe400078e0a0c */
[----:B------:R-:W-:Y:S01]  /*1f400*/  IMAD R25, R25, 0xc0, RZ ;  /* 0x000000c019197824 */ /* 0x000fe200078e02ff */
[----:B0-----:R-:W0:Y:S02]  /*1f410*/  LDC R2, c[0x0][0x448] ;  /* 0x00011200ff027b82 */ /* 0x001e240000000800 */
[----:B0-----:R-:W-:-:S13]  /*1f420*/  ISETP.NE.AND P2, PT, R2, 0x1, PT ;  /* 0x000000010200780c */ /* 0x001fda0003f45270 */
[----:B------:R-:W0:Y:S08]  /*1f430*/  @P2 LDC R3, c[0x0][0x44c] ;  /* 0x00011300ff032b82 */ /* 0x000e300000000800 */
[----:B------:R-:W3:Y:S01]  /*1f440*/  @P2 LDC R2, c[0x0][0x450] ;  /* 0x00011400ff022b82 */ /* 0x000ee20000000800 */
[----:B--2---:R-:W-:Y:S02]  /*1f450*/  @P1 IMAD.IADD R9, R6, 0x1, -R0 ;  /* 0x0000000106091824 */ /* 0x004fe400078e0a00 */
[----:B------:R-:W-:-:S02]  /*1f460*/  VIADD R0, R25, 0xbf ;  /* 0x000000bf19007836 */ /* 0x000fc40000000000 */
[----:B------:R-:W-:Y:S02]  /*1f470*/  IMAD.IADD R19, R5, 0x1, R9 ;  /* 0x0000000105137824 */ /* 0x000fe400078e0209 */
[----:B0-----:R-:W-:-:S03]  /*1f480*/  @P2 IMAD.HI.U32 R3, R0, R3, RZ ;  /* 0x0000000300032227 */ /* 0x001fc600078e00ff */
[C---:B------:R-:W-:Y:S01]  /*1f490*/  IADD3 R21, R19.reuse, 0x1, -R11 ;  /* 0x0000000113157810 */ /* 0x040fe20007ffe80b */
[----:B------:R-:W-:Y:S01]  /*1f4a0*/  VIADD R26, R19, 0x9f ;  /* 0x0000009f131a7836 */ /* 0x000fe20000000000 */
[----:B---3--:R-:W-:-:S03]  /*1f4b0*/  @P2 SHF.R.U32.HI R0, RZ, R2, R3 ;  /* 0x00000002ff002219 */ /* 0x008fc60000011603 */
[----:B------:R-:W-:-:S04]  /*1f4c0*/  IMAD.HI R26, R26, 0x66666667, RZ ;  /* 0x666666671a1a7827 */ /* 0x000fc800078e02ff */
[----:B------:R-:W-:Y:S01]  /*1f4d0*/  IMAD.IADD R0, R21, 0x1, R0 ;  /* 0x0000000115007824 */ /* 0x000fe200078e0200 */
[----:B------:R-:W-:-:S04]  /*1f4e0*/  SHF.R.U32.HI R2, RZ, 0x1f, R26 ;  /* 0x0000001fff027819 */ /* 0x000fc8000001161a */
[----:B------:R-:W-:Y:S02]  /*1f4f0*/  LEA.HI.SX32 R26, R26, R2, 0x1a ;  /* 0x000000021a1a7211 */ /* 0x000fe400078fd2ff */
[----:B------:R-:W0:Y:S02]  /*1f500*/  LDC.64 R2, c[0x0][0x9e0] ;  /* 0x00027800ff027b82 */ /* 0x000e240000000a00 */
        /* <DEDUP_REMOVED lines=14> */
.L_x_15116:
[----:B------:R-:W-:-:S13]  /*1f5f0*/  ISETP.NE.AND P0, PT, R3, 0x1, PT ;  /* 0x000000010300780c */ /* 0x000fda0003f05270 */
[----:B------:R-:W0:Y:S02]  /*1f600*/  @P0 LDC.64 R6, c[0x0][0x9e8] ;  /* 0x00027a00ff060b82 */ /* 0x000e240000000a00 */
[----:B0-----:R-:W-:-:S05]  /*1f610*/  @P0 IMAD.HI.U32 R6, R8, R6, RZ ;  /* 0x0000000608060227 */ /* 0x001fca00078e00ff */
[----:B------:R-:W-:-:S07]  /*1f620*/  @P0 SHF.R.U32.HI R8, RZ, R7, R6 ;  /* 0x00000007ff080219 */ /* 0x000fce0000011606 */
.L_x_15117:
[----:B------:R-:W-:Y:S05]  /*1f630*/  BSYNC B0 ;  /* 0x0000000000007941 */ /* 0x000fea0003800000 */
.L_x_15115:
[----:B------:R-:W-:-:S05]  /*1f640*/  IMAD R8, R8, R3, R3 ;  /* 0x0000000308087224 */ /* 0x000fca00078e0203 */
[----:B------:R-:W-:-:S07]  /*1f650*/  VIMNMX R2, R2, R8, PT ;  /* 0x0000000802027248 */ /* 0x000fce0003fe0100 */
.L_x_15114:
[----:B------:R-:W0:Y:S01]  /*1f660*/  @P2 LDC R6, c[0x0][0x44c] ;  /* 0x00011300ff062b82 */ /* 0x000e220000000800 */
[----:B------:R-:W-:Y:S01]  /*1f670*/  VIADD R2, R2, 0x9f ;  /* 0x0000009f02027836 */ /* 0x000fe20000000000 */
[----:B------:R-:W-:Y:S01]  /*1f680*/  ULDC UR4, c[0x0][0x9dc] ;  /* 0x0002770000047ab9 */ /* 0x000fe20000000800 */
[----:B------:R-:W-:Y:S02]  /*1f690*/  IMAD.MOV.U32 R0, RZ, RZ, R25 ;  /* 0x000000ffff007224 */ /* 0x000fe400078e0019 */
[----:B------:R-:W-:-:S03]  /*1f6a0*/  IMAD.HI R2, R2, 0x66666667, RZ ;  /* 0x6666666702027827 */ /* 0x000fc600078e02ff */
[----:B------:R-:W2:Y:S01]  /*1f6b0*/  @P2 LDC R7, c[0x0][0x450] ;  /* 0x00011400ff072b82 */ /* 0x000ea20000000800 */
[----:B------:R-:W-:Y:S01]  /*1f6c0*/  IMAD.IADD R22, R19, 0x1, -R11 ;  /* 0x0000000113167824 */ /* 0x000fe200078e0a0b */
[----:B------:R-:W-:-:S04]  /*1f6d0*/  SHF.R.U32.HI R8, RZ, 0x1f, R2 ;  /* 0x0000001fff087819 */ /* 0x000fc80000011602 */
[----:B------:R-:W-:-:S04]  /*1f6e0*/  LEA.HI.SX32 R8, R2, R8, 0x1a ;  /* 0x0000000802087211 */ /* 0x000fc800078fd2ff */
[----:B------:R-:W-:Y:S01]  /*1f6f0*/  VIMNMX R8, R26, R8, PT ;  /* 0x000000081a087248 */ /* 0x000fe20003fe0100 */
[----:B0-----:R-:W-:-:S05]  /*1f700*/  @P2 IMAD.HI.U32 R6, R25, R6, RZ ;  /* 0x0000000619062227 */ /* 0x001fca00078e00ff */
        /* <DEDUP_REMOVED lines=14> */
.L_x_15120:
[----:B------:R-:W-:-:S13]  /*1f7f0*/  ISETP.NE.AND P0, PT, R3, 0x1, PT ;  /* 0x000000010300780c */ /* 0x000fda0003f05270 */
[----:B------:R-:W0:Y:S02]  /*1f800*/  @P0 LDC.64 R6, c[0x0][0x9e8] ;  /* 0x00027a00ff060b82 */ /* 0x000e240000000a00 */
[----:B0-----:R-:W-:-:S05]  /*1f810*/  @P0 IMAD.HI.U32 R6, R2, R6, RZ ;  /* 0x0000000602060227 */ /* 0x001fca00078e00ff */
[----:B------:R-:W-:-:S07]  /*1f820*/  @P0 SHF.R.U32.HI R2, RZ, R7, R6 ;  /* 0x00000007ff020219 */ /* 0x000fce0000011606 */
.L_x_15121:
[----:B------:R-:W-:Y:S05]  /*1f830*/  BSYNC B0 ;  /* 0x0000000000007941 */ /* 0x000fea0003800000 */
.L_x_15119:
[----:B------:R-:W-:-:S05]  /*1f840*/  IMAD R2, R2, R3, RZ ;  /* 0x0000000302027224 */ /* 0x000fca00078e02ff */
[----:B------:R-:W-:-:S07]  /*1f850*/  VIMNMX R0, R0, R2, !PT ;  /* 0x0000000200007248 */ /* 0x000fce0007fe0100 */
.L_x_15118:
[----:B------:R-:W-:Y:S01]  /*1f860*/  IMAD.HI R0, R0, 0x66666667, RZ ;  /* 0x6666666700007827 */ /* 0x000fe200078e02ff */
[----:B------:R-:W-:Y:S01]  /*1f870*/  BSSY B0, `(.L_x_15122) ;  /* 0x0000027000007945 */ /* 0x000fe20003800000 */
[----:B------:R-:W-:-:S03]  /*1f880*/  LOP3.LUT R20, R10, 0xff, RZ, 0xc0, !PT ;  /* 0x000000ff0a147812 */ /* 0x000fc600078ec0ff */
[----:B------:R-:W-:-:S04]  /*1f890*/  SHF.R.U32.HI R2, RZ, 0x1f, R0 ;  /* 0x0000001fff027819 */ /* 0x000fc80000011600 */
[----:B------:R-:W-:Y:S02]  /*1f8a0*/  LEA.HI.SX32 R2, R0, R2, 0x1a ;  /* 0x0000000200027211 */ /* 0x000fe400078fd2ff */
[----:B------:R-:W-:Y:S02]  /*1f8b0*/  SHF.R.U32.HI R0, RZ, 0x10, R10 ;  /* 0x00000010ff007819 */ /* 0x000fe4000001160a */
[----:B------:R-:W-:Y:S01]  /*1f8c0*/  VIMNMX R6, RZ, R2, !PT ;  /* 0x00000002ff067248 */ /* 0x000fe20007fe0100 */
[----:B------:R-:W-:-:S03]  /*1f8d0*/  IMAD.MOV.U32 R2, RZ, RZ, RZ ;  /* 0x000000ffff027224 */ /* 0x000fc600078e00ff */
        /* <DEDUP_REMOVED lines=32> */
.L_x_15123:
[----:B------:R-:W-:Y:S05]  /*1fae0*/  BSYNC B0 ;  /* 0x0000000000007941 */ /* 0x000fea0003800000 */
.L_x_15122:
        /* <DEDUP_REMOVED lines=25> */
.L_x_15288:
[----:B--2---:R-:W-:Y:S02]  /*1fc80*/  ISETP.NE.AND P0, PT, R14, RZ, PT ;  /* 0x000000ff0e00720c */ /* 0x004fe40003f05270 */
[----:B------:R-:W-:-:S11]  /*1fc90*/  PLOP3.LUT P6, PT, PT, PT, PT, 0x8, 0x0 ;  /* 0x000000000000781c */ /* 0x000fd60003fce170 */
[----:B------:R-:W-:Y:S05]  /*1fca0*/  @P0 BRA `(.L_x_15127) ;  /* 0x00000000000c0947 */ /* 0x000fea0003800000 */
[----:B------:R-:W-:-:S03]  /*1fcb0*/  UMOV UR4, 0xffffffff ;  /* 0xffffffff00047882 */ /* 0x000fc60000000000 */
[----:B------:R-:W-:Y:S05]  /*1fcc0*/  BRA.DIV UR4, `(.L_x_15128) ;  /* 0x0000007604d07947 */ /* 0x000fea000b800000 */
[----:B------:R-:W-:-:S13]  /*1fcd0*/  ELECT P6, URZ, PT ;  /* 0x00000000003f782f */ /* 0x000fda00038c0000 */
.L_x_15127:
        /* <DEDUP_REMOVED lines=9> */
.L_x_15291:
[----:B------:R-:W-:Y:S05]  /*1fd70*/  BSYNC B1 ;  /* 0x0000000000017941 */ /* 0x000fea0003800000 */
.L_x_15129:
[----:B------:R-:W-:Y:S04]  /*1fd80*/  BSSY B1, `(.L_x_15131) ;  /* 0x0000050000017945 */ /* 0x000fe80003800000 */
[----:B------:R-:W-:Y:S05]  /*1fd90*/  @!P6 BRA `(.L_x_15132) ;  /* 0x000000040038e947 */ /* 0x000fea0003800000 */
[----:B------:R-:W0:Y:S04]  /*1fda0*/  LDL R9, [R1+0x14] ;  /* 0x0000140001097983 */ /* 0x000e280000100800 */
[----:B------:R-:W2:Y:S01]  /*1fdb0*/  LDL R7, [R1+0x20] ;  /* 0x0000200001077983 */ /* 0x000ea20000100800 */
[----:B------:R-:W3:Y:S01]  /*1fdc0*/  S2R R8, SR_TID.X ;  /* 0x0000000000087919 */ /* 0x000ee20000002100 */
[----:B------:R-:W-:Y:S01]  /*1fdd0*/  BSSY B2, `(.L_x_15133) ;  /* 0x0000007000027945 */ /* 0x000fe20003800000 */
[----:B---3--:R-:W-:-:S04]  /*1fde0*/  LOP3.LUT R8, R8, 0x7f, RZ, 0xc0, !PT ;  /* 0x0000007f08087812 */ /* 0x008fc800078ec0ff */
[----:B------:R-:W-:Y:S01]  /*1fdf0*/  ISETP.NE.AND P1, PT, R8, RZ, PT ;  /* 0x000000ff0800720c */ /* 0x000fe20003f25270 */
[----:B0-----:R-:W-:Y:S01]  /*1fe00*/  IMAD R6, R9, 0x8, R18 ;  /* 0x0000000809067824 */ /* 0x001fe200078e0212 */
[----:B--2---:R-:W-:-:S04]  /*1fe10*/  SHF.L.U32 R7, R7, 0x1f, RZ ;  /* 0x0000001f07077819 */ /* 0x004fc800000006ff */
[----:B------:R-:W0:Y:S02]  /*1fe20*/  SYNCS.PHASECHK.TRANS64.TRYWAIT P0, [R6+URZ+0x132a0], R7 ;  /* 0x0132a007060075a7 */ /* 0x000e24000800017f */
[----:B0-----:R-:W-:Y:S05]  /*1fe30*/  @!P0 BRA `(.L_x_15134) ;  /* 0x0000007400a88947 */ /* 0x001fea0003800000 */
.L_x_15292:
[----:B------:R-:W-:Y:S05]  /*1fe40*/  BSYNC B2 ;  /* 0x0000000000027941 */ /* 0x000fea0003800000 */
.L_x_15133:
        /* <DEDUP_REMOVED lines=9> */
.L_x_15136:
[----:B------:R-:W-:Y:S05]  /*1fee0*/  BSYNC B2 ;  /* 0x0000000000027941 */ /* 0x000fea0003800000 */
.L_x_15135:
[----:B------:R-:W2:Y:S01]  /*1fef0*/  LDL R8, [R1+0x14] ;  /* 0x0000140001087983 */ /* 0x000ea20000100800 */
        /* <DEDUP_REMOVED lines=11> */
[----:B-1----:R-:W-:-:S07]  /*1ffb0*/  VIADD R11, R8, 0xe000 ;  /* 0x0000e000080b7836 */ /* 0x002fce0000000000 */
.L_x_15137:
        /* <DEDUP_REMOVED lines=13> */
.L_x_15293:
[----:B------:R-:W-:Y:S05]  /*20090*/  BSYNC B2 ;  /* 0x0000000000027941 */ /* 0x000fea0003800000 */
.L_x_15138:
        /* <DEDUP_REMOVED lines=11> */
.L_x_15141:
[----:B------:R-:W-:Y:S05]  /*20150*/  BSYNC B2 ;  /* 0x0000000000027941 */ /* 0x000fea0003800000 */
.L_x_15140:
        /* <DEDUP_REMOVED lines=8> */
.L_x_15142:
        /* <DEDUP_REMOVED lines=10> */
.L_x_15132:
[----:B------:R-:W-:Y:S05]  /*20280*/  BSYNC B1 ;  /* 0x0000000000017941 */ /* 0x000fea0003800000 */
.L_x_15131:
[----:B------:R-:W0:Y:S04]  /*20290*/  LDL.LU R7, [R1+0x14] ;  /* 0x0000140001077983 */ /* 0x000e280000300800 */
        /* <DEDUP_REMOVED lines=12> */
.L_x_15155:
        /* <DEDUP_REMOVED lines=13> */
.L_x_15294:
[----:B------:R-:W-:Y:S05]  /*20430*/  BSYNC B2 ;  /* 0x0000000000027941 */ /* 0x000fea0003800000 */
.L_x_15145:
        /* <DEDUP_REMOVED lines=9> */
.L_x_15148:
[----:B------:R-:W-:Y:S05]  /*204d0*/  BSYNC B2 ;  /* 0x0000000000027941 */ /* 0x000fea0003800000 */
.L_x_15147:
        /* <DEDUP_REMOVED lines=11> */
[----:B-1----:R-:W-:-:S07]  /*20590*/  VIADD R11, R8, 0xe000 ;  /* 0x0000e000080b7836 */ /* 0x002fce0000000000 */
.L_x_15149:
        /* <DEDUP_REMOVED lines=13> */
.L_x_15295:
[----:B------:R-:W-:Y:S05]  /*20670*/  BSYNC B2 ;  /* 0x0000000000027941 */ /* 0x000fea0003800000 */
.L_x_15150:
        /* <DEDUP_REMOVED lines=11> */
.L_x_15153:
[----:B------:R-:W-:Y:S05]  /*20730*/  BSYNC B2 ;  /* 0x0000000000027941 */ /* 0x000fea0003800000 */
.L_x_15152:
        /* <DEDUP_REMOVED lines=8> */
.L_x_15154:
        /* <DEDUP_REMOVED lines=10> */
.L_x_15144:
[----:B------:R-:W-:Y:S05]  /*20860*/  BSYNC B1 ;  /* 0x0000000000017941 */ /* 0x000fea0003800000 */
.L_x_15143:
[----:B------:R-:W2:Y:S04]  /*20870*/  LDL.LU R7, [R1+0x14] ;  /* 0x0000140001077983 */ /* 0x000ea80000300800 */
        /* <DEDUP_REMOVED lines=9> */
[----:B------:R2:W-:Y:S01]  /*20910*/  STL [R1+0x14], R6 ;  /* 0x0000140601007387 */ /* 0x0005e20000100800 */
[----:B------:R-:W-:Y:S05]  /*20920*/  @P2 BRA `(.L_x_15155) ;  /* 0xfffffff8008c2947 */ /* 0x000fea000383ffff */
.L_x_15125:
[----:B------:R-:W-:Y:S05]  /*20930*/  BSYNC B0 ;  /* 0x0000000000007941 */ /* 0x000fea0003800000 */
.L_x_15124:
[----:B------:R-:W3:Y:S01]  /*20940*/  LDC R2, c[0x0][0x448] ;  /* 0x00011200ff027b82 */ /* 0x000ee20000000800 */
[----:B------:R-:W-:Y:S07]  /*20950*/  @!P0 WARPSYNC.ALL ;  /* 0x0000000000008948 */ /* 0x000fee0003800000 */
[----:B------:R-:W-:Y:S01]  /*20960*/  @!P0 BAR.SYNC.DEFER_BLOCKING 0xc, 0x200 ;  /* 0x0308000000008b1d */ /* 0x000fe20000010000 */
[----:B---3--:R-:W-:Y:S01]  /*20970*/  ISETP.NE.AND P1, PT, R2, 0x1, PT ;  /* 0x000000010200780c */ /* 0x008fe20003f25270 */
[----:B------:R-:W-:-:S12]  /*20980*/  VIADD R2, R25, 0xbf ;  /* 0x000000bf19027836 */ /* 0x000fd80000000000 */
        /* <DEDUP_REMOVED lines=11> */
[----:B0-2---:R-:W-:-:S11]  /*20a40*/  VIADD R6, R21, 0xffffffff ;  /* 0xffffffff15067836 */ /* 0x005fd60000000000 */
        /* <DEDUP_REMOVED lines=8> */
.L_x_15158:
[----:B------:R-:W-:-:S13]  /*20ad0*/  ISETP.NE.AND P0, PT, R3, 0x1, PT ;  /* 0x000000010300780c */ /* 0x000fda0003f05270 */
[----:B------:R-:W0:Y:S02]  /*20ae0*/  @P0 LDC.64 R4, c[0x0][0x9e8] ;  /* 0x00027a00ff040b82 */ /* 0x000e240000000a00 */
[----:B0-----:R-:W-:-:S05]  /*20af0*/  @P0 IMAD.HI.U32 R4, R6, R4, RZ ;  /* 0x0000000406040227 */ /* 0x001fca00078e00ff */
[----:B------:R-:W-:-:S07]  /*20b00*/  @P0 SHF.R.U32.HI R6, RZ, R5, R4 ;  /* 0x00000005ff060219 */ /* 0x000fce0000011604 */
.L_x_15159:
[----:B------:R-:W-:Y:S05]  /*20b10*/  BSYNC B0 ;  /* 0x0000000000007941 */ /* 0x000fea0003800000 */
.L_x_15157:
[----:B------:R-:W-:-:S05]  /*20b20*/  IMAD R6, R6, R3, R3 ;  /* 0x0000000306067224 */ /* 0x000fca00078e0203 */
[----:B------:R-:W-:-:S07]  /*20b30*/  VIMNMX R2, R2, R6, PT ;  /* 0x0000000602027248 */ /* 0x000fce0003fe0100 */
.L_x_15156:
[----:B------:R-:W-:Y:S01]  /*20b40*/  VIADD R2, R2, 0x9f ;  /* 0x0000009f02027836 */ /* 0x000fe20000000000 */
[----:B------:R-:W3:Y:S01]  /*20b50*/  @P1 LDC R5, c[0x0][0x450] ;  /* 0x00011400ff051b82 */ /* 0x000ee20000000800 */
[----:B------:R-:W-:Y:S02]  /*20b60*/  ULDC UR4, c[0x0][0x9dc] ;  /* 0x0002770000047ab9 */ /* 0x000fe40000000800 */
[----:B------:R-:W-:-:S05]  /*20b70*/  IMAD.HI R2, R2, 0x66666667, RZ ;  /* 0x6666666702027827 */ /* 0x000fca00078e02ff */
[----:B------:R-:W-:-:S04]  /*20b80*/  SHF.R.U32.HI R4, RZ, 0x1f, R2 ;  /* 0x0000001fff047819 */ /* 0x000fc80000011602 */
[----:B------:R-:W-:Y:S02]  /*20b90*/  LEA.HI.SX32 R4, R2, R4, 0x1a ;  /* 0x0000000402047211 */ /* 0x000fe400078fd2ff */
[----:B------:R-:W4:Y:S02]  /*20ba0*/  @P1 LDC R2, c[0x0][0x44c] ;  /* 0x00011300ff021b82 */ /* 0x000f240000000800 */
[----:B0-2---:R-:W-:Y:S01]  /*20bb0*/  VIMNMX R6, R26, R4, PT ;  /* 0x000000041a067248 */ /* 0x005fe20003fe0100 */
[----:B------:R-:W-:Y:S02]  /*20bc0*/  IMAD.MOV.U32 R4, RZ, RZ, R25 ;  /* 0x000000ffff047224 */ /* 0x000fe400078e0019 */
[----:B----4-:R-:W-:-:S05]  /*20bd0*/  @P1 IMAD.HI.U32 R2, R25, R2, RZ ;  /* 0x0000000219021227 */ /* 0x010fca00078e00ff */
[----:B---3--:R-:W-:-:S05]  /*20be0*/  @P1 SHF.R.U32.HI R4, RZ, R5, R2 ;  /* 0x00000005ff041219 */ /* 0x008fca0000011602 */
        /* <DEDUP_REMOVED lines=13> */
.L_x_15162:
[----:B------:R-:W-:-:S13]  /*20cc0*/  ISETP.NE.AND P0, PT, R3, 0x1, PT ;  /* 0x000000010300780c */ /* 0x000fda0003f05270 */
[----:B------:R-:W0:Y:S02]  /*20cd0*/  @P0 LDC.64 R4, c[0x0][0x9e8] ;  /* 0x00027a00ff040b82 */ /* 0x000e240000000a00 */
[----:B0-----:R-:W-:-:S05]  /*20ce0*/  @P0 IMAD.HI.U32 R4, R7, R4, RZ ;  /* 0x0000000407040227 */ /* 0x001fca00078e00ff */
[----:B------:R-:W-:-:S07]  /*20cf0*/  @P0 SHF.R.U32.HI R7, RZ, R5, R4 ;  /* 0x00000005ff070219 */ /* 0x000fce0000011604 */
.L_x_15163:
[----:B------:R-:W-:Y:S05]  /*20d00*/  BSYNC B0 ;  /* 0x0000000000007941 */ /* 0x000fea0003800000 */
.L_x_15161:
[----:B------:R-:W-:-:S05]  /*20d10*/  IMAD R3, R7, R3, RZ ;  /* 0x0000000307037224 */ /* 0x000fca00078e02ff */
[----:B------:R-:W-:-:S07]  /*20d20*/  VIMNMX R2, R2, R3, !PT ;  /* 0x0000000302027248 */ /* 0x000fce0007fe0100 */
.L_x_15160:
[----:B------:R-:W-:Y:S01]  /*20d30*/  ISETP.NE.AND P1, PT, R0, RZ, PT ;  /* 0x000000ff0000720c */ /* 0x000fe20003f25270 */
[----:B------:R-:W-:Y:S01]  /*20d40*/  IMAD.HI R2, R2, 0x66666667, RZ ;  /* 0x6666666702027827 */ /* 0x000fe200078e02ff */
[----:B------:R-:W-:Y:S04]  /*20d50*/  BSSY B0, `(.L_x_15164) ;  /* 0x0000023000007945 */ /* 0x000fe80003800000 */
[----:B------:R-:W-:-:S04]  /*20d60*/  SHF.R.U32.HI R3, RZ, 0x1f, R2 ;  /* 0x0000001fff037819 */ /* 0x000fc80000011602 */
[----:B------:R-:W-:Y:S01]  /*20d70*/  LEA.HI.SX32 R3, R2, R3, 0x1a ;  /* 0x0000000302037211 */ /* 0x000fe200078fd2ff */
[----:B------:R-:W-:Y:S02]  /*20d80*/  IMAD.MOV.U32 R2, RZ, RZ, RZ ;  /* 0x000000ffff027224 */ /* 0x000fe400078e00ff */
        /* <DEDUP_REMOVED lines=31> */
.L_x_15165:
[----:B------:R-:W-:Y:S05]  /*20f80*/  BSYNC B0 ;  /* 0x0000000000007941 */ /* 0x000fea0003800000 */
.L_x_15164:
[----:B0-----:R-:W-:-:S05]  /*20f90*/  IMAD R0, R20, R2, R4 ;  /* 0x0000000214007224 */ /* 0x001fca00078e0204 */
        /* <DEDUP_REMOVED lines=22> */
.L_x_15166:
        /* <DEDUP_REMOVED lines=14> */
[----:B-1----:R-:W-:Y:S02]  /*211e0*/  IMAD.U32 R11, RZ, RZ, UR5 ;  /* 0x00000005ff0b7e24 */ /* 0x002fe4000f8e00ff */
[----:B------:R-:W-:Y:S02]  /*211f0*/  IMAD.MOV.U32 R8, RZ, RZ, 0x70 ;  /* 0x00000070ff087424 */ /* 0x000fe400078e00ff */
[----:B------:R-:W-:Y:S02]  /*21200*/  IMAD.MOV.U32 R12, RZ, RZ, 0x1 ;  /* 0x00000001ff0c7424 */ /* 0x000fe400078e00ff */
[----:B------:R-:W-:-:S07]  /*21210*/  IMAD.MOV.U32 R13, RZ, RZ, RZ ;  /* 0x000000ffff0d7224 */ /* 0x000fce00078e00ff */
[----:B------:R-:W-:-:S07]  /*21220*/  LEPC R20, `(.L_x_15169) ;  /* 0x000000001014794e */ /* 0x000fce0000000000 */
[----:B0-----:R-:W-:Y:S05]  /*21230*/  CALL.ABS.NOINC R2 ;  /* 0x0000000002007343 */ /* 0x001fea0003c00000 */
.L_x_15169:
[----:B------:R-:W-:Y:S05]  /*21240*/  BSYNC B6 ;  /* 0x0000000000067941 */ /* 0x000fea0003800000 */
.L_x_15168:
        /* <DEDUP_REMOVED lines=22> */
.L_x_15171:
[----:B------:R-:W-:Y:S05]  /*213b0*/  BSYNC B6 ;  /* 0x0000000000067941 */ /* 0x000fea0003800000 */
.L_x_15170:
        /* <DEDUP_REMOVED lines=20> */
.L_x_15173:
[----:B------:R-:W-:Y:S05]  /*21500*/  BSYNC B6 ;  /* 0x0000000000067941 */ /* 0x000fea0003800000 */
.L_x_15172:
        /* <DEDUP_REMOVED lines=19> */
.L_x_15175:
[----:B------:R-:W-:Y:S05]  /*21640*/  BSYNC B6 ;  /* 0x0000000000067941 */ /* 0x000fea0003800000 */
.L_x_15174:
[----:B------:R-:W-:Y:S01]  /*21650*/  ULDC.64 UR4, c[0x0][0x9f8] ;  /* 0x00027e0000047ab9 */ /* 0x000fe20000000a00 */
[----:B------:R-:W2:Y:S01]  /*21660*/  LDL R9, [R1+0x24] ;  /* 0x0000240001097983 */ /* 0x000ea20000100800 */
[----:B------:R-:W-:Y:S01]  /*21670*/  ISETP.NE.U32.AND P0, PT, RZ, UR4, PT ;  /* 0x00000004ff007c0c */ /* 0x000fe2000bf05070 */
[----:B------:R-:W-:Y:S01]  /*21680*/  IMAD.MOV.U32 R13, RZ, RZ, R27 ;  /* 0x000000ffff0d7224 */ /* 0x000fe200078e001b */
[----:B------:R-:W0:Y:S01]  /*21690*/  LDC R12, c[0x0][0x430] ;  /* 0x00010c00ff0c7b82 */ /* 0x000e220000000800 */
[----:B------:R-:W3:Y:S01]  /*216a0*/  LDL R14, [R1+0x68] ;  /* 0x00006800010e7983 */ /* 0x000ee20000100800 */
[----:B------:R-:W-:Y:S01]  /*216b0*/  ISETP.NE.AND.EX P0, PT, RZ, UR5, PT, P0 ;  /* 0x00000005ff007c0c */ /* 0x000fe2000bf05300 */
[----:B------:R-:W4:-:S12]  /*216c0*/  S2R R20, SR_TID.X ;  /* 0x0000000000147919 */ /* 0x000f180000002100 */
[----:B------:R-:W1:Y:S02]  /*216d0*/  @P0 LDC.64 R2, c[0x0][0x9f8] ;  /* 0x00027e00ff020b82 */ /* 0x000e640000000a00 */
[----:B-1----:R-:W-:-:S05]  /*216e0*/  @P0 IMAD.WIDE R2, R27, 0x4, R2 ;  /* 0x000000041b020825 */ /* 0x002fca00078e0202 */
[----:B------:R1:W3:Y:S01]  /*216f0*/  @P0 LDG.E R13, desc[UR44][R2.64] ;  /* 0x0000002c020d0981 */ /* 0x0002e2000c1e1900 */
[----:B----4-:R-:W-:Y:S01]  /*21700*/  LOP3.LUT R20, R20, 0x7f, RZ, 0xc0, !PT ;  /* 0x0000007f14147812 */ /* 0x010fe200078ec0ff */
[----:B------:R-:W-:Y:S01]  /*21710*/  IMAD.MOV.U32 R5, RZ, RZ, 0xa0 ;  /* 0x000000a0ff057424 */ /* 0x000fe200078e00ff */
[----:B0-----:R-:W-:Y:S01]  /*21720*/  ISETP.NE.AND P0, PT, R12, 0x1, PT ;  /* 0x000000010c00780c */ /* 0x001fe20003f05270 */
[----:B------:R-:W0:Y:S01]  /*21730*/  S2R R21, SR_TID.X ;  /* 0x0000000000157919 */ /* 0x000e220000002100 */
[----:B------:R-:W-:Y:S01]  /*21740*/  SHF.R.U32.HI R20, RZ, 0x2, R20 ;  /* 0x00000002ff147819 */ /* 0x000fe20000011614 */
[----:B------:R-:W-:-:S10]  /*21750*/  IMAD R5, R26, R5, -0xa0 ;  /* 0xffffff601a057424 */ /* 0x000fd400078e0205 */
[----:B-1----:R-:W1:Y:S08]  /*21760*/  @P0 LDC R2, c[0x0][0x434] ;  /* 0x00010d00ff020b82 */ /* 0x002e700000000800 */
[----:B------:R-:W4:Y:S08]  /*21770*/  @P0 LDC R3, c[0x0][0x438] ;  /* 0x00010e00ff030b82 */ /* 0x000f300000000800 */
[----:B------:R-:W4:Y:S01]  /*21780*/  @P0 LDC R7, c[0x0][0x438] ;  /* 0x00010e00ff070b82 */ /* 0x000f220000000800 */
[----:B0-----:R-:W-:-:S05]  /*21790*/  IMAD.SHL.U32 R21, R21, 0x20, RZ ;  /* 0x0000002015157824 */ /* 0x001fca00078e00ff */
[----:B------:R-:W-:Y:S02]  /*217a0*/  LOP3.LUT R21, R20, 0x60, R21, 0xf8, !PT ;  /* 0x0000006014157812 */ /* 0x000fe400078ef815 */
[----:B------:R-:W0:Y:S03]  /*217b0*/  S2R R20, SR_TID.X ;  /* 0x0000000000147919 */ /* 0x000e260000002100 */
[----:B------:R-:W-:Y:S02]  /*217c0*/  IMAD.IADD R0, R21, 0x1, R5 ;  /* 0x0000000115007824 */ /* 0x000fe400078e0205 */
[----:B------:R-:W1:Y:S03]  /*217d0*/  S2R R21, SR_TID.X ;  /* 0x0000000000157919 */ /* 0x000e660000002100 */
[----:B------:R-:W-:-:S02]  /*217e0*/  ISETP.GE.AND P1, PT, R0, R19, PT ;  /* 0x000000130000720c */ /* 0x000fc40003f26270 */
[----:B0-----:R-:W-:-:S04]  /*217f0*/  LOP3.LUT R20, R20, 0x7f, RZ, 0xc0, !PT ;  /* 0x0000007f14147812 */ /* 0x001fc800078ec0ff */
[----:B------:R-:W-:Y:S01]  /*21800*/  SHF.R.U32.HI R6, RZ, 0x2, R20 ;  /* 0x00000002ff067819 */ /* 0x000fe20000011614 */
[----:B-1----:R-:W-:-:S05]  /*21810*/  IMAD.SHL.U32 R20, R21, 0x20, RZ ;  /* 0x0000002015147824 */ /* 0x002fca00078e00ff */
[----:B------:R-:W-:Y:S02]  /*21820*/  LOP3.LUT R20, R6, 0x60, R20, 0xf8, !PT ;  /* 0x0000006006147812 */ /* 0x000fe400078ef814 */
[----:B------:R-:W0:Y:S02]  /*21830*/  @P0 LDC R6, c[0x0][0x434] ;  /* 0x00010d00ff060b82 */ /* 0x000e240000000800 */
        /* <DEDUP_REMOVED lines=10> */
[----:B0-----:R-:W-:-:S04]  /*218e0*/  @P0 IMAD.HI.U32 R6, R9, R6, RZ ;  /* 0x0000000609060227 */ /* 0x001fc800078e00ff */
[----:B------:R-:W-:Y:S01]  /*218f0*/  IMAD.MOV.U32 R0, RZ, RZ, R9 ;  /* 0x000000ffff007224 */ /* 0x000fe200078e0009 */
[----:B------:R-:W-:Y:S02]  /*21900*/  @P0 SHF.R.U32.HI R0, RZ, R7, R6 ;  /* 0x00000007ff000219 */ /* 0x000fe40000011606 */
        /* <DEDUP_REMOVED lines=24> */
[----:B------:R-:W-:Y:S01]  /*21a90*/  @!P0 IMAD.IADD R3, R3, 0x1, R7 ;  /* 0x0000000103038824 */ /* 0x000fe200078e0207 */
[----:B------:R0:W-:Y:S04]  /*21aa0*/  STL [R1+0x18], R13 ;  /* 0x0000180d01007387 */ /* 0x0001e80000100800 */
[----:B------:R-:W-:Y:S02]  /*21ab0*/  @!P0 LEA.HI.X R5, R6, R5, R3, 0x2, P2 ;  /* 0x0000000506058211 */ /* 0x000fe400010f1403 */
[----:B------:R-:W-:Y:S02]  /*21ac0*/  ISETP.GT.U32.AND P2, PT, R20, 0x9f, PT ;  /* 0x0000009f1400780c */ /* 0x000fe40003f44070 */
[----:B------:R-:W-:Y:S01]  /*21ad0*/  CS2R R6, SRZ ;  /* 0x0000000000067805 */ /* 0x000fe2000001ff00 */
[----:B0-----:R-:W-:Y:S01]  /*21ae0*/  IMAD.SHL.U32 R13, R21, 0x10, RZ ;  /* 0x00000010150d7824 */ /* 0x001fe200078e00ff */
[----:B------:R0:W-:Y:S04]  /*21af0*/  STL [R1+0x28], R15 ;  /* 0x0000280f01007387 */ /* 0x0001e80000100800 */
[----:B------:R-:W-:Y:S01]  /*21b00*/  LOP3.LUT R13, R13, 0x30, RZ, 0xc0, !PT ;  /* 0x000000300d0d7812 */ /* 0x000fe200078ec0ff */
[----:B------:R0:W5:Y:S03]  /*21b10*/  @!P1 LDG.E R7, desc[UR44][R10.64] ;  /* 0x0000002c0a079981 */ /* 0x000166000c1e1900 */
[----:B--2---:R-:W-:Y:S01]  /*21b20*/  ISETP.GE.AND P1, PT, R13, R0, PT ;  /* 0x000000000d00720c */ /* 0x004fe20003f26270 */
[----:B------:R0:W5:Y:S01]  /*21b30*/  @!P0 LDG.E R6, desc[UR44][R4.64] ;  /* 0x0000002c04068981 */ /* 0x000162000c1e1900 */
[----:B------:R-:W-:-:S02]  /*21b40*/  @P2 LOP3.LUT R16, R16, 0x2, RZ, 0xfc, !PT ;  /* 0x0000000210102812 */ /* 0x000fc400078efcff */
[----:B------:R-:W-:Y:S02]  /*21b50*/  ISETP.NE.AND P0, PT, R14, 0x3, PT ;  /* 0x000000030e00780c */ /* 0x000fe40003f05270 */
[----:B------:R-:W-:-:S04]  /*21b60*/  LOP3.LUT R16, R16, 0xfffffffb, RZ, 0xc0, !PT ;  /* 0xfffffffb10107812 */ /* 0x000fc800078ec0ff */
[----:B------:R-:W-:-:S04]  /*21b70*/  LOP3.LUT R16, R16, 0xfffffffe, RZ, 0xc0, !PT ;  /* 0xfffffffe10107812 */ /* 0x000fc800078ec0ff */
[----:B------:R-:W-:-:S04]  /*21b80*/  @P1 LOP3.LUT R16, R16, 0x1, RZ, 0xfc, !PT ;  /* 0x0000000110101812 */ /* 0x000fc800078efcff */
[----:B------:R-:W-:Y:S01]  /*21b90*/  @P0 LOP3.LUT R16, R16, 0x4, RZ, 0xfc, !PT ;  /* 0x0000000410100812 */ /* 0x000fe200078efcff */
[----:B0-----:R-:W-:Y:S06]  /*21ba0*/  BRA.DIV UR4, `(.L_x_15176) ;  /* 0x0000005a049c7947 */ /* 0x001fec000b800000 */
.L_x_15298:
[----:B------:R-:W-:Y:S01]  /*21bb0*/  VIADD R5, R26, 0xffffffff ;  /* 0xffffffff1a057836 */ /* 0x000fe20000000000 */
[----:B------:R-:W-:Y:S06]  /*21bc0*/  @!P0 BRA `(.L_x_15177) ;  /* 0x0000000000048947 */ /* 0x000fec0003800000 */
[----:B------:R-:W-:Y:S01]  /*21bd0*/  BPT.TRAP 0x1 ;  /* 0x000000040000795c */ /* 0x000fe20000300000 */
.L_x_15177:
        /* <DEDUP_REMOVED lines=10> */
.L_x_15299:
[----:B------:R-:W-:Y:S05]  /*21c80*/  BSYNC B0 ;  /* 0x0000000000007941 */ /* 0x000fea0003800000 */
.L_x_15178:
        /* <DEDUP_REMOVED lines=12> */
[----:B------:R-:W-:-:S04]  /*21d50*/  IMAD R0, R8, UR5, R0 ;  /* 0x0000000508007c24 */ /* 0x000fc8000f8e0200 */
[----:B------:R-:W-:Y:S02]  /*21d60*/  IMAD.IADD R3, R3, 0x1, R0 ;  /* 0x0000000103037824 */ /* 0x000fe400078e0200 */
[----:B------:R-:W-:Y:S02]  /*21d70*/  IMAD R0, R11, UR6, RZ ;  /* 0x000000060b007c24 */ /* 0x000fe4000f8e02ff */
[C---:B------:R-:W-:Y:S01]  /*21d80*/  IMAD.WIDE.U32 R2, R7.reuse, UR6, R2 ;  /* 0x0000000607027c25 */ /* 0x040fe2000f8e0002 */
[----:B-1----:R-:W0:Y:S03]  /*21d90*/  LDC R11, c[0x0][0x2f4] ;  /* 0x0000bd00ff0b7b82 */ /* 0x002e260000000800 */
[----:B------:R-:W-:-:S04]  /*21da0*/  IMAD R0, R7, UR7, R0 ;  /* 0x0000000707007c24 */ /* 0x000fc8000f8e0200 */
        /* <DEDUP_REMOVED lines=16> */
[----:B------:R-:W-:Y:S01]  /*21eb0*/  LOP3.LUT R21, R21, 0x7f, RZ, 0xc0, !PT ;  /* 0x0000007f15157812 */ /* 0x000fe200078ec0ff */
[----:B------:R-:W-:Y:S01]  /*21ec0*/  IMAD.MOV.U32 R10, RZ, RZ, R2 ;  /* 0x000000ffff0a7224 */ /* 0x000fe200078e0002 */
[----:B------:R-:W-:Y:S01]  /*21ed0*/  ULDC.64 UR6, c[0x0][0x318] ;  /* 0x0000c60000067ab9 */ /* 0x000fe20000000a00 */
[----:B0-----:R-:W-:-:S02]  /*21ee0*/  IMAD.IADD R11, R3, 0x1, R0 ;  /* 0x00000001030b7824 */ /* 0x001fc400078e0200 */
[----:B------:R-:W-:Y:S01]  /*21ef0*/  IMAD.WIDE.U32 R2, R17, UR4, R12 ;  /* 0x0000000411027c25 */ /* 0x000fe2000f8e000c */
[----:B------:R-:W-:-:S03]  /*21f00*/  SHF.R.U32.HI R19, RZ, 0x2, R21 ;  /* 0x00000002ff137819 */ /* 0x000fc60000011615 */
[C---:B------:R-:W-:Y:S01]  /*21f10*/  IMAD R12, R17.reuse, UR5, RZ ;  /* 0x00000005110c7c24 */ /* 0x040fe2000f8e02ff */
        /* <DEDUP_REMOVED lines=10> */
[----:B------:R-:W0:Y:S01]  /*21fc0*/  S2R R11, SR_TID.X ;  /* 0x00000000000b7919 */ /* 0x000e220000002100 */
[C---:B------:R-:W-:Y:S02]  /*21fd0*/  ISETP.GE.AND P3, PT, R5.reuse, 0x81, PT ;  /* 0x000000810500780c */ /* 0x040fe40003f66270 */
        /* <DEDUP_REMOVED lines=8> */
[----:B-1----:R-:W-:Y:S01]  /*22060*/  IADD3 R12, P1, R14, R3, RZ ;  /* 0x000000030e0c7210 */ /* 0x002fe20007f3e0ff */
[----:B------:R-:W-:Y:S02]  /*22070*/  IMAD.IADD R3, R18, 0x1, R19 ;  /* 0x0000000112037824 */ /* 0x000fe400078e0213 */
[----:B------:R-:W-:Y:S02]  /*22080*/  SHFL.IDX PT, R19, R2, 0x1, 0x1c1f ;  /* 0x003c1f0002137f89 */ /* 0x000fe400000e0000 */
[----:B--2---:R-:W-:Y:S01]  /*22090*/  IMAD.X R13, RZ, RZ, R10, P1 ;  /* 0x000000ffff0d7224 */ /* 0x004fe200008e060a */
[----:B------:R-:W-:Y:S01]  /*220a0*/  ISETP.LT.OR P1, PT, R5, 0x1, P0 ;  /* 0x000000010500780c */ /* 0x000fe20000721670 */
[----:B------:R-:W0:-:S12]  /*220b0*/  SHFL.IDX PT, R10, R0, 0x1, 0x1c1f ;  /* 0x003c1f00000a7f89 */ /* 0x000e1800000e0000 */
[----:B------:R-:W-:Y:S01]  /*220c0*/  LDGSTS.E.BYPASS.LTC128B.128 [R3+0x6000], desc[UR44][R12.64], !P1 ;  /* 0x060000000c037fae */ /* 0x000fe2000c901d6c */
        /* <DEDUP_REMOVED lines=10> */
[----:B------:R-:W-:-:S13]  /*22170*/  ISETP.LT.OR P1, PT, R5, 0x41, P0 ;  /* 0x000000410500780c */ /* 0x000fda0000721670 */
[----:B------:R1:W-:Y:S02]  /*22180*/  LDGSTS.E.BYPASS.LTC128B.128 [R3+0x7000], desc[UR44][R10.64], !P1 ;  /* 0x070000000a037fae */ /* 0x0003e4000c901d6c */
[----:B-1----:R-:W-:Y:S02]  /*22190*/  IADD3 R10, P1, R14, R0, RZ ;  /* 0x000000000e0a7210 */ /* 0x002fe40007f3e0ff */
[----:B------:R0:W1:Y:S03]  /*221a0*/  SHFL.IDX PT, R0, R26, RZ, 0x1c1f ;  /* 0x001c1fff1a007589 */ /* 0x00006600000e0000 */
[----:B------:R-:W-:Y:S01]  /*221b0*/  IMAD.X R11, RZ, RZ, R2, P1 ;  /* 0x000000ffff0b7224 */ /* 0x000fe200008e0602 */
[----:B------:R-:W-:-:S13]  /*221c0*/  ISETP.LT.OR P1, PT, R5, 0x61, P0 ;  /* 0x000000610500780c */ /* 0x000fda0000721670 */
[----:B------:R2:W-:Y:S01]  /*221d0*/  LDGSTS.E.BYPASS.LTC128B.128 [R3+0x7800], desc[UR44][R10.64], !P1 ;  /* 0x078000000a037fae */ /* 0x0005e2000c901d6c */
[----:B------:R-:W-:-:S03]  /*221e0*/  ISETP.GE.AND P1, PT, R5, 0x41, PT ;  /* 0x000000410500780c */ /* 0x000fc60003f26270 */
[----:B-12---:R0:W2:Y:S10]  /*221f0*/  SHFL.IDX PT, R10, R29, RZ, 0x1c1f ;  /* 0x001c1fff1d0a7589 */ /* 0x0060b400000e0000 */
.L_x_15311:
[----:B------:R-:W1:Y:S01]  /*22200*/  S2R R2, SR_TID.X ;  /* 0x0000000000027919 */ /* 0x000e620000002100 */
[----:B------:R-:W-:Y:S01]  /*22210*/  ISETP.LT.OR P0, PT, R5, 0x81, P0 ;  /* 0x000000810500780c */ /* 0x000fe20000701670 */
[----:B-1----:R-:W-:-:S05]  /*22220*/  IMAD.SHL.U32 R2, R2, 0x10, RZ ;  /* 0x0000001002027824 */ /* 0x002fca00078e00ff */
[----:B------:R-:W-:-:S04]  /*22230*/  LOP3.LUT R2, R2, 0x30, RZ, 0xc0, !PT ;  /* 0x0000003002027812 */ /* 0x000fc800078ec0ff */
[----:B--2---:R-:W-:-:S05]  /*22240*/  IADD3 R10, P3, R2, R10, RZ ;  /* 0x0000000a020a7210 */ /* 0x004fca0007f7e0ff */
[----:B------:R-:W-:-:S05]  /*22250*/  IMAD.X R11, RZ, RZ, R0, P3 ;  /* 0x000000ffff0b7224 */ /* 0x000fca00018e0600 */
[----:B------:R-:W-:Y:S01]  /*22260*/  @!PT LDS RZ, [RZ] ;  /* 0x00000000fffff984 */ /* 0x000fe20000000800 */
[----:B------:R-:W-:Y:S01]  /*22270*/  @!PT LDS RZ, [RZ] ;  /* 0x00000000fffff984 */ /* 0x000fe20000000800 */
[----:B------:R-:W-:Y:S01]  /*22280*/  @!PT LDS RZ, [RZ] ;  /* 0x00000000fffff984 */ /* 0x000fe20000000800 */
[----:B------:R1:W-:Y:S01]  /*22290*/  LDGSTS.E.BYPASS.LTC128B.128 [R3+0x8000], desc[UR44][R10.64], !P0 ;  /* 0x080000000a037fae */ /* 0x0003e2000c101d6c */
[----:B------:R-:W-:Y:S01]  /*222a0*/  PLOP3.LUT P0, PT, PT, PT, PT, 0x80, 0x0 ;  /* 0x000000000000781c */ /* 0x000fe20003f0f070 */
[----:B------:R-:W-:-:S12]  /*222b0*/  NOP ;  /* 0x0000000000007918 */ /* 0x000fd80000000000 */
.L_x_15181:
        /* <DEDUP_REMOVED lines=11> */
.L_x_15182:
[----:B------:R2:W-:Y:S01]  /*22370*/  SYNCS.ARRIVE.TRANS64.A1T0 RZ, [R4+URZ+0x13270], RZ ;  /* 0x013270ff04ff79a7 */ /* 0x0005e2000810003f */
[----:B------:R-:W-:Y:S05]  /*22380*/  @!P6 BRA `(.L_x_15183) ;  /* 0x000000000004e947 */ /* 0x000fea0003800000 */
[----:B------:R-:W-:Y:S01]  /*22390*/  BPT.TRAP 0x1 ;  /* 0x000000040000795c */ /* 0x000fe20000300000 */
.L_x_15183:
[----:B------:R-:W3:Y:S01]  /*223a0*/  LDL R0, [R1+0x44] ;  /* 0x0000440001007983 */ /* 0x000ee20000100800 */
[----:B------:R-:W-:Y:S01]  /*223b0*/  BSSY B0, `(.L_x_15184) ;  /* 0x0000003000007945 */ /* 0x000fe20003800000 */
[----:B---3--:R-:W3:Y:S03]  /*223c0*/  SYNCS.PHASECHK.TRANS64.TRYWAIT P0, [R4+URZ+0x13240], R0 ;  /* 0x01324000040075a7 */ /* 0x008ee6000800017f */
[----:B---3--:R-:W-:Y:S05]  /*223d0*/  @!P0 BRA `(.L_x_15185) ;  /* 0x0000005800848947 */ /* 0x008fea0003800000 */
.L_x_15312:
[----:B------:R-:W-:Y:S05]  /*223e0*/  BSYNC B0 ;  /* 0x0000000000007941 */ /* 0x000fea0003800000 */
.L_x_15184:
[----:B---3--:R-:W3:Y:S01]  /*223f0*/  LDL.LU R0, [R1] ;  /* 0x0000000001007983 */ /* 0x008ee20000300800 */
[----:B------:R-:W-:Y:S01]  /*22400*/  ULDC.64 UR4, c[0x0][0x310] ;  /* 0x0000c40000047ab9 */ /* 0x000fe20000000a00 */
[----:B------:R-:W-:Y:S02]  /*22410*/  ULDC.64 UR6, c[0x0][0x300] ;  /* 0x0000c00000067ab9 */ /* 0x000fe40000000a00 */
[----:B------:R-:W4:Y:S04]  /*22420*/  LDL.LU R12, [R1+0x8] ;  /* 0x00000800010c7983 */ /* 0x000f280000300800 */
[----:B------:R-:W5:Y:S04]  /*22430*/  LDL.LU R5, [R1+0x4] ;  /* 0x0000040001057983 */ /* 0x000f680000300800 */
[----:B------:R-:W2:Y:S01]  /*22440*/  LDL.LU R2, [R1+0x10] ;  /* 0x0000100001027983 */ /* 0x000ea20000300800 */
[----:B-1----:R-:W-:-:S04]  /*22450*/  IMAD.WIDE.U32 R10, R7, UR4, RZ ;  /* 0x00000004070a7c25 */ /* 0x002fc8000f8e00ff */
[----:B---3--:R-:W-:-:S04]  /*22460*/  IMAD R0, R0, UR4, RZ ;  /* 0x0000000400007c24 */ /* 0x008fc8000f8e02ff */
[----:B------:R-:W-:-:S04]  /*22470*/  IMAD R0, R7, UR5, R0 ;  /* 0x0000000507007c24 */ /* 0x000fc8000f8e0200 */
[----:B------:R-:W-:Y:S02]  /*22480*/  IMAD.IADD R11, R11, 0x1, R0 ;  /* 0x000000010b0b7824 */ /* 0x000fe400078e0200 */
[----:B----4-:R-:W-:Y:S02]  /*22490*/  IMAD R0, R12, UR6, RZ ;  /* 0x000000060c007c24 */ /* 0x010fe4000f8e02ff */
[----:B------:R-:W-:-:S04]  /*224a0*/  IMAD.WIDE.U32 R10, R8, UR6, R10 ;  /* 0x00000006080a7c25 */ /* 0x000fc8000f8e000a */
[----:B------:R-:W-:Y:S02]  /*224b0*/  IMAD R8, R8, UR7, R0 ;  /* 0x0000000708087c24 */ /* 0x000fe4000f8e0200 */
[----:B-----5:R-:W-:Y:S02]  /*224c0*/  IMAD R0, R5, UR4, RZ ;  /* 0x0000000405007c24 */ /* 0x020fe4000f8e02ff */
[----:B------:R-:W-:Y:S02]  /*224d0*/  IMAD.IADD R11, R11, 0x1, R8 ;  /* 0x000000010b0b7824 */ /* 0x000fe400078e0208 */
        /* <DEDUP_REMOVED lines=18> */
[----:B------:R-:W1:Y:S01]  /*22600*/  S2R R5, SR_TID.X ;  /* 0x0000000000057919 */ /* 0x000e620000002100 */
[----:B------:R-:W2:Y:S01]  /*22610*/  LDC R7, c[0x0][0x2f4] ;  /* 0x0000bd00ff077b82 */ /* 0x000ea20000000800 */
[----:B------:R-:W3:Y:S01]  /*22620*/  SHFL.IDX PT, R6, R0, RZ, 0x1c1f ;  /* 0x001c1fff00067589 */ /* 0x000ee200000e0000 */
[----:B-1----:R-:W-:-:S03]  /*22630*/  IMAD.SHL.U32 R10, R5, 0x10, RZ ;  /* 0x00000010050a7824 */ /* 0x002fc600078e00ff */
[----:B------:R-:W1:Y:S02]  /*22640*/  SHFL.IDX PT, R5, R2, RZ, 0x1c1f ;  /* 0x001c1fff02057589 */ /* 0x000e6400000e0000 */
[----:B------:R-:W-:-:S04]  /*22650*/  LOP3.LUT R10, R10, 0x30, RZ, 0xc0, !PT ;  /* 0x000000300a0a7812 */ /* 0x000fc800078ec0ff */
[C---:B---3--:R-:W-:Y:S02]  /*22660*/  @P5 IADD3 R6, P0, R10.reuse, R6, RZ ;  /* 0x000000060a065210 */ /* 0x048fe40007f1e0ff */
[----:B--2---:R-:W-:-:S03]  /*22670*/  ISETP.GE.AND P3, PT, R10, R7, PT ;  /* 0x000000070a00720c */ /* 0x004fc60003f66270 */
[----:B-1----:R-:W-:-:S04]  /*22680*/  @P5 IMAD.X R5, RZ, RZ, R5, P0 ;  /* 0x000000ffff055224 */ /* 0x002fc800000e0605 */
[----:B------:R-:W-:Y:S02]  /*22690*/  @P5 IMAD.MOV.U32 R7, RZ, RZ, R5 ;  /* 0x000000ffff075224 */ /* 0x000fe400078e0005 */
[----:B------:R-:W-:Y:S04]  /*226a0*/  SHFL.IDX PT, R5, R2, 0x1, 0x1c1f ;  /* 0x003c1f0002057f89 */ /* 0x000fe800000e0000 */
[----:B------:R1:W-:Y:S04]  /*226b0*/  @P5 LDGSTS.E.BYPASS.LTC128B.128 [R3+0xe000], desc[UR44][R6.64], !P3 ;  /* 0x0e00000006035fae */ /* 0x0003e8000d901d6c */
[----:B-1----:R-:W1:Y:S02]  /*226c0*/  SHFL.IDX PT, R6, R0, 0x1, 0x1c1f ;  /* 0x003c1f0000067f89 */ /* 0x002e6400000e0000 */
[----:B-1----:R-:W-:-:S05]  /*226d0*/  @P4 IADD3 R6, P0, R10, R6, RZ ;  /* 0x000000060a064210 */ /* 0x002fca0007f1e0ff */
[----:B------:R-:W-:-:S04]  /*226e0*/  @P4 IMAD.X R5, RZ, RZ, R5, P0 ;  /* 0x000000ffff054224 */ /* 0x000fc800000e0605 */
        /* <DEDUP_REMOVED lines=10> */
[----:B------:R-:W-:-:S03]  /*22790*/  @P2 IMAD.X R2, RZ, RZ, R2, P0 ;  /* 0x000000ffff022224 */ /* 0x000fc600000e0602 */
[----:B------:R1:W-:Y:S02]  /*227a0*/  @P1 LDGSTS.E.BYPASS.LTC128B.128 [R3+0xf000], desc[UR44][R6.64], !P3 ;  /* 0x0f00000006031fae */ /* 0x0003e4000d901d6c */
[----:B-1----:R-:W-:Y:S02]  /*227b0*/  @P2 IMAD.MOV.U32 R6, RZ, RZ, R0 ;  /* 0x000000ffff062224 */ /* 0x002fe400078e0000 */
[----:B------:R-:W-:Y:S01]  /*227c0*/  @P2 IMAD.MOV.U32 R7, RZ, RZ, R2 ;  /* 0x000000ffff072224 */ /* 0x000fe200078e0002 */
[----:B------:R1:W2:Y:S04]  /*227d0*/  SHFL.IDX PT, R0, R8, RZ, 0x1c1f ;  /* 0x001c1fff08007589 */ /* 0x0002a800000e0000 */
[----:B------:R3:W-:Y:S04]  /*227e0*/  @P2 LDGSTS.E.BYPASS.LTC128B.128 [R3+0xf800], desc[UR44][R6.64], !P3 ;  /* 0x0f80000006032fae */ /* 0x0007e8000d901d6c */
[----:B---3--:R1:W3:Y:S02]  /*227f0*/  SHFL.IDX PT, R6, R9, RZ, 0x1c1f ;  /* 0x001c1fff09067589 */ /* 0x0082e400000e0000 */
.L_x_15324:
        /* <DEDUP_REMOVED lines=9> */
[----:B--2---:R-:W-:-:S06]  /*22890*/  IMAD.X R7, RZ, RZ, R0, P0 ;  /* 0x000000ffff077224 */ /* 0x004fcc00000e0600 */
[----:B------:R-:W-:Y:S01]  /*228a0*/  @!PT LDS RZ, [RZ] ;  /* 0x00000000fffff984 */ /* 0x000fe20000000800 */
[----:B------:R-:W-:Y:S01]  /*228b0*/  @!PT LDS RZ, [RZ] ;  /* 0x00000000fffff984 */ /* 0x000fe20000000800 */
[----:B------:R-:W-:Y:S01]  /*228c0*/  @!PT LDS RZ, [RZ] ;  /* 0x00000000fffff984 */ /* 0x000fe20000000800 */
[----:B------:R4:W-:Y:S02]  /*228d0*/  LDGSTS.E.BYPASS.LTC128B.128 [R3+0x10000], desc[UR44][R6.64], !P1 ;  /* 0x1000000006037fae */ /* 0x0009e4000c901d6c */
.L_x_15188:
[----:B------:R-:W-:Y:S05]  /*228e0*/  BSYNC B0 ;  /* 0x0000000000007941 */ /* 0x000fea0003800000 */
.L_x_15187:
[----:B------:R-:W-:Y:S01]  /*228f0*/  NOP ;  /* 0x0000000000007918 */ /* 0x000fe20000000000 */
[----:B------:R-:W-:-:S13]  /*22900*/  PLOP3.LUT P0, PT, PT, PT, PT, 0x80, 0x0 ;  /* 0x000000000000781c */ /* 0x000fda0003f0f070 */
.L_x_15189:
        /* <DEDUP_REMOVED lines=11> */
.L_x_15190:
[----:B----4-:R2:W5:Y:S01]  /*229c0*/  LDL.LU R3, [R1+0x50] ;  /* 0x0000500001037983 */ /* 0x0105620000300800 */
[----:B------:R2:W-:Y:S02]  /*229d0*/  SYNCS.ARRIVE.TRANS64.A1T0 RZ, [R4+URZ+0x13230], RZ ;  /* 0x013230ff04ff79a7 */ /* 0x0005e4000810003f */
[----:B------:R-:W-:Y:S05]  /*229e0*/  WARPSYNC.ALL ;  /* 0x0000000000007948 */ /* 0x000fea0003800000 */
[----:B------:R-:W-:Y:S01]  /*229f0*/  ULDC.64 UR4, c[0x0][0x298] ;  /* 0x0000a60000047ab9 */ /* 0x000fe20000000a00 */
[----:B------:R-:W-:Y:S01]  /*22a00*/  VIADD R0, R18, 0xb000 ;  /* 0x0000b00012007836 */ /* 0x000fe20000000000 */
[----:B------:R-:W-:Y:S01]  /*22a10*/  ULDC.64 UR6, c[0x0][0xa00] ;  /* 0x0002800000067ab9 */ /* 0x000fe20000000a00 */
[----:B0-----:R-:W-:Y:S01]  /*22a20*/  SHF.R.S32.HI R29, RZ, 0x1f, R27 ;  /* 0x0000001fff1d7819 */ /* 0x001fe2000001141b */
[----:B------:R-:W-:Y:S01]  /*22a30*/  BSSY B6, `(.L_x_15191) ;  /* 0x000001e000067945 */ /* 0x000fe20003800000 */
[----:B------:R-:W-:Y:S01]  /*22a40*/  BAR.SYNC.DEFER_BLOCKING 0x8, 0x200 ;  /* 0x0208000000007b1d */ /* 0x000fe20000010000 */
[----:B------:R-:W-:-:S02]  /*22a50*/  LOP3.LUT P1, RZ, R0, 0x1bf, RZ, 0xc0, !PT ;  /* 0x000001bf00ff7812 */ /* 0x000fc4000782c0ff */
[----:B------:R-:W-:-:S04]  /*22a60*/  ISETP.NE.U32.AND P0, PT, RZ, UR6, PT ;  /* 0x00000006ff007c0c */ /* 0x000fc8000bf05070 */
[----:B------:R-:W-:-:S04]  /*22a70*/  ISETP.NE.AND.EX P0, PT, RZ, UR7, PT, P0 ;  /* 0x00000007ff007c0c */ /* 0x000fc8000bf05300 */
[----:B------:R-:W-:Y:S02]  /*22a80*/  SEL R29, R29, RZ, !P0 ;  /* 0x000000ff1d1d7207 */ /* 0x000fe40004000000 */
[----:B------:R-:W-:Y:S01]  /*22a90*/  SEL R19, R27, RZ, !P0 ;  /* 0x000000ff1b137207 */ /* 0x000fe20004000000 */
[----:B--2--5:R-:W-:Y:S01]  /*22aa0*/  IMAD.WIDE.U32 R4, R3, UR4, RZ ;  /* 0x0000000403047c25 */ /* 0x024fe2000f8e00ff */
[----:B------:R-:W-:-:S04]  /*22ab0*/  SHF.R.S32.HI R2, RZ, 0x1f, R3 ;  /* 0x0000001fff027819 */ /* 0x000fc80000011403 */
[----:B------:R0:W-:Y:S01]  /*22ac0*/  STL.64 [R1], R4 ;  /* 0x0000000401007387 */ /* 0x0001e20000100a00 */
[----:B------:R-:W-:-:S04]  /*22ad0*/  IMAD R2, R2, UR4, RZ ;  /* 0x0000000402027c24 */ /* 0x000fc8000f8e02ff */
[----:B------:R-:W-:-:S04]  /*22ae0*/  IMAD R26, R3, UR5, R2 ;  /* 0x00000005031a7c24 */ /* 0x000fc8000f8e0202 */
[----:B------:R-:W-:Y:S01]  /*22af0*/  IMAD.IADD R26, R5, 0x1, R26 ;  /* 0x00000001051a7824 */ /* 0x000fe200078e021a */
        /* <DEDUP_REMOVED lines=8> */
[----:B---3--:R-:W-:Y:S02]  /*22b80*/  IMAD.U32 R6, RZ, RZ, UR6 ;  /* 0x00000006ff067e24 */ /* 0x008fe4000f8e00ff */
[----:B------:R-:W-:-:S02]  /*22b90*/  IMAD.U32 R7, RZ, RZ, UR7 ;  /* 0x00000007ff077e24 */ /* 0x000fc4000f8e00ff */
[----:B------:R-:W-:Y:S02]  /*22ba0*/  IMAD.U32 R10, RZ, RZ, UR8 ;  /* 0x00000008ff0a7e24 */ /* 0x000fe4000f8e00ff */
[----:B------:R-:W-:Y:S02]  /*22bb0*/  IMAD.U32 R11, RZ, RZ, UR9 ;  /* 0x00000009ff0b7e24 */ /* 0x000fe4000f8e00ff */
[----:B-1----:R-:W-:Y:S02]  /*22bc0*/  IMAD.MOV.U32 R8, RZ, RZ, 0x70 ;  /* 0x00000070ff087424 */ /* 0x002fe400078e00ff */
[----:B------:R-:W-:Y:S02]  /*22bd0*/  IMAD.MOV.U32 R12, RZ, RZ, 0x1 ;  /* 0x00000001ff0c7424 */ /* 0x000fe400078e00ff */
[----:B------:R-:W-:-:S07]  /*22be0*/  IMAD.MOV.U32 R13, RZ, RZ, RZ ;  /* 0x000000ffff0d7224 */ /* 0x000fce00078e00ff */
[----:B------:R-:W-:-:S07]  /*22bf0*/  LEPC R20, `(.L_x_15192) ;  /* 0x000000001014794e */ /* 0x000fce0000000000 */
[----:B0-----:R-:W-:Y:S05]  /*22c00*/  CALL.ABS.NOINC R2 ;  /* 0x0000000002007343 */ /* 0x001fea0003c00000 */
.L_x_15192:
[----:B------:R-:W-:Y:S05]  /*22c10*/  BSYNC B6 ;  /* 0x0000000000067941 */ /* 0x000fea0003800000 */
.L_x_15191:
[----:B------:R-:W2:Y:S01]  /*22c20*/  LDL.LU.64 R20, [R1] ;  /* 0x0000000001147983 */ /* 0x000ea20000300a00 */
[----:B-1----:R-:W1:Y:S01]  /*22c30*/  LDC R9, c[0x0][0x448] ;  /* 0x00011200ff097b82 */ /* 0x002e620000000800 */
        /* <DEDUP_REMOVED lines=8> */
[----:B0-----:R-:W0:Y:S08]  /*22cc0*/  @P1 LDC R4, c[0x0][0x44c] ;  /* 0x00011300ff041b82 */ /* 0x001e300000000800 */
[----:B------:R-:W1:Y:S08]  /*22cd0*/  @P1 LDC R5, c[0x0][0x450] ;  /* 0x00011400ff051b82 */ /* 0x000e700000000800 */
[----:B------:R-:W4:Y:S01]  /*22ce0*/  @P1 LDC R8, c[0x0][0x450] ;  /* 0x00011400ff081b82 */ /* 0x000f220000000800 */
[----:B--2---:R-:W-:-:S02]  /*22cf0*/  IMAD.MOV.U32 R2, RZ, RZ, R20 ;  /* 0x000000ffff027224 */ /* 0x004fc400078e0014 */
[----:B------:R-:W2:Y:S02]  /*22d00*/  S2R R20, SR_TID.X ;  /* 0x0000000000147919 */ /* 0x000ea40000002100 */
[----:B------:R-:W-:-:S04]  /*22d10*/  IMAD.WIDE.U32 R2, R17, UR4, R2 ;  /* 0x0000000411027c25 */ /* 0x000fc8000f8e0002 */
[----:B------:R-:W-:Y:S01]  /*22d20*/  IMAD R3, R17, UR5, R3 ;  /* 0x0000000511037c24 */ /* 0x000fe2000f8e0203 */
[----:B------:R-:W-:Y:S01]  /*22d30*/  ULDC.64 UR4, c[0x0][0x2d0] ;  /* 0x0000b40000047ab9 */ /* 0x000fe20000000a00 */
[----:B------:R-:W-:Y:S01]  /*22d40*/  IMAD.WIDE.U32 R2, R19, UR6, R2 ;  /* 0x0000000613027c25 */ /* 0x000fe2000f8e0002 */
[----:B------:R-:W-:-:S03]  /*22d50*/  ULDC.64 UR6, c[0x0][0x2c8] ;  /* 0x0000b20000067ab9 */ /* 0x000fc60000000a00 */
[----:B------:R-:W-:Y:S01]  /*22d60*/  IMAD.IADD R3, R3, 0x1, R0 ;  /* 0x0000000103037824 */ /* 0x000fe200078e0200 */
[C---:B--2---:R-:W-:Y:S01]  /*22d70*/  LOP3.LUT R21, R20.reuse, 0x7f, RZ, 0xc0, !PT ;  /* 0x0000007f14157812 */ /* 0x044fe200078ec0ff */
[----:B------:R-:W-:-:S03]  /*22d80*/  IMAD.SHL.U32 R20, R20, 0x20, RZ ;  /* 0x0000002014147824 */ /* 0x000fc600078e00ff */
[----:B------:R-:W-:-:S04]  /*22d90*/  SHF.R.U32.HI R21, RZ, 0x2, R21 ;  /* 0x00000002ff157819 */ /* 0x000fc80000011615 */
[----:B------:R-:W-:Y:S02]  /*22da0*/  LOP3.LUT R20, R21, 0x60, R20, 0xf8, !PT ;  /* 0x0000006015147812 */ /* 0x000fe400078ef814 */
[----:B------:R2:W5:Y:S03]  /*22db0*/  LDL R21, [R1+0x4c] ;  /* 0x00004c0001157983 */ /* 0x0005660000100800 */
[----:B---3--:R-:W-:-:S04]  /*22dc0*/  IMAD.IADD R6, R20, 0x1, R25 ;  /* 0x0000000114067824 */ /* 0x008fc800078e0219 */
[----:B0-----:R-:W-:-:S04]  /*22dd0*/  @P1 IMAD.HI.U32 R0, R6, R4, RZ ;  /* 0x0000000406001227 */ /* 0x001fc800078e00ff */
[----:B------:R-:W-:Y:S01]  /*22de0*/  IMAD.MOV.U32 R4, RZ, RZ, R6 ;  /* 0x000000ffff047224 */ /* 0x000fe200078e0006 */
[----:B-1----:R-:W-:-:S04]  /*22df0*/  @P1 SHF.R.U32.HI R4, RZ, R5, R0 ;  /* 0x00000005ff041219 */ /* 0x002fc80000011600 */
[----:B------:R-:W-:-:S05]  /*22e00*/  SHF.R.S32.HI R0, RZ, 0x1f, R4 ;  /* 0x0000001fff007819 */ /* 0x000fca0000011404 */
[----:B------:R-:W-:-:S04]  /*22e10*/  IMAD R0, R0, UR4, RZ ;  /* 0x0000000400007c24 */ /* 0x000fc8000f8e02ff */
[C---:B------:R-:W-:Y:S02]  /*22e20*/  IMAD R7, R4.reuse, UR5, R0 ;  /* 0x0000000504077c24 */ /* 0x040fe4000f8e0200 */
[----:B------:R-:W-:Y:S02]  /*22e30*/  IMAD.MOV R0, RZ, RZ, -R4 ;  /* 0x000000ffff007224 */ /* 0x000fe400078e0a04 */
        /* <DEDUP_REMOVED lines=14> */
[----:B----4-:R-:W-:-:S05]  /*22f20*/  @P1 SHF.R.U32.HI R6, RZ, R8, R7 ;  /* 0x00000008ff061219 */ /* 0x010fca0000011607 */
[----:B------:R-:W-:-:S04]  /*22f30*/  IMAD.MOV R7, RZ, RZ, -R6 ;  /* 0x000000ffff077224 */ /* 0x000fc800078e0a06 */
[----:B------:R-:W-:Y:S01]  /*22f40*/  IMAD R5, R9, R7, R5 ;  /* 0x0000000709057224 */ /* 0x000fe200078e0205 */
[----:B------:R-:W-:Y:S01]  /*22f50*/  SHF.R.S32.HI R7, RZ, 0x1f, R6 ;  /* 0x0000001fff077819 */ /* 0x000fe20000011406 */
[----:B------:R-:W-:-:S04]  /*22f60*/  IMAD.WIDE.U32 R2, R6, UR4, R2 ;  /* 0x0000000406027c25 */ /* 0x000fc8000f8e0002 */
[----:B------:R-:W-:Y:S01]  /*22f70*/  IMAD R7, R7, UR4, RZ ;  /* 0x0000000407077c24 */ /* 0x000fe2000f8e02ff */
[----:B------:R-:W-:-:S03]  /*22f80*/  ULDC UR4, c[0x0][0x2b8] ;  /* 0x0000ae0000047ab9 */ /* 0x000fc60000000800 */
[----:B------:R-:W-:Y:S01]  /*22f90*/  IMAD R7, R6, UR5, R7 ;  /* 0x0000000506077c24 */ /* 0x000fe2000f8e0207 */
[----:B------:R-:W-:Y:S01]  /*22fa0*/  SHF.R.S32.HI R6, RZ, 0x1f, R5 ;  /* 0x0000001fff067819 */ /* 0x000fe20000011405 */
[----:B-1----:R-:W-:Y:S02]  /*22fb0*/  IMAD.SHL.U32 R19, R20, 0x10, RZ ;  /* 0x0000001014137824 */ /* 0x002fe400078e00ff */
        /* <DEDUP_REMOVED lines=11> */
[----:B--2---:R-:W-:Y:S06]  /*23070*/  BRA.DIV UR4, `(.L_x_15193) ;  /* 0x0000005204f87947 */ /* 0x004fec000b800000 */
[----:B------:R-:W0:Y:S01]  /*23080*/  SHFL.IDX PT, R6, R4, RZ, 0x1c1f ;  /* 0x001c1fff04067589 */ /* 0x000e2200000e0000 */
[----:B-----5:R-:W-:Y:S02]  /*23090*/  IMAD R2, R21, R9, RZ ;  /* 0x0000000915027224 */ /* 0x020fe400078e02ff */
[----:B------:R-:W-:Y:S01]  /*230a0*/  IMAD.IADD R25, R20, 0x1, R25 ;  /* 0x0000000114197824 */ /* 0x000fe200078e0219 */
        /* <DEDUP_REMOVED lines=28> */
[----:B0-----:R-:W-:-:S05]  /*23270*/  VIADD R4, R25, 0x80 ;  /* 0x0000008019047836 */ /* 0x001fca0000000000 */
        /* <DEDUP_REMOVED lines=15> */
.L_x_15337:
        /* <DEDUP_REMOVED lines=10> */
.L_x_15194:
        /* <DEDUP_REMOVED lines=18> */
.L_x_15338:
[----:B------:R-:W-:Y:S05]  /*23530*/  BSYNC B0 ;  /* 0x0000000000007941 */ /* 0x000fea0003800000 */
.L_x_15195:
        /* <DEDUP_REMOVED lines=8> */
.L_x_15217:
[----:B------:R-:W2:Y:S04]  /*235c0*/  LDL R3, [R1+0x24] ;  /* 0x0000240001037983 */ /* 0x000ea80000100800 */
[----:B---3--:R-:W3:Y:S04]  /*235d0*/  LDL R11, [R1+0x28] ;  /* 0x00002800010b7983 */ /* 0x008ee80000100800 */
[----:B------:R-:W4:Y:S04]  /*235e0*/  LDL R9, [R1+0x18] ;  /* 0x0000180001097983 */ /* 0x000f280000100800 */
[----:B------:R-:W2:Y:S01]  /*235f0*/  LDL.LU R12, [R1+0x10] ;  /* 0x00001000010c7983 */ /* 0x000ea20000300800 */
[----:B-1----:R-:W1:Y:S01]  /*23600*/  S2R R0, SR_TID.X ;  /* 0x0000000000007919 */ /* 0x002e620000002100 */
[----:B------:R-:W1:Y:S01]  /*23610*/  S2R R4, SR_TID.X ;  /* 0x0000000000047919 */ /* 0x000e620000002100 */
[----:B0-----:R-:W0:Y:S01]  /*23620*/  S2R R10, SR_TID.X ;  /* 0x00000000000a7919 */ /* 0x001e220000002100 */
        /* <DEDUP_REMOVED lines=8> */
[----:B------:R-:W-:-:S05]  /*236b0*/  IMAD.SHL.U32 R6, R4, 0x20, RZ ;  /* 0x0000002004067824 */ /* 0x000fca00078e00ff */
        /* <DEDUP_REMOVED lines=12> */
[----:B--2---:R-:W-:-:S04]  /*23780*/  IMAD R3, R12, 0xa0, R3 ;  /* 0x000000a00c037824 */ /* 0x004fc800078e0203 */
[----:B------:R-:W-:-:S04]  /*23790*/  IMAD.IADD R6, R6, 0x1, R3 ;  /* 0x0000000106067824 */ /* 0x000fc800078e0203 */
[----:B-1----:R-:W-:-:S04]  /*237a0*/  @P0 IMAD.HI.U32 R5, R6, R5, RZ ;  /* 0x0000000506050227 */ /* 0x002fc800078e00ff */
[----:B------:R-:W-:Y:S01]  /*237b0*/  IMAD.MOV.U32 R2, RZ, RZ, R6 ;  /* 0x000000ffff027224 */ /* 0x000fe200078e0006 */
[----:B------:R-:W-:Y:S02]  /*237c0*/  @P0 SHF.R.U32.HI R2, RZ, R4, R5 ;  /* 0x00000004ff020219 */ /* 0x000fe40000011605 */
[----:B------:R-:W1:Y:S01]  /*237d0*/  @P0 LDC R4, c[0x0][0x438] ;  /* 0x00010e00ff040b82 */ /* 0x000e620000000800 */
[----:B------:R-:W-:-:S04]  /*237e0*/  IMAD.IADD R3, R10, 0x1, R3 ;  /* 0x000000010a037824 */ /* 0x000fc800078e0203 */
[----:B0-----:R-:W-:-:S04]  /*237f0*/  @P0 IMAD.HI.U32 R7, R3, R7, RZ ;  /* 0x0000000703070227 */ /* 0x001fc800078e00ff */
[----:B------:R-:W-:Y:S01]  /*23800*/  IMAD.MOV.U32 R5, RZ, RZ, R3 ;  /* 0x000000ffff057224 */ /* 0x000fe200078e0003 */
[----:B-1----:R-:W-:Y:S01]  /*23810*/  @P0 SHF.R.U32.HI R5, RZ, R4, R7 ;  /* 0x00000004ff050219 */ /* 0x002fe20000011607 */
[----:B------:R-:W-:-:S04]  /*23820*/  IMAD.MOV R7, RZ, RZ, -R2 ;  /* 0x000000ffff077224 */ /* 0x000fc800078e0a02 */
[----:B------:R-:W-:Y:S02]  /*23830*/  IMAD.MOV R4, RZ, RZ, -R5 ;  /* 0x000000ffff047224 */ /* 0x000fe400078e0a05 */
[C---:B------:R-:W-:Y:S02]  /*23840*/  IMAD R7, R0.reuse, R7, R6 ;  /* 0x0000000700077224 */ /* 0x040fe400078e0206 */
        /* <DEDUP_REMOVED lines=16> */
[----:B-----5:R-:W-:Y:S02]  /*23950*/  VIADD R3, R21, 0x1 ;  /* 0x0000000115037836 */ /* 0x020fe40000000000 */
[----:B------:R-:W-:Y:S02]  /*23960*/  IMAD.MOV.U32 R2, RZ, RZ, R12 ;  /* 0x000000ffff027224 */ /* 0x000fe400078e000c */
[----:B------:R2:W5:Y:S01]  /*23970*/  @!P1 LDG.E R9, desc[UR44][R4.64] ;  /* 0x0000002c04099981 */ /* 0x000562000c1e1900 */
[C---:B------:R-:W-:Y:S02]  /*23980*/  ISETP.NE.AND P0, PT, R3.reuse, 0x2, PT ;  /* 0x000000020300780c */ /* 0x040fe40003f05270 */
[----:B------:R-:W-:Y:S02]  /*23990*/  ISETP.GT.AND P1, PT, R2, R13, PT ;  /* 0x0000000d0200720c */ /* 0x000fe40003f24270 */
[----:B------:R-:W-:Y:S01]  /*239a0*/  SEL R2, RZ, 0x1, P0 ;  /* 0x00000001ff027807 */ /* 0x000fe20000000000 */
[----:B------:R-:W-:Y:S01]  /*239b0*/  VIADD R12, R12, 0xffffffff ;  /* 0xffffffff0c0c7836 */ /* 0x000fe20000000000 */
[----:B------:R-:W-:-:S02]  /*239c0*/  SEL R3, R3, RZ, P0 ;  /* 0x000000ff03037207 */ /* 0x000fc40000000000 */
[----:B------:R-:W-:Y:S02]  /*239d0*/  LOP3.LUT R2, R25, R2, RZ, 0x3c, !PT ;  /* 0x0000000219027212 */ /* 0x000fe400078e3cff */
[----:B------:R0:W-:Y:S04]  /*239e0*/  STL [R1+0x10], R12 ;  /* 0x0000100c01007387 */ /* 0x0001e80000100800 */
[----:B------:R0:W-:Y:S04]  /*239f0*/  STL [R1+0x1c], R2 ;  /* 0x00001c0201007387 */ /* 0x0001e80000100800 */
[----:B------:R0:W-:Y:S01]  /*23a00*/  STL [R1+0xc], R3 ;  /* 0x00000c0301007387 */ /* 0x0001e20000100800 */
[----:B------:R-:W-:-:S02]  /*23a10*/  ISETP.NE.AND P2, PT, R8, 0x3, PT ;  /* 0x000000030800780c */ /* 0x000fc40003f45270 */
[----:B--2---:R-:W-:-:S05]  /*23a20*/  SHF.R.S32.HI R4, RZ, 0x1f, R10 ;  /* 0x0000001fff047819 */ /* 0x004fca000001140a */
[----:B------:R0:W-:Y:S06]  /*23a30*/  STL [R1+0x4], R4 ;  /* 0x0000040401007387 */ /* 0x0001ec0000100800 */
[----:B------:R-:W-:Y:S05]  /*23a40*/  @!P2 BRA `(.L_x_15198) ;  /* 0x000000000004a947 */ /* 0x000fea0003800000 */
[----:B------:R-:W-:Y:S01]  /*23a50*/  BPT.TRAP 0x1 ;  /* 0x000000040000795c */ /* 0x000fe20000300000 */
.L_x_15198:
[----:B------:R-:W-:Y:S01]  /*23a60*/  IMAD R6, R3, 0x8, R18 ;  /* 0x0000000803067824 */ /* 0x000fe200078e0212 */
[----:B0-----:R-:W-:Y:S01]  /*23a70*/  SHF.L.U32 R2, R2, 0x1f, RZ ;  /* 0x0000001f02027819 */ /* 0x001fe200000006ff */
[----:B------:R-:W-:Y:S01]  /*23a80*/  BSSY B0, `(.L_x_15199) ;  /* 0x0000005000007945 */ /* 0x000fe20003800000 */
[----:B------:R-:W-:Y:S02]  /*23a90*/  SHF.R.S32.HI R26, RZ, 0x1f, R7 ;  /* 0x0000001fff1a7819 */ /* 0x000fe40000011407 */
[----:B------:R-:W0:Y:S01]  /*23aa0*/  SYNCS.PHASECHK.TRANS64.TRYWAIT P0, [R6+URZ+0x13280], R2 ;  /* 0x01328002060075a7 */ /* 0x000e22000800017f */
[----:B------:R1:W-:Y:S02]  /*23ab0*/  STL [R1+0x8], R2 ;  /* 0x0000080201007387 */ /* 0x0003e40000100800 */
[----:B01----:R-:W-:Y:S05]  /*23ac0*/  @!P0 BRA `(.L_x_15200) ;  /* 0x0000005000508947 */ /* 0x003fea0003800000 */
.L_x_15339:
[----:B------:R-:W-:Y:S05]  /*23ad0*/  BSYNC B0 ;  /* 0x0000000000007941 */ /* 0x000fea0003800000 */
.L_x_15199:
[----:B------:R-:W2:Y:S01]  /*23ae0*/  LDL R5, [R1+0x4] ;  /* 0x0000040001057983 */ /* 0x000ea20000100800 */
[----:B-----5:R-:W-:Y:S01]  /*23af0*/  SHF.R.S32.HI R11, RZ, 0x1f, R9 ;  /* 0x0000001fff0b7819 */ /* 0x020fe20000011409 */
[----:B------:R-:W-:Y:S01]  /*23b00*/  ULDC.64 UR4, c[0x0][0x328] ;  /* 0x0000ca0000047ab9 */ /* 0x000fe20000000a00 */
[----:B------:R-:W-:Y:S01]  /*23b10*/  ULDC.64 UR6, c[0x0][0x338] ;  /* 0x0000ce0000067ab9 */ /* 0x000fe20000000a00 */
[----:B------:R-:W3:Y:S01]  /*23b20*/  LDL R13, [R1+0xc] ;  /* 0x00000c00010d7983 */ /* 0x000ee20000100800 */
[----:B------:R-:W-:Y:S01]  /*23b30*/  IMAD R4, R26, UR4, RZ ;  /* 0x000000041a047c24 */ /* 0x000fe2000f8e02ff */
[----:B------:R-:W-:Y:S01]  /*23b40*/  SHF.R.S32.HI R29, RZ, 0x1f, R0 ;  /* 0x0000001fff1d7819 */ /* 0x000fe20000011400 */
[C---:B0-----:R-:W-:Y:S01]  /*23b50*/  IMAD.WIDE.U32 R2, R7.reuse, UR4, RZ ;  /* 0x0000000407027c25 */ /* 0x041fe2000f8e00ff */
[----:B------:R0:W-:Y:S01]  /*23b60*/  STL [R1], R11 ;  /* 0x0000000b01007387 */ /* 0x0001e20000100800 */
[----:B------:R-:W1:Y:S02]  /*23b70*/  LDC R12, c[0x0][0x2f4] ;  /* 0x0000bd00ff0c7b82 */ /* 0x000e640000000800 */
[----:B------:R-:W-:Y:S01]  /*23b80*/  IMAD R4, R7, UR5, R4 ;  /* 0x0000000507047c24 */ /* 0x000fe2000f8e0204 */
[----:B------:R-:W3:Y:S03]  /*23b90*/  LDL R14, [R1+0x34] ;  /* 0x00003400010e7983 */ /* 0x000ee60000100800 */
[----:B------:R-:W-:-:S02]  /*23ba0*/  IMAD.IADD R3, R3, 0x1, R4 ;  /* 0x0000000103037824 */ /* 0x000fc400078e0204 */
[----:B------:R-:W-:Y:S02]  /*23bb0*/  IMAD R8, R29, UR4, RZ ;  /* 0x000000041d087c24 */ /* 0x000fe4000f8e02ff */
[----:B------:R-:W-:-:S04]  /*23bc0*/  IMAD.WIDE.U32 R2, R10, UR6, R2 ;  /* 0x000000060a027c25 */ /* 0x000fc8000f8e0002 */
[----:B------:R-:W-:Y:S02]  /*23bd0*/  IMAD R8, R0, UR5, R8 ;  /* 0x0000000500087c24 */ /* 0x000fe4000f8e0208 */
[----:B--2---:R-:W-:-:S04]  /*23be0*/  IMAD R4, R5, UR6, RZ ;  /* 0x0000000605047c24 */ /* 0x004fc8000f8e02ff */
[----:B------:R-:W-:-:S04]  /*23bf0*/  IMAD R4, R10, UR7, R4 ;  /* 0x000000070a047c24 */ /* 0x000fc8000f8e0204 */
[----:B------:R-:W-:Y:S02]  /*23c00*/  IMAD.IADD R5, R3, 0x1, R4 ;  /* 0x0000000103057824 */ /* 0x000fe400078e0204 */
[----:B------:R-:W-:Y:S02]  /*23c10*/  IMAD.MOV.U32 R4, RZ, RZ, R2 ;  /* 0x000000ffff047224 */ /* 0x000fe400078e0002 */
[----:B------:R-:W-:Y:S01]  /*23c20*/  IMAD.WIDE.U32 R2, R0, UR4, RZ ;  /* 0x0000000400027c25 */ /* 0x000fe2000f8e00ff */
[----:B------:R-:W-:-:S03]  /*23c30*/  ULDC.64 UR4, c[0x0][0x330] ;  /* 0x0000cc0000047ab9 */ /* 0x000fc60000000a00 */
[----:B------:R-:W-:Y:S02]  /*23c40*/  IMAD.IADD R3, R3, 0x1, R8 ;  /* 0x0000000103037824 */ /* 0x000fe400078e0208 */
[----:B------:R-:W-:Y:S02]  /*23c50*/  IMAD R8, R11, UR6, RZ ;  /* 0x000000060b087c24 */ /* 0x000fe4000f8e02ff */
[----:B0-----:R-:W0:Y:S01]  /*23c60*/  S2R R11, SR_TID.X ;  /* 0x00000000000b7919 */ /* 0x001e220000002100 */
        /* <DEDUP_REMOVED lines=12> */
[----:B0-----:R-:W-:-:S05]  /*23d30*/  IMAD.SHL.U32 R11, R11, 0x10, RZ ;  /* 0x000000100b0b7824 */ /* 0x001fca00078e00ff */
[----:B------:R-:W-:Y:S01]  /*23d40*/  LOP3.LUT R11, R11, 0x30, RZ, 0xc0, !PT ;  /* 0x000000300b0b7812 */ /* 0x000fe200078ec0ff */
[----:B---3--:R-:W-:-:S03]  /*23d50*/  IMAD R8, R13, 0x2800, R14 ;  /* 0x000028000d087824 */ /* 0x008fc600078e020e */
[----:B-1----:R-:W-:Y:S01]  /*23d60*/  ISETP.GE.AND P2, PT, R11, R12, PT ;  /* 0x0000000c0b00720c */ /* 0x002fe20003f46270 */
[----:B------:R-:W-:-:S12]  /*23d70*/  BRA.DIV UR4, `(.L_x_15201) ;  /* 0x0000004e04bc7947 */ /* 0x000fd8000b800000 */
        /* <DEDUP_REMOVED lines=26> */
.L_x_15351:
        /* <DEDUP_REMOVED lines=11> */
.L_x_15202:
        /* <DEDUP_REMOVED lines=11> */
.L_x_15203:
[----:B------:R1:W-:Y:S01]  /*24080*/  SYNCS.ARRIVE.TRANS64.A1T0 RZ, [R6+URZ+0x13270], RZ ;  /* 0x013270ff06ff79a7 */ /* 0x0003e2000810003f */
[----:B------:R-:W-:Y:S05]  /*24090*/  @!P3 BRA `(.L_x_15204) ;  /* 0x000000000004b947 */ /* 0x000fea0003800000 */
[----:B------:R-:W-:Y:S01]  /*240a0*/  BPT.TRAP 0x1 ;  /* 0x000000040000795c */ /* 0x000fe20000300000 */
.L_x_15204:
[----:B------:R-:W2:Y:S01]  /*240b0*/  LDL R2, [R1+0x8] ;  /* 0x0000080001027983 */ /* 0x000ea20000100800 */
[----:B------:R-:W-:Y:S01]  /*240c0*/  BSSY B0, `(.L_x_15205) ;  /* 0x0000003000007945 */ /* 0x000fe20003800000 */
[----:B--2---:R-:W2:Y:S03]  /*240d0*/  SYNCS.PHASECHK.TRANS64.TRYWAIT P0, [R6+URZ+0x13240], R2 ;  /* 0x01324002060075a7 */ /* 0x004ea6000800017f */
[----:B--2---:R-:W-:Y:S05]  /*240e0*/  @!P0 BRA `(.L_x_15206) ;  /* 0x00000050007c8947 */ /* 0x004fea0003800000 */
.L_x_15352:
[----:B------:R-:W-:Y:S05]  /*240f0*/  BSYNC B0 ;  /* 0x0000000000007941 */ /* 0x000fea0003800000 */
.L_x_15205:
[----:B------:R-:W3:Y:S01]  /*24100*/  LDL.LU R5, [R1+0x4] ;  /* 0x0000040001057983 */ /* 0x000ee20000300800 */
[----:B------:R-:W-:Y:S01]  /*24110*/  ULDC.64 UR4, c[0x0][0x300] ;  /* 0x0000c00000047ab9 */ /* 0x000fe20000000a00 */
[----:B------:R-:W-:Y:S02]  /*24120*/  ULDC.64 UR6, c[0x0][0x310] ;  /* 0x0000c40000067ab9 */ /* 0x000fe40000000a00 */
[----:B------:R-:W4:Y:S01]  /*24130*/  LDL.LU R11, [R1] ;  /* 0x00000000010b7983 */ /* 0x000f220000300800 */
[----:B------:R-:W-:Y:S02]  /*24140*/  IMAD R4, R26, UR4, RZ ;  /* 0x000000041a047c24 */ /* 0x000fe4000f8e02ff */
[----:B--2---:R-:W-:-:S04]  /*24150*/  IMAD.WIDE.U32 R2, R7, UR4, RZ ;  /* 0x0000000407027c25 */ /* 0x004fc8000f8e00ff */
[----:B------:R-:W-:Y:S02]  /*24160*/  IMAD R4, R7, UR5, R4 ;  /* 0x0000000507047c24 */ /* 0x000fe4000f8e0204 */
[----:B------:R-:W-:Y:S02]  /*24170*/  IMAD R7, R29, UR4, RZ ;  /* 0x000000041d077c24 */ /* 0x000fe4000f8e02ff */
[----:B------:R-:W-:Y:S02]  /*24180*/  IMAD.IADD R3, R3, 0x1, R4 ;  /* 0x0000000103037824 */ /* 0x000fe400078e0204 */
[----:B------:R-:W-:Y:S02]  /*24190*/  IMAD R7, R0, UR5, R7 ;  /* 0x0000000500077c24 */ /* 0x000fe4000f8e0207 */
[----:B------:R-:W-:-:S04]  /*241a0*/  IMAD.WIDE.U32 R2, R10, UR6, R2 ;  /* 0x000000060a027c25 */ /* 0x000fc8000f8e0002 */
[----:B---3--:R-:W-:-:S04]  /*241b0*/  IMAD R4, R5, UR6, RZ ;  /* 0x0000000605047c24 */ /* 0x008fc8000f8e02ff */
[----:B------:R-:W-:-:S04]  /*241c0*/  IMAD R4, R10, UR7, R4 ;  /* 0x000000070a047c24 */ /* 0x000fc8000f8e0204 */
[----:B------:R-:W-:Y:S02]  /*241d0*/  IMAD.IADD R5, R3, 0x1, R4 ;  /* 0x0000000103057824 */ /* 0x000fe400078e0204 */
[----:B------:R-:W-:Y:S02]  /*241e0*/  IMAD.MOV.U32 R4, RZ, RZ, R2 ;  /* 0x000000ffff047224 */ /* 0x000fe400078e0002 */
[----:B------:R-:W-:Y:S01]  /*241f0*/  IMAD.WIDE.U32 R2, R0, UR4, RZ ;  /* 0x0000000400027c25 */ /* 0x000fe2000f8e00ff */
[----:B------:R-:W-:-:S03]  /*24200*/  ULDC.64 UR4, c[0x0][0x308] ;  /* 0x0000c20000047ab9 */ /* 0x000fc60000000a00 */
[----:B----4-:R-:W-:Y:S02]  /*24210*/  IMAD R0, R11, UR6, RZ ;  /* 0x000000060b007c24 */ /* 0x010fe4000f8e02ff */
[----:B------:R-:W2:Y:S01]  /*24220*/  S2R R11, SR_TID.X ;  /* 0x00000000000b7919 */ /* 0x000ea20000002100 */
        /* <DEDUP_REMOVED lines=13> */
[----:B--2---:R-:W-:Y:S02]  /*24300*/  IMAD.SHL.U32 R19, R11, 0x10, RZ ;  /* 0x000000100b137824 */ /* 0x004fe400078e00ff */
[----:B------:R-:W2:Y:S03]  /*24310*/  LDC R11, c[0x0][0x2f4] ;  /* 0x0000bd00ff0b7b82 */ /* 0x000ea60000000800 */
[----:B------:R-:W-:-:S04]  /*24320*/  LOP3.LUT R19, R19, 0x30, RZ, 0xc0, !PT ;  /* 0x0000003013137812 */ /* 0x000fc800078ec0ff */
[----:B--2---:R-:W-:Y:S01]  /*24330*/  ISETP.GE.AND P2, PT, R19, R11, PT ;  /* 0x0000000b1300720c */ /* 0x004fe20003f46270 */
[----:B------:R-:W-:-:S12]  /*24340*/  BRA.DIV UR4, `(.L_x_15207) ;  /* 0x0000004e04fc7947 */ /* 0x000fd8000b800000 */
        /* <DEDUP_REMOVED lines=8> */
[----:B--2---:R-:W-:-:S05]  /*243d0*/  IADD3 R2, P0, R19, R2, RZ ;  /* 0x0000000213027210 */ /* 0x004fca0007f1e0ff */
[----:B---3--:R-:W-:-:S05]  /*243e0*/  IMAD.X R3, RZ, RZ, R3, P0 ;  /* 0x000000ffff037224 */ /* 0x008fca00000e0603 */
        /* <DEDUP_REMOVED lines=12> */
.L_x_15364:
        /* <DEDUP_REMOVED lines=8> */
.L_x_15208:
        /* <DEDUP_REMOVED lines=11> */
.L_x_15209:
[----:B------:R-:W4:Y:S01]  /*245e0*/  LDL R0, [R1+0x54] ;  /* 0x0000540001007983 */ /* 0x000f220000100800 */
[----:B------:R0:W-:Y:S01]  /*245f0*/  SYNCS.ARRIVE.TRANS64.A1T0 RZ, [R6+URZ+0x13230], RZ ;  /* 0x013230ff06ff79a7 */ /* 0x0001e2000810003f */
[----:B----4-:R-:W-:-:S13]  /*24600*/  ISETP.NE.AND P0, PT, R0, 0x3, PT ;  /* 0x000000030000780c */ /* 0x010fda0003f05270 */
[----:B0-----:R-:W-:Y:S05]  /*24610*/  @!P0 BRA `(.L_x_15210) ;  /* 0x0000000000048947 */ /* 0x001fea0003800000 */
[----:B------:R-:W-:Y:S01]  /*24620*/  BPT.TRAP 0x1 ;  /* 0x000000040000795c */ /* 0x000fe20000300000 */
.L_x_15210:
[----:B------:R-:W-:Y:S01]  /*24630*/  LOP3.LUT R0, R25, 0x1, RZ, 0x3c, !PT ;  /* 0x0000000119007812 */ /* 0x000fe200078e3cff */
[----:B---3--:R-:W-:Y:S01]  /*24640*/  IMAD R2, R21, 0x8, R18 ;  /* 0x0000000815027824 */ /* 0x008fe200078e0212 */
[----:B------:R-:W-:Y:S02]  /*24650*/  BSSY B0, `(.L_x_15211) ;  /* 0x0000004000007945 */ /* 0x000fe40003800000 */
[----:B------:R-:W-:-:S04]  /*24660*/  SHF.L.U32 R0, R0, 0x1f, RZ ;  /* 0x0000001f00007819 */ /* 0x000fc800000006ff */
[----:B------:R-:W0:Y:S02]  /*24670*/  SYNCS.PHASECHK.TRANS64.TRYWAIT P2, [R2+URZ+0x13270], R0 ;  /* 0x01327000020075a7 */ /* 0x000e24000804017f */
[----:B0-----:R-:W-:Y:S05]  /*24680*/  @!P2 BRA `(.L_x_15212) ;  /* 0x000000500088a947 */ /* 0x001fea0003800000 */
.L_x_15365:
[----:B------:R-:W-:Y:S05]  /*24690*/  BSYNC B0 ;  /* 0x0000000000007941 */ /* 0x000fea0003800000 */
.L_x_15211:
[----:B------:R-:W3:Y:S02]  /*246a0*/  LDL R3, [R1+0x68] ;  /* 0x0000680001037983 */ /* 0x000ee40000100800 */
[----:B---3--:R-:W-:-:S13]  /*246b0*/  ISETP.NE.AND P2, PT, R3, 0x3, PT ;  /* 0x000000030300780c */ /* 0x008fda0003f45270 */
[----:B------:R-:W-:Y:S05]  /*246c0*/  @!P2 BRA `(.L_x_15213) ;  /* 0x000000000004a947 */ /* 0x000fea0003800000 */
[----:B------:R-:W-:Y:S01]  /*246d0*/  BPT.TRAP 0x1 ;  /* 0x000000040000795c */ /* 0x000fe20000300000 */
.L_x_15213:
[----:B------:R-:W-:Y:S01]  /*246e0*/  SHF.L.U32 R3, R25, 0x1f, RZ ;  /* 0x0000001f19037819 */ /* 0x000fe200000006ff */
[----:B0-----:R-:W-:-:S03]  /*246f0*/  IMAD R0, R21, 0x2800, RZ ;  /* 0x0000280015007824 */ /* 0x001fc600078e02ff */
[----:B------:R-:W0:Y:S02]  /*24700*/  SYNCS.PHASECHK.TRANS64.TRYWAIT P2, [R2+URZ+0x13260], R3 ;  /* 0x01326003020075a7 */ /* 0x000e24000804017f */
[----:B0-----:R-:W-:Y:S05]  /*24710*/  @!P2 BRA `(.L_x_15214) ;  /* 0x000000500078a947 */ /* 0x001fea0003800000 */
.L_x_15366:
[----:B------:R-:W3:Y:S01]  /*24720*/  LDL R12, [R1+0x68] ;  /* 0x00006800010c7983 */ /* 0x000ee20000100800 */
[----:B0-----:R-:W-:Y:S01]  /*24730*/  LOP3.LUT R3, R0, R28, RZ, 0xfc, !PT ;  /* 0x0000001c00037212 */ /* 0x001fe200078efcff */
[----:B------:R-:W-:Y:S05]  /*24740*/  WARPSYNC.ALL ;  /* 0x0000000000007948 */ /* 0x000fea0003800000 */
[----:B------:R-:W-:-:S05]  /*24750*/  IMAD.IADD R3, R18, 0x1, R3 ;  /* 0x0000000112037824 */ /* 0x000fca00078e0203 */
[----:B-12---:R0:W1:Y:S02]  /*24760*/  LDSM.16.MT88.4 R4, [R3+0x6000] ;  /* 0x006000000304783b */ /* 0x0060640000004200 */
[----:B0-----:R-:W-:-:S05]  /*24770*/  LOP3.LUT R3, R0, R23, RZ, 0xfc, !PT ;  /* 0x0000001700037212 */ /* 0x001fca00078efcff */
[----:B------:R-:W-:Y:S01]  /*24780*/  IMAD.IADD R3, R22, 0x1, R3 ;  /* 0x0000000116037824 */ /* 0x000fe200078e0203 */
        /* <DEDUP_REMOVED lines=58> */
.L_x_15215:
[----:B-1----:R1:W-:Y:S01]  /*24b30*/  SYNCS.ARRIVE.TRANS64.A1T0 RZ, [R2+URZ+0x13250], RZ ;  /* 0x013250ff02ff79a7 */ /* 0x0023e2000810003f */
[----:B------:R-:W-:Y:S06]  /*24b40*/  BAR.SYNC.DEFER_BLOCKING 0x2, 0x80 ;  /* 0x0082000000007b1d */ /* 0x000fec0000010000 */
[----:B------:R-:W-:Y:S05]  /*24b50*/  @!P0 BRA `(.L_x_15216) ;  /* 0x0000000000048947 */ /* 0x000fea0003800000 */
[----:B------:R-:W-:Y:S01]  /*24b60*/  BPT.TRAP 0x1 ;  /* 0x000000040000795c */ /* 0x000fe20000300000 */
.L_x_15216:
[----:B0-----:R-:W2:Y:S01]  /*24b70*/  LDL R0, [R1+0x30] ;  /* 0x0000300001007983 */ /* 0x001ea20000100800 */
[----:B-1----:R-:W-:-:S03]  /*24b80*/  VIADD R2, R2, 0x13280 ;  /* 0x0001328002027836 */ /* 0x002fc60000000000 */
[----:B------:R3:W5:Y:S04]  /*24b90*/  LDL R21, [R1+0xc] ;  /* 0x00000c0001157983 */ /* 0x0007680000100800 */
[----:B------:R3:W5:Y:S01]  /*24ba0*/  LDL R25, [R1+0x1c] ;  /* 0x00001c0001197983 */ /* 0x0007620000100800 */
[----:B--2---:R-:W-:-:S04]  /*24bb0*/  PRMT R2, R0, 0x654, R2 ;  /* 0x0000065400027816 */ /* 0x004fc80000000002 */
[----:B------:R3:W-:Y:S01]  /*24bc0*/  SYNCS.ARRIVE.TRANS64.RED.A1T0 RZ, [R2+URZ], RZ ;  /* 0x000000ff02ff79a7 */ /* 0x0007e2000810043f */
[----:B------:R-:W-:Y:S05]  /*24bd0*/  @P1 BRA `(.L_x_15217) ;  /* 0xffffffe800781947 */ /* 0x000fea000383ffff */
.L_x_15197:
        /* <DEDUP_REMOVED lines=19> */
.L_x_15219:
[----:B------:R-:W-:Y:S05]  /*24d10*/  BSYNC B0 ;  /* 0x0000000000007941 */ /* 0x000fea0003800000 */
.L_x_15218:
[----:B------:R-:W-:Y:S05]  /*24d20*/  @!P0 BRA `(.L_x_15220) ;  /* 0x0000000000048947 */ /* 0x000fea0003800000 */
[----:B------:R-:W-:Y:S01]  /*24d30*/  BPT.TRAP 0x1 ;  /* 0x000000040000795c */ /* 0x000fe20000300000 */
.L_x_15220:
        /* <DEDUP_REMOVED lines=8> */
.L_x_15367:
[----:B------:R-:W-:Y:S05]  /*24dc0*/  BSYNC B0 ;  /* 0x0000000000007941 */ /* 0x000fea0003800000 */
.L_x_15221:
[----:B------:R-:W2:Y:S02]  /*24dd0*/  LDL R2, [R1+0x68] ;  /* 0x0000680001027983 */ /* 0x000ea40000100800 */
[----:B--2---:R-:W-:-:S13]  /*24de0*/  ISETP.NE.AND P1, PT, R2, 0x3, PT ;  /* 0x000000030200780c */ /* 0x004fda0003f25270 */
[----:B------:R-:W-:Y:S05]  /*24df0*/  @!P1 BRA `(.L_x_15223) ;  /* 0x0000000000049947 */ /* 0x000fea0003800000 */
[----:B------:R-:W-:Y:S01]  /*24e00*/  BPT.TRAP 0x1 ;  /* 0x000000040000795c */ /* 0x000fe20000300000 */
.L_x_15223:
[----:B------:R-:W1:Y:S02]  /*24e10*/  LDL R2, [R1+0x1c] ;  /* 0x00001c0001027983 */ /* 0x000e640000100800 */
[----:B-1----:R-:W-:-:S04]  /*24e20*/  SHF.L.U32 R3, R2, 0x1f, RZ ;  /* 0x0000001f02037819 */ /* 0x002fc800000006ff */
[----:B------:R-:W1:Y:S02]  /*24e30*/  SYNCS.PHASECHK.TRANS64.TRYWAIT P1, [R0+URZ+0x13260], R3 ;  /* 0x01326003000075a7 */ /* 0x000e64000802017f */
[----:B-1----:R-:W-:Y:S05]  /*24e40*/  @!P1 BRA `(.L_x_15224) ;  /* 0x0000004800d49947 */ /* 0x002fea0003800000 */
.L_x_15368:
[----:B------:R-:W2:Y:S04]  /*24e50*/  LDL R12, [R1+0xc] ;  /* 0x00000c00010c7983 */ /* 0x000ea80000100800 */
[----:B------:R-:W3:Y:S01]  /*24e60*/  LDL R13, [R1+0x68] ;  /* 0x00006800010d7983 */ /* 0x000ee20000100800 */
[----:B------:R-:W-:Y:S05]  /*24e70*/  WARPSYNC.ALL ;  /* 0x0000000000007948 */ /* 0x000fea0003800000 */
[----:B--2---:R-:W-:-:S05]  /*24e80*/  IMAD R2, R12, 0x2800, RZ ;  /* 0x000028000c027824 */ /* 0x004fca00078e02ff */
[----:B-1----:R-:W-:-:S05]  /*24e90*/  LOP3.LUT R3, R2, R28, RZ, 0xfc, !PT ;  /* 0x0000001c02037212 */ /* 0x002fca00078efcff */
[----:B------:R-:W-:-:S06]  /*24ea0*/  IMAD.IADD R4, R18, 0x1, R3 ;  /* 0x0000000112047824 */ /* 0x000fcc00078e0203 */
[----:B0-----:R-:W0:Y:S01]  /*24eb0*/  LDSM.16.MT88.4 R4, [R4+0x6000] ;  /* 0x006000000404783b */ /* 0x001e220000004200 */
        /* <DEDUP_REMOVED lines=60> */
.L_x_15225:
[----:B-1----:R1:W-:Y:S01]  /*25280*/  SYNCS.ARRIVE.TRANS64.A1T0 RZ, [R0+URZ+0x13250], RZ ;  /* 0x013250ff00ff79a7 */ /* 0x0023e2000810003f */
[----:B------:R-:W-:Y:S06]  /*25290*/  BAR.SYNC.DEFER_BLOCKING 0x2, 0x80 ;  /* 0x0082000000007b1d */ /* 0x000fec0000010000 */
[----:B------:R-:W-:Y:S05]  /*252a0*/  @!P0 BRA `(.L_x_15226) ;  /* 0x0000000000048947 */ /* 0x000fea0003800000 */
[----:B------:R-:W-:Y:S01]  /*252b0*/  BPT.TRAP 0x1 ;  /* 0x000000040000795c */ /* 0x000fe20000300000 */
.L_x_15226:
        /* <DEDUP_REMOVED lines=12> */
.L_x_15167:
        /* <DEDUP_REMOVED lines=12> */
.L_x_15227:
[----:B-1----:R-:W0:Y:S01]  /*25440*/  S2R R0, SR_TID.X ;  /* 0x0000000000007919 */ /* 0x002e220000002100 */
        /* <DEDUP_REMOVED lines=13> */
[----:B-----5:R-:W-:Y:S01]  /*25520*/  IMAD.MOV.U32 R25, RZ, RZ, RZ ;  /* 0x000000ffff197224 */ /* 0x020fe200078e00ff */
        /* <DEDUP_REMOVED lines=28> */
.L_x_15378:
[----:B------:R-:W-:Y:S02]  /*256f0*/  ULDC UR4, c[0x0][0xc38] ;  /* 0x00030e0000047ab9 */ /* 0x000fe40000000800 */
[----:B------:R-:W-:-:S04]  /*25700*/  IMAD.U32 R7, RZ, RZ, UR4 ;  /* 0x00000004ff077e24 */ /* 0x000fc8000f8e00ff */
[----:B-1----:R-:W-:-:S04]  /*25710*/  IMAD R3, R3, R7, RZ ;  /* 0x0000000703037224 */ /* 0x002fc800078e02ff */
[----:B------:R-:W-:-:S05]  /*25720*/  IMAD.IADD R4, R6, 0x1, R3 ;  /* 0x0000000106047824 */ /* 0x000fca00078e0203 */
[----:B------:R-:W-:-:S13]  /*25730*/  ISETP.GT.AND P6, PT, R4, R0, PT ;  /* 0x000000000400720c */ /* 0x000fda0003fc4270 */
[----:B------:R-:W-:Y:S05]  /*25740*/  @P6 BRA `(.L_x_15230) ;  /* 0x0000000000a46947 */ /* 0x000fea0003800000 */
.L_x_15233:
        /* <DEDUP_REMOVED lines=35> */
.L_x_15386:
[----:B------:R-:W-:Y:S02]  /*25980*/  ULDC UR4, c[0x0][0xc38] ;  /* 0x00030e0000047ab9 */ /* 0x000fe40000000800 */
[----:B------:R-:W-:-:S04]  /*25990*/  IMAD.U32 R7, RZ, RZ, UR4 ;  /* 0x00000004ff077e24 */ /* 0x000fc8000f8e00ff */
[----:B-1----:R-:W-:-:S04]  /*259a0*/  IMAD R3, R3, R7, RZ ;  /* 0x0000000703037224 */ /* 0x002fc800078e02ff */
[----:B------:R-:W-:-:S05]  /*259b0*/  IMAD.IADD R4, R3, 0x1, R4 ;  /* 0x0000000103047824 */ /* 0x000fca00078e0204 */
[----:B------:R-:W-:-:S13]  /*259c0*/  ISETP.GT.AND P6, PT, R4, R0, PT ;  /* 0x000000000400720c */ /* 0x000fda0003fc4270 */
[----:B------:R-:W-:Y:S05]  /*259d0*/  @!P6 BRA `(.L_x_15233) ;  /* 0xfffffffc005ce947 */ /* 0x000fea000383ffff */
.L_x_15230:
        /* <DEDUP_REMOVED lines=10> */
.L_x_15391:
[----:B------:R-:W-:-:S13]  /*25a80*/  ISETP.NE.AND P0, PT, R3, RZ, PT ;  /* 0x000000ff0300720c */ /* 0x000fda0003f05270 */
[----:B------:R-:W-:Y:S05]  /*25a90*/  @!P0 BRA `(.L_x_15235) ;  /* 0x0000000000108947 */ /* 0x000fea0003800000 */
[----:B------:R-:W-:Y:S01]  /*25aa0*/  UMOV UR4, 0xffffffff ;  /* 0xffffffff00047882 */ /* 0x000fe20000000000 */
[----:B-1----:R-:W-:Y:S02]  /*25ab0*/  VIADD R6, R6, 0xffffffff ;  /* 0xffffffff06067836 */ /* 0x002fe40000000000 */
[----:B------:R-:W-:Y:S05]  /*25ac0*/  BRA.DIV UR4, `(.L_x_15236) ;  /* 0x0000004a04547947 */ /* 0x000fea000b800000 */
[----:B------:R4:W1:Y:S02]  /*25ad0*/  SHFL.IDX PT, R24, R2, R6, 0x1f ;  /* 0x00001f0602187589 */ /* 0x00086400000e0000 */
.L_x_15235:
[----:B---3--:R-:W-:Y:S01]  /*25ae0*/  ISETP.NE.AND P0, PT, R5, 0x1, PT ;  /* 0x000000010500780c */ /* 0x008fe20003f05270 */
[----:B-1----:R-:W-:-:S04]  /*25af0*/  IMAD R24, R24, R7, R4 ;  /* 0x0000000718187224 */ /* 0x002fc800078e0204 */
[----:B------:R-:W-:-:S08]  /*25b00*/  IMAD.IADD R0, R0, 0x1, -R24 ;  /* 0x0000000100007824 */ /* 0x000fd000078e0a18 */
[----:B------:R-:W-:Y:S05]  /*25b10*/  @!P0 BRA `(.L_x_15237) ;  /* 0x0000000000e08947 */ /* 0x000fea0003800000 */
[----:B--2---:R-:W-:-:S04]  /*25b20*/  IABS R4, R25 ;  /* 0x0000001900047213 */ /* 0x004fc80000000000 */
[----:B----4-:R-:W1:Y:S08]  /*25b30*/  I2F.RP R6, R4 ;  /* 0x0000000400067306 */ /* 0x010e700000209400 */
[----:B-1----:R-:W1:Y:S02]  /*25b40*/  MUFU.RCP R6, R6 ;  /* 0x0000000600067308 */ /* 0x002e640000001000 */
[----:B-1----:R-:W-:-:S06]  /*25b50*/  VIADD R8, R6, 0xffffffe ;  /* 0x0ffffffe06087836 */ /* 0x002fcc0000000000 */
        /* <DEDUP_REMOVED lines=52> */
.L_x_15237:
        /* <DEDUP_REMOVED lines=60> */
[----:B------:R-:W-:-:S07]  /*26260*/  IMAD.MOV.U32 R0, RZ, RZ, R2 ;  /* 0x000000ffff007224 */ /* 0x000fce00078e0002 */
.L_x_15238:
[----:B------:R-:W-:-:S05]  /*26270*/  LOP3.LUT R0, RZ, R0, RZ, 0x33, !PT ;  /* 0x00000000ff007212 */ /* 0x000fca00078e33ff */
[----:B------:R-:W-:Y:S01]  /*26280*/  IMAD.IADD R25, R25, 0x1, R0 ;  /* 0x0000000119197824 */ /* 0x000fe200078e0200 */
[----:B------:R-:W-:Y:S06]  /*26290*/  BRA `(.L_x_15239) ;  /* 0x00000000001c7947 */ /* 0x000fec0003800000 */
.L_x_15231:
[----:B------:R-:W-:Y:S01]  /*262a0*/  UMOV UR4, URZ ;  /* 0x0000003f00047c82 */ /* 0x000fe20008000000 */
[----:B------:R-:W-:Y:S01]  /*262b0*/  UMOV UR5, URZ ;  /* 0x0000003f00057c82 */ /* 0x000fe20008000000 */
[----:B------:R-:W-:Y:S01]  /*262c0*/  ULDC UR6, c[0x0][0xc3c] ;  /* 0x00030f0000067ab9 */ /* 0x000fe20000000800 */
[----:B------:R-:W-:Y:S02]  /*262d0*/  IMAD.MOV.U32 R24, RZ, RZ, R0 ;  /* 0x000000ffff187224 */ /* 0x000fe400078e0000 */
[----:B------:R-:W-:Y:S02]  /*262e0*/  IMAD.U32 R25, RZ, RZ, UR4 ;  /* 0x00000004ff197e24 */ /* 0x000fe4000f8e00ff */
[----:B------:R-:W-:Y:S02]  /*262f0*/  IMAD.U32 R26, RZ, RZ, UR5 ;  /* 0x00000005ff1a7e24 */ /* 0x000fe4000f8e00ff */
[----:B------:R-:W-:-:S07]  /*26300*/  IMAD.U32 R27, RZ, RZ, UR6 ;  /* 0x00000006ff1b7e24 */ /* 0x000fce000f8e00ff */
.L_x_15239:
        /* <DEDUP_REMOVED lines=12> */
.L_x_15228:
[----:B------:R-:W-:Y:S02]  /*263d0*/  ULDC UR4, c[0x0][0xc3c] ;  /* 0x00030f0000047ab9 */ /* 0x000fe40000000800 */
[----:B--2---:R-:W-:-:S13]  /*263e0*/  ISETP.GE.AND P0, PT, R27, UR4, PT ;  /* 0x000000041b007c0c */ /* 0x004fda000bf06270 */
[----:B------:R-:W-:Y:S05]  /*263f0*/  @!P0 BRA `(.L_x_15240) ;  /* 0xffffff8800d48947 */ /* 0x000fea000383ffff */
[----:B------:R-:W-:Y:S05]  /*26400*/  BSYNC B7 ;  /* 0x0000000000077941 */ /* 0x000fea0003800000 */
.L_x_15110:
[----:B-1----:R-:W2:Y:S01]  /*26410*/  LDL.LU R0, [R1+0x5c] ;  /* 0x00005c0001007983 */ /* 0x002ea20000300800 */
[----:B------:R-:W-:Y:S01]  /*26420*/  BSSY B0, `(.L_x_15241) ;  /* 0x000000b000007945 */ /* 0x000fe20003800000 */
[----:B------:R-:W1:Y:S01]  /*26430*/  S2R R5, SR_CgaCtaId ;  /* 0x0000000000057919 */ /* 0x000e620000008800 */
        /* <DEDUP_REMOVED lines=9> */
.L_x_15394:
[----:B------:R-:W-:Y:S05]  /*264d0*/  BSYNC B0 ;  /* 0x0000000000007941 */ /* 0x000fea0003800000 */
.L_x_15241:
[----:B------:R-:W-:-:S03]  /*264e0*/  UMOV UR4, 0xffffffff ;  /* 0xffffffff00047882 */ /* 0x000fc60000000000 */
[----:B------:R-:W-:Y:S05]  /*264f0*/  BRA.DIV UR4, `(.L_x_15243) ;  /* 0x0000004204087947 */ /* 0x000fea000b800000 */
[----:B0-----:R-:W0:Y:S02]  /*26500*/  S2R R0, SR_TID.X ;  /* 0x0000000000007919 */ /* 0x001e240000002100 */
[----:B0-----:R-:W-:-:S04]  /*26510*/  SHF.R.U32.HI R0, RZ, 0x5, R0 ;  /* 0x00000005ff007819 */ /* 0x001fc80000011600 */
[----:B------:R-:W-:-:S05]  /*26520*/  LOP3.LUT R0, R0, 0x3, RZ, 0xc0, !PT ;  /* 0x0000000300007812 */ /* 0x000fca00078ec0ff */
[----:B------:R0:W1:Y:S02]  /*26530*/  SHFL.IDX PT, R14, R0, RZ, 0x1f ;  /* 0x00001fff000e7589 */ /* 0x00006400000e0000 */
.L_x_15397:
[----:B-1----:R-:W-:-:S13]  /*26540*/  ISETP.NE.AND P0, PT, R14, RZ, PT ;  /* 0x000000ff0e00720c */ /* 0x002fda0003f05270 */
[----:B------:R-:W-:Y:S05]  /*26550*/  @P0 BRA `(.L_x_14913) ;  /* 0x0000000000b40947 */ /* 0x000fea0003800000 */
[----:B------:R-:W-:-:S03]  /*26560*/  UMOV UR4, 0xffffffff ;  /* 0xffffffff00047882 */ /* 0x000fc60000000000 */
[----:B------:R-:W-:Y:S05]  /*26570*/  BRA.DIV UR4, `(.L_x_15244) ;  /* 0x00000042041c7947 */ /* 0x000fea000b800000 */
[----:B------:R-:W-:-:S13]  /*26580*/  ELECT P6, URZ, PT ;  /* 0x00000000003f782f */ /* 0x000fda00038c0000 */
.L_x_15400:
[----:B------:R-:W-:Y:S05]  /*26590*/  @!P6 BRA `(.L_x_14913) ;  /* 0x0000000000a4e947 */ /* 0x000fea0003800000 */
[----:B0-----:R-:W2:Y:S02]  /*265a0*/  LDL.LU R0, [R1+0x40] ;  /* 0x0000400001007983 */ /* 0x001ea40000300800 */
[----:B--2---:R-:W-:-:S04]  /*265b0*/  LOP3.LUT R0, R0, 0x2, RZ, 0xfc, !PT ;  /* 0x0000000200007812 */ /* 0x004fc800078efcff */
[----:B------:R-:W-:-:S13]  /*265c0*/  ISETP.NE.AND P0, PT, R0, 0x3, PT ;  /* 0x000000030000780c */ /* 0x000fda0003f05270 */
[----:B------:R-:W-:Y:S05]  /*265d0*/  @!P0 BRA `(.L_x_15245) ;  /* 0x0000000000048947 */ /* 0x000fea0003800000 */
[----:B------:R-:W-:Y:S01]  /*265e0*/  BPT.TRAP 0x1 ;  /* 0x000000040000795c */ /* 0x000fe20000300000 */
.L_x_15245:
        /* <DEDUP_REMOVED lines=9> */
.L_x_15401:
[----:B------:R-:W2:Y:S01]  /*26680*/  LDL.LU R6, [R1+0x1c] ;  /* 0x00001c0001067983 */ /* 0x000ea20000300800 */
[----:B------:R-:W-:Y:S02]  /*26690*/  SEL R0, R0, RZ, P2 ;  /* 0x000000ff00007207 */ /* 0x000fe40001000000 */
[----:B--2---:R-:W-:Y:S01]  /*266a0*/  LOP3.LUT R2, R6, R2, RZ, 0x3c, !PT ;  /* 0x0000000206027212 */ /* 0x004fe200078e3cff */
[----:B------:R-:W-:Y:S06]  /*266b0*/  @!P0 BRA `(.L_x_15247) ;  /* 0x0000000000048947 */ /* 0x000fec0003800000 */
[----:B------:R-:W-:Y:S01]  /*266c0*/  BPT.TRAP 0x1 ;  /* 0x000000040000795c */ /* 0x000fe20000300000 */
.L_x_15247:
[----:B------:R-:W-:Y:S01]  /*266d0*/  IMAD R5, R0, 0x8, R5 ;  /* 0x0000000800057824 */ /* 0x000fe200078e0205 */
[----:B------:R-:W-:-:S04]  /*266e0*/  SHF.L.U32 R0, R2, 0x1f, RZ ;  /* 0x0000001f02007819 */ /* 0x000fc800000006ff */
[----:B------:R-:W1:Y:S02]  /*266f0*/  SYNCS.PHASECHK.TRANS64.TRYWAIT P1, [R5+URZ+0x13240], R0 ;  /* 0x01324000050075a7 */ /* 0x000e64000802017f */
[----:B-1----:R-:W-:Y:S05]  /*26700*/  @!P1 BRA `(.L_x_15248) ;  /* 0x0000003c00ec9947 */ /* 0x002fea0003800000 */
.L_x_15402:
[----:B------:R-:W-:Y:S05]  /*26710*/  @!P0 BRA `(.L_x_15249) ;  /* 0x0000000000048947 */ /* 0x000fea0003800000 */
[----:B------:R-:W-:Y:S01]  /*26720*/  BPT.TRAP 0x1 ;  /* 0x000000040000795c */ /* 0x000fe20000300000 */
.L_x_15249:
[----:B------:R-:W2:Y:S02]  /*26730*/  SYNCS.PHASECHK.TRANS64.TRYWAIT P1, [R4+URZ+0x13260], R3 ;  /* 0x01326003040075a7 */ /* 0x000ea4000802017f */
[----:B--2---:R-:W-:Y:S05]  /*26740*/  @!P1 BRA `(.L_x_15250) ;  /* 0x0000003c00f09947 */ /* 0x004fea0003800000 */
.L_x_15403:
[----:B------:R-:W-:Y:S05]  /*26750*/  @!P0 BRA `(.L_x_15251) ;  /* 0x0000000000048947 */ /* 0x000fea0003800000 */
[----:B------:R-:W-:Y:S01]  /*26760*/  BPT.TRAP 0x1 ;  /* 0x000000040000795c */ /* 0x000fe20000300000 */
.L_x_15251:
[----:B------:R-:W3:Y:S02]  /*26770*/  SYNCS.PHASECHK.TRANS64.TRYWAIT P1, [R5+URZ+0x13260], R0 ;  /* 0x01326000050075a7 */ /* 0x000ee4000802017f */
[----:B---3--:R-:W-:Y:S05]  /*26780*/  @!P1 BRA `(.L_x_15252) ;  /* 0x0000003c00f49947 */ /* 0x008fea0003800000 */
.L_x_15404:
[----:B------:R-:W-:Y:S05]  /*26790*/  @!P0 BRA `(.L_x_15253) ;  /* 0x0000000000048947 */ /* 0x000fea0003800000 */
[----:B------:R-:W-:Y:S01]  /*267a0*/  BPT.TRAP 0x1 ;  /* 0x000000040000795c */ /* 0x000fe20000300000 */
.L_x_15253:
[----:B------:R-:W4:Y:S02]  /*267b0*/  SYNCS.PHASECHK.TRANS64.TRYWAIT P1, [R4+URZ+0x13280], R3 ;  /* 0x01328003040075a7 */ /* 0x000f24000802017f */
[----:B----4-:R-:W-:Y:S05]  /*267c0*/  @!P1 BRA `(.L_x_15254) ;  /* 0x0000003c00f89947 */ /* 0x010fea0003800000 */
.L_x_15405:
[----:B------:R-:W-:Y:S05]  /*267d0*/  @!P0 BRA `(.L_x_15255) ;  /* 0x0000000000048947 */ /* 0x000fea0003800000 */
[----:B------:R-:W-:Y:S01]  /*267e0*/  BPT.TRAP 0x1 ;  /* 0x000000040000795c */ /* 0x000fe20000300000 */
.L_x_15255:
[----:B------:R0:W0:Y:S02]  /*267f0*/  SYNCS.PHASECHK.TRANS64.TRYWAIT P0, [R5+URZ+0x13280], R0 ;  /* 0x01328000050075a7 */ /* 0x000024000800017f */
[----:B0-----:R-:W-:Y:S05]  /*26800*/  @!P0 NANOSLEEP.SYNCS 0x989680 ;  /* 0x009896800000895d */ /* 0x001fea0003900000 */
[----:B------:R-:W0:Y:S02]  /*26810*/  @!P0 SYNCS.PHASECHK.TRANS64 P0, [R5+URZ+0x13280], R0 ;  /* 0x01328000050085a7 */ /* 0x000e24000800007f */
[----:B0-----:R-:W-:Y:S05]  /*26820*/  @!P0 BRA `(.L_x_15255) ;  /* 0xfffffffc00f08947 */ /* 0x001fea000383ffff */
.L_x_14913:
[----:B------:R-:W-:Y:S05]  /*26830*/  BSYNC B8 ;  /* 0x0000000000087941 */ /* 0x000fea0003800000 */
.L_x_14910:
[----:B------:R-:W-:Y:S05]  /*26840*/  EXIT ;  /* 0x000000000000794d */ /* 0x000fea0003800000 */
.L_x_14939:
[----:B-1----:R1:W2:Y:S02]  /*26850*/  SYNCS.PHASECHK.TRANS64.TRYWAIT P5, [R50+URZ+0x13290], R75 ;  /* 0x0132904b320075a7 */ /* 0x0022a400080a017f */
[----:B--2---:R-:W-:Y:S05]  /*26860*/  @!P5 NANOSLEEP.SYNCS 0x989680 ;  /* 0x009896800000d95d */ /* 0x004fea0003900000 */
[----:B------:R-:W2:Y:S02]  /*26870*/  @!P5 SYNCS.PHASECHK.TRANS64 P5, [R50+URZ+0x13290], R75 ;  /* 0x0132904b3200d5a7 */ /* 0x000ea400080a007f */
[----:B--2---:R-:W-:Y:S05]  /*26880*/  @!P5 BRA `(.L_x_14939) ;  /* 0xfffffffc00f0d947 */ /* 0x004fea000383ffff */
[----:B------:R-:W-:Y:S05]  /*26890*/  BRA `(.L_x_15256) ;  /* 0xfffffdc000d87947 */ /* 0x000fea000383ffff */
.L_x_14940:
[----:B------:R-:W-:Y:S01]  /*268a0*/  BSSY B1, `(.L_x_15257) ;  /* 0x0000007000017945 */ /* 0x000fe20003800000 */
[----:B------:R-:W-:Y:S02]  /*268b0*/  IMAD.MOV.U32 R12, RZ, RZ, RZ ;  /* 0x000000ffff0c7224 */ /* 0x000fe400078e00ff */
[----:B------:R-:W-:Y:S02]  /*268c0*/  IMAD.MOV.U32 R11, RZ, RZ, 0x1e1f ;  /* 0x00001e1fff0b7424 */ /* 0x000fe400078e00ff */
[----:B------:R-:W-:-:S07]  /*268d0*/  IMAD.MOV.U32 R15, RZ, RZ, -0x1 ;  /* 0xffffffffff0f7424 */ /* 0x000fce00078e00ff */
[----:B01----:R-:W-:Y:S05]  /*268e0*/  WARPSYNC.COLLECTIVE R15, `(.L_x_15258) ;  /* 0x000000000f087348 */ /* 0x003fea0003c00000 */
[----:B------:R2:W3:Y:S02]  /*268f0*/  SHFL.IDX P6, R14, R13, R12, R11 ;  /* 0x0000000c0d0e7389 */ /* 0x0004e400000c000b */
[----:B0123--:R-:W-:Y:S01]  /*26900*/  ENDCOLLECTIVE ;  /* 0x000000000000791b */ /* 0x00ffe20003800000 */
.L_x_15258:
[----:B------:R-:W-:Y:S05]  /*26910*/  BSYNC B1 ;  /* 0x0000000000017941 */ /* 0x000fea0003800000 */
.L_x_15257:
        /* <DEDUP_REMOVED lines=8> */
.L_x_15259:
[----:B------:R-:W-:Y:S05]  /*269a0*/  BRA `(.L_x_15260) ;  /* 0xfffffdc000a87947 */ /* 0x000fea000383ffff */
.L_x_14950:
[----:B0-----:R0:W1:Y:S02]  /*269b0*/  SYNCS.PHASECHK.TRANS64.TRYWAIT P6, [R50+URZ+0x13290], R75 ;  /* 0x0132904b320075a7 */ /* 0x00106400080c017f */
[----:B-1----:R-:W-:Y:S05]  /*269c0*/  @!P6 NANOSLEEP.SYNCS 0x989680 ;  /* 0x009896800000e95d */ /* 0x002fea0003900000 */
[----:B------:R-:W1:Y:S02]  /*269d0*/  @!P6 SYNCS.PHASECHK.TRANS64 P6, [R50+URZ+0x13290], R75 ;  /* 0x0132904b3200e5a7 */ /* 0x000e6400080c007f */
[----:B-1----:R-:W-:Y:S05]  /*269e0*/  @!P6 BRA `(.L_x_14950) ;  /* 0xfffffffc00f0e947 */ /* 0x002fea000383ffff */
[----:B------:R-:W-:Y:S05]  /*269f0*/  BRA `(.L_x_15261) ;  /* 0xfffffdd400087947 */ /* 0x000fea000383ffff */
.L_x_14951:
[----:B------:R-:W-:Y:S01]  /*26a00*/  BSSY B1, `(.L_x_15262) ;  /* 0x0000007000017945 */ /* 0x000fe20003800000 */
[----:B------:R-:W-:Y:S02]  /*26a10*/  IMAD.MOV.U32 R12, RZ, RZ, RZ ;  /* 0x000000ffff0c7224 */ /* 0x000fe400078e00ff */
[----:B------:R-:W-:Y:S02]  /*26a20*/  IMAD.MOV.U32 R11, RZ, RZ, 0x1e1f ;  /* 0x00001e1fff0b7424 */ /* 0x000fe400078e00ff */
[----:B------:R-:W-:-:S07]  /*26a30*/  IMAD.MOV.U32 R15, RZ, RZ, -0x1 ;  /* 0xffffffffff0f7424 */ /* 0x000fce00078e00ff */
[----:B0-----:R-:W-:Y:S05]  /*26a40*/  WARPSYNC.COLLECTIVE R15, `(.L_x_15263) ;  /* 0x000000000f087348 */ /* 0x001fea0003c00000 */
[----:B------:R1:W2:Y:S02]  /*26a50*/  SHFL.IDX P6, R14, R13, R12, R11 ;  /* 0x0000000c0d0e7389 */ /* 0x0002a400000c000b */
[----:B012---:R-:W-:Y:S01]  /*26a60*/  ENDCOLLECTIVE ;  /* 0x000000000000791b */ /* 0x007fe20003800000 */
.L_x_15263:
[----:B------:R-:W-:Y:S05]  /*26a70*/  BSYNC B1 ;  /* 0x0000000000017941 */ /* 0x000fea0003800000 */
.L_x_15262:
        /* <DEDUP_REMOVED lines=8> */
.L_x_15264:
[----:B------:R-:W-:Y:S05]  /*26b00*/  BRA `(.L_x_15265) ;  /* 0xfffffdd000d87947 */ /* 0x000fea000383ffff */
.L_x_14956:
[----:B0-----:R0:W1:Y:S02]  /*26b10*/  SYNCS.PHASECHK.TRANS64.TRYWAIT P3, [R50+URZ+0x13290], R75 ;  /* 0x0132904b320075a7 */ /* 0x001064000806017f */
[----:B-1----:R-:W-:Y:S05]  /*26b20*/  @!P3 NANOSLEEP.SYNCS 0x989680 ;  /* 0x009896800000b95d */ /* 0x002fea0003900000 */
[----:B------:R-:W1:Y:S02]  /*26b30*/  @!P3 SYNCS.PHASECHK.TRANS64 P3, [R50+URZ+0x13290], R75 ;  /* 0x0132904b3200b5a7 */ /* 0x000e64000806007f */
[----:B-1----:R-:W-:Y:S05]  /*26b40*/  @!P3 BRA `(.L_x_14956) ;  /* 0xfffffffc00f0b947 */ /* 0x002fea000383ffff */
[----:B------:R-:W-:Y:S05]  /*26b50*/  BRA `(.L_x_15266) ;  /* 0xfffffde000c07947 */ /* 0x000fea000383ffff */
.L_x_14957:
[----:B------:R-:W-:Y:S01]  /*26b60*/  BSSY B1, `(.L_x_15267) ;  /* 0x0000007000017945 */ /* 0x000fe20003800000 */
[----:B------:R-:W-:Y:S02]  /*26b70*/  IMAD.MOV.U32 R12, RZ, RZ, RZ ;  /* 0x000000ffff0c7224 */ /* 0x000fe400078e00ff */
[----:B------:R-:W-:Y:S02]  /*26b80*/  IMAD.MOV.U32 R11, RZ, RZ, 0x1e1f ;  /* 0x00001e1fff0b7424 */ /* 0x000fe400078e00ff */
[----:B------:R-:W-:-:S07]  /*26b90*/  IMAD.MOV.U32 R15, RZ, RZ, -0x1 ;  /* 0xffffffffff0f7424 */ /* 0x000fce00078e00ff */
[----:B0-----:R-:W-:Y:S05]  /*26ba0*/  WARPSYNC.COLLECTIVE R15, `(.L_x_15268) ;  /* 0x000000000f087348 */ /* 0x001fea0003c00000 */
[----:B------:R1:W2:Y:S02]  /*26bb0*/  SHFL.IDX P6, R14, R13, R12, R11 ;  /* 0x0000000c0d0e7389 */ /* 0x0002a400000c000b */
[----:B012---:R-:W-:Y:S01]  /*26bc0*/  ENDCOLLECTIVE ;  /* 0x000000000000791b */ /* 0x007fe20003800000 */
.L_x_15268:
[----:B------:R-:W-:Y:S05]  /*26bd0*/  BSYNC B1 ;  /* 0x0000000000017941 */ /* 0x000fea0003800000 */
.L_x_15267:
        /* <DEDUP_REMOVED lines=8> */
.L_x_15269:
[----:B------:R-:W-:Y:S05]  /*26c60*/  BRA `(.L_x_15270) ;  /* 0xfffffde000f87947 */ /* 0x000fea000383ffff */
.L_x_14961:
[----:B-1----:R1:W0:Y:S02]  /*26c70*/  SYNCS.PHASECHK.TRANS64.TRYWAIT P4, [R50+URZ+0x132b0], R75 ;  /* 0x0132b04b320075a7 */ /* 0x002224000808017f */
[----:B0-----:R-:W-:Y:S05]  /*26c80*/  @!P4 NANOSLEEP.SYNCS 0x989680 ;  /* 0x009896800000c95d */ /* 0x001fea0003900000 */
[----:B------:R-:W0:Y:S02]  /*26c90*/  @!P4 SYNCS.PHASECHK.TRANS64 P4, [R50+URZ+0x132b0], R75 ;  /* 0x0132b04b3200c5a7 */ /* 0x000e24000808007f */
[----:B0-----:R-:W-:Y:S05]  /*26ca0*/  @!P4 BRA `(.L_x_14961) ;  /* 0xfffffffc00f0c947 */ /* 0x001fea000383ffff */
[----:B------:R-:W-:Y:S05]  /*26cb0*/  BRA `(.L_x_15271) ;  /* 0xfffffde400707947 */ /* 0x000fea000383ffff */
.L_x_14989:
[----:B------:R-:W-:Y:S01]  /*26cc0*/  BSSY B1, `(.L_x_15272) ;  /* 0x0000007000017945 */ /* 0x000fe20003800000 */
[----:B------:R-:W-:Y:S02]  /*26cd0*/  IMAD.MOV.U32 R12, RZ, RZ, RZ ;  /* 0x000000ffff0c7224 */ /* 0x000fe400078e00ff */
[----:B------:R-:W-:Y:S02]  /*26ce0*/  IMAD.MOV.U32 R11, RZ, RZ, 0x1e1f ;  /* 0x00001e1fff0b7424 */ /* 0x000fe400078e00ff */
[----:B------:R-:W-:-:S07]  /*26cf0*/  IMAD.MOV.U32 R15, RZ, RZ, -0x1 ;  /* 0xffffffffff0f7424 */ /* 0x000fce00078e00ff */
[----:B------:R-:W-:Y:S05]  /*26d00*/  WARPSYNC.COLLECTIVE R15, `(.L_x_15273) ;  /* 0x000000000f087348 */ /* 0x000fea0003c00000 */
[----:B------:R0:W1:Y:S02]  /*26d10*/  SHFL.IDX P6, R14, R13, R12, R11 ;  /* 0x0000000c0d0e7389 */ /* 0x00006400000c000b */
[----:B01----:R-:W-:Y:S01]  /*26d20*/  ENDCOLLECTIVE ;  /* 0x000000000000791b */ /* 0x003fe20003800000 */
.L_x_15273:
[----:B------:R-:W-:Y:S05]  /*26d30*/  BSYNC B1 ;  /* 0x0000000000017941 */ /* 0x000fea0003800000 */
.L_x_15272:
        /* <DEDUP_REMOVED lines=8> */
.L_x_15274:
[----:B------:R-:W-:Y:S02]  /*26dc0*/  IMAD.MOV.U32 R13, RZ, RZ, R4 ;  /* 0x000000ffff0d7224 */ /* 0x000fe400078e0004 */
[----:B------:R-:W-:-:S07]  /*26dd0*/  IMAD.MOV.U32 R3, RZ, RZ, R14 ;  /* 0x000000ffff037224 */ /* 0x000fce00078e000e */
[----:B------:R-:W-:Y:S05]  /*26de0*/  WARPSYNC.COLLECTIVE R15, `(.L_x_15275) ;  /* 0x000000000f087348 */ /* 0x000fea0003c00000 */
[----:B------:R0:W1:Y:S02]  /*26df0*/  SHFL.IDX P6, R14, R13, R12, R11 ;  /* 0x0000000c0d0e7389 */ /* 0x00006400000c000b */
[----:B01----:R-:W-:Y:S01]  /*26e00*/  ENDCOLLECTIVE ;  /* 0x000000000000791b */ /* 0x003fe20003800000 */
.L_x_15275:
[----:B------:R-:W-:Y:S02]  /*26e10*/  IMAD.MOV.U32 R13, RZ, RZ, R5 ;  /* 0x000000ffff0d7224 */ /* 0x000fe400078e0005 */
[----:B------:R-:W-:-:S07]  /*26e20*/  IMAD.MOV.U32 R4, RZ, RZ, R14 ;  /* 0x000000ffff047224 */ /* 0x000fce00078e000e */
[----:B------:R-:W-:Y:S05]  /*26e30*/  WARPSYNC.COLLECTIVE R15, `(.L_x_15276) ;  /* 0x000000000f087348 */ /* 0x000fea0003c00000 */
[----:B------:R0:W1:Y:S02]  /*26e40*/  SHFL.IDX P6, R14, R13, R12, R11 ;  /* 0x0000000c0d0e7389 */ /* 0x00006400000c000b */
[----:B01----:R-:W-:Y:S01]  /*26e50*/  ENDCOLLECTIVE ;  /* 0x000000000000791b */ /* 0x003fe20003800000 */
.L_x_15276:
[----:B------:R-:W-:Y:S05]  /*26e60*/  BRA `(.L_x_15277) ;  /* 0xfffffdf800d47947 */ /* 0x000fea000383ffff */
.L_x_14993:
[----:B-1----:R1:W2:Y:S02]  /*26e70*/  SYNCS.PHASECHK.TRANS64.TRYWAIT P0, [R22+URZ+0x13200], R5 ;  /* 0x01320005160075a7 */ /* 0x0022a4000800017f */
[----:B--2---:R-:W-:Y:S05]  /*26e80*/  @!P0 NANOSLEEP.SYNCS 0x989680 ;  /* 0x009896800000895d */ /* 0x004fea0003900000 */
[----:B------:R-:W2:Y:S02]  /*26e90*/  @!P0 SYNCS.PHASECHK.TRANS64 P0, [R22+URZ+0x13200], R5 ;  /* 0x01320005160085a7 */ /* 0x000ea4000800007f */
[----:B--2---:R-:W-:Y:S05]  /*26ea0*/  @!P0 BRA `(.L_x_14993) ;  /* 0xfffffffc00f08947 */ /* 0x004fea000383ffff */
[----:B------:R-:W-:Y:S05]  /*26eb0*/  BRA `(.L_x_15278) ;  /* 0xfffffdfc006c7947 */ /* 0x000fea000383ffff */
.L_x_14997:
[----:B------:R-:W-:Y:S01]  /*26ec0*/  BSSY B1, `(.L_x_15279) ;  /* 0x0000007000017945 */ /* 0x000fe20003800000 */
[----:B------:R-:W-:Y:S02]  /*26ed0*/  IMAD.MOV.U32 R12, RZ, RZ, RZ ;  /* 0x000000ffff0c7224 */ /* 0x000fe400078e00ff */
[----:B------:R-:W-:Y:S02]  /*26ee0*/  IMAD.MOV.U32 R11, RZ, RZ, 0x1e1f ;  /* 0x00001e1fff0b7424 */ /* 0x000fe400078e00ff */
[----:B------:R-:W-:-:S07]  /*26ef0*/  IMAD.MOV.U32 R15, RZ, RZ, -0x1 ;  /* 0xffffffffff0f7424 */ /* 0x000fce00078e00ff */
[----:B------:R-:W-:Y:S05]  /*26f00*/  WARPSYNC.COLLECTIVE R15, `(.L_x_15280) ;  /* 0x000000000f087348 */ /* 0x000fea0003c00000 */
[----:B------:R0:W1:Y:S02]  /*26f10*/  SHFL.IDX P6, R14, R13, R12, R11 ;  /* 0x0000000c0d0e7389 */ /* 0x00006400000c000b */
[----:B01----:R-:W-:Y:S01]  /*26f20*/  ENDCOLLECTIVE ;  /* 0x000000000000791b */ /* 0x003fe20003800000 */
.L_x_15280:
[----:B------:R-:W-:Y:S05]  /*26f30*/  BSYNC B1 ;  /* 0x0000000000017941 */ /* 0x000fea0003800000 */
.L_x_15279:
        /* <DEDUP_REMOVED lines=8> */
.L_x_15281:
[----:B------:R-:W-:Y:S02]  /*26fc0*/  IMAD.MOV.U32 R13, RZ, RZ, R7 ;  /* 0x000000ffff0d7224 */ /* 0x000fe400078e0007 */
[----:B------:R-:W-:-:S07]  /*26fd0*/  IMAD.MOV.U32 R5, RZ, RZ, R14 ;  /* 0x000000ffff057224 */ /* 0x000fce00078e000e */
[----:B------:R-:W-:Y:S05]  /*26fe0*/  WARPSYNC.COLLECTIVE R15, `(.L_x_15282) ;  /* 0x000000000f087348 */ /* 0x000fea0003c00000 */
[----:B------:R0:W1:Y:S02]  /*26ff0*/  SHFL.IDX P6, R14, R13, R12, R11 ;  /* 0x0000000c0d0e7389 */ /* 0x00006400000c000b */
[----:B01----:R-:W-:Y:S01]  /*27000*/  ENDCOLLECTIVE ;  /* 0x000000000000791b */ /* 0x003fe20003800000 */
.L_x_15282:
[----:B------:R-:W-:Y:S02]  /*27010*/  IMAD.MOV.U32 R13, RZ, RZ, R0 ;  /* 0x000000ffff0d7224 */ /* 0x000fe400078e0000 */
[----:B------:R-:W-:-:S07]  /*27020*/  IMAD.MOV.U32 R7, RZ, RZ, R14 ;  /* 0x000000ffff077224 */ /* 0x000fce00078e000e */
[----:B------:R-:W-:Y:S05]  /*27030*/  WARPSYNC.COLLECTIVE R15, `(.L_x_15283) ;  /* 0x000000000f087348 */ /* 0x000fea0003c00000 */
[----:B------:R0:W1:Y:S02]  /*27040*/  SHFL.IDX P6, R14, R13, R12, R11 ;  /* 0x0000000c0d0e7389 */ /* 0x00006400000c000b */
[----:B01----:R-:W-:Y:S01]  /*27050*/  ENDCOLLECTIVE ;  /* 0x000000000000791b */ /* 0x003fe20003800000 */
.L_x_15283:
[----:B------:R-:W-:Y:S05]  /*27060*/  BRA `(.L_x_15284) ;  /* 0xfffffe0c00807947 */ /* 0x000fea000383ffff */
.L_x_15001:
[----:B0-----:R0:W1:Y:S02]  /*27070*/  SYNCS.PHASECHK.TRANS64.TRYWAIT P1, [R22+URZ+0x13200], R13 ;  /* 0x0132000d160075a7 */ /* 0x001064000802017f */
[----:B-1----:R-:W-:Y:S05]  /*27080*/  @!P1 NANOSLEEP.SYNCS 0x989680 ;  /* 0x009896800000995d */ /* 0x002fea0003900000 */
[----:B------:R-:W1:Y:S02]  /*27090*/  @!P1 SYNCS.PHASECHK.TRANS64 P1, [R22+URZ+0x13200], R13 ;  /* 0x0132000d160095a7 */ /* 0x000e64000802007f */
[----:B-1----:R-:W-:Y:S05]  /*270a0*/  @!P1 BRA `(.L_x_15001) ;  /* 0xfffffffc00f09947 */ /* 0x002fea000383ffff */
[----:B------:R-:W-:Y:S05]  /*270b0*/  BRA `(.L_x_15285) ;  /* 0xfffffe1000087947 */ /* 0x000fea000383ffff */
.L_x_15005:
[----:B-1----:R1:W3:Y:S02]  /*270c0*/  SYNCS.PHASECHK.TRANS64.TRYWAIT P1, [R12+URZ+0x13230], R3 ;  /* 0x013230030c0075a7 */ /* 0x0022e4000802017f */
[----:B---3--:R-:W-:Y:S05]  /*270d0*/  @!P1 NANOSLEEP.SYNCS 0x989680 ;  /* 0x009896800000995d */ /* 0x008fea0003900000 */
[----:B------:R-:W3:Y:S02]  /*270e0*/  @!P1 SYNCS.PHASECHK.TRANS64 P1, [R12+URZ+0x13230], R3 ;  /* 0x013230030c0095a7 */ /* 0x000ee4000802007f */
[----:B---3--:R-:W-:Y:S05]  /*270f0*/  @!P1 BRA `(.L_x_15005) ;  /* 0xfffffffc00f09947 */ /* 0x008fea000383ffff */
[----:B------:R-:W-:Y:S05]  /*27100*/  BRA `(.L_x_15004) ;  /* 0xfffffe20005c7947 */ /* 0x000fea000383ffff */
.L_x_15026:
[----:B-1----:R1:W2:Y:S02]  /*27110*/  SYNCS.PHASECHK.TRANS64.TRYWAIT P1, [R8+URZ+0x13230], R11 ;  /* 0x0132300b080075a7 */ /* 0x0022a4000802017f */
[----:B--2---:R-:W-:Y:S05]  /*27120*/  @!P1 NANOSLEEP.SYNCS 0x989680 ;  /* 0x009896800000995d */ /* 0x004fea0003900000 */
[----:B------:R-:W2:Y:S02]  /*27130*/  @!P1 SYNCS.PHASECHK.TRANS64 P1, [R8+URZ+0x13230], R11 ;  /* 0x0132300b080095a7 */ /* 0x000ea4000802007f */
[----:B--2---:R-:W-:Y:S05]  /*27140*/  @!P1 BRA `(.L_x_15026) ;  /* 0xfffffffc00f09947 */ /* 0x004fea000383ffff */
[----:B------:R-:W-:Y:S05]  /*27150*/  BRA `(.L_x_15025) ;  /* 0xfffffe6800e87947 */ /* 0x000fea000383ffff */
.L_x_15031:
[----:B-1----:R1:W2:Y:S02]  /*27160*/  SYNCS.PHASECHK.TRANS64.TRYWAIT P1, [R20+URZ+0x13250], R10 ;  /* 0x0132500a140075a7 */ /* 0x0022a4000802017f */
[----:B--2---:R-:W-:Y:S05]  /*27170*/  @!P1 NANOSLEEP.SYNCS 0x989680 ;  /* 0x009896800000995d */ /* 0x004fea0003900000 */
[----:B------:R-:W2:Y:S02]  /*27180*/  @!P1 SYNCS.PHASECHK.TRANS64 P1, [R20+URZ+0x13250], R10 ;  /* 0x0132500a140095a7 */ /* 0x000ea4000802007f */
[----:B--2---:R-:W-:Y:S05]  /*27190*/  @!P1 BRA `(.L_x_15031) ;  /* 0xfffffffc00f09947 */ /* 0x004fea000383ffff */
[----:B------:R-:W-:Y:S05]  /*271a0*/  BRA `(.L_x_15030) ;  /* 0xfffffe7000587947 */ /* 0x000fea000383ffff */
.L_x_15053:
[----:B-1----:R1:W2:Y:S02]  /*271b0*/  SYNCS.PHASECHK.TRANS64.TRYWAIT P1, [R0+URZ+0x13230], R13 ;  /* 0x0132300d000075a7 */ /* 0x0022a4000802017f */
[----:B--2---:R-:W-:Y:S05]  /*271c0*/  @!P1 NANOSLEEP.SYNCS 0x989680 ;  /* 0x009896800000995d */ /* 0x004fea0003900000 */
[----:B------:R-:W2:Y:S02]  /*271d0*/  @!P1 SYNCS.PHASECHK.TRANS64 P1, [R0+URZ+0x13230], R13 ;  /* 0x0132300d000095a7 */ /* 0x000ea4000802007f */
[----:B--2---:R-:W-:Y:S05]  /*271e0*/  @!P1 BRA `(.L_x_15053) ;  /* 0xfffffffc00f09947 */ /* 0x004fea000383ffff */
[----:B------:R-:W-:Y:S05]  /*271f0*/  BRA `(.L_x_15052) ;  /* 0xfffffeb800d47947 */ /* 0x000fea000383ffff */
.L_x_15058:
[----:B-1----:R1:W2:Y:S02]  /*27200*/  SYNCS.PHASECHK.TRANS64.TRYWAIT P1, [R14+URZ+0x13250], R11 ;  /* 0x0132500b0e0075a7 */ /* 0x0022a4000802017f */
[----:B--2---:R-:W-:Y:S05]  /*27210*/  @!P1 NANOSLEEP.SYNCS 0x989680 ;  /* 0x009896800000995d */ /* 0x004fea0003900000 */
[----:B------:R-:W2:Y:S02]  /*27220*/  @!P1 SYNCS.PHASECHK.TRANS64 P1, [R14+URZ+0x13250], R11 ;  /* 0x0132500b0e0095a7 */ /* 0x000ea4000802007f */
[----:B--2---:R-:W-:Y:S05]  /*27230*/  @!P1 BRA `(.L_x_15058) ;  /* 0xfffffffc00f09947 */ /* 0x004fea000383ffff */
[----:B------:R-:W-:Y:S05]  /*27240*/  BRA `(.L_x_15057) ;  /* 0xfffffec000447947 */ /* 0x000fea000383ffff */
.L_x_15068:
[----:B-1----:R1:W2:Y:S02]  /*27250*/  SYNCS.PHASECHK.TRANS64.TRYWAIT P1, [R0+URZ+0x13230], R13 ;  /* 0x0132300d000075a7 */ /* 0x0022a4000802017f */
[----:B--2---:R-:W-:Y:S05]  /*27260*/  @!P1 NANOSLEEP.SYNCS 0x989680 ;  /* 0x009896800000995d */ /* 0x004fea0003900000 */
[----:B------:R-:W2:Y:S02]  /*27270*/  @!P1 SYNCS.PHASECHK.TRANS64 P1, [R0+URZ+0x13230], R13 ;  /* 0x0132300d000095a7 */ /* 0x000ea4000802007f */
[----:B--2---:R-:W-:Y:S05]  /*27280*/  @!P1 BRA `(.L_x_15068) ;  /* 0xfffffffc00f09947 */ /* 0x004fea000383ffff */
[----:B------:R-:W-:Y:S05]  /*27290*/  BRA `(.L_x_15067) ;  /* 0xfffffee8007c7947 */ /* 0x000fea000383ffff */
.L_x_15073:
[----:B-1----:R1:W2:Y:S02]  /*272a0*/  SYNCS.PHASECHK.TRANS64.TRYWAIT P1, [R14+URZ+0x13250], R9 ;  /* 0x013250090e0075a7 */ /* 0x0022a4000802017f */
[----:B--2---:R-:W-:Y:S05]  /*272b0*/  @!P1 NANOSLEEP.SYNCS 0x989680 ;  /* 0x009896800000995d */ /* 0x004fea0003900000 */
[----:B------:R-:W2:Y:S02]  /*272c0*/  @!P1 SYNCS.PHASECHK.TRANS64 P1, [R14+URZ+0x13250], R9 ;  /* 0x013250090e0095a7 */ /* 0x000ea4000802007f */
[----:B--2---:R-:W-:Y:S05]  /*272d0*/  @!P1 BRA `(.L_x_15073) ;  /* 0xfffffffc00f09947 */ /* 0x004fea000383ffff */
[----:B------:R-:W-:Y:S05]  /*272e0*/  BRA `(.L_x_15072) ;  /* 0xfffffeec00ec7947 */ /* 0x000fea000383ffff */
.L_x_15089:
[----:B-1----:R1:W2:Y:S02]  /*272f0*/  SYNCS.PHASECHK.TRANS64.TRYWAIT P1, [R11+URZ+0x13250], R2 ;  /* 0x013250020b0075a7 */ /* 0x0022a4000802017f */
[----:B--2---:R-:W-:Y:S05]  /*27300*/  @!P1 NANOSLEEP.SYNCS 0x989680 ;  /* 0x009896800000995d */ /* 0x004fea0003900000 */
[----:B------:R-:W2:Y:S02]  /*27310*/  @!P1 SYNCS.PHASECHK.TRANS64 P1, [R11+URZ+0x13250], R2 ;  /* 0x013250020b0095a7 */ /* 0x000ea4000802007f */
[----:B--2---:R-:W-:Y:S05]  /*27320*/  @!P1 BRA `(.L_x_15089) ;  /* 0xfffffffc00f09947 */ /* 0x004fea000383ffff */
[----:B------:R-:W-:Y:S05]  /*27330*/  BRA `(.L_x_15088) ;  /* 0xffffff3400687947 */ /* 0x000fea000383ffff */
.L_x_15126:
        /* <DEDUP_REMOVED lines=11> */
.L_x_15287:
[----:B------:R-:W-:Y:S05]  /*273f0*/  BSYNC B1 ;  /* 0x0000000000017941 */ /* 0x000fea0003800000 */
.L_x_15286:
[----:B------:R-:W-:Y:S05]  /*27400*/  BRA `(.L_x_15288) ;  /* 0xffffff88001c7947 */ /* 0x000fea000383ffff */
.L_x_15128:
[----:B------:R-:W-:Y:S01]  /*27410*/  BSSY B1, `(.L_x_15289) ;  /* 0x0000006000017945 */ /* 0x000fe20003800000 */
[----:B------:R-:W-:-:S07]  /*27420*/  IMAD.MOV.U32 R15, RZ, RZ, -0x1 ;  /* 0xffffffffff0f7424 */ /* 0x000fce00078e00ff */
[----:B01----:R-:W-:Y:S05]  /*27430*/  WARPSYNC.COLLECTIVE R15, `(.L_x_15290) ;  /* 0x000000000f0c7348 */ /* 0x003fea0003c00000 */
[----:B------:R-:W-:Y:S02]  /*27440*/  ELECT P6, UR62, PT ;  /* 0x00000000003e782f */ /* 0x000fe400038c0000 */
[----:B------:R-:W-:Y:S01]  /*27450*/  MOV R14, UR62 ;  /* 0x0000003e000e7c02 */ /* 0x000fe20008000f00 */
[----:B01----:R-:W-:Y:S10]  /*27460*/  ENDCOLLECTIVE ;  /* 0x000000000000791b */ /* 0x003ff40003800000 */
.L_x_15290:
[----:B------:R-:W-:Y:S05]  /*27470*/  BSYNC B1 ;  /* 0x0000000000017941 */ /* 0x000fea0003800000 */
.L_x_15289:
[----:B------:R-:W-:Y:S05]  /*27480*/  BRA `(.L_x_15127) ;  /* 0xffffff8800147947 */ /* 0x000fea000383ffff */
.L_x_15130:
[----:B0-----:R0:W2:Y:S02]  /*27490*/  SYNCS.PHASECHK.TRANS64.TRYWAIT P0, [R18+URZ+0x13220], R6 ;  /* 0x01322006120075a7 */ /* 0x0010a4000800017f */
[----:B--2---:R-:W-:Y:S05]  /*274a0*/  @!P0 NANOSLEEP.SYNCS 0x989680 ;  /* 0x009896800000895d */ /* 0x004fea0003900000 */
[----:B------:R-:W2:Y:S02]  /*274b0*/  @!P0 SYNCS.PHASECHK.TRANS64 P0, [R18+URZ+0x13220], R6 ;  /* 0x01322006120085a7 */ /* 0x000ea4000800007f */
[----:B--2---:R-:W-:Y:S05]  /*274c0*/  @!P0 BRA `(.L_x_15130) ;  /* 0xfffffffc00f08947 */ /* 0x004fea000383ffff */
[----:B------:R-:W-:Y:S05]  /*274d0*/  BRA `(.L_x_15291) ;  /* 0xffffff8800247947 */ /* 0x000fea000383ffff */
.L_x_15134:
[----:B0-----:R0:W2:Y:S02]  /*274e0*/  SYNCS.PHASECHK.TRANS64.TRYWAIT P0, [R6+URZ+0x132a0], R7 ;  /* 0x0132a007060075a7 */ /* 0x0010a4000800017f */
[----:B--2---:R-:W-:Y:S05]  /*274f0*/  @!P0 NANOSLEEP.SYNCS 0x989680 ;  /* 0x009896800000895d */ /* 0x004fea0003900000 */
[----:B------:R-:W2:Y:S02]  /*27500*/  @!P0 SYNCS.PHASECHK.TRANS64 P0, [R6+URZ+0x132a0], R7 ;  /* 0x0132a007060085a7 */ /* 0x000ea4000800007f */
[----:B--2---:R-:W-:Y:S05]  /*27510*/  @!P0 BRA `(.L_x_15134) ;  /* 0xfffffffc00f08947 */ /* 0x004fea000383ffff */
[----:B------:R-:W-:Y:S05]  /*27520*/  BRA `(.L_x_15292) ;  /* 0xffffff8800447947 */ /* 0x000fea000383ffff */
.L_x_15139:
[----:B-1----:R1:W2:Y:S02]  /*27530*/  SYNCS.PHASECHK.TRANS64.TRYWAIT P0, [R6+URZ+0x132c0], R7 ;  /* 0x0132c007060075a7 */ /* 0x0022a4000800017f */
[----:B--2---:R-:W-:Y:S05]  /*27540*/  @!P0 NANOSLEEP.SYNCS 0x989680 ;  /* 0x009896800000895d */ /* 0x004fea0003900000 */
[----:B------:R-:W2:Y:S02]  /*27550*/  @!P0 SYNCS.PHASECHK.TRANS64 P0, [R6+URZ+0x132c0], R7 ;  /* 0x0132c007060085a7 */ /* 0x000ea4000800007f */
[----:B--2---:R-:W-:Y:S05]  /*27560*/  @!P0 BRA `(.L_x_15139) ;  /* 0xfffffffc00f08947 */ /* 0x004fea000383ffff */
[----:B------:R-:W-:Y:S05]  /*27570*/  BRA `(.L_x_15293) ;  /* 0xffffff8800c47947 */ /* 0x000fea000383ffff */
.L_x_15146:
[----:B0-----:R0:W2:Y:S02]  /*27580*/  SYNCS.PHASECHK.TRANS64.TRYWAIT P1, [R6+URZ+0x132a0], R7 ;  /* 0x0132a007060075a7 */ /* 0x0010a4000802017f */
[----:B--2---:R-:W-:Y:S05]  /*27590*/  @!P1 NANOSLEEP.SYNCS 0x989680 ;  /* 0x009896800000995d */ /* 0x004fea0003900000 */
[----:B------:R-:W2:Y:S02]  /*275a0*/  @!P1 SYNCS.PHASECHK.TRANS64 P1, [R6+URZ+0x132a0], R7 ;  /* 0x0132a007060095a7 */ /* 0x000ea4000802007f */
[----:B--2---:R-:W-:Y:S05]  /*275b0*/  @!P1 BRA `(.L_x_15146) ;  /* 0xfffffffc00f09947 */ /* 0x004fea000383ffff */
[----:B------:R-:W-:Y:S05]  /*275c0*/  BRA `(.L_x_15294) ;  /* 0xffffff8c00987947 */ /* 0x000fea000383ffff */
.L_x_15151:
[----:B-1----:R1:W2:Y:S02]  /*275d0*/  SYNCS.PHASECHK.TRANS64.TRYWAIT P1, [R6+URZ+0x132c0], R7 ;  /* 0x0132c007060075a7 */ /* 0x0022a4000802017f */
[----:B--2---:R-:W-:Y:S05]  /*275e0*/  @!P1 NANOSLEEP.SYNCS 0x989680 ;  /* 0x009896800000995d */ /* 0x004fea0003900000 */
[----:B------:R-:W2:Y:S02]  /*275f0*/  @!P1 SYNCS.PHASECHK.TRANS64 P1, [R6+URZ+0x132c0], R7 ;  /* 0x0132c007060095a7 */ /* 0x000ea4000802007f */
[----:B--2---:R-:W-:Y:S05]  /*27600*/  @!P1 BRA `(.L_x_15151) ;  /* 0xfffffffc00f09947 */ /* 0x004fea000383ffff */
[----:B------:R-:W-:Y:S05]  /*27610*/  BRA `(.L_x_15295) ;  /* 0xffffff9000147947 */ /* 0x000fea000383ffff */
.L_x_15176:
        /* <DEDUP_REMOVED lines=10> */
.L_x_15297:
[----:B------:R-:W-:Y:S05]  /*276c0*/  BSYNC B0 ;  /* 0x0000000000007941 */ /* 0x000fea0003800000 */
.L_x_15296:
[----:B------:R-:W-:Y:S05]  /*276d0*/  BRA `(.L_x_15298) ;  /* 0xffffffa400347947 */ /* 0x000fea000383ffff */
.L_x_15179:
[----:B0-----:R-:W2:Y:S02]  /*276e0*/  LDL R0, [R1+0x44] ;  /* 0x0000440001007983 */ /* 0x001ea40000100800 */
[----:B--2---:R0:W1:Y:S02]  /*276f0*/  SYNCS.PHASECHK.TRANS64.TRYWAIT P0, [R4+URZ+0x13280], R0 ;  /* 0x01328000040075a7 */ /* 0x004064000800017f */
[----:B-1----:R-:W-:Y:S05]  /*27700*/  @!P0 NANOSLEEP.SYNCS 0x989680 ;  /* 0x009896800000895d */ /* 0x002fea0003900000 */
[----:B------:R-:W1:Y:S02]  /*27710*/  @!P0 SYNCS.PHASECHK.TRANS64 P0, [R4+URZ+0x13280], R0 ;  /* 0x01328000040085a7 */ /* 0x000e64000800007f */
[----:B-1----:R-:W-:Y:S05]  /*27720*/  @!P0 BRA `(.L_x_15179) ;  /* 0xfffffffc00ec8947 */ /* 0x002fea000383ffff */
[----:B------:R-:W-:Y:S05]  /*27730*/  BRA `(.L_x_15299) ;  /* 0xffffffa400507947 */ /* 0x000fea000383ffff */
.L_x_15180:
        /* <DEDUP_REMOVED lines=8> */
.L_x_15301:
[----:B------:R-:W-:Y:S05]  /*277c0*/  BSYNC B0 ;  /* 0x0000000000007941 */ /* 0x000fea0003800000 */
.L_x_15300:
[----:B------:R-:W-:Y:S01]  /*277d0*/  IMAD.MOV.U32 R13, RZ, RZ, R0 ;  /* 0x000000ffff0d7224 */ /* 0x000fe200078e0000 */
[C---:B------:R-:W-:Y:S01]  /*277e0*/  ISETP.GE.AND P3, PT, R5.reuse, 0x81, PT ;  /* 0x000000810500780c */ /* 0x040fe20003f66270 */
        /* <DEDUP_REMOVED lines=10> */
.L_x_15302:
[----:B------:R-:W-:Y:S01]  /*27890*/  @P3 LOP3.LUT R16, R16, 0x8, RZ, 0xfc, !PT ;  /* 0x0000000810103812 */ /* 0x000fe200078efcff */
[----:B------:R-:W-:Y:S02]  /*278a0*/  IMAD.MOV.U32 R13, RZ, RZ, R2 ;  /* 0x000000ffff0d7224 */ /* 0x000fe400078e0002 */
[----:B------:R-:W-:Y:S02]  /*278b0*/  IMAD.MOV.U32 R12, RZ, RZ, 0x1 ;  /* 0x00000001ff0c7424 */ /* 0x000fe400078e00ff */
[----:B------:R-:W-:-:S07]  /*278c0*/  IMAD.MOV.U32 R3, RZ, RZ, R14 ;  /* 0x000000ffff037224 */ /* 0x000fce00078e000e */
[----:B------:R-:W-:Y:S05]  /*278d0*/  WARPSYNC.COLLECTIVE R15, `(.L_x_15303) ;  /* 0x000000000f087348 */ /* 0x000fea0003c00000 */
[----:B------:R0:W1:Y:S02]  /*278e0*/  SHFL.IDX P6, R14, R13, R12, R11 ;  /* 0x0000000c0d0e7389 */ /* 0x00006400000c000b */
[----:B01----:R-:W-:Y:S01]  /*278f0*/  ENDCOLLECTIVE ;  /* 0x000000000000791b */ /* 0x003fe20003800000 */
.L_x_15303:
        /* <DEDUP_REMOVED lines=14> */
.L_x_15304:
        /* <DEDUP_REMOVED lines=8> */
.L_x_15305:
[----:B------:R-:W-:Y:S02]  /*27a60*/  IADD3 R20, P1, R21, R10, RZ ;  /* 0x0000000a15147210 */ /* 0x000fe40007f3e0ff */
[----:B------:R-:W0:Y:S03]  /*27a70*/  S2R R10, SR_TID.X ;  /* 0x00000000000a7919 */ /* 0x000e260000002100 */
        /* <DEDUP_REMOVED lines=11> */
.L_x_15306:
[----:B------:R-:W-:Y:S02]  /*27b30*/  IMAD.SHL.U32 R21, R10, 0x10, RZ ;  /* 0x000000100a157824 */ /* 0x000fe400078e00ff */
[----:B------:R-:W-:Y:S02]  /*27b40*/  IMAD.MOV.U32 R13, RZ, RZ, R2 ;  /* 0x000000ffff0d7224 */ /* 0x000fe400078e0002 */
[----:B------:R-:W-:Y:S01]  /*27b50*/  IMAD.MOV.U32 R12, RZ, RZ, 0x3 ;  /* 0x00000003ff0c7424 */ /* 0x000fe200078e00ff */
[----:B------:R-:W-:Y:S01]  /*27b60*/  LOP3.LUT R21, R21, 0x30, RZ, 0xc0, !PT ;  /* 0x0000003015157812 */ /* 0x000fe200078ec0ff */
[----:B------:R-:W-:-:S07]  /*27b70*/  IMAD.MOV.U32 R10, RZ, RZ, R14 ;  /* 0x000000ffff0a7224 */ /* 0x000fce00078e000e */
[----:B------:R-:W-:Y:S05]  /*27b80*/  WARPSYNC.COLLECTIVE R15, `(.L_x_15307) ;  /* 0x000000000f087348 */ /* 0x000fea0003c00000 */
[----:B------:R0:W1:Y:S02]  /*27b90*/  SHFL.IDX P6, R14, R13, R12, R11 ;  /* 0x0000000c0d0e7389 */ /* 0x00006400000c000b */
[----:B01----:R-:W-:Y:S01]  /*27ba0*/  ENDCOLLECTIVE ;  /* 0x000000000000791b */ /* 0x003fe20003800000 */
.L_x_15307:
        /* <DEDUP_REMOVED lines=13> */
.L_x_15308:
[----:B------:R-:W-:Y:S02]  /*27c80*/  IMAD.SHL.U32 R10, R10, 0x10, RZ ;  /* 0x000000100a0a7824 */ /* 0x000fe400078e00ff */
[----:B------:R-:W-:Y:S02]  /*27c90*/  IMAD.MOV.U32 R13, RZ, RZ, R26 ;  /* 0x000000ffff0d7224 */ /* 0x000fe400078e001a */
[----:B------:R-:W-:Y:S01]  /*27ca0*/  IMAD.MOV.U32 R12, RZ, RZ, RZ ;  /* 0x000000ffff0c7224 */ /* 0x000fe200078e00ff */
[----:B------:R-:W-:Y:S01]  /*27cb0*/  LOP3.LUT R10, R10, 0x30, RZ, 0xc0, !PT ;  /* 0x000000300a0a7812 */ /* 0x000fe200078ec0ff */
[----:B------:R-:W-:-:S07]  /*27cc0*/  IMAD.MOV.U32 R0, RZ, RZ, R14 ;  /* 0x000000ffff007224 */ /* 0x000fce00078e000e */
[----:B------:R-:W-:Y:S05]  /*27cd0*/  WARPSYNC.COLLECTIVE R15, `(.L_x_15309) ;  /* 0x000000000f087348 */ /* 0x000fea0003c00000 */
[----:B------:R0:W1:Y:S02]  /*27ce0*/  SHFL.IDX P6, R14, R13, R12, R11 ;  /* 0x0000000c0d0e7389 */ /* 0x00006400000c000b */
[----:B01----:R-:W-:Y:S01]  /*27cf0*/  ENDCOLLECTIVE ;  /* 0x000000000000791b */ /* 0x003fe20003800000 */
.L_x_15309:
        /* <DEDUP_REMOVED lines=13> */
.L_x_15310:
[----:B------:R-:W-:Y:S01]  /*27dd0*/  IMAD.MOV.U32 R10, RZ, RZ, R14 ;  /* 0x000000ffff0a7224 */ /* 0x000fe200078e000e */
[----:B------:R-:W-:Y:S06]  /*27de0*/  BRA `(.L_x_15311) ;  /* 0xffffffa400047947 */ /* 0x000fec000383ffff */
.L_x_15185:
[----:B---3--:R-:W3:Y:S02]  /*27df0*/  LDL R0, [R1+0x44] ;  /* 0x0000440001007983 */ /* 0x008ee40000100800 */
[----:B---3--:R3:W4:Y:S02]  /*27e00*/  SYNCS.PHASECHK.TRANS64.TRYWAIT P0, [R4+URZ+0x13240], R0 ;  /* 0x01324000040075a7 */ /* 0x008724000800017f */
[----:B----4-:R-:W-:Y:S05]  /*27e10*/  @!P0 NANOSLEEP.SYNCS 0x989680 ;  /* 0x009896800000895d */ /* 0x010fea0003900000 */
[----:B------:R-:W4:Y:S02]  /*27e20*/  @!P0 SYNCS.PHASECHK.TRANS64 P0, [R4+URZ+0x13240], R0 ;  /* 0x01324000040085a7 */ /* 0x000f24000800007f */
[----:B----4-:R-:W-:Y:S05]  /*27e30*/  @!P0 BRA `(.L_x_15185) ;  /* 0xfffffffc00ec8947 */ /* 0x010fea000383ffff */
[----:B------:R-:W-:Y:S05]  /*27e40*/  BRA `(.L_x_15312) ;  /* 0xffffffa400647947 */ /* 0x000fea000383ffff */
.L_x_15186:
        /* <DEDUP_REMOVED lines=8> */
.L_x_15314:
[----:B------:R-:W-:Y:S05]  /*27ed0*/  BSYNC B0 ;  /* 0x0000000000007941 */ /* 0x000fea0003800000 */
.L_x_15313:
[----:B------:R-:W-:Y:S01]  /*27ee0*/  IMAD.MOV.U32 R13, RZ, RZ, R0 ;  /* 0x000000ffff0d7224 */ /* 0x000fe200078e0000 */
[----:B------:R-:W0:Y:S01]  /*27ef0*/  S2R R19, SR_TID.X ;  /* 0x0000000000137919 */ /* 0x000e220000002100 */
[----:B------:R-:W-:Y:S01]  /*27f00*/  IMAD.MOV.U32 R12, RZ, RZ, RZ ;  /* 0x000000ffff0c7224 */ /* 0x000fe200078e00ff */
[----:B------:R-:W1:Y:S01]  /*27f10*/  LDC R20, c[0x0][0x2f4] ;  /* 0x0000bd00ff147b82 */ /* 0x000e620000000800 */
[----:B------:R-:W-:Y:S02]  /*27f20*/  IMAD.MOV.U32 R11, RZ, RZ, 0x1c1f ;  /* 0x00001c1fff0b7424 */ /* 0x000fe400078e00ff */
[----:B------:R-:W-:Y:S02]  /*27f30*/  IMAD.MOV.U32 R15, RZ, RZ, -0x1 ;  /* 0xffffffffff0f7424 */ /* 0x000fe400078e00ff */
[----:B------:R-:W-:-:S07]  /*27f40*/  IMAD.MOV.U32 R5, RZ, RZ, R14 ;  /* 0x000000ffff057224 */ /* 0x000fce00078e000e */
[----:B01----:R-:W-:Y:S05]  /*27f50*/  WARPSYNC.COLLECTIVE R15, `(.L_x_15315) ;  /* 0x000000000f087348 */ /* 0x003fea0003c00000 */
[----:B------:R2:W3:Y:S02]  /*27f60*/  SHFL.IDX P6, R14, R13, R12, R11 ;  /* 0x0000000c0d0e7389 */ /* 0x0004e400000c000b */
[----:B0123--:R-:W-:Y:S01]  /*27f70*/  ENDCOLLECTIVE ;  /* 0x000000000000791b */ /* 0x00ffe20003800000 */
.L_x_15315:
[----:B------:R-:W-:Y:S02]  /*27f80*/  IMAD.MOV.U32 R13, RZ, RZ, R2 ;  /* 0x000000ffff0d7224 */ /* 0x000fe400078e0002 */
[----:B------:R-:W-:Y:S02]  /*27f90*/  IMAD.MOV.U32 R12, RZ, RZ, 0x1 ;  /* 0x00000001ff0c7424 */ /* 0x000fe400078e00ff */
[----:B------:R-:W-:Y:S02]  /*27fa0*/  IMAD.SHL.U32 R19, R19, 0x10, RZ ;  /* 0x0000001013137824 */ /* 0x000fe400078e00ff */
[----:B------:R-:W-:-:S07]  /*27fb0*/  IMAD.MOV.U32 R6, RZ, RZ, R14 ;  /* 0x000000ffff067224 */ /* 0x000fce00078e000e */
[----:B------:R-:W-:Y:S05]  /*27fc0*/  WARPSYNC.COLLECTIVE R15, `(.L_x_15316) ;  /* 0x000000000f087348 */ /* 0x000fea0003c00000 */
[----:B------:R0:W1:Y:S02]  /*27fd0*/  SHFL.IDX P6, R14, R13, R12, R11 ;  /* 0x0000000c0d0e7389 */ /* 0x00006400000c000b */
[----:B01----:R-:W-:Y:S01]  /*27fe0*/  ENDCOLLECTIVE ;  /* 0x000000000000791b */ /* 0x003fe20003800000 */
.L_x_15316:
[----:B------:R-:W-:-:S04]  /*27ff0*/  LOP3.LUT R19, R19, 0x30, RZ, 0xc0, !PT ;  /* 0x0000003013137812 */ /* 0x000fc800078ec0ff */
[C---:B------:R-:W-:Y:S02]  /*28000*/  @P5 IADD3 R6, P0, R19.reuse, R6, RZ ;  /* 0x0000000613065210 */ /* 0x040fe40007f1e0ff */
[----:B------:R-:W-:-:S03]  /*28010*/  ISETP.GE.AND P3, PT, R19, R20, PT ;  /* 0x000000141300720c */ /* 0x000fc60003f66270 */
[----:B------:R-:W-:Y:S02]  /*28020*/  @P5 IMAD.X R5, RZ, RZ, R5, P0 ;  /* 0x000000ffff055224 */ /* 0x000fe400000e0605 */
[----:B------:R-:W-:Y:S02]  /*28030*/  IMAD.MOV.U32 R13, RZ, RZ, R0 ;  /* 0x000000ffff0d7224 */ /* 0x000fe400078e0000 */
        /* <DEDUP_REMOVED lines=9> */
.L_x_15317:
[----:B------:R-:W-:Y:S02]  /*280d0*/  IMAD.MOV.U32 R13, RZ, RZ, R2 ;  /* 0x000000ffff0d7224 */ /* 0x000fe400078e0002 */
[----:B------:R-:W-:Y:S02]  /*280e0*/  IMAD.MOV.U32 R12, RZ, RZ, 0x2 ;  /* 0x00000002ff0c7424 */ /* 0x000fe400078e00ff */
[----:B------:R-:W-:-:S07]  /*280f0*/  IMAD.MOV.U32 R6, RZ, RZ, R14 ;  /* 0x000000ffff067224 */ /* 0x000fce00078e000e */
[----:B------:R-:W-:Y:S05]  /*28100*/  WARPSYNC.COLLECTIVE R15, `(.L_x_15318) ;  /* 0x000000000f087348 */ /* 0x000fea0003c00000 */
[----:B------:R0:W1:Y:S02]  /*28110*/  SHFL.IDX P6, R14, R13, R12, R11 ;  /* 0x0000000c0d0e7389 */ /* 0x00006400000c000b */
[----:B01----:R-:W-:Y:S01]  /*28120*/  ENDCOLLECTIVE ;  /* 0x000000000000791b */ /* 0x003fe20003800000 */
.L_x_15318:
        /* <DEDUP_REMOVED lines=12> */
.L_x_15319:
[----:B------:R-:W-:Y:S02]  /*281f0*/  IMAD.MOV.U32 R13, RZ, RZ, R2 ;  /* 0x000000ffff0d7224 */ /* 0x000fe400078e0002 */
[----:B------:R-:W-:Y:S02]  /*28200*/  IMAD.MOV.U32 R12, RZ, RZ, 0x3 ;  /* 0x00000003ff0c7424 */ /* 0x000fe400078e00ff */
[----:B------:R-:W-:-:S07]  /*28210*/  IMAD.MOV.U32 R6, RZ, RZ, R14 ;  /* 0x000000ffff067224 */ /* 0x000fce00078e000e */
[----:B------:R-:W-:Y:S05]  /*28220*/  WARPSYNC.COLLECTIVE R15, `(.L_x_15320) ;  /* 0x000000000f087348 */ /* 0x000fea0003c00000 */
[----:B------:R0:W1:Y:S02]  /*28230*/  SHFL.IDX P6, R14, R13, R12, R11 ;  /* 0x0000000c0d0e7389 */ /* 0x00006400000c000b */
[----:B01----:R-:W-:Y:S01]  /*28240*/  ENDCOLLECTIVE ;  /* 0x000000000000791b */ /* 0x003fe20003800000 */
.L_x_15320:
        /* <DEDUP_REMOVED lines=12> */
.L_x_15321:
[----:B------:R-:W-:Y:S02]  /*28310*/  IMAD.MOV.U32 R13, RZ, RZ, R8 ;  /* 0x000000ffff0d7224 */ /* 0x000fe400078e0008 */
[----:B------:R-:W-:Y:S02]  /*28320*/  IMAD.MOV.U32 R12, RZ, RZ, RZ ;  /* 0x000000ffff0c7224 */ /* 0x000fe400078e00ff */
[----:B------:R-:W-:-:S07]  /*28330*/  IMAD.MOV.U32 R0, RZ, RZ, R14 ;  /* 0x000000ffff007224 */ /* 0x000fce00078e000e */
[----:B------:R-:W-:Y:S05]  /*28340*/  WARPSYNC.COLLECTIVE R15, `(.L_x_15322) ;  /* 0x000000000f087348 */ /* 0x000fea0003c00000 */
[----:B------:R0:W1:Y:S02]  /*28350*/  SHFL.IDX P6, R14, R13, R12, R11 ;  /* 0x0000000c0d0e7389 */ /* 0x00006400000c000b */
[----:B01----:R-:W-:Y:S01]  /*28360*/  ENDCOLLECTIVE ;  /* 0x000000000000791b */ /* 0x003fe20003800000 */
.L_x_15322:
[----:B------:R-:W-:-:S05]  /*28370*/  @P2 IADD3 R0, P0, R19, R0, RZ ;  /* 0x0000000013002210 */ /* 0x000fca0007f1e0ff */
[----:B------:R-:W-:Y:S02]  /*28380*/  @P2 IMAD.MOV.U32 R6, RZ, RZ, R0 ;  /* 0x000000ffff062224 */ /* 0x000fe400078e0000 */
[----:B------:R-:W-:Y:S02]  /*28390*/  @P2 IMAD.X R2, RZ, RZ, R2, P0 ;  /* 0x000000ffff022224 */ /* 0x000fe400000e0602 */
[----:B------:R-:W-:Y:S02]  /*283a0*/  IMAD.MOV.U32 R13, RZ, RZ, R9 ;  /* 0x000000ffff0d7224 */ /* 0x000fe400078e0009 */
[----:B------:R-:W-:-:S05]  /*283b0*/  @P2 IMAD.MOV.U32 R7, RZ, RZ, R2 ;  /* 0x000000ffff072224 */ /* 0x000fca00078e0002 */
        /* <DEDUP_REMOVED lines=8> */
.L_x_15323:
[----:B------:R-:W-:Y:S01]  /*28440*/  IMAD.MOV.U32 R6, RZ, RZ, R14 ;  /* 0x000000ffff067224 */ /* 0x000fe200078e000e */
[----:B------:R-:W-:Y:S06]  /*28450*/  BRA `(.L_x_15324) ;  /* 0xffffffa000e87947 */ /* 0x000fec000383ffff */
.L_x_15193:
        /* <DEDUP_REMOVED lines=9> */
.L_x_15325:
[C---:B------:R-:W-:Y:S01]  /*284f0*/  VIADD R9, R25.reuse, 0x20 ;  /* 0x0000002019097836 */ /* 0x040fe20000000000 */
[----:B------:R-:W-:Y:S01]  /*28500*/  ISETP.GE.AND P2, PT, R25, R2, PT ;  /* 0x000000021900720c */ /* 0x000fe20003f46270 */
[----:B------:R-:W-:Y:S02]  /*28510*/  IMAD.MOV.U32 R13, RZ, RZ, R4 ;  /* 0x000000ffff0d7224 */ /* 0x000fe400078e0004 */
[----:B------:R-:W-:-:S10]  /*28520*/  IMAD.MOV.U32 R7, RZ, RZ, R14 ;  /* 0x000000ffff077224 */ /* 0x000fd400078e000e */
[----:B------:R-:W-:Y:S05]  /*28530*/  WARPSYNC.COLLECTIVE R15, `(.L_x_15326) ;  /* 0x000000000f087348 */ /* 0x000fea0003c00000 */
[----:B------:R0:W1:Y:S02]  /*28540*/  SHFL.IDX P6, R14, R13, R12, R11 ;  /* 0x0000000c0d0e7389 */ /* 0x00006400000c000b */
[----:B01----:R-:W-:Y:S01]  /*28550*/  ENDCOLLECTIVE ;  /* 0x000000000000791b */ /* 0x003fe20003800000 */
.L_x_15326:
[----:B------:R-:W-:Y:S02]  /*28560*/  IMAD.MOV.U32 R13, RZ, RZ, R0 ;  /* 0x000000ffff0d7224 */ /* 0x000fe400078e0000 */
[----:B------:R-:W-:Y:S02]  /*28570*/  IMAD.MOV.U32 R12, RZ, RZ, 0x1 ;  /* 0x00000001ff0c7424 */ /* 0x000fe400078e00ff */
[----:B------:R-:W-:-:S07]  /*28580*/  IMAD.MOV.U32 R6, RZ, RZ, R14 ;  /* 0x000000ffff067224 */ /* 0x000fce00078e000e */
[----:B------:R-:W-:Y:S05]  /*28590*/  WARPSYNC.COLLECTIVE R15, `(.L_x_15327) ;  /* 0x000000000f087348 */ /* 0x000fea0003c00000 */
[----:B------:R0:W1:Y:S02]  /*285a0*/  SHFL.IDX P6, R14, R13, R12, R11 ;  /* 0x0000000c0d0e7389 */ /* 0x00006400000c000b */
[----:B01----:R-:W-:Y:S01]  /*285b0*/  ENDCOLLECTIVE ;  /* 0x000000000000791b */ /* 0x003fe20003800000 */
.L_x_15327:
        /* <DEDUP_REMOVED lines=8> */
[----:B0-----:R-:W-:-:S07]  /*28640*/  IMAD.MOV.U32 R6, RZ, RZ, R14 ;  /* 0x000000ffff067224 */ /* 0x001fce00078e000e */
[----:B------:R-:W-:Y:S05]  /*28650*/  WARPSYNC.COLLECTIVE R15, `(.L_x_15328) ;  /* 0x000000000f087348 */ /* 0x000fea0003c00000 */
[----:B------:R0:W1:Y:S02]  /*28660*/  SHFL.IDX P6, R14, R13, R12, R11 ;  /* 0x0000000c0d0e7389 */ /* 0x00006400000c000b */
[----:B01----:R-:W-:Y:S01]  /*28670*/  ENDCOLLECTIVE ;  /* 0x000000000000791b */ /* 0x003fe20003800000 */
.L_x_15328:
[----:B------:R-:W-:Y:S02]  /*28680*/  IMAD.MOV.U32 R13, RZ, RZ, R0 ;  /* 0x000000ffff0d7224 */ /* 0x000fe400078e0000 */
[----:B------:R-:W-:Y:S02]  /*28690*/  IMAD.MOV.U32 R12, RZ, RZ, 0x2 ;  /* 0x00000002ff0c7424 */ /* 0x000fe400078e00ff */
[----:B------:R-:W-:-:S07]  /*286a0*/  IMAD.MOV.U32 R7, RZ, RZ, R14 ;  /* 0x000000ffff077224 */ /* 0x000fce00078e000e */
[----:B------:R-:W-:Y:S05]  /*286b0*/  WARPSYNC.COLLECTIVE R15, `(.L_x_15329) ;  /* 0x000000000f087348 */ /* 0x000fea0003c00000 */
[----:B------:R0:W1:Y:S02]  /*286c0*/  SHFL.IDX P6, R14, R13, R12, R11 ;  /* 0x0000000c0d0e7389 */ /* 0x00006400000c000b */
[----:B01----:R-:W-:Y:S01]  /*286d0*/  ENDCOLLECTIVE ;  /* 0x000000000000791b */ /* 0x003fe20003800000 */
.L_x_15329:
        /* <DEDUP_REMOVED lines=16> */
.L_x_15330:
[----:B------:R-:W-:Y:S02]  /*287e0*/  IMAD.MOV.U32 R13, RZ, RZ, R0 ;  /* 0x000000ffff0d7224 */ /* 0x000fe400078e0000 */
[----:B------:R-:W-:Y:S02]  /*287f0*/  IMAD.MOV.U32 R12, RZ, RZ, 0x3 ;  /* 0x00000003ff0c7424 */ /* 0x000fe400078e00ff */
[----:B------:R-:W-:-:S07]  /*28800*/  IMAD.MOV.U32 R7, RZ, RZ, R14 ;  /* 0x000000ffff077224 */ /* 0x000fce00078e000e */
[----:B------:R-:W-:Y:S05]  /*28810*/  WARPSYNC.COLLECTIVE R15, `(.L_x_15331) ;  /* 0x000000000f087348 */ /* 0x000fea0003c00000 */
[----:B------:R0:W1:Y:S02]  /*28820*/  SHFL.IDX P6, R14, R13, R12, R11 ;  /* 0x0000000c0d0e7389 */ /* 0x00006400000c000b */
[----:B01----:R-:W-:Y:S01]  /*28830*/  ENDCOLLECTIVE ;  /* 0x000000000000791b */ /* 0x003fe20003800000 */
.L_x_15331:
[----:B------:R-:W-:-:S05]  /*28840*/  @!P1 IADD3 R7, P2, R19, R7, RZ ;  /* 0x0000000713079210 */ /* 0x000fca0007f5e0ff */
[----:B------:R-:W-:-:S05]  /*28850*/  @!P1 IMAD.X R6, RZ, RZ, R6, P2 ;  /* 0x000000ffff069224 */ /* 0x000fca00010e0606 */
[-C--:B------:R-:W-:Y:S01]  /*28860*/  @!P1 LOP3.LUT R7, R7, R6.reuse, RZ, 0x3c, !PT ;  /* 0x0000000607079212 */ /* 0x080fe200078e3cff */
[----:B------:R-:W-:Y:S02]  /*28870*/  IMAD.MOV.U32 R13, RZ, RZ, R4 ;  /* 0x000000ffff0d7224 */ /* 0x000fe400078e0004 */
[----:B------:R-:W-:Y:S01]  /*28880*/  VIADD R4, R25, 0x60 ;  /* 0x0000006019047836 */ /* 0x000fe20000000000 */
[----:B------:R-:W-:-:S04]  /*28890*/  @!P1 LOP3.LUT R6, R7, R6, RZ, 0x3c, !PT ;  /* 0x0000000607069212 */ /* 0x000fc800078e3cff */
[----:B------:R-:W-:Y:S01]  /*288a0*/  @!P1 LOP3.LUT R7, R7, R6, RZ, 0x3c, !PT ;  /* 0x0000000607079212 */ /* 0x000fe200078e3cff */
[----:B------:R-:W-:-:S07]  /*288b0*/  IMAD.MOV.U32 R0, RZ, RZ, R14 ;  /* 0x000000ffff007224 */ /* 0x000fce00078e000e */
[----:B------:R-:W-:Y:S05]  /*288c0*/  WARPSYNC.COLLECTIVE R15, `(.L_x_15332) ;  /* 0x000000000f087348 */ /* 0x000fea0003c00000 */
[----:B------:R0:W1:Y:S02]  /*288d0*/  SHFL.IDX P6, R14, R13, R12, R11 ;  /* 0x0000000c0d0e7389 */ /* 0x00006400000c000b */
[----:B01----:R-:W-:Y:S01]  /*288e0*/  ENDCOLLECTIVE ;  /* 0x000000000000791b */ /* 0x003fe20003800000 */
.L_x_15332:
[----:B------:R-:W-:Y:S01]  /*288f0*/  @!PT LDS RZ, [RZ] ;  /* 0x00000000fffff984 */ /* 0x000fe20000000800 */
[----:B------:R-:W-:Y:S01]  /*28900*/  @!PT LDS RZ, [RZ] ;  /* 0x00000000fffff984 */ /* 0x000fe20000000800 */
[----:B------:R-:W-:Y:S01]  /*28910*/  @!PT LDS RZ, [RZ] ;  /* 0x00000000fffff984 */ /* 0x000fe20000000800 */
[----:B------:R0:W-:Y:S01]  /*28920*/  @!P1 LDGSTS.E.BYPASS.LTC128B.128 [R10+0xc000], desc[UR44][R6.64], !P0 ;  /* 0x0c000000060a9fae */ /* 0x0001e2000c101d6c */
[----:B------:R-:W-:Y:S01]  /*28930*/  ISETP.GE.AND P1, PT, R4, R2, PT ;  /* 0x000000020400720c */ /* 0x000fe20003f26270 */
[----:B------:R-:W-:Y:S02]  /*28940*/  IMAD.MOV.U32 R13, RZ, RZ, R3 ;  /* 0x000000ffff0d7224 */ /* 0x000fe400078e0003 */
[----:B------:R-:W-:Y:S02]  /*28950*/  IMAD.MOV.U32 R12, RZ, RZ, RZ ;  /* 0x000000ffff0c7224 */ /* 0x000fe400078e00ff */
[----:B0-----:R-:W-:-:S08]  /*28960*/  IMAD.MOV.U32 R6, RZ, RZ, R14 ;  /* 0x000000ffff067224 */ /* 0x001fd000078e000e */
[----:B------:R-:W-:Y:S05]  /*28970*/  WARPSYNC.COLLECTIVE R15, `(.L_x_15333) ;  /* 0x000000000f087348 */ /* 0x000fea0003c00000 */
[----:B------:R0:W1:Y:S02]  /*28980*/  SHFL.IDX P6, R14, R13, R12, R11 ;  /* 0x0000000c0d0e7389 */ /* 0x00006400000c000b */
[----:B01----:R-:W-:Y:S01]  /*28990*/  ENDCOLLECTIVE ;  /* 0x000000000000791b */ /* 0x003fe20003800000 */
.L_x_15333:
        /* <DEDUP_REMOVED lines=11> */
.L_x_15334:
        /* <DEDUP_REMOVED lines=8> */
.L_x_15335:
        /* <DEDUP_REMOVED lines=13> */
.L_x_15336:
[----:B------:R-:W-:Y:S01]  /*28ba0*/  IMAD.MOV.U32 R5, RZ, RZ, R14 ;  /* 0x000000ffff057224 */ /* 0x000fe200078e000e */
[----:B------:R-:W-:Y:S06]  /*28bb0*/  BRA `(.L_x_15337) ;  /* 0xffffffa400ec7947 */ /* 0x000fec000383ffff */
.L_x_15196:
[----:B-1----:R1:W2:Y:S02]  /*28bc0*/  SYNCS.PHASECHK.TRANS64.TRYWAIT P0, [R18+URZ+0x13220], R0 ;  /* 0x01322000120075a7 */ /* 0x0022a4000800017f */
[----:B--2---:R-:W-:Y:S05]  /*28bd0*/  @!P0 NANOSLEEP.SYNCS 0x989680 ;  /* 0x009896800000895d */ /* 0x004fea0003900000 */
[----:B------:R-:W2:Y:S02]  /*28be0*/  @!P0 SYNCS.PHASECHK.TRANS64 P0, [R18+URZ+0x13220], R0 ;  /* 0x01322000120085a7 */ /* 0x000ea4000800007f */
[----:B--2---:R-:W-:Y:S05]  /*28bf0*/  @!P0 BRA `(.L_x_15196) ;  /* 0xfffffffc00f08947 */ /* 0x004fea000383ffff */
[----:B------:R-:W-:Y:S05]  /*28c00*/  BRA `(.L_x_15338) ;  /* 0xffffffa800487947 */ /* 0x000fea000383ffff */
.L_x_15200:
[----:B0-----:R-:W2:Y:S02]  /*28c10*/  LDL R2, [R1+0x8] ;  /* 0x0000080001027983 */ /* 0x001ea40000100800 */
[----:B--2---:R0:W1:Y:S02]  /*28c20*/  SYNCS.PHASECHK.TRANS64.TRYWAIT P0, [R6+URZ+0x13280], R2 ;  /* 0x01328002060075a7 */ /* 0x004064000800017f */
[----:B-1----:R-:W-:Y:S05]  /*28c30*/  @!P0 NANOSLEEP.SYNCS 0x989680 ;  /* 0x009896800000895d */ /* 0x002fea0003900000 */
[----:B------:R-:W1:Y:S02]  /*28c40*/  @!P0 SYNCS.PHASECHK.TRANS64 P0, [R6+URZ+0x13280], R2 ;  /* 0x01328002060085a7 */ /* 0x000e64000800007f */
[----:B-1----:R-:W-:Y:S05]  /*28c50*/  @!P0 BRA `(.L_x_15200) ;  /* 0xfffffffc00ec8947 */ /* 0x002fea000383ffff */
[----:B------:R-:W-:Y:S05]  /*28c60*/  BRA `(.L_x_15339) ;  /* 0xffffffac00987947 */ /* 0x000fea000383ffff */
.L_x_15201:
        /* <DEDUP_REMOVED lines=8> */
.L_x_15341:
[----:B------:R-:W-:Y:S05]  /*28cf0*/  BSYNC B0 ;  /* 0x0000000000007941 */ /* 0x000fea0003800000 */
.L_x_15340:
        /* <DEDUP_REMOVED lines=10> */
.L_x_15342:
        /* <DEDUP_REMOVED lines=11> */
.L_x_15343:
        /* <DEDUP_REMOVED lines=10> */
.L_x_15344:
        /* <DEDUP_REMOVED lines=11> */
.L_x_15345:
        /* <DEDUP_REMOVED lines=10> */
.L_x_15346:
        /* <DEDUP_REMOVED lines=11> */
.L_x_15347:
        /* <DEDUP_REMOVED lines=10> */
.L_x_15348:
[----:B------:R-:W-:Y:S02]  /*29190*/  IMAD.MOV.U32 R13, RZ, RZ, R19 ;  /* 0x000000ffff0d7224 */ /* 0x000fe400078e0013 */
[----:B------:R-:W-:Y:S02]  /*291a0*/  IMAD.MOV.U32 R12, RZ, RZ, RZ ;  /* 0x000000ffff0c7224 */ /* 0x000fe400078e00ff */
[----:B------:R-:W-:Y:S02]  /*291b0*/  IMAD.SHL.U32 R3, R3, 0x10, RZ ;  /* 0x0000001003037824 */ /* 0x000fe400078e00ff */
[----:B------:R-:W-:-:S07]  /*291c0*/  IMAD.MOV.U32 R2, RZ, RZ, R14 ;  /* 0x000000ffff027224 */ /* 0x000fce00078e000e */
[----:B------:R-:W-:Y:S05]  /*291d0*/  WARPSYNC.COLLECTIVE R15, `(.L_x_15349) ;  /* 0x000000000f087348 */ /* 0x000fea0003c00000 */
[----:B------:R0:W1:Y:S02]  /*291e0*/  SHFL.IDX P6, R14, R13, R12, R11 ;  /* 0x0000000c0d0e7389 */ /* 0x00006400000c000b */
[----:B01----:R-:W-:Y:S01]  /*291f0*/  ENDCOLLECTIVE ;  /* 0x000000000000791b */ /* 0x003fe20003800000 */
.L_x_15349:
        /* <DEDUP_REMOVED lines=12> */
.L_x_15350:
[----:B------:R-:W-:Y:S01]  /*292c0*/  IMAD.MOV.U32 R2, RZ, RZ, R14 ;  /* 0x000000ffff027224 */ /* 0x000fe200078e000e */
[----:B------:R-:W-:Y:S06]  /*292d0*/  BRA `(.L_x_15351) ;  /* 0xffffffac00107947 */ /* 0x000fec000383ffff */
.L_x_15206:
[----:B--2---:R-:W2:Y:S02]  /*292e0*/  LDL R2, [R1+0x8] ;  /* 0x0000080001027983 */ /* 0x004ea40000100800 */
[----:B--2---:R2:W3:Y:S02]  /*292f0*/  SYNCS.PHASECHK.TRANS64.TRYWAIT P0, [R6+URZ+0x13240], R2 ;  /* 0x01324002060075a7 */ /* 0x0044e4000800017f */
[----:B---3--:R-:W-:Y:S05]  /*29300*/  @!P0 NANOSLEEP.SYNCS 0x989680 ;  /* 0x009896800000895d */ /* 0x008fea0003900000 */
[----:B------:R-:W3:Y:S02]  /*29310*/  @!P0 SYNCS.PHASECHK.TRANS64 P0, [R6+URZ+0x13240], R2 ;  /* 0x01324002060085a7 */ /* 0x000ee4000800007f */
[----:B---3--:R-:W-:Y:S05]  /*29320*/  @!P0 BRA `(.L_x_15206) ;  /* 0xfffffffc00ec8947 */ /* 0x008fea000383ffff */
[----:B------:R-:W-:Y:S05]  /*29330*/  BRA `(.L_x_15352) ;  /* 0xffffffac006c7947 */ /* 0x000fea000383ffff */
.L_x_15207:
        /* <DEDUP_REMOVED lines=8> */
.L_x_15354:
[----:B------:R-:W-:Y:S05]  /*293c0*/  BSYNC B0 ;  /* 0x0000000000007941 */ /* 0x000fea0003800000 */
.L_x_15353:
        /* <DEDUP_REMOVED lines=8> */
.L_x_15355:
[----:B------:R-:W-:Y:S02]  /*29450*/  IMAD.MOV.U32 R13, RZ, RZ, R5 ;  /* 0x000000ffff0d7224 */ /* 0x000fe400078e0005 */
[----:B------:R-:W-:Y:S02]  /*29460*/  IMAD.MOV.U32 R12, RZ, RZ, 0x1 ;  /* 0x00000001ff0c7424 */ /* 0x000fe400078e00ff */
[----:B------:R-:W-:-:S07]  /*29470*/  IMAD.MOV.U32 R2, RZ, RZ, R14 ;  /* 0x000000ffff027224 */ /* 0x000fce00078e000e */
[----:B------:R-:W-:Y:S05]  /*29480*/  WARPSYNC.COLLECTIVE R15, `(.L_x_15356) ;  /* 0x000000000f087348 */ /* 0x000fea0003c00000 */
[----:B------:R0:W1:Y:S02]  /*29490*/  SHFL.IDX P6, R14, R13, R12, R11 ;  /* 0x0000000c0d0e7389 */ /* 0x00006400000c000b */
[----:B01----:R-:W-:Y:S01]  /*294a0*/  ENDCOLLECTIVE ;  /* 0x000000000000791b */ /* 0x003fe20003800000 */
.L_x_15356:
        /* <DEDUP_REMOVED lines=11> */
.L_x_15357:
[----:B------:R-:W-:Y:S02]  /*29560*/  IMAD.MOV.U32 R13, RZ, RZ, R5 ;  /* 0x000000ffff0d7224 */ /* 0x000fe400078e0005 */
[----:B------:R-:W-:Y:S02]  /*29570*/  IMAD.MOV.U32 R12, RZ, RZ, 0x2 ;  /* 0x00000002ff0c7424 */ /* 0x000fe400078e00ff */
[----:B------:R-:W-:-:S07]  /*29580*/  IMAD.MOV.U32 R2, RZ, RZ, R14 ;  /* 0x000000ffff027224 */ /* 0x000fce00078e000e */
[----:B------:R-:W-:Y:S05]  /*29590*/  WARPSYNC.COLLECTIVE R15, `(.L_x_15358) ;  /* 0x000000000f087348 */ /* 0x000fea0003c00000 */
[----:B------:R0:W1:Y:S02]  /*295a0*/  SHFL.IDX P6, R14, R13, R12, R11 ;  /* 0x0000000c0d0e7389 */ /* 0x00006400000c000b */
[----:B01----:R-:W-:Y:S01]  /*295b0*/  ENDCOLLECTIVE ;  /* 0x000000000000791b */ /* 0x003fe20003800000 */
.L_x_15358:
        /* <DEDUP_REMOVED lines=11> */
.L_x_15359:
[----:B------:R-:W-:Y:S02]  /*29670*/  IMAD.MOV.U32 R13, RZ, RZ, R5 ;  /* 0x000000ffff0d7224 */ /* 0x000fe400078e0005 */
[----:B------:R-:W-:Y:S02]  /*29680*/  IMAD.MOV.U32 R12, RZ, RZ, 0x3 ;  /* 0x00000003ff0c7424 */ /* 0x000fe400078e00ff */
[----:B------:R-:W-:-:S07]  /*29690*/  IMAD.MOV.U32 R2, RZ, RZ, R14 ;  /* 0x000000ffff027224 */ /* 0x000fce00078e000e */
[----:B------:R-:W-:Y:S05]  /*296a0*/  WARPSYNC.COLLECTIVE R15, `(.L_x_15360) ;  /* 0x000000000f087348 */ /* 0x000fea0003c00000 */
[----:B------:R0:W1:Y:S02]  /*296b0*/  SHFL.IDX P6, R14, R13, R12, R11 ;  /* 0x0000000c0d0e7389 */ /* 0x00006400000c000b */
[----:B01----:R-:W-:Y:S01]  /*296c0*/  ENDCOLLECTIVE ;  /* 0x000000000000791b */ /* 0x003fe20003800000 */
.L_x_15360:
        /* <DEDUP_REMOVED lines=11> */
.L_x_15361:
[----:B------:R-:W-:Y:S02]  /*29780*/  IMAD.MOV.U32 R13, RZ, RZ, R4 ;  /* 0x000000ffff0d7224 */ /* 0x000fe400078e0004 */
[----:B------:R-:W-:Y:S02]  /*29790*/  IMAD.MOV.U32 R12, RZ, RZ, RZ ;  /* 0x000000ffff0c7224 */ /* 0x000fe400078e00ff */
[----:B------:R-:W-:-:S07]  /*297a0*/  IMAD.MOV.U32 R2, RZ, RZ, R14 ;  /* 0x000000ffff027224 */ /* 0x000fce00078e000e */
[----:B------:R-:W-:Y:S05]  /*297b0*/  WARPSYNC.COLLECTIVE R15, `(.L_x_15362) ;  /* 0x000000000f087348 */ /* 0x000fea0003c00000 */
[----:B------:R0:W1:Y:S02]  /*297c0*/  SHFL.IDX P6, R14, R13, R12, R11 ;  /* 0x0000000c0d0e7389 */ /* 0x00006400000c000b */
[----:B01----:R-:W-:Y:S01]  /*297d0*/  ENDCOLLECTIVE ;  /* 0x000000000000791b */ /* 0x003fe20003800000 */
.L_x_15362:
        /* <DEDUP_REMOVED lines=11> */
.L_x_15363:
[----:B------:R-:W-:Y:S01]  /*29890*/  IMAD.MOV.U32 R2, RZ, RZ, R14 ;  /* 0x000000ffff027224 */ /* 0x000fe200078e000e */
[----:B------:R-:W-:Y:S06]  /*298a0*/  BRA `(.L_x_15364) ;  /* 0xffffffac00007947 */ /* 0x000fec000383ffff */
.L_x_15212:
[----:B0-----:R0:W3:Y:S02]  /*298b0*/  SYNCS.PHASECHK.TRANS64.TRYWAIT P2, [R2+URZ+0x13270], R0 ;  /* 0x01327000020075a7 */ /* 0x0010e4000804017f */
[----:B---3--:R-:W-:Y:S05]  /*298c0*/  @!P2 NANOSLEEP.SYNCS 0x989680 ;  /* 0x009896800000a95d */ /* 0x008fea0003900000 */
[----:B------:R-:W3:Y:S02]  /*298d0*/  @!P2 SYNCS.PHASECHK.TRANS64 P2, [R2+URZ+0x13270], R0 ;  /* 0x013270000200a5a7 */ /* 0x000ee4000804007f */
[----:B---3--:R-:W-:Y:S05]  /*298e0*/  @!P2 BRA `(.L_x_15212) ;  /* 0xfffffffc00f0a947 */ /* 0x008fea000383ffff */
[----:B------:R-:W-:Y:S05]  /*298f0*/  BRA `(.L_x_15365) ;  /* 0xffffffac00647947 */ /* 0x000fea000383ffff */
.L_x_15214:
[----:B0-----:R0:W3:Y:S02]  /*29900*/  SYNCS.PHASECHK.TRANS64.TRYWAIT P2, [R2+URZ+0x13260], R3 ;  /* 0x01326003020075a7 */ /* 0x0010e4000804017f */
[----:B---3--:R-:W-:Y:S05]  /*29910*/  @!P2 NANOSLEEP.SYNCS 0x989680 ;  /* 0x009896800000a95d */ /* 0x008fea0003900000 */
[----:B------:R-:W3:Y:S02]  /*29920*/  @!P2 SYNCS.PHASECHK.TRANS64 P2, [R2+URZ+0x13260], R3 ;  /* 0x013260030200a5a7 */ /* 0x000ee4000804007f */
[----:B---3--:R-:W-:Y:S05]  /*29930*/  @!P2 BRA `(.L_x_15214) ;  /* 0xfffffffc00f0a947 */ /* 0x008fea000383ffff */
[----:B------:R-:W-:Y:S05]  /*29940*/  BRA `(.L_x_15366) ;  /* 0xffffffac00747947 */ /* 0x000fea000383ffff */
.L_x_15222:
[----:B-1----:R1:W2:Y:S02]  /*29950*/  SYNCS.PHASECHK.TRANS64.TRYWAIT P1, [R0+URZ+0x13270], R3 ;  /* 0x01327003000075a7 */ /* 0x0022a4000802017f */
[----:B--2---:R-:W-:Y:S05]  /*29960*/  @!P1 NANOSLEEP.SYNCS 0x989680 ;  /* 0x009896800000995d */ /* 0x004fea0003900000 */
[----:B------:R-:W2:Y:S02]  /*29970*/  @!P1 SYNCS.PHASECHK.TRANS64 P1, [R0+URZ+0x13270], R3 ;  /* 0x01327003000095a7 */ /* 0x000ea4000802007f */
[----:B--2---:R-:W-:Y:S05]  /*29980*/  @!P1 BRA `(.L_x_15222) ;  /* 0xfffffffc00f09947 */ /* 0x004fea000383ffff */
[----:B------:R-:W-:Y:S05]  /*29990*/  BRA `(.L_x_15367) ;  /* 0xffffffb400087947 */ /* 0x000fea000383ffff */
.L_x_15224:
[----:B-1----:R1:W2:Y:S02]  /*299a0*/  SYNCS.PHASECHK.TRANS64.TRYWAIT P1, [R0+URZ+0x13260], R3 ;  /* 0x01326003000075a7 */ /* 0x0022a4000802017f */
[----:B--2---:R-:W-:Y:S05]  /*299b0*/  @!P1 NANOSLEEP.SYNCS 0x989680 ;  /* 0x009896800000995d */ /* 0x004fea0003900000 */
[----:B------:R-:W2:Y:S02]  /*299c0*/  @!P1 SYNCS.PHASECHK.TRANS64 P1, [R0+URZ+0x13260], R3 ;  /* 0x01326003000095a7 */ /* 0x000ea4000802007f */
[----:B--2---:R-:W-:Y:S05]  /*299d0*/  @!P1 BRA `(.L_x_15224) ;  /* 0xfffffffc00f09947 */ /* 0x004fea000383ffff */
[----:B------:R-:W-:Y:S05]  /*299e0*/  BRA `(.L_x_15368) ;  /* 0xffffffb400187947 */ /* 0x000fea000383ffff */
.L_x_15229:
        /* <DEDUP_REMOVED lines=8> */
.L_x_15370:
[----:B------:R-:W-:Y:S05]  /*29a70*/  BSYNC B0 ;  /* 0x0000000000007941 */ /* 0x000fea0003800000 */
.L_x_15369:
        /* <DEDUP_REMOVED lines=9> */
.L_x_15371:
        /* <DEDUP_REMOVED lines=24> */
.L_x_15372:
        /* <DEDUP_REMOVED lines=8> */
.L_x_15373:
        /* <DEDUP_REMOVED lines=8> */
.L_x_15374:
        /* <DEDUP_REMOVED lines=8> */
.L_x_15375:
        /* <DEDUP_REMOVED lines=8> */
.L_x_15376:
        /* <DEDUP_REMOVED lines=9> */
.L_x_15377:
[----:B------:R-:W-:Y:S01]  /*29f20*/  IMAD.MOV.U32 R3, RZ, RZ, R14 ;  /* 0x000000ffff037224 */ /* 0x000fe200078e000e */
[----:B------:R-:W-:Y:S06]  /*29f30*/  BRA `(.L_x_15378) ;  /* 0xffffffb400ec7947 */ /* 0x000fec000383ffff */
.L_x_15232:
        /* <DEDUP_REMOVED lines=8> */
.L_x_15380:
[----:B------:R-:W-:Y:S05]  /*29fc0*/  BSYNC B0 ;  /* 0x0000000000007941 */ /* 0x000fea0003800000 */
.L_x_15379:
        /* <DEDUP_REMOVED lines=10> */
.L_x_15381:
        /* <DEDUP_REMOVED lines=8> */
.L_x_15382:
        /* <DEDUP_REMOVED lines=8> */
.L_x_15383:
        /* <DEDUP_REMOVED lines=8> */
.L_x_15384:
        /* <DEDUP_REMOVED lines=9> */
.L_x_15385:
[----:B------:R-:W-:Y:S01]  /*2a280*/  IMAD.MOV.U32 R3, RZ, RZ, R14 ;  /* 0x000000ffff037224 */ /* 0x000fe200078e000e */
[----:B------:R-:W-:Y:S06]  /*2a290*/  BRA `(.L_x_15386) ;  /* 0xffffffb400b87947 */ /* 0x000fec000383ffff */
.L_x_15234:
[----:B------:R-:W-:Y:S01]  /*2a2a0*/  BSSY B0, `(.L_x_15387) ;  /* 0x0000006000007945 */ /* 0x000fe20003800000 */
[----:B------:R-:W-:Y:S01]  /*2a2b0*/  PLOP3.LUT P6, PT, P6, PT, PT, 0x8, 0x0 ;  /* 0x000000000000781c */ /* 0x000fe200037ce170 */
[----:B------:R-:W-:-:S12]  /*2a2c0*/  IMAD.MOV.U32 R15, RZ, RZ, -0x1 ;  /* 0xffffffffff0f7424 */ /* 0x000fd800078e00ff */
[----:B0-----:R-:W-:Y:S05]  /*2a2d0*/  WARPSYNC.COLLECTIVE R15, `(.L_x_15388) ;  /* 0x000000000f087348 */ /* 0x001fea0003c00000 */
[----:B------:R-:W-:Y:S01]  /*2a2e0*/  VOTE.ANY R14, PT, P6 ;  /* 0x00000000000e7806 */ /* 0x000fe200030e0100 */
[----:B0-----:R-:W-:Y:S06]  /*2a2f0*/  ENDCOLLECTIVE ;  /* 0x000000000000791b */ /* 0x001fec0003800000 */
.L_x_15388:
[----:B------:R-:W-:Y:S05]  /*2a300*/  BSYNC B0 ;  /* 0x0000000000007941 */ /* 0x000fea0003800000 */
.L_x_15387:
        /* <DEDUP_REMOVED lines=10> */
.L_x_15389:
[----:B------:R-:W-:Y:S02]  /*2a3b0*/  IMAD.MOV.U32 R13, RZ, RZ, R5 ;  /* 0x000000ffff0d7224 */ /* 0x000fe400078e0005 */
[----:B------:R-:W-:-:S07]  /*2a3c0*/  IMAD.MOV.U32 R25, RZ, RZ, R14 ;  /* 0x000000ffff197224 */ /* 0x000fce00078e000e */
[----:B------:R-:W-:Y:S05]  /*2a3d0*/  WARPSYNC.COLLECTIVE R15, `(.L_x_15390) ;  /* 0x000000000f087348 */ /* 0x000fea0003c00000 */
[----:B------:R0:W1:Y:S02]  /*2a3e0*/  SHFL.IDX P6, R14, R13, R12, R11 ;  /* 0x0000000c0d0e7389 */ /* 0x00006400000c000b */
[----:B01----:R-:W-:Y:S01]  /*2a3f0*/  ENDCOLLECTIVE ;  /* 0x000000000000791b */ /* 0x003fe20003800000 */
.L_x_15390:
[----:B------:R-:W-:Y:S01]  /*2a400*/  IMAD.MOV.U32 R5, RZ, RZ, R14 ;  /* 0x000000ffff057224 */ /* 0x000fe200078e000e */
[----:B------:R-:W-:Y:S06]  /*2a410*/  BRA `(.L_x_15391) ;  /* 0xffffffb400987947 */ /* 0x000fec000383ffff */
.L_x_15236:
        /* <DEDUP_REMOVED lines=8> */
.L_x_15393:
[----:B------:R-:W-:Y:S05]  /*2a4a0*/  BSYNC B0 ;  /* 0x0000000000007941 */ /* 0x000fea0003800000 */
.L_x_15392:
[----:B------:R-:W-:Y:S01]  /*2a4b0*/  IMAD.MOV.U32 R24, RZ, RZ, R14 ;  /* 0x000000ffff187224 */ /* 0x000fe200078e000e */
[----:B------:R-:W-:Y:S06]  /*2a4c0*/  BRA `(.L_x_15235) ;  /* 0xffffffb400847947 */ /* 0x000fec000383ffff */
.L_x_15242:
[----:B0-----:R0:W1:Y:S02]  /*2a4d0*/  SYNCS.PHASECHK.TRANS64.TRYWAIT P0, [R5+URZ+0x13220], R0 ;  /* 0x01322000050075a7 */ /* 0x001064000800017f */
[----:B-1----:R-:W-:Y:S05]  /*2a4e0*/  @!P0 NANOSLEEP.SYNCS 0x989680 ;  /* 0x009896800000895d */ /* 0x002fea0003900000 */
[----:B------:R-:W1:Y:S02]  /*2a4f0*/  @!P0 SYNCS.PHASECHK.TRANS64 P0, [R5+URZ+0x13220], R0 ;  /* 0x01322000050085a7 */ /* 0x000e64000800007f */
[----:B-1----:R-:W-:Y:S05]  /*2a500*/  @!P0 BRA `(.L_x_15242) ;  /* 0xfffffffc00f08947 */ /* 0x002fea000383ffff */
[----:B------:R-:W-:Y:S05]  /*2a510*/  BRA `(.L_x_15394) ;  /* 0xffffffbc00ec7947 */ /* 0x000fea000383ffff */
.L_x_15243:
        /* <DEDUP_REMOVED lines=11> */
.L_x_15396:
[----:B------:R-:W-:Y:S05]  /*2a5d0*/  BSYNC B0 ;  /* 0x0000000000007941 */ /* 0x000fea0003800000 */
.L_x_15395:
[----:B------:R-:W-:Y:S05]  /*2a5e0*/  BRA `(.L_x_15397) ;  /* 0xffffffbc00d47947 */ /* 0x000fea000383ffff */
.L_x_15244:
[----:B------:R-:W-:Y:S01]  /*2a5f0*/  BSSY B0, `(.L_x_15398) ;  /* 0x0000006000007945 */ /* 0x000fe20003800000 */
[----:B------:R-:W-:-:S07]  /*2a600*/  IMAD.MOV.U32 R15, RZ, RZ, -0x1 ;  /* 0xffffffffff0f7424 */ /* 0x000fce00078e00ff */
[----:B0-----:R-:W-:Y:S05]  /*2a610*/  WARPSYNC.COLLECTIVE R15, `(.L_x_15399) ;  /* 0x000000000f0c7348 */ /* 0x001fea0003c00000 */
[----:B------:R-:W-:Y:S02]  /*2a620*/  ELECT P6, UR62, PT ;  /* 0x00000000003e782f */ /* 0x000fe400038c0000 */
[----:B------:R-:W-:Y:S01]  /*2a630*/  MOV R14, UR62 ;  /* 0x0000003e000e7c02 */ /* 0x000fe20008000f00 */
[----:B0-----:R-:W-:Y:S10]  /*2a640*/  ENDCOLLECTIVE ;  /* 0x000000000000791b */ /* 0x001ff40003800000 */
.L_x_15399:
[----:B------:R-:W-:Y:S05]  /*2a650*/  BSYNC B0 ;  /* 0x0000000000007941 */ /* 0x000fea0003800000 */
.L_x_15398:
[----:B------:R-:W-:Y:S05]  /*2a660*/  BRA `(.L_x_15400) ;  /* 0xffffffbc00c87947 */ /* 0x000fea000383ffff */
.L_x_15246:
[----:B0-----:R0:W1:Y:S02]  /*2a670*/  SYNCS.PHASECHK.TRANS64.TRYWAIT P1, [R4+URZ+0x13240], R3 ;  /* 0x01324003040075a7 */ /* 0x001064000802017f */
[----:B-1----:R-:W-:Y:S05]  /*2a680*/  @!P1 NANOSLEEP.SYNCS 0x989680 ;  /* 0x009896800000995d */ /* 0x002fea0003900000 */
[----:B------:R-:W1:Y:S02]  /*2a690*/  @!P1 SYNCS.PHASECHK.TRANS64 P1, [R4+URZ+0x13240], R3 ;  /* 0x01324003040095a7 */ /* 0x000e64000802007f */
[----:B-1----:R-:W-:Y:S05]  /*2a6a0*/  @!P1 BRA `(.L_x_15246) ;  /* 0xfffffffc00f09947 */ /* 0x002fea000383ffff */
[----:B------:R-:W-:Y:S05]  /*2a6b0*/  BRA `(.L_x_15401) ;  /* 0xffffffbc00f07947 */ /* 0x000fea000383ffff */
.L_x_15248:
[----:B-1----:R1:W2:Y:S02]  /*2a6c0*/  SYNCS.PHASECHK.TRANS64.TRYWAIT P1, [R5+URZ+0x13240], R0 ;  /* 0x01324000050075a7 */ /* 0x0022a4000802017f */
[----:B--2---:R-:W-:Y:S05]  /*2a6d0*/  @!P1 NANOSLEEP.SYNCS 0x989680 ;  /* 0x009896800000995d */ /* 0x004fea0003900000 */
[----:B------:R-:W2:Y:S02]  /*2a6e0*/  @!P1 SYNCS.PHASECHK.TRANS64 P1, [R5+URZ+0x13240], R0 ;  /* 0x01324000050095a7 */ /* 0x000ea4000802007f */
[----:B--2---:R-:W-:Y:S05]  /*2a6f0*/  @!P1 BRA `(.L_x_15248) ;  /* 0xfffffffc00f09947 */ /* 0x004fea000383ffff */
[----:B------:R-:W-:Y:S05]  /*2a700*/  BRA `(.L_x_15402) ;  /* 0xffffffc000007947 */ /* 0x000fea000383ffff */
.L_x_15250:
[----:B--2---:R2:W3:Y:S02]  /*2a710*/  SYNCS.PHASECHK.TRANS64.TRYWAIT P1, [R4+URZ+0x13260], R3 ;  /* 0x01326003040075a7 */ /* 0x0044e4000802017f */
[----:B---3--:R-:W-:Y:S05]  /*2a720*/  @!P1 NANOSLEEP.SYNCS 0x989680 ;  /* 0x009896800000995d */ /* 0x008fea0003900000 */
[----:B------:R-:W3:Y:S02]  /*2a730*/  @!P1 SYNCS.PHASECHK.TRANS64 P1, [R4+URZ+0x13260], R3 ;  /* 0x01326003040095a7 */ /* 0x000ee4000802007f */
[----:B---3--:R-:W-:Y:S05]  /*2a740*/  @!P1 BRA `(.L_x_15250) ;  /* 0xfffffffc00f09947 */ /* 0x008fea000383ffff */
[----:B------:R-:W-:Y:S05]  /*2a750*/  BRA `(.L_x_15403) ;  /* 0xffffffbc00fc7947 */ /* 0x000fea000383ffff */
.L_x_15252:
[----:B---3--:R3:W4:Y:S02]  /*2a760*/  SYNCS.PHASECHK.TRANS64.TRYWAIT P1, [R5+URZ+0x13260], R0 ;  /* 0x01326000050075a7 */ /* 0x008724000802017f */
[----:B----4-:R-:W-:Y:S05]  /*2a770*/  @!P1 NANOSLEEP.SYNCS 0x989680 ;  /* 0x009896800000995d */ /* 0x010fea0003900000 */
[----:B------:R-:W4:Y:S02]  /*2a780*/  @!P1 SYNCS.PHASECHK.TRANS64 P1, [R5+URZ+0x13260], R0 ;  /* 0x01326000050095a7 */ /* 0x000f24000802007f */
[----:B----4-:R-:W-:Y:S05]  /*2a790*/  @!P1 BRA `(.L_x_15252) ;  /* 0xfffffffc00f09947 */ /* 0x010fea000383ffff */
[----:B------:R-:W-:Y:S05]  /*2a7a0*/  BRA `(.L_x_15404) ;  /* 0xffffffbc00f87947 */ /* 0x000fea000383ffff */
.L_x_15254:
[----:B----4-:R4:W0:Y:S02]  /*2a7b0*/  SYNCS.PHASECHK.TRANS64.TRYWAIT P1, [R4+URZ+0x13280], R3 ;  /* 0x01328003040075a7 */ /* 0x010824000802017f */
[----:B0-----:R-:W-:Y:S05]  /*2a7c0*/  @!P1 NANOSLEEP.SYNCS 0x989680 ;  /* 0x009896800000995d */ /* 0x001fea0003900000 */
[----:B------:R-:W0:Y:S02]  /*2a7d0*/  @!P1 SYNCS.PHASECHK.TRANS64 P1, [R4+URZ+0x13280], R3 ;  /* 0x01328003040095a7 */ /* 0x000e24000802007f */
[----:B0-----:R-:W-:Y:S05]  /*2a7e0*/  @!P1 BRA `(.L_x_15254) ;  /* 0xfffffffc00f09947 */ /* 0x001fea000383ffff */
[----:B------:R-:W-:Y:S05]  /*2a7f0*/  BRA `(.L_x_15405) ;  /* 0xffffffbc00f47947 */ /* 0x000fea000383ffff */
.L_x_15406:
        /* <DEDUP_REMOVED lines=16> */
.L_x_16307:


//--------------------- .text._ZN7cutlass13device_kernelIN5flash11enable_sm90INS1_16FlashAttnFwdSm90INS1_25CollectiveMainloopFwdSm90ILi2EN4cute5tupleIJNS5_1CILi1EEES8_S8_EEENS6_IJNS7_ILi192EEENS7_ILi160EEENS7_ILi64EEEEEELi64ENS_12float_e4m3_tEfNS_4arch4Sm90ELb1ELb0ELb1ELb0ELb1ELb0ELb0ELb1ELb1ELb1ELb1ELb0EEENS1_21CollectiveEpilogueFwdINS6_IJSA_SC_SB_EEES9_NS_10bfloat16_tESG_Li384ELb0ELb1ELb1ELb1EEENS1_19SingleTileSchedulerILb0ELb1ELb1ELi192EEEEEEEEEvNT_6ParamsE --------------------------
	.section	.text._ZN7cutlass13device_kernelIN5flash11enable_sm90INS1_16FlashAttnFwdSm90INS1_25CollectiveMainloopFwdSm90ILi2EN4cute5tupleIJNS5_1CILi1EEES8_S8_EEENS6_IJNS7_ILi192EEENS7_ILi160EEENS7_ILi64EEEEEELi64ENS_12float_e4m3_tEfNS_4arch4Sm90ELb1ELb0ELb1ELb0ELb1ELb0ELb0ELb1ELb1ELb1ELb1ELb0EEENS1_21CollectiveEpilogueFwdINS6_IJSA_SC_SB_EEES9_NS_10bfloat16_tESG_Li384ELb0ELb1ELb1ELb1EEENS1_19SingleTileSchedulerILb0ELb1ELb1ELi192EEEEEEEEEvNT_6ParamsE,"ax",@progbits
	.align	128
.text._ZN7cutlass13device_kernelIN5flash11enable_sm90INS1_16FlashAttnFwdSm90INS1_25CollectiveMainloopFwdSm90ILi2EN4cute5tupleIJNS5_1CILi1EEES8_S8_EEENS6_IJNS7_ILi192EEENS7_ILi160EEENS7_ILi64EEEEEELi64ENS_12float_e4m3_tEfNS_4arch4Sm90ELb1ELb0ELb1ELb0ELb1ELb0ELb0ELb1ELb1ELb1ELb1ELb0EEENS1_21CollectiveEpilogueFwdINS6_IJSA_SC_SB_EEES9_NS_10bfloat16_tESG_Li384ELb0ELb1ELb1ELb1EEENS1_19SingleTileSchedulerILb0ELb1ELb1ELi192EEEEEEEEEvNT_6ParamsE:
        .type           _ZN7cutlass13device_kernelIN5flash11enable_sm90INS1_16FlashAttnFwdSm90INS1_25CollectiveMainloopFwdSm90ILi2EN4cute5tupleIJNS5_1CILi1EEES8_S8_EEENS6_IJNS7_ILi192EEENS7_ILi160EEENS7_ILi64EEEEEELi64ENS_12float_e4m3_tEfNS_4arch4Sm90ELb1ELb0ELb1ELb0ELb1ELb0ELb0ELb1ELb1ELb1ELb1ELb0EEENS1_21CollectiveEpilogueFwdINS6_IJSA_SC_SB_EEES9_NS_10bfloat16_tESG_Li384ELb0ELb1ELb1ELb1EEENS1_19SingleTileSchedulerILb0ELb1ELb1ELi192EEEEEEEEEvNT_6ParamsE,@function
        .size           _ZN7cutlass13device_kernelIN5flash11enable_sm90INS1_16FlashAttnFwdSm90INS1_25CollectiveMainloopFwdSm90ILi2EN4cute5tupleIJNS5_1CILi1EEES8_S8_EEENS6_IJNS7_ILi192EEENS7_ILi160EEENS7_ILi64EEEEEELi64ENS_12float_e4m3_tEfNS_4arch4Sm90ELb1ELb0ELb1ELb0ELb1ELb0ELb0ELb1ELb1ELb1ELb1ELb0EEENS1_21CollectiveEpilogueFwdINS6_IJSA_SC_SB_EEES9_NS_10bfloat16_tESG_Li384ELb0ELb1ELb1ELb1EEENS1_19SingleTileSchedulerILb0ELb1ELb1ELi192EEEEEEEEEvNT_6ParamsE,(.L_x_16308 - _ZN7cutlass13device_kernelIN5flash11enable_sm90INS1_16FlashAttnFwdSm90INS1_25CollectiveMainloopFwdSm90ILi2EN4cute5tupleIJNS5_1CILi1EEES8_S8_EEENS6_IJNS7_ILi192EEENS7_ILi160EEENS7_ILi64EEEEEELi64ENS_12float_e4m3_tEfNS_4arch4Sm90ELb1ELb0ELb1ELb0ELb1ELb0ELb0ELb1ELb1ELb1ELb1ELb0EEENS1_21CollectiveEpilogueFwdINS6_IJSA_SC_SB_EEES9_NS_10bfloat16_tESG_Li384ELb0ELb1ELb1ELb1EEENS1_19SingleTileSchedulerILb0ELb1ELb1ELi192EEEEEEEEEvNT_6ParamsE)
        .other          _ZN7cutlass13device_kernelIN5flash11enable_sm90INS1_16FlashAttnFwdSm90INS1_25CollectiveMainloopFwdSm90ILi2EN4cute5tupleIJNS5_1CILi1EEES8_S8_EEENS6_IJNS7_ILi192EEENS7_ILi160EEENS7_ILi64EEEEEELi64ENS_12float_e4m3_tEfNS_4arch4Sm90ELb1ELb0ELb1ELb0ELb1ELb0ELb0ELb1ELb1ELb1ELb1ELb0EEENS1_21CollectiveEpilogueFwdINS6_IJSA_SC_SB_EEES9_NS_10bfloat16_tESG_Li384ELb0ELb1ELb1ELb1EEENS1_19SingleTileSchedulerILb0ELb1ELb1ELi192EEEEEEEEEvNT_6ParamsE,@"STO_CUDA_ENTRY STV_DEFAULT"
_ZN7cutlass13device_kernelIN5flash11enable_sm90INS1_16FlashAttnFwdSm90INS1_25CollectiveMainloopFwdSm90ILi2EN4cute5tupleIJNS5_1CILi1EEES8_S8_EEENS6_IJNS7_ILi192EEENS7_ILi160EEENS7_ILi64EEEEEELi64ENS_12float_e4m3_tEfNS_4arch4Sm90ELb1ELb0ELb1ELb0ELb1ELb0ELb0ELb1ELb1ELb1ELb1ELb0EEENS1_21CollectiveEpilogueFwdINS6_IJSA_SC_SB_EEES9_NS_10bfloat16_tESG_Li384ELb0ELb1ELb1ELb1EEENS1_19SingleTileSchedulerILb0ELb1ELb1ELi192EEEEEEEEEvNT_6ParamsE:
        /* <DEDUP_REMOVED lines=45> */
.L_x_15407:
        /* <DEDUP_REMOVED lines=22> */
.L_x_15408:
        /* <DEDUP_REMOVED lines=18> */
.L_x_15409:
        /* <DEDUP_REMOVED lines=22> */
.L_x_15410:
        /* <DEDUP_REMOVED lines=23> */
.L_x_15411:
        /* <DEDUP_REMOVED lines=9> */
.L_x_15414:
        /* <DEDUP_REMOVED lines=89> */
.L_x_15416:
[----:B------:R-:W-:Y:S01]  /*0e40*/  UIMAD UR41, UR41, UR4, URZ ;  /* 0x00000004292972a4 */ /* 0x000fe2000f8e023f */
[----:B------:R-:W-:Y:S01]  /*0e50*/  IMAD.U32 R0, RZ, RZ, UR9 ;  /* 0x00000009ff007e24 */ /* 0x000fe2000f8e00ff */
[----:B------:R-:W-:Y:S01]  /*0e60*/  USHF.R.S32.HI UR40, URZ, 0x1f, UR44 ;  /* 0x0000001f3f287899 */ /* 0x000fe2000801142c */
[----:B------:R-:W-:Y:S01]  /*0e70*/  IMAD.U32 R3, RZ, RZ, UR4 ;  /* 0x00000004ff037e24 */ /* 0x000fe2000f8e00ff */
[----:B------:R-:W-:Y:S01]  /*0e80*/  UIMAD UR49, UR42, UR49, URZ ;  /* 0x000000312a3172a4 */ /* 0x000fe2000f8e023f */
[----:B------:R-:W-:Y:S01]  /*0e90*/  VIADD R104, R17, 0xffffff80 ;  /* 0xffffff8011687836 */ /* 0x000fe20000000000 */
[----:B------:R-:W-:Y:S02]  /*0ea0*/  PLOP3.LUT P0, PT, PT, PT, PT, 0x80, 0x0 ;  /* 0x000000000000781c */ /* 0x000fe40003f0f070 */
[----:B------:R-:W-:Y:S02]  /*0eb0*/  CS2R R28, SRZ ;  /* 0x00000000001c7805 */ /* 0x000fe4000001ff00 */
[----:B------:R-:W-:-:S02]  /*0ec0*/  VIADDMNMX R0, R3, UR41, R0, PT ;  /* 0x0000002903007c46 */ /* 0x000fc4000b800100 */
[----:B------:R-:W-:Y:S02]  /*0ed0*/  CS2R R24, SRZ ;  /* 0x0000000000187805 */ /* 0x000fe4000001ff00 */
[----:B------:R-:W-:Y:S02]  /*0ee0*/  MOV R2, RZ ;  /* 0x000000ff00027202 */ /* 0x000fe40000000f00 */
        /* <DEDUP_REMOVED lines=16> */
[----:B------:R-:W-:-:S03]  /*0ff0*/  CS2R R50, SRZ ;  /* 0x0000000000327805 */ /* 0x000fc6000001ff00 */
[----:B------:R-:W-:-:S13]  /*1000*/  PLOP3.LUT P1, PT, PT, PT, UP0, 0x80, 0x0 ;  /* 0x000000000000781c */ /* 0x000fda0003f2f008 */
[----:B------:R-:W-:Y:S05]  /*1010*/  @!P1 BRA `(.L_x_15417) ;  /* 0x000000a800749947 */ /* 0x000fea0003800000 */
        /* <DEDUP_REMOVED lines=36> */
.L_x_15418:
[----:B------:R-:W-:Y:S01]  /*1260*/  ULDC.64 UR6, c[0x0][0x990] ;  /* 0x0002640000067ab9 */ /* 0x000fe20000000a00 */
[----:B------:R-:W-:Y:S01]  /*1270*/  ULDC.64 UR4, c[0x0][0x998] ;  /* 0x0002660000047ab9 */ /* 0x000fe20000000a00 */
[----:B------:R-:W-:Y:S01]  /*1280*/  UISETP.NE.U32.AND UP0, UPT, UR6, URZ, UPT ;  /* 0x0000003f0600728c */ /* 0x000fe2000bf05070 */
[----:B------:R-:W-:Y:S01]  /*1290*/  MOV R7, 0x3f800000 ;  /* 0x3f80000000077802 */ /* 0x000fe20000000f00 */
        /* <DEDUP_REMOVED lines=41> */
[----:B--2---:R-:W-:-:S04]  /*1530*/  FMUL.FTZ R0, R7, R0 ;  /* 0x0000000007007220 */ /* 0x004fc80000410000 */
[----:B------:R-:W-:Y:S01]  /*1540*/  FMUL.FTZ R0, R0, UR4 ;  /* 0x0000000400007c20 */ /* 0x000fe20008410000 */
[----:B0-----:R-:W-:Y:S06]  /*1550*/  @!P0 BRA `(.L_x_15419) ;  /* 0x0000010400d88947 */ /* 0x001fec0003800000 */
.L_x_15515:
[----:B------:R-:W-:-:S06]  /*1560*/  ULOP3.LUT UR4, UR45, 0x1, URZ, 0xfc, !UPT ;  /* 0x000000012d047892 */ /* 0x000fcc000f8efc3f */
[----:B------:R-:W-:-:S05]  /*1570*/  IMAD.U32 R2, RZ, RZ, UR4 ;  /* 0x00000004ff027e24 */ /* 0x000fca000f8e00ff */
[----:B------:R-:W-:-:S13]  /*1580*/  ISETP.NE.AND P0, PT, R2, 0x3, PT ;  /* 0x000000030200780c */ /* 0x000fda0003f05270 */
[----:B------:R-:W-:Y:S05]  /*1590*/  @!P0 BRA `(.L_x_15420) ;  /* 0x0000000000048947 */ /* 0x000fea0003800000 */
[----:B------:R-:W-:Y:S01]  /*15a0*/  BPT.TRAP 0x1 ;  /* 0x000000040000795c */ /* 0x000fe20000300000 */
.L_x_15420:
[----:B------:R1:W2:Y:S01]  /*15b0*/  SYNCS.PHASECHK.TRANS64.TRYWAIT P1, [UR46+0x12430], R6 ;  /* 0x01243006ff0075a7 */ /* 0x0002a2000802016e */
[----:B------:R-:W-:Y:S05]  /*15c0*/  @!P0 BRA `(.L_x_15421) ;  /* 0x0000000000048947 */ /* 0x000fea0003800000 */
[----:B------:R-:W-:Y:S01]  /*15d0*/  BPT.TRAP 0x1 ;  /* 0x000000040000795c */ /* 0x000fe20000300000 */
.L_x_15421:
[----:B--2---:R-:W-:Y:S05]  /*15e0*/  @P1 BRA `(.L_x_15422) ;  /* 0x0000000000081947 */ /* 0x004fea0003800000 */
[----:B------:R-:W2:Y:S02]  /*15f0*/  SYNCS.PHASECHK.TRANS64.TRYWAIT P1, [UR46+0x12430], R6 ;  /* 0x01243006ff0075a7 */ /* 0x000ea4000802016e */
[----:B--2---:R-:W-:Y:S05]  /*1600*/  @!P1 BRA `(.L_x_15423) ;  /* 0x0000010400c49947 */ /* 0x004fea0003800000 */
.L_x_15422:
        /* <DEDUP_REMOVED lines=75> */
.L_x_15424:
[----:B------:R-:W-:Y:S01]  /*1ac0*/  LOP3.LUT R5, R106, 0xffffff80, RZ, 0xc0, !PT ;  /* 0xffffff806a057812 */ /* 0x000fe200078ec0ff */
[C---:B------:R-:W-:Y:S01]  /*1ad0*/  FMUL.FTZ R13, R0.reuse, R73 ;  /* 0x00000049000d7220 */ /* 0x040fe20000410000 */
[C---:B------:R-:W-:Y:S01]  /*1ae0*/  FMUL.FTZ R73, R0.reuse, R75 ;  /* 0x0000004b00497220 */ /* 0x040fe20000410000 */
[----:B------:R-:W-:Y:S01]  /*1af0*/  LEA.HI R107, R107, R104, RZ, 0x2 ;  /* 0x000000686b6b7211 */ /* 0x000fe200078f10ff */
[----:B------:R-:W-:Y:S01]  /*1b00*/  FMUL.FTZ R16, R0, R77 ;  /* 0x0000004d00107220 */ /* 0x000fe20000410000 */
        /* <DEDUP_REMOVED lines=8> */
[----:B------:R-:W-:Y:S01]  /*1b90*/  LOP3.LUT R107, R107, 0xfffffffc, RZ, 0xc0, !PT ;  /* 0xfffffffc6b6b7812 */ /* 0x000fe200078ec0ff */
[----:B------:R-:W-:Y:S01]  /*1ba0*/  FMUL.FTZ R23, R0, R60 ;  /* 0x0000003c00177220 */ /* 0x000fe20000410000 */
[-C--:B------:R-:W-:Y:S01]  /*1bb0*/  LEA.HI R75, R4, R5.reuse, RZ, 0x2 ;  /* 0x00000005044b7211 */ /* 0x080fe200078f10ff */
[----:B------:R-:W-:Y:S01]  /*1bc0*/  FMUL.FTZ R20, R0, R84 ;  /* 0x0000005400147220 */ /* 0x000fe20000410000 */
[----:B------:R-:W-:Y:S01]  /*1bd0*/  LEA.HI R58, R4, R5, RZ, 0x5 ;  /* 0x00000005043a7211 */ /* 0x000fe200078f28ff */
[----:B------:R-:W-:Y:S01]  /*1be0*/  IMAD.HI R60, R105, 0x55555556, RZ ;  /* 0x55555556693c7827 */ /* 0x000fe200078e02ff */
[----:B------:R-:W-:-:S03]  /*1bf0*/  SHF.R.S32.HI R4, RZ, 0x2, R75 ;  /* 0x00000002ff047819 */ /* 0x000fc6000001144b */
[----:B------:R-:W-:Y:S01]  /*1c00*/  FMUL.FTZ R84, R0, R59 ;  /* 0x0000003b00547220 */ /* 0x000fe20000410000 */
[----:B------:R-:W-:Y:S01]  /*1c10*/  SHF.R.S32.HI R63, RZ, 0x1f, R75 ;  /* 0x0000001fff3f7819 */ /* 0x000fe2000001144b */
[----:B------:R-:W-:Y:S01]  /*1c20*/  IMAD.IADD R107, R104, 0x1, -R107 ;  /* 0x00000001686b7824 */ /* 0x000fe200078e0a6b */
[----:B------:R-:W-:Y:S01]  /*1c30*/  SHF.R.S32.HI R59, RZ, 0x5, R58 ;  /* 0x00000005ff3b7819 */ /* 0x000fe2000001143a */
[C---:B------:R-:W-:Y:S01]  /*1c40*/  FMUL.FTZ R21, R0.reuse, R57 ;  /* 0x0000003900157220 */ /* 0x040fe20000410000 */
[----:B------:R-:W-:Y:S01]  /*1c50*/  LEA.HI R63, R63, R4, RZ, 0x3 ;  /* 0x000000043f3f7211 */ /* 0x000fe200078f18ff */
[----:B------:R-:W-:Y:S01]  /*1c60*/  UISETP.NE.AND UP0, UPT, UR47, URZ, UPT ;  /* 0x0000003f2f00728c */ /* 0x000fe2000bf05270 */
[----:B------:R-:W-:Y:S01]  /*1c70*/  FMUL.FTZ R57, R0, R64 ;  /* 0x0000004000397220 */ /* 0x000fe20000410000 */
[----:B------:R-:W-:Y:S01]  /*1c80*/  LEA.HI R60, R60, R60, RZ, 0x1 ;  /* 0x0000003c3c3c7211 */ /* 0x000fe200078f08ff */
[----:B------:R-:W-:Y:S01]  /*1c90*/  FMUL.FTZ R58, R0, R65 ;  /* 0x00000041003a7220 */ /* 0x000fe20000410000 */
[----:B------:R-:W-:Y:S01]  /*1ca0*/  LEA R64, R59, UR38, 0x4 ;  /* 0x000000263b407c11 */ /* 0x000fe2000f8e20ff */
[----:B------:R-:W-:Y:S01]  /*1cb0*/  UMOV UR7, 0xffffff60 ;  /* 0xffffff6000077882 */ /* 0x000fe20000000000 */
[----:B------:R-:W-:Y:S01]  /*1cc0*/  LOP3.LUT R63, R63, 0xfffffff8, RZ, 0xc0, !PT ;  /* 0xfffffff83f3f7812 */ /* 0x000fe200078ec0ff */
[----:B------:R-:W-:Y:S01]  /*1cd0*/  IMAD R60, R60, -0x3, R105 ;  /* 0xfffffffd3c3c7824 */ /* 0x000fe200078e0269 */
[----:B------:R-:W-:Y:S01]  /*1ce0*/  LEA.HI R59, R107, R107, RZ, 0x1 ;  /* 0x0000006b6b3b7211 */ /* 0x000fe200078f08ff */
[----:B------:R-:W-:Y:S01]  /*1cf0*/  UIMAD UR7, UR39, UR7, 0xa1 ;  /* 0x000000a1270774a4 */ /* 0x000fe2000f8e0207 */
[----:B------:R-:W-:Y:S01]  /*1d00*/  IADD3 R65, R64, R4, -R63 ;  /* 0x0000000440417210 */ /* 0x000fe20007ffe83f */
[----:B------:R-:W-:Y:S01]  /*1d10*/  @UP0 ULDC UR6, c[0x0][0x44c] ;  /* 0x0001130000060ab9 */ /* 0x000fe20000000800 */
[----:B------:R-:W-:Y:S01]  /*1d20*/  LOP3.LUT R4, R59, 0x1ffffffe, RZ, 0xc0, !PT ;  /* 0x1ffffffe3b047812 */ /* 0x000fe200078ec0ff */
[C---:B------:R-:W-:Y:S01]  /*1d30*/  FMUL.FTZ R63, R0.reuse, R66 ;  /* 0x00000042003f7220 */ /* 0x040fe20000410000 */
[----:B------:R-:W-:Y:S01]  /*1d40*/  PLOP3.LUT P1, PT, PT, PT, UP0, 0x80, 0x0 ;  /* 0x000000000000781c */ /* 0x000fe20003f2f008 */
[----:B------:R-:W-:Y:S01]  /*1d50*/  FMUL.FTZ R12, R0, R72 ;  /* 0x00000048000c7220 */ /* 0x000fe20000410000 */
[----:B------:R-:W-:Y:S01]  /*1d60*/  LEA R65, R60, R65, 0x6 ;  /* 0x000000413c417211 */ /* 0x000fe200078e30ff */
[----:B------:R-:W-:Y:S01]  /*1d70*/  IMAD.IADD R4, R107, 0x1, -R4 ;  /* 0x000000016b047824 */ /* 0x000fe200078e0a04 */
[----:B------:R-:W-:Y:S01]  /*1d80*/  PLOP3.LUT P2, PT, PT, PT, UP0, 0x80, 0x0 ;  /* 0x000000000000781c */ /* 0x000fe20003f4f008 */
[----:B------:R-:W-:Y:S01]  /*1d90*/  FMUL.FTZ R60, R0, R68 ;  /* 0x00000044003c7220 */ /* 0x000fe20000410000 */
[----:B------:R-:W-:Y:S01]  /*1da0*/  LOP3.LUT R68, R75, 0x7ffffffc, RZ, 0xc0, !PT ;  /* 0x7ffffffc4b447812 */ /* 0x000fe200078ec0ff */
[----:B------:R-:W-:-:S02]  /*1db0*/  IMAD R4, R4, 0x8, R65 ;  /* 0x0000000804047824 */ /* 0x000fc400078e0241 */
[C---:B------:R-:W-:Y:S01]  /*1dc0*/  FMUL.FTZ R72, R0.reuse, R74 ;  /* 0x0000004a00487220 */ /* 0x040fe20000410000 */
[C---:B------:R-:W-:Y:S01]  /*1dd0*/  FMUL.FTZ R2, R0.reuse, R88 ;  /* 0x0000005800027220 */ /* 0x040fe20000410000 */
[C---:B------:R-:W-:Y:S01]  /*1de0*/  FMUL.FTZ R74, R0.reuse, R78 ;  /* 0x0000004e004a7220 */ /* 0x040fe20000410000 */
[----:B------:R-:W-:Y:S02]  /*1df0*/  IMAD.MOV.U32 R66, RZ, RZ, R4 ;  /* 0x000000ffff427224 */ /* 0x000fe400078e0004 */
[----:B------:R-:W-:Y:S01]  /*1e00*/  FMUL.FTZ R15, R0, R90 ;  /* 0x0000005a000f7220 */ /* 0x000fe20000410000 */
[----:B------:R-:W-:Y:S01]  /*1e10*/  @P1 IMAD.HI.U32 R59, R4, UR6, RZ ;  /* 0x00000006043b1c27 */ /* 0x000fe2000f8e00ff */
[----:B------:R-:W-:-:S03]  /*1e20*/  @UP0 ULDC UR6, c[0x0][0x450] ;  /* 0x0001140000060ab9 */ /* 0x000fc60000000800 */
[C---:B------:R-:W-:Y:S01]  /*1e30*/  FMUL.FTZ R88, R0.reuse, R91 ;  /* 0x0000005b00587220 */ /* 0x040fe20000410000 */
[C---:B------:R-:W-:Y:S01]  /*1e40*/  FMUL.FTZ R78, R0.reuse, R86 ;  /* 0x00000056004e7220 */ /* 0x040fe20000410000 */
[----:B------:R-:W-:Y:S01]  /*1e50*/  IMAD.IADD R5, R5, 0x1, -R68 ;  /* 0x0000000105057824 */ /* 0x000fe200078e0a44 */
[----:B------:R-:W-:Y:S01]  /*1e60*/  @P2 SHF.R.U32.HI R66, RZ, UR6, R59 ;  /* 0x00000006ff422c19 */ /* 0x000fe2000801163b */
[----:B------:R-:W-:Y:S01]  /*1e70*/  UIMAD UR6, UR39, -0xa0, UR49 ;  /* 0xffffff60270678a4 */ /* 0x000fe2000f8e0231 */
[----:B------:R-:W-:Y:S02]  /*1e80*/  IMAD.U32 R86, RZ, RZ, UR7 ;  /* 0x00000007ff567e24 */ /* 0x000fe4000f8e00ff */
[C---:B0-----:R-:W-:Y:S01]  /*1e90*/  FMUL.FTZ R3, R0.reuse, R89 ;  /* 0x0000005900037220 */ /* 0x041fe20000410000 */
[----:B------:R-:W-:Y:S01]  /*1ea0*/  FMUL.FTZ R89, R0, R94 ;  /* 0x0000005e00597220 */ /* 0x000fe20000410000 */
[----:B------:R-:W0:Y:S01]  /*1eb0*/  SHFL.IDX PT, R65, R66, 0x1, 0x1c1f ;  /* 0x003c1f0042417f89 */ /* 0x000e2200000e0000 */
[----:B------:R-:W-:Y:S01]  /*1ec0*/  UIADD3 UR6, UR6, 0xa0, URZ ;  /* 0x000000a006067890 */ /* 0x000fe2000fffe03f */
[----:B------:R-:W-:Y:S01]  /*1ed0*/  IMAD R75, R5, -0x2, R86 ;  /* 0xfffffffe054b7824 */ /* 0x000fe200078e0256 */
[----:B------:R-:W2:Y:S01]  /*1ee0*/  MUFU.TANH R15, R15 ;  /* 0x0000000f000f7308 */ /* 0x000ea20000002400 */
[----:B------:R-:W-:-:S02]  /*1ef0*/  IMAD.U32 R86, RZ, RZ, UR49 ;  /* 0x00000031ff567e24 */ /* 0x000fc4000f8e00ff */
[C---:B------:R-:W-:Y:S01]  /*1f00*/  FMUL.FTZ R90, R0.reuse, R95 ;  /* 0x0000005f005a7220 */ /* 0x040fe20000410000 */
[----:B------:R-:W-:Y:S01]  /*1f10*/  ULDC UR8, c[0x0][0x288] ;  /* 0x0000a20000087ab9 */ /* 0x000fe20000000800 */
[----:B------:R-:W-:Y:S01]  /*1f20*/  MOV R68, UR6 ;  /* 0x0000000600447c02 */ /* 0x000fe20008000f00 */
[C---:B------:R-:W-:Y:S01]  /*1f30*/  FMUL.FTZ R91, R0.reuse, R98 ;  /* 0x00000062005b7220 */ /* 0x040fe20000410000 */
[----:B------:R-:W-:Y:S01]  /*1f40*/  IADD3 R75, R75, -UR8, R86 ;  /* 0x800000084b4b7c10 */ /* 0x000fe2000fffe056 */
[C---:B------:R-:W-:Y:S01]  /*1f50*/  FMUL.FTZ R8, R0.reuse, R92 ;  /* 0x0000005c00087220 */ /* 0x040fe20000410000 */
[----:B------:R-:W3:Y:S01]  /*1f60*/  MUFU.TANH R88, R88 ;  /* 0x0000005800587308 */ /* 0x000ee20000002400 */
[----:B------:R-:W-:Y:S02]  /*1f70*/  IMAD R68, R5, -0x2, R68 ;  /* 0xfffffffe05447824 */ /* 0x000fe400078e0244 */
[C---:B------:R-:W-:Y:S01]  /*1f80*/  FMUL.FTZ R92, R0.reuse, R99 ;  /* 0x00000063005c7220 */ /* 0x040fe20000410000 */
[C---:B-1----:R-:W-:Y:S01]  /*1f90*/  FMUL.FTZ R6, R0.reuse, R93 ;  /* 0x0000005d00067220 */ /* 0x042fe20000410000 */
        /* <DEDUP_REMOVED lines=9> */
[----:B0-----:R-:W-:Y:S01]  /*2030*/  VIADDMNMX R65, R65, R75, R68, PT ;  /* 0x0000004b41417246 */ /* 0x001fe20003800144 */
[C---:B------:R-:W-:Y:S01]  /*2040*/  FMUL.FTZ R76, R0.reuse, R83 ;  /* 0x00000053004c7220 */ /* 0x040fe20000410000 */
[C---:B------:R-:W-:Y:S01]  /*2050*/  FMUL.FTZ R19, R0.reuse, R85 ;  /* 0x0000005500137220 */ /* 0x040fe20000410000 */
[----:B------:R-:W0:Y:S01]  /*2060*/  MUFU.TANH R90, R90 ;  /* 0x0000005a005a7308 */ /* 0x000e220000002400 */
[C---:B------:R-:W-:Y:S01]  /*2070*/  ISETP.GT.AND P1, PT, R65.reuse, RZ, PT ;  /* 0x000000ff4100720c */ /* 0x040fe20003f24270 */
[C---:B------:R-:W-:Y:S01]  /*2080*/  FMUL.FTZ R18, R0.reuse, R81 ;  /* 0x0000005100127220 */ /* 0x040fe20000410000 */
[C---:B------:R-:W-:Y:S01]  /*2090*/  ISETP.GT.AND P2, PT, R65.reuse, 0x1, PT ;  /* 0x000000014100780c */ /* 0x040fe20003f44270 */
[C---:B------:R-:W-:Y:S01]  /*20a0*/  FMUL.FTZ R71, R0.reuse, R71 ;  /* 0x0000004700477220 */ /* 0x040fe20000410000 */
[----:B------:R-:W-:Y:S01]  /*20b0*/  ISETP.GT.AND P3, PT, R65, 0x8, PT ;  /* 0x000000084100780c */ /* 0x000fe20003f64270 */
[----:B------:R-:W-:Y:S01]  /*20c0*/  FMUL.FTZ R9, R0, R96 ;  /* 0x0000006000097220 */ /* 0x000fe20000410000 */
[----:B--2---:R-:W-:Y:S01]  /*20d0*/  FSEL R97, R15, -INF , P1 ;  /* 0xff8000000f617808 */ /* 0x004fe20000800000 */
[----:B------:R-:W2:Y:S01]  /*20e0*/  MUFU.TANH R91, R91 ;  /* 0x0000005b005b7308 */ /* 0x000ea20000002400 */
[----:B---3--:R-:W-:Y:S01]  /*20f0*/  FSEL R95, R88, -INF , P2 ;  /* 0xff800000585f7808 */ /* 0x008fe20001000000 */
[C---:B------:R-:W-:Y:S01]  /*2100*/  FMUL.FTZ R59, R0.reuse, R69 ;  /* 0x00000045003b7220 */ /* 0x040fe20000410000 */
[----:B------:R-:W-:Y:S01]  /*2110*/  ISETP.GT.AND P1, PT, R65, 0x9, PT ;  /* 0x000000094100780c */ /* 0x000fe20003f24270 */
[C---:B------:R-:W-:Y:S01]  /*2120*/  FMUL.FTZ R64, R0.reuse, R67 ;  /* 0x0000004300407220 */ /* 0x040fe20000410000 */
[----:B-1----:R-:W-:Y:S01]  /*2130*/  FSEL R89, R89, -INF , P3 ;  /* 0xff80000059597808 */ /* 0x002fe20001800000 */
[C---:B------:R-:W-:Y:S01]  /*2140*/  FMUL.FTZ R42, R0.reuse, R42 ;  /* 0x0000002a002a7220 */ /* 0x040fe20000410000 */
[----:B------:R-:W-:Y:S01]  /*2150*/  FMNMX.FTZ R86, R97, R95, !PT ;  /* 0x0000005f61567209 */ /* 0x000fe20007810000 */
[----:B------:R-:W1:Y:S01]  /*2160*/  MUFU.TANH R92, R92 ;  /* 0x0000005c005c7308 */ /* 0x000e620000002400 */
[----:B------:R-:W-:Y:S01]  /*2170*/  ISETP.GT.AND P2, PT, R65, 0x10, PT ;  /* 0x000000104100780c */ /* 0x000fe20003f44270 */
[----:B------:R-:W-:Y:S01]  /*2180*/  FMUL.FTZ R70, R0, R70 ;  /* 0x0000004600467220 */ /* 0x000fe20000410000 */
[----:B0-----:R-:W-:Y:S01]  /*2190*/  FSEL R99, R90, -INF , P1 ;  /* 0xff8000005a637808 */ /* 0x001fe20000800000 */
[C---:B------:R-:W-:Y:S01]  /*21a0*/  FMUL.FTZ R43, R0.reuse, R43 ;  /* 0x0000002b002b7220 */ /* 0x040fe20000410000 */
[----:B------:R-:W-:Y:S01]  /*21b0*/  FMNMX.FTZ R86, R89, R86, !PT ;  /* 0x0000005659567209 */ /* 0x000fe20007810000 */
[C---:B------:R-:W-:Y:S01]  /*21c0*/  FMUL.FTZ R50, R0.reuse, R50 ;  /* 0x0000003200327220 */ /* 0x040fe20000410000 */
[----:B------:R-:W-:Y:S01]  /*21d0*/  ISETP.GT.AND P1, PT, R65, 0x11, PT ;  /* 0x000000114100780c */ /* 0x000fe20003f24270 */
[----:B------:R-:W0:Y:S01]  /*21e0*/  MUFU.TANH R93, R93 ;  /* 0x0000005d005d7308 */ /* 0x000e220000002400 */
[----:B--2---:R-:W-:Y:S01]  /*21f0*/  FSEL R101, R91, -INF , P2 ;  /* 0xff8000005b657808 */ /* 0x004fe20001000000 */
[C---:B------:R-:W-:Y:S01]  /*2200*/  FMUL.FTZ R46, R0.reuse, R46 ;  /* 0x0000002e002e7220 */ /* 0x040fe20000410000 */
[----:B------:R-:W-:Y:S01]  /*2210*/  FMNMX.FTZ R86, R99, R86, !PT ;  /* 0x0000005663567209 */ /* 0x000fe20007810000 */
[C---:B------:R-:W-:Y:S01]  /*2220*/  FMUL.FTZ R47, R0.reuse, R47 ;  /* 0x0000002f002f7220 */ /* 0x040fe20000410000 */
[----:B------:R-:W-:Y:S01]  /*2230*/  ISETP.GT.AND P2, PT, R65, 0x18, PT ;  /* 0x000000184100780c */ /* 0x000fe20003f44270 */
[----:B------:R-:W-:Y:S01]  /*2240*/  FMUL.FTZ R51, R0, R51 ;  /* 0x0000003300337220 */ /* 0x000fe20000410000 */
[----:B------:R-:W-:Y:S01]  /*2250*/  FMNMX.FTZ R86, R101, R86, !PT ;  /* 0x0000005665567209 */ /* 0x000fe20007810000 */
[----:B------:R-:W2:Y:S01]  /*2260*/  MUFU.TANH R94, R94 ;  /* 0x0000005e005e7308 */ /* 0x000ea20000002400 */
[----:B-1----:R-:W-:Y:S01]  /*2270*/  FSEL R91, R92, -INF , P1 ;  /* 0xff8000005c5b7808 */ /* 0x002fe20000800000 */
[C---:B------:R-:W-:Y:S01]  /*2280*/  FMUL.FTZ R54, R0.reuse, R54 ;  /* 0x0000003600367220 */ /* 0x040fe20000410000 */
[----:B------:R-:W-:Y:S01]  /*2290*/  ISETP.GT.AND P1, PT, R65, 0x19, PT ;  /* 0x000000194100780c */ /* 0x000fe20003f24270 */
[C---:B------:R-:W-:Y:S01]  /*22a0*/  FMUL.FTZ R55, R0.reuse, R55 ;  /* 0x0000003700377220 */ /* 0x040fe20000410000 */
[----:B------:R-:W-:Y:S01]  /*22b0*/  FMNMX.FTZ R86, R91, R86, !PT ;  /* 0x000000565b567209 */ /* 0x000fe20007810000 */
[----:B------:R-:W-:Y:S01]  /*22c0*/  ULDC UR6, c[0x0][0x988] ;  /* 0x0002620000067ab9 */ /* 0x000fe20000000800 */
[C---:B------:R-:W-:Y:S01]  /*22d0*/  FMUL.FTZ R11, R0.reuse, R100 ;  /* 0x00000064000b7220 */ /* 0x040fe20000410000 */
[----:B------:R-:W1:Y:S01]  /*22e0*/  MUFU.TANH R72, R72 ;  /* 0x0000004800487308 */ /* 0x000e620000002400 */
[----:B0-----:R-:W-:Y:S01]  /*22f0*/  FSEL R93, R93, -INF , P2 ;  /* 0xff8000005d5d7808 */ /* 0x001fe20001000000 */
[C---:B------:R-:W-:Y:S01]  /*2300*/  FMUL.FTZ R40, R0.reuse, R40 ;  /* 0x0000002800287220 */ /* 0x040fe20000410000 */
[----:B------:R-:W-:Y:S01]  /*2310*/  ISETP.GT.AND P2, PT, R65, 0x20, PT ;  /* 0x000000204100780c */ /* 0x000fe20003f44270 */
[----:B------:R-:W-:Y:S01]  /*2320*/  FMUL.FTZ R41, R0, R41 ;  /* 0x0000002900297220 */ /* 0x000fe20000410000 */
[----:B------:R-:W-:Y:S01]  /*2330*/  FMNMX.FTZ R86, R93, R86, !PT ;  /* 0x000000565d567209 */ /* 0x000fe20007810000 */
[----:B------:R-:W-:Y:S01]  /*2340*/  @UP0 ULDC UR12, c[0x0][0x44c] ;  /* 0x00011300000c0ab9 */ /* 0x000fe20000000800 */
[----:B------:R-:W-:Y:S01]  /*2350*/  @UP0 ULDC UR10, c[0x0][0x450] ;  /* 0x00011400000a0ab9 */ /* 0x000fe20000000800 */
[----:B------:R-:W0:Y:S01]  /*2360*/  MUFU.TANH R73, R73 ;  /* 0x0000004900497308 */ /* 0x000e220000002400 */
[----:B--2---:R-:W-:Y:S01]  /*2370*/  FSEL R87, R94, -INF , P1 ;  /* 0xff8000005e577808 */ /* 0x004fe20000800000 */
[----:B------:R-:W-:Y:S01]  /*2380*/  UIMAD.WIDE.U32 UR12, UR38, UR12, URZ ;  /* 0x0000000c260c72a5 */ /* 0x000fe2000f8e003f */
[----:B------:R-:W-:Y:S01]  /*2390*/  ISETP.GT.AND P1, PT, R65, 0x21, PT ;  /* 0x000000214100780c */ /* 0x000fe20003f24270 */
[----:B------:R-:W-:Y:S01]  /*23a0*/  UIADD3 UR11, UR39, -0x2, URZ ;  /* 0xfffffffe270b7890 */ /* 0x000fe2000fffe03f */
[----:B------:R-:W-:Y:S01]  /*23b0*/  FMNMX.FTZ R86, R87, R86, !PT ;  /* 0x0000005657567209 */ /* 0x000fe20007810000 */
[----:B------:R-:W-:Y:S01]  /*23c0*/  @UP0 USHF.R.U32.HI UR38, URZ, UR10, UR13 ;  /* 0x0000000a3f260299 */ /* 0x000fe2000801160d */
[----:B------:R-:W2:Y:S01]  /*23d0*/  S2UR UR9, SR_CgaCtaId ;  /* 0x00000000000979c3 */ /* 0x000ea20000008800 */
[----:B------:R-:W3:Y:S01]  /*23e0*/  MUFU.TANH R74, R74 ;  /* 0x0000004a004a7308 */ /* 0x000ee20000002400 */
[----:B-1----:R-:W-:Y:S01]  /*23f0*/  FSEL R85, R72, -INF , P2 ;  /* 0xff80000048557808 */ /* 0x002fe20001000000 */
[----:B------:R-:W-:Y:S01]  /*2400*/  UIADD3 UR12, UR38, -UR8, UR49 ;  /* 0x80000008260c7290 */ /* 0x000fe2000fffe031 */
[----:B------:R-:W-:Y:S01]  /*2410*/  ISETP.GT.AND P2, PT, R65, 0x28, PT ;  /* 0x000000284100780c */ /* 0x000fe20003f44270 */
[----:B------:R-:W-:Y:S01]  /*2420*/  UIADD3 UR7, UR46, 0x12440, URZ ;  /* 0x000124402e077890 */ /* 0x000fe2000fffe03f */
[----:B------:R-:W-:Y:S01]  /*2430*/  FMNMX.FTZ R86, R85, R86, !PT ;  /* 0x0000005655567209 */ /* 0x000fe20007810000 */
[----:B------:R-:W-:-:S02]  /*2440*/  UIMAD.WIDE UR12, UR12, 0x66666667, URZ ;  /* 0x666666670c0c78a5 */ /* 0x000fc4000f8e023f */
[----:B------:R-:W1:Y:S01]  /*2450*/  MUFU.TANH R79, R79 ;  /* 0x0000004f004f7308 */ /* 0x000e620000002400 */
[----:B0-----:R-:W-:Y:S01]  /*2460*/  FSEL R83, R73, -INF , P1 ;  /* 0xff80000049537808 */ /* 0x001fe20000800000 */
[----:B------:R-:W-:Y:S01]  /*2470*/  USHF.R.U32.HI UR8, URZ, 0x1f, UR13 ;  /* 0x0000001f3f087899 */ /* 0x000fe2000801160d */
[----:B------:R-:W-:Y:S01]  /*2480*/  ISETP.GT.AND P1, PT, R65, 0x29, PT ;  /* 0x000000294100780c */ /* 0x000fe20003f24270 */
[----:B------:R-:W-:Y:S01]  /*2490*/  UPRMT UR7, UR48, 0x654, UR7 ;  /* 0x0000065430077896 */ /* 0x000fe20008000007 */
[----:B------:R-:W-:Y:S01]  /*24a0*/  FMNMX.FTZ R86, R83, R86, !PT ;  /* 0x0000005653567209 */ /* 0x000fe20007810000 */
[----:B------:R-:W-:Y:S02]  /*24b0*/  ULEA.HI.SX32 UR8, UR13, UR8, 0x1a ;  /* 0x000000080d087291 */ /* 0x000fe4000f8fd23f */
[----:B------:R-:W0:Y:S01]  /*24c0*/  MUFU.TANH R77, R77 ;  /* 0x0000004d004d7308 */ /* 0x000e220000002400 */
[----:B---3--:R-:W-:Y:S01]  /*24d0*/  FSEL R81, R74, -INF , P2 ;  /* 0xff8000004a517808 */ /* 0x008fe20001000000 */
[----:B------:R-:W-:Y:S01]  /*24e0*/  UISETP.LT.AND UP0, UPT, UR41, UR8, UPT ;  /* 0x000000082900728c */ /* 0x000fe2000bf01270 */
[----:B------:R-:W-:Y:S01]  /*24f0*/  ISETP.GT.AND P2, PT, R65, 0x30, PT ;  /* 0x000000304100780c */ /* 0x000fe20003f44270 */
[----:B------:R-:W-:Y:S01]  /*2500*/  UMOV UR10, URZ ;  /* 0x0000003f000a7c82 */ /* 0x000fe20008000000 */
[----:B------:R-:W-:Y:S01]  /*2510*/  FMNMX.FTZ R86, R81, R86, !PT ;  /* 0x0000005651567209 */ /* 0x000fe20007810000 */
[----:B------:R-:W-:Y:S01]  /*2520*/  USEL UR20, UR41, UR8, !UP0 ;  /* 0x0000000829147287 */ /* 0x000fe2000c000000 */
[----:B------:R-:W-:Y:S01]  /*2530*/  SYNCS.ARRIVE.TRANS64.RED.A1T0 RZ, [UR7], RZ ;  /* 0x000000ffffff79a7 */ /* 0x000fe20008100407 */
[----:B------:R-:W3:Y:S01]  /*2540*/  MUFU.TANH R76, R76 ;  /* 0x0000004c004c7308 */ /* 0x000ee20000002400 */
[----:B-1----:R-:W-:Y:S01]  /*2550*/  FSEL R79, R79, -INF , P1 ;  /* 0xff8000004f4f7808 */ /* 0x002fe20000800000 */
[----:B------:R-:W-:Y:S01]  /*2560*/  UISETP.GE.AND UP0, UPT, UR11, UR20, UPT ;  /* 0x000000140b00728c */ /* 0x000fe2000bf06270 */
[----:B------:R-:W-:Y:S01]  /*2570*/  ISETP.GT.AND P1, PT, R65, 0x31, PT ;  /* 0x000000314100780c */ /* 0x000fe20003f24270 */
[----:B------:R-:W-:Y:S01]  /*2580*/  UMOV UR8, URZ ;  /* 0x0000003f00087c82 */ /* 0x000fe20008000000 */
[----:B------:R-:W-:-:S03]  /*2590*/  FMNMX.FTZ R86, R79, R86, !PT ;  /* 0x000000564f567209 */ /* 0x000fc60007810000 */
[----:B------:R-:W-:Y:S01]  /*25a0*/  MUFU.TANH R78, R78 ;  /* 0x0000004e004e7308 */ /* 0x000fe20000002400 */
[----:B0-----:R-:W-:Y:S02]  /*25b0*/  FSEL R77, R77, -INF , P2 ;  /* 0xff8000004d4d7808 */ /* 0x001fe40001000000 */
[----:B------:R-:W-:Y:S02]  /*25c0*/  ISETP.GT.AND P2, PT, R65, 0x38, PT ;  /* 0x000000384100780c */ /* 0x000fe40003f44270 */
[----:B------:R-:W-:-:S03]  /*25d0*/  FMNMX.FTZ R86, R77, R86, !PT ;  /* 0x000000564d567209 */ /* 0x000fc60007810000 */
[----:B------:R-:W0:Y:S01]  /*25e0*/  MUFU.TANH R80, R80 ;  /* 0x0000005000507308 */ /* 0x000e220000002400 */
[----:B---3--:R-:W-:Y:S02]  /*25f0*/  FSEL R73, R76, -INF , P1 ;  /* 0xff8000004c497808 */ /* 0x008fe40000800000 */
[----:B------:R-:W-:Y:S02]  /*2600*/  ISETP.GT.AND P1, PT, R65, 0x39, PT ;  /* 0x000000394100780c */ /* 0x000fe40003f24270 */
[----:B------:R-:W-:-:S03]  /*2610*/  FMNMX.FTZ R86, R73, R86, !PT ;  /* 0x0000005649567209 */ /* 0x000fc60007810000 */
[----:B------:R-:W1:Y:S08]  /*2620*/  MUFU.TANH R82, R82 ;  /* 0x0000005200527308 */ /* 0x000e700000002400 */
[----:B------:R-:W3:Y:S01]  /*2630*/  MUFU.TANH R84, R84 ;  /* 0x0000005400547308 */ /* 0x000ee20000002400 */
[----:B0-----:R-:W-:Y:S02]  /*2640*/  FSEL R69, R80, -INF , P1 ;  /* 0xff80000050457808 */ /* 0x001fe40000800000 */
[----:B------:R-:W-:-:S05]  /*2650*/  ISETP.GT.AND P1, PT, R65, 0x41, PT ;  /* 0x000000414100780c */ /* 0x000fca0003f24270 */
[----:B------:R-:W0:Y:S08]  /*2660*/  MUFU.TANH R61, R61 ;  /* 0x0000003d003d7308 */ /* 0x000e300000002400 */
[----:B------:R4:W-:Y:S08]  /*2670*/  MUFU.TANH R96, R71 ;  /* 0x0000004700607308 */ /* 0x0009f00000002400 */
[----:B------:R-:W-:Y:S01]  /*2680*/  MUFU.TANH R62, R62 ;  /* 0x0000003e003e7308 */ /* 0x000fe20000002400 */
[----:B----4-:R-:W-:-:S02]  /*2690*/  FSEL R71, R78, -INF , P2 ;  /* 0xff8000004e477808 */ /* 0x010fc40001000000 */
[----:B------:R-:W-:Y:S02]  /*26a0*/  ISETP.GT.AND P2, PT, R65, 0x40, PT ;  /* 0x000000404100780c */ /* 0x000fe40003f44270 */
[----:B------:R-:W-:Y:S02]  /*26b0*/  FMNMX.FTZ R86, R71, R86, !PT ;  /* 0x0000005647567209 */ /* 0x000fe40007810000 */
[----:B-1----:R-:W-:Y:S01]  /*26c0*/  FSEL R67, R82, -INF , P2 ;  /* 0xff80000052437808 */ /* 0x002fe20001000000 */
[----:B------:R-:W1:Y:S01]  /*26d0*/  MUFU.TANH R63, R63 ;  /* 0x0000003f003f7308 */ /* 0x000e620000002400 */
[----:B------:R-:W-:Y:S02]  /*26e0*/  FMNMX.FTZ R86, R69, R86, !PT ;  /* 0x0000005645567209 */ /* 0x000fe40007810000 */
[----:B------:R-:W-:Y:S02]  /*26f0*/  ISETP.GT.AND P2, PT, R65, 0x48, PT ;  /* 0x000000484100780c */ /* 0x000fe40003f44270 */
[----:B------:R-:W-:-:S03]  /*2700*/  FMNMX.FTZ R15, R67, R86, !PT ;  /* 0x00000056430f7209 */ /* 0x000fc60007810000 */
[----:B------:R-:W-:Y:S08]  /*2710*/  MUFU.TANH R64, R64 ;  /* 0x0000004000407308 */ /* 0x000ff00000002400 */
[----:B------:R3:W-:Y:S08]  /*2720*/  MUFU.TANH R88, R42 ;  /* 0x0000002a00587308 */ /* 0x0007f00000002400 */
[----:B------:R-:W4:Y:S01]  /*2730*/  MUFU.TANH R70, R70 ;  /* 0x0000004600467308 */ /* 0x000f220000002400 */
[----:B---3--:R-:W-:-:S02]  /*2740*/  FSEL R42, R84, -INF , P1 ;  /* 0xff800000542a7808 */ /* 0x008fc40000800000 */
[----:B------:R-:W-:-:S05]  /*2750*/  ISETP.GT.AND P1, PT, R65, 0x49, PT ;  /* 0x000000494100780c */ /* 0x000fca0003f24270 */
[----:B------:R0:W3:Y:S08]  /*2760*/  MUFU.TANH R90, R43 ;  /* 0x0000002b005a7308 */ /* 0x0000f00000002400 */
[----:B------:R5:W-:Y:S01]  /*2770*/  MUFU.TANH R92, R50 ;  /* 0x00000032005c7308 */ /* 0x000be20000002400 */
[----:B0-----:R-:W-:Y:S01]  /*2780*/  FSEL R43, R61, -INF , P2 ;  /* 0xff8000003d2b7808 */ /* 0x001fe20001000000 */
[----:B------:R-:W-:Y:S01]  /*2790*/  FMUL.FTZ R61, R0, R31 ;  /* 0x0000001f003d7220 */ /* 0x000fe20000410000 */
[----:B------:R-:W-:-:S05]  /*27a0*/  ISETP.GT.AND P2, PT, R65, 0x50, PT ;  /* 0x000000504100780c */ /* 0x000fca0003f44270 */
[----:B------:R0:W-:Y:S01]  /*27b0*/  MUFU.TANH R72, R46 ;  /* 0x0000002e00487308 */ /* 0x0001e20000002400 */
[----:B-----5:R-:W-:Y:S01]  /*27c0*/  FMNMX.FTZ R50, R42, R15, !PT ;  /* 0x0000000f2a327209 */ /* 0x020fe20007810000 */
[C---:B------:R-:W-:Y:S01]  /*27d0*/  FMUL.FTZ R15, R0.reuse, R26 ;  /* 0x0000001a000f7220 */ /* 0x040fe20000410000 */
[----:B-1----:R-:W-:Y:S01]  /*27e0*/  FSEL R26, R63, -INF , P2 ;  /* 0xff8000003f1a7808 */ /* 0x002fe20001000000 */
[----:B------:R-:W-:Y:S01]  /*27f0*/  FMUL.FTZ R63, R0, R35 ;  /* 0x00000023003f7220 */ /* 0x000fe20000410000 */
[----:B------:R-:W-:-:S03]  /*2800*/  ISETP.GT.AND P2, PT, R65, 0x58, PT ;  /* 0x000000584100780c */ /* 0x000fc60003f44270 */
[----:B------:R1:W5:Y:S01]  /*2810*/  MUFU.TANH R74, R47 ;  /* 0x0000002f004a7308 */ /* 0x0003620000002400 */
[----:B0-----:R-:W-:Y:S02]  /*2820*/  FSEL R46, R62, -INF , P1 ;  /* 0xff8000003e2e7808 */ /* 0x001fe40000800000 */
[----:B------:R-:W-:-:S05]  /*2830*/  ISETP.GT.AND P1, PT, R65, 0x51, PT ;  /* 0x000000514100780c */ /* 0x000fca0003f24270 */
[----:B------:R0:W2:Y:S01]  /*2840*/  MUFU.TANH R76, R51 ;  /* 0x00000033004c7308 */ /* 0x0000a20000002400 */
[----:B-1----:R-:W-:Y:S02]  /*2850*/  FMNMX.FTZ R47, R43, R50, !PT ;  /* 0x000000322b2f7209 */ /* 0x002fe40007810000 */
[----:B----4-:R-:W-:Y:S02]  /*2860*/  FSEL R50, R70, -INF , P2 ;  /* 0xff80000046327808 */ /* 0x010fe40001000000 */
[----:B------:R-:W-:-:S03]  /*2870*/  ISETP.GT.AND P2, PT, R65, 0x60, PT ;  /* 0x000000604100780c */ /* 0x000fc60003f44270 */
[----:B------:R1:W4:Y:S01]  /*2880*/  MUFU.TANH R78, R54 ;  /* 0x00000036004e7308 */ /* 0x0003220000002400 */
[----:B0-----:R-:W-:Y:S02]  /*2890*/  FMNMX.FTZ R51, R46, R47, !PT ;  /* 0x0000002f2e337209 */ /* 0x001fe40007810000 */
[----:B------:R-:W-:Y:S02]  /*28a0*/  FSEL R47, R64, -INF , P1 ;  /* 0xff800000402f7808 */ /* 0x000fe40000800000 */
[----:B------:R-:W-:Y:S02]  /*28b0*/  FMNMX.FTZ R62, R26, R51, !PT ;  /* 0x000000331a3e7209 */ /* 0x000fe40007810000 */
[----:B------:R-:W-:Y:S01]  /*28c0*/  ISETP.GT.AND P1, PT, R65, 0x59, PT ;  /* 0x000000594100780c */ /* 0x000fe20003f24270 */
[----:B------:R0:W-:Y:S01]  /*28d0*/  MUFU.TANH R82, R15 ;  /* 0x0000000f00527308 */ /* 0x0001e20000002400 */
[----:B------:R-:W-:Y:S01]  /*28e0*/  FMNMX.FTZ R51, R47, R62, !PT ;  /* 0x0000003e2f337209 */ /* 0x000fe20007810000 */
[----:B-1----:R-:W-:Y:S01]  /*28f0*/  FMUL.FTZ R54, R0, R27 ;  /* 0x0000001b00367220 */ /* 0x002fe20000410000 */
[----:B------:R-:W-:-:S02]  /*2900*/  FSEL R27, R96, -INF , P1 ;  /* 0xff800000601b7808 */ /* 0x000fc40000800000 */
[----:B------:R-:W-:Y:S02]  /*2910*/  FMNMX.FTZ R62, R50, R51, !PT ;  /* 0x00000033323e7209 */ /* 0x000fe40007810000 */
[C---:B------:R-:W-:Y:S01]  /*2920*/  ISETP.GT.AND P1, PT, R65.reuse, 0x61, PT ;  /* 0x000000614100780c */ /* 0x040fe20003f24270 */
[----:B------:R1:W4:Y:S01]  /*2930*/  MUFU.TANH R80, R55 ;  /* 0x0000003700507308 */ /* 0x0003220000002400 */
[----:B0-----:R-:W-:Y:S01]  /*2940*/  FMUL.FTZ R15, R0, R30 ;  /* 0x0000001e000f7220 */ /* 0x001fe20000410000 */
[----:B------:R-:W-:Y:S02]  /*2950*/  FSEL R30, R88, -INF , P2 ;  /* 0xff800000581e7808 */ /* 0x000fe40001000000 */
[----:B------:R-:W-:Y:S02]  /*2960*/  ISETP.GT.AND P2, PT, R65, 0x68, PT ;  /* 0x000000684100780c */ /* 0x000fe40003f44270 */
[----:B---3--:R-:W-:Y:S01]  /*2970*/  FSEL R51, R90, -INF , P1 ;  /* 0xff8000005a337808 */ /* 0x008fe20000800000 */
[----:B------:R-:W-:Y:S01]  /*2980*/  FMUL.FTZ R90, R0, R37 ;  /* 0x00000025005a7220 */ /* 0x000fe20000410000 */
[----:B------:R0:W3:Y:S01]  /*2990*/  MUFU.TANH R70, R54 ;  /* 0x0000003600467308 */ /* 0x0000e20000002400 */
[----:B-1----:R-:W-:-:S02]  /*29a0*/  FMNMX.FTZ R55, R27, R62, !PT ;  /* 0x0000003e1b377209 */ /* 0x002fc40007810000 */
[----:B------:R-:W-:Y:S02]  /*29b0*/  ISETP.GT.AND P1, PT, R65, 0x69, PT ;  /* 0x000000694100780c */ /* 0x000fe40003f24270 */
[----:B------:R-:W-:Y:S02]  /*29c0*/  FMNMX.FTZ R62, R30, R55, !PT ;  /* 0x000000371e3e7209 */ /* 0x000fe40007810000 */
[----:B-----5:R-:W-:Y:S01]  /*29d0*/  FSEL R31, R74, -INF , P1 ;  /* 0xff8000004a1f7808 */ /* 0x020fe20000800000 */
[----:B------:R1:W5:Y:S01]  /*29e0*/  MUFU.TANH R84, R15 ;  /* 0x0000000f00547308 */ /* 0x0003620000002400 */
[----:B0-----:R-:W-:Y:S01]  /*29f0*/  FSEL R54, R72, -INF , P2 ;  /* 0xff80000048367808 */ /* 0x001fe20001000000 */
[----:B------:R-:W-:Y:S01]  /*2a00*/  FMUL.FTZ R72, R0, R39 ;  /* 0x0000002700487220 */ /* 0x000fe20000410000 */
[----:B------:R-:W-:Y:S02]  /*2a10*/  FMNMX.FTZ R55, R51, R62, !PT ;  /* 0x0000003e33377209 */ /* 0x000fe40007810000 */
[----:B------:R-:W-:-:S02]  /*2a20*/  ISETP.GT.AND P2, PT, R65, 0x70, PT ;  /* 0x000000704100780c */ /* 0x000fc40003f44270 */
[----:B------:R-:W-:Y:S01]  /*2a30*/  FMNMX.FTZ R62, R54, R55, !PT ;  /* 0x00000037363e7209 */ /* 0x000fe20007810000 */
[----:B------:R4:W0:Y:S01]  /*2a40*/  MUFU.TANH R86, R61 ;  /* 0x0000003d00567308 */ /* 0x0008220000002400 */
[----:B------:R-:W-:Y:S01]  /*2a50*/  ISETP.GT.AND P1, PT, R65, 0x71, PT ;  /* 0x000000714100780c */ /* 0x000fe20003f24270 */
[----:B-1----:R-:W-:Y:S01]  /*2a60*/  FMUL.FTZ R15, R0, R34 ;  /* 0x00000022000f7220 */ /* 0x002fe20000410000 */
[----:B------:R-:W-:Y:S01]  /*2a70*/  FSEL R55, R92, -INF , P2 ;  /* 0xff8000005c377808 */ /* 0x000fe20001000000 */
[----:B------:R-:W-:Y:S01]  /*2a80*/  FMUL.FTZ R92, R0, R36 ;  /* 0x00000024005c7220 */ /* 0x000fe20000410000 */
[----:B------:R-:W-:Y:S02]  /*2a90*/  FMNMX.FTZ R62, R31, R62, !PT ;  /* 0x0000003e1f3e7209 */ /* 0x000fe40007810000 */
[----:B------:R-:W-:Y:S01]  /*2aa0*/  ISETP.GT.AND P2, PT, R65, 0x78, PT ;  /* 0x000000784100780c */ /* 0x000fe20003f44270 */
[----:B------:R1:W0:Y:S01]  /*2ab0*/  MUFU.TANH R88, R15 ;  /* 0x0000000f00587308 */ /* 0x0002220000002400 */
[----:B--2---:R-:W-:-:S02]  /*2ac0*/  FSEL R34, R76, -INF , P1 ;  /* 0xff8000004c227808 */ /* 0x004fc40000800000 */
[----:B------:R-:W-:Y:S02]  /*2ad0*/  FMNMX.FTZ R103, R55, R62, !PT ;  /* 0x0000003e37677209 */ /* 0x000fe40007810000 */
[C---:B------:R-:W-:Y:S02]  /*2ae0*/  ISETP.GT.AND P1, PT, R65.reuse, 0x79, PT ;  /* 0x000000794100780c */ /* 0x040fe40003f24270 */
[----:B----4-:R-:W-:Y:S01]  /*2af0*/  FSEL R61, R78, -INF , P2 ;  /* 0xff8000004e3d7808 */ /* 0x010fe20001000000 */
[----:B------:R-:W2:Y:S01]  /*2b00*/  MUFU.TANH R76, R63 ;  /* 0x0000003f004c7308 */ /* 0x000ea20000002400 */
[----:B------:R-:W-:Y:S01]  /*2b10*/  FMNMX.FTZ R62, R34, R103, !PT ;  /* 0x00000067223e7209 */ /* 0x000fe20007810000 */
[----:B-1----:R-:W-:Y:S01]  /*2b20*/  FMUL.FTZ R15, R0, R38 ;  /* 0x00000026000f7220 */ /* 0x002fe20000410000 */
[----:B------:R-:W-:Y:S02]  /*2b30*/  ISETP.GT.AND P2, PT, R65, 0x80, PT ;  /* 0x000000804100780c */ /* 0x000fe40003f44270 */
[----:B------:R-:W-:-:S02]  /*2b40*/  FSEL R35, R80, -INF , P1 ;  /* 0xff80000050237808 */ /* 0x000fc40000800000 */
[----:B------:R-:W-:Y:S01]  /*2b50*/  FMNMX.FTZ R64, R61, R62, !PT ;  /* 0x0000003e3d407209 */ /* 0x000fe20007810000 */
[----:B------:R-:W1:Y:S01]  /*2b60*/  MUFU.TANH R78, R15 ;  /* 0x0000000f004e7308 */ /* 0x000e620000002400 */
[----:B------:R-:W-:Y:S02]  /*2b70*/  ISETP.GT.AND P1, PT, R65, 0x81, PT ;  /* 0x000000814100780c */ /* 0x000fe40003f24270 */
[----:B------:R-:W-:Y:S01]  /*2b80*/  FSEL R62, R82, -INF , P2 ;  /* 0xff800000523e7808 */ /* 0x000fe20001000000 */
[----:B------:R-:W-:Y:S01]  /*2b90*/  FMUL.FTZ R82, R0, R29 ;  /* 0x0000001d00527220 */ /* 0x000fe20000410000 */
[----:B------:R-:W-:Y:S02]  /*2ba0*/  FMNMX.FTZ R103, R35, R64, !PT ;  /* 0x0000004023677209 */ /* 0x000fe40007810000 */
[----:B------:R-:W-:Y:S01]  /*2bb0*/  ISETP.GT.AND P2, PT, R65, 0x88, PT ;  /* 0x000000884100780c */ /* 0x000fe20003f44270 */
[----:B------:R4:W1:Y:S01]  /*2bc0*/  MUFU.TANH R80, R72 ;  /* 0x0000004800507308 */ /* 0x0008620000002400 */
[----:B---3--:R-:W-:Y:S01]  /*2bd0*/  FSEL R38, R70, -INF , P1 ;  /* 0xff80000046267808 */ /* 0x008fe20000800000 */
[----:B------:R-:W-:Y:S01]  /*2be0*/  FMUL.FTZ R70, R0, R44 ;  /* 0x0000002c00467220 */ /* 0x000fe20000410000 */
[----:B------:R-:W-:-:S02]  /*2bf0*/  FMNMX.FTZ R103, R62, R103, !PT ;  /* 0x000000673e677209 */ /* 0x000fc40007810000 */
[C---:B------:R-:W-:Y:S02]  /*2c00*/  ISETP.GT.AND P1, PT, R65.reuse, 0x89, PT ;  /* 0x000000894100780c */ /* 0x040fe40003f24270 */
[----:B-----5:R-:W-:Y:S01]  /*2c10*/  FSEL R64, R84, -INF , P2 ;  /* 0xff80000054407808 */ /* 0x020fe20001000000 */
[----:B------:R-:W3:Y:S01]  /*2c20*/  MUFU.TANH R2, R2 ;  /* 0x0000000200027308 */ /* 0x000ee20000002400 */
[----:B------:R-:W-:Y:S01]  /*2c30*/  FMNMX.FTZ R103, R38, R103, !PT ;  /* 0x0000006726677209 */ /* 0x000fe20007810000 */
[C---:B----4-:R-:W-:Y:S01]  /*2c40*/  FMUL.FTZ R72, R0.reuse, R45 ;  /* 0x0000002d00487220 */ /* 0x050fe20000410000 */
[C---:B------:R-:W-:Y:S01]  /*2c50*/  ISETP.GT.AND P2, PT, R65.reuse, 0x90, PT ;  /* 0x000000904100780c */ /* 0x040fe20003f44270 */
[----:B------:R-:W-:Y:S01]  /*2c60*/  FMUL.FTZ R84, R0, R28 ;  /* 0x0000001c00547220 */ /* 0x000fe20000410000 */
[----:B0-----:R-:W-:Y:S01]  /*2c70*/  FSEL R39, R86, -INF , P1 ;  /* 0xff80000056277808 */ /* 0x001fe20000800000 */
[----:B------:R-:W-:Y:S01]  /*2c80*/  FMUL.FTZ R86, R0, R32 ;  /* 0x0000002000567220 */ /* 0x000fe20000410000 */
[----:B------:R-:W-:Y:S01]  /*2c90*/  FMNMX.FTZ R74, R64, R103, !PT ;  /* 0x00000067404a7209 */ /* 0x000fe20007810000 */
[----:B------:R-:W0:Y:S01]  /*2ca0*/  MUFU.TANH R3, R3 ;  /* 0x0000000300037308 */ /* 0x000e220000002400 */
[----:B------:R-:W-:-:S02]  /*2cb0*/  ISETP.GT.AND P1, PT, R65, 0x91, PT ;  /* 0x000000914100780c */ /* 0x000fc40003f24270 */
[----:B------:R-:W-:Y:S01]  /*2cc0*/  FSEL R63, R88, -INF , P2 ;  /* 0xff800000583f7808 */ /* 0x000fe20001000000 */
[----:B------:R-:W-:Y:S01]  /*2cd0*/  FMUL.FTZ R88, R0, R33 ;  /* 0x0000002100587220 */ /* 0x000fe20000410000 */
[----:B------:R-:W-:Y:S01]  /*2ce0*/  FMNMX.FTZ R74, R39, R74, !PT ;  /* 0x0000004a274a7209 */ /* 0x000fe20007810000 */
[----:B------:R-:W-:Y:S01]  /*2cf0*/  SHFL.IDX PT, R33, R66, RZ, 0x1c1f ;  /* 0x001c1fff42217589 */ /* 0x000fe200000e0000 */
[----:B------:R-:W-:Y:S01]  /*2d00*/  ISETP.GT.AND P2, PT, R65, 0x98, PT ;  /* 0x000000984100780c */ /* 0x000fe20003f44270 */
[----:B------:R-:W4:Y:S01]  /*2d10*/  MUFU.TANH R8, R8 ;  /* 0x0000000800087308 */ /* 0x000f220000002400 */
[----:B--2---:R-:W-:Y:S02]  /*2d20*/  FSEL R44, R76, -INF , P1 ;  /* 0xff8000004c2c7808 */ /* 0x004fe40000800000 */
[----:B------:R-:W-:Y:S02]  /*2d30*/  FMNMX.FTZ R15, R63, R74, !PT ;  /* 0x0000004a3f0f7209 */ /* 0x000fe40007810000 */
[----:B------:R-:W-:-:S02]  /*2d40*/  ISETP.GT.AND P1, PT, R65, 0x99, PT ;  /* 0x000000994100780c */ /* 0x000fc40003f24270 */
[----:B-1----:R-:W-:Y:S01]  /*2d50*/  FSEL R45, R78, -INF , P2 ;  /* 0xff8000004e2d7808 */ /* 0x002fe20001000000 */
[----:B------:R-:W1:Y:S01]  /*2d60*/  MUFU.TANH R6, R6 ;  /* 0x0000000600067308 */ /* 0x000e620000002400 */
[----:B------:R-:W-:Y:S01]  /*2d70*/  FMNMX.FTZ R74, R44, R15, !PT ;  /* 0x0000000f2c4a7209 */ /* 0x000fe20007810000 */
[----:B------:R-:W-:Y:S01]  /*2d80*/  FMUL.FTZ R78, R0, R52 ;  /* 0x00000034004e7220 */ /* 0x000fe20000410000 */
[----:B------:R-:W-:Y:S01]  /*2d90*/  FSEL R65, R80, -INF , P1 ;  /* 0xff80000050417808 */ /* 0x000fe20000800000 */
[C---:B------:R-:W-:Y:S01]  /*2da0*/  FMUL.FTZ R80, R0.reuse, R24 ;  /* 0x0000001800507220 */ /* 0x040fe20000410000 */
[----:B------:R-:W-:Y:S01]  /*2db0*/  FMNMX.FTZ R76, R45, R74, !PT ;  /* 0x0000004a2d4c7209 */ /* 0x000fe20007810000 */
[C---:B------:R-:W-:Y:S01]  /*2dc0*/  FMUL.FTZ R74, R0.reuse, R48 ;  /* 0x00000030004a7220 */ /* 0x040fe20000410000 */
[----:B------:R-:W-:Y:S01]  /*2dd0*/  IMAD.U32 R24, RZ, RZ, UR6 ;  /* 0x00000006ff187e24 */ /* 0x000fe2000f8e00ff */
[----:B------:R-:W2:Y:S01]  /*2de0*/  MUFU.TANH R9, R9 ;  /* 0x0000000900097308 */ /* 0x000ea20000002400 */
[----:B------:R-:W-:Y:S01]  /*2df0*/  FMNMX.FTZ R15, R65, R76, !PT ;  /* 0x0000004c410f7209 */ /* 0x000fe20007810000 */
[C---:B------:R-:W-:Y:S01]  /*2e00*/  FMUL.FTZ R76, R0.reuse, R49 ;  /* 0x00000031004c7220 */ /* 0x040fe20000410000 */
[C---:B------:R-:W-:Y:S01]  /*2e10*/  FMUL.FTZ R52, R0.reuse, R53 ;  /* 0x0000003500347220 */ /* 0x040fe20000410000 */
[----:B------:R-:W-:-:S02]  /*2e20*/  FMUL.FTZ R53, R0, R25 ;  /* 0x0000001900357220 */ /* 0x000fc40000410000 */
[----:B------:R-:W5:Y:S02]  /*2e30*/  SHFL.BFLY PT, R48, R15, 0x2, 0x1f ;  /* 0x0c401f000f307f89 */ /* 0x000f6400000e0000 */
[----:B------:R-:W2:Y:S08]  /*2e40*/  MUFU.TANH R7, R7 ;  /* 0x0000000700077308 */ /* 0x000eb00000002400 */
[----:B------:R-:W2:Y:S08]  /*2e50*/  MUFU.TANH R11, R11 ;  /* 0x0000000b000b7308 */ /* 0x000eb00000002400 */
[----:B------:R-:W2:Y:S01]  /*2e60*/  MUFU.TANH R10, R10 ;  /* 0x0000000a000a7308 */ /* 0x000ea20000002400 */
[----:B-----5:R-:W-:-:S07]  /*2e70*/  FMNMX.FTZ R48, R15, R48, !PT ;  /* 0x000000300f307209 */ /* 0x020fce0007810000 */
[----:B------:R-:W5:Y:S01]  /*2e80*/  MUFU.TANH R12, R12 ;  /* 0x0000000c000c7308 */ /* 0x000f620000002400 */
[----:B------:R-:W3:Y:S07]  /*2e90*/  SHFL.BFLY PT, R15, R48, 0x1, 0x1f ;  /* 0x0c201f00300f7f89 */ /* 0x000eee00000e0000 */
[----:B------:R-:W5:Y:S08]  /*2ea0*/  MUFU.TANH R13, R13 ;  /* 0x0000000d000d7308 */ /* 0x000f700000002400 */
[----:B------:R-:W5:Y:S08]  /*2eb0*/  MUFU.TANH R14, R14 ;  /* 0x0000000e000e7308 */ /* 0x000f700000002400 */
[----:B------:R-:W5:Y:S01]  /*2ec0*/  MUFU.TANH R16, R16 ;  /* 0x0000001000107308 */ /* 0x000f620000002400 */
[----:B---3--:R-:W-:-:S04]  /*2ed0*/  FMNMX.FTZ R15, R48, R15, !PT ;  /* 0x0000000f300f7209 */ /* 0x008fc80007810000 */
[C---:B------:R-:W-:Y:S01]  /*2ee0*/  FSETP.NEU.FTZ.AND P1, PT, R15.reuse, -INF , PT ;  /* 0xff8000000f00780b */ /* 0x040fe20003f3d000 */
[----:B------:R-:W-:Y:S02]  /*2ef0*/  FFMA.FTZ R24, R15, R24, -8 ;  /* 0xc10000000f187423 */ /* 0x000fe40000010018 */
[----:B------:R-:W3:Y:S03]  /*2f00*/  MUFU.TANH R17, R17 ;  /* 0x0000001100117308 */ /* 0x000ee60000002400 */
[----:B------:R-:W-:-:S05]  /*2f10*/  FSEL R24, R24, RZ, P1 ;  /* 0x000000ff18187208 */ /* 0x000fca0000800000 */
[----:B------:R-:W3:Y:S01]  /*2f20*/  MUFU.TANH R18, R18 ;  /* 0x0000001200127308 */ /* 0x000ee20000002400 */
[----:B------:R-:W-:Y:S01]  /*2f30*/  FFMA.FTZ R29, R89, UR6, -R24 ;  /* 0x00000006591d7c23 */ /* 0x000fe20008010818 */
[----:B------:R-:W-:Y:S01]  /*2f40*/  VIADDMNMX R89, R33, R75, R68, PT ;  /* 0x0000004b21597246 */ /* 0x000fe20003800144 */
[--C-:B------:R-:W-:Y:S01]  /*2f50*/  FFMA.FTZ R87, R87, UR6, -R24.reuse ;  /* 0x0000000657577c23 */ /* 0x100fe20008010818 */
[--C-:B------:R-:W-:Y:S01]  /*2f60*/  FFMA.FTZ R25, R97, UR6, -R24.reuse ;  /* 0x0000000661197c23 */ /* 0x100fe20008010818 */
[--C-:B------:R-:W-:Y:S01]  /*2f70*/  FFMA.FTZ R28, R95, UR6, -R24.reuse ;  /* 0x000000065f1c7c23 */ /* 0x100fe20008010818 */
[----:B------:R-:W-:Y:S01]  /*2f80*/  ISETP.GT.AND P1, PT, R89, RZ, PT ;  /* 0x000000ff5900720c */ /* 0x000fe20003f24270 */
[--C-:B------:R-:W-:Y:S01]  /*2f90*/  FFMA.FTZ R32, R99, UR6, -R24.reuse ;  /* 0x0000000663207c23 */ /* 0x100fe20008010818 */
[C---:B------:R-:W-:Y:S01]  /*2fa0*/  ISETP.GT.AND P2, PT, R89.reuse, 0x1, PT ;  /* 0x000000015900780c */ /* 0x040fe20003f44270 */
[----:B------:R-:W3:Y:S01]  /*2fb0*/  MUFU.TANH R20, R20 ;  /* 0x0000001400147308 */ /* 0x000ee20000002400 */
[----:B------:R-:W-:Y:S01]  /*2fc0*/  ISETP.GT.AND P3, PT, R89, 0x8, PT ;  /* 0x000000085900780c */ /* 0x000fe20003f64270 */
[--C-:B------:R-:W-:Y:S01]  /*2fd0*/  FFMA.FTZ R33, R101, UR6, -R24.reuse ;  /* 0x0000000665217c23 */ /* 0x100fe20008010818 */
[----:B------:R-:W-:Y:S01]  /*2fe0*/  FSEL R2, R2, -INF , P1 ;  /* 0xff80000002027808 */ /* 0x000fe20000800000 */
[--C-:B------:R-:W-:Y:S01]  /*2ff0*/  FFMA.FTZ R91, R91, UR6, -R24.reuse ;  /* 0x000000065b5b7c23 */ /* 0x100fe20008010818 */
[----:B0-----:R-:W-:Y:S01]  /*3000*/  FSEL R3, R3, -INF , P2 ;  /* 0xff80000003037808 */ /* 0x001fe20001000000 */
[--C-:B------:R-:W-:Y:S01]  /*3010*/  FFMA.FTZ R93, R93, UR6, -R24.reuse ;  /* 0x000000065d5d7c23 */ /* 0x100fe20008010818 */
[----:B------:R-:W-:Y:S01]  /*3020*/  ISETP.GT.AND P1, PT, R89, 0x9, PT ;  /* 0x000000095900780c */ /* 0x000fe20003f24270 */
[----:B------:R-:W0:Y:S01]  /*3030*/  MUFU.TANH R19, R19 ;  /* 0x0000001300137308 */ /* 0x000e220000002400 */
[----:B----4-:R-:W-:Y:S01]  /*3040*/  FSEL R36, R8, -INF , P3 ;  /* 0xff80000008247808 */ /* 0x010fe20001800000 */
        /* <DEDUP_REMOVED lines=34> */
[----:B------:R-:W-:Y:S01]  /*3270*/  FFMA.FTZ R45, R45, UR6, -R24 ;  /* 0x000000062d2d7c23 */ /* 0x000fe20008010818 */
[----:B-----5:R-:W-:-:S02]  /*3280*/  FSEL R66, R12, -INF , P2 ;  /* 0xff8000000c427808 */ /* 0x020fc40001000000 */
[----:B------:R-:W-:Y:S02]  /*3290*/  FMNMX.FTZ R75, R49, R68, !PT ;  /* 0x00000044314b7209 */ /* 0x000fe40007810000 */
[----:B------:R-:W-:Y:S01]  /*32a0*/  FSEL R68, R13, -INF , P1 ;  /* 0xff8000000d447808 */ /* 0x000fe20000800000 */
[----:B------:R-:W-:Y:S01]  /*32b0*/  FFMA.FTZ R13, R83, UR6, -R24 ;  /* 0x00000006530d7c23 */ /* 0x000fe20008010818 */
[C---:B------:R-:W-:Y:S01]  /*32c0*/  ISETP.GT.AND P2, PT, R89.reuse, 0x28, PT ;  /* 0x000000285900780c */ /* 0x040fe20003f44270 */
[----:B------:R-:W5:Y:S01]  /*32d0*/  MUFU.TANH R56, R56 ;  /* 0x0000003800387308 */ /* 0x000f620000002400 */
[----:B------:R-:W-:Y:S02]  /*32e0*/  FMNMX.FTZ R83, R66, R75, !PT ;  /* 0x0000004b42537209 */ /* 0x000fe40007810000 */
[----:B------:R-:W-:Y:S02]  /*32f0*/  ISETP.GT.AND P1, PT, R89, 0x29, PT ;  /* 0x000000295900780c */ /* 0x000fe40003f24270 */
[----:B------:R-:W-:-:S02]  /*3300*/  FSEL R75, R14, -INF , P2 ;  /* 0xff8000000e4b7808 */ /* 0x000fc40001000000 */
[----:B------:R-:W-:Y:S01]  /*3310*/  FMNMX.FTZ R12, R68, R83, !PT ;  /* 0x00000053440c7209 */ /* 0x000fe20007810000 */
[----:B------:R-:W5:Y:S01]  /*3320*/  MUFU.TANH R57, R57 ;  /* 0x0000003900397308 */ /* 0x000f620000002400 */
[----:B------:R-:W-:Y:S02]  /*3330*/  ISETP.GT.AND P2, PT, R89, 0x30, PT ;  /* 0x000000305900780c */ /* 0x000fe40003f44270 */
[----:B------:R-:W-:Y:S01]  /*3340*/  FSEL R83, R16, -INF , P1 ;  /* 0xff80000010537808 */ /* 0x000fe20000800000 */
[--C-:B------:R-:W-:Y:S01]  /*3350*/  FFMA.FTZ R16, R81, UR6, -R24.reuse ;  /* 0x0000000651107c23 */ /* 0x100fe20008010818 */
[----:B------:R-:W-:Y:S02]  /*3360*/  FMNMX.FTZ R14, R75, R12, !PT ;  /* 0x0000000c4b0e7209 */ /* 0x000fe40007810000 */
[----:B------:R-:W-:Y:S01]  /*3370*/  ISETP.GT.AND P1, PT, R89, 0x31, PT ;  /* 0x000000315900780c */ /* 0x000fe20003f24270 */
[----:B------:R1:W-:Y:S01]  /*3380*/  MUFU.EX2 R12, R16 ;  /* 0x00000010000c7308 */ /* 0x0003e20000000800 */
[----:B---3--:R-:W-:Y:S01]  /*3390*/  FSEL R81, R17, -INF , P2 ;  /* 0xff80000011517808 */ /* 0x008fe20001000000 */
[----:B------:R-:W-:Y:S01]  /*33a0*/  FFMA.FTZ R17, R79, UR6, -R24 ;  /* 0x000000064f117c23 */ /* 0x000fe20008010818 */
[----:B------:R-:W-:-:S02]  /*33b0*/  FMNMX.FTZ R14, R83, R14, !PT ;  /* 0x0000000e530e7209 */ /* 0x000fc40007810000 */
[----:B------:R-:W-:Y:S02]  /*33c0*/  ISETP.GT.AND P2, PT, R89, 0x38, PT ;  /* 0x000000385900780c */ /* 0x000fe40003f44270 */
[----:B------:R-:W-:Y:S01]  /*33d0*/  FSEL R85, R18, -INF , P1 ;  /* 0xff80000012557808 */ /* 0x000fe20000800000 */
[----:B------:R-:W3:Y:S01]  /*33e0*/  MUFU.TANH R58, R58 ;  /* 0x0000003a003a7308 */ /* 0x000ee20000002400 */
[----:B------:R-:W-:Y:S02]  /*33f0*/  FMNMX.FTZ R14, R81, R14, !PT ;  /* 0x0000000e510e7209 */ /* 0x000fe40007810000 */
[----:B------:R-:W-:Y:S02]  /*3400*/  ISETP.GT.AND P1, PT, R89, 0x39, PT ;  /* 0x000000395900780c */ /* 0x000fe40003f24270 */
[----:B------:R-:W-:Y:S02]  /*3410*/  FSEL R20, R20, -INF , P2 ;  /* 0xff80000014147808 */ /* 0x000fe40001000000 */
[----:B0-----:R-:W-:Y:S01]  /*3420*/  FMNMX.FTZ R87, R85, R14, !PT ;  /* 0x0000000e55577209 */ /* 0x001fe20007810000 */
[----:B------:R-:W-:Y:S01]  /*3430*/  FFMA.FTZ R14, R77, UR6, -R24 ;  /* 0x000000064d0e7c23 */ /* 0x000fe20008010818 */
[----:B------:R-:W-:Y:S01]  /*3440*/  ISETP.GT.AND P2, PT, R89, 0x40, PT ;  /* 0x000000405900780c */ /* 0x000fe20003f44270 */
[----:B------:R-:W0:Y:S01]  /*3450*/  MUFU.TANH R60, R60 ;  /* 0x0000003c003c7308 */ /* 0x000e220000002400 */
[----:B------:R-:W-:-:S02]  /*3460*/  FSEL R79, R19, -INF , P1 ;  /* 0xff800000134f7808 */ /* 0x000fc40000800000 */
[----:B-1----:R-:W-:Y:S02]  /*3470*/  FMNMX.FTZ R16, R20, R87, !PT ;  /* 0x0000005714107209 */ /* 0x002fe40007810000 */
[----:B------:R-:W-:Y:S02]  /*3480*/  ISETP.GT.AND P1, PT, R89, 0x41, PT ;  /* 0x000000415900780c */ /* 0x000fe40003f24270 */
[----:B------:R-:W-:Y:S01]  /*3490*/  FSEL R22, R22, -INF , P2 ;  /* 0xff80000016167808 */ /* 0x000fe20001000000 */
[----:B------:R-:W1:Y:S01]  /*34a0*/  MUFU.TANH R59, R59 ;  /* 0x0000003b003b7308 */ /* 0x000e620000002400 */
[----:B------:R-:W-:Y:S02]  /*34b0*/  FMNMX.FTZ R19, R79, R16, !PT ;  /* 0x000000104f137209 */ /* 0x000fe40007810000 */
[----:B------:R-:W-:Y:S02]  /*34c0*/  ISETP.GT.AND P2, PT, R89, 0x48, PT ;  /* 0x000000485900780c */ /* 0x000fe40003f44270 */
[----:B--2---:R-:W-:Y:S01]  /*34d0*/  FSEL R77, R21, -INF , P1 ;  /* 0xff800000154d7808 */ /* 0x004fe20000800000 */
[----:B------:R-:W-:Y:S01]  /*34e0*/  FFMA.FTZ R21, R73, UR6, -R24 ;  /* 0x0000000649157c23 */ /* 0x000fe20008010818 */
[----:B------:R-:W-:Y:S01]  /*34f0*/  FMNMX.FTZ R16, R22, R19, !PT ;  /* 0x0000001316107209 */ /* 0x000fe20007810000 */
[----:B------:R-:W2:Y:S01]  /*3500*/  MUFU.TANH R40, R40 ;  /* 0x0000002800287308 */ /* 0x000ea20000002400 */
[----:B------:R-:W-:-:S02]  /*3510*/  ISETP.GT.AND P1, PT, R89, 0x49, PT ;  /* 0x000000495900780c */ /* 0x000fc40003f24270 */
[----:B----4-:R-:W-:Y:S02]  /*3520*/  FSEL R73, R23, -INF , P2 ;  /* 0xff80000017497808 */ /* 0x010fe40001000000 */
[----:B------:R-:W-:Y:S02]  /*3530*/  FMNMX.FTZ R16, R77, R16, !PT ;  /* 0x000000104d107209 */ /* 0x000fe40007810000 */
[----:B------:R-:W-:Y:S01]  /*3540*/  ISETP.GT.AND P2, PT, R89, 0x50, PT ;  /* 0x000000505900780c */ /* 0x000fe20003f44270 */
[----:B------:R-:W4:Y:S01]  /*3550*/  MUFU.TANH R41, R41 ;  /* 0x0000002900297308 */ /* 0x000f220000002400 */
[----:B-----5:R-:W-:Y:S02]  /*3560*/  FSEL R87, R56, -INF , P1 ;  /* 0xff80000038577808 */ /* 0x020fe40000800000 */
[----:B------:R-:W-:Y:S02]  /*3570*/  FMNMX.FTZ R18, R73, R16, !PT ;  /* 0x0000001049127209 */ /* 0x000fe40007810000 */
[----:B------:R-:W-:-:S02]  /*3580*/  ISETP.GT.AND P1, PT, R89, 0x51, PT ;  /* 0x000000515900780c */ /* 0x000fc40003f24270 */
[----:B------:R-:W-:Y:S01]  /*3590*/  FSEL R57, R57, -INF , P2 ;  /* 0xff80000039397808 */ /* 0x000fe20001000000 */
[----:B------:R-:W5:Y:S01]  /*35a0*/  MUFU.TANH R70, R70 ;  /* 0x0000004600467308 */ /* 0x000f620000002400 */
[----:B------:R-:W-:Y:S02]  /*35b0*/  FMNMX.FTZ R18, R87, R18, !PT ;  /* 0x0000001257127209 */ /* 0x000fe40007810000 */
[----:B------:R-:W-:Y:S02]  /*35c0*/  ISETP.GT.AND P2, PT, R89, 0x58, PT ;  /* 0x000000585900780c */ /* 0x000fe40003f44270 */
[----:B---3--:R-:W-:Y:S02]  /*35d0*/  FSEL R58, R58, -INF , P1 ;  /* 0xff8000003a3a7808 */ /* 0x008fe40000800000 */
[----:B------:R-:W-:Y:S01]  /*35e0*/  FMNMX.FTZ R23, R57, R18, !PT ;  /* 0x0000001239177209 */ /* 0x000fe20007810000 */
[----:B------:R-:W3:Y:S01]  /*35f0*/  MUFU.TANH R72, R72 ;  /* 0x0000004800487308 */ /* 0x000ee20000002400 */
[----:B------:R-:W-:Y:S01]  /*3600*/  ISETP.GT.AND P1, PT, R89, 0x59, PT ;  /* 0x000000595900780c */ /* 0x000fe20003f24270 */
[----:B------:R-:W-:Y:S01]  /*3610*/  FFMA.FTZ R18, R67, UR6, -R24 ;  /* 0x0000000643127c23 */ /* 0x000fe20008010818 */
[----:B0-----:R-:W-:-:S02]  /*3620*/  FSEL R60, R60, -INF , P2 ;  /* 0xff8000003c3c7808 */ /* 0x001fc40001000000 */
[----:B------:R-:W-:Y:S02]  /*3630*/  FMNMX.FTZ R23, R58, R23, !PT ;  /* 0x000000173a177209 */ /* 0x000fe40007810000 */
[----:B------:R-:W-:Y:S01]  /*3640*/  ISETP.GT.AND P2, PT, R89, 0x60, PT ;  /* 0x000000605900780c */ /* 0x000fe20003f44270 */
[----:B------:R-:W0:Y:S01]  /*3650*/  MUFU.TANH R74, R74 ;  /* 0x0000004a004a7308 */ /* 0x000e220000002400 */
[----:B-1----:R-:W-:Y:S02]  /*3660*/  FSEL R59, R59, -INF , P1 ;  /* 0xff8000003b3b7808 */ /* 0x002fe40000800000 */
[----:B------:R-:W-:Y:S02]  /*3670*/  FMNMX.FTZ R56, R60, R23, !PT ;  /* 0x000000173c387209 */ /* 0x000fe40007810000 */
[----:B------:R-:W-:Y:S02]  /*3680*/  ISETP.GT.AND P1, PT, R89, 0x61, PT ;  /* 0x000000615900780c */ /* 0x000fe40003f24270 */
[----:B--2---:R-:W-:Y:S01]  /*3690*/  FSEL R40, R40, -INF , P2 ;  /* 0xff80000028287808 */ /* 0x004fe20001000000 */
        /* <DEDUP_REMOVED lines=8> */
[----:B-----5:R-:W-:Y:S02]  /*3720*/  FSEL R70, R70, -INF , P2 ;  /* 0xff80000046467808 */ /* 0x020fe40001000000 */
[----:B------:R-:W-:Y:S01]  /*3730*/  FMNMX.FTZ R67, R41, R42, !PT ;  /* 0x0000002a29437209 */ /* 0x000fe20007810000 */
[--C-:B------:R-:W-:Y:S01]  /*3740*/  FFMA.FTZ R42, R43, UR6, -R24.reuse ;  /* 0x000000062b2a7c23 */ /* 0x100fe20008010818 */
[----:B------:R-:W-:Y:S01]  /*3750*/  ISETP.GT.AND P2, PT, R89, 0x70, PT ;  /* 0x000000705900780c */ /* 0x000fe20003f44270 */
[----:B------:R-:W4:Y:S01]  /*3760*/  MUFU.TANH R52, R52 ;  /* 0x0000003400347308 */ /* 0x000f220000002400 */
[----:B---3--:R-:W-:Y:S01]  /*3770*/  FSEL R72, R72, -INF , P1 ;  /* 0xff80000048487808 */ /* 0x008fe20000800000 */
[----:B------:R-:W-:Y:S01]  /*3780*/  FFMA.FTZ R43, R46, UR6, -R24 ;  /* 0x000000062e2b7c23 */ /* 0x000fe20008010818 */
[----:B------:R-:W-:-:S02]  /*3790*/  FMNMX.FTZ R67, R70, R67, !PT ;  /* 0x0000004346437209 */ /* 0x000fc40007810000 */
[C---:B------:R-:W-:Y:S02]  /*37a0*/  ISETP.GT.AND P1, PT, R89.reuse, 0x71, PT ;  /* 0x000000715900780c */ /* 0x040fe40003f24270 */
[----:B0-----:R-:W-:Y:S01]  /*37b0*/  FSEL R74, R74, -INF , P2 ;  /* 0xff8000004a4a7808 */ /* 0x001fe20001000000 */
[----:B------:R-:W0:Y:S01]  /*37c0*/  MUFU.TANH R80, R80 ;  /* 0x0000005000507308 */ /* 0x000e220000002400 */
[----:B------:R-:W-:Y:S02]  /*37d0*/  FMNMX.FTZ R67, R72, R67, !PT ;  /* 0x0000004348437209 */ /* 0x000fe40007810000 */
[C---:B------:R-:W-:Y:S02]  /*37e0*/  ISETP.GT.AND P2, PT, R89.reuse, 0x78, PT ;  /* 0x000000785900780c */ /* 0x040fe40003f44270 */
[----:B-1----:R-:W-:Y:S02]  /*37f0*/  FSEL R76, R76, -INF , P1 ;  /* 0xff8000004c4c7808 */ /* 0x002fe40000800000 */
[----:B------:R-:W-:Y:S01]  /*3800*/  FMNMX.FTZ R67, R74, R67, !PT ;  /* 0x000000434a437209 */ /* 0x000fe20007810000 */
[----:B------:R-:W1:Y:S01]  /*3810*/  MUFU.TANH R53, R53 ;  /* 0x0000003500357308 */ /* 0x000e620000002400 */
[----:B------:R-:W-:-:S02]  /*3820*/  ISETP.GT.AND P1, PT, R89, 0x79, PT ;  /* 0x000000795900780c */ /* 0x000fc40003f24270 */
[----:B--2---:R-:W-:Y:S02]  /*3830*/  FSEL R78, R78, -INF , P2 ;  /* 0xff8000004e4e7808 */ /* 0x004fe40001000000 */
[----:B------:R-:W-:Y:S02]  /*3840*/  FMNMX.FTZ R67, R76, R67, !PT ;  /* 0x000000434c437209 */ /* 0x000fe40007810000 */
[C---:B------:R-:W-:Y:S01]  /*3850*/  ISETP.GT.AND P2, PT, R89.reuse, 0x80, PT ;  /* 0x000000805900780c */ /* 0x040fe20003f44270 */
[----:B------:R-:W2:Y:S01]  /*3860*/  MUFU.TANH R84, R84 ;  /* 0x0000005400547308 */ /* 0x000ea20000002400 */
[----:B----4-:R-:W-:Y:S02]  /*3870*/  FSEL R52, R52, -INF , P1 ;  /* 0xff80000034347808 */ /* 0x010fe40000800000 */
[----:B------:R-:W-:Y:S02]  /*3880*/  FMNMX.FTZ R67, R78, R67, !PT ;  /* 0x000000434e437209 */ /* 0x000fe40007810000 */
[----:B------:R-:W-:-:S02]  /*3890*/  ISETP.GT.AND P1, PT, R89, 0x81, PT ;  /* 0x000000815900780c */ /* 0x000fc40003f24270 */
[----:B0-----:R-:W-:Y:S01]  /*38a0*/  FSEL R80, R80, -INF , P2 ;  /* 0xff80000050507808 */ /* 0x001fe20001000000 */
[----:B------:R-:W0:Y:S01]  /*38b0*/  MUFU.TANH R82, R82 ;  /* 0x0000005200527308 */ /* 0x000e220000002400 */
[----:B------:R-:W-:Y:S02]  /*38c0*/  FMNMX.FTZ R67, R52, R67, !PT ;  /* 0x0000004334437209 */ /* 0x000fe40007810000 */
[----:B------:R-:W-:Y:S02]  /*38d0*/  ISETP.GT.AND P2, PT, R89, 0x88, PT ;  /* 0x000000885900780c */ /* 0x000fe40003f44270 */
[----:B-1----:R-:W-:Y:S02]  /*38e0*/  FSEL R53, R53, -INF , P1 ;  /* 0xff80000035357808 */ /* 0x002fe40000800000 */
[----:B------:R-:W-:Y:S01]  /*38f0*/  FMNMX.FTZ R46, R80, R67, !PT ;  /* 0x00000043502e7209 */ /* 0x000fe20007810000 */
[----:B------:R-:W1:Y:S01]  /*3900*/  MUFU.TANH R86, R86 ;  /* 0x0000005600567308 */ /* 0x000e620000002400 */
[----:B------:R-:W-:-:S02]  /*3910*/  ISETP.GT.AND P1, PT, R89, 0x89, PT ;  /* 0x000000895900780c */ /* 0x000fc40003f24270 */
[----:B--2---:R-:W-:Y:S02]  /*3920*/  FSEL R84, R84, -INF , P2 ;  /* 0xff80000054547808 */ /* 0x004fe40001000000 */
        /* <DEDUP_REMOVED lines=10> */
[----:B------:R-:W-:Y:S01]  /*39d0*/  FMNMX.FTZ R67, R82, R67, !PT ;  /* 0x0000004352437209 */ /* 0x000fe20007810000 */
[----:B------:R-:W0:Y:S01]  /*39e0*/  MUFU.TANH R92, R92 ;  /* 0x0000005c005c7308 */ /* 0x000e220000002400 */
[----:B-1----:R-:W-:Y:S01]  /*39f0*/  FSEL R86, R86, -INF , P2 ;  /* 0xff80000056567808 */ /* 0x002fe20001000000 */
[--C-:B------:R-:W-:Y:S01]  /*3a00*/  FFMA.FTZ R34, R61, UR6, -R24.reuse ;  /* 0x000000063d227c23 */ /* 0x100fe20008010818 */
[----:B------:R-:W-:Y:S01]  /*3a10*/  ISETP.GT.AND P2, PT, R89, 0x98, PT ;  /* 0x000000985900780c */ /* 0x000fe20003f44270 */
[--C-:B------:R-:W-:Y:S01]  /*3a20*/  FFMA.FTZ R61, R62, UR6, -R24.reuse ;  /* 0x000000063e3d7c23 */ /* 0x100fe20008010818 */
[----:B------:R-:W-:Y:S01]  /*3a30*/  FMNMX.FTZ R67, R86, R67, !PT ;  /* 0x0000004356437209 */ /* 0x000fe20007810000 */
[----:B------:R-:W-:-:S02]  /*3a40*/  FFMA.FTZ R62, R64, UR6, -R24 ;  /* 0x00000006403e7c23 */ /* 0x000fc40008010818 */
[----:B------:R-:W1:Y:S01]  /*3a50*/  MUFU.TANH R90, R90 ;  /* 0x0000005a005a7308 */ /* 0x000e620000002400 */
[----:B--2---:R-:W-:Y:S02]  /*3a60*/  FSEL R88, R88, -INF , P1 ;  /* 0xff80000058587808 */ /* 0x004fe40000800000 */
[----:B------:R-:W-:Y:S02]  /*3a70*/  ISETP.GT.AND P1, PT, R89, 0x99, PT ;  /* 0x000000995900780c */ /* 0x000fe40003f24270 */
[----:B------:R-:W-:-:S03]  /*3a80*/  FMNMX.FTZ R67, R88, R67, !PT ;  /* 0x0000004358437209 */ /* 0x000fc60007810000 */
[----:B------:R-:W-:Y:S01]  /*3a90*/  MUFU.EX2 R23, R56 ;  /* 0x0000003800177308 */ /* 0x000fe20000000800 */
[----:B0-----:R-:W-:-:S04]  /*3aa0*/  FSEL R92, R92, -INF , P2 ;  /* 0xff8000005c5c7808 */ /* 0x001fc80001000000 */
[----:B------:R-:W-:-:S03]  /*3ab0*/  FMNMX.FTZ R67, R92, R67, !PT ;  /* 0x000000435c437209 */ /* 0x000fc60007810000 */
[----:B------:R0:W-:Y:S01]  /*3ac0*/  MUFU.EX2 R19, R21 ;  /* 0x0000001500137308 */ /* 0x0001e20000000800 */
[----:B-1----:R-:W-:-:S04]  /*3ad0*/  FSEL R90, R90, -INF , P1 ;  /* 0xff8000005a5a7808 */ /* 0x002fc80000800000 */
[----:B------:R-:W-:-:S03]  /*3ae0*/  FMNMX.FTZ R67, R90, R67, !PT ;  /* 0x000000435a437209 */ /* 0x000fc60007810000 */
[----:B------:R-:W-:Y:S01]  /*3af0*/  MUFU.EX2 R25, R25 ;  /* 0x0000001900197308 */ /* 0x000fe20000000800 */
[--C-:B0-----:R-:W-:Y:S01]  /*3b00*/  FFMA.FTZ R21, R69, UR6, -R24.reuse ;  /* 0x0000000645157c23 */ /* 0x101fe20008010818 */
[----:B------:R-:W0:Y:S01]  /*3b10*/  SHFL.BFLY PT, R56, R67, 0x2, 0x1f ;  /* 0x0c401f0043387f89 */ /* 0x000e2200000e0000 */
[----:B------:R-:W-:-:S05]  /*3b20*/  FFMA.FTZ R24, R65, UR6, -R24 ;  /* 0x0000000641187c23 */ /* 0x000fca0008010818 */
[----:B------:R-:W-:Y:S08]  /*3b30*/  MUFU.EX2 R28, R28 ;  /* 0x0000001c001c7308 */ /* 0x000ff00000000800 */
[----:B------:R-:W-:Y:S08]  /*3b40*/  MUFU.EX2 R29, R29 ;  /* 0x0000001d001d7308 */ /* 0x000ff00000000800 */
[----:B------:R-:W1:Y:S01]  /*3b50*/  MUFU.EX2 R32, R32 ;  /* 0x0000002000207308 */ /* 0x000e620000000800 */
[----:B0-----:R-:W-:Y:S01]  /*3b60*/  FMNMX.FTZ R69, R67, R56, !PT ;  /* 0x0000003843457209 */ /* 0x001fe20007810000 */
[----:B------:R-:W-:-:S04]  /*3b70*/  IMAD.U32 R67, RZ, RZ, UR6 ;  /* 0x00000006ff437e24 */ /* 0x000fc8000f8e00ff */
[----:B------:R-:W0:Y:S02]  /*3b80*/  SHFL.BFLY PT, R56, R69, 0x1, 0x1f ;  /* 0x0c201f0045387f89 */ /* 0x000e2400000e0000 */
[----:B------:R-:W-:Y:S08]  /*3b90*/  MUFU.EX2 R33, R33 ;  /* 0x0000002100217308 */ /* 0x000ff00000000800 */
[----:B------:R-:W-:Y:S01]  /*3ba0*/  MUFU.EX2 R8, R91 ;  /* 0x0000005b00087308 */ /* 0x000fe20000000800 */
[----:B-1----:R-:W-:-:S04]  /*3bb0*/  F2FP.SATFINITE.E4M3.F32.PACK_AB_MERGE_C R153, R32, R29, RZ ;  /* 0x0000001d2099723e */ /* 0x002fc800048070ff */
[----:B------:R-:W-:-:S03]  /*3bc0*/  F2FP.SATFINITE.E4M3.F32.PACK_AB_MERGE_C R153, R28, R25, R153 ;  /* 0x000000191c99723e */ /* 0x000fc60004807099 */
[----:B------:R-:W1:Y:S01]  /*3bd0*/  MUFU.EX2 R9, R93 ;  /* 0x0000005d00097308 */ /* 0x000e620000000800 */
[----:B0-----:R-:W-:-:S07]  /*3be0*/  FMNMX.FTZ R56, R69, R56, !PT ;  /* 0x0000003845387209 */ /* 0x001fce0007810000 */
[----:B------:R-:W-:Y:S01]  /*3bf0*/  MUFU.EX2 R10, R10 ;  /* 0x0000000a000a7308 */ /* 0x000fe20000000800 */
[C---:B------:R-:W-:Y:S01]  /*3c00*/  FSETP.NEU.FTZ.AND P1, PT, R56.reuse, -INF , PT ;  /* 0xff8000003800780b */ /* 0x040fe20003f3d000 */
[----:B------:R-:W-:-:S06]  /*3c10*/  FFMA.FTZ R67, R56, R67, -8 ;  /* 0xc100000038437423 */ /* 0x000fcc0000010043 */
[----:B------:R-:W-:Y:S01]  /*3c20*/  MUFU.EX2 R13, R13 ;  /* 0x0000000d000d7308 */ /* 0x000fe20000000800 */
[----:B------:R-:W-:Y:S02]  /*3c30*/  FSEL R67, R67, RZ, P1 ;  /* 0x000000ff43437208 */ /* 0x000fe40000800000 */
[----:B-1----:R-:W-:Y:S02]  /*3c40*/  F2FP.SATFINITE.E4M3.F32.PACK_AB_MERGE_C R155, R48, R9, RZ ;  /* 0x00000009309b723e */ /* 0x002fe400048070ff */
        /* <DEDUP_REMOVED lines=33> */
[----:B------:R-:W-:Y:S01]  /*3e60*/  FADD.FTZ R79, R33, R100 ;  /* 0x00000064214f7221 */ /* 0x000fe20000010000 */
[--C-:B------:R-:W-:Y:S01]  /*3e70*/  FFMA.FTZ R59, R59, UR6, -R67.reuse ;  /* 0x000000063b3b7c23 */ /* 0x100fe20008010843 */
[--C-:B------:R-:W-:Y:S01]  /*3e80*/  FFMA.FTZ R40, R40, UR6, -R67.reuse ;  /* 0x0000000628287c23 */ /* 0x100fe20008010843 */
[--C-:B------:R-:W-:Y:S01]  /*3e90*/  FFMA.FTZ R41, R41, UR6, -R67.reuse ;  /* 0x0000000629297c23 */ /* 0x100fe20008010843 */
[--C-:B------:R-:W-:Y:S01]  /*3ea0*/  FFMA.FTZ R76, R76, UR6, -R67.reuse ;  /* 0x000000064c4c7c23 */ /* 0x100fe20008010843 */
[----:B------:R-:W-:Y:S01]  /*3eb0*/  FFMA.FTZ R78, R78, UR6, -R67 ;  /* 0x000000064e4e7c23 */ /* 0x000fe20008010843 */
[----:B------:R-:W0:Y:S01]  /*3ec0*/  MUFU.EX2 R6, R6 ;  /* 0x0000000600067308 */ /* 0x000e220000000800 */
[----:B-1----:R-:W-:Y:S01]  /*3ed0*/  FADD.FTZ R60, R36, R77 ;  /* 0x0000004d243c7221 */ /* 0x002fe20000010000 */
[--C-:B------:R-:W-:Y:S01]  /*3ee0*/  FFMA.FTZ R80, R80, UR6, -R67.reuse ;  /* 0x0000000650507c23 */ /* 0x100fe20008010843 */
[--C-:B------:R-:W-:Y:S01]  /*3ef0*/  FFMA.FTZ R84, R84, UR6, -R67.reuse ;  /* 0x0000000654547c23 */ /* 0x100fe20008010843 */
[--C-:B------:R-:W-:Y:S01]  /*3f00*/  FFMA.FTZ R82, R82, UR6, -R67.reuse ;  /* 0x0000000652527c23 */ /* 0x100fe20008010843 */
[--C-:B------:R-:W-:Y:S01]  /*3f10*/  FFMA.FTZ R86, R86, UR6, -R67.reuse ;  /* 0x0000000656567c23 */ /* 0x100fe20008010843 */
[--C-:B------:R-:W-:Y:S01]  /*3f20*/  FFMA.FTZ R88, R88, UR6, -R67.reuse ;  /* 0x0000000658587c23 */ /* 0x100fe20008010843 */
[--C-:B------:R-:W-:Y:S01]  /*3f30*/  FFMA.FTZ R92, R92, UR6, -R67.reuse ;  /* 0x000000065c5c7c23 */ /* 0x100fe20008010843 */
[----:B------:R-:W1:Y:S01]  /*3f40*/  MUFU.EX2 R7, R7 ;  /* 0x0000000700077308 */ /* 0x000e620000000800 */
[C---:B--2---:R-:W-:Y:S01]  /*3f50*/  FADD.FTZ R77, R69.reuse, R60 ;  /* 0x0000003c454d7221 */ /* 0x044fe20000010000 */
[----:B------:R-:W-:Y:S01]  /*3f60*/  FFMA.FTZ R60, R70, UR6, -R67 ;  /* 0x00000006463c7c23 */ /* 0x000fe20008010843 */
[----:B------:R-:W-:Y:S01]  /*3f70*/  FADD.FTZ R70, R8, R79 ;  /* 0x0000004f08467221 */ /* 0x000fe20000010000 */
[----:B------:R-:W-:-:S02]  /*3f80*/  F2FP.SATFINITE.E4M3.F32.PACK_AB_MERGE_C R152, R69, R36, RZ ;  /* 0x000000244598723e */ /* 0x000fc400048070ff */
[----:B------:R-:W-:Y:S01]  /*3f90*/  F2FP.SATFINITE.E4M3.F32.PACK_AB_MERGE_C R155, R8, R33, R155 ;  /* 0x00000021089b723e */ /* 0x000fe2000480709b */
[----:B------:R-:W-:Y:S01]  /*3fa0*/  FADD.FTZ R79, R9, R70 ;  /* 0x00000046094f7221 */ /* 0x000fe20000010000 */
[----:B------:R-:W2:Y:S01]  /*3fb0*/  MUFU.EX2 R37, R37 ;  /* 0x0000002500257308 */ /* 0x000ea20000000800 */
[----:B0-----:R-:W-:Y:S01]  /*3fc0*/  FADD.FTZ R100, R6, R77 ;  /* 0x0000004d06647221 */ /* 0x001fe20000010000 */
[----:B------:R-:W-:Y:S01]  /*3fd0*/  F2FP.SATFINITE.E4M3.F32.PACK_AB_MERGE_C R152, R3, R2, R152 ;  /* 0x000000020398723e */ /* 0x000fe20004807098 */
[----:B------:R-:W-:-:S04]  /*3fe0*/  FADD.FTZ R79, R48, R79 ;  /* 0x0000004f304f7221 */ /* 0x000fc80000010000 */
[----:B------:R-:W-:Y:S01]  /*3ff0*/  FADD.FTZ R72, R10, R79 ;  /* 0x0000004f0a487221 */ /* 0x000fe20000010000 */
[----:B------:R-:W0:Y:S01]  /*4000*/  MUFU.EX2 R94, R94 ;  /* 0x0000005e005e7308 */ /* 0x000e220000000800 */
[----:B-1----:R-:W-:Y:S02]  /*4010*/  FADD.FTZ R100, R7, R100 ;  /* 0x0000006407647221 */ /* 0x002fe40000010000 */
[----:B------:R-:W-:Y:S01]  /*4020*/  FADD.FTZ R79, R13, R72 ;  /* 0x000000480d4f7221 */ /* 0x000fe20000010000 */
[----:B------:R-:W-:-:S03]  /*4030*/  FFMA.FTZ R72, R53, UR6, -R67 ;  /* 0x0000000635487c23 */ /* 0x000fc60008010843 */
[----:B------:R-:W-:Y:S01]  /*4040*/  FADD.FTZ R102, R12, R79 ;  /* 0x0000004f0c667221 */ /* 0x000fe20000010000 */
[----:B------:R-:W1:Y:S01]  /*4050*/  MUFU.EX2 R11, R11 ;  /* 0x0000000b000b7308 */ /* 0x000e620000000800 */
[----:B--2---:R-:W-:-:S07]  /*4060*/  FADD.FTZ R77, R37, R100 ;  /* 0x00000064254d7221 */ /* 0x004fce0000010000 */
[----:B------:R-:W2:Y:S01]  /*4070*/  MUFU.EX2 R64, R64 ;  /* 0x0000004000407308 */ /* 0x000ea20000000800 */
[C---:B0-----:R-:W-:Y:S01]  /*4080*/  FADD.FTZ R70, R94.reuse, R77 ;  /* 0x0000004d5e467221 */ /* 0x041fe20000010000 */
[----:B------:R-:W-:-:S04]  /*4090*/  F2FP.SATFINITE.E4M3.F32.PACK_AB_MERGE_C R154, R94, R37, RZ ;  /* 0x000000255e9a723e */ /* 0x000fc800048070ff */
[----:B------:R-:W-:Y:S02]  /*40a0*/  F2FP.SATFINITE.E4M3.F32.PACK_AB_MERGE_C R154, R7, R6, R154 ;  /* 0x00000006079a723e */ /* 0x000fe4000480709a */
[----:B------:R0:W-:Y:S01]  /*40b0*/  MUFU.EX2 R16, R71 ;  /* 0x0000004700107308 */ /* 0x0001e20000000800 */
[----:B-1----:R-:W-:Y:S01]  /*40c0*/  FADD.FTZ R77, R11, R70 ;  /* 0x000000460b4d7221 */ /* 0x002fe20000010000 */
[----:B------:R-:W-:-:S06]  /*40d0*/  FFMA.FTZ R70, R52, UR6, -R67 ;  /* 0x0000000634467c23 */ /* 0x000fcc0008010843 */
[----:B------:R-:W1:Y:S01]  /*40e0*/  MUFU.EX2 R68, R68 ;  /* 0x0000004400447308 */ /* 0x000e620000000800 */
[----:B0-----:R-:W-:Y:S01]  /*40f0*/  FFMA.FTZ R71, R83, UR6, -R67 ;  /* 0x0000000653477c23 */ /* 0x001fe20008010843 */
[----:B--2---:R-:W-:Y:S01]  /*4100*/  FADD.FTZ R77, R64, R77 ;  /* 0x0000004d404d7221 */ /* 0x004fe20000010000 */
[----:B------:R-:W-:-:S05]  /*4110*/  FFMA.FTZ R67, R90, UR6, -R67 ;  /* 0x000000065a437c23 */ /* 0x000fca0008010843 */
[----:B------:R-:W0:Y:S08]  /*4120*/  MUFU.EX2 R17, R17 ;  /* 0x0000001100117308 */ /* 0x000e300000000800 */
[----:B------:R-:W2:Y:S01]  /*4130*/  MUFU.EX2 R71, R71 ;  /* 0x0000004700477308 */ /* 0x000ea20000000800 */
[----:B-1----:R-:W-:-:S07]  /*4140*/  FADD.FTZ R100, R68, R77 ;  /* 0x0000004d44647221 */ /* 0x002fce0000010000 */
[----:B------:R-:W1:Y:S01]  /*4150*/  MUFU.EX2 R14, R14 ;  /* 0x0000000e000e7308 */ /* 0x000e620000000800 */
[C---:B0-----:R-:W-:Y:S01]  /*4160*/  FADD.FTZ R77, R17.reuse, R102 ;  /* 0x00000066114d7221 */ /* 0x041fe20000010000 */
[----:B------:R-:W-:-:S04]  /*4170*/  F2FP.SATFINITE.E4M3.F32.PACK_AB_MERGE_C R48, R17, R12, RZ ;  /* 0x0000000c1130723e */ /* 0x000fc800048070ff */
[----:B------:R-:W-:Y:S02]  /*4180*/  F2FP.SATFINITE.E4M3.F32.PACK_AB_MERGE_C R149, R13, R10, R48 ;  /* 0x0000000a0d95723e */ /* 0x000fe40004807030 */
[----:B------:R-:W0:Y:S01]  /*4190*/  MUFU.EX2 R49, R49 ;  /* 0x0000003100317308 */ /* 0x000e220000000800 */
[C---:B--2---:R-:W-:Y:S01]  /*41a0*/  FADD.FTZ R100, R71.reuse, R100 ;  /* 0x0000006447647221 */ /* 0x044fe20000010000 */
[----:B------:R-:W-:-:S04]  /*41b0*/  F2FP.SATFINITE.E4M3.F32.PACK_AB_MERGE_C R148, R71, R68, RZ ;  /* 0x000000444794723e */ /* 0x000fc800048070ff */
[----:B------:R-:W-:Y:S02]  /*41c0*/  F2FP.SATFINITE.E4M3.F32.PACK_AB_MERGE_C R148, R64, R11, R148 ;  /* 0x0000000b4094723e */ /* 0x000fe40004807094 */
[----:B------:R-:W-:Y:S01]  /*41d0*/  MUFU.EX2 R66, R66 ;  /* 0x0000004200427308 */ /* 0x000fe20000000800 */
[----:B-1----:R-:W-:-:S04]  /*41e0*/  FADD.FTZ R102, R14, R77 ;  /* 0x0000004d0e667221 */ /* 0x002fc80000010000 */
[----:B------:R-:W-:-:S03]  /*41f0*/  FADD.FTZ R79, R19, R102 ;  /* 0x00000066134f7221 */ /* 0x000fc60000010000 */
[----:B------:R-:W-:Y:S01]  /*4200*/  MUFU.EX2 R81, R81 ;  /* 0x0000005100517308 */ /* 0x000fe20000000800 */
[----:B0-----:R-:W-:Y:S01]  /*4210*/  FADD.FTZ R77, R49, R100 ;  /* 0x00000064314d7221 */ /* 0x001fe20000010000 */
[----:B------:R-:W-:-:S06]  /*4220*/  FADD.FTZ R100, R16, R79 ;  /* 0x0000004f10647221 */ /* 0x000fcc0000010000 */
[----:B------:R-:W0:Y:S08]  /*4230*/  MUFU.EX2 R21, R21 ;  /* 0x0000001500157308 */ /* 0x000e300000000800 */
[----:B------:R-:W-:Y:S08]  /*4240*/  MUFU.EX2 R96, R96 ;  /* 0x0000006000607308 */ /* 0x000ff00000000800 */
[----:B------:R-:W1:Y:S01]  /*4250*/  MUFU.EX2 R18, R18 ;  /* 0x0000001200127308 */ /* 0x000e620000000800 */
[----:B0-----:R-:W-:-:S07]  /*4260*/  FADD.FTZ R79, R21, R100 ;  /* 0x00000064154f7221 */ /* 0x001fce0000010000 */
[----:B------:R-:W0:Y:S08]  /*4270*/  MUFU.EX2 R20, R20 ;  /* 0x0000001400147308 */ /* 0x000e300000000800 */
[----:B------:R-:W2:Y:S01]  /*4280*/  MUFU.EX2 R75, R75 ;  /* 0x0000004b004b7308 */ /* 0x000ea20000000800 */
[----:B-1----:R-:W-:-:S04]  /*4290*/  FADD.FTZ R36, R18, R79 ;  /* 0x0000004f12247221 */ /* 0x002fc80000010000 */
[----:B------:R-:W-:-:S03]  /*42a0*/  FADD.FTZ R9, R23, R36 ;  /* 0x0000002417097221 */ /* 0x000fc60000010000 */
[----:B------:R1:W-:Y:S08]  /*42b0*/  MUFU.EX2 R52, R74 ;  /* 0x0000004a00347308 */ /* 0x0003f00000000800 */
[----:B------:R-:W3:Y:S01]  /*42c0*/  MUFU.EX2 R42, R42 ;  /* 0x0000002a002a7308 */ /* 0x000ee20000000800 */
[----:B-1----:R-:W-:-:S04]  /*42d0*/  FADD.FTZ R74, R66, R77 ;  /* 0x0000004d424a7221 */ /* 0x002fc80000010000 */
[----:B------:R-:W-:Y:S01]  /*42e0*/  FADD.FTZ R77, R81, R74 ;  /* 0x0000004a514d7221 */ /* 0x000fe20000010000 */
[C---:B------:R-:W-:Y:S02]  /*42f0*/  F2FP.SATFINITE.E4M3.F32.PACK_AB_MERGE_C R81, R96.reuse, R81, RZ ;  /* 0x000000516051723e */ /* 0x040fe400048070ff */
[----:B------:R-:W1:Y:S01]  /*4300*/  MUFU.EX2 R73, R73 ;  /* 0x0000004900497308 */ /* 0x000e620000000800 */
[----:B------:R-:W-:Y:S01]  /*4310*/  FADD.FTZ R77, R96, R77 ;  /* 0x0000004d604d7221 */ /* 0x000fe20000010000 */
[----:B------:R-:W-:Y:S02]  /*4320*/  F2FP.SATFINITE.E4M3.F32.PACK_AB_MERGE_C R150, R66, R49, R81 ;  /* 0x000000314296723e */ /* 0x000fe40004807051 */
[----:B------:R-:W-:Y:S01]  /*4330*/  CS2R R48, SRZ ;  /* 0x0000000000307805 */ /* 0x000fe2000001ff00 */
[----:B0-----:R-:W-:-:S03]  /*4340*/  FADD.FTZ R32, R20, R77 ;  /* 0x0000004d14207221 */ /* 0x001fc60000010000 */
[----:B------:R-:W0:Y:S01]  /*4350*/  MUFU.EX2 R43, R43 ;  /* 0x0000002b002b7308 */ /* 0x000e220000000800 */
[----:B--2---:R-:W-:Y:S01]  /*4360*/  FADD.FTZ R32, R75, R32 ;  /* 0x000000204b207221 */ /* 0x004fe20000010000 */
[----:B---3--:R-:W-:-:S06]  /*4370*/  FADD.FTZ R36, R42, R9 ;  /* 0x000000092a247221 */ /* 0x008fcc0000010000 */
[----:B------:R-:W2:Y:S01]  /*4380*/  MUFU.EX2 R98, R98 ;  /* 0x0000006200627308 */ /* 0x000ea20000000800 */
[----:B-1----:R-:W-:Y:S01]  /*4390*/  FADD.FTZ R9, R73, R32 ;  /* 0x0000002049097221 */ /* 0x002fe20000010000 */
[----:B------:R-:W-:-:S04]  /*43a0*/  F2FP.SATFINITE.E4M3.F32.PACK_AB_MERGE_C R32, R21, R16, RZ ;  /* 0x000000101520723e */ /* 0x000fc800048070ff */
[----:B------:R-:W-:Y:S02]  /*43b0*/  F2FP.SATFINITE.E4M3.F32.PACK_AB_MERGE_C R151, R19, R14, R32 ;  /* 0x0000000e1397723e */ /* 0x000fe40004807020 */
[----:B------:R-:W-:Y:S01]  /*43c0*/  CS2R R32, SRZ ;  /* 0x0000000000207805 */ /* 0x000fe2000001ff00 */
[----:B------:R-:W1:Y:S01]  /*43d0*/  MUFU.EX2 R26, R26 ;  /* 0x0000001a001a7308 */ /* 0x000e620000000800 */
[C---:B0-----:R-:W-:Y:S01]  /*43e0*/  FADD.FTZ R37, R43.reuse, R36 ;  /* 0x000000242b257221 */ /* 0x041fe20000010000 */
[----:B------:R-:W-:-:S04]  /*43f0*/  F2FP.SATFINITE.E4M3.F32.PACK_AB_MERGE_C R42, R43, R42, RZ ;  /* 0x0000002a2b2a723e */ /* 0x000fc800048070ff */
[----:B------:R-:W-:Y:S02]  /*4400*/  F2FP.SATFINITE.E4M3.F32.PACK_AB_MERGE_C R145, R23, R18, R42 ;  /* 0x000000121791723e */ /* 0x000fe4000480702a */
[----:B------:R-:W-:Y:S01]  /*4410*/  CS2R R42, SRZ ;  /* 0x00000000002a7805 */ /* 0x000fe2000001ff00 */
[----:B------:R-:W0:Y:S01]  /*4420*/  MUFU.EX2 R22, R22 ;  /* 0x0000001600167308 */ /* 0x000e220000000800 */
[C---:B--2---:R-:W-:Y:S01]  /*4430*/  FADD.FTZ R17, R98.reuse, R9 ;  /* 0x0000000962117221 */ /* 0x044fe20000010000 */
[----:B------:R-:W-:-:S04]  /*4440*/  F2FP.SATFINITE.E4M3.F32.PACK_AB_MERGE_C R73, R98, R73, RZ ;  /* 0x000000496249723e */ /* 0x000fc800048070ff */
[----:B------:R-:W-:Y:S02]  /*4450*/  F2FP.SATFINITE.E4M3.F32.PACK_AB_MERGE_C R144, R75, R20, R73 ;  /* 0x000000144b90723e */ /* 0x000fe40004807049 */
[----:B------:R-:W2:Y:S01]  /*4460*/  MUFU.EX2 R47, R47 ;  /* 0x0000002f002f7308 */ /* 0x000ea20000000800 */
[----:B-1----:R-:W-:Y:S01]  /*4470*/  FADD.FTZ R16, R26, R37 ;  /* 0x000000251a107221 */ /* 0x002fe20000010000 */
[----:B------:R-:W-:-:S06]  /*4480*/  CS2R R36, SRZ ;  /* 0x0000000000247805 */ /* 0x000fcc000001ff00 */
        /* <DEDUP_REMOVED lines=14> */
[----:B------:R-:W-:Y:S01]  /*4570*/  CS2R R46, SRZ ;  /* 0x00000000002e7805 */ /* 0x000fe2000001ff00 */
[----:B------:R-:W1:Y:S01]  /*4580*/  MUFU.EX2 R40, R40 ;  /* 0x0000002800287308 */ /* 0x000e620000000800 */
[C---:B0-----:R-:W-:Y:S01]  /*4590*/  F2FP.SATFINITE.E4M3.F32.PACK_AB_MERGE_C R58, R59.reuse, R58, RZ ;  /* 0x0000003a3b3a723e */ /* 0x041fe200048070ff */
[----:B------:R-:W-:-:S03]  /*45a0*/  FADD.FTZ R59, R59, R2 ;  /* 0x000000023b3b7221 */ /* 0x000fc60000010000 */
[----:B------:R-:W-:-:S03]  /*45b0*/  F2FP.SATFINITE.E4M3.F32.PACK_AB_MERGE_C R146, R57, R22, R58 ;  /* 0x000000163992723e */ /* 0x000fc6000480703a */
        /* <DEDUP_REMOVED lines=17> */
[----:B------:R-:W-:Y:S01]  /*46d0*/  CS2R R50, SRZ ;  /* 0x0000000000327805 */ /* 0x000fe2000001ff00 */
[----:B------:R-:W2:Y:S01]  /*46e0*/  MUFU.EX2 R55, R55 ;  /* 0x0000003700377308 */ /* 0x000ea20000000800 */
[C---:B-1----:R-:W-:Y:S01]  /*46f0*/  F2FP.SATFINITE.E4M3.F32.PACK_AB_MERGE_C R60, R65.reuse, R60, RZ ;  /* 0x0000003c413c723e */ /* 0x042fe200048070ff */
[----:B------:R-:W-:-:S03]  /*4700*/  FADD.FTZ R65, R65, R2 ;  /* 0x0000000241417221 */ /* 0x000fc60000010000 */
[----:B------:R-:W-:Y:S01]  /*4710*/  F2FP.SATFINITE.E4M3.F32.PACK_AB_MERGE_C R140, R41, R40, R60 ;  /* 0x00000028298c723e */ /* 0x000fe2000480703c */
[----:B------:R-:W-:Y:S01]  /*4720*/  FADD.FTZ R2, R52, R65 ;  /* 0x0000004134027221 */ /* 0x000fe20000010000 */
[----:B------:R-:W-:Y:S01]  /*4730*/  CS2R R40, SRZ ;  /* 0x0000000000287805 */ /* 0x000fe2000001ff00 */
[----:B------:R-:W1:Y:S01]  /*4740*/  MUFU.EX2 R53, R76 ;  /* 0x0000004c00357308 */ /* 0x000e620000000800 */
[----:B0-----:R-:W-:Y:S01]  /*4750*/  FADD.FTZ R6, R54, R31 ;  /* 0x0000001f36067221 */ /* 0x001fe20000010000 */
        /* <DEDUP_REMOVED lines=10> */
[C---:B-1----:R-:W-:Y:S01]  /*4800*/  FADD.FTZ R6, R35.reuse, R6 ;  /* 0x0000000623067221 */ /* 0x042fe20000010000 */
[----:B------:R-:W-:-:S04]  /*4810*/  F2FP.SATFINITE.E4M3.F32.PACK_AB_MERGE_C R34, R35, R34, RZ ;  /* 0x000000222322723e */ /* 0x000fc800048070ff */
[----:B------:R-:W-:Y:S02]  /*4820*/  F2FP.SATFINITE.E4M3.F32.PACK_AB_MERGE_C R143, R55, R54, R34 ;  /* 0x00000036378f723e */ /* 0x000fe40004807022 */
[----:B------:R-:W-:Y:S01]  /*4830*/  CS2R R34, SRZ ;  /* 0x0000000000227805 */ /* 0x000fe2000001ff00 */
[----:B------:R-:W1:Y:S01]  /*4840*/  MUFU.EX2 R80, R80 ;  /* 0x0000005000507308 */ /* 0x000e620000000800 */
[C---:B0-----:R-:W-:Y:S01]  /*4850*/  F2FP.SATFINITE.E4M3.F32.PACK_AB_MERGE_C R78, R29.reuse, R78, RZ ;  /* 0x0000004e1d4e723e */ /* 0x041fe200048070ff */
[----:B------:R-:W-:Y:S01]  /*4860*/  FADD.FTZ R29, R29, R2 ;  /* 0x000000021d1d7221 */ /* 0x000fe20000010000 */
[----:B------:R-:W-:Y:S02]  /*4870*/  CS2R R54, SRZ ;  /* 0x0000000000367805 */ /* 0x000fe4000001ff00 */
[----:B------:R-:W-:Y:S02]  /*4880*/  F2FP.SATFINITE.E4M3.F32.PACK_AB_MERGE_C R142, R53, R52, R78 ;  /* 0x00000034358e723e */ /* 0x000fe4000480704e */
[----:B------:R-:W-:Y:S01]  /*4890*/  CS2R R52, SRZ ;  /* 0x0000000000347805 */ /* 0x000fe2000001ff00 */
[----:B------:R-:W0:Y:S01]  /*48a0*/  MUFU.EX2 R38, R38 ;  /* 0x0000002600267308 */ /* 0x000e220000000800 */
[----:B--2---:R-:W-:-:S07]  /*48b0*/  FADD.FTZ R11, R61, R6 ;  /* 0x000000063d0b7221 */ /* 0x004fce0000010000 */
        /* <DEDUP_REMOVED lines=12> */
[C---:B--2---:R-:W-:Y:S01]  /*4980*/  FADD.FTZ R6, R39.reuse, R6 ;  /* 0x0000000627067221 */ /* 0x044fe20000010000 */
[----:B------:R-:W-:-:S04]  /*4990*/  F2FP.SATFINITE.E4M3.F32.PACK_AB_MERGE_C R62, R39, R62, RZ ;  /* 0x0000003e273e723e */ /* 0x000fc800048070ff */
[----:B------:R-:W-:Y:S02]  /*49a0*/  F2FP.SATFINITE.E4M3.F32.PACK_AB_MERGE_C R137, R38, R61, R62 ;  /* 0x0000003d2689723e */ /* 0x000fe4000480703e */
[----:B------:R-:W-:Y:S01]  /*49b0*/  CS2R R38, SRZ ;  /* 0x0000000000267805 */ /* 0x000fe2000001ff00 */
[----:B------:R-:W2:Y:S01]  /*49c0*/  MUFU.EX2 R86, R86 ;  /* 0x0000005600567308 */ /* 0x000ea20000000800 */
[C---:B-1----:R-:W-:Y:S01]  /*49d0*/  F2FP.SATFINITE.E4M3.F32.PACK_AB_MERGE_C R84, R3.reuse, R84, RZ ;  /* 0x000000540354723e */ /* 0x042fe200048070ff */
[----:B------:R-:W-:-:S03]  /*49e0*/  FADD.FTZ R3, R3, R2 ;  /* 0x0000000203037221 */ /* 0x000fc60000010000 */
[----:B------:R-:W-:-:S03]  /*49f0*/  F2FP.SATFINITE.E4M3.F32.PACK_AB_MERGE_C R136, R9, R80, R84 ;  /* 0x000000500988723e */ /* 0x000fc60004807054 */
[----:B------:R-:W1:Y:S01]  /*4a00*/  MUFU.EX2 R44, R44 ;  /* 0x0000002c002c7308 */ /* 0x000e620000000800 */
[----:B0-----:R-:W-:-:S07]  /*4a10*/  FADD.FTZ R11, R63, R6 ;  /* 0x000000063f0b7221 */ /* 0x001fce0000010000 */
[----:B------:R-:W0:Y:S01]  /*4a20*/  MUFU.EX2 R7, R88 ;  /* 0x0000005800077308 */ /* 0x000e220000000800 */
[----:B--2---:R-:W-:-:S07]  /*4a30*/  FADD.FTZ R2, R86, R3 ;  /* 0x0000000356027221 */ /* 0x004fce0000010000 */
[----:B------:R-:W-:Y:S01]  /*4a40*/  MUFU.EX2 R45, R45 ;  /* 0x0000002d002d7308 */ /* 0x000fe20000000800 */
[----:B-1----:R-:W-:-:S07]  /*4a50*/  FADD.FTZ R6, R44, R11 ;  /* 0x0000000b2c067221 */ /* 0x002fce0000010000 */
        /* <DEDUP_REMOVED lines=8> */
[----:B-1----:R-:W-:Y:S01]  /*4ae0*/  F2FP.SATFINITE.E4M3.F32.PACK_AB_MERGE_C R8, R24, R45, RZ ;  /* 0x0000002d1808723e */ /* 0x002fe200048070ff */
[----:B------:R-:W-:-:S03]  /*4af0*/  FADD.FTZ R45, R45, R6 ;  /* 0x000000062d2d7221 */ /* 0x000fc60000010000 */
[----:B------:R-:W-:Y:S01]  /*4b00*/  F2FP.SATFINITE.E4M3.F32.PACK_AB_MERGE_C R139, R44, R63, R8 ;  /* 0x0000003f2c8b723e */ /* 0x000fe20004807008 */
[----:B------:R-:W-:Y:S01]  /*4b10*/  FADD.FTZ R2, R24, R45 ;  /* 0x0000002d18027221 */ /* 0x000fe20000010000 */
[----:B------:R-:W-:Y:S02]  /*4b20*/  CS2R R24, SRZ ;  /* 0x0000000000187805 */ /* 0x000fe4000001ff00 */
[----:B------:R-:W-:Y:S01]  /*4b30*/  CS2R R44, SRZ ;  /* 0x00000000002c7805 */ /* 0x000fe2000001ff00 */
[----:B------:R-:W-:Y:S06]  /*4b40*/  @!P1 BRA `(.L_x_15425) ;  /* 0x0000003800589947 */ /* 0x000fec0003800000 */
[----:B------:R-:W-:Y:S01]  /*4b50*/  IMAD.MOV.U32 R7, RZ, RZ, R15 ;  /* 0x000000ffff077224 */ /* 0x000fe200078e000f */
[----:B------:R-:W-:Y:S02]  /*4b60*/  MOV R6, R56 ;  /* 0x0000003800067202 */ /* 0x000fe40000000f00 */
        /* <DEDUP_REMOVED lines=20> */
[----:B------:R-:W-:Y:S01]  /*4cb0*/  ULDC UR18, c[0x0][0x2f0] ;  /* 0x0000bc0000127ab9 */ /* 0x000fe20000000800 */
[----:B------:R-:W-:-:S05]  /*4cc0*/  ULDC UR11, c[0x0][0x988] ;  /* 0x00026200000b7ab9 */ /* 0x000fca0000000800 */
.L_x_15436:
[----:B------:R-:W-:-:S04]  /*4cd0*/  UISETP.NE.AND UP0, UPT, UR23, 0x1, UPT ;  /* 0x000000011700788c */ /* 0x000fc8000bf05270 */
[----:B------:R-:W-:-:S04]  /*4ce0*/  USEL UR8, URZ, 0x1, UP0 ;  /* 0x000000013f087887 */ /* 0x000fc80008000000 */
[----:B------:R-:W-:Y:S01]  /*4cf0*/  ULOP3.LUT UR8, UR22, UR8, URZ, 0x3c, !UPT ;  /* 0x0000000816087292 */ /* 0x000fe2000f8e3c3f */
[----:B------:R-:W-:Y:S11]  /*4d00*/  @!P0 BRA `(.L_x_15426) ;  /* 0x0000000000048947 */ /* 0x000ff60003800000 */
[----:B------:R-:W-:Y:S01]  /*4d10*/  BPT.TRAP 0x1 ;  /* 0x000000040000795c */ /* 0x000fe20000300000 */
.L_x_15426:
        /* <DEDUP_REMOVED lines=9> */
.L_x_15427:
[----:B-1----:R-:W-:Y:S05]  /*4db0*/  @P1 BRA `(.L_x_15428) ;  /* 0x0000000000081947 */ /* 0x002fea0003800000 */
[----:B------:R-:W1:Y:S02]  /*4dc0*/  SYNCS.PHASECHK.TRANS64.TRYWAIT P1, [UR19+0x12430], R8 ;  /* 0x01243008ff0075a7 */ /* 0x000e640008020153 */
[----:B-1----:R-:W-:Y:S05]  /*4dd0*/  @!P1 BRA `(.L_x_15429) ;  /* 0x000000cc00e89947 */ /* 0x002fea0003800000 */
.L_x_15428:
        /* <DEDUP_REMOVED lines=64> */
.L_x_15430:
[----:B------:R-:W-:Y:S01]  /*51e0*/  ULEA UR13, UR23, UR46, 0x3 ;  /* 0x0000002e170d7291 */ /* 0x000fe2000f8e183f */
[----:B01----:R-:W-:-:S05]  /*51f0*/  IMAD.U32 R8, RZ, RZ, UR22 ;  /* 0x00000016ff087e24 */ /* 0x003fca000f8e00ff */
[----:B------:R-:W-:-:S04]  /*5200*/  SHF.L.U32 R8, R8, 0x1f, RZ ;  /* 0x0000001f08087819 */ /* 0x000fc800000006ff */
[----:B------:R0:W1:Y:S01]  /*5210*/  SYNCS.PHASECHK.TRANS64.TRYWAIT P1, [UR13+0x12450], R8 ;  /* 0x01245008ff0075a7 */ /* 0x000062000802014d */
[----:B------:R-:W-:Y:S05]  /*5220*/  @!P0 BRA `(.L_x_15431) ;  /* 0x0000000000048947 */ /* 0x000fea0003800000 */
[----:B------:R-:W-:Y:S01]  /*5230*/  BPT.TRAP 0x1 ;  /* 0x000000040000795c */ /* 0x000fe20000300000 */
.L_x_15431:
[----:B-1----:R-:W-:Y:S05]  /*5240*/  @P1 BRA `(.L_x_15432) ;  /* 0x0000000000081947 */ /* 0x002fea0003800000 */
[----:B------:R-:W1:Y:S02]  /*5250*/  SYNCS.PHASECHK.TRANS64.TRYWAIT P1, [UR13+0x12450], R8 ;  /* 0x01245008ff0075a7 */ /* 0x000e64000802014d */
[----:B-1----:R-:W-:Y:S05]  /*5260*/  @!P1 BRA `(.L_x_15433) ;  /* 0x000000c800dc9947 */ /* 0x002fea0003800000 */
.L_x_15432:
        /* <DEDUP_REMOVED lines=32> */
.L_x_15434:
        /* <DEDUP_REMOVED lines=13> */
[----:B------:R-:W-:-:S02]  /*5540*/  IMAD.MOV.U32 R93, RZ, RZ, R4 ;  /* 0x000000ffff5d7224 */ /* 0x000fc400078e0004 */
        /* <DEDUP_REMOVED lines=12> */
[C---:B------:R-:W-:Y:S01]  /*5610*/  FMUL.FTZ R115, R0.reuse, R89 ;  /* 0x0000005900737220 */ /* 0x040fe20000410000 */
[----:B------:R-:W-:Y:S01]  /*5620*/  UIMAD UR6, UR21, -0xa0, UR6 ;  /* 0xffffff60150678a4 */ /* 0x000fe2000f8e0206 */
[C---:B------:R-:W-:Y:S01]  /*5630*/  FMUL.FTZ R118, R0.reuse, R92 ;  /* 0x0000005c00767220 */ /* 0x040fe20000410000 */
[----:B------:R-:W2:Y:S01]  /*5640*/  SHFL.IDX PT, R128, R93, RZ, 0x1c1f ;  /* 0x001c1fff5d807589 */ /* 0x000ea200000e0000 */
[C---:B------:R-:W-:Y:S01]  /*5650*/  FMUL.FTZ R89, R0.reuse, R91 ;  /* 0x0000005b00597220 */ /* 0x040fe20000410000 */
[C---:B------:R-:W-:Y:S01]  /*5660*/  FMUL.FTZ R92, R0.reuse, R98 ;  /* 0x00000062005c7220 */ /* 0x040fe20000410000 */
[C---:B------:R-:W-:Y:S01]  /*5670*/  FMUL.FTZ R91, R0.reuse, R95 ;  /* 0x0000005f005b7220 */ /* 0x040fe20000410000 */
[----:B------:R-:W-:Y:S01]  /*5680*/  IMAD.U32 R96, RZ, RZ, UR6 ;  /* 0x00000006ff607e24 */ /* 0x000fe2000f8e00ff */
[----:B------:R-:W-:Y:S01]  /*5690*/  MOV R98, UR18 ;  /* 0x0000001200627c02 */ /* 0x000fe20008000f00 */
[----:B------:R-:W3:Y:S01]  /*56a0*/  MUFU.TANH R136, R136 ;  /* 0x0000008800887308 */ /* 0x000ee20000002400 */
[----:B01----:R-:W-:Y:S01]  /*56b0*/  FMUL.FTZ R8, R0, R122 ;  /* 0x0000007a00087220 */ /* 0x003fe20000410000 */
[----:B------:R-:W-:-:S02]  /*56c0*/  IMAD R95, R5, -0x2, R96 ;  /* 0xfffffffe055f7824 */ /* 0x000fc400078e0260 */
[C---:B------:R-:W-:Y:S01]  /*56d0*/  FMUL.FTZ R122, R0.reuse, R125 ;  /* 0x0000007d007a7220 */ /* 0x040fe20000410000 */
[C---:B------:R-:W-:Y:S01]  /*56e0*/  FMUL.FTZ R9, R0.reuse, R123 ;  /* 0x0000007b00097220 */ /* 0x040fe20000410000 */
[----:B------:R-:W-:Y:S01]  /*56f0*/  FMUL.FTZ R123, R0, R129 ;  /* 0x00000081007b7220 */ /* 0x000fe20000410000 */
[----:B------:R-:W-:Y:S02]  /*5700*/  IMAD R95, R98, UR42, R95 ;  /* 0x0000002a625f7c24 */ /* 0x000fe4000f8e025f */
        /* <DEDUP_REMOVED lines=11> */
[----:B--2---:R-:W-:Y:S01]  /*57c0*/  IADD3 R128, R128, -UR17, R95 ;  /* 0x8000001180807c10 */ /* 0x004fe2000fffe05f */
[C---:B------:R-:W-:Y:S01]  /*57d0*/  FMUL.FTZ R125, R0.reuse, R133 ;  /* 0x00000085007d7220 */ /* 0x040fe20000410000 */
[C---:B------:R-:W-:Y:S01]  /*57e0*/  FMUL.FTZ R18, R0.reuse, R110 ;  /* 0x0000006e00127220 */ /* 0x040fe20000410000 */
[----:B------:R-:W-:Y:S01]  /*57f0*/  FMUL.FTZ R19, R0, R111 ;  /* 0x0000006f00137220 */ /* 0x000fe20000410000 */
[----:B------:R-:W-:Y:S01]  /*5800*/  ISETP.GT.AND P1, PT, R128, RZ, PT ;  /* 0x000000ff8000720c */ /* 0x000fe20003f24270 */
[----:B------:R-:W-:Y:S01]  /*5810*/  FMUL.FTZ R129, R0, R112 ;  /* 0x0000007000817220 */ /* 0x000fe20000410000 */
[----:B------:R-:W2:Y:S01]  /*5820*/  MUFU.TANH R122, R122 ;  /* 0x0000007a007a7308 */ /* 0x000ea20000002400 */
[----:B------:R-:W-:Y:S01]  /*5830*/  ISETP.GT.AND P2, PT, R128, 0x1, PT ;  /* 0x000000018000780c */ /* 0x000fe20003f44270 */
[----:B------:R-:W-:Y:S01]  /*5840*/  FMUL.FTZ R13, R0, R131 ;  /* 0x00000083000d7220 */ /* 0x000fe20000410000 */
[----:B---3--:R-:W-:Y:S01]  /*5850*/  FSEL R109, R136, -INF , P1 ;  /* 0xff800000886d7808 */ /* 0x008fe20000800000 */
        /* <DEDUP_REMOVED lines=14> */
[----:B------:R-:W-:Y:S01]  /*5940*/  FMUL.FTZ R121, R0, R76 ;  /* 0x0000004c00797220 */ /* 0x000fe20000410000 */
[----:B--2---:R-:W-:Y:S01]  /*5950*/  FSEL R111, R122, -INF , P2 ;  /* 0xff8000007a6f7808 */ /* 0x004fe20001000000 */
[----:B------:R-:W-:Y:S01]  /*5960*/  FMUL.FTZ R96, R0, R102 ;  /* 0x0000006600607220 */ /* 0x000fe20000410000 */
[----:B------:R-:W-:Y:S01]  /*5970*/  FMNMX.FTZ R98, R110, R99, !PT ;  /* 0x000000636e627209 */ /* 0x000fe20007810000 */
[----:B------:R-:W-:Y:S01]  /*5980*/  FMUL.FTZ R122, R0, R77 ;  /* 0x0000004d007a7220 */ /* 0x000fe20000410000 */
[----:B------:R-:W-:Y:S01]  /*5990*/  ISETP.GT.AND P2, PT, R128, 0x11, PT ;  /* 0x000000118000780c */ /* 0x000fe20003f44270 */
[----:B------:R-:W2:Y:S01]  /*59a0*/  MUFU.TANH R126, R126 ;  /* 0x0000007e007e7308 */ /* 0x000ea20000002400 */
[----:B0-----:R-:W-:Y:S01]  /*59b0*/  FSEL R112, R124, -INF , P1 ;  /* 0xff8000007c707808 */ /* 0x001fe20000800000 */
[C---:B------:R-:W-:Y:S01]  /*59c0*/  FMUL.FTZ R23, R0.reuse, R119 ;  /* 0x0000007700177220 */ /* 0x040fe20000410000 */
        /* <DEDUP_REMOVED lines=11> */
[----:B------:R-:W-:Y:S01]  /*5a80*/  FMUL.FTZ R56, R0, R56 ;  /* 0x0000003800387220 */ /* 0x000fe20000410000 */
[----:B------:R-:W-:Y:S01]  /*5a90*/  UMOV UR6, UR11 ;  /* 0x0000000b00067c82 */ /* 0x000fe20008000000 */
        /* <DEDUP_REMOVED lines=12> */
[----:B------:R-:W-:Y:S01]  /*5b60*/  FMUL.FTZ R83, R0, R83 ;  /* 0x0000005300537220 */ /* 0x000fe20000410000 */
[----:B------:R-:W-:Y:S01]  /*5b70*/  FMNMX.FTZ R101, R74, R99, !PT ;  /* 0x000000634a657209 */ /* 0x000fe20007810000 */
[C---:B------:R-:W-:Y:S01]  /*5b80*/  FMUL.FTZ R86, R0.reuse, R86 ;  /* 0x0000005600567220 */ /* 0x040fe20000410000 */
[C---:B------:R-:W-:Y:S01]  /*5b90*/  FMUL.FTZ R87, R0.reuse, R87 ;  /* 0x0000005700577220 */ /* 0x040fe20000410000 */
[----:B------:R-:W0:Y:S01]  /*5ba0*/  MUFU.TANH R105, R105 ;  /* 0x0000006900697308 */ /* 0x000e220000002400 */
[----:B-1----:R-:W-:Y:S01]  /*5bb0*/  FSEL R76, R127, -INF , P1 ;  /* 0xff8000007f4c7808 */ /* 0x002fe20000800000 */
[----:B------:R-:W-:Y:S01]  /*5bc0*/  FMUL.FTZ R58, R0, R58 ;  /* 0x0000003a003a7220 */ /* 0x000fe20000410000 */
[----:B------:R-:W-:Y:S01]  /*5bd0*/  ISETP.GT.AND P1, PT, R128, 0x28, PT ;  /* 0x000000288000780c */ /* 0x000fe20003f24270 */
[----:B------:R-:W-:Y:S01]  /*5be0*/  FMUL.FTZ R59, R0, R59 ;  /* 0x0000003b003b7220 */ /* 0x000fe20000410000 */
[----:B------:R-:W-:Y:S01]  /*5bf0*/  FMNMX.FTZ R100, R76, R101, !PT ;  /* 0x000000654c647209 */ /* 0x000fe20007810000 */
[C---:B------:R-:W-:Y:S01]  /*5c00*/  FMUL.FTZ R62, R0.reuse, R62 ;  /* 0x0000003e003e7220 */ /* 0x040fe20000410000 */
[----:B------:R-:W-:Y:S01]  /*5c10*/  FMUL.FTZ R63, R0, R63 ;  /* 0x0000003f003f7220 */ /* 0x000fe20000410000 */
        /* <DEDUP_REMOVED lines=12> */
[----:B------:R-:W-:Y:S01]  /*5ce0*/  UIADD3 UR19, UR19, 0x12440, URZ ;  /* 0x0001244013137890 */ /* 0x000fe2000fffe03f */
[----:B------:R-:W-:-:S03]  /*5cf0*/  FMNMX.FTZ R101, R77, R102, !PT ;  /* 0x000000664d657209 */ /* 0x000fc60007810000 */
[----:B------:R-:W0:Y:S01]  /*5d00*/  MUFU.TANH R107, R107 ;  /* 0x0000006b006b7308 */ /* 0x000e220000002400 */
[----:B-1----:R-:W-:Y:S01]  /*5d10*/  FSEL R100, R106, -INF , P2 ;  /* 0xff8000006a647808 */ /* 0x002fe20001000000 */
[----:B------:R-:W-:Y:S01]  /*5d20*/  UPRMT UR19, UR9, 0x654, UR19 ;  /* 0x0000065409137896 */ /* 0x000fe20008000013 */
[----:B------:R-:W-:Y:S02]  /*5d30*/  ISETP.GT.AND P2, PT, R128, 0x31, PT ;  /* 0x000000318000780c */ /* 0x000fe40003f44270 */
[----:B------:R-:W-:-:S03]  /*5d40*/  FMNMX.FTZ R103, R100, R101, !PT ;  /* 0x0000006564677209 */ /* 0x000fc60007810000 */
[----:B------:R-:W1:Y:S01]  /*5d50*/  MUFU.TANH R114, R114 ;  /* 0x0000007200727308 */ /* 0x000e620000002400 */
[----:B--2---:R-:W-:Y:S02]  /*5d60*/  FSEL R80, R129, -INF , P1 ;  /* 0xff80000081507808 */ /* 0x004fe40000800000 */
[----:B------:R-:W-:Y:S01]  /*5d70*/  ISETP.GT.AND P1, PT, R128, 0x38, PT ;  /* 0x000000388000780c */ /* 0x000fe20003f24270 */
[----:B------:R-:W-:Y:S01]  /*5d80*/  SYNCS.ARRIVE.TRANS64.RED.A1T0 RZ, [UR19], RZ ;  /* 0x000000ffffff79a7 */ /* 0x000fe20008100413 */
        /* <DEDUP_REMOVED lines=22> */
[----:B------:R-:W-:Y:S01]  /*5ef0*/  MUFU.TANH R130, R130 ;  /* 0x0000008200827308 */ /* 0x000fe20000002400 */
[----:B--2---:R-:W-:Y:S02]  /*5f00*/  FSEL R85, R118, -INF , P1 ;  /* 0xff80000076557808 */ /* 0x004fe40000800000 */
[----:B------:R-:W-:Y:S02]  /*5f10*/  ISETP.GT.AND P1, PT, R128, 0x50, PT ;  /* 0x000000508000780c */ /* 0x000fe40003f24270 */
[----:B------:R-:W-:-:S03]  /*5f20*/  FMNMX.FTZ R113, R85, R106, !PT ;  /* 0x0000006a55717209 */ /* 0x000fc60007810000 */
[----:B------:R-:W1:Y:S01]  /*5f30*/  MUFU.TANH R119, R119 ;  /* 0x0000007700777308 */ /* 0x000e620000002400 */
[----:B0-----:R-:W-:Y:S01]  /*5f40*/  FSEL R104, R117, -INF , P2 ;  /* 0xff80000075687808 */ /* 0x001fe20001000000 */
[----:B------:R-:W-:Y:S01]  /*5f50*/  FMUL.FTZ R117, R0, R61 ;  /* 0x0000003d00757220 */ /* 0x000fe20000410000 */
[----:B------:R-:W-:Y:S02]  /*5f60*/  ISETP.GT.AND P2, PT, R128, 0x51, PT ;  /* 0x000000518000780c */ /* 0x000fe40003f44270 */
[----:B------:R-:W-:-:S03]  /*5f70*/  FMNMX.FTZ R114, R104, R113, !PT ;  /* 0x0000007168727209 */ /* 0x000fc60007810000 */
[----:B------:R-:W0:Y:S08]  /*5f80*/  MUFU.TANH R131, R131 ;  /* 0x0000008300837308 */ /* 0x000e300000002400 */
[----:B------:R-:W2:Y:S01]  /*5f90*/  MUFU.TANH R132, R132 ;  /* 0x0000008400847308 */ /* 0x000ea20000002400 */
[----:B-1----:R-:W-:Y:S02]  /*5fa0*/  FSEL R106, R119, -INF , P2 ;  /* 0xff800000776a7808 */ /* 0x002fe40001000000 */
[----:B------:R-:W-:-:S05]  /*5fb0*/  ISETP.GT.AND P2, PT, R128, 0x59, PT ;  /* 0x000000598000780c */ /* 0x000fca0003f44270 */
[----:B------:R-:W-:Y:S08]  /*5fc0*/  MUFU.TANH R133, R133 ;  /* 0x0000008500857308 */ /* 0x000ff00000002400 */
[----:B------:R1:W-:Y:S08]  /*5fd0*/  MUFU.TANH R116, R105 ;  /* 0x0000006900747308 */ /* 0x0003f00000002400 */
[----:B------:R-:W3:Y:S01]  /*5fe0*/  MUFU.TANH R120, R120 ;  /* 0x0000007800787308 */ /* 0x000ee20000002400 */
[----:B-1----:R-:W-:-:S02]  /*5ff0*/  FSEL R105, R130, -INF , P1 ;  /* 0xff80000082697808 */ /* 0x002fc40000800000 */
[----:B------:R-:W-:-:S05]  /*6000*/  ISETP.GT.AND P1, PT, R128, 0x58, PT ;  /* 0x000000588000780c */ /* 0x000fca0003f24270 */
[----:B------:R1:W-:Y:S08]  /*6010*/  MUFU.TANH R118, R107 ;  /* 0x0000006b00767308 */ /* 0x0003f00000002400 */
[----:B------:R-:W4:Y:S01]  /*6020*/  MUFU.TANH R121, R121 ;  /* 0x0000007900797308 */ /* 0x000f220000002400 */
[----:B-1----:R-:W-:Y:S01]  /*6030*/  FMNMX.FTZ R107, R105, R114, !PT ;  /* 0x00000072696b7209 */ /* 0x002fe20007810000 */
[----:B------:R-:W-:Y:S01]  /*6040*/  FMUL.FTZ R114, R0, R57 ;  /* 0x0000003900727220 */ /* 0x000fe20000410000 */
[----:B0-----:R-:W-:-:S02]  /*6050*/  FSEL R57, R131, -INF , P1 ;  /* 0xff80000083397808 */ /* 0x001fc40000800000 */
[----:B------:R-:W-:Y:S02]  /*6060*/  FMNMX.FTZ R126, R106, R107, !PT ;  /* 0x0000006b6a7e7209 */ /* 0x000fe40007810000 */
[----:B------:R-:W-:Y:S01]  /*6070*/  ISETP.GT.AND P1, PT, R128, 0x60, PT ;  /* 0x000000608000780c */ /* 0x000fe20003f24270 */
[----:B------:R-:W0:Y:S01]  /*6080*/  MUFU.TANH R122, R122 ;  /* 0x0000007a007a7308 */ /* 0x000e220000002400 */
[----:B--2---:R-:W-:Y:S02]  /*6090*/  FSEL R107, R132, -INF , P2 ;  /* 0xff800000846b7808 */ /* 0x004fe40001000000 */
[----:B------:R-:W-:Y:S02]  /*60a0*/  FMNMX.FTZ R126, R57, R126, !PT ;  /* 0x0000007e397e7209 */ /* 0x000fe40007810000 */
[----:B------:R-:W-:Y:S02]  /*60b0*/  ISETP.GT.AND P2, PT, R128, 0x61, PT ;  /* 0x000000618000780c */ /* 0x000fe40003f44270 */
[----:B------:R-:W-:Y:S01]  /*60c0*/  FMNMX.FTZ R115, R107, R126, !PT ;  /* 0x0000007e6b737209 */ /* 0x000fe20007810000 */
[----:B------:R1:W-:Y:S01]  /*60d0*/  MUFU.TANH R125, R56 ;  /* 0x00000038007d7308 */ /* 0x0003e20000002400 */
[----:B---3--:R-:W-:-:S02]  /*60e0*/  FSEL R113, R120, -INF , P2 ;  /* 0xff80000078717808 */ /* 0x008fc40001000000 */
[----:B------:R-:W-:-:S05]  /*60f0*/  ISETP.GT.AND P2, PT, R128, 0x69, PT ;  /* 0x000000698000780c */ /* 0x000fca0003f44270 */
[----:B------:R-:W2:Y:S01]  /*6100*/  MUFU.TANH R123, R123 ;  /* 0x0000007b007b7308 */ /* 0x000ea20000002400 */
[----:B-1----:R-:W-:Y:S01]  /*6110*/  FMUL.FTZ R56, R0, R60 ;  /* 0x0000003c00387220 */ /* 0x002fe20000410000 */
[----:B------:R-:W-:Y:S02]  /*6120*/  FSEL R60, R133, -INF , P1 ;  /* 0xff800000853c7808 */ /* 0x000fe40000800000 */
[----:B------:R-:W-:-:S04]  /*6130*/  ISETP.GT.AND P1, PT, R128, 0x68, PT ;  /* 0x000000688000780c */ /* 0x000fc80003f24270 */
[----:B------:R-:W1:Y:S01]  /*6140*/  MUFU.TANH R124, R124 ;  /* 0x0000007c007c7308 */ /* 0x000e620000002400 */
[----:B----4-:R-:W-:Y:S02]  /*6150*/  FSEL R61, R121, -INF , P1 ;  /* 0xff800000793d7808 */ /* 0x010fe40000800000 */
[----:B------:R-:W-:-:S05]  /*6160*/  ISETP.GT.AND P1, PT, R128, 0x70, PT ;  /* 0x000000708000780c */ /* 0x000fca0003f24270 */
[----:B------:R3:W4:Y:S08]  /*6170*/  MUFU.TANH R127, R114 ;  /* 0x00000072007f7308 */ /* 0x0007300000002400 */
[----:B------:R5:W4:Y:S01]  /*6180*/  MUFU.TANH R126, R56 ;  /* 0x00000038007e7308 */ /* 0x000b220000002400 */
[----:B---3--:R-:W-:-:S04]  /*6190*/  FMNMX.FTZ R114, R60, R115, !PT ;  /* 0x000000733c727209 */ /* 0x008fc80007810000 */
[----:B------:R-:W-:Y:S02]  /*61a0*/  FMNMX.FTZ R120, R113, R114, !PT ;  /* 0x0000007271787209 */ /* 0x000fe40007810000 */
[----:B0-----:R-:W-:Y:S01]  /*61b0*/  FSEL R114, R122, -INF , P2 ;  /* 0xff8000007a727808 */ /* 0x001fe20001000000 */
[----:B------:R-:W0:Y:S01]  /*61c0*/  MUFU.TANH R129, R117 ;  /* 0x0000007500817308 */ /* 0x000e220000002400 */
[----:B------:R-:W-:Y:S01]  /*61d0*/  FMNMX.FTZ R115, R61, R120, !PT ;  /* 0x000000783d737209 */ /* 0x000fe20007810000 */
[----:B-----5:R-:W-:Y:S01]  /*61e0*/  FMUL.FTZ R56, R0, R64 ;  /* 0x0000004000387220 */ /* 0x020fe20000410000 */
[----:B------:R-:W-:Y:S02]  /*61f0*/  ISETP.GT.AND P2, PT, R128, 0x71, PT ;  /* 0x000000718000780c */ /* 0x000fe40003f44270 */
[----:B--2---:R-:W-:Y:S02]  /*6200*/  FSEL R64, R123, -INF , P1 ;  /* 0xff8000007b407808 */ /* 0x004fe40000800000 */
[----:B------:R-:W-:Y:S01]  /*6210*/  FMNMX.FTZ R119, R114, R115, !PT ;  /* 0x0000007372777209 */ /* 0x000fe20007810000 */
[----:B------:R2:W3:Y:S01]  /*6220*/  MUFU.TANH R122, R56 ;  /* 0x00000038007a7308 */ /* 0x0004e20000002400 */
[----:B------:R-:W-:-:S02]  /*6230*/  ISETP.GT.AND P1, PT, R128, 0x78, PT ;  /* 0x000000788000780c */ /* 0x000fc40003f24270 */
[----:B-1----:R-:W-:Y:S02]  /*6240*/  FSEL R115, R124, -INF , P2 ;  /* 0xff8000007c737808 */ /* 0x002fe40001000000 */
[----:B------:R-:W-:Y:S01]  /*6250*/  FMNMX.FTZ R120, R64, R119, !PT ;  /* 0x0000007740787209 */ /* 0x000fe20007810000 */
[----:B------:R-:W-:Y:S01]  /*6260*/  FMUL.FTZ R119, R0, R65 ;  /* 0x0000004100777220 */ /* 0x000fe20000410000 */
[----:B------:R-:W-:Y:S01]  /*6270*/  ISETP.GT.AND P2, PT, R128, 0x79, PT ;  /* 0x000000798000780c */ /* 0x000fe20003f44270 */
[----:B------:R-:W-:Y:S01]  /*6280*/  MUFU.TANH R8, R8 ;  /* 0x0000000800087308 */ /* 0x000fe20000002400 */
[----:B------:R-:W-:Y:S01]  /*6290*/  FSEL R65, R116, -INF , P1 ;  /* 0xff80000074417808 */ /* 0x000fe20000800000 */
[----:B--2---:R-:W-:Y:S01]  /*62a0*/  FMUL.FTZ R56, R0, R68 ;  /* 0x0000004400387220 */ /* 0x004fe20000410000 */
[----:B------:R-:W-:Y:S02]  /*62b0*/  FMNMX.FTZ R120, R115, R120, !PT ;  /* 0x0000007873787209 */ /* 0x000fe40007810000 */
[----:B------:R-:W-:-:S02]  /*62c0*/  ISETP.GT.AND P1, PT, R128, 0x80, PT ;  /* 0x000000808000780c */ /* 0x000fc40003f24270 */
[----:B------:R-:W-:Y:S01]  /*62d0*/  FSEL R116, R118, -INF , P2 ;  /* 0xff80000076747808 */ /* 0x000fe20001000000 */
[----:B------:R0:W1:Y:S01]  /*62e0*/  MUFU.TANH R124, R119 ;  /* 0x00000077007c7308 */ /* 0x0000620000002400 */
[----:B------:R-:W-:Y:S02]  /*62f0*/  FMNMX.FTZ R117, R65, R120, !PT ;  /* 0x0000007841757209 */ /* 0x000fe40007810000 */
[----:B------:R-:W-:Y:S02]  /*6300*/  ISETP.GT.AND P2, PT, R128, 0x81, PT ;  /* 0x000000818000780c */ /* 0x000fe40003f44270 */
[----:B------:R-:W-:Y:S02]  /*6310*/  FSEL R68, R125, -INF , P1 ;  /* 0xff8000007d447808 */ /* 0x000fe40000800000 */
[----:B------:R-:W-:Y:S01]  /*6320*/  FMNMX.FTZ R121, R116, R117, !PT ;  /* 0x0000007574797209 */ /* 0x000fe20007810000 */
[----:B------:R2:W5:Y:S01]  /*6330*/  MUFU.TANH R125, R56 ;  /* 0x00000038007d7308 */ /* 0x0005620000002400 */
[----:B------:R-:W-:-:S02]  /*6340*/  ISETP.GT.AND P1, PT, R128, 0x88, PT ;  /* 0x000000888000780c */ /* 0x000fc40003f24270 */
[----:B----4-:R-:W-:Y:S02]  /*6350*/  FSEL R117, R127, -INF , P2 ;  /* 0xff8000007f757808 */ /* 0x010fe40001000000 */
[----:B------:R-:W-:Y:S01]  /*6360*/  FMNMX.FTZ R120, R68, R121, !PT ;  /* 0x0000007944787209 */ /* 0x000fe20007810000 */
[----:B------:R-:W-:Y:S01]  /*6370*/  FMUL.FTZ R121, R0, R69 ;  /* 0x0000004500797220 */ /* 0x000fe20000410000 */
[----:B------:R-:W-:Y:S01]  /*6380*/  ISETP.GT.AND P2, PT, R128, 0x89, PT ;  /* 0x000000898000780c */ /* 0x000fe20003f44270 */
[----:B------:R-:W-:Y:S01]  /*6390*/  MUFU.TANH R9, R9 ;  /* 0x0000000900097308 */ /* 0x000fe20000002400 */
[----:B------:R-:W-:Y:S02]  /*63a0*/  FSEL R118, R126, -INF , P1 ;  /* 0xff8000007e767808 */ /* 0x000fe40000800000 */
[----:B------:R-:W-:Y:S02]  /*63b0*/  FMNMX.FTZ R69, R117, R120, !PT ;  /* 0x0000007875457209 */ /* 0x000fe40007810000 */
[----:B------:R-:W-:-:S02]  /*63c0*/  ISETP.GT.AND P1, PT, R128, 0x90, PT ;  /* 0x000000908000780c */ /* 0x000fc40003f24270 */
[----:B0-----:R-:W-:Y:S01]  /*63d0*/  FSEL R119, R129, -INF , P2 ;  /* 0xff80000081777808 */ /* 0x001fe20001000000 */
[----:B------:R-:W0:Y:S01]  /*63e0*/  MUFU.TANH R121, R121 ;  /* 0x0000007900797308 */ /* 0x000e220000002400 */
[----:B--2---:R-:W-:Y:S02]  /*63f0*/  FMNMX.FTZ R56, R118, R69, !PT ;  /* 0x0000004576387209 */ /* 0x004fe40007810000 */
[----:B------:R-:W-:Y:S02]  /*6400*/  ISETP.GT.AND P2, PT, R128, 0x91, PT ;  /* 0x000000918000780c */ /* 0x000fe40003f44270 */
[----:B---3--:R-:W-:Y:S01]  /*6410*/  FSEL R120, R122, -INF , P1 ;  /* 0xff8000007a787808 */ /* 0x008fe20000800000 */
[----:B------:R-:W-:Y:S01]  /*6420*/  FMUL.FTZ R122, R0, R79 ;  /* 0x0000004f007a7220 */ /* 0x000fe20000410000 */
[----:B------:R-:W-:Y:S01]  /*6430*/  FMNMX.FTZ R123, R119, R56, !PT ;  /* 0x00000038777b7209 */ /* 0x000fe20007810000 */
[----:B------:R-:W-:Y:S01]  /*6440*/  MUFU.TANH R10, R10 ;  /* 0x0000000a000a7308 */ /* 0x000fe20000002400 */
[----:B------:R-:W-:-:S02]  /*6450*/  ISETP.GT.AND P1, PT, R128, 0x98, PT ;  /* 0x000000988000780c */ /* 0x000fc40003f24270 */
[----:B-1----:R-:W-:Y:S02]  /*6460*/  FSEL R69, R124, -INF , P2 ;  /* 0xff8000007c457808 */ /* 0x002fe40001000000 */
[----:B------:R-:W-:Y:S02]  /*6470*/  FMNMX.FTZ R56, R120, R123, !PT ;  /* 0x0000007b78387209 */ /* 0x000fe40007810000 */
[----:B------:R-:W-:Y:S01]  /*6480*/  ISETP.GT.AND P2, PT, R128, 0x99, PT ;  /* 0x000000998000780c */ /* 0x000fe20003f44270 */
[----:B------:R-:W1:Y:S01]  /*6490*/  MUFU.TANH R11, R11 ;  /* 0x0000000b000b7308 */ /* 0x000e620000002400 */
[----:B-----5:R-:W-:Y:S01]  /*64a0*/  FSEL R79, R125, -INF , P1 ;  /* 0xff8000007d4f7808 */ /* 0x020fe20000800000 */
[----:B------:R-:W2:Y:S01]  /*64b0*/  SHFL.IDX PT, R128, R93, 0x1, 0x1c1f ;  /* 0x003c1f005d807f89 */ /* 0x000ea200000e0000 */
[----:B------:R-:W-:Y:S02]  /*64c0*/  FMNMX.FTZ R56, R69, R56, !PT ;  /* 0x0000003845387209 */ /* 0x000fe40007810000 */
[----:B0-----:R-:W-:-:S02]  /*64d0*/  FSEL R121, R121, -INF , P2 ;  /* 0xff80000079797808 */ /* 0x001fc40001000000 */
[----:B------:R-:W-:Y:S01]  /*64e0*/  FMNMX.FTZ R56, R79, R56, !PT ;  /* 0x000000384f387209 */ /* 0x000fe20007810000 */
[----:B------:R-:W-:Y:S03]  /*64f0*/  MUFU.TANH R12, R12 ;  /* 0x0000000c000c7308 */ /* 0x000fe60000002400 */
[----:B------:R-:W-:-:S05]  /*6500*/  FMNMX.FTZ R56, R121, R56, !PT ;  /* 0x0000003879387209 */ /* 0x000fca0007810000 */
[----:B------:R-:W0:Y:S01]  /*6510*/  SHFL.BFLY PT, R123, R56, 0x2, 0x1f ;  /* 0x0c401f00387b7f89 */ /* 0x000e2200000e0000 */
[----:B------:R-:W3:Y:S08]  /*6520*/  MUFU.TANH R13, R13 ;  /* 0x0000000d000d7308 */ /* 0x000ef00000002400 */
[----:B------:R-:W4:Y:S01]  /*6530*/  MUFU.TANH R14, R14 ;  /* 0x0000000e000e7308 */ /* 0x000f220000002400 */
[----:B--2---:R-:W-:-:S04]  /*6540*/  IADD3 R95, R128, -UR17, R95 ;  /* 0x80000011805f7c10 */ /* 0x004fc8000fffe05f */
[C---:B------:R-:W-:Y:S02]  /*6550*/  ISETP.GT.AND P2, PT, R95.reuse, RZ, PT ;  /* 0x000000ff5f00720c */ /* 0x040fe40003f44270 */
[C---:B------:R-:W-:Y:S01]  /*6560*/  ISETP.GT.AND P3, PT, R95.reuse, 0x1, PT ;  /* 0x000000015f00780c */ /* 0x040fe20003f64270 */
[----:B------:R-:W2:Y:S01]  /*6570*/  MUFU.TANH R15, R15 ;  /* 0x0000000f000f7308 */ /* 0x000ea20000002400 */
[----:B------:R-:W-:Y:S02]  /*6580*/  FSEL R8, R8, -INF , P2 ;  /* 0xff80000008087808 */ /* 0x000fe40001000000 */
[----:B------:R-:W-:Y:S02]  /*6590*/  ISETP.GT.AND P2, PT, R95, 0x8, PT ;  /* 0x000000085f00780c */ /* 0x000fe40003f44270 */
[----:B------:R-:W-:Y:S02]  /*65a0*/  FSEL R9, R9, -INF , P3 ;  /* 0xff80000009097808 */ /* 0x000fe40001800000 */
[----:B0-----:R-:W-:Y:S01]  /*65b0*/  FMNMX.FTZ R123, R56, R123, !PT ;  /* 0x0000007b387b7209 */ /* 0x001fe20007810000 */
[----:B------:R-:W0:Y:S01]  /*65c0*/  MUFU.TANH R16, R16 ;  /* 0x0000001000107308 */ /* 0x000e220000002400 */
[----:B------:R-:W-:-:S03]  /*65d0*/  ISETP.GT.AND P3, PT, R95, 0x9, PT ;  /* 0x000000095f00780c */ /* 0x000fc60003f64270 */
[----:B------:R-:W5:Y:S01]  /*65e0*/  SHFL.BFLY PT, R56, R123, 0x1, 0x1f ;  /* 0x0c201f007b387f89 */ /* 0x000f6200000e0000 */
[----:B-1----:R-:W-:Y:S02]  /*65f0*/  FSEL R11, R11, -INF , P3 ;  /* 0xff8000000b0b7808 */ /* 0x002fe40001800000 */
[----:B------:R-:W-:Y:S01]  /*6600*/  ISETP.GT.AND P3, PT, R95, 0x11, PT ;  /* 0x000000115f00780c */ /* 0x000fe20003f64270 */
[----:B------:R-:W1:Y:S03]  /*6610*/  MUFU.TANH R17, R17 ;  /* 0x0000001100117308 */ /* 0x000e660000002400 */
[----:B---3--:R-:W-:Y:S02]  /*6620*/  FSEL R13, R13, -INF , P3 ;  /* 0xff8000000d0d7808 */ /* 0x008fe40001800000 */
[----:B------:R-:W-:-:S03]  /*6630*/  ISETP.GT.AND P3, PT, R95, 0x19, PT ;  /* 0x000000195f00780c */ /* 0x000fc60003f64270 */
[----:B------:R-:W3:Y:S08]  /*6640*/  MUFU.TANH R18, R18 ;  /* 0x0000001200127308 */ /* 0x000ef00000002400 */
[----:B------:R-:W3:Y:S01]  /*6650*/  MUFU.TANH R19, R19 ;  /* 0x0000001300137308 */ /* 0x000ee20000002400 */
[----:B-----5:R-:W-:Y:S01]  /*6660*/  FMNMX.FTZ R56, R123, R56, !PT ;  /* 0x000000387b387209 */ /* 0x020fe20007810000 */
[----:B------:R-:W-:-:S03]  /*6670*/  IMAD.U32 R123, RZ, RZ, UR6 ;  /* 0x00000006ff7b7e24 */ /* 0x000fc6000f8e00ff */
[C---:B------:R-:W-:Y:S01]  /*6680*/  FSETP.NEU.FTZ.AND P1, PT, R56.reuse, -INF , PT ;  /* 0xff8000003800780b */ /* 0x040fe20003f3d000 */
[----:B------:R-:W-:-:S02]  /*6690*/  FFMA.FTZ R124, R56, R123, -8 ;  /* 0xc1000000387c7423 */ /* 0x000fc4000001007b */
[----:B------:R-:W5:Y:S03]  /*66a0*/  MUFU.TANH R20, R20 ;  /* 0x0000001400147308 */ /* 0x000f660000002400 */
[----:B------:R-:W-:-:S05]  /*66b0*/  FSEL R124, R124, RZ, P1 ;  /* 0x000000ff7c7c7208 */ /* 0x000fca0000800000 */
[----:B------:R-:W5:Y:S01]  /*66c0*/  MUFU.TANH R21, R21 ;  /* 0x0000001500157308 */ /* 0x000f620000002400 */
[----:B------:R-:W-:-:S01]  /*66d0*/  FFMA.FTZ R126, R109, UR6, -R124 ;  /* 0x000000066d7e7c23 */ /* 0x000fc2000801087c */
[--C-:B------:R-:W-:Y:S01]  /*66e0*/  FFMA.FTZ R93, R98, UR6, -R124.reuse ;  /* 0x00000006625d7c23 */ /* 0x100fe2000801087c */
[----:B------:R-:W-:-:S01]  /*66f0*/  FFMA.FTZ R109, R108, UR6, -R124 ;  /* 0x000000066c6d7c23 */ /* 0x000fc2000801087c */
[----:B------:R-:W-:Y:S01]  /*6700*/  FMNMX.FTZ R98, R8, R7, !PT ;  /* 0x0000000708627209 */ /* 0x000fe20007810000 */
[----:B------:R-:W-:-:S01]  /*6710*/  FFMA.FTZ R108, R110, UR6, -R124 ;  /* 0x000000066e6c7c23 */ /* 0x000fc2000801087c */
[--C-:B------:R-:W-:Y:S01]  /*6720*/  FFMA.FTZ R110, R112, UR6, -R124.reuse ;  /* 0x00000006706e7c23 */ /* 0x100fe2000801087c */
[----:B------:R-:W-:-:S01]  /*6730*/  FFMA.FTZ R112, R73, UR6, -R124 ;  /* 0x0000000649707c23 */ /* 0x000fc2000801087c */
[----:B------:R-:W-:Y:S01]  /*6740*/  FSEL R73, R10, -INF , P2 ;  /* 0xff8000000a497808 */ /* 0x000fe20001000000 */
[----:B------:R-:W-:-:S01]  /*6750*/  FFMA.FTZ R123, R74, UR6, -R124 ;  /* 0x000000064a7b7c23 */ /* 0x000fc2000801087c */
[----:B------:R-:W-:Y:S01]  /*6760*/  FMNMX.FTZ R98, R9, R98, !PT ;  /* 0x0000006209627209 */ /* 0x000fe20007810000 */
[----:B------:R4:W-:Y:S01]  /*6770*/  MUFU.EX2 R10, R112 ;  /* 0x00000070000a7308 */ /* 0x0009e20000000800 */
[----:B------:R-:W-:Y:S01]  /*6780*/  ISETP.GT.AND P2, PT, R95, 0x10, PT ;  /* 0x000000105f00780c */ /* 0x000fe20003f44270 */
[--C-:B------:R-:W-:Y:S01]  /*6790*/  FFMA.FTZ R102, R102, UR6, -R124.reuse ;  /* 0x0000000666667c23 */ /* 0x100fe2000801087c */
        /* <DEDUP_REMOVED lines=9> */
[--C-:B----4-:R-:W-:Y:S01]  /*6830*/  FFMA.FTZ R112, R77, UR6, -R124.reuse ;  /* 0x000000064d707c23 */ /* 0x110fe2000801087c */
[----:B------:R-:W-:Y:S01]  /*6840*/  FSEL R74, R14, -INF , P2 ;  /* 0xff8000000e4a7808 */ /* 0x000fe20001000000 */
        /* <DEDUP_REMOVED lines=14> */
[--C-:B------:R-:W-:Y:S01]  /*6930*/  FFMA.FTZ R101, R101, UR6, -R124.reuse ;  /* 0x0000000665657c23 */ /* 0x100fe2000801087c */
[----:B------:R-:W-:Y:S01]  /*6940*/  ISETP.GT.AND P2, PT, R95, 0x28, PT ;  /* 0x000000285f00780c */ /* 0x000fe20003f44270 */
[--C-:B------:R-:W-:Y:S01]  /*6950*/  FFMA.FTZ R81, R81, UR6, -R124.reuse ;  /* 0x0000000651517c23 */ /* 0x100fe2000801087c */
[----:B-1----:R-:W-:Y:S01]  /*6960*/  FSEL R17, R17, -INF , P3 ;  /* 0xff80000011117808 */ /* 0x002fe20001800000 */
[--C-:B------:R-:W-:Y:S01]  /*6970*/  FFMA.FTZ R84, R84, UR6, -R124.reuse ;  /* 0x0000000654547c23 */ /* 0x100fe2000801087c */
[----:B----4-:R-:W-:Y:S01]  /*6980*/  FMNMX.FTZ R98, R16, R125, !PT ;  /* 0x0000007d10627209 */ /* 0x010fe20007810000 */
        /* <DEDUP_REMOVED lines=15> */
[----:B-----5:R-:W-:Y:S01]  /*6a80*/  FSEL R20, R20, -INF , P2 ;  /* 0xff80000014147808 */ /* 0x020fe20001000000 */
        /* <DEDUP_REMOVED lines=8> */
[----:B------:R-:W4:Y:S01]  /*6b10*/  MUFU.TANH R91, R91 ;  /* 0x0000005b005b7308 */ /* 0x000f220000002400 */
[----:B------:R-:W-:Y:S01]  /*6b20*/  ISETP.GT.AND P3, PT, R95, 0x39, PT ;  /* 0x000000395f00780c */ /* 0x000fe20003f64270 */
[--C-:B------:R-:W-:Y:S01]  /*6b30*/  FFMA.FTZ R69, R69, UR6, -R124.reuse ;  /* 0x0000000645457c23 */ /* 0x100fe2000801087c */
[----:B------:R-:W-:Y:S01]  /*6b40*/  FSEL R80, R22, -INF , P2 ;  /* 0xff80000016507808 */ /* 0x000fe20001000000 */
[----:B------:R-:W-:Y:S01]  /*6b50*/  FFMA.FTZ R79, R79, UR6, -R124 ;  /* 0x000000064f4f7c23 */ /* 0x000fe2000801087c */
[----:B------:R-:W-:-:S02]  /*6b60*/  FMNMX.FTZ R15, R21, R98, !PT ;  /* 0x00000062150f7209 */ /* 0x000fc40007810000 */
[----:B------:R-:W-:Y:S01]  /*6b70*/  ISETP.GT.AND P2, PT, R95, 0x40, PT ;  /* 0x000000405f00780c */ /* 0x000fe20003f44270 */
[----:B------:R-:W5:Y:S01]  /*6b80*/  MUFU.TANH R92, R92 ;  /* 0x0000005c005c7308 */ /* 0x000f620000002400 */
[----:B0-----:R-:W-:Y:S02]  /*6b90*/  FSEL R23, R23, -INF , P3 ;  /* 0xff80000017177808 */ /* 0x001fe40001800000 */
[----:B------:R-:W-:Y:S02]  /*6ba0*/  FMNMX.FTZ R98, R80, R15, !PT ;  /* 0x0000000f50627209 */ /* 0x000fe40007810000 */
[----:B------:R-:W-:Y:S02]  /*6bb0*/  ISETP.GT.AND P3, PT, R95, 0x41, PT ;  /* 0x000000415f00780c */ /* 0x000fe40003f64270 */
[----:B-1----:R-:W-:Y:S01]  /*6bc0*/  FSEL R88, R88, -INF , P2 ;  /* 0xff80000058587808 */ /* 0x002fe20001000000 */
[----:B------:R-:W0:Y:S01]  /*6bd0*/  MUFU.TANH R94, R94 ;  /* 0x0000005e005e7308 */ /* 0x000e220000002400 */
[----:B------:R-:W-:-:S02]  /*6be0*/  FMNMX.FTZ R15, R23, R98, !PT ;  /* 0x00000062170f7209 */ /* 0x000fc40007810000 */
[----:B------:R-:W-:Y:S02]  /*6bf0*/  ISETP.GT.AND P2, PT, R95, 0x48, PT ;  /* 0x000000485f00780c */ /* 0x000fe40003f44270 */
[----:B--2---:R-:W-:Y:S02]  /*6c00*/  FSEL R89, R89, -INF , P3 ;  /* 0xff80000059597808 */ /* 0x004fe40001800000 */
[----:B------:R-:W-:Y:S01]  /*6c10*/  FMNMX.FTZ R98, R88, R15, !PT ;  /* 0x0000000f58627209 */ /* 0x000fe20007810000 */
[----:B------:R-:W1:Y:S01]  /*6c20*/  MUFU.TANH R96, R96 ;  /* 0x0000006000607308 */ /* 0x000e620000002400 */
[----:B------:R-:W-:Y:S02]  /*6c30*/  ISETP.GT.AND P3, PT, R95, 0x49, PT ;  /* 0x000000495f00780c */ /* 0x000fe40003f64270 */
[----:B---3--:R-:W-:Y:S02]  /*6c40*/  FSEL R90, R90, -INF , P2 ;  /* 0xff8000005a5a7808 */ /* 0x008fe40001000000 */
[----:B------:R-:W-:-:S02]  /*6c50*/  FMNMX.FTZ R15, R89, R98, !PT ;  /* 0x00000062590f7209 */ /* 0x000fc40007810000 */
[----:B------:R-:W-:Y:S01]  /*6c60*/  ISETP.GT.AND P2, PT, R95, 0x50, PT ;  /* 0x000000505f00780c */ /* 0x000fe20003f44270 */
[----:B------:R-:W2:Y:S01]  /*6c70*/  MUFU.TANH R97, R97 ;  /* 0x0000006100617308 */ /* 0x000ea20000002400 */
[----:B----4-:R-:W-:Y:S02]  /*6c80*/  FSEL R91, R91, -INF , P3 ;  /* 0xff8000005b5b7808 */ /* 0x010fe40001800000 */
[C---:B------:R-:W-:Y:S02]  /*6c90*/  ISETP.GT.AND P3, PT, R95.reuse, 0x51, PT ;  /* 0x000000515f00780c */ /* 0x040fe40003f64270 */
[----:B-----5:R-:W-:Y:S02]  /*6ca0*/  FSEL R98, R92, -INF , P2 ;  /* 0xff8000005c627808 */ /* 0x020fe40001000000 */
[----:B------:R-:W-:Y:S01]  /*6cb0*/  ISETP.GT.AND P2, PT, R95, 0x58, PT ;  /* 0x000000585f00780c */ /* 0x000fe20003f44270 */
[----:B------:R3:W-:Y:S01]  /*6cc0*/  MUFU.EX2 R22, R100 ;  /* 0x0000006400167308 */ /* 0x0007e20000000800 */
[----:B0-----:R-:W-:-:S02]  /*6cd0*/  FSEL R94, R94, -INF , P3 ;  /* 0xff8000005e5e7808 */ /* 0x001fc40001800000 */
[C---:B------:R-:W-:Y:S02]  /*6ce0*/  ISETP.GT.AND P3, PT, R95.reuse, 0x59, PT ;  /* 0x000000595f00780c */ /* 0x040fe40003f64270 */
[----:B-1----:R-:W-:Y:S02]  /*6cf0*/  FSEL R96, R96, -INF , P2 ;  /* 0xff80000060607808 */ /* 0x002fe40001000000 */
[----:B------:R-:W-:Y:S01]  /*6d00*/  ISETP.GT.AND P2, PT, R95, 0x60, PT ;  /* 0x000000605f00780c */ /* 0x000fe20003f44270 */
[----:B------:R-:W0:Y:S01]  /*6d10*/  MUFU.TANH R72, R72 ;  /* 0x0000004800487308 */ /* 0x000e220000002400 */
[----:B---3--:R-:W-:Y:S02]  /*6d20*/  FMNMX.FTZ R100, R90, R15, !PT ;  /* 0x0000000f5a647209 */ /* 0x008fe40007810000 */
[----:B--2---:R-:W-:Y:S02]  /*6d30*/  FSEL R97, R97, -INF , P3 ;  /* 0xff80000061617808 */ /* 0x004fe40001800000 */
[----:B------:R-:W-:-:S02]  /*6d40*/  FMNMX.FTZ R15, R91, R100, !PT ;  /* 0x000000645b0f7209 */ /* 0x000fc40007810000 */
[----:B------:R-:W-:Y:S01]  /*6d50*/  ISETP.GT.AND P3, PT, R95, 0x61, PT ;  /* 0x000000615f00780c */ /* 0x000fe20003f64270 */
[----:B------:R-:W1:Y:S01]  /*6d60*/  MUFU.TANH R75, R75 ;  /* 0x0000004b004b7308 */ /* 0x000e620000002400 */
[----:B------:R-:W-:-:S04]  /*6d70*/  FMNMX.FTZ R15, R98, R15, !PT ;  /* 0x0000000f620f7209 */ /* 0x000fc80007810000 */
[----:B------:R-:W-:-:S03]  /*6d80*/  FMNMX.FTZ R15, R94, R15, !PT ;  /* 0x0000000f5e0f7209 */ /* 0x000fc60007810000 */
[----:B------:R-:W-:Y:S01]  /*6d90*/  MUFU.TANH R78, R78 ;  /* 0x0000004e004e7308 */ /* 0x000fe20000002400 */
[----:B------:R-:W-:Y:S02]  /*6da0*/  FMNMX.FTZ R100, R96, R15, !PT ;  /* 0x0000000f60647209 */ /* 0x000fe40007810000 */
[----:B0-----:R-:W-:Y:S02]  /*6db0*/  FSEL R72, R72, -INF , P2 ;  /* 0xff80000048487808 */ /* 0x001fe40001000000 */
[----:B------:R-:W-:Y:S02]  /*6dc0*/  FMNMX.FTZ R15, R97, R100, !PT ;  /* 0x00000064610f7209 */ /* 0x000fe40007810000 */
[----:B------:R-:W-:Y:S01]  /*6dd0*/  ISETP.GT.AND P2, PT, R95, 0x68, PT ;  /* 0x000000685f00780c */ /* 0x000fe20003f44270 */
[----:B------:R-:W0:Y:S01]  /*6de0*/  MUFU.TANH R122, R122 ;  /* 0x0000007a007a7308 */ /* 0x000e220000002400 */
[----:B-1----:R-:W-:Y:S02]  /*6df0*/  FSEL R75, R75, -INF , P3 ;  /* 0xff8000004b4b7808 */ /* 0x002fe40001800000 */
[----:B------:R-:W-:-:S02]  /*6e00*/  FMNMX.FTZ R100, R72, R15, !PT ;  /* 0x0000000f48647209 */ /* 0x000fc40007810000 */
[----:B------:R-:W-:Y:S02]  /*6e10*/  ISETP.GT.AND P3, PT, R95, 0x69, PT ;  /* 0x000000695f00780c */ /* 0x000fe40003f64270 */
[----:B------:R-:W-:Y:S01]  /*6e20*/  FMNMX.FTZ R100, R75, R100, !PT ;  /* 0x000000644b647209 */ /* 0x000fe20007810000 */
[----:B------:R-:W1:Y:S08]  /*6e30*/  MUFU.TANH R82, R82 ;  /* 0x0000005200527308 */ /* 0x000e700000002400 */
[----:B------:R-:W2:Y:S01]  /*6e40*/  MUFU.TANH R83, R83 ;  /* 0x0000005300537308 */ /* 0x000ea20000002400 */
[----:B0-----:R-:W-:-:S02]  /*6e50*/  FSEL R122, R122, -INF , P3 ;  /* 0xff8000007a7a7808 */ /* 0x001fc40001800000 */
        /* <DEDUP_REMOVED lines=13> */
[----:B------:R-:W-:-:S02]  /*6f30*/  ISETP.GT.AND P3, PT, R95, 0x79, PT ;  /* 0x000000795f00780c */ /* 0x000fc40003f64270 */
[----:B---3--:R-:W-:Y:S02]  /*6f40*/  FSEL R100, R86, -INF , P2 ;  /* 0xff80000056647808 */ /* 0x008fe40001000000 */
        /* <DEDUP_REMOVED lines=13> */
[----:B------:R-:W-:-:S04]  /*7020*/  FMNMX.FTZ R102, R100, R15, !PT ;  /* 0x0000000f64667209 */ /* 0x000fc80007810000 */
[----:B------:R-:W-:-:S03]  /*7030*/  FMNMX.FTZ R15, R87, R102, !PT ;  /* 0x00000066570f7209 */ /* 0x000fc60007810000 */
[----:B------:R-:W2:Y:S01]  /*7040*/  MUFU.TANH R66, R66 ;  /* 0x0000004200427308 */ /* 0x000ea20000002400 */
[----:B------:R-:W-:Y:S02]  /*7050*/  FMNMX.FTZ R102, R58, R15, !PT ;  /* 0x0000000f3a667209 */ /* 0x000fe40007810000 */
[----:B-1----:R-:W-:Y:S02]  /*7060*/  FSEL R62, R62, -INF , P2 ;  /* 0xff8000003e3e7808 */ /* 0x002fe40001000000 */
[----:B------:R-:W-:Y:S02]  /*7070*/  FMNMX.FTZ R15, R59, R102, !PT ;  /* 0x000000663b0f7209 */ /* 0x000fe40007810000 */
[----:B------:R-:W-:Y:S01]  /*7080*/  ISETP.GT.AND P2, PT, R95, 0x90, PT ;  /* 0x000000905f00780c */ /* 0x000fe20003f44270 */
        /* <DEDUP_REMOVED lines=8> */
[----:B------:R-:W-:Y:S01]  /*7110*/  ISETP.GT.AND P3, PT, R95, 0x99, PT ;  /* 0x000000995f00780c */ /* 0x000fe20003f64270 */
[----:B------:R-:W-:-:S01]  /*7120*/  FFMA.FTZ R95, R113, UR6, -R124 ;  /* 0x00000006715f7c23 */ /* 0x000fc2000801087c */
[----:B------:R-:W-:-:S03]  /*7130*/  FFMA.FTZ R113, R117, UR6, -R124 ;  /* 0x0000000675717c23 */ /* 0x000fc6000801087c */
[----:B------:R1:W-:Y:S01]  /*7140*/  MUFU.EX2 R86, R104 ;  /* 0x0000006800567308 */ /* 0x0003e20000000800 */
[----:B0-----:R-:W-:-:S07]  /*7150*/  FSEL R70, R70, -INF , P2 ;  /* 0xff80000046467808 */ /* 0x001fce0001000000 */
[----:B------:R0:W-:Y:S01]  /*7160*/  MUFU.EX2 R66, R107 ;  /* 0x0000006b00427308 */ /* 0x0001e20000000800 */
[----:B-1----:R-:W-:Y:S02]  /*7170*/  FMNMX.FTZ R104, R62, R15, !PT ;  /* 0x0000000f3e687209 */ /* 0x002fe40007810000 */
[----:B--2---:R-:W-:Y:S02]  /*7180*/  FSEL R71, R71, -INF , P3 ;  /* 0xff80000047477808 */ /* 0x004fe40001800000 */
[----:B------:R-:W-:-:S03]  /*7190*/  FMNMX.FTZ R15, R63, R104, !PT ;  /* 0x000000683f0f7209 */ /* 0x000fc60007810000 */
[----:B------:R-:W-:Y:S01]  /*71a0*/  MUFU.EX2 R126, R126 ;  /* 0x0000007e007e7308 */ /* 0x000fe20000000800 */
[----:B------:R-:W-:Y:S01]  /*71b0*/  FMNMX.FTZ R104, R102, R15, !PT ;  /* 0x0000000f66687209 */ /* 0x000fe20007810000 */
[--C-:B0-----:R-:W-:Y:S01]  /*71c0*/  FFMA.FTZ R107, R115, UR6, -R124.reuse ;  /* 0x00000006736b7c23 */ /* 0x101fe2000801087c */
[----:B------:R-:W-:-:S02]  /*71d0*/  FFMA.FTZ R115, R119, UR6, -R124 ;  /* 0x0000000677737c23 */ /* 0x000fc4000801087c */
[----:B------:R-:W-:-:S03]  /*71e0*/  FMNMX.FTZ R15, R67, R104, !PT ;  /* 0x00000068430f7209 */ /* 0x000fc60007810000 */
[----:B------:R-:W-:Y:S01]  /*71f0*/  MUFU.EX2 R109, R109 ;  /* 0x0000006d006d7308 */ /* 0x000fe20000000800 */
[----:B------:R-:W-:-:S04]  /*7200*/  FMNMX.FTZ R104, R70, R15, !PT ;  /* 0x0000000f46687209 */ /* 0x000fc80007810000 */
[----:B------:R-:W-:Y:S01]  /*7210*/  FMNMX.FTZ R15, R71, R104, !PT ;  /* 0x00000068470f7209 */ /* 0x000fe20007810000 */
[----:B------:R-:W-:-:S01]  /*7220*/  FFMA.FTZ R104, R114, UR6, -R124 ;  /* 0x0000000672687c23 */ /* 0x000fc2000801087c */
[--C-:B------:R-:W-:Y:S01]  /*7230*/  FFMA.FTZ R114, R116, UR6, -R124.reuse ;  /* 0x0000000674727c23 */ /* 0x100fe2000801087c */
[----:B------:R0:W-:Y:S02]  /*7240*/  MUFU.EX2 R18, R112 ;  /* 0x0000007000127308 */ /* 0x0001e40000000800 */
[----:B------:R-:W1:Y:S06]  /*7250*/  SHFL.BFLY PT, R106, R15, 0x2, 0x1f ;  /* 0x0c401f000f6a7f89 */ /* 0x000e6c00000e0000 */
[----:B------:R-:W-:Y:S01]  /*7260*/  MUFU.EX2 R108, R108 ;  /* 0x0000006c006c7308 */ /* 0x000fe20000000800 */
[----:B0-----:R-:W-:-:S07]  /*7270*/  FFMA.FTZ R112, R118, UR6, -R124 ;  /* 0x0000000676707c23 */ /* 0x001fce000801087c */
[----:B------:R-:W-:Y:S08]  /*7280*/  MUFU.EX2 R111, R111 ;  /* 0x0000006f006f7308 */ /* 0x000ff00000000800 */
[----:B------:R-:W-:Y:S01]  /*7290*/  MUFU.EX2 R110, R110 ;  /* 0x0000006e006e7308 */ /* 0x000fe20000000800 */
[----:B-1----:R-:W-:-:S05]  /*72a0*/  FMNMX.FTZ R116, R15, R106, !PT ;  /* 0x0000006a0f747209 */ /* 0x002fca0007810000 */
[----:B------:R-:W0:Y:S02]  /*72b0*/  SHFL.BFLY PT, R15, R116, 0x1, 0x1f ;  /* 0x0c201f00740f7f89 */ /* 0x000e2400000e0000 */
[----:B------:R-:W-:Y:S08]  /*72c0*/  MUFU.EX2 R106, R114 ;  /* 0x00000072006a7308 */ /* 0x000ff00000000800 */
[----:B------:R1:W-:Y:S08]  /*72d0*/  MUFU.EX2 R114, R120 ;  /* 0x0000007800727308 */ /* 0x0003f00000000800 */
[----:B------:R-:W-:Y:S01]  /*72e0*/  MUFU.EX2 R93, R93 ;  /* 0x0000005d005d7308 */ /* 0x000fe20000000800 */
[----:B0-----:R-:W-:Y:S01]  /*72f0*/  FMNMX.FTZ R15, R116, R15, !PT ;  /* 0x0000000f740f7209 */ /* 0x001fe20007810000 */
[----:B------:R-:W-:-:S06]  /*7300*/  IMAD.U32 R116, RZ, RZ, UR6 ;  /* 0x00000006ff747e24 */ /* 0x000fcc000f8e00ff */
[----:B------:R-:W-:Y:S01]  /*7310*/  MUFU.EX2 R123, R123 ;  /* 0x0000007b007b7308 */ /* 0x000fe20000000800 */
[C---:B------:R-:W-:Y:S01]  /*7320*/  FSETP.NEU.FTZ.AND P2, PT, R15.reuse, -INF , PT ;  /* 0xff8000000f00780b */ /* 0x040fe20003f5d000 */
[----:B------:R-:W-:Y:S01]  /*7330*/  FFMA.FTZ R117, R15, R116, -8 ;  /* 0xc10000000f757423 */ /* 0x000fe20000010074 */
[----:B------:R-:W-:-:S04]  /*7340*/  FFMA.FTZ R116, R121, UR6, -R124 ;  /* 0x0000000679747c23 */ /* 0x000fc8000801087c */
[----:B------:R-:W-:Y:S01]  /*7350*/  FSEL R117, R117, RZ, P2 ;  /* 0x000000ff75757208 */ /* 0x000fe20001000000 */
[----:B------:R-:W-:Y:S04]  /*7360*/  MUFU.EX2 R99, R99 ;  /* 0x0000006300637308 */ /* 0x000fe80000000800 */
        /* <DEDUP_REMOVED lines=11> */
[----:B------:R-:W-:Y:S01]  /*7420*/  FSEL R90, R15, RZ, P2 ;  /* 0x000000ff0f5a7208 */ /* 0x000fe20001000000 */
[--C-:B------:R-:W-:Y:S01]  /*7430*/  FFMA.FTZ R13, R74, UR6, -R117.reuse ;  /* 0x000000064a0d7c23 */ /* 0x100fe20008010875 */
[----:B-1----:R-:W-:Y:S01]  /*7440*/  FMUL.FTZ R120, R77, UR6 ;  /* 0x000000064d787c20 */ /* 0x002fe20008410000 */
        /* <DEDUP_REMOVED lines=62> */
[----:B------:R-:W-:-:S06]  /*7830*/  FFMA.FTZ R98, R122, UR6, -R117 ;  /* 0x000000067a627c23 */ /* 0x000fcc0008010875 */
        /* <DEDUP_REMOVED lines=27> */
[----:B------:R-:W-:-:S03]  /*79f0*/  FFMA.FTZ R100, R87, UR6, -R117 ;  /* 0x0000000657647c23 */ /* 0x000fc60008010875 */
[----:B------:R-:W-:-:S03]  /*7a00*/  FADD.FTZ R2, R78, R121 ;  /* 0x000000794e027221 */ /* 0x000fc60000010000 */
        /* <DEDUP_REMOVED lines=86> */
.L_x_15435:
        /* <DEDUP_REMOVED lines=81> */
[----:B------:R-:W-:Y:S01]  /*8480*/  F2FP.SATFINITE.E4M3.F32.PACK_AB_MERGE_C R139, R102, R87, R63 ;  /* 0x00000057668b723e */ /* 0x000fe2000480703f */
[----:B------:R-:W-:Y:S06]  /*8490*/  @P1 BRA `(.L_x_15436) ;  /* 0xffffffc8000c1947 */ /* 0x000fec000383ffff */
[----:B------:R-:W-:-:S05]  /*84a0*/  UMOV UR11, UR21 ;  /* 0x00000015000b7c82 */ /* 0x000fca0008000000 */
.L_x_15425:
[----:B------:R-:W-:-:S06]  /*84b0*/  UISETP.GE.AND UP0, UPT, UR11, UR41, UPT ;  /* 0x000000290b00728c */ /* 0x000fcc000bf06270 */
[----:B------:R-:W-:-:S13]  /*84c0*/  PLOP3.LUT P1, PT, PT, PT, UP0, 0x80, 0x0 ;  /* 0x000000000000781c */ /* 0x000fda0003f2f008 */
[----:B------:R-:W-:Y:S05]  /*84d0*/  @!P1 BRA `(.L_x_15437) ;  /* 0x0000002c00209947 */ /* 0x000fea0003800000 */
[----:B------:R-:W-:Y:S01]  /*84e0*/  MOV R4, R15 ;  /* 0x0000000f00047202 */ /* 0x000fe20000000f00 */
[----:B------:R-:W-:Y:S01]  /*84f0*/  IMAD.MOV.U32 R5, RZ, RZ, R56 ;  /* 0x000000ffff057224 */ /* 0x000fe200078e0038 */
[----:B------:R-:W-:Y:S01]  /*8500*/  UMOV UR24, UR8 ;  /* 0x0000000800187c82 */ /* 0x000fe20008000000 */
[----:B------:R-:W-:Y:S01]  /*8510*/  UMOV UR19, UR10 ;  /* 0x0000000a00137c82 */ /* 0x000fe20008000000 */
[----:B------:R-:W-:-:S05]  /*8520*/  ULDC UR17, c[0x0][0x988] ;  /* 0x0002620000117ab9 */ /* 0x000fca0000000800 */
.L_x_15448:
[----:B------:R-:W-:-:S04]  /*8530*/  UIADD3 UR10, UR19, 0x1, URZ ;  /* 0x00000001130a7890 */ /* 0x000fc8000fffe03f */
[----:B------:R-:W-:-:S04]  /*8540*/  UISETP.NE.AND UP0, UPT, UR10, 0x2, UPT ;  /* 0x000000020a00788c */ /* 0x000fc8000bf05270 */
[----:B------:R-:W-:Y:S02]  /*8550*/  USEL UR8, URZ, 0x1, UP0 ;  /* 0x000000013f087887 */ /* 0x000fe40008000000 */
[----:B------:R-:W-:Y:S02]  /*8560*/  USEL UR10, UR10, URZ, UP0 ;  /* 0x0000003f0a0a7287 */ /* 0x000fe40008000000 */
[----:B------:R-:W-:Y:S01]  /*8570*/  ULOP3.LUT UR8, UR24, UR8, URZ, 0x3c, !UPT ;  /* 0x0000000818087292 */ /* 0x000fe2000f8e3c3f */
[----:B------:R-:W-:Y:S11]  /*8580*/  @!P0 BRA `(.L_x_15438) ;  /* 0x0000000000048947 */ /* 0x000ff60003800000 */
[----:B------:R-:W-:Y:S01]  /*8590*/  BPT.TRAP 0x1 ;  /* 0x000000040000795c */ /* 0x000fe20000300000 */
.L_x_15438:
[----:B------:R-:W-:Y:S01]  /*85a0*/  ULEA UR18, UR10, UR46, 0x3 ;  /* 0x0000002e0a127291 */ /* 0x000fe2000f8e183f */
[----:B------:R-:W-:-:S05]  /*85b0*/  IMAD.U32 R6, RZ, RZ, UR8 ;  /* 0x00000008ff067e24 */ /* 0x000fca000f8e00ff */
[----:B------:R-:W-:-:S04]  /*85c0*/  SHF.L.U32 R6, R6, 0x1f, RZ ;  /* 0x0000001f06067819 */ /* 0x000fc800000006ff */
[----:B------:R0:W1:Y:S01]  /*85d0*/  SYNCS.PHASECHK.TRANS64.TRYWAIT P1, [UR18+0x12430], R6 ;  /* 0x01243006ff0075a7 */ /* 0x0000620008020152 */
[----:B------:R-:W-:Y:S05]  /*85e0*/  @!P0 BRA `(.L_x_15439) ;  /* 0x0000000000048947 */ /* 0x000fea0003800000 */
[----:B------:R-:W-:Y:S01]  /*85f0*/  BPT.TRAP 0x1 ;  /* 0x000000040000795c */ /* 0x000fe20000300000 */
.L_x_15439:
[----:B-1----:R-:W-:Y:S05]  /*8600*/  @P1 BRA `(.L_x_15440) ;  /* 0x0000000000081947 */ /* 0x002fea0003800000 */
[----:B------:R-:W1:Y:S02]  /*8610*/  SYNCS.PHASECHK.TRANS64.TRYWAIT P1, [UR18+0x12430], R6 ;  /* 0x01243006ff0075a7 */ /* 0x000e640008020152 */
[----:B-1----:R-:W-:Y:S05]  /*8620*/  @!P1 BRA `(.L_x_15441) ;  /* 0x0000009800049947 */ /* 0x002fea0003800000 */
.L_x_15440:
        /* <DEDUP_REMOVED lines=63> */
.L_x_15442:
[----:B------:R-:W-:Y:S01]  /*8a20*/  ULEA UR13, UR19, UR46, 0x3 ;  /* 0x0000002e130d7291 */ /* 0x000fe2000f8e183f */
[----:B01----:R-:W-:-:S05]  /*8a30*/  IMAD.U32 R6, RZ, RZ, UR24 ;  /* 0x00000018ff067e24 */ /* 0x003fca000f8e00ff */
[----:B------:R-:W-:-:S04]  /*8a40*/  SHF.L.U32 R6, R6, 0x1f, RZ ;  /* 0x0000001f06067819 */ /* 0x000fc800000006ff */
[----:B------:R0:W1:Y:S01]  /*8a50*/  SYNCS.PHASECHK.TRANS64.TRYWAIT P1, [UR13+0x12450], R6 ;  /* 0x01245006ff0075a7 */ /* 0x000062000802014d */
[----:B------:R-:W-:Y:S05]  /*8a60*/  @!P0 BRA `(.L_x_15443) ;  /* 0x0000000000048947 */ /* 0x000fea0003800000 */
[----:B------:R-:W-:Y:S01]  /*8a70*/  BPT.TRAP 0x1 ;  /* 0x000000040000795c */ /* 0x000fe20000300000 */
.L_x_15443:
[----:B-1----:R-:W-:Y:S05]  /*8a80*/  @P1 BRA `(.L_x_15444) ;  /* 0x0000000000081947 */ /* 0x002fea0003800000 */
[----:B------:R-:W1:Y:S02]  /*8a90*/  SYNCS.PHASECHK.TRANS64.TRYWAIT P1, [UR13+0x12450], R6 ;  /* 0x01245006ff0075a7 */ /* 0x000e64000802014d */
[----:B-1----:R-:W-:Y:S05]  /*8aa0*/  @!P1 BRA `(.L_x_15445) ;  /* 0x0000009000fc9947 */ /* 0x002fea0003800000 */
.L_x_15444:
        /* <DEDUP_REMOVED lines=32> */
.L_x_15446:
        /* <DEDUP_REMOVED lines=27> */
[----:B------:R-:W-:Y:S01]  /*8e60*/  FMUL.FTZ R115, R0, R116 ;  /* 0x0000007400737220 */ /* 0x000fe20000410000 */
[----:B0-----:R-:W-:Y:S01]  /*8e70*/  FMNMX.FTZ R120, R6, R5, !PT ;  /* 0x0000000506787209 */ /* 0x001fe20007810000 */
[C---:B------:R-:W-:Y:S01]  /*8e80*/  FMUL.FTZ R19, R0.reuse, R132 ;  /* 0x0000008400137220 */ /* 0x040fe20000410000 */
[----:B------:R-:W0:Y:S01]  /*8e90*/  MUFU.TANH R8, R8 ;  /* 0x0000000800087308 */ /* 0x000e220000002400 */
[C---:B------:R-:W-:Y:S01]  /*8ea0*/  FMUL.FTZ R116, R0.reuse, R117 ;  /* 0x0000007500747220 */ /* 0x040fe20000410000 */
[C---:B------:R-:W-:Y:S01]  /*8eb0*/  FMUL.FTZ R117, R0.reuse, R118 ;  /* 0x0000007600757220 */ /* 0x040fe20000410000 */
[C---:B------:R-:W-:Y:S01]  /*8ec0*/  FMUL.FTZ R118, R0.reuse, R119 ;  /* 0x0000007700767220 */ /* 0x040fe20000410000 */
[----:B-1----:R-:W-:Y:S01]  /*8ed0*/  FMNMX.FTZ R15, R9, R4, !PT ;  /* 0x00000004090f7209 */ /* 0x002fe20007810000 */
        /* <DEDUP_REMOVED lines=70> */
[----:B------:R-:W-:Y:S01]  /*9340*/  UIADD3 UR18, UR18, 0x12440, URZ ;  /* 0x0001244012127890 */ /* 0x000fe2000fffe03f */
[----:B------:R-:W-:-:S03]  /*9350*/  IMAD.U32 R125, RZ, RZ, UR6 ;  /* 0x00000006ff7d7e24 */ /* 0x000fc6000f8e00ff */
        /* <DEDUP_REMOVED lines=141> */
[----:B-1----:R-:W-:-:S03]  /*9c30*/  FMNMX.FTZ R123, R120, R15, !PT ;  /* 0x0000000f787b7209 */ /* 0x002fc60007810000 */
[----:B------:R-:W0:Y:S04]  /*9c40*/  SHFL.BFLY PT, R15, R122, 0x1, 0x1f ;  /* 0x0c201f007a0f7f89 */ /* 0x000e2800000e0000 */
[----:B------:R-:W1:Y:S01]  /*9c50*/  SHFL.BFLY PT, R124, R123, 0x1, 0x1f ;  /* 0x0c201f007b7c7f89 */ /* 0x000e6200000e0000 */
[----:B0-----:R-:W-:Y:S02]  /*9c60*/  FMNMX.FTZ R56, R122, R15, !PT ;  /* 0x0000000f7a387209 */ /* 0x001fe40007810000 */
[----:B------:R-:W-:Y:S02]  /*9c70*/  MOV R122, UR6 ;  /* 0x00000006007a7c02 */ /* 0x000fe40008000f00 */
[----:B-1----:R-:W-:Y:S01]  /*9c80*/  FMNMX.FTZ R15, R123, R124, !PT ;  /* 0x0000007c7b0f7209 */ /* 0x002fe20007810000 */
[----:B------:R-:W-:-:S01]  /*9c90*/  FFMA.FTZ R120, R56, R125, -8 ;  /* 0xc100000038787423 */ /* 0x000fc2000001007d */
        /* <DEDUP_REMOVED lines=44> */
[----:B------:R-:W-:Y:S01]  /*9f60*/  FMUL.FTZ R5, R5, UR6 ;  /* 0x0000000605057c20 */ /* 0x000fe20008410000 */
        /* <DEDUP_REMOVED lines=204> */
.L_x_15447:
        /* <DEDUP_REMOVED lines=83> */
.L_x_15437:
[----:B------:R-:W-:Y:S06]  /*b160*/  BAR.ARV 0x8, 0x200 ;  /* 0x0208000000007b1d */ /* 0x000fec0000002000 */
[----:B------:R-:W-:Y:S05]  /*b170*/  @!P0 BRA `(.L_x_15449) ;  /* 0x0000000000048947 */ /* 0x000fea0003800000 */
[----:B------:R-:W-:Y:S01]  /*b180*/  BPT.TRAP 0x1 ;  /* 0x000000040000795c */ /* 0x000fe20000300000 */
.L_x_15449:
[----:B------:R-:W-:Y:S01]  /*b190*/  ULEA UR16, UR10, UR46, 0x3 ;  /* 0x0000002e0a107291 */ /* 0x000fe2000f8e183f */
[----:B------:R-:W-:-:S05]  /*b1a0*/  IMAD.U32 R0, RZ, RZ, UR8 ;  /* 0x00000008ff007e24 */ /* 0x000fca000f8e00ff */
[----:B------:R-:W-:-:S04]  /*b1b0*/  SHF.L.U32 R0, R0, 0x1f, RZ ;  /* 0x0000001f00007819 */ /* 0x000fc800000006ff */
[----:B------:R0:W1:Y:S01]  /*b1c0*/  SYNCS.PHASECHK.TRANS64.TRYWAIT P1, [UR16+0x12450], R0 ;  /* 0x01245000ff0075a7 */ /* 0x0000620008020150 */
[----:B------:R-:W-:Y:S05]  /*b1d0*/  @!P0 BRA `(.L_x_15450) ;  /* 0x0000000000048947 */ /* 0x000fea0003800000 */
[----:B------:R-:W-:Y:S01]  /*b1e0*/  BPT.TRAP 0x1 ;  /* 0x000000040000795c */ /* 0x000fe20000300000 */
.L_x_15450:
[----:B-1----:R-:W-:Y:S05]  /*b1f0*/  @P1 BRA `(.L_x_15451) ;  /* 0x0000000000081947 */ /* 0x002fea0003800000 */
[----:B------:R-:W1:Y:S02]  /*b200*/  SYNCS.PHASECHK.TRANS64.TRYWAIT P1, [UR16+0x12450], R0 ;  /* 0x01245000ff0075a7 */ /* 0x000e640008020150 */
[----:B-1----:R-:W-:Y:S05]  /*b210*/  @!P1 BRA `(.L_x_15452) ;  /* 0x0000006c00389947 */ /* 0x002fea0003800000 */
.L_x_15451:
        /* <DEDUP_REMOVED lines=12> */
[----:B------:R-:W-:Y:S01]  /*b2e0*/  @UP0 ULDC.64 UR14, c[0x0][0x9c8] ;  /* 0x00027200000e0ab9 */ /* 0x000fe20000000a00 */
[----:B------:R-:W-:Y:S01]  /*b2f0*/  @UP0 USHF.R.S32.HI UR11, URZ, 0x1f, UR43 ;  /* 0x0000001f3f0b0899 */ /* 0x000fe2000801142b */
[----:B------:R-:W-:Y:S01]  /*b300*/  UMOV UR18, UR8 ;  /* 0x0000000800127c82 */ /* 0x000fe20008000000 */
[----:B------:R-:W-:Y:S01]  /*b310*/  @UP0 UIMAD UR7, UR40, UR14, URZ ;  /* 0x0000000e280702a4 */ /* 0x000fe2000f8e023f */
[----:B------:R-:W-:Y:S01]  /*b320*/  QGMMA.64x64x32.F32.E4M3.E4M3 R24, R152, gdesc[UR16], R24, gsb0 ;  /* 0x00e0001098187df3 */ /* 0x000fe20008000818 */
        /* <DEDUP_REMOVED lines=72> */
.L_x_15453:
        /* <DEDUP_REMOVED lines=36> */
.L_x_15417:
        /* <DEDUP_REMOVED lines=13> */
[----:B------:R-:W-:Y:S01]  /*bac0*/  UIMAD.WIDE.U32 UR4, UR43, UR8, URZ ;  /* 0x000000082b0472a5 */ /* 0x000fe2000f8e003f */
[----:B------:R-:W-:Y:S01]  /*bad0*/  IADD3 R7, R7, -0x80, RZ ;  /* 0xffffff8007077810 */ /* 0x000fe20007ffe0ff */
[----:B------:R-:W-:Y:S01]  /*bae0*/  UIMAD UR6, UR7, UR8, URZ ;  /* 0x00000008070672a4 */ /* 0x000fe2000f8e023f */
[----:B------:R-:W-:Y:S01]  /*baf0*/  ISETP.EQ.OR P0, PT, R3, 0x3, !P0 ;  /* 0x000000030300780c */ /* 0x000fe20004702670 */
[----:B------:R-:W-:Y:S01]  /*bb00*/  UIMAD UR8, UR7, UR10, URZ ;  /* 0x0000000a070872a4 */ /* 0x000fe2000f8e023f */
[----:B------:R-:W-:Y:S01]  /*bb10*/  SHF.R.S32.HI R8, RZ, 0x1f, R7 ;  /* 0x0000001fff087819 */ /* 0x000fe20000011407 */
[----:B------:R-:W-:Y:S01]  /*bb20*/  IMAD.U32 R22, RZ, RZ, UR4 ;  /* 0x00000004ff167e24 */ /* 0x000fe2000f8e00ff */
[----:B------:R-:W-:Y:S01]  /*bb30*/  SEL R91, R28, R29, P0 ;  /* 0x0000001d1c5b7207 */ /* 0x000fe20000000000 */
[----:B------:R-:W-:Y:S01]  /*bb40*/  UIMAD UR9, UR43, UR9, UR6 ;  /* 0x000000092b0972a4 */ /* 0x000fe2000f8e0206 */
[----:B------:R-:W-:Y:S01]  /*bb50*/  LEA.HI R3, R8, R7, RZ, 0x7 ;  /* 0x0000000708037211 */ /* 0x000fe200078f38ff */
[----:B------:R-:W-:Y:S01]  /*bb60*/  IMAD.U32 R23, RZ, RZ, UR5 ;  /* 0x00000005ff177e24 */ /* 0x000fe2000f8e00ff */
[----:B------:R-:W-:Y:S01]  /*bb70*/  SEL R87, R29, R28, P0 ;  /* 0x0000001c1d577207 */ /* 0x000fe20000000000 */
[----:B------:R-:W1:Y:S01]  /*bb80*/  S2UR UR4, SR_CTAID.Y ;  /* 0x00000000000479c3 */ /* 0x000e620000002600 */
[----:B0-----:R-:W-:Y:S01]  /*bb90*/  LOP3.LUT R4, R3, 0xffffff80, RZ, 0xc0, !PT ;  /* 0xffffff8003047812 */ /* 0x001fe200078ec0ff */
[----:B------:R-:W-:Y:S01]  /*bba0*/  UIADD3 UR9, UR5, UR9, URZ ;  /* 0x0000000905097290 */ /* 0x000fe2000fffe03f */
[----:B------:R-:W-:Y:S01]  /*bbb0*/  SEL R75, R44, R45, P0 ;  /* 0x0000002d2c4b7207 */ /* 0x000fe20000000000 */
[----:B------:R-:W-:Y:S01]  /*bbc0*/  UIMAD.WIDE.U32 UR6, UR43, UR10, URZ ;  /* 0x0000000a2b0672a5 */ /* 0x000fe2000f8e003f */
[----:B------:R-:W-:Y:S01]  /*bbd0*/  SEL R71, R45, R44, P0 ;  /* 0x0000002c2d477207 */ /* 0x000fe20000000000 */
[----:B------:R-:W-:Y:S01]  /*bbe0*/  IMAD.IADD R10, R7, 0x1, -R4 ;  /* 0x00000001070a7824 */ /* 0x000fe200078e0a04 */
[----:B------:R-:W0:Y:S01]  /*bbf0*/  S2R R44, SR_CTAID.X ;  /* 0x00000000002c7919 */ /* 0x000e220000002500 */
[----:B------:R-:W3:Y:S01]  /*bc00*/  LDC R29, c[0x0][0xbe8] ;  /* 0x0002fa00ff1d7b82 */ /* 0x000ee20000000800 */
[----:B------:R-:W-:Y:S01]  /*bc10*/  LEA.HI R8, R8, R7, RZ, 0x2 ;  /* 0x0000000708087211 */ /* 0x000fe200078f10ff */
[----:B------:R-:W-:Y:S01]  /*bc20*/  IMAD.U32 R23, RZ, RZ, UR9 ;  /* 0x00000009ff177e24 */ /* 0x000fe2000f8e00ff */
[----:B------:R-:W-:Y:S01]  /*bc30*/  SHF.R.S32.HI R9, RZ, 0x1f, R10 ;  /* 0x0000001fff097819 */ /* 0x000fe2000001140a */
[----:B------:R-:W-:Y:S01]  /*bc40*/  UIMAD UR8, UR43, UR11, UR8 ;  /* 0x0000000b2b0872a4 */ /* 0x000fe2000f8e0208 */
[----:B------:R-:W-:Y:S01]  /*bc50*/  SHF.R.S32.HI R4, RZ, 0x7, R3 ;  /* 0x00000007ff047819 */ /* 0x000fe20000011403 */
[----:B------:R-:W-:Y:S01]  /*bc60*/  BSSY B0, `(.L_x_15455) ;  /* 0x00000f0000007945 */ /* 0x000fe20003800000 */
[----:B------:R-:W-:Y:S01]  /*bc70*/  LEA.HI R12, R9, R10, RZ, 0x2 ;  /* 0x0000000a090c7211 */ /* 0x000fe200078f10ff */
[----:B------:R-:W-:Y:S01]  /*bc80*/  UIADD3 UR8, UR7, UR8, URZ ;  /* 0x0000000807087290 */ /* 0x000fe2000fffe03f */
[----:B------:R-:W-:-:S02]  /*bc90*/  LOP3.LUT R8, R8, 0xfffffffc, RZ, 0xc0, !PT ;  /* 0xfffffffc08087812 */ /* 0x000fc400078ec0ff */
[--C-:B------:R-:W-:Y:S02]  /*bca0*/  SHF.R.S32.HI R14, RZ, 0x2, R12.reuse ;  /* 0x00000002ff0e7819 */ /* 0x100fe4000001140c */
[----:B------:R-:W-:Y:S01]  /*bcb0*/  SHF.R.S32.HI R5, RZ, 0x1f, R12 ;  /* 0x0000001fff057819 */ /* 0x000fe2000001140c */
[----:B------:R-:W-:Y:S01]  /*bcc0*/  IMAD.IADD R7, R7, 0x1, -R8 ;  /* 0x0000000107077824 */ /* 0x000fe200078e0a08 */
[----:B------:R-:W-:Y:S02]  /*bcd0*/  LEA.HI R9, R9, R10, RZ, 0x5 ;  /* 0x0000000a09097211 */ /* 0x000fe400078f28ff */
[----:B------:R-:W-:Y:S02]  /*bce0*/  LEA.HI R5, R5, R14, RZ, 0x3 ;  /* 0x0000000e05057211 */ /* 0x000fe400078f18ff */
[----:B------:R-:W-:Y:S02]  /*bcf0*/  SEL R73, R40, R41, P0 ;  /* 0x0000002928497207 */ /* 0x000fe40000000000 */
[----:B------:R-:W-:Y:S01]  /*bd00*/  LOP3.LUT R3, R5, 0xfffffff8, RZ, 0xc0, !PT ;  /* 0xfffffff805037812 */ /* 0x000fe200078ec0ff */
[----:B------:R-:W-:Y:S01]  /*bd10*/  IMAD.HI R5, R4, 0x55555556, RZ ;  /* 0x5555555604057827 */ /* 0x000fe200078e02ff */
[----:B------:R-:W-:-:S02]  /*bd20*/  SEL R69, R41, R40, P0 ;  /* 0x0000002829457207 */ /* 0x000fc40000000000 */
        /* <DEDUP_REMOVED lines=12> */
[----:B------:R-:W-:Y:S01]  /*bdf0*/  IADD3 R14, R7, -R14, RZ ;  /* 0x8000000e070e7210 */ /* 0x000fe20007ffe0ff */
[----:B------:R-:W-:Y:S01]  /*be00*/  IMAD.U32 R9, RZ, RZ, UR7 ;  /* 0x00000007ff097e24 */ /* 0x000fe2000f8e00ff */
        /* <DEDUP_REMOVED lines=11> */
[----:B------:R-:W-:Y:S01]  /*bec0*/  ULDC.64 UR8, c[0x0][0xb28] ;  /* 0x0002ca0000087ab9 */ /* 0x000fe20000000a00 */
[----:B------:R-:W-:Y:S01]  /*bed0*/  SEL R13, R38, R39, P0 ;  /* 0x00000027260d7207 */ /* 0x000fe20000000000 */
[----:B------:R-:W4:Y:S01]  /*bee0*/  @P2 LDC R52, c[0x0][0xbf0] ;  /* 0x0002fc00ff342b82 */ /* 0x000f220000000800 */
[----:B------:R-:W-:-:S02]  /*bef0*/  SEL R53, R39, R38, P0 ;  /* 0x0000002627357207 */ /* 0x000fc40000000000 */
[----:B------:R-:W-:Y:S02]  /*bf00*/  SEL R65, R48, R49, P0 ;  /* 0x0000003130417207 */ /* 0x000fe40000000000 */
[----:B------:R-:W-:Y:S01]  /*bf10*/  SEL R83, R36, R37, P0 ;  /* 0x0000002524537207 */ /* 0x000fe20000000000 */
[C---:B---3--:R-:W-:Y:S01]  /*bf20*/  IMAD R18, R4.reuse, UR40, RZ ;  /* 0x0000002804127c24 */ /* 0x048fe2000f8e02ff */
[----:B------:R-:W-:Y:S01]  /*bf30*/  SEL R79, R37, R36, P0 ;  /* 0x00000024254f7207 */ /* 0x000fe20000000000 */
[----:B------:R-:W-:Y:S01]  /*bf40*/  IMAD.WIDE.U32 R22, R4, UR44, R22 ;  /* 0x0000002c04167c25 */ /* 0x000fe2000f8e0016 */
[----:B------:R-:W-:Y:S02]  /*bf50*/  SEL R15, R30, R31, P0 ;  /* 0x0000001f1e0f7207 */ /* 0x000fe40000000000 */
[----:B------:R-:W-:Y:S01]  /*bf60*/  SEL R59, R31, R30, P0 ;  /* 0x0000001e1f3b7207 */ /* 0x000fe20000000000 */
[----:B------:R-:W-:Y:S01]  /*bf70*/  IMAD R5, R5, UR44, R18 ;  /* 0x0000002c05057c24 */ /* 0x000fe2000f8e0212 */
[----:B------:R-:W-:-:S02]  /*bf80*/  SEL R11, R46, R47, P0 ;  /* 0x0000002f2e0b7207 */ /* 0x000fc40000000000 */
[----:B------:R-:W-:Y:S01]  /*bf90*/  SEL R47, R47, R46, P0 ;  /* 0x0000002e2f2f7207 */ /* 0x000fe20000000000 */
[----:B------:R-:W-:Y:S01]  /*bfa0*/  IMAD.IADD R23, R23, 0x1, R5 ;  /* 0x0000000117177824 */ /* 0x000fe200078e0205 */
[----:B------:R-:W3:Y:S01]  /*bfb0*/  @P2 LDC R46, c[0x0][0xbf0] ;  /* 0x0002fc00ff2e2b82 */ /* 0x000ee20000000800 */
[----:B------:R-:W-:Y:S01]  /*bfc0*/  SEL R61, R49, R48, P0 ;  /* 0x00000030313d7207 */ /* 0x000fe20000000000 */
[----:B0-----:R-:W-:Y:S01]  /*bfd0*/  @P2 IMAD.HI.U32 R35, R44, R35, RZ ;  /* 0x000000232c232227 */ /* 0x001fe200078e00ff */
[----:B------:R-:W-:Y:S02]  /*bfe0*/  SEL R49, R26, R27, P0 ;  /* 0x0000001b1a317207 */ /* 0x000fe40000000000 */
[----:B------:R-:W-:Y:S02]  /*bff0*/  SEL R57, R27, R26, P0 ;  /* 0x0000001a1b397207 */ /* 0x000fe40000000000 */
[----:B------:R-:W-:Y:S02]  /*c000*/  SEL R25, R42, R43, P0 ;  /* 0x0000002b2a197207 */ /* 0x000fe40000000000 */
[----:B------:R-:W-:-:S02]  /*c010*/  SEL R37, R43, R42, P0 ;  /* 0x0000002a2b257207 */ /* 0x000fc40000000000 */
[----:B------:R-:W-:Y:S02]  /*c020*/  LOP3.LUT R27, R12, 0x7ffffffc, RZ, 0xc0, !PT ;  /* 0x7ffffffc0c1b7812 */ /* 0x000fe400078ec0ff */
[----:B------:R-:W-:Y:S02]  /*c030*/  SEL R19, R50, R51, P0 ;  /* 0x0000003332137207 */ /* 0x000fe40000000000 */
[----:B------:R-:W-:Y:S01]  /*c040*/  SEL R21, R54, R55, P0 ;  /* 0x0000003736157207 */ /* 0x000fe20000000000 */
[C---:B------:R-:W-:Y:S01]  /*c050*/  IMAD.IADD R27, R10.reuse, 0x1, -R27 ;  /* 0x000000010a1b7824 */ /* 0x040fe200078e0a1b */
[----:B------:R-:W-:Y:S02]  /*c060*/  LOP3.LUT P1, RZ, R10, 0x3, RZ, 0xc0, !PT ;  /* 0x000000030aff7812 */ /* 0x000fe4000782c0ff */
[----:B------:R-:W-:Y:S01]  /*c070*/  MOV R8, UR6 ;  /* 0x0000000600087c02 */ /* 0x000fe20008000f00 */
[----:B------:R-:W-:Y:S01]  /*c080*/  ULDC.64 UR6, c[0x0][0xb48] ;  /* 0x0002d20000067ab9 */ /* 0x000fe20000000a00 */
[----:B------:R-:W-:-:S02]  /*c090*/  SEL R17, R51, R50, P0 ;  /* 0x0000003233117207 */ /* 0x000fc40000000000 */
        /* <DEDUP_REMOVED lines=32> */
[----:B------:R-:W-:Y:S01]  /*c2a0*/  IMAD.MOV.U32 R33, RZ, RZ, R44 ;  /* 0x000000ffff217224 */ /* 0x000fe200078e002c */
[----:B------:R-:W-:Y:S01]  /*c2b0*/  IADD3 R38, RZ, -UR43, RZ ;  /* 0x8000002bff267c10 */ /* 0x000fe2000fffe0ff */
[----:B------:R-:W-:Y:S01]  /*c2c0*/  SHFL.IDX PT, R49, R71, R34, 0x1c1f ;  /* 0x001c1f2247317589 */ /* 0x000fe200000e0000 */
[----:B---3--:R-:W-:Y:S01]  /*c2d0*/  @P2 SHF.R.U32.HI R33, RZ, R46, R35 ;  /* 0x0000002eff212219 */ /* 0x008fe20000011623 */
[----:B------:R-:W-:-:S02]  /*c2e0*/  IMAD R35, R65, UR44, R36 ;  /* 0x0000002c41237c24 */ /* 0x000fc4000f8e0224 */
[----:B--2---:R-:W-:Y:S01]  /*c2f0*/  IMAD R67, R67, R38, UR4 ;  /* 0x0000000443437e24 */ /* 0x004fe2000f8e0226 */
[----:B------:R-:W-:Y:S01]  /*c300*/  ULDC.64 UR4, c[0x0][0xbe0] ;  /* 0x0002f80000047ab9 */ /* 0x000fe20000000a00 */
[----:B------:R-:W-:Y:S01]  /*c310*/  IMAD.IADD R35, R9, 0x1, R35 ;  /* 0x0000000109237824 */ /* 0x000fe200078e0223 */
[----:B------:R-:W0:Y:S02]  /*c320*/  SHFL.IDX PT, R48, R69, R34, 0x1c1f ;  /* 0x001c1f2245307589 */ /* 0x000e2400000e0000 */
[----:B------:R-:W-:Y:S02]  /*c330*/  SHF.R.S32.HI R38, RZ, 0x1f, R67 ;  /* 0x0000001fff267819 */ /* 0x000fe40000011443 */
        /* <DEDUP_REMOVED lines=17> */
[----:B------:R-:W-:Y:S01]  /*c450*/  IMAD.MOV R38, RZ, RZ, -R37 ;  /* 0x000000ffff267224 */ /* 0x000fe200078e0a25 */
[----:B--2---:R-:W-:Y:S01]  /*c460*/  MOV R34, R8 ;  /* 0x0000000800227202 */ /* 0x004fe20000000f00 */
        /* <DEDUP_REMOVED lines=27> */
[----:B------:R-:W-:Y:S01]  /*c620*/  IMAD R33, R45, UR9, R36 ;  /* 0x000000092d217c24 */ /* 0x000fe2000f8e0224 */
[----:B------:R-:W-:Y:S01]  /*c630*/  IADD3 R23, R35, R23, RZ ;  /* 0x0000001723177210 */ /* 0x000fe20007ffe0ff */
[----:B------:R-:W-:Y:S01]  /*c640*/  IMAD.WIDE.U32 R36, R45, UR8, R8 ;  /* 0x000000082d247c25 */ /* 0x000fe2000f8e0008 */
[----:B------:R-:W-:Y:S01]  /*c650*/  SEL R8, R40, R41, P0 ;  /* 0x0000002928087207 */ /* 0x000fe20000000000 */
[----:B------:R-:W-:Y:S01]  /*c660*/  ULDC.64 UR8, c[0x0][0xb00] ;  /* 0x0002c00000087ab9 */ /* 0x000fe20000000a00 */
[C---:B------:R-:W-:Y:S01]  /*c670*/  LEA R40, P2, R34.reuse, UR6, 0x2 ;  /* 0x0000000622287c11 */ /* 0x040fe2000f8410ff */
[----:B------:R-:W-:Y:S01]  /*c680*/  IMAD.IADD R9, R37, 0x1, R33 ;  /* 0x0000000125097824 */ /* 0x000fe200078e0221 */
[----:B------:R-:W-:Y:S01]  /*c690*/  ULDC UR6, c[0x0][0xa88] ;  /* 0x0002a20000067ab9 */ /* 0x000fe20000000800 */
[----:B0-----:R-:W-:Y:S01]  /*c6a0*/  ULEA UR4, UR5, UR4, 0x18 ;  /* 0x0000000405047291 */ /* 0x001fe2000f8ec03f */
[----:B------:R-:W-:Y:S01]  /*c6b0*/  LEA.HI.X R33, R34, UR7, R23, 0x2, P2 ;  /* 0x0000000722217c11 */ /* 0x000fe200090f1417 */
[----:B------:R-:W-:Y:S01]  /*c6c0*/  SHFL.IDX PT, R44, R40, 0x1, 0x1c1f ;  /* 0x003c1f00282c7f89 */ /* 0x000fe200000e0000 */
[----:B------:R-:W-:Y:S01]  /*c6d0*/  IMAD R53, R29, UR6, RZ ;  /* 0x000000061d357c24 */ /* 0x000fe2000f8e02ff */
[----:B------:R-:W-:Y:S01]  /*c6e0*/  UIADD3 UR4, UR4, 0x12420, URZ ;  /* 0x0001242004047890 */ /* 0x000fe2000fffe03f */
[----:B------:R-:W-:Y:S01]  /*c6f0*/  LEA R54, P3, R36, UR8, 0x2 ;  /* 0x0000000824367c11 */ /* 0x000fe2000f8610ff */
[----:B------:R1:W-:Y:S01]  /*c700*/  SHFL.IDX PT, R34, R40, RZ, 0x1c1f ;  /* 0x001c1fff28227589 */ /* 0x0003e200000e0000 */
[----:B------:R-:W-:Y:S01]  /*c710*/  SEL R23, R42, R39, P0 ;  /* 0x000000272a177207 */ /* 0x000fe20000000000 */
[----:B------:R-:W-:Y:S01]  /*c720*/  UPRMT UR4, URZ, 0x654, UR4 ;  /* 0x000006543f047896 */ /* 0x000fe20008000004 */
[-C--:B------:R-:W-:Y:S01]  /*c730*/  ISETP.GE.OR P2, PT, R28, R53.reuse, P1 ;  /* 0x000000351c00720c */ /* 0x080fe20000f46670 */
[----:B------:R-:W0:Y:S01]  /*c740*/  SHFL.IDX PT, R35, R33, RZ, 0x1c1f ;  /* 0x001c1fff21237589 */ /* 0x000e2200000e0000 */
[----:B------:R-:W-:-:S02]  /*c750*/  ISETP.GE.OR P1, PT, R52, R53, P1 ;  /* 0x000000353400720c */ /* 0x000fc40000f26670 */
[----:B------:R-:W-:Y:S01]  /*c760*/  LEA.HI.X R55, R36, UR9, R9, 0x2, P3 ;  /* 0x0000000924377c11 */ /* 0x000fe200098f1409 */
[----:B------:R-:W2:Y:S01]  /*c770*/  SHFL.IDX PT, R45, R33, 0x1, 0x1c1f ;  /* 0x003c1f00212d7f89 */ /* 0x000ea200000e0000 */
[----:B------:R-:W-:Y:S02]  /*c780*/  ISETP.GE.AND P3, PT, R28, R53, PT ;  /* 0x000000351c00720c */ /* 0x000fe40003f66270 */
[----:B------:R-:W-:Y:S01]  /*c790*/  SYNCS.ARRIVE.TRANS64.RED.A1T0 RZ, [UR4], RZ ;  /* 0x000000ffffff79a7 */ /* 0x000fe20008100404 */
[----:B------:R3:W4:Y:S01]  /*c7a0*/  SHFL.IDX PT, R46, R54, RZ, 0x1c1f ;  /* 0x001c1fff362e7589 */ /* 0x00072200000e0000 */
[----:B------:R-:W-:Y:S02]  /*c7b0*/  SEL R9, R39, R42, P0 ;  /* 0x0000002a27097207 */ /* 0x000fe40000000000 */
[----:B------:R-:W-:Y:S01]  /*c7c0*/  SEL R36, R43, R48, P0 ;  /* 0x000000302b247207 */ /* 0x000fe20000000000 */
[----:B------:R3:W3:Y:S01]  /*c7d0*/  SHFL.IDX PT, R47, R55, RZ, 0x1c1f ;  /* 0x001c1fff372f7589 */ /* 0x0006e200000e0000 */
[----:B------:R-:W-:-:S02]  /*c7e0*/  SEL R37, R32, R49, P0 ;  /* 0x0000003120257207 */ /* 0x000fc40000000000 */
[----:B------:R-:W-:Y:S01]  /*c7f0*/  SEL R39, R49, R32, P0 ;  /* 0x0000002031277207 */ /* 0x000fe20000000000 */
[----:B------:R-:W-:Y:S01]  /*c800*/  IMAD.SHL.U32 R49, R27, 0x2, RZ ;  /* 0x000000021b317824 */ /* 0x000fe200078e00ff */
[----:B-1----:R-:W-:Y:S02]  /*c810*/  SEL R40, R31, R50, P0 ;  /* 0x000000321f287207 */ /* 0x002fe40000000000 */
[----:B------:R-:W-:Y:S02]  /*c820*/  SEL R42, R50, R31, P0 ;  /* 0x0000001f322a7207 */ /* 0x000fe40000000000 */
[----:B------:R-:W-:Y:S02]  /*c830*/  SEL R41, R30, R51, P0 ;  /* 0x000000331e297207 */ /* 0x000fe40000000000 */
[----:B------:R-:W-:Y:S01]  /*c840*/  SEL R43, R51, R30, P0 ;  /* 0x0000001e332b7207 */ /* 0x000fe20000000000 */
[----:B0-----:R0:W-:Y:S04]  /*c850*/  @!P2 ST.E desc[UR50][R34.64], R2 ;  /* 0x000000022200a985 */ /* 0x0011e8000c101932 */
        /* <DEDUP_REMOVED lines=15> */
[----:B---34-:R-:W-:Y:S02]  /*c950*/  @!P1 IMAD.WIDE R28, R49, 0x4, R46 ;  /* 0x00000004311c9825 */ /* 0x018fe400078e022e */
        /* <DEDUP_REMOVED lines=32> */
.L_x_15456:
[----:B------:R-:W-:Y:S05]  /*cb60*/  BSYNC B0 ;  /* 0x0000000000007941 */ /* 0x000fea0003800000 */
.L_x_15455:
        /* <DEDUP_REMOVED lines=37> */
[C---:B------:R-:W-:Y:S01]  /*cdc0*/  @!P0 IMAD.WIDE R2, R49.reuse, 0x4, R30 ;  /* 0x0000000431028825 */ /* 0x040fe200078e021e */
[----:B------:R-:W-:Y:S02]  /*cdd0*/  @!P3 LEA.HI R0, R6, R6, RZ, 0x1 ;  /* 0x000000060600b211 */ /* 0x000fe400078f08ff */
[----:B------:R-:W-:Y:S01]  /*cde0*/  @!P4 LEA.HI R8, R8, R8, RZ, 0x1 ;  /* 0x000000080808c211 */ /* 0x000fe200078f08ff */
[----:B------:R-:W-:Y:S01]  /*cdf0*/  VIADD R49, R49, 0x38 ;  /* 0x0000003831317836 */ /* 0x000fe20000000000 */
        /* <DEDUP_REMOVED lines=10> */
[----:B------:R-:W-:Y:S01]  /*cea0*/  ISETP.GE.AND P0, PT, R49, UR4, PT ;  /* 0x0000000431007c0c */ /* 0x000fe2000bf06270 */
[--C-:B------:R-:W-:Y:S01]  /*ceb0*/  @!P3 IMAD.WIDE R8, R9, 0x4, R30.reuse ;  /* 0x000000040908b825 */ /* 0x100fe200078e021e */
[----:B0-----:R-:W-:Y:S01]  /*cec0*/  @!P6 LOP3.LUT R23, R0, 0xfffffffe, RZ, 0xc0, !PT ;  /* 0xfffffffe0017e812 */ /* 0x001fe200078ec0ff */
[----:B------:R0:W-:Y:S02]  /*ced0*/  @!P2 ST.E.64 desc[UR50][R6.64], R26 ;  /* 0x0000001a0600a985 */ /* 0x0001e4000c101b32 */
[----:B------:R-:W-:-:S02]  /*cee0*/  @!P4 IMAD.WIDE R2, R11, 0x4, R30 ;  /* 0x000000040b02c825 */ /* 0x000fc400078e021e */
[----:B------:R0:W-:Y:S02]  /*cef0*/  @!P3 ST.E.64 desc[UR50][R8.64], R14 ;  /* 0x0000000e0800b985 */ /* 0x0001e4000c101b32 */
[--C-:B------:R-:W-:Y:S02]  /*cf00*/  @!P6 IMAD.WIDE R10, R23, 0x4, R30.reuse ;  /* 0x00000004170ae825 */ /* 0x100fe400078e021e */
        /* <DEDUP_REMOVED lines=10> */
.L_x_15454:
        /* <DEDUP_REMOVED lines=15> */
[----:B------:R-:W-:Y:S01]  /*d0a0*/  MOV R5, R0 ;  /* 0x0000000000057202 */ /* 0x000fe20000000f00 */
        /* <DEDUP_REMOVED lines=42> */
.L_x_15413:
        /* <DEDUP_REMOVED lines=18> */
.L_x_15457:
[----:B------:R-:W-:Y:S01]  /*d470*/  ULDC UR41, c[0x0][0xc50] ;  /* 0x0003140000297ab9 */ /* 0x000fe20000000800 */
[----:B------:R-:W-:Y:S01]  /*d480*/  UMOV UR39, UR6 ;  /* 0x0000000600277c82 */ /* 0x000fe20008000000 */
[----:B------:R-:W-:-:S11]  /*d490*/  UISETP.NE.AND UP0, UPT, UR41, 0x1, UPT ;  /* 0x000000012900788c */ /* 0x000fd6000bf05270 */
[----:B------:R-:W-:Y:S01]  /*d4a0*/  @UP0 ULDC UR4, c[0x0][0xc54] ;  /* 0x0003150000040ab9 */ /* 0x000fe20000000800 */
[----:B------:R-:W-:Y:S01]  /*d4b0*/  @UP0 ULDC UR7, c[0x0][0xc58] ;  /* 0x0003160000070ab9 */ /* 0x000fe20000000800 */
[----:B------:R-:W-:-:S04]  /*d4c0*/  UIMAD.WIDE.U32 UR4, UR6, UR4, URZ ;  /* 0x00000004060472a5 */ /* 0x000fc8000f8e003f */
[----:B------:R-:W-:-:S12]  /*d4d0*/  @UP0 USHF.R.U32.HI UR39, URZ, UR7, UR5 ;  /* 0x000000073f270299 */ /* 0x000fd80008011605 */
.L_x_15458:
[----:B------:R-:W-:Y:S01]  /*d4e0*/  ISETP.GE.AND P0, PT, R29, RZ, PT ;  /* 0x000000ff1d00720c */ /* 0x000fe20003f06270 */
[----:B------:R-:W-:Y:S01]  /*d4f0*/  UIADD3 UR4, -UR39, URZ, URZ ;  /* 0x0000003f27047290 */ /* 0x000fe2000fffe13f */
[----:B------:R-:W-:Y:S01]  /*d500*/  IMAD.MOV.U32 R0, RZ, RZ, 0x1 ;  /* 0x00000001ff007424 */ /* 0x000fe200078e00ff */
[----:B------:R-:W-:Y:S01]  /*d510*/  MOV R2, RZ ;  /* 0x000000ff00027202 */ /* 0x000fe20000000f00 */
[----:B------:R-:W-:Y:S01]  /*d520*/  IMAD.MOV.U32 R3, RZ, RZ, 0x1 ;  /* 0x00000001ff037424 */ /* 0x000fe200078e00ff */
[----:B------:R-:W-:-:S08]  /*d530*/  UIMAD UR41, UR41, UR4, UR6 ;  /* 0x00000004292972a4 */ /* 0x000fd0000f8e0206 */
        /* <DEDUP_REMOVED lines=75> */
.L_x_15460:
[----:B------:R-:W-:Y:S02]  /*d9f0*/  UIMAD UR48, UR41, UR38, URZ ;  /* 0x00000026293072a4 */ /* 0x000fe4000f8e023f */
[----:B------:R-:W-:-:S04]  /*da00*/  MOV R3, UR38 ;  /* 0x0000002600037c02 */ /* 0x000fc80008000f00 */
        /* <DEDUP_REMOVED lines=32> */
.L_x_15461:
        /* <DEDUP_REMOVED lines=20> */
.L_x_15462:
        /* <DEDUP_REMOVED lines=20> */
.L_x_15463:
        /* <DEDUP_REMOVED lines=18> */
.L_x_15464:
        /* <DEDUP_REMOVED lines=17> */
.L_x_15517:
[----:B------:R-:W-:Y:S01]  /*e0c0*/  UMOV UR4, 0xa0 ;  /* 0x000000a000047882 */ /* 0x000fe20000000000 */
[----:B------:R-:W-:Y:S01]  /*e0d0*/  LOP3.LUT R26, R28, 0x60, R10, 0xf8, !PT ;  /* 0x000000601c1a7812 */ /* 0x000fe200078ef80a */
[----:B------:R-:W-:Y:S01]  /*e0e0*/  UIMAD UR4, UR49, UR4, -0xa0 ;  /* 0xffffff60310474a4 */ /* 0x000fe2000f8e0204 */
[----:B------:R-:W1:Y:S01]  /*e0f0*/  @P2 LDC R3, c[0x0][0x434] ;  /* 0x00010d00ff032b82 */ /* 0x000e620000000800 */
[----:B------:R-:W-:Y:S02]  /*e100*/  SHF.R.S32.HI R15, RZ, 0x1f, R20 ;  /* 0x0000001fff0f7819 */ /* 0x000fe40000011414 */
[C---:B------:R-:W-:Y:S02]  /*e110*/  LOP3.LUT R14, R26.reuse, 0x80, RZ, 0xfc, !PT ;  /* 0x000000801a0e7812 */ /* 0x040fe400078efcff */
[----:B------:R-:W-:Y:S01]  /*e120*/  IADD3 R5, R26, UR4, RZ ;  /* 0x000000041a057c10 */ /* 0x000fe2000fffe0ff */
[----:B------:R2:W-:Y:S01]  /*e130*/  STL [R1+0x1c], R15 ;  /* 0x00001c0f01007387 */ /* 0x0005e20000100800 */
[----:B------:R-:W-:Y:S01]  /*e140*/  IADD3 R11, R14, UR4, RZ ;  /* 0x000000040e0b7c10 */ /* 0x000fe2000fffe0ff */
[----:B------:R-:W3:Y:S01]  /*e150*/  @P2 LDC R7, c[0x0][0x438] ;  /* 0x00010e00ff072b82 */ /* 0x000ee20000000800 */
[C---:B------:R-:W-:Y:S01]  /*e160*/  ISETP.GE.AND P1, PT, R5.reuse, UR36, PT ;  /* 0x0000002405007c0c */ /* 0x040fe2000bf26270 */
[----:B-----5:R-:W-:Y:S01]  /*e170*/  IMAD.IADD R8, R5, 0x1, R16 ;  /* 0x0000000105087824 */ /* 0x020fe200078e0210 */
[----:B------:R-:W-:Y:S01]  /*e180*/  SHF.L.U32 R13, R17, 0x6, RZ ;  /* 0x00000006110d7819 */ /* 0x000fe200000006ff */
[----:B------:R2:W-:Y:S02]  /*e190*/  STL [R1+0x10], R14 ;  /* 0x0000100e01007387 */ /* 0x0005e40000100800 */
[----:B------:R-:W-:-:S08]  /*e1a0*/  IMAD.MOV.U32 R9, RZ, RZ, R8 ;  /* 0x000000ffff097224 */ /* 0x000fd000078e0008 */
[----:B------:R-:W4:Y:S01]  /*e1b0*/  @!P1 LDC.64 R4, c[0x0][0x428] ;  /* 0x00010a00ff049b82 */ /* 0x000f220000000a00 */
[----:B-1----:R-:W-:-:S05]  /*e1c0*/  @P2 IMAD.HI.U32 R2, R8, R3, RZ ;  /* 0x0000000308022227 */ /* 0x002fca00078e00ff */
[----:B---3--:R-:W-:Y:S02]  /*e1d0*/  @P2 SHF.R.U32.HI R9, RZ, R7, R2 ;  /* 0x00000007ff092219 */ /* 0x008fe40000011602 */
        /* <DEDUP_REMOVED lines=18> */
[----:B---3--:R-:W3:Y:S01]  /*e300*/  @!P0 LDC.64 R6, c[0x0][0x428] ;  /* 0x00010a00ff068b82 */ /* 0x008ee20000000a00 */
        /* <DEDUP_REMOVED lines=9> */
[----:B---3--:R-:W-:Y:S01]  /*e3a0*/  @!P0 IMAD R2, R15, R6, RZ ;  /* 0x000000060f028224 */ /* 0x008fe200078e02ff */
[----:B------:R-:W-:-:S03]  /*e3b0*/  @!P0 SHF.R.S32.HI R3, RZ, 0x1f, R12 ;  /* 0x0000001fff038819 */ /* 0x000fc6000001140c */
[----:B------:R-:W-:Y:S02]  /*e3c0*/  @!P0 IMAD R7, R20, R7, R2 ;  /* 0x0000000714078224 */ /* 0x000fe400078e0202 */
[----:B------:R-:W-:-:S04]  /*e3d0*/  @!P0 IMAD.MOV.U32 R2, RZ, RZ, R12 ;  /* 0x000000ffff028224 */ /* 0x000fc800078e000c */
[----:B------:R-:W-:-:S04]  /*e3e0*/  @!P0 IMAD.WIDE.U32 R2, R20, R6, R2 ;  /* 0x0000000614028225 */ /* 0x000fc800078e0002 */
[----:B------:R-:W-:Y:S01]  /*e3f0*/  @!P0 IMAD.IADD R7, R7, 0x1, R3 ;  /* 0x0000000107078824 */ /* 0x000fe200078e0203 */
[----:B-1----:R-:W-:Y:S01]  /*e400*/  @!P0 LEA R8, P1, R2, R8, 0x2 ;  /* 0x0000000802088211 */ /* 0x002fe200078210ff */
[----:B------:R-:W-:-:S03]  /*e410*/  IMAD.MOV.U32 R6, RZ, RZ, RZ ;  /* 0x000000ffff067224 */ /* 0x000fc600078e00ff */
[----:B------:R-:W-:Y:S01]  /*e420*/  @!P0 LEA.HI.X R9, R2, R9, R7, 0x2, P1 ;  /* 0x0000000902098211 */ /* 0x000fe200008f1407 */
[----:B------:R-:W-:-:S04]  /*e430*/  ULOP3.LUT UR4, UR45, 0x2, URZ, 0xfc, !UPT ;  /* 0x000000022d047892 */ /* 0x000fc8000f8efc3f */
[----:B------:R1:W5:Y:S01]  /*e440*/  @!P0 LDG.E R6, desc[UR50][R8.64] ;  /* 0x0000003208068981 */ /* 0x000362000c1e1900 */
[----:B------:R-:W-:Y:S02]  /*e450*/  ISETP.GT.U32.AND P0, PT, R14, 0x9f, PT ;  /* 0x0000009f0e00780c */ /* 0x000fe40003f04070 */
[----:B------:R-:W-:Y:S01]  /*e460*/  LOP3.LUT R0, R0, 0xfffffffd, RZ, 0xc0, !PT ;  /* 0xfffffffd00007812 */ /* 0x000fe200078ec0ff */
[----:B-1----:R-:W-:-:S10]  /*e470*/  IMAD.U32 R8, RZ, RZ, UR4 ;  /* 0x00000004ff087e24 */ /* 0x002fd4000f8e00ff */
[----:B------:R-:W-:Y:S02]  /*e480*/  @P0 LOP3.LUT R0, R0, 0x2, RZ, 0xfc, !PT ;  /* 0x0000000200000812 */ /* 0x000fe400078efcff */
[----:B------:R-:W-:Y:S02]  /*e490*/  ISETP.NE.AND P0, PT, R8, 0x3, PT ;  /* 0x000000030800780c */ /* 0x000fe40003f05270 */
[----:B------:R-:W-:Y:S02]  /*e4a0*/  MOV R8, UR39 ;  /* 0x0000002700087c02 */ /* 0x000fe40008000f00 */
[----:B------:R-:W-:Y:S02]  /*e4b0*/  IADD3 R2, -R12, RZ, RZ ;  /* 0x000000ff0c027210 */ /* 0x000fe40007ffe1ff */
[----:B------:R-:W-:Y:S01]  /*e4c0*/  SHF.R.S32.HI R8, RZ, 0x1f, R8 ;  /* 0x0000001fff087819 */ /* 0x000fe20000011408 */
[----:B------:R-:W-:Y:S02]  /*e4d0*/  IMAD.SHL.U32 R3, R18, 0x10, RZ ;  /* 0x0000001012037824 */ /* 0x000fe400078e00ff */
[----:B------:R-:W-:Y:S01]  /*e4e0*/  IMAD R7, R19, R2, R11 ;  /* 0x0000000213077224 */ /* 0x000fe200078e020b */
[----:B------:R-:W-:Y:S01]  /*e4f0*/  LOP3.LUT R2, R10, 0x80, RZ, 0xc0, !PT ;  /* 0x000000800a027812 */ /* 0x000fe200078ec0ff */
[----:B------:R2:W-:Y:S01]  /*e500*/  STL [R1+0x14], R8 ;  /* 0x0000140801007387 */ /* 0x0005e20000100800 */
[----:B------:R-:W-:Y:S01]  /*e510*/  IMAD.SHL.U32 R11, R17, 0x4, RZ ;  /* 0x00000004110b7824 */ /* 0x000fe200078e00ff */
[----:B------:R-:W-:-:S02]  /*e520*/  LOP3.LUT R3, R3, 0x600, RZ, 0xc0, !PT ;  /* 0x0000060003037812 */ /* 0x000fc400078ec0ff */
[----:B------:R-:W-:-:S04]  /*e530*/  LOP3.LUT R2, R2, 0x10, R17, 0xf8, !PT ;  /* 0x0000001002027812 */ /* 0x000fc800078ef811 */
[----:B------:R-:W-:Y:S02]  /*e540*/  LOP3.LUT R2, R2, 0x10, R11, 0x78, !PT ;  /* 0x0000001002027812 */ /* 0x000fe400078e780b */
        /* <DEDUP_REMOVED lines=10> */
[----:B--2---:R-:W-:Y:S06]  /*e5f0*/  @!P0 BRA `(.L_x_15466) ;  /* 0x0000000000048947 */ /* 0x004fec0003800000 */
[----:B------:R-:W-:Y:S01]  /*e600*/  BPT.TRAP 0x1 ;  /* 0x000000040000795c */ /* 0x000fe20000300000 */
.L_x_15466:
[----:B------:R-:W-:Y:S01]  /*e610*/  IMAD.MOV.U32 R8, RZ, RZ, 0x1 ;  /* 0x00000001ff087424 */ /* 0x000fe200078e00ff */
[----:B------:R-:W-:-:S04]  /*e620*/  SHF.R.S32.HI R21, RZ, 0x1f, R5 ;  /* 0x0000001fff157819 */ /* 0x000fc80000011405 */
[----:B------:R-:W-:-:S04]  /*e630*/  SHF.L.U32 R9, R8, 0x1f, RZ ;  /* 0x0000001f08097819 */ /* 0x000fc800000006ff */
[----:B------:R1:W2:Y:S02]  /*e640*/  SYNCS.PHASECHK.TRANS64.TRYWAIT P0, [UR43+0x12480], R9 ;  /* 0x01248009ff0075a7 */ /* 0x0002a4000800016b */
[C---:B-1----:R-:W-:Y:S01]  /*e650*/  IMAD.SHL.U32 R9, R17.reuse, 0x80, RZ ;  /* 0x0000008011097824 */ /* 0x042fe200078e00ff */
[----:B------:R-:W-:-:S04]  /*e660*/  SHF.L.U32 R17, R17, 0x4, RZ ;  /* 0x0000000411117819 */ /* 0x000fc800000006ff */
[----:B------:R-:W-:-:S04]  /*e670*/  LOP3.LUT R9, R9, 0x180, RZ, 0xc0, !PT ;  /* 0x0000018009097812 */ /* 0x000fc800078ec0ff */
[----:B------:R-:W-:Y:S02]  /*e680*/  LOP3.LUT R8, R9, 0x30, R2, 0xf8, !PT ;  /* 0x0000003009087812 */ /* 0x000fe400078ef802 */
[----:B------:R-:W-:Y:S02]  /*e690*/  LOP3.LUT R2, R2, 0x40, RZ, 0xc0, !PT ;  /* 0x0000004002027812 */ /* 0x000fe400078ec0ff */
[----:B------:R-:W-:-:S04]  /*e6a0*/  LOP3.LUT R8, R8, 0x30, R17, 0x78, !PT ;  /* 0x0000003008087812 */ /* 0x000fc800078e7811 */
[----:B------:R-:W-:-:S05]  /*e6b0*/  IADD3 R2, R8, R3, R2 ;  /* 0x0000000308027210 */ /* 0x000fca0007ffe002 */
[----:B------:R1:W-:Y:S02]  /*e6c0*/  STL [R1+0x18], R2 ;  /* 0x0000180201007387 */ /* 0x0003e40000100800 */
[----:B-12---:R-:W-:Y:S05]  /*e6d0*/  @!P0 BRA `(.L_x_15467) ;  /* 0x0000003800408947 */ /* 0x006fea0003800000 */
.L_x_15518:
        /* <DEDUP_REMOVED lines=26> */
[----:B0-----:R-:W-:Y:S01]  /*e880*/  IMAD.SHL.U32 R14, R14, 0x10, RZ ;  /* 0x000000100e0e7824 */ /* 0x001fe200078e00ff */
[----:B------:R-:W-:-:S04]  /*e890*/  IADD3 R3, R3, R10, RZ ;  /* 0x0000000a03037210 */ /* 0x000fc80007ffe0ff */
[----:B------:R-:W-:Y:S01]  /*e8a0*/  LOP3.LUT R14, R14, 0x30, RZ, 0xc0, !PT ;  /* 0x000000300e0e7812 */ /* 0x000fe200078ec0ff */
[----:B------:R-:W-:-:S03]  /*e8b0*/  IMAD.WIDE.U32 R2, R13, UR39, R2 ;  /* 0x000000270d027c25 */ /* 0x000fc6000f8e0002 */
[----:B-1----:R-:W-:Y:S02]  /*e8c0*/  ISETP.GE.AND P2, PT, R14, R15, PT ;  /* 0x0000000f0e00720c */ /* 0x002fe40003f46270 */
[----:B--2---:R-:W-:Y:S01]  /*e8d0*/  R2UR UR6, R11 ;  /* 0x000000000b0672ca */ /* 0x004fe200000e0000 */
[----:B------:R-:W-:-:S04]  /*e8e0*/  IMAD.WIDE.U32 R10, R13, UR39, R8 ;  /* 0x000000270d0a7c25 */ /* 0x000fc8000f8e0008 */
[----:B------:R-:W-:-:S04]  /*e8f0*/  IMAD.MOV.U32 R8, RZ, RZ, -0xa0 ;  /* 0xffffff60ff087424 */ /* 0x000fc800078e00ff */
[----:B------:R-:W-:-:S04]  /*e900*/  IMAD R8, R12, R8, UR36 ;  /* 0x000000240c087e24 */ /* 0x000fc8000f8e0208 */
[----:B------:R-:W-:Y:S01]  /*e910*/  UIMAD UR4, UR6, UR4, URZ ;  /* 0x00000004060472a4 */ /* 0x000fe2000f8e023f */
[----:B------:R-:W-:Y:S02]  /*e920*/  IADD3 R8, -R28, R8, RZ ;  /* 0x000000081c087210 */ /* 0x000fe40007ffe1ff */
[----:B------:R-:W-:Y:S01]  /*e930*/  ULDC.64 UR6, c[0x0][0x318] ;  /* 0x0000c60000067ab9 */ /* 0x000fe20000000a00 */
[----:B------:R-:W-:Y:S01]  /*e940*/  UIMAD UR4, UR39, UR5, UR4 ;  /* 0x00000005270472a4 */ /* 0x000fe2000f8e0204 */
[----:B------:R-:W-:Y:S01]  /*e950*/  IMAD.U32 R17, RZ, RZ, UR7 ;  /* 0x00000007ff117e24 */ /* 0x000fe2000f8e00ff */
[----:B------:R-:W-:Y:S02]  /*e960*/  IADD3 R9, P0, R10, UR6, RZ ;  /* 0x000000060a097c10 */ /* 0x000fe4000ff1e0ff */
[----:B------:R-:W-:Y:S02]  /*e970*/  ISETP.GE.AND P4, PT, R8, 0x1, PT ;  /* 0x000000010800780c */ /* 0x000fe40003f86270 */
[----:B------:R-:W-:-:S02]  /*e980*/  IADD3.X R10, R17, UR4, R11, P0, !PT ;  /* 0x00000004110a7c10 */ /* 0x000fc400087fe40b */
[----:B------:R-:W-:-:S04]  /*e990*/  IADD3 R18, P0, R2, UR6, RZ ;  /* 0x0000000602127c10 */ /* 0x000fc8000ff1e0ff */
[----:B------:R-:W-:Y:S01]  /*e9a0*/  IADD3.X R17, R17, UR4, R3, P0, !PT ;  /* 0x0000000411117c10 */ /* 0x000fe200087fe403 */
[----:B------:R-:W-:-:S03]  /*e9b0*/  UMOV UR4, 0xffffffff ;  /* 0xffffffff00047882 */ /* 0x000fc60000000000 */
[----:B------:R-:W-:Y:S05]  /*e9c0*/  BRA.DIV UR4, `(.L_x_15468) ;  /* 0x0000003604a07947 */ /* 0x000fea000b800000 */
        /* <DEDUP_REMOVED lines=27> */
[----:B0-----:R-:W-:-:S04]  /*eb80*/  IADD3 R2, P1, R12, R2, RZ ;  /* 0x000000020c027210 */ /* 0x001fc80007f3e0ff */
[----:B-1----:R-:W-:-:S05]  /*eb90*/  IADD3.X R3, RZ, R3, RZ, P1, !PT ;  /* 0x00000003ff037210 */ /* 0x002fca0000ffe4ff */
        /* <DEDUP_REMOVED lines=9> */
.L_x_15530:
        /* <DEDUP_REMOVED lines=20> */
.L_x_15469:
[----:B------:R-:W-:Y:S01]  /*ed70*/  SYNCS.ARRIVE.TRANS64.A1T0 RZ, [UR43+0x12470], RZ ;  /* 0x012470ffffff79a7 */ /* 0x000fe2000810002b */
[----:B------:R-:W-:Y:S05]  /*ed80*/  @!P6 BRA `(.L_x_15470) ;  /* 0x000000000004e947 */ /* 0x000fea0003800000 */
[----:B------:R-:W-:Y:S01]  /*ed90*/  BPT.TRAP 0x1 ;  /* 0x000000040000795c */ /* 0x000fe20000300000 */
.L_x_15470:
[----:B------:R-:W-:-:S04]  /*eda0*/  MOV R2, 0x1 ;  /* 0x0000000100027802 */ /* 0x000fc80000000f00 */
[----:B------:R-:W-:-:S04]  /*edb0*/  SHF.L.U32 R2, R2, 0x1f, RZ ;  /* 0x0000001f02027819 */ /* 0x000fc800000006ff */
[----:B------:R-:W1:Y:S02]  /*edc0*/  SYNCS.PHASECHK.TRANS64.TRYWAIT P2, [UR43+0x12440], R2 ;  /* 0x01244002ff0075a7 */ /* 0x000e64000804016b */
[----:B-1----:R-:W-:Y:S05]  /*edd0*/  @!P2 BRA `(.L_x_15471) ;  /* 0x000000380070a947 */ /* 0x002fea0003800000 */
.L_x_15531:
        /* <DEDUP_REMOVED lines=35> */
[----:B------:R-:W-:Y:S02]  /*f010*/  MOV R7, UR7 ;  /* 0x0000000700077c02 */ /* 0x000fe40008000f00 */
        /* <DEDUP_REMOVED lines=15> */
[----:B0-----:R-:W-:-:S04]  /*f110*/  @P3 IADD3 R14, P2, R24, R14, RZ ;  /* 0x0000000e180e3210 */ /* 0x001fc80007f5e0ff */
[----:B-1----:R-:W-:Y:S01]  /*f120*/  @P3 IADD3.X R3, RZ, R2, RZ, P2, !PT ;  /* 0x00000002ff033210 */ /* 0x002fe200017fe4ff */
        /* <DEDUP_REMOVED lines=15> */
[----:B-1----:R-:W-:-:S03]  /*f220*/  @P1 IMAD.MOV.U32 R2, RZ, RZ, R8 ;  /* 0x000000ffff021224 */ /* 0x002fc600078e0008 */
[----:B------:R-:W-:-:S05]  /*f230*/  @P1 MOV R3, R9 ;  /* 0x0000000900031202 */ /* 0x000fca0000000f00 */
[----:B---3--:R0:W-:Y:S02]  /*f240*/  @P1 LDGSTS.E.BYPASS.LTC128B.128 [R18+0xea00], desc[UR50][R2.64], !P5 ;  /* 0x0ea0000002121fae */ /* 0x0081e4000e901d72 */
.L_x_15543:
        /* <DEDUP_REMOVED lines=9> */
.L_x_15474:
[----:B------:R-:W-:Y:S05]  /*f2e0*/  BSYNC B0 ;  /* 0x0000000000007941 */ /* 0x000fea0003800000 */
.L_x_15473:
        /* <DEDUP_REMOVED lines=9> */
.L_x_15475:
        /* <DEDUP_REMOVED lines=30> */
.L_x_15476:
[----:B------:R-:W-:Y:S01]  /*f560*/  UISETP.NE.AND UP0, UPT, UR47, URZ, UPT ;  /* 0x0000003f2f00728c */ /* 0x000fe2000bf05270 */
[----:B------:R-:W-:Y:S01]  /*f570*/  IMAD.U32 R3, RZ, RZ, UR46 ;  /* 0x0000002eff037e24 */ /* 0x000fe2000f8e00ff */
[----:B------:R-:W0:Y:S01]  /*f580*/  LDC R6, c[0x0][0x448] ;  /* 0x00011200ff067b82 */ /* 0x000e220000000800 */
[----:B------:R-:W-:Y:S01]  /*f590*/  IMAD.U32 R4, RZ, RZ, UR36 ;  /* 0x00000024ff047e24 */ /* 0x000fe2000f8e00ff */
[----:B------:R-:W-:Y:S01]  /*f5a0*/  MOV R5, UR37 ;  /* 0x0000002500057c02 */ /* 0x000fe20008000f00 */
[----:B------:R-:W-:Y:S01]  /*f5b0*/  IMAD R26, R3, 0xc0, R26 ;  /* 0x000000c0031a7824 */ /* 0x000fe200078e021a */
[----:B------:R-:W-:Y:S01]  /*f5c0*/  PLOP3.LUT P0, PT, PT, PT, UP0, 0x80, 0x0 ;  /* 0x000000000000781c */ /* 0x000fe20003f0f008 */
[----:B------:R-:W-:Y:S01]  /*f5d0*/  IMAD.MOV.U32 R2, RZ, RZ, R4 ;  /* 0x000000ffff027224 */ /* 0x000fe200078e0004 */
[----:B------:R-:W-:Y:S01]  /*f5e0*/  PLOP3.LUT P1, PT, PT, PT, UP0, 0x80, 0x0 ;  /* 0x000000000000781c */ /* 0x000fe20003f2f008 */
[----:B------:R-:W-:Y:S01]  /*f5f0*/  IMAD.MOV.U32 R0, RZ, RZ, R26 ;  /* 0x000000ffff007224 */ /* 0x000fe200078e001a */
[----:B------:R-:W-:Y:S01]  /*f600*/  ULDC.64 UR6, c[0x0][0x2c8] ;  /* 0x0000b20000067ab9 */ /* 0x000fe20000000a00 */
        /* <DEDUP_REMOVED lines=21> */
[----:B------:R-:W-:Y:S01]  /*f760*/  VIADD R26, R26, 0x80 ;  /* 0x000000801a1a7836 */ /* 0x000fe20000000000 */
[----:B------:R-:W-:Y:S01]  /*f770*/  IADD3 R5, R5, R7, RZ ;  /* 0x0000000705057210 */ /* 0x000fe20007ffe0ff */
[----:B------:R-:W-:Y:S02]  /*f780*/  IMAD R0, R0, UR6, RZ ;  /* 0x0000000600007c24 */ /* 0x000fe4000f8e02ff */
[----:B------:R-:W-:Y:S02]  /*f790*/  IMAD.MOV.U32 R8, RZ, RZ, R26 ;  /* 0x000000ffff087224 */ /* 0x000fe400078e001a */
[----:B------:R-:W-:Y:S02]  /*f7a0*/  IMAD R7, R9, UR7, R0 ;  /* 0x0000000709077c24 */ /* 0x000fe4000f8e0200 */
[----:B------:R-:W-:Y:S01]  /*f7b0*/  @P0 IMAD.HI.U32 R0, R26, UR8, RZ ;  /* 0x000000081a000c27 */ /* 0x000fe2000f8e00ff */
[----:B------:R-:W-:-:S03]  /*f7c0*/  @UP0 ULDC UR8, c[0x0][0x450] ;  /* 0x0001140000080ab9 */ /* 0x000fc60000000800 */
[----:B------:R-:W-:Y:S01]  /*f7d0*/  IMAD.WIDE.U32 R4, R9, UR6, R4 ;  /* 0x0000000609047c25 */ /* 0x000fe2000f8e0004 */
        /* <DEDUP_REMOVED lines=22> */
[----:B------:R-:W-:Y:S01]  /*f940*/  MOV R7, UR46 ;  /* 0x0000002e00077c02 */ /* 0x000fe20008000f00 */
[----:B------:R-:W-:Y:S02]  /*f950*/  ULDC UR4, c[0x0][0x288] ;  /* 0x0000a20000047ab9 */ /* 0x000fe40000000800 */
[----:B------:R-:W1:Y:S01]  /*f960*/  SHFL.IDX PT, R2, R4, RZ, 0x1c1f ;  /* 0x001c1fff04027589 */ /* 0x000e6200000e0000 */
[----:B------:R-:W-:Y:S02]  /*f970*/  IMAD R6, R6, UR4, RZ ;  /* 0x0000000406067c24 */ /* 0x000fe4000f8e02ff */
[----:B------:R-:W-:Y:S01]  /*f980*/  IMAD R7, R7, 0xc0, R28 ;  /* 0x000000c007077824 */ /* 0x000fe200078e021c */
[----:B------:R-:W2:Y:S03]  /*f990*/  SHFL.IDX PT, R11, R0, 0x1, 0x1c1f ;  /* 0x003c1f00000b7f89 */ /* 0x000ea600000e0000 */
[C---:B------:R-:W-:Y:S01]  /*f9a0*/  VIADD R10, R7.reuse, 0x20 ;  /* 0x00000020070a7836 */ /* 0x040fe20000000000 */
[-C--:B------:R-:W-:Y:S01]  /*f9b0*/  ISETP.GE.AND P2, PT, R7, R6.reuse, PT ;  /* 0x000000060700720c */ /* 0x080fe20003f46270 */
[----:B------:R-:W3:Y:S04]  /*f9c0*/  SHFL.IDX PT, R9, R4, 0x1, 0x1c1f ;  /* 0x003c1f0004097f89 */ /* 0x000ee800000e0000 */
[----:B------:R-:W4:Y:S04]  /*f9d0*/  SHFL.IDX PT, R12, R0, 0x2, 0x1c1f ;  /* 0x005c1f00000c7f89 */ /* 0x000f2800000e0000 */
[----:B------:R-:W-:Y:S04]  /*f9e0*/  SHFL.IDX PT, R0, R0, 0x3, 0x1c1f ;  /* 0x007c1f0000007f89 */ /* 0x000fe800000e0000 */
        /* <DEDUP_REMOVED lines=23> */
[----:B0-----:R-:W0:Y:S04]  /*fb60*/  SHFL.IDX PT, R2, R8, RZ, 0x1c1f ;  /* 0x001c1fff08027589 */ /* 0x001e2800000e0000 */
[----:B-1----:R-:W-:Y:S01]  /*fb70*/  @!P1 IMAD.X R3, RZ, RZ, R4, P2 ;  /* 0x000000ffff039224 */ /* 0x002fe200010e0604 */
[----:B------:R-:W-:Y:S01]  /*fb80*/  ISETP.GE.AND P2, PT, R11, R6, PT ;  /* 0x000000060b00720c */ /* 0x000fe20003f46270 */
[----:B------:R-:W1:-:S12]  /*fb90*/  SHFL.IDX PT, R8, R8, 0x1, 0x1c1f ;  /* 0x003c1f0008087f89 */ /* 0x000e5800000e0000 */
[----:B------:R-:W-:Y:S02]  /*fba0*/  @!P2 IADD3 R0, P3, R24, R14, RZ ;  /* 0x0000000e1800a210 */ /* 0x000fe40007f7e0ff */
[----:B------:R2:W3:Y:S02]  /*fbb0*/  SHFL.IDX PT, R14, R5, 0x1, 0x1c1f ;  /* 0x003c1f00050e7f89 */ /* 0x0004e400000e0000 */
[----:B0-----:R-:W-:Y:S01]  /*fbc0*/  @!P2 IADD3.X R17, RZ, R2, RZ, P3, !PT ;  /* 0x00000002ff11a210 */ /* 0x001fe20001ffe4ff */
[----:B------:R-:W-:-:S05]  /*fbd0*/  @!P1 IMAD.MOV.U32 R2, RZ, RZ, R9 ;  /* 0x000000ffff029224 */ /* 0x000fca00078e0009 */
[----:B------:R0:W-:Y:S02]  /*fbe0*/  @!P1 LDGSTS.E.BYPASS.LTC128B.128 [R18+0xba00], desc[UR50][R2.64], !P0 ;  /* 0x0ba0000002129fae */ /* 0x0001e4000c101d72 */
[----:B0-----:R-:W-:Y:S02]  /*fbf0*/  @!P2 IMAD.MOV.U32 R2, RZ, RZ, R0 ;  /* 0x000000ffff02a224 */ /* 0x001fe400078e0000 */
[----:B------:R-:W-:-:S05]  /*fc00*/  @!P2 IMAD.MOV.U32 R3, RZ, RZ, R17 ;  /* 0x000000ffff03a224 */ /* 0x000fca00078e0011 */
[----:B-1-3--:R2:W-:Y:S02]  /*fc10*/  @!P2 LDGSTS.E.BYPASS.LTC128B.128 [R18+0xc200], desc[UR50][R2.64], !P0 ;  /* 0x0c2000000212afae */ /* 0x00a5e4000c101d72 */
.L_x_15556:
[----:B------:R-:W-:Y:S02]  /*fc20*/  VIADD R7, R7, 0xa0 ;  /* 0x000000a007077836 */ /* 0x000fe40000000000 */
[----:B------:R-:W-:-:S03]  /*fc30*/  IMAD.MOV.U32 R0, RZ, RZ, 0x1 ;  /* 0x00000001ff007424 */ /* 0x000fc600078e00ff */
[----:B------:R-:W-:Y:S02]  /*fc40*/  ISETP.GE.AND P1, PT, R7, R6, PT ;  /* 0x000000060700720c */ /* 0x000fe40003f26270 */
[----:B------:R-:W-:-:S11]  /*fc50*/  SHF.L.U32 R0, R0, 0x1f, RZ ;  /* 0x0000001f00007819 */ /* 0x000fd600000006ff */
[----:B--2---:R-:W-:-:S04]  /*fc60*/  @!P1 IADD3 R2, P2, R24, R14, RZ ;  /* 0x0000000e18029210 */ /* 0x004fc80007f5e0ff */
[----:B------:R-:W-:-:S05]  /*fc70*/  @!P1 IADD3.X R3, RZ, R8, RZ, P2, !PT ;  /* 0x00000008ff039210 */ /* 0x000fca00017fe4ff */
        /* <DEDUP_REMOVED lines=11> */
.L_x_15557:
[----:B------:R-:W-:-:S04]  /*fd30*/  UIADD3 UR4, UR49, -0x2, URZ ;  /* 0xfffffffe31047890 */ /* 0x000fc8000fffe03f */
[----:B------:R-:W-:-:S06]  /*fd40*/  UISETP.GE.AND UP0, UPT, UR4, UR48, UPT ;  /* 0x000000300400728c */ /* 0x000fcc000bf06270 */
[----:B------:R-:W-:-:S13]  /*fd50*/  PLOP3.LUT P0, PT, PT, PT, UP0, 0x80, 0x0 ;  /* 0x000000000000781c */ /* 0x000fda0003f0f008 */
[----:B------:R-:W-:Y:S05]  /*fd60*/  @!P0 BRA `(.L_x_15479) ;  /* 0x0000001400648947 */ /* 0x000fea0003800000 */
[----:B------:R-:W1:Y:S01]  /*fd70*/  S2R R2, SR_TID.X ;  /* 0x0000000000027919 */ /* 0x000e620000002100 */
[----:B------:R-:W-:Y:S01]  /*fd80*/  UIADD3 UR4, UR41, 0x1, URZ ;  /* 0x0000000129047890 */ /* 0x000fe2000fffe03f */
[----:B0-----:R-:W-:Y:S01]  /*fd90*/  LOP3.LUT R0, RZ, UR40, RZ, 0x33, !PT ;  /* 0x00000028ff007c12 */ /* 0x001fe2000f8e33ff */
[----:B------:R-:W-:Y:S01]  /*fda0*/  ULOP3.LUT UR5, URZ, UR42, URZ, 0x33, !UPT ;  /* 0x0000002a3f057292 */ /* 0x000fe2000f8e333f */
[----:B------:R-:W-:Y:S01]  /*fdb0*/  IMAD.MOV.U32 R24, RZ, RZ, 0x1 ;  /* 0x00000001ff187424 */ /* 0x000fe200078e00ff */
[----:B------:R-:W-:Y:S01]  /*fdc0*/  UIMAD UR4, UR4, UR38, URZ ;  /* 0x00000026040472a4 */ /* 0x000fe2000f8e023f */
[----:B------:R-:W-:-:S05]  /*fdd0*/  MOV R21, RZ ;  /* 0x000000ff00157202 */ /* 0x000fca0000000f00 */
[----:B------:R-:W-:-:S04]  /*fde0*/  LOP3.LUT R3, RZ, UR4, RZ, 0x33, !PT ;  /* 0x00000004ff037c12 */ /* 0x000fc8000f8e33ff */
[----:B------:R-:W-:Y:S01]  /*fdf0*/  VIMNMX3 R3, R0, UR5, R3, !PT ;  /* 0x0000000500037c0f */ /* 0x000fe2000f800103 */
[----:B-1----:R-:W-:-:S05]  /*fe00*/  IMAD.SHL.U32 R2, R2, 0x20, RZ ;  /* 0x0000002002027824 */ /* 0x002fca00078e00ff */
[----:B------:R-:W-:-:S04]  /*fe10*/  LOP3.LUT R2, R2, 0x60, RZ, 0xc0, !PT ;  /* 0x0000006002027812 */ /* 0x000fc800078ec0ff */
[----:B------:R-:W-:Y:S02]  /*fe20*/  IADD3 R16, R2, R16, R28 ;  /* 0x0000001002107210 */ /* 0x000fe40007ffe01c */
[----:B------:R-:W-:-:S03]  /*fe30*/  IADD3 R2, -R3, -0x2, RZ ;  /* 0xfffffffe03027810 */ /* 0x000fc60007ffe1ff */
[----:B------:R-:W-:Y:S02]  /*fe40*/  VIADD R16, R16, 0xfffffe20 ;  /* 0xfffffe2010107836 */ /* 0x000fe40000000000 */
[----:B------:R0:W-:Y:S02]  /*fe50*/  STL [R1+0xc], R2 ;  /* 0x00000c0201007387 */ /* 0x0001e40000100800 */
[----:B------:R-:W-:-:S07]  /*fe60*/  IMAD R0, R3, -0xa0, R16 ;  /* 0xffffff6003007824 */ /* 0x000fce00078e0210 */
.L_x_15494:
        /* <DEDUP_REMOVED lines=43> */
[----:B------:R-:W-:Y:S02]  /*10120*/  MOV R12, UR6 ;  /* 0x00000006000c7c02 */ /* 0x000fe40008000f00 */
[----:B------:R1:W-:Y:S02]  /*10130*/  STL [R1+0x4], R3 ;  /* 0x0000040301007387 */ /* 0x0003e40000100800 */
[----:B------:R-:W-:Y:S02]  /*10140*/  ISETP.NE.AND P2, PT, R12, 0x3, PT ;  /* 0x000000030c00780c */ /* 0x000fe40003f45270 */
[----:B------:R-:W-:Y:S02]  /*10150*/  ISETP.GT.AND P0, PT, R13, UR48, PT ;  /* 0x000000300d007c0c */ /* 0x000fe4000bf04270 */
[----:B0-----:R-:W-:-:S02]  /*10160*/  SEL R4, R2, RZ, P1 ;  /* 0x000000ff02047207 */ /* 0x001fc40000800000 */
[----:B--2---:R-:W-:-:S07]  /*10170*/  SHF.R.S32.HI R28, RZ, 0x1f, R9 ;  /* 0x0000001fff1c7819 */ /* 0x004fce0000011409 */
[----:B-1----:R-:W-:Y:S05]  /*10180*/  @!P2 BRA `(.L_x_15480) ;  /* 0x000000000004a947 */ /* 0x002fea0003800000 */
[----:B------:R-:W-:Y:S01]  /*10190*/  BPT.TRAP 0x1 ;  /* 0x000000040000795c */ /* 0x000fe20000300000 */
.L_x_15480:
[----:B------:R-:W-:Y:S02]  /*101a0*/  LEA R5, R4, UR43, 0x3 ;  /* 0x0000002b04057c11 */ /* 0x000fe4000f8e18ff */
[----:B------:R-:W-:-:S04]  /*101b0*/  SHF.L.U32 R29, R3, 0x1f, RZ ;  /* 0x0000001f031d7819 */ /* 0x000fc800000006ff */
[----:B------:R-:W0:Y:S02]  /*101c0*/  SYNCS.PHASECHK.TRANS64.TRYWAIT P1, [R5+URZ+0x12480], R29 ;  /* 0x0124801d050075a7 */ /* 0x000e24000802017f */
[----:B0-----:R-:W-:Y:S05]  /*101d0*/  @!P1 BRA `(.L_x_15481) ;  /* 0x0000003000e09947 */ /* 0x001fea0003800000 */
.L_x_15558:
        /* <DEDUP_REMOVED lines=26> */
[----:B-1----:R-:W-:Y:S01]  /*10380*/  IMAD.SHL.U32 R14, R14, 0x10, RZ ;  /* 0x000000100e0e7824 */ /* 0x002fe200078e00ff */
[----:B------:R-:W-:Y:S01]  /*10390*/  IADD3 R3, R3, R11, RZ ;  /* 0x0000000b03037210 */ /* 0x000fe20007ffe0ff */
[----:B------:R-:W-:-:S03]  /*103a0*/  IMAD R11, R27, UR8, RZ ;  /* 0x000000081b0b7c24 */ /* 0x000fc6000f8e02ff */
[----:B------:R-:W-:Y:S01]  /*103b0*/  LOP3.LUT R14, R14, 0x30, RZ, 0xc0, !PT ;  /* 0x000000300e0e7812 */ /* 0x000fe200078ec0ff */
[C---:B------:R-:W-:Y:S02]  /*103c0*/  IMAD R11, R8.reuse, UR9, R11 ;  /* 0x00000009080b7c24 */ /* 0x040fe4000f8e020b */
[----:B------:R-:W-:Y:S01]  /*103d0*/  IMAD.WIDE.U32 R2, R8, UR8, R2 ;  /* 0x0000000808027c25 */ /* 0x000fe2000f8e0002 */
[----:B---3--:R-:W-:-:S03]  /*103e0*/  ISETP.GE.AND P2, PT, R14, R15, PT ;  /* 0x0000000f0e00720c */ /* 0x008fc60003f46270 */
[----:B------:R-:W-:Y:S02]  /*103f0*/  IMAD.IADD R3, R3, 0x1, R11 ;  /* 0x0000000103037824 */ /* 0x000fe400078e020b */
[----:B------:R-:W-:-:S04]  /*10400*/  IMAD.U32 R11, RZ, RZ, UR4 ;  /* 0x00000004ff0b7e24 */ /* 0x000fc8000f8e00ff */
[----:B------:R-:W-:Y:S01]  /*10410*/  IMAD.WIDE.U32 R2, R11, UR39, R2 ;  /* 0x000000270b027c25 */ /* 0x000fe2000f8e0002 */
[----:B--2---:R-:W-:-:S03]  /*10420*/  R2UR UR6, R12 ;  /* 0x000000000c0672ca */ /* 0x004fc600000e0000 */
[----:B------:R-:W-:-:S10]  /*10430*/  IMAD.WIDE.U32 R12, R11, UR39, R6 ;  /* 0x000000270b0c7c25 */ /* 0x000fd4000f8e0006 */
        /* <DEDUP_REMOVED lines=15> */
[----:B-1----:R-:W-:-:S04]  /*10530*/  SHF.L.U32 R11, R11, 0x4, RZ ;  /* 0x000000040b0b7819 */ /* 0x002fc800000006ff */
        /* <DEDUP_REMOVED lines=21> */
.L_x_15570:
        /* <DEDUP_REMOVED lines=19> */
.L_x_15483:
[----:B------:R2:W-:Y:S01]  /*107c0*/  SYNCS.ARRIVE.TRANS64.A1T0 RZ, [R5+URZ+0x12470], RZ ;  /* 0x012470ff05ff79a7 */ /* 0x0005e2000810003f */
[----:B------:R-:W-:Y:S05]  /*107d0*/  @!P2 BRA `(.L_x_15484) ;  /* 0x000000000004a947 */ /* 0x000fea0003800000 */
[----:B------:R-:W-:Y:S01]  /*107e0*/  BPT.TRAP 0x1 ;  /* 0x000000040000795c */ /* 0x000fe20000300000 */
.L_x_15484:
[----:B------:R-:W3:Y:S02]  /*107f0*/  SYNCS.PHASECHK.TRANS64.TRYWAIT P1, [R5+URZ+0x12440], R29 ;  /* 0x0124401d050075a7 */ /* 0x000ee4000802017f */
[----:B---3--:R-:W-:Y:S05]  /*10800*/  @!P1 BRA `(.L_x_15485) ;  /* 0x0000003400089947 */ /* 0x008fea0003800000 */
.L_x_15571:
        /* <DEDUP_REMOVED lines=12> */
[----:B------:R-:W-:Y:S01]  /*108d0*/  MOV R6, R2 ;  /* 0x0000000200067202 */ /* 0x000fe20000000f00 */
[----:B------:R-:W-:Y:S02]  /*108e0*/  IMAD.IADD R7, R3, 0x1, R28 ;  /* 0x0000000103077824 */ /* 0x000fe400078e021c */
[C---:B------:R-:W-:Y:S02]  /*108f0*/  IMAD R26, R10.reuse, UR5, R26 ;  /* 0x000000050a1a7c24 */ /* 0x040fe4000f8e021a */
[----:B------:R-:W-:Y:S01]  /*10900*/  IMAD.WIDE.U32 R2, R10, UR4, RZ ;  /* 0x000000040a027c25 */ /* 0x000fe2000f8e00ff */
[----:B------:R-:W-:-:S03]  /*10910*/  ULDC.64 UR4, c[0x0][0x308] ;  /* 0x0000c20000047ab9 */ /* 0x000fc60000000a00 */
[----:B------:R-:W-:Y:S02]  /*10920*/  IMAD.IADD R3, R3, 0x1, R26 ;  /* 0x0000000103037824 */ /* 0x000fe400078e021a */
[----:B------:R-:W-:Y:S02]  /*10930*/  IMAD R27, R27, UR6, RZ ;  /* 0x000000061b1b7c24 */ /* 0x000fe4000f8e02ff */
[----:B------:R-:W-:Y:S01]  /*10940*/  IMAD.WIDE.U32 R2, R8, UR6, R2 ;  /* 0x0000000608027c25 */ /* 0x000fe2000f8e0002 */
[----:B-----5:R-:W-:-:S03]  /*10950*/  SHF.L.U32 R17, R17, 0x4, RZ ;  /* 0x0000000411117819 */ /* 0x020fc600000006ff */
[----:B------:R-:W-:Y:S01]  /*10960*/  IMAD R27, R8, UR7, R27 ;  /* 0x00000007081b7c24 */ /* 0x000fe2000f8e021b */
[----:B------:R-:W-:Y:S01]  /*10970*/  LOP3.LUT R17, R17, 0x30, RZ, 0xc0, !PT ;  /* 0x0000003011117812 */ /* 0x000fe200078ec0ff */
[----:B------:R-:W-:Y:S02]  /*10980*/  IMAD.U32 R8, RZ, RZ, UR4 ;  /* 0x00000004ff087e24 */ /* 0x000fe4000f8e00ff */
[----:B------:R-:W-:Y:S02]  /*10990*/  IMAD.IADD R3, R3, 0x1, R27 ;  /* 0x0000000103037824 */ /* 0x000fe400078e021b */
[----:B------:R-:W-:-:S04]  /*109a0*/  IMAD.WIDE.U32 R6, R8, UR39, R6 ;  /* 0x0000002708067c25 */ /* 0x000fc8000f8e0006 */
        /* <DEDUP_REMOVED lines=36> */
[----:B-----5:R-:W-:-:S04]  /*10bf0*/  IADD3 R2, P1, R17, R9, RZ ;  /* 0x0000000911027210 */ /* 0x020fc80007f3e0ff */
[----:B-1----:R-:W-:-:S05]  /*10c00*/  IADD3.X R3, RZ, R10, RZ, P1, !PT ;  /* 0x0000000aff037210 */ /* 0x002fca0000ffe4ff */
[----:B------:R0:W-:Y:S04]  /*10c10*/  LDGSTS.E.BYPASS.LTC128B.128 [R7+0xea00], desc[UR50][R2.64], !P2 ;  /* 0x0ea0000002077fae */ /* 0x0001e8000d101d72 */
.L_x_15583:
        /* <DEDUP_REMOVED lines=16> */
.L_x_15487:
[----:B------:R-:W-:Y:S01]  /*10d20*/  IMAD.U32 R2, RZ, RZ, UR45 ;  /* 0x0000002dff027e24 */ /* 0x000fe2000f8e00ff */
[----:B------:R0:W-:Y:S04]  /*10d30*/  SYNCS.ARRIVE.TRANS64.A1T0 RZ, [R5+URZ+0x12430], RZ ;  /* 0x012430ff05ff79a7 */ /* 0x0001e8000810003f */
[----:B------:R-:W-:-:S04]  /*10d40*/  LOP3.LUT R2, R2, 0x1, RZ, 0xfc, !PT ;  /* 0x0000000102027812 */ /* 0x000fc800078efcff */
[----:B------:R-:W-:-:S13]  /*10d50*/  ISETP.NE.AND P1, PT, R2, 0x3, PT ;  /* 0x000000030200780c */ /* 0x000fda0003f25270 */
[----:B0-----:R-:W-:Y:S05]  /*10d60*/  @!P1 BRA `(.L_x_15488) ;  /* 0x0000000000049947 */ /* 0x001fea0003800000 */
[----:B------:R-:W-:Y:S01]  /*10d70*/  BPT.TRAP 0x1 ;  /* 0x000000040000795c */ /* 0x000fe20000300000 */
.L_x_15488:
[----:B------:R-:W-:Y:S02]  /*10d80*/  LOP3.LUT R2, R24, 0x1, RZ, 0x3c, !PT ;  /* 0x0000000118027812 */ /* 0x000fe400078e3cff */
[----:B------:R-:W-:Y:S02]  /*10d90*/  LEA R3, R21, UR43, 0x3 ;  /* 0x0000002b15037c11 */ /* 0x000fe4000f8e18ff */
[----:B------:R-:W-:-:S04]  /*10da0*/  SHF.L.U32 R2, R2, 0x1f, RZ ;  /* 0x0000001f02027819 */ /* 0x000fc800000006ff */
[----:B------:R-:W0:Y:S02]  /*10db0*/  SYNCS.PHASECHK.TRANS64.TRYWAIT P2, [R3+URZ+0x12470], R2 ;  /* 0x01247002030075a7 */ /* 0x000e24000804017f */
[----:B0-----:R-:W-:Y:S05]  /*10dc0*/  @!P2 BRA `(.L_x_15489) ;  /* 0x00000034000ca947 */ /* 0x001fea0003800000 */
.L_x_15584:
[----:B------:R-:W-:-:S06]  /*10dd0*/  ULOP3.LUT UR4, UR45, 0x2, URZ, 0xfc, !UPT ;  /* 0x000000022d047892 */ /* 0x000fcc000f8efc3f */
[----:B--23--:R-:W-:-:S05]  /*10de0*/  IMAD.U32 R5, RZ, RZ, UR4 ;  /* 0x00000004ff057e24 */ /* 0x00cfca000f8e00ff */
[----:B------:R-:W-:-:S13]  /*10df0*/  ISETP.NE.AND P2, PT, R5, 0x3, PT ;  /* 0x000000030500780c */ /* 0x000fda0003f45270 */
[----:B------:R-:W-:Y:S05]  /*10e00*/  @!P2 BRA `(.L_x_15490) ;  /* 0x000000000004a947 */ /* 0x000fea0003800000 */
[----:B------:R-:W-:Y:S01]  /*10e10*/  BPT.TRAP 0x1 ;  /* 0x000000040000795c */ /* 0x000fe20000300000 */
.L_x_15490:
[----:B------:R-:W-:Y:S01]  /*10e20*/  SHF.L.U32 R6, R24, 0x1f, RZ ;  /* 0x0000001f18067819 */ /* 0x000fe200000006ff */
[----:B0-----:R-:W-:-:S03]  /*10e30*/  IMAD R2, R21, 0x2800, RZ ;  /* 0x0000280015027824 */ /* 0x001fc600078e02ff */
[----:B------:R-:W0:Y:S02]  /*10e40*/  SYNCS.PHASECHK.TRANS64.TRYWAIT P2, [R3+URZ+0x12460], R6 ;  /* 0x01246006030075a7 */ /* 0x000e24000804017f */
[----:B0-----:R-:W-:Y:S05]  /*10e50*/  @!P2 BRA `(.L_x_15491) ;  /* 0x0000003000fca947 */ /* 0x001fea0003800000 */
.L_x_15585:
        /* <DEDUP_REMOVED lines=29> */
[C---:B------:R-:W-:Y:S01]  /*11030*/  IADD3 R5, R2.reuse, 0x1800, RZ ;  /* 0x0000180002057810 */ /* 0x040fe20007ffe0ff */
[----:B------:R-:W-:Y:S01]  /*11040*/  VIADD R2, R2, 0x2000 ;  /* 0x0000200002027836 */ /* 0x000fe20000000000 */
[C-C-:B------:R-:W-:Y:S01]  /*11050*/  PRMT R14, R10.reuse, 0x6420, R11.reuse ;  /* 0x000064200a0e7816 */ /* 0x140fe2000000000b */
[----:B------:R-:W-:Y:S01]  /*11060*/  IMAD.IADD R16, R23, 0x1, R8 ;  /* 0x0000000117107824 */ /* 0x000fe200078e0208 */
[----:B------:R-:W-:Y:S02]  /*11070*/  PRMT R15, R10, 0x7531, R11 ;  /* 0x000075310a0f7816 */ /* 0x000fe4000000000b */
[----:B------:R-:W-:-:S03]  /*11080*/  LOP3.LUT R6, R5, R22, RZ, 0xfc, !PT ;  /* 0x0000001605067212 */ /* 0x000fc600078efcff */
[----:B------:R-:W-:Y:S04]  /*11090*/  STSM.16.M88.4 [R16], R12 ;  /* 0x0000000c10007844 */ /* 0x000fe80000000200 */
[----:B------:R-:W0:Y:S02]  /*110a0*/  LDSM.16.MT88.4 R8, [R6+UR43+0x5200] ;  /* 0x0052002b0608783b */ /* 0x000e240008004200 */
[C-C-:B0-----:R-:W-:Y:S02]  /*110b0*/  PRMT R12, R8.reuse, 0x6420, R9.reuse ;  /* 0x00006420080c7816 */ /* 0x141fe40000000009 */
[----:B------:R-:W-:Y:S02]  /*110c0*/  PRMT R13, R8, 0x7531, R9 ;  /* 0x00007531080d7816 */ /* 0x000fe40000000009 */
[----:B------:R-:W-:-:S02]  /*110d0*/  LOP3.LUT R8, R5, R19, RZ, 0xfc, !PT ;  /* 0x0000001305087212 */ /* 0x000fc400078efcff */
[C-C-:B------:R-:W-:Y:S02]  /*110e0*/  PRMT R14, R10.reuse, 0x6420, R11.reuse ;  /* 0x000064200a0e7816 */ /* 0x140fe4000000000b */
[----:B------:R-:W-:Y:S01]  /*110f0*/  PRMT R15, R10, 0x7531, R11 ;  /* 0x000075310a0f7816 */ /* 0x000fe2000000000b */
[C---:B------:R-:W-:Y:S01]  /*11100*/  IMAD.IADD R5, R23.reuse, 0x1, R8 ;  /* 0x0000000117057824 */ /* 0x040fe200078e0208 */
        /* <DEDUP_REMOVED lines=18> */
.L_x_15492:
[----:B-1----:R1:W-:Y:S01]  /*11230*/  SYNCS.ARRIVE.TRANS64.A1T0 RZ, [R3+URZ+0x12450], RZ ;  /* 0x012450ff03ff79a7 */ /* 0x0023e2000810003f */
[----:B------:R-:W-:Y:S06]  /*11240*/  BAR.SYNC.DEFER_BLOCKING 0x2, 0x80 ;  /* 0x0082000000007b1d */ /* 0x000fec0000010000 */
[----:B------:R-:W-:Y:S05]  /*11250*/  @!P1 BRA `(.L_x_15493) ;  /* 0x0000000000049947 */ /* 0x000fea0003800000 */
[----:B------:R-:W-:Y:S01]  /*11260*/  BPT.TRAP 0x1 ;  /* 0x000000040000795c */ /* 0x000fe20000300000 */
.L_x_15493:
[----:B------:R2:W5:Y:S01]  /*11270*/  LDL R24, [R1+0x4] ;  /* 0x0000040001187983 */ /* 0x0005620000100800 */
[----:B-1----:R-:W-:Y:S01]  /*11280*/  IADD3 R3, R3, 0x12480, RZ ;  /* 0x0001248003037810 */ /* 0x002fe20007ffe0ff */
[----:B------:R-:W-:Y:S01]  /*11290*/  VIADD R0, R0, 0xffffff60 ;  /* 0xffffff6000007836 */ /* 0x000fe20000000000 */
[----:B0-----:R-:W0:Y:S01]  /*112a0*/  S2R R2, SR_CgaCtaId ;  /* 0x0000000000027919 */ /* 0x001e220000008800 */
[----:B------:R-:W-:Y:S01]  /*112b0*/  IMAD.MOV.U32 R21, RZ, RZ, R4 ;  /* 0x000000ffff157224 */ /* 0x000fe200078e0004 */
[----:B0-----:R-:W-:-:S04]  /*112c0*/  PRMT R3, R2, 0x654, R3 ;  /* 0x0000065402037816 */ /* 0x001fc80000000003 */
[----:B------:R2:W-:Y:S01]  /*112d0*/  SYNCS.ARRIVE.TRANS64.RED.A1T0 RZ, [R3+URZ], RZ ;  /* 0x000000ff03ff79a7 */ /* 0x0005e2000810043f */
[----:B------:R-:W-:Y:S05]  /*112e0*/  @P0 BRA `(.L_x_15494) ;  /* 0xffffffe800e00947 */ /* 0x000fea000383ffff */
[----:B------:R-:W-:Y:S05]  /*112f0*/  BRA `(.L_x_15495) ;  /* 0x00000000000c7947 */ /* 0x000fea0003800000 */
.L_x_15479:
[----:B0-----:R-:W-:Y:S02]  /*11300*/  IMAD.MOV.U32 R0, RZ, RZ, 0x1 ;  /* 0x00000001ff007424 */ /* 0x001fe400078e00ff */
[----:B------:R-:W-:-:S03]  /*11310*/  IMAD.MOV.U32 R4, RZ, RZ, RZ ;  /* 0x000000ffff047224 */ /* 0x000fc600078e00ff */
[----:B------:R0:W-:Y:S04]  /*11320*/  STL [R1+0x4], R0 ;  /* 0x0000040001007387 */ /* 0x0001e80000100800 */
.L_x_15495:
[----:B------:R-:W-:-:S06]  /*11330*/  ULOP3.LUT UR4, UR45, 0x1, URZ, 0xfc, !UPT ;  /* 0x000000012d047892 */ /* 0x000fcc000f8efc3f */
[----:B0-----:R-:W-:-:S04]  /*11340*/  MOV R0, UR4 ;  /* 0x0000000400007c02 */ /* 0x001fc80008000f00 */
[----:B------:R-:W-:-:S13]  /*11350*/  ISETP.NE.AND P1, PT, R0, 0x3, PT ;  /* 0x000000030000780c */ /* 0x000fda0003f25270 */
[----:B------:R-:W-:Y:S05]  /*11360*/  @!P1 BRA `(.L_x_15496) ;  /* 0x0000000000049947 */ /* 0x000fea0003800000 */
[----:B------:R-:W-:Y:S01]  /*11370*/  BPT.TRAP 0x1 ;  /* 0x000000040000795c */ /* 0x000fe20000300000 */
.L_x_15496:
[----:B------:R-:W2:Y:S01]  /*11380*/  LDL R0, [R1+0x4] ;  /* 0x0000040001007983 */ /* 0x000ea20000100800 */
[----:B------:R-:W-:Y:S01]  /*11390*/  LEA R2, R4, UR43, 0x3 ;  /* 0x0000002b04027c11 */ /* 0x000fe2000f8e18ff */
[----:B------:R-:W-:Y:S01]  /*113a0*/  BSSY B0, `(.L_x_15497) ;  /* 0x0000005000007945 */ /* 0x000fe20003800000 */
[----:B--2---:R-:W-:-:S04]  /*113b0*/  LOP3.LUT R3, R0, 0x1, RZ, 0x3c, !PT ;  /* 0x0000000100037812 */ /* 0x004fc800078e3cff */
[----:B------:R-:W-:-:S04]  /*113c0*/  SHF.L.U32 R3, R3, 0x1f, RZ ;  /* 0x0000001f03037819 */ /* 0x000fc800000006ff */
[----:B------:R-:W0:Y:S02]  /*113d0*/  SYNCS.PHASECHK.TRANS64.TRYWAIT P0, [R2+URZ+0x12470], R3 ;  /* 0x01247003020075a7 */ /* 0x000e24000800017f */
[----:B0-----:R-:W-:Y:S05]  /*113e0*/  @!P0 BRA `(.L_x_15498) ;  /* 0x0000002c00ac8947 */ /* 0x001fea0003800000 */
.L_x_15586:
[----:B------:R-:W-:Y:S05]  /*113f0*/  BSYNC B0 ;  /* 0x0000000000007941 */ /* 0x000fea0003800000 */
.L_x_15497:
[----:B------:R-:W-:-:S06]  /*11400*/  ULOP3.LUT UR4, UR45, 0x2, URZ, 0xfc, !UPT ;  /* 0x000000022d047892 */ /* 0x000fcc000f8efc3f */
[----:B------:R-:W-:-:S05]  /*11410*/  IMAD.U32 R0, RZ, RZ, UR4 ;  /* 0x00000004ff007e24 */ /* 0x000fca000f8e00ff */
[----:B------:R-:W-:-:S13]  /*11420*/  ISETP.NE.AND P0, PT, R0, 0x3, PT ;  /* 0x000000030000780c */ /* 0x000fda0003f05270 */
[----:B------:R-:W-:Y:S05]  /*11430*/  @!P0 BRA `(.L_x_15499) ;  /* 0x0000000000048947 */ /* 0x000fea0003800000 */
[----:B------:R-:W-:Y:S01]  /*11440*/  BPT.TRAP 0x1 ;  /* 0x000000040000795c */ /* 0x000fe20000300000 */
.L_x_15499:
[----:B------:R-:W2:Y:S02]  /*11450*/  LDL R0, [R1+0x4] ;  /* 0x0000040001007983 */ /* 0x000ea40000100800 */
[----:B--2---:R-:W-:Y:S01]  /*11460*/  SHF.L.U32 R5, R0, 0x1f, RZ ;  /* 0x0000001f00057819 */ /* 0x004fe200000006ff */
[----:B------:R-:W-:-:S03]  /*11470*/  IMAD R0, R4, 0x2800, RZ ;  /* 0x0000280004007824 */ /* 0x000fc600078e02ff */
[----:B------:R-:W1:Y:S02]  /*11480*/  SYNCS.PHASECHK.TRANS64.TRYWAIT P0, [R2+URZ+0x12460], R5 ;  /* 0x01246005020075a7 */ /* 0x000e64000800017f */
[----:B0-----:R-:W-:Y:S01]  /*11490*/  LOP3.LUT R3, R0, R22, RZ, 0xfc, !PT ;  /* 0x0000001600037212 */ /* 0x001fe200078efcff */
[----:B-1----:R-:W-:Y:S06]  /*114a0*/  @!P0 BRA `(.L_x_15500) ;  /* 0x0000002c00908947 */ /* 0x002fec0003800000 */
.L_x_15587:
        /* <DEDUP_REMOVED lines=10> */
[----:B------:R-:W-:Y:S02]  /*11550*/  IADD3 R16, R23, R16, RZ ;  /* 0x0000001017107210 */ /* 0x000fe40007ffe0ff */
[----:B------:R-:W-:Y:S02]  /*11560*/  LOP3.LUT R5, R3, R22, RZ, 0xfc, !PT ;  /* 0x0000001603057212 */ /* 0x000fe400078efcff */
[----:B------:R-:W-:Y:S02]  /*11570*/  ISETP.NE.AND P0, PT, R17, 0x3, PT ;  /* 0x000000031100780c */ /* 0x000fe40003f05270 */
[C-C-:B--2---:R-:W-:Y:S02]  /*11580*/  PRMT R12, R8.reuse, 0x6420, R9.reuse ;  /* 0x00006420080c7816 */ /* 0x144fe40000000009 */
[----:B------:R-:W-:Y:S02]  /*11590*/  PRMT R13, R8, 0x7531, R9 ;  /* 0x00007531080d7816 */ /* 0x000fe40000000009 */
[----:B------:R-:W-:-:S02]  /*115a0*/  PRMT R14, R10, 0x6420, R11 ;  /* 0x000064200a0e7816 */ /* 0x000fc4000000000b */
        /* <DEDUP_REMOVED lines=44> */
.L_x_15501:
[----:B-1----:R1:W-:Y:S01]  /*11870*/  SYNCS.ARRIVE.TRANS64.A1T0 RZ, [R2+URZ+0x12450], RZ ;  /* 0x012450ff02ff79a7 */ /* 0x0023e2000810003f */
[----:B------:R-:W-:Y:S06]  /*11880*/  BAR.SYNC.DEFER_BLOCKING 0x2, 0x80 ;  /* 0x0082000000007b1d */ /* 0x000fec0000010000 */
[----:B------:R-:W-:Y:S05]  /*11890*/  @!P1 BRA `(.L_x_15502) ;  /* 0x0000000000049947 */ /* 0x000fea0003800000 */
[----:B------:R-:W-:Y:S01]  /*118a0*/  BPT.TRAP 0x1 ;  /* 0x000000040000795c */ /* 0x000fe20000300000 */
.L_x_15502:
        /* <DEDUP_REMOVED lines=11> */
.L_x_15459:
[----:B------:R-:W0:Y:S01]  /*11960*/  S2R R5, SR_CgaCtaId ;  /* 0x0000000000057919 */ /* 0x000e220000008800 */
[----:B------:R-:W-:Y:S02]  /*11970*/  MOV R4, 0x400 ;  /* 0x0000040000047802 */ /* 0x000fe40000000f00 */
[----:B------:R-:W-:Y:S02]  /*11980*/  SHF.L.U32 R3, R3, 0x1f, RZ ;  /* 0x0000001f03037819 */ /* 0x000fe400000006ff */
[----:B0-----:R-:W-:-:S04]  /*11990*/  LEA R6, R5, R4, 0x18 ;  /* 0x0000000405067211 */ /* 0x001fc800078ec0ff */
[----:B------:R-:W0:Y:S02]  /*119a0*/  SYNCS.PHASECHK.TRANS64.TRYWAIT P0, [R6+URZ+0x12420], R3 ;  /* 0x01242003060075a7 */ /* 0x000e24000800017f */
[----:B0-----:R-:W-:Y:S05]  /*119b0*/  @!P0 BRA `(.L_x_15503) ;  /* 0x0000002800608947 */ /* 0x001fea0003800000 */
.L_x_15588:
        /* <DEDUP_REMOVED lines=13> */
.L_x_15504:
[----:B------:R-:W-:Y:S01]  /*11a90*/  IMAD R5, R2, 0x8, R6 ;  /* 0x0000000802057824 */ /* 0x000fe200078e0206 */
[----:B------:R-:W-:Y:S01]  /*11aa0*/  SHF.L.U32 R4, R0, 0x1f, RZ ;  /* 0x0000001f00047819 */ /* 0x000fe200000006ff */
[----:B------:R-:W-:-:S03]  /*11ab0*/  VIADD R2, R2, 0x1 ;  /* 0x0000000102027836 */ /* 0x000fc60000000000 */
[----:B------:R-:W0:Y:S02]  /*11ac0*/  SYNCS.PHASECHK.TRANS64.TRYWAIT P1, [R5+URZ+0x12440], R4 ;  /* 0x01244004050075a7 */ /* 0x000e24000802017f */
[----:B------:R-:W-:-:S04]  /*11ad0*/  ISETP.NE.AND P2, PT, R2, 0x2, PT ;  /* 0x000000020200780c */ /* 0x000fc80003f45270 */
[----:B------:R-:W-:Y:S01]  /*11ae0*/  SEL R3, RZ, 0x1, P2 ;  /* 0x00000001ff037807 */ /* 0x000fe20001000000 */
[----:B0-----:R-:W-:Y:S08]  /*11af0*/  @!P1 BRA `(.L_x_15505) ;  /* 0x0000002800249947 */ /* 0x001ff00003800000 */
.L_x_15589:
[----:B------:R-:W-:Y:S02]  /*11b00*/  SEL R2, R2, RZ, P2 ;  /* 0x000000ff02027207 */ /* 0x000fe40001000000 */
[----:B------:R-:W-:Y:S01]  /*11b10*/  LOP3.LUT R0, R0, R3, RZ, 0x3c, !PT ;  /* 0x0000000300007212 */ /* 0x000fe200078e3cff */
[----:B------:R-:W-:Y:S06]  /*11b20*/  @!P0 BRA `(.L_x_15506) ;  /* 0x0000000000048947 */ /* 0x000fec0003800000 */
[----:B------:R-:W-:Y:S01]  /*11b30*/  BPT.TRAP 0x1 ;  /* 0x000000040000795c */ /* 0x000fe20000300000 */
.L_x_15506:
[----:B------:R-:W-:Y:S01]  /*11b40*/  IMAD R3, R2, 0x8, R6 ;  /* 0x0000000802037824 */ /* 0x000fe200078e0206 */
[----:B------:R-:W-:-:S04]  /*11b50*/  SHF.L.U32 R0, R0, 0x1f, RZ ;  /* 0x0000001f00007819 */ /* 0x000fc800000006ff */
[----:B------:R-:W1:Y:S02]  /*11b60*/  SYNCS.PHASECHK.TRANS64.TRYWAIT P1, [R3+URZ+0x12440], R0 ;  /* 0x01244000030075a7 */ /* 0x000e64000802017f */
[----:B-1----:R-:W-:Y:S05]  /*11b70*/  @!P1 BRA `(.L_x_15507) ;  /* 0x0000002800189947 */ /* 0x002fea0003800000 */
.L_x_15590:
[----:B------:R-:W-:Y:S05]  /*11b80*/  @!P0 BRA `(.L_x_15508) ;  /* 0x0000000000048947 */ /* 0x000fea0003800000 */
[----:B------:R-:W-:Y:S01]  /*11b90*/  BPT.TRAP 0x1 ;  /* 0x000000040000795c */ /* 0x000fe20000300000 */
.L_x_15508:
[----:B------:R-:W2:Y:S02]  /*11ba0*/  SYNCS.PHASECHK.TRANS64.TRYWAIT P1, [R5+URZ+0x12460], R4 ;  /* 0x01246004050075a7 */ /* 0x000ea4000802017f */
[----:B--2---:R-:W-:Y:S05]  /*11bb0*/  @!P1 BRA `(.L_x_15509) ;  /* 0x00000028001c9947 */ /* 0x004fea0003800000 */
.L_x_15591:
[----:B------:R-:W-:Y:S05]  /*11bc0*/  @!P0 BRA `(.L_x_15510) ;  /* 0x0000000000048947 */ /* 0x000fea0003800000 */
[----:B------:R-:W-:Y:S01]  /*11bd0*/  BPT.TRAP 0x1 ;  /* 0x000000040000795c */ /* 0x000fe20000300000 */
.L_x_15510:
[----:B------:R-:W3:Y:S02]  /*11be0*/  SYNCS.PHASECHK.TRANS64.TRYWAIT P1, [R3+URZ+0x12460], R0 ;  /* 0x01246000030075a7 */ /* 0x000ee4000802017f */
[----:B---3--:R-:W-:Y:S05]  /*11bf0*/  @!P1 BRA `(.L_x_15511) ;  /* 0x0000002800209947 */ /* 0x008fea0003800000 */
.L_x_15592:
[----:B------:R-:W-:Y:S05]  /*11c00*/  @!P0 BRA `(.L_x_15512) ;  /* 0x0000000000048947 */ /* 0x000fea0003800000 */
[----:B------:R-:W-:Y:S01]  /*11c10*/  BPT.TRAP 0x1 ;  /* 0x000000040000795c */ /* 0x000fe20000300000 */
.L_x_15512:
[----:B------:R-:W4:Y:S02]  /*11c20*/  SYNCS.PHASECHK.TRANS64.TRYWAIT P1, [R5+URZ+0x12480], R4 ;  /* 0x01248004050075a7 */ /* 0x000f24000802017f */
[----:B----4-:R-:W-:Y:S05]  /*11c30*/  @!P1 BRA `(.L_x_15513) ;  /* 0x0000002800249947 */ /* 0x010fea0003800000 */
.L_x_15593:
[----:B------:R-:W-:Y:S05]  /*11c40*/  @!P0 BRA `(.L_x_15514) ;  /* 0x0000000000048947 */ /* 0x000fea0003800000 */
[----:B------:R-:W-:Y:S01]  /*11c50*/  BPT.TRAP 0x1 ;  /* 0x000000040000795c */ /* 0x000fe20000300000 */
.L_x_15514:
[----:B------:R0:W0:Y:S02]  /*11c60*/  SYNCS.PHASECHK.TRANS64.TRYWAIT P0, [R3+URZ+0x12480], R0 ;  /* 0x01248000030075a7 */ /* 0x000024000800017f */
[----:B0-----:R-:W-:Y:S05]  /*11c70*/  @!P0 NANOSLEEP.SYNCS 0x989680 ;  /* 0x009896800000895d */ /* 0x001fea0003900000 */
[----:B------:R-:W0:Y:S02]  /*11c80*/  @!P0 SYNCS.PHASECHK.TRANS64 P0, [R3+URZ+0x12480], R0 ;  /* 0x01248000030085a7 */ /* 0x000e24000800007f */
[----:B0-----:R-:W-:Y:S05]  /*11c90*/  @!P0 BRA `(.L_x_15514) ;  /* 0xfffffffc00f08947 */ /* 0x001fea000383ffff */
.L_x_15415:
[----:B------:R-:W-:Y:S05]  /*11ca0*/  BSYNC B6 ;  /* 0x0000000000067941 */ /* 0x000fea0003800000 */
.L_x_15412:
[----:B------:R-:W-:Y:S05]  /*11cb0*/  EXIT ;  /* 0x000000000000794d */ /* 0x000fea0003800000 */
.L_x_15419:
[----:B0-----:R-:W-:-:S04]  /*11cc0*/  IMAD.U32 R3, RZ, RZ, UR46 ;  /* 0x0000002eff037e24 */ /* 0x001fc8000f8e00ff */
[----:B------:R0:W1:Y:S03]  /*11cd0*/  SYNCS.PHASECHK.TRANS64.TRYWAIT P0, [R3+URZ+0x12400], R6 ;  /* 0x01240006030075a7 */ /* 0x000066000800017f */
[----:B-1----:R-:W-:Y:S05]  /*11ce0*/  @!P0 NANOSLEEP.SYNCS 0x989680 ;  /* 0x009896800000895d */ /* 0x002fea0003900000 */
[----:B------:R-:W1:Y:S02]  /*11cf0*/  @!P0 SYNCS.PHASECHK.TRANS64 P0, [R3+URZ+0x12400], R6 ;  /* 0x01240006030085a7 */ /* 0x000e64000800007f */
[----:B-1----:R-:W-:Y:S05]  /*11d00*/  @!P0 BRA `(.L_x_15419) ;  /* 0xfffffffc00ec8947 */ /* 0x002fea000383ffff */
[----:B------:R-:W-:Y:S05]  /*11d10*/  BRA `(.L_x_15515) ;  /* 0xfffffef800107947 */ /* 0x000fea000383ffff */
.L_x_15423:
[----:B0-----:R-:W-:-:S04]  /*11d20*/  MOV R3, UR46 ;  /* 0x0000002e00037c02 */ /* 0x001fc80008000f00 */
[----:B------:R0:W2:Y:S03]  /*11d30*/  SYNCS.PHASECHK.TRANS64.TRYWAIT P1, [R3+URZ+0x12430], R6 ;  /* 0x01243006030075a7 */ /* 0x0000a6000802017f */
[----:B--2---:R-:W-:Y:S05]  /*11d40*/  @!P1 NANOSLEEP.SYNCS 0x989680 ;  /* 0x009896800000995d */ /* 0x004fea0003900000 */
[----:B------:R-:W2:Y:S02]  /*11d50*/  @!P1 SYNCS.PHASECHK.TRANS64 P1, [R3+URZ+0x12430], R6 ;  /* 0x01243006030095a7 */ /* 0x000ea4000802007f */
[----:B--2---:R-:W-:Y:S05]  /*11d60*/  @!P1 BRA `(.L_x_15423) ;  /* 0xfffffffc00ec9947 */ /* 0x004fea000383ffff */
[----:B------:R-:W-:Y:S05]  /*11d70*/  BRA `(.L_x_15422) ;  /* 0xfffffef800247947 */ /* 0x000fea000383ffff */
.L_x_15429:
[----:B-1----:R-:W-:-:S04]  /*11d80*/  IMAD.U32 R9, RZ, RZ, UR19 ;  /* 0x00000013ff097e24 */ /* 0x002fc8000f8e00ff */
[----:B------:R1:W2:Y:S03]  /*11d90*/  SYNCS.PHASECHK.TRANS64.TRYWAIT P1, [R9+URZ+0x12430], R8 ;  /* 0x01243008090075a7 */ /* 0x0002a6000802017f */
[----:B--2---:R-:W-:Y:S05]  /*11da0*/  @!P1 NANOSLEEP.SYNCS 0x989680 ;  /* 0x009896800000995d */ /* 0x004fea0003900000 */
[----:B------:R-:W2:Y:S02]  /*11db0*/  @!P1 SYNCS.PHASECHK.TRANS64 P1, [R9+URZ+0x12430], R8 ;  /* 0x01243008090095a7 */ /* 0x000ea4000802007f */
[----:B--2---:R-:W-:Y:S05]  /*11dc0*/  @!P1 BRA `(.L_x_15429) ;  /* 0xfffffffc00ec9947 */ /* 0x004fea000383ffff */
[----:B------:R-:W-:Y:S05]  /*11dd0*/  BRA `(.L_x_15428) ;  /* 0xffffff3000007947 */ /* 0x000fea000383ffff */
.L_x_15433:
[----:B-1----:R-:W-:-:S04]  /*11de0*/  IMAD.U32 R9, RZ, RZ, UR13 ;  /* 0x0000000dff097e24 */ /* 0x002fc8000f8e00ff */
[----:B------:R1:W2:Y:S03]  /*11df0*/  SYNCS.PHASECHK.TRANS64.TRYWAIT P1, [R9+URZ+0x12450], R8 ;  /* 0x01245008090075a7 */ /* 0x0002a6000802017f */
[----:B--2---:R-:W-:Y:S05]  /*11e00*/  @!P1 NANOSLEEP.SYNCS 0x989680 ;  /* 0x009896800000995d */ /* 0x004fea0003900000 */
[----:B------:R-:W2:Y:S02]  /*11e10*/  @!P1 SYNCS.PHASECHK.TRANS64 P1, [R9+URZ+0x12450], R8 ;  /* 0x01245008090095a7 */ /* 0x000ea4000802007f */
[----:B--2---:R-:W-:Y:S05]  /*11e20*/  @!P1 BRA `(.L_x_15433) ;  /* 0xfffffffc00ec9947 */ /* 0x004fea000383ffff */
[----:B------:R-:W-:Y:S05]  /*11e30*/  BRA `(.L_x_15432) ;  /* 0xffffff34000c7947 */ /* 0x000fea000383ffff */
.L_x_15441:
[----:B-1----:R-:W-:-:S04]  /*11e40*/  IMAD.U32 R7, RZ, RZ, UR18 ;  /* 0x00000012ff077e24 */ /* 0x002fc8000f8e00ff */
[----:B------:R1:W2:Y:S03]  /*11e50*/  SYNCS.PHASECHK.TRANS64.TRYWAIT P1, [R7+URZ+0x12430], R6 ;  /* 0x01243006070075a7 */ /* 0x0002a6000802017f */
[----:B--2---:R-:W-:Y:S05]  /*11e60*/  @!P1 NANOSLEEP.SYNCS 0x989680 ;  /* 0x009896800000995d */ /* 0x004fea0003900000 */
[----:B------:R-:W2:Y:S02]  /*11e70*/  @!P1 SYNCS.PHASECHK.TRANS64 P1, [R7+URZ+0x12430], R6 ;  /* 0x01243006070095a7 */ /* 0x000ea4000802007f */
[----:B--2---:R-:W-:Y:S05]  /*11e80*/  @!P1 BRA `(.L_x_15441) ;  /* 0xfffffffc00ec9947 */ /* 0x004fea000383ffff */
[----:B------:R-:W-:Y:S05]  /*11e90*/  BRA `(.L_x_15440) ;  /* 0xffffff6400e47947 */ /* 0x000fea000383ffff */
.L_x_15445:
[----:B-1----:R-:W-:-:S04]  /*11ea0*/  IMAD.U32 R7, RZ, RZ, UR13 ;  /* 0x0000000dff077e24 */ /* 0x002fc8000f8e00ff */
[----:B------:R1:W2:Y:S03]  /*11eb0*/  SYNCS.PHASECHK.TRANS64.TRYWAIT P1, [R7+URZ+0x12450], R6 ;  /* 0x01245006070075a7 */ /* 0x0002a6000802017f */
[----:B--2---:R-:W-:Y:S05]  /*11ec0*/  @!P1 NANOSLEEP.SYNCS 0x989680 ;  /* 0x009896800000995d */ /* 0x004fea0003900000 */
[----:B------:R-:W2:Y:S02]  /*11ed0*/  @!P1 SYNCS.PHASECHK.TRANS64 P1, [R7+URZ+0x12450], R6 ;  /* 0x01245006070095a7 */ /* 0x000ea4000802007f */
[----:B--2---:R-:W-:Y:S05]  /*11ee0*/  @!P1 BRA `(.L_x_15445) ;  /* 0xfffffffc00ec9947 */ /* 0x004fea000383ffff */
[----:B------:R-:W-:Y:S05]  /*11ef0*/  BRA `(.L_x_15444) ;  /* 0xffffff6800ec7947 */ /* 0x000fea000383ffff */
.L_x_15452:
[----:B-1----:R-:W-:-:S04]  /*11f00*/  MOV R5, UR16 ;  /* 0x0000001000057c02 */ /* 0x002fc80008000f00 */
[----:B------:R1:W2:Y:S03]  /*11f10*/  SYNCS.PHASECHK.TRANS64.TRYWAIT P1, [R5+URZ+0x12450], R0 ;  /* 0x01245000050075a7 */ /* 0x0002a6000802017f */
[----:B--2---:R-:W-:Y:S05]  /*11f20*/  @!P1 NANOSLEEP.SYNCS 0x989680 ;  /* 0x009896800000995d */ /* 0x004fea0003900000 */
[----:B------:R-:W2:Y:S02]  /*11f30*/  @!P1 SYNCS.PHASECHK.TRANS64 P1, [R5+URZ+0x12450], R0 ;  /* 0x01245000050095a7 */ /* 0x000ea4000802007f */
[----:B--2---:R-:W-:Y:S05]  /*11f40*/  @!P1 BRA `(.L_x_15452) ;  /* 0xfffffffc00ec9947 */ /* 0x004fea000383ffff */
[----:B------:R-:W-:Y:S05]  /*11f50*/  BRA `(.L_x_15451) ;  /* 0xffffff9000b07947 */ /* 0x000fea000383ffff */
.L_x_15465:
[----:B------:R-:W-:Y:S02]  /*11f60*/  IMAD.MOV.U32 R13, RZ, RZ, R22 ;  /* 0x000000ffff0d7224 */ /* 0x000fe400078e0016 */
[----:B------:R-:W-:Y:S02]  /*11f70*/  IMAD.MOV.U32 R12, RZ, RZ, RZ ;  /* 0x000000ffff0c7224 */ /* 0x000fe400078e00ff */
[----:B------:R-:W-:Y:S02]  /*11f80*/  IMAD.MOV.U32 R11, RZ, RZ, 0x1f ;  /* 0x0000001fff0b7424 */ /* 0x000fe400078e00ff */
[----:B------:R-:W-:-:S07]  /*11f90*/  IMAD.MOV.U32 R15, RZ, RZ, -0x1 ;  /* 0xffffffffff0f7424 */ /* 0x000fce00078e00ff */
[----:B0----5:R-:W-:Y:S05]  /*11fa0*/  WARPSYNC.COLLECTIVE R15, `(.L_x_15516) ;  /* 0x000000000f087348 */ /* 0x021fea0003c00000 */
[----:B------:R1:W2:Y:S02]  /*11fb0*/  SHFL.IDX P6, R14, R13, R12, R11 ;  /* 0x0000000c0d0e7389 */ /* 0x0002a400000c000b */
[----:B012--5:R-:W-:Y:S01]  /*11fc0*/  ENDCOLLECTIVE ;  /* 0x000000000000791b */ /* 0x027fe20003800000 */
.L_x_15516:
[----:B------:R-:W-:Y:S05]  /*11fd0*/  BRA `(.L_x_15517) ;  /* 0xffffffc000387947 */ /* 0x000fea000383ffff */
.L_x_15467:
[----:B-1----:R-:W-:-:S04]  /*11fe0*/  MOV R2, 0x1 ;  /* 0x0000000100027802 */ /* 0x002fc80000000f00 */
[----:B------:R-:W-:-:S04]  /*11ff0*/  SHF.L.U32 R2, R2, 0x1f, RZ ;  /* 0x0000001f02027819 */ /* 0x000fc800000006ff */
[----:B------:R1:W2:Y:S03]  /*12000*/  SYNCS.PHASECHK.TRANS64.TRYWAIT P0, [R27+URZ+0x12480], R2 ;  /* 0x012480021b0075a7 */ /* 0x0002a6000800017f */
[----:B--2---:R-:W-:Y:S05]  /*12010*/  @!P0 NANOSLEEP.SYNCS 0x989680 ;  /* 0x009896800000895d */ /* 0x004fea0003900000 */
[----:B------:R-:W2:Y:S02]  /*12020*/  @!P0 SYNCS.PHASECHK.TRANS64 P0, [R27+URZ+0x12480], R2 ;  /* 0x012480021b0085a7 */ /* 0x000ea4000800007f */
[----:B--2---:R-:W-:Y:S05]  /*12030*/  @!P0 BRA `(.L_x_15467) ;  /* 0xfffffffc00e88947 */ /* 0x004fea000383ffff */
[----:B------:R-:W-:Y:S05]  /*12040*/  BRA `(.L_x_15518) ;  /* 0xffffffc400a47947 */ /* 0x000fea000383ffff */
.L_x_15468:
        /* <DEDUP_REMOVED lines=8> */
.L_x_15520:
[----:B------:R-:W-:Y:S05]  /*120d0*/  BSYNC B0 ;  /* 0x0000000000007941 */ /* 0x000fea0003800000 */
.L_x_15519:
[----:B------:R0:W-:Y:S04]  /*120e0*/  STL [R1+0x20], R4 ;  /* 0x0000200401007387 */ /* 0x0001e80000100800 */
[----:B0-----:R0:W5:Y:S01]  /*120f0*/  LDL R4, [R1+0x18] ;  /* 0x0000180001047983 */ /* 0x0011620000100800 */
[----:B------:R-:W-:Y:S01]  /*12100*/  IMAD.MOV.U32 R13, RZ, RZ, R9 ;  /* 0x000000ffff0d7224 */ /* 0x000fe200078e0009 */
[----:B------:R-:W-:Y:S01]  /*12110*/  MOV R3, R14 ;  /* 0x0000000e00037202 */ /* 0x000fe20000000f00 */
[----:B------:R-:W-:Y:S01]  /*12120*/  IMAD.MOV.U32 R12, RZ, RZ, RZ ;  /* 0x000000ffff0c7224 */ /* 0x000fe200078e00ff */
[----:B------:R-:W-:Y:S01]  /*12130*/  ISETP.LT.OR P1, PT, R8, 0x1, P2 ;  /* 0x000000010800780c */ /* 0x000fe20001721670 */
[----:B------:R-:W-:Y:S02]  /*12140*/  IMAD.MOV.U32 R11, RZ, RZ, 0x1c1f ;  /* 0x00001c1fff0b7424 */ /* 0x000fe400078e00ff */
[----:B------:R-:W-:-:S10]  /*12150*/  IMAD.MOV.U32 R15, RZ, RZ, -0x1 ;  /* 0xffffffffff0f7424 */ /* 0x000fd400078e00ff */
[----:B0----5:R-:W-:Y:S05]  /*12160*/  WARPSYNC.COLLECTIVE R15, `(.L_x_15521) ;  /* 0x000000000f087348 */ /* 0x021fea0003c00000 */
[----:B------:R1:W2:Y:S02]  /*12170*/  SHFL.IDX P6, R14, R13, R12, R11 ;  /* 0x0000000c0d0e7389 */ /* 0x0002a400000c000b */
[----:B012--5:R-:W-:Y:S01]  /*12180*/  ENDCOLLECTIVE ;  /* 0x000000000000791b */ /* 0x027fe20003800000 */
.L_x_15521:
[----:B------:R-:W0:Y:S01]  /*12190*/  S2R R15, SR_TID.X ;  /* 0x00000000000f7919 */ /* 0x000e220000002100 */
[----:B------:R-:W-:Y:S01]  /*121a0*/  IMAD.MOV.U32 R13, RZ, RZ, R10 ;  /* 0x000000ffff0d7224 */ /* 0x000fe200078e000a */
[----:B------:R-:W-:Y:S01]  /*121b0*/  MOV R12, 0x1 ;  /* 0x00000001000c7802 */ /* 0x000fe20000000f00 */
        /* <DEDUP_REMOVED lines=9> */
.L_x_15522:
        /* <DEDUP_REMOVED lines=12> */
.L_x_15523:
[----:B------:R-:W0:Y:S01]  /*12310*/  S2R R15, SR_TID.X ;  /* 0x00000000000f7919 */ /* 0x000e220000002100 */
[----:B------:R-:W-:Y:S02]  /*12320*/  IMAD.MOV.U32 R13, RZ, RZ, R10 ;  /* 0x000000ffff0d7224 */ /* 0x000fe400078e000a */
        /* <DEDUP_REMOVED lines=10> */
.L_x_15524:
[----:B------:R-:W-:Y:S01]  /*123d0*/  @!PT LDS RZ, [RZ] ;  /* 0x00000000fffff984 */ /* 0x000fe20000000800 */
[----:B------:R-:W-:Y:S01]  /*123e0*/  @!PT LDS RZ, [RZ] ;  /* 0x00000000fffff984 */ /* 0x000fe20000000800 */
[----:B------:R-:W-:Y:S01]  /*123f0*/  @!PT LDS RZ, [RZ] ;  /* 0x00000000fffff984 */ /* 0x000fe20000000800 */
[----:B------:R0:W-:Y:S01]  /*12400*/  LDGSTS.E.BYPASS.LTC128B.128 [R4+0x5a00], desc[UR50][R2.64], !P1 ;  /* 0x05a0000002047fae */ /* 0x0001e2000c901d72 */
[----:B------:R-:W-:Y:S01]  /*12410*/  ISETP.LT.OR P1, PT, R8, 0x41, P2 ;  /* 0x000000410800780c */ /* 0x000fe20001721670 */
[----:B------:R-:W-:Y:S01]  /*12420*/  IMAD.MOV.U32 R13, RZ, RZ, R9 ;  /* 0x000000ffff0d7224 */ /* 0x000fe200078e0009 */
[----:B0-----:R-:W-:-:S11]  /*12430*/  MOV R3, R14 ;  /* 0x0000000e00037202 */ /* 0x001fd60000000f00 */
[----:B------:R-:W-:Y:S05]  /*12440*/  WARPSYNC.COLLECTIVE R15, `(.L_x_15525) ;  /* 0x000000000f087348 */ /* 0x000fea0003c00000 */
[----:B------:R0:W1:Y:S02]  /*12450*/  SHFL.IDX P6, R14, R13, R12, R11 ;  /* 0x0000000c0d0e7389 */ /* 0x00006400000c000b */
[----:B01----:R-:W-:Y:S01]  /*12460*/  ENDCOLLECTIVE ;  /* 0x000000000000791b */ /* 0x003fe20003800000 */
.L_x_15525:
[----:B------:R-:W0:Y:S01]  /*12470*/  S2R R15, SR_TID.X ;  /* 0x00000000000f7919 */ /* 0x000e220000002100 */
[----:B------:R-:W-:Y:S01]  /*12480*/  MOV R13, R10 ;  /* 0x0000000a000d7202 */ /* 0x000fe20000000f00 */
        /* <DEDUP_REMOVED lines=10> */
.L_x_15526:
        /* <DEDUP_REMOVED lines=11> */
.L_x_15527:
[----:B------:R-:W-:Y:S01]  /*125e0*/  SHF.L.U32 R3, R3, 0x4, RZ ;  /* 0x0000000403037819 */ /* 0x000fe200000006ff */
        /* <DEDUP_REMOVED lines=17> */
.L_x_15528:
[C---:B------:R-:W-:Y:S02]  /*12700*/  ISETP.GE.AND P0, PT, R8.reuse, 0x41, PT ;  /* 0x000000410800780c */ /* 0x040fe40003f06270 */
[----:B------:R-:W-:Y:S02]  /*12710*/  ISETP.GE.AND P1, PT, R8, 0x61, PT ;  /* 0x000000610800780c */ /* 0x000fe40003f26270 */
[----:B------:R-:W-:Y:S01]  /*12720*/  @P5 LOP3.LUT R0, R0, 0x10, RZ, 0xfc, !PT ;  /* 0x0000001000005812 */ /* 0x000fe200078efcff */
[----:B------:R-:W-:Y:S01]  /*12730*/  IMAD.MOV.U32 R13, RZ, RZ, R18 ;  /* 0x000000ffff0d7224 */ /* 0x000fe200078e0012 */
[----:B------:R-:W-:-:S09]  /*12740*/  MOV R17, R14 ;  /* 0x0000000e00117202 */ /* 0x000fd20000000f00 */
[----:B------:R-:W-:Y:S05]  /*12750*/  WARPSYNC.COLLECTIVE R15, `(.L_x_15529) ;  /* 0x000000000f087348 */ /* 0x000fea0003c00000 */
[----:B------:R0:W1:Y:S02]  /*12760*/  SHFL.IDX P6, R14, R13, R12, R11 ;  /* 0x0000000c0d0e7389 */ /* 0x00006400000c000b */
[----:B01----:R-:W-:Y:S01]  /*12770*/  ENDCOLLECTIVE ;  /* 0x000000000000791b */ /* 0x003fe20003800000 */
.L_x_15529:
[----:B------:R-:W-:Y:S01]  /*12780*/  IMAD.MOV.U32 R2, RZ, RZ, R14 ;  /* 0x000000ffff027224 */ /* 0x000fe200078e000e */
[----:B------:R-:W-:Y:S06]  /*12790*/  BRA `(.L_x_15530) ;  /* 0xffffffc400247947 */ /* 0x000fec000383ffff */
.L_x_15471:
[----:B-1----:R-:W-:-:S05]  /*127a0*/  IMAD.MOV.U32 R2, RZ, RZ, 0x1 ;  /* 0x00000001ff027424 */ /* 0x002fca00078e00ff */
[----:B------:R-:W-:-:S04]  /*127b0*/  SHF.L.U32 R2, R2, 0x1f, RZ ;  /* 0x0000001f02027819 */ /* 0x000fc800000006ff */
[----:B------:R1:W2:Y:S03]  /*127c0*/  SYNCS.PHASECHK.TRANS64.TRYWAIT P2, [R27+URZ+0x12440], R2 ;  /* 0x012440021b0075a7 */ /* 0x0002a6000804017f */
[----:B--2---:R-:W-:Y:S05]  /*127d0*/  @!P2 NANOSLEEP.SYNCS 0x989680 ;  /* 0x009896800000a95d */ /* 0x004fea0003900000 */
[----:B------:R-:W2:Y:S02]  /*127e0*/  @!P2 SYNCS.PHASECHK.TRANS64 P2, [R27+URZ+0x12440], R2 ;  /* 0x012440021b00a5a7 */ /* 0x000ea4000804007f */
[----:B--2---:R-:W-:Y:S05]  /*127f0*/  @!P2 BRA `(.L_x_15471) ;  /* 0xfffffffc00e8a947 */ /* 0x004fea000383ffff */
[----:B------:R-:W-:Y:S05]  /*12800*/  BRA `(.L_x_15531) ;  /* 0xffffffc400747947 */ /* 0x000fea000383ffff */
.L_x_15472:
[----:B------:R-:W-:Y:S01]  /*12810*/  BSSY B0, `(.L_x_15532) ;  /* 0x0000008000007945 */ /* 0x000fe20003800000 */
[----:B------:R-:W-:Y:S01]  /*12820*/  IMAD.MOV.U32 R13, RZ, RZ, R5 ;  /* 0x000000ffff0d7224 */ /* 0x000fe200078e0005 */
[----:B------:R-:W-:Y:S01]  /*12830*/  MOV R12, RZ ;  /* 0x000000ff000c7202 */ /* 0x000fe20000000f00 */
[----:B------:R-:W-:Y:S02]  /*12840*/  IMAD.MOV.U32 R11, RZ, RZ, 0x1c1f ;  /* 0x00001c1fff0b7424 */ /* 0x000fe400078e00ff */
[----:B------:R-:W-:-:S07]  /*12850*/  IMAD.MOV.U32 R15, RZ, RZ, -0x1 ;  /* 0xffffffffff0f7424 */ /* 0x000fce00078e00ff */
[----:B-----5:R-:W-:Y:S05]  /*12860*/  WARPSYNC.COLLECTIVE R15, `(.L_x_15533) ;  /* 0x000000000f087348 */ /* 0x020fea0003c00000 */
[----:B------:R0:W1:Y:S02]  /*12870*/  SHFL.IDX P6, R14, R13, R12, R11 ;  /* 0x0000000c0d0e7389 */ /* 0x00006400000c000b */
[----:B01---5:R-:W-:Y:S01]  /*12880*/  ENDCOLLECTIVE ;  /* 0x000000000000791b */ /* 0x023fe20003800000 */
.L_x_15533:
[----:B------:R-:W-:Y:S05]  /*12890*/  BSYNC B0 ;  /* 0x0000000000007941 */ /* 0x000fea0003800000 */
.L_x_15532:
        /* <DEDUP_REMOVED lines=8> */
.L_x_15534:
[----:B------:R-:W-:Y:S01]  /*12920*/  MOV R13, R5 ;  /* 0x00000005000d7202 */ /* 0x000fe20000000f00 */
[----:B------:R-:W-:Y:S01]  /*12930*/  IMAD.MOV.U32 R12, RZ, RZ, 0x1 ;  /* 0x00000001ff0c7424 */ /* 0x000fe200078e00ff */
[----:B------:R-:W-:-:S05]  /*12940*/  @P4 IADD3 R14, P2, R24, R14, RZ ;  /* 0x0000000e180e4210 */ /* 0x000fca0007f5e0ff */
[----:B------:R-:W-:Y:S02]  /*12950*/  @P4 IMAD.X R3, RZ, RZ, R2, P2 ;  /* 0x000000ffff034224 */ /* 0x000fe400010e0602 */
[----:B------:R-:W-:-:S07]  /*12960*/  @P4 IMAD.MOV.U32 R2, RZ, RZ, R14 ;  /* 0x000000ffff024224 */ /* 0x000fce00078e000e */
[----:B------:R-:W-:Y:S05]  /*12970*/  WARPSYNC.COLLECTIVE R15, `(.L_x_15535) ;  /* 0x000000000f087348 */ /* 0x000fea0003c00000 */
[----:B------:R0:W1:Y:S02]  /*12980*/  SHFL.IDX P6, R14, R13, R12, R11 ;  /* 0x0000000c0d0e7389 */ /* 0x00006400000c000b */
[----:B01----:R-:W-:Y:S01]  /*12990*/  ENDCOLLECTIVE ;  /* 0x000000000000791b */ /* 0x003fe20003800000 */
.L_x_15535:
        /* <DEDUP_REMOVED lines=9> */
.L_x_15536:
[----:B------:R-:W-:Y:S02]  /*12a30*/  IMAD.MOV.U32 R13, RZ, RZ, R5 ;  /* 0x000000ffff0d7224 */ /* 0x000fe400078e0005 */
[----:B------:R-:W-:Y:S01]  /*12a40*/  IMAD.MOV.U32 R12, RZ, RZ, 0x2 ;  /* 0x00000002ff0c7424 */ /* 0x000fe200078e00ff */
[----:B------:R-:W-:-:S05]  /*12a50*/  @P3 IADD3 R14, P2, R24, R14, RZ ;  /* 0x0000000e180e3210 */ /* 0x000fca0007f5e0ff */
[----:B------:R-:W-:Y:S01]  /*12a60*/  @P3 IMAD.X R3, RZ, RZ, R2, P2 ;  /* 0x000000ffff033224 */ /* 0x000fe200010e0602 */
[----:B------:R-:W-:-:S07]  /*12a70*/  @P3 MOV R2, R14 ;  /* 0x0000000e00023202 */ /* 0x000fce0000000f00 */
[----:B------:R-:W-:Y:S05]  /*12a80*/  WARPSYNC.COLLECTIVE R15, `(.L_x_15537) ;  /* 0x000000000f087348 */ /* 0x000fea0003c00000 */
[----:B------:R0:W1:Y:S02]  /*12a90*/  SHFL.IDX P6, R14, R13, R12, R11 ;  /* 0x0000000c0d0e7389 */ /* 0x00006400000c000b */
[----:B01----:R-:W-:Y:S01]  /*12aa0*/  ENDCOLLECTIVE ;  /* 0x000000000000791b */ /* 0x003fe20003800000 */
.L_x_15537:
        /* <DEDUP_REMOVED lines=9> */
.L_x_15538:
[----:B------:R-:W-:Y:S02]  /*12b40*/  IMAD.MOV.U32 R13, RZ, RZ, R5 ;  /* 0x000000ffff0d7224 */ /* 0x000fe400078e0005 */
[----:B------:R-:W-:Y:S01]  /*12b50*/  IMAD.MOV.U32 R12, RZ, RZ, 0x3 ;  /* 0x00000003ff0c7424 */ /* 0x000fe200078e00ff */
[----:B------:R-:W-:-:S13]  /*12b60*/  @P0 IADD3 R3, P2, R24, R14, RZ ;  /* 0x0000000e18030210 */ /* 0x000fda0007f5e0ff */
[----:B------:R-:W-:Y:S05]  /*12b70*/  WARPSYNC.COLLECTIVE R15, `(.L_x_15539) ;  /* 0x000000000f087348 */ /* 0x000fea0003c00000 */
[----:B------:R0:W1:Y:S02]  /*12b80*/  SHFL.IDX P6, R14, R13, R12, R11 ;  /* 0x0000000c0d0e7389 */ /* 0x00006400000c000b */
[----:B01----:R-:W-:Y:S01]  /*12b90*/  ENDCOLLECTIVE ;  /* 0x000000000000791b */ /* 0x003fe20003800000 */
.L_x_15539:
        /* <DEDUP_REMOVED lines=13> */
.L_x_15540:
[----:B------:R-:W-:Y:S01]  /*12c70*/  IMAD.MOV.U32 R13, RZ, RZ, R7 ;  /* 0x000000ffff0d7224 */ /* 0x000fe200078e0007 */
[----:B------:R-:W-:Y:S02]  /*12c80*/  MOV R12, RZ ;  /* 0x000000ff000c7202 */ /* 0x000fe40000000f00 */
[----:B------:R-:W-:-:S07]  /*12c90*/  MOV R4, R14 ;  /* 0x0000000e00047202 */ /* 0x000fce0000000f00 */
[----:B------:R-:W-:Y:S05]  /*12ca0*/  WARPSYNC.COLLECTIVE R15, `(.L_x_15541) ;  /* 0x000000000f087348 */ /* 0x000fea0003c00000 */
[----:B------:R0:W1:Y:S02]  /*12cb0*/  SHFL.IDX P6, R14, R13, R12, R11 ;  /* 0x0000000c0d0e7389 */ /* 0x00006400000c000b */
[----:B01----:R-:W-:Y:S01]  /*12cc0*/  ENDCOLLECTIVE ;  /* 0x000000000000791b */ /* 0x003fe20003800000 */
.L_x_15541:
        /* <DEDUP_REMOVED lines=13> */
.L_x_15542:
[----:B------:R-:W-:Y:S05]  /*12da0*/  BRA `(.L_x_15543) ;  /* 0xffffffc400287947 */ /* 0x000fea000383ffff */
.L_x_15477:
[----:B------:R-:W-:Y:S01]  /*12db0*/  IMAD.MOV.U32 R13, RZ, RZ, R4 ;  /* 0x000000ffff0d7224 */ /* 0x000fe200078e0004 */
[----:B------:R-:W-:Y:S01]  /*12dc0*/  MOV R11, 0x1c1f ;  /* 0x00001c1f000b7802 */ /* 0x000fe20000000f00 */
[----:B------:R-:W-:Y:S02]  /*12dd0*/  IMAD.MOV.U32 R12, RZ, RZ, RZ ;  /* 0x000000ffff0c7224 */ /* 0x000fe400078e00ff */
[----:B------:R-:W-:Y:S02]  /*12de0*/  IMAD.MOV.U32 R15, RZ, RZ, -0x1 ;  /* 0xffffffffff0f7424 */ /* 0x000fe400078e00ff */
[----:B------:R-:W-:-:S07]  /*12df0*/  IMAD.U32 R7, RZ, RZ, UR46 ;  /* 0x0000002eff077e24 */ /* 0x000fce000f8e00ff */
[----:B------:R-:W-:Y:S05]  /*12e00*/  WARPSYNC.COLLECTIVE R15, `(.L_x_15544) ;  /* 0x000000000f087348 */ /* 0x000fea0003c00000 */
[----:B------:R0:W1:Y:S02]  /*12e10*/  SHFL.IDX P6, R14, R13, R12, R11 ;  /* 0x0000000c0d0e7389 */ /* 0x00006400000c000b */
[----:B01----:R-:W-:Y:S01]  /*12e20*/  ENDCOLLECTIVE ;  /* 0x000000000000791b */ /* 0x003fe20003800000 */
.L_x_15544:
[----:B------:R-:W-:-:S04]  /*12e30*/  IMAD R7, R7, 0xc0, R28 ;  /* 0x000000c007077824 */ /* 0x000fc800078e021c */
[----:B------:R-:W-:Y:S02]  /*12e40*/  VIADD R9, R7, 0x20 ;  /* 0x0000002007097836 */ /* 0x000fe40000000000 */
[----:B------:R-:W-:Y:S02]  /*12e50*/  IMAD.MOV.U32 R13, RZ, RZ, R0 ;  /* 0x000000ffff0d7224 */ /* 0x000fe400078e0000 */
[----:B------:R-:W-:-:S07]  /*12e60*/  IMAD.MOV.U32 R2, RZ, RZ, R14 ;  /* 0x000000ffff027224 */ /* 0x000fce00078e000e */
[----:B------:R-:W-:Y:S05]  /*12e70*/  WARPSYNC.COLLECTIVE R15, `(.L_x_15545) ;  /* 0x000000000f087348 */ /* 0x000fea0003c00000 */
[----:B------:R0:W1:Y:S02]  /*12e80*/  SHFL.IDX P6, R14, R13, R12, R11 ;  /* 0x0000000c0d0e7389 */ /* 0x00006400000c000b */
[----:B01----:R-:W-:Y:S01]  /*12e90*/  ENDCOLLECTIVE ;  /* 0x000000000000791b */ /* 0x003fe20003800000 */
.L_x_15545:
[----:B------:R-:W-:Y:S02]  /*12ea0*/  ULDC UR4, c[0x0][0x288] ;  /* 0x0000a20000047ab9 */ /* 0x000fe40000000800 */
[----:B------:R-:W-:-:S05]  /*12eb0*/  IMAD R6, R6, UR4, RZ ;  /* 0x0000000406067c24 */ /* 0x000fca000f8e02ff */
[----:B------:R-:W-:Y:S01]  /*12ec0*/  ISETP.GE.AND P2, PT, R7, R6, PT ;  /* 0x000000060700720c */ /* 0x000fe20003f46270 */
[----:B------:R-:W-:Y:S02]  /*12ed0*/  IMAD.MOV.U32 R13, RZ, RZ, R4 ;  /* 0x000000ffff0d7224 */ /* 0x000fe400078e0004 */
[----:B------:R-:W-:Y:S01]  /*12ee0*/  IMAD.MOV.U32 R12, RZ, RZ, 0x1 ;  /* 0x00000001ff0c7424 */ /* 0x000fe200078e00ff */
[----:B------:R-:W-:-:S09]  /*12ef0*/  MOV R3, R14 ;  /* 0x0000000e00037202 */ /* 0x000fd20000000f00 */
[----:B------:R-:W-:Y:S05]  /*12f00*/  WARPSYNC.COLLECTIVE R15, `(.L_x_15546) ;  /* 0x000000000f087348 */ /* 0x000fea0003c00000 */
[----:B------:R0:W1:Y:S02]  /*12f10*/  SHFL.IDX P6, R14, R13, R12, R11 ;  /* 0x0000000c0d0e7389 */ /* 0x00006400000c000b */
[----:B01----:R-:W-:Y:S01]  /*12f20*/  ENDCOLLECTIVE ;  /* 0x000000000000791b */ /* 0x003fe20003800000 */
.L_x_15546:
[----:B------:R-:W-:-:S05]  /*12f30*/  @!P2 IADD3 R3, P1, R24, R3, RZ ;  /* 0x000000031803a210 */ /* 0x000fca0007f3e0ff */
[----:B------:R-:W-:Y:S01]  /*12f40*/  @!P2 IMAD.X R2, RZ, RZ, R2, P1 ;  /* 0x000000ffff02a224 */ /* 0x000fe200008e0602 */
[----:B------:R-:W-:-:S04]  /*12f50*/  ISETP.GE.AND P1, PT, R9, R6, PT ;  /* 0x000000060900720c */ /* 0x000fc80003f26270 */
        /* <DEDUP_REMOVED lines=9> */
[----:B0-----:R-:W-:Y:S05]  /*12ff0*/  WARPSYNC.COLLECTIVE R15, `(.L_x_15547) ;  /* 0x000000000f087348 */ /* 0x001fea0003c00000 */
[----:B------:R1:W2:Y:S02]  /*13000*/  SHFL.IDX P6, R14, R13, R12, R11 ;  /* 0x0000000c0d0e7389 */ /* 0x0002a400000c000b */
[----:B012---:R-:W-:Y:S01]  /*13010*/  ENDCOLLECTIVE ;  /* 0x000000000000791b */ /* 0x007fe20003800000 */
.L_x_15547:
[----:B------:R-:W-:Y:S02]  /*13020*/  IMAD.MOV.U32 R13, RZ, RZ, R4 ;  /* 0x000000ffff0d7224 */ /* 0x000fe400078e0004 */
[----:B------:R-:W-:Y:S02]  /*13030*/  IMAD.MOV.U32 R12, RZ, RZ, 0x2 ;  /* 0x00000002ff0c7424 */ /* 0x000fe400078e00ff */
[----:B------:R-:W-:-:S05]  /*13040*/  IMAD.MOV.U32 R11, RZ, RZ, R14 ;  /* 0x000000ffff0b7224 */ /* 0x000fca00078e000e */
[----:B------:R-:W-:Y:S01]  /*13050*/  @!P1 IADD3 R2, P2, R24, R11, RZ ;  /* 0x0000000b18029210 */ /* 0x000fe20007f5e0ff */
[----:B------:R-:W-:-:S04]  /*13060*/  IMAD.MOV.U32 R11, RZ, RZ, 0x1c1f ;  /* 0x00001c1fff0b7424 */ /* 0x000fc800078e00ff */
[----:B------:R-:W-:-:S08]  /*13070*/  @!P1 IMAD.X R9, RZ, RZ, R9, P2 ;  /* 0x000000ffff099224 */ /* 0x000fd000010e0609 */
[----:B------:R-:W-:Y:S05]  /*13080*/  WARPSYNC.COLLECTIVE R15, `(.L_x_15548) ;  /* 0x000000000f087348 */ /* 0x000fea0003c00000 */
[----:B------:R0:W1:Y:S02]  /*13090*/  SHFL.IDX P6, R14, R13, R12, R11 ;  /* 0x0000000c0d0e7389 */ /* 0x00006400000c000b */
[----:B01----:R-:W-:Y:S01]  /*130a0*/  ENDCOLLECTIVE ;  /* 0x000000000000791b */ /* 0x003fe20003800000 */
.L_x_15548:
[----:B------:R-:W-:Y:S01]  /*130b0*/  @!P1 IMAD.MOV.U32 R3, RZ, RZ, R9 ;  /* 0x000000ffff039224 */ /* 0x000fe200078e0009 */
[----:B------:R-:W-:-:S04]  /*130c0*/  IADD3 R9, R7, 0x40, RZ ;  /* 0x0000004007097810 */ /* 0x000fc80007ffe0ff */
[----:B------:R-:W-:Y:S01]  /*130d0*/  ISETP.GE.AND P2, PT, R9, R6, PT ;  /* 0x000000060900720c */ /* 0x000fe20003f46270 */
[----:B------:R-:W-:Y:S01]  /*130e0*/  @!PT LDS RZ, [RZ] ;  /* 0x00000000fffff984 */ /* 0x000fe20000000800 */
[----:B------:R-:W-:Y:S01]  /*130f0*/  @!PT LDS RZ, [RZ] ;  /* 0x00000000fffff984 */ /* 0x000fe20000000800 */
[----:B------:R-:W-:Y:S01]  /*13100*/  @!PT LDS RZ, [RZ] ;  /* 0x00000000fffff984 */ /* 0x000fe20000000800 */
[----:B------:R0:W-:Y:S01]  /*13110*/  @!P1 LDGSTS.E.BYPASS.LTC128B.128 [R18+0xaa00], desc[UR50][R2.64], !P0 ;  /* 0x0aa0000002129fae */ /* 0x0001e2000c101d72 */
[----:B------:R-:W-:Y:S01]  /*13120*/  MOV R13, R0 ;  /* 0x00000000000d7202 */ /* 0x000fe20000000f00 */
[----:B------:R-:W-:-:S10]  /*13130*/  IMAD.MOV.U32 R10, RZ, RZ, R14 ;  /* 0x000000ffff0a7224 */ /* 0x000fd400078e000e */
[----:B0-----:R-:W-:Y:S05]  /*13140*/  WARPSYNC.COLLECTIVE R15, `(.L_x_15549) ;  /* 0x000000000f087348 */ /* 0x001fea0003c00000 */
[----:B------:R1:W2:Y:S02]  /*13150*/  SHFL.IDX P6, R14, R13, R12, R11 ;  /* 0x0000000c0d0e7389 */ /* 0x0002a400000c000b */
[----:B012---:R-:W-:Y:S01]  /*13160*/  ENDCOLLECTIVE ;  /* 0x000000000000791b */ /* 0x007fe20003800000 */
.L_x_15549:
        /* <DEDUP_REMOVED lines=8> */
.L_x_15550:
[----:B------:R-:W-:Y:S01]  /*131f0*/  @!PT LDS RZ, [RZ] ;  /* 0x00000000fffff984 */ /* 0x000fe20000000800 */
[----:B------:R-:W-:Y:S01]  /*13200*/  @!PT LDS RZ, [RZ] ;  /* 0x00000000fffff984 */ /* 0x000fe20000000800 */
[----:B------:R-:W-:Y:S01]  /*13210*/  @!PT LDS RZ, [RZ] ;  /* 0x00000000fffff984 */ /* 0x000fe20000000800 */
[----:B------:R0:W-:Y:S01]  /*13220*/  @!P2 LDGSTS.E.BYPASS.LTC128B.128 [R18+0xb200], desc[UR50][R2.64], !P0 ;  /* 0x0b2000000212afae */ /* 0x0001e2000c101d72 */
[----:B------:R-:W-:Y:S02]  /*13230*/  IMAD.MOV.U32 R13, RZ, RZ, R0 ;  /* 0x000000ffff0d7224 */ /* 0x000fe400078e0000 */
[----:B0-----:R-:W-:-:S05]  /*13240*/  VIADD R3, R7, 0x60 ;  /* 0x0000006007037836 */ /* 0x001fca0000000000 */
[----:B------:R-:W-:Y:S02]  /*13250*/  ISETP.GE.AND P1, PT, R3, R6, PT ;  /* 0x000000060300720c */ /* 0x000fe40003f26270 */
[----:B------:R-:W-:-:S11]  /*13260*/  MOV R4, R14 ;  /* 0x0000000e00047202 */ /* 0x000fd60000000f00 */
[----:B------:R-:W-:Y:S05]  /*13270*/  WARPSYNC.COLLECTIVE R15, `(.L_x_15551) ;  /* 0x000000000f087348 */ /* 0x000fea0003c00000 */
[----:B------:R0:W1:Y:S02]  /*13280*/  SHFL.IDX P6, R14, R13, R12, R11 ;  /* 0x0000000c0d0e7389 */ /* 0x00006400000c000b */
[----:B01----:R-:W-:Y:S01]  /*13290*/  ENDCOLLECTIVE ;  /* 0x000000000000791b */ /* 0x003fe20003800000 */
.L_x_15551:
[----:B------:R-:W-:Y:S02]  /*132a0*/  IMAD.MOV.U32 R13, RZ, RZ, R8 ;  /* 0x000000ffff0d7224 */ /* 0x000fe400078e0008 */
[----:B------:R-:W-:Y:S02]  /*132b0*/  IMAD.MOV.U32 R12, RZ, RZ, RZ ;  /* 0x000000ffff0c7224 */ /* 0x000fe400078e00ff */
[----:B------:R-:W-:-:S07]  /*132c0*/  IMAD.MOV.U32 R0, RZ, RZ, R14 ;  /* 0x000000ffff007224 */ /* 0x000fce00078e000e */
[----:B------:R-:W-:Y:S05]  /*132d0*/  WARPSYNC.COLLECTIVE R15, `(.L_x_15552) ;  /* 0x000000000f087348 */ /* 0x000fea0003c00000 */
[----:B------:R0:W1:Y:S02]  /*132e0*/  SHFL.IDX P6, R14, R13, R12, R11 ;  /* 0x0000000c0d0e7389 */ /* 0x00006400000c000b */
[----:B01----:R-:W-:Y:S01]  /*132f0*/  ENDCOLLECTIVE ;  /* 0x000000000000791b */ /* 0x003fe20003800000 */
.L_x_15552:
[----:B------:R-:W-:-:S04]  /*13300*/  @!P1 IADD3 R9, P2, R24, R0, RZ ;  /* 0x0000000018099210 */ /* 0x000fc80007f5e0ff */
[----:B------:R-:W-:Y:S01]  /*13310*/  @!P1 MOV R2, R9 ;  /* 0x0000000900029202 */ /* 0x000fe20000000f00 */
[----:B------:R-:W-:-:S05]  /*13320*/  @!P1 IMAD.X R3, RZ, RZ, R4, P2 ;  /* 0x000000ffff039224 */ /* 0x000fca00010e0604 */
[----:B------:R-:W-:Y:S01]  /*13330*/  @!PT LDS RZ, [RZ] ;  /* 0x00000000fffff984 */ /* 0x000fe20000000800 */
[----:B------:R-:W-:Y:S01]  /*13340*/  @!PT LDS RZ, [RZ] ;  /* 0x00000000fffff984 */ /* 0x000fe20000000800 */
[----:B------:R-:W-:Y:S01]  /*13350*/  @!PT LDS RZ, [RZ] ;  /* 0x00000000fffff984 */ /* 0x000fe20000000800 */
[----:B------:R0:W-:Y:S01]  /*13360*/  @!P1 LDGSTS.E.BYPASS.LTC128B.128 [R18+0xba00], desc[UR50][R2.64], !P0 ;  /* 0x0ba0000002129fae */ /* 0x0001e2000c101d72 */
[----:B------:R-:W-:Y:S02]  /*13370*/  IMAD.MOV.U32 R13, RZ, RZ, R5 ;  /* 0x000000ffff0d7224 */ /* 0x000fe400078e0005 */
[----:B0-----:R-:W-:Y:S01]  /*13380*/  IMAD.MOV.U32 R2, RZ, RZ, R14 ;  /* 0x000000ffff027224 */ /* 0x001fe200078e000e */
[----:B------:R-:W-:-:S07]  /*13390*/  IADD3 R3, R7, 0x80, RZ ;  /* 0x0000008007037810 */ /* 0x000fce0007ffe0ff */
[----:B------:R-:W-:Y:S05]  /*133a0*/  WARPSYNC.COLLECTIVE R15, `(.L_x_15553) ;  /* 0x000000000f087348 */ /* 0x000fea0003c00000 */
[----:B------:R0:W1:Y:S02]  /*133b0*/  SHFL.IDX P6, R14, R13, R12, R11 ;  /* 0x0000000c0d0e7389 */ /* 0x00006400000c000b */
[----:B01----:R-:W-:Y:S01]  /*133c0*/  ENDCOLLECTIVE ;  /* 0x000000000000791b */ /* 0x003fe20003800000 */
.L_x_15553:
[----:B------:R-:W-:Y:S01]  /*133d0*/  ISETP.GE.AND P1, PT, R3, R6, PT ;  /* 0x000000060300720c */ /* 0x000fe20003f26270 */
[----:B------:R-:W-:Y:S01]  /*133e0*/  IMAD.MOV.U32 R13, RZ, RZ, R8 ;  /* 0x000000ffff0d7224 */ /* 0x000fe200078e0008 */
[----:B------:R-:W-:-:S11]  /*133f0*/  MOV R12, 0x1 ;  /* 0x00000001000c7802 */ /* 0x000fd60000000f00 */
[----:B------:R-:W-:-:S13]  /*13400*/  @!P1 IADD3 R0, P3, R24, R14, RZ ;  /* 0x0000000e18009210 */ /* 0x000fda0007f7e0ff */
[----:B------:R-:W-:Y:S05]  /*13410*/  WARPSYNC.COLLECTIVE R15, `(.L_x_15554) ;  /* 0x000000000f087348 */ /* 0x000fea0003c00000 */
[----:B------:R0:W1:Y:S02]  /*13420*/  SHFL.IDX P6, R14, R13, R12, R11 ;  /* 0x0000000c0d0e7389 */ /* 0x00006400000c000b */
[----:B01----:R-:W-:Y:S01]  /*13430*/  ENDCOLLECTIVE ;  /* 0x000000000000791b */ /* 0x003fe20003800000 */
.L_x_15554:
        /* <DEDUP_REMOVED lines=12> */
.L_x_15555:
[----:B------:R-:W-:Y:S05]  /*13500*/  BRA `(.L_x_15556) ;  /* 0xffffffc400c47947 */ /* 0x000fea000383ffff */
.L_x_15478:
[----:B0-----:R0:W1:Y:S02]  /*13510*/  SYNCS.PHASECHK.TRANS64.TRYWAIT P0, [R27+URZ+0x12420], R0 ;  /* 0x012420001b0075a7 */ /* 0x001064000800017f */
[----:B-1----:R-:W-:Y:S05]  /*13520*/  @!P0 NANOSLEEP.SYNCS 0x989680 ;  /* 0x009896800000895d */ /* 0x002fea0003900000 */
[----:B------:R-:W1:Y:S02]  /*13530*/  @!P0 SYNCS.PHASECHK.TRANS64 P0, [R27+URZ+0x12420], R0 ;  /* 0x012420001b0085a7 */ /* 0x000e64000800007f */
[----:B-1----:R-:W-:Y:S05]  /*13540*/  @!P0 BRA `(.L_x_15478) ;  /* 0xfffffffc00f08947 */ /* 0x002fea000383ffff */
[----:B------:R-:W-:Y:S05]  /*13550*/  BRA `(.L_x_15557) ;  /* 0xffffffc400f47947 */ /* 0x000fea000383ffff */
.L_x_15481:
[----:B0-----:R0:W1:Y:S02]  /*13560*/  SYNCS.PHASECHK.TRANS64.TRYWAIT P1, [R5+URZ+0x12480], R29 ;  /* 0x0124801d050075a7 */ /* 0x001064000802017f */
[----:B-1----:R-:W-:Y:S05]  /*13570*/  @!P1 NANOSLEEP.SYNCS 0x989680 ;  /* 0x009896800000995d */ /* 0x002fea0003900000 */
[----:B------:R-:W1:Y:S02]  /*13580*/  @!P1 SYNCS.PHASECHK.TRANS64 P1, [R5+URZ+0x12480], R29 ;  /* 0x0124801d050095a7 */ /* 0x000e64000802007f */
[----:B-1----:R-:W-:Y:S05]  /*13590*/  @!P1 BRA `(.L_x_15481) ;  /* 0xfffffffc00f09947 */ /* 0x002fea000383ffff */
[----:B------:R-:W-:Y:S05]  /*135a0*/  BRA `(.L_x_15558) ;  /* 0xffffffcc000c7947 */ /* 0x000fea000383ffff */
.L_x_15482:
        /* <DEDUP_REMOVED lines=8> */
.L_x_15560:
[----:B------:R-:W-:Y:S05]  /*13630*/  BSYNC B0 ;  /* 0x0000000000007941 */ /* 0x000fea0003800000 */
.L_x_15559:
[----:B------:R0:W5:Y:S01]  /*13640*/  LDL R6, [R1] ;  /* 0x0000000001067983 */ /* 0x0001620000100800 */
[----:B------:R-:W-:Y:S01]  /*13650*/  IMAD.MOV.U32 R13, RZ, RZ, R7 ;  /* 0x000000ffff0d7224 */ /* 0x000fe200078e0007 */
[----:B------:R-:W-:Y:S01]  /*13660*/  MOV R11, 0x1c1f ;  /* 0x00001c1f000b7802 */ /* 0x000fe20000000f00 */
[----:B------:R-:W-:Y:S02]  /*13670*/  IMAD.MOV.U32 R12, RZ, RZ, RZ ;  /* 0x000000ffff0c7224 */ /* 0x000fe400078e00ff */
[----:B------:R-:W-:Y:S02]  /*13680*/  IMAD.MOV.U32 R15, RZ, RZ, -0x1 ;  /* 0xffffffffff0f7424 */ /* 0x000fe400078e00ff */
[----:B------:R-:W-:-:S07]  /*13690*/  IMAD.MOV.U32 R3, RZ, RZ, R14 ;  /* 0x000000ffff037224 */ /* 0x000fce00078e000e */
[----:B0----5:R-:W-:Y:S05]  /*136a0*/  WARPSYNC.COLLECTIVE R15, `(.L_x_15561) ;  /* 0x000000000f087348 */ /* 0x021fea0003c00000 */
[----:B------:R1:W2:Y:S02]  /*136b0*/  SHFL.IDX P6, R14, R13, R12, R11 ;  /* 0x0000000c0d0e7389 */ /* 0x0002a400000c000b */
[----:B012--5:R-:W-:Y:S01]  /*136c0*/  ENDCOLLECTIVE ;  /* 0x000000000000791b */ /* 0x027fe20003800000 */
.L_x_15561:
        /* <DEDUP_REMOVED lines=12> */
.L_x_15562:
        /* <DEDUP_REMOVED lines=10> */
.L_x_15563:
[----:B------:R-:W0:Y:S01]  /*13830*/  S2R R15, SR_TID.X ;  /* 0x00000000000f7919 */ /* 0x000e220000002100 */
[----:B------:R-:W-:Y:S02]  /*13840*/  IMAD.MOV.U32 R13, RZ, RZ, R17 ;  /* 0x000000ffff0d7224 */ /* 0x000fe400078e0011 */
[----:B------:R-:W-:Y:S02]  /*13850*/  IMAD.MOV.U32 R12, RZ, RZ, 0x2 ;  /* 0x00000002ff0c7424 */ /* 0x000fe400078e00ff */
[----:B------:R-:W-:Y:S01]  /*13860*/  IMAD.MOV.U32 R2, RZ, RZ, R14 ;  /* 0x000000ffff027224 */ /* 0x000fe200078e000e */
[----:B0-----:R-:W-:-:S04]  /*13870*/  SHF.L.U32 R15, R15, 0x4, RZ ;  /* 0x000000040f0f7819 */ /* 0x001fc800000006ff */
[----:B------:R-:W-:-:S04]  /*13880*/  LOP3.LUT R15, R15, 0x30, RZ, 0xc0, !PT ;  /* 0x000000300f0f7812 */ /* 0x000fc800078ec0ff */
[----:B------:R-:W-:Y:S02]  /*13890*/  IADD3 R2, P1, R15, R2, RZ ;  /* 0x000000020f027210 */ /* 0x000fe40007f3e0ff */
[----:B------:R-:W-:-:S03]  /*138a0*/  MOV R15, 0xffffffff ;  /* 0xffffffff000f7802 */ /* 0x000fc60000000f00 */
[----:B------:R-:W-:-:S08]  /*138b0*/  IMAD.X R3, RZ, RZ, R3, P1 ;  /* 0x000000ffff037224 */ /* 0x000fd000008e0603 */
[----:B------:R-:W-:Y:S05]  /*138c0*/  WARPSYNC.COLLECTIVE R15, `(.L_x_15564) ;  /* 0x000000000f087348 */ /* 0x000fea0003c00000 */
[----:B------:R0:W1:Y:S02]  /*138d0*/  SHFL.IDX P6, R14, R13, R12, R11 ;  /* 0x0000000c0d0e7389 */ /* 0x00006400000c000b */
[----:B01----:R-:W-:Y:S01]  /*138e0*/  ENDCOLLECTIVE ;  /* 0x000000000000791b */ /* 0x003fe20003800000 */
.L_x_15564:
        /* <DEDUP_REMOVED lines=9> */
.L_x_15565:
[----:B------:R-:W0:Y:S01]  /*13980*/  S2R R15, SR_TID.X ;  /* 0x00000000000f7919 */ /* 0x000e220000002100 */
[----:B------:R-:W-:Y:S02]  /*13990*/  IMAD.MOV.U32 R13, RZ, RZ, R17 ;  /* 0x000000ffff0d7224 */ /* 0x000fe400078e0011 */
[----:B------:R-:W-:Y:S02]  /*139a0*/  IMAD.MOV.U32 R12, RZ, RZ, 0x3 ;  /* 0x00000003ff0c7424 */ /* 0x000fe400078e00ff */
[----:B------:R-:W-:Y:S02]  /*139b0*/  IMAD.MOV.U32 R2, RZ, RZ, R14 ;  /* 0x000000ffff027224 */ /* 0x000fe400078e000e */
[----:B0-----:R-:W-:-:S05]  /*139c0*/  IMAD.SHL.U32 R15, R15, 0x10, RZ ;  /* 0x000000100f0f7824 */ /* 0x001fca00078e00ff */
[----:B------:R-:W-:-:S04]  /*139d0*/  LOP3.LUT R15, R15, 0x30, RZ, 0xc0, !PT ;  /* 0x000000300f0f7812 */ /* 0x000fc800078ec0ff */
[----:B------:R-:W-:Y:S01]  /*139e0*/  IADD3 R2, P1, R15, R2, RZ ;  /* 0x000000020f027210 */ /* 0x000fe20007f3e0ff */
[----:B------:R-:W-:-:S03]  /*139f0*/  IMAD.MOV.U32 R15, RZ, RZ, -0x1 ;  /* 0xffffffffff0f7424 */ /* 0x000fc600078e00ff */
[----:B------:R-:W-:-:S09]  /*13a00*/  IADD3.X R3, RZ, R3, RZ, P1, !PT ;  /* 0x00000003ff037210 */ /* 0x000fd20000ffe4ff */
[----:B------:R-:W-:Y:S05]  /*13a10*/  WARPSYNC.COLLECTIVE R15, `(.L_x_15566) ;  /* 0x000000000f087348 */ /* 0x000fea0003c00000 */
[----:B------:R0:W1:Y:S02]  /*13a20*/  SHFL.IDX P6, R14, R13, R12, R11 ;  /* 0x0000000c0d0e7389 */ /* 0x00006400000c000b */
[----:B01----:R-:W-:Y:S01]  /*13a30*/  ENDCOLLECTIVE ;  /* 0x000000000000791b */ /* 0x003fe20003800000 */
.L_x_15566:
        /* <DEDUP_REMOVED lines=10> */
.L_x_15567:
[----:B------:R-:W-:Y:S01]  /*13ae0*/  IMAD.MOV.U32 R13, RZ, RZ, R18 ;  /* 0x000000ffff0d7224 */ /* 0x000fe200078e0012 */
[----:B------:R-:W-:Y:S01]  /*13af0*/  MOV R12, RZ ;  /* 0x000000ff000c7202 */ /* 0x000fe20000000f00 */
[----:B------:R-:W-:Y:S02]  /*13b00*/  IMAD.SHL.U32 R3, R3, 0x10, RZ ;  /* 0x0000001003037824 */ /* 0x000fe400078e00ff */
[----:B------:R-:W-:-:S07]  /*13b10*/  IMAD.MOV.U32 R2, RZ, RZ, R14 ;  /* 0x000000ffff027224 */ /* 0x000fce00078e000e */
[----:B------:R-:W-:Y:S05]  /*13b20*/  WARPSYNC.COLLECTIVE R15, `(.L_x_15568) ;  /* 0x000000000f087348 */ /* 0x000fea0003c00000 */
[----:B------:R0:W1:Y:S02]  /*13b30*/  SHFL.IDX P6, R14, R13, R12, R11 ;  /* 0x0000000c0d0e7389 */ /* 0x00006400000c000b */
[----:B01----:R-:W-:Y:S01]  /*13b40*/  ENDCOLLECTIVE ;  /* 0x000000000000791b */ /* 0x003fe20003800000 */
.L_x_15568:
        /* <DEDUP_REMOVED lines=12> */
.L_x_15569:
[----:B------:R-:W-:Y:S01]  /*13c10*/  IMAD.MOV.U32 R2, RZ, RZ, R14 ;  /* 0x000000ffff027224 */ /* 0x000fe200078e000e */
[----:B------:R-:W-:Y:S06]  /*13c20*/  BRA `(.L_x_15570) ;  /* 0xffffffc800987947 */ /* 0x000fec000383ffff */
.L_x_15485:
[----:B---3--:R3:W4:Y:S02]  /*13c30*/  SYNCS.PHASECHK.TRANS64.TRYWAIT P1, [R5+URZ+0x12440], R29 ;  /* 0x0124401d050075a7 */ /* 0x008724000802017f */
[----:B----4-:R-:W-:Y:S05]  /*13c40*/  @!P1 NANOSLEEP.SYNCS 0x989680 ;  /* 0x009896800000995d */ /* 0x010fea0003900000 */
[----:B------:R-:W4:Y:S02]  /*13c50*/  @!P1 SYNCS.PHASECHK.TRANS64 P1, [R5+URZ+0x12440], R29 ;  /* 0x0124401d050095a7 */ /* 0x000f24000802007f */
[----:B----4-:R-:W-:Y:S05]  /*13c60*/  @!P1 BRA `(.L_x_15485) ;  /* 0xfffffffc00f09947 */ /* 0x010fea000383ffff */
[----:B------:R-:W-:Y:S05]  /*13c70*/  BRA `(.L_x_15571) ;  /* 0xffffffc800e47947 */ /* 0x000fea000383ffff */
.L_x_15486:
        /* <DEDUP_REMOVED lines=8> */
.L_x_15573:
[----:B------:R-:W-:Y:S05]  /*13d00*/  BSYNC B0 ;  /* 0x0000000000007941 */ /* 0x000fea0003800000 */
.L_x_15572:
[----:B------:R0:W5:Y:S01]  /*13d10*/  LDL R16, [R1+0x18] ;  /* 0x0000180001107983 */ /* 0x0001620000100800 */
        /* <DEDUP_REMOVED lines=8> */
.L_x_15574:
[----:B------:R-:W-:Y:S01]  /*13da0*/  MOV R13, R10 ;  /* 0x0000000a000d7202 */ /* 0x000fe20000000f00 */
[----:B------:R-:W-:Y:S01]  /*13db0*/  IMAD.MOV.U32 R12, RZ, RZ, 0x1 ;  /* 0x00000001ff0c7424 */ /* 0x000fe200078e00ff */
[----:B------:R-:W-:-:S13]  /*13dc0*/  IADD3 R2, P1, R17, R14, RZ ;  /* 0x0000000e11027210 */ /* 0x000fda0007f3e0ff */
[----:B------:R-:W-:Y:S05]  /*13dd0*/  WARPSYNC.COLLECTIVE R15, `(.L_x_15575) ;  /* 0x000000000f087348 */ /* 0x000fea0003c00000 */
[----:B------:R0:W1:Y:S02]  /*13de0*/  SHFL.IDX P6, R14, R13, R12, R11 ;  /* 0x0000000c0d0e7389 */ /* 0x00006400000c000b */
[----:B01----:R-:W-:Y:S01]  /*13df0*/  ENDCOLLECTIVE ;  /* 0x000000000000791b */ /* 0x003fe20003800000 */
.L_x_15575:
        /* <DEDUP_REMOVED lines=12> */
.L_x_15576:
[----:B------:R-:W-:Y:S02]  /*13ec0*/  IMAD.MOV.U32 R13, RZ, RZ, R10 ;  /* 0x000000ffff0d7224 */ /* 0x000fe400078e000a */
[----:B------:R-:W-:Y:S02]  /*13ed0*/  IMAD.MOV.U32 R12, RZ, RZ, 0x2 ;  /* 0x00000002ff0c7424 */ /* 0x000fe400078e00ff */
[----:B------:R-:W-:-:S07]  /*13ee0*/  IMAD.MOV.U32 R2, RZ, RZ, R14 ;  /* 0x000000ffff027224 */ /* 0x000fce00078e000e */
[----:B------:R-:W-:Y:S05]  /*13ef0*/  WARPSYNC.COLLECTIVE R15, `(.L_x_15577) ;  /* 0x000000000f087348 */ /* 0x000fea0003c00000 */
[----:B------:R0:W1:Y:S02]  /*13f00*/  SHFL.IDX P6, R14, R13, R12, R11 ;  /* 0x0000000c0d0e7389 */ /* 0x00006400000c000b */
[----:B01----:R-:W-:Y:S01]  /*13f10*/  ENDCOLLECTIVE ;  /* 0x000000000000791b */ /* 0x003fe20003800000 */
.L_x_15577:
        /* <DEDUP_REMOVED lines=11> */
.L_x_15578:
[----:B------:R-:W-:Y:S02]  /*13fd0*/  IMAD.MOV.U32 R13, RZ, RZ, R10 ;  /* 0x000000ffff0d7224 */ /* 0x000fe400078e000a */
[----:B------:R-:W-:Y:S01]  /*13fe0*/  IMAD.MOV.U32 R12, RZ, RZ, 0x3 ;  /* 0x00000003ff0c7424 */ /* 0x000fe200078e00ff */
[----:B------:R-:W-:-:S07]  /*13ff0*/  MOV R2, R14 ;  /* 0x0000000e00027202 */ /* 0x000fce0000000f00 */
[----:B------:R-:W-:Y:S05]  /*14000*/  WARPSYNC.COLLECTIVE R15, `(.L_x_15579) ;  /* 0x000000000f087348 */ /* 0x000fea0003c00000 */
[----:B------:R0:W1:Y:S02]  /*14010*/  SHFL.IDX P6, R14, R13, R12, R11 ;  /* 0x0000000c0d0e7389 */ /* 0x00006400000c000b */
[----:B01----:R-:W-:Y:S01]  /*14020*/  ENDCOLLECTIVE ;  /* 0x000000000000791b */ /* 0x003fe20003800000 */
.L_x_15579:
        /* <DEDUP_REMOVED lines=11> */
.L_x_15580:
[----:B------:R-:W-:Y:S01]  /*140e0*/  IMAD.MOV.U32 R13, RZ, RZ, R8 ;  /* 0x000000ffff0d7224 */ /* 0x000fe200078e0008 */
[----:B------:R-:W-:Y:S01]  /*140f0*/  MOV R12, RZ ;  /* 0x000000ff000c7202 */ /* 0x000fe20000000f00 */
[----:B------:R-:W-:-:S07]  /*14100*/  IMAD.MOV.U32 R9, RZ, RZ, R14 ;  /* 0x000000ffff097224 */ /* 0x000fce00078e000e */
[----:B------:R-:W-:Y:S05]  /*14110*/  WARPSYNC.COLLECTIVE R15, `(.L_x_15581) ;  /* 0x000000000f087348 */ /* 0x000fea0003c00000 */
[----:B------:R0:W1:Y:S02]  /*14120*/  SHFL.IDX P6, R14, R13, R12, R11 ;  /* 0x0000000c0d0e7389 */ /* 0x00006400000c000b */
[----:B01----:R-:W-:Y:S01]  /*14130*/  ENDCOLLECTIVE ;  /* 0x000000000000791b */ /* 0x003fe20003800000 */
.L_x_15581:
        /* <DEDUP_REMOVED lines=11> */
.L_x_15582:
[----:B------:R-:W-:Y:S05]  /*141f0*/  BRA `(.L_x_15583) ;  /* 0xffffffc800887947 */ /* 0x000fea000383ffff */
.L_x_15489:
[----:B0-----:R0:W1:Y:S02]  /*14200*/  SYNCS.PHASECHK.TRANS64.TRYWAIT P2, [R3+URZ+0x12470], R2 ;  /* 0x01247002030075a7 */ /* 0x001064000804017f */
[----:B-1----:R-:W-:Y:S05]  /*14210*/  @!P2 NANOSLEEP.SYNCS 0x989680 ;  /* 0x009896800000a95d */ /* 0x002fea0003900000 */
[----:B------:R-:W1:Y:S02]  /*14220*/  @!P2 SYNCS.PHASECHK.TRANS64 P2, [R3+URZ+0x12470], R2 ;  /* 0x012470020300a5a7 */ /* 0x000e64000804007f */
[----:B-1----:R-:W-:Y:S05]  /*14230*/  @!P2 BRA `(.L_x_15489) ;  /* 0xfffffffc00f0a947 */ /* 0x002fea000383ffff */
[----:B------:R-:W-:Y:S05]  /*14240*/  BRA `(.L_x_15584) ;  /* 0xffffffc800e07947 */ /* 0x000fea000383ffff */
.L_x_15491:
[----:B0-----:R0:W1:Y:S02]  /*14250*/  SYNCS.PHASECHK.TRANS64.TRYWAIT P2, [R3+URZ+0x12460], R6 ;  /* 0x01246006030075a7 */ /* 0x001064000804017f */
[----:B-1----:R-:W-:Y:S05]  /*14260*/  @!P2 NANOSLEEP.SYNCS 0x989680 ;  /* 0x009896800000a95d */ /* 0x002fea0003900000 */
[----:B------:R-:W1:Y:S02]  /*14270*/  @!P2 SYNCS.PHASECHK.TRANS64 P2, [R3+URZ+0x12460], R6 ;  /* 0x012460060300a5a7 */ /* 0x000e64000804007f */
[----:B-1----:R-:W-:Y:S05]  /*14280*/  @!P2 BRA `(.L_x_15491) ;  /* 0xfffffffc00f0a947 */ /* 0x002fea000383ffff */
[----:B------:R-:W-:Y:S05]  /*14290*/  BRA `(.L_x_15585) ;  /* 0xffffffc800f07947 */ /* 0x000fea000383ffff */
.L_x_15498:
[----:B0-----:R0:W1:Y:S02]  /*142a0*/  SYNCS.PHASECHK.TRANS64.TRYWAIT P0, [R2+URZ+0x12470], R3 ;  /* 0x01247003020075a7 */ /* 0x001064000800017f */
[----:B-1----:R-:W-:Y:S05]  /*142b0*/  @!P0 NANOSLEEP.SYNCS 0x989680 ;  /* 0x009896800000895d */ /* 0x002fea0003900000 */
[----:B------:R-:W1:Y:S02]  /*142c0*/  @!P0 SYNCS.PHASECHK.TRANS64 P0, [R2+URZ+0x12470], R3 ;  /* 0x01247003020085a7 */ /* 0x000e64000800007f */
[----:B-1----:R-:W-:Y:S05]  /*142d0*/  @!P0 BRA `(.L_x_15498) ;  /* 0xfffffffc00f08947 */ /* 0x002fea000383ffff */
[----:B------:R-:W-:Y:S05]  /*142e0*/  BRA `(.L_x_15586) ;  /* 0xffffffd000407947 */ /* 0x000fea000383ffff */
.L_x_15500:
[----:B0-----:R0:W1:Y:S02]  /*142f0*/  SYNCS.PHASECHK.TRANS64.TRYWAIT P0, [R2+URZ+0x12460], R5 ;  /* 0x01246005020075a7 */ /* 0x001064000800017f */
[----:B-1----:R-:W-:Y:S05]  /*14300*/  @!P0 NANOSLEEP.SYNCS 0x989680 ;  /* 0x009896800000895d */ /* 0x002fea0003900000 */
[----:B------:R-:W1:Y:S02]  /*14310*/  @!P0 SYNCS.PHASECHK.TRANS64 P0, [R2+URZ+0x12460], R5 ;  /* 0x01246005020085a7 */ /* 0x000e64000800007f */
[----:B-1----:R-:W-:Y:S05]  /*14320*/  @!P0 BRA `(.L_x_15500) ;  /* 0xfffffffc00f08947 */ /* 0x002fea000383ffff */
[----:B------:R-:W-:Y:S05]  /*14330*/  BRA `(.L_x_15587) ;  /* 0xffffffd0005c7947 */ /* 0x000fea000383ffff */
.L_x_15503:
[----:B0-----:R0:W1:Y:S02]  /*14340*/  SYNCS.PHASECHK.TRANS64.TRYWAIT P0, [R6+URZ+0x12420], R3 ;  /* 0x01242003060075a7 */ /* 0x001064000800017f */
[----:B-1----:R-:W-:Y:S05]  /*14350*/  @!P0 NANOSLEEP.SYNCS 0x989680 ;  /* 0x009896800000895d */ /* 0x002fea0003900000 */
[----:B------:R-:W1:Y:S02]  /*14360*/  @!P0 SYNCS.PHASECHK.TRANS64 P0, [R6+URZ+0x12420], R3 ;  /* 0x01242003060085a7 */ /* 0x000e64000800007f */
[----:B-1----:R-:W-:Y:S05]  /*14370*/  @!P0 BRA `(.L_x_15503) ;  /* 0xfffffffc00f08947 */ /* 0x002fea000383ffff */
[----:B------:R-:W-:Y:S05]  /*14380*/  BRA `(.L_x_15588) ;  /* 0xffffffd4008c7947 */ /* 0x000fea000383ffff */
.L_x_15505:
[----:B0-----:R0:W1:Y:S02]  /*14390*/  SYNCS.PHASECHK.TRANS64.TRYWAIT P1, [R5+URZ+0x12440], R4 ;  /* 0x01244004050075a7 */ /* 0x001064000802017f */
[----:B-1----:R-:W-:Y:S05]  /*143a0*/  @!P1 NANOSLEEP.SYNCS 0x989680 ;  /* 0x009896800000995d */ /* 0x002fea0003900000 */
[----:B------:R-:W1:Y:S02]  /*143b0*/  @!P1 SYNCS.PHASECHK.TRANS64 P1, [R5+URZ+0x12440], R4 ;  /* 0x01244004050095a7 */ /* 0x000e64000802007f */
[----:B-1----:R-:W-:Y:S05]  /*143c0*/  @!P1 BRA `(.L_x_15505) ;  /* 0xfffffffc00f09947 */ /* 0x002fea000383ffff */
[----:B------:R-:W-:Y:S05]  /*143d0*/  BRA `(.L_x_15589) ;  /* 0xffffffd400c87947 */ /* 0x000fea000383ffff */
.L_x_15507:
[----:B-1----:R1:W2:Y:S02]  /*143e0*/  SYNCS.PHASECHK.TRANS64.TRYWAIT P1, [R3+URZ+0x12440], R0 ;  /* 0x01244000030075a7 */ /* 0x0022a4000802017f */
[----:B--2---:R-:W-:Y:S05]  /*143f0*/  @!P1 NANOSLEEP.SYNCS 0x989680 ;  /* 0x009896800000995d */ /* 0x004fea0003900000 */
[----:B------:R-:W2:Y:S02]  /*14400*/  @!P1 SYNCS.PHASECHK.TRANS64 P1, [R3+URZ+0x12440], R0 ;  /* 0x01244000030095a7 */ /* 0x000ea4000802007f */
[----:B--2---:R-:W-:Y:S05]  /*14410*/  @!P1 BRA `(.L_x_15507) ;  /* 0xfffffffc00f09947 */ /* 0x004fea000383ffff */
[----:B------:R-:W-:Y:S05]  /*14420*/  BRA `(.L_x_15590) ;  /* 0xffffffd400d47947 */ /* 0x000fea000383ffff */
.L_x_15509:
[----:B--2---:R2:W3:Y:S02]  /*14430*/  SYNCS.PHASECHK.TRANS64.TRYWAIT P1, [R5+URZ+0x12460], R4 ;  /* 0x01246004050075a7 */ /* 0x0044e4000802017f */
[----:B---3--:R-:W-:Y:S05]  /*14440*/  @!P1 NANOSLEEP.SYNCS 0x989680 ;  /* 0x009896800000995d */ /* 0x008fea0003900000 */
[----:B------:R-:W3:Y:S02]  /*14450*/  @!P1 SYNCS.PHASECHK.TRANS64 P1, [R5+URZ+0x12460], R4 ;  /* 0x01246004050095a7 */ /* 0x000ee4000802007f */
[----:B---3--:R-:W-:Y:S05]  /*14460*/  @!P1 BRA `(.L_x_15509) ;  /* 0xfffffffc00f09947 */ /* 0x008fea000383ffff */
[----:B------:R-:W-:Y:S05]  /*14470*/  BRA `(.L_x_15591) ;  /* 0xffffffd400d07947 */ /* 0x000fea000383ffff */
.L_x_15511:
[----:B---3--:R3:W4:Y:S02]  /*14480*/  SYNCS.PHASECHK.TRANS64.TRYWAIT P1, [R3+URZ+0x12460], R0 ;  /* 0x01246000030075a7 */ /* 0x008724000802017f */
[----:B----4-:R-:W-:Y:S05]  /*14490*/  @!P1 NANOSLEEP.SYNCS 0x989680 ;  /* 0x009896800000995d */ /* 0x010fea0003900000 */
[----:B------:R-:W4:Y:S02]  /*144a0*/  @!P1 SYNCS.PHASECHK.TRANS64 P1, [R3+URZ+0x12460], R0 ;  /* 0x01246000030095a7 */ /* 0x000f24000802007f */
[----:B----4-:R-:W-:Y:S05]  /*144b0*/  @!P1 BRA `(.L_x_15511) ;  /* 0xfffffffc00f09947 */ /* 0x010fea000383ffff */
[----:B------:R-:W-:Y:S05]  /*144c0*/  BRA `(.L_x_15592) ;  /* 0xffffffd400cc7947 */ /* 0x000fea000383ffff */
.L_x_15513:
[----:B----4-:R4:W0:Y:S02]  /*144d0*/  SYNCS.PHASECHK.TRANS64.TRYWAIT P1, [R5+URZ+0x12480], R4 ;  /* 0x01248004050075a7 */ /* 0x010824000802017f */
[----:B0-----:R-:W-:Y:S05]  /*144e0*/  @!P1 NANOSLEEP.SYNCS 0x989680 ;  /* 0x009896800000995d */ /* 0x001fea0003900000 */
[----:B------:R-:W0:Y:S02]  /*144f0*/  @!P1 SYNCS.PHASECHK.TRANS64 P1, [R5+URZ+0x12480], R4 ;  /* 0x01248004050095a7 */ /* 0x000e24000802007f */
[----:B0-----:R-:W-:Y:S05]  /*14500*/  @!P1 BRA `(.L_x_15513) ;  /* 0xfffffffc00f09947 */ /* 0x001fea000383ffff */
[----:B------:R-:W-:Y:S05]  /*14510*/  BRA `(.L_x_15593) ;  /* 0xffffffd400c87947 */ /* 0x000fea000383ffff */
.L_x_15594:
        /* <DEDUP_REMOVED lines=14> */
.L_x_16308:


//--------------------- .text._ZN7cutlass13device_kernelIN5flash11enable_sm90INS1_16FlashAttnFwdSm90INS1_25CollectiveMainloopFwdSm90ILi2EN4cute5tupleIJNS5_1CILi1EEES8_S8_EEENS6_IJNS7_ILi192EEENS7_ILi160EEENS7_ILi64EEEEEELi64ENS_12float_e4m3_tEfNS_4arch4Sm90ELb1ELb0ELb1ELb1ELb1ELb0ELb0ELb1ELb1ELb1ELb1ELb0EEENS1_21CollectiveEpilogueFwdINS6_IJSA_SC_SB_EEES9_NS_10bfloat16_tESG_Li384ELb1ELb1ELb1ELb1EEENS1_36VarlenDynamicPersistentTileSchedulerILi192ELi160ELi384ELi128ELb1ELb1ELb1ELb1ELb1ELb1EEEEEEEEEvNT_6ParamsE --------------------------
	.section	.text._ZN7cutlass13device_kernelIN5flash11enable_sm90INS1_16FlashAttnFwdSm90INS1_25CollectiveMainloopFwdSm90ILi2EN4cute5tupleIJNS5_1CILi1EEES8_S8_EEENS6_IJNS7_ILi192EEENS7_ILi160EEENS7_ILi64EEEEEELi64ENS_12float_e4m3_tEfNS_4arch4Sm90ELb1ELb0ELb1ELb1ELb1ELb0ELb0ELb1ELb1ELb1ELb1ELb0EEENS1_21CollectiveEpilogueFwdINS6_IJSA_SC_SB_EEES9_NS_10bfloat16_tESG_Li384ELb1ELb1ELb1ELb1EEENS1_36VarlenDynamicPersistentTileSchedulerILi192ELi160ELi384ELi128ELb1ELb1ELb1ELb1ELb1ELb1EEEEEEEEEvNT_6ParamsE,"ax",@progbits
	.align	128
.text._ZN7cutlass13device_kernelIN5flash11enable_sm90INS1_16FlashAttnFwdSm90INS1_25CollectiveMainloopFwdSm90ILi2EN4cute5tupleIJNS5_1CILi1EEES8_S8_EEENS6_IJNS7_ILi192EEENS7_ILi160EEENS7_ILi64EEEEEELi64ENS_12float_e4m3_tEfNS_4arch4Sm90ELb1ELb0ELb1ELb1ELb1ELb0ELb0ELb1ELb1ELb1ELb1ELb0EEENS1_21CollectiveEpilogueFwdINS6_IJSA_SC_SB_EEES9_NS_10bfloat16_tESG_Li384ELb1ELb1ELb1ELb1EEENS1_36VarlenDynamicPersistentTileSchedulerILi192ELi160ELi384ELi128ELb1ELb1ELb1ELb1ELb1ELb1EEEEEEEEEvNT_6ParamsE:
        .type           _ZN7cutlass13device_kernelIN5flash11enable_sm90INS1_16FlashAttnFwdSm90INS1_25CollectiveMainloopFwdSm90ILi2EN4cute5tupleIJNS5_1CILi1EEES8_S8_EEENS6_IJNS7_ILi192EEENS7_ILi160EEENS7_ILi64EEEEEELi64ENS_12float_e4m3_tEfNS_4arch4Sm90ELb1ELb0ELb1ELb1ELb1ELb0ELb0ELb1ELb1ELb1ELb1ELb0EEENS1_21CollectiveEpilogueFwdINS6_IJSA_SC_SB_EEES9_NS_10bfloat16_tESG_Li384ELb1ELb1ELb1ELb1EEENS1_36VarlenDynamicPersistentTileSchedulerILi192ELi160ELi384ELi128ELb1ELb1ELb1ELb1ELb1ELb1EEEEEEEEEvNT_6ParamsE,@function
        .size           _ZN7cutlass13device_kernelIN5flash11enable_sm90INS1_16FlashAttnFwdSm90INS1_25CollectiveMainloopFwdSm90ILi2EN4cute5tupleIJNS5_1CILi1EEES8_S8_EEENS6_IJNS7_ILi192EEENS7_ILi160EEENS7_ILi64EEEEEELi64ENS_12float_e4m3_tEfNS_4arch4Sm90ELb1ELb0ELb1ELb1ELb1ELb0ELb0ELb1ELb1ELb1ELb1ELb0EEENS1_21CollectiveEpilogueFwdINS6_IJSA_SC_SB_EEES9_NS_10bfloat16_tESG_Li384ELb1ELb1ELb1ELb1EEENS1_36VarlenDynamicPersistentTileSchedulerILi192ELi160ELi384ELi128ELb1ELb1ELb1ELb1ELb1ELb1EEEEEEEEEvNT_6ParamsE,(.L_x_16309 - _ZN7cutlass13device_kernelIN5flash11enable_sm90INS1_16FlashAttnFwdSm90INS1_25CollectiveMainloopFwdSm90ILi2EN4cute5tupleIJNS5_1CILi1EEES8_S8_EEENS6_IJNS7_ILi192EEENS7_ILi160EEENS7_ILi64EEEEEELi64ENS_12float_e4m3_tEfNS_4arch4Sm90ELb1ELb0ELb1ELb1ELb1ELb0ELb0ELb1ELb1ELb1ELb1ELb0EEENS1_21CollectiveEpilogueFwdINS6_IJSA_SC_SB_EEES9_NS_10bfloat16_tESG_Li384ELb1ELb1ELb1ELb1EEENS1_36VarlenDynamicPersistentTileSchedulerILi192ELi160ELi384ELi128ELb1ELb1ELb1ELb1ELb1ELb1EEEEEEEEEvNT_6ParamsE)
        .other          _ZN7cutlass13device_kernelIN5flash11enable_sm90INS1_16FlashAttnFwdSm90INS1_25CollectiveMainloopFwdSm90ILi2EN4cute5tupleIJNS5_1CILi1EEES8_S8_EEENS6_IJNS7_ILi192EEENS7_ILi160EEENS7_ILi64EEEEEELi64ENS_12float_e4m3_tEfNS_4arch4Sm90ELb1ELb0ELb1ELb1ELb1ELb0ELb0ELb1ELb1ELb1ELb1ELb0EEENS1_21CollectiveEpilogueFwdINS6_IJSA_SC_SB_EEES9_NS_10bfloat16_tESG_Li384ELb1ELb1ELb1ELb1EEENS1_36VarlenDynamicPersistentTileSchedulerILi192ELi160ELi384ELi128ELb1ELb1ELb1ELb1ELb1ELb1EEEEEEEEEvNT_6ParamsE,@"STO_CUDA_ENTRY STV_DEFAULT"
_ZN7cutlass13device_kernelIN5flash11enable_sm90INS1_16FlashAttnFwdSm90INS1_25CollectiveMainloopFwdSm90ILi2EN4cute5tupleIJNS5_1CILi1EEES8_S8_EEENS6_IJNS7_ILi192EEENS7_ILi160EEENS7_ILi64EEEEEELi64ENS_12float_e4m3_tEfNS_4arch4Sm90ELb1ELb0ELb1ELb1ELb1ELb0ELb0ELb1ELb1ELb1ELb1ELb0EEENS1_21CollectiveEpilogueFwdINS6_IJSA_SC_SB_EEES9_NS_10bfloat16_tESG_Li384ELb1ELb1ELb1ELb1EEENS1_36VarlenDynamicPersistentTileSchedulerILi192ELi160ELi384ELi128ELb1ELb1ELb1ELb1ELb1ELb1EEEEEEEEEvNT_6ParamsE:
        /* <DEDUP_REMOVED lines=45> */
.L_x_15595:
        /* <DEDUP_REMOVED lines=22> */
.L_x_15596:
        /* <DEDUP_REMOVED lines=18> */
.L_x_15597:
        /* <DEDUP_REMOVED lines=22> */
.L_x_15598:
        /* <DEDUP_REMOVED lines=24> */
.L_x_15599:
        /* <DEDUP_REMOVED lines=8> */
.L_x_15601:
        /* <DEDUP_REMOVED lines=29> */
[-C--:B------:R-:W-:Y:S01]  /*0a80*/  LEA.HI R4, R0, R13.reuse, RZ, 0x5 ;  /* 0x0000000d00047211 */ /* 0x080fe200078f28ff */
[----:B------:R-:W-:Y:S01]  /*0a90*/  IMAD.HI R2, R14, 0x55555556, RZ ;  /* 0x555555560e027827 */ /* 0x000fe200078e02ff */
[----:B------:R-:W-:-:S02]  /*0aa0*/  LEA.HI R11, R0, R13, RZ, 0x2 ;  /* 0x0000000d000b7211 */ /* 0x000fc400078f10ff */
[----:B------:R-:W-:Y:S01]  /*0ab0*/  SHF.R.S32.HI R7, RZ, 0x1f, R12 ;  /* 0x0000001fff077819 */ /* 0x000fe2000001140c */
[----:B------:R-:W-:Y:S01]  /*0ac0*/  IMAD.SHL.U32 R5, R4, 0x20, RZ ;  /* 0x0000002004057824 */ /* 0x000fe200078e00ff */
[----:B------:R-:W-:Y:S02]  /*0ad0*/  LOP3.LUT R4, R3, 0x3fffff0, RZ, 0xc0, !PT ;  /* 0x03fffff003047812 */ /* 0x000fe400078ec0ff */
[----:B------:R-:W-:Y:S02]  /*0ae0*/  LEA.HI R8, R7, R12, RZ, 0x2 ;  /* 0x0000000c07087211 */ /* 0x000fe400078f10ff */
[----:B------:R-:W-:Y:S01]  /*0af0*/  LEA.HI R3, R3, R6, RZ, 0x1 ;  /* 0x0000000603037211 */ /* 0x000fe200078f08ff */
[----:B------:R-:W-:Y:S01]  /*0b00*/  IMAD.IADD R4, R13, 0x1, -R4 ;  /* 0x000000010d047824 */ /* 0x000fe200078e0a04 */
[--C-:B------:R-:W-:Y:S02]  /*0b10*/  SHF.R.S32.HI R9, RZ, 0x2, R8.reuse ;  /* 0x00000002ff097819 */ /* 0x100fe40000011408 */
        /* <DEDUP_REMOVED lines=17> */
[----:B------:R-:W-:Y:S01]  /*0c30*/  LOP3.LUT R8, R8, 0x7ffffffc, RZ, 0xc0, !PT ;  /* 0x7ffffffc08087812 */ /* 0x000fe200078ec0ff */
[----:B------:R-:W-:Y:S01]  /*0c40*/  IMAD R5, R2, 0x40, R7 ;  /* 0x0000004002057824 */ /* 0x000fe200078e0207 */
[C---:B------:R-:W-:Y:S01]  /*0c50*/  IADD3 R18, R13.reuse, -R18, RZ ;  /* 0x800000120d127210 */ /* 0x040fe20007ffe0ff */
[----:B------:R-:W-:Y:S01]  /*0c60*/  IMAD.IADD R11, R13, 0x1, -R11 ;  /* 0x000000010d0b7824 */ /* 0x000fe200078e0a0b */
[----:B------:R0:W-:Y:S01]  /*0c70*/  STL [R1+0x38], R3 ;  /* 0x0000380301007387 */ /* 0x0001e20000100800 */
[----:B------:R-:W-:Y:S01]  /*0c80*/  IMAD.IADD R8, R12, 0x1, -R8 ;  /* 0x000000010c087824 */ /* 0x000fe200078e0a08 */
[----:B------:R-:W-:Y:S01]  /*0c90*/  SHF.R.S32.HI R2, RZ, 0x3, R0 ;  /* 0x00000003ff027819 */ /* 0x000fe20000011400 */
[----:B------:R-:W-:Y:S01]  /*0ca0*/  IMAD.SHL.U32 R19, R18, 0x8, RZ ;  /* 0x0000000812137824 */ /* 0x000fe200078e00ff */
[----:B------:R1:W-:Y:S01]  /*0cb0*/  STL [R1+0x34], R5 ;  /* 0x0000340501007387 */ /* 0x0003e20000100800 */
[----:B------:R-:W-:-:S03]  /*0cc0*/  IMAD.SHL.U32 R16, R8, 0x2, RZ ;  /* 0x0000000208107824 */ /* 0x000fc600078e00ff */
[----:B------:R-:W-:Y:S01]  /*0cd0*/  SHF.R.S32.HI R0, RZ, 0x1f, R19 ;  /* 0x0000001fff007819 */ /* 0x000fe20000011413 */
[C---:B------:R-:W-:Y:S01]  /*0ce0*/  VIADD R2, R16.reuse, 0x10 ;  /* 0x0000001010027836 */ /* 0x040fe20000000000 */
[----:B0-----:R-:W-:Y:S01]  /*0cf0*/  LEA.HI R3, R11, R11, RZ, 0x1 ;  /* 0x0000000b0b037211 */ /* 0x001fe200078f08ff */
[C---:B------:R-:W-:Y:S02]  /*0d00*/  VIADD R0, R16.reuse, 0x18 ;  /* 0x0000001810007836 */ /* 0x040fe40000000000 */
[C---:B------:R-:W-:Y:S01]  /*0d10*/  VIADD R157, R16.reuse, 0x20 ;  /* 0x00000020109d7836 */ /* 0x040fe20000000000 */
[----:B------:R-:W-:Y:S01]  /*0d20*/  LOP3.LUT R4, R3, 0x1ffffffe, RZ, 0xc0, !PT ;  /* 0x1ffffffe03047812 */ /* 0x000fe200078ec0ff */
[C---:B------:R-:W-:Y:S02]  /*0d30*/  VIADD R3, R16.reuse, 0x8 ;  /* 0x0000000810037836 */ /* 0x040fe40000000000 */
[C---:B------:R-:W-:Y:S02]  /*0d40*/  VIADD R156, R16.reuse, 0x28 ;  /* 0x00000028109c7836 */ /* 0x040fe40000000000 */
[C---:B------:R-:W-:Y:S01]  /*0d50*/  VIADD R23, R16.reuse, 0x30 ;  /* 0x0000003010177836 */ /* 0x040fe20000000000 */
[----:B------:R-:W-:Y:S01]  /*0d60*/  SHF.R.S32.HI R6, RZ, 0x1f, R3 ;  /* 0x0000001fff067819 */ /* 0x000fe20000011403 */
[----:B------:R-:W-:Y:S01]  /*0d70*/  VIADD R22, R16, 0x38 ;  /* 0x0000003810167836 */ /* 0x000fe20000000000 */
[----:B------:R-:W-:Y:S01]  /*0d80*/  SHF.R.S32.HI R3, RZ, 0x1f, R2 ;  /* 0x0000001fff037819 */ /* 0x000fe20000011402 */
[----:B------:R-:W-:Y:S01]  /*0d90*/  IMAD.IADD R4, R11, 0x1, -R4 ;  /* 0x000000010b047824 */ /* 0x000fe200078e0a04 */
[----:B------:R-:W-:-:S02]  /*0da0*/  SHF.R.S32.HI R2, RZ, 0x1f, R0 ;  /* 0x0000001fff027819 */ /* 0x000fc40000011400 */
[----:B------:R-:W-:Y:S01]  /*0db0*/  SHF.R.S32.HI R0, RZ, 0x1f, R157 ;  /* 0x0000001fff007819 */ /* 0x000fe2000001149d */
[----:B------:R-:W-:Y:S01]  /*0dc0*/  IMAD R17, R4, 0x8, R5 ;  /* 0x0000000804117824 */ /* 0x000fe200078e0205 */
[----:B------:R-:W-:Y:S02]  /*0dd0*/  SHF.R.S32.HI R3, RZ, 0x1f, R156 ;  /* 0x0000001fff037819 */ /* 0x000fe4000001149c */
[----:B------:R-:W-:Y:S02]  /*0de0*/  SHF.R.S32.HI R2, RZ, 0x1f, R23 ;  /* 0x0000001fff027819 */ /* 0x000fe40000011417 */
[----:B-1----:R-:W-:-:S07]  /*0df0*/  SHF.R.S32.HI R0, RZ, 0x1f, R22 ;  /* 0x0000001fff007819 */ /* 0x002fce0000011416 */
.L_x_15653:
[----:B01----:R-:W0:Y:S01]  /*0e00*/  LDC.64 R2, c[0x0][0xc88] ;  /* 0x00032200ff027b82 */ /* 0x003e220000000a00 */
[----:B------:R-:W-:Y:S01]  /*0e10*/  ULDC.64 UR8, c[0x0][0xa28] ;  /* 0x00028a0000087ab9 */ /* 0x000fe20000000a00 */
[----:B------:R-:W-:Y:S01]  /*0e20*/  ULDC.64 UR10, c[0x0][0xa18] ;  /* 0x00028600000a7ab9 */ /* 0x000fe20000000a00 */
[----:B------:R-:W-:Y:S01]  /*0e30*/  ULDC UR4, c[0x0][0x424] ;  /* 0x0001090000047ab9 */ /* 0x000fe20000000800 */
[----:B------:R-:W-:Y:S01]  /*0e40*/  ULDC UR7, c[0x0][0x2f0] ;  /* 0x0000bc0000077ab9 */ /* 0x000fe20000000800 */
[----:B0-----:R-:W-:-:S06]  /*0e50*/  IMAD.WIDE R2, R31, 0x4, R2 ;  /* 0x000000041f027825 */ /* 0x001fcc00078e0202 */
[----:B--2---:R-:W2:Y:S01]  /*0e60*/  LDG.E R2, desc[UR54][R2.64] ;  /* 0x0000003602027981 */ /* 0x004ea2000c1e1900 */
        /* <DEDUP_REMOVED lines=13> */
[----:B------:R-:W-:Y:S01]  /*0f40*/  MOV R3, UR9 ;  /* 0x0000000900037c02 */ /* 0x000fe20008000f00 */
[----:B------:R-:W-:Y:S01]  /*0f50*/  IMAD.U32 R4, RZ, RZ, UR10 ;  /* 0x0000000aff047e24 */ /* 0x000fe2000f8e00ff */
[----:B------:R-:W-:-:S03]  /*0f60*/  ULDC.64 UR8, c[0x0][0x418] ;  /* 0x0001060000087ab9 */ /* 0x000fc60000000a00 */
[----:B------:R-:W-:Y:S01]  /*0f70*/  IMAD.U32 R5, RZ, RZ, UR11 ;  /* 0x0000000bff057e24 */ /* 0x000fe2000f8e00ff */
[----:B------:R-:W2:Y:S01]  /*0f80*/  @P0 LDG.E R2, desc[UR54][R2.64] ;  /* 0x0000003602020981 */ /* 0x000ea2000c1e1900 */
[----:B------:R-:W-:Y:S01]  /*0f90*/  UISETP.NE.U32.AND UP0, UPT, UR8, URZ, UPT ;  /* 0x0000003f0800728c */ /* 0x000fe2000bf05070 */
[----:B------:R-:W-:Y:S02]  /*0fa0*/  ULDC.64 UR10, c[0x0][0xa20] ;  /* 0x00028800000a7ab9 */ /* 0x000fe40000000a00 */
[----:B---3--:R-:W3:Y:S01]  /*0fb0*/  @P2 LDG.E R4, desc[UR54][R4.64] ;  /* 0x0000003604042981 */ /* 0x008ee2000c1e1900 */
        /* <DEDUP_REMOVED lines=24> */
.L_x_15602:
        /* <DEDUP_REMOVED lines=8> */
.L_x_15603:
        /* <DEDUP_REMOVED lines=13> */
.L_x_15604:
        /* <DEDUP_REMOVED lines=67> */
.L_x_15605:
[----:B------:R-:W-:Y:S01]  /*16c0*/  UIMAD UR43, UR41, UR4, URZ ;  /* 0x00000004292b72a4 */ /* 0x000fe2000f8e023f */
[----:B------:R-:W-:Y:S01]  /*16d0*/  IMAD.U32 R0, RZ, RZ, UR9 ;  /* 0x00000009ff007e24 */ /* 0x000fe2000f8e00ff */
[----:B------:R-:W-:Y:S01]  /*16e0*/  PLOP3.LUT P0, PT, PT, PT, PT, 0x80, 0x0 ;  /* 0x000000000000781c */ /* 0x000fe20003f0f070 */
[----:B------:R-:W-:Y:S01]  /*16f0*/  IMAD.U32 R3, RZ, RZ, UR4 ;  /* 0x00000004ff037e24 */ /* 0x000fe2000f8e00ff */
[----:B------:R-:W-:Y:S02]  /*1700*/  CS2R R4, SRZ ;  /* 0x0000000000047805 */ /* 0x000fe4000001ff00 */
[----:B------:R-:W-:Y:S02]  /*1710*/  CS2R R58, SRZ ;  /* 0x00000000003a7805 */ /* 0x000fe4000001ff00 */
[----:B------:R-:W-:Y:S02]  /*1720*/  CS2R R24, SRZ ;  /* 0x0000000000187805 */ /* 0x000fe4000001ff00 */
[----:B------:R-:W-:-:S02]  /*1730*/  CS2R R26, SRZ ;  /* 0x00000000001a7805 */ /* 0x000fc4000001ff00 */
[----:B------:R-:W-:Y:S02]  /*1740*/  VIADDMNMX R0, R3, UR43, R0, PT ;  /* 0x0000002b03007c46 */ /* 0x000fe4000b800100 */
[----:B------:R-:W-:Y:S02]  /*1750*/  CS2R R6, SRZ ;  /* 0x0000000000067805 */ /* 0x000fe4000001ff00 */
[----:B------:R-:W-:Y:S02]  /*1760*/  CS2R R36, SRZ ;  /* 0x0000000000247805 */ /* 0x000fe4000001ff00 */
[----:B------:R-:W-:Y:S02]  /*1770*/  CS2R R32, SRZ ;  /* 0x0000000000207805 */ /* 0x000fe4000001ff00 */
[----:B------:R-:W-:Y:S02]  /*1780*/  R2UR UR53, R0 ;  /* 0x00000000003572ca */ /* 0x000fe400000e0000 */
        /* <DEDUP_REMOVED lines=10> */
[----:B------:R-:W-:-:S06]  /*1830*/  UISETP.GT.AND UP0, UPT, UR53, UR43, UPT ;  /* 0x0000002b3500728c */ /* 0x000fcc000bf04270 */
[----:B------:R-:W-:-:S13]  /*1840*/  PLOP3.LUT P1, PT, PT, PT, UP0, 0x80, 0x0 ;  /* 0x000000000000781c */ /* 0x000fda0003f2f008 */
[----:B------:R-:W-:Y:S05]  /*1850*/  @!P1 BRA `(.L_x_15606) ;  /* 0x000000a400c49947 */ /* 0x000fea0003800000 */
        /* <DEDUP_REMOVED lines=36> */
.L_x_15607:
        /* <DEDUP_REMOVED lines=17> */
[----:B------:R-:W-:Y:S01]  /*1bb0*/  IMAD.MOV.U32 R0, RZ, RZ, 0x3f800000 ;  /* 0x3f800000ff007424 */ /* 0x000fe200078e00ff */
[----:B------:R-:W-:Y:S01]  /*1bc0*/  @P0 IADD3 R3, R3, R7, RZ ;  /* 0x0000000703030210 */ /* 0x000fe20007ffe0ff */
[----:B---3--:R-:W-:-:S04]  /*1bd0*/  @P1 IMAD.WIDE.U32 R6, R12, UR39, R4 ;  /* 0x000000270c061c25 */ /* 0x008fc8000f8e0004 */
[----:B--2---:R-:W-:Y:S01]  /*1be0*/  @P0 IMAD.WIDE.U32 R2, R10, UR39, R2 ;  /* 0x000000270a020c25 */ /* 0x004fe2000f8e0002 */
        /* <DEDUP_REMOVED lines=21> */
.L_x_15756:
[----:B------:R-:W-:Y:S05]  /*1d40*/  @!P1 BRA `(.L_x_15609) ;  /* 0x0000000000049947 */ /* 0x000fea0003800000 */
[----:B------:R-:W-:Y:S01]  /*1d50*/  BPT.TRAP 0x1 ;  /* 0x000000040000795c */ /* 0x000fe20000300000 */
.L_x_15609:
[----:B0-----:R-:W-:Y:S02]  /*1d60*/  IMAD.U32 R2, RZ, RZ, UR46 ;  /* 0x0000002eff027e24 */ /* 0x001fe4000f8e00ff */
[----:B------:R-:W-:-:S03]  /*1d70*/  IMAD.U32 R3, RZ, RZ, UR47 ;  /* 0x0000002fff037e24 */ /* 0x000fc6000f8e00ff */
[----:B------:R-:W-:Y:S02]  /*1d80*/  LEA R2, R2, UR45, 0x3 ;  /* 0x0000002d02027c11 */ /* 0x000fe4000f8e18ff */
[----:B------:R-:W-:-:S04]  /*1d90*/  SHF.L.U32 R3, R3, 0x1f, RZ ;  /* 0x0000001f03037819 */ /* 0x000fc800000006ff */
[----:B------:R0:W1:Y:S01]  /*1da0*/  SYNCS.PHASECHK.TRANS64.TRYWAIT P0, [R2+URZ+0x13230], R3 ;  /* 0x01323003020075a7 */ /* 0x000062000800017f */
[----:B------:R-:W-:Y:S05]  /*1db0*/  @!P1 BRA `(.L_x_15610) ;  /* 0x0000000000049947 */ /* 0x000fea0003800000 */
[----:B------:R-:W-:Y:S01]  /*1dc0*/  BPT.TRAP 0x1 ;  /* 0x000000040000795c */ /* 0x000fe20000300000 */
.L_x_15610:
[----:B-1----:R-:W-:Y:S05]  /*1dd0*/  @P0 BRA `(.L_x_15611) ;  /* 0x0000000000080947 */ /* 0x002fea0003800000 */
[----:B------:R-:W1:Y:S02]  /*1de0*/  SYNCS.PHASECHK.TRANS64.TRYWAIT P0, [R2+URZ+0x13230], R3 ;  /* 0x01323003020075a7 */ /* 0x000e64000800017f */
[----:B-1----:R-:W-:Y:S05]  /*1df0*/  @!P0 BRA `(.L_x_15612) ;  /* 0x0000014000a88947 */ /* 0x002fea0003800000 */
.L_x_15611:
        /* <DEDUP_REMOVED lines=73> */
.L_x_15613:
[----:B------:R-:W-:Y:S01]  /*2290*/  UISETP.NE.AND UP0, UPT, UR52, URZ, UPT ;  /* 0x0000003f3400728c */ /* 0x000fe2000bf05270 */
[C---:B------:R-:W-:Y:S01]  /*22a0*/  FMUL.FTZ R5, R0.reuse, R89 ;  /* 0x0000005900057220 */ /* 0x040fe20000410000 */
[C---:B------:R-:W-:Y:S01]  /*22b0*/  FMUL.FTZ R7, R0.reuse, R93 ;  /* 0x0000005d00077220 */ /* 0x040fe20000410000 */
[C---:B------:R-:W-:Y:S01]  /*22c0*/  FMUL.FTZ R93, R0.reuse, R94 ;  /* 0x0000005e005d7220 */ /* 0x040fe20000410000 */
[----:B------:R-:W-:Y:S02]  /*22d0*/  VIADD R89, R17, UR40 ;  /* 0x0000002811597c36 */ /* 0x000fe40008000000 */
        /* <DEDUP_REMOVED lines=12> */
[----:B------:R-:W-:Y:S01]  /*23a0*/  UIMAD UR7, UR53, -0xa0, UR50 ;  /* 0xffffff60350778a4 */ /* 0x000fe2000f8e0232 */
[----:B------:R-:W-:Y:S01]  /*23b0*/  FMUL.FTZ R61, R0, R65 ;  /* 0x00000041003d7220 */ /* 0x000fe20000410000 */
[----:B------:R-:W-:Y:S01]  /*23c0*/  @P0 IMAD.HI.U32 R56, R89, UR6, RZ ;  /* 0x0000000659380c27 */ /* 0x000fe2000f8e00ff */
[----:B------:R-:W-:-:S03]  /*23d0*/  @UP0 ULDC UR6, c[0x0][0x450] ;  /* 0x0001140000060ab9 */ /* 0x000fc60000000800 */
[C---:B------:R-:W-:Y:S01]  /*23e0*/  FMUL.FTZ R13, R0.reuse, R73 ;  /* 0x00000049000d7220 */ /* 0x040fe20000410000 */
[C---:B------:R-:W-:Y:S01]  /*23f0*/  FMUL.FTZ R73, R0.reuse, R85 ;  /* 0x0000005500497220 */ /* 0x040fe20000410000 */
[C---:B01----:R-:W-:Y:S01]  /*2400*/  FMUL.FTZ R3, R0.reuse, R88 ;  /* 0x0000005800037220 */ /* 0x043fe20000410000 */
[----:B------:R-:W-:Y:S01]  /*2410*/  @P2 SHF.R.U32.HI R89, RZ, UR6, R56 ;  /* 0x00000006ff592c19 */ /* 0x000fe20008011638 */
[----:B------:R-:W-:Y:S01]  /*2420*/  UIMAD UR6, UR53, -0xa0, URZ ;  /* 0xffffff60350678a4 */ /* 0x000fe2000f8e023f */
[----:B------:R-:W0:Y:S01]  /*2430*/  MUFU.TANH R90, R90 ;  /* 0x0000005a005a7308 */ /* 0x000e220000002400 */
[----:B------:R-:W-:Y:S02]  /*2440*/  IMAD.U32 R85, RZ, RZ, UR51 ;  /* 0x00000033ff557e24 */ /* 0x000fe4000f8e00ff */
[----:B------:R-:W-:Y:S01]  /*2450*/  FMUL.FTZ R6, R0, R92 ;  /* 0x0000005c00067220 */ /* 0x000fe20000410000 */
[----:B------:R-:W1:Y:S01]  /*2460*/  SHFL.IDX PT, R56, R89, 0x1, 0x1c1f ;  /* 0x003c1f0059387f89 */ /* 0x000e6200000e0000 */
[----:B------:R-:W-:-:S02]  /*2470*/  IMAD.U32 R91, RZ, RZ, UR7 ;  /* 0x00000007ff5b7e24 */ /* 0x000fc4000f8e00ff */
[C---:B------:R-:W-:Y:S01]  /*2480*/  FMUL.FTZ R92, R0.reuse, R95 ;  /* 0x0000005f005c7220 */ /* 0x040fe20000410000 */
[----:B------:R-:W-:Y:S02]  /*2490*/  IMAD.U32 R65, RZ, RZ, UR6 ;  /* 0x00000006ff417e24 */ /* 0x000fe4000f8e00ff */
[----:B------:R-:W-:Y:S01]  /*24a0*/  FMUL.FTZ R9, R0, R97 ;  /* 0x0000006100097220 */ /* 0x000fe20000410000 */
[----:B------:R-:W2:Y:S01]  /*24b0*/  MUFU.TANH R104, R104 ;  /* 0x0000006800687308 */ /* 0x000ea20000002400 */
[----:B------:R-:W-:Y:S01]  /*24c0*/  IADD3 R91, -R16, 0xa0, R91 ;  /* 0x000000a0105b7810 */ /* 0x000fe20007ffe15b */
[----:B------:R-:W-:Y:S01]  /*24d0*/  FMUL.FTZ R97, R0, R99 ;  /* 0x0000006300617220 */ /* 0x000fe20000410000 */
[----:B------:R-:W-:Y:S01]  /*24e0*/  IADD3 R88, -R16, 0xa1, R65 ;  /* 0x000000a110587810 */ /* 0x000fe20007ffe141 */
[C---:B------:R-:W-:Y:S01]  /*24f0*/  FMUL.FTZ R15, R0.reuse, R77 ;  /* 0x0000004d000f7220 */ /* 0x040fe20000410000 */
[C---:B------:R-:W-:Y:S01]  /*2500*/  FMUL.FTZ R95, R0.reuse, R102 ;  /* 0x00000066005f7220 */ /* 0x040fe20000410000 */
[C---:B------:R-:W-:Y:S01]  /*2510*/  FMUL.FTZ R77, R0.reuse, R78 ;  /* 0x0000004e004d7220 */ /* 0x040fe20000410000 */
[----:B------:R-:W-:Y:S01]  /*2520*/  IADD3 R88, -R85, UR50, R88 ;  /* 0x0000003255587c10 */ /* 0x000fe2000fffe158 */
        /* <DEDUP_REMOVED lines=11> */
[--C-:B-1----:R-:W-:Y:S01]  /*25e0*/  VIADDMNMX R56, R56, R88, R91.reuse, PT ;  /* 0x0000005838387246 */ /* 0x102fe2000380015b */
[C---:B------:R-:W-:Y:S01]  /*25f0*/  FMUL.FTZ R14, R0.reuse, R76 ;  /* 0x0000004c000e7220 */ /* 0x040fe20000410000 */
[C---:B------:R-:W-:Y:S01]  /*2600*/  FMUL.FTZ R76, R0.reuse, R79 ;  /* 0x0000004f004c7220 */ /* 0x040fe20000410000 */
[----:B------:R-:W-:Y:S01]  /*2610*/  FMUL.FTZ R79, R0, R82 ;  /* 0x00000052004f7220 */ /* 0x000fe20000410000 */
[C---:B------:R-:W-:Y:S01]  /*2620*/  ISETP.GT.AND P0, PT, R56.reuse, RZ, PT ;  /* 0x000000ff3800720c */ /* 0x040fe20003f04270 */
[----:B------:R-:W1:Y:S01]  /*2630*/  MUFU.TANH R94, R94 ;  /* 0x0000005e005e7308 */ /* 0x000e620000002400 */
[----:B------:R-:W-:Y:S01]  /*2640*/  ISETP.GT.AND P2, PT, R56, 0x1, PT ;  /* 0x000000013800780c */ /* 0x000fe20003f44270 */
[----:B------:R-:W-:Y:S01]  /*2650*/  FMUL.FTZ R102, R0, R63 ;  /* 0x0000003f00667220 */ /* 0x000fe20000410000 */
[----:B------:R-:W-:Y:S01]  /*2660*/  ISETP.GT.AND P3, PT, R56, 0x8, PT ;  /* 0x000000083800780c */ /* 0x000fe20003f64270 */
[----:B------:R-:W-:Y:S01]  /*2670*/  FMUL.FTZ R63, R0, R69 ;  /* 0x00000045003f7220 */ /* 0x000fe20000410000 */
[----:B0-----:R-:W-:Y:S01]  /*2680*/  FSEL R85, R90, -INF , P0 ;  /* 0xff8000005a557808 */ /* 0x001fe20000000000 */
[----:B------:R-:W-:Y:S01]  /*2690*/  FMUL.FTZ R69, R0, R71 ;  /* 0x0000004700457220 */ /* 0x000fe20000410000 */
[----:B--2---:R-:W-:Y:S01]  /*26a0*/  FSEL R87, R104, -INF , P2 ;  /* 0xff80000068577808 */ /* 0x004fe20001000000 */
        /* <DEDUP_REMOVED lines=8> */
[----:B------:R-:W2:Y:S01]  /*2730*/  MUFU.TANH R95, R95 ;  /* 0x0000005f005f7308 */ /* 0x000ea20000002400 */
[----:B----4-:R-:W-:Y:S01]  /*2740*/  FSEL R101, R92, -INF , P0 ;  /* 0xff8000005c657808 */ /* 0x010fe20000000000 */
[C---:B------:R-:W-:Y:S01]  /*2750*/  FMUL.FTZ R84, R0.reuse, R58 ;  /* 0x0000003a00547220 */ /* 0x040fe20000410000 */
[----:B------:R-:W-:Y:S01]  /*2760*/  FMNMX.FTZ R68, R99, R68, !PT ;  /* 0x0000004463447209 */ /* 0x000fe20007810000 */
        /* <DEDUP_REMOVED lines=21> */
[----:B-1----:R-:W-:Y:S01]  /*28c0*/  FSEL R93, R96, -INF , P0 ;  /* 0xff800000605d7808 */ /* 0x002fe20000000000 */
[C---:B------:R-:W-:Y:S01]  /*28d0*/  FMUL.FTZ R47, R0.reuse, R47 ;  /* 0x0000002f002f7220 */ /* 0x040fe20000410000 */
[----:B------:R-:W-:Y:S01]  /*28e0*/  FMNMX.FTZ R68, R95, R68, !PT ;  /* 0x000000445f447209 */ /* 0x000fe20007810000 */
[----:B------:R-:W-:Y:S01]  /*28f0*/  FMUL.FTZ R51, R0, R51 ;  /* 0x0000003300337220 */ /* 0x000fe20000410000 */
[----:B------:R-:W-:Y:S01]  /*2900*/  ISETP.GT.AND P0, PT, R56, 0x21, PT ;  /* 0x000000213800780c */ /* 0x000fe20003f04270 */
[----:B------:R-:W1:Y:S01]  /*2910*/  SHFL.IDX PT, R89, R89, RZ, 0x1c1f ;  /* 0x001c1fff59597589 */ /* 0x000e6200000e0000 */
[----:B------:R-:W-:Y:S01]  /*2920*/  FMNMX.FTZ R43, R93, R68, !PT ;  /* 0x000000445d2b7209 */ /* 0x000fe20007810000 */
[----:B------:R-:W3:Y:S01]  /*2930*/  MUFU.TANH R77, R77 ;  /* 0x0000004d004d7308 */ /* 0x000ee20000002400 */
[----:B0-----:R-:W-:Y:S01]  /*2940*/  FSEL R82, R98, -INF , P2 ;  /* 0xff80000062527808 */ /* 0x001fe20001000000 */
[----:B------:R-:W-:Y:S01]  /*2950*/  ULDC UR20, c[0x0][0x988] ;  /* 0x0002620000147ab9 */ /* 0x000fe20000000800 */
[----:B------:R-:W-:Y:S01]  /*2960*/  ISETP.GT.AND P2, PT, R56, 0x28, PT ;  /* 0x000000283800780c */ /* 0x000fe20003f44270 */
[----:B------:R-:W-:Y:S01]  /*2970*/  FMUL.FTZ R57, R0, R57 ;  /* 0x0000003900397220 */ /* 0x000fe20000410000 */
[----:B------:R-:W-:Y:S01]  /*2980*/  FMNMX.FTZ R43, R82, R43, !PT ;  /* 0x0000002b522b7209 */ /* 0x000fe20007810000 */
[C---:B------:R-:W-:Y:S01]  /*2990*/  FMUL.FTZ R40, R0.reuse, R40 ;  /* 0x0000002800287220 */ /* 0x040fe20000410000 */
[----:B------:R-:W-:Y:S01]  /*29a0*/  MOV R105, UR20 ;  /* 0x0000001400697c02 */ /* 0x000fe20008000f00 */
[----:B------:R-:W0:Y:S01]  /*29b0*/  MUFU.TANH R76, R76 ;  /* 0x0000004c004c7308 */ /* 0x000e220000002400 */
[----:B--2---:R-:W-:Y:S01]  /*29c0*/  FSEL R80, R75, -INF , P0 ;  /* 0xff8000004b507808 */ /* 0x004fe20000000000 */
[----:B------:R-:W-:Y:S01]  /*29d0*/  FMUL.FTZ R41, R0, R41 ;  /* 0x0000002900297220 */ /* 0x000fe20000410000 */
[----:B------:R-:W-:Y:S01]  /*29e0*/  ISETP.GT.AND P0, PT, R56, 0x29, PT ;  /* 0x000000293800780c */ /* 0x000fe20003f04270 */
[----:B------:R-:W-:Y:S01]  /*29f0*/  FMUL.FTZ R48, R0, R48 ;  /* 0x0000003000307220 */ /* 0x000fe20000410000 */
[----:B------:R-:W-:Y:S01]  /*2a00*/  FMNMX.FTZ R42, R80, R43, !PT ;  /* 0x0000002b502a7209 */ /* 0x000fe20007810000 */
[C---:B------:R-:W-:Y:S01]  /*2a10*/  FMUL.FTZ R49, R0.reuse, R49 ;  /* 0x0000003100317220 */ /* 0x040fe20000410000 */
[C---:B------:R-:W-:Y:S01]  /*2a20*/  FMUL.FTZ R52, R0.reuse, R52 ;  /* 0x0000003400347220 */ /* 0x040fe20000410000 */
[----:B------:R-:W2:Y:S01]  /*2a30*/  MUFU.TANH R79, R79 ;  /* 0x0000004f004f7308 */ /* 0x000ea20000002400 */
[----:B---3--:R-:W-:Y:S01]  /*2a40*/  FSEL R75, R77, -INF , P2 ;  /* 0xff8000004d4b7808 */ /* 0x008fe20001000000 */
[----:B------:R-:W-:Y:S01]  /*2a50*/  FMUL.FTZ R53, R0, R53 ;  /* 0x0000003500357220 */ /* 0x000fe20000410000 */
[----:B------:R-:W-:Y:S01]  /*2a60*/  ISETP.GT.AND P2, PT, R56, 0x30, PT ;  /* 0x000000303800780c */ /* 0x000fe20003f44270 */
[C---:B------:R-:W-:Y:S01]  /*2a70*/  FMUL.FTZ R24, R0.reuse, R24 ;  /* 0x0000001800187220 */ /* 0x040fe20000410000 */
[----:B------:R-:W-:Y:S01]  /*2a80*/  FMNMX.FTZ R43, R75, R42, !PT ;  /* 0x0000002a4b2b7209 */ /* 0x000fe20007810000 */
[----:B------:R-:W-:Y:S01]  /*2a90*/  FMUL.FTZ R25, R0, R25 ;  /* 0x0000001900197220 */ /* 0x000fe20000410000 */
[----:B-1----:R-:W-:Y:S01]  /*2aa0*/  VIADDMNMX R88, R89, R88, R91, PT ;  /* 0x0000005859587246 */ /* 0x002fe2000380015b */
[----:B------:R-:W1:Y:S01]  /*2ab0*/  MUFU.TANH R78, R78 ;  /* 0x0000004e004e7308 */ /* 0x000e620000002400 */
[----:B0-----:R-:W-:Y:S01]  /*2ac0*/  FSEL R68, R76, -INF , P0 ;  /* 0xff8000004c447808 */ /* 0x001fe20000000000 */
[----:B------:R-:W-:Y:S01]  /*2ad0*/  FMUL.FTZ R76, R0, R50 ;  /* 0x00000032004c7220 */ /* 0x000fe20000410000 */
[----:B------:R-:W-:Y:S01]  /*2ae0*/  ISETP.GT.AND P0, PT, R56, 0x31, PT ;  /* 0x000000313800780c */ /* 0x000fe20003f04270 */
[----:B------:R-:W-:Y:S01]  /*2af0*/  FMUL.FTZ R28, R0, R28 ;  /* 0x0000001c001c7220 */ /* 0x000fe20000410000 */
[----:B------:R-:W-:Y:S01]  /*2b00*/  FMNMX.FTZ R46, R68, R43, !PT ;  /* 0x0000002b442e7209 */ /* 0x000fe20007810000 */
[----:B------:R-:W-:Y:S01]  /*2b10*/  FMUL.FTZ R29, R0, R29 ;  /* 0x0000001d001d7220 */ /* 0x000fe20000410000 */
[----:B------:R-:W-:Y:S01]  /*2b20*/  ISETP.GT.AND P3, PT, R88, 0x8, PT ;  /* 0x000000085800780c */ /* 0x000fe20003f64270 */
[----:B------:R-:W0:Y:S01]  /*2b30*/  MUFU.TANH R81, R81 ;  /* 0x0000005100517308 */ /* 0x000e220000002400 */
[----:B--2---:R-:W-:Y:S01]  /*2b40*/  FSEL R65, R79, -INF , P2 ;  /* 0xff8000004f417808 */ /* 0x004fe20001000000 */
[----:B------:R-:W-:Y:S01]  /*2b50*/  FMUL.FTZ R32, R0, R32 ;  /* 0x0000002000207220 */ /* 0x000fe20000410000 */
[----:B------:R-:W-:Y:S01]  /*2b60*/  ISETP.GT.AND P2, PT, R56, 0x38, PT ;  /* 0x000000383800780c */ /* 0x000fe20003f44270 */
[C---:B------:R-:W-:Y:S01]  /*2b70*/  FMUL.FTZ R33, R0.reuse, R33 ;  /* 0x0000002100217220 */ /* 0x040fe20000410000 */
[----:B------:R-:W-:Y:S01]  /*2b80*/  FMUL.FTZ R37, R0, R37 ;  /* 0x0000002500257220 */ /* 0x000fe20000410000 */
[----:B------:R-:W-:Y:S01]  /*2b90*/  R2UR UR11, R2 ;  /* 0x00000000020b72ca */ /* 0x000fe200000e0000 */
[----:B------:R-:W-:Y:S01]  /*2ba0*/  @UP0 ULDC UR6, c[0x0][0x44c] ;  /* 0x0001130000060ab9 */ /* 0x000fe20000000800 */
[----:B------:R-:W2:Y:S01]  /*2bb0*/  MUFU.TANH R83, R83 ;  /* 0x0000005300537308 */ /* 0x000ea20000002400 */
[----:B-1----:R-:W-:Y:S01]  /*2bc0*/  FSEL R42, R78, -INF , P0 ;  /* 0xff8000004e2a7808 */ /* 0x002fe20000000000 */
[----:B------:R-:W-:Y:S01]  /*2bd0*/  FMUL.FTZ R78, R0, R54 ;  /* 0x00000036004e7220 */ /* 0x000fe20000410000 */
[----:B------:R-:W-:Y:S01]  /*2be0*/  ISETP.GT.AND P0, PT, R56, 0x39, PT ;  /* 0x000000393800780c */ /* 0x000fe20003f04270 */
[----:B------:R-:W-:Y:S01]  /*2bf0*/  UIMAD.WIDE.U32 UR6, UR40, UR6, URZ ;  /* 0x00000006280672a5 */ /* 0x000fe2000f8e003f */
[----:B------:R-:W-:Y:S01]  /*2c00*/  @UP0 ULDC UR12, c[0x0][0x450] ;  /* 0x00011400000c0ab9 */ /* 0x000fe20000000800 */
[----:B------:R-:W-:-:S02]  /*2c10*/  UMOV UR10, UR40 ;  /* 0x00000028000a7c82 */ /* 0x000fc40008000000 */
[----:B------:R-:W1:Y:S01]  /*2c20*/  MUFU.TANH R84, R84 ;  /* 0x0000005400547308 */ /* 0x000e620000002400 */
[----:B0-----:R-:W-:Y:S01]  /*2c30*/  FSEL R43, R81, -INF , P2 ;  /* 0xff800000512b7808 */ /* 0x001fe20001000000 */
[----:B------:R-:W-:Y:S01]  /*2c40*/  @UP0 USHF.R.U32.HI UR10, URZ, UR12, UR7 ;  /* 0x0000000c3f0a0299 */ /* 0x000fe20008011607 */
[----:B------:R-:W-:Y:S01]  /*2c50*/  ISETP.GT.AND P2, PT, R56, 0x40, PT ;  /* 0x000000403800780c */ /* 0x000fe20003f44270 */
[----:B------:R-:W-:Y:S02]  /*2c60*/  UIADD3 UR23, UR53, -0x2, URZ ;  /* 0xfffffffe35177890 */ /* 0x000fe4000fffe03f */
[----:B------:R-:W-:Y:S02]  /*2c70*/  UIADD3 UR6, UR10, UR50, -UR51 ;  /* 0x000000320a067290 */ /* 0x000fe4000fffe833 */
[----:B------:R-:W0:Y:S02]  /*2c80*/  MUFU.TANH R86, R86 ;  /* 0x0000005600567308 */ /* 0x000e240000002400 */
[----:B------:R-:W-:-:S04]  /*2c90*/  UIMAD.WIDE UR6, UR6, 0x66666667, URZ ;  /* 0x66666667060678a5 */ /* 0x000fc8000f8e023f */
[----:B------:R-:W-:Y:S02]  /*2ca0*/  USHF.R.U32.HI UR6, URZ, 0x1f, UR7 ;  /* 0x0000001f3f067899 */ /* 0x000fe40008011607 */
[----:B------:R3:W-:Y:S02]  /*2cb0*/  MUFU.TANH R77, R47 ;  /* 0x0000002f004d7308 */ /* 0x0007e40000002400 */
[----:B------:R-:W-:Y:S02]  /*2cc0*/  ULEA.HI.SX32 UR7, UR7, UR6, 0x1a ;  /* 0x0000000607077291 */ /* 0x000fe4000f8fd23f */
[----:B------:R-:W-:Y:S02]  /*2cd0*/  UIADD3 UR6, UR11, 0x13240, URZ ;  /* 0x000132400b067890 */ /* 0x000fe4000fffe03f */
[----:B------:R-:W-:Y:S02]  /*2ce0*/  UISETP.LT.AND UP0, UPT, UR43, UR7, UPT ;  /* 0x000000072b00728c */ /* 0x000fe4000bf01270 */
[----:B------:R-:W-:Y:S01]  /*2cf0*/  MUFU.TANH R100, R100 ;  /* 0x0000006400647308 */ /* 0x000fe20000002400 */
[----:B---3--:R-:W-:Y:S01]  /*2d00*/  FMNMX.FTZ R47, R65, R46, !PT ;  /* 0x0000002e412f7209 */ /* 0x008fe20007810000 */
[----:B------:R-:W-:Y:S01]  /*2d10*/  USEL UR22, UR43, UR7, !UP0 ;  /* 0x000000072b167287 */ /* 0x000fe2000c000000 */
[----:B--2---:R-:W-:Y:S01]  /*2d20*/  FSEL R46, R83, -INF , P0 ;  /* 0xff800000532e7808 */ /* 0x004fe20000000000 */
[----:B------:R-:W-:Y:S01]  /*2d30*/  UPRMT UR6, UR44, 0x654, UR6 ;  /* 0x000006542c067896 */ /* 0x000fe20008000006 */
[----:B------:R-:W-:Y:S01]  /*2d40*/  FMNMX.FTZ R50, R42, R47, !PT ;  /* 0x0000002f2a327209 */ /* 0x000fe20007810000 */
[----:B------:R-:W-:Y:S01]  /*2d50*/  UISETP.GE.AND UP0, UPT, UR23, UR22, UPT ;  /* 0x000000161700728c */ /* 0x000fe2000bf06270 */
[----:B------:R-:W-:Y:S01]  /*2d60*/  ISETP.GT.AND P0, PT, R56, 0x41, PT ;  /* 0x000000413800780c */ /* 0x000fe20003f04270 */
[----:B------:R-:W2:Y:S01]  /*2d70*/  MUFU.TANH R102, R102 ;  /* 0x0000006600667308 */ /* 0x000ea20000002400 */
[----:B------:R-:W-:-:S02]  /*2d80*/  FMNMX.FTZ R79, R43, R50, !PT ;  /* 0x000000322b4f7209 */ /* 0x000fc40007810000 */
[----:B-1----:R-:W-:Y:S02]  /*2d90*/  FSEL R47, R84, -INF , P2 ;  /* 0xff800000542f7808 */ /* 0x002fe40001000000 */
[----:B------:R-:W-:Y:S01]  /*2da0*/  FMNMX.FTZ R54, R46, R79, !PT ;  /* 0x0000004f2e367209 */ /* 0x000fe20007810000 */
[----:B------:R-:W-:Y:S01]  /*2db0*/  FMUL.FTZ R79, R0, R55 ;  /* 0x00000037004f7220 */ /* 0x000fe20000410000 */
[----:B------:R-:W-:Y:S01]  /*2dc0*/  ISETP.GT.AND P2, PT, R56, 0x48, PT ;  /* 0x000000483800780c */ /* 0x000fe20003f44270 */
[----:B------:R-:W-:Y:S01]  /*2dd0*/  MUFU.TANH R64, R64 ;  /* 0x0000004000407308 */ /* 0x000fe20000002400 */
[----:B0-----:R-:W-:Y:S01]  /*2de0*/  FSEL R50, R86, -INF , P0 ;  /* 0xff80000056327808 */ /* 0x001fe20000000000 */
[----:B------:R-:W-:Y:S01]  /*2df0*/  SYNCS.ARRIVE.TRANS64.RED.A1T0 RZ, [UR6], RZ ;  /* 0x000000ffffff79a7 */ /* 0x000fe20008100406 */
[----:B------:R-:W-:Y:S02]  /*2e00*/  FMNMX.FTZ R81, R47, R54, !PT ;  /* 0x000000362f517209 */ /* 0x000fe40007810000 */
[----:B------:R-:W-:-:S02]  /*2e10*/  ISETP.GT.AND P0, PT, R56, 0x49, PT ;  /* 0x000000493800780c */ /* 0x000fc40003f04270 */
[----:B------:R-:W-:Y:S01]  /*2e20*/  FMNMX.FTZ R84, R50, R81, !PT ;  /* 0x0000005132547209 */ /* 0x000fe20007810000 */
[----:B------:R-:W0:Y:S01]  /*2e30*/  MUFU.TANH R66, R66 ;  /* 0x0000004200427308 */ /* 0x000e220000002400 */
[----:B--2---:R-:W-:Y:S02]  /*2e40*/  FSEL R54, R102, -INF , P0 ;  /* 0xff80000066367808 */ /* 0x004fe40000000000 */
[----:B------:R-:W-:-:S05]  /*2e50*/  ISETP.GT.AND P0, PT, R56, 0x51, PT ;  /* 0x000000513800780c */ /* 0x000fca0003f04270 */
[----:B------:R-:W1:Y:S08]  /*2e60*/  MUFU.TANH R67, R67 ;  /* 0x0000004300437308 */ /* 0x000e700000002400 */
[----:B------:R2:W-:Y:S08]  /*2e70*/  MUFU.TANH R92, R51 ;  /* 0x00000033005c7308 */ /* 0x0005f00000002400 */
[----:B------:R-:W3:Y:S01]  /*2e80*/  MUFU.TANH R69, R69 ;  /* 0x0000004500457308 */ /* 0x000ee20000002400 */
[----:B--2---:R-:W-:-:S02]  /*2e90*/  FSEL R51, R100, -INF , P2 ;  /* 0xff80000064337808 */ /* 0x004fc40001000000 */
[----:B------:R-:W-:Y:S02]  /*2ea0*/  ISETP.GT.AND P2, PT, R56, 0x50, PT ;  /* 0x000000503800780c */ /* 0x000fe40003f44270 */
[----:B------:R-:W-:-:S03]  /*2eb0*/  FMNMX.FTZ R55, R51, R84, !PT ;  /* 0x0000005433377209 */ /* 0x000fc60007810000 */
[----:B------:R2:W-:Y:S01]  /*2ec0*/  MUFU.TANH R83, R78 ;  /* 0x0000004e00537308 */ /* 0x0005e20000002400 */
[----:B------:R-:W-:Y:S02]  /*2ed0*/  FMNMX.FTZ R81, R54, R55, !PT ;  /* 0x0000003736517209 */ /* 0x000fe40007810000 */
[----:B0-----:R-:W-:Y:S02]  /*2ee0*/  FSEL R55, R66, -INF , P0 ;  /* 0xff80000042377808 */ /* 0x001fe40000000000 */
[----:B------:R-:W-:-:S03]  /*2ef0*/  ISETP.GT.AND P0, PT, R56, 0x59, PT ;  /* 0x000000593800780c */ /* 0x000fc60003f04270 */
[----:B------:R-:W0:Y:S01]  /*2f00*/  MUFU.TANH R70, R70 ;  /* 0x0000004600467308 */ /* 0x000e220000002400 */
[----:B--2---:R-:W-:Y:S01]  /*2f10*/  FMUL.FTZ R78, R0, R26 ;  /* 0x0000001a004e7220 */ /* 0x004fe20000410000 */
[----:B------:R-:W-:Y:S02]  /*2f20*/  FSEL R26, R64, -INF , P2 ;  /* 0xff800000401a7808 */ /* 0x000fe40001000000 */
[----:B------:R-:W-:Y:S02]  /*2f30*/  ISETP.GT.AND P2, PT, R56, 0x58, PT ;  /* 0x000000583800780c */ /* 0x000fe40003f44270 */
[----:B------:R-:W-:Y:S02]  /*2f40*/  FMNMX.FTZ R66, R26, R81, !PT ;  /* 0x000000511a427209 */ /* 0x000fe40007810000 */
[----:B------:R-:W2:Y:S01]  /*2f50*/  MUFU.TANH R71, R71 ;  /* 0x0000004700477308 */ /* 0x000ea20000002400 */
[----:B-1----:R-:W-:Y:S02]  /*2f60*/  FSEL R64, R67, -INF , P2 ;  /* 0xff80000043407808 */ /* 0x002fe40001000000 */
[----:B------:R-:W-:-:S02]  /*2f70*/  FMNMX.FTZ R67, R55, R66, !PT ;  /* 0x0000004237437209 */ /* 0x000fc40007810000 */
[----:B------:R-:W-:Y:S02]  /*2f80*/  ISETP.GT.AND P2, PT, R56, 0x60, PT ;  /* 0x000000603800780c */ /* 0x000fe40003f44270 */
[----:B------:R-:W-:Y:S01]  /*2f90*/  FMNMX.FTZ R66, R64, R67, !PT ;  /* 0x0000004340427209 */ /* 0x000fe20007810000 */
[----:B------:R-:W1:Y:S08]  /*2fa0*/  MUFU.TANH R90, R90 ;  /* 0x0000005a005a7308 */ /* 0x000e700000002400 */
[----:B------:R4:W-:Y:S08]  /*2fb0*/  MUFU.TANH R86, R79 ;  /* 0x0000004f00567308 */ /* 0x0009f00000002400 */
[----:B------:R-:W5:Y:S01]  /*2fc0*/  MUFU.TANH R76, R76 ;  /* 0x0000004c004c7308 */ /* 0x000f620000002400 */
[C---:B----4-:R-:W-:Y:S01]  /*2fd0*/  FMUL.FTZ R79, R0.reuse, R27 ;  /* 0x0000001b004f7220 */ /* 0x050fe20000410000 */
[----:B---3--:R-:W-:Y:S01]  /*2fe0*/  FSEL R27, R69, -INF , P0 ;  /* 0xff800000451b7808 */ /* 0x008fe20000000000 */
[----:B------:R-:W-:Y:S01]  /*2ff0*/  FMUL.FTZ R69, R0, R30 ;  /* 0x0000001e00457220 */ /* 0x000fe20000410000 */
[----:B------:R-:W-:-:S02]  /*3000*/  ISETP.GT.AND P0, PT, R56, 0x61, PT ;  /* 0x000000613800780c */ /* 0x000fc40003f04270 */
[----:B0-----:R-:W-:Y:S01]  /*3010*/  FSEL R30, R70, -INF , P2 ;  /* 0xff800000461e7808 */ /* 0x001fe20001000000 */
[----:B------:R-:W-:Y:S01]  /*3020*/  FMUL.FTZ R70, R0, R31 ;  /* 0x0000001f00467220 */ /* 0x000fe20000410000 */
[----:B------:R-:W-:Y:S01]  /*3030*/  FMNMX.FTZ R67, R27, R66, !PT ;  /* 0x000000421b437209 */ /* 0x000fe20007810000 */
[----:B------:R0:W3:Y:S01]  /*3040*/  MUFU.TANH R84, R78 ;  /* 0x0000004e00547308 */ /* 0x0000e20000002400 */
[----:B------:R-:W-:Y:S02]  /*3050*/  ISETP.GT.AND P2, PT, R56, 0x68, PT ;  /* 0x000000683800780c */ /* 0x000fe40003f44270 */
[----:B--2---:R-:W-:Y:S01]  /*3060*/  FSEL R66, R71, -INF , P0 ;  /* 0xff80000047427808 */ /* 0x004fe20000000000 */
[----:B------:R-:W-:Y:S01]  /*3070*/  FMUL.FTZ R71, R0, R34 ;  /* 0x0000002200477220 */ /* 0x000fe20000410000 */
[----:B------:R-:W-:Y:S02]  /*3080*/  FMNMX.FTZ R67, R30, R67, !PT ;  /* 0x000000431e437209 */ /* 0x000fe40007810000 */
[----:B------:R-:W-:Y:S01]  /*3090*/  ISETP.GT.AND P0, PT, R56, 0x69, PT ;  /* 0x000000693800780c */ /* 0x000fe20003f04270 */
[----:B------:R-:W2:Y:S01]  /*30a0*/  MUFU.TANH R81, R79 ;  /* 0x0000004f00517308 */ /* 0x000ea20000002400 */
[----:B-1----:R-:W-:-:S02]  /*30b0*/  FSEL R31, R90, -INF , P2 ;  /* 0xff8000005a1f7808 */ /* 0x002fc40001000000 */
[----:B0-----:R-:W-:Y:S02]  /*30c0*/  FMNMX.FTZ R78, R66, R67, !PT ;  /* 0x00000043424e7209 */ /* 0x001fe40007810000 */
[C---:B------:R-:W-:Y:S02]  /*30d0*/  ISETP.GT.AND P2, PT, R56.reuse, 0x70, PT ;  /* 0x000000703800780c */ /* 0x040fe40003f44270 */
[----:B------:R-:W-:Y:S01]  /*30e0*/  FSEL R67, R77, -INF , P0 ;  /* 0xff8000004d437808 */ /* 0x000fe20000000000 */
[----:B------:R0:W1:Y:S01]  /*30f0*/  MUFU.TANH R94, R69 ;  /* 0x00000045005e7308 */ /* 0x0000620000002400 */
[----:B------:R-:W-:Y:S02]  /*3100*/  FMNMX.FTZ R78, R31, R78, !PT ;  /* 0x0000004e1f4e7209 */ /* 0x000fe40007810000 */
[----:B------:R-:W-:Y:S02]  /*3110*/  ISETP.GT.AND P0, PT, R56, 0x71, PT ;  /* 0x000000713800780c */ /* 0x000fe40003f04270 */
[----:B-----5:R-:W-:Y:S01]  /*3120*/  FSEL R34, R76, -INF , P2 ;  /* 0xff8000004c227808 */ /* 0x020fe20001000000 */
[----:B------:R-:W-:Y:S01]  /*3130*/  FMUL.FTZ R76, R0, R35 ;  /* 0x00000023004c7220 */ /* 0x000fe20000410000 */
[----:B------:R-:W-:Y:S01]  /*3140*/  FMNMX.FTZ R77, R67, R78, !PT ;  /* 0x0000004e434d7209 */ /* 0x000fe20007810000 */
[----:B------:R4:W5:Y:S01]  /*3150*/  MUFU.TANH R90, R70 ;  /* 0x00000046005a7308 */ /* 0x0009620000002400 */
[----:B------:R-:W-:-:S02]  /*3160*/  ISETP.GT.AND P2, PT, R56, 0x78, PT ;  /* 0x000000783800780c */ /* 0x000fc40003f44270 */
[----:B0-----:R-:W-:Y:S02]  /*3170*/  FSEL R69, R92, -INF , P0 ;  /* 0xff8000005c457808 */ /* 0x001fe40000000000 */
[----:B------:R-:W-:Y:S02]  /*3180*/  ISETP.GT.AND P0, PT, R56, 0x79, PT ;  /* 0x000000793800780c */ /* 0x000fe40003f04270 */
[----:B------:R-:W-:Y:S01]  /*3190*/  FSEL R35, R83, -INF , P2 ;  /* 0xff80000053237808 */ /* 0x000fe20001000000 */
[----:B------:R0:W5:Y:S01]  /*31a0*/  MUFU.TANH R96, R71 ;  /* 0x0000004700607308 */ /* 0x0001620000002400 */
[----:B----4-:R-:W-:Y:S01]  /*31b0*/  FMNMX.FTZ R70, R34, R77, !PT ;  /* 0x0000004d22467209 */ /* 0x010fe20007810000 */
[----:B------:R-:W-:Y:S01]  /*31c0*/  FMUL.FTZ R77, R0, R38 ;  /* 0x00000026004d7220 */ /* 0x000fe20000410000 */
[----:B------:R-:W-:Y:S02]  /*31d0*/  ISETP.GT.AND P2, PT, R56, 0x80, PT ;  /* 0x000000803800780c */ /* 0x000fe40003f44270 */
[----:B------:R-:W-:-:S02]  /*31e0*/  FMNMX.FTZ R78, R69, R70, !PT ;  /* 0x00000046454e7209 */ /* 0x000fc40007810000 */
[----:B------:R-:W-:Y:S01]  /*31f0*/  FSEL R70, R86, -INF , P0 ;  /* 0xff80000056467808 */ /* 0x000fe20000000000 */
[----:B------:R4:W5:Y:S01]  /*3200*/  MUFU.TANH R83, R76 ;  /* 0x0000004c00537308 */ /* 0x0009620000002400 */
[----:B0-----:R-:W-:Y:S02]  /*3210*/  FMNMX.FTZ R71, R35, R78, !PT ;  /* 0x0000004e23477209 */ /* 0x001fe40007810000 */
[----:B------:R-:W-:Y:S02]  /*3220*/  ISETP.GT.AND P0, PT, R56, 0x81, PT ;  /* 0x000000813800780c */ /* 0x000fe40003f04270 */
[----:B---3--:R-:W-:Y:S02]  /*3230*/  FSEL R38, R84, -INF , P2 ;  /* 0xff80000054267808 */ /* 0x008fe40001000000 */
[----:B------:R-:W-:Y:S01]  /*3240*/  FMNMX.FTZ R79, R70, R71, !PT ;  /* 0x00000047464f7209 */ /* 0x000fe20007810000 */
[----:B------:R0:W3:Y:S01]  /*3250*/  MUFU.TANH R86, R77 ;  /* 0x0000004d00567308 */ /* 0x0000e20000002400 */
[----:B------:R-:W-:-:S02]  /*3260*/  ISETP.GT.AND P2, PT, R56, 0x88, PT ;  /* 0x000000883800780c */ /* 0x000fc40003f44270 */
[----:B--2---:R-:W-:Y:S02]  /*3270*/  FSEL R71, R81, -INF , P0 ;  /* 0xff80000051477808 */ /* 0x004fe40000000000 */
[----:B----4-:R-:W-:Y:S01]  /*3280*/  FMNMX.FTZ R76, R38, R79, !PT ;  /* 0x0000004f264c7209 */ /* 0x010fe20007810000 */
[----:B------:R-:W-:Y:S01]  /*3290*/  FMUL.FTZ R79, R0, R39 ;  /* 0x00000027004f7220 */ /* 0x000fe20000410000 */
[----:B------:R-:W-:Y:S01]  /*32a0*/  ISETP.GT.AND P0, PT, R56, 0x89, PT ;  /* 0x000000893800780c */ /* 0x000fe20003f04270 */
[----:B------:R-:W-:Y:S01]  /*32b0*/  MUFU.TANH R3, R3 ;  /* 0x0000000300037308 */ /* 0x000fe20000002400 */
[----:B-1----:R-:W-:Y:S02]  /*32c0*/  FSEL R39, R94, -INF , P2 ;  /* 0xff8000005e277808 */ /* 0x002fe40001000000 */
[----:B------:R-:W-:Y:S02]  /*32d0*/  FMNMX.FTZ R78, R71, R76, !PT ;  /* 0x0000004c474e7209 */ /* 0x000fe40007810000 */
[----:B------:R-:W-:-:S02]  /*32e0*/  ISETP.GT.AND P2, PT, R56, 0x90, PT ;  /* 0x000000903800780c */ /* 0x000fc40003f44270 */
[----:B-----5:R-:W-:Y:S01]  /*32f0*/  FSEL R76, R90, -INF , P0 ;  /* 0xff8000005a4c7808 */ /* 0x020fe20000000000 */
[----:B------:R-:W1:Y:S01]  /*3300*/  MUFU.TANH R79, R79 ;  /* 0x0000004f004f7308 */ /* 0x000e620000002400 */
[----:B0-----:R-:W-:Y:S01]  /*3310*/  FMNMX.FTZ R77, R39, R78, !PT ;  /* 0x0000004e274d7209 */ /* 0x001fe20007810000 */
[----:B------:R-:W-:Y:S01]  /*3320*/  FMUL.FTZ R78, R0, R44 ;  /* 0x0000002c004e7220 */ /* 0x000fe20000410000 */
[----:B------:R-:W-:Y:S02]  /*3330*/  ISETP.GT.AND P0, PT, R56, 0x91, PT ;  /* 0x000000913800780c */ /* 0x000fe40003f04270 */
        /* <DEDUP_REMOVED lines=8> */
[----:B------:R-:W2:Y:S01]  /*33c0*/  MUFU.TANH R6, R6 ;  /* 0x0000000600067308 */ /* 0x000ea20000002400 */
[----:B---3--:R-:W-:Y:S02]  /*33d0*/  FSEL R45, R86, -INF , P2 ;  /* 0xff800000562d7808 */ /* 0x008fe40001000000 */
[----:B------:R-:W-:Y:S02]  /*33e0*/  FMNMX.FTZ R84, R77, R84, !PT ;  /* 0x000000544d547209 */ /* 0x000fe40007810000 */
[----:B-1----:R-:W-:-:S02]  /*33f0*/  FSEL R79, R79, -INF , P0 ;  /* 0xff8000004f4f7808 */ /* 0x002fc40000000000 */
[----:B------:R-:W-:Y:S01]  /*3400*/  FMNMX.FTZ R84, R45, R84, !PT ;  /* 0x000000542d547209 */ /* 0x000fe20007810000 */
[----:B------:R-:W-:Y:S01]  /*3410*/  MUFU.TANH R7, R7 ;  /* 0x0000000700077308 */ /* 0x000fe20000002400 */
[C---:B------:R-:W-:Y:S02]  /*3420*/  ISETP.GT.AND P2, PT, R88.reuse, 0x1, PT ;  /* 0x000000015800780c */ /* 0x040fe40003f44270 */
[----:B------:R-:W-:Y:S02]  /*3430*/  FMNMX.FTZ R84, R79, R84, !PT ;  /* 0x000000544f547209 */ /* 0x000fe40007810000 */
[----:B0-----:R-:W-:Y:S02]  /*3440*/  FSEL R90, R5, -INF , P2 ;  /* 0xff800000055a7808 */ /* 0x001fe40001000000 */
[----:B------:R-:W-:Y:S01]  /*3450*/  ISETP.GT.AND P2, PT, R88, 0x10, PT ;  /* 0x000000105800780c */ /* 0x000fe20003f44270 */
[----:B------:R-:W0:Y:S01]  /*3460*/  SHFL.BFLY PT, R83, R84, 0x2, 0x1f ;  /* 0x0c401f0054537f89 */ /* 0x000e2200000e0000 */
[----:B------:R-:W1:Y:S01]  /*3470*/  MUFU.TANH R8, R8 ;  /* 0x0000000800087308 */ /* 0x000e620000002400 */
[----:B--2---:R-:W-:-:S07]  /*3480*/  FSEL R6, R6, -INF , P3 ;  /* 0xff80000006067808 */ /* 0x004fce0001800000 */
[----:B------:R-:W-:Y:S08]  /*3490*/  MUFU.TANH R9, R9 ;  /* 0x0000000900097308 */ /* 0x000ff00000002400 */
[----:B------:R-:W2:Y:S01]  /*34a0*/  MUFU.TANH R10, R10 ;  /* 0x0000000a000a7308 */ /* 0x000ea20000002400 */
[----:B-1----:R-:W-:Y:S02]  /*34b0*/  FSEL R8, R8, -INF , P2 ;  /* 0xff80000008087808 */ /* 0x002fe40001000000 */
[----:B------:R-:W-:-:S02]  /*34c0*/  ISETP.GT.AND P2, PT, R88, 0x18, PT ;  /* 0x000000185800780c */ /* 0x000fc40003f44270 */
[----:B0-----:R-:W-:-:S03]  /*34d0*/  FMNMX.FTZ R83, R84, R83, !PT ;  /* 0x0000005354537209 */ /* 0x001fc60007810000 */
[----:B------:R-:W0:Y:S02]  /*34e0*/  MUFU.TANH R11, R11 ;  /* 0x0000000b000b7308 */ /* 0x000e240000002400 */
[----:B------:R-:W1:Y:S06]  /*34f0*/  SHFL.BFLY PT, R56, R83, 0x1, 0x1f ;  /* 0x0c201f0053387f89 */ /* 0x000e6c00000e0000 */
[----:B------:R-:W3:Y:S01]  /*3500*/  MUFU.TANH R12, R12 ;  /* 0x0000000c000c7308 */ /* 0x000ee20000002400 */
[----:B--2---:R-:W-:Y:S02]  /*3510*/  FSEL R10, R10, -INF , P2 ;  /* 0xff8000000a0a7808 */ /* 0x004fe40001000000 */
[----:B------:R-:W-:-:S05]  /*3520*/  ISETP.GT.AND P2, PT, R88, 0x20, PT ;  /* 0x000000205800780c */ /* 0x000fca0003f44270 */
[----:B------:R-:W2:Y:S08]  /*3530*/  MUFU.TANH R13, R13 ;  /* 0x0000000d000d7308 */ /* 0x000eb00000002400 */
[----:B------:R-:W4:Y:S01]  /*3540*/  MUFU.TANH R14, R14 ;  /* 0x0000000e000e7308 */ /* 0x000f220000002400 */
[----:B-1----:R-:W-:Y:S01]  /*3550*/  FMNMX.FTZ R56, R83, R56, !PT ;  /* 0x0000003853387209 */ /* 0x002fe20007810000 */
[----:B------:R-:W-:-:S03]  /*3560*/  FMUL.FTZ R83, R0, R36 ;  /* 0x0000002400537220 */ /* 0x000fc60000410000 */
[C---:B------:R-:W-:Y:S01]  /*3570*/  FSETP.NEU.FTZ.AND P0, PT, R56.reuse, -INF , PT ;  /* 0xff8000003800780b */ /* 0x040fe20003f1d000 */
[----:B------:R-:W-:-:S02]  /*3580*/  FFMA.FTZ R36, R56, R105, -8 ;  /* 0xc100000038247423 */ /* 0x000fc40000010069 */
[----:B------:R-:W1:Y:S03]  /*3590*/  MUFU.TANH R15, R15 ;  /* 0x0000000f000f7308 */ /* 0x000e660000002400 */
[----:B------:R-:W-:Y:S02]  /*35a0*/  FSEL R36, R36, RZ, P0 ;  /* 0x000000ff24247208 */ /* 0x000fe40000000000 */
[----:B------:R-:W-:-:S03]  /*35b0*/  ISETP.GT.AND P0, PT, R88, RZ, PT ;  /* 0x000000ff5800720c */ /* 0x000fc60003f04270 */
[----:B------:R-:W5:Y:S01]  /*35c0*/  MUFU.TANH R20, R20 ;  /* 0x0000001400147308 */ /* 0x000f620000002400 */
        /* <DEDUP_REMOVED lines=8> */
[----:B------:R-:W5:Y:S01]  /*3650*/  MUFU.TANH R21, R21 ;  /* 0x0000001500157308 */ /* 0x000f620000002400 */
        /* <DEDUP_REMOVED lines=16> */
[----:B------:R-:W-:Y:S01]  /*3760*/  FMNMX.FTZ R96, R10, R91, !PT ;  /* 0x0000005b0a607209 */ /* 0x000fe20007810000 */
[--C-:B---3--:R-:W-:Y:S01]  /*3770*/  FFMA.FTZ R95, R82, UR20, -R36.reuse ;  /* 0x00000014525f7c23 */ /* 0x108fe20008010824 */
[----:B------:R-:W-:Y:S01]  /*3780*/  ISETP.GT.AND P0, PT, R88, 0x21, PT ;  /* 0x000000215800780c */ /* 0x000fe20003f04270 */
[--C-:B------:R-:W-:Y:S01]  /*3790*/  FFMA.FTZ R42, R42, UR20, -R36.reuse ;  /* 0x000000142a2a7c23 */ /* 0x100fe20008010824 */
[----:B------:R-:W-:Y:S01]  /*37a0*/  FSEL R82, R12, -INF , P2 ;  /* 0xff8000000c527808 */ /* 0x000fe20001000000 */
[--C-:B------:R-:W-:Y:S01]  /*37b0*/  FFMA.FTZ R43, R43, UR20, -R36.reuse ;  /* 0x000000142b2b7c23 */ /* 0x100fe20008010824 */
[----:B------:R-:W-:Y:S01]  /*37c0*/  FMNMX.FTZ R91, R11, R96, !PT ;  /* 0x000000600b5b7209 */ /* 0x000fe20007810000 */
[--C-:B------:R-:W-:Y:S01]  /*37d0*/  FFMA.FTZ R96, R80, UR20, -R36.reuse ;  /* 0x0000001450607c23 */ /* 0x100fe20008010824 */
[----:B------:R-:W-:Y:S01]  /*37e0*/  ISETP.GT.AND P2, PT, R88, 0x28, PT ;  /* 0x000000285800780c */ /* 0x000fe20003f44270 */
[----:B------:R-:W3:Y:S01]  /*37f0*/  MUFU.TANH R73, R73 ;  /* 0x0000004900497308 */ /* 0x000ee20000002400 */
[----:B--2---:R-:W-:Y:S01]  /*3800*/  FSEL R13, R13, -INF , P0 ;  /* 0xff8000000d0d7808 */ /* 0x004fe20000000000 */
[--C-:B------:R-:W-:Y:S01]  /*3810*/  FFMA.FTZ R46, R46, UR20, -R36.reuse ;  /* 0x000000142e2e7c23 */ /* 0x100fe20008010824 */
[----:B------:R-:W-:Y:S01]  /*3820*/  FMNMX.FTZ R80, R82, R91, !PT ;  /* 0x0000005b52507209 */ /* 0x000fe20007810000 */
[--C-:B------:R-:W-:Y:S01]  /*3830*/  FFMA.FTZ R26, R26, UR20, -R36.reuse ;  /* 0x000000141a1a7c23 */ /* 0x100fe20008010824 */
[----:B------:R-:W-:Y:S01]  /*3840*/  ISETP.GT.AND P0, PT, R88, 0x29, PT ;  /* 0x000000295800780c */ /* 0x000fe20003f04270 */
[--C-:B------:R-:W-:Y:S01]  /*3850*/  FFMA.FTZ R55, R55, UR20, -R36.reuse ;  /* 0x0000001437377c23 */ /* 0x100fe20008010824 */
[----:B----4-:R-:W-:Y:S01]  /*3860*/  FSEL R14, R14, -INF , P2 ;  /* 0xff8000000e0e7808 */ /* 0x010fe20001000000 */
[----:B------:R-:W2:Y:S01]  /*3870*/  MUFU.TANH R74, R74 ;  /* 0x0000004a004a7308 */ /* 0x000ea20000002400 */
[----:B------:R-:W-:Y:S01]  /*3880*/  FMNMX.FTZ R93, R13, R80, !PT ;  /* 0x000000500d5d7209 */ /* 0x000fe20007810000 */
[--C-:B------:R-:W-:Y:S01]  /*3890*/  FFMA.FTZ R27, R27, UR20, -R36.reuse ;  /* 0x000000141b1b7c23 */ /* 0x100fe20008010824 */
[----:B------:R-:W-:Y:S01]  /*38a0*/  ISETP.GT.AND P2, PT, R88, 0x30, PT ;  /* 0x000000305800780c */ /* 0x000fe20003f44270 */
[--C-:B------:R-:W-:Y:S01]  /*38b0*/  FFMA.FTZ R30, R30, UR20, -R36.reuse ;  /* 0x000000141e1e7c23 */ /* 0x100fe20008010824 */
[----:B-1----:R-:W-:Y:S01]  /*38c0*/  FSEL R15, R15, -INF , P0 ;  /* 0xff8000000f0f7808 */ /* 0x002fe20000000000 */
[--C-:B------:R-:W-:Y:S01]  /*38d0*/  FFMA.FTZ R31, R31, UR20, -R36.reuse ;  /* 0x000000141f1f7c23 */ /* 0x100fe20008010824 */
[----:B------:R-:W-:Y:S01]  /*38e0*/  FMNMX.FTZ R80, R14, R93, !PT ;  /* 0x0000005d0e507209 */ /* 0x000fe20007810000 */
[----:B------:R-:W-:Y:S01]  /*38f0*/  MUFU.TANH R57, R57 ;  /* 0x0000003900397308 */ /* 0x000fe20000002400 */
[----:B------:R-:W-:Y:S01]  /*3900*/  ISETP.GT.AND P0, PT, R88, 0x31, PT ;  /* 0x000000315800780c */ /* 0x000fe20003f04270 */
[--C-:B------:R-:W-:Y:S01]  /*3910*/  FFMA.FTZ R93, R68, UR20, -R36.reuse ;  /* 0x00000014445d7c23 */ /* 0x100fe20008010824 */
[----:B-----5:R-:W-:Y:S01]  /*3920*/  FSEL R75, R20, -INF , P2 ;  /* 0xff800000144b7808 */ /* 0x020fe20001000000 */
        /* <DEDUP_REMOVED lines=11> */
[----:B0-----:R-:W-:Y:S01]  /*39e0*/  FSEL R72, R72, -INF , P2 ;  /* 0xff80000048487808 */ /* 0x001fe20001000000 */
[----:B------:R0:W-:Y:S01]  /*39f0*/  MUFU.EX2 R12, R95 ;  /* 0x0000005f000c7308 */ /* 0x0001e20000000800 */
[----:B------:R-:W-:Y:S01]  /*3a00*/  ISETP.GT.AND P2, PT, R88, 0x40, PT ;  /* 0x000000405800780c */ /* 0x000fe20003f44270 */
[----:B------:R-:W-:Y:S01]  /*3a10*/  FFMA.FTZ R45, R45, UR20, -R36 ;  /* 0x000000142d2d7c23 */ /* 0x000fe20008010824 */
[----:B---3--:R-:W-:-:S02]  /*3a20*/  FSEL R73, R73, -INF , P0 ;  /* 0xff80000049497808 */ /* 0x008fc40000000000 */
[----:B------:R-:W-:Y:S02]  /*3a30*/  ISETP.GT.AND P0, PT, R88, 0x41, PT ;  /* 0x000000415800780c */ /* 0x000fe40003f04270 */
[----:B--2---:R-:W-:Y:S01]  /*3a40*/  FSEL R74, R74, -INF , P2 ;  /* 0xff8000004a4a7808 */ /* 0x004fe20001000000 */
[----:B------:R-:W2:Y:S01]  /*3a50*/  MUFU.TANH R59, R59 ;  /* 0x0000003b003b7308 */ /* 0x000ea20000002400 */
[----:B0-----:R-:W-:Y:S02]  /*3a60*/  FMNMX.FTZ R95, R21, R80, !PT ;  /* 0x00000050155f7209 */ /* 0x001fe40007810000 */
[----:B------:R-:W-:Y:S02]  /*3a70*/  ISETP.GT.AND P2, PT, R88, 0x48, PT ;  /* 0x000000485800780c */ /* 0x000fe40003f44270 */
[----:B------:R-:W-:Y:S02]  /*3a80*/  FMNMX.FTZ R68, R72, R95, !PT ;  /* 0x0000005f48447209 */ /* 0x000fe40007810000 */
[----:B-1----:R-:W-:Y:S01]  /*3a90*/  FSEL R58, R58, -INF , P2 ;  /* 0xff8000003a3a7808 */ /* 0x002fe20001000000 */
[----:B------:R-:W0:Y:S01]  /*3aa0*/  MUFU.TANH R60, R60 ;  /* 0x0000003c003c7308 */ /* 0x000e220000002400 */
[----:B------:R-:W-:-:S02]  /*3ab0*/  FMNMX.FTZ R95, R73, R68, !PT ;  /* 0x00000044495f7209 */ /* 0x000fc40007810000 */
[----:B------:R-:W-:Y:S02]  /*3ac0*/  FSEL R68, R57, -INF , P0 ;  /* 0xff80000039447808 */ /* 0x000fe40000000000 */
[----:B------:R-:W-:Y:S02]  /*3ad0*/  FMNMX.FTZ R95, R74, R95, !PT ;  /* 0x0000005f4a5f7209 */ /* 0x000fe40007810000 */
[----:B------:R-:W-:Y:S01]  /*3ae0*/  ISETP.GT.AND P0, PT, R88, 0x49, PT ;  /* 0x000000495800780c */ /* 0x000fe20003f04270 */
[----:B------:R-:W1:Y:S01]  /*3af0*/  MUFU.TANH R61, R61 ;  /* 0x0000003d003d7308 */ /* 0x000e620000002400 */
[----:B------:R-:W-:Y:S02]  /*3b00*/  FMNMX.FTZ R95, R68, R95, !PT ;  /* 0x0000005f445f7209 */ /* 0x000fe40007810000 */
[----:B------:R-:W-:Y:S02]  /*3b10*/  ISETP.GT.AND P2, PT, R88, 0x50, PT ;  /* 0x000000505800780c */ /* 0x000fe40003f44270 */
[----:B--2---:R-:W-:-:S02]  /*3b20*/  FSEL R59, R59, -INF , P0 ;  /* 0xff8000003b3b7808 */ /* 0x004fc40000000000 */
[----:B------:R-:W-:Y:S01]  /*3b30*/  FMNMX.FTZ R80, R58, R95, !PT ;  /* 0x0000005f3a507209 */ /* 0x000fe20007810000 */
[----:B------:R-:W2:Y:S01]  /*3b40*/  MUFU.TANH R62, R62 ;  /* 0x0000003e003e7308 */ /* 0x000ea20000002400 */
[----:B------:R-:W-:Y:S01]  /*3b50*/  ISETP.GT.AND P0, PT, R88, 0x51, PT ;  /* 0x000000515800780c */ /* 0x000fe20003f04270 */
[----:B------:R-:W-:Y:S01]  /*3b60*/  FFMA.FTZ R95, R50, UR20, -R36 ;  /* 0x00000014325f7c23 */ /* 0x000fe20008010824 */
[----:B0-----:R-:W-:Y:S02]  /*3b70*/  FSEL R60, R60, -INF , P2 ;  /* 0xff8000003c3c7808 */ /* 0x001fe40001000000 */
[----:B------:R-:W-:Y:S02]  /*3b80*/  FMNMX.FTZ R57, R59, R80, !PT ;  /* 0x000000503b397209 */ /* 0x000fe40007810000 */
[----:B------:R-:W-:Y:S01]  /*3b90*/  ISETP.GT.AND P2, PT, R88, 0x58, PT ;  /* 0x000000585800780c */ /* 0x000fe20003f44270 */
[----:B------:R-:W0:Y:S01]  /*3ba0*/  MUFU.TANH R63, R63 ;  /* 0x0000003f003f7308 */ /* 0x000e220000002400 */
[----:B-1----:R-:W-:-:S02]  /*3bb0*/  FSEL R61, R61, -INF , P0 ;  /* 0xff8000003d3d7808 */ /* 0x002fc40000000000 */
[----:B------:R-:W-:Y:S02]  /*3bc0*/  FMNMX.FTZ R80, R60, R57, !PT ;  /* 0x000000393c507209 */ /* 0x000fe40007810000 */
[----:B------:R-:W-:Y:S02]  /*3bd0*/  ISETP.GT.AND P0, PT, R88, 0x59, PT ;  /* 0x000000595800780c */ /* 0x000fe40003f04270 */
[----:B------:R-:W-:Y:S01]  /*3be0*/  FMNMX.FTZ R57, R61, R80, !PT ;  /* 0x000000503d397209 */ /* 0x000fe20007810000 */
[----:B------:R-:W-:Y:S01]  /*3bf0*/  MUFU.TANH R40, R40 ;  /* 0x0000002800287308 */ /* 0x000fe20000002400 */
[----:B--2---:R-:W-:Y:S02]  /*3c00*/  FSEL R62, R62, -INF , P2 ;  /* 0xff8000003e3e7808 */ /* 0x004fe40001000000 */
[----:B------:R-:W-:Y:S02]  /*3c10*/  ISETP.GT.AND P2, PT, R88, 0x60, PT ;  /* 0x000000605800780c */ /* 0x000fe40003f44270 */
[----:B------:R-:W-:-:S03]  /*3c20*/  FMNMX.FTZ R80, R62, R57, !PT ;  /* 0x000000393e507209 */ /* 0x000fc60007810000 */
[----:B------:R-:W1:Y:S01]  /*3c30*/  MUFU.TANH R41, R41 ;  /* 0x0000002900297308 */ /* 0x000e620000002400 */
[----:B0-----:R-:W-:Y:S02]  /*3c40*/  FSEL R63, R63, -INF , P0 ;  /* 0xff8000003f3f7808 */ /* 0x001fe40000000000 */
[----:B------:R-:W-:Y:S02]  /*3c50*/  ISETP.GT.AND P0, PT, R88, 0x61, PT ;  /* 0x000000615800780c */ /* 0x000fe40003f04270 */
[----:B------:R-:W-:-:S03]  /*3c60*/  FMNMX.FTZ R80, R63, R80, !PT ;  /* 0x000000503f507209 */ /* 0x000fc60007810000 */
[----:B------:R-:W0:Y:S08]  /*3c70*/  MUFU.TANH R78, R78 ;  /* 0x0000004e004e7308 */ /* 0x000e300000002400 */
[----:B------:R-:W2:Y:S01]  /*3c80*/  MUFU.TANH R81, R81 ;  /* 0x0000005100517308 */ /* 0x000ea20000002400 */
[----:B-1----:R-:W-:Y:S02]  /*3c90*/  FSEL R41, R41, -INF , P0 ;  /* 0xff80000029297808 */ /* 0x002fe40000000000 */
[----:B------:R-:W-:-:S05]  /*3ca0*/  ISETP.GT.AND P0, PT, R88, 0x69, PT ;  /* 0x000000695800780c */ /* 0x000fca0003f04270 */
[----:B------:R1:W-:Y:S08]  /*3cb0*/  MUFU.EX2 R91, R96 ;  /* 0x00000060005b7308 */ /* 0x0003f00000000800 */
[----:B------:R-:W3:Y:S01]  /*3cc0*/  MUFU.TANH R48, R48 ;  /* 0x0000003000307308 */ /* 0x000ee20000002400 */
[----:B-1----:R-:W-:-:S01]  /*3cd0*/  FFMA.FTZ R96, R47, UR20, -R36 ;  /* 0x000000142f607c23 */ /* 0x002fc20008010824 */
        /* <DEDUP_REMOVED lines=11> */
[----:B---3--:R-:W-:Y:S02]  /*3d90*/  FSEL R50, R48, -INF , P2 ;  /* 0xff80000030327808 */ /* 0x008fe40001000000 */
[C---:B------:R-:W-:Y:S01]  /*3da0*/  ISETP.GT.AND P2, PT, R88.reuse, 0x78, PT ;  /* 0x000000785800780c */ /* 0x040fe20003f44270 */
[----:B------:R-:W2:Y:S01]  /*3db0*/  MUFU.TANH R53, R53 ;  /* 0x0000003500357308 */ /* 0x000ea20000002400 */
[----:B-1----:R-:W-:Y:S02]  /*3dc0*/  FSEL R49, R49, -INF , P0 ;  /* 0xff80000031317808 */ /* 0x002fe40000000000 */
[----:B------:R-:W-:-:S05]  /*3dd0*/  ISETP.GT.AND P0, PT, R88, 0x79, PT ;  /* 0x000000795800780c */ /* 0x000fca0003f04270 */
[----:B------:R1:W-:Y:S01]  /*3de0*/  MUFU.EX2 R40, R96 ;  /* 0x0000006000287308 */ /* 0x0003e20000000800 */
[----:B0-----:R-:W-:Y:S02]  /*3df0*/  FSEL R52, R52, -INF , P2 ;  /* 0xff80000034347808 */ /* 0x001fe40001000000 */
[----:B------:R-:W-:-:S05]  /*3e00*/  ISETP.GT.AND P2, PT, R88, 0x80, PT ;  /* 0x000000805800780c */ /* 0x000fca0003f44270 */
[----:B------:R-:W0:Y:S01]  /*3e10*/  MUFU.TANH R24, R24 ;  /* 0x0000001800187308 */ /* 0x000e220000002400 */
[----:B-1----:R-:W-:-:S01]  /*3e20*/  FFMA.FTZ R96, R51, UR20, -R36 ;  /* 0x0000001433607c23 */ /* 0x002fc20008010824 */
[----:B------:R-:W-:Y:S01]  /*3e30*/  FMNMX.FTZ R51, R81, R80, !PT ;  /* 0x0000005051337209 */ /* 0x000fe20007810000 */
[----:B------:R-:W-:-:S01]  /*3e40*/  FFMA.FTZ R80, R54, UR20, -R36 ;  /* 0x0000001436507c23 */ /* 0x000fc20008010824 */
[----:B--2---:R-:W-:Y:S02]  /*3e50*/  FSEL R53, R53, -INF , P0 ;  /* 0xff80000035357808 */ /* 0x004fe40000000000 */
        /* <DEDUP_REMOVED lines=28> */
[----:B------:R-:W-:Y:S02]  /*4020*/  FMNMX.FTZ R64, R28, R57, !PT ;  /* 0x000000391c407209 */ /* 0x000fe40007810000 */
[----:B0-----:R-:W-:Y:S02]  /*4030*/  FSEL R83, R83, -INF , P2 ;  /* 0xff80000053537808 */ /* 0x001fe40001000000 */
[----:B------:R-:W-:Y:S02]  /*4040*/  FMNMX.FTZ R57, R29, R64, !PT ;  /* 0x000000401d397209 */ /* 0x000fe40007810000 */
[----:B------:R0:W-:Y:S02]  /*4050*/  MUFU.EX2 R20, R97 ;  /* 0x0000006100147308 */ /* 0x0001e40000000800 */
[----:B------:R-:W-:-:S04]  /*4060*/  FMNMX.FTZ R64, R54, R57, !PT ;  /* 0x0000003936407209 */ /* 0x000fc80007810000 */
[----:B------:R-:W-:Y:S02]  /*4070*/  FMNMX.FTZ R64, R33, R64, !PT ;  /* 0x0000004021407209 */ /* 0x000fe40007810000 */
[----:B------:R1:W-:Y:S01]  /*4080*/  MUFU.EX2 R32, R80 ;  /* 0x0000005000207308 */ /* 0x0003e20000000800 */
[----:B--2---:R-:W-:Y:S01]  /*4090*/  FSEL R37, R37, -INF , P0 ;  /* 0xff80000025257808 */ /* 0x004fe20000000000 */
[----:B0-----:R-:W-:Y:S01]  /*40a0*/  FFMA.FTZ R97, R66, UR20, -R36 ;  /* 0x0000001442617c23 */ /* 0x001fe20008010824 */
[----:B------:R-:W-:-:S04]  /*40b0*/  FMNMX.FTZ R64, R83, R64, !PT ;  /* 0x0000004053407209 */ /* 0x000fc80007810000 */
[----:B------:R-:W-:Y:S01]  /*40c0*/  FMNMX.FTZ R57, R37, R64, !PT ;  /* 0x0000004025397209 */ /* 0x000fe20007810000 */
[----:B------:R-:W-:-:S01]  /*40d0*/  FFMA.FTZ R64, R67, UR20, -R36 ;  /* 0x0000001443407c23 */ /* 0x000fc20008010824 */
[--C-:B------:R-:W-:Y:S01]  /*40e0*/  FFMA.FTZ R67, R69, UR20, -R36.reuse ;  /* 0x0000001445437c23 */ /* 0x100fe20008010824 */
[----:B------:R-:W-:-:S01]  /*40f0*/  FFMA.FTZ R69, R71, UR20, -R36 ;  /* 0x0000001447457c23 */ /* 0x000fc20008010824 */
[--C-:B------:R-:W-:Y:S01]  /*4100*/  FFMA.FTZ R71, R77, UR20, -R36.reuse ;  /* 0x000000144d477c23 */ /* 0x100fe20008010824 */
[----:B------:R-:W1:Y:S01]  /*4110*/  SHFL.BFLY PT, R66, R57, 0x2, 0x1f ;  /* 0x0c401f0039427f89 */ /* 0x000e6200000e0000 */
[----:B------:R-:W-:Y:S08]  /*4120*/  MUFU.EX2 R84, R84 ;  /* 0x0000005400547308 */ /* 0x000ff00000000800 */
[----:B------:R-:W-:Y:S08]  /*4130*/  MUFU.EX2 R85, R85 ;  /* 0x0000005500557308 */ /* 0x000ff00000000800 */
[----:B------:R-:W-:Y:S01]  /*4140*/  MUFU.EX2 R86, R86 ;  /* 0x0000005600567308 */ /* 0x000fe20000000800 */
[----:B-1----:R-:W-:Y:S01]  /*4150*/  FMNMX.FTZ R80, R57, R66, !PT ;  /* 0x0000004239507209 */ /* 0x002fe20007810000 */
[--C-:B------:R-:W-:Y:S01]  /*4160*/  FFMA.FTZ R66, R70, UR20, -R36.reuse ;  /* 0x0000001446427c23 */ /* 0x100fe20008010824 */
[----:B------:R-:W-:-:S05]  /*4170*/  FFMA.FTZ R70, R76, UR20, -R36 ;  /* 0x000000144c467c23 */ /* 0x000fca0008010824 */
[----:B------:R-:W0:Y:S01]  /*4180*/  MUFU.EX2 R87, R87 ;  /* 0x0000005700577308 */ /* 0x000e220000000800 */
[----:B------:R-:W-:-:S01]  /*4190*/  FFMA.FTZ R36, R79, UR20, -R36 ;  /* 0x000000144f247c23 */ /* 0x000fc20008010824 */
[----:B------:R-:W1:Y:S06]  /*41a0*/  SHFL.BFLY PT, R57, R80, 0x1, 0x1f ;  /* 0x0c201f0050397f89 */ /* 0x000e6c00000e0000 */
[----:B------:R-:W-:Y:S08]  /*41b0*/  MUFU.EX2 R89, R103 ;  /* 0x0000006700597308 */ /* 0x000ff00000000800 */
[----:B------:R-:W-:Y:S01]  /*41c0*/  MUFU.EX2 R92, R92 ;  /* 0x0000005c005c7308 */ /* 0x000fe20000000800 */
[----:B0-----:R-:W-:-:S04]  /*41d0*/  F2FP.SATFINITE.E4M3.F32.PACK_AB_MERGE_C R153, R87, R86, RZ ;  /* 0x000000565799723e */ /* 0x001fc800048070ff */
[----:B------:R-:W-:-:S03]  /*41e0*/  F2FP.SATFINITE.E4M3.F32.PACK_AB_MERGE_C R153, R85, R84, R153 ;  /* 0x000000545599723e */ /* 0x000fc60004807099 */
[----:B------:R-:W-:Y:S01]  /*41f0*/  MUFU.EX2 R94, R94 ;  /* 0x0000005e005e7308 */ /* 0x000fe20000000800 */
        /* <DEDUP_REMOVED lines=27> */
[----:B------:R-:W-:Y:S01]  /*43b0*/  FADD.FTZ R63, R84, R85 ;  /* 0x00000055543f7221 */ /* 0x000fe20000010000 */
[----:B------:R-:W-:-:S01]  /*43c0*/  FFMA.FTZ R10, R11, UR20, -R80 ;  /* 0x000000140b0a7c23 */ /* 0x000fc20008010850 */
        /* <DEDUP_REMOVED lines=20> */
[----:B------:R-:W-:Y:S01]  /*4510*/  FFMA.FTZ R60, R41, UR20, -R80 ;  /* 0x00000014293c7c23 */ /* 0x000fe20008010850 */
[----:B------:R-:W-:-:S01]  /*4520*/  FADD.FTZ R41, R89, R90 ;  /* 0x0000005a59297221 */ /* 0x000fc20000010000 */
[--C-:B------:R-:W-:Y:S01]  /*4530*/  FFMA.FTZ R83, R83, UR20, -R80.reuse ;  /* 0x0000001453537c23 */ /* 0x100fe20008010850 */
[----:B------:R-:W-:-:S01]  /*4540*/  FFMA.FTZ R37, R37, UR20, -R80 ;  /* 0x0000001425257c23 */ /* 0x000fc20008010850 */
[----:B------:R-:W-:Y:S01]  /*4550*/  F2FP.SATFINITE.E4M3.F32.PACK_AB_MERGE_C R155, R94, R5, RZ ;  /* 0x000000055e9b723e */ /* 0x000fe200048070ff */
[----:B------:R-:W-:-:S01]  /*4560*/  FADD.FTZ R78, R92, R41 ;  /* 0x000000295c4e7221 */ /* 0x000fc20000010000 */
[----:B------:R-:W1:Y:S01]  /*4570*/  MUFU.EX2 R7, R7 ;  /* 0x0000000700077308 */ /* 0x000e620000000800 */
[----:B--2---:R-:W-:-:S01]  /*4580*/  FADD.FTZ R63, R88, R63 ;  /* 0x0000003f583f7221 */ /* 0x004fc20000010000 */
[----:B------:R-:W-:Y:S01]  /*4590*/  FFMA.FTZ R41, R81, UR20, -R80 ;  /* 0x0000001451297c23 */ /* 0x000fe20008010850 */
[----:B------:R-:W-:-:S02]  /*45a0*/  F2FP.SATFINITE.E4M3.F32.PACK_AB_MERGE_C R149, R93, R20, RZ ;  /* 0x000000145d95723e */ /* 0x000fc400048070ff */
[----:B------:R-:W-:Y:S02]  /*45b0*/  F2FP.SATFINITE.E4M3.F32.PACK_AB_MERGE_C R152, R88, R77, RZ ;  /* 0x0000004d5898723e */ /* 0x000fe400048070ff */
[----:B------:R-:W-:Y:S01]  /*45c0*/  F2FP.SATFINITE.E4M3.F32.PACK_AB_MERGE_C R155, R92, R89, R155 ;  /* 0x000000595c9b723e */ /* 0x000fe2000480709b */
[----:B------:R-:W2:Y:S01]  /*45d0*/  MUFU.EX2 R9, R9 ;  /* 0x0000000900097308 */ /* 0x000ea20000000800 */
[----:B0-----:R-:W-:-:S01]  /*45e0*/  FADD.FTZ R90, R6, R63 ;  /* 0x0000003f065a7221 */ /* 0x001fc20000010000 */
[----:B------:R-:W-:Y:S01]  /*45f0*/  FADD.FTZ R63, R5, R78 ;  /* 0x0000004e053f7221 */ /* 0x000fe20000010000 */
[----:B------:R-:W-:Y:S02]  /*4600*/  F2FP.SATFINITE.E4M3.F32.PACK_AB_MERGE_C R152, R76, R3, R152 ;  /* 0x000000034c98723e */ /* 0x000fe40004807098 */
[----:B------:R-:W-:Y:S01]  /*4610*/  F2FP.SATFINITE.E4M3.F32.PACK_AB_MERGE_C R149, R91, R12, R149 ;  /* 0x0000000c5b95723e */ /* 0x000fe20004807095 */
[----:B------:R-:W-:-:S01]  /*4620*/  FADD.FTZ R79, R94, R63 ;  /* 0x0000003f5e4f7221 */ /* 0x000fc20000010000 */
[----:B------:R-:W-:Y:S01]  /*4630*/  FFMA.FTZ R63, R49, UR20, -R80 ;  /* 0x00000014313f7c23 */ /* 0x000fe20008010850 */
        /* <DEDUP_REMOVED lines=8> */
[----:B------:R-:W-:-:S04]  /*46c0*/  F2FP.SATFINITE.E4M3.F32.PACK_AB_MERGE_C R154, R10, R9, RZ ;  /* 0x000000090a9a723e */ /* 0x000fc800048070ff */
[----:B------:R-:W-:Y:S02]  /*46d0*/  F2FP.SATFINITE.E4M3.F32.PACK_AB_MERGE_C R154, R7, R6, R154 ;  /* 0x00000006079a723e */ /* 0x000fe4000480709a */
[----:B------:R-:W0:Y:S01]  /*46e0*/  MUFU.EX2 R82, R82 ;  /* 0x0000005200527308 */ /* 0x000e220000000800 */
[----:B-1----:R-:W-:-:S01]  /*46f0*/  FADD.FTZ R78, R8, R75 ;  /* 0x0000004b084e7221 */ /* 0x002fc20000010000 */
[----:B------:R-:W-:-:S06]  /*4700*/  FFMA.FTZ R75, R24, UR20, -R80 ;  /* 0x00000014184b7c23 */ /* 0x000fcc0008010850 */
[----:B------:R-:W1:Y:S01]  /*4710*/  MUFU.EX2 R99, R99 ;  /* 0x0000006300637308 */ /* 0x000e620000000800 */
[----:B--2---:R-:W-:-:S01]  /*4720*/  FADD.FTZ R49, R11, R78 ;  /* 0x0000004e0b317221 */ /* 0x004fc20000010000 */
[----:B------:R-:W-:-:S06]  /*4730*/  FFMA.FTZ R78, R25, UR20, -R80 ;  /* 0x00000014194e7c23 */ /* 0x000fcc0008010850 */
[----:B------:R-:W2:Y:S01]  /*4740*/  MUFU.EX2 R13, R13 ;  /* 0x0000000d000d7308 */ /* 0x000ea20000000800 */
[----:B0-----:R-:W-:-:S01]  /*4750*/  FADD.FTZ R90, R82, R49 ;  /* 0x00000031525a7221 */ /* 0x001fc20000010000 */
[----:B------:R-:W-:-:S06]  /*4760*/  FFMA.FTZ R49, R29, UR20, -R80 ;  /* 0x000000141d317c23 */ /* 0x000fcc0008010850 */
[----:B------:R-:W-:Y:S01]  /*4770*/  MUFU.EX2 R42, R42 ;  /* 0x0000002a002a7308 */ /* 0x000fe20000000800 */
[----:B-1----:R-:W-:-:S01]  /*4780*/  FADD.FTZ R90, R99, R90 ;  /* 0x0000005a635a7221 */ /* 0x002fc20000010000 */
[----:B------:R-:W-:-:S04]  /*4790*/  F2FP.SATFINITE.E4M3.F32.PACK_AB_MERGE_C R148, R99, R82, RZ ;  /* 0x000000526394723e */ /* 0x000fc800048070ff */
[----:B------:R-:W-:Y:S02]  /*47a0*/  F2FP.SATFINITE.E4M3.F32.PACK_AB_MERGE_C R148, R11, R8, R148 ;  /* 0x000000080b94723e */ /* 0x000fe40004807094 */
[----:B------:R-:W0:Y:S01]  /*47b0*/  MUFU.EX2 R14, R14 ;  /* 0x0000000e000e7308 */ /* 0x000e220000000800 */
[----:B--2---:R-:W-:-:S07]  /*47c0*/  FADD.FTZ R29, R13, R90 ;  /* 0x0000005a0d1d7221 */ /* 0x004fce0000010000 */
[----:B------:R-:W-:Y:S08]  /*47d0*/  MUFU.EX2 R43, R43 ;  /* 0x0000002b002b7308 */ /* 0x000ff00000000800 */
[----:B------:R1:W-:Y:S01]  /*47e0*/  MUFU.EX2 R48, R96 ;  /* 0x0000006000307308 */ /* 0x0003e20000000800 */
[----:B0-----:R-:W-:-:S07]  /*47f0*/  FADD.FTZ R29, R14, R29 ;  /* 0x0000001d0e1d7221 */ /* 0x001fce0000010000 */
[----:B------:R-:W-:Y:S01]  /*4800*/  MUFU.EX2 R72, R72 ;  /* 0x0000004800487308 */ /* 0x000fe20000000800 */
[----:B-1----:R-:W-:-:S01]  /*4810*/  FADD.FTZ R96, R20, R79 ;  /* 0x0000004f14607221 */ /* 0x002fc20000010000 */
[----:B------:R-:W-:-:S03]  /*4820*/  FFMA.FTZ R79, R28, UR20, -R80 ;  /* 0x000000141c4f7c23 */ /* 0x000fc60008010850 */
[----:B------:R-:W-:-:S03]  /*4830*/  FADD.FTZ R96, R93, R96 ;  /* 0x000000605d607221 */ /* 0x000fc60000010000 */
[----:B------:R-:W0:Y:S01]  /*4840*/  MUFU.EX2 R46, R46 ;  /* 0x0000002e002e7308 */ /* 0x000e220000000800 */
[----:B------:R-:W-:-:S07]  /*4850*/  FADD.FTZ R81, R65, R96 ;  /* 0x0000006041517221 */ /* 0x000fce0000010000 */
[----:B------:R-:W1:Y:S08]  /*4860*/  MUFU.EX2 R73, R73 ;  /* 0x0000004900497308 */ /* 0x000e700000000800 */
[----:B------:R-:W2:Y:S01]  /*4870*/  MUFU.EX2 R15, R15 ;  /* 0x0000000f000f7308 */ /* 0x000ea20000000800 */
[----:B0-----:R-:W-:-:S04]  /*4880*/  F2FP.SATFINITE.E4M3.F32.PACK_AB_MERGE_C R151, R46, R43, RZ ;  /* 0x0000002b2e97723e */ /* 0x001fc800048070ff */
[----:B------:R-:W-:-:S03]  /*4890*/  F2FP.SATFINITE.E4M3.F32.PACK_AB_MERGE_C R151, R42, R65, R151 ;  /* 0x000000412a97723e */ /* 0x000fc60004807097 */
[----:B------:R-:W-:Y:S01]  /*48a0*/  MUFU.EX2 R95, R95 ;  /* 0x0000005f005f7308 */ /* 0x000fe20000000800 */
[----:B-1----:R-:W-:-:S04]  /*48b0*/  F2FP.SATFINITE.E4M3.F32.PACK_AB_MERGE_C R150, R73, R72, RZ ;  /* 0x000000484996723e */ /* 0x002fc800048070ff */
[----:B------:R-:W-:-:S03]  /*48c0*/  F2FP.SATFINITE.E4M3.F32.PACK_AB_MERGE_C R150, R14, R13, R150 ;  /* 0x0000000d0e96723e */ /* 0x000fc60004807096 */
[----:B------:R0:W-:Y:S08]  /*48d0*/  MUFU.EX2 R24, R50 ;  /* 0x0000003200187308 */ /* 0x0001f00000000800 */
[----:B------:R-:W1:Y:S01]  /*48e0*/  MUFU.EX2 R68, R68 ;  /* 0x0000004400447308 */ /* 0x000e620000000800 */
[----:B0-----:R-:W-:-:S04]  /*48f0*/  FADD.FTZ R50, R42, R81 ;  /* 0x000000512a327221 */ /* 0x001fc80000010000 */
[----:B------:R-:W-:Y:S01]  /*4900*/  FADD.FTZ R81, R43, R50 ;  /* 0x000000322b517221 */ /* 0x000fe20000010000 */
[----:B------:R-:W-:-:S02]  /*4910*/  FADD.FTZ R50, R72, R29 ;  /* 0x0000001d48327221 */ /* 0x000fc40000010000 */
[----:B------:R-:W0:Y:S01]  /*4920*/  MUFU.EX2 R74, R74 ;  /* 0x0000004a004a7308 */ /* 0x000e220000000800 */
[----:B------:R-:W-:-:S01]  /*4930*/  FADD.FTZ R81, R46, R81 ;  /* 0x000000512e517221 */ /* 0x000fc20000010000 */
[----:B------:R-:W-:-:S03]  /*4940*/  FADD.FTZ R50, R73, R50 ;  /* 0x0000003249327221 */ /* 0x000fc60000010000 */
[----:B------:R-:W-:Y:S01]  /*4950*/  FADD.FTZ R80, R40, R81 ;  /* 0x0000005128507221 */ /* 0x000fe20000010000 */
[----:B--2---:R-:W-:-:S02]  /*4960*/  FADD.FTZ R5, R15, R50 ;  /* 0x000000320f057221 */ /* 0x004fc40000010000 */
[----:B------:R-:W2:Y:S02]  /*4970*/  MUFU.EX2 R59, R59 ;  /* 0x0000003b003b7308 */ /* 0x000ea40000000800 */
[----:B-1----:R-:W-:-:S06]  /*4980*/  FADD.FTZ R9, R68, R5 ;  /* 0x0000000544097221 */ /* 0x002fcc0000010000 */
[----:B------:R-:W1:Y:S01]  /*4990*/  MUFU.EX2 R26, R26 ;  /* 0x0000001a001a7308 */ /* 0x000e620000000800 */
[----:B0-----:R-:W-:-:S07]  /*49a0*/  FADD.FTZ R10, R74, R9 ;  /* 0x000000094a0a7221 */ /* 0x001fce0000010000 */
[----:B------:R-:W0:Y:S01]  /*49b0*/  MUFU.EX2 R21, R21 ;  /* 0x0000001500157308 */ /* 0x000e220000000800 */
[----:B--2---:R-:W-:-:S01]  /*49c0*/  FADD.FTZ R20, R59, R10 ;  /* 0x0000000a3b147221 */ /* 0x004fc20000010000 */
[----:B------:R-:W-:-:S04]  /*49d0*/  F2FP.SATFINITE.E4M3.F32.PACK_AB_MERGE_C R144, R59, R74, RZ ;  /* 0x0000004a3b90723e */ /* 0x000fc800048070ff */
[----:B------:R-:W-:Y:S02]  /*49e0*/  F2FP.SATFINITE.E4M3.F32.PACK_AB_MERGE_C R144, R68, R15, R144 ;  /* 0x0000000f4490723e */ /* 0x000fe40004807090 */
[----:B------:R-:W2:Y:S08]  /*49f0*/  MUFU.EX2 R55, R55 ;  /* 0x0000003700377308 */ /* 0x000eb00000000800 */
[----:B------:R3:W-:Y:S08]  /*4a00*/  MUFU.EX2 R25, R63 ;  /* 0x0000003f00197308 */ /* 0x0007f00000000800 */
[----:B------:R-:W4:Y:S01]  /*4a10*/  MUFU.EX2 R58, R58 ;  /* 0x0000003a003a7308 */ /* 0x000f220000000800 */
[----:B---3--:R-:W-:-:S04]  /*4a20*/  FADD.FTZ R63, R95, R80 ;  /* 0x000000505f3f7221 */ /* 0x008fc80000010000 */
[----:B------:R-:W-:Y:S01]  /*4a30*/  FADD.FTZ R50, R48, R63 ;  /* 0x0000003f30327221 */ /* 0x000fe20000010000 */
[C---:B------:R-:W-:Y:S02]  /*4a40*/  F2FP.SATFINITE.E4M3.F32.PACK_AB_MERGE_C R48, R51.reuse, R48, RZ ;  /* 0x000000303330723e */ /* 0x040fe400048070ff */
[----:B------:R-:W3:Y:S01]  /*4a50*/  MUFU.EX2 R61, R61 ;  /* 0x0000003d003d7308 */ /* 0x000ee20000000800 */
[----:B------:R-:W-:-:S01]  /*4a60*/  FADD.FTZ R9, R51, R50 ;  /* 0x0000003233097221 */ /* 0x000fc20000010000 */
[----:B------:R-:W-:Y:S02]  /*4a70*/  F2FP.SATFINITE.E4M3.F32.PACK_AB_MERGE_C R145, R95, R40, R48 ;  /* 0x000000285f91723e */ /* 0x000fe40004807030 */
[----:B------:R-:W-:Y:S01]  /*4a80*/  CS2R R50, SRZ ;  /* 0x0000000000327805 */ /* 0x000fe2000001ff00 */
[----:B-1----:R-:W-:Y:S01]  /*4a90*/  FADD.FTZ R46, R26, R9 ;  /* 0x000000091a2e7221 */ /* 0x002fe20000010000 */
[----:B0-----:R-:W-:-:S02]  /*4aa0*/  FADD.FTZ R9, R21, R20 ;  /* 0x0000001415097221 */ /* 0x001fc40000010000 */
[----:B------:R-:W0:Y:S01]  /*4ab0*/  MUFU.EX2 R27, R27 ;  /* 0x0000001b001b7308 */ /* 0x000e220000000800 */
[----:B--2---:R-:W-:-:S01]  /*4ac0*/  FADD.FTZ R43, R55, R46 ;  /* 0x0000002e372b7221 */ /* 0x004fc20000010000 */
[----:B----4-:R-:W-:-:S03]  /*4ad0*/  FADD.FTZ R20, R58, R9 ;  /* 0x000000093a147221 */ /* 0x010fc60000010000 */
[----:B------:R-:W-:-:S03]  /*4ae0*/  FADD.FTZ R46, R32, R43 ;  /* 0x0000002b202e7221 */ /* 0x000fc60000010000 */
[----:B------:R-:W1:Y:S01]  /*4af0*/  MUFU.EX2 R62, R62 ;  /* 0x0000003e003e7308 */ /* 0x000e620000000800 */
[----:B---3--:R-:W-:-:S07]  /*4b00*/  FADD.FTZ R9, R61, R20 ;  /* 0x000000143d097221 */ /* 0x008fce0000010000 */
[----:B------:R-:W2:Y:S01]  /*4b10*/  MUFU.EX2 R30, R30 ;  /* 0x0000001e001e7308 */ /* 0x000ea20000000800 */
[C---:B0-----:R-:W-:Y:S01]  /*4b20*/  F2FP.SATFINITE.E4M3.F32.PACK_AB_MERGE_C R43, R27.reuse, R32, RZ ;  /* 0x000000201b2b723e */ /* 0x041fe200048070ff */
[----:B------:R-:W-:-:S03]  /*4b30*/  FADD.FTZ R27, R27, R46 ;  /* 0x0000002e1b1b7221 */ /* 0x000fc60000010000 */
[----:B------:R-:W-:Y:S02]  /*4b40*/  F2FP.SATFINITE.E4M3.F32.PACK_AB_MERGE_C R147, R55, R26, R43 ;  /* 0x0000001a3793723e */ /* 0x000fe4000480702b */
[----:B------:R-:W-:Y:S01]  /*4b50*/  CS2R R42, SRZ ;  /* 0x00000000002a7805 */ /* 0x000fe2000001ff00 */
[----:B------:R-:W0:Y:S01]  /*4b60*/  MUFU.EX2 R47, R47 ;  /* 0x0000002f002f7308 */ /* 0x000e220000000800 */
[C---:B-1----:R-:W-:Y:S01]  /*4b70*/  F2FP.SATFINITE.E4M3.F32.PACK_AB_MERGE_C R61, R62.reuse, R61, RZ ;  /* 0x0000003d3e3d723e */ /* 0x042fe200048070ff */
[----:B------:R-:W-:-:S03]  /*4b80*/  FADD.FTZ R62, R62, R9 ;  /* 0x000000093e3e7221 */ /* 0x000fc60000010000 */
[----:B------:R-:W-:-:S03]  /*4b90*/  F2FP.SATFINITE.E4M3.F32.PACK_AB_MERGE_C R146, R58, R21, R61 ;  /* 0x000000153a92723e */ /* 0x000fc6000480703d */
[----:B------:R-:W1:Y:S01]  /*4ba0*/  MUFU.EX2 R97, R97 ;  /* 0x0000006100617308 */ /* 0x000e620000000800 */
[----:B--2---:R-:W-:-:S01]  /*4bb0*/  FADD.FTZ R32, R30, R27 ;  /* 0x0000001b1e207221 */ /* 0x004fc20000010000 */
[----:B------:R-:W-:-:S06]  /*4bc0*/  CS2R R26, SRZ ;  /* 0x00000000001a7805 */ /* 0x000fcc000001ff00 */
        /* <DEDUP_REMOVED lines=14> */
[----:B------:R-:W-:Y:S01]  /*4cb0*/  CS2R R30, SRZ ;  /* 0x00000000001e7805 */ /* 0x000fe2000001ff00 */
[----:B------:R-:W2:Y:S01]  /*4cc0*/  MUFU.EX2 R67, R67 ;  /* 0x0000004300437308 */ /* 0x000ea20000000800 */
[C---:B0-----:R-:W-:Y:S01]  /*4cd0*/  F2FP.SATFINITE.E4M3.F32.PACK_AB_MERGE_C R9, R41.reuse, R2, RZ ;  /* 0x000000022909723e */ /* 0x041fe200048070ff */
[----:B------:R-:W-:-:S03]  /*4ce0*/  FADD.FTZ R41, R41, R6 ;  /* 0x0000000629297221 */ /* 0x000fc60000010000 */
[----:B------:R-:W-:Y:S01]  /*4cf0*/  F2FP.SATFINITE.E4M3.F32.PACK_AB_MERGE_C R140, R60, R47, R9 ;  /* 0x0000002f3c8c723e */ /* 0x000fe20004807009 */
[----:B------:R-:W-:-:S01]  /*4d00*/  FADD.FTZ R2, R24, R41 ;  /* 0x0000002918027221 */ /* 0x000fc20000010000 */
[----:B------:R-:W-:Y:S01]  /*4d10*/  CS2R R40, SRZ ;  /* 0x0000000000287805 */ /* 0x000fe2000001ff00 */
[----:B------:R-:W0:Y:S01]  /*4d20*/  MUFU.EX2 R35, R35 ;  /* 0x0000002300237308 */ /* 0x000e220000000800 */
[----:B-1----:R-:W-:-:S01]  /*4d30*/  FADD.FTZ R6, R34, R7 ;  /* 0x0000000722067221 */ /* 0x002fc20000010000 */
[----:B------:R-:W-:Y:S01]  /*4d40*/  FADD.FTZ R3, R25, R2 ;  /* 0x0000000219037221 */ /* 0x000fe20000010000 */
[----:B------:R-:W-:-:S05]  /*4d50*/  CS2R R46, SRZ ;  /* 0x00000000002e7805 */ /* 0x000fca000001ff00 */
[----:B------:R-:W1:Y:S01]  /*4d60*/  MUFU.EX2 R28, R52 ;  /* 0x00000034001c7308 */ /* 0x000e620000000800 */
[----:B--2---:R-:W-:-:S07]  /*4d70*/  FADD.FTZ R6, R67, R6 ;  /* 0x0000000643067221 */ /* 0x004fce0000010000 */
        /* <DEDUP_REMOVED lines=11> */
[----:B---3--:R-:W-:-:S01]  /*4e30*/  FADD.FTZ R2, R29, R2 ;  /* 0x000000021d027221 */ /* 0x008fc20000010000 */
[----:B------:R-:W-:-:S04]  /*4e40*/  F2FP.SATFINITE.E4M3.F32.PACK_AB_MERGE_C R28, R29, R28, RZ ;  /* 0x0000001c1d1c723e */ /* 0x000fc800048070ff */
[----:B------:R-:W-:Y:S02]  /*4e50*/  F2FP.SATFINITE.E4M3.F32.PACK_AB_MERGE_C R142, R25, R24, R28 ;  /* 0x00000018198e723e */ /* 0x000fe4000480701c */
[----:B------:R-:W-:Y:S01]  /*4e60*/  CS2R R24, SRZ ;  /* 0x0000000000187805 */ /* 0x000fe2000001ff00 */
[----:B------:R-:W2:Y:S01]  /*4e70*/  MUFU.EX2 R69, R69 ;  /* 0x0000004500457308 */ /* 0x000ea20000000800 */
[----:B-1----:R-:W-:-:S01]  /*4e80*/  FADD.FTZ R8, R38, R7 ;  /* 0x0000000726087221 */ /* 0x002fc20000010000 */
        /* <DEDUP_REMOVED lines=12> */
[----:B-1----:R-:W-:-:S01]  /*4f50*/  FADD.FTZ R7, R70, R7 ;  /* 0x0000000746077221 */ /* 0x002fc20000010000 */
        /* <DEDUP_REMOVED lines=8> */
[----:B------:R-:W1:Y:S01]  /*4fe0*/  MUFU.EX2 R71, R71 ;  /* 0x0000004700477308 */ /* 0x000e620000000800 */
[----:B--2---:R-:W-:-:S07]  /*4ff0*/  FADD.FTZ R8, R44, R7 ;  /* 0x000000072c087221 */ /* 0x004fce0000010000 */
[----:B------:R-:W2:Y:S01]  /*5000*/  MUFU.EX2 R33, R33 ;  /* 0x0000002100217308 */ /* 0x000ea20000000800 */
[----:B0-----:R-:W-:-:S07]  /*5010*/  FADD.FTZ R2, R54, R3 ;  /* 0x0000000336027221 */ /* 0x001fce0000010000 */
[----:B------:R-:W-:Y:S01]  /*5020*/  MUFU.EX2 R45, R45 ;  /* 0x0000002d002d7308 */ /* 0x000fe20000000800 */
[----:B-1----:R-:W-:-:S07]  /*5030*/  FADD.FTZ R8, R71, R8 ;  /* 0x0000000847087221 */ /* 0x002fce0000010000 */
[----:B------:R-:W0:Y:S01]  /*5040*/  MUFU.EX2 R36, R36 ;  /* 0x0000002400247308 */ /* 0x000e220000000800 */
[----:B--2---:R-:W-:-:S07]  /*5050*/  FADD.FTZ R2, R33, R2 ;  /* 0x0000000221027221 */ /* 0x004fce0000010000 */
[----:B------:R-:W1:Y:S08]  /*5060*/  MUFU.EX2 R83, R83 ;  /* 0x0000005300537308 */ /* 0x000e700000000800 */
[----:B------:R2:W3:Y:S01]  /*5070*/  MUFU.EX2 R6, R37 ;  /* 0x0000002500067308 */ /* 0x0004e20000000800 */
[----:B0-----:R-:W-:Y:S01]  /*5080*/  F2FP.SATFINITE.E4M3.F32.PACK_AB_MERGE_C R7, R36, R45, RZ ;  /* 0x0000002d2407723e */ /* 0x001fe200048070ff */
[----:B------:R-:W-:-:S03]  /*5090*/  FADD.FTZ R45, R45, R8 ;  /* 0x000000082d2d7221 */ /* 0x000fc60000010000 */
[----:B------:R-:W-:Y:S01]  /*50a0*/  F2FP.SATFINITE.E4M3.F32.PACK_AB_MERGE_C R139, R71, R44, R7 ;  /* 0x0000002c478b723e */ /* 0x000fe20004807007 */
[----:B-1----:R-:W-:-:S01]  /*50b0*/  FADD.FTZ R3, R83, R2 ;  /* 0x0000000253037221 */ /* 0x002fc20000010000 */
[----:B------:R-:W-:Y:S01]  /*50c0*/  FADD.FTZ R2, R36, R45 ;  /* 0x0000002d24027221 */ /* 0x000fe20000010000 */
[----:B--2---:R-:W-:Y:S02]  /*50d0*/  CS2R R36, SRZ ;  /* 0x0000000000247805 */ /* 0x004fe4000001ff00 */
[----:B------:R-:W-:Y:S02]  /*50e0*/  CS2R R44, SRZ ;  /* 0x00000000002c7805 */ /* 0x000fe4000001ff00 */
[C---:B---3--:R-:W-:Y:S01]  /*50f0*/  F2FP.SATFINITE.E4M3.F32.PACK_AB_MERGE_C R5, R6.reuse, R83, RZ ;  /* 0x000000530605723e */ /* 0x048fe200048070ff */
[----:B------:R-:W-:-:S03]  /*5100*/  FADD.FTZ R3, R6, R3 ;  /* 0x0000000306037221 */ /* 0x000fc60000010000 */
[----:B------:R-:W-:Y:S02]  /*5110*/  F2FP.SATFINITE.E4M3.F32.PACK_AB_MERGE_C R138, R33, R54, R5 ;  /* 0x00000036218a723e */ /* 0x000fe40004807005 */
        /* <DEDUP_REMOVED lines=23> */
[----:B------:R-:W-:-:S05]  /*5290*/  ULDC UR20, c[0x0][0x988] ;  /* 0x0002620000147ab9 */ /* 0x000fca0000000800 */
.L_x_15625:
[----:B------:R-:W-:-:S04]  /*52a0*/  UISETP.NE.AND UP0, UPT, UR24, 0x1, UPT ;  /* 0x000000011800788c */ /* 0x000fc8000bf05270 */
[----:B------:R-:W-:-:S04]  /*52b0*/  USEL UR47, URZ, 0x1, UP0 ;  /* 0x000000013f2f7887 */ /* 0x000fc80008000000 */
[----:B------:R-:W-:Y:S01]  /*52c0*/  ULOP3.LUT UR47, UR25, UR47, URZ, 0x3c, !UPT ;  /* 0x0000002f192f7292 */ /* 0x000fe2000f8e3c3f */
[----:B------:R-:W-:Y:S11]  /*52d0*/  @!P1 BRA `(.L_x_15615) ;  /* 0x0000000000049947 */ /* 0x000ff60003800000 */
[----:B------:R-:W-:Y:S01]  /*52e0*/  BPT.TRAP 0x1 ;  /* 0x000000040000795c */ /* 0x000fe20000300000 */
.L_x_15615:
        /* <DEDUP_REMOVED lines=9> */
.L_x_15616:
[----:B-1----:R-:W-:Y:S05]  /*5380*/  @P0 BRA `(.L_x_15617) ;  /* 0x0000000000080947 */ /* 0x002fea0003800000 */
[----:B------:R-:W1:Y:S02]  /*5390*/  SYNCS.PHASECHK.TRANS64.TRYWAIT P0, [UR21+0x13230], R7 ;  /* 0x01323007ff0075a7 */ /* 0x000e640008000155 */
[----:B-1----:R-:W-:Y:S05]  /*53a0*/  @!P0 BRA `(.L_x_15618) ;  /* 0x0000010c00508947 */ /* 0x002fea0003800000 */
.L_x_15617:
        /* <DEDUP_REMOVED lines=64> */
.L_x_15619:
[----:B------:R-:W-:Y:S01]  /*57b0*/  ULEA UR11, UR24, UR45, 0x3 ;  /* 0x0000002d180b7291 */ /* 0x000fe2000f8e183f */
[----:B01----:R-:W-:-:S05]  /*57c0*/  IMAD.U32 R7, RZ, RZ, UR25 ;  /* 0x00000019ff077e24 */ /* 0x003fca000f8e00ff */
[----:B------:R-:W-:-:S04]  /*57d0*/  SHF.L.U32 R7, R7, 0x1f, RZ ;  /* 0x0000001f07077819 */ /* 0x000fc800000006ff */
[----:B------:R0:W1:Y:S01]  /*57e0*/  SYNCS.PHASECHK.TRANS64.TRYWAIT P0, [UR11+0x13250], R7 ;  /* 0x01325007ff0075a7 */ /* 0x000062000800014b */
[----:B------:R-:W-:Y:S05]  /*57f0*/  @!P1 BRA `(.L_x_15620) ;  /* 0x0000000000049947 */ /* 0x000fea0003800000 */
[----:B------:R-:W-:Y:S01]  /*5800*/  BPT.TRAP 0x1 ;  /* 0x000000040000795c */ /* 0x000fe20000300000 */
.L_x_15620:
[----:B-1----:R-:W-:Y:S05]  /*5810*/  @P0 BRA `(.L_x_15621) ;  /* 0x0000000000080947 */ /* 0x002fea0003800000 */
[----:B------:R-:W1:Y:S02]  /*5820*/  SYNCS.PHASECHK.TRANS64.TRYWAIT P0, [UR11+0x13250], R7 ;  /* 0x01325007ff0075a7 */ /* 0x000e64000800014b */
[----:B-1----:R-:W-:Y:S05]  /*5830*/  @!P0 BRA `(.L_x_15622) ;  /* 0x0000010800448947 */ /* 0x002fea0003800000 */
.L_x_15621:
        /* <DEDUP_REMOVED lines=32> */
.L_x_15623:
        /* <DEDUP_REMOVED lines=10> */
[C---:B01----:R-:W-:Y:S01]  /*5ae0*/  FMUL.FTZ R7, R0.reuse, R120 ;  /* 0x0000007800077220 */ /* 0x043fe20000410000 */
[----:B------:R-:W-:Y:S01]  /*5af0*/  @UP0 ULDC UR6, c[0x0][0x44c] ;  /* 0x0001130000060ab9 */ /* 0x000fe20000000800 */
[C---:B------:R-:W-:Y:S01]  /*5b00*/  FMUL.FTZ R8, R0.reuse, R121 ;  /* 0x0000007900087220 */ /* 0x040fe20000410000 */
[C---:B------:R-:W-:Y:S01]  /*5b10*/  FMUL.FTZ R11, R0.reuse, R124 ;  /* 0x0000007c000b7220 */ /* 0x040fe20000410000 */
[C---:B------:R-:W-:Y:S01]  /*5b20*/  FMUL.FTZ R15, R0.reuse, R128 ;  /* 0x00000080000f7220 */ /* 0x040fe20000410000 */
[----:B------:R-:W-:Y:S01]  /*5b30*/  FMUL.FTZ R9, R0, R122 ;  /* 0x0000007a00097220 */ /* 0x000fe20000410000 */
[----:B------:R-:W-:-:S02]  /*5b40*/  IMAD.U32 R128, RZ, RZ, UR51 ;  /* 0x00000033ff807e24 */ /* 0x000fc4000f8e00ff */
[C---:B------:R-:W-:Y:S01]  /*5b50*/  FMUL.FTZ R121, R0.reuse, R132 ;  /* 0x0000008400797220 */ /* 0x040fe20000410000 */
[----:B------:R-:W-:Y:S01]  /*5b60*/  FMUL.FTZ R122, R0, R133 ;  /* 0x00000085007a7220 */ /* 0x000fe20000410000 */
[----:B------:R-:W-:Y:S01]  /*5b70*/  @P0 IMAD.HI.U32 R126, R127, UR6, RZ ;  /* 0x000000067f7e0c27 */ /* 0x000fe2000f8e00ff */
[----:B------:R-:W-:-:S03]  /*5b80*/  @UP0 ULDC UR6, c[0x0][0x450] ;  /* 0x0001140000060ab9 */ /* 0x000fc60000000800 */
[C---:B------:R-:W-:Y:S01]  /*5b90*/  FMUL.FTZ R104, R0.reuse, R104 ;  /* 0x0000006800687220 */ /* 0x040fe20000410000 */
[C---:B------:R-:W-:Y:S01]  /*5ba0*/  FMUL.FTZ R105, R0.reuse, R105 ;  /* 0x0000006900697220 */ /* 0x040fe20000410000 */
[----:B------:R-:W0:Y:S01]  /*5bb0*/  MUFU.TANH R7, R7 ;  /* 0x0000000700077308 */ /* 0x000e220000002400 */
[----:B------:R-:W-:Y:S01]  /*5bc0*/  @P2 SHF.R.U32.HI R80, RZ, UR6, R126 ;  /* 0x00000006ff502c19 */ /* 0x000fe2000801167e */
[----:B------:R-:W-:Y:S01]  /*5bd0*/  UIMAD UR6, UR23, -0xa0, URZ ;  /* 0xffffff60170678a4 */ /* 0x000fe2000f8e023f */
[C---:B------:R-:W-:Y:S01]  /*5be0*/  FMUL.FTZ R126, R0.reuse, R56 ;  /* 0x00000038007e7220 */ /* 0x040fe20000410000 */
[C---:B------:R-:W-:Y:S01]  /*5bf0*/  FMUL.FTZ R108, R0.reuse, R108 ;  /* 0x0000006c006c7220 */ /* 0x040fe20000410000 */
[C---:B------:R-:W-:Y:S01]  /*5c00*/  FMUL.FTZ R109, R0.reuse, R109 ;  /* 0x0000006d006d7220 */ /* 0x040fe20000410000 */
[----:B------:R-:W1:Y:S01]  /*5c10*/  SHFL.IDX PT, R129, R80, RZ, 0x1c1f ;  /* 0x001c1fff50817589 */ /* 0x000e6200000e0000 */
[C---:B------:R-:W-:Y:S01]  /*5c20*/  FMUL.FTZ R112, R0.reuse, R112 ;  /* 0x0000007000707220 */ /* 0x040fe20000410000 */
[----:B------:R-:W-:Y:S01]  /*5c30*/  IMAD.U32 R127, RZ, RZ, UR6 ;  /* 0x00000006ff7f7e24 */ /* 0x000fe2000f8e00ff */
[----:B------:R-:W2:Y:S01]  /*5c40*/  MUFU.TANH R8, R8 ;  /* 0x0000000800087308 */ /* 0x000ea20000002400 */
[C---:B------:R-:W-:Y:S01]  /*5c50*/  FMUL.FTZ R113, R0.reuse, R113 ;  /* 0x0000007100717220 */ /* 0x040fe20000410000 */
[C---:B------:R-:W-:Y:S01]  /*5c60*/  FMUL.FTZ R116, R0.reuse, R116 ;  /* 0x0000007400747220 */ /* 0x040fe20000410000 */
[----:B------:R-:W-:Y:S01]  /*5c70*/  FMUL.FTZ R117, R0, R117 ;  /* 0x0000007500757220 */ /* 0x000fe20000410000 */
[----:B------:R-:W-:Y:S01]  /*5c80*/  IADD3 R127, -R16, 0x1, R127 ;  /* 0x00000001107f7810 */ /* 0x000fe20007ffe17f */
[C---:B------:R-:W-:Y:S01]  /*5c90*/  FMUL.FTZ R88, R0.reuse, R88 ;  /* 0x0000005800587220 */ /* 0x040fe20000410000 */
[C---:B------:R-:W-:Y:S01]  /*5ca0*/  FMUL.FTZ R89, R0.reuse, R89 ;  /* 0x0000005900597220 */ /* 0x040fe20000410000 */
[----:B------:R-:W-:Y:S01]  /*5cb0*/  FMUL.FTZ R92, R0, R92 ;  /* 0x0000005c005c7220 */ /* 0x000fe20000410000 */
[----:B------:R-:W3:Y:S01]  /*5cc0*/  MUFU.TANH R11, R11 ;  /* 0x0000000b000b7308 */ /* 0x000ee20000002400 */
[----:B------:R-:W-:Y:S01]  /*5cd0*/  IADD3 R56, -R128, UR50, R127 ;  /* 0x0000003280387c10 */ /* 0x000fe2000fffe17f */
        /* <DEDUP_REMOVED lines=10> */
[----:B------:R-:W-:Y:S01]  /*5d80*/  FMUL.FTZ R77, R0, R77 ;  /* 0x0000004d004d7220 */ /* 0x000fe20000410000 */
[----:B-1----:R-:W-:-:S02]  /*5d90*/  IMAD.IADD R57, R56, 0x1, R129 ;  /* 0x0000000138397824 */ /* 0x002fc400078e0281 */
[C---:B------:R-:W-:Y:S01]  /*5da0*/  FMUL.FTZ R81, R0.reuse, R81 ;  /* 0x0000005100517220 */ /* 0x040fe20000410000 */
[C---:B------:R-:W-:Y:S01]  /*5db0*/  FMUL.FTZ R84, R0.reuse, R84 ;  /* 0x0000005400547220 */ /* 0x040fe20000410000 */
[----:B------:R-:W1:Y:S01]  /*5dc0*/  MUFU.TANH R15, R15 ;  /* 0x0000000f000f7308 */ /* 0x000e620000002400 */
[C---:B------:R-:W-:Y:S01]  /*5dd0*/  FMUL.FTZ R85, R0.reuse, R85 ;  /* 0x0000005500557220 */ /* 0x040fe20000410000 */
[C---:B------:R-:W-:Y:S01]  /*5de0*/  ISETP.GT.AND P2, PT, R57.reuse, RZ, PT ;  /* 0x000000ff3900720c */ /* 0x040fe20003f44270 */
[C---:B------:R-:W-:Y:S01]  /*5df0*/  FMUL.FTZ R127, R0.reuse, R119 ;  /* 0x00000077007f7220 */ /* 0x040fe20000410000 */
[C---:B------:R-:W-:Y:S01]  /*5e00*/  ISETP.GT.AND P3, PT, R57.reuse, 0x1, PT ;  /* 0x000000013900780c */ /* 0x040fe20003f64270 */
[C---:B------:R-:W-:Y:S01]  /*5e10*/  FMUL.FTZ R60, R0.reuse, R60 ;  /* 0x0000003c003c7220 */ /* 0x040fe20000410000 */
[C---:B------:R-:W-:Y:S01]  /*5e20*/  ISETP.GT.AND P4, PT, R57.reuse, 0x8, PT ;  /* 0x000000083900780c */ /* 0x040fe20003f84270 */
[C---:B------:R-:W-:Y:S01]  /*5e30*/  FMUL.FTZ R61, R0.reuse, R61 ;  /* 0x0000003d003d7220 */ /* 0x040fe20000410000 */
[----:B------:R-:W5:Y:S01]  /*5e40*/  MUFU.TANH R20, R20 ;  /* 0x0000001400147308 */ /* 0x000f620000002400 */
[----:B------:R-:W-:Y:S01]  /*5e50*/  ISETP.GT.AND P5, PT, R57, 0x9, PT ;  /* 0x000000093900780c */ /* 0x000fe20003fa4270 */
[C---:B------:R-:W-:Y:S01]  /*5e60*/  FMUL.FTZ R64, R0.reuse, R64 ;  /* 0x0000004000407220 */ /* 0x040fe20000410000 */
[----:B0-----:R-:W-:Y:S01]  /*5e70*/  FSEL R7, R7, -INF , P2 ;  /* 0xff80000007077808 */ /* 0x001fe20001000000 */
[----:B------:R-:W-:Y:S01]  /*5e80*/  FMUL.FTZ R65, R0, R65 ;  /* 0x0000004100417220 */ /* 0x000fe20000410000 */
[----:B--2---:R-:W-:Y:S01]  /*5e90*/  FSEL R8, R8, -INF , P3 ;  /* 0xff80000008087808 */ /* 0x004fe20001800000 */
[----:B------:R-:W-:Y:S01]  /*5ea0*/  FMUL.FTZ R21, R0, R130 ;  /* 0x0000008200157220 */ /* 0x000fe20000410000 */
[----:B---3--:R-:W-:Y:S01]  /*5eb0*/  FSEL R11, R11, -INF , P4 ;  /* 0xff8000000b0b7808 */ /* 0x008fe20002000000 */
[----:B------:R-:W0:Y:S01]  /*5ec0*/  MUFU.TANH R121, R121 ;  /* 0x0000007900797308 */ /* 0x000e220000002400 */
[----:B----4-:R-:W-:Y:S01]  /*5ed0*/  FSEL R12, R12, -INF , P5 ;  /* 0xff8000000c0c7808 */ /* 0x010fe20002800000 */
[C---:B------:R-:W-:Y:S01]  /*5ee0*/  FMUL.FTZ R10, R0.reuse, R123 ;  /* 0x0000007b000a7220 */ /* 0x040fe20000410000 */
[C---:B------:R-:W-:Y:S01]  /*5ef0*/  ISETP.GT.AND P6, PT, R57.reuse, 0x10, PT ;  /* 0x000000103900780c */ /* 0x040fe20003fc4270 */
        /* <DEDUP_REMOVED lines=9> */
[----:B------:R-:W-:Y:S01]  /*5f90*/  ISETP.GT.AND P5, PT, R57, 0x21, PT ;  /* 0x000000213900780c */ /* 0x000fe20003fa4270 */
[----:B------:R-:W-:Y:S01]  /*5fa0*/  FMUL.FTZ R110, R0, R110 ;  /* 0x0000006e006e7220 */ /* 0x000fe20000410000 */
[----:B-1----:R-:W-:Y:S01]  /*5fb0*/  FSEL R15, R15, -INF , P6 ;  /* 0xff8000000f0f7808 */ /* 0x002fe20003000000 */
[----:B------:R-:W1:Y:S01]  /*5fc0*/  MUFU.TANH R104, R104 ;  /* 0x0000006800687308 */ /* 0x000e620000002400 */
[----:B-----5:R-:W-:Y:S01]  /*5fd0*/  FSEL R20, R20, -INF , P0 ;  /* 0xff80000014147808 */ /* 0x020fe20000000000 */
[C---:B------:R-:W-:Y:S01]  /*5fe0*/  FMUL.FTZ R111, R0.reuse, R111 ;  /* 0x0000006f006f7220 */ /* 0x040fe20000410000 */
[----:B0-----:R-:W-:Y:S01]  /*5ff0*/  FSEL R121, R121, -INF , P2 ;  /* 0xff80000079797808 */ /* 0x001fe20001000000 */
[C---:B------:R-:W-:Y:S01]  /*6000*/  FMUL.FTZ R114, R0.reuse, R114 ;  /* 0x0000007200727220 */ /* 0x040fe20000410000 */
[C---:B------:R-:W-:Y:S01]  /*6010*/  ISETP.GT.AND P6, PT, R57.reuse, 0x28, PT ;  /* 0x000000283900780c */ /* 0x040fe20003fc4270 */
[----:B------:R-:W-:Y:S01]  /*6020*/  FMUL.FTZ R115, R0, R115 ;  /* 0x0000007300737220 */ /* 0x000fe20000410000 */
[C---:B------:R-:W-:Y:S01]  /*6030*/  ISETP.GT.AND P0, PT, R57.reuse, 0x29, PT ;  /* 0x000000293900780c */ /* 0x040fe20003f04270 */
[----:B------:R-:W0:Y:S01]  /*6040*/  MUFU.TANH R105, R105 ;  /* 0x0000006900697308 */ /* 0x000e220000002400 */
[----:B--2---:R-:W-:Y:S01]  /*6050*/  FSEL R122, R122, -INF , P3 ;  /* 0xff8000007a7a7808 */ /* 0x004fe20001800000 */
[C---:B------:R-:W-:Y:S01]  /*6060*/  FMUL.FTZ R118, R0.reuse, R118 ;  /* 0x0000007600767220 */ /* 0x040fe20000410000 */
[C---:B------:R-:W-:Y:S01]  /*6070*/  ISETP.GT.AND P2, PT, R57.reuse, 0x30, PT ;  /* 0x000000303900780c */ /* 0x040fe20003f44270 */
[C---:B------:R-:W-:Y:S01]  /*6080*/  FMUL.FTZ R107, R0.reuse, R107 ;  /* 0x0000006b006b7220 */ /* 0x040fe20000410000 */
[C---:B------:R-:W-:Y:S01]  /*6090*/  ISETP.GT.AND P3, PT, R57.reuse, 0x31, PT ;  /* 0x000000313900780c */ /* 0x040fe20003f64270 */
[C---:B------:R-:W-:Y:S01]  /*60a0*/  FMUL.FTZ R90, R0.reuse, R90 ;  /* 0x0000005a005a7220 */ /* 0x040fe20000410000 */
[----:B------:R-:W-:Y:S01]  /*60b0*/  FMUL.FTZ R91, R0, R91 ;  /* 0x0000005b005b7220 */ /* 0x000fe20000410000 */
[----:B------:R-:W2:Y:S01]  /*60c0*/  MUFU.TANH R108, R108 ;  /* 0x0000006c006c7308 */ /* 0x000ea20000002400 */
[----:B-1----:R-:W-:Y:S01]  /*60d0*/  FSEL R104, R104, -INF , P4 ;  /* 0xff80000068687808 */ /* 0x002fe20002000000 */
[C---:B------:R-:W-:Y:S01]  /*60e0*/  FMUL.FTZ R94, R0.reuse, R94 ;  /* 0x0000005e005e7220 */ /* 0x040fe20000410000 */
[----:B------:R-:W-:Y:S01]  /*60f0*/  ISETP.GT.AND P4, PT, R57, 0x38, PT ;  /* 0x000000383900780c */ /* 0x000fe20003f84270 */
[C---:B------:R-:W-:Y:S01]  /*6100*/  FMUL.FTZ R95, R0.reuse, R95 ;  /* 0x0000005f005f7220 */ /* 0x040fe20000410000 */
[C---:B------:R-:W-:Y:S01]  /*6110*/  FMUL.FTZ R98, R0.reuse, R98 ;  /* 0x0000006200627220 */ /* 0x040fe20000410000 */
[C---:B------:R-:W-:Y:S01]  /*6120*/  FMUL.FTZ R99, R0.reuse, R99 ;  /* 0x0000006300637220 */ /* 0x040fe20000410000 */
[C---:B------:R-:W-:Y:S01]  /*6130*/  FMUL.FTZ R102, R0.reuse, R102 ;  /* 0x0000006600667220 */ /* 0x040fe20000410000 */
[----:B------:R-:W1:Y:S01]  /*6140*/  MUFU.TANH R109, R109 ;  /* 0x0000006d006d7308 */ /* 0x000e620000002400 */
        /* <DEDUP_REMOVED lines=8> */
[----:B--2---:R-:W-:Y:S01]  /*61d0*/  FSEL R108, R108, -INF , P6 ;  /* 0xff8000006c6c7808 */ /* 0x004fe20003000000 */
[C---:B------:R-:W-:Y:S01]  /*61e0*/  FMUL.FTZ R86, R0.reuse, R86 ;  /* 0x0000005600567220 */ /* 0x040fe20000410000 */
[----:B------:R-:W-:Y:S01]  /*61f0*/  ISETP.GT.AND P6, PT, R57, 0x40, PT ;  /* 0x000000403900780c */ /* 0x000fe20003fc4270 */
[C---:B------:R-:W-:Y:S01]  /*6200*/  FMUL.FTZ R87, R0.reuse, R87 ;  /* 0x0000005700577220 */ /* 0x040fe20000410000 */
[C---:B------:R-:W-:Y:S01]  /*6210*/  FMUL.FTZ R58, R0.reuse, R58 ;  /* 0x0000003a003a7220 */ /* 0x040fe20000410000 */
[C---:B------:R-:W-:Y:S01]  /*6220*/  FMUL.FTZ R59, R0.reuse, R59 ;  /* 0x0000003b003b7220 */ /* 0x040fe20000410000 */
[C---:B------:R-:W-:Y:S01]  /*6230*/  FMUL.FTZ R62, R0.reuse, R62 ;  /* 0x0000003e003e7220 */ /* 0x040fe20000410000 */
[----:B------:R-:W2:Y:S01]  /*6240*/  MUFU.TANH R113, R113 ;  /* 0x0000007100717308 */ /* 0x000ea20000002400 */
[----:B-1----:R-:W-:Y:S01]  /*6250*/  FSEL R109, R109, -INF , P0 ;  /* 0xff8000006d6d7808 */ /* 0x002fe20000000000 */
[C---:B------:R-:W-:Y:S01]  /*6260*/  FMUL.FTZ R63, R0.reuse, R63 ;  /* 0x0000003f003f7220 */ /* 0x040fe20000410000 */
[C---:B------:R-:W-:Y:S01]  /*6270*/  ISETP.GT.AND P0, PT, R57.reuse, 0x41, PT ;  /* 0x000000413900780c */ /* 0x040fe20003f04270 */
[C---:B------:R-:W-:Y:S01]  /*6280*/  FMUL.FTZ R66, R0.reuse, R66 ;  /* 0x0000004200427220 */ /* 0x040fe20000410000 */
[C---:B------:R-:W-:Y:S01]  /*6290*/  FMUL.FTZ R67, R0.reuse, R67 ;  /* 0x0000004300437220 */ /* 0x040fe20000410000 */
[C---:B------:R-:W-:Y:S01]  /*62a0*/  FMUL.FTZ R70, R0.reuse, R70 ;  /* 0x0000004600467220 */ /* 0x040fe20000410000 */
[----:B------:R-:W-:Y:S01]  /*62b0*/  FMUL.FTZ R71, R0, R71 ;  /* 0x0000004700477220 */ /* 0x000fe20000410000 */
[----:B------:R-:W1:Y:S01]  /*62c0*/  MUFU.TANH R116, R116 ;  /* 0x0000007400747308 */ /* 0x000e620000002400 */
[----:B0-----:R-:W-:Y:S01]  /*62d0*/  FSEL R112, R112, -INF , P2 ;  /* 0xff80000070707808 */ /* 0x001fe20001000000 */
[----:B------:R-:W-:Y:S01]  /*62e0*/  UIADD3 UR21, UR21, 0x13240, URZ ;  /* 0x0001324015157890 */ /* 0x000fe2000fffe03f */
[----:B------:R-:W-:-:S03]  /*62f0*/  ISETP.GT.AND P2, PT, R57, 0x48, PT ;  /* 0x000000483900780c */ /* 0x000fc60003f44270 */
[----:B------:R-:W-:Y:S02]  /*6300*/  UPRMT UR21, UR44, 0x654, UR21 ;  /* 0x000006542c157896 */ /* 0x000fe40008000015 */
[----:B------:R-:W0:Y:S01]  /*6310*/  MUFU.TANH R117, R117 ;  /* 0x0000007500757308 */ /* 0x000e220000002400 */
[----:B--2---:R-:W-:Y:S02]  /*6320*/  FSEL R113, R113, -INF , P3 ;  /* 0xff80000071717808 */ /* 0x004fe40001800000 */
[----:B------:R-:W-:-:S04]  /*6330*/  ISETP.GT.AND P3, PT, R57, 0x49, PT ;  /* 0x000000493900780c */ /* 0x000fc80003f64270 */
[----:B------:R-:W-:Y:S01]  /*6340*/  SYNCS.ARRIVE.TRANS64.RED.A1T0 RZ, [UR21], RZ ;  /* 0x000000ffffff79a7 */ /* 0x000fe20008100415 */
        /* <DEDUP_REMOVED lines=59> */
[----:B------:R-:W-:Y:S02]  /*6700*/  ISETP.GT.AND P5, PT, R57, 0x99, PT ;  /* 0x000000993900780c */ /* 0x000fe40003fa4270 */
[----:B------:R-:W-:-:S03]  /*6710*/  FMNMX.FTZ R57, R7, R6, !PT ;  /* 0x0000000607397209 */ /* 0x000fc60007810000 */
[----:B------:R-:W0:Y:S01]  /*6720*/  MUFU.TANH R64, R64 ;  /* 0x0000004000407308 */ /* 0x000e220000002400 */
[----:B------:R-:W-:Y:S02]  /*6730*/  FMNMX.FTZ R128, R8, R57, !PT ;  /* 0x0000003908807209 */ /* 0x000fe40007810000 */
[----:B--2---:R-:W-:Y:S02]  /*6740*/  FSEL R60, R60, -INF , P6 ;  /* 0xff8000003c3c7808 */ /* 0x004fe40003000000 */
[----:B------:R-:W-:-:S03]  /*6750*/  FMNMX.FTZ R57, R11, R128, !PT ;  /* 0x000000800b397209 */ /* 0x000fc60007810000 */
[----:B------:R-:W2:Y:S01]  /*6760*/  MUFU.TANH R65, R65 ;  /* 0x0000004100417308 */ /* 0x000ea20000002400 */
[----:B------:R-:W-:Y:S02]  /*6770*/  FMNMX.FTZ R128, R12, R57, !PT ;  /* 0x000000390c807209 */ /* 0x000fe40007810000 */
[----:B-1----:R-:W-:Y:S02]  /*6780*/  FSEL R61, R61, -INF , P0 ;  /* 0xff8000003d3d7808 */ /* 0x002fe40000000000 */
[----:B------:R-:W-:-:S03]  /*6790*/  FMNMX.FTZ R57, R15, R128, !PT ;  /* 0x000000800f397209 */ /* 0x000fc60007810000 */
[----:B------:R-:W-:Y:S01]  /*67a0*/  MUFU.TANH R9, R9 ;  /* 0x0000000900097308 */ /* 0x000fe20000002400 */
[----:B------:R-:W-:Y:S02]  /*67b0*/  FMNMX.FTZ R128, R20, R57, !PT ;  /* 0x0000003914807209 */ /* 0x000fe40007810000 */
[----:B0-----:R-:W-:Y:S02]  /*67c0*/  FSEL R64, R64, -INF , P2 ;  /* 0xff80000040407808 */ /* 0x001fe40001000000 */
[----:B------:R-:W-:-:S03]  /*67d0*/  FMNMX.FTZ R57, R121, R128, !PT ;  /* 0x0000008079397209 */ /* 0x000fc60007810000 */
[----:B------:R-:W-:Y:S01]  /*67e0*/  MUFU.TANH R10, R10 ;  /* 0x0000000a000a7308 */ /* 0x000fe20000002400 */
[----:B------:R-:W-:Y:S02]  /*67f0*/  FMNMX.FTZ R57, R122, R57, !PT ;  /* 0x000000397a397209 */ /* 0x000fe40007810000 */
[----:B--2---:R-:W-:Y:S02]  /*6800*/  FSEL R65, R65, -INF , P3 ;  /* 0xff80000041417808 */ /* 0x004fe40001800000 */
        /* <DEDUP_REMOVED lines=33> */
[----:B------:R-:W-:Y:S01]  /*6a20*/  FMNMX.FTZ R128, R84, R57, !PT ;  /* 0x0000003954807209 */ /* 0x000fe20007810000 */
[C---:B------:R-:W-:Y:S02]  /*6a30*/  FMUL.FTZ R57, R0.reuse, R68 ;  /* 0x0000004400397220 */ /* 0x040fe40000410000 */
[----:B------:R-:W-:Y:S01]  /*6a40*/  MUFU.TANH R118, R118 ;  /* 0x0000007600767308 */ /* 0x000fe20000002400 */
[----:B------:R-:W-:Y:S01]  /*6a50*/  FMNMX.FTZ R129, R85, R128, !PT ;  /* 0x0000008055817209 */ /* 0x000fe20007810000 */
[----:B------:R-:W-:-:S03]  /*6a60*/  FMUL.FTZ R128, R0, R69 ;  /* 0x0000004500807220 */ /* 0x000fc60000410000 */
[----:B------:R-:W-:-:S03]  /*6a70*/  FMNMX.FTZ R68, R126, R129, !PT ;  /* 0x000000817e447209 */ /* 0x000fc60007810000 */
[----:B------:R-:W0:Y:S01]  /*6a80*/  MUFU.TANH R57, R57 ;  /* 0x0000003900397308 */ /* 0x000e220000002400 */
[----:B------:R-:W-:Y:S01]  /*6a90*/  FMNMX.FTZ R69, R119, R68, !PT ;  /* 0x0000004477457209 */ /* 0x000fe20007810000 */
[C---:B------:R-:W-:Y:S01]  /*6aa0*/  FMUL.FTZ R68, R0.reuse, R79 ;  /* 0x0000004f00447220 */ /* 0x040fe20000410000 */
[----:B------:R-:W-:Y:S02]  /*6ab0*/  FMUL.FTZ R79, R0, R82 ;  /* 0x00000052004f7220 */ /* 0x000fe40000410000 */
[----:B------:R-:W-:-:S03]  /*6ac0*/  FMNMX.FTZ R130, R60, R69, !PT ;  /* 0x000000453c827209 */ /* 0x000fc60007810000 */
[----:B------:R-:W1:Y:S01]  /*6ad0*/  MUFU.TANH R128, R128 ;  /* 0x0000008000807308 */ /* 0x000e620000002400 */
[----:B------:R-:W-:-:S04]  /*6ae0*/  FMNMX.FTZ R69, R61, R130, !PT ;  /* 0x000000823d457209 */ /* 0x000fc80007810000 */
[----:B------:R-:W-:-:S03]  /*6af0*/  FMNMX.FTZ R130, R64, R69, !PT ;  /* 0x0000004540827209 */ /* 0x000fc60007810000 */
[----:B------:R-:W2:Y:S01]  /*6b00*/  MUFU.TANH R107, R107 ;  /* 0x0000006b006b7308 */ /* 0x000ea20000002400 */
[----:B0-----:R-:W-:Y:S02]  /*6b10*/  FSEL R69, R57, -INF , P4 ;  /* 0xff80000039457808 */ /* 0x001fe40002000000 */
[----:B------:R-:W-:-:S04]  /*6b20*/  FMNMX.FTZ R130, R65, R130, !PT ;  /* 0x0000008241827209 */ /* 0x000fc80007810000 */
[----:B------:R-:W-:Y:S01]  /*6b30*/  FMNMX.FTZ R57, R69, R130, !PT ;  /* 0x0000008245397209 */ /* 0x000fe20007810000 */
[----:B------:R-:W0:Y:S01]  /*6b40*/  MUFU.TANH R127, R127 ;  /* 0x0000007f007f7308 */ /* 0x000e220000002400 */
[----:B-1----:R-:W-:-:S04]  /*6b50*/  FSEL R82, R128, -INF , P5 ;  /* 0xff80000080527808 */ /* 0x002fc80002800000 */
[----:B------:R-:W-:-:S03]  /*6b60*/  FMNMX.FTZ R57, R82, R57, !PT ;  /* 0x0000003952397209 */ /* 0x000fc60007810000 */
[----:B------:R-:W1:Y:S02]  /*6b70*/  MUFU.TANH R90, R90 ;  /* 0x0000005a005a7308 */ /* 0x000e640000002400 */
[----:B------:R-:W3:Y:S06]  /*6b80*/  SHFL.BFLY PT, R128, R57, 0x2, 0x1f ;  /* 0x0c401f0039807f89 */ /* 0x000eec00000e0000 */
[----:B------:R-:W4:Y:S08]  /*6b90*/  MUFU.TANH R91, R91 ;  /* 0x0000005b005b7308 */ /* 0x000f300000002400 */
[----:B------:R-:W5:Y:S08]  /*6ba0*/  MUFU.TANH R94, R94 ;  /* 0x0000005e005e7308 */ /* 0x000f700000002400 */
[----:B------:R-:W5:Y:S01]  /*6bb0*/  MUFU.TANH R95, R95 ;  /* 0x0000005f005f7308 */ /* 0x000f620000002400 */
[----:B---3--:R-:W-:-:S02]  /*6bc0*/  FMNMX.FTZ R128, R57, R128, !PT ;  /* 0x0000008039807209 */ /* 0x008fc40007810000 */
[----:B------:R-:W3:Y:S04]  /*6bd0*/  SHFL.IDX PT, R57, R80, 0x1, 0x1c1f ;  /* 0x003c1f0050397f89 */ /* 0x000ee800000e0000 */
[----:B------:R-:W2:Y:S01]  /*6be0*/  SHFL.BFLY PT, R129, R128, 0x1, 0x1f ;  /* 0x0c201f0080817f89 */ /* 0x000ea200000e0000 */
[----:B------:R-:W5:Y:S08]  /*6bf0*/  MUFU.TANH R98, R98 ;  /* 0x0000006200627308 */ /* 0x000f700000002400 */
[----:B------:R-:W5:Y:S08]  /*6c00*/  MUFU.TANH R99, R99 ;  /* 0x0000006300637308 */ /* 0x000f700000002400 */
[----:B------:R-:W5:Y:S01]  /*6c10*/  MUFU.TANH R102, R102 ;  /* 0x0000006600667308 */ /* 0x000f620000002400 */
[----:B---3--:R-:W-:Y:S01]  /*6c20*/  IMAD.IADD R56, R56, 0x1, R57 ;  /* 0x0000000138387824 */ /* 0x008fe200078e0239 */
[----:B--2---:R-:W-:-:S06]  /*6c30*/  FMNMX.FTZ R57, R128, R129, !PT ;  /* 0x0000008180397209 */ /* 0x004fcc0007810000 */
[----:B------:R-:W2:Y:S01]  /*6c40*/  MUFU.TANH R103, R103 ;  /* 0x0000006700677308 */ /* 0x000ea20000002400 */
[C---:B------:R-:W-:Y:S01]  /*6c50*/  ISETP.GT.AND P6, PT, R56.reuse, RZ, PT ;  /* 0x000000ff3800720c */ /* 0x040fe20003fc4270 */
[----:B------:R-:W-:Y:S01]  /*6c60*/  IMAD.U32 R128, RZ, RZ, UR20 ;  /* 0x00000014ff807e24 */ /* 0x000fe2000f8e00ff */
[C---:B------:R-:W-:Y:S02]  /*6c70*/  ISETP.GT.AND P2, PT, R56.reuse, 0x1, PT ;  /* 0x000000013800780c */ /* 0x040fe40003f44270 */
[----:B------:R-:W-:Y:S01]  /*6c80*/  ISETP.GT.AND P3, PT, R56, 0x8, PT ;  /* 0x000000083800780c */ /* 0x000fe20003f64270 */
[----:B------:R-:W-:-:S01]  /*6c90*/  FFMA.FTZ R128, R57, R128, -8 ;  /* 0xc100000039807423 */ /* 0x000fc20000010080 */
[----:B------:R-:W-:Y:S01]  /*6ca0*/  FSEL R80, R9, -INF , P6 ;  /* 0xff80000009507808 */ /* 0x000fe20003000000 */
[----:B------:R-:W3:Y:S01]  /*6cb0*/  MUFU.TANH R74, R74 ;  /* 0x0000004a004a7308 */ /* 0x000ee20000002400 */
[----:B------:R-:W-:Y:S02]  /*6cc0*/  FSEL R10, R10, -INF , P2 ;  /* 0xff8000000a0a7808 */ /* 0x000fe40001000000 */
[----:B------:R-:W-:-:S02]  /*6cd0*/  FSEL R13, R13, -INF , P3 ;  /* 0xff8000000d0d7808 */ /* 0x000fc40001800000 */
[C---:B------:R-:W-:Y:S02]  /*6ce0*/  ISETP.GT.AND P4, PT, R56.reuse, 0x10, PT ;  /* 0x000000103800780c */ /* 0x040fe40003f84270 */
[C---:B------:R-:W-:Y:S01]  /*6cf0*/  ISETP.GT.AND P5, PT, R56.reuse, 0x11, PT ;  /* 0x000000113800780c */ /* 0x040fe20003fa4270 */
[----:B------:R-:W3:Y:S01]  /*6d00*/  MUFU.TANH R75, R75 ;  /* 0x0000004b004b7308 */ /* 0x000ee20000002400 */
[C---:B------:R-:W-:Y:S02]  /*6d10*/  ISETP.GT.AND P6, PT, R56.reuse, 0x18, PT ;  /* 0x000000183800780c */ /* 0x040fe40003fc4270 */
[C---:B------:R-:W-:Y:S02]  /*6d20*/  ISETP.GT.AND P2, PT, R56.reuse, 0x19, PT ;  /* 0x000000193800780c */ /* 0x040fe40003f44270 */
[C---:B------:R-:W-:Y:S02]  /*6d30*/  ISETP.GT.AND P3, PT, R56.reuse, 0x20, PT ;  /* 0x000000203800780c */ /* 0x040fe40003f64270 */
[----:B------:R-:W-:Y:S01]  /*6d40*/  ISETP.GT.AND P0, PT, R56, 0x9, PT ;  /* 0x000000093800780c */ /* 0x000fe20003f04270 */
[----:B------:R-:W3:Y:S01]  /*6d50*/  MUFU.TANH R78, R78 ;  /* 0x0000004e004e7308 */ /* 0x000ee20000002400 */
[----:B------:R-:W-:-:S02]  /*6d60*/  FSEL R21, R21, -INF , P4 ;  /* 0xff80000015157808 */ /* 0x000fc40002000000 */
[----:B------:R-:W-:Y:S02]  /*6d70*/  FSEL R120, R120, -INF , P5 ;  /* 0xff80000078787808 */ /* 0x000fe40002800000 */
[----:B------:R-:W-:Y:S02]  /*6d80*/  FSEL R123, R123, -INF , P6 ;  /* 0xff8000007b7b7808 */ /* 0x000fe40003000000 */
[----:B------:R-:W-:Y:S01]  /*6d90*/  FSEL R124, R124, -INF , P2 ;  /* 0xff8000007c7c7808 */ /* 0x000fe20001000000 */
[----:B------:R-:W3:Y:S01]  /*6da0*/  MUFU.TANH R68, R68 ;  /* 0x0000004400447308 */ /* 0x000ee20000002400 */
[----:B------:R-:W-:Y:S02]  /*6db0*/  FSEL R106, R106, -INF , P3 ;  /* 0xff8000006a6a7808 */ /* 0x000fe40001800000 */
[C---:B------:R-:W-:Y:S02]  /*6dc0*/  ISETP.GT.AND P4, PT, R56.reuse, 0x28, PT ;  /* 0x000000283800780c */ /* 0x040fe40003f84270 */
[----:B------:R-:W-:-:S02]  /*6dd0*/  ISETP.GT.AND P5, PT, R56, 0x29, PT ;  /* 0x000000293800780c */ /* 0x000fc40003fa4270 */
[C---:B------:R-:W-:Y:S01]  /*6de0*/  ISETP.GT.AND P6, PT, R56.reuse, 0x30, PT ;  /* 0x000000303800780c */ /* 0x040fe20003fc4270 */
[----:B------:R-:W3:Y:S01]  /*6df0*/  MUFU.TANH R79, R79 ;  /* 0x0000004f004f7308 */ /* 0x000ee20000002400 */
[C---:B------:R-:W-:Y:S02]  /*6e00*/  ISETP.GT.AND P2, PT, R56.reuse, 0x31, PT ;  /* 0x000000313800780c */ /* 0x040fe40003f44270 */
[----:B------:R-:W-:Y:S02]  /*6e10*/  ISETP.GT.AND P3, PT, R56, 0x38, PT ;  /* 0x000000383800780c */ /* 0x000fe40003f64270 */
[----:B------:R-:W-:Y:S02]  /*6e20*/  FSEL R14, R14, -INF , P0 ;  /* 0xff8000000e0e7808 */ /* 0x000fe40000000000 */
        /* <DEDUP_REMOVED lines=15> */
[----:B------:R-:W-:Y:S01]  /*6f20*/  FSETP.NEU.FTZ.AND P0, PT, R57, -INF , PT ;  /* 0xff8000003900780b */ /* 0x000fe20003f1d000 */
[----:B------:R-:W3:Y:S01]  /*6f30*/  MUFU.TANH R58, R58 ;  /* 0x0000003a003a7308 */ /* 0x000ee20000002400 */
[----:B0-----:R-:W-:-:S02]  /*6f40*/  FSEL R127, R127, -INF , P4 ;  /* 0xff8000007f7f7808 */ /* 0x001fc40002000000 */
[----:B-1----:R-:W-:Y:S02]  /*6f50*/  FSEL R90, R90, -INF , P5 ;  /* 0xff8000005a5a7808 */ /* 0x002fe40002800000 */
[----:B----4-:R-:W-:Y:S02]  /*6f60*/  FSEL R91, R91, -INF , P6 ;  /* 0xff8000005b5b7808 */ /* 0x010fe40003000000 */
[----:B-----5:R-:W-:Y:S01]  /*6f70*/  FSEL R94, R94, -INF , P2 ;  /* 0xff8000005e5e7808 */ /* 0x020fe20001000000 */
[----:B------:R-:W0:Y:S01]  /*6f80*/  MUFU.TANH R59, R59 ;  /* 0x0000003b003b7308 */ /* 0x000e220000002400 */
[----:B------:R-:W-:Y:S02]  /*6f90*/  FSEL R95, R95, -INF , P3 ;  /* 0xff8000005f5f7808 */ /* 0x000fe40001800000 */
[C---:B------:R-:W-:Y:S02]  /*6fa0*/  ISETP.GT.AND P4, PT, R56.reuse, 0x50, PT ;  /* 0x000000503800780c */ /* 0x040fe40003f84270 */
[----:B------:R-:W-:-:S02]  /*6fb0*/  ISETP.GT.AND P5, PT, R56, 0x51, PT ;  /* 0x000000513800780c */ /* 0x000fc40003fa4270 */
[C---:B------:R-:W-:Y:S01]  /*6fc0*/  ISETP.GT.AND P6, PT, R56.reuse, 0x58, PT ;  /* 0x000000583800780c */ /* 0x040fe20003fc4270 */
[----:B------:R-:W1:Y:S01]  /*6fd0*/  MUFU.TANH R62, R62 ;  /* 0x0000003e003e7308 */ /* 0x000e620000002400 */
[C---:B------:R-:W-:Y:S02]  /*6fe0*/  ISETP.GT.AND P2, PT, R56.reuse, 0x59, PT ;  /* 0x000000593800780c */ /* 0x040fe40003f44270 */
[----:B------:R-:W-:Y:S02]  /*6ff0*/  ISETP.GT.AND P3, PT, R56, 0x60, PT ;  /* 0x000000603800780c */ /* 0x000fe40003f64270 */
[----:B------:R-:W-:Y:S02]  /*7000*/  FSEL R128, R128, RZ, P0 ;  /* 0x000000ff80807208 */ /* 0x000fe40000000000 */
[----:B------:R-:W-:Y:S01]  /*7010*/  FSEL R98, R98, -INF , P4 ;  /* 0xff80000062627808 */ /* 0x000fe20002000000 */
[----:B------:R-:W4:Y:S01]  /*7020*/  MUFU.TANH R63, R63 ;  /* 0x0000003f003f7308 */ /* 0x000f220000002400 */
[----:B------:R-:W-:Y:S01]  /*7030*/  FSEL R99, R99, -INF , P5 ;  /* 0xff80000063637808 */ /* 0x000fe20002800000 */
[--C-:B------:R-:W-:Y:S01]  /*7040*/  FFMA.FTZ R130, R7, UR20, -R128.reuse ;  /* 0x0000001407827c23 */ /* 0x100fe20008010880 */
[----:B------:R-:W-:Y:S01]  /*7050*/  FSEL R102, R102, -INF , P6 ;  /* 0xff80000066667808 */ /* 0x000fe20003000000 */
[--C-:B------:R-:W-:Y:S01]  /*7060*/  FFMA.FTZ R7, R8, UR20, -R128.reuse ;  /* 0x0000001408077c23 */ /* 0x100fe20008010880 */
[----:B--2---:R-:W-:Y:S01]  /*7070*/  FSEL R103, R103, -INF , P2 ;  /* 0xff80000067677808 */ /* 0x004fe20001000000 */
[--C-:B------:R-:W-:Y:S01]  /*7080*/  FFMA.FTZ R8, R11, UR20, -R128.reuse ;  /* 0x000000140b087c23 */ /* 0x100fe20008010880 */
[----:B---3--:R-:W-:Y:S01]  /*7090*/  FSEL R74, R74, -INF , P3 ;  /* 0xff8000004a4a7808 */ /* 0x008fe20001800000 */
[--C-:B------:R-:W-:Y:S01]  /*70a0*/  FFMA.FTZ R11, R15, UR20, -R128.reuse ;  /* 0x000000140f0b7c23 */ /* 0x100fe20008010880 */
[C---:B------:R-:W-:Y:S01]  /*70b0*/  ISETP.GT.AND P4, PT, R56.reuse, 0x61, PT ;  /* 0x000000613800780c */ /* 0x040fe20003f84270 */
[--C-:B------:R-:W-:Y:S01]  /*70c0*/  FFMA.FTZ R15, R121, UR20, -R128.reuse ;  /* 0x00000014790f7c23 */ /* 0x100fe20008010880 */
[C---:B------:R-:W-:Y:S01]  /*70d0*/  ISETP.GT.AND P5, PT, R56.reuse, 0x68, PT ;  /* 0x000000683800780c */ /* 0x040fe20003fa4270 */
[----:B------:R-:W2:Y:S01]  /*70e0*/  MUFU.TANH R66, R66 ;  /* 0x0000004200427308 */ /* 0x000ea20000002400 */
[----:B------:R-:W-:Y:S01]  /*70f0*/  ISETP.GT.AND P6, PT, R56, 0x69, PT ;  /* 0x000000693800780c */ /* 0x000fe20003fc4270 */
[--C-:B------:R-:W-:Y:S01]  /*7100*/  FFMA.FTZ R9, R12, UR20, -R128.reuse ;  /* 0x000000140c097c23 */ /* 0x100fe20008010880 */
[----:B------:R-:W-:Y:S01]  /*7110*/  ISETP.GT.AND P2, PT, R56, 0x70, PT ;  /* 0x000000703800780c */ /* 0x000fe20003f44270 */
[--C-:B------:R-:W-:Y:S01]  /*7120*/  FFMA.FTZ R12, R20, UR20, -R128.reuse ;  /* 0x00000014140c7c23 */ /* 0x100fe20008010880 */
[----:B------:R-:W-:Y:S01]  /*7130*/  ISETP.GT.AND P3, PT, R56, 0x71, PT ;  /* 0x000000713800780c */ /* 0x000fe20003f64270 */
[--C-:B------:R-:W-:Y:S01]  /*7140*/  FFMA.FTZ R20, R122, UR20, -R128.reuse ;  /* 0x000000147a147c23 */ /* 0x100fe20008010880 */
[----:B------:R-:W-:Y:S01]  /*7150*/  FSEL R75, R75, -INF , P4 ;  /* 0xff8000004b4b7808 */ /* 0x000fe20002000000 */
[----:B------:R-:W3:Y:S01]  /*7160*/  MUFU.TANH R67, R67 ;  /* 0x0000004300437308 */ /* 0x000ee20000002400 */
[----:B------:R-:W-:Y:S01]  /*7170*/  FSEL R78, R78, -INF , P5 ;  /* 0xff8000004e4e7808 */ /* 0x000fe20002800000 */
[--C-:B------:R-:W-:Y:S01]  /*7180*/  FFMA.FTZ R122, R72, UR20, -R128.reuse ;  /* 0x00000014487a7c23 */ /* 0x100fe20008010880 */
[----:B------:R-:W-:Y:S01]  /*7190*/  FSEL R68, R68, -INF , P6 ;  /* 0xff80000044447808 */ /* 0x000fe20003000000 */
[--C-:B------:R-:W-:Y:S01]  /*71a0*/  FFMA.FTZ R104, R104, UR20, -R128.reuse ;  /* 0x0000001468687c23 */ /* 0x100fe20008010880 */
[----:B------:R-:W-:Y:S01]  /*71b0*/  FSEL R79, R79, -INF , P2 ;  /* 0xff8000004f4f7808 */ /* 0x000fe20001000000 */
[--C-:B------:R-:W-:Y:S01]  /*71c0*/  FFMA.FTZ R105, R105, UR20, -R128.reuse ;  /* 0x0000001469697c23 */ /* 0x100fe20008010880 */
[----:B------:R-:W-:Y:S01]  /*71d0*/  FSEL R83, R83, -INF , P3 ;  /* 0xff80000053537808 */ /* 0x000fe20001800000 */
[----:B------:R-:W5:Y:S01]  /*71e0*/  MUFU.TANH R70, R70 ;  /* 0x0000004600467308 */ /* 0x000f620000002400 */
[----:B------:R-:W-:Y:S01]  /*71f0*/  ISETP.GT.AND P4, PT, R56, 0x78, PT ;  /* 0x000000783800780c */ /* 0x000fe20003f84270 */
[--C-:B------:R-:W-:Y:S01]  /*7200*/  FFMA.FTZ R108, R108, UR20, -R128.reuse ;  /* 0x000000146c6c7c23 */ /* 0x100fe20008010880 */
[C---:B------:R-:W-:Y:S01]  /*7210*/  ISETP.GT.AND P5, PT, R56.reuse, 0x79, PT ;  /* 0x000000793800780c */ /* 0x040fe20003fa4270 */
[--C-:B------:R-:W-:Y:S01]  /*7220*/  FFMA.FTZ R109, R109, UR20, -R128.reuse ;  /* 0x000000146d6d7c23 */ /* 0x100fe20008010880 */
[----:B------:R-:W-:Y:S01]  /*7230*/  ISETP.GT.AND P6, PT, R56, 0x80, PT ;  /* 0x000000803800780c */ /* 0x000fe20003fc4270 */
[--C-:B------:R-:W-:Y:S01]  /*7240*/  FFMA.FTZ R112, R112, UR20, -R128.reuse ;  /* 0x0000001470707c23 */ /* 0x100fe20008010880 */
[C---:B------:R-:W-:Y:S01]  /*7250*/  ISETP.GT.AND P2, PT, R56.reuse, 0x81, PT ;  /* 0x000000813800780c */ /* 0x040fe20003f44270 */
[----:B------:R-:W5:Y:S01]  /*7260*/  MUFU.TANH R71, R71 ;  /* 0x0000004700477308 */ /* 0x000f620000002400 */
[----:B------:R-:W-:Y:S01]  /*7270*/  ISETP.GT.AND P3, PT, R56, 0x88, PT ;  /* 0x000000883800780c */ /* 0x000fe20003f64270 */
[--C-:B------:R-:W-:Y:S01]  /*7280*/  FFMA.FTZ R113, R113, UR20, -R128.reuse ;  /* 0x0000001471717c23 */ /* 0x100fe20008010880 */
[----:B------:R-:W-:Y:S01]  /*7290*/  FMNMX.FTZ R121, R80, R5, !PT ;  /* 0x0000000550797209 */ /* 0x000fe20007810000 */
[--C-:B------:R-:W-:Y:S01]  /*72a0*/  FFMA.FTZ R116, R116, UR20, -R128.reuse ;  /* 0x0000001474747c23 */ /* 0x100fe20008010880 */
[----:B------:R-:W-:Y:S01]  /*72b0*/  FSEL R86, R86, -INF , P4 ;  /* 0xff80000056567808 */ /* 0x000fe20002000000 */
[--C-:B------:R-:W-:Y:S01]  /*72c0*/  FFMA.FTZ R117, R117, UR20, -R128.reuse ;  /* 0x0000001475757c23 */ /* 0x100fe20008010880 */
[----:B------:R-:W-:Y:S01]  /*72d0*/  FSEL R87, R87, -INF , P5 ;  /* 0xff80000057577808 */ /* 0x000fe20002800000 */
[----:B------:R-:W-:Y:S01]  /*72e0*/  MUFU.EX2 R130, R130 ;  /* 0x0000008200827308 */ /* 0x000fe20000000800 */
[----:B------:R-:W-:Y:S01]  /*72f0*/  FSEL R58, R58, -INF , P6 ;  /* 0xff8000003a3a7808 */ /* 0x000fe20003000000 */
[--C-:B------:R-:W-:Y:S01]  /*7300*/  FFMA.FTZ R88, R88, UR20, -R128.reuse ;  /* 0x0000001458587c23 */ /* 0x100fe20008010880 */
[----:B0-----:R-:W-:Y:S01]  /*7310*/  FSEL R59, R59, -INF , P2 ;  /* 0xff8000003b3b7808 */ /* 0x001fe20001000000 */
[--C-:B------:R-:W-:Y:S01]  /*7320*/  FFMA.FTZ R89, R89, UR20, -R128.reuse ;  /* 0x0000001459597c23 */ /* 0x100fe20008010880 */
[----:B-1----:R-:W-:Y:S01]  /*7330*/  FSEL R62, R62, -INF , P3 ;  /* 0xff8000003e3e7808 */ /* 0x002fe20001800000 */
[--C-:B------:R-:W-:Y:S01]  /*7340*/  FFMA.FTZ R92, R92, UR20, -R128.reuse ;  /* 0x000000145c5c7c23 */ /* 0x100fe20008010880 */
[C---:B------:R-:W-:Y:S01]  /*7350*/  ISETP.GT.AND P4, PT, R56.reuse, 0x89, PT ;  /* 0x000000893800780c */ /* 0x040fe20003f84270 */
[----:B------:R-:W-:Y:S01]  /*7360*/  MUFU.EX2 R7, R7 ;  /* 0x0000000700077308 */ /* 0x000fe20000000800 */
[C---:B------:R-:W-:Y:S01]  /*7370*/  ISETP.GT.AND P5, PT, R56.reuse, 0x90, PT ;  /* 0x000000903800780c */ /* 0x040fe20003fa4270 */
[--C-:B------:R-:W-:Y:S01]  /*7380*/  FFMA.FTZ R93, R93, UR20, -R128.reuse ;  /* 0x000000145d5d7c23 */ /* 0x100fe20008010880 */
[----:B------:R-:W-:Y:S01]  /*7390*/  ISETP.GT.AND P6, PT, R56, 0x91, PT ;  /* 0x000000913800780c */ /* 0x000fe20003fc4270 */
[--C-:B------:R-:W-:Y:S01]  /*73a0*/  FFMA.FTZ R96, R96, UR20, -R128.reuse ;  /* 0x0000001460607c23 */ /* 0x100fe20008010880 */
[C---:B------:R-:W-:Y:S01]  /*73b0*/  ISETP.GT.AND P2, PT, R56.reuse, 0x98, PT ;  /* 0x000000983800780c */ /* 0x040fe20003f44270 */
[--C-:B------:R-:W-:Y:S01]  /*73c0*/  FFMA.FTZ R97, R97, UR20, -R128.reuse ;  /* 0x0000001461617c23 */ /* 0x100fe20008010880 */
[----:B------:R-:W-:Y:S01]  /*73d0*/  ISETP.GT.AND P3, PT, R56, 0x99, PT ;  /* 0x000000993800780c */ /* 0x000fe20003f64270 */
[----:B------:R-:W-:Y:S01]  /*73e0*/  MUFU.EX2 R8, R8 ;  /* 0x0000000800087308 */ /* 0x000fe20000000800 */
[----:B------:R-:W-:Y:S01]  /*73f0*/  FMNMX.FTZ R56, R10, R121, !PT ;  /* 0x000000790a387209 */ /* 0x000fe20007810000 */
[--C-:B------:R-:W-:Y:S01]  /*7400*/  FFMA.FTZ R100, R100, UR20, -R128.reuse ;  /* 0x0000001464647c23 */ /* 0x100fe20008010880 */
[----:B----4-:R-:W-:Y:S01]  /*7410*/  FSEL R63, R63, -INF , P4 ;  /* 0xff8000003f3f7808 */ /* 0x010fe20002000000 */
[--C-:B------:R-:W-:Y:S01]  /*7420*/  FFMA.FTZ R101, R101, UR20, -R128.reuse ;  /* 0x0000001465657c23 */ /* 0x100fe20008010880 */
[----:B------:R-:W-:Y:S01]  /*7430*/  FMNMX.FTZ R121, R13, R56, !PT ;  /* 0x000000380d797209 */ /* 0x000fe20007810000 */
[--C-:B------:R-:W-:Y:S01]  /*7440*/  FFMA.FTZ R73, R73, UR20, -R128.reuse ;  /* 0x0000001449497c23 */ /* 0x100fe20008010880 */
[----:B--2---:R-:W-:Y:S01]  /*7450*/  FSEL R72, R66, -INF , P5 ;  /* 0xff80000042487808 */ /* 0x004fe20002800000 */
[--C-:B------:R-:W-:Y:S01]  /*7460*/  FFMA.FTZ R76, R76, UR20, -R128.reuse ;  /* 0x000000144c4c7c23 */ /* 0x100fe20008010880 */
[----:B------:R-:W-:Y:S01]  /*7470*/  FMNMX.FTZ R56, R14, R121, !PT ;  /* 0x000000790e387209 */ /* 0x000fe20007810000 */
[----:B------:R0:W-:Y:S01]  /*7480*/  MUFU.EX2 R66, R122 ;  /* 0x0000007a00427308 */ /* 0x0001e20000000800 */
[----:B---3--:R-:W-:Y:S01]  /*7490*/  FSEL R67, R67, -INF , P6 ;  /* 0xff80000043437808 */ /* 0x008fe20003000000 */
[--C-:B------:R-:W-:Y:S01]  /*74a0*/  FFMA.FTZ R77, R77, UR20, -R128.reuse ;  /* 0x000000144d4d7c23 */ /* 0x100fe20008010880 */
[----:B------:R-:W-:Y:S01]  /*74b0*/  FMNMX.FTZ R121, R21, R56, !PT ;  /* 0x0000003815797209 */ /* 0x000fe20007810000 */
[--C-:B------:R-:W-:Y:S01]  /*74c0*/  FFMA.FTZ R60, R60, UR20, -R128.reuse ;  /* 0x000000143c3c7c23 */ /* 0x100fe20008010880 */
[----:B-----5:R-:W-:Y:S01]  /*74d0*/  FSEL R70, R70, -INF , P2 ;  /* 0xff80000046467808 */ /* 0x020fe20001000000 */
[--C-:B------:R-:W-:Y:S01]  /*74e0*/  FFMA.FTZ R61, R61, UR20, -R128.reuse ;  /* 0x000000143d3d7c23 */ /* 0x100fe20008010880 */
[----:B------:R-:W-:Y:S01]  /*74f0*/  FMNMX.FTZ R56, R120, R121, !PT ;  /* 0x0000007978387209 */ /* 0x000fe20007810000 */
[--C-:B------:R-:W-:Y:S01]  /*7500*/  FFMA.FTZ R64, R64, UR20, -R128.reuse ;  /* 0x0000001440407c23 */ /* 0x100fe20008010880 */
[----:B------:R-:W-:Y:S01]  /*7510*/  FSEL R71, R71, -INF , P3 ;  /* 0xff80000047477808 */ /* 0x000fe20001800000 */
[--C-:B0-----:R-:W-:Y:S01]  /*7520*/  FFMA.FTZ R122, R81, UR20, -R128.reuse ;  /* 0x00000014517a7c23 */ /* 0x101fe20008010880 */
[----:B------:R-:W-:Y:S01]  /*7530*/  FMNMX.FTZ R121, R123, R56, !PT ;  /* 0x000000387b797209 */ /* 0x000fe20007810000 */
[--C-:B------:R-:W-:Y:S01]  /*7540*/  FFMA.FTZ R81, R84, UR20, -R128.reuse ;  /* 0x0000001454517c23 */ /* 0x100fe20008010880 */
[----:B------:R-:W-:-:S01]  /*7550*/  FFMA.FTZ R84, R85, UR20, -R128 ;  /* 0x0000001455547c23 */ /* 0x000fc20008010880 */
[--C-:B------:R-:W-:Y:S01]  /*7560*/  FFMA.FTZ R85, R126, UR20, -R128.reuse ;  /* 0x000000147e557c23 */ /* 0x100fe20008010880 */
[----:B------:R-:W-:Y:S01]  /*7570*/  FMNMX.FTZ R121, R124, R121, !PT ;  /* 0x000000797c797209 */ /* 0x000fe20007810000 */
[--C-:B------:R-:W-:Y:S01]  /*7580*/  FFMA.FTZ R126, R119, UR20, -R128.reuse ;  /* 0x00000014777e7c23 */ /* 0x100fe20008010880 */
[----:B------:R-:W-:Y:S01]  /*7590*/  MOV R119, UR20 ;  /* 0x0000001400777c02 */ /* 0x000fe20008000f00 */
        /* <DEDUP_REMOVED lines=48> */
[----:B------:R-:W-:Y:S01]  /*78a0*/  FMNMX.FTZ R56, R70, R121, !PT ;  /* 0x0000007946387209 */ /* 0x000fe20007810000 */
[----:B------:R-:W-:-:S02]  /*78b0*/  FFMA.FTZ R121, R125, UR20, -R128 ;  /* 0x000000147d797c23 */ /* 0x000fc40008010880 */
[----:B------:R-:W-:Y:S01]  /*78c0*/  MUFU.EX2 R92, R92 ;  /* 0x0000005c005c7308 */ /* 0x000fe20000000800 */
[----:B------:R-:W-:-:S05]  /*78d0*/  FMNMX.FTZ R56, R71, R56, !PT ;  /* 0x0000003847387209 */ /* 0x000fca0007810000 */
[----:B------:R-:W0:Y:S02]  /*78e0*/  SHFL.BFLY PT, R129, R56, 0x2, 0x1f ;  /* 0x0c401f0038817f89 */ /* 0x000e2400000e0000 */
[----:B------:R-:W-:Y:S08]  /*78f0*/  MUFU.EX2 R93, R93 ;  /* 0x0000005d005d7308 */ /* 0x000ff00000000800 */
[----:B------:R-:W-:Y:S08]  /*7900*/  MUFU.EX2 R96, R96 ;  /* 0x0000006000607308 */ /* 0x000ff00000000800 */
[----:B------:R-:W-:Y:S01]  /*7910*/  MUFU.EX2 R97, R97 ;  /* 0x0000006100617308 */ /* 0x000fe20000000800 */
[----:B0-----:R-:W-:-:S02]  /*7920*/  FMNMX.FTZ R125, R56, R129, !PT ;  /* 0x00000081387d7209 */ /* 0x001fc40007810000 */
[----:B------:R-:W-:-:S05]  /*7930*/  FSEL R129, R57, RZ, P0 ;  /* 0x000000ff39817208 */ /* 0x000fca0000000000 */
[----:B------:R-:W-:Y:S01]  /*7940*/  MUFU.EX2 R100, R100 ;  /* 0x0000006400647308 */ /* 0x000fe20000000800 */
[----:B------:R-:W0:Y:S01]  /*7950*/  SHFL.BFLY PT, R56, R125, 0x1, 0x1f ;  /* 0x0c201f007d387f89 */ /* 0x000e2200000e0000 */
[----:B------:R-:W-:-:S06]  /*7960*/  FADD.FTZ R129, -R129, R6 ;  /* 0x0000000681817221 */ /* 0x000fcc0000010100 */
[----:B------:R-:W-:Y:S08]  /*7970*/  MUFU.EX2 R101, R101 ;  /* 0x0000006500657308 */ /* 0x000ff00000000800 */
[----:B------:R-:W-:Y:S08]  /*7980*/  MUFU.EX2 R73, R73 ;  /* 0x0000004900497308 */ /* 0x000ff00000000800 */
[----:B------:R-:W-:Y:S01]  /*7990*/  MUFU.EX2 R76, R76 ;  /* 0x0000004c004c7308 */ /* 0x000fe20000000800 */
[----:B0-----:R-:W-:-:S04]  /*79a0*/  FMNMX.FTZ R56, R125, R56, !PT ;  /* 0x000000387d387209 */ /* 0x001fc80007810000 */
[C---:B------:R-:W-:Y:S01]  /*79b0*/  FSETP.NEU.FTZ.AND P2, PT, R56.reuse, -INF , PT ;  /* 0xff8000003800780b */ /* 0x040fe20003f5d000 */
[----:B------:R-:W-:-:S02]  /*79c0*/  FFMA.FTZ R119, R56, R119, -8 ;  /* 0xc100000038777423 */ /* 0x000fc40000010077 */
[----:B------:R-:W-:Y:S01]  /*79d0*/  MUFU.EX2 R77, R77 ;  /* 0x0000004d004d7308 */ /* 0x000fe20000000800 */
[----:B------:R-:W-:Y:S02]  /*79e0*/  FSEL R6, R56, RZ, P2 ;  /* 0x000000ff38067208 */ /* 0x000fe40001000000 */
[----:B------:R-:W-:-:S03]  /*79f0*/  FSEL R119, R119, RZ, P2 ;  /* 0x000000ff77777208 */ /* 0x000fc60001000000 */
[----:B------:R-:W-:Y:S01]  /*7a00*/  FADD.FTZ R6, -R6, R5 ;  /* 0x0000000506067221 */ /* 0x000fe20000010100 */
[----:B------:R-:W-:Y:S01]  /*7a10*/  FMUL.FTZ R5, R129, UR20 ;  /* 0x0000001481057c20 */ /* 0x000fe20008410000 */
        /* <DEDUP_REMOVED lines=46> */
[----:B------:R-:W-:-:S07]  /*7d00*/  FFMA.FTZ R71, R71, UR20, -R119 ;  /* 0x0000001447477c23 */ /* 0x000fce0008010877 */
        /* <DEDUP_REMOVED lines=12> */
[----:B------:R-:W-:-:S07]  /*7dd0*/  FADD.FTZ R3, R11, R128 ;  /* 0x000000800b037221 */ /* 0x000fce0000010000 */
[----:B------:R-:W2:Y:S08]  /*7de0*/  MUFU.EX2 R123, R123 ;  /* 0x0000007b007b7308 */ /* 0x000eb00000000800 */
[----:B------:R-:W3:Y:S08]  /*7df0*/  MUFU.EX2 R106, R106 ;  /* 0x0000006a006a7308 */ /* 0x000ef00000000800 */
[----:B------:R5:W-:Y:S08]  /*7e00*/  MUFU.EX2 R124, R99 ;  /* 0x00000063007c7308 */ /* 0x000bf00000000800 */
[----:B------:R-:W4:Y:S01]  /*7e10*/  MUFU.EX2 R107, R107 ;  /* 0x0000006b006b7308 */ /* 0x000f220000000800 */
[----:B-----5:R-:W-:-:S01]  /*7e20*/  FADD.FTZ R99, R21, R2 ;  /* 0x0000000215637221 */ /* 0x020fc20000010000 */
[----:B------:R-:W-:-:S03]  /*7e30*/  FADD.FTZ R2, R12, R3 ;  /* 0x000000030c027221 */ /* 0x000fc60000010000 */
[----:B0-----:R-:W-:Y:S01]  /*7e40*/  FADD.FTZ R99, R80, R99 ;  /* 0x0000006350637221 */ /* 0x001fe20000010000 */
[----:B------:R-:W-:-:S02]  /*7e50*/  FADD.FTZ R3, R15, R2 ;  /* 0x000000020f037221 */ /* 0x000fc40000010000 */
[----:B------:R-:W0:Y:S01]  /*7e60*/  MUFU.EX2 R110, R110 ;  /* 0x0000006e006e7308 */ /* 0x000e220000000800 */
[----:B-1----:R-:W-:-:S01]  /*7e70*/  FADD.FTZ R2, R120, R99 ;  /* 0x0000006378027221 */ /* 0x002fc20000010000 */
[----:B------:R-:W-:-:S03]  /*7e80*/  FADD.FTZ R3, R20, R3 ;  /* 0x0000000314037221 */ /* 0x000fc60000010000 */
[----:B--2---:R-:W-:Y:S01]  /*7e90*/  FADD.FTZ R99, R123, R2 ;  /* 0x000000027b637221 */ /* 0x004fe20000010000 */
[----:B------:R-:W-:-:S02]  /*7ea0*/  FADD.FTZ R2, R104, R3 ;  /* 0x0000000368027221 */ /* 0x000fc40000010000 */
[----:B------:R-:W1:Y:S01]  /*7eb0*/  MUFU.EX2 R111, R111 ;  /* 0x0000006f006f7308 */ /* 0x000e620000000800 */
[----:B---3--:R-:W-:-:S01]  /*7ec0*/  FADD.FTZ R128, R106, R99 ;  /* 0x000000636a807221 */ /* 0x008fc20000010000 */
        /* <DEDUP_REMOVED lines=25> */
[----:B------:R-:W2:Y:S08]  /*8060*/  MUFU.EX2 R94, R94 ;  /* 0x0000005e005e7308 */ /* 0x000eb00000000800 */
[----:B------:R-:W3:Y:S08]  /*8070*/  MUFU.EX2 R95, R95 ;  /* 0x0000005f005f7308 */ /* 0x000ef00000000800 */
[----:B------:R0:W-:Y:S08]  /*8080*/  MUFU.EX2 R99, R68 ;  /* 0x0000004400637308 */ /* 0x0001f00000000800 */
[----:B------:R-:W4:Y:S01]  /*8090*/  MUFU.EX2 R102, R102 ;  /* 0x0000006600667308 */ /* 0x000f220000000800 */
[----:B0-----:R-:W-:-:S04]  /*80a0*/  FADD.FTZ R68, R90, R119 ;  /* 0x000000775a447221 */ /* 0x001fc80000010000 */
[----:B-1----:R-:W-:-:S03]  /*80b0*/  FADD.FTZ R119, R91, R68 ;  /* 0x000000445b777221 */ /* 0x002fc60000010000 */
[----:B------:R-:W0:Y:S01]  /*80c0*/  MUFU.EX2 R103, R103 ;  /* 0x0000006700677308 */ /* 0x000e220000000800 */
[----:B--2---:R-:W-:-:S01]  /*80d0*/  FADD.FTZ R68, R94, R119 ;  /* 0x000000775e447221 */ /* 0x004fc20000010000 */
[----:B------:R-:W-:-:S03]  /*80e0*/  FADD.FTZ R119, R97, R2 ;  /* 0x0000000261777221 */ /* 0x000fc60000010000 */
[----:B---3--:R-:W-:Y:S01]  /*80f0*/  FADD.FTZ R68, R95, R68 ;  /* 0x000000445f447221 */ /* 0x008fe20000010000 */
[----:B------:R-:W-:-:S02]  /*8100*/  FADD.FTZ R2, R100, R119 ;  /* 0x0000007764027221 */ /* 0x000fc40000010000 */
[----:B------:R-:W1:Y:S01]  /*8110*/  MUFU.EX2 R74, R74 ;  /* 0x0000004a004a7308 */ /* 0x000e620000000800 */
[----:B------:R-:W-:-:S04]  /*8120*/  FADD.FTZ R3, R79, R68 ;  /* 0x000000444f037221 */ /* 0x000fc80000010000 */
[----:B------:R-:W-:-:S03]  /*8130*/  FADD.FTZ R3, R124, R3 ;  /* 0x000000037c037221 */ /* 0x000fc60000010000 */
[----:B------:R-:W2:Y:S01]  /*8140*/  MUFU.EX2 R75, R75 ;  /* 0x0000004b004b7308 */ /* 0x000ea20000000800 */
[----:B----4-:R-:W-:-:S01]  /*8150*/  FADD.FTZ R68, R102, R3 ;  /* 0x0000000366447221 */ /* 0x010fc20000010000 */
[----:B------:R-:W-:-:S03]  /*8160*/  FADD.FTZ R3, R101, R2 ;  /* 0x0000000265037221 */ /* 0x000fc60000010000 */
[----:B0-----:R-:W-:Y:S01]  /*8170*/  FADD.FTZ R119, R103, R68 ;  /* 0x0000004467777221 */ /* 0x001fe20000010000 */
[----:B------:R-:W-:-:S02]  /*8180*/  FADD.FTZ R2, R66, R3 ;  /* 0x0000000342027221 */ /* 0x000fc40000010000 */
        /* <DEDUP_REMOVED lines=58> */
.L_x_15624:
        /* <DEDUP_REMOVED lines=83> */
.L_x_15614:
        /* <DEDUP_REMOVED lines=8> */
.L_x_15637:
[----:B------:R-:W-:-:S04]  /*8ae0*/  UIADD3 UR46, UR21, 0x1, URZ ;  /* 0x00000001152e7890 */ /* 0x000fc8000fffe03f */
[----:B------:R-:W-:-:S04]  /*8af0*/  UISETP.NE.AND UP0, UPT, UR46, 0x2, UPT ;  /* 0x000000022e00788c */ /* 0x000fc8000bf05270 */
[----:B------:R-:W-:Y:S02]  /*8b00*/  USEL UR47, URZ, 0x1, UP0 ;  /* 0x000000013f2f7887 */ /* 0x000fe40008000000 */
[----:B------:R-:W-:Y:S02]  /*8b10*/  USEL UR46, UR46, URZ, UP0 ;  /* 0x0000003f2e2e7287 */ /* 0x000fe40008000000 */
[----:B------:R-:W-:Y:S01]  /*8b20*/  ULOP3.LUT UR47, UR22, UR47, URZ, 0x3c, !UPT ;  /* 0x0000002f162f7292 */ /* 0x000fe2000f8e3c3f */
[----:B------:R-:W-:Y:S11]  /*8b30*/  @!P1 BRA `(.L_x_15627) ;  /* 0x0000000000049947 */ /* 0x000ff60003800000 */
[----:B------:R-:W-:Y:S01]  /*8b40*/  BPT.TRAP 0x1 ;  /* 0x000000040000795c */ /* 0x000fe20000300000 */
.L_x_15627:
[----:B------:R-:W-:Y:S01]  /*8b50*/  ULEA UR6, UR46, UR45, 0x3 ;  /* 0x0000002d2e067291 */ /* 0x000fe2000f8e183f */
[----:B------:R-:W-:-:S05]  /*8b60*/  IMAD.U32 R7, RZ, RZ, UR47 ;  /* 0x0000002fff077e24 */ /* 0x000fca000f8e00ff */
[----:B------:R-:W-:-:S04]  /*8b70*/  SHF.L.U32 R7, R7, 0x1f, RZ ;  /* 0x0000001f07077819 */ /* 0x000fc800000006ff */
[----:B------:R0:W1:Y:S01]  /*8b80*/  SYNCS.PHASECHK.TRANS64.TRYWAIT P0, [UR6+0x13230], R7 ;  /* 0x01323007ff0075a7 */ /* 0x0000620008000146 */
[----:B------:R-:W-:Y:S05]  /*8b90*/  @!P1 BRA `(.L_x_15628) ;  /* 0x0000000000049947 */ /* 0x000fea0003800000 */
[----:B------:R-:W-:Y:S01]  /*8ba0*/  BPT.TRAP 0x1 ;  /* 0x000000040000795c */ /* 0x000fe20000300000 */
.L_x_15628:
[----:B-1----:R-:W-:Y:S05]  /*8bb0*/  @P0 BRA `(.L_x_15629) ;  /* 0x0000000000080947 */ /* 0x002fea0003800000 */
[----:B------:R-:W1:Y:S02]  /*8bc0*/  SYNCS.PHASECHK.TRANS64.TRYWAIT P0, [UR6+0x13230], R7 ;  /* 0x01323007ff0075a7 */ /* 0x000e640008000146 */
[----:B-1----:R-:W-:Y:S05]  /*8bd0*/  @!P0 BRA `(.L_x_15630) ;  /* 0x000000d400748947 */ /* 0x002fea0003800000 */
.L_x_15629:
        /* <DEDUP_REMOVED lines=64> */
.L_x_15631:
[----:B------:R-:W-:Y:S01]  /*8fe0*/  ULEA UR11, UR21, UR45, 0x3 ;  /* 0x0000002d150b7291 */ /* 0x000fe2000f8e183f */
[----:B01----:R-:W-:-:S05]  /*8ff0*/  IMAD.U32 R7, RZ, RZ, UR22 ;  /* 0x00000016ff077e24 */ /* 0x003fca000f8e00ff */
[----:B------:R-:W-:-:S04]  /*9000*/  SHF.L.U32 R7, R7, 0x1f, RZ ;  /* 0x0000001f07077819 */ /* 0x000fc800000006ff */
[----:B------:R0:W1:Y:S01]  /*9010*/  SYNCS.PHASECHK.TRANS64.TRYWAIT P0, [UR11+0x13250], R7 ;  /* 0x01325007ff0075a7 */ /* 0x000062000800014b */
[----:B------:R-:W-:Y:S05]  /*9020*/  @!P1 BRA `(.L_x_15632) ;  /* 0x0000000000049947 */ /* 0x000fea0003800000 */
[----:B------:R-:W-:Y:S01]  /*9030*/  BPT.TRAP 0x1 ;  /* 0x000000040000795c */ /* 0x000fe20000300000 */
.L_x_15632:
[----:B-1----:R-:W-:Y:S05]  /*9040*/  @P0 BRA `(.L_x_15633) ;  /* 0x0000000000080947 */ /* 0x002fea0003800000 */
[----:B------:R-:W1:Y:S02]  /*9050*/  SYNCS.PHASECHK.TRANS64.TRYWAIT P0, [UR11+0x13250], R7 ;  /* 0x01325007ff0075a7 */ /* 0x000e64000800014b */
[----:B-1----:R-:W-:Y:S05]  /*9060*/  @!P0 BRA `(.L_x_15634) ;  /* 0x000000d000688947 */ /* 0x002fea0003800000 */
.L_x_15633:
        /* <DEDUP_REMOVED lines=32> */
.L_x_15635:
        /* <DEDUP_REMOVED lines=504> */
.L_x_15636:
        /* <DEDUP_REMOVED lines=83> */
.L_x_15626:
[----:B------:R-:W-:Y:S06]  /*b720*/  BAR.ARV 0x8, 0x200 ;  /* 0x0208000000007b1d */ /* 0x000fec0000002000 */
[----:B------:R-:W-:Y:S05]  /*b730*/  @!P1 BRA `(.L_x_15638) ;  /* 0x0000000000049947 */ /* 0x000fea0003800000 */
[----:B------:R-:W-:Y:S01]  /*b740*/  BPT.TRAP 0x1 ;  /* 0x000000040000795c */ /* 0x000fe20000300000 */
.L_x_15638:
[----:B------:R-:W-:Y:S01]  /*b750*/  ULEA UR5, UR46, UR45, 0x3 ;  /* 0x0000002d2e057291 */ /* 0x000fe2000f8e183f */
[----:B------:R-:W-:-:S05]  /*b760*/  IMAD.U32 R0, RZ, RZ, UR47 ;  /* 0x0000002fff007e24 */ /* 0x000fca000f8e00ff */
[----:B------:R-:W-:-:S04]  /*b770*/  SHF.L.U32 R0, R0, 0x1f, RZ ;  /* 0x0000001f00007819 */ /* 0x000fc800000006ff */
[----:B------:R0:W1:Y:S01]  /*b780*/  SYNCS.PHASECHK.TRANS64.TRYWAIT P0, [UR5+0x13250], R0 ;  /* 0x01325000ff0075a7 */ /* 0x0000620008000145 */
[----:B------:R-:W-:Y:S05]  /*b790*/  @!P1 BRA `(.L_x_15639) ;  /* 0x0000000000049947 */ /* 0x000fea0003800000 */
[----:B------:R-:W-:Y:S01]  /*b7a0*/  BPT.TRAP 0x1 ;  /* 0x000000040000795c */ /* 0x000fe20000300000 */
.L_x_15639:
[----:B-1----:R-:W-:Y:S05]  /*b7b0*/  @P0 BRA `(.L_x_15640) ;  /* 0x0000000000080947 */ /* 0x002fea0003800000 */
[----:B------:R-:W1:Y:S02]  /*b7c0*/  SYNCS.PHASECHK.TRANS64.TRYWAIT P0, [UR5+0x13250], R0 ;  /* 0x01325000ff0075a7 */ /* 0x000e640008000145 */
[----:B-1----:R-:W-:Y:S05]  /*b7d0*/  @!P0 BRA `(.L_x_15641) ;  /* 0x000000a800a48947 */ /* 0x002fea0003800000 */
.L_x_15640:
        /* <DEDUP_REMOVED lines=14> */
[C---:B01----:R-:W-:Y:S02]  /*b8c0*/  @P0 IMAD R0, R6.reuse, UR38, RZ ;  /* 0x0000002606000c24 */ /* 0x043fe4000f8e02ff */
[----:B------:R-:W-:-:S04]  /*b8d0*/  @P0 IMAD.WIDE.U32 R4, R6, UR37, RZ ;  /* 0x0000002506040c25 */ /* 0x000fc8000f8e00ff */
[----:B------:R-:W-:Y:S01]  /*b8e0*/  @P0 IMAD R7, R7, UR37, R0 ;  /* 0x0000002507070c24 */ /* 0x000fe2000f8e0200 */
[----:B------:R-:W-:-:S03]  /*b8f0*/  MOV R0, 0x3f800000 ;  /* 0x3f80000000007802 */ /* 0x000fc60000000f00 */
[----:B------:R-:W-:Y:S02]  /*b900*/  @P0 IMAD.IADD R5, R5, 0x1, R7 ;  /* 0x0000000105050824 */ /* 0x000fe400078e0207 */
        /* <DEDUP_REMOVED lines=18> */
[----:B0-----:R-:W0:Y:S01]  /*ba30*/  SHFL.BFLY PT, R7, R2, 0x2, 0x1f ;  /* 0x0c401f0002077f89 */ /* 0x001e2200000e0000 */
[----:B------:R-:W-:Y:S02]  /*ba40*/  WARPGROUP.DEPBAR.LE gsb0, 0x0 ;  /* 0x00008000000079c5 */ /* 0x000fe40000010000 */
[----:B------:R-:W-:-:S06]  /*ba50*/  WARPGROUP.ARRIVE ;  /* 0x00000000000079c5 */ /* 0x000fcc0000000000 */
[----:B------:R-:W-:Y:S01]  /*ba60*/  QGMMA.64x64x32.F32.E4M3.E4M3 R24, R140, gdesc[UR4], R24, gsb0 ;  /* 0x00e000048c187df3 */ /* 0x000fe20008000818 */
[----:B-1----:R-:W-:-:S01]  /*ba70*/  FADD.FTZ R4, R4, R3 ;  /* 0x0000000304047221 */ /* 0x002fc20000010000 */
[----:B------:R-:W-:Y:S01]  /*ba80*/  UIADD3 UR6, UR4, 0x200, URZ ;  /* 0x0000020004067890 */ /* 0x000fe2000fffe03f */
[----:B0-----:R-:W-:-:S01]  /*ba90*/  FADD.FTZ R7, R7, R2 ;  /* 0x0000000207077221 */ /* 0x001fc20000010000 */
[----:B------:R-:W-:Y:S02]  /*baa0*/  UMOV UR7, 0xc0000010 ;  /* 0xc000001000077882 */ /* 0x000fe40000000000 */
[----:B------:R-:W0:Y:S04]  /*bab0*/  SHFL.BFLY PT, R5, R4, 0x1, 0x1f ;  /* 0x0c201f0004057f89 */ /* 0x000e2800000e0000 */
        /* <DEDUP_REMOVED lines=33> */
.L_x_15642:
        /* <DEDUP_REMOVED lines=42> */
.L_x_15606:
        /* <DEDUP_REMOVED lines=60> */
[----:B--2---:R-:W-:Y:S01]  /*c330*/  IMAD.WIDE R2, R12, 0x2, R42 ;  /* 0x000000020c027825 */ /* 0x004fe200078e022a */
[----:B------:R-:W-:Y:S02]  /*c340*/  SEL R12, R38, R39, P0 ;  /* 0x00000027260c7207 */ /* 0x000fe40000000000 */
[C---:B------:R-:W-:Y:S02]  /*c350*/  IADD3 R9, P3, R2.reuse, 0x20, RZ ;  /* 0x0000002002097810 */ /* 0x040fe40007f7e0ff */
[----:B------:R-:W-:-:S02]  /*c360*/  LOP3.LUT R7, R2, 0x380, RZ, 0xc0, !PT ;  /* 0x0000038002077812 */ /* 0x000fc400078ec0ff */
[C---:B------:R-:W-:Y:S02]  /*c370*/  IADD3 R13, P2, R2.reuse, 0x40, RZ ;  /* 0x00000040020d7810 */ /* 0x040fe40007f5e0ff */
[----:B------:R-:W-:Y:S02]  /*c380*/  LOP3.LUT R8, R9, 0x380, RZ, 0xc0, !PT ;  /* 0x0000038009087812 */ /* 0x000fe400078ec0ff */
[----:B------:R-:W-:Y:S02]  /*c390*/  IADD3 R30, P1, R2, 0x60, RZ ;  /* 0x00000060021e7810 */ /* 0x000fe40007f3e0ff */
[----:B------:R-:W-:Y:S02]  /*c3a0*/  SHF.R.U64 R7, R7, 0x3, RZ ;  /* 0x0000000307077819 */ /* 0x000fe400000012ff */
[----:B------:R-:W-:Y:S01]  /*c3b0*/  LOP3.LUT R4, R13, 0x380, RZ, 0xc0, !PT ;  /* 0x000003800d047812 */ /* 0x000fe200078ec0ff */
[----:B------:R-:W-:Y:S01]  /*c3c0*/  IMAD.X R5, RZ, RZ, R3, P1 ;  /* 0x000000ffff057224 */ /* 0x000fe200008e0603 */
[----:B------:R-:W-:-:S02]  /*c3d0*/  SHF.R.U64 R8, R8, 0x3, RZ ;  /* 0x0000000308087819 */ /* 0x000fc400000012ff */
[----:B------:R-:W-:Y:S02]  /*c3e0*/  LOP3.LUT R15, R30, 0x380, RZ, 0xc0, !PT ;  /* 0x000003801e0f7812 */ /* 0x000fe400078ec0ff */
[----:B------:R-:W-:Y:S01]  /*c3f0*/  LOP3.LUT R2, R7, R2, RZ, 0x3c, !PT ;  /* 0x0000000207027212 */ /* 0x000fe200078e3cff */
[--C-:B------:R-:W-:Y:S01]  /*c400*/  IMAD.X R7, RZ, RZ, R3.reuse, P2 ;  /* 0x000000ffff077224 */ /* 0x100fe200010e0603 */
[----:B------:R-:W-:Y:S02]  /*c410*/  SHF.R.U64 R4, R4, 0x3, RZ ;  /* 0x0000000304047819 */ /* 0x000fe400000012ff */
[----:B------:R-:W-:Y:S01]  /*c420*/  LOP3.LUT R8, R8, R9, RZ, 0x3c, !PT ;  /* 0x0000000908087212 */ /* 0x000fe200078e3cff */
[----:B------:R-:W-:Y:S01]  /*c430*/  IMAD.X R9, RZ, RZ, R3, P3 ;  /* 0x000000ffff097224 */ /* 0x000fe200018e0603 */
[----:B------:R-:W-:Y:S02]  /*c440*/  SHF.R.U64 R15, R15, 0x3, RZ ;  /* 0x000000030f0f7819 */ /* 0x000fe400000012ff */
[----:B------:R-:W-:-:S02]  /*c450*/  MOV R67, R2 ;  /* 0x0000000200437202 */ /* 0x000fc40000000f00 */
[----:B------:R-:W-:Y:S02]  /*c460*/  LOP3.LUT R6, R4, R13, RZ, 0x3c, !PT ;  /* 0x0000000d04067212 */ /* 0x000fe400078e3cff */
[----:B------:R-:W-:Y:S02]  /*c470*/  LOP3.LUT R4, R15, R30, RZ, 0x3c, !PT ;  /* 0x0000001e0f047212 */ /* 0x000fe400078e3cff */
[----:B------:R-:W-:Y:S02]  /*c480*/  MOV R30, R6 ;  /* 0x00000006001e7202 */ /* 0x000fe40000000f00 */
[----:B------:R-:W-:Y:S02]  /*c490*/  MOV R65, R4 ;  /* 0x0000000400417202 */ /* 0x000fe40000000f00 */
[----:B------:R-:W-:Y:S02]  /*c4a0*/  MOV R66, R8 ;  /* 0x0000000800427202 */ /* 0x000fe40000000f00 */
[----:B---3--:R-:W-:Y:S01]  /*c4b0*/  LOP3.LUT R3, R11, 0x2, RZ, 0x3c, !PT ;  /* 0x000000020b037812 */ /* 0x008fe200078e3cff */
[----:B------:R-:W-:Y:S04]  /*c4c0*/  SHFL.IDX PT, R46, R96, R11, 0x1c1f ;  /* 0x001c1f0b602e7589 */ /* 0x000fe800000e0000 */
[----:B------:R-:W0:Y:S04]  /*c4d0*/  SHFL.IDX PT, R47, R92, R3, 0x1c1f ;  /* 0x001c1f035c2f7589 */ /* 0x000e2800000e0000 */
[----:B------:R-:W-:Y:S04]  /*c4e0*/  SHFL.IDX PT, R38, R68, R11, 0x1c1f ;  /* 0x001c1f0b44267589 */ /* 0x000fe800000e0000 */
[----:B------:R-:W-:Y:S04]  /*c4f0*/  SHFL.IDX PT, R39, R48, R3, 0x1c1f ;  /* 0x001c1f0330277589 */ /* 0x000fe800000e0000 */
[----:B------:R-:W-:Y:S04]  /*c500*/  SHFL.IDX PT, R52, R88, R11, 0x1c1f ;  /* 0x001c1f0b58347589 */ /* 0x000fe800000e0000 */
[----:B------:R-:W1:Y:S04]  /*c510*/  SHFL.IDX PT, R53, R84, R3, 0x1c1f ;  /* 0x001c1f0354357589 */ /* 0x000e6800000e0000 */
[----:B------:R0:W-:Y:S04]  /*c520*/  SHFL.IDX PT, R34, R44, R11, 0x1c1f ;  /* 0x001c1f0b2c227589 */ /* 0x0001e800000e0000 */
[----:B------:R-:W-:Y:S04]  /*c530*/  SHFL.IDX PT, R35, R56, R3, 0x1c1f ;  /* 0x001c1f0338237589 */ /* 0x000fe800000e0000 */
[----:B------:R-:W-:Y:S01]  /*c540*/  SHFL.IDX PT, R2, R98, R11, 0x1c1f ;  /* 0x001c1f0b62027589 */ /* 0x000fe200000e0000 */
[----:B0-----:R-:W-:-:S03]  /*c550*/  SEL R44, R46, R47, P0 ;  /* 0x0000002f2e2c7207 */ /* 0x001fc60000000000 */
[----:B------:R-:W-:Y:S01]  /*c560*/  SHFL.IDX PT, R50, R80, R11, 0x1c1f ;  /* 0x001c1f0b50327589 */ /* 0x000fe200000e0000 */
[----:B------:R-:W-:-:S03]  /*c570*/  SEL R46, R47, R46, P0 ;  /* 0x0000002e2f2e7207 */ /* 0x000fc60000000000 */
[----:B------:R-:W0:Y:S04]  /*c580*/  SHFL.IDX PT, R5, R94, R3, 0x1c1f ;  /* 0x001c1f035e057589 */ /* 0x000e2800000e0000 */
[----:B------:R-:W-:Y:S01]  /*c590*/  SHFL.IDX PT, R10, R10, R11, 0x1c1f ;  /* 0x001c1f0b0a0a7589 */ /* 0x000fe200000e0000 */
[----:B-1----:R-:W-:Y:S02]  /*c5a0*/  SEL R48, R52, R53, P0 ;  /* 0x0000003534307207 */ /* 0x002fe40000000000 */
[----:B------:R-:W-:Y:S01]  /*c5b0*/  SEL R52, R53, R52, P0 ;  /* 0x0000003435347207 */ /* 0x000fe20000000000 */
[----:B------:R-:W1:Y:S04]  /*c5c0*/  SHFL.IDX PT, R51, R76, R3, 0x1c1f ;  /* 0x001c1f034c337589 */ /* 0x000e6800000e0000 */
[----:B------:R-:W-:Y:S04]  /*c5d0*/  SHFL.IDX PT, R28, R28, R11, 0x1c1f ;  /* 0x001c1f0b1c1c7589 */ /* 0x000fe800000e0000 */
[----:B------:R-:W2:Y:S04]  /*c5e0*/  SHFL.IDX PT, R15, R64, R3, 0x1c1f ;  /* 0x001c1f03400f7589 */ /* 0x000ea800000e0000 */
[----:B------:R3:W-:Y:S04]  /*c5f0*/  SHFL.IDX PT, R29, R36, R3, 0x1c1f ;  /* 0x001c1f03241d7589 */ /* 0x0007e800000e0000 */
[----:B------:R-:W-:Y:S01]  /*c600*/  SHFL.IDX PT, R4, R90, R11, 0x1c1f ;  /* 0x001c1f0b5a047589 */ /* 0x000fe200000e0000 */
[----:B0-----:R-:W-:-:S02]  /*c610*/  SEL R45, R2, R5, P0 ;  /* 0x00000005022d7207 */ /* 0x001fc40000000000 */
[----:B------:R-:W-:Y:S01]  /*c620*/  SEL R47, R5, R2, P0 ;  /* 0x00000002052f7207 */ /* 0x000fe20000000000 */
[----:B------:R-:W-:Y:S01]  /*c630*/  SHFL.IDX PT, R60, R60, R11, 0x1c1f ;  /* 0x001c1f0b3c3c7589 */ /* 0x000fe200000e0000 */
[----:B---3--:R-:W-:-:S03]  /*c640*/  SEL R36, R34, R35, P0 ;  /* 0x0000002322247207 */ /* 0x008fc60000000000 */
[----:B------:R-:W0:Y:S01]  /*c650*/  SHFL.IDX PT, R7, R86, R3, 0x1c1f ;  /* 0x001c1f0356077589 */ /* 0x000e2200000e0000 */
[----:B-1----:R-:W-:Y:S02]  /*c660*/  SEL R54, R50, R51, P0 ;  /* 0x0000003332367207 */ /* 0x002fe40000000000 */
[----:B------:R-:W-:Y:S01]  /*c670*/  SEL R34, R35, R34, P0 ;  /* 0x0000002223227207 */ /* 0x000fe20000000000 */
[----:B------:R-:W-:Y:S01]  /*c680*/  SHFL.IDX PT, R12, R12, R11, 0x1c1f ;  /* 0x001c1f0b0c0c7589 */ /* 0x000fe200000e0000 */
[----:B------:R-:W-:-:S03]  /*c690*/  SEL R50, R51, R50, P0 ;  /* 0x0000003233327207 */ /* 0x000fc60000000000 */
[----:B------:R-:W1:Y:S01]  /*c6a0*/  SHFL.IDX PT, R61, R70, R3, 0x1c1f ;  /* 0x001c1f03463d7589 */ /* 0x000e6200000e0000 */
[----:B--2---:R-:W-:-:S03]  /*c6b0*/  SEL R41, R10, R15, P0 ;  /* 0x0000000f0a297207 */ /* 0x004fc60000000000 */
[----:B------:R2:W3:Y:S04]  /*c6c0*/  SHFL.IDX PT, R21, R62, R3, 0x1c1f ;  /* 0x001c1f033e157589 */ /* 0x0004e800000e0000 */
[----:B------:R-:W-:Y:S04]  /*c6d0*/  SHFL.IDX PT, R6, R82, R11, 0x1c1f ;  /* 0x001c1f0b52067589 */ /* 0x000fe800000e0000 */
[----:B------:R-:W4:Y:S01]  /*c6e0*/  SHFL.IDX PT, R9, R78, R3, 0x1c1f ;  /* 0x001c1f034e097589 */ /* 0x000f2200000e0000 */
[----:B--2---:R-:W-:-:S03]  /*c6f0*/  IMAD.U32 R62, RZ, RZ, UR8 ;  /* 0x00000008ff3e7e24 */ /* 0x004fc6000f8e00ff */
[----:B------:R-:W-:Y:S01]  /*c700*/  SHFL.IDX PT, R14, R14, R11, 0x1c1f ;  /* 0x001c1f0b0e0e7589 */ /* 0x000fe200000e0000 */
[----:B0-----:R-:W-:Y:S02]  /*c710*/  SEL R49, R4, R7, P0 ;  /* 0x0000000704317207 */ /* 0x001fe40000000000 */
[----:B------:R-:W-:Y:S01]  /*c720*/  SEL R53, R7, R4, P0 ;  /* 0x0000000407357207 */ /* 0x000fe20000000000 */
[----:B------:R0:W2:Y:S01]  /*c730*/  SHFL.IDX PT, R25, R40, R3, 0x1c1f ;  /* 0x001c1f0328197589 */ /* 0x0000a200000e0000 */
[----:B------:R-:W-:-:S03]  /*c740*/  F2FP.BF16.F32.PACK_AB R4, R45, R44 ;  /* 0x0000002c2d04723e */ /* 0x000fc600000010ff */
[----:B------:R-:W-:Y:S01]  /*c750*/  SHFL.IDX PT, R8, R74, R11, 0x1c1f ;  /* 0x001c1f0b4a087589 */ /* 0x000fe200000e0000 */
[----:B-1----:R-:W-:Y:S02]  /*c760*/  SEL R56, R60, R61, P0 ;  /* 0x0000003d3c387207 */ /* 0x002fe40000000000 */
[----:B------:R-:W-:Y:S01]  /*c770*/  SEL R60, R61, R60, P0 ;  /* 0x0000003c3d3c7207 */ /* 0x000fe20000000000 */
[----:B------:R-:W-:Y:S01]  /*c780*/  SHFL.IDX PT, R24, R24, R11, 0x1c1f ;  /* 0x001c1f0b18187589 */ /* 0x000fe200000e0000 */
[----:B---3--:R-:W-:Y:S02]  /*c790*/  SEL R37, R12, R21, P0 ;  /* 0x000000150c257207 */ /* 0x008fe40000000000 */
[----:B0-----:R-:W-:Y:S01]  /*c7a0*/  SEL R40, R38, R39, P0 ;  /* 0x0000002726287207 */ /* 0x001fe20000000000 */
[----:B------:R-:W0:Y:S01]  /*c7b0*/  SHFL.IDX PT, R13, R72, R3, 0x1c1f ;  /* 0x001c1f03480d7589 */ /* 0x000e2200000e0000 */
[----:B------:R-:W-:Y:S02]  /*c7c0*/  SEL R38, R39, R38, P0 ;  /* 0x0000002627267207 */ /* 0x000fe40000000000 */
[----:B------:R-:W-:Y:S01]  /*c7d0*/  SEL R39, R15, R10, P0 ;  /* 0x0000000a0f277207 */ /* 0x000fe20000000000 */
[----:B------:R-:W-:Y:S01]  /*c7e0*/  SHFL.IDX PT, R26, R26, R11, 0x1c1f ;  /* 0x001c1f0b1a1a7589 */ /* 0x000fe200000e0000 */
[----:B------:R-:W-:-:S02]  /*c7f0*/  SEL R35, R21, R12, P0 ;  /* 0x0000000c15237207 */ /* 0x000fc40000000000 */
[----:B----4-:R-:W-:Y:S01]  /*c800*/  SEL R55, R6, R9, P0 ;  /* 0x0000000906377207 */ /* 0x010fe20000000000 */
[----:B------:R1:W3:Y:S01]  /*c810*/  SHFL.IDX PT, R27, R32, R3, 0x1c1f ;  /* 0x001c1f03201b7589 */ /* 0x0002e200000e0000 */
[----:B------:R-:W-:Y:S02]  /*c820*/  SEL R51, R9, R6, P0 ;  /* 0x0000000609337207 */ /* 0x000fe40000000000 */
[----:B------:R-:W-:Y:S01]  /*c830*/  F2FP.BF16.F32.PACK_AB R5, R41, R40 ;  /* 0x000000282905723e */ /* 0x000fe200000010ff */
[----:B------:R4:W4:Y:S01]  /*c840*/  SHFL.IDX PT, R63, R20, R3, 0x1c1f ;  /* 0x001c1f03143f7589 */ /* 0x00092200000e0000 */
[----:B--2---:R-:W-:Y:S02]  /*c850*/  SEL R33, R14, R25, P0 ;  /* 0x000000190e217207 */ /* 0x004fe40000000000 */
[----:B------:R-:W-:Y:S02]  /*c860*/  F2FP.BF16.F32.PACK_AB R6, R47, R46 ;  /* 0x0000002e2f06723e */ /* 0x000fe400000010ff */
[----:B------:R-:W-:-:S02]  /*c870*/  F2FP.BF16.F32.PACK_AB R7, R39, R38 ;  /* 0x000000262707723e */ /* 0x000fc400000010ff */
[----:B-1----:R-:W-:Y:S02]  /*c880*/  SEL R32, R28, R29, P0 ;  /* 0x0000001d1c207207 */ /* 0x002fe40000000000 */
[----:B------:R-:W-:Y:S01]  /*c890*/  SEL R28, R29, R28, P0 ;  /* 0x0000001c1d1c7207 */ /* 0x000fe20000000000 */
[----:B------:R-:W-:Y:S01]  /*c8a0*/  STSM.16.M88.4 [R67], R4 ;  /* 0x0000000443007844 */ /* 0x000fe20000000200 */
[----:B------:R-:W-:Y:S02]  /*c8b0*/  SEL R29, R25, R14, P0 ;  /* 0x0000000e191d7207 */ /* 0x000fe40000000000 */
[----:B0-----:R-:W-:Y:S02]  /*c8c0*/  SEL R57, R8, R13, P0 ;  /* 0x0000000d08397207 */ /* 0x001fe40000000000 */
[----:B------:R-:W-:Y:S02]  /*c8d0*/  SEL R61, R13, R8, P0 ;  /* 0x000000080d3d7207 */ /* 0x000fe40000000000 */
[----:B------:R-:W-:-:S02]  /*c8e0*/  F2FP.BF16.F32.PACK_AB R8, R49, R48 ;  /* 0x000000303108723e */ /* 0x000fc400000010ff */
[----:B------:R-:W-:Y:S02]  /*c8f0*/  F2FP.BF16.F32.PACK_AB R9, R37, R36 ;  /* 0x000000242509723e */ /* 0x000fe400000010ff */
[----:B---3--:R-:W-:Y:S02]  /*c900*/  SEL R21, R24, R27, P0 ;  /* 0x0000001b18157207 */ /* 0x008fe40000000000 */
[----:B----4-:R-:W-:Y:S02]  /*c910*/  SEL R3, R27, R24, P0 ;  /* 0x000000181b037207 */ /* 0x010fe40000000000 */
[----:B------:R-:W-:Y:S02]  /*c920*/  SEL R20, R26, R63, P0 ;  /* 0x0000003f1a147207 */ /* 0x000fe40000000000 */
[----:B------:R-:W-:Y:S02]  /*c930*/  SEL R2, R63, R26, P0 ;  /* 0x0000001a3f027207 */ /* 0x000fe40000000000 */
        /* <DEDUP_REMOVED lines=12> */
[----:B------:R-:W-:Y:S02]  /*ca00*/  ISETP.NE.U32.AND P0, PT, RZ, UR10, PT ;  /* 0x0000000aff007c0c */ /* 0x000fe4000bf05070 */
[----:B------:R-:W-:Y:S01]  /*ca10*/  MOV R63, UR9 ;  /* 0x00000009003f7c02 */ /* 0x000fe20008000f00 */
[----:B------:R0:W-:Y:S01]  /*ca20*/  STSM.16.M88.4 [R65], R24 ;  /* 0x0000001841007844 */ /* 0x0001e20000000200 */
[----:B------:R-:W-:Y:S01]  /*ca30*/  BAR.SYNC.DEFER_BLOCKING 0x1, 0x180 ;  /* 0x0046000000007b1d */ /* 0x000fe20000010000 */
[----:B------:R-:W-:-:S05]  /*ca40*/  ISETP.NE.AND.EX P0, PT, RZ, UR11, PT, P0 ;  /* 0x0000000bff007c0c */ /* 0x000fca000bf05300 */
[----:B------:R-:W-:Y:S02]  /*ca50*/  ULDC.64 UR8, c[0x0][0xc08] ;  /* 0x0003020000087ab9 */ /* 0x000fe40000000a00 */
[----:B0-----:R-:W0:Y:S06]  /*ca60*/  LDC R65, c[0x0][0xbe8] ;  /* 0x0002fa00ff417b82 */ /* 0x001e2c0000000800 */
[----:B------:R-:W2:Y:S01]  /*ca70*/  @P0 LDG.E R64, desc[UR54][R62.64] ;  /* 0x000000363e400981 */ /* 0x000ea2000c1e1900 */
[----:B------:R-:W-:Y:S01]  /*ca80*/  UISETP.NE.U32.AND UP0, UPT, UR8, URZ, UPT ;  /* 0x0000003f0800728c */ /* 0x000fe2000bf05070 */
[----:B------:R-:W-:-:S03]  /*ca90*/  ULDC UR4, c[0x0][0xa88] ;  /* 0x0002a20000047ab9 */ /* 0x000fc60000000800 */
[----:B------:R-:W-:Y:S01]  /*caa0*/  UISETP.NE.AND.EX UP0, UPT, UR9, URZ, UPT, UP0 ;  /* 0x0000003f0900728c */ /* 0x000fe2000bf05300 */
[----:B------:R-:W-:Y:S01]  /*cab0*/  IMAD.U32 R30, RZ, RZ, UR4 ;  /* 0x00000004ff1e7e24 */ /* 0x000fe2000f8e00ff */
[----:B------:R-:W-:-:S04]  /*cac0*/  UMOV UR16, 0x9b8 ;  /* 0x000009b800107882 */ /* 0x000fc80000000000 */
[----:B------:R-:W-:Y:S02]  /*cad0*/  PLOP3.LUT P4, PT, PT, PT, UP0, 0x80, 0x0 ;  /* 0x000000000000781c */ /* 0x000fe40003f8f008 */
[----:B0-----:R-:W-:-:S03]  /*cae0*/  ISETP.NE.AND P1, PT, R65, 0x1, PT ;  /* 0x000000014100780c */ /* 0x001fc60003f25270 */
[----:B------:R-:W-:-:S04]  /*caf0*/  @UP0 ULEA UR8, UP1, UR37, UR8, 0x2 ;  /* 0x0000000825080291 */ /* 0x000fc8000f82103f */
[----:B------:R-:W-:-:S06]  /*cb00*/  @UP0 ULEA.HI.X UR9, UR37, UR9, UR38, 0x2, UP1 ;  /* 0x0000000925090291 */ /* 0x000fcc00088f1426 */
[----:B------:R-:W0:Y:S01]  /*cb10*/  @P1 LDC R6, c[0x0][0xbec] ;  /* 0x0002fb00ff061b82 */ /* 0x000e220000000800 */
[----:B------:R-:W-:Y:S01]  /*cb20*/  UISETP.GT.AND UP1, UPT, UR42, 0x1, UPT ;  /* 0x000000012a00788c */ /* 0x000fe2000bf24270 */
[----:B------:R-:W-:-:S06]  /*cb30*/  IMAD.U32 R4, RZ, RZ, UR8 ;  /* 0x00000008ff047e24 */ /* 0x000fcc000f8e00ff */
        /* <DEDUP_REMOVED lines=8> */
[----:B------:R-:W-:Y:S01]  /*cbc0*/  USEL UR7, UR41, URZ, UP1 ;  /* 0x0000003f29077287 */ /* 0x000fe20008800000 */
[----:B------:R-:W-:Y:S01]  /*cbd0*/  IMAD.MOV.U32 R7, RZ, RZ, R13 ;  /* 0x000000ffff077224 */ /* 0x000fe200078e000d */
        /* <DEDUP_REMOVED lines=45> */
.L_x_15645:
        /* <DEDUP_REMOVED lines=9> */
[----:B------:R-:W-:-:S04]  /*cf40*/  LOP3.LUT R9, R9, 0xffffff80, RZ, 0xc0, !PT ;  /* 0xffffff8009097812 */ /* 0x000fc800078ec0ff */
[----:B------:R-:W-:Y:S01]  /*cf50*/  IADD3 R9, R12, -R9, RZ ;  /* 0x800000090c097210 */ /* 0x000fe20007ffe0ff */
        /* <DEDUP_REMOVED lines=38> */
[----:B------:R-:W-:-:S04]  /*d1c0*/  IADD3 R3, P0, R42, 0x4800, RZ ;  /* 0x000048002a037810 */ /* 0x000fc80007f1e0ff */
[----:B------:R-:W-:Y:S01]  /*d1d0*/  LOP3.LUT R2, R3, 0x380, RZ, 0xc0, !PT ;  /* 0x0000038003027812 */ /* 0x000fe200078ec0ff */
[----:B------:R-:W-:Y:S01]  /*d1e0*/  UIMAD UR7, UR12, UR10, URZ ;  /* 0x0000000a0c0772a4 */ /* 0x000fe2000f8e023f */
[----:B------:R-:W-:Y:S02]  /*d1f0*/  IMAD.X R25, RZ, RZ, R43, P0 ;  /* 0x000000ffff197224 */ /* 0x000fe400000e062b */
[----:B------:R-:W-:-:S04]  /*d200*/  SHF.R.U64 R2, R2, 0x3, RZ ;  /* 0x0000000302027819 */ /* 0x000fc800000012ff */
[----:B------:R-:W-:Y:S02]  /*d210*/  LOP3.LUT R24, R2, R3, RZ, 0x3c, !PT ;  /* 0x0000000302187212 */ /* 0x000fe400078e3cff */
[----:B------:R-:W0:Y:S01]  /*d220*/  @P1 LDC R3, c[0x0][0xbf0] ;  /* 0x0002fc00ff031b82 */ /* 0x000e220000000800 */
[----:B------:R-:W-:Y:S02]  /*d230*/  UIMAD.WIDE.U32 UR8, UR4, UR10, URZ ;  /* 0x0000000a040872a5 */ /* 0x000fe4000f8e003f */
[----:B------:R-:W-:Y:S01]  /*d240*/  UIMAD UR7, UR4, UR11, UR7 ;  /* 0x0000000b040772a4 */ /* 0x000fe2000f8e0207 */
[----:B------:R-:W-:Y:S01]  /*d250*/  IMAD R2, R18, 0x30, R62 ;  /* 0x0000003012027824 */ /* 0x000fe200078e023e */
[----:B------:R-:W5:Y:S01]  /*d260*/  LD.E.128 R24, desc[UR54][R24.64] ;  /* 0x0000003618187980 */ /* 0x000f62000c101d00 */
[----:B------:R-:W-:Y:S01]  /*d270*/  ULDC.64 UR10, c[0x0][0xae8] ;  /* 0x0002ba00000a7ab9 */ /* 0x000fe20000000a00 */
[----:B------:R-:W-:Y:S01]  /*d280*/  UIADD3 UR9, UR9, UR7, URZ ;  /* 0x0000000709097290 */ /* 0x000fe2000fffe03f */
[----:B------:R-:W-:Y:S01]  /*d290*/  VIADD R29, R2, UR40 ;  /* 0x00000028021d7c36 */ /* 0x000fe20008000000 */
[----:B------:R-:W-:Y:S01]  /*d2a0*/  USHF.R.S32.HI UR4, URZ, 0x1f, UR37 ;  /* 0x0000001f3f047899 */ /* 0x000fe20008011425 */
[----:B------:R-:W-:Y:S01]  /*d2b0*/  @!PT LDS RZ, [RZ] ;  /* 0x00000000fffff984 */ /* 0x000fe20000000800 */
[----:B------:R-:W-:Y:S01]  /*d2c0*/  @!PT LDS RZ, [RZ] ;  /* 0x00000000fffff984 */ /* 0x000fe20000000800 */
[----:B------:R-:W-:Y:S01]  /*d2d0*/  @!PT LDS RZ, [RZ] ;  /* 0x00000000fffff984 */ /* 0x000fe20000000800 */
[----:B------:R-:W-:Y:S01]  /*d2e0*/  @!PT LDS RZ, [RZ] ;  /* 0x00000000fffff984 */ /* 0x000fe20000000800 */
[----:B------:R1:W-:Y:S06]  /*d2f0*/  MEMBAR.ALL.CTA ;  /* 0x0000000000007992 */ /* 0x0003ec0000008000 */
[----:B-1----:R-:W1:Y:S01]  /*d300*/  FENCE.VIEW.ASYNC.S ;  /* 0x00000000000073c6 */ /* 0x002e620000000000 */
[----:B------:R-:W-:Y:S01]  /*d310*/  UIMAD.WIDE.U32 UR8, UR39, UR10, UR8 ;  /* 0x0000000a270872a5 */ /* 0x000fe2000f8e0008 */
[----:B--2---:R-:W-:-:S03]  /*d320*/  @P1 IMAD.HI.U32 R2, R29, R20, RZ ;  /* 0x000000141d021227 */ /* 0x004fc600078e00ff */
[----:B------:R-:W-:Y:S01]  /*d330*/  UIMAD UR9, UR39, UR11, UR9 ;  /* 0x0000000b270972a4 */ /* 0x000fe2000f8e0209 */
[----:B------:R-:W-:Y:S02]  /*d340*/  IMAD.MOV.U32 R21, RZ, RZ, R29 ;  /* 0x000000ffff157224 */ /* 0x000fe400078e001d */
[----:B------:R-:W-:Y:S01]  /*d350*/  ULDC.64 UR10, c[0x0][0xaf0] ;  /* 0x0002bc00000a7ab9 */ /* 0x000fe20000000a00 */
[----:B------:R-:W-:Y:S01]  /*d360*/  VIADD R0, R0, 0x13220 ;  /* 0x0001322000007836 */ /* 0x000fe20000000000 */
[----:B------:R-:W-:Y:S02]  /*d370*/  UIMAD UR4, UR4, UR10, URZ ;  /* 0x0000000a040472a4 */ /* 0x000fe4000f8e023f */
[----:B------:R-:W-:Y:S01]  /*d380*/  UIMAD.WIDE.U32 UR8, UR37, UR10, UR8 ;  /* 0x0000000a250872a5 */ /* 0x000fe2000f8e0008 */
[----:B0-----:R-:W-:Y:S01]  /*d390*/  @P1 SHF.R.U32.HI R21, RZ, R3, R2 ;  /* 0x00000003ff151219 */ /* 0x001fe20000011602 */
[----:B------:R-:W-:Y:S01]  /*d3a0*/  UIMAD UR4, UR37, UR11, UR4 ;  /* 0x0000000b250472a4 */ /* 0x000fe2000f8e0204 */
[----:B------:R-:W-:-:S02]  /*d3b0*/  PRMT R0, RZ, 0x654, R0 ;  /* 0x00000654ff007816 */ /* 0x000fc40000000000 */
[--C-:B------:R-:W-:Y:S01]  /*d3c0*/  SHF.R.S32.HI R20, RZ, 0x1f, R21.reuse ;  /* 0x0000001fff147819 */ /* 0x100fe20000011415 */
[----:B------:R-:W-:Y:S01]  /*d3d0*/  UIADD3 UR4, UR9, UR4, URZ ;  /* 0x0000000409047290 */ /* 0x000fe2000fffe03f */
[----:B------:R-:W-:Y:S01]  /*d3e0*/  IMAD.MOV R28, RZ, RZ, -R21 ;  /* 0x000000ffff1c7224 */ /* 0x000fe200078e0a15 */
[----:B------:R-:W-:Y:S01]  /*d3f0*/  ULDC.64 UR10, c[0x0][0xae0] ;  /* 0x0002b800000a7ab9 */ /* 0x000fe20000000a00 */
[----:B------:R-:W-:Y:S01]  /*d400*/  MOV R3, UR9 ;  /* 0x0000000900037c02 */ /* 0x000fe20008000f00 */
[----:B------:R-:W-:Y:S01]  /*d410*/  IMAD R20, R20, UR10, RZ ;  /* 0x0000000a14147c24 */ /* 0x000fe2000f8e02ff */
[----:B-1----:R0:W-:Y:S01]  /*d420*/  SYNCS.ARRIVE.TRANS64.RED.A1T0 RZ, [R0+URZ], RZ ;  /* 0x000000ff00ff79a7 */ /* 0x0021e2000810043f */
[----:B------:R-:W-:Y:S02]  /*d430*/  IMAD R29, R65, R28, R29 ;  /* 0x0000001c411d7224 */ /* 0x000fe400078e021d */
        /* <DEDUP_REMOVED lines=12> */
[----:B------:R-:W-:Y:S01]  /*d500*/  VIADD R33, R62, UR40 ;  /* 0x000000283e217c36 */ /* 0x000fe20008000000 */
[C---:B------:R-:W-:Y:S01]  /*d510*/  LEA R32, P0, R2.reuse, UR8, 0x1 ;  /* 0x0000000802207c11 */ /* 0x040fe2000f8008ff */
[----:B------:R-:W-:Y:S01]  /*d520*/  IMAD.IADD R3, R3, 0x1, R21 ;  /* 0x0000000103037824 */ /* 0x000fe200078e0215 */
[----:B------:R-:W-:Y:S01]  /*d530*/  SHF.R.S32.HI R62, RZ, 0x1f, R19 ;  /* 0x0000001fff3e7819 */ /* 0x000fe20000011413 */
[C---:B------:R-:W-:Y:S02]  /*d540*/  VIADD R21, R33.reuse, 0x60 ;  /* 0x0000006021157836 */ /* 0x040fe40000000000 */
[----:B------:R-:W1:Y:S01]  /*d550*/  SHFL.IDX PT, R20, R32, 0x1, 0x181f ;  /* 0x00381f0020147f89 */ /* 0x000e6200000e0000 */
[----:B------:R-:W-:Y:S01]  /*d560*/  LEA.HI.X R34, R2, UR9, R3, 0x1, P0 ;  /* 0x0000000902227c11 */ /* 0x000fe200080f0c03 */
[----:B------:R-:W-:Y:S01]  /*d570*/  VIADD R3, R33, 0x30 ;  /* 0x0000003021037836 */ /* 0x000fe20000000000 */
[----:B------:R-:W-:Y:S01]  /*d580*/  ISETP.GE.AND P0, PT, R19, UR4, PT ;  /* 0x0000000413007c0c */ /* 0x000fe2000bf06270 */
[----:B------:R-:W2:Y:S03]  /*d590*/  SHFL.IDX PT, R2, R32, RZ, 0x181f ;  /* 0x00181fff20027589 */ /* 0x000ea600000e0000 */
[-C--:B------:R-:W-:Y:S01]  /*d5a0*/  ISETP.GE.OR P1, PT, R33, R30.reuse, P0 ;  /* 0x0000001e2100720c */ /* 0x080fe20000726670 */
[----:B------:R-:W0:Y:S01]  /*d5b0*/  SHFL.IDX PT, R28, R32, 0x2, 0x181f ;  /* 0x00581f00201c7f89 */ /* 0x000e2200000e0000 */
[-C--:B------:R-:W-:Y:S01]  /*d5c0*/  ISETP.GE.OR P2, PT, R3, R30.reuse, P0 ;  /* 0x0000001e0300720c */ /* 0x080fe20000746670 */
[----:B------:R-:W-:Y:S01]  /*d5d0*/  VIADD R33, R33, 0x90 ;  /* 0x0000009021217836 */ /* 0x000fe20000000000 */
[-C--:B------:R-:W-:Y:S01]  /*d5e0*/  ISETP.GE.OR P3, PT, R21, R30.reuse, P0 ;  /* 0x0000001e1500720c */ /* 0x080fe20000766670 */
[----:B------:R-:W0:Y:S03]  /*d5f0*/  SHFL.IDX PT, R36, R34, RZ, 0x181f ;  /* 0x00181fff22247589 */ /* 0x000e2600000e0000 */
[----:B------:R-:W-:Y:S01]  /*d600*/  ISETP.GE.OR P0, PT, R33, R30, P0 ;  /* 0x0000001e2100720c */ /* 0x000fe20000706670 */
[----:B------:R-:W0:Y:S04]  /*d610*/  SHFL.IDX PT, R38, R34, 0x1, 0x181f ;  /* 0x00381f0022267f89 */ /* 0x000e2800000e0000 */
[----:B------:R-:W0:Y:S02]  /*d620*/  SHFL.IDX PT, R40, R34, 0x2, 0x181f ;  /* 0x00581f0022287f89 */ /* 0x000e2400000e0000 */
[----:B-1----:R-:W-:-:S02]  /*d630*/  @!P2 LEA R20, P5, R19, R20, 0x1 ;  /* 0x000000141314a211 */ /* 0x002fc400078a08ff */
[----:B------:R-:W1:Y:S01]  /*d640*/  SHFL.IDX PT, R32, R32, 0x3, 0x181f ;  /* 0x00781f0020207f89 */ /* 0x000e6200000e0000 */
[----:B--2---:R-:W-:-:S03]  /*d650*/  @!P1 LEA R2, P4, R19, R2, 0x1 ;  /* 0x0000000213029211 */ /* 0x004fc600078808ff */
[----:B------:R-:W2:Y:S01]  /*d660*/  SHFL.IDX PT, R34, R34, 0x3, 0x181f ;  /* 0x00781f0022227f89 */ /* 0x000ea200000e0000 */
[C---:B0-----:R-:W-:Y:S02]  /*d670*/  @!P3 LEA R28, P6, R19.reuse, R28, 0x1 ;  /* 0x0000001c131cb211 */ /* 0x041fe400078c08ff */
[C-C-:B------:R-:W-:Y:S02]  /*d680*/  @!P1 LEA.HI.X R3, R19.reuse, R36, R62.reuse, 0x1, P4 ;  /* 0x0000002413039211 */ /* 0x140fe400020f0c3e */
[C-C-:B------:R-:W-:Y:S02]  /*d690*/  @!P2 LEA.HI.X R21, R19.reuse, R38, R62.reuse, 0x1, P5 ;  /* 0x000000261315a211 */ /* 0x140fe400028f0c3e */
[----:B------:R-:W-:Y:S01]  /*d6a0*/  @!P3 LEA.HI.X R29, R19, R40, R62, 0x1, P6 ;  /* 0x00000028131db211 */ /* 0x000fe200030f0c3e */
[----:B---3--:R0:W-:Y:S04]  /*d6b0*/  @!P1 ST.E.128 desc[UR54][R2.64], R4 ;  /* 0x0000000402009985 */ /* 0x0081e8000c101d36 */
[----:B----4-:R0:W-:Y:S04]  /*d6c0*/  @!P2 ST.E.128 desc[UR54][R20.64], R8 ;  /* 0x000000081400a985 */ /* 0x0101e8000c101d36 */
[----:B------:R0:W-:Y:S01]  /*d6d0*/  @!P3 ST.E.128 desc[UR54][R28.64], R12 ;  /* 0x0000000c1c00b985 */ /* 0x0001e2000c101d36 */
[----:B-12---:R-:W-:Y:S05]  /*d6e0*/  @P0 BRA `(.L_x_15647) ;  /* 0x0000001000c00947 */ /* 0x006fea0003800000 */
[----:B0-----:R-:W-:-:S04]  /*d6f0*/  LEA R2, P0, R19, R32, 0x1 ;  /* 0x0000002013027211 */ /* 0x001fc800078008ff */
[----:B------:R-:W-:-:S05]  /*d700*/  LEA.HI.X R3, R19, R34, R62, 0x1, P0 ;  /* 0x0000002213037211 */ /* 0x000fca00000f0c3e */
[----:B-----5:R0:W-:Y:S01]  /*d710*/  ST.E.128 desc[UR54][R2.64], R24 ;  /* 0x0000001802007985 */ /* 0x0201e2000c101d36 */
[----:B------:R-:W-:Y:S05]  /*d720*/  BRA `(.L_x_15647) ;  /* 0x0000001000b07947 */ /* 0x000fea0003800000 */
.L_x_15646:
        /* <DEDUP_REMOVED lines=12> */
[----:B------:R-:W-:Y:S01]  /*d7f0*/  ULDC.64 UR10, c[0x0][0xb38] ;  /* 0x0002ce00000a7ab9 */ /* 0x000fe20000000a00 */
[----:B------:R-:W-:Y:S01]  /*d800*/  BSSY B1, `(.L_x_15648) ;  /* 0x0000051000017945 */ /* 0x000fe20003800000 */
[----:B------:R-:W-:Y:S01]  /*d810*/  UIMAD.WIDE.U32 UR8, UR39, UR10, UR8 ;  /* 0x0000000a270872a5 */ /* 0x000fe2000f8e0008 */
[----:B------:R-:W-:Y:S01]  /*d820*/  SHF.R.S32.HI R26, RZ, 0x1f, R22 ;  /* 0x0000001fff1a7819 */ /* 0x000fe20000011416 */
[C---:B------:R-:W-:Y:S01]  /*d830*/  VIADD R25, R16.reuse, 0x18 ;  /* 0x0000001810197836 */ /* 0x040fe20000000000 */
[----:B------:R-:W-:Y:S01]  /*d840*/  SHF.R.S32.HI R27, RZ, 0x1f, R23 ;  /* 0x0000001fff1b7819 */ /* 0x000fe20000011417 */
[----:B------:R-:W-:Y:S01]  /*d850*/  UIMAD UR9, UR39, UR11, UR9 ;  /* 0x0000000b270972a4 */ /* 0x000fe2000f8e0209 */
[----:B------:R-:W-:Y:S01]  /*d860*/  SHF.R.S32.HI R30, RZ, 0x1f, R156 ;  /* 0x0000001fff1e7819 */ /* 0x000fe2000001149c */
[----:B------:R-:W-:Y:S01]  /*d870*/  VIADD R58, R16, 0x10 ;  /* 0x00000010103a7836 */ /* 0x000fe20000000000 */
[----:B------:R-:W-:Y:S01]  /*d880*/  ULDC.64 UR10, c[0x0][0xb40] ;  /* 0x0002d000000a7ab9 */ /* 0x000fe20000000a00 */
[----:B------:R-:W-:Y:S01]  /*d890*/  SHF.R.S32.HI R42, RZ, 0x1f, R157 ;  /* 0x0000001fff2a7819 */ /* 0x000fe2000001149d */
[----:B------:R-:W-:Y:S01]  /*d8a0*/  UIMAD UR4, UR4, UR10, URZ ;  /* 0x0000000a040472a4 */ /* 0x000fe2000f8e023f */
[----:B------:R-:W-:Y:S01]  /*d8b0*/  SHF.R.S32.HI R43, RZ, 0x1f, R43 ;  /* 0x0000001fff2b7819 */ /* 0x000fe2000001142b */
[----:B------:R-:W-:Y:S01]  /*d8c0*/  UIMAD.WIDE.U32 UR8, UR37, UR10, UR8 ;  /* 0x0000000a250872a5 */ /* 0x000fe2000f8e0008 */
[----:B0-----:R-:W-:Y:S01]  /*d8d0*/  @P1 IMAD.HI.U32 R4, R13, R4, RZ ;  /* 0x000000040d041227 */ /* 0x001fe200078e00ff */
[----:B------:R-:W-:Y:S01]  /*d8e0*/  UIMAD UR4, UR37, UR11, UR4 ;  /* 0x0000000b250472a4 */ /* 0x000fe2000f8e0204 */
[----:B------:R-:W-:-:S02]  /*d8f0*/  SHF.R.S32.HI R59, RZ, 0x1f, R59 ;  /* 0x0000001fff3b7819 */ /* 0x000fc4000001143b */
[----:B------:R-:W-:Y:S01]  /*d900*/  ULDC.64 UR10, c[0x0][0xb48] ;  /* 0x0002d200000a7ab9 */ /* 0x000fe20000000a00 */
[----:B------:R-:W-:Y:S01]  /*d910*/  UIADD3 UR9, UR9, UR4, URZ ;  /* 0x0000000409097290 */ /* 0x000fe2000fffe03f */
[----:B------:R-:W-:Y:S01]  /*d920*/  VIADD R62, R16, 0x8 ;  /* 0x00000008103e7836 */ /* 0x000fe20000000000 */
[----:B-1----:R-:W-:Y:S02]  /*d930*/  @P1 SHF.R.U32.HI R7, RZ, R5, R4 ;  /* 0x00000005ff071219 */ /* 0x002fe40000011604 */
[----:B------:R-:W-:Y:S01]  /*d940*/  UIMAD.WIDE.U32 UR8, UR41, UR10, UR8 ;  /* 0x0000000a290872a5 */ /* 0x000fe2000f8e0008 */
[----:B------:R-:W-:Y:S02]  /*d950*/  SHF.R.S32.HI R63, RZ, 0x1f, R63 ;  /* 0x0000001fff3f7819 */ /* 0x000fe4000001143f */
[--C-:B------:R-:W-:Y:S01]  /*d960*/  IMAD.MOV R6, RZ, RZ, -R7.reuse ;  /* 0x000000ffff067224 */ /* 0x100fe200078e0a07 */
[----:B------:R-:W-:Y:S01]  /*d970*/  SHF.R.S32.HI R4, RZ, 0x1f, R7 ;  /* 0x0000001fff047819 */ /* 0x000fe20000011407 */
[----:B------:R-:W-:-:S02]  /*d980*/  UIMAD UR41, UR41, UR11, UR9 ;  /* 0x0000000b292972a4 */ /* 0x000fc4000f8e0209 */
[----:B------:R-:W-:Y:S01]  /*d990*/  IMAD.U32 R5, RZ, RZ, UR9 ;  /* 0x00000009ff057e24 */ /* 0x000fe2000f8e00ff */
[----:B------:R-:W-:Y:S01]  /*d9a0*/  ULDC.64 UR10, c[0x0][0xb30] ;  /* 0x0002cc00000a7ab9 */ /* 0x000fe20000000a00 */
[----:B------:R-:W-:Y:S02]  /*d9b0*/  IMAD R9, R65, R6, R13 ;  /* 0x0000000641097224 */ /* 0x000fe400078e020d */
[----:B------:R-:W-:Y:S01]  /*d9c0*/  IMAD R6, R4, UR10, RZ ;  /* 0x0000000a04067c24 */ /* 0x000fe2000f8e02ff */
[----:B------:R-:W-:Y:S01]  /*d9d0*/  MOV R5, UR41 ;  /* 0x0000002900057c02 */ /* 0x000fe20008000f00 */
        /* <DEDUP_REMOVED lines=20> */
[----:B------:R-:W-:Y:S02]  /*db20*/  ISETP.GE.AND P3, PT, R16, UR4, PT ;  /* 0x0000000410007c0c */ /* 0x000fe4000bf66270 */
[----:B------:R-:W-:Y:S02]  /*db30*/  ISETP.GE.AND P1, PT, R62, UR4, PT ;  /* 0x000000043e007c0c */ /* 0x000fe4000bf26270 */
[----:B------:R-:W-:Y:S02]  /*db40*/  ISETP.GE.AND P5, PT, R58, UR4, PT ;  /* 0x000000043a007c0c */ /* 0x000fe4000bfa6270 */
[----:B------:R-:W-:-:S07]  /*db50*/  ISETP.GE.AND P4, PT, R25, UR4, PT ;  /* 0x0000000419007c0c */ /* 0x000fce000bf86270 */
[----:B0-2---:R-:W-:Y:S02]  /*db60*/  @!P3 IMAD.WIDE R4, R16, 0x4, R6 ;  /* 0x000000041004b825 */ /* 0x005fe400078e0206 */
        /* <DEDUP_REMOVED lines=26> */
.L_x_15649:
[----:B------:R-:W-:Y:S05]  /*dd10*/  BSYNC B1 ;  /* 0x0000000000017941 */ /* 0x000fea0003800000 */
.L_x_15648:
[----:B--23--:R2:W3:Y:S04]  /*dd20*/  SHFL.IDX PT, R7, R24, 0x1, 0x1c1f ;  /* 0x003c1f0018077f89 */ /* 0x00c4e800000e0000 */
[----:B0-----:R2:W4:Y:S01]  /*dd30*/  SHFL.IDX PT, R6, R0, 0x1, 0x1c1f ;  /* 0x003c1f0000067f89 */ /* 0x00152200000e0000 */
[----:B------:R-:W-:Y:S05]  /*dd40*/  @P0 BRA `(.L_x_15647) ;  /* 0x0000000c00280947 */ /* 0x000fea0003800000 */
[----:B------:R-:W-:Y:S02]  /*dd50*/  ULDC UR4, c[0x0][0xac8] ;  /* 0x0002b20000047ab9 */ /* 0x000fe40000000800 */
[----:B------:R-:W-:Y:S02]  /*dd60*/  ISETP.GE.AND P1, PT, R16, UR4, PT ;  /* 0x0000000410007c0c */ /* 0x000fe4000bf26270 */
[----:B------:R-:W-:Y:S02]  /*dd70*/  ISETP.GE.AND P4, PT, R62, UR4, PT ;  /* 0x000000043e007c0c */ /* 0x000fe4000bf86270 */
[----:B------:R-:W-:Y:S02]  /*dd80*/  ISETP.GE.AND P5, PT, R58, UR4, PT ;  /* 0x000000043a007c0c */ /* 0x000fe4000bfa6270 */
[----:B------:R-:W-:Y:S02]  /*dd90*/  ISETP.GE.AND P3, PT, R25, UR4, PT ;  /* 0x0000000419007c0c */ /* 0x000fe4000bf66270 */
[----:B------:R-:W-:-:S05]  /*dda0*/  ISETP.GE.AND P2, PT, R157, UR4, PT ;  /* 0x000000049d007c0c */ /* 0x000fca000bf46270 */
[----:B---34-:R-:W-:Y:S02]  /*ddb0*/  @!P1 IMAD.WIDE R4, R16, 0x4, R6 ;  /* 0x0000000410049825 */ /* 0x018fe400078e0206 */
[-C--:B------:R-:W-:Y:S02]  /*ddc0*/  @!P4 LEA R8, P0, R62, R6.reuse, 0x2 ;  /* 0x000000063e08c211 */ /* 0x080fe400078010ff */
[----:B------:R-:W-:Y:S01]  /*ddd0*/  @!P5 LEA R10, P6, R58, R6, 0x2 ;  /* 0x000000063a0ad211 */ /* 0x000fe200078c10ff */
[----:B------:R0:W-:Y:S01]  /*dde0*/  @!P1 ST.E.64 desc[UR54][R4.64], R40 ;  /* 0x0000002804009985 */ /* 0x0001e2000c101b36 */
[-C--:B------:R-:W-:Y:S02]  /*ddf0*/  @!P4 LEA.HI.X R9, R62, R7.reuse, R63, 0x2, P0 ;  /* 0x000000073e09c211 */ /* 0x080fe400000f143f */
[----:B------:R-:W-:Y:S02]  /*de00*/  ISETP.GE.AND P1, PT, R156, UR4, PT ;  /* 0x000000049c007c0c */ /* 0x000fe4000bf26270 */
[----:B------:R-:W-:Y:S01]  /*de10*/  ISETP.GE.AND P0, PT, R23, UR4, PT ;  /* 0x0000000417007c0c */ /* 0x000fe2000bf06270 */
[----:B------:R3:W-:Y:S01]  /*de20*/  @!P4 ST.E.64 desc[UR54][R8.64], R38 ;  /* 0x000000260800c985 */ /* 0x0007e2000c101b36 */
[----:B------:R-:W-:-:S02]  /*de30*/  @!P5 LEA.HI.X R11, R58, R7, R59, 0x2, P6 ;  /* 0x000000073a0bd211 */ /* 0x000fc400030f143b */
[-C--:B------:R-:W-:Y:S02]  /*de40*/  @!P3 LEA R12, P6, R25, R6.reuse, 0x2 ;  /* 0x00000006190cb211 */ /* 0x080fe400078c10ff */
[-C--:B------:R-:W-:Y:S01]  /*de50*/  @!P2 LEA R14, P4, R157, R6.reuse, 0x2 ;  /* 0x000000069d0ea211 */ /* 0x080fe200078810ff */
[----:B------:R3:W-:Y:S01]  /*de60*/  @!P5 ST.E.64 desc[UR54][R10.64], R36 ;  /* 0x000000240a00d985 */ /* 0x0007e2000c101b36 */
[-C--:B------:R-:W-:Y:S02]  /*de70*/  @!P3 LEA.HI.X R13, R25, R7.reuse, R43, 0x2, P6 ;  /* 0x00000007190db211 */ /* 0x080fe400030f142b */
[----:B------:R-:W-:Y:S02]  /*de80*/  @!P2 LEA.HI.X R15, R157, R7, R42, 0x2, P4 ;  /* 0x000000079d0fa211 */ /* 0x000fe400020f142a */
[-C--:B0-----:R-:W-:Y:S01]  /*de90*/  @!P1 LEA R4, P5, R156, R6.reuse, 0x2 ;  /* 0x000000069c049211 */ /* 0x081fe200078a10ff */
[----:B------:R3:W-:Y:S01]  /*dea0*/  @!P3 ST.E.64 desc[UR54][R12.64], R34 ;  /* 0x000000220c00b985 */ /* 0x0007e2000c101b36 */
[----:B-12---:R-:W-:-:S02]  /*deb0*/  @!P0 LEA R24, P6, R23, R6, 0x2 ;  /* 0x0000000617188211 */ /* 0x006fc400078c10ff */
[-C--:B------:R-:W-:Y:S01]  /*dec0*/  @!P1 LEA.HI.X R5, R156, R7.reuse, R30, 0x2, P5 ;  /* 0x000000079c059211 */ /* 0x080fe200028f141e */
[----:B------:R3:W-:Y:S01]  /*ded0*/  @!P2 ST.E.64 desc[UR54][R14.64], R32 ;  /* 0x000000200e00a985 */ /* 0x0007e2000c101b36 */
[----:B------:R-:W-:-:S03]  /*dee0*/  @!P0 LEA.HI.X R25, R23, R7, R27, 0x2, P6 ;  /* 0x0000000717198211 */ /* 0x000fc600030f141b */
[----:B------:R3:W-:Y:S04]  /*def0*/  @!P1 ST.E.64 desc[UR54][R4.64], R28 ;  /* 0x0000001c04009985 */ /* 0x0007e8000c101b36 */
[----:B------:R3:W-:Y:S01]  /*df00*/  @!P0 ST.E.64 desc[UR54][R24.64], R20 ;  /* 0x0000001418008985 */ /* 0x0007e2000c101b36 */
[----:B------:R-:W-:-:S13]  /*df10*/  ISETP.GE.AND P0, PT, R22, UR4, PT ;  /* 0x0000000416007c0c */ /* 0x000fda000bf06270 */
[----:B---3--:R-:W-:Y:S05]  /*df20*/  @P0 BRA `(.L_x_15647) ;  /* 0x0000000800b00947 */ /* 0x008fea0003800000 */
[----:B------:R-:W-:-:S04]  /*df30*/  LEA R4, P0, R22, R6, 0x2 ;  /* 0x0000000616047211 */ /* 0x000fc800078010ff */
[----:B------:R-:W-:-:S05]  /*df40*/  LEA.HI.X R5, R22, R7, R26, 0x2, P0 ;  /* 0x0000000716057211 */ /* 0x000fca00000f141a */
[----:B------:R0:W-:Y:S01]  /*df50*/  ST.E.64 desc[UR54][R4.64], R2 ;  /* 0x0000000204007985 */ /* 0x0001e2000c101b36 */
[----:B------:R-:W-:Y:S05]  /*df60*/  BRA `(.L_x_15647) ;  /* 0x0000000800a07947 */ /* 0x000fea0003800000 */
.L_x_15644:
        /* <DEDUP_REMOVED lines=18> */
[----:B------:R-:W-:-:S04]  /*e090*/  MOV R4, UR8 ;  /* 0x0000000800047c02 */ /* 0x000fc80008000f00 */
        /* <DEDUP_REMOVED lines=12> */
.L_x_15650:
        /* <DEDUP_REMOVED lines=56> */
.L_x_15652:
[----:B------:R-:W-:Y:S05]  /*e4e0*/  BSYNC B1 ;  /* 0x0000000000017941 */ /* 0x000fea0003800000 */
.L_x_15651:
[----:B------:R-:W-:-:S06]  /*e4f0*/  UISETP.GT.AND UP0, UPT, UR42, 0x1, UPT ;  /* 0x000000012a00788c */ /* 0x000fcc000bf04270 */
[----:B------:R-:W-:-:S13]  /*e500*/  PLOP3.LUT P0, PT, PT, PT, UP0, 0x80, 0x0 ;  /* 0x000000000000781c */ /* 0x000fda0003f0f008 */
[----:B------:R-:W-:Y:S05]  /*e510*/  @P0 BRA `(.L_x_15647) ;  /* 0x0000000400340947 */ /* 0x000fea0003800000 */
[----:B------:R-:W1:Y:S01]  /*e520*/  LDC R11, c[0x0][0xbe8] ;  /* 0x0002fa00ff0b7b82 */ /* 0x000e620000000800 */
[----:B------:R-:W-:Y:S01]  /*e530*/  SHF.R.S32.HI R6, RZ, 0x1f, R8 ;  /* 0x0000001fff067819 */ /* 0x000fe20000011408 */
[----:B------:R-:W-:Y:S01]  /*e540*/  ULDC.64 UR10, c[0x0][0xaa0] ;  /* 0x0002a800000a7ab9 */ /* 0x000fe20000000a00 */
[----:B------:R-:W-:Y:S01]  /*e550*/  SHF.R.S32.HI R13, RZ, 0x1f, R19 ;  /* 0x0000001fff0d7819 */ /* 0x000fe20000011413 */
[----:B------:R-:W-:Y:S01]  /*e560*/  UIMAD UR7, UR16, UR10, URZ ;  /* 0x0000000a100772a4 */ /* 0x000fe2000f8e023f */
[----:B------:R-:W-:Y:S01]  /*e570*/  LEA.HI R6, R6, R8, RZ, 0x3 ;  /* 0x0000000806067211 */ /* 0x000fe200078f18ff */
[----:B------:R-:W-:Y:S02]  /*e580*/  UIMAD.WIDE.U32 UR8, UR4, UR10, URZ ;  /* 0x0000000a040872a5 */ /* 0x000fe4000f8e003f */
[----:B------:R-:W-:Y:S01]  /*e590*/  UIMAD UR7, UR4, UR11, UR7 ;  /* 0x0000000b040772a4 */ /* 0x000fe2000f8e0207 */
[----:B------:R-:W-:Y:S02]  /*e5a0*/  SHF.R.S32.HI R6, RZ, 0x3, R6 ;  /* 0x00000003ff067819 */ /* 0x000fe40000011406 */
[----:B------:R-:W-:Y:S01]  /*e5b0*/  ULDC.64 UR10, c[0x0][0xae8] ;  /* 0x0002ba00000a7ab9 */ /* 0x000fe20000000a00 */
[----:B------:R-:W-:-:S02]  /*e5c0*/  UIADD3 UR9, UR9, UR7, URZ ;  /* 0x0000000709097290 */ /* 0x000fc4000fffe03f */
[----:B------:R-:W-:Y:S02]  /*e5d0*/  IMAD R2, R18, 0x30, R6 ;  /* 0x0000003012027824 */ /* 0x000fe400078e0206 */
[----:B------:R-:W-:Y:S01]  /*e5e0*/  UIMAD.WIDE.U32 UR8, UR39, UR10, UR8 ;  /* 0x0000000a270872a5 */ /* 0x000fe2000f8e0008 */
[----:B------:R-:W-:Y:S02]  /*e5f0*/  VIADD R30, R6, UR40 ;  /* 0x00000028061e7c36 */ /* 0x000fe40008000000 */
[----:B0-----:R-:W-:Y:S01]  /*e600*/  VIADD R4, R2, UR40 ;  /* 0x0000002802047c36 */ /* 0x001fe20008000000 */
[----:B------:R-:W-:-:S03]  /*e610*/  UIMAD UR9, UR39, UR11, UR9 ;  /* 0x0000000b270972a4 */ /* 0x000fc6000f8e0209 */
[----:B------:R-:W-:Y:S01]  /*e620*/  ULDC.64 UR10, c[0x0][0xaf0] ;  /* 0x0002bc00000a7ab9 */ /* 0x000fe20000000a00 */
[----:B-1----:R-:W-:Y:S01]  /*e630*/  ISETP.NE.AND P0, PT, R11, 0x1, PT ;  /* 0x000000010b00780c */ /* 0x002fe20003f05270 */
[----:B------:R-:W-:Y:S01]  /*e640*/  UIMAD UR38, UR38, UR10, URZ ;  /* 0x0000000a262672a4 */ /* 0x000fe2000f8e023f */
[----:B------:R-:W-:Y:S01]  /*e650*/  MOV R5, R4 ;  /* 0x0000000400057202 */ /* 0x000fe20000000f00 */
        /* <DEDUP_REMOVED lines=27> */
[----:B-----5:R-:W-:Y:S02]  /*e810*/  IMAD R11, R0, R11, RZ ;  /* 0x0000000b000b7224 */ /* 0x020fe400078e02ff */
[----:B------:R-:W-:Y:S01]  /*e820*/  VIADD R0, R30, 0x30 ;  /* 0x000000301e007836 */ /* 0x000fe20000000000 */
        /* <DEDUP_REMOVED lines=28> */
.L_x_15647:
[----:B------:R-:W-:Y:S05]  /*e9f0*/  BSYNC B0 ;  /* 0x0000000000007941 */ /* 0x000fea0003800000 */
.L_x_15643:
[----:B------:R-:W-:Y:S02]  /*ea00*/  ULDC UR4, c[0x0][0xc3c] ;  /* 0x00030f0000047ab9 */ /* 0x000fe40000000800 */
[----:B------:R-:W-:-:S13]  /*ea10*/  ISETP.GE.AND P0, PT, R31, UR4, PT ;  /* 0x000000041f007c0c */ /* 0x000fda000bf06270 */
[----:B------:R-:W-:Y:S05]  /*ea20*/  @!P0 BRA `(.L_x_15653) ;  /* 0xffffff2000f48947 */ /* 0x000fea000383ffff */
[----:B------:R-:W-:Y:S05]  /*ea30*/  EXIT ;  /* 0x000000000000794d */ /* 0x000fea0003800000 */
.L_x_15600:
        /* <DEDUP_REMOVED lines=63> */
.L_x_15657:
        /* <DEDUP_REMOVED lines=35> */
.L_x_15655:
[----:B------:R-:W-:-:S05]  /*f060*/  IADD3 R10, -R10, R9, RZ ;  /* 0x000000090a0a7210 */ /* 0x000fca0007ffe1ff */
        /* <DEDUP_REMOVED lines=16> */
.L_x_15658:
        /* <DEDUP_REMOVED lines=30> */
[----:B------:R-:W-:-:S05]  /*f350*/  @P0 IADD3 R2, R2, 0x1, RZ ;  /* 0x0000000102020810 */ /* 0x000fca0007ffe0ff */
        /* <DEDUP_REMOVED lines=13> */
[----:B------:R-:W-:Y:S01]  /*f430*/  IMAD R3, R2, R8, R3 ;  /* 0x0000000802037224 */ /* 0x000fe200078e0203 */
[----:B------:R-:W-:-:S04]  /*f440*/  IADD3 R8, -R12, RZ, RZ ;  /* 0x000000ff0c087210 */ /* 0x000fc80007ffe1ff */
        /* <DEDUP_REMOVED lines=17> */
.L_x_15659:
        /* <DEDUP_REMOVED lines=31> */
[----:B------:R-:W-:-:S03]  /*f750*/  IMAD.MOV R2, RZ, RZ, -R2 ;  /* 0x000000ffff027224 */ /* 0x000fc600078e0a02 */
[----:B------:R-:W-:Y:S01]  /*f760*/  IADD3 R3, -R9, RZ, RZ ;  /* 0x000000ff09037210 */ /* 0x000fe20007ffe1ff */
        /* <DEDUP_REMOVED lines=31> */
.L_x_15660:
[----:B01----:R-:W-:-:S05]  /*f960*/  LOP3.LUT R3, RZ, R2, RZ, 0x33, !PT ;  /* 0x00000002ff037212 */ /* 0x003fca00078e33ff */
[----:B------:R-:W-:-:S05]  /*f970*/  IMAD.IADD R2, R6, 0x1, R3 ;  /* 0x0000000106027824 */ /* 0x000fca00078e0203 */
[----:B------:R1:W-:Y:S01]  /*f980*/  STL [R1+0x24], R2 ;  /* 0x0000240201007387 */ /* 0x0003e20000100800 */
[----:B------:R-:W-:Y:S05]  /*f990*/  BRA `(.L_x_15661) ;  /* 0x0000000000107947 */ /* 0x000fea0003800000 */
.L_x_15656:
[----:B------:R0:W-:Y:S01]  /*f9a0*/  STL [R1+0x20], R8 ;  /* 0x0000200801007387 */ /* 0x0001e20000100800 */
[----:B------:R-:W-:-:S03]  /*f9b0*/  ULDC UR40, c[0x0][0xc3c] ;  /* 0x00030f0000287ab9 */ /* 0x000fc60000000800 */
[----:B------:R0:W-:Y:S04]  /*f9c0*/  STL [R1+0x24], RZ ;  /* 0x000024ff01007387 */ /* 0x0001e80000100800 */
[----:B------:R0:W-:Y:S02]  /*f9d0*/  STL [R1+0x28], RZ ;  /* 0x000028ff01007387 */ /* 0x0001e40000100800 */
.L_x_15661:
[----:B------:R-:W2:Y:S04]  /*f9e0*/  LDL R4, [R1+0x20] ;  /* 0x0000200001047983 */ /* 0x000ea80000100800 */
[----:B------:R-:W2:Y:S04]  /*f9f0*/  LDL R5, [R1+0x24] ;  /* 0x0000240001057983 */ /* 0x000ea80000100800 */
[----:B------:R-:W2:Y:S01]  /*fa00*/  LDL R6, [R1+0x28] ;  /* 0x0000280001067983 */ /* 0x000ea20000100800 */
[----:B------:R-:W-:Y:S02]  /*fa10*/  ISETP.NE.AND P0, PT, R0, RZ, PT ;  /* 0x000000ff0000720c */ /* 0x000fe40003f05270 */
[----:B-1----:R-:W-:-:S11]  /*fa20*/  MOV R2, UR40 ;  /* 0x0000002800027c02 */ /* 0x002fd60008000f00 */
[----:B------:R-:W1:Y:S01]  /*fa30*/  @!P0 S2R R3, SR_CgaCtaId ;  /* 0x0000000000038919 */ /* 0x000e620000008800 */
[----:B------:R-:W-:Y:S01]  /*fa40*/  @!P0 MOV R0, 0x400 ;  /* 0x0000040000008802 */ /* 0x000fe20000000f00 */
[----:B------:R-:W-:-:S03]  /*fa50*/  @!P0 IMAD.MOV.U32 R7, RZ, RZ, R2 ;  /* 0x000000ffff078224 */ /* 0x000fc600078e0002 */
[----:B-1----:R-:W-:-:S05]  /*fa60*/  @!P0 LEA R0, R3, R0, 0x18 ;  /* 0x0000000003008211 */ /* 0x002fca00078ec0ff */
[----:B--2---:R1:W-:Y:S01]  /*fa70*/  @!P0 STS.128 [R0+0x132d0], R4 ;  /* 0x0132d00400008388 */ /* 0x0043e20000000c00 */
[----:B------:R-:W-:Y:S06]  /*fa80*/  BAR.ARV 0x5, 0x200 ;  /* 0x0148000000007b1d */ /* 0x000fec0000002000 */
.L_x_15654:
[----:B-1----:R-:W-:Y:S01]  /*fa90*/  IMAD.MOV.U32 R0, RZ, RZ, 0x1 ;  /* 0x00000001ff007424 */ /* 0x002fe200078e00ff */
[----:B------:R-:W-:Y:S01]  /*faa0*/  ULDC UR4, c[0x0][0xc3c] ;  /* 0x00030f0000047ab9 */ /* 0x000fe20000000800 */
[----:B------:R1:W-:Y:S01]  /*fab0*/  STL [R1], RZ ;  /* 0x000000ff01007387 */ /* 0x0003e20000100800 */
[----:B------:R-:W-:-:S03]  /*fac0*/  UISETP.GE.AND UP0, UPT, UR40, UR4, UPT ;  /* 0x000000042800728c */ /* 0x000fc6000bf06270 */
[----:B------:R1:W-:Y:S03]  /*fad0*/  STL [R1+0xc], R0 ;  /* 0x00000c0001007387 */ /* 0x0003e60000100800 */
[----:B------:R-:W-:Y:S01]  /*fae0*/  PLOP3.LUT P0, PT, PT, PT, UP0, 0x80, 0x0 ;  /* 0x000000000000781c */ /* 0x000fe20003f0f008 */
[----:B------:R1:W-:-:S12]  /*faf0*/  STL [R1+0x40], RZ ;  /* 0x000040ff01007387 */ /* 0x0003d80000100800 */
[----:B-1----:R-:W-:Y:S05]  /*fb00*/  @P0 BRA `(.L_x_15662) ;  /* 0x0000006000380947 */ /* 0x002fea0003800000 */
[----:B------:R-:W1:Y:S01]  /*fb10*/  S2R R9, SR_TID.X ;  /* 0x0000000000097919 */ /* 0x000e620000002100 */
[----:B------:R-:W2:Y:S01]  /*fb20*/  S2UR UR4, SR_CgaCtaId ;  /* 0x00000000000479c3 */ /* 0x000ea20000008800 */
[----:B------:R-:W-:Y:S01]  /*fb30*/  MOV R16, 0x400 ;  /* 0x0000040000107802 */ /* 0x000fe20000000f00 */
[----:B------:R-:W-:Y:S01]  /*fb40*/  ULOP3.LUT UR44, UR36, 0x2, URZ, 0xfc, !UPT ;  /* 0x00000002242c7892 */ /* 0x000fe2000f8efc3f */
[----:B------:R3:W-:Y:S01]  /*fb50*/  STL [R1+0x40], RZ ;  /* 0x000040ff01007387 */ /* 0x0007e20000100800 */
[----:B------:R-:W-:Y:S01]  /*fb60*/  ULOP3.LUT UR45, UR36, 0x1, URZ, 0xfc, !UPT ;  /* 0x00000001242d7892 */ /* 0x000fe2000f8efc3f */
[----:B------:R-:W-:Y:S01]  /*fb70*/  ULDC UR46, c[0x0][0xc] ;  /* 0x00000300002e7ab9 */ /* 0x000fe20000000800 */
[C---:B-1----:R-:W-:Y:S01]  /*fb80*/  IMAD.SHL.U32 R23, R9.reuse, 0x40, RZ ;  /* 0x0000004009177824 */ /* 0x042fe200078e00ff */
[--C-:B------:R-:W-:Y:S01]  /*fb90*/  SHF.R.U32.HI R0, RZ, 0x1, R9.reuse ;  /* 0x00000001ff007819 */ /* 0x100fe20000011609 */
[C---:B------:R-:W-:Y:S02]  /*fba0*/  IMAD.SHL.U32 R2, R9.reuse, 0x20, RZ ;  /* 0x0000002009027824 */ /* 0x040fe400078e00ff */
[----:B0-----:R-:W-:Y:S01]  /*fbb0*/  IMAD.SHL.U32 R4, R9, 0x8, RZ ;  /* 0x0000000809047824 */ /* 0x001fe200078e00ff */
[----:B------:R-:W-:Y:S01]  /*fbc0*/  LOP3.LUT R3, R23, 0x180, RZ, 0xc0, !PT ;  /* 0x0000018017037812 */ /* 0x000fe200078ec0ff */
[C---:B------:R-:W-:Y:S01]  /*fbd0*/  IMAD.SHL.U32 R8, R9.reuse, 0x4, RZ ;  /* 0x0000000409087824 */ /* 0x040fe200078e00ff */
[----:B------:R-:W-:Y:S01]  /*fbe0*/  LOP3.LUT R5, R2, 0x80, RZ, 0xc0, !PT ;  /* 0x0000008002057812 */ /* 0x000fe200078ec0ff */
[----:B------:R-:W-:Y:S01]  /*fbf0*/  IMAD.SHL.U32 R6, R9, 0x2, RZ ;  /* 0x0000000209067824 */ /* 0x000fe200078e00ff */
        /* <DEDUP_REMOVED lines=11> */
[----:B------:R-:W-:Y:S01]  /*fcb0*/  LOP3.LUT R22, R22, R5, RZ, 0xfc, !PT ;  /* 0x0000000516167212 */ /* 0x000fe200078efcff */
[----:B--2---:R-:W-:Y:S01]  /*fcc0*/  IMAD.U32 R5, RZ, RZ, UR4 ;  /* 0x00000004ff057e24 */ /* 0x004fe2000f8e00ff */
[----:B------:R-:W-:Y:S02]  /*fcd0*/  SHF.R.U32.HI R4, RZ, 0x2, R9 ;  /* 0x00000002ff047819 */ /* 0x000fe40000011609 */
[----:B------:R-:W-:Y:S01]  /*fce0*/  LOP3.LUT R3, R3, 0x30, R6, 0x78, !PT ;  /* 0x0000003003037812 */ /* 0x000fe200078e7806 */
[----:B------:R-:W-:Y:S01]  /*fcf0*/  IMAD.MOV.U32 R6, RZ, RZ, 0x1 ;  /* 0x00000001ff067424 */ /* 0x000fe200078e00ff */
[----:B------:R-:W-:-:S02]  /*fd00*/  LOP3.LUT R4, R4, 0x60, R2, 0xf8, !PT ;  /* 0x0000006004047812 */ /* 0x000fc400078ef802 */
[----:B------:R-:W-:Y:S02]  /*fd10*/  LEA R16, R5, R16, 0x18 ;  /* 0x0000001005107211 */ /* 0x000fe400078ec0ff */
[----:B------:R-:W-:Y:S01]  /*fd20*/  LOP3.LUT R2, R3, 0x640, R0, 0xf8, !PT ;  /* 0x0000064003027812 */ /* 0x000fe200078ef800 */
[----:B------:R3:W-:Y:S01]  /*fd30*/  STL [R1+0xc], R6 ;  /* 0x00000c0601007387 */ /* 0x0007e20000100800 */
[----:B------:R-:W-:-:S03]  /*fd40*/  LOP3.LUT R3, R4, 0x80, RZ, 0xfc, !PT ;  /* 0x0000008004037812 */ /* 0x000fc600078efcff */
[----:B------:R-:W-:Y:S01]  /*fd50*/  IMAD.IADD R0, R16, 0x1, R2 ;  /* 0x0000000110007824 */ /* 0x000fe200078e0202 */
[----:B------:R3:W-:Y:S04]  /*fd60*/  STL [R1+0x30], R5 ;  /* 0x0000300501007387 */ /* 0x0007e80000100800 */
[----:B------:R3:W-:Y:S04]  /*fd70*/  STL [R1], RZ ;  /* 0x000000ff01007387 */ /* 0x0007e80000100800 */
[----:B------:R3:W-:Y:S04]  /*fd80*/  STL [R1+0x34], R2 ;  /* 0x0000340201007387 */ /* 0x0007e80000100800 */
[----:B------:R3:W-:Y:S02]  /*fd90*/  STL [R1+0x3c], R0 ;  /* 0x00003c0001007387 */ /* 0x0007e40000100800 */
.L_x_15738:
[----:B------:R-:W-:Y:S01]  /*fda0*/  ULDC.64 UR4, c[0x0][0xc88] ;  /* 0x0003220000047ab9 */ /* 0x000fe20000000a00 */
[----:B------:R-:W-:Y:S01]  /*fdb0*/  ULDC.64 UR8, c[0x0][0xa28] ;  /* 0x00028a0000087ab9 */ /* 0x000fe20000000a00 */
[----:B------:R-:W-:Y:S01]  /*fdc0*/  UIMAD.WIDE UR4, UR40, 0x4, UR4 ;  /* 0x00000004280478a5 */ /* 0x000fe2000f8e0204 */
[----:B------:R-:W-:-:S05]  /*fdd0*/  ULDC.64 UR6, c[0x0][0xa00] ;  /* 0x0002800000067ab9 */ /* 0x000fca0000000a00 */
[----:B--23--:R-:W-:Y:S01]  /*fde0*/  IMAD.U32 R2, RZ, RZ, UR4 ;  /* 0x00000004ff027e24 */ /* 0x00cfe2000f8e00ff */
[----:B------:R-:W-:-:S05]  /*fdf0*/  MOV R3, UR5 ;  /* 0x0000000500037c02 */ /* 0x000fca0008000f00 */
[----:B------:R-:W2:Y:S01]  /*fe00*/  LDG.E R2, desc[UR54][R2.64] ;  /* 0x0000003602027981 */ /* 0x000ea2000c1e1900 */
[----:B------:R-:W-:Y:S02]  /*fe10*/  UISETP.NE.U32.AND UP0, UPT, UR8, URZ, UPT ;  /* 0x0000003f0800728c */ /* 0x000fe4000bf05070 */
[----:B------:R-:W-:Y:S02]  /*fe20*/  UISETP.NE.U32.AND UP1, UPT, UR6, URZ, UPT ;  /* 0x0000003f0600728c */ /* 0x000fe4000bf25070 */
[----:B------:R-:W-:Y:S02]  /*fe30*/  UISETP.NE.AND.EX UP0, UPT, UR9, URZ, UPT, UP0 ;  /* 0x0000003f0900728c */ /* 0x000fe4000bf05300 */
[----:B------:R-:W-:-:S04]  /*fe40*/  UISETP.NE.AND.EX UP2, UPT, UR7, URZ, UPT, UP1 ;  /* 0x0000003f0700728c */ /* 0x000fc8000bf45310 */
[----:B------:R-:W-:Y:S01]  /*fe50*/  PLOP3.LUT P0, PT, PT, PT, UP0, 0x80, 0x0 ;  /* 0x000000000000781c */ /* 0x000fe20003f0f008 */
[----:B-----5:R-:W-:Y:S01]  /*fe60*/  IMAD.MOV.U32 R24, RZ, RZ, RZ ;  /* 0x000000ffff187224 */ /* 0x020fe200078e00ff */
[----:B------:R-:W-:Y:S01]  /*fe70*/  PLOP3.LUT P1, PT, PT, PT, UP2, 0x80, 0x0 ;  /* 0x000000000000781c */ /* 0x000fe20003f2f028 */
[----:B------:R-:W-:Y:S01]  /*fe80*/  UMOV UR37, URZ ;  /* 0x0000003f00257c82 */ /* 0x000fe20008000000 */
[----:B--2---:R-:W-:Y:S01]  /*fe90*/  R2UR UR42, R2 ;  /* 0x00000000022a72ca */ /* 0x004fe200000e0000 */
[----:B------:R-:W-:-:S12]  /*fea0*/  UP2UR UR43, UPR, URZ, 0x4 ;  /* 0x000000043f2b7883 */ /* 0x000fd80008000000 */
        /* <DEDUP_REMOVED lines=9> */
[----:B0-----:R-:W-:-:S03]  /*ff40*/  IMAD.U32 R4, RZ, RZ, UR4 ;  /* 0x00000004ff047e24 */ /* 0x001fc6000f8e00ff */
[----:B------:R-:W-:Y:S01]  /*ff50*/  IMAD.U32 R5, RZ, RZ, UR5 ;  /* 0x00000005ff057e24 */ /* 0x000fe2000f8e00ff */
[----:B------:R-:W-:Y:S01]  /*ff60*/  ULDC.64 UR4, c[0x0][0xa18] ;  /* 0x0002860000047ab9 */ /* 0x000fe20000000a00 */
[----:B------:R-:W2:Y:S01]  /*ff70*/  @P1 LDG.E R0, desc[UR54][R2.64] ;  /* 0x0000003602001981 */ /* 0x000ea2000c1e1900 */
[----:B------:R-:W-:-:S03]  /*ff80*/  UISETP.NE.U32.AND UP0, UPT, UR4, URZ, UPT ;  /* 0x0000003f0400728c */ /* 0x000fc6000bf05070 */
[----:B------:R0:W3:Y:S01]  /*ff90*/  @P0 LDG.E R24, desc[UR54][R4.64] ;  /* 0x0000003604180981 */ /* 0x0000e2000c1e1900 */
[----:B------:R-:W-:-:S06]  /*ffa0*/  UISETP.NE.AND.EX UP0, UPT, UR5, URZ, UPT, UP0 ;  /* 0x0000003f0500728c */ /* 0x000fcc000bf05300 */
[----:B------:R-:W-:Y:S01]  /*ffb0*/  PLOP3.LUT P1, PT, PT, PT, UP0, 0x80, 0x0 ;  /* 0x000000000000781c */ /* 0x000fe20003f2f008 */
[----:B0-----:R-:W0:Y:S04]  /*ffc0*/  LDC.64 R4, c[0x0][0x418] ;  /* 0x00010600ff047b82 */ /* 0x001e280000000a00 */
[----:B------:R-:W-:-:S04]  /*ffd0*/  @UP0 UIADD3 UR4, UP1, UR38, UR4, URZ ;  /* 0x0000000426040290 */ /* 0x000fc8000ff3e03f */
[----:B------:R-:W-:Y:S02]  /*ffe0*/  @UP0 UIADD3.X UR5, UR39, UR5, URZ, UP1, !UPT ;  /* 0x0000000527050290 */ /* 0x000fe40008ffe43f */
[----:B------:R-:W-:-:S04]  /*fff0*/  IMAD.U32 R6, RZ, RZ, UR4 ;  /* 0x00000004ff067e24 */ /* 0x000fc8000f8e00ff */
[----:B------:R-:W-:-:S05]  /*10000*/  IMAD.U32 R7, RZ, RZ, UR5 ;  /* 0x00000005ff077e24 */ /* 0x000fca000f8e00ff */
[----:B------:R1:W5:Y:S01]  /*10010*/  @P1 LDG.E R25, desc[UR54][R6.64] ;  /* 0x0000003606191981 */ /* 0x000362000c1e1900 */
[----:B------:R-:W-:Y:S02]  /*10020*/  PLOP3.LUT P2, PT, PT, PT, UP2, 0x80, 0x0 ;  /* 0x000000000000781c */ /* 0x000fe40003f4f028 */
[----:B0-----:R-:W-:-:S04]  /*10030*/  ISETP.NE.U32.AND P0, PT, R4, RZ, PT ;  /* 0x000000ff0400720c */ /* 0x001fc80003f05070 */
[----:B------:R-:W-:Y:S02]  /*10040*/  ISETP.NE.AND.EX P0, PT, R5, RZ, PT, P0 ;  /* 0x000000ff0500720c */ /* 0x000fe40003f05300 */
[----:B------:R-:W0:Y:S05]  /*10050*/  LDC R5, c[0x0][0x2f0] ;  /* 0x0000bc00ff057b82 */ /* 0x000e2a0000000800 */
[----:B--2---:R-:W-:-:S03]  /*10060*/  @P2 R2UR UR37, R0 ;  /* 0x00000000002522ca */ /* 0x004fc600000e0000 */
[----:B------:R-:W2:Y:S01]  /*10070*/  LDC R0, c[0x0][0x424] ;  /* 0x00010900ff007b82 */ /* 0x000ea20000000800 */
[----:B---3--:R1:W-:Y:S01]  /*10080*/  STL [R1+0x14], R24 ;  /* 0x0000141801007387 */ /* 0x0083e20000100800 */
[----:B0-----:R-:W-:Y:S10]  /*10090*/  @P1 BRA `(.L_x_15663) ;  /* 0x00000000001c1947 */ /* 0x001ff40003800000 */
[----:B------:R-:W-:Y:S01]  /*100a0*/  UISETP.NE.AND UP0, UPT, UR43, URZ, UPT ;  /* 0x0000003f2b00728c */ /* 0x000fe2000bf05270 */
[----:B-----5:R-:W0:Y:S05]  /*100b0*/  LDC R25, c[0x0][0x288] ;  /* 0x0000a200ff197b82 */ /* 0x020e2a0000000800 */
[----:B------:R-:W-:-:S13]  /*100c0*/  PLOP3.LUT P1, PT, PT, PT, UP0, 0x40, 0x0 ;  /* 0x000000000000781c */ /* 0x000fda0003f2e808 */
[----:B------:R-:W-:Y:S05]  /*100d0*/  @P1 BRA `(.L_x_15663) ;  /* 0x00000000000c1947 */ /* 0x000fea0003800000 */
[----:B------:R-:W3:Y:S04]  /*100e0*/  LDG.E R4, desc[UR54][R2.64] ;  /* 0x0000003602047981 */ /* 0x000ee8000c1e1900 */
[----:B0-----:R-:W3:Y:S02]  /*100f0*/  LDG.E R25, desc[UR54][R2.64+0x4] ;  /* 0x0000043602197981 */ /* 0x001ee4000c1e1900 */
[----:B---3--:R-:W-:-:S07]  /*10100*/  IMAD.IADD R25, R25, 0x1, -R4 ;  /* 0x0000000119197824 */ /* 0x008fce00078e0a04 */
.L_x_15663:
[----:B------:R-:W-:Y:S01]  /*10110*/  IMAD.U32 R4, RZ, RZ, UR42 ;  /* 0x0000002aff047e24 */ /* 0x000fe2000f8e00ff */
[----:B------:R-:W-:Y:S01]  /*10120*/  ULDC.64 UR4, c[0x0][0xa20] ;  /* 0x0002880000047ab9 */ /* 0x000fe20000000a00 */
[----:B--2---:R-:W-:Y:S02]  /*10130*/  SEL R0, R0, 0x1, P0 ;  /* 0x0000000100007807 */ /* 0x004fe40000000000 */
[----:B------:R-:W-:Y:S01]  /*10140*/  ISETP.NE.U32.AND P1, PT, RZ, UR4, PT ;  /* 0x00000004ff007c0c */ /* 0x000fe2000bf25070 */
[----:B------:R2:W-:Y:S02]  /*10150*/  STL [R1+0x8], R4 ;  /* 0x0000080401007387 */ /* 0x0005e40000100800 */
        /* <DEDUP_REMOVED lines=9> */
.L_x_15664:
[----:B------:R-:W-:Y:S02]  /*101f0*/  ULDC.64 UR4, c[0x0][0xa08] ;  /* 0x0002820000047ab9 */ /* 0x000fe40000000a00 */
[----:B------:R-:W-:-:S04]  /*10200*/  ISETP.NE.U32.AND P0, PT, RZ, UR4, PT ;  /* 0x00000004ff007c0c */ /* 0x000fc8000bf05070 */
[----:B------:R-:W-:-:S13]  /*10210*/  ISETP.NE.AND.EX P0, PT, RZ, UR5, PT, P0 ;  /* 0x00000005ff007c0c */ /* 0x000fda000bf05300 */
[----:B------:R-:W-:Y:S05]  /*10220*/  @!P0 BRA `(.L_x_15665) ;  /* 0x0000000000148947 */ /* 0x000fea0003800000 */
[----:B------:R-:W3:Y:S02]  /*10230*/  LDC.64 R2, c[0x0][0xa08] ;  /* 0x00028200ff027b82 */ /* 0x000ee40000000a00 */
[----:B---3--:R-:W-:-:S05]  /*10240*/  IMAD.WIDE R2, R4, 0x4, R2 ;  /* 0x0000000404027825 */ /* 0x008fca00078e0202 */
[----:B------:R-:W3:Y:S04]  /*10250*/  LDG.E R18, desc[UR54][R2.64] ;  /* 0x0000003602127981 */ /* 0x000ee8000c1e1900 */
[----:B------:R-:W3:Y:S02]  /*10260*/  LDG.E R5, desc[UR54][R2.64+0x4] ;  /* 0x0000043602057981 */ /* 0x000ee4000c1e1900 */
[----:B---3--:R-:W-:-:S07]  /*10270*/  IMAD.IADD R18, R5, 0x1, -R18 ;  /* 0x0000000105127824 */ /* 0x008fce00078e0a12 */
.L_x_15665:
[----:B------:R-:W4:Y:S01]  /*10280*/  LDL R0, [R1+0x24] ;  /* 0x0000240001007983 */ /* 0x000f220000100800 */
[----:B---3--:R-:W3:Y:S03]  /*10290*/  LDC R2, c[0x0][0x448] ;  /* 0x00011200ff027b82 */ /* 0x008ee60000000800 */
[----:B------:R-:W2:Y:S04]  /*102a0*/  LDL.LU R19, [R1+0x10] ;  /* 0x0000100001137983 */ /* 0x000ea80000300800 */
[----:B------:R-:W2:Y:S01]  /*102b0*/  LDL R17, [R1+0x28] ;  /* 0x0000280001117983 */ /* 0x000ea20000100800 */
[----:B---3--:R-:W-:-:S13]  /*102c0*/  ISETP.NE.AND P0, PT, R2, 0x1, PT ;  /* 0x000000010200780c */ /* 0x008fda0003f05270 */
[----:B------:R-:W3:Y:S08]  /*102d0*/  @P0 LDC R3, c[0x0][0x44c] ;  /* 0x00011300ff030b82 */ /* 0x000ef00000000800 */
[----:B------:R-:W0:Y:S01]  /*102e0*/  @P0 LDC R2, c[0x0][0x450] ;  /* 0x00011400ff020b82 */ /* 0x000e220000000800 */
[----:B-----5:R-:W-:Y:S02]  /*102f0*/  IMAD.IADD R18, R18, 0x1, -R24 ;  /* 0x0000000112127824 */ /* 0x020fe400078e0a18 */
[----:B----4-:R-:W-:-:S05]  /*10300*/  IMAD R0, R0, 0xc0, RZ ;  /* 0x000000c000007824 */ /* 0x010fca00078e02ff */
[----:B------:R-:W-:-:S05]  /*10310*/  IADD3 R0, R0, 0xbf, RZ ;  /* 0x000000bf00007810 */ /* 0x000fca0007ffe0ff */
[----:B---3--:R-:W-:-:S05]  /*10320*/  @P0 IMAD.HI.U32 R3, R0, R3, RZ ;  /* 0x0000000300030227 */ /* 0x008fca00078e00ff */
[----:B0-----:R-:W-:Y:S02]  /*10330*/  @P0 SHF.R.U32.HI R0, RZ, R2, R3 ;  /* 0x00000002ff000219 */ /* 0x001fe40000011603 */
[----:B------:R-:W-:-:S05]  /*10340*/  IADD3 R3, R18, 0xa0, -R25 ;  /* 0x000000a012037810 */ /* 0x000fca0007ffe819 */
[----:B------:R-:W-:-:S04]  /*10350*/  IMAD.IADD R0, R3, 0x1, R0 ;  /* 0x0000000103007824 */ /* 0x000fc800078e0200 */
[----:B------:R-:W-:-:S04]  /*10360*/  IMAD.HI R2, R0, 0x66666667, RZ ;  /* 0x6666666700027827 */ /* 0x000fc800078e02ff */
[----:B------:R-:W-:Y:S01]  /*10370*/  VIADD R0, R18, 0x9f ;  /* 0x0000009f12007836 */ /* 0x000fe20000000000 */
[----:B------:R-:W-:-:S03]  /*10380*/  SHF.R.U32.HI R3, RZ, 0x1f, R2 ;  /* 0x0000001fff037819 */ /* 0x000fc60000011602 */
[----:B------:R-:W-:Y:S01]  /*10390*/  IMAD.HI R0, R0, 0x66666667, RZ ;  /* 0x6666666700007827 */ /* 0x000fe200078e02ff */
[----:B--2---:R-:W-:Y:S02]  /*103a0*/  LOP3.LUT R19, R19, 0xffffffdf, RZ, 0xc0, !PT ;  /* 0xffffffdf13137812 */ /* 0x004fe400078ec0ff */
[----:B------:R-:W-:Y:S02]  /*103b0*/  LEA.HI.SX32 R5, R2, R3, 0x1a ;  /* 0x0000000302057211 */ /* 0x000fe400078fd2ff */
[----:B------:R-:W-:Y:S02]  /*103c0*/  SHF.R.U32.HI R3, RZ, 0x1f, R0 ;  /* 0x0000001fff037819 */ /* 0x000fe40000011600 */
[----:B------:R-:W-:Y:S02]  /*103d0*/  @P0 LOP3.LUT R19, R19, 0x20, RZ, 0xfc, !PT ;  /* 0x0000002013130812 */ /* 0x000fe400078efcff */
[----:B------:R-:W-:-:S03]  /*103e0*/  LEA.HI.SX32 R0, R0, R3, 0x1a ;  /* 0x0000000300007211 */ /* 0x000fc600078fd2ff */
[----:B------:R0:W-:Y:S01]  /*103f0*/  STL [R1+0x10], R19 ;  /* 0x0000101301007387 */ /* 0x0001e20000100800 */
[----:B------:R-:W-:-:S04]  /*10400*/  VIMNMX R0, R0, R5, PT ;  /* 0x0000000500007248 */ /* 0x000fc80003fe0100 */
[----:B------:R-:W-:Y:S02]  /*10410*/  ISETP.GE.AND P0, PT, R0, 0x1, PT ;  /* 0x000000010000780c */ /* 0x000fe40003f06270 */
[C---:B------:R-:W-:Y:S02]  /*10420*/  LOP3.LUT R2, R17.reuse, 0xff000000, RZ, 0xc0, !PT ;  /* 0xff00000011027812 */ /* 0x040fe400078ec0ff */
[----:B------:R-:W-:Y:S02]  /*10430*/  LOP3.LUT R3, R17, 0xff0000, RZ, 0xc0, !PT ;  /* 0x00ff000011037812 */ /* 0x000fe400078ec0ff */
[----:B------:R-:W-:-:S04]  /*10440*/  SHF.R.U32.HI R2, RZ, 0x8, R2 ;  /* 0x00000008ff027819 */ /* 0x000fc80000011602 */
[----:B------:R-:W-:Y:S01]  /*10450*/  LEA.HI R4, R3, R2, RZ, 0x10 ;  /* 0x0000000203047211 */ /* 0x000fe200078f80ff */
[----:B------:R-:W-:Y:S02]  /*10460*/  IMAD.MOV.U32 R3, RZ, RZ, RZ ;  /* 0x000000ffff037224 */ /* 0x000fe400078e00ff */
[----:B0-----:R-:W-:Y:S05]  /*10470*/  @!P0 BRA `(.L_x_15666) ;  /* 0x0000000000748947 */ /* 0x001fea0003800000 */
[----:B------:R-:W-:-:S04]  /*10480*/  SHF.R.U32.HI R5, RZ, 0x10, R4 ;  /* 0x00000010ff057819 */ /* 0x000fc80000011604 */
[----:B------:R-:W-:-:S13]  /*10490*/  ISETP.NE.AND P0, PT, R5, RZ, PT ;  /* 0x000000ff0500720c */ /* 0x000fda0003f05270 */
[----:B------:R-:W1:Y:S02]  /*104a0*/  @!P0 LDC R5, c[0x0][0x9f0] ;  /* 0x00027c00ff058b82 */ /* 0x000e640000000800 */
[----:B-1----:R-:W-:Y:S02]  /*104b0*/  IABS R7, R5 ;  /* 0x0000000500077213 */ /* 0x002fe40000000000 */
        /* <DEDUP_REMOVED lines=25> */
.L_x_15666:
[----:B------:R-:W-:Y:S01]  /*10650*/  LOP3.LUT R4, R4, 0xff, RZ, 0xc0, !PT ;  /* 0x000000ff04047812 */ /* 0x000fe200078ec0ff */
[----:B------:R-:W-:Y:S04]  /*10660*/  BSSY B7, `(.L_x_15667) ;  /* 0x0000446000077945 */ /* 0x000fe80003800000 */
[----:B------:R-:W-:-:S05]  /*10670*/  IMAD R2, R4, R3, RZ ;  /* 0x0000000304027224 */ /* 0x000fca00078e02ff */
        /* <DEDUP_REMOVED lines=18> */
[----:B-1----:R-:W0:Y:S01]  /*107a0*/  POPC R7, R4 ;  /* 0x0000000400077309 */ /* 0x002e220000000000 */
[----:B--2---:R-:W0:Y:S02]  /*107b0*/  SHFL.IDX PT, R0, R3, R0, 0x1f ;  /* 0x00001f0003007589 */ /* 0x004e2400000e0000 */
[----:B0-----:R-:W-:-:S05]  /*107c0*/  IADD3 R0, R0, UR46, R7 ;  /* 0x0000002e00007c10 */ /* 0x001fca000fffe007 */
[----:B------:R2:W-:Y:S01]  /*107d0*/  STL [R1+0x20], R0 ;  /* 0x0000200001007387 */ /* 0x0005e20000100800 */
[----:B------:R-:W-:Y:S05]  /*107e0*/  BRA `(.L_x_15669) ;  /* 0x0000004000b47947 */ /* 0x000fea0003800000 */
.L_x_15668:
        /* <DEDUP_REMOVED lines=20> */
.L_x_15671:
[----:B------:R-:W-:Y:S05]  /*10930*/  BSYNC B6 ;  /* 0x0000000000067941 */ /* 0x000fea0003800000 */
.L_x_15670:
[----:B------:R-:W-:Y:S01]  /*10940*/  VIADD R0, R16, 0x6000 ;  /* 0x0000600010007836 */ /* 0x000fe20000000000 */
[----:B------:R-:W-:Y:S01]  /*10950*/  BSSY B6, `(.L_x_15672) ;  /* 0x0000017000067945 */ /* 0x000fe20003800000 */
[----:B------:R-:W-:-:S03]  /*10960*/  IMAD.MOV.U32 R26, RZ, RZ, R19 ;  /* 0x000000ffff1a7224 */ /* 0x000fc600078e0013 */
[----:B------:R-:W-:Y:S02]  /*10970*/  LOP3.LUT P0, RZ, R0, 0x1bf, RZ, 0xc0, !PT ;  /* 0x000001bf00ff7812 */ /* 0x000fe4000780c0ff */
[----:B------:R-:W-:-:S11]  /*10980*/  LOP3.LUT R26, R26, 0xfffffffe, RZ, 0xc0, !PT ;  /* 0xfffffffe1a1a7812 */ /* 0x000fd600078ec0ff */
[----:B------:R-:W-:-:S05]  /*10990*/  @P0 LOP3.LUT R26, R26, 0x1, RZ, 0xfc, !PT ;  /* 0x000000011a1a0812 */ /* 0x000fca00078efcff */
[----:B------:R0:W-:Y:S01]  /*109a0*/  STL [R1+0x10], R26 ;  /* 0x0000101a01007387 */ /* 0x0001e20000100800 */
        /* <DEDUP_REMOVED lines=8> */
[----:B-1----:R-:W-:Y:S02]  /*10a30*/  IMAD.U32 R6, RZ, RZ, UR8 ;  /* 0x00000008ff067e24 */ /* 0x002fe4000f8e00ff */
[----:B------:R-:W-:Y:S02]  /*10a40*/  IMAD.U32 R7, RZ, RZ, UR9 ;  /* 0x00000009ff077e24 */ /* 0x000fe4000f8e00ff */
[----:B------:R-:W-:-:S02]  /*10a50*/  IMAD.U32 R10, RZ, RZ, UR4 ;  /* 0x00000004ff0a7e24 */ /* 0x000fc4000f8e00ff */
[----:B------:R-:W-:Y:S02]  /*10a60*/  IMAD.U32 R11, RZ, RZ, UR5 ;  /* 0x00000005ff0b7e24 */ /* 0x000fe4000f8e00ff */
[----:B------:R-:W-:Y:S02]  /*10a70*/  IMAD.MOV.U32 R8, RZ, RZ, 0x70 ;  /* 0x00000070ff087424 */ /* 0x000fe400078e00ff */
[----:B------:R-:W-:Y:S02]  /*10a80*/  IMAD.MOV.U32 R12, RZ, RZ, 0x1 ;  /* 0x00000001ff0c7424 */ /* 0x000fe400078e00ff */
[----:B------:R-:W-:-:S07]  /*10a90*/  IMAD.MOV.U32 R13, RZ, RZ, RZ ;  /* 0x000000ffff0d7224 */ /* 0x000fce00078e00ff */
[----:B------:R-:W-:-:S07]  /*10aa0*/  LEPC R20, `(.L_x_15673) ;  /* 0x000000001014794e */ /* 0x000fce0000000000 */
[----:B0-2---:R-:W-:Y:S05]  /*10ab0*/  CALL.ABS.NOINC R2 ;  /* 0x0000000002007343 */ /* 0x005fea0003c00000 */
.L_x_15673:
[----:B------:R-:W-:Y:S05]  /*10ac0*/  BSYNC B6 ;  /* 0x0000000000067941 */ /* 0x000fea0003800000 */
.L_x_15672:
        /* <DEDUP_REMOVED lines=20> */
.L_x_15675:
[----:B------:R-:W-:Y:S05]  /*10c10*/  BSYNC B6 ;  /* 0x0000000000067941 */ /* 0x000fea0003800000 */
.L_x_15674:
        /* <DEDUP_REMOVED lines=18> */
[----:B0-2---:R-:W-:Y:S05]  /*10d40*/  CALL.ABS.NOINC R2 ;  /* 0x0000000002007343 */ /* 0x005fea0003c00000 */
.L_x_15677:
[----:B------:R-:W-:Y:S05]  /*10d50*/  BSYNC B6 ;  /* 0x0000000000067941 */ /* 0x000fea0003800000 */
.L_x_15676:
        /* <DEDUP_REMOVED lines=18> */
.L_x_15758:
[----:B------:R-:W0:Y:S01]  /*10e80*/  S2R R0, SR_TID.X ;  /* 0x0000000000007919 */ /* 0x000e220000002100 */
[----:B------:R-:W-:Y:S01]  /*10e90*/  UMOV UR4, 0xa0 ;  /* 0x000000a000047882 */ /* 0x000fe20000000000 */
[----:B------:R-:W3:Y:S01]  /*10ea0*/  @P2 LDC R5, c[0x0][0x434] ;  /* 0x00010d00ff052b82 */ /* 0x000ee20000000800 */
[----:B------:R-:W-:Y:S01]  /*10eb0*/  UIMAD UR4, UR47, UR4, -0xa0 ;  /* 0xffffff602f0474a4 */ /* 0x000fe2000f8e0204 */
[----:B------:R-:W4:Y:S01]  /*10ec0*/  S2R R11, SR_TID.X ;  /* 0x00000000000b7919 */ /* 0x000f220000002100 */
[----:B------:R-:W-:Y:S01]  /*10ed0*/  SHF.R.S32.HI R10, RZ, 0x1f, R21 ;  /* 0x0000001fff0a7819 */ /* 0x000fe20000011415 */
[----:B------:R-:W-:-:S04]  /*10ee0*/  IMAD.MOV.U32 R12, RZ, RZ, R26 ;  /* 0x000000ffff0c7224 */ /* 0x000fc800078e001a */
[----:B------:R-:W1:Y:S01]  /*10ef0*/  @P2 LDC R4, c[0x0][0x438] ;  /* 0x00010e00ff042b82 */ /* 0x000e620000000800 */
[----:B------:R2:W-:Y:S01]  /*10f00*/  STL [R1+0x18], R10 ;  /* 0x0000180a01007387 */ /* 0x0005e20000100800 */
[----:B0-----:R-:W-:Y:S01]  /*10f10*/  LOP3.LUT R0, R0, 0x7f, RZ, 0xc0, !PT ;  /* 0x0000007f00007812 */ /* 0x001fe200078ec0ff */
[----:B----4-:R-:W-:-:S03]  /*10f20*/  IMAD.SHL.U32 R13, R11, 0x20, RZ ;  /* 0x000000200b0d7824 */ /* 0x010fc600078e00ff */
[----:B------:R-:W-:Y:S01]  /*10f30*/  SHF.R.U32.HI R14, RZ, 0x2, R0 ;  /* 0x00000002ff0e7819 */ /* 0x000fe20000011600 */
[----:B------:R-:W-:-:S03]  /*10f40*/  IMAD.SHL.U32 R11, R11, 0x20, RZ ;  /* 0x000000200b0b7824 */ /* 0x000fc600078e00ff */
[C---:B------:R-:W-:Y:S02]  /*10f50*/  LOP3.LUT R13, R14.reuse, 0x60, R13, 0xf8, !PT ;  /* 0x000000600e0d7812 */ /* 0x040fe400078ef80d */
[----:B------:R-:W-:Y:S02]  /*10f60*/  LOP3.LUT R11, R14, 0x60, R11, 0xf8, !PT ;  /* 0x000000600e0b7812 */ /* 0x000fe400078ef80b */
[----:B------:R-:W-:-:S05]  /*10f70*/  LOP3.LUT R13, R13, 0x80, RZ, 0xfc, !PT ;  /* 0x000000800d0d7812 */ /* 0x000fca00078efcff */
[----:B------:R-:W-:-:S05]  /*10f80*/  VIADD R9, R13, UR4 ;  /* 0x000000040d097c36 */ /* 0x000fca0008000000 */
[C---:B------:R-:W-:Y:S01]  /*10f90*/  ISETP.GE.AND P0, PT, R9.reuse, R18, PT ;  /* 0x000000120900720c */ /* 0x040fe20003f06270 */
[----:B------:R-:W-:-:S03]  /*10fa0*/  IMAD.IADD R9, R9, 0x1, R24 ;  /* 0x0000000109097824 */ /* 0x000fc600078e0218 */
[----:B------:R-:W-:Y:S01]  /*10fb0*/  ISETP.GT.U32.OR P0, PT, R13, 0x9f, P0 ;  /* 0x0000009f0d00780c */ /* 0x000fe20000704470 */
[----:B---3--:R-:W-:-:S04]  /*10fc0*/  @P2 IMAD.HI.U32 R5, R9, R5, RZ ;  /* 0x0000000509052227 */ /* 0x008fc800078e00ff */
[----:B------:R-:W-:Y:S01]  /*10fd0*/  IMAD.MOV.U32 R0, RZ, RZ, R9 ;  /* 0x000000ffff007224 */ /* 0x000fe200078e0009 */
[----:B-1----:R-:W-:-:S07]  /*10fe0*/  @P2 SHF.R.U32.HI R0, RZ, R4, R5 ;  /* 0x00000004ff002219 */ /* 0x002fce0000011605 */
        /* <DEDUP_REMOVED lines=9> */
[----:B------:R-:W-:-:S03]  /*11080*/  IMAD.MOV.U32 R4, RZ, RZ, RZ ;  /* 0x000000ffff047224 */ /* 0x000fc600078e00ff */
[----:B------:R-:W-:Y:S02]  /*11090*/  @!P0 LEA.HI.X R7, R2, R5, R8, 0x2, P1 ;  /* 0x0000000502078211 */ /* 0x000fe400008f1408 */
[----:B------:R-:W-:Y:S01]  /*110a0*/  IADD3 R8, R11, UR4, RZ ;  /* 0x000000040b087c10 */ /* 0x000fe2000fffe0ff */
[----:B------:R-:W0:Y:S02]  /*110b0*/  @P2 LDC R5, c[0x0][0x438] ;  /* 0x00010e00ff052b82 */ /* 0x000e240000000800 */
[----:B------:R1:W5:Y:S01]  /*110c0*/  @!P0 LDG.E R4, desc[UR54][R6.64] ;  /* 0x0000003606048981 */ /* 0x000362000c1e1900 */
[C---:B------:R-:W-:Y:S01]  /*110d0*/  ISETP.GE.AND P0, PT, R8.reuse, R18, PT ;  /* 0x000000120800720c */ /* 0x040fe20003f06270 */
[----:B------:R-:W-:Y:S02]  /*110e0*/  IMAD.IADD R8, R8, 0x1, R24 ;  /* 0x0000000108087824 */ /* 0x000fe400078e0218 */
[----:B------:R-:W-:-:S04]  /*110f0*/  IMAD.MOV R0, RZ, RZ, -R0 ;  /* 0x000000ffff007224 */ /* 0x000fc800078e0a00 */
[----:B------:R-:W-:Y:S01]  /*11100*/  IMAD R9, R20, R0, R9 ;  /* 0x0000000014097224 */ /* 0x000fe200078e0209 */
[----:B-1----:R-:W1:Y:S01]  /*11110*/  @P2 LDC R7, c[0x0][0x434] ;  /* 0x00010d00ff072b82 */ /* 0x002e620000000800 */
[----:B------:R-:W-:-:S07]  /*11120*/  IMAD.MOV.U32 R6, RZ, RZ, R8 ;  /* 0x000000ffff067224 */ /* 0x000fce00078e0008 */
[----:B------:R-:W3:Y:S01]  /*11130*/  @!P0 LDC.64 R2, c[0x0][0x428] ;  /* 0x00010a00ff028b82 */ /* 0x000ee20000000a00 */
[----:B-1----:R-:W-:-:S05]  /*11140*/  @P2 IMAD.HI.U32 R7, R8, R7, RZ ;  /* 0x0000000708072227 */ /* 0x002fca00078e00ff */
[----:B0-----:R-:W-:Y:S01]  /*11150*/  @P2 SHF.R.U32.HI R6, RZ, R5, R7 ;  /* 0x00000005ff062219 */ /* 0x001fe20000011607 */
[----:B------:R-:W-:Y:S02]  /*11160*/  IMAD.MOV.U32 R5, RZ, RZ, RZ ;  /* 0x000000ffff057224 */ /* 0x000fe400078e00ff */
[----:B---3--:R-:W-:Y:S01]  /*11170*/  @!P0 IMAD R0, R10, R2, RZ ;  /* 0x000000020a008224 */ /* 0x008fe200078e02ff */
[----:B------:R-:W-:-:S03]  /*11180*/  @!P0 SHF.R.S32.HI R7, RZ, 0x1f, R6 ;  /* 0x0000001fff078819 */ /* 0x000fc60000011406 */
[C---:B------:R-:W-:Y:S02]  /*11190*/  @!P0 IMAD R0, R21.reuse, R3, R0 ;  /* 0x0000000315008224 */ /* 0x040fe400078e0200 */
[----:B--2---:R-:W-:Y:S02]  /*111a0*/  @!P0 IMAD.WIDE.U32 R10, R21, R2, R6 ;  /* 0x00000002150a8225 */ /* 0x004fe400078e0006 */
[----:B------:R-:W0:Y:S02]  /*111b0*/  @!P0 LDC.64 R2, c[0x0][0x418] ;  /* 0x00010600ff028b82 */ /* 0x000e240000000a00 */
[----:B------:R-:W-:Y:S01]  /*111c0*/  @!P0 IMAD.IADD R0, R11, 0x1, R0 ;  /* 0x000000010b008824 */ /* 0x000fe200078e0200 */
[----:B------:R-:W-:Y:S02]  /*111d0*/  LOP3.LUT R12, R12, 0xfffffffd, RZ, 0xc0, !PT ;  /* 0xfffffffd0c0c7812 */ /* 0x000fe400078ec0ff */
[----:B0-----:R-:W-:-:S04]  /*111e0*/  @!P0 LEA R2, P1, R10, R2, 0x2 ;  /* 0x000000020a028211 */ /* 0x001fc800078210ff */
[----:B------:R-:W-:-:S05]  /*111f0*/  @!P0 LEA.HI.X R3, R10, R3, R0, 0x2, P1 ;  /* 0x000000030a038211 */ /* 0x000fca00008f1400 */
[----:B------:R0:W5:Y:S01]  /*11200*/  @!P0 LDG.E R5, desc[UR54][R2.64] ;  /* 0x0000003602058981 */ /* 0x000162000c1e1900 */
[----:B------:R-:W-:Y:S01]  /*11210*/  ISETP.GT.U32.AND P0, PT, R13, 0x9f, PT ;  /* 0x0000009f0d00780c */ /* 0x000fe20003f04070 */
[----:B------:R-:W-:Y:S01]  /*11220*/  IMAD.MOV R0, RZ, RZ, -R6 ;  /* 0x000000ffff007224 */ /* 0x000fe200078e0a06 */
[----:B------:R-:W-:Y:S01]  /*11230*/  LOP3.LUT R17, R17, 0xffff, RZ, 0xc0, !PT ;  /* 0x0000ffff11117812 */ /* 0x000fe200078ec0ff */
[----:B------:R-:W-:Y:S02]  /*11240*/  IMAD.U32 R7, RZ, RZ, UR47 ;  /* 0x0000002fff077e24 */ /* 0x000fe4000f8e00ff */
[----:B------:R-:W-:Y:S02]  /*11250*/  IMAD R8, R20, R0, R8 ;  /* 0x0000000014087224 */ /* 0x000fe400078e0208 */
[----:B------:R-:W-:Y:S02]  /*11260*/  VIADD R7, R7, 0xffffffff ;  /* 0xffffffff07077836 */ /* 0x000fe40000000000 */
[----:B0-----:R-:W-:-:S04]  /*11270*/  IMAD.U32 R2, RZ, RZ, UR44 ;  /* 0x0000002cff027e24 */ /* 0x001fc8000f8e00ff */
[----:B------:R-:W-:Y:S02]  /*11280*/  @P0 LOP3.LUT R12, R12, 0x2, RZ, 0xfc, !PT ;  /* 0x000000020c0c0812 */ /* 0x000fe400078efcff */
[----:B------:R-:W-:Y:S02]  /*11290*/  ISETP.NE.AND P2, PT, R2, 0x3, PT ;  /* 0x000000030200780c */ /* 0x000fe40003f45270 */
[----:B------:R-:W-:-:S11]  /*112a0*/  LOP3.LUT R12, R12, 0xfffffffb, RZ, 0xc0, !PT ;  /* 0xfffffffb0c0c7812 */ /* 0x000fd600078ec0ff */
[----:B------:R-:W-:-:S05]  /*112b0*/  @P2 LOP3.LUT R12, R12, 0x4, RZ, 0xfc, !PT ;  /* 0x000000040c0c2812 */ /* 0x000fca00078efcff */
[----:B------:R0:W-:Y:S01]  /*112c0*/  STL [R1+0x10], R12 ;  /* 0x0000100c01007387 */ /* 0x0001e20000100800 */
[----:B------:R-:W-:Y:S05]  /*112d0*/  @!P2 BRA `(.L_x_15679) ;  /* 0x000000000004a947 */ /* 0x000fea0003800000 */
[----:B------:R-:W-:Y:S01]  /*112e0*/  BPT.TRAP 0x1 ;  /* 0x000000040000795c */ /* 0x000fe20000300000 */
.L_x_15679:
        /* <DEDUP_REMOVED lines=9> */
.L_x_15759:
[----:B------:R-:W-:Y:S05]  /*11380*/  BSYNC B0 ;  /* 0x0000000000007941 */ /* 0x000fea0003800000 */
.L_x_15680:
[----:B------:R-:W2:Y:S01]  /*11390*/  LDL.LU R11, [R1+0x10] ;  /* 0x00001000010b7983 */ /* 0x000ea20000300800 */
[----:B------:R-:W3:Y:S01]  /*113a0*/  LDC R14, c[0x0][0x2f4] ;  /* 0x0000bd00ff0e7b82 */ /* 0x000ee20000000800 */
[----:B------:R-:W-:Y:S01]  /*113b0*/  IMAD R18, R7, -0xa0, R18 ;  /* 0xffffff6007127824 */ /* 0x000fe200078e0212 */
[----:B------:R-:W-:Y:S01]  /*113c0*/  ULDC.64 UR4, c[0x0][0x328] ;  /* 0x0000ca0000047ab9 */ /* 0x000fe20000000a00 */
[----:B------:R-:W4:Y:S01]  /*113d0*/  S2R R21, SR_TID.X ;  /* 0x0000000000157919 */ /* 0x000f220000002100 */
[----:B-----5:R-:W-:Y:S01]  /*113e0*/  SHF.R.S32.HI R7, RZ, 0x1f, R4 ;  /* 0x0000001fff077819 */ /* 0x020fe20000011404 */
[----:B-1----:R-:W-:Y:S01]  /*113f0*/  IMAD R0, R27, UR4, RZ ;  /* 0x000000041b007c24 */ /* 0x002fe2000f8e02ff */
[----:B------:R-:W-:Y:S01]  /*11400*/  SHF.R.S32.HI R29, RZ, 0x1f, R5 ;  /* 0x0000001fff1d7819 */ /* 0x000fe20000011405 */
[----:B------:R-:W-:Y:S01]  /*11410*/  IMAD.WIDE.U32 R2, R8, UR4, RZ ;  /* 0x0000000408027c25 */ /* 0x000fe2000f8e00ff */
[----:B------:R-:W-:Y:S01]  /*11420*/  ULDC.64 UR6, c[0x0][0x338] ;  /* 0x0000ce0000067ab9 */ /* 0x000fe20000000a00 */
[----:B------:R-:W-:-:S02]  /*11430*/  SHF.R.S32.HI R28, RZ, 0x1f, R9 ;  /* 0x0000001fff1c7819 */ /* 0x000fc40000011409 */
[----:B------:R-:W-:-:S04]  /*11440*/  IMAD R0, R8, UR5, R0 ;  /* 0x0000000508007c24 */ /* 0x000fc8000f8e0200 */
[----:B------:R-:W-:Y:S02]  /*11450*/  IMAD.IADD R3, R3, 0x1, R0 ;  /* 0x0000000103037824 */ /* 0x000fe400078e0200 */
[----:B------:R-:W-:Y:S02]  /*11460*/  IMAD R0, R29, UR6, RZ ;  /* 0x000000061d007c24 */ /* 0x000fe4000f8e02ff */
[----:B------:R-:W-:-:S04]  /*11470*/  IMAD.WIDE.U32 R2, R5, UR6, R2 ;  /* 0x0000000605027c25 */ /* 0x000fc8000f8e0002 */
[----:B------:R-:W-:Y:S02]  /*11480*/  IMAD R0, R5, UR7, R0 ;  /* 0x0000000705007c24 */ /* 0x000fe4000f8e0200 */
[----:B0-----:R-:W-:-:S03]  /*11490*/  IMAD.MOV.U32 R12, RZ, RZ, R2 ;  /* 0x000000ffff0c7224 */ /* 0x001fc600078e0002 */
[----:B------:R-:W-:Y:S01]  /*114a0*/  IADD3 R13, R3, R0, RZ ;  /* 0x00000000030d7210 */ /* 0x000fe20007ffe0ff */
[----:B----4-:R-:W-:-:S05]  /*114b0*/  IMAD.SHL.U32 R20, R21, 0x10, RZ ;  /* 0x0000001015147824 */ /* 0x010fca00078e00ff */
[----:B------:R-:W-:-:S04]  /*114c0*/  LOP3.LUT R20, R20, 0x30, RZ, 0xc0, !PT ;  /* 0x0000003014147812 */ /* 0x000fc800078ec0ff */
[CC--:B---3--:R-:W-:Y:S02]  /*114d0*/  ISETP.GE.AND P1, PT, R20.reuse, R14.reuse, PT ;  /* 0x0000000e1400720c */ /* 0x0c8fe40003f26270 */
[----:B------:R-:W-:Y:S02]  /*114e0*/  ISETP.GE.AND P0, PT, R20, R14, PT ;  /* 0x0000000e1400720c */ /* 0x000fe40003f06270 */
[----:B------:R-:W3:Y:S01]  /*114f0*/  LDL R14, [R1] ;  /* 0x00000000010e7983 */ /* 0x000ee20000100800 */
[----:B--2---:R-:W-:-:S08]  /*11500*/  LOP3.LUT R11, R11, 0xfffffffe, RZ, 0xc0, !PT ;  /* 0xfffffffe0b0b7812 */ /* 0x004fd000078ec0ff */
[----:B------:R-:W-:-:S05]  /*11510*/  @P1 LOP3.LUT R11, R11, 0x1, RZ, 0xfc, !PT ;  /* 0x000000010b0b1812 */ /* 0x000fca00078efcff */
[----:B------:R0:W-:Y:S04]  /*11520*/  STL [R1+0x10], R11 ;  /* 0x0000100b01007387 */ /* 0x0001e80000100800 */
[----:B------:R1:W-:Y:S04]  /*11530*/  STL [R1+0x4], R7 ;  /* 0x0000040701007387 */ /* 0x0003e80000100800 */
[----:B------:R-:W3:Y:S01]  /*11540*/  LDL R15, [R1+0x34] ;  /* 0x00003400010f7983 */ /* 0x000ee20000100800 */
        /* <DEDUP_REMOVED lines=10> */
[----:B0-----:R-:W-:Y:S02]  /*115f0*/  IMAD.IADD R11, R3, 0x1, R0 ;  /* 0x00000001030b7824 */ /* 0x001fe400078e0200 */
[----:B------:R-:W-:Y:S01]  /*11600*/  IMAD.WIDE.U32 R2, R17, UR4, R12 ;  /* 0x0000000411027c25 */ /* 0x000fe2000f8e000c */
[----:B------:R-:W-:-:S03]  /*11610*/  LOP3.LUT R21, R21, 0x7f, RZ, 0xc0, !PT ;  /* 0x0000007f15157812 */ /* 0x000fc600078ec0ff */
[C---:B-1----:R-:W-:Y:S01]  /*11620*/  IMAD R7, R17.reuse, UR5, RZ ;  /* 0x0000000511077c24 */ /* 0x042fe2000f8e02ff */
[----:B------:R-:W-:Y:S01]  /*11630*/  IADD3 R0, P1, R2, UR6, RZ ;  /* 0x0000000602007c10 */ /* 0x000fe2000ff3e0ff */
[----:B------:R-:W-:Y:S01]  /*11640*/  IMAD.WIDE.U32 R10, R17, UR4, R10 ;  /* 0x00000004110a7c25 */ /* 0x000fe2000f8e000a */
[----:B------:R-:W-:Y:S02]  /*11650*/  SHF.R.U32.HI R21, RZ, 0x2, R21 ;  /* 0x00000002ff157819 */ /* 0x000fe40000011615 */
[----:B------:R-:W-:Y:S02]  /*11660*/  IADD3.X R2, R3, UR7, R7, P1, !PT ;  /* 0x0000000703027c10 */ /* 0x000fe40008ffe407 */
[----:B------:R-:W-:Y:S01]  /*11670*/  IADD3 R26, P1, R10, UR6, RZ ;  /* 0x000000060a1a7c10 */ /* 0x000fe2000ff3e0ff */
[----:B------:R-:W-:-:S03]  /*11680*/  UMOV UR4, 0xffffffff ;  /* 0xffffffff00047882 */ /* 0x000fc60000000000 */
[----:B------:R-:W-:Y:S01]  /*11690*/  IADD3.X R24, R7, UR7, R11, P1, !PT ;  /* 0x0000000707187c10 */ /* 0x000fe20008ffe40b */
[----:B------:R-:W-:-:S05]  /*116a0*/  IMAD.IADD R7, R18, 0x1, -R21 ;  /* 0x0000000112077824 */ /* 0x000fca00078e0a15 */
        /* <DEDUP_REMOVED lines=10> */
[----:B---3--:R-:W-:Y:S01]  /*11750*/  IMAD.X R11, RZ, RZ, R3, P1 ;  /* 0x000000ffff0b7224 */ /* 0x008fe200008e0603 */
        /* <DEDUP_REMOVED lines=21> */
[----:B------:R1:W3:-:S12]  /*118b0*/  SHFL.IDX PT, R0, R24, RZ, 0x1c1f ;  /* 0x001c1fff18007589 */ /* 0x0002d800000e0000 */
[----:B------:R0:W-:Y:S04]  /*118c0*/  LDGSTS.E.BYPASS.LTC128B.128 [R3+0x7800], desc[UR54][R10.64], !P1 ;  /* 0x078000000a037fae */ /* 0x0001e8000c901d76 */
[----:B0-----:R1:W4:Y:S01]  /*118d0*/  SHFL.IDX PT, R10, R26, RZ, 0x1c1f ;  /* 0x001c1fff1a0a7589 */ /* 0x00132200000e0000 */
[C---:B------:R-:W-:Y:S02]  /*118e0*/  ISETP.GE.AND P4, PT, R7.reuse, 0x21, PT ;  /* 0x000000210700780c */ /* 0x040fe40003f86270 */
[C---:B------:R-:W-:Y:S02]  /*118f0*/  ISETP.GE.AND P3, PT, R7.reuse, 0x41, PT ;  /* 0x000000410700780c */ /* 0x040fe40003f66270 */
[----:B------:R-:W-:Y:S02]  /*11900*/  ISETP.GE.AND P1, PT, R7, 0x61, PT ;  /* 0x000000610700780c */ /* 0x000fe40003f26270 */
[----:B--2---:R-:W-:-:S04]  /*11910*/  LOP3.LUT R14, R14, 0xffffffef, RZ, 0xc0, !PT ;  /* 0xffffffef0e0e7812 */ /* 0x004fc800078ec0ff */
[----:B------:R-:W-:-:S05]  /*11920*/  @P2 LOP3.LUT R14, R14, 0x10, RZ, 0xfc, !PT ;  /* 0x000000100e0e2812 */ /* 0x000fca00078efcff */
[----:B---34-:R1:W-:Y:S02]  /*11930*/  STL [R1+0x10], R14 ;  /* 0x0000100e01007387 */ /* 0x0183e40000100800 */
.L_x_15771:
[----:B------:R-:W2:Y:S01]  /*11940*/  S2R R2, SR_TID.X ;  /* 0x0000000000027919 */ /* 0x000ea20000002100 */
[----:B------:R-:W-:Y:S01]  /*11950*/  ISETP.LT.OR P0, PT, R7, 0x81, P0 ;  /* 0x000000810700780c */ /* 0x000fe20000701670 */
[----:B--2---:R-:W-:-:S05]  /*11960*/  IMAD.SHL.U32 R2, R2, 0x10, RZ ;  /* 0x0000001002027824 */ /* 0x004fca00078e00ff */
[----:B------:R-:W-:-:S04]  /*11970*/  LOP3.LUT R2, R2, 0x30, RZ, 0xc0, !PT ;  /* 0x0000003002027812 */ /* 0x000fc800078ec0ff */
[----:B------:R-:W-:-:S04]  /*11980*/  IADD3 R10, P2, R2, R10, RZ ;  /* 0x0000000a020a7210 */ /* 0x000fc80007f5e0ff */
[----:B------:R-:W-:-:S05]  /*11990*/  IADD3.X R11, RZ, R0, RZ, P2, !PT ;  /* 0x00000000ff0b7210 */ /* 0x000fca00017fe4ff */
[----:B------:R-:W-:Y:S01]  /*119a0*/  @!PT LDS RZ, [RZ] ;  /* 0x00000000fffff984 */ /* 0x000fe20000000800 */
[----:B------:R-:W-:Y:S01]  /*119b0*/  @!PT LDS RZ, [RZ] ;  /* 0x00000000fffff984 */ /* 0x000fe20000000800 */
[----:B------:R-:W-:Y:S01]  /*119c0*/  @!PT LDS RZ, [RZ] ;  /* 0x00000000fffff984 */ /* 0x000fe20000000800 */
[----:B------:R2:W-:Y:S01]  /*119d0*/  LDGSTS.E.BYPASS.LTC128B.128 [R3+0x8000], desc[UR54][R10.64], !P0 ;  /* 0x080000000a037fae */ /* 0x0005e2000c101d76 */
[----:B------:R-:W-:Y:S01]  /*119e0*/  PLOP3.LUT P0, PT, PT, PT, PT, 0x80, 0x0 ;  /* 0x000000000000781c */ /* 0x000fe20003f0f070 */
[----:B------:R-:W-:-:S12]  /*119f0*/  NOP ;  /* 0x0000000000007918 */ /* 0x000fd80000000000 */
.L_x_15683:
        /* <DEDUP_REMOVED lines=11> */
.L_x_15684:
[----:B------:R3:W-:Y:S01]  /*11ab0*/  SYNCS.ARRIVE.TRANS64.A1T0 RZ, [R6+URZ+0x13270], RZ ;  /* 0x013270ff06ff79a7 */ /* 0x0007e2000810003f */
[----:B------:R-:W-:Y:S05]  /*11ac0*/  @!P6 BRA `(.L_x_15685) ;  /* 0x000000000004e947 */ /* 0x000fea0003800000 */
[----:B------:R-:W-:Y:S01]  /*11ad0*/  BPT.TRAP 0x1 ;  /* 0x000000040000795c */ /* 0x000fe20000300000 */
.L_x_15685:
[----:B------:R-:W4:Y:S01]  /*11ae0*/  LDL R0, [R1+0x28] ;  /* 0x0000280001007983 */ /* 0x000f220000100800 */
[----:B------:R-:W-:Y:S01]  /*11af0*/  BSSY B0, `(.L_x_15686) ;  /* 0x0000003000007945 */ /* 0x000fe20003800000 */
[----:B----4-:R-:W4:Y:S03]  /*11b00*/  SYNCS.PHASECHK.TRANS64.TRYWAIT P0, [R6+URZ+0x13240], R0 ;  /* 0x01324000060075a7 */ /* 0x010f26000800017f */
[----:B----4-:R-:W-:Y:S05]  /*11b10*/  @!P0 BRA `(.L_x_15687) ;  /* 0x0000004c00e48947 */ /* 0x010fea0003800000 */
.L_x_15772:
[----:B------:R-:W-:Y:S05]  /*11b20*/  BSYNC B0 ;  /* 0x0000000000007941 */ /* 0x000fea0003800000 */
.L_x_15686:
[----:B------:R-:W5:Y:S01]  /*11b30*/  LDL.LU R2, [R1+0x4] ;  /* 0x0000040001027983 */ /* 0x000f620000300800 */
        /* <DEDUP_REMOVED lines=13> */
[----:B------:R-:W-:Y:S02]  /*11c10*/  IMAD.IADD R9, R9, 0x1, R0 ;  /* 0x0000000109097824 */ /* 0x000fe400078e0200 */
[----:B------:R-:W-:Y:S02]  /*11c20*/  IMAD.IADD R11, R11, 0x1, R29 ;  /* 0x000000010b0b7824 */ /* 0x000fe400078e021d */
[C---:B------:R-:W-:Y:S02]  /*11c30*/  IMAD R7, R17.reuse, UR5, RZ ;  /* 0x0000000511077c24 */ /* 0x040fe4000f8e02ff */
[----:B------:R-:W-:-:S04]  /*11c40*/  IMAD.WIDE.U32 R10, R17, UR4, R10 ;  /* 0x00000004110a7c25 */ /* 0x000fc8000f8e000a */
[----:B-----5:R-:W-:-:S04]  /*11c50*/  IMAD R12, R2, UR6, RZ ;  /* 0x00000006020c7c24 */ /* 0x020fc8000f8e02ff */
[C---:B------:R-:W-:Y:S02]  /*11c60*/  IMAD R12, R4.reuse, UR7, R12 ;  /* 0x00000007040c7c24 */ /* 0x040fe4000f8e020c */
[----:B------:R-:W-:Y:S01]  /*11c70*/  IMAD.WIDE.U32 R4, R4, UR6, R8 ;  /* 0x0000000604047c25 */ /* 0x000fe2000f8e0008 */
        /* <DEDUP_REMOVED lines=25> */
[----:B--2---:R-:W-:-:S05]  /*11e10*/  @P4 IADD3 R5, P0, R9, R5, RZ ;  /* 0x0000000509054210 */ /* 0x004fca0007f1e0ff */
[----:B----4-:R-:W-:-:S05]  /*11e20*/  @P4 IMAD.X R4, RZ, RZ, R4, P0 ;  /* 0x000000ffff044224 */ /* 0x010fca00000e0604 */
        /* <DEDUP_REMOVED lines=20> */
.L_x_15784:
[----:B------:R-:W4:Y:S01]  /*11f70*/  LDL R0, [R1+0x10] ;  /* 0x0000100001007983 */ /* 0x000f220000100800 */
[----:B------:R-:W-:Y:S01]  /*11f80*/  BSSY B0, `(.L_x_15689) ;  /* 0x000000e000007945 */ /* 0x000fe20003800000 */
[----:B----4-:R-:W-:-:S13]  /*11f90*/  LOP3.LUT P0, RZ, R0, 0x10, RZ, 0xc0, !PT ;  /* 0x0000001000ff7812 */ /* 0x010fda000780c0ff */
[----:B------:R-:W-:Y:S05]  /*11fa0*/  @!P0 BRA `(.L_x_15690) ;  /* 0x00000000002c8947 */ /* 0x000fea0003800000 */
[----:B------:R-:W4:Y:S01]  /*11fb0*/  S2R R0, SR_TID.X ;  /* 0x0000000000007919 */ /* 0x000f220000002100 */
[----:B------:R-:W5:Y:S01]  /*11fc0*/  LDC R2, c[0x0][0x2f4] ;  /* 0x0000bd00ff027b82 */ /* 0x000f620000000800 */
[----:B----4-:R-:W-:-:S04]  /*11fd0*/  SHF.L.U32 R0, R0, 0x4, RZ ;  /* 0x0000000400007819 */ /* 0x010fc800000006ff */
        /* <DEDUP_REMOVED lines=8> */
.L_x_15690:
[----:B------:R-:W-:Y:S05]  /*12060*/  BSYNC B0 ;  /* 0x0000000000007941 */ /* 0x000fea0003800000 */
.L_x_15689:
[----:B------:R-:W-:Y:S01]  /*12070*/  NOP ;  /* 0x0000000000007918 */ /* 0x000fe20000000000 */
[----:B------:R-:W-:-:S13]  /*12080*/  PLOP3.LUT P0, PT, PT, PT, PT, 0x80, 0x0 ;  /* 0x000000000000781c */ /* 0x000fda0003f0f070 */
.L_x_15691:
        /* <DEDUP_REMOVED lines=11> */
.L_x_15692:
        /* <DEDUP_REMOVED lines=20> */
[----:B--2-4-:R-:W-:Y:S02]  /*12280*/  IMAD.U32 R4, RZ, RZ, UR6 ;  /* 0x00000006ff047e24 */ /* 0x014fe4000f8e00ff */
[----:B------:R-:W2:Y:S01]  /*12290*/  LDC.64 R2, c[0x4][R2] ;  /* 0x0100000002027b82 */ /* 0x000ea20000000a00 */
[----:B------:R-:W-:Y:S02]  /*122a0*/  IMAD.U32 R5, RZ, RZ, UR7 ;  /* 0x00000007ff057e24 */ /* 0x000fe4000f8e00ff */
[----:B0--3--:R-:W-:Y:S02]  /*122b0*/  IMAD.U32 R6, RZ, RZ, UR8 ;  /* 0x00000008ff067e24 */ /* 0x009fe4000f8e00ff */
[----:B------:R-:W-:-:S02]  /*122c0*/  IMAD.U32 R7, RZ, RZ, UR9 ;  /* 0x00000009ff077e24 */ /* 0x000fc4000f8e00ff */
[----:B------:R-:W-:Y:S02]  /*122d0*/  IMAD.U32 R10, RZ, RZ, UR4 ;  /* 0x00000004ff0a7e24 */ /* 0x000fe4000f8e00ff */
[----:B------:R-:W-:Y:S02]  /*122e0*/  IMAD.U32 R11, RZ, RZ, UR5 ;  /* 0x00000005ff0b7e24 */ /* 0x000fe4000f8e00ff */
[----:B------:R-:W-:Y:S02]  /*122f0*/  IMAD.MOV.U32 R8, RZ, RZ, 0x70 ;  /* 0x00000070ff087424 */ /* 0x000fe400078e00ff */
[----:B------:R-:W-:Y:S02]  /*12300*/  IMAD.MOV.U32 R12, RZ, RZ, 0x1 ;  /* 0x00000001ff0c7424 */ /* 0x000fe400078e00ff */
[----:B------:R-:W-:-:S07]  /*12310*/  IMAD.MOV.U32 R13, RZ, RZ, RZ ;  /* 0x000000ffff0d7224 */ /* 0x000fce00078e00ff */
[----:B------:R-:W-:-:S07]  /*12320*/  LEPC R20, `(.L_x_15694) ;  /* 0x000000001014794e */ /* 0x000fce0000000000 */
[----:B-12---:R-:W-:Y:S05]  /*12330*/  CALL.ABS.NOINC R2 ;  /* 0x0000000002007343 */ /* 0x006fea0003c00000 */
.L_x_15694:
[----:B------:R-:W-:Y:S05]  /*12340*/  BSYNC B6 ;  /* 0x0000000000067941 */ /* 0x000fea0003800000 */
.L_x_15693:
[----:B------:R-:W1:Y:S01]  /*12350*/  S2R R2, SR_TID.X ;  /* 0x0000000000027919 */ /* 0x000e620000002100 */
[----:B------:R-:W2:Y:S01]  /*12360*/  LDC R21, c[0x0][0x448] ;  /* 0x00011200ff157b82 */ /* 0x000ea20000000800 */
[----:B------:R1:W5:Y:S01]  /*12370*/  LDL R9, [R1+0x3c] ;  /* 0x00003c0001097983 */ /* 0x0003620000100800 */
[C---:B------:R-:W-:Y:S01]  /*12380*/  R2UR UR4, R17.reuse ;  /* 0x00000000110472ca */ /* 0x040fe200000e0000 */
[----:B------:R-:W-:Y:S01]  /*12390*/  ULDC.64 UR6, c[0x0][0x2d8] ;  /* 0x0000b60000067ab9 */ /* 0x000fe20000000a00 */
[----:B------:R-:W-:Y:S01]  /*123a0*/  R2UR UR10, R17 ;  /* 0x00000000110a72ca */ /* 0x000fe200000e0000 */
[----:B------:R-:W-:-:S03]  /*123b0*/  UMOV UR42, UR38 ;  /* 0x00000026002a7c82 */ /* 0x000fc60008000000 */
[----:B0-----:R-:W0:Y:S01]  /*123c0*/  LDC R8, c[0x0][0x448] ;  /* 0x00011200ff087b82 */ /* 0x001e220000000800 */
[----:B------:R-:W-:Y:S01]  /*123d0*/  ULDC.64 UR8, c[0x0][0x2e0] ;  /* 0x0000b80000087ab9 */ /* 0x000fe20000000a00 */
[----:B-1----:R-:W-:-:S04]  /*123e0*/  LOP3.LUT R18, R2, 0x7f, RZ, 0xc0, !PT ;  /* 0x0000007f02127812 */ /* 0x002fc800078ec0ff */
[----:B------:R-:W-:Y:S02]  /*123f0*/  SHF.R.U32.HI R20, RZ, 0x2, R18 ;  /* 0x00000002ff147819 */ /* 0x000fe40000011612 */
[----:B------:R-:W3:Y:S01]  /*12400*/  LDL R18, [R1+0x24] ;  /* 0x0000240001127983 */ /* 0x000ee20000100800 */
[----:B--2---:R-:W-:Y:S02]  /*12410*/  ISETP.NE.AND P6, PT, R21, 0x1, PT ;  /* 0x000000011500780c */ /* 0x004fe40003fc5270 */
[----:B------:R-:W-:-:S04]  /*12420*/  SHF.L.U32 R2, R2, 0x5, RZ ;  /* 0x0000000502027819 */ /* 0x000fc800000006ff */
[----:B------:R-:W-:-:S07]  /*12430*/  LOP3.LUT R2, R20, 0x60, R2, 0xf8, !PT ;  /* 0x0000006014027812 */ /* 0x000fce00078ef802 */
[----:B----4-:R-:W1:Y:S08]  /*12440*/  @P6 LDC R3, c[0x0][0x44c] ;  /* 0x00011300ff036b82 */ /* 0x010e700000000800 */
[----:B------:R-:W2:Y:S01]  /*12450*/  @P6 LDC R0, c[0x0][0x450] ;  /* 0x00011400ff006b82 */ /* 0x000ea20000000800 */
[----:B------:R-:W-:Y:S02]  /*12460*/  UIMAD.WIDE.U32 UR4, UR4, UR6, UR42 ;  /* 0x00000006040472a5 */ /* 0x000fe4000f8e002a */
[----:B------:R-:W-:-:S02]  /*12470*/  UIMAD UR6, UR41, UR8, URZ ;  /* 0x00000008290672a4 */ /* 0x000fc4000f8e023f */
[----:B------:R-:W-:Y:S02]  /*12480*/  UIMAD UR5, UR10, UR7, UR5 ;  /* 0x000000070a0572a4 */ /* 0x000fe4000f8e0205 */
[----:B------:R-:W-:Y:S02]  /*12490*/  UIMAD UR6, UR37, UR9, UR6 ;  /* 0x00000009250672a4 */ /* 0x000fe4000f8e0206 */
[----:B------:R-:W-:Y:S01]  /*124a0*/  UIMAD.WIDE.U32 UR4, UR37, UR8, UR4 ;  /* 0x00000008250472a5 */ /* 0x000fe2000f8e0004 */
[----:B------:R-:W-:Y:S02]  /*124b0*/  ULDC.64 UR10, c[0x0][0x280] ;  /* 0x0000a000000a7ab9 */ /* 0x000fe40000000a00 */
[----:B------:R-:W-:Y:S01]  /*124c0*/  ULDC.64 UR8, c[0x0][0x2d0] ;  /* 0x0000b40000087ab9 */ /* 0x000fe20000000a00 */
[----:B------:R-:W-:Y:S01]  /*124d0*/  UIADD3 UR5, UR5, UR6, URZ ;  /* 0x0000000605057290 */ /* 0x000fe2000fffe03f */
[----:B------:R-:W-:Y:S02]  /*124e0*/  IMAD.U32 R5, RZ, RZ, UR8 ;  /* 0x00000008ff057e24 */ /* 0x000fe4000f8e00ff */
[----:B------:R-:W-:Y:S01]  /*124f0*/  ULDC.64 UR6, c[0x0][0x2c8] ;  /* 0x0000b20000067ab9 */ /* 0x000fe20000000a00 */
[----:B------:R-:W4:Y:S02]  /*12500*/  S2R R20, SR_TID.X ;  /* 0x0000000000147919 */ /* 0x000f240000002100 */
[----:B----4-:R-:W-:-:S05]  /*12510*/  IMAD.SHL.U32 R10, R20, 0x10, RZ ;  /* 0x00000010140a7824 */ /* 0x010fca00078e00ff */
[----:B------:R-:W-:Y:S02]  /*12520*/  LOP3.LUT R10, R10, 0x30, RZ, 0xc0, !PT ;  /* 0x000000300a0a7812 */ /* 0x000fe400078ec0ff */
[----:B------:R-:W-:-:S04]  /*12530*/  LOP3.LUT R20, R20, 0x7f, RZ, 0xc0, !PT ;  /* 0x0000007f14147812 */ /* 0x000fc800078ec0ff */
[----:B------:R-:W-:Y:S01]  /*12540*/  SHF.R.U32.HI R20, RZ, 0x2, R20 ;  /* 0x00000002ff147819 */ /* 0x000fe20000011614 */
[----:B---3--:R-:W-:-:S04]  /*12550*/  IMAD R6, R18, 0xc0, R2 ;  /* 0x000000c012067824 */ /* 0x008fc800078e0202 */
[----:B-1----:R-:W-:-:S04]  /*12560*/  @P6 IMAD.HI.U32 R3, R6, R3, RZ ;  /* 0x0000000306036227 */ /* 0x002fc800078e00ff */
[----:B------:R-:W-:Y:S01]  /*12570*/  IMAD.MOV.U32 R2, RZ, RZ, R6 ;  /* 0x000000ffff027224 */ /* 0x000fe200078e0006 */
[----:B--2---:R-:W-:-:S04]  /*12580*/  @P6 SHF.R.U32.HI R2, RZ, R0, R3 ;  /* 0x00000000ff026219 */ /* 0x004fc80000011603 */
[--C-:B------:R-:W-:Y:S01]  /*12590*/  SHF.R.S32.HI R4, RZ, 0x1f, R2.reuse ;  /* 0x0000001fff047819 */ /* 0x100fe20000011402 */
[----:B------:R-:W-:-:S04]  /*125a0*/  IMAD.MOV R0, RZ, RZ, -R2 ;  /* 0x000000ffff007224 */ /* 0x000fc800078e0a02 */
[----:B------:R-:W-:Y:S02]  /*125b0*/  IMAD R4, R4, UR8, RZ ;  /* 0x0000000804047c24 */ /* 0x000fe4000f8e02ff */
[----:B0-----:R-:W-:Y:S02]  /*125c0*/  IMAD R0, R8, R0, R6 ;  /* 0x0000000008007224 */ /* 0x001fe400078e0206 */
        /* <DEDUP_REMOVED lines=31> */
[----:B------:R-:W-:Y:S09]  /*127c0*/  BRA.DIV UR4, `(.L_x_15695) ;  /* 0x0000004a046c7947 */ /* 0x000ff2000b800000 */
[----:B------:R-:W0:Y:S01]  /*127d0*/  SHFL.IDX PT, R7, R0, RZ, 0x1c1f ;  /* 0x001c1fff00077589 */ /* 0x000e2200000e0000 */
[----:B------:R-:W-:Y:S02]  /*127e0*/  IMAD R25, R25, R8, RZ ;  /* 0x0000000819197224 */ /* 0x000fe400078e02ff */
        /* <DEDUP_REMOVED lines=35> */
[----:B--2---:R-:W-:Y:S02]  /*12a20*/  @!P2 IMAD.X R4, RZ, RZ, R4, P1 ;  /* 0x000000ffff04a224 */ /* 0x004fe400008e0604 */
[----:B------:R-:W-:Y:S02]  /*12a30*/  @!P2 IMAD.MOV.U32 R6, RZ, RZ, R0 ;  /* 0x000000ffff06a224 */ /* 0x000fe400078e0000 */
        /* <DEDUP_REMOVED lines=9> */
[----:B------:R-:W-:-:S04]  /*12ad0*/  @!P2 IMAD.X R0, RZ, RZ, R0, P1 ;  /* 0x000000ffff00a224 */ /* 0x000fc800008e0600 */
[----:B------:R-:W-:-:S05]  /*12ae0*/  @!P2 IMAD.MOV.U32 R7, RZ, RZ, R0 ;  /* 0x000000ffff07a224 */ /* 0x000fca00078e0000 */
[----:B-1----:R0:W-:Y:S02]  /*12af0*/  @!P2 LDGSTS.E.BYPASS.LTC128B.128 [R9+0xd000], desc[UR54][R6.64], !P0 ;  /* 0x0d0000000609afae */ /* 0x0021e4000c101d76 */
.L_x_15797:
        /* <DEDUP_REMOVED lines=10> */
.L_x_15696:
        /* <DEDUP_REMOVED lines=18> */
.L_x_15798:
[----:B------:R-:W-:Y:S05]  /*12cc0*/  BSYNC B0 ;  /* 0x0000000000007941 */ /* 0x000fea0003800000 */
.L_x_15697:
[----:B------:R-:W2:Y:S01]  /*12cd0*/  LDL R0, [R1+0x2c] ;  /* 0x00002c0001007983 */ /* 0x000ea20000100800 */
[----:B------:R-:W-:-:S06]  /*12ce0*/  UIADD3 UR4, UR47, -0x2, URZ ;  /* 0xfffffffe2f047890 */ /* 0x000fcc000fffe03f */
[----:B--2---:R-:W-:-:S13]  /*12cf0*/  ISETP.LE.AND P0, PT, R0, UR4, PT ;  /* 0x0000000400007c0c */ /* 0x004fda000bf03270 */
[----:B------:R-:W-:Y:S05]  /*12d00*/  @!P0 BRA `(.L_x_15699) ;  /* 0x0000001400808947 */ /* 0x000fea0003800000 */
[----:B------:R-:W-:Y:S01]  /*12d10*/  MOV R0, UR4 ;  /* 0x0000000400007c02 */ /* 0x000fe20008000f00 */
[----:B------:R2:W5:Y:S04]  /*12d20*/  LDL.LU R24, [R1+0xc] ;  /* 0x00000c0001187983 */ /* 0x0005680000300800 */
[----:B------:R2:W5:Y:S04]  /*12d30*/  LDL.LU R21, [R1] ;  /* 0x0000000001157983 */ /* 0x0005680000300800 */
[----:B------:R2:W-:Y:S02]  /*12d40*/  STL [R1+0x4], R0 ;  /* 0x0000040001007387 */ /* 0x0005e40000100800 */
.L_x_15719:
[----:B0--3--:R-:W3:Y:S01]  /*12d50*/  LDL R6, [R1+0x14] ;  /* 0x0000140001067983 */ /* 0x009ee20000100800 */
[----:B------:R-:W0:Y:S03]  /*12d60*/  LDC R2, c[0x0][0x430] ;  /* 0x00010c00ff027b82 */ /* 0x000e260000000800 */
[----:B------:R-:W4:Y:S04]  /*12d70*/  LDL R12, [R1+0x18] ;  /* 0x00001800010c7983 */ /* 0x000f280000100800 */
[----:B------:R-:W4:Y:S04]  /*12d80*/  LDL R7, [R1+0x8] ;  /* 0x0000080001077983 */ /* 0x000f280000100800 */
[----:B------:R-:W3:Y:S01]  /*12d90*/  LDL.LU R11, [R1+0x4] ;  /* 0x00000400010b7983 */ /* 0x000ee20000300800 */
[----:B--2---:R-:W2:Y:S03]  /*12da0*/  S2R R0, SR_TID.X ;  /* 0x0000000000007919 */ /* 0x004ea60000002100 */
[----:B------:R-:W4:Y:S01]  /*12db0*/  LDL R13, [R1+0x2c] ;  /* 0x00002c00010d7983 */ /* 0x000f220000100800 */
[----:B0-----:R-:W-:-:S02]  /*12dc0*/  ISETP.NE.AND P0, PT, R2, 0x1, PT ;  /* 0x000000010200780c */ /* 0x001fc40003f05270 */
[----:B------:R-:W0:Y:S11]  /*12dd0*/  S2R R2, SR_TID.X ;  /* 0x0000000000027919 */ /* 0x000e360000002100 */
[----:B------:R-:W3:Y:S08]  /*12de0*/  @P0 LDC R5, c[0x0][0x434] ;  /* 0x00010d00ff050b82 */ /* 0x000ef00000000800 */
[----:B-1----:R-:W1:Y:S01]  /*12df0*/  @P0 LDC R3, c[0x0][0x434] ;  /* 0x00010d00ff030b82 */ /* 0x002e620000000800 */
[----:B--2---:R-:W-:-:S04]  /*12e00*/  LOP3.LUT R0, R0, 0x7f, RZ, 0xc0, !PT ;  /* 0x0000007f00007812 */ /* 0x004fc800078ec0ff */
[----:B------:R-:W-:-:S03]  /*12e10*/  SHF.R.U32.HI R0, RZ, 0x2, R0 ;  /* 0x00000002ff007819 */ /* 0x000fc60000011600 */
[----:B------:R-:W2:Y:S01]  /*12e20*/  @P0 LDC R4, c[0x0][0x438] ;  /* 0x00010e00ff040b82 */ /* 0x000ea20000000800 */
[C---:B0-----:R-:W-:Y:S01]  /*12e30*/  IMAD.SHL.U32 R9, R2.reuse, 0x20, RZ ;  /* 0x0000002002097824 */ /* 0x041fe200078e00ff */
[----:B------:R-:W-:-:S04]  /*12e40*/  LOP3.LUT R2, R2, 0x7f, RZ, 0xc0, !PT ;  /* 0x0000007f02027812 */ /* 0x000fc800078ec0ff */
[----:B------:R-:W-:Y:S02]  /*12e50*/  LOP3.LUT R9, R0, 0x60, R9, 0xf8, !PT ;  /* 0x0000006000097812 */ /* 0x000fe400078ef809 */
[----:B------:R-:W0:Y:S01]  /*12e60*/  @P0 LDC R0, c[0x0][0x438] ;  /* 0x00010e00ff000b82 */ /* 0x000e220000000800 */
        /* <DEDUP_REMOVED lines=8> */
[----:B------:R-:W-:-:S04]  /*12ef0*/  @P0 IMAD.HI.U32 R5, R10, R5, RZ ;  /* 0x000000050a050227 */ /* 0x000fc800078e00ff */
        /* <DEDUP_REMOVED lines=9> */
[----:B----4-:R-:W-:Y:S01]  /*12f90*/  IMAD R0, R12, UR6, RZ ;  /* 0x000000060c007c24 */ /* 0x010fe2000f8e02ff */
[--C-:B------:R-:W-:Y:S01]  /*12fa0*/  SHF.R.S32.HI R3, RZ, 0x1f, R2.reuse ;  /* 0x0000001fff037819 */ /* 0x100fe20000011402 */
[----:B------:R-:W-:Y:S02]  /*12fb0*/  IMAD.MOV R4, RZ, RZ, -R2 ;  /* 0x000000ffff047224 */ /* 0x000fe400078e0a02 */
        /* <DEDUP_REMOVED lines=34> */
.L_x_15700:
[----:B------:R-:W-:Y:S01]  /*131e0*/  IMAD R0, R3, 0x8, R16 ;  /* 0x0000000803007824 */ /* 0x000fe200078e0210 */
[----:B------:R-:W-:Y:S01]  /*131f0*/  SHF.L.U32 R29, R2, 0x1f, RZ ;  /* 0x0000001f021d7819 */ /* 0x000fe200000006ff */
[----:B------:R-:W-:Y:S01]  /*13200*/  BSSY B0, `(.L_x_15701) ;  /* 0x0000004000007945 */ /* 0x000fe20003800000 */
[----:B------:R-:W-:Y:S02]  /*13210*/  SHF.R.S32.HI R25, RZ, 0x1f, R10 ;  /* 0x0000001fff197819 */ /* 0x000fe4000001140a */
[----:B------:R-:W0:Y:S02]  /*13220*/  SYNCS.PHASECHK.TRANS64.TRYWAIT P0, [R0+URZ+0x13280], R29 ;  /* 0x0132801d000075a7 */ /* 0x000e24000800017f */
[----:B0-----:R-:W-:Y:S05]  /*13230*/  @!P0 BRA `(.L_x_15702) ;  /* 0x0000004400cc8947 */ /* 0x001fea0003800000 */
.L_x_15799:
[----:B------:R-:W-:Y:S05]  /*13240*/  BSYNC B0 ;  /* 0x0000000000007941 */ /* 0x000fea0003800000 */
.L_x_15701:
        /* <DEDUP_REMOVED lines=41> */
[----:B------:R-:W-:Y:S01]  /*134e0*/  IADD3 R6, R16, R6, RZ ;  /* 0x0000000610067210 */ /* 0x000fe20007ffe0ff */
[----:B------:R-:W2:Y:S04]  /*134f0*/  SHFL.IDX PT, R2, R4, RZ, 0x1c1f ;  /* 0x001c1fff04027589 */ /* 0x000ea800000e0000 */
[----:B------:R-:W3:Y:S01]  /*13500*/  SHFL.IDX PT, R3, R5, RZ, 0x1c1f ;  /* 0x001c1fff05037589 */ /* 0x000ee200000e0000 */
[----:B-1----:R-:W-:-:S05]  /*13510*/  IMAD.SHL.U32 R11, R11, 0x10, RZ ;  /* 0x000000100b0b7824 */ /* 0x002fca00078e00ff */
[----:B------:R-:W-:-:S04]  /*13520*/  LOP3.LUT R11, R11, 0x30, RZ, 0xc0, !PT ;  /* 0x000000300b0b7812 */ /* 0x000fc800078ec0ff */
[----:B--2---:R-:W-:-:S05]  /*13530*/  IADD3 R2, P0, R11, R2, RZ ;  /* 0x000000020b027210 */ /* 0x004fca0007f1e0ff */
[----:B---3--:R-:W-:-:S05]  /*13540*/  IMAD.X R3, RZ, RZ, R3, P0 ;  /* 0x000000ffff037224 */ /* 0x008fca00000e0603 */
        /* <DEDUP_REMOVED lines=19> */
.L_x_15811:
[----:B------:R-:W4:Y:S02]  /*13680*/  S2R R4, SR_TID.X ;  /* 0x0000000000047919 */ /* 0x000f240000002100 */
[----:B----4-:R-:W-:-:S05]  /*13690*/  IMAD.SHL.U32 R4, R4, 0x10, RZ ;  /* 0x0000001004047824 */ /* 0x010fca00078e00ff */
[----:B------:R-:W-:-:S04]  /*136a0*/  LOP3.LUT R4, R4, 0x30, RZ, 0xc0, !PT ;  /* 0x0000003004047812 */ /* 0x000fc800078ec0ff */
[----:B---3--:R-:W-:-:S05]  /*136b0*/  IADD3 R2, P0, R4, R2, RZ ;  /* 0x0000000204027210 */ /* 0x008fca0007f1e0ff */
[----:B--2---:R-:W-:Y:S01]  /*136c0*/  IMAD.X R3, RZ, RZ, R3, P0 ;  /* 0x000000ffff037224 */ /* 0x004fe200000e0603 */
[----:B------:R-:W-:-:S04]  /*136d0*/  PLOP3.LUT P0, PT, PT, PT, PT, 0x80, 0x0 ;  /* 0x000000000000781c */ /* 0x000fc80003f0f070 */
[----:B------:R-:W-:Y:S01]  /*136e0*/  @!PT LDS RZ, [RZ] ;  /* 0x00000000fffff984 */ /* 0x000fe20000000800 */
[----:B------:R-:W-:Y:S01]  /*136f0*/  @!PT LDS RZ, [RZ] ;  /* 0x00000000fffff984 */ /* 0x000fe20000000800 */
[----:B------:R-:W-:Y:S01]  /*13700*/  @!PT LDS RZ, [RZ] ;  /* 0x00000000fffff984 */ /* 0x000fe20000000800 */
[----:B------:R2:W-:Y:S01]  /*13710*/  LDGSTS.E.BYPASS.LTC128B.128 [R6+0x8000], desc[UR54][R2.64], !P2 ;  /* 0x0800000002067fae */ /* 0x0005e2000d101d76 */
[----:B------:R-:W-:-:S08]  /*13720*/  NOP ;  /* 0x0000000000007918 */ /* 0x000fd00000000000 */
.L_x_15704:
        /* <DEDUP_REMOVED lines=11> */
.L_x_15705:
[----:B------:R2:W-:Y:S01]  /*137e0*/  SYNCS.ARRIVE.TRANS64.A1T0 RZ, [R0+URZ+0x13270], RZ ;  /* 0x013270ff00ff79a7 */ /* 0x0005e2000810003f */
[----:B------:R-:W-:Y:S05]  /*137f0*/  @!P3 BRA `(.L_x_15706) ;  /* 0x000000000004b947 */ /* 0x000fea0003800000 */
[----:B------:R-:W-:Y:S01]  /*13800*/  BPT.TRAP 0x1 ;  /* 0x000000040000795c */ /* 0x000fe20000300000 */
.L_x_15706:
[----:B------:R-:W3:Y:S01]  /*13810*/  SYNCS.PHASECHK.TRANS64.TRYWAIT P0, [R0+URZ+0x13240], R29 ;  /* 0x0132401d000075a7 */ /* 0x000ee2000800017f */
[----:B------:R-:W-:Y:S04]  /*13820*/  BSSY B0, `(.L_x_15707) ;  /* 0x0000002000007945 */ /* 0x000fe80003800000 */
[----:B---3--:R-:W-:Y:S05]  /*13830*/  @!P0 BRA `(.L_x_15708) ;  /* 0x0000004400fc8947 */ /* 0x008fea0003800000 */
.L_x_15812:
[----:B------:R-:W-:Y:S05]  /*13840*/  BSYNC B0 ;  /* 0x0000000000007941 */ /* 0x000fea0003800000 */
.L_x_15707:
        /* <DEDUP_REMOVED lines=16> */
[----:B-1----:R-:W-:Y:S02]  /*13950*/  IMAD.SHL.U32 R18, R11, 0x10, RZ ;  /* 0x000000100b127824 */ /* 0x002fe400078e00ff */
[----:B------:R-:W-:Y:S01]  /*13960*/  IMAD.IADD R3, R3, 0x1, R9 ;  /* 0x0000000103037824 */ /* 0x000fe200078e0209 */
[----:B------:R-:W1:Y:S01]  /*13970*/  LDC R11, c[0x0][0x2f4] ;  /* 0x0000bd00ff0b7b82 */ /* 0x000e620000000800 */
[----:B------:R-:W-:Y:S01]  /*13980*/  IMAD R8, R27, UR6, RZ ;  /* 0x000000061b087c24 */ /* 0x000fe2000f8e02ff */
[----:B------:R-:W-:Y:S01]  /*13990*/  LOP3.LUT R18, R18, 0x30, RZ, 0xc0, !PT ;  /* 0x0000003012127812 */ /* 0x000fe200078ec0ff */
        /* <DEDUP_REMOVED lines=11> */
[----:B-1----:R-:W-:-:S02]  /*13a50*/  ISETP.GE.AND P2, PT, R18, R11, PT ;  /* 0x0000000b1200720c */ /* 0x002fc40003f46270 */
[----:B------:R-:W-:Y:S01]  /*13a60*/  IADD3.X R5, R9, UR7, R3, P0, !PT ;  /* 0x0000000709057c10 */ /* 0x000fe200087fe403 */
[----:B------:R-:W-:Y:S10]  /*13a70*/  BRA.DIV UR4, `(.L_x_15709) ;  /* 0x0000004604807947 */ /* 0x000ff4000b800000 */
[----:B------:R-:W1:Y:S04]  /*13a80*/  SHFL.IDX PT, R2, R7, RZ, 0x1c1f ;  /* 0x001c1fff07027589 */ /* 0x000e6800000e0000 */
[----:B------:R-:W4:Y:S04]  /*13a90*/  SHFL.IDX PT, R3, R8, RZ, 0x1c1f ;  /* 0x001c1fff08037589 */ /* 0x000f2800000e0000 */
[----:B------:R-:W-:Y:S01]  /*13aa0*/  SHFL.IDX PT, R5, R5, RZ, 0x1c1f ;  /* 0x001c1fff05057589 */ /* 0x000fe200000e0000 */
[----:B-1----:R-:W-:-:S04]  /*13ab0*/  IADD3 R2, P0, R18, R2, RZ ;  /* 0x0000000212027210 */ /* 0x002fc80007f1e0ff */
[----:B----4-:R-:W-:-:S05]  /*13ac0*/  IADD3.X R3, RZ, R3, RZ, P0, !PT ;  /* 0x00000003ff037210 */ /* 0x010fca00007fe4ff */
        /* <DEDUP_REMOVED lines=17> */
.L_x_15824:
[----:B----4-:R-:W-:-:S05]  /*13be0*/  IADD3 R2, P0, R18, R2, RZ ;  /* 0x0000000212027210 */ /* 0x010fca0007f1e0ff */
[----:B------:R-:W-:Y:S01]  /*13bf0*/  IMAD.X R3, RZ, RZ, R5, P0 ;  /* 0x000000ffff037224 */ /* 0x000fe200000e0605 */
[----:B------:R-:W-:-:S04]  /*13c00*/  PLOP3.LUT P0, PT, PT, PT, PT, 0x80, 0x0 ;  /* 0x000000000000781c */ /* 0x000fc80003f0f070 */
[----:B------:R-:W-:Y:S01]  /*13c10*/  @!PT LDS RZ, [RZ] ;  /* 0x00000000fffff984 */ /* 0x000fe20000000800 */
[----:B------:R-:W-:Y:S01]  /*13c20*/  @!PT LDS RZ, [RZ] ;  /* 0x00000000fffff984 */ /* 0x000fe20000000800 */
[----:B------:R-:W-:Y:S01]  /*13c30*/  @!PT LDS RZ, [RZ] ;  /* 0x00000000fffff984 */ /* 0x000fe20000000800 */
[----:B------:R4:W-:Y:S01]  /*13c40*/  LDGSTS.E.BYPASS.LTC128B.128 [R6+0x10000], desc[UR54][R2.64], !P2 ;  /* 0x1000000002067fae */ /* 0x0009e2000d101d76 */
[----:B------:R-:W-:-:S08]  /*13c50*/  NOP ;  /* 0x0000000000007918 */ /* 0x000fd00000000000 */
.L_x_15710:
        /* <DEDUP_REMOVED lines=11> */
.L_x_15711:
[----:B------:R0:W-:Y:S02]  /*13d10*/  SYNCS.ARRIVE.TRANS64.A1T0 RZ, [R0+URZ+0x13230], RZ ;  /* 0x013230ff00ff79a7 */ /* 0x0001e4000810003f */
[----:B0-23--:R-:W-:-:S05]  /*13d20*/  IMAD.U32 R0, RZ, RZ, UR45 ;  /* 0x0000002dff007e24 */ /* 0x00dfca000f8e00ff */
[----:B------:R-:W-:-:S13]  /*13d30*/  ISETP.NE.AND P0, PT, R0, 0x3, PT ;  /* 0x000000030000780c */ /* 0x000fda0003f05270 */
[----:B------:R-:W-:Y:S05]  /*13d40*/  @!P0 BRA `(.L_x_15712) ;  /* 0x0000000000048947 */ /* 0x000fea0003800000 */
[----:B------:R-:W-:Y:S01]  /*13d50*/  BPT.TRAP 0x1 ;  /* 0x000000040000795c */ /* 0x000fe20000300000 */
.L_x_15712:
[----:B------:R-:W-:Y:S01]  /*13d60*/  LOP3.LUT R0, R24, 0x1, RZ, 0x3c, !PT ;  /* 0x0000000118007812 */ /* 0x000fe200078e3cff */
[----:B------:R-:W-:Y:S01]  /*13d70*/  IMAD R2, R21, 0x8, R16 ;  /* 0x0000000815027824 */ /* 0x000fe200078e0210 */
[----:B------:R-:W-:Y:S02]  /*13d80*/  BSSY B0, `(.L_x_15713) ;  /* 0x0000004000007945 */ /* 0x000fe40003800000 */
[----:B------:R-:W-:-:S04]  /*13d90*/  SHF.L.U32 R0, R0, 0x1f, RZ ;  /* 0x0000001f00007819 */ /* 0x000fc800000006ff */
[----:B------:R-:W0:Y:S02]  /*13da0*/  SYNCS.PHASECHK.TRANS64.TRYWAIT P2, [R2+URZ+0x13270], R0 ;  /* 0x01327000020075a7 */ /* 0x000e24000804017f */
[----:B0-----:R-:W-:Y:S05]  /*13db0*/  @!P2 BRA `(.L_x_15714) ;  /* 0x00000048000ca947 */ /* 0x001fea0003800000 */
.L_x_15825:
[----:B------:R-:W-:Y:S05]  /*13dc0*/  BSYNC B0 ;  /* 0x0000000000007941 */ /* 0x000fea0003800000 */
.L_x_15713:
[----:B------:R-:W-:-:S05]  /*13dd0*/  IMAD.U32 R3, RZ, RZ, UR44 ;  /* 0x0000002cff037e24 */ /* 0x000fca000f8e00ff */
[----:B------:R-:W-:-:S13]  /*13de0*/  ISETP.NE.AND P2, PT, R3, 0x3, PT ;  /* 0x000000030300780c */ /* 0x000fda0003f45270 */
[----:B------:R-:W-:Y:S05]  /*13df0*/  @!P2 BRA `(.L_x_15715) ;  /* 0x000000000004a947 */ /* 0x000fea0003800000 */
[----:B------:R-:W-:Y:S01]  /*13e00*/  BPT.TRAP 0x1 ;  /* 0x000000040000795c */ /* 0x000fe20000300000 */
.L_x_15715:
[----:B------:R-:W-:Y:S01]  /*13e10*/  SHF.L.U32 R3, R24, 0x1f, RZ ;  /* 0x0000001f18037819 */ /* 0x000fe200000006ff */
[----:B0-----:R-:W-:-:S03]  /*13e20*/  IMAD R0, R21, 0x2800, RZ ;  /* 0x0000280015007824 */ /* 0x001fc600078e02ff */
[----:B------:R-:W0:Y:S02]  /*13e30*/  SYNCS.PHASECHK.TRANS64.TRYWAIT P2, [R2+URZ+0x13260], R3 ;  /* 0x01326003020075a7 */ /* 0x000e24000804017f */
[----:B0-----:R-:W-:Y:S05]  /*13e40*/  @!P2 BRA `(.L_x_15716) ;  /* 0x0000004400fca947 */ /* 0x001fea0003800000 */
.L_x_15826:
[----:B0-----:R-:W-:Y:S01]  /*13e50*/  LOP3.LUT R3, R0, R23, RZ, 0xfc, !PT ;  /* 0x0000001700037212 */ /* 0x001fe200078efcff */
[----:B------:R-:W-:Y:S05]  /*13e60*/  WARPSYNC.ALL ;  /* 0x0000000000007948 */ /* 0x000fea0003800000 */
[----:B------:R-:W-:Y:S02]  /*13e70*/  IMAD.IADD R3, R16, 0x1, R3 ;  /* 0x0000000110037824 */ /* 0x000fe400078e0203 */
[----:B------:R-:W-:-:S03]  /*13e80*/  IMAD.U32 R12, RZ, RZ, UR44 ;  /* 0x0000002cff0c7e24 */ /* 0x000fc6000f8e00ff */
[----:B-1----:R0:W1:Y:S02]  /*13e90*/  LDSM.16.MT88.4 R4, [R3+0x6000] ;  /* 0x006000000304783b */ /* 0x0020640000004200 */
[----:B------:R-:W-:Y:S02]  /*13ea0*/  ISETP.NE.AND P2, PT, R12, 0x3, PT ;  /* 0x000000030c00780c */ /* 0x000fe40003f45270 */
        /* <DEDUP_REMOVED lines=59> */
.L_x_15717:
[----:B-1----:R1:W-:Y:S01]  /*14260*/  SYNCS.ARRIVE.TRANS64.A1T0 RZ, [R2+URZ+0x13250], RZ ;  /* 0x013250ff02ff79a7 */ /* 0x0023e2000810003f */
[----:B------:R-:W-:Y:S06]  /*14270*/  BAR.SYNC.DEFER_BLOCKING 0x2, 0x80 ;  /* 0x0082000000007b1d */ /* 0x000fec0000010000 */
[----:B------:R-:W-:Y:S05]  /*14280*/  @!P0 BRA `(.L_x_15718) ;  /* 0x0000000000048947 */ /* 0x000fea0003800000 */
[----:B------:R-:W-:Y:S01]  /*14290*/  BPT.TRAP 0x1 ;  /* 0x000000040000795c */ /* 0x000fe20000300000 */
.L_x_15718:
[----:B0-----:R-:W2:Y:S01]  /*142a0*/  LDL R0, [R1+0x30] ;  /* 0x0000300001007983 */ /* 0x001ea20000100800 */
[----:B-1----:R-:W-:-:S03]  /*142b0*/  VIADD R2, R2, 0x13280 ;  /* 0x0001328002027836 */ /* 0x002fc60000000000 */
[----:B------:R3:W5:Y:S04]  /*142c0*/  LDL R24, [R1+0xc] ;  /* 0x00000c0001187983 */ /* 0x0007680000100800 */
[----:B------:R3:W5:Y:S01]  /*142d0*/  LDL R21, [R1] ;  /* 0x0000000001157983 */ /* 0x0007620000100800 */
[----:B--2---:R-:W-:-:S04]  /*142e0*/  PRMT R2, R0, 0x654, R2 ;  /* 0x0000065400027816 */ /* 0x004fc80000000002 */
[----:B------:R3:W-:Y:S01]  /*142f0*/  SYNCS.ARRIVE.TRANS64.RED.A1T0 RZ, [R2+URZ], RZ ;  /* 0x000000ff02ff79a7 */ /* 0x0007e2000810043f */
[----:B------:R-:W-:Y:S05]  /*14300*/  @P1 BRA `(.L_x_15719) ;  /* 0xffffffe800901947 */ /* 0x000fea000383ffff */
.L_x_15699:
        /* <DEDUP_REMOVED lines=16> */
[----:B0-----:R-:W0:Y:S01]  /*14410*/  POPC R7, R4 ;  /* 0x0000000400077309 */ /* 0x001e220000000000 */
[----:B--2---:R-:W0:Y:S02]  /*14420*/  SHFL.IDX PT, R0, R3, R0, 0x1f ;  /* 0x00001f0003007589 */ /* 0x004e2400000e0000 */
[----:B0-----:R-:W-:-:S05]  /*14430*/  IADD3 R0, R0, UR46, R7 ;  /* 0x0000002e00007c10 */ /* 0x001fca000fffe007 */
[----:B------:R2:W-:Y:S02]  /*14440*/  STL [R1+0x20], R0 ;  /* 0x0000200001007387 */ /* 0x0005e40000100800 */
.L_x_15721:
[----:B------:R-:W-:Y:S05]  /*14450*/  BSYNC B0 ;  /* 0x0000000000007941 */ /* 0x000fea0003800000 */
.L_x_15720:
[----:B------:R-:W-:Y:S05]  /*14460*/  @!P0 BRA `(.L_x_15722) ;  /* 0x0000000000048947 */ /* 0x000fea0003800000 */
[----:B------:R-:W-:Y:S01]  /*14470*/  BPT.TRAP 0x1 ;  /* 0x000000040000795c */ /* 0x000fe20000300000 */
.L_x_15722:
[----:B------:R-:W1:Y:S04]  /*14480*/  LDL R2, [R1+0xc] ;  /* 0x00000c0001027983 */ /* 0x000e680000100800 */
[----:B--2---:R-:W2:Y:S01]  /*14490*/  LDL R0, [R1] ;  /* 0x0000000001007983 */ /* 0x004ea20000100800 */
[----:B------:R-:W-:Y:S01]  /*144a0*/  BSSY B0, `(.L_x_15723) ;  /* 0x0000006000007945 */ /* 0x000fe20003800000 */
[----:B-1----:R-:W-:-:S04]  /*144b0*/  LOP3.LUT R3, R2, 0x1, RZ, 0x3c, !PT ;  /* 0x0000000102037812 */ /* 0x002fc800078e3cff */
[----:B------:R-:W-:Y:S02]  /*144c0*/  SHF.L.U32 R3, R3, 0x1f, RZ ;  /* 0x0000001f03037819 */ /* 0x000fe400000006ff */
[----:B--2---:R-:W-:-:S04]  /*144d0*/  LEA R0, R0, R16, 0x3 ;  /* 0x0000001000007211 */ /* 0x004fc800078e18ff */
[----:B------:R-:W1:Y:S02]  /*144e0*/  SYNCS.PHASECHK.TRANS64.TRYWAIT P1, [R0+URZ+0x13270], R3 ;  /* 0x01327003000075a7 */ /* 0x000e64000802017f */
[----:B-1----:R-:W-:Y:S05]  /*144f0*/  @!P1 BRA `(.L_x_15724) ;  /* 0x0000004000649947 */ /* 0x002fea0003800000 */
.L_x_15827:
[----:B------:R-:W-:Y:S05]  /*14500*/  BSYNC B0 ;  /* 0x0000000000007941 */ /* 0x000fea0003800000 */
.L_x_15723:
[----:B------:R-:W-:-:S05]  /*14510*/  IMAD.U32 R2, RZ, RZ, UR44 ;  /* 0x0000002cff027e24 */ /* 0x000fca000f8e00ff */
[----:B------:R-:W-:-:S13]  /*14520*/  ISETP.NE.AND P1, PT, R2, 0x3, PT ;  /* 0x000000030200780c */ /* 0x000fda0003f25270 */
[----:B------:R-:W-:Y:S05]  /*14530*/  @!P1 BRA `(.L_x_15725) ;  /* 0x0000000000049947 */ /* 0x000fea0003800000 */
[----:B------:R-:W-:Y:S01]  /*14540*/  BPT.TRAP 0x1 ;  /* 0x000000040000795c */ /* 0x000fe20000300000 */
.L_x_15725:
[----:B------:R-:W1:Y:S02]  /*14550*/  LDL R2, [R1+0xc] ;  /* 0x00000c0001027983 */ /* 0x000e640000100800 */
[----:B-1----:R-:W-:-:S04]  /*14560*/  SHF.L.U32 R3, R2, 0x1f, RZ ;  /* 0x0000001f02037819 */ /* 0x002fc800000006ff */
[----:B------:R-:W1:Y:S02]  /*14570*/  SYNCS.PHASECHK.TRANS64.TRYWAIT P1, [R0+URZ+0x13260], R3 ;  /* 0x01326003000075a7 */ /* 0x000e64000802017f */
[----:B-1----:R-:W-:Y:S05]  /*14580*/  @!P1 BRA `(.L_x_15726) ;  /* 0x0000004000549947 */ /* 0x002fea0003800000 */
.L_x_15828:
[----:B------:R-:W2:Y:S01]  /*14590*/  LDL R14, [R1] ;  /* 0x00000000010e7983 */ /* 0x000ea20000100800 */
[----:B------:R-:W-:Y:S05]  /*145a0*/  WARPSYNC.ALL ;  /* 0x0000000000007948 */ /* 0x000fea0003800000 */
[----:B------:R-:W-:-:S05]  /*145b0*/  IMAD.U32 R15, RZ, RZ, UR44 ;  /* 0x0000002cff0f7e24 */ /* 0x000fca000f8e00ff */
[----:B------:R-:W-:Y:S01]  /*145c0*/  ISETP.NE.AND P1, PT, R15, 0x3, PT ;  /* 0x000000030f00780c */ /* 0x000fe20003f25270 */
[----:B--2---:R-:W-:-:S05]  /*145d0*/  IMAD R2, R14, 0x2800, RZ ;  /* 0x000028000e027824 */ /* 0x004fca00078e02ff */
[----:B-1----:R-:W-:-:S05]  /*145e0*/  LOP3.LUT R3, R2, R23, RZ, 0xfc, !PT ;  /* 0x0000001702037212 */ /* 0x002fca00078efcff */
[----:B0-----:R-:W-:Y:S02]  /*145f0*/  IMAD.IADD R6, R16, 0x1, R3 ;  /* 0x0000000110067824 */ /* 0x001fe400078e0203 */
[----:B------:R-:W-:-:S04]  /*14600*/  VIADD R3, R2, 0x800 ;  /* 0x0000080002037836 */ /* 0x000fc80000000000 */
        /* <DEDUP_REMOVED lines=24> */
[----:B------:R-:W-:Y:S01]  /*14790*/  LOP3.LUT R4, R3, R22, RZ, 0xfc, !PT ;  /* 0x0000001603047212 */ /* 0x000fe200078efcff */
[----:B------:R-:W-:Y:S01]  /*147a0*/  VIADD R3, R2, 0x1800 ;  /* 0x0000180002037836 */ /* 0x000fe20000000000 */
[C-C-:B------:R-:W-:Y:S02]  /*147b0*/  PRMT R10, R6.reuse, 0x6420, R7.reuse ;  /* 0x00006420060a7816 */ /* 0x140fe40000000007 */
[----:B------:R-:W-:Y:S01]  /*147c0*/  PRMT R11, R6, 0x7531, R7 ;  /* 0x00007531060b7816 */ /* 0x000fe20000000007 */
[----:B------:R-:W-:Y:S01]  /*147d0*/  IMAD.IADD R12, R19, 0x1, R4 ;  /* 0x00000001130c7824 */ /* 0x000fe200078e0204 */
[----:B------:R-:W-:-:S02]  /*147e0*/  LOP3.LUT R5, R3, R23, RZ, 0xfc, !PT ;  /* 0x0000001703057212 */ /* 0x000fc400078efcff */
[----:B------:R-:W-:Y:S02]  /*147f0*/  IADD3 R2, R2, 0x2000, RZ ;  /* 0x0000200002027810 */ /* 0x000fe40007ffe0ff */
[----:B------:R-:W-:Y:S01]  /*14800*/  STSM.16.M88.4 [R12], R8 ;  /* 0x000000080c007844 */ /* 0x000fe20000000200 */
[----:B------:R-:W-:-:S06]  /*14810*/  IMAD.IADD R7, R16, 0x1, R5 ;  /* 0x0000000110077824 */ /* 0x000fcc00078e0205 */
[----:B------:R-:W0:Y:S02]  /*14820*/  LDSM.16.MT88.4 R4, [R7+0x6000] ;  /* 0x006000000704783b */ /* 0x000e240000004200 */
        /* <DEDUP_REMOVED lines=25> */
.L_x_15727:
[----:B-1----:R1:W-:Y:S01]  /*149c0*/  SYNCS.ARRIVE.TRANS64.A1T0 RZ, [R0+URZ+0x13250], RZ ;  /* 0x013250ff00ff79a7 */ /* 0x0023e2000810003f */
[----:B------:R-:W-:Y:S06]  /*149d0*/  BAR.SYNC.DEFER_BLOCKING 0x2, 0x80 ;  /* 0x0082000000007b1d */ /* 0x000fec0000010000 */
[----:B------:R-:W-:Y:S05]  /*149e0*/  @!P0 BRA `(.L_x_15728) ;  /* 0x0000000000048947 */ /* 0x000fea0003800000 */
[----:B------:R-:W-:Y:S01]  /*149f0*/  BPT.TRAP 0x1 ;  /* 0x000000040000795c */ /* 0x000fe20000300000 */
.L_x_15728:
        /* <DEDUP_REMOVED lines=12> */
.L_x_15669:
[----:B------:R-:W-:Y:S05]  /*14ac0*/  BSYNC B7 ;  /* 0x0000000000077941 */ /* 0x000fea0003800000 */
.L_x_15667:
[----:B0-2---:R-:W2:Y:S02]  /*14ad0*/  LDL R0, [R1+0x10] ;  /* 0x0000100001007983 */ /* 0x005ea40000100800 */
[----:B--2---:R-:W-:-:S13]  /*14ae0*/  LOP3.LUT P0, RZ, R0, 0x40, RZ, 0xc0, !PT ;  /* 0x0000004000ff7812 */ /* 0x004fda000780c0ff */
[----:B------:R-:W-:Y:S05]  /*14af0*/  @!P0 BRA `(.L_x_15729) ;  /* 0x0000000000348947 */ /* 0x000fea0003800000 */
[----:B------:R-:W0:Y:S08]  /*14b00*/  S2UR UR4, SR_CgaCtaId ;  /* 0x00000000000479c3 */ /* 0x000e300000008800 */
[----:B------:R-:W-:Y:S01]  /*14b10*/  BAR.SYNC.DEFER_BLOCKING 0x5, 0x200 ;  /* 0x0148000000007b1d */ /* 0x000fe20000010000 */
[----:B------:R-:W-:Y:S01]  /*14b20*/  MOV R16, 0x400 ;  /* 0x0000040000107802 */ /* 0x000fe20000000f00 */
[----:B0-----:R-:W-:-:S05]  /*14b30*/  IMAD.U32 R0, RZ, RZ, UR4 ;  /* 0x00000004ff007e24 */ /* 0x001fca000f8e00ff */
[----:B------:R-:W-:Y:S01]  /*14b40*/  LEA R16, R0, R16, 0x18 ;  /* 0x0000001000107211 */ /* 0x000fe200078ec0ff */
[----:B------:R-:W-:Y:S04]  /*14b50*/  STL [R1+0x30], R0 ;  /* 0x0000300001007387 */ /* 0x000fe80000100800 */
[----:B-1----:R-:W0:Y:S04]  /*14b60*/  LDS.128 R4, [R16+0x132d0] ;  /* 0x0132d00010047984 */ /* 0x002e280000000c00 */
[----:B0-----:R0:W-:Y:S01]  /*14b70*/  STL.64 [R1+0x20], R4 ;  /* 0x0000200401007387 */ /* 0x0011e20000100a00 */
[----:B------:R-:W-:-:S03]  /*14b80*/  IMAD.MOV.U32 R0, RZ, RZ, R7 ;  /* 0x000000ffff007224 */ /* 0x000fc600078e0007 */
[----:B------:R0:W-:Y:S02]  /*14b90*/  STL [R1+0x28], R6 ;  /* 0x0000280601007387 */ /* 0x0001e40000100800 */
[----:B------:R-:W-:Y:S01]  /*14ba0*/  R2UR UR40, R0 ;  /* 0x00000000002872ca */ /* 0x000fe200000e0000 */
[----:B------:R-:W-:Y:S06]  /*14bb0*/  BAR.ARV 0x4, 0x200 ;  /* 0x0108000000007b1d */ /* 0x000fec0000002000 */
[----:B------:R-:W-:Y:S08]  /*14bc0*/  BRA `(.L_x_15730) ;  /* 0x0000000c00f87947 */ /* 0x000ff00003800000 */
.L_x_15729:
[----:B------:R-:W2:Y:S01]  /*14bd0*/  LDL.LU R0, [R1+0x20] ;  /* 0x0000200001007983 */ /* 0x000ea20000300800 */
[----:B------:R-:W-:Y:S01]  /*14be0*/  ULDC UR4, c[0x0][0xc3c] ;  /* 0x00030f0000047ab9 */ /* 0x000fe20000000800 */
[----:B------:R-:W0:Y:S02]  /*14bf0*/  S2R R2, SR_TID.X ;  /* 0x0000000000027919 */ /* 0x000e240000002100 */
[----:B0-----:R-:W-:-:S04]  /*14c00*/  LOP3.LUT R9, R2, 0x1f, RZ, 0xc0, !PT ;  /* 0x0000001f02097812 */ /* 0x001fc800078ec0ff */
[C---:B------:R-:W-:Y:S01]  /*14c10*/  ISETP.NE.AND P0, PT, R9.reuse, 0x1f, PT ;  /* 0x0000001f0900780c */ /* 0x040fe20003f05270 */
[----:B-1----:R-:W-:-:S05]  /*14c20*/  VIADD R7, R9, UR40 ;  /* 0x0000002809077c36 */ /* 0x002fca0008000000 */
        /* <DEDUP_REMOVED lines=41> */
.L_x_15733:
        /* <DEDUP_REMOVED lines=31> */
[----:B-1----:R-:W-:-:S04]  /*150b0*/  SEL R2, R2, RZ, P5 ;  /* 0x000000ff02027207 */ /* 0x002fc80002800000 */
[----:B------:R-:W-:-:S05]  /*150c0*/  IADD3 R2, R3, R2, RZ ;  /* 0x0000000203027210 */ /* 0x000fca0007ffe0ff */
[----:B------:R-:W0:Y:S02]  /*150d0*/  SHFL.IDX PT, R13, R2, 0x1f, 0x1f ;  /* 0x03e01f00020d7f89 */ /* 0x000e2400000e0000 */
[----:B0-----:R-:W-:-:S04]  /*150e0*/  IMAD R4, R13, R8, RZ ;  /* 0x000000080d047224 */ /* 0x001fc800078e02ff */
[----:B------:R-:W-:-:S05]  /*150f0*/  IMAD.IADD R9, R4, 0x1, R9 ;  /* 0x0000000104097824 */ /* 0x000fca00078e0209 */
[----:B------:R-:W-:-:S13]  /*15100*/  ISETP.GT.AND P6, PT, R9, R6, PT ;  /* 0x000000060900720c */ /* 0x000fda0003fc4270 */
[----:B------:R-:W-:Y:S05]  /*15110*/  @!P6 BRA `(.L_x_15733) ;  /* 0xfffffffc0068e947 */ /* 0x000fea000383ffff */
[----:B------:R-:W-:Y:S02]  /*15120*/  IMAD.MOV.U32 R3, RZ, RZ, R2 ;  /* 0x000000ffff037224 */ /* 0x000fe400078e0002 */
[----:B------:R-:W-:-:S07]  /*15130*/  IMAD.MOV.U32 R2, RZ, RZ, R4 ;  /* 0x000000ffff027224 */ /* 0x000fce00078e0004 */
.L_x_15731:
        /* <DEDUP_REMOVED lines=14> */
.L_x_15734:
        /* <DEDUP_REMOVED lines=54> */
[----:B------:R-:W-:Y:S01]  /*15580*/  LEA R6, R5, R2, 0x18 ;  /* 0x0000000205067211 */ /* 0x000fe200078ec0ff */
[----:B------:R-:W-:-:S04]  /*15590*/  IMAD.MOV R3, RZ, RZ, -R2 ;  /* 0x000000ffff037224 */ /* 0x000fc800078e0a02 */
[--C-:B------:R-:W-:Y:S02]  /*155a0*/  IMAD R5, R5, R3, R8.reuse ;  /* 0x0000000305057224 */ /* 0x100fe400078e0208 */
[----:B------:R-:W-:-:S04]  /*155b0*/  IMAD.MOV R3, RZ, RZ, -R8 ;  /* 0x000000ffff037224 */ /* 0x000fc800078e0a08 */
[----:B------:R-:W-:Y:S02]  /*155c0*/  IMAD R2, R0, R3, R4 ;  /* 0x0000000300027224 */ /* 0x000fe400078e0204 */
[----:B------:R-:W-:-:S05]  /*155d0*/  IMAD R3, R5, 0x10000, R6 ;  /* 0x0001000005037824 */ /* 0x000fca00078e0206 */
[----:B------:R0:W-:Y:S01]  /*155e0*/  STL [R1+0x28], R3 ;  /* 0x0000280301007387 */ /* 0x0001e20000100800 */
[----:B------:R-:W-:Y:S05]  /*155f0*/  BRA `(.L_x_15736) ;  /* 0x0000000400007947 */ /* 0x000fea0003800000 */
.L_x_15735:
        /* <DEDUP_REMOVED lines=28> */
[----:B------:R-:W-:-:S05]  /*157c0*/  IMAD.MOV.U32 R2, RZ, RZ, R3 ;  /* 0x000000ffff027224 */ /* 0x000fca00078e0003 */
[----:B------:R-:W-:Y:S02]  /*157d0*/  @!P2 IADD3 R2, -R2, RZ, RZ ;  /* 0x000000ff0202a210 */ /* 0x000fe40007ffe1ff */
        /* <DEDUP_REMOVED lines=34> */
.L_x_15736:
[----:B01----:R-:W-:-:S05]  /*15a00*/  LOP3.LUT R3, RZ, R2, RZ, 0x33, !PT ;  /* 0x00000002ff037212 */ /* 0x003fca00078e33ff */
[----:B------:R-:W-:-:S05]  /*15a10*/  IMAD.IADD R0, R0, 0x1, R3 ;  /* 0x0000000100007824 */ /* 0x000fca00078e0203 */
[----:B------:R1:W-:Y:S01]  /*15a20*/  STL [R1+0x24], R0 ;  /* 0x0000240001007387 */ /* 0x0003e20000100800 */
[----:B------:R-:W-:Y:S05]  /*15a30*/  BRA `(.L_x_15737) ;  /* 0x0000000000107947 */ /* 0x000fea0003800000 */
.L_x_15732:
[----:B------:R0:W-:Y:S01]  /*15a40*/  STL [R1+0x20], R6 ;  /* 0x0000200601007387 */ /* 0x0001e20000100800 */
[----:B------:R-:W-:-:S03]  /*15a50*/  ULDC UR40, c[0x0][0xc3c] ;  /* 0x00030f0000287ab9 */ /* 0x000fc60000000800 */
[----:B------:R0:W-:Y:S04]  /*15a60*/  STL [R1+0x24], RZ ;  /* 0x000024ff01007387 */ /* 0x0001e80000100800 */
[----:B------:R0:W-:Y:S02]  /*15a70*/  STL [R1+0x28], RZ ;  /* 0x000028ff01007387 */ /* 0x0001e40000100800 */
.L_x_15737:
[----:B------:R-:W2:Y:S04]  /*15a80*/  LDL R3, [R1+0x24] ;  /* 0x0000240001037983 */ /* 0x000ea80000100800 */
[----:B------:R-:W3:Y:S04]  /*15a90*/  LDL R2, [R1+0x28] ;  /* 0x0000280001027983 */ /* 0x000ee80000100800 */
[----:B------:R-:W4:Y:S01]  /*15aa0*/  LDL R4, [R1+0x20] ;  /* 0x0000200001047983 */ /* 0x000f220000100800 */
[----:B-1----:R-:W1:Y:S01]  /*15ab0*/  S2R R0, SR_TID.X ;  /* 0x0000000000007919 */ /* 0x002e620000002100 */
[----:B------:R-:W-:Y:S01]  /*15ac0*/  BAR.SYNC.DEFER_BLOCKING 0x4, 0x200 ;  /* 0x0108000000007b1d */ /* 0x000fe20000010000 */
[----:B--2---:R-:W-:Y:S01]  /*15ad0*/  MOV R5, R3 ;  /* 0x0000000300057202 */ /* 0x004fe20000000f00 */
[----:B---3--:R-:W-:-:S04]  /*15ae0*/  IMAD.MOV.U32 R3, RZ, RZ, R2 ;  /* 0x000000ffff037224 */ /* 0x008fc800078e0002 */
        /* <DEDUP_REMOVED lines=12> */
.L_x_15730:
[----:B------:R-:W-:Y:S02]  /*15bb0*/  ULDC UR4, c[0x0][0xc3c] ;  /* 0x00030f0000047ab9 */ /* 0x000fe40000000800 */
[----:B------:R-:W-:-:S06]  /*15bc0*/  UISETP.GE.AND UP0, UPT, UR40, UR4, UPT ;  /* 0x000000042800728c */ /* 0x000fcc000bf06270 */
[----:B------:R-:W-:-:S13]  /*15bd0*/  PLOP3.LUT P0, PT, PT, PT, UP0, 0x80, 0x0 ;  /* 0x000000000000781c */ /* 0x000fda0003f0f008 */
[----:B------:R-:W-:Y:S05]  /*15be0*/  @!P0 BRA `(.L_x_15738) ;  /* 0xffffffa0006c8947 */ /* 0x000fea000383ffff */
.L_x_15662:
        /* <DEDUP_REMOVED lines=12> */
.L_x_15829:
[----:B------:R-:W-:Y:S05]  /*15cb0*/  BSYNC B0 ;  /* 0x0000000000007941 */ /* 0x000fea0003800000 */
.L_x_15739:
[----:B------:R-:W-:-:S03]  /*15cc0*/  UMOV UR4, 0xffffffff ;  /* 0xffffffff00047882 */ /* 0x000fc60000000000 */
[----:B------:R-:W-:Y:S05]  /*15cd0*/  BRA.DIV UR4, `(.L_x_15741) ;  /* 0x0000002a04a87947 */ /* 0x000fea000b800000 */
[----:B0-----:R-:W0:Y:S02]  /*15ce0*/  S2R R0, SR_TID.X ;  /* 0x0000000000007919 */ /* 0x001e240000002100 */
[----:B0-----:R-:W-:-:S04]  /*15cf0*/  SHF.R.U32.HI R0, RZ, 0x5, R0 ;  /* 0x00000005ff007819 */ /* 0x001fc80000011600 */
[----:B------:R-:W-:-:S05]  /*15d00*/  LOP3.LUT R0, R0, 0x3, RZ, 0xc0, !PT ;  /* 0x0000000300007812 */ /* 0x000fca00078ec0ff */
[----:B------:R0:W1:Y:S02]  /*15d10*/  SHFL.IDX PT, R14, R0, RZ, 0x1f ;  /* 0x00001fff000e7589 */ /* 0x00006400000e0000 */
.L_x_15832:
[----:B-1----:R-:W-:Y:S01]  /*15d20*/  ISETP.NE.AND P0, PT, R14, RZ, PT ;  /* 0x000000ff0e00720c */ /* 0x002fe20003f05270 */
[----:B------:R-:W-:-:S12]  /*15d30*/  BSSY B0, `(.L_x_15742) ;  /* 0x000002f000007945 */ /* 0x000fd80003800000 */
[----:B------:R-:W-:Y:S05]  /*15d40*/  @P0 BRA `(.L_x_15743) ;  /* 0x0000000000b40947 */ /* 0x000fea0003800000 */
[----:B------:R-:W-:-:S03]  /*15d50*/  UMOV UR4, 0xffffffff ;  /* 0xffffffff00047882 */ /* 0x000fc60000000000 */
[----:B------:R-:W-:Y:S05]  /*15d60*/  BRA.DIV UR4, `(.L_x_15744) ;  /* 0x0000002a04b87947 */ /* 0x000fea000b800000 */
[----:B------:R-:W-:-:S13]  /*15d70*/  ELECT P6, URZ, PT ;  /* 0x00000000003f782f */ /* 0x000fda00038c0000 */
.L_x_15835:
[----:B------:R-:W-:Y:S05]  /*15d80*/  @!P6 BRA `(.L_x_15743) ;  /* 0x0000000000a4e947 */ /* 0x000fea0003800000 */
[----:B------:R-:W-:-:S06]  /*15d90*/  ULOP3.LUT UR4, UR36, 0x2, URZ, 0xfc, !UPT ;  /* 0x0000000224047892 */ /* 0x000fcc000f8efc3f */
[----:B0-----:R-:W-:-:S05]  /*15da0*/  IMAD.U32 R0, RZ, RZ, UR4 ;  /* 0x00000004ff007e24 */ /* 0x001fca000f8e00ff */
[----:B------:R-:W-:-:S13]  /*15db0*/  ISETP.NE.AND P0, PT, R0, 0x3, PT ;  /* 0x000000030000780c */ /* 0x000fda0003f05270 */
[----:B------:R-:W-:Y:S05]  /*15dc0*/  @!P0 BRA `(.L_x_15745) ;  /* 0x0000000000048947 */ /* 0x000fea0003800000 */
[----:B------:R-:W-:Y:S01]  /*15dd0*/  BPT.TRAP 0x1 ;  /* 0x000000040000795c */ /* 0x000fe20000300000 */
.L_x_15745:
[----:B------:R-:W2:Y:S04]  /*15de0*/  LDL R2, [R1+0xc] ;  /* 0x00000c0001027983 */ /* 0x000ea80000100800 */
[----:B------:R-:W3:Y:S01]  /*15df0*/  LDL.LU R0, [R1] ;  /* 0x0000000001007983 */ /* 0x000ee20000300800 */
[----:B--2---:R-:W-:Y:S01]  /*15e00*/  SHF.L.U32 R3, R2, 0x1f, RZ ;  /* 0x0000001f02037819 */ /* 0x004fe200000006ff */
[C---:B---3--:R-:W-:Y:S02]  /*15e10*/  IMAD R4, R0.reuse, 0x8, R5 ;  /* 0x0000000800047824 */ /* 0x048fe400078e0205 */
[----:B------:R-:W-:Y:S02]  /*15e20*/  VIADD R0, R0, 0x1 ;  /* 0x0000000100007836 */ /* 0x000fe40000000000 */
[----:B------:R-:W0:Y:S03]  /*15e30*/  SYNCS.PHASECHK.TRANS64.TRYWAIT P1, [R4+URZ+0x13240], R3 ;  /* 0x01324003040075a7 */ /* 0x000e26000802017f */
[----:B------:R-:W-:-:S04]  /*15e40*/  ISETP.NE.AND P2, PT, R0, 0x2, PT ;  /* 0x000000020000780c */ /* 0x000fc80003f45270 */
[----:B------:R-:W-:Y:S01]  /*15e50*/  SEL R2, RZ, 0x1, P2 ;  /* 0x00000001ff027807 */ /* 0x000fe20001000000 */
[----:B0-----:R-:W-:Y:S08]  /*15e60*/  @!P1 BRA `(.L_x_15746) ;  /* 0x0000002800989947 */ /* 0x001ff00003800000 */
.L_x_15836:
[----:B------:R-:W2:Y:S01]  /*15e70*/  LDL.LU R6, [R1+0xc] ;  /* 0x00000c0001067983 */ /* 0x000ea20000300800 */
[----:B------:R-:W-:Y:S02]  /*15e80*/  SEL R0, R0, RZ, P2 ;  /* 0x000000ff00007207 */ /* 0x000fe40001000000 */
[----:B--2---:R-:W-:Y:S01]  /*15e90*/  LOP3.LUT R2, R6, R2, RZ, 0x3c, !PT ;  /* 0x0000000206027212 */ /* 0x004fe200078e3cff */
[----:B------:R-:W-:Y:S06]  /*15ea0*/  @!P0 BRA `(.L_x_15747) ;  /* 0x0000000000048947 */ /* 0x000fec0003800000 */
[----:B------:R-:W-:Y:S01]  /*15eb0*/  BPT.TRAP 0x1 ;  /* 0x000000040000795c */ /* 0x000fe20000300000 */
.L_x_15747:
[----:B------:R-:W-:Y:S01]  /*15ec0*/  IMAD R5, R0, 0x8, R5 ;  /* 0x0000000800057824 */ /* 0x000fe200078e0205 */
[----:B------:R-:W-:-:S04]  /*15ed0*/  SHF.L.U32 R0, R2, 0x1f, RZ ;  /* 0x0000001f02007819 */ /* 0x000fc800000006ff */
[----:B------:R-:W1:Y:S02]  /*15ee0*/  SYNCS.PHASECHK.TRANS64.TRYWAIT P1, [R5+URZ+0x13240], R0 ;  /* 0x01324000050075a7 */ /* 0x000e64000802017f */
[----:B-1----:R-:W-:Y:S05]  /*15ef0*/  @!P1 BRA `(.L_x_15748) ;  /* 0x0000002800889947 */ /* 0x002fea0003800000 */
.L_x_15837:
[----:B------:R-:W-:Y:S05]  /*15f00*/  @!P0 BRA `(.L_x_15749) ;  /* 0x0000000000048947 */ /* 0x000fea0003800000 */
[----:B------:R-:W-:Y:S01]  /*15f10*/  BPT.TRAP 0x1 ;  /* 0x000000040000795c */ /* 0x000fe20000300000 */
.L_x_15749:
[----:B------:R-:W2:Y:S02]  /*15f20*/  SYNCS.PHASECHK.TRANS64.TRYWAIT P1, [R4+URZ+0x13260], R3 ;  /* 0x01326003040075a7 */ /* 0x000ea4000802017f */
[----:B--2---:R-:W-:Y:S05]  /*15f30*/  @!P1 BRA `(.L_x_15750) ;  /* 0x00000028008c9947 */ /* 0x004fea0003800000 */
.L_x_15838:
[----:B------:R-:W-:Y:S05]  /*15f40*/  @!P0 BRA `(.L_x_15751) ;  /* 0x0000000000048947 */ /* 0x000fea0003800000 */
[----:B------:R-:W-:Y:S01]  /*15f50*/  BPT.TRAP 0x1 ;  /* 0x000000040000795c */ /* 0x000fe20000300000 */
.L_x_15751:
[----:B------:R-:W3:Y:S02]  /*15f60*/  SYNCS.PHASECHK.TRANS64.TRYWAIT P1, [R5+URZ+0x13260], R0 ;  /* 0x01326000050075a7 */ /* 0x000ee4000802017f */
[----:B---3--:R-:W-:Y:S05]  /*15f70*/  @!P1 BRA `(.L_x_15752) ;  /* 0x0000002800909947 */ /* 0x008fea0003800000 */
.L_x_15839:
[----:B------:R-:W-:Y:S05]  /*15f80*/  @!P0 BRA `(.L_x_15753) ;  /* 0x0000000000048947 */ /* 0x000fea0003800000 */
[----:B------:R-:W-:Y:S01]  /*15f90*/  BPT.TRAP 0x1 ;  /* 0x000000040000795c */ /* 0x000fe20000300000 */
.L_x_15753:
[----:B------:R-:W4:Y:S02]  /*15fa0*/  SYNCS.PHASECHK.TRANS64.TRYWAIT P1, [R4+URZ+0x13280], R3 ;  /* 0x01328003040075a7 */ /* 0x000f24000802017f */
[----:B----4-:R-:W-:Y:S05]  /*15fb0*/  @!P1 BRA `(.L_x_15754) ;  /* 0x0000002800949947 */ /* 0x010fea0003800000 */
.L_x_15840:
[----:B------:R-:W-:Y:S05]  /*15fc0*/  @!P0 BRA `(.L_x_15755) ;  /* 0x0000000000048947 */ /* 0x000fea0003800000 */
[----:B------:R-:W-:Y:S01]  /*15fd0*/  BPT.TRAP 0x1 ;  /* 0x000000040000795c */ /* 0x000fe20000300000 */
.L_x_15755:
[----:B------:R0:W0:Y:S02]  /*15fe0*/  SYNCS.PHASECHK.TRANS64.TRYWAIT P0, [R5+URZ+0x13280], R0 ;  /* 0x01328000050075a7 */ /* 0x000024000800017f */
[----:B0-----:R-:W-:Y:S05]  /*15ff0*/  @!P0 NANOSLEEP.SYNCS 0x989680 ;  /* 0x009896800000895d */ /* 0x001fea0003900000 */
[----:B------:R-:W0:Y:S02]  /*16000*/  @!P0 SYNCS.PHASECHK.TRANS64 P0, [R5+URZ+0x13280], R0 ;  /* 0x01328000050085a7 */ /* 0x000e24000800007f */
[----:B0-----:R-:W-:Y:S05]  /*16010*/  @!P0 BRA `(.L_x_15755) ;  /* 0xfffffffc00f08947 */ /* 0x001fea000383ffff */
.L_x_15743:
[----:B------:R-:W-:Y:S05]  /*16020*/  BSYNC B0 ;  /* 0x0000000000007941 */ /* 0x000fea0003800000 */
.L_x_15742:
[----:B------:R-:W-:Y:S05]  /*16030*/  EXIT ;  /* 0x000000000000794d */ /* 0x000fea0003800000 */
.L_x_15608:
[----:B0-----:R-:W-:-:S04]  /*16040*/  IMAD.U32 R3, RZ, RZ, UR45 ;  /* 0x0000002dff037e24 */ /* 0x001fc8000f8e00ff */
[----:B------:R0:W1:Y:S03]  /*16050*/  SYNCS.PHASECHK.TRANS64.TRYWAIT P0, [R3+URZ+0x13200], R2 ;  /* 0x01320002030075a7 */ /* 0x000066000800017f */
[----:B-1----:R-:W-:Y:S05]  /*16060*/  @!P0 NANOSLEEP.SYNCS 0x989680 ;  /* 0x009896800000895d */ /* 0x002fea0003900000 */
[----:B------:R-:W1:Y:S02]  /*16070*/  @!P0 SYNCS.PHASECHK.TRANS64 P0, [R3+URZ+0x13200], R2 ;  /* 0x01320002030085a7 */ /* 0x000e64000800007f */
[----:B-1----:R-:W-:Y:S05]  /*16080*/  @!P0 BRA `(.L_x_15608) ;  /* 0xfffffffc00ec8947 */ /* 0x002fea000383ffff */
[----:B------:R-:W-:Y:S05]  /*16090*/  BRA `(.L_x_15756) ;  /* 0xfffffebc00287947 */ /* 0x000fea000383ffff */
.L_x_15612:
[----:B-1----:R1:W2:Y:S02]  /*160a0*/  SYNCS.PHASECHK.TRANS64.TRYWAIT P0, [R2+URZ+0x13230], R3 ;  /* 0x01323003020075a7 */ /* 0x0022a4000800017f */
[----:B--2---:R-:W-:Y:S05]  /*160b0*/  @!P0 NANOSLEEP.SYNCS 0x989680 ;  /* 0x009896800000895d */ /* 0x004fea0003900000 */
[----:B------:R-:W2:Y:S02]  /*160c0*/  @!P0 SYNCS.PHASECHK.TRANS64 P0, [R2+URZ+0x13230], R3 ;  /* 0x01323003020085a7 */ /* 0x000ea4000800007f */
[----:B--2---:R-:W-:Y:S05]  /*160d0*/  @!P0 BRA `(.L_x_15612) ;  /* 0xfffffffc00f08947 */ /* 0x004fea000383ffff */
[----:B------:R-:W-:Y:S05]  /*160e0*/  BRA `(.L_x_15611) ;  /* 0xfffffebc00447947 */ /* 0x000fea000383ffff */
.L_x_15618:
[----:B-1----:R-:W-:-:S04]  /*160f0*/  IMAD.U32 R8, RZ, RZ, UR21 ;  /* 0x00000015ff087e24 */ /* 0x002fc8000f8e00ff */
[----:B------:R1:W2:Y:S03]  /*16100*/  SYNCS.PHASECHK.TRANS64.TRYWAIT P0, [R8+URZ+0x13230], R7 ;  /* 0x01323007080075a7 */ /* 0x0002a6000800017f */
[----:B--2---:R-:W-:Y:S05]  /*16110*/  @!P0 NANOSLEEP.SYNCS 0x989680 ;  /* 0x009896800000895d */ /* 0x004fea0003900000 */
[----:B------:R-:W2:Y:S02]  /*16120*/  @!P0 SYNCS.PHASECHK.TRANS64 P0, [R8+URZ+0x13230], R7 ;  /* 0x01323007080085a7 */ /* 0x000ea4000800007f */
[----:B--2---:R-:W-:Y:S05]  /*16130*/  @!P0 BRA `(.L_x_15618) ;  /* 0xfffffffc00ec8947 */ /* 0x004fea000383ffff */
[----:B------:R-:W-:Y:S05]  /*16140*/  BRA `(.L_x_15617) ;  /* 0xfffffef000987947 */ /* 0x000fea000383ffff */
.L_x_15622:
[----:B-1----:R-:W-:-:S04]  /*16150*/  MOV R8, UR11 ;  /* 0x0000000b00087c02 */ /* 0x002fc80008000f00 */
[----:B------:R1:W2:Y:S03]  /*16160*/  SYNCS.PHASECHK.TRANS64.TRYWAIT P0, [R8+URZ+0x13250], R7 ;  /* 0x01325007080075a7 */ /* 0x0002a6000800017f */
[----:B--2---:R-:W-:Y:S05]  /*16170*/  @!P0 NANOSLEEP.SYNCS 0x989680 ;  /* 0x009896800000895d */ /* 0x004fea0003900000 */
[----:B------:R-:W2:Y:S02]  /*16180*/  @!P0 SYNCS.PHASECHK.TRANS64 P0, [R8+URZ+0x13250], R7 ;  /* 0x01325007080085a7 */ /* 0x000ea4000800007f */
[----:B--2---:R-:W-:Y:S05]  /*16190*/  @!P0 BRA `(.L_x_15622) ;  /* 0xfffffffc00ec8947 */ /* 0x004fea000383ffff */
[----:B------:R-:W-:Y:S05]  /*161a0*/  BRA `(.L_x_15621) ;  /* 0xfffffef400a47947 */ /* 0x000fea000383ffff */
.L_x_15630:
[----:B-1----:R-:W-:-:S04]  /*161b0*/  IMAD.U32 R8, RZ, RZ, UR6 ;  /* 0x00000006ff087e24 */ /* 0x002fc8000f8e00ff */
[----:B------:R1:W2:Y:S03]  /*161c0*/  SYNCS.PHASECHK.TRANS64.TRYWAIT P0, [R8+URZ+0x13230], R7 ;  /* 0x01323007080075a7 */ /* 0x0002a6000800017f */
[----:B--2---:R-:W-:Y:S05]  /*161d0*/  @!P0 NANOSLEEP.SYNCS 0x989680 ;  /* 0x009896800000895d */ /* 0x004fea0003900000 */
[----:B------:R-:W2:Y:S02]  /*161e0*/  @!P0 SYNCS.PHASECHK.TRANS64 P0, [R8+URZ+0x13230], R7 ;  /* 0x01323007080085a7 */ /* 0x000ea4000800007f */
[----:B--2---:R-:W-:Y:S05]  /*161f0*/  @!P0 BRA `(.L_x_15630) ;  /* 0xfffffffc00ec8947 */ /* 0x004fea000383ffff */
[----:B------:R-:W-:Y:S05]  /*16200*/  BRA `(.L_x_15629) ;  /* 0xffffff2800747947 */ /* 0x000fea000383ffff */
.L_x_15634:
[----:B-1----:R-:W-:-:S04]  /*16210*/  IMAD.U32 R8, RZ, RZ, UR11 ;  /* 0x0000000bff087e24 */ /* 0x002fc8000f8e00ff */
[----:B------:R1:W2:Y:S03]  /*16220*/  SYNCS.PHASECHK.TRANS64.TRYWAIT P0, [R8+URZ+0x13250], R7 ;  /* 0x01325007080075a7 */ /* 0x0002a6000800017f */
[----:B--2---:R-:W-:Y:S05]  /*16230*/  @!P0 NANOSLEEP.SYNCS 0x989680 ;  /* 0x009896800000895d */ /* 0x004fea0003900000 */
[----:B------:R-:W2:Y:S02]  /*16240*/  @!P0 SYNCS.PHASECHK.TRANS64 P0, [R8+URZ+0x13250], R7 ;  /* 0x01325007080085a7 */ /* 0x000ea4000800007f */
[----:B--2---:R-:W-:Y:S05]  /*16250*/  @!P0 BRA `(.L_x_15634) ;  /* 0xfffffffc00ec8947 */ /* 0x004fea000383ffff */
[----:B------:R-:W-:Y:S05]  /*16260*/  BRA `(.L_x_15633) ;  /* 0xffffff2c00807947 */ /* 0x000fea000383ffff */
.L_x_15641:
[----:B-1----:R-:W-:-:S04]  /*16270*/  IMAD.U32 R5, RZ, RZ, UR5 ;  /* 0x00000005ff057e24 */ /* 0x002fc8000f8e00ff */
[----:B------:R1:W2:Y:S03]  /*16280*/  SYNCS.PHASECHK.TRANS64.TRYWAIT P0, [R5+URZ+0x13250], R0 ;  /* 0x01325000050075a7 */ /* 0x0002a6000800017f */
[----:B--2---:R-:W-:Y:S05]  /*16290*/  @!P0 NANOSLEEP.SYNCS 0x989680 ;  /* 0x009896800000895d */ /* 0x004fea0003900000 */
[----:B------:R-:W2:Y:S02]  /*162a0*/  @!P0 SYNCS.PHASECHK.TRANS64 P0, [R5+URZ+0x13250], R0 ;  /* 0x01325000050085a7 */ /* 0x000ea4000800007f */
[----:B--2---:R-:W-:Y:S05]  /*162b0*/  @!P0 BRA `(.L_x_15641) ;  /* 0xfffffffc00ec8947 */ /* 0x004fea000383ffff */
[----:B------:R-:W-:Y:S05]  /*162c0*/  BRA `(.L_x_15640) ;  /* 0xffffff5400447947 */ /* 0x000fea000383ffff */
.L_x_15678:
        /* <DEDUP_REMOVED lines=10> */
.L_x_15757:
[----:B------:R-:W-:Y:S05]  /*16370*/  BRA `(.L_x_15758) ;  /* 0xffffffa800c07947 */ /* 0x000fea000383ffff */
.L_x_15681:
[----:B-1----:R-:W2:Y:S02]  /*16380*/  LDL R0, [R1+0x28] ;  /* 0x0000280001007983 */ /* 0x002ea40000100800 */
[----:B--2---:R1:W2:Y:S02]  /*16390*/  SYNCS.PHASECHK.TRANS64.TRYWAIT P0, [R6+URZ+0x13280], R0 ;  /* 0x01328000060075a7 */ /* 0x0042a4000800017f */
[----:B--2---:R-:W-:Y:S05]  /*163a0*/  @!P0 NANOSLEEP.SYNCS 0x989680 ;  /* 0x009896800000895d */ /* 0x004fea0003900000 */
[----:B------:R-:W2:Y:S02]  /*163b0*/  @!P0 SYNCS.PHASECHK.TRANS64 P0, [R6+URZ+0x13280], R0 ;  /* 0x01328000060085a7 */ /* 0x000ea4000800007f */
[----:B--2---:R-:W-:Y:S05]  /*163c0*/  @!P0 BRA `(.L_x_15681) ;  /* 0xfffffffc00ec8947 */ /* 0x004fea000383ffff */
[----:B------:R-:W-:Y:S05]  /*163d0*/  BRA `(.L_x_15759) ;  /* 0xffffffac00e87947 */ /* 0x000fea000383ffff */
.L_x_15682:
        /* <DEDUP_REMOVED lines=8> */
.L_x_15761:
[----:B------:R-:W-:Y:S05]  /*16460*/  BSYNC B0 ;  /* 0x0000000000007941 */ /* 0x000fea0003800000 */
.L_x_15760:
        /* <DEDUP_REMOVED lines=8> */
.L_x_15762:
[----:B------:R-:W-:-:S05]  /*164f0*/  IMAD.MOV.U32 R10, RZ, RZ, R14 ;  /* 0x000000ffff0a7224 */ /* 0x000fca00078e000e */
[----:B------:R-:W-:-:S05]  /*16500*/  IADD3 R20, P1, R20, R10, RZ ;  /* 0x0000000a14147210 */ /* 0x000fca0007f3e0ff */
[----:B------:R-:W-:Y:S02]  /*16510*/  IMAD.X R21, RZ, RZ, R3, P1 ;  /* 0x000000ffff157224 */ /* 0x000fe400008e0603 */
[----:B------:R-:W-:Y:S02]  /*16520*/  IMAD.IADD R3, R16, 0x1, R18 ;  /* 0x0000000110037824 */ /* 0x000fe400078e0212 */
[----:B------:R0:W5:Y:S01]  /*16530*/  LDL.LU R18, [R1+0x10] ;  /* 0x0000100001127983 */ /* 0x0001620000300800 */
[----:B------:R-:W-:Y:S01]  /*16540*/  IMAD.MOV.U32 R13, RZ, RZ, R2 ;  /* 0x000000ffff0d7224 */ /* 0x000fe200078e0002 */
[C---:B------:R-:W-:Y:S01]  /*16550*/  ISETP.LT.OR P1, PT, R7.reuse, 0x1, P0 ;  /* 0x000000010700780c */ /* 0x040fe20000721670 */
[----:B------:R-:W-:Y:S01]  /*16560*/  IMAD.MOV.U32 R12, RZ, RZ, 0x1 ;  /* 0x00000001ff0c7424 */ /* 0x000fe200078e00ff */
[C---:B------:R-:W-:Y:S02]  /*16570*/  ISETP.GE.AND P2, PT, R7.reuse, 0x81, PT ;  /* 0x000000810700780c */ /* 0x040fe40003f46270 */
[----:B------:R-:W-:-:S13]  /*16580*/  ISETP.GE.AND P4, PT, R7, 0x21, PT ;  /* 0x000000210700780c */ /* 0x000fda0003f86270 */
[----:B0----5:R-:W-:Y:S05]  /*16590*/  WARPSYNC.COLLECTIVE R15, `(.L_x_15763) ;  /* 0x000000000f087348 */ /* 0x021fea0003c00000 */
[----:B------:R1:W2:Y:S02]  /*165a0*/  SHFL.IDX P6, R14, R13, R12, R11 ;  /* 0x0000000c0d0e7389 */ /* 0x0002a400000c000b */
[----:B012--5:R-:W-:Y:S01]  /*165b0*/  ENDCOLLECTIVE ;  /* 0x000000000000791b */ /* 0x027fe20003800000 */
.L_x_15763:
        /* <DEDUP_REMOVED lines=11> */
.L_x_15764:
        /* <DEDUP_REMOVED lines=11> */
.L_x_15765:
        /* <DEDUP_REMOVED lines=10> */
.L_x_15766:
        /* <DEDUP_REMOVED lines=10> */
.L_x_15767:
        /* <DEDUP_REMOVED lines=11> */
.L_x_15768:
[----:B------:R-:W-:Y:S02]  /*16910*/  IMAD.SHL.U32 R10, R10, 0x10, RZ ;  /* 0x000000100a0a7824 */ /* 0x000fe400078e00ff */
[----:B------:R-:W-:-:S03]  /*16920*/  IMAD.MOV.U32 R13, RZ, RZ, R24 ;  /* 0x000000ffff0d7224 */ /* 0x000fc600078e0018 */
[----:B------:R-:W-:Y:S01]  /*16930*/  LOP3.LUT R10, R10, 0x30, RZ, 0xc0, !PT ;  /* 0x000000300a0a7812 */ /* 0x000fe200078ec0ff */
[----:B------:R-:W-:Y:S01]  /*16940*/  IMAD.MOV.U32 R12, RZ, RZ, RZ ;  /* 0x000000ffff0c7224 */ /* 0x000fe200078e00ff */
[----:B------:R-:W-:-:S07]  /*16950*/  MOV R0, R14 ;  /* 0x0000000e00007202 */ /* 0x000fce0000000f00 */
[----:B------:R-:W-:Y:S05]  /*16960*/  WARPSYNC.COLLECTIVE R15, `(.L_x_15769) ;  /* 0x000000000f087348 */ /* 0x000fea0003c00000 */
[----:B------:R0:W1:Y:S02]  /*16970*/  SHFL.IDX P6, R14, R13, R12, R11 ;  /* 0x0000000c0d0e7389 */ /* 0x00006400000c000b */
[----:B01----:R-:W-:Y:S01]  /*16980*/  ENDCOLLECTIVE ;  /* 0x000000000000791b */ /* 0x003fe20003800000 */
.L_x_15769:
        /* <DEDUP_REMOVED lines=13> */
.L_x_15770:
[----:B------:R-:W-:Y:S01]  /*16a60*/  IMAD.MOV.U32 R10, RZ, RZ, R14 ;  /* 0x000000ffff0a7224 */ /* 0x000fe200078e000e */
[----:B------:R-:W-:-:S04]  /*16a70*/  LOP3.LUT R18, R18, 0xffffffef, RZ, 0xc0, !PT ;  /* 0xffffffef12127812 */ /* 0x000fc800078ec0ff */
[----:B------:R-:W-:-:S05]  /*16a80*/  @P2 LOP3.LUT R18, R18, 0x10, RZ, 0xfc, !PT ;  /* 0x0000001012122812 */ /* 0x000fca00078efcff */
[----:B------:R0:W-:Y:S01]  /*16a90*/  STL [R1+0x10], R18 ;  /* 0x0000101201007387 */ /* 0x0001e20000100800 */
[----:B------:R-:W-:Y:S05]  /*16aa0*/  BRA `(.L_x_15771) ;  /* 0xffffffac00a47947 */ /* 0x000fea000383ffff */
.L_x_15687:
[----:B----4-:R-:W4:Y:S02]  /*16ab0*/  LDL R0, [R1+0x28] ;  /* 0x0000280001007983 */ /* 0x010f240000100800 */
[----:B----4-:R4:W0:Y:S02]  /*16ac0*/  SYNCS.PHASECHK.TRANS64.TRYWAIT P0, [R6+URZ+0x13240], R0 ;  /* 0x01324000060075a7 */ /* 0x010824000800017f */
[----:B0-----:R-:W-:Y:S05]  /*16ad0*/  @!P0 NANOSLEEP.SYNCS 0x989680 ;  /* 0x009896800000895d */ /* 0x001fea0003900000 */
[----:B------:R-:W0:Y:S02]  /*16ae0*/  @!P0 SYNCS.PHASECHK.TRANS64 P0, [R6+URZ+0x13240], R0 ;  /* 0x01324000060085a7 */ /* 0x000e24000800007f */
[----:B0-----:R-:W-:Y:S05]  /*16af0*/  @!P0 BRA `(.L_x_15687) ;  /* 0xfffffffc00ec8947 */ /* 0x001fea000383ffff */
[----:B------:R-:W-:Y:S05]  /*16b00*/  BRA `(.L_x_15772) ;  /* 0xffffffb000047947 */ /* 0x000fea000383ffff */
.L_x_15688:
        /* <DEDUP_REMOVED lines=8> */
.L_x_15774:
[----:B------:R-:W-:Y:S05]  /*16b90*/  BSYNC B0 ;  /* 0x0000000000007941 */ /* 0x000fea0003800000 */
.L_x_15773:
[----:B------:R-:W0:Y:S01]  /*16ba0*/  S2R R18, SR_TID.X ;  /* 0x0000000000127919 */ /* 0x000e220000002100 */
[----:B------:R-:W-:Y:S01]  /*16bb0*/  IMAD.MOV.U32 R13, RZ, RZ, R2 ;  /* 0x000000ffff0d7224 */ /* 0x000fe200078e0002 */
[----:B------:R-:W-:Y:S01]  /*16bc0*/  MOV R12, RZ ;  /* 0x000000ff000c7202 */ /* 0x000fe20000000f00 */
[----:B------:R-:W-:Y:S01]  /*16bd0*/  IMAD.MOV.U32 R11, RZ, RZ, 0x1c1f ;  /* 0x00001c1fff0b7424 */ /* 0x000fe200078e00ff */
[----:B------:R-:W1:Y:S01]  /*16be0*/  LDC R20, c[0x0][0x2f4] ;  /* 0x0000bd00ff147b82 */ /* 0x000e620000000800 */
[----:B------:R-:W-:Y:S02]  /*16bf0*/  IMAD.MOV.U32 R15, RZ, RZ, -0x1 ;  /* 0xffffffffff0f7424 */ /* 0x000fe400078e00ff */
[----:B------:R-:W-:-:S07]  /*16c00*/  IMAD.MOV.U32 R4, RZ, RZ, R14 ;  /* 0x000000ffff047224 */ /* 0x000fce00078e000e */
[----:B01----:R-:W-:Y:S05]  /*16c10*/  WARPSYNC.COLLECTIVE R15, `(.L_x_15775) ;  /* 0x000000000f087348 */ /* 0x003fea0003c00000 */
[----:B------:R2:W3:Y:S02]  /*16c20*/  SHFL.IDX P6, R14, R13, R12, R11 ;  /* 0x0000000c0d0e7389 */ /* 0x0004e400000c000b */
[----:B0123--:R-:W-:Y:S01]  /*16c30*/  ENDCOLLECTIVE ;  /* 0x000000000000791b */ /* 0x00ffe20003800000 */
.L_x_15775:
[----:B------:R-:W-:Y:S02]  /*16c40*/  IMAD.MOV.U32 R13, RZ, RZ, R0 ;  /* 0x000000ffff0d7224 */ /* 0x000fe400078e0000 */
[----:B------:R-:W-:Y:S02]  /*16c50*/  IMAD.MOV.U32 R12, RZ, RZ, 0x1 ;  /* 0x00000001ff0c7424 */ /* 0x000fe400078e00ff */
[----:B------:R-:W-:Y:S02]  /*16c60*/  IMAD.SHL.U32 R18, R18, 0x10, RZ ;  /* 0x0000001012127824 */ /* 0x000fe400078e00ff */
[----:B------:R-:W-:-:S07]  /*16c70*/  IMAD.MOV.U32 R5, RZ, RZ, R14 ;  /* 0x000000ffff057224 */ /* 0x000fce00078e000e */
[----:B------:R-:W-:Y:S05]  /*16c80*/  WARPSYNC.COLLECTIVE R15, `(.L_x_15776) ;  /* 0x000000000f087348 */ /* 0x000fea0003c00000 */
[----:B------:R0:W1:Y:S02]  /*16c90*/  SHFL.IDX P6, R14, R13, R12, R11 ;  /* 0x0000000c0d0e7389 */ /* 0x00006400000c000b */
[----:B01----:R-:W-:Y:S01]  /*16ca0*/  ENDCOLLECTIVE ;  /* 0x000000000000791b */ /* 0x003fe20003800000 */
.L_x_15776:
[----:B------:R-:W-:-:S04]  /*16cb0*/  LOP3.LUT R18, R18, 0x30, RZ, 0xc0, !PT ;  /* 0x0000003012127812 */ /* 0x000fc800078ec0ff */
[C---:B------:R-:W-:Y:S02]  /*16cc0*/  @P5 IADD3 R5, P0, R18.reuse, R5, RZ ;  /* 0x0000000512055210 */ /* 0x040fe40007f1e0ff */
[----:B------:R-:W-:-:S03]  /*16cd0*/  ISETP.GE.AND P2, PT, R18, R20, PT ;  /* 0x000000141200720c */ /* 0x000fc60003f46270 */
[----:B------:R-:W-:Y:S02]  /*16ce0*/  @P5 IMAD.X R4, RZ, RZ, R4, P0 ;  /* 0x000000ffff045224 */ /* 0x000fe400000e0604 */
[----:B------:R-:W-:-:S03]  /*16cf0*/  IMAD.MOV.U32 R13, RZ, RZ, R2 ;  /* 0x000000ffff0d7224 */ /* 0x000fc600078e0002 */
[----:B------:R-:W-:-:S04]  /*16d00*/  @P5 LOP3.LUT R5, R5, R4, RZ, 0x3c, !PT ;  /* 0x0000000405055212 */ /* 0x000fc800078e3cff */
        /* <DEDUP_REMOVED lines=10> */
.L_x_15777:
[----:B------:R-:W-:Y:S01]  /*16db0*/  IMAD.MOV.U32 R13, RZ, RZ, R0 ;  /* 0x000000ffff0d7224 */ /* 0x000fe200078e0000 */
[----:B------:R-:W-:Y:S01]  /*16dc0*/  MOV R12, 0x2 ;  /* 0x00000002000c7802 */ /* 0x000fe20000000f00 */
[----:B------:R-:W-:-:S07]  /*16dd0*/  IMAD.MOV.U32 R5, RZ, RZ, R14 ;  /* 0x000000ffff057224 */ /* 0x000fce00078e000e */
[----:B------:R-:W-:Y:S05]  /*16de0*/  WARPSYNC.COLLECTIVE R15, `(.L_x_15778) ;  /* 0x000000000f087348 */ /* 0x000fea0003c00000 */
[----:B------:R0:W1:Y:S02]  /*16df0*/  SHFL.IDX P6, R14, R13, R12, R11 ;  /* 0x0000000c0d0e7389 */ /* 0x00006400000c000b */
[----:B01----:R-:W-:Y:S01]  /*16e00*/  ENDCOLLECTIVE ;  /* 0x000000000000791b */ /* 0x003fe20003800000 */
.L_x_15778:
        /* <DEDUP_REMOVED lines=14> */
.L_x_15779:
[----:B------:R-:W-:Y:S02]  /*16ef0*/  IMAD.MOV.U32 R13, RZ, RZ, R0 ;  /* 0x000000ffff0d7224 */ /* 0x000fe400078e0000 */
[----:B------:R-:W-:Y:S02]  /*16f00*/  IMAD.MOV.U32 R12, RZ, RZ, 0x3 ;  /* 0x00000003ff0c7424 */ /* 0x000fe400078e00ff */
[----:B------:R-:W-:-:S07]  /*16f10*/  IMAD.MOV.U32 R5, RZ, RZ, R14 ;  /* 0x000000ffff057224 */ /* 0x000fce00078e000e */
[----:B------:R-:W-:Y:S05]  /*16f20*/  WARPSYNC.COLLECTIVE R15, `(.L_x_15780) ;  /* 0x000000000f087348 */ /* 0x000fea0003c00000 */
[----:B------:R0:W1:Y:S02]  /*16f30*/  SHFL.IDX P6, R14, R13, R12, R11 ;  /* 0x0000000c0d0e7389 */ /* 0x00006400000c000b */
[----:B01----:R-:W-:Y:S01]  /*16f40*/  ENDCOLLECTIVE ;  /* 0x000000000000791b */ /* 0x003fe20003800000 */
.L_x_15780:
        /* <DEDUP_REMOVED lines=10> */
.L_x_15781:
        /* <DEDUP_REMOVED lines=10> */
.L_x_15782:
[----:B------:R-:W-:-:S05]  /*17090*/  @P1 IADD3 R2, P0, R18, R2, RZ ;  /* 0x0000000212021210 */ /* 0x000fca0007f1e0ff */
[----:B------:R-:W-:Y:S02]  /*170a0*/  @P1 IMAD.X R0, RZ, RZ, R0, P0 ;  /* 0x000000ffff001224 */ /* 0x000fe400000e0600 */
[----:B------:R-:W-:-:S03]  /*170b0*/  @P1 IMAD.MOV.U32 R4, RZ, RZ, R2 ;  /* 0x000000ffff041224 */ /* 0x000fc600078e0002 */
        /* <DEDUP_REMOVED lines=10> */
.L_x_15783:
[----:B------:R-:W-:Y:S01]  /*17160*/  IMAD.MOV.U32 R4, RZ, RZ, R14 ;  /* 0x000000ffff047224 */ /* 0x000fe200078e000e */
[----:B------:R-:W-:Y:S06]  /*17170*/  BRA `(.L_x_15784) ;  /* 0xffffffac007c7947 */ /* 0x000fec000383ffff */
.L_x_15695:
        /* <DEDUP_REMOVED lines=9> */
.L_x_15785:
[C---:B------:R-:W-:Y:S01]  /*17210*/  VIADD R8, R5.reuse, 0x20 ;  /* 0x0000002005087836 */ /* 0x040fe20000000000 */
[----:B------:R-:W-:Y:S01]  /*17220*/  ISETP.GE.AND P2, PT, R5, R25, PT ;  /* 0x000000190500720c */ /* 0x000fe20003f46270 */
[----:B------:R-:W-:Y:S02]  /*17230*/  IMAD.MOV.U32 R13, RZ, RZ, R0 ;  /* 0x000000ffff0d7224 */ /* 0x000fe400078e0000 */
[----:B------:R-:W-:-:S10]  /*17240*/  IMAD.MOV.U32 R6, RZ, RZ, R14 ;  /* 0x000000ffff067224 */ /* 0x000fd400078e000e */
[----:B------:R-:W-:Y:S05]  /*17250*/  WARPSYNC.COLLECTIVE R15, `(.L_x_15786) ;  /* 0x000000000f087348 */ /* 0x000fea0003c00000 */
[----:B------:R0:W1:Y:S02]  /*17260*/  SHFL.IDX P6, R14, R13, R12, R11 ;  /* 0x0000000c0d0e7389 */ /* 0x00006400000c000b */
[----:B01----:R-:W-:Y:S01]  /*17270*/  ENDCOLLECTIVE ;  /* 0x000000000000791b */ /* 0x003fe20003800000 */
.L_x_15786:
[----:B------:R-:W-:Y:S02]  /*17280*/  IMAD.MOV.U32 R13, RZ, RZ, R4 ;  /* 0x000000ffff0d7224 */ /* 0x000fe400078e0004 */
[----:B------:R-:W-:Y:S01]  /*17290*/  IMAD.MOV.U32 R12, RZ, RZ, 0x1 ;  /* 0x00000001ff0c7424 */ /* 0x000fe200078e00ff */
[----:B------:R-:W-:-:S07]  /*172a0*/  MOV R7, R14 ;  /* 0x0000000e00077202 */ /* 0x000fce0000000f00 */
[----:B------:R-:W-:Y:S05]  /*172b0*/  WARPSYNC.COLLECTIVE R15, `(.L_x_15787) ;  /* 0x000000000f087348 */ /* 0x000fea0003c00000 */
[----:B------:R0:W1:Y:S02]  /*172c0*/  SHFL.IDX P6, R14, R13, R12, R11 ;  /* 0x0000000c0d0e7389 */ /* 0x00006400000c000b */
[----:B01----:R-:W-:Y:S01]  /*172d0*/  ENDCOLLECTIVE ;  /* 0x000000000000791b */ /* 0x003fe20003800000 */
.L_x_15787:
        /* <DEDUP_REMOVED lines=15> */
.L_x_15788:
[----:B------:R-:W-:Y:S02]  /*173d0*/  IMAD.MOV.U32 R13, RZ, RZ, R4 ;  /* 0x000000ffff0d7224 */ /* 0x000fe400078e0004 */
[----:B------:R-:W-:Y:S02]  /*173e0*/  IMAD.MOV.U32 R12, RZ, RZ, 0x2 ;  /* 0x00000002ff0c7424 */ /* 0x000fe400078e00ff */
[----:B------:R-:W-:-:S07]  /*173f0*/  IMAD.MOV.U32 R7, RZ, RZ, R14 ;  /* 0x000000ffff077224 */ /* 0x000fce00078e000e */
[----:B------:R-:W-:Y:S05]  /*17400*/  WARPSYNC.COLLECTIVE R15, `(.L_x_15789) ;  /* 0x000000000f087348 */ /* 0x000fea0003c00000 */
[----:B------:R0:W1:Y:S02]  /*17410*/  SHFL.IDX P6, R14, R13, R12, R11 ;  /* 0x0000000c0d0e7389 */ /* 0x00006400000c000b */
[----:B01----:R-:W-:Y:S01]  /*17420*/  ENDCOLLECTIVE ;  /* 0x000000000000791b */ /* 0x003fe20003800000 */
.L_x_15789:
        /* <DEDUP_REMOVED lines=16> */
.L_x_15790:
[----:B------:R-:W-:Y:S02]  /*17530*/  IMAD.MOV.U32 R13, RZ, RZ, R4 ;  /* 0x000000ffff0d7224 */ /* 0x000fe400078e0004 */
[----:B------:R-:W-:Y:S02]  /*17540*/  IMAD.MOV.U32 R12, RZ, RZ, 0x3 ;  /* 0x00000003ff0c7424 */ /* 0x000fe400078e00ff */
[----:B------:R-:W-:-:S07]  /*17550*/  IMAD.MOV.U32 R7, RZ, RZ, R14 ;  /* 0x000000ffff077224 */ /* 0x000fce00078e000e */
[----:B------:R-:W-:Y:S05]  /*17560*/  WARPSYNC.COLLECTIVE R15, `(.L_x_15791) ;  /* 0x000000000f087348 */ /* 0x000fea0003c00000 */
[----:B------:R0:W1:Y:S02]  /*17570*/  SHFL.IDX P6, R14, R13, R12, R11 ;  /* 0x0000000c0d0e7389 */ /* 0x00006400000c000b */
[----:B01----:R-:W-:Y:S01]  /*17580*/  ENDCOLLECTIVE ;  /* 0x000000000000791b */ /* 0x003fe20003800000 */
.L_x_15791:
        /* <DEDUP_REMOVED lines=10> */
.L_x_15792:
[----:B------:R-:W-:Y:S01]  /*17630*/  @!PT LDS RZ, [RZ] ;  /* 0x00000000fffff984 */ /* 0x000fe20000000800 */
[----:B------:R-:W-:Y:S01]  /*17640*/  @!PT LDS RZ, [RZ] ;  /* 0x00000000fffff984 */ /* 0x000fe20000000800 */
[----:B------:R-:W-:Y:S01]  /*17650*/  @!PT LDS RZ, [RZ] ;  /* 0x00000000fffff984 */ /* 0x000fe20000000800 */
[----:B------:R0:W-:Y:S01]  /*17660*/  @!P2 LDGSTS.E.BYPASS.LTC128B.128 [R9+0xc000], desc[UR54][R6.64], !P0 ;  /* 0x0c0000000609afae */ /* 0x0001e2000c101d76 */
[----:B------:R-:W-:Y:S02]  /*17670*/  IMAD.MOV.U32 R13, RZ, RZ, R3 ;  /* 0x000000ffff0d7224 */ /* 0x000fe400078e0003 */
[----:B------:R-:W-:Y:S02]  /*17680*/  IMAD.MOV.U32 R12, RZ, RZ, RZ ;  /* 0x000000ffff0c7224 */ /* 0x000fe400078e00ff */
[----:B0-----:R-:W-:-:S05]  /*17690*/  VIADD R6, R5, 0x60 ;  /* 0x0000006005067836 */ /* 0x001fca0000000000 */
[----:B------:R-:W-:Y:S01]  /*176a0*/  ISETP.GE.AND P2, PT, R6, R25, PT ;  /* 0x000000190600720c */ /* 0x000fe20003f46270 */
[----:B------:R-:W-:-:S12]  /*176b0*/  IMAD.MOV.U32 R0, RZ, RZ, R14 ;  /* 0x000000ffff007224 */ /* 0x000fd800078e000e */
[----:B------:R-:W-:Y:S05]  /*176c0*/  WARPSYNC.COLLECTIVE R15, `(.L_x_15793) ;  /* 0x000000000f087348 */ /* 0x000fea0003c00000 */
[----:B------:R0:W1:Y:S02]  /*176d0*/  SHFL.IDX P6, R14, R13, R12, R11 ;  /* 0x0000000c0d0e7389 */ /* 0x00006400000c000b */
[----:B01----:R-:W-:Y:S01]  /*176e0*/  ENDCOLLECTIVE ;  /* 0x000000000000791b */ /* 0x003fe20003800000 */
.L_x_15793:
[----:B------:R-:W-:Y:S01]  /*176f0*/  @!P2 IADD3 R0, P1, R10, R0, RZ ;  /* 0x000000000a00a210 */ /* 0x000fe20007f3e0ff */
[----:B------:R-:W-:-:S04]  /*17700*/  IMAD.MOV.U32 R13, RZ, RZ, R2 ;  /* 0x000000ffff0d7224 */ /* 0x000fc800078e0002 */
[----:B------:R-:W-:Y:S02]  /*17710*/  @!P2 IMAD.MOV.U32 R6, RZ, RZ, R0 ;  /* 0x000000ffff06a224 */ /* 0x000fe400078e0000 */
[----:B------:R-:W-:-:S05]  /*17720*/  @!P2 IMAD.X R4, RZ, RZ, R4, P1 ;  /* 0x000000ffff04a224 */ /* 0x000fca00008e0604 */
[----:B------:R-:W-:Y:S01]  /*17730*/  @!P2 MOV R7, R4 ;  /* 0x000000040007a202 */ /* 0x000fe20000000f00 */
[----:B------:R-:W-:-:S07]  /*17740*/  IMAD.MOV.U32 R0, RZ, RZ, R14 ;  /* 0x000000ffff007224 */ /* 0x000fce00078e000e */
[----:B------:R-:W-:Y:S05]  /*17750*/  WARPSYNC.COLLECTIVE R15, `(.L_x_15794) ;  /* 0x000000000f087348 */ /* 0x000fea0003c00000 */
[----:B------:R0:W1:Y:S02]  /*17760*/  SHFL.IDX P6, R14, R13, R12, R11 ;  /* 0x0000000c0d0e7389 */ /* 0x00006400000c000b */
[----:B01----:R-:W-:Y:S01]  /*17770*/  ENDCOLLECTIVE ;  /* 0x000000000000791b */ /* 0x003fe20003800000 */
.L_x_15794:
[----:B------:R-:W-:Y:S01]  /*17780*/  VIADD R4, R5, 0x80 ;  /* 0x0000008005047836 */ /* 0x000fe20000000000 */
[----:B------:R-:W-:Y:S01]  /*17790*/  @!PT LDS RZ, [RZ] ;  /* 0x00000000fffff984 */ /* 0x000fe20000000800 */
[----:B------:R-:W-:Y:S01]  /*177a0*/  @!PT LDS RZ, [RZ] ;  /* 0x00000000fffff984 */ /* 0x000fe20000000800 */
[----:B------:R-:W-:Y:S01]  /*177b0*/  @!PT LDS RZ, [RZ] ;  /* 0x00000000fffff984 */ /* 0x000fe20000000800 */
[----:B------:R0:W-:Y:S04]  /*177c0*/  @!P2 LDGSTS.E.BYPASS.LTC128B.128 [R9+0xc800], desc[UR54][R6.64], !P0 ;  /* 0x0c8000000609afae */ /* 0x0001e8000c101d76 */
[----:B------:R-:W-:Y:S01]  /*177d0*/  ISETP.GE.AND P2, PT, R4, R25, PT ;  /* 0x000000190400720c */ /* 0x000fe20003f46270 */
[----:B------:R-:W-:Y:S02]  /*177e0*/  IMAD.MOV.U32 R13, RZ, RZ, R3 ;  /* 0x000000ffff0d7224 */ /* 0x000fe400078e0003 */
[----:B------:R-:W-:Y:S02]  /*177f0*/  IMAD.MOV.U32 R12, RZ, RZ, 0x1 ;  /* 0x00000001ff0c7424 */ /* 0x000fe400078e00ff */
[----:B0-----:R-:W-:-:S08]  /*17800*/  IMAD.MOV.U32 R6, RZ, RZ, R14 ;  /* 0x000000ffff067224 */ /* 0x001fd000078e000e */
[----:B------:R-:W-:Y:S05]  /*17810*/  WARPSYNC.COLLECTIVE R15, `(.L_x_15795) ;  /* 0x000000000f087348 */ /* 0x000fea0003c00000 */
[----:B------:R0:W1:Y:S02]  /*17820*/  SHFL.IDX P6, R14, R13, R12, R11 ;  /* 0x0000000c0d0e7389 */ /* 0x00006400000c000b */
[----:B01----:R-:W-:Y:S01]  /*17830*/  ENDCOLLECTIVE ;  /* 0x000000000000791b */ /* 0x003fe20003800000 */
.L_x_15795:
        /* <DEDUP_REMOVED lines=12> */
.L_x_15796:
[----:B------:R-:W-:Y:S01]  /*17900*/  IMAD.MOV.U32 R2, RZ, RZ, R14 ;  /* 0x000000ffff027224 */ /* 0x000fe200078e000e */
[----:B------:R-:W-:Y:S06]  /*17910*/  BRA `(.L_x_15797) ;  /* 0xffffffb000787947 */ /* 0x000fec000383ffff */
.L_x_15698:
[----:B-1----:R1:W2:Y:S02]  /*17920*/  SYNCS.PHASECHK.TRANS64.TRYWAIT P0, [R16+URZ+0x13220], R3 ;  /* 0x01322003100075a7 */ /* 0x0022a4000800017f */
[----:B--2---:R-:W-:Y:S05]  /*17930*/  @!P0 NANOSLEEP.SYNCS 0x989680 ;  /* 0x009896800000895d */ /* 0x004fea0003900000 */
[----:B------:R-:W2:Y:S02]  /*17940*/  @!P0 SYNCS.PHASECHK.TRANS64 P0, [R16+URZ+0x13220], R3 ;  /* 0x01322003100085a7 */ /* 0x000ea4000800007f */
[----:B--2---:R-:W-:Y:S05]  /*17950*/  @!P0 BRA `(.L_x_15698) ;  /* 0xfffffffc00f08947 */ /* 0x004fea000383ffff */
[----:B------:R-:W-:Y:S05]  /*17960*/  BRA `(.L_x_15798) ;  /* 0xffffffb000d47947 */ /* 0x000fea000383ffff */
.L_x_15702:
[----:B0-----:R0:W1:Y:S02]  /*17970*/  SYNCS.PHASECHK.TRANS64.TRYWAIT P0, [R0+URZ+0x13280], R29 ;  /* 0x0132801d000075a7 */ /* 0x001064000800017f */
[----:B-1----:R-:W-:Y:S05]  /*17980*/  @!P0 NANOSLEEP.SYNCS 0x989680 ;  /* 0x009896800000895d */ /* 0x002fea0003900000 */
[----:B------:R-:W1:Y:S02]  /*17990*/  @!P0 SYNCS.PHASECHK.TRANS64 P0, [R0+URZ+0x13280], R29 ;  /* 0x0132801d000085a7 */ /* 0x000e64000800007f */
[----:B-1----:R-:W-:Y:S05]  /*179a0*/  @!P0 BRA `(.L_x_15702) ;  /* 0xfffffffc00f08947 */ /* 0x002fea000383ffff */
[----:B------:R-:W-:Y:S05]  /*179b0*/  BRA `(.L_x_15799) ;  /* 0xffffffb800207947 */ /* 0x000fea000383ffff */
.L_x_15703:
        /* <DEDUP_REMOVED lines=8> */
.L_x_15801:
[----:B------:R-:W-:Y:S05]  /*17a40*/  BSYNC B0 ;  /* 0x0000000000007941 */ /* 0x000fea0003800000 */
.L_x_15800:
        /* <DEDUP_REMOVED lines=10> */
.L_x_15802:
        /* <DEDUP_REMOVED lines=11> */
.L_x_15803:
        /* <DEDUP_REMOVED lines=10> */
.L_x_15804:
        /* <DEDUP_REMOVED lines=11> */
.L_x_15805:
        /* <DEDUP_REMOVED lines=10> */
.L_x_15806:
        /* <DEDUP_REMOVED lines=11> */
.L_x_15807:
        /* <DEDUP_REMOVED lines=10> */
.L_x_15808:
[----:B------:R-:W-:Y:S02]  /*17ee0*/  IMAD.MOV.U32 R13, RZ, RZ, R18 ;  /* 0x000000ffff0d7224 */ /* 0x000fe400078e0012 */
[----:B------:R-:W-:Y:S01]  /*17ef0*/  IMAD.MOV.U32 R12, RZ, RZ, RZ ;  /* 0x000000ffff0c7224 */ /* 0x000fe200078e00ff */
[----:B------:R-:W-:Y:S01]  /*17f00*/  SHF.L.U32 R5, R2, 0x4, RZ ;  /* 0x0000000402057819 */ /* 0x000fe200000006ff */
[----:B------:R-:W-:-:S07]  /*17f10*/  IMAD.MOV.U32 R2, RZ, RZ, R14 ;  /* 0x000000ffff027224 */ /* 0x000fce00078e000e */
[----:B------:R-:W-:Y:S05]  /*17f20*/  WARPSYNC.COLLECTIVE R15, `(.L_x_15809) ;  /* 0x000000000f087348 */ /* 0x000fea0003c00000 */
[----:B------:R0:W1:Y:S02]  /*17f30*/  SHFL.IDX P6, R14, R13, R12, R11 ;  /* 0x0000000c0d0e7389 */ /* 0x00006400000c000b */
[----:B01----:R-:W-:Y:S01]  /*17f40*/  ENDCOLLECTIVE ;  /* 0x000000000000791b */ /* 0x003fe20003800000 */
.L_x_15809:
        /* <DEDUP_REMOVED lines=12> */
.L_x_15810:
[----:B------:R-:W-:Y:S01]  /*18010*/  IMAD.MOV.U32 R2, RZ, RZ, R14 ;  /* 0x000000ffff027224 */ /* 0x000fe200078e000e */
[----:B------:R-:W-:Y:S06]  /*18020*/  BRA `(.L_x_15811) ;  /* 0xffffffb400947947 */ /* 0x000fec000383ffff */
.L_x_15708:
[----:B---3--:R3:W4:Y:S02]  /*18030*/  SYNCS.PHASECHK.TRANS64.TRYWAIT P0, [R0+URZ+0x13240], R29 ;  /* 0x0132401d000075a7 */ /* 0x008724000800017f */
[----:B----4-:R-:W-:Y:S05]  /*18040*/  @!P0 NANOSLEEP.SYNCS 0x989680 ;  /* 0x009896800000895d */ /* 0x010fea0003900000 */
[----:B------:R-:W4:Y:S02]  /*18050*/  @!P0 SYNCS.PHASECHK.TRANS64 P0, [R0+URZ+0x13240], R29 ;  /* 0x0132401d000085a7 */ /* 0x000f24000800007f */
[----:B----4-:R-:W-:Y:S05]  /*18060*/  @!P0 BRA `(.L_x_15708) ;  /* 0xfffffffc00f08947 */ /* 0x010fea000383ffff */
[----:B------:R-:W-:Y:S05]  /*18070*/  BRA `(.L_x_15812) ;  /* 0xffffffb400f07947 */ /* 0x000fea000383ffff */
.L_x_15709:
        /* <DEDUP_REMOVED lines=8> */
.L_x_15814:
[----:B------:R-:W-:Y:S05]  /*18100*/  BSYNC B0 ;  /* 0x0000000000007941 */ /* 0x000fea0003800000 */
.L_x_15813:
        /* <DEDUP_REMOVED lines=8> */
.L_x_15815:
[----:B------:R-:W-:Y:S02]  /*18190*/  IMAD.MOV.U32 R13, RZ, RZ, R8 ;  /* 0x000000ffff0d7224 */ /* 0x000fe400078e0008 */
[----:B------:R-:W-:Y:S02]  /*181a0*/  IMAD.MOV.U32 R12, RZ, RZ, 0x1 ;  /* 0x00000001ff0c7424 */ /* 0x000fe400078e00ff */
[----:B------:R-:W-:-:S07]  /*181b0*/  IMAD.MOV.U32 R2, RZ, RZ, R14 ;  /* 0x000000ffff027224 */ /* 0x000fce00078e000e */
[----:B------:R-:W-:Y:S05]  /*181c0*/  WARPSYNC.COLLECTIVE R15, `(.L_x_15816) ;  /* 0x000000000f087348 */ /* 0x000fea0003c00000 */
[----:B------:R0:W1:Y:S02]  /*181d0*/  SHFL.IDX P6, R14, R13, R12, R11 ;  /* 0x0000000c0d0e7389 */ /* 0x00006400000c000b */
[----:B01----:R-:W-:Y:S01]  /*181e0*/  ENDCOLLECTIVE ;  /* 0x000000000000791b */ /* 0x003fe20003800000 */
.L_x_15816:
        /* <DEDUP_REMOVED lines=11> */
.L_x_15817:
[----:B------:R-:W-:Y:S02]  /*182a0*/  IMAD.MOV.U32 R13, RZ, RZ, R8 ;  /* 0x000000ffff0d7224 */ /* 0x000fe400078e0008 */
[----:B------:R-:W-:Y:S02]  /*182b0*/  IMAD.MOV.U32 R12, RZ, RZ, 0x2 ;  /* 0x00000002ff0c7424 */ /* 0x000fe400078e00ff */
[----:B------:R-:W-:-:S07]  /*182c0*/  IMAD.MOV.U32 R2, RZ, RZ, R14 ;  /* 0x000000ffff027224 */ /* 0x000fce00078e000e */
[----:B------:R-:W-:Y:S05]  /*182d0*/  WARPSYNC.COLLECTIVE R15, `(.L_x_15818) ;  /* 0x000000000f087348 */ /* 0x000fea0003c00000 */
[----:B------:R0:W1:Y:S02]  /*182e0*/  SHFL.IDX P6, R14, R13, R12, R11 ;  /* 0x0000000c0d0e7389 */ /* 0x00006400000c000b */
[----:B01----:R-:W-:Y:S01]  /*182f0*/  ENDCOLLECTIVE ;  /* 0x000000000000791b */ /* 0x003fe20003800000 */
.L_x_15818:
        /* <DEDUP_REMOVED lines=11> */
.L_x_15819:
[----:B------:R-:W-:Y:S02]  /*183b0*/  IMAD.MOV.U32 R13, RZ, RZ, R8 ;  /* 0x000000ffff0d7224 */ /* 0x000fe400078e0008 */
[----:B------:R-:W-:Y:S02]  /*183c0*/  IMAD.MOV.U32 R12, RZ, RZ, 0x3 ;  /* 0x00000003ff0c7424 */ /* 0x000fe400078e00ff */
[----:B------:R-:W-:-:S07]  /*183d0*/  IMAD.MOV.U32 R2, RZ, RZ, R14 ;  /* 0x000000ffff027224 */ /* 0x000fce00078e000e */
[----:B------:R-:W-:Y:S05]  /*183e0*/  WARPSYNC.COLLECTIVE R15, `(.L_x_15820) ;  /* 0x000000000f087348 */ /* 0x000fea0003c00000 */
[----:B------:R0:W1:Y:S02]  /*183f0*/  SHFL.IDX P6, R14, R13, R12, R11 ;  /* 0x0000000c0d0e7389 */ /* 0x00006400000c000b */
[----:B01----:R-:W-:Y:S01]  /*18400*/  ENDCOLLECTIVE ;  /* 0x000000000000791b */ /* 0x003fe20003800000 */
.L_x_15820:
        /* <DEDUP_REMOVED lines=11> */
.L_x_15821:
[----:B------:R-:W-:Y:S02]  /*184c0*/  IMAD.MOV.U32 R13, RZ, RZ, R5 ;  /* 0x000000ffff0d7224 */ /* 0x000fe400078e0005 */
[----:B------:R-:W-:Y:S02]  /*184d0*/  IMAD.MOV.U32 R12, RZ, RZ, RZ ;  /* 0x000000ffff0c7224 */ /* 0x000fe400078e00ff */
[----:B------:R-:W-:-:S07]  /*184e0*/  IMAD.MOV.U32 R2, RZ, RZ, R14 ;  /* 0x000000ffff027224 */ /* 0x000fce00078e000e */
[----:B------:R-:W-:Y:S05]  /*184f0*/  WARPSYNC.COLLECTIVE R15, `(.L_x_15822) ;  /* 0x000000000f087348 */ /* 0x000fea0003c00000 */
[----:B------:R0:W1:Y:S02]  /*18500*/  SHFL.IDX P6, R14, R13, R12, R11 ;  /* 0x0000000c0d0e7389 */ /* 0x00006400000c000b */
[----:B01----:R-:W-:Y:S01]  /*18510*/  ENDCOLLECTIVE ;  /* 0x000000000000791b */ /* 0x003fe20003800000 */
.L_x_15822:
        /* <DEDUP_REMOVED lines=11> */
.L_x_15823:
[----:B------:R-:W-:Y:S01]  /*185d0*/  IMAD.MOV.U32 R2, RZ, RZ, R14 ;  /* 0x000000ffff027224 */ /* 0x000fe200078e000e */
[----:B------:R-:W-:Y:S06]  /*185e0*/  BRA `(.L_x_15824) ;  /* 0xffffffb4007c7947 */ /* 0x000fec000383ffff */
.L_x_15714:
[----:B0-----:R0:W2:Y:S02]  /*185f0*/  SYNCS.PHASECHK.TRANS64.TRYWAIT P2, [R2+URZ+0x13270], R0 ;  /* 0x01327000020075a7 */ /* 0x0010a4000804017f */
[----:B--2---:R-:W-:Y:S05]  /*18600*/  @!P2 NANOSLEEP.SYNCS 0x989680 ;  /* 0x009896800000a95d */ /* 0x004fea0003900000 */
[----:B------:R-:W2:Y:S02]  /*18610*/  @!P2 SYNCS.PHASECHK.TRANS64 P2, [R2+URZ+0x13270], R0 ;  /* 0x013270000200a5a7 */ /* 0x000ea4000804007f */
[----:B--2---:R-:W-:Y:S05]  /*18620*/  @!P2 BRA `(.L_x_15714) ;  /* 0xfffffffc00f0a947 */ /* 0x004fea000383ffff */
[----:B------:R-:W-:Y:S05]  /*18630*/  BRA `(.L_x_15825) ;  /* 0xffffffb400e07947 */ /* 0x000fea000383ffff */
.L_x_15716:
[----:B0-----:R0:W2:Y:S02]  /*18640*/  SYNCS.PHASECHK.TRANS64.TRYWAIT P2, [R2+URZ+0x13260], R3 ;  /* 0x01326003020075a7 */ /* 0x0010a4000804017f */
[----:B--2---:R-:W-:Y:S05]  /*18650*/  @!P2 NANOSLEEP.SYNCS 0x989680 ;  /* 0x009896800000a95d */ /* 0x004fea0003900000 */
[----:B------:R-:W2:Y:S02]  /*18660*/  @!P2 SYNCS.PHASECHK.TRANS64 P2, [R2+URZ+0x13260], R3 ;  /* 0x013260030200a5a7 */ /* 0x000ea4000804007f */
[----:B--2---:R-:W-:Y:S05]  /*18670*/  @!P2 BRA `(.L_x_15716) ;  /* 0xfffffffc00f0a947 */ /* 0x004fea000383ffff */
[----:B------:R-:W-:Y:S05]  /*18680*/  BRA `(.L_x_15826) ;  /* 0xffffffb400f07947 */ /* 0x000fea000383ffff */
.L_x_15724:
[----:B-1----:R1:W2:Y:S02]  /*18690*/  SYNCS.PHASECHK.TRANS64.TRYWAIT P1, [R0+URZ+0x13270], R3 ;  /* 0x01327003000075a7 */ /* 0x0022a4000802017f */
[----:B--2---:R-:W-:Y:S05]  /*186a0*/  @!P1 NANOSLEEP.SYNCS 0x989680 ;  /* 0x009896800000995d */ /* 0x004fea0003900000 */
[----:B------:R-:W2:Y:S02]  /*186b0*/  @!P1 SYNCS.PHASECHK.TRANS64 P1, [R0+URZ+0x13270], R3 ;  /* 0x01327003000095a7 */ /* 0x000ea4000802007f */
[----:B--2---:R-:W-:Y:S05]  /*186c0*/  @!P1 BRA `(.L_x_15724) ;  /* 0xfffffffc00f09947 */ /* 0x004fea000383ffff */
[----:B------:R-:W-:Y:S05]  /*186d0*/  BRA `(.L_x_15827) ;  /* 0xffffffbc00887947 */ /* 0x000fea000383ffff */
.L_x_15726:
[----:B-1----:R1:W2:Y:S02]  /*186e0*/  SYNCS.PHASECHK.TRANS64.TRYWAIT P1, [R0+URZ+0x13260], R3 ;  /* 0x01326003000075a7 */ /* 0x0022a4000802017f */
[----:B--2---:R-:W-:Y:S05]  /*186f0*/  @!P1 NANOSLEEP.SYNCS 0x989680 ;  /* 0x009896800000995d */ /* 0x004fea0003900000 */
[----:B------:R-:W2:Y:S02]  /*18700*/  @!P1 SYNCS.PHASECHK.TRANS64 P1, [R0+URZ+0x13260], R3 ;  /* 0x01326003000095a7 */ /* 0x000ea4000802007f */
[----:B--2---:R-:W-:Y:S05]  /*18710*/  @!P1 BRA `(.L_x_15726) ;  /* 0xfffffffc00f09947 */ /* 0x004fea000383ffff */
[----:B------:R-:W-:Y:S05]  /*18720*/  BRA `(.L_x_15828) ;  /* 0xffffffbc00987947 */ /* 0x000fea000383ffff */
.L_x_15740:
[----:B0-----:R0:W1:Y:S02]  /*18730*/  SYNCS.PHASECHK.TRANS64.TRYWAIT P0, [R5+URZ+0x13220], R0 ;  /* 0x01322000050075a7 */ /* 0x001064000800017f */
[----:B-1----:R-:W-:Y:S05]  /*18740*/  @!P0 NANOSLEEP.SYNCS 0x989680 ;  /* 0x009896800000895d */ /* 0x002fea0003900000 */
[----:B------:R-:W1:Y:S02]  /*18750*/  @!P0 SYNCS.PHASECHK.TRANS64 P0, [R5+URZ+0x13220], R0 ;  /* 0x01322000050085a7 */ /* 0x000e64000800007f */
[----:B-1----:R-:W-:Y:S05]  /*18760*/  @!P0 BRA `(.L_x_15740) ;  /* 0xfffffffc00f08947 */ /* 0x002fea000383ffff */
[----:B------:R-:W-:Y:S05]  /*18770*/  BRA `(.L_x_15829) ;  /* 0xffffffd4004c7947 */ /* 0x000fea000383ffff */
.L_x_15741:
        /* <DEDUP_REMOVED lines=11> */
.L_x_15831:
[----:B------:R-:W-:Y:S05]  /*18830*/  BSYNC B0 ;  /* 0x0000000000007941 */ /* 0x000fea0003800000 */
.L_x_15830:
[----:B------:R-:W-:Y:S05]  /*18840*/  BRA `(.L_x_15832) ;  /* 0xffffffd400347947 */ /* 0x000fea000383ffff */
.L_x_15744:
[----:B------:R-:W-:Y:S01]  /*18850*/  BSSY B1, `(.L_x_15833) ;  /* 0x0000006000017945 */ /* 0x000fe20003800000 */
[----:B------:R-:W-:-:S07]  /*18860*/  IMAD.MOV.U32 R15, RZ, RZ, -0x1 ;  /* 0xffffffffff0f7424 */ /* 0x000fce00078e00ff */
[----:B0----5:R-:W-:Y:S05]  /*18870*/  WARPSYNC.COLLECTIVE R15, `(.L_x_15834) ;  /* 0x000000000f0c7348 */ /* 0x021fea0003c00000 */
[----:B------:R-:W-:Y:S02]  /*18880*/  ELECT P6, UR62, PT ;  /* 0x00000000003e782f */ /* 0x000fe400038c0000 */
[----:B------:R-:W-:Y:S01]  /*18890*/  MOV R14, UR62 ;  /* 0x0000003e000e7c02 */ /* 0x000fe20008000f00 */
[----:B0----5:R-:W-:Y:S10]  /*188a0*/  ENDCOLLECTIVE ;  /* 0x000000000000791b */ /* 0x021ff40003800000 */
.L_x_15834:
[----:B------:R-:W-:Y:S05]  /*188b0*/  BSYNC B1 ;  /* 0x0000000000017941 */ /* 0x000fea0003800000 */
.L_x_15833:
[----:B------:R-:W-:Y:S05]  /*188c0*/  BRA `(.L_x_15835) ;  /* 0xffffffd4002c7947 */ /* 0x000fea000383ffff */
.L_x_15746:
[----:B0-----:R0:W1:Y:S02]  /*188d0*/  SYNCS.PHASECHK.TRANS64.TRYWAIT P1, [R4+URZ+0x13240], R3 ;  /* 0x01324003040075a7 */ /* 0x001064000802017f */
[----:B-1----:R-:W-:Y:S05]  /*188e0*/  @!P1 NANOSLEEP.SYNCS 0x989680 ;  /* 0x009896800000995d */ /* 0x002fea0003900000 */
[----:B------:R-:W1:Y:S02]  /*188f0*/  @!P1 SYNCS.PHASECHK.TRANS64 P1, [R4+URZ+0x13240], R3 ;  /* 0x01324003040095a7 */ /* 0x000e64000802007f */
[----:B-1----:R-:W-:Y:S05]  /*18900*/  @!P1 BRA `(.L_x_15746) ;  /* 0xfffffffc00f09947 */ /* 0x002fea000383ffff */
[----:B------:R-:W-:Y:S05]  /*18910*/  BRA `(.L_x_15836) ;  /* 0xffffffd400547947 */ /* 0x000fea000383ffff */
.L_x_15748:
[----:B-1----:R1:W2:Y:S02]  /*18920*/  SYNCS.PHASECHK.TRANS64.TRYWAIT P1, [R5+URZ+0x13240], R0 ;  /* 0x01324000050075a7 */ /* 0x0022a4000802017f */
[----:B--2---:R-:W-:Y:S05]  /*18930*/  @!P1 NANOSLEEP.SYNCS 0x989680 ;  /* 0x009896800000995d */ /* 0x004fea0003900000 */
[----:B------:R-:W2:Y:S02]  /*18940*/  @!P1 SYNCS.PHASECHK.TRANS64 P1, [R5+URZ+0x13240], R0 ;  /* 0x01324000050095a7 */ /* 0x000ea4000802007f */
[----:B--2---:R-:W-:Y:S05]  /*18950*/  @!P1 BRA `(.L_x_15748) ;  /* 0xfffffffc00f09947 */ /* 0x004fea000383ffff */
[----:B------:R-:W-:Y:S05]  /*18960*/  BRA `(.L_x_15837) ;  /* 0xffffffd400647947 */ /* 0x000fea000383ffff */
.L_x_15750:
[----:B--2---:R2:W3:Y:S02]  /*18970*/  SYNCS.PHASECHK.TRANS64.TRYWAIT P1, [R4+URZ+0x13260], R3 ;  /* 0x01326003040075a7 */ /* 0x0044e4000802017f */
[----:B---3--:R-:W-:Y:S05]  /*18980*/  @!P1 NANOSLEEP.SYNCS 0x989680 ;  /* 0x009896800000995d */ /* 0x008fea0003900000 */
[----:B------:R-:W3:Y:S02]  /*18990*/  @!P1 SYNCS.PHASECHK.TRANS64 P1, [R4+URZ+0x13260], R3 ;  /* 0x01326003040095a7 */ /* 0x000ee4000802007f */
[----:B---3--:R-:W-:Y:S05]  /*189a0*/  @!P1 BRA `(.L_x_15750) ;  /* 0xfffffffc00f09947 */ /* 0x008fea000383ffff */
[----:B------:R-:W-:Y:S05]  /*189b0*/  BRA `(.L_x_15838) ;  /* 0xffffffd400607947 */ /* 0x000fea000383ffff */
.L_x_15752:
[----:B---3--:R3:W4:Y:S02]  /*189c0*/  SYNCS.PHASECHK.TRANS64.TRYWAIT P1, [R5+URZ+0x13260], R0 ;  /* 0x01326000050075a7 */ /* 0x008724000802017f */
[----:B----4-:R-:W-:Y:S05]  /*189d0*/  @!P1 NANOSLEEP.SYNCS 0x989680 ;  /* 0x009896800000995d */ /* 0x010fea0003900000 */
[----:B------:R-:W4:Y:S02]  /*189e0*/  @!P1 SYNCS.PHASECHK.TRANS64 P1, [R5+URZ+0x13260], R0 ;  /* 0x01326000050095a7 */ /* 0x000f24000802007f */
[----:B----4-:R-:W-:Y:S05]  /*189f0*/  @!P1 BRA `(.L_x_15752) ;  /* 0xfffffffc00f09947 */ /* 0x010fea000383ffff */
[----:B------:R-:W-:Y:S05]  /*18a00*/  BRA `(.L_x_15839) ;  /* 0xffffffd4005c7947 */ /* 0x000fea000383ffff */
.L_x_15754:
[----:B----4-:R4:W0:Y:S02]  /*18a10*/  SYNCS.PHASECHK.TRANS64.TRYWAIT P1, [R4+URZ+0x13280], R3 ;  /* 0x01328003040075a7 */ /* 0x010824000802017f */
[----:B0-----:R-:W-:Y:S05]  /*18a20*/  @!P1 NANOSLEEP.SYNCS 0x989680 ;  /* 0x009896800000995d */ /* 0x001fea0003900000 */
[----:B------:R-:W0:Y:S02]  /*18a30*/  @!P1 SYNCS.PHASECHK.TRANS64 P1, [R4+URZ+0x13280], R3 ;  /* 0x01328003040095a7 */ /* 0x000e24000802007f */
[----:B0-----:R-:W-:Y:S05]  /*18a40*/  @!P1 BRA `(.L_x_15754) ;  /* 0xfffffffc00f09947 */ /* 0x001fea000383ffff */
[----:B------:R-:W-:Y:S05]  /*18a50*/  BRA `(.L_x_15840) ;  /* 0xffffffd400587947 */ /* 0x000fea000383ffff */
.L_x_15841:
        /* <DEDUP_REMOVED lines=10> */
.L_x_16309:


//--------------------- .text._ZN7cutlass13device_kernelIN5flash11enable_sm90INS1_16FlashAttnFwdSm90INS1_25CollectiveMainloopFwdSm90ILi2EN4cute5tupleIJNS5_1CILi1EEES8_S8_EEENS6_IJNS7_ILi192EEENS7_ILi160EEENS7_ILi64EEEEEELi64ENS_12float_e4m3_tEfNS_4arch4Sm90ELb1ELb0ELb1ELb1ELb1ELb1ELb0ELb1ELb1ELb1ELb1ELb0EEENS1_21CollectiveEpilogueFwdINS6_IJSA_SC_SB_EEES9_NS_10bfloat16_tESG_Li384ELb1ELb1ELb1ELb1EEENS1_36VarlenDynamicPersistentTileSchedulerILi192ELi160ELi384ELi128ELb1ELb1ELb1ELb1ELb1ELb1EEEEEEEEEvNT_6ParamsE --------------------------
	.section	.text._ZN7cutlass13device_kernelIN5flash11enable_sm90INS1_16FlashAttnFwdSm90INS1_25CollectiveMainloopFwdSm90ILi2EN4cute5tupleIJNS5_1CILi1EEES8_S8_EEENS6_IJNS7_ILi192EEENS7_ILi160EEENS7_ILi64EEEEEELi64ENS_12float_e4m3_tEfNS_4arch4Sm90ELb1ELb0ELb1ELb1ELb1ELb1ELb0ELb1ELb1ELb1ELb1ELb0EEENS1_21CollectiveEpilogueFwdINS6_IJSA_SC_SB_EEES9_NS_10bfloat16_tESG_Li384ELb1ELb1ELb1ELb1EEENS1_36VarlenDynamicPersistentTileSchedulerILi192ELi160ELi384ELi128ELb1ELb1ELb1ELb1ELb1ELb1EEEEEEEEEvNT_6ParamsE,"ax",@progbits
	.align	128
.text._ZN7cutlass13device_kernelIN5flash11enable_sm90INS1_16FlashAttnFwdSm90INS1_25CollectiveMainloopFwdSm90ILi2EN4cute5tupleIJNS5_1CILi1EEES8_S8_EEENS6_IJNS7_ILi192EEENS7_ILi160EEENS7_ILi64EEEEEELi64ENS_12float_e4m3_tEfNS_4arch4Sm90ELb1ELb0ELb1ELb1ELb1ELb1ELb0ELb1ELb1ELb1ELb1ELb0EEENS1_21CollectiveEpilogueFwdINS6_IJSA_SC_SB_EEES9_NS_10bfloat16_tESG_Li384ELb1ELb1ELb1ELb1EEENS1_36VarlenDynamicPersistentTileSchedulerILi192ELi160ELi384ELi128ELb1ELb1ELb1ELb1ELb1ELb1EEEEEEEEEvNT_6ParamsE:
        .type           _ZN7cutlass13device_kernelIN5flash11enable_sm90INS1_16FlashAttnFwdSm90INS1_25CollectiveMainloopFwdSm90ILi2EN4cute5tupleIJNS5_1CILi1EEES8_S8_EEENS6_IJNS7_ILi192EEENS7_ILi160EEENS7_ILi64EEEEEELi64ENS_12float_e4m3_tEfNS_4arch4Sm90ELb1ELb0ELb1ELb1ELb1ELb1ELb0ELb1ELb1ELb1ELb1ELb0EEENS1_21CollectiveEpilogueFwdINS6_IJSA_SC_SB_EEES9_NS_10bfloat16_tESG_Li384ELb1ELb1ELb1ELb1EEENS1_36VarlenDynamicPersistentTileSchedulerILi192ELi160ELi384ELi128ELb1ELb1ELb1ELb1ELb1ELb1EEEEEEEEEvNT_6ParamsE,@function
        .size           _ZN7cutlass13device_kernelIN5flash11enable_sm90INS1_16FlashAttnFwdSm90INS1_25CollectiveMainloopFwdSm90ILi2EN4cute5tupleIJNS5_1CILi1EEES8_S8_EEENS6_IJNS7_ILi192EEENS7_ILi160EEENS7_ILi64EEEEEELi64ENS_12float_e4m3_tEfNS_4arch4Sm90ELb1ELb0ELb1ELb1ELb1ELb1ELb0ELb1ELb1ELb1ELb1ELb0EEENS1_21CollectiveEpilogueFwdINS6_IJSA_SC_SB_EEES9_NS_10bfloat16_tESG_Li384ELb1ELb1ELb1ELb1EEENS1_36VarlenDynamicPersistentTileSchedulerILi192ELi160ELi384ELi128ELb1ELb1ELb1ELb1ELb1ELb1EEEEEEEEEvNT_6ParamsE,(.L_x_16310 - _ZN7cutlass13device_kernelIN5flash11enable_sm90INS1_16FlashAttnFwdSm90INS1_25CollectiveMainloopFwdSm90ILi2EN4cute5tupleIJNS5_1CILi1EEES8_S8_EEENS6_IJNS7_ILi192EEENS7_ILi160EEENS7_ILi64EEEEEELi64ENS_12float_e4m3_tEfNS_4arch4Sm90ELb1ELb0ELb1ELb1ELb1ELb1ELb0ELb1ELb1ELb1ELb1ELb0EEENS1_21CollectiveEpilogueFwdINS6_IJSA_SC_SB_EEES9_NS_10bfloat16_tESG_Li384ELb1ELb1ELb1ELb1EEENS1_36VarlenDynamicPersistentTileSchedulerILi192ELi160ELi384ELi128ELb1ELb1ELb1ELb1ELb1ELb1EEEEEEEEEvNT_6ParamsE)
        .other          _ZN7cutlass13device_kernelIN5flash11enable_sm90INS1_16FlashAttnFwdSm90INS1_25CollectiveMainloopFwdSm90ILi2EN4cute5tupleIJNS5_1CILi1EEES8_S8_EEENS6_IJNS7_ILi192EEENS7_ILi160EEENS7_ILi64EEEEEELi64ENS_12float_e4m3_tEfNS_4arch4Sm90ELb1ELb0ELb1ELb1ELb1ELb1ELb0ELb1ELb1ELb1ELb1ELb0EEENS1_21CollectiveEpilogueFwdINS6_IJSA_SC_SB_EEES9_NS_10bfloat16_tESG_Li384ELb1ELb1ELb1ELb1EEENS1_36VarlenDynamicPersistentTileSchedulerILi192ELi160ELi384ELi128ELb1ELb1ELb1ELb1ELb1ELb1EEEEEEEEEvNT_6ParamsE,@"STO_CUDA_ENTRY STV_DEFAULT"
_ZN7cutlass13device_kernelIN5flash11enable_sm90INS1_16FlashAttnFwdSm90INS1_25CollectiveMainloopFwdSm90ILi2EN4cute5tupleIJNS5_1CILi1EEES8_S8_EEENS6_IJNS7_ILi192EEENS7_ILi160EEENS7_ILi64EEEEEELi64ENS_12float_e4m3_tEfNS_4arch4Sm90ELb1ELb0ELb1ELb1ELb1ELb1ELb0ELb1ELb1ELb1ELb1ELb0EEENS1_21CollectiveEpilogueFwdINS6_IJSA_SC_SB_EEES9_NS_10bfloat16_tESG_Li384ELb1ELb1ELb1ELb1EEENS1_36VarlenDynamicPersistentTileSchedulerILi192ELi160ELi384ELi128ELb1ELb1ELb1ELb1ELb1ELb1EEEEEEEEEvNT_6ParamsE:
        /* <DEDUP_REMOVED lines=17> */
.L_x_15843:
[----:B------:R-:W-:Y:S05]  /*0110*/  BSYNC B0 ;  /* 0x0000000000007941 */ /* 0x000fea0003800000 */
.L_x_15842:
        /* <DEDUP_REMOVED lines=40> */
.L_x_15844:
        /* <DEDUP_REMOVED lines=22> */
.L_x_15845:
        /* <DEDUP_REMOVED lines=18> */
.L_x_15846:
        /* <DEDUP_REMOVED lines=22> */
.L_x_15847:
        /* <DEDUP_REMOVED lines=23> */
.L_x_15848:
        /* <DEDUP_REMOVED lines=9> */
.L_x_15851:
        /* <DEDUP_REMOVED lines=22> */
[-C--:B--2---:R-:W-:Y:S02]  /*0ae0*/  LEA.HI R2, R0, R15.reuse, RZ, 0x7 ;  /* 0x0000000f00027211 */ /* 0x084fe400078f38ff */
[----:B------:R-:W-:Y:S01]  /*0af0*/  SHF.R.S32.HI R10, RZ, 0x1, R3 ;  /* 0x00000001ff0a7819 */ /* 0x000fe20000011403 */
[----:B------:R-:W-:Y:S01]  /*0b00*/  IMAD.SHL.U32 R8, R4, 0x20, RZ ;  /* 0x0000002004087824 */ /* 0x000fe200078e00ff */
[----:B------:R-:W-:-:S02]  /*0b10*/  LEA.HI R5, R0, R15, RZ, 0x4 ;  /* 0x0000000f00057211 */ /* 0x000fc400078f20ff */
[----:B------:R-:W-:Y:S02]  /*0b20*/  LOP3.LUT R9, R2, 0xffffff80, RZ, 0xc0, !PT ;  /* 0xffffff8002097812 */ /* 0x000fe400078ec0ff */
[----:B------:R-:W-:Y:S02]  /*0b30*/  LEA.HI R4, R3, R10, RZ, 0x1 ;  /* 0x0000000a03047211 */ /* 0x000fe400078f08ff */
[----:B------:R-:W-:Y:S01]  /*0b40*/  LOP3.LUT R7, R5, 0x3fffff0, RZ, 0xc0, !PT ;  /* 0x03fffff005077812 */ /* 0x000fe200078ec0ff */
[C---:B------:R-:W-:Y:S01]  /*0b50*/  IMAD.IADD R14, R15.reuse, 0x1, -R9 ;  /* 0x000000010f0e7824 */ /* 0x040fe200078e0a09 */
[----:B------:R-:W-:Y:S02]  /*0b60*/  SHF.R.S32.HI R6, RZ, 0x4, R5 ;  /* 0x00000004ff067819 */ /* 0x000fe40000011405 */
[----:B------:R-:W-:Y:S01]  /*0b70*/  LOP3.LUT R4, R4, 0x3fffffe, RZ, 0xc0, !PT ;  /* 0x03fffffe04047812 */ /* 0x000fe200078ec0ff */
[----:B------:R-:W-:Y:S01]  /*0b80*/  IMAD.IADD R7, R15, 0x1, -R7 ;  /* 0x000000010f077824 */ /* 0x000fe200078e0a07 */
[----:B------:R-:W-:-:S02]  /*0b90*/  LOP3.LUT R8, R8, 0xfffffc00, RZ, 0xc0, !PT ;  /* 0xfffffc0008087812 */ /* 0x000fc400078ec0ff */
[----:B------:R-:W-:Y:S02]  /*0ba0*/  LEA.HI R5, R5, R6, RZ, 0x1 ;  /* 0x0000000605057211 */ /* 0x000fe400078f08ff */
[----:B------:R-:W-:Y:S02]  /*0bb0*/  IADD3 R4, R10, -R4, RZ ;  /* 0x800000040a047210 */ /* 0x000fe40007ffe0ff */
[----:B------:R-:W-:Y:S01]  /*0bc0*/  SHF.R.S32.HI R9, RZ, 0x1f, R14 ;  /* 0x0000001fff097819 */ /* 0x000fe2000001140e */
[----:B------:R-:W-:Y:S01]  /*0bd0*/  IMAD R7, R7, 0x40, R8 ;  /* 0x0000004007077824 */ /* 0x000fe200078e0208 */
[----:B------:R-:W-:Y:S01]  /*0be0*/  LOP3.LUT R5, R5, 0x1ffffffe, RZ, 0xc0, !PT ;  /* 0x1ffffffe05057812 */ /* 0x000fe200078ec0ff */
[----:B------:R-:W-:Y:S01]  /*0bf0*/  IMAD R13, R6, 0x8, R4 ;  /* 0x00000008060d7824 */ /* 0x000fe200078e0204 */
[----:B------:R-:W-:Y:S02]  /*0c00*/  LEA.HI R8, R9, R14, RZ, 0x2 ;  /* 0x0000000e09087211 */ /* 0x000fe400078f10ff */
[----:B------:R-:W-:Y:S01]  /*0c10*/  LEA.HI R4, R0, R15, RZ, 0x2 ;  /* 0x0000000f00047211 */ /* 0x000fe200078f10ff */
[----:B------:R-:W-:Y:S01]  /*0c20*/  IMAD.IADD R6, R6, 0x1, -R5 ;  /* 0x0000000106067824 */ /* 0x000fe200078e0a05 */
[----:B------:R-:W-:-:S02]  /*0c30*/  SHF.R.S32.HI R19, RZ, 0x7, R2 ;  /* 0x00000007ff137819 */ /* 0x000fc40000011402 */
[--C-:B------:R-:W-:Y:S02]  /*0c40*/  SHF.R.S32.HI R10, RZ, 0x2, R8.reuse ;  /* 0x00000002ff0a7819 */ /* 0x100fe40000011408 */
[----:B------:R-:W-:Y:S02]  /*0c50*/  SHF.R.S32.HI R11, RZ, 0x1f, R8 ;  /* 0x0000001fff0b7819 */ /* 0x000fe40000011408 */
[--C-:B------:R-:W-:Y:S02]  /*0c60*/  SHF.R.S32.HI R2, RZ, 0x2, R4.reuse ;  /* 0x00000002ff027819 */ /* 0x100fe40000011404 */
[----:B------:R-:W-:Y:S02]  /*0c70*/  SHF.R.S32.HI R5, RZ, 0x1f, R4 ;  /* 0x0000001fff057819 */ /* 0x000fe40000011404 */
[----:B------:R-:W-:Y:S02]  /*0c80*/  LEA.HI R11, R11, R10, RZ, 0x3 ;  /* 0x0000000a0b0b7211 */ /* 0x000fe400078f18ff */
[----:B------:R-:W-:-:S02]  /*0c90*/  LEA.HI R5, R5, R2, RZ, 0x2 ;  /* 0x0000000205057211 */ /* 0x000fc400078f10ff */
[----:B------:R-:W-:Y:S01]  /*0ca0*/  LOP3.LUT R12, R4, 0xfffffffc, RZ, 0xc0, !PT ;  /* 0xfffffffc040c7812 */ /* 0x000fe200078ec0ff */
[----:B------:R-:W-:Y:S01]  /*0cb0*/  IMAD.HI R4, R19, 0x55555556, RZ ;  /* 0x5555555613047827 */ /* 0x000fe200078e02ff */
[----:B------:R-:W-:Y:S02]  /*0cc0*/  LOP3.LUT R11, R11, 0xfffffff8, RZ, 0xc0, !PT ;  /* 0xfffffff80b0b7812 */ /* 0x000fe400078ec0ff */
[----:B------:R-:W-:Y:S02]  /*0cd0*/  LEA.HI R9, R9, R14, RZ, 0x5 ;  /* 0x0000000e09097211 */ /* 0x000fe400078f28ff */
[----:B------:R-:W-:Y:S02]  /*0ce0*/  LOP3.LUT R5, R5, 0xfffffffc, RZ, 0xc0, !PT ;  /* 0xfffffffc05057812 */ /* 0x000fe400078ec0ff */
[----:B------:R-:W-:Y:S01]  /*0cf0*/  LOP3.LUT R3, R3, 0xfffffffe, RZ, 0xc0, !PT ;  /* 0xfffffffe03037812 */ /* 0x000fe200078ec0ff */
[----:B------:R-:W-:Y:S01]  /*0d00*/  IMAD.IADD R10, R10, 0x1, -R11 ;  /* 0x000000010a0a7824 */ /* 0x000fe200078e0a0b */
[----:B------:R-:W-:Y:S01]  /*0d10*/  LEA.HI R4, R4, R4, RZ, 0x1 ;  /* 0x0000000404047211 */ /* 0x000fe200078f08ff */
[----:B------:R-:W-:Y:S01]  /*0d20*/  IMAD.IADD R5, R2, 0x1, -R5 ;  /* 0x0000000102057824 */ /* 0x000fe200078e0a05 */
[----:B------:R-:W-:Y:S01]  /*0d30*/  SHF.R.S32.HI R9, RZ, 0x5, R9 ;  /* 0x00000005ff097819 */ /* 0x000fe20000011409 */
[----:B------:R-:W-:Y:S01]  /*0d40*/  IMAD.IADD R3, R15, 0x1, -R3 ;  /* 0x000000010f037824 */ /* 0x000fe200078e0a03 */
[----:B------:R-:W-:Y:S01]  /*0d50*/  LEA R2, R6, R7, 0x3 ;  /* 0x0000000706027211 */ /* 0x000fe200078e18ff */
[----:B------:R-:W-:Y:S01]  /*0d60*/  IMAD R4, R4, -0x3, R19 ;  /* 0xfffffffd04047824 */ /* 0x000fe200078e0213 */
[----:B------:R-:W-:Y:S01]  /*0d70*/  LEA.HI R0, R0, R15, RZ, 0x3 ;  /* 0x0000000f00007211 */ /* 0x000fe200078f18ff */
[----:B------:R-:W-:-:S02]  /*0d80*/  IMAD R9, R9, 0x10, R10 ;  /* 0x0000001009097824 */ /* 0x000fc400078e020a */
[----:B------:R0:W-:Y:S01]  /*0d90*/  STL [R1+0x9c], R2 ;  /* 0x00009c0201007387 */ /* 0x0001e20000100800 */
[----:B------:R-:W-:Y:S02]  /*0da0*/  IMAD.SHL.U32 R6, R3, 0x8, RZ ;  /* 0x0000000803067824 */ /* 0x000fe400078e00ff */
[----:B------:R-:W-:Y:S01]  /*0db0*/  IMAD R4, R4, 0x40, R9 ;  /* 0x0000004004047824 */ /* 0x000fe200078e0209 */
[----:B------:R1:W-:Y:S01]  /*0dc0*/  STL [R1+0x80], R5 ;  /* 0x0000800501007387 */ /* 0x0003e20000100800 */
[----:B0-----:R-:W-:Y:S02]  /*0dd0*/  LOP3.LUT R2, R0, 0xfffffff8, RZ, 0xc0, !PT ;  /* 0xfffffff800027812 */ /* 0x001fe400078ec0ff */
[----:B------:R-:W-:Y:S01]  /*0de0*/  SHF.R.S32.HI R0, RZ, 0x3, R0 ;  /* 0x00000003ff007819 */ /* 0x000fe20000011400 */
[----:B------:R-:W-:Y:S01]  /*0df0*/  IMAD.SHL.U32 R0, R5, 0x80, RZ ;  /* 0x0000008005007824 */ /* 0x000fe200078e00ff */
[----:B------:R-:W-:Y:S01]  /*0e00*/  STL [R1+0x98], R4 ;  /* 0x0000980401007387 */ /* 0x000fe20000100800 */
[----:B------:R-:W-:Y:S01]  /*0e10*/  IADD3 R2, R15, -R2, RZ ;  /* 0x800000020f027210 */ /* 0x000fe20007ffe0ff */
[----:B-1----:R-:W-:Y:S01]  /*0e20*/  VIADD R5, R6, 0x10 ;  /* 0x0000001006057836 */ /* 0x002fe20000000000 */
[----:B------:R-:W-:Y:S01]  /*0e30*/  LOP3.LUT R8, R8, 0x7ffffffc, RZ, 0xc0, !PT ;  /* 0x7ffffffc08087812 */ /* 0x000fe200078ec0ff */
[----:B------:R-:W-:Y:S01]  /*0e40*/  STL [R1+0x64], RZ ;  /* 0x000064ff01007387 */ /* 0x000fe20000100800 */
[----:B------:R-:W-:-:S03]  /*0e50*/  LOP3.LUT R2, R0, 0x180, RZ, 0xc0, !PT ;  /* 0x0000018000027812 */ /* 0x000fc600078ec0ff */
[----:B------:R-:W-:Y:S01]  /*0e60*/  STL [R1+0x4], RZ ;  /* 0x000004ff01007387 */ /* 0x000fe20000100800 */
[----:B------:R-:W-:-:S03]  /*0e70*/  IMAD.IADD R8, R14, 0x1, -R8 ;  /* 0x000000010e087824 */ /* 0x000fc600078e0a08 */
[----:B------:R0:W-:Y:S01]  /*0e80*/  STL [R1+0x8], R6 ;  /* 0x0000080601007387 */ /* 0x0001e20000100800 */
[----:B------:R-:W-:Y:S02]  /*0e90*/  IMAD.SHL.U32 R8, R8, 0x2, RZ ;  /* 0x0000000208087824 */ /* 0x000fe400078e00ff */
[----:B------:R-:W-:Y:S02]  /*0ea0*/  IMAD.IADD R12, R15, 0x1, -R12 ;  /* 0x000000010f0c7824 */ /* 0x000fe400078e0a0c */
[----:B------:R-:W-:Y:S01]  /*0eb0*/  IMAD.SHL.U32 R9, R13, 0x40, RZ ;  /* 0x000000400d097824 */ /* 0x000fe200078e00ff */
[----:B------:R-:W-:Y:S02]  /*0ec0*/  IADD3 R7, R8, 0x20, RZ ;  /* 0x0000002008077810 */ /* 0x000fe40007ffe0ff */
[----:B------:R-:W-:Y:S01]  /*0ed0*/  LEA.HI R11, R12, R12, RZ, 0x1 ;  /* 0x0000000c0c0b7211 */ /* 0x000fe200078f08ff */
[----:B0-----:R-:W-:-:S03]  /*0ee0*/  VIADD R6, R8, 0x28 ;  /* 0x0000002808067836 */ /* 0x001fc60000000000 */
[----:B------:R-:W-:-:S05]  /*0ef0*/  LOP3.LUT R11, R11, 0x1ffffffe, RZ, 0xc0, !PT ;  /* 0x1ffffffe0b0b7812 */ /* 0x000fca00078ec0ff */
[----:B------:R-:W-:Y:S02]  /*0f00*/  IMAD.IADD R11, R12, 0x1, -R11 ;  /* 0x000000010c0b7824 */ /* 0x000fe400078e0a0b */
[----:B------:R-:W-:Y:S02]  /*0f10*/  IMAD.MOV.U32 R19, RZ, RZ, RZ ;  /* 0x000000ffff137224 */ /* 0x000fe400078e00ff */
[----:B------:R-:W-:Y:S02]  /*0f20*/  IMAD.MOV.U32 R156, RZ, RZ, RZ ;  /* 0x000000ffff9c7224 */ /* 0x000fe400078e00ff */
[----:B------:R-:W-:Y:S01]  /*0f30*/  IMAD.MOV.U32 R22, RZ, RZ, RZ ;  /* 0x000000ffff167224 */ /* 0x000fe200078e00ff */
[----:B---3--:R-:W-:Y:S01]  /*0f40*/  LOP3.LUT R157, R16, 0x1, RZ, 0xfc, !PT ;  /* 0x00000001109d7812 */ /* 0x008fe200078efcff */
[----:B------:R-:W-:-:S04]  /*0f50*/  IMAD.SHL.U32 R16, R3, 0x10, RZ ;  /* 0x0000001003107824 */ /* 0x000fc800078e00ff */
[----:B------:R-:W-:-:S05]  /*0f60*/  VIADD R3, R16, 0x20 ;  /* 0x0000002010037836 */ /* 0x000fca0000000000 */
[----:B------:R-:W-:Y:S01]  /*0f70*/  SHF.R.S32.HI R0, RZ, 0x1f, R3 ;  /* 0x0000001fff007819 */ /* 0x000fe20000011403 */
[----:B------:R0:W-:Y:S04]  /*0f80*/  STL [R1], R3 ;  /* 0x0000000301007387 */ /* 0x0001e80000100800 */
[----:B------:R1:W-:Y:S04]  /*0f90*/  STL [R1+0x1c], R5 ;  /* 0x00001c0501007387 */ /* 0x0003e80000100800 */
[----:B------:R-:W-:Y:S01]  /*0fa0*/  STL [R1+0x40], R2 ;  /* 0x0000400201007387 */ /* 0x000fe20000100800 */
[----:B0-----:R-:W-:-:S03]  /*0fb0*/  SHF.R.U32.HI R3, RZ, 0x3, R2 ;  /* 0x00000003ff037819 */ /* 0x001fc60000011602 */
[----:B------:R0:W-:Y:S01]  /*0fc0*/  STL [R1+0x18], R0 ;  /* 0x0000180001007387 */ /* 0x0001e20000100800 */
[----:B-1----:R-:W-:-:S03]  /*0fd0*/  VIADD R5, R8, 0x30 ;  /* 0x0000003008057836 */ /* 0x002fc60000000000 */
[----:B------:R1:W-:Y:S01]  /*0fe0*/  STL [R1+0x44], R3 ;  /* 0x0000440301007387 */ /* 0x0003e20000100800 */
[C-C-:B0-----:R-:W-:Y:S02]  /*0ff0*/  LOP3.LUT R0, R2.reuse, 0x10, R16.reuse, 0xf8, !PT ;  /* 0x0000001002007812 */ /* 0x141fe400078ef810 */
[----:B------:R-:W-:Y:S02]  /*1000*/  LOP3.LUT R2, R2, 0x30, R16, 0xf8, !PT ;  /* 0x0000003002027812 */ /* 0x000fe400078ef810 */
[-C--:B------:R-:W-:Y:S01]  /*1010*/  LOP3.LUT R0, R0, R3.reuse, RZ, 0x3c, !PT ;  /* 0x0000000300007212 */ /* 0x080fe200078e3cff */
[----:B------:R0:W-:Y:S01]  /*1020*/  STL [R1+0x38], R8 ;  /* 0x0000380801007387 */ /* 0x0001e20000100800 */
[----:B-1----:R-:W-:Y:S01]  /*1030*/  LOP3.LUT R3, R2, R3, RZ, 0x3c, !PT ;  /* 0x0000000302037212 */ /* 0x002fe200078e3cff */
[----:B------:R-:W-:Y:S02]  /*1040*/  VIADD R2, R8, 0x38 ;  /* 0x0000003808027836 */ /* 0x000fe40000000000 */
[----:B------:R-:W-:Y:S01]  /*1050*/  STL [R1+0x48], R9 ;  /* 0x0000480901007387 */ /* 0x000fe20000100800 */
[----:B0-----:R-:W-:Y:S01]  /*1060*/  IMAD.IADD R8, R9, 0x1, R0 ;  /* 0x0000000109087824 */ /* 0x001fe200078e0200 */
[----:B------:R-:W-:-:S02]  /*1070*/  IADD3 R0, R18, R9, R3 ;  /* 0x0000000912007210 */ /* 0x000fc40007ffe003 */
[----:B------:R-:W-:Y:S01]  /*1080*/  STL [R1+0x7c], R7 ;  /* 0x00007c0701007387 */ /* 0x000fe20000100800 */
[----:B------:R-:W-:-:S03]  /*1090*/  SHF.R.S32.HI R3, RZ, 0x1f, R7 ;  /* 0x0000001fff037819 */ /* 0x000fc60000011407 */
[----:B------:R-:W-:Y:S04]  /*10a0*/  STL [R1+0x78], R6 ;  /* 0x0000780601007387 */ /* 0x000fe80000100800 */
[----:B------:R-:W-:Y:S04]  /*10b0*/  STL [R1+0x20], R8 ;  /* 0x0000200801007387 */ /* 0x000fe80000100800 */
[----:B------:R-:W-:Y:S04]  /*10c0*/  STL [R1+0x74], R5 ;  /* 0x0000740501007387 */ /* 0x000fe80000100800 */
[----:B------:R0:W-:Y:S04]  /*10d0*/  STL [R1+0x94], R0 ;  /* 0x0000940001007387 */ /* 0x0001e80000100800 */
[----:B------:R1:W-:Y:S01]  /*10e0*/  STL [R1+0x70], R2 ;  /* 0x0000700201007387 */ /* 0x0003e20000100800 */
[----:B0-----:R-:W-:-:S03]  /*10f0*/  SHF.R.S32.HI R0, RZ, 0x1f, R6 ;  /* 0x0000001fff007819 */ /* 0x001fc60000011406 */
[----:B------:R0:W-:Y:S04]  /*1100*/  STL [R1+0x90], R3 ;  /* 0x0000900301007387 */ /* 0x0001e80000100800 */
[----:B------:R2:W-:Y:S01]  /*1110*/  STL [R1+0x8c], R0 ;  /* 0x00008c0001007387 */ /* 0x0005e20000100800 */
[----:B-1----:R-:W-:Y:S02]  /*1120*/  SHF.R.S32.HI R2, RZ, 0x1f, R2 ;  /* 0x0000001fff027819 */ /* 0x002fe40000011402 */
[----:B0-----:R-:W-:Y:S01]  /*1130*/  SHF.R.S32.HI R3, RZ, 0x1f, R5 ;  /* 0x0000001fff037819 */ /* 0x001fe20000011405 */
[----:B--2---:R-:W-:-:S04]  /*1140*/  IMAD R0, R11, 0x8, R4 ;  /* 0x000000080b007824 */ /* 0x004fc800078e0204 */
[----:B------:R0:W-:Y:S04]  /*1150*/  STL [R1+0x88], R3 ;  /* 0x0000880301007387 */ /* 0x0001e80000100800 */
[----:B------:R0:W-:Y:S04]  /*1160*/  STL [R1+0x4c], R0 ;  /* 0x00004c0001007387 */ /* 0x0001e80000100800 */
[----:B------:R0:W-:Y:S01]  /*1170*/  STL [R1+0x84], R2 ;  /* 0x0000840201007387 */ /* 0x0001e20000100800 */
[----:B------:R-:W-:-:S07]  /*1180*/  SHF.R.S32.HI R17, RZ, 0x1f, R16 ;  /* 0x0000001fff117819 */ /* 0x000fce0000011410 */
.L_x_15976:
        /* <DEDUP_REMOVED lines=8> */
[----:B------:R-:W-:Y:S02]  /*1210*/  ISETP.NE.U32.AND P1, PT, RZ, UR8, PT ;  /* 0x00000008ff007c0c */ /* 0x000fe4000bf25070 */
[----:B------:R-:W-:Y:S02]  /*1220*/  ISETP.NE.AND.EX P2, PT, RZ, UR5, PT, P2 ;  /* 0x00000005ff007c0c */ /* 0x000fe4000bf45320 */
[----:B------:R-:W-:Y:S02]  /*1230*/  ISETP.NE.AND.EX P1, PT, RZ, UR9, PT, P1 ;  /* 0x00000009ff007c0c */ /* 0x000fe4000bf25310 */
[----:B------:R-:W-:Y:S02]  /*1240*/  ISETP.NE.U32.AND P0, PT, RZ, UR6, PT ;  /* 0x00000006ff007c0c */ /* 0x000fe4000bf05070 */
[----:B------:R-:W-:-:S02]  /*1250*/  MOV R28, RZ ;  /* 0x000000ff001c7202 */ /* 0x000fc40000000f00 */
        /* <DEDUP_REMOVED lines=9> */
[----:B-----5:R-:W-:-:S03]  /*12f0*/  IADD3 R6, P4, R31, UR6, RZ ;  /* 0x000000061f067c10 */ /* 0x020fc6000ff9e0ff */
[----:B------:R1:W5:Y:S01]  /*1300*/  @P2 LDG.E R8, desc[UR40][R2.64] ;  /* 0x0000002802082981 */ /* 0x000362000c1e1900 */
        /* <DEDUP_REMOVED lines=37> */
.L_x_15853:
[----:B------:R-:W-:Y:S02]  /*1560*/  IMAD.U32 R2, RZ, RZ, UR5 ;  /* 0x00000005ff027e24 */ /* 0x000fe4000f8e00ff */
[----:B------:R-:W-:Y:S01]  /*1570*/  IMAD.U32 R29, RZ, RZ, UR4 ;  /* 0x00000004ff1d7e24 */ /* 0x000fe2000f8e00ff */
[----:B------:R-:W-:Y:S06]  /*1580*/  @!P2 BRA `(.L_x_15854) ;  /* 0x000000000010a947 */ /* 0x000fec0003800000 */
[----:B------:R-:W-:-:S04]  /*1590*/  IADD3 R4, P0, R31, UR8, RZ ;  /* 0x000000081f047c10 */ /* 0x000fc8000ff1e0ff */
[----:B------:R-:W-:-:S05]  /*15a0*/  IADD3.X R5, R34, UR9, RZ, P0, !PT ;  /* 0x0000000922057c10 */ /* 0x000fca00087fe4ff */
[----:B------:R1:W5:Y:S01]  /*15b0*/  LDG.E R29, desc[UR40][R4.64] ;  /* 0x00000028041d7981 */ /* 0x000362000c1e1900 */
[----:B------:R-:W-:Y:S05]  /*15c0*/  BRA `(.L_x_15855) ;  /* 0x0000000000107947 */ /* 0x000fea0003800000 */
.L_x_15854:
[----:B------:R-:W-:Y:S05]  /*15d0*/  @!P0 BRA `(.L_x_15855) ;  /* 0x00000000000c8947 */ /* 0x000fea0003800000 */
[----:B------:R-:W2:Y:S04]  /*15e0*/  LDG.E R0, desc[UR40][R6.64] ;  /* 0x0000002806007981 */ /* 0x000ea8000c1e1900 */
[----:B------:R-:W2:Y:S02]  /*15f0*/  LDG.E R29, desc[UR40][R6.64+0x4] ;  /* 0x00000428061d7981 */ /* 0x000ea4000c1e1900 */
[----:B--2---:R-:W-:-:S07]  /*1600*/  IMAD.IADD R29, R29, 0x1, -R0 ;  /* 0x000000011d1d7824 */ /* 0x004fce00078e0a00 */
.L_x_15855:
        /* <DEDUP_REMOVED lines=17> */
[----:B------:R-:W-:Y:S01]  /*1720*/  LOP3.LUT R13, R10, 0xff, RZ, 0xc0, !PT ;  /* 0x000000ff0a0d7812 */ /* 0x000fe200078ec0ff */
[----:B------:R-:W-:Y:S03]  /*1730*/  BSSY B0, `(.L_x_15856) ;  /* 0x0000038000007945 */ /* 0x000fe60003800000 */
        /* <DEDUP_REMOVED lines=12> */
[----:B------:R1:W-:Y:S02]  /*1800*/  STL [R1+0x34], R6 ;  /* 0x0000340601007387 */ /* 0x0003e40000100800 */
[----:B------:R-:W-:Y:S02]  /*1810*/  IMAD.HI R0, R0, 0x66666667, RZ ;  /* 0x6666666700007827 */ /* 0x000fe400078e02ff */
[----:B------:R1:W-:Y:S02]  /*1820*/  STL [R1+0x6c], R13 ;  /* 0x00006c0d01007387 */ /* 0x0003e40000100800 */
[----:B------:R-:W-:Y:S01]  /*1830*/  IMAD.IADD R4, R26, 0x1, R4 ;  /* 0x000000011a047824 */ /* 0x000fe200078e0204 */
[----:B------:R-:W-:Y:S01]  /*1840*/  SHF.R.U32.HI R27, RZ, 0x1f, R0 ;  /* 0x0000001fff1b7819 */ /* 0x000fe20000011600 */
[----:B------:R1:W-:Y:S02]  /*1850*/  STL [R1+0x58], R5 ;  /* 0x0000580501007387 */ /* 0x0003e40000100800 */
[----:B------:R-:W-:Y:S01]  /*1860*/  IMAD.HI R4, R4, 0x66666667, RZ ;  /* 0x6666666704047827 */ /* 0x000fe200078e02ff */
[----:B------:R-:W-:-:S03]  /*1870*/  LEA.HI.SX32 R27, R0, R27, 0x1a ;  /* 0x0000001b001b7211 */ /* 0x000fc600078fd2ff */
        /* <DEDUP_REMOVED lines=11> */
[----:B------:R-:W1:Y:S01]  /*1930*/  I2F.RP R3, R6 ;  /* 0x0000000600037306 */ /* 0x000e620000209400 */
[----:B0-----:R-:W-:Y:S02]  /*1940*/  IABS R12, R10 ;  /* 0x0000000a000c7213 */ /* 0x001fe40000000000 */
[----:B------:R-:W-:Y:S02]  /*1950*/  IABS R8, R0 ;  /* 0x0000000000087213 */ /* 0x000fe40000000000 */
[----:B------:R-:W-:-:S04]  /*1960*/  LOP3.LUT R0, R0, R10, RZ, 0x3c, !PT ;  /* 0x0000000a00007212 */ /* 0x000fc800078e3cff */
[----:B------:R-:W-:Y:S01]  /*1970*/  ISETP.GE.AND P2, PT, R0, RZ, PT ;  /* 0x000000ff0000720c */ /* 0x000fe20003f46270 */
[----:B-1----:R-:W0:Y:S02]  /*1980*/  MUFU.RCP R3, R3 ;  /* 0x0000000300037308 */ /* 0x002e240000001000 */
        /* <DEDUP_REMOVED lines=18> */
.L_x_15857:
[----:B------:R-:W-:Y:S05]  /*1ab0*/  BSYNC B0 ;  /* 0x0000000000007941 */ /* 0x000fea0003800000 */
.L_x_15856:
        /* <DEDUP_REMOVED lines=11> */
[----:B------:R-:W-:-:S05]  /*1b70*/  @P0 IADD3 R0, R0, 0x9f, RZ ;  /* 0x0000009f00000810 */ /* 0x000fca0007ffe0ff */
        /* <DEDUP_REMOVED lines=16> */
[----:B------:R-:W-:Y:S01]  /*1c80*/  IMAD.U32 R10, RZ, RZ, UR6 ;  /* 0x00000006ff0a7e24 */ /* 0x000fe2000f8e00ff */
[----:B------:R-:W-:Y:S01]  /*1c90*/  MOV R11, UR7 ;  /* 0x00000007000b7c02 */ /* 0x000fe20008000f00 */
[----:B------:R-:W-:Y:S02]  /*1ca0*/  IMAD.U32 R6, RZ, RZ, UR4 ;  /* 0x00000004ff067e24 */ /* 0x000fe4000f8e00ff */
[----:B------:R-:W-:-:S02]  /*1cb0*/  IMAD.U32 R7, RZ, RZ, UR5 ;  /* 0x00000005ff077e24 */ /* 0x000fc4000f8e00ff */
[----:B------:R-:W-:Y:S02]  /*1cc0*/  IMAD.MOV.U32 R8, RZ, RZ, 0x70 ;  /* 0x00000070ff087424 */ /* 0x000fe400078e00ff */
[----:B0-----:R-:W-:Y:S02]  /*1cd0*/  IMAD.MOV.U32 R12, RZ, RZ, 0x1 ;  /* 0x00000001ff0c7424 */ /* 0x001fe400078e00ff */
[----:B-1----:R-:W-:-:S07]  /*1ce0*/  IMAD.MOV.U32 R13, RZ, RZ, RZ ;  /* 0x000000ffff0d7224 */ /* 0x002fce00078e00ff */
[----:B------:R-:W-:-:S07]  /*1cf0*/  LEPC R20, `(.L_x_15860) ;  /* 0x000000001014794e */ /* 0x000fce0000000000 */
[----:B--2--5:R-:W-:Y:S05]  /*1d00*/  CALL.ABS.NOINC R14 ;  /* 0x000000000e007343 */ /* 0x024fea0003c00000 */
.L_x_15860:
[----:B------:R-:W-:Y:S05]  /*1d10*/  BSYNC B6 ;  /* 0x0000000000067941 */ /* 0x000fea0003800000 */
.L_x_15859:
        /* <DEDUP_REMOVED lines=20> */
.L_x_15862:
[----:B------:R-:W-:Y:S05]  /*1e60*/  BSYNC B6 ;  /* 0x0000000000067941 */ /* 0x000fea0003800000 */
.L_x_15861:
[----:B------:R-:W2:Y:S01]  /*1e70*/  LDL.64 R20, [R1+0x8] ;  /* 0x0000080001147983 */ /* 0x000ea20000100a00 */
[----:B------:R-:W-:Y:S01]  /*1e80*/  ULDC.64 UR4, c[0x0][0x9f8] ;  /* 0x00027e0000047ab9 */ /* 0x000fe20000000a00 */
[----:B------:R-:W1:Y:S02]  /*1e90*/  LDC.64 R36, c[0x0][0x3f8] ;  /* 0x0000fe00ff247b82 */ /* 0x000e640000000a00 */
[----:B------:R-:W2:Y:S01]  /*1ea0*/  LDL.64 R38, [R1+0x8] ;  /* 0x0000080001267983 */ /* 0x000ea20000100a00 */
[----:B------:R-:W-:Y:S01]  /*1eb0*/  ISETP.NE.U32.AND P0, PT, RZ, UR4, PT ;  /* 0x00000004ff007c0c */ /* 0x000fe2000bf05070 */
[----:B------:R-:W3:Y:S01]  /*1ec0*/  S2R R45, SR_TID.X ;  /* 0x00000000002d7919 */ /* 0x000ee20000002100 */
[----:B------:R-:W-:Y:S02]  /*1ed0*/  IMAD.IADD R3, R28, 0x1, R29 ;  /* 0x000000011c037824 */ /* 0x000fe400078e021d */
[----:B------:R-:W-:Y:S01]  /*1ee0*/  ISETP.NE.AND.EX P0, PT, RZ, UR5, PT, P0 ;  /* 0x00000005ff007c0c */ /* 0x000fe2000bf05300 */
[----:B------:R-:W-:Y:S01]  /*1ef0*/  IMAD.MOV.U32 R0, RZ, RZ, R30 ;  /* 0x000000ffff007224 */ /* 0x000fe200078e001e */
[----:B------:R-:W4:Y:S08]  /*1f00*/  LDC R47, c[0x0][0x3f4] ;  /* 0x0000fd00ff2f7b82 */ /* 0x000f300000000800 */
[----:B------:R-:W4:Y:S03]  /*1f10*/  LDC.64 R42, c[0x0][0x408] ;  /* 0x00010200ff2a7b82 */ /* 0x000f260000000a00 */
[----:B------:R-:W-:Y:S01]  /*1f20*/  @P0 IADD3 R4, P1, R31, UR4, RZ ;  /* 0x000000041f040c10 */ /* 0x000fe2000ff3e0ff */
[----:B------:R-:W-:-:S03]  /*1f30*/  ULDC UR4, c[0x0][0x2f4] ;  /* 0x0000bd0000047ab9 */ /* 0x000fc60000000800 */
[----:B------:R-:W-:-:S05]  /*1f40*/  @P0 IADD3.X R5, R34, UR5, RZ, P1, !PT ;  /* 0x0000000522050c10 */ /* 0x000fca0008ffe4ff */
[----:B------:R4:W4:Y:S01]  /*1f50*/  @P0 LDG.E R0, desc[UR40][R4.64] ;  /* 0x0000002804000981 */ /* 0x000922000c1e1900 */
[----:B---3--:R-:W-:-:S05]  /*1f60*/  VIADD R31, R45, 0xffffff80 ;  /* 0xffffff802d1f7836 */ /* 0x008fca0000000000 */
[----:B------:R-:W-:-:S04]  /*1f70*/  LEA.HI R30, R31, R31, RZ, 0x1 ;  /* 0x0000001f1f1e7211 */ /* 0x000fc800078f08ff */
[----:B------:R-:W-:-:S04]  /*1f80*/  SHF.R.S32.HI R30, RZ, 0x1, R30 ;  /* 0x00000001ff1e7819 */ /* 0x000fc8000001141e */
[----:B------:R-:W-:-:S05]  /*1f90*/  SHF.R.S32.HI R7, RZ, 0x1f, R30 ;  /* 0x0000001fff077819 */ /* 0x000fca000001141e */
[----:B-1----:R-:W-:-:S04]  /*1fa0*/  IMAD R6, R7, R36, RZ ;  /* 0x0000002407067224 */ /* 0x002fc800078e02ff */
[----:B------:R-:W-:Y:S01]  /*1fb0*/  IMAD R9, R30, R37, R6 ;  /* 0x000000251e097224 */ /* 0x000fe200078e0206 */
[----:B--2---:R-:W-:-:S04]  /*1fc0*/  MOV R38, R20 ;  /* 0x0000001400267202 */ /* 0x004fc80000000f00 */
[----:B------:R-:W-:-:S05]  /*1fd0*/  SHF.R.S32.HI R39, RZ, 0x1f, R38 ;  /* 0x0000001fff277819 */ /* 0x000fca0000011426 */
[----:B------:R1:W-:Y:S04]  /*1fe0*/  STL [R1+0xc], R39 ;  /* 0x00000c2701007387 */ /* 0x0003e80000100800 */
[----:B------:R-:W2:Y:S04]  /*1ff0*/  LDL R28, [R1+0x80] ;  /* 0x00008000011c7983 */ /* 0x000ea80000100800 */
[----:B------:R-:W3:Y:S04]  /*2000*/  LDL R13, [R1] ;  /* 0x00000000010d7983 */ /* 0x000ee80000100800 */
[----:B0-----:R-:W2:Y:S04]  /*2010*/  LDL.LU R12, [R1+0x24] ;  /* 0x00002400010c7983 */ /* 0x001ea80000300800 */
[----:B------:R-:W2:Y:S04]  /*2020*/  LDL R10, [R1+0x40] ;  /* 0x00004000010a7983 */ /* 0x000ea80000100800 */
[----:B------:R-:W2:Y:S04]  /*2030*/  LDL R8, [R1+0x44] ;  /* 0x0000440001087983 */ /* 0x000ea80000100800 */
[----:B------:R-:W2:Y:S01]  /*2040*/  LDL R6, [R1+0x48] ;  /* 0x0000480001067983 */ /* 0x000ea20000100800 */
[----:B------:R-:W-:-:S02]  /*2050*/  ISETP.GE.AND P3, PT, R16, UR4, PT ;  /* 0x0000000410007c0c */ /* 0x000fc4000bf66270 */
[----:B----4-:R-:W-:-:S04]  /*2060*/  ISETP.GE.AND P0, PT, R16, R47, PT ;  /* 0x0000002f1000720c */ /* 0x010fc80003f06270 */
[----:B------:R-:W-:Y:S01]  /*2070*/  SEL R5, R47, RZ, P0 ;  /* 0x000000ff2f057207 */ /* 0x000fe20000000000 */
[----:B------:R-:W-:Y:S01]  /*2080*/  IMAD R4, R7, R42, RZ ;  /* 0x0000002a07047224 */ /* 0x000fe200078e02ff */
[----:B-----5:R-:W-:-:S03]  /*2090*/  SHF.R.S32.HI R7, RZ, 0x1f, R24 ;  /* 0x0000001fff077819 */ /* 0x020fc60000011418 */
[----:B------:R-:W-:Y:S01]  /*20a0*/  IMAD.IADD R5, R16, 0x1, R5 ;  /* 0x0000000110057824 */ /* 0x000fe200078e0205 */
[----:B------:R-:W-:Y:S01]  /*20b0*/  LEA.HI R14, R31, R31, RZ, 0x1 ;  /* 0x0000001f1f0e7211 */ /* 0x000fe200078f08ff */
[----:B------:R-:W-:-:S03]  /*20c0*/  IMAD.WIDE.U32 R20, R30, R36, R38 ;  /* 0x000000241e147225 */ /* 0x000fc600078e0026 */
[----:B------:R-:W-:Y:S01]  /*20d0*/  SHF.R.S32.HI R44, RZ, 0x1f, R5 ;  /* 0x0000001fff2c7819 */ /* 0x000fe20000011405 */
[C---:B------:R-:W-:Y:S02]  /*20e0*/  IMAD R11, R30.reuse, R43, R4 ;  /* 0x0000002b1e0b7224 */ /* 0x040fe400078e0204 */
[----:B------:R-:W-:Y:S01]  /*20f0*/  IMAD.WIDE.U32 R34, R30, R36, R16 ;  /* 0x000000241e227225 */ /* 0x000fe200078e0010 */
[----:B------:R-:W-:-:S03]  /*2100*/  LEA.HI R44, R44, R5, RZ, 0x4 ;  /* 0x000000052c2c7211 */ /* 0x000fc600078f20ff */
[----:B-1----:R-:W-:-:S04]  /*2110*/  IMAD.WIDE.U32 R38, R30, R42, R38 ;  /* 0x0000002a1e267225 */ /* 0x002fc800078e0026 */
[----:B------:R-:W-:-:S04]  /*2120*/  IMAD.WIDE.U32 R40, R30, R42, R16 ;  /* 0x0000002a1e287225 */ /* 0x000fc800078e0010 */
[----:B------:R-:W-:Y:S01]  /*2130*/  IMAD R4, R7, R36, RZ ;  /* 0x0000002407047224 */ /* 0x000fe200078e02ff */
[----:B------:R-:W-:Y:S01]  /*2140*/  LOP3.LUT R14, R14, 0xfffffffe, RZ, 0xc0, !PT ;  /* 0xfffffffe0e0e7812 */ /* 0x000fe200078ec0ff */
[----:B------:R-:W-:Y:S02]  /*2150*/  IMAD.IADD R21, R21, 0x1, R9 ;  /* 0x0000000115157824 */ /* 0x000fe400078e0209 */
[----:B------:R-:W-:Y:S02]  /*2160*/  IMAD.IADD R35, R9, 0x1, R35 ;  /* 0x0000000109237824 */ /* 0x000fe400078e0223 */
[----:B------:R-:W-:Y:S02]  /*2170*/  IMAD.IADD R39, R39, 0x1, R11 ;  /* 0x0000000127277824 */ /* 0x000fe400078e020b */
[----:B------:R-:W-:Y:S02]  /*2180*/  IMAD.IADD R41, R11, 0x1, R41 ;  /* 0x000000010b297824 */ /* 0x000fe400078e0229 */
[----:B------:R-:W-:-:S02]  /*2190*/  IMAD R51, R24, R37, R4 ;  /* 0x0000002518337224 */ /* 0x000fc400078e0204 */
[----:B------:R-:W-:Y:S01]  /*21a0*/  IMAD R7, R7, R42, RZ ;  /* 0x0000002a07077224 */ /* 0x000fe200078e02ff */
[----:B------:R-:W-:Y:S01]  /*21b0*/  SHF.R.U32.HI R15, RZ, 0x7, R45 ;  /* 0x00000007ff0f7819 */ /* 0x000fe2000001162d */
        /* <DEDUP_REMOVED lines=10> */
[----:B------:R-:W-:Y:S01]  /*2260*/  IADD3 R45, R15, 0x8, RZ ;  /* 0x000000080f2d7810 */ /* 0x000fe20007ffe0ff */
[----:B------:R-:W-:Y:S01]  /*2270*/  IMAD.IADD R50, R21, 0x1, R51 ;  /* 0x0000000115327824 */ /* 0x000fe200078e0233 */
[----:B------:R-:W-:Y:S01]  /*2280*/  LOP3.LUT R54, R44, 0xfffffff0, RZ, 0xc0, !PT ;  /* 0xfffffff02c367812 */ /* 0x000fe200078ec0ff */
[----:B------:R-:W-:Y:S01]  /*2290*/  IMAD R46, R14, 0xc0, R30 ;  /* 0x000000c00e2e7824 */ /* 0x000fe200078e021e */
[----:B------:R-:W-:Y:S01]  /*22a0*/  SHF.R.S32.HI R55, RZ, 0x1f, R0 ;  /* 0x0000001fff377819 */ /* 0x000fe20000011400 */
[----:B------:R-:W-:Y:S02]  /*22b0*/  IMAD.SHL.U32 R47, R47, 0x2, RZ ;  /* 0x000000022f2f7824 */ /* 0x000fe400078e00ff */
[----:B------:R-:W-:Y:S02]  /*22c0*/  IMAD.IADD R48, R37, 0x1, R5 ;  /* 0x0000000125307824 */ /* 0x000fe400078e0205 */
[----:B------:R-:W-:-:S02]  /*22d0*/  IMAD.IADD R49, R43, 0x1, R49 ;  /* 0x000000012b317824 */ /* 0x000fc400078e0231 */
[----:B------:R-:W-:Y:S02]  /*22e0*/  IMAD.IADD R51, R51, 0x1, R35 ;  /* 0x0000000133337824 */ /* 0x000fe400078e0223 */
[----:B------:R-:W-:Y:S02]  /*22f0*/  IMAD.IADD R52, R39, 0x1, R7 ;  /* 0x0000000127347824 */ /* 0x000fe400078e0207 */
[----:B------:R-:W-:Y:S01]  /*2300*/  IMAD.IADD R53, R7, 0x1, R41 ;  /* 0x0000000107357824 */ /* 0x000fe200078e0229 */
[----:B---3--:R-:W-:Y:S02]  /*2310*/  ISETP.GE.AND P2, PT, R13, UR4, PT ;  /* 0x000000040d007c0c */ /* 0x008fe4000bf46270 */
[----:B--2---:R-:W-:-:S04]  /*2320*/  LOP3.LUT R12, R12, 0xfffffffd, RZ, 0xc0, !PT ;  /* 0xfffffffd0c0c7812 */ /* 0x004fc800078ec0ff */
[----:B------:R-:W-:-:S04]  /*2330*/  @P3 LOP3.LUT R12, R12, 0x2, RZ, 0xfc, !PT ;  /* 0x000000020c0c3812 */ /* 0x000fc800078efcff */
[----:B------:R-:W-:-:S04]  /*2340*/  LOP3.LUT R12, R12, 0xfffffffe, RZ, 0xc0, !PT ;  /* 0xfffffffe0c0c7812 */ /* 0x000fc800078ec0ff */
[----:B------:R-:W-:-:S05]  /*2350*/  @P2 LOP3.LUT R12, R12, 0x1, RZ, 0xfc, !PT ;  /* 0x000000010c0c2812 */ /* 0x000fca00078efcff */
[----:B------:R0:W-:Y:S01]  /*2360*/  STL [R1+0x24], R12 ;  /* 0x0000240c01007387 */ /* 0x0001e20000100800 */
[----:B------:R-:W-:-:S04]  /*2370*/  LOP3.LUT R4, R10, 0x30, R44, 0xf8, !PT ;  /* 0x000000300a047812 */ /* 0x000fc800078ef82c */
[----:B------:R-:W-:Y:S02]  /*2380*/  LOP3.LUT R4, R4, R8, RZ, 0x3c, !PT ;  /* 0x0000000804047212 */ /* 0x000fe400078e3cff */
[----:B------:R-:W-:Y:S02]  /*2390*/  LOP3.LUT P1, RZ, R28, 0x2, RZ, 0xc0, !PT ;  /* 0x000000021cff7812 */ /* 0x000fe4000782c0ff */
[----:B------:R-:W-:-:S11]  /*23a0*/  IADD3 R58, R6, R4, RZ ;  /* 0x00000004063a7210 */ /* 0x000fd60007ffe0ff */
.L_x_15895:
[----:B------:R-:W2:Y:S01]  /*23b0*/  LDL R13, [R1+0x20] ;  /* 0x00002000010d7983 */ /* 0x000ea20000100800 */
[----:B-1----:R-:W1:Y:S01]  /*23c0*/  LDC R61, c[0x0][0x430] ;  /* 0x00010c00ff3d7b82 */ /* 0x002e620000000800 */
[----:B------:R-:W-:Y:S02]  /*23d0*/  VIADD R33, R33, 0xffffffff ;  /* 0xffffffff21217836 */ /* 0x000fe40000000000 */
[----:B------:R-:W-:Y:S02]  /*23e0*/  IMAD.MOV.U32 R60, RZ, RZ, RZ ;  /* 0x000000ffff3c7224 */ /* 0x000fe400078e00ff */
[----:B------:R-:W-:-:S03]  /*23f0*/  IMAD R4, R33, 0xa0, R46 ;  /* 0x000000a021047824 */ /* 0x000fc600078e022e */
[----:B---3--:R-:W3:Y:S01]  /*2400*/  LDC R68, c[0x0][0x3f4] ;  /* 0x0000fd00ff447b82 */ /* 0x008ee20000000800 */
[----:B0-----:R-:W-:Y:S01]  /*2410*/  IMAD.IADD R12, R3, 0x1, R4 ;  /* 0x00000001030c7824 */ /* 0x001fe200078e0204 */
[----:B------:R-:W-:-:S03]  /*2420*/  ISETP.GE.AND P2, PT, R4, R2, PT ;  /* 0x000000020400720c */ /* 0x000fc60003f46270 */
[----:B------:R-:W-:Y:S01]  /*2430*/  IMAD.MOV.U32 R8, RZ, RZ, R12 ;  /* 0x000000ffff087224 */ /* 0x000fe200078e000c */
[----:B------:R-:W-:Y:S02]  /*2440*/  ISETP.GT.OR P2, PT, R46, 0x9f, P2 ;  /* 0x0000009f2e00780c */ /* 0x000fe40001744670 */
[----:B-1----:R-:W-:-:S11]  /*2450*/  ISETP.NE.AND P3, PT, R61, 0x1, PT ;  /* 0x000000013d00780c */ /* 0x002fd60003f65270 */
[----:B------:R-:W0:Y:S08]  /*2460*/  @!P2 LDC.64 R6, c[0x0][0x428] ;  /* 0x00010a00ff06ab82 */ /* 0x000e300000000a00 */
[----:B------:R-:W1:Y:S08]  /*2470*/  @!P2 LDC.64 R4, c[0x0][0x418] ;  /* 0x00010600ff04ab82 */ /* 0x000e700000000a00 */
[----:B------:R-:W4:Y:S08]  /*2480*/  @P3 LDC R9, c[0x0][0x434] ;  /* 0x00010d00ff093b82 */ /* 0x000f300000000800 */
[----:B------:R-:W3:Y:S01]  /*2490*/  @P3 LDC R10, c[0x0][0x438] ;  /* 0x00010e00ff0a3b82 */ /* 0x000ee20000000800 */
[----:B----4-:R-:W-:-:S05]  /*24a0*/  @P3 IMAD.HI.U32 R9, R12, R9, RZ ;  /* 0x000000090c093227 */ /* 0x010fca00078e00ff */
[----:B---3--:R-:W-:Y:S01]  /*24b0*/  @P3 SHF.R.U32.HI R8, RZ, R10, R9 ;  /* 0x0000000aff083219 */ /* 0x008fe20000011609 */
[----:B0-----:R-:W-:-:S03]  /*24c0*/  @!P2 IMAD R10, R55, R6, RZ ;  /* 0x00000006370aa224 */ /* 0x001fc600078e02ff */
[----:B------:R-:W-:Y:S01]  /*24d0*/  @!P2 SHF.R.S32.HI R9, RZ, 0x1f, R8 ;  /* 0x0000001fff09a819 */ /* 0x000fe20000011408 */
[C---:B------:R-:W-:Y:S02]  /*24e0*/  @!P2 IMAD R11, R0.reuse, R7, R10 ;  /* 0x00000007000ba224 */ /* 0x040fe400078e020a */
[----:B------:R-:W-:-:S04]  /*24f0*/  @!P2 IMAD.WIDE.U32 R6, R0, R6, R8 ;  /* 0x000000060006a225 */ /* 0x000fc800078e0008 */
[----:B------:R-:W-:Y:S01]  /*2500*/  @!P2 IMAD.IADD R7, R7, 0x1, R11 ;  /* 0x000000010707a824 */ /* 0x000fe200078e020b */
[----:B-1----:R-:W-:-:S04]  /*2510*/  @!P2 LEA R4, P3, R6, R4, 0x2 ;  /* 0x000000040604a211 */ /* 0x002fc800078610ff */
        /* <DEDUP_REMOVED lines=32> */
[----:B------:R-:W-:-:S04]  /*2720*/  IMAD.WIDE.U32 R6, R23, UR4, R4 ;  /* 0x0000000417067c25 */ /* 0x000fc8000f8e0004 */
[----:B------:R-:W-:Y:S01]  /*2730*/  IMAD R13, R23, UR5, R7 ;  /* 0x00000005170d7c24 */ /* 0x000fe2000f8e0207 */
[----:B------:R-:W-:Y:S01]  /*2740*/  IADD3 R71, P4, R6, UR6, RZ ;  /* 0x0000000606477c10 */ /* 0x000fe2000ff9e0ff */
[----:B------:R-:W-:-:S03]  /*2750*/  IMAD.WIDE.U32 R4, R36, R33, RZ ;  /* 0x0000002124047225 */ /* 0x000fc600078e00ff */
[----:B------:R-:W-:Y:S01]  /*2760*/  IADD3.X R13, R13, UR7, RZ, P4, !PT ;  /* 0x000000070d0d7c10 */ /* 0x000fe2000a7fe4ff */
[----:B------:R-:W-:-:S04]  /*2770*/  IMAD R9, R15, R36, R9 ;  /* 0x000000240f097224 */ /* 0x000fc800078e0209 */
[----:B------:R-:W-:Y:S01]  /*2780*/  IMAD.IADD R6, R5, 0x1, R9 ;  /* 0x0000000105067824 */ /* 0x000fe200078e0209 */
[----:B------:R-:W-:Y:S06]  /*2790*/  @!P3 BRA `(.L_x_15865) ;  /* 0x0000001000b0b947 */ /* 0x000fec0003800000 */
[----:B------:R-:W0:Y:S01]  /*27a0*/  S2R R10, SR_TID.X ;  /* 0x00000000000a7919 */ /* 0x000e220000002100 */
[----:B------:R-:W-:Y:S01]  /*27b0*/  IMAD R65, R33, -0xa0, R2 ;  /* 0xffffff6021417824 */ /* 0x000fe200078e0202 */
[----:B------:R-:W-:Y:S01]  /*27c0*/  BSSY B1, `(.L_x_15866) ;  /* 0x0000020000017945 */ /* 0x000fe20003800000 */
[----:B------:R-:W-:Y:S02]  /*27d0*/  CS2R R8, SRZ ;  /* 0x0000000000087805 */ /* 0x000fe4000001ff00 */
[----:B------:R-:W-:Y:S02]  /*27e0*/  CS2R R30, SRZ ;  /* 0x00000000001e7805 */ /* 0x000fe4000001ff00 */
[----:B------:R-:W-:Y:S02]  /*27f0*/  CS2R R28, SRZ ;  /* 0x00000000001c7805 */ /* 0x000fe4000001ff00 */
[----:B------:R-:W-:Y:S02]  /*2800*/  VIMNMX R65, R65, 0xa0, PT ;  /* 0x000000a041417848 */ /* 0x000fe40003fe0100 */
[----:B------:R-:W-:Y:S01]  /*2810*/  CS2R R56, SRZ ;  /* 0x0000000000387805 */ /* 0x000fe2000001ff00 */
[----:B0-----:R-:W-:-:S05]  /*2820*/  VIADD R14, R10, 0xffffff80 ;  /* 0xffffff800a0e7836 */ /* 0x001fca0000000000 */
[----:B------:R-:W-:-:S04]  /*2830*/  LEA.HI R10, R14, R14, RZ, 0x1 ;  /* 0x0000000e0e0a7211 */ /* 0x000fc800078f08ff */
[----:B------:R-:W-:-:S04]  /*2840*/  SHF.R.S32.HI R10, RZ, 0x1, R10 ;  /* 0x00000001ff0a7819 */ /* 0x000fc8000001140a */
[----:B------:R-:W-:-:S13]  /*2850*/  ISETP.GE.AND P3, PT, R10, R65, PT ;  /* 0x000000410a00720c */ /* 0x000fda0003f66270 */
[----:B------:R-:W-:Y:S05]  /*2860*/  @P3 BRA `(.L_x_15867) ;  /* 0x0000000000543947 */ /* 0x000fea0003800000 */
[----:B------:R-:W2:Y:S01]  /*2870*/  LDL.64 R66, [R1+0x8] ;  /* 0x0000080001427983 */ /* 0x000ea20000100a00 */
[----:B------:R-:W-:-:S03]  /*2880*/  ULDC.64 UR4, c[0x0][0x3e8] ;  /* 0x0000fa0000047ab9 */ /* 0x000fc60000000a00 */
[----:B------:R-:W3:Y:S01]  /*2890*/  LDL R10, [R1+0x1c] ;  /* 0x00001c00010a7983 */ /* 0x000ee20000100800 */
[----:B------:R-:W-:Y:S01]  /*28a0*/  IADD3 R4, P4, P5, R20, UR4, R4 ;  /* 0x0000000414047c10 */ /* 0x000fe2000fd9e004 */
[----:B------:R-:W-:Y:S01]  /*28b0*/  IMAD R9, R49, R33, RZ ;  /* 0x0000002131097224 */ /* 0x000fe200078e02ff */
[----:B------:R-:W-:Y:S02]  /*28c0*/  MOV R7, R52 ;  /* 0x0000003400077202 */ /* 0x000fe40000000f00 */
[----:B------:R-:W-:Y:S01]  /*28d0*/  IADD3.X R5, R50, UR5, R6, P4, P5 ;  /* 0x0000000532057c10 */ /* 0x000fe2000a7ea406 */
[----:B------:R-:W-:Y:S01]  /*28e0*/  IMAD.MOV.U32 R6, RZ, RZ, R38 ;  /* 0x000000ffff067224 */ /* 0x000fe200078e0026 */
[----:B------:R-:W-:Y:S01]  /*28f0*/  ULDC.64 UR4, c[0x0][0x400] ;  /* 0x0001000000047ab9 */ /* 0x000fe20000000a00 */
[-C--:B------:R-:W-:Y:S02]  /*2900*/  IMAD R9, R15, R42.reuse, R9 ;  /* 0x0000002a0f097224 */ /* 0x080fe400078e0209 */
[----:B------:R-:W-:-:S03]  /*2910*/  IMAD.WIDE.U32 R6, R33, R42, R6 ;  /* 0x0000002a21067225 */ /* 0x000fc600078e0006 */
[----:B------:R-:W-:-:S04]  /*2920*/  IADD3 R6, P4, R6, UR4, RZ ;  /* 0x0000000406067c10 */ /* 0x000fc8000ff9e0ff */
[----:B------:R-:W-:Y:S02]  /*2930*/  IADD3.X R7, R7, UR5, R9, P4, !PT ;  /* 0x0000000507077c10 */ /* 0x000fe4000a7fe409 */
        /* <DEDUP_REMOVED lines=8> */
.L_x_15867:
[----:B------:R-:W-:Y:S05]  /*29c0*/  BSYNC B1 ;  /* 0x0000000000017941 */ /* 0x000fea0003800000 */
.L_x_15866:
[----:B------:R-:W-:Y:S01]  /*29d0*/  ISETP.NE.AND P4, PT, R157, 0x3, PT ;  /* 0x000000039d00780c */ /* 0x000fe20003f85270 */
[----:B-----5:R-:W-:Y:S02]  /*29e0*/  IMAD.MOV.U32 R70, RZ, RZ, R8 ;  /* 0x000000ffff467224 */ /* 0x020fe400078e0008 */
[----:B------:R-:W-:Y:S02]  /*29f0*/  IMAD.MOV.U32 R73, RZ, RZ, R30 ;  /* 0x000000ffff497224 */ /* 0x000fe400078e001e */
[----:B------:R-:W-:Y:S02]  /*2a00*/  IMAD.MOV.U32 R72, RZ, RZ, R28 ;  /* 0x000000ffff487224 */ /* 0x000fe400078e001c */
[----:B------:R-:W-:-:S06]  /*2a10*/  IMAD.MOV.U32 R74, RZ, RZ, R56 ;  /* 0x000000ffff4a7224 */ /* 0x000fcc00078e0038 */
[----:B------:R-:W-:Y:S05]  /*2a20*/  @!P4 BRA `(.L_x_15868) ;  /* 0x000000000004c947 */ /* 0x000fea0003800000 */
[----:B------:R-:W-:Y:S01]  /*2a30*/  BPT.TRAP 0x1 ;  /* 0x000000040000795c */ /* 0x000fe20000300000 */
.L_x_15868:
[----:B0-----:R-:W2:Y:S01]  /*2a40*/  LDL R4, [R1+0x4] ;  /* 0x0000040001047983 */ /* 0x001ea20000100800 */
[----:B------:R-:W-:Y:S01]  /*2a50*/  IMAD R66, R19, 0x8, R18 ;  /* 0x0000000813427824 */ /* 0x000fe200078e0212 */
[----:B------:R-:W-:Y:S01]  /*2a60*/  BSSY B1, `(.L_x_15869) ;  /* 0x0000004000017945 */ /* 0x000fe20003800000 */
[----:B--2---:R-:W-:-:S04]  /*2a70*/  SHF.L.U32 R67, R4, 0x1f, RZ ;  /* 0x0000001f04437819 */ /* 0x004fc800000006ff */
[----:B------:R-:W0:Y:S02]  /*2a80*/  SYNCS.PHASECHK.TRANS64.TRYWAIT P5, [R66+URZ+0x13290], R67 ;  /* 0x01329043420075a7 */ /* 0x000e2400080a017f */
[----:B0-----:R-:W-:Y:S05]  /*2a90*/  @!P5 BRA `(.L_x_15870) ;  /* 0x000001bc0014d947 */ /* 0x001fea0003800000 */
.L_x_16115:
[----:B------:R-:W-:Y:S05]  /*2aa0*/  BSYNC B1 ;  /* 0x0000000000017941 */ /* 0x000fea0003800000 */
.L_x_15869:
[----:B------:R-:W-:-:S03]  /*2ab0*/  UMOV UR4, 0xffffffff ;  /* 0xffffffff00047882 */ /* 0x000fc60000000000 */
[----:B------:R-:W-:Y:S05]  /*2ac0*/  BRA.DIV UR4, `(.L_x_15871) ;  /* 0x000001be041c7947 */ /* 0x000fea000b800000 */
[----:B------:R1:W2:Y:S04]  /*2ad0*/  SHFL.IDX PT, R69, R13, RZ, 0x1e1f ;  /* 0x001e1fff0d457589 */ /* 0x0002a800000e0000 */
[----:B------:R1:W3:Y:S02]  /*2ae0*/  SHFL.IDX PT, R14, R71, RZ, 0x1e1f ;  /* 0x001e1fff470e7589 */ /* 0x0002e400000e0000 */
.L_x_16119:
[----:B------:R-:W-:Y:S05]  /*2af0*/  @P3 BRA `(.L_x_15872) ;  /* 0x0000002400343947 */ /* 0x000fea0003800000 */
[----:B------:R-:W4:Y:S01]  /*2b00*/  LDL R79, [R1+0x24] ;  /* 0x00002400014f7983 */ /* 0x000f220000100800 */
[----:B------:R-:W-:Y:S01]  /*2b10*/  BSSY B1, `(.L_x_15873) ;  /* 0x0000077000017945 */ /* 0x000fe20003800000 */
[----:B----4-:R-:W-:-:S13]  /*2b20*/  LOP3.LUT P5, RZ, R79, 0x2, RZ, 0xc0, !PT ;  /* 0x000000024fff7812 */ /* 0x010fda00078ac0ff */
[----:B------:R-:W-:Y:S05]  /*2b30*/  @P5 BRA `(.L_x_15874) ;  /* 0x0000000400d05947 */ /* 0x000fea0003800000 */
[----:B-1----:R-:W4:Y:S01]  /*2b40*/  LDL.64 R12, [R1+0x8] ;  /* 0x00000800010c7983 */ /* 0x002f220000100a00 */
[----:B---3--:R-:W-:Y:S01]  /*2b50*/  IADD3 R10, P3, R16, R14, RZ ;  /* 0x0000000e100a7210 */ /* 0x008fe20007f7e0ff */
[----:B------:R-:W-:Y:S02]  /*2b60*/  BSSY B2, `(.L_x_15875) ;  /* 0x0000070000027945 */ /* 0x000fe40003800000 */
[----:B------:R1:W3:Y:S02]  /*2b70*/  LDS.128 R4, [R62+0xe000] ;  /* 0x00e000003e047984 */ /* 0x0002e40000000c00 */
[----:B--2---:R-:W-:Y:S01]  /*2b80*/  IMAD.X R11, R69, 0x1, R17, P3 ;  /* 0x00000001450b7824 */ /* 0x004fe200018e0611 */
[----:B----4-:R-:W-:-:S13]  /*2b90*/  ISETP.GE.AND P3, PT, R12, R68, PT ;  /* 0x000000440c00720c */ /* 0x010fda0003f66270 */
[----:B-1-3--:R-:W-:Y:S05]  /*2ba0*/  @P3 BRA `(.L_x_15876) ;  /* 0x0000000400ac3947 */ /* 0x00afea0003800000 */
[--C-:B------:R-:W-:Y:S02]  /*2bb0*/  SHF.R.U32.HI R75, RZ, 0x8, R31.reuse ;  /* 0x00000008ff4b7819 */ /* 0x100fe4000001161f */
[----:B------:R-:W-:Y:S02]  /*2bc0*/  LOP3.LUT R12, R31, 0xff, RZ, 0xc0, !PT ;  /* 0x000000ff1f0c7812 */ /* 0x000fe400078ec0ff */
[----:B------:R-:W-:Y:S02]  /*2bd0*/  SHF.R.U32.HI R13, RZ, 0x18, R31 ;  /* 0x00000018ff0d7819 */ /* 0x000fe4000001161f */
[----:B------:R-:W-:Y:S02]  /*2be0*/  LOP3.LUT R15, R57, 0xff, RZ, 0xc0, !PT ;  /* 0x000000ff390f7812 */ /* 0x000fe400078ec0ff */
[--C-:B------:R-:W-:Y:S02]  /*2bf0*/  SHF.R.U32.HI R30, RZ, 0x18, R57.reuse ;  /* 0x00000018ff1e7819 */ /* 0x100fe40000011639 */
[----:B------:R-:W-:-:S02]  /*2c00*/  SHF.R.U32.HI R56, RZ, 0x8, R57 ;  /* 0x00000008ff387819 */ /* 0x000fc40000011639 */
[----:B------:R-:W-:Y:S01]  /*2c10*/  PRMT R13, R13, 0x654, R12 ;  /* 0x000006540d0d7816 */ /* 0x000fe2000000000c */
[----:B------:R-:W-:Y:S01]  /*2c20*/  IMAD.SHL.U32 R12, R75, 0x100, RZ ;  /* 0x000001004b0c7824 */ /* 0x000fe200078e00ff */
[----:B------:R-:W-:Y:S02]  /*2c30*/  SHF.R.U32.HI R76, RZ, 0x10, R31 ;  /* 0x00000010ff4c7819 */ /* 0x000fe4000001161f */
[----:B------:R-:W-:Y:S01]  /*2c40*/  PRMT R31, R30, 0x654, R15 ;  /* 0x000006541e1f7816 */ /* 0x000fe2000000000f */
[----:B------:R-:W-:Y:S01]  /*2c50*/  IMAD.MOV.U32 R15, RZ, RZ, R4 ;  /* 0x000000ffff0f7224 */ /* 0x000fe200078e0004 */
[----:B------:R-:W-:Y:S02]  /*2c60*/  SHF.R.U32.HI R71, RZ, 0x10, R57 ;  /* 0x00000010ff477819 */ /* 0x000fe40000011639 */
[----:B------:R-:W-:Y:S02]  /*2c70*/  SHF.L.U32 R30, R56, 0x8, RZ ;  /* 0x00000008381e7819 */ /* 0x000fe400000006ff */
        /* <DEDUP_REMOVED lines=94> */
.L_x_15876:
[----:B------:R-:W-:Y:S05]  /*3260*/  BSYNC B2 ;  /* 0x0000000000027941 */ /* 0x000fea0003800000 */
.L_x_15875:
[----:B------:R4:W-:Y:S02]  /*3270*/  ST.E.128 desc[UR40][R10.64], R4 ;  /* 0x000000040a007985 */ /* 0x0009e4000c101d28 */
.L_x_15874:
[----:B------:R-:W-:Y:S05]  /*3280*/  BSYNC B1 ;  /* 0x0000000000017941 */ /* 0x000fea0003800000 */
.L_x_15873:
[----:B------:R-:W-:-:S13]  /*3290*/  LOP3.LUT P3, RZ, R79, 0x1, RZ, 0xc0, !PT ;  /* 0x000000014fff7812 */ /* 0x000fda000786c0ff */
[----:B------:R-:W-:Y:S05]  /*32a0*/  @P3 BRA `(.L_x_15872) ;  /* 0x0000001c00483947 */ /* 0x000fea0003800000 */
[----:B----4-:R-:W4:Y:S04]  /*32b0*/  LDL R10, [R1+0x20] ;  /* 0x00002000010a7983 */ /* 0x010f280000100800 */
[----:B------:R-:W3:Y:S04]  /*32c0*/  LDL R7, [R1] ;  /* 0x0000000001077983 */ /* 0x000ee80000100800 */
[----:B------:R-:W2:Y:S04]  /*32d0*/  LDL R6, [R1+0x18] ;  /* 0x0000180001067983 */ /* 0x000ea80000100800 */
[----:B------:R-:W5:Y:S01]  /*32e0*/  LDL R12, [R1+0x1c] ;  /* 0x00001c00010c7983 */ /* 0x000f620000100800 */
[----:B------:R-:W-:Y:S01]  /*32f0*/  IMAD.MOV.U32 R5, RZ, RZ, 0x20 ;  /* 0x00000020ff057424 */ /* 0x000fe200078e00ff */
[----:B------:R-:W-:Y:S01]  /*3300*/  BSSY B1, `(.L_x_15877) ;  /* 0x0000073000017945 */ /* 0x000fe20003800000 */
[----:B------:R-:W-:-:S03]  /*3310*/  IMAD R4, R19, 0x2800, RZ ;  /* 0x0000280013047824 */ /* 0x000fc600078e02ff */
[----:B------:R-:W-:-:S04]  /*3320*/  SEL R5, R5, 0xffffffe0, !P1 ;  /* 0xffffffe005057807 */ /* 0x000fc80004800000 */
[----:B----4-:R-:W-:Y:S02]  /*3330*/  IADD3 R5, R5, R10, R4 ;  /* 0x0000000a05057210 */ /* 0x010fe40007ffe004 */
[----:B---3--:R-:W-:-:S03]  /*3340*/  IADD3 R10, P3, R7, R14, RZ ;  /* 0x0000000e070a7210 */ /* 0x008fc60007f7e0ff */
[----:B------:R-:W-:Y:S02]  /*3350*/  IMAD.IADD R4, R18, 0x1, R5 ;  /* 0x0000000112047824 */ /* 0x000fe400078e0205 */
[----:B--2---:R-:W-:-:S04]  /*3360*/  IMAD.X R11, R69, 0x1, R6, P3 ;  /* 0x00000001450b7824 */ /* 0x004fc800018e0606 */
[----:B------:R-:W2:Y:S01]  /*3370*/  LDS.128 R4, [R4+0xe000] ;  /* 0x00e0000004047984 */ /* 0x000ea20000000c00 */
[----:B-----5:R-:W-:-:S13]  /*3380*/  ISETP.GE.AND P3, PT, R12, R68, PT ;  /* 0x000000440c00720c */ /* 0x020fda0003f66270 */
[----:B------:R-:W-:Y:S05]  /*3390*/  @P3 BRA `(.L_x_15878) ;  /* 0x0000000400a43947 */ /* 0x000fea0003800000 */
[----:B------:R-:W-:Y:S02]  /*33a0*/  SHF.R.U32.HI R15, RZ, 0x8, R29 ;  /* 0x00000008ff0f7819 */ /* 0x000fe4000001161d */
[----:B-1----:R-:W-:Y:S02]  /*33b0*/  SHF.R.U32.HI R13, RZ, 0x8, R9 ;  /* 0x00000008ff0d7819 */ /* 0x002fe40000011609 */
[----:B------:R-:W-:Y:S02]  /*33c0*/  LOP3.LUT R12, R29, 0xff0000ff, RZ, 0xc0, !PT ;  /* 0xff0000ff1d0c7812 */ /* 0x000fe400078ec0ff */
[----:B------:R-:W-:Y:S01]  /*33d0*/  SHF.R.U32.HI R14, RZ, 0x10, R29 ;  /* 0x00000010ff0e7819 */ /* 0x000fe2000001161d */
[----:B------:R-:W-:Y:S01]  /*33e0*/  IMAD.SHL.U32 R13, R13, 0x100, RZ ;  /* 0x000001000d0d7824 */ /* 0x000fe200078e00ff */
[----:B------:R-:W-:Y:S02]  /*33f0*/  SHF.L.U32 R15, R15, 0x8, RZ ;  /* 0x000000080f0f7819 */ /* 0x000fe400000006ff */
[----:B------:R-:W-:-:S02]  /*3400*/  SHF.R.U32.HI R31, RZ, 0x18, R9 ;  /* 0x00000018ff1f7819 */ /* 0x000fc40000011609 */
[----:B------:R-:W-:Y:S02]  /*3410*/  LOP3.LUT R8, R9, 0xff, RZ, 0xc0, !PT ;  /* 0x000000ff09087812 */ /* 0x000fe400078ec0ff */
[----:B------:R-:W-:Y:S01]  /*3420*/  SHF.R.U32.HI R28, RZ, 0x10, R9 ;  /* 0x00000010ff1c7819 */ /* 0x000fe20000011609 */
[----:B--2---:R-:W-:Y:S01]  /*3430*/  IMAD.MOV.U32 R9, RZ, RZ, R4 ;  /* 0x000000ffff097224 */ /* 0x004fe200078e0004 */
[----:B------:R-:W-:Y:S01]  /*3440*/  LOP3.LUT R12, R12, 0xff00, R15, 0xf8, !PT ;  /* 0x0000ff000c0c7812 */ /* 0x000fe200078ef80f */
[----:B------:R-:W-:Y:S01]  /*3450*/  IMAD.U32 R15, R14, 0x10000, RZ ;  /* 0x000100000e0f7824 */ /* 0x000fe200078e00ff */
[----:B------:R-:W-:Y:S02]  /*3460*/  PRMT R8, R31, 0x654, R8 ;  /* 0x000006541f087816 */ /* 0x000fe40000000008 */
[----:B------:R-:W-:Y:S02]  /*3470*/  F2FP.F16.E4M3.UNPACK_B R4, R5 ;  /* 0x00000005ff04723e */ /* 0x000fe400020006ff */
[----:B------:R-:W-:-:S02]  /*3480*/  F2FP.F16.E4M3.UNPACK_B R14, R72.H1 ;  /* 0x00000048ff0e723e */ /* 0x000fc400030006ff */
        /* <DEDUP_REMOVED lines=9> */
[----:B------:R-:W-:Y:S02]  /*3520*/  HADD2.F32 R28, -RZ, R14.H1_H1 ;  /* 0x3000000eff1c7230 */ /* 0x000fe40000004100 */
[----:B------:R-:W-:Y:S01]  /*3530*/  FMUL.FTZ R57, R12, R31 ;  /* 0x0000001f0c397220 */ /* 0x000fe20000410000 */
[----:B------:R-:W-:Y:S01]  /*3540*/  HADD2.F32 R29, -RZ, R15.H0_H0 ;  /* 0x2000000fff1d7230 */ /* 0x000fe20000004100 */
[----:B------:R-:W-:Y:S01]  /*3550*/  F2FP.F16.E4M3.UNPACK_B R72, R72 ;  /* 0x00000048ff48723e */ /* 0x000fe200020006ff */
[--C-:B------:R-:W-:Y:S01]  /*3560*/  HADD2.F32 R14, -RZ, R5.reuse.H1_H1 ;  /* 0x30000005ff0e7230 */ /* 0x100fe20000004100 */
[----:B------:R-:W-:Y:S01]  /*3570*/  F2FP.F16.E4M3.UNPACK_B R70, R70 ;  /* 0x00000046ff46723e */ /* 0x000fe200020006ff */
[----:B------:R-:W-:-:S02]  /*3580*/  HADD2.F32 R13, -RZ, R5.H0_H0 ;  /* 0x20000005ff0d7230 */ /* 0x000fc40000004100 */
        /* <DEDUP_REMOVED lines=74> */
.L_x_15878:
[----:B------:R-:W-:Y:S05]  /*3a30*/  BSYNC B1 ;  /* 0x0000000000017941 */ /* 0x000fea0003800000 */
.L_x_15877:
[----:B--2---:R2:W-:Y:S01]  /*3a40*/  ST.E.128 desc[UR40][R10.64], R4 ;  /* 0x000000040a007985 */ /* 0x0045e2000c101d28 */
[----:B------:R-:W-:Y:S05]  /*3a50*/  BRA `(.L_x_15872) ;  /* 0x00000014005c7947 */ /* 0x000fea0003800000 */
.L_x_15865:
[----:B------:R-:W0:Y:S01]  /*3a60*/  S2R R7, SR_TID.X ;  /* 0x0000000000077919 */ /* 0x000e220000002100 */
[----:B------:R-:W-:Y:S01]  /*3a70*/  IMAD R65, R33, -0xa0, R2 ;  /* 0xffffff6021417824 */ /* 0x000fe200078e0202 */
[----:B------:R-:W-:Y:S02]  /*3a80*/  CS2R R30, SRZ ;  /* 0x00000000001e7805 */ /* 0x000fe4000001ff00 */
[----:B------:R-:W-:Y:S02]  /*3a90*/  CS2R R28, SRZ ;  /* 0x00000000001c7805 */ /* 0x000fe4000001ff00 */
[----:B------:R-:W-:Y:S01]  /*3aa0*/  VIMNMX R65, R65, 0xa0, PT ;  /* 0x000000a041417848 */ /* 0x000fe20003fe0100 */
[----:B0-----:R-:W-:-:S05]  /*3ab0*/  VIADD R7, R7, 0xffffff80 ;  /* 0xffffff8007077836 */ /* 0x001fca0000000000 */
[----:B------:R-:W-:-:S04]  /*3ac0*/  LEA.HI R7, R7, R7, RZ, 0x1 ;  /* 0x0000000707077211 */ /* 0x000fc800078f08ff */
[----:B------:R-:W-:-:S04]  /*3ad0*/  SHF.R.S32.HI R7, RZ, 0x1, R7 ;  /* 0x00000001ff077819 */ /* 0x000fc80000011407 */
[----:B------:R-:W-:-:S04]  /*3ae0*/  ISETP.GE.AND P3, PT, R7, R65, PT ;  /* 0x000000410700720c */ /* 0x000fc80003f66270 */
[----:B------:R-:W-:-:S13]  /*3af0*/  ISETP.GE.OR P4, PT, R16, R68, P3 ;  /* 0x000000441000720c */ /* 0x000fda0001f86670 */
[----:B------:R-:W0:Y:S01]  /*3b00*/  @!P4 LDC.64 R8, c[0x0][0x3e8] ;  /* 0x0000fa00ff08cb82 */ /* 0x000e220000000a00 */
[----:B------:R-:W-:-:S07]  /*3b10*/  @!P4 IMAD.MOV.U32 R5, RZ, RZ, R53 ;  /* 0x000000ffff05c224 */ /* 0x000fce00078e0035 */
[----:B------:R-:W1:Y:S01]  /*3b20*/  @!P4 LDC.64 R10, c[0x0][0x400] ;  /* 0x00010000ff0acb82 */ /* 0x000e620000000a00 */
[----:B0-----:R-:W-:Y:S01]  /*3b30*/  @!P4 IADD3 R8, P5, P6, R34, R8, R4 ;  /* 0x000000082208c210 */ /* 0x001fe20007ebe004 */
[----:B------:R-:W-:-:S03]  /*3b40*/  @!P4 IMAD.MOV.U32 R4, RZ, RZ, R40 ;  /* 0x000000ffff04c224 */ /* 0x000fc600078e0028 */
[----:B------:R-:W-:Y:S01]  /*3b50*/  @!P4 IADD3.X R9, R51, R9, R6, P5, P6 ;  /* 0x000000093309c210 */ /* 0x000fe20002fec406 */
[----:B------:R-:W-:Y:S02]  /*3b60*/  @!P4 IMAD R6, R49, R33, RZ ;  /* 0x000000213106c224 */ /* 0x000fe400078e02ff */
[----:B------:R-:W-:-:S04]  /*3b70*/  @!P4 IMAD.WIDE.U32 R4, R33, R42, R4 ;  /* 0x0000002a2104c225 */ /* 0x000fc800078e0004 */
[----:B------:R-:W-:Y:S01]  /*3b80*/  @!P4 IMAD R6, R15, R42, R6 ;  /* 0x0000002a0f06c224 */ /* 0x000fe200078e0206 */
[----:B-1----:R-:W-:-:S04]  /*3b90*/  @!P4 IADD3 R10, P5, R4, R10, RZ ;  /* 0x0000000a040ac210 */ /* 0x002fc80007fbe0ff */
[----:B------:R-:W-:Y:S02]  /*3ba0*/  @!P4 IADD3.X R11, R11, R6, R5, P5, !PT ;  /* 0x000000060b0bc210 */ /* 0x000fe40002ffe405 */
[----:B------:R-:W-:Y:S02]  /*3bb0*/  CS2R R4, SRZ ;  /* 0x0000000000047805 */ /* 0x000fe4000001ff00 */
[----:B------:R-:W-:Y:S01]  /*3bc0*/  CS2R R6, SRZ ;  /* 0x0000000000067805 */ /* 0x000fe2000001ff00 */
[----:B------:R-:W2:Y:S05]  /*3bd0*/  @!P4 LDG.E.128 R28, desc[UR40][R10.64] ;  /* 0x000000280a1cc981 */ /* 0x000eaa000c1e1d00 */
[----:B------:R-:W3:Y:S01]  /*3be0*/  @!P4 LDG.E.128 R4, desc[UR40][R8.64] ;  /* 0x000000280804c981 */ /* 0x000ee2000c1e1d00 */
[----:B------:R-:W-:-:S02]  /*3bf0*/  ISETP.NE.AND P4, PT, R157, 0x3, PT ;  /* 0x000000039d00780c */ /* 0x000fc40003f85270 */
[----:B------:R-:W-:Y:S01]  /*3c00*/  ISETP.GE.AND P5, PT, R16, R68, PT ;  /* 0x000000441000720c */ /* 0x000fe20003fa6270 */
[----:B--2---:R-:W-:Y:S02]  /*3c10*/  IMAD.MOV.U32 R72, RZ, RZ, R30 ;  /* 0x000000ffff487224 */ /* 0x004fe400078e001e */
[----:B------:R-:W-:Y:S02]  /*3c20*/  IMAD.MOV.U32 R75, RZ, RZ, R28 ;  /* 0x000000ffff4b7224 */ /* 0x000fe400078e001c */
[----:B---3--:R-:W-:Y:S01]  /*3c30*/  IMAD.MOV.U32 R74, RZ, RZ, R4 ;  /* 0x000000ffff4a7224 */ /* 0x008fe200078e0004 */
[----:B------:R-:W-:-:S05]  /*3c40*/  MOV R70, R6 ;  /* 0x0000000600467202 */ /* 0x000fca0000000f00 */
[----:B------:R-:W-:Y:S05]  /*3c50*/  @!P4 BRA `(.L_x_15879) ;  /* 0x000000000004c947 */ /* 0x000fea0003800000 */
[----:B------:R-:W-:Y:S01]  /*3c60*/  BPT.TRAP 0x1 ;  /* 0x000000040000795c */ /* 0x000fe20000300000 */
.L_x_15879:
[----:B------:R-:W2:Y:S01]  /*3c70*/  LDL R8, [R1+0x4] ;  /* 0x0000040001087983 */ /* 0x000ea20000100800 */
[----:B------:R-:W-:Y:S01]  /*3c80*/  IMAD R66, R19, 0x8, R18 ;  /* 0x0000000813427824 */ /* 0x000fe200078e0212 */
[----:B------:R-:W-:Y:S01]  /*3c90*/  BSSY B1, `(.L_x_15880) ;  /* 0x0000004000017945 */ /* 0x000fe20003800000 */
[----:B--2---:R-:W-:-:S04]  /*3ca0*/  SHF.L.U32 R67, R8, 0x1f, RZ ;  /* 0x0000001f08437819 */ /* 0x004fc800000006ff */
[----:B------:R-:W0:Y:S02]  /*3cb0*/  SYNCS.PHASECHK.TRANS64.TRYWAIT P6, [R66+URZ+0x13290], R67 ;  /* 0x01329043420075a7 */ /* 0x000e2400080c017f */
[----:B0-----:R-:W-:Y:S05]  /*3cc0*/  @!P6 BRA `(.L_x_15881) ;  /* 0x000001a800e0e947 */ /* 0x001fea0003800000 */
.L_x_16120:
[----:B------:R-:W-:Y:S05]  /*3cd0*/  BSYNC B1 ;  /* 0x0000000000017941 */ /* 0x000fea0003800000 */
.L_x_15880:
[----:B------:R-:W-:-:S03]  /*3ce0*/  UMOV UR4, 0xffffffff ;  /* 0xffffffff00047882 */ /* 0x000fc60000000000 */
[----:B------:R-:W-:Y:S05]  /*3cf0*/  BRA.DIV UR4, `(.L_x_15882) ;  /* 0x000001aa04e87947 */ /* 0x000fea000b800000 */
[----:B------:R1:W2:Y:S04]  /*3d00*/  SHFL.IDX PT, R69, R13, RZ, 0x1e1f ;  /* 0x001e1fff0d457589 */ /* 0x0002a800000e0000 */
[----:B------:R-:W3:Y:S02]  /*3d10*/  SHFL.IDX PT, R71, R71, RZ, 0x1e1f ;  /* 0x001e1fff47477589 */ /* 0x000ee400000e0000 */
.L_x_16124:
        /* <DEDUP_REMOVED lines=12> */
[----:B------:R-:W-:-:S04]  /*3de0*/  LEA.HI R9, R9, R8, RZ, 0x5 ;  /* 0x0000000809097211 */ /* 0x000fc800078f28ff */
[----:B------:R-:W-:-:S04]  /*3df0*/  SHF.R.S32.HI R9, RZ, 0x5, R9 ;  /* 0x00000005ff097819 */ /* 0x000fc80000011409 */
[----:B------:R-:W-:-:S05]  /*3e00*/  LEA.HI.SX32 R9, R44, R9, 0x1c ;  /* 0x000000092c097211 */ /* 0x000fca00078fe2ff */
[----:B------:R-:W-:Y:S02]  /*3e10*/  IMAD.SHL.U32 R68, R9, 0x10, RZ ;  /* 0x0000001009447824 */ /* 0x000fe400078e00ff */
[----:B------:R-:W-:-:S04]  /*3e20*/  IMAD R9, R19, 0x2800, R58 ;  /* 0x0000280013097824 */ /* 0x000fc800078e023a */
[----:B------:R-:W-:Y:S01]  /*3e30*/  IMAD.IADD R9, R18, 0x1, R9 ;  /* 0x0000000112097824 */ /* 0x000fe200078e0209 */
        /* <DEDUP_REMOVED lines=20> */
[----:B------:R-:W-:Y:S01]  /*3f80*/  SHF.R.U32.HI R77, RZ, 0x18, R29 ;  /* 0x00000018ff4d7819 */ /* 0x000fe2000001161d */
[----:B------:R-:W-:Y:S01]  /*3f90*/  IMAD.SHL.U32 R81, R81, 0x100, RZ ;  /* 0x0000010051517824 */ /* 0x000fe200078e00ff */
        /* <DEDUP_REMOVED lines=12> */
[----:B------:R-:W-:Y:S01]  /*4060*/  LOP3.LUT R77, R6, 0xff00, R77, 0xf8, !PT ;  /* 0x0000ff00064d7812 */ /* 0x000fe200078ef84d */
[----:B------:R-:W-:Y:S01]  /*4070*/  IMAD.U32 R82, R7, 0x10000, RZ ;  /* 0x0001000007527824 */ /* 0x000fe200078e00ff */
[----:B------:R-:W-:Y:S01]  /*4080*/  LOP3.LUT R6, R4, 0xff0000, R31, 0xf8, !PT ;  /* 0x00ff000004067812 */ /* 0x000fe200078ef81f */
[----:B------:R-:W-:Y:S01]  /*4090*/  IMAD.U32 R5, R5, 0x10000, RZ ;  /* 0x0001000005057824 */ /* 0x000fe200078e00ff */
[----:B------:R-:W-:-:S02]  /*40a0*/  SHF.L.U32 R4, R78, 0x10, RZ ;  /* 0x000000104e047819 */ /* 0x000fc400000006ff */
[----:B------:R-:W-:Y:S02]  /*40b0*/  LOP3.LUT R80, R30, 0xff00, R79, 0xf8, !PT ;  /* 0x0000ff001e507812 */ /* 0x000fe400078ef84f */
[----:B------:R-:W-:Y:S02]  /*40c0*/  F2FP.F16.E4M3.UNPACK_B R78, R75.H1 ;  /* 0x0000004bff4e723e */ /* 0x000fe400030006ff */
        /* <DEDUP_REMOVED lines=20> */
[----:B------:R-:W-:-:S02]  /*4210*/  F2FP.F16.E4M3.UNPACK_B R78, R74 ;  /* 0x0000004aff4e723e */ /* 0x000fc400020006ff */
[----:B------:R-:W-:Y:S02]  /*4220*/  F2FP.F16.E4M3.UNPACK_B R74, R28 ;  /* 0x0000001cff4a723e */ /* 0x000fe400020006ff */
[----:B------:R-:W-:Y:S01]  /*4230*/  LOP3.LUT R5, R81, 0xff0000, R82, 0xf8, !PT ;  /* 0x00ff000051057812 */ /* 0x000fe200078ef852 */
[-C--:B------:R-:W-:Y:S01]  /*4240*/  FMUL.FTZ R29, R31, R76.reuse ;  /* 0x0000004c1f1d7220 */ /* 0x080fe20000410000 */
[C---:B------:R-:W-:Y:S01]  /*4250*/  FMUL.FTZ R82, R30.reuse, R76 ;  /* 0x0000004c1e527220 */ /* 0x040fe20000410000 */
[----:B------:R-:W-:Y:S02]  /*4260*/  HADD2.F32 R81, -RZ, R80.H0_H0 ;  /* 0x20000050ff517230 */ /* 0x000fe40000004100 */
[----:B------:R-:W-:Y:S02]  /*4270*/  HADD2.F32 R76, -RZ, R75.H0_H0 ;  /* 0x2000004bff4c7230 */ /* 0x000fe40000004100 */
[----:B------:R-:W-:Y:S01]  /*4280*/  FFMA.FTZ R29, R30, R77, -R29 ;  /* 0x0000004d1e1d7223 */ /* 0x000fe2000001081d */
[----:B------:R-:W-:-:S02]  /*4290*/  HADD2.F32 R28, -RZ, R74.H0_H0 ;  /* 0x2000004aff1c7230 */ /* 0x000fc40000004100 */
[----:B------:R-:W-:Y:S01]  /*42a0*/  FFMA.FTZ R31, R31, R77, R82 ;  /* 0x0000004d1f1f7223 */ /* 0x000fe20000010052 */
[----:B------:R-:W-:Y:S02]  /*42b0*/  HADD2.F32 R79, -RZ, R78.H0_H0 ;  /* 0x2000004eff4f7230 */ /* 0x000fe40000004100 */
[-C--:B------:R-:W-:Y:S01]  /*42c0*/  FMUL.FTZ R83, R76, R81.reuse ;  /* 0x000000514c537220 */ /* 0x080fe20000410000 */
[----:B------:R-:W-:Y:S02]  /*42d0*/  HADD2.F32 R80, -RZ, R80.H1_H1 ;  /* 0x30000050ff507230 */ /* 0x000fe40000004100 */
[----:B------:R-:W-:Y:S01]  /*42e0*/  FMUL.FTZ R81, R28, R81 ;  /* 0x000000511c517220 */ /* 0x000fe20000410000 */
[----:B------:R-:W-:Y:S01]  /*42f0*/  HADD2.F32 R77, -RZ, R75.H1_H1 ;  /* 0x3000004bff4d7230 */ /* 0x000fe20000004100 */
[----:B------:R-:W-:Y:S01]  /*4300*/  F2FP.F16.E4M3.UNPACK_B R82, R72.H1 ;  /* 0x00000048ff52723e */ /* 0x000fe200030006ff */
[----:B------:R-:W-:Y:S02]  /*4310*/  HADD2.F32 R74, -RZ, R74.H1_H1 ;  /* 0x3000004aff4a7230 */ /* 0x000fe40000004100 */
[----:B------:R-:W-:Y:S01]  /*4320*/  FFMA.FTZ R30, R76, R79, R81 ;  /* 0x0000004f4c1e7223 */ /* 0x000fe20000010051 */
[----:B------:R-:W-:-:S02]  /*4330*/  HADD2.F32 R76, -RZ, R78.H1_H1 ;  /* 0x3000004eff4c7230 */ /* 0x000fc40000004100 */
[C---:B------:R-:W-:Y:S01]  /*4340*/  FMUL.FTZ R75, R77.reuse, R80 ;  /* 0x000000504d4b7220 */ /* 0x040fe20000410000 */
[----:B------:R-:W-:Y:S01]  /*4350*/  F2FP.F16.E4M3.UNPACK_B R78, R14.H1 ;  /* 0x0000000eff4e723e */ /* 0x000fe200030006ff */
[----:B------:R-:W-:Y:S01]  /*4360*/  FMUL.FTZ R80, R74, R80 ;  /* 0x000000504a507220 */ /* 0x000fe20000410000 */
[----:B------:R-:W-:Y:S01]  /*4370*/  FFMA.FTZ R28, R28, R79, -R83 ;  /* 0x0000004f1c1c7223 */ /* 0x000fe20000010853 */
        /* <DEDUP_REMOVED lines=28> */
[--C-:B------:R-:W-:Y:S01]  /*4540*/  HADD2.F32 R70, -RZ, R72.reuse.H0_H0 ;  /* 0x20000048ff467230 */ /* 0x100fe20000004100 */
[----:B------:R-:W-:Y:S01]  /*4550*/  F2FP.SATFINITE.E4M3.F32.PACK_AB_MERGE_C R12, R31, R12, RZ ;  /* 0x0000000c1f0c723e */ /* 0x000fe200048070ff */
[----:B------:R-:W-:Y:S01]  /*4560*/  HADD2.F32 R72, -RZ, R72.H1_H1 ;  /* 0x30000048ff487230 */ /* 0x000fe20000004100 */
[----:B------:R-:W-:Y:S01]  /*4570*/  F2FP.F16.E4M3.UNPACK_B R31, R13 ;  /* 0x0000000dff1f723e */ /* 0x000fe200020006ff */
[----:B------:R-:W-:-:S02]  /*4580*/  HADD2.F32 R79, -RZ, R76.H0_H0 ;  /* 0x2000004cff4f7230 */ /* 0x000fc40000004100 */
[-C--:B------:R-:W-:Y:S01]  /*4590*/  FMUL.FTZ R87, R70, R83.reuse ;  /* 0x0000005346577220 */ /* 0x080fe20000410000 */
[----:B------:R-:W-:Y:S02]  /*45a0*/  HADD2.F32 R10, -RZ, R10.H1_H1 ;  /* 0x3000000aff0a7230 */ /* 0x000fe40000004100 */
[----:B------:R-:W-:Y:S01]  /*45b0*/  FMUL.FTZ R83, R14, R83 ;  /* 0x000000530e537220 */ /* 0x000fe20000410000 */
[----:B------:R-:W-:Y:S01]  /*45c0*/  HADD2.F32 R81, -RZ, R76.H1_H1 ;  /* 0x3000004cff517230 */ /* 0x000fe20000004100 */
[----:B------:R-:W-:Y:S01]  /*45d0*/  F2FP.F16.E4M3.UNPACK_B R76, R7 ;  /* 0x00000007ff4c723e */ /* 0x000fe200020006ff */
[----:B------:R-:W-:Y:S01]  /*45e0*/  FMUL.FTZ R89, R72, R85 ;  /* 0x0000005548597220 */ /* 0x000fe20000410000 */
[----:B------:R-:W-:Y:S01]  /*45f0*/  F2FP.F16.E4M3.UNPACK_B R29, R9 ;  /* 0x00000009ff1d723e */ /* 0x000fe200020006ff */
[----:B------:R-:W-:Y:S01]  /*4600*/  FFMA.FTZ R87, R14, R79, -R87 ;  /* 0x0000004f0e577223 */ /* 0x000fe20000010857 */
[----:B------:R-:W-:Y:S01]  /*4610*/  F2FP.SATFINITE.E4M3.F32.PACK_AB_MERGE_C R91, R91, R74, RZ ;  /* 0x0000004a5b5b723e */ /* 0x000fe200048070ff */
[----:B------:R-:W-:Y:S01]  /*4620*/  FMUL.FTZ R85, R10, R85 ;  /* 0x000000550a557220 */ /* 0x000fe20000410000 */
[----:B------:R-:W-:Y:S01]  /*4630*/  FFMA.FTZ R14, R70, R79, R83 ;  /* 0x0000004f460e7223 */ /* 0x000fe20000010053 */
[----:B------:R-:W-:Y:S01]  /*4640*/  F2FP.SATFINITE.E4M3.F32.PACK_AB_MERGE_C R8, R75, R28, R8 ;  /* 0x0000001c4b08723e */ /* 0x000fe20004807008 */
[----:B------:R-:W-:Y:S01]  /*4650*/  HADD2.F32 R70, -RZ, R31.H0_H0 ;  /* 0x2000001fff467230 */ /* 0x000fe20000004100 */
[----:B------:R-:W-:Y:S01]  /*4660*/  F2FP.SATFINITE.E4M3.F32.PACK_AB_MERGE_C R12, R77, R30, R12 ;  /* 0x0000001e4d0c723e */ /* 0x000fe2000480700c */
[----:B------:R-:W-:Y:S01]  /*4670*/  HADD2.F32 R77, -RZ, R76.H0_H0 ;  /* 0x2000004cff4d7230 */ /* 0x000fe20000004100 */
[----:B------:R-:W-:Y:S01]  /*4680*/  F2FP.F16.E4M3.UNPACK_B R74, R6 ;  /* 0x00000006ff4a723e */ /* 0x000fe200020006ff */
[----:B------:R-:W-:-:S02]  /*4690*/  HADD2.F32 R28, -RZ, R29.H0_H0 ;  /* 0x2000001dff1c7230 */ /* 0x000fc40000004100 */
[----:B------:R-:W-:Y:S01]  /*46a0*/  FFMA.FTZ R85, R72, R81, R85 ;  /* 0x0000005148557223 */ /* 0x000fe20000010055 */
[----:B------:R-:W-:Y:S02]  /*46b0*/  HADD2.F32 R72, -RZ, R31.H1_H1 ;  /* 0x3000001fff487230 */ /* 0x000fe40000004100 */
        /* <DEDUP_REMOVED lines=8> */
[----:B------:R-:W-:-:S02]  /*4740*/  HADD2.F32 R75, -RZ, R74.H1_H1 ;  /* 0x3000004aff4b7230 */ /* 0x000fc40000004100 */
        /* <DEDUP_REMOVED lines=8> */
[----:B------:R-:W-:Y:S02]  /*47d0*/  HADD2.F32 R75, -RZ, R74.H0_H0 ;  /* 0x2000004aff4b7230 */ /* 0x000fe40000004100 */
[----:B------:R-:W-:Y:S01]  /*47e0*/  FFMA.FTZ R10, R10, R81, -R89 ;  /* 0x000000510a0a7223 */ /* 0x000fe20000010859 */
[----:B------:R-:W-:Y:S01]  /*47f0*/  HADD2.F32 R7, -RZ, R31.H0_H0 ;  /* 0x2000001fff077230 */ /* 0x000fe20000004100 */
[----:B------:R-:W-:Y:S01]  /*4800*/  F2FP.F16.E4M3.UNPACK_B R81, R5.H1 ;  /* 0x00000005ff51723e */ /* 0x000fe200030006ff */
[----:B------:R-:W-:-:S02]  /*4810*/  HADD2.F32 R72, -RZ, R13.H1_H1 ;  /* 0x3000000dff487230 */ /* 0x000fc40000004100 */
[CC--:B------:R-:W-:Y:S01]  /*4820*/  FMUL.FTZ R76, R70.reuse, R75.reuse ;  /* 0x0000004b464c7220 */ /* 0x0c0fe20000410000 */
[----:B------:R-:W-:Y:S02]  /*4830*/  HADD2.F32 R13, -RZ, R6.H0_H0 ;  /* 0x20000006ff0d7230 */ /* 0x000fe40000004100 */
[C---:B------:R-:W-:Y:S01]  /*4840*/  FMUL.FTZ R77, R7.reuse, R75 ;  /* 0x0000004b074d7220 */ /* 0x040fe20000410000 */
[----:B------:R-:W-:Y:S01]  /*4850*/  HADD2.F32 R31, -RZ, R31.H1_H1 ;  /* 0x3000001fff1f7230 */ /* 0x000fe20000004100 */
[----:B------:R-:W-:Y:S01]  /*4860*/  F2FP.F16.E4M3.UNPACK_B R80, R5 ;  /* 0x00000005ff50723e */ /* 0x000fe200020006ff */
[----:B------:R-:W-:Y:S01]  /*4870*/  HADD2.F32 R74, -RZ, R74.H1_H1 ;  /* 0x3000004aff4a7230 */ /* 0x000fe20000004100 */
[----:B------:R-:W-:Y:S01]  /*4880*/  F2FP.F16.E4M3.UNPACK_B R5, R4 ;  /* 0x00000004ff05723e */ /* 0x000fe200020006ff */
        /* <DEDUP_REMOVED lines=17> */
[----:B------:R-:W-:Y:S01]  /*49a0*/  F2FP.SATFINITE.E4M3.F32.PACK_AB_MERGE_C R10, R10, R87, R91 ;  /* 0x000000570a0a723e */ /* 0x000fe2000480705b */
[----:B------:R-:W-:Y:S01]  /*49b0*/  HADD2.F32 R72, -RZ, R11.H0_H0 ;  /* 0x2000000bff487230 */ /* 0x000fe20000004100 */
[----:B------:R-:W-:Y:S01]  /*49c0*/  F2FP.SATFINITE.E4M3.F32.PACK_AB_MERGE_C R84, R93, R84, RZ ;  /* 0x000000545d54723e */ /* 0x000fe200048070ff */
[----:B------:R-:W-:-:S02]  /*49d0*/  HADD2.F32 R79, -RZ, R77.H0_H0 ;  /* 0x2000004dff4f7230 */ /* 0x000fc40000004100 */
[-C--:B------:R-:W-:Y:S01]  /*49e0*/  FMUL.FTZ R87, R4, R83.reuse ;  /* 0x0000005304577220 */ /* 0x080fe20000410000 */
[----:B------:R-:W-:Y:S01]  /*49f0*/  HADD2.F32 R15, -RZ, R31.H0_H0 ;  /* 0x2000001fff0f7230 */ /* 0x000fe20000004100 */
[----:B------:R-:W-:Y:S01]  /*4a00*/  F2FP.SATFINITE.E4M3.F32.PACK_AB_MERGE_C R14, R85, R14, R84 ;  /* 0x0000000e550e723e */ /* 0x000fe20004807054 */
[C---:B------:R-:W-:Y:S01]  /*4a10*/  FMUL.FTZ R83, R72.reuse, R83 ;  /* 0x0000005348537220 */ /* 0x040fe20000410000 */
[-C--:B------:R-:W-:Y:S01]  /*4a20*/  FFMA.FTZ R87, R72, R79.reuse, -R87 ;  /* 0x0000004f48577223 */ /* 0x080fe20000010857 */
        /* <DEDUP_REMOVED lines=12> */
[----:B------:R-:W-:Y:S01]  /*4af0*/  HADD2.F32 R80, -RZ, R80.H1_H1 ;  /* 0x30000050ff507230 */ /* 0x000fe20000004100 */
[----:B------:R-:W-:Y:S01]  /*4b00*/  F2FP.SATFINITE.E4M3.F32.PACK_AB_MERGE_C R6, R13, R6, RZ ;  /* 0x000000060d06723e */ /* 0x000fe200048070ff */
[----:B------:R-:W-:Y:S01]  /*4b10*/  HADD2.F32 R4, -RZ, R77.H1_H1 ;  /* 0x3000004dff047230 */ /* 0x000fe20000004100 */
[----:B------:R-:W-:Y:S01]  /*4b20*/  F2FP.SATFINITE.E4M3.F32.PACK_AB_MERGE_C R7, R70, R7, RZ ;  /* 0x000000074607723e */ /* 0x000fe200048070ff */
[----:B------:R-:W-:-:S02]  /*4b30*/  HADD2.F32 R5, -RZ, R5.H1_H1 ;  /* 0x30000005ff057230 */ /* 0x000fc40000004100 */
[CC--:B------:R-:W-:Y:S01]  /*4b40*/  FMUL.FTZ R72, R74.reuse, R80.reuse ;  /* 0x000000504a487220 */ /* 0x0c0fe20000410000 */
        /* <DEDUP_REMOVED lines=9> */
[----:B------:R-:W-:Y:S02]  /*4be0*/  F2FP.SATFINITE.E4M3.F32.PACK_AB_MERGE_C R13, R30, R29, R7 ;  /* 0x0000001d1e0d723e */ /* 0x000fe40004807007 */
[----:B------:R-:W-:-:S07]  /*4bf0*/  F2FP.SATFINITE.E4M3.F32.PACK_AB_MERGE_C R15, R74, R85, R78 ;  /* 0x000000554a0f723e */ /* 0x000fce000480704e */
.L_x_15884:
[----:B------:R-:W-:Y:S05]  /*4c00*/  BSYNC B1 ;  /* 0x0000000000017941 */ /* 0x000fea0003800000 */
.L_x_15883:
[----:B--2---:R2:W-:Y:S01]  /*4c10*/  ST.E.128 desc[UR40][R56.64], R8 ;  /* 0x0000000838007985 */ /* 0x0045e2000c101d28 */
[----:B------:R-:W-:-:S13]  /*4c20*/  ISETP.GE.AND P3, PT, R68, R73, PT ;  /* 0x000000494400720c */ /* 0x000fda0003f66270 */
[----:B------:R-:W-:Y:S05]  /*4c30*/  @P3 BRA `(.L_x_15872) ;  /* 0x0000000000e43947 */ /* 0x000fea0003800000 */
[----:B------:R-:W-:-:S04]  /*4c40*/  IADD3 R4, P3, R71, R68, RZ ;  /* 0x0000004447047210 */ /* 0x000fc80007f7e0ff */
[----:B------:R-:W-:-:S05]  /*4c50*/  LEA.HI.X.SX32 R5, R68, R69, 0x1, P3 ;  /* 0x0000004544057211 */ /* 0x000fca00018f0eff */
[----:B-1----:R1:W-:Y:S01]  /*4c60*/  ST.E.128 desc[UR40][R4.64], R12 ;  /* 0x0000000c04007985 */ /* 0x0023e2000c101d28 */
[----:B------:R-:W-:Y:S05]  /*4c70*/  BRA `(.L_x_15872) ;  /* 0x0000000000d47947 */ /* 0x000fea0003800000 */
.L_x_15864:
[----:B------:R-:W-:-:S13]  /*4c80*/  ISETP.NE.AND P4, PT, R157, 0x3, PT ;  /* 0x000000039d00780c */ /* 0x000fda0003f85270 */
[----:B------:R-:W-:Y:S05]  /*4c90*/  @!P4 BRA `(.L_x_15885) ;  /* 0x000000000004c947 */ /* 0x000fea0003800000 */
[----:B------:R-:W-:Y:S01]  /*4ca0*/  BPT.TRAP 0x1 ;  /* 0x000000040000795c */ /* 0x000fe20000300000 */
.L_x_15885:
[----:B------:R-:W2:Y:S01]  /*4cb0*/  LDL R4, [R1+0x4] ;  /* 0x0000040001047983 */ /* 0x000ea20000100800 */
[----:B------:R-:W-:Y:S01]  /*4cc0*/  IMAD R66, R19, 0x8, R18 ;  /* 0x0000000813427824 */ /* 0x000fe200078e0212 */
[----:B------:R-:W-:Y:S01]  /*4cd0*/  BSSY B1, `(.L_x_15886) ;  /* 0x0000005000017945 */ /* 0x000fe20003800000 */
[----:B------:R-:W-:Y:S02]  /*4ce0*/  SHF.R.S32.HI R63, RZ, 0x1f, R61 ;  /* 0x0000001fff3f7819 */ /* 0x000fe4000001143d */
[----:B--2---:R-:W-:-:S04]  /*4cf0*/  SHF.L.U32 R67, R4, 0x1f, RZ ;  /* 0x0000001f04437819 */ /* 0x004fc800000006ff */
[----:B------:R-:W0:Y:S02]  /*4d00*/  SYNCS.PHASECHK.TRANS64.TRYWAIT P3, [R66+URZ+0x13290], R67 ;  /* 0x01329043420075a7 */ /* 0x000e24000806017f */
[----:B0-----:R-:W-:Y:S05]  /*4d10*/  @!P3 BRA `(.L_x_15887) ;  /* 0x0000019c0028b947 */ /* 0x001fea0003800000 */
.L_x_16125:
[----:B------:R-:W-:Y:S05]  /*4d20*/  BSYNC B1 ;  /* 0x0000000000017941 */ /* 0x000fea0003800000 */
.L_x_15886:
        /* <DEDUP_REMOVED lines=28> */
.L_x_16129:
[----:B------:R-:W-:Y:S05]  /*4ef0*/  @!P3 BRA `(.L_x_15872) ;  /* 0x000000000034b947 */ /* 0x000fea0003800000 */
[----:B------:R-:W4:Y:S01]  /*4f00*/  LDL R6, [R1] ;  /* 0x0000000001067983 */ /* 0x000f220000100800 */
[----:B------:R-:W-:-:S03]  /*4f10*/  ULDC UR4, c[0x0][0x2f4] ;  /* 0x0000bd0000047ab9 */ /* 0x000fc60000000800 */
[----:B-1----:R-:W5:Y:S01]  /*4f20*/  LDL R4, [R1+0x18] ;  /* 0x0000180001047983 */ /* 0x002f620000100800 */
[----:B------:R-:W-:-:S13]  /*4f30*/  ISETP.GE.AND P3, PT, R16, UR4, PT ;  /* 0x0000000410007c0c */ /* 0x000fda000bf66270 */
[----:B---3--:R-:W-:-:S05]  /*4f40*/  @!P3 IADD3 R10, P5, R16, R14, RZ ;  /* 0x0000000e100ab210 */ /* 0x008fca0007fbe0ff */
[----:B--2---:R-:W-:Y:S01]  /*4f50*/  @!P3 IMAD.X R11, R5, 0x1, R17, P5 ;  /* 0x00000001050bb824 */ /* 0x004fe200028e0611 */
[----:B----4-:R-:W-:-:S13]  /*4f60*/  ISETP.GE.AND P5, PT, R6, UR4, PT ;  /* 0x0000000406007c0c */ /* 0x010fda000bfa6270 */
[----:B------:R-:W-:-:S04]  /*4f70*/  @!P5 IADD3 R8, P6, R6, R14, RZ ;  /* 0x0000000e0608d210 */ /* 0x000fc80007fde0ff */
[----:B-----5:R-:W-:Y:S02]  /*4f80*/  @!P5 IADD3.X R9, R5, R4, RZ, P6, !PT ;  /* 0x000000040509d210 */ /* 0x020fe400037fe4ff */
[----:B------:R-:W1:Y:S04]  /*4f90*/  @!P3 LDS.128 R4, [R62+0xe000] ;  /* 0x00e000003e04b984 */ /* 0x000e680000000c00 */
[----:B-1----:R-:W-:Y:S04]  /*4fa0*/  @!P3 ST.E.128 desc[UR40][R10.64], R4 ;  /* 0x000000040a00b985 */ /* 0x002fe8000c101d28 */
[----:B------:R-:W1:Y:S04]  /*4fb0*/  @!P5 LDS.128 R4, [R59+0xe000] ;  /* 0x00e000003b04d984 */ /* 0x000e680000000c00 */
[----:B-1----:R4:W-:Y:S02]  /*4fc0*/  @!P5 ST.E.128 desc[UR40][R8.64], R4 ;  /* 0x000000040800d985 */ /* 0x0029e4000c101d28 */
.L_x_15872:
[----:B------:R-:W-:Y:S05]  /*4fd0*/  BSYNC B0 ;  /* 0x0000000000007941 */ /* 0x000fea0003800000 */
.L_x_15863:
        /* <DEDUP_REMOVED lines=16> */
.L_x_15890:
[----:B------:R-:W-:Y:S05]  /*50e0*/  BSYNC B0 ;  /* 0x0000000000007941 */ /* 0x000fea0003800000 */
.L_x_15889:
[----:B------:R-:W1:Y:S01]  /*50f0*/  SYNCS.PHASECHK.TRANS64.TRYWAIT P4, [R66+URZ+0x132b0], R67 ;  /* 0x0132b043420075a7 */ /* 0x000e62000808017f */
[----:B------:R-:W-:Y:S04]  /*5100*/  BSSY B0, `(.L_x_15891) ;  /* 0x0000002000007945 */ /* 0x000fe80003800000 */
[----:B-1----:R-:W-:Y:S05]  /*5110*/  @!P4 BRA `(.L_x_15892) ;  /* 0x000001980080c947 */ /* 0x002fea0003800000 */
.L_x_16130:
[----:B------:R-:W-:Y:S05]  /*5120*/  BSYNC B0 ;  /* 0x0000000000007941 */ /* 0x000fea0003800000 */
.L_x_15891:
        /* <DEDUP_REMOVED lines=18> */
[----:B------:R-:W-:Y:S01]  /*5250*/  IADD3.X R5, R5, UR7, RZ, P4, !PT ;  /* 0x0000000705057c10 */ /* 0x000fe2000a7fe4ff */
[----:B------:R2:W4:Y:S01]  /*5260*/  SHFL.IDX PT, R9, R4, RZ, 0x1e1f ;  /* 0x001e1fff04097589 */ /* 0x00052200000e0000 */
[----:B------:R-:W-:-:S04]  /*5270*/  LEA.HI R8, R8, R8, RZ, 0x1 ;  /* 0x0000000808087211 */ /* 0x000fc800078f08ff */
[----:B------:R-:W-:Y:S01]  /*5280*/  SHF.R.S32.HI R8, RZ, 0x1, R8 ;  /* 0x00000001ff087819 */ /* 0x000fe20000011408 */
[----:B------:R-:W0:Y:S03]  /*5290*/  SHFL.IDX PT, R5, R5, RZ, 0x1e1f ;  /* 0x001e1fff05057589 */ /* 0x000e2600000e0000 */
[----:B------:R-:W-:-:S13]  /*52a0*/  ISETP.GT.AND P4, PT, R65, R8, PT ;  /* 0x000000084100720c */ /* 0x000fda0003f84270 */
[----:B--2-4-:R-:W-:Y:S05]  /*52b0*/  @!P4 BRA `(.L_x_15894) ;  /* 0x000000000034c947 */ /* 0x014fea0003800000 */
[----:B------:R-:W2:Y:S01]  /*52c0*/  LDL R8, [R1] ;  /* 0x0000000001087983 */ /* 0x000ea20000100800 */
[----:B------:R-:W-:-:S03]  /*52d0*/  ULDC UR4, c[0x0][0x2f4] ;  /* 0x0000bd0000047ab9 */ /* 0x000fc60000000800 */
[----:B------:R-:W4:Y:S01]  /*52e0*/  LDL R12, [R1+0x18] ;  /* 0x00001800010c7983 */ /* 0x000f220000100800 */
[----:B------:R-:W-:-:S13]  /*52f0*/  ISETP.GE.AND P4, PT, R16, UR4, PT ;  /* 0x0000000410007c0c */ /* 0x000fda000bf86270 */
[----:B------:R-:W-:-:S05]  /*5300*/  @!P4 IADD3 R10, P5, R16, R9, RZ ;  /* 0x00000009100ac210 */ /* 0x000fca0007fbe0ff */
[----:B0-----:R-:W-:Y:S01]  /*5310*/  @!P4 IMAD.X R11, R5, 0x1, R17, P5 ;  /* 0x00000001050bc824 */ /* 0x001fe200028e0611 */
[----:B--2---:R-:W-:-:S13]  /*5320*/  ISETP.GE.AND P5, PT, R8, UR4, PT ;  /* 0x0000000408007c0c */ /* 0x004fda000bfa6270 */
[----:B------:R-:W-:-:S05]  /*5330*/  @!P5 IADD3 R8, P6, R8, R9, RZ ;  /* 0x000000090808d210 */ /* 0x000fca0007fde0ff */
[----:B----4-:R-:W-:Y:S02]  /*5340*/  @!P5 IMAD.X R9, R5, 0x1, R12, P6 ;  /* 0x000000010509d824 */ /* 0x010fe400030e060c */
[----:B------:R-:W0:Y:S04]  /*5350*/  @!P4 LDS.128 R4, [R62+0x6000] ;  /* 0x006000003e04c984 */ /* 0x000e280000000c00 */
[----:B0-----:R-:W-:Y:S04]  /*5360*/  @!P4 ST.E.128 desc[UR40][R10.64], R4 ;  /* 0x000000040a00c985 */ /* 0x001fe8000c101d28 */
[----:B------:R-:W0:Y:S04]  /*5370*/  @!P5 LDS.128 R4, [R59+0x6000] ;  /* 0x006000003b04d984 */ /* 0x000e280000000c00 */
[----:B0-----:R2:W-:Y:S02]  /*5380*/  @!P5 ST.E.128 desc[UR40][R8.64], R4 ;  /* 0x000000040800d985 */ /* 0x0015e4000c101d28 */
.L_x_15894:
[----:B------:R-:W-:Y:S05]  /*5390*/  BSYNC B0 ;  /* 0x0000000000007941 */ /* 0x000fea0003800000 */
.L_x_15893:
[----:B0-2---:R-:W2:Y:S01]  /*53a0*/  LDL.LU R5, [R1+0x4] ;  /* 0x0000040001057983 */ /* 0x005ea20000300800 */
[----:B------:R-:W-:Y:S01]  /*53b0*/  IADD3 R19, R19, 0x1, RZ ;  /* 0x0000000113137810 */ /* 0x000fe20007ffe0ff */
[----:B-1----:R-:W-:Y:S01]  /*53c0*/  @!P3 VIADD R66, R66, 0x132c0 ;  /* 0x000132c04242b836 */ /* 0x002fe20000000000 */
        /* <DEDUP_REMOVED lines=16> */
.L_x_15858:
[----:B------:R-:W2:Y:S01]  /*54d0*/  LDL R4, [R1+0x30] ;  /* 0x0000300001047983 */ /* 0x000ea20000100800 */
[----:B------:R-:W4:Y:S01]  /*54e0*/  LDC R0, c[0x0][0x448] ;  /* 0x00011200ff007b82 */ /* 0x000f220000000800 */
[----:B------:R-:W-:Y:S01]  /*54f0*/  BSSY B0, `(.L_x_15896) ;  /* 0x0000011000007945 */ /* 0x000fe20003800000 */
[----:B------:R-:W-:Y:S01]  /*5500*/  IMAD.MOV.U32 R104, RZ, RZ, RZ ;  /* 0x000000ffff687224 */ /* 0x000fe200078e00ff */
[----:B----4-:R-:W-:-:S13]  /*5510*/  ISETP.NE.AND P0, PT, R0, 0x1, PT ;  /* 0x000000010000780c */ /* 0x010fda0003f05270 */
[----:B------:R-:W4:Y:S08]  /*5520*/  @P0 LDC R0, c[0x0][0x44c] ;  /* 0x00011300ff000b82 */ /* 0x000f300000000800 */
[----:B-1----:R-:W1:Y:S01]  /*5530*/  @P0 LDC R5, c[0x0][0x450] ;  /* 0x00011400ff050b82 */ /* 0x002e620000000800 */
[----:B--2---:R-:W-:-:S04]  /*5540*/  VIADD R3, R4, 0xbf ;  /* 0x000000bf04037836 */ /* 0x004fc80000000000 */
[----:B----4-:R-:W-:-:S05]  /*5550*/  @P0 IMAD.HI.U32 R0, R3, R0, RZ ;  /* 0x0000000003000227 */ /* 0x010fca00078e00ff */
[----:B-1----:R-:W-:-:S05]  /*5560*/  @P0 SHF.R.U32.HI R3, RZ, R5, R0 ;  /* 0x00000005ff030219 */ /* 0x002fca0000011600 */
[----:B------:R-:W-:-:S04]  /*5570*/  IMAD.IADD R3, R26, 0x1, R3 ;  /* 0x000000011a037824 */ /* 0x000fc800078e0203 */
[----:B------:R-:W-:-:S05]  /*5580*/  IMAD.HI R3, R3, 0x66666667, RZ ;  /* 0x6666666703037827 */ /* 0x000fca00078e02ff */
[----:B------:R-:W-:-:S04]  /*5590*/  SHF.R.U32.HI R0, RZ, 0x1f, R3 ;  /* 0x0000001fff007819 */ /* 0x000fc80000011603 */
[----:B------:R-:W-:-:S04]  /*55a0*/  LEA.HI.SX32 R0, R3, R0, 0x1a ;  /* 0x0000000003007211 */ /* 0x000fc800078fd2ff */
[----:B------:R-:W-:-:S04]  /*55b0*/  VIMNMX R27, R27, R0, PT ;  /* 0x000000001b1b7248 */ /* 0x000fc80003fe0100 */
[----:B------:R-:W-:Y:S01]  /*55c0*/  ISETP.GE.AND P0, PT, R27, 0x1, PT ;  /* 0x000000011b00780c */ /* 0x000fe20003f06270 */
[----:B------:R-:W-:-:S12]  /*55d0*/  @P3 BRA `(.L_x_15897) ;  /* 0x0000000000083947 */ /* 0x000fd80003800000 */
[----:B------:R-:W1:Y:S02]  /*55e0*/  FENCE.VIEW.ASYNC.G ;  /* 0x00000000000073c6 */ /* 0x000e640000000100 */
[----:B-1----:R-:W-:Y:S06]  /*55f0*/  BAR.ARV 0xc, 0x200 ;  /* 0x0308000000007b1d */ /* 0x002fec0000002000 */
.L_x_15897:
[----:B------:R-:W-:Y:S05]  /*5600*/  BSYNC B0 ;  /* 0x0000000000007941 */ /* 0x000fea0003800000 */
.L_x_15896:
[----:B------:R-:W-:Y:S04]  /*5610*/  BSSY B0, `(.L_x_15898) ;  /* 0x0000021000007945 */ /* 0x000fe80003800000 */
[----:B------:R-:W-:Y:S05]  /*5620*/  @!P0 BRA `(.L_x_15899) ;  /* 0x00000000007c8947 */ /* 0x000fea0003800000 */
[----:B------:R-:W2:Y:S01]  /*5630*/  LDL R0, [R1+0x58] ;  /* 0x0000580001007983 */ /* 0x000ea20000100800 */
[----:B------:R-:W-:Y:S01]  /*5640*/  ULDC UR4, c[0x0][0x9f0] ;  /* 0x00027c0000047ab9 */ /* 0x000fe20000000800 */
[----:B--2---:R-:W-:-:S04]  /*5650*/  ISETP.NE.AND P0, PT, R0, RZ, PT ;  /* 0x000000ff0000720c */ /* 0x004fc80003f05270 */
[----:B------:R-:W-:-:S04]  /*5660*/  SEL R6, R0, UR4, P0 ;  /* 0x0000000400067c07 */ /* 0x000fc80008000000 */
[-C--:B------:R-:W-:Y:S02]  /*5670*/  IABS R5, R6.reuse ;  /* 0x0000000600057213 */ /* 0x080fe40000000000 */
        /* <DEDUP_REMOVED lines=8> */
[----:B------:R1:W2:Y:S01]  /*5700*/  F2I.FTZ.U32.TRUNC.NTZ R3, R2 ;  /* 0x0000000200037305 */ /* 0x0002a2000021f000 */
[----:B------:R-:W-:Y:S01]  /*5710*/  ISETP.GE.AND P2, PT, R0, RZ, PT ;  /* 0x000000ff0000720c */ /* 0x000fe20003f46270 */
[----:B-1----:R-:W-:Y:S02]  /*5720*/  IMAD.MOV.U32 R2, RZ, RZ, RZ ;  /* 0x000000ffff027224 */ /* 0x002fe400078e00ff */
        /* <DEDUP_REMOVED lines=15> */
.L_x_15899:
[----:B------:R-:W-:Y:S05]  /*5820*/  BSYNC B0 ;  /* 0x0000000000007941 */ /* 0x000fea0003800000 */
.L_x_15898:
[----:B------:R-:W2:Y:S01]  /*5830*/  LDL R0, [R1+0x6c] ;  /* 0x00006c0001007983 */ /* 0x000ea20000100800 */
[----:B------:R-:W-:Y:S02]  /*5840*/  PLOP3.LUT P0, PT, PT, PT, PT, 0x80, 0x0 ;  /* 0x000000000000781c */ /* 0x000fe40003f0f070 */
[----:B0-----:R-:W-:Y:S01]  /*5850*/  CS2R R12, SRZ ;  /* 0x00000000000c7805 */ /* 0x001fe2000001ff00 */
[----:B------:R-:W-:Y:S01]  /*5860*/  IMAD.MOV.U32 R60, RZ, RZ, RZ ;  /* 0x000000ffff3c7224 */ /* 0x000fe200078e00ff */
[----:B------:R-:W-:Y:S02]  /*5870*/  MOV R11, RZ ;  /* 0x000000ff000b7202 */ /* 0x000fe40000000f00 */
[----:B------:R-:W-:Y:S02]  /*5880*/  CS2R R4, SRZ ;  /* 0x0000000000047805 */ /* 0x000fe4000001ff00 */
[----:B------:R-:W-:Y:S01]  /*5890*/  CS2R R28, SRZ ;  /* 0x00000000001c7805 */ /* 0x000fe2000001ff00 */
[----:B------:R-:W-:Y:S01]  /*58a0*/  IMAD.MOV.U32 R6, RZ, RZ, RZ ;  /* 0x000000ffff067224 */ /* 0x000fe200078e00ff */
[----:B------:R-:W-:-:S02]  /*58b0*/  CS2R R30, SRZ ;  /* 0x00000000001e7805 */ /* 0x000fc4000001ff00 */
[----:B---3--:R-:W-:Y:S02]  /*58c0*/  CS2R R14, SRZ ;  /* 0x00000000000e7805 */ /* 0x008fe4000001ff00 */
        /* <DEDUP_REMOVED lines=29> */
[----:B------:R-:W-:-:S05]  /*5aa0*/  IMAD R3, R3, -0x3, R0 ;  /* 0xfffffffd03037824 */ /* 0x000fca00078e0200 */
[----:B------:R-:W-:-:S04]  /*5ab0*/  LEA R3, R3, R26, 0xc ;  /* 0x0000001a03037211 */ /* 0x000fc800078e60ff */
        /* <DEDUP_REMOVED lines=19> */
.L_x_15902:
[----:B------:R-:W-:Y:S05]  /*5bf0*/  BSYNC B6 ;  /* 0x0000000000067941 */ /* 0x000fea0003800000 */
.L_x_15901:
        /* <DEDUP_REMOVED lines=15> */
[C---:B------:R-:W-:Y:S02]  /*5cf0*/  @P1 IMAD R9, R20.reuse, R9, R2 ;  /* 0x0000000914091224 */ /* 0x040fe400078e0202 */
[----:B------:R-:W-:-:S04]  /*5d00*/  @P0 IMAD.WIDE.U32 R2, R20, R6, RZ ;  /* 0x0000000614020225 */ /* 0x000fc800078e00ff */
[----:B------:R-:W-:-:S04]  /*5d10*/  @P1 IMAD.WIDE.U32 R4, R20, R8, RZ ;  /* 0x0000000814041225 */ /* 0x000fc800078e00ff */
[----:B------:R-:W-:Y:S02]  /*5d20*/  @P0 IMAD.IADD R3, R3, 0x1, R7 ;  /* 0x0000000103030824 */ /* 0x000fe400078e0207 */
[----:B------:R-:W-:Y:S02]  /*5d30*/  @P1 IMAD.IADD R5, R5, 0x1, R9 ;  /* 0x0000000105051824 */ /* 0x000fe400078e0209 */
[----:B-1----:R-:W-:-:S04]  /*5d40*/  @P0 IMAD.WIDE.U32 R2, R23, R10, R2 ;  /* 0x0000000a17020225 */ /* 0x002fc800078e0002 */
[C---:B----4-:R-:W-:Y:S01]  /*5d50*/  @P1 IMAD.WIDE.U32 R6, R23.reuse, R12, R4 ;  /* 0x0000000c17061225 */ /* 0x050fe200078e0004 */
[----:B------:R-:W-:Y:S01]  /*5d60*/  @P0 LEA R4, P2, R2, UR4, 0x2 ;  /* 0x0000000402040c11 */ /* 0x000fe2000f8410ff */
[----:B------:R-:W-:Y:S02]  /*5d70*/  ULDC UR4, c[0x0][0x3f4] ;  /* 0x0000fd0000047ab9 */ /* 0x000fe40000000800 */
[C---:B------:R-:W-:Y:S01]  /*5d80*/  @P0 IMAD R5, R23.reuse, R11, R3 ;  /* 0x0000000b17050224 */ /* 0x040fe200078e0203 */
[----:B------:R-:W-:Y:S01]  /*5d90*/  @P1 LEA R8, P3, R6, UR6, 0x2 ;  /* 0x0000000606081c11 */ /* 0x000fe2000f8610ff */
[----:B------:R-:W-:Y:S02]  /*5da0*/  @P1 IMAD R3, R23, R13, R7 ;  /* 0x0000000d17031224 */ /* 0x000fe400078e0207 */
        /* <DEDUP_REMOVED lines=21> */
.L_x_15906:
[----:B-1----:R1:W2:Y:S02]  /*5f00*/  SYNCS.PHASECHK.TRANS64.TRYWAIT P0, [R18+URZ+0x13200], R3 ;  /* 0x01320003120075a7 */ /* 0x0022a4000800017f */
[----:B--2---:R-:W-:Y:S05]  /*5f10*/  @!P0 NANOSLEEP.SYNCS 0x989680 ;  /* 0x009896800000895d */ /* 0x004fea0003900000 */
[----:B------:R-:W2:Y:S02]  /*5f20*/  @!P0 SYNCS.PHASECHK.TRANS64 P0, [R18+URZ+0x13200], R3 ;  /* 0x01320003120085a7 */ /* 0x000ea4000800007f */
[----:B--2---:R-:W-:Y:S05]  /*5f30*/  @!P0 BRA `(.L_x_15906) ;  /* 0xfffffffc00f08947 */ /* 0x004fea000383ffff */
.L_x_15905:
[----:B------:R-:W-:Y:S05]  /*5f40*/  BSYNC B0 ;  /* 0x0000000000007941 */ /* 0x000fea0003800000 */
.L_x_15904:
[----:B------:R-:W-:Y:S05]  /*5f50*/  BRA `(.L_x_15907) ;  /* 0x0000002c00107947 */ /* 0x000fea0003800000 */
.L_x_15903:
        /* <DEDUP_REMOVED lines=9> */
[----:B------:R-:W-:-:S03]  /*5ff0*/  IMAD.WIDE.U32 R30, R24, UR4, RZ ;  /* 0x00000004181e7c25 */ /* 0x000fc6000f8e00ff */
[----:B------:R-:W-:Y:S01]  /*6000*/  IADD3 R33, R5, R27, RZ ;  /* 0x0000001b05217210 */ /* 0x000fe20007ffe0ff */
[----:B------:R-:W-:-:S04]  /*6010*/  IMAD R3, R24, UR5, R3 ;  /* 0x0000000518037c24 */ /* 0x000fc8000f8e0203 */
        /* <DEDUP_REMOVED lines=18> */
.L_x_15909:
[----:B------:R-:W-:Y:S05]  /*6140*/  BSYNC B6 ;  /* 0x0000000000067941 */ /* 0x000fea0003800000 */
.L_x_15908:
[----:B------:R-:W0:Y:S01]  /*6150*/  S2R R20, SR_TID.X ;  /* 0x0000000000147919 */ /* 0x000e220000002100 */
[----:B------:R-:W-:Y:S01]  /*6160*/  ULDC.U8 UR4, c[0x0][0x410] ;  /* 0x0001040000047ab9 */ /* 0x000fe20000000000 */
[----:B0-----:R-:W-:Y:S02]  /*6170*/  VIADD R21, R20, 0xffffff80 ;  /* 0xffffff8014157836 */ /* 0x001fe40000000000 */
[----:B------:R-:W2:Y:S01]  /*6180*/  LDL R20, [R1+0x30] ;  /* 0x0000300001147983 */ /* 0x000ea20000100800 */
[----:B------:R-:W-:Y:S01]  /*6190*/  ISETP.NE.AND P0, PT, RZ, UR4, PT ;  /* 0x00000004ff007c0c */ /* 0x000fe2000bf05270 */
[----:B------:R-:W-:Y:S01]  /*61a0*/  BSSY B0, `(.L_x_15910) ;  /* 0x0000297000007945 */ /* 0x000fe20003800000 */
[----:B------:R-:W-:-:S04]  /*61b0*/  LEA.HI R32, R21, R21, RZ, 0x1 ;  /* 0x0000001515207211 */ /* 0x000fc800078f08ff */
[----:B------:R-:W-:-:S05]  /*61c0*/  SHF.R.S32.HI R32, RZ, 0x1, R32 ;  /* 0x00000001ff207819 */ /* 0x000fca0000011420 */
[----:B--2---:R-:W-:Y:S02]  /*61d0*/  IMAD.IADD R10, R32, 0x1, R20 ;  /* 0x00000001200a7824 */ /* 0x004fe400078e0214 */
[----:B------:R-:W-:Y:S05]  /*61e0*/  @!P0 BRA `(.L_x_15911) ;  /* 0x00000014003c8947 */ /* 0x000fea0003800000 */
[----:B------:R-:W0:Y:S01]  /*61f0*/  LDC R24, c[0x0][0x448] ;  /* 0x00011200ff187b82 */ /* 0x000e220000000800 */
[----:B------:R-:W-:Y:S01]  /*6200*/  IMAD.MOV.U32 R11, RZ, RZ, R10 ;  /* 0x000000ffff0b7224 */ /* 0x000fe200078e000a */
[----:B------:R-:W-:Y:S01]  /*6210*/  MOV R9, R33 ;  /* 0x0000002100097202 */ /* 0x000fe20000000f00 */
        /* <DEDUP_REMOVED lines=28> */
[----:B------:R0:W4:Y:S02]  /*63e0*/  SHFL.IDX PT, R14, R5, RZ, 0x1e1f ;  /* 0x001e1fff050e7589 */ /* 0x00012400000e0000 */
.L_x_16136:
        /* <DEDUP_REMOVED lines=14> */
[----:B------:R-:W2:Y:S01]  /*64d0*/  LDL.64 R30, [R1+0x8] ;  /* 0x00000800011e7983 */ /* 0x000ea20000100a00 */
[----:B------:R-:W-:-:S03]  /*64e0*/  ULDC UR4, c[0x0][0x3f4] ;  /* 0x0000fd0000047ab9 */ /* 0x000fc60000000800 */
[----:B------:R-:W3:Y:S01]  /*64f0*/  LDL R15, [R1+0x1c] ;  /* 0x00001c00010f7983 */ /* 0x000ee20000100800 */
[----:B------:R-:W-:Y:S02]  /*6500*/  CS2R R10, SRZ ;  /* 0x00000000000a7805 */ /* 0x000fe4000001ff00 */
[----:B------:R-:W-:Y:S02]  /*6510*/  CS2R R20, SRZ ;  /* 0x0000000000147805 */ /* 0x000fe4000001ff00 */
[----:B------:R-:W-:Y:S02]  /*6520*/  CS2R R12, SRZ ;  /* 0x00000000000c7805 */ /* 0x000fe4000001ff00 */
[----:B--2---:R-:W-:Y:S02]  /*6530*/  ISETP.GE.AND P4, PT, R30, UR4, PT ;  /* 0x000000041e007c0c */ /* 0x004fe4000bf86270 */
[----:B---3--:R-:W-:Y:S02]  /*6540*/  ISETP.GE.AND P5, PT, R15, UR4, PT ;  /* 0x000000040f007c0c */ /* 0x008fe4000bfa6270 */
[----:B------:R-:W-:-:S09]  /*6550*/  SHF.R.S32.HI R9, RZ, 0x1f, R15 ;  /* 0x0000001fff097819 */ /* 0x000fd2000001140f */
[CC--:B------:R-:W-:Y:S02]  /*6560*/  @!P4 IADD3 R6, P0, R30.reuse, R3.reuse, RZ ;  /* 0x000000031e06c210 */ /* 0x0c0fe40007f1e0ff */
[C---:B------:R-:W-:Y:S02]  /*6570*/  @!P5 IADD3 R26, P2, R15.reuse, R3, RZ ;  /* 0x000000030f1ad210 */ /* 0x040fe40007f5e0ff */
[----:B------:R-:W-:Y:S02]  /*6580*/  @!P4 SHF.R.S32.HI R3, RZ, 0x1f, R30 ;  /* 0x0000001fff03c819 */ /* 0x000fe4000001141e */
[-C--:B----4-:R-:W-:Y:S01]  /*6590*/  @!P4 IADD3 R30, P1, R30, R14.reuse, RZ ;  /* 0x0000000e1e1ec210 */ /* 0x090fe20007f3e0ff */
[C---:B-1----:R-:W-:Y:S01]  /*65a0*/  @!P5 IMAD.X R27, R0.reuse, 0x1, R9, P2 ;  /* 0x00000001001bd824 */ /* 0x042fe200010e0609 */
[----:B------:R-:W-:Y:S01]  /*65b0*/  @!P5 IADD3 R14, P3, R15, R14, RZ ;  /* 0x0000000e0f0ed210 */ /* 0x000fe20007f7e0ff */
[--C-:B------:R-:W-:Y:S02]  /*65c0*/  @!P4 IMAD.X R7, R0, 0x1, R3.reuse, P0 ;  /* 0x000000010007c824 */ /* 0x100fe400000e0603 */
[C---:B------:R-:W-:Y:S01]  /*65d0*/  @!P4 IMAD.X R31, R4.reuse, 0x1, R3, P1 ;  /* 0x00000001041fc824 */ /* 0x040fe200008e0603 */
[----:B------:R0:W5:Y:S01]  /*65e0*/  @!P5 LD.E.64 R10, desc[UR40][R26.64] ;  /* 0x000000281a0ad980 */ /* 0x000162000c101b00 */
[----:B------:R-:W-:Y:S01]  /*65f0*/  @!P5 IMAD.X R15, R4, 0x1, R9, P3 ;  /* 0x00000001040fd824 */ /* 0x000fe200018e0609 */
[----:B------:R-:W-:-:S02]  /*6600*/  CS2R R8, SRZ ;  /* 0x0000000000087805 */ /* 0x000fc4000001ff00 */
[----:B------:R0:W5:Y:S04]  /*6610*/  @!P4 LD.E.64 R20, desc[UR40][R6.64] ;  /* 0x000000280614c980 */ /* 0x000168000c101b00 */
[----:B------:R0:W5:Y:S04]  /*6620*/  @!P5 LD.E.64 R8, desc[UR40][R14.64] ;  /* 0x000000280e08d980 */ /* 0x000168000c101b00 */
[----:B------:R0:W5:Y:S02]  /*6630*/  @!P4 LD.E.64 R12, desc[UR40][R30.64] ;  /* 0x000000281e0cc980 */ /* 0x000164000c101b00 */
.L_x_15914:
[----:B------:R-:W-:Y:S05]  /*6640*/  BSYNC B1 ;  /* 0x0000000000017941 */ /* 0x000fea0003800000 */
.L_x_15913:
[----:B------:R-:W2:Y:S01]  /*6650*/  SYNCS.PHASECHK.TRANS64.TRYWAIT P0, [R18+URZ+0x13200], R5 ;  /* 0x01320005120075a7 */ /* 0x000ea2000800017f */
[----:B------:R-:W-:Y:S01]  /*6660*/  IMAD R25, R25, -0xc0, R24 ;  /* 0xffffff4019197824 */ /* 0x000fe200078e0218 */
[----:B------:R-:W-:Y:S04]  /*6670*/  BSSY B1, `(.L_x_15915) ;  /* 0x0000004000017945 */ /* 0x000fe80003800000 */
[----:B------:R-:W-:-:S04]  /*6680*/  VIMNMX R25, R25, 0xc0, PT ;  /* 0x000000c019197848 */ /* 0x000fc80003fe0100 */
[----:B------:R-:W-:Y:S01]  /*6690*/  ISETP.GE.AND P1, PT, R32, R25, PT ;  /* 0x000000192000720c */ /* 0x000fe20003f26270 */
[----:B--2---:R-:W-:-:S12]  /*66a0*/  @!P0 BRA `(.L_x_15916) ;  /* 0x00000184009c8947 */ /* 0x004fd80003800000 */
.L_x_16137:
[----:B------:R-:W-:Y:S05]  /*66b0*/  BSYNC B1 ;  /* 0x0000000000017941 */ /* 0x000fea0003800000 */
.L_x_15915:
[----:B------:R-:W-:Y:S05]  /*66c0*/  @P1 BRA `(.L_x_15917) ;  /* 0x0000002400101947 */ /* 0x000fea0003800000 */
[----:B0-----:R-:W2:Y:S01]  /*66d0*/  LDL.64 R6, [R1+0x8] ;  /* 0x0000080001067983 */ /* 0x001ea20000100a00 */
[----:B-1----:R-:W2:Y:S03]  /*66e0*/  LDC R0, c[0x0][0x3f4] ;  /* 0x0000fd00ff007b82 */ /* 0x002ea60000000800 */
[----:B------:R-:W3:Y:S04]  /*66f0*/  LDL R3, [R1+0x1c] ;  /* 0x00001c0001037983 */ /* 0x000ee80000100800 */
[----:B------:R0:W5:Y:S01]  /*6700*/  LDL R37, [R1+0x20] ;  /* 0x0000200001257983 */ /* 0x0001620000100800 */
[----:B------:R-:W-:Y:S01]  /*6710*/  BSSY B1, `(.L_x_15918) ;  /* 0x000007b000017945 */ /* 0x000fe20003800000 */
[----:B--2---:R-:W-:-:S02]  /*6720*/  ISETP.GE.AND P0, PT, R6, R0, PT ;  /* 0x000000000600720c */ /* 0x004fc40003f06270 */
[----:B---3--:R-:W-:-:S11]  /*6730*/  ISETP.GE.AND P1, PT, R3, R0, PT ;  /* 0x000000000300720c */ /* 0x008fd60003f26270 */
[----:B0-----:R-:W-:Y:S05]  /*6740*/  @P0 BRA `(.L_x_15919) ;  /* 0x0000000400dc0947 */ /* 0x001fea0003800000 */
[----:B-----5:R-:W-:Y:S01]  /*6750*/  IMAD.IADD R0, R18, 0x1, R37 ;  /* 0x0000000112007824 */ /* 0x020fe200078e0225 */
[----:B----4-:R-:W-:Y:S02]  /*6760*/  SHF.R.U32.HI R14, RZ, 0x8, R20 ;  /* 0x00000008ff0e7819 */ /* 0x010fe40000011614 */
[----:B------:R-:W-:Y:S02]  /*6770*/  LOP3.LUT R3, R20, 0xff, RZ, 0xc0, !PT ;  /* 0x000000ff14037812 */ /* 0x000fe400078ec0ff */
[----:B------:R-:W0:Y:S01]  /*6780*/  LDS.128 R4, [R0+0xb000] ;  /* 0x00b0000000047984 */ /* 0x000e220000000c00 */
[----:B------:R-:W-:Y:S02]  /*6790*/  LOP3.LUT R14, R14, 0xff, RZ, 0xc0, !PT ;  /* 0x000000ff0e0e7812 */ /* 0x000fe400078ec0ff */
[----:B------:R-:W-:Y:S02]  /*67a0*/  SHF.R.U32.HI R24, RZ, 0x8, R21 ;  /* 0x00000008ff187819 */ /* 0x000fe40000011615 */
[----:B------:R-:W-:-:S02]  /*67b0*/  SHF.R.U32.HI R27, RZ, 0x8, R13 ;  /* 0x00000008ff1b7819 */ /* 0x000fc4000001160d */
[----:B------:R-:W-:Y:S02]  /*67c0*/  PRMT R3, R14, 0x7604, R3 ;  /* 0x000076040e037816 */ /* 0x000fe40000000003 */
[----:B------:R-:W-:Y:S02]  /*67d0*/  LOP3.LUT R15, R21, 0xff, RZ, 0xc0, !PT ;  /* 0x000000ff150f7812 */ /* 0x000fe400078ec0ff */
[----:B------:R-:W-:Y:S02]  /*67e0*/  LOP3.LUT R24, R24, 0xff, RZ, 0xc0, !PT ;  /* 0x000000ff18187812 */ /* 0x000fe400078ec0ff */
[----:B------:R-:W-:Y:S02]  /*67f0*/  SHF.R.U32.HI R30, RZ, 0x10, R21 ;  /* 0x00000010ff1e7819 */ /* 0x000fe40000011615 */
[----:B------:R-:W-:Y:S02]  /*6800*/  SHF.R.U32.HI R14, RZ, 0x8, R12 ;  /* 0x00000008ff0e7819 */ /* 0x000fe4000001160c */
[----:B------:R-:W-:-:S02]  /*6810*/  LOP3.LUT R26, R13, 0xff, RZ, 0xc0, !PT ;  /* 0x000000ff0d1a7812 */ /* 0x000fc400078ec0ff */
[----:B------:R-:W-:Y:S02]  /*6820*/  LOP3.LUT R27, R27, 0xff, RZ, 0xc0, !PT ;  /* 0x000000ff1b1b7812 */ /* 0x000fe400078ec0ff */
[----:B------:R-:W-:Y:S02]  /*6830*/  SHF.R.U32.HI R29, RZ, 0x10, R13 ;  /* 0x00000010ff1d7819 */ /* 0x000fe4000001160d */
[----:B------:R-:W-:Y:S02]  /*6840*/  PRMT R15, R24, 0x7604, R15 ;  /* 0x00007604180f7816 */ /* 0x000fe4000000000f */
[----:B------:R-:W-:Y:S01]  /*6850*/  LOP3.LUT R25, R14, 0xff, RZ, 0xc0, !PT ;  /* 0x000000ff0e197812 */ /* 0x000fe200078ec0ff */
[----:B------:R-:W-:Y:S01]  /*6860*/  IMAD.U32 R14, R30, 0x10000, RZ ;  /* 0x000100001e0e7824 */ /* 0x000fe200078e00ff */
[----:B------:R-:W-:Y:S02]  /*6870*/  LOP3.LUT R24, R12, 0xff, RZ, 0xc0, !PT ;  /* 0x000000ff0c187812 */ /* 0x000fe400078ec0ff */
[----:B------:R-:W-:-:S02]  /*6880*/  PRMT R26, R27, 0x7604, R26 ;  /* 0x000076041b1a7816 */ /* 0x000fc4000000001a */
[----:B------:R-:W-:Y:S02]  /*6890*/  SHF.L.U32 R29, R29, 0x10, RZ ;  /* 0x000000101d1d7819 */ /* 0x000fe400000006ff */
[----:B------:R-:W-:Y:S02]  /*68a0*/  PRMT R27, R25, 0x7604, R24 ;  /* 0x00007604191b7816 */ /* 0x000fe40000000018 */
[----:B------:R-:W-:Y:S02]  /*68b0*/  LOP3.LUT R25, R15, 0xff0000, R14, 0xf8, !PT ;  /* 0x00ff00000f197812 */ /* 0x000fe400078ef80e */
[----:B------:R-:W-:Y:S02]  /*68c0*/  LOP3.LUT R29, R26, 0xff0000, R29, 0xf8, !PT ;  /* 0x00ff00001a1d7812 */ /* 0x000fe400078ef81d */
[----:B------:R-:W-:Y:S02]  /*68d0*/  LOP3.LUT R25, R25, 0xff000000, R21, 0xf8, !PT ;  /* 0xff00000019197812 */ /* 0x000fe400078ef815 */
[----:B------:R-:W-:-:S02]  /*68e0*/  LOP3.LUT R29, R29, 0xff000000, R13, 0xf8, !PT ;  /* 0xff0000001d1d7812 */ /* 0x000fc400078ef80d */
[----:B------:R-:W-:Y:S02]  /*68f0*/  LOP3.LUT R15, R3, 0xff0000, R20, 0xf8, !PT ;  /* 0x00ff0000030f7812 */ /* 0x000fe400078ef814 */
        /* <DEDUP_REMOVED lines=71> */
[--C-:B------:R-:W-:Y:S02]  /*6d70*/  HADD2.F32 R3, -RZ, R7.reuse.H1_H1 ;  /* 0x30000007ff037230 */ /* 0x100fe40000004100 */
[C---:B------:R-:W-:Y:S01]  /*6d80*/  FMUL.FTZ R25, R4.reuse, R13 ;  /* 0x0000000d04197220 */ /* 0x040fe20000410000 */
        /* <DEDUP_REMOVED lines=19> */
.L_x_15919:
[----:B------:R-:W-:Y:S05]  /*6ec0*/  BSYNC B1 ;  /* 0x0000000000017941 */ /* 0x000fea0003800000 */
.L_x_15918:
[----:B------:R-:W-:Y:S05]  /*6ed0*/  @P1 BRA `(.L_x_15917) ;  /* 0x0000001c000c1947 */ /* 0x000fea0003800000 */
[----:B0-----:R-:W2:Y:S01]  /*6ee0*/  LDL R0, [R1+0x80] ;  /* 0x0000800001007983 */ /* 0x001ea20000100800 */
[----:B-----5:R-:W-:Y:S01]  /*6ef0*/  IMAD.IADD R3, R18, 0x1, R37 ;  /* 0x0000000112037824 */ /* 0x020fe200078e0225 */
[----:B------:R-:W-:Y:S02]  /*6f00*/  SHF.R.U32.HI R13, RZ, 0x8, R11 ;  /* 0x00000008ff0d7819 */ /* 0x000fe4000001160b */
[----:B------:R-:W-:Y:S02]  /*6f10*/  SHF.R.U32.HI R24, RZ, 0x8, R9 ;  /* 0x00000008ff187819 */ /* 0x000fe40000011609 */
[----:B------:R-:W-:Y:S02]  /*6f20*/  SHF.R.U32.HI R15, RZ, 0x8, R8 ;  /* 0x00000008ff0f7819 */ /* 0x000fe40000011608 */
[----:B----4-:R-:W-:Y:S02]  /*6f30*/  LOP3.LUT R14, R11, 0xff, RZ, 0xc0, !PT ;  /* 0x000000ff0b0e7812 */ /* 0x010fe400078ec0ff */
        /* <DEDUP_REMOVED lines=23> */
[--C-:B------:R-:W-:Y:S02]  /*70b0*/  HADD2.F32 R24, -RZ, R20.reuse.H1_H1 ;  /* 0x30000014ff187230 */ /* 0x100fe40000004100 */
[----:B------:R-:W-:Y:S01]  /*70c0*/  HADD2.F32 R20, -RZ, R20.H0_H0 ;  /* 0x20000014ff147230 */ /* 0x000fe20000004100 */
[----:B--2---:R-:W-:Y:S01]  /*70d0*/  LOP3.LUT P0, RZ, R0, 0x2, RZ, 0xc0, !PT ;  /* 0x0000000200ff7812 */ /* 0x004fe2000780c0ff */
        /* <DEDUP_REMOVED lines=20> */
[-C--:B------:R-:W-:Y:S02]  /*7220*/  F2FP.F16.E4M3.UNPACK_B R7, R5.reuse ;  /* 0x00000005ff07723e */ /* 0x080fe400020006ff */
        /* <DEDUP_REMOVED lines=75> */
.L_x_15911:
[----:B------:R-:W0:Y:S01]  /*76e0*/  LDC R9, c[0x0][0x448] ;  /* 0x00011200ff097b82 */ /* 0x000e220000000800 */
[----:B------:R-:W-:Y:S01]  /*76f0*/  ULDC.64 UR4, c[0x0][0x3f8] ;  /* 0x0000fe0000047ab9 */ /* 0x000fe20000000a00 */
[----:B------:R-:W-:Y:S01]  /*7700*/  MOV R7, R33 ;  /* 0x0000002100077202 */ /* 0x000fe20000000f00 */
        /* <DEDUP_REMOVED lines=26> */
[----:B------:R-:W2:Y:S04]  /*78b0*/  SHFL.IDX PT, R21, R21, RZ, 0x1e1f ;  /* 0x001e1fff15157589 */ /* 0x000ea800000e0000 */
[----:B------:R-:W3:Y:S04]  /*78c0*/  SHFL.IDX PT, R27, R27, RZ, 0x1e1f ;  /* 0x001e1fff1b1b7589 */ /* 0x000ee800000e0000 */
[----:B------:R0:W4:Y:S02]  /*78d0*/  SHFL.IDX PT, R14, R0, RZ, 0x1e1f ;  /* 0x001e1fff000e7589 */ /* 0x00012400000e0000 */
.L_x_16143:
[----:B0-----:R-:W5:Y:S01]  /*78e0*/  LDL R0, [R1+0x2c] ;  /* 0x00002c0001007983 */ /* 0x001f620000100800 */
[----:B------:R-:W0:Y:S03]  /*78f0*/  LDC R31, c[0x0][0x3f4] ;  /* 0x0000fd00ff1f7b82 */ /* 0x000e260000000800 */
[----:B------:R-:W2:Y:S01]  /*7900*/  LDL R5, [R1+0x64] ;  /* 0x0000640001057983 */ /* 0x000ea20000100800 */
[----:B------:R-:W-:Y:S01]  /*7910*/  BSSY B1, `(.L_x_15921) ;  /* 0x0000016000017945 */ /* 0x000fe20003800000 */
[----:B------:R-:W-:Y:S01]  /*7920*/  CS2R R6, SRZ ;  /* 0x0000000000067805 */ /* 0x000fe2000001ff00 */
[----:B-----5:R-:W-:Y:S01]  /*7930*/  IMAD R0, R0, R9, RZ ;  /* 0x0000000900007224 */ /* 0x020fe200078e02ff */
[----:B------:R-:W-:Y:S02]  /*7940*/  CS2R R8, SRZ ;  /* 0x0000000000087805 */ /* 0x000fe4000001ff00 */
[----:B--2---:R-:W-:-:S02]  /*7950*/  LEA.HI R4, R5, R5, RZ, 0x1 ;  /* 0x0000000505047211 */ /* 0x004fc400078f08ff */
[----:B------:R-:W-:Y:S02]  /*7960*/  ISETP.GE.AND P0, PT, R10, R0, PT ;  /* 0x000000000a00720c */ /* 0x000fe40003f06270 */
[----:B------:R-:W-:Y:S02]  /*7970*/  CS2R R10, SRZ ;  /* 0x00000000000a7805 */ /* 0x000fe4000001ff00 */
[----:B------:R-:W-:-:S05]  /*7980*/  LOP3.LUT R4, R4, 0xfffffffe, RZ, 0xc0, !PT ;  /* 0xfffffffe04047812 */ /* 0x000fca00078ec0ff */
[----:B------:R-:W-:Y:S01]  /*7990*/  IMAD.IADD R29, R5, 0x1, -R4 ;  /* 0x00000001051d7824 */ /* 0x000fe200078e0a04 */
[----:B------:R-:W-:-:S04]  /*79a0*/  CS2R R4, SRZ ;  /* 0x0000000000047805 */ /* 0x000fc8000001ff00 */
        /* <DEDUP_REMOVED lines=12> */
.L_x_15922:
[----:B------:R-:W-:Y:S05]  /*7a70*/  BSYNC B1 ;  /* 0x0000000000017941 */ /* 0x000fea0003800000 */
.L_x_15921:
[----:B-1----:R-:W1:Y:S01]  /*7a80*/  S2R R3, SR_TID.X ;  /* 0x0000000000037919 */ /* 0x002e620000002100 */
[----:B------:R-:W2:Y:S01]  /*7a90*/  SYNCS.PHASECHK.TRANS64.TRYWAIT P1, [R18+URZ+0x13200], R29 ;  /* 0x0132001d120075a7 */ /* 0x000ea2000802017f */
[----:B------:R-:W-:Y:S01]  /*7aa0*/  IMAD R25, R25, -0xc0, R0 ;  /* 0xffffff4019197824 */ /* 0x000fe200078e0200 */
[----:B------:R-:W-:Y:S01]  /*7ab0*/  ISETP.GE.AND P0, PT, R16, R31, PT ;  /* 0x0000001f1000720c */ /* 0x000fe20003f06270 */
[----:B------:R-:W-:Y:S03]  /*7ac0*/  BSSY B1, `(.L_x_15923) ;  /* 0x0000007000017945 */ /* 0x000fe60003800000 */
[----:B------:R-:W-:Y:S01]  /*7ad0*/  VIMNMX R25, R25, 0xc0, PT ;  /* 0x000000c019197848 */ /* 0x000fe20003fe0100 */
[----:B-1----:R-:W-:-:S05]  /*7ae0*/  VIADD R3, R3, 0xffffff80 ;  /* 0xffffff8003037836 */ /* 0x002fca0000000000 */
[----:B------:R-:W-:-:S04]  /*7af0*/  LEA.HI R3, R3, R3, RZ, 0x1 ;  /* 0x0000000303037211 */ /* 0x000fc800078f08ff */
[----:B------:R-:W-:-:S04]  /*7b00*/  SHF.R.S32.HI R3, RZ, 0x1, R3 ;  /* 0x00000001ff037819 */ /* 0x000fc80000011403 */
[----:B------:R-:W-:Y:S01]  /*7b10*/  ISETP.GE.OR P0, PT, R3, R25, P0 ;  /* 0x000000190300720c */ /* 0x000fe20000706670 */
[----:B--2---:R-:W-:-:S12]  /*7b20*/  @!P1 BRA `(.L_x_15924) ;  /* 0x0000017000fc9947 */ /* 0x004fd80003800000 */
.L_x_16144:
[----:B------:R-:W-:Y:S05]  /*7b30*/  BSYNC B1 ;  /* 0x0000000000017941 */ /* 0x000fea0003800000 */
.L_x_15923:
[----:B------:R-:W-:Y:S05]  /*7b40*/  @P0 BRA `(.L_x_15917) ;  /* 0x0000000c00f00947 */ /* 0x000fea0003800000 */
[----:B------:R-:W2:Y:S04]  /*7b50*/  LDL R39, [R1+0x40] ;  /* 0x0000400001277983 */ /* 0x000ea80000100800 */
[----:B------:R-:W2:Y:S04]  /*7b60*/  LDL R35, [R1+0x44] ;  /* 0x0000440001237983 */ /* 0x000ea80000100800 */
[----:B------:R-:W2:Y:S04]  /*7b70*/  LDL R37, [R1+0x48] ;  /* 0x0000480001257983 */ /* 0x000ea80000100800 */
[----:B------:R-:W2:Y:S01]  /*7b80*/  LDL R52, [R1+0x94] ;  /* 0x0000940001347983 */ /* 0x000ea20000100800 */
        /* <DEDUP_REMOVED lines=12> */
[----:B------:R-:W-:Y:S02]  /*7c50*/  SHF.R.U32.HI R21, RZ, 0x8, R4 ;  /* 0x00000008ff157819 */ /* 0x000fe40000011604 */
[----:B------:R-:W-:-:S02]  /*7c60*/  PRMT R32, R3, 0x7604, R12 ;  /* 0x0000760403207816 */ /* 0x000fc4000000000c */
[----:B------:R-:W-:Y:S02]  /*7c70*/  LOP3.LUT R24, R4, 0xff, RZ, 0xc0, !PT ;  /* 0x000000ff04187812 */ /* 0x000fe400078ec0ff */
[----:B------:R-:W-:Y:S02]  /*7c80*/  LOP3.LUT R21, R21, 0xff, RZ, 0xc0, !PT ;  /* 0x000000ff15157812 */ /* 0x000fe400078ec0ff */
[----:B------:R-:W-:Y:S02]  /*7c90*/  SHF.R.U32.HI R3, RZ, 0x8, R6 ;  /* 0x00000008ff037819 */ /* 0x000fe40000011606 */
[----:B------:R-:W-:Y:S02]  /*7ca0*/  PRMT R33, R21, 0x7604, R24 ;  /* 0x0000760415217816 */ /* 0x000fe40000000018 */
[----:B---3--:R-:W-:Y:S02]  /*7cb0*/  SHF.R.U32.HI R27, RZ, 0x8, R7 ;  /* 0x00000008ff1b7819 */ /* 0x008fe40000011607 */
[----:B------:R-:W-:-:S02]  /*7cc0*/  LOP3.LUT R25, R3, 0xff, RZ, 0xc0, !PT ;  /* 0x000000ff03197812 */ /* 0x000fc400078ec0ff */
[----:B----4-:R-:W-:Y:S02]  /*7cd0*/  SHF.R.U32.HI R14, RZ, 0x8, R11 ;  /* 0x00000008ff0e7819 */ /* 0x010fe4000001160b */
[----:B------:R-:W-:Y:S02]  /*7ce0*/  SHF.R.U32.HI R21, RZ, 0x8, R5 ;  /* 0x00000008ff157819 */ /* 0x000fe40000011605 */
[----:B------:R-:W-:Y:S02]  /*7cf0*/  LOP3.LUT R24, R5, 0xff, RZ, 0xc0, !PT ;  /* 0x000000ff05187812 */ /* 0x000fe400078ec0ff */
        /* <DEDUP_REMOVED lines=8> */
[----:B------:R-:W-:-:S02]  /*7d80*/  PRMT R34, R14, 0x7604, R15 ;  /* 0x000076040e227816 */ /* 0x000fc4000000000f */
[----:B-1----:R-:W-:Y:S02]  /*7d90*/  SHF.R.U32.HI R29, RZ, 0x10, R10 ;  /* 0x00000010ff1d7819 */ /* 0x002fe4000001160a */
[----:B------:R-:W-:Y:S02]  /*7da0*/  SHF.R.U32.HI R31, RZ, 0x10, R11 ;  /* 0x00000010ff1f7819 */ /* 0x000fe4000001160b */
[----:B------:R-:W-:Y:S02]  /*7db0*/  LOP3.LUT R29, R29, 0xff, RZ, 0xc0, !PT ;  /* 0x000000ff1d1d7812 */ /* 0x000fe400078ec0ff */
[----:B------:R-:W-:Y:S02]  /*7dc0*/  LOP3.LUT R31, R31, 0xff, RZ, 0xc0, !PT ;  /* 0x000000ff1f1f7812 */ /* 0x000fe400078ec0ff */
[----:B------:R-:W-:Y:S02]  /*7dd0*/  PRMT R29, R29, 0x7054, R32 ;  /* 0x000070541d1d7816 */ /* 0x000fe40000000020 */
[----:B------:R-:W-:-:S02]  /*7de0*/  SHF.R.U32.HI R32, RZ, 0x10, R6 ;  /* 0x00000010ff207819 */ /* 0x000fc40000011606 */
[----:B------:R-:W-:Y:S02]  /*7df0*/  PRMT R31, R31, 0x7054, R34 ;  /* 0x000070541f1f7816 */ /* 0x000fe40000000022 */
[----:B------:R-:W-:Y:S02]  /*7e00*/  LOP3.LUT R32, R32, 0xff, RZ, 0xc0, !PT ;  /* 0x000000ff20207812 */ /* 0x000fe400078ec0ff */
[----:B------:R-:W-:Y:S02]  /*7e10*/  SHF.R.U32.HI R34, RZ, 0x10, R7 ;  /* 0x00000010ff227819 */ /* 0x000fe40000011607 */
[----:B------:R-:W-:Y:S02]  /*7e20*/  PRMT R41, R32, 0x7054, R41 ;  /* 0x0000705420297816 */ /* 0x000fe40000000029 */
[----:B------:R-:W-:-:S04]  /*7e30*/  LOP3.LUT R34, R34, 0xff, RZ, 0xc0, !PT ;  /* 0x000000ff22227812 */ /* 0x000fc800078ec0ff */
[----:B------:R-:W-:-:S04]  /*7e40*/  PRMT R43, R34, 0x7054, R43 ;  /* 0x00007054222b7816 */ /* 0x000fc8000000002b */
[----:B------:R-:W-:Y:S02]  /*7e50*/  LOP3.LUT R43, R43, 0xff000000, R7, 0xf8, !PT ;  /* 0xff0000002b2b7812 */ /* 0x000fe400078ef807 */
[----:B--2---:R-:W-:-:S04]  /*7e60*/  LOP3.LUT R0, R39, 0x30, R0, 0xf8, !PT ;  /* 0x0000003027007812 */ /* 0x004fc800078ef800 */
[----:B------:R-:W-:Y:S02]  /*7e70*/  LOP3.LUT R3, R0, R35, RZ, 0x3c, !PT ;  /* 0x0000002300037212 */ /* 0x000fe400078e3cff */
[----:B------:R-:W-:Y:S02]  /*7e80*/  PRMT R35, R21, 0x7604, R24 ;  /* 0x0000760415237816 */ /* 0x000fe40000000018 */
[----:B------:R-:W-:Y:S02]  /*7e90*/  IADD3 R0, R18, R37, R3 ;  /* 0x0000002512007210 */ /* 0x000fe40007ffe003 */
[----:B------:R-:W-:Y:S01]  /*7ea0*/  SHF.R.U32.HI R21, RZ, 0x10, R9 ;  /* 0x00000010ff157819 */ /* 0x000fe20000011609 */
[----:B------:R-:W0:Y:S01]  /*7eb0*/  LDS.128 R12, [R52+0xb000] ;  /* 0x00b00000340c7984 */ /* 0x000e220000000c00 */
[----:B------:R-:W-:Y:S02]  /*7ec0*/  SHF.R.U32.HI R3, RZ, 0x10, R8 ;  /* 0x00000010ff037819 */ /* 0x000fe40000011608 */
[----:B------:R-:W-:Y:S01]  /*7ed0*/  LOP3.LUT R21, R21, 0xff, RZ, 0xc0, !PT ;  /* 0x000000ff15157812 */ /* 0x000fe200078ec0ff */
[----:B------:R-:W1:Y:S01]  /*7ee0*/  LDS.128 R24, [R0+0xb000] ;  /* 0x00b0000000187984 */ /* 0x000e620000000c00 */
[----:B------:R-:W-:-:S02]  /*7ef0*/  LOP3.LUT R3, R3, 0xff, RZ, 0xc0, !PT ;  /* 0x000000ff03037812 */ /* 0x000fc400078ec0ff */
[----:B------:R-:W-:Y:S02]  /*7f00*/  PRMT R21, R21, 0x7054, R30 ;  /* 0x0000705415157816 */ /* 0x000fe4000000001e */
[----:B------:R-:W-:Y:S02]  /*7f10*/  SHF.R.U32.HI R30, RZ, 0x10, R5 ;  /* 0x00000010ff1e7819 */ /* 0x000fe40000011605 */
[----:B------:R-:W-:Y:S02]  /*7f20*/  PRMT R3, R3, 0x7054, R20 ;  /* 0x0000705403037816 */ /* 0x000fe40000000014 */
[----:B------:R-:W-:Y:S02]  /*7f30*/  LOP3.LUT R30, R30, 0xff, RZ, 0xc0, !PT ;  /* 0x000000ff1e1e7812 */ /* 0x000fe400078ec0ff */
[----:B------:R-:W-:Y:S02]  /*7f40*/  SHF.R.U32.HI R20, RZ, 0x10, R4 ;  /* 0x00000010ff147819 */ /* 0x000fe40000011604 */
[----:B------:R-:W-:-:S02]  /*7f50*/  PRMT R39, R30, 0x7054, R35 ;  /* 0x000070541e277816 */ /* 0x000fc40000000023 */
[----:B------:R-:W-:Y:S02]  /*7f60*/  LOP3.LUT R20, R20, 0xff, RZ, 0xc0, !PT ;  /* 0x000000ff14147812 */ /* 0x000fe400078ec0ff */
[----:B------:R-:W-:Y:S02]  /*7f70*/  LOP3.LUT R39, R39, 0xff000000, R5, 0xf8, !PT ;  /* 0xff00000027277812 */ /* 0x000fe400078ef805 */
[----:B------:R-:W-:Y:S02]  /*7f80*/  PRMT R37, R20, 0x7054, R33 ;  /* 0x0000705414257816 */ /* 0x000fe40000000021 */
[----:B------:R-:W-:Y:S02]  /*7f90*/  LOP3.LUT R8, R3, 0xff000000, R8, 0xf8, !PT ;  /* 0xff00000003087812 */ /* 0x000fe400078ef808 */
[----:B------:R-:W-:Y:S02]  /*7fa0*/  LOP3.LUT R33, R21, 0xff000000, R9, 0xf8, !PT ;  /* 0xff00000015217812 */ /* 0x000fe400078ef809 */
[----:B------:R-:W-:-:S02]  /*7fb0*/  LOP3.LUT R35, R31, 0xff000000, R11, 0xf8, !PT ;  /* 0xff0000001f237812 */ /* 0x000fc400078ef80b */
[----:B------:R-:W-:Y:S02]  /*7fc0*/  LOP3.LUT R3, R29, 0xff000000, R10, 0xf8, !PT ;  /* 0xff0000001d037812 */ /* 0x000fe400078ef80a */
[-C--:B------:R-:W-:Y:S02]  /*7fd0*/  F2FP.F16.E4M3.UNPACK_B R38, R39.reuse ;  /* 0x00000027ff26723e */ /* 0x080fe400020006ff */
[----:B------:R-:W-:Y:S02]  /*7fe0*/  LOP3.LUT R20, R37, 0xff000000, R4, 0xf8, !PT ;  /* 0xff00000025147812 */ /* 0x000fe400078ef804 */
[----:B------:R-:W-:Y:S01]  /*7ff0*/  LOP3.LUT R4, R41, 0xff000000, R6, 0xf8, !PT ;  /* 0xff00000029047812 */ /* 0x000fe200078ef806 */
[--C-:B------:R-:W-:Y:S01]  /*8000*/  HADD2.F32 R40, -RZ, R38.reuse.H0_H0 ;  /* 0x20000026ff287230 */ /* 0x100fe20000004100 */
[----:B------:R-:W-:Y:S01]  /*8010*/  F2FP.F16.E4M3.UNPACK_B R39, R39.H1 ;  /* 0x00000027ff27723e */ /* 0x000fe200030006ff */
[----:B------:R-:W-:Y:S01]  /*8020*/  HADD2.F32 R38, -RZ, R38.H1_H1 ;  /* 0x30000026ff267230 */ /* 0x000fe20000004100 */
[----:B0-----:R-:W-:-:S02]  /*8030*/  F2FP.F16.E4M3.UNPACK_B R10, R13 ;  /* 0x0000000dff0a723e */ /* 0x001fc400020006ff */
[----:B------:R-:W-:Y:S02]  /*8040*/  F2FP.F16.E4M3.UNPACK_B R30, R13.H1 ;  /* 0x0000000dff1e723e */ /* 0x000fe400030006ff */
[----:B-1----:R-:W-:Y:S01]  /*8050*/  F2FP.F16.E4M3.UNPACK_B R11, R25 ;  /* 0x00000019ff0b723e */ /* 0x002fe200020006ff */
[--C-:B------:R-:W-:Y:S01]  /*8060*/  HADD2.F32 R9, -RZ, R10.reuse.H0_H0 ;  /* 0x2000000aff097230 */ /* 0x100fe20000004100 */
[-C--:B------:R-:W-:Y:S01]  /*8070*/  F2FP.F16.E4M3.UNPACK_B R13, R12.reuse ;  /* 0x0000000cff0d723e */ /* 0x080fe200020006ff */
[----:B------:R-:W-:Y:S01]  /*8080*/  HADD2.F32 R10, -RZ, R10.H1_H1 ;  /* 0x3000000aff0a7230 */ /* 0x000fe20000004100 */
[----:B------:R-:W-:Y:S01]  /*8090*/  F2FP.F16.E4M3.UNPACK_B R29, R12.H1 ;  /* 0x0000000cff1d723e */ /* 0x000fe200030006ff */
[--C-:B------:R-:W-:Y:S01]  /*80a0*/  HADD2.F32 R6, -RZ, R11.reuse.H0_H0 ;  /* 0x2000000bff067230 */ /* 0x100fe20000004100 */
[----:B------:R-:W-:Y:S01]  /*80b0*/  F2FP.F16.E4M3.UNPACK_B R12, R33 ;  /* 0x00000021ff0c723e */ /* 0x000fe200020006ff */
[----:B------:R-:W-:Y:S01]  /*80c0*/  HADD2.F32 R11, -RZ, R11.H1_H1 ;  /* 0x3000000bff0b7230 */ /* 0x000fe20000004100 */
[----:B------:R-:W-:-:S02]  /*80d0*/  F2FP.F16.E4M3.UNPACK_B R32, R15 ;  /* 0x0000000fff20723e */ /* 0x000fc400020006ff */
[----:B------:R-:W-:Y:S01]  /*80e0*/  F2FP.F16.E4M3.UNPACK_B R36, R15.H1 ;  /* 0x0000000fff24723e */ /* 0x000fe200030006ff */
[--C-:B------:R-:W-:Y:S01]  /*80f0*/  HADD2.F32 R15, -RZ, R12.reuse.H0_H0 ;  /* 0x2000000cff0f7230 */ /* 0x100fe20000004100 */
[----:B------:R-:W-:Y:S01]  /*8100*/  F2FP.F16.E4M3.UNPACK_B R21, R24 ;  /* 0x00000018ff15723e */ /* 0x000fe200020006ff */
[----:B------:R-:W-:Y:S01]  /*8110*/  FMUL.FTZ R41, R11, R38 ;  /* 0x000000260b297220 */ /* 0x000fe20000410000 */
[----:B------:R-:W-:Y:S01]  /*8120*/  F2FP.F16.E4M3.UNPACK_B R31, R24.H1 ;  /* 0x00000018ff1f723e */ /* 0x000fe200030006ff */
[C---:B------:R-:W-:Y:S01]  /*8130*/  FMUL.FTZ R24, R6.reuse, R40 ;  /* 0x0000002806187220 */ /* 0x040fe20000410000 */
[-C--:B------:R-:W-:Y:S02]  /*8140*/  F2FP.F16.E4M3.UNPACK_B R34, R27.reuse ;  /* 0x0000001bff22723e */ /* 0x080fe400020006ff */
[----:B------:R-:W-:Y:S01]  /*8150*/  F2FP.F16.E4M3.UNPACK_B R37, R27.H1 ;  /* 0x0000001bff25723e */ /* 0x000fe200030006ff */
[----:B------:R-:W-:Y:S01]  /*8160*/  FMUL.FTZ R27, R6, R15 ;  /* 0x0000000f061b7220 */ /* 0x000fe20000410000 */
[----:B------:R-:W-:Y:S01]  /*8170*/  F2FP.F16.E4M3.UNPACK_B R25, R25.H1 ;  /* 0x00000019ff19723e */ /* 0x000fe200030006ff */
[----:B------:R-:W-:Y:S01]  /*8180*/  FFMA.FTZ R6, R9, R15, -R24 ;  /* 0x0000000f09067223 */ /* 0x000fe20000010818 */
[----:B------:R-:W-:Y:S01]  /*8190*/  F2FP.F16.E4M3.UNPACK_B R33, R33.H1 ;  /* 0x00000021ff21723e */ /* 0x000fe200030006ff */
[----:B------:R-:W-:-:S02]  /*81a0*/  HADD2.F32 R24, -RZ, R12.H1_H1 ;  /* 0x3000000cff187230 */ /* 0x000fc40000004100 */
[----:B------:R-:W-:Y:S01]  /*81b0*/  FFMA.FTZ R9, R9, R40, R27 ;  /* 0x0000002809097223 */ /* 0x000fe2000001001b */
[----:B------:R-:W-:Y:S01]  /*81c0*/  HADD2.F32 R40, -RZ, R39.H0_H0 ;  /* 0x20000027ff287230 */ /* 0x000fe20000004100 */
[----:B------:R-:W-:Y:S01]  /*81d0*/  F2FP.F16.E4M3.UNPACK_B R7, R26 ;  /* 0x0000001aff07723e */ /* 0x000fe200020006ff */
        /* <DEDUP_REMOVED lines=8> */
[----:B------:R-:W-:Y:S01]  /*8260*/  F2FP.F16.E4M3.UNPACK_B R41, R43 ;  /* 0x0000002bff29723e */ /* 0x000fe200020006ff */
[C---:B------:R-:W-:Y:S01]  /*8270*/  FFMA.FTZ R12, R15.reuse, R27, -R42 ;  /* 0x0000001b0f0c7223 */ /* 0x040fe2000001082a */
[----:B------:R-:W-:Y:S01]  /*8280*/  F2FP.F16.E4M3.UNPACK_B R38, R35 ;  /* 0x00000023ff26723e */ /* 0x000fe200020006ff */
[----:B------:R-:W-:Y:S01]  /*8290*/  FFMA.FTZ R15, R15, R40, R47 ;  /* 0x000000280f0f7223 */ /* 0x000fe2000001002f */
[----:B------:R-:W-:Y:S01]  /*82a0*/  HADD2.F32 R40, -RZ, R39.H1_H1 ;  /* 0x30000027ff287230 */ /* 0x000fe20000004100 */
[----:B------:R-:W-:Y:S01]  /*82b0*/  F2FP.F16.E4M3.UNPACK_B R26, R26.H1 ;  /* 0x0000001aff1a723e */ /* 0x000fe200030006ff */
[----:B------:R-:W-:Y:S01]  /*82c0*/  HADD2.F32 R42, -RZ, R41.H0_H0 ;  /* 0x20000029ff2a7230 */ /* 0x000fe20000004100 */
[-C--:B------:R-:W-:Y:S01]  /*82d0*/  F2FP.F16.E4M3.UNPACK_B R5, R14.reuse ;  /* 0x0000000eff05723e */ /* 0x080fe200020006ff */
[----:B------:R-:W-:Y:S01]  /*82e0*/  HADD2.F32 R27, -RZ, R34.H0_H0 ;  /* 0x20000022ff1b7230 */ /* 0x000fe20000004100 */
[----:B------:R-:W-:Y:S01]  /*82f0*/  F2FP.F16.E4M3.UNPACK_B R14, R14.H1 ;  /* 0x0000000eff0e723e */ /* 0x000fe200030006ff */
[----:B------:R-:W-:-:S02]  /*8300*/  HADD2.F32 R39, -RZ, R38.H0_H0 ;  /* 0x20000026ff277230 */ /* 0x000fc40000004100 */
[----:B------:R-:W-:Y:S02]  /*8310*/  HADD2.F32 R24, -RZ, R32.H0_H0 ;  /* 0x20000020ff187230 */ /* 0x000fe40000004100 */
[C---:B------:R-:W-:Y:S01]  /*8320*/  FMUL.FTZ R49, R27.reuse, R42 ;  /* 0x0000002a1b317220 */ /* 0x040fe20000410000 */
[----:B------:R-:W-:Y:S02]  /*8330*/  HADD2.F32 R25, -RZ, R25.H1_H1 ;  /* 0x30000019ff197230 */ /* 0x000fe40000004100 */
[-C--:B------:R-:W-:Y:S01]  /*8340*/  FMUL.FTZ R51, R27, R39.reuse ;  /* 0x000000271b337220 */ /* 0x080fe20000410000 */
[----:B------:R-:W-:Y:S02]  /*8350*/  HADD2.F32 R33, -RZ, R33.H1_H1 ;  /* 0x30000021ff217230 */ /* 0x000fe40000004100 */
[C---:B------:R-:W-:Y:S01]  /*8360*/  FFMA.FTZ R27, R24.reuse, R39, -R49 ;  /* 0x00000027181b7223 */ /* 0x040fe20000010831 */
[----:B------:R-:W-:Y:S02]  /*8370*/  HADD2.F32 R30, -RZ, R30.H1_H1 ;  /* 0x3000001eff1e7230 */ /* 0x000fe40000004100 */
[C---:B------:R-:W-:Y:S01]  /*8380*/  FMUL.FTZ R45, R25.reuse, R40 ;  /* 0x00000028192d7220 */ /* 0x040fe20000410000 */
[----:B------:R-:W-:Y:S01]  /*8390*/  FFMA.FTZ R24, R24, R42, R51 ;  /* 0x0000002a18187223 */ /* 0x000fe20000010033 */
[----:B------:R-:W-:Y:S01]  /*83a0*/  HADD2.F32 R39, -RZ, R38.H1_H1 ;  /* 0x30000026ff277230 */ /* 0x000fe20000004100 */
[----:B------:R-:W-:Y:S01]  /*83b0*/  F2FP.F16.E4M3.UNPACK_B R42, R43.H1 ;  /* 0x0000002bff2a723e */ /* 0x000fe200030006ff */
[----:B------:R-:W-:Y:S01]  /*83c0*/  FMUL.FTZ R47, R25, R33 ;  /* 0x00000021192f7220 */ /* 0x000fe20000410000 */
[----:B------:R-:W-:Y:S01]  /*83d0*/  F2FP.F16.E4M3.UNPACK_B R38, R35.H1 ;  /* 0x00000023ff26723e */ /* 0x000fe200030006ff */
[----:B------:R-:W-:Y:S01]  /*83e0*/  FFMA.FTZ R25, R30, R33, -R45 ;  /* 0x000000211e197223 */ /* 0x000fe2000001082d */
[----:B------:R-:W-:-:S02]  /*83f0*/  HADD2.F32 R41, -RZ, R41.H1_H1 ;  /* 0x30000029ff297230 */ /* 0x000fc40000004100 */
[----:B------:R-:W-:Y:S01]  /*8400*/  FFMA.FTZ R30, R30, R40, R47 ;  /* 0x000000281e1e7223 */ /* 0x000fe2000001002f */
[----:B------:R-:W-:Y:S02]  /*8410*/  HADD2.F32 R34, -RZ, R34.H1_H1 ;  /* 0x30000022ff227230 */ /* 0x000fe40000004100 */
[----:B------:R-:W-:Y:S02]  /*8420*/  HADD2.F32 R33, -RZ, R32.H1_H1 ;  /* 0x30000020ff217230 */ /* 0x000fe40000004100 */
[----:B------:R-:W-:Y:S02]  /*8430*/  HADD2.F32 R43, -RZ, R42.H0_H0 ;  /* 0x2000002aff2b7230 */ /* 0x000fe40000004100 */
[C---:B------:R-:W-:Y:S01]  /*8440*/  FMUL.FTZ R44, R34.reuse, R41 ;  /* 0x00000029222c7220 */ /* 0x040fe20000410000 */
[----:B------:R-:W-:Y:S02]  /*8450*/  HADD2.F32 R32, -RZ, R37.H0_H0 ;  /* 0x20000025ff207230 */ /* 0x000fe40000004100 */
[----:B------:R-:W-:Y:S01]  /*8460*/  FMUL.FTZ R34, R34, R39 ;  /* 0x0000002722227220 */ /* 0x000fe20000410000 */
[----:B------:R-:W-:Y:S01]  /*8470*/  HADD2.F32 R40, -RZ, R38.H0_H0 ;  /* 0x20000026ff287230 */ /* 0x000fe20000004100 */
[----:B------:R-:W-:Y:S01]  /*8480*/  F2FP.SATFINITE.E4M3.F32.PACK_AB_MERGE_C R15, R30, R15, RZ ;  /* 0x0000000f1e0f723e */ /* 0x000fe200048070ff */
        /* <DEDUP_REMOVED lines=13> */
[----:B------:R-:W-:-:S02]  /*8560*/  HADD2.F32 R44, -RZ, R43.H0_H0 ;  /* 0x2000002bff2c7230 */ /* 0x000fc40000004100 */
[----:B------:R-:W-:Y:S02]  /*8570*/  HADD2.F32 R37, -RZ, R31.H0_H0 ;  /* 0x2000001fff257230 */ /* 0x000fe40000004100 */
        /* <DEDUP_REMOVED lines=11> */
[----:B------:R-:W-:Y:S02]  /*8630*/  HADD2.F32 R40, -RZ, R40.H1_H1 ;  /* 0x30000028ff287230 */ /* 0x000fe40000004100 */
[----:B------:R-:W-:Y:S01]  /*8640*/  FFMA.FTZ R47, R39, R44, R47 ;  /* 0x0000002c272f7223 */ /* 0x000fe2000001002f */
[----:B------:R-:W-:Y:S01]  /*8650*/  F2FP.F16.E4M3.UNPACK_B R41, R20 ;  /* 0x00000014ff29723e */ /* 0x000fe200020006ff */
[----:B------:R-:W-:Y:S01]  /*8660*/  HADD2.F32 R29, -RZ, R29.H1_H1 ;  /* 0x3000001dff1d7230 */ /* 0x000fe20000004100 */
[----:B------:R-:W-:Y:S01]  /*8670*/  F2FP.F16.E4M3.UNPACK_B R39, R8 ;  /* 0x00000008ff27723e */ /* 0x000fe200020006ff */
        /* <DEDUP_REMOVED lines=27> */
[--C-:B------:R-:W-:Y:S02]  /*8830*/  HADD2.F32 R13, -RZ, R8.reuse.H0_H0 ;  /* 0x20000008ff0d7230 */ /* 0x100fe40000004100 */
[----:B------:R-:W-:Y:S02]  /*8840*/  HADD2.F32 R21, -RZ, R8.H1_H1 ;  /* 0x30000008ff157230 */ /* 0x000fe40000004100 */
[C---:B------:R-:W-:Y:S01]  /*8850*/  FMUL.FTZ R39, R20.reuse, R31 ;  /* 0x0000001f14277220 */ /* 0x040fe20000410000 */
[----:B------:R-:W-:Y:S02]  /*8860*/  HADD2.F32 R8, -RZ, R14.H0_H0 ;  /* 0x2000000eff087230 */ /* 0x000fe40000004100 */
[----:B------:R-:W-:Y:S01]  /*8870*/  FMUL.FTZ R49, R20, R13 ;  /* 0x0000000d14317220 */ /* 0x000fe20000410000 */
[----:B------:R-:W-:Y:S02]  /*8880*/  HADD2.F32 R29, -RZ, R29.H1_H1 ;  /* 0x3000001dff1d7230 */ /* 0x000fe40000004100 */
[----:B------:R-:W-:-:S02]  /*8890*/  HADD2.F32 R26, -RZ, R26.H1_H1 ;  /* 0x3000001aff1a7230 */ /* 0x000fc40000004100 */
[C---:B------:R-:W-:Y:S01]  /*88a0*/  FFMA.FTZ R39, R8.reuse, R13, -R39 ;  /* 0x0000000d08277223 */ /* 0x040fe20000010827 */
[----:B------:R-:W-:Y:S01]  /*88b0*/  HADD2.F32 R14, -RZ, R14.H1_H1 ;  /* 0x3000000eff0e7230 */ /* 0x000fe20000004100 */
[----:B------:R-:W-:Y:S01]  /*88c0*/  F2FP.F16.E4M3.UNPACK_B R13, R4 ;  /* 0x00000004ff0d723e */ /* 0x000fe200020006ff */
[----:B------:R-:W-:Y:S01]  /*88d0*/  FFMA.FTZ R49, R8, R31, R49 ;  /* 0x0000001f08317223 */ /* 0x000fe20000010031 */
[C---:B------:R-:W-:Y:S01]  /*88e0*/  FMUL.FTZ R51, R26.reuse, R29 ;  /* 0x0000001d1a337220 */ /* 0x040fe20000410000 */
[----:B------:R-:W-:Y:S01]  /*88f0*/  FMUL.FTZ R26, R26, R21 ;  /* 0x000000151a1a7220 */ /* 0x000fe20000410000 */
[----:B------:R-:W-:Y:S02]  /*8900*/  HADD2.F32 R8, -RZ, R3.H0_H0 ;  /* 0x20000003ff087230 */ /* 0x000fe40000004100 */
[----:B------:R-:W-:Y:S02]  /*8910*/  HADD2.F32 R20, -RZ, R13.H0_H0 ;  /* 0x2000000dff147230 */ /* 0x000fe40000004100 */
[----:B------:R-:W-:Y:S01]  /*8920*/  FFMA.FTZ R50, R14, R29, R26 ;  /* 0x0000001d0e327223 */ /* 0x000fe2000001001a */
[----:B------:R-:W-:-:S02]  /*8930*/  HADD2.F32 R4, -RZ, R7.H0_H0 ;  /* 0x20000007ff047230 */ /* 0x000fc40000004100 */
[----:B------:R-:W-:Y:S01]  /*8940*/  FFMA.FTZ R48, R14, R21, -R51 ;  /* 0x000000150e307223 */ /* 0x000fe20000010833 */
[----:B------:R-:W-:Y:S02]  /*8950*/  HADD2.F32 R26, -RZ, R13.H1_H1 ;  /* 0x3000000dff1a7230 */ /* 0x000fe40000004100 */
[----:B------:R-:W-:Y:S02]  /*8960*/  HADD2.F32 R7, -RZ, R7.H1_H1 ;  /* 0x30000007ff077230 */ /* 0x000fe40000004100 */
[C---:B------:R-:W-:Y:S01]  /*8970*/  FMUL.FTZ R46, R4.reuse, R20 ;  /* 0x00000014042e7220 */ /* 0x040fe20000410000 */
[----:B------:R-:W-:Y:S02]  /*8980*/  HADD2.F32 R14, -RZ, R3.H1_H1 ;  /* 0x30000003ff0e7230 */ /* 0x000fe40000004100 */
[----:B------:R-:W-:Y:S01]  /*8990*/  FMUL.FTZ R13, R4, R8 ;  /* 0x00000008040d7220 */ /* 0x000fe20000410000 */
[--C-:B------:R-:W-:Y:S02]  /*89a0*/  HADD2.F32 R3, -RZ, R5.reuse.H0_H0 ;  /* 0x20000005ff037230 */ /* 0x100fe40000004100 */
[----:B------:R-:W-:Y:S01]  /*89b0*/  FMUL.FTZ R4, R7, R26 ;  /* 0x0000001a07047220 */ /* 0x000fe20000410000 */
[----:B------:R-:W-:-:S02]  /*89c0*/  HADD2.F32 R5, -RZ, R5.H1_H1 ;  /* 0x30000005ff057230 */ /* 0x000fc40000004100 */
[----:B------:R-:W-:Y:S01]  /*89d0*/  FMUL.FTZ R7, R7, R14 ;  /* 0x0000000e07077220 */ /* 0x000fe20000410000 */
[----:B------:R-:W-:Y:S01]  /*89e0*/  F2FP.SATFINITE.E4M3.F32.PACK_AB_MERGE_C R39, R48, R39, RZ ;  /* 0x000000273027723e */ /* 0x000fe200048070ff */
        /* <DEDUP_REMOVED lines=18> */
.L_x_15917:
[----:B------:R-:W-:Y:S05]  /*8b10*/  BSYNC B0 ;  /* 0x0000000000007941 */ /* 0x000fea0003800000 */
.L_x_15910:
        /* <DEDUP_REMOVED lines=8> */
.L_x_15907:
[----:B------:R-:W-:-:S13]  /*8ba0*/  ISETP.NE.AND P0, PT, R157, 0x3, PT ;  /* 0x000000039d00780c */ /* 0x000fda0003f05270 */
[----:B------:R-:W-:Y:S05]  /*8bb0*/  @!P0 BRA `(.L_x_15925) ;  /* 0x0000000000048947 */ /* 0x000fea0003800000 */
[----:B------:R-:W-:Y:S01]  /*8bc0*/  BPT.TRAP 0x1 ;  /* 0x000000040000795c */ /* 0x000fe20000300000 */
.L_x_15925:
[----:B0-2---:R-:W-:Y:S01]  /*8bd0*/  IMAD R0, R22, 0x8, R18 ;  /* 0x0000000816007824 */ /* 0x005fe200078e0212 */
[----:B-----5:R-:W-:-:S04]  /*8be0*/  SHF.L.U32 R5, R156, 0x1f, RZ ;  /* 0x0000001f9c057819 */ /* 0x020fc800000006ff */
[----:B------:R0:W2:Y:S01]  /*8bf0*/  SYNCS.PHASECHK.TRANS64.TRYWAIT P1, [R0+URZ+0x13230], R5 ;  /* 0x01323005000075a7 */ /* 0x0000a2000802017f */
[----:B------:R-:W-:Y:S05]  /*8c00*/  @!P0 BRA `(.L_x_15926) ;  /* 0x0000000000048947 */ /* 0x000fea0003800000 */
[----:B------:R-:W-:Y:S01]  /*8c10*/  BPT.TRAP 0x1 ;  /* 0x000000040000795c */ /* 0x000fe20000300000 */
.L_x_15926:
[----:B-1----:R-:W-:-:S05]  /*8c20*/  VIADD R3, R18, 0xe000 ;  /* 0x0000e00012037836 */ /* 0x002fca0000000000 */
[----:B------:R-:W-:-:S04]  /*8c30*/  SHF.R.U32.HI R3, RZ, 0x4, R3 ;  /* 0x00000004ff037819 */ /* 0x000fc80000011603 */
[----:B------:R-:W-:-:S04]  /*8c40*/  LOP3.LUT R3, R3, 0x3fff, RZ, 0xc0, !PT ;  /* 0x00003fff03037812 */ /* 0x000fc800078ec0ff */
[----:B---3--:R-:W-:-:S05]  /*8c50*/  LOP3.LUT R4, R3, 0x10000, RZ, 0xfc, !PT ;  /* 0x0001000003047812 */ /* 0x008fca00078efcff */
[----:B------:R1:W-:Y:S01]  /*8c60*/  STL [R1+0x28], R4 ;  /* 0x0000280401007387 */ /* 0x0003e20000100800 */
[----:B------:R-:W-:Y:S01]  /*8c70*/  IMAD R10, R22, 0x280, R4 ;  /* 0x00000280160a7824 */ /* 0x000fe200078e0204 */
[----:B--2---:R-:W-:Y:S06]  /*8c80*/  @P1 BRA `(.L_x_15927) ;  /* 0x0000000000081947 */ /* 0x004fec0003800000 */
[----:B------:R-:W2:Y:S02]  /*8c90*/  SYNCS.PHASECHK.TRANS64.TRYWAIT P1, [R0+URZ+0x13230], R5 ;  /* 0x01323005000075a7 */ /* 0x000ea4000802017f */
[----:B--2---:R-:W-:Y:S05]  /*8ca0*/  @!P1 BRA `(.L_x_15928) ;  /* 0x0000016000b09947 */ /* 0x004fea0003800000 */
.L_x_15927:
[----:B-1----:R-:W-:Y:S01]  /*8cb0*/  IADD3 R4, R10, 0x80, RZ ;  /* 0x000000800a047810 */ /* 0x002fe20007ffe0ff */
[----:B------:R-:W-:Y:S05]  /*8cc0*/  WARPSYNC.ALL ;  /* 0x0000000000007948 */ /* 0x000fea0003800000 */
[----:B------:R-:W-:Y:S01]  /*8cd0*/  IMAD.MOV.U32 R11, RZ, RZ, -0x7fffffe0 ;  /* 0x80000020ff0b7424 */ /* 0x000fe200078e00ff */
[----:B------:R-:W-:Y:S01]  /*8ce0*/  R2UR UR10, R4 ;  /* 0x00000000040a72ca */ /* 0x000fe200000e0000 */
[----:B0-2---:R-:W-:Y:S01]  /*8cf0*/  IMAD.MOV.U32 R5, RZ, RZ, -0x7fffffe0 ;  /* 0x80000020ff057424 */ /* 0x005fe200078e00ff */
[----:B------:R-:W-:Y:S01]  /*8d00*/  LOP3.LUT R4, R28, 0x10000, RZ, 0xfc, !PT ;  /* 0x000100001c047812 */ /* 0x000fe200078efcff */
[----:B------:R-:W-:Y:S01]  /*8d10*/  WARPGROUP.ARRIVE ;  /* 0x00000000000079c5 */ /* 0x000fe20000000000 */
[C---:B------:R-:W-:Y:S01]  /*8d20*/  R2UR UR6, R10.reuse ;  /* 0x000000000a0672ca */ /* 0x040fe200000e0000 */
[----:B------:R-:W-:Y:S01]  /*8d30*/  VIADD R6, R10, 0x100 ;  /* 0x000001000a067836 */ /* 0x000fe20000000000 */
[----:B------:R-:W-:Y:S01]  /*8d40*/  R2UR UR7, R11 ;  /* 0x000000000b0772ca */ /* 0x000fe200000e0000 */
[----:B------:R-:W-:Y:S01]  /*8d50*/  IMAD.MOV.U32 R7, RZ, RZ, -0x7fffffe0 ;  /* 0x80000020ff077424 */ /* 0x000fe200078e00ff */
[----:B------:R-:W-:Y:S01]  /*8d60*/  R2UR UR4, R4 ;  /* 0x00000000040472ca */ /* 0x000fe200000e0000 */
[C---:B------:R-:W-:Y:S01]  /*8d70*/  VIADD R8, R10.reuse, 0x180 ;  /* 0x000001800a087836 */ /* 0x040fe20000000000 */
[C---:B------:R-:W-:Y:S01]  /*8d80*/  R2UR UR5, R5.reuse ;  /* 0x00000000050572ca */ /* 0x040fe200000e0000 */
[----:B------:R-:W-:Y:S01]  /*8d90*/  IMAD.MOV.U32 R9, RZ, RZ, -0x7fffffe0 ;  /* 0x80000020ff097424 */ /* 0x000fe200078e00ff */
[C---:B------:R-:W-:Y:S01]  /*8da0*/  R2UR UR11, R5.reuse ;  /* 0x00000000050b72ca */ /* 0x040fe200000e0000 */
[----:B------:R-:W-:Y:S01]  /*8db0*/  VIADD R12, R10, 0x200 ;  /* 0x000002000a0c7836 */ /* 0x000fe20000000000 */
[----:B------:R-:W-:Y:S01]  /*8dc0*/  R2UR UR8, R4 ;  /* 0x00000000040872ca */ /* 0x000fe200000e0000 */
[----:B------:R-:W-:Y:S01]  /*8dd0*/  IMAD.MOV.U32 R11, RZ, RZ, -0x7fffffe0 ;  /* 0x80000020ff0b7424 */ /* 0x000fe200078e00ff */
[----:B------:R-:W-:-:S02]  /*8de0*/  R2UR UR9, R5 ;  /* 0x00000000050972ca */ /* 0x000fc400000e0000 */
        /* <DEDUP_REMOVED lines=9> */
[----:B------:R-:W-:Y:S01]  /*8e80*/  R2UR UR19, R9 ;  /* 0x00000000091372ca */ /* 0x000fe200000e0000 */
[----:B------:R-:W-:Y:S01]  /*8e90*/  IMAD.MOV.U32 R9, RZ, RZ, -0x7fffffe0 ;  /* 0x80000020ff097424 */ /* 0x000fe200078e00ff */
[----:B------:R-:W-:-:S02]  /*8ea0*/  R2UR UR16, R4 ;  /* 0x00000000041072ca */ /* 0x000fc400000e0000 */
[----:B------:R-:W-:Y:S02]  /*8eb0*/  R2UR UR17, R5 ;  /* 0x00000000051172ca */ /* 0x000fe400000e0000 */
[----:B------:R-:W-:Y:S02]  /*8ec0*/  MOV R13, 0x80000020 ;  /* 0x80000020000d7802 */ /* 0x000fe40000000f00 */
[----:B------:R-:W-:Y:S02]  /*8ed0*/  R2UR UR22, R12 ;  /* 0x000000000c1672ca */ /* 0x000fe400000e0000 */
[----:B------:R-:W-:Y:S02]  /*8ee0*/  R2UR UR23, R13 ;  /* 0x000000000d1772ca */ /* 0x000fe400000e0000 */
[----:B------:R-:W-:Y:S02]  /*8ef0*/  R2UR UR20, R4 ;  /* 0x00000000041472ca */ /* 0x000fe400000e0000 */
[----:B------:R-:W-:-:S02]  /*8f00*/  R2UR UR21, R5 ;  /* 0x00000000051572ca */ /* 0x000fc400000e0000 */
[----:B------:R-:W-:Y:S01]  /*8f10*/  R2UR UR6, R6 ;  /* 0x00000000060672ca */ /* 0x000fe200000e0000 */
[----:B------:R-:W-:Y:S01]  /*8f20*/  VIADD R6, R10, 0x102 ;  /* 0x000001020a067836 */ /* 0x000fe20000000000 */
[----:B------:R-:W-:Y:S02]  /*8f30*/  R2UR UR7, R7 ;  /* 0x00000000070772ca */ /* 0x000fe400000e0000 */
[----:B------:R-:W-:Y:S01]  /*8f40*/  MOV R7, 0x80000020 ;  /* 0x8000002000077802 */ /* 0x000fe20000000f00 */
        /* <DEDUP_REMOVED lines=53> */
.L_x_15929:
        /* <DEDUP_REMOVED lines=12> */
[----:B------:R-:W5:Y:S01]  /*9360*/  LDL R102, [R1+0x34] ;  /* 0x0000340001667983 */ /* 0x000f620000100800 */
[C---:B------:R-:W-:Y:S01]  /*9370*/  FMUL.FTZ R76, R2.reuse, R77 ;  /* 0x0000004d024c7220 */ /* 0x040fe20000410000 */
[C---:B------:R-:W-:Y:S01]  /*9380*/  FMUL.FTZ R77, R2.reuse, R78 ;  /* 0x0000004e024d7220 */ /* 0x040fe20000410000 */
        /* <DEDUP_REMOVED lines=12> */
[C---:B------:R-:W-:Y:S01]  /*9450*/  FMUL.FTZ R61, R2.reuse, R62 ;  /* 0x0000003e023d7220 */ /* 0x040fe20000410000 */
[C---:B----4-:R-:W-:Y:S01]  /*9460*/  FMUL.FTZ R14, R2.reuse, R94 ;  /* 0x0000005e020e7220 */ /* 0x050fe20000410000 */
        /* <DEDUP_REMOVED lines=9> */
[----:B------:R-:W0:Y:S01]  /*9500*/  @P6 LDC R95, c[0x0][0x44c] ;  /* 0x00011300ff5f6b82 */ /* 0x000e220000000800 */
[----:B------:R-:W-:Y:S01]  /*9510*/  MUFU.TANH R20, R20 ;  /* 0x0000001400147308 */ /* 0x000fe20000002400 */
[C---:B------:R-:W-:Y:S01]  /*9520*/  FMUL.FTZ R63, R2.reuse, R63 ;  /* 0x0000003f023f7220 */ /* 0x040fe20000410000 */
[C---:B------:R-:W-:Y:S01]  /*9530*/  FMUL.FTZ R8, R2.reuse, R89 ;  /* 0x0000005902087220 */ /* 0x040fe20000410000 */
[C---:B------:R-:W-:Y:S01]  /*9540*/  FMUL.FTZ R71, R2.reuse, R71 ;  /* 0x0000004702477220 */ /* 0x040fe20000410000 */
[C---:B------:R-:W-:Y:S01]  /*9550*/  FMUL.FTZ R42, R2.reuse, R42 ;  /* 0x0000002a022a7220 */ /* 0x040fe20000410000 */
[C---:B------:R-:W-:Y:S01]  /*9560*/  FMUL.FTZ R50, R2.reuse, R50 ;  /* 0x0000003202327220 */ /* 0x040fe20000410000 */
[----:B------:R-:W-:Y:S01]  /*9570*/  ULDC UR4, c[0x0][0x988] ;  /* 0x0002620000047ab9 */ /* 0x000fe20000000800 */
        /* <DEDUP_REMOVED lines=13> */
[----:B------:R-:W-:Y:S01]  /*9650*/  ULDC UR36, c[0x0][0x988] ;  /* 0x0002620000247ab9 */ /* 0x000fe20000000800 */
[----:B------:R-:W-:Y:S01]  /*9660*/  ULDC UR37, c[0x0][0x988] ;  /* 0x0002620000257ab9 */ /* 0x000fe20000000800 */
[----:B--2---:R-:W-:Y:S01]  /*9670*/  LOP3.LUT R106, R106, 0xfffffffd, RZ, 0xc0, !PT ;  /* 0xfffffffd6a6a7812 */ /* 0x004fe200078ec0ff */
[C---:B------:R-:W-:Y:S01]  /*9680*/  FMUL.FTZ R62, R2.reuse, R64 ;  /* 0x00000040023e7220 */ /* 0x040fe20000410000 */
[----:B------:R-:W-:Y:S01]  /*9690*/  FMUL.FTZ R94, R2, R67 ;  /* 0x00000043025e7220 */ /* 0x000fe20000410000 */
[----:B------:R-:W2:Y:S01]  /*96a0*/  MUFU.TANH R9, R9 ;  /* 0x0000000900097308 */ /* 0x000ea20000002400 */
[----:B------:R-:W-:Y:S01]  /*96b0*/  @P6 LOP3.LUT R106, R106, 0x2, RZ, 0xfc, !PT ;  /* 0x000000026a6a6812 */ /* 0x000fe200078efcff */
[C---:B------:R-:W-:Y:S01]  /*96c0*/  FMUL.FTZ R90, R2.reuse, R99 ;  /* 0x00000063025a7220 */ /* 0x040fe20000410000 */
[C---:B------:R-:W-:Y:S01]  /*96d0*/  FMUL.FTZ R92, R2.reuse, R103 ;  /* 0x00000067025c7220 */ /* 0x040fe20000410000 */
[C---:B------:R-:W-:Y:S01]  /*96e0*/  FMUL.FTZ R88, R2.reuse, R100 ;  /* 0x0000006402587220 */ /* 0x040fe20000410000 */
[C---:B------:R-:W-:Y:S01]  /*96f0*/  FMUL.FTZ R89, R2.reuse, R101 ;  /* 0x0000006502597220 */ /* 0x040fe20000410000 */
[----:B------:R4:W-:Y:S01]  /*9700*/  STL [R1+0x24], R106 ;  /* 0x0000246a01007387 */ /* 0x0009e20000100800 */
[C---:B------:R-:W-:Y:S01]  /*9710*/  FMUL.FTZ R64, R2.reuse, R65 ;  /* 0x0000004102407220 */ /* 0x040fe20000410000 */
[C---:B------:R-:W-:Y:S01]  /*9720*/  FMUL.FTZ R67, R2.reuse, R69 ;  /* 0x0000004502437220 */ /* 0x040fe20000410000 */
[----:B------:R-:W2:Y:S08]  /*9730*/  MUFU.TANH R14, R14 ;  /* 0x0000000e000e7308 */ /* 0x000eb00000002400 */
[----:B------:R-:W2:Y:S01]  /*9740*/  MUFU.TANH R21, R21 ;  /* 0x0000001500157308 */ /* 0x000ea20000002400 */
[----:B----4-:R-:W4:Y:S01]  /*9750*/  LDL R106, [R1+0x2c] ;  /* 0x00002c00016a7983 */ /* 0x010f220000100800 */
[C---:B------:R-:W-:Y:S01]  /*9760*/  FMUL.FTZ R65, R2.reuse, R66 ;  /* 0x0000004202417220 */ /* 0x040fe20000410000 */
[----:B------:R-:W-:Y:S01]  /*9770*/  FMUL.FTZ R66, R2, R68 ;  /* 0x0000004402427220 */ /* 0x000fe20000410000 */
[----:B---3--:R-:W-:-:S04]  /*9780*/  IMAD.IADD R68, R105, 0x1, R108 ;  /* 0x0000000169447824 */ /* 0x008fc800078e026c */
[----:B------:R-:W3:Y:S01]  /*9790*/  MUFU.TANH R90, R90 ;  /* 0x0000005a005a7308 */ /* 0x000ee20000002400 */
[----:B0-----:R-:W-:-:S04]  /*97a0*/  @P6 IMAD.HI.U32 R69, R68, R95, RZ ;  /* 0x0000005f44456227 */ /* 0x001fc800078e00ff */
[----:B------:R-:W-:Y:S01]  /*97b0*/  FMUL.FTZ R100, R2, R47 ;  /* 0x0000002f02647220 */ /* 0x000fe20000410000 */
[----:B------:R-:W3:Y:S01]  /*97c0*/  LDL R110, [R1+0x14] ;  /* 0x00001400016e7983 */ /* 0x000ee20000100800 */
[----:B-1----:R-:W-:Y:S01]  /*97d0*/  @P6 SHF.R.U32.HI R68, RZ, R96, R69 ;  /* 0x00000060ff446219 */ /* 0x002fe20000011645 */
[----:B------:R-:W0:Y:S04]  /*97e0*/  MUFU.TANH R91, R91 ;  /* 0x0000005b005b7308 */ /* 0x000e280000002400 */
[----:B------:R-:W1:Y:S01]  /*97f0*/  SHFL.IDX PT, R97, R68, 0x1, 0x1c1f ;  /* 0x003c1f0044617f89 */ /* 0x000e6200000e0000 */
[----:B------:R-:W-:Y:S02]  /*9800*/  IMAD R95, R104, -0xa0, RZ ;  /* 0xffffff60685f7824 */ /* 0x000fe400078e02ff */
[C---:B------:R-:W-:Y:S01]  /*9810*/  FMUL.FTZ R69, R2.reuse, R70 ;  /* 0x0000004602457220 */ /* 0x040fe20000410000 */
[----:B------:R-:W-:Y:S01]  /*9820*/  FMUL.FTZ R70, R2, R41 ;  /* 0x0000002902467220 */ /* 0x000fe20000410000 */
[----:B-----5:R-:W-:Y:S01]  /*9830*/  IMAD R41, R104, -0xa0, R102 ;  /* 0xffffff6068297824 */ /* 0x020fe200078e0266 */
[----:B------:R-:W5:Y:S01]  /*9840*/  MUFU.TANH R92, R92 ;  /* 0x0000005c005c7308 */ /* 0x000f620000002400 */
[----:B------:R-:W-:-:S03]  /*9850*/  IADD3 R95, -R98, 0xa1, R95 ;  /* 0x000000a1625f7810 */ /* 0x000fc60007ffe15f */
[----:B------:R-:W-:Y:S01]  /*9860*/  IADD3 R41, -R98, 0xa0, R41 ;  /* 0x000000a062297810 */ /* 0x000fe20007ffe129 */
        /* <DEDUP_REMOVED lines=35> */
[----:B----4-:R-:W-:-:S07]  /*9aa0*/  IADD3 R96, -R106, R95, R102 ;  /* 0x0000005f6a607210 */ /* 0x010fce0007ffe166 */
[----:B------:R-:W-:Y:S01]  /*9ab0*/  MUFU.TANH R56, R56 ;  /* 0x0000003800387308 */ /* 0x000fe20000002400 */
[----:B-1----:R-:W-:-:S04]  /*9ac0*/  VIADDMNMX R95, R97, R96, R41, PT ;  /* 0x00000060615f7246 */ /* 0x002fc80003800129 */
[C---:B------:R-:W-:Y:S02]  /*9ad0*/  ISETP.GT.AND P1, PT, R95.reuse, RZ, PT ;  /* 0x000000ff5f00720c */ /* 0x040fe40003f24270 */
[C---:B------:R-:W-:Y:S01]  /*9ae0*/  ISETP.GT.AND P2, PT, R95.reuse, 0x1, PT ;  /* 0x000000015f00780c */ /* 0x040fe20003f44270 */
[----:B------:R-:W-:Y:S01]  /*9af0*/  MUFU.TANH R57, R57 ;  /* 0x0000003900397308 */ /* 0x000fe20000002400 */
[----:B------:R-:W-:Y:S02]  /*9b00*/  ISETP.GT.AND P3, PT, R95, 0x8, PT ;  /* 0x000000085f00780c */ /* 0x000fe40003f64270 */
[----:B--2---:R-:W-:Y:S02]  /*9b10*/  FSEL R9, R9, -INF , P1 ;  /* 0xff80000009097808 */ /* 0x004fe40000800000 */
[----:B------:R-:W-:Y:S01]  /*9b20*/  FSEL R11, R11, -INF , P2 ;  /* 0xff8000000b0b7808 */ /* 0x000fe20001000000 */
[----:B------:R-:W-:Y:S01]  /*9b30*/  FMUL.FTZ R97, R2, R43 ;  /* 0x0000002b02617220 */ /* 0x000fe20000410000 */
[----:B------:R-:W-:Y:S01]  /*9b40*/  ISETP.GT.AND P1, PT, R95, 0x9, PT ;  /* 0x000000095f00780c */ /* 0x000fe20003f24270 */
[----:B------:R-:W-:Y:S01]  /*9b50*/  MUFU.TANH R59, R59 ;  /* 0x0000003b003b7308 */ /* 0x000fe20000002400 */
[----:B------:R-:W-:-:S02]  /*9b60*/  FSEL R43, R14, -INF , P3 ;  /* 0xff8000000e2b7808 */ /* 0x000fc40001800000 */
[----:B------:R-:W-:Y:S02]  /*9b70*/  FMNMX.FTZ R14, R9, R11, !PT ;  /* 0x0000000b090e7209 */ /* 0x000fe40007810000 */
[----:B------:R-:W-:Y:S02]  /*9b80*/  FSEL R47, R20, -INF , P1 ;  /* 0xff800000142f7808 */ /* 0x000fe40000800000 */
[----:B------:R-:W-:Y:S01]  /*9b90*/  ISETP.GT.AND P2, PT, R95, 0x10, PT ;  /* 0x000000105f00780c */ /* 0x000fe20003f44270 */
[----:B------:R-:W-:Y:S01]  /*9ba0*/  MUFU.TANH R60, R60 ;  /* 0x0000003c003c7308 */ /* 0x000fe20000002400 */
[----:B------:R-:W-:Y:S02]  /*9bb0*/  FMNMX.FTZ R20, R43, R14, !PT ;  /* 0x0000000e2b147209 */ /* 0x000fe40007810000 */
[----:B------:R-:W-:Y:S02]  /*9bc0*/  ISETP.GT.AND P1, PT, R95, 0x11, PT ;  /* 0x000000115f00780c */ /* 0x000fe40003f24270 */
[----:B------:R-:W-:-:S02]  /*9bd0*/  FSEL R21, R21, -INF , P2 ;  /* 0xff80000015157808 */ /* 0x000fc40001000000 */
[----:B------:R-:W-:Y:S01]  /*9be0*/  FMNMX.FTZ R20, R47, R20, !PT ;  /* 0x000000142f147209 */ /* 0x000fe20007810000 */
[----:B------:R3:W1:Y:S01]  /*9bf0*/  MUFU.TANH R46, R97 ;  /* 0x00000061002e7308 */ /* 0x0006620000002400 */
[----:B------:R-:W-:Y:S02]  /*9c00*/  ISETP.GT.AND P2, PT, R95, 0x18, PT ;  /* 0x000000185f00780c */ /* 0x000fe40003f44270 */
[----:B---3--:R-:W-:Y:S02]  /*9c10*/  FSEL R97, R90, -INF , P1 ;  /* 0xff8000005a617808 */ /* 0x008fe40000800000 */
[----:B------:R-:W-:-:S03]  /*9c20*/  FMNMX.FTZ R90, R21, R20, !PT ;  /* 0x00000014155a7209 */ /* 0x000fc60007810000 */
[----:B------:R2:W3:Y:S01]  /*9c30*/  MUFU.TANH R14, R98 ;  /* 0x00000062000e7308 */ /* 0x0004e20000002400 */
[----:B------:R-:W-:Y:S02]  /*9c40*/  ISETP.GT.AND P1, PT, R95, 0x19, PT ;  /* 0x000000195f00780c */ /* 0x000fe40003f24270 */
[----:B0-----:R-:W-:Y:S02]  /*9c50*/  FSEL R91, R91, -INF , P2 ;  /* 0xff8000005b5b7808 */ /* 0x001fe40001000000 */
[----:B------:R-:W-:Y:S02]  /*9c60*/  ISETP.GT.AND P2, PT, R95, 0x20, PT ;  /* 0x000000205f00780c */ /* 0x000fe40003f44270 */
[----:B--2---:R-:W-:Y:S01]  /*9c70*/  FMNMX.FTZ R98, R97, R90, !PT ;  /* 0x0000005a61627209 */ /* 0x004fe20007810000 */
[----:B------:R-:W-:Y:S01]  /*9c80*/  FMUL.FTZ R90, R2, R51 ;  /* 0x00000033025a7220 */ /* 0x000fe20000410000 */
[----:B-----5:R-:W-:Y:S02]  /*9c90*/  FSEL R51, R92, -INF , P1 ;  /* 0xff8000005c337808 */ /* 0x020fe40000800000 */
[----:B------:R-:W-:-:S02]  /*9ca0*/  FMNMX.FTZ R98, R91, R98, !PT ;  /* 0x000000625b627209 */ /* 0x000fc40007810000 */
[----:B------:R-:W-:Y:S02]  /*9cb0*/  ISETP.GT.AND P1, PT, R95, 0x21, PT ;  /* 0x000000215f00780c */ /* 0x000fe40003f24270 */
[----:B------:R-:W-:Y:S02]  /*9cc0*/  FSEL R99, R74, -INF , P2 ;  /* 0xff8000004a637808 */ /* 0x000fe40001000000 */
[----:B------:R-:W-:Y:S02]  /*9cd0*/  FMNMX.FTZ R98, R51, R98, !PT ;  /* 0x0000006233627209 */ /* 0x000fe40007810000 */
[----:B------:R-:W-:Y:S02]  /*9ce0*/  ISETP.GT.AND P2, PT, R95, 0x28, PT ;  /* 0x000000285f00780c */ /* 0x000fe40003f44270 */
[----:B------:R-:W-:Y:S02]  /*9cf0*/  FSEL R93, R93, -INF , P1 ;  /* 0xff8000005d5d7808 */ /* 0x000fe40000800000 */
        /* <DEDUP_REMOVED lines=9> */
[----:B------:R-:W-:Y:S01]  /*9d90*/  FMNMX.FTZ R98, R79, R98, !PT ;  /* 0x000000624f627209 */ /* 0x000fe20007810000 */
[C---:B------:R-:W-:Y:S01]  /*9da0*/  FMUL.FTZ R74, R2.reuse, R54 ;  /* 0x00000036024a7220 */ /* 0x040fe20000410000 */
[----:B------:R-:W-:Y:S02]  /*9db0*/  ISETP.GT.AND P2, PT, R95, 0x38, PT ;  /* 0x000000385f00780c */ /* 0x000fe40003f44270 */
[----:B------:R-:W-:Y:S02]  /*9dc0*/  FSEL R83, R83, -INF , P1 ;  /* 0xff80000053537808 */ /* 0x000fe40000800000 */
[----:B------:R-:W-:Y:S01]  /*9dd0*/  FMNMX.FTZ R98, R81, R98, !PT ;  /* 0x0000006251627209 */ /* 0x000fe20007810000 */
[----:B------:R-:W-:Y:S01]  /*9de0*/  FMUL.FTZ R92, R2, R55 ;  /* 0x00000037025c7220 */ /* 0x000fe20000410000 */
[----:B------:R-:W-:Y:S01]  /*9df0*/  ISETP.GT.AND P1, PT, R95, 0x39, PT ;  /* 0x000000395f00780c */ /* 0x000fe20003f24270 */
[----:B------:R0:W-:Y:S01]  /*9e00*/  MUFU.TANH R55, R74 ;  /* 0x0000004a00377308 */ /* 0x0001e20000002400 */
[----:B------:R-:W-:-:S02]  /*9e10*/  FSEL R85, R85, -INF , P2 ;  /* 0xff80000055557808 */ /* 0x000fc40001000000 */
[----:B------:R-:W-:Y:S02]  /*9e20*/  ISETP.GT.AND P2, PT, R95, 0x40, PT ;  /* 0x000000405f00780c */ /* 0x000fe40003f44270 */
[----:B0-----:R-:W-:Y:S01]  /*9e30*/  FMNMX.FTZ R74, R83, R98, !PT ;  /* 0x00000062534a7209 */ /* 0x001fe20007810000 */
[----:B------:R-:W-:Y:S01]  /*9e40*/  FMUL.FTZ R98, R2, R27 ;  /* 0x0000001b02627220 */ /* 0x000fe20000410000 */
[----:B------:R-:W-:Y:S02]  /*9e50*/  FSEL R27, R86, -INF , P1 ;  /* 0xff800000561b7808 */ /* 0x000fe40000800000 */
[----:B------:R-:W-:Y:S02]  /*9e60*/  FMNMX.FTZ R86, R85, R74, !PT ;  /* 0x0000004a55567209 */ /* 0x000fe40007810000 */
[----:B------:R-:W-:Y:S02]  /*9e70*/  ISETP.GT.AND P1, PT, R95, 0x41, PT ;  /* 0x000000415f00780c */ /* 0x000fe40003f24270 */
[----:B------:R-:W-:-:S02]  /*9e80*/  FSEL R101, R58, -INF , P2 ;  /* 0xff8000003a657808 */ /* 0x000fc40001000000 */
[----:B------:R-:W-:Y:S01]  /*9e90*/  FMNMX.FTZ R86, R27, R86, !PT ;  /* 0x000000561b567209 */ /* 0x000fe20007810000 */
[----:B------:R0:W-:Y:S01]  /*9ea0*/  MUFU.TANH R54, R90 ;  /* 0x0000005a00367308 */ /* 0x0001e20000002400 */
[----:B------:R-:W-:Y:S02]  /*9eb0*/  ISETP.GT.AND P2, PT, R95, 0x48, PT ;  /* 0x000000485f00780c */ /* 0x000fe40003f44270 */
[----:B------:R-:W-:Y:S02]  /*9ec0*/  FSEL R87, R87, -INF , P1 ;  /* 0xff80000057577808 */ /* 0x000fe40000800000 */
[----:B------:R-:W-:Y:S01]  /*9ed0*/  FMNMX.FTZ R86, R101, R86, !PT ;  /* 0x0000005665567209 */ /* 0x000fe20007810000 */
[----:B0-----:R-:W-:Y:S01]  /*9ee0*/  FMUL.FTZ R90, R2, R26 ;  /* 0x0000001a025a7220 */ /* 0x001fe20000410000 */
[----:B------:R-:W-:Y:S02]  /*9ef0*/  ISETP.GT.AND P1, PT, R95, 0x49, PT ;  /* 0x000000495f00780c */ /* 0x000fe40003f24270 */
[----:B------:R-:W-:Y:S01]  /*9f00*/  FSEL R61, R61, -INF , P2 ;  /* 0xff8000003d3d7808 */ /* 0x000fe20001000000 */
[----:B------:R0:W-:Y:S01]  /*9f10*/  MUFU.TANH R74, R90 ;  /* 0x0000005a004a7308 */ /* 0x0001e20000002400 */
[----:B------:R-:W-:-:S02]  /*9f20*/  ISETP.GT.AND P2, PT, R95, 0x50, PT ;  /* 0x000000505f00780c */ /* 0x000fc40003f44270 */
[----:B------:R-:W-:Y:S02]  /*9f30*/  FSEL R63, R63, -INF , P1 ;  /* 0xff8000003f3f7808 */ /* 0x000fe40000800000 */
[----:B0-----:R-:W-:-:S03]  /*9f40*/  FMNMX.FTZ R90, R87, R86, !PT ;  /* 0x00000056575a7209 */ /* 0x001fc60007810000 */
[----:B------:R0:W-:Y:S01]  /*9f50*/  MUFU.TANH R26, R92 ;  /* 0x0000005c001a7308 */ /* 0x0001e20000002400 */
[----:B------:R-:W-:Y:S02]  /*9f60*/  FMNMX.FTZ R90, R61, R90, !PT ;  /* 0x0000005a3d5a7209 */ /* 0x000fe40007810000 */
[----:B------:R-:W-:Y:S02]  /*9f70*/  ISETP.GT.AND P1, PT, R95, 0x51, PT ;  /* 0x000000515f00780c */ /* 0x000fe40003f24270 */
[----:B------:R-:W-:Y:S02]  /*9f80*/  FSEL R65, R65, -INF , P2 ;  /* 0xff80000041417808 */ /* 0x000fe40001000000 */
[----:B0-----:R-:W-:Y:S01]  /*9f90*/  FMNMX.FTZ R92, R63, R90, !PT ;  /* 0x0000005a3f5c7209 */ /* 0x001fe20007810000 */
[----:B------:R-:W-:Y:S01]  /*9fa0*/  FMUL.FTZ R58, R2, R30 ;  /* 0x0000001e023a7220 */ /* 0x000fe20000410000 */
[----:B------:R-:W-:Y:S02]  /*9fb0*/  ISETP.GT.AND P2, PT, R95, 0x58, PT ;  /* 0x000000585f00780c */ /* 0x000fe40003f44270 */
[----:B------:R-:W-:-:S02]  /*9fc0*/  FSEL R103, R94, -INF , P1 ;  /* 0xff8000005e677808 */ /* 0x000fc40000800000 */
[----:B------:R-:W-:Y:S01]  /*9fd0*/  FMNMX.FTZ R92, R65, R92, !PT ;  /* 0x0000005c415c7209 */ /* 0x000fe20007810000 */
[----:B------:R-:W-:Y:S01]  /*9fe0*/  FMUL.FTZ R86, R2, R31 ;  /* 0x0000001f02567220 */ /* 0x000fe20000410000 */
[----:B------:R-:W-:Y:S01]  /*9ff0*/  ISETP.GT.AND P1, PT, R95, 0x59, PT ;  /* 0x000000595f00780c */ /* 0x000fe20003f24270 */
[----:B------:R0:W-:Y:S01]  /*a000*/  MUFU.TANH R31, R58 ;  /* 0x0000003a001f7308 */ /* 0x0001e20000002400 */
[----:B------:R-:W-:Y:S02]  /*a010*/  FSEL R69, R69, -INF , P2 ;  /* 0xff80000045457808 */ /* 0x000fe40001000000 */
[----:B------:R-:W-:Y:S02]  /*a020*/  ISETP.GT.AND P2, PT, R95, 0x60, PT ;  /* 0x000000605f00780c */ /* 0x000fe40003f44270 */
[----:B0-----:R-:W-:-:S03]  /*a030*/  FMNMX.FTZ R58, R103, R92, !PT ;  /* 0x0000005c673a7209 */ /* 0x001fc60007810000 */
[----:B------:R-:W0:Y:S01]  /*a040*/  MUFU.TANH R20, R100 ;  /* 0x0000006400147308 */ /* 0x000e220000002400 */
[----:B------:R-:W-:Y:S01]  /*a050*/  FMUL.FTZ R92, R2, R35 ;  /* 0x00000023025c7220 */ /* 0x000fe20000410000 */
[----:B------:R-:W-:Y:S02]  /*a060*/  FSEL R35, R71, -INF , P1 ;  /* 0xff80000047237808 */ /* 0x000fe40000800000 */
[----:B------:R-:W-:Y:S02]  /*a070*/  FMNMX.FTZ R94, R69, R58, !PT ;  /* 0x0000003a455e7209 */ /* 0x000fe40007810000 */
[----:B------:R-:W-:Y:S02]  /*a080*/  ISETP.GT.AND P1, PT, R95, 0x61, PT ;  /* 0x000000615f00780c */ /* 0x000fe40003f24270 */
[----:B------:R-:W-:Y:S02]  /*a090*/  FSEL R105, R42, -INF , P2 ;  /* 0xff8000002a697808 */ /* 0x000fe40001000000 */
[----:B------:R-:W-:-:S02]  /*a0a0*/  FMNMX.FTZ R94, R35, R94, !PT ;  /* 0x0000005e235e7209 */ /* 0x000fc40007810000 */
[----:B------:R-:W-:Y:S02]  /*a0b0*/  ISETP.GT.AND P2, PT, R95, 0x68, PT ;  /* 0x000000685f00780c */ /* 0x000fe40003f44270 */
[----:B-1----:R-:W-:Y:S02]  /*a0c0*/  FSEL R107, R46, -INF , P1 ;  /* 0xff8000002e6b7808 */ /* 0x002fe40000800000 */
[----:B------:R-:W-:Y:S02]  /*a0d0*/  FMNMX.FTZ R94, R105, R94, !PT ;  /* 0x0000005e695e7209 */ /* 0x000fe40007810000 */
[----:B------:R-:W-:Y:S02]  /*a0e0*/  ISETP.GT.AND P1, PT, R95, 0x69, PT ;  /* 0x000000695f00780c */ /* 0x000fe40003f24270 */
[----:B---3--:R-:W-:Y:S02]  /*a0f0*/  FSEL R109, R14, -INF , P2 ;  /* 0xff8000000e6d7808 */ /* 0x008fe40001000000 */
[----:B------:R-:W-:-:S02]  /*a100*/  FMNMX.FTZ R94, R107, R94, !PT ;  /* 0x0000005e6b5e7209 */ /* 0x000fc40007810000 */
[----:B------:R-:W-:Y:S02]  /*a110*/  ISETP.GT.AND P3, PT, R95, 0x70, PT ;  /* 0x000000705f00780c */ /* 0x000fe40003f64270 */
[----:B0-----:R-:W-:Y:S02]  /*a120*/  FSEL R111, R20, -INF , P1 ;  /* 0xff800000146f7808 */ /* 0x001fe40000800000 */
        /* <DEDUP_REMOVED lines=8> */
[----:B------:R-:W-:Y:S02]  /*a1b0*/  ISETP.GT.AND P5, PT, R95, 0x79, PT ;  /* 0x000000795f00780c */ /* 0x000fe40003fa4270 */
[----:B------:R-:W-:Y:S02]  /*a1c0*/  FSEL R55, R55, -INF , P1 ;  /* 0xff80000037377808 */ /* 0x000fe40000800000 */
[----:B------:R-:W-:Y:S01]  /*a1d0*/  FMNMX.FTZ R94, R115, R94, !PT ;  /* 0x0000005e735e7209 */ /* 0x000fe20007810000 */
[----:B------:R-:W-:Y:S01]  /*a1e0*/  FMUL.FTZ R90, R2, R34 ;  /* 0x00000022025a7220 */ /* 0x000fe20000410000 */
[----:B------:R-:W-:Y:S01]  /*a1f0*/  ISETP.GT.AND P4, PT, R95, 0x80, PT ;  /* 0x000000805f00780c */ /* 0x000fe20003f84270 */
[----:B------:R-:W1:Y:S01]  /*a200*/  MUFU.TANH R34, R86 ;  /* 0x0000005600227308 */ /* 0x000e620000002400 */
[----:B------:R-:W-:-:S02]  /*a210*/  FSEL R117, R26, -INF , P5 ;  /* 0xff8000001a757808 */ /* 0x000fc40002800000 */
[----:B------:R-:W-:Y:S01]  /*a220*/  FMNMX.FTZ R94, R55, R94, !PT ;  /* 0x0000005e375e7209 */ /* 0x000fe20007810000 */
[----:B------:R-:W-:Y:S01]  /*a230*/  FMUL.FTZ R42, R2, R38 ;  /* 0x00000026022a7220 */ /* 0x000fe20000410000 */
[----:B------:R-:W-:Y:S02]  /*a240*/  ISETP.GT.AND P3, PT, R95, 0x81, PT ;  /* 0x000000815f00780c */ /* 0x000fe40003f64270 */
[----:B------:R-:W-:Y:S01]  /*a250*/  FSEL R119, R74, -INF , P4 ;  /* 0xff8000004a777808 */ /* 0x000fe20002000000 */
[----:B------:R-:W2:Y:S01]  /*a260*/  MUFU.TANH R58, R90 ;  /* 0x0000005a003a7308 */ /* 0x000ea20000002400 */
[----:B------:R-:W-:Y:S01]  /*a270*/  FMNMX.FTZ R94, R117, R94, !PT ;  /* 0x0000005e755e7209 */ /* 0x000fe20007810000 */
[----:B------:R-:W-:Y:S01]  /*a280*/  FMUL.FTZ R26, R2, R39 ;  /* 0x00000027021a7220 */ /* 0x000fe20000410000 */
[----:B------:R-:W-:Y:S02]  /*a290*/  ISETP.GT.AND P2, PT, R95, 0x88, PT ;  /* 0x000000885f00780c */ /* 0x000fe40003f44270 */
[----:B0-----:R-:W-:-:S02]  /*a2a0*/  FSEL R121, R30, -INF , P3 ;  /* 0xff8000001e797808 */ /* 0x001fc40001800000 */
[----:B------:R-:W-:Y:S01]  /*a2b0*/  FMNMX.FTZ R94, R119, R94, !PT ;  /* 0x0000005e775e7209 */ /* 0x000fe20007810000 */
[----:B------:R-:W0:Y:S01]  /*a2c0*/  MUFU.TANH R38, R92 ;  /* 0x0000005c00267308 */ /* 0x000e220000002400 */
[----:B------:R-:W-:Y:S02]  /*a2d0*/  ISETP.GT.AND P1, PT, R95, 0x89, PT ;  /* 0x000000895f00780c */ /* 0x000fe40003f24270 */
[----:B------:R-:W-:Y:S02]  /*a2e0*/  FSEL R31, R31, -INF , P2 ;  /* 0xff8000001f1f7808 */ /* 0x000fe40001000000 */
[----:B------:R-:W-:-:S03]  /*a2f0*/  FMNMX.FTZ R94, R121, R94, !PT ;  /* 0x0000005e795e7209 */ /* 0x000fc60007810000 */
[----:B------:R-:W3:Y:S01]  /*a300*/  MUFU.TANH R42, R42 ;  /* 0x0000002a002a7308 */ /* 0x000ee20000002400 */
[----:B------:R-:W-:Y:S02]  /*a310*/  ISETP.GT.AND P5, PT, R95, 0x90, PT ;  /* 0x000000905f00780c */ /* 0x000fe40003fa4270 */
[----:B-1----:R-:W-:Y:S02]  /*a320*/  FSEL R39, R34, -INF , P1 ;  /* 0xff80000022277808 */ /* 0x002fe40000800000 */
[----:B------:R-:W-:-:S03]  /*a330*/  FMNMX.FTZ R94, R31, R94, !PT ;  /* 0x0000005e1f5e7209 */ /* 0x000fc60007810000 */
[----:B------:R-:W1:Y:S01]  /*a340*/  MUFU.TANH R26, R26 ;  /* 0x0000001a001a7308 */ /* 0x000e620000002400 */
[----:B------:R-:W-:Y:S02]  /*a350*/  ISETP.GT.AND P4, PT, R95, 0x91, PT ;  /* 0x000000915f00780c */ /* 0x000fe40003f84270 */
[----:B--2---:R-:W-:Y:S02]  /*a360*/  FSEL R123, R58, -INF , P5 ;  /* 0xff8000003a7b7808 */ /* 0x004fe40002800000 */
[----:B------:R-:W-:Y:S02]  /*a370*/  FMNMX.FTZ R94, R39, R94, !PT ;  /* 0x0000005e275e7209 */ /* 0x000fe40007810000 */
[C---:B------:R-:W-:Y:S02]  /*a380*/  ISETP.GT.AND P3, PT, R95.reuse, 0x98, PT ;  /* 0x000000985f00780c */ /* 0x040fe40003f64270 */
[----:B------:R-:W-:Y:S02]  /*a390*/  ISETP.GT.AND P2, PT, R95, 0x99, PT ;  /* 0x000000995f00780c */ /* 0x000fe40003f44270 */
[----:B0-----:R-:W-:-:S02]  /*a3a0*/  FSEL R95, R38, -INF , P4 ;  /* 0xff800000265f7808 */ /* 0x001fc40002000000 */
[----:B------:R-:W-:Y:S02]  /*a3b0*/  FMNMX.FTZ R94, R123, R94, !PT ;  /* 0x0000005e7b5e7209 */ /* 0x000fe40007810000 */
[----:B---3--:R-:W-:Y:S02]  /*a3c0*/  FSEL R125, R42, -INF , P3 ;  /* 0xff8000002a7d7808 */ /* 0x008fe40001800000 */
[----:B------:R-:W-:Y:S01]  /*a3d0*/  FMNMX.FTZ R94, R95, R94, !PT ;  /* 0x0000005e5f5e7209 */ /* 0x000fe20007810000 */
[----:B------:R-:W-:Y:S01]  /*a3e0*/  FMUL.FTZ R20, R2, R45 ;  /* 0x0000002d02147220 */ /* 0x000fe20000410000 */
[----:B-1----:R-:W-:Y:S02]  /*a3f0*/  FSEL R45, R26, -INF , P2 ;  /* 0xff8000001a2d7808 */ /* 0x002fe40001000000 */
        /* <DEDUP_REMOVED lines=8> */
[C---:B------:R-:W-:Y:S02]  /*a480*/  ISETP.GT.AND P3, PT, R41.reuse, RZ, PT ;  /* 0x000000ff2900720c */ /* 0x040fe40003f64270 */
[C---:B------:R-:W-:Y:S01]  /*a490*/  ISETP.GT.AND P2, PT, R41.reuse, 0x1, PT ;  /* 0x000000012900780c */ /* 0x040fe20003f44270 */
[----:B------:R-:W-:Y:S01]  /*a4a0*/  FMUL.FTZ R14, R2, R44 ;  /* 0x0000002c020e7220 */ /* 0x000fe20000410000 */
[----:B------:R-:W-:Y:S02]  /*a4b0*/  ISETP.GT.AND P5, PT, R41, 0x8, PT ;  /* 0x000000082900780c */ /* 0x000fe40003fa4270 */
[----:B0-----:R-:W-:Y:S01]  /*a4c0*/  FMNMX.FTZ R71, R42, R71, !PT ;  /* 0x000000472a477209 */ /* 0x001fe20007810000 */
[----:B------:R-:W-:-:S03]  /*a4d0*/  FMUL.FTZ R42, R2, R36 ;  /* 0x00000024022a7220 */ /* 0x000fc60000410000 */
[C---:B------:R-:W-:Y:S01]  /*a4e0*/  FSETP.NEU.FTZ.AND P1, PT, R71.reuse, -INF , PT ;  /* 0xff8000004700780b */ /* 0x040fe20003f3d000 */
[----:B------:R-:W-:-:S01]  /*a4f0*/  FFMA.FTZ R36, R71, R58, -8 ;  /* 0xc100000047247423 */ /* 0x000fc2000001003a */
[----:B------:R-:W-:-:S04]  /*a500*/  FSEL R3, R3, -INF , P3 ;  /* 0xff80000003037808 */ /* 0x000fc80001800000 */
[----:B------:R-:W-:Y:S02]  /*a510*/  FSEL R36, R36, RZ, P1 ;  /* 0x000000ff24247208 */ /* 0x000fe40000800000 */
[----:B------:R-:W-:-:S03]  /*a520*/  FSEL R8, R8, -INF , P2 ;  /* 0xff80000008087808 */ /* 0x000fc60001000000 */
[-CC-:B------:R-:W-:Y:S01]  /*a530*/  FFMA.FTZ R44, R11, R58.reuse, -R36.reuse ;  /* 0x0000003a0b2c7223 */ /* 0x180fe20000010824 */
[----:B------:R-:W-:-:S01]  /*a540*/  FFMA.FTZ R11, R43, R58, -R36 ;  /* 0x0000003a2b0b7223 */ /* 0x000fc20000010824 */
[----:B------:R-:W-:Y:S02]  /*a550*/  ISETP.GT.AND P4, PT, R41, 0x9, PT ;  /* 0x000000092900780c */ /* 0x000fe40003f84270 */
[----:B------:R-:W-:Y:S02]  /*a560*/  FSEL R43, R10, -INF , P5 ;  /* 0xff8000000a2b7808 */ /* 0x000fe40002800000 */
[----:B------:R-:W-:Y:S01]  /*a570*/  FMNMX.FTZ R50, R3, R8, !PT ;  /* 0x0000000803327209 */ /* 0x000fe20007810000 */
[----:B------:R-:W-:-:S01]  /*a580*/  FFMA.FTZ R46, R47, R58, -R36 ;  /* 0x0000003a2f2e7223 */ /* 0x000fc20000010824 */
        /* <DEDUP_REMOVED lines=8> */
[----:B------:R-:W-:Y:S01]  /*a610*/  FMNMX.FTZ R50, R13, R50, !PT ;  /* 0x000000320d327209 */ /* 0x000fe20007810000 */
[----:B------:R-:W-:Y:S01]  /*a620*/  FMUL.FTZ R30, R2, R49 ;  /* 0x00000031021e7220 */ /* 0x000fe20000410000 */
[--C-:B------:R-:W-:Y:S01]  /*a630*/  FFMA.FTZ R49, R51, R58, -R36.reuse ;  /* 0x0000003a33317223 */ /* 0x100fe20000010824 */
[----:B------:R-:W-:Y:S02]  /*a640*/  ISETP.GT.AND P5, PT, R41, 0x19, PT ;  /* 0x000000192900780c */ /* 0x000fe40003fa4270 */
[----:B------:R-:W-:Y:S02]  /*a650*/  FSEL R51, R88, -INF , P2 ;  /* 0xff80000058337808 */ /* 0x000fe40001000000 */
[----:B------:R-:W-:Y:S01]  /*a660*/  FMNMX.FTZ R50, R15, R50, !PT ;  /* 0x000000320f327209 */ /* 0x000fe20007810000 */
[----:B------:R-:W-:Y:S01]  /*a670*/  FFMA.FTZ R91, R91, R58, -R36 ;  /* 0x0000003a5b5b7223 */ /* 0x000fe20000010824 */
[----:B------:R-:W-:Y:S02]  /*a680*/  ISETP.GT.AND P4, PT, R41, 0x20, PT ;  /* 0x000000202900780c */ /* 0x000fe40003f84270 */
[----:B------:R-:W-:-:S02]  /*a690*/  FSEL R89, R89, -INF , P5 ;  /* 0xff80000059597808 */ /* 0x000fc40002800000 */
[----:B------:R-:W-:Y:S01]  /*a6a0*/  FMNMX.FTZ R50, R51, R50, !PT ;  /* 0x0000003233327209 */ /* 0x000fe20007810000 */
[----:B------:R0:W-:Y:S01]  /*a6b0*/  MUFU.EX2 R10, R91 ;  /* 0x0000005b000a7308 */ /* 0x0001e20000000800 */
[----:B------:R-:W-:Y:S02]  /*a6c0*/  ISETP.GT.AND P1, PT, R41, 0x21, PT ;  /* 0x000000212900780c */ /* 0x000fe40003f24270 */
[----:B------:R-:W-:Y:S01]  /*a6d0*/  FMNMX.FTZ R50, R89, R50, !PT ;  /* 0x0000003259327209 */ /* 0x000fe20007810000 */
[----:B------:R-:W-:Y:S01]  /*a6e0*/  FMUL.FTZ R34, R2, R52 ;  /* 0x0000003402227220 */ /* 0x000fe20000410000 */
[----:B------:R-:W-:Y:S02]  /*a6f0*/  ISETP.GT.AND P3, PT, R41, 0x28, PT ;  /* 0x000000282900780c */ /* 0x000fe40003f64270 */
[----:B0-----:R-:W-:Y:S02]  /*a700*/  FSEL R91, R72, -INF , P4 ;  /* 0xff800000485b7808 */ /* 0x001fe40002000000 */
[----:B------:R-:W-:-:S02]  /*a710*/  FSEL R73, R73, -INF , P1 ;  /* 0xff80000049497808 */ /* 0x000fc40000800000 */
[----:B------:R-:W-:Y:S02]  /*a720*/  FMNMX.FTZ R52, R91, R50, !PT ;  /* 0x000000325b347209 */ /* 0x000fe40007810000 */
[----:B------:R-:W-:Y:S02]  /*a730*/  ISETP.GT.AND P2, PT, R41, 0x29, PT ;  /* 0x000000292900780c */ /* 0x000fe40003f44270 */
[----:B------:R-:W-:Y:S02]  /*a740*/  FSEL R75, R75, -INF , P3 ;  /* 0xff8000004b4b7808 */ /* 0x000fe40001800000 */
[----:B------:R-:W-:Y:S01]  /*a750*/  FMNMX.FTZ R52, R73, R52, !PT ;  /* 0x0000003449347209 */ /* 0x000fe20007810000 */
[----:B------:R-:W-:-:S01]  /*a760*/  FFMA.FTZ R54, R77, R58, -R36 ;  /* 0x0000003a4d367223 */ /* 0x000fc20000010824 */
        /* <DEDUP_REMOVED lines=8> */
[----:B------:R-:W-:Y:S01]  /*a7f0*/  FMUL.FTZ R26, R2, R48 ;  /* 0x00000030021a7220 */ /* 0x000fe20000410000 */
[----:B------:R-:W-:-:S01]  /*a800*/  FFMA.FTZ R48, R97, R58, -R36 ;  /* 0x0000003a61307223 */ /* 0x000fc20000010824 */
[----:B------:R0:W-:Y:S01]  /*a810*/  MUFU.EX2 R50, R54 ;  /* 0x0000003600327308 */ /* 0x0001e20000000800 */
[----:B------:R-:W-:-:S02]  /*a820*/  ISETP.GT.AND P1, PT, R41, 0x38, PT ;  /* 0x000000382900780c */ /* 0x000fc40003f24270 */
[----:B------:R-:W-:Y:S01]  /*a830*/  FSEL R97, R80, -INF , P4 ;  /* 0xff80000050617808 */ /* 0x000fe20002000000 */
[----:B------:R-:W-:-:S01]  /*a840*/  FFMA.FTZ R68, R81, R58, -R36 ;  /* 0x0000003a51447223 */ /* 0x000fc20000010824 */
[----:B------:R-:W-:Y:S02]  /*a850*/  ISETP.GT.AND P3, PT, R41, 0x39, PT ;  /* 0x000000392900780c */ /* 0x000fe40003f64270 */
[----:B0-----:R-:W-:Y:S02]  /*a860*/  FMNMX.FTZ R54, R93, R52, !PT ;  /* 0x000000345d367209 */ /* 0x001fe40007810000 */
[----:B------:R-:W-:Y:S02]  /*a870*/  FSEL R81, R82, -INF , P1 ;  /* 0xff80000052517808 */ /* 0x000fe40000800000 */
[----:B------:R-:W-:Y:S01]  /*a880*/  FMNMX.FTZ R54, R97, R54, !PT ;  /* 0x0000003661367209 */ /* 0x000fe20007810000 */
[----:B------:R-:W-:Y:S01]  /*a890*/  FFMA.FTZ R12, R99, R58, -R36 ;  /* 0x0000003a630c7223 */ /* 0x000fe20000010824 */
[----:B------:R-:W-:-:S02]  /*a8a0*/  ISETP.GT.AND P2, PT, R41, 0x40, PT ;  /* 0x000000402900780c */ /* 0x000fc40003f44270 */
[----:B------:R-:W-:Y:S02]  /*a8b0*/  FSEL R99, R84, -INF , P3 ;  /* 0xff80000054637808 */ /* 0x000fe40001800000 */
[----:B------:R-:W-:Y:S01]  /*a8c0*/  FMNMX.FTZ R54, R81, R54, !PT ;  /* 0x0000003651367209 */ /* 0x000fe20007810000 */
[----:B------:R-:W0:Y:S01]  /*a8d0*/  MUFU.TANH R62, R62 ;  /* 0x0000003e003e7308 */ /* 0x000e220000002400 */
[----:B------:R-:W-:Y:S02]  /*a8e0*/  ISETP.GT.AND P5, PT, R41, 0x41, PT ;  /* 0x000000412900780c */ /* 0x000fe40003fa4270 */
[----:B------:R-:W-:Y:S02]  /*a8f0*/  FSEL R127, R56, -INF , P2 ;  /* 0xff800000387f7808 */ /* 0x000fe40001000000 */
[----:B------:R-:W-:Y:S02]  /*a900*/  FMNMX.FTZ R54, R99, R54, !PT ;  /* 0x0000003663367209 */ /* 0x000fe40007810000 */
[----:B------:R-:W-:Y:S01]  /*a910*/  ISETP.GT.AND P4, PT, R41, 0x48, PT ;  /* 0x000000482900780c */ /* 0x000fe20003f84270 */
[----:B------:R-:W1:Y:S01]  /*a920*/  MUFU.TANH R64, R64 ;  /* 0x0000004000407308 */ /* 0x000e620000002400 */
[----:B------:R-:W-:-:S02]  /*a930*/  FSEL R57, R57, -INF , P5 ;  /* 0xff80000039397808 */ /* 0x000fc40002800000 */
[----:B------:R-:W-:Y:S02]  /*a940*/  FMNMX.FTZ R56, R127, R54, !PT ;  /* 0x000000367f387209 */ /* 0x000fe40007810000 */
[----:B------:R-:W-:Y:S02]  /*a950*/  ISETP.GT.AND P1, PT, R41, 0x49, PT ;  /* 0x000000492900780c */ /* 0x000fe40003f24270 */
[----:B------:R-:W-:Y:S01]  /*a960*/  FSEL R59, R59, -INF , P4 ;  /* 0xff8000003b3b7808 */ /* 0x000fe20002000000 */
[----:B------:R-:W2:Y:S01]  /*a970*/  MUFU.TANH R66, R66 ;  /* 0x0000004200427308 */ /* 0x000ea20000002400 */
[----:B------:R-:W-:Y:S02]  /*a980*/  FMNMX.FTZ R56, R57, R56, !PT ;  /* 0x0000003839387209 */ /* 0x000fe40007810000 */
[----:B------:R-:W-:Y:S02]  /*a990*/  ISETP.GT.AND P3, PT, R41, 0x50, PT ;  /* 0x000000502900780c */ /* 0x000fe40003f64270 */
[----:B------:R-:W-:-:S03]  /*a9a0*/  FMNMX.FTZ R56, R59, R56, !PT ;  /* 0x000000383b387209 */ /* 0x000fc60007810000 */
[----:B------:R3:W-:Y:S01]  /*a9b0*/  MUFU.EX2 R52, R68 ;  /* 0x0000004400347308 */ /* 0x0007e20000000800 */
[----:B------:R-:W-:-:S01]  /*a9c0*/  FFMA.FTZ R129, R27, R58, -R36 ;  /* 0x0000003a1b817223 */ /* 0x000fc20000010824 */
[----:B------:R-:W-:-:S06]  /*a9d0*/  ISETP.GT.AND P2, PT, R41, 0x51, PT ;  /* 0x000000512900780c */ /* 0x000fcc0003f44270 */
[----:B------:R-:W4:Y:S01]  /*a9e0*/  MUFU.TANH R67, R67 ;  /* 0x0000004300437308 */ /* 0x000f220000002400 */
[----:B---3--:R-:W-:-:S01]  /*a9f0*/  FFMA.FTZ R68, R85, R58, -R36 ;  /* 0x0000003a55447223 */ /* 0x008fc20000010824 */
[----:B------:R-:W-:Y:S02]  /*aa00*/  FSEL R85, R60, -INF , P1 ;  /* 0xff8000003c557808 */ /* 0x000fe40000800000 */
[----:B0-----:R-:W-:Y:S02]  /*aa10*/  FSEL R27, R62, -INF , P3 ;  /* 0xff8000003e1b7808 */ /* 0x001fe40001800000 */
[----:B------:R-:W-:Y:S02]  /*aa20*/  FMNMX.FTZ R56, R85, R56, !PT ;  /* 0x0000003855387209 */ /* 0x000fe40007810000 */
[----:B------:R-:W0:Y:S01]  /*aa30*/  MUFU.TANH R40, R40 ;  /* 0x0000002800287308 */ /* 0x000e220000002400 */
[----:B------:R-:W-:Y:S02]  /*aa40*/  ISETP.GT.AND P5, PT, R41, 0x58, PT ;  /* 0x000000582900780c */ /* 0x000fe40003fa4270 */
[----:B-1----:R-:W-:-:S02]  /*aa50*/  FSEL R131, R64, -INF , P2 ;  /* 0xff80000040837808 */ /* 0x002fc40001000000 */
[----:B------:R-:W-:-:S03]  /*aa60*/  FMNMX.FTZ R60, R27, R56, !PT ;  /* 0x000000381b3c7209 */ /* 0x000fc60007810000 */
[----:B------:R-:W1:Y:S01]  /*aa70*/  MUFU.TANH R70, R70 ;  /* 0x0000004600467308 */ /* 0x000e620000002400 */
[----:B------:R-:W-:-:S01]  /*aa80*/  FFMA.FTZ R62, R101, R58, -R36 ;  /* 0x0000003a653e7223 */ /* 0x000fc20000010824 */
[----:B------:R-:W-:Y:S02]  /*aa90*/  ISETP.GT.AND P4, PT, R41, 0x59, PT ;  /* 0x000000592900780c */ /* 0x000fe40003f84270 */
[----:B--2---:R-:W-:Y:S02]  /*aaa0*/  FSEL R101, R66, -INF , P5 ;  /* 0xff80000042657808 */ /* 0x004fe40002800000 */
[----:B------:R-:W-:Y:S02]  /*aab0*/  FMNMX.FTZ R60, R131, R60, !PT ;  /* 0x0000003c833c7209 */ /* 0x000fe40007810000 */
[----:B------:R-:W2:Y:S01]  /*aac0*/  MUFU.TANH R14, R14 ;  /* 0x0000000e000e7308 */ /* 0x000ea20000002400 */
[----:B------:R-:W-:Y:S02]  /*aad0*/  ISETP.GT.AND P1, PT, R41, 0x60, PT ;  /* 0x000000602900780c */ /* 0x000fe40003f24270 */
[----:B----4-:R-:W-:-:S02]  /*aae0*/  FSEL R67, R67, -INF , P4 ;  /* 0xff80000043437808 */ /* 0x010fc40002000000 */
[----:B------:R-:W-:-:S03]  /*aaf0*/  FMNMX.FTZ R60, R101, R60, !PT ;  /* 0x0000003c653c7209 */ /* 0x000fc60007810000 */
[----:B------:R-:W3:Y:S01]  /*ab00*/  MUFU.TANH R20, R20 ;  /* 0x0000001400147308 */ /* 0x000ee20000002400 */
[----:B------:R-:W-:-:S01]  /*ab10*/  FFMA.FTZ R133, R87, R58, -R36 ;  /* 0x0000003a57857223 */ /* 0x000fc20000010824 */
[----:B------:R-:W-:Y:S02]  /*ab20*/  ISETP.GT.AND P3, PT, R41, 0x61, PT ;  /* 0x000000612900780c */ /* 0x000fe40003f64270 */
        /* <DEDUP_REMOVED lines=13> */
[----:B---3--:R-:W-:-:S02]  /*ac00*/  FSEL R137, R20, -INF , P5 ;  /* 0xff80000014897808 */ /* 0x008fc40002800000 */
        /* <DEDUP_REMOVED lines=38> */
[C---:B------:R-:W-:Y:S02]  /*ae70*/  ISETP.GT.AND P5, PT, R41.reuse, 0x91, PT ;  /* 0x000000912900780c */ /* 0x040fe40003fa4270 */
[C---:B------:R-:W-:Y:S02]  /*ae80*/  ISETP.GT.AND P4, PT, R41.reuse, 0x98, PT ;  /* 0x000000982900780c */ /* 0x040fe40003f84270 */
[----:B------:R-:W-:Y:S01]  /*ae90*/  ISETP.GT.AND P1, PT, R41, 0x99, PT ;  /* 0x000000992900780c */ /* 0x000fe20003f24270 */
[----:B------:R-:W-:Y:S01]  /*aea0*/  FFMA.FTZ R41, R35, R58, -R36 ;  /* 0x0000003a23297223 */ /* 0x000fe20000010824 */
[----:B0-----:R-:W-:Y:S02]  /*aeb0*/  FSEL R35, R32, -INF , P2 ;  /* 0xff80000020237808 */ /* 0x001fe40001000000 */
[----:B------:R-:W-:Y:S02]  /*aec0*/  FMNMX.FTZ R60, R29, R60, !PT ;  /* 0x0000003c1d3c7209 */ /* 0x000fe40007810000 */
[----:B-1----:R-:W-:-:S02]  /*aed0*/  FSEL R33, R33, -INF , P5 ;  /* 0xff80000021217808 */ /* 0x002fc40002800000 */
[----:B------:R-:W-:Y:S01]  /*aee0*/  FMNMX.FTZ R60, R35, R60, !PT ;  /* 0x0000003c233c7209 */ /* 0x000fe20007810000 */
[----:B------:R-:W-:-:S01]  /*aef0*/  FFMA.FTZ R28, R105, R58, -R36 ;  /* 0x0000003a691c7223 */ /* 0x000fc20000010824 */
[----:B--2---:R-:W-:Y:S02]  /*af00*/  FSEL R105, R42, -INF , P4 ;  /* 0xff8000002a697808 */ /* 0x004fe40002000000 */
[----:B------:R-:W-:Y:S02]  /*af10*/  FMNMX.FTZ R60, R33, R60, !PT ;  /* 0x0000003c213c7209 */ /* 0x000fe40007810000 */
[----:B---3--:R-:W-:Y:S02]  /*af20*/  FSEL R37, R37, -INF , P1 ;  /* 0xff80000025257808 */ /* 0x008fe40000800000 */
[----:B------:R-:W-:-:S04]  /*af30*/  FMNMX.FTZ R20, R105, R60, !PT ;  /* 0x0000003c69147209 */ /* 0x000fc80007810000 */
[----:B------:R-:W-:-:S05]  /*af40*/  FMNMX.FTZ R20, R37, R20, !PT ;  /* 0x0000001425147209 */ /* 0x000fca0007810000 */
[----:B------:R-:W0:Y:S01]  /*af50*/  SHFL.BFLY PT, R147, R20, 0x2, 0x1f ;  /* 0x0c401f0014937f89 */ /* 0x000e2200000e0000 */
[----:B------:R-:W-:-:S01]  /*af60*/  FFMA.FTZ R30, R109, R58, -R36 ;  /* 0x0000003a6d1e7223 */ /* 0x000fc20000010824 */
[-CC-:B------:R-:W-:Y:S01]  /*af70*/  FFMA.FTZ R109, R111, R58.reuse, -R36.reuse ;  /* 0x0000003a6f6d7223 */ /* 0x180fe20000010824 */
[----:B------:R-:W-:-:S01]  /*af80*/  FFMA.FTZ R111, R115, R58, -R36 ;  /* 0x0000003a736f7223 */ /* 0x000fc20000010824 */
[----:B0-----:R-:W-:-:S05]  /*af90*/  FMNMX.FTZ R42, R20, R147, !PT ;  /* 0x00000093142a7209 */ /* 0x001fca0007810000 */
[----:B------:R-:W0:Y:S01]  /*afa0*/  SHFL.BFLY PT, R115, R42, 0x1, 0x1f ;  /* 0x0c201f002a737f89 */ /* 0x000e2200000e0000 */
[----:B------:R-:W-:-:S01]  /*afb0*/  FFMA.FTZ R9, R9, R58, -R36 ;  /* 0x0000003a09097223 */ /* 0x000fc20000010824 */
[----:B------:R-:W-:Y:S01]  /*afc0*/  MUFU.EX2 R44, R44 ;  /* 0x0000002c002c7308 */ /* 0x000fe20000000800 */
        /* <DEDUP_REMOVED lines=10> */
[----:B------:R-:W-:Y:S01]  /*b070*/  MUFU.EX2 R3, R3 ;  /* 0x0000000300037308 */ /* 0x000fe20000000800 */
[----:B------:R-:W-:-:S07]  /*b080*/  FFMA.FTZ R13, R13, R58, -R60 ;  /* 0x0000003a0d0d7223 */ /* 0x000fce000001083c */
[----:B------:R-:W1:Y:S01]  /*b090*/  MUFU.EX2 R8, R8 ;  /* 0x0000000800087308 */ /* 0x000e620000000800 */
[----:B------:R-:W-:-:S07]  /*b0a0*/  FFMA.FTZ R66, R15, R58, -R60 ;  /* 0x0000003a0f427223 */ /* 0x000fce000001083c */
[----:B------:R-:W2:Y:S08]  /*b0b0*/  MUFU.EX2 R11, R11 ;  /* 0x0000000b000b7308 */ /* 0x000eb00000000800 */
[----:B------:R-:W3:Y:S01]  /*b0c0*/  MUFU.EX2 R43, R43 ;  /* 0x0000002b002b7308 */ /* 0x000ee20000000800 */
[----:B------:R-:W-:-:S07]  /*b0d0*/  FFMA.FTZ R15, R51, R58, -R60 ;  /* 0x0000003a330f7223 */ /* 0x000fce000001083c */
[----:B------:R-:W4:Y:S08]  /*b0e0*/  MUFU.EX2 R46, R46 ;  /* 0x0000002e002e7308 */ /* 0x000f300000000800 */
[----:B------:R-:W5:Y:S01]  /*b0f0*/  MUFU.EX2 R64, R64 ;  /* 0x0000004000407308 */ /* 0x000f620000000800 */
[----:B0-----:R-:W-:-:S01]  /*b100*/  FADD.FTZ R86, R9, R44 ;  /* 0x0000002c09567221 */ /* 0x001fc20000010000 */
[----:B-1----:R-:W-:-:S06]  /*b110*/  FADD.FTZ R84, R3, R8 ;  /* 0x0000000803547221 */ /* 0x002fcc0000010000 */
[----:B------:R-:W0:Y:S01]  /*b120*/  MUFU.EX2 R21, R21 ;  /* 0x0000001500157308 */ /* 0x000e220000000800 */
[----:B------:R-:W-:-:S07]  /*b130*/  FFMA.FTZ R51, R75, R58, -R60 ;  /* 0x0000003a4b337223 */ /* 0x000fce000001083c */
[----:B------:R-:W1:Y:S01]  /*b140*/  MUFU.EX2 R13, R13 ;  /* 0x0000000d000d7308 */ /* 0x000e620000000800 */
[----:B------:R-:W-:-:S01]  /*b150*/  FFMA.FTZ R75, R81, R58, -R60 ;  /* 0x0000003a514b7223 */ /* 0x000fc2000001083c */
[----:B------:R-:W-:Y:S01]  /*b160*/  FFMA.FTZ R82, R67, R58, -R60 ;  /* 0x0000003a43527223 */ /* 0x000fe2000001083c */
[----:B--2---:R-:W-:-:S05]  /*b170*/  FADD.FTZ R81, R11, R86 ;  /* 0x000000560b517221 */ /* 0x004fca0000010000 */
[----:B------:R-:W2:Y:S01]  /*b180*/  MUFU.EX2 R48, R48 ;  /* 0x0000003000307308 */ /* 0x000ea20000000800 */
[----:B---3--:R-:W-:-:S01]  /*b190*/  FADD.FTZ R67, R43, R84 ;  /* 0x000000542b437221 */ /* 0x008fc20000010000 */
[----:B------:R-:W-:-:S06]  /*b1a0*/  FFMA.FTZ R47, R91, R58, -R60 ;  /* 0x0000003a5b2f7223 */ /* 0x000fcc000001083c */
[----:B------:R-:W3:Y:S01]  /*b1b0*/  MUFU.EX2 R66, R66 ;  /* 0x0000004200427308 */ /* 0x000ee20000000800 */
[----:B----4-:R-:W-:-:S07]  /*b1c0*/  FADD.FTZ R86, R46, R81 ;  /* 0x000000512e567221 */ /* 0x010fce0000010000 */
[----:B------:R4:W-:Y:S01]  /*b1d0*/  MUFU.EX2 R54, R68 ;  /* 0x0000004400367308 */ /* 0x0009e20000000800 */
[----:B-----5:R-:W-:-:S01]  /*b1e0*/  FADD.FTZ R84, R64, R67 ;  /* 0x0000004340547221 */ /* 0x020fc20000010000 */
[----:B----4-:R-:W-:-:S06]  /*b1f0*/  FFMA.FTZ R68, R89, R58, -R60 ;  /* 0x0000003a59447223 */ /* 0x010fcc000001083c */
[----:B------:R-:W4:Y:S01]  /*b200*/  MUFU.EX2 R15, R15 ;  /* 0x0000000f000f7308 */ /* 0x000f220000000800 */
[----:B------:R-:W-:-:S01]  /*b210*/  FFMA.FTZ R70, R73, R58, -R60 ;  /* 0x0000003a49467223 */ /* 0x000fc2000001083c */
[----:B0-----:R-:W-:-:S06]  /*b220*/  FADD.FTZ R81, R21, R86 ;  /* 0x0000005615517221 */ /* 0x001fcc0000010000 */
[----:B------:R-:W0:Y:S01]  /*b230*/  MUFU.EX2 R49, R49 ;  /* 0x0000003100317308 */ /* 0x000e220000000800 */
[----:B-1----:R-:W-:-:S07]  /*b240*/  FADD.FTZ R67, R13, R84 ;  /* 0x000000540d437221 */ /* 0x002fce0000010000 */
[----:B------:R-:W1:Y:S01]  /*b250*/  MUFU.EX2 R68, R68 ;  /* 0x0000004400447308 */ /* 0x000e620000000800 */
[----:B--2---:R-:W-:-:S01]  /*b260*/  FADD.FTZ R81, R48, R81 ;  /* 0x0000005130517221 */ /* 0x004fc20000010000 */
[----:B------:R-:W-:-:S06]  /*b270*/  FFMA.FTZ R79, R79, R58, -R36 ;  /* 0x0000003a4f4f7223 */ /* 0x000fcc0000010824 */
[----:B------:R-:W2:Y:S01]  /*b280*/  MUFU.EX2 R12, R12 ;  /* 0x0000000c000c7308 */ /* 0x000ea20000000800 */
[----:B---3--:R-:W-:-:S01]  /*b290*/  FADD.FTZ R86, R66, R67 ;  /* 0x0000004342567221 */ /* 0x008fc20000010000 */
[----:B------:R-:W-:-:S06]  /*b2a0*/  FFMA.FTZ R72, R77, R58, -R60 ;  /* 0x0000003a4d487223 */ /* 0x000fcc000001083c */
[----:B------:R-:W3:Y:S01]  /*b2b0*/  MUFU.EX2 R47, R47 ;  /* 0x0000002f002f7308 */ /* 0x000ee20000000800 */
[----:B------:R-:W-:-:S01]  /*b2c0*/  FADD.FTZ R88, R10, R81 ;  /* 0x000000510a587221 */ /* 0x000fc20000010000 */
[----:B----4-:R-:W-:-:S06]  /*b2d0*/  FADD.FTZ R67, R15, R86 ;  /* 0x000000560f437221 */ /* 0x010fcc0000010000 */
[----:B------:R-:W4:Y:S01]  /*b2e0*/  MUFU.EX2 R53, R53 ;  /* 0x0000003500357308 */ /* 0x000f220000000800 */
[----:B------:R-:W-:-:S07]  /*b2f0*/  FFMA.FTZ R73, R93, R58, -R60 ;  /* 0x0000003a5d497223 */ /* 0x000fce000001083c */
[----:B------:R-:W5:Y:S01]  /*b300*/  MUFU.EX2 R70, R70 ;  /* 0x0000004600467308 */ /* 0x000f620000000800 */
[----:B0-----:R-:W-:-:S01]  /*b310*/  FADD.FTZ R81, R49, R88 ;  /* 0x0000005831517221 */ /* 0x001fc20000010000 */
[----:B------:R-:W-:Y:S01]  /*b320*/  FFMA.FTZ R83, R83, R58, -R36 ;  /* 0x0000003a53537223 */ /* 0x000fe20000010824 */
[----:B-1----:R-:W-:-:S05]  /*b330*/  FADD.FTZ R86, R68, R67 ;  /* 0x0000004344567221 */ /* 0x002fca0000010000 */
[----:B------:R-:W0:Y:S01]  /*b340*/  MUFU.EX2 R51, R51 ;  /* 0x0000003300337308 */ /* 0x000e220000000800 */
[----:B------:R-:W-:-:S01]  /*b350*/  FFMA.FTZ R74, R97, R58, -R60 ;  /* 0x0000003a614a7223 */ /* 0x000fc2000001083c */
[----:B--2---:R-:W-:-:S06]  /*b360*/  FADD.FTZ R88, R12, R81 ;  /* 0x000000510c587221 */ /* 0x004fcc0000010000 */
[----:B------:R-:W1:Y:S01]  /*b370*/  MUFU.EX2 R79, R79 ;  /* 0x0000004f004f7308 */ /* 0x000e620000000800 */
[----:B---3--:R-:W-:-:S07]  /*b380*/  FADD.FTZ R67, R47, R86 ;  /* 0x000000562f437221 */ /* 0x008fce0000010000 */
[----:B------:R-:W2:Y:S01]  /*b390*/  MUFU.EX2 R72, R72 ;  /* 0x0000004800487308 */ /* 0x000ea20000000800 */
[----:B----4-:R-:W-:-:S01]  /*b3a0*/  FADD.FTZ R81, R53, R88 ;  /* 0x0000005835517221 */ /* 0x010fc20000010000 */
[----:B-----5:R-:W-:-:S06]  /*b3b0*/  FADD.FTZ R88, R70, R67 ;  /* 0x0000004346587221 */ /* 0x020fcc0000010000 */
[----:B------:R-:W3:Y:S01]  /*b3c0*/  MUFU.EX2 R73, R73 ;  /* 0x0000004900497308 */ /* 0x000ee20000000800 */
[----:B------:R-:W-:-:S01]  /*b3d0*/  FFMA.FTZ R78, R99, R58, -R60 ;  /* 0x0000003a634e7223 */ /* 0x000fc2000001083c */
[----:B------:R-:W-:Y:S01]  /*b3e0*/  FADD.FTZ R90, R50, R81 ;  /* 0x00000051325a7221 */ /* 0x000fe20000010000 */
[----:B------:R-:W-:-:S05]  /*b3f0*/  F2FP.SATFINITE.E4M3.F32.PACK_AB_MERGE_C R153, R46, R11, RZ ;  /* 0x0000000b2e99723e */ /* 0x000fca00048070ff */
[----:B------:R-:W4:Y:S01]  /*b400*/  MUFU.EX2 R83, R83 ;  /* 0x0000005300537308 */ /* 0x000f220000000800 */
[----:B0-----:R-:W-:-:S01]  /*b410*/  FADD.FTZ R11, R51, R88 ;  /* 0x00000058330b7221 */ /* 0x001fc20000010000 */
[----:B------:R-:W-:-:S06]  /*b420*/  FFMA.FTZ R76, R127, R58, -R60 ;  /* 0x0000003a7f4c7223 */ /* 0x000fcc000001083c */
[----:B------:R-:W0:Y:S01]  /*b430*/  MUFU.EX2 R74, R74 ;  /* 0x0000004a004a7308 */ /* 0x000e220000000800 */
[----:B------:R-:W-:Y:S01]  /*b440*/  F2FP.SATFINITE.E4M3.F32.PACK_AB_MERGE_C R155, R49, R10, RZ ;  /* 0x0000000a319b723e */ /* 0x000fe200048070ff */
[----:B-1----:R-:W-:Y:S01]  /*b450*/  FADD.FTZ R49, R79, R90 ;  /* 0x0000005a4f317221 */ /* 0x002fe20000010000 */
[----:B--2---:R-:W-:-:S05]  /*b460*/  FADD.FTZ R10, R72, R11 ;  /* 0x0000000b480a7221 */ /* 0x004fca0000010000 */
[----:B------:R-:W1:Y:S01]  /*b470*/  MUFU.EX2 R75, R75 ;  /* 0x0000004b004b7308 */ /* 0x000e620000000800 */
[----:B------:R-:W-:-:S01]  /*b480*/  FFMA.FTZ R57, R57, R58, -R60 ;  /* 0x0000003a39397223 */ /* 0x000fc2000001083c */
[----:B------:R-:W-:-:S06]  /*b490*/  FADD.FTZ R46, R52, R49 ;  /* 0x00000031342e7221 */ /* 0x000fcc0000010000 */
[----:B------:R-:W2:Y:S01]  /*b4a0*/  MUFU.EX2 R129, R129 ;  /* 0x0000008100817308 */ /* 0x000ea20000000800 */
[----:B---3--:R-:W-:-:S01]  /*b4b0*/  FADD.FTZ R11, R73, R10 ;  /* 0x0000000a490b7221 */ /* 0x008fc20000010000 */
[----:B------:R-:W-:-:S06]  /*b4c0*/  FFMA.FTZ R59, R59, R58, -R60 ;  /* 0x0000003a3b3b7223 */ /* 0x000fcc000001083c */
[----:B------:R-:W3:Y:S01]  /*b4d0*/  MUFU.EX2 R78, R78 ;  /* 0x0000004e004e7308 */ /* 0x000ee20000000800 */
[----:B------:R-:W-:Y:S01]  /*b4e0*/  F2FP.SATFINITE.E4M3.F32.PACK_AB_MERGE_C R154, R68, R15, RZ ;  /* 0x0000000f449a723e */ /* 0x000fe200048070ff */
[----:B----4-:R-:W-:-:S06]  /*b4f0*/  FADD.FTZ R15, R83, R46 ;  /* 0x0000002e530f7221 */ /* 0x010fcc0000010000 */
[----:B------:R-:W4:Y:S01]  /*b500*/  MUFU.EX2 R56, R62 ;  /* 0x0000003e00387308 */ /* 0x000f220000000800 */
[----:B------:R-:W-:-:S01]  /*b510*/  FFMA.FTZ R80, R85, R58, -R60 ;  /* 0x0000003a55507223 */ /* 0x000fc2000001083c */
[----:B0-----:R-:W-:-:S06]  /*b520*/  FADD.FTZ R46, R74, R11 ;  /* 0x0000000b4a2e7221 */ /* 0x001fcc0000010000 */
[----:B------:R-:W0:Y:S01]  /*b530*/  MUFU.EX2 R76, R76 ;  /* 0x0000004c004c7308 */ /* 0x000e220000000800 */
[----:B------:R-:W-:Y:S01]  /*b540*/  F2FP.SATFINITE.E4M3.F32.PACK_AB_MERGE_C R149, R79, R50, RZ ;  /* 0x000000324f95723e */ /* 0x000fe200048070ff */
[----:B------:R-:W-:Y:S01]  /*b550*/  FADD.FTZ R50, R54, R15 ;  /* 0x0000000f36327221 */ /* 0x000fe20000010000 */
[----:B------:R-:W-:-:S05]  /*b560*/  F2FP.SATFINITE.E4M3.F32.PACK_AB_MERGE_C R153, R44, R9, R153 ;  /* 0x000000092c99723e */ /* 0x000fca0004807099 */
[----:B------:R-:W5:Y:S01]  /*b570*/  MUFU.EX2 R133, R133 ;  /* 0x0000008500857308 */ /* 0x000f620000000800 */
[----:B-1----:R-:W-:-:S01]  /*b580*/  FADD.FTZ R9, R75, R46 ;  /* 0x0000002e4b097221 */ /* 0x002fc20000010000 */
[----:B------:R-:W-:-:S06]  /*b590*/  FFMA.FTZ R27, R27, R58, -R60 ;  /* 0x0000003a1b1b7223 */ /* 0x000fcc000001083c */
[----:B------:R-:W1:Y:S01]  /*b5a0*/  MUFU.EX2 R57, R57 ;  /* 0x0000003900397308 */ /* 0x000e620000000800 */
[C---:B--2---:R-:W-:Y:S01]  /*b5b0*/  F2FP.SATFINITE.E4M3.F32.PACK_AB_MERGE_C R151, R129.reuse, R54, RZ ;  /* 0x000000368197723e */ /* 0x044fe200048070ff */
[----:B------:R-:W-:-:S06]  /*b5c0*/  FADD.FTZ R129, R129, R50 ;  /* 0x0000003281817221 */ /* 0x000fcc0000010000 */
[----:B------:R-:W2:Y:S01]  /*b5d0*/  MUFU.EX2 R14, R40 ;  /* 0x00000028000e7308 */ /* 0x000ea20000000800 */
[----:B------:R-:W-:Y:S02]  /*b5e0*/  VIADD R77, R0, 0x13240 ;  /* 0x00013240004d7836 */ /* 0x000fe40000000000 */
[----:B---3--:R-:W-:-:S05]  /*b5f0*/  FADD.FTZ R9, R78, R9 ;  /* 0x000000094e097221 */ /* 0x008fca0000010000 */
[----:B------:R-:W3:Y:S01]  /*b600*/  MUFU.EX2 R59, R59 ;  /* 0x0000003b003b7308 */ /* 0x000ee20000000800 */
[----:B------:R-:W-:Y:S01]  /*b610*/  F2FP.SATFINITE.E4M3.F32.PACK_AB_MERGE_C R152, R64, R43, RZ ;  /* 0x0000002b4098723e */ /* 0x000fe200048070ff */
[----:B------:R-:W-:-:S06]  /*b620*/  FFMA.FTZ R131, R131, R58, -R60 ;  /* 0x0000003a83837223 */ /* 0x000fcc000001083c */
[----:B------:R-:W3:Y:S01]  /*b630*/  MUFU.EX2 R139, R139 ;  /* 0x0000008b008b7308 */ /* 0x000ee20000000800 */
[----:B----4-:R-:W-:-:S01]  /*b640*/  FADD.FTZ R46, R56, R129 ;  /* 0x00000081382e7221 */ /* 0x010fc20000010000 */
[----:B0-----:R-:W-:-:S06]  /*b650*/  FADD.FTZ R44, R76, R9 ;  /* 0x000000094c2c7221 */ /* 0x001fcc0000010000 */
[----:B------:R-:W0:Y:S01]  /*b660*/  MUFU.EX2 R80, R80 ;  /* 0x0000005000507308 */ /* 0x000e220000000800 */
[----:B------:R-:W-:Y:S01]  /*b670*/  PRMT R77, R110, 0x654, R77 ;  /* 0x000006546e4d7816 */ /* 0x000fe2000000004d */
[----:B------:R-:W-:Y:S01]  /*b680*/  FFMA.FTZ R101, R101, R58, -R60 ;  /* 0x0000003a65657223 */ /* 0x000fe2000001083c */
[----:B------:R-:W-:-:S05]  /*b690*/  F2FP.SATFINITE.E4M3.F32.PACK_AB_MERGE_C R152, R8, R3, R152 ;  /* 0x000000030898723e */ /* 0x000fca0004807098 */
[----:B------:R-:W4:Y:S01]  /*b6a0*/  MUFU.EX2 R26, R26 ;  /* 0x0000001a001a7308 */ /* 0x000f220000000800 */
[----:B-----5:R-:W-:-:S01]  /*b6b0*/  FADD.FTZ R3, R133, R46 ;  /* 0x0000002e85037221 */ /* 0x020fc20000010000 */
[----:B-1----:R-:W-:Y:S01]  /*b6c0*/  FADD.FTZ R44, R57, R44 ;  /* 0x0000002c392c7221 */ /* 0x002fe20000010000 */
[----:B------:R1:W-:Y:S05]  /*b6d0*/  SYNCS.ARRIVE.TRANS64.RED.A1T0 RZ, [R77+URZ], RZ ;  /* 0x000000ff4dff79a7 */ /* 0x0003ea000810043f */
[----:B------:R-:W5:Y:S01]  /*b6e0*/  MUFU.EX2 R27, R27 ;  /* 0x0000001b001b7308 */ /* 0x000f620000000800 */
[----:B--2---:R-:W-:-:S01]  /*b6f0*/  FADD.FTZ R46, R14, R3 ;  /* 0x000000030e2e7221 */ /* 0x004fc20000010000 */
[----:B---3--:R-:W-:-:S06]  /*b700*/  FADD.FTZ R3, R59, R44 ;  /* 0x0000002c3b037221 */ /* 0x008fcc0000010000 */
[----:B------:R-:W2:Y:S01]  /*b710*/  MUFU.EX2 R145, R145 ;  /* 0x0000009100917308 */ /* 0x000ea20000000800 */
[----:B------:R-:W-:-:S07]  /*b720*/  F2FP.SATFINITE.E4M3.F32.PACK_AB_MERGE_C R11, R139, R14, RZ ;  /* 0x0000000e8b0b723e */ /* 0x000fce00048070ff */
[----:B------:R-:W3:Y:S01]  /*b730*/  MUFU.EX2 R0, R131 ;  /* 0x0000008300007308 */ /* 0x000ee20000000800 */
[----:B------:R-:W-:-:S01]  /*b740*/  FFMA.FTZ R32, R113, R58, -R36 ;  /* 0x0000003a71207223 */ /* 0x000fc20000010824 */
[-CC-:B------:R-:W-:Y:S01]  /*b750*/  FFMA.FTZ R34, R55, R58.reuse, -R36.reuse ;  /* 0x0000003a37227223 */ /* 0x180fe20000010824 */
[----:B------:R-:W-:-:S05]  /*b760*/  FFMA.FTZ R40, R39, R58, -R36 ;  /* 0x0000003a27287223 */ /* 0x000fca0000010824 */
[----:B------:R-:W3:Y:S01]  /*b770*/  MUFU.EX2 R24, R24 ;  /* 0x0000001800187308 */ /* 0x000ee20000000800 */
[----:B------:R-:W-:-:S01]  /*b780*/  FFMA.FTZ R87, R87, R58, -R60 ;  /* 0x0000003a57577223 */ /* 0x000fc2000001083c */
[----:B------:R-:W-:Y:S01]  /*b790*/  FADD.FTZ R139, R139, R46 ;  /* 0x0000002e8b8b7221 */ /* 0x000fe20000010000 */
[----:B0-----:R-:W-:-:S05]  /*b7a0*/  F2FP.SATFINITE.E4M3.F32.PACK_AB_MERGE_C R144, R80, R59, RZ ;  /* 0x0000003b5090723e */ /* 0x001fca00048070ff */
[----:B-1----:R-:W0:Y:S01]  /*b7b0*/  MUFU.EX2 R77, R101 ;  /* 0x00000065004d7308 */ /* 0x002e220000000800 */
[----:B------:R-:W-:-:S01]  /*b7c0*/  FFMA.FTZ R107, R107, R58, -R36 ;  /* 0x0000003a6b6b7223 */ /* 0x000fc20000010824 */
[-CC-:B------:R-:W-:Y:S01]  /*b7d0*/  FFMA.FTZ R55, R117, R58.reuse, -R36.reuse ;  /* 0x0000003a75377223 */ /* 0x180fe20000010824 */
[----:B------:R-:W-:-:S01]  /*b7e0*/  FFMA.FTZ R38, R119, R58, -R36 ;  /* 0x0000003a77267223 */ /* 0x000fc20000010824 */
[-CC-:B------:R-:W-:Y:S01]  /*b7f0*/  FFMA.FTZ R113, R121, R58.reuse, -R36.reuse ;  /* 0x0000003a79717223 */ /* 0x180fe20000010824 */
[----:B------:R-:W-:-:S03]  /*b800*/  FFMA.FTZ R31, R31, R58, -R36 ;  /* 0x0000003a1f1f7223 */ /* 0x000fc60000010824 */
[----:B------:R-:W1:Y:S01]  /*b810*/  MUFU.EX2 R41, R41 ;  /* 0x0000002900297308 */ /* 0x000e620000000800 */
[----:B------:R-:W-:-:S01]  /*b820*/  FFMA.FTZ R39, R123, R58, -R36 ;  /* 0x0000003a7b277223 */ /* 0x000fc20000010824 */
[-CC-:B------:R-:W-:Y:S01]  /*b830*/  FFMA.FTZ R42, R95, R58.reuse, -R36.reuse ;  /* 0x0000003a5f2a7223 */ /* 0x180fe20000010824 */
[----:B------:R-:W-:-:S01]  /*b840*/  FFMA.FTZ R62, R125, R58, -R36 ;  /* 0x0000003a7d3e7223 */ /* 0x000fc20000010824 */
[----:B------:R-:W-:Y:S01]  /*b850*/  FADD.FTZ R80, R80, R3 ;  /* 0x0000000350507221 */ /* 0x000fe20000010000 */
[----:B------:R-:W-:-:S03]  /*b860*/  FFMA.FTZ R36, R45, R58, -R36 ;  /* 0x0000003a2d247223 */ /* 0x000fc60000010824 */
[----:B------:R-:W1:Y:S01]  /*b870*/  MUFU.EX2 R82, R82 ;  /* 0x0000005200527308 */ /* 0x000e620000000800 */
[----:B------:R-:W-:-:S01]  /*b880*/  FFMA.FTZ R45, R25, R58, -R60 ;  /* 0x0000003a192d7223 */ /* 0x000fc2000001083c */
[----:B------:R-:W-:Y:S01]  /*b890*/  FFMA.FTZ R135, R135, R58, -R60 ;  /* 0x0000003a87877223 */ /* 0x000fe2000001083c */
[----:B----4-:R-:W-:-:S01]  /*b8a0*/  FADD.FTZ R14, R26, R139 ;  /* 0x0000008b1a0e7221 */ /* 0x010fc20000010000 */
[----:B-----5:R-:W-:Y:S01]  /*b8b0*/  FADD.FTZ R3, R27, R80 ;  /* 0x000000501b037221 */ /* 0x020fe20000010000 */
[----:B------:R-:W-:-:S03]  /*b8c0*/  FFMA.FTZ R61, R61, R58, -R60 ;  /* 0x0000003a3d3d7223 */ /* 0x000fc6000001083c */
[----:B------:R-:W4:Y:S01]  /*b8d0*/  MUFU.EX2 R28, R28 ;  /* 0x0000001c001c7308 */ /* 0x000f220000000800 */
        /* <DEDUP_REMOVED lines=14> */
[----:B--2---:R-:W-:-:S01]  /*b9c0*/  FADD.FTZ R9, R145, R14 ;  /* 0x0000000e91097221 */ /* 0x004fc20000010000 */
[----:B---3--:R-:W-:-:S06]  /*b9d0*/  FADD.FTZ R14, R0, R3 ;  /* 0x00000003000e7221 */ /* 0x008fcc0000010000 */
[----:B------:R-:W2:Y:S01]  /*b9e0*/  MUFU.EX2 R60, R135 ;  /* 0x00000087003c7308 */ /* 0x000ea20000000800 */
[----:B------:R-:W-:-:S01]  /*b9f0*/  FADD.FTZ R44, R24, R9 ;  /* 0x00000009182c7221 */ /* 0x000fc20000010000 */
[----:B0-----:R-:W-:Y:S01]  /*ba00*/  FADD.FTZ R3, R77, R14 ;  /* 0x0000000e4d037221 */ /* 0x001fe20000010000 */
[----:B-1----:R-:W-:-:S05]  /*ba10*/  F2FP.SATFINITE.E4M3.F32.PACK_AB_MERGE_C R147, R41, R24, RZ ;  /* 0x000000182993723e */ /* 0x002fca00048070ff */
[----:B------:R-:W0:Y:S01]  /*ba20*/  MUFU.EX2 R30, R30 ;  /* 0x0000001e001e7308 */ /* 0x000e220000000800 */
[----:B------:R-:W-:-:S01]  /*ba30*/  FADD.FTZ R41, R41, R44 ;  /* 0x0000002c29297221 */ /* 0x000fc20000010000 */
[C---:B------:R-:W-:Y:S01]  /*ba40*/  F2FP.SATFINITE.E4M3.F32.PACK_AB_MERGE_C R146, R82.reuse, R77, RZ ;  /* 0x0000004d5292723e */ /* 0x040fe200048070ff */
[----:B------:R-:W-:-:S05]  /*ba50*/  FADD.FTZ R82, R82, R3 ;  /* 0x0000000352527221 */ /* 0x000fca0000010000 */
[----:B------:R-:W1:Y:S01]  /*ba60*/  MUFU.EX2 R61, R61 ;  /* 0x0000003d003d7308 */ /* 0x000e620000000800 */
[----:B----4-:R-:W-:-:S07]  /*ba70*/  FADD.FTZ R14, R28, R41 ;  /* 0x000000291c0e7221 */ /* 0x010fce0000010000 */
[----:B------:R-:W-:Y:S01]  /*ba80*/  MUFU.EX2 R109, R109 ;  /* 0x0000006d006d7308 */ /* 0x000fe20000000800 */
[----:B-----5:R-:W-:-:S07]  /*ba90*/  FADD.FTZ R3, R25, R82 ;  /* 0x0000005219037221 */ /* 0x020fce0000010000 */
[----:B------:R-:W3:Y:S01]  /*baa0*/  MUFU.EX2 R84, R137 ;  /* 0x0000008900547308 */ /* 0x000ee20000000800 */
[----:B------:R-:W-:-:S01]  /*bab0*/  FADD.FTZ R9, R107, R14 ;  /* 0x0000000e6b097221 */ /* 0x000fc20000010000 */
[----:B--2---:R-:W-:-:S06]  /*bac0*/  FADD.FTZ R14, R60, R3 ;  /* 0x000000033c0e7221 */ /* 0x004fcc0000010000 */
[----:B------:R-:W2:Y:S08]  /*bad0*/  MUFU.EX2 R32, R32 ;  /* 0x0000002000207308 */ /* 0x000eb00000000800 */
[----:B------:R-:W4:Y:S01]  /*bae0*/  MUFU.EX2 R63, R63 ;  /* 0x0000003f003f7308 */ /* 0x000f220000000800 */
[----:B0-----:R-:W-:-:S01]  /*baf0*/  FADD.FTZ R24, R30, R9 ;  /* 0x000000091e187221 */ /* 0x001fc20000010000 */
[----:B-1----:R-:W-:-:S06]  /*bb00*/  FADD.FTZ R3, R61, R14 ;  /* 0x0000000e3d037221 */ /* 0x002fcc0000010000 */
[----:B------:R-:W0:Y:S08]  /*bb10*/  MUFU.EX2 R111, R111 ;  /* 0x0000006f006f7308 */ /* 0x000e300000000800 */
[----:B------:R1:W5:Y:S01]  /*bb20*/  MUFU.EX2 R86, R141 ;  /* 0x0000008d00567308 */ /* 0x0003620000000800 */
[C---:B---3--:R-:W-:Y:S01]  /*bb30*/  F2FP.SATFINITE.E4M3.F32.PACK_AB_MERGE_C R140, R84.reuse, R61, RZ ;  /* 0x0000003d548c723e */ /* 0x048fe200048070ff */
[----:B------:R-:W-:-:S06]  /*bb40*/  FADD.FTZ R84, R84, R3 ;  /* 0x0000000354547221 */ /* 0x000fcc0000010000 */
[----:B------:R-:W-:Y:S01]  /*bb50*/  MUFU.EX2 R65, R65 ;  /* 0x0000004100417308 */ /* 0x000fe20000000800 */
[C---:B-1----:R-:W-:Y:S01]  /*bb60*/  F2FP.SATFINITE.E4M3.F32.PACK_AB_MERGE_C R141, R109.reuse, R30, RZ ;  /* 0x0000001e6d8d723e */ /* 0x042fe200048070ff */
[----:B------:R-:W-:-:S06]  /*bb70*/  FADD.FTZ R109, R109, R24 ;  /* 0x000000186d6d7221 */ /* 0x000fcc0000010000 */
[----:B------:R-:W1:Y:S01]  /*bb80*/  MUFU.EX2 R10, R143 ;  /* 0x0000008f000a7308 */ /* 0x000e620000000800 */
[----:B--2---:R-:W-:-:S01]  /*bb90*/  FADD.FTZ R14, R32, R109 ;  /* 0x0000006d200e7221 */ /* 0x004fc20000010000 */
[----:B----4-:R-:W-:-:S06]  /*bba0*/  FADD.FTZ R3, R63, R84 ;  /* 0x000000543f037221 */ /* 0x010fcc0000010000 */
[----:B------:R-:W2:Y:S01]  /*bbb0*/  MUFU.EX2 R103, R103 ;  /* 0x0000006700677308 */ /* 0x000ea20000000800 */
[----:B0-----:R-:W-:-:S01]  /*bbc0*/  FADD.FTZ R9, R111, R14 ;  /* 0x0000000e6f097221 */ /* 0x001fc20000010000 */
[----:B-----5:R-:W-:Y:S01]  /*bbd0*/  FADD.FTZ R14, R86, R3 ;  /* 0x00000003560e7221 */ /* 0x020fe20000010000 */
[----:B------:R-:W-:-:S05]  /*bbe0*/  F2FP.SATFINITE.E4M3.F32.PACK_AB_MERGE_C R149, R53, R12, R149 ;  /* 0x0000000c3595723e */ /* 0x000fca0004807095 */
[----:B------:R-:W0:Y:S01]  /*bbf0*/  MUFU.EX2 R8, R45 ;  /* 0x0000002d00087308 */ /* 0x000e220000000800 */
[----:B-1----:R-:W-:Y:S01]  /*bc00*/  F2FP.SATFINITE.E4M3.F32.PACK_AB_MERGE_C R142, R10, R65, RZ ;  /* 0x000000410a8e723e */ /* 0x002fe200048070ff */
[----:B------:R-:W-:-:S06]  /*bc10*/  FADD.FTZ R65, R65, R14 ;  /* 0x0000000e41417221 */ /* 0x000fcc0000010000 */
[----:B------:R-:W-:Y:S01]  /*bc20*/  MUFU.EX2 R69, R69 ;  /* 0x0000004500457308 */ /* 0x000fe20000000800 */
[----:B------:R-:W-:-:S07]  /*bc30*/  FADD.FTZ R14, R10, R65 ;  /* 0x000000410a0e7221 */ /* 0x000fce0000010000 */
[----:B------:R-:W1:Y:S01]  /*bc40*/  MUFU.EX2 R12, R29 ;  /* 0x0000001d000c7308 */ /* 0x000e620000000800 */
[----:B--2---:R-:W-:-:S04]  /*bc50*/  FADD.FTZ R3, R103, R14 ;  /* 0x0000000e67037221 */ /* 0x004fc80000010000 */
[----:B0-----:R-:W-:Y:S01]  /*bc60*/  FADD.FTZ R14, R8, R3 ;  /* 0x00000003080e7221 */ /* 0x001fe20000010000 */
[----:B-1----:R-:W-:-:S03]  /*bc70*/  F2FP.SATFINITE.E4M3.F32.PACK_AB_MERGE_C R136, R12, R69, RZ ;  /* 0x000000450c88723e */ /* 0x002fc600048070ff */
[----:B------:R-:W-:Y:S02]  /*bc80*/  FADD.FTZ R69, R69, R14 ;  /* 0x0000000e45457221 */ /* 0x000fe40000010000 */
[----:B------:R-:W2:Y:S01]  /*bc90*/  LDL R14, [R1+0x3c] ;  /* 0x00003c00010e7983 */ /* 0x000ea20000100800 */
[----:B------:R-:W-:Y:S01]  /*bca0*/  MUFU.EX2 R34, R34 ;  /* 0x0000002200227308 */ /* 0x000fe20000000800 */
[----:B------:R-:W-:Y:S02]  /*bcb0*/  F2FP.SATFINITE.E4M3.F32.PACK_AB_MERGE_C R154, R66, R13, R154 ;  /* 0x0000000d429a723e */ /* 0x000fe4000480709a */
[----:B------:R-:W0:Y:S05]  /*bcc0*/  @P6 LDC R13, c[0x0][0x44c] ;  /* 0x00011300ff0d6b82 */ /* 0x000e2a0000000800 */
[----:B------:R-:W1:Y:S01]  /*bcd0*/  MUFU.EX2 R55, R55 ;  /* 0x0000003700377308 */ /* 0x000e620000000800 */
[----:B------:R-:W-:-:S02]  /*bce0*/  F2FP.SATFINITE.E4M3.F32.PACK_AB_MERGE_C R147, R145, R26, R147 ;  /* 0x0000001a9193723e */ /* 0x000fc40004807093 */
[----:B------:R-:W3:Y:S05]  /*bcf0*/  @P6 LDC R26, c[0x0][0x450] ;  /* 0x00011400ff1a6b82 */ /* 0x000eea0000000800 */
[----:B------:R-:W4:Y:S08]  /*bd00*/  MUFU.EX2 R38, R38 ;  /* 0x0000002600267308 */ /* 0x000f300000000800 */
[----:B------:R-:W5:Y:S01]  /*bd10*/  MUFU.EX2 R113, R113 ;  /* 0x0000007100717308 */ /* 0x000f620000000800 */
[----:B-1----:R-:W-:Y:S01]  /*bd20*/  F2FP.SATFINITE.E4M3.F32.PACK_AB_MERGE_C R143, R55, R34, RZ ;  /* 0x00000022378f723e */ /* 0x002fe200048070ff */
[----:B------:R-:W-:-:S06]  /*bd30*/  FADD.FTZ R34, R34, R9 ;  /* 0x0000000922227221 */ /* 0x000fcc0000010000 */
[----:B------:R-:W1:Y:S01]  /*bd40*/  MUFU.EX2 R31, R31 ;  /* 0x0000001f001f7308 */ /* 0x000e620000000800 */
[----:B------:R-:W-:-:S01]  /*bd50*/  FADD.FTZ R55, R55, R34 ;  /* 0x0000002237377221 */ /* 0x000fc20000010000 */
[----:B------:R-:W-:-:S06]  /*bd60*/  F2FP.SATFINITE.E4M3.F32.PACK_AB_MERGE_C R146, R0, R27, R146 ;  /* 0x0000001b0092723e */ /* 0x000fcc0004807092 */
[----:B------:R-:W3:Y:S01]  /*bd70*/  MUFU.EX2 R40, R40 ;  /* 0x0000002800287308 */ /* 0x000ee20000000800 */
[----:B----4-:R-:W-:-:S01]  /*bd80*/  FADD.FTZ R24, R38, R55 ;  /* 0x0000003726187221 */ /* 0x010fc20000010000 */
[----:B0-----:R-:W-:-:S06]  /*bd90*/  @P6 IMAD.HI.U32 R13, R108, R13, RZ ;  /* 0x0000000d6c0d6227 */ /* 0x001fcc00078e00ff */
[----:B------:R-:W0:Y:S01]  /*bda0*/  MUFU.EX2 R35, R35 ;  /* 0x0000002300237308 */ /* 0x000e220000000800 */
[----:B-----5:R-:W-:-:S01]  /*bdb0*/  FADD.FTZ R24, R113, R24 ;  /* 0x0000001871187221 */ /* 0x020fc20000010000 */
[----:B------:R-:W-:-:S06]  /*bdc0*/  F2FP.SATFINITE.E4M3.F32.PACK_AB_MERGE_C R56, R133, R56, R11 ;  /* 0x000000388538723e */ /* 0x000fcc000480700b */
[----:B------:R-:W4:Y:S01]  /*bdd0*/  MUFU.EX2 R0, R33 ;  /* 0x0000002100007308 */ /* 0x000f220000000800 */
[----:B------:R-:W-:Y:S01]  /*bde0*/  MOV R11, R108 ;  /* 0x0000006c000b7202 */ /* 0x000fe20000000f00 */
[----:B-1----:R-:W-:Y:S01]  /*bdf0*/  FADD.FTZ R9, R31, R24 ;  /* 0x000000181f097221 */ /* 0x002fe20000010000 */
[----:B---3--:R-:W-:-:S05]  /*be00*/  @P6 SHF.R.U32.HI R11, RZ, R26, R13 ;  /* 0x0000001aff0b6219 */ /* 0x008fca000001160d */
[----:B------:R-:W-:Y:S01]  /*be10*/  MUFU.EX2 R105, R105 ;  /* 0x0000006900697308 */ /* 0x000fe20000000800 */
[----:B------:R-:W-:-:S07]  /*be20*/  FADD.FTZ R12, R12, R69 ;  /* 0x000000450c0c7221 */ /* 0x000fce0000010000 */
[----:B------:R-:W1:Y:S01]  /*be30*/  MUFU.EX2 R10, R37 ;  /* 0x00000025000a7308 */ /* 0x000e620000000800 */
[----:B------:R-:W-:Y:S02]  /*be40*/  F2FP.SATFINITE.E4M3.F32.PACK_AB_MERGE_C R136, R8, R103, R136 ;  /* 0x000000670888723e */ /* 0x000fe40004807088 */
[C---:B------:R-:W-:Y:S01]  /*be50*/  F2FP.SATFINITE.E4M3.F32.PACK_AB_MERGE_C R137, R40.reuse, R31, RZ ;  /* 0x0000001f2889723e */ /* 0x040fe200048070ff */
[----:B------:R-:W-:-:S01]  /*be60*/  FADD.FTZ R40, R40, R9 ;  /* 0x0000000928287221 */ /* 0x000fc20000010000 */
[----:B------:R-:W-:Y:S01]  /*be70*/  IADD3 R8, R11, R102, -R106 ;  /* 0x000000660b087210 */ /* 0x000fe20007ffe86a */
[----:B0-----:R-:W-:-:S04]  /*be80*/  FADD.FTZ R9, R35, R12 ;  /* 0x0000000c23097221 */ /* 0x001fc80000010000 */
[----:B------:R-:W-:-:S04]  /*be90*/  IMAD.HI R13, R8, 0x66666667, RZ ;  /* 0x66666667080d7827 */ /* 0x000fc800078e02ff */
[----:B----4-:R-:W-:-:S01]  /*bea0*/  FADD.FTZ R8, R0, R9 ;  /* 0x0000000900087221 */ /* 0x010fc20000010000 */
[----:B------:R-:W0:Y:S01]  /*beb0*/  MUFU.EX2 R39, R39 ;  /* 0x0000002700277308 */ /* 0x000e220000000800 */
[----:B-1----:R-:W-:Y:S02]  /*bec0*/  F2FP.SATFINITE.E4M3.F32.PACK_AB_MERGE_C R12, R10, R105, RZ ;  /* 0x000000690a0c723e */ /* 0x002fe400048070ff */
[----:B------:R-:W-:Y:S01]  /*bed0*/  FADD.FTZ R105, R105, R8 ;  /* 0x0000000869697221 */ /* 0x000fe20000010000 */
[----:B------:R-:W-:-:S04]  /*bee0*/  SHF.R.U32.HI R8, RZ, 0x1f, R13 ;  /* 0x0000001fff087819 */ /* 0x000fc8000001160d */
[----:B------:R-:W1:Y:S01]  /*bef0*/  MUFU.EX2 R42, R42 ;  /* 0x0000002a002a7308 */ /* 0x000e620000000800 */
[----:B------:R-:W-:Y:S01]  /*bf00*/  LEA.HI.SX32 R8, R13, R8, 0x1a ;  /* 0x000000080d087211 */ /* 0x000fe200078fd2ff */
[----:B------:R-:W-:Y:S01]  /*bf10*/  VIADD R15, R104, 0xfffffffe ;  /* 0xfffffffe680f7836 */ /* 0x000fe20000000000 */
[----:B------:R-:W-:-:S05]  /*bf20*/  F2FP.SATFINITE.E4M3.F32.PACK_AB_MERGE_C R155, R48, R21, R155 ;  /* 0x00000015309b723e */ /* 0x000fca000480709b */
[----:B------:R-:W3:Y:S08]  /*bf30*/  MUFU.EX2 R62, R62 ;  /* 0x0000003e003e7308 */ /* 0x000ef00000000800 */
[----:B------:R-:W4:Y:S01]  /*bf40*/  MUFU.EX2 R3, R36 ;  /* 0x0000002400037308 */ /* 0x000f220000000800 */
[----:B0-----:R-:W-:-:S01]  /*bf50*/  FADD.FTZ R11, R39, R40 ;  /* 0x00000028270b7221 */ /* 0x001fc20000010000 */
[----:B------:R-:W-:-:S03]  /*bf60*/  F2FP.SATFINITE.E4M3.F32.PACK_AB_MERGE_C R138, R0, R35, R12 ;  /* 0x00000023008a723e */ /* 0x000fc6000480700c */
[----:B-1----:R-:W-:Y:S01]  /*bf70*/  FADD.FTZ R11, R42, R11 ;  /* 0x0000000b2a0b7221 */ /* 0x002fe20000010000 */
[----:B------:R-:W-:Y:S01]  /*bf80*/  F2FP.SATFINITE.E4M3.F32.PACK_AB_MERGE_C R148, R72, R51, RZ ;  /* 0x000000334894723e */ /* 0x000fe200048070ff */
[----:B------:R-:W-:Y:S01]  /*bf90*/  BSSY B0, `(.L_x_15930) ;  /* 0x00003e3000007945 */ /* 0x000fe20003800000 */
[----:B------:R-:W-:Y:S01]  /*bfa0*/  F2FP.SATFINITE.E4M3.F32.PACK_AB_MERGE_C R150, R78, R75, RZ ;  /* 0x0000004b4e96723e */ /* 0x000fe200048070ff */
[----:B---3--:R-:W-:Y:S01]  /*bfb0*/  FADD.FTZ R0, R62, R11 ;  /* 0x0000000b3e007221 */ /* 0x008fe20000010000 */
[----:B------:R-:W-:Y:S02]  /*bfc0*/  F2FP.SATFINITE.E4M3.F32.PACK_AB_MERGE_C R148, R70, R47, R148 ;  /* 0x0000002f4694723e */ /* 0x000fe40004807094 */
[----:B------:R-:W-:Y:S02]  /*bfd0*/  CS2R R26, SRZ ;  /* 0x00000000001a7805 */ /* 0x000fe4000001ff00 */
[----:B------:R-:W-:Y:S02]  /*bfe0*/  F2FP.SATFINITE.E4M3.F32.PACK_AB_MERGE_C R151, R83, R52, R151 ;  /* 0x000000345397723e */ /* 0x000fe40004807097 */
[C---:B----4-:R-:W-:Y:S01]  /*bff0*/  F2FP.SATFINITE.E4M3.F32.PACK_AB_MERGE_C R9, R3.reuse, R62, RZ ;  /* 0x0000003e0309723e */ /* 0x050fe200048070ff */
[----:B------:R-:W-:-:S01]  /*c000*/  FADD.FTZ R0, R3, R0 ;  /* 0x0000000003007221 */ /* 0x000fc20000010000 */
[----:B------:R-:W-:Y:S01]  /*c010*/  F2FP.SATFINITE.E4M3.F32.PACK_AB_MERGE_C R140, R60, R25, R140 ;  /* 0x000000193c8c723e */ /* 0x000fe2000480708c */
[----:B------:R-:W-:-:S01]  /*c020*/  FADD.FTZ R3, R10, R105 ;  /* 0x000000690a037221 */ /* 0x000fc20000010000 */
        /* <DEDUP_REMOVED lines=22> */
[----:B------:R-:W-:Y:S01]  /*c190*/  IMAD.MOV.U32 R145, RZ, RZ, R56 ;  /* 0x000000ffff917224 */ /* 0x000fe200078e0038 */
[----:B--2---:R-:W-:-:S04]  /*c1a0*/  VIMNMX R21, R14, R8, !PT ;  /* 0x000000080e157248 */ /* 0x004fc80007fe0100 */
[----:B------:R-:W-:-:S13]  /*c1b0*/  ISETP.GE.AND P1, PT, R15, R21, PT ;  /* 0x000000150f00720c */ /* 0x000fda0003f26270 */
[----:B------:R-:W-:Y:S05]  /*c1c0*/  @!P1 BRA `(.L_x_15931) ;  /* 0x0000003800fc9947 */ /* 0x000fea0003800000 */
        /* <DEDUP_REMOVED lines=20> */
[----:B------:R-:W-:-:S07]  /*c310*/  CS2R R24, SRZ ;  /* 0x0000000000187805 */ /* 0x000fce000001ff00 */
.L_x_15944:
[----:B------:R-:W-:-:S04]  /*c320*/  ISETP.NE.AND P1, PT, R8, 0x1, PT ;  /* 0x000000010800780c */ /* 0x000fc80003f25270 */
[----:B------:R-:W-:-:S04]  /*c330*/  SEL R156, RZ, 0x1, P1 ;  /* 0x00000001ff9c7807 */ /* 0x000fc80000800000 */
[----:B------:R-:W-:Y:S01]  /*c340*/  LOP3.LUT R156, R9, R156, RZ, 0x3c, !PT ;  /* 0x0000009c099c7212 */ /* 0x000fe200078e3cff */
[----:B------:R-:W-:Y:S06]  /*c350*/  @!P0 BRA `(.L_x_15932) ;  /* 0x0000000000048947 */ /* 0x000fec0003800000 */
[----:B------:R-:W-:Y:S01]  /*c360*/  BPT.TRAP 0x1 ;  /* 0x000000040000795c */ /* 0x000fe20000300000 */
.L_x_15932:
[----:B------:R-:W-:Y:S01]  /*c370*/  VIADD R22, R8, 0x1 ;  /* 0x0000000108167836 */ /* 0x000fe20000000000 */
[----:B------:R-:W-:-:S04]  /*c380*/  SHF.L.U32 R13, R156, 0x1f, RZ ;  /* 0x0000001f9c0d7819 */ /* 0x000fc800000006ff */
[----:B------:R-:W-:-:S04]  /*c390*/  ISETP.NE.AND P1, PT, R22, 0x2, PT ;  /* 0x000000021600780c */ /* 0x000fc80003f25270 */
[----:B------:R-:W-:-:S04]  /*c3a0*/  SEL R22, R22, RZ, P1 ;  /* 0x000000ff16167207 */ /* 0x000fc80000800000 */
[----:B------:R-:W-:-:S04]  /*c3b0*/  LEA R20, R22, R18, 0x3 ;  /* 0x0000001216147211 */ /* 0x000fc800078e18ff */
[----:B------:R0:W1:Y:S01]  /*c3c0*/  SYNCS.PHASECHK.TRANS64.TRYWAIT P1, [R20+URZ+0x13230], R13 ;  /* 0x0132300d140075a7 */ /* 0x000062000802017f */
[----:B------:R-:W-:Y:S05]  /*c3d0*/  @!P0 BRA `(.L_x_15933) ;  /* 0x0000000000048947 */ /* 0x000fea0003800000 */
[----:B------:R-:W-:Y:S01]  /*c3e0*/  BPT.TRAP 0x1 ;  /* 0x000000040000795c */ /* 0x000fe20000300000 */
.L_x_15933:
        /* <DEDUP_REMOVED lines=8> */
.L_x_15935:
[----:B------:R-:W-:Y:S05]  /*c470*/  BSYNC B2 ;  /* 0x0000000000027941 */ /* 0x000fea0003800000 */
.L_x_15934:
[----:B------:R-:W-:Y:S01]  /*c480*/  IMAD.MOV.U32 R12, RZ, RZ, R14 ;  /* 0x000000ffff0c7224 */ /* 0x000fe200078e000e */
[----:B------:R-:W-:Y:S01]  /*c490*/  R2UR UR4, R4 ;  /* 0x00000000040472ca */ /* 0x000fe200000e0000 */
[----:B01----:R-:W-:Y:S01]  /*c4a0*/  IMAD.MOV.U32 R13, RZ, RZ, -0x7fffffe0 ;  /* 0x80000020ff0d7424 */ /* 0x003fe200078e00ff */
        /* <DEDUP_REMOVED lines=43> */
[----:B------:R-:W-:Y:S02]  /*c760*/  MOV R13, 0x80000020 ;  /* 0x80000020000d7802 */ /* 0x000fe40000000f00 */
        /* <DEDUP_REMOVED lines=40> */
.L_x_15937:
[----:B------:R-:W-:Y:S01]  /*c9f0*/  SHF.L.U32 R9, R9, 0x1f, RZ ;  /* 0x0000001f09097819 */ /* 0x000fe200000006ff */
[----:B------:R-:W-:-:S04]  /*ca00*/  IMAD R14, R8, 0x8, R18 ;  /* 0x00000008080e7824 */ /* 0x000fc800078e0212 */
[----:B------:R0:W1:Y:S01]  /*ca10*/  SYNCS.PHASECHK.TRANS64.TRYWAIT P1, [R14+URZ+0x13250], R9 ;  /* 0x013250090e0075a7 */ /* 0x000062000802017f */
[----:B------:R-:W-:Y:S05]  /*ca20*/  @!P0 BRA `(.L_x_15938) ;  /* 0x0000000000048947 */ /* 0x000fea0003800000 */
[----:B------:R-:W-:Y:S01]  /*ca30*/  BPT.TRAP 0x1 ;  /* 0x000000040000795c */ /* 0x000fe20000300000 */
.L_x_15938:
[----:B------:R-:W-:Y:S04]  /*ca40*/  BSSY B2, `(.L_x_15939) ;  /* 0x0000004000027945 */ /* 0x000fe80003800000 */
[----:B-1----:R-:W-:Y:S05]  /*ca50*/  @P1 BRA `(.L_x_15940) ;  /* 0x0000000000081947 */ /* 0x002fea0003800000 */
[----:B------:R-:W1:Y:S02]  /*ca60*/  SYNCS.PHASECHK.TRANS64.TRYWAIT P1, [R14+URZ+0x13250], R9 ;  /* 0x013250090e0075a7 */ /* 0x000e64000802017f */
[----:B-1----:R-:W-:Y:S05]  /*ca70*/  @!P1 BRA `(.L_x_15941) ;  /* 0x0000012400649947 */ /* 0x002fea0003800000 */
.L_x_15940:
[----:B------:R-:W-:Y:S05]  /*ca80*/  BSYNC B2 ;  /* 0x0000000000027941 */ /* 0x000fea0003800000 */
.L_x_15939:
        /* <DEDUP_REMOVED lines=15> */
[----:B------:R-:W-:Y:S02]  /*cb80*/  R2UR UR7, R13 ;  /* 0x000000000d0772ca */ /* 0x000fe400000e0000 */
[----:B------:R-:W-:Y:S01]  /*cb90*/  MOV R13, 0xc0000010 ;  /* 0xc0000010000d7802 */ /* 0x000fe20000000f00 */
[----:B------:R-:W-:Y:S02]  /*cba0*/  WARPGROUP.DEPBAR.LE gsb0, 0x0 ;  /* 0x00008000000079c5 */ /* 0x000fe40000010000 */
[----:B------:R-:W-:-:S08]  /*cbb0*/  WARPGROUP.ARRIVE ;  /* 0x00000000000079c5 */ /* 0x000fd00000000000 */
        /* <DEDUP_REMOVED lines=22> */
.L_x_15942:
[----:B------:R-:W2:Y:S01]  /*cd20*/  LDL R13, [R1+0x30] ;  /* 0x00003000010d7983 */ /* 0x000ea20000100800 */
[----:B------:R-:W0:Y:S03]  /*cd30*/  LDC R9, c[0x0][0x448] ;  /* 0x00011200ff097b82 */ /* 0x000e260000000800 */
[----:B------:R-:W2:Y:S04]  /*cd40*/  LDL R8, [R1+0x4c] ;  /* 0x00004c0001087983 */ /* 0x000ea80000100800 */
[----:B------:R-:W3:Y:S04]  /*cd50*/  LDL R139, [R1+0x38] ;  /* 0x00003800018b7983 */ /* 0x000ee80000100800 */
        /* <DEDUP_REMOVED lines=10> */
[----:B------:R-:W-:-:S02]  /*ce00*/  FMUL.FTZ R108, R2, R108 ;  /* 0x0000006c026c7220 */ /* 0x000fc40000410000 */
        /* <DEDUP_REMOVED lines=10> */
[----:B------:R-:W-:Y:S01]  /*ceb0*/  MUFU.TANH R105, R105 ;  /* 0x0000006900697308 */ /* 0x000fe20000002400 */
[----:B------:R-:W-:-:S07]  /*cec0*/  FMUL.FTZ R76, R2, R76 ;  /* 0x0000004c024c7220 */ /* 0x000fce0000410000 */
[----:B------:R-:W-:Y:S01]  /*ced0*/  MUFU.TANH R88, R88 ;  /* 0x0000005800587308 */ /* 0x000fe20000002400 */
[C---:B------:R-:W-:Y:S01]  /*cee0*/  FMUL.FTZ R96, R2.reuse, R96 ;  /* 0x0000006002607220 */ /* 0x040fe20000410000 */
[C---:B------:R-:W-:Y:S01]  /*cef0*/  FMUL.FTZ R100, R2.reuse, R100 ;  /* 0x0000006402647220 */ /* 0x040fe20000410000 */
[C---:B------:R-:W-:Y:S01]  /*cf00*/  FMUL.FTZ R101, R2.reuse, R101 ;  /* 0x0000006502657220 */ /* 0x040fe20000410000 */
[----:B------:R-:W-:-:S04]  /*cf10*/  FMUL.FTZ R72, R2, R72 ;  /* 0x0000004802487220 */ /* 0x000fc80000410000 */
[----:B------:R-:W-:Y:S01]  /*cf20*/  MUFU.TANH R108, R108 ;  /* 0x0000006c006c7308 */ /* 0x000fe20000002400 */
[----:B------:R-:W-:Y:S02]  /*cf30*/  VIADD R20, R20, 0x13240 ;  /* 0x0001324014147836 */ /* 0x000fe40000000000 */
[----:B------:R-:W-:-:S05]  /*cf40*/  FMUL.FTZ R85, R2, R85 ;  /* 0x0000005502557220 */ /* 0x000fca0000410000 */
[----:B------:R-:W-:Y:S08]  /*cf50*/  MUFU.TANH R112, R112 ;  /* 0x0000007000707308 */ /* 0x000ff00000002400 */
[----:B------:R-:W-:Y:S08]  /*cf60*/  MUFU.TANH R113, R113 ;  /* 0x0000007100717308 */ /* 0x000ff00000002400 */
[----:B------:R-:W-:Y:S01]  /*cf70*/  MUFU.TANH R116, R116 ;  /* 0x0000007400747308 */ /* 0x000fe20000002400 */
[----:B------:R-:W-:-:S07]  /*cf80*/  FMUL.FTZ R73, R2, R73 ;  /* 0x0000004902497220 */ /* 0x000fce0000410000 */
[----:B------:R-:W-:Y:S01]  /*cf90*/  MUFU.TANH R97, R97 ;  /* 0x0000006100617308 */ /* 0x000fe20000002400 */
[C---:B------:R-:W-:Y:S01]  /*cfa0*/  FMUL.FTZ R77, R2.reuse, R77 ;  /* 0x0000004d024d7220 */ /* 0x040fe20000410000 */
[C---:B------:R-:W-:Y:S01]  /*cfb0*/  FMUL.FTZ R80, R2.reuse, R80 ;  /* 0x0000005002507220 */ /* 0x040fe20000410000 */
[----:B------:R-:W-:-:S05]  /*cfc0*/  FMUL.FTZ R81, R2, R81 ;  /* 0x0000005102517220 */ /* 0x000fca0000410000 */
[----:B------:R-:W-:Y:S01]  /*cfd0*/  MUFU.TANH R117, R117 ;  /* 0x0000007500757308 */ /* 0x000fe20000002400 */
[----:B------:R-:W-:-:S07]  /*cfe0*/  FMUL.FTZ R64, R2, R64 ;  /* 0x0000004002407220 */ /* 0x000fce0000410000 */
        /* <DEDUP_REMOVED lines=18> */
[----:B--2---:R-:W-:-:S04]  /*d110*/  IMAD.IADD R8, R8, 0x1, R13 ;  /* 0x0000000108087824 */ /* 0x004fc800078e020d */
[----:B0-----:R-:W-:-:S05]  /*d120*/  @P1 IMAD.HI.U32 R12, R8, R12, RZ ;  /* 0x0000000c080c1227 */ /* 0x001fca00078e00ff */
[----:B-1----:R-:W-:Y:S01]  /*d130*/  @P1 SHF.R.U32.HI R8, RZ, R9, R12 ;  /* 0x00000009ff081219 */ /* 0x002fe2000001160c */
[C---:B------:R-:W-:Y:S01]  /*d140*/  FMUL.FTZ R9, R2.reuse, R120 ;  /* 0x0000007802097220 */ /* 0x040fe20000410000 */
[C---:B------:R-:W-:Y:S01]  /*d150*/  FMUL.FTZ R120, R2.reuse, R124 ;  /* 0x0000007c02787220 */ /* 0x040fe20000410000 */
[C---:B------:R-:W-:Y:S01]  /*d160*/  FMUL.FTZ R124, R2.reuse, R128 ;  /* 0x00000080027c7220 */ /* 0x040fe20000410000 */
[C---:B------:R-:W-:Y:S02]  /*d170*/  FMUL.FTZ R128, R2.reuse, R132 ;  /* 0x0000008402807220 */ /* 0x040fe40000410000 */
[----:B------:R-:W0:Y:S01]  /*d180*/  SHFL.IDX PT, R132, R8, RZ, 0x1c1f ;  /* 0x001c1fff08847589 */ /* 0x000e2200000e0000 */
[C---:B------:R-:W-:Y:S01]  /*d190*/  FMUL.FTZ R12, R2.reuse, R121 ;  /* 0x00000079020c7220 */ /* 0x040fe20000410000 */
[C---:B------:R-:W-:Y:S01]  /*d1a0*/  FMUL.FTZ R121, R2.reuse, R125 ;  /* 0x0000007d02797220 */ /* 0x040fe20000410000 */
[C---:B------:R-:W-:Y:S01]  /*d1b0*/  FMUL.FTZ R125, R2.reuse, R129 ;  /* 0x00000081027d7220 */ /* 0x040fe20000410000 */
[----:B------:R-:W-:Y:S01]  /*d1c0*/  FMUL.FTZ R129, R2, R133 ;  /* 0x0000008502817220 */ /* 0x000fe20000410000 */
[----:B------:R-:W-:-:S02]  /*d1d0*/  IMAD R133, R15, -0xa0, RZ ;  /* 0xffffff600f857824 */ /* 0x000fc400078e02ff */
[----:B------:R-:W1:Y:S03]  /*d1e0*/  MUFU.TANH R12, R12 ;  /* 0x0000000c000c7308 */ /* 0x000e660000002400 */
[----:B---3--:R-:W-:-:S04]  /*d1f0*/  IADD3 R133, -R139, 0x1, R133 ;  /* 0x000000018b857810 */ /* 0x008fc80007ffe185 */
[----:B----4-:R-:W-:Y:S01]  /*d200*/  IADD3 R133, -R137, R133, R138 ;  /* 0x0000008589857210 */ /* 0x010fe20007ffe18a */
[----:B------:R-:W2:Y:S08]  /*d210*/  MUFU.TANH R128, R128 ;  /* 0x0000008000807308 */ /* 0x000eb00000002400 */
[----:B------:R-:W3:Y:S01]  /*d220*/  MUFU.TANH R9, R9 ;  /* 0x0000000900097308 */ /* 0x000ee20000002400 */
[----:B0-----:R-:W-:-:S07]  /*d230*/  IMAD.IADD R132, R133, 0x1, R132 ;  /* 0x0000000185847824 */ /* 0x001fce00078e0284 */
[----:B------:R-:W0:Y:S01]  /*d240*/  MUFU.TANH R120, R120 ;  /* 0x0000007800787308 */ /* 0x000e220000002400 */
[----:B------:R-:W-:-:S07]  /*d250*/  ISETP.GT.AND P2, PT, R132, 0x1, PT ;  /* 0x000000018400780c */ /* 0x000fce0003f44270 */
[----:B------:R-:W4:Y:S08]  /*d260*/  MUFU.TANH R121, R121 ;  /* 0x0000007900797308 */ /* 0x000f300000002400 */
[----:B------:R-:W5:Y:S01]  /*d270*/  MUFU.TANH R124, R124 ;  /* 0x0000007c007c7308 */ /* 0x000f620000002400 */
[----:B-1----:R-:W-:Y:S02]  /*d280*/  FSEL R12, R12, -INF , P2 ;  /* 0xff8000000c0c7808 */ /* 0x002fe40001000000 */
[----:B------:R-:W-:-:S05]  /*d290*/  ISETP.GT.AND P2, PT, R132, 0x18, PT ;  /* 0x000000188400780c */ /* 0x000fca0003f44270 */
[----:B------:R-:W1:Y:S08]  /*d2a0*/  MUFU.TANH R125, R125 ;  /* 0x0000007d007d7308 */ /* 0x000e700000002400 */
[----:B------:R-:W1:Y:S01]  /*d2b0*/  MUFU.TANH R129, R129 ;  /* 0x0000008100817308 */ /* 0x000e620000002400 */
[C---:B------:R-:W-:Y:S02]  /*d2c0*/  ISETP.GT.AND P1, PT, R132.reuse, RZ, PT ;  /* 0x000000ff8400720c */ /* 0x040fe40003f24270 */
[----:B------:R-:W-:-:S02]  /*d2d0*/  ISETP.GT.AND P3, PT, R132, 0x8, PT ;  /* 0x000000088400780c */ /* 0x000fc40003f64270 */
[C---:B------:R-:W-:Y:S02]  /*d2e0*/  ISETP.GT.AND P4, PT, R132.reuse, 0x9, PT ;  /* 0x000000098400780c */ /* 0x040fe40003f84270 */
[----:B------:R-:W-:Y:S02]  /*d2f0*/  ISETP.GT.AND P5, PT, R132, 0x10, PT ;  /* 0x000000108400780c */ /* 0x000fe40003fa4270 */
[----:B--2---:R-:W-:Y:S02]  /*d300*/  FSEL R128, R128, -INF , P2 ;  /* 0xff80000080807808 */ /* 0x004fe40001000000 */
[----:B------:R-:W-:Y:S01]  /*d310*/  ISETP.GT.AND P2, PT, R132, 0x29, PT ;  /* 0x000000298400780c */ /* 0x000fe20003f44270 */
[----:B------:R-:W2:Y:S01]  /*d320*/  SHFL.IDX PT, R8, R8, 0x1, 0x1c1f ;  /* 0x003c1f0008087f89 */ /* 0x000ea200000e0000 */
[----:B---3--:R-:W-:Y:S02]  /*d330*/  FSEL R9, R9, -INF , P1 ;  /* 0xff80000009097808 */ /* 0x008fe40000800000 */
[----:B0-----:R-:W-:-:S02]  /*d340*/  FSEL R120, R120, -INF , P3 ;  /* 0xff80000078787808 */ /* 0x001fc40001800000 */
[----:B----4-:R-:W-:Y:S02]  /*d350*/  FSEL R121, R121, -INF , P4 ;  /* 0xff80000079797808 */ /* 0x010fe40002000000 */
[----:B-----5:R-:W-:Y:S02]  /*d360*/  FSEL R124, R124, -INF , P5 ;  /* 0xff8000007c7c7808 */ /* 0x020fe40002800000 */
[C---:B------:R-:W-:Y:S02]  /*d370*/  ISETP.GT.AND P1, PT, R132.reuse, 0x11, PT ;  /* 0x000000118400780c */ /* 0x040fe40003f24270 */
[C---:B------:R-:W-:Y:S02]  /*d380*/  ISETP.GT.AND P3, PT, R132.reuse, 0x19, PT ;  /* 0x000000198400780c */ /* 0x040fe40003f64270 */
[C---:B------:R-:W-:Y:S02]  /*d390*/  ISETP.GT.AND P4, PT, R132.reuse, 0x20, PT ;  /* 0x000000208400780c */ /* 0x040fe40003f84270 */
[----:B------:R-:W-:-:S02]  /*d3a0*/  ISETP.GT.AND P5, PT, R132, 0x21, PT ;  /* 0x000000218400780c */ /* 0x000fc40003fa4270 */
[----:B------:R-:W-:Y:S02]  /*d3b0*/  FSEL R109, R109, -INF , P2 ;  /* 0xff8000006d6d7808 */ /* 0x000fe40001000000 */
[----:B------:R-:W-:Y:S02]  /*d3c0*/  ISETP.GT.AND P2, PT, R132, 0x40, PT ;  /* 0x000000408400780c */ /* 0x000fe40003f44270 */
[----:B------:R-:W-:Y:S02]  /*d3d0*/  PRMT R20, R136, 0x654, R20 ;  /* 0x0000065488147816 */ /* 0x000fe40000000014 */
[----:B-1----:R-:W-:Y:S02]  /*d3e0*/  FSEL R125, R125, -INF , P1 ;  /* 0xff8000007d7d7808 */ /* 0x002fe40000800000 */
[----:B------:R-:W-:Y:S01]  /*d3f0*/  FSEL R129, R129, -INF , P3 ;  /* 0xff80000081817808 */ /* 0x000fe20001800000 */
[----:B------:R0:W-:Y:S01]  /*d400*/  SYNCS.ARRIVE.TRANS64.RED.A1T0 RZ, [R20+URZ], RZ ;  /* 0x000000ff14ff79a7 */ /* 0x0001e2000810043f */
[----:B------:R-:W-:-:S02]  /*d410*/  FSEL R104, R104, -INF , P4 ;  /* 0xff80000068687808 */ /* 0x000fc40002000000 */
[----:B------:R-:W-:Y:S02]  /*d420*/  FSEL R105, R105, -INF , P5 ;  /* 0xff80000069697808 */ /* 0x000fe40002800000 */
[C---:B------:R-:W-:Y:S02]  /*d430*/  ISETP.GT.AND P1, PT, R132.reuse, 0x28, PT ;  /* 0x000000288400780c */ /* 0x040fe40003f24270 */
[C---:B------:R-:W-:Y:S02]  /*d440*/  ISETP.GT.AND P3, PT, R132.reuse, 0x30, PT ;  /* 0x000000308400780c */ /* 0x040fe40003f64270 */
[C---:B------:R-:W-:Y:S02]  /*d450*/  ISETP.GT.AND P4, PT, R132.reuse, 0x31, PT ;  /* 0x000000318400780c */ /* 0x040fe40003f84270 */
[----:B------:R-:W-:Y:S02]  /*d460*/  ISETP.GT.AND P5, PT, R132, 0x38, PT ;  /* 0x000000388400780c */ /* 0x000fe40003fa4270 */
[----:B------:R-:W-:Y:S01]  /*d470*/  FSEL R88, R88, -INF , P2 ;  /* 0xff80000058587808 */ /* 0x000fe20001000000 */
[----:B0-----:R-:W-:Y:S01]  /*d480*/  FMUL.FTZ R20, R2, R123 ;  /* 0x0000007b02147220 */ /* 0x001fe20000410000 */
[----:B------:R-:W-:-:S02]  /*d490*/  ISETP.GT.AND P2, PT, R132, 0x51, PT ;  /* 0x000000518400780c */ /* 0x000fc40003f44270 */
[----:B------:R-:W-:Y:S02]  /*d4a0*/  FSEL R108, R108, -INF , P1 ;  /* 0xff8000006c6c7808 */ /* 0x000fe40000800000 */
[----:B------:R-:W-:Y:S02]  /*d4b0*/  FSEL R112, R112, -INF , P3 ;  /* 0xff80000070707808 */ /* 0x000fe40001800000 */
[----:B------:R-:W-:Y:S02]  /*d4c0*/  FSEL R113, R113, -INF , P4 ;  /* 0xff80000071717808 */ /* 0x000fe40002000000 */
[----:B------:R-:W-:Y:S02]  /*d4d0*/  FSEL R116, R116, -INF , P5 ;  /* 0xff80000074747808 */ /* 0x000fe40002800000 */
[C---:B------:R-:W-:Y:S02]  /*d4e0*/  ISETP.GT.AND P1, PT, R132.reuse, 0x39, PT ;  /* 0x000000398400780c */ /* 0x040fe40003f24270 */
[----:B------:R-:W-:-:S02]  /*d4f0*/  ISETP.GT.AND P3, PT, R132, 0x41, PT ;  /* 0x000000418400780c */ /* 0x000fc40003f64270 */
[C---:B------:R-:W-:Y:S02]  /*d500*/  ISETP.GT.AND P4, PT, R132.reuse, 0x48, PT ;  /* 0x000000488400780c */ /* 0x040fe40003f84270 */
[C---:B------:R-:W-:Y:S01]  /*d510*/  ISETP.GT.AND P5, PT, R132.reuse, 0x49, PT ;  /* 0x000000498400780c */ /* 0x040fe20003fa4270 */
[----:B------:R-:W0:Y:S01]  /*d520*/  MUFU.TANH R84, R84 ;  /* 0x0000005400547308 */ /* 0x000e220000002400 */
[----:B------:R-:W-:Y:S02]  /*d530*/  FSEL R97, R97, -INF , P2 ;  /* 0xff80000061617808 */ /* 0x000fe40001000000 */
[----:B------:R-:W-:Y:S02]  /*d540*/  ISETP.GT.AND P2, PT, R132, 0x68, PT ;  /* 0x000000688400780c */ /* 0x000fe40003f44270 */
[----:B------:R-:W-:-:S03]  /*d550*/  FSEL R117, R117, -INF , P1 ;  /* 0xff80000075757808 */ /* 0x000fc60000800000 */
[----:B------:R-:W1:Y:S01]  /*d560*/  MUFU.TANH R56, R56 ;  /* 0x0000003800387308 */ /* 0x000e620000002400 */
[----:B------:R-:W-:Y:S02]  /*d570*/  FSEL R89, R89, -INF , P3 ;  /* 0xff80000059597808 */ /* 0x000fe40001800000 */
[----:B------:R-:W-:Y:S02]  /*d580*/  FSEL R92, R92, -INF , P4 ;  /* 0xff8000005c5c7808 */ /* 0x000fe40002000000 */
[----:B------:R-:W-:-:S03]  /*d590*/  FSEL R93, R93, -INF , P5 ;  /* 0xff8000005d5d7808 */ /* 0x000fc60002800000 */
[----:B------:R-:W3:Y:S01]  /*d5a0*/  MUFU.TANH R57, R57 ;  /* 0x0000003900397308 */ /* 0x000ee20000002400 */
[C---:B------:R-:W-:Y:S02]  /*d5b0*/  ISETP.GT.AND P1, PT, R132.reuse, 0x50, PT ;  /* 0x000000508400780c */ /* 0x040fe40003f24270 */
[C---:B------:R-:W-:Y:S02]  /*d5c0*/  ISETP.GT.AND P3, PT, R132.reuse, 0x58, PT ;  /* 0x000000588400780c */ /* 0x040fe40003f64270 */
[----:B------:R-:W-:-:S03]  /*d5d0*/  ISETP.GT.AND P4, PT, R132, 0x59, PT ;  /* 0x000000598400780c */ /* 0x000fc60003f84270 */
[----:B------:R-:W4:Y:S01]  /*d5e0*/  MUFU.TANH R60, R60 ;  /* 0x0000003c003c7308 */ /* 0x000f220000002400 */
[----:B------:R-:W-:Y:S02]  /*d5f0*/  ISETP.GT.AND P5, PT, R132, 0x60, PT ;  /* 0x000000608400780c */ /* 0x000fe40003fa4270 */
[----:B------:R-:W-:Y:S02]  /*d600*/  FSEL R76, R76, -INF , P2 ;  /* 0xff8000004c4c7808 */ /* 0x000fe40001000000 */
[----:B------:R-:W-:-:S03]  /*d610*/  ISETP.GT.AND P2, PT, R132, 0x79, PT ;  /* 0x000000798400780c */ /* 0x000fc60003f44270 */
[----:B------:R-:W5:Y:S01]  /*d620*/  MUFU.TANH R20, R20 ;  /* 0x0000001400147308 */ /* 0x000f620000002400 */
[----:B------:R-:W-:Y:S02]  /*d630*/  FSEL R96, R96, -INF , P1 ;  /* 0xff80000060607808 */ /* 0x000fe40000800000 */
[----:B------:R-:W-:Y:S02]  /*d640*/  FSEL R100, R100, -INF , P3 ;  /* 0xff80000064647808 */ /* 0x000fe40001800000 */
[----:B------:R-:W-:Y:S02]  /*d650*/  FSEL R101, R101, -INF , P4 ;  /* 0xff80000065657808 */ /* 0x000fe40002000000 */
[----:B------:R-:W-:Y:S02]  /*d660*/  FSEL R72, R72, -INF , P5 ;  /* 0xff80000048487808 */ /* 0x000fe40002800000 */
[C---:B------:R-:W-:Y:S02]  /*d670*/  ISETP.GT.AND P1, PT, R132.reuse, 0x61, PT ;  /* 0x000000618400780c */ /* 0x040fe40003f24270 */
[----:B------:R-:W-:-:S02]  /*d680*/  ISETP.GT.AND P3, PT, R132, 0x69, PT ;  /* 0x000000698400780c */ /* 0x000fc40003f64270 */
[C---:B------:R-:W-:Y:S02]  /*d690*/  ISETP.GT.AND P4, PT, R132.reuse, 0x70, PT ;  /* 0x000000708400780c */ /* 0x040fe40003f84270 */
[C---:B------:R-:W-:Y:S02]  /*d6a0*/  ISETP.GT.AND P5, PT, R132.reuse, 0x71, PT ;  /* 0x000000718400780c */ /* 0x040fe40003fa4270 */
[----:B------:R-:W-:Y:S02]  /*d6b0*/  FSEL R85, R85, -INF , P2 ;  /* 0xff80000055557808 */ /* 0x000fe40001000000 */
[----:B------:R-:W-:Y:S02]  /*d6c0*/  ISETP.GT.AND P2, PT, R132, 0x90, PT ;  /* 0x000000908400780c */ /* 0x000fe40003f44270 */
[----:B--2---:R-:W-:Y:S02]  /*d6d0*/  IADD3 R8, R133, R8, RZ ;  /* 0x0000000885087210 */ /* 0x004fe40007ffe0ff */
[----:B------:R-:W-:-:S02]  /*d6e0*/  FSEL R73, R73, -INF , P1 ;  /* 0xff80000049497808 */ /* 0x000fc40000800000 */
[----:B------:R-:W-:Y:S02]  /*d6f0*/  FSEL R77, R77, -INF , P3 ;  /* 0xff8000004d4d7808 */ /* 0x000fe40001800000 */
[----:B------:R-:W-:Y:S02]  /*d700*/  FSEL R80, R80, -INF , P4 ;  /* 0xff80000050507808 */ /* 0x000fe40002000000 */
[----:B------:R-:W-:Y:S02]  /*d710*/  FSEL R81, R81, -INF , P5 ;  /* 0xff80000051517808 */ /* 0x000fe40002800000 */
[C---:B------:R-:W-:Y:S02]  /*d720*/  ISETP.GT.AND P1, PT, R132.reuse, 0x78, PT ;  /* 0x000000788400780c */ /* 0x040fe40003f24270 */
[C---:B------:R-:W-:Y:S02]  /*d730*/  ISETP.GT.AND P3, PT, R132.reuse, 0x80, PT ;  /* 0x000000808400780c */ /* 0x040fe40003f64270 */
[----:B------:R-:W-:-:S02]  /*d740*/  ISETP.GT.AND P4, PT, R132, 0x81, PT ;  /* 0x000000818400780c */ /* 0x000fc40003f84270 */
[----:B------:R-:W-:Y:S02]  /*d750*/  ISETP.GT.AND P5, PT, R132, 0x88, PT ;  /* 0x000000888400780c */ /* 0x000fe40003fa4270 */
[----:B------:R-:W-:Y:S02]  /*d760*/  FSEL R64, R64, -INF , P2 ;  /* 0xff80000040407808 */ /* 0x000fe40001000000 */
[----:B------:R-:W-:Y:S02]  /*d770*/  ISETP.GT.AND P2, PT, R8, 0x1, PT ;  /* 0x000000010800780c */ /* 0x000fe40003f44270 */
[----:B0-----:R-:W-:Y:S02]  /*d780*/  FSEL R84, R84, -INF , P1 ;  /* 0xff80000054547808 */ /* 0x001fe40000800000 */
[----:B-1----:R-:W-:Y:S02]  /*d790*/  FSEL R56, R56, -INF , P3 ;  /* 0xff80000038387808 */ /* 0x002fe40001800000 */
[----:B---3--:R-:W-:-:S02]  /*d7a0*/  FSEL R57, R57, -INF , P4 ;  /* 0xff80000039397808 */ /* 0x008fc40002000000 */
[----:B----4-:R-:W-:Y:S02]  /*d7b0*/  FSEL R60, R60, -INF , P5 ;  /* 0xff8000003c3c7808 */ /* 0x010fe40002800000 */
[C---:B------:R-:W-:Y:S02]  /*d7c0*/  ISETP.GT.AND P1, PT, R132.reuse, 0x89, PT ;  /* 0x000000898400780c */ /* 0x040fe40003f24270 */
[C---:B------:R-:W-:Y:S02]  /*d7d0*/  ISETP.GT.AND P3, PT, R132.reuse, 0x91, PT ;  /* 0x000000918400780c */ /* 0x040fe40003f64270 */
[C---:B------:R-:W-:Y:S02]  /*d7e0*/  ISETP.GT.AND P4, PT, R132.reuse, 0x98, PT ;  /* 0x000000988400780c */ /* 0x040fe40003f84270 */
[----:B------:R-:W-:Y:S02]  /*d7f0*/  ISETP.GT.AND P5, PT, R132, 0x99, PT ;  /* 0x000000998400780c */ /* 0x000fe40003fa4270 */
[----:B-----5:R-:W-:-:S02]  /*d800*/  FSEL R132, R20, -INF , P2 ;  /* 0xff80000014847808 */ /* 0x020fc40001000000 */
        /* <DEDUP_REMOVED lines=29> */
[C---:B------:R-:W-:Y:S01]  /*d9e0*/  FMUL.FTZ R122, R2.reuse, R126 ;  /* 0x0000007e027a7220 */ /* 0x040fe20000410000 */
[----:B------:R-:W0:Y:S02]  /*d9f0*/  MUFU.TANH R65, R65 ;  /* 0x0000004100417308 */ /* 0x000e240000002400 */
[----:B------:R-:W-:Y:S01]  /*da00*/  FMNMX.FTZ R20, R77, R20, !PT ;  /* 0x000000144d147209 */ /* 0x000fe20007810000 */
[C---:B------:R-:W-:Y:S01]  /*da10*/  FMUL.FTZ R123, R2.reuse, R127 ;  /* 0x0000007f027b7220 */ /* 0x040fe20000410000 */
[C---:B------:R-:W-:Y:S01]  /*da20*/  FMUL.FTZ R127, R2.reuse, R131 ;  /* 0x00000083027f7220 */ /* 0x040fe20000410000 */
[----:B------:R-:W-:Y:S01]  /*da30*/  FMUL.FTZ R131, R2, R135 ;  /* 0x0000008702837220 */ /* 0x000fe20000410000 */
[----:B------:R-:W-:Y:S01]  /*da40*/  FMNMX.FTZ R20, R80, R20, !PT ;  /* 0x0000001450147209 */ /* 0x000fe20007810000 */
[C---:B------:R-:W-:Y:S01]  /*da50*/  FMUL.FTZ R61, R2.reuse, R61 ;  /* 0x0000003d023d7220 */ /* 0x040fe20000410000 */
[----:B------:R-:W1:Y:S01]  /*da60*/  MUFU.TANH R122, R122 ;  /* 0x0000007a007a7308 */ /* 0x000e620000002400 */
[C---:B------:R-:W-:Y:S01]  /*da70*/  FMUL.FTZ R114, R2.reuse, R114 ;  /* 0x0000007202727220 */ /* 0x040fe20000410000 */
[----:B------:R-:W-:Y:S01]  /*da80*/  FMNMX.FTZ R20, R81, R20, !PT ;  /* 0x0000001451147209 */ /* 0x000fe20007810000 */
[----:B------:R-:W-:-:S03]  /*da90*/  FMUL.FTZ R91, R2, R91 ;  /* 0x0000005b025b7220 */ /* 0x000fc60000410000 */
[----:B------:R-:W-:Y:S02]  /*daa0*/  FMNMX.FTZ R20, R84, R20, !PT ;  /* 0x0000001454147209 */ /* 0x000fe40007810000 */
[----:B------:R-:W2:Y:S01]  /*dab0*/  MUFU.TANH R131, R131 ;  /* 0x0000008300837308 */ /* 0x000ea20000002400 */
[----:B------:R-:W-:Y:S01]  /*dac0*/  FMUL.FTZ R68, R2, R68 ;  /* 0x0000004402447220 */ /* 0x000fe20000410000 */
[----:B------:R-:W-:-:S06]  /*dad0*/  FMNMX.FTZ R20, R85, R20, !PT ;  /* 0x0000001455147209 */ /* 0x000fcc0007810000 */
[----:B------:R-:W3:Y:S01]  /*dae0*/  MUFU.TANH R61, R61 ;  /* 0x0000003d003d7308 */ /* 0x000ee20000002400 */
[----:B0-----:R-:W-:Y:S01]  /*daf0*/  FSEL R65, R65, -INF , P3 ;  /* 0xff80000041417808 */ /* 0x001fe20001800000 */
[----:B------:R-:W-:Y:S01]  /*db00*/  FMUL.FTZ R102, R2, R102 ;  /* 0x0000006602667220 */ /* 0x000fe20000410000 */
[----:B------:R-:W-:-:S05]  /*db10*/  ISETP.GT.AND P3, PT, R8, 0x8, PT ;  /* 0x000000080800780c */ /* 0x000fca0003f64270 */
[----:B------:R-:W0:Y:S01]  /*db20*/  MUFU.TANH R114, R114 ;  /* 0x0000007200727308 */ /* 0x000e220000002400 */
[----:B------:R-:W-:Y:S01]  /*db30*/  FMNMX.FTZ R20, R56, R20, !PT ;  /* 0x0000001438147209 */ /* 0x000fe20007810000 */
[----:B------:R-:W-:Y:S01]  /*db40*/  FMUL.FTZ R133, R2, R69 ;  /* 0x0000004502857220 */ /* 0x000fe20000410000 */
[----:B-1----:R-:W-:Y:S01]  /*db50*/  FSEL R122, R122, -INF , P3 ;  /* 0xff8000007a7a7808 */ /* 0x002fe20001800000 */
[----:B------:R-:W-:Y:S01]  /*db60*/  FMUL.FTZ R79, R2, R79 ;  /* 0x0000004f024f7220 */ /* 0x000fe20000410000 */
[----:B------:R-:W-:-:S03]  /*db70*/  ISETP.GT.AND P3, PT, R8, 0x19, PT ;  /* 0x000000190800780c */ /* 0x000fc60003f64270 */
[----:B------:R-:W1:Y:S01]  /*db80*/  MUFU.TANH R91, R91 ;  /* 0x0000005b005b7308 */ /* 0x000e620000002400 */
[----:B------:R-:W-:Y:S01]  /*db90*/  FMNMX.FTZ R20, R57, R20, !PT ;  /* 0x0000001439147209 */ /* 0x000fe20007810000 */
[----:B------:R-:W-:Y:S01]  /*dba0*/  FMUL.FTZ R69, R2, R59 ;  /* 0x0000003b02457220 */ /* 0x000fe20000410000 */
[----:B--2---:R-:W-:-:S05]  /*dbb0*/  FSEL R131, R131, -INF , P3 ;  /* 0xff80000083837808 */ /* 0x004fca0001800000 */
[----:B------:R-:W2:Y:S01]  /*dbc0*/  MUFU.TANH R68, R68 ;  /* 0x0000004400447308 */ /* 0x000ea20000002400 */
[----:B---3--:R-:W-:Y:S01]  /*dbd0*/  FSEL R61, R61, -INF , P1 ;  /* 0xff8000003d3d7808 */ /* 0x008fe20000800000 */
[----:B------:R-:W-:Y:S01]  /*dbe0*/  FMUL.FTZ R58, R2, R58 ;  /* 0x0000003a023a7220 */ /* 0x000fe20000410000 */
[----:B------:R-:W-:Y:S02]  /*dbf0*/  ISETP.GT.AND P3, PT, R8, 0x30, PT ;  /* 0x000000300800780c */ /* 0x000fe40003f64270 */
[----:B------:R-:W-:-:S03]  /*dc00*/  FMNMX.FTZ R20, R60, R20, !PT ;  /* 0x000000143c147209 */ /* 0x000fc60007810000 */
[----:B------:R-:W3:Y:S01]  /*dc10*/  MUFU.TANH R102, R102 ;  /* 0x0000006600667308 */ /* 0x000ee20000002400 */
[----:B0-----:R-:W-:Y:S02]  /*dc20*/  FSEL R114, R114, -INF , P3 ;  /* 0xff80000072727808 */ /* 0x001fe40001800000 */
[----:B------:R-:W-:-:S05]  /*dc30*/  FMNMX.FTZ R20, R61, R20, !PT ;  /* 0x000000143d147209 */ /* 0x000fca0007810000 */
[----:B------:R-:W0:Y:S01]  /*dc40*/  MUFU.TANH R59, R133 ;  /* 0x00000085003b7308 */ /* 0x000e220000002400 */
[----:B------:R-:W-:-:S07]  /*dc50*/  ISETP.GT.AND P3, PT, R8, 0x41, PT ;  /* 0x000000410800780c */ /* 0x000fce0003f64270 */
[----:B------:R-:W4:Y:S01]  /*dc60*/  MUFU.TANH R79, R79 ;  /* 0x0000004f004f7308 */ /* 0x000f220000002400 */
[----:B------:R-:W-:Y:S02]  /*dc70*/  FMNMX.FTZ R20, R64, R20, !PT ;  /* 0x0000001440147209 */ /* 0x000fe40007810000 */
[----:B-1----:R-:W-:Y:S02]  /*dc80*/  FSEL R91, R91, -INF , P3 ;  /* 0xff8000005b5b7808 */ /* 0x002fe40001800000 */
[----:B------:R-:W-:-:S03]  /*dc90*/  ISETP.GT.AND P3, PT, R8, 0x58, PT ;  /* 0x000000580800780c */ /* 0x000fc60003f64270 */
[----:B------:R-:W1:Y:S01]  /*dca0*/  MUFU.TANH R58, R58 ;  /* 0x0000003a003a7308 */ /* 0x000e620000002400 */
[----:B--2---:R-:W-:Y:S02]  /*dcb0*/  FSEL R68, R68, -INF , P4 ;  /* 0xff80000044447808 */ /* 0x004fe40002000000 */
[----:B------:R-:W-:Y:S02]  /*dcc0*/  FMNMX.FTZ R20, R65, R20, !PT ;  /* 0x0000001441147209 */ /* 0x000fe40007810000 */
[----:B---3--:R-:W-:Y:S02]  /*dcd0*/  FSEL R102, R102, -INF , P3 ;  /* 0xff80000066667808 */ /* 0x008fe40001800000 */
[----:B------:R-:W-:Y:S02]  /*dce0*/  ISETP.GT.AND P3, PT, R8, 0x69, PT ;  /* 0x000000690800780c */ /* 0x000fe40003f64270 */
[----:B0-----:R-:W-:Y:S02]  /*dcf0*/  FSEL R59, R59, -INF , P5 ;  /* 0xff8000003b3b7808 */ /* 0x001fe40002800000 */
[----:B------:R-:W-:-:S02]  /*dd00*/  FMNMX.FTZ R20, R68, R20, !PT ;  /* 0x0000001444147209 */ /* 0x000fc40007810000 */
[----:B----4-:R-:W-:Y:S02]  /*dd10*/  FSEL R79, R79, -INF , P3 ;  /* 0xff8000004f4f7808 */ /* 0x010fe40001800000 */
[----:B------:R-:W-:Y:S02]  /*dd20*/  ISETP.GT.AND P3, PT, R8, 0x80, PT ;  /* 0x000000800800780c */ /* 0x000fe40003f64270 */
[----:B------:R-:W-:Y:S02]  /*dd30*/  FMNMX.FTZ R20, R59, R20, !PT ;  /* 0x000000143b147209 */ /* 0x000fe40007810000 */
[----:B-1----:R-:W-:-:S03]  /*dd40*/  FSEL R133, R58, -INF , P3 ;  /* 0xff8000003a857808 */ /* 0x002fc60001800000 */
[----:B------:R-:W0:Y:S01]  /*dd50*/  SHFL.BFLY PT, R58, R20, 0x2, 0x1f ;  /* 0x0c401f00143a7f89 */ /* 0x000e2200000e0000 */
[C---:B------:R-:W-:Y:S01]  /*dd60*/  FMUL.FTZ R126, R2.reuse, R130 ;  /* 0x00000082027e7220 */ /* 0x040fe20000410000 */
[C---:B------:R-:W-:Y:S01]  /*dd70*/  FMUL.FTZ R130, R2.reuse, R134 ;  /* 0x0000008602827220 */ /* 0x040fe20000410000 */
[C---:B------:R-:W-:Y:S01]  /*dd80*/  FMUL.FTZ R106, R2.reuse, R106 ;  /* 0x0000006a026a7220 */ /* 0x040fe20000410000 */
[----:B------:R-:W1:Y:S01]  /*dd90*/  MUFU.TANH R13, R13 ;  /* 0x0000000d000d7308 */ /* 0x000e620000002400 */
[C---:B------:R-:W-:Y:S01]  /*dda0*/  FMUL.FTZ R107, R2.reuse, R107 ;  /* 0x0000006b026b7220 */ /* 0x040fe20000410000 */
[C---:B------:R-:W-:Y:S01]  /*ddb0*/  FMUL.FTZ R110, R2.reuse, R110 ;  /* 0x0000006e026e7220 */ /* 0x040fe20000410000 */
[C---:B------:R-:W-:Y:S01]  /*ddc0*/  FMUL.FTZ R111, R2.reuse, R111 ;  /* 0x0000006f026f7220 */ /* 0x040fe20000410000 */
[----:B------:R-:W-:-:S04]  /*ddd0*/  FMUL.FTZ R115, R2, R115 ;  /* 0x0000007302737220 */ /* 0x000fc80000410000 */
[----:B------:R-:W2:Y:S01]  /*dde0*/  MUFU.TANH R123, R123 ;  /* 0x0000007b007b7308 */ /* 0x000ea20000002400 */
[----:B0-----:R-:W-:-:S05]  /*ddf0*/  FMNMX.FTZ R20, R20, R58, !PT ;  /* 0x0000003a14147209 */ /* 0x001fca0007810000 */
[----:B------:R-:W0:Y:S02]  /*de00*/  SHFL.BFLY PT, R58, R20, 0x1, 0x1f ;  /* 0x0c201f00143a7f89 */ /* 0x000e2400000e0000 */
[----:B------:R-:W3:Y:S01]  /*de10*/  MUFU.TANH R126, R126 ;  /* 0x0000007e007e7308 */ /* 0x000ee20000002400 */
[C---:B------:R-:W-:Y:S01]  /*de20*/  FMUL.FTZ R118, R2.reuse, R118 ;  /* 0x0000007602767220 */ /* 0x040fe20000410000 */
[C---:B------:R-:W-:Y:S01]  /*de30*/  FMUL.FTZ R119, R2.reuse, R119 ;  /* 0x0000007702777220 */ /* 0x040fe20000410000 */
[C---:B------:R-:W-:Y:S01]  /*de40*/  FMUL.FTZ R90, R2.reuse, R90 ;  /* 0x0000005a025a7220 */ /* 0x040fe20000410000 */
[----:B------:R-:W-:-:S04]  /*de50*/  FMUL.FTZ R94, R2, R94 ;  /* 0x0000005e025e7220 */ /* 0x000fc80000410000 */
[----:B------:R-:W4:Y:S08]  /*de60*/  MUFU.TANH R127, R127 ;  /* 0x0000007f007f7308 */ /* 0x000f300000002400 */
[----:B------:R-:W5:Y:S08]  /*de70*/  MUFU.TANH R130, R130 ;  /* 0x0000008200827308 */ /* 0x000f700000002400 */
[----:B------:R-:W0:Y:S01]  /*de80*/  MUFU.TANH R106, R106 ;  /* 0x0000006a006a7308 */ /* 0x000e220000002400 */
[----:B------:R-:W-:Y:S01]  /*de90*/  ISETP.GT.AND P1, PT, R8, RZ, PT ;  /* 0x000000ff0800720c */ /* 0x000fe20003f24270 */
[----:B------:R-:W-:Y:S01]  /*dea0*/  FMUL.FTZ R95, R2, R95 ;  /* 0x0000005f025f7220 */ /* 0x000fe20000410000 */
[----:B------:R-:W-:Y:S01]  /*deb0*/  ISETP.GT.AND P4, PT, R8, 0x9, PT ;  /* 0x000000090800780c */ /* 0x000fe20003f84270 */
[----:B------:R-:W-:-:S04]  /*dec0*/  FMUL.FTZ R98, R2, R98 ;  /* 0x0000006202627220 */ /* 0x000fc80000410000 */
[----:B------:R-:W0:Y:S01]  /*ded0*/  MUFU.TANH R107, R107 ;  /* 0x0000006b006b7308 */ /* 0x000e220000002400 */
[C---:B------:R-:W-:Y:S01]  /*dee0*/  FMUL.FTZ R99, R2.reuse, R99 ;  /* 0x0000006302637220 */ /* 0x040fe20000410000 */
[----:B------:R-:W-:-:S06]  /*def0*/  FMUL.FTZ R103, R2, R103 ;  /* 0x0000006702677220 */ /* 0x000fcc0000410000 */
[----:B------:R-:W0:Y:S01]  /*df00*/  MUFU.TANH R110, R110 ;  /* 0x0000006e006e7308 */ /* 0x000e220000002400 */
[----:B-1----:R-:W-:-:S07]  /*df10*/  FSEL R13, R13, -INF , P1 ;  /* 0xff8000000d0d7808 */ /* 0x002fce0000800000 */
[----:B------:R-:W1:Y:S01]  /*df20*/  MUFU.TANH R111, R111 ;  /* 0x0000006f006f7308 */ /* 0x000e620000002400 */
[----:B--2---:R-:W-:-:S07]  /*df30*/  FSEL R123, R123, -INF , P4 ;  /* 0xff8000007b7b7808 */ /* 0x004fce0002000000 */
[----:B------:R-:W2:Y:S01]  /*df40*/  MUFU.TANH R115, R115 ;  /* 0x0000007300737308 */ /* 0x000ea20000002400 */
[----:B------:R-:W-:Y:S01]  /*df50*/  ISETP.GT.AND P5, PT, R8, 0x10, PT ;  /* 0x000000100800780c */ /* 0x000fe20003fa4270 */
[----:B------:R-:W-:Y:S01]  /*df60*/  FMUL.FTZ R74, R2, R74 ;  /* 0x0000004a024a7220 */ /* 0x000fe20000410000 */
[----:B------:R-:W-:Y:S01]  /*df70*/  ISETP.GT.AND P1, PT, R8, 0x11, PT ;  /* 0x000000110800780c */ /* 0x000fe20003f24270 */
[----:B------:R-:W-:Y:S01]  /*df80*/  FMUL.FTZ R75, R2, R75 ;  /* 0x0000004b024b7220 */ /* 0x000fe20000410000 */
[----:B------:R-:W-:-:S03]  /*df90*/  ISETP.GT.AND P2, PT, R8, 0x18, PT ;  /* 0x000000180800780c */ /* 0x000fc60003f44270 */
[----:B------:R-:W2:Y:S01]  /*dfa0*/  MUFU.TANH R118, R118 ;  /* 0x0000007600767308 */ /* 0x000ea20000002400 */
[----:B------:R-:W-:Y:S01]  /*dfb0*/  ISETP.GT.AND P4, PT, R8, 0x20, PT ;  /* 0x000000200800780c */ /* 0x000fe20003f84270 */
[C---:B------:R-:W-:Y:S01]  /*dfc0*/  FMUL.FTZ R78, R2.reuse, R78 ;  /* 0x0000004e024e7220 */ /* 0x040fe20000410000 */
[----:B------:R-:W-:-:S05]  /*dfd0*/  FMUL.FTZ R82, R2, R82 ;  /* 0x0000005202527220 */ /* 0x000fca0000410000 */
[----:B------:R-:W2:Y:S01]  /*dfe0*/  MUFU.TANH R119, R119 ;  /* 0x0000007700777308 */ /* 0x000ea20000002400 */
[----:B---3--:R-:W-:-:S07]  /*dff0*/  FSEL R126, R126, -INF , P5 ;  /* 0xff8000007e7e7808 */ /* 0x008fce0002800000 */
[----:B------:R-:W3:Y:S01]  /*e000*/  MUFU.TANH R90, R90 ;  /* 0x0000005a005a7308 */ /* 0x000ee20000002400 */
[----:B----4-:R-:W-:-:S07]  /*e010*/  FSEL R127, R127, -INF , P1 ;  /* 0xff8000007f7f7808 */ /* 0x010fce0000800000 */
[----:B------:R-:W4:Y:S01]  /*e020*/  MUFU.TANH R94, R94 ;  /* 0x0000005e005e7308 */ /* 0x000f220000002400 */
[----:B-----5:R-:W-:Y:S02]  /*e030*/  FSEL R130, R130, -INF , P2 ;  /* 0xff80000082827808 */ /* 0x020fe40001000000 */
[----:B0-----:R-:W-:Y:S01]  /*e040*/  FSEL R106, R106, -INF , P4 ;  /* 0xff8000006a6a7808 */ /* 0x001fe20002000000 */
[----:B------:R-:W-:Y:S01]  /*e050*/  FMUL.FTZ R83, R2, R83 ;  /* 0x0000005302537220 */ /* 0x000fe20000410000 */
[----:B------:R-:W-:-:S03]  /*e060*/  ISETP.GT.AND P5, PT, R8, 0x21, PT ;  /* 0x000000210800780c */ /* 0x000fc60003fa4270 */
[----:B------:R-:W0:Y:S01]  /*e070*/  MUFU.TANH R95, R95 ;  /* 0x0000005f005f7308 */ /* 0x000e220000002400 */
[----:B------:R-:W-:Y:S01]  /*e080*/  ISETP.GT.AND P1, PT, R8, 0x28, PT ;  /* 0x000000280800780c */ /* 0x000fe20003f24270 */
[----:B------:R-:W-:Y:S01]  /*e090*/  FMUL.FTZ R86, R2, R86 ;  /* 0x0000005602567220 */ /* 0x000fe20000410000 */
[----:B------:R-:W-:Y:S01]  /*e0a0*/  ISETP.GT.AND P2, PT, R8, 0x29, PT ;  /* 0x000000290800780c */ /* 0x000fe20003f44270 */
[----:B------:R-:W-:Y:S01]  /*e0b0*/  FMUL.FTZ R87, R2, R87 ;  /* 0x0000005702577220 */ /* 0x000fe20000410000 */
[----:B------:R-:W-:-:S03]  /*e0c0*/  ISETP.GT.AND P4, PT, R8, 0x31, PT ;  /* 0x000000310800780c */ /* 0x000fc60003f84270 */
[----:B------:R-:W5:Y:S01]  /*e0d0*/  MUFU.TANH R98, R98 ;  /* 0x0000006200627308 */ /* 0x000f620000002400 */
[----:B------:R-:W-:-:S07]  /*e0e0*/  FMNMX.FTZ R20, R20, R58, !PT ;  /* 0x0000003a14147209 */ /* 0x000fce0007810000 */
[----:B------:R-:W5:Y:S01]  /*e0f0*/  MUFU.TANH R99, R99 ;  /* 0x0000006300637308 */ /* 0x000f620000002400 */
[----:B------:R-:W-:-:S07]  /*e100*/  FSEL R107, R107, -INF , P5 ;  /* 0xff8000006b6b7808 */ /* 0x000fce0002800000 */
[----:B------:R-:W5:Y:S01]  /*e110*/  MUFU.TANH R103, R103 ;  /* 0x0000006700677308 */ /* 0x000f620000002400 */
[----:B------:R-:W-:Y:S02]  /*e120*/  FSEL R110, R110, -INF , P1 ;  /* 0xff8000006e6e7808 */ /* 0x000fe40000800000 */
[----:B-1----:R-:W-:Y:S02]  /*e130*/  FSEL R111, R111, -INF , P2 ;  /* 0xff8000006f6f7808 */ /* 0x002fe40001000000 */
[----:B--2---:R-:W-:-:S03]  /*e140*/  FSEL R115, R115, -INF , P4 ;  /* 0xff80000073737808 */ /* 0x004fc60002000000 */
[----:B------:R-:W1:Y:S01]  /*e150*/  MUFU.TANH R74, R74 ;  /* 0x0000004a004a7308 */ /* 0x000e620000002400 */
[C---:B------:R-:W-:Y:S02]  /*e160*/  ISETP.GT.AND P5, PT, R8.reuse, 0x38, PT ;  /* 0x000000380800780c */ /* 0x040fe40003fa4270 */
[C---:B------:R-:W-:Y:S02]  /*e170*/  ISETP.GT.AND P1, PT, R8.reuse, 0x39, PT ;  /* 0x000000390800780c */ /* 0x040fe40003f24270 */
[----:B------:R-:W-:-:S03]  /*e180*/  ISETP.GT.AND P2, PT, R8, 0x40, PT ;  /* 0x000000400800780c */ /* 0x000fc60003f44270 */
[----:B------:R-:W2:Y:S01]  /*e190*/  MUFU.TANH R75, R75 ;  /* 0x0000004b004b7308 */ /* 0x000ea20000002400 */
[----:B------:R-:W-:Y:S02]  /*e1a0*/  ISETP.GT.AND P4, PT, R8, 0x48, PT ;  /* 0x000000480800780c */ /* 0x000fe40003f84270 */
[----:B------:R-:W-:-:S05]  /*e1b0*/  FSETP.NEU.FTZ.AND P6, PT, R20, -INF , PT ;  /* 0xff8000001400780b */ /* 0x000fca0003fdd000 */
[----:B------:R-:W2:Y:S01]  /*e1c0*/  MUFU.TANH R78, R78 ;  /* 0x0000004e004e7308 */ /* 0x000ea20000002400 */
[----:B------:R-:W-:-:S07]  /*e1d0*/  FSEL R118, R118, -INF , P5 ;  /* 0xff80000076767808 */ /* 0x000fce0002800000 */
[----:B------:R-:W2:Y:S01]  /*e1e0*/  MUFU.TANH R82, R82 ;  /* 0x0000005200527308 */ /* 0x000ea20000002400 */
[----:B------:R-:W-:Y:S02]  /*e1f0*/  FSEL R119, R119, -INF , P1 ;  /* 0xff80000077777808 */ /* 0x000fe40000800000 */
[----:B---3--:R-:W-:Y:S02]  /*e200*/  FSEL R90, R90, -INF , P2 ;  /* 0xff8000005a5a7808 */ /* 0x008fe40001000000 */
[----:B----4-:R-:W-:-:S03]  /*e210*/  FSEL R94, R94, -INF , P4 ;  /* 0xff8000005e5e7808 */ /* 0x010fc60002000000 */
[----:B------:R-:W3:Y:S01]  /*e220*/  MUFU.TANH R83, R83 ;  /* 0x0000005300537308 */ /* 0x000ee20000002400 */
[----:B------:R-:W-:Y:S02]  /*e230*/  FSEL R58, R20, RZ, P6 ;  /* 0x000000ff143a7208 */ /* 0x000fe40003000000 */
[C---:B------:R-:W-:Y:S02]  /*e240*/  ISETP.GT.AND P5, PT, R8.reuse, 0x49, PT ;  /* 0x000000490800780c */ /* 0x040fe40003fa4270 */
[----:B------:R-:W-:-:S03]  /*e250*/  ISETP.GT.AND P1, PT, R8, 0x50, PT ;  /* 0x000000500800780c */ /* 0x000fc60003f24270 */
[----:B------:R-:W4:Y:S01]  /*e260*/  MUFU.TANH R86, R86 ;  /* 0x0000005600567308 */ /* 0x000f220000002400 */
[C---:B------:R-:W-:Y:S02]  /*e270*/  ISETP.GT.AND P2, PT, R8.reuse, 0x51, PT ;  /* 0x000000510800780c */ /* 0x040fe40003f44270 */
[----:B------:R-:W-:-:S05]  /*e280*/  ISETP.GT.AND P4, PT, R8, 0x59, PT ;  /* 0x000000590800780c */ /* 0x000fca0003f84270 */
[----:B------:R-:W4:Y:S01]  /*e290*/  MUFU.TANH R87, R87 ;  /* 0x0000005700577308 */ /* 0x000f220000002400 */
[----:B0-----:R-:W-:-:S07]  /*e2a0*/  FSEL R95, R95, -INF , P5 ;  /* 0xff8000005f5f7808 */ /* 0x001fce0002800000 */
[----:B------:R-:W0:Y:S01]  /*e2b0*/  MUFU.TANH R69, R69 ;  /* 0x0000004500457308 */ /* 0x000e220000002400 */
[----:B-----5:R-:W-:Y:S01]  /*e2c0*/  FSEL R98, R98, -INF , P1 ;  /* 0xff80000062627808 */ /* 0x020fe20000800000 */
[----:B------:R-:W-:-:S01]  /*e2d0*/  FADD.FTZ R11, -R58, R11 ;  /* 0x0000000b3a0b7221 */ /* 0x000fc20000010100 */
[----:B------:R-:W-:Y:S01]  /*e2e0*/  FSEL R99, R99, -INF , P2 ;  /* 0xff80000063637808 */ /* 0x000fe20001000000 */
[----:B------:R-:W-:Y:S01]  /*e2f0*/  IMAD.U32 R58, RZ, RZ, UR37 ;  /* 0x00000025ff3a7e24 */ /* 0x000fe2000f8e00ff */
[----:B------:R-:W-:Y:S02]  /*e300*/  FSEL R103, R103, -INF , P4 ;  /* 0xff80000067677808 */ /* 0x000fe40002000000 */
[C---:B------:R-:W-:Y:S02]  /*e310*/  ISETP.GT.AND P5, PT, R8.reuse, 0x60, PT ;  /* 0x000000600800780c */ /* 0x040fe40003fa4270 */
[C---:B------:R-:W-:Y:S02]  /*e320*/  ISETP.GT.AND P1, PT, R8.reuse, 0x61, PT ;  /* 0x000000610800780c */ /* 0x040fe40003f24270 */
[----:B------:R-:W-:-:S02]  /*e330*/  ISETP.GT.AND P2, PT, R8, 0x68, PT ;  /* 0x000000680800780c */ /* 0x000fc40003f44270 */
[----:B------:R-:W-:Y:S01]  /*e340*/  ISETP.GT.AND P4, PT, R8, 0x70, PT ;  /* 0x000000700800780c */ /* 0x000fe20003f84270 */
[----:B------:R-:W-:-:S01]  /*e350*/  FFMA.FTZ R135, R20, R58, -8 ;  /* 0xc100000014877423 */ /* 0x000fc2000001003a */
[----:B-1----:R-:W-:Y:S02]  /*e360*/  FSEL R74, R74, -INF , P5 ;  /* 0xff8000004a4a7808 */ /* 0x002fe40002800000 */
[----:B--2---:R-:W-:Y:S02]  /*e370*/  FSEL R75, R75, -INF , P1 ;  /* 0xff8000004b4b7808 */ /* 0x004fe40000800000 */
[----:B------:R-:W-:Y:S02]  /*e380*/  FSEL R78, R78, -INF , P2 ;  /* 0xff8000004e4e7808 */ /* 0x000fe40001000000 */
[----:B------:R-:W-:Y:S02]  /*e390*/  FSEL R82, R82, -INF , P4 ;  /* 0xff80000052527808 */ /* 0x000fe40002000000 */
[----:B------:R-:W-:-:S02]  /*e3a0*/  ISETP.GT.AND P5, PT, R8, 0x71, PT ;  /* 0x000000710800780c */ /* 0x000fc40003fa4270 */
[C---:B------:R-:W-:Y:S02]  /*e3b0*/  ISETP.GT.AND P1, PT, R8.reuse, 0x78, PT ;  /* 0x000000780800780c */ /* 0x040fe40003f24270 */
[C---:B------:R-:W-:Y:S02]  /*e3c0*/  ISETP.GT.AND P2, PT, R8.reuse, 0x79, PT ;  /* 0x000000790800780c */ /* 0x040fe40003f44270 */
[----:B------:R-:W-:Y:S01]  /*e3d0*/  ISETP.GT.AND P4, PT, R8, 0x81, PT ;  /* 0x000000810800780c */ /* 0x000fe20003f84270 */
[----:B------:R-:W-:Y:S01]  /*e3e0*/  FMUL.FTZ R62, R2, R62 ;  /* 0x0000003e023e7220 */ /* 0x000fe20000410000 */
[----:B---3--:R-:W-:Y:S02]  /*e3f0*/  FSEL R83, R83, -INF , P5 ;  /* 0xff80000053537808 */ /* 0x008fe40002800000 */
[----:B----4-:R-:W-:Y:S02]  /*e400*/  FSEL R86, R86, -INF , P1 ;  /* 0xff80000056567808 */ /* 0x010fe40000800000 */
[----:B------:R-:W-:-:S02]  /*e410*/  FSEL R87, R87, -INF , P2 ;  /* 0xff80000057577808 */ /* 0x000fc40001000000 */
[----:B0-----:R-:W-:Y:S02]  /*e420*/  FSEL R69, R69, -INF , P4 ;  /* 0xff80000045457808 */ /* 0x001fe40002000000 */
[----:B------:R-:W-:Y:S02]  /*e430*/  FSEL R135, R135, RZ, P6 ;  /* 0x000000ff87877208 */ /* 0x000fe40003000000 */
[C---:B------:R-:W-:Y:S02]  /*e440*/  ISETP.GT.AND P1, PT, R8.reuse, 0x89, PT ;  /* 0x000000890800780c */ /* 0x040fe40003f24270 */
[C---:B------:R-:W-:Y:S02]  /*e450*/  ISETP.GT.AND P2, PT, R8.reuse, 0x90, PT ;  /* 0x000000900800780c */ /* 0x040fe40003f44270 */
[C---:B------:R-:W-:Y:S02]  /*e460*/  ISETP.GT.AND P3, PT, R8.reuse, 0x91, PT ;  /* 0x000000910800780c */ /* 0x040fe40003f64270 */
[----:B------:R-:W-:-:S02]  /*e470*/  ISETP.GT.AND P4, PT, R8, 0x98, PT ;  /* 0x000000980800780c */ /* 0x000fc40003f84270 */
        /* <DEDUP_REMOVED lines=38> */
[C---:B------:R-:W-:Y:S02]  /*e6e0*/  FMUL.FTZ R67, R2.reuse, R70 ;  /* 0x0000004602437220 */ /* 0x040fe40000410000 */
[----:B------:R-:W-:Y:S01]  /*e6f0*/  FMNMX.FTZ R134, R87, R134, !PT ;  /* 0x0000008657867209 */ /* 0x000fe20007810000 */
[----:B------:R-:W0:Y:S01]  /*e700*/  MUFU.TANH R63, R63 ;  /* 0x0000003f003f7308 */ /* 0x000e220000002400 */
[----:B------:R-:W-:Y:S02]  /*e710*/  FMUL.FTZ R70, R2, R71 ;  /* 0x0000004702467220 */ /* 0x000fe40000410000 */
[----:B------:R-:W-:-:S05]  /*e720*/  FMNMX.FTZ R134, R133, R134, !PT ;  /* 0x0000008685867209 */ /* 0x000fca0007810000 */
[----:B------:R-:W3:Y:S01]  /*e730*/  MUFU.TANH R66, R66 ;  /* 0x0000004200427308 */ /* 0x000ee20000002400 */
[----:B-1----:R-:W-:Y:S02]  /*e740*/  FSEL R8, R8, -INF , P6 ;  /* 0xff80000008087808 */ /* 0x002fe40003000000 */
[----:B------:R-:W-:-:S05]  /*e750*/  FMNMX.FTZ R71, R69, R134, !PT ;  /* 0x0000008645477209 */ /* 0x000fca0007810000 */
[----:B------:R-:W1:Y:S01]  /*e760*/  MUFU.TANH R67, R67 ;  /* 0x0000004300437308 */ /* 0x000e620000002400 */
[----:B--2---:R-:W-:Y:S02]  /*e770*/  FSEL R62, R62, -INF , P1 ;  /* 0xff8000003e3e7808 */ /* 0x004fe40000800000 */
[----:B------:R-:W-:-:S05]  /*e780*/  FMNMX.FTZ R71, R8, R71, !PT ;  /* 0x0000004708477209 */ /* 0x000fca0007810000 */
[----:B------:R-:W2:Y:S01]  /*e790*/  MUFU.TANH R70, R70 ;  /* 0x0000004600467308 */ /* 0x000ea20000002400 */
[----:B0-----:R-:W-:Y:S02]  /*e7a0*/  FSEL R63, R63, -INF , P2 ;  /* 0xff8000003f3f7808 */ /* 0x001fe40001000000 */
[----:B------:R-:W-:Y:S02]  /*e7b0*/  FMNMX.FTZ R71, R62, R71, !PT ;  /* 0x000000473e477209 */ /* 0x000fe40007810000 */
[----:B---3--:R-:W-:Y:S02]  /*e7c0*/  FSEL R66, R66, -INF , P3 ;  /* 0xff80000042427808 */ /* 0x008fe40001800000 */
[----:B------:R-:W-:Y:S02]  /*e7d0*/  FMNMX.FTZ R71, R63, R71, !PT ;  /* 0x000000473f477209 */ /* 0x000fe40007810000 */
[----:B-1----:R-:W-:Y:S02]  /*e7e0*/  FSEL R67, R67, -INF , P4 ;  /* 0xff80000043437808 */ /* 0x002fe40002000000 */
[----:B------:R-:W-:-:S04]  /*e7f0*/  FMNMX.FTZ R71, R66, R71, !PT ;  /* 0x0000004742477209 */ /* 0x000fc80007810000 */
[----:B------:R-:W-:Y:S02]  /*e800*/  FMNMX.FTZ R71, R67, R71, !PT ;  /* 0x0000004743477209 */ /* 0x000fe40007810000 */
[----:B--2---:R-:W-:-:S04]  /*e810*/  FSEL R70, R70, -INF , P5 ;  /* 0xff80000046467808 */ /* 0x004fc80002800000 */
[----:B------:R-:W-:-:S05]  /*e820*/  FMNMX.FTZ R71, R70, R71, !PT ;  /* 0x0000004746477209 */ /* 0x000fca0007810000 */
[----:B------:R-:W0:Y:S02]  /*e830*/  SHFL.BFLY PT, R134, R71, 0x2, 0x1f ;  /* 0x0c401f0047867f89 */ /* 0x000e2400000e0000 */
        /* <DEDUP_REMOVED lines=19> */
[--C-:B------:R-:W-:Y:S01]  /*e970*/  FFMA.FTZ R89, R89, R58, -R135.reuse ;  /* 0x0000003a59597223 */ /* 0x100fe20000010887 */
[----:B0-----:R-:W-:Y:S01]  /*e980*/  FMNMX.FTZ R71, R71, R134, !PT ;  /* 0x0000008647477209 */ /* 0x001fe20007810000 */
[-CC-:B------:R-:W-:Y:S01]  /*e990*/  FFMA.FTZ R92, R92, R58.reuse, -R135.reuse ;  /* 0x0000003a5c5c7223 */ /* 0x180fe20000010887 */
[----:B------:R-:W-:-:S02]  /*e9a0*/  FFMA.FTZ R93, R93, R58, -R135 ;  /* 0x0000003a5d5d7223 */ /* 0x000fc40000010887 */
[----:B------:R-:W-:Y:S01]  /*e9b0*/  FSETP.NEU.FTZ.AND P1, PT, R71, -INF , PT ;  /* 0xff8000004700780b */ /* 0x000fe20003f3d000 */
        /* <DEDUP_REMOVED lines=21> */
[----:B------:R-:W-:-:S04]  /*eb10*/  FSEL R134, R71, RZ, P1 ;  /* 0x000000ff47867208 */ /* 0x000fc80000800000 */
[----:B------:R-:W-:Y:S01]  /*eb20*/  FSEL R135, R135, RZ, P1 ;  /* 0x000000ff87877208 */ /* 0x000fe20000800000 */
[----:B------:R-:W-:-:S01]  /*eb30*/  FADD.FTZ R10, -R134, R10 ;  /* 0x0000000a860a7221 */ /* 0x000fc20000010100 */
[----:B------:R-:W-:-:S03]  /*eb40*/  FMUL.FTZ R11, R11, R58 ;  /* 0x0000003a0b0b7220 */ /* 0x000fc60000410000 */
[-CC-:B------:R-:W-:Y:S01]  /*eb50*/  FFMA.FTZ R13, R13, R58.reuse, -R135.reuse ;  /* 0x0000003a0d0d7223 */ /* 0x180fe20000010887 */
[-C--:B------:R-:W-:Y:S01]  /*eb60*/  FMUL.FTZ R10, R10, R58.reuse ;  /* 0x0000003a0a0a7220 */ /* 0x080fe20000410000 */
        /* <DEDUP_REMOVED lines=12> */
[----:B------:R-:W5:Y:S01]  /*ec30*/  MUFU.EX2 R122, R122 ;  /* 0x0000007a007a7308 */ /* 0x000f620000000800 */
[----:B0-----:R-:W-:-:S01]  /*ec40*/  FFMA.FTZ R3, R11, R3, R9 ;  /* 0x000000030b037223 */ /* 0x001fc20000010009 */
[----:B-1----:R-:W-:-:S06]  /*ec50*/  FFMA.FTZ R0, R10, R0, R13 ;  /* 0x000000000a007223 */ /* 0x002fcc000001000d */
[----:B------:R-:W0:Y:S01]  /*ec60*/  MUFU.EX2 R121, R121 ;  /* 0x0000007900797308 */ /* 0x000e220000000800 */
[----:B------:R-:W-:-:S07]  /*ec70*/  FFMA.FTZ R130, R130, R58, -R135 ;  /* 0x0000003a82827223 */ /* 0x000fce0000010887 */
[----:B------:R-:W1:Y:S01]  /*ec80*/  MUFU.EX2 R123, R123 ;  /* 0x0000007b007b7308 */ /* 0x000e620000000800 */
[----:B--2---:R-:W-:-:S01]  /*ec90*/  FADD.FTZ R3, R12, R3 ;  /* 0x000000030c037221 */ /* 0x004fc20000010000 */
[----:B---3--:R-:W-:-:S06]  /*eca0*/  FADD.FTZ R134, R132, R0 ;  /* 0x0000000084867221 */ /* 0x008fcc0000010000 */
[----:B------:R-:W2:Y:S01]  /*ecb0*/  MUFU.EX2 R124, R124 ;  /* 0x0000007c007c7308 */ /* 0x000ea20000000800 */
[----:B------:R-:W-:-:S07]  /*ecc0*/  FFMA.FTZ R131, R131, R58, -R135 ;  /* 0x0000003a83837223 */ /* 0x000fce0000010887 */
[----:B------:R-:W3:Y:S01]  /*ecd0*/  MUFU.EX2 R126, R126 ;  /* 0x0000007e007e7308 */ /* 0x000ee20000000800 */
[----:B----4-:R-:W-:-:S01]  /*ece0*/  FADD.FTZ R0, R120, R3 ;  /* 0x0000000378007221 */ /* 0x010fc20000010000 */
[----:B-----5:R-:W-:-:S06]  /*ecf0*/  FADD.FTZ R3, R122, R134 ;  /* 0x000000867a037221 */ /* 0x020fcc0000010000 */
[----:B------:R-:W4:Y:S01]  /*ed00*/  MUFU.EX2 R125, R125 ;  /* 0x0000007d007d7308 */ /* 0x000f220000000800 */
[----:B------:R-:W-:-:S07]  /*ed10*/  FFMA.FTZ R106, R106, R58, -R135 ;  /* 0x0000003a6a6a7223 */ /* 0x000fce0000010887 */
[----:B------:R-:W5:Y:S01]  /*ed20*/  MUFU.EX2 R127, R127 ;  /* 0x0000007f007f7308 */ /* 0x000f620000000800 */
[----:B0-----:R-:W-:-:S01]  /*ed30*/  FADD.FTZ R0, R121, R0 ;  /* 0x0000000079007221 */ /* 0x001fc20000010000 */
[----:B-1----:R-:W-:-:S06]  /*ed40*/  FADD.FTZ R3, R123, R3 ;  /* 0x000000037b037221 */ /* 0x002fcc0000010000 */
        /* <DEDUP_REMOVED lines=166> */
[----:B---3--:R-:W-:-:S03]  /*f7b0*/  FADD.FTZ R3, R66, R3 ;  /* 0x0000000342037221 */ /* 0x008fc60000010000 */
[----:B----4-:R-:W-:Y:S01]  /*f7c0*/  FADD.FTZ R0, R68, R0 ;  /* 0x0000000044007221 */ /* 0x010fe20000010000 */
[----:B-----5:R-:W-:-:S03]  /*f7d0*/  FADD.FTZ R134, R67, R3 ;  /* 0x0000000343867221 */ /* 0x020fc60000010000 */
[----:B0-----:R-:W-:Y:S01]  /*f7e0*/  FADD.FTZ R3, R59, R0 ;  /* 0x000000003b037221 */ /* 0x001fe20000010000 */
[----:B-1----:R-:W-:-:S01]  /*f7f0*/  FADD.FTZ R0, R70, R134 ;  /* 0x0000008646007221 */ /* 0x002fc20000010000 */
[----:B------:R-:W-:Y:S06]  /*f800*/  @!P0 BRA `(.L_x_15943) ;  /* 0x0000000000048947 */ /* 0x000fec0003800000 */
[----:B------:R-:W-:Y:S01]  /*f810*/  BPT.TRAP 0x1 ;  /* 0x000000040000795c */ /* 0x000fe20000300000 */
.L_x_15943:
[----:B------:R-:W-:Y:S01]  /*f820*/  ISETP.GT.AND P1, PT, R15, R21, PT ;  /* 0x000000150f00720c */ /* 0x000fe20003f24270 */
        /* <DEDUP_REMOVED lines=17> */
[----:B------:R-:W-:Y:S01]  /*f940*/  F2FP.SATFINITE.E4M3.F32.PACK_AB_MERGE_C R8, R62, R8, RZ ;  /* 0x000000083e08723e */ /* 0x000fe200048070ff */
        /* <DEDUP_REMOVED lines=68> */
[----:B------:R-:W-:Y:S01]  /*fd90*/  MOV R152, R120 ;  /* 0x0000007800987202 */ /* 0x000fe20000000f00 */
[----:B0-----:R-:W-:Y:S06]  /*fda0*/  @P1 BRA `(.L_x_15944) ;  /* 0xffffffc4005c1947 */ /* 0x001fec000383ffff */
[----:B------:R-:W-:Y:S05]  /*fdb0*/  BSYNC B1 ;  /* 0x0000000000017941 */ /* 0x000fea0003800000 */
.L_x_15931:
[----:B------:R-:W-:Y:S05]  /*fdc0*/  BSYNC B0 ;  /* 0x0000000000007941 */ /* 0x000fea0003800000 */
.L_x_15930:
[----:B------:R-:W2:Y:S01]  /*fdd0*/  LDL R8, [R1+0x3c] ;  /* 0x00003c0001087983 */ /* 0x000ea20000100800 */
[----:B------:R-:W-:Y:S01]  /*fde0*/  BSSY B0, `(.L_x_15945) ;  /* 0x00002f5000007945 */ /* 0x000fe20003800000 */
[----:B--2---:R-:W-:-:S13]  /*fdf0*/  ISETP.GE.AND P1, PT, R15, R8, PT ;  /* 0x000000080f00720c */ /* 0x004fda0003f26270 */
[----:B------:R-:W-:Y:S05]  /*fe00*/  @!P1 BRA `(.L_x_15946) ;  /* 0x0000002c00c89947 */ /* 0x000fea0003800000 */
[----:B------:R-:W-:Y:S01]  /*fe10*/  IMAD.MOV.U32 R13, RZ, RZ, R71 ;  /* 0x000000ffff0d7224 */ /* 0x000fe200078e0047 */
[----:B------:R-:W-:Y:S01]  /*fe20*/  MOV R14, R20 ;  /* 0x00000014000e7202 */ /* 0x000fe20000000f00 */
[----:B------:R-:W-:Y:S02]  /*fe30*/  IMAD.MOV.U32 R9, RZ, RZ, R156 ;  /* 0x000000ffff097224 */ /* 0x000fe400078e009c */
[----:B------:R-:W-:-:S07]  /*fe40*/  IMAD.MOV.U32 R8, RZ, RZ, R22 ;  /* 0x000000ffff087224 */ /* 0x000fce00078e0016 */
.L_x_15959:
        /* <DEDUP_REMOVED lines=8> */
.L_x_15947:
[----:B------:R-:W-:Y:S01]  /*fed0*/  IMAD R10, R22, 0x8, R18 ;  /* 0x00000008160a7824 */ /* 0x000fe200078e0212 */
[----:B------:R-:W-:-:S04]  /*fee0*/  SHF.L.U32 R11, R156, 0x1f, RZ ;  /* 0x0000001f9c0b7819 */ /* 0x000fc800000006ff */
[----:B------:R0:W1:Y:S01]  /*fef0*/  SYNCS.PHASECHK.TRANS64.TRYWAIT P1, [R10+URZ+0x13230], R11 ;  /* 0x0132300b0a0075a7 */ /* 0x000062000802017f */
[----:B------:R-:W-:Y:S05]  /*ff00*/  @!P0 BRA `(.L_x_15948) ;  /* 0x0000000000048947 */ /* 0x000fea0003800000 */
[----:B------:R-:W-:Y:S01]  /*ff10*/  BPT.TRAP 0x1 ;  /* 0x000000040000795c */ /* 0x000fe20000300000 */
.L_x_15948:
        /* <DEDUP_REMOVED lines=8> */
.L_x_15950:
[----:B------:R-:W-:Y:S05]  /*ffa0*/  BSYNC B1 ;  /* 0x0000000000017941 */ /* 0x000fea0003800000 */
.L_x_15949:
[----:B01----:R-:W-:Y:S01]  /*ffb0*/  IMAD.MOV.U32 R11, RZ, RZ, -0x7fffffe0 ;  /* 0x80000020ff0b7424 */ /* 0x003fe200078e00ff */
[----:B------:R-:W-:Y:S01]  /*ffc0*/  MOV R10, R12 ;  /* 0x0000000c000a7202 */ /* 0x000fe20000000f00 */
[----:B------:R-:W-:Y:S01]  /*ffd0*/  WARPGROUP.ARRIVE ;  /* 0x00000000000079c5 */ /* 0x000fe20000000000 */
[----:B------:R-:W-:Y:S01]  /*ffe0*/  R2UR UR4, R4 ;  /* 0x00000000040472ca */ /* 0x000fe200000e0000 */
[----:B------:R-:W-:Y:S01]  /*fff0*/  VIADD R56, R12, 0x180 ;  /* 0x000001800c387836 */ /* 0x000fe20000000000 */
[----:B------:R-:W-:Y:S01]  /*10000*/  R2UR UR6, R10 ;  /* 0x000000000a0672ca */ /* 0x000fe200000e0000 */
[----:B------:R-:W-:Y:S01]  /*10010*/  IMAD.MOV.U32 R10, RZ, RZ, R21 ;  /* 0x000000ffff0a7224 */ /* 0x000fe200078e0015 */
[----:B------:R-:W-:Y:S01]  /*10020*/  R2UR UR7, R11 ;  /* 0x000000000b0772ca */ /* 0x000fe200000e0000 */
[----:B------:R-:W-:Y:S01]  /*10030*/  VIADD R58, R12, 0x102 ;  /* 0x000001020c3a7836 */ /* 0x000fe20000000000 */
[----:B------:R-:W-:Y:S01]  /*10040*/  R2UR UR5, R5 ;  /* 0x00000000050572ca */ /* 0x000fe200000e0000 */
[----:B------:R-:W-:Y:S01]  /*10050*/  IMAD.MOV.U32 R59, RZ, RZ, -0x7fffffe0 ;  /* 0x80000020ff3b7424 */ /* 0x000fe200078e00ff */
[----:B------:R-:W-:Y:S01]  /*10060*/  R2UR UR10, R10 ;  /* 0x000000000a0a72ca */ /* 0x000fe200000e0000 */
[----:B------:R-:W-:Y:S01]  /*10070*/  IMAD.MOV.U32 R10, RZ, RZ, R57 ;  /* 0x000000ffff0a7224 */ /* 0x000fe200078e0039 */
[----:B------:R-:W-:Y:S01]  /*10080*/  R2UR UR11, R11 ;  /* 0x000000000b0b72ca */ /* 0x000fe200000e0000 */
[----:B------:R-:W-:Y:S01]  /*10090*/  IMAD.MOV.U32 R57, RZ, RZ, -0x7fffffe0 ;  /* 0x80000020ff397424 */ /* 0x000fe200078e00ff */
        /* <DEDUP_REMOVED lines=13> */
[----:B------:R-:W-:Y:S02]  /*10170*/  R2UR UR22, R10 ;  /* 0x000000000a1672ca */ /* 0x000fe400000e0000 */
[----:B------:R-:W-:Y:S02]  /*10180*/  R2UR UR23, R11 ;  /* 0x000000000b1772ca */ /* 0x000fe400000e0000 */
        /* <DEDUP_REMOVED lines=10> */
[----:B------:R-:W-:-:S02]  /*10230*/  IADD3 R10, R12, 0x82, RZ ;  /* 0x000000820c0a7810 */ /* 0x000fc40007ffe0ff */
[----:B------:R-:W-:Y:S01]  /*10240*/  R2UR UR7, R11 ;  /* 0x000000000b0772ca */ /* 0x000fe200000e0000 */
[----:B------:R-:W-:Y:S01]  /*10250*/  IMAD.MOV.U32 R11, RZ, RZ, -0x7fffffe0 ;  /* 0x80000020ff0b7424 */ /* 0x000fe200078e00ff */
[----:B------:R-:W-:Y:S01]  /*10260*/  R2UR UR6, R10 ;  /* 0x000000000a0672ca */ /* 0x000fe200000e0000 */
[----:B------:R-:W-:Y:S01]  /*10270*/  VIADD R10, R12, 0x182 ;  /* 0x000001820c0a7836 */ /* 0x000fe20000000000 */
        /* <DEDUP_REMOVED lines=42> */
.L_x_15952:
[----:B------:R-:W-:Y:S01]  /*10520*/  SHF.L.U32 R9, R9, 0x1f, RZ ;  /* 0x0000001f09097819 */ /* 0x000fe200000006ff */
[----:B------:R-:W-:-:S04]  /*10530*/  IMAD R12, R8, 0x8, R18 ;  /* 0x00000008080c7824 */ /* 0x000fc800078e0212 */
[----:B------:R0:W1:Y:S01]  /*10540*/  SYNCS.PHASECHK.TRANS64.TRYWAIT P1, [R12+URZ+0x13250], R9 ;  /* 0x013250090c0075a7 */ /* 0x000062000802017f */
[----:B------:R-:W-:Y:S05]  /*10550*/  @!P0 BRA `(.L_x_15953) ;  /* 0x0000000000048947 */ /* 0x000fea0003800000 */
[----:B------:R-:W-:Y:S01]  /*10560*/  BPT.TRAP 0x1 ;  /* 0x000000040000795c */ /* 0x000fe20000300000 */
.L_x_15953:
[----:B------:R-:W-:Y:S04]  /*10570*/  BSSY B1, `(.L_x_15954) ;  /* 0x0000004000017945 */ /* 0x000fe80003800000 */
[----:B-1----:R-:W-:Y:S05]  /*10580*/  @P1 BRA `(.L_x_15955) ;  /* 0x0000000000081947 */ /* 0x002fea0003800000 */
[----:B------:R-:W1:Y:S02]  /*10590*/  SYNCS.PHASECHK.TRANS64.TRYWAIT P1, [R12+URZ+0x13250], R9 ;  /* 0x013250090c0075a7 */ /* 0x000e64000802017f */
[----:B-1----:R-:W-:Y:S05]  /*105a0*/  @!P1 BRA `(.L_x_15956) ;  /* 0x000000e800c09947 */ /* 0x002fea0003800000 */
.L_x_15955:
[----:B------:R-:W-:Y:S05]  /*105b0*/  BSYNC B1 ;  /* 0x0000000000017941 */ /* 0x000fea0003800000 */
.L_x_15954:
[----:B01----:R-:W-:Y:S01]  /*105c0*/  IADD3 R9, R18, 0x1000, RZ ;  /* 0x0000100012097810 */ /* 0x003fe20007ffe0ff */
[----:B------:R-:W-:Y:S01]  /*105d0*/  WARPGROUP.ARRIVE ;  /* 0x00000000000079c5 */ /* 0x000fe20000000000 */
[----:B------:R-:W-:Y:S02]  /*105e0*/  IMAD.MOV.U32 R11, RZ, RZ, -0x3ffffff0 ;  /* 0xc0000010ff0b7424 */ /* 0x000fe400078e00ff */
        /* <DEDUP_REMOVED lines=20> */
[----:B------:R-:W-:Y:S01]  /*10730*/  IMAD.MOV.U32 R11, RZ, RZ, -0x3ffffff0 ;  /* 0xc0000010ff0b7424 */ /* 0x000fe200078e00ff */
[----:B------:R-:W-:Y:S01]  /*10740*/  IADD3 R8, R8, 0x200, RZ ;  /* 0x0000020008087810 */ /* 0x000fe20007ffe0ff */
        /* <DEDUP_REMOVED lines=16> */
.L_x_15957:
[----:B------:R-:W2:Y:S01]  /*10850*/  LDL R136, [R1+0x14] ;  /* 0x0000140001887983 */ /* 0x000ea20000100800 */
[C---:B------:R-:W-:Y:S01]  /*10860*/  FMUL.FTZ R8, R2.reuse, R120 ;  /* 0x0000007802087220 */ /* 0x040fe20000410000 */
[C---:B------:R-:W-:Y:S01]  /*10870*/  FMUL.FTZ R9, R2.reuse, R121 ;  /* 0x0000007902097220 */ /* 0x040fe20000410000 */
[----:B------:R-:W-:Y:S01]  /*10880*/  FMUL.FTZ R21, R2, R124 ;  /* 0x0000007c02157220 */ /* 0x000fe20000410000 */
[----:B------:R-:W-:Y:S02]  /*10890*/  IMAD R20, R20, 0x8, R18 ;  /* 0x0000000814147824 */ /* 0x000fe400078e0212 */
[C---:B------:R-:W-:Y:S01]  /*108a0*/  FMUL.FTZ R120, R2.reuse, R125 ;  /* 0x0000007d02787220 */ /* 0x040fe20000410000 */
[----:B------:R-:W-:Y:S01]  /*108b0*/  FMUL.FTZ R11, R2, R123 ;  /* 0x0000007b020b7220 */ /* 0x000fe20000410000 */
        /* <DEDUP_REMOVED lines=86> */
[----:B------:R-:W-:-:S02]  /*10e20*/  FMUL.FTZ R71, R2, R71 ;  /* 0x0000004702477220 */ /* 0x000fc40000410000 */
        /* <DEDUP_REMOVED lines=103> */
[----:B---3--:R-:W-:-:S03]  /*114a0*/  FMNMX.FTZ R131, R11, R131, !PT ;  /* 0x000000830b837209 */ /* 0x008fc60007810000 */
[----:B------:R-:W3:Y:S01]  /*114b0*/  MUFU.TANH R78, R78 ;  /* 0x0000004e004e7308 */ /* 0x000ee20000002400 */
[----:B----4-:R-:W-:-:S04]  /*114c0*/  FMNMX.FTZ R131, R121, R131, !PT ;  /* 0x0000008379837209 */ /* 0x010fc80007810000 */
[----:B-----5:R-:W-:-:S03]  /*114d0*/  FMNMX.FTZ R131, R122, R131, !PT ;  /* 0x000000837a837209 */ /* 0x020fc60007810000 */
        /* <DEDUP_REMOVED lines=15> */
[----:B------:R-:W-:Y:S01]  /*115d0*/  MUFU.TANH R59, R59 ;  /* 0x0000003b003b7308 */ /* 0x000fe20000002400 */
[----:B------:R-:W-:-:S04]  /*115e0*/  FMNMX.FTZ R131, R118, R131, !PT ;  /* 0x0000008376837209 */ /* 0x000fc80007810000 */
[----:B------:R-:W-:-:S03]  /*115f0*/  FMNMX.FTZ R131, R119, R131, !PT ;  /* 0x0000008377837209 */ /* 0x000fc60007810000 */
[----:B------:R-:W-:Y:S01]  /*11600*/  MUFU.TANH R62, R62 ;  /* 0x0000003e003e7308 */ /* 0x000fe20000002400 */
[----:B------:R-:W-:-:S04]  /*11610*/  FMNMX.FTZ R131, R90, R131, !PT ;  /* 0x000000835a837209 */ /* 0x000fc80007810000 */
[----:B--2---:R-:W-:-:S03]  /*11620*/  FMNMX.FTZ R131, R91, R131, !PT ;  /* 0x000000835b837209 */ /* 0x004fc60007810000 */
[----:B------:R-:W-:Y:S01]  /*11630*/  MUFU.TANH R63, R63 ;  /* 0x0000003f003f7308 */ /* 0x000fe20000002400 */
[----:B0-----:R-:W-:-:S04]  /*11640*/  FMNMX.FTZ R131, R94, R131, !PT ;  /* 0x000000835e837209 */ /* 0x001fc80007810000 */
        /* <DEDUP_REMOVED lines=9> */
[----:B-1----:R-:W-:-:S03]  /*116e0*/  FMNMX.FTZ R132, R75, R132, !PT ;  /* 0x000000844b847209 */ /* 0x002fc60007810000 */
[----:B------:R-:W1:Y:S01]  /*116f0*/  MUFU.TANH R70, R70 ;  /* 0x0000004600467308 */ /* 0x000e620000002400 */
[----:B---3--:R-:W-:-:S04]  /*11700*/  FMNMX.FTZ R132, R78, R132, !PT ;  /* 0x000000844e847209 */ /* 0x008fc80007810000 */
[----:B----4-:R-:W-:-:S04]  /*11710*/  FMNMX.FTZ R132, R79, R132, !PT ;  /* 0x000000844f847209 */ /* 0x010fc80007810000 */
[----:B-----5:R-:W-:-:S04]  /*11720*/  FMNMX.FTZ R132, R82, R132, !PT ;  /* 0x0000008452847209 */ /* 0x020fc80007810000 */
        /* <DEDUP_REMOVED lines=9> */
[----:B--2---:R-:W-:-:S04]  /*117c0*/  FMNMX.FTZ R58, R67, R58, !PT ;  /* 0x0000003a433a7209 */ /* 0x004fc80007810000 */
[----:B-1----:R-:W-:-:S04]  /*117d0*/  FMNMX.FTZ R58, R70, R58, !PT ;  /* 0x0000003a463a7209 */ /* 0x002fc80007810000 */
[----:B0-----:R-:W-:-:S05]  /*117e0*/  FMNMX.FTZ R58, R132, R58, !PT ;  /* 0x0000003a843a7209 */ /* 0x001fca0007810000 */
        /* <DEDUP_REMOVED lines=254> */
.L_x_15958:
[----:B------:R-:W2:Y:S01]  /*127d0*/  LDL R132, [R1+0x3c] ;  /* 0x00003c0001847983 */ /* 0x000ea20000100800 */
[----:B------:R-:W-:Y:S01]  /*127e0*/  VIADD R12, R12, 0x13260 ;  /* 0x000132600c0c7836 */ /* 0x000fe20000000000 */
[----:B------:R-:W-:Y:S02]  /*127f0*/  F2FP.SATFINITE.E4M3.F32.PACK_AB_MERGE_C R21, R120, R21, RZ ;  /* 0x000000157815723e */ /* 0x000fe400048070ff */
[----:B------:R-:W-:Y:S02]  /*12800*/  F2FP.SATFINITE.E4M3.F32.PACK_AB_MERGE_C R121, R122, R121, RZ ;  /* 0x000000797a79723e */ /* 0x000fe400048070ff */
[----:B------:R-:W-:Y:S02]  /*12810*/  F2FP.SATFINITE.E4M3.F32.PACK_AB_MERGE_C R127, R128, R127, RZ ;  /* 0x0000007f807f723e */ /* 0x000fe400048070ff */
[----:B------:R-:W-:Y:S02]  /*12820*/  PRMT R12, R136, 0x654, R12 ;  /* 0x00000654880c7816 */ /* 0x000fe4000000000c */
[----:B------:R-:W-:-:S02]  /*12830*/  F2FP.SATFINITE.E4M3.F32.PACK_AB_MERGE_C R13, R13, R68, RZ ;  /* 0x000000440d0d723e */ /* 0x000fc400048070ff */
[----:B------:R-:W-:Y:S01]  /*12840*/  F2FP.SATFINITE.E4M3.F32.PACK_AB_MERGE_C R21, R9, R8, R21 ;  /* 0x000000080915723e */ /* 0x000fe20004807015 */
[----:B------:R0:W-:Y:S01]  /*12850*/  SYNCS.ARRIVE.TRANS64.RED.A1T0 RZ, [R12+URZ], RZ ;  /* 0x000000ff0cff79a7 */ /* 0x0001e2000810043f */
[----:B------:R-:W-:Y:S02]  /*12860*/  F2FP.SATFINITE.E4M3.F32.PACK_AB_MERGE_C R121, R11, R10, R121 ;  /* 0x0000000a0b79723e */ /* 0x000fe40004807079 */
[----:B------:R-:W-:Y:S02]  /*12870*/  F2FP.SATFINITE.E4M3.F32.PACK_AB_MERGE_C R127, R124, R123, R127 ;  /* 0x0000007b7c7f723e */ /* 0x000fe4000480707f */
        /* <DEDUP_REMOVED lines=65> */
[----:B------:R-:W-:Y:S01]  /*12c90*/  IMAD.MOV.U32 R13, RZ, RZ, R71 ;  /* 0x000000ffff0d7224 */ /* 0x000fe200078e0047 */
[----:B------:R-:W-:Y:S01]  /*12ca0*/  MOV R14, R20 ;  /* 0x00000014000e7202 */ /* 0x000fe20000000f00 */
        /* <DEDUP_REMOVED lines=8> */
.L_x_15946:
[----:B------:R-:W-:Y:S05]  /*12d30*/  BSYNC B0 ;  /* 0x0000000000007941 */ /* 0x000fea0003800000 */
.L_x_15945:
[----:B------:R-:W-:Y:S06]  /*12d40*/  BAR.ARV 0x8, 0x200 ;  /* 0x0208000000007b1d */ /* 0x000fec0000002000 */
[----:B------:R-:W-:Y:S05]  /*12d50*/  @!P0 BRA `(.L_x_15960) ;  /* 0x0000000000048947 */ /* 0x000fea0003800000 */
[----:B------:R-:W-:Y:S01]  /*12d60*/  BPT.TRAP 0x1 ;  /* 0x000000040000795c */ /* 0x000fe20000300000 */
.L_x_15960:
[----:B------:R-:W-:Y:S01]  /*12d70*/  IMAD R2, R22, 0x8, R18 ;  /* 0x0000000816027824 */ /* 0x000fe200078e0212 */
[----:B------:R-:W-:-:S04]  /*12d80*/  SHF.L.U32 R5, R156, 0x1f, RZ ;  /* 0x0000001f9c057819 */ /* 0x000fc800000006ff */
[----:B------:R0:W1:Y:S01]  /*12d90*/  SYNCS.PHASECHK.TRANS64.TRYWAIT P1, [R2+URZ+0x13250], R5 ;  /* 0x01325005020075a7 */ /* 0x000062000802017f */
[----:B------:R-:W-:Y:S05]  /*12da0*/  @!P0 BRA `(.L_x_15961) ;  /* 0x0000000000048947 */ /* 0x000fea0003800000 */
[----:B------:R-:W-:Y:S01]  /*12db0*/  BPT.TRAP 0x1 ;  /* 0x000000040000795c */ /* 0x000fe20000300000 */
.L_x_15961:
[----:B------:R-:W-:Y:S04]  /*12dc0*/  BSSY B0, `(.L_x_15962) ;  /* 0x0000004000007945 */ /* 0x000fe80003800000 */
[----:B-1----:R-:W-:Y:S05]  /*12dd0*/  @P1 BRA `(.L_x_15963) ;  /* 0x0000000000081947 */ /* 0x002fea0003800000 */
[----:B------:R-:W1:Y:S02]  /*12de0*/  SYNCS.PHASECHK.TRANS64.TRYWAIT P1, [R2+URZ+0x13250], R5 ;  /* 0x01325005020075a7 */ /* 0x000e64000802017f */
[----:B-1----:R-:W-:Y:S05]  /*12df0*/  @!P1 BRA `(.L_x_15964) ;  /* 0x000000c000c09947 */ /* 0x002fea0003800000 */
.L_x_15963:
[----:B------:R-:W-:Y:S05]  /*12e00*/  BSYNC B0 ;  /* 0x0000000000007941 */ /* 0x000fea0003800000 */
.L_x_15962:
        /* <DEDUP_REMOVED lines=10> */
[----:B------:R-:W-:Y:S01]  /*12eb0*/  IMAD R4, R22, 0x280, R5 ;  /* 0x0000028016047824 */ /* 0x000fe200078e0205 */
[----:B------:R-:W-:Y:S01]  /*12ec0*/  MOV R5, 0xc0000010 ;  /* 0xc000001000057802 */ /* 0x000fe20000000f00 */
[----:B------:R-:W2:Y:S03]  /*12ed0*/  @P1 LDC.64 R8, c[0x0][0x9c8] ;  /* 0x00027200ff081b82 */ /* 0x000ea60000000a00 */
[----:B------:R-:W-:Y:S02]  /*12ee0*/  R2UR UR6, R4 ;  /* 0x00000000040672ca */ /* 0x000fe400000e0000 */
[----:B------:R-:W-:-:S03]  /*12ef0*/  R2UR UR7, R5 ;  /* 0x00000000050772ca */ /* 0x000fc600000e0000 */
[----:B------:R-:W0:Y:S10]  /*12f00*/  @P1 LDC.64 R6, c[0x0][0x9d0] ;  /* 0x00027400ff061b82 */ /* 0x000e340000000a00 */
[----:B------:R-:W-:Y:S03]  /*12f10*/  QGMMA.64x64x32.F32.E4M3.E4M3 R24, R152, gdesc[UR4], R24, gsb0 ;  /* 0x00e0000498187df3 */ /* 0x000fe60008000818 */
[----:B------:R-:W-:-:S02]  /*12f20*/  WARPGROUP.DEPBAR.LE gsb0, 0x0 ;  /* 0x00008000000079c5 */ /* 0x000fc40000010000 */
[----:B------:R-:W-:Y:S01]  /*12f30*/  WARPGROUP.ARRIVE ;  /* 0x00000000000079c5 */ /* 0x000fe20000000000 */
[----:B--2---:R-:W-:-:S04]  /*12f40*/  @P1 IMAD R10, R10, R8, RZ ;  /* 0x000000080a0a1224 */ /* 0x004fc800078e02ff */
[C---:B---3--:R-:W-:Y:S02]  /*12f50*/  @P1 IMAD R5, R11.reuse, R9, R10 ;  /* 0x000000090b051224 */ /* 0x048fe400078e020a */
        /* <DEDUP_REMOVED lines=8> */
[C---:B------:R-:W-:Y:S02]  /*12fe0*/  VIADD R8, R4.reuse, 0x100 ;  /* 0x0000010004087836 */ /* 0x040fe40000000000 */
[----:B------:R-:W-:Y:S01]  /*12ff0*/  IMAD.MOV.U32 R9, RZ, RZ, -0x3ffffff0 ;  /* 0xc0000010ff097424 */ /* 0x000fe200078e00ff */
[----:B------:R-:W-:Y:S01]  /*13000*/  SHFL.BFLY PT, R5, R0, 0x2, 0x1f ;  /* 0x0c401f0000057f89 */ /* 0x000fe200000e0000 */
[----:B------:R-:W-:Y:S02]  /*13010*/  IMAD.MOV.U32 R60, RZ, RZ, -0x800000 ;  /* 0xff800000ff3c7424 */ /* 0x000fe400078e00ff */
[----:B0-----:R-:W-:Y:S02]  /*13020*/  VIADD R6, R4, 0x80 ;  /* 0x0000008004067836 */ /* 0x001fe40000000000 */
[----:B------:R-:W-:-:S03]  /*13030*/  IMAD.MOV.U32 R7, RZ, RZ, -0x3ffffff0 ;  /* 0xc0000010ff077424 */ /* 0x000fc600078e00ff */
[----:B------:R-:W-:Y:S02]  /*13040*/  R2UR UR6, R6 ;  /* 0x00000000060672ca */ /* 0x000fe400000e0000 */
[----:B------:R-:W-:Y:S01]  /*13050*/  R2UR UR7, R7 ;  /* 0x00000000070772ca */ /* 0x000fe200000e0000 */
[----:B------:R-:W0:-:S12]  /*13060*/  SHFL.BFLY PT, R6, R3, 0x2, 0x1f ;  /* 0x0c401f0003067f89 */ /* 0x000e1800000e0000 */
[----:B------:R-:W-:Y:S01]  /*13070*/  QGMMA.64x64x32.F32.E4M3.E4M3 R24, R148, gdesc[UR4], R24, gsb0 ;  /* 0x00e0000494187df3 */ /* 0x000fe20008000818 */
[----:B------:R-:W-:Y:S01]  /*13080*/  R2UR UR6, R8 ;  /* 0x00000000080672ca */ /* 0x000fe200000e0000 */
[C---:B------:R-:W-:Y:S01]  /*13090*/  VIADD R8, R4.reuse, 0x180 ;  /* 0x0000018004087836 */ /* 0x040fe20000000000 */
[----:B------:R-:W-:Y:S01]  /*130a0*/  R2UR UR7, R9 ;  /* 0x00000000090772ca */ /* 0x000fe200000e0000 */
[----:B------:R-:W-:Y:S01]  /*130b0*/  VIADD R4, R4, 0x200 ;  /* 0x0000020004047836 */ /* 0x000fe20000000000 */
[----:B------:R-:W-:Y:S01]  /*130c0*/  MOV R9, 0xc0000010 ;  /* 0xc000001000097802 */ /* 0x000fe20000000f00 */
[----:B0-----:R-:W-:-:S01]  /*130d0*/  FADD.FTZ R6, R6, R3 ;  /* 0x0000000306067221 */ /* 0x001fc20000010000 */
[----:B------:R-:W-:-:S04]  /*130e0*/  IMAD.MOV.U32 R3, RZ, RZ, RZ ;  /* 0x000000ffff037224 */ /* 0x000fc800078e00ff */
[----:B------:R-:W0:Y:S01]  /*130f0*/  SHFL.BFLY PT, R7, R6, 0x1, 0x1f ;  /* 0x0c201f0006077f89 */ /* 0x000e2200000e0000 */
[----:B------:R-:W-:Y:S02]  /*13100*/  WARPGROUP.DEPBAR.LE gsb0, 0x0 ;  /* 0x00008000000079c5 */ /* 0x000fe40000010000 */
[----:B------:R-:W-:-:S06]  /*13110*/  WARPGROUP.ARRIVE ;  /* 0x00000000000079c5 */ /* 0x000fcc0000000000 */
[----:B------:R-:W-:Y:S01]  /*13120*/  QGMMA.64x64x32.F32.E4M3.E4M3 R24, R144, gdesc[UR4], R24, gsb0 ;  /* 0x00e0000490187df3 */ /* 0x000fe20008000818 */
[----:B------:R-:W-:Y:S01]  /*13130*/  R2UR UR6, R8 ;  /* 0x00000000080672ca */ /* 0x000fe200000e0000 */
[----:B------:R-:W-:Y:S01]  /*13140*/  FADD.FTZ R8, R5, R0 ;  /* 0x0000000005087221 */ /* 0x000fe20000010000 */
[----:B------:R-:W-:Y:S01]  /*13150*/  R2UR UR7, R9 ;  /* 0x00000000090772ca */ /* 0x000fe200000e0000 */
[----:B------:R-:W-:Y:S02]  /*13160*/  IMAD.MOV.U32 R5, RZ, RZ, -0x3ffffff0 ;  /* 0xc0000010ff057424 */ /* 0x000fe400078e00ff */
[----:B0-----:R-:W-:-:S01]  /*13170*/  FADD.FTZ R9, R6, R7 ;  /* 0x0000000706097221 */ /* 0x001fc20000010000 */
[----:B------:R-:W-:Y:S02]  /*13180*/  IMAD.MOV.U32 R7, RZ, RZ, RZ ;  /* 0x000000ffff077224 */ /* 0x000fe400078e00ff */
[----:B------:R-:W-:Y:S02]  /*13190*/  IMAD.MOV.U32 R0, RZ, RZ, -0x800000 ;  /* 0xff800000ff007424 */ /* 0x000fe400078e00ff */
[C---:B------:R-:W-:Y:S01]  /*131a0*/  FMUL.FTZ R12, R9.reuse, 0.00390625 ;  /* 0x3b800000090c7820 */ /* 0x040fe20000410000 */
[----:B------:R-:W-:-:S04]  /*131b0*/  FSETP.NE.FTZ.AND P1, PT, R9, RZ, PT ;  /* 0x000000ff0900720b */ /* 0x000fc80003f35000 */
[----:B------:R-:W-:-:S09]  /*131c0*/  FSETP.NE.FTZ.AND P2, PT, R12, RZ, PT ;  /* 0x000000ff0c00720b */ /* 0x000fd20003f55000 */
[----:B------:R-:W-:Y:S01]  /*131d0*/  @P1 MUFU.RCP R3, R9 ;  /* 0x0000000900031308 */ /* 0x000fe20000001000 */
[----:B------:R-:W-:Y:S02]  /*131e0*/  WARPGROUP.DEPBAR.LE gsb0, 0x0 ;  /* 0x00008000000079c5 */ /* 0x000fe40000010000 */
[----:B------:R-:W-:-:S06]  /*131f0*/  WARPGROUP.ARRIVE ;  /* 0x00000000000079c5 */ /* 0x000fcc0000000000 */
[----:B------:R-:W-:Y:S01]  /*13200*/  QGMMA.64x64x32.F32.E4M3.E4M3 R24, R140, gdesc[UR4], R24, gsb0 ;  /* 0x00e000048c187df3 */ /* 0x000fe20008000818 */
        /* <DEDUP_REMOVED lines=18> */
[----:B------:R-:W-:Y:S01]  /*13330*/  QGMMA.64x64x32.F32.E4M3.E4M3 R24, R136, gdesc[UR4], R24, gsb0 ;  /* 0x00e0000488187df3 */ /* 0x000fe20008000818 */
[-C--:B--2---:R-:W-:Y:S01]  /*13340*/  FMUL.FTZ R3, R3, R10.reuse ;  /* 0x0000000a03037220 */ /* 0x084fe20000410000 */
[----:B------:R-:W-:Y:S01]  /*13350*/  FMUL.FTZ R7, R7, R10 ;  /* 0x0000000a07077220 */ /* 0x000fe20000410000 */
[----:B------:R-:W-:Y:S02]  /*13360*/  WARPGROUP.DEPBAR.LE gsb0, 0x0 ;  /* 0x00008000000079c5 */ /* 0x000fe40000010000 */
[----:B------:R-:W-:Y:S05]  /*13370*/  @!P0 BRA `(.L_x_15965) ;  /* 0x0000000000048947 */ /* 0x000fea0003800000 */
[----:B------:R-:W-:Y:S01]  /*13380*/  BPT.TRAP 0x1 ;  /* 0x000000040000795c */ /* 0x000fe20000300000 */
.L_x_15965:
[----:B------:R-:W2:Y:S01]  /*13390*/  LDL.LU R4, [R1+0x14] ;  /* 0x0000140001047983 */ /* 0x000ea20000300800 */
[----:B------:R-:W-:Y:S02]  /*133a0*/  VIADD R2, R2, 0x13260 ;  /* 0x0001326002027836 */ /* 0x000fe40000000000 */
[-C--:B------:R-:W-:Y:S01]  /*133b0*/  FMUL.FTZ R11, R24, R3.reuse ;  /* 0x00000003180b7220 */ /* 0x080fe20000410000 */
[-C--:B------:R-:W-:Y:S01]  /*133c0*/  FMUL.FTZ R29, R29, R3.reuse ;  /* 0x000000031d1d7220 */ /* 0x080fe20000410000 */
[----:B------:R-:W3:Y:S01]  /*133d0*/  LDL.LU R9, [R1+0x64] ;  /* 0x0000640001097983 */ /* 0x000ee20000300800 */
[----:B------:R-:W-:Y:S01]  /*133e0*/  IADD3 R22, R22, 0x1, RZ ;  /* 0x0000000116167810 */ /* 0x000fe20007ffe0ff */
        /* <DEDUP_REMOVED lines=37> */
[-C--:B------:R-:W-:Y:S01]  /*13640*/  FMUL.FTZ R4, R30, R7.reuse ;  /* 0x000000071e047220 */ /* 0x080fe20000410000 */
[----:B------:R-:W-:-:S07]  /*13650*/  FMUL.FTZ R30, R27, R7 ;  /* 0x000000071b1e7220 */ /* 0x000fce0000410000 */
.L_x_15900:
[----:B------:R-:W2:Y:S01]  /*13660*/  LDL R74, [R1+0x58] ;  /* 0x00005800014a7983 */ /* 0x000ea20000100800 */
[----:B------:R-:W0:Y:S01]  /*13670*/  S2UR UR4, SR_CgaCtaId ;  /* 0x00000000000479c3 */ /* 0x000e220000008800 */
[----:B------:R-:W-:Y:S01]  /*13680*/  MOV R18, 0x400 ;  /* 0x0000040000127802 */ /* 0x000fe20000000f00 */
[----:B------:R-:W-:Y:S01]  /*13690*/  BSSY B0, `(.L_x_15966) ;  /* 0x000029d000007945 */ /* 0x000fe20003800000 */
[----:B------:R-:W1:Y:S01]  /*136a0*/  S2R R7, SR_TID.X ;  /* 0x0000000000077919 */ /* 0x000e620000002100 */
[----:B0-----:R-:W-:-:S05]  /*136b0*/  IMAD.U32 R2, RZ, RZ, UR4 ;  /* 0x00000004ff027e24 */ /* 0x001fca000f8e00ff */
[----:B------:R0:W-:Y:S01]  /*136c0*/  STL [R1+0x14], R2 ;  /* 0x0000140201007387 */ /* 0x0001e20000100800 */
[----:B------:R-:W-:Y:S01]  /*136d0*/  LEA R18, R2, R18, 0x18 ;  /* 0x0000001202127211 */ /* 0x000fe200078ec0ff */
[----:B------:R-:W-:Y:S01]  /*136e0*/  BAR.SYNC.DEFER_BLOCKING 0x5, 0x200 ;  /* 0x0148000000007b1d */ /* 0x000fe20000010000 */
[----:B-1----:R-:W-:-:S05]  /*136f0*/  VIADD R80, R7, 0xffffff80 ;  /* 0xffffff8007507836 */ /* 0x002fca0000000000 */
[----:B------:R-:W-:-:S04]  /*13700*/  SHF.R.S32.HI R72, RZ, 0x1f, R80 ;  /* 0x0000001fff487819 */ /* 0x000fc80000011450 */
[----:B------:R-:W-:-:S04]  /*13710*/  LEA.HI R72, R72, R80, RZ, 0x3 ;  /* 0x0000005048487211 */ /* 0x000fc800078f18ff */
[----:B------:R-:W-:-:S05]  /*13720*/  LOP3.LUT R72, R72, 0xfffffff8, RZ, 0xc0, !PT ;  /* 0xfffffff848487812 */ /* 0x000fca00078ec0ff */
[----:B------:R-:W-:-:S04]  /*13730*/  IMAD.IADD R72, R80, 0x1, -R72 ;  /* 0x0000000150487824 */ /* 0x000fc800078e0a48 */
[----:B------:R-:W-:Y:S01]  /*13740*/  IMAD.SHL.U32 R61, R72, 0x8, RZ ;  /* 0x00000008483d7824 */ /* 0x000fe200078e00ff */
[----:B-----5:R0:W1:Y:S04]  /*13750*/  LDS.128 R24, [R18+0x132d0] ;  /* 0x0132d00012187984 */ /* 0x0200680000000c00 */
        /* <DEDUP_REMOVED lines=58> */
[----:B--2---:R-:W-:Y:S01]  /*13b00*/  IMAD.MOV.U32 R83, RZ, RZ, R33 ;  /* 0x000000ffff537224 */ /* 0x004fe200078e0021 */
[----:B---3--:R-:W-:Y:S01]  /*13b10*/  MOV R82, R36 ;  /* 0x0000002400527202 */ /* 0x008fe20000000f00 */
[----:B----4-:R-:W-:-:S03]  /*13b20*/  IMAD.WIDE R4, R24, 0x2, R2 ;  /* 0x0000000218047825 */ /* 0x010fc600078e0202 */
[C---:B------:R-:W-:Y:S02]  /*13b30*/  IADD3 R29, P2, R4.reuse, 0x40, RZ ;  /* 0x00000040041d7810 */ /* 0x040fe40007f5e0ff */
[C---:B------:R-:W-:Y:S02]  /*13b40*/  IADD3 R7, P3, R4.reuse, 0x20, RZ ;  /* 0x0000002004077810 */ /* 0x040fe40007f7e0ff */
[C---:B------:R-:W-:Y:S02]  /*13b50*/  IADD3 R35, P1, R4.reuse, 0x60, RZ ;  /* 0x0000006004237810 */ /* 0x040fe40007f3e0ff */
[----:B------:R-:W-:Y:S02]  /*13b60*/  LOP3.LUT R9, R4, 0x380, RZ, 0xc0, !PT ;  /* 0x0000038004097812 */ /* 0x000fe400078ec0ff */
[----:B------:R-:W-:Y:S02]  /*13b70*/  LOP3.LUT R6, R29, 0x380, RZ, 0xc0, !PT ;  /* 0x000003801d067812 */ /* 0x000fe400078ec0ff */
[----:B------:R-:W-:-:S02]  /*13b80*/  LOP3.LUT R8, R7, 0x380, RZ, 0xc0, !PT ;  /* 0x0000038007087812 */ /* 0x000fc400078ec0ff */
[----:B------:R-:W-:Y:S02]  /*13b90*/  LOP3.LUT R24, R35, 0x380, RZ, 0xc0, !PT ;  /* 0x0000038023187812 */ /* 0x000fe400078ec0ff */
[----:B------:R-:W-:Y:S02]  /*13ba0*/  SHF.R.U64 R9, R9, 0x3, RZ ;  /* 0x0000000309097819 */ /* 0x000fe400000012ff */
[----:B------:R-:W-:Y:S02]  /*13bb0*/  SHF.R.U64 R6, R6, 0x3, RZ ;  /* 0x0000000306067819 */ /* 0x000fe400000012ff */
[----:B------:R-:W-:Y:S02]  /*13bc0*/  SHF.R.U64 R8, R8, 0x3, RZ ;  /* 0x0000000308087819 */ /* 0x000fe400000012ff */
[----:B------:R-:W-:Y:S02]  /*13bd0*/  SHF.R.U64 R24, R24, 0x3, RZ ;  /* 0x0000000318187819 */ /* 0x000fe400000012ff */
[----:B------:R-:W-:-:S02]  /*13be0*/  LOP3.LUT R4, R9, R4, RZ, 0x3c, !PT ;  /* 0x0000000409047212 */ /* 0x000fc400078e3cff */
[----:B------:R-:W-:Y:S01]  /*13bf0*/  LOP3.LUT R64, R6, R29, RZ, 0x3c, !PT ;  /* 0x0000001d06407212 */ /* 0x000fe200078e3cff */
[--C-:B------:R-:W-:Y:S01]  /*13c00*/  IMAD.X R65, RZ, RZ, R5.reuse, P2 ;  /* 0x000000ffff417224 */ /* 0x100fe200010e0605 */
[----:B------:R-:W-:Y:S01]  /*13c10*/  LOP3.LUT R8, R8, R7, RZ, 0x3c, !PT ;  /* 0x0000000708087212 */ /* 0x000fe200078e3cff */
[--C-:B------:R-:W-:Y:S01]  /*13c20*/  IMAD.X R7, RZ, RZ, R5.reuse, P1 ;  /* 0x000000ffff077224 */ /* 0x100fe200008e0605 */
[----:B------:R-:W-:Y:S01]  /*13c30*/  LOP3.LUT R6, R24, R35, RZ, 0x3c, !PT ;  /* 0x0000002318067212 */ /* 0x000fe200078e3cff */
[----:B------:R-:W-:Y:S01]  /*13c40*/  IMAD.X R9, RZ, RZ, R5, P3 ;  /* 0x000000ffff097224 */ /* 0x000fe200018e0605 */
[----:B------:R-:W-:Y:S02]  /*13c50*/  MOV R24, R4 ;  /* 0x0000000400187202 */ /* 0x000fe40000000f00 */
[----:B------:R-:W-:Y:S01]  /*13c60*/  LOP3.LUT R5, R10, 0x2, RZ, 0x3c, !PT ;  /* 0x000000020a057812 */ /* 0x000fe200078e3cff */
[----:B------:R-:W-:Y:S01]  /*13c70*/  SHFL.IDX PT, R48, R59, R10, 0x1c1f ;  /* 0x001c1f0a3b307589 */ /* 0x000fe200000e0000 */
[----:B------:R-:W-:-:S02]  /*13c80*/  SEL R33, R42, R43, P0 ;  /* 0x0000002b2a217207 */ /* 0x000fc40000000000 */
[----:B------:R-:W-:Y:S01]  /*13c90*/  SEL R42, R51, R50, P0 ;  /* 0x00000032332a7207 */ /* 0x000fe20000000000 */
[----:B------:R-:W0:Y:S01]  /*13ca0*/  SHFL.IDX PT, R47, R66, R5, 0x1c1f ;  /* 0x001c1f05422f7589 */ /* 0x000e2200000e0000 */
[----:B------:R-:W-:Y:S02]  /*13cb0*/  MOV R63, R8 ;  /* 0x00000008003f7202 */ /* 0x000fe40000000f00 */
[----:B------:R-:W-:Y:S01]  /*13cc0*/  MOV R64, R64 ;  /* 0x0000004000407202 */ /* 0x000fe20000000f00 */
[----:B------:R-:W-:Y:S01]  /*13cd0*/  SHFL.IDX PT, R44, R67, R10, 0x1c1f ;  /* 0x001c1f0a432c7589 */ /* 0x000fe200000e0000 */
[----:B------:R-:W-:-:S03]  /*13ce0*/  MOV R65, R6 ;  /* 0x0000000600417202 */ /* 0x000fc60000000f00 */
[----:B------:R-:W-:Y:S04]  /*13cf0*/  SHFL.IDX PT, R49, R49, R10, 0x1c1f ;  /* 0x001c1f0a31317589 */ /* 0x000fe800000e0000 */
[----:B------:R-:W1:Y:S04]  /*13d00*/  SHFL.IDX PT, R43, R30, R5, 0x1c1f ;  /* 0x001c1f051e2b7589 */ /* 0x000e6800000e0000 */
[----:B------:R-:W2:Y:S04]  /*13d10*/  SHFL.IDX PT, R50, R68, R5, 0x1c1f ;  /* 0x001c1f0544327589 */ /* 0x000ea800000e0000 */
[----:B------:R-:W-:Y:S04]  /*13d20*/  SHFL.IDX PT, R9, R14, R5, 0x1c1f ;  /* 0x001c1f050e097589 */ /* 0x000fe800000e0000 */
[----:B------:R-:W-:Y:S04]  /*13d30*/  SHFL.IDX PT, R29, R77, R10, 0x1c1f ;  /* 0x001c1f0a4d1d7589 */ /* 0x000fe800000e0000 */
[----:B------:R-:W3:Y:S04]  /*13d40*/  SHFL.IDX PT, R6, R11, R5, 0x1c1f ;  /* 0x001c1f050b067589 */ /* 0x000ee800000e0000 */
[----:B------:R-:W-:Y:S04]  /*13d50*/  SHFL.IDX PT, R45, R45, R10, 0x1c1f ;  /* 0x001c1f0a2d2d7589 */ /* 0x000fe800000e0000 */
[----:B------:R-:W-:Y:S04]  /*13d60*/  SHFL.IDX PT, R52, R33, R10, 0x1c1f ;  /* 0x001c1f0a21347589 */ /* 0x000fe800000e0000 */
[----:B------:R-:W4:Y:S04]  /*13d70*/  SHFL.IDX PT, R14, R70, R5, 0x1c1f ;  /* 0x001c1f05460e7589 */ /* 0x000f2800000e0000 */
[----:B------:R-:W4:Y:S04]  /*13d80*/  SHFL.IDX PT, R51, R34, R5, 0x1c1f ;  /* 0x001c1f0522337589 */ /* 0x000f2800000e0000 */
[----:B------:R-:W-:Y:S04]  /*13d90*/  SHFL.IDX PT, R4, R79, R10, 0x1c1f ;  /* 0x001c1f0a4f047589 */ /* 0x000fe800000e0000 */
[----:B------:R-:W4:Y:S04]  /*13da0*/  SHFL.IDX PT, R7, R12, R5, 0x1c1f ;  /* 0x001c1f050c077589 */ /* 0x000f2800000e0000 */
[----:B------:R-:W-:Y:S04]  /*13db0*/  SHFL.IDX PT, R53, R53, R10, 0x1c1f ;  /* 0x001c1f0a35357589 */ /* 0x000fe800000e0000 */
[----:B------:R0:W4:Y:S04]  /*13dc0*/  SHFL.IDX PT, R54, R46, R5, 0x1c1f ;  /* 0x001c1f052e367589 */ /* 0x00012800000e0000 */
[----:B------:R-:W-:Y:S04]  /*13dd0*/  SHFL.IDX PT, R32, R73, R10, 0x1c1f ;  /* 0x001c1f0a49207589 */ /* 0x000fe800000e0000 */
        /* <DEDUP_REMOVED lines=8> */
[----:B------:R1:W4:Y:S04]  /*13e60*/  SHFL.IDX PT, R55, R42, R5, 0x1c1f ;  /* 0x001c1f052a377589 */ /* 0x00032800000e0000 */
[----:B------:R-:W4:Y:S04]  /*13e70*/  SHFL.IDX PT, R8, R75, R10, 0x1c1f ;  /* 0x001c1f0a4b087589 */ /* 0x000f2800000e0000 */
[----:B------:R-:W-:Y:S04]  /*13e80*/  SHFL.IDX PT, R40, R69, R10, 0x1c1f ;  /* 0x001c1f0a45287589 */ /* 0x000fe800000e0000 */
[----:B------:R4:W4:Y:S04]  /*13e90*/  SHFL.IDX PT, R11, R21, R5, 0x1c1f ;  /* 0x001c1f05150b7589 */ /* 0x00092800000e0000 */
[----:B------:R-:W-:Y:S04]  /*13ea0*/  SHFL.IDX PT, R57, R57, R10, 0x1c1f ;  /* 0x001c1f0a39397589 */ /* 0x000fe800000e0000 */
[----:B------:R-:W4:Y:S01]  /*13eb0*/  SHFL.IDX PT, R58, R58, R5, 0x1c1f ;  /* 0x001c1f053a3a7589 */ /* 0x000f2200000e0000 */
[----:B0-----:R-:W-:-:S02]  /*13ec0*/  SEL R46, R48, R47, P0 ;  /* 0x0000002f302e7207 */ /* 0x001fc40000000000 */
[----:B------:R-:W-:Y:S02]  /*13ed0*/  SEL R48, R47, R48, P0 ;  /* 0x000000302f307207 */ /* 0x000fe40000000000 */
[----:B-1----:R-:W-:Y:S02]  /*13ee0*/  SEL R42, R44, R43, P0 ;  /* 0x0000002b2c2a7207 */ /* 0x002fe40000000000 */
[----:B--2---:R-:W-:Y:S02]  /*13ef0*/  SEL R47, R49, R50, P0 ;  /* 0x00000032312f7207 */ /* 0x004fe40000000000 */
[----:B------:R-:W-:Y:S02]  /*13f00*/  SEL R44, R43, R44, P0 ;  /* 0x0000002c2b2c7207 */ /* 0x000fe40000000000 */
[----:B------:R-:W-:Y:S02]  /*13f10*/  SEL R49, R50, R49, P0 ;  /* 0x0000003132317207 */ /* 0x000fe40000000000 */
[----:B---3--:R-:W-:-:S02]  /*13f20*/  SEL R20, R29, R6, P0 ;  /* 0x000000061d147207 */ /* 0x008fc40000000000 */
        /* <DEDUP_REMOVED lines=43> */
[----:B------:R1:W-:Y:S04]  /*141e0*/  STSM.16.M88.4 [R64], R8 ;  /* 0x0000000840007844 */ /* 0x0003e80000000200 */
[----:B------:R2:W-:Y:S01]  /*141f0*/  STSM.16.M88.4 [R65], R12 ;  /* 0x0000000c41007844 */ /* 0x0005e20000000200 */
[----:B------:R-:W-:-:S04]  /*14200*/  ISETP.NE.U32.AND P0, PT, RZ, UR4, PT ;  /* 0x00000004ff007c0c */ /* 0x000fc8000bf05070 */
[----:B------:R-:W-:Y:S01]  /*14210*/  ISETP.NE.AND.EX P0, PT, RZ, UR5, PT, P0 ;  /* 0x00000005ff007c0c */ /* 0x000fe2000bf05300 */
[----:B------:R-:W-:Y:S01]  /*14220*/  BAR.SYNC.DEFER_BLOCKING 0x1, 0x180 ;  /* 0x0046000000007b1d */ /* 0x000fe20000010000 */
[----:B------:R-:W-:Y:S01]  /*14230*/  IADD3 R58, P1, R85, UR4, RZ ;  /* 0x00000004553a7c10 */ /* 0x000fe2000ff3e0ff */
[----:B------:R-:W-:-:S03]  /*14240*/  IMAD.MOV.U32 R24, RZ, RZ, RZ ;  /* 0x000000ffff187224 */ /* 0x000fc600078e00ff */
[----:B------:R-:W-:-:S03]  /*14250*/  IADD3.X R59, R84, UR5, RZ, P1, !PT ;  /* 0x00000005543b7c10 */ /* 0x000fc60008ffe4ff */
[----:B0-----:R-:W0:Y:S01]  /*14260*/  LDC R63, c[0x0][0xbe8] ;  /* 0x0002fa00ff3f7b82 */ /* 0x001e220000000800 */
[----:B------:R-:W-:-:S07]  /*14270*/  ISETP.GT.AND P3, PT, R74, 0x1, PT ;  /* 0x000000014a00780c */ /* 0x000fce0003f64270 */
[----:B-1----:R-:W1:Y:S01]  /*14280*/  LDC.64 R10, c[0x0][0xba8] ;  /* 0x0002ea00ff0a7b82 */ /* 0x002e620000000a00 */
[----:B------:R-:W3:Y:S01]  /*14290*/  @P0 LDG.E R24, desc[UR40][R58.64] ;  /* 0x000000283a180981 */ /* 0x000ee2000c1e1900 */
[----:B------:R-:W-:-:S05]  /*142a0*/  IMAD.MOV.U32 R64, RZ, RZ, 0x9b8 ;  /* 0x000009b8ff407424 */ /* 0x000fca00078e00ff */
[----:B------:R-:W-:-:S04]  /*142b0*/  SEL R64, R64, 0x978, P3 ;  /* 0x0000097840407807 */ /* 0x000fc80001800000 */
[----:B------:R-:W4:Y:S08]  /*142c0*/  LDC.64 R8, c[0x0][R64+0x220] ;  /* 0x0000880040087b82 */ /* 0x000f300000000a00 */
[----:B--2---:R-:W2:Y:S01]  /*142d0*/  LDC.64 R12, c[0x0][R64+0x218] ;  /* 0x00008600400c7b82 */ /* 0x004ea20000000a00 */
[----:B------:R-:W-:-:S04]  /*142e0*/  ISETP.NE.U32.AND P1, PT, RZ, UR6, PT ;  /* 0x00000006ff007c0c */ /* 0x000fc8000bf25070 */
[----:B------:R-:W-:-:S03]  /*142f0*/  ISETP.NE.AND.EX P1, PT, RZ, UR7, PT, P1 ;  /* 0x00000007ff007c0c */ /* 0x000fc6000bf25310 */
[----:B------:R-:W2:Y:S01]  /*14300*/  LDC.64 R6, c[0x0][R64+0x228] ;  /* 0x00008a0040067b82 */ /* 0x000ea20000000a00 */
[----:B0-----:R-:W-:-:S07]  /*14310*/  ISETP.NE.AND P4, PT, R63, 0x1, PT ;  /* 0x000000013f00780c */ /* 0x001fce0003f85270 */
[----:B------:R0:W0:Y:S02]  /*14320*/  LDC.64 R4, c[0x0][R64+0x210] ;  /* 0x0000840040047b82 */ /* 0x0000240000000a00 */
[----:B------:R-:W-:-:S04]  /*14330*/  @P1 IADD3 R66, P2, R85, UR6, RZ ;  /* 0x0000000655421c10 */ /* 0x000fc8000ff5e0ff */
[----:B------:R-:W-:Y:S02]  /*14340*/  @P1 IADD3.X R67, R84, UR7, RZ, P2, !PT ;  /* 0x0000000754431c10 */ /* 0x000fe400097fe4ff */
[----:B------:R-:W-:Y:S01]  /*14350*/  ISETP.NE.U32.AND P2, PT, RZ, UR4, PT ;  /* 0x00000004ff007c0c */ /* 0x000fe2000bf45070 */
[----:B------:R-:W0:Y:S03]  /*14360*/  @P4 LDC R71, c[0x0][0xbec] ;  /* 0x0002fb00ff474b82 */ /* 0x000e260000000800 */
[----:B------:R-:W-:Y:S01]  /*14370*/  ISETP.NE.AND.EX P2, PT, RZ, UR5, PT, P2 ;  /* 0x00000005ff007c0c */ /* 0x000fe2000bf45320 */
[----:B------:R-:W-:-:S04]  /*14380*/  ULDC UR6, c[0x0][0xa88] ;  /* 0x0002a20000067ab9 */ /* 0x000fc80000000800 */
[----:B------:R-:W0:Y:S01]  /*14390*/  @P4 LDC R73, c[0x0][0xbf0] ;  /* 0x0002fc00ff494b82 */ /* 0x000e220000000800 */
[----:B------:R-:W-:Y:S01]  /*143a0*/  SEL R65, R83, RZ, !P2 ;  /* 0x000000ff53417207 */ /* 0x000fe20005000000 */
[----:B------:R-:W-:Y:S01]  /*143b0*/  IMAD.U32 R68, RZ, RZ, UR6 ;  /* 0x00000006ff447e24 */ /* 0x000fe2000f8e00ff */
[----:B------:R-:W-:-:S03]  /*143c0*/  SEL R15, R82, RZ, !P2 ;  /* 0x000000ff520f7207 */ /* 0x000fc60005000000 */
[----:B----4-:R-:W-:Y:S02]  /*143d0*/  IMAD R9, R9, R65, RZ ;  /* 0x0000004109097224 */ /* 0x010fe400078e02ff */
[----:B------:R2:W5:Y:S01]  /*143e0*/  @P1 LDG.E R68, desc[UR40][R66.64] ;  /* 0x0000002842441981 */ /* 0x000562000c1e1900 */
[----:B------:R-:W-:Y:S01]  /*143f0*/  IADD3 R14, R81, R78, RZ ;  /* 0x0000004e510e7210 */ /* 0x000fe20007ffe0ff */
[----:B-1----:R-:W1:Y:S01]  /*14400*/  @!P3 LDC R10, c[0x0][0xb50] ;  /* 0x0002d400ff0abb82 */ /* 0x002e620000000800 */
[C---:B------:R-:W-:Y:S02]  /*14410*/  IMAD R69, R8.reuse, R15, R9 ;  /* 0x0000000f08457224 */ /* 0x040fe400078e0209 */
[----:B------:R-:W-:-:S04]  /*14420*/  IMAD.WIDE.U32 R8, R8, R65, RZ ;  /* 0x0000004108087225 */ /* 0x000fc800078e00ff */
[-C--:B--2---:R-:W-:Y:S01]  /*14430*/  IMAD R67, R13, R23.reuse, RZ ;  /* 0x000000170d437224 */ /* 0x084fe200078e02ff */
[----:B------:R-:W2:Y:S01]  /*14440*/  @!P3 LDC R11, c[0x0][0xb54] ;  /* 0x0002d500ff0bbb82 */ /* 0x000ea20000000800 */
[----:B------:R-:W-:Y:S01]  /*14450*/  IMAD.WIDE.U32 R12, R12, R23, RZ ;  /* 0x000000170c0c7225 */ /* 0x000fe200078e00ff */
[----:B------:R-:W-:-:S03]  /*14460*/  SEL R15, R76, RZ, P3 ;  /* 0x000000ff4c0f7207 */ /* 0x000fc60001800000 */
[----:B------:R-:W-:Y:S02]  /*14470*/  IMAD.IADD R69, R9, 0x1, R69 ;  /* 0x0000000109457824 */ /* 0x000fe400078e0245 */
[----:B------:R-:W-:Y:S02]  /*14480*/  IMAD.MOV.U32 R9, RZ, RZ, R14 ;  /* 0x000000ffff097224 */ /* 0x000fe400078e000e */
[----:B------:R-:W-:Y:S02]  /*14490*/  IMAD.IADD R67, R13, 0x1, R67 ;  /* 0x000000010d437824 */ /* 0x000fe400078e0243 */
[-C--:B------:R-:W-:Y:S02]  /*144a0*/  IMAD R13, R7, R15.reuse, RZ ;  /* 0x0000000f070d7224 */ /* 0x080fe400078e02ff */
[----:B------:R-:W-:-:S04]  /*144b0*/  IMAD.WIDE.U32 R6, R6, R15, RZ ;  /* 0x0000000f06067225 */ /* 0x000fc800078e00ff */
[----:B------:R-:W-:Y:S01]  /*144c0*/  IMAD.IADD R13, R7, 0x1, R13 ;  /* 0x00000001070d7824 */ /* 0x000fe200078e020d */
[--C-:B---3--:R-:W-:Y:S01]  /*144d0*/  IADD3 R12, P2, P5, R8, R12, R24.reuse ;  /* 0x0000000c080c7210 */ /* 0x108fe20007d5e018 */
        /* <DEDUP_REMOVED lines=15> */
[----:B--2---:R-:W-:Y:S01]  /*145d0*/  LEA.HI.X R11, R6, R11, R4, 0x2, P2 ;  /* 0x0000000b060b7211 */ /* 0x004fe200010f1404 */
[----:B------:R-:W-:Y:S06]  /*145e0*/  @P1 BRA `(.L_x_15968) ;  /* 0x0000000000101947 */ /* 0x000fec0003800000 */
[----:B------:R-:W-:Y:S05]  /*145f0*/  @!P0 BRA `(.L_x_15968) ;  /* 0x00000000000c8947 */ /* 0x000fea0003800000 */
[----:B------:R-:W2:Y:S04]  /*14600*/  LDG.E R5, desc[UR40][R58.64] ;  /* 0x000000283a057981 */ /* 0x000ea8000c1e1900 */
[----:B-----5:R-:W2:Y:S02]  /*14610*/  LDG.E R68, desc[UR40][R58.64+0x4] ;  /* 0x000004283a447981 */ /* 0x020ea4000c1e1900 */
[----:B--2---:R-:W-:-:S07]  /*14620*/  IMAD.IADD R68, R68, 0x1, -R5 ;  /* 0x0000000144447824 */ /* 0x004fce00078e0a05 */
.L_x_15968:
        /* <DEDUP_REMOVED lines=25> */
[----:B------:R-:W2:Y:S04]  /*147c0*/  @P4 LDC R35, c[0x0][0xbf0] ;  /* 0x0002fc00ff234b82 */ /* 0x000ea80000000800 */
[----:B0-----:R-:W-:-:S04]  /*147d0*/  IMAD R5, R59, 0x40, R61 ;  /* 0x000000403b057824 */ /* 0x001fc800078e023d */
        /* <DEDUP_REMOVED lines=19> */
[----:B------:R-:W-:Y:S02]  /*14910*/  LOP3.LUT R0, R7, 0x380, RZ, 0xc0, !PT ;  /* 0x0000038007007812 */ /* 0x000fe400078ec0ff */
[----:B------:R-:W-:Y:S01]  /*14920*/  IADD3.X R5, RZ, R3, RZ, P0, !PT ;  /* 0x00000003ff057210 */ /* 0x000fe200007fe4ff */
[----:B------:R-:W-:Y:S01]  /*14930*/  IMAD R3, R64, UR4, RZ ;  /* 0x0000000440037c24 */ /* 0x000fe2000f8e02ff */
[----:B------:R-:W-:-:S03]  /*14940*/  SHF.R.U64 R0, R0, 0x3, RZ ;  /* 0x0000000300007819 */ /* 0x000fc600000012ff */
[----:B------:R-:W-:Y:S01]  /*14950*/  IMAD R21, R24, UR5, R3 ;  /* 0x0000000518157c24 */ /* 0x000fe2000f8e0203 */
[----:B------:R-:W-:Y:S01]  /*14960*/  LOP3.LUT R4, R0, R7, RZ, 0x3c, !PT ;  /* 0x0000000700047212 */ /* 0x000fe200078e3cff */
[----:B------:R-:W-:Y:S01]  /*14970*/  IMAD.WIDE.U32 R2, R24, UR4, RZ ;  /* 0x0000000418027c25 */ /* 0x000fe2000f8e00ff */
[----:B------:R-:W-:-:S03]  /*14980*/  ULDC.64 UR4, c[0x0][0xae8] ;  /* 0x0002ba0000047ab9 */ /* 0x000fc60000000a00 */
[----:B------:R-:W-:Y:S01]  /*14990*/  IMAD R0, R72, 0x30, R59 ;  /* 0x0000003048007824 */ /* 0x000fe200078e023b */
[----:B------:R-:W-:Y:S01]  /*149a0*/  SHF.R.S32.HI R20, RZ, 0x1f, R65 ;  /* 0x0000001fff147819 */ /* 0x000fe20000011441 */
[----:B------:R-:W-:Y:S01]  /*149b0*/  IMAD.IADD R3, R3, 0x1, R21 ;  /* 0x0000000103037824 */ /* 0x000fe200078e0215 */
[----:B------:R-:W5:Y:S01]  /*149c0*/  LD.E.128 R4, desc[UR40][R4.64] ;  /* 0x0000002804047980 */ /* 0x000f62000c101d00 */
[----:B------:R-:W-:Y:S02]  /*149d0*/  IMAD.IADD R24, R78, 0x1, R0 ;  /* 0x000000014e187824 */ /* 0x000fe400078e0200 */
[----:B------:R-:W-:Y:S01]  /*149e0*/  IMAD.WIDE.U32 R2, R23, UR4, R2 ;  /* 0x0000000417027c25 */ /* 0x000fe2000f8e0002 */
[----:B------:R-:W-:Y:S01]  /*149f0*/  @!PT LDS RZ, [RZ] ;  /* 0x00000000fffff984 */ /* 0x000fe20000000800 */
[----:B------:R-:W-:Y:S01]  /*14a00*/  @!PT LDS RZ, [RZ] ;  /* 0x00000000fffff984 */ /* 0x000fe20000000800 */
[----:B------:R-:W-:Y:S01]  /*14a10*/  @!PT LDS RZ, [RZ] ;  /* 0x00000000fffff984 */ /* 0x000fe20000000800 */
[----:B------:R-:W-:Y:S01]  /*14a20*/  @!PT LDS RZ, [RZ] ;  /* 0x00000000fffff984 */ /* 0x000fe20000000800 */
[----:B------:R0:W-:Y:S06]  /*14a30*/  MEMBAR.ALL.CTA ;  /* 0x0000000000007992 */ /* 0x0001ec0000008000 */
[----:B0-----:R-:W0:Y:S01]  /*14a40*/  FENCE.VIEW.ASYNC.S ;  /* 0x00000000000073c6 */ /* 0x001e220000000000 */
[----:B-1----:R-:W-:-:S04]  /*14a50*/  @P4 IMAD.HI.U32 R0, R24, R33, RZ ;  /* 0x0000002118004227 */ /* 0x002fc800078e00ff */
[----:B------:R-:W-:Y:S01]  /*14a60*/  IMAD R3, R23, UR5, R3 ;  /* 0x0000000517037c24 */ /* 0x000fe2000f8e0203 */
[----:B------:R-:W-:Y:S01]  /*14a70*/  ULDC.64 UR4, c[0x0][0xaf0] ;  /* 0x0002bc0000047ab9 */ /* 0x000fe20000000a00 */
[----:B------:R-:W-:Y:S01]  /*14a80*/  IMAD.MOV.U32 R21, RZ, RZ, R24 ;  /* 0x000000ffff157224 */ /* 0x000fe200078e0018 */
[----:B--2---:R-:W-:Y:S01]  /*14a90*/  @P4 SHF.R.U32.HI R21, RZ, R35, R0 ;  /* 0x00000023ff154219 */ /* 0x004fe20000011600 */
[----:B------:R-:W-:Y:S01]  /*14aa0*/  IMAD R20, R20, UR4, RZ ;  /* 0x0000000414147c24 */ /* 0x000fe2000f8e02ff */
[----:B------:R-:W-:Y:S01]  /*14ab0*/  IADD3 R35, R59, R78, RZ ;  /* 0x0000004e3b237210 */ /* 0x000fe20007ffe0ff */
[----:B------:R-:W-:Y:S01]  /*14ac0*/  IMAD.WIDE.U32 R2, R65, UR4, R2 ;  /* 0x0000000441027c25 */ /* 0x000fe2000f8e0002 */
[----:B------:R-:W-:-:S03]  /*14ad0*/  SHF.R.S32.HI R0, RZ, 0x1f, R21 ;  /* 0x0000001fff007819 */ /* 0x000fc60000011415 */
[----:B------:R-:W-:Y:S01]  /*14ae0*/  IMAD R23, R65, UR5, R20 ;  /* 0x0000000541177c24 */ /* 0x000fe2000f8e0214 */
[----:B------:R-:W-:Y:S01]  /*14af0*/  ULDC.64 UR4, c[0x0][0xae0] ;  /* 0x0002b80000047ab9 */ /* 0x000fe20000000a00 */
        /* <DEDUP_REMOVED lines=12> */
[----:B------:R-:W-:Y:S01]  /*14bc0*/  ULDC.64 UR4, c[0x0][0xa80] ;  /* 0x0002a00000047ab9 */ /* 0x000fe20000000a00 */
[----:B------:R-:W-:Y:S01]  /*14bd0*/  VIADD R0, R18, 0x13220 ;  /* 0x0001322012007836 */ /* 0x000fe20000000000 */
[C---:B------:R-:W-:Y:S01]  /*14be0*/  LEA R24, P0, R2.reuse, UR4, 0x1 ;  /* 0x0000000402187c11 */ /* 0x040fe2000f8008ff */
[----:B------:R-:W-:Y:S01]  /*14bf0*/  IMAD.IADD R3, R3, 0x1, R21 ;  /* 0x0000000103037824 */ /* 0x000fe200078e0215 */
[----:B------:R-:W-:Y:S01]  /*14c00*/  ULDC UR4, c[0x0][0xac8] ;  /* 0x0002b20000047ab9 */ /* 0x000fe20000000800 */
[C---:B------:R-:W-:Y:S01]  /*14c10*/  VIADD R21, R35.reuse, 0x60 ;  /* 0x0000006023157836 */ /* 0x040fe20000000000 */
[----:B------:R-:W-:Y:S01]  /*14c20*/  PRMT R0, RZ, 0x654, R0 ;  /* 0x00000654ff007816 */ /* 0x000fe20000000000 */
[----:B0-----:R-:W0:Y:S01]  /*14c30*/  SHFL.IDX PT, R20, R24, 0x1, 0x181f ;  /* 0x00381f0018147f89 */ /* 0x001e2200000e0000 */
[----:B------:R-:W-:Y:S01]  /*14c40*/  LEA.HI.X R34, R2, UR5, R3, 0x1, P0 ;  /* 0x0000000502227c11 */ /* 0x000fe200080f0c03 */
[----:B------:R-:W-:Y:S01]  /*14c50*/  VIADD R3, R35, 0x30 ;  /* 0x0000003023037836 */ /* 0x000fe20000000000 */
[----:B------:R-:W-:Y:S01]  /*14c60*/  ISETP.GE.AND P0, PT, R61, UR4, PT ;  /* 0x000000043d007c0c */ /* 0x000fe2000bf06270 */
[----:B------:R-:W1:Y:S01]  /*14c70*/  SHFL.IDX PT, R2, R24, RZ, 0x181f ;  /* 0x00181fff18027589 */ /* 0x000e6200000e0000 */
[----:B------:R2:W-:Y:S02]  /*14c80*/  SYNCS.ARRIVE.TRANS64.RED.A1T0 RZ, [R0+URZ], RZ ;  /* 0x000000ff00ff79a7 */ /* 0x0005e4000810043f */
[-C--:B------:R-:W-:Y:S01]  /*14c90*/  ISETP.GE.OR P1, PT, R35, R58.reuse, P0 ;  /* 0x0000003a2300720c */ /* 0x080fe20000726670 */
[----:B------:R-:W2:Y:S01]  /*14ca0*/  SHFL.IDX PT, R32, R24, 0x2, 0x181f ;  /* 0x00581f0018207f89 */ /* 0x000ea200000e0000 */
[----:B------:R-:W-:-:S02]  /*14cb0*/  ISETP.GE.OR P2, PT, R3, R58, P0 ;  /* 0x0000003a0300720c */ /* 0x000fc40000746670 */
[----:B------:R-:W-:Y:S01]  /*14cc0*/  ISETP.GE.OR P3, PT, R21, R58, P0 ;  /* 0x0000003a1500720c */ /* 0x000fe20000766670 */
[----:B------:R-:W2:Y:S04]  /*14cd0*/  SHFL.IDX PT, R23, R34, RZ, 0x181f ;  /* 0x00181fff22177589 */ /* 0x000ea800000e0000 */
[----:B------:R-:W2:Y:S04]  /*14ce0*/  SHFL.IDX PT, R33, R34, 0x1, 0x181f ;  /* 0x00381f0022217f89 */ /* 0x000ea800000e0000 */
[----:B------:R-:W2:Y:S02]  /*14cf0*/  SHFL.IDX PT, R36, R34, 0x2, 0x181f ;  /* 0x00581f0022247f89 */ /* 0x000ea400000e0000 */
[----:B0-----:R-:W-:-:S02]  /*14d00*/  @!P2 LEA R20, P5, R61, R20, 0x1 ;  /* 0x000000143d14a211 */ /* 0x001fc400078a08ff */
[----:B------:R-:W0:Y:S01]  /*14d10*/  SHFL.IDX PT, R24, R24, 0x3, 0x181f ;  /* 0x00781f0018187f89 */ /* 0x000e2200000e0000 */
[----:B-1----:R-:W-:-:S03]  /*14d20*/  @!P1 LEA R2, P4, R61, R2, 0x1 ;  /* 0x000000023d029211 */ /* 0x002fc600078808ff */
[----:B------:R-:W1:Y:S01]  /*14d30*/  SHFL.IDX PT, R34, R34, 0x3, 0x181f ;  /* 0x00781f0022227f89 */ /* 0x000e6200000e0000 */
[C---:B--2---:R-:W-:Y:S02]  /*14d40*/  @!P3 LEA R32, P6, R61.reuse, R32, 0x1 ;  /* 0x000000203d20b211 */ /* 0x044fe400078c08ff */
[--C-:B------:R-:W-:Y:S01]  /*14d50*/  @!P1 LEA.HI.X R3, R61, R23, R62.reuse, 0x1, P4 ;  /* 0x000000173d039211 */ /* 0x100fe200020f0c3e */
[----:B------:R-:W-:Y:S01]  /*14d60*/  VIADD R23, R35, 0x90 ;  /* 0x0000009023177836 */ /* 0x000fe20000000000 */
[----:B------:R-:W-:-:S04]  /*14d70*/  @!P2 LEA.HI.X R21, R61, R33, R62, 0x1, P5 ;  /* 0x000000213d15a211 */ /* 0x000fc800028f0c3e */
[----:B------:R-:W-:Y:S02]  /*14d80*/  ISETP.GE.OR P0, PT, R23, R58, P0 ;  /* 0x0000003a1700720c */ /* 0x000fe40000706670 */
[----:B------:R-:W-:Y:S01]  /*14d90*/  @!P3 LEA.HI.X R33, R61, R36, R62, 0x1, P6 ;  /* 0x000000243d21b211 */ /* 0x000fe200030f0c3e */
[----:B---3--:R2:W-:Y:S04]  /*14da0*/  @!P1 ST.E.128 desc[UR40][R2.64], R8 ;  /* 0x0000000802009985 */ /* 0x0085e8000c101d28 */
[----:B----4-:R2:W-:Y:S04]  /*14db0*/  @!P2 ST.E.128 desc[UR40][R20.64], R12 ;  /* 0x0000000c1400a985 */ /* 0x0105e8000c101d28 */
[----:B------:R2:W-:Y:S02]  /*14dc0*/  @!P3 ST.E.128 desc[UR40][R32.64], R28 ;  /* 0x0000001c2000b985 */ /* 0x0005e4000c101d28 */
[----:B01----:R-:W-:Y:S05]  /*14dd0*/  @P0 BRA `(.L_x_15970) ;  /* 0x0000001000a00947 */ /* 0x003fea0003800000 */
[----:B--2---:R-:W-:-:S04]  /*14de0*/  LEA R2, P0, R61, R24, 0x1 ;  /* 0x000000183d027211 */ /* 0x004fc800078008ff */
[----:B------:R-:W-:-:S05]  /*14df0*/  LEA.HI.X R3, R61, R34, R62, 0x1, P0 ;  /* 0x000000223d037211 */ /* 0x000fca00000f0c3e */
[----:B-----5:R3:W-:Y:S01]  /*14e00*/  ST.E.128 desc[UR40][R2.64], R4 ;  /* 0x0000000402007985 */ /* 0x0207e2000c101d28 */
[----:B------:R-:W-:Y:S05]  /*14e10*/  BRA `(.L_x_15970) ;  /* 0x0000001000907947 */ /* 0x000fea0003800000 */
.L_x_15969:
[----:B------:R-:W-:Y:S01]  /*14e20*/  ULDC.64 UR4, c[0x0][0xb08] ;  /* 0x0002c20000047ab9 */ /* 0x000fe20000000a00 */
[----:B0-----:R-:W-:Y:S01]  /*14e30*/  SHF.R.S32.HI R0, RZ, 0x1f, R65 ;  /* 0x0000001fff007819 */ /* 0x001fe20000011441 */
[----:B------:R-:W-:Y:S01]  /*14e40*/  IMAD R5, R64, UR4, RZ ;  /* 0x0000000440057c24 */ /* 0x000fe2000f8e02ff */
[----:B------:R-:W2:Y:S01]  /*14e50*/  LDL R72, [R1+0x38] ;  /* 0x0000380001487983 */ /* 0x000ea20000100800 */
[C---:B------:R-:W-:Y:S01]  /*14e60*/  IMAD.WIDE.U32 R2, R24.reuse, UR4, RZ ;  /* 0x0000000418027c25 */ /* 0x040fe2000f8e00ff */
[----:B------:R-:W0:Y:S01]  /*14e70*/  @P4 LDC R11, c[0x0][0xbec] ;  /* 0x0002fb00ff0b4b82 */ /* 0x000e220000000800 */
[----:B------:R-:W-:Y:S01]  /*14e80*/  ULDC.64 UR6, c[0x0][0xb30] ;  /* 0x0002cc0000067ab9 */ /* 0x000fe20000000a00 */
[----:B------:R1:W5:Y:S01]  /*14e90*/  LDL R71, [R1+0x90] ;  /* 0x0000900001477983 */ /* 0x0003620000100800 */
[----:B------:R-:W-:Y:S01]  /*14ea0*/  IMAD R5, R24, UR5, R5 ;  /* 0x0000000518057c24 */ /* 0x000fe2000f8e0205 */
[----:B------:R-:W-:Y:S02]  /*14eb0*/  ULDC.64 UR4, c[0x0][0xb38] ;  /* 0x0002ce0000047ab9 */ /* 0x000fe40000000a00 */
[----:B------:R1:W5:Y:S01]  /*14ec0*/  LDL R70, [R1+0x7c] ;  /* 0x00007c0001467983 */ /* 0x0003620000100800 */
[----:B------:R-:W-:Y:S01]  /*14ed0*/  IMAD.IADD R3, R3, 0x1, R5 ;  /* 0x0000000103037824 */ /* 0x000fe200078e0205 */
[----:B------:R-:W3:Y:S01]  /*14ee0*/  @P4 LDC R4, c[0x0][0xbf0] ;  /* 0x0002fc00ff044b82 */ /* 0x000ee20000000800 */
[----:B------:R-:W-:Y:S01]  /*14ef0*/  IMAD.MOV.U32 R5, RZ, RZ, R14 ;  /* 0x000000ffff057224 */ /* 0x000fe200078e000e */
[----:B------:R1:W5:Y:S01]  /*14f00*/  LDL R69, [R1+0x8c] ;  /* 0x00008c0001457983 */ /* 0x0003620000100800 */
[----:B------:R-:W-:-:S03]  /*14f10*/  IMAD.WIDE.U32 R2, R23, UR4, R2 ;  /* 0x0000000417027c25 */ /* 0x000fc6000f8e0002 */
[----:B------:R1:W5:Y:S01]  /*14f20*/  LDL R68, [R1+0x78] ;  /* 0x0000780001447983 */ /* 0x0003620000100800 */
[----:B------:R-:W-:Y:S01]  /*14f30*/  IMAD R3, R23, UR5, R3 ;  /* 0x0000000517037c24 */ /* 0x000fe2000f8e0203 */
[----:B------:R-:W-:Y:S02]  /*14f40*/  ULDC.64 UR4, c[0x0][0xb40] ;  /* 0x0002d00000047ab9 */ /* 0x000fe40000000a00 */
[----:B------:R-:W-:Y:S01]  /*14f50*/  IMAD R0, R0, UR4, RZ ;  /* 0x0000000400007c24 */ /* 0x000fe2000f8e02ff */
[----:B------:R1:W5:Y:S01]  /*14f60*/  LDL R67, [R1+0x88] ;  /* 0x0000880001437983 */ /* 0x0003620000100800 */
[----:B------:R-:W-:-:S03]  /*14f70*/  IMAD.WIDE.U32 R2, R65, UR4, R2 ;  /* 0x0000000441027c25 */ /* 0x000fc6000f8e0002 */
[----:B------:R1:W5:Y:S01]  /*14f80*/  LDL R66, [R1+0x74] ;  /* 0x0000740001427983 */ /* 0x0003620000100800 */
[----:B------:R-:W-:Y:S01]  /*14f90*/  IMAD R7, R65, UR5, R0 ;  /* 0x0000000541077c24 */ /* 0x000fe2000f8e0200 */
[----:B------:R-:W-:Y:S01]  /*14fa0*/  ULDC.64 UR4, c[0x0][0xb48] ;  /* 0x0002d20000047ab9 */ /* 0x000fe20000000a00 */
[----:B0-----:R-:W-:Y:S01]  /*14fb0*/  @P4 IMAD.HI.U32 R11, R14, R11, RZ ;  /* 0x0000000b0e0b4227 */ /* 0x001fe200078e00ff */
[----:B------:R1:W5:Y:S03]  /*14fc0*/  LDL R65, [R1+0x84] ;  /* 0x0000840001417983 */ /* 0x0003660000100800 */
[----:B------:R-:W-:Y:S01]  /*14fd0*/  IMAD.IADD R3, R3, 0x1, R7 ;  /* 0x0000000103037824 */ /* 0x000fe200078e0207 */
[----:B------:R1:W5:Y:S01]  /*14fe0*/  LDL R64, [R1+0x70] ;  /* 0x0000700001407983 */ /* 0x0003620000100800 */
[----:B---3--:R-:W-:Y:S01]  /*14ff0*/  @P4 SHF.R.U32.HI R5, RZ, R4, R11 ;  /* 0x00000004ff054219 */ /* 0x008fe2000001160b */
[----:B------:R-:W-:-:S03]  /*15000*/  IMAD.WIDE.U32 R2, R76, UR4, R2 ;  /* 0x000000044c027c25 */ /* 0x000fc6000f8e0002 */
[----:B------:R-:W-:Y:S02]  /*15010*/  IADD3 R4, -R5, RZ, RZ ;  /* 0x000000ff05047210 */ /* 0x000fe40007ffe1ff */
[----:B------:R-:W-:Y:S01]  /*15020*/  SHF.R.S32.HI R0, RZ, 0x1f, R5 ;  /* 0x0000001fff007819 */ /* 0x000fe20000011405 */
[----:B------:R-:W-:Y:S01]  /*15030*/  IMAD R3, R76, UR5, R3 ;  /* 0x000000054c037c24 */ /* 0x000fe2000f8e0203 */
[----:B------:R-:W-:Y:S01]  /*15040*/  ULDC.64 UR4, c[0x0][0xb28] ;  /* 0x0002ca0000047ab9 */ /* 0x000fe20000000a00 */
        /* <DEDUP_REMOVED lines=22> */
[----:B------:R-:W-:Y:S01]  /*151b0*/  VIADD R61, R72, 0x18 ;  /* 0x00000018483d7836 */ /* 0x000fe20000000000 */
        /* <DEDUP_REMOVED lines=9> */
[----:B-----5:R-:W-:-:S05]  /*15250*/  ISETP.GE.AND P3, PT, R70, UR4, PT ;  /* 0x0000000446007c0c */ /* 0x020fca000bf66270 */
[CC--:B------:R-:W-:Y:S02]  /*15260*/  @!P1 LEA R6, P2, R23.reuse, R4.reuse, 0x2 ;  /* 0x0000000417069211 */ /* 0x0c0fe400078410ff */
        /* <DEDUP_REMOVED lines=25> */
.L_x_15972:
[----:B------:R-:W-:Y:S05]  /*15400*/  BSYNC B1 ;  /* 0x0000000000017941 */ /* 0x000fea0003800000 */
.L_x_15971:
[----:B------:R-:W-:Y:S01]  /*15410*/  ISETP.GE.AND P0, PT, R9, R58, PT ;  /* 0x0000003a0900720c */ /* 0x000fe20003f06270 */
[----:B--2---:R4:W0:Y:S04]  /*15420*/  SHFL.IDX PT, R5, R8, 0x1, 0x1c1f ;  /* 0x003c1f0008057f89 */ /* 0x00482800000e0000 */
[----:B------:R4:W1:Y:S08]  /*15430*/  SHFL.IDX PT, R4, R0, 0x1, 0x1c1f ;  /* 0x003c1f0000047f89 */ /* 0x00087000000e0000 */
[----:B----4-:R-:W-:Y:S05]  /*15440*/  @P0 BRA `(.L_x_15970) ;  /* 0x0000000c00040947 */ /* 0x010fea0003800000 */
[----:B------:R-:W-:Y:S02]  /*15450*/  ULDC UR4, c[0x0][0xac8] ;  /* 0x0002b20000047ab9 */ /* 0x000fe40000000800 */
[----:B------:R-:W-:Y:S02]  /*15460*/  ISETP.GE.AND P5, PT, R72, UR4, PT ;  /* 0x0000000448007c0c */ /* 0x000fe4000bfa6270 */
[----:B------:R-:W-:Y:S02]  /*15470*/  ISETP.GE.AND P1, PT, R59, UR4, PT ;  /* 0x000000043b007c0c */ /* 0x000fe4000bf26270 */
[----:B------:R-:W-:Y:S02]  /*15480*/  ISETP.GE.AND P0, PT, R23, UR4, PT ;  /* 0x0000000417007c0c */ /* 0x000fe4000bf06270 */
[----:B------:R-:W-:-:S07]  /*15490*/  ISETP.GE.AND P2, PT, R61, UR4, PT ;  /* 0x000000043d007c0c */ /* 0x000fce000bf46270 */
[----:B01----:R-:W-:Y:S02]  /*154a0*/  @!P5 IMAD.WIDE R2, R72, 0x4, R4 ;  /* 0x000000044802d825 */ /* 0x003fe400078e0204 */
[-C--:B------:R-:W-:Y:S02]  /*154b0*/  @!P1 LEA R8, P4, R59, R4.reuse, 0x2 ;  /* 0x000000043b089211 */ /* 0x080fe400078810ff */
[----:B------:R-:W-:Y:S01]  /*154c0*/  @!P0 LEA R6, P3, R23, R4, 0x2 ;  /* 0x0000000417068211 */ /* 0x000fe200078610ff */
[----:B------:R4:W-:Y:S01]  /*154d0*/  @!P5 ST.E.64 desc[UR40][R2.64], R42 ;  /* 0x0000002a0200d985 */ /* 0x0009e2000c101b28 */
[-C--:B------:R-:W-:Y:S02]  /*154e0*/  @!P1 LEA.HI.X R9, R59, R5.reuse, R60, 0x2, P4 ;  /* 0x000000053b099211 */ /* 0x080fe400020f143c */
[----:B-----5:R-:W-:Y:S02]  /*154f0*/  ISETP.GE.AND P5, PT, R70, UR4, PT ;  /* 0x0000000446007c0c */ /* 0x020fe4000bfa6270 */
[----:B------:R-:W-:-:S02]  /*15500*/  @!P0 LEA.HI.X R7, R23, R5, R24, 0x2, P3 ;  /* 0x0000000517078211 */ /* 0x000fc400018f1418 */
[----:B------:R-:W-:Y:S02]  /*15510*/  ISETP.GE.AND P4, PT, R68, UR4, PT ;  /* 0x0000000444007c0c */ /* 0x000fe4000bf86270 */
[----:B------:R-:W-:Y:S01]  /*15520*/  ISETP.GE.AND P3, PT, R66, UR4, PT ;  /* 0x0000000442007c0c */ /* 0x000fe2000bf66270 */
[----:B------:R4:W-:Y:S01]  /*15530*/  @!P0 ST.E.64 desc[UR40][R6.64], R44 ;  /* 0x0000002c06008985 */ /* 0x0009e2000c101b28 */
[----:B------:R-:W-:-:S03]  /*15540*/  @!P2 LEA R10, P6, R61, R4, 0x2 ;  /* 0x000000043d0aa211 */ /* 0x000fc600078c10ff */
[----:B------:R4:W-:Y:S01]  /*15550*/  @!P1 ST.E.64 desc[UR40][R8.64], R46 ;  /* 0x0000002e08009985 */ /* 0x0009e2000c101b28 */
[----:B------:R-:W-:Y:S02]  /*15560*/  @!P2 LEA.HI.X R11, R61, R5, R62, 0x2, P6 ;  /* 0x000000053d0ba211 */ /* 0x000fe400030f143e */
[----:B------:R-:W-:-:S03]  /*15570*/  @!P5 LEA R12, P0, R70, R4, 0x2 ;  /* 0x00000004460cd211 */ /* 0x000fc600078010ff */
[-C--:B------:R-:W-:Y:S01]  /*15580*/  @!P4 LEA R14, P1, R68, R4.reuse, 0x2 ;  /* 0x00000004440ec211 */ /* 0x080fe200078210ff */
        /* <DEDUP_REMOVED lines=14> */
.L_x_15967:
        /* <DEDUP_REMOVED lines=17> */
[----:B-1----:R-:W-:-:S05]  /*15780*/  IADD3 R30, R6, -0x80, RZ ;  /* 0xffffff80061e7810 */ /* 0x002fca0007ffe0ff */
        /* <DEDUP_REMOVED lines=8> */
.L_x_15973:
        /* <DEDUP_REMOVED lines=42> */
[----:B--2---:R-:W-:-:S05]  /*15ab0*/  SEL R37, R32, RZ, P3 ;  /* 0x000000ff20257207 */ /* 0x004fca0001800000 */
[----:B------:R-:W-:-:S04]  /*15ac0*/  IMAD.WIDE.U32 R6, R10, R37, RZ ;  /* 0x000000250a067225 */ /* 0x000fc800078e00ff */
[----:B------:R-:W-:Y:S01]  /*15ad0*/  IMAD R11, R11, R37, RZ ;  /* 0x000000250b0b7224 */ /* 0x000fe200078e02ff */
[----:B------:R-:W-:Y:S02]  /*15ae0*/  IADD3 R6, P0, P1, R21, R12, R6 ;  /* 0x0000000c15067210 */ /* 0x000fe4000791e006 */
[----:B------:R-:W-:Y:S02]  /*15af0*/  SHF.R.S32.HI R21, RZ, 0x1f, R21 ;  /* 0x0000001fff157819 */ /* 0x000fe40000011415 */
[----:B------:R-:W-:Y:S02]  /*15b00*/  IADD3 R7, R11, R7, RZ ;  /* 0x000000070b077210 */ /* 0x000fe40007ffe0ff */
        /* <DEDUP_REMOVED lines=9> */
.L_x_15975:
[----:B------:R-:W-:Y:S05]  /*15ba0*/  BSYNC B1 ;  /* 0x0000000000017941 */ /* 0x000fea0003800000 */
.L_x_15974:
        /* <DEDUP_REMOVED lines=13> */
[----:B------:R-:W-:Y:S02]  /*15c80*/  IMAD R4, R72, 0x30, R10 ;  /* 0x0000003048047824 */ /* 0x000fe400078e020a */
[----:B------:R-:W-:Y:S02]  /*15c90*/  IMAD.IADD R3, R3, 0x1, R5 ;  /* 0x0000000103037824 */ /* 0x000fe400078e0205 */
[----:B------:R-:W-:Y:S01]  /*15ca0*/  IMAD.WIDE.U32 R2, R23, UR4, R2 ;  /* 0x0000000417027c25 */ /* 0x000fe2000f8e0002 */
[----:B-1----:R-:W-:-:S03]  /*15cb0*/  ISETP.NE.AND P0, PT, R11, 0x1, PT ;  /* 0x000000010b00780c */ /* 0x002fc60003f05270 */
[----:B------:R-:W-:Y:S01]  /*15cc0*/  IMAD R3, R23, UR5, R3 ;  /* 0x0000000517037c24 */ /* 0x000fe2000f8e0203 */
[----:B------:R-:W-:Y:S01]  /*15cd0*/  ULDC.64 UR4, c[0x0][0xae0] ;  /* 0x0002b80000047ab9 */ /* 0x000fe20000000a00 */
[----:B------:R-:W-:Y:S02]  /*15ce0*/  IMAD R13, R0, R11, RZ ;  /* 0x0000000b000d7224 */ /* 0x000fe400078e02ff */
[----:B------:R-:W-:-:S06]  /*15cf0*/  IMAD.WIDE.U32 R2, R29, UR6, R2 ;  /* 0x000000061d027c25 */ /* 0x000fcc000f8e0002 */
[----:B------:R-:W0:Y:S08]  /*15d00*/  @P0 LDC R7, c[0x0][0xbec] ;  /* 0x0002fb00ff070b82 */ /* 0x000e300000000800 */
[----:B------:R-:W1:Y:S01]  /*15d10*/  @P0 LDC R9, c[0x0][0xbf0] ;  /* 0x0002fc00ff090b82 */ /* 0x000e620000000800 */
[----:B--2---:R-:W-:Y:S02]  /*15d20*/  IMAD.IADD R8, R12, 0x1, R4 ;  /* 0x000000010c087824 */ /* 0x004fe400078e0204 */
[----:B------:R-:W-:-:S02]  /*15d30*/  IMAD.IADD R20, R10, 0x1, R12 ;  /* 0x000000010a147824 */ /* 0x000fc400078e020c */
[----:B0-----:R-:W-:-:S04]  /*15d40*/  @P0 IMAD.HI.U32 R4, R8, R7, RZ ;  /* 0x0000000708040227 */ /* 0x001fc800078e00ff */
[----:B------:R-:W-:Y:S01]  /*15d50*/  IMAD.MOV.U32 R5, RZ, RZ, R8 ;  /* 0x000000ffff057224 */ /* 0x000fe200078e0008 */
[----:B-1----:R-:W-:Y:S01]  /*15d60*/  @P0 SHF.R.U32.HI R5, RZ, R9, R4 ;  /* 0x00000009ff050219 */ /* 0x002fe20000011604 */
[----:B------:R-:W-:Y:S02]  /*15d70*/  IMAD R9, R29, UR7, R6 ;  /* 0x000000071d097c24 */ /* 0x000fe4000f8e0206 */
[----:B------:R-:W-:Y:S01]  /*15d80*/  VIADD R0, R20, 0x30 ;  /* 0x0000003014007836 */ /* 0x000fe20000000000 */
[--C-:B------:R-:W-:Y:S01]  /*15d90*/  SHF.R.S32.HI R4, RZ, 0x1f, R5.reuse ;  /* 0x0000001fff047819 */ /* 0x100fe20000011405 */
[----:B------:R-:W-:Y:S02]  /*15da0*/  IMAD.MOV R7, RZ, RZ, -R5 ;  /* 0x000000ffff077224 */ /* 0x000fe400078e0a05 */
[----:B------:R-:W-:Y:S02]  /*15db0*/  IMAD.IADD R3, R3, 0x1, R9 ;  /* 0x0000000103037824 */ /* 0x000fe400078e0209 */
[----:B------:R-:W-:-:S02]  /*15dc0*/  IMAD R7, R11, R7, R8 ;  /* 0x000000070b077224 */ /* 0x000fc400078e0208 */
[----:B------:R-:W-:Y:S02]  /*15dd0*/  IMAD R4, R4, UR4, RZ ;  /* 0x0000000404047c24 */ /* 0x000fe4000f8e02ff */
        /* <DEDUP_REMOVED lines=11> */
[----:B------:R-:W-:-:S03]  /*15e90*/  ULDC UR4, c[0x0][0xac8] ;  /* 0x0002b20000047ab9 */ /* 0x000fc60000000800 */
        /* <DEDUP_REMOVED lines=28> */
.L_x_15970:
[----:B------:R-:W-:Y:S05]  /*16060*/  BSYNC B0 ;  /* 0x0000000000007941 */ /* 0x000fea0003800000 */
.L_x_15966:
[----:B------:R-:W-:Y:S02]  /*16070*/  ULDC UR4, c[0x0][0xc3c] ;  /* 0x00030f0000047ab9 */ /* 0x000fe40000000800 */
[----:B------:R-:W-:-:S13]  /*16080*/  ISETP.GE.AND P0, PT, R27, UR4, PT ;  /* 0x000000041b007c0c */ /* 0x000fda000bf06270 */
[----:B------:R-:W-:Y:S05]  /*16090*/  @!P0 BRA `(.L_x_15976) ;  /* 0xfffffeb0003c8947 */ /* 0x000fea000383ffff */
[----:B------:R-:W-:Y:S05]  /*160a0*/  BRA `(.L_x_15852) ;  /* 0x0000008400887947 */ /* 0x000fea0003800000 */
.L_x_15850:
        /* <DEDUP_REMOVED lines=60> */
.L_x_15980:
[----:B------:R-:W0:Y:S01]  /*16470*/  LDC R2, c[0x0][0xc3c] ;  /* 0x00030f00ff027b82 */ /* 0x000e220000000800 */
[----:B------:R-:W-:Y:S01]  /*16480*/  UIADD3 UR4, UR4, 0x1f, URZ ;  /* 0x0000001f04047890 */ /* 0x000fe2000fffe03f */
[----:B------:R-:W-:Y:S02]  /*16490*/  ULDC UR7, c[0x0][0xc3c] ;  /* 0x00030f0000077ab9 */ /* 0x000fe40000000800 */
[----:B------:R-:W-:-:S03]  /*164a0*/  IMAD.U32 R27, RZ, RZ, UR7 ;  /* 0x00000007ff1b7e24 */ /* 0x000fc6000f8e00ff */
[----:B0-----:R-:W-:-:S13]  /*164b0*/  ISETP.LE.AND P6, PT, R2, UR4, PT ;  /* 0x0000000402007c0c */ /* 0x001fda000bfc3270 */
[----:B------:R-:W-:Y:S05]  /*164c0*/  @P6 BRA `(.L_x_15979) ;  /* 0x0000000800a06947 */ /* 0x000fea0003800000 */
[----:B------:R-:W-:Y:S01]  /*164d0*/  IADD3 R9, R0, UR4, RZ ;  /* 0x0000000400097c10 */ /* 0x000fe2000fffe0ff */
        /* <DEDUP_REMOVED lines=30> */
.L_x_15978:
        /* <DEDUP_REMOVED lines=13> */
.L_x_15981:
        /* <DEDUP_REMOVED lines=15> */
[----:B------:R-:W-:Y:S01]  /*16880*/  IMAD.HI.U32 R3, R3, R9, R2 ;  /* 0x0000000903037227 */ /* 0x000fe200078e0002 */
[----:B------:R-:W-:Y:S01]  /*16890*/  IADD3 R11, RZ, -R10, RZ ;  /* 0x8000000aff0b7210 */ /* 0x000fe20007ffe0ff */
        /* <DEDUP_REMOVED lines=14> */
[----:B------:R-:W-:Y:S02]  /*16980*/  IMAD.MOV.U32 R7, RZ, RZ, R2 ;  /* 0x000000ffff077224 */ /* 0x000fe400078e0002 */
[----:B0-----:R-:W-:-:S03]  /*16990*/  IMAD.MOV R8, RZ, RZ, -R3 ;  /* 0x000000ffff087224 */ /* 0x001fc600078e0a03 */
[----:B------:R-:W-:Y:S02]  /*169a0*/  @!P2 IADD3 R7, -R7, RZ, RZ ;  /* 0x000000ff0707a210 */ /* 0x000fe40007ffe1ff */
[----:B------:R-:W-:Y:S01]  /*169b0*/  @!P1 LOP3.LUT R7, RZ, R25, RZ, 0x33, !PT ;  /* 0x00000019ff079212 */ /* 0x000fe200078e33ff */
        /* <DEDUP_REMOVED lines=11> */
[----:B------:R-:W-:Y:S02]  /*16a70*/  ISETP.GE.AND P2, PT, R3, RZ, PT ;  /* 0x000000ff0300720c */ /* 0x000fe40003f46270 */
[----:B------:R-:W-:-:S09]  /*16a80*/  IADD3 R3, -R7, RZ, RZ ;  /* 0x000000ff07037210 */ /* 0x000fd20007ffe1ff */
        /* <DEDUP_REMOVED lines=13> */
.L_x_15982:
        /* <DEDUP_REMOVED lines=44> */
[----:B------:R-:W-:Y:S02]  /*16e20*/  IABS R5, R4 ;  /* 0x0000000400057213 */ /* 0x000fe40000000000 */
[----:B------:R-:W-:-:S03]  /*16e30*/  IADD3 R3, RZ, -R9, RZ ;  /* 0x80000009ff037210 */ /* 0x000fc60007ffe0ff */
        /* <DEDUP_REMOVED lines=14> */
.L_x_15983:
[----:B------:R-:W-:-:S05]  /*16f20*/  LOP3.LUT R2, RZ, R2, RZ, 0x33, !PT ;  /* 0x00000002ff027212 */ /* 0x000fca00078e33ff */
[----:B------:R-:W-:Y:S01]  /*16f30*/  IMAD.IADD R25, R25, 0x1, R2 ;  /* 0x0000000119197824 */ /* 0x000fe200078e0202 */
[----:B------:R-:W-:Y:S06]  /*16f40*/  BRA `(.L_x_15984) ;  /* 0x00000000000c7947 */ /* 0x000fec0003800000 */
.L_x_15979:
[----:B------:R-:W-:Y:S01]  /*16f50*/  IMAD.MOV.U32 R25, RZ, RZ, RZ ;  /* 0x000000ffff197224 */ /* 0x000fe200078e00ff */
[----:B------:R-:W-:Y:S01]  /*16f60*/  MOV R24, UR6 ;  /* 0x0000000600187c02 */ /* 0x000fe20008000f00 */
[----:B------:R-:W-:-:S07]  /*16f70*/  IMAD.MOV.U32 R26, RZ, RZ, RZ ;  /* 0x000000ffff1a7224 */ /* 0x000fce00078e00ff */
.L_x_15984:
[----:B------:R-:W-:-:S13]  /*16f80*/  ISETP.NE.AND P0, PT, R0, RZ, PT ;  /* 0x000000ff0000720c */ /* 0x000fda0003f05270 */
[----:B------:R-:W0:Y:S01]  /*16f90*/  @!P0 S2R R3, SR_CgaCtaId ;  /* 0x0000000000038919 */ /* 0x000e220000008800 */
[----:B------:R-:W-:-:S04]  /*16fa0*/  @!P0 MOV R0, 0x400 ;  /* 0x0000040000008802 */ /* 0x000fc80000000f00 */
[----:B0-----:R-:W-:-:S05]  /*16fb0*/  @!P0 LEA R0, R3, R0, 0x18 ;  /* 0x0000000003008211 */ /* 0x001fca00078ec0ff */
[----:B------:R1:W-:Y:S01]  /*16fc0*/  @!P0 STS.128 [R0+0x132d0], R24 ;  /* 0x0132d01800008388 */ /* 0x0003e20000000c00 */
[----:B------:R-:W-:Y:S06]  /*16fd0*/  BAR.ARV 0x5, 0x200 ;  /* 0x0148000000007b1d */ /* 0x000fec0000002000 */
.L_x_15977:
[----:B01----:R-:W-:Y:S01]  /*16fe0*/  IMAD.MOV.U32 R0, RZ, RZ, 0x1 ;  /* 0x00000001ff007424 */ /* 0x003fe200078e00ff */
        /* <DEDUP_REMOVED lines=57> */
.L_x_16099:
[----:B0-----:R-:W0:Y:S02]  /*17380*/  LDC.64 R18, c[0x0][0xc88] ;  /* 0x00032200ff127b82 */ /* 0x001e240000000a00 */
[----:B0-----:R-:W-:-:S06]  /*17390*/  IMAD.WIDE R18, R27, 0x4, R18 ;  /* 0x000000041b127825 */ /* 0x001fcc00078e0212 */
[----:B-1----:R-:W1:Y:S01]  /*173a0*/  LDG.E R18, desc[UR40][R18.64] ;  /* 0x0000002812127981 */ /* 0x002e62000c1e1900 */
[----:B------:R-:W-:Y:S05]  /*173b0*/  YIELD ;  /* 0x0000000000007946 */ /* 0x000fea0003800000 */
[----:B------:R-:W-:Y:S01]  /*173c0*/  ULDC.64 UR4, c[0x0][0xa28] ;  /* 0x00028a0000047ab9 */ /* 0x000fe20000000a00 */
[----:B--2---:R-:W-:Y:S01]  /*173d0*/  IMAD.MOV.U32 R10, RZ, RZ, RZ ;  /* 0x000000ffff0a7224 */ /* 0x004fe200078e00ff */
[----:B------:R-:W-:Y:S01]  /*173e0*/  ISETP.NE.U32.AND P0, PT, RZ, UR4, PT ;  /* 0x00000004ff007c0c */ /* 0x000fe2000bf05070 */
[----:B------:R-:W-:Y:S01]  /*173f0*/  ULDC.64 UR8, c[0x0][0xa18] ;  /* 0x0002860000087ab9 */ /* 0x000fe20000000a00 */
[----:B------:R-:W-:Y:S01]  /*17400*/  MOV R6, RZ ;  /* 0x000000ff00067202 */ /* 0x000fe20000000f00 */
[----:B------:R-:W-:Y:S01]  /*17410*/  ULDC.64 UR6, c[0x0][0xa10] ;  /* 0x0002840000067ab9 */ /* 0x000fe20000000a00 */
[----:B------:R-:W-:-:S02]  /*17420*/  ISETP.NE.AND.EX P0, PT, RZ, UR5, PT, P0 ;  /* 0x00000005ff007c0c */ /* 0x000fc4000bf05300 */
[----:B-1----:R-:W-:-:S11]  /*17430*/  SHF.R.S32.HI R0, RZ, 0x1f, R18 ;  /* 0x0000001fff007819 */ /* 0x002fd60000011412 */
        /* <DEDUP_REMOVED lines=22> */
[----:B-----5:R0:W5:Y:S04]  /*175a0*/  @P1 LDG.E R0, desc[UR40][R4.64] ;  /* 0x0000002804001981 */ /* 0x020168000c1e1900 */
[----:B---3--:R1:W-:Y:S02]  /*175b0*/  STL [R1+0x50], R6 ;  /* 0x0000500601007387 */ /* 0x0083e40000100800 */
[----:B-1----:R-:W-:-:S04]  /*175c0*/  @P2 IADD3 R6, P3, R19, UR8, RZ ;  /* 0x0000000813062c10 */ /* 0x002fc8000ff7e0ff */
[----:B------:R-:W-:-:S05]  /*175d0*/  @P2 IADD3.X R7, R29, UR9, RZ, P3, !PT ;  /* 0x000000091d072c10 */ /* 0x000fca0009ffe4ff */
        /* <DEDUP_REMOVED lines=19> */
.L_x_15986:
[----:B------:R-:W-:Y:S01]  /*17710*/  IMAD.MOV.U32 R12, RZ, RZ, R18 ;  /* 0x000000ffff0c7224 */ /* 0x000fe200078e0012 */
[----:B------:R-:W-:Y:S01]  /*17720*/  ULDC.64 UR4, c[0x0][0xa20] ;  /* 0x0002880000047ab9 */ /* 0x000fe20000000a00 */
[C---:B------:R-:W-:Y:S02]  /*17730*/  LOP3.LUT R6, R26.reuse, 0xff000000, RZ, 0xc0, !PT ;  /* 0xff0000001a067812 */ /* 0x040fe400078ec0ff */
[----:B------:R-:W-:Y:S01]  /*17740*/  ISETP.NE.U32.AND P0, PT, RZ, UR4, PT ;  /* 0x00000004ff007c0c */ /* 0x000fe2000bf05070 */
[----:B------:R2:W-:Y:S01]  /*17750*/  STL [R1+0x14], R12 ;  /* 0x0000140c01007387 */ /* 0x0005e20000100800 */
[----:B------:R-:W-:Y:S02]  /*17760*/  SHF.R.U32.HI R6, RZ, 0x8, R6 ;  /* 0x00000008ff067819 */ /* 0x000fe40000011606 */
[----:B------:R-:W-:Y:S02]  /*17770*/  ISETP.NE.AND.EX P0, PT, RZ, UR5, PT, P0 ;  /* 0x00000005ff007c0c */ /* 0x000fe4000bf05300 */
[----:B------:R-:W-:-:S02]  /*17780*/  LOP3.LUT R2, R26, 0xff0000, RZ, 0xc0, !PT ;  /* 0x00ff00001a027812 */ /* 0x000fc400078ec0ff */
[----:B------:R-:W-:Y:S02]  /*17790*/  LOP3.LUT R16, R26, 0xffff, RZ, 0xc0, !PT ;  /* 0x0000ffff1a107812 */ /* 0x000fe400078ec0ff */
[----:B------:R-:W-:-:S07]  /*177a0*/  LEA.HI R6, R2, R6, RZ, 0x10 ;  /* 0x0000000602067211 */ /* 0x000fce00078f80ff */
[----:B--2---:R-:W-:Y:S05]  /*177b0*/  @!P0 BRA `(.L_x_15987) ;  /* 0x0000000000108947 */ /* 0x004fea0003800000 */
[----:B------:R-:W-:-:S04]  /*177c0*/  IADD3 R2, P0, R19, UR4, RZ ;  /* 0x0000000413027c10 */ /* 0x000fc8000ff1e0ff */
[----:B------:R-:W-:-:S05]  /*177d0*/  IADD3.X R3, R29, UR5, RZ, P0, !PT ;  /* 0x000000051d037c10 */ /* 0x000fca00087fe4ff */
[----:B------:R2:W5:Y:S01]  /*177e0*/  LDG.E R8, desc[UR40][R2.64] ;  /* 0x0000002802087981 */ /* 0x000562000c1e1900 */
[----:B------:R-:W-:Y:S05]  /*177f0*/  BRA `(.L_x_15988) ;  /* 0x0000000000247947 */ /* 0x000fea0003800000 */
.L_x_15987:
        /* <DEDUP_REMOVED lines=8> */
[----:B--2---:R-:W-:-:S07]  /*17880*/  IADD3 R8, -R8, R2, RZ ;  /* 0x0000000208087210 */ /* 0x004fce0007ffe1ff */
.L_x_15988:
[----:B--2---:R-:W2:Y:S01]  /*17890*/  @P1 LDG.E R2, desc[UR40][R4.64] ;  /* 0x0000002804021981 */ /* 0x004ea2000c1e1900 */
[----:B------:R-:W3:Y:S03]  /*178a0*/  LDC R3, c[0x0][0x448] ;  /* 0x00011200ff037b82 */ /* 0x000ee60000000800 */
[----:B0-----:R0:W2:Y:S01]  /*178b0*/  @P1 LDG.E R4, desc[UR40][R4.64+0x4] ;  /* 0x0000042804041981 */ /* 0x0010a2000c1e1900 */
[----:B-----5:R-:W-:Y:S01]  /*178c0*/  IMAD.IADD R8, R8, 0x1, -R10 ;  /* 0x0000000108087824 */ /* 0x020fe200078e0a0a */
[----:B------:R-:W-:Y:S01]  /*178d0*/  BSSY B0, `(.L_x_15989) ;  /* 0x0000036000007945 */ /* 0x000fe20003800000 */
[----:B------:R-:W-:Y:S02]  /*178e0*/  LOP3.LUT R22, R6, 0xff, RZ, 0xc0, !PT ;  /* 0x000000ff06167812 */ /* 0x000fe400078ec0ff */
[----:B---3--:R-:W-:-:S13]  /*178f0*/  ISETP.NE.AND P0, PT, R3, 0x1, PT ;  /* 0x000000010300780c */ /* 0x008fda0003f05270 */
[----:B------:R-:W3:Y:S08]  /*17900*/  @P0 LDC R3, c[0x0][0x44c] ;  /* 0x00011300ff030b82 */ /* 0x000ef00000000800 */
[----:B0-----:R-:W0:Y:S01]  /*17910*/  @P0 LDC R5, c[0x0][0x450] ;  /* 0x00011400ff050b82 */ /* 0x001e220000000800 */
[----:B--2---:R-:W-:Y:S01]  /*17920*/  @P1 IMAD.IADD R9, R4, 0x1, -R2 ;  /* 0x0000000104091824 */ /* 0x004fe200078e0a02 */
[----:B------:R-:W-:Y:S01]  /*17930*/  SHF.R.U32.HI R4, RZ, 0x10, R6 ;  /* 0x00000010ff047819 */ /* 0x000fe20000011606 */
[----:B------:R-:W-:-:S02]  /*17940*/  IMAD R2, R25, 0xc0, RZ ;  /* 0x000000c019027824 */ /* 0x000fc400078e02ff */
[----:B------:R-:W-:Y:S02]  /*17950*/  IMAD.IADD R26, R8, 0x1, R9 ;  /* 0x00000001081a7824 */ /* 0x000fe400078e0209 */
[----:B------:R-:W-:Y:S02]  /*17960*/  VIADD R2, R2, 0xbf ;  /* 0x000000bf02027836 */ /* 0x000fe40000000000 */
[C---:B------:R-:W-:Y:S01]  /*17970*/  VIADD R21, R26.reuse, 0x9f ;  /* 0x0000009f1a157836 */ /* 0x040fe20000000000 */
[----:B------:R-:W-:Y:S01]  /*17980*/  IADD3 R20, R26, 0xa0, -R7 ;  /* 0x000000a01a147810 */ /* 0x000fe20007ffe807 */
[----:B---3--:R-:W-:-:S04]  /*17990*/  @P0 IMAD.HI.U32 R3, R2, R3, RZ ;  /* 0x0000000302030227 */ /* 0x008fc800078e00ff */
[----:B------:R-:W-:Y:S01]  /*179a0*/  IMAD.HI R21, R21, 0x66666667, RZ ;  /* 0x6666666715157827 */ /* 0x000fe200078e02ff */
[----:B0-----:R-:W-:-:S05]  /*179b0*/  @P0 SHF.R.U32.HI R2, RZ, R5, R3 ;  /* 0x00000005ff020219 */ /* 0x001fca0000011603 */
[----:B------:R-:W-:-:S04]  /*179c0*/  IMAD.IADD R2, R20, 0x1, R2 ;  /* 0x0000000114027824 */ /* 0x000fc800078e0202 */
[----:B------:R-:W-:Y:S01]  /*179d0*/  IMAD.HI R5, R2, 0x66666667, RZ ;  /* 0x6666666702057827 */ /* 0x000fe200078e02ff */
[----:B------:R-:W-:-:S04]  /*179e0*/  SHF.R.U32.HI R2, RZ, 0x1f, R21 ;  /* 0x0000001fff027819 */ /* 0x000fc80000011615 */
[----:B------:R-:W-:Y:S02]  /*179f0*/  LEA.HI.SX32 R21, R21, R2, 0x1a ;  /* 0x0000000215157211 */ /* 0x000fe400078fd2ff */
        /* <DEDUP_REMOVED lines=9> */
[----:B-1----:R-:W-:Y:S02]  /*17a90*/  IABS R7, R6 ;  /* 0x0000000600077213 */ /* 0x002fe40000000000 */
        /* <DEDUP_REMOVED lines=24> */
[----:B------:R-:W-:-:S07]  /*17c20*/  @!P2 LOP3.LUT R2, RZ, R6, RZ, 0x33, !PT ;  /* 0x00000006ff02a212 */ /* 0x000fce00078e33ff */
.L_x_15990:
[----:B------:R-:W-:Y:S05]  /*17c30*/  BSYNC B0 ;  /* 0x0000000000007941 */ /* 0x000fea0003800000 */
.L_x_15989:
[-C--:B------:R-:W-:Y:S01]  /*17c40*/  IMAD R3, R22, R2.reuse, RZ ;  /* 0x0000000216037224 */ /* 0x080fe200078e02ff */
[----:B------:R-:W-:Y:S04]  /*17c50*/  BSSY B0, `(.L_x_15991) ;  /* 0x00000e3000007945 */ /* 0x000fe80003800000 */
[----:B------:R-:W-:-:S05]  /*17c60*/  VIADDMNMX R2, R3, R2, R5, PT ;  /* 0x0000000203027246 */ /* 0x000fca0003800105 */
[--C-:B------:R-:W-:Y:S02]  /*17c70*/  IMAD R5, R2, 0xa0, -R8.reuse ;  /* 0x000000a002057824 */ /* 0x100fe400078e0a08 */
[----:B------:R-:W-:-:S03]  /*17c80*/  IMAD R2, R3, 0xa0, -R8 ;  /* 0x000000a003027824 */ /* 0x000fc600078e0a08 */
[----:B------:R-:W-:Y:S02]  /*17c90*/  VIMNMX R9, R5, R9, PT ;  /* 0x0000000905097248 */ /* 0x000fe40003fe0100 */
[----:B------:R-:W-:-:S04]  /*17ca0*/  VIMNMX R2, RZ, R2, !PT ;  /* 0x00000002ff027248 */ /* 0x000fc80007fe0100 */
[----:B------:R-:W-:Y:S01]  /*17cb0*/  ISETP.GT.AND P0, PT, R9, R2, PT ;  /* 0x000000020900720c */ /* 0x000fe20003f04270 */
[----:B------:R-:W-:-:S05]  /*17cc0*/  IMAD.WIDE.U32 R2, R2, -0x33333333, RZ ;  /* 0xcccccccd02027825 */ /* 0x000fca00078e00ff */
[----:B------:R-:W-:-:S05]  /*17cd0*/  SHF.R.U32.HI R3, RZ, 0x7, R3 ;  /* 0x00000007ff037819 */ /* 0x000fca0000011603 */
[----:B------:R-:W-:Y:S02]  /*17ce0*/  IMAD.MOV.U32 R5, RZ, RZ, R3 ;  /* 0x000000ffff057224 */ /* 0x000fe400078e0003 */
        /* <DEDUP_REMOVED lines=14> */
.L_x_16147:
[----:B--2---:R-:W-:Y:S02]  /*17dd0*/  ISETP.NE.AND P0, PT, R14, RZ, PT ;  /* 0x000000ff0e00720c */ /* 0x004fe40003f05270 */
[----:B------:R-:W-:-:S11]  /*17de0*/  PLOP3.LUT P6, PT, PT, PT, PT, 0x8, 0x0 ;  /* 0x000000000000781c */ /* 0x000fd60003fce170 */
[----:B------:R-:W-:Y:S05]  /*17df0*/  @P0 BRA `(.L_x_15994) ;  /* 0x00000000000c0947 */ /* 0x000fea0003800000 */
[----:B------:R-:W-:-:S03]  /*17e00*/  UMOV UR4, 0xffffffff ;  /* 0xffffffff00047882 */ /* 0x000fc60000000000 */
[----:B------:R-:W-:Y:S05]  /*17e10*/  BRA.DIV UR4, `(.L_x_15995) ;  /* 0x0000007604007947 */ /* 0x000fea000b800000 */
[----:B------:R-:W-:-:S13]  /*17e20*/  ELECT P6, URZ, PT ;  /* 0x00000000003f782f */ /* 0x000fda00038c0000 */
.L_x_15994:
[----:B0-----:R-:W2:Y:S01]  /*17e30*/  LDL R6, [R1+0x64] ;  /* 0x0000640001067983 */ /* 0x001ea20000100800 */
[----:B------:R-:W-:Y:S01]  /*17e40*/  BSSY B1, `(.L_x_15996) ;  /* 0x0000008000017945 */ /* 0x000fe20003800000 */
[----:B--2---:R-:W-:-:S05]  /*17e50*/  VIADD R6, R6, 0x1 ;  /* 0x0000000106067836 */ /* 0x004fca0000000000 */
[----:B-1----:R-:W-:-:S04]  /*17e60*/  LEA.HI R7, R6, R6, RZ, 0x1 ;  /* 0x0000000606077211 */ /* 0x002fc800078f08ff */
[----:B------:R-:W-:-:S05]  /*17e70*/  LOP3.LUT R7, R7, 0xfffffffe, RZ, 0xc0, !PT ;  /* 0xfffffffe07077812 */ /* 0x000fca00078ec0ff */
[----:B------:R-:W-:-:S05]  /*17e80*/  IMAD.IADD R6, R6, 0x1, -R7 ;  /* 0x0000000106067824 */ /* 0x000fca00078e0a07 */
[----:B------:R-:W-:-:S04]  /*17e90*/  SHF.L.U32 R6, R6, 0x1f, RZ ;  /* 0x0000001f06067819 */ /* 0x000fc800000006ff */
[----:B------:R-:W0:Y:S02]  /*17ea0*/  SYNCS.PHASECHK.TRANS64.TRYWAIT P0, [R17+URZ+0x13220], R6 ;  /* 0x01322006110075a7 */ /* 0x000e24000800017f */
[----:B0-----:R-:W-:Y:S05]  /*17eb0*/  @!P0 BRA `(.L_x_15997) ;  /* 0x0000007000f88947 */ /* 0x001fea0003800000 */
.L_x_16150:
[----:B------:R-:W-:Y:S05]  /*17ec0*/  BSYNC B1 ;  /* 0x0000000000017941 */ /* 0x000fea0003800000 */
.L_x_15996:
[----:B------:R-:W-:Y:S04]  /*17ed0*/  BSSY B1, `(.L_x_15998) ;  /* 0x0000050000017945 */ /* 0x000fe80003800000 */
[----:B------:R-:W-:Y:S05]  /*17ee0*/  @!P6 BRA `(.L_x_15999) ;  /* 0x000000040038e947 */ /* 0x000fea0003800000 */
[----:B------:R-:W0:Y:S04]  /*17ef0*/  LDL R9, [R1+0x10] ;  /* 0x0000100001097983 */ /* 0x000e280000100800 */
        /* <DEDUP_REMOVED lines=9> */
.L_x_16151:
[----:B------:R-:W-:Y:S05]  /*17f90*/  BSYNC B2 ;  /* 0x0000000000027941 */ /* 0x000fea0003800000 */
.L_x_16000:
        /* <DEDUP_REMOVED lines=9> */
.L_x_16003:
[----:B------:R-:W-:Y:S05]  /*18030*/  BSYNC B2 ;  /* 0x0000000000027941 */ /* 0x000fea0003800000 */
.L_x_16002:
[----:B------:R-:W2:Y:S01]  /*18040*/  LDL R8, [R1+0x10] ;  /* 0x0000100001087983 */ /* 0x000ea20000100800 */
[----:B------:R-:W-:Y:S01]  /*18050*/  IMAD.MOV.U32 R12, RZ, RZ, RZ ;  /* 0x000000ffff0c7224 */ /* 0x000fe200078e00ff */
[----:B------:R-:W-:Y:S01]  /*18060*/  UIADD3 UR4, UP0, UR38, 0x570, URZ ;  /* 0x0000057026047890 */ /* 0x000fe2000ff1e03f */
[----:B------:R-:W-:Y:S01]  /*18070*/  IMAD R7, R5, 0xa0, R0 ;  /* 0x000000a005077824 */ /* 0x000fe200078e0200 */
[----:B------:R-:W-:Y:S01]  /*18080*/  PLOP3.LUT P0, PT, PT, PT, PT, 0x80, 0x0 ;  /* 0x000000000000781c */ /* 0x000fe20003f0f070 */
[----:B------:R-:W-:Y:S01]  /*18090*/  UMOV UR6, 0x0 ;  /* 0x0000000000067882 */ /* 0x000fe20000000000 */
[----:B------:R-:W-:Y:S01]  /*180a0*/  R2UR UR10, R12 ;  /* 0x000000000c0a72ca */ /* 0x000fe200000e0000 */
[----:B------:R-:W-:Y:S01]  /*180b0*/  UIADD3.X UR5, URZ, UR39, URZ, UP0, !UPT ;  /* 0x000000273f057290 */ /* 0x000fe200087fe43f */
[----:B------:R-:W-:Y:S01]  /*180c0*/  IADD3 R7, R7, -0xa0, RZ ;  /* 0xffffff6007077810 */ /* 0x000fe20007ffe0ff */
[----:B------:R-:W-:Y:S01]  /*180d0*/  UMOV UR7, 0x12f00000 ;  /* 0x12f0000000077882 */ /* 0x000fe20000000000 */
[----:B--2---:R-:W-:-:S02]  /*180e0*/  IMAD R11, R8, 0x2800, R17 ;  /* 0x00002800080b7824 */ /* 0x004fc400078e0211 */
[----:B------:R-:W-:Y:S02]  /*180f0*/  VIADD R8, R6, 0x13290 ;  /* 0x0001329006087836 */ /* 0x000fe40000000000 */
[----:B------:R-:W-:-:S07]  /*18100*/  VIADD R9, R11, 0xe000 ;  /* 0x0000e0000b097836 */ /* 0x000fce0000000000 */
.L_x_16004:
        /* <DEDUP_REMOVED lines=13> */
.L_x_16152:
[----:B------:R-:W-:Y:S05]  /*181e0*/  BSYNC B2 ;  /* 0x0000000000027941 */ /* 0x000fea0003800000 */
.L_x_16005:
        /* <DEDUP_REMOVED lines=11> */
.L_x_16008:
[----:B------:R-:W-:Y:S05]  /*182a0*/  BSYNC B2 ;  /* 0x0000000000027941 */ /* 0x000fea0003800000 */
.L_x_16007:
        /* <DEDUP_REMOVED lines=8> */
.L_x_16009:
        /* <DEDUP_REMOVED lines=10> */
.L_x_15999:
[----:B------:R-:W-:Y:S05]  /*183d0*/  BSYNC B1 ;  /* 0x0000000000017941 */ /* 0x000fea0003800000 */
.L_x_15998:
[----:B------:R-:W0:Y:S04]  /*183e0*/  LDL.LU R10, [R1+0x10] ;  /* 0x00001000010a7983 */ /* 0x000e280000300800 */
[----:B------:R-:W2:Y:S01]  /*183f0*/  LDL.LU R9, [R1+0x1c] ;  /* 0x00001c0001097983 */ /* 0x000ea20000300800 */
[----:B------:R-:W-:Y:S01]  /*18400*/  VIADD R5, R5, 0xfffffffe ;  /* 0xfffffffe05057836 */ /* 0x000fe20000000000 */
[----:B------:R-:W-:-:S04]  /*18410*/  PLOP3.LUT P0, PT, PT, PT, PT, 0x8, 0x0 ;  /* 0x000000000000781c */ /* 0x000fc80003f0e170 */
[----:B------:R-:W-:Y:S02]  /*18420*/  ISETP.GE.AND P2, PT, R5, R3, PT ;  /* 0x000000030500720c */ /* 0x000fe40003f46270 */
[----:B0-----:R-:W-:-:S04]  /*18430*/  IADD3 R6, R10, 0x1, RZ ;  /* 0x000000010a067810 */ /* 0x001fc80007ffe0ff */
[----:B------:R-:W-:-:S04]  /*18440*/  ISETP.NE.AND P1, PT, R6, 0x2, PT ;  /* 0x000000020600780c */ /* 0x000fc80003f25270 */
[----:B------:R-:W-:Y:S02]  /*18450*/  SEL R7, RZ, 0x1, P1 ;  /* 0x00000001ff077807 */ /* 0x000fe40000800000 */
[----:B------:R-:W-:Y:S02]  /*18460*/  SEL R6, R6, RZ, P1 ;  /* 0x000000ff06067207 */ /* 0x000fe40000800000 */
[----:B--2---:R-:W-:-:S03]  /*18470*/  LOP3.LUT R9, R9, R7, RZ, 0x3c, !PT ;  /* 0x0000000709097212 */ /* 0x004fc600078e3cff */
[----:B------:R0:W-:Y:S04]  /*18480*/  STL [R1+0x10], R6 ;  /* 0x0000100601007387 */ /* 0x0001e80000100800 */
[----:B------:R0:W-:Y:S01]  /*18490*/  STL [R1+0x1c], R9 ;  /* 0x00001c0901007387 */ /* 0x0001e20000100800 */
[----:B------:R-:W-:Y:S05]  /*184a0*/  @!P2 BRA `(.L_x_15992) ;  /* 0x000000040074a947 */ /* 0x000fea0003800000 */
.L_x_16022:
        /* <DEDUP_REMOVED lines=13> */
.L_x_16153:
[----:B------:R-:W-:Y:S05]  /*18580*/  BSYNC B2 ;  /* 0x0000000000027941 */ /* 0x000fea0003800000 */
.L_x_16012:
        /* <DEDUP_REMOVED lines=9> */
.L_x_16015:
[----:B------:R-:W-:Y:S05]  /*18620*/  BSYNC B2 ;  /* 0x0000000000027941 */ /* 0x000fea0003800000 */
.L_x_16014:
        /* <DEDUP_REMOVED lines=12> */
.L_x_16016:
        /* <DEDUP_REMOVED lines=13> */
.L_x_16154:
[----:B------:R-:W-:Y:S05]  /*187c0*/  BSYNC B2 ;  /* 0x0000000000027941 */ /* 0x000fea0003800000 */
.L_x_16017:
[----:B------:R-:W-:Y:S01]  /*187d0*/  BSSY B2, `(.L_x_16019) ;  /* 0x000000b000027945 */ /* 0x000fe20003800000 */
[----:B------:R-:W-:Y:S01]  /*187e0*/  IMAD.MOV.U32 R10, RZ, RZ, 0x0 ;  /* 0x00000000ff0a7424 */ /* 0x000fe200078e00ff */
[----:B------:R-:W-:Y:S02]  /*187f0*/  MOV R11, 0x12f00000 ;  /* 0x12f00000000b7802 */ /* 0x000fe40000000f00 */
[----:B------:R-:W-:Y:S05]  /*18800*/  @P2 BRA `(.L_x_16020) ;  /* 0x00000000001c2947 */ /* 0x000fea0003800000 */
[----:B------:R-:W2:Y:S01]  /*18810*/  S2R R13, SR_TID.X ;  /* 0x00000000000d7919 */ /* 0x000ea20000002100 */
[----:B01----:R-:W-:-:S04]  /*18820*/  IMAD.MOV.U32 R7, RZ, RZ, 0x2800 ;  /* 0x00002800ff077424 */ /* 0x003fc800078e00ff */
[----:B------:R3:W-:Y:S01]  /*18830*/  SYNCS.ARRIVE.TRANS64 RZ, [R6+URZ+0x132b0], R7 ;  /* 0x0132b00706ff79a7 */ /* 0x0007e2000800003f */
[----:B--2---:R-:W-:-:S04]  /*18840*/  LOP3.LUT R13, R13, 0x1f, RZ, 0xc0, !PT ;  /* 0x0000001f0d0d7812 */ /* 0x004fc800078ec0ff */
[----:B------:R-:W-:-:S13]  /*18850*/  ISETP.NE.AND P1, PT, R13, RZ, PT ;  /* 0x000000ff0d00720c */ /* 0x000fda0003f25270 */
[----:B---3--:R-:W-:Y:S05]  /*18860*/  @!P1 BRA `(.L_x_16020) ;  /* 0x0000000000049947 */ /* 0x008fea0003800000 */
[----:B------:R-:W-:Y:S01]  /*18870*/  BPT.TRAP 0x1 ;  /* 0x000000040000795c */ /* 0x000fe20000300000 */
.L_x_16020:
[----:B------:R-:W-:Y:S05]  /*18880*/  BSYNC B2 ;  /* 0x0000000000027941 */ /* 0x000fea0003800000 */
.L_x_16019:
        /* <DEDUP_REMOVED lines=8> */
.L_x_16021:
        /* <DEDUP_REMOVED lines=10> */
.L_x_16011:
[----:B------:R-:W-:Y:S05]  /*189b0*/  BSYNC B1 ;  /* 0x0000000000017941 */ /* 0x000fea0003800000 */
.L_x_16010:
        /* <DEDUP_REMOVED lines=12> */
.L_x_15992:
[----:B------:R-:W-:Y:S05]  /*18a80*/  BSYNC B0 ;  /* 0x0000000000007941 */ /* 0x000fea0003800000 */
.L_x_15991:
[----:B------:R-:W3:Y:S01]  /*18a90*/  LDC R0, c[0x0][0x448] ;  /* 0x00011200ff007b82 */ /* 0x000ee20000000800 */
[----:B------:R-:W-:Y:S01]  /*18aa0*/  IMAD.MOV.U32 R2, RZ, RZ, 0xc0 ;  /* 0x000000c0ff027424 */ /* 0x000fe200078e00ff */
[----:B------:R-:W-:Y:S01]  /*18ab0*/  ISETP.NE.AND P2, PT, R4, RZ, PT ;  /* 0x000000ff0400720c */ /* 0x000fe20003f45270 */
[----:B------:R-:W-:Y:S05]  /*18ac0*/  @!P0 WARPSYNC.ALL ;  /* 0x0000000000008948 */ /* 0x000fea0003800000 */
[----:B------:R-:W-:Y:S01]  /*18ad0*/  IMAD R2, R25, R2, 0xbf ;  /* 0x000000bf19027424 */ /* 0x000fe200078e0202 */
[----:B------:R-:W-:Y:S06]  /*18ae0*/  BSSY B0, `(.L_x_16023) ;  /* 0x000002b000007945 */ /* 0x000fec0003800000 */
[----:B------:R-:W4:Y:S08]  /*18af0*/  @!P2 LDC R4, c[0x0][0x9f0] ;  /* 0x00027c00ff04ab82 */ /* 0x000f300000000800 */
[----:B------:R-:W-:Y:S01]  /*18b00*/  @!P0 BAR.SYNC.DEFER_BLOCKING 0xc, 0x200 ;  /* 0x0308000000008b1d */ /* 0x000fe20000010000 */
[----:B---3--:R-:W-:-:S13]  /*18b10*/  ISETP.NE.AND P1, PT, R0, 0x1, PT ;  /* 0x000000010000780c */ /* 0x008fda0003f25270 */
[----:B------:R-:W3:Y:S08]  /*18b20*/  @P1 LDC R0, c[0x0][0x44c] ;  /* 0x00011300ff001b82 */ /* 0x000ef00000000800 */
[----:B------:R-:W5:Y:S01]  /*18b30*/  @P1 LDC R3, c[0x0][0x450] ;  /* 0x00011400ff031b82 */ /* 0x000f620000000800 */
[----:B---3--:R-:W-:-:S05]  /*18b40*/  @P1 IMAD.HI.U32 R0, R2, R0, RZ ;  /* 0x0000000002001227 */ /* 0x008fca00078e00ff */
[----:B-----5:R-:W-:-:S05]  /*18b50*/  @P1 SHF.R.U32.HI R2, RZ, R3, R0 ;  /* 0x00000003ff021219 */ /* 0x020fca0000011600 */
[----:B------:R-:W-:-:S04]  /*18b60*/  IMAD.IADD R2, R20, 0x1, R2 ;  /* 0x0000000114027824 */ /* 0x000fc800078e0202 */
[----:B------:R-:W-:-:S05]  /*18b70*/  IMAD.HI R2, R2, 0x66666667, RZ ;  /* 0x6666666702027827 */ /* 0x000fca00078e02ff */
[----:B------:R-:W-:-:S04]  /*18b80*/  SHF.R.U32.HI R0, RZ, 0x1f, R2 ;  /* 0x0000001fff007819 */ /* 0x000fc80000011602 */
[----:B------:R-:W-:-:S04]  /*18b90*/  LEA.HI.SX32 R0, R2, R0, 0x1a ;  /* 0x0000000002007211 */ /* 0x000fc800078fd2ff */
[----:B------:R-:W-:Y:S02]  /*18ba0*/  VIMNMX R21, R21, R0, PT ;  /* 0x0000000015157248 */ /* 0x000fe40003fe0100 */
[----:B------:R-:W-:Y:S02]  /*18bb0*/  MOV R0, RZ ;  /* 0x000000ff00007202 */ /* 0x000fe40000000f00 */
[----:B------:R-:W-:-:S13]  /*18bc0*/  ISETP.GE.AND P1, PT, R21, 0x1, PT ;  /* 0x000000011500780c */ /* 0x000fda0003f26270 */
[----:B----4-:R-:W-:Y:S05]  /*18bd0*/  @!P1 BRA `(.L_x_16024) ;  /* 0x00000000006c9947 */ /* 0x010fea0003800000 */
[----:B------:R-:W-:-:S04]  /*18be0*/  IABS R0, R4 ;  /* 0x0000000400007213 */ /* 0x000fc80000000000 */
[----:B------:R-:W3:Y:S08]  /*18bf0*/  I2F.RP R2, R0 ;  /* 0x0000000000027306 */ /* 0x000ef00000209400 */
[----:B---3--:R-:W3:Y:S02]  /*18c00*/  MUFU.RCP R2, R2 ;  /* 0x0000000200027308 */ /* 0x008ee40000001000 */
[----:B---3--:R-:W-:-:S06]  /*18c10*/  VIADD R2, R2, 0xffffffe ;  /* 0x0ffffffe02027836 */ /* 0x008fcc0000000000 */
[----:B------:R-:W3:Y:S02]  /*18c20*/  F2I.FTZ.U32.TRUNC.NTZ R3, R2 ;  /* 0x0000000200037305 */ /* 0x000ee4000021f000 */
[----:B---3--:R-:W-:-:S04]  /*18c30*/  IMAD.MOV R2, RZ, RZ, -R3 ;  /* 0x000000ffff027224 */ /* 0x008fc800078e0a03 */
        /* <DEDUP_REMOVED lines=21> */
.L_x_16024:
[----:B------:R-:W-:Y:S05]  /*18d90*/  BSYNC B0 ;  /* 0x0000000000007941 */ /* 0x000fea0003800000 */
.L_x_16023:
        /* <DEDUP_REMOVED lines=19> */
[----:B-1----:R-:W1:Y:S01]  /*18ed0*/  POPC R7, R4 ;  /* 0x0000000400077309 */ /* 0x002e620000000000 */
[----:B---3--:R-:W1:Y:S02]  /*18ee0*/  SHFL.IDX PT, R0, R3, R0, 0x1f ;  /* 0x00001f0003007589 */ /* 0x008e6400000e0000 */
[----:B-1----:R-:W-:Y:S01]  /*18ef0*/  IADD3 R24, R0, UR36, R7 ;  /* 0x0000002400187c10 */ /* 0x002fe2000fffe007 */
[----:B------:R-:W-:Y:S06]  /*18f00*/  BRA `(.L_x_16026) ;  /* 0x0000004000c07947 */ /* 0x000fec0003800000 */
.L_x_16025:
        /* <DEDUP_REMOVED lines=9> */
[----:B--2---:R-:W-:Y:S01]  /*18fa0*/  MOV R10, UR4 ;  /* 0x00000004000a7c02 */ /* 0x004fe20008000f00 */
[----:B------:R-:W2:Y:S01]  /*18fb0*/  LDC.64 R2, c[0x4][R2] ;  /* 0x0100000002027b82 */ /* 0x000ea20000000a00 */
[----:B------:R-:W-:Y:S02]  /*18fc0*/  IMAD.U32 R5, RZ, RZ, UR7 ;  /* 0x00000007ff057e24 */ /* 0x000fe4000f8e00ff */
[----:B0-----:R-:W-:Y:S02]  /*18fd0*/  IMAD.U32 R6, RZ, RZ, UR8 ;  /* 0x00000008ff067e24 */ /* 0x001fe4000f8e00ff */
[----:B-1----:R-:W-:-:S02]  /*18fe0*/  IMAD.U32 R7, RZ, RZ, UR9 ;  /* 0x00000009ff077e24 */ /* 0x002fc4000f8e00ff */
[----:B------:R-:W-:Y:S02]  /*18ff0*/  IMAD.U32 R11, RZ, RZ, UR5 ;  /* 0x00000005ff0b7e24 */ /* 0x000fe4000f8e00ff */
[----:B------:R-:W-:Y:S02]  /*19000*/  IMAD.MOV.U32 R8, RZ, RZ, 0x70 ;  /* 0x00000070ff087424 */ /* 0x000fe400078e00ff */
[----:B------:R-:W-:Y:S02]  /*19010*/  IMAD.MOV.U32 R12, RZ, RZ, 0x1 ;  /* 0x00000001ff0c7424 */ /* 0x000fe400078e00ff */
[----:B------:R-:W-:-:S07]  /*19020*/  IMAD.MOV.U32 R13, RZ, RZ, RZ ;  /* 0x000000ffff0d7224 */ /* 0x000fce00078e00ff */
[----:B------:R-:W-:-:S07]  /*19030*/  LEPC R20, `(.L_x_16028) ;  /* 0x000000001014794e */ /* 0x000fce0000000000 */
[----:B--2---:R-:W-:Y:S05]  /*19040*/  CALL.ABS.NOINC R2 ;  /* 0x0000000002007343 */ /* 0x004fea0003c00000 */
.L_x_16028:
[----:B------:R-:W-:Y:S05]  /*19050*/  BSYNC B6 ;  /* 0x0000000000067941 */ /* 0x000fea0003800000 */
.L_x_16027:
        /* <DEDUP_REMOVED lines=13> */
[----:B0-2---:R-:W-:Y:S01]  /*19130*/  MOV R6, UR8 ;  /* 0x0000000800067c02 */ /* 0x005fe20008000f00 */
        /* <DEDUP_REMOVED lines=10> */
.L_x_16030:
[----:B------:R-:W-:Y:S05]  /*191e0*/  BSYNC B6 ;  /* 0x0000000000067941 */ /* 0x000fea0003800000 */
.L_x_16029:
        /* <DEDUP_REMOVED lines=8> */
[----:B------:R-:W-:Y:S01]  /*19270*/  MOV R4, UR6 ;  /* 0x0000000600047c02 */ /* 0x000fe20008000f00 */
[----:B------:R-:W-:Y:S01]  /*19280*/  IMAD.U32 R5, RZ, RZ, UR7 ;  /* 0x00000007ff057e24 */ /* 0x000fe2000f8e00ff */
[----:B------:R-:W3:Y:S01]  /*19290*/  LDC.64 R2, c[0x4][R2] ;  /* 0x0100000002027b82 */ /* 0x000ee20000000a00 */
[----:B0-2---:R-:W-:Y:S01]  /*192a0*/  IMAD.U32 R6, RZ, RZ, UR8 ;  /* 0x00000008ff067e24 */ /* 0x005fe2000f8e00ff */
[----:B------:R-:W-:Y:S01]  /*192b0*/  MOV R13, RZ ;  /* 0x000000ff000d7202 */ /* 0x000fe20000000f00 */
[----:B-1----:R-:W-:Y:S02]  /*192c0*/  IMAD.U32 R7, RZ, RZ, UR9 ;  /* 0x00000009ff077e24 */ /* 0x002fe4000f8e00ff */
[----:B------:R-:W-:-:S02]  /*192d0*/  IMAD.U32 R10, RZ, RZ, UR4 ;  /* 0x00000004ff0a7e24 */ /* 0x000fc4000f8e00ff */
[----:B------:R-:W-:Y:S02]  /*192e0*/  IMAD.U32 R11, RZ, RZ, UR5 ;  /* 0x00000005ff0b7e24 */ /* 0x000fe4000f8e00ff */
[----:B------:R-:W-:Y:S02]  /*192f0*/  IMAD.MOV.U32 R8, RZ, RZ, 0x70 ;  /* 0x00000070ff087424 */ /* 0x000fe400078e00ff */
[----:B------:R-:W-:-:S07]  /*19300*/  IMAD.MOV.U32 R12, RZ, RZ, 0x1 ;  /* 0x00000001ff0c7424 */ /* 0x000fce00078e00ff */
[----:B------:R-:W-:-:S07]  /*19310*/  LEPC R20, `(.L_x_16032) ;  /* 0x000000001014794e */ /* 0x000fce0000000000 */
[----:B---3--:R-:W-:Y:S05]  /*19320*/  CALL.ABS.NOINC R2 ;  /* 0x0000000002007343 */ /* 0x008fea0003c00000 */
.L_x_16032:
[----:B------:R-:W-:Y:S05]  /*19330*/  BSYNC B6 ;  /* 0x0000000000067941 */ /* 0x000fea0003800000 */
.L_x_16031:
        /* <DEDUP_REMOVED lines=9> */
[----:B------:R-:W-:Y:S01]  /*193d0*/  MOV R12, 0x1 ;  /* 0x00000001000c7802 */ /* 0x000fe20000000f00 */
[----:B------:R-:W3:Y:S01]  /*193e0*/  LDC.64 R2, c[0x4][R2] ;  /* 0x0100000002027b82 */ /* 0x000ee20000000a00 */
[----:B------:R-:W-:Y:S02]  /*193f0*/  IMAD.U32 R5, RZ, RZ, UR5 ;  /* 0x00000005ff057e24 */ /* 0x000fe4000f8e00ff */
[----:B0-2---:R-:W-:Y:S02]  /*19400*/  IMAD.U32 R6, RZ, RZ, UR6 ;  /* 0x00000006ff067e24 */ /* 0x005fe4000f8e00ff */
[----:B-1----:R-:W-:-:S02]  /*19410*/  IMAD.U32 R7, RZ, RZ, UR7 ;  /* 0x00000007ff077e24 */ /* 0x002fc4000f8e00ff */
[----:B------:R-:W-:Y:S02]  /*19420*/  IMAD.U32 R10, RZ, RZ, UR8 ;  /* 0x00000008ff0a7e24 */ /* 0x000fe4000f8e00ff */
[----:B------:R-:W-:Y:S02]  /*19430*/  IMAD.U32 R11, RZ, RZ, UR9 ;  /* 0x00000009ff0b7e24 */ /* 0x000fe4000f8e00ff */
[----:B------:R-:W-:Y:S02]  /*19440*/  IMAD.MOV.U32 R8, RZ, RZ, 0x70 ;  /* 0x00000070ff087424 */ /* 0x000fe400078e00ff */
[----:B------:R-:W-:-:S07]  /*19450*/  IMAD.MOV.U32 R13, RZ, RZ, RZ ;  /* 0x000000ffff0d7224 */ /* 0x000fce00078e00ff */
[----:B------:R-:W-:-:S07]  /*19460*/  LEPC R20, `(.L_x_16034) ;  /* 0x000000001014794e */ /* 0x000fce0000000000 */
[----:B---3--:R-:W-:Y:S05]  /*19470*/  CALL.ABS.NOINC R2 ;  /* 0x0000000002007343 */ /* 0x008fea0003c00000 */
.L_x_16034:
[----:B------:R-:W-:Y:S05]  /*19480*/  BSYNC B6 ;  /* 0x0000000000067941 */ /* 0x000fea0003800000 */
.L_x_16033:
        /* <DEDUP_REMOVED lines=19> */
[----:B0-----:R-:W-:Y:S02]  /*195c0*/  IMAD.SHL.U32 R15, R13, 0x20, RZ ;  /* 0x000000200d0f7824 */ /* 0x001fe400078e00ff */
[----:B------:R-:W-:Y:S01]  /*195d0*/  IMAD.MOV.U32 R5, RZ, RZ, 0xa0 ;  /* 0x000000a0ff057424 */ /* 0x000fe200078e00ff */
[----:B------:R-:W-:-:S03]  /*195e0*/  SHF.R.U32.HI R6, RZ, 0x2, R4 ;  /* 0x00000002ff067819 */ /* 0x000fc60000011604 */
[----:B----4-:R-:W-:Y:S01]  /*195f0*/  IMAD R5, R20, R5, -0xa0 ;  /* 0xffffff6014057424 */ /* 0x010fe200078e0205 */
[----:B------:R-:W-:-:S03]  /*19600*/  LOP3.LUT R15, R6, 0x60, R15, 0xf8, !PT ;  /* 0x00000060060f7812 */ /* 0x000fc600078ef80f */
[----:B------:R-:W-:Y:S01]  /*19610*/  IMAD.IADD R0, R0, 0x1, R5 ;  /* 0x0000000100007824 */ /* 0x000fe200078e0205 */
[----:B------:R-:W-:-:S03]  /*19620*/  LOP3.LUT R15, R15, 0x80, RZ, 0xfc, !PT ;  /* 0x000000800f0f7812 */ /* 0x000fc600078efcff */
[C-C-:B---3--:R-:W-:Y:S01]  /*19630*/  IMAD.IADD R8, R0.reuse, 0x1, R21.reuse ;  /* 0x0000000100087824 */ /* 0x148fe200078e0215 */
[----:B------:R-:W-:Y:S02]  /*19640*/  IADD3 R5, R15, R5, RZ ;  /* 0x000000050f057210 */ /* 0x000fe40007ffe0ff */
[----:B------:R-:W-:Y:S01]  /*19650*/  ISETP.GE.AND P1, PT, R0, R26, PT ;  /* 0x0000001a0000720c */ /* 0x000fe20003f26270 */
        /* <DEDUP_REMOVED lines=29> */
[----:B------:R-:W-:Y:S02]  /*19830*/  IMAD R8, R12, R2, R8 ;  /* 0x000000020c087224 */ /* 0x000fe400078e0208 */
[----:B------:R-:W-:-:S04]  /*19840*/  IMAD.MOV R2, RZ, RZ, -R0 ;  /* 0x000000ffff027224 */ /* 0x000fc800078e0a00 */
        /* <DEDUP_REMOVED lines=11> */
[----:B------:R-:W-:Y:S02]  /*19900*/  ISETP.GT.U32.AND P2, PT, R15, 0x9f, PT ;  /* 0x0000009f0f00780c */ /* 0x000fe40003f44070 */
[----:B------:R-:W-:Y:S02]  /*19910*/  CS2R R6, SRZ ;  /* 0x0000000000067805 */ /* 0x000fe4000001ff00 */
[----:B------:R-:W-:-:S04]  /*19920*/  SHF.L.U32 R13, R13, 0x4, RZ ;  /* 0x000000040d0d7819 */ /* 0x000fc800000006ff */
[----:B------:R-:W-:Y:S01]  /*19930*/  LOP3.LUT R13, R13, 0x30, RZ, 0xc0, !PT ;  /* 0x000000300d0d7812 */ /* 0x000fe200078ec0ff */
        /* <DEDUP_REMOVED lines=15> */
.L_x_16157:
[----:B-1----:R-:W-:Y:S01]  /*19a30*/  VIADD R5, R20, 0xffffffff ;  /* 0xffffffff14057836 */ /* 0x002fe20000000000 */
[----:B------:R-:W-:Y:S06]  /*19a40*/  @!P0 BRA `(.L_x_16036) ;  /* 0x0000000000048947 */ /* 0x000fec0003800000 */
[----:B------:R-:W-:Y:S01]  /*19a50*/  BPT.TRAP 0x1 ;  /* 0x000000040000795c */ /* 0x000fe20000300000 */
.L_x_16036:
        /* <DEDUP_REMOVED lines=10> */
.L_x_16158:
[----:B------:R-:W-:Y:S05]  /*19b00*/  BSYNC B0 ;  /* 0x0000000000007941 */ /* 0x000fea0003800000 */
.L_x_16037:
        /* <DEDUP_REMOVED lines=31> */
[----:B------:R-:W-:-:S04]  /*19d00*/  IMAD.WIDE.U32 R2, R6, UR6, R2 ;  /* 0x0000000606027c25 */ /* 0x000fc8000f8e0002 */
[----:B------:R-:W-:Y:S01]  /*19d10*/  IMAD R0, R6, UR7, R0 ;  /* 0x0000000706007c24 */ /* 0x000fe2000f8e0200 */
[----:B------:R0:W-:Y:S01]  /*19d20*/  STL [R1+0x4], R11 ;  /* 0x0000040b01007387 */ /* 0x0001e20000100800 */
[----:B------:R-:W-:Y:S01]  /*19d30*/  IMAD.MOV.U32 R10, RZ, RZ, R2 ;  /* 0x000000ffff0a7224 */ /* 0x000fe200078e0002 */
[----:B------:R-:W-:Y:S01]  /*19d40*/  LOP3.LUT R19, R19, 0x7f, RZ, 0xc0, !PT ;  /* 0x0000007f13137812 */ /* 0x000fe200078ec0ff */
[----:B------:R-:W-:Y:S01]  /*19d50*/  ULDC.64 UR6, c[0x0][0x318] ;  /* 0x0000c60000067ab9 */ /* 0x000fe20000000a00 */
[----:B0-----:R-:W-:Y:S01]  /*19d60*/  IADD3 R11, R3, R0, RZ ;  /* 0x00000000030b7210 */ /* 0x001fe20007ffe0ff */
        /* <DEDUP_REMOVED lines=38> */
[----:B------:R1:W-:Y:S02]  /*19fd0*/  LDGSTS.E.BYPASS.LTC128B.128 [R3+0x7000], desc[UR40][R10.64], !P1 ;  /* 0x070000000a037fae */ /* 0x0003e4000c901d68 */
[----:B-1----:R-:W-:-:S04]  /*19fe0*/  IADD3 R10, P1, R15, R0, RZ ;  /* 0x000000000f0a7210 */ /* 0x002fc80007f3e0ff */
[----:B---3--:R-:W-:Y:S02]  /*19ff0*/  IADD3.X R11, RZ, R2, RZ, P1, !PT ;  /* 0x00000002ff0b7210 */ /* 0x008fe40000ffe4ff */
        /* <DEDUP_REMOVED lines=10> */
.L_x_16170:
        /* <DEDUP_REMOVED lines=12> */
.L_x_16040:
        /* <DEDUP_REMOVED lines=11> */
.L_x_16041:
[----:B------:R3:W-:Y:S01]  /*1a210*/  SYNCS.ARRIVE.TRANS64.A1T0 RZ, [R4+URZ+0x13270], RZ ;  /* 0x013270ff04ff79a7 */ /* 0x0007e2000810003f */
[----:B------:R-:W-:Y:S05]  /*1a220*/  @!P6 BRA `(.L_x_16042) ;  /* 0x000000000004e947 */ /* 0x000fea0003800000 */
[----:B------:R-:W-:Y:S01]  /*1a230*/  BPT.TRAP 0x1 ;  /* 0x000000040000795c */ /* 0x000fe20000300000 */
.L_x_16042:
[----:B------:R-:W4:Y:S01]  /*1a240*/  LDL R0, [R1+0x44] ;  /* 0x0000440001007983 */ /* 0x000f220000100800 */
[----:B------:R-:W-:Y:S01]  /*1a250*/  BSSY B0, `(.L_x_16043) ;  /* 0x0000003000007945 */ /* 0x000fe20003800000 */
[----:B----4-:R-:W4:Y:S03]  /*1a260*/  SYNCS.PHASECHK.TRANS64.TRYWAIT P0, [R4+URZ+0x13240], R0 ;  /* 0x01324000040075a7 */ /* 0x010f26000800017f */
[----:B----4-:R-:W-:Y:S05]  /*1a270*/  @!P0 BRA `(.L_x_16044) ;  /* 0x00000058006c8947 */ /* 0x010fea0003800000 */
.L_x_16171:
[----:B------:R-:W-:Y:S05]  /*1a280*/  BSYNC B0 ;  /* 0x0000000000007941 */ /* 0x000fea0003800000 */
.L_x_16043:
        /* <DEDUP_REMOVED lines=40> */
[----:B---3--:R-:W-:Y:S02]  /*1a510*/  ISETP.GE.AND P3, PT, R10, R7, PT ;  /* 0x000000070a00720c */ /* 0x008fe40003f66270 */
[----:B--2---:R-:W-:-:S05]  /*1a520*/  @P5 IADD3.X R5, RZ, R5, RZ, P0, !PT ;  /* 0x00000005ff055210 */ /* 0x004fca00007fe4ff */
[----:B------:R-:W-:Y:S02]  /*1a530*/  @P5 IMAD.MOV.U32 R7, RZ, RZ, R5 ;  /* 0x000000ffff075224 */ /* 0x000fe400078e0005 */
[----:B------:R-:W-:Y:S04]  /*1a540*/  SHFL.IDX PT, R5, R2, 0x1, 0x1c1f ;  /* 0x003c1f0002057f89 */ /* 0x000fe800000e0000 */
[----:B------:R2:W-:Y:S04]  /*1a550*/  @P5 LDGSTS.E.BYPASS.LTC128B.128 [R3+0xe000], desc[UR40][R6.64], !P3 ;  /* 0x0e00000006035fae */ /* 0x0005e8000d901d68 */
[----:B--2---:R-:W2:Y:S02]  /*1a560*/  SHFL.IDX PT, R6, R0, 0x1, 0x1c1f ;  /* 0x003c1f0000067f89 */ /* 0x004ea400000e0000 */
[----:B--2---:R-:W-:-:S05]  /*1a570*/  @P4 IADD3 R6, P0, R10, R6, RZ ;  /* 0x000000060a064210 */ /* 0x004fca0007f1e0ff */
[----:B------:R-:W-:-:S04]  /*1a580*/  @P4 IMAD.X R5, RZ, RZ, R5, P0 ;  /* 0x000000ffff054224 */ /* 0x000fc800000e0605 */
[----:B------:R-:W-:Y:S02]  /*1a590*/  @P4 IMAD.MOV.U32 R7, RZ, RZ, R5 ;  /* 0x000000ffff074224 */ /* 0x000fe400078e0005 */
        /* <DEDUP_REMOVED lines=11> */
[----:B--2---:R-:W-:Y:S01]  /*1a650*/  @P2 IMAD.MOV.U32 R6, RZ, RZ, R0 ;  /* 0x000000ffff062224 */ /* 0x004fe200078e0000 */
[----:B------:R-:W-:Y:S01]  /*1a660*/  @P2 MOV R7, R2 ;  /* 0x0000000200072202 */ /* 0x000fe20000000f00 */
[----:B------:R2:W3:Y:S04]  /*1a670*/  SHFL.IDX PT, R0, R8, RZ, 0x1c1f ;  /* 0x001c1fff08007589 */ /* 0x0004e800000e0000 */
[----:B------:R4:W-:Y:S04]  /*1a680*/  @P2 LDGSTS.E.BYPASS.LTC128B.128 [R3+0xf800], desc[UR40][R6.64], !P3 ;  /* 0x0f80000006032fae */ /* 0x0009e8000d901d68 */
[----:B----4-:R2:W4:Y:S02]  /*1a690*/  SHFL.IDX PT, R6, R9, RZ, 0x1c1f ;  /* 0x001c1fff09067589 */ /* 0x01052400000e0000 */
.L_x_16183:
[----:B------:R-:W5:Y:S01]  /*1a6a0*/  LDL R2, [R1+0x24] ;  /* 0x0000240001027983 */ /* 0x000f620000100800 */
[----:B------:R-:W-:Y:S01]  /*1a6b0*/  BSSY B0, `(.L_x_16046) ;  /* 0x000000e000007945 */ /* 0x000fe20003800000 */
[----:B-----5:R-:W-:-:S13]  /*1a6c0*/  LOP3.LUT P0, RZ, R2, 0x8, RZ, 0xc0, !PT ;  /* 0x0000000802ff7812 */ /* 0x020fda000780c0ff */
[----:B------:R-:W-:Y:S05]  /*1a6d0*/  @!P0 BRA `(.L_x_16047) ;  /* 0x00000000002c8947 */ /* 0x000fea0003800000 */
[----:B------:R-:W5:Y:S01]  /*1a6e0*/  S2R R2, SR_TID.X ;  /* 0x0000000000027919 */ /* 0x000f620000002100 */
[----:B------:R-:W0:Y:S01]  /*1a6f0*/  LDC R5, c[0x0][0x2f4] ;  /* 0x0000bd00ff057b82 */ /* 0x000e220000000800 */
[----:B-----5:R-:W-:-:S05]  /*1a700*/  IMAD.SHL.U32 R2, R2, 0x10, RZ ;  /* 0x0000001002027824 */ /* 0x020fca00078e00ff */
        /* <DEDUP_REMOVED lines=8> */
.L_x_16047:
[----:B------:R-:W-:Y:S05]  /*1a790*/  BSYNC B0 ;  /* 0x0000000000007941 */ /* 0x000fea0003800000 */
.L_x_16046:
[----:B------:R-:W-:Y:S01]  /*1a7a0*/  NOP ;  /* 0x0000000000007918 */ /* 0x000fe20000000000 */
[----:B------:R-:W-:-:S13]  /*1a7b0*/  PLOP3.LUT P0, PT, PT, PT, PT, 0x80, 0x0 ;  /* 0x000000000000781c */ /* 0x000fda0003f0f070 */
.L_x_16048:
        /* <DEDUP_REMOVED lines=11> */
.L_x_16049:
        /* <DEDUP_REMOVED lines=14> */
[----:B-1----:R-:W-:-:S03]  /*1a950*/  SEL R26, R3, RZ, !P0 ;  /* 0x000000ff031a7207 */ /* 0x002fc60004000000 */
        /* <DEDUP_REMOVED lines=14> */
[----:B----4-:R-:W-:Y:S02]  /*1aa40*/  IMAD.U32 R6, RZ, RZ, UR6 ;  /* 0x00000006ff067e24 */ /* 0x010fe4000f8e00ff */
[----:B------:R-:W-:-:S02]  /*1aa50*/  IMAD.U32 R10, RZ, RZ, UR8 ;  /* 0x00000008ff0a7e24 */ /* 0x000fc4000f8e00ff */
[----:B------:R-:W-:Y:S02]  /*1aa60*/  IMAD.U32 R11, RZ, RZ, UR9 ;  /* 0x00000009ff0b7e24 */ /* 0x000fe4000f8e00ff */
[----:B--2---:R-:W-:Y:S02]  /*1aa70*/  IMAD.MOV.U32 R8, RZ, RZ, 0x70 ;  /* 0x00000070ff087424 */ /* 0x004fe400078e00ff */
[----:B------:R-:W-:Y:S02]  /*1aa80*/  IMAD.MOV.U32 R12, RZ, RZ, 0x1 ;  /* 0x00000001ff0c7424 */ /* 0x000fe400078e00ff */
[----:B------:R-:W-:-:S07]  /*1aa90*/  IMAD.MOV.U32 R13, RZ, RZ, RZ ;  /* 0x000000ffff0d7224 */ /* 0x000fce00078e00ff */
[----:B------:R-:W-:-:S07]  /*1aaa0*/  LEPC R20, `(.L_x_16051) ;  /* 0x000000001014794e */ /* 0x000fce0000000000 */
[----:B0-----:R-:W-:Y:S05]  /*1aab0*/  CALL.ABS.NOINC R2 ;  /* 0x0000000002007343 */ /* 0x001fea0003c00000 */
.L_x_16051:
[----:B------:R-:W-:Y:S05]  /*1aac0*/  BSYNC B6 ;  /* 0x0000000000067941 */ /* 0x000fea0003800000 */
.L_x_16050:
        /* <DEDUP_REMOVED lines=21> */
[C---:B---3--:R-:W-:Y:S02]  /*1ac20*/  LOP3.LUT R21, R20.reuse, 0x7f, RZ, 0xc0, !PT ;  /* 0x0000007f14157812 */ /* 0x048fe400078ec0ff */
[----:B------:R-:W-:Y:S02]  /*1ac30*/  SHF.L.U32 R20, R20, 0x5, RZ ;  /* 0x0000000514147819 */ /* 0x000fe400000006ff */
        /* <DEDUP_REMOVED lines=19> */
[----:B------:R-:W-:-:S04]  /*1ad70*/  IADD3 R4, P0, R4, UR8, RZ ;  /* 0x0000000804047c10 */ /* 0x000fc8000ff1e0ff */
[----:B------:R-:W-:Y:S01]  /*1ad80*/  IADD3.X R0, R5, UR9, R0, P0, !PT ;  /* 0x0000000905007c10 */ /* 0x000fe200087fe400 */
[----:B------:R-:W-:Y:S01]  /*1ad90*/  VIADD R5, R6, 0x80 ;  /* 0x0000008006057836 */ /* 0x000fe20000000000 */
[----:B------:R-:W1:Y:S03]  /*1ada0*/  S2R R21, SR_TID.X ;  /* 0x0000000000157919 */ /* 0x000e660000002100 */
        /* <DEDUP_REMOVED lines=11> */
[----:B-1----:R-:W-:-:S03]  /*1ae60*/  IMAD.SHL.U32 R18, R21, 0x10, RZ ;  /* 0x0000001015127824 */ /* 0x002fc600078e00ff */
[----:B------:R-:W-:Y:S01]  /*1ae70*/  IADD3 R3, R3, R7, RZ ;  /* 0x0000000703037210 */ /* 0x000fe20007ffe0ff */
[----:B------:R-:W-:Y:S01]  /*1ae80*/  IMAD R6, R6, UR6, RZ ;  /* 0x0000000606067c24 */ /* 0x000fe2000f8e02ff */
[----:B------:R-:W-:Y:S01]  /*1ae90*/  LOP3.LUT R18, R18, 0x30, RZ, 0xc0, !PT ;  /* 0x0000003012127812 */ /* 0x000fe200078ec0ff */
[----:B------:R-:W-:-:S03]  /*1aea0*/  IMAD.WIDE.U32 R2, R5, UR6, R2 ;  /* 0x0000000605027c25 */ /* 0x000fc6000f8e0002 */
[----:B------:R-:W-:Y:S01]  /*1aeb0*/  ISETP.GE.AND P0, PT, R18, UR4, PT ;  /* 0x0000000412007c0c */ /* 0x000fe2000bf06270 */
[----:B------:R-:W-:Y:S01]  /*1aec0*/  IMAD R6, R5, UR7, R6 ;  /* 0x0000000705067c24 */ /* 0x000fe2000f8e0206 */
[----:B------:R-:W-:Y:S01]  /*1aed0*/  IADD3 R5, P1, R2, UR8, RZ ;  /* 0x0000000802057c10 */ /* 0x000fe2000ff3e0ff */
        /* <DEDUP_REMOVED lines=37> */
[----:B------:R-:W-:Y:S02]  /*1b130*/  ISETP.GE.AND P1, PT, R4, R2, PT ;  /* 0x000000020400720c */ /* 0x000fe40003f26270 */
[----:B------:R-:W-:-:S04]  /*1b140*/  IADD3 R4, R25, 0x60, RZ ;  /* 0x0000006019047810 */ /* 0x000fc80007ffe0ff */
        /* <DEDUP_REMOVED lines=13> */
.L_x_16196:
        /* <DEDUP_REMOVED lines=10> */
.L_x_16053:
        /* <DEDUP_REMOVED lines=10> */
[----:B------:R-:W-:-:S04]  /*1b360*/  LOP3.LUT R0, R0, 0xfffffffe, RZ, 0xc0, !PT ;  /* 0xfffffffe00007812 */ /* 0x000fc800078ec0ff */
[----:B------:R-:W-:-:S04]  /*1b370*/  IADD3 R0, R2, -R0, RZ ;  /* 0x8000000002007210 */ /* 0x000fc80007ffe0ff */
[----:B------:R-:W-:Y:S01]  /*1b380*/  SHF.L.U32 R0, R0, 0x1f, RZ ;  /* 0x0000001f00007819 */ /* 0x000fe200000006ff */
[----:B------:R-:W-:Y:S01]  /*1b390*/  NOP ;  /* 0x0000000000007918 */ /* 0x000fe20000000000 */
[----:B------:R1:W-:Y:S01]  /*1b3a0*/  SYNCS.ARRIVE.TRANS64.A1T0 RZ, [R17+URZ+0x13200], RZ ;  /* 0x013200ff11ff79a7 */ /* 0x0003e2000810003f */
[----:B------:R-:W-:Y:S01]  /*1b3b0*/  BSSY B0, `(.L_x_16054) ;  /* 0x0000003000007945 */ /* 0x000fe20003800000 */
[----:B------:R-:W2:Y:S03]  /*1b3c0*/  SYNCS.PHASECHK.TRANS64.TRYWAIT P0, [R17+URZ+0x13220], R0 ;  /* 0x01322000110075a7 */ /* 0x000ea6000800017f */
[----:B-12---:R-:W-:Y:S05]  /*1b3d0*/  @!P0 BRA `(.L_x_16055) ;  /* 0x0000005400888947 */ /* 0x006fea0003800000 */
.L_x_16197:
[----:B------:R-:W-:Y:S05]  /*1b3e0*/  BSYNC B0 ;  /* 0x0000000000007941 */ /* 0x000fea0003800000 */
.L_x_16054:
        /* <DEDUP_REMOVED lines=8> */
.L_x_16076:
        /* <DEDUP_REMOVED lines=37> */
[----:B------:R-:W-:-:S05]  /*1b6c0*/  IADD3 R8, -R2, RZ, RZ ;  /* 0x000000ff02087210 */ /* 0x000fca0007ffe1ff */
[----:B------:R-:W-:Y:S01]  /*1b6d0*/  IMAD R8, R0, R8, R6 ;  /* 0x0000000800087224 */ /* 0x000fe200078e0206 */
[----:B-1----:R-:W-:-:S05]  /*1b6e0*/  @P0 SHF.R.U32.HI R5, RZ, R4, R7 ;  /* 0x00000004ff050219 */ /* 0x002fca0000011607 */
        /* <DEDUP_REMOVED lines=20> */
[----:B------:R-:W-:Y:S02]  /*1b830*/  ISETP.NE.AND P0, PT, R3, 0x2, PT ;  /* 0x000000020300780c */ /* 0x000fe40003f05270 */
[----:B------:R-:W-:Y:S02]  /*1b840*/  ISETP.GT.AND P1, PT, R2, R14, PT ;  /* 0x0000000e0200720c */ /* 0x000fe40003f24270 */
[----:B------:R-:W-:-:S02]  /*1b850*/  SEL R2, RZ, 0x1, P0 ;  /* 0x00000001ff027807 */ /* 0x000fc40000000000 */
[----:B------:R-:W-:Y:S02]  /*1b860*/  IADD3 R13, R13, -0x1, RZ ;  /* 0xffffffff0d0d7810 */ /* 0x000fe40007ffe0ff */
[----:B------:R-:W-:Y:S02]  /*1b870*/  LOP3.LUT R2, R21, R2, RZ, 0x3c, !PT ;  /* 0x0000000215027212 */ /* 0x000fe400078e3cff */
[----:B------:R-:W-:Y:S01]  /*1b880*/  SEL R3, R3, RZ, P0 ;  /* 0x000000ff03037207 */ /* 0x000fe20000000000 */
        /* <DEDUP_REMOVED lines=8> */
.L_x_16057:
[----:B------:R-:W-:Y:S01]  /*1b910*/  IMAD R6, R3, 0x8, R17 ;  /* 0x0000000803067824 */ /* 0x000fe200078e0211 */
[----:B0-----:R-:W-:Y:S01]  /*1b920*/  SHF.L.U32 R2, R2, 0x1f, RZ ;  /* 0x0000001f02027819 */ /* 0x001fe200000006ff */
[----:B------:R-:W-:Y:S01]  /*1b930*/  BSSY B0, `(.L_x_16058) ;  /* 0x0000005000007945 */ /* 0x000fe20003800000 */
[----:B------:R-:W-:Y:S02]  /*1b940*/  SHF.R.S32.HI R25, RZ, 0x1f, R8 ;  /* 0x0000001fff197819 */ /* 0x000fe40000011408 */
[----:B------:R-:W0:Y:S01]  /*1b950*/  SYNCS.PHASECHK.TRANS64.TRYWAIT P0, [R6+URZ+0x13280], R2 ;  /* 0x01328002060075a7 */ /* 0x000e22000800017f */
[----:B------:R1:W-:Y:S02]  /*1b960*/  STL [R1+0x4], R2 ;  /* 0x0000040201007387 */ /* 0x0003e40000100800 */
[----:B01----:R-:W-:Y:S05]  /*1b970*/  @!P0 BRA `(.L_x_16059) ;  /* 0x0000005000348947 */ /* 0x003fea0003800000 */
.L_x_16198:
[----:B------:R-:W-:Y:S05]  /*1b980*/  BSYNC B0 ;  /* 0x0000000000007941 */ /* 0x000fea0003800000 */
.L_x_16058:
        /* <DEDUP_REMOVED lines=45> */
[----:B0-----:R-:W-:-:S03]  /*1bc60*/  SHF.L.U32 R11, R3, 0x4, RZ ;  /* 0x00000004030b7819 */ /* 0x001fc600000006ff */
[----:B------:R-:W0:Y:S01]  /*1bc70*/  SHFL.IDX PT, R3, R5, RZ, 0x1c1f ;  /* 0x001c1fff05037589 */ /* 0x000e2200000e0000 */
        /* <DEDUP_REMOVED lines=20> */
.L_x_16210:
        /* <DEDUP_REMOVED lines=11> */
.L_x_16061:
        /* <DEDUP_REMOVED lines=11> */
.L_x_16062:
[----:B------:R1:W-:Y:S01]  /*1bf20*/  SYNCS.ARRIVE.TRANS64.A1T0 RZ, [R6+URZ+0x13270], RZ ;  /* 0x013270ff06ff79a7 */ /* 0x0003e2000810003f */
[----:B------:R-:W-:Y:S05]  /*1bf30*/  @!P3 BRA `(.L_x_16063) ;  /* 0x000000000004b947 */ /* 0x000fea0003800000 */
[----:B------:R-:W-:Y:S01]  /*1bf40*/  BPT.TRAP 0x1 ;  /* 0x000000040000795c */ /* 0x000fe20000300000 */
.L_x_16063:
[----:B------:R-:W2:Y:S01]  /*1bf50*/  LDL R2, [R1+0x4] ;  /* 0x0000040001027983 */ /* 0x000ea20000100800 */
[----:B------:R-:W-:Y:S01]  /*1bf60*/  BSSY B0, `(.L_x_16064) ;  /* 0x0000003000007945 */ /* 0x000fe20003800000 */
[----:B--2---:R-:W2:Y:S03]  /*1bf70*/  SYNCS.PHASECHK.TRANS64.TRYWAIT P0, [R6+URZ+0x13240], R2 ;  /* 0x01324002060075a7 */ /* 0x004ea6000800017f */
[----:B--2---:R-:W-:Y:S05]  /*1bf80*/  @!P0 BRA `(.L_x_16065) ;  /* 0x0000005000648947 */ /* 0x004fea0003800000 */
.L_x_16211:
[----:B------:R-:W-:Y:S05]  /*1bf90*/  BSYNC B0 ;  /* 0x0000000000007941 */ /* 0x000fea0003800000 */
.L_x_16064:
[----:B------:R-:W3:Y:S01]  /*1bfa0*/  LDL.LU R5, [R1] ;  /* 0x0000000001057983 */ /* 0x000ee20000300800 */
[----:B------:R-:W-:Y:S01]  /*1bfb0*/  ULDC.64 UR4, c[0x0][0x300] ;  /* 0x0000c00000047ab9 */ /* 0x000fe20000000a00 */
[----:B------:R-:W-:Y:S01]  /*1bfc0*/  ULDC.64 UR6, c[0x0][0x310] ;  /* 0x0000c40000067ab9 */ /* 0x000fe20000000a00 */
[----:B------:R-:W-:Y:S01]  /*1bfd0*/  IMAD R4, R25, UR4, RZ ;  /* 0x0000000419047c24 */ /* 0x000fe2000f8e02ff */
[----:B------:R-:W4:Y:S01]  /*1bfe0*/  S2R R11, SR_TID.X ;  /* 0x00000000000b7919 */ /* 0x000f220000002100 */
[----:B--2---:R-:W-:-:S04]  /*1bff0*/  IMAD.WIDE.U32 R2, R8, UR4, RZ ;  /* 0x0000000408027c25 */ /* 0x004fc8000f8e00ff */
[----:B------:R-:W-:Y:S02]  /*1c000*/  IMAD R4, R8, UR5, R4 ;  /* 0x0000000508047c24 */ /* 0x000fe4000f8e0204 */
[----:B------:R-:W-:-:S03]  /*1c010*/  IMAD R8, R26, UR4, RZ ;  /* 0x000000041a087c24 */ /* 0x000fc6000f8e02ff */
[----:B------:R-:W-:Y:S01]  /*1c020*/  IADD3 R3, R3, R4, RZ ;  /* 0x0000000403037210 */ /* 0x000fe20007ffe0ff */
[----:B------:R-:W-:Y:S02]  /*1c030*/  IMAD R8, R0, UR5, R8 ;  /* 0x0000000500087c24 */ /* 0x000fe4000f8e0208 */
[----:B------:R-:W-:-:S04]  /*1c040*/  IMAD.WIDE.U32 R2, R10, UR6, R2 ;  /* 0x000000060a027c25 */ /* 0x000fc8000f8e0002 */
[----:B----4-:R-:W-:Y:S02]  /*1c050*/  IMAD.SHL.U32 R18, R11, 0x10, RZ ;  /* 0x000000100b127824 */ /* 0x010fe400078e00ff */
[----:B------:R-:W2:Y:S03]  /*1c060*/  LDC R11, c[0x0][0x2f4] ;  /* 0x0000bd00ff0b7b82 */ /* 0x000ea60000000800 */
[----:B------:R-:W-:-:S04]  /*1c070*/  LOP3.LUT R18, R18, 0x30, RZ, 0xc0, !PT ;  /* 0x0000003012127812 */ /* 0x000fc800078ec0ff */
[----:B--2---:R-:W-:Y:S01]  /*1c080*/  ISETP.GE.AND P2, PT, R18, R11, PT ;  /* 0x0000000b1200720c */ /* 0x004fe20003f46270 */
[----:B---3--:R-:W-:-:S04]  /*1c090*/  IMAD R4, R5, UR6, RZ ;  /* 0x0000000605047c24 */ /* 0x008fc8000f8e02ff */
        /* <DEDUP_REMOVED lines=34> */
[----:B--2---:R-:W-:-:S04]  /*1c2c0*/  IADD3 R2, P0, R18, R2, RZ ;  /* 0x0000000212027210 */ /* 0x004fc80007f1e0ff */
[----:B---3--:R-:W-:-:S05]  /*1c2d0*/  IADD3.X R3, RZ, R3, RZ, P0, !PT ;  /* 0x00000003ff037210 */ /* 0x008fca00007fe4ff */
[----:B------:R2:W-:Y:S04]  /*1c2e0*/  LDGSTS.E.BYPASS.LTC128B.128 [R7+0xf000], desc[UR40][R2.64], !P2 ;  /* 0x0f00000002077fae */ /* 0x0005e8000d101d68 */
[----:B--2---:R-:W2:Y:S02]  /*1c2f0*/  SHFL.IDX PT, R2, R0, 0x3, 0x1c1f ;  /* 0x007c1f0000027f89 */ /* 0x004ea400000e0000 */
[----:B--2---:R-:W-:-:S05]  /*1c300*/  IADD3 R2, P0, R18, R2, RZ ;  /* 0x0000000212027210 */ /* 0x004fca0007f1e0ff */
[----:B------:R-:W-:-:S05]  /*1c310*/  IMAD.X R3, RZ, RZ, R8, P0 ;  /* 0x000000ffff037224 */ /* 0x000fca00000e0608 */
[----:B------:R2:W-:Y:S04]  /*1c320*/  LDGSTS.E.BYPASS.LTC128B.128 [R7+0xf800], desc[UR40][R2.64], !P2 ;  /* 0x0f80000002077fae */ /* 0x0005e8000d101d68 */
[----:B--2---:R2:W3:Y:S02]  /*1c330*/  SHFL.IDX PT, R2, R5, RZ, 0x1c1f ;  /* 0x001c1fff05027589 */ /* 0x0044e400000e0000 */
.L_x_16223:
        /* <DEDUP_REMOVED lines=8> */
.L_x_16067:
        /* <DEDUP_REMOVED lines=11> */
.L_x_16068:
[----:B------:R-:W4:Y:S01]  /*1c470*/  LDL R0, [R1+0x58] ;  /* 0x0000580001007983 */ /* 0x000f220000100800 */
[----:B------:R0:W-:Y:S01]  /*1c480*/  SYNCS.ARRIVE.TRANS64.A1T0 RZ, [R6+URZ+0x13230], RZ ;  /* 0x013230ff06ff79a7 */ /* 0x0001e2000810003f */
[----:B----4-:R-:W-:-:S13]  /*1c490*/  ISETP.NE.AND P0, PT, R0, 0x3, PT ;  /* 0x000000030000780c */ /* 0x010fda0003f05270 */
[----:B0-----:R-:W-:Y:S05]  /*1c4a0*/  @!P0 BRA `(.L_x_16069) ;  /* 0x0000000000048947 */ /* 0x001fea0003800000 */
[----:B------:R-:W-:Y:S01]  /*1c4b0*/  BPT.TRAP 0x1 ;  /* 0x000000040000795c */ /* 0x000fe20000300000 */
.L_x_16069:
[----:B------:R-:W-:Y:S01]  /*1c4c0*/  LOP3.LUT R0, R21, 0x1, RZ, 0x3c, !PT ;  /* 0x0000000115007812 */ /* 0x000fe200078e3cff */
[----:B---3--:R-:W-:Y:S01]  /*1c4d0*/  IMAD R2, R20, 0x8, R17 ;  /* 0x0000000814027824 */ /* 0x008fe200078e0211 */
[----:B------:R-:W-:Y:S02]  /*1c4e0*/  BSSY B0, `(.L_x_16070) ;  /* 0x0000004000007945 */ /* 0x000fe40003800000 */
[----:B------:R-:W-:-:S04]  /*1c4f0*/  SHF.L.U32 R0, R0, 0x1f, RZ ;  /* 0x0000001f00007819 */ /* 0x000fc800000006ff */
[----:B------:R-:W0:Y:S02]  /*1c500*/  SYNCS.PHASECHK.TRANS64.TRYWAIT P2, [R2+URZ+0x13270], R0 ;  /* 0x01327000020075a7 */ /* 0x000e24000804017f */
[----:B0-----:R-:W-:Y:S05]  /*1c510*/  @!P2 BRA `(.L_x_16071) ;  /* 0x000000500074a947 */ /* 0x001fea0003800000 */
.L_x_16224:
[----:B------:R-:W-:Y:S05]  /*1c520*/  BSYNC B0 ;  /* 0x0000000000007941 */ /* 0x000fea0003800000 */
.L_x_16070:
[----:B------:R-:W3:Y:S02]  /*1c530*/  LDL R3, [R1+0x74] ;  /* 0x0000740001037983 */ /* 0x000ee40000100800 */
[----:B---3--:R-:W-:-:S13]  /*1c540*/  ISETP.NE.AND P2, PT, R3, 0x3, PT ;  /* 0x000000030300780c */ /* 0x008fda0003f45270 */
[----:B------:R-:W-:Y:S05]  /*1c550*/  @!P2 BRA `(.L_x_16072) ;  /* 0x000000000004a947 */ /* 0x000fea0003800000 */
[----:B------:R-:W-:Y:S01]  /*1c560*/  BPT.TRAP 0x1 ;  /* 0x000000040000795c */ /* 0x000fe20000300000 */
.L_x_16072:
[----:B------:R-:W-:Y:S01]  /*1c570*/  SHF.L.U32 R3, R21, 0x1f, RZ ;  /* 0x0000001f15037819 */ /* 0x000fe200000006ff */
[----:B0-----:R-:W-:-:S03]  /*1c580*/  IMAD R0, R20, 0x2800, RZ ;  /* 0x0000280014007824 */ /* 0x001fc600078e02ff */
[----:B------:R-:W0:Y:S02]  /*1c590*/  SYNCS.PHASECHK.TRANS64.TRYWAIT P2, [R2+URZ+0x13260], R3 ;  /* 0x01326003020075a7 */ /* 0x000e24000804017f */
[----:B0-----:R-:W-:Y:S05]  /*1c5a0*/  @!P2 BRA `(.L_x_16073) ;  /* 0x000000500064a947 */ /* 0x001fea0003800000 */
.L_x_16225:
        /* <DEDUP_REMOVED lines=48> */
[----:B------:R-:W-:Y:S02]  /*1c8b0*/  LOP3.LUT R0, R0, R23, RZ, 0xfc, !PT ;  /* 0x0000001700007212 */ /* 0x000fe400078efcff */
[----:B------:R-:W-:-:S03]  /*1c8c0*/  IADD3 R3, R17, R3, RZ ;  /* 0x0000000311037210 */ /* 0x000fc60007ffe0ff */
[----:B------:R-:W-:Y:S02]  /*1c8d0*/  IMAD.IADD R0, R22, 0x1, R0 ;  /* 0x0000000116007824 */ /* 0x000fe400078e0200 */
        /* <DEDUP_REMOVED lines=14> */
.L_x_16074:
[----:B-1----:R1:W-:Y:S01]  /*1c9c0*/  SYNCS.ARRIVE.TRANS64.A1T0 RZ, [R2+URZ+0x13250], RZ ;  /* 0x013250ff02ff79a7 */ /* 0x0023e2000810003f */
[----:B------:R-:W-:Y:S06]  /*1c9d0*/  BAR.SYNC.DEFER_BLOCKING 0x2, 0x80 ;  /* 0x0082000000007b1d */ /* 0x000fec0000010000 */
[----:B------:R-:W-:Y:S05]  /*1c9e0*/  @!P0 BRA `(.L_x_16075) ;  /* 0x0000000000048947 */ /* 0x000fea0003800000 */
[----:B------:R-:W-:Y:S01]  /*1c9f0*/  BPT.TRAP 0x1 ;  /* 0x000000040000795c */ /* 0x000fe20000300000 */
.L_x_16075:
[----:B0-----:R-:W2:Y:S01]  /*1ca00*/  LDL R0, [R1+0x34] ;  /* 0x0000340001007983 */ /* 0x001ea20000100800 */
[----:B-1----:R-:W-:-:S03]  /*1ca10*/  VIADD R2, R2, 0x13280 ;  /* 0x0001328002027836 */ /* 0x002fc60000000000 */
[----:B------:R3:W5:Y:S04]  /*1ca20*/  LDL R20, [R1+0x8] ;  /* 0x0000080001147983 */ /* 0x0007680000100800 */
[----:B------:R3:W5:Y:S01]  /*1ca30*/  LDL R21, [R1+0x18] ;  /* 0x0000180001157983 */ /* 0x0007620000100800 */
[----:B--2---:R-:W-:-:S04]  /*1ca40*/  PRMT R2, R0, 0x654, R2 ;  /* 0x0000065400027816 */ /* 0x004fc80000000002 */
[----:B------:R3:W-:Y:S01]  /*1ca50*/  SYNCS.ARRIVE.TRANS64.RED.A1T0 RZ, [R2+URZ], RZ ;  /* 0x000000ff02ff79a7 */ /* 0x0007e2000810043f */
[----:B------:R-:W-:Y:S05]  /*1ca60*/  @P1 BRA `(.L_x_16076) ;  /* 0xffffffe800801947 */ /* 0x000fea000383ffff */
.L_x_16056:
        /* <DEDUP_REMOVED lines=19> */
.L_x_16078:
[----:B------:R-:W-:Y:S05]  /*1cba0*/  BSYNC B0 ;  /* 0x0000000000007941 */ /* 0x000fea0003800000 */
.L_x_16077:
[----:B------:R-:W-:Y:S05]  /*1cbb0*/  @!P0 BRA `(.L_x_16079) ;  /* 0x0000000000048947 */ /* 0x000fea0003800000 */
[----:B------:R-:W-:Y:S01]  /*1cbc0*/  BPT.TRAP 0x1 ;  /* 0x000000040000795c */ /* 0x000fe20000300000 */
.L_x_16079:
        /* <DEDUP_REMOVED lines=8> */
.L_x_16226:
[----:B------:R-:W-:Y:S05]  /*1cc50*/  BSYNC B0 ;  /* 0x0000000000007941 */ /* 0x000fea0003800000 */
.L_x_16080:
[----:B------:R-:W2:Y:S02]  /*1cc60*/  LDL R2, [R1+0x74] ;  /* 0x0000740001027983 */ /* 0x000ea40000100800 */
[----:B--2---:R-:W-:-:S13]  /*1cc70*/  ISETP.NE.AND P1, PT, R2, 0x3, PT ;  /* 0x000000030200780c */ /* 0x004fda0003f25270 */
[----:B------:R-:W-:Y:S05]  /*1cc80*/  @!P1 BRA `(.L_x_16082) ;  /* 0x0000000000049947 */ /* 0x000fea0003800000 */
[----:B------:R-:W-:Y:S01]  /*1cc90*/  BPT.TRAP 0x1 ;  /* 0x000000040000795c */ /* 0x000fe20000300000 */
.L_x_16082:
[----:B------:R-:W1:Y:S02]  /*1cca0*/  LDL R2, [R1+0x18] ;  /* 0x0000180001027983 */ /* 0x000e640000100800 */
[----:B-1----:R-:W-:-:S04]  /*1ccb0*/  SHF.L.U32 R3, R2, 0x1f, RZ ;  /* 0x0000001f02037819 */ /* 0x002fc800000006ff */
[----:B------:R-:W1:Y:S02]  /*1ccc0*/  SYNCS.PHASECHK.TRANS64.TRYWAIT P1, [R0+URZ+0x13260], R3 ;  /* 0x01326003000075a7 */ /* 0x000e64000802017f */
[----:B-1----:R-:W-:Y:S05]  /*1ccd0*/  @!P1 BRA `(.L_x_16083) ;  /* 0x0000004800c09947 */ /* 0x002fea0003800000 */
.L_x_16227:
        /* <DEDUP_REMOVED lines=18> */
[----:B------:R-:W-:-:S04]  /*1ce00*/  LOP3.LUT R3, R3, R23, RZ, 0xfc, !PT ;  /* 0x0000001703037212 */ /* 0x000fc800078efcff */
[----:B------:R-:W-:Y:S02]  /*1ce10*/  IADD3 R3, R22, R3, RZ ;  /* 0x0000000316037210 */ /* 0x000fe40007ffe0ff */
        /* <DEDUP_REMOVED lines=27> */
[----:B------:R-:W-:Y:S02]  /*1cfd0*/  PRMT R11, R6, 0x7531, R7 ;  /* 0x00007531060b7816 */ /* 0x000fe40000000007 */
[----:B------:R-:W-:-:S02]  /*1cfe0*/  LOP3.LUT R5, R2, R23, RZ, 0xfc, !PT ;  /* 0x0000001702057212 */ /* 0x000fc400078efcff */
[----:B------:R-:W-:Y:S01]  /*1cff0*/  IADD3 R4, R17, R4, RZ ;  /* 0x0000000411047210 */ /* 0x000fe20007ffe0ff */
[----:B------:R-:W-:Y:S02]  /*1d000*/  STSM.16.M88.4 [R3], R8 ;  /* 0x0000000803007844 */ /* 0x000fe40000000200 */
[----:B------:R-:W-:-:S03]  /*1d010*/  IMAD.IADD R22, R22, 0x1, R5 ;  /* 0x0000000116167824 */ /* 0x000fc600078e0205 */
[----:B------:R-:W0:Y:S01]  /*1d020*/  LDSM.16.MT88.4 R4, [R4+0x6000] ;  /* 0x006000000404783b */ /* 0x000e220000004200 */
[----:B---3--:R-:W-:Y:S02]  /*1d030*/  ISETP.NE.AND P1, PT, R13, 0x3, PT ;  /* 0x000000030d00780c */ /* 0x008fe40003f25270 */
        /* <DEDUP_REMOVED lines=13> */
.L_x_16084:
[----:B-1----:R1:W-:Y:S01]  /*1d110*/  SYNCS.ARRIVE.TRANS64.A1T0 RZ, [R0+URZ+0x13250], RZ ;  /* 0x013250ff00ff79a7 */ /* 0x0023e2000810003f */
[----:B------:R-:W-:Y:S06]  /*1d120*/  BAR.SYNC.DEFER_BLOCKING 0x2, 0x80 ;  /* 0x0082000000007b1d */ /* 0x000fec0000010000 */
[----:B------:R-:W-:Y:S05]  /*1d130*/  @!P0 BRA `(.L_x_16085) ;  /* 0x0000000000048947 */ /* 0x000fea0003800000 */
[----:B------:R-:W-:Y:S01]  /*1d140*/  BPT.TRAP 0x1 ;  /* 0x000000040000795c */ /* 0x000fe20000300000 */
.L_x_16085:
        /* <DEDUP_REMOVED lines=12> */
.L_x_16026:
        /* <DEDUP_REMOVED lines=13> */
.L_x_16086:
        /* <DEDUP_REMOVED lines=11> */
[----:B------:R1:W3:Y:S02]  /*1d390*/  @!P1 LDG.E R7, desc[UR40][R2.64] ;  /* 0x0000002802079981 */ /* 0x0002e4000c1e1900 */
[----:B-1----:R-:W-:-:S06]  /*1d3a0*/  @!P1 IMAD.WIDE R2, R0, 0x4, R4 ;  /* 0x0000000400029825 */ /* 0x002fcc00078e0204 */
[----:B------:R-:W4:Y:S01]  /*1d3b0*/  @!P1 LDG.E R2, desc[UR40][R2.64] ;  /* 0x0000002802029981 */ /* 0x000f22000c1e1900 */
[----:B------:R-:W-:Y:S01]  /*1d3c0*/  IMAD.MOV.U32 R25, RZ, RZ, RZ ;  /* 0x000000ffff197224 */ /* 0x000fe200078e00ff */
[----:B------:R-:W-:Y:S02]  /*1d3d0*/  MOV R5, RZ ;  /* 0x000000ff00057202 */ /* 0x000fe40000000f00 */
[C---:B------:R-:W-:Y:S01]  /*1d3e0*/  ISETP.GE.U32.AND P2, PT, R9.reuse, 0x2, PT ;  /* 0x000000020900780c */ /* 0x040fe20003f46070 */
[----:B------:R-:W-:Y:S01]  /*1d3f0*/  SHFL.IDX PT, R0, R24, RZ, 0x1f ;  /* 0x00001fff18007589 */ /* 0x000fe200000e0000 */
[C---:B------:R-:W-:Y:S02]  /*1d400*/  ISETP.GE.U32.AND P3, PT, R9.reuse, 0x4, PT ;  /* 0x000000040900780c */ /* 0x040fe40003f66070 */
[C---:B------:R-:W-:Y:S01]  /*1d410*/  ISETP.GE.U32.AND P4, PT, R9.reuse, 0x8, PT ;  /* 0x000000080900780c */ /* 0x040fe20003f86070 */
[----:B--2---:R0:W-:Y:S01]  /*1d420*/  SHFL.IDX PT, R6, R24, 0x1, 0x1f ;  /* 0x00201f0018067f89 */ /* 0x0041e200000e0000 */
[----:B------:R-:W-:Y:S01]  /*1d430*/  ISETP.GE.U32.AND P5, PT, R9, 0x10, PT ;  /* 0x000000100900780c */ /* 0x000fe20003fa6070 */
[----:B0-----:R-:W-:-:S02]  /*1d440*/  IMAD.MOV.U32 R24, RZ, RZ, RZ ;  /* 0x000000ffff187224 */ /* 0x001fc400078e00ff */
[----:B---3--:R-:W-:Y:S02]  /*1d450*/  @!P1 IMAD.MOV.U32 R25, RZ, RZ, R7 ;  /* 0x000000ffff199224 */ /* 0x008fe400078e0007 */
        /* <DEDUP_REMOVED lines=19> */
.L_x_16237:
[----:B------:R-:W-:Y:S02]  /*1d590*/  ULDC UR4, c[0x0][0xc38] ;  /* 0x00030e0000047ab9 */ /* 0x000fe40000000800 */
[----:B------:R-:W-:-:S05]  /*1d5a0*/  MOV R7, UR4 ;  /* 0x0000000400077c02 */ /* 0x000fca0008000f00 */
[----:B-1----:R-:W-:-:S04]  /*1d5b0*/  IMAD R3, R3, R7, RZ ;  /* 0x0000000703037224 */ /* 0x002fc800078e02ff */
[----:B------:R-:W-:-:S05]  /*1d5c0*/  IMAD.IADD R4, R6, 0x1, R3 ;  /* 0x0000000106047824 */ /* 0x000fca00078e0203 */
[----:B------:R-:W-:-:S13]  /*1d5d0*/  ISETP.GT.AND P6, PT, R4, R0, PT ;  /* 0x000000000400720c */ /* 0x000fda0003fc4270 */
[----:B------:R-:W-:Y:S05]  /*1d5e0*/  @P6 BRA `(.L_x_16089) ;  /* 0x0000000000a46947 */ /* 0x000fea0003800000 */
.L_x_16092:
        /* <DEDUP_REMOVED lines=35> */
.L_x_16245:
[----:B------:R-:W-:Y:S02]  /*1d820*/  ULDC UR4, c[0x0][0xc38] ;  /* 0x00030e0000047ab9 */ /* 0x000fe40000000800 */
[----:B------:R-:W-:-:S04]  /*1d830*/  IMAD.U32 R7, RZ, RZ, UR4 ;  /* 0x00000004ff077e24 */ /* 0x000fc8000f8e00ff */
[----:B-1----:R-:W-:-:S04]  /*1d840*/  IMAD R3, R3, R7, RZ ;  /* 0x0000000703037224 */ /* 0x002fc800078e02ff */
[----:B------:R-:W-:-:S05]  /*1d850*/  IMAD.IADD R4, R3, 0x1, R4 ;  /* 0x0000000103047824 */ /* 0x000fca00078e0204 */
[----:B------:R-:W-:-:S13]  /*1d860*/  ISETP.GT.AND P6, PT, R4, R0, PT ;  /* 0x000000000400720c */ /* 0x000fda0003fc4270 */
[----:B------:R-:W-:Y:S05]  /*1d870*/  @!P6 BRA `(.L_x_16092) ;  /* 0xfffffffc005ce947 */ /* 0x000fea000383ffff */
.L_x_16089:
        /* <DEDUP_REMOVED lines=10> */
.L_x_16250:
[----:B------:R-:W-:-:S13]  /*1d920*/  ISETP.NE.AND P0, PT, R3, RZ, PT ;  /* 0x000000ff0300720c */ /* 0x000fda0003f05270 */
[----:B------:R-:W-:Y:S05]  /*1d930*/  @!P0 BRA `(.L_x_16094) ;  /* 0x0000000000108947 */ /* 0x000fea0003800000 */
[----:B------:R-:W-:Y:S01]  /*1d940*/  UMOV UR4, 0xffffffff ;  /* 0xffffffff00047882 */ /* 0x000fe20000000000 */
[----:B-1----:R-:W-:Y:S02]  /*1d950*/  VIADD R6, R6, 0xffffffff ;  /* 0xffffffff06067836 */ /* 0x002fe40000000000 */
[----:B------:R-:W-:Y:S05]  /*1d960*/  BRA.DIV UR4, `(.L_x_16095) ;  /* 0x0000004a043c7947 */ /* 0x000fea000b800000 */
[----:B------:R4:W1:Y:S02]  /*1d970*/  SHFL.IDX PT, R24, R2, R6, 0x1f ;  /* 0x00001f0602187589 */ /* 0x00086400000e0000 */
.L_x_16094:
[----:B---3--:R-:W-:Y:S01]  /*1d980*/  ISETP.NE.AND P0, PT, R5, 0x1, PT ;  /* 0x000000010500780c */ /* 0x008fe20003f05270 */
[----:B-1----:R-:W-:-:S05]  /*1d990*/  IMAD R24, R24, R7, R4 ;  /* 0x0000000718187224 */ /* 0x002fca00078e0204 */
[----:B------:R-:W-:-:S07]  /*1d9a0*/  IADD3 R0, R0, -R24, RZ ;  /* 0x8000001800007210 */ /* 0x000fce0007ffe0ff */
        /* <DEDUP_REMOVED lines=57> */
.L_x_16096:
        /* <DEDUP_REMOVED lines=28> */
[----:B------:R-:W-:Y:S01]  /*1df00*/  IMAD R6, R5, R2, RZ ;  /* 0x0000000205067224 */ /* 0x000fe200078e02ff */
[----:B------:R-:W-:-:S03]  /*1df10*/  IADD3 R2, -R2, RZ, RZ ;  /* 0x000000ff02027210 */ /* 0x000fc60007ffe1ff */
        /* <DEDUP_REMOVED lines=27> */
[----:B------:R-:W-:Y:S02]  /*1e0d0*/  @!P1 LOP3.LUT R2, RZ, R5, RZ, 0x33, !PT ;  /* 0x00000005ff029212 */ /* 0x000fe400078e33ff */
[----:B------:R-:W-:-:S03]  /*1e0e0*/  IADD3 R5, -R5, RZ, RZ ;  /* 0x000000ff05057210 */ /* 0x000fc60007ffe1ff */
[----:B------:R-:W-:Y:S02]  /*1e0f0*/  IMAD.MOV.U32 R0, RZ, RZ, R2 ;  /* 0x000000ffff007224 */ /* 0x000fe400078e0002 */
[----:B------:R-:W-:-:S07]  /*1e100*/  IMAD R26, R2, R5, R3 ;  /* 0x00000005021a7224 */ /* 0x000fce00078e0203 */
.L_x_16097:
[----:B------:R-:W-:-:S05]  /*1e110*/  LOP3.LUT R0, RZ, R0, RZ, 0x33, !PT ;  /* 0x00000000ff007212 */ /* 0x000fca00078e33ff */
[----:B------:R-:W-:Y:S01]  /*1e120*/  IMAD.IADD R25, R25, 0x1, R0 ;  /* 0x0000000119197824 */ /* 0x000fe200078e0200 */
[----:B------:R-:W-:Y:S06]  /*1e130*/  BRA `(.L_x_16098) ;  /* 0x00000000001c7947 */ /* 0x000fec0003800000 */
.L_x_16090:
[----:B------:R-:W-:Y:S01]  /*1e140*/  UMOV UR4, URZ ;  /* 0x0000003f00047c82 */ /* 0x000fe20008000000 */
[----:B------:R-:W-:Y:S01]  /*1e150*/  UMOV UR5, URZ ;  /* 0x0000003f00057c82 */ /* 0x000fe20008000000 */
[----:B------:R-:W-:Y:S01]  /*1e160*/  ULDC UR6, c[0x0][0xc3c] ;  /* 0x00030f0000067ab9 */ /* 0x000fe20000000800 */
[----:B------:R-:W-:Y:S02]  /*1e170*/  IMAD.MOV.U32 R24, RZ, RZ, R0 ;  /* 0x000000ffff187224 */ /* 0x000fe400078e0000 */
[----:B------:R-:W-:Y:S02]  /*1e180*/  IMAD.U32 R25, RZ, RZ, UR4 ;  /* 0x00000004ff197e24 */ /* 0x000fe4000f8e00ff */
[----:B------:R-:W-:Y:S02]  /*1e190*/  IMAD.U32 R26, RZ, RZ, UR5 ;  /* 0x00000005ff1a7e24 */ /* 0x000fe4000f8e00ff */
[----:B------:R-:W-:-:S07]  /*1e1a0*/  IMAD.U32 R27, RZ, RZ, UR6 ;  /* 0x00000006ff1b7e24 */ /* 0x000fce000f8e00ff */
.L_x_16098:
        /* <DEDUP_REMOVED lines=12> */
.L_x_16087:
[----:B------:R-:W-:Y:S02]  /*1e270*/  ULDC UR4, c[0x0][0xc3c] ;  /* 0x00030f0000047ab9 */ /* 0x000fe40000000800 */
[----:B---3--:R-:W-:-:S13]  /*1e280*/  ISETP.GE.AND P0, PT, R27, UR4, PT ;  /* 0x000000041b007c0c */ /* 0x008fda000bf06270 */
[----:B------:R-:W-:Y:S05]  /*1e290*/  @!P0 BRA `(.L_x_16099) ;  /* 0xffffff9000388947 */ /* 0x000fea000383ffff */
[----:B------:R-:W-:Y:S05]  /*1e2a0*/  BSYNC B7 ;  /* 0x0000000000077941 */ /* 0x000fea0003800000 */
.L_x_15985:
[----:B-1----:R-:W3:Y:S01]  /*1e2b0*/  LDL.LU R0, [R1+0x64] ;  /* 0x0000640001007983 */ /* 0x002ee20000300800 */
[----:B------:R-:W-:Y:S01]  /*1e2c0*/  BSSY B0, `(.L_x_16100) ;  /* 0x000000b000007945 */ /* 0x000fe20003800000 */
[----:B------:R-:W1:Y:S01]  /*1e2d0*/  S2R R5, SR_CgaCtaId ;  /* 0x0000000000057919 */ /* 0x000e620000008800 */
[----:B---3--:R-:W-:-:S05]  /*1e2e0*/  VIADD R0, R0, 0x1 ;  /* 0x0000000100007836 */ /* 0x008fca0000000000 */
[----:B0-----:R-:W-:-:S04]  /*1e2f0*/  LEA.HI R2, R0, R0, RZ, 0x1 ;  /* 0x0000000000027211 */ /* 0x001fc800078f08ff */
[----:B------:R-:W-:Y:S02]  /*1e300*/  LOP3.LUT R3, R2, 0xfffffffe, RZ, 0xc0, !PT ;  /* 0xfffffffe02037812 */ /* 0x000fe400078ec0ff */
[----:B------:R-:W-:Y:S02]  /*1e310*/  MOV R2, 0x400 ;  /* 0x0000040000027802 */ /* 0x000fe40000000f00 */
[----:B------:R-:W-:Y:S02]  /*1e320*/  IADD3 R0, R0, -R3, RZ ;  /* 0x8000000300007210 */ /* 0x000fe40007ffe0ff */
[----:B-1----:R-:W-:Y:S02]  /*1e330*/  LEA R5, R5, R2, 0x18 ;  /* 0x0000000205057211 */ /* 0x002fe400078ec0ff */
[----:B------:R-:W-:-:S04]  /*1e340*/  SHF.L.U32 R0, R0, 0x1f, RZ ;  /* 0x0000001f00007819 */ /* 0x000fc800000006ff */
[----:B------:R-:W0:Y:S02]  /*1e350*/  SYNCS.PHASECHK.TRANS64.TRYWAIT P0, [R5+URZ+0x13220], R0 ;  /* 0x01322000050075a7 */ /* 0x000e24000800017f */
[----:B0-----:R-:W-:Y:S05]  /*1e360*/  @!P0 BRA `(.L_x_16101) ;  /* 0x0000003c00e88947 */ /* 0x001fea0003800000 */
.L_x_16253:
[----:B------:R-:W-:Y:S05]  /*1e370*/  BSYNC B0 ;  /* 0x0000000000007941 */ /* 0x000fea0003800000 */
.L_x_16100:
[----:B------:R-:W-:-:S03]  /*1e380*/  UMOV UR4, 0xffffffff ;  /* 0xffffffff00047882 */ /* 0x000fc60000000000 */
[----:B------:R-:W-:Y:S05]  /*1e390*/  BRA.DIV UR4, `(.L_x_16102) ;  /* 0x0000003e04f07947 */ /* 0x000fea000b800000 */
[----:B0-----:R-:W0:Y:S02]  /*1e3a0*/  S2R R0, SR_TID.X ;  /* 0x0000000000007919 */ /* 0x001e240000002100 */
[----:B0-----:R-:W-:-:S04]  /*1e3b0*/  SHF.R.U32.HI R0, RZ, 0x5, R0 ;  /* 0x00000005ff007819 */ /* 0x001fc80000011600 */
[----:B------:R-:W-:-:S05]  /*1e3c0*/  LOP3.LUT R0, R0, 0x3, RZ, 0xc0, !PT ;  /* 0x0000000300007812 */ /* 0x000fca00078ec0ff */
[----:B------:R0:W1:Y:S02]  /*1e3d0*/  SHFL.IDX PT, R14, R0, RZ, 0x1f ;  /* 0x00001fff000e7589 */ /* 0x00006400000e0000 */
.L_x_16256:
[----:B-1----:R-:W-:-:S13]  /*1e3e0*/  ISETP.NE.AND P0, PT, R14, RZ, PT ;  /* 0x000000ff0e00720c */ /* 0x002fda0003f05270 */
[----:B------:R-:W-:Y:S05]  /*1e3f0*/  @P0 BRA `(.L_x_15852) ;  /* 0x0000000000b40947 */ /* 0x000fea0003800000 */
[----:B------:R-:W-:-:S03]  /*1e400*/  UMOV UR4, 0xffffffff ;  /* 0xffffffff00047882 */ /* 0x000fc60000000000 */
[----:B------:R-:W-:Y:S05]  /*1e410*/  BRA.DIV UR4, `(.L_x_16103) ;  /* 0x0000004204047947 */ /* 0x000fea000b800000 */
[----:B------:R-:W-:-:S13]  /*1e420*/  ELECT P6, URZ, PT ;  /* 0x00000000003f782f */ /* 0x000fda00038c0000 */
.L_x_16259:
[----:B------:R-:W-:Y:S05]  /*1e430*/  @!P6 BRA `(.L_x_15852) ;  /* 0x0000000000a4e947 */ /* 0x000fea0003800000 */
[----:B0-----:R-:W3:Y:S02]  /*1e440*/  LDL.LU R0, [R1+0x38] ;  /* 0x0000380001007983 */ /* 0x001ee40000300800 */
[----:B---3--:R-:W-:-:S04]  /*1e450*/  LOP3.LUT R0, R0, 0x2, RZ, 0xfc, !PT ;  /* 0x0000000200007812 */ /* 0x008fc800078efcff */
[----:B------:R-:W-:-:S13]  /*1e460*/  ISETP.NE.AND P0, PT, R0, 0x3, PT ;  /* 0x000000030000780c */ /* 0x000fda0003f05270 */
[----:B------:R-:W-:Y:S05]  /*1e470*/  @!P0 BRA `(.L_x_16104) ;  /* 0x0000000000048947 */ /* 0x000fea0003800000 */
[----:B------:R-:W-:Y:S01]  /*1e480*/  BPT.TRAP 0x1 ;  /* 0x000000040000795c */ /* 0x000fe20000300000 */
.L_x_16104:
[----:B------:R-:W3:Y:S04]  /*1e490*/  LDL R2, [R1+0x18] ;  /* 0x0000180001027983 */ /* 0x000ee80000100800 */
[----:B------:R-:W4:Y:S01]  /*1e4a0*/  LDL.LU R0, [R1+0x8] ;  /* 0x0000080001007983 */ /* 0x000f220000300800 */
[----:B---3--:R-:W-:Y:S01]  /*1e4b0*/  SHF.L.U32 R3, R2, 0x1f, RZ ;  /* 0x0000001f02037819 */ /* 0x008fe200000006ff */
[C---:B----4-:R-:W-:Y:S02]  /*1e4c0*/  IMAD R4, R0.reuse, 0x8, R5 ;  /* 0x0000000800047824 */ /* 0x050fe400078e0205 */
[----:B------:R-:W-:Y:S02]  /*1e4d0*/  VIADD R0, R0, 0x1 ;  /* 0x0000000100007836 */ /* 0x000fe40000000000 */
[----:B------:R-:W0:Y:S03]  /*1e4e0*/  SYNCS.PHASECHK.TRANS64.TRYWAIT P1, [R4+URZ+0x13240], R3 ;  /* 0x01324003040075a7 */ /* 0x000e26000802017f */
[----:B------:R-:W-:-:S04]  /*1e4f0*/  ISETP.NE.AND P2, PT, R0, 0x2, PT ;  /* 0x000000020000780c */ /* 0x000fc80003f45270 */
[----:B------:R-:W-:Y:S01]  /*1e500*/  SEL R2, RZ, 0x1, P2 ;  /* 0x00000001ff027807 */ /* 0x000fe20001000000 */
[----:B0-----:R-:W-:Y:S08]  /*1e510*/  @!P1 BRA `(.L_x_16105) ;  /* 0x0000003c00e49947 */ /* 0x001ff00003800000 */
.L_x_16260:
[----:B--2---:R-:W2:Y:S01]  /*1e520*/  LDL.LU R6, [R1+0x18] ;  /* 0x0000180001067983 */ /* 0x004ea20000300800 */
[----:B------:R-:W-:Y:S02]  /*1e530*/  SEL R0, R0, RZ, P2 ;  /* 0x000000ff00007207 */ /* 0x000fe40001000000 */
[----:B--2---:R-:W-:Y:S01]  /*1e540*/  LOP3.LUT R2, R6, R2, RZ, 0x3c, !PT ;  /* 0x0000000206027212 */ /* 0x004fe200078e3cff */
[----:B------:R-:W-:Y:S06]  /*1e550*/  @!P0 BRA `(.L_x_16106) ;  /* 0x0000000000048947 */ /* 0x000fec0003800000 */
[----:B------:R-:W-:Y:S01]  /*1e560*/  BPT.TRAP 0x1 ;  /* 0x000000040000795c */ /* 0x000fe20000300000 */
.L_x_16106:
[----:B------:R-:W-:Y:S01]  /*1e570*/  IMAD R5, R0, 0x8, R5 ;  /* 0x0000000800057824 */ /* 0x000fe200078e0205 */
[----:B------:R-:W-:-:S04]  /*1e580*/  SHF.L.U32 R0, R2, 0x1f, RZ ;  /* 0x0000001f02007819 */ /* 0x000fc800000006ff */
[----:B------:R-:W1:Y:S02]  /*1e590*/  SYNCS.PHASECHK.TRANS64.TRYWAIT P1, [R5+URZ+0x13240], R0 ;  /* 0x01324000050075a7 */ /* 0x000e64000802017f */
[----:B-1----:R-:W-:Y:S05]  /*1e5a0*/  @!P1 BRA `(.L_x_16107) ;  /* 0x0000003c00d49947 */ /* 0x002fea0003800000 */
.L_x_16261:
[----:B------:R-:W-:Y:S05]  /*1e5b0*/  @!P0 BRA `(.L_x_16108) ;  /* 0x0000000000048947 */ /* 0x000fea0003800000 */
[----:B------:R-:W-:Y:S01]  /*1e5c0*/  BPT.TRAP 0x1 ;  /* 0x000000040000795c */ /* 0x000fe20000300000 */
.L_x_16108:
[----:B------:R-:W2:Y:S02]  /*1e5d0*/  SYNCS.PHASECHK.TRANS64.TRYWAIT P1, [R4+URZ+0x13260], R3 ;  /* 0x01326003040075a7 */ /* 0x000ea4000802017f */
[----:B--2---:R-:W-:Y:S05]  /*1e5e0*/  @!P1 BRA `(.L_x_16109) ;  /* 0x0000003c00d89947 */ /* 0x004fea0003800000 */
.L_x_16262:
[----:B------:R-:W-:Y:S05]  /*1e5f0*/  @!P0 BRA `(.L_x_16110) ;  /* 0x0000000000048947 */ /* 0x000fea0003800000 */
[----:B------:R-:W-:Y:S01]  /*1e600*/  BPT.TRAP 0x1 ;  /* 0x000000040000795c */ /* 0x000fe20000300000 */
.L_x_16110:
[----:B------:R-:W3:Y:S02]  /*1e610*/  SYNCS.PHASECHK.TRANS64.TRYWAIT P1, [R5+URZ+0x13260], R0 ;  /* 0x01326000050075a7 */ /* 0x000ee4000802017f */
[----:B---3--:R-:W-:Y:S05]  /*1e620*/  @!P1 BRA `(.L_x_16111) ;  /* 0x0000003c00dc9947 */ /* 0x008fea0003800000 */
.L_x_16263:
[----:B------:R-:W-:Y:S05]  /*1e630*/  @!P0 BRA `(.L_x_16112) ;  /* 0x0000000000048947 */ /* 0x000fea0003800000 */
[----:B------:R-:W-:Y:S01]  /*1e640*/  BPT.TRAP 0x1 ;  /* 0x000000040000795c */ /* 0x000fe20000300000 */
.L_x_16112:
[----:B------:R-:W4:Y:S02]  /*1e650*/  SYNCS.PHASECHK.TRANS64.TRYWAIT P1, [R4+URZ+0x13280], R3 ;  /* 0x01328003040075a7 */ /* 0x000f24000802017f */
[----:B----4-:R-:W-:Y:S05]  /*1e660*/  @!P1 BRA `(.L_x_16113) ;  /* 0x0000003c00e09947 */ /* 0x010fea0003800000 */
.L_x_16264:
[----:B------:R-:W-:Y:S05]  /*1e670*/  @!P0 BRA `(.L_x_16114) ;  /* 0x0000000000048947 */ /* 0x000fea0003800000 */
[----:B------:R-:W-:Y:S01]  /*1e680*/  BPT.TRAP 0x1 ;  /* 0x000000040000795c */ /* 0x000fe20000300000 */
.L_x_16114:
[----:B------:R0:W0:Y:S02]  /*1e690*/  SYNCS.PHASECHK.TRANS64.TRYWAIT P0, [R5+URZ+0x13280], R0 ;  /* 0x01328000050075a7 */ /* 0x000024000800017f */
[----:B0-----:R-:W-:Y:S05]  /*1e6a0*/  @!P0 NANOSLEEP.SYNCS 0x989680 ;  /* 0x009896800000895d */ /* 0x001fea0003900000 */
[----:B------:R-:W0:Y:S02]  /*1e6b0*/  @!P0 SYNCS.PHASECHK.TRANS64 P0, [R5+URZ+0x13280], R0 ;  /* 0x01328000050085a7 */ /* 0x000e24000800007f */
[----:B0-----:R-:W-:Y:S05]  /*1e6c0*/  @!P0 BRA `(.L_x_16114) ;  /* 0xfffffffc00f08947 */ /* 0x001fea000383ffff */
.L_x_15852:
[----:B------:R-:W-:Y:S05]  /*1e6d0*/  BSYNC B8 ;  /* 0x0000000000087941 */ /* 0x000fea0003800000 */
.L_x_15849:
[----:B------:R-:W-:Y:S05]  /*1e6e0*/  EXIT ;  /* 0x000000000000794d */ /* 0x000fea0003800000 */
.L_x_15870:
[----:B0-----:R0:W1:Y:S02]  /*1e6f0*/  SYNCS.PHASECHK.TRANS64.TRYWAIT P5, [R66+URZ+0x13290], R67 ;  /* 0x01329043420075a7 */ /* 0x00106400080a017f */
[----:B-1----:R-:W-:Y:S05]  /*1e700*/  @!P5 NANOSLEEP.SYNCS 0x989680 ;  /* 0x009896800000d95d */ /* 0x002fea0003900000 */
[----:B------:R-:W1:Y:S02]  /*1e710*/  @!P5 SYNCS.PHASECHK.TRANS64 P5, [R66+URZ+0x13290], R67 ;  /* 0x013290434200d5a7 */ /* 0x000e6400080a007f */
[----:B-1----:R-:W-:Y:S05]  /*1e720*/  @!P5 BRA `(.L_x_15870) ;  /* 0xfffffffc00f0d947 */ /* 0x002fea000383ffff */
[----:B------:R-:W-:Y:S05]  /*1e730*/  BRA `(.L_x_16115) ;  /* 0xfffffe4000d87947 */ /* 0x000fea000383ffff */
.L_x_15871:
[----:B------:R-:W-:Y:S01]  /*1e740*/  BSSY B1, `(.L_x_16116) ;  /* 0x0000007000017945 */ /* 0x000fe20003800000 */
[----:B------:R-:W-:Y:S02]  /*1e750*/  IMAD.MOV.U32 R12, RZ, RZ, RZ ;  /* 0x000000ffff0c7224 */ /* 0x000fe400078e00ff */
[----:B------:R-:W-:Y:S02]  /*1e760*/  IMAD.MOV.U32 R11, RZ, RZ, 0x1e1f ;  /* 0x00001e1fff0b7424 */ /* 0x000fe400078e00ff */
[----:B------:R-:W-:-:S07]  /*1e770*/  IMAD.MOV.U32 R15, RZ, RZ, -0x1 ;  /* 0xffffffffff0f7424 */ /* 0x000fce00078e00ff */
[----:B0-----:R-:W-:Y:S05]  /*1e780*/  WARPSYNC.COLLECTIVE R15, `(.L_x_16117) ;  /* 0x000000000f087348 */ /* 0x001fea0003c00000 */
[----:B------:R1:W2:Y:S02]  /*1e790*/  SHFL.IDX P6, R14, R13, R12, R11 ;  /* 0x0000000c0d0e7389 */ /* 0x0002a400000c000b */
[----:B012---:R-:W-:Y:S01]  /*1e7a0*/  ENDCOLLECTIVE ;  /* 0x000000000000791b */ /* 0x007fe20003800000 */
.L_x_16117:
[----:B------:R-:W-:Y:S05]  /*1e7b0*/  BSYNC B1 ;  /* 0x0000000000017941 */ /* 0x000fea0003800000 */
.L_x_16116:
        /* <DEDUP_REMOVED lines=8> */
.L_x_16118:
[----:B------:R-:W-:Y:S05]  /*1e840*/  BRA `(.L_x_16119) ;  /* 0xfffffe4000a87947 */ /* 0x000fea000383ffff */
.L_x_15881:
[----:B0-----:R0:W1:Y:S02]  /*1e850*/  SYNCS.PHASECHK.TRANS64.TRYWAIT P6, [R66+URZ+0x13290], R67 ;  /* 0x01329043420075a7 */ /* 0x00106400080c017f */
[----:B-1----:R-:W-:Y:S05]  /*1e860*/  @!P6 NANOSLEEP.SYNCS 0x989680 ;  /* 0x009896800000e95d */ /* 0x002fea0003900000 */
[----:B------:R-:W1:Y:S02]  /*1e870*/  @!P6 SYNCS.PHASECHK.TRANS64 P6, [R66+URZ+0x13290], R67 ;  /* 0x013290434200e5a7 */ /* 0x000e6400080c007f */
[----:B-1----:R-:W-:Y:S05]  /*1e880*/  @!P6 BRA `(.L_x_15881) ;  /* 0xfffffffc00f0e947 */ /* 0x002fea000383ffff */
[----:B------:R-:W-:Y:S05]  /*1e890*/  BRA `(.L_x_16120) ;  /* 0xfffffe54000c7947 */ /* 0x000fea000383ffff */
.L_x_15882:
[----:B------:R-:W-:Y:S01]  /*1e8a0*/  BSSY B1, `(.L_x_16121) ;  /* 0x0000007000017945 */ /* 0x000fe20003800000 */
[----:B------:R-:W-:Y:S02]  /*1e8b0*/  IMAD.MOV.U32 R12, RZ, RZ, RZ ;  /* 0x000000ffff0c7224 */ /* 0x000fe400078e00ff */
[----:B------:R-:W-:Y:S02]  /*1e8c0*/  IMAD.MOV.U32 R11, RZ, RZ, 0x1e1f ;  /* 0x00001e1fff0b7424 */ /* 0x000fe400078e00ff */
[----:B------:R-:W-:-:S07]  /*1e8d0*/  IMAD.MOV.U32 R15, RZ, RZ, -0x1 ;  /* 0xffffffffff0f7424 */ /* 0x000fce00078e00ff */
[----:B0-----:R-:W-:Y:S05]  /*1e8e0*/  WARPSYNC.COLLECTIVE R15, `(.L_x_16122) ;  /* 0x000000000f087348 */ /* 0x001fea0003c00000 */
[----:B------:R1:W2:Y:S02]  /*1e8f0*/  SHFL.IDX P6, R14, R13, R12, R11 ;  /* 0x0000000c0d0e7389 */ /* 0x0002a400000c000b */
[----:B012---:R-:W-:Y:S01]  /*1e900*/  ENDCOLLECTIVE ;  /* 0x000000000000791b */ /* 0x007fe20003800000 */
.L_x_16122:
[----:B------:R-:W-:Y:S05]  /*1e910*/  BSYNC B1 ;  /* 0x0000000000017941 */ /* 0x000fea0003800000 */
.L_x_16121:
        /* <DEDUP_REMOVED lines=8> */
.L_x_16123:
[----:B------:R-:W-:Y:S01]  /*1e9a0*/  IMAD.MOV.U32 R71, RZ, RZ, R14 ;  /* 0x000000ffff477224 */ /* 0x000fe200078e000e */
[----:B------:R-:W-:Y:S06]  /*1e9b0*/  BRA `(.L_x_16124) ;  /* 0xfffffe5000d87947 */ /* 0x000fec000383ffff */
.L_x_15887:
[----:B0-----:R0:W1:Y:S02]  /*1e9c0*/  SYNCS.PHASECHK.TRANS64.TRYWAIT P3, [R66+URZ+0x13290], R67 ;  /* 0x01329043420075a7 */ /* 0x001064000806017f */
[----:B-1----:R-:W-:Y:S05]  /*1e9d0*/  @!P3 NANOSLEEP.SYNCS 0x989680 ;  /* 0x009896800000b95d */ /* 0x002fea0003900000 */
[----:B------:R-:W1:Y:S02]  /*1e9e0*/  @!P3 SYNCS.PHASECHK.TRANS64 P3, [R66+URZ+0x13290], R67 ;  /* 0x013290434200b5a7 */ /* 0x000e64000806007f */
[----:B-1----:R-:W-:Y:S05]  /*1e9f0*/  @!P3 BRA `(.L_x_15887) ;  /* 0xfffffffc00f0b947 */ /* 0x002fea000383ffff */
[----:B------:R-:W-:Y:S05]  /*1ea00*/  BRA `(.L_x_16125) ;  /* 0xfffffe6000c47947 */ /* 0x000fea000383ffff */
.L_x_15888:
[----:B------:R-:W-:Y:S01]  /*1ea10*/  BSSY B1, `(.L_x_16126) ;  /* 0x0000007000017945 */ /* 0x000fe20003800000 */
[----:B------:R-:W-:Y:S02]  /*1ea20*/  IMAD.MOV.U32 R12, RZ, RZ, RZ ;  /* 0x000000ffff0c7224 */ /* 0x000fe400078e00ff */
[----:B------:R-:W-:Y:S02]  /*1ea30*/  IMAD.MOV.U32 R11, RZ, RZ, 0x1e1f ;  /* 0x00001e1fff0b7424 */ /* 0x000fe400078e00ff */
[----:B------:R-:W-:-:S07]  /*1ea40*/  IMAD.MOV.U32 R15, RZ, RZ, -0x1 ;  /* 0xffffffffff0f7424 */ /* 0x000fce00078e00ff */
[----:B0-----:R-:W-:Y:S05]  /*1ea50*/  WARPSYNC.COLLECTIVE R15, `(.L_x_16127) ;  /* 0x000000000f087348 */ /* 0x001fea0003c00000 */
[----:B------:R1:W2:Y:S02]  /*1ea60*/  SHFL.IDX P6, R14, R13, R12, R11 ;  /* 0x0000000c0d0e7389 */ /* 0x0002a400000c000b */
[----:B012---:R-:W-:Y:S01]  /*1ea70*/  ENDCOLLECTIVE ;  /* 0x000000000000791b */ /* 0x007fe20003800000 */
.L_x_16127:
[----:B------:R-:W-:Y:S05]  /*1ea80*/  BSYNC B1 ;  /* 0x0000000000017941 */ /* 0x000fea0003800000 */
.L_x_16126:
        /* <DEDUP_REMOVED lines=8> */
.L_x_16128:
[----:B------:R-:W-:Y:S05]  /*1eb10*/  BRA `(.L_x_16129) ;  /* 0xfffffe6000f47947 */ /* 0x000fea000383ffff */
.L_x_15892:
[----:B-1----:R1:W4:Y:S02]  /*1eb20*/  SYNCS.PHASECHK.TRANS64.TRYWAIT P4, [R66+URZ+0x132b0], R67 ;  /* 0x0132b043420075a7 */ /* 0x002324000808017f */
[----:B----4-:R-:W-:Y:S05]  /*1eb30*/  @!P4 NANOSLEEP.SYNCS 0x989680 ;  /* 0x009896800000c95d */ /* 0x010fea0003900000 */
[----:B------:R-:W4:Y:S02]  /*1eb40*/  @!P4 SYNCS.PHASECHK.TRANS64 P4, [R66+URZ+0x132b0], R67 ;  /* 0x0132b0434200c5a7 */ /* 0x000f24000808007f */
[----:B----4-:R-:W-:Y:S05]  /*1eb50*/  @!P4 BRA `(.L_x_15892) ;  /* 0xfffffffc00f0c947 */ /* 0x010fea000383ffff */
[----:B------:R-:W-:Y:S05]  /*1eb60*/  BRA `(.L_x_16130) ;  /* 0xfffffe64006c7947 */ /* 0x000fea000383ffff */
.L_x_15912:
[----:B------:R-:W-:Y:S01]  /*1eb70*/  BSSY B1, `(.L_x_16131) ;  /* 0x0000007000017945 */ /* 0x000fe20003800000 */
[----:B------:R-:W-:Y:S02]  /*1eb80*/  IMAD.MOV.U32 R12, RZ, RZ, RZ ;  /* 0x000000ffff0c7224 */ /* 0x000fe400078e00ff */
[----:B------:R-:W-:Y:S02]  /*1eb90*/  IMAD.MOV.U32 R11, RZ, RZ, 0x1e1f ;  /* 0x00001e1fff0b7424 */ /* 0x000fe400078e00ff */
[----:B------:R-:W-:-:S07]  /*1eba0*/  IMAD.MOV.U32 R15, RZ, RZ, -0x1 ;  /* 0xffffffffff0f7424 */ /* 0x000fce00078e00ff */
[----:B------:R-:W-:Y:S05]  /*1ebb0*/  WARPSYNC.COLLECTIVE R15, `(.L_x_16132) ;  /* 0x000000000f087348 */ /* 0x000fea0003c00000 */
[----:B------:R0:W1:Y:S02]  /*1ebc0*/  SHFL.IDX P6, R14, R13, R12, R11 ;  /* 0x0000000c0d0e7389 */ /* 0x00006400000c000b */
[----:B01----:R-:W-:Y:S01]  /*1ebd0*/  ENDCOLLECTIVE ;  /* 0x000000000000791b */ /* 0x003fe20003800000 */
.L_x_16132:
[----:B------:R-:W-:Y:S05]  /*1ebe0*/  BSYNC B1 ;  /* 0x0000000000017941 */ /* 0x000fea0003800000 */
.L_x_16131:
        /* <DEDUP_REMOVED lines=8> */
.L_x_16133:
[----:B------:R-:W-:Y:S02]  /*1ec70*/  IMAD.MOV.U32 R13, RZ, RZ, R4 ;  /* 0x000000ffff0d7224 */ /* 0x000fe400078e0004 */
[----:B------:R-:W-:-:S07]  /*1ec80*/  IMAD.MOV.U32 R3, RZ, RZ, R14 ;  /* 0x000000ffff037224 */ /* 0x000fce00078e000e */
[----:B------:R-:W-:Y:S05]  /*1ec90*/  WARPSYNC.COLLECTIVE R15, `(.L_x_16134) ;  /* 0x000000000f087348 */ /* 0x000fea0003c00000 */
[----:B------:R0:W1:Y:S02]  /*1eca0*/  SHFL.IDX P6, R14, R13, R12, R11 ;  /* 0x0000000c0d0e7389 */ /* 0x00006400000c000b */
[----:B01----:R-:W-:Y:S01]  /*1ecb0*/  ENDCOLLECTIVE ;  /* 0x000000000000791b */ /* 0x003fe20003800000 */
.L_x_16134:
[----:B------:R-:W-:Y:S01]  /*1ecc0*/  MOV R13, R5 ;  /* 0x00000005000d7202 */ /* 0x000fe20000000f00 */
[----:B------:R-:W-:-:S07]  /*1ecd0*/  IMAD.MOV.U32 R4, RZ, RZ, R14 ;  /* 0x000000ffff047224 */ /* 0x000fce00078e000e */
[----:B------:R-:W-:Y:S05]  /*1ece0*/  WARPSYNC.COLLECTIVE R15, `(.L_x_16135) ;  /* 0x000000000f087348 */ /* 0x000fea0003c00000 */
[----:B------:R0:W1:Y:S02]  /*1ecf0*/  SHFL.IDX P6, R14, R13, R12, R11 ;  /* 0x0000000c0d0e7389 */ /* 0x00006400000c000b */
[----:B01----:R-:W-:Y:S01]  /*1ed00*/  ENDCOLLECTIVE ;  /* 0x000000000000791b */ /* 0x003fe20003800000 */
.L_x_16135:
[----:B------:R-:W-:Y:S05]  /*1ed10*/  BRA `(.L_x_16136) ;  /* 0xfffffe7400b47947 */ /* 0x000fea000383ffff */
.L_x_15916:
[----:B--2---:R2:W0:Y:S02]  /*1ed20*/  SYNCS.PHASECHK.TRANS64.TRYWAIT P0, [R18+URZ+0x13200], R5 ;  /* 0x01320005120075a7 */ /* 0x004424000800017f */
[----:B0-----:R-:W-:Y:S05]  /*1ed30*/  @!P0 NANOSLEEP.SYNCS 0x989680 ;  /* 0x009896800000895d */ /* 0x001fea0003900000 */
[----:B------:R-:W0:Y:S02]  /*1ed40*/  @!P0 SYNCS.PHASECHK.TRANS64 P0, [R18+URZ+0x13200], R5 ;  /* 0x01320005120085a7 */ /* 0x000e24000800007f */
[----:B0-----:R-:W-:Y:S05]  /*1ed50*/  @!P0 BRA `(.L_x_15916) ;  /* 0xfffffffc00f08947 */ /* 0x001fea000383ffff */
[----:B------:R-:W-:Y:S05]  /*1ed60*/  BRA `(.L_x_16137) ;  /* 0xfffffe7800507947 */ /* 0x000fea000383ffff */
.L_x_15920:
[----:B------:R-:W-:Y:S01]  /*1ed70*/  BSSY B1, `(.L_x_16138) ;  /* 0x0000007000017945 */ /* 0x000fe20003800000 */
[----:B------:R-:W-:Y:S02]  /*1ed80*/  IMAD.MOV.U32 R12, RZ, RZ, RZ ;  /* 0x000000ffff0c7224 */ /* 0x000fe400078e00ff */
[----:B------:R-:W-:Y:S02]  /*1ed90*/  IMAD.MOV.U32 R11, RZ, RZ, 0x1e1f ;  /* 0x00001e1fff0b7424 */ /* 0x000fe400078e00ff */
[----:B------:R-:W-:-:S07]  /*1eda0*/  IMAD.MOV.U32 R15, RZ, RZ, -0x1 ;  /* 0xffffffffff0f7424 */ /* 0x000fce00078e00ff */
[----:B------:R-:W-:Y:S05]  /*1edb0*/  WARPSYNC.COLLECTIVE R15, `(.L_x_16139) ;  /* 0x000000000f087348 */ /* 0x000fea0003c00000 */
[----:B------:R0:W1:Y:S02]  /*1edc0*/  SHFL.IDX P6, R14, R13, R12, R11 ;  /* 0x0000000c0d0e7389 */ /* 0x00006400000c000b */
[----:B01----:R-:W-:Y:S01]  /*1edd0*/  ENDCOLLECTIVE ;  /* 0x000000000000791b */ /* 0x003fe20003800000 */
.L_x_16139:
[----:B------:R-:W-:Y:S05]  /*1ede0*/  BSYNC B1 ;  /* 0x0000000000017941 */ /* 0x000fea0003800000 */
.L_x_16138:
        /* <DEDUP_REMOVED lines=8> */
.L_x_16140:
[----:B------:R-:W-:Y:S02]  /*1ee70*/  IMAD.MOV.U32 R13, RZ, RZ, R27 ;  /* 0x000000ffff0d7224 */ /* 0x000fe400078e001b */
[----:B------:R-:W-:-:S07]  /*1ee80*/  IMAD.MOV.U32 R21, RZ, RZ, R14 ;  /* 0x000000ffff157224 */ /* 0x000fce00078e000e */
[----:B------:R-:W-:Y:S05]  /*1ee90*/  WARPSYNC.COLLECTIVE R15, `(.L_x_16141) ;  /* 0x000000000f087348 */ /* 0x000fea0003c00000 */
[----:B------:R0:W1:Y:S02]  /*1eea0*/  SHFL.IDX P6, R14, R13, R12, R11 ;  /* 0x0000000c0d0e7389 */ /* 0x00006400000c000b */
[----:B01----:R-:W-:Y:S01]  /*1eeb0*/  ENDCOLLECTIVE ;  /* 0x000000000000791b */ /* 0x003fe20003800000 */
.L_x_16141:
[----:B------:R-:W-:Y:S02]  /*1eec0*/  IMAD.MOV.U32 R13, RZ, RZ, R0 ;  /* 0x000000ffff0d7224 */ /* 0x000fe400078e0000 */
[----:B------:R-:W-:-:S07]  /*1eed0*/  IMAD.MOV.U32 R27, RZ, RZ, R14 ;  /* 0x000000ffff1b7224 */ /* 0x000fce00078e000e */
[----:B------:R-:W-:Y:S05]  /*1eee0*/  WARPSYNC.COLLECTIVE R15, `(.L_x_16142) ;  /* 0x000000000f087348 */ /* 0x000fea0003c00000 */
[----:B------:R0:W1:Y:S02]  /*1eef0*/  SHFL.IDX P6, R14, R13, R12, R11 ;  /* 0x0000000c0d0e7389 */ /* 0x00006400000c000b */
[----:B01----:R-:W-:Y:S01]  /*1ef00*/  ENDCOLLECTIVE ;  /* 0x000000000000791b */ /* 0x003fe20003800000 */
.L_x_16142:
[----:B------:R-:W-:Y:S05]  /*1ef10*/  BRA `(.L_x_16143) ;  /* 0xfffffe8800707947 */ /* 0x000fea000383ffff */
.L_x_15924:
[----:B-1----:R1:W2:Y:S02]  /*1ef20*/  SYNCS.PHASECHK.TRANS64.TRYWAIT P1, [R18+URZ+0x13200], R29 ;  /* 0x0132001d120075a7 */ /* 0x0022a4000802017f */
[----:B--2---:R-:W-:Y:S05]  /*1ef30*/  @!P1 NANOSLEEP.SYNCS 0x989680 ;  /* 0x009896800000995d */ /* 0x004fea0003900000 */
[----:B------:R-:W2:Y:S02]  /*1ef40*/  @!P1 SYNCS.PHASECHK.TRANS64 P1, [R18+URZ+0x13200], R29 ;  /* 0x0132001d120095a7 */ /* 0x000ea4000802007f */
[----:B--2---:R-:W-:Y:S05]  /*1ef50*/  @!P1 BRA `(.L_x_15924) ;  /* 0xfffffffc00f09947 */ /* 0x004fea000383ffff */
[----:B------:R-:W-:Y:S05]  /*1ef60*/  BRA `(.L_x_16144) ;  /* 0xfffffe8800f07947 */ /* 0x000fea000383ffff */
.L_x_15928:
[----:B--2---:R2:W3:Y:S02]  /*1ef70*/  SYNCS.PHASECHK.TRANS64.TRYWAIT P1, [R0+URZ+0x13230], R5 ;  /* 0x01323005000075a7 */ /* 0x0044e4000802017f */
[----:B---3--:R-:W-:Y:S05]  /*1ef80*/  @!P1 NANOSLEEP.SYNCS 0x989680 ;  /* 0x009896800000995d */ /* 0x008fea0003900000 */
[----:B------:R-:W3:Y:S02]  /*1ef90*/  @!P1 SYNCS.PHASECHK.TRANS64 P1, [R0+URZ+0x13230], R5 ;  /* 0x01323005000095a7 */ /* 0x000ee4000802007f */
[----:B---3--:R-:W-:Y:S05]  /*1efa0*/  @!P1 BRA `(.L_x_15928) ;  /* 0xfffffffc00f09947 */ /* 0x008fea000383ffff */
[----:B------:R-:W-:Y:S05]  /*1efb0*/  BRA `(.L_x_15927) ;  /* 0xfffffe9c003c7947 */ /* 0x000fea000383ffff */
.L_x_15936:
[----:B-1----:R1:W2:Y:S02]  /*1efc0*/  SYNCS.PHASECHK.TRANS64.TRYWAIT P1, [R20+URZ+0x13230], R13 ;  /* 0x0132300d140075a7 */ /* 0x0022a4000802017f */
[----:B--2---:R-:W-:Y:S05]  /*1efd0*/  @!P1 NANOSLEEP.SYNCS 0x989680 ;  /* 0x009896800000995d */ /* 0x004fea0003900000 */
[----:B------:R-:W2:Y:S02]  /*1efe0*/  @!P1 SYNCS.PHASECHK.TRANS64 P1, [R20+URZ+0x13230], R13 ;  /* 0x0132300d140095a7 */ /* 0x000ea4000802007f */
[----:B--2---:R-:W-:Y:S05]  /*1eff0*/  @!P1 BRA `(.L_x_15936) ;  /* 0xfffffffc00f09947 */ /* 0x004fea000383ffff */
[----:B------:R-:W-:Y:S05]  /*1f000*/  BRA `(.L_x_15935) ;  /* 0xfffffed400187947 */ /* 0x000fea000383ffff */
.L_x_15941:
[----:B-1----:R1:W2:Y:S02]  /*1f010*/  SYNCS.PHASECHK.TRANS64.TRYWAIT P1, [R14+URZ+0x13250], R9 ;  /* 0x013250090e0075a7 */ /* 0x0022a4000802017f */
[----:B--2---:R-:W-:Y:S05]  /*1f020*/  @!P1 NANOSLEEP.SYNCS 0x989680 ;  /* 0x009896800000995d */ /* 0x004fea0003900000 */
[----:B------:R-:W2:Y:S02]  /*1f030*/  @!P1 SYNCS.PHASECHK.TRANS64 P1, [R14+URZ+0x13250], R9 ;  /* 0x013250090e0095a7 */ /* 0x000ea4000802007f */
[----:B--2---:R-:W-:Y:S05]  /*1f040*/  @!P1 BRA `(.L_x_15941) ;  /* 0xfffffffc00f09947 */ /* 0x004fea000383ffff */
[----:B------:R-:W-:Y:S05]  /*1f050*/  BRA `(.L_x_15940) ;  /* 0xfffffed800887947 */ /* 0x000fea000383ffff */
.L_x_15951:
[----:B-1----:R1:W2:Y:S02]  /*1f060*/  SYNCS.PHASECHK.TRANS64.TRYWAIT P1, [R10+URZ+0x13230], R11 ;  /* 0x0132300b0a0075a7 */ /* 0x0022a4000802017f */
[----:B--2---:R-:W-:Y:S05]  /*1f070*/  @!P1 NANOSLEEP.SYNCS 0x989680 ;  /* 0x009896800000995d */ /* 0x004fea0003900000 */
[----:B------:R-:W2:Y:S02]  /*1f080*/  @!P1 SYNCS.PHASECHK.TRANS64 P1, [R10+URZ+0x13230], R11 ;  /* 0x0132300b0a0095a7 */ /* 0x000ea4000802007f */
[----:B--2---:R-:W-:Y:S05]  /*1f090*/  @!P1 BRA `(.L_x_15951) ;  /* 0xfffffffc00f09947 */ /* 0x004fea000383ffff */
[----:B------:R-:W-:Y:S05]  /*1f0a0*/  BRA `(.L_x_15950) ;  /* 0xffffff0c00bc7947 */ /* 0x000fea000383ffff */
.L_x_15956:
[----:B-1----:R1:W2:Y:S02]  /*1f0b0*/  SYNCS.PHASECHK.TRANS64.TRYWAIT P1, [R12+URZ+0x13250], R9 ;  /* 0x013250090c0075a7 */ /* 0x0022a4000802017f */
[----:B--2---:R-:W-:Y:S05]  /*1f0c0*/  @!P1 NANOSLEEP.SYNCS 0x989680 ;  /* 0x009896800000995d */ /* 0x004fea0003900000 */
[----:B------:R-:W2:Y:S02]  /*1f0d0*/  @!P1 SYNCS.PHASECHK.TRANS64 P1, [R12+URZ+0x13250], R9 ;  /* 0x013250090c0095a7 */ /* 0x000ea4000802007f */
[----:B--2---:R-:W-:Y:S05]  /*1f0e0*/  @!P1 BRA `(.L_x_15956) ;  /* 0xfffffffc00f09947 */ /* 0x004fea000383ffff */
[----:B------:R-:W-:Y:S05]  /*1f0f0*/  BRA `(.L_x_15955) ;  /* 0xffffff14002c7947 */ /* 0x000fea000383ffff */
.L_x_15964:
[----:B-1----:R1:W2:Y:S02]  /*1f100*/  SYNCS.PHASECHK.TRANS64.TRYWAIT P1, [R2+URZ+0x13250], R5 ;  /* 0x01325005020075a7 */ /* 0x0022a4000802017f */
[----:B--2---:R-:W-:Y:S05]  /*1f110*/  @!P1 NANOSLEEP.SYNCS 0x989680 ;  /* 0x009896800000995d */ /* 0x004fea0003900000 */
[----:B------:R-:W2:Y:S02]  /*1f120*/  @!P1 SYNCS.PHASECHK.TRANS64 P1, [R2+URZ+0x13250], R5 ;  /* 0x01325005020095a7 */ /* 0x000ea4000802007f */
[----:B--2---:R-:W-:Y:S05]  /*1f130*/  @!P1 BRA `(.L_x_15964) ;  /* 0xfffffffc00f09947 */ /* 0x004fea000383ffff */
[----:B------:R-:W-:Y:S05]  /*1f140*/  BRA `(.L_x_15963) ;  /* 0xffffff3c002c7947 */ /* 0x000fea000383ffff */
.L_x_15993:
        /* <DEDUP_REMOVED lines=11> */
.L_x_16146:
[----:B------:R-:W-:Y:S05]  /*1f200*/  BSYNC B1 ;  /* 0x0000000000017941 */ /* 0x000fea0003800000 */
.L_x_16145:
[----:B------:R-:W-:Y:S05]  /*1f210*/  BRA `(.L_x_16147) ;  /* 0xffffff8800ec7947 */ /* 0x000fea000383ffff */
.L_x_15995:
[----:B------:R-:W-:Y:S01]  /*1f220*/  BSSY B1, `(.L_x_16148) ;  /* 0x0000006000017945 */ /* 0x000fe20003800000 */
[----:B------:R-:W-:-:S07]  /*1f230*/  IMAD.MOV.U32 R15, RZ, RZ, -0x1 ;  /* 0xffffffffff0f7424 */ /* 0x000fce00078e00ff */
[----:B01----:R-:W-:Y:S05]  /*1f240*/  WARPSYNC.COLLECTIVE R15, `(.L_x_16149) ;  /* 0x000000000f0c7348 */ /* 0x003fea0003c00000 */
[----:B------:R-:W-:Y:S02]  /*1f250*/  ELECT P6, UR62, PT ;  /* 0x00000000003e782f */ /* 0x000fe400038c0000 */
[----:B------:R-:W-:Y:S01]  /*1f260*/  MOV R14, UR62 ;  /* 0x0000003e000e7c02 */ /* 0x000fe20008000f00 */
[----:B01----:R-:W-:Y:S10]  /*1f270*/  ENDCOLLECTIVE ;  /* 0x000000000000791b */ /* 0x003ff40003800000 */
.L_x_16149:
[----:B------:R-:W-:Y:S05]  /*1f280*/  BSYNC B1 ;  /* 0x0000000000017941 */ /* 0x000fea0003800000 */
.L_x_16148:
[----:B------:R-:W-:Y:S05]  /*1f290*/  BRA `(.L_x_15994) ;  /* 0xffffff8800e47947 */ /* 0x000fea000383ffff */
.L_x_15997:
[----:B0-----:R0:W1:Y:S02]  /*1f2a0*/  SYNCS.PHASECHK.TRANS64.TRYWAIT P0, [R17+URZ+0x13220], R6 ;  /* 0x01322006110075a7 */ /* 0x001064000800017f */
[----:B-1----:R-:W-:Y:S05]  /*1f2b0*/  @!P0 NANOSLEEP.SYNCS 0x989680 ;  /* 0x009896800000895d */ /* 0x002fea0003900000 */
[----:B------:R-:W1:Y:S02]  /*1f2c0*/  @!P0 SYNCS.PHASECHK.TRANS64 P0, [R17+URZ+0x13220], R6 ;  /* 0x01322006110085a7 */ /* 0x000e64000800007f */
[----:B-1----:R-:W-:Y:S05]  /*1f2d0*/  @!P0 BRA `(.L_x_15997) ;  /* 0xfffffffc00f08947 */ /* 0x002fea000383ffff */
[----:B------:R-:W-:Y:S05]  /*1f2e0*/  BRA `(.L_x_16150) ;  /* 0xffffff8800f47947 */ /* 0x000fea000383ffff */
.L_x_16001:
[----:B0-----:R0:W1:Y:S02]  /*1f2f0*/  SYNCS.PHASECHK.TRANS64.TRYWAIT P0, [R6+URZ+0x132a0], R10 ;  /* 0x0132a00a060075a7 */ /* 0x001064000800017f */
[----:B-1----:R-:W-:Y:S05]  /*1f300*/  @!P0 NANOSLEEP.SYNCS 0x989680 ;  /* 0x009896800000895d */ /* 0x002fea0003900000 */
[----:B------:R-:W1:Y:S02]  /*1f310*/  @!P0 SYNCS.PHASECHK.TRANS64 P0, [R6+URZ+0x132a0], R10 ;  /* 0x0132a00a060085a7 */ /* 0x000e64000800007f */
[----:B-1----:R-:W-:Y:S05]  /*1f320*/  @!P0 BRA `(.L_x_16001) ;  /* 0xfffffffc00f08947 */ /* 0x002fea000383ffff */
[----:B------:R-:W-:Y:S05]  /*1f330*/  BRA `(.L_x_16151) ;  /* 0xffffff8c00147947 */ /* 0x000fea000383ffff */
.L_x_16006:
[----:B-1----:R1:W2:Y:S02]  /*1f340*/  SYNCS.PHASECHK.TRANS64.TRYWAIT P0, [R6+URZ+0x132c0], R10 ;  /* 0x0132c00a060075a7 */ /* 0x0022a4000800017f */
[----:B--2---:R-:W-:Y:S05]  /*1f350*/  @!P0 NANOSLEEP.SYNCS 0x989680 ;  /* 0x009896800000895d */ /* 0x004fea0003900000 */
[----:B------:R-:W2:Y:S02]  /*1f360*/  @!P0 SYNCS.PHASECHK.TRANS64 P0, [R6+URZ+0x132c0], R10 ;  /* 0x0132c00a060085a7 */ /* 0x000ea4000800007f */
[----:B--2---:R-:W-:Y:S05]  /*1f370*/  @!P0 BRA `(.L_x_16006) ;  /* 0xfffffffc00f08947 */ /* 0x004fea000383ffff */
[----:B------:R-:W-:Y:S05]  /*1f380*/  BRA `(.L_x_16152) ;  /* 0xffffff8c00947947 */ /* 0x000fea000383ffff */
.L_x_16013:
[----:B0-----:R0:W1:Y:S02]  /*1f390*/  SYNCS.PHASECHK.TRANS64.TRYWAIT P1, [R6+URZ+0x132a0], R7 ;  /* 0x0132a007060075a7 */ /* 0x001064000802017f */
[----:B-1----:R-:W-:Y:S05]  /*1f3a0*/  @!P1 NANOSLEEP.SYNCS 0x989680 ;  /* 0x009896800000995d */ /* 0x002fea0003900000 */
[----:B------:R-:W1:Y:S02]  /*1f3b0*/  @!P1 SYNCS.PHASECHK.TRANS64 P1, [R6+URZ+0x132a0], R7 ;  /* 0x0132a007060095a7 */ /* 0x000e64000802007f */
[----:B-1----:R-:W-:Y:S05]  /*1f3c0*/  @!P1 BRA `(.L_x_16013) ;  /* 0xfffffffc00f09947 */ /* 0x002fea000383ffff */
[----:B------:R-:W-:Y:S05]  /*1f3d0*/  BRA `(.L_x_16153) ;  /* 0xffffff9000687947 */ /* 0x000fea000383ffff */
.L_x_16018:
[----:B-1----:R1:W2:Y:S02]  /*1f3e0*/  SYNCS.PHASECHK.TRANS64.TRYWAIT P1, [R6+URZ+0x132c0], R7 ;  /* 0x0132c007060075a7 */ /* 0x0022a4000802017f */
[----:B--2---:R-:W-:Y:S05]  /*1f3f0*/  @!P1 NANOSLEEP.SYNCS 0x989680 ;  /* 0x009896800000995d */ /* 0x004fea0003900000 */
[----:B------:R-:W2:Y:S02]  /*1f400*/  @!P1 SYNCS.PHASECHK.TRANS64 P1, [R6+URZ+0x132c0], R7 ;  /* 0x0132c007060095a7 */ /* 0x000ea4000802007f */
[----:B--2---:R-:W-:Y:S05]  /*1f410*/  @!P1 BRA `(.L_x_16018) ;  /* 0xfffffffc00f09947 */ /* 0x004fea000383ffff */
[----:B------:R-:W-:Y:S05]  /*1f420*/  BRA `(.L_x_16154) ;  /* 0xffffff9000e47947 */ /* 0x000fea000383ffff */
.L_x_16035:
        /* <DEDUP_REMOVED lines=11> */
.L_x_16156:
[----:B------:R-:W-:Y:S05]  /*1f4e0*/  BSYNC B0 ;  /* 0x0000000000007941 */ /* 0x000fea0003800000 */
.L_x_16155:
[----:B------:R-:W-:Y:S05]  /*1f4f0*/  BRA `(.L_x_16157) ;  /* 0xffffffa4004c7947 */ /* 0x000fea000383ffff */
.L_x_16038:
[----:B0-----:R-:W2:Y:S02]  /*1f500*/  LDL R0, [R1+0x44] ;  /* 0x0000440001007983 */ /* 0x001ea40000100800 */
[----:B--2---:R0:W1:Y:S02]  /*1f510*/  SYNCS.PHASECHK.TRANS64.TRYWAIT P0, [R4+URZ+0x13280], R0 ;  /* 0x01328000040075a7 */ /* 0x004064000800017f */
[----:B-1----:R-:W-:Y:S05]  /*1f520*/  @!P0 NANOSLEEP.SYNCS 0x989680 ;  /* 0x009896800000895d */ /* 0x002fea0003900000 */
[----:B------:R-:W1:Y:S02]  /*1f530*/  @!P0 SYNCS.PHASECHK.TRANS64 P0, [R4+URZ+0x13280], R0 ;  /* 0x01328000040085a7 */ /* 0x000e64000800007f */
[----:B-1----:R-:W-:Y:S05]  /*1f540*/  @!P0 BRA `(.L_x_16038) ;  /* 0xfffffffc00ec8947 */ /* 0x002fea000383ffff */
[----:B------:R-:W-:Y:S05]  /*1f550*/  BRA `(.L_x_16158) ;  /* 0xffffffa400687947 */ /* 0x000fea000383ffff */
.L_x_16039:
        /* <DEDUP_REMOVED lines=8> */
.L_x_16160:
[----:B------:R-:W-:Y:S05]  /*1f5e0*/  BSYNC B0 ;  /* 0x0000000000007941 */ /* 0x000fea0003800000 */
.L_x_16159:
        /* <DEDUP_REMOVED lines=8> */
.L_x_16161:
[----:B------:R-:W-:Y:S02]  /*1f670*/  IMAD.MOV.U32 R13, RZ, RZ, R2 ;  /* 0x000000ffff0d7224 */ /* 0x000fe400078e0002 */
[----:B------:R-:W-:Y:S02]  /*1f680*/  IMAD.MOV.U32 R12, RZ, RZ, 0x1 ;  /* 0x00000001ff0c7424 */ /* 0x000fe400078e00ff */
[----:B------:R-:W-:-:S07]  /*1f690*/  IMAD.MOV.U32 R3, RZ, RZ, R14 ;  /* 0x000000ffff037224 */ /* 0x000fce00078e000e */
[----:B------:R-:W-:Y:S05]  /*1f6a0*/  WARPSYNC.COLLECTIVE R15, `(.L_x_16162) ;  /* 0x000000000f087348 */ /* 0x000fea0003c00000 */
[----:B------:R0:W1:Y:S02]  /*1f6b0*/  SHFL.IDX P6, R14, R13, R12, R11 ;  /* 0x0000000c0d0e7389 */ /* 0x00006400000c000b */
[----:B01----:R-:W-:Y:S01]  /*1f6c0*/  ENDCOLLECTIVE ;  /* 0x000000000000791b */ /* 0x003fe20003800000 */
.L_x_16162:
[----:B------:R-:W-:Y:S01]  /*1f6d0*/  IADD3 R20, P1, R20, R3, RZ ;  /* 0x0000000314147210 */ /* 0x000fe20007f3e0ff */
[----:B------:R-:W-:-:S03]  /*1f6e0*/  IMAD.IADD R3, R17, 0x1, R19 ;  /* 0x0000000111037824 */ /* 0x000fc600078e0213 */
[----:B------:R-:W-:Y:S02]  /*1f6f0*/  IADD3.X R21, RZ, R10, RZ, P1, !PT ;  /* 0x0000000aff157210 */ /* 0x000fe40000ffe4ff */
[----:B------:R-:W0:Y:S01]  /*1f700*/  S2R R10, SR_TID.X ;  /* 0x00000000000a7919 */ /* 0x000e220000002100 */
        /* <DEDUP_REMOVED lines=10> */
.L_x_16163:
        /* <DEDUP_REMOVED lines=8> */
.L_x_16164:
        /* <DEDUP_REMOVED lines=13> */
.L_x_16165:
[----:B------:R-:W-:Y:S02]  /*1f900*/  IMAD.SHL.U32 R21, R10, 0x10, RZ ;  /* 0x000000100a157824 */ /* 0x000fe400078e00ff */
[----:B------:R-:W-:-:S03]  /*1f910*/  IMAD.MOV.U32 R13, RZ, RZ, R2 ;  /* 0x000000ffff0d7224 */ /* 0x000fc600078e0002 */
[----:B------:R-:W-:Y:S01]  /*1f920*/  LOP3.LUT R21, R21, 0x30, RZ, 0xc0, !PT ;  /* 0x0000003015157812 */ /* 0x000fe200078ec0ff */
[----:B------:R-:W-:Y:S02]  /*1f930*/  IMAD.MOV.U32 R12, RZ, RZ, 0x3 ;  /* 0x00000003ff0c7424 */ /* 0x000fe400078e00ff */
[----:B------:R-:W-:-:S07]  /*1f940*/  IMAD.MOV.U32 R10, RZ, RZ, R14 ;  /* 0x000000ffff0a7224 */ /* 0x000fce00078e000e */
[----:B------:R-:W-:Y:S05]  /*1f950*/  WARPSYNC.COLLECTIVE R15, `(.L_x_16166) ;  /* 0x000000000f087348 */ /* 0x000fea0003c00000 */
[----:B------:R0:W1:Y:S02]  /*1f960*/  SHFL.IDX P6, R14, R13, R12, R11 ;  /* 0x0000000c0d0e7389 */ /* 0x00006400000c000b */
[----:B01----:R-:W-:Y:S01]  /*1f970*/  ENDCOLLECTIVE ;  /* 0x000000000000791b */ /* 0x003fe20003800000 */
.L_x_16166:
[----:B------:R-:W-:Y:S02]  /*1f980*/  IADD3 R20, P1, R21, R10, RZ ;  /* 0x0000000a15147210 */ /* 0x000fe40007f3e0ff */
[----:B------:R-:W0:Y:S02]  /*1f990*/  S2R R10, SR_TID.X ;  /* 0x00000000000a7919 */ /* 0x000e240000002100 */
[----:B------:R-:W-:Y:S02]  /*1f9a0*/  IADD3.X R21, RZ, R19, RZ, P1, !PT ;  /* 0x00000013ff157210 */ /* 0x000fe40000ffe4ff */
[----:B------:R1:W5:Y:S01]  /*1f9b0*/  LDL.LU R19, [R1+0x24] ;  /* 0x0000240001137983 */ /* 0x0003620000300800 */
[C---:B------:R-:W-:Y:S01]  /*1f9c0*/  ISETP.LT.OR P1, PT, R5.reuse, 0x41, P0 ;  /* 0x000000410500780c */ /* 0x040fe20000721670 */
[----:B------:R-:W-:Y:S01]  /*1f9d0*/  IMAD.MOV.U32 R13, RZ, RZ, R0 ;  /* 0x000000ffff0d7224 */ /* 0x000fe200078e0000 */
[----:B------:R-:W-:-:S11]  /*1f9e0*/  ISETP.GE.AND P3, PT, R5, 0x81, PT ;  /* 0x000000810500780c */ /* 0x000fd60003f66270 */
        /* <DEDUP_REMOVED lines=8> */
.L_x_16167:
        /* <DEDUP_REMOVED lines=8> */
.L_x_16168:
[----:B------:R-:W-:Y:S01]  /*1faf0*/  IADD3 R20, P1, R10, R0, RZ ;  /* 0x000000000a147210 */ /* 0x000fe20007f3e0ff */
[----:B------:R-:W-:Y:S02]  /*1fb00*/  IMAD.MOV.U32 R13, RZ, RZ, R29 ;  /* 0x000000ffff0d7224 */ /* 0x000fe400078e001d */
[----:B------:R-:W-:-:S10]  /*1fb10*/  IMAD.MOV.U32 R0, RZ, RZ, R14 ;  /* 0x000000ffff007224 */ /* 0x000fd400078e000e */
[----:B------:R-:W-:Y:S05]  /*1fb20*/  WARPSYNC.COLLECTIVE R15, `(.L_x_16169) ;  /* 0x000000000f087348 */ /* 0x000fea0003c00000 */
[----:B------:R0:W1:Y:S02]  /*1fb30*/  SHFL.IDX P6, R14, R13, R12, R11 ;  /* 0x0000000c0d0e7389 */ /* 0x00006400000c000b */
[----:B01----:R-:W-:Y:S01]  /*1fb40*/  ENDCOLLECTIVE ;  /* 0x000000000000791b */ /* 0x003fe20003800000 */
.L_x_16169:
[----:B------:R-:W-:Y:S02]  /*1fb50*/  IADD3.X R21, RZ, R2, RZ, P1, !PT ;  /* 0x00000002ff157210 */ /* 0x000fe40000ffe4ff */
        /* <DEDUP_REMOVED lines=13> */
.L_x_16044:
[----:B----4-:R-:W4:Y:S02]  /*1fc30*/  LDL R0, [R1+0x44] ;  /* 0x0000440001007983 */ /* 0x010f240000100800 */
[----:B----4-:R4:W0:Y:S02]  /*1fc40*/  SYNCS.PHASECHK.TRANS64.TRYWAIT P0, [R4+URZ+0x13240], R0 ;  /* 0x01324000040075a7 */ /* 0x010824000800017f */
[----:B0-----:R-:W-:Y:S05]  /*1fc50*/  @!P0 NANOSLEEP.SYNCS 0x989680 ;  /* 0x009896800000895d */ /* 0x001fea0003900000 */
[----:B------:R-:W0:Y:S02]  /*1fc60*/  @!P0 SYNCS.PHASECHK.TRANS64 P0, [R4+URZ+0x13240], R0 ;  /* 0x01324000040085a7 */ /* 0x000e24000800007f */
[----:B0-----:R-:W-:Y:S05]  /*1fc70*/  @!P0 BRA `(.L_x_16044) ;  /* 0xfffffffc00ec8947 */ /* 0x001fea000383ffff */
[----:B------:R-:W-:Y:S05]  /*1fc80*/  BRA `(.L_x_16171) ;  /* 0xffffffa4007c7947 */ /* 0x000fea000383ffff */
.L_x_16045:
[----:B------:R-:W-:Y:S01]  /*1fc90*/  BSSY B0, `(.L_x_16172) ;  /* 0x0000008000007945 */ /* 0x000fe20003800000 */
[----:B------:R-:W-:Y:S01]  /*1fca0*/  IMAD.MOV.U32 R13, RZ, RZ, R2 ;  /* 0x000000ffff0d7224 */ /* 0x000fe200078e0002 */
[----:B------:R-:W-:Y:S01]  /*1fcb0*/  MOV R12, RZ ;  /* 0x000000ff000c7202 */ /* 0x000fe20000000f00 */
[----:B------:R-:W-:Y:S02]  /*1fcc0*/  IMAD.MOV.U32 R11, RZ, RZ, 0x1c1f ;  /* 0x00001c1fff0b7424 */ /* 0x000fe400078e00ff */
[----:B------:R-:W-:-:S07]  /*1fcd0*/  IMAD.MOV.U32 R15, RZ, RZ, -0x1 ;  /* 0xffffffffff0f7424 */ /* 0x000fce00078e00ff */
[----:B01----:R-:W-:Y:S05]  /*1fce0*/  WARPSYNC.COLLECTIVE R15, `(.L_x_16173) ;  /* 0x000000000f087348 */ /* 0x003fea0003c00000 */
[----:B-1----:R1:W2:Y:S02]  /*1fcf0*/  SHFL.IDX P6, R14, R13, R12, R11 ;  /* 0x0000000c0d0e7389 */ /* 0x0022a400000c000b */
[----:B012---:R-:W-:Y:S01]  /*1fd00*/  ENDCOLLECTIVE ;  /* 0x000000000000791b */ /* 0x007fe20003800000 */
.L_x_16173:
[----:B------:R-:W-:Y:S05]  /*1fd10*/  BSYNC B0 ;  /* 0x0000000000007941 */ /* 0x000fea0003800000 */
.L_x_16172:
        /* <DEDUP_REMOVED lines=10> */
.L_x_16174:
[----:B------:R-:W-:Y:S02]  /*1fdc0*/  IMAD.MOV.U32 R13, RZ, RZ, R2 ;  /* 0x000000ffff0d7224 */ /* 0x000fe400078e0002 */
[----:B------:R-:W-:Y:S01]  /*1fdd0*/  IMAD.MOV.U32 R12, RZ, RZ, 0x1 ;  /* 0x00000001ff0c7424 */ /* 0x000fe200078e00ff */
[----:B------:R-:W-:Y:S01]  /*1fde0*/  SHF.L.U32 R19, R19, 0x4, RZ ;  /* 0x0000000413137819 */ /* 0x000fe200000006ff */
[----:B------:R-:W-:-:S07]  /*1fdf0*/  IMAD.MOV.U32 R6, RZ, RZ, R14 ;  /* 0x000000ffff067224 */ /* 0x000fce00078e000e */
[----:B------:R-:W-:Y:S05]  /*1fe00*/  WARPSYNC.COLLECTIVE R15, `(.L_x_16175) ;  /* 0x000000000f087348 */ /* 0x000fea0003c00000 */
[----:B------:R0:W1:Y:S02]  /*1fe10*/  SHFL.IDX P6, R14, R13, R12, R11 ;  /* 0x0000000c0d0e7389 */ /* 0x00006400000c000b */
[----:B01----:R-:W-:Y:S01]  /*1fe20*/  ENDCOLLECTIVE ;  /* 0x000000000000791b */ /* 0x003fe20003800000 */
.L_x_16175:
        /* <DEDUP_REMOVED lines=14> */
.L_x_16176:
[----:B------:R-:W-:Y:S02]  /*1ff10*/  IMAD.MOV.U32 R13, RZ, RZ, R2 ;  /* 0x000000ffff0d7224 */ /* 0x000fe400078e0002 */
[----:B------:R-:W-:Y:S02]  /*1ff20*/  IMAD.MOV.U32 R12, RZ, RZ, 0x2 ;  /* 0x00000002ff0c7424 */ /* 0x000fe400078e00ff */
[----:B------:R-:W-:-:S07]  /*1ff30*/  IMAD.MOV.U32 R6, RZ, RZ, R14 ;  /* 0x000000ffff067224 */ /* 0x000fce00078e000e */
[----:B------:R-:W-:Y:S05]  /*1ff40*/  WARPSYNC.COLLECTIVE R15, `(.L_x_16177) ;  /* 0x000000000f087348 */ /* 0x000fea0003c00000 */
[----:B------:R0:W1:Y:S02]  /*1ff50*/  SHFL.IDX P6, R14, R13, R12, R11 ;  /* 0x0000000c0d0e7389 */ /* 0x00006400000c000b */
[----:B01----:R-:W-:Y:S01]  /*1ff60*/  ENDCOLLECTIVE ;  /* 0x000000000000791b */ /* 0x003fe20003800000 */
.L_x_16177:
        /* <DEDUP_REMOVED lines=12> */
.L_x_16178:
[----:B------:R-:W-:Y:S02]  /*20030*/  IMAD.MOV.U32 R13, RZ, RZ, R2 ;  /* 0x000000ffff0d7224 */ /* 0x000fe400078e0002 */
[----:B------:R-:W-:Y:S02]  /*20040*/  IMAD.MOV.U32 R12, RZ, RZ, 0x3 ;  /* 0x00000003ff0c7424 */ /* 0x000fe400078e00ff */
[----:B------:R-:W-:-:S07]  /*20050*/  IMAD.MOV.U32 R6, RZ, RZ, R14 ;  /* 0x000000ffff067224 */ /* 0x000fce00078e000e */
[----:B------:R-:W-:Y:S05]  /*20060*/  WARPSYNC.COLLECTIVE R15, `(.L_x_16179) ;  /* 0x000000000f087348 */ /* 0x000fea0003c00000 */
[----:B------:R0:W1:Y:S02]  /*20070*/  SHFL.IDX P6, R14, R13, R12, R11 ;  /* 0x0000000c0d0e7389 */ /* 0x00006400000c000b */
[----:B01----:R-:W-:Y:S01]  /*20080*/  ENDCOLLECTIVE ;  /* 0x000000000000791b */ /* 0x003fe20003800000 */
.L_x_16179:
        /* <DEDUP_REMOVED lines=12> */
.L_x_16180:
[----:B------:R-:W-:Y:S01]  /*20150*/  IMAD.MOV.U32 R13, RZ, RZ, R8 ;  /* 0x000000ffff0d7224 */ /* 0x000fe200078e0008 */
[----:B------:R-:W-:Y:S01]  /*20160*/  MOV R12, RZ ;  /* 0x000000ff000c7202 */ /* 0x000fe20000000f00 */
[----:B------:R-:W-:-:S07]  /*20170*/  IMAD.MOV.U32 R0, RZ, RZ, R14 ;  /* 0x000000ffff007224 */ /* 0x000fce00078e000e */
[----:B------:R-:W-:Y:S05]  /*20180*/  WARPSYNC.COLLECTIVE R15, `(.L_x_16181) ;  /* 0x000000000f087348 */ /* 0x000fea0003c00000 */
[----:B------:R0:W1:Y:S02]  /*20190*/  SHFL.IDX P6, R14, R13, R12, R11 ;  /* 0x0000000c0d0e7389 */ /* 0x00006400000c000b */
[----:B01----:R-:W-:Y:S01]  /*201a0*/  ENDCOLLECTIVE ;  /* 0x000000000000791b */ /* 0x003fe20003800000 */
.L_x_16181:
        /* <DEDUP_REMOVED lines=13> */
.L_x_16182:
[----:B------:R-:W-:Y:S01]  /*20280*/  IMAD.MOV.U32 R6, RZ, RZ, R14 ;  /* 0x000000ffff067224 */ /* 0x000fe200078e000e */
[----:B------:R-:W-:Y:S06]  /*20290*/  BRA `(.L_x_16183) ;  /* 0xffffffa400007947 */ /* 0x000fec000383ffff */
.L_x_16052:
        /* <DEDUP_REMOVED lines=9> */
.L_x_16184:
[C---:B------:R-:W-:Y:S01]  /*20330*/  VIADD R9, R25.reuse, 0x20 ;  /* 0x0000002019097836 */ /* 0x040fe20000000000 */
[----:B------:R-:W-:Y:S01]  /*20340*/  ISETP.GE.AND P2, PT, R25, R2, PT ;  /* 0x000000021900720c */ /* 0x000fe20003f46270 */
[----:B------:R-:W-:Y:S02]  /*20350*/  IMAD.MOV.U32 R13, RZ, RZ, R4 ;  /* 0x000000ffff0d7224 */ /* 0x000fe400078e0004 */
[----:B------:R-:W-:-:S10]  /*20360*/  IMAD.MOV.U32 R7, RZ, RZ, R14 ;  /* 0x000000ffff077224 */ /* 0x000fd400078e000e */
[----:B------:R-:W-:Y:S05]  /*20370*/  WARPSYNC.COLLECTIVE R15, `(.L_x_16185) ;  /* 0x000000000f087348 */ /* 0x000fea0003c00000 */
[----:B------:R0:W1:Y:S02]  /*20380*/  SHFL.IDX P6, R14, R13, R12, R11 ;  /* 0x0000000c0d0e7389 */ /* 0x00006400000c000b */
[----:B01----:R-:W-:Y:S01]  /*20390*/  ENDCOLLECTIVE ;  /* 0x000000000000791b */ /* 0x003fe20003800000 */
.L_x_16185:
[----:B------:R-:W-:Y:S01]  /*203a0*/  IMAD.MOV.U32 R13, RZ, RZ, R0 ;  /* 0x000000ffff0d7224 */ /* 0x000fe200078e0000 */
[----:B------:R-:W-:Y:S01]  /*203b0*/  MOV R12, 0x1 ;  /* 0x00000001000c7802 */ /* 0x000fe20000000f00 */
[----:B------:R-:W-:-:S07]  /*203c0*/  IMAD.MOV.U32 R6, RZ, RZ, R14 ;  /* 0x000000ffff067224 */ /* 0x000fce00078e000e */
[----:B------:R-:W-:Y:S05]  /*203d0*/  WARPSYNC.COLLECTIVE R15, `(.L_x_16186) ;  /* 0x000000000f087348 */ /* 0x000fea0003c00000 */
[----:B------:R0:W1:Y:S02]  /*203e0*/  SHFL.IDX P6, R14, R13, R12, R11 ;  /* 0x0000000c0d0e7389 */ /* 0x00006400000c000b */
[----:B01----:R-:W-:Y:S01]  /*203f0*/  ENDCOLLECTIVE ;  /* 0x000000000000791b */ /* 0x003fe20003800000 */
.L_x_16186:
        /* <DEDUP_REMOVED lines=12> */
.L_x_16187:
[----:B------:R-:W-:Y:S01]  /*204c0*/  IMAD.MOV.U32 R13, RZ, RZ, R0 ;  /* 0x000000ffff0d7224 */ /* 0x000fe200078e0000 */
[----:B------:R-:W-:Y:S01]  /*204d0*/  MOV R12, 0x2 ;  /* 0x00000002000c7802 */ /* 0x000fe20000000f00 */
[----:B------:R-:W-:-:S07]  /*204e0*/  IMAD.MOV.U32 R7, RZ, RZ, R14 ;  /* 0x000000ffff077224 */ /* 0x000fce00078e000e */
[----:B------:R-:W-:Y:S05]  /*204f0*/  WARPSYNC.COLLECTIVE R15, `(.L_x_16188) ;  /* 0x000000000f087348 */ /* 0x000fea0003c00000 */
[----:B------:R0:W1:Y:S02]  /*20500*/  SHFL.IDX P6, R14, R13, R12, R11 ;  /* 0x0000000c0d0e7389 */ /* 0x00006400000c000b */
[----:B01----:R-:W-:Y:S01]  /*20510*/  ENDCOLLECTIVE ;  /* 0x000000000000791b */ /* 0x003fe20003800000 */
.L_x_16188:
        /* <DEDUP_REMOVED lines=16> */
.L_x_16189:
[----:B------:R-:W-:Y:S02]  /*20620*/  IMAD.MOV.U32 R13, RZ, RZ, R0 ;  /* 0x000000ffff0d7224 */ /* 0x000fe400078e0000 */
[----:B------:R-:W-:Y:S02]  /*20630*/  IMAD.MOV.U32 R12, RZ, RZ, 0x3 ;  /* 0x00000003ff0c7424 */ /* 0x000fe400078e00ff */
[----:B------:R-:W-:-:S07]  /*20640*/  IMAD.MOV.U32 R7, RZ, RZ, R14 ;  /* 0x000000ffff077224 */ /* 0x000fce00078e000e */
[----:B------:R-:W-:Y:S05]  /*20650*/  WARPSYNC.COLLECTIVE R15, `(.L_x_16190) ;  /* 0x000000000f087348 */ /* 0x000fea0003c00000 */
[----:B------:R0:W1:Y:S02]  /*20660*/  SHFL.IDX P6, R14, R13, R12, R11 ;  /* 0x0000000c0d0e7389 */ /* 0x00006400000c000b */
[----:B01----:R-:W-:Y:S01]  /*20670*/  ENDCOLLECTIVE ;  /* 0x000000000000791b */ /* 0x003fe20003800000 */
.L_x_16190:
[----:B------:R-:W-:-:S05]  /*20680*/  @!P1 IADD3 R7, P2, R18, R7, RZ ;  /* 0x0000000712079210 */ /* 0x000fca0007f5e0ff */
[----:B------:R-:W-:-:S05]  /*20690*/  @!P1 IMAD.X R6, RZ, RZ, R6, P2 ;  /* 0x000000ffff069224 */ /* 0x000fca00010e0606 */
[-C--:B------:R-:W-:Y:S01]  /*206a0*/  @!P1 LOP3.LUT R7, R7, R6.reuse, RZ, 0x3c, !PT ;  /* 0x0000000607079212 */ /* 0x080fe200078e3cff */
[----:B------:R-:W-:Y:S02]  /*206b0*/  IMAD.MOV.U32 R13, RZ, RZ, R4 ;  /* 0x000000ffff0d7224 */ /* 0x000fe400078e0004 */
[----:B------:R-:W-:Y:S01]  /*206c0*/  VIADD R4, R25, 0x60 ;  /* 0x0000006019047836 */ /* 0x000fe20000000000 */
[----:B------:R-:W-:-:S04]  /*206d0*/  @!P1 LOP3.LUT R6, R7, R6, RZ, 0x3c, !PT ;  /* 0x0000000607069212 */ /* 0x000fc800078e3cff */
[----:B------:R-:W-:Y:S02]  /*206e0*/  @!P1 LOP3.LUT R7, R7, R6, RZ, 0x3c, !PT ;  /* 0x0000000607079212 */ /* 0x000fe400078e3cff */
[----:B------:R-:W-:-:S07]  /*206f0*/  MOV R0, R14 ;  /* 0x0000000e00007202 */ /* 0x000fce0000000f00 */
[----:B------:R-:W-:Y:S05]  /*20700*/  WARPSYNC.COLLECTIVE R15, `(.L_x_16191) ;  /* 0x000000000f087348 */ /* 0x000fea0003c00000 */
[----:B------:R0:W1:Y:S02]  /*20710*/  SHFL.IDX P6, R14, R13, R12, R11 ;  /* 0x0000000c0d0e7389 */ /* 0x00006400000c000b */
[----:B01----:R-:W-:Y:S01]  /*20720*/  ENDCOLLECTIVE ;  /* 0x000000000000791b */ /* 0x003fe20003800000 */
.L_x_16191:
        /* <DEDUP_REMOVED lines=11> */
.L_x_16192:
        /* <DEDUP_REMOVED lines=12> */
.L_x_16193:
[----:B------:R-:W-:Y:S02]  /*208a0*/  ISETP.GE.AND P1, PT, R6, R2, PT ;  /* 0x000000020600720c */ /* 0x000fe40003f26270 */
[----:B------:R-:W-:Y:S01]  /*208b0*/  MOV R13, R3 ;  /* 0x00000003000d7202 */ /* 0x000fe20000000f00 */
[----:B------:R-:W-:Y:S02]  /*208c0*/  IMAD.MOV.U32 R12, RZ, RZ, 0x1 ;  /* 0x00000001ff0c7424 */ /* 0x000fe400078e00ff */
[----:B------:R-:W-:-:S08]  /*208d0*/  IMAD.MOV.U32 R0, RZ, RZ, R14 ;  /* 0x000000ffff007224 */ /* 0x000fd000078e000e */
[----:B------:R-:W-:Y:S05]  /*208e0*/  WARPSYNC.COLLECTIVE R15, `(.L_x_16194) ;  /* 0x000000000f087348 */ /* 0x000fea0003c00000 */
[----:B------:R0:W1:Y:S02]  /*208f0*/  SHFL.IDX P6, R14, R13, R12, R11 ;  /* 0x0000000c0d0e7389 */ /* 0x00006400000c000b */
[----:B01----:R-:W-:Y:S01]  /*20900*/  ENDCOLLECTIVE ;  /* 0x000000000000791b */ /* 0x003fe20003800000 */
.L_x_16194:
        /* <DEDUP_REMOVED lines=13> */
.L_x_16195:
[----:B------:R-:W-:Y:S01]  /*209e0*/  IMAD.MOV.U32 R5, RZ, RZ, R14 ;  /* 0x000000ffff057224 */ /* 0x000fe200078e000e */
[----:B------:R-:W-:Y:S06]  /*209f0*/  BRA `(.L_x_16196) ;  /* 0xffffffa800087947 */ /* 0x000fec000383ffff */
.L_x_16055:
[----:B-1----:R1:W2:Y:S02]  /*20a00*/  SYNCS.PHASECHK.TRANS64.TRYWAIT P0, [R17+URZ+0x13220], R0 ;  /* 0x01322000110075a7 */ /* 0x0022a4000800017f */
[----:B--2---:R-:W-:Y:S05]  /*20a10*/  @!P0 NANOSLEEP.SYNCS 0x989680 ;  /* 0x009896800000895d */ /* 0x004fea0003900000 */
[----:B------:R-:W2:Y:S02]  /*20a20*/  @!P0 SYNCS.PHASECHK.TRANS64 P0, [R17+URZ+0x13220], R0 ;  /* 0x01322000110085a7 */ /* 0x000ea4000800007f */
[----:B--2---:R-:W-:Y:S05]  /*20a30*/  @!P0 BRA `(.L_x_16055) ;  /* 0xfffffffc00f08947 */ /* 0x004fea000383ffff */
[----:B------:R-:W-:Y:S05]  /*20a40*/  BRA `(.L_x_16197) ;  /* 0xffffffa800647947 */ /* 0x000fea000383ffff */
.L_x_16059:
[----:B0-----:R-:W2:Y:S02]  /*20a50*/  LDL R2, [R1+0x4] ;  /* 0x0000040001027983 */ /* 0x001ea40000100800 */
[----:B--2---:R0:W1:Y:S02]  /*20a60*/  SYNCS.PHASECHK.TRANS64.TRYWAIT P0, [R6+URZ+0x13280], R2 ;  /* 0x01328002060075a7 */ /* 0x004064000800017f */
[----:B-1----:R-:W-:Y:S05]  /*20a70*/  @!P0 NANOSLEEP.SYNCS 0x989680 ;  /* 0x009896800000895d */ /* 0x002fea0003900000 */
[----:B------:R-:W1:Y:S02]  /*20a80*/  @!P0 SYNCS.PHASECHK.TRANS64 P0, [R6+URZ+0x13280], R2 ;  /* 0x01328002060085a7 */ /* 0x000e64000800007f */
[----:B-1----:R-:W-:Y:S05]  /*20a90*/  @!P0 BRA `(.L_x_16059) ;  /* 0xfffffffc00ec8947 */ /* 0x002fea000383ffff */
[----:B------:R-:W-:Y:S05]  /*20aa0*/  BRA `(.L_x_16198) ;  /* 0xffffffac00b47947 */ /* 0x000fea000383ffff */
.L_x_16060:
        /* <DEDUP_REMOVED lines=8> */
.L_x_16200:
[----:B------:R-:W-:Y:S05]  /*20b30*/  BSYNC B0 ;  /* 0x0000000000007941 */ /* 0x000fea0003800000 */
.L_x_16199:
        /* <DEDUP_REMOVED lines=10> */
.L_x_16201:
[----:B------:R-:W-:Y:S02]  /*20be0*/  IMAD.MOV.U32 R13, RZ, RZ, R5 ;  /* 0x000000ffff0d7224 */ /* 0x000fe400078e0005 */
[----:B------:R-:W-:Y:S01]  /*20bf0*/  IMAD.MOV.U32 R12, RZ, RZ, 0x1 ;  /* 0x00000001ff0c7424 */ /* 0x000fe200078e00ff */
[----:B------:R-:W-:Y:S01]  /*20c00*/  SHF.L.U32 R15, R2, 0x4, RZ ;  /* 0x00000004020f7819 */ /* 0x000fe200000006ff */
        /* <DEDUP_REMOVED lines=8> */
.L_x_16202:
        /* <DEDUP_REMOVED lines=10> */
.L_x_16203:
[----:B------:R-:W-:Y:S02]  /*20d30*/  IMAD.MOV.U32 R13, RZ, RZ, R5 ;  /* 0x000000ffff0d7224 */ /* 0x000fe400078e0005 */
[----:B------:R-:W-:Y:S02]  /*20d40*/  IMAD.MOV.U32 R12, RZ, RZ, 0x2 ;  /* 0x00000002ff0c7424 */ /* 0x000fe400078e00ff */
[----:B------:R-:W-:Y:S02]  /*20d50*/  IMAD.SHL.U32 R15, R2, 0x10, RZ ;  /* 0x00000010020f7824 */ /* 0x000fe400078e00ff */
        /* <DEDUP_REMOVED lines=8> */
.L_x_16204:
        /* <DEDUP_REMOVED lines=10> */
.L_x_16205:
        /* <DEDUP_REMOVED lines=11> */
.L_x_16206:
        /* <DEDUP_REMOVED lines=10> */
.L_x_16207:
[----:B------:R-:W-:Y:S01]  /*20fd0*/  MOV R13, R18 ;  /* 0x00000012000d7202 */ /* 0x000fe20000000f00 */
[----:B------:R-:W-:Y:S02]  /*20fe0*/  IMAD.MOV.U32 R12, RZ, RZ, RZ ;  /* 0x000000ffff0c7224 */ /* 0x000fe400078e00ff */
[----:B------:R-:W-:Y:S02]  /*20ff0*/  IMAD.SHL.U32 R3, R3, 0x10, RZ ;  /* 0x0000001003037824 */ /* 0x000fe400078e00ff */
[----:B------:R-:W-:-:S07]  /*21000*/  IMAD.MOV.U32 R2, RZ, RZ, R14 ;  /* 0x000000ffff027224 */ /* 0x000fce00078e000e */
[----:B------:R-:W-:Y:S05]  /*21010*/  WARPSYNC.COLLECTIVE R15, `(.L_x_16208) ;  /* 0x000000000f087348 */ /* 0x000fea0003c00000 */
[----:B------:R0:W1:Y:S02]  /*21020*/  SHFL.IDX P6, R14, R13, R12, R11 ;  /* 0x0000000c0d0e7389 */ /* 0x00006400000c000b */
[----:B01----:R-:W-:Y:S01]  /*21030*/  ENDCOLLECTIVE ;  /* 0x000000000000791b */ /* 0x003fe20003800000 */
.L_x_16208:
        /* <DEDUP_REMOVED lines=12> */
.L_x_16209:
[----:B------:R-:W-:Y:S01]  /*21100*/  IMAD.MOV.U32 R2, RZ, RZ, R14 ;  /* 0x000000ffff027224 */ /* 0x000fe200078e000e */
[----:B------:R-:W-:Y:S06]  /*21110*/  BRA `(.L_x_16210) ;  /* 0xffffffac00287947 */ /* 0x000fec000383ffff */
.L_x_16065:
[----:B--2---:R-:W2:Y:S02]  /*21120*/  LDL R2, [R1+0x4] ;  /* 0x0000040001027983 */ /* 0x004ea40000100800 */
[----:B--2---:R2:W3:Y:S02]  /*21130*/  SYNCS.PHASECHK.TRANS64.TRYWAIT P0, [R6+URZ+0x13240], R2 ;  /* 0x01324002060075a7 */ /* 0x0044e4000800017f */
[----:B---3--:R-:W-:Y:S05]  /*21140*/  @!P0 NANOSLEEP.SYNCS 0x989680 ;  /* 0x009896800000895d */ /* 0x008fea0003900000 */
[----:B------:R-:W3:Y:S02]  /*21150*/  @!P0 SYNCS.PHASECHK.TRANS64 P0, [R6+URZ+0x13240], R2 ;  /* 0x01324002060085a7 */ /* 0x000ee4000800007f */
[----:B---3--:R-:W-:Y:S05]  /*21160*/  @!P0 BRA `(.L_x_16065) ;  /* 0xfffffffc00ec8947 */ /* 0x008fea000383ffff */
[----:B------:R-:W-:Y:S05]  /*21170*/  BRA `(.L_x_16211) ;  /* 0xffffffac00847947 */ /* 0x000fea000383ffff */
.L_x_16066:
[----:B------:R-:W-:Y:S01]  /*21180*/  BSSY B0, `(.L_x_16212) ;  /* 0x0000008000007945 */ /* 0x000fe20003800000 */
[----:B------:R-:W-:Y:S01]  /*21190*/  IMAD.MOV.U32 R13, RZ, RZ, R8 ;  /* 0x000000ffff0d7224 */ /* 0x000fe200078e0008 */
[----:B------:R-:W-:Y:S01]  /*211a0*/  MOV R11, 0x1c1f ;  /* 0x00001c1f000b7802 */ /* 0x000fe20000000f00 */
[----:B------:R-:W-:Y:S02]  /*211b0*/  IMAD.MOV.U32 R12, RZ, RZ, RZ ;  /* 0x000000ffff0c7224 */ /* 0x000fe400078e00ff */
[----:B------:R-:W-:-:S07]  /*211c0*/  IMAD.MOV.U32 R15, RZ, RZ, -0x1 ;  /* 0xffffffffff0f7424 */ /* 0x000fce00078e00ff */
[----:B01----:R-:W-:Y:S05]  /*211d0*/  WARPSYNC.COLLECTIVE R15, `(.L_x_16213) ;  /* 0x000000000f087348 */ /* 0x003fea0003c00000 */
[----:B------:R2:W3:Y:S02]  /*211e0*/  SHFL.IDX P6, R14, R13, R12, R11 ;  /* 0x0000000c0d0e7389 */ /* 0x0004e400000c000b */
[----:B0123--:R-:W-:Y:S01]  /*211f0*/  ENDCOLLECTIVE ;  /* 0x000000000000791b */ /* 0x00ffe20003800000 */
.L_x_16213:
[----:B------:R-:W-:Y:S05]  /*21200*/  BSYNC B0 ;  /* 0x0000000000007941 */ /* 0x000fea0003800000 */
.L_x_16212:
        /* <DEDUP_REMOVED lines=8> */
.L_x_16214:
[----:B------:R-:W-:Y:S02]  /*21290*/  IMAD.MOV.U32 R13, RZ, RZ, R8 ;  /* 0x000000ffff0d7224 */ /* 0x000fe400078e0008 */
[----:B------:R-:W-:Y:S01]  /*212a0*/  IMAD.MOV.U32 R12, RZ, RZ, 0x1 ;  /* 0x00000001ff0c7424 */ /* 0x000fe200078e00ff */
[----:B------:R-:W-:-:S07]  /*212b0*/  MOV R2, R14 ;  /* 0x0000000e00027202 */ /* 0x000fce0000000f00 */
[----:B------:R-:W-:Y:S05]  /*212c0*/  WARPSYNC.COLLECTIVE R15, `(.L_x_16215) ;  /* 0x000000000f087348 */ /* 0x000fea0003c00000 */
[----:B------:R0:W1:Y:S02]  /*212d0*/  SHFL.IDX P6, R14, R13, R12, R11 ;  /* 0x0000000c0d0e7389 */ /* 0x00006400000c000b */
[----:B01----:R-:W-:Y:S01]  /*212e0*/  ENDCOLLECTIVE ;  /* 0x000000000000791b */ /* 0x003fe20003800000 */
.L_x_16215:
        /* <DEDUP_REMOVED lines=11> */
.L_x_16216:
[----:B------:R-:W-:Y:S02]  /*213a0*/  IMAD.MOV.U32 R13, RZ, RZ, R8 ;  /* 0x000000ffff0d7224 */ /* 0x000fe400078e0008 */
[----:B------:R-:W-:Y:S02]  /*213b0*/  IMAD.MOV.U32 R12, RZ, RZ, 0x2 ;  /* 0x00000002ff0c7424 */ /* 0x000fe400078e00ff */
[----:B------:R-:W-:-:S07]  /*213c0*/  IMAD.MOV.U32 R2, RZ, RZ, R14 ;  /* 0x000000ffff027224 */ /* 0x000fce00078e000e */
[----:B------:R-:W-:Y:S05]  /*213d0*/  WARPSYNC.COLLECTIVE R15, `(.L_x_16217) ;  /* 0x000000000f087348 */ /* 0x000fea0003c00000 */
[----:B------:R0:W1:Y:S02]  /*213e0*/  SHFL.IDX P6, R14, R13, R12, R11 ;  /* 0x0000000c0d0e7389 */ /* 0x00006400000c000b */
[----:B01----:R-:W-:Y:S01]  /*213f0*/  ENDCOLLECTIVE ;  /* 0x000000000000791b */ /* 0x003fe20003800000 */
.L_x_16217:
        /* <DEDUP_REMOVED lines=11> */
.L_x_16218:
[----:B------:R-:W-:Y:S01]  /*214b0*/  MOV R13, R8 ;  /* 0x00000008000d7202 */ /* 0x000fe20000000f00 */
[----:B------:R-:W-:Y:S02]  /*214c0*/  IMAD.MOV.U32 R12, RZ, RZ, 0x3 ;  /* 0x00000003ff0c7424 */ /* 0x000fe400078e00ff */
[----:B------:R-:W-:-:S07]  /*214d0*/  IMAD.MOV.U32 R2, RZ, RZ, R14 ;  /* 0x000000ffff027224 */ /* 0x000fce00078e000e */
[----:B------:R-:W-:Y:S05]  /*214e0*/  WARPSYNC.COLLECTIVE R15, `(.L_x_16219) ;  /* 0x000000000f087348 */ /* 0x000fea0003c00000 */
[----:B------:R0:W1:Y:S02]  /*214f0*/  SHFL.IDX P6, R14, R13, R12, R11 ;  /* 0x0000000c0d0e7389 */ /* 0x00006400000c000b */
[----:B01----:R-:W-:Y:S01]  /*21500*/  ENDCOLLECTIVE ;  /* 0x000000000000791b */ /* 0x003fe20003800000 */
.L_x_16219:
        /* <DEDUP_REMOVED lines=11> */
.L_x_16220:
[----:B------:R-:W-:Y:S01]  /*215c0*/  IMAD.MOV.U32 R13, RZ, RZ, R4 ;  /* 0x000000ffff0d7224 */ /* 0x000fe200078e0004 */
[----:B------:R-:W-:Y:S01]  /*215d0*/  MOV R12, RZ ;  /* 0x000000ff000c7202 */ /* 0x000fe20000000f00 */
[----:B------:R-:W-:-:S07]  /*215e0*/  IMAD.MOV.U32 R2, RZ, RZ, R14 ;  /* 0x000000ffff027224 */ /* 0x000fce00078e000e */
[----:B------:R-:W-:Y:S05]  /*215f0*/  WARPSYNC.COLLECTIVE R15, `(.L_x_16221) ;  /* 0x000000000f087348 */ /* 0x000fea0003c00000 */
[----:B------:R0:W1:Y:S02]  /*21600*/  SHFL.IDX P6, R14, R13, R12, R11 ;  /* 0x0000000c0d0e7389 */ /* 0x00006400000c000b */
[----:B01----:R-:W-:Y:S01]  /*21610*/  ENDCOLLECTIVE ;  /* 0x000000000000791b */ /* 0x003fe20003800000 */
.L_x_16221:
        /* <DEDUP_REMOVED lines=11> */
.L_x_16222:
[----:B------:R-:W-:Y:S01]  /*216d0*/  IMAD.MOV.U32 R2, RZ, RZ, R14 ;  /* 0x000000ffff027224 */ /* 0x000fe200078e000e */
[----:B------:R-:W-:Y:S06]  /*216e0*/  BRA `(.L_x_16223) ;  /* 0xffffffac00147947 */ /* 0x000fec000383ffff */
.L_x_16071:
[----:B0-----:R0:W3:Y:S02]  /*216f0*/  SYNCS.PHASECHK.TRANS64.TRYWAIT P2, [R2+URZ+0x13270], R0 ;  /* 0x01327000020075a7 */ /* 0x0010e4000804017f */
[----:B---3--:R-:W-:Y:S05]  /*21700*/  @!P2 NANOSLEEP.SYNCS 0x989680 ;  /* 0x009896800000a95d */ /* 0x008fea0003900000 */
[----:B------:R-:W3:Y:S02]  /*21710*/  @!P2 SYNCS.PHASECHK.TRANS64 P2, [R2+URZ+0x13270], R0 ;  /* 0x013270000200a5a7 */ /* 0x000ee4000804007f */
[----:B---3--:R-:W-:Y:S05]  /*21720*/  @!P2 BRA `(.L_x_16071) ;  /* 0xfffffffc00f0a947 */ /* 0x008fea000383ffff */
[----:B------:R-:W-:Y:S05]  /*21730*/  BRA `(.L_x_16224) ;  /* 0xffffffac00787947 */ /* 0x000fea000383ffff */
.L_x_16073:
[----:B0-----:R0:W3:Y:S02]  /*21740*/  SYNCS.PHASECHK.TRANS64.TRYWAIT P2, [R2+URZ+0x13260], R3 ;  /* 0x01326003020075a7 */ /* 0x0010e4000804017f */
[----:B---3--:R-:W-:Y:S05]  /*21750*/  @!P2 NANOSLEEP.SYNCS 0x989680 ;  /* 0x009896800000a95d */ /* 0x008fea0003900000 */
[----:B------:R-:W3:Y:S02]  /*21760*/  @!P2 SYNCS.PHASECHK.TRANS64 P2, [R2+URZ+0x13260], R3 ;  /* 0x013260030200a5a7 */ /* 0x000ee4000804007f */
[----:B---3--:R-:W-:Y:S05]  /*21770*/  @!P2 BRA `(.L_x_16073) ;  /* 0xfffffffc00f0a947 */ /* 0x008fea000383ffff */
[----:B------:R-:W-:Y:S05]  /*21780*/  BRA `(.L_x_16225) ;  /* 0xffffffac00887947 */ /* 0x000fea000383ffff */
.L_x_16081:
[----:B-1----:R1:W2:Y:S02]  /*21790*/  SYNCS.PHASECHK.TRANS64.TRYWAIT P1, [R0+URZ+0x13270], R3 ;  /* 0x01327003000075a7 */ /* 0x0022a4000802017f */
[----:B--2---:R-:W-:Y:S05]  /*217a0*/  @!P1 NANOSLEEP.SYNCS 0x989680 ;  /* 0x009896800000995d */ /* 0x004fea0003900000 */
[----:B------:R-:W2:Y:S02]  /*217b0*/  @!P1 SYNCS.PHASECHK.TRANS64 P1, [R0+URZ+0x13270], R3 ;  /* 0x01327003000095a7 */ /* 0x000ea4000802007f */
[----:B--2---:R-:W-:Y:S05]  /*217c0*/  @!P1 BRA `(.L_x_16081) ;  /* 0xfffffffc00f09947 */ /* 0x004fea000383ffff */
[----:B------:R-:W-:Y:S05]  /*217d0*/  BRA `(.L_x_16226) ;  /* 0xffffffb4001c7947 */ /* 0x000fea000383ffff */
.L_x_16083:
[----:B-1----:R1:W2:Y:S02]  /*217e0*/  SYNCS.PHASECHK.TRANS64.TRYWAIT P1, [R0+URZ+0x13260], R3 ;  /* 0x01326003000075a7 */ /* 0x0022a4000802017f */
[----:B--2---:R-:W-:Y:S05]  /*217f0*/  @!P1 NANOSLEEP.SYNCS 0x989680 ;  /* 0x009896800000995d */ /* 0x004fea0003900000 */
[----:B------:R-:W2:Y:S02]  /*21800*/  @!P1 SYNCS.PHASECHK.TRANS64 P1, [R0+URZ+0x13260], R3 ;  /* 0x01326003000095a7 */ /* 0x000ea4000802007f */
[----:B--2---:R-:W-:Y:S05]  /*21810*/  @!P1 BRA `(.L_x_16083) ;  /* 0xfffffffc00f09947 */ /* 0x004fea000383ffff */
[----:B------:R-:W-:Y:S05]  /*21820*/  BRA `(.L_x_16227) ;  /* 0xffffffb4002c7947 */ /* 0x000fea000383ffff */
.L_x_16088:
[----:B------:R-:W-:Y:S01]  /*21830*/  BSSY B0, `(.L_x_16228) ;  /* 0x0000008000007945 */ /* 0x000fe20003800000 */
[----:B------:R-:W-:Y:S01]  /*21840*/  IMAD.MOV.U32 R13, RZ, RZ, R24 ;  /* 0x000000ffff0d7224 */ /* 0x000fe200078e0018 */
[----:B------:R-:W-:Y:S01]  /*21850*/  MOV R15, 0xffffffff ;  /* 0xffffffff000f7802 */ /* 0x000fe20000000f00 */
[----:B------:R-:W-:Y:S02]  /*21860*/  IMAD.MOV.U32 R12, RZ, RZ, RZ ;  /* 0x000000ffff0c7224 */ /* 0x000fe400078e00ff */
[----:B------:R-:W-:-:S07]  /*21870*/  IMAD.MOV.U32 R11, RZ, RZ, 0x1f ;  /* 0x0000001fff0b7424 */ /* 0x000fce00078e00ff */
[----:B--2--5:R-:W-:Y:S05]  /*21880*/  WARPSYNC.COLLECTIVE R15, `(.L_x_16229) ;  /* 0x000000000f087348 */ /* 0x024fea0003c00000 */
[----:B------:R0:W1:Y:S02]  /*21890*/  SHFL.IDX P6, R14, R13, R12, R11 ;  /* 0x0000000c0d0e7389 */ /* 0x00006400000c000b */
[----:B012--5:R-:W-:Y:S01]  /*218a0*/  ENDCOLLECTIVE ;  /* 0x000000000000791b */ /* 0x027fe20003800000 */
.L_x_16229:
[----:B------:R-:W-:Y:S05]  /*218b0*/  BSYNC B0 ;  /* 0x0000000000007941 */ /* 0x000fea0003800000 */
.L_x_16228:
[----:B------:R-:W-:Y:S01]  /*218c0*/  IMAD.MOV.U32 R13, RZ, RZ, R24 ;  /* 0x000000ffff0d7224 */ /* 0x000fe200078e0018 */
[----:B------:R-:W-:Y:S01]  /*218d0*/  IADD3 R8, R27, R9, RZ ;  /* 0x000000091b087210 */ /* 0x000fe20007ffe0ff */
[----:B------:R-:W-:Y:S02]  /*218e0*/  IMAD.MOV.U32 R12, RZ, RZ, 0x1 ;  /* 0x00000001ff0c7424 */ /* 0x000fe400078e00ff */
[----:B------:R-:W-:Y:S02]  /*218f0*/  IMAD.MOV.U32 R11, RZ, RZ, 0x1f ;  /* 0x0000001fff0b7424 */ /* 0x000fe400078e00ff */
[----:B------:R-:W-:Y:S02]  /*21900*/  IMAD.MOV.U32 R15, RZ, RZ, -0x1 ;  /* 0xffffffffff0f7424 */ /* 0x000fe400078e00ff */
[----:B------:R-:W-:-:S07]  /*21910*/  IMAD.MOV.U32 R0, RZ, RZ, R14 ;  /* 0x000000ffff007224 */ /* 0x000fce00078e000e */
[----:B------:R-:W-:Y:S05]  /*21920*/  WARPSYNC.COLLECTIVE R15, `(.L_x_16230) ;  /* 0x000000000f087348 */ /* 0x000fea0003c00000 */
[----:B------:R0:W1:Y:S02]  /*21930*/  SHFL.IDX P6, R14, R13, R12, R11 ;  /* 0x0000000c0d0e7389 */ /* 0x00006400000c000b */
[----:B01----:R-:W-:Y:S01]  /*21940*/  ENDCOLLECTIVE ;  /* 0x000000000000791b */ /* 0x003fe20003800000 */
.L_x_16230:
        /* <DEDUP_REMOVED lines=24> */
.L_x_16231:
        /* <DEDUP_REMOVED lines=8> */
.L_x_16232:
        /* <DEDUP_REMOVED lines=8> */
.L_x_16233:
        /* <DEDUP_REMOVED lines=8> */
.L_x_16234:
        /* <DEDUP_REMOVED lines=8> */
.L_x_16235:
        /* <DEDUP_REMOVED lines=9> */
.L_x_16236:
[----:B------:R-:W-:Y:S01]  /*21d60*/  IMAD.MOV.U32 R3, RZ, RZ, R14 ;  /* 0x000000ffff037224 */ /* 0x000fe200078e000e */
[----:B------:R-:W-:Y:S06]  /*21d70*/  BRA `(.L_x_16237) ;  /* 0xffffffb800047947 */ /* 0x000fec000383ffff */
.L_x_16091:
[----:B------:R-:W-:Y:S01]  /*21d80*/  BSSY B0, `(.L_x_16238) ;  /* 0x0000008000007945 */ /* 0x000fe20003800000 */
[----:B------:R-:W-:Y:S01]  /*21d90*/  MOV R13, R2 ;  /* 0x00000002000d7202 */ /* 0x000fe20000000f00 */
[----:B------:R-:W-:Y:S02]  /*21da0*/  IMAD.MOV.U32 R12, RZ, RZ, 0x1 ;  /* 0x00000001ff0c7424 */ /* 0x000fe400078e00ff */
[----:B------:R-:W-:Y:S02]  /*21db0*/  IMAD.MOV.U32 R11, RZ, RZ, RZ ;  /* 0x000000ffff0b7224 */ /* 0x000fe400078e00ff */
[----:B------:R-:W-:-:S07]  /*21dc0*/  IMAD.MOV.U32 R15, RZ, RZ, -0x1 ;  /* 0xffffffffff0f7424 */ /* 0x000fce00078e00ff */
[----:B-----5:R-:W-:Y:S05]  /*21dd0*/  WARPSYNC.COLLECTIVE R15, `(.L_x_16239) ;  /* 0x000000000f087348 */ /* 0x020fea0003c00000 */
[----:B------:R0:W1:Y:S02]  /*21de0*/  SHFL.UP P6, R14, R13, R12, R11 ;  /* 0x0400000c0d0e7389 */ /* 0x00006400000c000b */
[----:B01---5:R-:W-:Y:S01]  /*21df0*/  ENDCOLLECTIVE ;  /* 0x000000000000791b */ /* 0x023fe20003800000 */
.L_x_16239:
[----:B------:R-:W-:Y:S05]  /*21e00*/  BSYNC B0 ;  /* 0x0000000000007941 */ /* 0x000fea0003800000 */
.L_x_16238:
        /* <DEDUP_REMOVED lines=10> */
.L_x_16240:
        /* <DEDUP_REMOVED lines=8> */
.L_x_16241:
        /* <DEDUP_REMOVED lines=8> */
.L_x_16242:
        /* <DEDUP_REMOVED lines=8> */
.L_x_16243:
        /* <DEDUP_REMOVED lines=9> */
.L_x_16244:
[----:B------:R-:W-:Y:S01]  /*220c0*/  IMAD.MOV.U32 R3, RZ, RZ, R14 ;  /* 0x000000ffff037224 */ /* 0x000fe200078e000e */
[----:B------:R-:W-:Y:S06]  /*220d0*/  BRA `(.L_x_16245) ;  /* 0xffffffb400d07947 */ /* 0x000fec000383ffff */
.L_x_16093:
[----:B------:R-:W-:Y:S01]  /*220e0*/  BSSY B0, `(.L_x_16246) ;  /* 0x0000006000007945 */ /* 0x000fe20003800000 */
[----:B------:R-:W-:Y:S02]  /*220f0*/  PLOP3.LUT P6, PT, P6, PT, PT, 0x8, 0x0 ;  /* 0x000000000000781c */ /* 0x000fe400037ce170 */
[----:B------:R-:W-:-:S11]  /*22100*/  MOV R15, 0xffffffff ;  /* 0xffffffff000f7802 */ /* 0x000fd60000000f00 */
[----:B0----5:R-:W-:Y:S05]  /*22110*/  WARPSYNC.COLLECTIVE R15, `(.L_x_16247) ;  /* 0x000000000f087348 */ /* 0x021fea0003c00000 */
[----:B------:R-:W-:Y:S01]  /*22120*/  VOTE.ANY R14, PT, P6 ;  /* 0x00000000000e7806 */ /* 0x000fe200030e0100 */
[----:B0----5:R-:W-:Y:S06]  /*22130*/  ENDCOLLECTIVE ;  /* 0x000000000000791b */ /* 0x021fec0003800000 */
.L_x_16247:
[----:B------:R-:W-:Y:S05]  /*22140*/  BSYNC B0 ;  /* 0x0000000000007941 */ /* 0x000fea0003800000 */
.L_x_16246:
        /* <DEDUP_REMOVED lines=10> */
.L_x_16248:
[----:B------:R-:W-:Y:S01]  /*221f0*/  MOV R13, R5 ;  /* 0x00000005000d7202 */ /* 0x000fe20000000f00 */
[----:B------:R-:W-:-:S07]  /*22200*/  IMAD.MOV.U32 R25, RZ, RZ, R14 ;  /* 0x000000ffff197224 */ /* 0x000fce00078e000e */
[----:B------:R-:W-:Y:S05]  /*22210*/  WARPSYNC.COLLECTIVE R15, `(.L_x_16249) ;  /* 0x000000000f087348 */ /* 0x000fea0003c00000 */
[----:B------:R0:W1:Y:S02]  /*22220*/  SHFL.IDX P6, R14, R13, R12, R11 ;  /* 0x0000000c0d0e7389 */ /* 0x00006400000c000b */
[----:B01----:R-:W-:Y:S01]  /*22230*/  ENDCOLLECTIVE ;  /* 0x000000000000791b */ /* 0x003fe20003800000 */
.L_x_16249:
[----:B------:R-:W-:Y:S01]  /*22240*/  IMAD.MOV.U32 R5, RZ, RZ, R14 ;  /* 0x000000ffff057224 */ /* 0x000fe200078e000e */
[----:B------:R-:W-:Y:S06]  /*22250*/  BRA `(.L_x_16250) ;  /* 0xffffffb400b07947 */ /* 0x000fec000383ffff */
.L_x_16095:
[----:B------:R-:W-:Y:S01]  /*22260*/  BSSY B0, `(.L_x_16251) ;  /* 0x0000008000007945 */ /* 0x000fe20003800000 */
[----:B------:R-:W-:Y:S02]  /*22270*/  IMAD.MOV.U32 R13, RZ, RZ, R2 ;  /* 0x000000ffff0d7224 */ /* 0x000fe400078e0002 */
[----:B------:R-:W-:Y:S02]  /*22280*/  IMAD.MOV.U32 R12, RZ, RZ, R6 ;  /* 0x000000ffff0c7224 */ /* 0x000fe400078e0006 */
[----:B------:R-:W-:Y:S02]  /*22290*/  IMAD.MOV.U32 R11, RZ, RZ, 0x1f ;  /* 0x0000001fff0b7424 */ /* 0x000fe400078e00ff */
[----:B------:R-:W-:-:S07]  /*222a0*/  IMAD.MOV.U32 R15, RZ, RZ, -0x1 ;  /* 0xffffffffff0f7424 */ /* 0x000fce00078e00ff */
[----:B0-23-5:R-:W-:Y:S05]  /*222b0*/  WARPSYNC.COLLECTIVE R15, `(.L_x_16252) ;  /* 0x000000000f087348 */ /* 0x02dfea0003c00000 */
[----:B------:R1:W4:Y:S02]  /*222c0*/  SHFL.IDX P6, R14, R13, R12, R11 ;  /* 0x0000000c0d0e7389 */ /* 0x00032400000c000b */
[----:B012345:R-:W-:Y:S01]  /*222d0*/  ENDCOLLECTIVE ;  /* 0x000000000000791b */ /* 0x03ffe20003800000 */
.L_x_16252:
[----:B------:R-:W-:Y:S05]  /*222e0*/  BSYNC B0 ;  /* 0x0000000000007941 */ /* 0x000fea0003800000 */
.L_x_16251:
[----:B------:R-:W-:Y:S01]  /*222f0*/  MOV R24, R14 ;  /* 0x0000000e00187202 */ /* 0x000fe20000000f00 */
[----:B------:R-:W-:Y:S06]  /*22300*/  BRA `(.L_x_16094) ;  /* 0xffffffb4009c7947 */ /* 0x000fec000383ffff */
.L_x_16101:
[----:B0-----:R0:W1:Y:S02]  /*22310*/  SYNCS.PHASECHK.TRANS64.TRYWAIT P0, [R5+URZ+0x13220], R0 ;  /* 0x01322000050075a7 */ /* 0x001064000800017f */
[----:B-1----:R-:W-:Y:S05]  /*22320*/  @!P0 NANOSLEEP.SYNCS 0x989680 ;  /* 0x009896800000895d */ /* 0x002fea0003900000 */
[----:B------:R-:W1:Y:S02]  /*22330*/  @!P0 SYNCS.PHASECHK.TRANS64 P0, [R5+URZ+0x13220], R0 ;  /* 0x01322000050085a7 */ /* 0x000e64000800007f */
[----:B-1----:R-:W-:Y:S05]  /*22340*/  @!P0 BRA `(.L_x_16101) ;  /* 0xfffffffc00f08947 */ /* 0x002fea000383ffff */
[----:B------:R-:W-:Y:S05]  /*22350*/  BRA `(.L_x_16253) ;  /* 0xffffffc000047947 */ /* 0x000fea000383ffff */
.L_x_16102:
        /* <DEDUP_REMOVED lines=8> */
[----:B0-2--5:R-:W-:Y:S05]  /*223e0*/  WARPSYNC.COLLECTIVE R15, `(.L_x_16255) ;  /* 0x000000000f087348 */ /* 0x025fea0003c00000 */
[----:B------:R1:W3:Y:S02]  /*223f0*/  SHFL.IDX P6, R14, R13, R12, R11 ;  /* 0x0000000c0d0e7389 */ /* 0x0002e400000c000b */
[----:B0123-5:R-:W-:Y:S01]  /*22400*/  ENDCOLLECTIVE ;  /* 0x000000000000791b */ /* 0x02ffe20003800000 */
.L_x_16255:
[----:B------:R-:W-:Y:S05]  /*22410*/  BSYNC B0 ;  /* 0x0000000000007941 */ /* 0x000fea0003800000 */
.L_x_16254:
[----:B------:R-:W-:Y:S05]  /*22420*/  BRA `(.L_x_16256) ;  /* 0xffffffbc00ec7947 */ /* 0x000fea000383ffff */
.L_x_16103:
[----:B------:R-:W-:Y:S01]  /*22430*/  BSSY B0, `(.L_x_16257) ;  /* 0x0000006000007945 */ /* 0x000fe20003800000 */
[----:B------:R-:W-:-:S07]  /*22440*/  IMAD.MOV.U32 R15, RZ, RZ, -0x1 ;  /* 0xffffffffff0f7424 */ /* 0x000fce00078e00ff */
[----:B0-2--5:R-:W-:Y:S05]  /*22450*/  WARPSYNC.COLLECTIVE R15, `(.L_x_16258) ;  /* 0x000000000f0c7348 */ /* 0x025fea0003c00000 */
[----:B------:R-:W-:Y:S02]  /*22460*/  ELECT P6, UR62, PT ;  /* 0x00000000003e782f */ /* 0x000fe400038c0000 */
[----:B------:R-:W-:Y:S01]  /*22470*/  MOV R14, UR62 ;  /* 0x0000003e000e7c02 */ /* 0x000fe20008000f00 */
[----:B0-2--5:R-:W-:Y:S10]  /*22480*/  ENDCOLLECTIVE ;  /* 0x000000000000791b */ /* 0x025ff40003800000 */
.L_x_16258:
[----:B------:R-:W-:Y:S05]  /*22490*/  BSYNC B0 ;  /* 0x0000000000007941 */ /* 0x000fea0003800000 */
.L_x_16257:
[----:B------:R-:W-:Y:S05]  /*224a0*/  BRA `(.L_x_16259) ;  /* 0xffffffbc00e07947 */ /* 0x000fea000383ffff */
.L_x_16105:
[----:B0-----:R0:W1:Y:S02]  /*224b0*/  SYNCS.PHASECHK.TRANS64.TRYWAIT P1, [R4+URZ+0x13240], R3 ;  /* 0x01324003040075a7 */ /* 0x001064000802017f */
[----:B-1----:R-:W-:Y:S05]  /*224c0*/  @!P1 NANOSLEEP.SYNCS 0x989680 ;  /* 0x009896800000995d */ /* 0x002fea0003900000 */
[----:B------:R-:W1:Y:S02]  /*224d0*/  @!P1 SYNCS.PHASECHK.TRANS64 P1, [R4+URZ+0x13240], R3 ;  /* 0x01324003040095a7 */ /* 0x000e64000802007f */
[----:B-1----:R-:W-:Y:S05]  /*224e0*/  @!P1 BRA `(.L_x_16105) ;  /* 0xfffffffc00f09947 */ /* 0x002fea000383ffff */
[----:B------:R-:W-:Y:S05]  /*224f0*/  BRA `(.L_x_16260) ;  /* 0xffffffc000087947 */ /* 0x000fea000383ffff */
.L_x_16107:
[----:B-1----:R1:W2:Y:S02]  /*22500*/  SYNCS.PHASECHK.TRANS64.TRYWAIT P1, [R5+URZ+0x13240], R0 ;  /* 0x01324000050075a7 */ /* 0x0022a4000802017f */
[----:B--2---:R-:W-:Y:S05]  /*22510*/  @!P1 NANOSLEEP.SYNCS 0x989680 ;  /* 0x009896800000995d */ /* 0x004fea0003900000 */
[----:B------:R-:W2:Y:S02]  /*22520*/  @!P1 SYNCS.PHASECHK.TRANS64 P1, [R5+URZ+0x13240], R0 ;  /* 0x01324000050095a7 */ /* 0x000ea4000802007f */
[----:B--2---:R-:W-:Y:S05]  /*22530*/  @!P1 BRA `(.L_x_16107) ;  /* 0xfffffffc00f09947 */ /* 0x004fea000383ffff */
[----:B------:R-:W-:Y:S05]  /*22540*/  BRA `(.L_x_16261) ;  /* 0xffffffc000187947 */ /* 0x000fea000383ffff */
.L_x_16109:
[----:B--2---:R2:W3:Y:S02]  /*22550*/  SYNCS.PHASECHK.TRANS64.TRYWAIT P1, [R4+URZ+0x13260], R3 ;  /* 0x01326003040075a7 */ /* 0x0044e4000802017f */
[----:B---3--:R-:W-:Y:S05]  /*22560*/  @!P1 NANOSLEEP.SYNCS 0x989680 ;  /* 0x009896800000995d */ /* 0x008fea0003900000 */
[----:B------:R-:W3:Y:S02]  /*22570*/  @!P1 SYNCS.PHASECHK.TRANS64 P1, [R4+URZ+0x13260], R3 ;  /* 0x01326003040095a7 */ /* 0x000ee4000802007f */
[----:B---3--:R-:W-:Y:S05]  /*22580*/  @!P1 BRA `(.L_x_16109) ;  /* 0xfffffffc00f09947 */ /* 0x008fea000383ffff */
[----:B------:R-:W-:Y:S05]  /*22590*/  BRA `(.L_x_16262) ;  /* 0xffffffc000147947 */ /* 0x000fea000383ffff */
.L_x_16111:
[----:B---3--:R3:W4:Y:S02]  /*225a0*/  SYNCS.PHASECHK.TRANS64.TRYWAIT P1, [R5+URZ+0x13260], R0 ;  /* 0x01326000050075a7 */ /* 0x008724000802017f */
[----:B----4-:R-:W-:Y:S05]  /*225b0*/  @!P1 NANOSLEEP.SYNCS 0x989680 ;  /* 0x009896800000995d */ /* 0x010fea0003900000 */
[----:B------:R-:W4:Y:S02]  /*225c0*/  @!P1 SYNCS.PHASECHK.TRANS64 P1, [R5+URZ+0x13260], R0 ;  /* 0x01326000050095a7 */ /* 0x000f24000802007f */
[----:B----4-:R-:W-:Y:S05]  /*225d0*/  @!P1 BRA `(.L_x_16111) ;  /* 0xfffffffc00f09947 */ /* 0x010fea000383ffff */
[----:B------:R-:W-:Y:S05]  /*225e0*/  BRA `(.L_x_16263) ;  /* 0xffffffc000107947 */ /* 0x000fea000383ffff */
.L_x_16113:
[----:B----4-:R4:W0:Y:S02]  /*225f0*/  SYNCS.PHASECHK.TRANS64.TRYWAIT P1, [R4+URZ+0x13280], R3 ;  /* 0x01328003040075a7 */ /* 0x010824000802017f */
[----:B0-----:R-:W-:Y:S05]  /*22600*/  @!P1 NANOSLEEP.SYNCS 0x989680 ;  /* 0x009896800000995d */ /* 0x001fea0003900000 */
[----:B------:R-:W0:Y:S02]  /*22610*/  @!P1 SYNCS.PHASECHK.TRANS64 P1, [R4+URZ+0x13280], R3 ;  /* 0x01328003040095a7 */ /* 0x000e24000802007f */
[----:B0-----:R-:W-:Y:S05]  /*22620*/  @!P1 BRA `(.L_x_16113) ;  /* 0xfffffffc00f09947 */ /* 0x001fea000383ffff */
[----:B------:R-:W-:Y:S05]  /*22630*/  BRA `(.L_x_16264) ;  /* 0xffffffc0000c7947 */ /* 0x000fea000383ffff */
.L_x_16265:
        /* <DEDUP_REMOVED lines=12> */
.L_x_16310:


//--------------------- .nv.global.init           --------------------------
	.section	.nv.global.init,"aw",@progbits
	.align	4
.nv.global.init:
	.type		_ZZN5flash28permute_output_fp8_VcolmajorIN4cute6TensorINS1_11ArrayEngineIfLm96EEENS1_6LayoutINS1_5tupleIJNS6_IJNS1_1CILi2EEES8_NS7_ILi24EEEEEENS7_ILi1EEESB_EEENS6_IJNS6_IJSB_S8_NS7_ILi4EEEEEENS7_ILi0EEESF_EEEEEEEEEvRT_E9upper_map,@object
	.size		_ZZN5flash28permute_output_fp8_VcolmajorIN4cute6TensorINS1_11ArrayEngineIfLm96EEENS1_6LayoutINS1_5tupleIJNS6_IJNS1_1CILi2EEES8_NS7_ILi24EEEEEENS7_ILi1EEESB_EEENS6_IJNS6_IJSB_S8_NS7_ILi4EEEEEENS7_ILi0EEESF_EEEEEEEEEvRT_E9upper_map,(_ZZN5flash28permute_output_fp8_VcolmajorIN4cute6TensorINS1_11ArrayEngineIfLm32EEENS1_6LayoutINS1_5tupleIJNS6_IJNS1_1CILi2EEES8_NS7_ILi8EEEEEENS7_ILi1EEESB_EEENS6_IJNS6_IJSB_S8_NS7_ILi4EEEEEENS7_ILi0EEESF_EEEEEEEEEvRT_E9upper_map - _ZZN5flash28permute_output_fp8_VcolmajorIN4cute6TensorINS1_11ArrayEngineIfLm96EEENS1_6LayoutINS1_5tupleIJNS6_IJNS1_1CILi2EEES8_NS7_ILi24EEEEEENS7_ILi1EEESB_EEENS6_IJNS6_IJSB_S8_NS7_ILi4EEEEEENS7_ILi0EEESF_EEEEEEEEEvRT_E9upper_map)
_ZZN5flash28permute_output_fp8_VcolmajorIN4cute6TensorINS1_11ArrayEngineIfLm96EEENS1_6LayoutINS1_5tupleIJNS6_IJNS1_1CILi2EEES8_NS7_ILi24EEEEEENS7_ILi1EEESB_EEENS6_IJNS6_IJSB_S8_NS7_ILi4EEEEEENS7_ILi0EEESF_EEEEEEEEEvRT_E9upper_map:
        /*0000*/ 	.byte	0x00, 0x00, 0x00, 0x00, 0x02, 0x00, 0x00, 0x00, 0x03, 0x00, 0x00, 0x00, 0x01, 0x00, 0x00, 0x00
	.type		_ZZN5flash28permute_output_fp8_VcolmajorIN4cute6TensorINS1_11ArrayEngineIfLm32EEENS1_6LayoutINS1_5tupleIJNS6_IJNS1_1CILi2EEES8_NS7_ILi8EEEEEENS7_ILi1EEESB_EEENS6_IJNS6_IJSB_S8_NS7_ILi4EEEEEENS7_ILi0EEESF_EEEEEEEEEvRT_E9upper_map,@object
	.size		_ZZN5flash28permute_output_fp8_VcolmajorIN4cute6TensorINS1_11ArrayEngineIfLm32EEENS1_6LayoutINS1_5tupleIJNS6_IJNS1_1CILi2EEES8_NS7_ILi8EEEEEENS7_ILi1EEESB_EEENS6_IJNS6_IJSB_S8_NS7_ILi4EEEEEENS7_ILi0EEESF_EEEEEEEEEvRT_E9upper_map,(_ZZN5flash28permute_output_fp8_VcolmajorIN4cute6TensorINS1_11ArrayEngineIfLm128EEENS1_6LayoutINS1_5tupleIJNS6_IJNS1_1CILi2EEES8_NS7_ILi32EEEEEENS7_ILi1EEESB_EEENS6_IJNS6_IJSB_S8_NS7_ILi4EEEEEENS7_ILi0EEESF_EEEEEEEEEvRT_E9upper_map - _ZZN5flash28permute_output_fp8_VcolmajorIN4cute6TensorINS1_11ArrayEngineIfLm32EEENS1_6LayoutINS1_5tupleIJNS6_IJNS1_1CILi2EEES8_NS7_ILi8EEEEEENS7_ILi1EEESB_EEENS6_IJNS6_IJSB_S8_NS7_ILi4EEEEEENS7_ILi0EEESF_EEEEEEEEEvRT_E9upper_map)
_ZZN5flash28permute_output_fp8_VcolmajorIN4cute6TensorINS1_11ArrayEngineIfLm32EEENS1_6LayoutINS1_5tupleIJNS6_IJNS1_1CILi2EEES8_NS7_ILi8EEEEEENS7_ILi1EEESB_EEENS6_IJNS6_IJSB_S8_NS7_ILi4EEEEEENS7_ILi0EEESF_EEEEEEEEEvRT_E9upper_map:
        /*0010*/ 	.byte	0x00, 0x00, 0x00, 0x00, 0x02, 0x00, 0x00, 0x00, 0x03, 0x00, 0x00, 0x00, 0x01, 0x00, 0x00, 0x00
	.type		_ZZN5flash28permute_output_fp8_VcolmajorIN4cute6TensorINS1_11ArrayEngineIfLm128EEENS1_6LayoutINS1_5tupleIJNS6_IJNS1_1CILi2EEES8_NS7_ILi32EEEEEENS7_ILi1EEESB_EEENS6_IJNS6_IJSB_S8_NS7_ILi4EEEEEENS7_ILi0EEESF_EEEEEEEEEvRT_E9upper_map,@object
	.size		_ZZN5flash28permute_output_fp8_VcolmajorIN4cute6TensorINS1_11ArrayEngineIfLm128EEENS1_6LayoutINS1_5tupleIJNS6_IJNS1_1CILi2EEES8_NS7_ILi32EEEEEENS7_ILi1EEESB_EEENS6_IJNS6_IJSB_S8_NS7_ILi4EEEEEENS7_ILi0EEESF_EEEEEEEEEvRT_E9upper_map,(_ZZN5flash28permute_output_fp8_VcolmajorIN4cute6TensorINS1_11ArrayEngineIfLm64EEENS1_6LayoutINS1_5tupleIJNS6_IJNS1_1CILi2EEES8_NS7_ILi16EEEEEENS7_ILi1EEESB_EEENS6_IJNS6_IJSB_S8_NS7_ILi4EEEEEENS7_ILi0EEESF_EEEEEEEEEvRT_E9upper_map - _ZZN5flash28permute_output_fp8_VcolmajorIN4cute6TensorINS1_11ArrayEngineIfLm128EEENS1_6LayoutINS1_5tupleIJNS6_IJNS1_1CILi2EEES8_NS7_ILi32EEEEEENS7_ILi1EEESB_EEENS6_IJNS6_IJSB_S8_NS7_ILi4EEEEEENS7_ILi0EEESF_EEEEEEEEEvRT_E9upper_map)
_ZZN5flash28permute_output_fp8_VcolmajorIN4cute6TensorINS1_11ArrayEngineIfLm128EEENS1_6LayoutINS1_5tupleIJNS6_IJNS1_1CILi2EEES8_NS7_ILi32EEEEEENS7_ILi1EEESB_EEENS6_IJNS6_IJSB_S8_NS7_ILi4EEEEEENS7_ILi0EEESF_EEEEEEEEEvRT_E9upper_map:
        /*0020*/ 	.byte	0x00, 0x00, 0x00, 0x00, 0x02, 0x00, 0x00, 0x00, 0x03, 0x00, 0x00, 0x00, 0x01, 0x00, 0x00, 0x00
	.type		_ZZN5flash28permute_output_fp8_VcolmajorIN4cute6TensorINS1_11ArrayEngineIfLm64EEENS1_6LayoutINS1_5tupleIJNS6_IJNS1_1CILi2EEES8_NS7_ILi16EEEEEENS7_ILi1EEESB_EEENS6_IJNS6_IJSB_S8_NS7_ILi4EEEEEENS7_ILi0EEESF_EEEEEEEEEvRT_E9upper_map,@object
	.size		_ZZN5flash28permute_output_fp8_VcolmajorIN4cute6TensorINS1_11ArrayEngineIfLm64EEENS1_6LayoutINS1_5tupleIJNS6_IJNS1_1CILi2EEES8_NS7_ILi16EEEEEENS7_ILi1EEESB_EEENS6_IJNS6_IJSB_S8_NS7_ILi4EEEEEENS7_ILi0EEESF_EEEEEEEEEvRT_E9upper_map,(_ZZN5flash28permute_output_fp8_VcolmajorIN4cute6TensorINS1_11ArrayEngineIfLm48EEENS1_6LayoutINS1_5tupleIJNS6_IJNS1_1CILi2EEES8_NS7_ILi12EEEEEENS7_ILi1EEESB_EEENS6_IJNS6_IJSB_S8_NS7_ILi4EEEEEENS7_ILi0EEESF_EEEEEEEEEvRT_E9upper_map - _ZZN5flash28permute_output_fp8_VcolmajorIN4cute6TensorINS1_11ArrayEngineIfLm64EEENS1_6LayoutINS1_5tupleIJNS6_IJNS1_1CILi2EEES8_NS7_ILi16EEEEEENS7_ILi1EEESB_EEENS6_IJNS6_IJSB_S8_NS7_ILi4EEEEEENS7_ILi0EEESF_EEEEEEEEEvRT_E9upper_map)
_ZZN5flash28permute_output_fp8_VcolmajorIN4cute6TensorINS1_11ArrayEngineIfLm64EEENS1_6LayoutINS1_5tupleIJNS6_IJNS1_1CILi2EEES8_NS7_ILi16EEEEEENS7_ILi1EEESB_EEENS6_IJNS6_IJSB_S8_NS7_ILi4EEEEEENS7_ILi0EEESF_EEEEEEEEEvRT_E9upper_map:
        /*0030*/ 	.byte	0x00, 0x00, 0x00, 0x00, 0x02, 0x00, 0x00, 0x00, 0x03, 0x00, 0x00, 0x00, 0x01, 0x00, 0x00, 0x00
	.type		_ZZN5flash28permute_output_fp8_VcolmajorIN4cute6TensorINS1_11ArrayEngineIfLm48EEENS1_6LayoutINS1_5tupleIJNS6_IJNS1_1CILi2EEES8_NS7_ILi12EEEEEENS7_ILi1EEESB_EEENS6_IJNS6_IJSB_S8_NS7_ILi4EEEEEENS7_ILi0EEESF_EEEEEEEEEvRT_E9upper_map,@object
	.size		_ZZN5flash28permute_output_fp8_VcolmajorIN4cute6TensorINS1_11ArrayEngineIfLm48EEENS1_6LayoutINS1_5tupleIJNS6_IJNS1_1CILi2EEES8_NS7_ILi12EEEEEENS7_ILi1EEESB_EEENS6_IJNS6_IJSB_S8_NS7_ILi4EEEEEENS7_ILi0EEESF_EEEEEEEEEvRT_E9upper_map,($str$23 - _ZZN5flash28permute_output_fp8_VcolmajorIN4cute6TensorINS1_11ArrayEngineIfLm48EEENS1_6LayoutINS1_5tupleIJNS6_IJNS1_1CILi2EEES8_NS7_ILi12EEEEEENS7_ILi1EEESB_EEENS6_IJNS6_IJSB_S8_NS7_ILi4EEEEEENS7_ILi0EEESF_EEEEEEEEEvRT_E9upper_map)
_ZZN5flash28permute_output_fp8_VcolmajorIN4cute6TensorINS1_11ArrayEngineIfLm48EEENS1_6LayoutINS1_5tupleIJNS6_IJNS1_1CILi2EEES8_NS7_ILi12EEEEEENS7_ILi1EEESB_EEENS6_IJNS6_IJSB_S8_NS7_ILi4EEEEEENS7_ILi0EEESF_EEEEEEEEEvRT_E9upper_map:
        /*0040*/ 	.byte	0x00, 0x00, 0x00, 0x00, 0x02, 0x00, 0x00, 0x00, 0x03, 0x00, 0x00, 0x00, 0x01, 0x00, 0x00, 0x00
	.type		$str$23,@object
	.size		$str$23,($str$24 - $str$23)
$str$23:
        /*0050*/ 	.byte	0x28, 0x61, 0x64, 0x64, 0x72, 0x65, 0x73, 0x73, 0x20, 0x26, 0x20, 0x6d, 0x61, 0x73, 0x6b, 0x29
        /*0060*/ 	.byte	0x20, 0x3d, 0x3d, 0x20, 0x30, 0x00
	.type		$str$24,@object
	.size		$str$24,(__unnamed_5 - $str$24)
$str$24:
        /*0066*/ 	.byte	0x2f, 0x74, 0x6d, 0x70, 0x2f, 0x6f, 0x73, 0x73, 0x5f, 0x6b, 0x65, 0x72, 0x6e, 0x65, 0x6c, 0x73
        /*0076*/ 	.byte	0x5f, 0x73, 0x72, 0x63, 0x2f, 0x66, 0x6c, 0x61, 0x73, 0x68, 0x5f, 0x61, 0x74, 0x74, 0x65, 0x6e
        /*0086*/ 	.byte	0x74, 0x69, 0x6f, 0x6e, 0x2f, 0x63, 0x73, 0x72, 0x63, 0x2f, 0x63, 0x75, 0x74, 0x6c, 0x61, 0x73
        /*0096*/ 	.byte	0x73, 0x2f, 0x69, 0x6e, 0x63, 0x6c, 0x75, 0x64, 0x65, 0x2f, 0x63, 0x75, 0x74, 0x65, 0x2f, 0x70
        /*00a6*/ 	.byte	0x6f, 0x69, 0x6e, 0x74, 0x65, 0x72, 0x5f, 0x66, 0x6c, 0x61, 0x67, 0x67, 0x65, 0x64, 0x2e, 0x68
        /*00b6*/ 	.byte	0x70, 0x70, 0x00
	.type		__unnamed_5,@object
	.size		__unnamed_5,(__unnamed_37 - __unnamed_5)
__unnamed_5:
        /* <DEDUP_REMOVED lines=24> */
        /*0239*/ 	.byte	0x26, 0x5d, 0x00
	.type		__unnamed_37,@object
	.size		__unnamed_37,(__unnamed_17 - __unnamed_37)
__unnamed_37:
        /* <DEDUP_REMOVED lines=25> */
	.type		__unnamed_17,@object
	.size		__unnamed_17,(__unnamed_12 - __unnamed_17)
__unnamed_17:
        /* <DEDUP_REMOVED lines=24> */
        /*053f*/ 	.byte	0x3e, 0x3e, 0x20, 0x26, 0x5d, 0x00
	.type		__unnamed_12,@object
	.size		__unnamed_12,(__unnamed_11 - __unnamed_12)
__unnamed_12:
        /* <DEDUP_REMOVED lines=25> */
	.type		__unnamed_11,@object
	.size		__unnamed_11,(__unnamed_18 - __unnamed_11)
__unnamed_11:
        /* <DEDUP_REMOVED lines=25> */
	.type		__unnamed_18,@object
	.size		__unnamed_18,(__unnamed_23 - __unnamed_18)
__unnamed_18:
        /* <DEDUP_REMOVED lines=25> */
	.type		__unnamed_23,@object
	.size		__unnamed_23,(__unnamed_6 - __unnamed_23)
__unnamed_23:
        /* <DEDUP_REMOVED lines=25> */
	.type		__unnamed_6,@object
	.size		__unnamed_6,(__unnamed_32 - __unnamed_6)
__unnamed_6:
        /* <DEDUP_REMOVED lines=25> */
	.type		__unnamed_32,@object
	.size		__unnamed_32,(__unnamed_4 - __unnamed_32)
__unnamed_32:
        /* <DEDUP_REMOVED lines=24> */
        /*0e63*/ 	.byte	0x34, 0x3e, 0x3e, 0x3e, 0x3e, 0x3e, 0x20, 0x26, 0x5d, 0x00
	.type		__unnamed_4,@object
	.size		__unnamed_4,(__unnamed_35 - __unnamed_4)
__unnamed_4:
        /* <DEDUP_REMOVED lines=28> */
        /*102d*/ 	.byte	0x3a, 0x43, 0x3c, 0x31, 0x30, 0x32, 0x34, 0x30, 0x3e, 0x3e, 0x3e, 0x3e, 0x3e, 0x5d, 0x00
	.type		__unnamed_35,@object
	.size		__unnamed_35,(__unnamed_2 - __unnamed_35)
__unnamed_35:
        /* <DEDUP_REMOVED lines=29> */
	.type		__unnamed_2,@object
	.size		__unnamed_2,(__unnamed_3 - __unnamed_2)
__unnamed_2:
        /* <DEDUP_REMOVED lines=29> */
	.type		__unnamed_3,@object
	.size		__unnamed_3,(__unnamed_1 - __unnamed_3)
__unnamed_3:
        /* <DEDUP_REMOVED lines=29> */
        /*15aa*/ 	.byte	0x00
	.type		__unnamed_1,@object
	.size		__unnamed_1,(__unnamed_10 - __unnamed_1)
__unnamed_1:
        /* <DEDUP_REMOVED lines=30> */
	.type		__unnamed_10,@object
	.size		__unnamed_10,(__unnamed_27 - __unnamed_10)
__unnamed_10:
        /* <DEDUP_REMOVED lines=29> */
        /*194c*/ 	.byte	0x5d, 0x00
	.type		__unnamed_27,@object
	.size		__unnamed_27,(__unnamed_8 - __unnamed_27)
__unnamed_27:
        /* <DEDUP_REMOVED lines=30> */
	.type		__unnamed_8,@object
	.size		__unnamed_8,(__unnamed_15 - __unnamed_8)
__unnamed_8:
        /* <DEDUP_REMOVED lines=30> */
	.type		__unnamed_15,@object
	.size		__unnamed_15,(__unnamed_25 - __unnamed_15)
__unnamed_15:
        /* <DEDUP_REMOVED lines=30> */
	.type		__unnamed_25,@object
	.size		__unnamed_25,(__unnamed_21 - __unnamed_25)
__unnamed_25:
        /* <DEDUP_REMOVED lines=30> */
	.type		__unnamed_21,@object
	.size		__unnamed_21,(__unnamed_14 - __unnamed_21)
__unnamed_21:
        /* <DEDUP_REMOVED lines=30> */
	.type		__unnamed_14,@object
	.size		__unnamed_14,(__unnamed_9 - __unnamed_14)
__unnamed_14:
        /* <DEDUP_REMOVED lines=30> */
	.type		__unnamed_9,@object
	.size		__unnamed_9,(__unnamed_30 - __unnamed_9)
__unnamed_9:
        /* <DEDUP_REMOVED lines=30> */
	.type		__unnamed_30,@object
	.size		__unnamed_30,(__unnamed_16 - __unnamed_30)
__unnamed_30:
        /* <DEDUP_REMOVED lines=30> */
	.type		__unnamed_16,@object
	.size		__unnamed_16,(__unnamed_26 - __unnamed_16)
__unnamed_16:
        /* <DEDUP_REMOVED lines=30> */
	.type		__unnamed_26,@object
	.size		__unnamed_26,(__unnamed_20 - __unnamed_26)
__unnamed_26:
        /* <DEDUP_REMOVED lines=30> */
	.type		__unnamed_20,@object
	.size		__unnamed_20,(__unnamed_22 - __unnamed_20)
__unnamed_20:
        /* <DEDUP_REMOVED lines=30> */
	.type		__unnamed_22,@object
	.size		__unnamed_22,(__unnamed_34 - __unnamed_22)
__unnamed_22:
        /* <DEDUP_REMOVED lines=30> */
	.type		__unnamed_34,@object
	.size		__unnamed_34,(__unnamed_13 - __unnamed_34)
__unnamed_34:
        /* <DEDUP_REMOVED lines=30> */
	.type		__unnamed_13,@object
	.size		__unnamed_13,(__unnamed_36 - __unnamed_13)
__unnamed_13:
        /* <DEDUP_REMOVED lines=30> */
	.type		__unnamed_36,@object
	.size		__unnamed_36,(__unnamed_24 - __unnamed_36)
__unnamed_36:
        /* <DEDUP_REMOVED lines=30> */
	.type		__unnamed_24,@object
	.size		__unnamed_24,(__unnamed_7 - __unnamed_24)
__unnamed_24:
        /* <DEDUP_REMOVED lines=30> */
	.type		__unnamed_7,@object
	.size		__unnamed_7,(__unnamed_19 - __unnamed_7)
__unnamed_7:
        /* <DEDUP_REMOVED lines=30> */
	.type		__unnamed_19,@object
	.size		__unnamed_19,(__unnamed_31 - __unnamed_19)
__unnamed_19:
        /* <DEDUP_REMOVED lines=29> */
        /*3a1c*/ 	.byte	0x3e, 0x20, 0x26, 0x5d, 0x00
	.type		__unnamed_31,@object
	.size		__unnamed_31,(__unnamed_29 - __unnamed_31)
__unnamed_31:
        /* <DEDUP_REMOVED lines=30> */
	.type		__unnamed_29,@object
	.size		__unnamed_29,(__unnamed_33 - __unnamed_29)
__unnamed_29:
        /* <DEDUP_REMOVED lines=30> */
	.type		__unnamed_33,@object
	.size		__unnamed_33,(__unnamed_28 - __unnamed_33)
__unnamed_33:
        /* <DEDUP_REMOVED lines=30> */
	.type		__unnamed_28,@object
	.size		__unnamed_28,(.L_31 - __unnamed_28)
__unnamed_28:
        /* <DEDUP_REMOVED lines=29> */
        /*4173*/ 	.byte	0x3e, 0x3e, 0x3e, 0x3e, 0x20, 0x26, 0x5d, 0x00
.L_31:


//--------------------- .nv.shared._ZN7cutlass13device_kernelIN5flash11enable_sm90INS1_16FlashAttnFwdSm90INS1_25CollectiveMainloopFwdSm90ILi2EN4cute5tupleIJNS5_1CILi1EEES8_S8_EEENS6_IJNS7_ILi128EEESA_NS7_ILi256EEEEEELi256ENS_12float_e4m3_tEfNS_4arch4Sm90ELb0ELb0ELb1ELb0ELb1ELb0ELb0ELb1ELb0ELb1ELb1ELb0EEENS1_21CollectiveEpilogueFwdINS6_IJSA_SB_SA_EEES9_NS_10bfloat16_tESF_Li256ELb0ELb1ELb1ELb1EEENS1_19SingleTileSchedulerILb0ELb1ELb1ELi128EEEEEEEEEvNT_6ParamsE --------------------------
	.section	.nv.shared._ZN7cutlass13device_kernelIN5flash11enable_sm90INS1_16FlashAttnFwdSm90INS1_25CollectiveMainloopFwdSm90ILi2EN4cute5tupleIJNS5_1CILi1EEES8_S8_EEENS6_IJNS7_ILi128EEESA_NS7_ILi256EEEEEELi256ENS_12float_e4m3_tEfNS_4arch4Sm90ELb0ELb0ELb1ELb0ELb1ELb0ELb0ELb1ELb0ELb1ELb1ELb0EEENS1_21CollectiveEpilogueFwdINS6_IJSA_SB_SA_EEES9_NS_10bfloat16_tESF_Li256ELb0ELb1ELb1ELb1EEENS1_19SingleTileSchedulerILb0ELb1ELb1ELi128EEEEEEEEEvNT_6ParamsE,"aw",@nobits
	.sectionflags	@""
	.align	16
	.zero		1024


//--------------------- .nv.shared.reserved.0     --------------------------
	.section	.nv.shared.reserved.0,"aw",@nobits
	.weak		__nv_reservedSMEM_offset_0_alias
	.size		__nv_reservedSMEM_offset_0_alias, 0, 0
	.other		__nv_reservedSMEM_offset_0_alias,@"STO_CUDA_RESERVED_SHARED STV_DEFAULT"
__nv_reservedSMEM_offset_0_alias:
	.zero		0


//--------------------- .nv.global                --------------------------
	.section	.nv.global,"aw",@nobits
.nv.global:
	.type		_ZN86_INTERNAL_df027bae_50_flash_fwd_hdimall_e4m3_paged_split_softcap_sm90_cu_882f9858_35004cute1_E,@object
	.size		_ZN86_INTERNAL_df027bae_50_flash_fwd_hdimall_e4m3_paged_split_softcap_sm90_cu_882f9858_35004cute1_E,(_ZN86_INTERNAL_df027bae_50_flash_fwd_hdimall_e4m3_paged_split_softcap_sm90_cu_882f9858_35004cuda3std3__45__cpo6cbeginE - _ZN86_INTERNAL_df027bae_50_flash_fwd_hdimall_e4m3_paged_split_softcap_sm90_cu_882f9858_35004cute1_E)
_ZN86_INTERNAL_df027bae_50_flash_fwd_hdimall_e4m3_paged_split_softcap_sm90_cu_882f9858_35004cute1_E:
	.zero		1
	.type		_ZN86_INTERNAL_df027bae_50_flash_fwd_hdimall_e4m3_paged_split_softcap_sm90_cu_882f9858_35004cuda3std3__45__cpo6cbeginE,@object
	.size		_ZN86_INTERNAL_df027bae_50_flash_fwd_hdimall_e4m3_paged_split_softcap_sm90_cu_882f9858_35004cuda3std3__45__cpo6cbeginE,(_ZN86_INTERNAL_df027bae_50_flash_fwd_hdimall_e4m3_paged_split_softcap_sm90_cu_882f9858_35004cuda3std3__48in_placeE - _ZN86_INTERNAL_df027bae_50_flash_fwd_hdimall_e4m3_paged_split_softcap_sm90_cu_882f9858_35004cuda3std3__45__cpo6cbeginE)
_ZN86_INTERNAL_df027bae_50_flash_fwd_hdimall_e4m3_paged_split_softcap_sm90_cu_882f9858_35004cuda3std3__45__cpo6cbeginE:
	.zero		1
	.type		_ZN86_INTERNAL_df027bae_50_flash_fwd_hdimall_e4m3_paged_split_softcap_sm90_cu_882f9858_35004cuda3std3__48in_placeE,@object
	.size		_ZN86_INTERNAL_df027bae_50_flash_fwd_hdimall_e4m3_paged_split_softcap_sm90_cu_882f9858_35004cuda3std3__48in_placeE,(_ZN86_INTERNAL_df027bae_50_flash_fwd_hdimall_e4m3_paged_split_softcap_sm90_cu_882f9858_35004cuda3std6ranges3__45__cpo9iter_moveE - _ZN86_INTERNAL_df027bae_50_flash_fwd_hdimall_e4m3_paged_split_softcap_sm90_cu_882f9858_35004cuda3std3__48in_placeE)
_ZN86_INTERNAL_df027bae_50_flash_fwd_hdimall_e4m3_paged_split_softcap_sm90_cu_882f9858_35004cuda3std3__48in_placeE:
	.zero		1
	.type		_ZN86_INTERNAL_df027bae_50_flash_fwd_hdimall_e4m3_paged_split_softcap_sm90_cu_882f9858_35004cuda3std6ranges3__45__cpo9iter_moveE,@object
	.size		_ZN86_INTERNAL_df027bae_50_flash_fwd_hdimall_e4m3_paged_split_softcap_sm90_cu_882f9858_35004cuda3std6ranges3__45__cpo9iter_moveE,(_ZN86_INTERNAL_df027bae_50_flash_fwd_hdimall_e4m3_paged_split_softcap_sm90_cu_882f9858_35004cuda3std3__45__cpo5beginE - _ZN86_INTERNAL_df027bae_50_flash_fwd_hdimall_e4m3_paged_split_softcap_sm90_cu_882f9858_35004cuda3std6ranges3__45__cpo9iter_moveE)
_ZN86_INTERNAL_df027bae_50_flash_fwd_hdimall_e4m3_paged_split_softcap_sm90_cu_882f9858_35004cuda3std6ranges3__45__cpo9iter_moveE:
	.zero		1
	.type		_ZN86_INTERNAL_df027bae_50_flash_fwd_hdimall_e4m3_paged_split_softcap_sm90_cu_882f9858_35004cuda3std3__45__cpo5beginE,@object
	.size		_ZN86_INTERNAL_df027bae_50_flash_fwd_hdimall_e4m3_paged_split_softcap_sm90_cu_882f9858_35004cuda3std3__45__cpo5beginE,(_ZN86_INTERNAL_df027bae_50_flash_fwd_hdimall_e4m3_paged_split_softcap_sm90_cu_882f9858_35004cuda3std3__488_GLOBAL__N__df027bae_50_flash_fwd_hdimall_e4m3_paged_split_softcap_sm90_cu_882f9858_35006ignoreE - _ZN86_INTERNAL_df027bae_50_flash_fwd_hdimall_e4m3_paged_split_softcap_sm90_cu_882f9858_35004cuda3std3__45__cpo5beginE)
_ZN86_INTERNAL_df027bae_50_flash_fwd_hdimall_e4m3_paged_split_softcap_sm90_cu_882f9858_35004cuda3std3__45__cpo5beginE:
	.zero		1
	.type		_ZN86_INTERNAL_df027bae_50_flash_fwd_hdimall_e4m3_paged_split_softcap_sm90_cu_882f9858_35004cuda3std3__488_GLOBAL__N__df027bae_50_flash_fwd_hdimall_e4m3_paged_split_softcap_sm90_cu_882f9858_35006ignoreE,@object
	.size		_ZN86_INTERNAL_df027bae_50_flash_fwd_hdimall_e4m3_paged_split_softcap_sm90_cu_882f9858_35004cuda3std3__488_GLOBAL__N__df027bae_50_flash_fwd_hdimall_e4m3_paged_split_softcap_sm90_cu_882f9858_35006ignoreE,(_ZN86_INTERNAL_df027bae_50_flash_fwd_hdimall_e4m3_paged_split_softcap_sm90_cu_882f9858_35004cute7productE - _ZN86_INTERNAL_df027bae_50_flash_fwd_hdimall_e4m3_paged_split_softcap_sm90_cu_882f9858_35004cuda3std3__488_GLOBAL__N__df027bae_50_flash_fwd_hdimall_e4m3_paged_split_softcap_sm90_cu_882f9858_35006ignoreE)
_ZN86_INTERNAL_df027bae_50_flash_fwd_hdimall_e4m3_paged_split_softcap_sm90_cu_882f9858_35004cuda3std3__488_GLOBAL__N__df027bae_50_flash_fwd_hdimall_e4m3_paged_split_softcap_sm90_cu_882f9858_35006ignoreE:
	.zero		1
	.type		_ZN86_INTERNAL_df027bae_50_flash_fwd_hdimall_e4m3_paged_split_softcap_sm90_cu_882f9858_35004cute7productE,@object
	.size		_ZN86_INTERNAL_df027bae_50_flash_fwd_hdimall_e4m3_paged_split_softcap_sm90_cu_882f9858_35004cute7productE,(_ZN86_INTERNAL_df027bae_50_flash_fwd_hdimall_e4m3_paged_split_softcap_sm90_cu_882f9858_35004cuda3std3__45__cpo3endE - _ZN86_INTERNAL_df027bae_50_flash_fwd_hdimall_e4m3_paged_split_softcap_sm90_cu_882f9858_35004cute7productE)
_ZN86_INTERNAL_df027bae_50_flash_fwd_hdimall_e4m3_paged_split_softcap_sm90_cu_882f9858_35004cute7productE:
	.zero		1
	.type		_ZN86_INTERNAL_df027bae_50_flash_fwd_hdimall_e4m3_paged_split_softcap_sm90_cu_882f9858_35004cuda3std3__45__cpo3endE,@object
	.size		_ZN86_INTERNAL_df027bae_50_flash_fwd_hdimall_e4m3_paged_split_softcap_sm90_cu_882f9858_35004cuda3std3__45__cpo3endE,(_ZN86_INTERNAL_df027bae_50_flash_fwd_hdimall_e4m3_paged_split_softcap_sm90_cu_882f9858_35004cuda3std3__419piecewise_constructE - _ZN86_INTERNAL_df027bae_50_flash_fwd_hdimall_e4m3_paged_split_softcap_sm90_cu_882f9858_35004cuda3std3__45__cpo3endE)
_ZN86_INTERNAL_df027bae_50_flash_fwd_hdimall_e4m3_paged_split_softcap_sm90_cu_882f9858_35004cuda3std3__45__cpo3endE:
	.zero		1
	.type		_ZN86_INTERNAL_df027bae_50_flash_fwd_hdimall_e4m3_paged_split_softcap_sm90_cu_882f9858_35004cuda3std3__419piecewise_constructE,@object
	.size		_ZN86_INTERNAL_df027bae_50_flash_fwd_hdimall_e4m3_paged_split_softcap_sm90_cu_882f9858_35004cuda3std3__419piecewise_constructE,(_ZN86_INTERNAL_df027bae_50_flash_fwd_hdimall_e4m3_paged_split_softcap_sm90_cu_882f9858_35004cuda3std3__45__cpo4cendE - _ZN86_INTERNAL_df027bae_50_flash_fwd_hdimall_e4m3_paged_split_softcap_sm90_cu_882f9858_35004cuda3std3__419piecewise_constructE)
_ZN86_INTERNAL_df027bae_50_flash_fwd_hdimall_e4m3_paged_split_softcap_sm90_cu_882f9858_35004cuda3std3__419piecewise_constructE:
	.zero		1
	.type		_ZN86_INTERNAL_df027bae_50_flash_fwd_hdimall_e4m3_paged_split_softcap_sm90_cu_882f9858_35004cuda3std3__45__cpo4cendE,@object
	.size		_ZN86_INTERNAL_df027bae_50_flash_fwd_hdimall_e4m3_paged_split_softcap_sm90_cu_882f9858_35004cuda3std3__45__cpo4cendE,(_ZN86_INTERNAL_df027bae_50_flash_fwd_hdimall_e4m3_paged_split_softcap_sm90_cu_882f9858_35004cuda3std6ranges3__45__cpo4swapE - _ZN86_INTERNAL_df027bae_50_flash_fwd_hdimall_e4m3_paged_split_softcap_sm90_cu_882f9858_35004cuda3std3__45__cpo4cendE)
_ZN86_INTERNAL_df027bae_50_flash_fwd_hdimall_e4m3_paged_split_softcap_sm90_cu_882f9858_35004cuda3std3__45__cpo4cendE:
	.zero		1
	.type		_ZN86_INTERNAL_df027bae_50_flash_fwd_hdimall_e4m3_paged_split_softcap_sm90_cu_882f9858_35004cuda3std6ranges3__45__cpo4swapE,@object
	.size		_ZN86_INTERNAL_df027bae_50_flash_fwd_hdimall_e4m3_paged_split_softcap_sm90_cu_882f9858_35004cuda3std6ranges3__45__cpo4swapE,(.L_49 - _ZN86_INTERNAL_df027bae_50_flash_fwd_hdimall_e4m3_paged_split_softcap_sm90_cu_882f9858_35004cuda3std6ranges3__45__cpo4swapE)
_ZN86_INTERNAL_df027bae_50_flash_fwd_hdimall_e4m3_paged_split_softcap_sm90_cu_882f9858_35004cuda3std6ranges3__45__cpo4swapE:
	.zero		1
.L_49:


//--------------------- .nv.shared._ZN7cutlass13device_kernelIN5flash11enable_sm90INS1_16FlashAttnFwdSm90INS1_25CollectiveMainloopFwdSm90ILi2EN4cute5tupleIJNS5_1CILi1EEES8_S8_EEENS6_IJNS7_ILi128EEESA_NS7_ILi256EEEEEELi256ENS_12float_e4m3_tEfNS_4arch4Sm90ELb0ELb0ELb1ELb1ELb1ELb0ELb0ELb1ELb0ELb1ELb1ELb0EEENS1_21CollectiveEpilogueFwdINS6_IJSA_SB_SA_EEES9_NS_10bfloat16_tESF_Li256ELb1ELb1ELb1ELb1EEENS1_36VarlenDynamicPersistentTileSchedulerILi128ELi128ELi256ELi128ELb1ELb1ELb1ELb0ELb1ELb1EEEEEEEEEvNT_6ParamsE --------------------------
	.section	.nv.shared._ZN7cutlass13device_kernelIN5flash11enable_sm90INS1_16FlashAttnFwdSm90INS1_25CollectiveMainloopFwdSm90ILi2EN4cute5tupleIJNS5_1CILi1EEES8_S8_EEENS6_IJNS7_ILi128EEESA_NS7_ILi256EEEEEELi256ENS_12float_e4m3_tEfNS_4arch4Sm90ELb0ELb0ELb1ELb1ELb1ELb0ELb0ELb1ELb0ELb1ELb1ELb0EEENS1_21CollectiveEpilogueFwdINS6_IJSA_SB_SA_EEES9_NS_10bfloat16_tESF_Li256ELb1ELb1ELb1ELb1EEENS1_36VarlenDynamicPersistentTileSchedulerILi128ELi128ELi256ELi128ELb1ELb1ELb1ELb0ELb1ELb1EEEEEEEEEvNT_6ParamsE,"aw",@nobits
	.sectionflags	@""
	.align	16
	.zero		1024


//--------------------- .nv.shared._ZN7cutlass13device_kernelIN5flash11enable_sm90INS1_16FlashAttnFwdSm90INS1_25CollectiveMainloopFwdSm90ILi2EN4cute5tupleIJNS5_1CILi1EEES8_S8_EEENS6_IJNS7_ILi128EEESA_NS7_ILi256EEEEEELi256ENS_12float_e4m3_tEfNS_4arch4Sm90ELb0ELb0ELb1ELb1ELb1ELb1ELb0ELb1ELb0ELb1ELb1ELb0EEENS1_21CollectiveEpilogueFwdINS6_IJSA_SB_SA_EEES9_NS_10bfloat16_tESF_Li256ELb1ELb1ELb1ELb1EEENS1_36VarlenDynamicPersistentTileSchedulerILi128ELi128ELi256ELi128ELb1ELb1ELb1ELb0ELb1ELb1EEEEEEEEEvNT_6ParamsE --------------------------
	.section	.nv.shared._ZN7cutlass13device_kernelIN5flash11enable_sm90INS1_16FlashAttnFwdSm90INS1_25CollectiveMainloopFwdSm90ILi2EN4cute5tupleIJNS5_1CILi1EEES8_S8_EEENS6_IJNS7_ILi128EEESA_NS7_ILi256EEEEEELi256ENS_12float_e4m3_tEfNS_4arch4Sm90ELb0ELb0ELb1ELb1ELb1ELb1ELb0ELb1ELb0ELb1ELb1ELb0EEENS1_21CollectiveEpilogueFwdINS6_IJSA_SB_SA_EEES9_NS_10bfloat16_tESF_Li256ELb1ELb1ELb1ELb1EEENS1_36VarlenDynamicPersistentTileSchedulerILi128ELi128ELi256ELi128ELb1ELb1ELb1ELb0ELb1ELb1EEEEEEEEEvNT_6ParamsE,"aw",@nobits
	.sectionflags	@""
	.align	16
	.zero		1024


//--------------------- .nv.shared._ZN7cutlass13device_kernelIN5flash11enable_sm90INS1_16FlashAttnFwdSm90INS1_25CollectiveMainloopFwdSm90ILi2EN4cute5tupleIJNS5_1CILi1EEES8_S8_EEENS6_IJNS7_ILi128EEENS7_ILi64EEENS7_ILi256EEEEEELi256ENS_12float_e4m3_tEfNS_4arch4Sm90ELb0ELb1ELb1ELb0ELb1ELb0ELb0ELb1ELb0ELb1ELb1ELb0EEENS1_21CollectiveEpilogueFwdINS6_IJSA_SC_SB_EEES9_NS_10bfloat16_tESG_Li256ELb0ELb1ELb1ELb1EEENS1_19SingleTileSchedulerILb0ELb1ELb1ELi128EEEEEEEEEvNT_6ParamsE --------------------------
	.section	.nv.shared._ZN7cutlass13device_kernelIN5flash11enable_sm90INS1_16FlashAttnFwdSm90INS1_25CollectiveMainloopFwdSm90ILi2EN4cute5tupleIJNS5_1CILi1EEES8_S8_EEENS6_IJNS7_ILi128EEENS7_ILi64EEENS7_ILi256EEEEEELi256ENS_12float_e4m3_tEfNS_4arch4Sm90ELb0ELb1ELb1ELb0ELb1ELb0ELb0ELb1ELb0ELb1ELb1ELb0EEENS1_21CollectiveEpilogueFwdINS6_IJSA_SC_SB_EEES9_NS_10bfloat16_tESG_Li256ELb0ELb1ELb1ELb1EEENS1_19SingleTileSchedulerILb0ELb1ELb1ELi128EEEEEEEEEvNT_6ParamsE,"aw",@nobits
	.sectionflags	@""
	.align	16
	.zero		1024


//--------------------- .nv.shared._ZN7cutlass13device_kernelIN5flash11enable_sm90INS1_16FlashAttnFwdSm90INS1_25CollectiveMainloopFwdSm90ILi2EN4cute5tupleIJNS5_1CILi1EEES8_S8_EEENS6_IJNS7_ILi128EEENS7_ILi64EEENS7_ILi256EEEEEELi256ENS_12float_e4m3_tEfNS_4arch4Sm90ELb0ELb1ELb1ELb1ELb1ELb0ELb0ELb1ELb0ELb1ELb1ELb0EEENS1_21CollectiveEpilogueFwdINS6_IJSA_SC_SB_EEES9_NS_10bfloat16_tESG_Li256ELb1ELb1ELb1ELb1EEENS1_36VarlenDynamicPersistentTileSchedulerILi128ELi64ELi256ELi128ELb1ELb1ELb1ELb1ELb0ELb1EEEEEEEEEvNT_6ParamsE --------------------------
	.section	.nv.shared._ZN7cutlass13device_kernelIN5flash11enable_sm90INS1_16FlashAttnFwdSm90INS1_25CollectiveMainloopFwdSm90ILi2EN4cute5tupleIJNS5_1CILi1EEES8_S8_EEENS6_IJNS7_ILi128EEENS7_ILi64EEENS7_ILi256EEEEEELi256ENS_12float_e4m3_tEfNS_4arch4Sm90ELb0ELb1ELb1ELb1ELb1ELb0ELb0ELb1ELb0ELb1ELb1ELb0EEENS1_21CollectiveEpilogueFwdINS6_IJSA_SC_SB_EEES9_NS_10bfloat16_tESG_Li256ELb1ELb1ELb1ELb1EEENS1_36VarlenDynamicPersistentTileSchedulerILi128ELi64ELi256ELi128ELb1ELb1ELb1ELb1ELb0ELb1EEEEEEEEEvNT_6ParamsE,"aw",@nobits
	.sectionflags	@""
	.align	16
	.zero		1024


//--------------------- .nv.shared._ZN7cutlass13device_kernelIN5flash11enable_sm90INS1_16FlashAttnFwdSm90INS1_25CollectiveMainloopFwdSm90ILi2EN4cute5tupleIJNS5_1CILi1EEES8_S8_EEENS6_IJNS7_ILi128EEENS7_ILi64EEENS7_ILi256EEEEEELi256ENS_12float_e4m3_tEfNS_4arch4Sm90ELb0ELb1ELb1ELb1ELb1ELb1ELb0ELb1ELb0ELb1ELb1ELb0EEENS1_21CollectiveEpilogueFwdINS6_IJSA_SC_SB_EEES9_NS_10bfloat16_tESG_Li256ELb1ELb1ELb1ELb1EEENS1_36VarlenDynamicPersistentTileSchedulerILi128ELi64ELi256ELi128ELb1ELb1ELb1ELb1ELb0ELb1EEEEEEEEEvNT_6ParamsE --------------------------
	.section	.nv.shared._ZN7cutlass13device_kernelIN5flash11enable_sm90INS1_16FlashAttnFwdSm90INS1_25CollectiveMainloopFwdSm90ILi2EN4cute5tupleIJNS5_1CILi1EEES8_S8_EEENS6_IJNS7_ILi128EEENS7_ILi64EEENS7_ILi256EEEEEELi256ENS_12float_e4m3_tEfNS_4arch4Sm90ELb0ELb1ELb1ELb1ELb1ELb1ELb0ELb1ELb0ELb1ELb1ELb0EEENS1_21CollectiveEpilogueFwdINS6_IJSA_SC_SB_EEES9_NS_10bfloat16_tESG_Li256ELb1ELb1ELb1ELb1EEENS1_36VarlenDynamicPersistentTileSchedulerILi128ELi64ELi256ELi128ELb1ELb1ELb1ELb1ELb0ELb1EEEEEEEEEvNT_6ParamsE,"aw",@nobits
	.sectionflags	@""
	.align	16
	.zero		1024


//--------------------- .nv.shared._ZN7cutlass13device_kernelIN5flash11enable_sm90INS1_16FlashAttnFwdSm90INS1_25CollectiveMainloopFwdSm90ILi2EN4cute5tupleIJNS5_1CILi1EEES8_S8_EEENS6_IJNS7_ILi128EEESA_NS7_ILi256EEEEEELi256ENS_12float_e4m3_tEfNS_4arch4Sm90ELb1ELb0ELb1ELb0ELb1ELb0ELb0ELb1ELb0ELb1ELb1ELb0EEENS1_21CollectiveEpilogueFwdINS6_IJSA_SB_SA_EEES9_NS_10bfloat16_tESF_Li256ELb0ELb1ELb1ELb1EEENS1_19SingleTileSchedulerILb0ELb1ELb1ELi128EEEEEEEEEvNT_6ParamsE --------------------------
	.section	.nv.shared._ZN7cutlass13device_kernelIN5flash11enable_sm90INS1_16FlashAttnFwdSm90INS1_25CollectiveMainloopFwdSm90ILi2EN4cute5tupleIJNS5_1CILi1EEES8_S8_EEENS6_IJNS7_ILi128EEESA_NS7_ILi256EEEEEELi256ENS_12float_e4m3_tEfNS_4arch4Sm90ELb1ELb0ELb1ELb0ELb1ELb0ELb0ELb1ELb0ELb1ELb1ELb0EEENS1_21CollectiveEpilogueFwdINS6_IJSA_SB_SA_EEES9_NS_10bfloat16_tESF_Li256ELb0ELb1ELb1ELb1EEENS1_19SingleTileSchedulerILb0ELb1ELb1ELi128EEEEEEEEEvNT_6ParamsE,"aw",@nobits
	.sectionflags	@""
	.align	16
	.zero		1024


//--------------------- .nv.shared._ZN7cutlass13device_kernelIN5flash11enable_sm90INS1_16FlashAttnFwdSm90INS1_25CollectiveMainloopFwdSm90ILi2EN4cute5tupleIJNS5_1CILi1EEES8_S8_EEENS6_IJNS7_ILi128EEESA_NS7_ILi256EEEEEELi256ENS_12float_e4m3_tEfNS_4arch4Sm90ELb1ELb0ELb1ELb1ELb1ELb0ELb0ELb1ELb0ELb1ELb1ELb0EEENS1_21CollectiveEpilogueFwdINS6_IJSA_SB_SA_EEES9_NS_10bfloat16_tESF_Li256ELb1ELb1ELb1ELb1EEENS1_36VarlenDynamicPersistentTileSchedulerILi128ELi128ELi256ELi128ELb1ELb1ELb1ELb1ELb1ELb1EEEEEEEEEvNT_6ParamsE --------------------------
	.section	.nv.shared._ZN7cutlass13device_kernelIN5flash11enable_sm90INS1_16FlashAttnFwdSm90INS1_25CollectiveMainloopFwdSm90ILi2EN4cute5tupleIJNS5_1CILi1EEES8_S8_EEENS6_IJNS7_ILi128EEESA_NS7_ILi256EEEEEELi256ENS_12float_e4m3_tEfNS_4arch4Sm90ELb1ELb0ELb1ELb1ELb1ELb0ELb0ELb1ELb0ELb1ELb1ELb0EEENS1_21CollectiveEpilogueFwdINS6_IJSA_SB_SA_EEES9_NS_10bfloat16_tESF_Li256ELb1ELb1ELb1ELb1EEENS1_36VarlenDynamicPersistentTileSchedulerILi128ELi128ELi256ELi128ELb1ELb1ELb1ELb1ELb1ELb1EEEEEEEEEvNT_6ParamsE,"aw",@nobits
	.sectionflags	@""
	.align	16
	.zero		1024


//--------------------- .nv.shared._ZN7cutlass13device_kernelIN5flash11enable_sm90INS1_16FlashAttnFwdSm90INS1_25CollectiveMainloopFwdSm90ILi2EN4cute5tupleIJNS5_1CILi1EEES8_S8_EEENS6_IJNS7_ILi128EEESA_NS7_ILi256EEEEEELi256ENS_12float_e4m3_tEfNS_4arch4Sm90ELb1ELb0ELb1ELb1ELb1ELb1ELb0ELb1ELb0ELb1ELb1ELb0EEENS1_21CollectiveEpilogueFwdINS6_IJSA_SB_SA_EEES9_NS_10bfloat16_tESF_Li256ELb1ELb1ELb1ELb1EEENS1_36VarlenDynamicPersistentTileSchedulerILi128ELi128ELi256ELi128ELb1ELb1ELb1ELb1ELb1ELb1EEEEEEEEEvNT_6ParamsE --------------------------
	.section	.nv.shared._ZN7cutlass13device_kernelIN5flash11enable_sm90INS1_16FlashAttnFwdSm90INS1_25CollectiveMainloopFwdSm90ILi2EN4cute5tupleIJNS5_1CILi1EEES8_S8_EEENS6_IJNS7_ILi128EEESA_NS7_ILi256EEEEEELi256ENS_12float_e4m3_tEfNS_4arch4Sm90ELb1ELb0ELb1ELb1ELb1ELb1ELb0ELb1ELb0ELb1ELb1ELb0EEENS1_21CollectiveEpilogueFwdINS6_IJSA_SB_SA_EEES9_NS_10bfloat16_tESF_Li256ELb1ELb1ELb1ELb1EEENS1_36VarlenDynamicPersistentTileSchedulerILi128ELi128ELi256ELi128ELb1ELb1ELb1ELb1ELb1ELb1EEEEEEEEEvNT_6ParamsE,"aw",@nobits
	.sectionflags	@""
	.align	16
	.zero		1024


//--------------------- .nv.shared._ZN7cutlass13device_kernelIN5flash11enable_sm90INS1_16FlashAttnFwdSm90INS1_25CollectiveMainloopFwdSm90ILi2EN4cute5tupleIJNS5_1CILi1EEES8_S8_EEENS6_IJNS7_ILi128EEENS7_ILi160EEENS7_ILi192EEEEEELi192ENS_12float_e4m3_tEfNS_4arch4Sm90ELb0ELb0ELb1ELb0ELb1ELb0ELb0ELb1ELb1ELb1ELb1ELb0EEENS1_21CollectiveEpilogueFwdINS6_IJSA_SC_SB_EEES9_NS_10bfloat16_tESG_Li256ELb0ELb1ELb1ELb1EEENS1_19SingleTileSchedulerILb0ELb1ELb1ELi128EEEEEEEEEvNT_6ParamsE --------------------------
	.section	.nv.shared._ZN7cutlass13device_kernelIN5flash11enable_sm90INS1_16FlashAttnFwdSm90INS1_25CollectiveMainloopFwdSm90ILi2EN4cute5tupleIJNS5_1CILi1EEES8_S8_EEENS6_IJNS7_ILi128EEENS7_ILi160EEENS7_ILi192EEEEEELi192ENS_12float_e4m3_tEfNS_4arch4Sm90ELb0ELb0ELb1ELb0ELb1ELb0ELb0ELb1ELb1ELb1ELb1ELb0EEENS1_21CollectiveEpilogueFwdINS6_IJSA_SC_SB_EEES9_NS_10bfloat16_tESG_Li256ELb0ELb1ELb1ELb1EEENS1_19SingleTileSchedulerILb0ELb1ELb1ELi128EEEEEEEEEvNT_6ParamsE,"aw",@nobits
	.sectionflags	@""
	.align	16
	.zero		1024


//--------------------- .nv.shared._ZN7cutlass13device_kernelIN5flash11enable_sm90INS1_16FlashAttnFwdSm90INS1_25CollectiveMainloopFwdSm90ILi2EN4cute5tupleIJNS5_1CILi1EEES8_S8_EEENS6_IJNS7_ILi128EEENS7_ILi160EEENS7_ILi192EEEEEELi192ENS_12float_e4m3_tEfNS_4arch4Sm90ELb0ELb0ELb1ELb1ELb1ELb0ELb0ELb1ELb1ELb1ELb1ELb0EEENS1_21CollectiveEpilogueFwdINS6_IJSA_SC_SB_EEES9_NS_10bfloat16_tESG_Li256ELb1ELb1ELb1ELb1EEENS1_36VarlenDynamicPersistentTileSchedulerILi128ELi160ELi256ELi128ELb1ELb1ELb1ELb0ELb1ELb1EEEEEEEEEvNT_6ParamsE --------------------------
	.section	.nv.shared._ZN7cutlass13device_kernelIN5flash11enable_sm90INS1_16FlashAttnFwdSm90INS1_25CollectiveMainloopFwdSm90ILi2EN4cute5tupleIJNS5_1CILi1EEES8_S8_EEENS6_IJNS7_ILi128EEENS7_ILi160EEENS7_ILi192EEEEEELi192ENS_12float_e4m3_tEfNS_4arch4Sm90ELb0ELb0ELb1ELb1ELb1ELb0ELb0ELb1ELb1ELb1ELb1ELb0EEENS1_21CollectiveEpilogueFwdINS6_IJSA_SC_SB_EEES9_NS_10bfloat16_tESG_Li256ELb1ELb1ELb1ELb1EEENS1_36VarlenDynamicPersistentTileSchedulerILi128ELi160ELi256ELi128ELb1ELb1ELb1ELb0ELb1ELb1EEEEEEEEEvNT_6ParamsE,"aw",@nobits
	.sectionflags	@""
	.align	16
	.zero		1024


//--------------------- .nv.shared._ZN7cutlass13device_kernelIN5flash11enable_sm90INS1_16FlashAttnFwdSm90INS1_25CollectiveMainloopFwdSm90ILi2EN4cute5tupleIJNS5_1CILi1EEES8_S8_EEENS6_IJNS7_ILi128EEENS7_ILi160EEENS7_ILi192EEEEEELi192ENS_12float_e4m3_tEfNS_4arch4Sm90ELb0ELb0ELb1ELb1ELb1ELb1ELb0ELb1ELb1ELb1ELb1ELb0EEENS1_21CollectiveEpilogueFwdINS6_IJSA_SC_SB_EEES9_NS_10bfloat16_tESG_Li256ELb1ELb1ELb1ELb1EEENS1_36VarlenDynamicPersistentTileSchedulerILi128ELi160ELi256ELi128ELb1ELb1ELb1ELb0ELb1ELb1EEEEEEEEEvNT_6ParamsE --------------------------
	.section	.nv.shared._ZN7cutlass13device_kernelIN5flash11enable_sm90INS1_16FlashAttnFwdSm90INS1_25CollectiveMainloopFwdSm90ILi2EN4cute5tupleIJNS5_1CILi1EEES8_S8_EEENS6_IJNS7_ILi128EEENS7_ILi160EEENS7_ILi192EEEEEELi192ENS_12float_e4m3_tEfNS_4arch4Sm90ELb0ELb0ELb1ELb1ELb1ELb1ELb0ELb1ELb1ELb1ELb1ELb0EEENS1_21CollectiveEpilogueFwdINS6_IJSA_SC_SB_EEES9_NS_10bfloat16_tESG_Li256ELb1ELb1ELb1ELb1EEENS1_36VarlenDynamicPersistentTileSchedulerILi128ELi160ELi256ELi128ELb1ELb1ELb1ELb0ELb1ELb1EEEEEEEEEvNT_6ParamsE,"aw",@nobits
	.sectionflags	@""
	.align	16
	.zero		1024


//--------------------- .nv.shared._ZN7cutlass13device_kernelIN5flash11enable_sm90INS1_16FlashAttnFwdSm90INS1_25CollectiveMainloopFwdSm90ILi2EN4cute5tupleIJNS5_1CILi1EEES8_S8_EEENS6_IJNS7_ILi128EEESA_NS7_ILi192EEEEEELi192ENS_12float_e4m3_tEfNS_4arch4Sm90ELb0ELb1ELb1ELb0ELb1ELb0ELb0ELb1ELb1ELb1ELb1ELb0EEENS1_21CollectiveEpilogueFwdINS6_IJSA_SB_SA_EEES9_NS_10bfloat16_tESF_Li256ELb0ELb1ELb1ELb1EEENS1_19SingleTileSchedulerILb0ELb1ELb1ELi128EEEEEEEEEvNT_6ParamsE --------------------------
	.section	.nv.shared._ZN7cutlass13device_kernelIN5flash11enable_sm90INS1_16FlashAttnFwdSm90INS1_25CollectiveMainloopFwdSm90ILi2EN4cute5tupleIJNS5_1CILi1EEES8_S8_EEENS6_IJNS7_ILi128EEESA_NS7_ILi192EEEEEELi192ENS_12float_e4m3_tEfNS_4arch4Sm90ELb0ELb1ELb1ELb0ELb1ELb0ELb0ELb1ELb1ELb1ELb1ELb0EEENS1_21CollectiveEpilogueFwdINS6_IJSA_SB_SA_EEES9_NS_10bfloat16_tESF_Li256ELb0ELb1ELb1ELb1EEENS1_19SingleTileSchedulerILb0ELb1ELb1ELi128EEEEEEEEEvNT_6ParamsE,"aw",@nobits
	.sectionflags	@""
	.align	16
	.zero		1024


//--------------------- .nv.shared._ZN7cutlass13device_kernelIN5flash11enable_sm90INS1_16FlashAttnFwdSm90INS1_25CollectiveMainloopFwdSm90ILi2EN4cute5tupleIJNS5_1CILi1EEES8_S8_EEENS6_IJNS7_ILi128EEESA_NS7_ILi192EEEEEELi192ENS_12float_e4m3_tEfNS_4arch4Sm90ELb0ELb1ELb1ELb1ELb1ELb0ELb0ELb1ELb1ELb1ELb1ELb0EEENS1_21CollectiveEpilogueFwdINS6_IJSA_SB_SA_EEES9_NS_10bfloat16_tESF_Li256ELb1ELb1ELb1ELb1EEENS1_36VarlenDynamicPersistentTileSchedulerILi128ELi128ELi256ELi128ELb1ELb1ELb1ELb1ELb0ELb1EEEEEEEEEvNT_6ParamsE --------------------------
	.section	.nv.shared._ZN7cutlass13device_kernelIN5flash11enable_sm90INS1_16FlashAttnFwdSm90INS1_25CollectiveMainloopFwdSm90ILi2EN4cute5tupleIJNS5_1CILi1EEES8_S8_EEENS6_IJNS7_ILi128EEESA_NS7_ILi192EEEEEELi192ENS_12float_e4m3_tEfNS_4arch4Sm90ELb0ELb1ELb1ELb1ELb1ELb0ELb0ELb1ELb1ELb1ELb1ELb0EEENS1_21CollectiveEpilogueFwdINS6_IJSA_SB_SA_EEES9_NS_10bfloat16_tESF_Li256ELb1ELb1ELb1ELb1EEENS1_36VarlenDynamicPersistentTileSchedulerILi128ELi128ELi256ELi128ELb1ELb1ELb1ELb1ELb0ELb1EEEEEEEEEvNT_6ParamsE,"aw",@nobits
	.sectionflags	@""
	.align	16
	.zero		1024


//--------------------- .nv.shared._ZN7cutlass13device_kernelIN5flash11enable_sm90INS1_16FlashAttnFwdSm90INS1_25CollectiveMainloopFwdSm90ILi2EN4cute5tupleIJNS5_1CILi1EEES8_S8_EEENS6_IJNS7_ILi128EEESA_NS7_ILi192EEEEEELi192ENS_12float_e4m3_tEfNS_4arch4Sm90ELb0ELb1ELb1ELb1ELb1ELb1ELb0ELb1ELb1ELb1ELb1ELb0EEENS1_21CollectiveEpilogueFwdINS6_IJSA_SB_SA_EEES9_NS_10bfloat16_tESF_Li256ELb1ELb1ELb1ELb1EEENS1_36VarlenDynamicPersistentTileSchedulerILi128ELi128ELi256ELi128ELb1ELb1ELb1ELb1ELb0ELb1EEEEEEEEEvNT_6ParamsE --------------------------
	.section	.nv.shared._ZN7cutlass13device_kernelIN5flash11enable_sm90INS1_16FlashAttnFwdSm90INS1_25CollectiveMainloopFwdSm90ILi2EN4cute5tupleIJNS5_1CILi1EEES8_S8_EEENS6_IJNS7_ILi128EEESA_NS7_ILi192EEEEEELi192ENS_12float_e4m3_tEfNS_4arch4Sm90ELb0ELb1ELb1ELb1ELb1ELb1ELb0ELb1ELb1ELb1ELb1ELb0EEENS1_21CollectiveEpilogueFwdINS6_IJSA_SB_SA_EEES9_NS_10bfloat16_tESF_Li256ELb1ELb1ELb1ELb1EEENS1_36VarlenDynamicPersistentTileSchedulerILi128ELi128ELi256ELi128ELb1ELb1ELb1ELb1ELb0ELb1EEEEEEEEEvNT_6ParamsE,"aw",@nobits
	.sectionflags	@""
	.align	16
	.zero		1024


//--------------------- .nv.shared._ZN7cutlass13device_kernelIN5flash11enable_sm90INS1_16FlashAttnFwdSm90INS1_25CollectiveMainloopFwdSm90ILi2EN4cute5tupleIJNS5_1CILi1EEES8_S8_EEENS6_IJNS7_ILi128EEENS7_ILi160EEENS7_ILi192EEEEEELi192ENS_12float_e4m3_tEfNS_4arch4Sm90ELb1ELb0ELb1ELb0ELb1ELb0ELb0ELb1ELb1ELb1ELb1ELb0EEENS1_21CollectiveEpilogueFwdINS6_IJSA_SC_SB_EEES9_NS_10bfloat16_tESG_Li256ELb0ELb1ELb1ELb1EEENS1_19SingleTileSchedulerILb0ELb1ELb1ELi128EEEEEEEEEvNT_6ParamsE --------------------------
	.section	.nv.shared._ZN7cutlass13device_kernelIN5flash11enable_sm90INS1_16FlashAttnFwdSm90INS1_25CollectiveMainloopFwdSm90ILi2EN4cute5tupleIJNS5_1CILi1EEES8_S8_EEENS6_IJNS7_ILi128EEENS7_ILi160EEENS7_ILi192EEEEEELi192ENS_12float_e4m3_tEfNS_4arch4Sm90ELb1ELb0ELb1ELb0ELb1ELb0ELb0ELb1ELb1ELb1ELb1ELb0EEENS1_21CollectiveEpilogueFwdINS6_IJSA_SC_SB_EEES9_NS_10bfloat16_tESG_Li256ELb0ELb1ELb1ELb1EEENS1_19SingleTileSchedulerILb0ELb1ELb1ELi128EEEEEEEEEvNT_6ParamsE,"aw",@nobits
	.sectionflags	@""
	.align	16
	.zero		1024


//--------------------- .nv.shared._ZN7cutlass13device_kernelIN5flash11enable_sm90INS1_16FlashAttnFwdSm90INS1_25CollectiveMainloopFwdSm90ILi2EN4cute5tupleIJNS5_1CILi1EEES8_S8_EEENS6_IJNS7_ILi128EEENS7_ILi160EEENS7_ILi192EEEEEELi192ENS_12float_e4m3_tEfNS_4arch4Sm90ELb1ELb0ELb1ELb1ELb1ELb0ELb0ELb1ELb1ELb1ELb1ELb0EEENS1_21CollectiveEpilogueFwdINS6_IJSA_SC_SB_EEES9_NS_10bfloat16_tESG_Li256ELb1ELb1ELb1ELb1EEENS1_36VarlenDynamicPersistentTileSchedulerILi128ELi160ELi256ELi128ELb1ELb1ELb1ELb1ELb1ELb1EEEEEEEEEvNT_6ParamsE --------------------------
	.section	.nv.shared._ZN7cutlass13device_kernelIN5flash11enable_sm90INS1_16FlashAttnFwdSm90INS1_25CollectiveMainloopFwdSm90ILi2EN4cute5tupleIJNS5_1CILi1EEES8_S8_EEENS6_IJNS7_ILi128EEENS7_ILi160EEENS7_ILi192EEEEEELi192ENS_12float_e4m3_tEfNS_4arch4Sm90ELb1ELb0ELb1ELb1ELb1ELb0ELb0ELb1ELb1ELb1ELb1ELb0EEENS1_21CollectiveEpilogueFwdINS6_IJSA_SC_SB_EEES9_NS_10bfloat16_tESG_Li256ELb1ELb1ELb1ELb1EEENS1_36VarlenDynamicPersistentTileSchedulerILi128ELi160ELi256ELi128ELb1ELb1ELb1ELb1ELb1ELb1EEEEEEEEEvNT_6ParamsE,"aw",@nobits
	.sectionflags	@""
	.align	16
	.zero		1024


//--------------------- .nv.shared._ZN7cutlass13device_kernelIN5flash11enable_sm90INS1_16FlashAttnFwdSm90INS1_25CollectiveMainloopFwdSm90ILi2EN4cute5tupleIJNS5_1CILi1EEES8_S8_EEENS6_IJNS7_ILi128EEENS7_ILi160EEENS7_ILi192EEEEEELi192ENS_12float_e4m3_tEfNS_4arch4Sm90ELb1ELb0ELb1ELb1ELb1ELb1ELb0ELb1ELb1ELb1ELb1ELb0EEENS1_21CollectiveEpilogueFwdINS6_IJSA_SC_SB_EEES9_NS_10bfloat16_tESG_Li256ELb1ELb1ELb1ELb1EEENS1_36VarlenDynamicPersistentTileSchedulerILi128ELi160ELi256ELi128ELb1ELb1ELb1ELb1ELb1ELb1EEEEEEEEEvNT_6ParamsE --------------------------
	.section	.nv.shared._ZN7cutlass13device_kernelIN5flash11enable_sm90INS1_16FlashAttnFwdSm90INS1_25CollectiveMainloopFwdSm90ILi2EN4cute5tupleIJNS5_1CILi1EEES8_S8_EEENS6_IJNS7_ILi128EEENS7_ILi160EEENS7_ILi192EEEEEELi192ENS_12float_e4m3_tEfNS_4arch4Sm90ELb1ELb0ELb1ELb1ELb1ELb1ELb0ELb1ELb1ELb1ELb1ELb0EEENS1_21CollectiveEpilogueFwdINS6_IJSA_SC_SB_EEES9_NS_10bfloat16_tESG_Li256ELb1ELb1ELb1ELb1EEENS1_36VarlenDynamicPersistentTileSchedulerILi128ELi160ELi256ELi128ELb1ELb1ELb1ELb1ELb1ELb1EEEEEEEEEvNT_6ParamsE,"aw",@nobits
	.sectionflags	@""
	.align	16
	.zero		1024


//--------------------- .nv.shared._ZN7cutlass13device_kernelIN5flash11enable_sm90INS1_16FlashAttnFwdSm90INS1_25CollectiveMainloopFwdSm90ILi2EN4cute5tupleIJNS5_1CILi1EEES8_S8_EEENS6_IJNS7_ILi128EEENS7_ILi160EEESA_EEELi128ENS_12float_e4m3_tEfNS_4arch4Sm90ELb0ELb0ELb1ELb0ELb1ELb0ELb0ELb1ELb1ELb1ELb1ELb0EEENS1_21CollectiveEpilogueFwdINS6_IJSA_SA_SB_EEES9_NS_10bfloat16_tESF_Li256ELb0ELb1ELb1ELb1EEENS1_19SingleTileSchedulerILb0ELb1ELb1ELi128EEEEEEEEEvNT_6ParamsE --------------------------
	.section	.nv.shared._ZN7cutlass13device_kernelIN5flash11enable_sm90INS1_16FlashAttnFwdSm90INS1_25CollectiveMainloopFwdSm90ILi2EN4cute5tupleIJNS5_1CILi1EEES8_S8_EEENS6_IJNS7_ILi128EEENS7_ILi160EEESA_EEELi128ENS_12float_e4m3_tEfNS_4arch4Sm90ELb0ELb0ELb1ELb0ELb1ELb0ELb0ELb1ELb1ELb1ELb1ELb0EEENS1_21CollectiveEpilogueFwdINS6_IJSA_SA_SB_EEES9_NS_10bfloat16_tESF_Li256ELb0ELb1ELb1ELb1EEENS1_19SingleTileSchedulerILb0ELb1ELb1ELi128EEEEEEEEEvNT_6ParamsE,"aw",@nobits
	.sectionflags	@""
	.align	16
	.zero		1024


//--------------------- .nv.shared._ZN7cutlass13device_kernelIN5flash11enable_sm90INS1_16FlashAttnFwdSm90INS1_25CollectiveMainloopFwdSm90ILi2EN4cute5tupleIJNS5_1CILi1EEES8_S8_EEENS6_IJNS7_ILi128EEENS7_ILi160EEESA_EEELi128ENS_12float_e4m3_tEfNS_4arch4Sm90ELb0ELb0ELb1ELb1ELb1ELb0ELb0ELb1ELb1ELb1ELb1ELb0EEENS1_21CollectiveEpilogueFwdINS6_IJSA_SA_SB_EEES9_NS_10bfloat16_tESF_Li256ELb1ELb1ELb1ELb1EEENS1_36VarlenDynamicPersistentTileSchedulerILi128ELi160ELi256ELi128ELb1ELb1ELb1ELb0ELb1ELb1EEEEEEEEEvNT_6ParamsE --------------------------
	.section	.nv.shared._ZN7cutlass13device_kernelIN5flash11enable_sm90INS1_16FlashAttnFwdSm90INS1_25CollectiveMainloopFwdSm90ILi2EN4cute5tupleIJNS5_1CILi1EEES8_S8_EEENS6_IJNS7_ILi128EEENS7_ILi160EEESA_EEELi128ENS_12float_e4m3_tEfNS_4arch4Sm90ELb0ELb0ELb1ELb1ELb1ELb0ELb0ELb1ELb1ELb1ELb1ELb0EEENS1_21CollectiveEpilogueFwdINS6_IJSA_SA_SB_EEES9_NS_10bfloat16_tESF_Li256ELb1ELb1ELb1ELb1EEENS1_36VarlenDynamicPersistentTileSchedulerILi128ELi160ELi256ELi128ELb1ELb1ELb1ELb0ELb1ELb1EEEEEEEEEvNT_6ParamsE,"aw",@nobits
	.sectionflags	@""
	.align	16
	.zero		1024


//--------------------- .nv.shared._ZN7cutlass13device_kernelIN5flash11enable_sm90INS1_16FlashAttnFwdSm90INS1_25CollectiveMainloopFwdSm90ILi2EN4cute5tupleIJNS5_1CILi1EEES8_S8_EEENS6_IJNS7_ILi128EEENS7_ILi160EEESA_EEELi128ENS_12float_e4m3_tEfNS_4arch4Sm90ELb0ELb0ELb1ELb1ELb1ELb1ELb0ELb1ELb1ELb1ELb1ELb0EEENS1_21CollectiveEpilogueFwdINS6_IJSA_SA_SB_EEES9_NS_10bfloat16_tESF_Li256ELb1ELb1ELb1ELb1EEENS1_36VarlenDynamicPersistentTileSchedulerILi128ELi160ELi256ELi128ELb1ELb1ELb1ELb0ELb1ELb1EEEEEEEEEvNT_6ParamsE --------------------------
	.section	.nv.shared._ZN7cutlass13device_kernelIN5flash11enable_sm90INS1_16FlashAttnFwdSm90INS1_25CollectiveMainloopFwdSm90ILi2EN4cute5tupleIJNS5_1CILi1EEES8_S8_EEENS6_IJNS7_ILi128EEENS7_ILi160EEESA_EEELi128ENS_12float_e4m3_tEfNS_4arch4Sm90ELb0ELb0ELb1ELb1ELb1ELb1ELb0ELb1ELb1ELb1ELb1ELb0EEENS1_21CollectiveEpilogueFwdINS6_IJSA_SA_SB_EEES9_NS_10bfloat16_tESF_Li256ELb1ELb1ELb1ELb1EEENS1_36VarlenDynamicPersistentTileSchedulerILi128ELi160ELi256ELi128ELb1ELb1ELb1ELb0ELb1ELb1EEEEEEEEEvNT_6ParamsE,"aw",@nobits
	.sectionflags	@""
	.align	16
	.zero		1024


//--------------------- .nv.shared._ZN7cutlass13device_kernelIN5flash11enable_sm90INS1_16FlashAttnFwdSm90INS1_25CollectiveMainloopFwdSm90ILi2EN4cute5tupleIJNS5_1CILi1EEES8_S8_EEENS6_IJNS7_ILi128EEENS7_ILi160EEESA_EEELi128ENS_12float_e4m3_tEfNS_4arch4Sm90ELb0ELb1ELb1ELb0ELb1ELb0ELb0ELb1ELb1ELb1ELb1ELb0EEENS1_21CollectiveEpilogueFwdINS6_IJSA_SA_SB_EEES9_NS_10bfloat16_tESF_Li256ELb0ELb1ELb1ELb1EEENS1_19SingleTileSchedulerILb0ELb1ELb1ELi128EEEEEEEEEvNT_6ParamsE --------------------------
	.section	.nv.shared._ZN7cutlass13device_kernelIN5flash11enable_sm90INS1_16FlashAttnFwdSm90INS1_25CollectiveMainloopFwdSm90ILi2EN4cute5tupleIJNS5_1CILi1EEES8_S8_EEENS6_IJNS7_ILi128EEENS7_ILi160EEESA_EEELi128ENS_12float_e4m3_tEfNS_4arch4Sm90ELb0ELb1ELb1ELb0ELb1ELb0ELb0ELb1ELb1ELb1ELb1ELb0EEENS1_21CollectiveEpilogueFwdINS6_IJSA_SA_SB_EEES9_NS_10bfloat16_tESF_Li256ELb0ELb1ELb1ELb1EEENS1_19SingleTileSchedulerILb0ELb1ELb1ELi128EEEEEEEEEvNT_6ParamsE,"aw",@nobits
	.sectionflags	@""
	.align	16
	.zero		1024


//--------------------- .nv.shared._ZN7cutlass13device_kernelIN5flash11enable_sm90INS1_16FlashAttnFwdSm90INS1_25CollectiveMainloopFwdSm90ILi2EN4cute5tupleIJNS5_1CILi1EEES8_S8_EEENS6_IJNS7_ILi128EEENS7_ILi160EEESA_EEELi128ENS_12float_e4m3_tEfNS_4arch4Sm90ELb0ELb1ELb1ELb1ELb1ELb0ELb0ELb1ELb1ELb1ELb1ELb0EEENS1_21CollectiveEpilogueFwdINS6_IJSA_SA_SB_EEES9_NS_10bfloat16_tESF_Li256ELb1ELb1ELb1ELb1EEENS1_36VarlenDynamicPersistentTileSchedulerILi128ELi160ELi256ELi128ELb1ELb1ELb1ELb1ELb0ELb1EEEEEEEEEvNT_6ParamsE --------------------------
	.section	.nv.shared._ZN7cutlass13device_kernelIN5flash11enable_sm90INS1_16FlashAttnFwdSm90INS1_25CollectiveMainloopFwdSm90ILi2EN4cute5tupleIJNS5_1CILi1EEES8_S8_EEENS6_IJNS7_ILi128EEENS7_ILi160EEESA_EEELi128ENS_12float_e4m3_tEfNS_4arch4Sm90ELb0ELb1ELb1ELb1ELb1ELb0ELb0ELb1ELb1ELb1ELb1ELb0EEENS1_21CollectiveEpilogueFwdINS6_IJSA_SA_SB_EEES9_NS_10bfloat16_tESF_Li256ELb1ELb1ELb1ELb1EEENS1_36VarlenDynamicPersistentTileSchedulerILi128ELi160ELi256ELi128ELb1ELb1ELb1ELb1ELb0ELb1EEEEEEEEEvNT_6ParamsE,"aw",@nobits
	.sectionflags	@""
	.align	16
	.zero		1024


//--------------------- .nv.shared._ZN7cutlass13device_kernelIN5flash11enable_sm90INS1_16FlashAttnFwdSm90INS1_25CollectiveMainloopFwdSm90ILi2EN4cute5tupleIJNS5_1CILi1EEES8_S8_EEENS6_IJNS7_ILi128EEENS7_ILi160EEESA_EEELi128ENS_12float_e4m3_tEfNS_4arch4Sm90ELb0ELb1ELb1ELb1ELb1ELb1ELb0ELb1ELb1ELb1ELb1ELb0EEENS1_21CollectiveEpilogueFwdINS6_IJSA_SA_SB_EEES9_NS_10bfloat16_tESF_Li256ELb1ELb1ELb1ELb1EEENS1_36VarlenDynamicPersistentTileSchedulerILi128ELi160ELi256ELi128ELb1ELb1ELb1ELb1ELb0ELb1EEEEEEEEEvNT_6ParamsE --------------------------
	.section	.nv.shared._ZN7cutlass13device_kernelIN5flash11enable_sm90INS1_16FlashAttnFwdSm90INS1_25CollectiveMainloopFwdSm90ILi2EN4cute5tupleIJNS5_1CILi1EEES8_S8_EEENS6_IJNS7_ILi128EEENS7_ILi160EEESA_EEELi128ENS_12float_e4m3_tEfNS_4arch4Sm90ELb0ELb1ELb1ELb1ELb1ELb1ELb0ELb1ELb1ELb1ELb1ELb0EEENS1_21CollectiveEpilogueFwdINS6_IJSA_SA_SB_EEES9_NS_10bfloat16_tESF_Li256ELb1ELb1ELb1ELb1EEENS1_36VarlenDynamicPersistentTileSchedulerILi128ELi160ELi256ELi128ELb1ELb1ELb1ELb1ELb0ELb1EEEEEEEEEvNT_6ParamsE,"aw",@nobits
	.sectionflags	@""
	.align	16
	.zero		1024


//--------------------- .nv.shared._ZN7cutlass13device_kernelIN5flash11enable_sm90INS1_16FlashAttnFwdSm90INS1_25CollectiveMainloopFwdSm90ILi2EN4cute5tupleIJNS5_1CILi1EEES8_S8_EEENS6_IJNS7_ILi128EEENS7_ILi160EEESA_EEELi128ENS_12float_e4m3_tEfNS_4arch4Sm90ELb1ELb0ELb1ELb0ELb1ELb0ELb0ELb1ELb1ELb1ELb1ELb0EEENS1_21CollectiveEpilogueFwdINS6_IJSA_SA_SB_EEES9_NS_10bfloat16_tESF_Li256ELb0ELb1ELb1ELb1EEENS1_19SingleTileSchedulerILb0ELb1ELb1ELi128EEEEEEEEEvNT_6ParamsE --------------------------
	.section	.nv.shared._ZN7cutlass13device_kernelIN5flash11enable_sm90INS1_16FlashAttnFwdSm90INS1_25CollectiveMainloopFwdSm90ILi2EN4cute5tupleIJNS5_1CILi1EEES8_S8_EEENS6_IJNS7_ILi128EEENS7_ILi160EEESA_EEELi128ENS_12float_e4m3_tEfNS_4arch4Sm90ELb1ELb0ELb1ELb0ELb1ELb0ELb0ELb1ELb1ELb1ELb1ELb0EEENS1_21CollectiveEpilogueFwdINS6_IJSA_SA_SB_EEES9_NS_10bfloat16_tESF_Li256ELb0ELb1ELb1ELb1EEENS1_19SingleTileSchedulerILb0ELb1ELb1ELi128EEEEEEEEEvNT_6ParamsE,"aw",@nobits
	.sectionflags	@""
	.align	16
	.zero		1024


//--------------------- .nv.shared._ZN7cutlass13device_kernelIN5flash11enable_sm90INS1_16FlashAttnFwdSm90INS1_25CollectiveMainloopFwdSm90ILi2EN4cute5tupleIJNS5_1CILi1EEES8_S8_EEENS6_IJNS7_ILi128EEENS7_ILi160EEESA_EEELi128ENS_12float_e4m3_tEfNS_4arch4Sm90ELb1ELb0ELb1ELb1ELb1ELb0ELb0ELb1ELb1ELb1ELb1ELb0EEENS1_21CollectiveEpilogueFwdINS6_IJSA_SA_SB_EEES9_NS_10bfloat16_tESF_Li256ELb1ELb1ELb1ELb1EEENS1_36VarlenDynamicPersistentTileSchedulerILi128ELi160ELi256ELi128ELb1ELb1ELb1ELb1ELb1ELb1EEEEEEEEEvNT_6ParamsE --------------------------
	.section	.nv.shared._ZN7cutlass13device_kernelIN5flash11enable_sm90INS1_16FlashAttnFwdSm90INS1_25CollectiveMainloopFwdSm90ILi2EN4cute5tupleIJNS5_1CILi1EEES8_S8_EEENS6_IJNS7_ILi128EEENS7_ILi160EEESA_EEELi128ENS_12float_e4m3_tEfNS_4arch4Sm90ELb1ELb0ELb1ELb1ELb1ELb0ELb0ELb1ELb1ELb1ELb1ELb0EEENS1_21CollectiveEpilogueFwdINS6_IJSA_SA_SB_EEES9_NS_10bfloat16_tESF_Li256ELb1ELb1ELb1ELb1EEENS1_36VarlenDynamicPersistentTileSchedulerILi128ELi160ELi256ELi128ELb1ELb1ELb1ELb1ELb1ELb1EEEEEEEEEvNT_6ParamsE,"aw",@nobits
	.sectionflags	@""
	.align	16
	.zero		1024


//--------------------- .nv.shared._ZN7cutlass13device_kernelIN5flash11enable_sm90INS1_16FlashAttnFwdSm90INS1_25CollectiveMainloopFwdSm90ILi2EN4cute5tupleIJNS5_1CILi1EEES8_S8_EEENS6_IJNS7_ILi128EEENS7_ILi160EEESA_EEELi128ENS_12float_e4m3_tEfNS_4arch4Sm90ELb1ELb0ELb1ELb1ELb1ELb1ELb0ELb1ELb1ELb1ELb1ELb0EEENS1_21CollectiveEpilogueFwdINS6_IJSA_SA_SB_EEES9_NS_10bfloat16_tESF_Li256ELb1ELb1ELb1ELb1EEENS1_36VarlenDynamicPersistentTileSchedulerILi128ELi160ELi256ELi128ELb1ELb1ELb1ELb1ELb1ELb1EEEEEEEEEvNT_6ParamsE --------------------------
	.section	.nv.shared._ZN7cutlass13device_kernelIN5flash11enable_sm90INS1_16FlashAttnFwdSm90INS1_25CollectiveMainloopFwdSm90ILi2EN4cute5tupleIJNS5_1CILi1EEES8_S8_EEENS6_IJNS7_ILi128EEENS7_ILi160EEESA_EEELi128ENS_12float_e4m3_tEfNS_4arch4Sm90ELb1ELb0ELb1ELb1ELb1ELb1ELb0ELb1ELb1ELb1ELb1ELb0EEENS1_21CollectiveEpilogueFwdINS6_IJSA_SA_SB_EEES9_NS_10bfloat16_tESF_Li256ELb1ELb1ELb1ELb1EEENS1_36VarlenDynamicPersistentTileSchedulerILi128ELi160ELi256ELi128ELb1ELb1ELb1ELb1ELb1ELb1EEEEEEEEEvNT_6ParamsE,"aw",@nobits
	.sectionflags	@""
	.align	16
	.zero		1024


//--------------------- .nv.shared._ZN7cutlass13device_kernelIN5flash11enable_sm90INS1_16FlashAttnFwdSm90INS1_25CollectiveMainloopFwdSm90ILi2EN4cute5tupleIJNS5_1CILi1EEES8_S8_EEENS6_IJNS7_ILi192EEENS7_ILi128EEENS7_ILi96EEEEEELi96ENS_12float_e4m3_tEfNS_4arch4Sm90ELb0ELb0ELb1ELb0ELb1ELb0ELb0ELb1ELb1ELb1ELb1ELb0EEENS1_21CollectiveEpilogueFwdINS6_IJSA_SC_SB_EEES9_NS_10bfloat16_tESG_Li384ELb0ELb1ELb1ELb1EEENS1_19SingleTileSchedulerILb0ELb1ELb1ELi192EEEEEEEEEvNT_6ParamsE --------------------------
	.section	.nv.shared._ZN7cutlass13device_kernelIN5flash11enable_sm90INS1_16FlashAttnFwdSm90INS1_25CollectiveMainloopFwdSm90ILi2EN4cute5tupleIJNS5_1CILi1EEES8_S8_EEENS6_IJNS7_ILi192EEENS7_ILi128EEENS7_ILi96EEEEEELi96ENS_12float_e4m3_tEfNS_4arch4Sm90ELb0ELb0ELb1ELb0ELb1ELb0ELb0ELb1ELb1ELb1ELb1ELb0EEENS1_21CollectiveEpilogueFwdINS6_IJSA_SC_SB_EEES9_NS_10bfloat16_tESG_Li384ELb0ELb1ELb1ELb1EEENS1_19SingleTileSchedulerILb0ELb1ELb1ELi192EEEEEEEEEvNT_6ParamsE,"aw",@nobits
	.sectionflags	@""
	.align	16
	.zero		1024


//--------------------- .nv.shared._ZN7cutlass13device_kernelIN5flash11enable_sm90INS1_16FlashAttnFwdSm90INS1_25CollectiveMainloopFwdSm90ILi2EN4cute5tupleIJNS5_1CILi1EEES8_S8_EEENS6_IJNS7_ILi192EEENS7_ILi128EEENS7_ILi96EEEEEELi96ENS_12float_e4m3_tEfNS_4arch4Sm90ELb0ELb0ELb1ELb1ELb1ELb0ELb0ELb1ELb1ELb1ELb1ELb0EEENS1_21CollectiveEpilogueFwdINS6_IJSA_SC_SB_EEES9_NS_10bfloat16_tESG_Li384ELb1ELb1ELb1ELb1EEENS1_36VarlenDynamicPersistentTileSchedulerILi192ELi128ELi384ELi128ELb1ELb1ELb1ELb0ELb1ELb1EEEEEEEEEvNT_6ParamsE --------------------------
	.section	.nv.shared._ZN7cutlass13device_kernelIN5flash11enable_sm90INS1_16FlashAttnFwdSm90INS1_25CollectiveMainloopFwdSm90ILi2EN4cute5tupleIJNS5_1CILi1EEES8_S8_EEENS6_IJNS7_ILi192EEENS7_ILi128EEENS7_ILi96EEEEEELi96ENS_12float_e4m3_tEfNS_4arch4Sm90ELb0ELb0ELb1ELb1ELb1ELb0ELb0ELb1ELb1ELb1ELb1ELb0EEENS1_21CollectiveEpilogueFwdINS6_IJSA_SC_SB_EEES9_NS_10bfloat16_tESG_Li384ELb1ELb1ELb1ELb1EEENS1_36VarlenDynamicPersistentTileSchedulerILi192ELi128ELi384ELi128ELb1ELb1ELb1ELb0ELb1ELb1EEEEEEEEEvNT_6ParamsE,"aw",@nobits
	.sectionflags	@""
	.align	16
	.zero		1024


//--------------------- .nv.shared._ZN7cutlass13device_kernelIN5flash11enable_sm90INS1_16FlashAttnFwdSm90INS1_25CollectiveMainloopFwdSm90ILi2EN4cute5tupleIJNS5_1CILi1EEES8_S8_EEENS6_IJNS7_ILi192EEENS7_ILi128EEENS7_ILi96EEEEEELi96ENS_12float_e4m3_tEfNS_4arch4Sm90ELb0ELb0ELb1ELb1ELb1ELb1ELb0ELb1ELb1ELb1ELb1ELb0EEENS1_21CollectiveEpilogueFwdINS6_IJSA_SC_SB_EEES9_NS_10bfloat16_tESG_Li384ELb1ELb1ELb1ELb1EEENS1_36VarlenDynamicPersistentTileSchedulerILi192ELi128ELi384ELi128ELb1ELb1ELb1ELb0ELb1ELb1EEEEEEEEEvNT_6ParamsE --------------------------
	.section	.nv.shared._ZN7cutlass13device_kernelIN5flash11enable_sm90INS1_16FlashAttnFwdSm90INS1_25CollectiveMainloopFwdSm90ILi2EN4cute5tupleIJNS5_1CILi1EEES8_S8_EEENS6_IJNS7_ILi192EEENS7_ILi128EEENS7_ILi96EEEEEELi96ENS_12float_e4m3_tEfNS_4arch4Sm90ELb0ELb0ELb1ELb1ELb1ELb1ELb0ELb1ELb1ELb1ELb1ELb0EEENS1_21CollectiveEpilogueFwdINS6_IJSA_SC_SB_EEES9_NS_10bfloat16_tESG_Li384ELb1ELb1ELb1ELb1EEENS1_36VarlenDynamicPersistentTileSchedulerILi192ELi128ELi384ELi128ELb1ELb1ELb1ELb0ELb1ELb1EEEEEEEEEvNT_6ParamsE,"aw",@nobits
	.sectionflags	@""
	.align	16
	.zero		1024


//--------------------- .nv.shared._ZN7cutlass13device_kernelIN5flash11enable_sm90INS1_16FlashAttnFwdSm90INS1_25CollectiveMainloopFwdSm90ILi2EN4cute5tupleIJNS5_1CILi1EEES8_S8_EEENS6_IJNS7_ILi192EEENS7_ILi128EEENS7_ILi96EEEEEELi96ENS_12float_e4m3_tEfNS_4arch4Sm90ELb0ELb1ELb1ELb0ELb1ELb0ELb0ELb1ELb1ELb1ELb1ELb0EEENS1_21CollectiveEpilogueFwdINS6_IJSA_SC_SB_EEES9_NS_10bfloat16_tESG_Li384ELb0ELb1ELb1ELb1EEENS1_19SingleTileSchedulerILb0ELb1ELb1ELi192EEEEEEEEEvNT_6ParamsE --------------------------
	.section	.nv.shared._ZN7cutlass13device_kernelIN5flash11enable_sm90INS1_16FlashAttnFwdSm90INS1_25CollectiveMainloopFwdSm90ILi2EN4cute5tupleIJNS5_1CILi1EEES8_S8_EEENS6_IJNS7_ILi192EEENS7_ILi128EEENS7_ILi96EEEEEELi96ENS_12float_e4m3_tEfNS_4arch4Sm90ELb0ELb1ELb1ELb0ELb1ELb0ELb0ELb1ELb1ELb1ELb1ELb0EEENS1_21CollectiveEpilogueFwdINS6_IJSA_SC_SB_EEES9_NS_10bfloat16_tESG_Li384ELb0ELb1ELb1ELb1EEENS1_19SingleTileSchedulerILb0ELb1ELb1ELi192EEEEEEEEEvNT_6ParamsE,"aw",@nobits
	.sectionflags	@""
	.align	16
	.zero		1024


//--------------------- .nv.shared._ZN7cutlass13device_kernelIN5flash11enable_sm90INS1_16FlashAttnFwdSm90INS1_25CollectiveMainloopFwdSm90ILi2EN4cute5tupleIJNS5_1CILi1EEES8_S8_EEENS6_IJNS7_ILi192EEENS7_ILi128EEENS7_ILi96EEEEEELi96ENS_12float_e4m3_tEfNS_4arch4Sm90ELb0ELb1ELb1ELb1ELb1ELb0ELb0ELb1ELb1ELb1ELb1ELb0EEENS1_21CollectiveEpilogueFwdINS6_IJSA_SC_SB_EEES9_NS_10bfloat16_tESG_Li384ELb1ELb1ELb1ELb1EEENS1_36VarlenDynamicPersistentTileSchedulerILi192ELi128ELi384ELi128ELb1ELb1ELb1ELb1ELb0ELb1EEEEEEEEEvNT_6ParamsE --------------------------
	.section	.nv.shared._ZN7cutlass13device_kernelIN5flash11enable_sm90INS1_16FlashAttnFwdSm90INS1_25CollectiveMainloopFwdSm90ILi2EN4cute5tupleIJNS5_1CILi1EEES8_S8_EEENS6_IJNS7_ILi192EEENS7_ILi128EEENS7_ILi96EEEEEELi96ENS_12float_e4m3_tEfNS_4arch4Sm90ELb0ELb1ELb1ELb1ELb1ELb0ELb0ELb1ELb1ELb1ELb1ELb0EEENS1_21CollectiveEpilogueFwdINS6_IJSA_SC_SB_EEES9_NS_10bfloat16_tESG_Li384ELb1ELb1ELb1ELb1EEENS1_36VarlenDynamicPersistentTileSchedulerILi192ELi128ELi384ELi128ELb1ELb1ELb1ELb1ELb0ELb1EEEEEEEEEvNT_6ParamsE,"aw",@nobits
	.sectionflags	@""
	.align	16
	.zero		1024


//--------------------- .nv.shared._ZN7cutlass13device_kernelIN5flash11enable_sm90INS1_16FlashAttnFwdSm90INS1_25CollectiveMainloopFwdSm90ILi2EN4cute5tupleIJNS5_1CILi1EEES8_S8_EEENS6_IJNS7_ILi192EEENS7_ILi128EEENS7_ILi96EEEEEELi96ENS_12float_e4m3_tEfNS_4arch4Sm90ELb0ELb1ELb1ELb1ELb1ELb1ELb0ELb1ELb1ELb1ELb1ELb0EEENS1_21CollectiveEpilogueFwdINS6_IJSA_SC_SB_EEES9_NS_10bfloat16_tESG_Li384ELb1ELb1ELb1ELb1EEENS1_36VarlenDynamicPersistentTileSchedulerILi192ELi128ELi384ELi128ELb1ELb1ELb1ELb1ELb0ELb1EEEEEEEEEvNT_6ParamsE --------------------------
	.section	.nv.shared._ZN7cutlass13device_kernelIN5flash11enable_sm90INS1_16FlashAttnFwdSm90INS1_25CollectiveMainloopFwdSm90ILi2EN4cute5tupleIJNS5_1CILi1EEES8_S8_EEENS6_IJNS7_ILi192EEENS7_ILi128EEENS7_ILi96EEEEEELi96ENS_12float_e4m3_tEfNS_4arch4Sm90ELb0ELb1ELb1ELb1ELb1ELb1ELb0ELb1ELb1ELb1ELb1ELb0EEENS1_21CollectiveEpilogueFwdINS6_IJSA_SC_SB_EEES9_NS_10bfloat16_tESG_Li384ELb1ELb1ELb1ELb1EEENS1_36VarlenDynamicPersistentTileSchedulerILi192ELi128ELi384ELi128ELb1ELb1ELb1ELb1ELb0ELb1EEEEEEEEEvNT_6ParamsE,"aw",@nobits
	.sectionflags	@""
	.align	16
	.zero		1024


//--------------------- .nv.shared._ZN7cutlass13device_kernelIN5flash11enable_sm90INS1_16FlashAttnFwdSm90INS1_25CollectiveMainloopFwdSm90ILi2EN4cute5tupleIJNS5_1CILi1EEES8_S8_EEENS6_IJNS7_ILi192EEENS7_ILi128EEENS7_ILi96EEEEEELi96ENS_12float_e4m3_tEfNS_4arch4Sm90ELb1ELb0ELb1ELb0ELb1ELb0ELb0ELb1ELb1ELb1ELb1ELb0EEENS1_21CollectiveEpilogueFwdINS6_IJSA_SC_SB_EEES9_NS_10bfloat16_tESG_Li384ELb0ELb1ELb1ELb1EEENS1_19SingleTileSchedulerILb0ELb1ELb1ELi192EEEEEEEEEvNT_6ParamsE --------------------------
	.section	.nv.shared._ZN7cutlass13device_kernelIN5flash11enable_sm90INS1_16FlashAttnFwdSm90INS1_25CollectiveMainloopFwdSm90ILi2EN4cute5tupleIJNS5_1CILi1EEES8_S8_EEENS6_IJNS7_ILi192EEENS7_ILi128EEENS7_ILi96EEEEEELi96ENS_12float_e4m3_tEfNS_4arch4Sm90ELb1ELb0ELb1ELb0ELb1ELb0ELb0ELb1ELb1ELb1ELb1ELb0EEENS1_21CollectiveEpilogueFwdINS6_IJSA_SC_SB_EEES9_NS_10bfloat16_tESG_Li384ELb0ELb1ELb1ELb1EEENS1_19SingleTileSchedulerILb0ELb1ELb1ELi192EEEEEEEEEvNT_6ParamsE,"aw",@nobits
	.sectionflags	@""
	.align	16
	.zero		1024


//--------------------- .nv.shared._ZN7cutlass13device_kernelIN5flash11enable_sm90INS1_16FlashAttnFwdSm90INS1_25CollectiveMainloopFwdSm90ILi2EN4cute5tupleIJNS5_1CILi1EEES8_S8_EEENS6_IJNS7_ILi192EEENS7_ILi128EEENS7_ILi96EEEEEELi96ENS_12float_e4m3_tEfNS_4arch4Sm90ELb1ELb0ELb1ELb1ELb1ELb0ELb0ELb1ELb1ELb1ELb1ELb0EEENS1_21CollectiveEpilogueFwdINS6_IJSA_SC_SB_EEES9_NS_10bfloat16_tESG_Li384ELb1ELb1ELb1ELb1EEENS1_36VarlenDynamicPersistentTileSchedulerILi192ELi128ELi384ELi128ELb1ELb1ELb1ELb1ELb1ELb1EEEEEEEEEvNT_6ParamsE --------------------------
	.section	.nv.shared._ZN7cutlass13device_kernelIN5flash11enable_sm90INS1_16FlashAttnFwdSm90INS1_25CollectiveMainloopFwdSm90ILi2EN4cute5tupleIJNS5_1CILi1EEES8_S8_EEENS6_IJNS7_ILi192EEENS7_ILi128EEENS7_ILi96EEEEEELi96ENS_12float_e4m3_tEfNS_4arch4Sm90ELb1ELb0ELb1ELb1ELb1ELb0ELb0ELb1ELb1ELb1ELb1ELb0EEENS1_21CollectiveEpilogueFwdINS6_IJSA_SC_SB_EEES9_NS_10bfloat16_tESG_Li384ELb1ELb1ELb1ELb1EEENS1_36VarlenDynamicPersistentTileSchedulerILi192ELi128ELi384ELi128ELb1ELb1ELb1ELb1ELb1ELb1EEEEEEEEEvNT_6ParamsE,"aw",@nobits
	.sectionflags	@""
	.align	16
	.zero		1024


//--------------------- .nv.shared._ZN7cutlass13device_kernelIN5flash11enable_sm90INS1_16FlashAttnFwdSm90INS1_25CollectiveMainloopFwdSm90ILi2EN4cute5tupleIJNS5_1CILi1EEES8_S8_EEENS6_IJNS7_ILi192EEENS7_ILi128EEENS7_ILi96EEEEEELi96ENS_12float_e4m3_tEfNS_4arch4Sm90ELb1ELb0ELb1ELb1ELb1ELb1ELb0ELb1ELb1ELb1ELb1ELb0EEENS1_21CollectiveEpilogueFwdINS6_IJSA_SC_SB_EEES9_NS_10bfloat16_tESG_Li384ELb1ELb1ELb1ELb1EEENS1_36VarlenDynamicPersistentTileSchedulerILi192ELi128ELi384ELi128ELb1ELb1ELb1ELb1ELb1ELb1EEEEEEEEEvNT_6ParamsE --------------------------
	.section	.nv.shared._ZN7cutlass13device_kernelIN5flash11enable_sm90INS1_16FlashAttnFwdSm90INS1_25CollectiveMainloopFwdSm90ILi2EN4cute5tupleIJNS5_1CILi1EEES8_S8_EEENS6_IJNS7_ILi192EEENS7_ILi128EEENS7_ILi96EEEEEELi96ENS_12float_e4m3_tEfNS_4arch4Sm90ELb1ELb0ELb1ELb1ELb1ELb1ELb0ELb1ELb1ELb1ELb1ELb0EEENS1_21CollectiveEpilogueFwdINS6_IJSA_SC_SB_EEES9_NS_10bfloat16_tESG_Li384ELb1ELb1ELb1ELb1EEENS1_36VarlenDynamicPersistentTileSchedulerILi192ELi128ELi384ELi128ELb1ELb1ELb1ELb1ELb1ELb1EEEEEEEEEvNT_6ParamsE,"aw",@nobits
	.sectionflags	@""
	.align	16
	.zero		1024


//--------------------- .nv.shared._ZN7cutlass13device_kernelIN5flash11enable_sm90INS1_16FlashAttnFwdSm90INS1_25CollectiveMainloopFwdSm90ILi2EN4cute5tupleIJNS5_1CILi1EEES8_S8_EEENS6_IJNS7_ILi192EEENS7_ILi160EEENS7_ILi64EEEEEELi64ENS_12float_e4m3_tEfNS_4arch4Sm90ELb0ELb0ELb1ELb0ELb1ELb0ELb0ELb1ELb1ELb1ELb1ELb0EEENS1_21CollectiveEpilogueFwdINS6_IJSA_SC_SB_EEES9_NS_10bfloat16_tESG_Li384ELb0ELb1ELb1ELb1EEENS1_19SingleTileSchedulerILb0ELb1ELb1ELi192EEEEEEEEEvNT_6ParamsE --------------------------
	.section	.nv.shared._ZN7cutlass13device_kernelIN5flash11enable_sm90INS1_16FlashAttnFwdSm90INS1_25CollectiveMainloopFwdSm90ILi2EN4cute5tupleIJNS5_1CILi1EEES8_S8_EEENS6_IJNS7_ILi192EEENS7_ILi160EEENS7_ILi64EEEEEELi64ENS_12float_e4m3_tEfNS_4arch4Sm90ELb0ELb0ELb1ELb0ELb1ELb0ELb0ELb1ELb1ELb1ELb1ELb0EEENS1_21CollectiveEpilogueFwdINS6_IJSA_SC_SB_EEES9_NS_10bfloat16_tESG_Li384ELb0ELb1ELb1ELb1EEENS1_19SingleTileSchedulerILb0ELb1ELb1ELi192EEEEEEEEEvNT_6ParamsE,"aw",@nobits
	.sectionflags	@""
	.align	16
	.zero		1024


//--------------------- .nv.shared._ZN7cutlass13device_kernelIN5flash11enable_sm90INS1_16FlashAttnFwdSm90INS1_25CollectiveMainloopFwdSm90ILi2EN4cute5tupleIJNS5_1CILi1EEES8_S8_EEENS6_IJNS7_ILi192EEENS7_ILi160EEENS7_ILi64EEEEEELi64ENS_12float_e4m3_tEfNS_4arch4Sm90ELb0ELb0ELb1ELb1ELb1ELb0ELb0ELb1ELb1ELb1ELb1ELb0EEENS1_21CollectiveEpilogueFwdINS6_IJSA_SC_SB_EEES9_NS_10bfloat16_tESG_Li384ELb1ELb1ELb1ELb1EEENS1_36VarlenDynamicPersistentTileSchedulerILi192ELi160ELi384ELi128ELb1ELb1ELb1ELb0ELb1ELb1EEEEEEEEEvNT_6ParamsE --------------------------
	.section	.nv.shared._ZN7cutlass13device_kernelIN5flash11enable_sm90INS1_16FlashAttnFwdSm90INS1_25CollectiveMainloopFwdSm90ILi2EN4cute5tupleIJNS5_1CILi1EEES8_S8_EEENS6_IJNS7_ILi192EEENS7_ILi160EEENS7_ILi64EEEEEELi64ENS_12float_e4m3_tEfNS_4arch4Sm90ELb0ELb0ELb1ELb1ELb1ELb0ELb0ELb1ELb1ELb1ELb1ELb0EEENS1_21CollectiveEpilogueFwdINS6_IJSA_SC_SB_EEES9_NS_10bfloat16_tESG_Li384ELb1ELb1ELb1ELb1EEENS1_36VarlenDynamicPersistentTileSchedulerILi192ELi160ELi384ELi128ELb1ELb1ELb1ELb0ELb1ELb1EEEEEEEEEvNT_6ParamsE,"aw",@nobits
	.sectionflags	@""
	.align	16
	.zero		1024


//--------------------- .nv.shared._ZN7cutlass13device_kernelIN5flash11enable_sm90INS1_16FlashAttnFwdSm90INS1_25CollectiveMainloopFwdSm90ILi2EN4cute5tupleIJNS5_1CILi1EEES8_S8_EEENS6_IJNS7_ILi192EEENS7_ILi160EEENS7_ILi64EEEEEELi64ENS_12float_e4m3_tEfNS_4arch4Sm90ELb0ELb0ELb1ELb1ELb1ELb1ELb0ELb1ELb1ELb1ELb1ELb0EEENS1_21CollectiveEpilogueFwdINS6_IJSA_SC_SB_EEES9_NS_10bfloat16_tESG_Li384ELb1ELb1ELb1ELb1EEENS1_36VarlenDynamicPersistentTileSchedulerILi192ELi160ELi384ELi128ELb1ELb1ELb1ELb0ELb1ELb1EEEEEEEEEvNT_6ParamsE --------------------------
	.section	.nv.shared._ZN7cutlass13device_kernelIN5flash11enable_sm90INS1_16FlashAttnFwdSm90INS1_25CollectiveMainloopFwdSm90ILi2EN4cute5tupleIJNS5_1CILi1EEES8_S8_EEENS6_IJNS7_ILi192EEENS7_ILi160EEENS7_ILi64EEEEEELi64ENS_12float_e4m3_tEfNS_4arch4Sm90ELb0ELb0ELb1ELb1ELb1ELb1ELb0ELb1ELb1ELb1ELb1ELb0EEENS1_21CollectiveEpilogueFwdINS6_IJSA_SC_SB_EEES9_NS_10bfloat16_tESG_Li384ELb1ELb1ELb1ELb1EEENS1_36VarlenDynamicPersistentTileSchedulerILi192ELi160ELi384ELi128ELb1ELb1ELb1ELb0ELb1ELb1EEEEEEEEEvNT_6ParamsE,"aw",@nobits
	.sectionflags	@""
	.align	16
	.zero		1024


//--------------------- .nv.shared._ZN7cutlass13device_kernelIN5flash11enable_sm90INS1_16FlashAttnFwdSm90INS1_25CollectiveMainloopFwdSm90ILi2EN4cute5tupleIJNS5_1CILi1EEES8_S8_EEENS6_IJNS7_ILi192EEENS7_ILi160EEENS7_ILi64EEEEEELi64ENS_12float_e4m3_tEfNS_4arch4Sm90ELb0ELb1ELb1ELb0ELb1ELb0ELb0ELb1ELb1ELb1ELb1ELb0EEENS1_21CollectiveEpilogueFwdINS6_IJSA_SC_SB_EEES9_NS_10bfloat16_tESG_Li384ELb0ELb1ELb1ELb1EEENS1_19SingleTileSchedulerILb0ELb1ELb1ELi192EEEEEEEEEvNT_6ParamsE --------------------------
	.section	.nv.shared._ZN7cutlass13device_kernelIN5flash11enable_sm90INS1_16FlashAttnFwdSm90INS1_25CollectiveMainloopFwdSm90ILi2EN4cute5tupleIJNS5_1CILi1EEES8_S8_EEENS6_IJNS7_ILi192EEENS7_ILi160EEENS7_ILi64EEEEEELi64ENS_12float_e4m3_tEfNS_4arch4Sm90ELb0ELb1ELb1ELb0ELb1ELb0ELb0ELb1ELb1ELb1ELb1ELb0EEENS1_21CollectiveEpilogueFwdINS6_IJSA_SC_SB_EEES9_NS_10bfloat16_tESG_Li384ELb0ELb1ELb1ELb1EEENS1_19SingleTileSchedulerILb0ELb1ELb1ELi192EEEEEEEEEvNT_6ParamsE,"aw",@nobits
	.sectionflags	@""
	.align	16
	.zero		1024


//--------------------- .nv.shared._ZN7cutlass13device_kernelIN5flash11enable_sm90INS1_16FlashAttnFwdSm90INS1_25CollectiveMainloopFwdSm90ILi2EN4cute5tupleIJNS5_1CILi1EEES8_S8_EEENS6_IJNS7_ILi192EEENS7_ILi160EEENS7_ILi64EEEEEELi64ENS_12float_e4m3_tEfNS_4arch4Sm90ELb0ELb1ELb1ELb1ELb1ELb0ELb0ELb1ELb1ELb1ELb1ELb0EEENS1_21CollectiveEpilogueFwdINS6_IJSA_SC_SB_EEES9_NS_10bfloat16_tESG_Li384ELb1ELb1ELb1ELb1EEENS1_36VarlenDynamicPersistentTileSchedulerILi192ELi160ELi384ELi128ELb1ELb1ELb1ELb1ELb0ELb1EEEEEEEEEvNT_6ParamsE --------------------------
	.section	.nv.shared._ZN7cutlass13device_kernelIN5flash11enable_sm90INS1_16FlashAttnFwdSm90INS1_25CollectiveMainloopFwdSm90ILi2EN4cute5tupleIJNS5_1CILi1EEES8_S8_EEENS6_IJNS7_ILi192EEENS7_ILi160EEENS7_ILi64EEEEEELi64ENS_12float_e4m3_tEfNS_4arch4Sm90ELb0ELb1ELb1ELb1ELb1ELb0ELb0ELb1ELb1ELb1ELb1ELb0EEENS1_21CollectiveEpilogueFwdINS6_IJSA_SC_SB_EEES9_NS_10bfloat16_tESG_Li384ELb1ELb1ELb1ELb1EEENS1_36VarlenDynamicPersistentTileSchedulerILi192ELi160ELi384ELi128ELb1ELb1ELb1ELb1ELb0ELb1EEEEEEEEEvNT_6ParamsE,"aw",@nobits
	.sectionflags	@""
	.align	16
	.zero		1024


//--------------------- .nv.shared._ZN7cutlass13device_kernelIN5flash11enable_sm90INS1_16FlashAttnFwdSm90INS1_25CollectiveMainloopFwdSm90ILi2EN4cute5tupleIJNS5_1CILi1EEES8_S8_EEENS6_IJNS7_ILi192EEENS7_ILi160EEENS7_ILi64EEEEEELi64ENS_12float_e4m3_tEfNS_4arch4Sm90ELb0ELb1ELb1ELb1ELb1ELb1ELb0ELb1ELb1ELb1ELb1ELb0EEENS1_21CollectiveEpilogueFwdINS6_IJSA_SC_SB_EEES9_NS_10bfloat16_tESG_Li384ELb1ELb1ELb1ELb1EEENS1_36VarlenDynamicPersistentTileSchedulerILi192ELi160ELi384ELi128ELb1ELb1ELb1ELb1ELb0ELb1EEEEEEEEEvNT_6ParamsE --------------------------
	.section	.nv.shared._ZN7cutlass13device_kernelIN5flash11enable_sm90INS1_16FlashAttnFwdSm90INS1_25CollectiveMainloopFwdSm90ILi2EN4cute5tupleIJNS5_1CILi1EEES8_S8_EEENS6_IJNS7_ILi192EEENS7_ILi160EEENS7_ILi64EEEEEELi64ENS_12float_e4m3_tEfNS_4arch4Sm90ELb0ELb1ELb1ELb1ELb1ELb1ELb0ELb1ELb1ELb1ELb1ELb0EEENS1_21CollectiveEpilogueFwdINS6_IJSA_SC_SB_EEES9_NS_10bfloat16_tESG_Li384ELb1ELb1ELb1ELb1EEENS1_36VarlenDynamicPersistentTileSchedulerILi192ELi160ELi384ELi128ELb1ELb1ELb1ELb1ELb0ELb1EEEEEEEEEvNT_6ParamsE,"aw",@nobits
	.sectionflags	@""
	.align	16
	.zero		1024


//--------------------- .nv.shared._ZN7cutlass13device_kernelIN5flash11enable_sm90INS1_16FlashAttnFwdSm90INS1_25CollectiveMainloopFwdSm90ILi2EN4cute5tupleIJNS5_1CILi1EEES8_S8_EEENS6_IJNS7_ILi192EEENS7_ILi160EEENS7_ILi64EEEEEELi64ENS_12float_e4m3_tEfNS_4arch4Sm90ELb1ELb0ELb1ELb0ELb1ELb0ELb0ELb1ELb1ELb1ELb1ELb0EEENS1_21CollectiveEpilogueFwdINS6_IJSA_SC_SB_EEES9_NS_10bfloat16_tESG_Li384ELb0ELb1ELb1ELb1EEENS1_19SingleTileSchedulerILb0ELb1ELb1ELi192EEEEEEEEEvNT_6ParamsE --------------------------
	.section	.nv.shared._ZN7cutlass13device_kernelIN5flash11enable_sm90INS1_16FlashAttnFwdSm90INS1_25CollectiveMainloopFwdSm90ILi2EN4cute5tupleIJNS5_1CILi1EEES8_S8_EEENS6_IJNS7_ILi192EEENS7_ILi160EEENS7_ILi64EEEEEELi64ENS_12float_e4m3_tEfNS_4arch4Sm90ELb1ELb0ELb1ELb0ELb1ELb0ELb0ELb1ELb1ELb1ELb1ELb0EEENS1_21CollectiveEpilogueFwdINS6_IJSA_SC_SB_EEES9_NS_10bfloat16_tESG_Li384ELb0ELb1ELb1ELb1EEENS1_19SingleTileSchedulerILb0ELb1ELb1ELi192EEEEEEEEEvNT_6ParamsE,"aw",@nobits
	.sectionflags	@""
	.align	16
	.zero		1024


//--------------------- .nv.shared._ZN7cutlass13device_kernelIN5flash11enable_sm90INS1_16FlashAttnFwdSm90INS1_25CollectiveMainloopFwdSm90ILi2EN4cute5tupleIJNS5_1CILi1EEES8_S8_EEENS6_IJNS7_ILi192EEENS7_ILi160EEENS7_ILi64EEEEEELi64ENS_12float_e4m3_tEfNS_4arch4Sm90ELb1ELb0ELb1ELb1ELb1ELb0ELb0ELb1ELb1ELb1ELb1ELb0EEENS1_21CollectiveEpilogueFwdINS6_IJSA_SC_SB_EEES9_NS_10bfloat16_tESG_Li384ELb1ELb1ELb1ELb1EEENS1_36VarlenDynamicPersistentTileSchedulerILi192ELi160ELi384ELi128ELb1ELb1ELb1ELb1ELb1ELb1EEEEEEEEEvNT_6ParamsE --------------------------
	.section	.nv.shared._ZN7cutlass13device_kernelIN5flash11enable_sm90INS1_16FlashAttnFwdSm90INS1_25CollectiveMainloopFwdSm90ILi2EN4cute5tupleIJNS5_1CILi1EEES8_S8_EEENS6_IJNS7_ILi192EEENS7_ILi160EEENS7_ILi64EEEEEELi64ENS_12float_e4m3_tEfNS_4arch4Sm90ELb1ELb0ELb1ELb1ELb1ELb0ELb0ELb1ELb1ELb1ELb1ELb0EEENS1_21CollectiveEpilogueFwdINS6_IJSA_SC_SB_EEES9_NS_10bfloat16_tESG_Li384ELb1ELb1ELb1ELb1EEENS1_36VarlenDynamicPersistentTileSchedulerILi192ELi160ELi384ELi128ELb1ELb1ELb1ELb1ELb1ELb1EEEEEEEEEvNT_6ParamsE,"aw",@nobits
	.sectionflags	@""
	.align	16
	.zero		1024


//--------------------- .nv.shared._ZN7cutlass13device_kernelIN5flash11enable_sm90INS1_16FlashAttnFwdSm90INS1_25CollectiveMainloopFwdSm90ILi2EN4cute5tupleIJNS5_1CILi1EEES8_S8_EEENS6_IJNS7_ILi192EEENS7_ILi160EEENS7_ILi64EEEEEELi64ENS_12float_e4m3_tEfNS_4arch4Sm90ELb1ELb0ELb1ELb1ELb1ELb1ELb0ELb1ELb1ELb1ELb1ELb0EEENS1_21CollectiveEpilogueFwdINS6_IJSA_SC_SB_EEES9_NS_10bfloat16_tESG_Li384ELb1ELb1ELb1ELb1EEENS1_36VarlenDynamicPersistentTileSchedulerILi192ELi160ELi384ELi128ELb1ELb1ELb1ELb1ELb1ELb1EEEEEEEEEvNT_6ParamsE --------------------------
	.section	.nv.shared._ZN7cutlass13device_kernelIN5flash11enable_sm90INS1_16FlashAttnFwdSm90INS1_25CollectiveMainloopFwdSm90ILi2EN4cute5tupleIJNS5_1CILi1EEES8_S8_EEENS6_IJNS7_ILi192EEENS7_ILi160EEENS7_ILi64EEEEEELi64ENS_12float_e4m3_tEfNS_4arch4Sm90ELb1ELb0ELb1ELb1ELb1ELb1ELb0ELb1ELb1ELb1ELb1ELb0EEENS1_21CollectiveEpilogueFwdINS6_IJSA_SC_SB_EEES9_NS_10bfloat16_tESG_Li384ELb1ELb1ELb1ELb1EEENS1_36VarlenDynamicPersistentTileSchedulerILi192ELi160ELi384ELi128ELb1ELb1ELb1ELb1ELb1ELb1EEEEEEEEEvNT_6ParamsE,"aw",@nobits
	.sectionflags	@""
	.align	16
	.zero		1024


//--------------------- .nv.constant0._ZN7cutlass13device_kernelIN5flash11enable_sm90INS1_16FlashAttnFwdSm90INS1_25CollectiveMainloopFwdSm90ILi2EN4cute5tupleIJNS5_1CILi1EEES8_S8_EEENS6_IJNS7_ILi128EEESA_NS7_ILi256EEEEEELi256ENS_12float_e4m3_tEfNS_4arch4Sm90ELb0ELb0ELb1ELb0ELb1ELb0ELb0ELb1ELb0ELb1ELb1ELb0EEENS1_21CollectiveEpilogueFwdINS6_IJSA_SB_SA_EEES9_NS_10bfloat16_tESF_Li256ELb0ELb1ELb1ELb1EEENS1_19SingleTileSchedulerILb0ELb1ELb1ELi128EEEEEEEEEvNT_6ParamsE --------------------------
	.section	.nv.constant0._ZN7cutlass13device_kernelIN5flash11enable_sm90INS1_16FlashAttnFwdSm90INS1_25CollectiveMainloopFwdSm90ILi2EN4cute5tupleIJNS5_1CILi1EEES8_S8_EEENS6_IJNS7_ILi128EEESA_NS7_ILi256EEEEEELi256ENS_12float_e4m3_tEfNS_4arch4Sm90ELb0ELb0ELb1ELb0ELb1ELb0ELb0ELb1ELb0ELb1ELb1ELb0EEENS1_21CollectiveEpilogueFwdINS6_IJSA_SB_SA_EEES9_NS_10bfloat16_tESF_Li256ELb0ELb1ELb1ELb1EEENS1_19SingleTileSchedulerILb0ELb1ELb1ELi128EEEEEEEEEvNT_6ParamsE,"a",@progbits
	.sectionflags	@""
	.align	4
.nv.constant0._ZN7cutlass13device_kernelIN5flash11enable_sm90INS1_16FlashAttnFwdSm90INS1_25CollectiveMainloopFwdSm90ILi2EN4cute5tupleIJNS5_1CILi1EEES8_S8_EEENS6_IJNS7_ILi128EEESA_NS7_ILi256EEEEEELi256ENS_12float_e4m3_tEfNS_4arch4Sm90ELb0ELb0ELb1ELb0ELb1ELb0ELb0ELb1ELb0ELb1ELb1ELb0EEENS1_21CollectiveEpilogueFwdINS6_IJSA_SB_SA_EEES9_NS_10bfloat16_tESF_Li256ELb0ELb1ELb1ELb1EEENS1_19SingleTileSchedulerILb0ELb1ELb1ELi128EEEEEEEEEvNT_6ParamsE:
	.zero		3200


//--------------------- .nv.constant0._ZN7cutlass13device_kernelIN5flash11enable_sm90INS1_16FlashAttnFwdSm90INS1_25CollectiveMainloopFwdSm90ILi2EN4cute5tupleIJNS5_1CILi1EEES8_S8_EEENS6_IJNS7_ILi128EEESA_NS7_ILi256EEEEEELi256ENS_12float_e4m3_tEfNS_4arch4Sm90ELb0ELb0ELb1ELb1ELb1ELb0ELb0ELb1ELb0ELb1ELb1ELb0EEENS1_21CollectiveEpilogueFwdINS6_IJSA_SB_SA_EEES9_NS_10bfloat16_tESF_Li256ELb1ELb1ELb1ELb1EEENS1_36VarlenDynamicPersistentTileSchedulerILi128ELi128ELi256ELi128ELb1ELb1ELb1ELb0ELb1ELb1EEEEEEEEEvNT_6ParamsE --------------------------
	.section	.nv.constant0._ZN7cutlass13device_kernelIN5flash11enable_sm90INS1_16FlashAttnFwdSm90INS1_25CollectiveMainloopFwdSm90ILi2EN4cute5tupleIJNS5_1CILi1EEES8_S8_EEENS6_IJNS7_ILi128EEESA_NS7_ILi256EEEEEELi256ENS_12float_e4m3_tEfNS_4arch4Sm90ELb0ELb0ELb1ELb1ELb1ELb0ELb0ELb1ELb0ELb1ELb1ELb0EEENS1_21CollectiveEpilogueFwdINS6_IJSA_SB_SA_EEES9_NS_10bfloat16_tESF_Li256ELb1ELb1ELb1ELb1EEENS1_36VarlenDynamicPersistentTileSchedulerILi128ELi128ELi256ELi128ELb1ELb1ELb1ELb0ELb1ELb1EEEEEEEEEvNT_6ParamsE,"a",@progbits
	.sectionflags	@""
	.align	4
.nv.constant0._ZN7cutlass13device_kernelIN5flash11enable_sm90INS1_16FlashAttnFwdSm90INS1_25CollectiveMainloopFwdSm90ILi2EN4cute5tupleIJNS5_1CILi1EEES8_S8_EEENS6_IJNS7_ILi128EEESA_NS7_ILi256EEEEEELi256ENS_12float_e4m3_tEfNS_4arch4Sm90ELb0ELb0ELb1ELb1ELb1ELb0ELb0ELb1ELb0ELb1ELb1ELb0EEENS1_21CollectiveEpilogueFwdINS6_IJSA_SB_SA_EEES9_NS_10bfloat16_tESF_Li256ELb1ELb1ELb1ELb1EEENS1_36VarlenDynamicPersistentTileSchedulerILi128ELi128ELi256ELi128ELb1ELb1ELb1ELb0ELb1ELb1EEEEEEEEEvNT_6ParamsE:
	.zero		3328


//--------------------- .nv.constant0._ZN7cutlass13device_kernelIN5flash11enable_sm90INS1_16FlashAttnFwdSm90INS1_25CollectiveMainloopFwdSm90ILi2EN4cute5tupleIJNS5_1CILi1EEES8_S8_EEENS6_IJNS7_ILi128EEESA_NS7_ILi256EEEEEELi256ENS_12float_e4m3_tEfNS_4arch4Sm90ELb0ELb0ELb1ELb1ELb1ELb1ELb0ELb1ELb0ELb1ELb1ELb0EEENS1_21CollectiveEpilogueFwdINS6_IJSA_SB_SA_EEES9_NS_10bfloat16_tESF_Li256ELb1ELb1ELb1ELb1EEENS1_36VarlenDynamicPersistentTileSchedulerILi128ELi128ELi256ELi128ELb1ELb1ELb1ELb0ELb1ELb1EEEEEEEEEvNT_6ParamsE --------------------------
	.section	.nv.constant0._ZN7cutlass13device_kernelIN5flash11enable_sm90INS1_16FlashAttnFwdSm90INS1_25CollectiveMainloopFwdSm90ILi2EN4cute5tupleIJNS5_1CILi1EEES8_S8_EEENS6_IJNS7_ILi128EEESA_NS7_ILi256EEEEEELi256ENS_12float_e4m3_tEfNS_4arch4Sm90ELb0ELb0ELb1ELb1ELb1ELb1ELb0ELb1ELb0ELb1ELb1ELb0EEENS1_21CollectiveEpilogueFwdINS6_IJSA_SB_SA_EEES9_NS_10bfloat16_tESF_Li256ELb1ELb1ELb1ELb1EEENS1_36VarlenDynamicPersistentTileSchedulerILi128ELi128ELi256ELi128ELb1ELb1ELb1ELb0ELb1ELb1EEEEEEEEEvNT_6ParamsE,"a",@progbits
	.sectionflags	@""
	.align	4
.nv.constant0._ZN7cutlass13device_kernelIN5flash11enable_sm90INS1_16FlashAttnFwdSm90INS1_25CollectiveMainloopFwdSm90ILi2EN4cute5tupleIJNS5_1CILi1EEES8_S8_EEENS6_IJNS7_ILi128EEESA_NS7_ILi256EEEEEELi256ENS_12float_e4m3_tEfNS_4arch4Sm90ELb0ELb0ELb1ELb1ELb1ELb1ELb0ELb1ELb0ELb1ELb1ELb0EEENS1_21CollectiveEpilogueFwdINS6_IJSA_SB_SA_EEES9_NS_10bfloat16_tESF_Li256ELb1ELb1ELb1ELb1EEENS1_36VarlenDynamicPersistentTileSchedulerILi128ELi128ELi256ELi128ELb1ELb1ELb1ELb0ELb1ELb1EEEEEEEEEvNT_6ParamsE:
	.zero		3328


//--------------------- .nv.constant0._ZN7cutlass13device_kernelIN5flash11enable_sm90INS1_16FlashAttnFwdSm90INS1_25CollectiveMainloopFwdSm90ILi2EN4cute5tupleIJNS5_1CILi1EEES8_S8_EEENS6_IJNS7_ILi128EEENS7_ILi64EEENS7_ILi256EEEEEELi256ENS_12float_e4m3_tEfNS_4arch4Sm90ELb0ELb1ELb1ELb0ELb1ELb0ELb0ELb1ELb0ELb1ELb1ELb0EEENS1_21CollectiveEpilogueFwdINS6_IJSA_SC_SB_EEES9_NS_10bfloat16_tESG_Li256ELb0ELb1ELb1ELb1EEENS1_19SingleTileSchedulerILb0ELb1ELb1ELi128EEEEEEEEEvNT_6ParamsE --------------------------
	.section	.nv.constant0._ZN7cutlass13device_kernelIN5flash11enable_sm90INS1_16FlashAttnFwdSm90INS1_25CollectiveMainloopFwdSm90ILi2EN4cute5tupleIJNS5_1CILi1EEES8_S8_EEENS6_IJNS7_ILi128EEENS7_ILi64EEENS7_ILi256EEEEEELi256ENS_12float_e4m3_tEfNS_4arch4Sm90ELb0ELb1ELb1ELb0ELb1ELb0ELb0ELb1ELb0ELb1ELb1ELb0EEENS1_21CollectiveEpilogueFwdINS6_IJSA_SC_SB_EEES9_NS_10bfloat16_tESG_Li256ELb0ELb1ELb1ELb1EEENS1_19SingleTileSchedulerILb0ELb1ELb1ELi128EEEEEEEEEvNT_6ParamsE,"a",@progbits
	.sectionflags	@""
	.align	4
.nv.constant0._ZN7cutlass13device_kernelIN5flash11enable_sm90INS1_16FlashAttnFwdSm90INS1_25CollectiveMainloopFwdSm90ILi2EN4cute5tupleIJNS5_1CILi1EEES8_S8_EEENS6_IJNS7_ILi128EEENS7_ILi64EEENS7_ILi256EEEEEELi256ENS_12float_e4m3_tEfNS_4arch4Sm90ELb0ELb1ELb1ELb0ELb1ELb0ELb0ELb1ELb0ELb1ELb1ELb0EEENS1_21CollectiveEpilogueFwdINS6_IJSA_SC_SB_EEES9_NS_10bfloat16_tESG_Li256ELb0ELb1ELb1ELb1EEENS1_19SingleTileSchedulerILb0ELb1ELb1ELi128EEEEEEEEEvNT_6ParamsE:
	.zero		3200


//--------------------- .nv.constant0._ZN7cutlass13device_kernelIN5flash11enable_sm90INS1_16FlashAttnFwdSm90INS1_25CollectiveMainloopFwdSm90ILi2EN4cute5tupleIJNS5_1CILi1EEES8_S8_EEENS6_IJNS7_ILi128EEENS7_ILi64EEENS7_ILi256EEEEEELi256ENS_12float_e4m3_tEfNS_4arch4Sm90ELb0ELb1ELb1ELb1ELb1ELb0ELb0ELb1ELb0ELb1ELb1ELb0EEENS1_21CollectiveEpilogueFwdINS6_IJSA_SC_SB_EEES9_NS_10bfloat16_tESG_Li256ELb1ELb1ELb1ELb1EEENS1_36VarlenDynamicPersistentTileSchedulerILi128ELi64ELi256ELi128ELb1ELb1ELb1ELb1ELb0ELb1EEEEEEEEEvNT_6ParamsE --------------------------
	.section	.nv.constant0._ZN7cutlass13device_kernelIN5flash11enable_sm90INS1_16FlashAttnFwdSm90INS1_25CollectiveMainloopFwdSm90ILi2EN4cute5tupleIJNS5_1CILi1EEES8_S8_EEENS6_IJNS7_ILi128EEENS7_ILi64EEENS7_ILi256EEEEEELi256ENS_12float_e4m3_tEfNS_4arch4Sm90ELb0ELb1ELb1ELb1ELb1ELb0ELb0ELb1ELb0ELb1ELb1ELb0EEENS1_21CollectiveEpilogueFwdINS6_IJSA_SC_SB_EEES9_NS_10bfloat16_tESG_Li256ELb1ELb1ELb1ELb1EEENS1_36VarlenDynamicPersistentTileSchedulerILi128ELi64ELi256ELi128ELb1ELb1ELb1ELb1ELb0ELb1EEEEEEEEEvNT_6ParamsE,"a",@progbits
	.sectionflags	@""
	.align	4
.nv.constant0._ZN7cutlass13device_kernelIN5flash11enable_sm90INS1_16FlashAttnFwdSm90INS1_25CollectiveMainloopFwdSm90ILi2EN4cute5tupleIJNS5_1CILi1EEES8_S8_EEENS6_IJNS7_ILi128EEENS7_ILi64EEENS7_ILi256EEEEEELi256ENS_12float_e4m3_tEfNS_4arch4Sm90ELb0ELb1ELb1ELb1ELb1ELb0ELb0ELb1ELb0ELb1ELb1ELb0EEENS1_21CollectiveEpilogueFwdINS6_IJSA_SC_SB_EEES9_NS_10bfloat16_tESG_Li256ELb1ELb1ELb1ELb1EEENS1_36VarlenDynamicPersistentTileSchedulerILi128ELi64ELi256ELi128ELb1ELb1ELb1ELb1ELb0ELb1EEEEEEEEEvNT_6ParamsE:
	.zero		3328


//--------------------- .nv.constant0._ZN7cutlass13device_kernelIN5flash11enable_sm90INS1_16FlashAttnFwdSm90INS1_25CollectiveMainloopFwdSm90ILi2EN4cute5tupleIJNS5_1CILi1EEES8_S8_EEENS6_IJNS7_ILi128EEENS7_ILi64EEENS7_ILi256EEEEEELi256ENS_12float_e4m3_tEfNS_4arch4Sm90ELb0ELb1ELb1ELb1ELb1ELb1ELb0ELb1ELb0ELb1ELb1ELb0EEENS1_21CollectiveEpilogueFwdINS6_IJSA_SC_SB_EEES9_NS_10bfloat16_tESG_Li256ELb1ELb1ELb1ELb1EEENS1_36VarlenDynamicPersistentTileSchedulerILi128ELi64ELi256ELi128ELb1ELb1ELb1ELb1ELb0ELb1EEEEEEEEEvNT_6ParamsE --------------------------
	.section	.nv.constant0._ZN7cutlass13device_kernelIN5flash11enable_sm90INS1_16FlashAttnFwdSm90INS1_25CollectiveMainloopFwdSm90ILi2EN4cute5tupleIJNS5_1CILi1EEES8_S8_EEENS6_IJNS7_ILi128EEENS7_ILi64EEENS7_ILi256EEEEEELi256ENS_12float_e4m3_tEfNS_4arch4Sm90ELb0ELb1ELb1ELb1ELb1ELb1ELb0ELb1ELb0ELb1ELb1ELb0EEENS1_21CollectiveEpilogueFwdINS6_IJSA_SC_SB_EEES9_NS_10bfloat16_tESG_Li256ELb1ELb1ELb1ELb1EEENS1_36VarlenDynamicPersistentTileSchedulerILi128ELi64ELi256ELi128ELb1ELb1ELb1ELb1ELb0ELb1EEEEEEEEEvNT_6ParamsE,"a",@progbits
	.sectionflags	@""
	.align	4
.nv.constant0._ZN7cutlass13device_kernelIN5flash11enable_sm90INS1_16FlashAttnFwdSm90INS1_25CollectiveMainloopFwdSm90ILi2EN4cute5tupleIJNS5_1CILi1EEES8_S8_EEENS6_IJNS7_ILi128EEENS7_ILi64EEENS7_ILi256EEEEEELi256ENS_12float_e4m3_tEfNS_4arch4Sm90ELb0ELb1ELb1ELb1ELb1ELb1ELb0ELb1ELb0ELb1ELb1ELb0EEENS1_21CollectiveEpilogueFwdINS6_IJSA_SC_SB_EEES9_NS_10bfloat16_tESG_Li256ELb1ELb1ELb1ELb1EEENS1_36VarlenDynamicPersistentTileSchedulerILi128ELi64ELi256ELi128ELb1ELb1ELb1ELb1ELb0ELb1EEEEEEEEEvNT_6ParamsE:
	.zero		3328


//--------------------- .nv.constant0._ZN7cutlass13device_kernelIN5flash11enable_sm90INS1_16FlashAttnFwdSm90INS1_25CollectiveMainloopFwdSm90ILi2EN4cute5tupleIJNS5_1CILi1EEES8_S8_EEENS6_IJNS7_ILi128EEESA_NS7_ILi256EEEEEELi256ENS_12float_e4m3_tEfNS_4arch4Sm90ELb1ELb0ELb1ELb0ELb1ELb0ELb0ELb1ELb0ELb1ELb1ELb0EEENS1_21CollectiveEpilogueFwdINS6_IJSA_SB_SA_EEES9_NS_10bfloat16_tESF_Li256ELb0ELb1ELb1ELb1EEENS1_19SingleTileSchedulerILb0ELb1ELb1ELi128EEEEEEEEEvNT_6ParamsE --------------------------
	.section	.nv.constant0._ZN7cutlass13device_kernelIN5flash11enable_sm90INS1_16FlashAttnFwdSm90INS1_25CollectiveMainloopFwdSm90ILi2EN4cute5tupleIJNS5_1CILi1EEES8_S8_EEENS6_IJNS7_ILi128EEESA_NS7_ILi256EEEEEELi256ENS_12float_e4m3_tEfNS_4arch4Sm90ELb1ELb0ELb1ELb0ELb1ELb0ELb0ELb1ELb0ELb1ELb1ELb0EEENS1_21CollectiveEpilogueFwdINS6_IJSA_SB_SA_EEES9_NS_10bfloat16_tESF_Li256ELb0ELb1ELb1ELb1EEENS1_19SingleTileSchedulerILb0ELb1ELb1ELi128EEEEEEEEEvNT_6ParamsE,"a",@progbits
	.sectionflags	@""
	.align	4
.nv.constant0._ZN7cutlass13device_kernelIN5flash11enable_sm90INS1_16FlashAttnFwdSm90INS1_25CollectiveMainloopFwdSm90ILi2EN4cute5tupleIJNS5_1CILi1EEES8_S8_EEENS6_IJNS7_ILi128EEESA_NS7_ILi256EEEEEELi256ENS_12float_e4m3_tEfNS_4arch4Sm90ELb1ELb0ELb1ELb0ELb1ELb0ELb0ELb1ELb0ELb1ELb1ELb0EEENS1_21CollectiveEpilogueFwdINS6_IJSA_SB_SA_EEES9_NS_10bfloat16_tESF_Li256ELb0ELb1ELb1ELb1EEENS1_19SingleTileSchedulerILb0ELb1ELb1ELi128EEEEEEEEEvNT_6ParamsE:
	.zero		3200


//--------------------- .nv.constant0._ZN7cutlass13device_kernelIN5flash11enable_sm90INS1_16FlashAttnFwdSm90INS1_25CollectiveMainloopFwdSm90ILi2EN4cute5tupleIJNS5_1CILi1EEES8_S8_EEENS6_IJNS7_ILi128EEESA_NS7_ILi256EEEEEELi256ENS_12float_e4m3_tEfNS_4arch4Sm90ELb1ELb0ELb1ELb1ELb1ELb0ELb0ELb1ELb0ELb1ELb1ELb0EEENS1_21CollectiveEpilogueFwdINS6_IJSA_SB_SA_EEES9_NS_10bfloat16_tESF_Li256ELb1ELb1ELb1ELb1EEENS1_36VarlenDynamicPersistentTileSchedulerILi128ELi128ELi256ELi128ELb1ELb1ELb1ELb1ELb1ELb1EEEEEEEEEvNT_6ParamsE --------------------------
	.section	.nv.constant0._ZN7cutlass13device_kernelIN5flash11enable_sm90INS1_16FlashAttnFwdSm90INS1_25CollectiveMainloopFwdSm90ILi2EN4cute5tupleIJNS5_1CILi1EEES8_S8_EEENS6_IJNS7_ILi128EEESA_NS7_ILi256EEEEEELi256ENS_12float_e4m3_tEfNS_4arch4Sm90ELb1ELb0ELb1ELb1ELb1ELb0ELb0ELb1ELb0ELb1ELb1ELb0EEENS1_21CollectiveEpilogueFwdINS6_IJSA_SB_SA_EEES9_NS_10bfloat16_tESF_Li256ELb1ELb1ELb1ELb1EEENS1_36VarlenDynamicPersistentTileSchedulerILi128ELi128ELi256ELi128ELb1ELb1ELb1ELb1ELb1ELb1EEEEEEEEEvNT_6ParamsE,"a",@progbits
	.sectionflags	@""
	.align	4
.nv.constant0._ZN7cutlass13device_kernelIN5flash11enable_sm90INS1_16FlashAttnFwdSm90INS1_25CollectiveMainloopFwdSm90ILi2EN4cute5tupleIJNS5_1CILi1EEES8_S8_EEENS6_IJNS7_ILi128EEESA_NS7_ILi256EEEEEELi256ENS_12float_e4m3_tEfNS_4arch4Sm90ELb1ELb0ELb1ELb1ELb1ELb0ELb0ELb1ELb0ELb1ELb1ELb0EEENS1_21CollectiveEpilogueFwdINS6_IJSA_SB_SA_EEES9_NS_10bfloat16_tESF_Li256ELb1ELb1ELb1ELb1EEENS1_36VarlenDynamicPersistentTileSchedulerILi128ELi128ELi256ELi128ELb1ELb1ELb1ELb1ELb1ELb1EEEEEEEEEvNT_6ParamsE:
	.zero		3328


//--------------------- .nv.constant0._ZN7cutlass13device_kernelIN5flash11enable_sm90INS1_16FlashAttnFwdSm90INS1_25CollectiveMainloopFwdSm90ILi2EN4cute5tupleIJNS5_1CILi1EEES8_S8_EEENS6_IJNS7_ILi128EEESA_NS7_ILi256EEEEEELi256ENS_12float_e4m3_tEfNS_4arch4Sm90ELb1ELb0ELb1ELb1ELb1ELb1ELb0ELb1ELb0ELb1ELb1ELb0EEENS1_21CollectiveEpilogueFwdINS6_IJSA_SB_SA_EEES9_NS_10bfloat16_tESF_Li256ELb1ELb1ELb1ELb1EEENS1_36VarlenDynamicPersistentTileSchedulerILi128ELi128ELi256ELi128ELb1ELb1ELb1ELb1ELb1ELb1EEEEEEEEEvNT_6ParamsE --------------------------
	.section	.nv.constant0._ZN7cutlass13device_kernelIN5flash11enable_sm90INS1_16FlashAttnFwdSm90INS1_25CollectiveMainloopFwdSm90ILi2EN4cute5tupleIJNS5_1CILi1EEES8_S8_EEENS6_IJNS7_ILi128EEESA_NS7_ILi256EEEEEELi256ENS_12float_e4m3_tEfNS_4arch4Sm90ELb1ELb0ELb1ELb1ELb1ELb1ELb0ELb1ELb0ELb1ELb1ELb0EEENS1_21CollectiveEpilogueFwdINS6_IJSA_SB_SA_EEES9_NS_10bfloat16_tESF_Li256ELb1ELb1ELb1ELb1EEENS1_36VarlenDynamicPersistentTileSchedulerILi128ELi128ELi256ELi128ELb1ELb1ELb1ELb1ELb1ELb1EEEEEEEEEvNT_6ParamsE,"a",@progbits
	.sectionflags	@""
	.align	4
.nv.constant0._ZN7cutlass13device_kernelIN5flash11enable_sm90INS1_16FlashAttnFwdSm90INS1_25CollectiveMainloopFwdSm90ILi2EN4cute5tupleIJNS5_1CILi1EEES8_S8_EEENS6_IJNS7_ILi128EEESA_NS7_ILi256EEEEEELi256ENS_12float_e4m3_tEfNS_4arch4Sm90ELb1ELb0ELb1ELb1ELb1ELb1ELb0ELb1ELb0ELb1ELb1ELb0EEENS1_21CollectiveEpilogueFwdINS6_IJSA_SB_SA_EEES9_NS_10bfloat16_tESF_Li256ELb1ELb1ELb1ELb1EEENS1_36VarlenDynamicPersistentTileSchedulerILi128ELi128ELi256ELi128ELb1ELb1ELb1ELb1ELb1ELb1EEEEEEEEEvNT_6ParamsE:
	.zero		3328


//--------------------- .nv.constant0._ZN7cutlass13device_kernelIN5flash11enable_sm90INS1_16FlashAttnFwdSm90INS1_25CollectiveMainloopFwdSm90ILi2EN4cute5tupleIJNS5_1CILi1EEES8_S8_EEENS6_IJNS7_ILi128EEENS7_ILi160EEENS7_ILi192EEEEEELi192ENS_12float_e4m3_tEfNS_4arch4Sm90ELb0ELb0ELb1ELb0ELb1ELb0ELb0ELb1ELb1ELb1ELb1ELb0EEENS1_21CollectiveEpilogueFwdINS6_IJSA_SC_SB_EEES9_NS_10bfloat16_tESG_Li256ELb0ELb1ELb1ELb1EEENS1_19SingleTileSchedulerILb0ELb1ELb1ELi128EEEEEEEEEvNT_6ParamsE --------------------------
	.section	.nv.constant0._ZN7cutlass13device_kernelIN5flash11enable_sm90INS1_16FlashAttnFwdSm90INS1_25CollectiveMainloopFwdSm90ILi2EN4cute5tupleIJNS5_1CILi1EEES8_S8_EEENS6_IJNS7_ILi128EEENS7_ILi160EEENS7_ILi192EEEEEELi192ENS_12float_e4m3_tEfNS_4arch4Sm90ELb0ELb0ELb1ELb0ELb1ELb0ELb0ELb1ELb1ELb1ELb1ELb0EEENS1_21CollectiveEpilogueFwdINS6_IJSA_SC_SB_EEES9_NS_10bfloat16_tESG_Li256ELb0ELb1ELb1ELb1EEENS1_19SingleTileSchedulerILb0ELb1ELb1ELi128EEEEEEEEEvNT_6ParamsE,"a",@progbits
	.sectionflags	@""
	.align	4
.nv.constant0._ZN7cutlass13device_kernelIN5flash11enable_sm90INS1_16FlashAttnFwdSm90INS1_25CollectiveMainloopFwdSm90ILi2EN4cute5tupleIJNS5_1CILi1EEES8_S8_EEENS6_IJNS7_ILi128EEENS7_ILi160EEENS7_ILi192EEEEEELi192ENS_12float_e4m3_tEfNS_4arch4Sm90ELb0ELb0ELb1ELb0ELb1ELb0ELb0ELb1ELb1ELb1ELb1ELb0EEENS1_21CollectiveEpilogueFwdINS6_IJSA_SC_SB_EEES9_NS_10bfloat16_tESG_Li256ELb0ELb1ELb1ELb1EEENS1_19SingleTileSchedulerILb0ELb1ELb1ELi128EEEEEEEEEvNT_6ParamsE:
	.zero		3200


//--------------------- .nv.constant0._ZN7cutlass13device_kernelIN5flash11enable_sm90INS1_16FlashAttnFwdSm90INS1_25CollectiveMainloopFwdSm90ILi2EN4cute5tupleIJNS5_1CILi1EEES8_S8_EEENS6_IJNS7_ILi128EEENS7_ILi160EEENS7_ILi192EEEEEELi192ENS_12float_e4m3_tEfNS_4arch4Sm90ELb0ELb0ELb1ELb1ELb1ELb0ELb0ELb1ELb1ELb1ELb1ELb0EEENS1_21CollectiveEpilogueFwdINS6_IJSA_SC_SB_EEES9_NS_10bfloat16_tESG_Li256ELb1ELb1ELb1ELb1EEENS1_36VarlenDynamicPersistentTileSchedulerILi128ELi160ELi256ELi128ELb1ELb1ELb1ELb0ELb1ELb1EEEEEEEEEvNT_6ParamsE --------------------------
	.section	.nv.constant0._ZN7cutlass13device_kernelIN5flash11enable_sm90INS1_16FlashAttnFwdSm90INS1_25CollectiveMainloopFwdSm90ILi2EN4cute5tupleIJNS5_1CILi1EEES8_S8_EEENS6_IJNS7_ILi128EEENS7_ILi160EEENS7_ILi192EEEEEELi192ENS_12float_e4m3_tEfNS_4arch4Sm90ELb0ELb0ELb1ELb1ELb1ELb0ELb0ELb1ELb1ELb1ELb1ELb0EEENS1_21CollectiveEpilogueFwdINS6_IJSA_SC_SB_EEES9_NS_10bfloat16_tESG_Li256ELb1ELb1ELb1ELb1EEENS1_36VarlenDynamicPersistentTileSchedulerILi128ELi160ELi256ELi128ELb1ELb1ELb1ELb0ELb1ELb1EEEEEEEEEvNT_6ParamsE,"a",@progbits
	.sectionflags	@""
	.align	4
.nv.constant0._ZN7cutlass13device_kernelIN5flash11enable_sm90INS1_16FlashAttnFwdSm90INS1_25CollectiveMainloopFwdSm90ILi2EN4cute5tupleIJNS5_1CILi1EEES8_S8_EEENS6_IJNS7_ILi128EEENS7_ILi160EEENS7_ILi192EEEEEELi192ENS_12float_e4m3_tEfNS_4arch4Sm90ELb0ELb0ELb1ELb1ELb1ELb0ELb0ELb1ELb1ELb1ELb1ELb0EEENS1_21CollectiveEpilogueFwdINS6_IJSA_SC_SB_EEES9_NS_10bfloat16_tESG_Li256ELb1ELb1ELb1ELb1EEENS1_36VarlenDynamicPersistentTileSchedulerILi128ELi160ELi256ELi128ELb1ELb1ELb1ELb0ELb1ELb1EEEEEEEEEvNT_6ParamsE:
	.zero		3328


//--------------------- .nv.constant0._ZN7cutlass13device_kernelIN5flash11enable_sm90INS1_16FlashAttnFwdSm90INS1_25CollectiveMainloopFwdSm90ILi2EN4cute5tupleIJNS5_1CILi1EEES8_S8_EEENS6_IJNS7_ILi128EEENS7_ILi160EEENS7_ILi192EEEEEELi192ENS_12float_e4m3_tEfNS_4arch4Sm90ELb0ELb0ELb1ELb1ELb1ELb1ELb0ELb1ELb1ELb1ELb1ELb0EEENS1_21CollectiveEpilogueFwdINS6_IJSA_SC_SB_EEES9_NS_10bfloat16_tESG_Li256ELb1ELb1ELb1ELb1EEENS1_36VarlenDynamicPersistentTileSchedulerILi128ELi160ELi256ELi128ELb1ELb1ELb1ELb0ELb1ELb1EEEEEEEEEvNT_6ParamsE --------------------------
	.section	.nv.constant0._ZN7cutlass13device_kernelIN5flash11enable_sm90INS1_16FlashAttnFwdSm90INS1_25CollectiveMainloopFwdSm90ILi2EN4cute5tupleIJNS5_1CILi1EEES8_S8_EEENS6_IJNS7_ILi128EEENS7_ILi160EEENS7_ILi192EEEEEELi192ENS_12float_e4m3_tEfNS_4arch4Sm90ELb0ELb0ELb1ELb1ELb1ELb1ELb0ELb1ELb1ELb1ELb1ELb0EEENS1_21CollectiveEpilogueFwdINS6_IJSA_SC_SB_EEES9_NS_10bfloat16_tESG_Li256ELb1ELb1ELb1ELb1EEENS1_36VarlenDynamicPersistentTileSchedulerILi128ELi160ELi256ELi128ELb1ELb1ELb1ELb0ELb1ELb1EEEEEEEEEvNT_6ParamsE,"a",@progbits
	.sectionflags	@""
	.align	4
.nv.constant0._ZN7cutlass13device_kernelIN5flash11enable_sm90INS1_16FlashAttnFwdSm90INS1_25CollectiveMainloopFwdSm90ILi2EN4cute5tupleIJNS5_1CILi1EEES8_S8_EEENS6_IJNS7_ILi128EEENS7_ILi160EEENS7_ILi192EEEEEELi192ENS_12float_e4m3_tEfNS_4arch4Sm90ELb0ELb0ELb1ELb1ELb1ELb1ELb0ELb1ELb1ELb1ELb1ELb0EEENS1_21CollectiveEpilogueFwdINS6_IJSA_SC_SB_EEES9_NS_10bfloat16_tESG_Li256ELb1ELb1ELb1ELb1EEENS1_36VarlenDynamicPersistentTileSchedulerILi128ELi160ELi256ELi128ELb1ELb1ELb1ELb0ELb1ELb1EEEEEEEEEvNT_6ParamsE:
	.zero		3328


//--------------------- .nv.constant0._ZN7cutlass13device_kernelIN5flash11enable_sm90INS1_16FlashAttnFwdSm90INS1_25CollectiveMainloopFwdSm90ILi2EN4cute5tupleIJNS5_1CILi1EEES8_S8_EEENS6_IJNS7_ILi128EEESA_NS7_ILi192EEEEEELi192ENS_12float_e4m3_tEfNS_4arch4Sm90ELb0ELb1ELb1ELb0ELb1ELb0ELb0ELb1ELb1ELb1ELb1ELb0EEENS1_21CollectiveEpilogueFwdINS6_IJSA_SB_SA_EEES9_NS_10bfloat16_tESF_Li256ELb0ELb1ELb1ELb1EEENS1_19SingleTileSchedulerILb0ELb1ELb1ELi128EEEEEEEEEvNT_6ParamsE --------------------------
	.section	.nv.constant0._ZN7cutlass13device_kernelIN5flash11enable_sm90INS1_16FlashAttnFwdSm90INS1_25CollectiveMainloopFwdSm90ILi2EN4cute5tupleIJNS5_1CILi1EEES8_S8_EEENS6_IJNS7_ILi128EEESA_NS7_ILi192EEEEEELi192ENS_12float_e4m3_tEfNS_4arch4Sm90ELb0ELb1ELb1ELb0ELb1ELb0ELb0ELb1ELb1ELb1ELb1ELb0EEENS1_21CollectiveEpilogueFwdINS6_IJSA_SB_SA_EEES9_NS_10bfloat16_tESF_Li256ELb0ELb1ELb1ELb1EEENS1_19SingleTileSchedulerILb0ELb1ELb1ELi128EEEEEEEEEvNT_6ParamsE,"a",@progbits
	.sectionflags	@""
	.align	4
.nv.constant0._ZN7cutlass13device_kernelIN5flash11enable_sm90INS1_16FlashAttnFwdSm90INS1_25CollectiveMainloopFwdSm90ILi2EN4cute5tupleIJNS5_1CILi1EEES8_S8_EEENS6_IJNS7_ILi128EEESA_NS7_ILi192EEEEEELi192ENS_12float_e4m3_tEfNS_4arch4Sm90ELb0ELb1ELb1ELb0ELb1ELb0ELb0ELb1ELb1ELb1ELb1ELb0EEENS1_21CollectiveEpilogueFwdINS6_IJSA_SB_SA_EEES9_NS_10bfloat16_tESF_Li256ELb0ELb1ELb1ELb1EEENS1_19SingleTileSchedulerILb0ELb1ELb1ELi128EEEEEEEEEvNT_6ParamsE:
	.zero		3200


//--------------------- .nv.constant0._ZN7cutlass13device_kernelIN5flash11enable_sm90INS1_16FlashAttnFwdSm90INS1_25CollectiveMainloopFwdSm90ILi2EN4cute5tupleIJNS5_1CILi1EEES8_S8_EEENS6_IJNS7_ILi128EEESA_NS7_ILi192EEEEEELi192ENS_12float_e4m3_tEfNS_4arch4Sm90ELb0ELb1ELb1ELb1ELb1ELb0ELb0ELb1ELb1ELb1ELb1ELb0EEENS1_21CollectiveEpilogueFwdINS6_IJSA_SB_SA_EEES9_NS_10bfloat16_tESF_Li256ELb1ELb1ELb1ELb1EEENS1_36VarlenDynamicPersistentTileSchedulerILi128ELi128ELi256ELi128ELb1ELb1ELb1ELb1ELb0ELb1EEEEEEEEEvNT_6ParamsE --------------------------
	.section	.nv.constant0._ZN7cutlass13device_kernelIN5flash11enable_sm90INS1_16FlashAttnFwdSm90INS1_25CollectiveMainloopFwdSm90ILi2EN4cute5tupleIJNS5_1CILi1EEES8_S8_EEENS6_IJNS7_ILi128EEESA_NS7_ILi192EEEEEELi192ENS_12float_e4m3_tEfNS_4arch4Sm90ELb0ELb1ELb1ELb1ELb1ELb0ELb0ELb1ELb1ELb1ELb1ELb0EEENS1_21CollectiveEpilogueFwdINS6_IJSA_SB_SA_EEES9_NS_10bfloat16_tESF_Li256ELb1ELb1ELb1ELb1EEENS1_36VarlenDynamicPersistentTileSchedulerILi128ELi128ELi256ELi128ELb1ELb1ELb1ELb1ELb0ELb1EEEEEEEEEvNT_6ParamsE,"a",@progbits
	.sectionflags	@""
	.align	4
.nv.constant0._ZN7cutlass13device_kernelIN5flash11enable_sm90INS1_16FlashAttnFwdSm90INS1_25CollectiveMainloopFwdSm90ILi2EN4cute5tupleIJNS5_1CILi1EEES8_S8_EEENS6_IJNS7_ILi128EEESA_NS7_ILi192EEEEEELi192ENS_12float_e4m3_tEfNS_4arch4Sm90ELb0ELb1ELb1ELb1ELb1ELb0ELb0ELb1ELb1ELb1ELb1ELb0EEENS1_21CollectiveEpilogueFwdINS6_IJSA_SB_SA_EEES9_NS_10bfloat16_tESF_Li256ELb1ELb1ELb1ELb1EEENS1_36VarlenDynamicPersistentTileSchedulerILi128ELi128ELi256ELi128ELb1ELb1ELb1ELb1ELb0ELb1EEEEEEEEEvNT_6ParamsE:
	.zero		3328


//--------------------- .nv.constant0._ZN7cutlass13device_kernelIN5flash11enable_sm90INS1_16FlashAttnFwdSm90INS1_25CollectiveMainloopFwdSm90ILi2EN4cute5tupleIJNS5_1CILi1EEES8_S8_EEENS6_IJNS7_ILi128EEESA_NS7_ILi192EEEEEELi192ENS_12float_e4m3_tEfNS_4arch4Sm90ELb0ELb1ELb1ELb1ELb1ELb1ELb0ELb1ELb1ELb1ELb1ELb0EEENS1_21CollectiveEpilogueFwdINS6_IJSA_SB_SA_EEES9_NS_10bfloat16_tESF_Li256ELb1ELb1ELb1ELb1EEENS1_36VarlenDynamicPersistentTileSchedulerILi128ELi128ELi256ELi128ELb1ELb1ELb1ELb1ELb0ELb1EEEEEEEEEvNT_6ParamsE --------------------------
	.section	.nv.constant0._ZN7cutlass13device_kernelIN5flash11enable_sm90INS1_16FlashAttnFwdSm90INS1_25CollectiveMainloopFwdSm90ILi2EN4cute5tupleIJNS5_1CILi1EEES8_S8_EEENS6_IJNS7_ILi128EEESA_NS7_ILi192EEEEEELi192ENS_12float_e4m3_tEfNS_4arch4Sm90ELb0ELb1ELb1ELb1ELb1ELb1ELb0ELb1ELb1ELb1ELb1ELb0EEENS1_21CollectiveEpilogueFwdINS6_IJSA_SB_SA_EEES9_NS_10bfloat16_tESF_Li256ELb1ELb1ELb1ELb1EEENS1_36VarlenDynamicPersistentTileSchedulerILi128ELi128ELi256ELi128ELb1ELb1ELb1ELb1ELb0ELb1EEEEEEEEEvNT_6ParamsE,"a",@progbits
	.sectionflags	@""
	.align	4
.nv.constant0._ZN7cutlass13device_kernelIN5flash11enable_sm90INS1_16FlashAttnFwdSm90INS1_25CollectiveMainloopFwdSm90ILi2EN4cute5tupleIJNS5_1CILi1EEES8_S8_EEENS6_IJNS7_ILi128EEESA_NS7_ILi192EEEEEELi192ENS_12float_e4m3_tEfNS_4arch4Sm90ELb0ELb1ELb1ELb1ELb1ELb1ELb0ELb1ELb1ELb1ELb1ELb0EEENS1_21CollectiveEpilogueFwdINS6_IJSA_SB_SA_EEES9_NS_10bfloat16_tESF_Li256ELb1ELb1ELb1ELb1EEENS1_36VarlenDynamicPersistentTileSchedulerILi128ELi128ELi256ELi128ELb1ELb1ELb1ELb1ELb0ELb1EEEEEEEEEvNT_6ParamsE:
	.zero		3328


//--------------------- .nv.constant0._ZN7cutlass13device_kernelIN5flash11enable_sm90INS1_16FlashAttnFwdSm90INS1_25CollectiveMainloopFwdSm90ILi2EN4cute5tupleIJNS5_1CILi1EEES8_S8_EEENS6_IJNS7_ILi128EEENS7_ILi160EEENS7_ILi192EEEEEELi192ENS_12float_e4m3_tEfNS_4arch4Sm90ELb1ELb0ELb1ELb0ELb1ELb0ELb0ELb1ELb1ELb1ELb1ELb0EEENS1_21CollectiveEpilogueFwdINS6_IJSA_SC_SB_EEES9_NS_10bfloat16_tESG_Li256ELb0ELb1ELb1ELb1EEENS1_19SingleTileSchedulerILb0ELb1ELb1ELi128EEEEEEEEEvNT_6ParamsE --------------------------
	.section	.nv.constant0._ZN7cutlass13device_kernelIN5flash11enable_sm90INS1_16FlashAttnFwdSm90INS1_25CollectiveMainloopFwdSm90ILi2EN4cute5tupleIJNS5_1CILi1EEES8_S8_EEENS6_IJNS7_ILi128EEENS7_ILi160EEENS7_ILi192EEEEEELi192ENS_12float_e4m3_tEfNS_4arch4Sm90ELb1ELb0ELb1ELb0ELb1ELb0ELb0ELb1ELb1ELb1ELb1ELb0EEENS1_21CollectiveEpilogueFwdINS6_IJSA_SC_SB_EEES9_NS_10bfloat16_tESG_Li256ELb0ELb1ELb1ELb1EEENS1_19SingleTileSchedulerILb0ELb1ELb1ELi128EEEEEEEEEvNT_6ParamsE,"a",@progbits
	.sectionflags	@""
	.align	4
.nv.constant0._ZN7cutlass13device_kernelIN5flash11enable_sm90INS1_16FlashAttnFwdSm90INS1_25CollectiveMainloopFwdSm90ILi2EN4cute5tupleIJNS5_1CILi1EEES8_S8_EEENS6_IJNS7_ILi128EEENS7_ILi160EEENS7_ILi192EEEEEELi192ENS_12float_e4m3_tEfNS_4arch4Sm90ELb1ELb0ELb1ELb0ELb1ELb0ELb0ELb1ELb1ELb1ELb1ELb0EEENS1_21CollectiveEpilogueFwdINS6_IJSA_SC_SB_EEES9_NS_10bfloat16_tESG_Li256ELb0ELb1ELb1ELb1EEENS1_19SingleTileSchedulerILb0ELb1ELb1ELi128EEEEEEEEEvNT_6ParamsE:
	.zero		3200


//--------------------- .nv.constant0._ZN7cutlass13device_kernelIN5flash11enable_sm90INS1_16FlashAttnFwdSm90INS1_25CollectiveMainloopFwdSm90ILi2EN4cute5tupleIJNS5_1CILi1EEES8_S8_EEENS6_IJNS7_ILi128EEENS7_ILi160EEENS7_ILi192EEEEEELi192ENS_12float_e4m3_tEfNS_4arch4Sm90ELb1ELb0ELb1ELb1ELb1ELb0ELb0ELb1ELb1ELb1ELb1ELb0EEENS1_21CollectiveEpilogueFwdINS6_IJSA_SC_SB_EEES9_NS_10bfloat16_tESG_Li256ELb1ELb1ELb1ELb1EEENS1_36VarlenDynamicPersistentTileSchedulerILi128ELi160ELi256ELi128ELb1ELb1ELb1ELb1ELb1ELb1EEEEEEEEEvNT_6ParamsE --------------------------
	.section	.nv.constant0._ZN7cutlass13device_kernelIN5flash11enable_sm90INS1_16FlashAttnFwdSm90INS1_25CollectiveMainloopFwdSm90ILi2EN4cute5tupleIJNS5_1CILi1EEES8_S8_EEENS6_IJNS7_ILi128EEENS7_ILi160EEENS7_ILi192EEEEEELi192ENS_12float_e4m3_tEfNS_4arch4Sm90ELb1ELb0ELb1ELb1ELb1ELb0ELb0ELb1ELb1ELb1ELb1ELb0EEENS1_21CollectiveEpilogueFwdINS6_IJSA_SC_SB_EEES9_NS_10bfloat16_tESG_Li256ELb1ELb1ELb1ELb1EEENS1_36VarlenDynamicPersistentTileSchedulerILi128ELi160ELi256ELi128ELb1ELb1ELb1ELb1ELb1ELb1EEEEEEEEEvNT_6ParamsE,"a",@progbits
	.sectionflags	@""
	.align	4
.nv.constant0._ZN7cutlass13device_kernelIN5flash11enable_sm90INS1_16FlashAttnFwdSm90INS1_25CollectiveMainloopFwdSm90ILi2EN4cute5tupleIJNS5_1CILi1EEES8_S8_EEENS6_IJNS7_ILi128EEENS7_ILi160EEENS7_ILi192EEEEEELi192ENS_12float_e4m3_tEfNS_4arch4Sm90ELb1ELb0ELb1ELb1ELb1ELb0ELb0ELb1ELb1ELb1ELb1ELb0EEENS1_21CollectiveEpilogueFwdINS6_IJSA_SC_SB_EEES9_NS_10bfloat16_tESG_Li256ELb1ELb1ELb1ELb1EEENS1_36VarlenDynamicPersistentTileSchedulerILi128ELi160ELi256ELi128ELb1ELb1ELb1ELb1ELb1ELb1EEEEEEEEEvNT_6ParamsE:
	.zero		3328


//--------------------- .nv.constant0._ZN7cutlass13device_kernelIN5flash11enable_sm90INS1_16FlashAttnFwdSm90INS1_25CollectiveMainloopFwdSm90ILi2EN4cute5tupleIJNS5_1CILi1EEES8_S8_EEENS6_IJNS7_ILi128EEENS7_ILi160EEENS7_ILi192EEEEEELi192ENS_12float_e4m3_tEfNS_4arch4Sm90ELb1ELb0ELb1ELb1ELb1ELb1ELb0ELb1ELb1ELb1ELb1ELb0EEENS1_21CollectiveEpilogueFwdINS6_IJSA_SC_SB_EEES9_NS_10bfloat16_tESG_Li256ELb1ELb1ELb1ELb1EEENS1_36VarlenDynamicPersistentTileSchedulerILi128ELi160ELi256ELi128ELb1ELb1ELb1ELb1ELb1ELb1EEEEEEEEEvNT_6ParamsE --------------------------
	.section	.nv.constant0._ZN7cutlass13device_kernelIN5flash11enable_sm90INS1_16FlashAttnFwdSm90INS1_25CollectiveMainloopFwdSm90ILi2EN4cute5tupleIJNS5_1CILi1EEES8_S8_EEENS6_IJNS7_ILi128EEENS7_ILi160EEENS7_ILi192EEEEEELi192ENS_12float_e4m3_tEfNS_4arch4Sm90ELb1ELb0ELb1ELb1ELb1ELb1ELb0ELb1ELb1ELb1ELb1ELb0EEENS1_21CollectiveEpilogueFwdINS6_IJSA_SC_SB_EEES9_NS_10bfloat16_tESG_Li256ELb1ELb1ELb1ELb1EEENS1_36VarlenDynamicPersistentTileSchedulerILi128ELi160ELi256ELi128ELb1ELb1ELb1ELb1ELb1ELb1EEEEEEEEEvNT_6ParamsE,"a",@progbits
	.sectionflags	@""
	.align	4
.nv.constant0._ZN7cutlass13device_kernelIN5flash11enable_sm90INS1_16FlashAttnFwdSm90INS1_25CollectiveMainloopFwdSm90ILi2EN4cute5tupleIJNS5_1CILi1EEES8_S8_EEENS6_IJNS7_ILi128EEENS7_ILi160EEENS7_ILi192EEEEEELi192ENS_12float_e4m3_tEfNS_4arch4Sm90ELb1ELb0ELb1ELb1ELb1ELb1ELb0ELb1ELb1ELb1ELb1ELb0EEENS1_21CollectiveEpilogueFwdINS6_IJSA_SC_SB_EEES9_NS_10bfloat16_tESG_Li256ELb1ELb1ELb1ELb1EEENS1_36VarlenDynamicPersistentTileSchedulerILi128ELi160ELi256ELi128ELb1ELb1ELb1ELb1ELb1ELb1EEEEEEEEEvNT_6ParamsE:
	.zero		3328


//--------------------- .nv.constant0._ZN7cutlass13device_kernelIN5flash11enable_sm90INS1_16FlashAttnFwdSm90INS1_25CollectiveMainloopFwdSm90ILi2EN4cute5tupleIJNS5_1CILi1EEES8_S8_EEENS6_IJNS7_ILi128EEENS7_ILi160EEESA_EEELi128ENS_12float_e4m3_tEfNS_4arch4Sm90ELb0ELb0ELb1ELb0ELb1ELb0ELb0ELb1ELb1ELb1ELb1ELb0EEENS1_21CollectiveEpilogueFwdINS6_IJSA_SA_SB_EEES9_NS_10bfloat16_tESF_Li256ELb0ELb1ELb1ELb1EEENS1_19SingleTileSchedulerILb0ELb1ELb1ELi128EEEEEEEEEvNT_6ParamsE --------------------------
	.section	.nv.constant0._ZN7cutlass13device_kernelIN5flash11enable_sm90INS1_16FlashAttnFwdSm90INS1_25CollectiveMainloopFwdSm90ILi2EN4cute5tupleIJNS5_1CILi1EEES8_S8_EEENS6_IJNS7_ILi128EEENS7_ILi160EEESA_EEELi128ENS_12float_e4m3_tEfNS_4arch4Sm90ELb0ELb0ELb1ELb0ELb1ELb0ELb0ELb1ELb1ELb1ELb1ELb0EEENS1_21CollectiveEpilogueFwdINS6_IJSA_SA_SB_EEES9_NS_10bfloat16_tESF_Li256ELb0ELb1ELb1ELb1EEENS1_19SingleTileSchedulerILb0ELb1ELb1ELi128EEEEEEEEEvNT_6ParamsE,"a",@progbits
	.sectionflags	@""
	.align	4
.nv.constant0._ZN7cutlass13device_kernelIN5flash11enable_sm90INS1_16FlashAttnFwdSm90INS1_25CollectiveMainloopFwdSm90ILi2EN4cute5tupleIJNS5_1CILi1EEES8_S8_EEENS6_IJNS7_ILi128EEENS7_ILi160EEESA_EEELi128ENS_12float_e4m3_tEfNS_4arch4Sm90ELb0ELb0ELb1ELb0ELb1ELb0ELb0ELb1ELb1ELb1ELb1ELb0EEENS1_21CollectiveEpilogueFwdINS6_IJSA_SA_SB_EEES9_NS_10bfloat16_tESF_Li256ELb0ELb1ELb1ELb1EEENS1_19SingleTileSchedulerILb0ELb1ELb1ELi128EEEEEEEEEvNT_6ParamsE:
	.zero		3200


//--------------------- .nv.constant0._ZN7cutlass13device_kernelIN5flash11enable_sm90INS1_16FlashAttnFwdSm90INS1_25CollectiveMainloopFwdSm90ILi2EN4cute5tupleIJNS5_1CILi1EEES8_S8_EEENS6_IJNS7_ILi128EEENS7_ILi160EEESA_EEELi128ENS_12float_e4m3_tEfNS_4arch4Sm90ELb0ELb0ELb1ELb1ELb1ELb0ELb0ELb1ELb1ELb1ELb1ELb0EEENS1_21CollectiveEpilogueFwdINS6_IJSA_SA_SB_EEES9_NS_10bfloat16_tESF_Li256ELb1ELb1ELb1ELb1EEENS1_36VarlenDynamicPersistentTileSchedulerILi128ELi160ELi256ELi128ELb1ELb1ELb1ELb0ELb1ELb1EEEEEEEEEvNT_6ParamsE --------------------------
	.section	.nv.constant0._ZN7cutlass13device_kernelIN5flash11enable_sm90INS1_16FlashAttnFwdSm90INS1_25CollectiveMainloopFwdSm90ILi2EN4cute5tupleIJNS5_1CILi1EEES8_S8_EEENS6_IJNS7_ILi128EEENS7_ILi160EEESA_EEELi128ENS_12float_e4m3_tEfNS_4arch4Sm90ELb0ELb0ELb1ELb1ELb1ELb0ELb0ELb1ELb1ELb1ELb1ELb0EEENS1_21CollectiveEpilogueFwdINS6_IJSA_SA_SB_EEES9_NS_10bfloat16_tESF_Li256ELb1ELb1ELb1ELb1EEENS1_36VarlenDynamicPersistentTileSchedulerILi128ELi160ELi256ELi128ELb1ELb1ELb1ELb0ELb1ELb1EEEEEEEEEvNT_6ParamsE,"a",@progbits
	.sectionflags	@""
	.align	4
.nv.constant0._ZN7cutlass13device_kernelIN5flash11enable_sm90INS1_16FlashAttnFwdSm90INS1_25CollectiveMainloopFwdSm90ILi2EN4cute5tupleIJNS5_1CILi1EEES8_S8_EEENS6_IJNS7_ILi128EEENS7_ILi160EEESA_EEELi128ENS_12float_e4m3_tEfNS_4arch4Sm90ELb0ELb0ELb1ELb1ELb1ELb0ELb0ELb1ELb1ELb1ELb1ELb0EEENS1_21CollectiveEpilogueFwdINS6_IJSA_SA_SB_EEES9_NS_10bfloat16_tESF_Li256ELb1ELb1ELb1ELb1EEENS1_36VarlenDynamicPersistentTileSchedulerILi128ELi160ELi256ELi128ELb1ELb1ELb1ELb0ELb1ELb1EEEEEEEEEvNT_6ParamsE:
	.zero		3328


//--------------------- .nv.constant0._ZN7cutlass13device_kernelIN5flash11enable_sm90INS1_16FlashAttnFwdSm90INS1_25CollectiveMainloopFwdSm90ILi2EN4cute5tupleIJNS5_1CILi1EEES8_S8_EEENS6_IJNS7_ILi128EEENS7_ILi160EEESA_EEELi128ENS_12float_e4m3_tEfNS_4arch4Sm90ELb0ELb0ELb1ELb1ELb1ELb1ELb0ELb1ELb1ELb1ELb1ELb0EEENS1_21CollectiveEpilogueFwdINS6_IJSA_SA_SB_EEES9_NS_10bfloat16_tESF_Li256ELb1ELb1ELb1ELb1EEENS1_36VarlenDynamicPersistentTileSchedulerILi128ELi160ELi256ELi128ELb1ELb1ELb1ELb0ELb1ELb1EEEEEEEEEvNT_6ParamsE --------------------------
	.section	.nv.constant0._ZN7cutlass13device_kernelIN5flash11enable_sm90INS1_16FlashAttnFwdSm90INS1_25CollectiveMainloopFwdSm90ILi2EN4cute5tupleIJNS5_1CILi1EEES8_S8_EEENS6_IJNS7_ILi128EEENS7_ILi160EEESA_EEELi128ENS_12float_e4m3_tEfNS_4arch4Sm90ELb0ELb0ELb1ELb1ELb1ELb1ELb0ELb1ELb1ELb1ELb1ELb0EEENS1_21CollectiveEpilogueFwdINS6_IJSA_SA_SB_EEES9_NS_10bfloat16_tESF_Li256ELb1ELb1ELb1ELb1EEENS1_36VarlenDynamicPersistentTileSchedulerILi128ELi160ELi256ELi128ELb1ELb1ELb1ELb0ELb1ELb1EEEEEEEEEvNT_6ParamsE,"a",@progbits
	.sectionflags	@""
	.align	4
.nv.constant0._ZN7cutlass13device_kernelIN5flash11enable_sm90INS1_16FlashAttnFwdSm90INS1_25CollectiveMainloopFwdSm90ILi2EN4cute5tupleIJNS5_1CILi1EEES8_S8_EEENS6_IJNS7_ILi128EEENS7_ILi160EEESA_EEELi128ENS_12float_e4m3_tEfNS_4arch4Sm90ELb0ELb0ELb1ELb1ELb1ELb1ELb0ELb1ELb1ELb1ELb1ELb0EEENS1_21CollectiveEpilogueFwdINS6_IJSA_SA_SB_EEES9_NS_10bfloat16_tESF_Li256ELb1ELb1ELb1ELb1EEENS1_36VarlenDynamicPersistentTileSchedulerILi128ELi160ELi256ELi128ELb1ELb1ELb1ELb0ELb1ELb1EEEEEEEEEvNT_6ParamsE:
	.zero		3328


//--------------------- .nv.constant0._ZN7cutlass13device_kernelIN5flash11enable_sm90INS1_16FlashAttnFwdSm90INS1_25CollectiveMainloopFwdSm90ILi2EN4cute5tupleIJNS5_1CILi1EEES8_S8_EEENS6_IJNS7_ILi128EEENS7_ILi160EEESA_EEELi128ENS_12float_e4m3_tEfNS_4arch4Sm90ELb0ELb1ELb1ELb0ELb1ELb0ELb0ELb1ELb1ELb1ELb1ELb0EEENS1_21CollectiveEpilogueFwdINS6_IJSA_SA_SB_EEES9_NS_10bfloat16_tESF_Li256ELb0ELb1ELb1ELb1EEENS1_19SingleTileSchedulerILb0ELb1ELb1ELi128EEEEEEEEEvNT_6ParamsE --------------------------
	.section	.nv.constant0._ZN7cutlass13device_kernelIN5flash11enable_sm90INS1_16FlashAttnFwdSm90INS1_25CollectiveMainloopFwdSm90ILi2EN4cute5tupleIJNS5_1CILi1EEES8_S8_EEENS6_IJNS7_ILi128EEENS7_ILi160EEESA_EEELi128ENS_12float_e4m3_tEfNS_4arch4Sm90ELb0ELb1ELb1ELb0ELb1ELb0ELb0ELb1ELb1ELb1ELb1ELb0EEENS1_21CollectiveEpilogueFwdINS6_IJSA_SA_SB_EEES9_NS_10bfloat16_tESF_Li256ELb0ELb1ELb1ELb1EEENS1_19SingleTileSchedulerILb0ELb1ELb1ELi128EEEEEEEEEvNT_6ParamsE,"a",@progbits
	.sectionflags	@""
	.align	4
.nv.constant0._ZN7cutlass13device_kernelIN5flash11enable_sm90INS1_16FlashAttnFwdSm90INS1_25CollectiveMainloopFwdSm90ILi2EN4cute5tupleIJNS5_1CILi1EEES8_S8_EEENS6_IJNS7_ILi128EEENS7_ILi160EEESA_EEELi128ENS_12float_e4m3_tEfNS_4arch4Sm90ELb0ELb1ELb1ELb0ELb1ELb0ELb0ELb1ELb1ELb1ELb1ELb0EEENS1_21CollectiveEpilogueFwdINS6_IJSA_SA_SB_EEES9_NS_10bfloat16_tESF_Li256ELb0ELb1ELb1ELb1EEENS1_19SingleTileSchedulerILb0ELb1ELb1ELi128EEEEEEEEEvNT_6ParamsE:
	.zero		3200


//--------------------- .nv.constant0._ZN7cutlass13device_kernelIN5flash11enable_sm90INS1_16FlashAttnFwdSm90INS1_25CollectiveMainloopFwdSm90ILi2EN4cute5tupleIJNS5_1CILi1EEES8_S8_EEENS6_IJNS7_ILi128EEENS7_ILi160EEESA_EEELi128ENS_12float_e4m3_tEfNS_4arch4Sm90ELb0ELb1ELb1ELb1ELb1ELb0ELb0ELb1ELb1ELb1ELb1ELb0EEENS1_21CollectiveEpilogueFwdINS6_IJSA_SA_SB_EEES9_NS_10bfloat16_tESF_Li256ELb1ELb1ELb1ELb1EEENS1_36VarlenDynamicPersistentTileSchedulerILi128ELi160ELi256ELi128ELb1ELb1ELb1ELb1ELb0ELb1EEEEEEEEEvNT_6ParamsE --------------------------
	.section	.nv.constant0._ZN7cutlass13device_kernelIN5flash11enable_sm90INS1_16FlashAttnFwdSm90INS1_25CollectiveMainloopFwdSm90ILi2EN4cute5tupleIJNS5_1CILi1EEES8_S8_EEENS6_IJNS7_ILi128EEENS7_ILi160EEESA_EEELi128ENS_12float_e4m3_tEfNS_4arch4Sm90ELb0ELb1ELb1ELb1ELb1ELb0ELb0ELb1ELb1ELb1ELb1ELb0EEENS1_21CollectiveEpilogueFwdINS6_IJSA_SA_SB_EEES9_NS_10bfloat16_tESF_Li256ELb1ELb1ELb1ELb1EEENS1_36VarlenDynamicPersistentTileSchedulerILi128ELi160ELi256ELi128ELb1ELb1ELb1ELb1ELb0ELb1EEEEEEEEEvNT_6ParamsE,"a",@progbits
	.sectionflags	@""
	.align	4
.nv.constant0._ZN7cutlass13device_kernelIN5flash11enable_sm90INS1_16FlashAttnFwdSm90INS1_25CollectiveMainloopFwdSm90ILi2EN4cute5tupleIJNS5_1CILi1EEES8_S8_EEENS6_IJNS7_ILi128EEENS7_ILi160EEESA_EEELi128ENS_12float_e4m3_tEfNS_4arch4Sm90ELb0ELb1ELb1ELb1ELb1ELb0ELb0ELb1ELb1ELb1ELb1ELb0EEENS1_21CollectiveEpilogueFwdINS6_IJSA_SA_SB_EEES9_NS_10bfloat16_tESF_Li256ELb1ELb1ELb1ELb1EEENS1_36VarlenDynamicPersistentTileSchedulerILi128ELi160ELi256ELi128ELb1ELb1ELb1ELb1ELb0ELb1EEEEEEEEEvNT_6ParamsE:
	.zero		3328


//--------------------- .nv.constant0._ZN7cutlass13device_kernelIN5flash11enable_sm90INS1_16FlashAttnFwdSm90INS1_25CollectiveMainloopFwdSm90ILi2EN4cute5tupleIJNS5_1CILi1EEES8_S8_EEENS6_IJNS7_ILi128EEENS7_ILi160EEESA_EEELi128ENS_12float_e4m3_tEfNS_4arch4Sm90ELb0ELb1ELb1ELb1ELb1ELb1ELb0ELb1ELb1ELb1ELb1ELb0EEENS1_21CollectiveEpilogueFwdINS6_IJSA_SA_SB_EEES9_NS_10bfloat16_tESF_Li256ELb1ELb1ELb1ELb1EEENS1_36VarlenDynamicPersistentTileSchedulerILi128ELi160ELi256ELi128ELb1ELb1ELb1ELb1ELb0ELb1EEEEEEEEEvNT_6ParamsE --------------------------
	.section	.nv.constant0._ZN7cutlass13device_kernelIN5flash11enable_sm90INS1_16FlashAttnFwdSm90INS1_25CollectiveMainloopFwdSm90ILi2EN4cute5tupleIJNS5_1CILi1EEES8_S8_EEENS6_IJNS7_ILi128EEENS7_ILi160EEESA_EEELi128ENS_12float_e4m3_tEfNS_4arch4Sm90ELb0ELb1ELb1ELb1ELb1ELb1ELb0ELb1ELb1ELb1ELb1ELb0EEENS1_21CollectiveEpilogueFwdINS6_IJSA_SA_SB_EEES9_NS_10bfloat16_tESF_Li256ELb1ELb1ELb1ELb1EEENS1_36VarlenDynamicPersistentTileSchedulerILi128ELi160ELi256ELi128ELb1ELb1ELb1ELb1ELb0ELb1EEEEEEEEEvNT_6ParamsE,"a",@progbits
	.sectionflags	@""
	.align	4
.nv.constant0._ZN7cutlass13device_kernelIN5flash11enable_sm90INS1_16FlashAttnFwdSm90INS1_25CollectiveMainloopFwdSm90ILi2EN4cute5tupleIJNS5_1CILi1EEES8_S8_EEENS6_IJNS7_ILi128EEENS7_ILi160EEESA_EEELi128ENS_12float_e4m3_tEfNS_4arch4Sm90ELb0ELb1ELb1ELb1ELb1ELb1ELb0ELb1ELb1ELb1ELb1ELb0EEENS1_21CollectiveEpilogueFwdINS6_IJSA_SA_SB_EEES9_NS_10bfloat16_tESF_Li256ELb1ELb1ELb1ELb1EEENS1_36VarlenDynamicPersistentTileSchedulerILi128ELi160ELi256ELi128ELb1ELb1ELb1ELb1ELb0ELb1EEEEEEEEEvNT_6ParamsE:
	.zero		3328


//--------------------- .nv.constant0._ZN7cutlass13device_kernelIN5flash11enable_sm90INS1_16FlashAttnFwdSm90INS1_25CollectiveMainloopFwdSm90ILi2EN4cute5tupleIJNS5_1CILi1EEES8_S8_EEENS6_IJNS7_ILi128EEENS7_ILi160EEESA_EEELi128ENS_12float_e4m3_tEfNS_4arch4Sm90ELb1ELb0ELb1ELb0ELb1ELb0ELb0ELb1ELb1ELb1ELb1ELb0EEENS1_21CollectiveEpilogueFwdINS6_IJSA_SA_SB_EEES9_NS_10bfloat16_tESF_Li256ELb0ELb1ELb1ELb1EEENS1_19SingleTileSchedulerILb0ELb1ELb1ELi128EEEEEEEEEvNT_6ParamsE --------------------------
	.section	.nv.constant0._ZN7cutlass13device_kernelIN5flash11enable_sm90INS1_16FlashAttnFwdSm90INS1_25CollectiveMainloopFwdSm90ILi2EN4cute5tupleIJNS5_1CILi1EEES8_S8_EEENS6_IJNS7_ILi128EEENS7_ILi160EEESA_EEELi128ENS_12float_e4m3_tEfNS_4arch4Sm90ELb1ELb0ELb1ELb0ELb1ELb0ELb0ELb1ELb1ELb1ELb1ELb0EEENS1_21CollectiveEpilogueFwdINS6_IJSA_SA_SB_EEES9_NS_10bfloat16_tESF_Li256ELb0ELb1ELb1ELb1EEENS1_19SingleTileSchedulerILb0ELb1ELb1ELi128EEEEEEEEEvNT_6ParamsE,"a",@progbits
	.sectionflags	@""
	.align	4
.nv.constant0._ZN7cutlass13device_kernelIN5flash11enable_sm90INS1_16FlashAttnFwdSm90INS1_25CollectiveMainloopFwdSm90ILi2EN4cute5tupleIJNS5_1CILi1EEES8_S8_EEENS6_IJNS7_ILi128EEENS7_ILi160EEESA_EEELi128ENS_12float_e4m3_tEfNS_4arch4Sm90ELb1ELb0ELb1ELb0ELb1ELb0ELb0ELb1ELb1ELb1ELb1ELb0EEENS1_21CollectiveEpilogueFwdINS6_IJSA_SA_SB_EEES9_NS_10bfloat16_tESF_Li256ELb0ELb1ELb1ELb1EEENS1_19SingleTileSchedulerILb0ELb1ELb1ELi128EEEEEEEEEvNT_6ParamsE:
	.zero		3200


//--------------------- .nv.constant0._ZN7cutlass13device_kernelIN5flash11enable_sm90INS1_16FlashAttnFwdSm90INS1_25CollectiveMainloopFwdSm90ILi2EN4cute5tupleIJNS5_1CILi1EEES8_S8_EEENS6_IJNS7_ILi128EEENS7_ILi160EEESA_EEELi128ENS_12float_e4m3_tEfNS_4arch4Sm90ELb1ELb0ELb1ELb1ELb1ELb0ELb0ELb1ELb1ELb1ELb1ELb0EEENS1_21CollectiveEpilogueFwdINS6_IJSA_SA_SB_EEES9_NS_10bfloat16_tESF_Li256ELb1ELb1ELb1ELb1EEENS1_36VarlenDynamicPersistentTileSchedulerILi128ELi160ELi256ELi128ELb1ELb1ELb1ELb1ELb1ELb1EEEEEEEEEvNT_6ParamsE --------------------------
	.section	.nv.constant0._ZN7cutlass13device_kernelIN5flash11enable_sm90INS1_16FlashAttnFwdSm90INS1_25CollectiveMainloopFwdSm90ILi2EN4cute5tupleIJNS5_1CILi1EEES8_S8_EEENS6_IJNS7_ILi128EEENS7_ILi160EEESA_EEELi128ENS_12float_e4m3_tEfNS_4arch4Sm90ELb1ELb0ELb1ELb1ELb1ELb0ELb0ELb1ELb1ELb1ELb1ELb0EEENS1_21CollectiveEpilogueFwdINS6_IJSA_SA_SB_EEES9_NS_10bfloat16_tESF_Li256ELb1ELb1ELb1ELb1EEENS1_36VarlenDynamicPersistentTileSchedulerILi128ELi160ELi256ELi128ELb1ELb1ELb1ELb1ELb1ELb1EEEEEEEEEvNT_6ParamsE,"a",@progbits
	.sectionflags	@""
	.align	4
.nv.constant0._ZN7cutlass13device_kernelIN5flash11enable_sm90INS1_16FlashAttnFwdSm90INS1_25CollectiveMainloopFwdSm90ILi2EN4cute5tupleIJNS5_1CILi1EEES8_S8_EEENS6_IJNS7_ILi128EEENS7_ILi160EEESA_EEELi128ENS_12float_e4m3_tEfNS_4arch4Sm90ELb1ELb0ELb1ELb1ELb1ELb0ELb0ELb1ELb1ELb1ELb1ELb0EEENS1_21CollectiveEpilogueFwdINS6_IJSA_SA_SB_EEES9_NS_10bfloat16_tESF_Li256ELb1ELb1ELb1ELb1EEENS1_36VarlenDynamicPersistentTileSchedulerILi128ELi160ELi256ELi128ELb1ELb1ELb1ELb1ELb1ELb1EEEEEEEEEvNT_6ParamsE:
	.zero		3328


//--------------------- .nv.constant0._ZN7cutlass13device_kernelIN5flash11enable_sm90INS1_16FlashAttnFwdSm90INS1_25CollectiveMainloopFwdSm90ILi2EN4cute5tupleIJNS5_1CILi1EEES8_S8_EEENS6_IJNS7_ILi128EEENS7_ILi160EEESA_EEELi128ENS_12float_e4m3_tEfNS_4arch4Sm90ELb1ELb0ELb1ELb1ELb1ELb1ELb0ELb1ELb1ELb1ELb1ELb0EEENS1_21CollectiveEpilogueFwdINS6_IJSA_SA_SB_EEES9_NS_10bfloat16_tESF_Li256ELb1ELb1ELb1ELb1EEENS1_36VarlenDynamicPersistentTileSchedulerILi128ELi160ELi256ELi128ELb1ELb1ELb1ELb1ELb1ELb1EEEEEEEEEvNT_6ParamsE --------------------------
	.section	.nv.constant0._ZN7cutlass13device_kernelIN5flash11enable_sm90INS1_16FlashAttnFwdSm90INS1_25CollectiveMainloopFwdSm90ILi2EN4cute5tupleIJNS5_1CILi1EEES8_S8_EEENS6_IJNS7_ILi128EEENS7_ILi160EEESA_EEELi128ENS_12float_e4m3_tEfNS_4arch4Sm90ELb1ELb0ELb1ELb1ELb1ELb1ELb0ELb1ELb1ELb1ELb1ELb0EEENS1_21CollectiveEpilogueFwdINS6_IJSA_SA_SB_EEES9_NS_10bfloat16_tESF_Li256ELb1ELb1ELb1ELb1EEENS1_36VarlenDynamicPersistentTileSchedulerILi128ELi160ELi256ELi128ELb1ELb1ELb1ELb1ELb1ELb1EEEEEEEEEvNT_6ParamsE,"a",@progbits
	.sectionflags	@""
	.align	4
.nv.constant0._ZN7cutlass13device_kernelIN5flash11enable_sm90INS1_16FlashAttnFwdSm90INS1_25CollectiveMainloopFwdSm90ILi2EN4cute5tupleIJNS5_1CILi1EEES8_S8_EEENS6_IJNS7_ILi128EEENS7_ILi160EEESA_EEELi128ENS_12float_e4m3_tEfNS_4arch4Sm90ELb1ELb0ELb1ELb1ELb1ELb1ELb0ELb1ELb1ELb1ELb1ELb0EEENS1_21CollectiveEpilogueFwdINS6_IJSA_SA_SB_EEES9_NS_10bfloat16_tESF_Li256ELb1ELb1ELb1ELb1EEENS1_36VarlenDynamicPersistentTileSchedulerILi128ELi160ELi256ELi128ELb1ELb1ELb1ELb1ELb1ELb1EEEEEEEEEvNT_6ParamsE:
	.zero		3328


//--------------------- .nv.constant0._ZN7cutlass13device_kernelIN5flash11enable_sm90INS1_16FlashAttnFwdSm90INS1_25CollectiveMainloopFwdSm90ILi2EN4cute5tupleIJNS5_1CILi1EEES8_S8_EEENS6_IJNS7_ILi192EEENS7_ILi128EEENS7_ILi96EEEEEELi96ENS_12float_e4m3_tEfNS_4arch4Sm90ELb0ELb0ELb1ELb0ELb1ELb0ELb0ELb1ELb1ELb1ELb1ELb0EEENS1_21CollectiveEpilogueFwdINS6_IJSA_SC_SB_EEES9_NS_10bfloat16_tESG_Li384ELb0ELb1ELb1ELb1EEENS1_19SingleTileSchedulerILb0ELb1ELb1ELi192EEEEEEEEEvNT_6ParamsE --------------------------
	.section	.nv.constant0._ZN7cutlass13device_kernelIN5flash11enable_sm90INS1_16FlashAttnFwdSm90INS1_25CollectiveMainloopFwdSm90ILi2EN4cute5tupleIJNS5_1CILi1EEES8_S8_EEENS6_IJNS7_ILi192EEENS7_ILi128EEENS7_ILi96EEEEEELi96ENS_12float_e4m3_tEfNS_4arch4Sm90ELb0ELb0ELb1ELb0ELb1ELb0ELb0ELb1ELb1ELb1ELb1ELb0EEENS1_21CollectiveEpilogueFwdINS6_IJSA_SC_SB_EEES9_NS_10bfloat16_tESG_Li384ELb0ELb1ELb1ELb1EEENS1_19SingleTileSchedulerILb0ELb1ELb1ELi192EEEEEEEEEvNT_6ParamsE,"a",@progbits
	.sectionflags	@""
	.align	4
.nv.constant0._ZN7cutlass13device_kernelIN5flash11enable_sm90INS1_16FlashAttnFwdSm90INS1_25CollectiveMainloopFwdSm90ILi2EN4cute5tupleIJNS5_1CILi1EEES8_S8_EEENS6_IJNS7_ILi192EEENS7_ILi128EEENS7_ILi96EEEEEELi96ENS_12float_e4m3_tEfNS_4arch4Sm90ELb0ELb0ELb1ELb0ELb1ELb0ELb0ELb1ELb1ELb1ELb1ELb0EEENS1_21CollectiveEpilogueFwdINS6_IJSA_SC_SB_EEES9_NS_10bfloat16_tESG_Li384ELb0ELb1ELb1ELb1EEENS1_19SingleTileSchedulerILb0ELb1ELb1ELi192EEEEEEEEEvNT_6ParamsE:
	.zero		3200


//--------------------- .nv.constant0._ZN7cutlass13device_kernelIN5flash11enable_sm90INS1_16FlashAttnFwdSm90INS1_25CollectiveMainloopFwdSm90ILi2EN4cute5tupleIJNS5_1CILi1EEES8_S8_EEENS6_IJNS7_ILi192EEENS7_ILi128EEENS7_ILi96EEEEEELi96ENS_12float_e4m3_tEfNS_4arch4Sm90ELb0ELb0ELb1ELb1ELb1ELb0ELb0ELb1ELb1ELb1ELb1ELb0EEENS1_21CollectiveEpilogueFwdINS6_IJSA_SC_SB_EEES9_NS_10bfloat16_tESG_Li384ELb1ELb1ELb1ELb1EEENS1_36VarlenDynamicPersistentTileSchedulerILi192ELi128ELi384ELi128ELb1ELb1ELb1ELb0ELb1ELb1EEEEEEEEEvNT_6ParamsE --------------------------
	.section	.nv.constant0._ZN7cutlass13device_kernelIN5flash11enable_sm90INS1_16FlashAttnFwdSm90INS1_25CollectiveMainloopFwdSm90ILi2EN4cute5tupleIJNS5_1CILi1EEES8_S8_EEENS6_IJNS7_ILi192EEENS7_ILi128EEENS7_ILi96EEEEEELi96ENS_12float_e4m3_tEfNS_4arch4Sm90ELb0ELb0ELb1ELb1ELb1ELb0ELb0ELb1ELb1ELb1ELb1ELb0EEENS1_21CollectiveEpilogueFwdINS6_IJSA_SC_SB_EEES9_NS_10bfloat16_tESG_Li384ELb1ELb1ELb1ELb1EEENS1_36VarlenDynamicPersistentTileSchedulerILi192ELi128ELi384ELi128ELb1ELb1ELb1ELb0ELb1ELb1EEEEEEEEEvNT_6ParamsE,"a",@progbits
	.sectionflags	@""
	.align	4
.nv.constant0._ZN7cutlass13device_kernelIN5flash11enable_sm90INS1_16FlashAttnFwdSm90INS1_25CollectiveMainloopFwdSm90ILi2EN4cute5tupleIJNS5_1CILi1EEES8_S8_EEENS6_IJNS7_ILi192EEENS7_ILi128EEENS7_ILi96EEEEEELi96ENS_12float_e4m3_tEfNS_4arch4Sm90ELb0ELb0ELb1ELb1ELb1ELb0ELb0ELb1ELb1ELb1ELb1ELb0EEENS1_21CollectiveEpilogueFwdINS6_IJSA_SC_SB_EEES9_NS_10bfloat16_tESG_Li384ELb1ELb1ELb1ELb1EEENS1_36VarlenDynamicPersistentTileSchedulerILi192ELi128ELi384ELi128ELb1ELb1ELb1ELb0ELb1ELb1EEEEEEEEEvNT_6ParamsE:
	.zero		3328


//--------------------- .nv.constant0._ZN7cutlass13device_kernelIN5flash11enable_sm90INS1_16FlashAttnFwdSm90INS1_25CollectiveMainloopFwdSm90ILi2EN4cute5tupleIJNS5_1CILi1EEES8_S8_EEENS6_IJNS7_ILi192EEENS7_ILi128EEENS7_ILi96EEEEEELi96ENS_12float_e4m3_tEfNS_4arch4Sm90ELb0ELb0ELb1ELb1ELb1ELb1ELb0ELb1ELb1ELb1ELb1ELb0EEENS1_21CollectiveEpilogueFwdINS6_IJSA_SC_SB_EEES9_NS_10bfloat16_tESG_Li384ELb1ELb1ELb1ELb1EEENS1_36VarlenDynamicPersistentTileSchedulerILi192ELi128ELi384ELi128ELb1ELb1ELb1ELb0ELb1ELb1EEEEEEEEEvNT_6ParamsE --------------------------
	.section	.nv.constant0._ZN7cutlass13device_kernelIN5flash11enable_sm90INS1_16FlashAttnFwdSm90INS1_25CollectiveMainloopFwdSm90ILi2EN4cute5tupleIJNS5_1CILi1EEES8_S8_EEENS6_IJNS7_ILi192EEENS7_ILi128EEENS7_ILi96EEEEEELi96ENS_12float_e4m3_tEfNS_4arch4Sm90ELb0ELb0ELb1ELb1ELb1ELb1ELb0ELb1ELb1ELb1ELb1ELb0EEENS1_21CollectiveEpilogueFwdINS6_IJSA_SC_SB_EEES9_NS_10bfloat16_tESG_Li384ELb1ELb1ELb1ELb1EEENS1_36VarlenDynamicPersistentTileSchedulerILi192ELi128ELi384ELi128ELb1ELb1ELb1ELb0ELb1ELb1EEEEEEEEEvNT_6ParamsE,"a",@progbits
	.sectionflags	@""
	.align	4
.nv.constant0._ZN7cutlass13device_kernelIN5flash11enable_sm90INS1_16FlashAttnFwdSm90INS1_25CollectiveMainloopFwdSm90ILi2EN4cute5tupleIJNS5_1CILi1EEES8_S8_EEENS6_IJNS7_ILi192EEENS7_ILi128EEENS7_ILi96EEEEEELi96ENS_12float_e4m3_tEfNS_4arch4Sm90ELb0ELb0ELb1ELb1ELb1ELb1ELb0ELb1ELb1ELb1ELb1ELb0EEENS1_21CollectiveEpilogueFwdINS6_IJSA_SC_SB_EEES9_NS_10bfloat16_tESG_Li384ELb1ELb1ELb1ELb1EEENS1_36VarlenDynamicPersistentTileSchedulerILi192ELi128ELi384ELi128ELb1ELb1ELb1ELb0ELb1ELb1EEEEEEEEEvNT_6ParamsE:
	.zero		3328


//--------------------- .nv.constant0._ZN7cutlass13device_kernelIN5flash11enable_sm90INS1_16FlashAttnFwdSm90INS1_25CollectiveMainloopFwdSm90ILi2EN4cute5tupleIJNS5_1CILi1EEES8_S8_EEENS6_IJNS7_ILi192EEENS7_ILi128EEENS7_ILi96EEEEEELi96ENS_12float_e4m3_tEfNS_4arch4Sm90ELb0ELb1ELb1ELb0ELb1ELb0ELb0ELb1ELb1ELb1ELb1ELb0EEENS1_21CollectiveEpilogueFwdINS6_IJSA_SC_SB_EEES9_NS_10bfloat16_tESG_Li384ELb0ELb1ELb1ELb1EEENS1_19SingleTileSchedulerILb0ELb1ELb1ELi192EEEEEEEEEvNT_6ParamsE --------------------------
	.section	.nv.constant0._ZN7cutlass13device_kernelIN5flash11enable_sm90INS1_16FlashAttnFwdSm90INS1_25CollectiveMainloopFwdSm90ILi2EN4cute5tupleIJNS5_1CILi1EEES8_S8_EEENS6_IJNS7_ILi192EEENS7_ILi128EEENS7_ILi96EEEEEELi96ENS_12float_e4m3_tEfNS_4arch4Sm90ELb0ELb1ELb1ELb0ELb1ELb0ELb0ELb1ELb1ELb1ELb1ELb0EEENS1_21CollectiveEpilogueFwdINS6_IJSA_SC_SB_EEES9_NS_10bfloat16_tESG_Li384ELb0ELb1ELb1ELb1EEENS1_19SingleTileSchedulerILb0ELb1ELb1ELi192EEEEEEEEEvNT_6ParamsE,"a",@progbits
	.sectionflags	@""
	.align	4
.nv.constant0._ZN7cutlass13device_kernelIN5flash11enable_sm90INS1_16FlashAttnFwdSm90INS1_25CollectiveMainloopFwdSm90ILi2EN4cute5tupleIJNS5_1CILi1EEES8_S8_EEENS6_IJNS7_ILi192EEENS7_ILi128EEENS7_ILi96EEEEEELi96ENS_12float_e4m3_tEfNS_4arch4Sm90ELb0ELb1ELb1ELb0ELb1ELb0ELb0ELb1ELb1ELb1ELb1ELb0EEENS1_21CollectiveEpilogueFwdINS6_IJSA_SC_SB_EEES9_NS_10bfloat16_tESG_Li384ELb0ELb1ELb1ELb1EEENS1_19SingleTileSchedulerILb0ELb1ELb1ELi192EEEEEEEEEvNT_6ParamsE:
	.zero		3200


//--------------------- .nv.constant0._ZN7cutlass13device_kernelIN5flash11enable_sm90INS1_16FlashAttnFwdSm90INS1_25CollectiveMainloopFwdSm90ILi2EN4cute5tupleIJNS5_1CILi1EEES8_S8_EEENS6_IJNS7_ILi192EEENS7_ILi128EEENS7_ILi96EEEEEELi96ENS_12float_e4m3_tEfNS_4arch4Sm90ELb0ELb1ELb1ELb1ELb1ELb0ELb0ELb1ELb1ELb1ELb1ELb0EEENS1_21CollectiveEpilogueFwdINS6_IJSA_SC_SB_EEES9_NS_10bfloat16_tESG_Li384ELb1ELb1ELb1ELb1EEENS1_36VarlenDynamicPersistentTileSchedulerILi192ELi128ELi384ELi128ELb1ELb1ELb1ELb1ELb0ELb1EEEEEEEEEvNT_6ParamsE --------------------------
	.section	.nv.constant0._ZN7cutlass13device_kernelIN5flash11enable_sm90INS1_16FlashAttnFwdSm90INS1_25CollectiveMainloopFwdSm90ILi2EN4cute5tupleIJNS5_1CILi1EEES8_S8_EEENS6_IJNS7_ILi192EEENS7_ILi128EEENS7_ILi96EEEEEELi96ENS_12float_e4m3_tEfNS_4arch4Sm90ELb0ELb1ELb1ELb1ELb1ELb0ELb0ELb1ELb1ELb1ELb1ELb0EEENS1_21CollectiveEpilogueFwdINS6_IJSA_SC_SB_EEES9_NS_10bfloat16_tESG_Li384ELb1ELb1ELb1ELb1EEENS1_36VarlenDynamicPersistentTileSchedulerILi192ELi128ELi384ELi128ELb1ELb1ELb1ELb1ELb0ELb1EEEEEEEEEvNT_6ParamsE,"a",@progbits
	.sectionflags	@""
	.align	4
.nv.constant0._ZN7cutlass13device_kernelIN5flash11enable_sm90INS1_16FlashAttnFwdSm90INS1_25CollectiveMainloopFwdSm90ILi2EN4cute5tupleIJNS5_1CILi1EEES8_S8_EEENS6_IJNS7_ILi192EEENS7_ILi128EEENS7_ILi96EEEEEELi96ENS_12float_e4m3_tEfNS_4arch4Sm90ELb0ELb1ELb1ELb1ELb1ELb0ELb0ELb1ELb1ELb1ELb1ELb0EEENS1_21CollectiveEpilogueFwdINS6_IJSA_SC_SB_EEES9_NS_10bfloat16_tESG_Li384ELb1ELb1ELb1ELb1EEENS1_36VarlenDynamicPersistentTileSchedulerILi192ELi128ELi384ELi128ELb1ELb1ELb1ELb1ELb0ELb1EEEEEEEEEvNT_6ParamsE:
	.zero		3328


//--------------------- .nv.constant0._ZN7cutlass13device_kernelIN5flash11enable_sm90INS1_16FlashAttnFwdSm90INS1_25CollectiveMainloopFwdSm90ILi2EN4cute5tupleIJNS5_1CILi1EEES8_S8_EEENS6_IJNS7_ILi192EEENS7_ILi128EEENS7_ILi96EEEEEELi96ENS_12float_e4m3_tEfNS_4arch4Sm90ELb0ELb1ELb1ELb1ELb1ELb1ELb0ELb1ELb1ELb1ELb1ELb0EEENS1_21CollectiveEpilogueFwdINS6_IJSA_SC_SB_EEES9_NS_10bfloat16_tESG_Li384ELb1ELb1ELb1ELb1EEENS1_36VarlenDynamicPersistentTileSchedulerILi192ELi128ELi384ELi128ELb1ELb1ELb1ELb1ELb0ELb1EEEEEEEEEvNT_6ParamsE --------------------------
	.section	.nv.constant0._ZN7cutlass13device_kernelIN5flash11enable_sm90INS1_16FlashAttnFwdSm90INS1_25CollectiveMainloopFwdSm90ILi2EN4cute5tupleIJNS5_1CILi1EEES8_S8_EEENS6_IJNS7_ILi192EEENS7_ILi128EEENS7_ILi96EEEEEELi96ENS_12float_e4m3_tEfNS_4arch4Sm90ELb0ELb1ELb1ELb1ELb1ELb1ELb0ELb1ELb1ELb1ELb1ELb0EEENS1_21CollectiveEpilogueFwdINS6_IJSA_SC_SB_EEES9_NS_10bfloat16_tESG_Li384ELb1ELb1ELb1ELb1EEENS1_36VarlenDynamicPersistentTileSchedulerILi192ELi128ELi384ELi128ELb1ELb1ELb1ELb1ELb0ELb1EEEEEEEEEvNT_6ParamsE,"a",@progbits
	.sectionflags	@""
	.align	4
.nv.constant0._ZN7cutlass13device_kernelIN5flash11enable_sm90INS1_16FlashAttnFwdSm90INS1_25CollectiveMainloopFwdSm90ILi2EN4cute5tupleIJNS5_1CILi1EEES8_S8_EEENS6_IJNS7_ILi192EEENS7_ILi128EEENS7_ILi96EEEEEELi96ENS_12float_e4m3_tEfNS_4arch4Sm90ELb0ELb1ELb1ELb1ELb1ELb1ELb0ELb1ELb1ELb1ELb1ELb0EEENS1_21CollectiveEpilogueFwdINS6_IJSA_SC_SB_EEES9_NS_10bfloat16_tESG_Li384ELb1ELb1ELb1ELb1EEENS1_36VarlenDynamicPersistentTileSchedulerILi192ELi128ELi384ELi128ELb1ELb1ELb1ELb1ELb0ELb1EEEEEEEEEvNT_6ParamsE:
	.zero		3328


//--------------------- .nv.constant0._ZN7cutlass13device_kernelIN5flash11enable_sm90INS1_16FlashAttnFwdSm90INS1_25CollectiveMainloopFwdSm90ILi2EN4cute5tupleIJNS5_1CILi1EEES8_S8_EEENS6_IJNS7_ILi192EEENS7_ILi128EEENS7_ILi96EEEEEELi96ENS_12float_e4m3_tEfNS_4arch4Sm90ELb1ELb0ELb1ELb0ELb1ELb0ELb0ELb1ELb1ELb1ELb1ELb0EEENS1_21CollectiveEpilogueFwdINS6_IJSA_SC_SB_EEES9_NS_10bfloat16_tESG_Li384ELb0ELb1ELb1ELb1EEENS1_19SingleTileSchedulerILb0ELb1ELb1ELi192EEEEEEEEEvNT_6ParamsE --------------------------
	.section	.nv.constant0._ZN7cutlass13device_kernelIN5flash11enable_sm90INS1_16FlashAttnFwdSm90INS1_25CollectiveMainloopFwdSm90ILi2EN4cute5tupleIJNS5_1CILi1EEES8_S8_EEENS6_IJNS7_ILi192EEENS7_ILi128EEENS7_ILi96EEEEEELi96ENS_12float_e4m3_tEfNS_4arch4Sm90ELb1ELb0ELb1ELb0ELb1ELb0ELb0ELb1ELb1ELb1ELb1ELb0EEENS1_21CollectiveEpilogueFwdINS6_IJSA_SC_SB_EEES9_NS_10bfloat16_tESG_Li384ELb0ELb1ELb1ELb1EEENS1_19SingleTileSchedulerILb0ELb1ELb1ELi192EEEEEEEEEvNT_6ParamsE,"a",@progbits
	.sectionflags	@""
	.align	4
.nv.constant0._ZN7cutlass13device_kernelIN5flash11enable_sm90INS1_16FlashAttnFwdSm90INS1_25CollectiveMainloopFwdSm90ILi2EN4cute5tupleIJNS5_1CILi1EEES8_S8_EEENS6_IJNS7_ILi192EEENS7_ILi128EEENS7_ILi96EEEEEELi96ENS_12float_e4m3_tEfNS_4arch4Sm90ELb1ELb0ELb1ELb0ELb1ELb0ELb0ELb1ELb1ELb1ELb1ELb0EEENS1_21CollectiveEpilogueFwdINS6_IJSA_SC_SB_EEES9_NS_10bfloat16_tESG_Li384ELb0ELb1ELb1ELb1EEENS1_19SingleTileSchedulerILb0ELb1ELb1ELi192EEEEEEEEEvNT_6ParamsE:
	.zero		3200


//--------------------- .nv.constant0._ZN7cutlass13device_kernelIN5flash11enable_sm90INS1_16FlashAttnFwdSm90INS1_25CollectiveMainloopFwdSm90ILi2EN4cute5tupleIJNS5_1CILi1EEES8_S8_EEENS6_IJNS7_ILi192EEENS7_ILi128EEENS7_ILi96EEEEEELi96ENS_12float_e4m3_tEfNS_4arch4Sm90ELb1ELb0ELb1ELb1ELb1ELb0ELb0ELb1ELb1ELb1ELb1ELb0EEENS1_21CollectiveEpilogueFwdINS6_IJSA_SC_SB_EEES9_NS_10bfloat16_tESG_Li384ELb1ELb1ELb1ELb1EEENS1_36VarlenDynamicPersistentTileSchedulerILi192ELi128ELi384ELi128ELb1ELb1ELb1ELb1ELb1ELb1EEEEEEEEEvNT_6ParamsE --------------------------
	.section	.nv.constant0._ZN7cutlass13device_kernelIN5flash11enable_sm90INS1_16FlashAttnFwdSm90INS1_25CollectiveMainloopFwdSm90ILi2EN4cute5tupleIJNS5_1CILi1EEES8_S8_EEENS6_IJNS7_ILi192EEENS7_ILi128EEENS7_ILi96EEEEEELi96ENS_12float_e4m3_tEfNS_4arch4Sm90ELb1ELb0ELb1ELb1ELb1ELb0ELb0ELb1ELb1ELb1ELb1ELb0EEENS1_21CollectiveEpilogueFwdINS6_IJSA_SC_SB_EEES9_NS_10bfloat16_tESG_Li384ELb1ELb1ELb1ELb1EEENS1_36VarlenDynamicPersistentTileSchedulerILi192ELi128ELi384ELi128ELb1ELb1ELb1ELb1ELb1ELb1EEEEEEEEEvNT_6ParamsE,"a",@progbits
	.sectionflags	@""
	.align	4
.nv.constant0._ZN7cutlass13device_kernelIN5flash11enable_sm90INS1_16FlashAttnFwdSm90INS1_25CollectiveMainloopFwdSm90ILi2EN4cute5tupleIJNS5_1CILi1EEES8_S8_EEENS6_IJNS7_ILi192EEENS7_ILi128EEENS7_ILi96EEEEEELi96ENS_12float_e4m3_tEfNS_4arch4Sm90ELb1ELb0ELb1ELb1ELb1ELb0ELb0ELb1ELb1ELb1ELb1ELb0EEENS1_21CollectiveEpilogueFwdINS6_IJSA_SC_SB_EEES9_NS_10bfloat16_tESG_Li384ELb1ELb1ELb1ELb1EEENS1_36VarlenDynamicPersistentTileSchedulerILi192ELi128ELi384ELi128ELb1ELb1ELb1ELb1ELb1ELb1EEEEEEEEEvNT_6ParamsE:
	.zero		3328


//--------------------- .nv.constant0._ZN7cutlass13device_kernelIN5flash11enable_sm90INS1_16FlashAttnFwdSm90INS1_25CollectiveMainloopFwdSm90ILi2EN4cute5tupleIJNS5_1CILi1EEES8_S8_EEENS6_IJNS7_ILi192EEENS7_ILi128EEENS7_ILi96EEEEEELi96ENS_12float_e4m3_tEfNS_4arch4Sm90ELb1ELb0ELb1ELb1ELb1ELb1ELb0ELb1ELb1ELb1ELb1ELb0EEENS1_21CollectiveEpilogueFwdINS6_IJSA_SC_SB_EEES9_NS_10bfloat16_tESG_Li384ELb1ELb1ELb1ELb1EEENS1_36VarlenDynamicPersistentTileSchedulerILi192ELi128ELi384ELi128ELb1ELb1ELb1ELb1ELb1ELb1EEEEEEEEEvNT_6ParamsE --------------------------
	.section	.nv.constant0._ZN7cutlass13device_kernelIN5flash11enable_sm90INS1_16FlashAttnFwdSm90INS1_25CollectiveMainloopFwdSm90ILi2EN4cute5tupleIJNS5_1CILi1EEES8_S8_EEENS6_IJNS7_ILi192EEENS7_ILi128EEENS7_ILi96EEEEEELi96ENS_12float_e4m3_tEfNS_4arch4Sm90ELb1ELb0ELb1ELb1ELb1ELb1ELb0ELb1ELb1ELb1ELb1ELb0EEENS1_21CollectiveEpilogueFwdINS6_IJSA_SC_SB_EEES9_NS_10bfloat16_tESG_Li384ELb1ELb1ELb1ELb1EEENS1_36VarlenDynamicPersistentTileSchedulerILi192ELi128ELi384ELi128ELb1ELb1ELb1ELb1ELb1ELb1EEEEEEEEEvNT_6ParamsE,"a",@progbits
	.sectionflags	@""
	.align	4
.nv.constant0._ZN7cutlass13device_kernelIN5flash11enable_sm90INS1_16FlashAttnFwdSm90INS1_25CollectiveMainloopFwdSm90ILi2EN4cute5tupleIJNS5_1CILi1EEES8_S8_EEENS6_IJNS7_ILi192EEENS7_ILi128EEENS7_ILi96EEEEEELi96ENS_12float_e4m3_tEfNS_4arch4Sm90ELb1ELb0ELb1ELb1ELb1ELb1ELb0ELb1ELb1ELb1ELb1ELb0EEENS1_21CollectiveEpilogueFwdINS6_IJSA_SC_SB_EEES9_NS_10bfloat16_tESG_Li384ELb1ELb1ELb1ELb1EEENS1_36VarlenDynamicPersistentTileSchedulerILi192ELi128ELi384ELi128ELb1ELb1ELb1ELb1ELb1ELb1EEEEEEEEEvNT_6ParamsE:
	.zero		3328


//--------------------- .nv.constant0._ZN7cutlass13device_kernelIN5flash11enable_sm90INS1_16FlashAttnFwdSm90INS1_25CollectiveMainloopFwdSm90ILi2EN4cute5tupleIJNS5_1CILi1EEES8_S8_EEENS6_IJNS7_ILi192EEENS7_ILi160EEENS7_ILi64EEEEEELi64ENS_12float_e4m3_tEfNS_4arch4Sm90ELb0ELb0ELb1ELb0ELb1ELb0ELb0ELb1ELb1ELb1ELb1ELb0EEENS1_21CollectiveEpilogueFwdINS6_IJSA_SC_SB_EEES9_NS_10bfloat16_tESG_Li384ELb0ELb1ELb1ELb1EEENS1_19SingleTileSchedulerILb0ELb1ELb1ELi192EEEEEEEEEvNT_6ParamsE --------------------------
	.section	.nv.constant0._ZN7cutlass13device_kernelIN5flash11enable_sm90INS1_16FlashAttnFwdSm90INS1_25CollectiveMainloopFwdSm90ILi2EN4cute5tupleIJNS5_1CILi1EEES8_S8_EEENS6_IJNS7_ILi192EEENS7_ILi160EEENS7_ILi64EEEEEELi64ENS_12float_e4m3_tEfNS_4arch4Sm90ELb0ELb0ELb1ELb0ELb1ELb0ELb0ELb1ELb1ELb1ELb1ELb0EEENS1_21CollectiveEpilogueFwdINS6_IJSA_SC_SB_EEES9_NS_10bfloat16_tESG_Li384ELb0ELb1ELb1ELb1EEENS1_19SingleTileSchedulerILb0ELb1ELb1ELi192EEEEEEEEEvNT_6ParamsE,"a",@progbits
	.sectionflags	@""
	.align	4
.nv.constant0._ZN7cutlass13device_kernelIN5flash11enable_sm90INS1_16FlashAttnFwdSm90INS1_25CollectiveMainloopFwdSm90ILi2EN4cute5tupleIJNS5_1CILi1EEES8_S8_EEENS6_IJNS7_ILi192EEENS7_ILi160EEENS7_ILi64EEEEEELi64ENS_12float_e4m3_tEfNS_4arch4Sm90ELb0ELb0ELb1ELb0ELb1ELb0ELb0ELb1ELb1ELb1ELb1ELb0EEENS1_21CollectiveEpilogueFwdINS6_IJSA_SC_SB_EEES9_NS_10bfloat16_tESG_Li384ELb0ELb1ELb1ELb1EEENS1_19SingleTileSchedulerILb0ELb1ELb1ELi192EEEEEEEEEvNT_6ParamsE:
	.zero		3200


//--------------------- .nv.constant0._ZN7cutlass13device_kernelIN5flash11enable_sm90INS1_16FlashAttnFwdSm90INS1_25CollectiveMainloopFwdSm90ILi2EN4cute5tupleIJNS5_1CILi1EEES8_S8_EEENS6_IJNS7_ILi192EEENS7_ILi160EEENS7_ILi64EEEEEELi64ENS_12float_e4m3_tEfNS_4arch4Sm90ELb0ELb0ELb1ELb1ELb1ELb0ELb0ELb1ELb1ELb1ELb1ELb0EEENS1_21CollectiveEpilogueFwdINS6_IJSA_SC_SB_EEES9_NS_10bfloat16_tESG_Li384ELb1ELb1ELb1ELb1EEENS1_36VarlenDynamicPersistentTileSchedulerILi192ELi160ELi384ELi128ELb1ELb1ELb1ELb0ELb1ELb1EEEEEEEEEvNT_6ParamsE --------------------------
	.section	.nv.constant0._ZN7cutlass13device_kernelIN5flash11enable_sm90INS1_16FlashAttnFwdSm90INS1_25CollectiveMainloopFwdSm90ILi2EN4cute5tupleIJNS5_1CILi1EEES8_S8_EEENS6_IJNS7_ILi192EEENS7_ILi160EEENS7_ILi64EEEEEELi64ENS_12float_e4m3_tEfNS_4arch4Sm90ELb0ELb0ELb1ELb1ELb1ELb0ELb0ELb1ELb1ELb1ELb1ELb0EEENS1_21CollectiveEpilogueFwdINS6_IJSA_SC_SB_EEES9_NS_10bfloat16_tESG_Li384ELb1ELb1ELb1ELb1EEENS1_36VarlenDynamicPersistentTileSchedulerILi192ELi160ELi384ELi128ELb1ELb1ELb1ELb0ELb1ELb1EEEEEEEEEvNT_6ParamsE,"a",@progbits
	.sectionflags	@""
	.align	4
.nv.constant0._ZN7cutlass13device_kernelIN5flash11enable_sm90INS1_16FlashAttnFwdSm90INS1_25CollectiveMainloopFwdSm90ILi2EN4cute5tupleIJNS5_1CILi1EEES8_S8_EEENS6_IJNS7_ILi192EEENS7_ILi160EEENS7_ILi64EEEEEELi64ENS_12float_e4m3_tEfNS_4arch4Sm90ELb0ELb0ELb1ELb1ELb1ELb0ELb0ELb1ELb1ELb1ELb1ELb0EEENS1_21CollectiveEpilogueFwdINS6_IJSA_SC_SB_EEES9_NS_10bfloat16_tESG_Li384ELb1ELb1ELb1ELb1EEENS1_36VarlenDynamicPersistentTileSchedulerILi192ELi160ELi384ELi128ELb1ELb1ELb1ELb0ELb1ELb1EEEEEEEEEvNT_6ParamsE:
	.zero		3328


//--------------------- .nv.constant0._ZN7cutlass13device_kernelIN5flash11enable_sm90INS1_16FlashAttnFwdSm90INS1_25CollectiveMainloopFwdSm90ILi2EN4cute5tupleIJNS5_1CILi1EEES8_S8_EEENS6_IJNS7_ILi192EEENS7_ILi160EEENS7_ILi64EEEEEELi64ENS_12float_e4m3_tEfNS_4arch4Sm90ELb0ELb0ELb1ELb1ELb1ELb1ELb0ELb1ELb1ELb1ELb1ELb0EEENS1_21CollectiveEpilogueFwdINS6_IJSA_SC_SB_EEES9_NS_10bfloat16_tESG_Li384ELb1ELb1ELb1ELb1EEENS1_36VarlenDynamicPersistentTileSchedulerILi192ELi160ELi384ELi128ELb1ELb1ELb1ELb0ELb1ELb1EEEEEEEEEvNT_6ParamsE --------------------------
	.section	.nv.constant0._ZN7cutlass13device_kernelIN5flash11enable_sm90INS1_16FlashAttnFwdSm90INS1_25CollectiveMainloopFwdSm90ILi2EN4cute5tupleIJNS5_1CILi1EEES8_S8_EEENS6_IJNS7_ILi192EEENS7_ILi160EEENS7_ILi64EEEEEELi64ENS_12float_e4m3_tEfNS_4arch4Sm90ELb0ELb0ELb1ELb1ELb1ELb1ELb0ELb1ELb1ELb1ELb1ELb0EEENS1_21CollectiveEpilogueFwdINS6_IJSA_SC_SB_EEES9_NS_10bfloat16_tESG_Li384ELb1ELb1ELb1ELb1EEENS1_36VarlenDynamicPersistentTileSchedulerILi192ELi160ELi384ELi128ELb1ELb1ELb1ELb0ELb1ELb1EEEEEEEEEvNT_6ParamsE,"a",@progbits
	.sectionflags	@""
	.align	4
.nv.constant0._ZN7cutlass13device_kernelIN5flash11enable_sm90INS1_16FlashAttnFwdSm90INS1_25CollectiveMainloopFwdSm90ILi2EN4cute5tupleIJNS5_1CILi1EEES8_S8_EEENS6_IJNS7_ILi192EEENS7_ILi160EEENS7_ILi64EEEEEELi64ENS_12float_e4m3_tEfNS_4arch4Sm90ELb0ELb0ELb1ELb1ELb1ELb1ELb0ELb1ELb1ELb1ELb1ELb0EEENS1_21CollectiveEpilogueFwdINS6_IJSA_SC_SB_EEES9_NS_10bfloat16_tESG_Li384ELb1ELb1ELb1ELb1EEENS1_36VarlenDynamicPersistentTileSchedulerILi192ELi160ELi384ELi128ELb1ELb1ELb1ELb0ELb1ELb1EEEEEEEEEvNT_6ParamsE:
	.zero		3328


//--------------------- .nv.constant0._ZN7cutlass13device_kernelIN5flash11enable_sm90INS1_16FlashAttnFwdSm90INS1_25CollectiveMainloopFwdSm90ILi2EN4cute5tupleIJNS5_1CILi1EEES8_S8_EEENS6_IJNS7_ILi192EEENS7_ILi160EEENS7_ILi64EEEEEELi64ENS_12float_e4m3_tEfNS_4arch4Sm90ELb0ELb1ELb1ELb0ELb1ELb0ELb0ELb1ELb1ELb1ELb1ELb0EEENS1_21CollectiveEpilogueFwdINS6_IJSA_SC_SB_EEES9_NS_10bfloat16_tESG_Li384ELb0ELb1ELb1ELb1EEENS1_19SingleTileSchedulerILb0ELb1ELb1ELi192EEEEEEEEEvNT_6ParamsE --------------------------
	.section	.nv.constant0._ZN7cutlass13device_kernelIN5flash11enable_sm90INS1_16FlashAttnFwdSm90INS1_25CollectiveMainloopFwdSm90ILi2EN4cute5tupleIJNS5_1CILi1EEES8_S8_EEENS6_IJNS7_ILi192EEENS7_ILi160EEENS7_ILi64EEEEEELi64ENS_12float_e4m3_tEfNS_4arch4Sm90ELb0ELb1ELb1ELb0ELb1ELb0ELb0ELb1ELb1ELb1ELb1ELb0EEENS1_21CollectiveEpilogueFwdINS6_IJSA_SC_SB_EEES9_NS_10bfloat16_tESG_Li384ELb0ELb1ELb1ELb1EEENS1_19SingleTileSchedulerILb0ELb1ELb1ELi192EEEEEEEEEvNT_6ParamsE,"a",@progbits
	.sectionflags	@""
	.align	4
.nv.constant0._ZN7cutlass13device_kernelIN5flash11enable_sm90INS1_16FlashAttnFwdSm90INS1_25CollectiveMainloopFwdSm90ILi2EN4cute5tupleIJNS5_1CILi1EEES8_S8_EEENS6_IJNS7_ILi192EEENS7_ILi160EEENS7_ILi64EEEEEELi64ENS_12float_e4m3_tEfNS_4arch4Sm90ELb0ELb1ELb1ELb0ELb1ELb0ELb0ELb1ELb1ELb1ELb1ELb0EEENS1_21CollectiveEpilogueFwdINS6_IJSA_SC_SB_EEES9_NS_10bfloat16_tESG_Li384ELb0ELb1ELb1ELb1EEENS1_19SingleTileSchedulerILb0ELb1ELb1ELi192EEEEEEEEEvNT_6ParamsE:
	.zero		3200


//--------------------- .nv.constant0._ZN7cutlass13device_kernelIN5flash11enable_sm90INS1_16FlashAttnFwdSm90INS1_25CollectiveMainloopFwdSm90ILi2EN4cute5tupleIJNS5_1CILi1EEES8_S8_EEENS6_IJNS7_ILi192EEENS7_ILi160EEENS7_ILi64EEEEEELi64ENS_12float_e4m3_tEfNS_4arch4Sm90ELb0ELb1ELb1ELb1ELb1ELb0ELb0ELb1ELb1ELb1ELb1ELb0EEENS1_21CollectiveEpilogueFwdINS6_IJSA_SC_SB_EEES9_NS_10bfloat16_tESG_Li384ELb1ELb1ELb1ELb1EEENS1_36VarlenDynamicPersistentTileSchedulerILi192ELi160ELi384ELi128ELb1ELb1ELb1ELb1ELb0ELb1EEEEEEEEEvNT_6ParamsE --------------------------
	.section	.nv.constant0._ZN7cutlass13device_kernelIN5flash11enable_sm90INS1_16FlashAttnFwdSm90INS1_25CollectiveMainloopFwdSm90ILi2EN4cute5tupleIJNS5_1CILi1EEES8_S8_EEENS6_IJNS7_ILi192EEENS7_ILi160EEENS7_ILi64EEEEEELi64ENS_12float_e4m3_tEfNS_4arch4Sm90ELb0ELb1ELb1ELb1ELb1ELb0ELb0ELb1ELb1ELb1ELb1ELb0EEENS1_21CollectiveEpilogueFwdINS6_IJSA_SC_SB_EEES9_NS_10bfloat16_tESG_Li384ELb1ELb1ELb1ELb1EEENS1_36VarlenDynamicPersistentTileSchedulerILi192ELi160ELi384ELi128ELb1ELb1ELb1ELb1ELb0ELb1EEEEEEEEEvNT_6ParamsE,"a",@progbits
	.sectionflags	@""
	.align	4
.nv.constant0._ZN7cutlass13device_kernelIN5flash11enable_sm90INS1_16FlashAttnFwdSm90INS1_25CollectiveMainloopFwdSm90ILi2EN4cute5tupleIJNS5_1CILi1EEES8_S8_EEENS6_IJNS7_ILi192EEENS7_ILi160EEENS7_ILi64EEEEEELi64ENS_12float_e4m3_tEfNS_4arch4Sm90ELb0ELb1ELb1ELb1ELb1ELb0ELb0ELb1ELb1ELb1ELb1ELb0EEENS1_21CollectiveEpilogueFwdINS6_IJSA_SC_SB_EEES9_NS_10bfloat16_tESG_Li384ELb1ELb1ELb1ELb1EEENS1_36VarlenDynamicPersistentTileSchedulerILi192ELi160ELi384ELi128ELb1ELb1ELb1ELb1ELb0ELb1EEEEEEEEEvNT_6ParamsE:
	.zero		3328


//--------------------- .nv.constant0._ZN7cutlass13device_kernelIN5flash11enable_sm90INS1_16FlashAttnFwdSm90INS1_25CollectiveMainloopFwdSm90ILi2EN4cute5tupleIJNS5_1CILi1EEES8_S8_EEENS6_IJNS7_ILi192EEENS7_ILi160EEENS7_ILi64EEEEEELi64ENS_12float_e4m3_tEfNS_4arch4Sm90ELb0ELb1ELb1ELb1ELb1ELb1ELb0ELb1ELb1ELb1ELb1ELb0EEENS1_21CollectiveEpilogueFwdINS6_IJSA_SC_SB_EEES9_NS_10bfloat16_tESG_Li384ELb1ELb1ELb1ELb1EEENS1_36VarlenDynamicPersistentTileSchedulerILi192ELi160ELi384ELi128ELb1ELb1ELb1ELb1ELb0ELb1EEEEEEEEEvNT_6ParamsE --------------------------
	.section	.nv.constant0._ZN7cutlass13device_kernelIN5flash11enable_sm90INS1_16FlashAttnFwdSm90INS1_25CollectiveMainloopFwdSm90ILi2EN4cute5tupleIJNS5_1CILi1EEES8_S8_EEENS6_IJNS7_ILi192EEENS7_ILi160EEENS7_ILi64EEEEEELi64ENS_12float_e4m3_tEfNS_4arch4Sm90ELb0ELb1ELb1ELb1ELb1ELb1ELb0ELb1ELb1ELb1ELb1ELb0EEENS1_21CollectiveEpilogueFwdINS6_IJSA_SC_SB_EEES9_NS_10bfloat16_tESG_Li384ELb1ELb1ELb1ELb1EEENS1_36VarlenDynamicPersistentTileSchedulerILi192ELi160ELi384ELi128ELb1ELb1ELb1ELb1ELb0ELb1EEEEEEEEEvNT_6ParamsE,"a",@progbits
	.sectionflags	@""
	.align	4
.nv.constant0._ZN7cutlass13device_kernelIN5flash11enable_sm90INS1_16FlashAttnFwdSm90INS1_25CollectiveMainloopFwdSm90ILi2EN4cute5tupleIJNS5_1CILi1EEES8_S8_EEENS6_IJNS7_ILi192EEENS7_ILi160EEENS7_ILi64EEEEEELi64ENS_12float_e4m3_tEfNS_4arch4Sm90ELb0ELb1ELb1ELb1ELb1ELb1ELb0ELb1ELb1ELb1ELb1ELb0EEENS1_21CollectiveEpilogueFwdINS6_IJSA_SC_SB_EEES9_NS_10bfloat16_tESG_Li384ELb1ELb1ELb1ELb1EEENS1_36VarlenDynamicPersistentTileSchedulerILi192ELi160ELi384ELi128ELb1ELb1ELb1ELb1ELb0ELb1EEEEEEEEEvNT_6ParamsE:
	.zero		3328


//--------------------- .nv.constant0._ZN7cutlass13device_kernelIN5flash11enable_sm90INS1_16FlashAttnFwdSm90INS1_25CollectiveMainloopFwdSm90ILi2EN4cute5tupleIJNS5_1CILi1EEES8_S8_EEENS6_IJNS7_ILi192EEENS7_ILi160EEENS7_ILi64EEEEEELi64ENS_12float_e4m3_tEfNS_4arch4Sm90ELb1ELb0ELb1ELb0ELb1ELb0ELb0ELb1ELb1ELb1ELb1ELb0EEENS1_21CollectiveEpilogueFwdINS6_IJSA_SC_SB_EEES9_NS_10bfloat16_tESG_Li384ELb0ELb1ELb1ELb1EEENS1_19SingleTileSchedulerILb0ELb1ELb1ELi192EEEEEEEEEvNT_6ParamsE --------------------------
	.section	.nv.constant0._ZN7cutlass13device_kernelIN5flash11enable_sm90INS1_16FlashAttnFwdSm90INS1_25CollectiveMainloopFwdSm90ILi2EN4cute5tupleIJNS5_1CILi1EEES8_S8_EEENS6_IJNS7_ILi192EEENS7_ILi160EEENS7_ILi64EEEEEELi64ENS_12float_e4m3_tEfNS_4arch4Sm90ELb1ELb0ELb1ELb0ELb1ELb0ELb0ELb1ELb1ELb1ELb1ELb0EEENS1_21CollectiveEpilogueFwdINS6_IJSA_SC_SB_EEES9_NS_10bfloat16_tESG_Li384ELb0ELb1ELb1ELb1EEENS1_19SingleTileSchedulerILb0ELb1ELb1ELi192EEEEEEEEEvNT_6ParamsE,"a",@progbits
	.sectionflags	@""
	.align	4
.nv.constant0._ZN7cutlass13device_kernelIN5flash11enable_sm90INS1_16FlashAttnFwdSm90INS1_25CollectiveMainloopFwdSm90ILi2EN4cute5tupleIJNS5_1CILi1EEES8_S8_EEENS6_IJNS7_ILi192EEENS7_ILi160EEENS7_ILi64EEEEEELi64ENS_12float_e4m3_tEfNS_4arch4Sm90ELb1ELb0ELb1ELb0ELb1ELb0ELb0ELb1ELb1ELb1ELb1ELb0EEENS1_21CollectiveEpilogueFwdINS6_IJSA_SC_SB_EEES9_NS_10bfloat16_tESG_Li384ELb0ELb1ELb1ELb1EEENS1_19SingleTileSchedulerILb0ELb1ELb1ELi192EEEEEEEEEvNT_6ParamsE:
	.zero		3200


//--------------------- .nv.constant0._ZN7cutlass13device_kernelIN5flash11enable_sm90INS1_16FlashAttnFwdSm90INS1_25CollectiveMainloopFwdSm90ILi2EN4cute5tupleIJNS5_1CILi1EEES8_S8_EEENS6_IJNS7_ILi192EEENS7_ILi160EEENS7_ILi64EEEEEELi64ENS_12float_e4m3_tEfNS_4arch4Sm90ELb1ELb0ELb1ELb1ELb1ELb0ELb0ELb1ELb1ELb1ELb1ELb0EEENS1_21CollectiveEpilogueFwdINS6_IJSA_SC_SB_EEES9_NS_10bfloat16_tESG_Li384ELb1ELb1ELb1ELb1EEENS1_36VarlenDynamicPersistentTileSchedulerILi192ELi160ELi384ELi128ELb1ELb1ELb1ELb1ELb1ELb1EEEEEEEEEvNT_6ParamsE --------------------------
	.section	.nv.constant0._ZN7cutlass13device_kernelIN5flash11enable_sm90INS1_16FlashAttnFwdSm90INS1_25CollectiveMainloopFwdSm90ILi2EN4cute5tupleIJNS5_1CILi1EEES8_S8_EEENS6_IJNS7_ILi192EEENS7_ILi160EEENS7_ILi64EEEEEELi64ENS_12float_e4m3_tEfNS_4arch4Sm90ELb1ELb0ELb1ELb1ELb1ELb0ELb0ELb1ELb1ELb1ELb1ELb0EEENS1_21CollectiveEpilogueFwdINS6_IJSA_SC_SB_EEES9_NS_10bfloat16_tESG_Li384ELb1ELb1ELb1ELb1EEENS1_36VarlenDynamicPersistentTileSchedulerILi192ELi160ELi384ELi128ELb1ELb1ELb1ELb1ELb1ELb1EEEEEEEEEvNT_6ParamsE,"a",@progbits
	.sectionflags	@""
	.align	4
.nv.constant0._ZN7cutlass13device_kernelIN5flash11enable_sm90INS1_16FlashAttnFwdSm90INS1_25CollectiveMainloopFwdSm90ILi2EN4cute5tupleIJNS5_1CILi1EEES8_S8_EEENS6_IJNS7_ILi192EEENS7_ILi160EEENS7_ILi64EEEEEELi64ENS_12float_e4m3_tEfNS_4arch4Sm90ELb1ELb0ELb1ELb1ELb1ELb0ELb0ELb1ELb1ELb1ELb1ELb0EEENS1_21CollectiveEpilogueFwdINS6_IJSA_SC_SB_EEES9_NS_10bfloat16_tESG_Li384ELb1ELb1ELb1ELb1EEENS1_36VarlenDynamicPersistentTileSchedulerILi192ELi160ELi384ELi128ELb1ELb1ELb1ELb1ELb1ELb1EEEEEEEEEvNT_6ParamsE:
	.zero		3328


//--------------------- .nv.constant0._ZN7cutlass13device_kernelIN5flash11enable_sm90INS1_16FlashAttnFwdSm90INS1_25CollectiveMainloopFwdSm90ILi2EN4cute5tupleIJNS5_1CILi1EEES8_S8_EEENS6_IJNS7_ILi192EEENS7_ILi160EEENS7_ILi64EEEEEELi64ENS_12float_e4m3_tEfNS_4arch4Sm90ELb1ELb0ELb1ELb1ELb1ELb1ELb0ELb1ELb1ELb1ELb1ELb0EEENS1_21CollectiveEpilogueFwdINS6_IJSA_SC_SB_EEES9_NS_10bfloat16_tESG_Li384ELb1ELb1ELb1ELb1EEENS1_36VarlenDynamicPersistentTileSchedulerILi192ELi160ELi384ELi128ELb1ELb1ELb1ELb1ELb1ELb1EEEEEEEEEvNT_6ParamsE --------------------------
	.section	.nv.constant0._ZN7cutlass13device_kernelIN5flash11enable_sm90INS1_16FlashAttnFwdSm90INS1_25CollectiveMainloopFwdSm90ILi2EN4cute5tupleIJNS5_1CILi1EEES8_S8_EEENS6_IJNS7_ILi192EEENS7_ILi160EEENS7_ILi64EEEEEELi64ENS_12float_e4m3_tEfNS_4arch4Sm90ELb1ELb0ELb1ELb1ELb1ELb1ELb0ELb1ELb1ELb1ELb1ELb0EEENS1_21CollectiveEpilogueFwdINS6_IJSA_SC_SB_EEES9_NS_10bfloat16_tESG_Li384ELb1ELb1ELb1ELb1EEENS1_36VarlenDynamicPersistentTileSchedulerILi192ELi160ELi384ELi128ELb1ELb1ELb1ELb1ELb1ELb1EEEEEEEEEvNT_6ParamsE,"a",@progbits
	.sectionflags	@""
	.align	4
.nv.constant0._ZN7cutlass13device_kernelIN5flash11enable_sm90INS1_16FlashAttnFwdSm90INS1_25CollectiveMainloopFwdSm90ILi2EN4cute5tupleIJNS5_1CILi1EEES8_S8_EEENS6_IJNS7_ILi192EEENS7_ILi160EEENS7_ILi64EEEEEELi64ENS_12float_e4m3_tEfNS_4arch4Sm90ELb1ELb0ELb1ELb1ELb1ELb1ELb0ELb1ELb1ELb1ELb1ELb0EEENS1_21CollectiveEpilogueFwdINS6_IJSA_SC_SB_EEES9_NS_10bfloat16_tESG_Li384ELb1ELb1ELb1ELb1EEENS1_36VarlenDynamicPersistentTileSchedulerILi192ELi160ELi384ELi128ELb1ELb1ELb1ELb1ELb1ELb1EEEEEEEEEvNT_6ParamsE:
	.zero		3328


//--------------------- SYMBOLS --------------------------

	.type		.nv.reservedSmem.offset0,@object
	.size		.nv.reservedSmem.offset0,0x4
	.type		__assertfail,@function
